//
// Generated by NVIDIA NVVM Compiler
//
// Compiler Build ID: CL-36424714
// Cuda compilation tools, release 13.0, V13.0.88
// Based on NVVM 20.0.0
//

.version 9.0
.target sm_100
.address_size 64

	// .globl	contiguous_prod_bool
.extern .shared .align 16 .b8 prodsdata_bool[];
.extern .shared .align 16 .b8 prodsdata_i8[];
.extern .shared .align 16 .b8 prodsdata_i16[];
.extern .shared .align 16 .b8 prodsdata_i32[];
.extern .shared .align 16 .b8 prodsdata_i64[];
.extern .shared .align 16 .b8 prodsdata_u8[];
.extern .shared .align 16 .b8 prodsdata_u16[];
.extern .shared .align 16 .b8 prodsdata_u32[];
.extern .shared .align 16 .b8 prodsdata_u64[];
.extern .shared .align 16 .b8 prodsdata_f32[];
.extern .shared .align 16 .b8 prodsdata_f64[];
.extern .shared .align 16 .b8 prodsdata_f16[];
.extern .shared .align 16 .b8 prodsdata_bf16[];
.extern .shared .align 16 .b8 nanprodsdata_bool[];
.extern .shared .align 16 .b8 nanprodsdata_i8[];
.extern .shared .align 16 .b8 nanprodsdata_i16[];
.extern .shared .align 16 .b8 nanprodsdata_i32[];
.extern .shared .align 16 .b8 nanprodsdata_i64[];
.extern .shared .align 16 .b8 nanprodsdata_u8[];
.extern .shared .align 16 .b8 nanprodsdata_u16[];
.extern .shared .align 16 .b8 nanprodsdata_u32[];
.extern .shared .align 16 .b8 nanprodsdata_u64[];
.extern .shared .align 16 .b8 nanprodsdata_f32[];
.extern .shared .align 16 .b8 nanprodsdata_f64[];
.extern .shared .align 16 .b8 nanprodsdata_f16[];
.extern .shared .align 16 .b8 nanprodsdata_bf16[];
.extern .shared .align 16 .b8 sumsdata_bool[];
.extern .shared .align 16 .b8 sumsdata_i8[];
.extern .shared .align 16 .b8 sumsdata_i16[];
.extern .shared .align 16 .b8 sumsdata_i32[];
.extern .shared .align 16 .b8 sumsdata_i64[];
.extern .shared .align 16 .b8 sumsdata_u8[];
.extern .shared .align 16 .b8 sumsdata_u16[];
.extern .shared .align 16 .b8 sumsdata_u32[];
.extern .shared .align 16 .b8 sumsdata_u64[];
.extern .shared .align 16 .b8 sumsdata_f32[];
.extern .shared .align 16 .b8 sumsdata_f64[];
.extern .shared .align 16 .b8 sumsdata_f16[];
.extern .shared .align 16 .b8 sumsdata_bf16[];
.extern .shared .align 16 .b8 nansumsdata_bool[];
.extern .shared .align 16 .b8 nansumsdata_i8[];
.extern .shared .align 16 .b8 nansumsdata_i16[];
.extern .shared .align 16 .b8 nansumsdata_i32[];
.extern .shared .align 16 .b8 nansumsdata_i64[];
.extern .shared .align 16 .b8 nansumsdata_u8[];
.extern .shared .align 16 .b8 nansumsdata_u16[];
.extern .shared .align 16 .b8 nansumsdata_u32[];
.extern .shared .align 16 .b8 nansumsdata_u64[];
.extern .shared .align 16 .b8 nansumsdata_f32[];
.extern .shared .align 16 .b8 nansumsdata_f64[];
.extern .shared .align 16 .b8 nansumsdata_f16[];
.extern .shared .align 16 .b8 nansumsdata_bf16[];
.extern .shared .align 16 .b8 minsdata_bool[];
.extern .shared .align 16 .b8 minsdata_i8[];
.extern .shared .align 16 .b8 minsdata_i16[];
.extern .shared .align 16 .b8 minsdata_i32[];
.extern .shared .align 16 .b8 minsdata_i64[];
.extern .shared .align 16 .b8 minsdata_u8[];
.extern .shared .align 16 .b8 minsdata_u16[];
.extern .shared .align 16 .b8 minsdata_u32[];
.extern .shared .align 16 .b8 minsdata_u64[];
.extern .shared .align 16 .b8 minsdata_f32[];
.extern .shared .align 16 .b8 minsdata_f64[];
.extern .shared .align 16 .b8 minsdata_f16[];
.extern .shared .align 16 .b8 minsdata_bf16[];
.extern .shared .align 16 .b8 maxsdata_bool[];
.extern .shared .align 16 .b8 maxsdata_i8[];
.extern .shared .align 16 .b8 maxsdata_i16[];
.extern .shared .align 16 .b8 maxsdata_i32[];
.extern .shared .align 16 .b8 maxsdata_i64[];
.extern .shared .align 16 .b8 maxsdata_u8[];
.extern .shared .align 16 .b8 maxsdata_u16[];
.extern .shared .align 16 .b8 maxsdata_u32[];
.extern .shared .align 16 .b8 maxsdata_u64[];
.extern .shared .align 16 .b8 maxsdata_f32[];
.extern .shared .align 16 .b8 maxsdata_f64[];
.extern .shared .align 16 .b8 maxsdata_f16[];
.extern .shared .align 16 .b8 maxsdata_bf16[];
.extern .shared .align 16 .b8 allsdata_bool[];
.extern .shared .align 16 .b8 allsdata_i8[];
.extern .shared .align 16 .b8 allsdata_i16[];
.extern .shared .align 16 .b8 allsdata_i32[];
.extern .shared .align 16 .b8 allsdata_i64[];
.extern .shared .align 16 .b8 allsdata_u8[];
.extern .shared .align 16 .b8 allsdata_u16[];
.extern .shared .align 16 .b8 allsdata_u32[];
.extern .shared .align 16 .b8 allsdata_u64[];
.extern .shared .align 16 .b8 allsdata_f32[];
.extern .shared .align 16 .b8 allsdata_f64[];
.extern .shared .align 16 .b8 allsdata_f16[];
.extern .shared .align 16 .b8 allsdata_bf16[];
.extern .shared .align 16 .b8 anysdata_bool[];
.extern .shared .align 16 .b8 anysdata_i8[];
.extern .shared .align 16 .b8 anysdata_i16[];
.extern .shared .align 16 .b8 anysdata_i32[];
.extern .shared .align 16 .b8 anysdata_i64[];
.extern .shared .align 16 .b8 anysdata_u8[];
.extern .shared .align 16 .b8 anysdata_u16[];
.extern .shared .align 16 .b8 anysdata_u32[];
.extern .shared .align 16 .b8 anysdata_u64[];
.extern .shared .align 16 .b8 anysdata_f32[];
.extern .shared .align 16 .b8 anysdata_f64[];
.extern .shared .align 16 .b8 anysdata_f16[];
.extern .shared .align 16 .b8 anysdata_bf16[];
.extern .shared .align 16 .b8 reducel1sdata_bool[];
.extern .shared .align 16 .b8 reducel1sdata_i8[];
.extern .shared .align 16 .b8 reducel1sdata_i16[];
.extern .shared .align 16 .b8 reducel1sdata_i32[];
.extern .shared .align 16 .b8 reducel1sdata_i64[];
.extern .shared .align 16 .b8 reducel1sdata_u8[];
.extern .shared .align 16 .b8 reducel1sdata_u16[];
.extern .shared .align 16 .b8 reducel1sdata_u32[];
.extern .shared .align 16 .b8 reducel1sdata_u64[];
.extern .shared .align 16 .b8 reducel1sdata_f32[];
.extern .shared .align 16 .b8 reducel1sdata_f64[];
.extern .shared .align 16 .b8 reducel1sdata_f16[];
.extern .shared .align 16 .b8 reducel1sdata_bf16[];

.visible .entry contiguous_prod_bool(
	.param .u64 .ptr .align 1 contiguous_prod_bool_param_0,
	.param .u64 .ptr .align 1 contiguous_prod_bool_param_1,
	.param .u64 contiguous_prod_bool_param_2
)
{
	.reg .pred 	%p<32>;
	.reg .b16 	%rs<44>;
	.reg .b32 	%r<14>;
	.reg .b64 	%rd<14>;

	ld.param.u64 	%rd4, [contiguous_prod_bool_param_0];
	ld.param.u64 	%rd6, [contiguous_prod_bool_param_1];
	ld.param.u64 	%rd5, [contiguous_prod_bool_param_2];
	cvta.to.global.u64 	%rd1, %rd6;
	mov.u32 	%r1, %tid.x;
	mov.u32 	%r2, %ctaid.x;
	mov.u32 	%r13, %ntid.x;
	mul.lo.s32 	%r8, %r2, %r13;
	shl.b32 	%r9, %r8, 1;
	add.s32 	%r4, %r9, %r1;
	mov.u32 	%r10, prodsdata_bool;
	add.s32 	%r5, %r10, %r1;
	mov.b16 	%rs1, 1;
	st.shared.u8 	[%r5], %rs1;
	add.s32 	%r11, %r4, %r13;
	cvt.u64.u32 	%rd2, %r11;
	setp.le.u64 	%p1, %rd5, %rd2;
	@%p1 bra 	$L__BB0_2;
	cvt.u64.u32 	%rd8, %r4;
	add.s64 	%rd9, %rd1, %rd8;
	ld.global.u8 	%rs3, [%rd9];
	setp.ne.s16 	%p3, %rs3, 0;
	add.s64 	%rd10, %rd1, %rd2;
	ld.global.u8 	%rs4, [%rd10];
	setp.ne.s16 	%p4, %rs4, 0;
	and.pred  	%p5, %p3, %p4;
	selp.u16 	%rs7, 1, 0, %p5;
	st.shared.u8 	[%r5], %rs7;
	bra.uni 	$L__BB0_4;
$L__BB0_2:
	cvt.u64.u32 	%rd3, %r4;
	setp.le.u64 	%p2, %rd5, %rd3;
	@%p2 bra 	$L__BB0_4;
	add.s64 	%rd7, %rd1, %rd3;
	ld.global.u8 	%rs2, [%rd7];
	st.shared.u8 	[%r5], %rs2;
$L__BB0_4:
	bar.sync 	0;
	setp.lt.u32 	%p6, %r13, 66;
	@%p6 bra 	$L__BB0_8;
$L__BB0_5:
	shr.u32 	%r7, %r13, 1;
	setp.ge.u32 	%p7, %r1, %r7;
	@%p7 bra 	$L__BB0_7;
	ld.shared.u8 	%rs8, [%r5];
	setp.ne.s16 	%p8, %rs8, 0;
	add.s32 	%r12, %r5, %r7;
	ld.shared.u8 	%rs9, [%r12];
	setp.ne.s16 	%p9, %rs9, 0;
	and.pred  	%p10, %p8, %p9;
	selp.u16 	%rs12, 1, 0, %p10;
	st.shared.u8 	[%r5], %rs12;
$L__BB0_7:
	bar.sync 	0;
	setp.gt.u32 	%p11, %r13, 131;
	mov.u32 	%r13, %r7;
	@%p11 bra 	$L__BB0_5;
$L__BB0_8:
	setp.gt.u32 	%p12, %r1, 31;
	@%p12 bra 	$L__BB0_11;
	ld.volatile.shared.u8 	%rs13, [%r5];
	setp.ne.s16 	%p13, %rs13, 0;
	ld.volatile.shared.u8 	%rs14, [%r5+32];
	setp.ne.s16 	%p14, %rs14, 0;
	and.pred  	%p15, %p13, %p14;
	selp.u16 	%rs17, 1, 0, %p15;
	st.volatile.shared.u8 	[%r5], %rs17;
	ld.volatile.shared.u8 	%rs18, [%r5];
	setp.ne.s16 	%p16, %rs18, 0;
	ld.volatile.shared.u8 	%rs19, [%r5+16];
	setp.ne.s16 	%p17, %rs19, 0;
	and.pred  	%p18, %p16, %p17;
	selp.u16 	%rs22, 1, 0, %p18;
	st.volatile.shared.u8 	[%r5], %rs22;
	ld.volatile.shared.u8 	%rs23, [%r5];
	setp.ne.s16 	%p19, %rs23, 0;
	ld.volatile.shared.u8 	%rs24, [%r5+8];
	setp.ne.s16 	%p20, %rs24, 0;
	and.pred  	%p21, %p19, %p20;
	selp.u16 	%rs27, 1, 0, %p21;
	st.volatile.shared.u8 	[%r5], %rs27;
	ld.volatile.shared.u8 	%rs28, [%r5];
	setp.ne.s16 	%p22, %rs28, 0;
	ld.volatile.shared.u8 	%rs29, [%r5+4];
	setp.ne.s16 	%p23, %rs29, 0;
	and.pred  	%p24, %p22, %p23;
	selp.u16 	%rs32, 1, 0, %p24;
	st.volatile.shared.u8 	[%r5], %rs32;
	ld.volatile.shared.u8 	%rs33, [%r5];
	setp.ne.s16 	%p25, %rs33, 0;
	ld.volatile.shared.u8 	%rs34, [%r5+2];
	setp.ne.s16 	%p26, %rs34, 0;
	and.pred  	%p27, %p25, %p26;
	selp.u16 	%rs37, 1, 0, %p27;
	st.volatile.shared.u8 	[%r5], %rs37;
	ld.volatile.shared.u8 	%rs38, [%r5];
	setp.ne.s16 	%p28, %rs38, 0;
	ld.volatile.shared.u8 	%rs39, [%r5+1];
	setp.ne.s16 	%p29, %rs39, 0;
	and.pred  	%p30, %p28, %p29;
	selp.u16 	%rs42, 1, 0, %p30;
	st.volatile.shared.u8 	[%r5], %rs42;
	setp.ne.s32 	%p31, %r1, 0;
	@%p31 bra 	$L__BB0_11;
	ld.shared.u8 	%rs43, [prodsdata_bool];
	cvt.u64.u32 	%rd11, %r2;
	cvta.to.global.u64 	%rd12, %rd4;
	add.s64 	%rd13, %rd12, %rd11;
	st.global.u8 	[%rd13], %rs43;
$L__BB0_11:
	ret;

}
	// .globl	uncontiguous_prod_bool
.visible .entry uncontiguous_prod_bool(
	.param .u64 .ptr .align 1 uncontiguous_prod_bool_param_0,
	.param .u64 .ptr .align 1 uncontiguous_prod_bool_param_1,
	.param .u64 .ptr .align 1 uncontiguous_prod_bool_param_2,
	.param .u64 .ptr .align 1 uncontiguous_prod_bool_param_3,
	.param .u64 uncontiguous_prod_bool_param_4,
	.param .u64 uncontiguous_prod_bool_param_5
)
{
	.reg .pred 	%p<77>;
	.reg .b16 	%rs<44>;
	.reg .b32 	%r<210>;
	.reg .b64 	%rd<555>;

	ld.param.u64 	%rd260, [uncontiguous_prod_bool_param_0];
	ld.param.u64 	%rd263, [uncontiguous_prod_bool_param_1];
	ld.param.u64 	%rd264, [uncontiguous_prod_bool_param_2];
	ld.param.u64 	%rd265, [uncontiguous_prod_bool_param_3];
	ld.param.u64 	%rd261, [uncontiguous_prod_bool_param_4];
	ld.param.u64 	%rd262, [uncontiguous_prod_bool_param_5];
	cvta.to.global.u64 	%rd1, %rd265;
	cvta.to.global.u64 	%rd2, %rd264;
	cvta.to.global.u64 	%rd3, %rd263;
	mov.u32 	%r1, %tid.x;
	mov.u32 	%r2, %ctaid.x;
	mov.u32 	%r209, %ntid.x;
	mul.lo.s32 	%r52, %r2, %r209;
	shl.b32 	%r53, %r52, 1;
	add.s32 	%r4, %r53, %r1;
	mov.u32 	%r54, prodsdata_bool;
	add.s32 	%r5, %r54, %r1;
	mov.b16 	%rs1, 1;
	st.shared.u8 	[%r5], %rs1;
	add.s32 	%r55, %r4, %r209;
	cvt.u64.u32 	%rd508, %r55;
	setp.le.u64 	%p1, %rd262, %rd508;
	@%p1 bra 	$L__BB1_54;
	cvt.u32.u64 	%r6, %rd261;
	add.s32 	%r203, %r6, -1;
	setp.lt.s32 	%p27, %r203, 0;
	mov.b64 	%rd512, 0;
	mov.u64 	%rd513, %rd512;
	@%p27 bra 	$L__BB1_53;
	cvt.u64.u32 	%rd509, %r4;
	setp.lt.u32 	%p28, %r203, 3;
	mov.b64 	%rd513, 0;
	mov.u64 	%rd512, %rd513;
	@%p28 bra 	$L__BB1_30;
	add.s32 	%r201, %r6, -2;
	and.b32  	%r131, %r6, -4;
	neg.s32 	%r200, %r131;
	mov.b64 	%rd513, 0;
$L__BB1_4:
	.pragma "nounroll";
	add.s32 	%r12, %r201, 1;
	mul.wide.u32 	%rd396, %r12, 8;
	add.s64 	%rd397, %rd2, %rd396;
	ld.global.u64 	%rd10, [%rd397];
	or.b64  	%rd398, %rd509, %rd10;
	and.b64  	%rd399, %rd398, -4294967296;
	setp.ne.s64 	%p29, %rd399, 0;
	@%p29 bra 	$L__BB1_6;
	cvt.u32.u64 	%r132, %rd10;
	cvt.u32.u64 	%r133, %rd509;
	div.u32 	%r134, %r133, %r132;
	mul.lo.s32 	%r135, %r134, %r132;
	sub.s32 	%r136, %r133, %r135;
	cvt.u64.u32 	%rd474, %r134;
	cvt.u64.u32 	%rd475, %r136;
	bra.uni 	$L__BB1_7;
$L__BB1_6:
	div.s64 	%rd474, %rd509, %rd10;
	mul.lo.s64 	%rd400, %rd474, %rd10;
	sub.s64 	%rd475, %rd509, %rd400;
$L__BB1_7:
	mul.wide.u32 	%rd401, %r12, 8;
	add.s64 	%rd402, %rd1, %rd401;
	ld.global.u64 	%rd17, [%rd402];
	mad.lo.s64 	%rd18, %rd17, %rd475, %rd512;
	or.b64  	%rd403, %rd508, %rd10;
	and.b64  	%rd404, %rd403, -4294967296;
	setp.ne.s64 	%p30, %rd404, 0;
	@%p30 bra 	$L__BB1_9;
	cvt.u32.u64 	%r137, %rd10;
	cvt.u32.u64 	%r138, %rd508;
	div.u32 	%r139, %r138, %r137;
	mul.lo.s32 	%r140, %r139, %r137;
	sub.s32 	%r141, %r138, %r140;
	cvt.u64.u32 	%rd476, %r139;
	cvt.u64.u32 	%rd477, %r141;
	bra.uni 	$L__BB1_10;
$L__BB1_9:
	div.s64 	%rd476, %rd508, %rd10;
	mul.lo.s64 	%rd405, %rd476, %rd10;
	sub.s64 	%rd477, %rd508, %rd405;
$L__BB1_10:
	mad.lo.s64 	%rd25, %rd477, %rd17, %rd513;
	add.s32 	%r13, %r201, -2;
	mul.wide.u32 	%rd406, %r201, 8;
	add.s64 	%rd407, %rd2, %rd406;
	ld.global.u64 	%rd26, [%rd407];
	or.b64  	%rd408, %rd474, %rd26;
	and.b64  	%rd409, %rd408, -4294967296;
	setp.ne.s64 	%p31, %rd409, 0;
	@%p31 bra 	$L__BB1_12;
	cvt.u32.u64 	%r142, %rd26;
	cvt.u32.u64 	%r143, %rd474;
	div.u32 	%r144, %r143, %r142;
	mul.lo.s32 	%r145, %r144, %r142;
	sub.s32 	%r146, %r143, %r145;
	cvt.u64.u32 	%rd478, %r144;
	cvt.u64.u32 	%rd479, %r146;
	bra.uni 	$L__BB1_13;
$L__BB1_12:
	div.s64 	%rd478, %rd474, %rd26;
	mul.lo.s64 	%rd410, %rd478, %rd26;
	sub.s64 	%rd479, %rd474, %rd410;
$L__BB1_13:
	mul.wide.u32 	%rd411, %r201, 8;
	add.s64 	%rd412, %rd1, %rd411;
	ld.global.u64 	%rd33, [%rd412];
	mad.lo.s64 	%rd34, %rd33, %rd479, %rd18;
	or.b64  	%rd413, %rd476, %rd26;
	and.b64  	%rd414, %rd413, -4294967296;
	setp.ne.s64 	%p32, %rd414, 0;
	@%p32 bra 	$L__BB1_15;
	cvt.u32.u64 	%r147, %rd26;
	cvt.u32.u64 	%r148, %rd476;
	div.u32 	%r149, %r148, %r147;
	mul.lo.s32 	%r150, %r149, %r147;
	sub.s32 	%r151, %r148, %r150;
	cvt.u64.u32 	%rd480, %r149;
	cvt.u64.u32 	%rd481, %r151;
	bra.uni 	$L__BB1_16;
$L__BB1_15:
	div.s64 	%rd480, %rd476, %rd26;
	mul.lo.s64 	%rd415, %rd480, %rd26;
	sub.s64 	%rd481, %rd476, %rd415;
$L__BB1_16:
	mad.lo.s64 	%rd41, %rd481, %rd33, %rd25;
	add.s32 	%r14, %r201, -1;
	mul.wide.u32 	%rd416, %r14, 8;
	add.s64 	%rd417, %rd2, %rd416;
	ld.global.u64 	%rd42, [%rd417];
	or.b64  	%rd418, %rd478, %rd42;
	and.b64  	%rd419, %rd418, -4294967296;
	setp.ne.s64 	%p33, %rd419, 0;
	@%p33 bra 	$L__BB1_18;
	cvt.u32.u64 	%r152, %rd42;
	cvt.u32.u64 	%r153, %rd478;
	div.u32 	%r154, %r153, %r152;
	mul.lo.s32 	%r155, %r154, %r152;
	sub.s32 	%r156, %r153, %r155;
	cvt.u64.u32 	%rd482, %r154;
	cvt.u64.u32 	%rd483, %r156;
	bra.uni 	$L__BB1_19;
$L__BB1_18:
	div.s64 	%rd482, %rd478, %rd42;
	mul.lo.s64 	%rd420, %rd482, %rd42;
	sub.s64 	%rd483, %rd478, %rd420;
$L__BB1_19:
	mul.wide.u32 	%rd421, %r14, 8;
	add.s64 	%rd422, %rd1, %rd421;
	ld.global.u64 	%rd49, [%rd422];
	mad.lo.s64 	%rd50, %rd49, %rd483, %rd34;
	or.b64  	%rd423, %rd480, %rd42;
	and.b64  	%rd424, %rd423, -4294967296;
	setp.ne.s64 	%p34, %rd424, 0;
	@%p34 bra 	$L__BB1_21;
	cvt.u32.u64 	%r157, %rd42;
	cvt.u32.u64 	%r158, %rd480;
	div.u32 	%r159, %r158, %r157;
	mul.lo.s32 	%r160, %r159, %r157;
	sub.s32 	%r161, %r158, %r160;
	cvt.u64.u32 	%rd484, %r159;
	cvt.u64.u32 	%rd485, %r161;
	bra.uni 	$L__BB1_22;
$L__BB1_21:
	div.s64 	%rd484, %rd480, %rd42;
	mul.lo.s64 	%rd425, %rd484, %rd42;
	sub.s64 	%rd485, %rd480, %rd425;
$L__BB1_22:
	mad.lo.s64 	%rd57, %rd485, %rd49, %rd41;
	mul.wide.u32 	%rd426, %r13, 8;
	add.s64 	%rd427, %rd2, %rd426;
	ld.global.u64 	%rd58, [%rd427];
	or.b64  	%rd428, %rd482, %rd58;
	and.b64  	%rd429, %rd428, -4294967296;
	setp.ne.s64 	%p35, %rd429, 0;
	@%p35 bra 	$L__BB1_24;
	cvt.u32.u64 	%r162, %rd58;
	cvt.u32.u64 	%r163, %rd482;
	div.u32 	%r164, %r163, %r162;
	mul.lo.s32 	%r165, %r164, %r162;
	sub.s32 	%r166, %r163, %r165;
	cvt.u64.u32 	%rd509, %r164;
	cvt.u64.u32 	%rd487, %r166;
	bra.uni 	$L__BB1_25;
$L__BB1_24:
	div.s64 	%rd509, %rd482, %rd58;
	mul.lo.s64 	%rd430, %rd509, %rd58;
	sub.s64 	%rd487, %rd482, %rd430;
$L__BB1_25:
	mul.wide.u32 	%rd431, %r13, 8;
	add.s64 	%rd432, %rd1, %rd431;
	ld.global.u64 	%rd65, [%rd432];
	mad.lo.s64 	%rd512, %rd65, %rd487, %rd50;
	or.b64  	%rd433, %rd484, %rd58;
	and.b64  	%rd434, %rd433, -4294967296;
	setp.ne.s64 	%p36, %rd434, 0;
	@%p36 bra 	$L__BB1_27;
	cvt.u32.u64 	%r167, %rd58;
	cvt.u32.u64 	%r168, %rd484;
	div.u32 	%r169, %r168, %r167;
	mul.lo.s32 	%r170, %r169, %r167;
	sub.s32 	%r171, %r168, %r170;
	cvt.u64.u32 	%rd508, %r169;
	cvt.u64.u32 	%rd489, %r171;
	bra.uni 	$L__BB1_28;
$L__BB1_27:
	div.s64 	%rd508, %rd484, %rd58;
	mul.lo.s64 	%rd435, %rd508, %rd58;
	sub.s64 	%rd489, %rd484, %rd435;
$L__BB1_28:
	mad.lo.s64 	%rd513, %rd489, %rd65, %rd57;
	add.s32 	%r201, %r201, -4;
	add.s32 	%r200, %r200, 4;
	setp.ne.s32 	%p37, %r200, 0;
	@%p37 bra 	$L__BB1_4;
	add.s32 	%r203, %r201, 1;
$L__BB1_30:
	and.b32  	%r19, %r6, 3;
	setp.eq.s32 	%p38, %r19, 0;
	@%p38 bra 	$L__BB1_53;
	setp.eq.s32 	%p39, %r19, 1;
	@%p39 bra 	$L__BB1_45;
	mul.wide.u32 	%rd437, %r203, 8;
	add.s64 	%rd438, %rd2, %rd437;
	ld.global.u64 	%rd80, [%rd438];
	or.b64  	%rd439, %rd509, %rd80;
	and.b64  	%rd440, %rd439, -4294967296;
	setp.ne.s64 	%p40, %rd440, 0;
	@%p40 bra 	$L__BB1_34;
	cvt.u32.u64 	%r172, %rd80;
	cvt.u32.u64 	%r173, %rd509;
	div.u32 	%r174, %r173, %r172;
	mul.lo.s32 	%r175, %r174, %r172;
	sub.s32 	%r176, %r173, %r175;
	cvt.u64.u32 	%rd496, %r174;
	cvt.u64.u32 	%rd497, %r176;
	bra.uni 	$L__BB1_35;
$L__BB1_34:
	div.s64 	%rd496, %rd509, %rd80;
	mul.lo.s64 	%rd441, %rd496, %rd80;
	sub.s64 	%rd497, %rd509, %rd441;
$L__BB1_35:
	add.s64 	%rd443, %rd1, %rd437;
	ld.global.u64 	%rd87, [%rd443];
	mad.lo.s64 	%rd88, %rd87, %rd497, %rd512;
	or.b64  	%rd444, %rd508, %rd80;
	and.b64  	%rd445, %rd444, -4294967296;
	setp.ne.s64 	%p41, %rd445, 0;
	@%p41 bra 	$L__BB1_37;
	cvt.u32.u64 	%r177, %rd80;
	cvt.u32.u64 	%r178, %rd508;
	div.u32 	%r179, %r178, %r177;
	mul.lo.s32 	%r180, %r179, %r177;
	sub.s32 	%r181, %r178, %r180;
	cvt.u64.u32 	%rd498, %r179;
	cvt.u64.u32 	%rd499, %r181;
	bra.uni 	$L__BB1_38;
$L__BB1_37:
	div.s64 	%rd498, %rd508, %rd80;
	mul.lo.s64 	%rd446, %rd498, %rd80;
	sub.s64 	%rd499, %rd508, %rd446;
$L__BB1_38:
	mad.lo.s64 	%rd95, %rd499, %rd87, %rd513;
	add.s32 	%r20, %r203, -1;
	mul.wide.u32 	%rd447, %r20, 8;
	add.s64 	%rd448, %rd2, %rd447;
	ld.global.u64 	%rd96, [%rd448];
	or.b64  	%rd449, %rd496, %rd96;
	and.b64  	%rd450, %rd449, -4294967296;
	setp.ne.s64 	%p42, %rd450, 0;
	@%p42 bra 	$L__BB1_40;
	cvt.u32.u64 	%r182, %rd96;
	cvt.u32.u64 	%r183, %rd496;
	div.u32 	%r184, %r183, %r182;
	mul.lo.s32 	%r185, %r184, %r182;
	sub.s32 	%r186, %r183, %r185;
	cvt.u64.u32 	%rd509, %r184;
	cvt.u64.u32 	%rd501, %r186;
	bra.uni 	$L__BB1_41;
$L__BB1_40:
	div.s64 	%rd509, %rd496, %rd96;
	mul.lo.s64 	%rd451, %rd509, %rd96;
	sub.s64 	%rd501, %rd496, %rd451;
$L__BB1_41:
	add.s64 	%rd453, %rd1, %rd447;
	ld.global.u64 	%rd103, [%rd453];
	mad.lo.s64 	%rd512, %rd103, %rd501, %rd88;
	or.b64  	%rd454, %rd498, %rd96;
	and.b64  	%rd455, %rd454, -4294967296;
	setp.ne.s64 	%p43, %rd455, 0;
	@%p43 bra 	$L__BB1_43;
	cvt.u32.u64 	%r187, %rd96;
	cvt.u32.u64 	%r188, %rd498;
	div.u32 	%r189, %r188, %r187;
	mul.lo.s32 	%r190, %r189, %r187;
	sub.s32 	%r191, %r188, %r190;
	cvt.u64.u32 	%rd508, %r189;
	cvt.u64.u32 	%rd503, %r191;
	bra.uni 	$L__BB1_44;
$L__BB1_43:
	div.s64 	%rd508, %rd498, %rd96;
	mul.lo.s64 	%rd456, %rd508, %rd96;
	sub.s64 	%rd503, %rd498, %rd456;
$L__BB1_44:
	mad.lo.s64 	%rd513, %rd503, %rd103, %rd95;
	add.s32 	%r203, %r203, -2;
$L__BB1_45:
	and.b32  	%r192, %r6, 1;
	setp.eq.b32 	%p44, %r192, 1;
	not.pred 	%p45, %p44;
	@%p45 bra 	$L__BB1_53;
	mul.wide.u32 	%rd457, %r203, 8;
	add.s64 	%rd458, %rd2, %rd457;
	ld.global.u64 	%rd118, [%rd458];
	or.b64  	%rd459, %rd509, %rd118;
	and.b64  	%rd460, %rd459, -4294967296;
	setp.ne.s64 	%p46, %rd460, 0;
	@%p46 bra 	$L__BB1_48;
	cvt.u32.u64 	%r193, %rd118;
	cvt.u32.u64 	%r194, %rd509;
	rem.u32 	%r195, %r194, %r193;
	cvt.u64.u32 	%rd510, %r195;
	bra.uni 	$L__BB1_49;
$L__BB1_48:
	rem.s64 	%rd510, %rd509, %rd118;
$L__BB1_49:
	add.s64 	%rd462, %rd1, %rd457;
	ld.global.u64 	%rd122, [%rd462];
	mad.lo.s64 	%rd512, %rd122, %rd510, %rd512;
	or.b64  	%rd463, %rd508, %rd118;
	and.b64  	%rd464, %rd463, -4294967296;
	setp.ne.s64 	%p47, %rd464, 0;
	@%p47 bra 	$L__BB1_51;
	cvt.u32.u64 	%r196, %rd118;
	cvt.u32.u64 	%r197, %rd508;
	rem.u32 	%r198, %r197, %r196;
	cvt.u64.u32 	%rd511, %r198;
	bra.uni 	$L__BB1_52;
$L__BB1_51:
	rem.s64 	%rd511, %rd508, %rd118;
$L__BB1_52:
	mad.lo.s64 	%rd513, %rd511, %rd122, %rd513;
$L__BB1_53:
	add.s64 	%rd465, %rd3, %rd512;
	ld.global.u8 	%rs3, [%rd465];
	setp.ne.s16 	%p48, %rs3, 0;
	add.s64 	%rd466, %rd3, %rd513;
	ld.global.u8 	%rs4, [%rd466];
	setp.ne.s16 	%p49, %rs4, 0;
	and.pred  	%p50, %p48, %p49;
	selp.u16 	%rs7, 1, 0, %p50;
	st.shared.u8 	[%r5], %rs7;
	bra.uni 	$L__BB1_114;
$L__BB1_54:
	cvt.u64.u32 	%rd545, %r4;
	setp.le.u64 	%p2, %rd262, %rd545;
	@%p2 bra 	$L__BB1_114;
	cvt.u32.u64 	%r23, %rd261;
	add.s32 	%r207, %r23, -1;
	setp.lt.s32 	%p3, %r207, 0;
	mov.b64 	%rd554, 0;
	@%p3 bra 	$L__BB1_113;
	and.b32  	%r25, %r23, 7;
	setp.lt.u32 	%p4, %r207, 7;
	mov.b64 	%rd554, 0;
	@%p4 bra 	$L__BB1_84;
	add.s32 	%r205, %r23, -4;
	and.b32  	%r56, %r23, -8;
	neg.s32 	%r204, %r56;
	mov.b64 	%rd554, 0;
$L__BB1_58:
	.pragma "nounroll";
	add.s32 	%r30, %r205, 3;
	mul.wide.u32 	%rd270, %r30, 8;
	add.s64 	%rd271, %rd2, %rd270;
	ld.global.u64 	%rd133, [%rd271];
	or.b64  	%rd272, %rd545, %rd133;
	and.b64  	%rd273, %rd272, -4294967296;
	setp.ne.s64 	%p5, %rd273, 0;
	@%p5 bra 	$L__BB1_60;
	cvt.u32.u64 	%r57, %rd133;
	cvt.u32.u64 	%r58, %rd545;
	div.u32 	%r59, %r58, %r57;
	mul.lo.s32 	%r60, %r59, %r57;
	sub.s32 	%r61, %r58, %r60;
	cvt.u64.u32 	%rd516, %r59;
	cvt.u64.u32 	%rd517, %r61;
	bra.uni 	$L__BB1_61;
$L__BB1_60:
	div.s64 	%rd516, %rd545, %rd133;
	mul.lo.s64 	%rd274, %rd516, %rd133;
	sub.s64 	%rd517, %rd545, %rd274;
$L__BB1_61:
	add.s64 	%rd276, %rd1, %rd270;
	ld.global.u64 	%rd277, [%rd276];
	mad.lo.s64 	%rd140, %rd277, %rd517, %rd554;
	add.s32 	%r31, %r205, 2;
	mul.wide.u32 	%rd278, %r31, 8;
	add.s64 	%rd279, %rd2, %rd278;
	ld.global.u64 	%rd141, [%rd279];
	or.b64  	%rd280, %rd516, %rd141;
	and.b64  	%rd281, %rd280, -4294967296;
	setp.ne.s64 	%p6, %rd281, 0;
	@%p6 bra 	$L__BB1_63;
	cvt.u32.u64 	%r62, %rd141;
	cvt.u32.u64 	%r63, %rd516;
	div.u32 	%r64, %r63, %r62;
	mul.lo.s32 	%r65, %r64, %r62;
	sub.s32 	%r66, %r63, %r65;
	cvt.u64.u32 	%rd518, %r64;
	cvt.u64.u32 	%rd519, %r66;
	bra.uni 	$L__BB1_64;
$L__BB1_63:
	div.s64 	%rd518, %rd516, %rd141;
	mul.lo.s64 	%rd282, %rd518, %rd141;
	sub.s64 	%rd519, %rd516, %rd282;
$L__BB1_64:
	add.s64 	%rd284, %rd1, %rd278;
	ld.global.u64 	%rd285, [%rd284];
	mad.lo.s64 	%rd148, %rd285, %rd519, %rd140;
	add.s32 	%r32, %r205, 1;
	mul.wide.u32 	%rd286, %r32, 8;
	add.s64 	%rd287, %rd2, %rd286;
	ld.global.u64 	%rd149, [%rd287];
	or.b64  	%rd288, %rd518, %rd149;
	and.b64  	%rd289, %rd288, -4294967296;
	setp.ne.s64 	%p7, %rd289, 0;
	@%p7 bra 	$L__BB1_66;
	cvt.u32.u64 	%r67, %rd149;
	cvt.u32.u64 	%r68, %rd518;
	div.u32 	%r69, %r68, %r67;
	mul.lo.s32 	%r70, %r69, %r67;
	sub.s32 	%r71, %r68, %r70;
	cvt.u64.u32 	%rd520, %r69;
	cvt.u64.u32 	%rd521, %r71;
	bra.uni 	$L__BB1_67;
$L__BB1_66:
	div.s64 	%rd520, %rd518, %rd149;
	mul.lo.s64 	%rd290, %rd520, %rd149;
	sub.s64 	%rd521, %rd518, %rd290;
$L__BB1_67:
	add.s64 	%rd292, %rd1, %rd286;
	ld.global.u64 	%rd293, [%rd292];
	mad.lo.s64 	%rd156, %rd293, %rd521, %rd148;
	add.s32 	%r33, %r205, -4;
	mul.wide.u32 	%rd294, %r205, 8;
	add.s64 	%rd295, %rd2, %rd294;
	ld.global.u64 	%rd157, [%rd295];
	or.b64  	%rd296, %rd520, %rd157;
	and.b64  	%rd297, %rd296, -4294967296;
	setp.ne.s64 	%p8, %rd297, 0;
	@%p8 bra 	$L__BB1_69;
	cvt.u32.u64 	%r72, %rd157;
	cvt.u32.u64 	%r73, %rd520;
	div.u32 	%r74, %r73, %r72;
	mul.lo.s32 	%r75, %r74, %r72;
	sub.s32 	%r76, %r73, %r75;
	cvt.u64.u32 	%rd522, %r74;
	cvt.u64.u32 	%rd523, %r76;
	bra.uni 	$L__BB1_70;
$L__BB1_69:
	div.s64 	%rd522, %rd520, %rd157;
	mul.lo.s64 	%rd298, %rd522, %rd157;
	sub.s64 	%rd523, %rd520, %rd298;
$L__BB1_70:
	add.s64 	%rd300, %rd1, %rd294;
	ld.global.u64 	%rd301, [%rd300];
	mad.lo.s64 	%rd164, %rd301, %rd523, %rd156;
	add.s32 	%r34, %r205, -1;
	mul.wide.u32 	%rd302, %r34, 8;
	add.s64 	%rd303, %rd2, %rd302;
	ld.global.u64 	%rd165, [%rd303];
	or.b64  	%rd304, %rd522, %rd165;
	and.b64  	%rd305, %rd304, -4294967296;
	setp.ne.s64 	%p9, %rd305, 0;
	@%p9 bra 	$L__BB1_72;
	cvt.u32.u64 	%r77, %rd165;
	cvt.u32.u64 	%r78, %rd522;
	div.u32 	%r79, %r78, %r77;
	mul.lo.s32 	%r80, %r79, %r77;
	sub.s32 	%r81, %r78, %r80;
	cvt.u64.u32 	%rd524, %r79;
	cvt.u64.u32 	%rd525, %r81;
	bra.uni 	$L__BB1_73;
$L__BB1_72:
	div.s64 	%rd524, %rd522, %rd165;
	mul.lo.s64 	%rd306, %rd524, %rd165;
	sub.s64 	%rd525, %rd522, %rd306;
$L__BB1_73:
	add.s64 	%rd308, %rd1, %rd302;
	ld.global.u64 	%rd309, [%rd308];
	mad.lo.s64 	%rd172, %rd309, %rd525, %rd164;
	add.s32 	%r35, %r205, -2;
	mul.wide.u32 	%rd310, %r35, 8;
	add.s64 	%rd311, %rd2, %rd310;
	ld.global.u64 	%rd173, [%rd311];
	or.b64  	%rd312, %rd524, %rd173;
	and.b64  	%rd313, %rd312, -4294967296;
	setp.ne.s64 	%p10, %rd313, 0;
	@%p10 bra 	$L__BB1_75;
	cvt.u32.u64 	%r82, %rd173;
	cvt.u32.u64 	%r83, %rd524;
	div.u32 	%r84, %r83, %r82;
	mul.lo.s32 	%r85, %r84, %r82;
	sub.s32 	%r86, %r83, %r85;
	cvt.u64.u32 	%rd526, %r84;
	cvt.u64.u32 	%rd527, %r86;
	bra.uni 	$L__BB1_76;
$L__BB1_75:
	div.s64 	%rd526, %rd524, %rd173;
	mul.lo.s64 	%rd314, %rd526, %rd173;
	sub.s64 	%rd527, %rd524, %rd314;
$L__BB1_76:
	add.s64 	%rd316, %rd1, %rd310;
	ld.global.u64 	%rd317, [%rd316];
	mad.lo.s64 	%rd180, %rd317, %rd527, %rd172;
	add.s32 	%r36, %r205, -3;
	mul.wide.u32 	%rd318, %r36, 8;
	add.s64 	%rd319, %rd2, %rd318;
	ld.global.u64 	%rd181, [%rd319];
	or.b64  	%rd320, %rd526, %rd181;
	and.b64  	%rd321, %rd320, -4294967296;
	setp.ne.s64 	%p11, %rd321, 0;
	@%p11 bra 	$L__BB1_78;
	cvt.u32.u64 	%r87, %rd181;
	cvt.u32.u64 	%r88, %rd526;
	div.u32 	%r89, %r88, %r87;
	mul.lo.s32 	%r90, %r89, %r87;
	sub.s32 	%r91, %r88, %r90;
	cvt.u64.u32 	%rd528, %r89;
	cvt.u64.u32 	%rd529, %r91;
	bra.uni 	$L__BB1_79;
$L__BB1_78:
	div.s64 	%rd528, %rd526, %rd181;
	mul.lo.s64 	%rd322, %rd528, %rd181;
	sub.s64 	%rd529, %rd526, %rd322;
$L__BB1_79:
	add.s64 	%rd324, %rd1, %rd318;
	ld.global.u64 	%rd325, [%rd324];
	mad.lo.s64 	%rd188, %rd325, %rd529, %rd180;
	mul.wide.u32 	%rd326, %r33, 8;
	add.s64 	%rd327, %rd2, %rd326;
	ld.global.u64 	%rd189, [%rd327];
	or.b64  	%rd328, %rd528, %rd189;
	and.b64  	%rd329, %rd328, -4294967296;
	setp.ne.s64 	%p12, %rd329, 0;
	@%p12 bra 	$L__BB1_81;
	cvt.u32.u64 	%r92, %rd189;
	cvt.u32.u64 	%r93, %rd528;
	div.u32 	%r94, %r93, %r92;
	mul.lo.s32 	%r95, %r94, %r92;
	sub.s32 	%r96, %r93, %r95;
	cvt.u64.u32 	%rd545, %r94;
	cvt.u64.u32 	%rd531, %r96;
	bra.uni 	$L__BB1_82;
$L__BB1_81:
	div.s64 	%rd545, %rd528, %rd189;
	mul.lo.s64 	%rd330, %rd545, %rd189;
	sub.s64 	%rd531, %rd528, %rd330;
$L__BB1_82:
	add.s64 	%rd332, %rd1, %rd326;
	ld.global.u64 	%rd333, [%rd332];
	mad.lo.s64 	%rd554, %rd333, %rd531, %rd188;
	add.s32 	%r205, %r205, -8;
	add.s32 	%r204, %r204, 8;
	setp.ne.s32 	%p13, %r204, 0;
	@%p13 bra 	$L__BB1_58;
	add.s32 	%r207, %r205, 3;
$L__BB1_84:
	setp.eq.s32 	%p14, %r25, 0;
	@%p14 bra 	$L__BB1_113;
	and.b32  	%r41, %r23, 3;
	setp.lt.u32 	%p15, %r25, 4;
	@%p15 bra 	$L__BB1_99;
	mul.wide.u32 	%rd335, %r207, 8;
	add.s64 	%rd336, %rd2, %rd335;
	ld.global.u64 	%rd200, [%rd336];
	or.b64  	%rd337, %rd545, %rd200;
	and.b64  	%rd338, %rd337, -4294967296;
	setp.ne.s64 	%p16, %rd338, 0;
	@%p16 bra 	$L__BB1_88;
	cvt.u32.u64 	%r97, %rd200;
	cvt.u32.u64 	%r98, %rd545;
	div.u32 	%r99, %r98, %r97;
	mul.lo.s32 	%r100, %r99, %r97;
	sub.s32 	%r101, %r98, %r100;
	cvt.u64.u32 	%rd535, %r99;
	cvt.u64.u32 	%rd536, %r101;
	bra.uni 	$L__BB1_89;
$L__BB1_88:
	div.s64 	%rd535, %rd545, %rd200;
	mul.lo.s64 	%rd339, %rd535, %rd200;
	sub.s64 	%rd536, %rd545, %rd339;
$L__BB1_89:
	add.s64 	%rd341, %rd1, %rd335;
	ld.global.u64 	%rd342, [%rd341];
	mad.lo.s64 	%rd207, %rd342, %rd536, %rd554;
	add.s32 	%r42, %r207, -1;
	mul.wide.u32 	%rd343, %r42, 8;
	add.s64 	%rd344, %rd2, %rd343;
	ld.global.u64 	%rd208, [%rd344];
	or.b64  	%rd345, %rd535, %rd208;
	and.b64  	%rd346, %rd345, -4294967296;
	setp.ne.s64 	%p17, %rd346, 0;
	@%p17 bra 	$L__BB1_91;
	cvt.u32.u64 	%r102, %rd208;
	cvt.u32.u64 	%r103, %rd535;
	div.u32 	%r104, %r103, %r102;
	mul.lo.s32 	%r105, %r104, %r102;
	sub.s32 	%r106, %r103, %r105;
	cvt.u64.u32 	%rd537, %r104;
	cvt.u64.u32 	%rd538, %r106;
	bra.uni 	$L__BB1_92;
$L__BB1_91:
	div.s64 	%rd537, %rd535, %rd208;
	mul.lo.s64 	%rd347, %rd537, %rd208;
	sub.s64 	%rd538, %rd535, %rd347;
$L__BB1_92:
	add.s64 	%rd349, %rd1, %rd343;
	ld.global.u64 	%rd350, [%rd349];
	mad.lo.s64 	%rd215, %rd350, %rd538, %rd207;
	add.s32 	%r43, %r207, -2;
	mul.wide.u32 	%rd351, %r43, 8;
	add.s64 	%rd352, %rd2, %rd351;
	ld.global.u64 	%rd216, [%rd352];
	or.b64  	%rd353, %rd537, %rd216;
	and.b64  	%rd354, %rd353, -4294967296;
	setp.ne.s64 	%p18, %rd354, 0;
	@%p18 bra 	$L__BB1_94;
	cvt.u32.u64 	%r107, %rd216;
	cvt.u32.u64 	%r108, %rd537;
	div.u32 	%r109, %r108, %r107;
	mul.lo.s32 	%r110, %r109, %r107;
	sub.s32 	%r111, %r108, %r110;
	cvt.u64.u32 	%rd539, %r109;
	cvt.u64.u32 	%rd540, %r111;
	bra.uni 	$L__BB1_95;
$L__BB1_94:
	div.s64 	%rd539, %rd537, %rd216;
	mul.lo.s64 	%rd355, %rd539, %rd216;
	sub.s64 	%rd540, %rd537, %rd355;
$L__BB1_95:
	add.s64 	%rd357, %rd1, %rd351;
	ld.global.u64 	%rd358, [%rd357];
	mad.lo.s64 	%rd223, %rd358, %rd540, %rd215;
	add.s32 	%r44, %r207, -3;
	mul.wide.u32 	%rd359, %r44, 8;
	add.s64 	%rd360, %rd2, %rd359;
	ld.global.u64 	%rd224, [%rd360];
	or.b64  	%rd361, %rd539, %rd224;
	and.b64  	%rd362, %rd361, -4294967296;
	setp.ne.s64 	%p19, %rd362, 0;
	@%p19 bra 	$L__BB1_97;
	cvt.u32.u64 	%r112, %rd224;
	cvt.u32.u64 	%r113, %rd539;
	div.u32 	%r114, %r113, %r112;
	mul.lo.s32 	%r115, %r114, %r112;
	sub.s32 	%r116, %r113, %r115;
	cvt.u64.u32 	%rd545, %r114;
	cvt.u64.u32 	%rd542, %r116;
	bra.uni 	$L__BB1_98;
$L__BB1_97:
	div.s64 	%rd545, %rd539, %rd224;
	mul.lo.s64 	%rd363, %rd545, %rd224;
	sub.s64 	%rd542, %rd539, %rd363;
$L__BB1_98:
	add.s64 	%rd365, %rd1, %rd359;
	ld.global.u64 	%rd366, [%rd365];
	mad.lo.s64 	%rd554, %rd366, %rd542, %rd223;
	add.s32 	%r207, %r207, -4;
$L__BB1_99:
	setp.eq.s32 	%p20, %r41, 0;
	@%p20 bra 	$L__BB1_113;
	setp.eq.s32 	%p21, %r41, 1;
	@%p21 bra 	$L__BB1_108;
	mul.wide.u32 	%rd368, %r207, 8;
	add.s64 	%rd369, %rd2, %rd368;
	ld.global.u64 	%rd235, [%rd369];
	or.b64  	%rd370, %rd545, %rd235;
	and.b64  	%rd371, %rd370, -4294967296;
	setp.ne.s64 	%p22, %rd371, 0;
	@%p22 bra 	$L__BB1_103;
	cvt.u32.u64 	%r117, %rd235;
	cvt.u32.u64 	%r118, %rd545;
	div.u32 	%r119, %r118, %r117;
	mul.lo.s32 	%r120, %r119, %r117;
	sub.s32 	%r121, %r118, %r120;
	cvt.u64.u32 	%rd546, %r119;
	cvt.u64.u32 	%rd547, %r121;
	bra.uni 	$L__BB1_104;
$L__BB1_103:
	div.s64 	%rd546, %rd545, %rd235;
	mul.lo.s64 	%rd372, %rd546, %rd235;
	sub.s64 	%rd547, %rd545, %rd372;
$L__BB1_104:
	add.s64 	%rd374, %rd1, %rd368;
	ld.global.u64 	%rd375, [%rd374];
	mad.lo.s64 	%rd242, %rd375, %rd547, %rd554;
	add.s32 	%r47, %r207, -1;
	mul.wide.u32 	%rd376, %r47, 8;
	add.s64 	%rd377, %rd2, %rd376;
	ld.global.u64 	%rd243, [%rd377];
	or.b64  	%rd378, %rd546, %rd243;
	and.b64  	%rd379, %rd378, -4294967296;
	setp.ne.s64 	%p23, %rd379, 0;
	@%p23 bra 	$L__BB1_106;
	cvt.u32.u64 	%r122, %rd243;
	cvt.u32.u64 	%r123, %rd546;
	div.u32 	%r124, %r123, %r122;
	mul.lo.s32 	%r125, %r124, %r122;
	sub.s32 	%r126, %r123, %r125;
	cvt.u64.u32 	%rd545, %r124;
	cvt.u64.u32 	%rd549, %r126;
	bra.uni 	$L__BB1_107;
$L__BB1_106:
	div.s64 	%rd545, %rd546, %rd243;
	mul.lo.s64 	%rd380, %rd545, %rd243;
	sub.s64 	%rd549, %rd546, %rd380;
$L__BB1_107:
	add.s64 	%rd382, %rd1, %rd376;
	ld.global.u64 	%rd383, [%rd382];
	mad.lo.s64 	%rd554, %rd383, %rd549, %rd242;
	add.s32 	%r207, %r207, -2;
$L__BB1_108:
	and.b32  	%r127, %r23, 1;
	setp.eq.b32 	%p24, %r127, 1;
	not.pred 	%p25, %p24;
	@%p25 bra 	$L__BB1_113;
	mul.wide.u32 	%rd384, %r207, 8;
	add.s64 	%rd385, %rd2, %rd384;
	ld.global.u64 	%rd254, [%rd385];
	or.b64  	%rd386, %rd545, %rd254;
	and.b64  	%rd387, %rd386, -4294967296;
	setp.ne.s64 	%p26, %rd387, 0;
	@%p26 bra 	$L__BB1_111;
	cvt.u32.u64 	%r128, %rd254;
	cvt.u32.u64 	%r129, %rd545;
	rem.u32 	%r130, %r129, %r128;
	cvt.u64.u32 	%rd553, %r130;
	bra.uni 	$L__BB1_112;
$L__BB1_111:
	rem.s64 	%rd553, %rd545, %rd254;
$L__BB1_112:
	add.s64 	%rd389, %rd1, %rd384;
	ld.global.u64 	%rd390, [%rd389];
	mad.lo.s64 	%rd554, %rd390, %rd553, %rd554;
$L__BB1_113:
	add.s64 	%rd391, %rd3, %rd554;
	ld.global.u8 	%rs2, [%rd391];
	st.shared.u8 	[%r5], %rs2;
$L__BB1_114:
	bar.sync 	0;
	setp.lt.u32 	%p51, %r209, 66;
	@%p51 bra 	$L__BB1_118;
$L__BB1_115:
	shr.u32 	%r51, %r209, 1;
	setp.ge.u32 	%p52, %r1, %r51;
	@%p52 bra 	$L__BB1_117;
	ld.shared.u8 	%rs8, [%r5];
	setp.ne.s16 	%p53, %rs8, 0;
	add.s32 	%r199, %r5, %r51;
	ld.shared.u8 	%rs9, [%r199];
	setp.ne.s16 	%p54, %rs9, 0;
	and.pred  	%p55, %p53, %p54;
	selp.u16 	%rs12, 1, 0, %p55;
	st.shared.u8 	[%r5], %rs12;
$L__BB1_117:
	bar.sync 	0;
	setp.gt.u32 	%p56, %r209, 131;
	mov.u32 	%r209, %r51;
	@%p56 bra 	$L__BB1_115;
$L__BB1_118:
	setp.gt.u32 	%p57, %r1, 31;
	@%p57 bra 	$L__BB1_121;
	ld.volatile.shared.u8 	%rs13, [%r5];
	setp.ne.s16 	%p58, %rs13, 0;
	ld.volatile.shared.u8 	%rs14, [%r5+32];
	setp.ne.s16 	%p59, %rs14, 0;
	and.pred  	%p60, %p58, %p59;
	selp.u16 	%rs17, 1, 0, %p60;
	st.volatile.shared.u8 	[%r5], %rs17;
	ld.volatile.shared.u8 	%rs18, [%r5];
	setp.ne.s16 	%p61, %rs18, 0;
	ld.volatile.shared.u8 	%rs19, [%r5+16];
	setp.ne.s16 	%p62, %rs19, 0;
	and.pred  	%p63, %p61, %p62;
	selp.u16 	%rs22, 1, 0, %p63;
	st.volatile.shared.u8 	[%r5], %rs22;
	ld.volatile.shared.u8 	%rs23, [%r5];
	setp.ne.s16 	%p64, %rs23, 0;
	ld.volatile.shared.u8 	%rs24, [%r5+8];
	setp.ne.s16 	%p65, %rs24, 0;
	and.pred  	%p66, %p64, %p65;
	selp.u16 	%rs27, 1, 0, %p66;
	st.volatile.shared.u8 	[%r5], %rs27;
	ld.volatile.shared.u8 	%rs28, [%r5];
	setp.ne.s16 	%p67, %rs28, 0;
	ld.volatile.shared.u8 	%rs29, [%r5+4];
	setp.ne.s16 	%p68, %rs29, 0;
	and.pred  	%p69, %p67, %p68;
	selp.u16 	%rs32, 1, 0, %p69;
	st.volatile.shared.u8 	[%r5], %rs32;
	ld.volatile.shared.u8 	%rs33, [%r5];
	setp.ne.s16 	%p70, %rs33, 0;
	ld.volatile.shared.u8 	%rs34, [%r5+2];
	setp.ne.s16 	%p71, %rs34, 0;
	and.pred  	%p72, %p70, %p71;
	selp.u16 	%rs37, 1, 0, %p72;
	st.volatile.shared.u8 	[%r5], %rs37;
	ld.volatile.shared.u8 	%rs38, [%r5];
	setp.ne.s16 	%p73, %rs38, 0;
	ld.volatile.shared.u8 	%rs39, [%r5+1];
	setp.ne.s16 	%p74, %rs39, 0;
	and.pred  	%p75, %p73, %p74;
	selp.u16 	%rs42, 1, 0, %p75;
	st.volatile.shared.u8 	[%r5], %rs42;
	setp.ne.s32 	%p76, %r1, 0;
	@%p76 bra 	$L__BB1_121;
	ld.shared.u8 	%rs43, [prodsdata_bool];
	cvt.u64.u32 	%rd467, %r2;
	cvta.to.global.u64 	%rd468, %rd260;
	add.s64 	%rd469, %rd468, %rd467;
	st.global.u8 	[%rd469], %rs43;
$L__BB1_121:
	ret;

}
	// .globl	contiguous_prod2_bool
.visible .entry contiguous_prod2_bool(
	.param .u64 .ptr .align 1 contiguous_prod2_bool_param_0,
	.param .u64 .ptr .align 1 contiguous_prod2_bool_param_1,
	.param .u64 .ptr .align 1 contiguous_prod2_bool_param_2,
	.param .u64 .ptr .align 1 contiguous_prod2_bool_param_3,
	.param .u64 contiguous_prod2_bool_param_4,
	.param .u64 contiguous_prod2_bool_param_5,
	.param .u64 contiguous_prod2_bool_param_6
)
{
	.reg .pred 	%p<77>;
	.reg .b16 	%rs<44>;
	.reg .b32 	%r<214>;
	.reg .b64 	%rd<564>;

	ld.param.u64 	%rd266, [contiguous_prod2_bool_param_1];
	ld.param.u64 	%rd267, [contiguous_prod2_bool_param_2];
	ld.param.u64 	%rd268, [contiguous_prod2_bool_param_3];
	ld.param.u64 	%rd263, [contiguous_prod2_bool_param_4];
	ld.param.u64 	%rd264, [contiguous_prod2_bool_param_5];
	ld.param.u64 	%rd265, [contiguous_prod2_bool_param_6];
	cvta.to.global.u64 	%rd1, %rd268;
	cvta.to.global.u64 	%rd2, %rd267;
	cvta.to.global.u64 	%rd563, %rd266;
	mov.u32 	%r1, %tid.x;
	mov.u32 	%r2, %ctaid.x;
	mov.u32 	%r213, %ntid.x;
	mul.lo.s32 	%r51, %r2, %r213;
	shl.b32 	%r52, %r51, 1;
	add.s32 	%r4, %r52, %r1;
	mov.u32 	%r53, prodsdata_bool;
	add.s32 	%r5, %r53, %r1;
	mov.b16 	%rs1, 1;
	st.shared.u8 	[%r5], %rs1;
	add.s32 	%r54, %r4, %r213;
	cvt.u64.u32 	%rd4, %r54;
	setp.le.u64 	%p1, %rd264, %rd4;
	@%p1 bra 	$L__BB2_54;
	cvt.u64.u32 	%rd396, %r4;
	mov.u32 	%r131, %ctaid.y;
	cvt.u64.u32 	%rd397, %r131;
	mul.lo.s64 	%rd398, %rd264, %rd397;
	add.s64 	%rd517, %rd398, %rd396;
	add.s64 	%rd515, %rd398, %rd4;
	cvt.u32.u64 	%r6, %rd263;
	add.s32 	%r207, %r6, -1;
	setp.lt.s32 	%p27, %r207, 0;
	mov.b64 	%rd521, 0;
	mov.u64 	%rd522, %rd521;
	@%p27 bra 	$L__BB2_53;
	setp.lt.u32 	%p28, %r207, 3;
	mov.b64 	%rd522, 0;
	mov.u64 	%rd521, %rd522;
	@%p28 bra 	$L__BB2_30;
	add.s32 	%r205, %r6, -2;
	and.b32  	%r132, %r6, -4;
	neg.s32 	%r204, %r132;
	mov.b64 	%rd522, 0;
$L__BB2_4:
	.pragma "nounroll";
	add.s32 	%r12, %r205, 1;
	mul.wide.u32 	%rd402, %r12, 8;
	add.s64 	%rd403, %rd2, %rd402;
	ld.global.u64 	%rd11, [%rd403];
	or.b64  	%rd404, %rd517, %rd11;
	and.b64  	%rd405, %rd404, -4294967296;
	setp.ne.s64 	%p29, %rd405, 0;
	@%p29 bra 	$L__BB2_6;
	cvt.u32.u64 	%r133, %rd11;
	cvt.u32.u64 	%r134, %rd517;
	div.u32 	%r135, %r134, %r133;
	mul.lo.s32 	%r136, %r135, %r133;
	sub.s32 	%r137, %r134, %r136;
	cvt.u64.u32 	%rd483, %r135;
	cvt.u64.u32 	%rd484, %r137;
	bra.uni 	$L__BB2_7;
$L__BB2_6:
	div.s64 	%rd483, %rd517, %rd11;
	mul.lo.s64 	%rd406, %rd483, %rd11;
	sub.s64 	%rd484, %rd517, %rd406;
$L__BB2_7:
	mul.wide.u32 	%rd407, %r12, 8;
	add.s64 	%rd408, %rd1, %rd407;
	ld.global.u64 	%rd18, [%rd408];
	mad.lo.s64 	%rd19, %rd18, %rd484, %rd521;
	or.b64  	%rd409, %rd515, %rd11;
	and.b64  	%rd410, %rd409, -4294967296;
	setp.ne.s64 	%p30, %rd410, 0;
	@%p30 bra 	$L__BB2_9;
	cvt.u32.u64 	%r138, %rd11;
	cvt.u32.u64 	%r139, %rd515;
	div.u32 	%r140, %r139, %r138;
	mul.lo.s32 	%r141, %r140, %r138;
	sub.s32 	%r142, %r139, %r141;
	cvt.u64.u32 	%rd485, %r140;
	cvt.u64.u32 	%rd486, %r142;
	bra.uni 	$L__BB2_10;
$L__BB2_9:
	div.s64 	%rd485, %rd515, %rd11;
	mul.lo.s64 	%rd411, %rd485, %rd11;
	sub.s64 	%rd486, %rd515, %rd411;
$L__BB2_10:
	mad.lo.s64 	%rd26, %rd486, %rd18, %rd522;
	mul.wide.u32 	%rd412, %r205, 8;
	add.s64 	%rd413, %rd2, %rd412;
	ld.global.u64 	%rd27, [%rd413];
	or.b64  	%rd414, %rd483, %rd27;
	and.b64  	%rd415, %rd414, -4294967296;
	setp.ne.s64 	%p31, %rd415, 0;
	@%p31 bra 	$L__BB2_12;
	cvt.u32.u64 	%r143, %rd27;
	cvt.u32.u64 	%r144, %rd483;
	div.u32 	%r145, %r144, %r143;
	mul.lo.s32 	%r146, %r145, %r143;
	sub.s32 	%r147, %r144, %r146;
	cvt.u64.u32 	%rd487, %r145;
	cvt.u64.u32 	%rd488, %r147;
	bra.uni 	$L__BB2_13;
$L__BB2_12:
	div.s64 	%rd487, %rd483, %rd27;
	mul.lo.s64 	%rd416, %rd487, %rd27;
	sub.s64 	%rd488, %rd483, %rd416;
$L__BB2_13:
	mul.wide.u32 	%rd417, %r205, 8;
	add.s64 	%rd418, %rd1, %rd417;
	ld.global.u64 	%rd34, [%rd418];
	mad.lo.s64 	%rd35, %rd34, %rd488, %rd19;
	or.b64  	%rd419, %rd485, %rd27;
	and.b64  	%rd420, %rd419, -4294967296;
	setp.ne.s64 	%p32, %rd420, 0;
	@%p32 bra 	$L__BB2_15;
	cvt.u32.u64 	%r148, %rd27;
	cvt.u32.u64 	%r149, %rd485;
	div.u32 	%r150, %r149, %r148;
	mul.lo.s32 	%r151, %r150, %r148;
	sub.s32 	%r152, %r149, %r151;
	cvt.u64.u32 	%rd489, %r150;
	cvt.u64.u32 	%rd490, %r152;
	bra.uni 	$L__BB2_16;
$L__BB2_15:
	div.s64 	%rd489, %rd485, %rd27;
	mul.lo.s64 	%rd421, %rd489, %rd27;
	sub.s64 	%rd490, %rd485, %rd421;
$L__BB2_16:
	mad.lo.s64 	%rd42, %rd490, %rd34, %rd26;
	add.s32 	%r13, %r205, -1;
	mul.wide.u32 	%rd422, %r13, 8;
	add.s64 	%rd423, %rd2, %rd422;
	ld.global.u64 	%rd43, [%rd423];
	or.b64  	%rd424, %rd487, %rd43;
	and.b64  	%rd425, %rd424, -4294967296;
	setp.ne.s64 	%p33, %rd425, 0;
	@%p33 bra 	$L__BB2_18;
	cvt.u32.u64 	%r153, %rd43;
	cvt.u32.u64 	%r154, %rd487;
	div.u32 	%r155, %r154, %r153;
	mul.lo.s32 	%r156, %r155, %r153;
	sub.s32 	%r157, %r154, %r156;
	cvt.u64.u32 	%rd491, %r155;
	cvt.u64.u32 	%rd492, %r157;
	bra.uni 	$L__BB2_19;
$L__BB2_18:
	div.s64 	%rd491, %rd487, %rd43;
	mul.lo.s64 	%rd426, %rd491, %rd43;
	sub.s64 	%rd492, %rd487, %rd426;
$L__BB2_19:
	mul.wide.u32 	%rd427, %r13, 8;
	add.s64 	%rd428, %rd1, %rd427;
	ld.global.u64 	%rd50, [%rd428];
	mad.lo.s64 	%rd51, %rd50, %rd492, %rd35;
	or.b64  	%rd429, %rd489, %rd43;
	and.b64  	%rd430, %rd429, -4294967296;
	setp.ne.s64 	%p34, %rd430, 0;
	@%p34 bra 	$L__BB2_21;
	cvt.u32.u64 	%r158, %rd43;
	cvt.u32.u64 	%r159, %rd489;
	div.u32 	%r160, %r159, %r158;
	mul.lo.s32 	%r161, %r160, %r158;
	sub.s32 	%r162, %r159, %r161;
	cvt.u64.u32 	%rd493, %r160;
	cvt.u64.u32 	%rd494, %r162;
	bra.uni 	$L__BB2_22;
$L__BB2_21:
	div.s64 	%rd493, %rd489, %rd43;
	mul.lo.s64 	%rd431, %rd493, %rd43;
	sub.s64 	%rd494, %rd489, %rd431;
$L__BB2_22:
	mad.lo.s64 	%rd58, %rd494, %rd50, %rd42;
	add.s32 	%r163, %r205, -2;
	mul.wide.u32 	%rd432, %r163, 8;
	add.s64 	%rd433, %rd2, %rd432;
	ld.global.u64 	%rd59, [%rd433];
	or.b64  	%rd434, %rd491, %rd59;
	and.b64  	%rd435, %rd434, -4294967296;
	setp.ne.s64 	%p35, %rd435, 0;
	@%p35 bra 	$L__BB2_24;
	cvt.u32.u64 	%r164, %rd59;
	cvt.u32.u64 	%r165, %rd491;
	div.u32 	%r166, %r165, %r164;
	mul.lo.s32 	%r167, %r166, %r164;
	sub.s32 	%r168, %r165, %r167;
	cvt.u64.u32 	%rd517, %r166;
	cvt.u64.u32 	%rd496, %r168;
	bra.uni 	$L__BB2_25;
$L__BB2_24:
	div.s64 	%rd517, %rd491, %rd59;
	mul.lo.s64 	%rd436, %rd517, %rd59;
	sub.s64 	%rd496, %rd491, %rd436;
$L__BB2_25:
	mul.wide.u32 	%rd437, %r163, 8;
	add.s64 	%rd438, %rd1, %rd437;
	ld.global.u64 	%rd66, [%rd438];
	mad.lo.s64 	%rd521, %rd66, %rd496, %rd51;
	or.b64  	%rd439, %rd493, %rd59;
	and.b64  	%rd440, %rd439, -4294967296;
	setp.ne.s64 	%p36, %rd440, 0;
	@%p36 bra 	$L__BB2_27;
	cvt.u32.u64 	%r170, %rd59;
	cvt.u32.u64 	%r171, %rd493;
	div.u32 	%r172, %r171, %r170;
	mul.lo.s32 	%r173, %r172, %r170;
	sub.s32 	%r174, %r171, %r173;
	cvt.u64.u32 	%rd515, %r172;
	cvt.u64.u32 	%rd498, %r174;
	bra.uni 	$L__BB2_28;
$L__BB2_27:
	div.s64 	%rd515, %rd493, %rd59;
	mul.lo.s64 	%rd441, %rd515, %rd59;
	sub.s64 	%rd498, %rd493, %rd441;
$L__BB2_28:
	mad.lo.s64 	%rd522, %rd498, %rd66, %rd58;
	add.s32 	%r205, %r205, -4;
	add.s32 	%r204, %r204, 4;
	setp.ne.s32 	%p37, %r204, 0;
	@%p37 bra 	$L__BB2_4;
	add.s32 	%r207, %r205, 1;
$L__BB2_30:
	and.b32  	%r18, %r6, 3;
	setp.eq.s32 	%p38, %r18, 0;
	@%p38 bra 	$L__BB2_53;
	setp.eq.s32 	%p39, %r18, 1;
	@%p39 bra 	$L__BB2_45;
	mul.wide.u32 	%rd443, %r207, 8;
	add.s64 	%rd444, %rd2, %rd443;
	ld.global.u64 	%rd81, [%rd444];
	or.b64  	%rd445, %rd517, %rd81;
	and.b64  	%rd446, %rd445, -4294967296;
	setp.ne.s64 	%p40, %rd446, 0;
	@%p40 bra 	$L__BB2_34;
	cvt.u32.u64 	%r175, %rd81;
	cvt.u32.u64 	%r176, %rd517;
	div.u32 	%r177, %r176, %r175;
	mul.lo.s32 	%r178, %r177, %r175;
	sub.s32 	%r179, %r176, %r178;
	cvt.u64.u32 	%rd505, %r177;
	cvt.u64.u32 	%rd506, %r179;
	bra.uni 	$L__BB2_35;
$L__BB2_34:
	div.s64 	%rd505, %rd517, %rd81;
	mul.lo.s64 	%rd447, %rd505, %rd81;
	sub.s64 	%rd506, %rd517, %rd447;
$L__BB2_35:
	add.s64 	%rd449, %rd1, %rd443;
	ld.global.u64 	%rd88, [%rd449];
	mad.lo.s64 	%rd89, %rd88, %rd506, %rd521;
	or.b64  	%rd450, %rd515, %rd81;
	and.b64  	%rd451, %rd450, -4294967296;
	setp.ne.s64 	%p41, %rd451, 0;
	@%p41 bra 	$L__BB2_37;
	cvt.u32.u64 	%r180, %rd81;
	cvt.u32.u64 	%r181, %rd515;
	div.u32 	%r182, %r181, %r180;
	mul.lo.s32 	%r183, %r182, %r180;
	sub.s32 	%r184, %r181, %r183;
	cvt.u64.u32 	%rd507, %r182;
	cvt.u64.u32 	%rd508, %r184;
	bra.uni 	$L__BB2_38;
$L__BB2_37:
	div.s64 	%rd507, %rd515, %rd81;
	mul.lo.s64 	%rd452, %rd507, %rd81;
	sub.s64 	%rd508, %rd515, %rd452;
$L__BB2_38:
	mad.lo.s64 	%rd96, %rd508, %rd88, %rd522;
	add.s32 	%r19, %r207, -1;
	mul.wide.u32 	%rd453, %r19, 8;
	add.s64 	%rd454, %rd2, %rd453;
	ld.global.u64 	%rd97, [%rd454];
	or.b64  	%rd455, %rd505, %rd97;
	and.b64  	%rd456, %rd455, -4294967296;
	setp.ne.s64 	%p42, %rd456, 0;
	@%p42 bra 	$L__BB2_40;
	cvt.u32.u64 	%r185, %rd97;
	cvt.u32.u64 	%r186, %rd505;
	div.u32 	%r187, %r186, %r185;
	mul.lo.s32 	%r188, %r187, %r185;
	sub.s32 	%r189, %r186, %r188;
	cvt.u64.u32 	%rd517, %r187;
	cvt.u64.u32 	%rd510, %r189;
	bra.uni 	$L__BB2_41;
$L__BB2_40:
	div.s64 	%rd517, %rd505, %rd97;
	mul.lo.s64 	%rd457, %rd517, %rd97;
	sub.s64 	%rd510, %rd505, %rd457;
$L__BB2_41:
	add.s64 	%rd459, %rd1, %rd453;
	ld.global.u64 	%rd104, [%rd459];
	mad.lo.s64 	%rd521, %rd104, %rd510, %rd89;
	or.b64  	%rd460, %rd507, %rd97;
	and.b64  	%rd461, %rd460, -4294967296;
	setp.ne.s64 	%p43, %rd461, 0;
	@%p43 bra 	$L__BB2_43;
	cvt.u32.u64 	%r190, %rd97;
	cvt.u32.u64 	%r191, %rd507;
	div.u32 	%r192, %r191, %r190;
	mul.lo.s32 	%r193, %r192, %r190;
	sub.s32 	%r194, %r191, %r193;
	cvt.u64.u32 	%rd515, %r192;
	cvt.u64.u32 	%rd512, %r194;
	bra.uni 	$L__BB2_44;
$L__BB2_43:
	div.s64 	%rd515, %rd507, %rd97;
	mul.lo.s64 	%rd462, %rd515, %rd97;
	sub.s64 	%rd512, %rd507, %rd462;
$L__BB2_44:
	mad.lo.s64 	%rd522, %rd512, %rd104, %rd96;
	add.s32 	%r207, %r207, -2;
$L__BB2_45:
	and.b32  	%r195, %r6, 1;
	setp.eq.b32 	%p44, %r195, 1;
	not.pred 	%p45, %p44;
	@%p45 bra 	$L__BB2_53;
	mul.wide.u32 	%rd463, %r207, 8;
	add.s64 	%rd464, %rd2, %rd463;
	ld.global.u64 	%rd119, [%rd464];
	or.b64  	%rd465, %rd517, %rd119;
	and.b64  	%rd466, %rd465, -4294967296;
	setp.ne.s64 	%p46, %rd466, 0;
	@%p46 bra 	$L__BB2_48;
	cvt.u32.u64 	%r196, %rd119;
	cvt.u32.u64 	%r197, %rd517;
	rem.u32 	%r198, %r197, %r196;
	cvt.u64.u32 	%rd519, %r198;
	bra.uni 	$L__BB2_49;
$L__BB2_48:
	rem.s64 	%rd519, %rd517, %rd119;
$L__BB2_49:
	add.s64 	%rd468, %rd1, %rd463;
	ld.global.u64 	%rd123, [%rd468];
	mad.lo.s64 	%rd521, %rd123, %rd519, %rd521;
	or.b64  	%rd469, %rd515, %rd119;
	and.b64  	%rd470, %rd469, -4294967296;
	setp.ne.s64 	%p47, %rd470, 0;
	@%p47 bra 	$L__BB2_51;
	cvt.u32.u64 	%r199, %rd119;
	cvt.u32.u64 	%r200, %rd515;
	rem.u32 	%r201, %r200, %r199;
	cvt.u64.u32 	%rd520, %r201;
	bra.uni 	$L__BB2_52;
$L__BB2_51:
	rem.s64 	%rd520, %rd515, %rd119;
$L__BB2_52:
	mad.lo.s64 	%rd522, %rd520, %rd123, %rd522;
$L__BB2_53:
	add.s64 	%rd471, %rd563, %rd521;
	ld.global.u8 	%rs3, [%rd471];
	setp.ne.s16 	%p48, %rs3, 0;
	add.s64 	%rd472, %rd563, %rd522;
	ld.global.u8 	%rs4, [%rd472];
	setp.ne.s16 	%p49, %rs4, 0;
	and.pred  	%p50, %p48, %p49;
	selp.u16 	%rs7, 1, 0, %p50;
	st.shared.u8 	[%r5], %rs7;
	bra.uni 	$L__BB2_114;
$L__BB2_54:
	cvt.u64.u32 	%rd131, %r4;
	setp.le.u64 	%p2, %rd264, %rd131;
	@%p2 bra 	$L__BB2_114;
	mov.u32 	%r55, %ctaid.y;
	cvt.u64.u32 	%rd269, %r55;
	mad.lo.s64 	%rd554, %rd264, %rd269, %rd131;
	cvt.u32.u64 	%r22, %rd263;
	add.s32 	%r211, %r22, -1;
	setp.lt.s32 	%p3, %r211, 0;
	@%p3 bra 	$L__BB2_113;
	and.b32  	%r24, %r22, 7;
	setp.lt.u32 	%p4, %r211, 7;
	@%p4 bra 	$L__BB2_84;
	add.s32 	%r209, %r22, -4;
	and.b32  	%r56, %r22, -8;
	neg.s32 	%r208, %r56;
$L__BB2_58:
	.pragma "nounroll";
	add.s32 	%r29, %r209, 3;
	mul.wide.u32 	%rd271, %r29, 8;
	add.s64 	%rd272, %rd2, %rd271;
	ld.global.u64 	%rd135, [%rd272];
	or.b64  	%rd273, %rd554, %rd135;
	and.b64  	%rd274, %rd273, -4294967296;
	setp.ne.s64 	%p5, %rd274, 0;
	@%p5 bra 	$L__BB2_60;
	cvt.u32.u64 	%r57, %rd135;
	cvt.u32.u64 	%r58, %rd554;
	div.u32 	%r59, %r58, %r57;
	mul.lo.s32 	%r60, %r59, %r57;
	sub.s32 	%r61, %r58, %r60;
	cvt.u64.u32 	%rd525, %r59;
	cvt.u64.u32 	%rd526, %r61;
	bra.uni 	$L__BB2_61;
$L__BB2_60:
	div.s64 	%rd525, %rd554, %rd135;
	mul.lo.s64 	%rd275, %rd525, %rd135;
	sub.s64 	%rd526, %rd554, %rd275;
$L__BB2_61:
	add.s64 	%rd277, %rd1, %rd271;
	ld.global.u64 	%rd278, [%rd277];
	mul.lo.s64 	%rd142, %rd278, %rd526;
	add.s32 	%r30, %r209, 2;
	mul.wide.u32 	%rd279, %r30, 8;
	add.s64 	%rd280, %rd2, %rd279;
	ld.global.u64 	%rd143, [%rd280];
	or.b64  	%rd281, %rd525, %rd143;
	and.b64  	%rd282, %rd281, -4294967296;
	setp.ne.s64 	%p6, %rd282, 0;
	@%p6 bra 	$L__BB2_63;
	cvt.u32.u64 	%r62, %rd143;
	cvt.u32.u64 	%r63, %rd525;
	div.u32 	%r64, %r63, %r62;
	mul.lo.s32 	%r65, %r64, %r62;
	sub.s32 	%r66, %r63, %r65;
	cvt.u64.u32 	%rd527, %r64;
	cvt.u64.u32 	%rd528, %r66;
	bra.uni 	$L__BB2_64;
$L__BB2_63:
	div.s64 	%rd527, %rd525, %rd143;
	mul.lo.s64 	%rd283, %rd527, %rd143;
	sub.s64 	%rd528, %rd525, %rd283;
$L__BB2_64:
	add.s64 	%rd285, %rd1, %rd279;
	ld.global.u64 	%rd286, [%rd285];
	mad.lo.s64 	%rd150, %rd286, %rd528, %rd142;
	add.s32 	%r31, %r209, 1;
	mul.wide.u32 	%rd287, %r31, 8;
	add.s64 	%rd288, %rd2, %rd287;
	ld.global.u64 	%rd151, [%rd288];
	or.b64  	%rd289, %rd527, %rd151;
	and.b64  	%rd290, %rd289, -4294967296;
	setp.ne.s64 	%p7, %rd290, 0;
	@%p7 bra 	$L__BB2_66;
	cvt.u32.u64 	%r67, %rd151;
	cvt.u32.u64 	%r68, %rd527;
	div.u32 	%r69, %r68, %r67;
	mul.lo.s32 	%r70, %r69, %r67;
	sub.s32 	%r71, %r68, %r70;
	cvt.u64.u32 	%rd529, %r69;
	cvt.u64.u32 	%rd530, %r71;
	bra.uni 	$L__BB2_67;
$L__BB2_66:
	div.s64 	%rd529, %rd527, %rd151;
	mul.lo.s64 	%rd291, %rd529, %rd151;
	sub.s64 	%rd530, %rd527, %rd291;
$L__BB2_67:
	add.s64 	%rd293, %rd1, %rd287;
	ld.global.u64 	%rd294, [%rd293];
	mad.lo.s64 	%rd158, %rd294, %rd530, %rd150;
	add.s32 	%r32, %r209, -4;
	mul.wide.u32 	%rd295, %r209, 8;
	add.s64 	%rd296, %rd2, %rd295;
	ld.global.u64 	%rd159, [%rd296];
	or.b64  	%rd297, %rd529, %rd159;
	and.b64  	%rd298, %rd297, -4294967296;
	setp.ne.s64 	%p8, %rd298, 0;
	@%p8 bra 	$L__BB2_69;
	cvt.u32.u64 	%r72, %rd159;
	cvt.u32.u64 	%r73, %rd529;
	div.u32 	%r74, %r73, %r72;
	mul.lo.s32 	%r75, %r74, %r72;
	sub.s32 	%r76, %r73, %r75;
	cvt.u64.u32 	%rd531, %r74;
	cvt.u64.u32 	%rd532, %r76;
	bra.uni 	$L__BB2_70;
$L__BB2_69:
	div.s64 	%rd531, %rd529, %rd159;
	mul.lo.s64 	%rd299, %rd531, %rd159;
	sub.s64 	%rd532, %rd529, %rd299;
$L__BB2_70:
	add.s64 	%rd301, %rd1, %rd295;
	ld.global.u64 	%rd302, [%rd301];
	mad.lo.s64 	%rd166, %rd302, %rd532, %rd158;
	add.s32 	%r33, %r209, -1;
	mul.wide.u32 	%rd303, %r33, 8;
	add.s64 	%rd304, %rd2, %rd303;
	ld.global.u64 	%rd167, [%rd304];
	or.b64  	%rd305, %rd531, %rd167;
	and.b64  	%rd306, %rd305, -4294967296;
	setp.ne.s64 	%p9, %rd306, 0;
	@%p9 bra 	$L__BB2_72;
	cvt.u32.u64 	%r77, %rd167;
	cvt.u32.u64 	%r78, %rd531;
	div.u32 	%r79, %r78, %r77;
	mul.lo.s32 	%r80, %r79, %r77;
	sub.s32 	%r81, %r78, %r80;
	cvt.u64.u32 	%rd533, %r79;
	cvt.u64.u32 	%rd534, %r81;
	bra.uni 	$L__BB2_73;
$L__BB2_72:
	div.s64 	%rd533, %rd531, %rd167;
	mul.lo.s64 	%rd307, %rd533, %rd167;
	sub.s64 	%rd534, %rd531, %rd307;
$L__BB2_73:
	add.s64 	%rd309, %rd1, %rd303;
	ld.global.u64 	%rd310, [%rd309];
	mad.lo.s64 	%rd174, %rd310, %rd534, %rd166;
	add.s32 	%r34, %r209, -2;
	mul.wide.u32 	%rd311, %r34, 8;
	add.s64 	%rd312, %rd2, %rd311;
	ld.global.u64 	%rd175, [%rd312];
	or.b64  	%rd313, %rd533, %rd175;
	and.b64  	%rd314, %rd313, -4294967296;
	setp.ne.s64 	%p10, %rd314, 0;
	@%p10 bra 	$L__BB2_75;
	cvt.u32.u64 	%r82, %rd175;
	cvt.u32.u64 	%r83, %rd533;
	div.u32 	%r84, %r83, %r82;
	mul.lo.s32 	%r85, %r84, %r82;
	sub.s32 	%r86, %r83, %r85;
	cvt.u64.u32 	%rd535, %r84;
	cvt.u64.u32 	%rd536, %r86;
	bra.uni 	$L__BB2_76;
$L__BB2_75:
	div.s64 	%rd535, %rd533, %rd175;
	mul.lo.s64 	%rd315, %rd535, %rd175;
	sub.s64 	%rd536, %rd533, %rd315;
$L__BB2_76:
	add.s64 	%rd317, %rd1, %rd311;
	ld.global.u64 	%rd318, [%rd317];
	mad.lo.s64 	%rd182, %rd318, %rd536, %rd174;
	add.s32 	%r35, %r209, -3;
	mul.wide.u32 	%rd319, %r35, 8;
	add.s64 	%rd320, %rd2, %rd319;
	ld.global.u64 	%rd183, [%rd320];
	or.b64  	%rd321, %rd535, %rd183;
	and.b64  	%rd322, %rd321, -4294967296;
	setp.ne.s64 	%p11, %rd322, 0;
	@%p11 bra 	$L__BB2_78;
	cvt.u32.u64 	%r87, %rd183;
	cvt.u32.u64 	%r88, %rd535;
	div.u32 	%r89, %r88, %r87;
	mul.lo.s32 	%r90, %r89, %r87;
	sub.s32 	%r91, %r88, %r90;
	cvt.u64.u32 	%rd537, %r89;
	cvt.u64.u32 	%rd538, %r91;
	bra.uni 	$L__BB2_79;
$L__BB2_78:
	div.s64 	%rd537, %rd535, %rd183;
	mul.lo.s64 	%rd323, %rd537, %rd183;
	sub.s64 	%rd538, %rd535, %rd323;
$L__BB2_79:
	add.s64 	%rd325, %rd1, %rd319;
	ld.global.u64 	%rd326, [%rd325];
	mad.lo.s64 	%rd190, %rd326, %rd538, %rd182;
	mul.wide.u32 	%rd327, %r32, 8;
	add.s64 	%rd328, %rd2, %rd327;
	ld.global.u64 	%rd191, [%rd328];
	or.b64  	%rd329, %rd537, %rd191;
	and.b64  	%rd330, %rd329, -4294967296;
	setp.ne.s64 	%p12, %rd330, 0;
	@%p12 bra 	$L__BB2_81;
	cvt.u32.u64 	%r92, %rd191;
	cvt.u32.u64 	%r93, %rd537;
	div.u32 	%r94, %r93, %r92;
	mul.lo.s32 	%r95, %r94, %r92;
	sub.s32 	%r96, %r93, %r95;
	cvt.u64.u32 	%rd554, %r94;
	cvt.u64.u32 	%rd540, %r96;
	bra.uni 	$L__BB2_82;
$L__BB2_81:
	div.s64 	%rd554, %rd537, %rd191;
	mul.lo.s64 	%rd331, %rd554, %rd191;
	sub.s64 	%rd540, %rd537, %rd331;
$L__BB2_82:
	add.s64 	%rd333, %rd1, %rd327;
	ld.global.u64 	%rd334, [%rd333];
	mad.lo.s64 	%rd335, %rd334, %rd540, %rd190;
	add.s64 	%rd563, %rd563, %rd335;
	add.s32 	%r209, %r209, -8;
	add.s32 	%r208, %r208, 8;
	setp.ne.s32 	%p13, %r208, 0;
	@%p13 bra 	$L__BB2_58;
	add.s32 	%r211, %r209, 3;
$L__BB2_84:
	setp.eq.s32 	%p14, %r24, 0;
	@%p14 bra 	$L__BB2_113;
	and.b32  	%r40, %r22, 3;
	setp.lt.u32 	%p15, %r24, 4;
	@%p15 bra 	$L__BB2_99;
	mul.wide.u32 	%rd337, %r211, 8;
	add.s64 	%rd338, %rd2, %rd337;
	ld.global.u64 	%rd202, [%rd338];
	or.b64  	%rd339, %rd554, %rd202;
	and.b64  	%rd340, %rd339, -4294967296;
	setp.ne.s64 	%p16, %rd340, 0;
	@%p16 bra 	$L__BB2_88;
	cvt.u32.u64 	%r97, %rd202;
	cvt.u32.u64 	%r98, %rd554;
	div.u32 	%r99, %r98, %r97;
	mul.lo.s32 	%r100, %r99, %r97;
	sub.s32 	%r101, %r98, %r100;
	cvt.u64.u32 	%rd544, %r99;
	cvt.u64.u32 	%rd545, %r101;
	bra.uni 	$L__BB2_89;
$L__BB2_88:
	div.s64 	%rd544, %rd554, %rd202;
	mul.lo.s64 	%rd341, %rd544, %rd202;
	sub.s64 	%rd545, %rd554, %rd341;
$L__BB2_89:
	add.s64 	%rd343, %rd1, %rd337;
	ld.global.u64 	%rd344, [%rd343];
	mul.lo.s64 	%rd209, %rd344, %rd545;
	add.s32 	%r41, %r211, -1;
	mul.wide.u32 	%rd345, %r41, 8;
	add.s64 	%rd346, %rd2, %rd345;
	ld.global.u64 	%rd210, [%rd346];
	or.b64  	%rd347, %rd544, %rd210;
	and.b64  	%rd348, %rd347, -4294967296;
	setp.ne.s64 	%p17, %rd348, 0;
	@%p17 bra 	$L__BB2_91;
	cvt.u32.u64 	%r102, %rd210;
	cvt.u32.u64 	%r103, %rd544;
	div.u32 	%r104, %r103, %r102;
	mul.lo.s32 	%r105, %r104, %r102;
	sub.s32 	%r106, %r103, %r105;
	cvt.u64.u32 	%rd546, %r104;
	cvt.u64.u32 	%rd547, %r106;
	bra.uni 	$L__BB2_92;
$L__BB2_91:
	div.s64 	%rd546, %rd544, %rd210;
	mul.lo.s64 	%rd349, %rd546, %rd210;
	sub.s64 	%rd547, %rd544, %rd349;
$L__BB2_92:
	add.s64 	%rd351, %rd1, %rd345;
	ld.global.u64 	%rd352, [%rd351];
	mad.lo.s64 	%rd217, %rd352, %rd547, %rd209;
	add.s32 	%r42, %r211, -2;
	mul.wide.u32 	%rd353, %r42, 8;
	add.s64 	%rd354, %rd2, %rd353;
	ld.global.u64 	%rd218, [%rd354];
	or.b64  	%rd355, %rd546, %rd218;
	and.b64  	%rd356, %rd355, -4294967296;
	setp.ne.s64 	%p18, %rd356, 0;
	@%p18 bra 	$L__BB2_94;
	cvt.u32.u64 	%r107, %rd218;
	cvt.u32.u64 	%r108, %rd546;
	div.u32 	%r109, %r108, %r107;
	mul.lo.s32 	%r110, %r109, %r107;
	sub.s32 	%r111, %r108, %r110;
	cvt.u64.u32 	%rd548, %r109;
	cvt.u64.u32 	%rd549, %r111;
	bra.uni 	$L__BB2_95;
$L__BB2_94:
	div.s64 	%rd548, %rd546, %rd218;
	mul.lo.s64 	%rd357, %rd548, %rd218;
	sub.s64 	%rd549, %rd546, %rd357;
$L__BB2_95:
	add.s64 	%rd359, %rd1, %rd353;
	ld.global.u64 	%rd360, [%rd359];
	mad.lo.s64 	%rd225, %rd360, %rd549, %rd217;
	add.s32 	%r43, %r211, -3;
	mul.wide.u32 	%rd361, %r43, 8;
	add.s64 	%rd362, %rd2, %rd361;
	ld.global.u64 	%rd226, [%rd362];
	or.b64  	%rd363, %rd548, %rd226;
	and.b64  	%rd364, %rd363, -4294967296;
	setp.ne.s64 	%p19, %rd364, 0;
	@%p19 bra 	$L__BB2_97;
	cvt.u32.u64 	%r112, %rd226;
	cvt.u32.u64 	%r113, %rd548;
	div.u32 	%r114, %r113, %r112;
	mul.lo.s32 	%r115, %r114, %r112;
	sub.s32 	%r116, %r113, %r115;
	cvt.u64.u32 	%rd554, %r114;
	cvt.u64.u32 	%rd551, %r116;
	bra.uni 	$L__BB2_98;
$L__BB2_97:
	div.s64 	%rd554, %rd548, %rd226;
	mul.lo.s64 	%rd365, %rd554, %rd226;
	sub.s64 	%rd551, %rd548, %rd365;
$L__BB2_98:
	add.s64 	%rd367, %rd1, %rd361;
	ld.global.u64 	%rd368, [%rd367];
	mad.lo.s64 	%rd369, %rd368, %rd551, %rd225;
	add.s64 	%rd563, %rd563, %rd369;
	add.s32 	%r211, %r211, -4;
$L__BB2_99:
	setp.eq.s32 	%p20, %r40, 0;
	@%p20 bra 	$L__BB2_113;
	setp.eq.s32 	%p21, %r40, 1;
	@%p21 bra 	$L__BB2_108;
	mul.wide.u32 	%rd371, %r211, 8;
	add.s64 	%rd372, %rd2, %rd371;
	ld.global.u64 	%rd237, [%rd372];
	or.b64  	%rd373, %rd554, %rd237;
	and.b64  	%rd374, %rd373, -4294967296;
	setp.ne.s64 	%p22, %rd374, 0;
	@%p22 bra 	$L__BB2_103;
	cvt.u32.u64 	%r117, %rd237;
	cvt.u32.u64 	%r118, %rd554;
	div.u32 	%r119, %r118, %r117;
	mul.lo.s32 	%r120, %r119, %r117;
	sub.s32 	%r121, %r118, %r120;
	cvt.u64.u32 	%rd555, %r119;
	cvt.u64.u32 	%rd556, %r121;
	bra.uni 	$L__BB2_104;
$L__BB2_103:
	div.s64 	%rd555, %rd554, %rd237;
	mul.lo.s64 	%rd375, %rd555, %rd237;
	sub.s64 	%rd556, %rd554, %rd375;
$L__BB2_104:
	add.s64 	%rd377, %rd1, %rd371;
	ld.global.u64 	%rd378, [%rd377];
	mul.lo.s64 	%rd244, %rd378, %rd556;
	add.s32 	%r46, %r211, -1;
	mul.wide.u32 	%rd379, %r46, 8;
	add.s64 	%rd380, %rd2, %rd379;
	ld.global.u64 	%rd245, [%rd380];
	or.b64  	%rd381, %rd555, %rd245;
	and.b64  	%rd382, %rd381, -4294967296;
	setp.ne.s64 	%p23, %rd382, 0;
	@%p23 bra 	$L__BB2_106;
	cvt.u32.u64 	%r122, %rd245;
	cvt.u32.u64 	%r123, %rd555;
	div.u32 	%r124, %r123, %r122;
	mul.lo.s32 	%r125, %r124, %r122;
	sub.s32 	%r126, %r123, %r125;
	cvt.u64.u32 	%rd554, %r124;
	cvt.u64.u32 	%rd558, %r126;
	bra.uni 	$L__BB2_107;
$L__BB2_106:
	div.s64 	%rd554, %rd555, %rd245;
	mul.lo.s64 	%rd383, %rd554, %rd245;
	sub.s64 	%rd558, %rd555, %rd383;
$L__BB2_107:
	add.s64 	%rd385, %rd1, %rd379;
	ld.global.u64 	%rd386, [%rd385];
	mad.lo.s64 	%rd387, %rd386, %rd558, %rd244;
	add.s64 	%rd563, %rd563, %rd387;
	add.s32 	%r211, %r211, -2;
$L__BB2_108:
	and.b32  	%r127, %r22, 1;
	setp.eq.b32 	%p24, %r127, 1;
	not.pred 	%p25, %p24;
	@%p25 bra 	$L__BB2_113;
	mul.wide.u32 	%rd388, %r211, 8;
	add.s64 	%rd389, %rd2, %rd388;
	ld.global.u64 	%rd256, [%rd389];
	or.b64  	%rd390, %rd554, %rd256;
	and.b64  	%rd391, %rd390, -4294967296;
	setp.ne.s64 	%p26, %rd391, 0;
	@%p26 bra 	$L__BB2_111;
	cvt.u32.u64 	%r128, %rd256;
	cvt.u32.u64 	%r129, %rd554;
	rem.u32 	%r130, %r129, %r128;
	cvt.u64.u32 	%rd562, %r130;
	bra.uni 	$L__BB2_112;
$L__BB2_111:
	rem.s64 	%rd562, %rd554, %rd256;
$L__BB2_112:
	add.s64 	%rd393, %rd1, %rd388;
	ld.global.u64 	%rd394, [%rd393];
	mad.lo.s64 	%rd563, %rd394, %rd562, %rd563;
$L__BB2_113:
	ld.global.u8 	%rs2, [%rd563];
	st.shared.u8 	[%r5], %rs2;
$L__BB2_114:
	bar.sync 	0;
	setp.lt.u32 	%p51, %r213, 66;
	@%p51 bra 	$L__BB2_118;
$L__BB2_115:
	shr.u32 	%r50, %r213, 1;
	setp.ge.u32 	%p52, %r1, %r50;
	@%p52 bra 	$L__BB2_117;
	ld.shared.u8 	%rs8, [%r5];
	setp.ne.s16 	%p53, %rs8, 0;
	add.s32 	%r202, %r5, %r50;
	ld.shared.u8 	%rs9, [%r202];
	setp.ne.s16 	%p54, %rs9, 0;
	and.pred  	%p55, %p53, %p54;
	selp.u16 	%rs12, 1, 0, %p55;
	st.shared.u8 	[%r5], %rs12;
$L__BB2_117:
	bar.sync 	0;
	setp.gt.u32 	%p56, %r213, 131;
	mov.u32 	%r213, %r50;
	@%p56 bra 	$L__BB2_115;
$L__BB2_118:
	setp.gt.u32 	%p57, %r1, 31;
	@%p57 bra 	$L__BB2_121;
	ld.volatile.shared.u8 	%rs13, [%r5];
	setp.ne.s16 	%p58, %rs13, 0;
	ld.volatile.shared.u8 	%rs14, [%r5+32];
	setp.ne.s16 	%p59, %rs14, 0;
	and.pred  	%p60, %p58, %p59;
	selp.u16 	%rs17, 1, 0, %p60;
	st.volatile.shared.u8 	[%r5], %rs17;
	ld.volatile.shared.u8 	%rs18, [%r5];
	setp.ne.s16 	%p61, %rs18, 0;
	ld.volatile.shared.u8 	%rs19, [%r5+16];
	setp.ne.s16 	%p62, %rs19, 0;
	and.pred  	%p63, %p61, %p62;
	selp.u16 	%rs22, 1, 0, %p63;
	st.volatile.shared.u8 	[%r5], %rs22;
	ld.volatile.shared.u8 	%rs23, [%r5];
	setp.ne.s16 	%p64, %rs23, 0;
	ld.volatile.shared.u8 	%rs24, [%r5+8];
	setp.ne.s16 	%p65, %rs24, 0;
	and.pred  	%p66, %p64, %p65;
	selp.u16 	%rs27, 1, 0, %p66;
	st.volatile.shared.u8 	[%r5], %rs27;
	ld.volatile.shared.u8 	%rs28, [%r5];
	setp.ne.s16 	%p67, %rs28, 0;
	ld.volatile.shared.u8 	%rs29, [%r5+4];
	setp.ne.s16 	%p68, %rs29, 0;
	and.pred  	%p69, %p67, %p68;
	selp.u16 	%rs32, 1, 0, %p69;
	st.volatile.shared.u8 	[%r5], %rs32;
	ld.volatile.shared.u8 	%rs33, [%r5];
	setp.ne.s16 	%p70, %rs33, 0;
	ld.volatile.shared.u8 	%rs34, [%r5+2];
	setp.ne.s16 	%p71, %rs34, 0;
	and.pred  	%p72, %p70, %p71;
	selp.u16 	%rs37, 1, 0, %p72;
	st.volatile.shared.u8 	[%r5], %rs37;
	ld.volatile.shared.u8 	%rs38, [%r5];
	setp.ne.s16 	%p73, %rs38, 0;
	ld.volatile.shared.u8 	%rs39, [%r5+1];
	setp.ne.s16 	%p74, %rs39, 0;
	and.pred  	%p75, %p73, %p74;
	selp.u16 	%rs42, 1, 0, %p75;
	st.volatile.shared.u8 	[%r5], %rs42;
	setp.ne.s32 	%p76, %r1, 0;
	@%p76 bra 	$L__BB2_121;
	ld.param.u64 	%rd478, [contiguous_prod2_bool_param_0];
	ld.shared.u8 	%rs43, [prodsdata_bool];
	cvt.u64.u32 	%rd473, %r2;
	mov.u32 	%r203, %ctaid.y;
	cvt.u64.u32 	%rd474, %r203;
	mad.lo.s64 	%rd475, %rd265, %rd474, %rd473;
	cvta.to.global.u64 	%rd476, %rd478;
	add.s64 	%rd477, %rd476, %rd475;
	st.global.u8 	[%rd477], %rs43;
$L__BB2_121:
	ret;

}
	// .globl	contiguous_prod22_bool
.visible .entry contiguous_prod22_bool(
	.param .u64 .ptr .align 1 contiguous_prod22_bool_param_0,
	.param .u64 .ptr .align 1 contiguous_prod22_bool_param_1,
	.param .u64 contiguous_prod22_bool_param_2,
	.param .u64 contiguous_prod22_bool_param_3
)
{
	.reg .pred 	%p<32>;
	.reg .b16 	%rs<44>;
	.reg .b32 	%r<17>;
	.reg .b64 	%rd<23>;

	ld.param.u64 	%rd4, [contiguous_prod22_bool_param_0];
	ld.param.u64 	%rd7, [contiguous_prod22_bool_param_1];
	ld.param.u64 	%rd5, [contiguous_prod22_bool_param_2];
	ld.param.u64 	%rd6, [contiguous_prod22_bool_param_3];
	cvta.to.global.u64 	%rd1, %rd7;
	mov.u32 	%r1, %tid.x;
	mov.u32 	%r2, %ctaid.x;
	mov.u32 	%r16, %ntid.x;
	mul.lo.s32 	%r8, %r2, %r16;
	shl.b32 	%r9, %r8, 1;
	add.s32 	%r4, %r9, %r1;
	mov.u32 	%r10, prodsdata_bool;
	add.s32 	%r5, %r10, %r1;
	mov.b16 	%rs1, 1;
	st.shared.u8 	[%r5], %rs1;
	add.s32 	%r11, %r4, %r16;
	cvt.u64.u32 	%rd2, %r11;
	setp.le.u64 	%p1, %rd5, %rd2;
	@%p1 bra 	$L__BB3_2;
	cvt.u64.u32 	%rd11, %r4;
	mov.u32 	%r13, %ctaid.y;
	cvt.u64.u32 	%rd12, %r13;
	mul.lo.s64 	%rd13, %rd5, %rd12;
	add.s64 	%rd14, %rd13, %rd11;
	add.s64 	%rd15, %rd1, %rd14;
	ld.global.u8 	%rs3, [%rd15];
	setp.ne.s16 	%p3, %rs3, 0;
	add.s64 	%rd16, %rd13, %rd2;
	add.s64 	%rd17, %rd1, %rd16;
	ld.global.u8 	%rs4, [%rd17];
	setp.ne.s16 	%p4, %rs4, 0;
	and.pred  	%p5, %p3, %p4;
	selp.u16 	%rs7, 1, 0, %p5;
	st.shared.u8 	[%r5], %rs7;
	bra.uni 	$L__BB3_4;
$L__BB3_2:
	cvt.u64.u32 	%rd3, %r4;
	setp.le.u64 	%p2, %rd5, %rd3;
	@%p2 bra 	$L__BB3_4;
	mov.u32 	%r12, %ctaid.y;
	cvt.u64.u32 	%rd8, %r12;
	mad.lo.s64 	%rd9, %rd5, %rd8, %rd3;
	add.s64 	%rd10, %rd1, %rd9;
	ld.global.u8 	%rs2, [%rd10];
	st.shared.u8 	[%r5], %rs2;
$L__BB3_4:
	bar.sync 	0;
	setp.lt.u32 	%p6, %r16, 66;
	@%p6 bra 	$L__BB3_8;
$L__BB3_5:
	shr.u32 	%r7, %r16, 1;
	setp.ge.u32 	%p7, %r1, %r7;
	@%p7 bra 	$L__BB3_7;
	ld.shared.u8 	%rs8, [%r5];
	setp.ne.s16 	%p8, %rs8, 0;
	add.s32 	%r14, %r5, %r7;
	ld.shared.u8 	%rs9, [%r14];
	setp.ne.s16 	%p9, %rs9, 0;
	and.pred  	%p10, %p8, %p9;
	selp.u16 	%rs12, 1, 0, %p10;
	st.shared.u8 	[%r5], %rs12;
$L__BB3_7:
	bar.sync 	0;
	setp.gt.u32 	%p11, %r16, 131;
	mov.u32 	%r16, %r7;
	@%p11 bra 	$L__BB3_5;
$L__BB3_8:
	setp.gt.u32 	%p12, %r1, 31;
	@%p12 bra 	$L__BB3_11;
	ld.volatile.shared.u8 	%rs13, [%r5];
	setp.ne.s16 	%p13, %rs13, 0;
	ld.volatile.shared.u8 	%rs14, [%r5+32];
	setp.ne.s16 	%p14, %rs14, 0;
	and.pred  	%p15, %p13, %p14;
	selp.u16 	%rs17, 1, 0, %p15;
	st.volatile.shared.u8 	[%r5], %rs17;
	ld.volatile.shared.u8 	%rs18, [%r5];
	setp.ne.s16 	%p16, %rs18, 0;
	ld.volatile.shared.u8 	%rs19, [%r5+16];
	setp.ne.s16 	%p17, %rs19, 0;
	and.pred  	%p18, %p16, %p17;
	selp.u16 	%rs22, 1, 0, %p18;
	st.volatile.shared.u8 	[%r5], %rs22;
	ld.volatile.shared.u8 	%rs23, [%r5];
	setp.ne.s16 	%p19, %rs23, 0;
	ld.volatile.shared.u8 	%rs24, [%r5+8];
	setp.ne.s16 	%p20, %rs24, 0;
	and.pred  	%p21, %p19, %p20;
	selp.u16 	%rs27, 1, 0, %p21;
	st.volatile.shared.u8 	[%r5], %rs27;
	ld.volatile.shared.u8 	%rs28, [%r5];
	setp.ne.s16 	%p22, %rs28, 0;
	ld.volatile.shared.u8 	%rs29, [%r5+4];
	setp.ne.s16 	%p23, %rs29, 0;
	and.pred  	%p24, %p22, %p23;
	selp.u16 	%rs32, 1, 0, %p24;
	st.volatile.shared.u8 	[%r5], %rs32;
	ld.volatile.shared.u8 	%rs33, [%r5];
	setp.ne.s16 	%p25, %rs33, 0;
	ld.volatile.shared.u8 	%rs34, [%r5+2];
	setp.ne.s16 	%p26, %rs34, 0;
	and.pred  	%p27, %p25, %p26;
	selp.u16 	%rs37, 1, 0, %p27;
	st.volatile.shared.u8 	[%r5], %rs37;
	ld.volatile.shared.u8 	%rs38, [%r5];
	setp.ne.s16 	%p28, %rs38, 0;
	ld.volatile.shared.u8 	%rs39, [%r5+1];
	setp.ne.s16 	%p29, %rs39, 0;
	and.pred  	%p30, %p28, %p29;
	selp.u16 	%rs42, 1, 0, %p30;
	st.volatile.shared.u8 	[%r5], %rs42;
	setp.ne.s32 	%p31, %r1, 0;
	@%p31 bra 	$L__BB3_11;
	ld.shared.u8 	%rs43, [prodsdata_bool];
	cvt.u64.u32 	%rd18, %r2;
	mov.u32 	%r15, %ctaid.y;
	cvt.u64.u32 	%rd19, %r15;
	mad.lo.s64 	%rd20, %rd6, %rd19, %rd18;
	cvta.to.global.u64 	%rd21, %rd4;
	add.s64 	%rd22, %rd21, %rd20;
	st.global.u8 	[%rd22], %rs43;
$L__BB3_11:
	ret;

}
	// .globl	contiguous_prod3_bool
.visible .entry contiguous_prod3_bool(
	.param .u64 .ptr .align 1 contiguous_prod3_bool_param_0,
	.param .u64 .ptr .align 1 contiguous_prod3_bool_param_1,
	.param .u64 .ptr .align 1 contiguous_prod3_bool_param_2,
	.param .u64 .ptr .align 1 contiguous_prod3_bool_param_3,
	.param .u64 contiguous_prod3_bool_param_4,
	.param .u64 contiguous_prod3_bool_param_5,
	.param .u64 contiguous_prod3_bool_param_6
)
{
	.reg .pred 	%p<88>;
	.reg .b16 	%rs<53>;
	.reg .b32 	%r<184>;
	.reg .b64 	%rd<306>;

	ld.param.u64 	%rd144, [contiguous_prod3_bool_param_0];
	ld.param.u64 	%rd145, [contiguous_prod3_bool_param_1];
	ld.param.u64 	%rd148, [contiguous_prod3_bool_param_2];
	ld.param.u64 	%rd149, [contiguous_prod3_bool_param_3];
	ld.param.u64 	%rd146, [contiguous_prod3_bool_param_4];
	ld.param.u64 	%rd147, [contiguous_prod3_bool_param_5];
	ld.param.u64 	%rd150, [contiguous_prod3_bool_param_6];
	cvta.to.global.u64 	%rd1, %rd149;
	cvta.to.global.u64 	%rd2, %rd148;
	mov.u32 	%r1, %tid.y;
	mov.u32 	%r2, %ntid.x;
	mov.u32 	%r3, %tid.x;
	mad.lo.s32 	%r61, %r1, %r2, %r3;
	mov.u32 	%r62, %ctaid.x;
	mad.lo.s32 	%r63, %r62, %r2, %r3;
	mov.u32 	%r4, %ctaid.y;
	mov.u32 	%r5, %ntid.y;
	mad.lo.s32 	%r64, %r4, %r5, %r1;
	mov.u32 	%r65, prodsdata_bool;
	add.s32 	%r7, %r65, %r61;
	mov.b16 	%rs4, 1;
	st.shared.u8 	[%r7], %rs4;
	cvt.u64.u32 	%rd3, %r63;
	setp.le.u64 	%p14, %rd147, %rd3;
	cvt.u64.u32 	%rd152, %r64;
	setp.le.u64 	%p15, %rd150, %rd152;
	or.pred  	%p16, %p14, %p15;
	@%p16 bra 	$L__BB4_76;
	cvt.u32.u64 	%r66, %rd3;
	cvt.u32.u64 	%r67, %rd147;
	mad.lo.s32 	%r175, %r64, %r67, %r66;
	cvt.u32.u64 	%r9, %rd146;
	add.s32 	%r174, %r9, -1;
	setp.lt.s32 	%p17, %r174, 0;
	mov.b64 	%rd305, 0;
	@%p17 bra 	$L__BB4_59;
	setp.lt.u32 	%p18, %r174, 7;
	mov.b64 	%rd305, 0;
	@%p18 bra 	$L__BB4_30;
	add.s32 	%r170, %r9, -4;
	and.b32  	%r68, %r9, -8;
	neg.s32 	%r169, %r68;
	mov.b64 	%rd305, 0;
$L__BB4_4:
	.pragma "nounroll";
	add.s32 	%r16, %r170, 3;
	cvt.u64.u32 	%rd5, %r175;
	mul.wide.u32 	%rd157, %r16, 8;
	add.s64 	%rd158, %rd2, %rd157;
	ld.global.u64 	%rd6, [%rd158];
	and.b64  	%rd159, %rd6, -4294967296;
	setp.ne.s64 	%p19, %rd159, 0;
	@%p19 bra 	$L__BB4_6;
	cvt.u32.u64 	%r69, %rd6;
	cvt.u32.u64 	%r70, %rd5;
	div.u32 	%r71, %r70, %r69;
	mul.lo.s32 	%r72, %r71, %r69;
	sub.s32 	%r73, %r70, %r72;
	cvt.u64.u32 	%rd270, %r71;
	cvt.u64.u32 	%rd271, %r73;
	bra.uni 	$L__BB4_7;
$L__BB4_6:
	div.s64 	%rd270, %rd5, %rd6;
	mul.lo.s64 	%rd160, %rd270, %rd6;
	sub.s64 	%rd271, %rd5, %rd160;
$L__BB4_7:
	mul.wide.u32 	%rd161, %r16, 8;
	add.s64 	%rd162, %rd1, %rd161;
	ld.global.u64 	%rd163, [%rd162];
	mad.lo.s64 	%rd13, %rd163, %rd271, %rd305;
	add.s32 	%r17, %r170, 2;
	and.b64  	%rd14, %rd270, 4294967295;
	mul.wide.u32 	%rd164, %r17, 8;
	add.s64 	%rd165, %rd2, %rd164;
	ld.global.u64 	%rd15, [%rd165];
	and.b64  	%rd166, %rd15, -4294967296;
	setp.ne.s64 	%p20, %rd166, 0;
	@%p20 bra 	$L__BB4_9;
	cvt.u32.u64 	%r74, %rd15;
	cvt.u32.u64 	%r75, %rd14;
	div.u32 	%r76, %r75, %r74;
	mul.lo.s32 	%r77, %r76, %r74;
	sub.s32 	%r78, %r75, %r77;
	cvt.u64.u32 	%rd272, %r76;
	cvt.u64.u32 	%rd273, %r78;
	bra.uni 	$L__BB4_10;
$L__BB4_9:
	div.s64 	%rd272, %rd14, %rd15;
	mul.lo.s64 	%rd167, %rd272, %rd15;
	sub.s64 	%rd273, %rd14, %rd167;
$L__BB4_10:
	mul.wide.u32 	%rd168, %r17, 8;
	add.s64 	%rd169, %rd1, %rd168;
	ld.global.u64 	%rd170, [%rd169];
	mad.lo.s64 	%rd22, %rd170, %rd273, %rd13;
	add.s32 	%r18, %r170, 1;
	and.b64  	%rd23, %rd272, 4294967295;
	mul.wide.u32 	%rd171, %r18, 8;
	add.s64 	%rd172, %rd2, %rd171;
	ld.global.u64 	%rd24, [%rd172];
	and.b64  	%rd173, %rd24, -4294967296;
	setp.ne.s64 	%p21, %rd173, 0;
	@%p21 bra 	$L__BB4_12;
	cvt.u32.u64 	%r79, %rd24;
	cvt.u32.u64 	%r80, %rd23;
	div.u32 	%r81, %r80, %r79;
	mul.lo.s32 	%r82, %r81, %r79;
	sub.s32 	%r83, %r80, %r82;
	cvt.u64.u32 	%rd274, %r81;
	cvt.u64.u32 	%rd275, %r83;
	bra.uni 	$L__BB4_13;
$L__BB4_12:
	div.s64 	%rd274, %rd23, %rd24;
	mul.lo.s64 	%rd174, %rd274, %rd24;
	sub.s64 	%rd275, %rd23, %rd174;
$L__BB4_13:
	mul.wide.u32 	%rd175, %r18, 8;
	add.s64 	%rd176, %rd1, %rd175;
	ld.global.u64 	%rd177, [%rd176];
	mad.lo.s64 	%rd31, %rd177, %rd275, %rd22;
	and.b64  	%rd32, %rd274, 4294967295;
	mul.wide.u32 	%rd178, %r170, 8;
	add.s64 	%rd179, %rd2, %rd178;
	ld.global.u64 	%rd33, [%rd179];
	and.b64  	%rd180, %rd33, -4294967296;
	setp.ne.s64 	%p22, %rd180, 0;
	@%p22 bra 	$L__BB4_15;
	cvt.u32.u64 	%r84, %rd33;
	cvt.u32.u64 	%r85, %rd32;
	div.u32 	%r86, %r85, %r84;
	mul.lo.s32 	%r87, %r86, %r84;
	sub.s32 	%r88, %r85, %r87;
	cvt.u64.u32 	%rd276, %r86;
	cvt.u64.u32 	%rd277, %r88;
	bra.uni 	$L__BB4_16;
$L__BB4_15:
	div.s64 	%rd276, %rd32, %rd33;
	mul.lo.s64 	%rd181, %rd276, %rd33;
	sub.s64 	%rd277, %rd32, %rd181;
$L__BB4_16:
	mul.wide.u32 	%rd182, %r170, 8;
	add.s64 	%rd183, %rd1, %rd182;
	ld.global.u64 	%rd184, [%rd183];
	mad.lo.s64 	%rd40, %rd184, %rd277, %rd31;
	add.s32 	%r19, %r170, -1;
	and.b64  	%rd41, %rd276, 4294967295;
	mul.wide.u32 	%rd185, %r19, 8;
	add.s64 	%rd186, %rd2, %rd185;
	ld.global.u64 	%rd42, [%rd186];
	and.b64  	%rd187, %rd42, -4294967296;
	setp.ne.s64 	%p23, %rd187, 0;
	@%p23 bra 	$L__BB4_18;
	cvt.u32.u64 	%r89, %rd42;
	cvt.u32.u64 	%r90, %rd41;
	div.u32 	%r91, %r90, %r89;
	mul.lo.s32 	%r92, %r91, %r89;
	sub.s32 	%r93, %r90, %r92;
	cvt.u64.u32 	%rd278, %r91;
	cvt.u64.u32 	%rd279, %r93;
	bra.uni 	$L__BB4_19;
$L__BB4_18:
	div.s64 	%rd278, %rd41, %rd42;
	mul.lo.s64 	%rd188, %rd278, %rd42;
	sub.s64 	%rd279, %rd41, %rd188;
$L__BB4_19:
	mul.wide.u32 	%rd189, %r19, 8;
	add.s64 	%rd190, %rd1, %rd189;
	ld.global.u64 	%rd191, [%rd190];
	mad.lo.s64 	%rd49, %rd191, %rd279, %rd40;
	add.s32 	%r20, %r170, -2;
	and.b64  	%rd50, %rd278, 4294967295;
	mul.wide.u32 	%rd192, %r20, 8;
	add.s64 	%rd193, %rd2, %rd192;
	ld.global.u64 	%rd51, [%rd193];
	and.b64  	%rd194, %rd51, -4294967296;
	setp.ne.s64 	%p24, %rd194, 0;
	@%p24 bra 	$L__BB4_21;
	cvt.u32.u64 	%r94, %rd51;
	cvt.u32.u64 	%r95, %rd50;
	div.u32 	%r96, %r95, %r94;
	mul.lo.s32 	%r97, %r96, %r94;
	sub.s32 	%r98, %r95, %r97;
	cvt.u64.u32 	%rd280, %r96;
	cvt.u64.u32 	%rd281, %r98;
	bra.uni 	$L__BB4_22;
$L__BB4_21:
	div.s64 	%rd280, %rd50, %rd51;
	mul.lo.s64 	%rd195, %rd280, %rd51;
	sub.s64 	%rd281, %rd50, %rd195;
$L__BB4_22:
	mul.wide.u32 	%rd196, %r20, 8;
	add.s64 	%rd197, %rd1, %rd196;
	ld.global.u64 	%rd198, [%rd197];
	mad.lo.s64 	%rd58, %rd198, %rd281, %rd49;
	add.s32 	%r21, %r170, -3;
	and.b64  	%rd59, %rd280, 4294967295;
	mul.wide.u32 	%rd199, %r21, 8;
	add.s64 	%rd200, %rd2, %rd199;
	ld.global.u64 	%rd60, [%rd200];
	and.b64  	%rd201, %rd60, -4294967296;
	setp.ne.s64 	%p25, %rd201, 0;
	@%p25 bra 	$L__BB4_24;
	cvt.u32.u64 	%r99, %rd60;
	cvt.u32.u64 	%r100, %rd59;
	div.u32 	%r101, %r100, %r99;
	mul.lo.s32 	%r102, %r101, %r99;
	sub.s32 	%r103, %r100, %r102;
	cvt.u64.u32 	%rd282, %r101;
	cvt.u64.u32 	%rd283, %r103;
	bra.uni 	$L__BB4_25;
$L__BB4_24:
	div.s64 	%rd282, %rd59, %rd60;
	mul.lo.s64 	%rd202, %rd282, %rd60;
	sub.s64 	%rd283, %rd59, %rd202;
$L__BB4_25:
	mul.wide.u32 	%rd203, %r21, 8;
	add.s64 	%rd204, %rd1, %rd203;
	ld.global.u64 	%rd205, [%rd204];
	mad.lo.s64 	%rd67, %rd205, %rd283, %rd58;
	and.b64  	%rd68, %rd282, 4294967295;
	add.s32 	%r104, %r170, -4;
	mul.wide.u32 	%rd206, %r104, 8;
	add.s64 	%rd207, %rd2, %rd206;
	ld.global.u64 	%rd69, [%rd207];
	and.b64  	%rd208, %rd69, -4294967296;
	setp.ne.s64 	%p26, %rd208, 0;
	@%p26 bra 	$L__BB4_27;
	cvt.u32.u64 	%r105, %rd69;
	cvt.u32.u64 	%r106, %rd68;
	div.u32 	%r107, %r106, %r105;
	mul.lo.s32 	%r108, %r107, %r105;
	sub.s32 	%r109, %r106, %r108;
	cvt.u64.u32 	%rd284, %r107;
	cvt.u64.u32 	%rd285, %r109;
	bra.uni 	$L__BB4_28;
$L__BB4_27:
	div.s64 	%rd284, %rd68, %rd69;
	mul.lo.s64 	%rd209, %rd284, %rd69;
	sub.s64 	%rd285, %rd68, %rd209;
$L__BB4_28:
	mul.wide.u32 	%rd210, %r104, 8;
	add.s64 	%rd211, %rd1, %rd210;
	ld.global.u64 	%rd212, [%rd211];
	mad.lo.s64 	%rd305, %rd212, %rd285, %rd67;
	cvt.u32.u64 	%r175, %rd284;
	add.s32 	%r170, %r170, -8;
	add.s32 	%r169, %r169, 8;
	setp.ne.s32 	%p27, %r169, 0;
	@%p27 bra 	$L__BB4_4;
	add.s32 	%r174, %r170, 3;
$L__BB4_30:
	and.b32  	%r28, %r9, 7;
	setp.eq.s32 	%p28, %r28, 0;
	@%p28 bra 	$L__BB4_59;
	and.b32  	%r29, %r9, 3;
	setp.lt.u32 	%p29, %r28, 4;
	@%p29 bra 	$L__BB4_45;
	cvt.u64.u32 	%rd79, %r175;
	mul.wide.u32 	%rd214, %r174, 8;
	add.s64 	%rd215, %rd2, %rd214;
	ld.global.u64 	%rd80, [%rd215];
	and.b64  	%rd216, %rd80, -4294967296;
	setp.ne.s64 	%p30, %rd216, 0;
	@%p30 bra 	$L__BB4_34;
	cvt.u32.u64 	%r111, %rd80;
	cvt.u32.u64 	%r112, %rd79;
	div.u32 	%r113, %r112, %r111;
	mul.lo.s32 	%r114, %r113, %r111;
	sub.s32 	%r115, %r112, %r114;
	cvt.u64.u32 	%rd288, %r113;
	cvt.u64.u32 	%rd289, %r115;
	bra.uni 	$L__BB4_35;
$L__BB4_34:
	div.s64 	%rd288, %rd79, %rd80;
	mul.lo.s64 	%rd217, %rd288, %rd80;
	sub.s64 	%rd289, %rd79, %rd217;
$L__BB4_35:
	mul.wide.u32 	%rd218, %r174, 8;
	add.s64 	%rd219, %rd1, %rd218;
	ld.global.u64 	%rd220, [%rd219];
	mad.lo.s64 	%rd87, %rd220, %rd289, %rd305;
	add.s32 	%r30, %r174, -1;
	and.b64  	%rd88, %rd288, 4294967295;
	mul.wide.u32 	%rd221, %r30, 8;
	add.s64 	%rd222, %rd2, %rd221;
	ld.global.u64 	%rd89, [%rd222];
	and.b64  	%rd223, %rd89, -4294967296;
	setp.ne.s64 	%p31, %rd223, 0;
	@%p31 bra 	$L__BB4_37;
	cvt.u32.u64 	%r116, %rd89;
	cvt.u32.u64 	%r117, %rd88;
	div.u32 	%r118, %r117, %r116;
	mul.lo.s32 	%r119, %r118, %r116;
	sub.s32 	%r120, %r117, %r119;
	cvt.u64.u32 	%rd290, %r118;
	cvt.u64.u32 	%rd291, %r120;
	bra.uni 	$L__BB4_38;
$L__BB4_37:
	div.s64 	%rd290, %rd88, %rd89;
	mul.lo.s64 	%rd224, %rd290, %rd89;
	sub.s64 	%rd291, %rd88, %rd224;
$L__BB4_38:
	mul.wide.u32 	%rd225, %r30, 8;
	add.s64 	%rd226, %rd1, %rd225;
	ld.global.u64 	%rd227, [%rd226];
	mad.lo.s64 	%rd96, %rd227, %rd291, %rd87;
	add.s32 	%r31, %r174, -2;
	and.b64  	%rd97, %rd290, 4294967295;
	mul.wide.u32 	%rd228, %r31, 8;
	add.s64 	%rd229, %rd2, %rd228;
	ld.global.u64 	%rd98, [%rd229];
	and.b64  	%rd230, %rd98, -4294967296;
	setp.ne.s64 	%p32, %rd230, 0;
	@%p32 bra 	$L__BB4_40;
	cvt.u32.u64 	%r121, %rd98;
	cvt.u32.u64 	%r122, %rd97;
	div.u32 	%r123, %r122, %r121;
	mul.lo.s32 	%r124, %r123, %r121;
	sub.s32 	%r125, %r122, %r124;
	cvt.u64.u32 	%rd292, %r123;
	cvt.u64.u32 	%rd293, %r125;
	bra.uni 	$L__BB4_41;
$L__BB4_40:
	div.s64 	%rd292, %rd97, %rd98;
	mul.lo.s64 	%rd231, %rd292, %rd98;
	sub.s64 	%rd293, %rd97, %rd231;
$L__BB4_41:
	mul.wide.u32 	%rd232, %r31, 8;
	add.s64 	%rd233, %rd1, %rd232;
	ld.global.u64 	%rd234, [%rd233];
	mad.lo.s64 	%rd105, %rd234, %rd293, %rd96;
	add.s32 	%r32, %r174, -3;
	and.b64  	%rd106, %rd292, 4294967295;
	mul.wide.u32 	%rd235, %r32, 8;
	add.s64 	%rd236, %rd2, %rd235;
	ld.global.u64 	%rd107, [%rd236];
	and.b64  	%rd237, %rd107, -4294967296;
	setp.ne.s64 	%p33, %rd237, 0;
	@%p33 bra 	$L__BB4_43;
	cvt.u32.u64 	%r126, %rd107;
	cvt.u32.u64 	%r127, %rd106;
	div.u32 	%r128, %r127, %r126;
	mul.lo.s32 	%r129, %r128, %r126;
	sub.s32 	%r130, %r127, %r129;
	cvt.u64.u32 	%rd294, %r128;
	cvt.u64.u32 	%rd295, %r130;
	bra.uni 	$L__BB4_44;
$L__BB4_43:
	div.s64 	%rd294, %rd106, %rd107;
	mul.lo.s64 	%rd238, %rd294, %rd107;
	sub.s64 	%rd295, %rd106, %rd238;
$L__BB4_44:
	mul.wide.u32 	%rd239, %r32, 8;
	add.s64 	%rd240, %rd1, %rd239;
	ld.global.u64 	%rd241, [%rd240];
	mad.lo.s64 	%rd305, %rd241, %rd295, %rd105;
	cvt.u32.u64 	%r175, %rd294;
	add.s32 	%r174, %r174, -4;
$L__BB4_45:
	setp.eq.s32 	%p34, %r29, 0;
	@%p34 bra 	$L__BB4_59;
	setp.eq.s32 	%p35, %r29, 1;
	@%p35 bra 	$L__BB4_54;
	cvt.u64.u32 	%rd117, %r175;
	mul.wide.u32 	%rd243, %r174, 8;
	add.s64 	%rd244, %rd2, %rd243;
	ld.global.u64 	%rd118, [%rd244];
	and.b64  	%rd245, %rd118, -4294967296;
	setp.ne.s64 	%p36, %rd245, 0;
	@%p36 bra 	$L__BB4_49;
	cvt.u32.u64 	%r131, %rd118;
	cvt.u32.u64 	%r132, %rd117;
	div.u32 	%r133, %r132, %r131;
	mul.lo.s32 	%r134, %r133, %r131;
	sub.s32 	%r135, %r132, %r134;
	cvt.u64.u32 	%rd298, %r133;
	cvt.u64.u32 	%rd299, %r135;
	bra.uni 	$L__BB4_50;
$L__BB4_49:
	div.s64 	%rd298, %rd117, %rd118;
	mul.lo.s64 	%rd246, %rd298, %rd118;
	sub.s64 	%rd299, %rd117, %rd246;
$L__BB4_50:
	add.s64 	%rd248, %rd1, %rd243;
	ld.global.u64 	%rd249, [%rd248];
	mad.lo.s64 	%rd125, %rd249, %rd299, %rd305;
	add.s32 	%r37, %r174, -1;
	and.b64  	%rd126, %rd298, 4294967295;
	mul.wide.u32 	%rd250, %r37, 8;
	add.s64 	%rd251, %rd2, %rd250;
	ld.global.u64 	%rd127, [%rd251];
	and.b64  	%rd252, %rd127, -4294967296;
	setp.ne.s64 	%p37, %rd252, 0;
	@%p37 bra 	$L__BB4_52;
	cvt.u32.u64 	%r136, %rd127;
	cvt.u32.u64 	%r137, %rd126;
	div.u32 	%r138, %r137, %r136;
	mul.lo.s32 	%r139, %r138, %r136;
	sub.s32 	%r140, %r137, %r139;
	cvt.u64.u32 	%rd300, %r138;
	cvt.u64.u32 	%rd301, %r140;
	bra.uni 	$L__BB4_53;
$L__BB4_52:
	div.s64 	%rd300, %rd126, %rd127;
	mul.lo.s64 	%rd253, %rd300, %rd127;
	sub.s64 	%rd301, %rd126, %rd253;
$L__BB4_53:
	add.s64 	%rd255, %rd1, %rd250;
	ld.global.u64 	%rd256, [%rd255];
	mad.lo.s64 	%rd305, %rd256, %rd301, %rd125;
	cvt.u32.u64 	%r175, %rd300;
	add.s32 	%r174, %r174, -2;
$L__BB4_54:
	and.b32  	%r141, %r9, 1;
	setp.eq.b32 	%p38, %r141, 1;
	not.pred 	%p39, %p38;
	@%p39 bra 	$L__BB4_59;
	cvt.u64.u32 	%rd137, %r175;
	mul.wide.u32 	%rd257, %r174, 8;
	add.s64 	%rd258, %rd2, %rd257;
	ld.global.u64 	%rd138, [%rd258];
	and.b64  	%rd259, %rd138, -4294967296;
	setp.ne.s64 	%p40, %rd259, 0;
	@%p40 bra 	$L__BB4_57;
	cvt.u32.u64 	%r142, %rd138;
	cvt.u32.u64 	%r143, %rd137;
	rem.u32 	%r144, %r143, %r142;
	cvt.u64.u32 	%rd304, %r144;
	bra.uni 	$L__BB4_58;
$L__BB4_57:
	rem.s64 	%rd304, %rd137, %rd138;
$L__BB4_58:
	add.s64 	%rd261, %rd1, %rd257;
	ld.global.u64 	%rd262, [%rd261];
	mad.lo.s64 	%rd305, %rd262, %rd304, %rd305;
$L__BB4_59:
	cvta.to.global.u64 	%rd263, %rd145;
	add.s64 	%rd264, %rd263, %rd305;
	ld.global.u8 	%rs5, [%rd264];
	st.shared.u8 	[%r7], %rs5;
	bar.sync 	0;
	setp.ne.s32 	%p41, %r1, 0;
	@%p41 bra 	$L__BB4_76;
	setp.gt.u32 	%p42, %r5, 1;
	@%p42 bra 	$L__BB4_62;
	mov.u32 	%r145, prodsdata_bool;
	add.s32 	%r146, %r145, %r3;
	ld.shared.u8 	%rs52, [%r146];
	bra.uni 	$L__BB4_75;
$L__BB4_62:
	mov.u32 	%r148, prodsdata_bool;
	add.s32 	%r42, %r148, %r3;
	ld.shared.u8 	%rs6, [%r42];
	setp.ne.s16 	%p87, %rs6, 0;
	add.s32 	%r43, %r5, -1;
	add.s32 	%r149, %r5, -2;
	and.b32  	%r44, %r43, 7;
	setp.lt.u32 	%p44, %r149, 7;
	mov.b32 	%r182, 1;
	@%p44 bra 	$L__BB4_66;
	and.b32  	%r151, %r43, -8;
	neg.s32 	%r180, %r151;
	add.s32 	%r152, %r3, %r2;
	add.s32 	%r178, %r148, %r152;
	shl.b32 	%r47, %r2, 3;
	mov.b32 	%r179, 0;
$L__BB4_64:
	.pragma "nounroll";
	ld.shared.u8 	%rs7, [%r178];
	setp.ne.s16 	%p45, %rs7, 0;
	and.pred  	%p46, %p87, %p45;
	add.s32 	%r154, %r178, %r2;
	ld.shared.u8 	%rs10, [%r154];
	setp.ne.s16 	%p47, %rs10, 0;
	and.pred  	%p48, %p46, %p47;
	add.s32 	%r155, %r154, %r2;
	ld.shared.u8 	%rs13, [%r155];
	setp.ne.s16 	%p49, %rs13, 0;
	and.pred  	%p50, %p48, %p49;
	add.s32 	%r156, %r155, %r2;
	ld.shared.u8 	%rs16, [%r156];
	setp.ne.s16 	%p51, %rs16, 0;
	and.pred  	%p52, %p50, %p51;
	add.s32 	%r157, %r156, %r2;
	ld.shared.u8 	%rs19, [%r157];
	setp.ne.s16 	%p53, %rs19, 0;
	and.pred  	%p54, %p52, %p53;
	add.s32 	%r158, %r157, %r2;
	ld.shared.u8 	%rs22, [%r158];
	setp.ne.s16 	%p55, %rs22, 0;
	and.pred  	%p56, %p54, %p55;
	add.s32 	%r159, %r158, %r2;
	ld.shared.u8 	%rs25, [%r159];
	setp.ne.s16 	%p57, %rs25, 0;
	and.pred  	%p58, %p56, %p57;
	add.s32 	%r160, %r159, %r2;
	ld.shared.u8 	%rs28, [%r160];
	setp.ne.s16 	%p59, %rs28, 0;
	and.pred  	%p87, %p58, %p59;
	add.s32 	%r180, %r180, 8;
	add.s32 	%r179, %r179, 8;
	add.s32 	%r178, %r178, %r47;
	setp.ne.s32 	%p60, %r180, 0;
	@%p60 bra 	$L__BB4_64;
	add.s32 	%r182, %r179, 1;
$L__BB4_66:
	setp.eq.s32 	%p61, %r44, 0;
	@%p61 bra 	$L__BB4_74;
	and.b32  	%r56, %r43, 3;
	setp.lt.u32 	%p63, %r44, 4;
	@%p63 bra 	$L__BB4_69;
	mad.lo.s32 	%r161, %r182, %r2, %r42;
	ld.shared.u8 	%rs31, [%r161];
	setp.ne.s16 	%p64, %rs31, 0;
	and.pred  	%p65, %p87, %p64;
	add.s32 	%r162, %r161, %r2;
	ld.shared.u8 	%rs34, [%r162];
	setp.ne.s16 	%p66, %rs34, 0;
	and.pred  	%p67, %p65, %p66;
	add.s32 	%r163, %r162, %r2;
	ld.shared.u8 	%rs37, [%r163];
	setp.ne.s16 	%p68, %rs37, 0;
	and.pred  	%p69, %p67, %p68;
	add.s32 	%r164, %r163, %r2;
	ld.shared.u8 	%rs40, [%r164];
	setp.ne.s16 	%p70, %rs40, 0;
	and.pred  	%p87, %p69, %p70;
	add.s32 	%r182, %r182, 4;
$L__BB4_69:
	setp.eq.s32 	%p71, %r56, 0;
	@%p71 bra 	$L__BB4_74;
	setp.eq.s32 	%p73, %r56, 1;
	@%p73 bra 	$L__BB4_72;
	mad.lo.s32 	%r165, %r182, %r2, %r42;
	ld.shared.u8 	%rs43, [%r165];
	setp.ne.s16 	%p74, %rs43, 0;
	and.pred  	%p75, %p87, %p74;
	add.s32 	%r166, %r165, %r2;
	ld.shared.u8 	%rs46, [%r166];
	setp.ne.s16 	%p76, %rs46, 0;
	and.pred  	%p87, %p75, %p76;
	add.s32 	%r182, %r182, 2;
$L__BB4_72:
	and.b32  	%r167, %r43, 1;
	setp.eq.b32 	%p77, %r167, 1;
	not.pred 	%p78, %p77;
	@%p78 bra 	$L__BB4_74;
	mad.lo.s32 	%r168, %r182, %r2, %r42;
	ld.shared.u8 	%rs49, [%r168];
	setp.ne.s16 	%p79, %rs49, 0;
	and.pred  	%p87, %p87, %p79;
$L__BB4_74:
	selp.u16 	%rs52, 1, 0, %p87;
	st.shared.u8 	[%r42], %rs52;
$L__BB4_75:
	cvt.u64.u32 	%rd265, %r4;
	mad.lo.s64 	%rd266, %rd147, %rd265, %rd3;
	cvta.to.global.u64 	%rd267, %rd144;
	add.s64 	%rd268, %rd267, %rd266;
	st.global.u8 	[%rd268], %rs52;
$L__BB4_76:
	ret;

}
	// .globl	contiguous_prod33_bool
.visible .entry contiguous_prod33_bool(
	.param .u64 .ptr .align 1 contiguous_prod33_bool_param_0,
	.param .u64 .ptr .align 1 contiguous_prod33_bool_param_1,
	.param .u64 contiguous_prod33_bool_param_2,
	.param .u64 contiguous_prod33_bool_param_3,
	.param .u64 contiguous_prod33_bool_param_4
)
{
	.reg .pred 	%p<64>;
	.reg .b16 	%rs<53>;
	.reg .b32 	%r<65>;
	.reg .b64 	%rd<15>;

	ld.param.u64 	%rd2, [contiguous_prod33_bool_param_0];
	ld.param.u64 	%rd3, [contiguous_prod33_bool_param_1];
	ld.param.u64 	%rd4, [contiguous_prod33_bool_param_3];
	ld.param.u64 	%rd5, [contiguous_prod33_bool_param_4];
	mov.u32 	%r1, %tid.y;
	mov.u32 	%r2, %ntid.x;
	mov.u32 	%r3, %tid.x;
	mad.lo.s32 	%r27, %r1, %r2, %r3;
	mov.u32 	%r28, %ctaid.x;
	mad.lo.s32 	%r29, %r28, %r2, %r3;
	mov.u32 	%r4, %ctaid.y;
	mov.u32 	%r5, %ntid.y;
	mad.lo.s32 	%r30, %r4, %r5, %r1;
	mov.u32 	%r31, prodsdata_bool;
	add.s32 	%r7, %r31, %r27;
	mov.b16 	%rs4, 1;
	st.shared.u8 	[%r7], %rs4;
	cvt.u64.u32 	%rd1, %r29;
	setp.le.u64 	%p14, %rd4, %rd1;
	cvt.u64.u32 	%rd7, %r30;
	setp.le.u64 	%p15, %rd5, %rd7;
	or.pred  	%p16, %p14, %p15;
	@%p16 bra 	$L__BB5_18;
	cvt.u32.u64 	%r32, %rd1;
	cvta.to.global.u64 	%rd8, %rd3;
	cvt.u32.u64 	%r33, %rd4;
	mad.lo.s32 	%r34, %r30, %r33, %r32;
	cvt.u64.u32 	%rd9, %r34;
	add.s64 	%rd10, %rd8, %rd9;
	ld.global.u8 	%rs5, [%rd10];
	st.shared.u8 	[%r7], %rs5;
	bar.sync 	0;
	setp.ne.s32 	%p17, %r1, 0;
	@%p17 bra 	$L__BB5_18;
	setp.gt.u32 	%p18, %r5, 1;
	@%p18 bra 	$L__BB5_4;
	add.s32 	%r36, %r31, %r3;
	ld.shared.u8 	%rs52, [%r36];
	bra.uni 	$L__BB5_17;
$L__BB5_4:
	add.s32 	%r8, %r31, %r3;
	ld.shared.u8 	%rs6, [%r8];
	setp.ne.s16 	%p63, %rs6, 0;
	add.s32 	%r9, %r5, -1;
	add.s32 	%r39, %r5, -2;
	and.b32  	%r10, %r9, 7;
	setp.lt.u32 	%p20, %r39, 7;
	mov.b32 	%r63, 1;
	@%p20 bra 	$L__BB5_8;
	and.b32  	%r41, %r9, -8;
	neg.s32 	%r61, %r41;
	add.s32 	%r42, %r3, %r2;
	add.s32 	%r59, %r31, %r42;
	shl.b32 	%r13, %r2, 3;
	mov.b32 	%r60, 0;
$L__BB5_6:
	.pragma "nounroll";
	ld.shared.u8 	%rs7, [%r59];
	setp.ne.s16 	%p21, %rs7, 0;
	and.pred  	%p22, %p63, %p21;
	add.s32 	%r44, %r59, %r2;
	ld.shared.u8 	%rs10, [%r44];
	setp.ne.s16 	%p23, %rs10, 0;
	and.pred  	%p24, %p22, %p23;
	add.s32 	%r45, %r44, %r2;
	ld.shared.u8 	%rs13, [%r45];
	setp.ne.s16 	%p25, %rs13, 0;
	and.pred  	%p26, %p24, %p25;
	add.s32 	%r46, %r45, %r2;
	ld.shared.u8 	%rs16, [%r46];
	setp.ne.s16 	%p27, %rs16, 0;
	and.pred  	%p28, %p26, %p27;
	add.s32 	%r47, %r46, %r2;
	ld.shared.u8 	%rs19, [%r47];
	setp.ne.s16 	%p29, %rs19, 0;
	and.pred  	%p30, %p28, %p29;
	add.s32 	%r48, %r47, %r2;
	ld.shared.u8 	%rs22, [%r48];
	setp.ne.s16 	%p31, %rs22, 0;
	and.pred  	%p32, %p30, %p31;
	add.s32 	%r49, %r48, %r2;
	ld.shared.u8 	%rs25, [%r49];
	setp.ne.s16 	%p33, %rs25, 0;
	and.pred  	%p34, %p32, %p33;
	add.s32 	%r50, %r49, %r2;
	ld.shared.u8 	%rs28, [%r50];
	setp.ne.s16 	%p35, %rs28, 0;
	and.pred  	%p63, %p34, %p35;
	add.s32 	%r61, %r61, 8;
	add.s32 	%r60, %r60, 8;
	add.s32 	%r59, %r59, %r13;
	setp.ne.s32 	%p36, %r61, 0;
	@%p36 bra 	$L__BB5_6;
	add.s32 	%r63, %r60, 1;
$L__BB5_8:
	setp.eq.s32 	%p37, %r10, 0;
	@%p37 bra 	$L__BB5_16;
	and.b32  	%r22, %r9, 3;
	setp.lt.u32 	%p39, %r10, 4;
	@%p39 bra 	$L__BB5_11;
	mad.lo.s32 	%r51, %r63, %r2, %r8;
	ld.shared.u8 	%rs31, [%r51];
	setp.ne.s16 	%p40, %rs31, 0;
	and.pred  	%p41, %p63, %p40;
	add.s32 	%r52, %r51, %r2;
	ld.shared.u8 	%rs34, [%r52];
	setp.ne.s16 	%p42, %rs34, 0;
	and.pred  	%p43, %p41, %p42;
	add.s32 	%r53, %r52, %r2;
	ld.shared.u8 	%rs37, [%r53];
	setp.ne.s16 	%p44, %rs37, 0;
	and.pred  	%p45, %p43, %p44;
	add.s32 	%r54, %r53, %r2;
	ld.shared.u8 	%rs40, [%r54];
	setp.ne.s16 	%p46, %rs40, 0;
	and.pred  	%p63, %p45, %p46;
	add.s32 	%r63, %r63, 4;
$L__BB5_11:
	setp.eq.s32 	%p47, %r22, 0;
	@%p47 bra 	$L__BB5_16;
	setp.eq.s32 	%p49, %r22, 1;
	@%p49 bra 	$L__BB5_14;
	mad.lo.s32 	%r55, %r63, %r2, %r8;
	ld.shared.u8 	%rs43, [%r55];
	setp.ne.s16 	%p50, %rs43, 0;
	and.pred  	%p51, %p63, %p50;
	add.s32 	%r56, %r55, %r2;
	ld.shared.u8 	%rs46, [%r56];
	setp.ne.s16 	%p52, %rs46, 0;
	and.pred  	%p63, %p51, %p52;
	add.s32 	%r63, %r63, 2;
$L__BB5_14:
	and.b32  	%r57, %r9, 1;
	setp.eq.b32 	%p53, %r57, 1;
	not.pred 	%p54, %p53;
	@%p54 bra 	$L__BB5_16;
	mad.lo.s32 	%r58, %r63, %r2, %r8;
	ld.shared.u8 	%rs49, [%r58];
	setp.ne.s16 	%p55, %rs49, 0;
	and.pred  	%p63, %p63, %p55;
$L__BB5_16:
	selp.u16 	%rs52, 1, 0, %p63;
	st.shared.u8 	[%r8], %rs52;
$L__BB5_17:
	cvt.u64.u32 	%rd11, %r4;
	mad.lo.s64 	%rd12, %rd4, %rd11, %rd1;
	cvta.to.global.u64 	%rd13, %rd2;
	add.s64 	%rd14, %rd13, %rd12;
	st.global.u8 	[%rd14], %rs52;
$L__BB5_18:
	ret;

}
	// .globl	contiguous_prod_i8
.visible .entry contiguous_prod_i8(
	.param .u64 .ptr .align 1 contiguous_prod_i8_param_0,
	.param .u64 .ptr .align 1 contiguous_prod_i8_param_1,
	.param .u64 contiguous_prod_i8_param_2
)
{
	.reg .pred 	%p<8>;
	.reg .b16 	%rs<28>;
	.reg .b32 	%r<14>;
	.reg .b64 	%rd<14>;

	ld.param.u64 	%rd4, [contiguous_prod_i8_param_0];
	ld.param.u64 	%rd6, [contiguous_prod_i8_param_1];
	ld.param.u64 	%rd5, [contiguous_prod_i8_param_2];
	cvta.to.global.u64 	%rd1, %rd6;
	mov.u32 	%r1, %tid.x;
	mov.u32 	%r2, %ctaid.x;
	mov.u32 	%r13, %ntid.x;
	mul.lo.s32 	%r8, %r2, %r13;
	shl.b32 	%r9, %r8, 1;
	add.s32 	%r4, %r9, %r1;
	mov.u32 	%r10, prodsdata_i8;
	add.s32 	%r5, %r10, %r1;
	mov.b16 	%rs1, 1;
	st.shared.u8 	[%r5], %rs1;
	add.s32 	%r11, %r4, %r13;
	cvt.u64.u32 	%rd2, %r11;
	setp.le.u64 	%p1, %rd5, %rd2;
	@%p1 bra 	$L__BB6_2;
	cvt.u64.u32 	%rd8, %r4;
	add.s64 	%rd9, %rd1, %rd8;
	ld.global.u8 	%rs3, [%rd9];
	add.s64 	%rd10, %rd1, %rd2;
	ld.global.u8 	%rs4, [%rd10];
	mul.lo.s16 	%rs5, %rs4, %rs3;
	st.shared.u8 	[%r5], %rs5;
	bra.uni 	$L__BB6_4;
$L__BB6_2:
	cvt.u64.u32 	%rd3, %r4;
	setp.le.u64 	%p2, %rd5, %rd3;
	@%p2 bra 	$L__BB6_4;
	add.s64 	%rd7, %rd1, %rd3;
	ld.global.u8 	%rs2, [%rd7];
	st.shared.u8 	[%r5], %rs2;
$L__BB6_4:
	bar.sync 	0;
	setp.lt.u32 	%p3, %r13, 66;
	@%p3 bra 	$L__BB6_8;
$L__BB6_5:
	shr.u32 	%r7, %r13, 1;
	setp.ge.u32 	%p4, %r1, %r7;
	@%p4 bra 	$L__BB6_7;
	ld.shared.u8 	%rs6, [%r5];
	add.s32 	%r12, %r5, %r7;
	ld.shared.u8 	%rs7, [%r12];
	mul.lo.s16 	%rs8, %rs7, %rs6;
	st.shared.u8 	[%r5], %rs8;
$L__BB6_7:
	bar.sync 	0;
	setp.gt.u32 	%p5, %r13, 131;
	mov.u32 	%r13, %r7;
	@%p5 bra 	$L__BB6_5;
$L__BB6_8:
	setp.gt.u32 	%p6, %r1, 31;
	@%p6 bra 	$L__BB6_11;
	ld.volatile.shared.u8 	%rs9, [%r5];
	ld.volatile.shared.u8 	%rs10, [%r5+32];
	mul.lo.s16 	%rs11, %rs10, %rs9;
	st.volatile.shared.u8 	[%r5], %rs11;
	ld.volatile.shared.u8 	%rs12, [%r5];
	ld.volatile.shared.u8 	%rs13, [%r5+16];
	mul.lo.s16 	%rs14, %rs13, %rs12;
	st.volatile.shared.u8 	[%r5], %rs14;
	ld.volatile.shared.u8 	%rs15, [%r5];
	ld.volatile.shared.u8 	%rs16, [%r5+8];
	mul.lo.s16 	%rs17, %rs16, %rs15;
	st.volatile.shared.u8 	[%r5], %rs17;
	ld.volatile.shared.u8 	%rs18, [%r5];
	ld.volatile.shared.u8 	%rs19, [%r5+4];
	mul.lo.s16 	%rs20, %rs19, %rs18;
	st.volatile.shared.u8 	[%r5], %rs20;
	ld.volatile.shared.u8 	%rs21, [%r5];
	ld.volatile.shared.u8 	%rs22, [%r5+2];
	mul.lo.s16 	%rs23, %rs22, %rs21;
	st.volatile.shared.u8 	[%r5], %rs23;
	ld.volatile.shared.u8 	%rs24, [%r5];
	ld.volatile.shared.u8 	%rs25, [%r5+1];
	mul.lo.s16 	%rs26, %rs25, %rs24;
	st.volatile.shared.u8 	[%r5], %rs26;
	setp.ne.s32 	%p7, %r1, 0;
	@%p7 bra 	$L__BB6_11;
	ld.shared.u8 	%rs27, [prodsdata_i8];
	cvt.u64.u32 	%rd11, %r2;
	cvta.to.global.u64 	%rd12, %rd4;
	add.s64 	%rd13, %rd12, %rd11;
	st.global.u8 	[%rd13], %rs27;
$L__BB6_11:
	ret;

}
	// .globl	uncontiguous_prod_i8
.visible .entry uncontiguous_prod_i8(
	.param .u64 .ptr .align 1 uncontiguous_prod_i8_param_0,
	.param .u64 .ptr .align 1 uncontiguous_prod_i8_param_1,
	.param .u64 .ptr .align 1 uncontiguous_prod_i8_param_2,
	.param .u64 .ptr .align 1 uncontiguous_prod_i8_param_3,
	.param .u64 uncontiguous_prod_i8_param_4,
	.param .u64 uncontiguous_prod_i8_param_5
)
{
	.reg .pred 	%p<53>;
	.reg .b16 	%rs<28>;
	.reg .b32 	%r<210>;
	.reg .b64 	%rd<555>;

	ld.param.u64 	%rd260, [uncontiguous_prod_i8_param_0];
	ld.param.u64 	%rd263, [uncontiguous_prod_i8_param_1];
	ld.param.u64 	%rd264, [uncontiguous_prod_i8_param_2];
	ld.param.u64 	%rd265, [uncontiguous_prod_i8_param_3];
	ld.param.u64 	%rd261, [uncontiguous_prod_i8_param_4];
	ld.param.u64 	%rd262, [uncontiguous_prod_i8_param_5];
	cvta.to.global.u64 	%rd1, %rd265;
	cvta.to.global.u64 	%rd2, %rd264;
	cvta.to.global.u64 	%rd3, %rd263;
	mov.u32 	%r1, %tid.x;
	mov.u32 	%r2, %ctaid.x;
	mov.u32 	%r209, %ntid.x;
	mul.lo.s32 	%r52, %r2, %r209;
	shl.b32 	%r53, %r52, 1;
	add.s32 	%r4, %r53, %r1;
	mov.u32 	%r54, prodsdata_i8;
	add.s32 	%r5, %r54, %r1;
	mov.b16 	%rs1, 1;
	st.shared.u8 	[%r5], %rs1;
	add.s32 	%r55, %r4, %r209;
	cvt.u64.u32 	%rd508, %r55;
	setp.le.u64 	%p1, %rd262, %rd508;
	@%p1 bra 	$L__BB7_54;
	cvt.u32.u64 	%r6, %rd261;
	add.s32 	%r203, %r6, -1;
	setp.lt.s32 	%p27, %r203, 0;
	mov.b64 	%rd512, 0;
	mov.u64 	%rd513, %rd512;
	@%p27 bra 	$L__BB7_53;
	cvt.u64.u32 	%rd509, %r4;
	setp.lt.u32 	%p28, %r203, 3;
	mov.b64 	%rd513, 0;
	mov.u64 	%rd512, %rd513;
	@%p28 bra 	$L__BB7_30;
	add.s32 	%r201, %r6, -2;
	and.b32  	%r131, %r6, -4;
	neg.s32 	%r200, %r131;
	mov.b64 	%rd513, 0;
$L__BB7_4:
	.pragma "nounroll";
	add.s32 	%r12, %r201, 1;
	mul.wide.u32 	%rd396, %r12, 8;
	add.s64 	%rd397, %rd2, %rd396;
	ld.global.u64 	%rd10, [%rd397];
	or.b64  	%rd398, %rd509, %rd10;
	and.b64  	%rd399, %rd398, -4294967296;
	setp.ne.s64 	%p29, %rd399, 0;
	@%p29 bra 	$L__BB7_6;
	cvt.u32.u64 	%r132, %rd10;
	cvt.u32.u64 	%r133, %rd509;
	div.u32 	%r134, %r133, %r132;
	mul.lo.s32 	%r135, %r134, %r132;
	sub.s32 	%r136, %r133, %r135;
	cvt.u64.u32 	%rd474, %r134;
	cvt.u64.u32 	%rd475, %r136;
	bra.uni 	$L__BB7_7;
$L__BB7_6:
	div.s64 	%rd474, %rd509, %rd10;
	mul.lo.s64 	%rd400, %rd474, %rd10;
	sub.s64 	%rd475, %rd509, %rd400;
$L__BB7_7:
	mul.wide.u32 	%rd401, %r12, 8;
	add.s64 	%rd402, %rd1, %rd401;
	ld.global.u64 	%rd17, [%rd402];
	mad.lo.s64 	%rd18, %rd17, %rd475, %rd512;
	or.b64  	%rd403, %rd508, %rd10;
	and.b64  	%rd404, %rd403, -4294967296;
	setp.ne.s64 	%p30, %rd404, 0;
	@%p30 bra 	$L__BB7_9;
	cvt.u32.u64 	%r137, %rd10;
	cvt.u32.u64 	%r138, %rd508;
	div.u32 	%r139, %r138, %r137;
	mul.lo.s32 	%r140, %r139, %r137;
	sub.s32 	%r141, %r138, %r140;
	cvt.u64.u32 	%rd476, %r139;
	cvt.u64.u32 	%rd477, %r141;
	bra.uni 	$L__BB7_10;
$L__BB7_9:
	div.s64 	%rd476, %rd508, %rd10;
	mul.lo.s64 	%rd405, %rd476, %rd10;
	sub.s64 	%rd477, %rd508, %rd405;
$L__BB7_10:
	mad.lo.s64 	%rd25, %rd477, %rd17, %rd513;
	add.s32 	%r13, %r201, -2;
	mul.wide.u32 	%rd406, %r201, 8;
	add.s64 	%rd407, %rd2, %rd406;
	ld.global.u64 	%rd26, [%rd407];
	or.b64  	%rd408, %rd474, %rd26;
	and.b64  	%rd409, %rd408, -4294967296;
	setp.ne.s64 	%p31, %rd409, 0;
	@%p31 bra 	$L__BB7_12;
	cvt.u32.u64 	%r142, %rd26;
	cvt.u32.u64 	%r143, %rd474;
	div.u32 	%r144, %r143, %r142;
	mul.lo.s32 	%r145, %r144, %r142;
	sub.s32 	%r146, %r143, %r145;
	cvt.u64.u32 	%rd478, %r144;
	cvt.u64.u32 	%rd479, %r146;
	bra.uni 	$L__BB7_13;
$L__BB7_12:
	div.s64 	%rd478, %rd474, %rd26;
	mul.lo.s64 	%rd410, %rd478, %rd26;
	sub.s64 	%rd479, %rd474, %rd410;
$L__BB7_13:
	mul.wide.u32 	%rd411, %r201, 8;
	add.s64 	%rd412, %rd1, %rd411;
	ld.global.u64 	%rd33, [%rd412];
	mad.lo.s64 	%rd34, %rd33, %rd479, %rd18;
	or.b64  	%rd413, %rd476, %rd26;
	and.b64  	%rd414, %rd413, -4294967296;
	setp.ne.s64 	%p32, %rd414, 0;
	@%p32 bra 	$L__BB7_15;
	cvt.u32.u64 	%r147, %rd26;
	cvt.u32.u64 	%r148, %rd476;
	div.u32 	%r149, %r148, %r147;
	mul.lo.s32 	%r150, %r149, %r147;
	sub.s32 	%r151, %r148, %r150;
	cvt.u64.u32 	%rd480, %r149;
	cvt.u64.u32 	%rd481, %r151;
	bra.uni 	$L__BB7_16;
$L__BB7_15:
	div.s64 	%rd480, %rd476, %rd26;
	mul.lo.s64 	%rd415, %rd480, %rd26;
	sub.s64 	%rd481, %rd476, %rd415;
$L__BB7_16:
	mad.lo.s64 	%rd41, %rd481, %rd33, %rd25;
	add.s32 	%r14, %r201, -1;
	mul.wide.u32 	%rd416, %r14, 8;
	add.s64 	%rd417, %rd2, %rd416;
	ld.global.u64 	%rd42, [%rd417];
	or.b64  	%rd418, %rd478, %rd42;
	and.b64  	%rd419, %rd418, -4294967296;
	setp.ne.s64 	%p33, %rd419, 0;
	@%p33 bra 	$L__BB7_18;
	cvt.u32.u64 	%r152, %rd42;
	cvt.u32.u64 	%r153, %rd478;
	div.u32 	%r154, %r153, %r152;
	mul.lo.s32 	%r155, %r154, %r152;
	sub.s32 	%r156, %r153, %r155;
	cvt.u64.u32 	%rd482, %r154;
	cvt.u64.u32 	%rd483, %r156;
	bra.uni 	$L__BB7_19;
$L__BB7_18:
	div.s64 	%rd482, %rd478, %rd42;
	mul.lo.s64 	%rd420, %rd482, %rd42;
	sub.s64 	%rd483, %rd478, %rd420;
$L__BB7_19:
	mul.wide.u32 	%rd421, %r14, 8;
	add.s64 	%rd422, %rd1, %rd421;
	ld.global.u64 	%rd49, [%rd422];
	mad.lo.s64 	%rd50, %rd49, %rd483, %rd34;
	or.b64  	%rd423, %rd480, %rd42;
	and.b64  	%rd424, %rd423, -4294967296;
	setp.ne.s64 	%p34, %rd424, 0;
	@%p34 bra 	$L__BB7_21;
	cvt.u32.u64 	%r157, %rd42;
	cvt.u32.u64 	%r158, %rd480;
	div.u32 	%r159, %r158, %r157;
	mul.lo.s32 	%r160, %r159, %r157;
	sub.s32 	%r161, %r158, %r160;
	cvt.u64.u32 	%rd484, %r159;
	cvt.u64.u32 	%rd485, %r161;
	bra.uni 	$L__BB7_22;
$L__BB7_21:
	div.s64 	%rd484, %rd480, %rd42;
	mul.lo.s64 	%rd425, %rd484, %rd42;
	sub.s64 	%rd485, %rd480, %rd425;
$L__BB7_22:
	mad.lo.s64 	%rd57, %rd485, %rd49, %rd41;
	mul.wide.u32 	%rd426, %r13, 8;
	add.s64 	%rd427, %rd2, %rd426;
	ld.global.u64 	%rd58, [%rd427];
	or.b64  	%rd428, %rd482, %rd58;
	and.b64  	%rd429, %rd428, -4294967296;
	setp.ne.s64 	%p35, %rd429, 0;
	@%p35 bra 	$L__BB7_24;
	cvt.u32.u64 	%r162, %rd58;
	cvt.u32.u64 	%r163, %rd482;
	div.u32 	%r164, %r163, %r162;
	mul.lo.s32 	%r165, %r164, %r162;
	sub.s32 	%r166, %r163, %r165;
	cvt.u64.u32 	%rd509, %r164;
	cvt.u64.u32 	%rd487, %r166;
	bra.uni 	$L__BB7_25;
$L__BB7_24:
	div.s64 	%rd509, %rd482, %rd58;
	mul.lo.s64 	%rd430, %rd509, %rd58;
	sub.s64 	%rd487, %rd482, %rd430;
$L__BB7_25:
	mul.wide.u32 	%rd431, %r13, 8;
	add.s64 	%rd432, %rd1, %rd431;
	ld.global.u64 	%rd65, [%rd432];
	mad.lo.s64 	%rd512, %rd65, %rd487, %rd50;
	or.b64  	%rd433, %rd484, %rd58;
	and.b64  	%rd434, %rd433, -4294967296;
	setp.ne.s64 	%p36, %rd434, 0;
	@%p36 bra 	$L__BB7_27;
	cvt.u32.u64 	%r167, %rd58;
	cvt.u32.u64 	%r168, %rd484;
	div.u32 	%r169, %r168, %r167;
	mul.lo.s32 	%r170, %r169, %r167;
	sub.s32 	%r171, %r168, %r170;
	cvt.u64.u32 	%rd508, %r169;
	cvt.u64.u32 	%rd489, %r171;
	bra.uni 	$L__BB7_28;
$L__BB7_27:
	div.s64 	%rd508, %rd484, %rd58;
	mul.lo.s64 	%rd435, %rd508, %rd58;
	sub.s64 	%rd489, %rd484, %rd435;
$L__BB7_28:
	mad.lo.s64 	%rd513, %rd489, %rd65, %rd57;
	add.s32 	%r201, %r201, -4;
	add.s32 	%r200, %r200, 4;
	setp.ne.s32 	%p37, %r200, 0;
	@%p37 bra 	$L__BB7_4;
	add.s32 	%r203, %r201, 1;
$L__BB7_30:
	and.b32  	%r19, %r6, 3;
	setp.eq.s32 	%p38, %r19, 0;
	@%p38 bra 	$L__BB7_53;
	setp.eq.s32 	%p39, %r19, 1;
	@%p39 bra 	$L__BB7_45;
	mul.wide.u32 	%rd437, %r203, 8;
	add.s64 	%rd438, %rd2, %rd437;
	ld.global.u64 	%rd80, [%rd438];
	or.b64  	%rd439, %rd509, %rd80;
	and.b64  	%rd440, %rd439, -4294967296;
	setp.ne.s64 	%p40, %rd440, 0;
	@%p40 bra 	$L__BB7_34;
	cvt.u32.u64 	%r172, %rd80;
	cvt.u32.u64 	%r173, %rd509;
	div.u32 	%r174, %r173, %r172;
	mul.lo.s32 	%r175, %r174, %r172;
	sub.s32 	%r176, %r173, %r175;
	cvt.u64.u32 	%rd496, %r174;
	cvt.u64.u32 	%rd497, %r176;
	bra.uni 	$L__BB7_35;
$L__BB7_34:
	div.s64 	%rd496, %rd509, %rd80;
	mul.lo.s64 	%rd441, %rd496, %rd80;
	sub.s64 	%rd497, %rd509, %rd441;
$L__BB7_35:
	add.s64 	%rd443, %rd1, %rd437;
	ld.global.u64 	%rd87, [%rd443];
	mad.lo.s64 	%rd88, %rd87, %rd497, %rd512;
	or.b64  	%rd444, %rd508, %rd80;
	and.b64  	%rd445, %rd444, -4294967296;
	setp.ne.s64 	%p41, %rd445, 0;
	@%p41 bra 	$L__BB7_37;
	cvt.u32.u64 	%r177, %rd80;
	cvt.u32.u64 	%r178, %rd508;
	div.u32 	%r179, %r178, %r177;
	mul.lo.s32 	%r180, %r179, %r177;
	sub.s32 	%r181, %r178, %r180;
	cvt.u64.u32 	%rd498, %r179;
	cvt.u64.u32 	%rd499, %r181;
	bra.uni 	$L__BB7_38;
$L__BB7_37:
	div.s64 	%rd498, %rd508, %rd80;
	mul.lo.s64 	%rd446, %rd498, %rd80;
	sub.s64 	%rd499, %rd508, %rd446;
$L__BB7_38:
	mad.lo.s64 	%rd95, %rd499, %rd87, %rd513;
	add.s32 	%r20, %r203, -1;
	mul.wide.u32 	%rd447, %r20, 8;
	add.s64 	%rd448, %rd2, %rd447;
	ld.global.u64 	%rd96, [%rd448];
	or.b64  	%rd449, %rd496, %rd96;
	and.b64  	%rd450, %rd449, -4294967296;
	setp.ne.s64 	%p42, %rd450, 0;
	@%p42 bra 	$L__BB7_40;
	cvt.u32.u64 	%r182, %rd96;
	cvt.u32.u64 	%r183, %rd496;
	div.u32 	%r184, %r183, %r182;
	mul.lo.s32 	%r185, %r184, %r182;
	sub.s32 	%r186, %r183, %r185;
	cvt.u64.u32 	%rd509, %r184;
	cvt.u64.u32 	%rd501, %r186;
	bra.uni 	$L__BB7_41;
$L__BB7_40:
	div.s64 	%rd509, %rd496, %rd96;
	mul.lo.s64 	%rd451, %rd509, %rd96;
	sub.s64 	%rd501, %rd496, %rd451;
$L__BB7_41:
	add.s64 	%rd453, %rd1, %rd447;
	ld.global.u64 	%rd103, [%rd453];
	mad.lo.s64 	%rd512, %rd103, %rd501, %rd88;
	or.b64  	%rd454, %rd498, %rd96;
	and.b64  	%rd455, %rd454, -4294967296;
	setp.ne.s64 	%p43, %rd455, 0;
	@%p43 bra 	$L__BB7_43;
	cvt.u32.u64 	%r187, %rd96;
	cvt.u32.u64 	%r188, %rd498;
	div.u32 	%r189, %r188, %r187;
	mul.lo.s32 	%r190, %r189, %r187;
	sub.s32 	%r191, %r188, %r190;
	cvt.u64.u32 	%rd508, %r189;
	cvt.u64.u32 	%rd503, %r191;
	bra.uni 	$L__BB7_44;
$L__BB7_43:
	div.s64 	%rd508, %rd498, %rd96;
	mul.lo.s64 	%rd456, %rd508, %rd96;
	sub.s64 	%rd503, %rd498, %rd456;
$L__BB7_44:
	mad.lo.s64 	%rd513, %rd503, %rd103, %rd95;
	add.s32 	%r203, %r203, -2;
$L__BB7_45:
	and.b32  	%r192, %r6, 1;
	setp.eq.b32 	%p44, %r192, 1;
	not.pred 	%p45, %p44;
	@%p45 bra 	$L__BB7_53;
	mul.wide.u32 	%rd457, %r203, 8;
	add.s64 	%rd458, %rd2, %rd457;
	ld.global.u64 	%rd118, [%rd458];
	or.b64  	%rd459, %rd509, %rd118;
	and.b64  	%rd460, %rd459, -4294967296;
	setp.ne.s64 	%p46, %rd460, 0;
	@%p46 bra 	$L__BB7_48;
	cvt.u32.u64 	%r193, %rd118;
	cvt.u32.u64 	%r194, %rd509;
	rem.u32 	%r195, %r194, %r193;
	cvt.u64.u32 	%rd510, %r195;
	bra.uni 	$L__BB7_49;
$L__BB7_48:
	rem.s64 	%rd510, %rd509, %rd118;
$L__BB7_49:
	add.s64 	%rd462, %rd1, %rd457;
	ld.global.u64 	%rd122, [%rd462];
	mad.lo.s64 	%rd512, %rd122, %rd510, %rd512;
	or.b64  	%rd463, %rd508, %rd118;
	and.b64  	%rd464, %rd463, -4294967296;
	setp.ne.s64 	%p47, %rd464, 0;
	@%p47 bra 	$L__BB7_51;
	cvt.u32.u64 	%r196, %rd118;
	cvt.u32.u64 	%r197, %rd508;
	rem.u32 	%r198, %r197, %r196;
	cvt.u64.u32 	%rd511, %r198;
	bra.uni 	$L__BB7_52;
$L__BB7_51:
	rem.s64 	%rd511, %rd508, %rd118;
$L__BB7_52:
	mad.lo.s64 	%rd513, %rd511, %rd122, %rd513;
$L__BB7_53:
	add.s64 	%rd465, %rd3, %rd512;
	ld.global.u8 	%rs3, [%rd465];
	add.s64 	%rd466, %rd3, %rd513;
	ld.global.u8 	%rs4, [%rd466];
	mul.lo.s16 	%rs5, %rs4, %rs3;
	st.shared.u8 	[%r5], %rs5;
	bra.uni 	$L__BB7_114;
$L__BB7_54:
	cvt.u64.u32 	%rd545, %r4;
	setp.le.u64 	%p2, %rd262, %rd545;
	@%p2 bra 	$L__BB7_114;
	cvt.u32.u64 	%r23, %rd261;
	add.s32 	%r207, %r23, -1;
	setp.lt.s32 	%p3, %r207, 0;
	mov.b64 	%rd554, 0;
	@%p3 bra 	$L__BB7_113;
	and.b32  	%r25, %r23, 7;
	setp.lt.u32 	%p4, %r207, 7;
	mov.b64 	%rd554, 0;
	@%p4 bra 	$L__BB7_84;
	add.s32 	%r205, %r23, -4;
	and.b32  	%r56, %r23, -8;
	neg.s32 	%r204, %r56;
	mov.b64 	%rd554, 0;
$L__BB7_58:
	.pragma "nounroll";
	add.s32 	%r30, %r205, 3;
	mul.wide.u32 	%rd270, %r30, 8;
	add.s64 	%rd271, %rd2, %rd270;
	ld.global.u64 	%rd133, [%rd271];
	or.b64  	%rd272, %rd545, %rd133;
	and.b64  	%rd273, %rd272, -4294967296;
	setp.ne.s64 	%p5, %rd273, 0;
	@%p5 bra 	$L__BB7_60;
	cvt.u32.u64 	%r57, %rd133;
	cvt.u32.u64 	%r58, %rd545;
	div.u32 	%r59, %r58, %r57;
	mul.lo.s32 	%r60, %r59, %r57;
	sub.s32 	%r61, %r58, %r60;
	cvt.u64.u32 	%rd516, %r59;
	cvt.u64.u32 	%rd517, %r61;
	bra.uni 	$L__BB7_61;
$L__BB7_60:
	div.s64 	%rd516, %rd545, %rd133;
	mul.lo.s64 	%rd274, %rd516, %rd133;
	sub.s64 	%rd517, %rd545, %rd274;
$L__BB7_61:
	add.s64 	%rd276, %rd1, %rd270;
	ld.global.u64 	%rd277, [%rd276];
	mad.lo.s64 	%rd140, %rd277, %rd517, %rd554;
	add.s32 	%r31, %r205, 2;
	mul.wide.u32 	%rd278, %r31, 8;
	add.s64 	%rd279, %rd2, %rd278;
	ld.global.u64 	%rd141, [%rd279];
	or.b64  	%rd280, %rd516, %rd141;
	and.b64  	%rd281, %rd280, -4294967296;
	setp.ne.s64 	%p6, %rd281, 0;
	@%p6 bra 	$L__BB7_63;
	cvt.u32.u64 	%r62, %rd141;
	cvt.u32.u64 	%r63, %rd516;
	div.u32 	%r64, %r63, %r62;
	mul.lo.s32 	%r65, %r64, %r62;
	sub.s32 	%r66, %r63, %r65;
	cvt.u64.u32 	%rd518, %r64;
	cvt.u64.u32 	%rd519, %r66;
	bra.uni 	$L__BB7_64;
$L__BB7_63:
	div.s64 	%rd518, %rd516, %rd141;
	mul.lo.s64 	%rd282, %rd518, %rd141;
	sub.s64 	%rd519, %rd516, %rd282;
$L__BB7_64:
	add.s64 	%rd284, %rd1, %rd278;
	ld.global.u64 	%rd285, [%rd284];
	mad.lo.s64 	%rd148, %rd285, %rd519, %rd140;
	add.s32 	%r32, %r205, 1;
	mul.wide.u32 	%rd286, %r32, 8;
	add.s64 	%rd287, %rd2, %rd286;
	ld.global.u64 	%rd149, [%rd287];
	or.b64  	%rd288, %rd518, %rd149;
	and.b64  	%rd289, %rd288, -4294967296;
	setp.ne.s64 	%p7, %rd289, 0;
	@%p7 bra 	$L__BB7_66;
	cvt.u32.u64 	%r67, %rd149;
	cvt.u32.u64 	%r68, %rd518;
	div.u32 	%r69, %r68, %r67;
	mul.lo.s32 	%r70, %r69, %r67;
	sub.s32 	%r71, %r68, %r70;
	cvt.u64.u32 	%rd520, %r69;
	cvt.u64.u32 	%rd521, %r71;
	bra.uni 	$L__BB7_67;
$L__BB7_66:
	div.s64 	%rd520, %rd518, %rd149;
	mul.lo.s64 	%rd290, %rd520, %rd149;
	sub.s64 	%rd521, %rd518, %rd290;
$L__BB7_67:
	add.s64 	%rd292, %rd1, %rd286;
	ld.global.u64 	%rd293, [%rd292];
	mad.lo.s64 	%rd156, %rd293, %rd521, %rd148;
	add.s32 	%r33, %r205, -4;
	mul.wide.u32 	%rd294, %r205, 8;
	add.s64 	%rd295, %rd2, %rd294;
	ld.global.u64 	%rd157, [%rd295];
	or.b64  	%rd296, %rd520, %rd157;
	and.b64  	%rd297, %rd296, -4294967296;
	setp.ne.s64 	%p8, %rd297, 0;
	@%p8 bra 	$L__BB7_69;
	cvt.u32.u64 	%r72, %rd157;
	cvt.u32.u64 	%r73, %rd520;
	div.u32 	%r74, %r73, %r72;
	mul.lo.s32 	%r75, %r74, %r72;
	sub.s32 	%r76, %r73, %r75;
	cvt.u64.u32 	%rd522, %r74;
	cvt.u64.u32 	%rd523, %r76;
	bra.uni 	$L__BB7_70;
$L__BB7_69:
	div.s64 	%rd522, %rd520, %rd157;
	mul.lo.s64 	%rd298, %rd522, %rd157;
	sub.s64 	%rd523, %rd520, %rd298;
$L__BB7_70:
	add.s64 	%rd300, %rd1, %rd294;
	ld.global.u64 	%rd301, [%rd300];
	mad.lo.s64 	%rd164, %rd301, %rd523, %rd156;
	add.s32 	%r34, %r205, -1;
	mul.wide.u32 	%rd302, %r34, 8;
	add.s64 	%rd303, %rd2, %rd302;
	ld.global.u64 	%rd165, [%rd303];
	or.b64  	%rd304, %rd522, %rd165;
	and.b64  	%rd305, %rd304, -4294967296;
	setp.ne.s64 	%p9, %rd305, 0;
	@%p9 bra 	$L__BB7_72;
	cvt.u32.u64 	%r77, %rd165;
	cvt.u32.u64 	%r78, %rd522;
	div.u32 	%r79, %r78, %r77;
	mul.lo.s32 	%r80, %r79, %r77;
	sub.s32 	%r81, %r78, %r80;
	cvt.u64.u32 	%rd524, %r79;
	cvt.u64.u32 	%rd525, %r81;
	bra.uni 	$L__BB7_73;
$L__BB7_72:
	div.s64 	%rd524, %rd522, %rd165;
	mul.lo.s64 	%rd306, %rd524, %rd165;
	sub.s64 	%rd525, %rd522, %rd306;
$L__BB7_73:
	add.s64 	%rd308, %rd1, %rd302;
	ld.global.u64 	%rd309, [%rd308];
	mad.lo.s64 	%rd172, %rd309, %rd525, %rd164;
	add.s32 	%r35, %r205, -2;
	mul.wide.u32 	%rd310, %r35, 8;
	add.s64 	%rd311, %rd2, %rd310;
	ld.global.u64 	%rd173, [%rd311];
	or.b64  	%rd312, %rd524, %rd173;
	and.b64  	%rd313, %rd312, -4294967296;
	setp.ne.s64 	%p10, %rd313, 0;
	@%p10 bra 	$L__BB7_75;
	cvt.u32.u64 	%r82, %rd173;
	cvt.u32.u64 	%r83, %rd524;
	div.u32 	%r84, %r83, %r82;
	mul.lo.s32 	%r85, %r84, %r82;
	sub.s32 	%r86, %r83, %r85;
	cvt.u64.u32 	%rd526, %r84;
	cvt.u64.u32 	%rd527, %r86;
	bra.uni 	$L__BB7_76;
$L__BB7_75:
	div.s64 	%rd526, %rd524, %rd173;
	mul.lo.s64 	%rd314, %rd526, %rd173;
	sub.s64 	%rd527, %rd524, %rd314;
$L__BB7_76:
	add.s64 	%rd316, %rd1, %rd310;
	ld.global.u64 	%rd317, [%rd316];
	mad.lo.s64 	%rd180, %rd317, %rd527, %rd172;
	add.s32 	%r36, %r205, -3;
	mul.wide.u32 	%rd318, %r36, 8;
	add.s64 	%rd319, %rd2, %rd318;
	ld.global.u64 	%rd181, [%rd319];
	or.b64  	%rd320, %rd526, %rd181;
	and.b64  	%rd321, %rd320, -4294967296;
	setp.ne.s64 	%p11, %rd321, 0;
	@%p11 bra 	$L__BB7_78;
	cvt.u32.u64 	%r87, %rd181;
	cvt.u32.u64 	%r88, %rd526;
	div.u32 	%r89, %r88, %r87;
	mul.lo.s32 	%r90, %r89, %r87;
	sub.s32 	%r91, %r88, %r90;
	cvt.u64.u32 	%rd528, %r89;
	cvt.u64.u32 	%rd529, %r91;
	bra.uni 	$L__BB7_79;
$L__BB7_78:
	div.s64 	%rd528, %rd526, %rd181;
	mul.lo.s64 	%rd322, %rd528, %rd181;
	sub.s64 	%rd529, %rd526, %rd322;
$L__BB7_79:
	add.s64 	%rd324, %rd1, %rd318;
	ld.global.u64 	%rd325, [%rd324];
	mad.lo.s64 	%rd188, %rd325, %rd529, %rd180;
	mul.wide.u32 	%rd326, %r33, 8;
	add.s64 	%rd327, %rd2, %rd326;
	ld.global.u64 	%rd189, [%rd327];
	or.b64  	%rd328, %rd528, %rd189;
	and.b64  	%rd329, %rd328, -4294967296;
	setp.ne.s64 	%p12, %rd329, 0;
	@%p12 bra 	$L__BB7_81;
	cvt.u32.u64 	%r92, %rd189;
	cvt.u32.u64 	%r93, %rd528;
	div.u32 	%r94, %r93, %r92;
	mul.lo.s32 	%r95, %r94, %r92;
	sub.s32 	%r96, %r93, %r95;
	cvt.u64.u32 	%rd545, %r94;
	cvt.u64.u32 	%rd531, %r96;
	bra.uni 	$L__BB7_82;
$L__BB7_81:
	div.s64 	%rd545, %rd528, %rd189;
	mul.lo.s64 	%rd330, %rd545, %rd189;
	sub.s64 	%rd531, %rd528, %rd330;
$L__BB7_82:
	add.s64 	%rd332, %rd1, %rd326;
	ld.global.u64 	%rd333, [%rd332];
	mad.lo.s64 	%rd554, %rd333, %rd531, %rd188;
	add.s32 	%r205, %r205, -8;
	add.s32 	%r204, %r204, 8;
	setp.ne.s32 	%p13, %r204, 0;
	@%p13 bra 	$L__BB7_58;
	add.s32 	%r207, %r205, 3;
$L__BB7_84:
	setp.eq.s32 	%p14, %r25, 0;
	@%p14 bra 	$L__BB7_113;
	and.b32  	%r41, %r23, 3;
	setp.lt.u32 	%p15, %r25, 4;
	@%p15 bra 	$L__BB7_99;
	mul.wide.u32 	%rd335, %r207, 8;
	add.s64 	%rd336, %rd2, %rd335;
	ld.global.u64 	%rd200, [%rd336];
	or.b64  	%rd337, %rd545, %rd200;
	and.b64  	%rd338, %rd337, -4294967296;
	setp.ne.s64 	%p16, %rd338, 0;
	@%p16 bra 	$L__BB7_88;
	cvt.u32.u64 	%r97, %rd200;
	cvt.u32.u64 	%r98, %rd545;
	div.u32 	%r99, %r98, %r97;
	mul.lo.s32 	%r100, %r99, %r97;
	sub.s32 	%r101, %r98, %r100;
	cvt.u64.u32 	%rd535, %r99;
	cvt.u64.u32 	%rd536, %r101;
	bra.uni 	$L__BB7_89;
$L__BB7_88:
	div.s64 	%rd535, %rd545, %rd200;
	mul.lo.s64 	%rd339, %rd535, %rd200;
	sub.s64 	%rd536, %rd545, %rd339;
$L__BB7_89:
	add.s64 	%rd341, %rd1, %rd335;
	ld.global.u64 	%rd342, [%rd341];
	mad.lo.s64 	%rd207, %rd342, %rd536, %rd554;
	add.s32 	%r42, %r207, -1;
	mul.wide.u32 	%rd343, %r42, 8;
	add.s64 	%rd344, %rd2, %rd343;
	ld.global.u64 	%rd208, [%rd344];
	or.b64  	%rd345, %rd535, %rd208;
	and.b64  	%rd346, %rd345, -4294967296;
	setp.ne.s64 	%p17, %rd346, 0;
	@%p17 bra 	$L__BB7_91;
	cvt.u32.u64 	%r102, %rd208;
	cvt.u32.u64 	%r103, %rd535;
	div.u32 	%r104, %r103, %r102;
	mul.lo.s32 	%r105, %r104, %r102;
	sub.s32 	%r106, %r103, %r105;
	cvt.u64.u32 	%rd537, %r104;
	cvt.u64.u32 	%rd538, %r106;
	bra.uni 	$L__BB7_92;
$L__BB7_91:
	div.s64 	%rd537, %rd535, %rd208;
	mul.lo.s64 	%rd347, %rd537, %rd208;
	sub.s64 	%rd538, %rd535, %rd347;
$L__BB7_92:
	add.s64 	%rd349, %rd1, %rd343;
	ld.global.u64 	%rd350, [%rd349];
	mad.lo.s64 	%rd215, %rd350, %rd538, %rd207;
	add.s32 	%r43, %r207, -2;
	mul.wide.u32 	%rd351, %r43, 8;
	add.s64 	%rd352, %rd2, %rd351;
	ld.global.u64 	%rd216, [%rd352];
	or.b64  	%rd353, %rd537, %rd216;
	and.b64  	%rd354, %rd353, -4294967296;
	setp.ne.s64 	%p18, %rd354, 0;
	@%p18 bra 	$L__BB7_94;
	cvt.u32.u64 	%r107, %rd216;
	cvt.u32.u64 	%r108, %rd537;
	div.u32 	%r109, %r108, %r107;
	mul.lo.s32 	%r110, %r109, %r107;
	sub.s32 	%r111, %r108, %r110;
	cvt.u64.u32 	%rd539, %r109;
	cvt.u64.u32 	%rd540, %r111;
	bra.uni 	$L__BB7_95;
$L__BB7_94:
	div.s64 	%rd539, %rd537, %rd216;
	mul.lo.s64 	%rd355, %rd539, %rd216;
	sub.s64 	%rd540, %rd537, %rd355;
$L__BB7_95:
	add.s64 	%rd357, %rd1, %rd351;
	ld.global.u64 	%rd358, [%rd357];
	mad.lo.s64 	%rd223, %rd358, %rd540, %rd215;
	add.s32 	%r44, %r207, -3;
	mul.wide.u32 	%rd359, %r44, 8;
	add.s64 	%rd360, %rd2, %rd359;
	ld.global.u64 	%rd224, [%rd360];
	or.b64  	%rd361, %rd539, %rd224;
	and.b64  	%rd362, %rd361, -4294967296;
	setp.ne.s64 	%p19, %rd362, 0;
	@%p19 bra 	$L__BB7_97;
	cvt.u32.u64 	%r112, %rd224;
	cvt.u32.u64 	%r113, %rd539;
	div.u32 	%r114, %r113, %r112;
	mul.lo.s32 	%r115, %r114, %r112;
	sub.s32 	%r116, %r113, %r115;
	cvt.u64.u32 	%rd545, %r114;
	cvt.u64.u32 	%rd542, %r116;
	bra.uni 	$L__BB7_98;
$L__BB7_97:
	div.s64 	%rd545, %rd539, %rd224;
	mul.lo.s64 	%rd363, %rd545, %rd224;
	sub.s64 	%rd542, %rd539, %rd363;
$L__BB7_98:
	add.s64 	%rd365, %rd1, %rd359;
	ld.global.u64 	%rd366, [%rd365];
	mad.lo.s64 	%rd554, %rd366, %rd542, %rd223;
	add.s32 	%r207, %r207, -4;
$L__BB7_99:
	setp.eq.s32 	%p20, %r41, 0;
	@%p20 bra 	$L__BB7_113;
	setp.eq.s32 	%p21, %r41, 1;
	@%p21 bra 	$L__BB7_108;
	mul.wide.u32 	%rd368, %r207, 8;
	add.s64 	%rd369, %rd2, %rd368;
	ld.global.u64 	%rd235, [%rd369];
	or.b64  	%rd370, %rd545, %rd235;
	and.b64  	%rd371, %rd370, -4294967296;
	setp.ne.s64 	%p22, %rd371, 0;
	@%p22 bra 	$L__BB7_103;
	cvt.u32.u64 	%r117, %rd235;
	cvt.u32.u64 	%r118, %rd545;
	div.u32 	%r119, %r118, %r117;
	mul.lo.s32 	%r120, %r119, %r117;
	sub.s32 	%r121, %r118, %r120;
	cvt.u64.u32 	%rd546, %r119;
	cvt.u64.u32 	%rd547, %r121;
	bra.uni 	$L__BB7_104;
$L__BB7_103:
	div.s64 	%rd546, %rd545, %rd235;
	mul.lo.s64 	%rd372, %rd546, %rd235;
	sub.s64 	%rd547, %rd545, %rd372;
$L__BB7_104:
	add.s64 	%rd374, %rd1, %rd368;
	ld.global.u64 	%rd375, [%rd374];
	mad.lo.s64 	%rd242, %rd375, %rd547, %rd554;
	add.s32 	%r47, %r207, -1;
	mul.wide.u32 	%rd376, %r47, 8;
	add.s64 	%rd377, %rd2, %rd376;
	ld.global.u64 	%rd243, [%rd377];
	or.b64  	%rd378, %rd546, %rd243;
	and.b64  	%rd379, %rd378, -4294967296;
	setp.ne.s64 	%p23, %rd379, 0;
	@%p23 bra 	$L__BB7_106;
	cvt.u32.u64 	%r122, %rd243;
	cvt.u32.u64 	%r123, %rd546;
	div.u32 	%r124, %r123, %r122;
	mul.lo.s32 	%r125, %r124, %r122;
	sub.s32 	%r126, %r123, %r125;
	cvt.u64.u32 	%rd545, %r124;
	cvt.u64.u32 	%rd549, %r126;
	bra.uni 	$L__BB7_107;
$L__BB7_106:
	div.s64 	%rd545, %rd546, %rd243;
	mul.lo.s64 	%rd380, %rd545, %rd243;
	sub.s64 	%rd549, %rd546, %rd380;
$L__BB7_107:
	add.s64 	%rd382, %rd1, %rd376;
	ld.global.u64 	%rd383, [%rd382];
	mad.lo.s64 	%rd554, %rd383, %rd549, %rd242;
	add.s32 	%r207, %r207, -2;
$L__BB7_108:
	and.b32  	%r127, %r23, 1;
	setp.eq.b32 	%p24, %r127, 1;
	not.pred 	%p25, %p24;
	@%p25 bra 	$L__BB7_113;
	mul.wide.u32 	%rd384, %r207, 8;
	add.s64 	%rd385, %rd2, %rd384;
	ld.global.u64 	%rd254, [%rd385];
	or.b64  	%rd386, %rd545, %rd254;
	and.b64  	%rd387, %rd386, -4294967296;
	setp.ne.s64 	%p26, %rd387, 0;
	@%p26 bra 	$L__BB7_111;
	cvt.u32.u64 	%r128, %rd254;
	cvt.u32.u64 	%r129, %rd545;
	rem.u32 	%r130, %r129, %r128;
	cvt.u64.u32 	%rd553, %r130;
	bra.uni 	$L__BB7_112;
$L__BB7_111:
	rem.s64 	%rd553, %rd545, %rd254;
$L__BB7_112:
	add.s64 	%rd389, %rd1, %rd384;
	ld.global.u64 	%rd390, [%rd389];
	mad.lo.s64 	%rd554, %rd390, %rd553, %rd554;
$L__BB7_113:
	add.s64 	%rd391, %rd3, %rd554;
	ld.global.u8 	%rs2, [%rd391];
	st.shared.u8 	[%r5], %rs2;
$L__BB7_114:
	bar.sync 	0;
	setp.lt.u32 	%p48, %r209, 66;
	@%p48 bra 	$L__BB7_118;
$L__BB7_115:
	shr.u32 	%r51, %r209, 1;
	setp.ge.u32 	%p49, %r1, %r51;
	@%p49 bra 	$L__BB7_117;
	ld.shared.u8 	%rs6, [%r5];
	add.s32 	%r199, %r5, %r51;
	ld.shared.u8 	%rs7, [%r199];
	mul.lo.s16 	%rs8, %rs7, %rs6;
	st.shared.u8 	[%r5], %rs8;
$L__BB7_117:
	bar.sync 	0;
	setp.gt.u32 	%p50, %r209, 131;
	mov.u32 	%r209, %r51;
	@%p50 bra 	$L__BB7_115;
$L__BB7_118:
	setp.gt.u32 	%p51, %r1, 31;
	@%p51 bra 	$L__BB7_121;
	ld.volatile.shared.u8 	%rs9, [%r5];
	ld.volatile.shared.u8 	%rs10, [%r5+32];
	mul.lo.s16 	%rs11, %rs10, %rs9;
	st.volatile.shared.u8 	[%r5], %rs11;
	ld.volatile.shared.u8 	%rs12, [%r5];
	ld.volatile.shared.u8 	%rs13, [%r5+16];
	mul.lo.s16 	%rs14, %rs13, %rs12;
	st.volatile.shared.u8 	[%r5], %rs14;
	ld.volatile.shared.u8 	%rs15, [%r5];
	ld.volatile.shared.u8 	%rs16, [%r5+8];
	mul.lo.s16 	%rs17, %rs16, %rs15;
	st.volatile.shared.u8 	[%r5], %rs17;
	ld.volatile.shared.u8 	%rs18, [%r5];
	ld.volatile.shared.u8 	%rs19, [%r5+4];
	mul.lo.s16 	%rs20, %rs19, %rs18;
	st.volatile.shared.u8 	[%r5], %rs20;
	ld.volatile.shared.u8 	%rs21, [%r5];
	ld.volatile.shared.u8 	%rs22, [%r5+2];
	mul.lo.s16 	%rs23, %rs22, %rs21;
	st.volatile.shared.u8 	[%r5], %rs23;
	ld.volatile.shared.u8 	%rs24, [%r5];
	ld.volatile.shared.u8 	%rs25, [%r5+1];
	mul.lo.s16 	%rs26, %rs25, %rs24;
	st.volatile.shared.u8 	[%r5], %rs26;
	setp.ne.s32 	%p52, %r1, 0;
	@%p52 bra 	$L__BB7_121;
	ld.shared.u8 	%rs27, [prodsdata_i8];
	cvt.u64.u32 	%rd467, %r2;
	cvta.to.global.u64 	%rd468, %rd260;
	add.s64 	%rd469, %rd468, %rd467;
	st.global.u8 	[%rd469], %rs27;
$L__BB7_121:
	ret;

}
	// .globl	contiguous_prod2_i8
.visible .entry contiguous_prod2_i8(
	.param .u64 .ptr .align 1 contiguous_prod2_i8_param_0,
	.param .u64 .ptr .align 1 contiguous_prod2_i8_param_1,
	.param .u64 .ptr .align 1 contiguous_prod2_i8_param_2,
	.param .u64 .ptr .align 1 contiguous_prod2_i8_param_3,
	.param .u64 contiguous_prod2_i8_param_4,
	.param .u64 contiguous_prod2_i8_param_5,
	.param .u64 contiguous_prod2_i8_param_6
)
{
	.reg .pred 	%p<53>;
	.reg .b16 	%rs<28>;
	.reg .b32 	%r<214>;
	.reg .b64 	%rd<564>;

	ld.param.u64 	%rd266, [contiguous_prod2_i8_param_1];
	ld.param.u64 	%rd267, [contiguous_prod2_i8_param_2];
	ld.param.u64 	%rd268, [contiguous_prod2_i8_param_3];
	ld.param.u64 	%rd263, [contiguous_prod2_i8_param_4];
	ld.param.u64 	%rd264, [contiguous_prod2_i8_param_5];
	ld.param.u64 	%rd265, [contiguous_prod2_i8_param_6];
	cvta.to.global.u64 	%rd1, %rd268;
	cvta.to.global.u64 	%rd2, %rd267;
	cvta.to.global.u64 	%rd563, %rd266;
	mov.u32 	%r1, %tid.x;
	mov.u32 	%r2, %ctaid.x;
	mov.u32 	%r213, %ntid.x;
	mul.lo.s32 	%r51, %r2, %r213;
	shl.b32 	%r52, %r51, 1;
	add.s32 	%r4, %r52, %r1;
	mov.u32 	%r53, prodsdata_i8;
	add.s32 	%r5, %r53, %r1;
	mov.b16 	%rs1, 1;
	st.shared.u8 	[%r5], %rs1;
	add.s32 	%r54, %r4, %r213;
	cvt.u64.u32 	%rd4, %r54;
	setp.le.u64 	%p1, %rd264, %rd4;
	@%p1 bra 	$L__BB8_54;
	cvt.u64.u32 	%rd396, %r4;
	mov.u32 	%r131, %ctaid.y;
	cvt.u64.u32 	%rd397, %r131;
	mul.lo.s64 	%rd398, %rd264, %rd397;
	add.s64 	%rd517, %rd398, %rd396;
	add.s64 	%rd515, %rd398, %rd4;
	cvt.u32.u64 	%r6, %rd263;
	add.s32 	%r207, %r6, -1;
	setp.lt.s32 	%p27, %r207, 0;
	mov.b64 	%rd521, 0;
	mov.u64 	%rd522, %rd521;
	@%p27 bra 	$L__BB8_53;
	setp.lt.u32 	%p28, %r207, 3;
	mov.b64 	%rd522, 0;
	mov.u64 	%rd521, %rd522;
	@%p28 bra 	$L__BB8_30;
	add.s32 	%r205, %r6, -2;
	and.b32  	%r132, %r6, -4;
	neg.s32 	%r204, %r132;
	mov.b64 	%rd522, 0;
$L__BB8_4:
	.pragma "nounroll";
	add.s32 	%r12, %r205, 1;
	mul.wide.u32 	%rd402, %r12, 8;
	add.s64 	%rd403, %rd2, %rd402;
	ld.global.u64 	%rd11, [%rd403];
	or.b64  	%rd404, %rd517, %rd11;
	and.b64  	%rd405, %rd404, -4294967296;
	setp.ne.s64 	%p29, %rd405, 0;
	@%p29 bra 	$L__BB8_6;
	cvt.u32.u64 	%r133, %rd11;
	cvt.u32.u64 	%r134, %rd517;
	div.u32 	%r135, %r134, %r133;
	mul.lo.s32 	%r136, %r135, %r133;
	sub.s32 	%r137, %r134, %r136;
	cvt.u64.u32 	%rd483, %r135;
	cvt.u64.u32 	%rd484, %r137;
	bra.uni 	$L__BB8_7;
$L__BB8_6:
	div.s64 	%rd483, %rd517, %rd11;
	mul.lo.s64 	%rd406, %rd483, %rd11;
	sub.s64 	%rd484, %rd517, %rd406;
$L__BB8_7:
	mul.wide.u32 	%rd407, %r12, 8;
	add.s64 	%rd408, %rd1, %rd407;
	ld.global.u64 	%rd18, [%rd408];
	mad.lo.s64 	%rd19, %rd18, %rd484, %rd521;
	or.b64  	%rd409, %rd515, %rd11;
	and.b64  	%rd410, %rd409, -4294967296;
	setp.ne.s64 	%p30, %rd410, 0;
	@%p30 bra 	$L__BB8_9;
	cvt.u32.u64 	%r138, %rd11;
	cvt.u32.u64 	%r139, %rd515;
	div.u32 	%r140, %r139, %r138;
	mul.lo.s32 	%r141, %r140, %r138;
	sub.s32 	%r142, %r139, %r141;
	cvt.u64.u32 	%rd485, %r140;
	cvt.u64.u32 	%rd486, %r142;
	bra.uni 	$L__BB8_10;
$L__BB8_9:
	div.s64 	%rd485, %rd515, %rd11;
	mul.lo.s64 	%rd411, %rd485, %rd11;
	sub.s64 	%rd486, %rd515, %rd411;
$L__BB8_10:
	mad.lo.s64 	%rd26, %rd486, %rd18, %rd522;
	mul.wide.u32 	%rd412, %r205, 8;
	add.s64 	%rd413, %rd2, %rd412;
	ld.global.u64 	%rd27, [%rd413];
	or.b64  	%rd414, %rd483, %rd27;
	and.b64  	%rd415, %rd414, -4294967296;
	setp.ne.s64 	%p31, %rd415, 0;
	@%p31 bra 	$L__BB8_12;
	cvt.u32.u64 	%r143, %rd27;
	cvt.u32.u64 	%r144, %rd483;
	div.u32 	%r145, %r144, %r143;
	mul.lo.s32 	%r146, %r145, %r143;
	sub.s32 	%r147, %r144, %r146;
	cvt.u64.u32 	%rd487, %r145;
	cvt.u64.u32 	%rd488, %r147;
	bra.uni 	$L__BB8_13;
$L__BB8_12:
	div.s64 	%rd487, %rd483, %rd27;
	mul.lo.s64 	%rd416, %rd487, %rd27;
	sub.s64 	%rd488, %rd483, %rd416;
$L__BB8_13:
	mul.wide.u32 	%rd417, %r205, 8;
	add.s64 	%rd418, %rd1, %rd417;
	ld.global.u64 	%rd34, [%rd418];
	mad.lo.s64 	%rd35, %rd34, %rd488, %rd19;
	or.b64  	%rd419, %rd485, %rd27;
	and.b64  	%rd420, %rd419, -4294967296;
	setp.ne.s64 	%p32, %rd420, 0;
	@%p32 bra 	$L__BB8_15;
	cvt.u32.u64 	%r148, %rd27;
	cvt.u32.u64 	%r149, %rd485;
	div.u32 	%r150, %r149, %r148;
	mul.lo.s32 	%r151, %r150, %r148;
	sub.s32 	%r152, %r149, %r151;
	cvt.u64.u32 	%rd489, %r150;
	cvt.u64.u32 	%rd490, %r152;
	bra.uni 	$L__BB8_16;
$L__BB8_15:
	div.s64 	%rd489, %rd485, %rd27;
	mul.lo.s64 	%rd421, %rd489, %rd27;
	sub.s64 	%rd490, %rd485, %rd421;
$L__BB8_16:
	mad.lo.s64 	%rd42, %rd490, %rd34, %rd26;
	add.s32 	%r13, %r205, -1;
	mul.wide.u32 	%rd422, %r13, 8;
	add.s64 	%rd423, %rd2, %rd422;
	ld.global.u64 	%rd43, [%rd423];
	or.b64  	%rd424, %rd487, %rd43;
	and.b64  	%rd425, %rd424, -4294967296;
	setp.ne.s64 	%p33, %rd425, 0;
	@%p33 bra 	$L__BB8_18;
	cvt.u32.u64 	%r153, %rd43;
	cvt.u32.u64 	%r154, %rd487;
	div.u32 	%r155, %r154, %r153;
	mul.lo.s32 	%r156, %r155, %r153;
	sub.s32 	%r157, %r154, %r156;
	cvt.u64.u32 	%rd491, %r155;
	cvt.u64.u32 	%rd492, %r157;
	bra.uni 	$L__BB8_19;
$L__BB8_18:
	div.s64 	%rd491, %rd487, %rd43;
	mul.lo.s64 	%rd426, %rd491, %rd43;
	sub.s64 	%rd492, %rd487, %rd426;
$L__BB8_19:
	mul.wide.u32 	%rd427, %r13, 8;
	add.s64 	%rd428, %rd1, %rd427;
	ld.global.u64 	%rd50, [%rd428];
	mad.lo.s64 	%rd51, %rd50, %rd492, %rd35;
	or.b64  	%rd429, %rd489, %rd43;
	and.b64  	%rd430, %rd429, -4294967296;
	setp.ne.s64 	%p34, %rd430, 0;
	@%p34 bra 	$L__BB8_21;
	cvt.u32.u64 	%r158, %rd43;
	cvt.u32.u64 	%r159, %rd489;
	div.u32 	%r160, %r159, %r158;
	mul.lo.s32 	%r161, %r160, %r158;
	sub.s32 	%r162, %r159, %r161;
	cvt.u64.u32 	%rd493, %r160;
	cvt.u64.u32 	%rd494, %r162;
	bra.uni 	$L__BB8_22;
$L__BB8_21:
	div.s64 	%rd493, %rd489, %rd43;
	mul.lo.s64 	%rd431, %rd493, %rd43;
	sub.s64 	%rd494, %rd489, %rd431;
$L__BB8_22:
	mad.lo.s64 	%rd58, %rd494, %rd50, %rd42;
	add.s32 	%r163, %r205, -2;
	mul.wide.u32 	%rd432, %r163, 8;
	add.s64 	%rd433, %rd2, %rd432;
	ld.global.u64 	%rd59, [%rd433];
	or.b64  	%rd434, %rd491, %rd59;
	and.b64  	%rd435, %rd434, -4294967296;
	setp.ne.s64 	%p35, %rd435, 0;
	@%p35 bra 	$L__BB8_24;
	cvt.u32.u64 	%r164, %rd59;
	cvt.u32.u64 	%r165, %rd491;
	div.u32 	%r166, %r165, %r164;
	mul.lo.s32 	%r167, %r166, %r164;
	sub.s32 	%r168, %r165, %r167;
	cvt.u64.u32 	%rd517, %r166;
	cvt.u64.u32 	%rd496, %r168;
	bra.uni 	$L__BB8_25;
$L__BB8_24:
	div.s64 	%rd517, %rd491, %rd59;
	mul.lo.s64 	%rd436, %rd517, %rd59;
	sub.s64 	%rd496, %rd491, %rd436;
$L__BB8_25:
	mul.wide.u32 	%rd437, %r163, 8;
	add.s64 	%rd438, %rd1, %rd437;
	ld.global.u64 	%rd66, [%rd438];
	mad.lo.s64 	%rd521, %rd66, %rd496, %rd51;
	or.b64  	%rd439, %rd493, %rd59;
	and.b64  	%rd440, %rd439, -4294967296;
	setp.ne.s64 	%p36, %rd440, 0;
	@%p36 bra 	$L__BB8_27;
	cvt.u32.u64 	%r170, %rd59;
	cvt.u32.u64 	%r171, %rd493;
	div.u32 	%r172, %r171, %r170;
	mul.lo.s32 	%r173, %r172, %r170;
	sub.s32 	%r174, %r171, %r173;
	cvt.u64.u32 	%rd515, %r172;
	cvt.u64.u32 	%rd498, %r174;
	bra.uni 	$L__BB8_28;
$L__BB8_27:
	div.s64 	%rd515, %rd493, %rd59;
	mul.lo.s64 	%rd441, %rd515, %rd59;
	sub.s64 	%rd498, %rd493, %rd441;
$L__BB8_28:
	mad.lo.s64 	%rd522, %rd498, %rd66, %rd58;
	add.s32 	%r205, %r205, -4;
	add.s32 	%r204, %r204, 4;
	setp.ne.s32 	%p37, %r204, 0;
	@%p37 bra 	$L__BB8_4;
	add.s32 	%r207, %r205, 1;
$L__BB8_30:
	and.b32  	%r18, %r6, 3;
	setp.eq.s32 	%p38, %r18, 0;
	@%p38 bra 	$L__BB8_53;
	setp.eq.s32 	%p39, %r18, 1;
	@%p39 bra 	$L__BB8_45;
	mul.wide.u32 	%rd443, %r207, 8;
	add.s64 	%rd444, %rd2, %rd443;
	ld.global.u64 	%rd81, [%rd444];
	or.b64  	%rd445, %rd517, %rd81;
	and.b64  	%rd446, %rd445, -4294967296;
	setp.ne.s64 	%p40, %rd446, 0;
	@%p40 bra 	$L__BB8_34;
	cvt.u32.u64 	%r175, %rd81;
	cvt.u32.u64 	%r176, %rd517;
	div.u32 	%r177, %r176, %r175;
	mul.lo.s32 	%r178, %r177, %r175;
	sub.s32 	%r179, %r176, %r178;
	cvt.u64.u32 	%rd505, %r177;
	cvt.u64.u32 	%rd506, %r179;
	bra.uni 	$L__BB8_35;
$L__BB8_34:
	div.s64 	%rd505, %rd517, %rd81;
	mul.lo.s64 	%rd447, %rd505, %rd81;
	sub.s64 	%rd506, %rd517, %rd447;
$L__BB8_35:
	add.s64 	%rd449, %rd1, %rd443;
	ld.global.u64 	%rd88, [%rd449];
	mad.lo.s64 	%rd89, %rd88, %rd506, %rd521;
	or.b64  	%rd450, %rd515, %rd81;
	and.b64  	%rd451, %rd450, -4294967296;
	setp.ne.s64 	%p41, %rd451, 0;
	@%p41 bra 	$L__BB8_37;
	cvt.u32.u64 	%r180, %rd81;
	cvt.u32.u64 	%r181, %rd515;
	div.u32 	%r182, %r181, %r180;
	mul.lo.s32 	%r183, %r182, %r180;
	sub.s32 	%r184, %r181, %r183;
	cvt.u64.u32 	%rd507, %r182;
	cvt.u64.u32 	%rd508, %r184;
	bra.uni 	$L__BB8_38;
$L__BB8_37:
	div.s64 	%rd507, %rd515, %rd81;
	mul.lo.s64 	%rd452, %rd507, %rd81;
	sub.s64 	%rd508, %rd515, %rd452;
$L__BB8_38:
	mad.lo.s64 	%rd96, %rd508, %rd88, %rd522;
	add.s32 	%r19, %r207, -1;
	mul.wide.u32 	%rd453, %r19, 8;
	add.s64 	%rd454, %rd2, %rd453;
	ld.global.u64 	%rd97, [%rd454];
	or.b64  	%rd455, %rd505, %rd97;
	and.b64  	%rd456, %rd455, -4294967296;
	setp.ne.s64 	%p42, %rd456, 0;
	@%p42 bra 	$L__BB8_40;
	cvt.u32.u64 	%r185, %rd97;
	cvt.u32.u64 	%r186, %rd505;
	div.u32 	%r187, %r186, %r185;
	mul.lo.s32 	%r188, %r187, %r185;
	sub.s32 	%r189, %r186, %r188;
	cvt.u64.u32 	%rd517, %r187;
	cvt.u64.u32 	%rd510, %r189;
	bra.uni 	$L__BB8_41;
$L__BB8_40:
	div.s64 	%rd517, %rd505, %rd97;
	mul.lo.s64 	%rd457, %rd517, %rd97;
	sub.s64 	%rd510, %rd505, %rd457;
$L__BB8_41:
	add.s64 	%rd459, %rd1, %rd453;
	ld.global.u64 	%rd104, [%rd459];
	mad.lo.s64 	%rd521, %rd104, %rd510, %rd89;
	or.b64  	%rd460, %rd507, %rd97;
	and.b64  	%rd461, %rd460, -4294967296;
	setp.ne.s64 	%p43, %rd461, 0;
	@%p43 bra 	$L__BB8_43;
	cvt.u32.u64 	%r190, %rd97;
	cvt.u32.u64 	%r191, %rd507;
	div.u32 	%r192, %r191, %r190;
	mul.lo.s32 	%r193, %r192, %r190;
	sub.s32 	%r194, %r191, %r193;
	cvt.u64.u32 	%rd515, %r192;
	cvt.u64.u32 	%rd512, %r194;
	bra.uni 	$L__BB8_44;
$L__BB8_43:
	div.s64 	%rd515, %rd507, %rd97;
	mul.lo.s64 	%rd462, %rd515, %rd97;
	sub.s64 	%rd512, %rd507, %rd462;
$L__BB8_44:
	mad.lo.s64 	%rd522, %rd512, %rd104, %rd96;
	add.s32 	%r207, %r207, -2;
$L__BB8_45:
	and.b32  	%r195, %r6, 1;
	setp.eq.b32 	%p44, %r195, 1;
	not.pred 	%p45, %p44;
	@%p45 bra 	$L__BB8_53;
	mul.wide.u32 	%rd463, %r207, 8;
	add.s64 	%rd464, %rd2, %rd463;
	ld.global.u64 	%rd119, [%rd464];
	or.b64  	%rd465, %rd517, %rd119;
	and.b64  	%rd466, %rd465, -4294967296;
	setp.ne.s64 	%p46, %rd466, 0;
	@%p46 bra 	$L__BB8_48;
	cvt.u32.u64 	%r196, %rd119;
	cvt.u32.u64 	%r197, %rd517;
	rem.u32 	%r198, %r197, %r196;
	cvt.u64.u32 	%rd519, %r198;
	bra.uni 	$L__BB8_49;
$L__BB8_48:
	rem.s64 	%rd519, %rd517, %rd119;
$L__BB8_49:
	add.s64 	%rd468, %rd1, %rd463;
	ld.global.u64 	%rd123, [%rd468];
	mad.lo.s64 	%rd521, %rd123, %rd519, %rd521;
	or.b64  	%rd469, %rd515, %rd119;
	and.b64  	%rd470, %rd469, -4294967296;
	setp.ne.s64 	%p47, %rd470, 0;
	@%p47 bra 	$L__BB8_51;
	cvt.u32.u64 	%r199, %rd119;
	cvt.u32.u64 	%r200, %rd515;
	rem.u32 	%r201, %r200, %r199;
	cvt.u64.u32 	%rd520, %r201;
	bra.uni 	$L__BB8_52;
$L__BB8_51:
	rem.s64 	%rd520, %rd515, %rd119;
$L__BB8_52:
	mad.lo.s64 	%rd522, %rd520, %rd123, %rd522;
$L__BB8_53:
	add.s64 	%rd471, %rd563, %rd521;
	ld.global.u8 	%rs3, [%rd471];
	add.s64 	%rd472, %rd563, %rd522;
	ld.global.u8 	%rs4, [%rd472];
	mul.lo.s16 	%rs5, %rs4, %rs3;
	st.shared.u8 	[%r5], %rs5;
	bra.uni 	$L__BB8_114;
$L__BB8_54:
	cvt.u64.u32 	%rd131, %r4;
	setp.le.u64 	%p2, %rd264, %rd131;
	@%p2 bra 	$L__BB8_114;
	mov.u32 	%r55, %ctaid.y;
	cvt.u64.u32 	%rd269, %r55;
	mad.lo.s64 	%rd554, %rd264, %rd269, %rd131;
	cvt.u32.u64 	%r22, %rd263;
	add.s32 	%r211, %r22, -1;
	setp.lt.s32 	%p3, %r211, 0;
	@%p3 bra 	$L__BB8_113;
	and.b32  	%r24, %r22, 7;
	setp.lt.u32 	%p4, %r211, 7;
	@%p4 bra 	$L__BB8_84;
	add.s32 	%r209, %r22, -4;
	and.b32  	%r56, %r22, -8;
	neg.s32 	%r208, %r56;
$L__BB8_58:
	.pragma "nounroll";
	add.s32 	%r29, %r209, 3;
	mul.wide.u32 	%rd271, %r29, 8;
	add.s64 	%rd272, %rd2, %rd271;
	ld.global.u64 	%rd135, [%rd272];
	or.b64  	%rd273, %rd554, %rd135;
	and.b64  	%rd274, %rd273, -4294967296;
	setp.ne.s64 	%p5, %rd274, 0;
	@%p5 bra 	$L__BB8_60;
	cvt.u32.u64 	%r57, %rd135;
	cvt.u32.u64 	%r58, %rd554;
	div.u32 	%r59, %r58, %r57;
	mul.lo.s32 	%r60, %r59, %r57;
	sub.s32 	%r61, %r58, %r60;
	cvt.u64.u32 	%rd525, %r59;
	cvt.u64.u32 	%rd526, %r61;
	bra.uni 	$L__BB8_61;
$L__BB8_60:
	div.s64 	%rd525, %rd554, %rd135;
	mul.lo.s64 	%rd275, %rd525, %rd135;
	sub.s64 	%rd526, %rd554, %rd275;
$L__BB8_61:
	add.s64 	%rd277, %rd1, %rd271;
	ld.global.u64 	%rd278, [%rd277];
	mul.lo.s64 	%rd142, %rd278, %rd526;
	add.s32 	%r30, %r209, 2;
	mul.wide.u32 	%rd279, %r30, 8;
	add.s64 	%rd280, %rd2, %rd279;
	ld.global.u64 	%rd143, [%rd280];
	or.b64  	%rd281, %rd525, %rd143;
	and.b64  	%rd282, %rd281, -4294967296;
	setp.ne.s64 	%p6, %rd282, 0;
	@%p6 bra 	$L__BB8_63;
	cvt.u32.u64 	%r62, %rd143;
	cvt.u32.u64 	%r63, %rd525;
	div.u32 	%r64, %r63, %r62;
	mul.lo.s32 	%r65, %r64, %r62;
	sub.s32 	%r66, %r63, %r65;
	cvt.u64.u32 	%rd527, %r64;
	cvt.u64.u32 	%rd528, %r66;
	bra.uni 	$L__BB8_64;
$L__BB8_63:
	div.s64 	%rd527, %rd525, %rd143;
	mul.lo.s64 	%rd283, %rd527, %rd143;
	sub.s64 	%rd528, %rd525, %rd283;
$L__BB8_64:
	add.s64 	%rd285, %rd1, %rd279;
	ld.global.u64 	%rd286, [%rd285];
	mad.lo.s64 	%rd150, %rd286, %rd528, %rd142;
	add.s32 	%r31, %r209, 1;
	mul.wide.u32 	%rd287, %r31, 8;
	add.s64 	%rd288, %rd2, %rd287;
	ld.global.u64 	%rd151, [%rd288];
	or.b64  	%rd289, %rd527, %rd151;
	and.b64  	%rd290, %rd289, -4294967296;
	setp.ne.s64 	%p7, %rd290, 0;
	@%p7 bra 	$L__BB8_66;
	cvt.u32.u64 	%r67, %rd151;
	cvt.u32.u64 	%r68, %rd527;
	div.u32 	%r69, %r68, %r67;
	mul.lo.s32 	%r70, %r69, %r67;
	sub.s32 	%r71, %r68, %r70;
	cvt.u64.u32 	%rd529, %r69;
	cvt.u64.u32 	%rd530, %r71;
	bra.uni 	$L__BB8_67;
$L__BB8_66:
	div.s64 	%rd529, %rd527, %rd151;
	mul.lo.s64 	%rd291, %rd529, %rd151;
	sub.s64 	%rd530, %rd527, %rd291;
$L__BB8_67:
	add.s64 	%rd293, %rd1, %rd287;
	ld.global.u64 	%rd294, [%rd293];
	mad.lo.s64 	%rd158, %rd294, %rd530, %rd150;
	add.s32 	%r32, %r209, -4;
	mul.wide.u32 	%rd295, %r209, 8;
	add.s64 	%rd296, %rd2, %rd295;
	ld.global.u64 	%rd159, [%rd296];
	or.b64  	%rd297, %rd529, %rd159;
	and.b64  	%rd298, %rd297, -4294967296;
	setp.ne.s64 	%p8, %rd298, 0;
	@%p8 bra 	$L__BB8_69;
	cvt.u32.u64 	%r72, %rd159;
	cvt.u32.u64 	%r73, %rd529;
	div.u32 	%r74, %r73, %r72;
	mul.lo.s32 	%r75, %r74, %r72;
	sub.s32 	%r76, %r73, %r75;
	cvt.u64.u32 	%rd531, %r74;
	cvt.u64.u32 	%rd532, %r76;
	bra.uni 	$L__BB8_70;
$L__BB8_69:
	div.s64 	%rd531, %rd529, %rd159;
	mul.lo.s64 	%rd299, %rd531, %rd159;
	sub.s64 	%rd532, %rd529, %rd299;
$L__BB8_70:
	add.s64 	%rd301, %rd1, %rd295;
	ld.global.u64 	%rd302, [%rd301];
	mad.lo.s64 	%rd166, %rd302, %rd532, %rd158;
	add.s32 	%r33, %r209, -1;
	mul.wide.u32 	%rd303, %r33, 8;
	add.s64 	%rd304, %rd2, %rd303;
	ld.global.u64 	%rd167, [%rd304];
	or.b64  	%rd305, %rd531, %rd167;
	and.b64  	%rd306, %rd305, -4294967296;
	setp.ne.s64 	%p9, %rd306, 0;
	@%p9 bra 	$L__BB8_72;
	cvt.u32.u64 	%r77, %rd167;
	cvt.u32.u64 	%r78, %rd531;
	div.u32 	%r79, %r78, %r77;
	mul.lo.s32 	%r80, %r79, %r77;
	sub.s32 	%r81, %r78, %r80;
	cvt.u64.u32 	%rd533, %r79;
	cvt.u64.u32 	%rd534, %r81;
	bra.uni 	$L__BB8_73;
$L__BB8_72:
	div.s64 	%rd533, %rd531, %rd167;
	mul.lo.s64 	%rd307, %rd533, %rd167;
	sub.s64 	%rd534, %rd531, %rd307;
$L__BB8_73:
	add.s64 	%rd309, %rd1, %rd303;
	ld.global.u64 	%rd310, [%rd309];
	mad.lo.s64 	%rd174, %rd310, %rd534, %rd166;
	add.s32 	%r34, %r209, -2;
	mul.wide.u32 	%rd311, %r34, 8;
	add.s64 	%rd312, %rd2, %rd311;
	ld.global.u64 	%rd175, [%rd312];
	or.b64  	%rd313, %rd533, %rd175;
	and.b64  	%rd314, %rd313, -4294967296;
	setp.ne.s64 	%p10, %rd314, 0;
	@%p10 bra 	$L__BB8_75;
	cvt.u32.u64 	%r82, %rd175;
	cvt.u32.u64 	%r83, %rd533;
	div.u32 	%r84, %r83, %r82;
	mul.lo.s32 	%r85, %r84, %r82;
	sub.s32 	%r86, %r83, %r85;
	cvt.u64.u32 	%rd535, %r84;
	cvt.u64.u32 	%rd536, %r86;
	bra.uni 	$L__BB8_76;
$L__BB8_75:
	div.s64 	%rd535, %rd533, %rd175;
	mul.lo.s64 	%rd315, %rd535, %rd175;
	sub.s64 	%rd536, %rd533, %rd315;
$L__BB8_76:
	add.s64 	%rd317, %rd1, %rd311;
	ld.global.u64 	%rd318, [%rd317];
	mad.lo.s64 	%rd182, %rd318, %rd536, %rd174;
	add.s32 	%r35, %r209, -3;
	mul.wide.u32 	%rd319, %r35, 8;
	add.s64 	%rd320, %rd2, %rd319;
	ld.global.u64 	%rd183, [%rd320];
	or.b64  	%rd321, %rd535, %rd183;
	and.b64  	%rd322, %rd321, -4294967296;
	setp.ne.s64 	%p11, %rd322, 0;
	@%p11 bra 	$L__BB8_78;
	cvt.u32.u64 	%r87, %rd183;
	cvt.u32.u64 	%r88, %rd535;
	div.u32 	%r89, %r88, %r87;
	mul.lo.s32 	%r90, %r89, %r87;
	sub.s32 	%r91, %r88, %r90;
	cvt.u64.u32 	%rd537, %r89;
	cvt.u64.u32 	%rd538, %r91;
	bra.uni 	$L__BB8_79;
$L__BB8_78:
	div.s64 	%rd537, %rd535, %rd183;
	mul.lo.s64 	%rd323, %rd537, %rd183;
	sub.s64 	%rd538, %rd535, %rd323;
$L__BB8_79:
	add.s64 	%rd325, %rd1, %rd319;
	ld.global.u64 	%rd326, [%rd325];
	mad.lo.s64 	%rd190, %rd326, %rd538, %rd182;
	mul.wide.u32 	%rd327, %r32, 8;
	add.s64 	%rd328, %rd2, %rd327;
	ld.global.u64 	%rd191, [%rd328];
	or.b64  	%rd329, %rd537, %rd191;
	and.b64  	%rd330, %rd329, -4294967296;
	setp.ne.s64 	%p12, %rd330, 0;
	@%p12 bra 	$L__BB8_81;
	cvt.u32.u64 	%r92, %rd191;
	cvt.u32.u64 	%r93, %rd537;
	div.u32 	%r94, %r93, %r92;
	mul.lo.s32 	%r95, %r94, %r92;
	sub.s32 	%r96, %r93, %r95;
	cvt.u64.u32 	%rd554, %r94;
	cvt.u64.u32 	%rd540, %r96;
	bra.uni 	$L__BB8_82;
$L__BB8_81:
	div.s64 	%rd554, %rd537, %rd191;
	mul.lo.s64 	%rd331, %rd554, %rd191;
	sub.s64 	%rd540, %rd537, %rd331;
$L__BB8_82:
	add.s64 	%rd333, %rd1, %rd327;
	ld.global.u64 	%rd334, [%rd333];
	mad.lo.s64 	%rd335, %rd334, %rd540, %rd190;
	add.s64 	%rd563, %rd563, %rd335;
	add.s32 	%r209, %r209, -8;
	add.s32 	%r208, %r208, 8;
	setp.ne.s32 	%p13, %r208, 0;
	@%p13 bra 	$L__BB8_58;
	add.s32 	%r211, %r209, 3;
$L__BB8_84:
	setp.eq.s32 	%p14, %r24, 0;
	@%p14 bra 	$L__BB8_113;
	and.b32  	%r40, %r22, 3;
	setp.lt.u32 	%p15, %r24, 4;
	@%p15 bra 	$L__BB8_99;
	mul.wide.u32 	%rd337, %r211, 8;
	add.s64 	%rd338, %rd2, %rd337;
	ld.global.u64 	%rd202, [%rd338];
	or.b64  	%rd339, %rd554, %rd202;
	and.b64  	%rd340, %rd339, -4294967296;
	setp.ne.s64 	%p16, %rd340, 0;
	@%p16 bra 	$L__BB8_88;
	cvt.u32.u64 	%r97, %rd202;
	cvt.u32.u64 	%r98, %rd554;
	div.u32 	%r99, %r98, %r97;
	mul.lo.s32 	%r100, %r99, %r97;
	sub.s32 	%r101, %r98, %r100;
	cvt.u64.u32 	%rd544, %r99;
	cvt.u64.u32 	%rd545, %r101;
	bra.uni 	$L__BB8_89;
$L__BB8_88:
	div.s64 	%rd544, %rd554, %rd202;
	mul.lo.s64 	%rd341, %rd544, %rd202;
	sub.s64 	%rd545, %rd554, %rd341;
$L__BB8_89:
	add.s64 	%rd343, %rd1, %rd337;
	ld.global.u64 	%rd344, [%rd343];
	mul.lo.s64 	%rd209, %rd344, %rd545;
	add.s32 	%r41, %r211, -1;
	mul.wide.u32 	%rd345, %r41, 8;
	add.s64 	%rd346, %rd2, %rd345;
	ld.global.u64 	%rd210, [%rd346];
	or.b64  	%rd347, %rd544, %rd210;
	and.b64  	%rd348, %rd347, -4294967296;
	setp.ne.s64 	%p17, %rd348, 0;
	@%p17 bra 	$L__BB8_91;
	cvt.u32.u64 	%r102, %rd210;
	cvt.u32.u64 	%r103, %rd544;
	div.u32 	%r104, %r103, %r102;
	mul.lo.s32 	%r105, %r104, %r102;
	sub.s32 	%r106, %r103, %r105;
	cvt.u64.u32 	%rd546, %r104;
	cvt.u64.u32 	%rd547, %r106;
	bra.uni 	$L__BB8_92;
$L__BB8_91:
	div.s64 	%rd546, %rd544, %rd210;
	mul.lo.s64 	%rd349, %rd546, %rd210;
	sub.s64 	%rd547, %rd544, %rd349;
$L__BB8_92:
	add.s64 	%rd351, %rd1, %rd345;
	ld.global.u64 	%rd352, [%rd351];
	mad.lo.s64 	%rd217, %rd352, %rd547, %rd209;
	add.s32 	%r42, %r211, -2;
	mul.wide.u32 	%rd353, %r42, 8;
	add.s64 	%rd354, %rd2, %rd353;
	ld.global.u64 	%rd218, [%rd354];
	or.b64  	%rd355, %rd546, %rd218;
	and.b64  	%rd356, %rd355, -4294967296;
	setp.ne.s64 	%p18, %rd356, 0;
	@%p18 bra 	$L__BB8_94;
	cvt.u32.u64 	%r107, %rd218;
	cvt.u32.u64 	%r108, %rd546;
	div.u32 	%r109, %r108, %r107;
	mul.lo.s32 	%r110, %r109, %r107;
	sub.s32 	%r111, %r108, %r110;
	cvt.u64.u32 	%rd548, %r109;
	cvt.u64.u32 	%rd549, %r111;
	bra.uni 	$L__BB8_95;
$L__BB8_94:
	div.s64 	%rd548, %rd546, %rd218;
	mul.lo.s64 	%rd357, %rd548, %rd218;
	sub.s64 	%rd549, %rd546, %rd357;
$L__BB8_95:
	add.s64 	%rd359, %rd1, %rd353;
	ld.global.u64 	%rd360, [%rd359];
	mad.lo.s64 	%rd225, %rd360, %rd549, %rd217;
	add.s32 	%r43, %r211, -3;
	mul.wide.u32 	%rd361, %r43, 8;
	add.s64 	%rd362, %rd2, %rd361;
	ld.global.u64 	%rd226, [%rd362];
	or.b64  	%rd363, %rd548, %rd226;
	and.b64  	%rd364, %rd363, -4294967296;
	setp.ne.s64 	%p19, %rd364, 0;
	@%p19 bra 	$L__BB8_97;
	cvt.u32.u64 	%r112, %rd226;
	cvt.u32.u64 	%r113, %rd548;
	div.u32 	%r114, %r113, %r112;
	mul.lo.s32 	%r115, %r114, %r112;
	sub.s32 	%r116, %r113, %r115;
	cvt.u64.u32 	%rd554, %r114;
	cvt.u64.u32 	%rd551, %r116;
	bra.uni 	$L__BB8_98;
$L__BB8_97:
	div.s64 	%rd554, %rd548, %rd226;
	mul.lo.s64 	%rd365, %rd554, %rd226;
	sub.s64 	%rd551, %rd548, %rd365;
$L__BB8_98:
	add.s64 	%rd367, %rd1, %rd361;
	ld.global.u64 	%rd368, [%rd367];
	mad.lo.s64 	%rd369, %rd368, %rd551, %rd225;
	add.s64 	%rd563, %rd563, %rd369;
	add.s32 	%r211, %r211, -4;
$L__BB8_99:
	setp.eq.s32 	%p20, %r40, 0;
	@%p20 bra 	$L__BB8_113;
	setp.eq.s32 	%p21, %r40, 1;
	@%p21 bra 	$L__BB8_108;
	mul.wide.u32 	%rd371, %r211, 8;
	add.s64 	%rd372, %rd2, %rd371;
	ld.global.u64 	%rd237, [%rd372];
	or.b64  	%rd373, %rd554, %rd237;
	and.b64  	%rd374, %rd373, -4294967296;
	setp.ne.s64 	%p22, %rd374, 0;
	@%p22 bra 	$L__BB8_103;
	cvt.u32.u64 	%r117, %rd237;
	cvt.u32.u64 	%r118, %rd554;
	div.u32 	%r119, %r118, %r117;
	mul.lo.s32 	%r120, %r119, %r117;
	sub.s32 	%r121, %r118, %r120;
	cvt.u64.u32 	%rd555, %r119;
	cvt.u64.u32 	%rd556, %r121;
	bra.uni 	$L__BB8_104;
$L__BB8_103:
	div.s64 	%rd555, %rd554, %rd237;
	mul.lo.s64 	%rd375, %rd555, %rd237;
	sub.s64 	%rd556, %rd554, %rd375;
$L__BB8_104:
	add.s64 	%rd377, %rd1, %rd371;
	ld.global.u64 	%rd378, [%rd377];
	mul.lo.s64 	%rd244, %rd378, %rd556;
	add.s32 	%r46, %r211, -1;
	mul.wide.u32 	%rd379, %r46, 8;
	add.s64 	%rd380, %rd2, %rd379;
	ld.global.u64 	%rd245, [%rd380];
	or.b64  	%rd381, %rd555, %rd245;
	and.b64  	%rd382, %rd381, -4294967296;
	setp.ne.s64 	%p23, %rd382, 0;
	@%p23 bra 	$L__BB8_106;
	cvt.u32.u64 	%r122, %rd245;
	cvt.u32.u64 	%r123, %rd555;
	div.u32 	%r124, %r123, %r122;
	mul.lo.s32 	%r125, %r124, %r122;
	sub.s32 	%r126, %r123, %r125;
	cvt.u64.u32 	%rd554, %r124;
	cvt.u64.u32 	%rd558, %r126;
	bra.uni 	$L__BB8_107;
$L__BB8_106:
	div.s64 	%rd554, %rd555, %rd245;
	mul.lo.s64 	%rd383, %rd554, %rd245;
	sub.s64 	%rd558, %rd555, %rd383;
$L__BB8_107:
	add.s64 	%rd385, %rd1, %rd379;
	ld.global.u64 	%rd386, [%rd385];
	mad.lo.s64 	%rd387, %rd386, %rd558, %rd244;
	add.s64 	%rd563, %rd563, %rd387;
	add.s32 	%r211, %r211, -2;
$L__BB8_108:
	and.b32  	%r127, %r22, 1;
	setp.eq.b32 	%p24, %r127, 1;
	not.pred 	%p25, %p24;
	@%p25 bra 	$L__BB8_113;
	mul.wide.u32 	%rd388, %r211, 8;
	add.s64 	%rd389, %rd2, %rd388;
	ld.global.u64 	%rd256, [%rd389];
	or.b64  	%rd390, %rd554, %rd256;
	and.b64  	%rd391, %rd390, -4294967296;
	setp.ne.s64 	%p26, %rd391, 0;
	@%p26 bra 	$L__BB8_111;
	cvt.u32.u64 	%r128, %rd256;
	cvt.u32.u64 	%r129, %rd554;
	rem.u32 	%r130, %r129, %r128;
	cvt.u64.u32 	%rd562, %r130;
	bra.uni 	$L__BB8_112;
$L__BB8_111:
	rem.s64 	%rd562, %rd554, %rd256;
$L__BB8_112:
	add.s64 	%rd393, %rd1, %rd388;
	ld.global.u64 	%rd394, [%rd393];
	mad.lo.s64 	%rd563, %rd394, %rd562, %rd563;
$L__BB8_113:
	ld.global.u8 	%rs2, [%rd563];
	st.shared.u8 	[%r5], %rs2;
$L__BB8_114:
	bar.sync 	0;
	setp.lt.u32 	%p48, %r213, 66;
	@%p48 bra 	$L__BB8_118;
$L__BB8_115:
	shr.u32 	%r50, %r213, 1;
	setp.ge.u32 	%p49, %r1, %r50;
	@%p49 bra 	$L__BB8_117;
	ld.shared.u8 	%rs6, [%r5];
	add.s32 	%r202, %r5, %r50;
	ld.shared.u8 	%rs7, [%r202];
	mul.lo.s16 	%rs8, %rs7, %rs6;
	st.shared.u8 	[%r5], %rs8;
$L__BB8_117:
	bar.sync 	0;
	setp.gt.u32 	%p50, %r213, 131;
	mov.u32 	%r213, %r50;
	@%p50 bra 	$L__BB8_115;
$L__BB8_118:
	setp.gt.u32 	%p51, %r1, 31;
	@%p51 bra 	$L__BB8_121;
	ld.volatile.shared.u8 	%rs9, [%r5];
	ld.volatile.shared.u8 	%rs10, [%r5+32];
	mul.lo.s16 	%rs11, %rs10, %rs9;
	st.volatile.shared.u8 	[%r5], %rs11;
	ld.volatile.shared.u8 	%rs12, [%r5];
	ld.volatile.shared.u8 	%rs13, [%r5+16];
	mul.lo.s16 	%rs14, %rs13, %rs12;
	st.volatile.shared.u8 	[%r5], %rs14;
	ld.volatile.shared.u8 	%rs15, [%r5];
	ld.volatile.shared.u8 	%rs16, [%r5+8];
	mul.lo.s16 	%rs17, %rs16, %rs15;
	st.volatile.shared.u8 	[%r5], %rs17;
	ld.volatile.shared.u8 	%rs18, [%r5];
	ld.volatile.shared.u8 	%rs19, [%r5+4];
	mul.lo.s16 	%rs20, %rs19, %rs18;
	st.volatile.shared.u8 	[%r5], %rs20;
	ld.volatile.shared.u8 	%rs21, [%r5];
	ld.volatile.shared.u8 	%rs22, [%r5+2];
	mul.lo.s16 	%rs23, %rs22, %rs21;
	st.volatile.shared.u8 	[%r5], %rs23;
	ld.volatile.shared.u8 	%rs24, [%r5];
	ld.volatile.shared.u8 	%rs25, [%r5+1];
	mul.lo.s16 	%rs26, %rs25, %rs24;
	st.volatile.shared.u8 	[%r5], %rs26;
	setp.ne.s32 	%p52, %r1, 0;
	@%p52 bra 	$L__BB8_121;
	ld.param.u64 	%rd478, [contiguous_prod2_i8_param_0];
	ld.shared.u8 	%rs27, [prodsdata_i8];
	cvt.u64.u32 	%rd473, %r2;
	mov.u32 	%r203, %ctaid.y;
	cvt.u64.u32 	%rd474, %r203;
	mad.lo.s64 	%rd475, %rd265, %rd474, %rd473;
	cvta.to.global.u64 	%rd476, %rd478;
	add.s64 	%rd477, %rd476, %rd475;
	st.global.u8 	[%rd477], %rs27;
$L__BB8_121:
	ret;

}
	// .globl	contiguous_prod22_i8
.visible .entry contiguous_prod22_i8(
	.param .u64 .ptr .align 1 contiguous_prod22_i8_param_0,
	.param .u64 .ptr .align 1 contiguous_prod22_i8_param_1,
	.param .u64 contiguous_prod22_i8_param_2,
	.param .u64 contiguous_prod22_i8_param_3
)
{
	.reg .pred 	%p<8>;
	.reg .b16 	%rs<28>;
	.reg .b32 	%r<17>;
	.reg .b64 	%rd<23>;

	ld.param.u64 	%rd4, [contiguous_prod22_i8_param_0];
	ld.param.u64 	%rd7, [contiguous_prod22_i8_param_1];
	ld.param.u64 	%rd5, [contiguous_prod22_i8_param_2];
	ld.param.u64 	%rd6, [contiguous_prod22_i8_param_3];
	cvta.to.global.u64 	%rd1, %rd7;
	mov.u32 	%r1, %tid.x;
	mov.u32 	%r2, %ctaid.x;
	mov.u32 	%r16, %ntid.x;
	mul.lo.s32 	%r8, %r2, %r16;
	shl.b32 	%r9, %r8, 1;
	add.s32 	%r4, %r9, %r1;
	mov.u32 	%r10, prodsdata_i8;
	add.s32 	%r5, %r10, %r1;
	mov.b16 	%rs1, 1;
	st.shared.u8 	[%r5], %rs1;
	add.s32 	%r11, %r4, %r16;
	cvt.u64.u32 	%rd2, %r11;
	setp.le.u64 	%p1, %rd5, %rd2;
	@%p1 bra 	$L__BB9_2;
	cvt.u64.u32 	%rd11, %r4;
	mov.u32 	%r13, %ctaid.y;
	cvt.u64.u32 	%rd12, %r13;
	mul.lo.s64 	%rd13, %rd5, %rd12;
	add.s64 	%rd14, %rd13, %rd11;
	add.s64 	%rd15, %rd1, %rd14;
	ld.global.u8 	%rs3, [%rd15];
	add.s64 	%rd16, %rd13, %rd2;
	add.s64 	%rd17, %rd1, %rd16;
	ld.global.u8 	%rs4, [%rd17];
	mul.lo.s16 	%rs5, %rs4, %rs3;
	st.shared.u8 	[%r5], %rs5;
	bra.uni 	$L__BB9_4;
$L__BB9_2:
	cvt.u64.u32 	%rd3, %r4;
	setp.le.u64 	%p2, %rd5, %rd3;
	@%p2 bra 	$L__BB9_4;
	mov.u32 	%r12, %ctaid.y;
	cvt.u64.u32 	%rd8, %r12;
	mad.lo.s64 	%rd9, %rd5, %rd8, %rd3;
	add.s64 	%rd10, %rd1, %rd9;
	ld.global.u8 	%rs2, [%rd10];
	st.shared.u8 	[%r5], %rs2;
$L__BB9_4:
	bar.sync 	0;
	setp.lt.u32 	%p3, %r16, 66;
	@%p3 bra 	$L__BB9_8;
$L__BB9_5:
	shr.u32 	%r7, %r16, 1;
	setp.ge.u32 	%p4, %r1, %r7;
	@%p4 bra 	$L__BB9_7;
	ld.shared.u8 	%rs6, [%r5];
	add.s32 	%r14, %r5, %r7;
	ld.shared.u8 	%rs7, [%r14];
	mul.lo.s16 	%rs8, %rs7, %rs6;
	st.shared.u8 	[%r5], %rs8;
$L__BB9_7:
	bar.sync 	0;
	setp.gt.u32 	%p5, %r16, 131;
	mov.u32 	%r16, %r7;
	@%p5 bra 	$L__BB9_5;
$L__BB9_8:
	setp.gt.u32 	%p6, %r1, 31;
	@%p6 bra 	$L__BB9_11;
	ld.volatile.shared.u8 	%rs9, [%r5];
	ld.volatile.shared.u8 	%rs10, [%r5+32];
	mul.lo.s16 	%rs11, %rs10, %rs9;
	st.volatile.shared.u8 	[%r5], %rs11;
	ld.volatile.shared.u8 	%rs12, [%r5];
	ld.volatile.shared.u8 	%rs13, [%r5+16];
	mul.lo.s16 	%rs14, %rs13, %rs12;
	st.volatile.shared.u8 	[%r5], %rs14;
	ld.volatile.shared.u8 	%rs15, [%r5];
	ld.volatile.shared.u8 	%rs16, [%r5+8];
	mul.lo.s16 	%rs17, %rs16, %rs15;
	st.volatile.shared.u8 	[%r5], %rs17;
	ld.volatile.shared.u8 	%rs18, [%r5];
	ld.volatile.shared.u8 	%rs19, [%r5+4];
	mul.lo.s16 	%rs20, %rs19, %rs18;
	st.volatile.shared.u8 	[%r5], %rs20;
	ld.volatile.shared.u8 	%rs21, [%r5];
	ld.volatile.shared.u8 	%rs22, [%r5+2];
	mul.lo.s16 	%rs23, %rs22, %rs21;
	st.volatile.shared.u8 	[%r5], %rs23;
	ld.volatile.shared.u8 	%rs24, [%r5];
	ld.volatile.shared.u8 	%rs25, [%r5+1];
	mul.lo.s16 	%rs26, %rs25, %rs24;
	st.volatile.shared.u8 	[%r5], %rs26;
	setp.ne.s32 	%p7, %r1, 0;
	@%p7 bra 	$L__BB9_11;
	ld.shared.u8 	%rs27, [prodsdata_i8];
	cvt.u64.u32 	%rd18, %r2;
	mov.u32 	%r15, %ctaid.y;
	cvt.u64.u32 	%rd19, %r15;
	mad.lo.s64 	%rd20, %rd6, %rd19, %rd18;
	cvta.to.global.u64 	%rd21, %rd4;
	add.s64 	%rd22, %rd21, %rd20;
	st.global.u8 	[%rd22], %rs27;
$L__BB9_11:
	ret;

}
	// .globl	contiguous_prod3_i8
.visible .entry contiguous_prod3_i8(
	.param .u64 .ptr .align 1 contiguous_prod3_i8_param_0,
	.param .u64 .ptr .align 1 contiguous_prod3_i8_param_1,
	.param .u64 .ptr .align 1 contiguous_prod3_i8_param_2,
	.param .u64 .ptr .align 1 contiguous_prod3_i8_param_3,
	.param .u64 contiguous_prod3_i8_param_4,
	.param .u64 contiguous_prod3_i8_param_5,
	.param .u64 contiguous_prod3_i8_param_6
)
{
	.reg .pred 	%p<38>;
	.reg .b16 	%rs<56>;
	.reg .b32 	%r<184>;
	.reg .b64 	%rd<306>;

	ld.param.u64 	%rd144, [contiguous_prod3_i8_param_0];
	ld.param.u64 	%rd145, [contiguous_prod3_i8_param_1];
	ld.param.u64 	%rd148, [contiguous_prod3_i8_param_2];
	ld.param.u64 	%rd149, [contiguous_prod3_i8_param_3];
	ld.param.u64 	%rd146, [contiguous_prod3_i8_param_4];
	ld.param.u64 	%rd147, [contiguous_prod3_i8_param_5];
	ld.param.u64 	%rd150, [contiguous_prod3_i8_param_6];
	cvta.to.global.u64 	%rd1, %rd149;
	cvta.to.global.u64 	%rd2, %rd148;
	mov.u32 	%r1, %tid.y;
	mov.u32 	%r2, %ntid.x;
	mov.u32 	%r3, %tid.x;
	mad.lo.s32 	%r61, %r1, %r2, %r3;
	mov.u32 	%r62, %ctaid.x;
	mad.lo.s32 	%r63, %r62, %r2, %r3;
	mov.u32 	%r4, %ctaid.y;
	mov.u32 	%r5, %ntid.y;
	mad.lo.s32 	%r64, %r4, %r5, %r1;
	mov.u32 	%r65, prodsdata_i8;
	add.s32 	%r7, %r65, %r61;
	mov.b16 	%rs16, 1;
	st.shared.u8 	[%r7], %rs16;
	cvt.u64.u32 	%rd3, %r63;
	setp.le.u64 	%p1, %rd147, %rd3;
	cvt.u64.u32 	%rd152, %r64;
	setp.le.u64 	%p2, %rd150, %rd152;
	or.pred  	%p3, %p1, %p2;
	@%p3 bra 	$L__BB10_76;
	cvt.u32.u64 	%r66, %rd3;
	cvt.u32.u64 	%r67, %rd147;
	mad.lo.s32 	%r175, %r64, %r67, %r66;
	cvt.u32.u64 	%r9, %rd146;
	add.s32 	%r174, %r9, -1;
	setp.lt.s32 	%p4, %r174, 0;
	mov.b64 	%rd305, 0;
	@%p4 bra 	$L__BB10_59;
	setp.lt.u32 	%p5, %r174, 7;
	mov.b64 	%rd305, 0;
	@%p5 bra 	$L__BB10_30;
	add.s32 	%r170, %r9, -4;
	and.b32  	%r68, %r9, -8;
	neg.s32 	%r169, %r68;
	mov.b64 	%rd305, 0;
$L__BB10_4:
	.pragma "nounroll";
	add.s32 	%r16, %r170, 3;
	cvt.u64.u32 	%rd5, %r175;
	mul.wide.u32 	%rd157, %r16, 8;
	add.s64 	%rd158, %rd2, %rd157;
	ld.global.u64 	%rd6, [%rd158];
	and.b64  	%rd159, %rd6, -4294967296;
	setp.ne.s64 	%p6, %rd159, 0;
	@%p6 bra 	$L__BB10_6;
	cvt.u32.u64 	%r69, %rd6;
	cvt.u32.u64 	%r70, %rd5;
	div.u32 	%r71, %r70, %r69;
	mul.lo.s32 	%r72, %r71, %r69;
	sub.s32 	%r73, %r70, %r72;
	cvt.u64.u32 	%rd270, %r71;
	cvt.u64.u32 	%rd271, %r73;
	bra.uni 	$L__BB10_7;
$L__BB10_6:
	div.s64 	%rd270, %rd5, %rd6;
	mul.lo.s64 	%rd160, %rd270, %rd6;
	sub.s64 	%rd271, %rd5, %rd160;
$L__BB10_7:
	mul.wide.u32 	%rd161, %r16, 8;
	add.s64 	%rd162, %rd1, %rd161;
	ld.global.u64 	%rd163, [%rd162];
	mad.lo.s64 	%rd13, %rd163, %rd271, %rd305;
	add.s32 	%r17, %r170, 2;
	and.b64  	%rd14, %rd270, 4294967295;
	mul.wide.u32 	%rd164, %r17, 8;
	add.s64 	%rd165, %rd2, %rd164;
	ld.global.u64 	%rd15, [%rd165];
	and.b64  	%rd166, %rd15, -4294967296;
	setp.ne.s64 	%p7, %rd166, 0;
	@%p7 bra 	$L__BB10_9;
	cvt.u32.u64 	%r74, %rd15;
	cvt.u32.u64 	%r75, %rd14;
	div.u32 	%r76, %r75, %r74;
	mul.lo.s32 	%r77, %r76, %r74;
	sub.s32 	%r78, %r75, %r77;
	cvt.u64.u32 	%rd272, %r76;
	cvt.u64.u32 	%rd273, %r78;
	bra.uni 	$L__BB10_10;
$L__BB10_9:
	div.s64 	%rd272, %rd14, %rd15;
	mul.lo.s64 	%rd167, %rd272, %rd15;
	sub.s64 	%rd273, %rd14, %rd167;
$L__BB10_10:
	mul.wide.u32 	%rd168, %r17, 8;
	add.s64 	%rd169, %rd1, %rd168;
	ld.global.u64 	%rd170, [%rd169];
	mad.lo.s64 	%rd22, %rd170, %rd273, %rd13;
	add.s32 	%r18, %r170, 1;
	and.b64  	%rd23, %rd272, 4294967295;
	mul.wide.u32 	%rd171, %r18, 8;
	add.s64 	%rd172, %rd2, %rd171;
	ld.global.u64 	%rd24, [%rd172];
	and.b64  	%rd173, %rd24, -4294967296;
	setp.ne.s64 	%p8, %rd173, 0;
	@%p8 bra 	$L__BB10_12;
	cvt.u32.u64 	%r79, %rd24;
	cvt.u32.u64 	%r80, %rd23;
	div.u32 	%r81, %r80, %r79;
	mul.lo.s32 	%r82, %r81, %r79;
	sub.s32 	%r83, %r80, %r82;
	cvt.u64.u32 	%rd274, %r81;
	cvt.u64.u32 	%rd275, %r83;
	bra.uni 	$L__BB10_13;
$L__BB10_12:
	div.s64 	%rd274, %rd23, %rd24;
	mul.lo.s64 	%rd174, %rd274, %rd24;
	sub.s64 	%rd275, %rd23, %rd174;
$L__BB10_13:
	mul.wide.u32 	%rd175, %r18, 8;
	add.s64 	%rd176, %rd1, %rd175;
	ld.global.u64 	%rd177, [%rd176];
	mad.lo.s64 	%rd31, %rd177, %rd275, %rd22;
	and.b64  	%rd32, %rd274, 4294967295;
	mul.wide.u32 	%rd178, %r170, 8;
	add.s64 	%rd179, %rd2, %rd178;
	ld.global.u64 	%rd33, [%rd179];
	and.b64  	%rd180, %rd33, -4294967296;
	setp.ne.s64 	%p9, %rd180, 0;
	@%p9 bra 	$L__BB10_15;
	cvt.u32.u64 	%r84, %rd33;
	cvt.u32.u64 	%r85, %rd32;
	div.u32 	%r86, %r85, %r84;
	mul.lo.s32 	%r87, %r86, %r84;
	sub.s32 	%r88, %r85, %r87;
	cvt.u64.u32 	%rd276, %r86;
	cvt.u64.u32 	%rd277, %r88;
	bra.uni 	$L__BB10_16;
$L__BB10_15:
	div.s64 	%rd276, %rd32, %rd33;
	mul.lo.s64 	%rd181, %rd276, %rd33;
	sub.s64 	%rd277, %rd32, %rd181;
$L__BB10_16:
	mul.wide.u32 	%rd182, %r170, 8;
	add.s64 	%rd183, %rd1, %rd182;
	ld.global.u64 	%rd184, [%rd183];
	mad.lo.s64 	%rd40, %rd184, %rd277, %rd31;
	add.s32 	%r19, %r170, -1;
	and.b64  	%rd41, %rd276, 4294967295;
	mul.wide.u32 	%rd185, %r19, 8;
	add.s64 	%rd186, %rd2, %rd185;
	ld.global.u64 	%rd42, [%rd186];
	and.b64  	%rd187, %rd42, -4294967296;
	setp.ne.s64 	%p10, %rd187, 0;
	@%p10 bra 	$L__BB10_18;
	cvt.u32.u64 	%r89, %rd42;
	cvt.u32.u64 	%r90, %rd41;
	div.u32 	%r91, %r90, %r89;
	mul.lo.s32 	%r92, %r91, %r89;
	sub.s32 	%r93, %r90, %r92;
	cvt.u64.u32 	%rd278, %r91;
	cvt.u64.u32 	%rd279, %r93;
	bra.uni 	$L__BB10_19;
$L__BB10_18:
	div.s64 	%rd278, %rd41, %rd42;
	mul.lo.s64 	%rd188, %rd278, %rd42;
	sub.s64 	%rd279, %rd41, %rd188;
$L__BB10_19:
	mul.wide.u32 	%rd189, %r19, 8;
	add.s64 	%rd190, %rd1, %rd189;
	ld.global.u64 	%rd191, [%rd190];
	mad.lo.s64 	%rd49, %rd191, %rd279, %rd40;
	add.s32 	%r20, %r170, -2;
	and.b64  	%rd50, %rd278, 4294967295;
	mul.wide.u32 	%rd192, %r20, 8;
	add.s64 	%rd193, %rd2, %rd192;
	ld.global.u64 	%rd51, [%rd193];
	and.b64  	%rd194, %rd51, -4294967296;
	setp.ne.s64 	%p11, %rd194, 0;
	@%p11 bra 	$L__BB10_21;
	cvt.u32.u64 	%r94, %rd51;
	cvt.u32.u64 	%r95, %rd50;
	div.u32 	%r96, %r95, %r94;
	mul.lo.s32 	%r97, %r96, %r94;
	sub.s32 	%r98, %r95, %r97;
	cvt.u64.u32 	%rd280, %r96;
	cvt.u64.u32 	%rd281, %r98;
	bra.uni 	$L__BB10_22;
$L__BB10_21:
	div.s64 	%rd280, %rd50, %rd51;
	mul.lo.s64 	%rd195, %rd280, %rd51;
	sub.s64 	%rd281, %rd50, %rd195;
$L__BB10_22:
	mul.wide.u32 	%rd196, %r20, 8;
	add.s64 	%rd197, %rd1, %rd196;
	ld.global.u64 	%rd198, [%rd197];
	mad.lo.s64 	%rd58, %rd198, %rd281, %rd49;
	add.s32 	%r21, %r170, -3;
	and.b64  	%rd59, %rd280, 4294967295;
	mul.wide.u32 	%rd199, %r21, 8;
	add.s64 	%rd200, %rd2, %rd199;
	ld.global.u64 	%rd60, [%rd200];
	and.b64  	%rd201, %rd60, -4294967296;
	setp.ne.s64 	%p12, %rd201, 0;
	@%p12 bra 	$L__BB10_24;
	cvt.u32.u64 	%r99, %rd60;
	cvt.u32.u64 	%r100, %rd59;
	div.u32 	%r101, %r100, %r99;
	mul.lo.s32 	%r102, %r101, %r99;
	sub.s32 	%r103, %r100, %r102;
	cvt.u64.u32 	%rd282, %r101;
	cvt.u64.u32 	%rd283, %r103;
	bra.uni 	$L__BB10_25;
$L__BB10_24:
	div.s64 	%rd282, %rd59, %rd60;
	mul.lo.s64 	%rd202, %rd282, %rd60;
	sub.s64 	%rd283, %rd59, %rd202;
$L__BB10_25:
	mul.wide.u32 	%rd203, %r21, 8;
	add.s64 	%rd204, %rd1, %rd203;
	ld.global.u64 	%rd205, [%rd204];
	mad.lo.s64 	%rd67, %rd205, %rd283, %rd58;
	and.b64  	%rd68, %rd282, 4294967295;
	add.s32 	%r104, %r170, -4;
	mul.wide.u32 	%rd206, %r104, 8;
	add.s64 	%rd207, %rd2, %rd206;
	ld.global.u64 	%rd69, [%rd207];
	and.b64  	%rd208, %rd69, -4294967296;
	setp.ne.s64 	%p13, %rd208, 0;
	@%p13 bra 	$L__BB10_27;
	cvt.u32.u64 	%r105, %rd69;
	cvt.u32.u64 	%r106, %rd68;
	div.u32 	%r107, %r106, %r105;
	mul.lo.s32 	%r108, %r107, %r105;
	sub.s32 	%r109, %r106, %r108;
	cvt.u64.u32 	%rd284, %r107;
	cvt.u64.u32 	%rd285, %r109;
	bra.uni 	$L__BB10_28;
$L__BB10_27:
	div.s64 	%rd284, %rd68, %rd69;
	mul.lo.s64 	%rd209, %rd284, %rd69;
	sub.s64 	%rd285, %rd68, %rd209;
$L__BB10_28:
	mul.wide.u32 	%rd210, %r104, 8;
	add.s64 	%rd211, %rd1, %rd210;
	ld.global.u64 	%rd212, [%rd211];
	mad.lo.s64 	%rd305, %rd212, %rd285, %rd67;
	cvt.u32.u64 	%r175, %rd284;
	add.s32 	%r170, %r170, -8;
	add.s32 	%r169, %r169, 8;
	setp.ne.s32 	%p14, %r169, 0;
	@%p14 bra 	$L__BB10_4;
	add.s32 	%r174, %r170, 3;
$L__BB10_30:
	and.b32  	%r28, %r9, 7;
	setp.eq.s32 	%p15, %r28, 0;
	@%p15 bra 	$L__BB10_59;
	and.b32  	%r29, %r9, 3;
	setp.lt.u32 	%p16, %r28, 4;
	@%p16 bra 	$L__BB10_45;
	cvt.u64.u32 	%rd79, %r175;
	mul.wide.u32 	%rd214, %r174, 8;
	add.s64 	%rd215, %rd2, %rd214;
	ld.global.u64 	%rd80, [%rd215];
	and.b64  	%rd216, %rd80, -4294967296;
	setp.ne.s64 	%p17, %rd216, 0;
	@%p17 bra 	$L__BB10_34;
	cvt.u32.u64 	%r111, %rd80;
	cvt.u32.u64 	%r112, %rd79;
	div.u32 	%r113, %r112, %r111;
	mul.lo.s32 	%r114, %r113, %r111;
	sub.s32 	%r115, %r112, %r114;
	cvt.u64.u32 	%rd288, %r113;
	cvt.u64.u32 	%rd289, %r115;
	bra.uni 	$L__BB10_35;
$L__BB10_34:
	div.s64 	%rd288, %rd79, %rd80;
	mul.lo.s64 	%rd217, %rd288, %rd80;
	sub.s64 	%rd289, %rd79, %rd217;
$L__BB10_35:
	mul.wide.u32 	%rd218, %r174, 8;
	add.s64 	%rd219, %rd1, %rd218;
	ld.global.u64 	%rd220, [%rd219];
	mad.lo.s64 	%rd87, %rd220, %rd289, %rd305;
	add.s32 	%r30, %r174, -1;
	and.b64  	%rd88, %rd288, 4294967295;
	mul.wide.u32 	%rd221, %r30, 8;
	add.s64 	%rd222, %rd2, %rd221;
	ld.global.u64 	%rd89, [%rd222];
	and.b64  	%rd223, %rd89, -4294967296;
	setp.ne.s64 	%p18, %rd223, 0;
	@%p18 bra 	$L__BB10_37;
	cvt.u32.u64 	%r116, %rd89;
	cvt.u32.u64 	%r117, %rd88;
	div.u32 	%r118, %r117, %r116;
	mul.lo.s32 	%r119, %r118, %r116;
	sub.s32 	%r120, %r117, %r119;
	cvt.u64.u32 	%rd290, %r118;
	cvt.u64.u32 	%rd291, %r120;
	bra.uni 	$L__BB10_38;
$L__BB10_37:
	div.s64 	%rd290, %rd88, %rd89;
	mul.lo.s64 	%rd224, %rd290, %rd89;
	sub.s64 	%rd291, %rd88, %rd224;
$L__BB10_38:
	mul.wide.u32 	%rd225, %r30, 8;
	add.s64 	%rd226, %rd1, %rd225;
	ld.global.u64 	%rd227, [%rd226];
	mad.lo.s64 	%rd96, %rd227, %rd291, %rd87;
	add.s32 	%r31, %r174, -2;
	and.b64  	%rd97, %rd290, 4294967295;
	mul.wide.u32 	%rd228, %r31, 8;
	add.s64 	%rd229, %rd2, %rd228;
	ld.global.u64 	%rd98, [%rd229];
	and.b64  	%rd230, %rd98, -4294967296;
	setp.ne.s64 	%p19, %rd230, 0;
	@%p19 bra 	$L__BB10_40;
	cvt.u32.u64 	%r121, %rd98;
	cvt.u32.u64 	%r122, %rd97;
	div.u32 	%r123, %r122, %r121;
	mul.lo.s32 	%r124, %r123, %r121;
	sub.s32 	%r125, %r122, %r124;
	cvt.u64.u32 	%rd292, %r123;
	cvt.u64.u32 	%rd293, %r125;
	bra.uni 	$L__BB10_41;
$L__BB10_40:
	div.s64 	%rd292, %rd97, %rd98;
	mul.lo.s64 	%rd231, %rd292, %rd98;
	sub.s64 	%rd293, %rd97, %rd231;
$L__BB10_41:
	mul.wide.u32 	%rd232, %r31, 8;
	add.s64 	%rd233, %rd1, %rd232;
	ld.global.u64 	%rd234, [%rd233];
	mad.lo.s64 	%rd105, %rd234, %rd293, %rd96;
	add.s32 	%r32, %r174, -3;
	and.b64  	%rd106, %rd292, 4294967295;
	mul.wide.u32 	%rd235, %r32, 8;
	add.s64 	%rd236, %rd2, %rd235;
	ld.global.u64 	%rd107, [%rd236];
	and.b64  	%rd237, %rd107, -4294967296;
	setp.ne.s64 	%p20, %rd237, 0;
	@%p20 bra 	$L__BB10_43;
	cvt.u32.u64 	%r126, %rd107;
	cvt.u32.u64 	%r127, %rd106;
	div.u32 	%r128, %r127, %r126;
	mul.lo.s32 	%r129, %r128, %r126;
	sub.s32 	%r130, %r127, %r129;
	cvt.u64.u32 	%rd294, %r128;
	cvt.u64.u32 	%rd295, %r130;
	bra.uni 	$L__BB10_44;
$L__BB10_43:
	div.s64 	%rd294, %rd106, %rd107;
	mul.lo.s64 	%rd238, %rd294, %rd107;
	sub.s64 	%rd295, %rd106, %rd238;
$L__BB10_44:
	mul.wide.u32 	%rd239, %r32, 8;
	add.s64 	%rd240, %rd1, %rd239;
	ld.global.u64 	%rd241, [%rd240];
	mad.lo.s64 	%rd305, %rd241, %rd295, %rd105;
	cvt.u32.u64 	%r175, %rd294;
	add.s32 	%r174, %r174, -4;
$L__BB10_45:
	setp.eq.s32 	%p21, %r29, 0;
	@%p21 bra 	$L__BB10_59;
	setp.eq.s32 	%p22, %r29, 1;
	@%p22 bra 	$L__BB10_54;
	cvt.u64.u32 	%rd117, %r175;
	mul.wide.u32 	%rd243, %r174, 8;
	add.s64 	%rd244, %rd2, %rd243;
	ld.global.u64 	%rd118, [%rd244];
	and.b64  	%rd245, %rd118, -4294967296;
	setp.ne.s64 	%p23, %rd245, 0;
	@%p23 bra 	$L__BB10_49;
	cvt.u32.u64 	%r131, %rd118;
	cvt.u32.u64 	%r132, %rd117;
	div.u32 	%r133, %r132, %r131;
	mul.lo.s32 	%r134, %r133, %r131;
	sub.s32 	%r135, %r132, %r134;
	cvt.u64.u32 	%rd298, %r133;
	cvt.u64.u32 	%rd299, %r135;
	bra.uni 	$L__BB10_50;
$L__BB10_49:
	div.s64 	%rd298, %rd117, %rd118;
	mul.lo.s64 	%rd246, %rd298, %rd118;
	sub.s64 	%rd299, %rd117, %rd246;
$L__BB10_50:
	add.s64 	%rd248, %rd1, %rd243;
	ld.global.u64 	%rd249, [%rd248];
	mad.lo.s64 	%rd125, %rd249, %rd299, %rd305;
	add.s32 	%r37, %r174, -1;
	and.b64  	%rd126, %rd298, 4294967295;
	mul.wide.u32 	%rd250, %r37, 8;
	add.s64 	%rd251, %rd2, %rd250;
	ld.global.u64 	%rd127, [%rd251];
	and.b64  	%rd252, %rd127, -4294967296;
	setp.ne.s64 	%p24, %rd252, 0;
	@%p24 bra 	$L__BB10_52;
	cvt.u32.u64 	%r136, %rd127;
	cvt.u32.u64 	%r137, %rd126;
	div.u32 	%r138, %r137, %r136;
	mul.lo.s32 	%r139, %r138, %r136;
	sub.s32 	%r140, %r137, %r139;
	cvt.u64.u32 	%rd300, %r138;
	cvt.u64.u32 	%rd301, %r140;
	bra.uni 	$L__BB10_53;
$L__BB10_52:
	div.s64 	%rd300, %rd126, %rd127;
	mul.lo.s64 	%rd253, %rd300, %rd127;
	sub.s64 	%rd301, %rd126, %rd253;
$L__BB10_53:
	add.s64 	%rd255, %rd1, %rd250;
	ld.global.u64 	%rd256, [%rd255];
	mad.lo.s64 	%rd305, %rd256, %rd301, %rd125;
	cvt.u32.u64 	%r175, %rd300;
	add.s32 	%r174, %r174, -2;
$L__BB10_54:
	and.b32  	%r141, %r9, 1;
	setp.eq.b32 	%p25, %r141, 1;
	not.pred 	%p26, %p25;
	@%p26 bra 	$L__BB10_59;
	cvt.u64.u32 	%rd137, %r175;
	mul.wide.u32 	%rd257, %r174, 8;
	add.s64 	%rd258, %rd2, %rd257;
	ld.global.u64 	%rd138, [%rd258];
	and.b64  	%rd259, %rd138, -4294967296;
	setp.ne.s64 	%p27, %rd259, 0;
	@%p27 bra 	$L__BB10_57;
	cvt.u32.u64 	%r142, %rd138;
	cvt.u32.u64 	%r143, %rd137;
	rem.u32 	%r144, %r143, %r142;
	cvt.u64.u32 	%rd304, %r144;
	bra.uni 	$L__BB10_58;
$L__BB10_57:
	rem.s64 	%rd304, %rd137, %rd138;
$L__BB10_58:
	add.s64 	%rd261, %rd1, %rd257;
	ld.global.u64 	%rd262, [%rd261];
	mad.lo.s64 	%rd305, %rd262, %rd304, %rd305;
$L__BB10_59:
	cvta.to.global.u64 	%rd263, %rd145;
	add.s64 	%rd264, %rd263, %rd305;
	ld.global.u8 	%rs17, [%rd264];
	st.shared.u8 	[%r7], %rs17;
	bar.sync 	0;
	setp.ne.s32 	%p28, %r1, 0;
	@%p28 bra 	$L__BB10_76;
	setp.gt.u32 	%p29, %r5, 1;
	@%p29 bra 	$L__BB10_62;
	mov.u32 	%r145, prodsdata_i8;
	add.s32 	%r146, %r145, %r3;
	ld.shared.u8 	%rs54, [%r146];
	bra.uni 	$L__BB10_75;
$L__BB10_62:
	mov.u32 	%r148, prodsdata_i8;
	add.s32 	%r42, %r148, %r3;
	ld.shared.u8 	%rs54, [%r42];
	add.s32 	%r43, %r5, -1;
	add.s32 	%r149, %r5, -2;
	and.b32  	%r44, %r43, 7;
	setp.lt.u32 	%p30, %r149, 7;
	mov.b32 	%r182, 1;
	@%p30 bra 	$L__BB10_66;
	and.b32  	%r151, %r43, -8;
	neg.s32 	%r180, %r151;
	add.s32 	%r152, %r3, %r2;
	add.s32 	%r178, %r148, %r152;
	shl.b32 	%r47, %r2, 3;
	mov.b32 	%r179, 0;
$L__BB10_64:
	.pragma "nounroll";
	ld.shared.u8 	%rs19, [%r178];
	mul.lo.s16 	%rs20, %rs19, %rs54;
	add.s32 	%r154, %r178, %r2;
	ld.shared.u8 	%rs21, [%r154];
	mul.lo.s16 	%rs22, %rs21, %rs20;
	add.s32 	%r155, %r154, %r2;
	ld.shared.u8 	%rs23, [%r155];
	mul.lo.s16 	%rs24, %rs23, %rs22;
	add.s32 	%r156, %r155, %r2;
	ld.shared.u8 	%rs25, [%r156];
	mul.lo.s16 	%rs26, %rs25, %rs24;
	add.s32 	%r157, %r156, %r2;
	ld.shared.u8 	%rs27, [%r157];
	mul.lo.s16 	%rs28, %rs27, %rs26;
	add.s32 	%r158, %r157, %r2;
	ld.shared.u8 	%rs29, [%r158];
	mul.lo.s16 	%rs30, %rs29, %rs28;
	add.s32 	%r159, %r158, %r2;
	ld.shared.u8 	%rs31, [%r159];
	mul.lo.s16 	%rs32, %rs31, %rs30;
	add.s32 	%r160, %r159, %r2;
	ld.shared.u8 	%rs33, [%r160];
	mul.lo.s16 	%rs54, %rs33, %rs32;
	add.s32 	%r180, %r180, 8;
	add.s32 	%r179, %r179, 8;
	add.s32 	%r178, %r178, %r47;
	setp.ne.s32 	%p31, %r180, 0;
	@%p31 bra 	$L__BB10_64;
	add.s32 	%r182, %r179, 1;
$L__BB10_66:
	setp.eq.s32 	%p32, %r44, 0;
	@%p32 bra 	$L__BB10_74;
	and.b32  	%r56, %r43, 3;
	setp.lt.u32 	%p33, %r44, 4;
	@%p33 bra 	$L__BB10_69;
	mad.lo.s32 	%r161, %r182, %r2, %r42;
	ld.shared.u8 	%rs35, [%r161];
	mul.lo.s16 	%rs36, %rs35, %rs54;
	add.s32 	%r162, %r161, %r2;
	ld.shared.u8 	%rs37, [%r162];
	mul.lo.s16 	%rs38, %rs37, %rs36;
	add.s32 	%r163, %r162, %r2;
	ld.shared.u8 	%rs39, [%r163];
	mul.lo.s16 	%rs40, %rs39, %rs38;
	add.s32 	%r164, %r163, %r2;
	ld.shared.u8 	%rs41, [%r164];
	mul.lo.s16 	%rs54, %rs41, %rs40;
	add.s32 	%r182, %r182, 4;
$L__BB10_69:
	setp.eq.s32 	%p34, %r56, 0;
	@%p34 bra 	$L__BB10_74;
	setp.eq.s32 	%p35, %r56, 1;
	@%p35 bra 	$L__BB10_72;
	mad.lo.s32 	%r165, %r182, %r2, %r42;
	ld.shared.u8 	%rs43, [%r165];
	mul.lo.s16 	%rs44, %rs43, %rs54;
	add.s32 	%r166, %r165, %r2;
	ld.shared.u8 	%rs45, [%r166];
	mul.lo.s16 	%rs54, %rs45, %rs44;
	add.s32 	%r182, %r182, 2;
$L__BB10_72:
	and.b32  	%r167, %r43, 1;
	setp.eq.b32 	%p36, %r167, 1;
	not.pred 	%p37, %p36;
	@%p37 bra 	$L__BB10_74;
	mad.lo.s32 	%r168, %r182, %r2, %r42;
	ld.shared.u8 	%rs46, [%r168];
	mul.lo.s16 	%rs54, %rs46, %rs54;
$L__BB10_74:
	st.shared.u8 	[%r42], %rs54;
$L__BB10_75:
	cvt.u64.u32 	%rd265, %r4;
	mad.lo.s64 	%rd266, %rd147, %rd265, %rd3;
	cvta.to.global.u64 	%rd267, %rd144;
	add.s64 	%rd268, %rd267, %rd266;
	st.global.u8 	[%rd268], %rs54;
$L__BB10_76:
	ret;

}
	// .globl	contiguous_prod33_i8
.visible .entry contiguous_prod33_i8(
	.param .u64 .ptr .align 1 contiguous_prod33_i8_param_0,
	.param .u64 .ptr .align 1 contiguous_prod33_i8_param_1,
	.param .u64 contiguous_prod33_i8_param_2,
	.param .u64 contiguous_prod33_i8_param_3,
	.param .u64 contiguous_prod33_i8_param_4
)
{
	.reg .pred 	%p<14>;
	.reg .b16 	%rs<56>;
	.reg .b32 	%r<65>;
	.reg .b64 	%rd<15>;

	ld.param.u64 	%rd2, [contiguous_prod33_i8_param_0];
	ld.param.u64 	%rd3, [contiguous_prod33_i8_param_1];
	ld.param.u64 	%rd4, [contiguous_prod33_i8_param_3];
	ld.param.u64 	%rd5, [contiguous_prod33_i8_param_4];
	mov.u32 	%r1, %tid.y;
	mov.u32 	%r2, %ntid.x;
	mov.u32 	%r3, %tid.x;
	mad.lo.s32 	%r27, %r1, %r2, %r3;
	mov.u32 	%r28, %ctaid.x;
	mad.lo.s32 	%r29, %r28, %r2, %r3;
	mov.u32 	%r4, %ctaid.y;
	mov.u32 	%r5, %ntid.y;
	mad.lo.s32 	%r30, %r4, %r5, %r1;
	mov.u32 	%r31, prodsdata_i8;
	add.s32 	%r7, %r31, %r27;
	mov.b16 	%rs16, 1;
	st.shared.u8 	[%r7], %rs16;
	cvt.u64.u32 	%rd1, %r29;
	setp.le.u64 	%p1, %rd4, %rd1;
	cvt.u64.u32 	%rd7, %r30;
	setp.le.u64 	%p2, %rd5, %rd7;
	or.pred  	%p3, %p1, %p2;
	@%p3 bra 	$L__BB11_18;
	cvt.u32.u64 	%r32, %rd1;
	cvta.to.global.u64 	%rd8, %rd3;
	cvt.u32.u64 	%r33, %rd4;
	mad.lo.s32 	%r34, %r30, %r33, %r32;
	cvt.u64.u32 	%rd9, %r34;
	add.s64 	%rd10, %rd8, %rd9;
	ld.global.u8 	%rs17, [%rd10];
	st.shared.u8 	[%r7], %rs17;
	bar.sync 	0;
	setp.ne.s32 	%p4, %r1, 0;
	@%p4 bra 	$L__BB11_18;
	setp.gt.u32 	%p5, %r5, 1;
	@%p5 bra 	$L__BB11_4;
	add.s32 	%r36, %r31, %r3;
	ld.shared.u8 	%rs54, [%r36];
	bra.uni 	$L__BB11_17;
$L__BB11_4:
	add.s32 	%r8, %r31, %r3;
	ld.shared.u8 	%rs54, [%r8];
	add.s32 	%r9, %r5, -1;
	add.s32 	%r39, %r5, -2;
	and.b32  	%r10, %r9, 7;
	setp.lt.u32 	%p6, %r39, 7;
	mov.b32 	%r63, 1;
	@%p6 bra 	$L__BB11_8;
	and.b32  	%r41, %r9, -8;
	neg.s32 	%r61, %r41;
	add.s32 	%r42, %r3, %r2;
	add.s32 	%r59, %r31, %r42;
	shl.b32 	%r13, %r2, 3;
	mov.b32 	%r60, 0;
$L__BB11_6:
	.pragma "nounroll";
	ld.shared.u8 	%rs19, [%r59];
	mul.lo.s16 	%rs20, %rs19, %rs54;
	add.s32 	%r44, %r59, %r2;
	ld.shared.u8 	%rs21, [%r44];
	mul.lo.s16 	%rs22, %rs21, %rs20;
	add.s32 	%r45, %r44, %r2;
	ld.shared.u8 	%rs23, [%r45];
	mul.lo.s16 	%rs24, %rs23, %rs22;
	add.s32 	%r46, %r45, %r2;
	ld.shared.u8 	%rs25, [%r46];
	mul.lo.s16 	%rs26, %rs25, %rs24;
	add.s32 	%r47, %r46, %r2;
	ld.shared.u8 	%rs27, [%r47];
	mul.lo.s16 	%rs28, %rs27, %rs26;
	add.s32 	%r48, %r47, %r2;
	ld.shared.u8 	%rs29, [%r48];
	mul.lo.s16 	%rs30, %rs29, %rs28;
	add.s32 	%r49, %r48, %r2;
	ld.shared.u8 	%rs31, [%r49];
	mul.lo.s16 	%rs32, %rs31, %rs30;
	add.s32 	%r50, %r49, %r2;
	ld.shared.u8 	%rs33, [%r50];
	mul.lo.s16 	%rs54, %rs33, %rs32;
	add.s32 	%r61, %r61, 8;
	add.s32 	%r60, %r60, 8;
	add.s32 	%r59, %r59, %r13;
	setp.ne.s32 	%p7, %r61, 0;
	@%p7 bra 	$L__BB11_6;
	add.s32 	%r63, %r60, 1;
$L__BB11_8:
	setp.eq.s32 	%p8, %r10, 0;
	@%p8 bra 	$L__BB11_16;
	and.b32  	%r22, %r9, 3;
	setp.lt.u32 	%p9, %r10, 4;
	@%p9 bra 	$L__BB11_11;
	mad.lo.s32 	%r51, %r63, %r2, %r8;
	ld.shared.u8 	%rs35, [%r51];
	mul.lo.s16 	%rs36, %rs35, %rs54;
	add.s32 	%r52, %r51, %r2;
	ld.shared.u8 	%rs37, [%r52];
	mul.lo.s16 	%rs38, %rs37, %rs36;
	add.s32 	%r53, %r52, %r2;
	ld.shared.u8 	%rs39, [%r53];
	mul.lo.s16 	%rs40, %rs39, %rs38;
	add.s32 	%r54, %r53, %r2;
	ld.shared.u8 	%rs41, [%r54];
	mul.lo.s16 	%rs54, %rs41, %rs40;
	add.s32 	%r63, %r63, 4;
$L__BB11_11:
	setp.eq.s32 	%p10, %r22, 0;
	@%p10 bra 	$L__BB11_16;
	setp.eq.s32 	%p11, %r22, 1;
	@%p11 bra 	$L__BB11_14;
	mad.lo.s32 	%r55, %r63, %r2, %r8;
	ld.shared.u8 	%rs43, [%r55];
	mul.lo.s16 	%rs44, %rs43, %rs54;
	add.s32 	%r56, %r55, %r2;
	ld.shared.u8 	%rs45, [%r56];
	mul.lo.s16 	%rs54, %rs45, %rs44;
	add.s32 	%r63, %r63, 2;
$L__BB11_14:
	and.b32  	%r57, %r9, 1;
	setp.eq.b32 	%p12, %r57, 1;
	not.pred 	%p13, %p12;
	@%p13 bra 	$L__BB11_16;
	mad.lo.s32 	%r58, %r63, %r2, %r8;
	ld.shared.u8 	%rs46, [%r58];
	mul.lo.s16 	%rs54, %rs46, %rs54;
$L__BB11_16:
	st.shared.u8 	[%r8], %rs54;
$L__BB11_17:
	cvt.u64.u32 	%rd11, %r4;
	mad.lo.s64 	%rd12, %rd4, %rd11, %rd1;
	cvta.to.global.u64 	%rd13, %rd2;
	add.s64 	%rd14, %rd13, %rd12;
	st.global.u8 	[%rd14], %rs54;
$L__BB11_18:
	ret;

}
	// .globl	contiguous_prod_i16
.visible .entry contiguous_prod_i16(
	.param .u64 .ptr .align 1 contiguous_prod_i16_param_0,
	.param .u64 .ptr .align 1 contiguous_prod_i16_param_1,
	.param .u64 contiguous_prod_i16_param_2
)
{
	.reg .pred 	%p<8>;
	.reg .b16 	%rs<28>;
	.reg .b32 	%r<16>;
	.reg .b64 	%rd<16>;

	ld.param.u64 	%rd4, [contiguous_prod_i16_param_0];
	ld.param.u64 	%rd6, [contiguous_prod_i16_param_1];
	ld.param.u64 	%rd5, [contiguous_prod_i16_param_2];
	cvta.to.global.u64 	%rd1, %rd6;
	mov.u32 	%r1, %tid.x;
	mov.u32 	%r2, %ctaid.x;
	mov.u32 	%r15, %ntid.x;
	mul.lo.s32 	%r8, %r2, %r15;
	shl.b32 	%r9, %r8, 1;
	add.s32 	%r4, %r9, %r1;
	shl.b32 	%r10, %r1, 1;
	mov.u32 	%r11, prodsdata_i16;
	add.s32 	%r5, %r11, %r10;
	mov.b16 	%rs1, 1;
	st.shared.u16 	[%r5], %rs1;
	add.s32 	%r12, %r4, %r15;
	cvt.u64.u32 	%rd2, %r12;
	setp.le.u64 	%p1, %rd5, %rd2;
	@%p1 bra 	$L__BB12_2;
	mul.wide.u32 	%rd9, %r4, 2;
	add.s64 	%rd10, %rd1, %rd9;
	ld.global.u16 	%rs3, [%rd10];
	shl.b64 	%rd11, %rd2, 1;
	add.s64 	%rd12, %rd1, %rd11;
	ld.global.u16 	%rs4, [%rd12];
	mul.lo.s16 	%rs5, %rs4, %rs3;
	st.shared.u16 	[%r5], %rs5;
	bra.uni 	$L__BB12_4;
$L__BB12_2:
	cvt.u64.u32 	%rd3, %r4;
	setp.le.u64 	%p2, %rd5, %rd3;
	@%p2 bra 	$L__BB12_4;
	shl.b64 	%rd7, %rd3, 1;
	add.s64 	%rd8, %rd1, %rd7;
	ld.global.u16 	%rs2, [%rd8];
	st.shared.u16 	[%r5], %rs2;
$L__BB12_4:
	bar.sync 	0;
	setp.lt.u32 	%p3, %r15, 66;
	@%p3 bra 	$L__BB12_8;
$L__BB12_5:
	shr.u32 	%r7, %r15, 1;
	setp.ge.u32 	%p4, %r1, %r7;
	@%p4 bra 	$L__BB12_7;
	ld.shared.u16 	%rs6, [%r5];
	and.b32  	%r13, %r15, 2046;
	add.s32 	%r14, %r5, %r13;
	ld.shared.u16 	%rs7, [%r14];
	mul.lo.s16 	%rs8, %rs7, %rs6;
	st.shared.u16 	[%r5], %rs8;
$L__BB12_7:
	bar.sync 	0;
	setp.gt.u32 	%p5, %r15, 131;
	mov.u32 	%r15, %r7;
	@%p5 bra 	$L__BB12_5;
$L__BB12_8:
	setp.gt.u32 	%p6, %r1, 31;
	@%p6 bra 	$L__BB12_11;
	ld.volatile.shared.u16 	%rs9, [%r5];
	ld.volatile.shared.u16 	%rs10, [%r5+64];
	mul.lo.s16 	%rs11, %rs10, %rs9;
	st.volatile.shared.u16 	[%r5], %rs11;
	ld.volatile.shared.u16 	%rs12, [%r5];
	ld.volatile.shared.u16 	%rs13, [%r5+32];
	mul.lo.s16 	%rs14, %rs13, %rs12;
	st.volatile.shared.u16 	[%r5], %rs14;
	ld.volatile.shared.u16 	%rs15, [%r5];
	ld.volatile.shared.u16 	%rs16, [%r5+16];
	mul.lo.s16 	%rs17, %rs16, %rs15;
	st.volatile.shared.u16 	[%r5], %rs17;
	ld.volatile.shared.u16 	%rs18, [%r5];
	ld.volatile.shared.u16 	%rs19, [%r5+8];
	mul.lo.s16 	%rs20, %rs19, %rs18;
	st.volatile.shared.u16 	[%r5], %rs20;
	ld.volatile.shared.u16 	%rs21, [%r5];
	ld.volatile.shared.u16 	%rs22, [%r5+4];
	mul.lo.s16 	%rs23, %rs22, %rs21;
	st.volatile.shared.u16 	[%r5], %rs23;
	ld.volatile.shared.u16 	%rs24, [%r5];
	ld.volatile.shared.u16 	%rs25, [%r5+2];
	mul.lo.s16 	%rs26, %rs25, %rs24;
	st.volatile.shared.u16 	[%r5], %rs26;
	setp.ne.s32 	%p7, %r1, 0;
	@%p7 bra 	$L__BB12_11;
	ld.shared.u16 	%rs27, [prodsdata_i16];
	cvta.to.global.u64 	%rd13, %rd4;
	mul.wide.u32 	%rd14, %r2, 2;
	add.s64 	%rd15, %rd13, %rd14;
	st.global.u16 	[%rd15], %rs27;
$L__BB12_11:
	ret;

}
	// .globl	uncontiguous_prod_i16
.visible .entry uncontiguous_prod_i16(
	.param .u64 .ptr .align 1 uncontiguous_prod_i16_param_0,
	.param .u64 .ptr .align 1 uncontiguous_prod_i16_param_1,
	.param .u64 .ptr .align 1 uncontiguous_prod_i16_param_2,
	.param .u64 .ptr .align 1 uncontiguous_prod_i16_param_3,
	.param .u64 uncontiguous_prod_i16_param_4,
	.param .u64 uncontiguous_prod_i16_param_5
)
{
	.reg .pred 	%p<53>;
	.reg .b16 	%rs<28>;
	.reg .b32 	%r<212>;
	.reg .b64 	%rd<558>;

	ld.param.u64 	%rd260, [uncontiguous_prod_i16_param_0];
	ld.param.u64 	%rd263, [uncontiguous_prod_i16_param_1];
	ld.param.u64 	%rd264, [uncontiguous_prod_i16_param_2];
	ld.param.u64 	%rd265, [uncontiguous_prod_i16_param_3];
	ld.param.u64 	%rd261, [uncontiguous_prod_i16_param_4];
	ld.param.u64 	%rd262, [uncontiguous_prod_i16_param_5];
	cvta.to.global.u64 	%rd1, %rd265;
	cvta.to.global.u64 	%rd2, %rd264;
	cvta.to.global.u64 	%rd3, %rd263;
	mov.u32 	%r1, %tid.x;
	mov.u32 	%r2, %ctaid.x;
	mov.u32 	%r211, %ntid.x;
	mul.lo.s32 	%r52, %r2, %r211;
	shl.b32 	%r53, %r52, 1;
	add.s32 	%r4, %r53, %r1;
	shl.b32 	%r54, %r1, 1;
	mov.u32 	%r55, prodsdata_i16;
	add.s32 	%r5, %r55, %r54;
	mov.b16 	%rs1, 1;
	st.shared.u16 	[%r5], %rs1;
	add.s32 	%r56, %r4, %r211;
	cvt.u64.u32 	%rd511, %r56;
	setp.le.u64 	%p1, %rd262, %rd511;
	@%p1 bra 	$L__BB13_54;
	cvt.u32.u64 	%r6, %rd261;
	add.s32 	%r205, %r6, -1;
	setp.lt.s32 	%p27, %r205, 0;
	mov.b64 	%rd515, 0;
	mov.u64 	%rd516, %rd515;
	@%p27 bra 	$L__BB13_53;
	cvt.u64.u32 	%rd512, %r4;
	setp.lt.u32 	%p28, %r205, 3;
	mov.b64 	%rd516, 0;
	mov.u64 	%rd515, %rd516;
	@%p28 bra 	$L__BB13_30;
	add.s32 	%r203, %r6, -2;
	and.b32  	%r132, %r6, -4;
	neg.s32 	%r202, %r132;
	mov.b64 	%rd516, 0;
$L__BB13_4:
	.pragma "nounroll";
	add.s32 	%r12, %r203, 1;
	mul.wide.u32 	%rd397, %r12, 8;
	add.s64 	%rd398, %rd2, %rd397;
	ld.global.u64 	%rd10, [%rd398];
	or.b64  	%rd399, %rd512, %rd10;
	and.b64  	%rd400, %rd399, -4294967296;
	setp.ne.s64 	%p29, %rd400, 0;
	@%p29 bra 	$L__BB13_6;
	cvt.u32.u64 	%r133, %rd10;
	cvt.u32.u64 	%r134, %rd512;
	div.u32 	%r135, %r134, %r133;
	mul.lo.s32 	%r136, %r135, %r133;
	sub.s32 	%r137, %r134, %r136;
	cvt.u64.u32 	%rd477, %r135;
	cvt.u64.u32 	%rd478, %r137;
	bra.uni 	$L__BB13_7;
$L__BB13_6:
	div.s64 	%rd477, %rd512, %rd10;
	mul.lo.s64 	%rd401, %rd477, %rd10;
	sub.s64 	%rd478, %rd512, %rd401;
$L__BB13_7:
	mul.wide.u32 	%rd402, %r12, 8;
	add.s64 	%rd403, %rd1, %rd402;
	ld.global.u64 	%rd17, [%rd403];
	mad.lo.s64 	%rd18, %rd17, %rd478, %rd515;
	or.b64  	%rd404, %rd511, %rd10;
	and.b64  	%rd405, %rd404, -4294967296;
	setp.ne.s64 	%p30, %rd405, 0;
	@%p30 bra 	$L__BB13_9;
	cvt.u32.u64 	%r138, %rd10;
	cvt.u32.u64 	%r139, %rd511;
	div.u32 	%r140, %r139, %r138;
	mul.lo.s32 	%r141, %r140, %r138;
	sub.s32 	%r142, %r139, %r141;
	cvt.u64.u32 	%rd479, %r140;
	cvt.u64.u32 	%rd480, %r142;
	bra.uni 	$L__BB13_10;
$L__BB13_9:
	div.s64 	%rd479, %rd511, %rd10;
	mul.lo.s64 	%rd406, %rd479, %rd10;
	sub.s64 	%rd480, %rd511, %rd406;
$L__BB13_10:
	mad.lo.s64 	%rd25, %rd480, %rd17, %rd516;
	add.s32 	%r13, %r203, -2;
	mul.wide.u32 	%rd407, %r203, 8;
	add.s64 	%rd408, %rd2, %rd407;
	ld.global.u64 	%rd26, [%rd408];
	or.b64  	%rd409, %rd477, %rd26;
	and.b64  	%rd410, %rd409, -4294967296;
	setp.ne.s64 	%p31, %rd410, 0;
	@%p31 bra 	$L__BB13_12;
	cvt.u32.u64 	%r143, %rd26;
	cvt.u32.u64 	%r144, %rd477;
	div.u32 	%r145, %r144, %r143;
	mul.lo.s32 	%r146, %r145, %r143;
	sub.s32 	%r147, %r144, %r146;
	cvt.u64.u32 	%rd481, %r145;
	cvt.u64.u32 	%rd482, %r147;
	bra.uni 	$L__BB13_13;
$L__BB13_12:
	div.s64 	%rd481, %rd477, %rd26;
	mul.lo.s64 	%rd411, %rd481, %rd26;
	sub.s64 	%rd482, %rd477, %rd411;
$L__BB13_13:
	mul.wide.u32 	%rd412, %r203, 8;
	add.s64 	%rd413, %rd1, %rd412;
	ld.global.u64 	%rd33, [%rd413];
	mad.lo.s64 	%rd34, %rd33, %rd482, %rd18;
	or.b64  	%rd414, %rd479, %rd26;
	and.b64  	%rd415, %rd414, -4294967296;
	setp.ne.s64 	%p32, %rd415, 0;
	@%p32 bra 	$L__BB13_15;
	cvt.u32.u64 	%r148, %rd26;
	cvt.u32.u64 	%r149, %rd479;
	div.u32 	%r150, %r149, %r148;
	mul.lo.s32 	%r151, %r150, %r148;
	sub.s32 	%r152, %r149, %r151;
	cvt.u64.u32 	%rd483, %r150;
	cvt.u64.u32 	%rd484, %r152;
	bra.uni 	$L__BB13_16;
$L__BB13_15:
	div.s64 	%rd483, %rd479, %rd26;
	mul.lo.s64 	%rd416, %rd483, %rd26;
	sub.s64 	%rd484, %rd479, %rd416;
$L__BB13_16:
	mad.lo.s64 	%rd41, %rd484, %rd33, %rd25;
	add.s32 	%r14, %r203, -1;
	mul.wide.u32 	%rd417, %r14, 8;
	add.s64 	%rd418, %rd2, %rd417;
	ld.global.u64 	%rd42, [%rd418];
	or.b64  	%rd419, %rd481, %rd42;
	and.b64  	%rd420, %rd419, -4294967296;
	setp.ne.s64 	%p33, %rd420, 0;
	@%p33 bra 	$L__BB13_18;
	cvt.u32.u64 	%r153, %rd42;
	cvt.u32.u64 	%r154, %rd481;
	div.u32 	%r155, %r154, %r153;
	mul.lo.s32 	%r156, %r155, %r153;
	sub.s32 	%r157, %r154, %r156;
	cvt.u64.u32 	%rd485, %r155;
	cvt.u64.u32 	%rd486, %r157;
	bra.uni 	$L__BB13_19;
$L__BB13_18:
	div.s64 	%rd485, %rd481, %rd42;
	mul.lo.s64 	%rd421, %rd485, %rd42;
	sub.s64 	%rd486, %rd481, %rd421;
$L__BB13_19:
	mul.wide.u32 	%rd422, %r14, 8;
	add.s64 	%rd423, %rd1, %rd422;
	ld.global.u64 	%rd49, [%rd423];
	mad.lo.s64 	%rd50, %rd49, %rd486, %rd34;
	or.b64  	%rd424, %rd483, %rd42;
	and.b64  	%rd425, %rd424, -4294967296;
	setp.ne.s64 	%p34, %rd425, 0;
	@%p34 bra 	$L__BB13_21;
	cvt.u32.u64 	%r158, %rd42;
	cvt.u32.u64 	%r159, %rd483;
	div.u32 	%r160, %r159, %r158;
	mul.lo.s32 	%r161, %r160, %r158;
	sub.s32 	%r162, %r159, %r161;
	cvt.u64.u32 	%rd487, %r160;
	cvt.u64.u32 	%rd488, %r162;
	bra.uni 	$L__BB13_22;
$L__BB13_21:
	div.s64 	%rd487, %rd483, %rd42;
	mul.lo.s64 	%rd426, %rd487, %rd42;
	sub.s64 	%rd488, %rd483, %rd426;
$L__BB13_22:
	mad.lo.s64 	%rd57, %rd488, %rd49, %rd41;
	mul.wide.u32 	%rd427, %r13, 8;
	add.s64 	%rd428, %rd2, %rd427;
	ld.global.u64 	%rd58, [%rd428];
	or.b64  	%rd429, %rd485, %rd58;
	and.b64  	%rd430, %rd429, -4294967296;
	setp.ne.s64 	%p35, %rd430, 0;
	@%p35 bra 	$L__BB13_24;
	cvt.u32.u64 	%r163, %rd58;
	cvt.u32.u64 	%r164, %rd485;
	div.u32 	%r165, %r164, %r163;
	mul.lo.s32 	%r166, %r165, %r163;
	sub.s32 	%r167, %r164, %r166;
	cvt.u64.u32 	%rd512, %r165;
	cvt.u64.u32 	%rd490, %r167;
	bra.uni 	$L__BB13_25;
$L__BB13_24:
	div.s64 	%rd512, %rd485, %rd58;
	mul.lo.s64 	%rd431, %rd512, %rd58;
	sub.s64 	%rd490, %rd485, %rd431;
$L__BB13_25:
	mul.wide.u32 	%rd432, %r13, 8;
	add.s64 	%rd433, %rd1, %rd432;
	ld.global.u64 	%rd65, [%rd433];
	mad.lo.s64 	%rd515, %rd65, %rd490, %rd50;
	or.b64  	%rd434, %rd487, %rd58;
	and.b64  	%rd435, %rd434, -4294967296;
	setp.ne.s64 	%p36, %rd435, 0;
	@%p36 bra 	$L__BB13_27;
	cvt.u32.u64 	%r168, %rd58;
	cvt.u32.u64 	%r169, %rd487;
	div.u32 	%r170, %r169, %r168;
	mul.lo.s32 	%r171, %r170, %r168;
	sub.s32 	%r172, %r169, %r171;
	cvt.u64.u32 	%rd511, %r170;
	cvt.u64.u32 	%rd492, %r172;
	bra.uni 	$L__BB13_28;
$L__BB13_27:
	div.s64 	%rd511, %rd487, %rd58;
	mul.lo.s64 	%rd436, %rd511, %rd58;
	sub.s64 	%rd492, %rd487, %rd436;
$L__BB13_28:
	mad.lo.s64 	%rd516, %rd492, %rd65, %rd57;
	add.s32 	%r203, %r203, -4;
	add.s32 	%r202, %r202, 4;
	setp.ne.s32 	%p37, %r202, 0;
	@%p37 bra 	$L__BB13_4;
	add.s32 	%r205, %r203, 1;
$L__BB13_30:
	and.b32  	%r19, %r6, 3;
	setp.eq.s32 	%p38, %r19, 0;
	@%p38 bra 	$L__BB13_53;
	setp.eq.s32 	%p39, %r19, 1;
	@%p39 bra 	$L__BB13_45;
	mul.wide.u32 	%rd438, %r205, 8;
	add.s64 	%rd439, %rd2, %rd438;
	ld.global.u64 	%rd80, [%rd439];
	or.b64  	%rd440, %rd512, %rd80;
	and.b64  	%rd441, %rd440, -4294967296;
	setp.ne.s64 	%p40, %rd441, 0;
	@%p40 bra 	$L__BB13_34;
	cvt.u32.u64 	%r173, %rd80;
	cvt.u32.u64 	%r174, %rd512;
	div.u32 	%r175, %r174, %r173;
	mul.lo.s32 	%r176, %r175, %r173;
	sub.s32 	%r177, %r174, %r176;
	cvt.u64.u32 	%rd499, %r175;
	cvt.u64.u32 	%rd500, %r177;
	bra.uni 	$L__BB13_35;
$L__BB13_34:
	div.s64 	%rd499, %rd512, %rd80;
	mul.lo.s64 	%rd442, %rd499, %rd80;
	sub.s64 	%rd500, %rd512, %rd442;
$L__BB13_35:
	add.s64 	%rd444, %rd1, %rd438;
	ld.global.u64 	%rd87, [%rd444];
	mad.lo.s64 	%rd88, %rd87, %rd500, %rd515;
	or.b64  	%rd445, %rd511, %rd80;
	and.b64  	%rd446, %rd445, -4294967296;
	setp.ne.s64 	%p41, %rd446, 0;
	@%p41 bra 	$L__BB13_37;
	cvt.u32.u64 	%r178, %rd80;
	cvt.u32.u64 	%r179, %rd511;
	div.u32 	%r180, %r179, %r178;
	mul.lo.s32 	%r181, %r180, %r178;
	sub.s32 	%r182, %r179, %r181;
	cvt.u64.u32 	%rd501, %r180;
	cvt.u64.u32 	%rd502, %r182;
	bra.uni 	$L__BB13_38;
$L__BB13_37:
	div.s64 	%rd501, %rd511, %rd80;
	mul.lo.s64 	%rd447, %rd501, %rd80;
	sub.s64 	%rd502, %rd511, %rd447;
$L__BB13_38:
	mad.lo.s64 	%rd95, %rd502, %rd87, %rd516;
	add.s32 	%r20, %r205, -1;
	mul.wide.u32 	%rd448, %r20, 8;
	add.s64 	%rd449, %rd2, %rd448;
	ld.global.u64 	%rd96, [%rd449];
	or.b64  	%rd450, %rd499, %rd96;
	and.b64  	%rd451, %rd450, -4294967296;
	setp.ne.s64 	%p42, %rd451, 0;
	@%p42 bra 	$L__BB13_40;
	cvt.u32.u64 	%r183, %rd96;
	cvt.u32.u64 	%r184, %rd499;
	div.u32 	%r185, %r184, %r183;
	mul.lo.s32 	%r186, %r185, %r183;
	sub.s32 	%r187, %r184, %r186;
	cvt.u64.u32 	%rd512, %r185;
	cvt.u64.u32 	%rd504, %r187;
	bra.uni 	$L__BB13_41;
$L__BB13_40:
	div.s64 	%rd512, %rd499, %rd96;
	mul.lo.s64 	%rd452, %rd512, %rd96;
	sub.s64 	%rd504, %rd499, %rd452;
$L__BB13_41:
	add.s64 	%rd454, %rd1, %rd448;
	ld.global.u64 	%rd103, [%rd454];
	mad.lo.s64 	%rd515, %rd103, %rd504, %rd88;
	or.b64  	%rd455, %rd501, %rd96;
	and.b64  	%rd456, %rd455, -4294967296;
	setp.ne.s64 	%p43, %rd456, 0;
	@%p43 bra 	$L__BB13_43;
	cvt.u32.u64 	%r188, %rd96;
	cvt.u32.u64 	%r189, %rd501;
	div.u32 	%r190, %r189, %r188;
	mul.lo.s32 	%r191, %r190, %r188;
	sub.s32 	%r192, %r189, %r191;
	cvt.u64.u32 	%rd511, %r190;
	cvt.u64.u32 	%rd506, %r192;
	bra.uni 	$L__BB13_44;
$L__BB13_43:
	div.s64 	%rd511, %rd501, %rd96;
	mul.lo.s64 	%rd457, %rd511, %rd96;
	sub.s64 	%rd506, %rd501, %rd457;
$L__BB13_44:
	mad.lo.s64 	%rd516, %rd506, %rd103, %rd95;
	add.s32 	%r205, %r205, -2;
$L__BB13_45:
	and.b32  	%r193, %r6, 1;
	setp.eq.b32 	%p44, %r193, 1;
	not.pred 	%p45, %p44;
	@%p45 bra 	$L__BB13_53;
	mul.wide.u32 	%rd458, %r205, 8;
	add.s64 	%rd459, %rd2, %rd458;
	ld.global.u64 	%rd118, [%rd459];
	or.b64  	%rd460, %rd512, %rd118;
	and.b64  	%rd461, %rd460, -4294967296;
	setp.ne.s64 	%p46, %rd461, 0;
	@%p46 bra 	$L__BB13_48;
	cvt.u32.u64 	%r194, %rd118;
	cvt.u32.u64 	%r195, %rd512;
	rem.u32 	%r196, %r195, %r194;
	cvt.u64.u32 	%rd513, %r196;
	bra.uni 	$L__BB13_49;
$L__BB13_48:
	rem.s64 	%rd513, %rd512, %rd118;
$L__BB13_49:
	add.s64 	%rd463, %rd1, %rd458;
	ld.global.u64 	%rd122, [%rd463];
	mad.lo.s64 	%rd515, %rd122, %rd513, %rd515;
	or.b64  	%rd464, %rd511, %rd118;
	and.b64  	%rd465, %rd464, -4294967296;
	setp.ne.s64 	%p47, %rd465, 0;
	@%p47 bra 	$L__BB13_51;
	cvt.u32.u64 	%r197, %rd118;
	cvt.u32.u64 	%r198, %rd511;
	rem.u32 	%r199, %r198, %r197;
	cvt.u64.u32 	%rd514, %r199;
	bra.uni 	$L__BB13_52;
$L__BB13_51:
	rem.s64 	%rd514, %rd511, %rd118;
$L__BB13_52:
	mad.lo.s64 	%rd516, %rd514, %rd122, %rd516;
$L__BB13_53:
	shl.b64 	%rd466, %rd515, 1;
	add.s64 	%rd467, %rd3, %rd466;
	ld.global.u16 	%rs3, [%rd467];
	shl.b64 	%rd468, %rd516, 1;
	add.s64 	%rd469, %rd3, %rd468;
	ld.global.u16 	%rs4, [%rd469];
	mul.lo.s16 	%rs5, %rs4, %rs3;
	st.shared.u16 	[%r5], %rs5;
	bra.uni 	$L__BB13_114;
$L__BB13_54:
	cvt.u64.u32 	%rd548, %r4;
	setp.le.u64 	%p2, %rd262, %rd548;
	@%p2 bra 	$L__BB13_114;
	cvt.u32.u64 	%r23, %rd261;
	add.s32 	%r209, %r23, -1;
	setp.lt.s32 	%p3, %r209, 0;
	mov.b64 	%rd557, 0;
	@%p3 bra 	$L__BB13_113;
	and.b32  	%r25, %r23, 7;
	setp.lt.u32 	%p4, %r209, 7;
	mov.b64 	%rd557, 0;
	@%p4 bra 	$L__BB13_84;
	add.s32 	%r207, %r23, -4;
	and.b32  	%r57, %r23, -8;
	neg.s32 	%r206, %r57;
	mov.b64 	%rd557, 0;
$L__BB13_58:
	.pragma "nounroll";
	add.s32 	%r30, %r207, 3;
	mul.wide.u32 	%rd270, %r30, 8;
	add.s64 	%rd271, %rd2, %rd270;
	ld.global.u64 	%rd133, [%rd271];
	or.b64  	%rd272, %rd548, %rd133;
	and.b64  	%rd273, %rd272, -4294967296;
	setp.ne.s64 	%p5, %rd273, 0;
	@%p5 bra 	$L__BB13_60;
	cvt.u32.u64 	%r58, %rd133;
	cvt.u32.u64 	%r59, %rd548;
	div.u32 	%r60, %r59, %r58;
	mul.lo.s32 	%r61, %r60, %r58;
	sub.s32 	%r62, %r59, %r61;
	cvt.u64.u32 	%rd519, %r60;
	cvt.u64.u32 	%rd520, %r62;
	bra.uni 	$L__BB13_61;
$L__BB13_60:
	div.s64 	%rd519, %rd548, %rd133;
	mul.lo.s64 	%rd274, %rd519, %rd133;
	sub.s64 	%rd520, %rd548, %rd274;
$L__BB13_61:
	add.s64 	%rd276, %rd1, %rd270;
	ld.global.u64 	%rd277, [%rd276];
	mad.lo.s64 	%rd140, %rd277, %rd520, %rd557;
	add.s32 	%r31, %r207, 2;
	mul.wide.u32 	%rd278, %r31, 8;
	add.s64 	%rd279, %rd2, %rd278;
	ld.global.u64 	%rd141, [%rd279];
	or.b64  	%rd280, %rd519, %rd141;
	and.b64  	%rd281, %rd280, -4294967296;
	setp.ne.s64 	%p6, %rd281, 0;
	@%p6 bra 	$L__BB13_63;
	cvt.u32.u64 	%r63, %rd141;
	cvt.u32.u64 	%r64, %rd519;
	div.u32 	%r65, %r64, %r63;
	mul.lo.s32 	%r66, %r65, %r63;
	sub.s32 	%r67, %r64, %r66;
	cvt.u64.u32 	%rd521, %r65;
	cvt.u64.u32 	%rd522, %r67;
	bra.uni 	$L__BB13_64;
$L__BB13_63:
	div.s64 	%rd521, %rd519, %rd141;
	mul.lo.s64 	%rd282, %rd521, %rd141;
	sub.s64 	%rd522, %rd519, %rd282;
$L__BB13_64:
	add.s64 	%rd284, %rd1, %rd278;
	ld.global.u64 	%rd285, [%rd284];
	mad.lo.s64 	%rd148, %rd285, %rd522, %rd140;
	add.s32 	%r32, %r207, 1;
	mul.wide.u32 	%rd286, %r32, 8;
	add.s64 	%rd287, %rd2, %rd286;
	ld.global.u64 	%rd149, [%rd287];
	or.b64  	%rd288, %rd521, %rd149;
	and.b64  	%rd289, %rd288, -4294967296;
	setp.ne.s64 	%p7, %rd289, 0;
	@%p7 bra 	$L__BB13_66;
	cvt.u32.u64 	%r68, %rd149;
	cvt.u32.u64 	%r69, %rd521;
	div.u32 	%r70, %r69, %r68;
	mul.lo.s32 	%r71, %r70, %r68;
	sub.s32 	%r72, %r69, %r71;
	cvt.u64.u32 	%rd523, %r70;
	cvt.u64.u32 	%rd524, %r72;
	bra.uni 	$L__BB13_67;
$L__BB13_66:
	div.s64 	%rd523, %rd521, %rd149;
	mul.lo.s64 	%rd290, %rd523, %rd149;
	sub.s64 	%rd524, %rd521, %rd290;
$L__BB13_67:
	add.s64 	%rd292, %rd1, %rd286;
	ld.global.u64 	%rd293, [%rd292];
	mad.lo.s64 	%rd156, %rd293, %rd524, %rd148;
	add.s32 	%r33, %r207, -4;
	mul.wide.u32 	%rd294, %r207, 8;
	add.s64 	%rd295, %rd2, %rd294;
	ld.global.u64 	%rd157, [%rd295];
	or.b64  	%rd296, %rd523, %rd157;
	and.b64  	%rd297, %rd296, -4294967296;
	setp.ne.s64 	%p8, %rd297, 0;
	@%p8 bra 	$L__BB13_69;
	cvt.u32.u64 	%r73, %rd157;
	cvt.u32.u64 	%r74, %rd523;
	div.u32 	%r75, %r74, %r73;
	mul.lo.s32 	%r76, %r75, %r73;
	sub.s32 	%r77, %r74, %r76;
	cvt.u64.u32 	%rd525, %r75;
	cvt.u64.u32 	%rd526, %r77;
	bra.uni 	$L__BB13_70;
$L__BB13_69:
	div.s64 	%rd525, %rd523, %rd157;
	mul.lo.s64 	%rd298, %rd525, %rd157;
	sub.s64 	%rd526, %rd523, %rd298;
$L__BB13_70:
	add.s64 	%rd300, %rd1, %rd294;
	ld.global.u64 	%rd301, [%rd300];
	mad.lo.s64 	%rd164, %rd301, %rd526, %rd156;
	add.s32 	%r34, %r207, -1;
	mul.wide.u32 	%rd302, %r34, 8;
	add.s64 	%rd303, %rd2, %rd302;
	ld.global.u64 	%rd165, [%rd303];
	or.b64  	%rd304, %rd525, %rd165;
	and.b64  	%rd305, %rd304, -4294967296;
	setp.ne.s64 	%p9, %rd305, 0;
	@%p9 bra 	$L__BB13_72;
	cvt.u32.u64 	%r78, %rd165;
	cvt.u32.u64 	%r79, %rd525;
	div.u32 	%r80, %r79, %r78;
	mul.lo.s32 	%r81, %r80, %r78;
	sub.s32 	%r82, %r79, %r81;
	cvt.u64.u32 	%rd527, %r80;
	cvt.u64.u32 	%rd528, %r82;
	bra.uni 	$L__BB13_73;
$L__BB13_72:
	div.s64 	%rd527, %rd525, %rd165;
	mul.lo.s64 	%rd306, %rd527, %rd165;
	sub.s64 	%rd528, %rd525, %rd306;
$L__BB13_73:
	add.s64 	%rd308, %rd1, %rd302;
	ld.global.u64 	%rd309, [%rd308];
	mad.lo.s64 	%rd172, %rd309, %rd528, %rd164;
	add.s32 	%r35, %r207, -2;
	mul.wide.u32 	%rd310, %r35, 8;
	add.s64 	%rd311, %rd2, %rd310;
	ld.global.u64 	%rd173, [%rd311];
	or.b64  	%rd312, %rd527, %rd173;
	and.b64  	%rd313, %rd312, -4294967296;
	setp.ne.s64 	%p10, %rd313, 0;
	@%p10 bra 	$L__BB13_75;
	cvt.u32.u64 	%r83, %rd173;
	cvt.u32.u64 	%r84, %rd527;
	div.u32 	%r85, %r84, %r83;
	mul.lo.s32 	%r86, %r85, %r83;
	sub.s32 	%r87, %r84, %r86;
	cvt.u64.u32 	%rd529, %r85;
	cvt.u64.u32 	%rd530, %r87;
	bra.uni 	$L__BB13_76;
$L__BB13_75:
	div.s64 	%rd529, %rd527, %rd173;
	mul.lo.s64 	%rd314, %rd529, %rd173;
	sub.s64 	%rd530, %rd527, %rd314;
$L__BB13_76:
	add.s64 	%rd316, %rd1, %rd310;
	ld.global.u64 	%rd317, [%rd316];
	mad.lo.s64 	%rd180, %rd317, %rd530, %rd172;
	add.s32 	%r36, %r207, -3;
	mul.wide.u32 	%rd318, %r36, 8;
	add.s64 	%rd319, %rd2, %rd318;
	ld.global.u64 	%rd181, [%rd319];
	or.b64  	%rd320, %rd529, %rd181;
	and.b64  	%rd321, %rd320, -4294967296;
	setp.ne.s64 	%p11, %rd321, 0;
	@%p11 bra 	$L__BB13_78;
	cvt.u32.u64 	%r88, %rd181;
	cvt.u32.u64 	%r89, %rd529;
	div.u32 	%r90, %r89, %r88;
	mul.lo.s32 	%r91, %r90, %r88;
	sub.s32 	%r92, %r89, %r91;
	cvt.u64.u32 	%rd531, %r90;
	cvt.u64.u32 	%rd532, %r92;
	bra.uni 	$L__BB13_79;
$L__BB13_78:
	div.s64 	%rd531, %rd529, %rd181;
	mul.lo.s64 	%rd322, %rd531, %rd181;
	sub.s64 	%rd532, %rd529, %rd322;
$L__BB13_79:
	add.s64 	%rd324, %rd1, %rd318;
	ld.global.u64 	%rd325, [%rd324];
	mad.lo.s64 	%rd188, %rd325, %rd532, %rd180;
	mul.wide.u32 	%rd326, %r33, 8;
	add.s64 	%rd327, %rd2, %rd326;
	ld.global.u64 	%rd189, [%rd327];
	or.b64  	%rd328, %rd531, %rd189;
	and.b64  	%rd329, %rd328, -4294967296;
	setp.ne.s64 	%p12, %rd329, 0;
	@%p12 bra 	$L__BB13_81;
	cvt.u32.u64 	%r93, %rd189;
	cvt.u32.u64 	%r94, %rd531;
	div.u32 	%r95, %r94, %r93;
	mul.lo.s32 	%r96, %r95, %r93;
	sub.s32 	%r97, %r94, %r96;
	cvt.u64.u32 	%rd548, %r95;
	cvt.u64.u32 	%rd534, %r97;
	bra.uni 	$L__BB13_82;
$L__BB13_81:
	div.s64 	%rd548, %rd531, %rd189;
	mul.lo.s64 	%rd330, %rd548, %rd189;
	sub.s64 	%rd534, %rd531, %rd330;
$L__BB13_82:
	add.s64 	%rd332, %rd1, %rd326;
	ld.global.u64 	%rd333, [%rd332];
	mad.lo.s64 	%rd557, %rd333, %rd534, %rd188;
	add.s32 	%r207, %r207, -8;
	add.s32 	%r206, %r206, 8;
	setp.ne.s32 	%p13, %r206, 0;
	@%p13 bra 	$L__BB13_58;
	add.s32 	%r209, %r207, 3;
$L__BB13_84:
	setp.eq.s32 	%p14, %r25, 0;
	@%p14 bra 	$L__BB13_113;
	and.b32  	%r41, %r23, 3;
	setp.lt.u32 	%p15, %r25, 4;
	@%p15 bra 	$L__BB13_99;
	mul.wide.u32 	%rd335, %r209, 8;
	add.s64 	%rd336, %rd2, %rd335;
	ld.global.u64 	%rd200, [%rd336];
	or.b64  	%rd337, %rd548, %rd200;
	and.b64  	%rd338, %rd337, -4294967296;
	setp.ne.s64 	%p16, %rd338, 0;
	@%p16 bra 	$L__BB13_88;
	cvt.u32.u64 	%r98, %rd200;
	cvt.u32.u64 	%r99, %rd548;
	div.u32 	%r100, %r99, %r98;
	mul.lo.s32 	%r101, %r100, %r98;
	sub.s32 	%r102, %r99, %r101;
	cvt.u64.u32 	%rd538, %r100;
	cvt.u64.u32 	%rd539, %r102;
	bra.uni 	$L__BB13_89;
$L__BB13_88:
	div.s64 	%rd538, %rd548, %rd200;
	mul.lo.s64 	%rd339, %rd538, %rd200;
	sub.s64 	%rd539, %rd548, %rd339;
$L__BB13_89:
	add.s64 	%rd341, %rd1, %rd335;
	ld.global.u64 	%rd342, [%rd341];
	mad.lo.s64 	%rd207, %rd342, %rd539, %rd557;
	add.s32 	%r42, %r209, -1;
	mul.wide.u32 	%rd343, %r42, 8;
	add.s64 	%rd344, %rd2, %rd343;
	ld.global.u64 	%rd208, [%rd344];
	or.b64  	%rd345, %rd538, %rd208;
	and.b64  	%rd346, %rd345, -4294967296;
	setp.ne.s64 	%p17, %rd346, 0;
	@%p17 bra 	$L__BB13_91;
	cvt.u32.u64 	%r103, %rd208;
	cvt.u32.u64 	%r104, %rd538;
	div.u32 	%r105, %r104, %r103;
	mul.lo.s32 	%r106, %r105, %r103;
	sub.s32 	%r107, %r104, %r106;
	cvt.u64.u32 	%rd540, %r105;
	cvt.u64.u32 	%rd541, %r107;
	bra.uni 	$L__BB13_92;
$L__BB13_91:
	div.s64 	%rd540, %rd538, %rd208;
	mul.lo.s64 	%rd347, %rd540, %rd208;
	sub.s64 	%rd541, %rd538, %rd347;
$L__BB13_92:
	add.s64 	%rd349, %rd1, %rd343;
	ld.global.u64 	%rd350, [%rd349];
	mad.lo.s64 	%rd215, %rd350, %rd541, %rd207;
	add.s32 	%r43, %r209, -2;
	mul.wide.u32 	%rd351, %r43, 8;
	add.s64 	%rd352, %rd2, %rd351;
	ld.global.u64 	%rd216, [%rd352];
	or.b64  	%rd353, %rd540, %rd216;
	and.b64  	%rd354, %rd353, -4294967296;
	setp.ne.s64 	%p18, %rd354, 0;
	@%p18 bra 	$L__BB13_94;
	cvt.u32.u64 	%r108, %rd216;
	cvt.u32.u64 	%r109, %rd540;
	div.u32 	%r110, %r109, %r108;
	mul.lo.s32 	%r111, %r110, %r108;
	sub.s32 	%r112, %r109, %r111;
	cvt.u64.u32 	%rd542, %r110;
	cvt.u64.u32 	%rd543, %r112;
	bra.uni 	$L__BB13_95;
$L__BB13_94:
	div.s64 	%rd542, %rd540, %rd216;
	mul.lo.s64 	%rd355, %rd542, %rd216;
	sub.s64 	%rd543, %rd540, %rd355;
$L__BB13_95:
	add.s64 	%rd357, %rd1, %rd351;
	ld.global.u64 	%rd358, [%rd357];
	mad.lo.s64 	%rd223, %rd358, %rd543, %rd215;
	add.s32 	%r44, %r209, -3;
	mul.wide.u32 	%rd359, %r44, 8;
	add.s64 	%rd360, %rd2, %rd359;
	ld.global.u64 	%rd224, [%rd360];
	or.b64  	%rd361, %rd542, %rd224;
	and.b64  	%rd362, %rd361, -4294967296;
	setp.ne.s64 	%p19, %rd362, 0;
	@%p19 bra 	$L__BB13_97;
	cvt.u32.u64 	%r113, %rd224;
	cvt.u32.u64 	%r114, %rd542;
	div.u32 	%r115, %r114, %r113;
	mul.lo.s32 	%r116, %r115, %r113;
	sub.s32 	%r117, %r114, %r116;
	cvt.u64.u32 	%rd548, %r115;
	cvt.u64.u32 	%rd545, %r117;
	bra.uni 	$L__BB13_98;
$L__BB13_97:
	div.s64 	%rd548, %rd542, %rd224;
	mul.lo.s64 	%rd363, %rd548, %rd224;
	sub.s64 	%rd545, %rd542, %rd363;
$L__BB13_98:
	add.s64 	%rd365, %rd1, %rd359;
	ld.global.u64 	%rd366, [%rd365];
	mad.lo.s64 	%rd557, %rd366, %rd545, %rd223;
	add.s32 	%r209, %r209, -4;
$L__BB13_99:
	setp.eq.s32 	%p20, %r41, 0;
	@%p20 bra 	$L__BB13_113;
	setp.eq.s32 	%p21, %r41, 1;
	@%p21 bra 	$L__BB13_108;
	mul.wide.u32 	%rd368, %r209, 8;
	add.s64 	%rd369, %rd2, %rd368;
	ld.global.u64 	%rd235, [%rd369];
	or.b64  	%rd370, %rd548, %rd235;
	and.b64  	%rd371, %rd370, -4294967296;
	setp.ne.s64 	%p22, %rd371, 0;
	@%p22 bra 	$L__BB13_103;
	cvt.u32.u64 	%r118, %rd235;
	cvt.u32.u64 	%r119, %rd548;
	div.u32 	%r120, %r119, %r118;
	mul.lo.s32 	%r121, %r120, %r118;
	sub.s32 	%r122, %r119, %r121;
	cvt.u64.u32 	%rd549, %r120;
	cvt.u64.u32 	%rd550, %r122;
	bra.uni 	$L__BB13_104;
$L__BB13_103:
	div.s64 	%rd549, %rd548, %rd235;
	mul.lo.s64 	%rd372, %rd549, %rd235;
	sub.s64 	%rd550, %rd548, %rd372;
$L__BB13_104:
	add.s64 	%rd374, %rd1, %rd368;
	ld.global.u64 	%rd375, [%rd374];
	mad.lo.s64 	%rd242, %rd375, %rd550, %rd557;
	add.s32 	%r47, %r209, -1;
	mul.wide.u32 	%rd376, %r47, 8;
	add.s64 	%rd377, %rd2, %rd376;
	ld.global.u64 	%rd243, [%rd377];
	or.b64  	%rd378, %rd549, %rd243;
	and.b64  	%rd379, %rd378, -4294967296;
	setp.ne.s64 	%p23, %rd379, 0;
	@%p23 bra 	$L__BB13_106;
	cvt.u32.u64 	%r123, %rd243;
	cvt.u32.u64 	%r124, %rd549;
	div.u32 	%r125, %r124, %r123;
	mul.lo.s32 	%r126, %r125, %r123;
	sub.s32 	%r127, %r124, %r126;
	cvt.u64.u32 	%rd548, %r125;
	cvt.u64.u32 	%rd552, %r127;
	bra.uni 	$L__BB13_107;
$L__BB13_106:
	div.s64 	%rd548, %rd549, %rd243;
	mul.lo.s64 	%rd380, %rd548, %rd243;
	sub.s64 	%rd552, %rd549, %rd380;
$L__BB13_107:
	add.s64 	%rd382, %rd1, %rd376;
	ld.global.u64 	%rd383, [%rd382];
	mad.lo.s64 	%rd557, %rd383, %rd552, %rd242;
	add.s32 	%r209, %r209, -2;
$L__BB13_108:
	and.b32  	%r128, %r23, 1;
	setp.eq.b32 	%p24, %r128, 1;
	not.pred 	%p25, %p24;
	@%p25 bra 	$L__BB13_113;
	mul.wide.u32 	%rd384, %r209, 8;
	add.s64 	%rd385, %rd2, %rd384;
	ld.global.u64 	%rd254, [%rd385];
	or.b64  	%rd386, %rd548, %rd254;
	and.b64  	%rd387, %rd386, -4294967296;
	setp.ne.s64 	%p26, %rd387, 0;
	@%p26 bra 	$L__BB13_111;
	cvt.u32.u64 	%r129, %rd254;
	cvt.u32.u64 	%r130, %rd548;
	rem.u32 	%r131, %r130, %r129;
	cvt.u64.u32 	%rd556, %r131;
	bra.uni 	$L__BB13_112;
$L__BB13_111:
	rem.s64 	%rd556, %rd548, %rd254;
$L__BB13_112:
	add.s64 	%rd389, %rd1, %rd384;
	ld.global.u64 	%rd390, [%rd389];
	mad.lo.s64 	%rd557, %rd390, %rd556, %rd557;
$L__BB13_113:
	shl.b64 	%rd391, %rd557, 1;
	add.s64 	%rd392, %rd3, %rd391;
	ld.global.u16 	%rs2, [%rd392];
	st.shared.u16 	[%r5], %rs2;
$L__BB13_114:
	bar.sync 	0;
	setp.lt.u32 	%p48, %r211, 66;
	@%p48 bra 	$L__BB13_118;
$L__BB13_115:
	shr.u32 	%r51, %r211, 1;
	setp.ge.u32 	%p49, %r1, %r51;
	@%p49 bra 	$L__BB13_117;
	ld.shared.u16 	%rs6, [%r5];
	and.b32  	%r200, %r211, 2046;
	add.s32 	%r201, %r5, %r200;
	ld.shared.u16 	%rs7, [%r201];
	mul.lo.s16 	%rs8, %rs7, %rs6;
	st.shared.u16 	[%r5], %rs8;
$L__BB13_117:
	bar.sync 	0;
	setp.gt.u32 	%p50, %r211, 131;
	mov.u32 	%r211, %r51;
	@%p50 bra 	$L__BB13_115;
$L__BB13_118:
	setp.gt.u32 	%p51, %r1, 31;
	@%p51 bra 	$L__BB13_121;
	ld.volatile.shared.u16 	%rs9, [%r5];
	ld.volatile.shared.u16 	%rs10, [%r5+64];
	mul.lo.s16 	%rs11, %rs10, %rs9;
	st.volatile.shared.u16 	[%r5], %rs11;
	ld.volatile.shared.u16 	%rs12, [%r5];
	ld.volatile.shared.u16 	%rs13, [%r5+32];
	mul.lo.s16 	%rs14, %rs13, %rs12;
	st.volatile.shared.u16 	[%r5], %rs14;
	ld.volatile.shared.u16 	%rs15, [%r5];
	ld.volatile.shared.u16 	%rs16, [%r5+16];
	mul.lo.s16 	%rs17, %rs16, %rs15;
	st.volatile.shared.u16 	[%r5], %rs17;
	ld.volatile.shared.u16 	%rs18, [%r5];
	ld.volatile.shared.u16 	%rs19, [%r5+8];
	mul.lo.s16 	%rs20, %rs19, %rs18;
	st.volatile.shared.u16 	[%r5], %rs20;
	ld.volatile.shared.u16 	%rs21, [%r5];
	ld.volatile.shared.u16 	%rs22, [%r5+4];
	mul.lo.s16 	%rs23, %rs22, %rs21;
	st.volatile.shared.u16 	[%r5], %rs23;
	ld.volatile.shared.u16 	%rs24, [%r5];
	ld.volatile.shared.u16 	%rs25, [%r5+2];
	mul.lo.s16 	%rs26, %rs25, %rs24;
	st.volatile.shared.u16 	[%r5], %rs26;
	setp.ne.s32 	%p52, %r1, 0;
	@%p52 bra 	$L__BB13_121;
	ld.shared.u16 	%rs27, [prodsdata_i16];
	cvta.to.global.u64 	%rd470, %rd260;
	mul.wide.u32 	%rd471, %r2, 2;
	add.s64 	%rd472, %rd470, %rd471;
	st.global.u16 	[%rd472], %rs27;
$L__BB13_121:
	ret;

}
	// .globl	contiguous_prod2_i16
.visible .entry contiguous_prod2_i16(
	.param .u64 .ptr .align 1 contiguous_prod2_i16_param_0,
	.param .u64 .ptr .align 1 contiguous_prod2_i16_param_1,
	.param .u64 .ptr .align 1 contiguous_prod2_i16_param_2,
	.param .u64 .ptr .align 1 contiguous_prod2_i16_param_3,
	.param .u64 contiguous_prod2_i16_param_4,
	.param .u64 contiguous_prod2_i16_param_5,
	.param .u64 contiguous_prod2_i16_param_6
)
{
	.reg .pred 	%p<53>;
	.reg .b16 	%rs<28>;
	.reg .b32 	%r<216>;
	.reg .b64 	%rd<572>;

	ld.param.u64 	%rd266, [contiguous_prod2_i16_param_1];
	ld.param.u64 	%rd267, [contiguous_prod2_i16_param_2];
	ld.param.u64 	%rd268, [contiguous_prod2_i16_param_3];
	ld.param.u64 	%rd263, [contiguous_prod2_i16_param_4];
	ld.param.u64 	%rd264, [contiguous_prod2_i16_param_5];
	ld.param.u64 	%rd265, [contiguous_prod2_i16_param_6];
	cvta.to.global.u64 	%rd1, %rd268;
	cvta.to.global.u64 	%rd2, %rd267;
	cvta.to.global.u64 	%rd571, %rd266;
	mov.u32 	%r1, %tid.x;
	mov.u32 	%r2, %ctaid.x;
	mov.u32 	%r215, %ntid.x;
	mul.lo.s32 	%r51, %r2, %r215;
	shl.b32 	%r52, %r51, 1;
	add.s32 	%r4, %r52, %r1;
	shl.b32 	%r53, %r1, 1;
	mov.u32 	%r54, prodsdata_i16;
	add.s32 	%r5, %r54, %r53;
	mov.b16 	%rs1, 1;
	st.shared.u16 	[%r5], %rs1;
	add.s32 	%r55, %r4, %r215;
	cvt.u64.u32 	%rd4, %r55;
	setp.le.u64 	%p1, %rd264, %rd4;
	@%p1 bra 	$L__BB14_54;
	cvt.u64.u32 	%rd401, %r4;
	mov.u32 	%r132, %ctaid.y;
	cvt.u64.u32 	%rd402, %r132;
	mul.lo.s64 	%rd403, %rd264, %rd402;
	add.s64 	%rd525, %rd403, %rd401;
	add.s64 	%rd523, %rd403, %rd4;
	cvt.u32.u64 	%r6, %rd263;
	add.s32 	%r209, %r6, -1;
	setp.lt.s32 	%p27, %r209, 0;
	mov.b64 	%rd529, 0;
	mov.u64 	%rd530, %rd529;
	@%p27 bra 	$L__BB14_53;
	setp.lt.u32 	%p28, %r209, 3;
	mov.b64 	%rd530, 0;
	mov.u64 	%rd529, %rd530;
	@%p28 bra 	$L__BB14_30;
	add.s32 	%r207, %r6, -2;
	and.b32  	%r133, %r6, -4;
	neg.s32 	%r206, %r133;
	mov.b64 	%rd530, 0;
$L__BB14_4:
	.pragma "nounroll";
	add.s32 	%r12, %r207, 1;
	mul.wide.u32 	%rd407, %r12, 8;
	add.s64 	%rd408, %rd2, %rd407;
	ld.global.u64 	%rd11, [%rd408];
	or.b64  	%rd409, %rd525, %rd11;
	and.b64  	%rd410, %rd409, -4294967296;
	setp.ne.s64 	%p29, %rd410, 0;
	@%p29 bra 	$L__BB14_6;
	cvt.u32.u64 	%r134, %rd11;
	cvt.u32.u64 	%r135, %rd525;
	div.u32 	%r136, %r135, %r134;
	mul.lo.s32 	%r137, %r136, %r134;
	sub.s32 	%r138, %r135, %r137;
	cvt.u64.u32 	%rd491, %r136;
	cvt.u64.u32 	%rd492, %r138;
	bra.uni 	$L__BB14_7;
$L__BB14_6:
	div.s64 	%rd491, %rd525, %rd11;
	mul.lo.s64 	%rd411, %rd491, %rd11;
	sub.s64 	%rd492, %rd525, %rd411;
$L__BB14_7:
	mul.wide.u32 	%rd412, %r12, 8;
	add.s64 	%rd413, %rd1, %rd412;
	ld.global.u64 	%rd18, [%rd413];
	mad.lo.s64 	%rd19, %rd18, %rd492, %rd529;
	or.b64  	%rd414, %rd523, %rd11;
	and.b64  	%rd415, %rd414, -4294967296;
	setp.ne.s64 	%p30, %rd415, 0;
	@%p30 bra 	$L__BB14_9;
	cvt.u32.u64 	%r139, %rd11;
	cvt.u32.u64 	%r140, %rd523;
	div.u32 	%r141, %r140, %r139;
	mul.lo.s32 	%r142, %r141, %r139;
	sub.s32 	%r143, %r140, %r142;
	cvt.u64.u32 	%rd493, %r141;
	cvt.u64.u32 	%rd494, %r143;
	bra.uni 	$L__BB14_10;
$L__BB14_9:
	div.s64 	%rd493, %rd523, %rd11;
	mul.lo.s64 	%rd416, %rd493, %rd11;
	sub.s64 	%rd494, %rd523, %rd416;
$L__BB14_10:
	mad.lo.s64 	%rd26, %rd494, %rd18, %rd530;
	mul.wide.u32 	%rd417, %r207, 8;
	add.s64 	%rd418, %rd2, %rd417;
	ld.global.u64 	%rd27, [%rd418];
	or.b64  	%rd419, %rd491, %rd27;
	and.b64  	%rd420, %rd419, -4294967296;
	setp.ne.s64 	%p31, %rd420, 0;
	@%p31 bra 	$L__BB14_12;
	cvt.u32.u64 	%r144, %rd27;
	cvt.u32.u64 	%r145, %rd491;
	div.u32 	%r146, %r145, %r144;
	mul.lo.s32 	%r147, %r146, %r144;
	sub.s32 	%r148, %r145, %r147;
	cvt.u64.u32 	%rd495, %r146;
	cvt.u64.u32 	%rd496, %r148;
	bra.uni 	$L__BB14_13;
$L__BB14_12:
	div.s64 	%rd495, %rd491, %rd27;
	mul.lo.s64 	%rd421, %rd495, %rd27;
	sub.s64 	%rd496, %rd491, %rd421;
$L__BB14_13:
	mul.wide.u32 	%rd422, %r207, 8;
	add.s64 	%rd423, %rd1, %rd422;
	ld.global.u64 	%rd34, [%rd423];
	mad.lo.s64 	%rd35, %rd34, %rd496, %rd19;
	or.b64  	%rd424, %rd493, %rd27;
	and.b64  	%rd425, %rd424, -4294967296;
	setp.ne.s64 	%p32, %rd425, 0;
	@%p32 bra 	$L__BB14_15;
	cvt.u32.u64 	%r149, %rd27;
	cvt.u32.u64 	%r150, %rd493;
	div.u32 	%r151, %r150, %r149;
	mul.lo.s32 	%r152, %r151, %r149;
	sub.s32 	%r153, %r150, %r152;
	cvt.u64.u32 	%rd497, %r151;
	cvt.u64.u32 	%rd498, %r153;
	bra.uni 	$L__BB14_16;
$L__BB14_15:
	div.s64 	%rd497, %rd493, %rd27;
	mul.lo.s64 	%rd426, %rd497, %rd27;
	sub.s64 	%rd498, %rd493, %rd426;
$L__BB14_16:
	mad.lo.s64 	%rd42, %rd498, %rd34, %rd26;
	add.s32 	%r13, %r207, -1;
	mul.wide.u32 	%rd427, %r13, 8;
	add.s64 	%rd428, %rd2, %rd427;
	ld.global.u64 	%rd43, [%rd428];
	or.b64  	%rd429, %rd495, %rd43;
	and.b64  	%rd430, %rd429, -4294967296;
	setp.ne.s64 	%p33, %rd430, 0;
	@%p33 bra 	$L__BB14_18;
	cvt.u32.u64 	%r154, %rd43;
	cvt.u32.u64 	%r155, %rd495;
	div.u32 	%r156, %r155, %r154;
	mul.lo.s32 	%r157, %r156, %r154;
	sub.s32 	%r158, %r155, %r157;
	cvt.u64.u32 	%rd499, %r156;
	cvt.u64.u32 	%rd500, %r158;
	bra.uni 	$L__BB14_19;
$L__BB14_18:
	div.s64 	%rd499, %rd495, %rd43;
	mul.lo.s64 	%rd431, %rd499, %rd43;
	sub.s64 	%rd500, %rd495, %rd431;
$L__BB14_19:
	mul.wide.u32 	%rd432, %r13, 8;
	add.s64 	%rd433, %rd1, %rd432;
	ld.global.u64 	%rd50, [%rd433];
	mad.lo.s64 	%rd51, %rd50, %rd500, %rd35;
	or.b64  	%rd434, %rd497, %rd43;
	and.b64  	%rd435, %rd434, -4294967296;
	setp.ne.s64 	%p34, %rd435, 0;
	@%p34 bra 	$L__BB14_21;
	cvt.u32.u64 	%r159, %rd43;
	cvt.u32.u64 	%r160, %rd497;
	div.u32 	%r161, %r160, %r159;
	mul.lo.s32 	%r162, %r161, %r159;
	sub.s32 	%r163, %r160, %r162;
	cvt.u64.u32 	%rd501, %r161;
	cvt.u64.u32 	%rd502, %r163;
	bra.uni 	$L__BB14_22;
$L__BB14_21:
	div.s64 	%rd501, %rd497, %rd43;
	mul.lo.s64 	%rd436, %rd501, %rd43;
	sub.s64 	%rd502, %rd497, %rd436;
$L__BB14_22:
	mad.lo.s64 	%rd58, %rd502, %rd50, %rd42;
	add.s32 	%r164, %r207, -2;
	mul.wide.u32 	%rd437, %r164, 8;
	add.s64 	%rd438, %rd2, %rd437;
	ld.global.u64 	%rd59, [%rd438];
	or.b64  	%rd439, %rd499, %rd59;
	and.b64  	%rd440, %rd439, -4294967296;
	setp.ne.s64 	%p35, %rd440, 0;
	@%p35 bra 	$L__BB14_24;
	cvt.u32.u64 	%r165, %rd59;
	cvt.u32.u64 	%r166, %rd499;
	div.u32 	%r167, %r166, %r165;
	mul.lo.s32 	%r168, %r167, %r165;
	sub.s32 	%r169, %r166, %r168;
	cvt.u64.u32 	%rd525, %r167;
	cvt.u64.u32 	%rd504, %r169;
	bra.uni 	$L__BB14_25;
$L__BB14_24:
	div.s64 	%rd525, %rd499, %rd59;
	mul.lo.s64 	%rd441, %rd525, %rd59;
	sub.s64 	%rd504, %rd499, %rd441;
$L__BB14_25:
	mul.wide.u32 	%rd442, %r164, 8;
	add.s64 	%rd443, %rd1, %rd442;
	ld.global.u64 	%rd66, [%rd443];
	mad.lo.s64 	%rd529, %rd66, %rd504, %rd51;
	or.b64  	%rd444, %rd501, %rd59;
	and.b64  	%rd445, %rd444, -4294967296;
	setp.ne.s64 	%p36, %rd445, 0;
	@%p36 bra 	$L__BB14_27;
	cvt.u32.u64 	%r171, %rd59;
	cvt.u32.u64 	%r172, %rd501;
	div.u32 	%r173, %r172, %r171;
	mul.lo.s32 	%r174, %r173, %r171;
	sub.s32 	%r175, %r172, %r174;
	cvt.u64.u32 	%rd523, %r173;
	cvt.u64.u32 	%rd506, %r175;
	bra.uni 	$L__BB14_28;
$L__BB14_27:
	div.s64 	%rd523, %rd501, %rd59;
	mul.lo.s64 	%rd446, %rd523, %rd59;
	sub.s64 	%rd506, %rd501, %rd446;
$L__BB14_28:
	mad.lo.s64 	%rd530, %rd506, %rd66, %rd58;
	add.s32 	%r207, %r207, -4;
	add.s32 	%r206, %r206, 4;
	setp.ne.s32 	%p37, %r206, 0;
	@%p37 bra 	$L__BB14_4;
	add.s32 	%r209, %r207, 1;
$L__BB14_30:
	and.b32  	%r18, %r6, 3;
	setp.eq.s32 	%p38, %r18, 0;
	@%p38 bra 	$L__BB14_53;
	setp.eq.s32 	%p39, %r18, 1;
	@%p39 bra 	$L__BB14_45;
	mul.wide.u32 	%rd448, %r209, 8;
	add.s64 	%rd449, %rd2, %rd448;
	ld.global.u64 	%rd81, [%rd449];
	or.b64  	%rd450, %rd525, %rd81;
	and.b64  	%rd451, %rd450, -4294967296;
	setp.ne.s64 	%p40, %rd451, 0;
	@%p40 bra 	$L__BB14_34;
	cvt.u32.u64 	%r176, %rd81;
	cvt.u32.u64 	%r177, %rd525;
	div.u32 	%r178, %r177, %r176;
	mul.lo.s32 	%r179, %r178, %r176;
	sub.s32 	%r180, %r177, %r179;
	cvt.u64.u32 	%rd513, %r178;
	cvt.u64.u32 	%rd514, %r180;
	bra.uni 	$L__BB14_35;
$L__BB14_34:
	div.s64 	%rd513, %rd525, %rd81;
	mul.lo.s64 	%rd452, %rd513, %rd81;
	sub.s64 	%rd514, %rd525, %rd452;
$L__BB14_35:
	add.s64 	%rd454, %rd1, %rd448;
	ld.global.u64 	%rd88, [%rd454];
	mad.lo.s64 	%rd89, %rd88, %rd514, %rd529;
	or.b64  	%rd455, %rd523, %rd81;
	and.b64  	%rd456, %rd455, -4294967296;
	setp.ne.s64 	%p41, %rd456, 0;
	@%p41 bra 	$L__BB14_37;
	cvt.u32.u64 	%r181, %rd81;
	cvt.u32.u64 	%r182, %rd523;
	div.u32 	%r183, %r182, %r181;
	mul.lo.s32 	%r184, %r183, %r181;
	sub.s32 	%r185, %r182, %r184;
	cvt.u64.u32 	%rd515, %r183;
	cvt.u64.u32 	%rd516, %r185;
	bra.uni 	$L__BB14_38;
$L__BB14_37:
	div.s64 	%rd515, %rd523, %rd81;
	mul.lo.s64 	%rd457, %rd515, %rd81;
	sub.s64 	%rd516, %rd523, %rd457;
$L__BB14_38:
	mad.lo.s64 	%rd96, %rd516, %rd88, %rd530;
	add.s32 	%r19, %r209, -1;
	mul.wide.u32 	%rd458, %r19, 8;
	add.s64 	%rd459, %rd2, %rd458;
	ld.global.u64 	%rd97, [%rd459];
	or.b64  	%rd460, %rd513, %rd97;
	and.b64  	%rd461, %rd460, -4294967296;
	setp.ne.s64 	%p42, %rd461, 0;
	@%p42 bra 	$L__BB14_40;
	cvt.u32.u64 	%r186, %rd97;
	cvt.u32.u64 	%r187, %rd513;
	div.u32 	%r188, %r187, %r186;
	mul.lo.s32 	%r189, %r188, %r186;
	sub.s32 	%r190, %r187, %r189;
	cvt.u64.u32 	%rd525, %r188;
	cvt.u64.u32 	%rd518, %r190;
	bra.uni 	$L__BB14_41;
$L__BB14_40:
	div.s64 	%rd525, %rd513, %rd97;
	mul.lo.s64 	%rd462, %rd525, %rd97;
	sub.s64 	%rd518, %rd513, %rd462;
$L__BB14_41:
	add.s64 	%rd464, %rd1, %rd458;
	ld.global.u64 	%rd104, [%rd464];
	mad.lo.s64 	%rd529, %rd104, %rd518, %rd89;
	or.b64  	%rd465, %rd515, %rd97;
	and.b64  	%rd466, %rd465, -4294967296;
	setp.ne.s64 	%p43, %rd466, 0;
	@%p43 bra 	$L__BB14_43;
	cvt.u32.u64 	%r191, %rd97;
	cvt.u32.u64 	%r192, %rd515;
	div.u32 	%r193, %r192, %r191;
	mul.lo.s32 	%r194, %r193, %r191;
	sub.s32 	%r195, %r192, %r194;
	cvt.u64.u32 	%rd523, %r193;
	cvt.u64.u32 	%rd520, %r195;
	bra.uni 	$L__BB14_44;
$L__BB14_43:
	div.s64 	%rd523, %rd515, %rd97;
	mul.lo.s64 	%rd467, %rd523, %rd97;
	sub.s64 	%rd520, %rd515, %rd467;
$L__BB14_44:
	mad.lo.s64 	%rd530, %rd520, %rd104, %rd96;
	add.s32 	%r209, %r209, -2;
$L__BB14_45:
	and.b32  	%r196, %r6, 1;
	setp.eq.b32 	%p44, %r196, 1;
	not.pred 	%p45, %p44;
	@%p45 bra 	$L__BB14_53;
	mul.wide.u32 	%rd468, %r209, 8;
	add.s64 	%rd469, %rd2, %rd468;
	ld.global.u64 	%rd119, [%rd469];
	or.b64  	%rd470, %rd525, %rd119;
	and.b64  	%rd471, %rd470, -4294967296;
	setp.ne.s64 	%p46, %rd471, 0;
	@%p46 bra 	$L__BB14_48;
	cvt.u32.u64 	%r197, %rd119;
	cvt.u32.u64 	%r198, %rd525;
	rem.u32 	%r199, %r198, %r197;
	cvt.u64.u32 	%rd527, %r199;
	bra.uni 	$L__BB14_49;
$L__BB14_48:
	rem.s64 	%rd527, %rd525, %rd119;
$L__BB14_49:
	add.s64 	%rd473, %rd1, %rd468;
	ld.global.u64 	%rd123, [%rd473];
	mad.lo.s64 	%rd529, %rd123, %rd527, %rd529;
	or.b64  	%rd474, %rd523, %rd119;
	and.b64  	%rd475, %rd474, -4294967296;
	setp.ne.s64 	%p47, %rd475, 0;
	@%p47 bra 	$L__BB14_51;
	cvt.u32.u64 	%r200, %rd119;
	cvt.u32.u64 	%r201, %rd523;
	rem.u32 	%r202, %r201, %r200;
	cvt.u64.u32 	%rd528, %r202;
	bra.uni 	$L__BB14_52;
$L__BB14_51:
	rem.s64 	%rd528, %rd523, %rd119;
$L__BB14_52:
	mad.lo.s64 	%rd530, %rd528, %rd123, %rd530;
$L__BB14_53:
	shl.b64 	%rd476, %rd529, 1;
	add.s64 	%rd477, %rd571, %rd476;
	ld.global.u16 	%rs3, [%rd477];
	shl.b64 	%rd478, %rd530, 1;
	add.s64 	%rd479, %rd571, %rd478;
	ld.global.u16 	%rs4, [%rd479];
	mul.lo.s16 	%rs5, %rs4, %rs3;
	st.shared.u16 	[%r5], %rs5;
	bra.uni 	$L__BB14_114;
$L__BB14_54:
	cvt.u64.u32 	%rd131, %r4;
	setp.le.u64 	%p2, %rd264, %rd131;
	@%p2 bra 	$L__BB14_114;
	mov.u32 	%r56, %ctaid.y;
	cvt.u64.u32 	%rd269, %r56;
	mad.lo.s64 	%rd562, %rd264, %rd269, %rd131;
	cvt.u32.u64 	%r22, %rd263;
	add.s32 	%r213, %r22, -1;
	setp.lt.s32 	%p3, %r213, 0;
	@%p3 bra 	$L__BB14_113;
	and.b32  	%r24, %r22, 7;
	setp.lt.u32 	%p4, %r213, 7;
	@%p4 bra 	$L__BB14_84;
	add.s32 	%r211, %r22, -4;
	and.b32  	%r57, %r22, -8;
	neg.s32 	%r210, %r57;
$L__BB14_58:
	.pragma "nounroll";
	add.s32 	%r29, %r211, 3;
	mul.wide.u32 	%rd271, %r29, 8;
	add.s64 	%rd272, %rd2, %rd271;
	ld.global.u64 	%rd135, [%rd272];
	or.b64  	%rd273, %rd562, %rd135;
	and.b64  	%rd274, %rd273, -4294967296;
	setp.ne.s64 	%p5, %rd274, 0;
	@%p5 bra 	$L__BB14_60;
	cvt.u32.u64 	%r58, %rd135;
	cvt.u32.u64 	%r59, %rd562;
	div.u32 	%r60, %r59, %r58;
	mul.lo.s32 	%r61, %r60, %r58;
	sub.s32 	%r62, %r59, %r61;
	cvt.u64.u32 	%rd533, %r60;
	cvt.u64.u32 	%rd534, %r62;
	bra.uni 	$L__BB14_61;
$L__BB14_60:
	div.s64 	%rd533, %rd562, %rd135;
	mul.lo.s64 	%rd275, %rd533, %rd135;
	sub.s64 	%rd534, %rd562, %rd275;
$L__BB14_61:
	add.s64 	%rd277, %rd1, %rd271;
	ld.global.u64 	%rd278, [%rd277];
	mul.lo.s64 	%rd142, %rd278, %rd534;
	add.s32 	%r30, %r211, 2;
	mul.wide.u32 	%rd279, %r30, 8;
	add.s64 	%rd280, %rd2, %rd279;
	ld.global.u64 	%rd143, [%rd280];
	or.b64  	%rd281, %rd533, %rd143;
	and.b64  	%rd282, %rd281, -4294967296;
	setp.ne.s64 	%p6, %rd282, 0;
	@%p6 bra 	$L__BB14_63;
	cvt.u32.u64 	%r63, %rd143;
	cvt.u32.u64 	%r64, %rd533;
	div.u32 	%r65, %r64, %r63;
	mul.lo.s32 	%r66, %r65, %r63;
	sub.s32 	%r67, %r64, %r66;
	cvt.u64.u32 	%rd535, %r65;
	cvt.u64.u32 	%rd536, %r67;
	bra.uni 	$L__BB14_64;
$L__BB14_63:
	div.s64 	%rd535, %rd533, %rd143;
	mul.lo.s64 	%rd283, %rd535, %rd143;
	sub.s64 	%rd536, %rd533, %rd283;
$L__BB14_64:
	add.s64 	%rd285, %rd1, %rd279;
	ld.global.u64 	%rd286, [%rd285];
	mad.lo.s64 	%rd150, %rd286, %rd536, %rd142;
	add.s32 	%r31, %r211, 1;
	mul.wide.u32 	%rd287, %r31, 8;
	add.s64 	%rd288, %rd2, %rd287;
	ld.global.u64 	%rd151, [%rd288];
	or.b64  	%rd289, %rd535, %rd151;
	and.b64  	%rd290, %rd289, -4294967296;
	setp.ne.s64 	%p7, %rd290, 0;
	@%p7 bra 	$L__BB14_66;
	cvt.u32.u64 	%r68, %rd151;
	cvt.u32.u64 	%r69, %rd535;
	div.u32 	%r70, %r69, %r68;
	mul.lo.s32 	%r71, %r70, %r68;
	sub.s32 	%r72, %r69, %r71;
	cvt.u64.u32 	%rd537, %r70;
	cvt.u64.u32 	%rd538, %r72;
	bra.uni 	$L__BB14_67;
$L__BB14_66:
	div.s64 	%rd537, %rd535, %rd151;
	mul.lo.s64 	%rd291, %rd537, %rd151;
	sub.s64 	%rd538, %rd535, %rd291;
$L__BB14_67:
	add.s64 	%rd293, %rd1, %rd287;
	ld.global.u64 	%rd294, [%rd293];
	mad.lo.s64 	%rd158, %rd294, %rd538, %rd150;
	add.s32 	%r32, %r211, -4;
	mul.wide.u32 	%rd295, %r211, 8;
	add.s64 	%rd296, %rd2, %rd295;
	ld.global.u64 	%rd159, [%rd296];
	or.b64  	%rd297, %rd537, %rd159;
	and.b64  	%rd298, %rd297, -4294967296;
	setp.ne.s64 	%p8, %rd298, 0;
	@%p8 bra 	$L__BB14_69;
	cvt.u32.u64 	%r73, %rd159;
	cvt.u32.u64 	%r74, %rd537;
	div.u32 	%r75, %r74, %r73;
	mul.lo.s32 	%r76, %r75, %r73;
	sub.s32 	%r77, %r74, %r76;
	cvt.u64.u32 	%rd539, %r75;
	cvt.u64.u32 	%rd540, %r77;
	bra.uni 	$L__BB14_70;
$L__BB14_69:
	div.s64 	%rd539, %rd537, %rd159;
	mul.lo.s64 	%rd299, %rd539, %rd159;
	sub.s64 	%rd540, %rd537, %rd299;
$L__BB14_70:
	add.s64 	%rd301, %rd1, %rd295;
	ld.global.u64 	%rd302, [%rd301];
	mad.lo.s64 	%rd166, %rd302, %rd540, %rd158;
	add.s32 	%r33, %r211, -1;
	mul.wide.u32 	%rd303, %r33, 8;
	add.s64 	%rd304, %rd2, %rd303;
	ld.global.u64 	%rd167, [%rd304];
	or.b64  	%rd305, %rd539, %rd167;
	and.b64  	%rd306, %rd305, -4294967296;
	setp.ne.s64 	%p9, %rd306, 0;
	@%p9 bra 	$L__BB14_72;
	cvt.u32.u64 	%r78, %rd167;
	cvt.u32.u64 	%r79, %rd539;
	div.u32 	%r80, %r79, %r78;
	mul.lo.s32 	%r81, %r80, %r78;
	sub.s32 	%r82, %r79, %r81;
	cvt.u64.u32 	%rd541, %r80;
	cvt.u64.u32 	%rd542, %r82;
	bra.uni 	$L__BB14_73;
$L__BB14_72:
	div.s64 	%rd541, %rd539, %rd167;
	mul.lo.s64 	%rd307, %rd541, %rd167;
	sub.s64 	%rd542, %rd539, %rd307;
$L__BB14_73:
	add.s64 	%rd309, %rd1, %rd303;
	ld.global.u64 	%rd310, [%rd309];
	mad.lo.s64 	%rd174, %rd310, %rd542, %rd166;
	add.s32 	%r34, %r211, -2;
	mul.wide.u32 	%rd311, %r34, 8;
	add.s64 	%rd312, %rd2, %rd311;
	ld.global.u64 	%rd175, [%rd312];
	or.b64  	%rd313, %rd541, %rd175;
	and.b64  	%rd314, %rd313, -4294967296;
	setp.ne.s64 	%p10, %rd314, 0;
	@%p10 bra 	$L__BB14_75;
	cvt.u32.u64 	%r83, %rd175;
	cvt.u32.u64 	%r84, %rd541;
	div.u32 	%r85, %r84, %r83;
	mul.lo.s32 	%r86, %r85, %r83;
	sub.s32 	%r87, %r84, %r86;
	cvt.u64.u32 	%rd543, %r85;
	cvt.u64.u32 	%rd544, %r87;
	bra.uni 	$L__BB14_76;
$L__BB14_75:
	div.s64 	%rd543, %rd541, %rd175;
	mul.lo.s64 	%rd315, %rd543, %rd175;
	sub.s64 	%rd544, %rd541, %rd315;
$L__BB14_76:
	add.s64 	%rd317, %rd1, %rd311;
	ld.global.u64 	%rd318, [%rd317];
	mad.lo.s64 	%rd182, %rd318, %rd544, %rd174;
	add.s32 	%r35, %r211, -3;
	mul.wide.u32 	%rd319, %r35, 8;
	add.s64 	%rd320, %rd2, %rd319;
	ld.global.u64 	%rd183, [%rd320];
	or.b64  	%rd321, %rd543, %rd183;
	and.b64  	%rd322, %rd321, -4294967296;
	setp.ne.s64 	%p11, %rd322, 0;
	@%p11 bra 	$L__BB14_78;
	cvt.u32.u64 	%r88, %rd183;
	cvt.u32.u64 	%r89, %rd543;
	div.u32 	%r90, %r89, %r88;
	mul.lo.s32 	%r91, %r90, %r88;
	sub.s32 	%r92, %r89, %r91;
	cvt.u64.u32 	%rd545, %r90;
	cvt.u64.u32 	%rd546, %r92;
	bra.uni 	$L__BB14_79;
$L__BB14_78:
	div.s64 	%rd545, %rd543, %rd183;
	mul.lo.s64 	%rd323, %rd545, %rd183;
	sub.s64 	%rd546, %rd543, %rd323;
$L__BB14_79:
	add.s64 	%rd325, %rd1, %rd319;
	ld.global.u64 	%rd326, [%rd325];
	mad.lo.s64 	%rd190, %rd326, %rd546, %rd182;
	mul.wide.u32 	%rd327, %r32, 8;
	add.s64 	%rd328, %rd2, %rd327;
	ld.global.u64 	%rd191, [%rd328];
	or.b64  	%rd329, %rd545, %rd191;
	and.b64  	%rd330, %rd329, -4294967296;
	setp.ne.s64 	%p12, %rd330, 0;
	@%p12 bra 	$L__BB14_81;
	cvt.u32.u64 	%r93, %rd191;
	cvt.u32.u64 	%r94, %rd545;
	div.u32 	%r95, %r94, %r93;
	mul.lo.s32 	%r96, %r95, %r93;
	sub.s32 	%r97, %r94, %r96;
	cvt.u64.u32 	%rd562, %r95;
	cvt.u64.u32 	%rd548, %r97;
	bra.uni 	$L__BB14_82;
$L__BB14_81:
	div.s64 	%rd562, %rd545, %rd191;
	mul.lo.s64 	%rd331, %rd562, %rd191;
	sub.s64 	%rd548, %rd545, %rd331;
$L__BB14_82:
	add.s64 	%rd333, %rd1, %rd327;
	ld.global.u64 	%rd334, [%rd333];
	mad.lo.s64 	%rd335, %rd334, %rd548, %rd190;
	shl.b64 	%rd336, %rd335, 1;
	add.s64 	%rd571, %rd571, %rd336;
	add.s32 	%r211, %r211, -8;
	add.s32 	%r210, %r210, 8;
	setp.ne.s32 	%p13, %r210, 0;
	@%p13 bra 	$L__BB14_58;
	add.s32 	%r213, %r211, 3;
$L__BB14_84:
	setp.eq.s32 	%p14, %r24, 0;
	@%p14 bra 	$L__BB14_113;
	and.b32  	%r40, %r22, 3;
	setp.lt.u32 	%p15, %r24, 4;
	@%p15 bra 	$L__BB14_99;
	mul.wide.u32 	%rd338, %r213, 8;
	add.s64 	%rd339, %rd2, %rd338;
	ld.global.u64 	%rd202, [%rd339];
	or.b64  	%rd340, %rd562, %rd202;
	and.b64  	%rd341, %rd340, -4294967296;
	setp.ne.s64 	%p16, %rd341, 0;
	@%p16 bra 	$L__BB14_88;
	cvt.u32.u64 	%r98, %rd202;
	cvt.u32.u64 	%r99, %rd562;
	div.u32 	%r100, %r99, %r98;
	mul.lo.s32 	%r101, %r100, %r98;
	sub.s32 	%r102, %r99, %r101;
	cvt.u64.u32 	%rd552, %r100;
	cvt.u64.u32 	%rd553, %r102;
	bra.uni 	$L__BB14_89;
$L__BB14_88:
	div.s64 	%rd552, %rd562, %rd202;
	mul.lo.s64 	%rd342, %rd552, %rd202;
	sub.s64 	%rd553, %rd562, %rd342;
$L__BB14_89:
	add.s64 	%rd344, %rd1, %rd338;
	ld.global.u64 	%rd345, [%rd344];
	mul.lo.s64 	%rd209, %rd345, %rd553;
	add.s32 	%r41, %r213, -1;
	mul.wide.u32 	%rd346, %r41, 8;
	add.s64 	%rd347, %rd2, %rd346;
	ld.global.u64 	%rd210, [%rd347];
	or.b64  	%rd348, %rd552, %rd210;
	and.b64  	%rd349, %rd348, -4294967296;
	setp.ne.s64 	%p17, %rd349, 0;
	@%p17 bra 	$L__BB14_91;
	cvt.u32.u64 	%r103, %rd210;
	cvt.u32.u64 	%r104, %rd552;
	div.u32 	%r105, %r104, %r103;
	mul.lo.s32 	%r106, %r105, %r103;
	sub.s32 	%r107, %r104, %r106;
	cvt.u64.u32 	%rd554, %r105;
	cvt.u64.u32 	%rd555, %r107;
	bra.uni 	$L__BB14_92;
$L__BB14_91:
	div.s64 	%rd554, %rd552, %rd210;
	mul.lo.s64 	%rd350, %rd554, %rd210;
	sub.s64 	%rd555, %rd552, %rd350;
$L__BB14_92:
	add.s64 	%rd352, %rd1, %rd346;
	ld.global.u64 	%rd353, [%rd352];
	mad.lo.s64 	%rd217, %rd353, %rd555, %rd209;
	add.s32 	%r42, %r213, -2;
	mul.wide.u32 	%rd354, %r42, 8;
	add.s64 	%rd355, %rd2, %rd354;
	ld.global.u64 	%rd218, [%rd355];
	or.b64  	%rd356, %rd554, %rd218;
	and.b64  	%rd357, %rd356, -4294967296;
	setp.ne.s64 	%p18, %rd357, 0;
	@%p18 bra 	$L__BB14_94;
	cvt.u32.u64 	%r108, %rd218;
	cvt.u32.u64 	%r109, %rd554;
	div.u32 	%r110, %r109, %r108;
	mul.lo.s32 	%r111, %r110, %r108;
	sub.s32 	%r112, %r109, %r111;
	cvt.u64.u32 	%rd556, %r110;
	cvt.u64.u32 	%rd557, %r112;
	bra.uni 	$L__BB14_95;
$L__BB14_94:
	div.s64 	%rd556, %rd554, %rd218;
	mul.lo.s64 	%rd358, %rd556, %rd218;
	sub.s64 	%rd557, %rd554, %rd358;
$L__BB14_95:
	add.s64 	%rd360, %rd1, %rd354;
	ld.global.u64 	%rd361, [%rd360];
	mad.lo.s64 	%rd225, %rd361, %rd557, %rd217;
	add.s32 	%r43, %r213, -3;
	mul.wide.u32 	%rd362, %r43, 8;
	add.s64 	%rd363, %rd2, %rd362;
	ld.global.u64 	%rd226, [%rd363];
	or.b64  	%rd364, %rd556, %rd226;
	and.b64  	%rd365, %rd364, -4294967296;
	setp.ne.s64 	%p19, %rd365, 0;
	@%p19 bra 	$L__BB14_97;
	cvt.u32.u64 	%r113, %rd226;
	cvt.u32.u64 	%r114, %rd556;
	div.u32 	%r115, %r114, %r113;
	mul.lo.s32 	%r116, %r115, %r113;
	sub.s32 	%r117, %r114, %r116;
	cvt.u64.u32 	%rd562, %r115;
	cvt.u64.u32 	%rd559, %r117;
	bra.uni 	$L__BB14_98;
$L__BB14_97:
	div.s64 	%rd562, %rd556, %rd226;
	mul.lo.s64 	%rd366, %rd562, %rd226;
	sub.s64 	%rd559, %rd556, %rd366;
$L__BB14_98:
	add.s64 	%rd368, %rd1, %rd362;
	ld.global.u64 	%rd369, [%rd368];
	mad.lo.s64 	%rd370, %rd369, %rd559, %rd225;
	shl.b64 	%rd371, %rd370, 1;
	add.s64 	%rd571, %rd571, %rd371;
	add.s32 	%r213, %r213, -4;
$L__BB14_99:
	setp.eq.s32 	%p20, %r40, 0;
	@%p20 bra 	$L__BB14_113;
	setp.eq.s32 	%p21, %r40, 1;
	@%p21 bra 	$L__BB14_108;
	mul.wide.u32 	%rd373, %r213, 8;
	add.s64 	%rd374, %rd2, %rd373;
	ld.global.u64 	%rd237, [%rd374];
	or.b64  	%rd375, %rd562, %rd237;
	and.b64  	%rd376, %rd375, -4294967296;
	setp.ne.s64 	%p22, %rd376, 0;
	@%p22 bra 	$L__BB14_103;
	cvt.u32.u64 	%r118, %rd237;
	cvt.u32.u64 	%r119, %rd562;
	div.u32 	%r120, %r119, %r118;
	mul.lo.s32 	%r121, %r120, %r118;
	sub.s32 	%r122, %r119, %r121;
	cvt.u64.u32 	%rd563, %r120;
	cvt.u64.u32 	%rd564, %r122;
	bra.uni 	$L__BB14_104;
$L__BB14_103:
	div.s64 	%rd563, %rd562, %rd237;
	mul.lo.s64 	%rd377, %rd563, %rd237;
	sub.s64 	%rd564, %rd562, %rd377;
$L__BB14_104:
	add.s64 	%rd379, %rd1, %rd373;
	ld.global.u64 	%rd380, [%rd379];
	mul.lo.s64 	%rd244, %rd380, %rd564;
	add.s32 	%r46, %r213, -1;
	mul.wide.u32 	%rd381, %r46, 8;
	add.s64 	%rd382, %rd2, %rd381;
	ld.global.u64 	%rd245, [%rd382];
	or.b64  	%rd383, %rd563, %rd245;
	and.b64  	%rd384, %rd383, -4294967296;
	setp.ne.s64 	%p23, %rd384, 0;
	@%p23 bra 	$L__BB14_106;
	cvt.u32.u64 	%r123, %rd245;
	cvt.u32.u64 	%r124, %rd563;
	div.u32 	%r125, %r124, %r123;
	mul.lo.s32 	%r126, %r125, %r123;
	sub.s32 	%r127, %r124, %r126;
	cvt.u64.u32 	%rd562, %r125;
	cvt.u64.u32 	%rd566, %r127;
	bra.uni 	$L__BB14_107;
$L__BB14_106:
	div.s64 	%rd562, %rd563, %rd245;
	mul.lo.s64 	%rd385, %rd562, %rd245;
	sub.s64 	%rd566, %rd563, %rd385;
$L__BB14_107:
	add.s64 	%rd387, %rd1, %rd381;
	ld.global.u64 	%rd388, [%rd387];
	mad.lo.s64 	%rd389, %rd388, %rd566, %rd244;
	shl.b64 	%rd390, %rd389, 1;
	add.s64 	%rd571, %rd571, %rd390;
	add.s32 	%r213, %r213, -2;
$L__BB14_108:
	and.b32  	%r128, %r22, 1;
	setp.eq.b32 	%p24, %r128, 1;
	not.pred 	%p25, %p24;
	@%p25 bra 	$L__BB14_113;
	mul.wide.u32 	%rd391, %r213, 8;
	add.s64 	%rd392, %rd2, %rd391;
	ld.global.u64 	%rd256, [%rd392];
	or.b64  	%rd393, %rd562, %rd256;
	and.b64  	%rd394, %rd393, -4294967296;
	setp.ne.s64 	%p26, %rd394, 0;
	@%p26 bra 	$L__BB14_111;
	cvt.u32.u64 	%r129, %rd256;
	cvt.u32.u64 	%r130, %rd562;
	rem.u32 	%r131, %r130, %r129;
	cvt.u64.u32 	%rd570, %r131;
	bra.uni 	$L__BB14_112;
$L__BB14_111:
	rem.s64 	%rd570, %rd562, %rd256;
$L__BB14_112:
	add.s64 	%rd396, %rd1, %rd391;
	ld.global.u64 	%rd397, [%rd396];
	mul.lo.s64 	%rd398, %rd397, %rd570;
	shl.b64 	%rd399, %rd398, 1;
	add.s64 	%rd571, %rd571, %rd399;
$L__BB14_113:
	ld.global.u16 	%rs2, [%rd571];
	st.shared.u16 	[%r5], %rs2;
$L__BB14_114:
	bar.sync 	0;
	setp.lt.u32 	%p48, %r215, 66;
	@%p48 bra 	$L__BB14_118;
$L__BB14_115:
	shr.u32 	%r50, %r215, 1;
	setp.ge.u32 	%p49, %r1, %r50;
	@%p49 bra 	$L__BB14_117;
	ld.shared.u16 	%rs6, [%r5];
	and.b32  	%r203, %r215, 2046;
	add.s32 	%r204, %r5, %r203;
	ld.shared.u16 	%rs7, [%r204];
	mul.lo.s16 	%rs8, %rs7, %rs6;
	st.shared.u16 	[%r5], %rs8;
$L__BB14_117:
	bar.sync 	0;
	setp.gt.u32 	%p50, %r215, 131;
	mov.u32 	%r215, %r50;
	@%p50 bra 	$L__BB14_115;
$L__BB14_118:
	setp.gt.u32 	%p51, %r1, 31;
	@%p51 bra 	$L__BB14_121;
	ld.volatile.shared.u16 	%rs9, [%r5];
	ld.volatile.shared.u16 	%rs10, [%r5+64];
	mul.lo.s16 	%rs11, %rs10, %rs9;
	st.volatile.shared.u16 	[%r5], %rs11;
	ld.volatile.shared.u16 	%rs12, [%r5];
	ld.volatile.shared.u16 	%rs13, [%r5+32];
	mul.lo.s16 	%rs14, %rs13, %rs12;
	st.volatile.shared.u16 	[%r5], %rs14;
	ld.volatile.shared.u16 	%rs15, [%r5];
	ld.volatile.shared.u16 	%rs16, [%r5+16];
	mul.lo.s16 	%rs17, %rs16, %rs15;
	st.volatile.shared.u16 	[%r5], %rs17;
	ld.volatile.shared.u16 	%rs18, [%r5];
	ld.volatile.shared.u16 	%rs19, [%r5+8];
	mul.lo.s16 	%rs20, %rs19, %rs18;
	st.volatile.shared.u16 	[%r5], %rs20;
	ld.volatile.shared.u16 	%rs21, [%r5];
	ld.volatile.shared.u16 	%rs22, [%r5+4];
	mul.lo.s16 	%rs23, %rs22, %rs21;
	st.volatile.shared.u16 	[%r5], %rs23;
	ld.volatile.shared.u16 	%rs24, [%r5];
	ld.volatile.shared.u16 	%rs25, [%r5+2];
	mul.lo.s16 	%rs26, %rs25, %rs24;
	st.volatile.shared.u16 	[%r5], %rs26;
	setp.ne.s32 	%p52, %r1, 0;
	@%p52 bra 	$L__BB14_121;
	ld.param.u64 	%rd486, [contiguous_prod2_i16_param_0];
	ld.shared.u16 	%rs27, [prodsdata_i16];
	cvt.u64.u32 	%rd480, %r2;
	mov.u32 	%r205, %ctaid.y;
	cvt.u64.u32 	%rd481, %r205;
	mad.lo.s64 	%rd482, %rd265, %rd481, %rd480;
	cvta.to.global.u64 	%rd483, %rd486;
	shl.b64 	%rd484, %rd482, 1;
	add.s64 	%rd485, %rd483, %rd484;
	st.global.u16 	[%rd485], %rs27;
$L__BB14_121:
	ret;

}
	// .globl	contiguous_prod22_i16
.visible .entry contiguous_prod22_i16(
	.param .u64 .ptr .align 1 contiguous_prod22_i16_param_0,
	.param .u64 .ptr .align 1 contiguous_prod22_i16_param_1,
	.param .u64 contiguous_prod22_i16_param_2,
	.param .u64 contiguous_prod22_i16_param_3
)
{
	.reg .pred 	%p<8>;
	.reg .b16 	%rs<28>;
	.reg .b32 	%r<19>;
	.reg .b64 	%rd<27>;

	ld.param.u64 	%rd4, [contiguous_prod22_i16_param_0];
	ld.param.u64 	%rd7, [contiguous_prod22_i16_param_1];
	ld.param.u64 	%rd5, [contiguous_prod22_i16_param_2];
	ld.param.u64 	%rd6, [contiguous_prod22_i16_param_3];
	cvta.to.global.u64 	%rd1, %rd7;
	mov.u32 	%r1, %tid.x;
	mov.u32 	%r2, %ctaid.x;
	mov.u32 	%r18, %ntid.x;
	mul.lo.s32 	%r8, %r2, %r18;
	shl.b32 	%r9, %r8, 1;
	add.s32 	%r4, %r9, %r1;
	shl.b32 	%r10, %r1, 1;
	mov.u32 	%r11, prodsdata_i16;
	add.s32 	%r5, %r11, %r10;
	mov.b16 	%rs1, 1;
	st.shared.u16 	[%r5], %rs1;
	add.s32 	%r12, %r4, %r18;
	cvt.u64.u32 	%rd2, %r12;
	setp.le.u64 	%p1, %rd5, %rd2;
	@%p1 bra 	$L__BB15_2;
	cvt.u64.u32 	%rd12, %r4;
	mov.u32 	%r14, %ctaid.y;
	cvt.u64.u32 	%rd13, %r14;
	mul.lo.s64 	%rd14, %rd5, %rd13;
	add.s64 	%rd15, %rd14, %rd12;
	shl.b64 	%rd16, %rd15, 1;
	add.s64 	%rd17, %rd1, %rd16;
	ld.global.u16 	%rs3, [%rd17];
	add.s64 	%rd18, %rd14, %rd2;
	shl.b64 	%rd19, %rd18, 1;
	add.s64 	%rd20, %rd1, %rd19;
	ld.global.u16 	%rs4, [%rd20];
	mul.lo.s16 	%rs5, %rs4, %rs3;
	st.shared.u16 	[%r5], %rs5;
	bra.uni 	$L__BB15_4;
$L__BB15_2:
	cvt.u64.u32 	%rd3, %r4;
	setp.le.u64 	%p2, %rd5, %rd3;
	@%p2 bra 	$L__BB15_4;
	mov.u32 	%r13, %ctaid.y;
	cvt.u64.u32 	%rd8, %r13;
	mad.lo.s64 	%rd9, %rd5, %rd8, %rd3;
	shl.b64 	%rd10, %rd9, 1;
	add.s64 	%rd11, %rd1, %rd10;
	ld.global.u16 	%rs2, [%rd11];
	st.shared.u16 	[%r5], %rs2;
$L__BB15_4:
	bar.sync 	0;
	setp.lt.u32 	%p3, %r18, 66;
	@%p3 bra 	$L__BB15_8;
$L__BB15_5:
	shr.u32 	%r7, %r18, 1;
	setp.ge.u32 	%p4, %r1, %r7;
	@%p4 bra 	$L__BB15_7;
	ld.shared.u16 	%rs6, [%r5];
	and.b32  	%r15, %r18, 2046;
	add.s32 	%r16, %r5, %r15;
	ld.shared.u16 	%rs7, [%r16];
	mul.lo.s16 	%rs8, %rs7, %rs6;
	st.shared.u16 	[%r5], %rs8;
$L__BB15_7:
	bar.sync 	0;
	setp.gt.u32 	%p5, %r18, 131;
	mov.u32 	%r18, %r7;
	@%p5 bra 	$L__BB15_5;
$L__BB15_8:
	setp.gt.u32 	%p6, %r1, 31;
	@%p6 bra 	$L__BB15_11;
	ld.volatile.shared.u16 	%rs9, [%r5];
	ld.volatile.shared.u16 	%rs10, [%r5+64];
	mul.lo.s16 	%rs11, %rs10, %rs9;
	st.volatile.shared.u16 	[%r5], %rs11;
	ld.volatile.shared.u16 	%rs12, [%r5];
	ld.volatile.shared.u16 	%rs13, [%r5+32];
	mul.lo.s16 	%rs14, %rs13, %rs12;
	st.volatile.shared.u16 	[%r5], %rs14;
	ld.volatile.shared.u16 	%rs15, [%r5];
	ld.volatile.shared.u16 	%rs16, [%r5+16];
	mul.lo.s16 	%rs17, %rs16, %rs15;
	st.volatile.shared.u16 	[%r5], %rs17;
	ld.volatile.shared.u16 	%rs18, [%r5];
	ld.volatile.shared.u16 	%rs19, [%r5+8];
	mul.lo.s16 	%rs20, %rs19, %rs18;
	st.volatile.shared.u16 	[%r5], %rs20;
	ld.volatile.shared.u16 	%rs21, [%r5];
	ld.volatile.shared.u16 	%rs22, [%r5+4];
	mul.lo.s16 	%rs23, %rs22, %rs21;
	st.volatile.shared.u16 	[%r5], %rs23;
	ld.volatile.shared.u16 	%rs24, [%r5];
	ld.volatile.shared.u16 	%rs25, [%r5+2];
	mul.lo.s16 	%rs26, %rs25, %rs24;
	st.volatile.shared.u16 	[%r5], %rs26;
	setp.ne.s32 	%p7, %r1, 0;
	@%p7 bra 	$L__BB15_11;
	ld.shared.u16 	%rs27, [prodsdata_i16];
	cvt.u64.u32 	%rd21, %r2;
	mov.u32 	%r17, %ctaid.y;
	cvt.u64.u32 	%rd22, %r17;
	mad.lo.s64 	%rd23, %rd6, %rd22, %rd21;
	cvta.to.global.u64 	%rd24, %rd4;
	shl.b64 	%rd25, %rd23, 1;
	add.s64 	%rd26, %rd24, %rd25;
	st.global.u16 	[%rd26], %rs27;
$L__BB15_11:
	ret;

}
	// .globl	contiguous_prod3_i16
.visible .entry contiguous_prod3_i16(
	.param .u64 .ptr .align 1 contiguous_prod3_i16_param_0,
	.param .u64 .ptr .align 1 contiguous_prod3_i16_param_1,
	.param .u64 .ptr .align 1 contiguous_prod3_i16_param_2,
	.param .u64 .ptr .align 1 contiguous_prod3_i16_param_3,
	.param .u64 contiguous_prod3_i16_param_4,
	.param .u64 contiguous_prod3_i16_param_5,
	.param .u64 contiguous_prod3_i16_param_6
)
{
	.reg .pred 	%p<38>;
	.reg .b16 	%rs<56>;
	.reg .b32 	%r<204>;
	.reg .b64 	%rd<308>;

	ld.param.u64 	%rd144, [contiguous_prod3_i16_param_0];
	ld.param.u64 	%rd145, [contiguous_prod3_i16_param_1];
	ld.param.u64 	%rd148, [contiguous_prod3_i16_param_2];
	ld.param.u64 	%rd149, [contiguous_prod3_i16_param_3];
	ld.param.u64 	%rd146, [contiguous_prod3_i16_param_4];
	ld.param.u64 	%rd147, [contiguous_prod3_i16_param_5];
	ld.param.u64 	%rd150, [contiguous_prod3_i16_param_6];
	cvta.to.global.u64 	%rd1, %rd149;
	cvta.to.global.u64 	%rd2, %rd148;
	mov.u32 	%r1, %tid.y;
	mov.u32 	%r2, %ntid.x;
	mov.u32 	%r3, %tid.x;
	mad.lo.s32 	%r64, %r1, %r2, %r3;
	mov.u32 	%r65, %ctaid.x;
	mad.lo.s32 	%r66, %r65, %r2, %r3;
	mov.u32 	%r4, %ctaid.y;
	mov.u32 	%r5, %ntid.y;
	mad.lo.s32 	%r67, %r4, %r5, %r1;
	shl.b32 	%r68, %r64, 1;
	mov.u32 	%r69, prodsdata_i16;
	add.s32 	%r7, %r69, %r68;
	mov.b16 	%rs16, 1;
	st.shared.u16 	[%r7], %rs16;
	cvt.u64.u32 	%rd3, %r66;
	setp.le.u64 	%p1, %rd147, %rd3;
	cvt.u64.u32 	%rd152, %r67;
	setp.le.u64 	%p2, %rd150, %rd152;
	or.pred  	%p3, %p1, %p2;
	@%p3 bra 	$L__BB16_76;
	cvt.u32.u64 	%r70, %rd3;
	cvt.u32.u64 	%r71, %rd147;
	mad.lo.s32 	%r194, %r67, %r71, %r70;
	cvt.u32.u64 	%r9, %rd146;
	add.s32 	%r193, %r9, -1;
	setp.lt.s32 	%p4, %r193, 0;
	mov.b64 	%rd307, 0;
	@%p4 bra 	$L__BB16_59;
	setp.lt.u32 	%p5, %r193, 7;
	mov.b64 	%rd307, 0;
	@%p5 bra 	$L__BB16_30;
	add.s32 	%r189, %r9, -4;
	and.b32  	%r72, %r9, -8;
	neg.s32 	%r188, %r72;
	mov.b64 	%rd307, 0;
$L__BB16_4:
	.pragma "nounroll";
	add.s32 	%r16, %r189, 3;
	cvt.u64.u32 	%rd5, %r194;
	mul.wide.u32 	%rd157, %r16, 8;
	add.s64 	%rd158, %rd2, %rd157;
	ld.global.u64 	%rd6, [%rd158];
	and.b64  	%rd159, %rd6, -4294967296;
	setp.ne.s64 	%p6, %rd159, 0;
	@%p6 bra 	$L__BB16_6;
	cvt.u32.u64 	%r73, %rd6;
	cvt.u32.u64 	%r74, %rd5;
	div.u32 	%r75, %r74, %r73;
	mul.lo.s32 	%r76, %r75, %r73;
	sub.s32 	%r77, %r74, %r76;
	cvt.u64.u32 	%rd272, %r75;
	cvt.u64.u32 	%rd273, %r77;
	bra.uni 	$L__BB16_7;
$L__BB16_6:
	div.s64 	%rd272, %rd5, %rd6;
	mul.lo.s64 	%rd160, %rd272, %rd6;
	sub.s64 	%rd273, %rd5, %rd160;
$L__BB16_7:
	mul.wide.u32 	%rd161, %r16, 8;
	add.s64 	%rd162, %rd1, %rd161;
	ld.global.u64 	%rd163, [%rd162];
	mad.lo.s64 	%rd13, %rd163, %rd273, %rd307;
	add.s32 	%r17, %r189, 2;
	and.b64  	%rd14, %rd272, 4294967295;
	mul.wide.u32 	%rd164, %r17, 8;
	add.s64 	%rd165, %rd2, %rd164;
	ld.global.u64 	%rd15, [%rd165];
	and.b64  	%rd166, %rd15, -4294967296;
	setp.ne.s64 	%p7, %rd166, 0;
	@%p7 bra 	$L__BB16_9;
	cvt.u32.u64 	%r78, %rd15;
	cvt.u32.u64 	%r79, %rd14;
	div.u32 	%r80, %r79, %r78;
	mul.lo.s32 	%r81, %r80, %r78;
	sub.s32 	%r82, %r79, %r81;
	cvt.u64.u32 	%rd274, %r80;
	cvt.u64.u32 	%rd275, %r82;
	bra.uni 	$L__BB16_10;
$L__BB16_9:
	div.s64 	%rd274, %rd14, %rd15;
	mul.lo.s64 	%rd167, %rd274, %rd15;
	sub.s64 	%rd275, %rd14, %rd167;
$L__BB16_10:
	mul.wide.u32 	%rd168, %r17, 8;
	add.s64 	%rd169, %rd1, %rd168;
	ld.global.u64 	%rd170, [%rd169];
	mad.lo.s64 	%rd22, %rd170, %rd275, %rd13;
	add.s32 	%r18, %r189, 1;
	and.b64  	%rd23, %rd274, 4294967295;
	mul.wide.u32 	%rd171, %r18, 8;
	add.s64 	%rd172, %rd2, %rd171;
	ld.global.u64 	%rd24, [%rd172];
	and.b64  	%rd173, %rd24, -4294967296;
	setp.ne.s64 	%p8, %rd173, 0;
	@%p8 bra 	$L__BB16_12;
	cvt.u32.u64 	%r83, %rd24;
	cvt.u32.u64 	%r84, %rd23;
	div.u32 	%r85, %r84, %r83;
	mul.lo.s32 	%r86, %r85, %r83;
	sub.s32 	%r87, %r84, %r86;
	cvt.u64.u32 	%rd276, %r85;
	cvt.u64.u32 	%rd277, %r87;
	bra.uni 	$L__BB16_13;
$L__BB16_12:
	div.s64 	%rd276, %rd23, %rd24;
	mul.lo.s64 	%rd174, %rd276, %rd24;
	sub.s64 	%rd277, %rd23, %rd174;
$L__BB16_13:
	mul.wide.u32 	%rd175, %r18, 8;
	add.s64 	%rd176, %rd1, %rd175;
	ld.global.u64 	%rd177, [%rd176];
	mad.lo.s64 	%rd31, %rd177, %rd277, %rd22;
	and.b64  	%rd32, %rd276, 4294967295;
	mul.wide.u32 	%rd178, %r189, 8;
	add.s64 	%rd179, %rd2, %rd178;
	ld.global.u64 	%rd33, [%rd179];
	and.b64  	%rd180, %rd33, -4294967296;
	setp.ne.s64 	%p9, %rd180, 0;
	@%p9 bra 	$L__BB16_15;
	cvt.u32.u64 	%r88, %rd33;
	cvt.u32.u64 	%r89, %rd32;
	div.u32 	%r90, %r89, %r88;
	mul.lo.s32 	%r91, %r90, %r88;
	sub.s32 	%r92, %r89, %r91;
	cvt.u64.u32 	%rd278, %r90;
	cvt.u64.u32 	%rd279, %r92;
	bra.uni 	$L__BB16_16;
$L__BB16_15:
	div.s64 	%rd278, %rd32, %rd33;
	mul.lo.s64 	%rd181, %rd278, %rd33;
	sub.s64 	%rd279, %rd32, %rd181;
$L__BB16_16:
	mul.wide.u32 	%rd182, %r189, 8;
	add.s64 	%rd183, %rd1, %rd182;
	ld.global.u64 	%rd184, [%rd183];
	mad.lo.s64 	%rd40, %rd184, %rd279, %rd31;
	add.s32 	%r19, %r189, -1;
	and.b64  	%rd41, %rd278, 4294967295;
	mul.wide.u32 	%rd185, %r19, 8;
	add.s64 	%rd186, %rd2, %rd185;
	ld.global.u64 	%rd42, [%rd186];
	and.b64  	%rd187, %rd42, -4294967296;
	setp.ne.s64 	%p10, %rd187, 0;
	@%p10 bra 	$L__BB16_18;
	cvt.u32.u64 	%r93, %rd42;
	cvt.u32.u64 	%r94, %rd41;
	div.u32 	%r95, %r94, %r93;
	mul.lo.s32 	%r96, %r95, %r93;
	sub.s32 	%r97, %r94, %r96;
	cvt.u64.u32 	%rd280, %r95;
	cvt.u64.u32 	%rd281, %r97;
	bra.uni 	$L__BB16_19;
$L__BB16_18:
	div.s64 	%rd280, %rd41, %rd42;
	mul.lo.s64 	%rd188, %rd280, %rd42;
	sub.s64 	%rd281, %rd41, %rd188;
$L__BB16_19:
	mul.wide.u32 	%rd189, %r19, 8;
	add.s64 	%rd190, %rd1, %rd189;
	ld.global.u64 	%rd191, [%rd190];
	mad.lo.s64 	%rd49, %rd191, %rd281, %rd40;
	add.s32 	%r20, %r189, -2;
	and.b64  	%rd50, %rd280, 4294967295;
	mul.wide.u32 	%rd192, %r20, 8;
	add.s64 	%rd193, %rd2, %rd192;
	ld.global.u64 	%rd51, [%rd193];
	and.b64  	%rd194, %rd51, -4294967296;
	setp.ne.s64 	%p11, %rd194, 0;
	@%p11 bra 	$L__BB16_21;
	cvt.u32.u64 	%r98, %rd51;
	cvt.u32.u64 	%r99, %rd50;
	div.u32 	%r100, %r99, %r98;
	mul.lo.s32 	%r101, %r100, %r98;
	sub.s32 	%r102, %r99, %r101;
	cvt.u64.u32 	%rd282, %r100;
	cvt.u64.u32 	%rd283, %r102;
	bra.uni 	$L__BB16_22;
$L__BB16_21:
	div.s64 	%rd282, %rd50, %rd51;
	mul.lo.s64 	%rd195, %rd282, %rd51;
	sub.s64 	%rd283, %rd50, %rd195;
$L__BB16_22:
	mul.wide.u32 	%rd196, %r20, 8;
	add.s64 	%rd197, %rd1, %rd196;
	ld.global.u64 	%rd198, [%rd197];
	mad.lo.s64 	%rd58, %rd198, %rd283, %rd49;
	add.s32 	%r21, %r189, -3;
	and.b64  	%rd59, %rd282, 4294967295;
	mul.wide.u32 	%rd199, %r21, 8;
	add.s64 	%rd200, %rd2, %rd199;
	ld.global.u64 	%rd60, [%rd200];
	and.b64  	%rd201, %rd60, -4294967296;
	setp.ne.s64 	%p12, %rd201, 0;
	@%p12 bra 	$L__BB16_24;
	cvt.u32.u64 	%r103, %rd60;
	cvt.u32.u64 	%r104, %rd59;
	div.u32 	%r105, %r104, %r103;
	mul.lo.s32 	%r106, %r105, %r103;
	sub.s32 	%r107, %r104, %r106;
	cvt.u64.u32 	%rd284, %r105;
	cvt.u64.u32 	%rd285, %r107;
	bra.uni 	$L__BB16_25;
$L__BB16_24:
	div.s64 	%rd284, %rd59, %rd60;
	mul.lo.s64 	%rd202, %rd284, %rd60;
	sub.s64 	%rd285, %rd59, %rd202;
$L__BB16_25:
	mul.wide.u32 	%rd203, %r21, 8;
	add.s64 	%rd204, %rd1, %rd203;
	ld.global.u64 	%rd205, [%rd204];
	mad.lo.s64 	%rd67, %rd205, %rd285, %rd58;
	and.b64  	%rd68, %rd284, 4294967295;
	add.s32 	%r108, %r189, -4;
	mul.wide.u32 	%rd206, %r108, 8;
	add.s64 	%rd207, %rd2, %rd206;
	ld.global.u64 	%rd69, [%rd207];
	and.b64  	%rd208, %rd69, -4294967296;
	setp.ne.s64 	%p13, %rd208, 0;
	@%p13 bra 	$L__BB16_27;
	cvt.u32.u64 	%r109, %rd69;
	cvt.u32.u64 	%r110, %rd68;
	div.u32 	%r111, %r110, %r109;
	mul.lo.s32 	%r112, %r111, %r109;
	sub.s32 	%r113, %r110, %r112;
	cvt.u64.u32 	%rd286, %r111;
	cvt.u64.u32 	%rd287, %r113;
	bra.uni 	$L__BB16_28;
$L__BB16_27:
	div.s64 	%rd286, %rd68, %rd69;
	mul.lo.s64 	%rd209, %rd286, %rd69;
	sub.s64 	%rd287, %rd68, %rd209;
$L__BB16_28:
	mul.wide.u32 	%rd210, %r108, 8;
	add.s64 	%rd211, %rd1, %rd210;
	ld.global.u64 	%rd212, [%rd211];
	mad.lo.s64 	%rd307, %rd212, %rd287, %rd67;
	cvt.u32.u64 	%r194, %rd286;
	add.s32 	%r189, %r189, -8;
	add.s32 	%r188, %r188, 8;
	setp.ne.s32 	%p14, %r188, 0;
	@%p14 bra 	$L__BB16_4;
	add.s32 	%r193, %r189, 3;
$L__BB16_30:
	and.b32  	%r28, %r9, 7;
	setp.eq.s32 	%p15, %r28, 0;
	@%p15 bra 	$L__BB16_59;
	and.b32  	%r29, %r9, 3;
	setp.lt.u32 	%p16, %r28, 4;
	@%p16 bra 	$L__BB16_45;
	cvt.u64.u32 	%rd79, %r194;
	mul.wide.u32 	%rd214, %r193, 8;
	add.s64 	%rd215, %rd2, %rd214;
	ld.global.u64 	%rd80, [%rd215];
	and.b64  	%rd216, %rd80, -4294967296;
	setp.ne.s64 	%p17, %rd216, 0;
	@%p17 bra 	$L__BB16_34;
	cvt.u32.u64 	%r115, %rd80;
	cvt.u32.u64 	%r116, %rd79;
	div.u32 	%r117, %r116, %r115;
	mul.lo.s32 	%r118, %r117, %r115;
	sub.s32 	%r119, %r116, %r118;
	cvt.u64.u32 	%rd290, %r117;
	cvt.u64.u32 	%rd291, %r119;
	bra.uni 	$L__BB16_35;
$L__BB16_34:
	div.s64 	%rd290, %rd79, %rd80;
	mul.lo.s64 	%rd217, %rd290, %rd80;
	sub.s64 	%rd291, %rd79, %rd217;
$L__BB16_35:
	mul.wide.u32 	%rd218, %r193, 8;
	add.s64 	%rd219, %rd1, %rd218;
	ld.global.u64 	%rd220, [%rd219];
	mad.lo.s64 	%rd87, %rd220, %rd291, %rd307;
	add.s32 	%r30, %r193, -1;
	and.b64  	%rd88, %rd290, 4294967295;
	mul.wide.u32 	%rd221, %r30, 8;
	add.s64 	%rd222, %rd2, %rd221;
	ld.global.u64 	%rd89, [%rd222];
	and.b64  	%rd223, %rd89, -4294967296;
	setp.ne.s64 	%p18, %rd223, 0;
	@%p18 bra 	$L__BB16_37;
	cvt.u32.u64 	%r120, %rd89;
	cvt.u32.u64 	%r121, %rd88;
	div.u32 	%r122, %r121, %r120;
	mul.lo.s32 	%r123, %r122, %r120;
	sub.s32 	%r124, %r121, %r123;
	cvt.u64.u32 	%rd292, %r122;
	cvt.u64.u32 	%rd293, %r124;
	bra.uni 	$L__BB16_38;
$L__BB16_37:
	div.s64 	%rd292, %rd88, %rd89;
	mul.lo.s64 	%rd224, %rd292, %rd89;
	sub.s64 	%rd293, %rd88, %rd224;
$L__BB16_38:
	mul.wide.u32 	%rd225, %r30, 8;
	add.s64 	%rd226, %rd1, %rd225;
	ld.global.u64 	%rd227, [%rd226];
	mad.lo.s64 	%rd96, %rd227, %rd293, %rd87;
	add.s32 	%r31, %r193, -2;
	and.b64  	%rd97, %rd292, 4294967295;
	mul.wide.u32 	%rd228, %r31, 8;
	add.s64 	%rd229, %rd2, %rd228;
	ld.global.u64 	%rd98, [%rd229];
	and.b64  	%rd230, %rd98, -4294967296;
	setp.ne.s64 	%p19, %rd230, 0;
	@%p19 bra 	$L__BB16_40;
	cvt.u32.u64 	%r125, %rd98;
	cvt.u32.u64 	%r126, %rd97;
	div.u32 	%r127, %r126, %r125;
	mul.lo.s32 	%r128, %r127, %r125;
	sub.s32 	%r129, %r126, %r128;
	cvt.u64.u32 	%rd294, %r127;
	cvt.u64.u32 	%rd295, %r129;
	bra.uni 	$L__BB16_41;
$L__BB16_40:
	div.s64 	%rd294, %rd97, %rd98;
	mul.lo.s64 	%rd231, %rd294, %rd98;
	sub.s64 	%rd295, %rd97, %rd231;
$L__BB16_41:
	mul.wide.u32 	%rd232, %r31, 8;
	add.s64 	%rd233, %rd1, %rd232;
	ld.global.u64 	%rd234, [%rd233];
	mad.lo.s64 	%rd105, %rd234, %rd295, %rd96;
	add.s32 	%r32, %r193, -3;
	and.b64  	%rd106, %rd294, 4294967295;
	mul.wide.u32 	%rd235, %r32, 8;
	add.s64 	%rd236, %rd2, %rd235;
	ld.global.u64 	%rd107, [%rd236];
	and.b64  	%rd237, %rd107, -4294967296;
	setp.ne.s64 	%p20, %rd237, 0;
	@%p20 bra 	$L__BB16_43;
	cvt.u32.u64 	%r130, %rd107;
	cvt.u32.u64 	%r131, %rd106;
	div.u32 	%r132, %r131, %r130;
	mul.lo.s32 	%r133, %r132, %r130;
	sub.s32 	%r134, %r131, %r133;
	cvt.u64.u32 	%rd296, %r132;
	cvt.u64.u32 	%rd297, %r134;
	bra.uni 	$L__BB16_44;
$L__BB16_43:
	div.s64 	%rd296, %rd106, %rd107;
	mul.lo.s64 	%rd238, %rd296, %rd107;
	sub.s64 	%rd297, %rd106, %rd238;
$L__BB16_44:
	mul.wide.u32 	%rd239, %r32, 8;
	add.s64 	%rd240, %rd1, %rd239;
	ld.global.u64 	%rd241, [%rd240];
	mad.lo.s64 	%rd307, %rd241, %rd297, %rd105;
	cvt.u32.u64 	%r194, %rd296;
	add.s32 	%r193, %r193, -4;
$L__BB16_45:
	setp.eq.s32 	%p21, %r29, 0;
	@%p21 bra 	$L__BB16_59;
	setp.eq.s32 	%p22, %r29, 1;
	@%p22 bra 	$L__BB16_54;
	cvt.u64.u32 	%rd117, %r194;
	mul.wide.u32 	%rd243, %r193, 8;
	add.s64 	%rd244, %rd2, %rd243;
	ld.global.u64 	%rd118, [%rd244];
	and.b64  	%rd245, %rd118, -4294967296;
	setp.ne.s64 	%p23, %rd245, 0;
	@%p23 bra 	$L__BB16_49;
	cvt.u32.u64 	%r135, %rd118;
	cvt.u32.u64 	%r136, %rd117;
	div.u32 	%r137, %r136, %r135;
	mul.lo.s32 	%r138, %r137, %r135;
	sub.s32 	%r139, %r136, %r138;
	cvt.u64.u32 	%rd300, %r137;
	cvt.u64.u32 	%rd301, %r139;
	bra.uni 	$L__BB16_50;
$L__BB16_49:
	div.s64 	%rd300, %rd117, %rd118;
	mul.lo.s64 	%rd246, %rd300, %rd118;
	sub.s64 	%rd301, %rd117, %rd246;
$L__BB16_50:
	add.s64 	%rd248, %rd1, %rd243;
	ld.global.u64 	%rd249, [%rd248];
	mad.lo.s64 	%rd125, %rd249, %rd301, %rd307;
	add.s32 	%r37, %r193, -1;
	and.b64  	%rd126, %rd300, 4294967295;
	mul.wide.u32 	%rd250, %r37, 8;
	add.s64 	%rd251, %rd2, %rd250;
	ld.global.u64 	%rd127, [%rd251];
	and.b64  	%rd252, %rd127, -4294967296;
	setp.ne.s64 	%p24, %rd252, 0;
	@%p24 bra 	$L__BB16_52;
	cvt.u32.u64 	%r140, %rd127;
	cvt.u32.u64 	%r141, %rd126;
	div.u32 	%r142, %r141, %r140;
	mul.lo.s32 	%r143, %r142, %r140;
	sub.s32 	%r144, %r141, %r143;
	cvt.u64.u32 	%rd302, %r142;
	cvt.u64.u32 	%rd303, %r144;
	bra.uni 	$L__BB16_53;
$L__BB16_52:
	div.s64 	%rd302, %rd126, %rd127;
	mul.lo.s64 	%rd253, %rd302, %rd127;
	sub.s64 	%rd303, %rd126, %rd253;
$L__BB16_53:
	add.s64 	%rd255, %rd1, %rd250;
	ld.global.u64 	%rd256, [%rd255];
	mad.lo.s64 	%rd307, %rd256, %rd303, %rd125;
	cvt.u32.u64 	%r194, %rd302;
	add.s32 	%r193, %r193, -2;
$L__BB16_54:
	and.b32  	%r145, %r9, 1;
	setp.eq.b32 	%p25, %r145, 1;
	not.pred 	%p26, %p25;
	@%p26 bra 	$L__BB16_59;
	cvt.u64.u32 	%rd137, %r194;
	mul.wide.u32 	%rd257, %r193, 8;
	add.s64 	%rd258, %rd2, %rd257;
	ld.global.u64 	%rd138, [%rd258];
	and.b64  	%rd259, %rd138, -4294967296;
	setp.ne.s64 	%p27, %rd259, 0;
	@%p27 bra 	$L__BB16_57;
	cvt.u32.u64 	%r146, %rd138;
	cvt.u32.u64 	%r147, %rd137;
	rem.u32 	%r148, %r147, %r146;
	cvt.u64.u32 	%rd306, %r148;
	bra.uni 	$L__BB16_58;
$L__BB16_57:
	rem.s64 	%rd306, %rd137, %rd138;
$L__BB16_58:
	add.s64 	%rd261, %rd1, %rd257;
	ld.global.u64 	%rd262, [%rd261];
	mad.lo.s64 	%rd307, %rd262, %rd306, %rd307;
$L__BB16_59:
	cvta.to.global.u64 	%rd263, %rd145;
	shl.b64 	%rd264, %rd307, 1;
	add.s64 	%rd265, %rd263, %rd264;
	ld.global.u16 	%rs17, [%rd265];
	st.shared.u16 	[%r7], %rs17;
	bar.sync 	0;
	setp.ne.s32 	%p28, %r1, 0;
	@%p28 bra 	$L__BB16_76;
	setp.gt.u32 	%p29, %r5, 1;
	@%p29 bra 	$L__BB16_62;
	shl.b32 	%r149, %r3, 1;
	mov.u32 	%r150, prodsdata_i16;
	add.s32 	%r151, %r150, %r149;
	ld.shared.u16 	%rs54, [%r151];
	bra.uni 	$L__BB16_75;
$L__BB16_62:
	shl.b32 	%r153, %r3, 1;
	mov.u32 	%r154, prodsdata_i16;
	add.s32 	%r42, %r154, %r153;
	ld.shared.u16 	%rs54, [%r42];
	add.s32 	%r43, %r5, -1;
	add.s32 	%r155, %r5, -2;
	and.b32  	%r44, %r43, 7;
	setp.lt.u32 	%p30, %r155, 7;
	mov.b32 	%r202, 1;
	@%p30 bra 	$L__BB16_66;
	and.b32  	%r158, %r43, -8;
	neg.s32 	%r199, %r158;
	shl.b32 	%r46, %r2, 1;
	add.s32 	%r160, %r153, %r46;
	add.s32 	%r197, %r154, %r160;
	shl.b32 	%r48, %r2, 4;
	mov.b32 	%r200, 1;
	mov.b32 	%r198, 0;
$L__BB16_64:
	.pragma "nounroll";
	mul.lo.s32 	%r162, %r200, %r2;
	shl.b32 	%r163, %r162, 1;
	add.s32 	%r164, %r42, %r163;
	ld.shared.u16 	%rs19, [%r197];
	mul.lo.s16 	%rs20, %rs19, %rs54;
	add.s32 	%r165, %r164, %r46;
	ld.shared.u16 	%rs21, [%r165];
	mul.lo.s16 	%rs22, %rs21, %rs20;
	add.s32 	%r166, %r165, %r46;
	ld.shared.u16 	%rs23, [%r166];
	mul.lo.s16 	%rs24, %rs23, %rs22;
	add.s32 	%r167, %r166, %r46;
	ld.shared.u16 	%rs25, [%r167];
	mul.lo.s16 	%rs26, %rs25, %rs24;
	add.s32 	%r168, %r167, %r46;
	ld.shared.u16 	%rs27, [%r168];
	mul.lo.s16 	%rs28, %rs27, %rs26;
	add.s32 	%r169, %r168, %r46;
	ld.shared.u16 	%rs29, [%r169];
	mul.lo.s16 	%rs30, %rs29, %rs28;
	add.s32 	%r170, %r169, %r46;
	ld.shared.u16 	%rs31, [%r170];
	mul.lo.s16 	%rs32, %rs31, %rs30;
	add.s32 	%r171, %r170, %r46;
	ld.shared.u16 	%rs33, [%r171];
	mul.lo.s16 	%rs54, %rs33, %rs32;
	add.s32 	%r200, %r200, 8;
	add.s32 	%r199, %r199, 8;
	add.s32 	%r198, %r198, 8;
	add.s32 	%r197, %r197, %r48;
	setp.ne.s32 	%p31, %r199, 0;
	@%p31 bra 	$L__BB16_64;
	add.s32 	%r202, %r198, 1;
$L__BB16_66:
	setp.eq.s32 	%p32, %r44, 0;
	@%p32 bra 	$L__BB16_74;
	and.b32  	%r59, %r43, 3;
	setp.lt.u32 	%p33, %r44, 4;
	@%p33 bra 	$L__BB16_69;
	mul.lo.s32 	%r172, %r202, %r2;
	shl.b32 	%r173, %r172, 1;
	add.s32 	%r174, %r42, %r173;
	ld.shared.u16 	%rs35, [%r174];
	mul.lo.s16 	%rs36, %rs35, %rs54;
	shl.b32 	%r175, %r2, 1;
	add.s32 	%r176, %r174, %r175;
	ld.shared.u16 	%rs37, [%r176];
	mul.lo.s16 	%rs38, %rs37, %rs36;
	add.s32 	%r177, %r176, %r175;
	ld.shared.u16 	%rs39, [%r177];
	mul.lo.s16 	%rs40, %rs39, %rs38;
	add.s32 	%r178, %r177, %r175;
	ld.shared.u16 	%rs41, [%r178];
	mul.lo.s16 	%rs54, %rs41, %rs40;
	add.s32 	%r202, %r202, 4;
$L__BB16_69:
	setp.eq.s32 	%p34, %r59, 0;
	@%p34 bra 	$L__BB16_74;
	setp.eq.s32 	%p35, %r59, 1;
	@%p35 bra 	$L__BB16_72;
	mul.lo.s32 	%r179, %r202, %r2;
	shl.b32 	%r180, %r179, 1;
	add.s32 	%r181, %r42, %r180;
	ld.shared.u16 	%rs43, [%r181];
	mul.lo.s16 	%rs44, %rs43, %rs54;
	shl.b32 	%r182, %r2, 1;
	add.s32 	%r183, %r181, %r182;
	ld.shared.u16 	%rs45, [%r183];
	mul.lo.s16 	%rs54, %rs45, %rs44;
	add.s32 	%r202, %r202, 2;
$L__BB16_72:
	and.b32  	%r184, %r43, 1;
	setp.eq.b32 	%p36, %r184, 1;
	not.pred 	%p37, %p36;
	@%p37 bra 	$L__BB16_74;
	mul.lo.s32 	%r185, %r202, %r2;
	shl.b32 	%r186, %r185, 1;
	add.s32 	%r187, %r42, %r186;
	ld.shared.u16 	%rs46, [%r187];
	mul.lo.s16 	%rs54, %rs46, %rs54;
$L__BB16_74:
	st.shared.u16 	[%r42], %rs54;
$L__BB16_75:
	cvt.u64.u32 	%rd266, %r4;
	mad.lo.s64 	%rd267, %rd147, %rd266, %rd3;
	cvta.to.global.u64 	%rd268, %rd144;
	shl.b64 	%rd269, %rd267, 1;
	add.s64 	%rd270, %rd268, %rd269;
	st.global.u16 	[%rd270], %rs54;
$L__BB16_76:
	ret;

}
	// .globl	contiguous_prod33_i16
.visible .entry contiguous_prod33_i16(
	.param .u64 .ptr .align 1 contiguous_prod33_i16_param_0,
	.param .u64 .ptr .align 1 contiguous_prod33_i16_param_1,
	.param .u64 contiguous_prod33_i16_param_2,
	.param .u64 contiguous_prod33_i16_param_3,
	.param .u64 contiguous_prod33_i16_param_4
)
{
	.reg .pred 	%p<14>;
	.reg .b16 	%rs<56>;
	.reg .b32 	%r<85>;
	.reg .b64 	%rd<16>;

	ld.param.u64 	%rd2, [contiguous_prod33_i16_param_0];
	ld.param.u64 	%rd3, [contiguous_prod33_i16_param_1];
	ld.param.u64 	%rd4, [contiguous_prod33_i16_param_3];
	ld.param.u64 	%rd5, [contiguous_prod33_i16_param_4];
	mov.u32 	%r1, %tid.y;
	mov.u32 	%r2, %ntid.x;
	mov.u32 	%r3, %tid.x;
	mad.lo.s32 	%r30, %r1, %r2, %r3;
	mov.u32 	%r31, %ctaid.x;
	mad.lo.s32 	%r32, %r31, %r2, %r3;
	mov.u32 	%r4, %ctaid.y;
	mov.u32 	%r5, %ntid.y;
	mad.lo.s32 	%r33, %r4, %r5, %r1;
	shl.b32 	%r34, %r30, 1;
	mov.u32 	%r35, prodsdata_i16;
	add.s32 	%r7, %r35, %r34;
	mov.b16 	%rs16, 1;
	st.shared.u16 	[%r7], %rs16;
	cvt.u64.u32 	%rd1, %r32;
	setp.le.u64 	%p1, %rd4, %rd1;
	cvt.u64.u32 	%rd7, %r33;
	setp.le.u64 	%p2, %rd5, %rd7;
	or.pred  	%p3, %p1, %p2;
	@%p3 bra 	$L__BB17_18;
	cvt.u32.u64 	%r36, %rd1;
	cvta.to.global.u64 	%rd8, %rd3;
	cvt.u32.u64 	%r37, %rd4;
	mad.lo.s32 	%r38, %r33, %r37, %r36;
	mul.wide.u32 	%rd9, %r38, 2;
	add.s64 	%rd10, %rd8, %rd9;
	ld.global.u16 	%rs17, [%rd10];
	st.shared.u16 	[%r7], %rs17;
	bar.sync 	0;
	setp.ne.s32 	%p4, %r1, 0;
	@%p4 bra 	$L__BB17_18;
	setp.gt.u32 	%p5, %r5, 1;
	@%p5 bra 	$L__BB17_4;
	shl.b32 	%r39, %r3, 1;
	add.s32 	%r41, %r35, %r39;
	ld.shared.u16 	%rs54, [%r41];
	bra.uni 	$L__BB17_17;
$L__BB17_4:
	shl.b32 	%r43, %r3, 1;
	add.s32 	%r8, %r35, %r43;
	ld.shared.u16 	%rs54, [%r8];
	add.s32 	%r9, %r5, -1;
	add.s32 	%r45, %r5, -2;
	and.b32  	%r10, %r9, 7;
	setp.lt.u32 	%p6, %r45, 7;
	mov.b32 	%r83, 1;
	@%p6 bra 	$L__BB17_8;
	and.b32  	%r48, %r9, -8;
	neg.s32 	%r80, %r48;
	shl.b32 	%r12, %r2, 1;
	add.s32 	%r50, %r43, %r12;
	add.s32 	%r78, %r35, %r50;
	shl.b32 	%r14, %r2, 4;
	mov.b32 	%r81, 1;
	mov.b32 	%r79, 0;
$L__BB17_6:
	.pragma "nounroll";
	mul.lo.s32 	%r52, %r81, %r2;
	shl.b32 	%r53, %r52, 1;
	add.s32 	%r54, %r8, %r53;
	ld.shared.u16 	%rs19, [%r78];
	mul.lo.s16 	%rs20, %rs19, %rs54;
	add.s32 	%r55, %r54, %r12;
	ld.shared.u16 	%rs21, [%r55];
	mul.lo.s16 	%rs22, %rs21, %rs20;
	add.s32 	%r56, %r55, %r12;
	ld.shared.u16 	%rs23, [%r56];
	mul.lo.s16 	%rs24, %rs23, %rs22;
	add.s32 	%r57, %r56, %r12;
	ld.shared.u16 	%rs25, [%r57];
	mul.lo.s16 	%rs26, %rs25, %rs24;
	add.s32 	%r58, %r57, %r12;
	ld.shared.u16 	%rs27, [%r58];
	mul.lo.s16 	%rs28, %rs27, %rs26;
	add.s32 	%r59, %r58, %r12;
	ld.shared.u16 	%rs29, [%r59];
	mul.lo.s16 	%rs30, %rs29, %rs28;
	add.s32 	%r60, %r59, %r12;
	ld.shared.u16 	%rs31, [%r60];
	mul.lo.s16 	%rs32, %rs31, %rs30;
	add.s32 	%r61, %r60, %r12;
	ld.shared.u16 	%rs33, [%r61];
	mul.lo.s16 	%rs54, %rs33, %rs32;
	add.s32 	%r81, %r81, 8;
	add.s32 	%r80, %r80, 8;
	add.s32 	%r79, %r79, 8;
	add.s32 	%r78, %r78, %r14;
	setp.ne.s32 	%p7, %r80, 0;
	@%p7 bra 	$L__BB17_6;
	add.s32 	%r83, %r79, 1;
$L__BB17_8:
	setp.eq.s32 	%p8, %r10, 0;
	@%p8 bra 	$L__BB17_16;
	and.b32  	%r25, %r9, 3;
	setp.lt.u32 	%p9, %r10, 4;
	@%p9 bra 	$L__BB17_11;
	mul.lo.s32 	%r62, %r83, %r2;
	shl.b32 	%r63, %r62, 1;
	add.s32 	%r64, %r8, %r63;
	ld.shared.u16 	%rs35, [%r64];
	mul.lo.s16 	%rs36, %rs35, %rs54;
	shl.b32 	%r65, %r2, 1;
	add.s32 	%r66, %r64, %r65;
	ld.shared.u16 	%rs37, [%r66];
	mul.lo.s16 	%rs38, %rs37, %rs36;
	add.s32 	%r67, %r66, %r65;
	ld.shared.u16 	%rs39, [%r67];
	mul.lo.s16 	%rs40, %rs39, %rs38;
	add.s32 	%r68, %r67, %r65;
	ld.shared.u16 	%rs41, [%r68];
	mul.lo.s16 	%rs54, %rs41, %rs40;
	add.s32 	%r83, %r83, 4;
$L__BB17_11:
	setp.eq.s32 	%p10, %r25, 0;
	@%p10 bra 	$L__BB17_16;
	setp.eq.s32 	%p11, %r25, 1;
	@%p11 bra 	$L__BB17_14;
	mul.lo.s32 	%r69, %r83, %r2;
	shl.b32 	%r70, %r69, 1;
	add.s32 	%r71, %r8, %r70;
	ld.shared.u16 	%rs43, [%r71];
	mul.lo.s16 	%rs44, %rs43, %rs54;
	shl.b32 	%r72, %r2, 1;
	add.s32 	%r73, %r71, %r72;
	ld.shared.u16 	%rs45, [%r73];
	mul.lo.s16 	%rs54, %rs45, %rs44;
	add.s32 	%r83, %r83, 2;
$L__BB17_14:
	and.b32  	%r74, %r9, 1;
	setp.eq.b32 	%p12, %r74, 1;
	not.pred 	%p13, %p12;
	@%p13 bra 	$L__BB17_16;
	mul.lo.s32 	%r75, %r83, %r2;
	shl.b32 	%r76, %r75, 1;
	add.s32 	%r77, %r8, %r76;
	ld.shared.u16 	%rs46, [%r77];
	mul.lo.s16 	%rs54, %rs46, %rs54;
$L__BB17_16:
	st.shared.u16 	[%r8], %rs54;
$L__BB17_17:
	cvt.u64.u32 	%rd11, %r4;
	mad.lo.s64 	%rd12, %rd4, %rd11, %rd1;
	cvta.to.global.u64 	%rd13, %rd2;
	shl.b64 	%rd14, %rd12, 1;
	add.s64 	%rd15, %rd13, %rd14;
	st.global.u16 	[%rd15], %rs54;
$L__BB17_18:
	ret;

}
	// .globl	contiguous_prod_i32
.visible .entry contiguous_prod_i32(
	.param .u64 .ptr .align 1 contiguous_prod_i32_param_0,
	.param .u64 .ptr .align 1 contiguous_prod_i32_param_1,
	.param .u64 contiguous_prod_i32_param_2
)
{
	.reg .pred 	%p<8>;
	.reg .b32 	%r<43>;
	.reg .b64 	%rd<16>;

	ld.param.u64 	%rd4, [contiguous_prod_i32_param_0];
	ld.param.u64 	%rd6, [contiguous_prod_i32_param_1];
	ld.param.u64 	%rd5, [contiguous_prod_i32_param_2];
	cvta.to.global.u64 	%rd1, %rd6;
	mov.u32 	%r1, %tid.x;
	mov.u32 	%r2, %ctaid.x;
	mov.u32 	%r42, %ntid.x;
	mul.lo.s32 	%r8, %r2, %r42;
	shl.b32 	%r9, %r8, 1;
	add.s32 	%r4, %r9, %r1;
	shl.b32 	%r10, %r1, 2;
	mov.u32 	%r11, prodsdata_i32;
	add.s32 	%r5, %r11, %r10;
	mov.b32 	%r12, 1;
	st.shared.u32 	[%r5], %r12;
	add.s32 	%r13, %r4, %r42;
	cvt.u64.u32 	%rd2, %r13;
	setp.le.u64 	%p1, %rd5, %rd2;
	@%p1 bra 	$L__BB18_2;
	mul.wide.u32 	%rd9, %r4, 4;
	add.s64 	%rd10, %rd1, %rd9;
	ld.global.u32 	%r15, [%rd10];
	shl.b64 	%rd11, %rd2, 2;
	add.s64 	%rd12, %rd1, %rd11;
	ld.global.u32 	%r16, [%rd12];
	mul.lo.s32 	%r17, %r16, %r15;
	st.shared.u32 	[%r5], %r17;
	bra.uni 	$L__BB18_4;
$L__BB18_2:
	cvt.u64.u32 	%rd3, %r4;
	setp.le.u64 	%p2, %rd5, %rd3;
	@%p2 bra 	$L__BB18_4;
	shl.b64 	%rd7, %rd3, 2;
	add.s64 	%rd8, %rd1, %rd7;
	ld.global.u32 	%r14, [%rd8];
	st.shared.u32 	[%r5], %r14;
$L__BB18_4:
	bar.sync 	0;
	setp.lt.u32 	%p3, %r42, 66;
	@%p3 bra 	$L__BB18_8;
$L__BB18_5:
	shr.u32 	%r7, %r42, 1;
	setp.ge.u32 	%p4, %r1, %r7;
	@%p4 bra 	$L__BB18_7;
	ld.shared.u32 	%r18, [%r5];
	shl.b32 	%r19, %r7, 2;
	add.s32 	%r20, %r5, %r19;
	ld.shared.u32 	%r21, [%r20];
	mul.lo.s32 	%r22, %r21, %r18;
	st.shared.u32 	[%r5], %r22;
$L__BB18_7:
	bar.sync 	0;
	setp.gt.u32 	%p5, %r42, 131;
	mov.u32 	%r42, %r7;
	@%p5 bra 	$L__BB18_5;
$L__BB18_8:
	setp.gt.u32 	%p6, %r1, 31;
	@%p6 bra 	$L__BB18_11;
	ld.volatile.shared.u32 	%r23, [%r5];
	ld.volatile.shared.u32 	%r24, [%r5+128];
	mul.lo.s32 	%r25, %r24, %r23;
	st.volatile.shared.u32 	[%r5], %r25;
	ld.volatile.shared.u32 	%r26, [%r5];
	ld.volatile.shared.u32 	%r27, [%r5+64];
	mul.lo.s32 	%r28, %r27, %r26;
	st.volatile.shared.u32 	[%r5], %r28;
	ld.volatile.shared.u32 	%r29, [%r5];
	ld.volatile.shared.u32 	%r30, [%r5+32];
	mul.lo.s32 	%r31, %r30, %r29;
	st.volatile.shared.u32 	[%r5], %r31;
	ld.volatile.shared.u32 	%r32, [%r5];
	ld.volatile.shared.u32 	%r33, [%r5+16];
	mul.lo.s32 	%r34, %r33, %r32;
	st.volatile.shared.u32 	[%r5], %r34;
	ld.volatile.shared.u32 	%r35, [%r5];
	ld.volatile.shared.u32 	%r36, [%r5+8];
	mul.lo.s32 	%r37, %r36, %r35;
	st.volatile.shared.u32 	[%r5], %r37;
	ld.volatile.shared.u32 	%r38, [%r5];
	ld.volatile.shared.u32 	%r39, [%r5+4];
	mul.lo.s32 	%r40, %r39, %r38;
	st.volatile.shared.u32 	[%r5], %r40;
	setp.ne.s32 	%p7, %r1, 0;
	@%p7 bra 	$L__BB18_11;
	ld.shared.u32 	%r41, [prodsdata_i32];
	cvta.to.global.u64 	%rd13, %rd4;
	mul.wide.u32 	%rd14, %r2, 4;
	add.s64 	%rd15, %rd13, %rd14;
	st.global.u32 	[%rd15], %r41;
$L__BB18_11:
	ret;

}
	// .globl	uncontiguous_prod_i32
.visible .entry uncontiguous_prod_i32(
	.param .u64 .ptr .align 1 uncontiguous_prod_i32_param_0,
	.param .u64 .ptr .align 1 uncontiguous_prod_i32_param_1,
	.param .u64 .ptr .align 1 uncontiguous_prod_i32_param_2,
	.param .u64 .ptr .align 1 uncontiguous_prod_i32_param_3,
	.param .u64 uncontiguous_prod_i32_param_4,
	.param .u64 uncontiguous_prod_i32_param_5
)
{
	.reg .pred 	%p<53>;
	.reg .b32 	%r<239>;
	.reg .b64 	%rd<558>;

	ld.param.u64 	%rd260, [uncontiguous_prod_i32_param_0];
	ld.param.u64 	%rd263, [uncontiguous_prod_i32_param_1];
	ld.param.u64 	%rd264, [uncontiguous_prod_i32_param_2];
	ld.param.u64 	%rd265, [uncontiguous_prod_i32_param_3];
	ld.param.u64 	%rd261, [uncontiguous_prod_i32_param_4];
	ld.param.u64 	%rd262, [uncontiguous_prod_i32_param_5];
	cvta.to.global.u64 	%rd1, %rd265;
	cvta.to.global.u64 	%rd2, %rd264;
	cvta.to.global.u64 	%rd3, %rd263;
	mov.u32 	%r1, %tid.x;
	mov.u32 	%r2, %ctaid.x;
	mov.u32 	%r238, %ntid.x;
	mul.lo.s32 	%r52, %r2, %r238;
	shl.b32 	%r53, %r52, 1;
	add.s32 	%r4, %r53, %r1;
	shl.b32 	%r54, %r1, 2;
	mov.u32 	%r55, prodsdata_i32;
	add.s32 	%r5, %r55, %r54;
	mov.b32 	%r56, 1;
	st.shared.u32 	[%r5], %r56;
	add.s32 	%r57, %r4, %r238;
	cvt.u64.u32 	%rd511, %r57;
	setp.le.u64 	%p1, %rd262, %rd511;
	@%p1 bra 	$L__BB19_54;
	cvt.u32.u64 	%r6, %rd261;
	add.s32 	%r232, %r6, -1;
	setp.lt.s32 	%p27, %r232, 0;
	mov.b64 	%rd515, 0;
	mov.u64 	%rd516, %rd515;
	@%p27 bra 	$L__BB19_53;
	cvt.u64.u32 	%rd512, %r4;
	setp.lt.u32 	%p28, %r232, 3;
	mov.b64 	%rd516, 0;
	mov.u64 	%rd515, %rd516;
	@%p28 bra 	$L__BB19_30;
	add.s32 	%r230, %r6, -2;
	and.b32  	%r134, %r6, -4;
	neg.s32 	%r229, %r134;
	mov.b64 	%rd516, 0;
$L__BB19_4:
	.pragma "nounroll";
	add.s32 	%r12, %r230, 1;
	mul.wide.u32 	%rd397, %r12, 8;
	add.s64 	%rd398, %rd2, %rd397;
	ld.global.u64 	%rd10, [%rd398];
	or.b64  	%rd399, %rd512, %rd10;
	and.b64  	%rd400, %rd399, -4294967296;
	setp.ne.s64 	%p29, %rd400, 0;
	@%p29 bra 	$L__BB19_6;
	cvt.u32.u64 	%r135, %rd10;
	cvt.u32.u64 	%r136, %rd512;
	div.u32 	%r137, %r136, %r135;
	mul.lo.s32 	%r138, %r137, %r135;
	sub.s32 	%r139, %r136, %r138;
	cvt.u64.u32 	%rd477, %r137;
	cvt.u64.u32 	%rd478, %r139;
	bra.uni 	$L__BB19_7;
$L__BB19_6:
	div.s64 	%rd477, %rd512, %rd10;
	mul.lo.s64 	%rd401, %rd477, %rd10;
	sub.s64 	%rd478, %rd512, %rd401;
$L__BB19_7:
	mul.wide.u32 	%rd402, %r12, 8;
	add.s64 	%rd403, %rd1, %rd402;
	ld.global.u64 	%rd17, [%rd403];
	mad.lo.s64 	%rd18, %rd17, %rd478, %rd515;
	or.b64  	%rd404, %rd511, %rd10;
	and.b64  	%rd405, %rd404, -4294967296;
	setp.ne.s64 	%p30, %rd405, 0;
	@%p30 bra 	$L__BB19_9;
	cvt.u32.u64 	%r140, %rd10;
	cvt.u32.u64 	%r141, %rd511;
	div.u32 	%r142, %r141, %r140;
	mul.lo.s32 	%r143, %r142, %r140;
	sub.s32 	%r144, %r141, %r143;
	cvt.u64.u32 	%rd479, %r142;
	cvt.u64.u32 	%rd480, %r144;
	bra.uni 	$L__BB19_10;
$L__BB19_9:
	div.s64 	%rd479, %rd511, %rd10;
	mul.lo.s64 	%rd406, %rd479, %rd10;
	sub.s64 	%rd480, %rd511, %rd406;
$L__BB19_10:
	mad.lo.s64 	%rd25, %rd480, %rd17, %rd516;
	add.s32 	%r13, %r230, -2;
	mul.wide.u32 	%rd407, %r230, 8;
	add.s64 	%rd408, %rd2, %rd407;
	ld.global.u64 	%rd26, [%rd408];
	or.b64  	%rd409, %rd477, %rd26;
	and.b64  	%rd410, %rd409, -4294967296;
	setp.ne.s64 	%p31, %rd410, 0;
	@%p31 bra 	$L__BB19_12;
	cvt.u32.u64 	%r145, %rd26;
	cvt.u32.u64 	%r146, %rd477;
	div.u32 	%r147, %r146, %r145;
	mul.lo.s32 	%r148, %r147, %r145;
	sub.s32 	%r149, %r146, %r148;
	cvt.u64.u32 	%rd481, %r147;
	cvt.u64.u32 	%rd482, %r149;
	bra.uni 	$L__BB19_13;
$L__BB19_12:
	div.s64 	%rd481, %rd477, %rd26;
	mul.lo.s64 	%rd411, %rd481, %rd26;
	sub.s64 	%rd482, %rd477, %rd411;
$L__BB19_13:
	mul.wide.u32 	%rd412, %r230, 8;
	add.s64 	%rd413, %rd1, %rd412;
	ld.global.u64 	%rd33, [%rd413];
	mad.lo.s64 	%rd34, %rd33, %rd482, %rd18;
	or.b64  	%rd414, %rd479, %rd26;
	and.b64  	%rd415, %rd414, -4294967296;
	setp.ne.s64 	%p32, %rd415, 0;
	@%p32 bra 	$L__BB19_15;
	cvt.u32.u64 	%r150, %rd26;
	cvt.u32.u64 	%r151, %rd479;
	div.u32 	%r152, %r151, %r150;
	mul.lo.s32 	%r153, %r152, %r150;
	sub.s32 	%r154, %r151, %r153;
	cvt.u64.u32 	%rd483, %r152;
	cvt.u64.u32 	%rd484, %r154;
	bra.uni 	$L__BB19_16;
$L__BB19_15:
	div.s64 	%rd483, %rd479, %rd26;
	mul.lo.s64 	%rd416, %rd483, %rd26;
	sub.s64 	%rd484, %rd479, %rd416;
$L__BB19_16:
	mad.lo.s64 	%rd41, %rd484, %rd33, %rd25;
	add.s32 	%r14, %r230, -1;
	mul.wide.u32 	%rd417, %r14, 8;
	add.s64 	%rd418, %rd2, %rd417;
	ld.global.u64 	%rd42, [%rd418];
	or.b64  	%rd419, %rd481, %rd42;
	and.b64  	%rd420, %rd419, -4294967296;
	setp.ne.s64 	%p33, %rd420, 0;
	@%p33 bra 	$L__BB19_18;
	cvt.u32.u64 	%r155, %rd42;
	cvt.u32.u64 	%r156, %rd481;
	div.u32 	%r157, %r156, %r155;
	mul.lo.s32 	%r158, %r157, %r155;
	sub.s32 	%r159, %r156, %r158;
	cvt.u64.u32 	%rd485, %r157;
	cvt.u64.u32 	%rd486, %r159;
	bra.uni 	$L__BB19_19;
$L__BB19_18:
	div.s64 	%rd485, %rd481, %rd42;
	mul.lo.s64 	%rd421, %rd485, %rd42;
	sub.s64 	%rd486, %rd481, %rd421;
$L__BB19_19:
	mul.wide.u32 	%rd422, %r14, 8;
	add.s64 	%rd423, %rd1, %rd422;
	ld.global.u64 	%rd49, [%rd423];
	mad.lo.s64 	%rd50, %rd49, %rd486, %rd34;
	or.b64  	%rd424, %rd483, %rd42;
	and.b64  	%rd425, %rd424, -4294967296;
	setp.ne.s64 	%p34, %rd425, 0;
	@%p34 bra 	$L__BB19_21;
	cvt.u32.u64 	%r160, %rd42;
	cvt.u32.u64 	%r161, %rd483;
	div.u32 	%r162, %r161, %r160;
	mul.lo.s32 	%r163, %r162, %r160;
	sub.s32 	%r164, %r161, %r163;
	cvt.u64.u32 	%rd487, %r162;
	cvt.u64.u32 	%rd488, %r164;
	bra.uni 	$L__BB19_22;
$L__BB19_21:
	div.s64 	%rd487, %rd483, %rd42;
	mul.lo.s64 	%rd426, %rd487, %rd42;
	sub.s64 	%rd488, %rd483, %rd426;
$L__BB19_22:
	mad.lo.s64 	%rd57, %rd488, %rd49, %rd41;
	mul.wide.u32 	%rd427, %r13, 8;
	add.s64 	%rd428, %rd2, %rd427;
	ld.global.u64 	%rd58, [%rd428];
	or.b64  	%rd429, %rd485, %rd58;
	and.b64  	%rd430, %rd429, -4294967296;
	setp.ne.s64 	%p35, %rd430, 0;
	@%p35 bra 	$L__BB19_24;
	cvt.u32.u64 	%r165, %rd58;
	cvt.u32.u64 	%r166, %rd485;
	div.u32 	%r167, %r166, %r165;
	mul.lo.s32 	%r168, %r167, %r165;
	sub.s32 	%r169, %r166, %r168;
	cvt.u64.u32 	%rd512, %r167;
	cvt.u64.u32 	%rd490, %r169;
	bra.uni 	$L__BB19_25;
$L__BB19_24:
	div.s64 	%rd512, %rd485, %rd58;
	mul.lo.s64 	%rd431, %rd512, %rd58;
	sub.s64 	%rd490, %rd485, %rd431;
$L__BB19_25:
	mul.wide.u32 	%rd432, %r13, 8;
	add.s64 	%rd433, %rd1, %rd432;
	ld.global.u64 	%rd65, [%rd433];
	mad.lo.s64 	%rd515, %rd65, %rd490, %rd50;
	or.b64  	%rd434, %rd487, %rd58;
	and.b64  	%rd435, %rd434, -4294967296;
	setp.ne.s64 	%p36, %rd435, 0;
	@%p36 bra 	$L__BB19_27;
	cvt.u32.u64 	%r170, %rd58;
	cvt.u32.u64 	%r171, %rd487;
	div.u32 	%r172, %r171, %r170;
	mul.lo.s32 	%r173, %r172, %r170;
	sub.s32 	%r174, %r171, %r173;
	cvt.u64.u32 	%rd511, %r172;
	cvt.u64.u32 	%rd492, %r174;
	bra.uni 	$L__BB19_28;
$L__BB19_27:
	div.s64 	%rd511, %rd487, %rd58;
	mul.lo.s64 	%rd436, %rd511, %rd58;
	sub.s64 	%rd492, %rd487, %rd436;
$L__BB19_28:
	mad.lo.s64 	%rd516, %rd492, %rd65, %rd57;
	add.s32 	%r230, %r230, -4;
	add.s32 	%r229, %r229, 4;
	setp.ne.s32 	%p37, %r229, 0;
	@%p37 bra 	$L__BB19_4;
	add.s32 	%r232, %r230, 1;
$L__BB19_30:
	and.b32  	%r19, %r6, 3;
	setp.eq.s32 	%p38, %r19, 0;
	@%p38 bra 	$L__BB19_53;
	setp.eq.s32 	%p39, %r19, 1;
	@%p39 bra 	$L__BB19_45;
	mul.wide.u32 	%rd438, %r232, 8;
	add.s64 	%rd439, %rd2, %rd438;
	ld.global.u64 	%rd80, [%rd439];
	or.b64  	%rd440, %rd512, %rd80;
	and.b64  	%rd441, %rd440, -4294967296;
	setp.ne.s64 	%p40, %rd441, 0;
	@%p40 bra 	$L__BB19_34;
	cvt.u32.u64 	%r175, %rd80;
	cvt.u32.u64 	%r176, %rd512;
	div.u32 	%r177, %r176, %r175;
	mul.lo.s32 	%r178, %r177, %r175;
	sub.s32 	%r179, %r176, %r178;
	cvt.u64.u32 	%rd499, %r177;
	cvt.u64.u32 	%rd500, %r179;
	bra.uni 	$L__BB19_35;
$L__BB19_34:
	div.s64 	%rd499, %rd512, %rd80;
	mul.lo.s64 	%rd442, %rd499, %rd80;
	sub.s64 	%rd500, %rd512, %rd442;
$L__BB19_35:
	add.s64 	%rd444, %rd1, %rd438;
	ld.global.u64 	%rd87, [%rd444];
	mad.lo.s64 	%rd88, %rd87, %rd500, %rd515;
	or.b64  	%rd445, %rd511, %rd80;
	and.b64  	%rd446, %rd445, -4294967296;
	setp.ne.s64 	%p41, %rd446, 0;
	@%p41 bra 	$L__BB19_37;
	cvt.u32.u64 	%r180, %rd80;
	cvt.u32.u64 	%r181, %rd511;
	div.u32 	%r182, %r181, %r180;
	mul.lo.s32 	%r183, %r182, %r180;
	sub.s32 	%r184, %r181, %r183;
	cvt.u64.u32 	%rd501, %r182;
	cvt.u64.u32 	%rd502, %r184;
	bra.uni 	$L__BB19_38;
$L__BB19_37:
	div.s64 	%rd501, %rd511, %rd80;
	mul.lo.s64 	%rd447, %rd501, %rd80;
	sub.s64 	%rd502, %rd511, %rd447;
$L__BB19_38:
	mad.lo.s64 	%rd95, %rd502, %rd87, %rd516;
	add.s32 	%r20, %r232, -1;
	mul.wide.u32 	%rd448, %r20, 8;
	add.s64 	%rd449, %rd2, %rd448;
	ld.global.u64 	%rd96, [%rd449];
	or.b64  	%rd450, %rd499, %rd96;
	and.b64  	%rd451, %rd450, -4294967296;
	setp.ne.s64 	%p42, %rd451, 0;
	@%p42 bra 	$L__BB19_40;
	cvt.u32.u64 	%r185, %rd96;
	cvt.u32.u64 	%r186, %rd499;
	div.u32 	%r187, %r186, %r185;
	mul.lo.s32 	%r188, %r187, %r185;
	sub.s32 	%r189, %r186, %r188;
	cvt.u64.u32 	%rd512, %r187;
	cvt.u64.u32 	%rd504, %r189;
	bra.uni 	$L__BB19_41;
$L__BB19_40:
	div.s64 	%rd512, %rd499, %rd96;
	mul.lo.s64 	%rd452, %rd512, %rd96;
	sub.s64 	%rd504, %rd499, %rd452;
$L__BB19_41:
	add.s64 	%rd454, %rd1, %rd448;
	ld.global.u64 	%rd103, [%rd454];
	mad.lo.s64 	%rd515, %rd103, %rd504, %rd88;
	or.b64  	%rd455, %rd501, %rd96;
	and.b64  	%rd456, %rd455, -4294967296;
	setp.ne.s64 	%p43, %rd456, 0;
	@%p43 bra 	$L__BB19_43;
	cvt.u32.u64 	%r190, %rd96;
	cvt.u32.u64 	%r191, %rd501;
	div.u32 	%r192, %r191, %r190;
	mul.lo.s32 	%r193, %r192, %r190;
	sub.s32 	%r194, %r191, %r193;
	cvt.u64.u32 	%rd511, %r192;
	cvt.u64.u32 	%rd506, %r194;
	bra.uni 	$L__BB19_44;
$L__BB19_43:
	div.s64 	%rd511, %rd501, %rd96;
	mul.lo.s64 	%rd457, %rd511, %rd96;
	sub.s64 	%rd506, %rd501, %rd457;
$L__BB19_44:
	mad.lo.s64 	%rd516, %rd506, %rd103, %rd95;
	add.s32 	%r232, %r232, -2;
$L__BB19_45:
	and.b32  	%r195, %r6, 1;
	setp.eq.b32 	%p44, %r195, 1;
	not.pred 	%p45, %p44;
	@%p45 bra 	$L__BB19_53;
	mul.wide.u32 	%rd458, %r232, 8;
	add.s64 	%rd459, %rd2, %rd458;
	ld.global.u64 	%rd118, [%rd459];
	or.b64  	%rd460, %rd512, %rd118;
	and.b64  	%rd461, %rd460, -4294967296;
	setp.ne.s64 	%p46, %rd461, 0;
	@%p46 bra 	$L__BB19_48;
	cvt.u32.u64 	%r196, %rd118;
	cvt.u32.u64 	%r197, %rd512;
	rem.u32 	%r198, %r197, %r196;
	cvt.u64.u32 	%rd513, %r198;
	bra.uni 	$L__BB19_49;
$L__BB19_48:
	rem.s64 	%rd513, %rd512, %rd118;
$L__BB19_49:
	add.s64 	%rd463, %rd1, %rd458;
	ld.global.u64 	%rd122, [%rd463];
	mad.lo.s64 	%rd515, %rd122, %rd513, %rd515;
	or.b64  	%rd464, %rd511, %rd118;
	and.b64  	%rd465, %rd464, -4294967296;
	setp.ne.s64 	%p47, %rd465, 0;
	@%p47 bra 	$L__BB19_51;
	cvt.u32.u64 	%r199, %rd118;
	cvt.u32.u64 	%r200, %rd511;
	rem.u32 	%r201, %r200, %r199;
	cvt.u64.u32 	%rd514, %r201;
	bra.uni 	$L__BB19_52;
$L__BB19_51:
	rem.s64 	%rd514, %rd511, %rd118;
$L__BB19_52:
	mad.lo.s64 	%rd516, %rd514, %rd122, %rd516;
$L__BB19_53:
	shl.b64 	%rd466, %rd515, 2;
	add.s64 	%rd467, %rd3, %rd466;
	ld.global.u32 	%r202, [%rd467];
	shl.b64 	%rd468, %rd516, 2;
	add.s64 	%rd469, %rd3, %rd468;
	ld.global.u32 	%r203, [%rd469];
	mul.lo.s32 	%r204, %r203, %r202;
	st.shared.u32 	[%r5], %r204;
	bra.uni 	$L__BB19_114;
$L__BB19_54:
	cvt.u64.u32 	%rd548, %r4;
	setp.le.u64 	%p2, %rd262, %rd548;
	@%p2 bra 	$L__BB19_114;
	cvt.u32.u64 	%r23, %rd261;
	add.s32 	%r236, %r23, -1;
	setp.lt.s32 	%p3, %r236, 0;
	mov.b64 	%rd557, 0;
	@%p3 bra 	$L__BB19_113;
	and.b32  	%r25, %r23, 7;
	setp.lt.u32 	%p4, %r236, 7;
	mov.b64 	%rd557, 0;
	@%p4 bra 	$L__BB19_84;
	add.s32 	%r234, %r23, -4;
	and.b32  	%r58, %r23, -8;
	neg.s32 	%r233, %r58;
	mov.b64 	%rd557, 0;
$L__BB19_58:
	.pragma "nounroll";
	add.s32 	%r30, %r234, 3;
	mul.wide.u32 	%rd270, %r30, 8;
	add.s64 	%rd271, %rd2, %rd270;
	ld.global.u64 	%rd133, [%rd271];
	or.b64  	%rd272, %rd548, %rd133;
	and.b64  	%rd273, %rd272, -4294967296;
	setp.ne.s64 	%p5, %rd273, 0;
	@%p5 bra 	$L__BB19_60;
	cvt.u32.u64 	%r59, %rd133;
	cvt.u32.u64 	%r60, %rd548;
	div.u32 	%r61, %r60, %r59;
	mul.lo.s32 	%r62, %r61, %r59;
	sub.s32 	%r63, %r60, %r62;
	cvt.u64.u32 	%rd519, %r61;
	cvt.u64.u32 	%rd520, %r63;
	bra.uni 	$L__BB19_61;
$L__BB19_60:
	div.s64 	%rd519, %rd548, %rd133;
	mul.lo.s64 	%rd274, %rd519, %rd133;
	sub.s64 	%rd520, %rd548, %rd274;
$L__BB19_61:
	add.s64 	%rd276, %rd1, %rd270;
	ld.global.u64 	%rd277, [%rd276];
	mad.lo.s64 	%rd140, %rd277, %rd520, %rd557;
	add.s32 	%r31, %r234, 2;
	mul.wide.u32 	%rd278, %r31, 8;
	add.s64 	%rd279, %rd2, %rd278;
	ld.global.u64 	%rd141, [%rd279];
	or.b64  	%rd280, %rd519, %rd141;
	and.b64  	%rd281, %rd280, -4294967296;
	setp.ne.s64 	%p6, %rd281, 0;
	@%p6 bra 	$L__BB19_63;
	cvt.u32.u64 	%r64, %rd141;
	cvt.u32.u64 	%r65, %rd519;
	div.u32 	%r66, %r65, %r64;
	mul.lo.s32 	%r67, %r66, %r64;
	sub.s32 	%r68, %r65, %r67;
	cvt.u64.u32 	%rd521, %r66;
	cvt.u64.u32 	%rd522, %r68;
	bra.uni 	$L__BB19_64;
$L__BB19_63:
	div.s64 	%rd521, %rd519, %rd141;
	mul.lo.s64 	%rd282, %rd521, %rd141;
	sub.s64 	%rd522, %rd519, %rd282;
$L__BB19_64:
	add.s64 	%rd284, %rd1, %rd278;
	ld.global.u64 	%rd285, [%rd284];
	mad.lo.s64 	%rd148, %rd285, %rd522, %rd140;
	add.s32 	%r32, %r234, 1;
	mul.wide.u32 	%rd286, %r32, 8;
	add.s64 	%rd287, %rd2, %rd286;
	ld.global.u64 	%rd149, [%rd287];
	or.b64  	%rd288, %rd521, %rd149;
	and.b64  	%rd289, %rd288, -4294967296;
	setp.ne.s64 	%p7, %rd289, 0;
	@%p7 bra 	$L__BB19_66;
	cvt.u32.u64 	%r69, %rd149;
	cvt.u32.u64 	%r70, %rd521;
	div.u32 	%r71, %r70, %r69;
	mul.lo.s32 	%r72, %r71, %r69;
	sub.s32 	%r73, %r70, %r72;
	cvt.u64.u32 	%rd523, %r71;
	cvt.u64.u32 	%rd524, %r73;
	bra.uni 	$L__BB19_67;
$L__BB19_66:
	div.s64 	%rd523, %rd521, %rd149;
	mul.lo.s64 	%rd290, %rd523, %rd149;
	sub.s64 	%rd524, %rd521, %rd290;
$L__BB19_67:
	add.s64 	%rd292, %rd1, %rd286;
	ld.global.u64 	%rd293, [%rd292];
	mad.lo.s64 	%rd156, %rd293, %rd524, %rd148;
	add.s32 	%r33, %r234, -4;
	mul.wide.u32 	%rd294, %r234, 8;
	add.s64 	%rd295, %rd2, %rd294;
	ld.global.u64 	%rd157, [%rd295];
	or.b64  	%rd296, %rd523, %rd157;
	and.b64  	%rd297, %rd296, -4294967296;
	setp.ne.s64 	%p8, %rd297, 0;
	@%p8 bra 	$L__BB19_69;
	cvt.u32.u64 	%r74, %rd157;
	cvt.u32.u64 	%r75, %rd523;
	div.u32 	%r76, %r75, %r74;
	mul.lo.s32 	%r77, %r76, %r74;
	sub.s32 	%r78, %r75, %r77;
	cvt.u64.u32 	%rd525, %r76;
	cvt.u64.u32 	%rd526, %r78;
	bra.uni 	$L__BB19_70;
$L__BB19_69:
	div.s64 	%rd525, %rd523, %rd157;
	mul.lo.s64 	%rd298, %rd525, %rd157;
	sub.s64 	%rd526, %rd523, %rd298;
$L__BB19_70:
	add.s64 	%rd300, %rd1, %rd294;
	ld.global.u64 	%rd301, [%rd300];
	mad.lo.s64 	%rd164, %rd301, %rd526, %rd156;
	add.s32 	%r34, %r234, -1;
	mul.wide.u32 	%rd302, %r34, 8;
	add.s64 	%rd303, %rd2, %rd302;
	ld.global.u64 	%rd165, [%rd303];
	or.b64  	%rd304, %rd525, %rd165;
	and.b64  	%rd305, %rd304, -4294967296;
	setp.ne.s64 	%p9, %rd305, 0;
	@%p9 bra 	$L__BB19_72;
	cvt.u32.u64 	%r79, %rd165;
	cvt.u32.u64 	%r80, %rd525;
	div.u32 	%r81, %r80, %r79;
	mul.lo.s32 	%r82, %r81, %r79;
	sub.s32 	%r83, %r80, %r82;
	cvt.u64.u32 	%rd527, %r81;
	cvt.u64.u32 	%rd528, %r83;
	bra.uni 	$L__BB19_73;
$L__BB19_72:
	div.s64 	%rd527, %rd525, %rd165;
	mul.lo.s64 	%rd306, %rd527, %rd165;
	sub.s64 	%rd528, %rd525, %rd306;
$L__BB19_73:
	add.s64 	%rd308, %rd1, %rd302;
	ld.global.u64 	%rd309, [%rd308];
	mad.lo.s64 	%rd172, %rd309, %rd528, %rd164;
	add.s32 	%r35, %r234, -2;
	mul.wide.u32 	%rd310, %r35, 8;
	add.s64 	%rd311, %rd2, %rd310;
	ld.global.u64 	%rd173, [%rd311];
	or.b64  	%rd312, %rd527, %rd173;
	and.b64  	%rd313, %rd312, -4294967296;
	setp.ne.s64 	%p10, %rd313, 0;
	@%p10 bra 	$L__BB19_75;
	cvt.u32.u64 	%r84, %rd173;
	cvt.u32.u64 	%r85, %rd527;
	div.u32 	%r86, %r85, %r84;
	mul.lo.s32 	%r87, %r86, %r84;
	sub.s32 	%r88, %r85, %r87;
	cvt.u64.u32 	%rd529, %r86;
	cvt.u64.u32 	%rd530, %r88;
	bra.uni 	$L__BB19_76;
$L__BB19_75:
	div.s64 	%rd529, %rd527, %rd173;
	mul.lo.s64 	%rd314, %rd529, %rd173;
	sub.s64 	%rd530, %rd527, %rd314;
$L__BB19_76:
	add.s64 	%rd316, %rd1, %rd310;
	ld.global.u64 	%rd317, [%rd316];
	mad.lo.s64 	%rd180, %rd317, %rd530, %rd172;
	add.s32 	%r36, %r234, -3;
	mul.wide.u32 	%rd318, %r36, 8;
	add.s64 	%rd319, %rd2, %rd318;
	ld.global.u64 	%rd181, [%rd319];
	or.b64  	%rd320, %rd529, %rd181;
	and.b64  	%rd321, %rd320, -4294967296;
	setp.ne.s64 	%p11, %rd321, 0;
	@%p11 bra 	$L__BB19_78;
	cvt.u32.u64 	%r89, %rd181;
	cvt.u32.u64 	%r90, %rd529;
	div.u32 	%r91, %r90, %r89;
	mul.lo.s32 	%r92, %r91, %r89;
	sub.s32 	%r93, %r90, %r92;
	cvt.u64.u32 	%rd531, %r91;
	cvt.u64.u32 	%rd532, %r93;
	bra.uni 	$L__BB19_79;
$L__BB19_78:
	div.s64 	%rd531, %rd529, %rd181;
	mul.lo.s64 	%rd322, %rd531, %rd181;
	sub.s64 	%rd532, %rd529, %rd322;
$L__BB19_79:
	add.s64 	%rd324, %rd1, %rd318;
	ld.global.u64 	%rd325, [%rd324];
	mad.lo.s64 	%rd188, %rd325, %rd532, %rd180;
	mul.wide.u32 	%rd326, %r33, 8;
	add.s64 	%rd327, %rd2, %rd326;
	ld.global.u64 	%rd189, [%rd327];
	or.b64  	%rd328, %rd531, %rd189;
	and.b64  	%rd329, %rd328, -4294967296;
	setp.ne.s64 	%p12, %rd329, 0;
	@%p12 bra 	$L__BB19_81;
	cvt.u32.u64 	%r94, %rd189;
	cvt.u32.u64 	%r95, %rd531;
	div.u32 	%r96, %r95, %r94;
	mul.lo.s32 	%r97, %r96, %r94;
	sub.s32 	%r98, %r95, %r97;
	cvt.u64.u32 	%rd548, %r96;
	cvt.u64.u32 	%rd534, %r98;
	bra.uni 	$L__BB19_82;
$L__BB19_81:
	div.s64 	%rd548, %rd531, %rd189;
	mul.lo.s64 	%rd330, %rd548, %rd189;
	sub.s64 	%rd534, %rd531, %rd330;
$L__BB19_82:
	add.s64 	%rd332, %rd1, %rd326;
	ld.global.u64 	%rd333, [%rd332];
	mad.lo.s64 	%rd557, %rd333, %rd534, %rd188;
	add.s32 	%r234, %r234, -8;
	add.s32 	%r233, %r233, 8;
	setp.ne.s32 	%p13, %r233, 0;
	@%p13 bra 	$L__BB19_58;
	add.s32 	%r236, %r234, 3;
$L__BB19_84:
	setp.eq.s32 	%p14, %r25, 0;
	@%p14 bra 	$L__BB19_113;
	and.b32  	%r41, %r23, 3;
	setp.lt.u32 	%p15, %r25, 4;
	@%p15 bra 	$L__BB19_99;
	mul.wide.u32 	%rd335, %r236, 8;
	add.s64 	%rd336, %rd2, %rd335;
	ld.global.u64 	%rd200, [%rd336];
	or.b64  	%rd337, %rd548, %rd200;
	and.b64  	%rd338, %rd337, -4294967296;
	setp.ne.s64 	%p16, %rd338, 0;
	@%p16 bra 	$L__BB19_88;
	cvt.u32.u64 	%r99, %rd200;
	cvt.u32.u64 	%r100, %rd548;
	div.u32 	%r101, %r100, %r99;
	mul.lo.s32 	%r102, %r101, %r99;
	sub.s32 	%r103, %r100, %r102;
	cvt.u64.u32 	%rd538, %r101;
	cvt.u64.u32 	%rd539, %r103;
	bra.uni 	$L__BB19_89;
$L__BB19_88:
	div.s64 	%rd538, %rd548, %rd200;
	mul.lo.s64 	%rd339, %rd538, %rd200;
	sub.s64 	%rd539, %rd548, %rd339;
$L__BB19_89:
	add.s64 	%rd341, %rd1, %rd335;
	ld.global.u64 	%rd342, [%rd341];
	mad.lo.s64 	%rd207, %rd342, %rd539, %rd557;
	add.s32 	%r42, %r236, -1;
	mul.wide.u32 	%rd343, %r42, 8;
	add.s64 	%rd344, %rd2, %rd343;
	ld.global.u64 	%rd208, [%rd344];
	or.b64  	%rd345, %rd538, %rd208;
	and.b64  	%rd346, %rd345, -4294967296;
	setp.ne.s64 	%p17, %rd346, 0;
	@%p17 bra 	$L__BB19_91;
	cvt.u32.u64 	%r104, %rd208;
	cvt.u32.u64 	%r105, %rd538;
	div.u32 	%r106, %r105, %r104;
	mul.lo.s32 	%r107, %r106, %r104;
	sub.s32 	%r108, %r105, %r107;
	cvt.u64.u32 	%rd540, %r106;
	cvt.u64.u32 	%rd541, %r108;
	bra.uni 	$L__BB19_92;
$L__BB19_91:
	div.s64 	%rd540, %rd538, %rd208;
	mul.lo.s64 	%rd347, %rd540, %rd208;
	sub.s64 	%rd541, %rd538, %rd347;
$L__BB19_92:
	add.s64 	%rd349, %rd1, %rd343;
	ld.global.u64 	%rd350, [%rd349];
	mad.lo.s64 	%rd215, %rd350, %rd541, %rd207;
	add.s32 	%r43, %r236, -2;
	mul.wide.u32 	%rd351, %r43, 8;
	add.s64 	%rd352, %rd2, %rd351;
	ld.global.u64 	%rd216, [%rd352];
	or.b64  	%rd353, %rd540, %rd216;
	and.b64  	%rd354, %rd353, -4294967296;
	setp.ne.s64 	%p18, %rd354, 0;
	@%p18 bra 	$L__BB19_94;
	cvt.u32.u64 	%r109, %rd216;
	cvt.u32.u64 	%r110, %rd540;
	div.u32 	%r111, %r110, %r109;
	mul.lo.s32 	%r112, %r111, %r109;
	sub.s32 	%r113, %r110, %r112;
	cvt.u64.u32 	%rd542, %r111;
	cvt.u64.u32 	%rd543, %r113;
	bra.uni 	$L__BB19_95;
$L__BB19_94:
	div.s64 	%rd542, %rd540, %rd216;
	mul.lo.s64 	%rd355, %rd542, %rd216;
	sub.s64 	%rd543, %rd540, %rd355;
$L__BB19_95:
	add.s64 	%rd357, %rd1, %rd351;
	ld.global.u64 	%rd358, [%rd357];
	mad.lo.s64 	%rd223, %rd358, %rd543, %rd215;
	add.s32 	%r44, %r236, -3;
	mul.wide.u32 	%rd359, %r44, 8;
	add.s64 	%rd360, %rd2, %rd359;
	ld.global.u64 	%rd224, [%rd360];
	or.b64  	%rd361, %rd542, %rd224;
	and.b64  	%rd362, %rd361, -4294967296;
	setp.ne.s64 	%p19, %rd362, 0;
	@%p19 bra 	$L__BB19_97;
	cvt.u32.u64 	%r114, %rd224;
	cvt.u32.u64 	%r115, %rd542;
	div.u32 	%r116, %r115, %r114;
	mul.lo.s32 	%r117, %r116, %r114;
	sub.s32 	%r118, %r115, %r117;
	cvt.u64.u32 	%rd548, %r116;
	cvt.u64.u32 	%rd545, %r118;
	bra.uni 	$L__BB19_98;
$L__BB19_97:
	div.s64 	%rd548, %rd542, %rd224;
	mul.lo.s64 	%rd363, %rd548, %rd224;
	sub.s64 	%rd545, %rd542, %rd363;
$L__BB19_98:
	add.s64 	%rd365, %rd1, %rd359;
	ld.global.u64 	%rd366, [%rd365];
	mad.lo.s64 	%rd557, %rd366, %rd545, %rd223;
	add.s32 	%r236, %r236, -4;
$L__BB19_99:
	setp.eq.s32 	%p20, %r41, 0;
	@%p20 bra 	$L__BB19_113;
	setp.eq.s32 	%p21, %r41, 1;
	@%p21 bra 	$L__BB19_108;
	mul.wide.u32 	%rd368, %r236, 8;
	add.s64 	%rd369, %rd2, %rd368;
	ld.global.u64 	%rd235, [%rd369];
	or.b64  	%rd370, %rd548, %rd235;
	and.b64  	%rd371, %rd370, -4294967296;
	setp.ne.s64 	%p22, %rd371, 0;
	@%p22 bra 	$L__BB19_103;
	cvt.u32.u64 	%r119, %rd235;
	cvt.u32.u64 	%r120, %rd548;
	div.u32 	%r121, %r120, %r119;
	mul.lo.s32 	%r122, %r121, %r119;
	sub.s32 	%r123, %r120, %r122;
	cvt.u64.u32 	%rd549, %r121;
	cvt.u64.u32 	%rd550, %r123;
	bra.uni 	$L__BB19_104;
$L__BB19_103:
	div.s64 	%rd549, %rd548, %rd235;
	mul.lo.s64 	%rd372, %rd549, %rd235;
	sub.s64 	%rd550, %rd548, %rd372;
$L__BB19_104:
	add.s64 	%rd374, %rd1, %rd368;
	ld.global.u64 	%rd375, [%rd374];
	mad.lo.s64 	%rd242, %rd375, %rd550, %rd557;
	add.s32 	%r47, %r236, -1;
	mul.wide.u32 	%rd376, %r47, 8;
	add.s64 	%rd377, %rd2, %rd376;
	ld.global.u64 	%rd243, [%rd377];
	or.b64  	%rd378, %rd549, %rd243;
	and.b64  	%rd379, %rd378, -4294967296;
	setp.ne.s64 	%p23, %rd379, 0;
	@%p23 bra 	$L__BB19_106;
	cvt.u32.u64 	%r124, %rd243;
	cvt.u32.u64 	%r125, %rd549;
	div.u32 	%r126, %r125, %r124;
	mul.lo.s32 	%r127, %r126, %r124;
	sub.s32 	%r128, %r125, %r127;
	cvt.u64.u32 	%rd548, %r126;
	cvt.u64.u32 	%rd552, %r128;
	bra.uni 	$L__BB19_107;
$L__BB19_106:
	div.s64 	%rd548, %rd549, %rd243;
	mul.lo.s64 	%rd380, %rd548, %rd243;
	sub.s64 	%rd552, %rd549, %rd380;
$L__BB19_107:
	add.s64 	%rd382, %rd1, %rd376;
	ld.global.u64 	%rd383, [%rd382];
	mad.lo.s64 	%rd557, %rd383, %rd552, %rd242;
	add.s32 	%r236, %r236, -2;
$L__BB19_108:
	and.b32  	%r129, %r23, 1;
	setp.eq.b32 	%p24, %r129, 1;
	not.pred 	%p25, %p24;
	@%p25 bra 	$L__BB19_113;
	mul.wide.u32 	%rd384, %r236, 8;
	add.s64 	%rd385, %rd2, %rd384;
	ld.global.u64 	%rd254, [%rd385];
	or.b64  	%rd386, %rd548, %rd254;
	and.b64  	%rd387, %rd386, -4294967296;
	setp.ne.s64 	%p26, %rd387, 0;
	@%p26 bra 	$L__BB19_111;
	cvt.u32.u64 	%r130, %rd254;
	cvt.u32.u64 	%r131, %rd548;
	rem.u32 	%r132, %r131, %r130;
	cvt.u64.u32 	%rd556, %r132;
	bra.uni 	$L__BB19_112;
$L__BB19_111:
	rem.s64 	%rd556, %rd548, %rd254;
$L__BB19_112:
	add.s64 	%rd389, %rd1, %rd384;
	ld.global.u64 	%rd390, [%rd389];
	mad.lo.s64 	%rd557, %rd390, %rd556, %rd557;
$L__BB19_113:
	shl.b64 	%rd391, %rd557, 2;
	add.s64 	%rd392, %rd3, %rd391;
	ld.global.u32 	%r133, [%rd392];
	st.shared.u32 	[%r5], %r133;
$L__BB19_114:
	bar.sync 	0;
	setp.lt.u32 	%p48, %r238, 66;
	@%p48 bra 	$L__BB19_118;
$L__BB19_115:
	shr.u32 	%r51, %r238, 1;
	setp.ge.u32 	%p49, %r1, %r51;
	@%p49 bra 	$L__BB19_117;
	ld.shared.u32 	%r205, [%r5];
	shl.b32 	%r206, %r51, 2;
	add.s32 	%r207, %r5, %r206;
	ld.shared.u32 	%r208, [%r207];
	mul.lo.s32 	%r209, %r208, %r205;
	st.shared.u32 	[%r5], %r209;
$L__BB19_117:
	bar.sync 	0;
	setp.gt.u32 	%p50, %r238, 131;
	mov.u32 	%r238, %r51;
	@%p50 bra 	$L__BB19_115;
$L__BB19_118:
	setp.gt.u32 	%p51, %r1, 31;
	@%p51 bra 	$L__BB19_121;
	ld.volatile.shared.u32 	%r210, [%r5];
	ld.volatile.shared.u32 	%r211, [%r5+128];
	mul.lo.s32 	%r212, %r211, %r210;
	st.volatile.shared.u32 	[%r5], %r212;
	ld.volatile.shared.u32 	%r213, [%r5];
	ld.volatile.shared.u32 	%r214, [%r5+64];
	mul.lo.s32 	%r215, %r214, %r213;
	st.volatile.shared.u32 	[%r5], %r215;
	ld.volatile.shared.u32 	%r216, [%r5];
	ld.volatile.shared.u32 	%r217, [%r5+32];
	mul.lo.s32 	%r218, %r217, %r216;
	st.volatile.shared.u32 	[%r5], %r218;
	ld.volatile.shared.u32 	%r219, [%r5];
	ld.volatile.shared.u32 	%r220, [%r5+16];
	mul.lo.s32 	%r221, %r220, %r219;
	st.volatile.shared.u32 	[%r5], %r221;
	ld.volatile.shared.u32 	%r222, [%r5];
	ld.volatile.shared.u32 	%r223, [%r5+8];
	mul.lo.s32 	%r224, %r223, %r222;
	st.volatile.shared.u32 	[%r5], %r224;
	ld.volatile.shared.u32 	%r225, [%r5];
	ld.volatile.shared.u32 	%r226, [%r5+4];
	mul.lo.s32 	%r227, %r226, %r225;
	st.volatile.shared.u32 	[%r5], %r227;
	setp.ne.s32 	%p52, %r1, 0;
	@%p52 bra 	$L__BB19_121;
	ld.shared.u32 	%r228, [prodsdata_i32];
	cvta.to.global.u64 	%rd470, %rd260;
	mul.wide.u32 	%rd471, %r2, 4;
	add.s64 	%rd472, %rd470, %rd471;
	st.global.u32 	[%rd472], %r228;
$L__BB19_121:
	ret;

}
	// .globl	contiguous_prod2_i32
.visible .entry contiguous_prod2_i32(
	.param .u64 .ptr .align 1 contiguous_prod2_i32_param_0,
	.param .u64 .ptr .align 1 contiguous_prod2_i32_param_1,
	.param .u64 .ptr .align 1 contiguous_prod2_i32_param_2,
	.param .u64 .ptr .align 1 contiguous_prod2_i32_param_3,
	.param .u64 contiguous_prod2_i32_param_4,
	.param .u64 contiguous_prod2_i32_param_5,
	.param .u64 contiguous_prod2_i32_param_6
)
{
	.reg .pred 	%p<53>;
	.reg .b32 	%r<243>;
	.reg .b64 	%rd<572>;

	ld.param.u64 	%rd266, [contiguous_prod2_i32_param_1];
	ld.param.u64 	%rd267, [contiguous_prod2_i32_param_2];
	ld.param.u64 	%rd268, [contiguous_prod2_i32_param_3];
	ld.param.u64 	%rd263, [contiguous_prod2_i32_param_4];
	ld.param.u64 	%rd264, [contiguous_prod2_i32_param_5];
	ld.param.u64 	%rd265, [contiguous_prod2_i32_param_6];
	cvta.to.global.u64 	%rd1, %rd268;
	cvta.to.global.u64 	%rd2, %rd267;
	cvta.to.global.u64 	%rd571, %rd266;
	mov.u32 	%r1, %tid.x;
	mov.u32 	%r2, %ctaid.x;
	mov.u32 	%r242, %ntid.x;
	mul.lo.s32 	%r51, %r2, %r242;
	shl.b32 	%r52, %r51, 1;
	add.s32 	%r4, %r52, %r1;
	shl.b32 	%r53, %r1, 2;
	mov.u32 	%r54, prodsdata_i32;
	add.s32 	%r5, %r54, %r53;
	mov.b32 	%r55, 1;
	st.shared.u32 	[%r5], %r55;
	add.s32 	%r56, %r4, %r242;
	cvt.u64.u32 	%rd4, %r56;
	setp.le.u64 	%p1, %rd264, %rd4;
	@%p1 bra 	$L__BB20_54;
	cvt.u64.u32 	%rd401, %r4;
	mov.u32 	%r134, %ctaid.y;
	cvt.u64.u32 	%rd402, %r134;
	mul.lo.s64 	%rd403, %rd264, %rd402;
	add.s64 	%rd525, %rd403, %rd401;
	add.s64 	%rd523, %rd403, %rd4;
	cvt.u32.u64 	%r6, %rd263;
	add.s32 	%r236, %r6, -1;
	setp.lt.s32 	%p27, %r236, 0;
	mov.b64 	%rd529, 0;
	mov.u64 	%rd530, %rd529;
	@%p27 bra 	$L__BB20_53;
	setp.lt.u32 	%p28, %r236, 3;
	mov.b64 	%rd530, 0;
	mov.u64 	%rd529, %rd530;
	@%p28 bra 	$L__BB20_30;
	add.s32 	%r234, %r6, -2;
	and.b32  	%r135, %r6, -4;
	neg.s32 	%r233, %r135;
	mov.b64 	%rd530, 0;
$L__BB20_4:
	.pragma "nounroll";
	add.s32 	%r12, %r234, 1;
	mul.wide.u32 	%rd407, %r12, 8;
	add.s64 	%rd408, %rd2, %rd407;
	ld.global.u64 	%rd11, [%rd408];
	or.b64  	%rd409, %rd525, %rd11;
	and.b64  	%rd410, %rd409, -4294967296;
	setp.ne.s64 	%p29, %rd410, 0;
	@%p29 bra 	$L__BB20_6;
	cvt.u32.u64 	%r136, %rd11;
	cvt.u32.u64 	%r137, %rd525;
	div.u32 	%r138, %r137, %r136;
	mul.lo.s32 	%r139, %r138, %r136;
	sub.s32 	%r140, %r137, %r139;
	cvt.u64.u32 	%rd491, %r138;
	cvt.u64.u32 	%rd492, %r140;
	bra.uni 	$L__BB20_7;
$L__BB20_6:
	div.s64 	%rd491, %rd525, %rd11;
	mul.lo.s64 	%rd411, %rd491, %rd11;
	sub.s64 	%rd492, %rd525, %rd411;
$L__BB20_7:
	mul.wide.u32 	%rd412, %r12, 8;
	add.s64 	%rd413, %rd1, %rd412;
	ld.global.u64 	%rd18, [%rd413];
	mad.lo.s64 	%rd19, %rd18, %rd492, %rd529;
	or.b64  	%rd414, %rd523, %rd11;
	and.b64  	%rd415, %rd414, -4294967296;
	setp.ne.s64 	%p30, %rd415, 0;
	@%p30 bra 	$L__BB20_9;
	cvt.u32.u64 	%r141, %rd11;
	cvt.u32.u64 	%r142, %rd523;
	div.u32 	%r143, %r142, %r141;
	mul.lo.s32 	%r144, %r143, %r141;
	sub.s32 	%r145, %r142, %r144;
	cvt.u64.u32 	%rd493, %r143;
	cvt.u64.u32 	%rd494, %r145;
	bra.uni 	$L__BB20_10;
$L__BB20_9:
	div.s64 	%rd493, %rd523, %rd11;
	mul.lo.s64 	%rd416, %rd493, %rd11;
	sub.s64 	%rd494, %rd523, %rd416;
$L__BB20_10:
	mad.lo.s64 	%rd26, %rd494, %rd18, %rd530;
	mul.wide.u32 	%rd417, %r234, 8;
	add.s64 	%rd418, %rd2, %rd417;
	ld.global.u64 	%rd27, [%rd418];
	or.b64  	%rd419, %rd491, %rd27;
	and.b64  	%rd420, %rd419, -4294967296;
	setp.ne.s64 	%p31, %rd420, 0;
	@%p31 bra 	$L__BB20_12;
	cvt.u32.u64 	%r146, %rd27;
	cvt.u32.u64 	%r147, %rd491;
	div.u32 	%r148, %r147, %r146;
	mul.lo.s32 	%r149, %r148, %r146;
	sub.s32 	%r150, %r147, %r149;
	cvt.u64.u32 	%rd495, %r148;
	cvt.u64.u32 	%rd496, %r150;
	bra.uni 	$L__BB20_13;
$L__BB20_12:
	div.s64 	%rd495, %rd491, %rd27;
	mul.lo.s64 	%rd421, %rd495, %rd27;
	sub.s64 	%rd496, %rd491, %rd421;
$L__BB20_13:
	mul.wide.u32 	%rd422, %r234, 8;
	add.s64 	%rd423, %rd1, %rd422;
	ld.global.u64 	%rd34, [%rd423];
	mad.lo.s64 	%rd35, %rd34, %rd496, %rd19;
	or.b64  	%rd424, %rd493, %rd27;
	and.b64  	%rd425, %rd424, -4294967296;
	setp.ne.s64 	%p32, %rd425, 0;
	@%p32 bra 	$L__BB20_15;
	cvt.u32.u64 	%r151, %rd27;
	cvt.u32.u64 	%r152, %rd493;
	div.u32 	%r153, %r152, %r151;
	mul.lo.s32 	%r154, %r153, %r151;
	sub.s32 	%r155, %r152, %r154;
	cvt.u64.u32 	%rd497, %r153;
	cvt.u64.u32 	%rd498, %r155;
	bra.uni 	$L__BB20_16;
$L__BB20_15:
	div.s64 	%rd497, %rd493, %rd27;
	mul.lo.s64 	%rd426, %rd497, %rd27;
	sub.s64 	%rd498, %rd493, %rd426;
$L__BB20_16:
	mad.lo.s64 	%rd42, %rd498, %rd34, %rd26;
	add.s32 	%r13, %r234, -1;
	mul.wide.u32 	%rd427, %r13, 8;
	add.s64 	%rd428, %rd2, %rd427;
	ld.global.u64 	%rd43, [%rd428];
	or.b64  	%rd429, %rd495, %rd43;
	and.b64  	%rd430, %rd429, -4294967296;
	setp.ne.s64 	%p33, %rd430, 0;
	@%p33 bra 	$L__BB20_18;
	cvt.u32.u64 	%r156, %rd43;
	cvt.u32.u64 	%r157, %rd495;
	div.u32 	%r158, %r157, %r156;
	mul.lo.s32 	%r159, %r158, %r156;
	sub.s32 	%r160, %r157, %r159;
	cvt.u64.u32 	%rd499, %r158;
	cvt.u64.u32 	%rd500, %r160;
	bra.uni 	$L__BB20_19;
$L__BB20_18:
	div.s64 	%rd499, %rd495, %rd43;
	mul.lo.s64 	%rd431, %rd499, %rd43;
	sub.s64 	%rd500, %rd495, %rd431;
$L__BB20_19:
	mul.wide.u32 	%rd432, %r13, 8;
	add.s64 	%rd433, %rd1, %rd432;
	ld.global.u64 	%rd50, [%rd433];
	mad.lo.s64 	%rd51, %rd50, %rd500, %rd35;
	or.b64  	%rd434, %rd497, %rd43;
	and.b64  	%rd435, %rd434, -4294967296;
	setp.ne.s64 	%p34, %rd435, 0;
	@%p34 bra 	$L__BB20_21;
	cvt.u32.u64 	%r161, %rd43;
	cvt.u32.u64 	%r162, %rd497;
	div.u32 	%r163, %r162, %r161;
	mul.lo.s32 	%r164, %r163, %r161;
	sub.s32 	%r165, %r162, %r164;
	cvt.u64.u32 	%rd501, %r163;
	cvt.u64.u32 	%rd502, %r165;
	bra.uni 	$L__BB20_22;
$L__BB20_21:
	div.s64 	%rd501, %rd497, %rd43;
	mul.lo.s64 	%rd436, %rd501, %rd43;
	sub.s64 	%rd502, %rd497, %rd436;
$L__BB20_22:
	mad.lo.s64 	%rd58, %rd502, %rd50, %rd42;
	add.s32 	%r166, %r234, -2;
	mul.wide.u32 	%rd437, %r166, 8;
	add.s64 	%rd438, %rd2, %rd437;
	ld.global.u64 	%rd59, [%rd438];
	or.b64  	%rd439, %rd499, %rd59;
	and.b64  	%rd440, %rd439, -4294967296;
	setp.ne.s64 	%p35, %rd440, 0;
	@%p35 bra 	$L__BB20_24;
	cvt.u32.u64 	%r167, %rd59;
	cvt.u32.u64 	%r168, %rd499;
	div.u32 	%r169, %r168, %r167;
	mul.lo.s32 	%r170, %r169, %r167;
	sub.s32 	%r171, %r168, %r170;
	cvt.u64.u32 	%rd525, %r169;
	cvt.u64.u32 	%rd504, %r171;
	bra.uni 	$L__BB20_25;
$L__BB20_24:
	div.s64 	%rd525, %rd499, %rd59;
	mul.lo.s64 	%rd441, %rd525, %rd59;
	sub.s64 	%rd504, %rd499, %rd441;
$L__BB20_25:
	mul.wide.u32 	%rd442, %r166, 8;
	add.s64 	%rd443, %rd1, %rd442;
	ld.global.u64 	%rd66, [%rd443];
	mad.lo.s64 	%rd529, %rd66, %rd504, %rd51;
	or.b64  	%rd444, %rd501, %rd59;
	and.b64  	%rd445, %rd444, -4294967296;
	setp.ne.s64 	%p36, %rd445, 0;
	@%p36 bra 	$L__BB20_27;
	cvt.u32.u64 	%r173, %rd59;
	cvt.u32.u64 	%r174, %rd501;
	div.u32 	%r175, %r174, %r173;
	mul.lo.s32 	%r176, %r175, %r173;
	sub.s32 	%r177, %r174, %r176;
	cvt.u64.u32 	%rd523, %r175;
	cvt.u64.u32 	%rd506, %r177;
	bra.uni 	$L__BB20_28;
$L__BB20_27:
	div.s64 	%rd523, %rd501, %rd59;
	mul.lo.s64 	%rd446, %rd523, %rd59;
	sub.s64 	%rd506, %rd501, %rd446;
$L__BB20_28:
	mad.lo.s64 	%rd530, %rd506, %rd66, %rd58;
	add.s32 	%r234, %r234, -4;
	add.s32 	%r233, %r233, 4;
	setp.ne.s32 	%p37, %r233, 0;
	@%p37 bra 	$L__BB20_4;
	add.s32 	%r236, %r234, 1;
$L__BB20_30:
	and.b32  	%r18, %r6, 3;
	setp.eq.s32 	%p38, %r18, 0;
	@%p38 bra 	$L__BB20_53;
	setp.eq.s32 	%p39, %r18, 1;
	@%p39 bra 	$L__BB20_45;
	mul.wide.u32 	%rd448, %r236, 8;
	add.s64 	%rd449, %rd2, %rd448;
	ld.global.u64 	%rd81, [%rd449];
	or.b64  	%rd450, %rd525, %rd81;
	and.b64  	%rd451, %rd450, -4294967296;
	setp.ne.s64 	%p40, %rd451, 0;
	@%p40 bra 	$L__BB20_34;
	cvt.u32.u64 	%r178, %rd81;
	cvt.u32.u64 	%r179, %rd525;
	div.u32 	%r180, %r179, %r178;
	mul.lo.s32 	%r181, %r180, %r178;
	sub.s32 	%r182, %r179, %r181;
	cvt.u64.u32 	%rd513, %r180;
	cvt.u64.u32 	%rd514, %r182;
	bra.uni 	$L__BB20_35;
$L__BB20_34:
	div.s64 	%rd513, %rd525, %rd81;
	mul.lo.s64 	%rd452, %rd513, %rd81;
	sub.s64 	%rd514, %rd525, %rd452;
$L__BB20_35:
	add.s64 	%rd454, %rd1, %rd448;
	ld.global.u64 	%rd88, [%rd454];
	mad.lo.s64 	%rd89, %rd88, %rd514, %rd529;
	or.b64  	%rd455, %rd523, %rd81;
	and.b64  	%rd456, %rd455, -4294967296;
	setp.ne.s64 	%p41, %rd456, 0;
	@%p41 bra 	$L__BB20_37;
	cvt.u32.u64 	%r183, %rd81;
	cvt.u32.u64 	%r184, %rd523;
	div.u32 	%r185, %r184, %r183;
	mul.lo.s32 	%r186, %r185, %r183;
	sub.s32 	%r187, %r184, %r186;
	cvt.u64.u32 	%rd515, %r185;
	cvt.u64.u32 	%rd516, %r187;
	bra.uni 	$L__BB20_38;
$L__BB20_37:
	div.s64 	%rd515, %rd523, %rd81;
	mul.lo.s64 	%rd457, %rd515, %rd81;
	sub.s64 	%rd516, %rd523, %rd457;
$L__BB20_38:
	mad.lo.s64 	%rd96, %rd516, %rd88, %rd530;
	add.s32 	%r19, %r236, -1;
	mul.wide.u32 	%rd458, %r19, 8;
	add.s64 	%rd459, %rd2, %rd458;
	ld.global.u64 	%rd97, [%rd459];
	or.b64  	%rd460, %rd513, %rd97;
	and.b64  	%rd461, %rd460, -4294967296;
	setp.ne.s64 	%p42, %rd461, 0;
	@%p42 bra 	$L__BB20_40;
	cvt.u32.u64 	%r188, %rd97;
	cvt.u32.u64 	%r189, %rd513;
	div.u32 	%r190, %r189, %r188;
	mul.lo.s32 	%r191, %r190, %r188;
	sub.s32 	%r192, %r189, %r191;
	cvt.u64.u32 	%rd525, %r190;
	cvt.u64.u32 	%rd518, %r192;
	bra.uni 	$L__BB20_41;
$L__BB20_40:
	div.s64 	%rd525, %rd513, %rd97;
	mul.lo.s64 	%rd462, %rd525, %rd97;
	sub.s64 	%rd518, %rd513, %rd462;
$L__BB20_41:
	add.s64 	%rd464, %rd1, %rd458;
	ld.global.u64 	%rd104, [%rd464];
	mad.lo.s64 	%rd529, %rd104, %rd518, %rd89;
	or.b64  	%rd465, %rd515, %rd97;
	and.b64  	%rd466, %rd465, -4294967296;
	setp.ne.s64 	%p43, %rd466, 0;
	@%p43 bra 	$L__BB20_43;
	cvt.u32.u64 	%r193, %rd97;
	cvt.u32.u64 	%r194, %rd515;
	div.u32 	%r195, %r194, %r193;
	mul.lo.s32 	%r196, %r195, %r193;
	sub.s32 	%r197, %r194, %r196;
	cvt.u64.u32 	%rd523, %r195;
	cvt.u64.u32 	%rd520, %r197;
	bra.uni 	$L__BB20_44;
$L__BB20_43:
	div.s64 	%rd523, %rd515, %rd97;
	mul.lo.s64 	%rd467, %rd523, %rd97;
	sub.s64 	%rd520, %rd515, %rd467;
$L__BB20_44:
	mad.lo.s64 	%rd530, %rd520, %rd104, %rd96;
	add.s32 	%r236, %r236, -2;
$L__BB20_45:
	and.b32  	%r198, %r6, 1;
	setp.eq.b32 	%p44, %r198, 1;
	not.pred 	%p45, %p44;
	@%p45 bra 	$L__BB20_53;
	mul.wide.u32 	%rd468, %r236, 8;
	add.s64 	%rd469, %rd2, %rd468;
	ld.global.u64 	%rd119, [%rd469];
	or.b64  	%rd470, %rd525, %rd119;
	and.b64  	%rd471, %rd470, -4294967296;
	setp.ne.s64 	%p46, %rd471, 0;
	@%p46 bra 	$L__BB20_48;
	cvt.u32.u64 	%r199, %rd119;
	cvt.u32.u64 	%r200, %rd525;
	rem.u32 	%r201, %r200, %r199;
	cvt.u64.u32 	%rd527, %r201;
	bra.uni 	$L__BB20_49;
$L__BB20_48:
	rem.s64 	%rd527, %rd525, %rd119;
$L__BB20_49:
	add.s64 	%rd473, %rd1, %rd468;
	ld.global.u64 	%rd123, [%rd473];
	mad.lo.s64 	%rd529, %rd123, %rd527, %rd529;
	or.b64  	%rd474, %rd523, %rd119;
	and.b64  	%rd475, %rd474, -4294967296;
	setp.ne.s64 	%p47, %rd475, 0;
	@%p47 bra 	$L__BB20_51;
	cvt.u32.u64 	%r202, %rd119;
	cvt.u32.u64 	%r203, %rd523;
	rem.u32 	%r204, %r203, %r202;
	cvt.u64.u32 	%rd528, %r204;
	bra.uni 	$L__BB20_52;
$L__BB20_51:
	rem.s64 	%rd528, %rd523, %rd119;
$L__BB20_52:
	mad.lo.s64 	%rd530, %rd528, %rd123, %rd530;
$L__BB20_53:
	shl.b64 	%rd476, %rd529, 2;
	add.s64 	%rd477, %rd571, %rd476;
	ld.global.u32 	%r205, [%rd477];
	shl.b64 	%rd478, %rd530, 2;
	add.s64 	%rd479, %rd571, %rd478;
	ld.global.u32 	%r206, [%rd479];
	mul.lo.s32 	%r207, %r206, %r205;
	st.shared.u32 	[%r5], %r207;
	bra.uni 	$L__BB20_114;
$L__BB20_54:
	cvt.u64.u32 	%rd131, %r4;
	setp.le.u64 	%p2, %rd264, %rd131;
	@%p2 bra 	$L__BB20_114;
	mov.u32 	%r57, %ctaid.y;
	cvt.u64.u32 	%rd269, %r57;
	mad.lo.s64 	%rd562, %rd264, %rd269, %rd131;
	cvt.u32.u64 	%r22, %rd263;
	add.s32 	%r240, %r22, -1;
	setp.lt.s32 	%p3, %r240, 0;
	@%p3 bra 	$L__BB20_113;
	and.b32  	%r24, %r22, 7;
	setp.lt.u32 	%p4, %r240, 7;
	@%p4 bra 	$L__BB20_84;
	add.s32 	%r238, %r22, -4;
	and.b32  	%r58, %r22, -8;
	neg.s32 	%r237, %r58;
$L__BB20_58:
	.pragma "nounroll";
	add.s32 	%r29, %r238, 3;
	mul.wide.u32 	%rd271, %r29, 8;
	add.s64 	%rd272, %rd2, %rd271;
	ld.global.u64 	%rd135, [%rd272];
	or.b64  	%rd273, %rd562, %rd135;
	and.b64  	%rd274, %rd273, -4294967296;
	setp.ne.s64 	%p5, %rd274, 0;
	@%p5 bra 	$L__BB20_60;
	cvt.u32.u64 	%r59, %rd135;
	cvt.u32.u64 	%r60, %rd562;
	div.u32 	%r61, %r60, %r59;
	mul.lo.s32 	%r62, %r61, %r59;
	sub.s32 	%r63, %r60, %r62;
	cvt.u64.u32 	%rd533, %r61;
	cvt.u64.u32 	%rd534, %r63;
	bra.uni 	$L__BB20_61;
$L__BB20_60:
	div.s64 	%rd533, %rd562, %rd135;
	mul.lo.s64 	%rd275, %rd533, %rd135;
	sub.s64 	%rd534, %rd562, %rd275;
$L__BB20_61:
	add.s64 	%rd277, %rd1, %rd271;
	ld.global.u64 	%rd278, [%rd277];
	mul.lo.s64 	%rd142, %rd278, %rd534;
	add.s32 	%r30, %r238, 2;
	mul.wide.u32 	%rd279, %r30, 8;
	add.s64 	%rd280, %rd2, %rd279;
	ld.global.u64 	%rd143, [%rd280];
	or.b64  	%rd281, %rd533, %rd143;
	and.b64  	%rd282, %rd281, -4294967296;
	setp.ne.s64 	%p6, %rd282, 0;
	@%p6 bra 	$L__BB20_63;
	cvt.u32.u64 	%r64, %rd143;
	cvt.u32.u64 	%r65, %rd533;
	div.u32 	%r66, %r65, %r64;
	mul.lo.s32 	%r67, %r66, %r64;
	sub.s32 	%r68, %r65, %r67;
	cvt.u64.u32 	%rd535, %r66;
	cvt.u64.u32 	%rd536, %r68;
	bra.uni 	$L__BB20_64;
$L__BB20_63:
	div.s64 	%rd535, %rd533, %rd143;
	mul.lo.s64 	%rd283, %rd535, %rd143;
	sub.s64 	%rd536, %rd533, %rd283;
$L__BB20_64:
	add.s64 	%rd285, %rd1, %rd279;
	ld.global.u64 	%rd286, [%rd285];
	mad.lo.s64 	%rd150, %rd286, %rd536, %rd142;
	add.s32 	%r31, %r238, 1;
	mul.wide.u32 	%rd287, %r31, 8;
	add.s64 	%rd288, %rd2, %rd287;
	ld.global.u64 	%rd151, [%rd288];
	or.b64  	%rd289, %rd535, %rd151;
	and.b64  	%rd290, %rd289, -4294967296;
	setp.ne.s64 	%p7, %rd290, 0;
	@%p7 bra 	$L__BB20_66;
	cvt.u32.u64 	%r69, %rd151;
	cvt.u32.u64 	%r70, %rd535;
	div.u32 	%r71, %r70, %r69;
	mul.lo.s32 	%r72, %r71, %r69;
	sub.s32 	%r73, %r70, %r72;
	cvt.u64.u32 	%rd537, %r71;
	cvt.u64.u32 	%rd538, %r73;
	bra.uni 	$L__BB20_67;
$L__BB20_66:
	div.s64 	%rd537, %rd535, %rd151;
	mul.lo.s64 	%rd291, %rd537, %rd151;
	sub.s64 	%rd538, %rd535, %rd291;
$L__BB20_67:
	add.s64 	%rd293, %rd1, %rd287;
	ld.global.u64 	%rd294, [%rd293];
	mad.lo.s64 	%rd158, %rd294, %rd538, %rd150;
	add.s32 	%r32, %r238, -4;
	mul.wide.u32 	%rd295, %r238, 8;
	add.s64 	%rd296, %rd2, %rd295;
	ld.global.u64 	%rd159, [%rd296];
	or.b64  	%rd297, %rd537, %rd159;
	and.b64  	%rd298, %rd297, -4294967296;
	setp.ne.s64 	%p8, %rd298, 0;
	@%p8 bra 	$L__BB20_69;
	cvt.u32.u64 	%r74, %rd159;
	cvt.u32.u64 	%r75, %rd537;
	div.u32 	%r76, %r75, %r74;
	mul.lo.s32 	%r77, %r76, %r74;
	sub.s32 	%r78, %r75, %r77;
	cvt.u64.u32 	%rd539, %r76;
	cvt.u64.u32 	%rd540, %r78;
	bra.uni 	$L__BB20_70;
$L__BB20_69:
	div.s64 	%rd539, %rd537, %rd159;
	mul.lo.s64 	%rd299, %rd539, %rd159;
	sub.s64 	%rd540, %rd537, %rd299;
$L__BB20_70:
	add.s64 	%rd301, %rd1, %rd295;
	ld.global.u64 	%rd302, [%rd301];
	mad.lo.s64 	%rd166, %rd302, %rd540, %rd158;
	add.s32 	%r33, %r238, -1;
	mul.wide.u32 	%rd303, %r33, 8;
	add.s64 	%rd304, %rd2, %rd303;
	ld.global.u64 	%rd167, [%rd304];
	or.b64  	%rd305, %rd539, %rd167;
	and.b64  	%rd306, %rd305, -4294967296;
	setp.ne.s64 	%p9, %rd306, 0;
	@%p9 bra 	$L__BB20_72;
	cvt.u32.u64 	%r79, %rd167;
	cvt.u32.u64 	%r80, %rd539;
	div.u32 	%r81, %r80, %r79;
	mul.lo.s32 	%r82, %r81, %r79;
	sub.s32 	%r83, %r80, %r82;
	cvt.u64.u32 	%rd541, %r81;
	cvt.u64.u32 	%rd542, %r83;
	bra.uni 	$L__BB20_73;
$L__BB20_72:
	div.s64 	%rd541, %rd539, %rd167;
	mul.lo.s64 	%rd307, %rd541, %rd167;
	sub.s64 	%rd542, %rd539, %rd307;
$L__BB20_73:
	add.s64 	%rd309, %rd1, %rd303;
	ld.global.u64 	%rd310, [%rd309];
	mad.lo.s64 	%rd174, %rd310, %rd542, %rd166;
	add.s32 	%r34, %r238, -2;
	mul.wide.u32 	%rd311, %r34, 8;
	add.s64 	%rd312, %rd2, %rd311;
	ld.global.u64 	%rd175, [%rd312];
	or.b64  	%rd313, %rd541, %rd175;
	and.b64  	%rd314, %rd313, -4294967296;
	setp.ne.s64 	%p10, %rd314, 0;
	@%p10 bra 	$L__BB20_75;
	cvt.u32.u64 	%r84, %rd175;
	cvt.u32.u64 	%r85, %rd541;
	div.u32 	%r86, %r85, %r84;
	mul.lo.s32 	%r87, %r86, %r84;
	sub.s32 	%r88, %r85, %r87;
	cvt.u64.u32 	%rd543, %r86;
	cvt.u64.u32 	%rd544, %r88;
	bra.uni 	$L__BB20_76;
$L__BB20_75:
	div.s64 	%rd543, %rd541, %rd175;
	mul.lo.s64 	%rd315, %rd543, %rd175;
	sub.s64 	%rd544, %rd541, %rd315;
$L__BB20_76:
	add.s64 	%rd317, %rd1, %rd311;
	ld.global.u64 	%rd318, [%rd317];
	mad.lo.s64 	%rd182, %rd318, %rd544, %rd174;
	add.s32 	%r35, %r238, -3;
	mul.wide.u32 	%rd319, %r35, 8;
	add.s64 	%rd320, %rd2, %rd319;
	ld.global.u64 	%rd183, [%rd320];
	or.b64  	%rd321, %rd543, %rd183;
	and.b64  	%rd322, %rd321, -4294967296;
	setp.ne.s64 	%p11, %rd322, 0;
	@%p11 bra 	$L__BB20_78;
	cvt.u32.u64 	%r89, %rd183;
	cvt.u32.u64 	%r90, %rd543;
	div.u32 	%r91, %r90, %r89;
	mul.lo.s32 	%r92, %r91, %r89;
	sub.s32 	%r93, %r90, %r92;
	cvt.u64.u32 	%rd545, %r91;
	cvt.u64.u32 	%rd546, %r93;
	bra.uni 	$L__BB20_79;
$L__BB20_78:
	div.s64 	%rd545, %rd543, %rd183;
	mul.lo.s64 	%rd323, %rd545, %rd183;
	sub.s64 	%rd546, %rd543, %rd323;
$L__BB20_79:
	add.s64 	%rd325, %rd1, %rd319;
	ld.global.u64 	%rd326, [%rd325];
	mad.lo.s64 	%rd190, %rd326, %rd546, %rd182;
	mul.wide.u32 	%rd327, %r32, 8;
	add.s64 	%rd328, %rd2, %rd327;
	ld.global.u64 	%rd191, [%rd328];
	or.b64  	%rd329, %rd545, %rd191;
	and.b64  	%rd330, %rd329, -4294967296;
	setp.ne.s64 	%p12, %rd330, 0;
	@%p12 bra 	$L__BB20_81;
	cvt.u32.u64 	%r94, %rd191;
	cvt.u32.u64 	%r95, %rd545;
	div.u32 	%r96, %r95, %r94;
	mul.lo.s32 	%r97, %r96, %r94;
	sub.s32 	%r98, %r95, %r97;
	cvt.u64.u32 	%rd562, %r96;
	cvt.u64.u32 	%rd548, %r98;
	bra.uni 	$L__BB20_82;
$L__BB20_81:
	div.s64 	%rd562, %rd545, %rd191;
	mul.lo.s64 	%rd331, %rd562, %rd191;
	sub.s64 	%rd548, %rd545, %rd331;
$L__BB20_82:
	add.s64 	%rd333, %rd1, %rd327;
	ld.global.u64 	%rd334, [%rd333];
	mad.lo.s64 	%rd335, %rd334, %rd548, %rd190;
	shl.b64 	%rd336, %rd335, 2;
	add.s64 	%rd571, %rd571, %rd336;
	add.s32 	%r238, %r238, -8;
	add.s32 	%r237, %r237, 8;
	setp.ne.s32 	%p13, %r237, 0;
	@%p13 bra 	$L__BB20_58;
	add.s32 	%r240, %r238, 3;
$L__BB20_84:
	setp.eq.s32 	%p14, %r24, 0;
	@%p14 bra 	$L__BB20_113;
	and.b32  	%r40, %r22, 3;
	setp.lt.u32 	%p15, %r24, 4;
	@%p15 bra 	$L__BB20_99;
	mul.wide.u32 	%rd338, %r240, 8;
	add.s64 	%rd339, %rd2, %rd338;
	ld.global.u64 	%rd202, [%rd339];
	or.b64  	%rd340, %rd562, %rd202;
	and.b64  	%rd341, %rd340, -4294967296;
	setp.ne.s64 	%p16, %rd341, 0;
	@%p16 bra 	$L__BB20_88;
	cvt.u32.u64 	%r99, %rd202;
	cvt.u32.u64 	%r100, %rd562;
	div.u32 	%r101, %r100, %r99;
	mul.lo.s32 	%r102, %r101, %r99;
	sub.s32 	%r103, %r100, %r102;
	cvt.u64.u32 	%rd552, %r101;
	cvt.u64.u32 	%rd553, %r103;
	bra.uni 	$L__BB20_89;
$L__BB20_88:
	div.s64 	%rd552, %rd562, %rd202;
	mul.lo.s64 	%rd342, %rd552, %rd202;
	sub.s64 	%rd553, %rd562, %rd342;
$L__BB20_89:
	add.s64 	%rd344, %rd1, %rd338;
	ld.global.u64 	%rd345, [%rd344];
	mul.lo.s64 	%rd209, %rd345, %rd553;
	add.s32 	%r41, %r240, -1;
	mul.wide.u32 	%rd346, %r41, 8;
	add.s64 	%rd347, %rd2, %rd346;
	ld.global.u64 	%rd210, [%rd347];
	or.b64  	%rd348, %rd552, %rd210;
	and.b64  	%rd349, %rd348, -4294967296;
	setp.ne.s64 	%p17, %rd349, 0;
	@%p17 bra 	$L__BB20_91;
	cvt.u32.u64 	%r104, %rd210;
	cvt.u32.u64 	%r105, %rd552;
	div.u32 	%r106, %r105, %r104;
	mul.lo.s32 	%r107, %r106, %r104;
	sub.s32 	%r108, %r105, %r107;
	cvt.u64.u32 	%rd554, %r106;
	cvt.u64.u32 	%rd555, %r108;
	bra.uni 	$L__BB20_92;
$L__BB20_91:
	div.s64 	%rd554, %rd552, %rd210;
	mul.lo.s64 	%rd350, %rd554, %rd210;
	sub.s64 	%rd555, %rd552, %rd350;
$L__BB20_92:
	add.s64 	%rd352, %rd1, %rd346;
	ld.global.u64 	%rd353, [%rd352];
	mad.lo.s64 	%rd217, %rd353, %rd555, %rd209;
	add.s32 	%r42, %r240, -2;
	mul.wide.u32 	%rd354, %r42, 8;
	add.s64 	%rd355, %rd2, %rd354;
	ld.global.u64 	%rd218, [%rd355];
	or.b64  	%rd356, %rd554, %rd218;
	and.b64  	%rd357, %rd356, -4294967296;
	setp.ne.s64 	%p18, %rd357, 0;
	@%p18 bra 	$L__BB20_94;
	cvt.u32.u64 	%r109, %rd218;
	cvt.u32.u64 	%r110, %rd554;
	div.u32 	%r111, %r110, %r109;
	mul.lo.s32 	%r112, %r111, %r109;
	sub.s32 	%r113, %r110, %r112;
	cvt.u64.u32 	%rd556, %r111;
	cvt.u64.u32 	%rd557, %r113;
	bra.uni 	$L__BB20_95;
$L__BB20_94:
	div.s64 	%rd556, %rd554, %rd218;
	mul.lo.s64 	%rd358, %rd556, %rd218;
	sub.s64 	%rd557, %rd554, %rd358;
$L__BB20_95:
	add.s64 	%rd360, %rd1, %rd354;
	ld.global.u64 	%rd361, [%rd360];
	mad.lo.s64 	%rd225, %rd361, %rd557, %rd217;
	add.s32 	%r43, %r240, -3;
	mul.wide.u32 	%rd362, %r43, 8;
	add.s64 	%rd363, %rd2, %rd362;
	ld.global.u64 	%rd226, [%rd363];
	or.b64  	%rd364, %rd556, %rd226;
	and.b64  	%rd365, %rd364, -4294967296;
	setp.ne.s64 	%p19, %rd365, 0;
	@%p19 bra 	$L__BB20_97;
	cvt.u32.u64 	%r114, %rd226;
	cvt.u32.u64 	%r115, %rd556;
	div.u32 	%r116, %r115, %r114;
	mul.lo.s32 	%r117, %r116, %r114;
	sub.s32 	%r118, %r115, %r117;
	cvt.u64.u32 	%rd562, %r116;
	cvt.u64.u32 	%rd559, %r118;
	bra.uni 	$L__BB20_98;
$L__BB20_97:
	div.s64 	%rd562, %rd556, %rd226;
	mul.lo.s64 	%rd366, %rd562, %rd226;
	sub.s64 	%rd559, %rd556, %rd366;
$L__BB20_98:
	add.s64 	%rd368, %rd1, %rd362;
	ld.global.u64 	%rd369, [%rd368];
	mad.lo.s64 	%rd370, %rd369, %rd559, %rd225;
	shl.b64 	%rd371, %rd370, 2;
	add.s64 	%rd571, %rd571, %rd371;
	add.s32 	%r240, %r240, -4;
$L__BB20_99:
	setp.eq.s32 	%p20, %r40, 0;
	@%p20 bra 	$L__BB20_113;
	setp.eq.s32 	%p21, %r40, 1;
	@%p21 bra 	$L__BB20_108;
	mul.wide.u32 	%rd373, %r240, 8;
	add.s64 	%rd374, %rd2, %rd373;
	ld.global.u64 	%rd237, [%rd374];
	or.b64  	%rd375, %rd562, %rd237;
	and.b64  	%rd376, %rd375, -4294967296;
	setp.ne.s64 	%p22, %rd376, 0;
	@%p22 bra 	$L__BB20_103;
	cvt.u32.u64 	%r119, %rd237;
	cvt.u32.u64 	%r120, %rd562;
	div.u32 	%r121, %r120, %r119;
	mul.lo.s32 	%r122, %r121, %r119;
	sub.s32 	%r123, %r120, %r122;
	cvt.u64.u32 	%rd563, %r121;
	cvt.u64.u32 	%rd564, %r123;
	bra.uni 	$L__BB20_104;
$L__BB20_103:
	div.s64 	%rd563, %rd562, %rd237;
	mul.lo.s64 	%rd377, %rd563, %rd237;
	sub.s64 	%rd564, %rd562, %rd377;
$L__BB20_104:
	add.s64 	%rd379, %rd1, %rd373;
	ld.global.u64 	%rd380, [%rd379];
	mul.lo.s64 	%rd244, %rd380, %rd564;
	add.s32 	%r46, %r240, -1;
	mul.wide.u32 	%rd381, %r46, 8;
	add.s64 	%rd382, %rd2, %rd381;
	ld.global.u64 	%rd245, [%rd382];
	or.b64  	%rd383, %rd563, %rd245;
	and.b64  	%rd384, %rd383, -4294967296;
	setp.ne.s64 	%p23, %rd384, 0;
	@%p23 bra 	$L__BB20_106;
	cvt.u32.u64 	%r124, %rd245;
	cvt.u32.u64 	%r125, %rd563;
	div.u32 	%r126, %r125, %r124;
	mul.lo.s32 	%r127, %r126, %r124;
	sub.s32 	%r128, %r125, %r127;
	cvt.u64.u32 	%rd562, %r126;
	cvt.u64.u32 	%rd566, %r128;
	bra.uni 	$L__BB20_107;
$L__BB20_106:
	div.s64 	%rd562, %rd563, %rd245;
	mul.lo.s64 	%rd385, %rd562, %rd245;
	sub.s64 	%rd566, %rd563, %rd385;
$L__BB20_107:
	add.s64 	%rd387, %rd1, %rd381;
	ld.global.u64 	%rd388, [%rd387];
	mad.lo.s64 	%rd389, %rd388, %rd566, %rd244;
	shl.b64 	%rd390, %rd389, 2;
	add.s64 	%rd571, %rd571, %rd390;
	add.s32 	%r240, %r240, -2;
$L__BB20_108:
	and.b32  	%r129, %r22, 1;
	setp.eq.b32 	%p24, %r129, 1;
	not.pred 	%p25, %p24;
	@%p25 bra 	$L__BB20_113;
	mul.wide.u32 	%rd391, %r240, 8;
	add.s64 	%rd392, %rd2, %rd391;
	ld.global.u64 	%rd256, [%rd392];
	or.b64  	%rd393, %rd562, %rd256;
	and.b64  	%rd394, %rd393, -4294967296;
	setp.ne.s64 	%p26, %rd394, 0;
	@%p26 bra 	$L__BB20_111;
	cvt.u32.u64 	%r130, %rd256;
	cvt.u32.u64 	%r131, %rd562;
	rem.u32 	%r132, %r131, %r130;
	cvt.u64.u32 	%rd570, %r132;
	bra.uni 	$L__BB20_112;
$L__BB20_111:
	rem.s64 	%rd570, %rd562, %rd256;
$L__BB20_112:
	add.s64 	%rd396, %rd1, %rd391;
	ld.global.u64 	%rd397, [%rd396];
	mul.lo.s64 	%rd398, %rd397, %rd570;
	shl.b64 	%rd399, %rd398, 2;
	add.s64 	%rd571, %rd571, %rd399;
$L__BB20_113:
	ld.global.u32 	%r133, [%rd571];
	st.shared.u32 	[%r5], %r133;
$L__BB20_114:
	bar.sync 	0;
	setp.lt.u32 	%p48, %r242, 66;
	@%p48 bra 	$L__BB20_118;
$L__BB20_115:
	shr.u32 	%r50, %r242, 1;
	setp.ge.u32 	%p49, %r1, %r50;
	@%p49 bra 	$L__BB20_117;
	ld.shared.u32 	%r208, [%r5];
	shl.b32 	%r209, %r50, 2;
	add.s32 	%r210, %r5, %r209;
	ld.shared.u32 	%r211, [%r210];
	mul.lo.s32 	%r212, %r211, %r208;
	st.shared.u32 	[%r5], %r212;
$L__BB20_117:
	bar.sync 	0;
	setp.gt.u32 	%p50, %r242, 131;
	mov.u32 	%r242, %r50;
	@%p50 bra 	$L__BB20_115;
$L__BB20_118:
	setp.gt.u32 	%p51, %r1, 31;
	@%p51 bra 	$L__BB20_121;
	ld.volatile.shared.u32 	%r213, [%r5];
	ld.volatile.shared.u32 	%r214, [%r5+128];
	mul.lo.s32 	%r215, %r214, %r213;
	st.volatile.shared.u32 	[%r5], %r215;
	ld.volatile.shared.u32 	%r216, [%r5];
	ld.volatile.shared.u32 	%r217, [%r5+64];
	mul.lo.s32 	%r218, %r217, %r216;
	st.volatile.shared.u32 	[%r5], %r218;
	ld.volatile.shared.u32 	%r219, [%r5];
	ld.volatile.shared.u32 	%r220, [%r5+32];
	mul.lo.s32 	%r221, %r220, %r219;
	st.volatile.shared.u32 	[%r5], %r221;
	ld.volatile.shared.u32 	%r222, [%r5];
	ld.volatile.shared.u32 	%r223, [%r5+16];
	mul.lo.s32 	%r224, %r223, %r222;
	st.volatile.shared.u32 	[%r5], %r224;
	ld.volatile.shared.u32 	%r225, [%r5];
	ld.volatile.shared.u32 	%r226, [%r5+8];
	mul.lo.s32 	%r227, %r226, %r225;
	st.volatile.shared.u32 	[%r5], %r227;
	ld.volatile.shared.u32 	%r228, [%r5];
	ld.volatile.shared.u32 	%r229, [%r5+4];
	mul.lo.s32 	%r230, %r229, %r228;
	st.volatile.shared.u32 	[%r5], %r230;
	setp.ne.s32 	%p52, %r1, 0;
	@%p52 bra 	$L__BB20_121;
	ld.param.u64 	%rd486, [contiguous_prod2_i32_param_0];
	ld.shared.u32 	%r231, [prodsdata_i32];
	cvt.u64.u32 	%rd480, %r2;
	mov.u32 	%r232, %ctaid.y;
	cvt.u64.u32 	%rd481, %r232;
	mad.lo.s64 	%rd482, %rd265, %rd481, %rd480;
	cvta.to.global.u64 	%rd483, %rd486;
	shl.b64 	%rd484, %rd482, 2;
	add.s64 	%rd485, %rd483, %rd484;
	st.global.u32 	[%rd485], %r231;
$L__BB20_121:
	ret;

}
	// .globl	contiguous_prod22_i32
.visible .entry contiguous_prod22_i32(
	.param .u64 .ptr .align 1 contiguous_prod22_i32_param_0,
	.param .u64 .ptr .align 1 contiguous_prod22_i32_param_1,
	.param .u64 contiguous_prod22_i32_param_2,
	.param .u64 contiguous_prod22_i32_param_3
)
{
	.reg .pred 	%p<8>;
	.reg .b32 	%r<46>;
	.reg .b64 	%rd<27>;

	ld.param.u64 	%rd4, [contiguous_prod22_i32_param_0];
	ld.param.u64 	%rd7, [contiguous_prod22_i32_param_1];
	ld.param.u64 	%rd5, [contiguous_prod22_i32_param_2];
	ld.param.u64 	%rd6, [contiguous_prod22_i32_param_3];
	cvta.to.global.u64 	%rd1, %rd7;
	mov.u32 	%r1, %tid.x;
	mov.u32 	%r2, %ctaid.x;
	mov.u32 	%r45, %ntid.x;
	mul.lo.s32 	%r8, %r2, %r45;
	shl.b32 	%r9, %r8, 1;
	add.s32 	%r4, %r9, %r1;
	shl.b32 	%r10, %r1, 2;
	mov.u32 	%r11, prodsdata_i32;
	add.s32 	%r5, %r11, %r10;
	mov.b32 	%r12, 1;
	st.shared.u32 	[%r5], %r12;
	add.s32 	%r13, %r4, %r45;
	cvt.u64.u32 	%rd2, %r13;
	setp.le.u64 	%p1, %rd5, %rd2;
	@%p1 bra 	$L__BB21_2;
	cvt.u64.u32 	%rd12, %r4;
	mov.u32 	%r16, %ctaid.y;
	cvt.u64.u32 	%rd13, %r16;
	mul.lo.s64 	%rd14, %rd5, %rd13;
	add.s64 	%rd15, %rd14, %rd12;
	shl.b64 	%rd16, %rd15, 2;
	add.s64 	%rd17, %rd1, %rd16;
	ld.global.u32 	%r17, [%rd17];
	add.s64 	%rd18, %rd14, %rd2;
	shl.b64 	%rd19, %rd18, 2;
	add.s64 	%rd20, %rd1, %rd19;
	ld.global.u32 	%r18, [%rd20];
	mul.lo.s32 	%r19, %r18, %r17;
	st.shared.u32 	[%r5], %r19;
	bra.uni 	$L__BB21_4;
$L__BB21_2:
	cvt.u64.u32 	%rd3, %r4;
	setp.le.u64 	%p2, %rd5, %rd3;
	@%p2 bra 	$L__BB21_4;
	mov.u32 	%r14, %ctaid.y;
	cvt.u64.u32 	%rd8, %r14;
	mad.lo.s64 	%rd9, %rd5, %rd8, %rd3;
	shl.b64 	%rd10, %rd9, 2;
	add.s64 	%rd11, %rd1, %rd10;
	ld.global.u32 	%r15, [%rd11];
	st.shared.u32 	[%r5], %r15;
$L__BB21_4:
	bar.sync 	0;
	setp.lt.u32 	%p3, %r45, 66;
	@%p3 bra 	$L__BB21_8;
$L__BB21_5:
	shr.u32 	%r7, %r45, 1;
	setp.ge.u32 	%p4, %r1, %r7;
	@%p4 bra 	$L__BB21_7;
	ld.shared.u32 	%r20, [%r5];
	shl.b32 	%r21, %r7, 2;
	add.s32 	%r22, %r5, %r21;
	ld.shared.u32 	%r23, [%r22];
	mul.lo.s32 	%r24, %r23, %r20;
	st.shared.u32 	[%r5], %r24;
$L__BB21_7:
	bar.sync 	0;
	setp.gt.u32 	%p5, %r45, 131;
	mov.u32 	%r45, %r7;
	@%p5 bra 	$L__BB21_5;
$L__BB21_8:
	setp.gt.u32 	%p6, %r1, 31;
	@%p6 bra 	$L__BB21_11;
	ld.volatile.shared.u32 	%r25, [%r5];
	ld.volatile.shared.u32 	%r26, [%r5+128];
	mul.lo.s32 	%r27, %r26, %r25;
	st.volatile.shared.u32 	[%r5], %r27;
	ld.volatile.shared.u32 	%r28, [%r5];
	ld.volatile.shared.u32 	%r29, [%r5+64];
	mul.lo.s32 	%r30, %r29, %r28;
	st.volatile.shared.u32 	[%r5], %r30;
	ld.volatile.shared.u32 	%r31, [%r5];
	ld.volatile.shared.u32 	%r32, [%r5+32];
	mul.lo.s32 	%r33, %r32, %r31;
	st.volatile.shared.u32 	[%r5], %r33;
	ld.volatile.shared.u32 	%r34, [%r5];
	ld.volatile.shared.u32 	%r35, [%r5+16];
	mul.lo.s32 	%r36, %r35, %r34;
	st.volatile.shared.u32 	[%r5], %r36;
	ld.volatile.shared.u32 	%r37, [%r5];
	ld.volatile.shared.u32 	%r38, [%r5+8];
	mul.lo.s32 	%r39, %r38, %r37;
	st.volatile.shared.u32 	[%r5], %r39;
	ld.volatile.shared.u32 	%r40, [%r5];
	ld.volatile.shared.u32 	%r41, [%r5+4];
	mul.lo.s32 	%r42, %r41, %r40;
	st.volatile.shared.u32 	[%r5], %r42;
	setp.ne.s32 	%p7, %r1, 0;
	@%p7 bra 	$L__BB21_11;
	ld.shared.u32 	%r43, [prodsdata_i32];
	cvt.u64.u32 	%rd21, %r2;
	mov.u32 	%r44, %ctaid.y;
	cvt.u64.u32 	%rd22, %r44;
	mad.lo.s64 	%rd23, %rd6, %rd22, %rd21;
	cvta.to.global.u64 	%rd24, %rd4;
	shl.b64 	%rd25, %rd23, 2;
	add.s64 	%rd26, %rd24, %rd25;
	st.global.u32 	[%rd26], %r43;
$L__BB21_11:
	ret;

}
	// .globl	contiguous_prod3_i32
.visible .entry contiguous_prod3_i32(
	.param .u64 .ptr .align 1 contiguous_prod3_i32_param_0,
	.param .u64 .ptr .align 1 contiguous_prod3_i32_param_1,
	.param .u64 .ptr .align 1 contiguous_prod3_i32_param_2,
	.param .u64 .ptr .align 1 contiguous_prod3_i32_param_3,
	.param .u64 contiguous_prod3_i32_param_4,
	.param .u64 contiguous_prod3_i32_param_5,
	.param .u64 contiguous_prod3_i32_param_6
)
{
	.reg .pred 	%p<38>;
	.reg .b32 	%r<259>;
	.reg .b64 	%rd<308>;

	ld.param.u64 	%rd144, [contiguous_prod3_i32_param_0];
	ld.param.u64 	%rd145, [contiguous_prod3_i32_param_1];
	ld.param.u64 	%rd148, [contiguous_prod3_i32_param_2];
	ld.param.u64 	%rd149, [contiguous_prod3_i32_param_3];
	ld.param.u64 	%rd146, [contiguous_prod3_i32_param_4];
	ld.param.u64 	%rd147, [contiguous_prod3_i32_param_5];
	ld.param.u64 	%rd150, [contiguous_prod3_i32_param_6];
	cvta.to.global.u64 	%rd1, %rd149;
	cvta.to.global.u64 	%rd2, %rd148;
	mov.u32 	%r1, %tid.y;
	mov.u32 	%r2, %ntid.x;
	mov.u32 	%r3, %tid.x;
	mad.lo.s32 	%r79, %r1, %r2, %r3;
	mov.u32 	%r80, %ctaid.x;
	mad.lo.s32 	%r81, %r80, %r2, %r3;
	mov.u32 	%r4, %ctaid.y;
	mov.u32 	%r5, %ntid.y;
	mad.lo.s32 	%r82, %r4, %r5, %r1;
	shl.b32 	%r83, %r79, 2;
	mov.u32 	%r84, prodsdata_i32;
	add.s32 	%r7, %r84, %r83;
	mov.b32 	%r85, 1;
	st.shared.u32 	[%r7], %r85;
	cvt.u64.u32 	%rd3, %r81;
	setp.le.u64 	%p1, %rd147, %rd3;
	cvt.u64.u32 	%rd152, %r82;
	setp.le.u64 	%p2, %rd150, %rd152;
	or.pred  	%p3, %p1, %p2;
	@%p3 bra 	$L__BB22_76;
	cvt.u32.u64 	%r86, %rd3;
	cvt.u32.u64 	%r87, %rd147;
	mad.lo.s32 	%r240, %r82, %r87, %r86;
	cvt.u32.u64 	%r9, %rd146;
	add.s32 	%r239, %r9, -1;
	setp.lt.s32 	%p4, %r239, 0;
	mov.b64 	%rd307, 0;
	@%p4 bra 	$L__BB22_59;
	setp.lt.u32 	%p5, %r239, 7;
	mov.b64 	%rd307, 0;
	@%p5 bra 	$L__BB22_30;
	add.s32 	%r235, %r9, -4;
	and.b32  	%r88, %r9, -8;
	neg.s32 	%r234, %r88;
	mov.b64 	%rd307, 0;
$L__BB22_4:
	.pragma "nounroll";
	add.s32 	%r16, %r235, 3;
	cvt.u64.u32 	%rd5, %r240;
	mul.wide.u32 	%rd157, %r16, 8;
	add.s64 	%rd158, %rd2, %rd157;
	ld.global.u64 	%rd6, [%rd158];
	and.b64  	%rd159, %rd6, -4294967296;
	setp.ne.s64 	%p6, %rd159, 0;
	@%p6 bra 	$L__BB22_6;
	cvt.u32.u64 	%r89, %rd6;
	cvt.u32.u64 	%r90, %rd5;
	div.u32 	%r91, %r90, %r89;
	mul.lo.s32 	%r92, %r91, %r89;
	sub.s32 	%r93, %r90, %r92;
	cvt.u64.u32 	%rd272, %r91;
	cvt.u64.u32 	%rd273, %r93;
	bra.uni 	$L__BB22_7;
$L__BB22_6:
	div.s64 	%rd272, %rd5, %rd6;
	mul.lo.s64 	%rd160, %rd272, %rd6;
	sub.s64 	%rd273, %rd5, %rd160;
$L__BB22_7:
	mul.wide.u32 	%rd161, %r16, 8;
	add.s64 	%rd162, %rd1, %rd161;
	ld.global.u64 	%rd163, [%rd162];
	mad.lo.s64 	%rd13, %rd163, %rd273, %rd307;
	add.s32 	%r17, %r235, 2;
	and.b64  	%rd14, %rd272, 4294967295;
	mul.wide.u32 	%rd164, %r17, 8;
	add.s64 	%rd165, %rd2, %rd164;
	ld.global.u64 	%rd15, [%rd165];
	and.b64  	%rd166, %rd15, -4294967296;
	setp.ne.s64 	%p7, %rd166, 0;
	@%p7 bra 	$L__BB22_9;
	cvt.u32.u64 	%r94, %rd15;
	cvt.u32.u64 	%r95, %rd14;
	div.u32 	%r96, %r95, %r94;
	mul.lo.s32 	%r97, %r96, %r94;
	sub.s32 	%r98, %r95, %r97;
	cvt.u64.u32 	%rd274, %r96;
	cvt.u64.u32 	%rd275, %r98;
	bra.uni 	$L__BB22_10;
$L__BB22_9:
	div.s64 	%rd274, %rd14, %rd15;
	mul.lo.s64 	%rd167, %rd274, %rd15;
	sub.s64 	%rd275, %rd14, %rd167;
$L__BB22_10:
	mul.wide.u32 	%rd168, %r17, 8;
	add.s64 	%rd169, %rd1, %rd168;
	ld.global.u64 	%rd170, [%rd169];
	mad.lo.s64 	%rd22, %rd170, %rd275, %rd13;
	add.s32 	%r18, %r235, 1;
	and.b64  	%rd23, %rd274, 4294967295;
	mul.wide.u32 	%rd171, %r18, 8;
	add.s64 	%rd172, %rd2, %rd171;
	ld.global.u64 	%rd24, [%rd172];
	and.b64  	%rd173, %rd24, -4294967296;
	setp.ne.s64 	%p8, %rd173, 0;
	@%p8 bra 	$L__BB22_12;
	cvt.u32.u64 	%r99, %rd24;
	cvt.u32.u64 	%r100, %rd23;
	div.u32 	%r101, %r100, %r99;
	mul.lo.s32 	%r102, %r101, %r99;
	sub.s32 	%r103, %r100, %r102;
	cvt.u64.u32 	%rd276, %r101;
	cvt.u64.u32 	%rd277, %r103;
	bra.uni 	$L__BB22_13;
$L__BB22_12:
	div.s64 	%rd276, %rd23, %rd24;
	mul.lo.s64 	%rd174, %rd276, %rd24;
	sub.s64 	%rd277, %rd23, %rd174;
$L__BB22_13:
	mul.wide.u32 	%rd175, %r18, 8;
	add.s64 	%rd176, %rd1, %rd175;
	ld.global.u64 	%rd177, [%rd176];
	mad.lo.s64 	%rd31, %rd177, %rd277, %rd22;
	and.b64  	%rd32, %rd276, 4294967295;
	mul.wide.u32 	%rd178, %r235, 8;
	add.s64 	%rd179, %rd2, %rd178;
	ld.global.u64 	%rd33, [%rd179];
	and.b64  	%rd180, %rd33, -4294967296;
	setp.ne.s64 	%p9, %rd180, 0;
	@%p9 bra 	$L__BB22_15;
	cvt.u32.u64 	%r104, %rd33;
	cvt.u32.u64 	%r105, %rd32;
	div.u32 	%r106, %r105, %r104;
	mul.lo.s32 	%r107, %r106, %r104;
	sub.s32 	%r108, %r105, %r107;
	cvt.u64.u32 	%rd278, %r106;
	cvt.u64.u32 	%rd279, %r108;
	bra.uni 	$L__BB22_16;
$L__BB22_15:
	div.s64 	%rd278, %rd32, %rd33;
	mul.lo.s64 	%rd181, %rd278, %rd33;
	sub.s64 	%rd279, %rd32, %rd181;
$L__BB22_16:
	mul.wide.u32 	%rd182, %r235, 8;
	add.s64 	%rd183, %rd1, %rd182;
	ld.global.u64 	%rd184, [%rd183];
	mad.lo.s64 	%rd40, %rd184, %rd279, %rd31;
	add.s32 	%r19, %r235, -1;
	and.b64  	%rd41, %rd278, 4294967295;
	mul.wide.u32 	%rd185, %r19, 8;
	add.s64 	%rd186, %rd2, %rd185;
	ld.global.u64 	%rd42, [%rd186];
	and.b64  	%rd187, %rd42, -4294967296;
	setp.ne.s64 	%p10, %rd187, 0;
	@%p10 bra 	$L__BB22_18;
	cvt.u32.u64 	%r109, %rd42;
	cvt.u32.u64 	%r110, %rd41;
	div.u32 	%r111, %r110, %r109;
	mul.lo.s32 	%r112, %r111, %r109;
	sub.s32 	%r113, %r110, %r112;
	cvt.u64.u32 	%rd280, %r111;
	cvt.u64.u32 	%rd281, %r113;
	bra.uni 	$L__BB22_19;
$L__BB22_18:
	div.s64 	%rd280, %rd41, %rd42;
	mul.lo.s64 	%rd188, %rd280, %rd42;
	sub.s64 	%rd281, %rd41, %rd188;
$L__BB22_19:
	mul.wide.u32 	%rd189, %r19, 8;
	add.s64 	%rd190, %rd1, %rd189;
	ld.global.u64 	%rd191, [%rd190];
	mad.lo.s64 	%rd49, %rd191, %rd281, %rd40;
	add.s32 	%r20, %r235, -2;
	and.b64  	%rd50, %rd280, 4294967295;
	mul.wide.u32 	%rd192, %r20, 8;
	add.s64 	%rd193, %rd2, %rd192;
	ld.global.u64 	%rd51, [%rd193];
	and.b64  	%rd194, %rd51, -4294967296;
	setp.ne.s64 	%p11, %rd194, 0;
	@%p11 bra 	$L__BB22_21;
	cvt.u32.u64 	%r114, %rd51;
	cvt.u32.u64 	%r115, %rd50;
	div.u32 	%r116, %r115, %r114;
	mul.lo.s32 	%r117, %r116, %r114;
	sub.s32 	%r118, %r115, %r117;
	cvt.u64.u32 	%rd282, %r116;
	cvt.u64.u32 	%rd283, %r118;
	bra.uni 	$L__BB22_22;
$L__BB22_21:
	div.s64 	%rd282, %rd50, %rd51;
	mul.lo.s64 	%rd195, %rd282, %rd51;
	sub.s64 	%rd283, %rd50, %rd195;
$L__BB22_22:
	mul.wide.u32 	%rd196, %r20, 8;
	add.s64 	%rd197, %rd1, %rd196;
	ld.global.u64 	%rd198, [%rd197];
	mad.lo.s64 	%rd58, %rd198, %rd283, %rd49;
	add.s32 	%r21, %r235, -3;
	and.b64  	%rd59, %rd282, 4294967295;
	mul.wide.u32 	%rd199, %r21, 8;
	add.s64 	%rd200, %rd2, %rd199;
	ld.global.u64 	%rd60, [%rd200];
	and.b64  	%rd201, %rd60, -4294967296;
	setp.ne.s64 	%p12, %rd201, 0;
	@%p12 bra 	$L__BB22_24;
	cvt.u32.u64 	%r119, %rd60;
	cvt.u32.u64 	%r120, %rd59;
	div.u32 	%r121, %r120, %r119;
	mul.lo.s32 	%r122, %r121, %r119;
	sub.s32 	%r123, %r120, %r122;
	cvt.u64.u32 	%rd284, %r121;
	cvt.u64.u32 	%rd285, %r123;
	bra.uni 	$L__BB22_25;
$L__BB22_24:
	div.s64 	%rd284, %rd59, %rd60;
	mul.lo.s64 	%rd202, %rd284, %rd60;
	sub.s64 	%rd285, %rd59, %rd202;
$L__BB22_25:
	mul.wide.u32 	%rd203, %r21, 8;
	add.s64 	%rd204, %rd1, %rd203;
	ld.global.u64 	%rd205, [%rd204];
	mad.lo.s64 	%rd67, %rd205, %rd285, %rd58;
	and.b64  	%rd68, %rd284, 4294967295;
	add.s32 	%r124, %r235, -4;
	mul.wide.u32 	%rd206, %r124, 8;
	add.s64 	%rd207, %rd2, %rd206;
	ld.global.u64 	%rd69, [%rd207];
	and.b64  	%rd208, %rd69, -4294967296;
	setp.ne.s64 	%p13, %rd208, 0;
	@%p13 bra 	$L__BB22_27;
	cvt.u32.u64 	%r125, %rd69;
	cvt.u32.u64 	%r126, %rd68;
	div.u32 	%r127, %r126, %r125;
	mul.lo.s32 	%r128, %r127, %r125;
	sub.s32 	%r129, %r126, %r128;
	cvt.u64.u32 	%rd286, %r127;
	cvt.u64.u32 	%rd287, %r129;
	bra.uni 	$L__BB22_28;
$L__BB22_27:
	div.s64 	%rd286, %rd68, %rd69;
	mul.lo.s64 	%rd209, %rd286, %rd69;
	sub.s64 	%rd287, %rd68, %rd209;
$L__BB22_28:
	mul.wide.u32 	%rd210, %r124, 8;
	add.s64 	%rd211, %rd1, %rd210;
	ld.global.u64 	%rd212, [%rd211];
	mad.lo.s64 	%rd307, %rd212, %rd287, %rd67;
	cvt.u32.u64 	%r240, %rd286;
	add.s32 	%r235, %r235, -8;
	add.s32 	%r234, %r234, 8;
	setp.ne.s32 	%p14, %r234, 0;
	@%p14 bra 	$L__BB22_4;
	add.s32 	%r239, %r235, 3;
$L__BB22_30:
	and.b32  	%r28, %r9, 7;
	setp.eq.s32 	%p15, %r28, 0;
	@%p15 bra 	$L__BB22_59;
	and.b32  	%r29, %r9, 3;
	setp.lt.u32 	%p16, %r28, 4;
	@%p16 bra 	$L__BB22_45;
	cvt.u64.u32 	%rd79, %r240;
	mul.wide.u32 	%rd214, %r239, 8;
	add.s64 	%rd215, %rd2, %rd214;
	ld.global.u64 	%rd80, [%rd215];
	and.b64  	%rd216, %rd80, -4294967296;
	setp.ne.s64 	%p17, %rd216, 0;
	@%p17 bra 	$L__BB22_34;
	cvt.u32.u64 	%r131, %rd80;
	cvt.u32.u64 	%r132, %rd79;
	div.u32 	%r133, %r132, %r131;
	mul.lo.s32 	%r134, %r133, %r131;
	sub.s32 	%r135, %r132, %r134;
	cvt.u64.u32 	%rd290, %r133;
	cvt.u64.u32 	%rd291, %r135;
	bra.uni 	$L__BB22_35;
$L__BB22_34:
	div.s64 	%rd290, %rd79, %rd80;
	mul.lo.s64 	%rd217, %rd290, %rd80;
	sub.s64 	%rd291, %rd79, %rd217;
$L__BB22_35:
	mul.wide.u32 	%rd218, %r239, 8;
	add.s64 	%rd219, %rd1, %rd218;
	ld.global.u64 	%rd220, [%rd219];
	mad.lo.s64 	%rd87, %rd220, %rd291, %rd307;
	add.s32 	%r30, %r239, -1;
	and.b64  	%rd88, %rd290, 4294967295;
	mul.wide.u32 	%rd221, %r30, 8;
	add.s64 	%rd222, %rd2, %rd221;
	ld.global.u64 	%rd89, [%rd222];
	and.b64  	%rd223, %rd89, -4294967296;
	setp.ne.s64 	%p18, %rd223, 0;
	@%p18 bra 	$L__BB22_37;
	cvt.u32.u64 	%r136, %rd89;
	cvt.u32.u64 	%r137, %rd88;
	div.u32 	%r138, %r137, %r136;
	mul.lo.s32 	%r139, %r138, %r136;
	sub.s32 	%r140, %r137, %r139;
	cvt.u64.u32 	%rd292, %r138;
	cvt.u64.u32 	%rd293, %r140;
	bra.uni 	$L__BB22_38;
$L__BB22_37:
	div.s64 	%rd292, %rd88, %rd89;
	mul.lo.s64 	%rd224, %rd292, %rd89;
	sub.s64 	%rd293, %rd88, %rd224;
$L__BB22_38:
	mul.wide.u32 	%rd225, %r30, 8;
	add.s64 	%rd226, %rd1, %rd225;
	ld.global.u64 	%rd227, [%rd226];
	mad.lo.s64 	%rd96, %rd227, %rd293, %rd87;
	add.s32 	%r31, %r239, -2;
	and.b64  	%rd97, %rd292, 4294967295;
	mul.wide.u32 	%rd228, %r31, 8;
	add.s64 	%rd229, %rd2, %rd228;
	ld.global.u64 	%rd98, [%rd229];
	and.b64  	%rd230, %rd98, -4294967296;
	setp.ne.s64 	%p19, %rd230, 0;
	@%p19 bra 	$L__BB22_40;
	cvt.u32.u64 	%r141, %rd98;
	cvt.u32.u64 	%r142, %rd97;
	div.u32 	%r143, %r142, %r141;
	mul.lo.s32 	%r144, %r143, %r141;
	sub.s32 	%r145, %r142, %r144;
	cvt.u64.u32 	%rd294, %r143;
	cvt.u64.u32 	%rd295, %r145;
	bra.uni 	$L__BB22_41;
$L__BB22_40:
	div.s64 	%rd294, %rd97, %rd98;
	mul.lo.s64 	%rd231, %rd294, %rd98;
	sub.s64 	%rd295, %rd97, %rd231;
$L__BB22_41:
	mul.wide.u32 	%rd232, %r31, 8;
	add.s64 	%rd233, %rd1, %rd232;
	ld.global.u64 	%rd234, [%rd233];
	mad.lo.s64 	%rd105, %rd234, %rd295, %rd96;
	add.s32 	%r32, %r239, -3;
	and.b64  	%rd106, %rd294, 4294967295;
	mul.wide.u32 	%rd235, %r32, 8;
	add.s64 	%rd236, %rd2, %rd235;
	ld.global.u64 	%rd107, [%rd236];
	and.b64  	%rd237, %rd107, -4294967296;
	setp.ne.s64 	%p20, %rd237, 0;
	@%p20 bra 	$L__BB22_43;
	cvt.u32.u64 	%r146, %rd107;
	cvt.u32.u64 	%r147, %rd106;
	div.u32 	%r148, %r147, %r146;
	mul.lo.s32 	%r149, %r148, %r146;
	sub.s32 	%r150, %r147, %r149;
	cvt.u64.u32 	%rd296, %r148;
	cvt.u64.u32 	%rd297, %r150;
	bra.uni 	$L__BB22_44;
$L__BB22_43:
	div.s64 	%rd296, %rd106, %rd107;
	mul.lo.s64 	%rd238, %rd296, %rd107;
	sub.s64 	%rd297, %rd106, %rd238;
$L__BB22_44:
	mul.wide.u32 	%rd239, %r32, 8;
	add.s64 	%rd240, %rd1, %rd239;
	ld.global.u64 	%rd241, [%rd240];
	mad.lo.s64 	%rd307, %rd241, %rd297, %rd105;
	cvt.u32.u64 	%r240, %rd296;
	add.s32 	%r239, %r239, -4;
$L__BB22_45:
	setp.eq.s32 	%p21, %r29, 0;
	@%p21 bra 	$L__BB22_59;
	setp.eq.s32 	%p22, %r29, 1;
	@%p22 bra 	$L__BB22_54;
	cvt.u64.u32 	%rd117, %r240;
	mul.wide.u32 	%rd243, %r239, 8;
	add.s64 	%rd244, %rd2, %rd243;
	ld.global.u64 	%rd118, [%rd244];
	and.b64  	%rd245, %rd118, -4294967296;
	setp.ne.s64 	%p23, %rd245, 0;
	@%p23 bra 	$L__BB22_49;
	cvt.u32.u64 	%r151, %rd118;
	cvt.u32.u64 	%r152, %rd117;
	div.u32 	%r153, %r152, %r151;
	mul.lo.s32 	%r154, %r153, %r151;
	sub.s32 	%r155, %r152, %r154;
	cvt.u64.u32 	%rd300, %r153;
	cvt.u64.u32 	%rd301, %r155;
	bra.uni 	$L__BB22_50;
$L__BB22_49:
	div.s64 	%rd300, %rd117, %rd118;
	mul.lo.s64 	%rd246, %rd300, %rd118;
	sub.s64 	%rd301, %rd117, %rd246;
$L__BB22_50:
	add.s64 	%rd248, %rd1, %rd243;
	ld.global.u64 	%rd249, [%rd248];
	mad.lo.s64 	%rd125, %rd249, %rd301, %rd307;
	add.s32 	%r37, %r239, -1;
	and.b64  	%rd126, %rd300, 4294967295;
	mul.wide.u32 	%rd250, %r37, 8;
	add.s64 	%rd251, %rd2, %rd250;
	ld.global.u64 	%rd127, [%rd251];
	and.b64  	%rd252, %rd127, -4294967296;
	setp.ne.s64 	%p24, %rd252, 0;
	@%p24 bra 	$L__BB22_52;
	cvt.u32.u64 	%r156, %rd127;
	cvt.u32.u64 	%r157, %rd126;
	div.u32 	%r158, %r157, %r156;
	mul.lo.s32 	%r159, %r158, %r156;
	sub.s32 	%r160, %r157, %r159;
	cvt.u64.u32 	%rd302, %r158;
	cvt.u64.u32 	%rd303, %r160;
	bra.uni 	$L__BB22_53;
$L__BB22_52:
	div.s64 	%rd302, %rd126, %rd127;
	mul.lo.s64 	%rd253, %rd302, %rd127;
	sub.s64 	%rd303, %rd126, %rd253;
$L__BB22_53:
	add.s64 	%rd255, %rd1, %rd250;
	ld.global.u64 	%rd256, [%rd255];
	mad.lo.s64 	%rd307, %rd256, %rd303, %rd125;
	cvt.u32.u64 	%r240, %rd302;
	add.s32 	%r239, %r239, -2;
$L__BB22_54:
	and.b32  	%r161, %r9, 1;
	setp.eq.b32 	%p25, %r161, 1;
	not.pred 	%p26, %p25;
	@%p26 bra 	$L__BB22_59;
	cvt.u64.u32 	%rd137, %r240;
	mul.wide.u32 	%rd257, %r239, 8;
	add.s64 	%rd258, %rd2, %rd257;
	ld.global.u64 	%rd138, [%rd258];
	and.b64  	%rd259, %rd138, -4294967296;
	setp.ne.s64 	%p27, %rd259, 0;
	@%p27 bra 	$L__BB22_57;
	cvt.u32.u64 	%r162, %rd138;
	cvt.u32.u64 	%r163, %rd137;
	rem.u32 	%r164, %r163, %r162;
	cvt.u64.u32 	%rd306, %r164;
	bra.uni 	$L__BB22_58;
$L__BB22_57:
	rem.s64 	%rd306, %rd137, %rd138;
$L__BB22_58:
	add.s64 	%rd261, %rd1, %rd257;
	ld.global.u64 	%rd262, [%rd261];
	mad.lo.s64 	%rd307, %rd262, %rd306, %rd307;
$L__BB22_59:
	cvta.to.global.u64 	%rd263, %rd145;
	shl.b64 	%rd264, %rd307, 2;
	add.s64 	%rd265, %rd263, %rd264;
	ld.global.u32 	%r165, [%rd265];
	st.shared.u32 	[%r7], %r165;
	bar.sync 	0;
	setp.ne.s32 	%p28, %r1, 0;
	@%p28 bra 	$L__BB22_76;
	setp.gt.u32 	%p29, %r5, 1;
	@%p29 bra 	$L__BB22_62;
	shl.b32 	%r166, %r3, 2;
	mov.u32 	%r167, prodsdata_i32;
	add.s32 	%r168, %r167, %r166;
	ld.shared.u32 	%r257, [%r168];
	bra.uni 	$L__BB22_75;
$L__BB22_62:
	shl.b32 	%r171, %r3, 2;
	mov.u32 	%r172, prodsdata_i32;
	add.s32 	%r43, %r172, %r171;
	ld.shared.u32 	%r257, [%r43];
	add.s32 	%r45, %r5, -1;
	add.s32 	%r173, %r5, -2;
	and.b32  	%r46, %r45, 7;
	setp.lt.u32 	%p30, %r173, 7;
	mov.b32 	%r253, 1;
	@%p30 bra 	$L__BB22_66;
	and.b32  	%r176, %r45, -8;
	neg.s32 	%r245, %r176;
	shl.b32 	%r48, %r2, 2;
	add.s32 	%r178, %r171, %r48;
	add.s32 	%r243, %r172, %r178;
	shl.b32 	%r50, %r2, 5;
	mov.b32 	%r247, 1;
	mov.b32 	%r244, 0;
$L__BB22_64:
	.pragma "nounroll";
	mul.lo.s32 	%r180, %r247, %r2;
	shl.b32 	%r181, %r180, 2;
	add.s32 	%r182, %r43, %r181;
	ld.shared.u32 	%r183, [%r243];
	mul.lo.s32 	%r184, %r183, %r257;
	add.s32 	%r185, %r182, %r48;
	ld.shared.u32 	%r186, [%r185];
	mul.lo.s32 	%r187, %r186, %r184;
	add.s32 	%r188, %r185, %r48;
	ld.shared.u32 	%r189, [%r188];
	mul.lo.s32 	%r190, %r189, %r187;
	add.s32 	%r191, %r188, %r48;
	ld.shared.u32 	%r192, [%r191];
	mul.lo.s32 	%r193, %r192, %r190;
	add.s32 	%r194, %r191, %r48;
	ld.shared.u32 	%r195, [%r194];
	mul.lo.s32 	%r196, %r195, %r193;
	add.s32 	%r197, %r194, %r48;
	ld.shared.u32 	%r198, [%r197];
	mul.lo.s32 	%r199, %r198, %r196;
	add.s32 	%r200, %r197, %r48;
	ld.shared.u32 	%r201, [%r200];
	mul.lo.s32 	%r202, %r201, %r199;
	add.s32 	%r203, %r200, %r48;
	ld.shared.u32 	%r204, [%r203];
	mul.lo.s32 	%r257, %r204, %r202;
	add.s32 	%r247, %r247, 8;
	add.s32 	%r245, %r245, 8;
	add.s32 	%r244, %r244, 8;
	add.s32 	%r243, %r243, %r50;
	setp.ne.s32 	%p31, %r245, 0;
	@%p31 bra 	$L__BB22_64;
	add.s32 	%r253, %r244, 1;
$L__BB22_66:
	setp.eq.s32 	%p32, %r46, 0;
	@%p32 bra 	$L__BB22_74;
	and.b32  	%r65, %r45, 3;
	setp.lt.u32 	%p33, %r46, 4;
	@%p33 bra 	$L__BB22_69;
	mul.lo.s32 	%r206, %r253, %r2;
	shl.b32 	%r207, %r206, 2;
	add.s32 	%r208, %r43, %r207;
	ld.shared.u32 	%r209, [%r208];
	mul.lo.s32 	%r210, %r209, %r257;
	shl.b32 	%r211, %r2, 2;
	add.s32 	%r212, %r208, %r211;
	ld.shared.u32 	%r213, [%r212];
	mul.lo.s32 	%r214, %r213, %r210;
	add.s32 	%r215, %r212, %r211;
	ld.shared.u32 	%r216, [%r215];
	mul.lo.s32 	%r217, %r216, %r214;
	add.s32 	%r218, %r215, %r211;
	ld.shared.u32 	%r219, [%r218];
	mul.lo.s32 	%r257, %r219, %r217;
	add.s32 	%r253, %r253, 4;
$L__BB22_69:
	setp.eq.s32 	%p34, %r65, 0;
	@%p34 bra 	$L__BB22_74;
	setp.eq.s32 	%p35, %r65, 1;
	@%p35 bra 	$L__BB22_72;
	mul.lo.s32 	%r221, %r253, %r2;
	shl.b32 	%r222, %r221, 2;
	add.s32 	%r223, %r43, %r222;
	ld.shared.u32 	%r224, [%r223];
	mul.lo.s32 	%r225, %r224, %r257;
	shl.b32 	%r226, %r2, 2;
	add.s32 	%r227, %r223, %r226;
	ld.shared.u32 	%r228, [%r227];
	mul.lo.s32 	%r257, %r228, %r225;
	add.s32 	%r253, %r253, 2;
$L__BB22_72:
	and.b32  	%r229, %r45, 1;
	setp.eq.b32 	%p36, %r229, 1;
	not.pred 	%p37, %p36;
	@%p37 bra 	$L__BB22_74;
	mul.lo.s32 	%r230, %r253, %r2;
	shl.b32 	%r231, %r230, 2;
	add.s32 	%r232, %r43, %r231;
	ld.shared.u32 	%r233, [%r232];
	mul.lo.s32 	%r257, %r233, %r257;
$L__BB22_74:
	st.shared.u32 	[%r43], %r257;
$L__BB22_75:
	cvt.u64.u32 	%rd266, %r4;
	mad.lo.s64 	%rd267, %rd147, %rd266, %rd3;
	cvta.to.global.u64 	%rd268, %rd144;
	shl.b64 	%rd269, %rd267, 2;
	add.s64 	%rd270, %rd268, %rd269;
	st.global.u32 	[%rd270], %r257;
$L__BB22_76:
	ret;

}
	// .globl	contiguous_prod33_i32
.visible .entry contiguous_prod33_i32(
	.param .u64 .ptr .align 1 contiguous_prod33_i32_param_0,
	.param .u64 .ptr .align 1 contiguous_prod33_i32_param_1,
	.param .u64 contiguous_prod33_i32_param_2,
	.param .u64 contiguous_prod33_i32_param_3,
	.param .u64 contiguous_prod33_i32_param_4
)
{
	.reg .pred 	%p<14>;
	.reg .b32 	%r<140>;
	.reg .b64 	%rd<16>;

	ld.param.u64 	%rd2, [contiguous_prod33_i32_param_0];
	ld.param.u64 	%rd3, [contiguous_prod33_i32_param_1];
	ld.param.u64 	%rd4, [contiguous_prod33_i32_param_3];
	ld.param.u64 	%rd5, [contiguous_prod33_i32_param_4];
	mov.u32 	%r1, %tid.y;
	mov.u32 	%r2, %ntid.x;
	mov.u32 	%r3, %tid.x;
	mad.lo.s32 	%r45, %r1, %r2, %r3;
	mov.u32 	%r46, %ctaid.x;
	mad.lo.s32 	%r47, %r46, %r2, %r3;
	mov.u32 	%r4, %ctaid.y;
	mov.u32 	%r5, %ntid.y;
	mad.lo.s32 	%r48, %r4, %r5, %r1;
	shl.b32 	%r49, %r45, 2;
	mov.u32 	%r50, prodsdata_i32;
	add.s32 	%r7, %r50, %r49;
	mov.b32 	%r51, 1;
	st.shared.u32 	[%r7], %r51;
	cvt.u64.u32 	%rd1, %r47;
	setp.le.u64 	%p1, %rd4, %rd1;
	cvt.u64.u32 	%rd7, %r48;
	setp.le.u64 	%p2, %rd5, %rd7;
	or.pred  	%p3, %p1, %p2;
	@%p3 bra 	$L__BB23_18;
	cvt.u32.u64 	%r52, %rd1;
	cvta.to.global.u64 	%rd8, %rd3;
	cvt.u32.u64 	%r53, %rd4;
	mad.lo.s32 	%r54, %r48, %r53, %r52;
	mul.wide.u32 	%rd9, %r54, 4;
	add.s64 	%rd10, %rd8, %rd9;
	ld.global.u32 	%r55, [%rd10];
	st.shared.u32 	[%r7], %r55;
	bar.sync 	0;
	setp.ne.s32 	%p4, %r1, 0;
	@%p4 bra 	$L__BB23_18;
	setp.gt.u32 	%p5, %r5, 1;
	@%p5 bra 	$L__BB23_4;
	shl.b32 	%r56, %r3, 2;
	add.s32 	%r58, %r50, %r56;
	ld.shared.u32 	%r138, [%r58];
	bra.uni 	$L__BB23_17;
$L__BB23_4:
	shl.b32 	%r61, %r3, 2;
	add.s32 	%r9, %r50, %r61;
	ld.shared.u32 	%r138, [%r9];
	add.s32 	%r11, %r5, -1;
	add.s32 	%r63, %r5, -2;
	and.b32  	%r12, %r11, 7;
	setp.lt.u32 	%p6, %r63, 7;
	mov.b32 	%r134, 1;
	@%p6 bra 	$L__BB23_8;
	and.b32  	%r66, %r11, -8;
	neg.s32 	%r126, %r66;
	shl.b32 	%r14, %r2, 2;
	add.s32 	%r68, %r61, %r14;
	add.s32 	%r124, %r50, %r68;
	shl.b32 	%r16, %r2, 5;
	mov.b32 	%r128, 1;
	mov.b32 	%r125, 0;
$L__BB23_6:
	.pragma "nounroll";
	mul.lo.s32 	%r70, %r128, %r2;
	shl.b32 	%r71, %r70, 2;
	add.s32 	%r72, %r9, %r71;
	ld.shared.u32 	%r73, [%r124];
	mul.lo.s32 	%r74, %r73, %r138;
	add.s32 	%r75, %r72, %r14;
	ld.shared.u32 	%r76, [%r75];
	mul.lo.s32 	%r77, %r76, %r74;
	add.s32 	%r78, %r75, %r14;
	ld.shared.u32 	%r79, [%r78];
	mul.lo.s32 	%r80, %r79, %r77;
	add.s32 	%r81, %r78, %r14;
	ld.shared.u32 	%r82, [%r81];
	mul.lo.s32 	%r83, %r82, %r80;
	add.s32 	%r84, %r81, %r14;
	ld.shared.u32 	%r85, [%r84];
	mul.lo.s32 	%r86, %r85, %r83;
	add.s32 	%r87, %r84, %r14;
	ld.shared.u32 	%r88, [%r87];
	mul.lo.s32 	%r89, %r88, %r86;
	add.s32 	%r90, %r87, %r14;
	ld.shared.u32 	%r91, [%r90];
	mul.lo.s32 	%r92, %r91, %r89;
	add.s32 	%r93, %r90, %r14;
	ld.shared.u32 	%r94, [%r93];
	mul.lo.s32 	%r138, %r94, %r92;
	add.s32 	%r128, %r128, 8;
	add.s32 	%r126, %r126, 8;
	add.s32 	%r125, %r125, 8;
	add.s32 	%r124, %r124, %r16;
	setp.ne.s32 	%p7, %r126, 0;
	@%p7 bra 	$L__BB23_6;
	add.s32 	%r134, %r125, 1;
$L__BB23_8:
	setp.eq.s32 	%p8, %r12, 0;
	@%p8 bra 	$L__BB23_16;
	and.b32  	%r31, %r11, 3;
	setp.lt.u32 	%p9, %r12, 4;
	@%p9 bra 	$L__BB23_11;
	mul.lo.s32 	%r96, %r134, %r2;
	shl.b32 	%r97, %r96, 2;
	add.s32 	%r98, %r9, %r97;
	ld.shared.u32 	%r99, [%r98];
	mul.lo.s32 	%r100, %r99, %r138;
	shl.b32 	%r101, %r2, 2;
	add.s32 	%r102, %r98, %r101;
	ld.shared.u32 	%r103, [%r102];
	mul.lo.s32 	%r104, %r103, %r100;
	add.s32 	%r105, %r102, %r101;
	ld.shared.u32 	%r106, [%r105];
	mul.lo.s32 	%r107, %r106, %r104;
	add.s32 	%r108, %r105, %r101;
	ld.shared.u32 	%r109, [%r108];
	mul.lo.s32 	%r138, %r109, %r107;
	add.s32 	%r134, %r134, 4;
$L__BB23_11:
	setp.eq.s32 	%p10, %r31, 0;
	@%p10 bra 	$L__BB23_16;
	setp.eq.s32 	%p11, %r31, 1;
	@%p11 bra 	$L__BB23_14;
	mul.lo.s32 	%r111, %r134, %r2;
	shl.b32 	%r112, %r111, 2;
	add.s32 	%r113, %r9, %r112;
	ld.shared.u32 	%r114, [%r113];
	mul.lo.s32 	%r115, %r114, %r138;
	shl.b32 	%r116, %r2, 2;
	add.s32 	%r117, %r113, %r116;
	ld.shared.u32 	%r118, [%r117];
	mul.lo.s32 	%r138, %r118, %r115;
	add.s32 	%r134, %r134, 2;
$L__BB23_14:
	and.b32  	%r119, %r11, 1;
	setp.eq.b32 	%p12, %r119, 1;
	not.pred 	%p13, %p12;
	@%p13 bra 	$L__BB23_16;
	mul.lo.s32 	%r120, %r134, %r2;
	shl.b32 	%r121, %r120, 2;
	add.s32 	%r122, %r9, %r121;
	ld.shared.u32 	%r123, [%r122];
	mul.lo.s32 	%r138, %r123, %r138;
$L__BB23_16:
	st.shared.u32 	[%r9], %r138;
$L__BB23_17:
	cvt.u64.u32 	%rd11, %r4;
	mad.lo.s64 	%rd12, %rd4, %rd11, %rd1;
	cvta.to.global.u64 	%rd13, %rd2;
	shl.b64 	%rd14, %rd12, 2;
	add.s64 	%rd15, %rd13, %rd14;
	st.global.u32 	[%rd15], %r138;
$L__BB23_18:
	ret;

}
	// .globl	contiguous_prod_i64
.visible .entry contiguous_prod_i64(
	.param .u64 .ptr .align 1 contiguous_prod_i64_param_0,
	.param .u64 .ptr .align 1 contiguous_prod_i64_param_1,
	.param .u64 contiguous_prod_i64_param_2
)
{
	.reg .pred 	%p<8>;
	.reg .b32 	%r<16>;
	.reg .b64 	%rd<43>;

	ld.param.u64 	%rd4, [contiguous_prod_i64_param_0];
	ld.param.u64 	%rd6, [contiguous_prod_i64_param_1];
	ld.param.u64 	%rd5, [contiguous_prod_i64_param_2];
	cvta.to.global.u64 	%rd1, %rd6;
	mov.u32 	%r1, %tid.x;
	mov.u32 	%r2, %ctaid.x;
	mov.u32 	%r15, %ntid.x;
	mul.lo.s32 	%r8, %r2, %r15;
	shl.b32 	%r9, %r8, 1;
	add.s32 	%r4, %r9, %r1;
	shl.b32 	%r10, %r1, 3;
	mov.u32 	%r11, prodsdata_i64;
	add.s32 	%r5, %r11, %r10;
	mov.b64 	%rd7, 1;
	st.shared.u64 	[%r5], %rd7;
	add.s32 	%r12, %r4, %r15;
	cvt.u64.u32 	%rd2, %r12;
	setp.le.u64 	%p1, %rd5, %rd2;
	@%p1 bra 	$L__BB24_2;
	mul.wide.u32 	%rd11, %r4, 8;
	add.s64 	%rd12, %rd1, %rd11;
	ld.global.u64 	%rd13, [%rd12];
	shl.b64 	%rd14, %rd2, 3;
	add.s64 	%rd15, %rd1, %rd14;
	ld.global.u64 	%rd16, [%rd15];
	mul.lo.s64 	%rd17, %rd16, %rd13;
	st.shared.u64 	[%r5], %rd17;
	bra.uni 	$L__BB24_4;
$L__BB24_2:
	cvt.u64.u32 	%rd3, %r4;
	setp.le.u64 	%p2, %rd5, %rd3;
	@%p2 bra 	$L__BB24_4;
	shl.b64 	%rd8, %rd3, 3;
	add.s64 	%rd9, %rd1, %rd8;
	ld.global.u64 	%rd10, [%rd9];
	st.shared.u64 	[%r5], %rd10;
$L__BB24_4:
	bar.sync 	0;
	setp.lt.u32 	%p3, %r15, 66;
	@%p3 bra 	$L__BB24_8;
$L__BB24_5:
	shr.u32 	%r7, %r15, 1;
	setp.ge.u32 	%p4, %r1, %r7;
	@%p4 bra 	$L__BB24_7;
	ld.shared.u64 	%rd18, [%r5];
	shl.b32 	%r13, %r7, 3;
	add.s32 	%r14, %r5, %r13;
	ld.shared.u64 	%rd19, [%r14];
	mul.lo.s64 	%rd20, %rd19, %rd18;
	st.shared.u64 	[%r5], %rd20;
$L__BB24_7:
	bar.sync 	0;
	setp.gt.u32 	%p5, %r15, 131;
	mov.u32 	%r15, %r7;
	@%p5 bra 	$L__BB24_5;
$L__BB24_8:
	setp.gt.u32 	%p6, %r1, 31;
	@%p6 bra 	$L__BB24_11;
	ld.volatile.shared.u64 	%rd21, [%r5];
	ld.volatile.shared.u64 	%rd22, [%r5+256];
	mul.lo.s64 	%rd23, %rd22, %rd21;
	st.volatile.shared.u64 	[%r5], %rd23;
	ld.volatile.shared.u64 	%rd24, [%r5];
	ld.volatile.shared.u64 	%rd25, [%r5+128];
	mul.lo.s64 	%rd26, %rd25, %rd24;
	st.volatile.shared.u64 	[%r5], %rd26;
	ld.volatile.shared.u64 	%rd27, [%r5];
	ld.volatile.shared.u64 	%rd28, [%r5+64];
	mul.lo.s64 	%rd29, %rd28, %rd27;
	st.volatile.shared.u64 	[%r5], %rd29;
	ld.volatile.shared.u64 	%rd30, [%r5];
	ld.volatile.shared.u64 	%rd31, [%r5+32];
	mul.lo.s64 	%rd32, %rd31, %rd30;
	st.volatile.shared.u64 	[%r5], %rd32;
	ld.volatile.shared.u64 	%rd33, [%r5];
	ld.volatile.shared.u64 	%rd34, [%r5+16];
	mul.lo.s64 	%rd35, %rd34, %rd33;
	st.volatile.shared.u64 	[%r5], %rd35;
	ld.volatile.shared.u64 	%rd36, [%r5];
	ld.volatile.shared.u64 	%rd37, [%r5+8];
	mul.lo.s64 	%rd38, %rd37, %rd36;
	st.volatile.shared.u64 	[%r5], %rd38;
	setp.ne.s32 	%p7, %r1, 0;
	@%p7 bra 	$L__BB24_11;
	ld.shared.u64 	%rd39, [prodsdata_i64];
	cvta.to.global.u64 	%rd40, %rd4;
	mul.wide.u32 	%rd41, %r2, 8;
	add.s64 	%rd42, %rd40, %rd41;
	st.global.u64 	[%rd42], %rd39;
$L__BB24_11:
	ret;

}
	// .globl	uncontiguous_prod_i64
.visible .entry uncontiguous_prod_i64(
	.param .u64 .ptr .align 1 uncontiguous_prod_i64_param_0,
	.param .u64 .ptr .align 1 uncontiguous_prod_i64_param_1,
	.param .u64 .ptr .align 1 uncontiguous_prod_i64_param_2,
	.param .u64 .ptr .align 1 uncontiguous_prod_i64_param_3,
	.param .u64 uncontiguous_prod_i64_param_4,
	.param .u64 uncontiguous_prod_i64_param_5
)
{
	.reg .pred 	%p<53>;
	.reg .b32 	%r<212>;
	.reg .b64 	%rd<585>;

	ld.param.u64 	%rd260, [uncontiguous_prod_i64_param_0];
	ld.param.u64 	%rd263, [uncontiguous_prod_i64_param_1];
	ld.param.u64 	%rd264, [uncontiguous_prod_i64_param_2];
	ld.param.u64 	%rd265, [uncontiguous_prod_i64_param_3];
	ld.param.u64 	%rd261, [uncontiguous_prod_i64_param_4];
	ld.param.u64 	%rd262, [uncontiguous_prod_i64_param_5];
	cvta.to.global.u64 	%rd1, %rd265;
	cvta.to.global.u64 	%rd2, %rd264;
	cvta.to.global.u64 	%rd3, %rd263;
	mov.u32 	%r1, %tid.x;
	mov.u32 	%r2, %ctaid.x;
	mov.u32 	%r211, %ntid.x;
	mul.lo.s32 	%r52, %r2, %r211;
	shl.b32 	%r53, %r52, 1;
	add.s32 	%r4, %r53, %r1;
	shl.b32 	%r54, %r1, 3;
	mov.u32 	%r55, prodsdata_i64;
	add.s32 	%r5, %r55, %r54;
	mov.b64 	%rd266, 1;
	st.shared.u64 	[%r5], %rd266;
	add.s32 	%r56, %r4, %r211;
	cvt.u64.u32 	%rd538, %r56;
	setp.le.u64 	%p1, %rd262, %rd538;
	@%p1 bra 	$L__BB25_54;
	cvt.u32.u64 	%r6, %rd261;
	add.s32 	%r205, %r6, -1;
	setp.lt.s32 	%p27, %r205, 0;
	mov.b64 	%rd542, 0;
	mov.u64 	%rd543, %rd542;
	@%p27 bra 	$L__BB25_53;
	cvt.u64.u32 	%rd539, %r4;
	setp.lt.u32 	%p28, %r205, 3;
	mov.b64 	%rd543, 0;
	mov.u64 	%rd542, %rd543;
	@%p28 bra 	$L__BB25_30;
	add.s32 	%r203, %r6, -2;
	and.b32  	%r132, %r6, -4;
	neg.s32 	%r202, %r132;
	mov.b64 	%rd543, 0;
$L__BB25_4:
	.pragma "nounroll";
	add.s32 	%r12, %r203, 1;
	mul.wide.u32 	%rd399, %r12, 8;
	add.s64 	%rd400, %rd2, %rd399;
	ld.global.u64 	%rd10, [%rd400];
	or.b64  	%rd401, %rd539, %rd10;
	and.b64  	%rd402, %rd401, -4294967296;
	setp.ne.s64 	%p29, %rd402, 0;
	@%p29 bra 	$L__BB25_6;
	cvt.u32.u64 	%r133, %rd10;
	cvt.u32.u64 	%r134, %rd539;
	div.u32 	%r135, %r134, %r133;
	mul.lo.s32 	%r136, %r135, %r133;
	sub.s32 	%r137, %r134, %r136;
	cvt.u64.u32 	%rd504, %r135;
	cvt.u64.u32 	%rd505, %r137;
	bra.uni 	$L__BB25_7;
$L__BB25_6:
	div.s64 	%rd504, %rd539, %rd10;
	mul.lo.s64 	%rd403, %rd504, %rd10;
	sub.s64 	%rd505, %rd539, %rd403;
$L__BB25_7:
	mul.wide.u32 	%rd404, %r12, 8;
	add.s64 	%rd405, %rd1, %rd404;
	ld.global.u64 	%rd17, [%rd405];
	mad.lo.s64 	%rd18, %rd17, %rd505, %rd542;
	or.b64  	%rd406, %rd538, %rd10;
	and.b64  	%rd407, %rd406, -4294967296;
	setp.ne.s64 	%p30, %rd407, 0;
	@%p30 bra 	$L__BB25_9;
	cvt.u32.u64 	%r138, %rd10;
	cvt.u32.u64 	%r139, %rd538;
	div.u32 	%r140, %r139, %r138;
	mul.lo.s32 	%r141, %r140, %r138;
	sub.s32 	%r142, %r139, %r141;
	cvt.u64.u32 	%rd506, %r140;
	cvt.u64.u32 	%rd507, %r142;
	bra.uni 	$L__BB25_10;
$L__BB25_9:
	div.s64 	%rd506, %rd538, %rd10;
	mul.lo.s64 	%rd408, %rd506, %rd10;
	sub.s64 	%rd507, %rd538, %rd408;
$L__BB25_10:
	mad.lo.s64 	%rd25, %rd507, %rd17, %rd543;
	add.s32 	%r13, %r203, -2;
	mul.wide.u32 	%rd409, %r203, 8;
	add.s64 	%rd410, %rd2, %rd409;
	ld.global.u64 	%rd26, [%rd410];
	or.b64  	%rd411, %rd504, %rd26;
	and.b64  	%rd412, %rd411, -4294967296;
	setp.ne.s64 	%p31, %rd412, 0;
	@%p31 bra 	$L__BB25_12;
	cvt.u32.u64 	%r143, %rd26;
	cvt.u32.u64 	%r144, %rd504;
	div.u32 	%r145, %r144, %r143;
	mul.lo.s32 	%r146, %r145, %r143;
	sub.s32 	%r147, %r144, %r146;
	cvt.u64.u32 	%rd508, %r145;
	cvt.u64.u32 	%rd509, %r147;
	bra.uni 	$L__BB25_13;
$L__BB25_12:
	div.s64 	%rd508, %rd504, %rd26;
	mul.lo.s64 	%rd413, %rd508, %rd26;
	sub.s64 	%rd509, %rd504, %rd413;
$L__BB25_13:
	mul.wide.u32 	%rd414, %r203, 8;
	add.s64 	%rd415, %rd1, %rd414;
	ld.global.u64 	%rd33, [%rd415];
	mad.lo.s64 	%rd34, %rd33, %rd509, %rd18;
	or.b64  	%rd416, %rd506, %rd26;
	and.b64  	%rd417, %rd416, -4294967296;
	setp.ne.s64 	%p32, %rd417, 0;
	@%p32 bra 	$L__BB25_15;
	cvt.u32.u64 	%r148, %rd26;
	cvt.u32.u64 	%r149, %rd506;
	div.u32 	%r150, %r149, %r148;
	mul.lo.s32 	%r151, %r150, %r148;
	sub.s32 	%r152, %r149, %r151;
	cvt.u64.u32 	%rd510, %r150;
	cvt.u64.u32 	%rd511, %r152;
	bra.uni 	$L__BB25_16;
$L__BB25_15:
	div.s64 	%rd510, %rd506, %rd26;
	mul.lo.s64 	%rd418, %rd510, %rd26;
	sub.s64 	%rd511, %rd506, %rd418;
$L__BB25_16:
	mad.lo.s64 	%rd41, %rd511, %rd33, %rd25;
	add.s32 	%r14, %r203, -1;
	mul.wide.u32 	%rd419, %r14, 8;
	add.s64 	%rd420, %rd2, %rd419;
	ld.global.u64 	%rd42, [%rd420];
	or.b64  	%rd421, %rd508, %rd42;
	and.b64  	%rd422, %rd421, -4294967296;
	setp.ne.s64 	%p33, %rd422, 0;
	@%p33 bra 	$L__BB25_18;
	cvt.u32.u64 	%r153, %rd42;
	cvt.u32.u64 	%r154, %rd508;
	div.u32 	%r155, %r154, %r153;
	mul.lo.s32 	%r156, %r155, %r153;
	sub.s32 	%r157, %r154, %r156;
	cvt.u64.u32 	%rd512, %r155;
	cvt.u64.u32 	%rd513, %r157;
	bra.uni 	$L__BB25_19;
$L__BB25_18:
	div.s64 	%rd512, %rd508, %rd42;
	mul.lo.s64 	%rd423, %rd512, %rd42;
	sub.s64 	%rd513, %rd508, %rd423;
$L__BB25_19:
	mul.wide.u32 	%rd424, %r14, 8;
	add.s64 	%rd425, %rd1, %rd424;
	ld.global.u64 	%rd49, [%rd425];
	mad.lo.s64 	%rd50, %rd49, %rd513, %rd34;
	or.b64  	%rd426, %rd510, %rd42;
	and.b64  	%rd427, %rd426, -4294967296;
	setp.ne.s64 	%p34, %rd427, 0;
	@%p34 bra 	$L__BB25_21;
	cvt.u32.u64 	%r158, %rd42;
	cvt.u32.u64 	%r159, %rd510;
	div.u32 	%r160, %r159, %r158;
	mul.lo.s32 	%r161, %r160, %r158;
	sub.s32 	%r162, %r159, %r161;
	cvt.u64.u32 	%rd514, %r160;
	cvt.u64.u32 	%rd515, %r162;
	bra.uni 	$L__BB25_22;
$L__BB25_21:
	div.s64 	%rd514, %rd510, %rd42;
	mul.lo.s64 	%rd428, %rd514, %rd42;
	sub.s64 	%rd515, %rd510, %rd428;
$L__BB25_22:
	mad.lo.s64 	%rd57, %rd515, %rd49, %rd41;
	mul.wide.u32 	%rd429, %r13, 8;
	add.s64 	%rd430, %rd2, %rd429;
	ld.global.u64 	%rd58, [%rd430];
	or.b64  	%rd431, %rd512, %rd58;
	and.b64  	%rd432, %rd431, -4294967296;
	setp.ne.s64 	%p35, %rd432, 0;
	@%p35 bra 	$L__BB25_24;
	cvt.u32.u64 	%r163, %rd58;
	cvt.u32.u64 	%r164, %rd512;
	div.u32 	%r165, %r164, %r163;
	mul.lo.s32 	%r166, %r165, %r163;
	sub.s32 	%r167, %r164, %r166;
	cvt.u64.u32 	%rd539, %r165;
	cvt.u64.u32 	%rd517, %r167;
	bra.uni 	$L__BB25_25;
$L__BB25_24:
	div.s64 	%rd539, %rd512, %rd58;
	mul.lo.s64 	%rd433, %rd539, %rd58;
	sub.s64 	%rd517, %rd512, %rd433;
$L__BB25_25:
	mul.wide.u32 	%rd434, %r13, 8;
	add.s64 	%rd435, %rd1, %rd434;
	ld.global.u64 	%rd65, [%rd435];
	mad.lo.s64 	%rd542, %rd65, %rd517, %rd50;
	or.b64  	%rd436, %rd514, %rd58;
	and.b64  	%rd437, %rd436, -4294967296;
	setp.ne.s64 	%p36, %rd437, 0;
	@%p36 bra 	$L__BB25_27;
	cvt.u32.u64 	%r168, %rd58;
	cvt.u32.u64 	%r169, %rd514;
	div.u32 	%r170, %r169, %r168;
	mul.lo.s32 	%r171, %r170, %r168;
	sub.s32 	%r172, %r169, %r171;
	cvt.u64.u32 	%rd538, %r170;
	cvt.u64.u32 	%rd519, %r172;
	bra.uni 	$L__BB25_28;
$L__BB25_27:
	div.s64 	%rd538, %rd514, %rd58;
	mul.lo.s64 	%rd438, %rd538, %rd58;
	sub.s64 	%rd519, %rd514, %rd438;
$L__BB25_28:
	mad.lo.s64 	%rd543, %rd519, %rd65, %rd57;
	add.s32 	%r203, %r203, -4;
	add.s32 	%r202, %r202, 4;
	setp.ne.s32 	%p37, %r202, 0;
	@%p37 bra 	$L__BB25_4;
	add.s32 	%r205, %r203, 1;
$L__BB25_30:
	and.b32  	%r19, %r6, 3;
	setp.eq.s32 	%p38, %r19, 0;
	@%p38 bra 	$L__BB25_53;
	setp.eq.s32 	%p39, %r19, 1;
	@%p39 bra 	$L__BB25_45;
	mul.wide.u32 	%rd440, %r205, 8;
	add.s64 	%rd441, %rd2, %rd440;
	ld.global.u64 	%rd80, [%rd441];
	or.b64  	%rd442, %rd539, %rd80;
	and.b64  	%rd443, %rd442, -4294967296;
	setp.ne.s64 	%p40, %rd443, 0;
	@%p40 bra 	$L__BB25_34;
	cvt.u32.u64 	%r173, %rd80;
	cvt.u32.u64 	%r174, %rd539;
	div.u32 	%r175, %r174, %r173;
	mul.lo.s32 	%r176, %r175, %r173;
	sub.s32 	%r177, %r174, %r176;
	cvt.u64.u32 	%rd526, %r175;
	cvt.u64.u32 	%rd527, %r177;
	bra.uni 	$L__BB25_35;
$L__BB25_34:
	div.s64 	%rd526, %rd539, %rd80;
	mul.lo.s64 	%rd444, %rd526, %rd80;
	sub.s64 	%rd527, %rd539, %rd444;
$L__BB25_35:
	add.s64 	%rd446, %rd1, %rd440;
	ld.global.u64 	%rd87, [%rd446];
	mad.lo.s64 	%rd88, %rd87, %rd527, %rd542;
	or.b64  	%rd447, %rd538, %rd80;
	and.b64  	%rd448, %rd447, -4294967296;
	setp.ne.s64 	%p41, %rd448, 0;
	@%p41 bra 	$L__BB25_37;
	cvt.u32.u64 	%r178, %rd80;
	cvt.u32.u64 	%r179, %rd538;
	div.u32 	%r180, %r179, %r178;
	mul.lo.s32 	%r181, %r180, %r178;
	sub.s32 	%r182, %r179, %r181;
	cvt.u64.u32 	%rd528, %r180;
	cvt.u64.u32 	%rd529, %r182;
	bra.uni 	$L__BB25_38;
$L__BB25_37:
	div.s64 	%rd528, %rd538, %rd80;
	mul.lo.s64 	%rd449, %rd528, %rd80;
	sub.s64 	%rd529, %rd538, %rd449;
$L__BB25_38:
	mad.lo.s64 	%rd95, %rd529, %rd87, %rd543;
	add.s32 	%r20, %r205, -1;
	mul.wide.u32 	%rd450, %r20, 8;
	add.s64 	%rd451, %rd2, %rd450;
	ld.global.u64 	%rd96, [%rd451];
	or.b64  	%rd452, %rd526, %rd96;
	and.b64  	%rd453, %rd452, -4294967296;
	setp.ne.s64 	%p42, %rd453, 0;
	@%p42 bra 	$L__BB25_40;
	cvt.u32.u64 	%r183, %rd96;
	cvt.u32.u64 	%r184, %rd526;
	div.u32 	%r185, %r184, %r183;
	mul.lo.s32 	%r186, %r185, %r183;
	sub.s32 	%r187, %r184, %r186;
	cvt.u64.u32 	%rd539, %r185;
	cvt.u64.u32 	%rd531, %r187;
	bra.uni 	$L__BB25_41;
$L__BB25_40:
	div.s64 	%rd539, %rd526, %rd96;
	mul.lo.s64 	%rd454, %rd539, %rd96;
	sub.s64 	%rd531, %rd526, %rd454;
$L__BB25_41:
	add.s64 	%rd456, %rd1, %rd450;
	ld.global.u64 	%rd103, [%rd456];
	mad.lo.s64 	%rd542, %rd103, %rd531, %rd88;
	or.b64  	%rd457, %rd528, %rd96;
	and.b64  	%rd458, %rd457, -4294967296;
	setp.ne.s64 	%p43, %rd458, 0;
	@%p43 bra 	$L__BB25_43;
	cvt.u32.u64 	%r188, %rd96;
	cvt.u32.u64 	%r189, %rd528;
	div.u32 	%r190, %r189, %r188;
	mul.lo.s32 	%r191, %r190, %r188;
	sub.s32 	%r192, %r189, %r191;
	cvt.u64.u32 	%rd538, %r190;
	cvt.u64.u32 	%rd533, %r192;
	bra.uni 	$L__BB25_44;
$L__BB25_43:
	div.s64 	%rd538, %rd528, %rd96;
	mul.lo.s64 	%rd459, %rd538, %rd96;
	sub.s64 	%rd533, %rd528, %rd459;
$L__BB25_44:
	mad.lo.s64 	%rd543, %rd533, %rd103, %rd95;
	add.s32 	%r205, %r205, -2;
$L__BB25_45:
	and.b32  	%r193, %r6, 1;
	setp.eq.b32 	%p44, %r193, 1;
	not.pred 	%p45, %p44;
	@%p45 bra 	$L__BB25_53;
	mul.wide.u32 	%rd460, %r205, 8;
	add.s64 	%rd461, %rd2, %rd460;
	ld.global.u64 	%rd118, [%rd461];
	or.b64  	%rd462, %rd539, %rd118;
	and.b64  	%rd463, %rd462, -4294967296;
	setp.ne.s64 	%p46, %rd463, 0;
	@%p46 bra 	$L__BB25_48;
	cvt.u32.u64 	%r194, %rd118;
	cvt.u32.u64 	%r195, %rd539;
	rem.u32 	%r196, %r195, %r194;
	cvt.u64.u32 	%rd540, %r196;
	bra.uni 	$L__BB25_49;
$L__BB25_48:
	rem.s64 	%rd540, %rd539, %rd118;
$L__BB25_49:
	add.s64 	%rd465, %rd1, %rd460;
	ld.global.u64 	%rd122, [%rd465];
	mad.lo.s64 	%rd542, %rd122, %rd540, %rd542;
	or.b64  	%rd466, %rd538, %rd118;
	and.b64  	%rd467, %rd466, -4294967296;
	setp.ne.s64 	%p47, %rd467, 0;
	@%p47 bra 	$L__BB25_51;
	cvt.u32.u64 	%r197, %rd118;
	cvt.u32.u64 	%r198, %rd538;
	rem.u32 	%r199, %r198, %r197;
	cvt.u64.u32 	%rd541, %r199;
	bra.uni 	$L__BB25_52;
$L__BB25_51:
	rem.s64 	%rd541, %rd538, %rd118;
$L__BB25_52:
	mad.lo.s64 	%rd543, %rd541, %rd122, %rd543;
$L__BB25_53:
	shl.b64 	%rd468, %rd542, 3;
	add.s64 	%rd469, %rd3, %rd468;
	ld.global.u64 	%rd470, [%rd469];
	shl.b64 	%rd471, %rd543, 3;
	add.s64 	%rd472, %rd3, %rd471;
	ld.global.u64 	%rd473, [%rd472];
	mul.lo.s64 	%rd474, %rd473, %rd470;
	st.shared.u64 	[%r5], %rd474;
	bra.uni 	$L__BB25_114;
$L__BB25_54:
	cvt.u64.u32 	%rd575, %r4;
	setp.le.u64 	%p2, %rd262, %rd575;
	@%p2 bra 	$L__BB25_114;
	cvt.u32.u64 	%r23, %rd261;
	add.s32 	%r209, %r23, -1;
	setp.lt.s32 	%p3, %r209, 0;
	mov.b64 	%rd584, 0;
	@%p3 bra 	$L__BB25_113;
	and.b32  	%r25, %r23, 7;
	setp.lt.u32 	%p4, %r209, 7;
	mov.b64 	%rd584, 0;
	@%p4 bra 	$L__BB25_84;
	add.s32 	%r207, %r23, -4;
	and.b32  	%r57, %r23, -8;
	neg.s32 	%r206, %r57;
	mov.b64 	%rd584, 0;
$L__BB25_58:
	.pragma "nounroll";
	add.s32 	%r30, %r207, 3;
	mul.wide.u32 	%rd271, %r30, 8;
	add.s64 	%rd272, %rd2, %rd271;
	ld.global.u64 	%rd133, [%rd272];
	or.b64  	%rd273, %rd575, %rd133;
	and.b64  	%rd274, %rd273, -4294967296;
	setp.ne.s64 	%p5, %rd274, 0;
	@%p5 bra 	$L__BB25_60;
	cvt.u32.u64 	%r58, %rd133;
	cvt.u32.u64 	%r59, %rd575;
	div.u32 	%r60, %r59, %r58;
	mul.lo.s32 	%r61, %r60, %r58;
	sub.s32 	%r62, %r59, %r61;
	cvt.u64.u32 	%rd546, %r60;
	cvt.u64.u32 	%rd547, %r62;
	bra.uni 	$L__BB25_61;
$L__BB25_60:
	div.s64 	%rd546, %rd575, %rd133;
	mul.lo.s64 	%rd275, %rd546, %rd133;
	sub.s64 	%rd547, %rd575, %rd275;
$L__BB25_61:
	add.s64 	%rd277, %rd1, %rd271;
	ld.global.u64 	%rd278, [%rd277];
	mad.lo.s64 	%rd140, %rd278, %rd547, %rd584;
	add.s32 	%r31, %r207, 2;
	mul.wide.u32 	%rd279, %r31, 8;
	add.s64 	%rd280, %rd2, %rd279;
	ld.global.u64 	%rd141, [%rd280];
	or.b64  	%rd281, %rd546, %rd141;
	and.b64  	%rd282, %rd281, -4294967296;
	setp.ne.s64 	%p6, %rd282, 0;
	@%p6 bra 	$L__BB25_63;
	cvt.u32.u64 	%r63, %rd141;
	cvt.u32.u64 	%r64, %rd546;
	div.u32 	%r65, %r64, %r63;
	mul.lo.s32 	%r66, %r65, %r63;
	sub.s32 	%r67, %r64, %r66;
	cvt.u64.u32 	%rd548, %r65;
	cvt.u64.u32 	%rd549, %r67;
	bra.uni 	$L__BB25_64;
$L__BB25_63:
	div.s64 	%rd548, %rd546, %rd141;
	mul.lo.s64 	%rd283, %rd548, %rd141;
	sub.s64 	%rd549, %rd546, %rd283;
$L__BB25_64:
	add.s64 	%rd285, %rd1, %rd279;
	ld.global.u64 	%rd286, [%rd285];
	mad.lo.s64 	%rd148, %rd286, %rd549, %rd140;
	add.s32 	%r32, %r207, 1;
	mul.wide.u32 	%rd287, %r32, 8;
	add.s64 	%rd288, %rd2, %rd287;
	ld.global.u64 	%rd149, [%rd288];
	or.b64  	%rd289, %rd548, %rd149;
	and.b64  	%rd290, %rd289, -4294967296;
	setp.ne.s64 	%p7, %rd290, 0;
	@%p7 bra 	$L__BB25_66;
	cvt.u32.u64 	%r68, %rd149;
	cvt.u32.u64 	%r69, %rd548;
	div.u32 	%r70, %r69, %r68;
	mul.lo.s32 	%r71, %r70, %r68;
	sub.s32 	%r72, %r69, %r71;
	cvt.u64.u32 	%rd550, %r70;
	cvt.u64.u32 	%rd551, %r72;
	bra.uni 	$L__BB25_67;
$L__BB25_66:
	div.s64 	%rd550, %rd548, %rd149;
	mul.lo.s64 	%rd291, %rd550, %rd149;
	sub.s64 	%rd551, %rd548, %rd291;
$L__BB25_67:
	add.s64 	%rd293, %rd1, %rd287;
	ld.global.u64 	%rd294, [%rd293];
	mad.lo.s64 	%rd156, %rd294, %rd551, %rd148;
	add.s32 	%r33, %r207, -4;
	mul.wide.u32 	%rd295, %r207, 8;
	add.s64 	%rd296, %rd2, %rd295;
	ld.global.u64 	%rd157, [%rd296];
	or.b64  	%rd297, %rd550, %rd157;
	and.b64  	%rd298, %rd297, -4294967296;
	setp.ne.s64 	%p8, %rd298, 0;
	@%p8 bra 	$L__BB25_69;
	cvt.u32.u64 	%r73, %rd157;
	cvt.u32.u64 	%r74, %rd550;
	div.u32 	%r75, %r74, %r73;
	mul.lo.s32 	%r76, %r75, %r73;
	sub.s32 	%r77, %r74, %r76;
	cvt.u64.u32 	%rd552, %r75;
	cvt.u64.u32 	%rd553, %r77;
	bra.uni 	$L__BB25_70;
$L__BB25_69:
	div.s64 	%rd552, %rd550, %rd157;
	mul.lo.s64 	%rd299, %rd552, %rd157;
	sub.s64 	%rd553, %rd550, %rd299;
$L__BB25_70:
	add.s64 	%rd301, %rd1, %rd295;
	ld.global.u64 	%rd302, [%rd301];
	mad.lo.s64 	%rd164, %rd302, %rd553, %rd156;
	add.s32 	%r34, %r207, -1;
	mul.wide.u32 	%rd303, %r34, 8;
	add.s64 	%rd304, %rd2, %rd303;
	ld.global.u64 	%rd165, [%rd304];
	or.b64  	%rd305, %rd552, %rd165;
	and.b64  	%rd306, %rd305, -4294967296;
	setp.ne.s64 	%p9, %rd306, 0;
	@%p9 bra 	$L__BB25_72;
	cvt.u32.u64 	%r78, %rd165;
	cvt.u32.u64 	%r79, %rd552;
	div.u32 	%r80, %r79, %r78;
	mul.lo.s32 	%r81, %r80, %r78;
	sub.s32 	%r82, %r79, %r81;
	cvt.u64.u32 	%rd554, %r80;
	cvt.u64.u32 	%rd555, %r82;
	bra.uni 	$L__BB25_73;
$L__BB25_72:
	div.s64 	%rd554, %rd552, %rd165;
	mul.lo.s64 	%rd307, %rd554, %rd165;
	sub.s64 	%rd555, %rd552, %rd307;
$L__BB25_73:
	add.s64 	%rd309, %rd1, %rd303;
	ld.global.u64 	%rd310, [%rd309];
	mad.lo.s64 	%rd172, %rd310, %rd555, %rd164;
	add.s32 	%r35, %r207, -2;
	mul.wide.u32 	%rd311, %r35, 8;
	add.s64 	%rd312, %rd2, %rd311;
	ld.global.u64 	%rd173, [%rd312];
	or.b64  	%rd313, %rd554, %rd173;
	and.b64  	%rd314, %rd313, -4294967296;
	setp.ne.s64 	%p10, %rd314, 0;
	@%p10 bra 	$L__BB25_75;
	cvt.u32.u64 	%r83, %rd173;
	cvt.u32.u64 	%r84, %rd554;
	div.u32 	%r85, %r84, %r83;
	mul.lo.s32 	%r86, %r85, %r83;
	sub.s32 	%r87, %r84, %r86;
	cvt.u64.u32 	%rd556, %r85;
	cvt.u64.u32 	%rd557, %r87;
	bra.uni 	$L__BB25_76;
$L__BB25_75:
	div.s64 	%rd556, %rd554, %rd173;
	mul.lo.s64 	%rd315, %rd556, %rd173;
	sub.s64 	%rd557, %rd554, %rd315;
$L__BB25_76:
	add.s64 	%rd317, %rd1, %rd311;
	ld.global.u64 	%rd318, [%rd317];
	mad.lo.s64 	%rd180, %rd318, %rd557, %rd172;
	add.s32 	%r36, %r207, -3;
	mul.wide.u32 	%rd319, %r36, 8;
	add.s64 	%rd320, %rd2, %rd319;
	ld.global.u64 	%rd181, [%rd320];
	or.b64  	%rd321, %rd556, %rd181;
	and.b64  	%rd322, %rd321, -4294967296;
	setp.ne.s64 	%p11, %rd322, 0;
	@%p11 bra 	$L__BB25_78;
	cvt.u32.u64 	%r88, %rd181;
	cvt.u32.u64 	%r89, %rd556;
	div.u32 	%r90, %r89, %r88;
	mul.lo.s32 	%r91, %r90, %r88;
	sub.s32 	%r92, %r89, %r91;
	cvt.u64.u32 	%rd558, %r90;
	cvt.u64.u32 	%rd559, %r92;
	bra.uni 	$L__BB25_79;
$L__BB25_78:
	div.s64 	%rd558, %rd556, %rd181;
	mul.lo.s64 	%rd323, %rd558, %rd181;
	sub.s64 	%rd559, %rd556, %rd323;
$L__BB25_79:
	add.s64 	%rd325, %rd1, %rd319;
	ld.global.u64 	%rd326, [%rd325];
	mad.lo.s64 	%rd188, %rd326, %rd559, %rd180;
	mul.wide.u32 	%rd327, %r33, 8;
	add.s64 	%rd328, %rd2, %rd327;
	ld.global.u64 	%rd189, [%rd328];
	or.b64  	%rd329, %rd558, %rd189;
	and.b64  	%rd330, %rd329, -4294967296;
	setp.ne.s64 	%p12, %rd330, 0;
	@%p12 bra 	$L__BB25_81;
	cvt.u32.u64 	%r93, %rd189;
	cvt.u32.u64 	%r94, %rd558;
	div.u32 	%r95, %r94, %r93;
	mul.lo.s32 	%r96, %r95, %r93;
	sub.s32 	%r97, %r94, %r96;
	cvt.u64.u32 	%rd575, %r95;
	cvt.u64.u32 	%rd561, %r97;
	bra.uni 	$L__BB25_82;
$L__BB25_81:
	div.s64 	%rd575, %rd558, %rd189;
	mul.lo.s64 	%rd331, %rd575, %rd189;
	sub.s64 	%rd561, %rd558, %rd331;
$L__BB25_82:
	add.s64 	%rd333, %rd1, %rd327;
	ld.global.u64 	%rd334, [%rd333];
	mad.lo.s64 	%rd584, %rd334, %rd561, %rd188;
	add.s32 	%r207, %r207, -8;
	add.s32 	%r206, %r206, 8;
	setp.ne.s32 	%p13, %r206, 0;
	@%p13 bra 	$L__BB25_58;
	add.s32 	%r209, %r207, 3;
$L__BB25_84:
	setp.eq.s32 	%p14, %r25, 0;
	@%p14 bra 	$L__BB25_113;
	and.b32  	%r41, %r23, 3;
	setp.lt.u32 	%p15, %r25, 4;
	@%p15 bra 	$L__BB25_99;
	mul.wide.u32 	%rd336, %r209, 8;
	add.s64 	%rd337, %rd2, %rd336;
	ld.global.u64 	%rd200, [%rd337];
	or.b64  	%rd338, %rd575, %rd200;
	and.b64  	%rd339, %rd338, -4294967296;
	setp.ne.s64 	%p16, %rd339, 0;
	@%p16 bra 	$L__BB25_88;
	cvt.u32.u64 	%r98, %rd200;
	cvt.u32.u64 	%r99, %rd575;
	div.u32 	%r100, %r99, %r98;
	mul.lo.s32 	%r101, %r100, %r98;
	sub.s32 	%r102, %r99, %r101;
	cvt.u64.u32 	%rd565, %r100;
	cvt.u64.u32 	%rd566, %r102;
	bra.uni 	$L__BB25_89;
$L__BB25_88:
	div.s64 	%rd565, %rd575, %rd200;
	mul.lo.s64 	%rd340, %rd565, %rd200;
	sub.s64 	%rd566, %rd575, %rd340;
$L__BB25_89:
	add.s64 	%rd342, %rd1, %rd336;
	ld.global.u64 	%rd343, [%rd342];
	mad.lo.s64 	%rd207, %rd343, %rd566, %rd584;
	add.s32 	%r42, %r209, -1;
	mul.wide.u32 	%rd344, %r42, 8;
	add.s64 	%rd345, %rd2, %rd344;
	ld.global.u64 	%rd208, [%rd345];
	or.b64  	%rd346, %rd565, %rd208;
	and.b64  	%rd347, %rd346, -4294967296;
	setp.ne.s64 	%p17, %rd347, 0;
	@%p17 bra 	$L__BB25_91;
	cvt.u32.u64 	%r103, %rd208;
	cvt.u32.u64 	%r104, %rd565;
	div.u32 	%r105, %r104, %r103;
	mul.lo.s32 	%r106, %r105, %r103;
	sub.s32 	%r107, %r104, %r106;
	cvt.u64.u32 	%rd567, %r105;
	cvt.u64.u32 	%rd568, %r107;
	bra.uni 	$L__BB25_92;
$L__BB25_91:
	div.s64 	%rd567, %rd565, %rd208;
	mul.lo.s64 	%rd348, %rd567, %rd208;
	sub.s64 	%rd568, %rd565, %rd348;
$L__BB25_92:
	add.s64 	%rd350, %rd1, %rd344;
	ld.global.u64 	%rd351, [%rd350];
	mad.lo.s64 	%rd215, %rd351, %rd568, %rd207;
	add.s32 	%r43, %r209, -2;
	mul.wide.u32 	%rd352, %r43, 8;
	add.s64 	%rd353, %rd2, %rd352;
	ld.global.u64 	%rd216, [%rd353];
	or.b64  	%rd354, %rd567, %rd216;
	and.b64  	%rd355, %rd354, -4294967296;
	setp.ne.s64 	%p18, %rd355, 0;
	@%p18 bra 	$L__BB25_94;
	cvt.u32.u64 	%r108, %rd216;
	cvt.u32.u64 	%r109, %rd567;
	div.u32 	%r110, %r109, %r108;
	mul.lo.s32 	%r111, %r110, %r108;
	sub.s32 	%r112, %r109, %r111;
	cvt.u64.u32 	%rd569, %r110;
	cvt.u64.u32 	%rd570, %r112;
	bra.uni 	$L__BB25_95;
$L__BB25_94:
	div.s64 	%rd569, %rd567, %rd216;
	mul.lo.s64 	%rd356, %rd569, %rd216;
	sub.s64 	%rd570, %rd567, %rd356;
$L__BB25_95:
	add.s64 	%rd358, %rd1, %rd352;
	ld.global.u64 	%rd359, [%rd358];
	mad.lo.s64 	%rd223, %rd359, %rd570, %rd215;
	add.s32 	%r44, %r209, -3;
	mul.wide.u32 	%rd360, %r44, 8;
	add.s64 	%rd361, %rd2, %rd360;
	ld.global.u64 	%rd224, [%rd361];
	or.b64  	%rd362, %rd569, %rd224;
	and.b64  	%rd363, %rd362, -4294967296;
	setp.ne.s64 	%p19, %rd363, 0;
	@%p19 bra 	$L__BB25_97;
	cvt.u32.u64 	%r113, %rd224;
	cvt.u32.u64 	%r114, %rd569;
	div.u32 	%r115, %r114, %r113;
	mul.lo.s32 	%r116, %r115, %r113;
	sub.s32 	%r117, %r114, %r116;
	cvt.u64.u32 	%rd575, %r115;
	cvt.u64.u32 	%rd572, %r117;
	bra.uni 	$L__BB25_98;
$L__BB25_97:
	div.s64 	%rd575, %rd569, %rd224;
	mul.lo.s64 	%rd364, %rd575, %rd224;
	sub.s64 	%rd572, %rd569, %rd364;
$L__BB25_98:
	add.s64 	%rd366, %rd1, %rd360;
	ld.global.u64 	%rd367, [%rd366];
	mad.lo.s64 	%rd584, %rd367, %rd572, %rd223;
	add.s32 	%r209, %r209, -4;
$L__BB25_99:
	setp.eq.s32 	%p20, %r41, 0;
	@%p20 bra 	$L__BB25_113;
	setp.eq.s32 	%p21, %r41, 1;
	@%p21 bra 	$L__BB25_108;
	mul.wide.u32 	%rd369, %r209, 8;
	add.s64 	%rd370, %rd2, %rd369;
	ld.global.u64 	%rd235, [%rd370];
	or.b64  	%rd371, %rd575, %rd235;
	and.b64  	%rd372, %rd371, -4294967296;
	setp.ne.s64 	%p22, %rd372, 0;
	@%p22 bra 	$L__BB25_103;
	cvt.u32.u64 	%r118, %rd235;
	cvt.u32.u64 	%r119, %rd575;
	div.u32 	%r120, %r119, %r118;
	mul.lo.s32 	%r121, %r120, %r118;
	sub.s32 	%r122, %r119, %r121;
	cvt.u64.u32 	%rd576, %r120;
	cvt.u64.u32 	%rd577, %r122;
	bra.uni 	$L__BB25_104;
$L__BB25_103:
	div.s64 	%rd576, %rd575, %rd235;
	mul.lo.s64 	%rd373, %rd576, %rd235;
	sub.s64 	%rd577, %rd575, %rd373;
$L__BB25_104:
	add.s64 	%rd375, %rd1, %rd369;
	ld.global.u64 	%rd376, [%rd375];
	mad.lo.s64 	%rd242, %rd376, %rd577, %rd584;
	add.s32 	%r47, %r209, -1;
	mul.wide.u32 	%rd377, %r47, 8;
	add.s64 	%rd378, %rd2, %rd377;
	ld.global.u64 	%rd243, [%rd378];
	or.b64  	%rd379, %rd576, %rd243;
	and.b64  	%rd380, %rd379, -4294967296;
	setp.ne.s64 	%p23, %rd380, 0;
	@%p23 bra 	$L__BB25_106;
	cvt.u32.u64 	%r123, %rd243;
	cvt.u32.u64 	%r124, %rd576;
	div.u32 	%r125, %r124, %r123;
	mul.lo.s32 	%r126, %r125, %r123;
	sub.s32 	%r127, %r124, %r126;
	cvt.u64.u32 	%rd575, %r125;
	cvt.u64.u32 	%rd579, %r127;
	bra.uni 	$L__BB25_107;
$L__BB25_106:
	div.s64 	%rd575, %rd576, %rd243;
	mul.lo.s64 	%rd381, %rd575, %rd243;
	sub.s64 	%rd579, %rd576, %rd381;
$L__BB25_107:
	add.s64 	%rd383, %rd1, %rd377;
	ld.global.u64 	%rd384, [%rd383];
	mad.lo.s64 	%rd584, %rd384, %rd579, %rd242;
	add.s32 	%r209, %r209, -2;
$L__BB25_108:
	and.b32  	%r128, %r23, 1;
	setp.eq.b32 	%p24, %r128, 1;
	not.pred 	%p25, %p24;
	@%p25 bra 	$L__BB25_113;
	mul.wide.u32 	%rd385, %r209, 8;
	add.s64 	%rd386, %rd2, %rd385;
	ld.global.u64 	%rd254, [%rd386];
	or.b64  	%rd387, %rd575, %rd254;
	and.b64  	%rd388, %rd387, -4294967296;
	setp.ne.s64 	%p26, %rd388, 0;
	@%p26 bra 	$L__BB25_111;
	cvt.u32.u64 	%r129, %rd254;
	cvt.u32.u64 	%r130, %rd575;
	rem.u32 	%r131, %r130, %r129;
	cvt.u64.u32 	%rd583, %r131;
	bra.uni 	$L__BB25_112;
$L__BB25_111:
	rem.s64 	%rd583, %rd575, %rd254;
$L__BB25_112:
	add.s64 	%rd390, %rd1, %rd385;
	ld.global.u64 	%rd391, [%rd390];
	mad.lo.s64 	%rd584, %rd391, %rd583, %rd584;
$L__BB25_113:
	shl.b64 	%rd392, %rd584, 3;
	add.s64 	%rd393, %rd3, %rd392;
	ld.global.u64 	%rd394, [%rd393];
	st.shared.u64 	[%r5], %rd394;
$L__BB25_114:
	bar.sync 	0;
	setp.lt.u32 	%p48, %r211, 66;
	@%p48 bra 	$L__BB25_118;
$L__BB25_115:
	shr.u32 	%r51, %r211, 1;
	setp.ge.u32 	%p49, %r1, %r51;
	@%p49 bra 	$L__BB25_117;
	ld.shared.u64 	%rd475, [%r5];
	shl.b32 	%r200, %r51, 3;
	add.s32 	%r201, %r5, %r200;
	ld.shared.u64 	%rd476, [%r201];
	mul.lo.s64 	%rd477, %rd476, %rd475;
	st.shared.u64 	[%r5], %rd477;
$L__BB25_117:
	bar.sync 	0;
	setp.gt.u32 	%p50, %r211, 131;
	mov.u32 	%r211, %r51;
	@%p50 bra 	$L__BB25_115;
$L__BB25_118:
	setp.gt.u32 	%p51, %r1, 31;
	@%p51 bra 	$L__BB25_121;
	ld.volatile.shared.u64 	%rd478, [%r5];
	ld.volatile.shared.u64 	%rd479, [%r5+256];
	mul.lo.s64 	%rd480, %rd479, %rd478;
	st.volatile.shared.u64 	[%r5], %rd480;
	ld.volatile.shared.u64 	%rd481, [%r5];
	ld.volatile.shared.u64 	%rd482, [%r5+128];
	mul.lo.s64 	%rd483, %rd482, %rd481;
	st.volatile.shared.u64 	[%r5], %rd483;
	ld.volatile.shared.u64 	%rd484, [%r5];
	ld.volatile.shared.u64 	%rd485, [%r5+64];
	mul.lo.s64 	%rd486, %rd485, %rd484;
	st.volatile.shared.u64 	[%r5], %rd486;
	ld.volatile.shared.u64 	%rd487, [%r5];
	ld.volatile.shared.u64 	%rd488, [%r5+32];
	mul.lo.s64 	%rd489, %rd488, %rd487;
	st.volatile.shared.u64 	[%r5], %rd489;
	ld.volatile.shared.u64 	%rd490, [%r5];
	ld.volatile.shared.u64 	%rd491, [%r5+16];
	mul.lo.s64 	%rd492, %rd491, %rd490;
	st.volatile.shared.u64 	[%r5], %rd492;
	ld.volatile.shared.u64 	%rd493, [%r5];
	ld.volatile.shared.u64 	%rd494, [%r5+8];
	mul.lo.s64 	%rd495, %rd494, %rd493;
	st.volatile.shared.u64 	[%r5], %rd495;
	setp.ne.s32 	%p52, %r1, 0;
	@%p52 bra 	$L__BB25_121;
	ld.shared.u64 	%rd496, [prodsdata_i64];
	cvta.to.global.u64 	%rd497, %rd260;
	mul.wide.u32 	%rd498, %r2, 8;
	add.s64 	%rd499, %rd497, %rd498;
	st.global.u64 	[%rd499], %rd496;
$L__BB25_121:
	ret;

}
	// .globl	contiguous_prod2_i64
.visible .entry contiguous_prod2_i64(
	.param .u64 .ptr .align 1 contiguous_prod2_i64_param_0,
	.param .u64 .ptr .align 1 contiguous_prod2_i64_param_1,
	.param .u64 .ptr .align 1 contiguous_prod2_i64_param_2,
	.param .u64 .ptr .align 1 contiguous_prod2_i64_param_3,
	.param .u64 contiguous_prod2_i64_param_4,
	.param .u64 contiguous_prod2_i64_param_5,
	.param .u64 contiguous_prod2_i64_param_6
)
{
	.reg .pred 	%p<53>;
	.reg .b32 	%r<216>;
	.reg .b64 	%rd<599>;

	ld.param.u64 	%rd266, [contiguous_prod2_i64_param_1];
	ld.param.u64 	%rd267, [contiguous_prod2_i64_param_2];
	ld.param.u64 	%rd268, [contiguous_prod2_i64_param_3];
	ld.param.u64 	%rd263, [contiguous_prod2_i64_param_4];
	ld.param.u64 	%rd264, [contiguous_prod2_i64_param_5];
	ld.param.u64 	%rd265, [contiguous_prod2_i64_param_6];
	cvta.to.global.u64 	%rd1, %rd268;
	cvta.to.global.u64 	%rd2, %rd267;
	cvta.to.global.u64 	%rd598, %rd266;
	mov.u32 	%r1, %tid.x;
	mov.u32 	%r2, %ctaid.x;
	mov.u32 	%r215, %ntid.x;
	mul.lo.s32 	%r51, %r2, %r215;
	shl.b32 	%r52, %r51, 1;
	add.s32 	%r4, %r52, %r1;
	shl.b32 	%r53, %r1, 3;
	mov.u32 	%r54, prodsdata_i64;
	add.s32 	%r5, %r54, %r53;
	mov.b64 	%rd269, 1;
	st.shared.u64 	[%r5], %rd269;
	add.s32 	%r55, %r4, %r215;
	cvt.u64.u32 	%rd4, %r55;
	setp.le.u64 	%p1, %rd264, %rd4;
	@%p1 bra 	$L__BB26_54;
	cvt.u64.u32 	%rd403, %r4;
	mov.u32 	%r132, %ctaid.y;
	cvt.u64.u32 	%rd404, %r132;
	mul.lo.s64 	%rd405, %rd264, %rd404;
	add.s64 	%rd552, %rd405, %rd403;
	add.s64 	%rd550, %rd405, %rd4;
	cvt.u32.u64 	%r6, %rd263;
	add.s32 	%r209, %r6, -1;
	setp.lt.s32 	%p27, %r209, 0;
	mov.b64 	%rd556, 0;
	mov.u64 	%rd557, %rd556;
	@%p27 bra 	$L__BB26_53;
	setp.lt.u32 	%p28, %r209, 3;
	mov.b64 	%rd557, 0;
	mov.u64 	%rd556, %rd557;
	@%p28 bra 	$L__BB26_30;
	add.s32 	%r207, %r6, -2;
	and.b32  	%r133, %r6, -4;
	neg.s32 	%r206, %r133;
	mov.b64 	%rd557, 0;
$L__BB26_4:
	.pragma "nounroll";
	add.s32 	%r12, %r207, 1;
	mul.wide.u32 	%rd409, %r12, 8;
	add.s64 	%rd410, %rd2, %rd409;
	ld.global.u64 	%rd11, [%rd410];
	or.b64  	%rd411, %rd552, %rd11;
	and.b64  	%rd412, %rd411, -4294967296;
	setp.ne.s64 	%p29, %rd412, 0;
	@%p29 bra 	$L__BB26_6;
	cvt.u32.u64 	%r134, %rd11;
	cvt.u32.u64 	%r135, %rd552;
	div.u32 	%r136, %r135, %r134;
	mul.lo.s32 	%r137, %r136, %r134;
	sub.s32 	%r138, %r135, %r137;
	cvt.u64.u32 	%rd518, %r136;
	cvt.u64.u32 	%rd519, %r138;
	bra.uni 	$L__BB26_7;
$L__BB26_6:
	div.s64 	%rd518, %rd552, %rd11;
	mul.lo.s64 	%rd413, %rd518, %rd11;
	sub.s64 	%rd519, %rd552, %rd413;
$L__BB26_7:
	mul.wide.u32 	%rd414, %r12, 8;
	add.s64 	%rd415, %rd1, %rd414;
	ld.global.u64 	%rd18, [%rd415];
	mad.lo.s64 	%rd19, %rd18, %rd519, %rd556;
	or.b64  	%rd416, %rd550, %rd11;
	and.b64  	%rd417, %rd416, -4294967296;
	setp.ne.s64 	%p30, %rd417, 0;
	@%p30 bra 	$L__BB26_9;
	cvt.u32.u64 	%r139, %rd11;
	cvt.u32.u64 	%r140, %rd550;
	div.u32 	%r141, %r140, %r139;
	mul.lo.s32 	%r142, %r141, %r139;
	sub.s32 	%r143, %r140, %r142;
	cvt.u64.u32 	%rd520, %r141;
	cvt.u64.u32 	%rd521, %r143;
	bra.uni 	$L__BB26_10;
$L__BB26_9:
	div.s64 	%rd520, %rd550, %rd11;
	mul.lo.s64 	%rd418, %rd520, %rd11;
	sub.s64 	%rd521, %rd550, %rd418;
$L__BB26_10:
	mad.lo.s64 	%rd26, %rd521, %rd18, %rd557;
	mul.wide.u32 	%rd419, %r207, 8;
	add.s64 	%rd420, %rd2, %rd419;
	ld.global.u64 	%rd27, [%rd420];
	or.b64  	%rd421, %rd518, %rd27;
	and.b64  	%rd422, %rd421, -4294967296;
	setp.ne.s64 	%p31, %rd422, 0;
	@%p31 bra 	$L__BB26_12;
	cvt.u32.u64 	%r144, %rd27;
	cvt.u32.u64 	%r145, %rd518;
	div.u32 	%r146, %r145, %r144;
	mul.lo.s32 	%r147, %r146, %r144;
	sub.s32 	%r148, %r145, %r147;
	cvt.u64.u32 	%rd522, %r146;
	cvt.u64.u32 	%rd523, %r148;
	bra.uni 	$L__BB26_13;
$L__BB26_12:
	div.s64 	%rd522, %rd518, %rd27;
	mul.lo.s64 	%rd423, %rd522, %rd27;
	sub.s64 	%rd523, %rd518, %rd423;
$L__BB26_13:
	mul.wide.u32 	%rd424, %r207, 8;
	add.s64 	%rd425, %rd1, %rd424;
	ld.global.u64 	%rd34, [%rd425];
	mad.lo.s64 	%rd35, %rd34, %rd523, %rd19;
	or.b64  	%rd426, %rd520, %rd27;
	and.b64  	%rd427, %rd426, -4294967296;
	setp.ne.s64 	%p32, %rd427, 0;
	@%p32 bra 	$L__BB26_15;
	cvt.u32.u64 	%r149, %rd27;
	cvt.u32.u64 	%r150, %rd520;
	div.u32 	%r151, %r150, %r149;
	mul.lo.s32 	%r152, %r151, %r149;
	sub.s32 	%r153, %r150, %r152;
	cvt.u64.u32 	%rd524, %r151;
	cvt.u64.u32 	%rd525, %r153;
	bra.uni 	$L__BB26_16;
$L__BB26_15:
	div.s64 	%rd524, %rd520, %rd27;
	mul.lo.s64 	%rd428, %rd524, %rd27;
	sub.s64 	%rd525, %rd520, %rd428;
$L__BB26_16:
	mad.lo.s64 	%rd42, %rd525, %rd34, %rd26;
	add.s32 	%r13, %r207, -1;
	mul.wide.u32 	%rd429, %r13, 8;
	add.s64 	%rd430, %rd2, %rd429;
	ld.global.u64 	%rd43, [%rd430];
	or.b64  	%rd431, %rd522, %rd43;
	and.b64  	%rd432, %rd431, -4294967296;
	setp.ne.s64 	%p33, %rd432, 0;
	@%p33 bra 	$L__BB26_18;
	cvt.u32.u64 	%r154, %rd43;
	cvt.u32.u64 	%r155, %rd522;
	div.u32 	%r156, %r155, %r154;
	mul.lo.s32 	%r157, %r156, %r154;
	sub.s32 	%r158, %r155, %r157;
	cvt.u64.u32 	%rd526, %r156;
	cvt.u64.u32 	%rd527, %r158;
	bra.uni 	$L__BB26_19;
$L__BB26_18:
	div.s64 	%rd526, %rd522, %rd43;
	mul.lo.s64 	%rd433, %rd526, %rd43;
	sub.s64 	%rd527, %rd522, %rd433;
$L__BB26_19:
	mul.wide.u32 	%rd434, %r13, 8;
	add.s64 	%rd435, %rd1, %rd434;
	ld.global.u64 	%rd50, [%rd435];
	mad.lo.s64 	%rd51, %rd50, %rd527, %rd35;
	or.b64  	%rd436, %rd524, %rd43;
	and.b64  	%rd437, %rd436, -4294967296;
	setp.ne.s64 	%p34, %rd437, 0;
	@%p34 bra 	$L__BB26_21;
	cvt.u32.u64 	%r159, %rd43;
	cvt.u32.u64 	%r160, %rd524;
	div.u32 	%r161, %r160, %r159;
	mul.lo.s32 	%r162, %r161, %r159;
	sub.s32 	%r163, %r160, %r162;
	cvt.u64.u32 	%rd528, %r161;
	cvt.u64.u32 	%rd529, %r163;
	bra.uni 	$L__BB26_22;
$L__BB26_21:
	div.s64 	%rd528, %rd524, %rd43;
	mul.lo.s64 	%rd438, %rd528, %rd43;
	sub.s64 	%rd529, %rd524, %rd438;
$L__BB26_22:
	mad.lo.s64 	%rd58, %rd529, %rd50, %rd42;
	add.s32 	%r164, %r207, -2;
	mul.wide.u32 	%rd439, %r164, 8;
	add.s64 	%rd440, %rd2, %rd439;
	ld.global.u64 	%rd59, [%rd440];
	or.b64  	%rd441, %rd526, %rd59;
	and.b64  	%rd442, %rd441, -4294967296;
	setp.ne.s64 	%p35, %rd442, 0;
	@%p35 bra 	$L__BB26_24;
	cvt.u32.u64 	%r165, %rd59;
	cvt.u32.u64 	%r166, %rd526;
	div.u32 	%r167, %r166, %r165;
	mul.lo.s32 	%r168, %r167, %r165;
	sub.s32 	%r169, %r166, %r168;
	cvt.u64.u32 	%rd552, %r167;
	cvt.u64.u32 	%rd531, %r169;
	bra.uni 	$L__BB26_25;
$L__BB26_24:
	div.s64 	%rd552, %rd526, %rd59;
	mul.lo.s64 	%rd443, %rd552, %rd59;
	sub.s64 	%rd531, %rd526, %rd443;
$L__BB26_25:
	mul.wide.u32 	%rd444, %r164, 8;
	add.s64 	%rd445, %rd1, %rd444;
	ld.global.u64 	%rd66, [%rd445];
	mad.lo.s64 	%rd556, %rd66, %rd531, %rd51;
	or.b64  	%rd446, %rd528, %rd59;
	and.b64  	%rd447, %rd446, -4294967296;
	setp.ne.s64 	%p36, %rd447, 0;
	@%p36 bra 	$L__BB26_27;
	cvt.u32.u64 	%r171, %rd59;
	cvt.u32.u64 	%r172, %rd528;
	div.u32 	%r173, %r172, %r171;
	mul.lo.s32 	%r174, %r173, %r171;
	sub.s32 	%r175, %r172, %r174;
	cvt.u64.u32 	%rd550, %r173;
	cvt.u64.u32 	%rd533, %r175;
	bra.uni 	$L__BB26_28;
$L__BB26_27:
	div.s64 	%rd550, %rd528, %rd59;
	mul.lo.s64 	%rd448, %rd550, %rd59;
	sub.s64 	%rd533, %rd528, %rd448;
$L__BB26_28:
	mad.lo.s64 	%rd557, %rd533, %rd66, %rd58;
	add.s32 	%r207, %r207, -4;
	add.s32 	%r206, %r206, 4;
	setp.ne.s32 	%p37, %r206, 0;
	@%p37 bra 	$L__BB26_4;
	add.s32 	%r209, %r207, 1;
$L__BB26_30:
	and.b32  	%r18, %r6, 3;
	setp.eq.s32 	%p38, %r18, 0;
	@%p38 bra 	$L__BB26_53;
	setp.eq.s32 	%p39, %r18, 1;
	@%p39 bra 	$L__BB26_45;
	mul.wide.u32 	%rd450, %r209, 8;
	add.s64 	%rd451, %rd2, %rd450;
	ld.global.u64 	%rd81, [%rd451];
	or.b64  	%rd452, %rd552, %rd81;
	and.b64  	%rd453, %rd452, -4294967296;
	setp.ne.s64 	%p40, %rd453, 0;
	@%p40 bra 	$L__BB26_34;
	cvt.u32.u64 	%r176, %rd81;
	cvt.u32.u64 	%r177, %rd552;
	div.u32 	%r178, %r177, %r176;
	mul.lo.s32 	%r179, %r178, %r176;
	sub.s32 	%r180, %r177, %r179;
	cvt.u64.u32 	%rd540, %r178;
	cvt.u64.u32 	%rd541, %r180;
	bra.uni 	$L__BB26_35;
$L__BB26_34:
	div.s64 	%rd540, %rd552, %rd81;
	mul.lo.s64 	%rd454, %rd540, %rd81;
	sub.s64 	%rd541, %rd552, %rd454;
$L__BB26_35:
	add.s64 	%rd456, %rd1, %rd450;
	ld.global.u64 	%rd88, [%rd456];
	mad.lo.s64 	%rd89, %rd88, %rd541, %rd556;
	or.b64  	%rd457, %rd550, %rd81;
	and.b64  	%rd458, %rd457, -4294967296;
	setp.ne.s64 	%p41, %rd458, 0;
	@%p41 bra 	$L__BB26_37;
	cvt.u32.u64 	%r181, %rd81;
	cvt.u32.u64 	%r182, %rd550;
	div.u32 	%r183, %r182, %r181;
	mul.lo.s32 	%r184, %r183, %r181;
	sub.s32 	%r185, %r182, %r184;
	cvt.u64.u32 	%rd542, %r183;
	cvt.u64.u32 	%rd543, %r185;
	bra.uni 	$L__BB26_38;
$L__BB26_37:
	div.s64 	%rd542, %rd550, %rd81;
	mul.lo.s64 	%rd459, %rd542, %rd81;
	sub.s64 	%rd543, %rd550, %rd459;
$L__BB26_38:
	mad.lo.s64 	%rd96, %rd543, %rd88, %rd557;
	add.s32 	%r19, %r209, -1;
	mul.wide.u32 	%rd460, %r19, 8;
	add.s64 	%rd461, %rd2, %rd460;
	ld.global.u64 	%rd97, [%rd461];
	or.b64  	%rd462, %rd540, %rd97;
	and.b64  	%rd463, %rd462, -4294967296;
	setp.ne.s64 	%p42, %rd463, 0;
	@%p42 bra 	$L__BB26_40;
	cvt.u32.u64 	%r186, %rd97;
	cvt.u32.u64 	%r187, %rd540;
	div.u32 	%r188, %r187, %r186;
	mul.lo.s32 	%r189, %r188, %r186;
	sub.s32 	%r190, %r187, %r189;
	cvt.u64.u32 	%rd552, %r188;
	cvt.u64.u32 	%rd545, %r190;
	bra.uni 	$L__BB26_41;
$L__BB26_40:
	div.s64 	%rd552, %rd540, %rd97;
	mul.lo.s64 	%rd464, %rd552, %rd97;
	sub.s64 	%rd545, %rd540, %rd464;
$L__BB26_41:
	add.s64 	%rd466, %rd1, %rd460;
	ld.global.u64 	%rd104, [%rd466];
	mad.lo.s64 	%rd556, %rd104, %rd545, %rd89;
	or.b64  	%rd467, %rd542, %rd97;
	and.b64  	%rd468, %rd467, -4294967296;
	setp.ne.s64 	%p43, %rd468, 0;
	@%p43 bra 	$L__BB26_43;
	cvt.u32.u64 	%r191, %rd97;
	cvt.u32.u64 	%r192, %rd542;
	div.u32 	%r193, %r192, %r191;
	mul.lo.s32 	%r194, %r193, %r191;
	sub.s32 	%r195, %r192, %r194;
	cvt.u64.u32 	%rd550, %r193;
	cvt.u64.u32 	%rd547, %r195;
	bra.uni 	$L__BB26_44;
$L__BB26_43:
	div.s64 	%rd550, %rd542, %rd97;
	mul.lo.s64 	%rd469, %rd550, %rd97;
	sub.s64 	%rd547, %rd542, %rd469;
$L__BB26_44:
	mad.lo.s64 	%rd557, %rd547, %rd104, %rd96;
	add.s32 	%r209, %r209, -2;
$L__BB26_45:
	and.b32  	%r196, %r6, 1;
	setp.eq.b32 	%p44, %r196, 1;
	not.pred 	%p45, %p44;
	@%p45 bra 	$L__BB26_53;
	mul.wide.u32 	%rd470, %r209, 8;
	add.s64 	%rd471, %rd2, %rd470;
	ld.global.u64 	%rd119, [%rd471];
	or.b64  	%rd472, %rd552, %rd119;
	and.b64  	%rd473, %rd472, -4294967296;
	setp.ne.s64 	%p46, %rd473, 0;
	@%p46 bra 	$L__BB26_48;
	cvt.u32.u64 	%r197, %rd119;
	cvt.u32.u64 	%r198, %rd552;
	rem.u32 	%r199, %r198, %r197;
	cvt.u64.u32 	%rd554, %r199;
	bra.uni 	$L__BB26_49;
$L__BB26_48:
	rem.s64 	%rd554, %rd552, %rd119;
$L__BB26_49:
	add.s64 	%rd475, %rd1, %rd470;
	ld.global.u64 	%rd123, [%rd475];
	mad.lo.s64 	%rd556, %rd123, %rd554, %rd556;
	or.b64  	%rd476, %rd550, %rd119;
	and.b64  	%rd477, %rd476, -4294967296;
	setp.ne.s64 	%p47, %rd477, 0;
	@%p47 bra 	$L__BB26_51;
	cvt.u32.u64 	%r200, %rd119;
	cvt.u32.u64 	%r201, %rd550;
	rem.u32 	%r202, %r201, %r200;
	cvt.u64.u32 	%rd555, %r202;
	bra.uni 	$L__BB26_52;
$L__BB26_51:
	rem.s64 	%rd555, %rd550, %rd119;
$L__BB26_52:
	mad.lo.s64 	%rd557, %rd555, %rd123, %rd557;
$L__BB26_53:
	shl.b64 	%rd478, %rd556, 3;
	add.s64 	%rd479, %rd598, %rd478;
	ld.global.u64 	%rd480, [%rd479];
	shl.b64 	%rd481, %rd557, 3;
	add.s64 	%rd482, %rd598, %rd481;
	ld.global.u64 	%rd483, [%rd482];
	mul.lo.s64 	%rd484, %rd483, %rd480;
	st.shared.u64 	[%r5], %rd484;
	bra.uni 	$L__BB26_114;
$L__BB26_54:
	cvt.u64.u32 	%rd131, %r4;
	setp.le.u64 	%p2, %rd264, %rd131;
	@%p2 bra 	$L__BB26_114;
	mov.u32 	%r56, %ctaid.y;
	cvt.u64.u32 	%rd270, %r56;
	mad.lo.s64 	%rd589, %rd264, %rd270, %rd131;
	cvt.u32.u64 	%r22, %rd263;
	add.s32 	%r213, %r22, -1;
	setp.lt.s32 	%p3, %r213, 0;
	@%p3 bra 	$L__BB26_113;
	and.b32  	%r24, %r22, 7;
	setp.lt.u32 	%p4, %r213, 7;
	@%p4 bra 	$L__BB26_84;
	add.s32 	%r211, %r22, -4;
	and.b32  	%r57, %r22, -8;
	neg.s32 	%r210, %r57;
$L__BB26_58:
	.pragma "nounroll";
	add.s32 	%r29, %r211, 3;
	mul.wide.u32 	%rd272, %r29, 8;
	add.s64 	%rd273, %rd2, %rd272;
	ld.global.u64 	%rd135, [%rd273];
	or.b64  	%rd274, %rd589, %rd135;
	and.b64  	%rd275, %rd274, -4294967296;
	setp.ne.s64 	%p5, %rd275, 0;
	@%p5 bra 	$L__BB26_60;
	cvt.u32.u64 	%r58, %rd135;
	cvt.u32.u64 	%r59, %rd589;
	div.u32 	%r60, %r59, %r58;
	mul.lo.s32 	%r61, %r60, %r58;
	sub.s32 	%r62, %r59, %r61;
	cvt.u64.u32 	%rd560, %r60;
	cvt.u64.u32 	%rd561, %r62;
	bra.uni 	$L__BB26_61;
$L__BB26_60:
	div.s64 	%rd560, %rd589, %rd135;
	mul.lo.s64 	%rd276, %rd560, %rd135;
	sub.s64 	%rd561, %rd589, %rd276;
$L__BB26_61:
	add.s64 	%rd278, %rd1, %rd272;
	ld.global.u64 	%rd279, [%rd278];
	mul.lo.s64 	%rd142, %rd279, %rd561;
	add.s32 	%r30, %r211, 2;
	mul.wide.u32 	%rd280, %r30, 8;
	add.s64 	%rd281, %rd2, %rd280;
	ld.global.u64 	%rd143, [%rd281];
	or.b64  	%rd282, %rd560, %rd143;
	and.b64  	%rd283, %rd282, -4294967296;
	setp.ne.s64 	%p6, %rd283, 0;
	@%p6 bra 	$L__BB26_63;
	cvt.u32.u64 	%r63, %rd143;
	cvt.u32.u64 	%r64, %rd560;
	div.u32 	%r65, %r64, %r63;
	mul.lo.s32 	%r66, %r65, %r63;
	sub.s32 	%r67, %r64, %r66;
	cvt.u64.u32 	%rd562, %r65;
	cvt.u64.u32 	%rd563, %r67;
	bra.uni 	$L__BB26_64;
$L__BB26_63:
	div.s64 	%rd562, %rd560, %rd143;
	mul.lo.s64 	%rd284, %rd562, %rd143;
	sub.s64 	%rd563, %rd560, %rd284;
$L__BB26_64:
	add.s64 	%rd286, %rd1, %rd280;
	ld.global.u64 	%rd287, [%rd286];
	mad.lo.s64 	%rd150, %rd287, %rd563, %rd142;
	add.s32 	%r31, %r211, 1;
	mul.wide.u32 	%rd288, %r31, 8;
	add.s64 	%rd289, %rd2, %rd288;
	ld.global.u64 	%rd151, [%rd289];
	or.b64  	%rd290, %rd562, %rd151;
	and.b64  	%rd291, %rd290, -4294967296;
	setp.ne.s64 	%p7, %rd291, 0;
	@%p7 bra 	$L__BB26_66;
	cvt.u32.u64 	%r68, %rd151;
	cvt.u32.u64 	%r69, %rd562;
	div.u32 	%r70, %r69, %r68;
	mul.lo.s32 	%r71, %r70, %r68;
	sub.s32 	%r72, %r69, %r71;
	cvt.u64.u32 	%rd564, %r70;
	cvt.u64.u32 	%rd565, %r72;
	bra.uni 	$L__BB26_67;
$L__BB26_66:
	div.s64 	%rd564, %rd562, %rd151;
	mul.lo.s64 	%rd292, %rd564, %rd151;
	sub.s64 	%rd565, %rd562, %rd292;
$L__BB26_67:
	add.s64 	%rd294, %rd1, %rd288;
	ld.global.u64 	%rd295, [%rd294];
	mad.lo.s64 	%rd158, %rd295, %rd565, %rd150;
	add.s32 	%r32, %r211, -4;
	mul.wide.u32 	%rd296, %r211, 8;
	add.s64 	%rd297, %rd2, %rd296;
	ld.global.u64 	%rd159, [%rd297];
	or.b64  	%rd298, %rd564, %rd159;
	and.b64  	%rd299, %rd298, -4294967296;
	setp.ne.s64 	%p8, %rd299, 0;
	@%p8 bra 	$L__BB26_69;
	cvt.u32.u64 	%r73, %rd159;
	cvt.u32.u64 	%r74, %rd564;
	div.u32 	%r75, %r74, %r73;
	mul.lo.s32 	%r76, %r75, %r73;
	sub.s32 	%r77, %r74, %r76;
	cvt.u64.u32 	%rd566, %r75;
	cvt.u64.u32 	%rd567, %r77;
	bra.uni 	$L__BB26_70;
$L__BB26_69:
	div.s64 	%rd566, %rd564, %rd159;
	mul.lo.s64 	%rd300, %rd566, %rd159;
	sub.s64 	%rd567, %rd564, %rd300;
$L__BB26_70:
	add.s64 	%rd302, %rd1, %rd296;
	ld.global.u64 	%rd303, [%rd302];
	mad.lo.s64 	%rd166, %rd303, %rd567, %rd158;
	add.s32 	%r33, %r211, -1;
	mul.wide.u32 	%rd304, %r33, 8;
	add.s64 	%rd305, %rd2, %rd304;
	ld.global.u64 	%rd167, [%rd305];
	or.b64  	%rd306, %rd566, %rd167;
	and.b64  	%rd307, %rd306, -4294967296;
	setp.ne.s64 	%p9, %rd307, 0;
	@%p9 bra 	$L__BB26_72;
	cvt.u32.u64 	%r78, %rd167;
	cvt.u32.u64 	%r79, %rd566;
	div.u32 	%r80, %r79, %r78;
	mul.lo.s32 	%r81, %r80, %r78;
	sub.s32 	%r82, %r79, %r81;
	cvt.u64.u32 	%rd568, %r80;
	cvt.u64.u32 	%rd569, %r82;
	bra.uni 	$L__BB26_73;
$L__BB26_72:
	div.s64 	%rd568, %rd566, %rd167;
	mul.lo.s64 	%rd308, %rd568, %rd167;
	sub.s64 	%rd569, %rd566, %rd308;
$L__BB26_73:
	add.s64 	%rd310, %rd1, %rd304;
	ld.global.u64 	%rd311, [%rd310];
	mad.lo.s64 	%rd174, %rd311, %rd569, %rd166;
	add.s32 	%r34, %r211, -2;
	mul.wide.u32 	%rd312, %r34, 8;
	add.s64 	%rd313, %rd2, %rd312;
	ld.global.u64 	%rd175, [%rd313];
	or.b64  	%rd314, %rd568, %rd175;
	and.b64  	%rd315, %rd314, -4294967296;
	setp.ne.s64 	%p10, %rd315, 0;
	@%p10 bra 	$L__BB26_75;
	cvt.u32.u64 	%r83, %rd175;
	cvt.u32.u64 	%r84, %rd568;
	div.u32 	%r85, %r84, %r83;
	mul.lo.s32 	%r86, %r85, %r83;
	sub.s32 	%r87, %r84, %r86;
	cvt.u64.u32 	%rd570, %r85;
	cvt.u64.u32 	%rd571, %r87;
	bra.uni 	$L__BB26_76;
$L__BB26_75:
	div.s64 	%rd570, %rd568, %rd175;
	mul.lo.s64 	%rd316, %rd570, %rd175;
	sub.s64 	%rd571, %rd568, %rd316;
$L__BB26_76:
	add.s64 	%rd318, %rd1, %rd312;
	ld.global.u64 	%rd319, [%rd318];
	mad.lo.s64 	%rd182, %rd319, %rd571, %rd174;
	add.s32 	%r35, %r211, -3;
	mul.wide.u32 	%rd320, %r35, 8;
	add.s64 	%rd321, %rd2, %rd320;
	ld.global.u64 	%rd183, [%rd321];
	or.b64  	%rd322, %rd570, %rd183;
	and.b64  	%rd323, %rd322, -4294967296;
	setp.ne.s64 	%p11, %rd323, 0;
	@%p11 bra 	$L__BB26_78;
	cvt.u32.u64 	%r88, %rd183;
	cvt.u32.u64 	%r89, %rd570;
	div.u32 	%r90, %r89, %r88;
	mul.lo.s32 	%r91, %r90, %r88;
	sub.s32 	%r92, %r89, %r91;
	cvt.u64.u32 	%rd572, %r90;
	cvt.u64.u32 	%rd573, %r92;
	bra.uni 	$L__BB26_79;
$L__BB26_78:
	div.s64 	%rd572, %rd570, %rd183;
	mul.lo.s64 	%rd324, %rd572, %rd183;
	sub.s64 	%rd573, %rd570, %rd324;
$L__BB26_79:
	add.s64 	%rd326, %rd1, %rd320;
	ld.global.u64 	%rd327, [%rd326];
	mad.lo.s64 	%rd190, %rd327, %rd573, %rd182;
	mul.wide.u32 	%rd328, %r32, 8;
	add.s64 	%rd329, %rd2, %rd328;
	ld.global.u64 	%rd191, [%rd329];
	or.b64  	%rd330, %rd572, %rd191;
	and.b64  	%rd331, %rd330, -4294967296;
	setp.ne.s64 	%p12, %rd331, 0;
	@%p12 bra 	$L__BB26_81;
	cvt.u32.u64 	%r93, %rd191;
	cvt.u32.u64 	%r94, %rd572;
	div.u32 	%r95, %r94, %r93;
	mul.lo.s32 	%r96, %r95, %r93;
	sub.s32 	%r97, %r94, %r96;
	cvt.u64.u32 	%rd589, %r95;
	cvt.u64.u32 	%rd575, %r97;
	bra.uni 	$L__BB26_82;
$L__BB26_81:
	div.s64 	%rd589, %rd572, %rd191;
	mul.lo.s64 	%rd332, %rd589, %rd191;
	sub.s64 	%rd575, %rd572, %rd332;
$L__BB26_82:
	add.s64 	%rd334, %rd1, %rd328;
	ld.global.u64 	%rd335, [%rd334];
	mad.lo.s64 	%rd336, %rd335, %rd575, %rd190;
	shl.b64 	%rd337, %rd336, 3;
	add.s64 	%rd598, %rd598, %rd337;
	add.s32 	%r211, %r211, -8;
	add.s32 	%r210, %r210, 8;
	setp.ne.s32 	%p13, %r210, 0;
	@%p13 bra 	$L__BB26_58;
	add.s32 	%r213, %r211, 3;
$L__BB26_84:
	setp.eq.s32 	%p14, %r24, 0;
	@%p14 bra 	$L__BB26_113;
	and.b32  	%r40, %r22, 3;
	setp.lt.u32 	%p15, %r24, 4;
	@%p15 bra 	$L__BB26_99;
	mul.wide.u32 	%rd339, %r213, 8;
	add.s64 	%rd340, %rd2, %rd339;
	ld.global.u64 	%rd202, [%rd340];
	or.b64  	%rd341, %rd589, %rd202;
	and.b64  	%rd342, %rd341, -4294967296;
	setp.ne.s64 	%p16, %rd342, 0;
	@%p16 bra 	$L__BB26_88;
	cvt.u32.u64 	%r98, %rd202;
	cvt.u32.u64 	%r99, %rd589;
	div.u32 	%r100, %r99, %r98;
	mul.lo.s32 	%r101, %r100, %r98;
	sub.s32 	%r102, %r99, %r101;
	cvt.u64.u32 	%rd579, %r100;
	cvt.u64.u32 	%rd580, %r102;
	bra.uni 	$L__BB26_89;
$L__BB26_88:
	div.s64 	%rd579, %rd589, %rd202;
	mul.lo.s64 	%rd343, %rd579, %rd202;
	sub.s64 	%rd580, %rd589, %rd343;
$L__BB26_89:
	add.s64 	%rd345, %rd1, %rd339;
	ld.global.u64 	%rd346, [%rd345];
	mul.lo.s64 	%rd209, %rd346, %rd580;
	add.s32 	%r41, %r213, -1;
	mul.wide.u32 	%rd347, %r41, 8;
	add.s64 	%rd348, %rd2, %rd347;
	ld.global.u64 	%rd210, [%rd348];
	or.b64  	%rd349, %rd579, %rd210;
	and.b64  	%rd350, %rd349, -4294967296;
	setp.ne.s64 	%p17, %rd350, 0;
	@%p17 bra 	$L__BB26_91;
	cvt.u32.u64 	%r103, %rd210;
	cvt.u32.u64 	%r104, %rd579;
	div.u32 	%r105, %r104, %r103;
	mul.lo.s32 	%r106, %r105, %r103;
	sub.s32 	%r107, %r104, %r106;
	cvt.u64.u32 	%rd581, %r105;
	cvt.u64.u32 	%rd582, %r107;
	bra.uni 	$L__BB26_92;
$L__BB26_91:
	div.s64 	%rd581, %rd579, %rd210;
	mul.lo.s64 	%rd351, %rd581, %rd210;
	sub.s64 	%rd582, %rd579, %rd351;
$L__BB26_92:
	add.s64 	%rd353, %rd1, %rd347;
	ld.global.u64 	%rd354, [%rd353];
	mad.lo.s64 	%rd217, %rd354, %rd582, %rd209;
	add.s32 	%r42, %r213, -2;
	mul.wide.u32 	%rd355, %r42, 8;
	add.s64 	%rd356, %rd2, %rd355;
	ld.global.u64 	%rd218, [%rd356];
	or.b64  	%rd357, %rd581, %rd218;
	and.b64  	%rd358, %rd357, -4294967296;
	setp.ne.s64 	%p18, %rd358, 0;
	@%p18 bra 	$L__BB26_94;
	cvt.u32.u64 	%r108, %rd218;
	cvt.u32.u64 	%r109, %rd581;
	div.u32 	%r110, %r109, %r108;
	mul.lo.s32 	%r111, %r110, %r108;
	sub.s32 	%r112, %r109, %r111;
	cvt.u64.u32 	%rd583, %r110;
	cvt.u64.u32 	%rd584, %r112;
	bra.uni 	$L__BB26_95;
$L__BB26_94:
	div.s64 	%rd583, %rd581, %rd218;
	mul.lo.s64 	%rd359, %rd583, %rd218;
	sub.s64 	%rd584, %rd581, %rd359;
$L__BB26_95:
	add.s64 	%rd361, %rd1, %rd355;
	ld.global.u64 	%rd362, [%rd361];
	mad.lo.s64 	%rd225, %rd362, %rd584, %rd217;
	add.s32 	%r43, %r213, -3;
	mul.wide.u32 	%rd363, %r43, 8;
	add.s64 	%rd364, %rd2, %rd363;
	ld.global.u64 	%rd226, [%rd364];
	or.b64  	%rd365, %rd583, %rd226;
	and.b64  	%rd366, %rd365, -4294967296;
	setp.ne.s64 	%p19, %rd366, 0;
	@%p19 bra 	$L__BB26_97;
	cvt.u32.u64 	%r113, %rd226;
	cvt.u32.u64 	%r114, %rd583;
	div.u32 	%r115, %r114, %r113;
	mul.lo.s32 	%r116, %r115, %r113;
	sub.s32 	%r117, %r114, %r116;
	cvt.u64.u32 	%rd589, %r115;
	cvt.u64.u32 	%rd586, %r117;
	bra.uni 	$L__BB26_98;
$L__BB26_97:
	div.s64 	%rd589, %rd583, %rd226;
	mul.lo.s64 	%rd367, %rd589, %rd226;
	sub.s64 	%rd586, %rd583, %rd367;
$L__BB26_98:
	add.s64 	%rd369, %rd1, %rd363;
	ld.global.u64 	%rd370, [%rd369];
	mad.lo.s64 	%rd371, %rd370, %rd586, %rd225;
	shl.b64 	%rd372, %rd371, 3;
	add.s64 	%rd598, %rd598, %rd372;
	add.s32 	%r213, %r213, -4;
$L__BB26_99:
	setp.eq.s32 	%p20, %r40, 0;
	@%p20 bra 	$L__BB26_113;
	setp.eq.s32 	%p21, %r40, 1;
	@%p21 bra 	$L__BB26_108;
	mul.wide.u32 	%rd374, %r213, 8;
	add.s64 	%rd375, %rd2, %rd374;
	ld.global.u64 	%rd237, [%rd375];
	or.b64  	%rd376, %rd589, %rd237;
	and.b64  	%rd377, %rd376, -4294967296;
	setp.ne.s64 	%p22, %rd377, 0;
	@%p22 bra 	$L__BB26_103;
	cvt.u32.u64 	%r118, %rd237;
	cvt.u32.u64 	%r119, %rd589;
	div.u32 	%r120, %r119, %r118;
	mul.lo.s32 	%r121, %r120, %r118;
	sub.s32 	%r122, %r119, %r121;
	cvt.u64.u32 	%rd590, %r120;
	cvt.u64.u32 	%rd591, %r122;
	bra.uni 	$L__BB26_104;
$L__BB26_103:
	div.s64 	%rd590, %rd589, %rd237;
	mul.lo.s64 	%rd378, %rd590, %rd237;
	sub.s64 	%rd591, %rd589, %rd378;
$L__BB26_104:
	add.s64 	%rd380, %rd1, %rd374;
	ld.global.u64 	%rd381, [%rd380];
	mul.lo.s64 	%rd244, %rd381, %rd591;
	add.s32 	%r46, %r213, -1;
	mul.wide.u32 	%rd382, %r46, 8;
	add.s64 	%rd383, %rd2, %rd382;
	ld.global.u64 	%rd245, [%rd383];
	or.b64  	%rd384, %rd590, %rd245;
	and.b64  	%rd385, %rd384, -4294967296;
	setp.ne.s64 	%p23, %rd385, 0;
	@%p23 bra 	$L__BB26_106;
	cvt.u32.u64 	%r123, %rd245;
	cvt.u32.u64 	%r124, %rd590;
	div.u32 	%r125, %r124, %r123;
	mul.lo.s32 	%r126, %r125, %r123;
	sub.s32 	%r127, %r124, %r126;
	cvt.u64.u32 	%rd589, %r125;
	cvt.u64.u32 	%rd593, %r127;
	bra.uni 	$L__BB26_107;
$L__BB26_106:
	div.s64 	%rd589, %rd590, %rd245;
	mul.lo.s64 	%rd386, %rd589, %rd245;
	sub.s64 	%rd593, %rd590, %rd386;
$L__BB26_107:
	add.s64 	%rd388, %rd1, %rd382;
	ld.global.u64 	%rd389, [%rd388];
	mad.lo.s64 	%rd390, %rd389, %rd593, %rd244;
	shl.b64 	%rd391, %rd390, 3;
	add.s64 	%rd598, %rd598, %rd391;
	add.s32 	%r213, %r213, -2;
$L__BB26_108:
	and.b32  	%r128, %r22, 1;
	setp.eq.b32 	%p24, %r128, 1;
	not.pred 	%p25, %p24;
	@%p25 bra 	$L__BB26_113;
	mul.wide.u32 	%rd392, %r213, 8;
	add.s64 	%rd393, %rd2, %rd392;
	ld.global.u64 	%rd256, [%rd393];
	or.b64  	%rd394, %rd589, %rd256;
	and.b64  	%rd395, %rd394, -4294967296;
	setp.ne.s64 	%p26, %rd395, 0;
	@%p26 bra 	$L__BB26_111;
	cvt.u32.u64 	%r129, %rd256;
	cvt.u32.u64 	%r130, %rd589;
	rem.u32 	%r131, %r130, %r129;
	cvt.u64.u32 	%rd597, %r131;
	bra.uni 	$L__BB26_112;
$L__BB26_111:
	rem.s64 	%rd597, %rd589, %rd256;
$L__BB26_112:
	add.s64 	%rd397, %rd1, %rd392;
	ld.global.u64 	%rd398, [%rd397];
	mul.lo.s64 	%rd399, %rd398, %rd597;
	shl.b64 	%rd400, %rd399, 3;
	add.s64 	%rd598, %rd598, %rd400;
$L__BB26_113:
	ld.global.u64 	%rd401, [%rd598];
	st.shared.u64 	[%r5], %rd401;
$L__BB26_114:
	bar.sync 	0;
	setp.lt.u32 	%p48, %r215, 66;
	@%p48 bra 	$L__BB26_118;
$L__BB26_115:
	shr.u32 	%r50, %r215, 1;
	setp.ge.u32 	%p49, %r1, %r50;
	@%p49 bra 	$L__BB26_117;
	ld.shared.u64 	%rd485, [%r5];
	shl.b32 	%r203, %r50, 3;
	add.s32 	%r204, %r5, %r203;
	ld.shared.u64 	%rd486, [%r204];
	mul.lo.s64 	%rd487, %rd486, %rd485;
	st.shared.u64 	[%r5], %rd487;
$L__BB26_117:
	bar.sync 	0;
	setp.gt.u32 	%p50, %r215, 131;
	mov.u32 	%r215, %r50;
	@%p50 bra 	$L__BB26_115;
$L__BB26_118:
	setp.gt.u32 	%p51, %r1, 31;
	@%p51 bra 	$L__BB26_121;
	ld.volatile.shared.u64 	%rd488, [%r5];
	ld.volatile.shared.u64 	%rd489, [%r5+256];
	mul.lo.s64 	%rd490, %rd489, %rd488;
	st.volatile.shared.u64 	[%r5], %rd490;
	ld.volatile.shared.u64 	%rd491, [%r5];
	ld.volatile.shared.u64 	%rd492, [%r5+128];
	mul.lo.s64 	%rd493, %rd492, %rd491;
	st.volatile.shared.u64 	[%r5], %rd493;
	ld.volatile.shared.u64 	%rd494, [%r5];
	ld.volatile.shared.u64 	%rd495, [%r5+64];
	mul.lo.s64 	%rd496, %rd495, %rd494;
	st.volatile.shared.u64 	[%r5], %rd496;
	ld.volatile.shared.u64 	%rd497, [%r5];
	ld.volatile.shared.u64 	%rd498, [%r5+32];
	mul.lo.s64 	%rd499, %rd498, %rd497;
	st.volatile.shared.u64 	[%r5], %rd499;
	ld.volatile.shared.u64 	%rd500, [%r5];
	ld.volatile.shared.u64 	%rd501, [%r5+16];
	mul.lo.s64 	%rd502, %rd501, %rd500;
	st.volatile.shared.u64 	[%r5], %rd502;
	ld.volatile.shared.u64 	%rd503, [%r5];
	ld.volatile.shared.u64 	%rd504, [%r5+8];
	mul.lo.s64 	%rd505, %rd504, %rd503;
	st.volatile.shared.u64 	[%r5], %rd505;
	setp.ne.s32 	%p52, %r1, 0;
	@%p52 bra 	$L__BB26_121;
	ld.param.u64 	%rd513, [contiguous_prod2_i64_param_0];
	ld.shared.u64 	%rd506, [prodsdata_i64];
	cvt.u64.u32 	%rd507, %r2;
	mov.u32 	%r205, %ctaid.y;
	cvt.u64.u32 	%rd508, %r205;
	mad.lo.s64 	%rd509, %rd265, %rd508, %rd507;
	cvta.to.global.u64 	%rd510, %rd513;
	shl.b64 	%rd511, %rd509, 3;
	add.s64 	%rd512, %rd510, %rd511;
	st.global.u64 	[%rd512], %rd506;
$L__BB26_121:
	ret;

}
	// .globl	contiguous_prod22_i64
.visible .entry contiguous_prod22_i64(
	.param .u64 .ptr .align 1 contiguous_prod22_i64_param_0,
	.param .u64 .ptr .align 1 contiguous_prod22_i64_param_1,
	.param .u64 contiguous_prod22_i64_param_2,
	.param .u64 contiguous_prod22_i64_param_3
)
{
	.reg .pred 	%p<8>;
	.reg .b32 	%r<19>;
	.reg .b64 	%rd<54>;

	ld.param.u64 	%rd4, [contiguous_prod22_i64_param_0];
	ld.param.u64 	%rd7, [contiguous_prod22_i64_param_1];
	ld.param.u64 	%rd5, [contiguous_prod22_i64_param_2];
	ld.param.u64 	%rd6, [contiguous_prod22_i64_param_3];
	cvta.to.global.u64 	%rd1, %rd7;
	mov.u32 	%r1, %tid.x;
	mov.u32 	%r2, %ctaid.x;
	mov.u32 	%r18, %ntid.x;
	mul.lo.s32 	%r8, %r2, %r18;
	shl.b32 	%r9, %r8, 1;
	add.s32 	%r4, %r9, %r1;
	shl.b32 	%r10, %r1, 3;
	mov.u32 	%r11, prodsdata_i64;
	add.s32 	%r5, %r11, %r10;
	mov.b64 	%rd8, 1;
	st.shared.u64 	[%r5], %rd8;
	add.s32 	%r12, %r4, %r18;
	cvt.u64.u32 	%rd2, %r12;
	setp.le.u64 	%p1, %rd5, %rd2;
	@%p1 bra 	$L__BB27_2;
	cvt.u64.u32 	%rd14, %r4;
	mov.u32 	%r14, %ctaid.y;
	cvt.u64.u32 	%rd15, %r14;
	mul.lo.s64 	%rd16, %rd5, %rd15;
	add.s64 	%rd17, %rd16, %rd14;
	shl.b64 	%rd18, %rd17, 3;
	add.s64 	%rd19, %rd1, %rd18;
	ld.global.u64 	%rd20, [%rd19];
	add.s64 	%rd21, %rd16, %rd2;
	shl.b64 	%rd22, %rd21, 3;
	add.s64 	%rd23, %rd1, %rd22;
	ld.global.u64 	%rd24, [%rd23];
	mul.lo.s64 	%rd25, %rd24, %rd20;
	st.shared.u64 	[%r5], %rd25;
	bra.uni 	$L__BB27_4;
$L__BB27_2:
	cvt.u64.u32 	%rd3, %r4;
	setp.le.u64 	%p2, %rd5, %rd3;
	@%p2 bra 	$L__BB27_4;
	mov.u32 	%r13, %ctaid.y;
	cvt.u64.u32 	%rd9, %r13;
	mad.lo.s64 	%rd10, %rd5, %rd9, %rd3;
	shl.b64 	%rd11, %rd10, 3;
	add.s64 	%rd12, %rd1, %rd11;
	ld.global.u64 	%rd13, [%rd12];
	st.shared.u64 	[%r5], %rd13;
$L__BB27_4:
	bar.sync 	0;
	setp.lt.u32 	%p3, %r18, 66;
	@%p3 bra 	$L__BB27_8;
$L__BB27_5:
	shr.u32 	%r7, %r18, 1;
	setp.ge.u32 	%p4, %r1, %r7;
	@%p4 bra 	$L__BB27_7;
	ld.shared.u64 	%rd26, [%r5];
	shl.b32 	%r15, %r7, 3;
	add.s32 	%r16, %r5, %r15;
	ld.shared.u64 	%rd27, [%r16];
	mul.lo.s64 	%rd28, %rd27, %rd26;
	st.shared.u64 	[%r5], %rd28;
$L__BB27_7:
	bar.sync 	0;
	setp.gt.u32 	%p5, %r18, 131;
	mov.u32 	%r18, %r7;
	@%p5 bra 	$L__BB27_5;
$L__BB27_8:
	setp.gt.u32 	%p6, %r1, 31;
	@%p6 bra 	$L__BB27_11;
	ld.volatile.shared.u64 	%rd29, [%r5];
	ld.volatile.shared.u64 	%rd30, [%r5+256];
	mul.lo.s64 	%rd31, %rd30, %rd29;
	st.volatile.shared.u64 	[%r5], %rd31;
	ld.volatile.shared.u64 	%rd32, [%r5];
	ld.volatile.shared.u64 	%rd33, [%r5+128];
	mul.lo.s64 	%rd34, %rd33, %rd32;
	st.volatile.shared.u64 	[%r5], %rd34;
	ld.volatile.shared.u64 	%rd35, [%r5];
	ld.volatile.shared.u64 	%rd36, [%r5+64];
	mul.lo.s64 	%rd37, %rd36, %rd35;
	st.volatile.shared.u64 	[%r5], %rd37;
	ld.volatile.shared.u64 	%rd38, [%r5];
	ld.volatile.shared.u64 	%rd39, [%r5+32];
	mul.lo.s64 	%rd40, %rd39, %rd38;
	st.volatile.shared.u64 	[%r5], %rd40;
	ld.volatile.shared.u64 	%rd41, [%r5];
	ld.volatile.shared.u64 	%rd42, [%r5+16];
	mul.lo.s64 	%rd43, %rd42, %rd41;
	st.volatile.shared.u64 	[%r5], %rd43;
	ld.volatile.shared.u64 	%rd44, [%r5];
	ld.volatile.shared.u64 	%rd45, [%r5+8];
	mul.lo.s64 	%rd46, %rd45, %rd44;
	st.volatile.shared.u64 	[%r5], %rd46;
	setp.ne.s32 	%p7, %r1, 0;
	@%p7 bra 	$L__BB27_11;
	ld.shared.u64 	%rd47, [prodsdata_i64];
	cvt.u64.u32 	%rd48, %r2;
	mov.u32 	%r17, %ctaid.y;
	cvt.u64.u32 	%rd49, %r17;
	mad.lo.s64 	%rd50, %rd6, %rd49, %rd48;
	cvta.to.global.u64 	%rd51, %rd4;
	shl.b64 	%rd52, %rd50, 3;
	add.s64 	%rd53, %rd51, %rd52;
	st.global.u64 	[%rd53], %rd47;
$L__BB27_11:
	ret;

}
	// .globl	contiguous_prod3_i64
.visible .entry contiguous_prod3_i64(
	.param .u64 .ptr .align 1 contiguous_prod3_i64_param_0,
	.param .u64 .ptr .align 1 contiguous_prod3_i64_param_1,
	.param .u64 .ptr .align 1 contiguous_prod3_i64_param_2,
	.param .u64 .ptr .align 1 contiguous_prod3_i64_param_3,
	.param .u64 contiguous_prod3_i64_param_4,
	.param .u64 contiguous_prod3_i64_param_5,
	.param .u64 contiguous_prod3_i64_param_6
)
{
	.reg .pred 	%p<38>;
	.reg .b32 	%r<204>;
	.reg .b64 	%rd<363>;

	ld.param.u64 	%rd159, [contiguous_prod3_i64_param_0];
	ld.param.u64 	%rd160, [contiguous_prod3_i64_param_1];
	ld.param.u64 	%rd163, [contiguous_prod3_i64_param_2];
	ld.param.u64 	%rd164, [contiguous_prod3_i64_param_3];
	ld.param.u64 	%rd161, [contiguous_prod3_i64_param_4];
	ld.param.u64 	%rd162, [contiguous_prod3_i64_param_5];
	ld.param.u64 	%rd165, [contiguous_prod3_i64_param_6];
	cvta.to.global.u64 	%rd1, %rd164;
	cvta.to.global.u64 	%rd2, %rd163;
	mov.u32 	%r1, %tid.y;
	mov.u32 	%r2, %ntid.x;
	mov.u32 	%r3, %tid.x;
	mad.lo.s32 	%r64, %r1, %r2, %r3;
	mov.u32 	%r65, %ctaid.x;
	mad.lo.s32 	%r66, %r65, %r2, %r3;
	mov.u32 	%r4, %ctaid.y;
	mov.u32 	%r5, %ntid.y;
	mad.lo.s32 	%r67, %r4, %r5, %r1;
	shl.b32 	%r68, %r64, 3;
	mov.u32 	%r69, prodsdata_i64;
	add.s32 	%r7, %r69, %r68;
	mov.b64 	%rd167, 1;
	st.shared.u64 	[%r7], %rd167;
	cvt.u64.u32 	%rd3, %r66;
	setp.le.u64 	%p1, %rd162, %rd3;
	cvt.u64.u32 	%rd168, %r67;
	setp.le.u64 	%p2, %rd165, %rd168;
	or.pred  	%p3, %p1, %p2;
	@%p3 bra 	$L__BB28_76;
	cvt.u32.u64 	%r70, %rd3;
	cvt.u32.u64 	%r71, %rd162;
	mad.lo.s32 	%r194, %r67, %r71, %r70;
	cvt.u32.u64 	%r9, %rd161;
	add.s32 	%r193, %r9, -1;
	setp.lt.s32 	%p4, %r193, 0;
	mov.b64 	%rd353, 0;
	@%p4 bra 	$L__BB28_59;
	setp.lt.u32 	%p5, %r193, 7;
	mov.b64 	%rd353, 0;
	@%p5 bra 	$L__BB28_30;
	add.s32 	%r189, %r9, -4;
	and.b32  	%r72, %r9, -8;
	neg.s32 	%r188, %r72;
	mov.b64 	%rd353, 0;
$L__BB28_4:
	.pragma "nounroll";
	add.s32 	%r16, %r189, 3;
	cvt.u64.u32 	%rd5, %r194;
	mul.wide.u32 	%rd173, %r16, 8;
	add.s64 	%rd174, %rd2, %rd173;
	ld.global.u64 	%rd6, [%rd174];
	and.b64  	%rd175, %rd6, -4294967296;
	setp.ne.s64 	%p6, %rd175, 0;
	@%p6 bra 	$L__BB28_6;
	cvt.u32.u64 	%r73, %rd6;
	cvt.u32.u64 	%r74, %rd5;
	div.u32 	%r75, %r74, %r73;
	mul.lo.s32 	%r76, %r75, %r73;
	sub.s32 	%r77, %r74, %r76;
	cvt.u64.u32 	%rd318, %r75;
	cvt.u64.u32 	%rd319, %r77;
	bra.uni 	$L__BB28_7;
$L__BB28_6:
	div.s64 	%rd318, %rd5, %rd6;
	mul.lo.s64 	%rd176, %rd318, %rd6;
	sub.s64 	%rd319, %rd5, %rd176;
$L__BB28_7:
	mul.wide.u32 	%rd177, %r16, 8;
	add.s64 	%rd178, %rd1, %rd177;
	ld.global.u64 	%rd179, [%rd178];
	mad.lo.s64 	%rd13, %rd179, %rd319, %rd353;
	add.s32 	%r17, %r189, 2;
	and.b64  	%rd14, %rd318, 4294967295;
	mul.wide.u32 	%rd180, %r17, 8;
	add.s64 	%rd181, %rd2, %rd180;
	ld.global.u64 	%rd15, [%rd181];
	and.b64  	%rd182, %rd15, -4294967296;
	setp.ne.s64 	%p7, %rd182, 0;
	@%p7 bra 	$L__BB28_9;
	cvt.u32.u64 	%r78, %rd15;
	cvt.u32.u64 	%r79, %rd14;
	div.u32 	%r80, %r79, %r78;
	mul.lo.s32 	%r81, %r80, %r78;
	sub.s32 	%r82, %r79, %r81;
	cvt.u64.u32 	%rd320, %r80;
	cvt.u64.u32 	%rd321, %r82;
	bra.uni 	$L__BB28_10;
$L__BB28_9:
	div.s64 	%rd320, %rd14, %rd15;
	mul.lo.s64 	%rd183, %rd320, %rd15;
	sub.s64 	%rd321, %rd14, %rd183;
$L__BB28_10:
	mul.wide.u32 	%rd184, %r17, 8;
	add.s64 	%rd185, %rd1, %rd184;
	ld.global.u64 	%rd186, [%rd185];
	mad.lo.s64 	%rd22, %rd186, %rd321, %rd13;
	add.s32 	%r18, %r189, 1;
	and.b64  	%rd23, %rd320, 4294967295;
	mul.wide.u32 	%rd187, %r18, 8;
	add.s64 	%rd188, %rd2, %rd187;
	ld.global.u64 	%rd24, [%rd188];
	and.b64  	%rd189, %rd24, -4294967296;
	setp.ne.s64 	%p8, %rd189, 0;
	@%p8 bra 	$L__BB28_12;
	cvt.u32.u64 	%r83, %rd24;
	cvt.u32.u64 	%r84, %rd23;
	div.u32 	%r85, %r84, %r83;
	mul.lo.s32 	%r86, %r85, %r83;
	sub.s32 	%r87, %r84, %r86;
	cvt.u64.u32 	%rd322, %r85;
	cvt.u64.u32 	%rd323, %r87;
	bra.uni 	$L__BB28_13;
$L__BB28_12:
	div.s64 	%rd322, %rd23, %rd24;
	mul.lo.s64 	%rd190, %rd322, %rd24;
	sub.s64 	%rd323, %rd23, %rd190;
$L__BB28_13:
	mul.wide.u32 	%rd191, %r18, 8;
	add.s64 	%rd192, %rd1, %rd191;
	ld.global.u64 	%rd193, [%rd192];
	mad.lo.s64 	%rd31, %rd193, %rd323, %rd22;
	and.b64  	%rd32, %rd322, 4294967295;
	mul.wide.u32 	%rd194, %r189, 8;
	add.s64 	%rd195, %rd2, %rd194;
	ld.global.u64 	%rd33, [%rd195];
	and.b64  	%rd196, %rd33, -4294967296;
	setp.ne.s64 	%p9, %rd196, 0;
	@%p9 bra 	$L__BB28_15;
	cvt.u32.u64 	%r88, %rd33;
	cvt.u32.u64 	%r89, %rd32;
	div.u32 	%r90, %r89, %r88;
	mul.lo.s32 	%r91, %r90, %r88;
	sub.s32 	%r92, %r89, %r91;
	cvt.u64.u32 	%rd324, %r90;
	cvt.u64.u32 	%rd325, %r92;
	bra.uni 	$L__BB28_16;
$L__BB28_15:
	div.s64 	%rd324, %rd32, %rd33;
	mul.lo.s64 	%rd197, %rd324, %rd33;
	sub.s64 	%rd325, %rd32, %rd197;
$L__BB28_16:
	mul.wide.u32 	%rd198, %r189, 8;
	add.s64 	%rd199, %rd1, %rd198;
	ld.global.u64 	%rd200, [%rd199];
	mad.lo.s64 	%rd40, %rd200, %rd325, %rd31;
	add.s32 	%r19, %r189, -1;
	and.b64  	%rd41, %rd324, 4294967295;
	mul.wide.u32 	%rd201, %r19, 8;
	add.s64 	%rd202, %rd2, %rd201;
	ld.global.u64 	%rd42, [%rd202];
	and.b64  	%rd203, %rd42, -4294967296;
	setp.ne.s64 	%p10, %rd203, 0;
	@%p10 bra 	$L__BB28_18;
	cvt.u32.u64 	%r93, %rd42;
	cvt.u32.u64 	%r94, %rd41;
	div.u32 	%r95, %r94, %r93;
	mul.lo.s32 	%r96, %r95, %r93;
	sub.s32 	%r97, %r94, %r96;
	cvt.u64.u32 	%rd326, %r95;
	cvt.u64.u32 	%rd327, %r97;
	bra.uni 	$L__BB28_19;
$L__BB28_18:
	div.s64 	%rd326, %rd41, %rd42;
	mul.lo.s64 	%rd204, %rd326, %rd42;
	sub.s64 	%rd327, %rd41, %rd204;
$L__BB28_19:
	mul.wide.u32 	%rd205, %r19, 8;
	add.s64 	%rd206, %rd1, %rd205;
	ld.global.u64 	%rd207, [%rd206];
	mad.lo.s64 	%rd49, %rd207, %rd327, %rd40;
	add.s32 	%r20, %r189, -2;
	and.b64  	%rd50, %rd326, 4294967295;
	mul.wide.u32 	%rd208, %r20, 8;
	add.s64 	%rd209, %rd2, %rd208;
	ld.global.u64 	%rd51, [%rd209];
	and.b64  	%rd210, %rd51, -4294967296;
	setp.ne.s64 	%p11, %rd210, 0;
	@%p11 bra 	$L__BB28_21;
	cvt.u32.u64 	%r98, %rd51;
	cvt.u32.u64 	%r99, %rd50;
	div.u32 	%r100, %r99, %r98;
	mul.lo.s32 	%r101, %r100, %r98;
	sub.s32 	%r102, %r99, %r101;
	cvt.u64.u32 	%rd328, %r100;
	cvt.u64.u32 	%rd329, %r102;
	bra.uni 	$L__BB28_22;
$L__BB28_21:
	div.s64 	%rd328, %rd50, %rd51;
	mul.lo.s64 	%rd211, %rd328, %rd51;
	sub.s64 	%rd329, %rd50, %rd211;
$L__BB28_22:
	mul.wide.u32 	%rd212, %r20, 8;
	add.s64 	%rd213, %rd1, %rd212;
	ld.global.u64 	%rd214, [%rd213];
	mad.lo.s64 	%rd58, %rd214, %rd329, %rd49;
	add.s32 	%r21, %r189, -3;
	and.b64  	%rd59, %rd328, 4294967295;
	mul.wide.u32 	%rd215, %r21, 8;
	add.s64 	%rd216, %rd2, %rd215;
	ld.global.u64 	%rd60, [%rd216];
	and.b64  	%rd217, %rd60, -4294967296;
	setp.ne.s64 	%p12, %rd217, 0;
	@%p12 bra 	$L__BB28_24;
	cvt.u32.u64 	%r103, %rd60;
	cvt.u32.u64 	%r104, %rd59;
	div.u32 	%r105, %r104, %r103;
	mul.lo.s32 	%r106, %r105, %r103;
	sub.s32 	%r107, %r104, %r106;
	cvt.u64.u32 	%rd330, %r105;
	cvt.u64.u32 	%rd331, %r107;
	bra.uni 	$L__BB28_25;
$L__BB28_24:
	div.s64 	%rd330, %rd59, %rd60;
	mul.lo.s64 	%rd218, %rd330, %rd60;
	sub.s64 	%rd331, %rd59, %rd218;
$L__BB28_25:
	mul.wide.u32 	%rd219, %r21, 8;
	add.s64 	%rd220, %rd1, %rd219;
	ld.global.u64 	%rd221, [%rd220];
	mad.lo.s64 	%rd67, %rd221, %rd331, %rd58;
	and.b64  	%rd68, %rd330, 4294967295;
	add.s32 	%r108, %r189, -4;
	mul.wide.u32 	%rd222, %r108, 8;
	add.s64 	%rd223, %rd2, %rd222;
	ld.global.u64 	%rd69, [%rd223];
	and.b64  	%rd224, %rd69, -4294967296;
	setp.ne.s64 	%p13, %rd224, 0;
	@%p13 bra 	$L__BB28_27;
	cvt.u32.u64 	%r109, %rd69;
	cvt.u32.u64 	%r110, %rd68;
	div.u32 	%r111, %r110, %r109;
	mul.lo.s32 	%r112, %r111, %r109;
	sub.s32 	%r113, %r110, %r112;
	cvt.u64.u32 	%rd332, %r111;
	cvt.u64.u32 	%rd333, %r113;
	bra.uni 	$L__BB28_28;
$L__BB28_27:
	div.s64 	%rd332, %rd68, %rd69;
	mul.lo.s64 	%rd225, %rd332, %rd69;
	sub.s64 	%rd333, %rd68, %rd225;
$L__BB28_28:
	mul.wide.u32 	%rd226, %r108, 8;
	add.s64 	%rd227, %rd1, %rd226;
	ld.global.u64 	%rd228, [%rd227];
	mad.lo.s64 	%rd353, %rd228, %rd333, %rd67;
	cvt.u32.u64 	%r194, %rd332;
	add.s32 	%r189, %r189, -8;
	add.s32 	%r188, %r188, 8;
	setp.ne.s32 	%p14, %r188, 0;
	@%p14 bra 	$L__BB28_4;
	add.s32 	%r193, %r189, 3;
$L__BB28_30:
	and.b32  	%r28, %r9, 7;
	setp.eq.s32 	%p15, %r28, 0;
	@%p15 bra 	$L__BB28_59;
	and.b32  	%r29, %r9, 3;
	setp.lt.u32 	%p16, %r28, 4;
	@%p16 bra 	$L__BB28_45;
	cvt.u64.u32 	%rd79, %r194;
	mul.wide.u32 	%rd230, %r193, 8;
	add.s64 	%rd231, %rd2, %rd230;
	ld.global.u64 	%rd80, [%rd231];
	and.b64  	%rd232, %rd80, -4294967296;
	setp.ne.s64 	%p17, %rd232, 0;
	@%p17 bra 	$L__BB28_34;
	cvt.u32.u64 	%r115, %rd80;
	cvt.u32.u64 	%r116, %rd79;
	div.u32 	%r117, %r116, %r115;
	mul.lo.s32 	%r118, %r117, %r115;
	sub.s32 	%r119, %r116, %r118;
	cvt.u64.u32 	%rd336, %r117;
	cvt.u64.u32 	%rd337, %r119;
	bra.uni 	$L__BB28_35;
$L__BB28_34:
	div.s64 	%rd336, %rd79, %rd80;
	mul.lo.s64 	%rd233, %rd336, %rd80;
	sub.s64 	%rd337, %rd79, %rd233;
$L__BB28_35:
	mul.wide.u32 	%rd234, %r193, 8;
	add.s64 	%rd235, %rd1, %rd234;
	ld.global.u64 	%rd236, [%rd235];
	mad.lo.s64 	%rd87, %rd236, %rd337, %rd353;
	add.s32 	%r30, %r193, -1;
	and.b64  	%rd88, %rd336, 4294967295;
	mul.wide.u32 	%rd237, %r30, 8;
	add.s64 	%rd238, %rd2, %rd237;
	ld.global.u64 	%rd89, [%rd238];
	and.b64  	%rd239, %rd89, -4294967296;
	setp.ne.s64 	%p18, %rd239, 0;
	@%p18 bra 	$L__BB28_37;
	cvt.u32.u64 	%r120, %rd89;
	cvt.u32.u64 	%r121, %rd88;
	div.u32 	%r122, %r121, %r120;
	mul.lo.s32 	%r123, %r122, %r120;
	sub.s32 	%r124, %r121, %r123;
	cvt.u64.u32 	%rd338, %r122;
	cvt.u64.u32 	%rd339, %r124;
	bra.uni 	$L__BB28_38;
$L__BB28_37:
	div.s64 	%rd338, %rd88, %rd89;
	mul.lo.s64 	%rd240, %rd338, %rd89;
	sub.s64 	%rd339, %rd88, %rd240;
$L__BB28_38:
	mul.wide.u32 	%rd241, %r30, 8;
	add.s64 	%rd242, %rd1, %rd241;
	ld.global.u64 	%rd243, [%rd242];
	mad.lo.s64 	%rd96, %rd243, %rd339, %rd87;
	add.s32 	%r31, %r193, -2;
	and.b64  	%rd97, %rd338, 4294967295;
	mul.wide.u32 	%rd244, %r31, 8;
	add.s64 	%rd245, %rd2, %rd244;
	ld.global.u64 	%rd98, [%rd245];
	and.b64  	%rd246, %rd98, -4294967296;
	setp.ne.s64 	%p19, %rd246, 0;
	@%p19 bra 	$L__BB28_40;
	cvt.u32.u64 	%r125, %rd98;
	cvt.u32.u64 	%r126, %rd97;
	div.u32 	%r127, %r126, %r125;
	mul.lo.s32 	%r128, %r127, %r125;
	sub.s32 	%r129, %r126, %r128;
	cvt.u64.u32 	%rd340, %r127;
	cvt.u64.u32 	%rd341, %r129;
	bra.uni 	$L__BB28_41;
$L__BB28_40:
	div.s64 	%rd340, %rd97, %rd98;
	mul.lo.s64 	%rd247, %rd340, %rd98;
	sub.s64 	%rd341, %rd97, %rd247;
$L__BB28_41:
	mul.wide.u32 	%rd248, %r31, 8;
	add.s64 	%rd249, %rd1, %rd248;
	ld.global.u64 	%rd250, [%rd249];
	mad.lo.s64 	%rd105, %rd250, %rd341, %rd96;
	add.s32 	%r32, %r193, -3;
	and.b64  	%rd106, %rd340, 4294967295;
	mul.wide.u32 	%rd251, %r32, 8;
	add.s64 	%rd252, %rd2, %rd251;
	ld.global.u64 	%rd107, [%rd252];
	and.b64  	%rd253, %rd107, -4294967296;
	setp.ne.s64 	%p20, %rd253, 0;
	@%p20 bra 	$L__BB28_43;
	cvt.u32.u64 	%r130, %rd107;
	cvt.u32.u64 	%r131, %rd106;
	div.u32 	%r132, %r131, %r130;
	mul.lo.s32 	%r133, %r132, %r130;
	sub.s32 	%r134, %r131, %r133;
	cvt.u64.u32 	%rd342, %r132;
	cvt.u64.u32 	%rd343, %r134;
	bra.uni 	$L__BB28_44;
$L__BB28_43:
	div.s64 	%rd342, %rd106, %rd107;
	mul.lo.s64 	%rd254, %rd342, %rd107;
	sub.s64 	%rd343, %rd106, %rd254;
$L__BB28_44:
	mul.wide.u32 	%rd255, %r32, 8;
	add.s64 	%rd256, %rd1, %rd255;
	ld.global.u64 	%rd257, [%rd256];
	mad.lo.s64 	%rd353, %rd257, %rd343, %rd105;
	cvt.u32.u64 	%r194, %rd342;
	add.s32 	%r193, %r193, -4;
$L__BB28_45:
	setp.eq.s32 	%p21, %r29, 0;
	@%p21 bra 	$L__BB28_59;
	setp.eq.s32 	%p22, %r29, 1;
	@%p22 bra 	$L__BB28_54;
	cvt.u64.u32 	%rd117, %r194;
	mul.wide.u32 	%rd259, %r193, 8;
	add.s64 	%rd260, %rd2, %rd259;
	ld.global.u64 	%rd118, [%rd260];
	and.b64  	%rd261, %rd118, -4294967296;
	setp.ne.s64 	%p23, %rd261, 0;
	@%p23 bra 	$L__BB28_49;
	cvt.u32.u64 	%r135, %rd118;
	cvt.u32.u64 	%r136, %rd117;
	div.u32 	%r137, %r136, %r135;
	mul.lo.s32 	%r138, %r137, %r135;
	sub.s32 	%r139, %r136, %r138;
	cvt.u64.u32 	%rd346, %r137;
	cvt.u64.u32 	%rd347, %r139;
	bra.uni 	$L__BB28_50;
$L__BB28_49:
	div.s64 	%rd346, %rd117, %rd118;
	mul.lo.s64 	%rd262, %rd346, %rd118;
	sub.s64 	%rd347, %rd117, %rd262;
$L__BB28_50:
	add.s64 	%rd264, %rd1, %rd259;
	ld.global.u64 	%rd265, [%rd264];
	mad.lo.s64 	%rd125, %rd265, %rd347, %rd353;
	add.s32 	%r37, %r193, -1;
	and.b64  	%rd126, %rd346, 4294967295;
	mul.wide.u32 	%rd266, %r37, 8;
	add.s64 	%rd267, %rd2, %rd266;
	ld.global.u64 	%rd127, [%rd267];
	and.b64  	%rd268, %rd127, -4294967296;
	setp.ne.s64 	%p24, %rd268, 0;
	@%p24 bra 	$L__BB28_52;
	cvt.u32.u64 	%r140, %rd127;
	cvt.u32.u64 	%r141, %rd126;
	div.u32 	%r142, %r141, %r140;
	mul.lo.s32 	%r143, %r142, %r140;
	sub.s32 	%r144, %r141, %r143;
	cvt.u64.u32 	%rd348, %r142;
	cvt.u64.u32 	%rd349, %r144;
	bra.uni 	$L__BB28_53;
$L__BB28_52:
	div.s64 	%rd348, %rd126, %rd127;
	mul.lo.s64 	%rd269, %rd348, %rd127;
	sub.s64 	%rd349, %rd126, %rd269;
$L__BB28_53:
	add.s64 	%rd271, %rd1, %rd266;
	ld.global.u64 	%rd272, [%rd271];
	mad.lo.s64 	%rd353, %rd272, %rd349, %rd125;
	cvt.u32.u64 	%r194, %rd348;
	add.s32 	%r193, %r193, -2;
$L__BB28_54:
	and.b32  	%r145, %r9, 1;
	setp.eq.b32 	%p25, %r145, 1;
	not.pred 	%p26, %p25;
	@%p26 bra 	$L__BB28_59;
	cvt.u64.u32 	%rd137, %r194;
	mul.wide.u32 	%rd273, %r193, 8;
	add.s64 	%rd274, %rd2, %rd273;
	ld.global.u64 	%rd138, [%rd274];
	and.b64  	%rd275, %rd138, -4294967296;
	setp.ne.s64 	%p27, %rd275, 0;
	@%p27 bra 	$L__BB28_57;
	cvt.u32.u64 	%r146, %rd138;
	cvt.u32.u64 	%r147, %rd137;
	rem.u32 	%r148, %r147, %r146;
	cvt.u64.u32 	%rd352, %r148;
	bra.uni 	$L__BB28_58;
$L__BB28_57:
	rem.s64 	%rd352, %rd137, %rd138;
$L__BB28_58:
	add.s64 	%rd277, %rd1, %rd273;
	ld.global.u64 	%rd278, [%rd277];
	mad.lo.s64 	%rd353, %rd278, %rd352, %rd353;
$L__BB28_59:
	cvta.to.global.u64 	%rd279, %rd160;
	shl.b64 	%rd280, %rd353, 3;
	add.s64 	%rd281, %rd279, %rd280;
	ld.global.u64 	%rd282, [%rd281];
	st.shared.u64 	[%r7], %rd282;
	bar.sync 	0;
	setp.ne.s32 	%p28, %r1, 0;
	@%p28 bra 	$L__BB28_76;
	setp.gt.u32 	%p29, %r5, 1;
	@%p29 bra 	$L__BB28_62;
	shl.b32 	%r149, %r3, 3;
	mov.u32 	%r150, prodsdata_i64;
	add.s32 	%r151, %r150, %r149;
	ld.shared.u64 	%rd361, [%r151];
	bra.uni 	$L__BB28_75;
$L__BB28_62:
	shl.b32 	%r153, %r3, 3;
	mov.u32 	%r154, prodsdata_i64;
	add.s32 	%r42, %r154, %r153;
	ld.shared.u64 	%rd361, [%r42];
	add.s32 	%r43, %r5, -1;
	add.s32 	%r155, %r5, -2;
	and.b32  	%r44, %r43, 7;
	setp.lt.u32 	%p30, %r155, 7;
	mov.b32 	%r202, 1;
	@%p30 bra 	$L__BB28_66;
	and.b32  	%r158, %r43, -8;
	neg.s32 	%r199, %r158;
	shl.b32 	%r46, %r2, 3;
	add.s32 	%r160, %r153, %r46;
	add.s32 	%r197, %r154, %r160;
	shl.b32 	%r48, %r2, 6;
	mov.b32 	%r200, 1;
	mov.b32 	%r198, 0;
$L__BB28_64:
	.pragma "nounroll";
	mul.lo.s32 	%r162, %r200, %r2;
	shl.b32 	%r163, %r162, 3;
	add.s32 	%r164, %r42, %r163;
	ld.shared.u64 	%rd284, [%r197];
	mul.lo.s64 	%rd285, %rd284, %rd361;
	add.s32 	%r165, %r164, %r46;
	ld.shared.u64 	%rd286, [%r165];
	mul.lo.s64 	%rd287, %rd286, %rd285;
	add.s32 	%r166, %r165, %r46;
	ld.shared.u64 	%rd288, [%r166];
	mul.lo.s64 	%rd289, %rd288, %rd287;
	add.s32 	%r167, %r166, %r46;
	ld.shared.u64 	%rd290, [%r167];
	mul.lo.s64 	%rd291, %rd290, %rd289;
	add.s32 	%r168, %r167, %r46;
	ld.shared.u64 	%rd292, [%r168];
	mul.lo.s64 	%rd293, %rd292, %rd291;
	add.s32 	%r169, %r168, %r46;
	ld.shared.u64 	%rd294, [%r169];
	mul.lo.s64 	%rd295, %rd294, %rd293;
	add.s32 	%r170, %r169, %r46;
	ld.shared.u64 	%rd296, [%r170];
	mul.lo.s64 	%rd297, %rd296, %rd295;
	add.s32 	%r171, %r170, %r46;
	ld.shared.u64 	%rd298, [%r171];
	mul.lo.s64 	%rd361, %rd298, %rd297;
	add.s32 	%r200, %r200, 8;
	add.s32 	%r199, %r199, 8;
	add.s32 	%r198, %r198, 8;
	add.s32 	%r197, %r197, %r48;
	setp.ne.s32 	%p31, %r199, 0;
	@%p31 bra 	$L__BB28_64;
	add.s32 	%r202, %r198, 1;
$L__BB28_66:
	setp.eq.s32 	%p32, %r44, 0;
	@%p32 bra 	$L__BB28_74;
	and.b32  	%r59, %r43, 3;
	setp.lt.u32 	%p33, %r44, 4;
	@%p33 bra 	$L__BB28_69;
	mul.lo.s32 	%r172, %r202, %r2;
	shl.b32 	%r173, %r172, 3;
	add.s32 	%r174, %r42, %r173;
	ld.shared.u64 	%rd300, [%r174];
	mul.lo.s64 	%rd301, %rd300, %rd361;
	shl.b32 	%r175, %r2, 3;
	add.s32 	%r176, %r174, %r175;
	ld.shared.u64 	%rd302, [%r176];
	mul.lo.s64 	%rd303, %rd302, %rd301;
	add.s32 	%r177, %r176, %r175;
	ld.shared.u64 	%rd304, [%r177];
	mul.lo.s64 	%rd305, %rd304, %rd303;
	add.s32 	%r178, %r177, %r175;
	ld.shared.u64 	%rd306, [%r178];
	mul.lo.s64 	%rd361, %rd306, %rd305;
	add.s32 	%r202, %r202, 4;
$L__BB28_69:
	setp.eq.s32 	%p34, %r59, 0;
	@%p34 bra 	$L__BB28_74;
	setp.eq.s32 	%p35, %r59, 1;
	@%p35 bra 	$L__BB28_72;
	mul.lo.s32 	%r179, %r202, %r2;
	shl.b32 	%r180, %r179, 3;
	add.s32 	%r181, %r42, %r180;
	ld.shared.u64 	%rd308, [%r181];
	mul.lo.s64 	%rd309, %rd308, %rd361;
	shl.b32 	%r182, %r2, 3;
	add.s32 	%r183, %r181, %r182;
	ld.shared.u64 	%rd310, [%r183];
	mul.lo.s64 	%rd361, %rd310, %rd309;
	add.s32 	%r202, %r202, 2;
$L__BB28_72:
	and.b32  	%r184, %r43, 1;
	setp.eq.b32 	%p36, %r184, 1;
	not.pred 	%p37, %p36;
	@%p37 bra 	$L__BB28_74;
	mul.lo.s32 	%r185, %r202, %r2;
	shl.b32 	%r186, %r185, 3;
	add.s32 	%r187, %r42, %r186;
	ld.shared.u64 	%rd311, [%r187];
	mul.lo.s64 	%rd361, %rd311, %rd361;
$L__BB28_74:
	st.shared.u64 	[%r42], %rd361;
$L__BB28_75:
	cvt.u64.u32 	%rd312, %r4;
	mad.lo.s64 	%rd313, %rd162, %rd312, %rd3;
	cvta.to.global.u64 	%rd314, %rd159;
	shl.b64 	%rd315, %rd313, 3;
	add.s64 	%rd316, %rd314, %rd315;
	st.global.u64 	[%rd316], %rd361;
$L__BB28_76:
	ret;

}
	// .globl	contiguous_prod33_i64
.visible .entry contiguous_prod33_i64(
	.param .u64 .ptr .align 1 contiguous_prod33_i64_param_0,
	.param .u64 .ptr .align 1 contiguous_prod33_i64_param_1,
	.param .u64 contiguous_prod33_i64_param_2,
	.param .u64 contiguous_prod33_i64_param_3,
	.param .u64 contiguous_prod33_i64_param_4
)
{
	.reg .pred 	%p<14>;
	.reg .b32 	%r<85>;
	.reg .b64 	%rd<71>;

	ld.param.u64 	%rd17, [contiguous_prod33_i64_param_0];
	ld.param.u64 	%rd18, [contiguous_prod33_i64_param_1];
	ld.param.u64 	%rd19, [contiguous_prod33_i64_param_3];
	ld.param.u64 	%rd20, [contiguous_prod33_i64_param_4];
	mov.u32 	%r1, %tid.y;
	mov.u32 	%r2, %ntid.x;
	mov.u32 	%r3, %tid.x;
	mad.lo.s32 	%r30, %r1, %r2, %r3;
	mov.u32 	%r31, %ctaid.x;
	mad.lo.s32 	%r32, %r31, %r2, %r3;
	mov.u32 	%r4, %ctaid.y;
	mov.u32 	%r5, %ntid.y;
	mad.lo.s32 	%r33, %r4, %r5, %r1;
	shl.b32 	%r34, %r30, 3;
	mov.u32 	%r35, prodsdata_i64;
	add.s32 	%r7, %r35, %r34;
	mov.b64 	%rd22, 1;
	st.shared.u64 	[%r7], %rd22;
	cvt.u64.u32 	%rd1, %r32;
	setp.le.u64 	%p1, %rd19, %rd1;
	cvt.u64.u32 	%rd23, %r33;
	setp.le.u64 	%p2, %rd20, %rd23;
	or.pred  	%p3, %p1, %p2;
	@%p3 bra 	$L__BB29_18;
	cvt.u32.u64 	%r36, %rd1;
	cvta.to.global.u64 	%rd24, %rd18;
	cvt.u32.u64 	%r37, %rd19;
	mad.lo.s32 	%r38, %r33, %r37, %r36;
	mul.wide.u32 	%rd25, %r38, 8;
	add.s64 	%rd26, %rd24, %rd25;
	ld.global.u64 	%rd27, [%rd26];
	st.shared.u64 	[%r7], %rd27;
	bar.sync 	0;
	setp.ne.s32 	%p4, %r1, 0;
	@%p4 bra 	$L__BB29_18;
	setp.gt.u32 	%p5, %r5, 1;
	@%p5 bra 	$L__BB29_4;
	shl.b32 	%r39, %r3, 3;
	add.s32 	%r41, %r35, %r39;
	ld.shared.u64 	%rd69, [%r41];
	bra.uni 	$L__BB29_17;
$L__BB29_4:
	shl.b32 	%r43, %r3, 3;
	add.s32 	%r8, %r35, %r43;
	ld.shared.u64 	%rd69, [%r8];
	add.s32 	%r9, %r5, -1;
	add.s32 	%r45, %r5, -2;
	and.b32  	%r10, %r9, 7;
	setp.lt.u32 	%p6, %r45, 7;
	mov.b32 	%r83, 1;
	@%p6 bra 	$L__BB29_8;
	and.b32  	%r48, %r9, -8;
	neg.s32 	%r80, %r48;
	shl.b32 	%r12, %r2, 3;
	add.s32 	%r50, %r43, %r12;
	add.s32 	%r78, %r35, %r50;
	shl.b32 	%r14, %r2, 6;
	mov.b32 	%r81, 1;
	mov.b32 	%r79, 0;
$L__BB29_6:
	.pragma "nounroll";
	mul.lo.s32 	%r52, %r81, %r2;
	shl.b32 	%r53, %r52, 3;
	add.s32 	%r54, %r8, %r53;
	ld.shared.u64 	%rd29, [%r78];
	mul.lo.s64 	%rd30, %rd29, %rd69;
	add.s32 	%r55, %r54, %r12;
	ld.shared.u64 	%rd31, [%r55];
	mul.lo.s64 	%rd32, %rd31, %rd30;
	add.s32 	%r56, %r55, %r12;
	ld.shared.u64 	%rd33, [%r56];
	mul.lo.s64 	%rd34, %rd33, %rd32;
	add.s32 	%r57, %r56, %r12;
	ld.shared.u64 	%rd35, [%r57];
	mul.lo.s64 	%rd36, %rd35, %rd34;
	add.s32 	%r58, %r57, %r12;
	ld.shared.u64 	%rd37, [%r58];
	mul.lo.s64 	%rd38, %rd37, %rd36;
	add.s32 	%r59, %r58, %r12;
	ld.shared.u64 	%rd39, [%r59];
	mul.lo.s64 	%rd40, %rd39, %rd38;
	add.s32 	%r60, %r59, %r12;
	ld.shared.u64 	%rd41, [%r60];
	mul.lo.s64 	%rd42, %rd41, %rd40;
	add.s32 	%r61, %r60, %r12;
	ld.shared.u64 	%rd43, [%r61];
	mul.lo.s64 	%rd69, %rd43, %rd42;
	add.s32 	%r81, %r81, 8;
	add.s32 	%r80, %r80, 8;
	add.s32 	%r79, %r79, 8;
	add.s32 	%r78, %r78, %r14;
	setp.ne.s32 	%p7, %r80, 0;
	@%p7 bra 	$L__BB29_6;
	add.s32 	%r83, %r79, 1;
$L__BB29_8:
	setp.eq.s32 	%p8, %r10, 0;
	@%p8 bra 	$L__BB29_16;
	and.b32  	%r25, %r9, 3;
	setp.lt.u32 	%p9, %r10, 4;
	@%p9 bra 	$L__BB29_11;
	mul.lo.s32 	%r62, %r83, %r2;
	shl.b32 	%r63, %r62, 3;
	add.s32 	%r64, %r8, %r63;
	ld.shared.u64 	%rd45, [%r64];
	mul.lo.s64 	%rd46, %rd45, %rd69;
	shl.b32 	%r65, %r2, 3;
	add.s32 	%r66, %r64, %r65;
	ld.shared.u64 	%rd47, [%r66];
	mul.lo.s64 	%rd48, %rd47, %rd46;
	add.s32 	%r67, %r66, %r65;
	ld.shared.u64 	%rd49, [%r67];
	mul.lo.s64 	%rd50, %rd49, %rd48;
	add.s32 	%r68, %r67, %r65;
	ld.shared.u64 	%rd51, [%r68];
	mul.lo.s64 	%rd69, %rd51, %rd50;
	add.s32 	%r83, %r83, 4;
$L__BB29_11:
	setp.eq.s32 	%p10, %r25, 0;
	@%p10 bra 	$L__BB29_16;
	setp.eq.s32 	%p11, %r25, 1;
	@%p11 bra 	$L__BB29_14;
	mul.lo.s32 	%r69, %r83, %r2;
	shl.b32 	%r70, %r69, 3;
	add.s32 	%r71, %r8, %r70;
	ld.shared.u64 	%rd53, [%r71];
	mul.lo.s64 	%rd54, %rd53, %rd69;
	shl.b32 	%r72, %r2, 3;
	add.s32 	%r73, %r71, %r72;
	ld.shared.u64 	%rd55, [%r73];
	mul.lo.s64 	%rd69, %rd55, %rd54;
	add.s32 	%r83, %r83, 2;
$L__BB29_14:
	and.b32  	%r74, %r9, 1;
	setp.eq.b32 	%p12, %r74, 1;
	not.pred 	%p13, %p12;
	@%p13 bra 	$L__BB29_16;
	mul.lo.s32 	%r75, %r83, %r2;
	shl.b32 	%r76, %r75, 3;
	add.s32 	%r77, %r8, %r76;
	ld.shared.u64 	%rd56, [%r77];
	mul.lo.s64 	%rd69, %rd56, %rd69;
$L__BB29_16:
	st.shared.u64 	[%r8], %rd69;
$L__BB29_17:
	cvt.u64.u32 	%rd57, %r4;
	mad.lo.s64 	%rd58, %rd19, %rd57, %rd1;
	cvta.to.global.u64 	%rd59, %rd17;
	shl.b64 	%rd60, %rd58, 3;
	add.s64 	%rd61, %rd59, %rd60;
	st.global.u64 	[%rd61], %rd69;
$L__BB29_18:
	ret;

}
	// .globl	contiguous_prod_u8
.visible .entry contiguous_prod_u8(
	.param .u64 .ptr .align 1 contiguous_prod_u8_param_0,
	.param .u64 .ptr .align 1 contiguous_prod_u8_param_1,
	.param .u64 contiguous_prod_u8_param_2
)
{
	.reg .pred 	%p<8>;
	.reg .b16 	%rs<28>;
	.reg .b32 	%r<14>;
	.reg .b64 	%rd<14>;

	ld.param.u64 	%rd4, [contiguous_prod_u8_param_0];
	ld.param.u64 	%rd6, [contiguous_prod_u8_param_1];
	ld.param.u64 	%rd5, [contiguous_prod_u8_param_2];
	cvta.to.global.u64 	%rd1, %rd6;
	mov.u32 	%r1, %tid.x;
	mov.u32 	%r2, %ctaid.x;
	mov.u32 	%r13, %ntid.x;
	mul.lo.s32 	%r8, %r2, %r13;
	shl.b32 	%r9, %r8, 1;
	add.s32 	%r4, %r9, %r1;
	mov.u32 	%r10, prodsdata_u8;
	add.s32 	%r5, %r10, %r1;
	mov.b16 	%rs1, 1;
	st.shared.u8 	[%r5], %rs1;
	add.s32 	%r11, %r4, %r13;
	cvt.u64.u32 	%rd2, %r11;
	setp.le.u64 	%p1, %rd5, %rd2;
	@%p1 bra 	$L__BB30_2;
	cvt.u64.u32 	%rd8, %r4;
	add.s64 	%rd9, %rd1, %rd8;
	ld.global.u8 	%rs3, [%rd9];
	add.s64 	%rd10, %rd1, %rd2;
	ld.global.u8 	%rs4, [%rd10];
	mul.lo.s16 	%rs5, %rs4, %rs3;
	st.shared.u8 	[%r5], %rs5;
	bra.uni 	$L__BB30_4;
$L__BB30_2:
	cvt.u64.u32 	%rd3, %r4;
	setp.le.u64 	%p2, %rd5, %rd3;
	@%p2 bra 	$L__BB30_4;
	add.s64 	%rd7, %rd1, %rd3;
	ld.global.u8 	%rs2, [%rd7];
	st.shared.u8 	[%r5], %rs2;
$L__BB30_4:
	bar.sync 	0;
	setp.lt.u32 	%p3, %r13, 66;
	@%p3 bra 	$L__BB30_8;
$L__BB30_5:
	shr.u32 	%r7, %r13, 1;
	setp.ge.u32 	%p4, %r1, %r7;
	@%p4 bra 	$L__BB30_7;
	ld.shared.u8 	%rs6, [%r5];
	add.s32 	%r12, %r5, %r7;
	ld.shared.u8 	%rs7, [%r12];
	mul.lo.s16 	%rs8, %rs7, %rs6;
	st.shared.u8 	[%r5], %rs8;
$L__BB30_7:
	bar.sync 	0;
	setp.gt.u32 	%p5, %r13, 131;
	mov.u32 	%r13, %r7;
	@%p5 bra 	$L__BB30_5;
$L__BB30_8:
	setp.gt.u32 	%p6, %r1, 31;
	@%p6 bra 	$L__BB30_11;
	ld.volatile.shared.u8 	%rs9, [%r5];
	ld.volatile.shared.u8 	%rs10, [%r5+32];
	mul.lo.s16 	%rs11, %rs10, %rs9;
	st.volatile.shared.u8 	[%r5], %rs11;
	ld.volatile.shared.u8 	%rs12, [%r5];
	ld.volatile.shared.u8 	%rs13, [%r5+16];
	mul.lo.s16 	%rs14, %rs13, %rs12;
	st.volatile.shared.u8 	[%r5], %rs14;
	ld.volatile.shared.u8 	%rs15, [%r5];
	ld.volatile.shared.u8 	%rs16, [%r5+8];
	mul.lo.s16 	%rs17, %rs16, %rs15;
	st.volatile.shared.u8 	[%r5], %rs17;
	ld.volatile.shared.u8 	%rs18, [%r5];
	ld.volatile.shared.u8 	%rs19, [%r5+4];
	mul.lo.s16 	%rs20, %rs19, %rs18;
	st.volatile.shared.u8 	[%r5], %rs20;
	ld.volatile.shared.u8 	%rs21, [%r5];
	ld.volatile.shared.u8 	%rs22, [%r5+2];
	mul.lo.s16 	%rs23, %rs22, %rs21;
	st.volatile.shared.u8 	[%r5], %rs23;
	ld.volatile.shared.u8 	%rs24, [%r5];
	ld.volatile.shared.u8 	%rs25, [%r5+1];
	mul.lo.s16 	%rs26, %rs25, %rs24;
	st.volatile.shared.u8 	[%r5], %rs26;
	setp.ne.s32 	%p7, %r1, 0;
	@%p7 bra 	$L__BB30_11;
	ld.shared.u8 	%rs27, [prodsdata_u8];
	cvt.u64.u32 	%rd11, %r2;
	cvta.to.global.u64 	%rd12, %rd4;
	add.s64 	%rd13, %rd12, %rd11;
	st.global.u8 	[%rd13], %rs27;
$L__BB30_11:
	ret;

}
	// .globl	uncontiguous_prod_u8
.visible .entry uncontiguous_prod_u8(
	.param .u64 .ptr .align 1 uncontiguous_prod_u8_param_0,
	.param .u64 .ptr .align 1 uncontiguous_prod_u8_param_1,
	.param .u64 .ptr .align 1 uncontiguous_prod_u8_param_2,
	.param .u64 .ptr .align 1 uncontiguous_prod_u8_param_3,
	.param .u64 uncontiguous_prod_u8_param_4,
	.param .u64 uncontiguous_prod_u8_param_5
)
{
	.reg .pred 	%p<53>;
	.reg .b16 	%rs<28>;
	.reg .b32 	%r<210>;
	.reg .b64 	%rd<555>;

	ld.param.u64 	%rd260, [uncontiguous_prod_u8_param_0];
	ld.param.u64 	%rd263, [uncontiguous_prod_u8_param_1];
	ld.param.u64 	%rd264, [uncontiguous_prod_u8_param_2];
	ld.param.u64 	%rd265, [uncontiguous_prod_u8_param_3];
	ld.param.u64 	%rd261, [uncontiguous_prod_u8_param_4];
	ld.param.u64 	%rd262, [uncontiguous_prod_u8_param_5];
	cvta.to.global.u64 	%rd1, %rd265;
	cvta.to.global.u64 	%rd2, %rd264;
	cvta.to.global.u64 	%rd3, %rd263;
	mov.u32 	%r1, %tid.x;
	mov.u32 	%r2, %ctaid.x;
	mov.u32 	%r209, %ntid.x;
	mul.lo.s32 	%r52, %r2, %r209;
	shl.b32 	%r53, %r52, 1;
	add.s32 	%r4, %r53, %r1;
	mov.u32 	%r54, prodsdata_u8;
	add.s32 	%r5, %r54, %r1;
	mov.b16 	%rs1, 1;
	st.shared.u8 	[%r5], %rs1;
	add.s32 	%r55, %r4, %r209;
	cvt.u64.u32 	%rd508, %r55;
	setp.le.u64 	%p1, %rd262, %rd508;
	@%p1 bra 	$L__BB31_54;
	cvt.u32.u64 	%r6, %rd261;
	add.s32 	%r203, %r6, -1;
	setp.lt.s32 	%p27, %r203, 0;
	mov.b64 	%rd512, 0;
	mov.u64 	%rd513, %rd512;
	@%p27 bra 	$L__BB31_53;
	cvt.u64.u32 	%rd509, %r4;
	setp.lt.u32 	%p28, %r203, 3;
	mov.b64 	%rd513, 0;
	mov.u64 	%rd512, %rd513;
	@%p28 bra 	$L__BB31_30;
	add.s32 	%r201, %r6, -2;
	and.b32  	%r131, %r6, -4;
	neg.s32 	%r200, %r131;
	mov.b64 	%rd513, 0;
$L__BB31_4:
	.pragma "nounroll";
	add.s32 	%r12, %r201, 1;
	mul.wide.u32 	%rd396, %r12, 8;
	add.s64 	%rd397, %rd2, %rd396;
	ld.global.u64 	%rd10, [%rd397];
	or.b64  	%rd398, %rd509, %rd10;
	and.b64  	%rd399, %rd398, -4294967296;
	setp.ne.s64 	%p29, %rd399, 0;
	@%p29 bra 	$L__BB31_6;
	cvt.u32.u64 	%r132, %rd10;
	cvt.u32.u64 	%r133, %rd509;
	div.u32 	%r134, %r133, %r132;
	mul.lo.s32 	%r135, %r134, %r132;
	sub.s32 	%r136, %r133, %r135;
	cvt.u64.u32 	%rd474, %r134;
	cvt.u64.u32 	%rd475, %r136;
	bra.uni 	$L__BB31_7;
$L__BB31_6:
	div.s64 	%rd474, %rd509, %rd10;
	mul.lo.s64 	%rd400, %rd474, %rd10;
	sub.s64 	%rd475, %rd509, %rd400;
$L__BB31_7:
	mul.wide.u32 	%rd401, %r12, 8;
	add.s64 	%rd402, %rd1, %rd401;
	ld.global.u64 	%rd17, [%rd402];
	mad.lo.s64 	%rd18, %rd17, %rd475, %rd512;
	or.b64  	%rd403, %rd508, %rd10;
	and.b64  	%rd404, %rd403, -4294967296;
	setp.ne.s64 	%p30, %rd404, 0;
	@%p30 bra 	$L__BB31_9;
	cvt.u32.u64 	%r137, %rd10;
	cvt.u32.u64 	%r138, %rd508;
	div.u32 	%r139, %r138, %r137;
	mul.lo.s32 	%r140, %r139, %r137;
	sub.s32 	%r141, %r138, %r140;
	cvt.u64.u32 	%rd476, %r139;
	cvt.u64.u32 	%rd477, %r141;
	bra.uni 	$L__BB31_10;
$L__BB31_9:
	div.s64 	%rd476, %rd508, %rd10;
	mul.lo.s64 	%rd405, %rd476, %rd10;
	sub.s64 	%rd477, %rd508, %rd405;
$L__BB31_10:
	mad.lo.s64 	%rd25, %rd477, %rd17, %rd513;
	add.s32 	%r13, %r201, -2;
	mul.wide.u32 	%rd406, %r201, 8;
	add.s64 	%rd407, %rd2, %rd406;
	ld.global.u64 	%rd26, [%rd407];
	or.b64  	%rd408, %rd474, %rd26;
	and.b64  	%rd409, %rd408, -4294967296;
	setp.ne.s64 	%p31, %rd409, 0;
	@%p31 bra 	$L__BB31_12;
	cvt.u32.u64 	%r142, %rd26;
	cvt.u32.u64 	%r143, %rd474;
	div.u32 	%r144, %r143, %r142;
	mul.lo.s32 	%r145, %r144, %r142;
	sub.s32 	%r146, %r143, %r145;
	cvt.u64.u32 	%rd478, %r144;
	cvt.u64.u32 	%rd479, %r146;
	bra.uni 	$L__BB31_13;
$L__BB31_12:
	div.s64 	%rd478, %rd474, %rd26;
	mul.lo.s64 	%rd410, %rd478, %rd26;
	sub.s64 	%rd479, %rd474, %rd410;
$L__BB31_13:
	mul.wide.u32 	%rd411, %r201, 8;
	add.s64 	%rd412, %rd1, %rd411;
	ld.global.u64 	%rd33, [%rd412];
	mad.lo.s64 	%rd34, %rd33, %rd479, %rd18;
	or.b64  	%rd413, %rd476, %rd26;
	and.b64  	%rd414, %rd413, -4294967296;
	setp.ne.s64 	%p32, %rd414, 0;
	@%p32 bra 	$L__BB31_15;
	cvt.u32.u64 	%r147, %rd26;
	cvt.u32.u64 	%r148, %rd476;
	div.u32 	%r149, %r148, %r147;
	mul.lo.s32 	%r150, %r149, %r147;
	sub.s32 	%r151, %r148, %r150;
	cvt.u64.u32 	%rd480, %r149;
	cvt.u64.u32 	%rd481, %r151;
	bra.uni 	$L__BB31_16;
$L__BB31_15:
	div.s64 	%rd480, %rd476, %rd26;
	mul.lo.s64 	%rd415, %rd480, %rd26;
	sub.s64 	%rd481, %rd476, %rd415;
$L__BB31_16:
	mad.lo.s64 	%rd41, %rd481, %rd33, %rd25;
	add.s32 	%r14, %r201, -1;
	mul.wide.u32 	%rd416, %r14, 8;
	add.s64 	%rd417, %rd2, %rd416;
	ld.global.u64 	%rd42, [%rd417];
	or.b64  	%rd418, %rd478, %rd42;
	and.b64  	%rd419, %rd418, -4294967296;
	setp.ne.s64 	%p33, %rd419, 0;
	@%p33 bra 	$L__BB31_18;
	cvt.u32.u64 	%r152, %rd42;
	cvt.u32.u64 	%r153, %rd478;
	div.u32 	%r154, %r153, %r152;
	mul.lo.s32 	%r155, %r154, %r152;
	sub.s32 	%r156, %r153, %r155;
	cvt.u64.u32 	%rd482, %r154;
	cvt.u64.u32 	%rd483, %r156;
	bra.uni 	$L__BB31_19;
$L__BB31_18:
	div.s64 	%rd482, %rd478, %rd42;
	mul.lo.s64 	%rd420, %rd482, %rd42;
	sub.s64 	%rd483, %rd478, %rd420;
$L__BB31_19:
	mul.wide.u32 	%rd421, %r14, 8;
	add.s64 	%rd422, %rd1, %rd421;
	ld.global.u64 	%rd49, [%rd422];
	mad.lo.s64 	%rd50, %rd49, %rd483, %rd34;
	or.b64  	%rd423, %rd480, %rd42;
	and.b64  	%rd424, %rd423, -4294967296;
	setp.ne.s64 	%p34, %rd424, 0;
	@%p34 bra 	$L__BB31_21;
	cvt.u32.u64 	%r157, %rd42;
	cvt.u32.u64 	%r158, %rd480;
	div.u32 	%r159, %r158, %r157;
	mul.lo.s32 	%r160, %r159, %r157;
	sub.s32 	%r161, %r158, %r160;
	cvt.u64.u32 	%rd484, %r159;
	cvt.u64.u32 	%rd485, %r161;
	bra.uni 	$L__BB31_22;
$L__BB31_21:
	div.s64 	%rd484, %rd480, %rd42;
	mul.lo.s64 	%rd425, %rd484, %rd42;
	sub.s64 	%rd485, %rd480, %rd425;
$L__BB31_22:
	mad.lo.s64 	%rd57, %rd485, %rd49, %rd41;
	mul.wide.u32 	%rd426, %r13, 8;
	add.s64 	%rd427, %rd2, %rd426;
	ld.global.u64 	%rd58, [%rd427];
	or.b64  	%rd428, %rd482, %rd58;
	and.b64  	%rd429, %rd428, -4294967296;
	setp.ne.s64 	%p35, %rd429, 0;
	@%p35 bra 	$L__BB31_24;
	cvt.u32.u64 	%r162, %rd58;
	cvt.u32.u64 	%r163, %rd482;
	div.u32 	%r164, %r163, %r162;
	mul.lo.s32 	%r165, %r164, %r162;
	sub.s32 	%r166, %r163, %r165;
	cvt.u64.u32 	%rd509, %r164;
	cvt.u64.u32 	%rd487, %r166;
	bra.uni 	$L__BB31_25;
$L__BB31_24:
	div.s64 	%rd509, %rd482, %rd58;
	mul.lo.s64 	%rd430, %rd509, %rd58;
	sub.s64 	%rd487, %rd482, %rd430;
$L__BB31_25:
	mul.wide.u32 	%rd431, %r13, 8;
	add.s64 	%rd432, %rd1, %rd431;
	ld.global.u64 	%rd65, [%rd432];
	mad.lo.s64 	%rd512, %rd65, %rd487, %rd50;
	or.b64  	%rd433, %rd484, %rd58;
	and.b64  	%rd434, %rd433, -4294967296;
	setp.ne.s64 	%p36, %rd434, 0;
	@%p36 bra 	$L__BB31_27;
	cvt.u32.u64 	%r167, %rd58;
	cvt.u32.u64 	%r168, %rd484;
	div.u32 	%r169, %r168, %r167;
	mul.lo.s32 	%r170, %r169, %r167;
	sub.s32 	%r171, %r168, %r170;
	cvt.u64.u32 	%rd508, %r169;
	cvt.u64.u32 	%rd489, %r171;
	bra.uni 	$L__BB31_28;
$L__BB31_27:
	div.s64 	%rd508, %rd484, %rd58;
	mul.lo.s64 	%rd435, %rd508, %rd58;
	sub.s64 	%rd489, %rd484, %rd435;
$L__BB31_28:
	mad.lo.s64 	%rd513, %rd489, %rd65, %rd57;
	add.s32 	%r201, %r201, -4;
	add.s32 	%r200, %r200, 4;
	setp.ne.s32 	%p37, %r200, 0;
	@%p37 bra 	$L__BB31_4;
	add.s32 	%r203, %r201, 1;
$L__BB31_30:
	and.b32  	%r19, %r6, 3;
	setp.eq.s32 	%p38, %r19, 0;
	@%p38 bra 	$L__BB31_53;
	setp.eq.s32 	%p39, %r19, 1;
	@%p39 bra 	$L__BB31_45;
	mul.wide.u32 	%rd437, %r203, 8;
	add.s64 	%rd438, %rd2, %rd437;
	ld.global.u64 	%rd80, [%rd438];
	or.b64  	%rd439, %rd509, %rd80;
	and.b64  	%rd440, %rd439, -4294967296;
	setp.ne.s64 	%p40, %rd440, 0;
	@%p40 bra 	$L__BB31_34;
	cvt.u32.u64 	%r172, %rd80;
	cvt.u32.u64 	%r173, %rd509;
	div.u32 	%r174, %r173, %r172;
	mul.lo.s32 	%r175, %r174, %r172;
	sub.s32 	%r176, %r173, %r175;
	cvt.u64.u32 	%rd496, %r174;
	cvt.u64.u32 	%rd497, %r176;
	bra.uni 	$L__BB31_35;
$L__BB31_34:
	div.s64 	%rd496, %rd509, %rd80;
	mul.lo.s64 	%rd441, %rd496, %rd80;
	sub.s64 	%rd497, %rd509, %rd441;
$L__BB31_35:
	add.s64 	%rd443, %rd1, %rd437;
	ld.global.u64 	%rd87, [%rd443];
	mad.lo.s64 	%rd88, %rd87, %rd497, %rd512;
	or.b64  	%rd444, %rd508, %rd80;
	and.b64  	%rd445, %rd444, -4294967296;
	setp.ne.s64 	%p41, %rd445, 0;
	@%p41 bra 	$L__BB31_37;
	cvt.u32.u64 	%r177, %rd80;
	cvt.u32.u64 	%r178, %rd508;
	div.u32 	%r179, %r178, %r177;
	mul.lo.s32 	%r180, %r179, %r177;
	sub.s32 	%r181, %r178, %r180;
	cvt.u64.u32 	%rd498, %r179;
	cvt.u64.u32 	%rd499, %r181;
	bra.uni 	$L__BB31_38;
$L__BB31_37:
	div.s64 	%rd498, %rd508, %rd80;
	mul.lo.s64 	%rd446, %rd498, %rd80;
	sub.s64 	%rd499, %rd508, %rd446;
$L__BB31_38:
	mad.lo.s64 	%rd95, %rd499, %rd87, %rd513;
	add.s32 	%r20, %r203, -1;
	mul.wide.u32 	%rd447, %r20, 8;
	add.s64 	%rd448, %rd2, %rd447;
	ld.global.u64 	%rd96, [%rd448];
	or.b64  	%rd449, %rd496, %rd96;
	and.b64  	%rd450, %rd449, -4294967296;
	setp.ne.s64 	%p42, %rd450, 0;
	@%p42 bra 	$L__BB31_40;
	cvt.u32.u64 	%r182, %rd96;
	cvt.u32.u64 	%r183, %rd496;
	div.u32 	%r184, %r183, %r182;
	mul.lo.s32 	%r185, %r184, %r182;
	sub.s32 	%r186, %r183, %r185;
	cvt.u64.u32 	%rd509, %r184;
	cvt.u64.u32 	%rd501, %r186;
	bra.uni 	$L__BB31_41;
$L__BB31_40:
	div.s64 	%rd509, %rd496, %rd96;
	mul.lo.s64 	%rd451, %rd509, %rd96;
	sub.s64 	%rd501, %rd496, %rd451;
$L__BB31_41:
	add.s64 	%rd453, %rd1, %rd447;
	ld.global.u64 	%rd103, [%rd453];
	mad.lo.s64 	%rd512, %rd103, %rd501, %rd88;
	or.b64  	%rd454, %rd498, %rd96;
	and.b64  	%rd455, %rd454, -4294967296;
	setp.ne.s64 	%p43, %rd455, 0;
	@%p43 bra 	$L__BB31_43;
	cvt.u32.u64 	%r187, %rd96;
	cvt.u32.u64 	%r188, %rd498;
	div.u32 	%r189, %r188, %r187;
	mul.lo.s32 	%r190, %r189, %r187;
	sub.s32 	%r191, %r188, %r190;
	cvt.u64.u32 	%rd508, %r189;
	cvt.u64.u32 	%rd503, %r191;
	bra.uni 	$L__BB31_44;
$L__BB31_43:
	div.s64 	%rd508, %rd498, %rd96;
	mul.lo.s64 	%rd456, %rd508, %rd96;
	sub.s64 	%rd503, %rd498, %rd456;
$L__BB31_44:
	mad.lo.s64 	%rd513, %rd503, %rd103, %rd95;
	add.s32 	%r203, %r203, -2;
$L__BB31_45:
	and.b32  	%r192, %r6, 1;
	setp.eq.b32 	%p44, %r192, 1;
	not.pred 	%p45, %p44;
	@%p45 bra 	$L__BB31_53;
	mul.wide.u32 	%rd457, %r203, 8;
	add.s64 	%rd458, %rd2, %rd457;
	ld.global.u64 	%rd118, [%rd458];
	or.b64  	%rd459, %rd509, %rd118;
	and.b64  	%rd460, %rd459, -4294967296;
	setp.ne.s64 	%p46, %rd460, 0;
	@%p46 bra 	$L__BB31_48;
	cvt.u32.u64 	%r193, %rd118;
	cvt.u32.u64 	%r194, %rd509;
	rem.u32 	%r195, %r194, %r193;
	cvt.u64.u32 	%rd510, %r195;
	bra.uni 	$L__BB31_49;
$L__BB31_48:
	rem.s64 	%rd510, %rd509, %rd118;
$L__BB31_49:
	add.s64 	%rd462, %rd1, %rd457;
	ld.global.u64 	%rd122, [%rd462];
	mad.lo.s64 	%rd512, %rd122, %rd510, %rd512;
	or.b64  	%rd463, %rd508, %rd118;
	and.b64  	%rd464, %rd463, -4294967296;
	setp.ne.s64 	%p47, %rd464, 0;
	@%p47 bra 	$L__BB31_51;
	cvt.u32.u64 	%r196, %rd118;
	cvt.u32.u64 	%r197, %rd508;
	rem.u32 	%r198, %r197, %r196;
	cvt.u64.u32 	%rd511, %r198;
	bra.uni 	$L__BB31_52;
$L__BB31_51:
	rem.s64 	%rd511, %rd508, %rd118;
$L__BB31_52:
	mad.lo.s64 	%rd513, %rd511, %rd122, %rd513;
$L__BB31_53:
	add.s64 	%rd465, %rd3, %rd512;
	ld.global.u8 	%rs3, [%rd465];
	add.s64 	%rd466, %rd3, %rd513;
	ld.global.u8 	%rs4, [%rd466];
	mul.lo.s16 	%rs5, %rs4, %rs3;
	st.shared.u8 	[%r5], %rs5;
	bra.uni 	$L__BB31_114;
$L__BB31_54:
	cvt.u64.u32 	%rd545, %r4;
	setp.le.u64 	%p2, %rd262, %rd545;
	@%p2 bra 	$L__BB31_114;
	cvt.u32.u64 	%r23, %rd261;
	add.s32 	%r207, %r23, -1;
	setp.lt.s32 	%p3, %r207, 0;
	mov.b64 	%rd554, 0;
	@%p3 bra 	$L__BB31_113;
	and.b32  	%r25, %r23, 7;
	setp.lt.u32 	%p4, %r207, 7;
	mov.b64 	%rd554, 0;
	@%p4 bra 	$L__BB31_84;
	add.s32 	%r205, %r23, -4;
	and.b32  	%r56, %r23, -8;
	neg.s32 	%r204, %r56;
	mov.b64 	%rd554, 0;
$L__BB31_58:
	.pragma "nounroll";
	add.s32 	%r30, %r205, 3;
	mul.wide.u32 	%rd270, %r30, 8;
	add.s64 	%rd271, %rd2, %rd270;
	ld.global.u64 	%rd133, [%rd271];
	or.b64  	%rd272, %rd545, %rd133;
	and.b64  	%rd273, %rd272, -4294967296;
	setp.ne.s64 	%p5, %rd273, 0;
	@%p5 bra 	$L__BB31_60;
	cvt.u32.u64 	%r57, %rd133;
	cvt.u32.u64 	%r58, %rd545;
	div.u32 	%r59, %r58, %r57;
	mul.lo.s32 	%r60, %r59, %r57;
	sub.s32 	%r61, %r58, %r60;
	cvt.u64.u32 	%rd516, %r59;
	cvt.u64.u32 	%rd517, %r61;
	bra.uni 	$L__BB31_61;
$L__BB31_60:
	div.s64 	%rd516, %rd545, %rd133;
	mul.lo.s64 	%rd274, %rd516, %rd133;
	sub.s64 	%rd517, %rd545, %rd274;
$L__BB31_61:
	add.s64 	%rd276, %rd1, %rd270;
	ld.global.u64 	%rd277, [%rd276];
	mad.lo.s64 	%rd140, %rd277, %rd517, %rd554;
	add.s32 	%r31, %r205, 2;
	mul.wide.u32 	%rd278, %r31, 8;
	add.s64 	%rd279, %rd2, %rd278;
	ld.global.u64 	%rd141, [%rd279];
	or.b64  	%rd280, %rd516, %rd141;
	and.b64  	%rd281, %rd280, -4294967296;
	setp.ne.s64 	%p6, %rd281, 0;
	@%p6 bra 	$L__BB31_63;
	cvt.u32.u64 	%r62, %rd141;
	cvt.u32.u64 	%r63, %rd516;
	div.u32 	%r64, %r63, %r62;
	mul.lo.s32 	%r65, %r64, %r62;
	sub.s32 	%r66, %r63, %r65;
	cvt.u64.u32 	%rd518, %r64;
	cvt.u64.u32 	%rd519, %r66;
	bra.uni 	$L__BB31_64;
$L__BB31_63:
	div.s64 	%rd518, %rd516, %rd141;
	mul.lo.s64 	%rd282, %rd518, %rd141;
	sub.s64 	%rd519, %rd516, %rd282;
$L__BB31_64:
	add.s64 	%rd284, %rd1, %rd278;
	ld.global.u64 	%rd285, [%rd284];
	mad.lo.s64 	%rd148, %rd285, %rd519, %rd140;
	add.s32 	%r32, %r205, 1;
	mul.wide.u32 	%rd286, %r32, 8;
	add.s64 	%rd287, %rd2, %rd286;
	ld.global.u64 	%rd149, [%rd287];
	or.b64  	%rd288, %rd518, %rd149;
	and.b64  	%rd289, %rd288, -4294967296;
	setp.ne.s64 	%p7, %rd289, 0;
	@%p7 bra 	$L__BB31_66;
	cvt.u32.u64 	%r67, %rd149;
	cvt.u32.u64 	%r68, %rd518;
	div.u32 	%r69, %r68, %r67;
	mul.lo.s32 	%r70, %r69, %r67;
	sub.s32 	%r71, %r68, %r70;
	cvt.u64.u32 	%rd520, %r69;
	cvt.u64.u32 	%rd521, %r71;
	bra.uni 	$L__BB31_67;
$L__BB31_66:
	div.s64 	%rd520, %rd518, %rd149;
	mul.lo.s64 	%rd290, %rd520, %rd149;
	sub.s64 	%rd521, %rd518, %rd290;
$L__BB31_67:
	add.s64 	%rd292, %rd1, %rd286;
	ld.global.u64 	%rd293, [%rd292];
	mad.lo.s64 	%rd156, %rd293, %rd521, %rd148;
	add.s32 	%r33, %r205, -4;
	mul.wide.u32 	%rd294, %r205, 8;
	add.s64 	%rd295, %rd2, %rd294;
	ld.global.u64 	%rd157, [%rd295];
	or.b64  	%rd296, %rd520, %rd157;
	and.b64  	%rd297, %rd296, -4294967296;
	setp.ne.s64 	%p8, %rd297, 0;
	@%p8 bra 	$L__BB31_69;
	cvt.u32.u64 	%r72, %rd157;
	cvt.u32.u64 	%r73, %rd520;
	div.u32 	%r74, %r73, %r72;
	mul.lo.s32 	%r75, %r74, %r72;
	sub.s32 	%r76, %r73, %r75;
	cvt.u64.u32 	%rd522, %r74;
	cvt.u64.u32 	%rd523, %r76;
	bra.uni 	$L__BB31_70;
$L__BB31_69:
	div.s64 	%rd522, %rd520, %rd157;
	mul.lo.s64 	%rd298, %rd522, %rd157;
	sub.s64 	%rd523, %rd520, %rd298;
$L__BB31_70:
	add.s64 	%rd300, %rd1, %rd294;
	ld.global.u64 	%rd301, [%rd300];
	mad.lo.s64 	%rd164, %rd301, %rd523, %rd156;
	add.s32 	%r34, %r205, -1;
	mul.wide.u32 	%rd302, %r34, 8;
	add.s64 	%rd303, %rd2, %rd302;
	ld.global.u64 	%rd165, [%rd303];
	or.b64  	%rd304, %rd522, %rd165;
	and.b64  	%rd305, %rd304, -4294967296;
	setp.ne.s64 	%p9, %rd305, 0;
	@%p9 bra 	$L__BB31_72;
	cvt.u32.u64 	%r77, %rd165;
	cvt.u32.u64 	%r78, %rd522;
	div.u32 	%r79, %r78, %r77;
	mul.lo.s32 	%r80, %r79, %r77;
	sub.s32 	%r81, %r78, %r80;
	cvt.u64.u32 	%rd524, %r79;
	cvt.u64.u32 	%rd525, %r81;
	bra.uni 	$L__BB31_73;
$L__BB31_72:
	div.s64 	%rd524, %rd522, %rd165;
	mul.lo.s64 	%rd306, %rd524, %rd165;
	sub.s64 	%rd525, %rd522, %rd306;
$L__BB31_73:
	add.s64 	%rd308, %rd1, %rd302;
	ld.global.u64 	%rd309, [%rd308];
	mad.lo.s64 	%rd172, %rd309, %rd525, %rd164;
	add.s32 	%r35, %r205, -2;
	mul.wide.u32 	%rd310, %r35, 8;
	add.s64 	%rd311, %rd2, %rd310;
	ld.global.u64 	%rd173, [%rd311];
	or.b64  	%rd312, %rd524, %rd173;
	and.b64  	%rd313, %rd312, -4294967296;
	setp.ne.s64 	%p10, %rd313, 0;
	@%p10 bra 	$L__BB31_75;
	cvt.u32.u64 	%r82, %rd173;
	cvt.u32.u64 	%r83, %rd524;
	div.u32 	%r84, %r83, %r82;
	mul.lo.s32 	%r85, %r84, %r82;
	sub.s32 	%r86, %r83, %r85;
	cvt.u64.u32 	%rd526, %r84;
	cvt.u64.u32 	%rd527, %r86;
	bra.uni 	$L__BB31_76;
$L__BB31_75:
	div.s64 	%rd526, %rd524, %rd173;
	mul.lo.s64 	%rd314, %rd526, %rd173;
	sub.s64 	%rd527, %rd524, %rd314;
$L__BB31_76:
	add.s64 	%rd316, %rd1, %rd310;
	ld.global.u64 	%rd317, [%rd316];
	mad.lo.s64 	%rd180, %rd317, %rd527, %rd172;
	add.s32 	%r36, %r205, -3;
	mul.wide.u32 	%rd318, %r36, 8;
	add.s64 	%rd319, %rd2, %rd318;
	ld.global.u64 	%rd181, [%rd319];
	or.b64  	%rd320, %rd526, %rd181;
	and.b64  	%rd321, %rd320, -4294967296;
	setp.ne.s64 	%p11, %rd321, 0;
	@%p11 bra 	$L__BB31_78;
	cvt.u32.u64 	%r87, %rd181;
	cvt.u32.u64 	%r88, %rd526;
	div.u32 	%r89, %r88, %r87;
	mul.lo.s32 	%r90, %r89, %r87;
	sub.s32 	%r91, %r88, %r90;
	cvt.u64.u32 	%rd528, %r89;
	cvt.u64.u32 	%rd529, %r91;
	bra.uni 	$L__BB31_79;
$L__BB31_78:
	div.s64 	%rd528, %rd526, %rd181;
	mul.lo.s64 	%rd322, %rd528, %rd181;
	sub.s64 	%rd529, %rd526, %rd322;
$L__BB31_79:
	add.s64 	%rd324, %rd1, %rd318;
	ld.global.u64 	%rd325, [%rd324];
	mad.lo.s64 	%rd188, %rd325, %rd529, %rd180;
	mul.wide.u32 	%rd326, %r33, 8;
	add.s64 	%rd327, %rd2, %rd326;
	ld.global.u64 	%rd189, [%rd327];
	or.b64  	%rd328, %rd528, %rd189;
	and.b64  	%rd329, %rd328, -4294967296;
	setp.ne.s64 	%p12, %rd329, 0;
	@%p12 bra 	$L__BB31_81;
	cvt.u32.u64 	%r92, %rd189;
	cvt.u32.u64 	%r93, %rd528;
	div.u32 	%r94, %r93, %r92;
	mul.lo.s32 	%r95, %r94, %r92;
	sub.s32 	%r96, %r93, %r95;
	cvt.u64.u32 	%rd545, %r94;
	cvt.u64.u32 	%rd531, %r96;
	bra.uni 	$L__BB31_82;
$L__BB31_81:
	div.s64 	%rd545, %rd528, %rd189;
	mul.lo.s64 	%rd330, %rd545, %rd189;
	sub.s64 	%rd531, %rd528, %rd330;
$L__BB31_82:
	add.s64 	%rd332, %rd1, %rd326;
	ld.global.u64 	%rd333, [%rd332];
	mad.lo.s64 	%rd554, %rd333, %rd531, %rd188;
	add.s32 	%r205, %r205, -8;
	add.s32 	%r204, %r204, 8;
	setp.ne.s32 	%p13, %r204, 0;
	@%p13 bra 	$L__BB31_58;
	add.s32 	%r207, %r205, 3;
$L__BB31_84:
	setp.eq.s32 	%p14, %r25, 0;
	@%p14 bra 	$L__BB31_113;
	and.b32  	%r41, %r23, 3;
	setp.lt.u32 	%p15, %r25, 4;
	@%p15 bra 	$L__BB31_99;
	mul.wide.u32 	%rd335, %r207, 8;
	add.s64 	%rd336, %rd2, %rd335;
	ld.global.u64 	%rd200, [%rd336];
	or.b64  	%rd337, %rd545, %rd200;
	and.b64  	%rd338, %rd337, -4294967296;
	setp.ne.s64 	%p16, %rd338, 0;
	@%p16 bra 	$L__BB31_88;
	cvt.u32.u64 	%r97, %rd200;
	cvt.u32.u64 	%r98, %rd545;
	div.u32 	%r99, %r98, %r97;
	mul.lo.s32 	%r100, %r99, %r97;
	sub.s32 	%r101, %r98, %r100;
	cvt.u64.u32 	%rd535, %r99;
	cvt.u64.u32 	%rd536, %r101;
	bra.uni 	$L__BB31_89;
$L__BB31_88:
	div.s64 	%rd535, %rd545, %rd200;
	mul.lo.s64 	%rd339, %rd535, %rd200;
	sub.s64 	%rd536, %rd545, %rd339;
$L__BB31_89:
	add.s64 	%rd341, %rd1, %rd335;
	ld.global.u64 	%rd342, [%rd341];
	mad.lo.s64 	%rd207, %rd342, %rd536, %rd554;
	add.s32 	%r42, %r207, -1;
	mul.wide.u32 	%rd343, %r42, 8;
	add.s64 	%rd344, %rd2, %rd343;
	ld.global.u64 	%rd208, [%rd344];
	or.b64  	%rd345, %rd535, %rd208;
	and.b64  	%rd346, %rd345, -4294967296;
	setp.ne.s64 	%p17, %rd346, 0;
	@%p17 bra 	$L__BB31_91;
	cvt.u32.u64 	%r102, %rd208;
	cvt.u32.u64 	%r103, %rd535;
	div.u32 	%r104, %r103, %r102;
	mul.lo.s32 	%r105, %r104, %r102;
	sub.s32 	%r106, %r103, %r105;
	cvt.u64.u32 	%rd537, %r104;
	cvt.u64.u32 	%rd538, %r106;
	bra.uni 	$L__BB31_92;
$L__BB31_91:
	div.s64 	%rd537, %rd535, %rd208;
	mul.lo.s64 	%rd347, %rd537, %rd208;
	sub.s64 	%rd538, %rd535, %rd347;
$L__BB31_92:
	add.s64 	%rd349, %rd1, %rd343;
	ld.global.u64 	%rd350, [%rd349];
	mad.lo.s64 	%rd215, %rd350, %rd538, %rd207;
	add.s32 	%r43, %r207, -2;
	mul.wide.u32 	%rd351, %r43, 8;
	add.s64 	%rd352, %rd2, %rd351;
	ld.global.u64 	%rd216, [%rd352];
	or.b64  	%rd353, %rd537, %rd216;
	and.b64  	%rd354, %rd353, -4294967296;
	setp.ne.s64 	%p18, %rd354, 0;
	@%p18 bra 	$L__BB31_94;
	cvt.u32.u64 	%r107, %rd216;
	cvt.u32.u64 	%r108, %rd537;
	div.u32 	%r109, %r108, %r107;
	mul.lo.s32 	%r110, %r109, %r107;
	sub.s32 	%r111, %r108, %r110;
	cvt.u64.u32 	%rd539, %r109;
	cvt.u64.u32 	%rd540, %r111;
	bra.uni 	$L__BB31_95;
$L__BB31_94:
	div.s64 	%rd539, %rd537, %rd216;
	mul.lo.s64 	%rd355, %rd539, %rd216;
	sub.s64 	%rd540, %rd537, %rd355;
$L__BB31_95:
	add.s64 	%rd357, %rd1, %rd351;
	ld.global.u64 	%rd358, [%rd357];
	mad.lo.s64 	%rd223, %rd358, %rd540, %rd215;
	add.s32 	%r44, %r207, -3;
	mul.wide.u32 	%rd359, %r44, 8;
	add.s64 	%rd360, %rd2, %rd359;
	ld.global.u64 	%rd224, [%rd360];
	or.b64  	%rd361, %rd539, %rd224;
	and.b64  	%rd362, %rd361, -4294967296;
	setp.ne.s64 	%p19, %rd362, 0;
	@%p19 bra 	$L__BB31_97;
	cvt.u32.u64 	%r112, %rd224;
	cvt.u32.u64 	%r113, %rd539;
	div.u32 	%r114, %r113, %r112;
	mul.lo.s32 	%r115, %r114, %r112;
	sub.s32 	%r116, %r113, %r115;
	cvt.u64.u32 	%rd545, %r114;
	cvt.u64.u32 	%rd542, %r116;
	bra.uni 	$L__BB31_98;
$L__BB31_97:
	div.s64 	%rd545, %rd539, %rd224;
	mul.lo.s64 	%rd363, %rd545, %rd224;
	sub.s64 	%rd542, %rd539, %rd363;
$L__BB31_98:
	add.s64 	%rd365, %rd1, %rd359;
	ld.global.u64 	%rd366, [%rd365];
	mad.lo.s64 	%rd554, %rd366, %rd542, %rd223;
	add.s32 	%r207, %r207, -4;
$L__BB31_99:
	setp.eq.s32 	%p20, %r41, 0;
	@%p20 bra 	$L__BB31_113;
	setp.eq.s32 	%p21, %r41, 1;
	@%p21 bra 	$L__BB31_108;
	mul.wide.u32 	%rd368, %r207, 8;
	add.s64 	%rd369, %rd2, %rd368;
	ld.global.u64 	%rd235, [%rd369];
	or.b64  	%rd370, %rd545, %rd235;
	and.b64  	%rd371, %rd370, -4294967296;
	setp.ne.s64 	%p22, %rd371, 0;
	@%p22 bra 	$L__BB31_103;
	cvt.u32.u64 	%r117, %rd235;
	cvt.u32.u64 	%r118, %rd545;
	div.u32 	%r119, %r118, %r117;
	mul.lo.s32 	%r120, %r119, %r117;
	sub.s32 	%r121, %r118, %r120;
	cvt.u64.u32 	%rd546, %r119;
	cvt.u64.u32 	%rd547, %r121;
	bra.uni 	$L__BB31_104;
$L__BB31_103:
	div.s64 	%rd546, %rd545, %rd235;
	mul.lo.s64 	%rd372, %rd546, %rd235;
	sub.s64 	%rd547, %rd545, %rd372;
$L__BB31_104:
	add.s64 	%rd374, %rd1, %rd368;
	ld.global.u64 	%rd375, [%rd374];
	mad.lo.s64 	%rd242, %rd375, %rd547, %rd554;
	add.s32 	%r47, %r207, -1;
	mul.wide.u32 	%rd376, %r47, 8;
	add.s64 	%rd377, %rd2, %rd376;
	ld.global.u64 	%rd243, [%rd377];
	or.b64  	%rd378, %rd546, %rd243;
	and.b64  	%rd379, %rd378, -4294967296;
	setp.ne.s64 	%p23, %rd379, 0;
	@%p23 bra 	$L__BB31_106;
	cvt.u32.u64 	%r122, %rd243;
	cvt.u32.u64 	%r123, %rd546;
	div.u32 	%r124, %r123, %r122;
	mul.lo.s32 	%r125, %r124, %r122;
	sub.s32 	%r126, %r123, %r125;
	cvt.u64.u32 	%rd545, %r124;
	cvt.u64.u32 	%rd549, %r126;
	bra.uni 	$L__BB31_107;
$L__BB31_106:
	div.s64 	%rd545, %rd546, %rd243;
	mul.lo.s64 	%rd380, %rd545, %rd243;
	sub.s64 	%rd549, %rd546, %rd380;
$L__BB31_107:
	add.s64 	%rd382, %rd1, %rd376;
	ld.global.u64 	%rd383, [%rd382];
	mad.lo.s64 	%rd554, %rd383, %rd549, %rd242;
	add.s32 	%r207, %r207, -2;
$L__BB31_108:
	and.b32  	%r127, %r23, 1;
	setp.eq.b32 	%p24, %r127, 1;
	not.pred 	%p25, %p24;
	@%p25 bra 	$L__BB31_113;
	mul.wide.u32 	%rd384, %r207, 8;
	add.s64 	%rd385, %rd2, %rd384;
	ld.global.u64 	%rd254, [%rd385];
	or.b64  	%rd386, %rd545, %rd254;
	and.b64  	%rd387, %rd386, -4294967296;
	setp.ne.s64 	%p26, %rd387, 0;
	@%p26 bra 	$L__BB31_111;
	cvt.u32.u64 	%r128, %rd254;
	cvt.u32.u64 	%r129, %rd545;
	rem.u32 	%r130, %r129, %r128;
	cvt.u64.u32 	%rd553, %r130;
	bra.uni 	$L__BB31_112;
$L__BB31_111:
	rem.s64 	%rd553, %rd545, %rd254;
$L__BB31_112:
	add.s64 	%rd389, %rd1, %rd384;
	ld.global.u64 	%rd390, [%rd389];
	mad.lo.s64 	%rd554, %rd390, %rd553, %rd554;
$L__BB31_113:
	add.s64 	%rd391, %rd3, %rd554;
	ld.global.u8 	%rs2, [%rd391];
	st.shared.u8 	[%r5], %rs2;
$L__BB31_114:
	bar.sync 	0;
	setp.lt.u32 	%p48, %r209, 66;
	@%p48 bra 	$L__BB31_118;
$L__BB31_115:
	shr.u32 	%r51, %r209, 1;
	setp.ge.u32 	%p49, %r1, %r51;
	@%p49 bra 	$L__BB31_117;
	ld.shared.u8 	%rs6, [%r5];
	add.s32 	%r199, %r5, %r51;
	ld.shared.u8 	%rs7, [%r199];
	mul.lo.s16 	%rs8, %rs7, %rs6;
	st.shared.u8 	[%r5], %rs8;
$L__BB31_117:
	bar.sync 	0;
	setp.gt.u32 	%p50, %r209, 131;
	mov.u32 	%r209, %r51;
	@%p50 bra 	$L__BB31_115;
$L__BB31_118:
	setp.gt.u32 	%p51, %r1, 31;
	@%p51 bra 	$L__BB31_121;
	ld.volatile.shared.u8 	%rs9, [%r5];
	ld.volatile.shared.u8 	%rs10, [%r5+32];
	mul.lo.s16 	%rs11, %rs10, %rs9;
	st.volatile.shared.u8 	[%r5], %rs11;
	ld.volatile.shared.u8 	%rs12, [%r5];
	ld.volatile.shared.u8 	%rs13, [%r5+16];
	mul.lo.s16 	%rs14, %rs13, %rs12;
	st.volatile.shared.u8 	[%r5], %rs14;
	ld.volatile.shared.u8 	%rs15, [%r5];
	ld.volatile.shared.u8 	%rs16, [%r5+8];
	mul.lo.s16 	%rs17, %rs16, %rs15;
	st.volatile.shared.u8 	[%r5], %rs17;
	ld.volatile.shared.u8 	%rs18, [%r5];
	ld.volatile.shared.u8 	%rs19, [%r5+4];
	mul.lo.s16 	%rs20, %rs19, %rs18;
	st.volatile.shared.u8 	[%r5], %rs20;
	ld.volatile.shared.u8 	%rs21, [%r5];
	ld.volatile.shared.u8 	%rs22, [%r5+2];
	mul.lo.s16 	%rs23, %rs22, %rs21;
	st.volatile.shared.u8 	[%r5], %rs23;
	ld.volatile.shared.u8 	%rs24, [%r5];
	ld.volatile.shared.u8 	%rs25, [%r5+1];
	mul.lo.s16 	%rs26, %rs25, %rs24;
	st.volatile.shared.u8 	[%r5], %rs26;
	setp.ne.s32 	%p52, %r1, 0;
	@%p52 bra 	$L__BB31_121;
	ld.shared.u8 	%rs27, [prodsdata_u8];
	cvt.u64.u32 	%rd467, %r2;
	cvta.to.global.u64 	%rd468, %rd260;
	add.s64 	%rd469, %rd468, %rd467;
	st.global.u8 	[%rd469], %rs27;
$L__BB31_121:
	ret;

}
	// .globl	contiguous_prod2_u8
.visible .entry contiguous_prod2_u8(
	.param .u64 .ptr .align 1 contiguous_prod2_u8_param_0,
	.param .u64 .ptr .align 1 contiguous_prod2_u8_param_1,
	.param .u64 .ptr .align 1 contiguous_prod2_u8_param_2,
	.param .u64 .ptr .align 1 contiguous_prod2_u8_param_3,
	.param .u64 contiguous_prod2_u8_param_4,
	.param .u64 contiguous_prod2_u8_param_5,
	.param .u64 contiguous_prod2_u8_param_6
)
{
	.reg .pred 	%p<53>;
	.reg .b16 	%rs<28>;
	.reg .b32 	%r<214>;
	.reg .b64 	%rd<564>;

	ld.param.u64 	%rd266, [contiguous_prod2_u8_param_1];
	ld.param.u64 	%rd267, [contiguous_prod2_u8_param_2];
	ld.param.u64 	%rd268, [contiguous_prod2_u8_param_3];
	ld.param.u64 	%rd263, [contiguous_prod2_u8_param_4];
	ld.param.u64 	%rd264, [contiguous_prod2_u8_param_5];
	ld.param.u64 	%rd265, [contiguous_prod2_u8_param_6];
	cvta.to.global.u64 	%rd1, %rd268;
	cvta.to.global.u64 	%rd2, %rd267;
	cvta.to.global.u64 	%rd563, %rd266;
	mov.u32 	%r1, %tid.x;
	mov.u32 	%r2, %ctaid.x;
	mov.u32 	%r213, %ntid.x;
	mul.lo.s32 	%r51, %r2, %r213;
	shl.b32 	%r52, %r51, 1;
	add.s32 	%r4, %r52, %r1;
	mov.u32 	%r53, prodsdata_u8;
	add.s32 	%r5, %r53, %r1;
	mov.b16 	%rs1, 1;
	st.shared.u8 	[%r5], %rs1;
	add.s32 	%r54, %r4, %r213;
	cvt.u64.u32 	%rd4, %r54;
	setp.le.u64 	%p1, %rd264, %rd4;
	@%p1 bra 	$L__BB32_54;
	cvt.u64.u32 	%rd396, %r4;
	mov.u32 	%r131, %ctaid.y;
	cvt.u64.u32 	%rd397, %r131;
	mul.lo.s64 	%rd398, %rd264, %rd397;
	add.s64 	%rd517, %rd398, %rd396;
	add.s64 	%rd515, %rd398, %rd4;
	cvt.u32.u64 	%r6, %rd263;
	add.s32 	%r207, %r6, -1;
	setp.lt.s32 	%p27, %r207, 0;
	mov.b64 	%rd521, 0;
	mov.u64 	%rd522, %rd521;
	@%p27 bra 	$L__BB32_53;
	setp.lt.u32 	%p28, %r207, 3;
	mov.b64 	%rd522, 0;
	mov.u64 	%rd521, %rd522;
	@%p28 bra 	$L__BB32_30;
	add.s32 	%r205, %r6, -2;
	and.b32  	%r132, %r6, -4;
	neg.s32 	%r204, %r132;
	mov.b64 	%rd522, 0;
$L__BB32_4:
	.pragma "nounroll";
	add.s32 	%r12, %r205, 1;
	mul.wide.u32 	%rd402, %r12, 8;
	add.s64 	%rd403, %rd2, %rd402;
	ld.global.u64 	%rd11, [%rd403];
	or.b64  	%rd404, %rd517, %rd11;
	and.b64  	%rd405, %rd404, -4294967296;
	setp.ne.s64 	%p29, %rd405, 0;
	@%p29 bra 	$L__BB32_6;
	cvt.u32.u64 	%r133, %rd11;
	cvt.u32.u64 	%r134, %rd517;
	div.u32 	%r135, %r134, %r133;
	mul.lo.s32 	%r136, %r135, %r133;
	sub.s32 	%r137, %r134, %r136;
	cvt.u64.u32 	%rd483, %r135;
	cvt.u64.u32 	%rd484, %r137;
	bra.uni 	$L__BB32_7;
$L__BB32_6:
	div.s64 	%rd483, %rd517, %rd11;
	mul.lo.s64 	%rd406, %rd483, %rd11;
	sub.s64 	%rd484, %rd517, %rd406;
$L__BB32_7:
	mul.wide.u32 	%rd407, %r12, 8;
	add.s64 	%rd408, %rd1, %rd407;
	ld.global.u64 	%rd18, [%rd408];
	mad.lo.s64 	%rd19, %rd18, %rd484, %rd521;
	or.b64  	%rd409, %rd515, %rd11;
	and.b64  	%rd410, %rd409, -4294967296;
	setp.ne.s64 	%p30, %rd410, 0;
	@%p30 bra 	$L__BB32_9;
	cvt.u32.u64 	%r138, %rd11;
	cvt.u32.u64 	%r139, %rd515;
	div.u32 	%r140, %r139, %r138;
	mul.lo.s32 	%r141, %r140, %r138;
	sub.s32 	%r142, %r139, %r141;
	cvt.u64.u32 	%rd485, %r140;
	cvt.u64.u32 	%rd486, %r142;
	bra.uni 	$L__BB32_10;
$L__BB32_9:
	div.s64 	%rd485, %rd515, %rd11;
	mul.lo.s64 	%rd411, %rd485, %rd11;
	sub.s64 	%rd486, %rd515, %rd411;
$L__BB32_10:
	mad.lo.s64 	%rd26, %rd486, %rd18, %rd522;
	mul.wide.u32 	%rd412, %r205, 8;
	add.s64 	%rd413, %rd2, %rd412;
	ld.global.u64 	%rd27, [%rd413];
	or.b64  	%rd414, %rd483, %rd27;
	and.b64  	%rd415, %rd414, -4294967296;
	setp.ne.s64 	%p31, %rd415, 0;
	@%p31 bra 	$L__BB32_12;
	cvt.u32.u64 	%r143, %rd27;
	cvt.u32.u64 	%r144, %rd483;
	div.u32 	%r145, %r144, %r143;
	mul.lo.s32 	%r146, %r145, %r143;
	sub.s32 	%r147, %r144, %r146;
	cvt.u64.u32 	%rd487, %r145;
	cvt.u64.u32 	%rd488, %r147;
	bra.uni 	$L__BB32_13;
$L__BB32_12:
	div.s64 	%rd487, %rd483, %rd27;
	mul.lo.s64 	%rd416, %rd487, %rd27;
	sub.s64 	%rd488, %rd483, %rd416;
$L__BB32_13:
	mul.wide.u32 	%rd417, %r205, 8;
	add.s64 	%rd418, %rd1, %rd417;
	ld.global.u64 	%rd34, [%rd418];
	mad.lo.s64 	%rd35, %rd34, %rd488, %rd19;
	or.b64  	%rd419, %rd485, %rd27;
	and.b64  	%rd420, %rd419, -4294967296;
	setp.ne.s64 	%p32, %rd420, 0;
	@%p32 bra 	$L__BB32_15;
	cvt.u32.u64 	%r148, %rd27;
	cvt.u32.u64 	%r149, %rd485;
	div.u32 	%r150, %r149, %r148;
	mul.lo.s32 	%r151, %r150, %r148;
	sub.s32 	%r152, %r149, %r151;
	cvt.u64.u32 	%rd489, %r150;
	cvt.u64.u32 	%rd490, %r152;
	bra.uni 	$L__BB32_16;
$L__BB32_15:
	div.s64 	%rd489, %rd485, %rd27;
	mul.lo.s64 	%rd421, %rd489, %rd27;
	sub.s64 	%rd490, %rd485, %rd421;
$L__BB32_16:
	mad.lo.s64 	%rd42, %rd490, %rd34, %rd26;
	add.s32 	%r13, %r205, -1;
	mul.wide.u32 	%rd422, %r13, 8;
	add.s64 	%rd423, %rd2, %rd422;
	ld.global.u64 	%rd43, [%rd423];
	or.b64  	%rd424, %rd487, %rd43;
	and.b64  	%rd425, %rd424, -4294967296;
	setp.ne.s64 	%p33, %rd425, 0;
	@%p33 bra 	$L__BB32_18;
	cvt.u32.u64 	%r153, %rd43;
	cvt.u32.u64 	%r154, %rd487;
	div.u32 	%r155, %r154, %r153;
	mul.lo.s32 	%r156, %r155, %r153;
	sub.s32 	%r157, %r154, %r156;
	cvt.u64.u32 	%rd491, %r155;
	cvt.u64.u32 	%rd492, %r157;
	bra.uni 	$L__BB32_19;
$L__BB32_18:
	div.s64 	%rd491, %rd487, %rd43;
	mul.lo.s64 	%rd426, %rd491, %rd43;
	sub.s64 	%rd492, %rd487, %rd426;
$L__BB32_19:
	mul.wide.u32 	%rd427, %r13, 8;
	add.s64 	%rd428, %rd1, %rd427;
	ld.global.u64 	%rd50, [%rd428];
	mad.lo.s64 	%rd51, %rd50, %rd492, %rd35;
	or.b64  	%rd429, %rd489, %rd43;
	and.b64  	%rd430, %rd429, -4294967296;
	setp.ne.s64 	%p34, %rd430, 0;
	@%p34 bra 	$L__BB32_21;
	cvt.u32.u64 	%r158, %rd43;
	cvt.u32.u64 	%r159, %rd489;
	div.u32 	%r160, %r159, %r158;
	mul.lo.s32 	%r161, %r160, %r158;
	sub.s32 	%r162, %r159, %r161;
	cvt.u64.u32 	%rd493, %r160;
	cvt.u64.u32 	%rd494, %r162;
	bra.uni 	$L__BB32_22;
$L__BB32_21:
	div.s64 	%rd493, %rd489, %rd43;
	mul.lo.s64 	%rd431, %rd493, %rd43;
	sub.s64 	%rd494, %rd489, %rd431;
$L__BB32_22:
	mad.lo.s64 	%rd58, %rd494, %rd50, %rd42;
	add.s32 	%r163, %r205, -2;
	mul.wide.u32 	%rd432, %r163, 8;
	add.s64 	%rd433, %rd2, %rd432;
	ld.global.u64 	%rd59, [%rd433];
	or.b64  	%rd434, %rd491, %rd59;
	and.b64  	%rd435, %rd434, -4294967296;
	setp.ne.s64 	%p35, %rd435, 0;
	@%p35 bra 	$L__BB32_24;
	cvt.u32.u64 	%r164, %rd59;
	cvt.u32.u64 	%r165, %rd491;
	div.u32 	%r166, %r165, %r164;
	mul.lo.s32 	%r167, %r166, %r164;
	sub.s32 	%r168, %r165, %r167;
	cvt.u64.u32 	%rd517, %r166;
	cvt.u64.u32 	%rd496, %r168;
	bra.uni 	$L__BB32_25;
$L__BB32_24:
	div.s64 	%rd517, %rd491, %rd59;
	mul.lo.s64 	%rd436, %rd517, %rd59;
	sub.s64 	%rd496, %rd491, %rd436;
$L__BB32_25:
	mul.wide.u32 	%rd437, %r163, 8;
	add.s64 	%rd438, %rd1, %rd437;
	ld.global.u64 	%rd66, [%rd438];
	mad.lo.s64 	%rd521, %rd66, %rd496, %rd51;
	or.b64  	%rd439, %rd493, %rd59;
	and.b64  	%rd440, %rd439, -4294967296;
	setp.ne.s64 	%p36, %rd440, 0;
	@%p36 bra 	$L__BB32_27;
	cvt.u32.u64 	%r170, %rd59;
	cvt.u32.u64 	%r171, %rd493;
	div.u32 	%r172, %r171, %r170;
	mul.lo.s32 	%r173, %r172, %r170;
	sub.s32 	%r174, %r171, %r173;
	cvt.u64.u32 	%rd515, %r172;
	cvt.u64.u32 	%rd498, %r174;
	bra.uni 	$L__BB32_28;
$L__BB32_27:
	div.s64 	%rd515, %rd493, %rd59;
	mul.lo.s64 	%rd441, %rd515, %rd59;
	sub.s64 	%rd498, %rd493, %rd441;
$L__BB32_28:
	mad.lo.s64 	%rd522, %rd498, %rd66, %rd58;
	add.s32 	%r205, %r205, -4;
	add.s32 	%r204, %r204, 4;
	setp.ne.s32 	%p37, %r204, 0;
	@%p37 bra 	$L__BB32_4;
	add.s32 	%r207, %r205, 1;
$L__BB32_30:
	and.b32  	%r18, %r6, 3;
	setp.eq.s32 	%p38, %r18, 0;
	@%p38 bra 	$L__BB32_53;
	setp.eq.s32 	%p39, %r18, 1;
	@%p39 bra 	$L__BB32_45;
	mul.wide.u32 	%rd443, %r207, 8;
	add.s64 	%rd444, %rd2, %rd443;
	ld.global.u64 	%rd81, [%rd444];
	or.b64  	%rd445, %rd517, %rd81;
	and.b64  	%rd446, %rd445, -4294967296;
	setp.ne.s64 	%p40, %rd446, 0;
	@%p40 bra 	$L__BB32_34;
	cvt.u32.u64 	%r175, %rd81;
	cvt.u32.u64 	%r176, %rd517;
	div.u32 	%r177, %r176, %r175;
	mul.lo.s32 	%r178, %r177, %r175;
	sub.s32 	%r179, %r176, %r178;
	cvt.u64.u32 	%rd505, %r177;
	cvt.u64.u32 	%rd506, %r179;
	bra.uni 	$L__BB32_35;
$L__BB32_34:
	div.s64 	%rd505, %rd517, %rd81;
	mul.lo.s64 	%rd447, %rd505, %rd81;
	sub.s64 	%rd506, %rd517, %rd447;
$L__BB32_35:
	add.s64 	%rd449, %rd1, %rd443;
	ld.global.u64 	%rd88, [%rd449];
	mad.lo.s64 	%rd89, %rd88, %rd506, %rd521;
	or.b64  	%rd450, %rd515, %rd81;
	and.b64  	%rd451, %rd450, -4294967296;
	setp.ne.s64 	%p41, %rd451, 0;
	@%p41 bra 	$L__BB32_37;
	cvt.u32.u64 	%r180, %rd81;
	cvt.u32.u64 	%r181, %rd515;
	div.u32 	%r182, %r181, %r180;
	mul.lo.s32 	%r183, %r182, %r180;
	sub.s32 	%r184, %r181, %r183;
	cvt.u64.u32 	%rd507, %r182;
	cvt.u64.u32 	%rd508, %r184;
	bra.uni 	$L__BB32_38;
$L__BB32_37:
	div.s64 	%rd507, %rd515, %rd81;
	mul.lo.s64 	%rd452, %rd507, %rd81;
	sub.s64 	%rd508, %rd515, %rd452;
$L__BB32_38:
	mad.lo.s64 	%rd96, %rd508, %rd88, %rd522;
	add.s32 	%r19, %r207, -1;
	mul.wide.u32 	%rd453, %r19, 8;
	add.s64 	%rd454, %rd2, %rd453;
	ld.global.u64 	%rd97, [%rd454];
	or.b64  	%rd455, %rd505, %rd97;
	and.b64  	%rd456, %rd455, -4294967296;
	setp.ne.s64 	%p42, %rd456, 0;
	@%p42 bra 	$L__BB32_40;
	cvt.u32.u64 	%r185, %rd97;
	cvt.u32.u64 	%r186, %rd505;
	div.u32 	%r187, %r186, %r185;
	mul.lo.s32 	%r188, %r187, %r185;
	sub.s32 	%r189, %r186, %r188;
	cvt.u64.u32 	%rd517, %r187;
	cvt.u64.u32 	%rd510, %r189;
	bra.uni 	$L__BB32_41;
$L__BB32_40:
	div.s64 	%rd517, %rd505, %rd97;
	mul.lo.s64 	%rd457, %rd517, %rd97;
	sub.s64 	%rd510, %rd505, %rd457;
$L__BB32_41:
	add.s64 	%rd459, %rd1, %rd453;
	ld.global.u64 	%rd104, [%rd459];
	mad.lo.s64 	%rd521, %rd104, %rd510, %rd89;
	or.b64  	%rd460, %rd507, %rd97;
	and.b64  	%rd461, %rd460, -4294967296;
	setp.ne.s64 	%p43, %rd461, 0;
	@%p43 bra 	$L__BB32_43;
	cvt.u32.u64 	%r190, %rd97;
	cvt.u32.u64 	%r191, %rd507;
	div.u32 	%r192, %r191, %r190;
	mul.lo.s32 	%r193, %r192, %r190;
	sub.s32 	%r194, %r191, %r193;
	cvt.u64.u32 	%rd515, %r192;
	cvt.u64.u32 	%rd512, %r194;
	bra.uni 	$L__BB32_44;
$L__BB32_43:
	div.s64 	%rd515, %rd507, %rd97;
	mul.lo.s64 	%rd462, %rd515, %rd97;
	sub.s64 	%rd512, %rd507, %rd462;
$L__BB32_44:
	mad.lo.s64 	%rd522, %rd512, %rd104, %rd96;
	add.s32 	%r207, %r207, -2;
$L__BB32_45:
	and.b32  	%r195, %r6, 1;
	setp.eq.b32 	%p44, %r195, 1;
	not.pred 	%p45, %p44;
	@%p45 bra 	$L__BB32_53;
	mul.wide.u32 	%rd463, %r207, 8;
	add.s64 	%rd464, %rd2, %rd463;
	ld.global.u64 	%rd119, [%rd464];
	or.b64  	%rd465, %rd517, %rd119;
	and.b64  	%rd466, %rd465, -4294967296;
	setp.ne.s64 	%p46, %rd466, 0;
	@%p46 bra 	$L__BB32_48;
	cvt.u32.u64 	%r196, %rd119;
	cvt.u32.u64 	%r197, %rd517;
	rem.u32 	%r198, %r197, %r196;
	cvt.u64.u32 	%rd519, %r198;
	bra.uni 	$L__BB32_49;
$L__BB32_48:
	rem.s64 	%rd519, %rd517, %rd119;
$L__BB32_49:
	add.s64 	%rd468, %rd1, %rd463;
	ld.global.u64 	%rd123, [%rd468];
	mad.lo.s64 	%rd521, %rd123, %rd519, %rd521;
	or.b64  	%rd469, %rd515, %rd119;
	and.b64  	%rd470, %rd469, -4294967296;
	setp.ne.s64 	%p47, %rd470, 0;
	@%p47 bra 	$L__BB32_51;
	cvt.u32.u64 	%r199, %rd119;
	cvt.u32.u64 	%r200, %rd515;
	rem.u32 	%r201, %r200, %r199;
	cvt.u64.u32 	%rd520, %r201;
	bra.uni 	$L__BB32_52;
$L__BB32_51:
	rem.s64 	%rd520, %rd515, %rd119;
$L__BB32_52:
	mad.lo.s64 	%rd522, %rd520, %rd123, %rd522;
$L__BB32_53:
	add.s64 	%rd471, %rd563, %rd521;
	ld.global.u8 	%rs3, [%rd471];
	add.s64 	%rd472, %rd563, %rd522;
	ld.global.u8 	%rs4, [%rd472];
	mul.lo.s16 	%rs5, %rs4, %rs3;
	st.shared.u8 	[%r5], %rs5;
	bra.uni 	$L__BB32_114;
$L__BB32_54:
	cvt.u64.u32 	%rd131, %r4;
	setp.le.u64 	%p2, %rd264, %rd131;
	@%p2 bra 	$L__BB32_114;
	mov.u32 	%r55, %ctaid.y;
	cvt.u64.u32 	%rd269, %r55;
	mad.lo.s64 	%rd554, %rd264, %rd269, %rd131;
	cvt.u32.u64 	%r22, %rd263;
	add.s32 	%r211, %r22, -1;
	setp.lt.s32 	%p3, %r211, 0;
	@%p3 bra 	$L__BB32_113;
	and.b32  	%r24, %r22, 7;
	setp.lt.u32 	%p4, %r211, 7;
	@%p4 bra 	$L__BB32_84;
	add.s32 	%r209, %r22, -4;
	and.b32  	%r56, %r22, -8;
	neg.s32 	%r208, %r56;
$L__BB32_58:
	.pragma "nounroll";
	add.s32 	%r29, %r209, 3;
	mul.wide.u32 	%rd271, %r29, 8;
	add.s64 	%rd272, %rd2, %rd271;
	ld.global.u64 	%rd135, [%rd272];
	or.b64  	%rd273, %rd554, %rd135;
	and.b64  	%rd274, %rd273, -4294967296;
	setp.ne.s64 	%p5, %rd274, 0;
	@%p5 bra 	$L__BB32_60;
	cvt.u32.u64 	%r57, %rd135;
	cvt.u32.u64 	%r58, %rd554;
	div.u32 	%r59, %r58, %r57;
	mul.lo.s32 	%r60, %r59, %r57;
	sub.s32 	%r61, %r58, %r60;
	cvt.u64.u32 	%rd525, %r59;
	cvt.u64.u32 	%rd526, %r61;
	bra.uni 	$L__BB32_61;
$L__BB32_60:
	div.s64 	%rd525, %rd554, %rd135;
	mul.lo.s64 	%rd275, %rd525, %rd135;
	sub.s64 	%rd526, %rd554, %rd275;
$L__BB32_61:
	add.s64 	%rd277, %rd1, %rd271;
	ld.global.u64 	%rd278, [%rd277];
	mul.lo.s64 	%rd142, %rd278, %rd526;
	add.s32 	%r30, %r209, 2;
	mul.wide.u32 	%rd279, %r30, 8;
	add.s64 	%rd280, %rd2, %rd279;
	ld.global.u64 	%rd143, [%rd280];
	or.b64  	%rd281, %rd525, %rd143;
	and.b64  	%rd282, %rd281, -4294967296;
	setp.ne.s64 	%p6, %rd282, 0;
	@%p6 bra 	$L__BB32_63;
	cvt.u32.u64 	%r62, %rd143;
	cvt.u32.u64 	%r63, %rd525;
	div.u32 	%r64, %r63, %r62;
	mul.lo.s32 	%r65, %r64, %r62;
	sub.s32 	%r66, %r63, %r65;
	cvt.u64.u32 	%rd527, %r64;
	cvt.u64.u32 	%rd528, %r66;
	bra.uni 	$L__BB32_64;
$L__BB32_63:
	div.s64 	%rd527, %rd525, %rd143;
	mul.lo.s64 	%rd283, %rd527, %rd143;
	sub.s64 	%rd528, %rd525, %rd283;
$L__BB32_64:
	add.s64 	%rd285, %rd1, %rd279;
	ld.global.u64 	%rd286, [%rd285];
	mad.lo.s64 	%rd150, %rd286, %rd528, %rd142;
	add.s32 	%r31, %r209, 1;
	mul.wide.u32 	%rd287, %r31, 8;
	add.s64 	%rd288, %rd2, %rd287;
	ld.global.u64 	%rd151, [%rd288];
	or.b64  	%rd289, %rd527, %rd151;
	and.b64  	%rd290, %rd289, -4294967296;
	setp.ne.s64 	%p7, %rd290, 0;
	@%p7 bra 	$L__BB32_66;
	cvt.u32.u64 	%r67, %rd151;
	cvt.u32.u64 	%r68, %rd527;
	div.u32 	%r69, %r68, %r67;
	mul.lo.s32 	%r70, %r69, %r67;
	sub.s32 	%r71, %r68, %r70;
	cvt.u64.u32 	%rd529, %r69;
	cvt.u64.u32 	%rd530, %r71;
	bra.uni 	$L__BB32_67;
$L__BB32_66:
	div.s64 	%rd529, %rd527, %rd151;
	mul.lo.s64 	%rd291, %rd529, %rd151;
	sub.s64 	%rd530, %rd527, %rd291;
$L__BB32_67:
	add.s64 	%rd293, %rd1, %rd287;
	ld.global.u64 	%rd294, [%rd293];
	mad.lo.s64 	%rd158, %rd294, %rd530, %rd150;
	add.s32 	%r32, %r209, -4;
	mul.wide.u32 	%rd295, %r209, 8;
	add.s64 	%rd296, %rd2, %rd295;
	ld.global.u64 	%rd159, [%rd296];
	or.b64  	%rd297, %rd529, %rd159;
	and.b64  	%rd298, %rd297, -4294967296;
	setp.ne.s64 	%p8, %rd298, 0;
	@%p8 bra 	$L__BB32_69;
	cvt.u32.u64 	%r72, %rd159;
	cvt.u32.u64 	%r73, %rd529;
	div.u32 	%r74, %r73, %r72;
	mul.lo.s32 	%r75, %r74, %r72;
	sub.s32 	%r76, %r73, %r75;
	cvt.u64.u32 	%rd531, %r74;
	cvt.u64.u32 	%rd532, %r76;
	bra.uni 	$L__BB32_70;
$L__BB32_69:
	div.s64 	%rd531, %rd529, %rd159;
	mul.lo.s64 	%rd299, %rd531, %rd159;
	sub.s64 	%rd532, %rd529, %rd299;
$L__BB32_70:
	add.s64 	%rd301, %rd1, %rd295;
	ld.global.u64 	%rd302, [%rd301];
	mad.lo.s64 	%rd166, %rd302, %rd532, %rd158;
	add.s32 	%r33, %r209, -1;
	mul.wide.u32 	%rd303, %r33, 8;
	add.s64 	%rd304, %rd2, %rd303;
	ld.global.u64 	%rd167, [%rd304];
	or.b64  	%rd305, %rd531, %rd167;
	and.b64  	%rd306, %rd305, -4294967296;
	setp.ne.s64 	%p9, %rd306, 0;
	@%p9 bra 	$L__BB32_72;
	cvt.u32.u64 	%r77, %rd167;
	cvt.u32.u64 	%r78, %rd531;
	div.u32 	%r79, %r78, %r77;
	mul.lo.s32 	%r80, %r79, %r77;
	sub.s32 	%r81, %r78, %r80;
	cvt.u64.u32 	%rd533, %r79;
	cvt.u64.u32 	%rd534, %r81;
	bra.uni 	$L__BB32_73;
$L__BB32_72:
	div.s64 	%rd533, %rd531, %rd167;
	mul.lo.s64 	%rd307, %rd533, %rd167;
	sub.s64 	%rd534, %rd531, %rd307;
$L__BB32_73:
	add.s64 	%rd309, %rd1, %rd303;
	ld.global.u64 	%rd310, [%rd309];
	mad.lo.s64 	%rd174, %rd310, %rd534, %rd166;
	add.s32 	%r34, %r209, -2;
	mul.wide.u32 	%rd311, %r34, 8;
	add.s64 	%rd312, %rd2, %rd311;
	ld.global.u64 	%rd175, [%rd312];
	or.b64  	%rd313, %rd533, %rd175;
	and.b64  	%rd314, %rd313, -4294967296;
	setp.ne.s64 	%p10, %rd314, 0;
	@%p10 bra 	$L__BB32_75;
	cvt.u32.u64 	%r82, %rd175;
	cvt.u32.u64 	%r83, %rd533;
	div.u32 	%r84, %r83, %r82;
	mul.lo.s32 	%r85, %r84, %r82;
	sub.s32 	%r86, %r83, %r85;
	cvt.u64.u32 	%rd535, %r84;
	cvt.u64.u32 	%rd536, %r86;
	bra.uni 	$L__BB32_76;
$L__BB32_75:
	div.s64 	%rd535, %rd533, %rd175;
	mul.lo.s64 	%rd315, %rd535, %rd175;
	sub.s64 	%rd536, %rd533, %rd315;
$L__BB32_76:
	add.s64 	%rd317, %rd1, %rd311;
	ld.global.u64 	%rd318, [%rd317];
	mad.lo.s64 	%rd182, %rd318, %rd536, %rd174;
	add.s32 	%r35, %r209, -3;
	mul.wide.u32 	%rd319, %r35, 8;
	add.s64 	%rd320, %rd2, %rd319;
	ld.global.u64 	%rd183, [%rd320];
	or.b64  	%rd321, %rd535, %rd183;
	and.b64  	%rd322, %rd321, -4294967296;
	setp.ne.s64 	%p11, %rd322, 0;
	@%p11 bra 	$L__BB32_78;
	cvt.u32.u64 	%r87, %rd183;
	cvt.u32.u64 	%r88, %rd535;
	div.u32 	%r89, %r88, %r87;
	mul.lo.s32 	%r90, %r89, %r87;
	sub.s32 	%r91, %r88, %r90;
	cvt.u64.u32 	%rd537, %r89;
	cvt.u64.u32 	%rd538, %r91;
	bra.uni 	$L__BB32_79;
$L__BB32_78:
	div.s64 	%rd537, %rd535, %rd183;
	mul.lo.s64 	%rd323, %rd537, %rd183;
	sub.s64 	%rd538, %rd535, %rd323;
$L__BB32_79:
	add.s64 	%rd325, %rd1, %rd319;
	ld.global.u64 	%rd326, [%rd325];
	mad.lo.s64 	%rd190, %rd326, %rd538, %rd182;
	mul.wide.u32 	%rd327, %r32, 8;
	add.s64 	%rd328, %rd2, %rd327;
	ld.global.u64 	%rd191, [%rd328];
	or.b64  	%rd329, %rd537, %rd191;
	and.b64  	%rd330, %rd329, -4294967296;
	setp.ne.s64 	%p12, %rd330, 0;
	@%p12 bra 	$L__BB32_81;
	cvt.u32.u64 	%r92, %rd191;
	cvt.u32.u64 	%r93, %rd537;
	div.u32 	%r94, %r93, %r92;
	mul.lo.s32 	%r95, %r94, %r92;
	sub.s32 	%r96, %r93, %r95;
	cvt.u64.u32 	%rd554, %r94;
	cvt.u64.u32 	%rd540, %r96;
	bra.uni 	$L__BB32_82;
$L__BB32_81:
	div.s64 	%rd554, %rd537, %rd191;
	mul.lo.s64 	%rd331, %rd554, %rd191;
	sub.s64 	%rd540, %rd537, %rd331;
$L__BB32_82:
	add.s64 	%rd333, %rd1, %rd327;
	ld.global.u64 	%rd334, [%rd333];
	mad.lo.s64 	%rd335, %rd334, %rd540, %rd190;
	add.s64 	%rd563, %rd563, %rd335;
	add.s32 	%r209, %r209, -8;
	add.s32 	%r208, %r208, 8;
	setp.ne.s32 	%p13, %r208, 0;
	@%p13 bra 	$L__BB32_58;
	add.s32 	%r211, %r209, 3;
$L__BB32_84:
	setp.eq.s32 	%p14, %r24, 0;
	@%p14 bra 	$L__BB32_113;
	and.b32  	%r40, %r22, 3;
	setp.lt.u32 	%p15, %r24, 4;
	@%p15 bra 	$L__BB32_99;
	mul.wide.u32 	%rd337, %r211, 8;
	add.s64 	%rd338, %rd2, %rd337;
	ld.global.u64 	%rd202, [%rd338];
	or.b64  	%rd339, %rd554, %rd202;
	and.b64  	%rd340, %rd339, -4294967296;
	setp.ne.s64 	%p16, %rd340, 0;
	@%p16 bra 	$L__BB32_88;
	cvt.u32.u64 	%r97, %rd202;
	cvt.u32.u64 	%r98, %rd554;
	div.u32 	%r99, %r98, %r97;
	mul.lo.s32 	%r100, %r99, %r97;
	sub.s32 	%r101, %r98, %r100;
	cvt.u64.u32 	%rd544, %r99;
	cvt.u64.u32 	%rd545, %r101;
	bra.uni 	$L__BB32_89;
$L__BB32_88:
	div.s64 	%rd544, %rd554, %rd202;
	mul.lo.s64 	%rd341, %rd544, %rd202;
	sub.s64 	%rd545, %rd554, %rd341;
$L__BB32_89:
	add.s64 	%rd343, %rd1, %rd337;
	ld.global.u64 	%rd344, [%rd343];
	mul.lo.s64 	%rd209, %rd344, %rd545;
	add.s32 	%r41, %r211, -1;
	mul.wide.u32 	%rd345, %r41, 8;
	add.s64 	%rd346, %rd2, %rd345;
	ld.global.u64 	%rd210, [%rd346];
	or.b64  	%rd347, %rd544, %rd210;
	and.b64  	%rd348, %rd347, -4294967296;
	setp.ne.s64 	%p17, %rd348, 0;
	@%p17 bra 	$L__BB32_91;
	cvt.u32.u64 	%r102, %rd210;
	cvt.u32.u64 	%r103, %rd544;
	div.u32 	%r104, %r103, %r102;
	mul.lo.s32 	%r105, %r104, %r102;
	sub.s32 	%r106, %r103, %r105;
	cvt.u64.u32 	%rd546, %r104;
	cvt.u64.u32 	%rd547, %r106;
	bra.uni 	$L__BB32_92;
$L__BB32_91:
	div.s64 	%rd546, %rd544, %rd210;
	mul.lo.s64 	%rd349, %rd546, %rd210;
	sub.s64 	%rd547, %rd544, %rd349;
$L__BB32_92:
	add.s64 	%rd351, %rd1, %rd345;
	ld.global.u64 	%rd352, [%rd351];
	mad.lo.s64 	%rd217, %rd352, %rd547, %rd209;
	add.s32 	%r42, %r211, -2;
	mul.wide.u32 	%rd353, %r42, 8;
	add.s64 	%rd354, %rd2, %rd353;
	ld.global.u64 	%rd218, [%rd354];
	or.b64  	%rd355, %rd546, %rd218;
	and.b64  	%rd356, %rd355, -4294967296;
	setp.ne.s64 	%p18, %rd356, 0;
	@%p18 bra 	$L__BB32_94;
	cvt.u32.u64 	%r107, %rd218;
	cvt.u32.u64 	%r108, %rd546;
	div.u32 	%r109, %r108, %r107;
	mul.lo.s32 	%r110, %r109, %r107;
	sub.s32 	%r111, %r108, %r110;
	cvt.u64.u32 	%rd548, %r109;
	cvt.u64.u32 	%rd549, %r111;
	bra.uni 	$L__BB32_95;
$L__BB32_94:
	div.s64 	%rd548, %rd546, %rd218;
	mul.lo.s64 	%rd357, %rd548, %rd218;
	sub.s64 	%rd549, %rd546, %rd357;
$L__BB32_95:
	add.s64 	%rd359, %rd1, %rd353;
	ld.global.u64 	%rd360, [%rd359];
	mad.lo.s64 	%rd225, %rd360, %rd549, %rd217;
	add.s32 	%r43, %r211, -3;
	mul.wide.u32 	%rd361, %r43, 8;
	add.s64 	%rd362, %rd2, %rd361;
	ld.global.u64 	%rd226, [%rd362];
	or.b64  	%rd363, %rd548, %rd226;
	and.b64  	%rd364, %rd363, -4294967296;
	setp.ne.s64 	%p19, %rd364, 0;
	@%p19 bra 	$L__BB32_97;
	cvt.u32.u64 	%r112, %rd226;
	cvt.u32.u64 	%r113, %rd548;
	div.u32 	%r114, %r113, %r112;
	mul.lo.s32 	%r115, %r114, %r112;
	sub.s32 	%r116, %r113, %r115;
	cvt.u64.u32 	%rd554, %r114;
	cvt.u64.u32 	%rd551, %r116;
	bra.uni 	$L__BB32_98;
$L__BB32_97:
	div.s64 	%rd554, %rd548, %rd226;
	mul.lo.s64 	%rd365, %rd554, %rd226;
	sub.s64 	%rd551, %rd548, %rd365;
$L__BB32_98:
	add.s64 	%rd367, %rd1, %rd361;
	ld.global.u64 	%rd368, [%rd367];
	mad.lo.s64 	%rd369, %rd368, %rd551, %rd225;
	add.s64 	%rd563, %rd563, %rd369;
	add.s32 	%r211, %r211, -4;
$L__BB32_99:
	setp.eq.s32 	%p20, %r40, 0;
	@%p20 bra 	$L__BB32_113;
	setp.eq.s32 	%p21, %r40, 1;
	@%p21 bra 	$L__BB32_108;
	mul.wide.u32 	%rd371, %r211, 8;
	add.s64 	%rd372, %rd2, %rd371;
	ld.global.u64 	%rd237, [%rd372];
	or.b64  	%rd373, %rd554, %rd237;
	and.b64  	%rd374, %rd373, -4294967296;
	setp.ne.s64 	%p22, %rd374, 0;
	@%p22 bra 	$L__BB32_103;
	cvt.u32.u64 	%r117, %rd237;
	cvt.u32.u64 	%r118, %rd554;
	div.u32 	%r119, %r118, %r117;
	mul.lo.s32 	%r120, %r119, %r117;
	sub.s32 	%r121, %r118, %r120;
	cvt.u64.u32 	%rd555, %r119;
	cvt.u64.u32 	%rd556, %r121;
	bra.uni 	$L__BB32_104;
$L__BB32_103:
	div.s64 	%rd555, %rd554, %rd237;
	mul.lo.s64 	%rd375, %rd555, %rd237;
	sub.s64 	%rd556, %rd554, %rd375;
$L__BB32_104:
	add.s64 	%rd377, %rd1, %rd371;
	ld.global.u64 	%rd378, [%rd377];
	mul.lo.s64 	%rd244, %rd378, %rd556;
	add.s32 	%r46, %r211, -1;
	mul.wide.u32 	%rd379, %r46, 8;
	add.s64 	%rd380, %rd2, %rd379;
	ld.global.u64 	%rd245, [%rd380];
	or.b64  	%rd381, %rd555, %rd245;
	and.b64  	%rd382, %rd381, -4294967296;
	setp.ne.s64 	%p23, %rd382, 0;
	@%p23 bra 	$L__BB32_106;
	cvt.u32.u64 	%r122, %rd245;
	cvt.u32.u64 	%r123, %rd555;
	div.u32 	%r124, %r123, %r122;
	mul.lo.s32 	%r125, %r124, %r122;
	sub.s32 	%r126, %r123, %r125;
	cvt.u64.u32 	%rd554, %r124;
	cvt.u64.u32 	%rd558, %r126;
	bra.uni 	$L__BB32_107;
$L__BB32_106:
	div.s64 	%rd554, %rd555, %rd245;
	mul.lo.s64 	%rd383, %rd554, %rd245;
	sub.s64 	%rd558, %rd555, %rd383;
$L__BB32_107:
	add.s64 	%rd385, %rd1, %rd379;
	ld.global.u64 	%rd386, [%rd385];
	mad.lo.s64 	%rd387, %rd386, %rd558, %rd244;
	add.s64 	%rd563, %rd563, %rd387;
	add.s32 	%r211, %r211, -2;
$L__BB32_108:
	and.b32  	%r127, %r22, 1;
	setp.eq.b32 	%p24, %r127, 1;
	not.pred 	%p25, %p24;
	@%p25 bra 	$L__BB32_113;
	mul.wide.u32 	%rd388, %r211, 8;
	add.s64 	%rd389, %rd2, %rd388;
	ld.global.u64 	%rd256, [%rd389];
	or.b64  	%rd390, %rd554, %rd256;
	and.b64  	%rd391, %rd390, -4294967296;
	setp.ne.s64 	%p26, %rd391, 0;
	@%p26 bra 	$L__BB32_111;
	cvt.u32.u64 	%r128, %rd256;
	cvt.u32.u64 	%r129, %rd554;
	rem.u32 	%r130, %r129, %r128;
	cvt.u64.u32 	%rd562, %r130;
	bra.uni 	$L__BB32_112;
$L__BB32_111:
	rem.s64 	%rd562, %rd554, %rd256;
$L__BB32_112:
	add.s64 	%rd393, %rd1, %rd388;
	ld.global.u64 	%rd394, [%rd393];
	mad.lo.s64 	%rd563, %rd394, %rd562, %rd563;
$L__BB32_113:
	ld.global.u8 	%rs2, [%rd563];
	st.shared.u8 	[%r5], %rs2;
$L__BB32_114:
	bar.sync 	0;
	setp.lt.u32 	%p48, %r213, 66;
	@%p48 bra 	$L__BB32_118;
$L__BB32_115:
	shr.u32 	%r50, %r213, 1;
	setp.ge.u32 	%p49, %r1, %r50;
	@%p49 bra 	$L__BB32_117;
	ld.shared.u8 	%rs6, [%r5];
	add.s32 	%r202, %r5, %r50;
	ld.shared.u8 	%rs7, [%r202];
	mul.lo.s16 	%rs8, %rs7, %rs6;
	st.shared.u8 	[%r5], %rs8;
$L__BB32_117:
	bar.sync 	0;
	setp.gt.u32 	%p50, %r213, 131;
	mov.u32 	%r213, %r50;
	@%p50 bra 	$L__BB32_115;
$L__BB32_118:
	setp.gt.u32 	%p51, %r1, 31;
	@%p51 bra 	$L__BB32_121;
	ld.volatile.shared.u8 	%rs9, [%r5];
	ld.volatile.shared.u8 	%rs10, [%r5+32];
	mul.lo.s16 	%rs11, %rs10, %rs9;
	st.volatile.shared.u8 	[%r5], %rs11;
	ld.volatile.shared.u8 	%rs12, [%r5];
	ld.volatile.shared.u8 	%rs13, [%r5+16];
	mul.lo.s16 	%rs14, %rs13, %rs12;
	st.volatile.shared.u8 	[%r5], %rs14;
	ld.volatile.shared.u8 	%rs15, [%r5];
	ld.volatile.shared.u8 	%rs16, [%r5+8];
	mul.lo.s16 	%rs17, %rs16, %rs15;
	st.volatile.shared.u8 	[%r5], %rs17;
	ld.volatile.shared.u8 	%rs18, [%r5];
	ld.volatile.shared.u8 	%rs19, [%r5+4];
	mul.lo.s16 	%rs20, %rs19, %rs18;
	st.volatile.shared.u8 	[%r5], %rs20;
	ld.volatile.shared.u8 	%rs21, [%r5];
	ld.volatile.shared.u8 	%rs22, [%r5+2];
	mul.lo.s16 	%rs23, %rs22, %rs21;
	st.volatile.shared.u8 	[%r5], %rs23;
	ld.volatile.shared.u8 	%rs24, [%r5];
	ld.volatile.shared.u8 	%rs25, [%r5+1];
	mul.lo.s16 	%rs26, %rs25, %rs24;
	st.volatile.shared.u8 	[%r5], %rs26;
	setp.ne.s32 	%p52, %r1, 0;
	@%p52 bra 	$L__BB32_121;
	ld.param.u64 	%rd478, [contiguous_prod2_u8_param_0];
	ld.shared.u8 	%rs27, [prodsdata_u8];
	cvt.u64.u32 	%rd473, %r2;
	mov.u32 	%r203, %ctaid.y;
	cvt.u64.u32 	%rd474, %r203;
	mad.lo.s64 	%rd475, %rd265, %rd474, %rd473;
	cvta.to.global.u64 	%rd476, %rd478;
	add.s64 	%rd477, %rd476, %rd475;
	st.global.u8 	[%rd477], %rs27;
$L__BB32_121:
	ret;

}
	// .globl	contiguous_prod22_u8
.visible .entry contiguous_prod22_u8(
	.param .u64 .ptr .align 1 contiguous_prod22_u8_param_0,
	.param .u64 .ptr .align 1 contiguous_prod22_u8_param_1,
	.param .u64 contiguous_prod22_u8_param_2,
	.param .u64 contiguous_prod22_u8_param_3
)
{
	.reg .pred 	%p<8>;
	.reg .b16 	%rs<28>;
	.reg .b32 	%r<17>;
	.reg .b64 	%rd<23>;

	ld.param.u64 	%rd4, [contiguous_prod22_u8_param_0];
	ld.param.u64 	%rd7, [contiguous_prod22_u8_param_1];
	ld.param.u64 	%rd5, [contiguous_prod22_u8_param_2];
	ld.param.u64 	%rd6, [contiguous_prod22_u8_param_3];
	cvta.to.global.u64 	%rd1, %rd7;
	mov.u32 	%r1, %tid.x;
	mov.u32 	%r2, %ctaid.x;
	mov.u32 	%r16, %ntid.x;
	mul.lo.s32 	%r8, %r2, %r16;
	shl.b32 	%r9, %r8, 1;
	add.s32 	%r4, %r9, %r1;
	mov.u32 	%r10, prodsdata_u8;
	add.s32 	%r5, %r10, %r1;
	mov.b16 	%rs1, 1;
	st.shared.u8 	[%r5], %rs1;
	add.s32 	%r11, %r4, %r16;
	cvt.u64.u32 	%rd2, %r11;
	setp.le.u64 	%p1, %rd5, %rd2;
	@%p1 bra 	$L__BB33_2;
	cvt.u64.u32 	%rd11, %r4;
	mov.u32 	%r13, %ctaid.y;
	cvt.u64.u32 	%rd12, %r13;
	mul.lo.s64 	%rd13, %rd5, %rd12;
	add.s64 	%rd14, %rd13, %rd11;
	add.s64 	%rd15, %rd1, %rd14;
	ld.global.u8 	%rs3, [%rd15];
	add.s64 	%rd16, %rd13, %rd2;
	add.s64 	%rd17, %rd1, %rd16;
	ld.global.u8 	%rs4, [%rd17];
	mul.lo.s16 	%rs5, %rs4, %rs3;
	st.shared.u8 	[%r5], %rs5;
	bra.uni 	$L__BB33_4;
$L__BB33_2:
	cvt.u64.u32 	%rd3, %r4;
	setp.le.u64 	%p2, %rd5, %rd3;
	@%p2 bra 	$L__BB33_4;
	mov.u32 	%r12, %ctaid.y;
	cvt.u64.u32 	%rd8, %r12;
	mad.lo.s64 	%rd9, %rd5, %rd8, %rd3;
	add.s64 	%rd10, %rd1, %rd9;
	ld.global.u8 	%rs2, [%rd10];
	st.shared.u8 	[%r5], %rs2;
$L__BB33_4:
	bar.sync 	0;
	setp.lt.u32 	%p3, %r16, 66;
	@%p3 bra 	$L__BB33_8;
$L__BB33_5:
	shr.u32 	%r7, %r16, 1;
	setp.ge.u32 	%p4, %r1, %r7;
	@%p4 bra 	$L__BB33_7;
	ld.shared.u8 	%rs6, [%r5];
	add.s32 	%r14, %r5, %r7;
	ld.shared.u8 	%rs7, [%r14];
	mul.lo.s16 	%rs8, %rs7, %rs6;
	st.shared.u8 	[%r5], %rs8;
$L__BB33_7:
	bar.sync 	0;
	setp.gt.u32 	%p5, %r16, 131;
	mov.u32 	%r16, %r7;
	@%p5 bra 	$L__BB33_5;
$L__BB33_8:
	setp.gt.u32 	%p6, %r1, 31;
	@%p6 bra 	$L__BB33_11;
	ld.volatile.shared.u8 	%rs9, [%r5];
	ld.volatile.shared.u8 	%rs10, [%r5+32];
	mul.lo.s16 	%rs11, %rs10, %rs9;
	st.volatile.shared.u8 	[%r5], %rs11;
	ld.volatile.shared.u8 	%rs12, [%r5];
	ld.volatile.shared.u8 	%rs13, [%r5+16];
	mul.lo.s16 	%rs14, %rs13, %rs12;
	st.volatile.shared.u8 	[%r5], %rs14;
	ld.volatile.shared.u8 	%rs15, [%r5];
	ld.volatile.shared.u8 	%rs16, [%r5+8];
	mul.lo.s16 	%rs17, %rs16, %rs15;
	st.volatile.shared.u8 	[%r5], %rs17;
	ld.volatile.shared.u8 	%rs18, [%r5];
	ld.volatile.shared.u8 	%rs19, [%r5+4];
	mul.lo.s16 	%rs20, %rs19, %rs18;
	st.volatile.shared.u8 	[%r5], %rs20;
	ld.volatile.shared.u8 	%rs21, [%r5];
	ld.volatile.shared.u8 	%rs22, [%r5+2];
	mul.lo.s16 	%rs23, %rs22, %rs21;
	st.volatile.shared.u8 	[%r5], %rs23;
	ld.volatile.shared.u8 	%rs24, [%r5];
	ld.volatile.shared.u8 	%rs25, [%r5+1];
	mul.lo.s16 	%rs26, %rs25, %rs24;
	st.volatile.shared.u8 	[%r5], %rs26;
	setp.ne.s32 	%p7, %r1, 0;
	@%p7 bra 	$L__BB33_11;
	ld.shared.u8 	%rs27, [prodsdata_u8];
	cvt.u64.u32 	%rd18, %r2;
	mov.u32 	%r15, %ctaid.y;
	cvt.u64.u32 	%rd19, %r15;
	mad.lo.s64 	%rd20, %rd6, %rd19, %rd18;
	cvta.to.global.u64 	%rd21, %rd4;
	add.s64 	%rd22, %rd21, %rd20;
	st.global.u8 	[%rd22], %rs27;
$L__BB33_11:
	ret;

}
	// .globl	contiguous_prod3_u8
.visible .entry contiguous_prod3_u8(
	.param .u64 .ptr .align 1 contiguous_prod3_u8_param_0,
	.param .u64 .ptr .align 1 contiguous_prod3_u8_param_1,
	.param .u64 .ptr .align 1 contiguous_prod3_u8_param_2,
	.param .u64 .ptr .align 1 contiguous_prod3_u8_param_3,
	.param .u64 contiguous_prod3_u8_param_4,
	.param .u64 contiguous_prod3_u8_param_5,
	.param .u64 contiguous_prod3_u8_param_6
)
{
	.reg .pred 	%p<38>;
	.reg .b16 	%rs<56>;
	.reg .b32 	%r<184>;
	.reg .b64 	%rd<306>;

	ld.param.u64 	%rd144, [contiguous_prod3_u8_param_0];
	ld.param.u64 	%rd145, [contiguous_prod3_u8_param_1];
	ld.param.u64 	%rd148, [contiguous_prod3_u8_param_2];
	ld.param.u64 	%rd149, [contiguous_prod3_u8_param_3];
	ld.param.u64 	%rd146, [contiguous_prod3_u8_param_4];
	ld.param.u64 	%rd147, [contiguous_prod3_u8_param_5];
	ld.param.u64 	%rd150, [contiguous_prod3_u8_param_6];
	cvta.to.global.u64 	%rd1, %rd149;
	cvta.to.global.u64 	%rd2, %rd148;
	mov.u32 	%r1, %tid.y;
	mov.u32 	%r2, %ntid.x;
	mov.u32 	%r3, %tid.x;
	mad.lo.s32 	%r61, %r1, %r2, %r3;
	mov.u32 	%r62, %ctaid.x;
	mad.lo.s32 	%r63, %r62, %r2, %r3;
	mov.u32 	%r4, %ctaid.y;
	mov.u32 	%r5, %ntid.y;
	mad.lo.s32 	%r64, %r4, %r5, %r1;
	mov.u32 	%r65, prodsdata_u8;
	add.s32 	%r7, %r65, %r61;
	mov.b16 	%rs16, 1;
	st.shared.u8 	[%r7], %rs16;
	cvt.u64.u32 	%rd3, %r63;
	setp.le.u64 	%p1, %rd147, %rd3;
	cvt.u64.u32 	%rd152, %r64;
	setp.le.u64 	%p2, %rd150, %rd152;
	or.pred  	%p3, %p1, %p2;
	@%p3 bra 	$L__BB34_76;
	cvt.u32.u64 	%r66, %rd3;
	cvt.u32.u64 	%r67, %rd147;
	mad.lo.s32 	%r175, %r64, %r67, %r66;
	cvt.u32.u64 	%r9, %rd146;
	add.s32 	%r174, %r9, -1;
	setp.lt.s32 	%p4, %r174, 0;
	mov.b64 	%rd305, 0;
	@%p4 bra 	$L__BB34_59;
	setp.lt.u32 	%p5, %r174, 7;
	mov.b64 	%rd305, 0;
	@%p5 bra 	$L__BB34_30;
	add.s32 	%r170, %r9, -4;
	and.b32  	%r68, %r9, -8;
	neg.s32 	%r169, %r68;
	mov.b64 	%rd305, 0;
$L__BB34_4:
	.pragma "nounroll";
	add.s32 	%r16, %r170, 3;
	cvt.u64.u32 	%rd5, %r175;
	mul.wide.u32 	%rd157, %r16, 8;
	add.s64 	%rd158, %rd2, %rd157;
	ld.global.u64 	%rd6, [%rd158];
	and.b64  	%rd159, %rd6, -4294967296;
	setp.ne.s64 	%p6, %rd159, 0;
	@%p6 bra 	$L__BB34_6;
	cvt.u32.u64 	%r69, %rd6;
	cvt.u32.u64 	%r70, %rd5;
	div.u32 	%r71, %r70, %r69;
	mul.lo.s32 	%r72, %r71, %r69;
	sub.s32 	%r73, %r70, %r72;
	cvt.u64.u32 	%rd270, %r71;
	cvt.u64.u32 	%rd271, %r73;
	bra.uni 	$L__BB34_7;
$L__BB34_6:
	div.s64 	%rd270, %rd5, %rd6;
	mul.lo.s64 	%rd160, %rd270, %rd6;
	sub.s64 	%rd271, %rd5, %rd160;
$L__BB34_7:
	mul.wide.u32 	%rd161, %r16, 8;
	add.s64 	%rd162, %rd1, %rd161;
	ld.global.u64 	%rd163, [%rd162];
	mad.lo.s64 	%rd13, %rd163, %rd271, %rd305;
	add.s32 	%r17, %r170, 2;
	and.b64  	%rd14, %rd270, 4294967295;
	mul.wide.u32 	%rd164, %r17, 8;
	add.s64 	%rd165, %rd2, %rd164;
	ld.global.u64 	%rd15, [%rd165];
	and.b64  	%rd166, %rd15, -4294967296;
	setp.ne.s64 	%p7, %rd166, 0;
	@%p7 bra 	$L__BB34_9;
	cvt.u32.u64 	%r74, %rd15;
	cvt.u32.u64 	%r75, %rd14;
	div.u32 	%r76, %r75, %r74;
	mul.lo.s32 	%r77, %r76, %r74;
	sub.s32 	%r78, %r75, %r77;
	cvt.u64.u32 	%rd272, %r76;
	cvt.u64.u32 	%rd273, %r78;
	bra.uni 	$L__BB34_10;
$L__BB34_9:
	div.s64 	%rd272, %rd14, %rd15;
	mul.lo.s64 	%rd167, %rd272, %rd15;
	sub.s64 	%rd273, %rd14, %rd167;
$L__BB34_10:
	mul.wide.u32 	%rd168, %r17, 8;
	add.s64 	%rd169, %rd1, %rd168;
	ld.global.u64 	%rd170, [%rd169];
	mad.lo.s64 	%rd22, %rd170, %rd273, %rd13;
	add.s32 	%r18, %r170, 1;
	and.b64  	%rd23, %rd272, 4294967295;
	mul.wide.u32 	%rd171, %r18, 8;
	add.s64 	%rd172, %rd2, %rd171;
	ld.global.u64 	%rd24, [%rd172];
	and.b64  	%rd173, %rd24, -4294967296;
	setp.ne.s64 	%p8, %rd173, 0;
	@%p8 bra 	$L__BB34_12;
	cvt.u32.u64 	%r79, %rd24;
	cvt.u32.u64 	%r80, %rd23;
	div.u32 	%r81, %r80, %r79;
	mul.lo.s32 	%r82, %r81, %r79;
	sub.s32 	%r83, %r80, %r82;
	cvt.u64.u32 	%rd274, %r81;
	cvt.u64.u32 	%rd275, %r83;
	bra.uni 	$L__BB34_13;
$L__BB34_12:
	div.s64 	%rd274, %rd23, %rd24;
	mul.lo.s64 	%rd174, %rd274, %rd24;
	sub.s64 	%rd275, %rd23, %rd174;
$L__BB34_13:
	mul.wide.u32 	%rd175, %r18, 8;
	add.s64 	%rd176, %rd1, %rd175;
	ld.global.u64 	%rd177, [%rd176];
	mad.lo.s64 	%rd31, %rd177, %rd275, %rd22;
	and.b64  	%rd32, %rd274, 4294967295;
	mul.wide.u32 	%rd178, %r170, 8;
	add.s64 	%rd179, %rd2, %rd178;
	ld.global.u64 	%rd33, [%rd179];
	and.b64  	%rd180, %rd33, -4294967296;
	setp.ne.s64 	%p9, %rd180, 0;
	@%p9 bra 	$L__BB34_15;
	cvt.u32.u64 	%r84, %rd33;
	cvt.u32.u64 	%r85, %rd32;
	div.u32 	%r86, %r85, %r84;
	mul.lo.s32 	%r87, %r86, %r84;
	sub.s32 	%r88, %r85, %r87;
	cvt.u64.u32 	%rd276, %r86;
	cvt.u64.u32 	%rd277, %r88;
	bra.uni 	$L__BB34_16;
$L__BB34_15:
	div.s64 	%rd276, %rd32, %rd33;
	mul.lo.s64 	%rd181, %rd276, %rd33;
	sub.s64 	%rd277, %rd32, %rd181;
$L__BB34_16:
	mul.wide.u32 	%rd182, %r170, 8;
	add.s64 	%rd183, %rd1, %rd182;
	ld.global.u64 	%rd184, [%rd183];
	mad.lo.s64 	%rd40, %rd184, %rd277, %rd31;
	add.s32 	%r19, %r170, -1;
	and.b64  	%rd41, %rd276, 4294967295;
	mul.wide.u32 	%rd185, %r19, 8;
	add.s64 	%rd186, %rd2, %rd185;
	ld.global.u64 	%rd42, [%rd186];
	and.b64  	%rd187, %rd42, -4294967296;
	setp.ne.s64 	%p10, %rd187, 0;
	@%p10 bra 	$L__BB34_18;
	cvt.u32.u64 	%r89, %rd42;
	cvt.u32.u64 	%r90, %rd41;
	div.u32 	%r91, %r90, %r89;
	mul.lo.s32 	%r92, %r91, %r89;
	sub.s32 	%r93, %r90, %r92;
	cvt.u64.u32 	%rd278, %r91;
	cvt.u64.u32 	%rd279, %r93;
	bra.uni 	$L__BB34_19;
$L__BB34_18:
	div.s64 	%rd278, %rd41, %rd42;
	mul.lo.s64 	%rd188, %rd278, %rd42;
	sub.s64 	%rd279, %rd41, %rd188;
$L__BB34_19:
	mul.wide.u32 	%rd189, %r19, 8;
	add.s64 	%rd190, %rd1, %rd189;
	ld.global.u64 	%rd191, [%rd190];
	mad.lo.s64 	%rd49, %rd191, %rd279, %rd40;
	add.s32 	%r20, %r170, -2;
	and.b64  	%rd50, %rd278, 4294967295;
	mul.wide.u32 	%rd192, %r20, 8;
	add.s64 	%rd193, %rd2, %rd192;
	ld.global.u64 	%rd51, [%rd193];
	and.b64  	%rd194, %rd51, -4294967296;
	setp.ne.s64 	%p11, %rd194, 0;
	@%p11 bra 	$L__BB34_21;
	cvt.u32.u64 	%r94, %rd51;
	cvt.u32.u64 	%r95, %rd50;
	div.u32 	%r96, %r95, %r94;
	mul.lo.s32 	%r97, %r96, %r94;
	sub.s32 	%r98, %r95, %r97;
	cvt.u64.u32 	%rd280, %r96;
	cvt.u64.u32 	%rd281, %r98;
	bra.uni 	$L__BB34_22;
$L__BB34_21:
	div.s64 	%rd280, %rd50, %rd51;
	mul.lo.s64 	%rd195, %rd280, %rd51;
	sub.s64 	%rd281, %rd50, %rd195;
$L__BB34_22:
	mul.wide.u32 	%rd196, %r20, 8;
	add.s64 	%rd197, %rd1, %rd196;
	ld.global.u64 	%rd198, [%rd197];
	mad.lo.s64 	%rd58, %rd198, %rd281, %rd49;
	add.s32 	%r21, %r170, -3;
	and.b64  	%rd59, %rd280, 4294967295;
	mul.wide.u32 	%rd199, %r21, 8;
	add.s64 	%rd200, %rd2, %rd199;
	ld.global.u64 	%rd60, [%rd200];
	and.b64  	%rd201, %rd60, -4294967296;
	setp.ne.s64 	%p12, %rd201, 0;
	@%p12 bra 	$L__BB34_24;
	cvt.u32.u64 	%r99, %rd60;
	cvt.u32.u64 	%r100, %rd59;
	div.u32 	%r101, %r100, %r99;
	mul.lo.s32 	%r102, %r101, %r99;
	sub.s32 	%r103, %r100, %r102;
	cvt.u64.u32 	%rd282, %r101;
	cvt.u64.u32 	%rd283, %r103;
	bra.uni 	$L__BB34_25;
$L__BB34_24:
	div.s64 	%rd282, %rd59, %rd60;
	mul.lo.s64 	%rd202, %rd282, %rd60;
	sub.s64 	%rd283, %rd59, %rd202;
$L__BB34_25:
	mul.wide.u32 	%rd203, %r21, 8;
	add.s64 	%rd204, %rd1, %rd203;
	ld.global.u64 	%rd205, [%rd204];
	mad.lo.s64 	%rd67, %rd205, %rd283, %rd58;
	and.b64  	%rd68, %rd282, 4294967295;
	add.s32 	%r104, %r170, -4;
	mul.wide.u32 	%rd206, %r104, 8;
	add.s64 	%rd207, %rd2, %rd206;
	ld.global.u64 	%rd69, [%rd207];
	and.b64  	%rd208, %rd69, -4294967296;
	setp.ne.s64 	%p13, %rd208, 0;
	@%p13 bra 	$L__BB34_27;
	cvt.u32.u64 	%r105, %rd69;
	cvt.u32.u64 	%r106, %rd68;
	div.u32 	%r107, %r106, %r105;
	mul.lo.s32 	%r108, %r107, %r105;
	sub.s32 	%r109, %r106, %r108;
	cvt.u64.u32 	%rd284, %r107;
	cvt.u64.u32 	%rd285, %r109;
	bra.uni 	$L__BB34_28;
$L__BB34_27:
	div.s64 	%rd284, %rd68, %rd69;
	mul.lo.s64 	%rd209, %rd284, %rd69;
	sub.s64 	%rd285, %rd68, %rd209;
$L__BB34_28:
	mul.wide.u32 	%rd210, %r104, 8;
	add.s64 	%rd211, %rd1, %rd210;
	ld.global.u64 	%rd212, [%rd211];
	mad.lo.s64 	%rd305, %rd212, %rd285, %rd67;
	cvt.u32.u64 	%r175, %rd284;
	add.s32 	%r170, %r170, -8;
	add.s32 	%r169, %r169, 8;
	setp.ne.s32 	%p14, %r169, 0;
	@%p14 bra 	$L__BB34_4;
	add.s32 	%r174, %r170, 3;
$L__BB34_30:
	and.b32  	%r28, %r9, 7;
	setp.eq.s32 	%p15, %r28, 0;
	@%p15 bra 	$L__BB34_59;
	and.b32  	%r29, %r9, 3;
	setp.lt.u32 	%p16, %r28, 4;
	@%p16 bra 	$L__BB34_45;
	cvt.u64.u32 	%rd79, %r175;
	mul.wide.u32 	%rd214, %r174, 8;
	add.s64 	%rd215, %rd2, %rd214;
	ld.global.u64 	%rd80, [%rd215];
	and.b64  	%rd216, %rd80, -4294967296;
	setp.ne.s64 	%p17, %rd216, 0;
	@%p17 bra 	$L__BB34_34;
	cvt.u32.u64 	%r111, %rd80;
	cvt.u32.u64 	%r112, %rd79;
	div.u32 	%r113, %r112, %r111;
	mul.lo.s32 	%r114, %r113, %r111;
	sub.s32 	%r115, %r112, %r114;
	cvt.u64.u32 	%rd288, %r113;
	cvt.u64.u32 	%rd289, %r115;
	bra.uni 	$L__BB34_35;
$L__BB34_34:
	div.s64 	%rd288, %rd79, %rd80;
	mul.lo.s64 	%rd217, %rd288, %rd80;
	sub.s64 	%rd289, %rd79, %rd217;
$L__BB34_35:
	mul.wide.u32 	%rd218, %r174, 8;
	add.s64 	%rd219, %rd1, %rd218;
	ld.global.u64 	%rd220, [%rd219];
	mad.lo.s64 	%rd87, %rd220, %rd289, %rd305;
	add.s32 	%r30, %r174, -1;
	and.b64  	%rd88, %rd288, 4294967295;
	mul.wide.u32 	%rd221, %r30, 8;
	add.s64 	%rd222, %rd2, %rd221;
	ld.global.u64 	%rd89, [%rd222];
	and.b64  	%rd223, %rd89, -4294967296;
	setp.ne.s64 	%p18, %rd223, 0;
	@%p18 bra 	$L__BB34_37;
	cvt.u32.u64 	%r116, %rd89;
	cvt.u32.u64 	%r117, %rd88;
	div.u32 	%r118, %r117, %r116;
	mul.lo.s32 	%r119, %r118, %r116;
	sub.s32 	%r120, %r117, %r119;
	cvt.u64.u32 	%rd290, %r118;
	cvt.u64.u32 	%rd291, %r120;
	bra.uni 	$L__BB34_38;
$L__BB34_37:
	div.s64 	%rd290, %rd88, %rd89;
	mul.lo.s64 	%rd224, %rd290, %rd89;
	sub.s64 	%rd291, %rd88, %rd224;
$L__BB34_38:
	mul.wide.u32 	%rd225, %r30, 8;
	add.s64 	%rd226, %rd1, %rd225;
	ld.global.u64 	%rd227, [%rd226];
	mad.lo.s64 	%rd96, %rd227, %rd291, %rd87;
	add.s32 	%r31, %r174, -2;
	and.b64  	%rd97, %rd290, 4294967295;
	mul.wide.u32 	%rd228, %r31, 8;
	add.s64 	%rd229, %rd2, %rd228;
	ld.global.u64 	%rd98, [%rd229];
	and.b64  	%rd230, %rd98, -4294967296;
	setp.ne.s64 	%p19, %rd230, 0;
	@%p19 bra 	$L__BB34_40;
	cvt.u32.u64 	%r121, %rd98;
	cvt.u32.u64 	%r122, %rd97;
	div.u32 	%r123, %r122, %r121;
	mul.lo.s32 	%r124, %r123, %r121;
	sub.s32 	%r125, %r122, %r124;
	cvt.u64.u32 	%rd292, %r123;
	cvt.u64.u32 	%rd293, %r125;
	bra.uni 	$L__BB34_41;
$L__BB34_40:
	div.s64 	%rd292, %rd97, %rd98;
	mul.lo.s64 	%rd231, %rd292, %rd98;
	sub.s64 	%rd293, %rd97, %rd231;
$L__BB34_41:
	mul.wide.u32 	%rd232, %r31, 8;
	add.s64 	%rd233, %rd1, %rd232;
	ld.global.u64 	%rd234, [%rd233];
	mad.lo.s64 	%rd105, %rd234, %rd293, %rd96;
	add.s32 	%r32, %r174, -3;
	and.b64  	%rd106, %rd292, 4294967295;
	mul.wide.u32 	%rd235, %r32, 8;
	add.s64 	%rd236, %rd2, %rd235;
	ld.global.u64 	%rd107, [%rd236];
	and.b64  	%rd237, %rd107, -4294967296;
	setp.ne.s64 	%p20, %rd237, 0;
	@%p20 bra 	$L__BB34_43;
	cvt.u32.u64 	%r126, %rd107;
	cvt.u32.u64 	%r127, %rd106;
	div.u32 	%r128, %r127, %r126;
	mul.lo.s32 	%r129, %r128, %r126;
	sub.s32 	%r130, %r127, %r129;
	cvt.u64.u32 	%rd294, %r128;
	cvt.u64.u32 	%rd295, %r130;
	bra.uni 	$L__BB34_44;
$L__BB34_43:
	div.s64 	%rd294, %rd106, %rd107;
	mul.lo.s64 	%rd238, %rd294, %rd107;
	sub.s64 	%rd295, %rd106, %rd238;
$L__BB34_44:
	mul.wide.u32 	%rd239, %r32, 8;
	add.s64 	%rd240, %rd1, %rd239;
	ld.global.u64 	%rd241, [%rd240];
	mad.lo.s64 	%rd305, %rd241, %rd295, %rd105;
	cvt.u32.u64 	%r175, %rd294;
	add.s32 	%r174, %r174, -4;
$L__BB34_45:
	setp.eq.s32 	%p21, %r29, 0;
	@%p21 bra 	$L__BB34_59;
	setp.eq.s32 	%p22, %r29, 1;
	@%p22 bra 	$L__BB34_54;
	cvt.u64.u32 	%rd117, %r175;
	mul.wide.u32 	%rd243, %r174, 8;
	add.s64 	%rd244, %rd2, %rd243;
	ld.global.u64 	%rd118, [%rd244];
	and.b64  	%rd245, %rd118, -4294967296;
	setp.ne.s64 	%p23, %rd245, 0;
	@%p23 bra 	$L__BB34_49;
	cvt.u32.u64 	%r131, %rd118;
	cvt.u32.u64 	%r132, %rd117;
	div.u32 	%r133, %r132, %r131;
	mul.lo.s32 	%r134, %r133, %r131;
	sub.s32 	%r135, %r132, %r134;
	cvt.u64.u32 	%rd298, %r133;
	cvt.u64.u32 	%rd299, %r135;
	bra.uni 	$L__BB34_50;
$L__BB34_49:
	div.s64 	%rd298, %rd117, %rd118;
	mul.lo.s64 	%rd246, %rd298, %rd118;
	sub.s64 	%rd299, %rd117, %rd246;
$L__BB34_50:
	add.s64 	%rd248, %rd1, %rd243;
	ld.global.u64 	%rd249, [%rd248];
	mad.lo.s64 	%rd125, %rd249, %rd299, %rd305;
	add.s32 	%r37, %r174, -1;
	and.b64  	%rd126, %rd298, 4294967295;
	mul.wide.u32 	%rd250, %r37, 8;
	add.s64 	%rd251, %rd2, %rd250;
	ld.global.u64 	%rd127, [%rd251];
	and.b64  	%rd252, %rd127, -4294967296;
	setp.ne.s64 	%p24, %rd252, 0;
	@%p24 bra 	$L__BB34_52;
	cvt.u32.u64 	%r136, %rd127;
	cvt.u32.u64 	%r137, %rd126;
	div.u32 	%r138, %r137, %r136;
	mul.lo.s32 	%r139, %r138, %r136;
	sub.s32 	%r140, %r137, %r139;
	cvt.u64.u32 	%rd300, %r138;
	cvt.u64.u32 	%rd301, %r140;
	bra.uni 	$L__BB34_53;
$L__BB34_52:
	div.s64 	%rd300, %rd126, %rd127;
	mul.lo.s64 	%rd253, %rd300, %rd127;
	sub.s64 	%rd301, %rd126, %rd253;
$L__BB34_53:
	add.s64 	%rd255, %rd1, %rd250;
	ld.global.u64 	%rd256, [%rd255];
	mad.lo.s64 	%rd305, %rd256, %rd301, %rd125;
	cvt.u32.u64 	%r175, %rd300;
	add.s32 	%r174, %r174, -2;
$L__BB34_54:
	and.b32  	%r141, %r9, 1;
	setp.eq.b32 	%p25, %r141, 1;
	not.pred 	%p26, %p25;
	@%p26 bra 	$L__BB34_59;
	cvt.u64.u32 	%rd137, %r175;
	mul.wide.u32 	%rd257, %r174, 8;
	add.s64 	%rd258, %rd2, %rd257;
	ld.global.u64 	%rd138, [%rd258];
	and.b64  	%rd259, %rd138, -4294967296;
	setp.ne.s64 	%p27, %rd259, 0;
	@%p27 bra 	$L__BB34_57;
	cvt.u32.u64 	%r142, %rd138;
	cvt.u32.u64 	%r143, %rd137;
	rem.u32 	%r144, %r143, %r142;
	cvt.u64.u32 	%rd304, %r144;
	bra.uni 	$L__BB34_58;
$L__BB34_57:
	rem.s64 	%rd304, %rd137, %rd138;
$L__BB34_58:
	add.s64 	%rd261, %rd1, %rd257;
	ld.global.u64 	%rd262, [%rd261];
	mad.lo.s64 	%rd305, %rd262, %rd304, %rd305;
$L__BB34_59:
	cvta.to.global.u64 	%rd263, %rd145;
	add.s64 	%rd264, %rd263, %rd305;
	ld.global.u8 	%rs17, [%rd264];
	st.shared.u8 	[%r7], %rs17;
	bar.sync 	0;
	setp.ne.s32 	%p28, %r1, 0;
	@%p28 bra 	$L__BB34_76;
	setp.gt.u32 	%p29, %r5, 1;
	@%p29 bra 	$L__BB34_62;
	mov.u32 	%r145, prodsdata_u8;
	add.s32 	%r146, %r145, %r3;
	ld.shared.u8 	%rs54, [%r146];
	bra.uni 	$L__BB34_75;
$L__BB34_62:
	mov.u32 	%r148, prodsdata_u8;
	add.s32 	%r42, %r148, %r3;
	ld.shared.u8 	%rs54, [%r42];
	add.s32 	%r43, %r5, -1;
	add.s32 	%r149, %r5, -2;
	and.b32  	%r44, %r43, 7;
	setp.lt.u32 	%p30, %r149, 7;
	mov.b32 	%r182, 1;
	@%p30 bra 	$L__BB34_66;
	and.b32  	%r151, %r43, -8;
	neg.s32 	%r180, %r151;
	add.s32 	%r152, %r3, %r2;
	add.s32 	%r178, %r148, %r152;
	shl.b32 	%r47, %r2, 3;
	mov.b32 	%r179, 0;
$L__BB34_64:
	.pragma "nounroll";
	ld.shared.u8 	%rs19, [%r178];
	mul.lo.s16 	%rs20, %rs19, %rs54;
	add.s32 	%r154, %r178, %r2;
	ld.shared.u8 	%rs21, [%r154];
	mul.lo.s16 	%rs22, %rs21, %rs20;
	add.s32 	%r155, %r154, %r2;
	ld.shared.u8 	%rs23, [%r155];
	mul.lo.s16 	%rs24, %rs23, %rs22;
	add.s32 	%r156, %r155, %r2;
	ld.shared.u8 	%rs25, [%r156];
	mul.lo.s16 	%rs26, %rs25, %rs24;
	add.s32 	%r157, %r156, %r2;
	ld.shared.u8 	%rs27, [%r157];
	mul.lo.s16 	%rs28, %rs27, %rs26;
	add.s32 	%r158, %r157, %r2;
	ld.shared.u8 	%rs29, [%r158];
	mul.lo.s16 	%rs30, %rs29, %rs28;
	add.s32 	%r159, %r158, %r2;
	ld.shared.u8 	%rs31, [%r159];
	mul.lo.s16 	%rs32, %rs31, %rs30;
	add.s32 	%r160, %r159, %r2;
	ld.shared.u8 	%rs33, [%r160];
	mul.lo.s16 	%rs54, %rs33, %rs32;
	add.s32 	%r180, %r180, 8;
	add.s32 	%r179, %r179, 8;
	add.s32 	%r178, %r178, %r47;
	setp.ne.s32 	%p31, %r180, 0;
	@%p31 bra 	$L__BB34_64;
	add.s32 	%r182, %r179, 1;
$L__BB34_66:
	setp.eq.s32 	%p32, %r44, 0;
	@%p32 bra 	$L__BB34_74;
	and.b32  	%r56, %r43, 3;
	setp.lt.u32 	%p33, %r44, 4;
	@%p33 bra 	$L__BB34_69;
	mad.lo.s32 	%r161, %r182, %r2, %r42;
	ld.shared.u8 	%rs35, [%r161];
	mul.lo.s16 	%rs36, %rs35, %rs54;
	add.s32 	%r162, %r161, %r2;
	ld.shared.u8 	%rs37, [%r162];
	mul.lo.s16 	%rs38, %rs37, %rs36;
	add.s32 	%r163, %r162, %r2;
	ld.shared.u8 	%rs39, [%r163];
	mul.lo.s16 	%rs40, %rs39, %rs38;
	add.s32 	%r164, %r163, %r2;
	ld.shared.u8 	%rs41, [%r164];
	mul.lo.s16 	%rs54, %rs41, %rs40;
	add.s32 	%r182, %r182, 4;
$L__BB34_69:
	setp.eq.s32 	%p34, %r56, 0;
	@%p34 bra 	$L__BB34_74;
	setp.eq.s32 	%p35, %r56, 1;
	@%p35 bra 	$L__BB34_72;
	mad.lo.s32 	%r165, %r182, %r2, %r42;
	ld.shared.u8 	%rs43, [%r165];
	mul.lo.s16 	%rs44, %rs43, %rs54;
	add.s32 	%r166, %r165, %r2;
	ld.shared.u8 	%rs45, [%r166];
	mul.lo.s16 	%rs54, %rs45, %rs44;
	add.s32 	%r182, %r182, 2;
$L__BB34_72:
	and.b32  	%r167, %r43, 1;
	setp.eq.b32 	%p36, %r167, 1;
	not.pred 	%p37, %p36;
	@%p37 bra 	$L__BB34_74;
	mad.lo.s32 	%r168, %r182, %r2, %r42;
	ld.shared.u8 	%rs46, [%r168];
	mul.lo.s16 	%rs54, %rs46, %rs54;
$L__BB34_74:
	st.shared.u8 	[%r42], %rs54;
$L__BB34_75:
	cvt.u64.u32 	%rd265, %r4;
	mad.lo.s64 	%rd266, %rd147, %rd265, %rd3;
	cvta.to.global.u64 	%rd267, %rd144;
	add.s64 	%rd268, %rd267, %rd266;
	st.global.u8 	[%rd268], %rs54;
$L__BB34_76:
	ret;

}
	// .globl	contiguous_prod33_u8
.visible .entry contiguous_prod33_u8(
	.param .u64 .ptr .align 1 contiguous_prod33_u8_param_0,
	.param .u64 .ptr .align 1 contiguous_prod33_u8_param_1,
	.param .u64 contiguous_prod33_u8_param_2,
	.param .u64 contiguous_prod33_u8_param_3,
	.param .u64 contiguous_prod33_u8_param_4
)
{
	.reg .pred 	%p<14>;
	.reg .b16 	%rs<56>;
	.reg .b32 	%r<65>;
	.reg .b64 	%rd<15>;

	ld.param.u64 	%rd2, [contiguous_prod33_u8_param_0];
	ld.param.u64 	%rd3, [contiguous_prod33_u8_param_1];
	ld.param.u64 	%rd4, [contiguous_prod33_u8_param_3];
	ld.param.u64 	%rd5, [contiguous_prod33_u8_param_4];
	mov.u32 	%r1, %tid.y;
	mov.u32 	%r2, %ntid.x;
	mov.u32 	%r3, %tid.x;
	mad.lo.s32 	%r27, %r1, %r2, %r3;
	mov.u32 	%r28, %ctaid.x;
	mad.lo.s32 	%r29, %r28, %r2, %r3;
	mov.u32 	%r4, %ctaid.y;
	mov.u32 	%r5, %ntid.y;
	mad.lo.s32 	%r30, %r4, %r5, %r1;
	mov.u32 	%r31, prodsdata_u8;
	add.s32 	%r7, %r31, %r27;
	mov.b16 	%rs16, 1;
	st.shared.u8 	[%r7], %rs16;
	cvt.u64.u32 	%rd1, %r29;
	setp.le.u64 	%p1, %rd4, %rd1;
	cvt.u64.u32 	%rd7, %r30;
	setp.le.u64 	%p2, %rd5, %rd7;
	or.pred  	%p3, %p1, %p2;
	@%p3 bra 	$L__BB35_18;
	cvt.u32.u64 	%r32, %rd1;
	cvta.to.global.u64 	%rd8, %rd3;
	cvt.u32.u64 	%r33, %rd4;
	mad.lo.s32 	%r34, %r30, %r33, %r32;
	cvt.u64.u32 	%rd9, %r34;
	add.s64 	%rd10, %rd8, %rd9;
	ld.global.u8 	%rs17, [%rd10];
	st.shared.u8 	[%r7], %rs17;
	bar.sync 	0;
	setp.ne.s32 	%p4, %r1, 0;
	@%p4 bra 	$L__BB35_18;
	setp.gt.u32 	%p5, %r5, 1;
	@%p5 bra 	$L__BB35_4;
	add.s32 	%r36, %r31, %r3;
	ld.shared.u8 	%rs54, [%r36];
	bra.uni 	$L__BB35_17;
$L__BB35_4:
	add.s32 	%r8, %r31, %r3;
	ld.shared.u8 	%rs54, [%r8];
	add.s32 	%r9, %r5, -1;
	add.s32 	%r39, %r5, -2;
	and.b32  	%r10, %r9, 7;
	setp.lt.u32 	%p6, %r39, 7;
	mov.b32 	%r63, 1;
	@%p6 bra 	$L__BB35_8;
	and.b32  	%r41, %r9, -8;
	neg.s32 	%r61, %r41;
	add.s32 	%r42, %r3, %r2;
	add.s32 	%r59, %r31, %r42;
	shl.b32 	%r13, %r2, 3;
	mov.b32 	%r60, 0;
$L__BB35_6:
	.pragma "nounroll";
	ld.shared.u8 	%rs19, [%r59];
	mul.lo.s16 	%rs20, %rs19, %rs54;
	add.s32 	%r44, %r59, %r2;
	ld.shared.u8 	%rs21, [%r44];
	mul.lo.s16 	%rs22, %rs21, %rs20;
	add.s32 	%r45, %r44, %r2;
	ld.shared.u8 	%rs23, [%r45];
	mul.lo.s16 	%rs24, %rs23, %rs22;
	add.s32 	%r46, %r45, %r2;
	ld.shared.u8 	%rs25, [%r46];
	mul.lo.s16 	%rs26, %rs25, %rs24;
	add.s32 	%r47, %r46, %r2;
	ld.shared.u8 	%rs27, [%r47];
	mul.lo.s16 	%rs28, %rs27, %rs26;
	add.s32 	%r48, %r47, %r2;
	ld.shared.u8 	%rs29, [%r48];
	mul.lo.s16 	%rs30, %rs29, %rs28;
	add.s32 	%r49, %r48, %r2;
	ld.shared.u8 	%rs31, [%r49];
	mul.lo.s16 	%rs32, %rs31, %rs30;
	add.s32 	%r50, %r49, %r2;
	ld.shared.u8 	%rs33, [%r50];
	mul.lo.s16 	%rs54, %rs33, %rs32;
	add.s32 	%r61, %r61, 8;
	add.s32 	%r60, %r60, 8;
	add.s32 	%r59, %r59, %r13;
	setp.ne.s32 	%p7, %r61, 0;
	@%p7 bra 	$L__BB35_6;
	add.s32 	%r63, %r60, 1;
$L__BB35_8:
	setp.eq.s32 	%p8, %r10, 0;
	@%p8 bra 	$L__BB35_16;
	and.b32  	%r22, %r9, 3;
	setp.lt.u32 	%p9, %r10, 4;
	@%p9 bra 	$L__BB35_11;
	mad.lo.s32 	%r51, %r63, %r2, %r8;
	ld.shared.u8 	%rs35, [%r51];
	mul.lo.s16 	%rs36, %rs35, %rs54;
	add.s32 	%r52, %r51, %r2;
	ld.shared.u8 	%rs37, [%r52];
	mul.lo.s16 	%rs38, %rs37, %rs36;
	add.s32 	%r53, %r52, %r2;
	ld.shared.u8 	%rs39, [%r53];
	mul.lo.s16 	%rs40, %rs39, %rs38;
	add.s32 	%r54, %r53, %r2;
	ld.shared.u8 	%rs41, [%r54];
	mul.lo.s16 	%rs54, %rs41, %rs40;
	add.s32 	%r63, %r63, 4;
$L__BB35_11:
	setp.eq.s32 	%p10, %r22, 0;
	@%p10 bra 	$L__BB35_16;
	setp.eq.s32 	%p11, %r22, 1;
	@%p11 bra 	$L__BB35_14;
	mad.lo.s32 	%r55, %r63, %r2, %r8;
	ld.shared.u8 	%rs43, [%r55];
	mul.lo.s16 	%rs44, %rs43, %rs54;
	add.s32 	%r56, %r55, %r2;
	ld.shared.u8 	%rs45, [%r56];
	mul.lo.s16 	%rs54, %rs45, %rs44;
	add.s32 	%r63, %r63, 2;
$L__BB35_14:
	and.b32  	%r57, %r9, 1;
	setp.eq.b32 	%p12, %r57, 1;
	not.pred 	%p13, %p12;
	@%p13 bra 	$L__BB35_16;
	mad.lo.s32 	%r58, %r63, %r2, %r8;
	ld.shared.u8 	%rs46, [%r58];
	mul.lo.s16 	%rs54, %rs46, %rs54;
$L__BB35_16:
	st.shared.u8 	[%r8], %rs54;
$L__BB35_17:
	cvt.u64.u32 	%rd11, %r4;
	mad.lo.s64 	%rd12, %rd4, %rd11, %rd1;
	cvta.to.global.u64 	%rd13, %rd2;
	add.s64 	%rd14, %rd13, %rd12;
	st.global.u8 	[%rd14], %rs54;
$L__BB35_18:
	ret;

}
	// .globl	contiguous_prod_u16
.visible .entry contiguous_prod_u16(
	.param .u64 .ptr .align 1 contiguous_prod_u16_param_0,
	.param .u64 .ptr .align 1 contiguous_prod_u16_param_1,
	.param .u64 contiguous_prod_u16_param_2
)
{
	.reg .pred 	%p<8>;
	.reg .b16 	%rs<28>;
	.reg .b32 	%r<16>;
	.reg .b64 	%rd<16>;

	ld.param.u64 	%rd4, [contiguous_prod_u16_param_0];
	ld.param.u64 	%rd6, [contiguous_prod_u16_param_1];
	ld.param.u64 	%rd5, [contiguous_prod_u16_param_2];
	cvta.to.global.u64 	%rd1, %rd6;
	mov.u32 	%r1, %tid.x;
	mov.u32 	%r2, %ctaid.x;
	mov.u32 	%r15, %ntid.x;
	mul.lo.s32 	%r8, %r2, %r15;
	shl.b32 	%r9, %r8, 1;
	add.s32 	%r4, %r9, %r1;
	shl.b32 	%r10, %r1, 1;
	mov.u32 	%r11, prodsdata_u16;
	add.s32 	%r5, %r11, %r10;
	mov.b16 	%rs1, 1;
	st.shared.u16 	[%r5], %rs1;
	add.s32 	%r12, %r4, %r15;
	cvt.u64.u32 	%rd2, %r12;
	setp.le.u64 	%p1, %rd5, %rd2;
	@%p1 bra 	$L__BB36_2;
	mul.wide.u32 	%rd9, %r4, 2;
	add.s64 	%rd10, %rd1, %rd9;
	ld.global.u16 	%rs3, [%rd10];
	shl.b64 	%rd11, %rd2, 1;
	add.s64 	%rd12, %rd1, %rd11;
	ld.global.u16 	%rs4, [%rd12];
	mul.lo.s16 	%rs5, %rs4, %rs3;
	st.shared.u16 	[%r5], %rs5;
	bra.uni 	$L__BB36_4;
$L__BB36_2:
	cvt.u64.u32 	%rd3, %r4;
	setp.le.u64 	%p2, %rd5, %rd3;
	@%p2 bra 	$L__BB36_4;
	shl.b64 	%rd7, %rd3, 1;
	add.s64 	%rd8, %rd1, %rd7;
	ld.global.u16 	%rs2, [%rd8];
	st.shared.u16 	[%r5], %rs2;
$L__BB36_4:
	bar.sync 	0;
	setp.lt.u32 	%p3, %r15, 66;
	@%p3 bra 	$L__BB36_8;
$L__BB36_5:
	shr.u32 	%r7, %r15, 1;
	setp.ge.u32 	%p4, %r1, %r7;
	@%p4 bra 	$L__BB36_7;
	ld.shared.u16 	%rs6, [%r5];
	and.b32  	%r13, %r15, 2046;
	add.s32 	%r14, %r5, %r13;
	ld.shared.u16 	%rs7, [%r14];
	mul.lo.s16 	%rs8, %rs7, %rs6;
	st.shared.u16 	[%r5], %rs8;
$L__BB36_7:
	bar.sync 	0;
	setp.gt.u32 	%p5, %r15, 131;
	mov.u32 	%r15, %r7;
	@%p5 bra 	$L__BB36_5;
$L__BB36_8:
	setp.gt.u32 	%p6, %r1, 31;
	@%p6 bra 	$L__BB36_11;
	ld.volatile.shared.u16 	%rs9, [%r5];
	ld.volatile.shared.u16 	%rs10, [%r5+64];
	mul.lo.s16 	%rs11, %rs10, %rs9;
	st.volatile.shared.u16 	[%r5], %rs11;
	ld.volatile.shared.u16 	%rs12, [%r5];
	ld.volatile.shared.u16 	%rs13, [%r5+32];
	mul.lo.s16 	%rs14, %rs13, %rs12;
	st.volatile.shared.u16 	[%r5], %rs14;
	ld.volatile.shared.u16 	%rs15, [%r5];
	ld.volatile.shared.u16 	%rs16, [%r5+16];
	mul.lo.s16 	%rs17, %rs16, %rs15;
	st.volatile.shared.u16 	[%r5], %rs17;
	ld.volatile.shared.u16 	%rs18, [%r5];
	ld.volatile.shared.u16 	%rs19, [%r5+8];
	mul.lo.s16 	%rs20, %rs19, %rs18;
	st.volatile.shared.u16 	[%r5], %rs20;
	ld.volatile.shared.u16 	%rs21, [%r5];
	ld.volatile.shared.u16 	%rs22, [%r5+4];
	mul.lo.s16 	%rs23, %rs22, %rs21;
	st.volatile.shared.u16 	[%r5], %rs23;
	ld.volatile.shared.u16 	%rs24, [%r5];
	ld.volatile.shared.u16 	%rs25, [%r5+2];
	mul.lo.s16 	%rs26, %rs25, %rs24;
	st.volatile.shared.u16 	[%r5], %rs26;
	setp.ne.s32 	%p7, %r1, 0;
	@%p7 bra 	$L__BB36_11;
	ld.shared.u16 	%rs27, [prodsdata_u16];
	cvta.to.global.u64 	%rd13, %rd4;
	mul.wide.u32 	%rd14, %r2, 2;
	add.s64 	%rd15, %rd13, %rd14;
	st.global.u16 	[%rd15], %rs27;
$L__BB36_11:
	ret;

}
	// .globl	uncontiguous_prod_u16
.visible .entry uncontiguous_prod_u16(
	.param .u64 .ptr .align 1 uncontiguous_prod_u16_param_0,
	.param .u64 .ptr .align 1 uncontiguous_prod_u16_param_1,
	.param .u64 .ptr .align 1 uncontiguous_prod_u16_param_2,
	.param .u64 .ptr .align 1 uncontiguous_prod_u16_param_3,
	.param .u64 uncontiguous_prod_u16_param_4,
	.param .u64 uncontiguous_prod_u16_param_5
)
{
	.reg .pred 	%p<53>;
	.reg .b16 	%rs<28>;
	.reg .b32 	%r<212>;
	.reg .b64 	%rd<558>;

	ld.param.u64 	%rd260, [uncontiguous_prod_u16_param_0];
	ld.param.u64 	%rd263, [uncontiguous_prod_u16_param_1];
	ld.param.u64 	%rd264, [uncontiguous_prod_u16_param_2];
	ld.param.u64 	%rd265, [uncontiguous_prod_u16_param_3];
	ld.param.u64 	%rd261, [uncontiguous_prod_u16_param_4];
	ld.param.u64 	%rd262, [uncontiguous_prod_u16_param_5];
	cvta.to.global.u64 	%rd1, %rd265;
	cvta.to.global.u64 	%rd2, %rd264;
	cvta.to.global.u64 	%rd3, %rd263;
	mov.u32 	%r1, %tid.x;
	mov.u32 	%r2, %ctaid.x;
	mov.u32 	%r211, %ntid.x;
	mul.lo.s32 	%r52, %r2, %r211;
	shl.b32 	%r53, %r52, 1;
	add.s32 	%r4, %r53, %r1;
	shl.b32 	%r54, %r1, 1;
	mov.u32 	%r55, prodsdata_u16;
	add.s32 	%r5, %r55, %r54;
	mov.b16 	%rs1, 1;
	st.shared.u16 	[%r5], %rs1;
	add.s32 	%r56, %r4, %r211;
	cvt.u64.u32 	%rd511, %r56;
	setp.le.u64 	%p1, %rd262, %rd511;
	@%p1 bra 	$L__BB37_54;
	cvt.u32.u64 	%r6, %rd261;
	add.s32 	%r205, %r6, -1;
	setp.lt.s32 	%p27, %r205, 0;
	mov.b64 	%rd515, 0;
	mov.u64 	%rd516, %rd515;
	@%p27 bra 	$L__BB37_53;
	cvt.u64.u32 	%rd512, %r4;
	setp.lt.u32 	%p28, %r205, 3;
	mov.b64 	%rd516, 0;
	mov.u64 	%rd515, %rd516;
	@%p28 bra 	$L__BB37_30;
	add.s32 	%r203, %r6, -2;
	and.b32  	%r132, %r6, -4;
	neg.s32 	%r202, %r132;
	mov.b64 	%rd516, 0;
$L__BB37_4:
	.pragma "nounroll";
	add.s32 	%r12, %r203, 1;
	mul.wide.u32 	%rd397, %r12, 8;
	add.s64 	%rd398, %rd2, %rd397;
	ld.global.u64 	%rd10, [%rd398];
	or.b64  	%rd399, %rd512, %rd10;
	and.b64  	%rd400, %rd399, -4294967296;
	setp.ne.s64 	%p29, %rd400, 0;
	@%p29 bra 	$L__BB37_6;
	cvt.u32.u64 	%r133, %rd10;
	cvt.u32.u64 	%r134, %rd512;
	div.u32 	%r135, %r134, %r133;
	mul.lo.s32 	%r136, %r135, %r133;
	sub.s32 	%r137, %r134, %r136;
	cvt.u64.u32 	%rd477, %r135;
	cvt.u64.u32 	%rd478, %r137;
	bra.uni 	$L__BB37_7;
$L__BB37_6:
	div.s64 	%rd477, %rd512, %rd10;
	mul.lo.s64 	%rd401, %rd477, %rd10;
	sub.s64 	%rd478, %rd512, %rd401;
$L__BB37_7:
	mul.wide.u32 	%rd402, %r12, 8;
	add.s64 	%rd403, %rd1, %rd402;
	ld.global.u64 	%rd17, [%rd403];
	mad.lo.s64 	%rd18, %rd17, %rd478, %rd515;
	or.b64  	%rd404, %rd511, %rd10;
	and.b64  	%rd405, %rd404, -4294967296;
	setp.ne.s64 	%p30, %rd405, 0;
	@%p30 bra 	$L__BB37_9;
	cvt.u32.u64 	%r138, %rd10;
	cvt.u32.u64 	%r139, %rd511;
	div.u32 	%r140, %r139, %r138;
	mul.lo.s32 	%r141, %r140, %r138;
	sub.s32 	%r142, %r139, %r141;
	cvt.u64.u32 	%rd479, %r140;
	cvt.u64.u32 	%rd480, %r142;
	bra.uni 	$L__BB37_10;
$L__BB37_9:
	div.s64 	%rd479, %rd511, %rd10;
	mul.lo.s64 	%rd406, %rd479, %rd10;
	sub.s64 	%rd480, %rd511, %rd406;
$L__BB37_10:
	mad.lo.s64 	%rd25, %rd480, %rd17, %rd516;
	add.s32 	%r13, %r203, -2;
	mul.wide.u32 	%rd407, %r203, 8;
	add.s64 	%rd408, %rd2, %rd407;
	ld.global.u64 	%rd26, [%rd408];
	or.b64  	%rd409, %rd477, %rd26;
	and.b64  	%rd410, %rd409, -4294967296;
	setp.ne.s64 	%p31, %rd410, 0;
	@%p31 bra 	$L__BB37_12;
	cvt.u32.u64 	%r143, %rd26;
	cvt.u32.u64 	%r144, %rd477;
	div.u32 	%r145, %r144, %r143;
	mul.lo.s32 	%r146, %r145, %r143;
	sub.s32 	%r147, %r144, %r146;
	cvt.u64.u32 	%rd481, %r145;
	cvt.u64.u32 	%rd482, %r147;
	bra.uni 	$L__BB37_13;
$L__BB37_12:
	div.s64 	%rd481, %rd477, %rd26;
	mul.lo.s64 	%rd411, %rd481, %rd26;
	sub.s64 	%rd482, %rd477, %rd411;
$L__BB37_13:
	mul.wide.u32 	%rd412, %r203, 8;
	add.s64 	%rd413, %rd1, %rd412;
	ld.global.u64 	%rd33, [%rd413];
	mad.lo.s64 	%rd34, %rd33, %rd482, %rd18;
	or.b64  	%rd414, %rd479, %rd26;
	and.b64  	%rd415, %rd414, -4294967296;
	setp.ne.s64 	%p32, %rd415, 0;
	@%p32 bra 	$L__BB37_15;
	cvt.u32.u64 	%r148, %rd26;
	cvt.u32.u64 	%r149, %rd479;
	div.u32 	%r150, %r149, %r148;
	mul.lo.s32 	%r151, %r150, %r148;
	sub.s32 	%r152, %r149, %r151;
	cvt.u64.u32 	%rd483, %r150;
	cvt.u64.u32 	%rd484, %r152;
	bra.uni 	$L__BB37_16;
$L__BB37_15:
	div.s64 	%rd483, %rd479, %rd26;
	mul.lo.s64 	%rd416, %rd483, %rd26;
	sub.s64 	%rd484, %rd479, %rd416;
$L__BB37_16:
	mad.lo.s64 	%rd41, %rd484, %rd33, %rd25;
	add.s32 	%r14, %r203, -1;
	mul.wide.u32 	%rd417, %r14, 8;
	add.s64 	%rd418, %rd2, %rd417;
	ld.global.u64 	%rd42, [%rd418];
	or.b64  	%rd419, %rd481, %rd42;
	and.b64  	%rd420, %rd419, -4294967296;
	setp.ne.s64 	%p33, %rd420, 0;
	@%p33 bra 	$L__BB37_18;
	cvt.u32.u64 	%r153, %rd42;
	cvt.u32.u64 	%r154, %rd481;
	div.u32 	%r155, %r154, %r153;
	mul.lo.s32 	%r156, %r155, %r153;
	sub.s32 	%r157, %r154, %r156;
	cvt.u64.u32 	%rd485, %r155;
	cvt.u64.u32 	%rd486, %r157;
	bra.uni 	$L__BB37_19;
$L__BB37_18:
	div.s64 	%rd485, %rd481, %rd42;
	mul.lo.s64 	%rd421, %rd485, %rd42;
	sub.s64 	%rd486, %rd481, %rd421;
$L__BB37_19:
	mul.wide.u32 	%rd422, %r14, 8;
	add.s64 	%rd423, %rd1, %rd422;
	ld.global.u64 	%rd49, [%rd423];
	mad.lo.s64 	%rd50, %rd49, %rd486, %rd34;
	or.b64  	%rd424, %rd483, %rd42;
	and.b64  	%rd425, %rd424, -4294967296;
	setp.ne.s64 	%p34, %rd425, 0;
	@%p34 bra 	$L__BB37_21;
	cvt.u32.u64 	%r158, %rd42;
	cvt.u32.u64 	%r159, %rd483;
	div.u32 	%r160, %r159, %r158;
	mul.lo.s32 	%r161, %r160, %r158;
	sub.s32 	%r162, %r159, %r161;
	cvt.u64.u32 	%rd487, %r160;
	cvt.u64.u32 	%rd488, %r162;
	bra.uni 	$L__BB37_22;
$L__BB37_21:
	div.s64 	%rd487, %rd483, %rd42;
	mul.lo.s64 	%rd426, %rd487, %rd42;
	sub.s64 	%rd488, %rd483, %rd426;
$L__BB37_22:
	mad.lo.s64 	%rd57, %rd488, %rd49, %rd41;
	mul.wide.u32 	%rd427, %r13, 8;
	add.s64 	%rd428, %rd2, %rd427;
	ld.global.u64 	%rd58, [%rd428];
	or.b64  	%rd429, %rd485, %rd58;
	and.b64  	%rd430, %rd429, -4294967296;
	setp.ne.s64 	%p35, %rd430, 0;
	@%p35 bra 	$L__BB37_24;
	cvt.u32.u64 	%r163, %rd58;
	cvt.u32.u64 	%r164, %rd485;
	div.u32 	%r165, %r164, %r163;
	mul.lo.s32 	%r166, %r165, %r163;
	sub.s32 	%r167, %r164, %r166;
	cvt.u64.u32 	%rd512, %r165;
	cvt.u64.u32 	%rd490, %r167;
	bra.uni 	$L__BB37_25;
$L__BB37_24:
	div.s64 	%rd512, %rd485, %rd58;
	mul.lo.s64 	%rd431, %rd512, %rd58;
	sub.s64 	%rd490, %rd485, %rd431;
$L__BB37_25:
	mul.wide.u32 	%rd432, %r13, 8;
	add.s64 	%rd433, %rd1, %rd432;
	ld.global.u64 	%rd65, [%rd433];
	mad.lo.s64 	%rd515, %rd65, %rd490, %rd50;
	or.b64  	%rd434, %rd487, %rd58;
	and.b64  	%rd435, %rd434, -4294967296;
	setp.ne.s64 	%p36, %rd435, 0;
	@%p36 bra 	$L__BB37_27;
	cvt.u32.u64 	%r168, %rd58;
	cvt.u32.u64 	%r169, %rd487;
	div.u32 	%r170, %r169, %r168;
	mul.lo.s32 	%r171, %r170, %r168;
	sub.s32 	%r172, %r169, %r171;
	cvt.u64.u32 	%rd511, %r170;
	cvt.u64.u32 	%rd492, %r172;
	bra.uni 	$L__BB37_28;
$L__BB37_27:
	div.s64 	%rd511, %rd487, %rd58;
	mul.lo.s64 	%rd436, %rd511, %rd58;
	sub.s64 	%rd492, %rd487, %rd436;
$L__BB37_28:
	mad.lo.s64 	%rd516, %rd492, %rd65, %rd57;
	add.s32 	%r203, %r203, -4;
	add.s32 	%r202, %r202, 4;
	setp.ne.s32 	%p37, %r202, 0;
	@%p37 bra 	$L__BB37_4;
	add.s32 	%r205, %r203, 1;
$L__BB37_30:
	and.b32  	%r19, %r6, 3;
	setp.eq.s32 	%p38, %r19, 0;
	@%p38 bra 	$L__BB37_53;
	setp.eq.s32 	%p39, %r19, 1;
	@%p39 bra 	$L__BB37_45;
	mul.wide.u32 	%rd438, %r205, 8;
	add.s64 	%rd439, %rd2, %rd438;
	ld.global.u64 	%rd80, [%rd439];
	or.b64  	%rd440, %rd512, %rd80;
	and.b64  	%rd441, %rd440, -4294967296;
	setp.ne.s64 	%p40, %rd441, 0;
	@%p40 bra 	$L__BB37_34;
	cvt.u32.u64 	%r173, %rd80;
	cvt.u32.u64 	%r174, %rd512;
	div.u32 	%r175, %r174, %r173;
	mul.lo.s32 	%r176, %r175, %r173;
	sub.s32 	%r177, %r174, %r176;
	cvt.u64.u32 	%rd499, %r175;
	cvt.u64.u32 	%rd500, %r177;
	bra.uni 	$L__BB37_35;
$L__BB37_34:
	div.s64 	%rd499, %rd512, %rd80;
	mul.lo.s64 	%rd442, %rd499, %rd80;
	sub.s64 	%rd500, %rd512, %rd442;
$L__BB37_35:
	add.s64 	%rd444, %rd1, %rd438;
	ld.global.u64 	%rd87, [%rd444];
	mad.lo.s64 	%rd88, %rd87, %rd500, %rd515;
	or.b64  	%rd445, %rd511, %rd80;
	and.b64  	%rd446, %rd445, -4294967296;
	setp.ne.s64 	%p41, %rd446, 0;
	@%p41 bra 	$L__BB37_37;
	cvt.u32.u64 	%r178, %rd80;
	cvt.u32.u64 	%r179, %rd511;
	div.u32 	%r180, %r179, %r178;
	mul.lo.s32 	%r181, %r180, %r178;
	sub.s32 	%r182, %r179, %r181;
	cvt.u64.u32 	%rd501, %r180;
	cvt.u64.u32 	%rd502, %r182;
	bra.uni 	$L__BB37_38;
$L__BB37_37:
	div.s64 	%rd501, %rd511, %rd80;
	mul.lo.s64 	%rd447, %rd501, %rd80;
	sub.s64 	%rd502, %rd511, %rd447;
$L__BB37_38:
	mad.lo.s64 	%rd95, %rd502, %rd87, %rd516;
	add.s32 	%r20, %r205, -1;
	mul.wide.u32 	%rd448, %r20, 8;
	add.s64 	%rd449, %rd2, %rd448;
	ld.global.u64 	%rd96, [%rd449];
	or.b64  	%rd450, %rd499, %rd96;
	and.b64  	%rd451, %rd450, -4294967296;
	setp.ne.s64 	%p42, %rd451, 0;
	@%p42 bra 	$L__BB37_40;
	cvt.u32.u64 	%r183, %rd96;
	cvt.u32.u64 	%r184, %rd499;
	div.u32 	%r185, %r184, %r183;
	mul.lo.s32 	%r186, %r185, %r183;
	sub.s32 	%r187, %r184, %r186;
	cvt.u64.u32 	%rd512, %r185;
	cvt.u64.u32 	%rd504, %r187;
	bra.uni 	$L__BB37_41;
$L__BB37_40:
	div.s64 	%rd512, %rd499, %rd96;
	mul.lo.s64 	%rd452, %rd512, %rd96;
	sub.s64 	%rd504, %rd499, %rd452;
$L__BB37_41:
	add.s64 	%rd454, %rd1, %rd448;
	ld.global.u64 	%rd103, [%rd454];
	mad.lo.s64 	%rd515, %rd103, %rd504, %rd88;
	or.b64  	%rd455, %rd501, %rd96;
	and.b64  	%rd456, %rd455, -4294967296;
	setp.ne.s64 	%p43, %rd456, 0;
	@%p43 bra 	$L__BB37_43;
	cvt.u32.u64 	%r188, %rd96;
	cvt.u32.u64 	%r189, %rd501;
	div.u32 	%r190, %r189, %r188;
	mul.lo.s32 	%r191, %r190, %r188;
	sub.s32 	%r192, %r189, %r191;
	cvt.u64.u32 	%rd511, %r190;
	cvt.u64.u32 	%rd506, %r192;
	bra.uni 	$L__BB37_44;
$L__BB37_43:
	div.s64 	%rd511, %rd501, %rd96;
	mul.lo.s64 	%rd457, %rd511, %rd96;
	sub.s64 	%rd506, %rd501, %rd457;
$L__BB37_44:
	mad.lo.s64 	%rd516, %rd506, %rd103, %rd95;
	add.s32 	%r205, %r205, -2;
$L__BB37_45:
	and.b32  	%r193, %r6, 1;
	setp.eq.b32 	%p44, %r193, 1;
	not.pred 	%p45, %p44;
	@%p45 bra 	$L__BB37_53;
	mul.wide.u32 	%rd458, %r205, 8;
	add.s64 	%rd459, %rd2, %rd458;
	ld.global.u64 	%rd118, [%rd459];
	or.b64  	%rd460, %rd512, %rd118;
	and.b64  	%rd461, %rd460, -4294967296;
	setp.ne.s64 	%p46, %rd461, 0;
	@%p46 bra 	$L__BB37_48;
	cvt.u32.u64 	%r194, %rd118;
	cvt.u32.u64 	%r195, %rd512;
	rem.u32 	%r196, %r195, %r194;
	cvt.u64.u32 	%rd513, %r196;
	bra.uni 	$L__BB37_49;
$L__BB37_48:
	rem.s64 	%rd513, %rd512, %rd118;
$L__BB37_49:
	add.s64 	%rd463, %rd1, %rd458;
	ld.global.u64 	%rd122, [%rd463];
	mad.lo.s64 	%rd515, %rd122, %rd513, %rd515;
	or.b64  	%rd464, %rd511, %rd118;
	and.b64  	%rd465, %rd464, -4294967296;
	setp.ne.s64 	%p47, %rd465, 0;
	@%p47 bra 	$L__BB37_51;
	cvt.u32.u64 	%r197, %rd118;
	cvt.u32.u64 	%r198, %rd511;
	rem.u32 	%r199, %r198, %r197;
	cvt.u64.u32 	%rd514, %r199;
	bra.uni 	$L__BB37_52;
$L__BB37_51:
	rem.s64 	%rd514, %rd511, %rd118;
$L__BB37_52:
	mad.lo.s64 	%rd516, %rd514, %rd122, %rd516;
$L__BB37_53:
	shl.b64 	%rd466, %rd515, 1;
	add.s64 	%rd467, %rd3, %rd466;
	ld.global.u16 	%rs3, [%rd467];
	shl.b64 	%rd468, %rd516, 1;
	add.s64 	%rd469, %rd3, %rd468;
	ld.global.u16 	%rs4, [%rd469];
	mul.lo.s16 	%rs5, %rs4, %rs3;
	st.shared.u16 	[%r5], %rs5;
	bra.uni 	$L__BB37_114;
$L__BB37_54:
	cvt.u64.u32 	%rd548, %r4;
	setp.le.u64 	%p2, %rd262, %rd548;
	@%p2 bra 	$L__BB37_114;
	cvt.u32.u64 	%r23, %rd261;
	add.s32 	%r209, %r23, -1;
	setp.lt.s32 	%p3, %r209, 0;
	mov.b64 	%rd557, 0;
	@%p3 bra 	$L__BB37_113;
	and.b32  	%r25, %r23, 7;
	setp.lt.u32 	%p4, %r209, 7;
	mov.b64 	%rd557, 0;
	@%p4 bra 	$L__BB37_84;
	add.s32 	%r207, %r23, -4;
	and.b32  	%r57, %r23, -8;
	neg.s32 	%r206, %r57;
	mov.b64 	%rd557, 0;
$L__BB37_58:
	.pragma "nounroll";
	add.s32 	%r30, %r207, 3;
	mul.wide.u32 	%rd270, %r30, 8;
	add.s64 	%rd271, %rd2, %rd270;
	ld.global.u64 	%rd133, [%rd271];
	or.b64  	%rd272, %rd548, %rd133;
	and.b64  	%rd273, %rd272, -4294967296;
	setp.ne.s64 	%p5, %rd273, 0;
	@%p5 bra 	$L__BB37_60;
	cvt.u32.u64 	%r58, %rd133;
	cvt.u32.u64 	%r59, %rd548;
	div.u32 	%r60, %r59, %r58;
	mul.lo.s32 	%r61, %r60, %r58;
	sub.s32 	%r62, %r59, %r61;
	cvt.u64.u32 	%rd519, %r60;
	cvt.u64.u32 	%rd520, %r62;
	bra.uni 	$L__BB37_61;
$L__BB37_60:
	div.s64 	%rd519, %rd548, %rd133;
	mul.lo.s64 	%rd274, %rd519, %rd133;
	sub.s64 	%rd520, %rd548, %rd274;
$L__BB37_61:
	add.s64 	%rd276, %rd1, %rd270;
	ld.global.u64 	%rd277, [%rd276];
	mad.lo.s64 	%rd140, %rd277, %rd520, %rd557;
	add.s32 	%r31, %r207, 2;
	mul.wide.u32 	%rd278, %r31, 8;
	add.s64 	%rd279, %rd2, %rd278;
	ld.global.u64 	%rd141, [%rd279];
	or.b64  	%rd280, %rd519, %rd141;
	and.b64  	%rd281, %rd280, -4294967296;
	setp.ne.s64 	%p6, %rd281, 0;
	@%p6 bra 	$L__BB37_63;
	cvt.u32.u64 	%r63, %rd141;
	cvt.u32.u64 	%r64, %rd519;
	div.u32 	%r65, %r64, %r63;
	mul.lo.s32 	%r66, %r65, %r63;
	sub.s32 	%r67, %r64, %r66;
	cvt.u64.u32 	%rd521, %r65;
	cvt.u64.u32 	%rd522, %r67;
	bra.uni 	$L__BB37_64;
$L__BB37_63:
	div.s64 	%rd521, %rd519, %rd141;
	mul.lo.s64 	%rd282, %rd521, %rd141;
	sub.s64 	%rd522, %rd519, %rd282;
$L__BB37_64:
	add.s64 	%rd284, %rd1, %rd278;
	ld.global.u64 	%rd285, [%rd284];
	mad.lo.s64 	%rd148, %rd285, %rd522, %rd140;
	add.s32 	%r32, %r207, 1;
	mul.wide.u32 	%rd286, %r32, 8;
	add.s64 	%rd287, %rd2, %rd286;
	ld.global.u64 	%rd149, [%rd287];
	or.b64  	%rd288, %rd521, %rd149;
	and.b64  	%rd289, %rd288, -4294967296;
	setp.ne.s64 	%p7, %rd289, 0;
	@%p7 bra 	$L__BB37_66;
	cvt.u32.u64 	%r68, %rd149;
	cvt.u32.u64 	%r69, %rd521;
	div.u32 	%r70, %r69, %r68;
	mul.lo.s32 	%r71, %r70, %r68;
	sub.s32 	%r72, %r69, %r71;
	cvt.u64.u32 	%rd523, %r70;
	cvt.u64.u32 	%rd524, %r72;
	bra.uni 	$L__BB37_67;
$L__BB37_66:
	div.s64 	%rd523, %rd521, %rd149;
	mul.lo.s64 	%rd290, %rd523, %rd149;
	sub.s64 	%rd524, %rd521, %rd290;
$L__BB37_67:
	add.s64 	%rd292, %rd1, %rd286;
	ld.global.u64 	%rd293, [%rd292];
	mad.lo.s64 	%rd156, %rd293, %rd524, %rd148;
	add.s32 	%r33, %r207, -4;
	mul.wide.u32 	%rd294, %r207, 8;
	add.s64 	%rd295, %rd2, %rd294;
	ld.global.u64 	%rd157, [%rd295];
	or.b64  	%rd296, %rd523, %rd157;
	and.b64  	%rd297, %rd296, -4294967296;
	setp.ne.s64 	%p8, %rd297, 0;
	@%p8 bra 	$L__BB37_69;
	cvt.u32.u64 	%r73, %rd157;
	cvt.u32.u64 	%r74, %rd523;
	div.u32 	%r75, %r74, %r73;
	mul.lo.s32 	%r76, %r75, %r73;
	sub.s32 	%r77, %r74, %r76;
	cvt.u64.u32 	%rd525, %r75;
	cvt.u64.u32 	%rd526, %r77;
	bra.uni 	$L__BB37_70;
$L__BB37_69:
	div.s64 	%rd525, %rd523, %rd157;
	mul.lo.s64 	%rd298, %rd525, %rd157;
	sub.s64 	%rd526, %rd523, %rd298;
$L__BB37_70:
	add.s64 	%rd300, %rd1, %rd294;
	ld.global.u64 	%rd301, [%rd300];
	mad.lo.s64 	%rd164, %rd301, %rd526, %rd156;
	add.s32 	%r34, %r207, -1;
	mul.wide.u32 	%rd302, %r34, 8;
	add.s64 	%rd303, %rd2, %rd302;
	ld.global.u64 	%rd165, [%rd303];
	or.b64  	%rd304, %rd525, %rd165;
	and.b64  	%rd305, %rd304, -4294967296;
	setp.ne.s64 	%p9, %rd305, 0;
	@%p9 bra 	$L__BB37_72;
	cvt.u32.u64 	%r78, %rd165;
	cvt.u32.u64 	%r79, %rd525;
	div.u32 	%r80, %r79, %r78;
	mul.lo.s32 	%r81, %r80, %r78;
	sub.s32 	%r82, %r79, %r81;
	cvt.u64.u32 	%rd527, %r80;
	cvt.u64.u32 	%rd528, %r82;
	bra.uni 	$L__BB37_73;
$L__BB37_72:
	div.s64 	%rd527, %rd525, %rd165;
	mul.lo.s64 	%rd306, %rd527, %rd165;
	sub.s64 	%rd528, %rd525, %rd306;
$L__BB37_73:
	add.s64 	%rd308, %rd1, %rd302;
	ld.global.u64 	%rd309, [%rd308];
	mad.lo.s64 	%rd172, %rd309, %rd528, %rd164;
	add.s32 	%r35, %r207, -2;
	mul.wide.u32 	%rd310, %r35, 8;
	add.s64 	%rd311, %rd2, %rd310;
	ld.global.u64 	%rd173, [%rd311];
	or.b64  	%rd312, %rd527, %rd173;
	and.b64  	%rd313, %rd312, -4294967296;
	setp.ne.s64 	%p10, %rd313, 0;
	@%p10 bra 	$L__BB37_75;
	cvt.u32.u64 	%r83, %rd173;
	cvt.u32.u64 	%r84, %rd527;
	div.u32 	%r85, %r84, %r83;
	mul.lo.s32 	%r86, %r85, %r83;
	sub.s32 	%r87, %r84, %r86;
	cvt.u64.u32 	%rd529, %r85;
	cvt.u64.u32 	%rd530, %r87;
	bra.uni 	$L__BB37_76;
$L__BB37_75:
	div.s64 	%rd529, %rd527, %rd173;
	mul.lo.s64 	%rd314, %rd529, %rd173;
	sub.s64 	%rd530, %rd527, %rd314;
$L__BB37_76:
	add.s64 	%rd316, %rd1, %rd310;
	ld.global.u64 	%rd317, [%rd316];
	mad.lo.s64 	%rd180, %rd317, %rd530, %rd172;
	add.s32 	%r36, %r207, -3;
	mul.wide.u32 	%rd318, %r36, 8;
	add.s64 	%rd319, %rd2, %rd318;
	ld.global.u64 	%rd181, [%rd319];
	or.b64  	%rd320, %rd529, %rd181;
	and.b64  	%rd321, %rd320, -4294967296;
	setp.ne.s64 	%p11, %rd321, 0;
	@%p11 bra 	$L__BB37_78;
	cvt.u32.u64 	%r88, %rd181;
	cvt.u32.u64 	%r89, %rd529;
	div.u32 	%r90, %r89, %r88;
	mul.lo.s32 	%r91, %r90, %r88;
	sub.s32 	%r92, %r89, %r91;
	cvt.u64.u32 	%rd531, %r90;
	cvt.u64.u32 	%rd532, %r92;
	bra.uni 	$L__BB37_79;
$L__BB37_78:
	div.s64 	%rd531, %rd529, %rd181;
	mul.lo.s64 	%rd322, %rd531, %rd181;
	sub.s64 	%rd532, %rd529, %rd322;
$L__BB37_79:
	add.s64 	%rd324, %rd1, %rd318;
	ld.global.u64 	%rd325, [%rd324];
	mad.lo.s64 	%rd188, %rd325, %rd532, %rd180;
	mul.wide.u32 	%rd326, %r33, 8;
	add.s64 	%rd327, %rd2, %rd326;
	ld.global.u64 	%rd189, [%rd327];
	or.b64  	%rd328, %rd531, %rd189;
	and.b64  	%rd329, %rd328, -4294967296;
	setp.ne.s64 	%p12, %rd329, 0;
	@%p12 bra 	$L__BB37_81;
	cvt.u32.u64 	%r93, %rd189;
	cvt.u32.u64 	%r94, %rd531;
	div.u32 	%r95, %r94, %r93;
	mul.lo.s32 	%r96, %r95, %r93;
	sub.s32 	%r97, %r94, %r96;
	cvt.u64.u32 	%rd548, %r95;
	cvt.u64.u32 	%rd534, %r97;
	bra.uni 	$L__BB37_82;
$L__BB37_81:
	div.s64 	%rd548, %rd531, %rd189;
	mul.lo.s64 	%rd330, %rd548, %rd189;
	sub.s64 	%rd534, %rd531, %rd330;
$L__BB37_82:
	add.s64 	%rd332, %rd1, %rd326;
	ld.global.u64 	%rd333, [%rd332];
	mad.lo.s64 	%rd557, %rd333, %rd534, %rd188;
	add.s32 	%r207, %r207, -8;
	add.s32 	%r206, %r206, 8;
	setp.ne.s32 	%p13, %r206, 0;
	@%p13 bra 	$L__BB37_58;
	add.s32 	%r209, %r207, 3;
$L__BB37_84:
	setp.eq.s32 	%p14, %r25, 0;
	@%p14 bra 	$L__BB37_113;
	and.b32  	%r41, %r23, 3;
	setp.lt.u32 	%p15, %r25, 4;
	@%p15 bra 	$L__BB37_99;
	mul.wide.u32 	%rd335, %r209, 8;
	add.s64 	%rd336, %rd2, %rd335;
	ld.global.u64 	%rd200, [%rd336];
	or.b64  	%rd337, %rd548, %rd200;
	and.b64  	%rd338, %rd337, -4294967296;
	setp.ne.s64 	%p16, %rd338, 0;
	@%p16 bra 	$L__BB37_88;
	cvt.u32.u64 	%r98, %rd200;
	cvt.u32.u64 	%r99, %rd548;
	div.u32 	%r100, %r99, %r98;
	mul.lo.s32 	%r101, %r100, %r98;
	sub.s32 	%r102, %r99, %r101;
	cvt.u64.u32 	%rd538, %r100;
	cvt.u64.u32 	%rd539, %r102;
	bra.uni 	$L__BB37_89;
$L__BB37_88:
	div.s64 	%rd538, %rd548, %rd200;
	mul.lo.s64 	%rd339, %rd538, %rd200;
	sub.s64 	%rd539, %rd548, %rd339;
$L__BB37_89:
	add.s64 	%rd341, %rd1, %rd335;
	ld.global.u64 	%rd342, [%rd341];
	mad.lo.s64 	%rd207, %rd342, %rd539, %rd557;
	add.s32 	%r42, %r209, -1;
	mul.wide.u32 	%rd343, %r42, 8;
	add.s64 	%rd344, %rd2, %rd343;
	ld.global.u64 	%rd208, [%rd344];
	or.b64  	%rd345, %rd538, %rd208;
	and.b64  	%rd346, %rd345, -4294967296;
	setp.ne.s64 	%p17, %rd346, 0;
	@%p17 bra 	$L__BB37_91;
	cvt.u32.u64 	%r103, %rd208;
	cvt.u32.u64 	%r104, %rd538;
	div.u32 	%r105, %r104, %r103;
	mul.lo.s32 	%r106, %r105, %r103;
	sub.s32 	%r107, %r104, %r106;
	cvt.u64.u32 	%rd540, %r105;
	cvt.u64.u32 	%rd541, %r107;
	bra.uni 	$L__BB37_92;
$L__BB37_91:
	div.s64 	%rd540, %rd538, %rd208;
	mul.lo.s64 	%rd347, %rd540, %rd208;
	sub.s64 	%rd541, %rd538, %rd347;
$L__BB37_92:
	add.s64 	%rd349, %rd1, %rd343;
	ld.global.u64 	%rd350, [%rd349];
	mad.lo.s64 	%rd215, %rd350, %rd541, %rd207;
	add.s32 	%r43, %r209, -2;
	mul.wide.u32 	%rd351, %r43, 8;
	add.s64 	%rd352, %rd2, %rd351;
	ld.global.u64 	%rd216, [%rd352];
	or.b64  	%rd353, %rd540, %rd216;
	and.b64  	%rd354, %rd353, -4294967296;
	setp.ne.s64 	%p18, %rd354, 0;
	@%p18 bra 	$L__BB37_94;
	cvt.u32.u64 	%r108, %rd216;
	cvt.u32.u64 	%r109, %rd540;
	div.u32 	%r110, %r109, %r108;
	mul.lo.s32 	%r111, %r110, %r108;
	sub.s32 	%r112, %r109, %r111;
	cvt.u64.u32 	%rd542, %r110;
	cvt.u64.u32 	%rd543, %r112;
	bra.uni 	$L__BB37_95;
$L__BB37_94:
	div.s64 	%rd542, %rd540, %rd216;
	mul.lo.s64 	%rd355, %rd542, %rd216;
	sub.s64 	%rd543, %rd540, %rd355;
$L__BB37_95:
	add.s64 	%rd357, %rd1, %rd351;
	ld.global.u64 	%rd358, [%rd357];
	mad.lo.s64 	%rd223, %rd358, %rd543, %rd215;
	add.s32 	%r44, %r209, -3;
	mul.wide.u32 	%rd359, %r44, 8;
	add.s64 	%rd360, %rd2, %rd359;
	ld.global.u64 	%rd224, [%rd360];
	or.b64  	%rd361, %rd542, %rd224;
	and.b64  	%rd362, %rd361, -4294967296;
	setp.ne.s64 	%p19, %rd362, 0;
	@%p19 bra 	$L__BB37_97;
	cvt.u32.u64 	%r113, %rd224;
	cvt.u32.u64 	%r114, %rd542;
	div.u32 	%r115, %r114, %r113;
	mul.lo.s32 	%r116, %r115, %r113;
	sub.s32 	%r117, %r114, %r116;
	cvt.u64.u32 	%rd548, %r115;
	cvt.u64.u32 	%rd545, %r117;
	bra.uni 	$L__BB37_98;
$L__BB37_97:
	div.s64 	%rd548, %rd542, %rd224;
	mul.lo.s64 	%rd363, %rd548, %rd224;
	sub.s64 	%rd545, %rd542, %rd363;
$L__BB37_98:
	add.s64 	%rd365, %rd1, %rd359;
	ld.global.u64 	%rd366, [%rd365];
	mad.lo.s64 	%rd557, %rd366, %rd545, %rd223;
	add.s32 	%r209, %r209, -4;
$L__BB37_99:
	setp.eq.s32 	%p20, %r41, 0;
	@%p20 bra 	$L__BB37_113;
	setp.eq.s32 	%p21, %r41, 1;
	@%p21 bra 	$L__BB37_108;
	mul.wide.u32 	%rd368, %r209, 8;
	add.s64 	%rd369, %rd2, %rd368;
	ld.global.u64 	%rd235, [%rd369];
	or.b64  	%rd370, %rd548, %rd235;
	and.b64  	%rd371, %rd370, -4294967296;
	setp.ne.s64 	%p22, %rd371, 0;
	@%p22 bra 	$L__BB37_103;
	cvt.u32.u64 	%r118, %rd235;
	cvt.u32.u64 	%r119, %rd548;
	div.u32 	%r120, %r119, %r118;
	mul.lo.s32 	%r121, %r120, %r118;
	sub.s32 	%r122, %r119, %r121;
	cvt.u64.u32 	%rd549, %r120;
	cvt.u64.u32 	%rd550, %r122;
	bra.uni 	$L__BB37_104;
$L__BB37_103:
	div.s64 	%rd549, %rd548, %rd235;
	mul.lo.s64 	%rd372, %rd549, %rd235;
	sub.s64 	%rd550, %rd548, %rd372;
$L__BB37_104:
	add.s64 	%rd374, %rd1, %rd368;
	ld.global.u64 	%rd375, [%rd374];
	mad.lo.s64 	%rd242, %rd375, %rd550, %rd557;
	add.s32 	%r47, %r209, -1;
	mul.wide.u32 	%rd376, %r47, 8;
	add.s64 	%rd377, %rd2, %rd376;
	ld.global.u64 	%rd243, [%rd377];
	or.b64  	%rd378, %rd549, %rd243;
	and.b64  	%rd379, %rd378, -4294967296;
	setp.ne.s64 	%p23, %rd379, 0;
	@%p23 bra 	$L__BB37_106;
	cvt.u32.u64 	%r123, %rd243;
	cvt.u32.u64 	%r124, %rd549;
	div.u32 	%r125, %r124, %r123;
	mul.lo.s32 	%r126, %r125, %r123;
	sub.s32 	%r127, %r124, %r126;
	cvt.u64.u32 	%rd548, %r125;
	cvt.u64.u32 	%rd552, %r127;
	bra.uni 	$L__BB37_107;
$L__BB37_106:
	div.s64 	%rd548, %rd549, %rd243;
	mul.lo.s64 	%rd380, %rd548, %rd243;
	sub.s64 	%rd552, %rd549, %rd380;
$L__BB37_107:
	add.s64 	%rd382, %rd1, %rd376;
	ld.global.u64 	%rd383, [%rd382];
	mad.lo.s64 	%rd557, %rd383, %rd552, %rd242;
	add.s32 	%r209, %r209, -2;
$L__BB37_108:
	and.b32  	%r128, %r23, 1;
	setp.eq.b32 	%p24, %r128, 1;
	not.pred 	%p25, %p24;
	@%p25 bra 	$L__BB37_113;
	mul.wide.u32 	%rd384, %r209, 8;
	add.s64 	%rd385, %rd2, %rd384;
	ld.global.u64 	%rd254, [%rd385];
	or.b64  	%rd386, %rd548, %rd254;
	and.b64  	%rd387, %rd386, -4294967296;
	setp.ne.s64 	%p26, %rd387, 0;
	@%p26 bra 	$L__BB37_111;
	cvt.u32.u64 	%r129, %rd254;
	cvt.u32.u64 	%r130, %rd548;
	rem.u32 	%r131, %r130, %r129;
	cvt.u64.u32 	%rd556, %r131;
	bra.uni 	$L__BB37_112;
$L__BB37_111:
	rem.s64 	%rd556, %rd548, %rd254;
$L__BB37_112:
	add.s64 	%rd389, %rd1, %rd384;
	ld.global.u64 	%rd390, [%rd389];
	mad.lo.s64 	%rd557, %rd390, %rd556, %rd557;
$L__BB37_113:
	shl.b64 	%rd391, %rd557, 1;
	add.s64 	%rd392, %rd3, %rd391;
	ld.global.u16 	%rs2, [%rd392];
	st.shared.u16 	[%r5], %rs2;
$L__BB37_114:
	bar.sync 	0;
	setp.lt.u32 	%p48, %r211, 66;
	@%p48 bra 	$L__BB37_118;
$L__BB37_115:
	shr.u32 	%r51, %r211, 1;
	setp.ge.u32 	%p49, %r1, %r51;
	@%p49 bra 	$L__BB37_117;
	ld.shared.u16 	%rs6, [%r5];
	and.b32  	%r200, %r211, 2046;
	add.s32 	%r201, %r5, %r200;
	ld.shared.u16 	%rs7, [%r201];
	mul.lo.s16 	%rs8, %rs7, %rs6;
	st.shared.u16 	[%r5], %rs8;
$L__BB37_117:
	bar.sync 	0;
	setp.gt.u32 	%p50, %r211, 131;
	mov.u32 	%r211, %r51;
	@%p50 bra 	$L__BB37_115;
$L__BB37_118:
	setp.gt.u32 	%p51, %r1, 31;
	@%p51 bra 	$L__BB37_121;
	ld.volatile.shared.u16 	%rs9, [%r5];
	ld.volatile.shared.u16 	%rs10, [%r5+64];
	mul.lo.s16 	%rs11, %rs10, %rs9;
	st.volatile.shared.u16 	[%r5], %rs11;
	ld.volatile.shared.u16 	%rs12, [%r5];
	ld.volatile.shared.u16 	%rs13, [%r5+32];
	mul.lo.s16 	%rs14, %rs13, %rs12;
	st.volatile.shared.u16 	[%r5], %rs14;
	ld.volatile.shared.u16 	%rs15, [%r5];
	ld.volatile.shared.u16 	%rs16, [%r5+16];
	mul.lo.s16 	%rs17, %rs16, %rs15;
	st.volatile.shared.u16 	[%r5], %rs17;
	ld.volatile.shared.u16 	%rs18, [%r5];
	ld.volatile.shared.u16 	%rs19, [%r5+8];
	mul.lo.s16 	%rs20, %rs19, %rs18;
	st.volatile.shared.u16 	[%r5], %rs20;
	ld.volatile.shared.u16 	%rs21, [%r5];
	ld.volatile.shared.u16 	%rs22, [%r5+4];
	mul.lo.s16 	%rs23, %rs22, %rs21;
	st.volatile.shared.u16 	[%r5], %rs23;
	ld.volatile.shared.u16 	%rs24, [%r5];
	ld.volatile.shared.u16 	%rs25, [%r5+2];
	mul.lo.s16 	%rs26, %rs25, %rs24;
	st.volatile.shared.u16 	[%r5], %rs26;
	setp.ne.s32 	%p52, %r1, 0;
	@%p52 bra 	$L__BB37_121;
	ld.shared.u16 	%rs27, [prodsdata_u16];
	cvta.to.global.u64 	%rd470, %rd260;
	mul.wide.u32 	%rd471, %r2, 2;
	add.s64 	%rd472, %rd470, %rd471;
	st.global.u16 	[%rd472], %rs27;
$L__BB37_121:
	ret;

}
	// .globl	contiguous_prod2_u16
.visible .entry contiguous_prod2_u16(
	.param .u64 .ptr .align 1 contiguous_prod2_u16_param_0,
	.param .u64 .ptr .align 1 contiguous_prod2_u16_param_1,
	.param .u64 .ptr .align 1 contiguous_prod2_u16_param_2,
	.param .u64 .ptr .align 1 contiguous_prod2_u16_param_3,
	.param .u64 contiguous_prod2_u16_param_4,
	.param .u64 contiguous_prod2_u16_param_5,
	.param .u64 contiguous_prod2_u16_param_6
)
{
	.reg .pred 	%p<53>;
	.reg .b16 	%rs<28>;
	.reg .b32 	%r<216>;
	.reg .b64 	%rd<572>;

	ld.param.u64 	%rd266, [contiguous_prod2_u16_param_1];
	ld.param.u64 	%rd267, [contiguous_prod2_u16_param_2];
	ld.param.u64 	%rd268, [contiguous_prod2_u16_param_3];
	ld.param.u64 	%rd263, [contiguous_prod2_u16_param_4];
	ld.param.u64 	%rd264, [contiguous_prod2_u16_param_5];
	ld.param.u64 	%rd265, [contiguous_prod2_u16_param_6];
	cvta.to.global.u64 	%rd1, %rd268;
	cvta.to.global.u64 	%rd2, %rd267;
	cvta.to.global.u64 	%rd571, %rd266;
	mov.u32 	%r1, %tid.x;
	mov.u32 	%r2, %ctaid.x;
	mov.u32 	%r215, %ntid.x;
	mul.lo.s32 	%r51, %r2, %r215;
	shl.b32 	%r52, %r51, 1;
	add.s32 	%r4, %r52, %r1;
	shl.b32 	%r53, %r1, 1;
	mov.u32 	%r54, prodsdata_u16;
	add.s32 	%r5, %r54, %r53;
	mov.b16 	%rs1, 1;
	st.shared.u16 	[%r5], %rs1;
	add.s32 	%r55, %r4, %r215;
	cvt.u64.u32 	%rd4, %r55;
	setp.le.u64 	%p1, %rd264, %rd4;
	@%p1 bra 	$L__BB38_54;
	cvt.u64.u32 	%rd401, %r4;
	mov.u32 	%r132, %ctaid.y;
	cvt.u64.u32 	%rd402, %r132;
	mul.lo.s64 	%rd403, %rd264, %rd402;
	add.s64 	%rd525, %rd403, %rd401;
	add.s64 	%rd523, %rd403, %rd4;
	cvt.u32.u64 	%r6, %rd263;
	add.s32 	%r209, %r6, -1;
	setp.lt.s32 	%p27, %r209, 0;
	mov.b64 	%rd529, 0;
	mov.u64 	%rd530, %rd529;
	@%p27 bra 	$L__BB38_53;
	setp.lt.u32 	%p28, %r209, 3;
	mov.b64 	%rd530, 0;
	mov.u64 	%rd529, %rd530;
	@%p28 bra 	$L__BB38_30;
	add.s32 	%r207, %r6, -2;
	and.b32  	%r133, %r6, -4;
	neg.s32 	%r206, %r133;
	mov.b64 	%rd530, 0;
$L__BB38_4:
	.pragma "nounroll";
	add.s32 	%r12, %r207, 1;
	mul.wide.u32 	%rd407, %r12, 8;
	add.s64 	%rd408, %rd2, %rd407;
	ld.global.u64 	%rd11, [%rd408];
	or.b64  	%rd409, %rd525, %rd11;
	and.b64  	%rd410, %rd409, -4294967296;
	setp.ne.s64 	%p29, %rd410, 0;
	@%p29 bra 	$L__BB38_6;
	cvt.u32.u64 	%r134, %rd11;
	cvt.u32.u64 	%r135, %rd525;
	div.u32 	%r136, %r135, %r134;
	mul.lo.s32 	%r137, %r136, %r134;
	sub.s32 	%r138, %r135, %r137;
	cvt.u64.u32 	%rd491, %r136;
	cvt.u64.u32 	%rd492, %r138;
	bra.uni 	$L__BB38_7;
$L__BB38_6:
	div.s64 	%rd491, %rd525, %rd11;
	mul.lo.s64 	%rd411, %rd491, %rd11;
	sub.s64 	%rd492, %rd525, %rd411;
$L__BB38_7:
	mul.wide.u32 	%rd412, %r12, 8;
	add.s64 	%rd413, %rd1, %rd412;
	ld.global.u64 	%rd18, [%rd413];
	mad.lo.s64 	%rd19, %rd18, %rd492, %rd529;
	or.b64  	%rd414, %rd523, %rd11;
	and.b64  	%rd415, %rd414, -4294967296;
	setp.ne.s64 	%p30, %rd415, 0;
	@%p30 bra 	$L__BB38_9;
	cvt.u32.u64 	%r139, %rd11;
	cvt.u32.u64 	%r140, %rd523;
	div.u32 	%r141, %r140, %r139;
	mul.lo.s32 	%r142, %r141, %r139;
	sub.s32 	%r143, %r140, %r142;
	cvt.u64.u32 	%rd493, %r141;
	cvt.u64.u32 	%rd494, %r143;
	bra.uni 	$L__BB38_10;
$L__BB38_9:
	div.s64 	%rd493, %rd523, %rd11;
	mul.lo.s64 	%rd416, %rd493, %rd11;
	sub.s64 	%rd494, %rd523, %rd416;
$L__BB38_10:
	mad.lo.s64 	%rd26, %rd494, %rd18, %rd530;
	mul.wide.u32 	%rd417, %r207, 8;
	add.s64 	%rd418, %rd2, %rd417;
	ld.global.u64 	%rd27, [%rd418];
	or.b64  	%rd419, %rd491, %rd27;
	and.b64  	%rd420, %rd419, -4294967296;
	setp.ne.s64 	%p31, %rd420, 0;
	@%p31 bra 	$L__BB38_12;
	cvt.u32.u64 	%r144, %rd27;
	cvt.u32.u64 	%r145, %rd491;
	div.u32 	%r146, %r145, %r144;
	mul.lo.s32 	%r147, %r146, %r144;
	sub.s32 	%r148, %r145, %r147;
	cvt.u64.u32 	%rd495, %r146;
	cvt.u64.u32 	%rd496, %r148;
	bra.uni 	$L__BB38_13;
$L__BB38_12:
	div.s64 	%rd495, %rd491, %rd27;
	mul.lo.s64 	%rd421, %rd495, %rd27;
	sub.s64 	%rd496, %rd491, %rd421;
$L__BB38_13:
	mul.wide.u32 	%rd422, %r207, 8;
	add.s64 	%rd423, %rd1, %rd422;
	ld.global.u64 	%rd34, [%rd423];
	mad.lo.s64 	%rd35, %rd34, %rd496, %rd19;
	or.b64  	%rd424, %rd493, %rd27;
	and.b64  	%rd425, %rd424, -4294967296;
	setp.ne.s64 	%p32, %rd425, 0;
	@%p32 bra 	$L__BB38_15;
	cvt.u32.u64 	%r149, %rd27;
	cvt.u32.u64 	%r150, %rd493;
	div.u32 	%r151, %r150, %r149;
	mul.lo.s32 	%r152, %r151, %r149;
	sub.s32 	%r153, %r150, %r152;
	cvt.u64.u32 	%rd497, %r151;
	cvt.u64.u32 	%rd498, %r153;
	bra.uni 	$L__BB38_16;
$L__BB38_15:
	div.s64 	%rd497, %rd493, %rd27;
	mul.lo.s64 	%rd426, %rd497, %rd27;
	sub.s64 	%rd498, %rd493, %rd426;
$L__BB38_16:
	mad.lo.s64 	%rd42, %rd498, %rd34, %rd26;
	add.s32 	%r13, %r207, -1;
	mul.wide.u32 	%rd427, %r13, 8;
	add.s64 	%rd428, %rd2, %rd427;
	ld.global.u64 	%rd43, [%rd428];
	or.b64  	%rd429, %rd495, %rd43;
	and.b64  	%rd430, %rd429, -4294967296;
	setp.ne.s64 	%p33, %rd430, 0;
	@%p33 bra 	$L__BB38_18;
	cvt.u32.u64 	%r154, %rd43;
	cvt.u32.u64 	%r155, %rd495;
	div.u32 	%r156, %r155, %r154;
	mul.lo.s32 	%r157, %r156, %r154;
	sub.s32 	%r158, %r155, %r157;
	cvt.u64.u32 	%rd499, %r156;
	cvt.u64.u32 	%rd500, %r158;
	bra.uni 	$L__BB38_19;
$L__BB38_18:
	div.s64 	%rd499, %rd495, %rd43;
	mul.lo.s64 	%rd431, %rd499, %rd43;
	sub.s64 	%rd500, %rd495, %rd431;
$L__BB38_19:
	mul.wide.u32 	%rd432, %r13, 8;
	add.s64 	%rd433, %rd1, %rd432;
	ld.global.u64 	%rd50, [%rd433];
	mad.lo.s64 	%rd51, %rd50, %rd500, %rd35;
	or.b64  	%rd434, %rd497, %rd43;
	and.b64  	%rd435, %rd434, -4294967296;
	setp.ne.s64 	%p34, %rd435, 0;
	@%p34 bra 	$L__BB38_21;
	cvt.u32.u64 	%r159, %rd43;
	cvt.u32.u64 	%r160, %rd497;
	div.u32 	%r161, %r160, %r159;
	mul.lo.s32 	%r162, %r161, %r159;
	sub.s32 	%r163, %r160, %r162;
	cvt.u64.u32 	%rd501, %r161;
	cvt.u64.u32 	%rd502, %r163;
	bra.uni 	$L__BB38_22;
$L__BB38_21:
	div.s64 	%rd501, %rd497, %rd43;
	mul.lo.s64 	%rd436, %rd501, %rd43;
	sub.s64 	%rd502, %rd497, %rd436;
$L__BB38_22:
	mad.lo.s64 	%rd58, %rd502, %rd50, %rd42;
	add.s32 	%r164, %r207, -2;
	mul.wide.u32 	%rd437, %r164, 8;
	add.s64 	%rd438, %rd2, %rd437;
	ld.global.u64 	%rd59, [%rd438];
	or.b64  	%rd439, %rd499, %rd59;
	and.b64  	%rd440, %rd439, -4294967296;
	setp.ne.s64 	%p35, %rd440, 0;
	@%p35 bra 	$L__BB38_24;
	cvt.u32.u64 	%r165, %rd59;
	cvt.u32.u64 	%r166, %rd499;
	div.u32 	%r167, %r166, %r165;
	mul.lo.s32 	%r168, %r167, %r165;
	sub.s32 	%r169, %r166, %r168;
	cvt.u64.u32 	%rd525, %r167;
	cvt.u64.u32 	%rd504, %r169;
	bra.uni 	$L__BB38_25;
$L__BB38_24:
	div.s64 	%rd525, %rd499, %rd59;
	mul.lo.s64 	%rd441, %rd525, %rd59;
	sub.s64 	%rd504, %rd499, %rd441;
$L__BB38_25:
	mul.wide.u32 	%rd442, %r164, 8;
	add.s64 	%rd443, %rd1, %rd442;
	ld.global.u64 	%rd66, [%rd443];
	mad.lo.s64 	%rd529, %rd66, %rd504, %rd51;
	or.b64  	%rd444, %rd501, %rd59;
	and.b64  	%rd445, %rd444, -4294967296;
	setp.ne.s64 	%p36, %rd445, 0;
	@%p36 bra 	$L__BB38_27;
	cvt.u32.u64 	%r171, %rd59;
	cvt.u32.u64 	%r172, %rd501;
	div.u32 	%r173, %r172, %r171;
	mul.lo.s32 	%r174, %r173, %r171;
	sub.s32 	%r175, %r172, %r174;
	cvt.u64.u32 	%rd523, %r173;
	cvt.u64.u32 	%rd506, %r175;
	bra.uni 	$L__BB38_28;
$L__BB38_27:
	div.s64 	%rd523, %rd501, %rd59;
	mul.lo.s64 	%rd446, %rd523, %rd59;
	sub.s64 	%rd506, %rd501, %rd446;
$L__BB38_28:
	mad.lo.s64 	%rd530, %rd506, %rd66, %rd58;
	add.s32 	%r207, %r207, -4;
	add.s32 	%r206, %r206, 4;
	setp.ne.s32 	%p37, %r206, 0;
	@%p37 bra 	$L__BB38_4;
	add.s32 	%r209, %r207, 1;
$L__BB38_30:
	and.b32  	%r18, %r6, 3;
	setp.eq.s32 	%p38, %r18, 0;
	@%p38 bra 	$L__BB38_53;
	setp.eq.s32 	%p39, %r18, 1;
	@%p39 bra 	$L__BB38_45;
	mul.wide.u32 	%rd448, %r209, 8;
	add.s64 	%rd449, %rd2, %rd448;
	ld.global.u64 	%rd81, [%rd449];
	or.b64  	%rd450, %rd525, %rd81;
	and.b64  	%rd451, %rd450, -4294967296;
	setp.ne.s64 	%p40, %rd451, 0;
	@%p40 bra 	$L__BB38_34;
	cvt.u32.u64 	%r176, %rd81;
	cvt.u32.u64 	%r177, %rd525;
	div.u32 	%r178, %r177, %r176;
	mul.lo.s32 	%r179, %r178, %r176;
	sub.s32 	%r180, %r177, %r179;
	cvt.u64.u32 	%rd513, %r178;
	cvt.u64.u32 	%rd514, %r180;
	bra.uni 	$L__BB38_35;
$L__BB38_34:
	div.s64 	%rd513, %rd525, %rd81;
	mul.lo.s64 	%rd452, %rd513, %rd81;
	sub.s64 	%rd514, %rd525, %rd452;
$L__BB38_35:
	add.s64 	%rd454, %rd1, %rd448;
	ld.global.u64 	%rd88, [%rd454];
	mad.lo.s64 	%rd89, %rd88, %rd514, %rd529;
	or.b64  	%rd455, %rd523, %rd81;
	and.b64  	%rd456, %rd455, -4294967296;
	setp.ne.s64 	%p41, %rd456, 0;
	@%p41 bra 	$L__BB38_37;
	cvt.u32.u64 	%r181, %rd81;
	cvt.u32.u64 	%r182, %rd523;
	div.u32 	%r183, %r182, %r181;
	mul.lo.s32 	%r184, %r183, %r181;
	sub.s32 	%r185, %r182, %r184;
	cvt.u64.u32 	%rd515, %r183;
	cvt.u64.u32 	%rd516, %r185;
	bra.uni 	$L__BB38_38;
$L__BB38_37:
	div.s64 	%rd515, %rd523, %rd81;
	mul.lo.s64 	%rd457, %rd515, %rd81;
	sub.s64 	%rd516, %rd523, %rd457;
$L__BB38_38:
	mad.lo.s64 	%rd96, %rd516, %rd88, %rd530;
	add.s32 	%r19, %r209, -1;
	mul.wide.u32 	%rd458, %r19, 8;
	add.s64 	%rd459, %rd2, %rd458;
	ld.global.u64 	%rd97, [%rd459];
	or.b64  	%rd460, %rd513, %rd97;
	and.b64  	%rd461, %rd460, -4294967296;
	setp.ne.s64 	%p42, %rd461, 0;
	@%p42 bra 	$L__BB38_40;
	cvt.u32.u64 	%r186, %rd97;
	cvt.u32.u64 	%r187, %rd513;
	div.u32 	%r188, %r187, %r186;
	mul.lo.s32 	%r189, %r188, %r186;
	sub.s32 	%r190, %r187, %r189;
	cvt.u64.u32 	%rd525, %r188;
	cvt.u64.u32 	%rd518, %r190;
	bra.uni 	$L__BB38_41;
$L__BB38_40:
	div.s64 	%rd525, %rd513, %rd97;
	mul.lo.s64 	%rd462, %rd525, %rd97;
	sub.s64 	%rd518, %rd513, %rd462;
$L__BB38_41:
	add.s64 	%rd464, %rd1, %rd458;
	ld.global.u64 	%rd104, [%rd464];
	mad.lo.s64 	%rd529, %rd104, %rd518, %rd89;
	or.b64  	%rd465, %rd515, %rd97;
	and.b64  	%rd466, %rd465, -4294967296;
	setp.ne.s64 	%p43, %rd466, 0;
	@%p43 bra 	$L__BB38_43;
	cvt.u32.u64 	%r191, %rd97;
	cvt.u32.u64 	%r192, %rd515;
	div.u32 	%r193, %r192, %r191;
	mul.lo.s32 	%r194, %r193, %r191;
	sub.s32 	%r195, %r192, %r194;
	cvt.u64.u32 	%rd523, %r193;
	cvt.u64.u32 	%rd520, %r195;
	bra.uni 	$L__BB38_44;
$L__BB38_43:
	div.s64 	%rd523, %rd515, %rd97;
	mul.lo.s64 	%rd467, %rd523, %rd97;
	sub.s64 	%rd520, %rd515, %rd467;
$L__BB38_44:
	mad.lo.s64 	%rd530, %rd520, %rd104, %rd96;
	add.s32 	%r209, %r209, -2;
$L__BB38_45:
	and.b32  	%r196, %r6, 1;
	setp.eq.b32 	%p44, %r196, 1;
	not.pred 	%p45, %p44;
	@%p45 bra 	$L__BB38_53;
	mul.wide.u32 	%rd468, %r209, 8;
	add.s64 	%rd469, %rd2, %rd468;
	ld.global.u64 	%rd119, [%rd469];
	or.b64  	%rd470, %rd525, %rd119;
	and.b64  	%rd471, %rd470, -4294967296;
	setp.ne.s64 	%p46, %rd471, 0;
	@%p46 bra 	$L__BB38_48;
	cvt.u32.u64 	%r197, %rd119;
	cvt.u32.u64 	%r198, %rd525;
	rem.u32 	%r199, %r198, %r197;
	cvt.u64.u32 	%rd527, %r199;
	bra.uni 	$L__BB38_49;
$L__BB38_48:
	rem.s64 	%rd527, %rd525, %rd119;
$L__BB38_49:
	add.s64 	%rd473, %rd1, %rd468;
	ld.global.u64 	%rd123, [%rd473];
	mad.lo.s64 	%rd529, %rd123, %rd527, %rd529;
	or.b64  	%rd474, %rd523, %rd119;
	and.b64  	%rd475, %rd474, -4294967296;
	setp.ne.s64 	%p47, %rd475, 0;
	@%p47 bra 	$L__BB38_51;
	cvt.u32.u64 	%r200, %rd119;
	cvt.u32.u64 	%r201, %rd523;
	rem.u32 	%r202, %r201, %r200;
	cvt.u64.u32 	%rd528, %r202;
	bra.uni 	$L__BB38_52;
$L__BB38_51:
	rem.s64 	%rd528, %rd523, %rd119;
$L__BB38_52:
	mad.lo.s64 	%rd530, %rd528, %rd123, %rd530;
$L__BB38_53:
	shl.b64 	%rd476, %rd529, 1;
	add.s64 	%rd477, %rd571, %rd476;
	ld.global.u16 	%rs3, [%rd477];
	shl.b64 	%rd478, %rd530, 1;
	add.s64 	%rd479, %rd571, %rd478;
	ld.global.u16 	%rs4, [%rd479];
	mul.lo.s16 	%rs5, %rs4, %rs3;
	st.shared.u16 	[%r5], %rs5;
	bra.uni 	$L__BB38_114;
$L__BB38_54:
	cvt.u64.u32 	%rd131, %r4;
	setp.le.u64 	%p2, %rd264, %rd131;
	@%p2 bra 	$L__BB38_114;
	mov.u32 	%r56, %ctaid.y;
	cvt.u64.u32 	%rd269, %r56;
	mad.lo.s64 	%rd562, %rd264, %rd269, %rd131;
	cvt.u32.u64 	%r22, %rd263;
	add.s32 	%r213, %r22, -1;
	setp.lt.s32 	%p3, %r213, 0;
	@%p3 bra 	$L__BB38_113;
	and.b32  	%r24, %r22, 7;
	setp.lt.u32 	%p4, %r213, 7;
	@%p4 bra 	$L__BB38_84;
	add.s32 	%r211, %r22, -4;
	and.b32  	%r57, %r22, -8;
	neg.s32 	%r210, %r57;
$L__BB38_58:
	.pragma "nounroll";
	add.s32 	%r29, %r211, 3;
	mul.wide.u32 	%rd271, %r29, 8;
	add.s64 	%rd272, %rd2, %rd271;
	ld.global.u64 	%rd135, [%rd272];
	or.b64  	%rd273, %rd562, %rd135;
	and.b64  	%rd274, %rd273, -4294967296;
	setp.ne.s64 	%p5, %rd274, 0;
	@%p5 bra 	$L__BB38_60;
	cvt.u32.u64 	%r58, %rd135;
	cvt.u32.u64 	%r59, %rd562;
	div.u32 	%r60, %r59, %r58;
	mul.lo.s32 	%r61, %r60, %r58;
	sub.s32 	%r62, %r59, %r61;
	cvt.u64.u32 	%rd533, %r60;
	cvt.u64.u32 	%rd534, %r62;
	bra.uni 	$L__BB38_61;
$L__BB38_60:
	div.s64 	%rd533, %rd562, %rd135;
	mul.lo.s64 	%rd275, %rd533, %rd135;
	sub.s64 	%rd534, %rd562, %rd275;
$L__BB38_61:
	add.s64 	%rd277, %rd1, %rd271;
	ld.global.u64 	%rd278, [%rd277];
	mul.lo.s64 	%rd142, %rd278, %rd534;
	add.s32 	%r30, %r211, 2;
	mul.wide.u32 	%rd279, %r30, 8;
	add.s64 	%rd280, %rd2, %rd279;
	ld.global.u64 	%rd143, [%rd280];
	or.b64  	%rd281, %rd533, %rd143;
	and.b64  	%rd282, %rd281, -4294967296;
	setp.ne.s64 	%p6, %rd282, 0;
	@%p6 bra 	$L__BB38_63;
	cvt.u32.u64 	%r63, %rd143;
	cvt.u32.u64 	%r64, %rd533;
	div.u32 	%r65, %r64, %r63;
	mul.lo.s32 	%r66, %r65, %r63;
	sub.s32 	%r67, %r64, %r66;
	cvt.u64.u32 	%rd535, %r65;
	cvt.u64.u32 	%rd536, %r67;
	bra.uni 	$L__BB38_64;
$L__BB38_63:
	div.s64 	%rd535, %rd533, %rd143;
	mul.lo.s64 	%rd283, %rd535, %rd143;
	sub.s64 	%rd536, %rd533, %rd283;
$L__BB38_64:
	add.s64 	%rd285, %rd1, %rd279;
	ld.global.u64 	%rd286, [%rd285];
	mad.lo.s64 	%rd150, %rd286, %rd536, %rd142;
	add.s32 	%r31, %r211, 1;
	mul.wide.u32 	%rd287, %r31, 8;
	add.s64 	%rd288, %rd2, %rd287;
	ld.global.u64 	%rd151, [%rd288];
	or.b64  	%rd289, %rd535, %rd151;
	and.b64  	%rd290, %rd289, -4294967296;
	setp.ne.s64 	%p7, %rd290, 0;
	@%p7 bra 	$L__BB38_66;
	cvt.u32.u64 	%r68, %rd151;
	cvt.u32.u64 	%r69, %rd535;
	div.u32 	%r70, %r69, %r68;
	mul.lo.s32 	%r71, %r70, %r68;
	sub.s32 	%r72, %r69, %r71;
	cvt.u64.u32 	%rd537, %r70;
	cvt.u64.u32 	%rd538, %r72;
	bra.uni 	$L__BB38_67;
$L__BB38_66:
	div.s64 	%rd537, %rd535, %rd151;
	mul.lo.s64 	%rd291, %rd537, %rd151;
	sub.s64 	%rd538, %rd535, %rd291;
$L__BB38_67:
	add.s64 	%rd293, %rd1, %rd287;
	ld.global.u64 	%rd294, [%rd293];
	mad.lo.s64 	%rd158, %rd294, %rd538, %rd150;
	add.s32 	%r32, %r211, -4;
	mul.wide.u32 	%rd295, %r211, 8;
	add.s64 	%rd296, %rd2, %rd295;
	ld.global.u64 	%rd159, [%rd296];
	or.b64  	%rd297, %rd537, %rd159;
	and.b64  	%rd298, %rd297, -4294967296;
	setp.ne.s64 	%p8, %rd298, 0;
	@%p8 bra 	$L__BB38_69;
	cvt.u32.u64 	%r73, %rd159;
	cvt.u32.u64 	%r74, %rd537;
	div.u32 	%r75, %r74, %r73;
	mul.lo.s32 	%r76, %r75, %r73;
	sub.s32 	%r77, %r74, %r76;
	cvt.u64.u32 	%rd539, %r75;
	cvt.u64.u32 	%rd540, %r77;
	bra.uni 	$L__BB38_70;
$L__BB38_69:
	div.s64 	%rd539, %rd537, %rd159;
	mul.lo.s64 	%rd299, %rd539, %rd159;
	sub.s64 	%rd540, %rd537, %rd299;
$L__BB38_70:
	add.s64 	%rd301, %rd1, %rd295;
	ld.global.u64 	%rd302, [%rd301];
	mad.lo.s64 	%rd166, %rd302, %rd540, %rd158;
	add.s32 	%r33, %r211, -1;
	mul.wide.u32 	%rd303, %r33, 8;
	add.s64 	%rd304, %rd2, %rd303;
	ld.global.u64 	%rd167, [%rd304];
	or.b64  	%rd305, %rd539, %rd167;
	and.b64  	%rd306, %rd305, -4294967296;
	setp.ne.s64 	%p9, %rd306, 0;
	@%p9 bra 	$L__BB38_72;
	cvt.u32.u64 	%r78, %rd167;
	cvt.u32.u64 	%r79, %rd539;
	div.u32 	%r80, %r79, %r78;
	mul.lo.s32 	%r81, %r80, %r78;
	sub.s32 	%r82, %r79, %r81;
	cvt.u64.u32 	%rd541, %r80;
	cvt.u64.u32 	%rd542, %r82;
	bra.uni 	$L__BB38_73;
$L__BB38_72:
	div.s64 	%rd541, %rd539, %rd167;
	mul.lo.s64 	%rd307, %rd541, %rd167;
	sub.s64 	%rd542, %rd539, %rd307;
$L__BB38_73:
	add.s64 	%rd309, %rd1, %rd303;
	ld.global.u64 	%rd310, [%rd309];
	mad.lo.s64 	%rd174, %rd310, %rd542, %rd166;
	add.s32 	%r34, %r211, -2;
	mul.wide.u32 	%rd311, %r34, 8;
	add.s64 	%rd312, %rd2, %rd311;
	ld.global.u64 	%rd175, [%rd312];
	or.b64  	%rd313, %rd541, %rd175;
	and.b64  	%rd314, %rd313, -4294967296;
	setp.ne.s64 	%p10, %rd314, 0;
	@%p10 bra 	$L__BB38_75;
	cvt.u32.u64 	%r83, %rd175;
	cvt.u32.u64 	%r84, %rd541;
	div.u32 	%r85, %r84, %r83;
	mul.lo.s32 	%r86, %r85, %r83;
	sub.s32 	%r87, %r84, %r86;
	cvt.u64.u32 	%rd543, %r85;
	cvt.u64.u32 	%rd544, %r87;
	bra.uni 	$L__BB38_76;
$L__BB38_75:
	div.s64 	%rd543, %rd541, %rd175;
	mul.lo.s64 	%rd315, %rd543, %rd175;
	sub.s64 	%rd544, %rd541, %rd315;
$L__BB38_76:
	add.s64 	%rd317, %rd1, %rd311;
	ld.global.u64 	%rd318, [%rd317];
	mad.lo.s64 	%rd182, %rd318, %rd544, %rd174;
	add.s32 	%r35, %r211, -3;
	mul.wide.u32 	%rd319, %r35, 8;
	add.s64 	%rd320, %rd2, %rd319;
	ld.global.u64 	%rd183, [%rd320];
	or.b64  	%rd321, %rd543, %rd183;
	and.b64  	%rd322, %rd321, -4294967296;
	setp.ne.s64 	%p11, %rd322, 0;
	@%p11 bra 	$L__BB38_78;
	cvt.u32.u64 	%r88, %rd183;
	cvt.u32.u64 	%r89, %rd543;
	div.u32 	%r90, %r89, %r88;
	mul.lo.s32 	%r91, %r90, %r88;
	sub.s32 	%r92, %r89, %r91;
	cvt.u64.u32 	%rd545, %r90;
	cvt.u64.u32 	%rd546, %r92;
	bra.uni 	$L__BB38_79;
$L__BB38_78:
	div.s64 	%rd545, %rd543, %rd183;
	mul.lo.s64 	%rd323, %rd545, %rd183;
	sub.s64 	%rd546, %rd543, %rd323;
$L__BB38_79:
	add.s64 	%rd325, %rd1, %rd319;
	ld.global.u64 	%rd326, [%rd325];
	mad.lo.s64 	%rd190, %rd326, %rd546, %rd182;
	mul.wide.u32 	%rd327, %r32, 8;
	add.s64 	%rd328, %rd2, %rd327;
	ld.global.u64 	%rd191, [%rd328];
	or.b64  	%rd329, %rd545, %rd191;
	and.b64  	%rd330, %rd329, -4294967296;
	setp.ne.s64 	%p12, %rd330, 0;
	@%p12 bra 	$L__BB38_81;
	cvt.u32.u64 	%r93, %rd191;
	cvt.u32.u64 	%r94, %rd545;
	div.u32 	%r95, %r94, %r93;
	mul.lo.s32 	%r96, %r95, %r93;
	sub.s32 	%r97, %r94, %r96;
	cvt.u64.u32 	%rd562, %r95;
	cvt.u64.u32 	%rd548, %r97;
	bra.uni 	$L__BB38_82;
$L__BB38_81:
	div.s64 	%rd562, %rd545, %rd191;
	mul.lo.s64 	%rd331, %rd562, %rd191;
	sub.s64 	%rd548, %rd545, %rd331;
$L__BB38_82:
	add.s64 	%rd333, %rd1, %rd327;
	ld.global.u64 	%rd334, [%rd333];
	mad.lo.s64 	%rd335, %rd334, %rd548, %rd190;
	shl.b64 	%rd336, %rd335, 1;
	add.s64 	%rd571, %rd571, %rd336;
	add.s32 	%r211, %r211, -8;
	add.s32 	%r210, %r210, 8;
	setp.ne.s32 	%p13, %r210, 0;
	@%p13 bra 	$L__BB38_58;
	add.s32 	%r213, %r211, 3;
$L__BB38_84:
	setp.eq.s32 	%p14, %r24, 0;
	@%p14 bra 	$L__BB38_113;
	and.b32  	%r40, %r22, 3;
	setp.lt.u32 	%p15, %r24, 4;
	@%p15 bra 	$L__BB38_99;
	mul.wide.u32 	%rd338, %r213, 8;
	add.s64 	%rd339, %rd2, %rd338;
	ld.global.u64 	%rd202, [%rd339];
	or.b64  	%rd340, %rd562, %rd202;
	and.b64  	%rd341, %rd340, -4294967296;
	setp.ne.s64 	%p16, %rd341, 0;
	@%p16 bra 	$L__BB38_88;
	cvt.u32.u64 	%r98, %rd202;
	cvt.u32.u64 	%r99, %rd562;
	div.u32 	%r100, %r99, %r98;
	mul.lo.s32 	%r101, %r100, %r98;
	sub.s32 	%r102, %r99, %r101;
	cvt.u64.u32 	%rd552, %r100;
	cvt.u64.u32 	%rd553, %r102;
	bra.uni 	$L__BB38_89;
$L__BB38_88:
	div.s64 	%rd552, %rd562, %rd202;
	mul.lo.s64 	%rd342, %rd552, %rd202;
	sub.s64 	%rd553, %rd562, %rd342;
$L__BB38_89:
	add.s64 	%rd344, %rd1, %rd338;
	ld.global.u64 	%rd345, [%rd344];
	mul.lo.s64 	%rd209, %rd345, %rd553;
	add.s32 	%r41, %r213, -1;
	mul.wide.u32 	%rd346, %r41, 8;
	add.s64 	%rd347, %rd2, %rd346;
	ld.global.u64 	%rd210, [%rd347];
	or.b64  	%rd348, %rd552, %rd210;
	and.b64  	%rd349, %rd348, -4294967296;
	setp.ne.s64 	%p17, %rd349, 0;
	@%p17 bra 	$L__BB38_91;
	cvt.u32.u64 	%r103, %rd210;
	cvt.u32.u64 	%r104, %rd552;
	div.u32 	%r105, %r104, %r103;
	mul.lo.s32 	%r106, %r105, %r103;
	sub.s32 	%r107, %r104, %r106;
	cvt.u64.u32 	%rd554, %r105;
	cvt.u64.u32 	%rd555, %r107;
	bra.uni 	$L__BB38_92;
$L__BB38_91:
	div.s64 	%rd554, %rd552, %rd210;
	mul.lo.s64 	%rd350, %rd554, %rd210;
	sub.s64 	%rd555, %rd552, %rd350;
$L__BB38_92:
	add.s64 	%rd352, %rd1, %rd346;
	ld.global.u64 	%rd353, [%rd352];
	mad.lo.s64 	%rd217, %rd353, %rd555, %rd209;
	add.s32 	%r42, %r213, -2;
	mul.wide.u32 	%rd354, %r42, 8;
	add.s64 	%rd355, %rd2, %rd354;
	ld.global.u64 	%rd218, [%rd355];
	or.b64  	%rd356, %rd554, %rd218;
	and.b64  	%rd357, %rd356, -4294967296;
	setp.ne.s64 	%p18, %rd357, 0;
	@%p18 bra 	$L__BB38_94;
	cvt.u32.u64 	%r108, %rd218;
	cvt.u32.u64 	%r109, %rd554;
	div.u32 	%r110, %r109, %r108;
	mul.lo.s32 	%r111, %r110, %r108;
	sub.s32 	%r112, %r109, %r111;
	cvt.u64.u32 	%rd556, %r110;
	cvt.u64.u32 	%rd557, %r112;
	bra.uni 	$L__BB38_95;
$L__BB38_94:
	div.s64 	%rd556, %rd554, %rd218;
	mul.lo.s64 	%rd358, %rd556, %rd218;
	sub.s64 	%rd557, %rd554, %rd358;
$L__BB38_95:
	add.s64 	%rd360, %rd1, %rd354;
	ld.global.u64 	%rd361, [%rd360];
	mad.lo.s64 	%rd225, %rd361, %rd557, %rd217;
	add.s32 	%r43, %r213, -3;
	mul.wide.u32 	%rd362, %r43, 8;
	add.s64 	%rd363, %rd2, %rd362;
	ld.global.u64 	%rd226, [%rd363];
	or.b64  	%rd364, %rd556, %rd226;
	and.b64  	%rd365, %rd364, -4294967296;
	setp.ne.s64 	%p19, %rd365, 0;
	@%p19 bra 	$L__BB38_97;
	cvt.u32.u64 	%r113, %rd226;
	cvt.u32.u64 	%r114, %rd556;
	div.u32 	%r115, %r114, %r113;
	mul.lo.s32 	%r116, %r115, %r113;
	sub.s32 	%r117, %r114, %r116;
	cvt.u64.u32 	%rd562, %r115;
	cvt.u64.u32 	%rd559, %r117;
	bra.uni 	$L__BB38_98;
$L__BB38_97:
	div.s64 	%rd562, %rd556, %rd226;
	mul.lo.s64 	%rd366, %rd562, %rd226;
	sub.s64 	%rd559, %rd556, %rd366;
$L__BB38_98:
	add.s64 	%rd368, %rd1, %rd362;
	ld.global.u64 	%rd369, [%rd368];
	mad.lo.s64 	%rd370, %rd369, %rd559, %rd225;
	shl.b64 	%rd371, %rd370, 1;
	add.s64 	%rd571, %rd571, %rd371;
	add.s32 	%r213, %r213, -4;
$L__BB38_99:
	setp.eq.s32 	%p20, %r40, 0;
	@%p20 bra 	$L__BB38_113;
	setp.eq.s32 	%p21, %r40, 1;
	@%p21 bra 	$L__BB38_108;
	mul.wide.u32 	%rd373, %r213, 8;
	add.s64 	%rd374, %rd2, %rd373;
	ld.global.u64 	%rd237, [%rd374];
	or.b64  	%rd375, %rd562, %rd237;
	and.b64  	%rd376, %rd375, -4294967296;
	setp.ne.s64 	%p22, %rd376, 0;
	@%p22 bra 	$L__BB38_103;
	cvt.u32.u64 	%r118, %rd237;
	cvt.u32.u64 	%r119, %rd562;
	div.u32 	%r120, %r119, %r118;
	mul.lo.s32 	%r121, %r120, %r118;
	sub.s32 	%r122, %r119, %r121;
	cvt.u64.u32 	%rd563, %r120;
	cvt.u64.u32 	%rd564, %r122;
	bra.uni 	$L__BB38_104;
$L__BB38_103:
	div.s64 	%rd563, %rd562, %rd237;
	mul.lo.s64 	%rd377, %rd563, %rd237;
	sub.s64 	%rd564, %rd562, %rd377;
$L__BB38_104:
	add.s64 	%rd379, %rd1, %rd373;
	ld.global.u64 	%rd380, [%rd379];
	mul.lo.s64 	%rd244, %rd380, %rd564;
	add.s32 	%r46, %r213, -1;
	mul.wide.u32 	%rd381, %r46, 8;
	add.s64 	%rd382, %rd2, %rd381;
	ld.global.u64 	%rd245, [%rd382];
	or.b64  	%rd383, %rd563, %rd245;
	and.b64  	%rd384, %rd383, -4294967296;
	setp.ne.s64 	%p23, %rd384, 0;
	@%p23 bra 	$L__BB38_106;
	cvt.u32.u64 	%r123, %rd245;
	cvt.u32.u64 	%r124, %rd563;
	div.u32 	%r125, %r124, %r123;
	mul.lo.s32 	%r126, %r125, %r123;
	sub.s32 	%r127, %r124, %r126;
	cvt.u64.u32 	%rd562, %r125;
	cvt.u64.u32 	%rd566, %r127;
	bra.uni 	$L__BB38_107;
$L__BB38_106:
	div.s64 	%rd562, %rd563, %rd245;
	mul.lo.s64 	%rd385, %rd562, %rd245;
	sub.s64 	%rd566, %rd563, %rd385;
$L__BB38_107:
	add.s64 	%rd387, %rd1, %rd381;
	ld.global.u64 	%rd388, [%rd387];
	mad.lo.s64 	%rd389, %rd388, %rd566, %rd244;
	shl.b64 	%rd390, %rd389, 1;
	add.s64 	%rd571, %rd571, %rd390;
	add.s32 	%r213, %r213, -2;
$L__BB38_108:
	and.b32  	%r128, %r22, 1;
	setp.eq.b32 	%p24, %r128, 1;
	not.pred 	%p25, %p24;
	@%p25 bra 	$L__BB38_113;
	mul.wide.u32 	%rd391, %r213, 8;
	add.s64 	%rd392, %rd2, %rd391;
	ld.global.u64 	%rd256, [%rd392];
	or.b64  	%rd393, %rd562, %rd256;
	and.b64  	%rd394, %rd393, -4294967296;
	setp.ne.s64 	%p26, %rd394, 0;
	@%p26 bra 	$L__BB38_111;
	cvt.u32.u64 	%r129, %rd256;
	cvt.u32.u64 	%r130, %rd562;
	rem.u32 	%r131, %r130, %r129;
	cvt.u64.u32 	%rd570, %r131;
	bra.uni 	$L__BB38_112;
$L__BB38_111:
	rem.s64 	%rd570, %rd562, %rd256;
$L__BB38_112:
	add.s64 	%rd396, %rd1, %rd391;
	ld.global.u64 	%rd397, [%rd396];
	mul.lo.s64 	%rd398, %rd397, %rd570;
	shl.b64 	%rd399, %rd398, 1;
	add.s64 	%rd571, %rd571, %rd399;
$L__BB38_113:
	ld.global.u16 	%rs2, [%rd571];
	st.shared.u16 	[%r5], %rs2;
$L__BB38_114:
	bar.sync 	0;
	setp.lt.u32 	%p48, %r215, 66;
	@%p48 bra 	$L__BB38_118;
$L__BB38_115:
	shr.u32 	%r50, %r215, 1;
	setp.ge.u32 	%p49, %r1, %r50;
	@%p49 bra 	$L__BB38_117;
	ld.shared.u16 	%rs6, [%r5];
	and.b32  	%r203, %r215, 2046;
	add.s32 	%r204, %r5, %r203;
	ld.shared.u16 	%rs7, [%r204];
	mul.lo.s16 	%rs8, %rs7, %rs6;
	st.shared.u16 	[%r5], %rs8;
$L__BB38_117:
	bar.sync 	0;
	setp.gt.u32 	%p50, %r215, 131;
	mov.u32 	%r215, %r50;
	@%p50 bra 	$L__BB38_115;
$L__BB38_118:
	setp.gt.u32 	%p51, %r1, 31;
	@%p51 bra 	$L__BB38_121;
	ld.volatile.shared.u16 	%rs9, [%r5];
	ld.volatile.shared.u16 	%rs10, [%r5+64];
	mul.lo.s16 	%rs11, %rs10, %rs9;
	st.volatile.shared.u16 	[%r5], %rs11;
	ld.volatile.shared.u16 	%rs12, [%r5];
	ld.volatile.shared.u16 	%rs13, [%r5+32];
	mul.lo.s16 	%rs14, %rs13, %rs12;
	st.volatile.shared.u16 	[%r5], %rs14;
	ld.volatile.shared.u16 	%rs15, [%r5];
	ld.volatile.shared.u16 	%rs16, [%r5+16];
	mul.lo.s16 	%rs17, %rs16, %rs15;
	st.volatile.shared.u16 	[%r5], %rs17;
	ld.volatile.shared.u16 	%rs18, [%r5];
	ld.volatile.shared.u16 	%rs19, [%r5+8];
	mul.lo.s16 	%rs20, %rs19, %rs18;
	st.volatile.shared.u16 	[%r5], %rs20;
	ld.volatile.shared.u16 	%rs21, [%r5];
	ld.volatile.shared.u16 	%rs22, [%r5+4];
	mul.lo.s16 	%rs23, %rs22, %rs21;
	st.volatile.shared.u16 	[%r5], %rs23;
	ld.volatile.shared.u16 	%rs24, [%r5];
	ld.volatile.shared.u16 	%rs25, [%r5+2];
	mul.lo.s16 	%rs26, %rs25, %rs24;
	st.volatile.shared.u16 	[%r5], %rs26;
	setp.ne.s32 	%p52, %r1, 0;
	@%p52 bra 	$L__BB38_121;
	ld.param.u64 	%rd486, [contiguous_prod2_u16_param_0];
	ld.shared.u16 	%rs27, [prodsdata_u16];
	cvt.u64.u32 	%rd480, %r2;
	mov.u32 	%r205, %ctaid.y;
	cvt.u64.u32 	%rd481, %r205;
	mad.lo.s64 	%rd482, %rd265, %rd481, %rd480;
	cvta.to.global.u64 	%rd483, %rd486;
	shl.b64 	%rd484, %rd482, 1;
	add.s64 	%rd485, %rd483, %rd484;
	st.global.u16 	[%rd485], %rs27;
$L__BB38_121:
	ret;

}
	// .globl	contiguous_prod22_u16
.visible .entry contiguous_prod22_u16(
	.param .u64 .ptr .align 1 contiguous_prod22_u16_param_0,
	.param .u64 .ptr .align 1 contiguous_prod22_u16_param_1,
	.param .u64 contiguous_prod22_u16_param_2,
	.param .u64 contiguous_prod22_u16_param_3
)
{
	.reg .pred 	%p<8>;
	.reg .b16 	%rs<28>;
	.reg .b32 	%r<19>;
	.reg .b64 	%rd<27>;

	ld.param.u64 	%rd4, [contiguous_prod22_u16_param_0];
	ld.param.u64 	%rd7, [contiguous_prod22_u16_param_1];
	ld.param.u64 	%rd5, [contiguous_prod22_u16_param_2];
	ld.param.u64 	%rd6, [contiguous_prod22_u16_param_3];
	cvta.to.global.u64 	%rd1, %rd7;
	mov.u32 	%r1, %tid.x;
	mov.u32 	%r2, %ctaid.x;
	mov.u32 	%r18, %ntid.x;
	mul.lo.s32 	%r8, %r2, %r18;
	shl.b32 	%r9, %r8, 1;
	add.s32 	%r4, %r9, %r1;
	shl.b32 	%r10, %r1, 1;
	mov.u32 	%r11, prodsdata_u16;
	add.s32 	%r5, %r11, %r10;
	mov.b16 	%rs1, 1;
	st.shared.u16 	[%r5], %rs1;
	add.s32 	%r12, %r4, %r18;
	cvt.u64.u32 	%rd2, %r12;
	setp.le.u64 	%p1, %rd5, %rd2;
	@%p1 bra 	$L__BB39_2;
	cvt.u64.u32 	%rd12, %r4;
	mov.u32 	%r14, %ctaid.y;
	cvt.u64.u32 	%rd13, %r14;
	mul.lo.s64 	%rd14, %rd5, %rd13;
	add.s64 	%rd15, %rd14, %rd12;
	shl.b64 	%rd16, %rd15, 1;
	add.s64 	%rd17, %rd1, %rd16;
	ld.global.u16 	%rs3, [%rd17];
	add.s64 	%rd18, %rd14, %rd2;
	shl.b64 	%rd19, %rd18, 1;
	add.s64 	%rd20, %rd1, %rd19;
	ld.global.u16 	%rs4, [%rd20];
	mul.lo.s16 	%rs5, %rs4, %rs3;
	st.shared.u16 	[%r5], %rs5;
	bra.uni 	$L__BB39_4;
$L__BB39_2:
	cvt.u64.u32 	%rd3, %r4;
	setp.le.u64 	%p2, %rd5, %rd3;
	@%p2 bra 	$L__BB39_4;
	mov.u32 	%r13, %ctaid.y;
	cvt.u64.u32 	%rd8, %r13;
	mad.lo.s64 	%rd9, %rd5, %rd8, %rd3;
	shl.b64 	%rd10, %rd9, 1;
	add.s64 	%rd11, %rd1, %rd10;
	ld.global.u16 	%rs2, [%rd11];
	st.shared.u16 	[%r5], %rs2;
$L__BB39_4:
	bar.sync 	0;
	setp.lt.u32 	%p3, %r18, 66;
	@%p3 bra 	$L__BB39_8;
$L__BB39_5:
	shr.u32 	%r7, %r18, 1;
	setp.ge.u32 	%p4, %r1, %r7;
	@%p4 bra 	$L__BB39_7;
	ld.shared.u16 	%rs6, [%r5];
	and.b32  	%r15, %r18, 2046;
	add.s32 	%r16, %r5, %r15;
	ld.shared.u16 	%rs7, [%r16];
	mul.lo.s16 	%rs8, %rs7, %rs6;
	st.shared.u16 	[%r5], %rs8;
$L__BB39_7:
	bar.sync 	0;
	setp.gt.u32 	%p5, %r18, 131;
	mov.u32 	%r18, %r7;
	@%p5 bra 	$L__BB39_5;
$L__BB39_8:
	setp.gt.u32 	%p6, %r1, 31;
	@%p6 bra 	$L__BB39_11;
	ld.volatile.shared.u16 	%rs9, [%r5];
	ld.volatile.shared.u16 	%rs10, [%r5+64];
	mul.lo.s16 	%rs11, %rs10, %rs9;
	st.volatile.shared.u16 	[%r5], %rs11;
	ld.volatile.shared.u16 	%rs12, [%r5];
	ld.volatile.shared.u16 	%rs13, [%r5+32];
	mul.lo.s16 	%rs14, %rs13, %rs12;
	st.volatile.shared.u16 	[%r5], %rs14;
	ld.volatile.shared.u16 	%rs15, [%r5];
	ld.volatile.shared.u16 	%rs16, [%r5+16];
	mul.lo.s16 	%rs17, %rs16, %rs15;
	st.volatile.shared.u16 	[%r5], %rs17;
	ld.volatile.shared.u16 	%rs18, [%r5];
	ld.volatile.shared.u16 	%rs19, [%r5+8];
	mul.lo.s16 	%rs20, %rs19, %rs18;
	st.volatile.shared.u16 	[%r5], %rs20;
	ld.volatile.shared.u16 	%rs21, [%r5];
	ld.volatile.shared.u16 	%rs22, [%r5+4];
	mul.lo.s16 	%rs23, %rs22, %rs21;
	st.volatile.shared.u16 	[%r5], %rs23;
	ld.volatile.shared.u16 	%rs24, [%r5];
	ld.volatile.shared.u16 	%rs25, [%r5+2];
	mul.lo.s16 	%rs26, %rs25, %rs24;
	st.volatile.shared.u16 	[%r5], %rs26;
	setp.ne.s32 	%p7, %r1, 0;
	@%p7 bra 	$L__BB39_11;
	ld.shared.u16 	%rs27, [prodsdata_u16];
	cvt.u64.u32 	%rd21, %r2;
	mov.u32 	%r17, %ctaid.y;
	cvt.u64.u32 	%rd22, %r17;
	mad.lo.s64 	%rd23, %rd6, %rd22, %rd21;
	cvta.to.global.u64 	%rd24, %rd4;
	shl.b64 	%rd25, %rd23, 1;
	add.s64 	%rd26, %rd24, %rd25;
	st.global.u16 	[%rd26], %rs27;
$L__BB39_11:
	ret;

}
	// .globl	contiguous_prod3_u16
.visible .entry contiguous_prod3_u16(
	.param .u64 .ptr .align 1 contiguous_prod3_u16_param_0,
	.param .u64 .ptr .align 1 contiguous_prod3_u16_param_1,
	.param .u64 .ptr .align 1 contiguous_prod3_u16_param_2,
	.param .u64 .ptr .align 1 contiguous_prod3_u16_param_3,
	.param .u64 contiguous_prod3_u16_param_4,
	.param .u64 contiguous_prod3_u16_param_5,
	.param .u64 contiguous_prod3_u16_param_6
)
{
	.reg .pred 	%p<38>;
	.reg .b16 	%rs<56>;
	.reg .b32 	%r<204>;
	.reg .b64 	%rd<308>;

	ld.param.u64 	%rd144, [contiguous_prod3_u16_param_0];
	ld.param.u64 	%rd145, [contiguous_prod3_u16_param_1];
	ld.param.u64 	%rd148, [contiguous_prod3_u16_param_2];
	ld.param.u64 	%rd149, [contiguous_prod3_u16_param_3];
	ld.param.u64 	%rd146, [contiguous_prod3_u16_param_4];
	ld.param.u64 	%rd147, [contiguous_prod3_u16_param_5];
	ld.param.u64 	%rd150, [contiguous_prod3_u16_param_6];
	cvta.to.global.u64 	%rd1, %rd149;
	cvta.to.global.u64 	%rd2, %rd148;
	mov.u32 	%r1, %tid.y;
	mov.u32 	%r2, %ntid.x;
	mov.u32 	%r3, %tid.x;
	mad.lo.s32 	%r64, %r1, %r2, %r3;
	mov.u32 	%r65, %ctaid.x;
	mad.lo.s32 	%r66, %r65, %r2, %r3;
	mov.u32 	%r4, %ctaid.y;
	mov.u32 	%r5, %ntid.y;
	mad.lo.s32 	%r67, %r4, %r5, %r1;
	shl.b32 	%r68, %r64, 1;
	mov.u32 	%r69, prodsdata_u16;
	add.s32 	%r7, %r69, %r68;
	mov.b16 	%rs16, 1;
	st.shared.u16 	[%r7], %rs16;
	cvt.u64.u32 	%rd3, %r66;
	setp.le.u64 	%p1, %rd147, %rd3;
	cvt.u64.u32 	%rd152, %r67;
	setp.le.u64 	%p2, %rd150, %rd152;
	or.pred  	%p3, %p1, %p2;
	@%p3 bra 	$L__BB40_76;
	cvt.u32.u64 	%r70, %rd3;
	cvt.u32.u64 	%r71, %rd147;
	mad.lo.s32 	%r194, %r67, %r71, %r70;
	cvt.u32.u64 	%r9, %rd146;
	add.s32 	%r193, %r9, -1;
	setp.lt.s32 	%p4, %r193, 0;
	mov.b64 	%rd307, 0;
	@%p4 bra 	$L__BB40_59;
	setp.lt.u32 	%p5, %r193, 7;
	mov.b64 	%rd307, 0;
	@%p5 bra 	$L__BB40_30;
	add.s32 	%r189, %r9, -4;
	and.b32  	%r72, %r9, -8;
	neg.s32 	%r188, %r72;
	mov.b64 	%rd307, 0;
$L__BB40_4:
	.pragma "nounroll";
	add.s32 	%r16, %r189, 3;
	cvt.u64.u32 	%rd5, %r194;
	mul.wide.u32 	%rd157, %r16, 8;
	add.s64 	%rd158, %rd2, %rd157;
	ld.global.u64 	%rd6, [%rd158];
	and.b64  	%rd159, %rd6, -4294967296;
	setp.ne.s64 	%p6, %rd159, 0;
	@%p6 bra 	$L__BB40_6;
	cvt.u32.u64 	%r73, %rd6;
	cvt.u32.u64 	%r74, %rd5;
	div.u32 	%r75, %r74, %r73;
	mul.lo.s32 	%r76, %r75, %r73;
	sub.s32 	%r77, %r74, %r76;
	cvt.u64.u32 	%rd272, %r75;
	cvt.u64.u32 	%rd273, %r77;
	bra.uni 	$L__BB40_7;
$L__BB40_6:
	div.s64 	%rd272, %rd5, %rd6;
	mul.lo.s64 	%rd160, %rd272, %rd6;
	sub.s64 	%rd273, %rd5, %rd160;
$L__BB40_7:
	mul.wide.u32 	%rd161, %r16, 8;
	add.s64 	%rd162, %rd1, %rd161;
	ld.global.u64 	%rd163, [%rd162];
	mad.lo.s64 	%rd13, %rd163, %rd273, %rd307;
	add.s32 	%r17, %r189, 2;
	and.b64  	%rd14, %rd272, 4294967295;
	mul.wide.u32 	%rd164, %r17, 8;
	add.s64 	%rd165, %rd2, %rd164;
	ld.global.u64 	%rd15, [%rd165];
	and.b64  	%rd166, %rd15, -4294967296;
	setp.ne.s64 	%p7, %rd166, 0;
	@%p7 bra 	$L__BB40_9;
	cvt.u32.u64 	%r78, %rd15;
	cvt.u32.u64 	%r79, %rd14;
	div.u32 	%r80, %r79, %r78;
	mul.lo.s32 	%r81, %r80, %r78;
	sub.s32 	%r82, %r79, %r81;
	cvt.u64.u32 	%rd274, %r80;
	cvt.u64.u32 	%rd275, %r82;
	bra.uni 	$L__BB40_10;
$L__BB40_9:
	div.s64 	%rd274, %rd14, %rd15;
	mul.lo.s64 	%rd167, %rd274, %rd15;
	sub.s64 	%rd275, %rd14, %rd167;
$L__BB40_10:
	mul.wide.u32 	%rd168, %r17, 8;
	add.s64 	%rd169, %rd1, %rd168;
	ld.global.u64 	%rd170, [%rd169];
	mad.lo.s64 	%rd22, %rd170, %rd275, %rd13;
	add.s32 	%r18, %r189, 1;
	and.b64  	%rd23, %rd274, 4294967295;
	mul.wide.u32 	%rd171, %r18, 8;
	add.s64 	%rd172, %rd2, %rd171;
	ld.global.u64 	%rd24, [%rd172];
	and.b64  	%rd173, %rd24, -4294967296;
	setp.ne.s64 	%p8, %rd173, 0;
	@%p8 bra 	$L__BB40_12;
	cvt.u32.u64 	%r83, %rd24;
	cvt.u32.u64 	%r84, %rd23;
	div.u32 	%r85, %r84, %r83;
	mul.lo.s32 	%r86, %r85, %r83;
	sub.s32 	%r87, %r84, %r86;
	cvt.u64.u32 	%rd276, %r85;
	cvt.u64.u32 	%rd277, %r87;
	bra.uni 	$L__BB40_13;
$L__BB40_12:
	div.s64 	%rd276, %rd23, %rd24;
	mul.lo.s64 	%rd174, %rd276, %rd24;
	sub.s64 	%rd277, %rd23, %rd174;
$L__BB40_13:
	mul.wide.u32 	%rd175, %r18, 8;
	add.s64 	%rd176, %rd1, %rd175;
	ld.global.u64 	%rd177, [%rd176];
	mad.lo.s64 	%rd31, %rd177, %rd277, %rd22;
	and.b64  	%rd32, %rd276, 4294967295;
	mul.wide.u32 	%rd178, %r189, 8;
	add.s64 	%rd179, %rd2, %rd178;
	ld.global.u64 	%rd33, [%rd179];
	and.b64  	%rd180, %rd33, -4294967296;
	setp.ne.s64 	%p9, %rd180, 0;
	@%p9 bra 	$L__BB40_15;
	cvt.u32.u64 	%r88, %rd33;
	cvt.u32.u64 	%r89, %rd32;
	div.u32 	%r90, %r89, %r88;
	mul.lo.s32 	%r91, %r90, %r88;
	sub.s32 	%r92, %r89, %r91;
	cvt.u64.u32 	%rd278, %r90;
	cvt.u64.u32 	%rd279, %r92;
	bra.uni 	$L__BB40_16;
$L__BB40_15:
	div.s64 	%rd278, %rd32, %rd33;
	mul.lo.s64 	%rd181, %rd278, %rd33;
	sub.s64 	%rd279, %rd32, %rd181;
$L__BB40_16:
	mul.wide.u32 	%rd182, %r189, 8;
	add.s64 	%rd183, %rd1, %rd182;
	ld.global.u64 	%rd184, [%rd183];
	mad.lo.s64 	%rd40, %rd184, %rd279, %rd31;
	add.s32 	%r19, %r189, -1;
	and.b64  	%rd41, %rd278, 4294967295;
	mul.wide.u32 	%rd185, %r19, 8;
	add.s64 	%rd186, %rd2, %rd185;
	ld.global.u64 	%rd42, [%rd186];
	and.b64  	%rd187, %rd42, -4294967296;
	setp.ne.s64 	%p10, %rd187, 0;
	@%p10 bra 	$L__BB40_18;
	cvt.u32.u64 	%r93, %rd42;
	cvt.u32.u64 	%r94, %rd41;
	div.u32 	%r95, %r94, %r93;
	mul.lo.s32 	%r96, %r95, %r93;
	sub.s32 	%r97, %r94, %r96;
	cvt.u64.u32 	%rd280, %r95;
	cvt.u64.u32 	%rd281, %r97;
	bra.uni 	$L__BB40_19;
$L__BB40_18:
	div.s64 	%rd280, %rd41, %rd42;
	mul.lo.s64 	%rd188, %rd280, %rd42;
	sub.s64 	%rd281, %rd41, %rd188;
$L__BB40_19:
	mul.wide.u32 	%rd189, %r19, 8;
	add.s64 	%rd190, %rd1, %rd189;
	ld.global.u64 	%rd191, [%rd190];
	mad.lo.s64 	%rd49, %rd191, %rd281, %rd40;
	add.s32 	%r20, %r189, -2;
	and.b64  	%rd50, %rd280, 4294967295;
	mul.wide.u32 	%rd192, %r20, 8;
	add.s64 	%rd193, %rd2, %rd192;
	ld.global.u64 	%rd51, [%rd193];
	and.b64  	%rd194, %rd51, -4294967296;
	setp.ne.s64 	%p11, %rd194, 0;
	@%p11 bra 	$L__BB40_21;
	cvt.u32.u64 	%r98, %rd51;
	cvt.u32.u64 	%r99, %rd50;
	div.u32 	%r100, %r99, %r98;
	mul.lo.s32 	%r101, %r100, %r98;
	sub.s32 	%r102, %r99, %r101;
	cvt.u64.u32 	%rd282, %r100;
	cvt.u64.u32 	%rd283, %r102;
	bra.uni 	$L__BB40_22;
$L__BB40_21:
	div.s64 	%rd282, %rd50, %rd51;
	mul.lo.s64 	%rd195, %rd282, %rd51;
	sub.s64 	%rd283, %rd50, %rd195;
$L__BB40_22:
	mul.wide.u32 	%rd196, %r20, 8;
	add.s64 	%rd197, %rd1, %rd196;
	ld.global.u64 	%rd198, [%rd197];
	mad.lo.s64 	%rd58, %rd198, %rd283, %rd49;
	add.s32 	%r21, %r189, -3;
	and.b64  	%rd59, %rd282, 4294967295;
	mul.wide.u32 	%rd199, %r21, 8;
	add.s64 	%rd200, %rd2, %rd199;
	ld.global.u64 	%rd60, [%rd200];
	and.b64  	%rd201, %rd60, -4294967296;
	setp.ne.s64 	%p12, %rd201, 0;
	@%p12 bra 	$L__BB40_24;
	cvt.u32.u64 	%r103, %rd60;
	cvt.u32.u64 	%r104, %rd59;
	div.u32 	%r105, %r104, %r103;
	mul.lo.s32 	%r106, %r105, %r103;
	sub.s32 	%r107, %r104, %r106;
	cvt.u64.u32 	%rd284, %r105;
	cvt.u64.u32 	%rd285, %r107;
	bra.uni 	$L__BB40_25;
$L__BB40_24:
	div.s64 	%rd284, %rd59, %rd60;
	mul.lo.s64 	%rd202, %rd284, %rd60;
	sub.s64 	%rd285, %rd59, %rd202;
$L__BB40_25:
	mul.wide.u32 	%rd203, %r21, 8;
	add.s64 	%rd204, %rd1, %rd203;
	ld.global.u64 	%rd205, [%rd204];
	mad.lo.s64 	%rd67, %rd205, %rd285, %rd58;
	and.b64  	%rd68, %rd284, 4294967295;
	add.s32 	%r108, %r189, -4;
	mul.wide.u32 	%rd206, %r108, 8;
	add.s64 	%rd207, %rd2, %rd206;
	ld.global.u64 	%rd69, [%rd207];
	and.b64  	%rd208, %rd69, -4294967296;
	setp.ne.s64 	%p13, %rd208, 0;
	@%p13 bra 	$L__BB40_27;
	cvt.u32.u64 	%r109, %rd69;
	cvt.u32.u64 	%r110, %rd68;
	div.u32 	%r111, %r110, %r109;
	mul.lo.s32 	%r112, %r111, %r109;
	sub.s32 	%r113, %r110, %r112;
	cvt.u64.u32 	%rd286, %r111;
	cvt.u64.u32 	%rd287, %r113;
	bra.uni 	$L__BB40_28;
$L__BB40_27:
	div.s64 	%rd286, %rd68, %rd69;
	mul.lo.s64 	%rd209, %rd286, %rd69;
	sub.s64 	%rd287, %rd68, %rd209;
$L__BB40_28:
	mul.wide.u32 	%rd210, %r108, 8;
	add.s64 	%rd211, %rd1, %rd210;
	ld.global.u64 	%rd212, [%rd211];
	mad.lo.s64 	%rd307, %rd212, %rd287, %rd67;
	cvt.u32.u64 	%r194, %rd286;
	add.s32 	%r189, %r189, -8;
	add.s32 	%r188, %r188, 8;
	setp.ne.s32 	%p14, %r188, 0;
	@%p14 bra 	$L__BB40_4;
	add.s32 	%r193, %r189, 3;
$L__BB40_30:
	and.b32  	%r28, %r9, 7;
	setp.eq.s32 	%p15, %r28, 0;
	@%p15 bra 	$L__BB40_59;
	and.b32  	%r29, %r9, 3;
	setp.lt.u32 	%p16, %r28, 4;
	@%p16 bra 	$L__BB40_45;
	cvt.u64.u32 	%rd79, %r194;
	mul.wide.u32 	%rd214, %r193, 8;
	add.s64 	%rd215, %rd2, %rd214;
	ld.global.u64 	%rd80, [%rd215];
	and.b64  	%rd216, %rd80, -4294967296;
	setp.ne.s64 	%p17, %rd216, 0;
	@%p17 bra 	$L__BB40_34;
	cvt.u32.u64 	%r115, %rd80;
	cvt.u32.u64 	%r116, %rd79;
	div.u32 	%r117, %r116, %r115;
	mul.lo.s32 	%r118, %r117, %r115;
	sub.s32 	%r119, %r116, %r118;
	cvt.u64.u32 	%rd290, %r117;
	cvt.u64.u32 	%rd291, %r119;
	bra.uni 	$L__BB40_35;
$L__BB40_34:
	div.s64 	%rd290, %rd79, %rd80;
	mul.lo.s64 	%rd217, %rd290, %rd80;
	sub.s64 	%rd291, %rd79, %rd217;
$L__BB40_35:
	mul.wide.u32 	%rd218, %r193, 8;
	add.s64 	%rd219, %rd1, %rd218;
	ld.global.u64 	%rd220, [%rd219];
	mad.lo.s64 	%rd87, %rd220, %rd291, %rd307;
	add.s32 	%r30, %r193, -1;
	and.b64  	%rd88, %rd290, 4294967295;
	mul.wide.u32 	%rd221, %r30, 8;
	add.s64 	%rd222, %rd2, %rd221;
	ld.global.u64 	%rd89, [%rd222];
	and.b64  	%rd223, %rd89, -4294967296;
	setp.ne.s64 	%p18, %rd223, 0;
	@%p18 bra 	$L__BB40_37;
	cvt.u32.u64 	%r120, %rd89;
	cvt.u32.u64 	%r121, %rd88;
	div.u32 	%r122, %r121, %r120;
	mul.lo.s32 	%r123, %r122, %r120;
	sub.s32 	%r124, %r121, %r123;
	cvt.u64.u32 	%rd292, %r122;
	cvt.u64.u32 	%rd293, %r124;
	bra.uni 	$L__BB40_38;
$L__BB40_37:
	div.s64 	%rd292, %rd88, %rd89;
	mul.lo.s64 	%rd224, %rd292, %rd89;
	sub.s64 	%rd293, %rd88, %rd224;
$L__BB40_38:
	mul.wide.u32 	%rd225, %r30, 8;
	add.s64 	%rd226, %rd1, %rd225;
	ld.global.u64 	%rd227, [%rd226];
	mad.lo.s64 	%rd96, %rd227, %rd293, %rd87;
	add.s32 	%r31, %r193, -2;
	and.b64  	%rd97, %rd292, 4294967295;
	mul.wide.u32 	%rd228, %r31, 8;
	add.s64 	%rd229, %rd2, %rd228;
	ld.global.u64 	%rd98, [%rd229];
	and.b64  	%rd230, %rd98, -4294967296;
	setp.ne.s64 	%p19, %rd230, 0;
	@%p19 bra 	$L__BB40_40;
	cvt.u32.u64 	%r125, %rd98;
	cvt.u32.u64 	%r126, %rd97;
	div.u32 	%r127, %r126, %r125;
	mul.lo.s32 	%r128, %r127, %r125;
	sub.s32 	%r129, %r126, %r128;
	cvt.u64.u32 	%rd294, %r127;
	cvt.u64.u32 	%rd295, %r129;
	bra.uni 	$L__BB40_41;
$L__BB40_40:
	div.s64 	%rd294, %rd97, %rd98;
	mul.lo.s64 	%rd231, %rd294, %rd98;
	sub.s64 	%rd295, %rd97, %rd231;
$L__BB40_41:
	mul.wide.u32 	%rd232, %r31, 8;
	add.s64 	%rd233, %rd1, %rd232;
	ld.global.u64 	%rd234, [%rd233];
	mad.lo.s64 	%rd105, %rd234, %rd295, %rd96;
	add.s32 	%r32, %r193, -3;
	and.b64  	%rd106, %rd294, 4294967295;
	mul.wide.u32 	%rd235, %r32, 8;
	add.s64 	%rd236, %rd2, %rd235;
	ld.global.u64 	%rd107, [%rd236];
	and.b64  	%rd237, %rd107, -4294967296;
	setp.ne.s64 	%p20, %rd237, 0;
	@%p20 bra 	$L__BB40_43;
	cvt.u32.u64 	%r130, %rd107;
	cvt.u32.u64 	%r131, %rd106;
	div.u32 	%r132, %r131, %r130;
	mul.lo.s32 	%r133, %r132, %r130;
	sub.s32 	%r134, %r131, %r133;
	cvt.u64.u32 	%rd296, %r132;
	cvt.u64.u32 	%rd297, %r134;
	bra.uni 	$L__BB40_44;
$L__BB40_43:
	div.s64 	%rd296, %rd106, %rd107;
	mul.lo.s64 	%rd238, %rd296, %rd107;
	sub.s64 	%rd297, %rd106, %rd238;
$L__BB40_44:
	mul.wide.u32 	%rd239, %r32, 8;
	add.s64 	%rd240, %rd1, %rd239;
	ld.global.u64 	%rd241, [%rd240];
	mad.lo.s64 	%rd307, %rd241, %rd297, %rd105;
	cvt.u32.u64 	%r194, %rd296;
	add.s32 	%r193, %r193, -4;
$L__BB40_45:
	setp.eq.s32 	%p21, %r29, 0;
	@%p21 bra 	$L__BB40_59;
	setp.eq.s32 	%p22, %r29, 1;
	@%p22 bra 	$L__BB40_54;
	cvt.u64.u32 	%rd117, %r194;
	mul.wide.u32 	%rd243, %r193, 8;
	add.s64 	%rd244, %rd2, %rd243;
	ld.global.u64 	%rd118, [%rd244];
	and.b64  	%rd245, %rd118, -4294967296;
	setp.ne.s64 	%p23, %rd245, 0;
	@%p23 bra 	$L__BB40_49;
	cvt.u32.u64 	%r135, %rd118;
	cvt.u32.u64 	%r136, %rd117;
	div.u32 	%r137, %r136, %r135;
	mul.lo.s32 	%r138, %r137, %r135;
	sub.s32 	%r139, %r136, %r138;
	cvt.u64.u32 	%rd300, %r137;
	cvt.u64.u32 	%rd301, %r139;
	bra.uni 	$L__BB40_50;
$L__BB40_49:
	div.s64 	%rd300, %rd117, %rd118;
	mul.lo.s64 	%rd246, %rd300, %rd118;
	sub.s64 	%rd301, %rd117, %rd246;
$L__BB40_50:
	add.s64 	%rd248, %rd1, %rd243;
	ld.global.u64 	%rd249, [%rd248];
	mad.lo.s64 	%rd125, %rd249, %rd301, %rd307;
	add.s32 	%r37, %r193, -1;
	and.b64  	%rd126, %rd300, 4294967295;
	mul.wide.u32 	%rd250, %r37, 8;
	add.s64 	%rd251, %rd2, %rd250;
	ld.global.u64 	%rd127, [%rd251];
	and.b64  	%rd252, %rd127, -4294967296;
	setp.ne.s64 	%p24, %rd252, 0;
	@%p24 bra 	$L__BB40_52;
	cvt.u32.u64 	%r140, %rd127;
	cvt.u32.u64 	%r141, %rd126;
	div.u32 	%r142, %r141, %r140;
	mul.lo.s32 	%r143, %r142, %r140;
	sub.s32 	%r144, %r141, %r143;
	cvt.u64.u32 	%rd302, %r142;
	cvt.u64.u32 	%rd303, %r144;
	bra.uni 	$L__BB40_53;
$L__BB40_52:
	div.s64 	%rd302, %rd126, %rd127;
	mul.lo.s64 	%rd253, %rd302, %rd127;
	sub.s64 	%rd303, %rd126, %rd253;
$L__BB40_53:
	add.s64 	%rd255, %rd1, %rd250;
	ld.global.u64 	%rd256, [%rd255];
	mad.lo.s64 	%rd307, %rd256, %rd303, %rd125;
	cvt.u32.u64 	%r194, %rd302;
	add.s32 	%r193, %r193, -2;
$L__BB40_54:
	and.b32  	%r145, %r9, 1;
	setp.eq.b32 	%p25, %r145, 1;
	not.pred 	%p26, %p25;
	@%p26 bra 	$L__BB40_59;
	cvt.u64.u32 	%rd137, %r194;
	mul.wide.u32 	%rd257, %r193, 8;
	add.s64 	%rd258, %rd2, %rd257;
	ld.global.u64 	%rd138, [%rd258];
	and.b64  	%rd259, %rd138, -4294967296;
	setp.ne.s64 	%p27, %rd259, 0;
	@%p27 bra 	$L__BB40_57;
	cvt.u32.u64 	%r146, %rd138;
	cvt.u32.u64 	%r147, %rd137;
	rem.u32 	%r148, %r147, %r146;
	cvt.u64.u32 	%rd306, %r148;
	bra.uni 	$L__BB40_58;
$L__BB40_57:
	rem.s64 	%rd306, %rd137, %rd138;
$L__BB40_58:
	add.s64 	%rd261, %rd1, %rd257;
	ld.global.u64 	%rd262, [%rd261];
	mad.lo.s64 	%rd307, %rd262, %rd306, %rd307;
$L__BB40_59:
	cvta.to.global.u64 	%rd263, %rd145;
	shl.b64 	%rd264, %rd307, 1;
	add.s64 	%rd265, %rd263, %rd264;
	ld.global.u16 	%rs17, [%rd265];
	st.shared.u16 	[%r7], %rs17;
	bar.sync 	0;
	setp.ne.s32 	%p28, %r1, 0;
	@%p28 bra 	$L__BB40_76;
	setp.gt.u32 	%p29, %r5, 1;
	@%p29 bra 	$L__BB40_62;
	shl.b32 	%r149, %r3, 1;
	mov.u32 	%r150, prodsdata_u16;
	add.s32 	%r151, %r150, %r149;
	ld.shared.u16 	%rs54, [%r151];
	bra.uni 	$L__BB40_75;
$L__BB40_62:
	shl.b32 	%r153, %r3, 1;
	mov.u32 	%r154, prodsdata_u16;
	add.s32 	%r42, %r154, %r153;
	ld.shared.u16 	%rs54, [%r42];
	add.s32 	%r43, %r5, -1;
	add.s32 	%r155, %r5, -2;
	and.b32  	%r44, %r43, 7;
	setp.lt.u32 	%p30, %r155, 7;
	mov.b32 	%r202, 1;
	@%p30 bra 	$L__BB40_66;
	and.b32  	%r158, %r43, -8;
	neg.s32 	%r199, %r158;
	shl.b32 	%r46, %r2, 1;
	add.s32 	%r160, %r153, %r46;
	add.s32 	%r197, %r154, %r160;
	shl.b32 	%r48, %r2, 4;
	mov.b32 	%r200, 1;
	mov.b32 	%r198, 0;
$L__BB40_64:
	.pragma "nounroll";
	mul.lo.s32 	%r162, %r200, %r2;
	shl.b32 	%r163, %r162, 1;
	add.s32 	%r164, %r42, %r163;
	ld.shared.u16 	%rs19, [%r197];
	mul.lo.s16 	%rs20, %rs19, %rs54;
	add.s32 	%r165, %r164, %r46;
	ld.shared.u16 	%rs21, [%r165];
	mul.lo.s16 	%rs22, %rs21, %rs20;
	add.s32 	%r166, %r165, %r46;
	ld.shared.u16 	%rs23, [%r166];
	mul.lo.s16 	%rs24, %rs23, %rs22;
	add.s32 	%r167, %r166, %r46;
	ld.shared.u16 	%rs25, [%r167];
	mul.lo.s16 	%rs26, %rs25, %rs24;
	add.s32 	%r168, %r167, %r46;
	ld.shared.u16 	%rs27, [%r168];
	mul.lo.s16 	%rs28, %rs27, %rs26;
	add.s32 	%r169, %r168, %r46;
	ld.shared.u16 	%rs29, [%r169];
	mul.lo.s16 	%rs30, %rs29, %rs28;
	add.s32 	%r170, %r169, %r46;
	ld.shared.u16 	%rs31, [%r170];
	mul.lo.s16 	%rs32, %rs31, %rs30;
	add.s32 	%r171, %r170, %r46;
	ld.shared.u16 	%rs33, [%r171];
	mul.lo.s16 	%rs54, %rs33, %rs32;
	add.s32 	%r200, %r200, 8;
	add.s32 	%r199, %r199, 8;
	add.s32 	%r198, %r198, 8;
	add.s32 	%r197, %r197, %r48;
	setp.ne.s32 	%p31, %r199, 0;
	@%p31 bra 	$L__BB40_64;
	add.s32 	%r202, %r198, 1;
$L__BB40_66:
	setp.eq.s32 	%p32, %r44, 0;
	@%p32 bra 	$L__BB40_74;
	and.b32  	%r59, %r43, 3;
	setp.lt.u32 	%p33, %r44, 4;
	@%p33 bra 	$L__BB40_69;
	mul.lo.s32 	%r172, %r202, %r2;
	shl.b32 	%r173, %r172, 1;
	add.s32 	%r174, %r42, %r173;
	ld.shared.u16 	%rs35, [%r174];
	mul.lo.s16 	%rs36, %rs35, %rs54;
	shl.b32 	%r175, %r2, 1;
	add.s32 	%r176, %r174, %r175;
	ld.shared.u16 	%rs37, [%r176];
	mul.lo.s16 	%rs38, %rs37, %rs36;
	add.s32 	%r177, %r176, %r175;
	ld.shared.u16 	%rs39, [%r177];
	mul.lo.s16 	%rs40, %rs39, %rs38;
	add.s32 	%r178, %r177, %r175;
	ld.shared.u16 	%rs41, [%r178];
	mul.lo.s16 	%rs54, %rs41, %rs40;
	add.s32 	%r202, %r202, 4;
$L__BB40_69:
	setp.eq.s32 	%p34, %r59, 0;
	@%p34 bra 	$L__BB40_74;
	setp.eq.s32 	%p35, %r59, 1;
	@%p35 bra 	$L__BB40_72;
	mul.lo.s32 	%r179, %r202, %r2;
	shl.b32 	%r180, %r179, 1;
	add.s32 	%r181, %r42, %r180;
	ld.shared.u16 	%rs43, [%r181];
	mul.lo.s16 	%rs44, %rs43, %rs54;
	shl.b32 	%r182, %r2, 1;
	add.s32 	%r183, %r181, %r182;
	ld.shared.u16 	%rs45, [%r183];
	mul.lo.s16 	%rs54, %rs45, %rs44;
	add.s32 	%r202, %r202, 2;
$L__BB40_72:
	and.b32  	%r184, %r43, 1;
	setp.eq.b32 	%p36, %r184, 1;
	not.pred 	%p37, %p36;
	@%p37 bra 	$L__BB40_74;
	mul.lo.s32 	%r185, %r202, %r2;
	shl.b32 	%r186, %r185, 1;
	add.s32 	%r187, %r42, %r186;
	ld.shared.u16 	%rs46, [%r187];
	mul.lo.s16 	%rs54, %rs46, %rs54;
$L__BB40_74:
	st.shared.u16 	[%r42], %rs54;
$L__BB40_75:
	cvt.u64.u32 	%rd266, %r4;
	mad.lo.s64 	%rd267, %rd147, %rd266, %rd3;
	cvta.to.global.u64 	%rd268, %rd144;
	shl.b64 	%rd269, %rd267, 1;
	add.s64 	%rd270, %rd268, %rd269;
	st.global.u16 	[%rd270], %rs54;
$L__BB40_76:
	ret;

}
	// .globl	contiguous_prod33_u16
.visible .entry contiguous_prod33_u16(
	.param .u64 .ptr .align 1 contiguous_prod33_u16_param_0,
	.param .u64 .ptr .align 1 contiguous_prod33_u16_param_1,
	.param .u64 contiguous_prod33_u16_param_2,
	.param .u64 contiguous_prod33_u16_param_3,
	.param .u64 contiguous_prod33_u16_param_4
)
{
	.reg .pred 	%p<14>;
	.reg .b16 	%rs<56>;
	.reg .b32 	%r<85>;
	.reg .b64 	%rd<16>;

	ld.param.u64 	%rd2, [contiguous_prod33_u16_param_0];
	ld.param.u64 	%rd3, [contiguous_prod33_u16_param_1];
	ld.param.u64 	%rd4, [contiguous_prod33_u16_param_3];
	ld.param.u64 	%rd5, [contiguous_prod33_u16_param_4];
	mov.u32 	%r1, %tid.y;
	mov.u32 	%r2, %ntid.x;
	mov.u32 	%r3, %tid.x;
	mad.lo.s32 	%r30, %r1, %r2, %r3;
	mov.u32 	%r31, %ctaid.x;
	mad.lo.s32 	%r32, %r31, %r2, %r3;
	mov.u32 	%r4, %ctaid.y;
	mov.u32 	%r5, %ntid.y;
	mad.lo.s32 	%r33, %r4, %r5, %r1;
	shl.b32 	%r34, %r30, 1;
	mov.u32 	%r35, prodsdata_u16;
	add.s32 	%r7, %r35, %r34;
	mov.b16 	%rs16, 1;
	st.shared.u16 	[%r7], %rs16;
	cvt.u64.u32 	%rd1, %r32;
	setp.le.u64 	%p1, %rd4, %rd1;
	cvt.u64.u32 	%rd7, %r33;
	setp.le.u64 	%p2, %rd5, %rd7;
	or.pred  	%p3, %p1, %p2;
	@%p3 bra 	$L__BB41_18;
	cvt.u32.u64 	%r36, %rd1;
	cvta.to.global.u64 	%rd8, %rd3;
	cvt.u32.u64 	%r37, %rd4;
	mad.lo.s32 	%r38, %r33, %r37, %r36;
	mul.wide.u32 	%rd9, %r38, 2;
	add.s64 	%rd10, %rd8, %rd9;
	ld.global.u16 	%rs17, [%rd10];
	st.shared.u16 	[%r7], %rs17;
	bar.sync 	0;
	setp.ne.s32 	%p4, %r1, 0;
	@%p4 bra 	$L__BB41_18;
	setp.gt.u32 	%p5, %r5, 1;
	@%p5 bra 	$L__BB41_4;
	shl.b32 	%r39, %r3, 1;
	add.s32 	%r41, %r35, %r39;
	ld.shared.u16 	%rs54, [%r41];
	bra.uni 	$L__BB41_17;
$L__BB41_4:
	shl.b32 	%r43, %r3, 1;
	add.s32 	%r8, %r35, %r43;
	ld.shared.u16 	%rs54, [%r8];
	add.s32 	%r9, %r5, -1;
	add.s32 	%r45, %r5, -2;
	and.b32  	%r10, %r9, 7;
	setp.lt.u32 	%p6, %r45, 7;
	mov.b32 	%r83, 1;
	@%p6 bra 	$L__BB41_8;
	and.b32  	%r48, %r9, -8;
	neg.s32 	%r80, %r48;
	shl.b32 	%r12, %r2, 1;
	add.s32 	%r50, %r43, %r12;
	add.s32 	%r78, %r35, %r50;
	shl.b32 	%r14, %r2, 4;
	mov.b32 	%r81, 1;
	mov.b32 	%r79, 0;
$L__BB41_6:
	.pragma "nounroll";
	mul.lo.s32 	%r52, %r81, %r2;
	shl.b32 	%r53, %r52, 1;
	add.s32 	%r54, %r8, %r53;
	ld.shared.u16 	%rs19, [%r78];
	mul.lo.s16 	%rs20, %rs19, %rs54;
	add.s32 	%r55, %r54, %r12;
	ld.shared.u16 	%rs21, [%r55];
	mul.lo.s16 	%rs22, %rs21, %rs20;
	add.s32 	%r56, %r55, %r12;
	ld.shared.u16 	%rs23, [%r56];
	mul.lo.s16 	%rs24, %rs23, %rs22;
	add.s32 	%r57, %r56, %r12;
	ld.shared.u16 	%rs25, [%r57];
	mul.lo.s16 	%rs26, %rs25, %rs24;
	add.s32 	%r58, %r57, %r12;
	ld.shared.u16 	%rs27, [%r58];
	mul.lo.s16 	%rs28, %rs27, %rs26;
	add.s32 	%r59, %r58, %r12;
	ld.shared.u16 	%rs29, [%r59];
	mul.lo.s16 	%rs30, %rs29, %rs28;
	add.s32 	%r60, %r59, %r12;
	ld.shared.u16 	%rs31, [%r60];
	mul.lo.s16 	%rs32, %rs31, %rs30;
	add.s32 	%r61, %r60, %r12;
	ld.shared.u16 	%rs33, [%r61];
	mul.lo.s16 	%rs54, %rs33, %rs32;
	add.s32 	%r81, %r81, 8;
	add.s32 	%r80, %r80, 8;
	add.s32 	%r79, %r79, 8;
	add.s32 	%r78, %r78, %r14;
	setp.ne.s32 	%p7, %r80, 0;
	@%p7 bra 	$L__BB41_6;
	add.s32 	%r83, %r79, 1;
$L__BB41_8:
	setp.eq.s32 	%p8, %r10, 0;
	@%p8 bra 	$L__BB41_16;
	and.b32  	%r25, %r9, 3;
	setp.lt.u32 	%p9, %r10, 4;
	@%p9 bra 	$L__BB41_11;
	mul.lo.s32 	%r62, %r83, %r2;
	shl.b32 	%r63, %r62, 1;
	add.s32 	%r64, %r8, %r63;
	ld.shared.u16 	%rs35, [%r64];
	mul.lo.s16 	%rs36, %rs35, %rs54;
	shl.b32 	%r65, %r2, 1;
	add.s32 	%r66, %r64, %r65;
	ld.shared.u16 	%rs37, [%r66];
	mul.lo.s16 	%rs38, %rs37, %rs36;
	add.s32 	%r67, %r66, %r65;
	ld.shared.u16 	%rs39, [%r67];
	mul.lo.s16 	%rs40, %rs39, %rs38;
	add.s32 	%r68, %r67, %r65;
	ld.shared.u16 	%rs41, [%r68];
	mul.lo.s16 	%rs54, %rs41, %rs40;
	add.s32 	%r83, %r83, 4;
$L__BB41_11:
	setp.eq.s32 	%p10, %r25, 0;
	@%p10 bra 	$L__BB41_16;
	setp.eq.s32 	%p11, %r25, 1;
	@%p11 bra 	$L__BB41_14;
	mul.lo.s32 	%r69, %r83, %r2;
	shl.b32 	%r70, %r69, 1;
	add.s32 	%r71, %r8, %r70;
	ld.shared.u16 	%rs43, [%r71];
	mul.lo.s16 	%rs44, %rs43, %rs54;
	shl.b32 	%r72, %r2, 1;
	add.s32 	%r73, %r71, %r72;
	ld.shared.u16 	%rs45, [%r73];
	mul.lo.s16 	%rs54, %rs45, %rs44;
	add.s32 	%r83, %r83, 2;
$L__BB41_14:
	and.b32  	%r74, %r9, 1;
	setp.eq.b32 	%p12, %r74, 1;
	not.pred 	%p13, %p12;
	@%p13 bra 	$L__BB41_16;
	mul.lo.s32 	%r75, %r83, %r2;
	shl.b32 	%r76, %r75, 1;
	add.s32 	%r77, %r8, %r76;
	ld.shared.u16 	%rs46, [%r77];
	mul.lo.s16 	%rs54, %rs46, %rs54;
$L__BB41_16:
	st.shared.u16 	[%r8], %rs54;
$L__BB41_17:
	cvt.u64.u32 	%rd11, %r4;
	mad.lo.s64 	%rd12, %rd4, %rd11, %rd1;
	cvta.to.global.u64 	%rd13, %rd2;
	shl.b64 	%rd14, %rd12, 1;
	add.s64 	%rd15, %rd13, %rd14;
	st.global.u16 	[%rd15], %rs54;
$L__BB41_18:
	ret;

}
	// .globl	contiguous_prod_u32
.visible .entry contiguous_prod_u32(
	.param .u64 .ptr .align 1 contiguous_prod_u32_param_0,
	.param .u64 .ptr .align 1 contiguous_prod_u32_param_1,
	.param .u64 contiguous_prod_u32_param_2
)
{
	.reg .pred 	%p<8>;
	.reg .b32 	%r<43>;
	.reg .b64 	%rd<16>;

	ld.param.u64 	%rd4, [contiguous_prod_u32_param_0];
	ld.param.u64 	%rd6, [contiguous_prod_u32_param_1];
	ld.param.u64 	%rd5, [contiguous_prod_u32_param_2];
	cvta.to.global.u64 	%rd1, %rd6;
	mov.u32 	%r1, %tid.x;
	mov.u32 	%r2, %ctaid.x;
	mov.u32 	%r42, %ntid.x;
	mul.lo.s32 	%r8, %r2, %r42;
	shl.b32 	%r9, %r8, 1;
	add.s32 	%r4, %r9, %r1;
	shl.b32 	%r10, %r1, 2;
	mov.u32 	%r11, prodsdata_u32;
	add.s32 	%r5, %r11, %r10;
	mov.b32 	%r12, 1;
	st.shared.u32 	[%r5], %r12;
	add.s32 	%r13, %r4, %r42;
	cvt.u64.u32 	%rd2, %r13;
	setp.le.u64 	%p1, %rd5, %rd2;
	@%p1 bra 	$L__BB42_2;
	mul.wide.u32 	%rd9, %r4, 4;
	add.s64 	%rd10, %rd1, %rd9;
	ld.global.u32 	%r15, [%rd10];
	shl.b64 	%rd11, %rd2, 2;
	add.s64 	%rd12, %rd1, %rd11;
	ld.global.u32 	%r16, [%rd12];
	mul.lo.s32 	%r17, %r16, %r15;
	st.shared.u32 	[%r5], %r17;
	bra.uni 	$L__BB42_4;
$L__BB42_2:
	cvt.u64.u32 	%rd3, %r4;
	setp.le.u64 	%p2, %rd5, %rd3;
	@%p2 bra 	$L__BB42_4;
	shl.b64 	%rd7, %rd3, 2;
	add.s64 	%rd8, %rd1, %rd7;
	ld.global.u32 	%r14, [%rd8];
	st.shared.u32 	[%r5], %r14;
$L__BB42_4:
	bar.sync 	0;
	setp.lt.u32 	%p3, %r42, 66;
	@%p3 bra 	$L__BB42_8;
$L__BB42_5:
	shr.u32 	%r7, %r42, 1;
	setp.ge.u32 	%p4, %r1, %r7;
	@%p4 bra 	$L__BB42_7;
	ld.shared.u32 	%r18, [%r5];
	shl.b32 	%r19, %r7, 2;
	add.s32 	%r20, %r5, %r19;
	ld.shared.u32 	%r21, [%r20];
	mul.lo.s32 	%r22, %r21, %r18;
	st.shared.u32 	[%r5], %r22;
$L__BB42_7:
	bar.sync 	0;
	setp.gt.u32 	%p5, %r42, 131;
	mov.u32 	%r42, %r7;
	@%p5 bra 	$L__BB42_5;
$L__BB42_8:
	setp.gt.u32 	%p6, %r1, 31;
	@%p6 bra 	$L__BB42_11;
	ld.volatile.shared.u32 	%r23, [%r5];
	ld.volatile.shared.u32 	%r24, [%r5+128];
	mul.lo.s32 	%r25, %r24, %r23;
	st.volatile.shared.u32 	[%r5], %r25;
	ld.volatile.shared.u32 	%r26, [%r5];
	ld.volatile.shared.u32 	%r27, [%r5+64];
	mul.lo.s32 	%r28, %r27, %r26;
	st.volatile.shared.u32 	[%r5], %r28;
	ld.volatile.shared.u32 	%r29, [%r5];
	ld.volatile.shared.u32 	%r30, [%r5+32];
	mul.lo.s32 	%r31, %r30, %r29;
	st.volatile.shared.u32 	[%r5], %r31;
	ld.volatile.shared.u32 	%r32, [%r5];
	ld.volatile.shared.u32 	%r33, [%r5+16];
	mul.lo.s32 	%r34, %r33, %r32;
	st.volatile.shared.u32 	[%r5], %r34;
	ld.volatile.shared.u32 	%r35, [%r5];
	ld.volatile.shared.u32 	%r36, [%r5+8];
	mul.lo.s32 	%r37, %r36, %r35;
	st.volatile.shared.u32 	[%r5], %r37;
	ld.volatile.shared.u32 	%r38, [%r5];
	ld.volatile.shared.u32 	%r39, [%r5+4];
	mul.lo.s32 	%r40, %r39, %r38;
	st.volatile.shared.u32 	[%r5], %r40;
	setp.ne.s32 	%p7, %r1, 0;
	@%p7 bra 	$L__BB42_11;
	ld.shared.u32 	%r41, [prodsdata_u32];
	cvta.to.global.u64 	%rd13, %rd4;
	mul.wide.u32 	%rd14, %r2, 4;
	add.s64 	%rd15, %rd13, %rd14;
	st.global.u32 	[%rd15], %r41;
$L__BB42_11:
	ret;

}
	// .globl	uncontiguous_prod_u32
.visible .entry uncontiguous_prod_u32(
	.param .u64 .ptr .align 1 uncontiguous_prod_u32_param_0,
	.param .u64 .ptr .align 1 uncontiguous_prod_u32_param_1,
	.param .u64 .ptr .align 1 uncontiguous_prod_u32_param_2,
	.param .u64 .ptr .align 1 uncontiguous_prod_u32_param_3,
	.param .u64 uncontiguous_prod_u32_param_4,
	.param .u64 uncontiguous_prod_u32_param_5
)
{
	.reg .pred 	%p<53>;
	.reg .b32 	%r<239>;
	.reg .b64 	%rd<558>;

	ld.param.u64 	%rd260, [uncontiguous_prod_u32_param_0];
	ld.param.u64 	%rd263, [uncontiguous_prod_u32_param_1];
	ld.param.u64 	%rd264, [uncontiguous_prod_u32_param_2];
	ld.param.u64 	%rd265, [uncontiguous_prod_u32_param_3];
	ld.param.u64 	%rd261, [uncontiguous_prod_u32_param_4];
	ld.param.u64 	%rd262, [uncontiguous_prod_u32_param_5];
	cvta.to.global.u64 	%rd1, %rd265;
	cvta.to.global.u64 	%rd2, %rd264;
	cvta.to.global.u64 	%rd3, %rd263;
	mov.u32 	%r1, %tid.x;
	mov.u32 	%r2, %ctaid.x;
	mov.u32 	%r238, %ntid.x;
	mul.lo.s32 	%r52, %r2, %r238;
	shl.b32 	%r53, %r52, 1;
	add.s32 	%r4, %r53, %r1;
	shl.b32 	%r54, %r1, 2;
	mov.u32 	%r55, prodsdata_u32;
	add.s32 	%r5, %r55, %r54;
	mov.b32 	%r56, 1;
	st.shared.u32 	[%r5], %r56;
	add.s32 	%r57, %r4, %r238;
	cvt.u64.u32 	%rd511, %r57;
	setp.le.u64 	%p1, %rd262, %rd511;
	@%p1 bra 	$L__BB43_54;
	cvt.u32.u64 	%r6, %rd261;
	add.s32 	%r232, %r6, -1;
	setp.lt.s32 	%p27, %r232, 0;
	mov.b64 	%rd515, 0;
	mov.u64 	%rd516, %rd515;
	@%p27 bra 	$L__BB43_53;
	cvt.u64.u32 	%rd512, %r4;
	setp.lt.u32 	%p28, %r232, 3;
	mov.b64 	%rd516, 0;
	mov.u64 	%rd515, %rd516;
	@%p28 bra 	$L__BB43_30;
	add.s32 	%r230, %r6, -2;
	and.b32  	%r134, %r6, -4;
	neg.s32 	%r229, %r134;
	mov.b64 	%rd516, 0;
$L__BB43_4:
	.pragma "nounroll";
	add.s32 	%r12, %r230, 1;
	mul.wide.u32 	%rd397, %r12, 8;
	add.s64 	%rd398, %rd2, %rd397;
	ld.global.u64 	%rd10, [%rd398];
	or.b64  	%rd399, %rd512, %rd10;
	and.b64  	%rd400, %rd399, -4294967296;
	setp.ne.s64 	%p29, %rd400, 0;
	@%p29 bra 	$L__BB43_6;
	cvt.u32.u64 	%r135, %rd10;
	cvt.u32.u64 	%r136, %rd512;
	div.u32 	%r137, %r136, %r135;
	mul.lo.s32 	%r138, %r137, %r135;
	sub.s32 	%r139, %r136, %r138;
	cvt.u64.u32 	%rd477, %r137;
	cvt.u64.u32 	%rd478, %r139;
	bra.uni 	$L__BB43_7;
$L__BB43_6:
	div.s64 	%rd477, %rd512, %rd10;
	mul.lo.s64 	%rd401, %rd477, %rd10;
	sub.s64 	%rd478, %rd512, %rd401;
$L__BB43_7:
	mul.wide.u32 	%rd402, %r12, 8;
	add.s64 	%rd403, %rd1, %rd402;
	ld.global.u64 	%rd17, [%rd403];
	mad.lo.s64 	%rd18, %rd17, %rd478, %rd515;
	or.b64  	%rd404, %rd511, %rd10;
	and.b64  	%rd405, %rd404, -4294967296;
	setp.ne.s64 	%p30, %rd405, 0;
	@%p30 bra 	$L__BB43_9;
	cvt.u32.u64 	%r140, %rd10;
	cvt.u32.u64 	%r141, %rd511;
	div.u32 	%r142, %r141, %r140;
	mul.lo.s32 	%r143, %r142, %r140;
	sub.s32 	%r144, %r141, %r143;
	cvt.u64.u32 	%rd479, %r142;
	cvt.u64.u32 	%rd480, %r144;
	bra.uni 	$L__BB43_10;
$L__BB43_9:
	div.s64 	%rd479, %rd511, %rd10;
	mul.lo.s64 	%rd406, %rd479, %rd10;
	sub.s64 	%rd480, %rd511, %rd406;
$L__BB43_10:
	mad.lo.s64 	%rd25, %rd480, %rd17, %rd516;
	add.s32 	%r13, %r230, -2;
	mul.wide.u32 	%rd407, %r230, 8;
	add.s64 	%rd408, %rd2, %rd407;
	ld.global.u64 	%rd26, [%rd408];
	or.b64  	%rd409, %rd477, %rd26;
	and.b64  	%rd410, %rd409, -4294967296;
	setp.ne.s64 	%p31, %rd410, 0;
	@%p31 bra 	$L__BB43_12;
	cvt.u32.u64 	%r145, %rd26;
	cvt.u32.u64 	%r146, %rd477;
	div.u32 	%r147, %r146, %r145;
	mul.lo.s32 	%r148, %r147, %r145;
	sub.s32 	%r149, %r146, %r148;
	cvt.u64.u32 	%rd481, %r147;
	cvt.u64.u32 	%rd482, %r149;
	bra.uni 	$L__BB43_13;
$L__BB43_12:
	div.s64 	%rd481, %rd477, %rd26;
	mul.lo.s64 	%rd411, %rd481, %rd26;
	sub.s64 	%rd482, %rd477, %rd411;
$L__BB43_13:
	mul.wide.u32 	%rd412, %r230, 8;
	add.s64 	%rd413, %rd1, %rd412;
	ld.global.u64 	%rd33, [%rd413];
	mad.lo.s64 	%rd34, %rd33, %rd482, %rd18;
	or.b64  	%rd414, %rd479, %rd26;
	and.b64  	%rd415, %rd414, -4294967296;
	setp.ne.s64 	%p32, %rd415, 0;
	@%p32 bra 	$L__BB43_15;
	cvt.u32.u64 	%r150, %rd26;
	cvt.u32.u64 	%r151, %rd479;
	div.u32 	%r152, %r151, %r150;
	mul.lo.s32 	%r153, %r152, %r150;
	sub.s32 	%r154, %r151, %r153;
	cvt.u64.u32 	%rd483, %r152;
	cvt.u64.u32 	%rd484, %r154;
	bra.uni 	$L__BB43_16;
$L__BB43_15:
	div.s64 	%rd483, %rd479, %rd26;
	mul.lo.s64 	%rd416, %rd483, %rd26;
	sub.s64 	%rd484, %rd479, %rd416;
$L__BB43_16:
	mad.lo.s64 	%rd41, %rd484, %rd33, %rd25;
	add.s32 	%r14, %r230, -1;
	mul.wide.u32 	%rd417, %r14, 8;
	add.s64 	%rd418, %rd2, %rd417;
	ld.global.u64 	%rd42, [%rd418];
	or.b64  	%rd419, %rd481, %rd42;
	and.b64  	%rd420, %rd419, -4294967296;
	setp.ne.s64 	%p33, %rd420, 0;
	@%p33 bra 	$L__BB43_18;
	cvt.u32.u64 	%r155, %rd42;
	cvt.u32.u64 	%r156, %rd481;
	div.u32 	%r157, %r156, %r155;
	mul.lo.s32 	%r158, %r157, %r155;
	sub.s32 	%r159, %r156, %r158;
	cvt.u64.u32 	%rd485, %r157;
	cvt.u64.u32 	%rd486, %r159;
	bra.uni 	$L__BB43_19;
$L__BB43_18:
	div.s64 	%rd485, %rd481, %rd42;
	mul.lo.s64 	%rd421, %rd485, %rd42;
	sub.s64 	%rd486, %rd481, %rd421;
$L__BB43_19:
	mul.wide.u32 	%rd422, %r14, 8;
	add.s64 	%rd423, %rd1, %rd422;
	ld.global.u64 	%rd49, [%rd423];
	mad.lo.s64 	%rd50, %rd49, %rd486, %rd34;
	or.b64  	%rd424, %rd483, %rd42;
	and.b64  	%rd425, %rd424, -4294967296;
	setp.ne.s64 	%p34, %rd425, 0;
	@%p34 bra 	$L__BB43_21;
	cvt.u32.u64 	%r160, %rd42;
	cvt.u32.u64 	%r161, %rd483;
	div.u32 	%r162, %r161, %r160;
	mul.lo.s32 	%r163, %r162, %r160;
	sub.s32 	%r164, %r161, %r163;
	cvt.u64.u32 	%rd487, %r162;
	cvt.u64.u32 	%rd488, %r164;
	bra.uni 	$L__BB43_22;
$L__BB43_21:
	div.s64 	%rd487, %rd483, %rd42;
	mul.lo.s64 	%rd426, %rd487, %rd42;
	sub.s64 	%rd488, %rd483, %rd426;
$L__BB43_22:
	mad.lo.s64 	%rd57, %rd488, %rd49, %rd41;
	mul.wide.u32 	%rd427, %r13, 8;
	add.s64 	%rd428, %rd2, %rd427;
	ld.global.u64 	%rd58, [%rd428];
	or.b64  	%rd429, %rd485, %rd58;
	and.b64  	%rd430, %rd429, -4294967296;
	setp.ne.s64 	%p35, %rd430, 0;
	@%p35 bra 	$L__BB43_24;
	cvt.u32.u64 	%r165, %rd58;
	cvt.u32.u64 	%r166, %rd485;
	div.u32 	%r167, %r166, %r165;
	mul.lo.s32 	%r168, %r167, %r165;
	sub.s32 	%r169, %r166, %r168;
	cvt.u64.u32 	%rd512, %r167;
	cvt.u64.u32 	%rd490, %r169;
	bra.uni 	$L__BB43_25;
$L__BB43_24:
	div.s64 	%rd512, %rd485, %rd58;
	mul.lo.s64 	%rd431, %rd512, %rd58;
	sub.s64 	%rd490, %rd485, %rd431;
$L__BB43_25:
	mul.wide.u32 	%rd432, %r13, 8;
	add.s64 	%rd433, %rd1, %rd432;
	ld.global.u64 	%rd65, [%rd433];
	mad.lo.s64 	%rd515, %rd65, %rd490, %rd50;
	or.b64  	%rd434, %rd487, %rd58;
	and.b64  	%rd435, %rd434, -4294967296;
	setp.ne.s64 	%p36, %rd435, 0;
	@%p36 bra 	$L__BB43_27;
	cvt.u32.u64 	%r170, %rd58;
	cvt.u32.u64 	%r171, %rd487;
	div.u32 	%r172, %r171, %r170;
	mul.lo.s32 	%r173, %r172, %r170;
	sub.s32 	%r174, %r171, %r173;
	cvt.u64.u32 	%rd511, %r172;
	cvt.u64.u32 	%rd492, %r174;
	bra.uni 	$L__BB43_28;
$L__BB43_27:
	div.s64 	%rd511, %rd487, %rd58;
	mul.lo.s64 	%rd436, %rd511, %rd58;
	sub.s64 	%rd492, %rd487, %rd436;
$L__BB43_28:
	mad.lo.s64 	%rd516, %rd492, %rd65, %rd57;
	add.s32 	%r230, %r230, -4;
	add.s32 	%r229, %r229, 4;
	setp.ne.s32 	%p37, %r229, 0;
	@%p37 bra 	$L__BB43_4;
	add.s32 	%r232, %r230, 1;
$L__BB43_30:
	and.b32  	%r19, %r6, 3;
	setp.eq.s32 	%p38, %r19, 0;
	@%p38 bra 	$L__BB43_53;
	setp.eq.s32 	%p39, %r19, 1;
	@%p39 bra 	$L__BB43_45;
	mul.wide.u32 	%rd438, %r232, 8;
	add.s64 	%rd439, %rd2, %rd438;
	ld.global.u64 	%rd80, [%rd439];
	or.b64  	%rd440, %rd512, %rd80;
	and.b64  	%rd441, %rd440, -4294967296;
	setp.ne.s64 	%p40, %rd441, 0;
	@%p40 bra 	$L__BB43_34;
	cvt.u32.u64 	%r175, %rd80;
	cvt.u32.u64 	%r176, %rd512;
	div.u32 	%r177, %r176, %r175;
	mul.lo.s32 	%r178, %r177, %r175;
	sub.s32 	%r179, %r176, %r178;
	cvt.u64.u32 	%rd499, %r177;
	cvt.u64.u32 	%rd500, %r179;
	bra.uni 	$L__BB43_35;
$L__BB43_34:
	div.s64 	%rd499, %rd512, %rd80;
	mul.lo.s64 	%rd442, %rd499, %rd80;
	sub.s64 	%rd500, %rd512, %rd442;
$L__BB43_35:
	add.s64 	%rd444, %rd1, %rd438;
	ld.global.u64 	%rd87, [%rd444];
	mad.lo.s64 	%rd88, %rd87, %rd500, %rd515;
	or.b64  	%rd445, %rd511, %rd80;
	and.b64  	%rd446, %rd445, -4294967296;
	setp.ne.s64 	%p41, %rd446, 0;
	@%p41 bra 	$L__BB43_37;
	cvt.u32.u64 	%r180, %rd80;
	cvt.u32.u64 	%r181, %rd511;
	div.u32 	%r182, %r181, %r180;
	mul.lo.s32 	%r183, %r182, %r180;
	sub.s32 	%r184, %r181, %r183;
	cvt.u64.u32 	%rd501, %r182;
	cvt.u64.u32 	%rd502, %r184;
	bra.uni 	$L__BB43_38;
$L__BB43_37:
	div.s64 	%rd501, %rd511, %rd80;
	mul.lo.s64 	%rd447, %rd501, %rd80;
	sub.s64 	%rd502, %rd511, %rd447;
$L__BB43_38:
	mad.lo.s64 	%rd95, %rd502, %rd87, %rd516;
	add.s32 	%r20, %r232, -1;
	mul.wide.u32 	%rd448, %r20, 8;
	add.s64 	%rd449, %rd2, %rd448;
	ld.global.u64 	%rd96, [%rd449];
	or.b64  	%rd450, %rd499, %rd96;
	and.b64  	%rd451, %rd450, -4294967296;
	setp.ne.s64 	%p42, %rd451, 0;
	@%p42 bra 	$L__BB43_40;
	cvt.u32.u64 	%r185, %rd96;
	cvt.u32.u64 	%r186, %rd499;
	div.u32 	%r187, %r186, %r185;
	mul.lo.s32 	%r188, %r187, %r185;
	sub.s32 	%r189, %r186, %r188;
	cvt.u64.u32 	%rd512, %r187;
	cvt.u64.u32 	%rd504, %r189;
	bra.uni 	$L__BB43_41;
$L__BB43_40:
	div.s64 	%rd512, %rd499, %rd96;
	mul.lo.s64 	%rd452, %rd512, %rd96;
	sub.s64 	%rd504, %rd499, %rd452;
$L__BB43_41:
	add.s64 	%rd454, %rd1, %rd448;
	ld.global.u64 	%rd103, [%rd454];
	mad.lo.s64 	%rd515, %rd103, %rd504, %rd88;
	or.b64  	%rd455, %rd501, %rd96;
	and.b64  	%rd456, %rd455, -4294967296;
	setp.ne.s64 	%p43, %rd456, 0;
	@%p43 bra 	$L__BB43_43;
	cvt.u32.u64 	%r190, %rd96;
	cvt.u32.u64 	%r191, %rd501;
	div.u32 	%r192, %r191, %r190;
	mul.lo.s32 	%r193, %r192, %r190;
	sub.s32 	%r194, %r191, %r193;
	cvt.u64.u32 	%rd511, %r192;
	cvt.u64.u32 	%rd506, %r194;
	bra.uni 	$L__BB43_44;
$L__BB43_43:
	div.s64 	%rd511, %rd501, %rd96;
	mul.lo.s64 	%rd457, %rd511, %rd96;
	sub.s64 	%rd506, %rd501, %rd457;
$L__BB43_44:
	mad.lo.s64 	%rd516, %rd506, %rd103, %rd95;
	add.s32 	%r232, %r232, -2;
$L__BB43_45:
	and.b32  	%r195, %r6, 1;
	setp.eq.b32 	%p44, %r195, 1;
	not.pred 	%p45, %p44;
	@%p45 bra 	$L__BB43_53;
	mul.wide.u32 	%rd458, %r232, 8;
	add.s64 	%rd459, %rd2, %rd458;
	ld.global.u64 	%rd118, [%rd459];
	or.b64  	%rd460, %rd512, %rd118;
	and.b64  	%rd461, %rd460, -4294967296;
	setp.ne.s64 	%p46, %rd461, 0;
	@%p46 bra 	$L__BB43_48;
	cvt.u32.u64 	%r196, %rd118;
	cvt.u32.u64 	%r197, %rd512;
	rem.u32 	%r198, %r197, %r196;
	cvt.u64.u32 	%rd513, %r198;
	bra.uni 	$L__BB43_49;
$L__BB43_48:
	rem.s64 	%rd513, %rd512, %rd118;
$L__BB43_49:
	add.s64 	%rd463, %rd1, %rd458;
	ld.global.u64 	%rd122, [%rd463];
	mad.lo.s64 	%rd515, %rd122, %rd513, %rd515;
	or.b64  	%rd464, %rd511, %rd118;
	and.b64  	%rd465, %rd464, -4294967296;
	setp.ne.s64 	%p47, %rd465, 0;
	@%p47 bra 	$L__BB43_51;
	cvt.u32.u64 	%r199, %rd118;
	cvt.u32.u64 	%r200, %rd511;
	rem.u32 	%r201, %r200, %r199;
	cvt.u64.u32 	%rd514, %r201;
	bra.uni 	$L__BB43_52;
$L__BB43_51:
	rem.s64 	%rd514, %rd511, %rd118;
$L__BB43_52:
	mad.lo.s64 	%rd516, %rd514, %rd122, %rd516;
$L__BB43_53:
	shl.b64 	%rd466, %rd515, 2;
	add.s64 	%rd467, %rd3, %rd466;
	ld.global.u32 	%r202, [%rd467];
	shl.b64 	%rd468, %rd516, 2;
	add.s64 	%rd469, %rd3, %rd468;
	ld.global.u32 	%r203, [%rd469];
	mul.lo.s32 	%r204, %r203, %r202;
	st.shared.u32 	[%r5], %r204;
	bra.uni 	$L__BB43_114;
$L__BB43_54:
	cvt.u64.u32 	%rd548, %r4;
	setp.le.u64 	%p2, %rd262, %rd548;
	@%p2 bra 	$L__BB43_114;
	cvt.u32.u64 	%r23, %rd261;
	add.s32 	%r236, %r23, -1;
	setp.lt.s32 	%p3, %r236, 0;
	mov.b64 	%rd557, 0;
	@%p3 bra 	$L__BB43_113;
	and.b32  	%r25, %r23, 7;
	setp.lt.u32 	%p4, %r236, 7;
	mov.b64 	%rd557, 0;
	@%p4 bra 	$L__BB43_84;
	add.s32 	%r234, %r23, -4;
	and.b32  	%r58, %r23, -8;
	neg.s32 	%r233, %r58;
	mov.b64 	%rd557, 0;
$L__BB43_58:
	.pragma "nounroll";
	add.s32 	%r30, %r234, 3;
	mul.wide.u32 	%rd270, %r30, 8;
	add.s64 	%rd271, %rd2, %rd270;
	ld.global.u64 	%rd133, [%rd271];
	or.b64  	%rd272, %rd548, %rd133;
	and.b64  	%rd273, %rd272, -4294967296;
	setp.ne.s64 	%p5, %rd273, 0;
	@%p5 bra 	$L__BB43_60;
	cvt.u32.u64 	%r59, %rd133;
	cvt.u32.u64 	%r60, %rd548;
	div.u32 	%r61, %r60, %r59;
	mul.lo.s32 	%r62, %r61, %r59;
	sub.s32 	%r63, %r60, %r62;
	cvt.u64.u32 	%rd519, %r61;
	cvt.u64.u32 	%rd520, %r63;
	bra.uni 	$L__BB43_61;
$L__BB43_60:
	div.s64 	%rd519, %rd548, %rd133;
	mul.lo.s64 	%rd274, %rd519, %rd133;
	sub.s64 	%rd520, %rd548, %rd274;
$L__BB43_61:
	add.s64 	%rd276, %rd1, %rd270;
	ld.global.u64 	%rd277, [%rd276];
	mad.lo.s64 	%rd140, %rd277, %rd520, %rd557;
	add.s32 	%r31, %r234, 2;
	mul.wide.u32 	%rd278, %r31, 8;
	add.s64 	%rd279, %rd2, %rd278;
	ld.global.u64 	%rd141, [%rd279];
	or.b64  	%rd280, %rd519, %rd141;
	and.b64  	%rd281, %rd280, -4294967296;
	setp.ne.s64 	%p6, %rd281, 0;
	@%p6 bra 	$L__BB43_63;
	cvt.u32.u64 	%r64, %rd141;
	cvt.u32.u64 	%r65, %rd519;
	div.u32 	%r66, %r65, %r64;
	mul.lo.s32 	%r67, %r66, %r64;
	sub.s32 	%r68, %r65, %r67;
	cvt.u64.u32 	%rd521, %r66;
	cvt.u64.u32 	%rd522, %r68;
	bra.uni 	$L__BB43_64;
$L__BB43_63:
	div.s64 	%rd521, %rd519, %rd141;
	mul.lo.s64 	%rd282, %rd521, %rd141;
	sub.s64 	%rd522, %rd519, %rd282;
$L__BB43_64:
	add.s64 	%rd284, %rd1, %rd278;
	ld.global.u64 	%rd285, [%rd284];
	mad.lo.s64 	%rd148, %rd285, %rd522, %rd140;
	add.s32 	%r32, %r234, 1;
	mul.wide.u32 	%rd286, %r32, 8;
	add.s64 	%rd287, %rd2, %rd286;
	ld.global.u64 	%rd149, [%rd287];
	or.b64  	%rd288, %rd521, %rd149;
	and.b64  	%rd289, %rd288, -4294967296;
	setp.ne.s64 	%p7, %rd289, 0;
	@%p7 bra 	$L__BB43_66;
	cvt.u32.u64 	%r69, %rd149;
	cvt.u32.u64 	%r70, %rd521;
	div.u32 	%r71, %r70, %r69;
	mul.lo.s32 	%r72, %r71, %r69;
	sub.s32 	%r73, %r70, %r72;
	cvt.u64.u32 	%rd523, %r71;
	cvt.u64.u32 	%rd524, %r73;
	bra.uni 	$L__BB43_67;
$L__BB43_66:
	div.s64 	%rd523, %rd521, %rd149;
	mul.lo.s64 	%rd290, %rd523, %rd149;
	sub.s64 	%rd524, %rd521, %rd290;
$L__BB43_67:
	add.s64 	%rd292, %rd1, %rd286;
	ld.global.u64 	%rd293, [%rd292];
	mad.lo.s64 	%rd156, %rd293, %rd524, %rd148;
	add.s32 	%r33, %r234, -4;
	mul.wide.u32 	%rd294, %r234, 8;
	add.s64 	%rd295, %rd2, %rd294;
	ld.global.u64 	%rd157, [%rd295];
	or.b64  	%rd296, %rd523, %rd157;
	and.b64  	%rd297, %rd296, -4294967296;
	setp.ne.s64 	%p8, %rd297, 0;
	@%p8 bra 	$L__BB43_69;
	cvt.u32.u64 	%r74, %rd157;
	cvt.u32.u64 	%r75, %rd523;
	div.u32 	%r76, %r75, %r74;
	mul.lo.s32 	%r77, %r76, %r74;
	sub.s32 	%r78, %r75, %r77;
	cvt.u64.u32 	%rd525, %r76;
	cvt.u64.u32 	%rd526, %r78;
	bra.uni 	$L__BB43_70;
$L__BB43_69:
	div.s64 	%rd525, %rd523, %rd157;
	mul.lo.s64 	%rd298, %rd525, %rd157;
	sub.s64 	%rd526, %rd523, %rd298;
$L__BB43_70:
	add.s64 	%rd300, %rd1, %rd294;
	ld.global.u64 	%rd301, [%rd300];
	mad.lo.s64 	%rd164, %rd301, %rd526, %rd156;
	add.s32 	%r34, %r234, -1;
	mul.wide.u32 	%rd302, %r34, 8;
	add.s64 	%rd303, %rd2, %rd302;
	ld.global.u64 	%rd165, [%rd303];
	or.b64  	%rd304, %rd525, %rd165;
	and.b64  	%rd305, %rd304, -4294967296;
	setp.ne.s64 	%p9, %rd305, 0;
	@%p9 bra 	$L__BB43_72;
	cvt.u32.u64 	%r79, %rd165;
	cvt.u32.u64 	%r80, %rd525;
	div.u32 	%r81, %r80, %r79;
	mul.lo.s32 	%r82, %r81, %r79;
	sub.s32 	%r83, %r80, %r82;
	cvt.u64.u32 	%rd527, %r81;
	cvt.u64.u32 	%rd528, %r83;
	bra.uni 	$L__BB43_73;
$L__BB43_72:
	div.s64 	%rd527, %rd525, %rd165;
	mul.lo.s64 	%rd306, %rd527, %rd165;
	sub.s64 	%rd528, %rd525, %rd306;
$L__BB43_73:
	add.s64 	%rd308, %rd1, %rd302;
	ld.global.u64 	%rd309, [%rd308];
	mad.lo.s64 	%rd172, %rd309, %rd528, %rd164;
	add.s32 	%r35, %r234, -2;
	mul.wide.u32 	%rd310, %r35, 8;
	add.s64 	%rd311, %rd2, %rd310;
	ld.global.u64 	%rd173, [%rd311];
	or.b64  	%rd312, %rd527, %rd173;
	and.b64  	%rd313, %rd312, -4294967296;
	setp.ne.s64 	%p10, %rd313, 0;
	@%p10 bra 	$L__BB43_75;
	cvt.u32.u64 	%r84, %rd173;
	cvt.u32.u64 	%r85, %rd527;
	div.u32 	%r86, %r85, %r84;
	mul.lo.s32 	%r87, %r86, %r84;
	sub.s32 	%r88, %r85, %r87;
	cvt.u64.u32 	%rd529, %r86;
	cvt.u64.u32 	%rd530, %r88;
	bra.uni 	$L__BB43_76;
$L__BB43_75:
	div.s64 	%rd529, %rd527, %rd173;
	mul.lo.s64 	%rd314, %rd529, %rd173;
	sub.s64 	%rd530, %rd527, %rd314;
$L__BB43_76:
	add.s64 	%rd316, %rd1, %rd310;
	ld.global.u64 	%rd317, [%rd316];
	mad.lo.s64 	%rd180, %rd317, %rd530, %rd172;
	add.s32 	%r36, %r234, -3;
	mul.wide.u32 	%rd318, %r36, 8;
	add.s64 	%rd319, %rd2, %rd318;
	ld.global.u64 	%rd181, [%rd319];
	or.b64  	%rd320, %rd529, %rd181;
	and.b64  	%rd321, %rd320, -4294967296;
	setp.ne.s64 	%p11, %rd321, 0;
	@%p11 bra 	$L__BB43_78;
	cvt.u32.u64 	%r89, %rd181;
	cvt.u32.u64 	%r90, %rd529;
	div.u32 	%r91, %r90, %r89;
	mul.lo.s32 	%r92, %r91, %r89;
	sub.s32 	%r93, %r90, %r92;
	cvt.u64.u32 	%rd531, %r91;
	cvt.u64.u32 	%rd532, %r93;
	bra.uni 	$L__BB43_79;
$L__BB43_78:
	div.s64 	%rd531, %rd529, %rd181;
	mul.lo.s64 	%rd322, %rd531, %rd181;
	sub.s64 	%rd532, %rd529, %rd322;
$L__BB43_79:
	add.s64 	%rd324, %rd1, %rd318;
	ld.global.u64 	%rd325, [%rd324];
	mad.lo.s64 	%rd188, %rd325, %rd532, %rd180;
	mul.wide.u32 	%rd326, %r33, 8;
	add.s64 	%rd327, %rd2, %rd326;
	ld.global.u64 	%rd189, [%rd327];
	or.b64  	%rd328, %rd531, %rd189;
	and.b64  	%rd329, %rd328, -4294967296;
	setp.ne.s64 	%p12, %rd329, 0;
	@%p12 bra 	$L__BB43_81;
	cvt.u32.u64 	%r94, %rd189;
	cvt.u32.u64 	%r95, %rd531;
	div.u32 	%r96, %r95, %r94;
	mul.lo.s32 	%r97, %r96, %r94;
	sub.s32 	%r98, %r95, %r97;
	cvt.u64.u32 	%rd548, %r96;
	cvt.u64.u32 	%rd534, %r98;
	bra.uni 	$L__BB43_82;
$L__BB43_81:
	div.s64 	%rd548, %rd531, %rd189;
	mul.lo.s64 	%rd330, %rd548, %rd189;
	sub.s64 	%rd534, %rd531, %rd330;
$L__BB43_82:
	add.s64 	%rd332, %rd1, %rd326;
	ld.global.u64 	%rd333, [%rd332];
	mad.lo.s64 	%rd557, %rd333, %rd534, %rd188;
	add.s32 	%r234, %r234, -8;
	add.s32 	%r233, %r233, 8;
	setp.ne.s32 	%p13, %r233, 0;
	@%p13 bra 	$L__BB43_58;
	add.s32 	%r236, %r234, 3;
$L__BB43_84:
	setp.eq.s32 	%p14, %r25, 0;
	@%p14 bra 	$L__BB43_113;
	and.b32  	%r41, %r23, 3;
	setp.lt.u32 	%p15, %r25, 4;
	@%p15 bra 	$L__BB43_99;
	mul.wide.u32 	%rd335, %r236, 8;
	add.s64 	%rd336, %rd2, %rd335;
	ld.global.u64 	%rd200, [%rd336];
	or.b64  	%rd337, %rd548, %rd200;
	and.b64  	%rd338, %rd337, -4294967296;
	setp.ne.s64 	%p16, %rd338, 0;
	@%p16 bra 	$L__BB43_88;
	cvt.u32.u64 	%r99, %rd200;
	cvt.u32.u64 	%r100, %rd548;
	div.u32 	%r101, %r100, %r99;
	mul.lo.s32 	%r102, %r101, %r99;
	sub.s32 	%r103, %r100, %r102;
	cvt.u64.u32 	%rd538, %r101;
	cvt.u64.u32 	%rd539, %r103;
	bra.uni 	$L__BB43_89;
$L__BB43_88:
	div.s64 	%rd538, %rd548, %rd200;
	mul.lo.s64 	%rd339, %rd538, %rd200;
	sub.s64 	%rd539, %rd548, %rd339;
$L__BB43_89:
	add.s64 	%rd341, %rd1, %rd335;
	ld.global.u64 	%rd342, [%rd341];
	mad.lo.s64 	%rd207, %rd342, %rd539, %rd557;
	add.s32 	%r42, %r236, -1;
	mul.wide.u32 	%rd343, %r42, 8;
	add.s64 	%rd344, %rd2, %rd343;
	ld.global.u64 	%rd208, [%rd344];
	or.b64  	%rd345, %rd538, %rd208;
	and.b64  	%rd346, %rd345, -4294967296;
	setp.ne.s64 	%p17, %rd346, 0;
	@%p17 bra 	$L__BB43_91;
	cvt.u32.u64 	%r104, %rd208;
	cvt.u32.u64 	%r105, %rd538;
	div.u32 	%r106, %r105, %r104;
	mul.lo.s32 	%r107, %r106, %r104;
	sub.s32 	%r108, %r105, %r107;
	cvt.u64.u32 	%rd540, %r106;
	cvt.u64.u32 	%rd541, %r108;
	bra.uni 	$L__BB43_92;
$L__BB43_91:
	div.s64 	%rd540, %rd538, %rd208;
	mul.lo.s64 	%rd347, %rd540, %rd208;
	sub.s64 	%rd541, %rd538, %rd347;
$L__BB43_92:
	add.s64 	%rd349, %rd1, %rd343;
	ld.global.u64 	%rd350, [%rd349];
	mad.lo.s64 	%rd215, %rd350, %rd541, %rd207;
	add.s32 	%r43, %r236, -2;
	mul.wide.u32 	%rd351, %r43, 8;
	add.s64 	%rd352, %rd2, %rd351;
	ld.global.u64 	%rd216, [%rd352];
	or.b64  	%rd353, %rd540, %rd216;
	and.b64  	%rd354, %rd353, -4294967296;
	setp.ne.s64 	%p18, %rd354, 0;
	@%p18 bra 	$L__BB43_94;
	cvt.u32.u64 	%r109, %rd216;
	cvt.u32.u64 	%r110, %rd540;
	div.u32 	%r111, %r110, %r109;
	mul.lo.s32 	%r112, %r111, %r109;
	sub.s32 	%r113, %r110, %r112;
	cvt.u64.u32 	%rd542, %r111;
	cvt.u64.u32 	%rd543, %r113;
	bra.uni 	$L__BB43_95;
$L__BB43_94:
	div.s64 	%rd542, %rd540, %rd216;
	mul.lo.s64 	%rd355, %rd542, %rd216;
	sub.s64 	%rd543, %rd540, %rd355;
$L__BB43_95:
	add.s64 	%rd357, %rd1, %rd351;
	ld.global.u64 	%rd358, [%rd357];
	mad.lo.s64 	%rd223, %rd358, %rd543, %rd215;
	add.s32 	%r44, %r236, -3;
	mul.wide.u32 	%rd359, %r44, 8;
	add.s64 	%rd360, %rd2, %rd359;
	ld.global.u64 	%rd224, [%rd360];
	or.b64  	%rd361, %rd542, %rd224;
	and.b64  	%rd362, %rd361, -4294967296;
	setp.ne.s64 	%p19, %rd362, 0;
	@%p19 bra 	$L__BB43_97;
	cvt.u32.u64 	%r114, %rd224;
	cvt.u32.u64 	%r115, %rd542;
	div.u32 	%r116, %r115, %r114;
	mul.lo.s32 	%r117, %r116, %r114;
	sub.s32 	%r118, %r115, %r117;
	cvt.u64.u32 	%rd548, %r116;
	cvt.u64.u32 	%rd545, %r118;
	bra.uni 	$L__BB43_98;
$L__BB43_97:
	div.s64 	%rd548, %rd542, %rd224;
	mul.lo.s64 	%rd363, %rd548, %rd224;
	sub.s64 	%rd545, %rd542, %rd363;
$L__BB43_98:
	add.s64 	%rd365, %rd1, %rd359;
	ld.global.u64 	%rd366, [%rd365];
	mad.lo.s64 	%rd557, %rd366, %rd545, %rd223;
	add.s32 	%r236, %r236, -4;
$L__BB43_99:
	setp.eq.s32 	%p20, %r41, 0;
	@%p20 bra 	$L__BB43_113;
	setp.eq.s32 	%p21, %r41, 1;
	@%p21 bra 	$L__BB43_108;
	mul.wide.u32 	%rd368, %r236, 8;
	add.s64 	%rd369, %rd2, %rd368;
	ld.global.u64 	%rd235, [%rd369];
	or.b64  	%rd370, %rd548, %rd235;
	and.b64  	%rd371, %rd370, -4294967296;
	setp.ne.s64 	%p22, %rd371, 0;
	@%p22 bra 	$L__BB43_103;
	cvt.u32.u64 	%r119, %rd235;
	cvt.u32.u64 	%r120, %rd548;
	div.u32 	%r121, %r120, %r119;
	mul.lo.s32 	%r122, %r121, %r119;
	sub.s32 	%r123, %r120, %r122;
	cvt.u64.u32 	%rd549, %r121;
	cvt.u64.u32 	%rd550, %r123;
	bra.uni 	$L__BB43_104;
$L__BB43_103:
	div.s64 	%rd549, %rd548, %rd235;
	mul.lo.s64 	%rd372, %rd549, %rd235;
	sub.s64 	%rd550, %rd548, %rd372;
$L__BB43_104:
	add.s64 	%rd374, %rd1, %rd368;
	ld.global.u64 	%rd375, [%rd374];
	mad.lo.s64 	%rd242, %rd375, %rd550, %rd557;
	add.s32 	%r47, %r236, -1;
	mul.wide.u32 	%rd376, %r47, 8;
	add.s64 	%rd377, %rd2, %rd376;
	ld.global.u64 	%rd243, [%rd377];
	or.b64  	%rd378, %rd549, %rd243;
	and.b64  	%rd379, %rd378, -4294967296;
	setp.ne.s64 	%p23, %rd379, 0;
	@%p23 bra 	$L__BB43_106;
	cvt.u32.u64 	%r124, %rd243;
	cvt.u32.u64 	%r125, %rd549;
	div.u32 	%r126, %r125, %r124;
	mul.lo.s32 	%r127, %r126, %r124;
	sub.s32 	%r128, %r125, %r127;
	cvt.u64.u32 	%rd548, %r126;
	cvt.u64.u32 	%rd552, %r128;
	bra.uni 	$L__BB43_107;
$L__BB43_106:
	div.s64 	%rd548, %rd549, %rd243;
	mul.lo.s64 	%rd380, %rd548, %rd243;
	sub.s64 	%rd552, %rd549, %rd380;
$L__BB43_107:
	add.s64 	%rd382, %rd1, %rd376;
	ld.global.u64 	%rd383, [%rd382];
	mad.lo.s64 	%rd557, %rd383, %rd552, %rd242;
	add.s32 	%r236, %r236, -2;
$L__BB43_108:
	and.b32  	%r129, %r23, 1;
	setp.eq.b32 	%p24, %r129, 1;
	not.pred 	%p25, %p24;
	@%p25 bra 	$L__BB43_113;
	mul.wide.u32 	%rd384, %r236, 8;
	add.s64 	%rd385, %rd2, %rd384;
	ld.global.u64 	%rd254, [%rd385];
	or.b64  	%rd386, %rd548, %rd254;
	and.b64  	%rd387, %rd386, -4294967296;
	setp.ne.s64 	%p26, %rd387, 0;
	@%p26 bra 	$L__BB43_111;
	cvt.u32.u64 	%r130, %rd254;
	cvt.u32.u64 	%r131, %rd548;
	rem.u32 	%r132, %r131, %r130;
	cvt.u64.u32 	%rd556, %r132;
	bra.uni 	$L__BB43_112;
$L__BB43_111:
	rem.s64 	%rd556, %rd548, %rd254;
$L__BB43_112:
	add.s64 	%rd389, %rd1, %rd384;
	ld.global.u64 	%rd390, [%rd389];
	mad.lo.s64 	%rd557, %rd390, %rd556, %rd557;
$L__BB43_113:
	shl.b64 	%rd391, %rd557, 2;
	add.s64 	%rd392, %rd3, %rd391;
	ld.global.u32 	%r133, [%rd392];
	st.shared.u32 	[%r5], %r133;
$L__BB43_114:
	bar.sync 	0;
	setp.lt.u32 	%p48, %r238, 66;
	@%p48 bra 	$L__BB43_118;
$L__BB43_115:
	shr.u32 	%r51, %r238, 1;
	setp.ge.u32 	%p49, %r1, %r51;
	@%p49 bra 	$L__BB43_117;
	ld.shared.u32 	%r205, [%r5];
	shl.b32 	%r206, %r51, 2;
	add.s32 	%r207, %r5, %r206;
	ld.shared.u32 	%r208, [%r207];
	mul.lo.s32 	%r209, %r208, %r205;
	st.shared.u32 	[%r5], %r209;
$L__BB43_117:
	bar.sync 	0;
	setp.gt.u32 	%p50, %r238, 131;
	mov.u32 	%r238, %r51;
	@%p50 bra 	$L__BB43_115;
$L__BB43_118:
	setp.gt.u32 	%p51, %r1, 31;
	@%p51 bra 	$L__BB43_121;
	ld.volatile.shared.u32 	%r210, [%r5];
	ld.volatile.shared.u32 	%r211, [%r5+128];
	mul.lo.s32 	%r212, %r211, %r210;
	st.volatile.shared.u32 	[%r5], %r212;
	ld.volatile.shared.u32 	%r213, [%r5];
	ld.volatile.shared.u32 	%r214, [%r5+64];
	mul.lo.s32 	%r215, %r214, %r213;
	st.volatile.shared.u32 	[%r5], %r215;
	ld.volatile.shared.u32 	%r216, [%r5];
	ld.volatile.shared.u32 	%r217, [%r5+32];
	mul.lo.s32 	%r218, %r217, %r216;
	st.volatile.shared.u32 	[%r5], %r218;
	ld.volatile.shared.u32 	%r219, [%r5];
	ld.volatile.shared.u32 	%r220, [%r5+16];
	mul.lo.s32 	%r221, %r220, %r219;
	st.volatile.shared.u32 	[%r5], %r221;
	ld.volatile.shared.u32 	%r222, [%r5];
	ld.volatile.shared.u32 	%r223, [%r5+8];
	mul.lo.s32 	%r224, %r223, %r222;
	st.volatile.shared.u32 	[%r5], %r224;
	ld.volatile.shared.u32 	%r225, [%r5];
	ld.volatile.shared.u32 	%r226, [%r5+4];
	mul.lo.s32 	%r227, %r226, %r225;
	st.volatile.shared.u32 	[%r5], %r227;
	setp.ne.s32 	%p52, %r1, 0;
	@%p52 bra 	$L__BB43_121;
	ld.shared.u32 	%r228, [prodsdata_u32];
	cvta.to.global.u64 	%rd470, %rd260;
	mul.wide.u32 	%rd471, %r2, 4;
	add.s64 	%rd472, %rd470, %rd471;
	st.global.u32 	[%rd472], %r228;
$L__BB43_121:
	ret;

}
	// .globl	contiguous_prod2_u32
.visible .entry contiguous_prod2_u32(
	.param .u64 .ptr .align 1 contiguous_prod2_u32_param_0,
	.param .u64 .ptr .align 1 contiguous_prod2_u32_param_1,
	.param .u64 .ptr .align 1 contiguous_prod2_u32_param_2,
	.param .u64 .ptr .align 1 contiguous_prod2_u32_param_3,
	.param .u64 contiguous_prod2_u32_param_4,
	.param .u64 contiguous_prod2_u32_param_5,
	.param .u64 contiguous_prod2_u32_param_6
)
{
	.reg .pred 	%p<53>;
	.reg .b32 	%r<243>;
	.reg .b64 	%rd<572>;

	ld.param.u64 	%rd266, [contiguous_prod2_u32_param_1];
	ld.param.u64 	%rd267, [contiguous_prod2_u32_param_2];
	ld.param.u64 	%rd268, [contiguous_prod2_u32_param_3];
	ld.param.u64 	%rd263, [contiguous_prod2_u32_param_4];
	ld.param.u64 	%rd264, [contiguous_prod2_u32_param_5];
	ld.param.u64 	%rd265, [contiguous_prod2_u32_param_6];
	cvta.to.global.u64 	%rd1, %rd268;
	cvta.to.global.u64 	%rd2, %rd267;
	cvta.to.global.u64 	%rd571, %rd266;
	mov.u32 	%r1, %tid.x;
	mov.u32 	%r2, %ctaid.x;
	mov.u32 	%r242, %ntid.x;
	mul.lo.s32 	%r51, %r2, %r242;
	shl.b32 	%r52, %r51, 1;
	add.s32 	%r4, %r52, %r1;
	shl.b32 	%r53, %r1, 2;
	mov.u32 	%r54, prodsdata_u32;
	add.s32 	%r5, %r54, %r53;
	mov.b32 	%r55, 1;
	st.shared.u32 	[%r5], %r55;
	add.s32 	%r56, %r4, %r242;
	cvt.u64.u32 	%rd4, %r56;
	setp.le.u64 	%p1, %rd264, %rd4;
	@%p1 bra 	$L__BB44_54;
	cvt.u64.u32 	%rd401, %r4;
	mov.u32 	%r134, %ctaid.y;
	cvt.u64.u32 	%rd402, %r134;
	mul.lo.s64 	%rd403, %rd264, %rd402;
	add.s64 	%rd525, %rd403, %rd401;
	add.s64 	%rd523, %rd403, %rd4;
	cvt.u32.u64 	%r6, %rd263;
	add.s32 	%r236, %r6, -1;
	setp.lt.s32 	%p27, %r236, 0;
	mov.b64 	%rd529, 0;
	mov.u64 	%rd530, %rd529;
	@%p27 bra 	$L__BB44_53;
	setp.lt.u32 	%p28, %r236, 3;
	mov.b64 	%rd530, 0;
	mov.u64 	%rd529, %rd530;
	@%p28 bra 	$L__BB44_30;
	add.s32 	%r234, %r6, -2;
	and.b32  	%r135, %r6, -4;
	neg.s32 	%r233, %r135;
	mov.b64 	%rd530, 0;
$L__BB44_4:
	.pragma "nounroll";
	add.s32 	%r12, %r234, 1;
	mul.wide.u32 	%rd407, %r12, 8;
	add.s64 	%rd408, %rd2, %rd407;
	ld.global.u64 	%rd11, [%rd408];
	or.b64  	%rd409, %rd525, %rd11;
	and.b64  	%rd410, %rd409, -4294967296;
	setp.ne.s64 	%p29, %rd410, 0;
	@%p29 bra 	$L__BB44_6;
	cvt.u32.u64 	%r136, %rd11;
	cvt.u32.u64 	%r137, %rd525;
	div.u32 	%r138, %r137, %r136;
	mul.lo.s32 	%r139, %r138, %r136;
	sub.s32 	%r140, %r137, %r139;
	cvt.u64.u32 	%rd491, %r138;
	cvt.u64.u32 	%rd492, %r140;
	bra.uni 	$L__BB44_7;
$L__BB44_6:
	div.s64 	%rd491, %rd525, %rd11;
	mul.lo.s64 	%rd411, %rd491, %rd11;
	sub.s64 	%rd492, %rd525, %rd411;
$L__BB44_7:
	mul.wide.u32 	%rd412, %r12, 8;
	add.s64 	%rd413, %rd1, %rd412;
	ld.global.u64 	%rd18, [%rd413];
	mad.lo.s64 	%rd19, %rd18, %rd492, %rd529;
	or.b64  	%rd414, %rd523, %rd11;
	and.b64  	%rd415, %rd414, -4294967296;
	setp.ne.s64 	%p30, %rd415, 0;
	@%p30 bra 	$L__BB44_9;
	cvt.u32.u64 	%r141, %rd11;
	cvt.u32.u64 	%r142, %rd523;
	div.u32 	%r143, %r142, %r141;
	mul.lo.s32 	%r144, %r143, %r141;
	sub.s32 	%r145, %r142, %r144;
	cvt.u64.u32 	%rd493, %r143;
	cvt.u64.u32 	%rd494, %r145;
	bra.uni 	$L__BB44_10;
$L__BB44_9:
	div.s64 	%rd493, %rd523, %rd11;
	mul.lo.s64 	%rd416, %rd493, %rd11;
	sub.s64 	%rd494, %rd523, %rd416;
$L__BB44_10:
	mad.lo.s64 	%rd26, %rd494, %rd18, %rd530;
	mul.wide.u32 	%rd417, %r234, 8;
	add.s64 	%rd418, %rd2, %rd417;
	ld.global.u64 	%rd27, [%rd418];
	or.b64  	%rd419, %rd491, %rd27;
	and.b64  	%rd420, %rd419, -4294967296;
	setp.ne.s64 	%p31, %rd420, 0;
	@%p31 bra 	$L__BB44_12;
	cvt.u32.u64 	%r146, %rd27;
	cvt.u32.u64 	%r147, %rd491;
	div.u32 	%r148, %r147, %r146;
	mul.lo.s32 	%r149, %r148, %r146;
	sub.s32 	%r150, %r147, %r149;
	cvt.u64.u32 	%rd495, %r148;
	cvt.u64.u32 	%rd496, %r150;
	bra.uni 	$L__BB44_13;
$L__BB44_12:
	div.s64 	%rd495, %rd491, %rd27;
	mul.lo.s64 	%rd421, %rd495, %rd27;
	sub.s64 	%rd496, %rd491, %rd421;
$L__BB44_13:
	mul.wide.u32 	%rd422, %r234, 8;
	add.s64 	%rd423, %rd1, %rd422;
	ld.global.u64 	%rd34, [%rd423];
	mad.lo.s64 	%rd35, %rd34, %rd496, %rd19;
	or.b64  	%rd424, %rd493, %rd27;
	and.b64  	%rd425, %rd424, -4294967296;
	setp.ne.s64 	%p32, %rd425, 0;
	@%p32 bra 	$L__BB44_15;
	cvt.u32.u64 	%r151, %rd27;
	cvt.u32.u64 	%r152, %rd493;
	div.u32 	%r153, %r152, %r151;
	mul.lo.s32 	%r154, %r153, %r151;
	sub.s32 	%r155, %r152, %r154;
	cvt.u64.u32 	%rd497, %r153;
	cvt.u64.u32 	%rd498, %r155;
	bra.uni 	$L__BB44_16;
$L__BB44_15:
	div.s64 	%rd497, %rd493, %rd27;
	mul.lo.s64 	%rd426, %rd497, %rd27;
	sub.s64 	%rd498, %rd493, %rd426;
$L__BB44_16:
	mad.lo.s64 	%rd42, %rd498, %rd34, %rd26;
	add.s32 	%r13, %r234, -1;
	mul.wide.u32 	%rd427, %r13, 8;
	add.s64 	%rd428, %rd2, %rd427;
	ld.global.u64 	%rd43, [%rd428];
	or.b64  	%rd429, %rd495, %rd43;
	and.b64  	%rd430, %rd429, -4294967296;
	setp.ne.s64 	%p33, %rd430, 0;
	@%p33 bra 	$L__BB44_18;
	cvt.u32.u64 	%r156, %rd43;
	cvt.u32.u64 	%r157, %rd495;
	div.u32 	%r158, %r157, %r156;
	mul.lo.s32 	%r159, %r158, %r156;
	sub.s32 	%r160, %r157, %r159;
	cvt.u64.u32 	%rd499, %r158;
	cvt.u64.u32 	%rd500, %r160;
	bra.uni 	$L__BB44_19;
$L__BB44_18:
	div.s64 	%rd499, %rd495, %rd43;
	mul.lo.s64 	%rd431, %rd499, %rd43;
	sub.s64 	%rd500, %rd495, %rd431;
$L__BB44_19:
	mul.wide.u32 	%rd432, %r13, 8;
	add.s64 	%rd433, %rd1, %rd432;
	ld.global.u64 	%rd50, [%rd433];
	mad.lo.s64 	%rd51, %rd50, %rd500, %rd35;
	or.b64  	%rd434, %rd497, %rd43;
	and.b64  	%rd435, %rd434, -4294967296;
	setp.ne.s64 	%p34, %rd435, 0;
	@%p34 bra 	$L__BB44_21;
	cvt.u32.u64 	%r161, %rd43;
	cvt.u32.u64 	%r162, %rd497;
	div.u32 	%r163, %r162, %r161;
	mul.lo.s32 	%r164, %r163, %r161;
	sub.s32 	%r165, %r162, %r164;
	cvt.u64.u32 	%rd501, %r163;
	cvt.u64.u32 	%rd502, %r165;
	bra.uni 	$L__BB44_22;
$L__BB44_21:
	div.s64 	%rd501, %rd497, %rd43;
	mul.lo.s64 	%rd436, %rd501, %rd43;
	sub.s64 	%rd502, %rd497, %rd436;
$L__BB44_22:
	mad.lo.s64 	%rd58, %rd502, %rd50, %rd42;
	add.s32 	%r166, %r234, -2;
	mul.wide.u32 	%rd437, %r166, 8;
	add.s64 	%rd438, %rd2, %rd437;
	ld.global.u64 	%rd59, [%rd438];
	or.b64  	%rd439, %rd499, %rd59;
	and.b64  	%rd440, %rd439, -4294967296;
	setp.ne.s64 	%p35, %rd440, 0;
	@%p35 bra 	$L__BB44_24;
	cvt.u32.u64 	%r167, %rd59;
	cvt.u32.u64 	%r168, %rd499;
	div.u32 	%r169, %r168, %r167;
	mul.lo.s32 	%r170, %r169, %r167;
	sub.s32 	%r171, %r168, %r170;
	cvt.u64.u32 	%rd525, %r169;
	cvt.u64.u32 	%rd504, %r171;
	bra.uni 	$L__BB44_25;
$L__BB44_24:
	div.s64 	%rd525, %rd499, %rd59;
	mul.lo.s64 	%rd441, %rd525, %rd59;
	sub.s64 	%rd504, %rd499, %rd441;
$L__BB44_25:
	mul.wide.u32 	%rd442, %r166, 8;
	add.s64 	%rd443, %rd1, %rd442;
	ld.global.u64 	%rd66, [%rd443];
	mad.lo.s64 	%rd529, %rd66, %rd504, %rd51;
	or.b64  	%rd444, %rd501, %rd59;
	and.b64  	%rd445, %rd444, -4294967296;
	setp.ne.s64 	%p36, %rd445, 0;
	@%p36 bra 	$L__BB44_27;
	cvt.u32.u64 	%r173, %rd59;
	cvt.u32.u64 	%r174, %rd501;
	div.u32 	%r175, %r174, %r173;
	mul.lo.s32 	%r176, %r175, %r173;
	sub.s32 	%r177, %r174, %r176;
	cvt.u64.u32 	%rd523, %r175;
	cvt.u64.u32 	%rd506, %r177;
	bra.uni 	$L__BB44_28;
$L__BB44_27:
	div.s64 	%rd523, %rd501, %rd59;
	mul.lo.s64 	%rd446, %rd523, %rd59;
	sub.s64 	%rd506, %rd501, %rd446;
$L__BB44_28:
	mad.lo.s64 	%rd530, %rd506, %rd66, %rd58;
	add.s32 	%r234, %r234, -4;
	add.s32 	%r233, %r233, 4;
	setp.ne.s32 	%p37, %r233, 0;
	@%p37 bra 	$L__BB44_4;
	add.s32 	%r236, %r234, 1;
$L__BB44_30:
	and.b32  	%r18, %r6, 3;
	setp.eq.s32 	%p38, %r18, 0;
	@%p38 bra 	$L__BB44_53;
	setp.eq.s32 	%p39, %r18, 1;
	@%p39 bra 	$L__BB44_45;
	mul.wide.u32 	%rd448, %r236, 8;
	add.s64 	%rd449, %rd2, %rd448;
	ld.global.u64 	%rd81, [%rd449];
	or.b64  	%rd450, %rd525, %rd81;
	and.b64  	%rd451, %rd450, -4294967296;
	setp.ne.s64 	%p40, %rd451, 0;
	@%p40 bra 	$L__BB44_34;
	cvt.u32.u64 	%r178, %rd81;
	cvt.u32.u64 	%r179, %rd525;
	div.u32 	%r180, %r179, %r178;
	mul.lo.s32 	%r181, %r180, %r178;
	sub.s32 	%r182, %r179, %r181;
	cvt.u64.u32 	%rd513, %r180;
	cvt.u64.u32 	%rd514, %r182;
	bra.uni 	$L__BB44_35;
$L__BB44_34:
	div.s64 	%rd513, %rd525, %rd81;
	mul.lo.s64 	%rd452, %rd513, %rd81;
	sub.s64 	%rd514, %rd525, %rd452;
$L__BB44_35:
	add.s64 	%rd454, %rd1, %rd448;
	ld.global.u64 	%rd88, [%rd454];
	mad.lo.s64 	%rd89, %rd88, %rd514, %rd529;
	or.b64  	%rd455, %rd523, %rd81;
	and.b64  	%rd456, %rd455, -4294967296;
	setp.ne.s64 	%p41, %rd456, 0;
	@%p41 bra 	$L__BB44_37;
	cvt.u32.u64 	%r183, %rd81;
	cvt.u32.u64 	%r184, %rd523;
	div.u32 	%r185, %r184, %r183;
	mul.lo.s32 	%r186, %r185, %r183;
	sub.s32 	%r187, %r184, %r186;
	cvt.u64.u32 	%rd515, %r185;
	cvt.u64.u32 	%rd516, %r187;
	bra.uni 	$L__BB44_38;
$L__BB44_37:
	div.s64 	%rd515, %rd523, %rd81;
	mul.lo.s64 	%rd457, %rd515, %rd81;
	sub.s64 	%rd516, %rd523, %rd457;
$L__BB44_38:
	mad.lo.s64 	%rd96, %rd516, %rd88, %rd530;
	add.s32 	%r19, %r236, -1;
	mul.wide.u32 	%rd458, %r19, 8;
	add.s64 	%rd459, %rd2, %rd458;
	ld.global.u64 	%rd97, [%rd459];
	or.b64  	%rd460, %rd513, %rd97;
	and.b64  	%rd461, %rd460, -4294967296;
	setp.ne.s64 	%p42, %rd461, 0;
	@%p42 bra 	$L__BB44_40;
	cvt.u32.u64 	%r188, %rd97;
	cvt.u32.u64 	%r189, %rd513;
	div.u32 	%r190, %r189, %r188;
	mul.lo.s32 	%r191, %r190, %r188;
	sub.s32 	%r192, %r189, %r191;
	cvt.u64.u32 	%rd525, %r190;
	cvt.u64.u32 	%rd518, %r192;
	bra.uni 	$L__BB44_41;
$L__BB44_40:
	div.s64 	%rd525, %rd513, %rd97;
	mul.lo.s64 	%rd462, %rd525, %rd97;
	sub.s64 	%rd518, %rd513, %rd462;
$L__BB44_41:
	add.s64 	%rd464, %rd1, %rd458;
	ld.global.u64 	%rd104, [%rd464];
	mad.lo.s64 	%rd529, %rd104, %rd518, %rd89;
	or.b64  	%rd465, %rd515, %rd97;
	and.b64  	%rd466, %rd465, -4294967296;
	setp.ne.s64 	%p43, %rd466, 0;
	@%p43 bra 	$L__BB44_43;
	cvt.u32.u64 	%r193, %rd97;
	cvt.u32.u64 	%r194, %rd515;
	div.u32 	%r195, %r194, %r193;
	mul.lo.s32 	%r196, %r195, %r193;
	sub.s32 	%r197, %r194, %r196;
	cvt.u64.u32 	%rd523, %r195;
	cvt.u64.u32 	%rd520, %r197;
	bra.uni 	$L__BB44_44;
$L__BB44_43:
	div.s64 	%rd523, %rd515, %rd97;
	mul.lo.s64 	%rd467, %rd523, %rd97;
	sub.s64 	%rd520, %rd515, %rd467;
$L__BB44_44:
	mad.lo.s64 	%rd530, %rd520, %rd104, %rd96;
	add.s32 	%r236, %r236, -2;
$L__BB44_45:
	and.b32  	%r198, %r6, 1;
	setp.eq.b32 	%p44, %r198, 1;
	not.pred 	%p45, %p44;
	@%p45 bra 	$L__BB44_53;
	mul.wide.u32 	%rd468, %r236, 8;
	add.s64 	%rd469, %rd2, %rd468;
	ld.global.u64 	%rd119, [%rd469];
	or.b64  	%rd470, %rd525, %rd119;
	and.b64  	%rd471, %rd470, -4294967296;
	setp.ne.s64 	%p46, %rd471, 0;
	@%p46 bra 	$L__BB44_48;
	cvt.u32.u64 	%r199, %rd119;
	cvt.u32.u64 	%r200, %rd525;
	rem.u32 	%r201, %r200, %r199;
	cvt.u64.u32 	%rd527, %r201;
	bra.uni 	$L__BB44_49;
$L__BB44_48:
	rem.s64 	%rd527, %rd525, %rd119;
$L__BB44_49:
	add.s64 	%rd473, %rd1, %rd468;
	ld.global.u64 	%rd123, [%rd473];
	mad.lo.s64 	%rd529, %rd123, %rd527, %rd529;
	or.b64  	%rd474, %rd523, %rd119;
	and.b64  	%rd475, %rd474, -4294967296;
	setp.ne.s64 	%p47, %rd475, 0;
	@%p47 bra 	$L__BB44_51;
	cvt.u32.u64 	%r202, %rd119;
	cvt.u32.u64 	%r203, %rd523;
	rem.u32 	%r204, %r203, %r202;
	cvt.u64.u32 	%rd528, %r204;
	bra.uni 	$L__BB44_52;
$L__BB44_51:
	rem.s64 	%rd528, %rd523, %rd119;
$L__BB44_52:
	mad.lo.s64 	%rd530, %rd528, %rd123, %rd530;
$L__BB44_53:
	shl.b64 	%rd476, %rd529, 2;
	add.s64 	%rd477, %rd571, %rd476;
	ld.global.u32 	%r205, [%rd477];
	shl.b64 	%rd478, %rd530, 2;
	add.s64 	%rd479, %rd571, %rd478;
	ld.global.u32 	%r206, [%rd479];
	mul.lo.s32 	%r207, %r206, %r205;
	st.shared.u32 	[%r5], %r207;
	bra.uni 	$L__BB44_114;
$L__BB44_54:
	cvt.u64.u32 	%rd131, %r4;
	setp.le.u64 	%p2, %rd264, %rd131;
	@%p2 bra 	$L__BB44_114;
	mov.u32 	%r57, %ctaid.y;
	cvt.u64.u32 	%rd269, %r57;
	mad.lo.s64 	%rd562, %rd264, %rd269, %rd131;
	cvt.u32.u64 	%r22, %rd263;
	add.s32 	%r240, %r22, -1;
	setp.lt.s32 	%p3, %r240, 0;
	@%p3 bra 	$L__BB44_113;
	and.b32  	%r24, %r22, 7;
	setp.lt.u32 	%p4, %r240, 7;
	@%p4 bra 	$L__BB44_84;
	add.s32 	%r238, %r22, -4;
	and.b32  	%r58, %r22, -8;
	neg.s32 	%r237, %r58;
$L__BB44_58:
	.pragma "nounroll";
	add.s32 	%r29, %r238, 3;
	mul.wide.u32 	%rd271, %r29, 8;
	add.s64 	%rd272, %rd2, %rd271;
	ld.global.u64 	%rd135, [%rd272];
	or.b64  	%rd273, %rd562, %rd135;
	and.b64  	%rd274, %rd273, -4294967296;
	setp.ne.s64 	%p5, %rd274, 0;
	@%p5 bra 	$L__BB44_60;
	cvt.u32.u64 	%r59, %rd135;
	cvt.u32.u64 	%r60, %rd562;
	div.u32 	%r61, %r60, %r59;
	mul.lo.s32 	%r62, %r61, %r59;
	sub.s32 	%r63, %r60, %r62;
	cvt.u64.u32 	%rd533, %r61;
	cvt.u64.u32 	%rd534, %r63;
	bra.uni 	$L__BB44_61;
$L__BB44_60:
	div.s64 	%rd533, %rd562, %rd135;
	mul.lo.s64 	%rd275, %rd533, %rd135;
	sub.s64 	%rd534, %rd562, %rd275;
$L__BB44_61:
	add.s64 	%rd277, %rd1, %rd271;
	ld.global.u64 	%rd278, [%rd277];
	mul.lo.s64 	%rd142, %rd278, %rd534;
	add.s32 	%r30, %r238, 2;
	mul.wide.u32 	%rd279, %r30, 8;
	add.s64 	%rd280, %rd2, %rd279;
	ld.global.u64 	%rd143, [%rd280];
	or.b64  	%rd281, %rd533, %rd143;
	and.b64  	%rd282, %rd281, -4294967296;
	setp.ne.s64 	%p6, %rd282, 0;
	@%p6 bra 	$L__BB44_63;
	cvt.u32.u64 	%r64, %rd143;
	cvt.u32.u64 	%r65, %rd533;
	div.u32 	%r66, %r65, %r64;
	mul.lo.s32 	%r67, %r66, %r64;
	sub.s32 	%r68, %r65, %r67;
	cvt.u64.u32 	%rd535, %r66;
	cvt.u64.u32 	%rd536, %r68;
	bra.uni 	$L__BB44_64;
$L__BB44_63:
	div.s64 	%rd535, %rd533, %rd143;
	mul.lo.s64 	%rd283, %rd535, %rd143;
	sub.s64 	%rd536, %rd533, %rd283;
$L__BB44_64:
	add.s64 	%rd285, %rd1, %rd279;
	ld.global.u64 	%rd286, [%rd285];
	mad.lo.s64 	%rd150, %rd286, %rd536, %rd142;
	add.s32 	%r31, %r238, 1;
	mul.wide.u32 	%rd287, %r31, 8;
	add.s64 	%rd288, %rd2, %rd287;
	ld.global.u64 	%rd151, [%rd288];
	or.b64  	%rd289, %rd535, %rd151;
	and.b64  	%rd290, %rd289, -4294967296;
	setp.ne.s64 	%p7, %rd290, 0;
	@%p7 bra 	$L__BB44_66;
	cvt.u32.u64 	%r69, %rd151;
	cvt.u32.u64 	%r70, %rd535;
	div.u32 	%r71, %r70, %r69;
	mul.lo.s32 	%r72, %r71, %r69;
	sub.s32 	%r73, %r70, %r72;
	cvt.u64.u32 	%rd537, %r71;
	cvt.u64.u32 	%rd538, %r73;
	bra.uni 	$L__BB44_67;
$L__BB44_66:
	div.s64 	%rd537, %rd535, %rd151;
	mul.lo.s64 	%rd291, %rd537, %rd151;
	sub.s64 	%rd538, %rd535, %rd291;
$L__BB44_67:
	add.s64 	%rd293, %rd1, %rd287;
	ld.global.u64 	%rd294, [%rd293];
	mad.lo.s64 	%rd158, %rd294, %rd538, %rd150;
	add.s32 	%r32, %r238, -4;
	mul.wide.u32 	%rd295, %r238, 8;
	add.s64 	%rd296, %rd2, %rd295;
	ld.global.u64 	%rd159, [%rd296];
	or.b64  	%rd297, %rd537, %rd159;
	and.b64  	%rd298, %rd297, -4294967296;
	setp.ne.s64 	%p8, %rd298, 0;
	@%p8 bra 	$L__BB44_69;
	cvt.u32.u64 	%r74, %rd159;
	cvt.u32.u64 	%r75, %rd537;
	div.u32 	%r76, %r75, %r74;
	mul.lo.s32 	%r77, %r76, %r74;
	sub.s32 	%r78, %r75, %r77;
	cvt.u64.u32 	%rd539, %r76;
	cvt.u64.u32 	%rd540, %r78;
	bra.uni 	$L__BB44_70;
$L__BB44_69:
	div.s64 	%rd539, %rd537, %rd159;
	mul.lo.s64 	%rd299, %rd539, %rd159;
	sub.s64 	%rd540, %rd537, %rd299;
$L__BB44_70:
	add.s64 	%rd301, %rd1, %rd295;
	ld.global.u64 	%rd302, [%rd301];
	mad.lo.s64 	%rd166, %rd302, %rd540, %rd158;
	add.s32 	%r33, %r238, -1;
	mul.wide.u32 	%rd303, %r33, 8;
	add.s64 	%rd304, %rd2, %rd303;
	ld.global.u64 	%rd167, [%rd304];
	or.b64  	%rd305, %rd539, %rd167;
	and.b64  	%rd306, %rd305, -4294967296;
	setp.ne.s64 	%p9, %rd306, 0;
	@%p9 bra 	$L__BB44_72;
	cvt.u32.u64 	%r79, %rd167;
	cvt.u32.u64 	%r80, %rd539;
	div.u32 	%r81, %r80, %r79;
	mul.lo.s32 	%r82, %r81, %r79;
	sub.s32 	%r83, %r80, %r82;
	cvt.u64.u32 	%rd541, %r81;
	cvt.u64.u32 	%rd542, %r83;
	bra.uni 	$L__BB44_73;
$L__BB44_72:
	div.s64 	%rd541, %rd539, %rd167;
	mul.lo.s64 	%rd307, %rd541, %rd167;
	sub.s64 	%rd542, %rd539, %rd307;
$L__BB44_73:
	add.s64 	%rd309, %rd1, %rd303;
	ld.global.u64 	%rd310, [%rd309];
	mad.lo.s64 	%rd174, %rd310, %rd542, %rd166;
	add.s32 	%r34, %r238, -2;
	mul.wide.u32 	%rd311, %r34, 8;
	add.s64 	%rd312, %rd2, %rd311;
	ld.global.u64 	%rd175, [%rd312];
	or.b64  	%rd313, %rd541, %rd175;
	and.b64  	%rd314, %rd313, -4294967296;
	setp.ne.s64 	%p10, %rd314, 0;
	@%p10 bra 	$L__BB44_75;
	cvt.u32.u64 	%r84, %rd175;
	cvt.u32.u64 	%r85, %rd541;
	div.u32 	%r86, %r85, %r84;
	mul.lo.s32 	%r87, %r86, %r84;
	sub.s32 	%r88, %r85, %r87;
	cvt.u64.u32 	%rd543, %r86;
	cvt.u64.u32 	%rd544, %r88;
	bra.uni 	$L__BB44_76;
$L__BB44_75:
	div.s64 	%rd543, %rd541, %rd175;
	mul.lo.s64 	%rd315, %rd543, %rd175;
	sub.s64 	%rd544, %rd541, %rd315;
$L__BB44_76:
	add.s64 	%rd317, %rd1, %rd311;
	ld.global.u64 	%rd318, [%rd317];
	mad.lo.s64 	%rd182, %rd318, %rd544, %rd174;
	add.s32 	%r35, %r238, -3;
	mul.wide.u32 	%rd319, %r35, 8;
	add.s64 	%rd320, %rd2, %rd319;
	ld.global.u64 	%rd183, [%rd320];
	or.b64  	%rd321, %rd543, %rd183;
	and.b64  	%rd322, %rd321, -4294967296;
	setp.ne.s64 	%p11, %rd322, 0;
	@%p11 bra 	$L__BB44_78;
	cvt.u32.u64 	%r89, %rd183;
	cvt.u32.u64 	%r90, %rd543;
	div.u32 	%r91, %r90, %r89;
	mul.lo.s32 	%r92, %r91, %r89;
	sub.s32 	%r93, %r90, %r92;
	cvt.u64.u32 	%rd545, %r91;
	cvt.u64.u32 	%rd546, %r93;
	bra.uni 	$L__BB44_79;
$L__BB44_78:
	div.s64 	%rd545, %rd543, %rd183;
	mul.lo.s64 	%rd323, %rd545, %rd183;
	sub.s64 	%rd546, %rd543, %rd323;
$L__BB44_79:
	add.s64 	%rd325, %rd1, %rd319;
	ld.global.u64 	%rd326, [%rd325];
	mad.lo.s64 	%rd190, %rd326, %rd546, %rd182;
	mul.wide.u32 	%rd327, %r32, 8;
	add.s64 	%rd328, %rd2, %rd327;
	ld.global.u64 	%rd191, [%rd328];
	or.b64  	%rd329, %rd545, %rd191;
	and.b64  	%rd330, %rd329, -4294967296;
	setp.ne.s64 	%p12, %rd330, 0;
	@%p12 bra 	$L__BB44_81;
	cvt.u32.u64 	%r94, %rd191;
	cvt.u32.u64 	%r95, %rd545;
	div.u32 	%r96, %r95, %r94;
	mul.lo.s32 	%r97, %r96, %r94;
	sub.s32 	%r98, %r95, %r97;
	cvt.u64.u32 	%rd562, %r96;
	cvt.u64.u32 	%rd548, %r98;
	bra.uni 	$L__BB44_82;
$L__BB44_81:
	div.s64 	%rd562, %rd545, %rd191;
	mul.lo.s64 	%rd331, %rd562, %rd191;
	sub.s64 	%rd548, %rd545, %rd331;
$L__BB44_82:
	add.s64 	%rd333, %rd1, %rd327;
	ld.global.u64 	%rd334, [%rd333];
	mad.lo.s64 	%rd335, %rd334, %rd548, %rd190;
	shl.b64 	%rd336, %rd335, 2;
	add.s64 	%rd571, %rd571, %rd336;
	add.s32 	%r238, %r238, -8;
	add.s32 	%r237, %r237, 8;
	setp.ne.s32 	%p13, %r237, 0;
	@%p13 bra 	$L__BB44_58;
	add.s32 	%r240, %r238, 3;
$L__BB44_84:
	setp.eq.s32 	%p14, %r24, 0;
	@%p14 bra 	$L__BB44_113;
	and.b32  	%r40, %r22, 3;
	setp.lt.u32 	%p15, %r24, 4;
	@%p15 bra 	$L__BB44_99;
	mul.wide.u32 	%rd338, %r240, 8;
	add.s64 	%rd339, %rd2, %rd338;
	ld.global.u64 	%rd202, [%rd339];
	or.b64  	%rd340, %rd562, %rd202;
	and.b64  	%rd341, %rd340, -4294967296;
	setp.ne.s64 	%p16, %rd341, 0;
	@%p16 bra 	$L__BB44_88;
	cvt.u32.u64 	%r99, %rd202;
	cvt.u32.u64 	%r100, %rd562;
	div.u32 	%r101, %r100, %r99;
	mul.lo.s32 	%r102, %r101, %r99;
	sub.s32 	%r103, %r100, %r102;
	cvt.u64.u32 	%rd552, %r101;
	cvt.u64.u32 	%rd553, %r103;
	bra.uni 	$L__BB44_89;
$L__BB44_88:
	div.s64 	%rd552, %rd562, %rd202;
	mul.lo.s64 	%rd342, %rd552, %rd202;
	sub.s64 	%rd553, %rd562, %rd342;
$L__BB44_89:
	add.s64 	%rd344, %rd1, %rd338;
	ld.global.u64 	%rd345, [%rd344];
	mul.lo.s64 	%rd209, %rd345, %rd553;
	add.s32 	%r41, %r240, -1;
	mul.wide.u32 	%rd346, %r41, 8;
	add.s64 	%rd347, %rd2, %rd346;
	ld.global.u64 	%rd210, [%rd347];
	or.b64  	%rd348, %rd552, %rd210;
	and.b64  	%rd349, %rd348, -4294967296;
	setp.ne.s64 	%p17, %rd349, 0;
	@%p17 bra 	$L__BB44_91;
	cvt.u32.u64 	%r104, %rd210;
	cvt.u32.u64 	%r105, %rd552;
	div.u32 	%r106, %r105, %r104;
	mul.lo.s32 	%r107, %r106, %r104;
	sub.s32 	%r108, %r105, %r107;
	cvt.u64.u32 	%rd554, %r106;
	cvt.u64.u32 	%rd555, %r108;
	bra.uni 	$L__BB44_92;
$L__BB44_91:
	div.s64 	%rd554, %rd552, %rd210;
	mul.lo.s64 	%rd350, %rd554, %rd210;
	sub.s64 	%rd555, %rd552, %rd350;
$L__BB44_92:
	add.s64 	%rd352, %rd1, %rd346;
	ld.global.u64 	%rd353, [%rd352];
	mad.lo.s64 	%rd217, %rd353, %rd555, %rd209;
	add.s32 	%r42, %r240, -2;
	mul.wide.u32 	%rd354, %r42, 8;
	add.s64 	%rd355, %rd2, %rd354;
	ld.global.u64 	%rd218, [%rd355];
	or.b64  	%rd356, %rd554, %rd218;
	and.b64  	%rd357, %rd356, -4294967296;
	setp.ne.s64 	%p18, %rd357, 0;
	@%p18 bra 	$L__BB44_94;
	cvt.u32.u64 	%r109, %rd218;
	cvt.u32.u64 	%r110, %rd554;
	div.u32 	%r111, %r110, %r109;
	mul.lo.s32 	%r112, %r111, %r109;
	sub.s32 	%r113, %r110, %r112;
	cvt.u64.u32 	%rd556, %r111;
	cvt.u64.u32 	%rd557, %r113;
	bra.uni 	$L__BB44_95;
$L__BB44_94:
	div.s64 	%rd556, %rd554, %rd218;
	mul.lo.s64 	%rd358, %rd556, %rd218;
	sub.s64 	%rd557, %rd554, %rd358;
$L__BB44_95:
	add.s64 	%rd360, %rd1, %rd354;
	ld.global.u64 	%rd361, [%rd360];
	mad.lo.s64 	%rd225, %rd361, %rd557, %rd217;
	add.s32 	%r43, %r240, -3;
	mul.wide.u32 	%rd362, %r43, 8;
	add.s64 	%rd363, %rd2, %rd362;
	ld.global.u64 	%rd226, [%rd363];
	or.b64  	%rd364, %rd556, %rd226;
	and.b64  	%rd365, %rd364, -4294967296;
	setp.ne.s64 	%p19, %rd365, 0;
	@%p19 bra 	$L__BB44_97;
	cvt.u32.u64 	%r114, %rd226;
	cvt.u32.u64 	%r115, %rd556;
	div.u32 	%r116, %r115, %r114;
	mul.lo.s32 	%r117, %r116, %r114;
	sub.s32 	%r118, %r115, %r117;
	cvt.u64.u32 	%rd562, %r116;
	cvt.u64.u32 	%rd559, %r118;
	bra.uni 	$L__BB44_98;
$L__BB44_97:
	div.s64 	%rd562, %rd556, %rd226;
	mul.lo.s64 	%rd366, %rd562, %rd226;
	sub.s64 	%rd559, %rd556, %rd366;
$L__BB44_98:
	add.s64 	%rd368, %rd1, %rd362;
	ld.global.u64 	%rd369, [%rd368];
	mad.lo.s64 	%rd370, %rd369, %rd559, %rd225;
	shl.b64 	%rd371, %rd370, 2;
	add.s64 	%rd571, %rd571, %rd371;
	add.s32 	%r240, %r240, -4;
$L__BB44_99:
	setp.eq.s32 	%p20, %r40, 0;
	@%p20 bra 	$L__BB44_113;
	setp.eq.s32 	%p21, %r40, 1;
	@%p21 bra 	$L__BB44_108;
	mul.wide.u32 	%rd373, %r240, 8;
	add.s64 	%rd374, %rd2, %rd373;
	ld.global.u64 	%rd237, [%rd374];
	or.b64  	%rd375, %rd562, %rd237;
	and.b64  	%rd376, %rd375, -4294967296;
	setp.ne.s64 	%p22, %rd376, 0;
	@%p22 bra 	$L__BB44_103;
	cvt.u32.u64 	%r119, %rd237;
	cvt.u32.u64 	%r120, %rd562;
	div.u32 	%r121, %r120, %r119;
	mul.lo.s32 	%r122, %r121, %r119;
	sub.s32 	%r123, %r120, %r122;
	cvt.u64.u32 	%rd563, %r121;
	cvt.u64.u32 	%rd564, %r123;
	bra.uni 	$L__BB44_104;
$L__BB44_103:
	div.s64 	%rd563, %rd562, %rd237;
	mul.lo.s64 	%rd377, %rd563, %rd237;
	sub.s64 	%rd564, %rd562, %rd377;
$L__BB44_104:
	add.s64 	%rd379, %rd1, %rd373;
	ld.global.u64 	%rd380, [%rd379];
	mul.lo.s64 	%rd244, %rd380, %rd564;
	add.s32 	%r46, %r240, -1;
	mul.wide.u32 	%rd381, %r46, 8;
	add.s64 	%rd382, %rd2, %rd381;
	ld.global.u64 	%rd245, [%rd382];
	or.b64  	%rd383, %rd563, %rd245;
	and.b64  	%rd384, %rd383, -4294967296;
	setp.ne.s64 	%p23, %rd384, 0;
	@%p23 bra 	$L__BB44_106;
	cvt.u32.u64 	%r124, %rd245;
	cvt.u32.u64 	%r125, %rd563;
	div.u32 	%r126, %r125, %r124;
	mul.lo.s32 	%r127, %r126, %r124;
	sub.s32 	%r128, %r125, %r127;
	cvt.u64.u32 	%rd562, %r126;
	cvt.u64.u32 	%rd566, %r128;
	bra.uni 	$L__BB44_107;
$L__BB44_106:
	div.s64 	%rd562, %rd563, %rd245;
	mul.lo.s64 	%rd385, %rd562, %rd245;
	sub.s64 	%rd566, %rd563, %rd385;
$L__BB44_107:
	add.s64 	%rd387, %rd1, %rd381;
	ld.global.u64 	%rd388, [%rd387];
	mad.lo.s64 	%rd389, %rd388, %rd566, %rd244;
	shl.b64 	%rd390, %rd389, 2;
	add.s64 	%rd571, %rd571, %rd390;
	add.s32 	%r240, %r240, -2;
$L__BB44_108:
	and.b32  	%r129, %r22, 1;
	setp.eq.b32 	%p24, %r129, 1;
	not.pred 	%p25, %p24;
	@%p25 bra 	$L__BB44_113;
	mul.wide.u32 	%rd391, %r240, 8;
	add.s64 	%rd392, %rd2, %rd391;
	ld.global.u64 	%rd256, [%rd392];
	or.b64  	%rd393, %rd562, %rd256;
	and.b64  	%rd394, %rd393, -4294967296;
	setp.ne.s64 	%p26, %rd394, 0;
	@%p26 bra 	$L__BB44_111;
	cvt.u32.u64 	%r130, %rd256;
	cvt.u32.u64 	%r131, %rd562;
	rem.u32 	%r132, %r131, %r130;
	cvt.u64.u32 	%rd570, %r132;
	bra.uni 	$L__BB44_112;
$L__BB44_111:
	rem.s64 	%rd570, %rd562, %rd256;
$L__BB44_112:
	add.s64 	%rd396, %rd1, %rd391;
	ld.global.u64 	%rd397, [%rd396];
	mul.lo.s64 	%rd398, %rd397, %rd570;
	shl.b64 	%rd399, %rd398, 2;
	add.s64 	%rd571, %rd571, %rd399;
$L__BB44_113:
	ld.global.u32 	%r133, [%rd571];
	st.shared.u32 	[%r5], %r133;
$L__BB44_114:
	bar.sync 	0;
	setp.lt.u32 	%p48, %r242, 66;
	@%p48 bra 	$L__BB44_118;
$L__BB44_115:
	shr.u32 	%r50, %r242, 1;
	setp.ge.u32 	%p49, %r1, %r50;
	@%p49 bra 	$L__BB44_117;
	ld.shared.u32 	%r208, [%r5];
	shl.b32 	%r209, %r50, 2;
	add.s32 	%r210, %r5, %r209;
	ld.shared.u32 	%r211, [%r210];
	mul.lo.s32 	%r212, %r211, %r208;
	st.shared.u32 	[%r5], %r212;
$L__BB44_117:
	bar.sync 	0;
	setp.gt.u32 	%p50, %r242, 131;
	mov.u32 	%r242, %r50;
	@%p50 bra 	$L__BB44_115;
$L__BB44_118:
	setp.gt.u32 	%p51, %r1, 31;
	@%p51 bra 	$L__BB44_121;
	ld.volatile.shared.u32 	%r213, [%r5];
	ld.volatile.shared.u32 	%r214, [%r5+128];
	mul.lo.s32 	%r215, %r214, %r213;
	st.volatile.shared.u32 	[%r5], %r215;
	ld.volatile.shared.u32 	%r216, [%r5];
	ld.volatile.shared.u32 	%r217, [%r5+64];
	mul.lo.s32 	%r218, %r217, %r216;
	st.volatile.shared.u32 	[%r5], %r218;
	ld.volatile.shared.u32 	%r219, [%r5];
	ld.volatile.shared.u32 	%r220, [%r5+32];
	mul.lo.s32 	%r221, %r220, %r219;
	st.volatile.shared.u32 	[%r5], %r221;
	ld.volatile.shared.u32 	%r222, [%r5];
	ld.volatile.shared.u32 	%r223, [%r5+16];
	mul.lo.s32 	%r224, %r223, %r222;
	st.volatile.shared.u32 	[%r5], %r224;
	ld.volatile.shared.u32 	%r225, [%r5];
	ld.volatile.shared.u32 	%r226, [%r5+8];
	mul.lo.s32 	%r227, %r226, %r225;
	st.volatile.shared.u32 	[%r5], %r227;
	ld.volatile.shared.u32 	%r228, [%r5];
	ld.volatile.shared.u32 	%r229, [%r5+4];
	mul.lo.s32 	%r230, %r229, %r228;
	st.volatile.shared.u32 	[%r5], %r230;
	setp.ne.s32 	%p52, %r1, 0;
	@%p52 bra 	$L__BB44_121;
	ld.param.u64 	%rd486, [contiguous_prod2_u32_param_0];
	ld.shared.u32 	%r231, [prodsdata_u32];
	cvt.u64.u32 	%rd480, %r2;
	mov.u32 	%r232, %ctaid.y;
	cvt.u64.u32 	%rd481, %r232;
	mad.lo.s64 	%rd482, %rd265, %rd481, %rd480;
	cvta.to.global.u64 	%rd483, %rd486;
	shl.b64 	%rd484, %rd482, 2;
	add.s64 	%rd485, %rd483, %rd484;
	st.global.u32 	[%rd485], %r231;
$L__BB44_121:
	ret;

}
	// .globl	contiguous_prod22_u32
.visible .entry contiguous_prod22_u32(
	.param .u64 .ptr .align 1 contiguous_prod22_u32_param_0,
	.param .u64 .ptr .align 1 contiguous_prod22_u32_param_1,
	.param .u64 contiguous_prod22_u32_param_2,
	.param .u64 contiguous_prod22_u32_param_3
)
{
	.reg .pred 	%p<8>;
	.reg .b32 	%r<46>;
	.reg .b64 	%rd<27>;

	ld.param.u64 	%rd4, [contiguous_prod22_u32_param_0];
	ld.param.u64 	%rd7, [contiguous_prod22_u32_param_1];
	ld.param.u64 	%rd5, [contiguous_prod22_u32_param_2];
	ld.param.u64 	%rd6, [contiguous_prod22_u32_param_3];
	cvta.to.global.u64 	%rd1, %rd7;
	mov.u32 	%r1, %tid.x;
	mov.u32 	%r2, %ctaid.x;
	mov.u32 	%r45, %ntid.x;
	mul.lo.s32 	%r8, %r2, %r45;
	shl.b32 	%r9, %r8, 1;
	add.s32 	%r4, %r9, %r1;
	shl.b32 	%r10, %r1, 2;
	mov.u32 	%r11, prodsdata_u32;
	add.s32 	%r5, %r11, %r10;
	mov.b32 	%r12, 1;
	st.shared.u32 	[%r5], %r12;
	add.s32 	%r13, %r4, %r45;
	cvt.u64.u32 	%rd2, %r13;
	setp.le.u64 	%p1, %rd5, %rd2;
	@%p1 bra 	$L__BB45_2;
	cvt.u64.u32 	%rd12, %r4;
	mov.u32 	%r16, %ctaid.y;
	cvt.u64.u32 	%rd13, %r16;
	mul.lo.s64 	%rd14, %rd5, %rd13;
	add.s64 	%rd15, %rd14, %rd12;
	shl.b64 	%rd16, %rd15, 2;
	add.s64 	%rd17, %rd1, %rd16;
	ld.global.u32 	%r17, [%rd17];
	add.s64 	%rd18, %rd14, %rd2;
	shl.b64 	%rd19, %rd18, 2;
	add.s64 	%rd20, %rd1, %rd19;
	ld.global.u32 	%r18, [%rd20];
	mul.lo.s32 	%r19, %r18, %r17;
	st.shared.u32 	[%r5], %r19;
	bra.uni 	$L__BB45_4;
$L__BB45_2:
	cvt.u64.u32 	%rd3, %r4;
	setp.le.u64 	%p2, %rd5, %rd3;
	@%p2 bra 	$L__BB45_4;
	mov.u32 	%r14, %ctaid.y;
	cvt.u64.u32 	%rd8, %r14;
	mad.lo.s64 	%rd9, %rd5, %rd8, %rd3;
	shl.b64 	%rd10, %rd9, 2;
	add.s64 	%rd11, %rd1, %rd10;
	ld.global.u32 	%r15, [%rd11];
	st.shared.u32 	[%r5], %r15;
$L__BB45_4:
	bar.sync 	0;
	setp.lt.u32 	%p3, %r45, 66;
	@%p3 bra 	$L__BB45_8;
$L__BB45_5:
	shr.u32 	%r7, %r45, 1;
	setp.ge.u32 	%p4, %r1, %r7;
	@%p4 bra 	$L__BB45_7;
	ld.shared.u32 	%r20, [%r5];
	shl.b32 	%r21, %r7, 2;
	add.s32 	%r22, %r5, %r21;
	ld.shared.u32 	%r23, [%r22];
	mul.lo.s32 	%r24, %r23, %r20;
	st.shared.u32 	[%r5], %r24;
$L__BB45_7:
	bar.sync 	0;
	setp.gt.u32 	%p5, %r45, 131;
	mov.u32 	%r45, %r7;
	@%p5 bra 	$L__BB45_5;
$L__BB45_8:
	setp.gt.u32 	%p6, %r1, 31;
	@%p6 bra 	$L__BB45_11;
	ld.volatile.shared.u32 	%r25, [%r5];
	ld.volatile.shared.u32 	%r26, [%r5+128];
	mul.lo.s32 	%r27, %r26, %r25;
	st.volatile.shared.u32 	[%r5], %r27;
	ld.volatile.shared.u32 	%r28, [%r5];
	ld.volatile.shared.u32 	%r29, [%r5+64];
	mul.lo.s32 	%r30, %r29, %r28;
	st.volatile.shared.u32 	[%r5], %r30;
	ld.volatile.shared.u32 	%r31, [%r5];
	ld.volatile.shared.u32 	%r32, [%r5+32];
	mul.lo.s32 	%r33, %r32, %r31;
	st.volatile.shared.u32 	[%r5], %r33;
	ld.volatile.shared.u32 	%r34, [%r5];
	ld.volatile.shared.u32 	%r35, [%r5+16];
	mul.lo.s32 	%r36, %r35, %r34;
	st.volatile.shared.u32 	[%r5], %r36;
	ld.volatile.shared.u32 	%r37, [%r5];
	ld.volatile.shared.u32 	%r38, [%r5+8];
	mul.lo.s32 	%r39, %r38, %r37;
	st.volatile.shared.u32 	[%r5], %r39;
	ld.volatile.shared.u32 	%r40, [%r5];
	ld.volatile.shared.u32 	%r41, [%r5+4];
	mul.lo.s32 	%r42, %r41, %r40;
	st.volatile.shared.u32 	[%r5], %r42;
	setp.ne.s32 	%p7, %r1, 0;
	@%p7 bra 	$L__BB45_11;
	ld.shared.u32 	%r43, [prodsdata_u32];
	cvt.u64.u32 	%rd21, %r2;
	mov.u32 	%r44, %ctaid.y;
	cvt.u64.u32 	%rd22, %r44;
	mad.lo.s64 	%rd23, %rd6, %rd22, %rd21;
	cvta.to.global.u64 	%rd24, %rd4;
	shl.b64 	%rd25, %rd23, 2;
	add.s64 	%rd26, %rd24, %rd25;
	st.global.u32 	[%rd26], %r43;
$L__BB45_11:
	ret;

}
	// .globl	contiguous_prod3_u32
.visible .entry contiguous_prod3_u32(
	.param .u64 .ptr .align 1 contiguous_prod3_u32_param_0,
	.param .u64 .ptr .align 1 contiguous_prod3_u32_param_1,
	.param .u64 .ptr .align 1 contiguous_prod3_u32_param_2,
	.param .u64 .ptr .align 1 contiguous_prod3_u32_param_3,
	.param .u64 contiguous_prod3_u32_param_4,
	.param .u64 contiguous_prod3_u32_param_5,
	.param .u64 contiguous_prod3_u32_param_6
)
{
	.reg .pred 	%p<38>;
	.reg .b32 	%r<259>;
	.reg .b64 	%rd<308>;

	ld.param.u64 	%rd144, [contiguous_prod3_u32_param_0];
	ld.param.u64 	%rd145, [contiguous_prod3_u32_param_1];
	ld.param.u64 	%rd148, [contiguous_prod3_u32_param_2];
	ld.param.u64 	%rd149, [contiguous_prod3_u32_param_3];
	ld.param.u64 	%rd146, [contiguous_prod3_u32_param_4];
	ld.param.u64 	%rd147, [contiguous_prod3_u32_param_5];
	ld.param.u64 	%rd150, [contiguous_prod3_u32_param_6];
	cvta.to.global.u64 	%rd1, %rd149;
	cvta.to.global.u64 	%rd2, %rd148;
	mov.u32 	%r1, %tid.y;
	mov.u32 	%r2, %ntid.x;
	mov.u32 	%r3, %tid.x;
	mad.lo.s32 	%r79, %r1, %r2, %r3;
	mov.u32 	%r80, %ctaid.x;
	mad.lo.s32 	%r81, %r80, %r2, %r3;
	mov.u32 	%r4, %ctaid.y;
	mov.u32 	%r5, %ntid.y;
	mad.lo.s32 	%r82, %r4, %r5, %r1;
	shl.b32 	%r83, %r79, 2;
	mov.u32 	%r84, prodsdata_u32;
	add.s32 	%r7, %r84, %r83;
	mov.b32 	%r85, 1;
	st.shared.u32 	[%r7], %r85;
	cvt.u64.u32 	%rd3, %r81;
	setp.le.u64 	%p1, %rd147, %rd3;
	cvt.u64.u32 	%rd152, %r82;
	setp.le.u64 	%p2, %rd150, %rd152;
	or.pred  	%p3, %p1, %p2;
	@%p3 bra 	$L__BB46_76;
	cvt.u32.u64 	%r86, %rd3;
	cvt.u32.u64 	%r87, %rd147;
	mad.lo.s32 	%r240, %r82, %r87, %r86;
	cvt.u32.u64 	%r9, %rd146;
	add.s32 	%r239, %r9, -1;
	setp.lt.s32 	%p4, %r239, 0;
	mov.b64 	%rd307, 0;
	@%p4 bra 	$L__BB46_59;
	setp.lt.u32 	%p5, %r239, 7;
	mov.b64 	%rd307, 0;
	@%p5 bra 	$L__BB46_30;
	add.s32 	%r235, %r9, -4;
	and.b32  	%r88, %r9, -8;
	neg.s32 	%r234, %r88;
	mov.b64 	%rd307, 0;
$L__BB46_4:
	.pragma "nounroll";
	add.s32 	%r16, %r235, 3;
	cvt.u64.u32 	%rd5, %r240;
	mul.wide.u32 	%rd157, %r16, 8;
	add.s64 	%rd158, %rd2, %rd157;
	ld.global.u64 	%rd6, [%rd158];
	and.b64  	%rd159, %rd6, -4294967296;
	setp.ne.s64 	%p6, %rd159, 0;
	@%p6 bra 	$L__BB46_6;
	cvt.u32.u64 	%r89, %rd6;
	cvt.u32.u64 	%r90, %rd5;
	div.u32 	%r91, %r90, %r89;
	mul.lo.s32 	%r92, %r91, %r89;
	sub.s32 	%r93, %r90, %r92;
	cvt.u64.u32 	%rd272, %r91;
	cvt.u64.u32 	%rd273, %r93;
	bra.uni 	$L__BB46_7;
$L__BB46_6:
	div.s64 	%rd272, %rd5, %rd6;
	mul.lo.s64 	%rd160, %rd272, %rd6;
	sub.s64 	%rd273, %rd5, %rd160;
$L__BB46_7:
	mul.wide.u32 	%rd161, %r16, 8;
	add.s64 	%rd162, %rd1, %rd161;
	ld.global.u64 	%rd163, [%rd162];
	mad.lo.s64 	%rd13, %rd163, %rd273, %rd307;
	add.s32 	%r17, %r235, 2;
	and.b64  	%rd14, %rd272, 4294967295;
	mul.wide.u32 	%rd164, %r17, 8;
	add.s64 	%rd165, %rd2, %rd164;
	ld.global.u64 	%rd15, [%rd165];
	and.b64  	%rd166, %rd15, -4294967296;
	setp.ne.s64 	%p7, %rd166, 0;
	@%p7 bra 	$L__BB46_9;
	cvt.u32.u64 	%r94, %rd15;
	cvt.u32.u64 	%r95, %rd14;
	div.u32 	%r96, %r95, %r94;
	mul.lo.s32 	%r97, %r96, %r94;
	sub.s32 	%r98, %r95, %r97;
	cvt.u64.u32 	%rd274, %r96;
	cvt.u64.u32 	%rd275, %r98;
	bra.uni 	$L__BB46_10;
$L__BB46_9:
	div.s64 	%rd274, %rd14, %rd15;
	mul.lo.s64 	%rd167, %rd274, %rd15;
	sub.s64 	%rd275, %rd14, %rd167;
$L__BB46_10:
	mul.wide.u32 	%rd168, %r17, 8;
	add.s64 	%rd169, %rd1, %rd168;
	ld.global.u64 	%rd170, [%rd169];
	mad.lo.s64 	%rd22, %rd170, %rd275, %rd13;
	add.s32 	%r18, %r235, 1;
	and.b64  	%rd23, %rd274, 4294967295;
	mul.wide.u32 	%rd171, %r18, 8;
	add.s64 	%rd172, %rd2, %rd171;
	ld.global.u64 	%rd24, [%rd172];
	and.b64  	%rd173, %rd24, -4294967296;
	setp.ne.s64 	%p8, %rd173, 0;
	@%p8 bra 	$L__BB46_12;
	cvt.u32.u64 	%r99, %rd24;
	cvt.u32.u64 	%r100, %rd23;
	div.u32 	%r101, %r100, %r99;
	mul.lo.s32 	%r102, %r101, %r99;
	sub.s32 	%r103, %r100, %r102;
	cvt.u64.u32 	%rd276, %r101;
	cvt.u64.u32 	%rd277, %r103;
	bra.uni 	$L__BB46_13;
$L__BB46_12:
	div.s64 	%rd276, %rd23, %rd24;
	mul.lo.s64 	%rd174, %rd276, %rd24;
	sub.s64 	%rd277, %rd23, %rd174;
$L__BB46_13:
	mul.wide.u32 	%rd175, %r18, 8;
	add.s64 	%rd176, %rd1, %rd175;
	ld.global.u64 	%rd177, [%rd176];
	mad.lo.s64 	%rd31, %rd177, %rd277, %rd22;
	and.b64  	%rd32, %rd276, 4294967295;
	mul.wide.u32 	%rd178, %r235, 8;
	add.s64 	%rd179, %rd2, %rd178;
	ld.global.u64 	%rd33, [%rd179];
	and.b64  	%rd180, %rd33, -4294967296;
	setp.ne.s64 	%p9, %rd180, 0;
	@%p9 bra 	$L__BB46_15;
	cvt.u32.u64 	%r104, %rd33;
	cvt.u32.u64 	%r105, %rd32;
	div.u32 	%r106, %r105, %r104;
	mul.lo.s32 	%r107, %r106, %r104;
	sub.s32 	%r108, %r105, %r107;
	cvt.u64.u32 	%rd278, %r106;
	cvt.u64.u32 	%rd279, %r108;
	bra.uni 	$L__BB46_16;
$L__BB46_15:
	div.s64 	%rd278, %rd32, %rd33;
	mul.lo.s64 	%rd181, %rd278, %rd33;
	sub.s64 	%rd279, %rd32, %rd181;
$L__BB46_16:
	mul.wide.u32 	%rd182, %r235, 8;
	add.s64 	%rd183, %rd1, %rd182;
	ld.global.u64 	%rd184, [%rd183];
	mad.lo.s64 	%rd40, %rd184, %rd279, %rd31;
	add.s32 	%r19, %r235, -1;
	and.b64  	%rd41, %rd278, 4294967295;
	mul.wide.u32 	%rd185, %r19, 8;
	add.s64 	%rd186, %rd2, %rd185;
	ld.global.u64 	%rd42, [%rd186];
	and.b64  	%rd187, %rd42, -4294967296;
	setp.ne.s64 	%p10, %rd187, 0;
	@%p10 bra 	$L__BB46_18;
	cvt.u32.u64 	%r109, %rd42;
	cvt.u32.u64 	%r110, %rd41;
	div.u32 	%r111, %r110, %r109;
	mul.lo.s32 	%r112, %r111, %r109;
	sub.s32 	%r113, %r110, %r112;
	cvt.u64.u32 	%rd280, %r111;
	cvt.u64.u32 	%rd281, %r113;
	bra.uni 	$L__BB46_19;
$L__BB46_18:
	div.s64 	%rd280, %rd41, %rd42;
	mul.lo.s64 	%rd188, %rd280, %rd42;
	sub.s64 	%rd281, %rd41, %rd188;
$L__BB46_19:
	mul.wide.u32 	%rd189, %r19, 8;
	add.s64 	%rd190, %rd1, %rd189;
	ld.global.u64 	%rd191, [%rd190];
	mad.lo.s64 	%rd49, %rd191, %rd281, %rd40;
	add.s32 	%r20, %r235, -2;
	and.b64  	%rd50, %rd280, 4294967295;
	mul.wide.u32 	%rd192, %r20, 8;
	add.s64 	%rd193, %rd2, %rd192;
	ld.global.u64 	%rd51, [%rd193];
	and.b64  	%rd194, %rd51, -4294967296;
	setp.ne.s64 	%p11, %rd194, 0;
	@%p11 bra 	$L__BB46_21;
	cvt.u32.u64 	%r114, %rd51;
	cvt.u32.u64 	%r115, %rd50;
	div.u32 	%r116, %r115, %r114;
	mul.lo.s32 	%r117, %r116, %r114;
	sub.s32 	%r118, %r115, %r117;
	cvt.u64.u32 	%rd282, %r116;
	cvt.u64.u32 	%rd283, %r118;
	bra.uni 	$L__BB46_22;
$L__BB46_21:
	div.s64 	%rd282, %rd50, %rd51;
	mul.lo.s64 	%rd195, %rd282, %rd51;
	sub.s64 	%rd283, %rd50, %rd195;
$L__BB46_22:
	mul.wide.u32 	%rd196, %r20, 8;
	add.s64 	%rd197, %rd1, %rd196;
	ld.global.u64 	%rd198, [%rd197];
	mad.lo.s64 	%rd58, %rd198, %rd283, %rd49;
	add.s32 	%r21, %r235, -3;
	and.b64  	%rd59, %rd282, 4294967295;
	mul.wide.u32 	%rd199, %r21, 8;
	add.s64 	%rd200, %rd2, %rd199;
	ld.global.u64 	%rd60, [%rd200];
	and.b64  	%rd201, %rd60, -4294967296;
	setp.ne.s64 	%p12, %rd201, 0;
	@%p12 bra 	$L__BB46_24;
	cvt.u32.u64 	%r119, %rd60;
	cvt.u32.u64 	%r120, %rd59;
	div.u32 	%r121, %r120, %r119;
	mul.lo.s32 	%r122, %r121, %r119;
	sub.s32 	%r123, %r120, %r122;
	cvt.u64.u32 	%rd284, %r121;
	cvt.u64.u32 	%rd285, %r123;
	bra.uni 	$L__BB46_25;
$L__BB46_24:
	div.s64 	%rd284, %rd59, %rd60;
	mul.lo.s64 	%rd202, %rd284, %rd60;
	sub.s64 	%rd285, %rd59, %rd202;
$L__BB46_25:
	mul.wide.u32 	%rd203, %r21, 8;
	add.s64 	%rd204, %rd1, %rd203;
	ld.global.u64 	%rd205, [%rd204];
	mad.lo.s64 	%rd67, %rd205, %rd285, %rd58;
	and.b64  	%rd68, %rd284, 4294967295;
	add.s32 	%r124, %r235, -4;
	mul.wide.u32 	%rd206, %r124, 8;
	add.s64 	%rd207, %rd2, %rd206;
	ld.global.u64 	%rd69, [%rd207];
	and.b64  	%rd208, %rd69, -4294967296;
	setp.ne.s64 	%p13, %rd208, 0;
	@%p13 bra 	$L__BB46_27;
	cvt.u32.u64 	%r125, %rd69;
	cvt.u32.u64 	%r126, %rd68;
	div.u32 	%r127, %r126, %r125;
	mul.lo.s32 	%r128, %r127, %r125;
	sub.s32 	%r129, %r126, %r128;
	cvt.u64.u32 	%rd286, %r127;
	cvt.u64.u32 	%rd287, %r129;
	bra.uni 	$L__BB46_28;
$L__BB46_27:
	div.s64 	%rd286, %rd68, %rd69;
	mul.lo.s64 	%rd209, %rd286, %rd69;
	sub.s64 	%rd287, %rd68, %rd209;
$L__BB46_28:
	mul.wide.u32 	%rd210, %r124, 8;
	add.s64 	%rd211, %rd1, %rd210;
	ld.global.u64 	%rd212, [%rd211];
	mad.lo.s64 	%rd307, %rd212, %rd287, %rd67;
	cvt.u32.u64 	%r240, %rd286;
	add.s32 	%r235, %r235, -8;
	add.s32 	%r234, %r234, 8;
	setp.ne.s32 	%p14, %r234, 0;
	@%p14 bra 	$L__BB46_4;
	add.s32 	%r239, %r235, 3;
$L__BB46_30:
	and.b32  	%r28, %r9, 7;
	setp.eq.s32 	%p15, %r28, 0;
	@%p15 bra 	$L__BB46_59;
	and.b32  	%r29, %r9, 3;
	setp.lt.u32 	%p16, %r28, 4;
	@%p16 bra 	$L__BB46_45;
	cvt.u64.u32 	%rd79, %r240;
	mul.wide.u32 	%rd214, %r239, 8;
	add.s64 	%rd215, %rd2, %rd214;
	ld.global.u64 	%rd80, [%rd215];
	and.b64  	%rd216, %rd80, -4294967296;
	setp.ne.s64 	%p17, %rd216, 0;
	@%p17 bra 	$L__BB46_34;
	cvt.u32.u64 	%r131, %rd80;
	cvt.u32.u64 	%r132, %rd79;
	div.u32 	%r133, %r132, %r131;
	mul.lo.s32 	%r134, %r133, %r131;
	sub.s32 	%r135, %r132, %r134;
	cvt.u64.u32 	%rd290, %r133;
	cvt.u64.u32 	%rd291, %r135;
	bra.uni 	$L__BB46_35;
$L__BB46_34:
	div.s64 	%rd290, %rd79, %rd80;
	mul.lo.s64 	%rd217, %rd290, %rd80;
	sub.s64 	%rd291, %rd79, %rd217;
$L__BB46_35:
	mul.wide.u32 	%rd218, %r239, 8;
	add.s64 	%rd219, %rd1, %rd218;
	ld.global.u64 	%rd220, [%rd219];
	mad.lo.s64 	%rd87, %rd220, %rd291, %rd307;
	add.s32 	%r30, %r239, -1;
	and.b64  	%rd88, %rd290, 4294967295;
	mul.wide.u32 	%rd221, %r30, 8;
	add.s64 	%rd222, %rd2, %rd221;
	ld.global.u64 	%rd89, [%rd222];
	and.b64  	%rd223, %rd89, -4294967296;
	setp.ne.s64 	%p18, %rd223, 0;
	@%p18 bra 	$L__BB46_37;
	cvt.u32.u64 	%r136, %rd89;
	cvt.u32.u64 	%r137, %rd88;
	div.u32 	%r138, %r137, %r136;
	mul.lo.s32 	%r139, %r138, %r136;
	sub.s32 	%r140, %r137, %r139;
	cvt.u64.u32 	%rd292, %r138;
	cvt.u64.u32 	%rd293, %r140;
	bra.uni 	$L__BB46_38;
$L__BB46_37:
	div.s64 	%rd292, %rd88, %rd89;
	mul.lo.s64 	%rd224, %rd292, %rd89;
	sub.s64 	%rd293, %rd88, %rd224;
$L__BB46_38:
	mul.wide.u32 	%rd225, %r30, 8;
	add.s64 	%rd226, %rd1, %rd225;
	ld.global.u64 	%rd227, [%rd226];
	mad.lo.s64 	%rd96, %rd227, %rd293, %rd87;
	add.s32 	%r31, %r239, -2;
	and.b64  	%rd97, %rd292, 4294967295;
	mul.wide.u32 	%rd228, %r31, 8;
	add.s64 	%rd229, %rd2, %rd228;
	ld.global.u64 	%rd98, [%rd229];
	and.b64  	%rd230, %rd98, -4294967296;
	setp.ne.s64 	%p19, %rd230, 0;
	@%p19 bra 	$L__BB46_40;
	cvt.u32.u64 	%r141, %rd98;
	cvt.u32.u64 	%r142, %rd97;
	div.u32 	%r143, %r142, %r141;
	mul.lo.s32 	%r144, %r143, %r141;
	sub.s32 	%r145, %r142, %r144;
	cvt.u64.u32 	%rd294, %r143;
	cvt.u64.u32 	%rd295, %r145;
	bra.uni 	$L__BB46_41;
$L__BB46_40:
	div.s64 	%rd294, %rd97, %rd98;
	mul.lo.s64 	%rd231, %rd294, %rd98;
	sub.s64 	%rd295, %rd97, %rd231;
$L__BB46_41:
	mul.wide.u32 	%rd232, %r31, 8;
	add.s64 	%rd233, %rd1, %rd232;
	ld.global.u64 	%rd234, [%rd233];
	mad.lo.s64 	%rd105, %rd234, %rd295, %rd96;
	add.s32 	%r32, %r239, -3;
	and.b64  	%rd106, %rd294, 4294967295;
	mul.wide.u32 	%rd235, %r32, 8;
	add.s64 	%rd236, %rd2, %rd235;
	ld.global.u64 	%rd107, [%rd236];
	and.b64  	%rd237, %rd107, -4294967296;
	setp.ne.s64 	%p20, %rd237, 0;
	@%p20 bra 	$L__BB46_43;
	cvt.u32.u64 	%r146, %rd107;
	cvt.u32.u64 	%r147, %rd106;
	div.u32 	%r148, %r147, %r146;
	mul.lo.s32 	%r149, %r148, %r146;
	sub.s32 	%r150, %r147, %r149;
	cvt.u64.u32 	%rd296, %r148;
	cvt.u64.u32 	%rd297, %r150;
	bra.uni 	$L__BB46_44;
$L__BB46_43:
	div.s64 	%rd296, %rd106, %rd107;
	mul.lo.s64 	%rd238, %rd296, %rd107;
	sub.s64 	%rd297, %rd106, %rd238;
$L__BB46_44:
	mul.wide.u32 	%rd239, %r32, 8;
	add.s64 	%rd240, %rd1, %rd239;
	ld.global.u64 	%rd241, [%rd240];
	mad.lo.s64 	%rd307, %rd241, %rd297, %rd105;
	cvt.u32.u64 	%r240, %rd296;
	add.s32 	%r239, %r239, -4;
$L__BB46_45:
	setp.eq.s32 	%p21, %r29, 0;
	@%p21 bra 	$L__BB46_59;
	setp.eq.s32 	%p22, %r29, 1;
	@%p22 bra 	$L__BB46_54;
	cvt.u64.u32 	%rd117, %r240;
	mul.wide.u32 	%rd243, %r239, 8;
	add.s64 	%rd244, %rd2, %rd243;
	ld.global.u64 	%rd118, [%rd244];
	and.b64  	%rd245, %rd118, -4294967296;
	setp.ne.s64 	%p23, %rd245, 0;
	@%p23 bra 	$L__BB46_49;
	cvt.u32.u64 	%r151, %rd118;
	cvt.u32.u64 	%r152, %rd117;
	div.u32 	%r153, %r152, %r151;
	mul.lo.s32 	%r154, %r153, %r151;
	sub.s32 	%r155, %r152, %r154;
	cvt.u64.u32 	%rd300, %r153;
	cvt.u64.u32 	%rd301, %r155;
	bra.uni 	$L__BB46_50;
$L__BB46_49:
	div.s64 	%rd300, %rd117, %rd118;
	mul.lo.s64 	%rd246, %rd300, %rd118;
	sub.s64 	%rd301, %rd117, %rd246;
$L__BB46_50:
	add.s64 	%rd248, %rd1, %rd243;
	ld.global.u64 	%rd249, [%rd248];
	mad.lo.s64 	%rd125, %rd249, %rd301, %rd307;
	add.s32 	%r37, %r239, -1;
	and.b64  	%rd126, %rd300, 4294967295;
	mul.wide.u32 	%rd250, %r37, 8;
	add.s64 	%rd251, %rd2, %rd250;
	ld.global.u64 	%rd127, [%rd251];
	and.b64  	%rd252, %rd127, -4294967296;
	setp.ne.s64 	%p24, %rd252, 0;
	@%p24 bra 	$L__BB46_52;
	cvt.u32.u64 	%r156, %rd127;
	cvt.u32.u64 	%r157, %rd126;
	div.u32 	%r158, %r157, %r156;
	mul.lo.s32 	%r159, %r158, %r156;
	sub.s32 	%r160, %r157, %r159;
	cvt.u64.u32 	%rd302, %r158;
	cvt.u64.u32 	%rd303, %r160;
	bra.uni 	$L__BB46_53;
$L__BB46_52:
	div.s64 	%rd302, %rd126, %rd127;
	mul.lo.s64 	%rd253, %rd302, %rd127;
	sub.s64 	%rd303, %rd126, %rd253;
$L__BB46_53:
	add.s64 	%rd255, %rd1, %rd250;
	ld.global.u64 	%rd256, [%rd255];
	mad.lo.s64 	%rd307, %rd256, %rd303, %rd125;
	cvt.u32.u64 	%r240, %rd302;
	add.s32 	%r239, %r239, -2;
$L__BB46_54:
	and.b32  	%r161, %r9, 1;
	setp.eq.b32 	%p25, %r161, 1;
	not.pred 	%p26, %p25;
	@%p26 bra 	$L__BB46_59;
	cvt.u64.u32 	%rd137, %r240;
	mul.wide.u32 	%rd257, %r239, 8;
	add.s64 	%rd258, %rd2, %rd257;
	ld.global.u64 	%rd138, [%rd258];
	and.b64  	%rd259, %rd138, -4294967296;
	setp.ne.s64 	%p27, %rd259, 0;
	@%p27 bra 	$L__BB46_57;
	cvt.u32.u64 	%r162, %rd138;
	cvt.u32.u64 	%r163, %rd137;
	rem.u32 	%r164, %r163, %r162;
	cvt.u64.u32 	%rd306, %r164;
	bra.uni 	$L__BB46_58;
$L__BB46_57:
	rem.s64 	%rd306, %rd137, %rd138;
$L__BB46_58:
	add.s64 	%rd261, %rd1, %rd257;
	ld.global.u64 	%rd262, [%rd261];
	mad.lo.s64 	%rd307, %rd262, %rd306, %rd307;
$L__BB46_59:
	cvta.to.global.u64 	%rd263, %rd145;
	shl.b64 	%rd264, %rd307, 2;
	add.s64 	%rd265, %rd263, %rd264;
	ld.global.u32 	%r165, [%rd265];
	st.shared.u32 	[%r7], %r165;
	bar.sync 	0;
	setp.ne.s32 	%p28, %r1, 0;
	@%p28 bra 	$L__BB46_76;
	setp.gt.u32 	%p29, %r5, 1;
	@%p29 bra 	$L__BB46_62;
	shl.b32 	%r166, %r3, 2;
	mov.u32 	%r167, prodsdata_u32;
	add.s32 	%r168, %r167, %r166;
	ld.shared.u32 	%r257, [%r168];
	bra.uni 	$L__BB46_75;
$L__BB46_62:
	shl.b32 	%r171, %r3, 2;
	mov.u32 	%r172, prodsdata_u32;
	add.s32 	%r43, %r172, %r171;
	ld.shared.u32 	%r257, [%r43];
	add.s32 	%r45, %r5, -1;
	add.s32 	%r173, %r5, -2;
	and.b32  	%r46, %r45, 7;
	setp.lt.u32 	%p30, %r173, 7;
	mov.b32 	%r253, 1;
	@%p30 bra 	$L__BB46_66;
	and.b32  	%r176, %r45, -8;
	neg.s32 	%r245, %r176;
	shl.b32 	%r48, %r2, 2;
	add.s32 	%r178, %r171, %r48;
	add.s32 	%r243, %r172, %r178;
	shl.b32 	%r50, %r2, 5;
	mov.b32 	%r247, 1;
	mov.b32 	%r244, 0;
$L__BB46_64:
	.pragma "nounroll";
	mul.lo.s32 	%r180, %r247, %r2;
	shl.b32 	%r181, %r180, 2;
	add.s32 	%r182, %r43, %r181;
	ld.shared.u32 	%r183, [%r243];
	mul.lo.s32 	%r184, %r183, %r257;
	add.s32 	%r185, %r182, %r48;
	ld.shared.u32 	%r186, [%r185];
	mul.lo.s32 	%r187, %r186, %r184;
	add.s32 	%r188, %r185, %r48;
	ld.shared.u32 	%r189, [%r188];
	mul.lo.s32 	%r190, %r189, %r187;
	add.s32 	%r191, %r188, %r48;
	ld.shared.u32 	%r192, [%r191];
	mul.lo.s32 	%r193, %r192, %r190;
	add.s32 	%r194, %r191, %r48;
	ld.shared.u32 	%r195, [%r194];
	mul.lo.s32 	%r196, %r195, %r193;
	add.s32 	%r197, %r194, %r48;
	ld.shared.u32 	%r198, [%r197];
	mul.lo.s32 	%r199, %r198, %r196;
	add.s32 	%r200, %r197, %r48;
	ld.shared.u32 	%r201, [%r200];
	mul.lo.s32 	%r202, %r201, %r199;
	add.s32 	%r203, %r200, %r48;
	ld.shared.u32 	%r204, [%r203];
	mul.lo.s32 	%r257, %r204, %r202;
	add.s32 	%r247, %r247, 8;
	add.s32 	%r245, %r245, 8;
	add.s32 	%r244, %r244, 8;
	add.s32 	%r243, %r243, %r50;
	setp.ne.s32 	%p31, %r245, 0;
	@%p31 bra 	$L__BB46_64;
	add.s32 	%r253, %r244, 1;
$L__BB46_66:
	setp.eq.s32 	%p32, %r46, 0;
	@%p32 bra 	$L__BB46_74;
	and.b32  	%r65, %r45, 3;
	setp.lt.u32 	%p33, %r46, 4;
	@%p33 bra 	$L__BB46_69;
	mul.lo.s32 	%r206, %r253, %r2;
	shl.b32 	%r207, %r206, 2;
	add.s32 	%r208, %r43, %r207;
	ld.shared.u32 	%r209, [%r208];
	mul.lo.s32 	%r210, %r209, %r257;
	shl.b32 	%r211, %r2, 2;
	add.s32 	%r212, %r208, %r211;
	ld.shared.u32 	%r213, [%r212];
	mul.lo.s32 	%r214, %r213, %r210;
	add.s32 	%r215, %r212, %r211;
	ld.shared.u32 	%r216, [%r215];
	mul.lo.s32 	%r217, %r216, %r214;
	add.s32 	%r218, %r215, %r211;
	ld.shared.u32 	%r219, [%r218];
	mul.lo.s32 	%r257, %r219, %r217;
	add.s32 	%r253, %r253, 4;
$L__BB46_69:
	setp.eq.s32 	%p34, %r65, 0;
	@%p34 bra 	$L__BB46_74;
	setp.eq.s32 	%p35, %r65, 1;
	@%p35 bra 	$L__BB46_72;
	mul.lo.s32 	%r221, %r253, %r2;
	shl.b32 	%r222, %r221, 2;
	add.s32 	%r223, %r43, %r222;
	ld.shared.u32 	%r224, [%r223];
	mul.lo.s32 	%r225, %r224, %r257;
	shl.b32 	%r226, %r2, 2;
	add.s32 	%r227, %r223, %r226;
	ld.shared.u32 	%r228, [%r227];
	mul.lo.s32 	%r257, %r228, %r225;
	add.s32 	%r253, %r253, 2;
$L__BB46_72:
	and.b32  	%r229, %r45, 1;
	setp.eq.b32 	%p36, %r229, 1;
	not.pred 	%p37, %p36;
	@%p37 bra 	$L__BB46_74;
	mul.lo.s32 	%r230, %r253, %r2;
	shl.b32 	%r231, %r230, 2;
	add.s32 	%r232, %r43, %r231;
	ld.shared.u32 	%r233, [%r232];
	mul.lo.s32 	%r257, %r233, %r257;
$L__BB46_74:
	st.shared.u32 	[%r43], %r257;
$L__BB46_75:
	cvt.u64.u32 	%rd266, %r4;
	mad.lo.s64 	%rd267, %rd147, %rd266, %rd3;
	cvta.to.global.u64 	%rd268, %rd144;
	shl.b64 	%rd269, %rd267, 2;
	add.s64 	%rd270, %rd268, %rd269;
	st.global.u32 	[%rd270], %r257;
$L__BB46_76:
	ret;

}
	// .globl	contiguous_prod33_u32
.visible .entry contiguous_prod33_u32(
	.param .u64 .ptr .align 1 contiguous_prod33_u32_param_0,
	.param .u64 .ptr .align 1 contiguous_prod33_u32_param_1,
	.param .u64 contiguous_prod33_u32_param_2,
	.param .u64 contiguous_prod33_u32_param_3,
	.param .u64 contiguous_prod33_u32_param_4
)
{
	.reg .pred 	%p<14>;
	.reg .b32 	%r<140>;
	.reg .b64 	%rd<16>;

	ld.param.u64 	%rd2, [contiguous_prod33_u32_param_0];
	ld.param.u64 	%rd3, [contiguous_prod33_u32_param_1];
	ld.param.u64 	%rd4, [contiguous_prod33_u32_param_3];
	ld.param.u64 	%rd5, [contiguous_prod33_u32_param_4];
	mov.u32 	%r1, %tid.y;
	mov.u32 	%r2, %ntid.x;
	mov.u32 	%r3, %tid.x;
	mad.lo.s32 	%r45, %r1, %r2, %r3;
	mov.u32 	%r46, %ctaid.x;
	mad.lo.s32 	%r47, %r46, %r2, %r3;
	mov.u32 	%r4, %ctaid.y;
	mov.u32 	%r5, %ntid.y;
	mad.lo.s32 	%r48, %r4, %r5, %r1;
	shl.b32 	%r49, %r45, 2;
	mov.u32 	%r50, prodsdata_u32;
	add.s32 	%r7, %r50, %r49;
	mov.b32 	%r51, 1;
	st.shared.u32 	[%r7], %r51;
	cvt.u64.u32 	%rd1, %r47;
	setp.le.u64 	%p1, %rd4, %rd1;
	cvt.u64.u32 	%rd7, %r48;
	setp.le.u64 	%p2, %rd5, %rd7;
	or.pred  	%p3, %p1, %p2;
	@%p3 bra 	$L__BB47_18;
	cvt.u32.u64 	%r52, %rd1;
	cvta.to.global.u64 	%rd8, %rd3;
	cvt.u32.u64 	%r53, %rd4;
	mad.lo.s32 	%r54, %r48, %r53, %r52;
	mul.wide.u32 	%rd9, %r54, 4;
	add.s64 	%rd10, %rd8, %rd9;
	ld.global.u32 	%r55, [%rd10];
	st.shared.u32 	[%r7], %r55;
	bar.sync 	0;
	setp.ne.s32 	%p4, %r1, 0;
	@%p4 bra 	$L__BB47_18;
	setp.gt.u32 	%p5, %r5, 1;
	@%p5 bra 	$L__BB47_4;
	shl.b32 	%r56, %r3, 2;
	add.s32 	%r58, %r50, %r56;
	ld.shared.u32 	%r138, [%r58];
	bra.uni 	$L__BB47_17;
$L__BB47_4:
	shl.b32 	%r61, %r3, 2;
	add.s32 	%r9, %r50, %r61;
	ld.shared.u32 	%r138, [%r9];
	add.s32 	%r11, %r5, -1;
	add.s32 	%r63, %r5, -2;
	and.b32  	%r12, %r11, 7;
	setp.lt.u32 	%p6, %r63, 7;
	mov.b32 	%r134, 1;
	@%p6 bra 	$L__BB47_8;
	and.b32  	%r66, %r11, -8;
	neg.s32 	%r126, %r66;
	shl.b32 	%r14, %r2, 2;
	add.s32 	%r68, %r61, %r14;
	add.s32 	%r124, %r50, %r68;
	shl.b32 	%r16, %r2, 5;
	mov.b32 	%r128, 1;
	mov.b32 	%r125, 0;
$L__BB47_6:
	.pragma "nounroll";
	mul.lo.s32 	%r70, %r128, %r2;
	shl.b32 	%r71, %r70, 2;
	add.s32 	%r72, %r9, %r71;
	ld.shared.u32 	%r73, [%r124];
	mul.lo.s32 	%r74, %r73, %r138;
	add.s32 	%r75, %r72, %r14;
	ld.shared.u32 	%r76, [%r75];
	mul.lo.s32 	%r77, %r76, %r74;
	add.s32 	%r78, %r75, %r14;
	ld.shared.u32 	%r79, [%r78];
	mul.lo.s32 	%r80, %r79, %r77;
	add.s32 	%r81, %r78, %r14;
	ld.shared.u32 	%r82, [%r81];
	mul.lo.s32 	%r83, %r82, %r80;
	add.s32 	%r84, %r81, %r14;
	ld.shared.u32 	%r85, [%r84];
	mul.lo.s32 	%r86, %r85, %r83;
	add.s32 	%r87, %r84, %r14;
	ld.shared.u32 	%r88, [%r87];
	mul.lo.s32 	%r89, %r88, %r86;
	add.s32 	%r90, %r87, %r14;
	ld.shared.u32 	%r91, [%r90];
	mul.lo.s32 	%r92, %r91, %r89;
	add.s32 	%r93, %r90, %r14;
	ld.shared.u32 	%r94, [%r93];
	mul.lo.s32 	%r138, %r94, %r92;
	add.s32 	%r128, %r128, 8;
	add.s32 	%r126, %r126, 8;
	add.s32 	%r125, %r125, 8;
	add.s32 	%r124, %r124, %r16;
	setp.ne.s32 	%p7, %r126, 0;
	@%p7 bra 	$L__BB47_6;
	add.s32 	%r134, %r125, 1;
$L__BB47_8:
	setp.eq.s32 	%p8, %r12, 0;
	@%p8 bra 	$L__BB47_16;
	and.b32  	%r31, %r11, 3;
	setp.lt.u32 	%p9, %r12, 4;
	@%p9 bra 	$L__BB47_11;
	mul.lo.s32 	%r96, %r134, %r2;
	shl.b32 	%r97, %r96, 2;
	add.s32 	%r98, %r9, %r97;
	ld.shared.u32 	%r99, [%r98];
	mul.lo.s32 	%r100, %r99, %r138;
	shl.b32 	%r101, %r2, 2;
	add.s32 	%r102, %r98, %r101;
	ld.shared.u32 	%r103, [%r102];
	mul.lo.s32 	%r104, %r103, %r100;
	add.s32 	%r105, %r102, %r101;
	ld.shared.u32 	%r106, [%r105];
	mul.lo.s32 	%r107, %r106, %r104;
	add.s32 	%r108, %r105, %r101;
	ld.shared.u32 	%r109, [%r108];
	mul.lo.s32 	%r138, %r109, %r107;
	add.s32 	%r134, %r134, 4;
$L__BB47_11:
	setp.eq.s32 	%p10, %r31, 0;
	@%p10 bra 	$L__BB47_16;
	setp.eq.s32 	%p11, %r31, 1;
	@%p11 bra 	$L__BB47_14;
	mul.lo.s32 	%r111, %r134, %r2;
	shl.b32 	%r112, %r111, 2;
	add.s32 	%r113, %r9, %r112;
	ld.shared.u32 	%r114, [%r113];
	mul.lo.s32 	%r115, %r114, %r138;
	shl.b32 	%r116, %r2, 2;
	add.s32 	%r117, %r113, %r116;
	ld.shared.u32 	%r118, [%r117];
	mul.lo.s32 	%r138, %r118, %r115;
	add.s32 	%r134, %r134, 2;
$L__BB47_14:
	and.b32  	%r119, %r11, 1;
	setp.eq.b32 	%p12, %r119, 1;
	not.pred 	%p13, %p12;
	@%p13 bra 	$L__BB47_16;
	mul.lo.s32 	%r120, %r134, %r2;
	shl.b32 	%r121, %r120, 2;
	add.s32 	%r122, %r9, %r121;
	ld.shared.u32 	%r123, [%r122];
	mul.lo.s32 	%r138, %r123, %r138;
$L__BB47_16:
	st.shared.u32 	[%r9], %r138;
$L__BB47_17:
	cvt.u64.u32 	%rd11, %r4;
	mad.lo.s64 	%rd12, %rd4, %rd11, %rd1;
	cvta.to.global.u64 	%rd13, %rd2;
	shl.b64 	%rd14, %rd12, 2;
	add.s64 	%rd15, %rd13, %rd14;
	st.global.u32 	[%rd15], %r138;
$L__BB47_18:
	ret;

}
	// .globl	contiguous_prod_u64
.visible .entry contiguous_prod_u64(
	.param .u64 .ptr .align 1 contiguous_prod_u64_param_0,
	.param .u64 .ptr .align 1 contiguous_prod_u64_param_1,
	.param .u64 contiguous_prod_u64_param_2
)
{
	.reg .pred 	%p<8>;
	.reg .b32 	%r<16>;
	.reg .b64 	%rd<43>;

	ld.param.u64 	%rd4, [contiguous_prod_u64_param_0];
	ld.param.u64 	%rd6, [contiguous_prod_u64_param_1];
	ld.param.u64 	%rd5, [contiguous_prod_u64_param_2];
	cvta.to.global.u64 	%rd1, %rd6;
	mov.u32 	%r1, %tid.x;
	mov.u32 	%r2, %ctaid.x;
	mov.u32 	%r15, %ntid.x;
	mul.lo.s32 	%r8, %r2, %r15;
	shl.b32 	%r9, %r8, 1;
	add.s32 	%r4, %r9, %r1;
	shl.b32 	%r10, %r1, 3;
	mov.u32 	%r11, prodsdata_u64;
	add.s32 	%r5, %r11, %r10;
	mov.b64 	%rd7, 1;
	st.shared.u64 	[%r5], %rd7;
	add.s32 	%r12, %r4, %r15;
	cvt.u64.u32 	%rd2, %r12;
	setp.le.u64 	%p1, %rd5, %rd2;
	@%p1 bra 	$L__BB48_2;
	mul.wide.u32 	%rd11, %r4, 8;
	add.s64 	%rd12, %rd1, %rd11;
	ld.global.u64 	%rd13, [%rd12];
	shl.b64 	%rd14, %rd2, 3;
	add.s64 	%rd15, %rd1, %rd14;
	ld.global.u64 	%rd16, [%rd15];
	mul.lo.s64 	%rd17, %rd16, %rd13;
	st.shared.u64 	[%r5], %rd17;
	bra.uni 	$L__BB48_4;
$L__BB48_2:
	cvt.u64.u32 	%rd3, %r4;
	setp.le.u64 	%p2, %rd5, %rd3;
	@%p2 bra 	$L__BB48_4;
	shl.b64 	%rd8, %rd3, 3;
	add.s64 	%rd9, %rd1, %rd8;
	ld.global.u64 	%rd10, [%rd9];
	st.shared.u64 	[%r5], %rd10;
$L__BB48_4:
	bar.sync 	0;
	setp.lt.u32 	%p3, %r15, 66;
	@%p3 bra 	$L__BB48_8;
$L__BB48_5:
	shr.u32 	%r7, %r15, 1;
	setp.ge.u32 	%p4, %r1, %r7;
	@%p4 bra 	$L__BB48_7;
	ld.shared.u64 	%rd18, [%r5];
	shl.b32 	%r13, %r7, 3;
	add.s32 	%r14, %r5, %r13;
	ld.shared.u64 	%rd19, [%r14];
	mul.lo.s64 	%rd20, %rd19, %rd18;
	st.shared.u64 	[%r5], %rd20;
$L__BB48_7:
	bar.sync 	0;
	setp.gt.u32 	%p5, %r15, 131;
	mov.u32 	%r15, %r7;
	@%p5 bra 	$L__BB48_5;
$L__BB48_8:
	setp.gt.u32 	%p6, %r1, 31;
	@%p6 bra 	$L__BB48_11;
	ld.volatile.shared.u64 	%rd21, [%r5];
	ld.volatile.shared.u64 	%rd22, [%r5+256];
	mul.lo.s64 	%rd23, %rd22, %rd21;
	st.volatile.shared.u64 	[%r5], %rd23;
	ld.volatile.shared.u64 	%rd24, [%r5];
	ld.volatile.shared.u64 	%rd25, [%r5+128];
	mul.lo.s64 	%rd26, %rd25, %rd24;
	st.volatile.shared.u64 	[%r5], %rd26;
	ld.volatile.shared.u64 	%rd27, [%r5];
	ld.volatile.shared.u64 	%rd28, [%r5+64];
	mul.lo.s64 	%rd29, %rd28, %rd27;
	st.volatile.shared.u64 	[%r5], %rd29;
	ld.volatile.shared.u64 	%rd30, [%r5];
	ld.volatile.shared.u64 	%rd31, [%r5+32];
	mul.lo.s64 	%rd32, %rd31, %rd30;
	st.volatile.shared.u64 	[%r5], %rd32;
	ld.volatile.shared.u64 	%rd33, [%r5];
	ld.volatile.shared.u64 	%rd34, [%r5+16];
	mul.lo.s64 	%rd35, %rd34, %rd33;
	st.volatile.shared.u64 	[%r5], %rd35;
	ld.volatile.shared.u64 	%rd36, [%r5];
	ld.volatile.shared.u64 	%rd37, [%r5+8];
	mul.lo.s64 	%rd38, %rd37, %rd36;
	st.volatile.shared.u64 	[%r5], %rd38;
	setp.ne.s32 	%p7, %r1, 0;
	@%p7 bra 	$L__BB48_11;
	ld.shared.u64 	%rd39, [prodsdata_u64];
	cvta.to.global.u64 	%rd40, %rd4;
	mul.wide.u32 	%rd41, %r2, 8;
	add.s64 	%rd42, %rd40, %rd41;
	st.global.u64 	[%rd42], %rd39;
$L__BB48_11:
	ret;

}
	// .globl	uncontiguous_prod_u64
.visible .entry uncontiguous_prod_u64(
	.param .u64 .ptr .align 1 uncontiguous_prod_u64_param_0,
	.param .u64 .ptr .align 1 uncontiguous_prod_u64_param_1,
	.param .u64 .ptr .align 1 uncontiguous_prod_u64_param_2,
	.param .u64 .ptr .align 1 uncontiguous_prod_u64_param_3,
	.param .u64 uncontiguous_prod_u64_param_4,
	.param .u64 uncontiguous_prod_u64_param_5
)
{
	.reg .pred 	%p<53>;
	.reg .b32 	%r<212>;
	.reg .b64 	%rd<585>;

	ld.param.u64 	%rd260, [uncontiguous_prod_u64_param_0];
	ld.param.u64 	%rd263, [uncontiguous_prod_u64_param_1];
	ld.param.u64 	%rd264, [uncontiguous_prod_u64_param_2];
	ld.param.u64 	%rd265, [uncontiguous_prod_u64_param_3];
	ld.param.u64 	%rd261, [uncontiguous_prod_u64_param_4];
	ld.param.u64 	%rd262, [uncontiguous_prod_u64_param_5];
	cvta.to.global.u64 	%rd1, %rd265;
	cvta.to.global.u64 	%rd2, %rd264;
	cvta.to.global.u64 	%rd3, %rd263;
	mov.u32 	%r1, %tid.x;
	mov.u32 	%r2, %ctaid.x;
	mov.u32 	%r211, %ntid.x;
	mul.lo.s32 	%r52, %r2, %r211;
	shl.b32 	%r53, %r52, 1;
	add.s32 	%r4, %r53, %r1;
	shl.b32 	%r54, %r1, 3;
	mov.u32 	%r55, prodsdata_u64;
	add.s32 	%r5, %r55, %r54;
	mov.b64 	%rd266, 1;
	st.shared.u64 	[%r5], %rd266;
	add.s32 	%r56, %r4, %r211;
	cvt.u64.u32 	%rd538, %r56;
	setp.le.u64 	%p1, %rd262, %rd538;
	@%p1 bra 	$L__BB49_54;
	cvt.u32.u64 	%r6, %rd261;
	add.s32 	%r205, %r6, -1;
	setp.lt.s32 	%p27, %r205, 0;
	mov.b64 	%rd542, 0;
	mov.u64 	%rd543, %rd542;
	@%p27 bra 	$L__BB49_53;
	cvt.u64.u32 	%rd539, %r4;
	setp.lt.u32 	%p28, %r205, 3;
	mov.b64 	%rd543, 0;
	mov.u64 	%rd542, %rd543;
	@%p28 bra 	$L__BB49_30;
	add.s32 	%r203, %r6, -2;
	and.b32  	%r132, %r6, -4;
	neg.s32 	%r202, %r132;
	mov.b64 	%rd543, 0;
$L__BB49_4:
	.pragma "nounroll";
	add.s32 	%r12, %r203, 1;
	mul.wide.u32 	%rd399, %r12, 8;
	add.s64 	%rd400, %rd2, %rd399;
	ld.global.u64 	%rd10, [%rd400];
	or.b64  	%rd401, %rd539, %rd10;
	and.b64  	%rd402, %rd401, -4294967296;
	setp.ne.s64 	%p29, %rd402, 0;
	@%p29 bra 	$L__BB49_6;
	cvt.u32.u64 	%r133, %rd10;
	cvt.u32.u64 	%r134, %rd539;
	div.u32 	%r135, %r134, %r133;
	mul.lo.s32 	%r136, %r135, %r133;
	sub.s32 	%r137, %r134, %r136;
	cvt.u64.u32 	%rd504, %r135;
	cvt.u64.u32 	%rd505, %r137;
	bra.uni 	$L__BB49_7;
$L__BB49_6:
	div.s64 	%rd504, %rd539, %rd10;
	mul.lo.s64 	%rd403, %rd504, %rd10;
	sub.s64 	%rd505, %rd539, %rd403;
$L__BB49_7:
	mul.wide.u32 	%rd404, %r12, 8;
	add.s64 	%rd405, %rd1, %rd404;
	ld.global.u64 	%rd17, [%rd405];
	mad.lo.s64 	%rd18, %rd17, %rd505, %rd542;
	or.b64  	%rd406, %rd538, %rd10;
	and.b64  	%rd407, %rd406, -4294967296;
	setp.ne.s64 	%p30, %rd407, 0;
	@%p30 bra 	$L__BB49_9;
	cvt.u32.u64 	%r138, %rd10;
	cvt.u32.u64 	%r139, %rd538;
	div.u32 	%r140, %r139, %r138;
	mul.lo.s32 	%r141, %r140, %r138;
	sub.s32 	%r142, %r139, %r141;
	cvt.u64.u32 	%rd506, %r140;
	cvt.u64.u32 	%rd507, %r142;
	bra.uni 	$L__BB49_10;
$L__BB49_9:
	div.s64 	%rd506, %rd538, %rd10;
	mul.lo.s64 	%rd408, %rd506, %rd10;
	sub.s64 	%rd507, %rd538, %rd408;
$L__BB49_10:
	mad.lo.s64 	%rd25, %rd507, %rd17, %rd543;
	add.s32 	%r13, %r203, -2;
	mul.wide.u32 	%rd409, %r203, 8;
	add.s64 	%rd410, %rd2, %rd409;
	ld.global.u64 	%rd26, [%rd410];
	or.b64  	%rd411, %rd504, %rd26;
	and.b64  	%rd412, %rd411, -4294967296;
	setp.ne.s64 	%p31, %rd412, 0;
	@%p31 bra 	$L__BB49_12;
	cvt.u32.u64 	%r143, %rd26;
	cvt.u32.u64 	%r144, %rd504;
	div.u32 	%r145, %r144, %r143;
	mul.lo.s32 	%r146, %r145, %r143;
	sub.s32 	%r147, %r144, %r146;
	cvt.u64.u32 	%rd508, %r145;
	cvt.u64.u32 	%rd509, %r147;
	bra.uni 	$L__BB49_13;
$L__BB49_12:
	div.s64 	%rd508, %rd504, %rd26;
	mul.lo.s64 	%rd413, %rd508, %rd26;
	sub.s64 	%rd509, %rd504, %rd413;
$L__BB49_13:
	mul.wide.u32 	%rd414, %r203, 8;
	add.s64 	%rd415, %rd1, %rd414;
	ld.global.u64 	%rd33, [%rd415];
	mad.lo.s64 	%rd34, %rd33, %rd509, %rd18;
	or.b64  	%rd416, %rd506, %rd26;
	and.b64  	%rd417, %rd416, -4294967296;
	setp.ne.s64 	%p32, %rd417, 0;
	@%p32 bra 	$L__BB49_15;
	cvt.u32.u64 	%r148, %rd26;
	cvt.u32.u64 	%r149, %rd506;
	div.u32 	%r150, %r149, %r148;
	mul.lo.s32 	%r151, %r150, %r148;
	sub.s32 	%r152, %r149, %r151;
	cvt.u64.u32 	%rd510, %r150;
	cvt.u64.u32 	%rd511, %r152;
	bra.uni 	$L__BB49_16;
$L__BB49_15:
	div.s64 	%rd510, %rd506, %rd26;
	mul.lo.s64 	%rd418, %rd510, %rd26;
	sub.s64 	%rd511, %rd506, %rd418;
$L__BB49_16:
	mad.lo.s64 	%rd41, %rd511, %rd33, %rd25;
	add.s32 	%r14, %r203, -1;
	mul.wide.u32 	%rd419, %r14, 8;
	add.s64 	%rd420, %rd2, %rd419;
	ld.global.u64 	%rd42, [%rd420];
	or.b64  	%rd421, %rd508, %rd42;
	and.b64  	%rd422, %rd421, -4294967296;
	setp.ne.s64 	%p33, %rd422, 0;
	@%p33 bra 	$L__BB49_18;
	cvt.u32.u64 	%r153, %rd42;
	cvt.u32.u64 	%r154, %rd508;
	div.u32 	%r155, %r154, %r153;
	mul.lo.s32 	%r156, %r155, %r153;
	sub.s32 	%r157, %r154, %r156;
	cvt.u64.u32 	%rd512, %r155;
	cvt.u64.u32 	%rd513, %r157;
	bra.uni 	$L__BB49_19;
$L__BB49_18:
	div.s64 	%rd512, %rd508, %rd42;
	mul.lo.s64 	%rd423, %rd512, %rd42;
	sub.s64 	%rd513, %rd508, %rd423;
$L__BB49_19:
	mul.wide.u32 	%rd424, %r14, 8;
	add.s64 	%rd425, %rd1, %rd424;
	ld.global.u64 	%rd49, [%rd425];
	mad.lo.s64 	%rd50, %rd49, %rd513, %rd34;
	or.b64  	%rd426, %rd510, %rd42;
	and.b64  	%rd427, %rd426, -4294967296;
	setp.ne.s64 	%p34, %rd427, 0;
	@%p34 bra 	$L__BB49_21;
	cvt.u32.u64 	%r158, %rd42;
	cvt.u32.u64 	%r159, %rd510;
	div.u32 	%r160, %r159, %r158;
	mul.lo.s32 	%r161, %r160, %r158;
	sub.s32 	%r162, %r159, %r161;
	cvt.u64.u32 	%rd514, %r160;
	cvt.u64.u32 	%rd515, %r162;
	bra.uni 	$L__BB49_22;
$L__BB49_21:
	div.s64 	%rd514, %rd510, %rd42;
	mul.lo.s64 	%rd428, %rd514, %rd42;
	sub.s64 	%rd515, %rd510, %rd428;
$L__BB49_22:
	mad.lo.s64 	%rd57, %rd515, %rd49, %rd41;
	mul.wide.u32 	%rd429, %r13, 8;
	add.s64 	%rd430, %rd2, %rd429;
	ld.global.u64 	%rd58, [%rd430];
	or.b64  	%rd431, %rd512, %rd58;
	and.b64  	%rd432, %rd431, -4294967296;
	setp.ne.s64 	%p35, %rd432, 0;
	@%p35 bra 	$L__BB49_24;
	cvt.u32.u64 	%r163, %rd58;
	cvt.u32.u64 	%r164, %rd512;
	div.u32 	%r165, %r164, %r163;
	mul.lo.s32 	%r166, %r165, %r163;
	sub.s32 	%r167, %r164, %r166;
	cvt.u64.u32 	%rd539, %r165;
	cvt.u64.u32 	%rd517, %r167;
	bra.uni 	$L__BB49_25;
$L__BB49_24:
	div.s64 	%rd539, %rd512, %rd58;
	mul.lo.s64 	%rd433, %rd539, %rd58;
	sub.s64 	%rd517, %rd512, %rd433;
$L__BB49_25:
	mul.wide.u32 	%rd434, %r13, 8;
	add.s64 	%rd435, %rd1, %rd434;
	ld.global.u64 	%rd65, [%rd435];
	mad.lo.s64 	%rd542, %rd65, %rd517, %rd50;
	or.b64  	%rd436, %rd514, %rd58;
	and.b64  	%rd437, %rd436, -4294967296;
	setp.ne.s64 	%p36, %rd437, 0;
	@%p36 bra 	$L__BB49_27;
	cvt.u32.u64 	%r168, %rd58;
	cvt.u32.u64 	%r169, %rd514;
	div.u32 	%r170, %r169, %r168;
	mul.lo.s32 	%r171, %r170, %r168;
	sub.s32 	%r172, %r169, %r171;
	cvt.u64.u32 	%rd538, %r170;
	cvt.u64.u32 	%rd519, %r172;
	bra.uni 	$L__BB49_28;
$L__BB49_27:
	div.s64 	%rd538, %rd514, %rd58;
	mul.lo.s64 	%rd438, %rd538, %rd58;
	sub.s64 	%rd519, %rd514, %rd438;
$L__BB49_28:
	mad.lo.s64 	%rd543, %rd519, %rd65, %rd57;
	add.s32 	%r203, %r203, -4;
	add.s32 	%r202, %r202, 4;
	setp.ne.s32 	%p37, %r202, 0;
	@%p37 bra 	$L__BB49_4;
	add.s32 	%r205, %r203, 1;
$L__BB49_30:
	and.b32  	%r19, %r6, 3;
	setp.eq.s32 	%p38, %r19, 0;
	@%p38 bra 	$L__BB49_53;
	setp.eq.s32 	%p39, %r19, 1;
	@%p39 bra 	$L__BB49_45;
	mul.wide.u32 	%rd440, %r205, 8;
	add.s64 	%rd441, %rd2, %rd440;
	ld.global.u64 	%rd80, [%rd441];
	or.b64  	%rd442, %rd539, %rd80;
	and.b64  	%rd443, %rd442, -4294967296;
	setp.ne.s64 	%p40, %rd443, 0;
	@%p40 bra 	$L__BB49_34;
	cvt.u32.u64 	%r173, %rd80;
	cvt.u32.u64 	%r174, %rd539;
	div.u32 	%r175, %r174, %r173;
	mul.lo.s32 	%r176, %r175, %r173;
	sub.s32 	%r177, %r174, %r176;
	cvt.u64.u32 	%rd526, %r175;
	cvt.u64.u32 	%rd527, %r177;
	bra.uni 	$L__BB49_35;
$L__BB49_34:
	div.s64 	%rd526, %rd539, %rd80;
	mul.lo.s64 	%rd444, %rd526, %rd80;
	sub.s64 	%rd527, %rd539, %rd444;
$L__BB49_35:
	add.s64 	%rd446, %rd1, %rd440;
	ld.global.u64 	%rd87, [%rd446];
	mad.lo.s64 	%rd88, %rd87, %rd527, %rd542;
	or.b64  	%rd447, %rd538, %rd80;
	and.b64  	%rd448, %rd447, -4294967296;
	setp.ne.s64 	%p41, %rd448, 0;
	@%p41 bra 	$L__BB49_37;
	cvt.u32.u64 	%r178, %rd80;
	cvt.u32.u64 	%r179, %rd538;
	div.u32 	%r180, %r179, %r178;
	mul.lo.s32 	%r181, %r180, %r178;
	sub.s32 	%r182, %r179, %r181;
	cvt.u64.u32 	%rd528, %r180;
	cvt.u64.u32 	%rd529, %r182;
	bra.uni 	$L__BB49_38;
$L__BB49_37:
	div.s64 	%rd528, %rd538, %rd80;
	mul.lo.s64 	%rd449, %rd528, %rd80;
	sub.s64 	%rd529, %rd538, %rd449;
$L__BB49_38:
	mad.lo.s64 	%rd95, %rd529, %rd87, %rd543;
	add.s32 	%r20, %r205, -1;
	mul.wide.u32 	%rd450, %r20, 8;
	add.s64 	%rd451, %rd2, %rd450;
	ld.global.u64 	%rd96, [%rd451];
	or.b64  	%rd452, %rd526, %rd96;
	and.b64  	%rd453, %rd452, -4294967296;
	setp.ne.s64 	%p42, %rd453, 0;
	@%p42 bra 	$L__BB49_40;
	cvt.u32.u64 	%r183, %rd96;
	cvt.u32.u64 	%r184, %rd526;
	div.u32 	%r185, %r184, %r183;
	mul.lo.s32 	%r186, %r185, %r183;
	sub.s32 	%r187, %r184, %r186;
	cvt.u64.u32 	%rd539, %r185;
	cvt.u64.u32 	%rd531, %r187;
	bra.uni 	$L__BB49_41;
$L__BB49_40:
	div.s64 	%rd539, %rd526, %rd96;
	mul.lo.s64 	%rd454, %rd539, %rd96;
	sub.s64 	%rd531, %rd526, %rd454;
$L__BB49_41:
	add.s64 	%rd456, %rd1, %rd450;
	ld.global.u64 	%rd103, [%rd456];
	mad.lo.s64 	%rd542, %rd103, %rd531, %rd88;
	or.b64  	%rd457, %rd528, %rd96;
	and.b64  	%rd458, %rd457, -4294967296;
	setp.ne.s64 	%p43, %rd458, 0;
	@%p43 bra 	$L__BB49_43;
	cvt.u32.u64 	%r188, %rd96;
	cvt.u32.u64 	%r189, %rd528;
	div.u32 	%r190, %r189, %r188;
	mul.lo.s32 	%r191, %r190, %r188;
	sub.s32 	%r192, %r189, %r191;
	cvt.u64.u32 	%rd538, %r190;
	cvt.u64.u32 	%rd533, %r192;
	bra.uni 	$L__BB49_44;
$L__BB49_43:
	div.s64 	%rd538, %rd528, %rd96;
	mul.lo.s64 	%rd459, %rd538, %rd96;
	sub.s64 	%rd533, %rd528, %rd459;
$L__BB49_44:
	mad.lo.s64 	%rd543, %rd533, %rd103, %rd95;
	add.s32 	%r205, %r205, -2;
$L__BB49_45:
	and.b32  	%r193, %r6, 1;
	setp.eq.b32 	%p44, %r193, 1;
	not.pred 	%p45, %p44;
	@%p45 bra 	$L__BB49_53;
	mul.wide.u32 	%rd460, %r205, 8;
	add.s64 	%rd461, %rd2, %rd460;
	ld.global.u64 	%rd118, [%rd461];
	or.b64  	%rd462, %rd539, %rd118;
	and.b64  	%rd463, %rd462, -4294967296;
	setp.ne.s64 	%p46, %rd463, 0;
	@%p46 bra 	$L__BB49_48;
	cvt.u32.u64 	%r194, %rd118;
	cvt.u32.u64 	%r195, %rd539;
	rem.u32 	%r196, %r195, %r194;
	cvt.u64.u32 	%rd540, %r196;
	bra.uni 	$L__BB49_49;
$L__BB49_48:
	rem.s64 	%rd540, %rd539, %rd118;
$L__BB49_49:
	add.s64 	%rd465, %rd1, %rd460;
	ld.global.u64 	%rd122, [%rd465];
	mad.lo.s64 	%rd542, %rd122, %rd540, %rd542;
	or.b64  	%rd466, %rd538, %rd118;
	and.b64  	%rd467, %rd466, -4294967296;
	setp.ne.s64 	%p47, %rd467, 0;
	@%p47 bra 	$L__BB49_51;
	cvt.u32.u64 	%r197, %rd118;
	cvt.u32.u64 	%r198, %rd538;
	rem.u32 	%r199, %r198, %r197;
	cvt.u64.u32 	%rd541, %r199;
	bra.uni 	$L__BB49_52;
$L__BB49_51:
	rem.s64 	%rd541, %rd538, %rd118;
$L__BB49_52:
	mad.lo.s64 	%rd543, %rd541, %rd122, %rd543;
$L__BB49_53:
	shl.b64 	%rd468, %rd542, 3;
	add.s64 	%rd469, %rd3, %rd468;
	ld.global.u64 	%rd470, [%rd469];
	shl.b64 	%rd471, %rd543, 3;
	add.s64 	%rd472, %rd3, %rd471;
	ld.global.u64 	%rd473, [%rd472];
	mul.lo.s64 	%rd474, %rd473, %rd470;
	st.shared.u64 	[%r5], %rd474;
	bra.uni 	$L__BB49_114;
$L__BB49_54:
	cvt.u64.u32 	%rd575, %r4;
	setp.le.u64 	%p2, %rd262, %rd575;
	@%p2 bra 	$L__BB49_114;
	cvt.u32.u64 	%r23, %rd261;
	add.s32 	%r209, %r23, -1;
	setp.lt.s32 	%p3, %r209, 0;
	mov.b64 	%rd584, 0;
	@%p3 bra 	$L__BB49_113;
	and.b32  	%r25, %r23, 7;
	setp.lt.u32 	%p4, %r209, 7;
	mov.b64 	%rd584, 0;
	@%p4 bra 	$L__BB49_84;
	add.s32 	%r207, %r23, -4;
	and.b32  	%r57, %r23, -8;
	neg.s32 	%r206, %r57;
	mov.b64 	%rd584, 0;
$L__BB49_58:
	.pragma "nounroll";
	add.s32 	%r30, %r207, 3;
	mul.wide.u32 	%rd271, %r30, 8;
	add.s64 	%rd272, %rd2, %rd271;
	ld.global.u64 	%rd133, [%rd272];
	or.b64  	%rd273, %rd575, %rd133;
	and.b64  	%rd274, %rd273, -4294967296;
	setp.ne.s64 	%p5, %rd274, 0;
	@%p5 bra 	$L__BB49_60;
	cvt.u32.u64 	%r58, %rd133;
	cvt.u32.u64 	%r59, %rd575;
	div.u32 	%r60, %r59, %r58;
	mul.lo.s32 	%r61, %r60, %r58;
	sub.s32 	%r62, %r59, %r61;
	cvt.u64.u32 	%rd546, %r60;
	cvt.u64.u32 	%rd547, %r62;
	bra.uni 	$L__BB49_61;
$L__BB49_60:
	div.s64 	%rd546, %rd575, %rd133;
	mul.lo.s64 	%rd275, %rd546, %rd133;
	sub.s64 	%rd547, %rd575, %rd275;
$L__BB49_61:
	add.s64 	%rd277, %rd1, %rd271;
	ld.global.u64 	%rd278, [%rd277];
	mad.lo.s64 	%rd140, %rd278, %rd547, %rd584;
	add.s32 	%r31, %r207, 2;
	mul.wide.u32 	%rd279, %r31, 8;
	add.s64 	%rd280, %rd2, %rd279;
	ld.global.u64 	%rd141, [%rd280];
	or.b64  	%rd281, %rd546, %rd141;
	and.b64  	%rd282, %rd281, -4294967296;
	setp.ne.s64 	%p6, %rd282, 0;
	@%p6 bra 	$L__BB49_63;
	cvt.u32.u64 	%r63, %rd141;
	cvt.u32.u64 	%r64, %rd546;
	div.u32 	%r65, %r64, %r63;
	mul.lo.s32 	%r66, %r65, %r63;
	sub.s32 	%r67, %r64, %r66;
	cvt.u64.u32 	%rd548, %r65;
	cvt.u64.u32 	%rd549, %r67;
	bra.uni 	$L__BB49_64;
$L__BB49_63:
	div.s64 	%rd548, %rd546, %rd141;
	mul.lo.s64 	%rd283, %rd548, %rd141;
	sub.s64 	%rd549, %rd546, %rd283;
$L__BB49_64:
	add.s64 	%rd285, %rd1, %rd279;
	ld.global.u64 	%rd286, [%rd285];
	mad.lo.s64 	%rd148, %rd286, %rd549, %rd140;
	add.s32 	%r32, %r207, 1;
	mul.wide.u32 	%rd287, %r32, 8;
	add.s64 	%rd288, %rd2, %rd287;
	ld.global.u64 	%rd149, [%rd288];
	or.b64  	%rd289, %rd548, %rd149;
	and.b64  	%rd290, %rd289, -4294967296;
	setp.ne.s64 	%p7, %rd290, 0;
	@%p7 bra 	$L__BB49_66;
	cvt.u32.u64 	%r68, %rd149;
	cvt.u32.u64 	%r69, %rd548;
	div.u32 	%r70, %r69, %r68;
	mul.lo.s32 	%r71, %r70, %r68;
	sub.s32 	%r72, %r69, %r71;
	cvt.u64.u32 	%rd550, %r70;
	cvt.u64.u32 	%rd551, %r72;
	bra.uni 	$L__BB49_67;
$L__BB49_66:
	div.s64 	%rd550, %rd548, %rd149;
	mul.lo.s64 	%rd291, %rd550, %rd149;
	sub.s64 	%rd551, %rd548, %rd291;
$L__BB49_67:
	add.s64 	%rd293, %rd1, %rd287;
	ld.global.u64 	%rd294, [%rd293];
	mad.lo.s64 	%rd156, %rd294, %rd551, %rd148;
	add.s32 	%r33, %r207, -4;
	mul.wide.u32 	%rd295, %r207, 8;
	add.s64 	%rd296, %rd2, %rd295;
	ld.global.u64 	%rd157, [%rd296];
	or.b64  	%rd297, %rd550, %rd157;
	and.b64  	%rd298, %rd297, -4294967296;
	setp.ne.s64 	%p8, %rd298, 0;
	@%p8 bra 	$L__BB49_69;
	cvt.u32.u64 	%r73, %rd157;
	cvt.u32.u64 	%r74, %rd550;
	div.u32 	%r75, %r74, %r73;
	mul.lo.s32 	%r76, %r75, %r73;
	sub.s32 	%r77, %r74, %r76;
	cvt.u64.u32 	%rd552, %r75;
	cvt.u64.u32 	%rd553, %r77;
	bra.uni 	$L__BB49_70;
$L__BB49_69:
	div.s64 	%rd552, %rd550, %rd157;
	mul.lo.s64 	%rd299, %rd552, %rd157;
	sub.s64 	%rd553, %rd550, %rd299;
$L__BB49_70:
	add.s64 	%rd301, %rd1, %rd295;
	ld.global.u64 	%rd302, [%rd301];
	mad.lo.s64 	%rd164, %rd302, %rd553, %rd156;
	add.s32 	%r34, %r207, -1;
	mul.wide.u32 	%rd303, %r34, 8;
	add.s64 	%rd304, %rd2, %rd303;
	ld.global.u64 	%rd165, [%rd304];
	or.b64  	%rd305, %rd552, %rd165;
	and.b64  	%rd306, %rd305, -4294967296;
	setp.ne.s64 	%p9, %rd306, 0;
	@%p9 bra 	$L__BB49_72;
	cvt.u32.u64 	%r78, %rd165;
	cvt.u32.u64 	%r79, %rd552;
	div.u32 	%r80, %r79, %r78;
	mul.lo.s32 	%r81, %r80, %r78;
	sub.s32 	%r82, %r79, %r81;
	cvt.u64.u32 	%rd554, %r80;
	cvt.u64.u32 	%rd555, %r82;
	bra.uni 	$L__BB49_73;
$L__BB49_72:
	div.s64 	%rd554, %rd552, %rd165;
	mul.lo.s64 	%rd307, %rd554, %rd165;
	sub.s64 	%rd555, %rd552, %rd307;
$L__BB49_73:
	add.s64 	%rd309, %rd1, %rd303;
	ld.global.u64 	%rd310, [%rd309];
	mad.lo.s64 	%rd172, %rd310, %rd555, %rd164;
	add.s32 	%r35, %r207, -2;
	mul.wide.u32 	%rd311, %r35, 8;
	add.s64 	%rd312, %rd2, %rd311;
	ld.global.u64 	%rd173, [%rd312];
	or.b64  	%rd313, %rd554, %rd173;
	and.b64  	%rd314, %rd313, -4294967296;
	setp.ne.s64 	%p10, %rd314, 0;
	@%p10 bra 	$L__BB49_75;
	cvt.u32.u64 	%r83, %rd173;
	cvt.u32.u64 	%r84, %rd554;
	div.u32 	%r85, %r84, %r83;
	mul.lo.s32 	%r86, %r85, %r83;
	sub.s32 	%r87, %r84, %r86;
	cvt.u64.u32 	%rd556, %r85;
	cvt.u64.u32 	%rd557, %r87;
	bra.uni 	$L__BB49_76;
$L__BB49_75:
	div.s64 	%rd556, %rd554, %rd173;
	mul.lo.s64 	%rd315, %rd556, %rd173;
	sub.s64 	%rd557, %rd554, %rd315;
$L__BB49_76:
	add.s64 	%rd317, %rd1, %rd311;
	ld.global.u64 	%rd318, [%rd317];
	mad.lo.s64 	%rd180, %rd318, %rd557, %rd172;
	add.s32 	%r36, %r207, -3;
	mul.wide.u32 	%rd319, %r36, 8;
	add.s64 	%rd320, %rd2, %rd319;
	ld.global.u64 	%rd181, [%rd320];
	or.b64  	%rd321, %rd556, %rd181;
	and.b64  	%rd322, %rd321, -4294967296;
	setp.ne.s64 	%p11, %rd322, 0;
	@%p11 bra 	$L__BB49_78;
	cvt.u32.u64 	%r88, %rd181;
	cvt.u32.u64 	%r89, %rd556;
	div.u32 	%r90, %r89, %r88;
	mul.lo.s32 	%r91, %r90, %r88;
	sub.s32 	%r92, %r89, %r91;
	cvt.u64.u32 	%rd558, %r90;
	cvt.u64.u32 	%rd559, %r92;
	bra.uni 	$L__BB49_79;
$L__BB49_78:
	div.s64 	%rd558, %rd556, %rd181;
	mul.lo.s64 	%rd323, %rd558, %rd181;
	sub.s64 	%rd559, %rd556, %rd323;
$L__BB49_79:
	add.s64 	%rd325, %rd1, %rd319;
	ld.global.u64 	%rd326, [%rd325];
	mad.lo.s64 	%rd188, %rd326, %rd559, %rd180;
	mul.wide.u32 	%rd327, %r33, 8;
	add.s64 	%rd328, %rd2, %rd327;
	ld.global.u64 	%rd189, [%rd328];
	or.b64  	%rd329, %rd558, %rd189;
	and.b64  	%rd330, %rd329, -4294967296;
	setp.ne.s64 	%p12, %rd330, 0;
	@%p12 bra 	$L__BB49_81;
	cvt.u32.u64 	%r93, %rd189;
	cvt.u32.u64 	%r94, %rd558;
	div.u32 	%r95, %r94, %r93;
	mul.lo.s32 	%r96, %r95, %r93;
	sub.s32 	%r97, %r94, %r96;
	cvt.u64.u32 	%rd575, %r95;
	cvt.u64.u32 	%rd561, %r97;
	bra.uni 	$L__BB49_82;
$L__BB49_81:
	div.s64 	%rd575, %rd558, %rd189;
	mul.lo.s64 	%rd331, %rd575, %rd189;
	sub.s64 	%rd561, %rd558, %rd331;
$L__BB49_82:
	add.s64 	%rd333, %rd1, %rd327;
	ld.global.u64 	%rd334, [%rd333];
	mad.lo.s64 	%rd584, %rd334, %rd561, %rd188;
	add.s32 	%r207, %r207, -8;
	add.s32 	%r206, %r206, 8;
	setp.ne.s32 	%p13, %r206, 0;
	@%p13 bra 	$L__BB49_58;
	add.s32 	%r209, %r207, 3;
$L__BB49_84:
	setp.eq.s32 	%p14, %r25, 0;
	@%p14 bra 	$L__BB49_113;
	and.b32  	%r41, %r23, 3;
	setp.lt.u32 	%p15, %r25, 4;
	@%p15 bra 	$L__BB49_99;
	mul.wide.u32 	%rd336, %r209, 8;
	add.s64 	%rd337, %rd2, %rd336;
	ld.global.u64 	%rd200, [%rd337];
	or.b64  	%rd338, %rd575, %rd200;
	and.b64  	%rd339, %rd338, -4294967296;
	setp.ne.s64 	%p16, %rd339, 0;
	@%p16 bra 	$L__BB49_88;
	cvt.u32.u64 	%r98, %rd200;
	cvt.u32.u64 	%r99, %rd575;
	div.u32 	%r100, %r99, %r98;
	mul.lo.s32 	%r101, %r100, %r98;
	sub.s32 	%r102, %r99, %r101;
	cvt.u64.u32 	%rd565, %r100;
	cvt.u64.u32 	%rd566, %r102;
	bra.uni 	$L__BB49_89;
$L__BB49_88:
	div.s64 	%rd565, %rd575, %rd200;
	mul.lo.s64 	%rd340, %rd565, %rd200;
	sub.s64 	%rd566, %rd575, %rd340;
$L__BB49_89:
	add.s64 	%rd342, %rd1, %rd336;
	ld.global.u64 	%rd343, [%rd342];
	mad.lo.s64 	%rd207, %rd343, %rd566, %rd584;
	add.s32 	%r42, %r209, -1;
	mul.wide.u32 	%rd344, %r42, 8;
	add.s64 	%rd345, %rd2, %rd344;
	ld.global.u64 	%rd208, [%rd345];
	or.b64  	%rd346, %rd565, %rd208;
	and.b64  	%rd347, %rd346, -4294967296;
	setp.ne.s64 	%p17, %rd347, 0;
	@%p17 bra 	$L__BB49_91;
	cvt.u32.u64 	%r103, %rd208;
	cvt.u32.u64 	%r104, %rd565;
	div.u32 	%r105, %r104, %r103;
	mul.lo.s32 	%r106, %r105, %r103;
	sub.s32 	%r107, %r104, %r106;
	cvt.u64.u32 	%rd567, %r105;
	cvt.u64.u32 	%rd568, %r107;
	bra.uni 	$L__BB49_92;
$L__BB49_91:
	div.s64 	%rd567, %rd565, %rd208;
	mul.lo.s64 	%rd348, %rd567, %rd208;
	sub.s64 	%rd568, %rd565, %rd348;
$L__BB49_92:
	add.s64 	%rd350, %rd1, %rd344;
	ld.global.u64 	%rd351, [%rd350];
	mad.lo.s64 	%rd215, %rd351, %rd568, %rd207;
	add.s32 	%r43, %r209, -2;
	mul.wide.u32 	%rd352, %r43, 8;
	add.s64 	%rd353, %rd2, %rd352;
	ld.global.u64 	%rd216, [%rd353];
	or.b64  	%rd354, %rd567, %rd216;
	and.b64  	%rd355, %rd354, -4294967296;
	setp.ne.s64 	%p18, %rd355, 0;
	@%p18 bra 	$L__BB49_94;
	cvt.u32.u64 	%r108, %rd216;
	cvt.u32.u64 	%r109, %rd567;
	div.u32 	%r110, %r109, %r108;
	mul.lo.s32 	%r111, %r110, %r108;
	sub.s32 	%r112, %r109, %r111;
	cvt.u64.u32 	%rd569, %r110;
	cvt.u64.u32 	%rd570, %r112;
	bra.uni 	$L__BB49_95;
$L__BB49_94:
	div.s64 	%rd569, %rd567, %rd216;
	mul.lo.s64 	%rd356, %rd569, %rd216;
	sub.s64 	%rd570, %rd567, %rd356;
$L__BB49_95:
	add.s64 	%rd358, %rd1, %rd352;
	ld.global.u64 	%rd359, [%rd358];
	mad.lo.s64 	%rd223, %rd359, %rd570, %rd215;
	add.s32 	%r44, %r209, -3;
	mul.wide.u32 	%rd360, %r44, 8;
	add.s64 	%rd361, %rd2, %rd360;
	ld.global.u64 	%rd224, [%rd361];
	or.b64  	%rd362, %rd569, %rd224;
	and.b64  	%rd363, %rd362, -4294967296;
	setp.ne.s64 	%p19, %rd363, 0;
	@%p19 bra 	$L__BB49_97;
	cvt.u32.u64 	%r113, %rd224;
	cvt.u32.u64 	%r114, %rd569;
	div.u32 	%r115, %r114, %r113;
	mul.lo.s32 	%r116, %r115, %r113;
	sub.s32 	%r117, %r114, %r116;
	cvt.u64.u32 	%rd575, %r115;
	cvt.u64.u32 	%rd572, %r117;
	bra.uni 	$L__BB49_98;
$L__BB49_97:
	div.s64 	%rd575, %rd569, %rd224;
	mul.lo.s64 	%rd364, %rd575, %rd224;
	sub.s64 	%rd572, %rd569, %rd364;
$L__BB49_98:
	add.s64 	%rd366, %rd1, %rd360;
	ld.global.u64 	%rd367, [%rd366];
	mad.lo.s64 	%rd584, %rd367, %rd572, %rd223;
	add.s32 	%r209, %r209, -4;
$L__BB49_99:
	setp.eq.s32 	%p20, %r41, 0;
	@%p20 bra 	$L__BB49_113;
	setp.eq.s32 	%p21, %r41, 1;
	@%p21 bra 	$L__BB49_108;
	mul.wide.u32 	%rd369, %r209, 8;
	add.s64 	%rd370, %rd2, %rd369;
	ld.global.u64 	%rd235, [%rd370];
	or.b64  	%rd371, %rd575, %rd235;
	and.b64  	%rd372, %rd371, -4294967296;
	setp.ne.s64 	%p22, %rd372, 0;
	@%p22 bra 	$L__BB49_103;
	cvt.u32.u64 	%r118, %rd235;
	cvt.u32.u64 	%r119, %rd575;
	div.u32 	%r120, %r119, %r118;
	mul.lo.s32 	%r121, %r120, %r118;
	sub.s32 	%r122, %r119, %r121;
	cvt.u64.u32 	%rd576, %r120;
	cvt.u64.u32 	%rd577, %r122;
	bra.uni 	$L__BB49_104;
$L__BB49_103:
	div.s64 	%rd576, %rd575, %rd235;
	mul.lo.s64 	%rd373, %rd576, %rd235;
	sub.s64 	%rd577, %rd575, %rd373;
$L__BB49_104:
	add.s64 	%rd375, %rd1, %rd369;
	ld.global.u64 	%rd376, [%rd375];
	mad.lo.s64 	%rd242, %rd376, %rd577, %rd584;
	add.s32 	%r47, %r209, -1;
	mul.wide.u32 	%rd377, %r47, 8;
	add.s64 	%rd378, %rd2, %rd377;
	ld.global.u64 	%rd243, [%rd378];
	or.b64  	%rd379, %rd576, %rd243;
	and.b64  	%rd380, %rd379, -4294967296;
	setp.ne.s64 	%p23, %rd380, 0;
	@%p23 bra 	$L__BB49_106;
	cvt.u32.u64 	%r123, %rd243;
	cvt.u32.u64 	%r124, %rd576;
	div.u32 	%r125, %r124, %r123;
	mul.lo.s32 	%r126, %r125, %r123;
	sub.s32 	%r127, %r124, %r126;
	cvt.u64.u32 	%rd575, %r125;
	cvt.u64.u32 	%rd579, %r127;
	bra.uni 	$L__BB49_107;
$L__BB49_106:
	div.s64 	%rd575, %rd576, %rd243;
	mul.lo.s64 	%rd381, %rd575, %rd243;
	sub.s64 	%rd579, %rd576, %rd381;
$L__BB49_107:
	add.s64 	%rd383, %rd1, %rd377;
	ld.global.u64 	%rd384, [%rd383];
	mad.lo.s64 	%rd584, %rd384, %rd579, %rd242;
	add.s32 	%r209, %r209, -2;
$L__BB49_108:
	and.b32  	%r128, %r23, 1;
	setp.eq.b32 	%p24, %r128, 1;
	not.pred 	%p25, %p24;
	@%p25 bra 	$L__BB49_113;
	mul.wide.u32 	%rd385, %r209, 8;
	add.s64 	%rd386, %rd2, %rd385;
	ld.global.u64 	%rd254, [%rd386];
	or.b64  	%rd387, %rd575, %rd254;
	and.b64  	%rd388, %rd387, -4294967296;
	setp.ne.s64 	%p26, %rd388, 0;
	@%p26 bra 	$L__BB49_111;
	cvt.u32.u64 	%r129, %rd254;
	cvt.u32.u64 	%r130, %rd575;
	rem.u32 	%r131, %r130, %r129;
	cvt.u64.u32 	%rd583, %r131;
	bra.uni 	$L__BB49_112;
$L__BB49_111:
	rem.s64 	%rd583, %rd575, %rd254;
$L__BB49_112:
	add.s64 	%rd390, %rd1, %rd385;
	ld.global.u64 	%rd391, [%rd390];
	mad.lo.s64 	%rd584, %rd391, %rd583, %rd584;
$L__BB49_113:
	shl.b64 	%rd392, %rd584, 3;
	add.s64 	%rd393, %rd3, %rd392;
	ld.global.u64 	%rd394, [%rd393];
	st.shared.u64 	[%r5], %rd394;
$L__BB49_114:
	bar.sync 	0;
	setp.lt.u32 	%p48, %r211, 66;
	@%p48 bra 	$L__BB49_118;
$L__BB49_115:
	shr.u32 	%r51, %r211, 1;
	setp.ge.u32 	%p49, %r1, %r51;
	@%p49 bra 	$L__BB49_117;
	ld.shared.u64 	%rd475, [%r5];
	shl.b32 	%r200, %r51, 3;
	add.s32 	%r201, %r5, %r200;
	ld.shared.u64 	%rd476, [%r201];
	mul.lo.s64 	%rd477, %rd476, %rd475;
	st.shared.u64 	[%r5], %rd477;
$L__BB49_117:
	bar.sync 	0;
	setp.gt.u32 	%p50, %r211, 131;
	mov.u32 	%r211, %r51;
	@%p50 bra 	$L__BB49_115;
$L__BB49_118:
	setp.gt.u32 	%p51, %r1, 31;
	@%p51 bra 	$L__BB49_121;
	ld.volatile.shared.u64 	%rd478, [%r5];
	ld.volatile.shared.u64 	%rd479, [%r5+256];
	mul.lo.s64 	%rd480, %rd479, %rd478;
	st.volatile.shared.u64 	[%r5], %rd480;
	ld.volatile.shared.u64 	%rd481, [%r5];
	ld.volatile.shared.u64 	%rd482, [%r5+128];
	mul.lo.s64 	%rd483, %rd482, %rd481;
	st.volatile.shared.u64 	[%r5], %rd483;
	ld.volatile.shared.u64 	%rd484, [%r5];
	ld.volatile.shared.u64 	%rd485, [%r5+64];
	mul.lo.s64 	%rd486, %rd485, %rd484;
	st.volatile.shared.u64 	[%r5], %rd486;
	ld.volatile.shared.u64 	%rd487, [%r5];
	ld.volatile.shared.u64 	%rd488, [%r5+32];
	mul.lo.s64 	%rd489, %rd488, %rd487;
	st.volatile.shared.u64 	[%r5], %rd489;
	ld.volatile.shared.u64 	%rd490, [%r5];
	ld.volatile.shared.u64 	%rd491, [%r5+16];
	mul.lo.s64 	%rd492, %rd491, %rd490;
	st.volatile.shared.u64 	[%r5], %rd492;
	ld.volatile.shared.u64 	%rd493, [%r5];
	ld.volatile.shared.u64 	%rd494, [%r5+8];
	mul.lo.s64 	%rd495, %rd494, %rd493;
	st.volatile.shared.u64 	[%r5], %rd495;
	setp.ne.s32 	%p52, %r1, 0;
	@%p52 bra 	$L__BB49_121;
	ld.shared.u64 	%rd496, [prodsdata_u64];
	cvta.to.global.u64 	%rd497, %rd260;
	mul.wide.u32 	%rd498, %r2, 8;
	add.s64 	%rd499, %rd497, %rd498;
	st.global.u64 	[%rd499], %rd496;
$L__BB49_121:
	ret;

}
	// .globl	contiguous_prod2_u64
.visible .entry contiguous_prod2_u64(
	.param .u64 .ptr .align 1 contiguous_prod2_u64_param_0,
	.param .u64 .ptr .align 1 contiguous_prod2_u64_param_1,
	.param .u64 .ptr .align 1 contiguous_prod2_u64_param_2,
	.param .u64 .ptr .align 1 contiguous_prod2_u64_param_3,
	.param .u64 contiguous_prod2_u64_param_4,
	.param .u64 contiguous_prod2_u64_param_5,
	.param .u64 contiguous_prod2_u64_param_6
)
{
	.reg .pred 	%p<53>;
	.reg .b32 	%r<216>;
	.reg .b64 	%rd<599>;

	ld.param.u64 	%rd266, [contiguous_prod2_u64_param_1];
	ld.param.u64 	%rd267, [contiguous_prod2_u64_param_2];
	ld.param.u64 	%rd268, [contiguous_prod2_u64_param_3];
	ld.param.u64 	%rd263, [contiguous_prod2_u64_param_4];
	ld.param.u64 	%rd264, [contiguous_prod2_u64_param_5];
	ld.param.u64 	%rd265, [contiguous_prod2_u64_param_6];
	cvta.to.global.u64 	%rd1, %rd268;
	cvta.to.global.u64 	%rd2, %rd267;
	cvta.to.global.u64 	%rd598, %rd266;
	mov.u32 	%r1, %tid.x;
	mov.u32 	%r2, %ctaid.x;
	mov.u32 	%r215, %ntid.x;
	mul.lo.s32 	%r51, %r2, %r215;
	shl.b32 	%r52, %r51, 1;
	add.s32 	%r4, %r52, %r1;
	shl.b32 	%r53, %r1, 3;
	mov.u32 	%r54, prodsdata_u64;
	add.s32 	%r5, %r54, %r53;
	mov.b64 	%rd269, 1;
	st.shared.u64 	[%r5], %rd269;
	add.s32 	%r55, %r4, %r215;
	cvt.u64.u32 	%rd4, %r55;
	setp.le.u64 	%p1, %rd264, %rd4;
	@%p1 bra 	$L__BB50_54;
	cvt.u64.u32 	%rd403, %r4;
	mov.u32 	%r132, %ctaid.y;
	cvt.u64.u32 	%rd404, %r132;
	mul.lo.s64 	%rd405, %rd264, %rd404;
	add.s64 	%rd552, %rd405, %rd403;
	add.s64 	%rd550, %rd405, %rd4;
	cvt.u32.u64 	%r6, %rd263;
	add.s32 	%r209, %r6, -1;
	setp.lt.s32 	%p27, %r209, 0;
	mov.b64 	%rd556, 0;
	mov.u64 	%rd557, %rd556;
	@%p27 bra 	$L__BB50_53;
	setp.lt.u32 	%p28, %r209, 3;
	mov.b64 	%rd557, 0;
	mov.u64 	%rd556, %rd557;
	@%p28 bra 	$L__BB50_30;
	add.s32 	%r207, %r6, -2;
	and.b32  	%r133, %r6, -4;
	neg.s32 	%r206, %r133;
	mov.b64 	%rd557, 0;
$L__BB50_4:
	.pragma "nounroll";
	add.s32 	%r12, %r207, 1;
	mul.wide.u32 	%rd409, %r12, 8;
	add.s64 	%rd410, %rd2, %rd409;
	ld.global.u64 	%rd11, [%rd410];
	or.b64  	%rd411, %rd552, %rd11;
	and.b64  	%rd412, %rd411, -4294967296;
	setp.ne.s64 	%p29, %rd412, 0;
	@%p29 bra 	$L__BB50_6;
	cvt.u32.u64 	%r134, %rd11;
	cvt.u32.u64 	%r135, %rd552;
	div.u32 	%r136, %r135, %r134;
	mul.lo.s32 	%r137, %r136, %r134;
	sub.s32 	%r138, %r135, %r137;
	cvt.u64.u32 	%rd518, %r136;
	cvt.u64.u32 	%rd519, %r138;
	bra.uni 	$L__BB50_7;
$L__BB50_6:
	div.s64 	%rd518, %rd552, %rd11;
	mul.lo.s64 	%rd413, %rd518, %rd11;
	sub.s64 	%rd519, %rd552, %rd413;
$L__BB50_7:
	mul.wide.u32 	%rd414, %r12, 8;
	add.s64 	%rd415, %rd1, %rd414;
	ld.global.u64 	%rd18, [%rd415];
	mad.lo.s64 	%rd19, %rd18, %rd519, %rd556;
	or.b64  	%rd416, %rd550, %rd11;
	and.b64  	%rd417, %rd416, -4294967296;
	setp.ne.s64 	%p30, %rd417, 0;
	@%p30 bra 	$L__BB50_9;
	cvt.u32.u64 	%r139, %rd11;
	cvt.u32.u64 	%r140, %rd550;
	div.u32 	%r141, %r140, %r139;
	mul.lo.s32 	%r142, %r141, %r139;
	sub.s32 	%r143, %r140, %r142;
	cvt.u64.u32 	%rd520, %r141;
	cvt.u64.u32 	%rd521, %r143;
	bra.uni 	$L__BB50_10;
$L__BB50_9:
	div.s64 	%rd520, %rd550, %rd11;
	mul.lo.s64 	%rd418, %rd520, %rd11;
	sub.s64 	%rd521, %rd550, %rd418;
$L__BB50_10:
	mad.lo.s64 	%rd26, %rd521, %rd18, %rd557;
	mul.wide.u32 	%rd419, %r207, 8;
	add.s64 	%rd420, %rd2, %rd419;
	ld.global.u64 	%rd27, [%rd420];
	or.b64  	%rd421, %rd518, %rd27;
	and.b64  	%rd422, %rd421, -4294967296;
	setp.ne.s64 	%p31, %rd422, 0;
	@%p31 bra 	$L__BB50_12;
	cvt.u32.u64 	%r144, %rd27;
	cvt.u32.u64 	%r145, %rd518;
	div.u32 	%r146, %r145, %r144;
	mul.lo.s32 	%r147, %r146, %r144;
	sub.s32 	%r148, %r145, %r147;
	cvt.u64.u32 	%rd522, %r146;
	cvt.u64.u32 	%rd523, %r148;
	bra.uni 	$L__BB50_13;
$L__BB50_12:
	div.s64 	%rd522, %rd518, %rd27;
	mul.lo.s64 	%rd423, %rd522, %rd27;
	sub.s64 	%rd523, %rd518, %rd423;
$L__BB50_13:
	mul.wide.u32 	%rd424, %r207, 8;
	add.s64 	%rd425, %rd1, %rd424;
	ld.global.u64 	%rd34, [%rd425];
	mad.lo.s64 	%rd35, %rd34, %rd523, %rd19;
	or.b64  	%rd426, %rd520, %rd27;
	and.b64  	%rd427, %rd426, -4294967296;
	setp.ne.s64 	%p32, %rd427, 0;
	@%p32 bra 	$L__BB50_15;
	cvt.u32.u64 	%r149, %rd27;
	cvt.u32.u64 	%r150, %rd520;
	div.u32 	%r151, %r150, %r149;
	mul.lo.s32 	%r152, %r151, %r149;
	sub.s32 	%r153, %r150, %r152;
	cvt.u64.u32 	%rd524, %r151;
	cvt.u64.u32 	%rd525, %r153;
	bra.uni 	$L__BB50_16;
$L__BB50_15:
	div.s64 	%rd524, %rd520, %rd27;
	mul.lo.s64 	%rd428, %rd524, %rd27;
	sub.s64 	%rd525, %rd520, %rd428;
$L__BB50_16:
	mad.lo.s64 	%rd42, %rd525, %rd34, %rd26;
	add.s32 	%r13, %r207, -1;
	mul.wide.u32 	%rd429, %r13, 8;
	add.s64 	%rd430, %rd2, %rd429;
	ld.global.u64 	%rd43, [%rd430];
	or.b64  	%rd431, %rd522, %rd43;
	and.b64  	%rd432, %rd431, -4294967296;
	setp.ne.s64 	%p33, %rd432, 0;
	@%p33 bra 	$L__BB50_18;
	cvt.u32.u64 	%r154, %rd43;
	cvt.u32.u64 	%r155, %rd522;
	div.u32 	%r156, %r155, %r154;
	mul.lo.s32 	%r157, %r156, %r154;
	sub.s32 	%r158, %r155, %r157;
	cvt.u64.u32 	%rd526, %r156;
	cvt.u64.u32 	%rd527, %r158;
	bra.uni 	$L__BB50_19;
$L__BB50_18:
	div.s64 	%rd526, %rd522, %rd43;
	mul.lo.s64 	%rd433, %rd526, %rd43;
	sub.s64 	%rd527, %rd522, %rd433;
$L__BB50_19:
	mul.wide.u32 	%rd434, %r13, 8;
	add.s64 	%rd435, %rd1, %rd434;
	ld.global.u64 	%rd50, [%rd435];
	mad.lo.s64 	%rd51, %rd50, %rd527, %rd35;
	or.b64  	%rd436, %rd524, %rd43;
	and.b64  	%rd437, %rd436, -4294967296;
	setp.ne.s64 	%p34, %rd437, 0;
	@%p34 bra 	$L__BB50_21;
	cvt.u32.u64 	%r159, %rd43;
	cvt.u32.u64 	%r160, %rd524;
	div.u32 	%r161, %r160, %r159;
	mul.lo.s32 	%r162, %r161, %r159;
	sub.s32 	%r163, %r160, %r162;
	cvt.u64.u32 	%rd528, %r161;
	cvt.u64.u32 	%rd529, %r163;
	bra.uni 	$L__BB50_22;
$L__BB50_21:
	div.s64 	%rd528, %rd524, %rd43;
	mul.lo.s64 	%rd438, %rd528, %rd43;
	sub.s64 	%rd529, %rd524, %rd438;
$L__BB50_22:
	mad.lo.s64 	%rd58, %rd529, %rd50, %rd42;
	add.s32 	%r164, %r207, -2;
	mul.wide.u32 	%rd439, %r164, 8;
	add.s64 	%rd440, %rd2, %rd439;
	ld.global.u64 	%rd59, [%rd440];
	or.b64  	%rd441, %rd526, %rd59;
	and.b64  	%rd442, %rd441, -4294967296;
	setp.ne.s64 	%p35, %rd442, 0;
	@%p35 bra 	$L__BB50_24;
	cvt.u32.u64 	%r165, %rd59;
	cvt.u32.u64 	%r166, %rd526;
	div.u32 	%r167, %r166, %r165;
	mul.lo.s32 	%r168, %r167, %r165;
	sub.s32 	%r169, %r166, %r168;
	cvt.u64.u32 	%rd552, %r167;
	cvt.u64.u32 	%rd531, %r169;
	bra.uni 	$L__BB50_25;
$L__BB50_24:
	div.s64 	%rd552, %rd526, %rd59;
	mul.lo.s64 	%rd443, %rd552, %rd59;
	sub.s64 	%rd531, %rd526, %rd443;
$L__BB50_25:
	mul.wide.u32 	%rd444, %r164, 8;
	add.s64 	%rd445, %rd1, %rd444;
	ld.global.u64 	%rd66, [%rd445];
	mad.lo.s64 	%rd556, %rd66, %rd531, %rd51;
	or.b64  	%rd446, %rd528, %rd59;
	and.b64  	%rd447, %rd446, -4294967296;
	setp.ne.s64 	%p36, %rd447, 0;
	@%p36 bra 	$L__BB50_27;
	cvt.u32.u64 	%r171, %rd59;
	cvt.u32.u64 	%r172, %rd528;
	div.u32 	%r173, %r172, %r171;
	mul.lo.s32 	%r174, %r173, %r171;
	sub.s32 	%r175, %r172, %r174;
	cvt.u64.u32 	%rd550, %r173;
	cvt.u64.u32 	%rd533, %r175;
	bra.uni 	$L__BB50_28;
$L__BB50_27:
	div.s64 	%rd550, %rd528, %rd59;
	mul.lo.s64 	%rd448, %rd550, %rd59;
	sub.s64 	%rd533, %rd528, %rd448;
$L__BB50_28:
	mad.lo.s64 	%rd557, %rd533, %rd66, %rd58;
	add.s32 	%r207, %r207, -4;
	add.s32 	%r206, %r206, 4;
	setp.ne.s32 	%p37, %r206, 0;
	@%p37 bra 	$L__BB50_4;
	add.s32 	%r209, %r207, 1;
$L__BB50_30:
	and.b32  	%r18, %r6, 3;
	setp.eq.s32 	%p38, %r18, 0;
	@%p38 bra 	$L__BB50_53;
	setp.eq.s32 	%p39, %r18, 1;
	@%p39 bra 	$L__BB50_45;
	mul.wide.u32 	%rd450, %r209, 8;
	add.s64 	%rd451, %rd2, %rd450;
	ld.global.u64 	%rd81, [%rd451];
	or.b64  	%rd452, %rd552, %rd81;
	and.b64  	%rd453, %rd452, -4294967296;
	setp.ne.s64 	%p40, %rd453, 0;
	@%p40 bra 	$L__BB50_34;
	cvt.u32.u64 	%r176, %rd81;
	cvt.u32.u64 	%r177, %rd552;
	div.u32 	%r178, %r177, %r176;
	mul.lo.s32 	%r179, %r178, %r176;
	sub.s32 	%r180, %r177, %r179;
	cvt.u64.u32 	%rd540, %r178;
	cvt.u64.u32 	%rd541, %r180;
	bra.uni 	$L__BB50_35;
$L__BB50_34:
	div.s64 	%rd540, %rd552, %rd81;
	mul.lo.s64 	%rd454, %rd540, %rd81;
	sub.s64 	%rd541, %rd552, %rd454;
$L__BB50_35:
	add.s64 	%rd456, %rd1, %rd450;
	ld.global.u64 	%rd88, [%rd456];
	mad.lo.s64 	%rd89, %rd88, %rd541, %rd556;
	or.b64  	%rd457, %rd550, %rd81;
	and.b64  	%rd458, %rd457, -4294967296;
	setp.ne.s64 	%p41, %rd458, 0;
	@%p41 bra 	$L__BB50_37;
	cvt.u32.u64 	%r181, %rd81;
	cvt.u32.u64 	%r182, %rd550;
	div.u32 	%r183, %r182, %r181;
	mul.lo.s32 	%r184, %r183, %r181;
	sub.s32 	%r185, %r182, %r184;
	cvt.u64.u32 	%rd542, %r183;
	cvt.u64.u32 	%rd543, %r185;
	bra.uni 	$L__BB50_38;
$L__BB50_37:
	div.s64 	%rd542, %rd550, %rd81;
	mul.lo.s64 	%rd459, %rd542, %rd81;
	sub.s64 	%rd543, %rd550, %rd459;
$L__BB50_38:
	mad.lo.s64 	%rd96, %rd543, %rd88, %rd557;
	add.s32 	%r19, %r209, -1;
	mul.wide.u32 	%rd460, %r19, 8;
	add.s64 	%rd461, %rd2, %rd460;
	ld.global.u64 	%rd97, [%rd461];
	or.b64  	%rd462, %rd540, %rd97;
	and.b64  	%rd463, %rd462, -4294967296;
	setp.ne.s64 	%p42, %rd463, 0;
	@%p42 bra 	$L__BB50_40;
	cvt.u32.u64 	%r186, %rd97;
	cvt.u32.u64 	%r187, %rd540;
	div.u32 	%r188, %r187, %r186;
	mul.lo.s32 	%r189, %r188, %r186;
	sub.s32 	%r190, %r187, %r189;
	cvt.u64.u32 	%rd552, %r188;
	cvt.u64.u32 	%rd545, %r190;
	bra.uni 	$L__BB50_41;
$L__BB50_40:
	div.s64 	%rd552, %rd540, %rd97;
	mul.lo.s64 	%rd464, %rd552, %rd97;
	sub.s64 	%rd545, %rd540, %rd464;
$L__BB50_41:
	add.s64 	%rd466, %rd1, %rd460;
	ld.global.u64 	%rd104, [%rd466];
	mad.lo.s64 	%rd556, %rd104, %rd545, %rd89;
	or.b64  	%rd467, %rd542, %rd97;
	and.b64  	%rd468, %rd467, -4294967296;
	setp.ne.s64 	%p43, %rd468, 0;
	@%p43 bra 	$L__BB50_43;
	cvt.u32.u64 	%r191, %rd97;
	cvt.u32.u64 	%r192, %rd542;
	div.u32 	%r193, %r192, %r191;
	mul.lo.s32 	%r194, %r193, %r191;
	sub.s32 	%r195, %r192, %r194;
	cvt.u64.u32 	%rd550, %r193;
	cvt.u64.u32 	%rd547, %r195;
	bra.uni 	$L__BB50_44;
$L__BB50_43:
	div.s64 	%rd550, %rd542, %rd97;
	mul.lo.s64 	%rd469, %rd550, %rd97;
	sub.s64 	%rd547, %rd542, %rd469;
$L__BB50_44:
	mad.lo.s64 	%rd557, %rd547, %rd104, %rd96;
	add.s32 	%r209, %r209, -2;
$L__BB50_45:
	and.b32  	%r196, %r6, 1;
	setp.eq.b32 	%p44, %r196, 1;
	not.pred 	%p45, %p44;
	@%p45 bra 	$L__BB50_53;
	mul.wide.u32 	%rd470, %r209, 8;
	add.s64 	%rd471, %rd2, %rd470;
	ld.global.u64 	%rd119, [%rd471];
	or.b64  	%rd472, %rd552, %rd119;
	and.b64  	%rd473, %rd472, -4294967296;
	setp.ne.s64 	%p46, %rd473, 0;
	@%p46 bra 	$L__BB50_48;
	cvt.u32.u64 	%r197, %rd119;
	cvt.u32.u64 	%r198, %rd552;
	rem.u32 	%r199, %r198, %r197;
	cvt.u64.u32 	%rd554, %r199;
	bra.uni 	$L__BB50_49;
$L__BB50_48:
	rem.s64 	%rd554, %rd552, %rd119;
$L__BB50_49:
	add.s64 	%rd475, %rd1, %rd470;
	ld.global.u64 	%rd123, [%rd475];
	mad.lo.s64 	%rd556, %rd123, %rd554, %rd556;
	or.b64  	%rd476, %rd550, %rd119;
	and.b64  	%rd477, %rd476, -4294967296;
	setp.ne.s64 	%p47, %rd477, 0;
	@%p47 bra 	$L__BB50_51;
	cvt.u32.u64 	%r200, %rd119;
	cvt.u32.u64 	%r201, %rd550;
	rem.u32 	%r202, %r201, %r200;
	cvt.u64.u32 	%rd555, %r202;
	bra.uni 	$L__BB50_52;
$L__BB50_51:
	rem.s64 	%rd555, %rd550, %rd119;
$L__BB50_52:
	mad.lo.s64 	%rd557, %rd555, %rd123, %rd557;
$L__BB50_53:
	shl.b64 	%rd478, %rd556, 3;
	add.s64 	%rd479, %rd598, %rd478;
	ld.global.u64 	%rd480, [%rd479];
	shl.b64 	%rd481, %rd557, 3;
	add.s64 	%rd482, %rd598, %rd481;
	ld.global.u64 	%rd483, [%rd482];
	mul.lo.s64 	%rd484, %rd483, %rd480;
	st.shared.u64 	[%r5], %rd484;
	bra.uni 	$L__BB50_114;
$L__BB50_54:
	cvt.u64.u32 	%rd131, %r4;
	setp.le.u64 	%p2, %rd264, %rd131;
	@%p2 bra 	$L__BB50_114;
	mov.u32 	%r56, %ctaid.y;
	cvt.u64.u32 	%rd270, %r56;
	mad.lo.s64 	%rd589, %rd264, %rd270, %rd131;
	cvt.u32.u64 	%r22, %rd263;
	add.s32 	%r213, %r22, -1;
	setp.lt.s32 	%p3, %r213, 0;
	@%p3 bra 	$L__BB50_113;
	and.b32  	%r24, %r22, 7;
	setp.lt.u32 	%p4, %r213, 7;
	@%p4 bra 	$L__BB50_84;
	add.s32 	%r211, %r22, -4;
	and.b32  	%r57, %r22, -8;
	neg.s32 	%r210, %r57;
$L__BB50_58:
	.pragma "nounroll";
	add.s32 	%r29, %r211, 3;
	mul.wide.u32 	%rd272, %r29, 8;
	add.s64 	%rd273, %rd2, %rd272;
	ld.global.u64 	%rd135, [%rd273];
	or.b64  	%rd274, %rd589, %rd135;
	and.b64  	%rd275, %rd274, -4294967296;
	setp.ne.s64 	%p5, %rd275, 0;
	@%p5 bra 	$L__BB50_60;
	cvt.u32.u64 	%r58, %rd135;
	cvt.u32.u64 	%r59, %rd589;
	div.u32 	%r60, %r59, %r58;
	mul.lo.s32 	%r61, %r60, %r58;
	sub.s32 	%r62, %r59, %r61;
	cvt.u64.u32 	%rd560, %r60;
	cvt.u64.u32 	%rd561, %r62;
	bra.uni 	$L__BB50_61;
$L__BB50_60:
	div.s64 	%rd560, %rd589, %rd135;
	mul.lo.s64 	%rd276, %rd560, %rd135;
	sub.s64 	%rd561, %rd589, %rd276;
$L__BB50_61:
	add.s64 	%rd278, %rd1, %rd272;
	ld.global.u64 	%rd279, [%rd278];
	mul.lo.s64 	%rd142, %rd279, %rd561;
	add.s32 	%r30, %r211, 2;
	mul.wide.u32 	%rd280, %r30, 8;
	add.s64 	%rd281, %rd2, %rd280;
	ld.global.u64 	%rd143, [%rd281];
	or.b64  	%rd282, %rd560, %rd143;
	and.b64  	%rd283, %rd282, -4294967296;
	setp.ne.s64 	%p6, %rd283, 0;
	@%p6 bra 	$L__BB50_63;
	cvt.u32.u64 	%r63, %rd143;
	cvt.u32.u64 	%r64, %rd560;
	div.u32 	%r65, %r64, %r63;
	mul.lo.s32 	%r66, %r65, %r63;
	sub.s32 	%r67, %r64, %r66;
	cvt.u64.u32 	%rd562, %r65;
	cvt.u64.u32 	%rd563, %r67;
	bra.uni 	$L__BB50_64;
$L__BB50_63:
	div.s64 	%rd562, %rd560, %rd143;
	mul.lo.s64 	%rd284, %rd562, %rd143;
	sub.s64 	%rd563, %rd560, %rd284;
$L__BB50_64:
	add.s64 	%rd286, %rd1, %rd280;
	ld.global.u64 	%rd287, [%rd286];
	mad.lo.s64 	%rd150, %rd287, %rd563, %rd142;
	add.s32 	%r31, %r211, 1;
	mul.wide.u32 	%rd288, %r31, 8;
	add.s64 	%rd289, %rd2, %rd288;
	ld.global.u64 	%rd151, [%rd289];
	or.b64  	%rd290, %rd562, %rd151;
	and.b64  	%rd291, %rd290, -4294967296;
	setp.ne.s64 	%p7, %rd291, 0;
	@%p7 bra 	$L__BB50_66;
	cvt.u32.u64 	%r68, %rd151;
	cvt.u32.u64 	%r69, %rd562;
	div.u32 	%r70, %r69, %r68;
	mul.lo.s32 	%r71, %r70, %r68;
	sub.s32 	%r72, %r69, %r71;
	cvt.u64.u32 	%rd564, %r70;
	cvt.u64.u32 	%rd565, %r72;
	bra.uni 	$L__BB50_67;
$L__BB50_66:
	div.s64 	%rd564, %rd562, %rd151;
	mul.lo.s64 	%rd292, %rd564, %rd151;
	sub.s64 	%rd565, %rd562, %rd292;
$L__BB50_67:
	add.s64 	%rd294, %rd1, %rd288;
	ld.global.u64 	%rd295, [%rd294];
	mad.lo.s64 	%rd158, %rd295, %rd565, %rd150;
	add.s32 	%r32, %r211, -4;
	mul.wide.u32 	%rd296, %r211, 8;
	add.s64 	%rd297, %rd2, %rd296;
	ld.global.u64 	%rd159, [%rd297];
	or.b64  	%rd298, %rd564, %rd159;
	and.b64  	%rd299, %rd298, -4294967296;
	setp.ne.s64 	%p8, %rd299, 0;
	@%p8 bra 	$L__BB50_69;
	cvt.u32.u64 	%r73, %rd159;
	cvt.u32.u64 	%r74, %rd564;
	div.u32 	%r75, %r74, %r73;
	mul.lo.s32 	%r76, %r75, %r73;
	sub.s32 	%r77, %r74, %r76;
	cvt.u64.u32 	%rd566, %r75;
	cvt.u64.u32 	%rd567, %r77;
	bra.uni 	$L__BB50_70;
$L__BB50_69:
	div.s64 	%rd566, %rd564, %rd159;
	mul.lo.s64 	%rd300, %rd566, %rd159;
	sub.s64 	%rd567, %rd564, %rd300;
$L__BB50_70:
	add.s64 	%rd302, %rd1, %rd296;
	ld.global.u64 	%rd303, [%rd302];
	mad.lo.s64 	%rd166, %rd303, %rd567, %rd158;
	add.s32 	%r33, %r211, -1;
	mul.wide.u32 	%rd304, %r33, 8;
	add.s64 	%rd305, %rd2, %rd304;
	ld.global.u64 	%rd167, [%rd305];
	or.b64  	%rd306, %rd566, %rd167;
	and.b64  	%rd307, %rd306, -4294967296;
	setp.ne.s64 	%p9, %rd307, 0;
	@%p9 bra 	$L__BB50_72;
	cvt.u32.u64 	%r78, %rd167;
	cvt.u32.u64 	%r79, %rd566;
	div.u32 	%r80, %r79, %r78;
	mul.lo.s32 	%r81, %r80, %r78;
	sub.s32 	%r82, %r79, %r81;
	cvt.u64.u32 	%rd568, %r80;
	cvt.u64.u32 	%rd569, %r82;
	bra.uni 	$L__BB50_73;
$L__BB50_72:
	div.s64 	%rd568, %rd566, %rd167;
	mul.lo.s64 	%rd308, %rd568, %rd167;
	sub.s64 	%rd569, %rd566, %rd308;
$L__BB50_73:
	add.s64 	%rd310, %rd1, %rd304;
	ld.global.u64 	%rd311, [%rd310];
	mad.lo.s64 	%rd174, %rd311, %rd569, %rd166;
	add.s32 	%r34, %r211, -2;
	mul.wide.u32 	%rd312, %r34, 8;
	add.s64 	%rd313, %rd2, %rd312;
	ld.global.u64 	%rd175, [%rd313];
	or.b64  	%rd314, %rd568, %rd175;
	and.b64  	%rd315, %rd314, -4294967296;
	setp.ne.s64 	%p10, %rd315, 0;
	@%p10 bra 	$L__BB50_75;
	cvt.u32.u64 	%r83, %rd175;
	cvt.u32.u64 	%r84, %rd568;
	div.u32 	%r85, %r84, %r83;
	mul.lo.s32 	%r86, %r85, %r83;
	sub.s32 	%r87, %r84, %r86;
	cvt.u64.u32 	%rd570, %r85;
	cvt.u64.u32 	%rd571, %r87;
	bra.uni 	$L__BB50_76;
$L__BB50_75:
	div.s64 	%rd570, %rd568, %rd175;
	mul.lo.s64 	%rd316, %rd570, %rd175;
	sub.s64 	%rd571, %rd568, %rd316;
$L__BB50_76:
	add.s64 	%rd318, %rd1, %rd312;
	ld.global.u64 	%rd319, [%rd318];
	mad.lo.s64 	%rd182, %rd319, %rd571, %rd174;
	add.s32 	%r35, %r211, -3;
	mul.wide.u32 	%rd320, %r35, 8;
	add.s64 	%rd321, %rd2, %rd320;
	ld.global.u64 	%rd183, [%rd321];
	or.b64  	%rd322, %rd570, %rd183;
	and.b64  	%rd323, %rd322, -4294967296;
	setp.ne.s64 	%p11, %rd323, 0;
	@%p11 bra 	$L__BB50_78;
	cvt.u32.u64 	%r88, %rd183;
	cvt.u32.u64 	%r89, %rd570;
	div.u32 	%r90, %r89, %r88;
	mul.lo.s32 	%r91, %r90, %r88;
	sub.s32 	%r92, %r89, %r91;
	cvt.u64.u32 	%rd572, %r90;
	cvt.u64.u32 	%rd573, %r92;
	bra.uni 	$L__BB50_79;
$L__BB50_78:
	div.s64 	%rd572, %rd570, %rd183;
	mul.lo.s64 	%rd324, %rd572, %rd183;
	sub.s64 	%rd573, %rd570, %rd324;
$L__BB50_79:
	add.s64 	%rd326, %rd1, %rd320;
	ld.global.u64 	%rd327, [%rd326];
	mad.lo.s64 	%rd190, %rd327, %rd573, %rd182;
	mul.wide.u32 	%rd328, %r32, 8;
	add.s64 	%rd329, %rd2, %rd328;
	ld.global.u64 	%rd191, [%rd329];
	or.b64  	%rd330, %rd572, %rd191;
	and.b64  	%rd331, %rd330, -4294967296;
	setp.ne.s64 	%p12, %rd331, 0;
	@%p12 bra 	$L__BB50_81;
	cvt.u32.u64 	%r93, %rd191;
	cvt.u32.u64 	%r94, %rd572;
	div.u32 	%r95, %r94, %r93;
	mul.lo.s32 	%r96, %r95, %r93;
	sub.s32 	%r97, %r94, %r96;
	cvt.u64.u32 	%rd589, %r95;
	cvt.u64.u32 	%rd575, %r97;
	bra.uni 	$L__BB50_82;
$L__BB50_81:
	div.s64 	%rd589, %rd572, %rd191;
	mul.lo.s64 	%rd332, %rd589, %rd191;
	sub.s64 	%rd575, %rd572, %rd332;
$L__BB50_82:
	add.s64 	%rd334, %rd1, %rd328;
	ld.global.u64 	%rd335, [%rd334];
	mad.lo.s64 	%rd336, %rd335, %rd575, %rd190;
	shl.b64 	%rd337, %rd336, 3;
	add.s64 	%rd598, %rd598, %rd337;
	add.s32 	%r211, %r211, -8;
	add.s32 	%r210, %r210, 8;
	setp.ne.s32 	%p13, %r210, 0;
	@%p13 bra 	$L__BB50_58;
	add.s32 	%r213, %r211, 3;
$L__BB50_84:
	setp.eq.s32 	%p14, %r24, 0;
	@%p14 bra 	$L__BB50_113;
	and.b32  	%r40, %r22, 3;
	setp.lt.u32 	%p15, %r24, 4;
	@%p15 bra 	$L__BB50_99;
	mul.wide.u32 	%rd339, %r213, 8;
	add.s64 	%rd340, %rd2, %rd339;
	ld.global.u64 	%rd202, [%rd340];
	or.b64  	%rd341, %rd589, %rd202;
	and.b64  	%rd342, %rd341, -4294967296;
	setp.ne.s64 	%p16, %rd342, 0;
	@%p16 bra 	$L__BB50_88;
	cvt.u32.u64 	%r98, %rd202;
	cvt.u32.u64 	%r99, %rd589;
	div.u32 	%r100, %r99, %r98;
	mul.lo.s32 	%r101, %r100, %r98;
	sub.s32 	%r102, %r99, %r101;
	cvt.u64.u32 	%rd579, %r100;
	cvt.u64.u32 	%rd580, %r102;
	bra.uni 	$L__BB50_89;
$L__BB50_88:
	div.s64 	%rd579, %rd589, %rd202;
	mul.lo.s64 	%rd343, %rd579, %rd202;
	sub.s64 	%rd580, %rd589, %rd343;
$L__BB50_89:
	add.s64 	%rd345, %rd1, %rd339;
	ld.global.u64 	%rd346, [%rd345];
	mul.lo.s64 	%rd209, %rd346, %rd580;
	add.s32 	%r41, %r213, -1;
	mul.wide.u32 	%rd347, %r41, 8;
	add.s64 	%rd348, %rd2, %rd347;
	ld.global.u64 	%rd210, [%rd348];
	or.b64  	%rd349, %rd579, %rd210;
	and.b64  	%rd350, %rd349, -4294967296;
	setp.ne.s64 	%p17, %rd350, 0;
	@%p17 bra 	$L__BB50_91;
	cvt.u32.u64 	%r103, %rd210;
	cvt.u32.u64 	%r104, %rd579;
	div.u32 	%r105, %r104, %r103;
	mul.lo.s32 	%r106, %r105, %r103;
	sub.s32 	%r107, %r104, %r106;
	cvt.u64.u32 	%rd581, %r105;
	cvt.u64.u32 	%rd582, %r107;
	bra.uni 	$L__BB50_92;
$L__BB50_91:
	div.s64 	%rd581, %rd579, %rd210;
	mul.lo.s64 	%rd351, %rd581, %rd210;
	sub.s64 	%rd582, %rd579, %rd351;
$L__BB50_92:
	add.s64 	%rd353, %rd1, %rd347;
	ld.global.u64 	%rd354, [%rd353];
	mad.lo.s64 	%rd217, %rd354, %rd582, %rd209;
	add.s32 	%r42, %r213, -2;
	mul.wide.u32 	%rd355, %r42, 8;
	add.s64 	%rd356, %rd2, %rd355;
	ld.global.u64 	%rd218, [%rd356];
	or.b64  	%rd357, %rd581, %rd218;
	and.b64  	%rd358, %rd357, -4294967296;
	setp.ne.s64 	%p18, %rd358, 0;
	@%p18 bra 	$L__BB50_94;
	cvt.u32.u64 	%r108, %rd218;
	cvt.u32.u64 	%r109, %rd581;
	div.u32 	%r110, %r109, %r108;
	mul.lo.s32 	%r111, %r110, %r108;
	sub.s32 	%r112, %r109, %r111;
	cvt.u64.u32 	%rd583, %r110;
	cvt.u64.u32 	%rd584, %r112;
	bra.uni 	$L__BB50_95;
$L__BB50_94:
	div.s64 	%rd583, %rd581, %rd218;
	mul.lo.s64 	%rd359, %rd583, %rd218;
	sub.s64 	%rd584, %rd581, %rd359;
$L__BB50_95:
	add.s64 	%rd361, %rd1, %rd355;
	ld.global.u64 	%rd362, [%rd361];
	mad.lo.s64 	%rd225, %rd362, %rd584, %rd217;
	add.s32 	%r43, %r213, -3;
	mul.wide.u32 	%rd363, %r43, 8;
	add.s64 	%rd364, %rd2, %rd363;
	ld.global.u64 	%rd226, [%rd364];
	or.b64  	%rd365, %rd583, %rd226;
	and.b64  	%rd366, %rd365, -4294967296;
	setp.ne.s64 	%p19, %rd366, 0;
	@%p19 bra 	$L__BB50_97;
	cvt.u32.u64 	%r113, %rd226;
	cvt.u32.u64 	%r114, %rd583;
	div.u32 	%r115, %r114, %r113;
	mul.lo.s32 	%r116, %r115, %r113;
	sub.s32 	%r117, %r114, %r116;
	cvt.u64.u32 	%rd589, %r115;
	cvt.u64.u32 	%rd586, %r117;
	bra.uni 	$L__BB50_98;
$L__BB50_97:
	div.s64 	%rd589, %rd583, %rd226;
	mul.lo.s64 	%rd367, %rd589, %rd226;
	sub.s64 	%rd586, %rd583, %rd367;
$L__BB50_98:
	add.s64 	%rd369, %rd1, %rd363;
	ld.global.u64 	%rd370, [%rd369];
	mad.lo.s64 	%rd371, %rd370, %rd586, %rd225;
	shl.b64 	%rd372, %rd371, 3;
	add.s64 	%rd598, %rd598, %rd372;
	add.s32 	%r213, %r213, -4;
$L__BB50_99:
	setp.eq.s32 	%p20, %r40, 0;
	@%p20 bra 	$L__BB50_113;
	setp.eq.s32 	%p21, %r40, 1;
	@%p21 bra 	$L__BB50_108;
	mul.wide.u32 	%rd374, %r213, 8;
	add.s64 	%rd375, %rd2, %rd374;
	ld.global.u64 	%rd237, [%rd375];
	or.b64  	%rd376, %rd589, %rd237;
	and.b64  	%rd377, %rd376, -4294967296;
	setp.ne.s64 	%p22, %rd377, 0;
	@%p22 bra 	$L__BB50_103;
	cvt.u32.u64 	%r118, %rd237;
	cvt.u32.u64 	%r119, %rd589;
	div.u32 	%r120, %r119, %r118;
	mul.lo.s32 	%r121, %r120, %r118;
	sub.s32 	%r122, %r119, %r121;
	cvt.u64.u32 	%rd590, %r120;
	cvt.u64.u32 	%rd591, %r122;
	bra.uni 	$L__BB50_104;
$L__BB50_103:
	div.s64 	%rd590, %rd589, %rd237;
	mul.lo.s64 	%rd378, %rd590, %rd237;
	sub.s64 	%rd591, %rd589, %rd378;
$L__BB50_104:
	add.s64 	%rd380, %rd1, %rd374;
	ld.global.u64 	%rd381, [%rd380];
	mul.lo.s64 	%rd244, %rd381, %rd591;
	add.s32 	%r46, %r213, -1;
	mul.wide.u32 	%rd382, %r46, 8;
	add.s64 	%rd383, %rd2, %rd382;
	ld.global.u64 	%rd245, [%rd383];
	or.b64  	%rd384, %rd590, %rd245;
	and.b64  	%rd385, %rd384, -4294967296;
	setp.ne.s64 	%p23, %rd385, 0;
	@%p23 bra 	$L__BB50_106;
	cvt.u32.u64 	%r123, %rd245;
	cvt.u32.u64 	%r124, %rd590;
	div.u32 	%r125, %r124, %r123;
	mul.lo.s32 	%r126, %r125, %r123;
	sub.s32 	%r127, %r124, %r126;
	cvt.u64.u32 	%rd589, %r125;
	cvt.u64.u32 	%rd593, %r127;
	bra.uni 	$L__BB50_107;
$L__BB50_106:
	div.s64 	%rd589, %rd590, %rd245;
	mul.lo.s64 	%rd386, %rd589, %rd245;
	sub.s64 	%rd593, %rd590, %rd386;
$L__BB50_107:
	add.s64 	%rd388, %rd1, %rd382;
	ld.global.u64 	%rd389, [%rd388];
	mad.lo.s64 	%rd390, %rd389, %rd593, %rd244;
	shl.b64 	%rd391, %rd390, 3;
	add.s64 	%rd598, %rd598, %rd391;
	add.s32 	%r213, %r213, -2;
$L__BB50_108:
	and.b32  	%r128, %r22, 1;
	setp.eq.b32 	%p24, %r128, 1;
	not.pred 	%p25, %p24;
	@%p25 bra 	$L__BB50_113;
	mul.wide.u32 	%rd392, %r213, 8;
	add.s64 	%rd393, %rd2, %rd392;
	ld.global.u64 	%rd256, [%rd393];
	or.b64  	%rd394, %rd589, %rd256;
	and.b64  	%rd395, %rd394, -4294967296;
	setp.ne.s64 	%p26, %rd395, 0;
	@%p26 bra 	$L__BB50_111;
	cvt.u32.u64 	%r129, %rd256;
	cvt.u32.u64 	%r130, %rd589;
	rem.u32 	%r131, %r130, %r129;
	cvt.u64.u32 	%rd597, %r131;
	bra.uni 	$L__BB50_112;
$L__BB50_111:
	rem.s64 	%rd597, %rd589, %rd256;
$L__BB50_112:
	add.s64 	%rd397, %rd1, %rd392;
	ld.global.u64 	%rd398, [%rd397];
	mul.lo.s64 	%rd399, %rd398, %rd597;
	shl.b64 	%rd400, %rd399, 3;
	add.s64 	%rd598, %rd598, %rd400;
$L__BB50_113:
	ld.global.u64 	%rd401, [%rd598];
	st.shared.u64 	[%r5], %rd401;
$L__BB50_114:
	bar.sync 	0;
	setp.lt.u32 	%p48, %r215, 66;
	@%p48 bra 	$L__BB50_118;
$L__BB50_115:
	shr.u32 	%r50, %r215, 1;
	setp.ge.u32 	%p49, %r1, %r50;
	@%p49 bra 	$L__BB50_117;
	ld.shared.u64 	%rd485, [%r5];
	shl.b32 	%r203, %r50, 3;
	add.s32 	%r204, %r5, %r203;
	ld.shared.u64 	%rd486, [%r204];
	mul.lo.s64 	%rd487, %rd486, %rd485;
	st.shared.u64 	[%r5], %rd487;
$L__BB50_117:
	bar.sync 	0;
	setp.gt.u32 	%p50, %r215, 131;
	mov.u32 	%r215, %r50;
	@%p50 bra 	$L__BB50_115;
$L__BB50_118:
	setp.gt.u32 	%p51, %r1, 31;
	@%p51 bra 	$L__BB50_121;
	ld.volatile.shared.u64 	%rd488, [%r5];
	ld.volatile.shared.u64 	%rd489, [%r5+256];
	mul.lo.s64 	%rd490, %rd489, %rd488;
	st.volatile.shared.u64 	[%r5], %rd490;
	ld.volatile.shared.u64 	%rd491, [%r5];
	ld.volatile.shared.u64 	%rd492, [%r5+128];
	mul.lo.s64 	%rd493, %rd492, %rd491;
	st.volatile.shared.u64 	[%r5], %rd493;
	ld.volatile.shared.u64 	%rd494, [%r5];
	ld.volatile.shared.u64 	%rd495, [%r5+64];
	mul.lo.s64 	%rd496, %rd495, %rd494;
	st.volatile.shared.u64 	[%r5], %rd496;
	ld.volatile.shared.u64 	%rd497, [%r5];
	ld.volatile.shared.u64 	%rd498, [%r5+32];
	mul.lo.s64 	%rd499, %rd498, %rd497;
	st.volatile.shared.u64 	[%r5], %rd499;
	ld.volatile.shared.u64 	%rd500, [%r5];
	ld.volatile.shared.u64 	%rd501, [%r5+16];
	mul.lo.s64 	%rd502, %rd501, %rd500;
	st.volatile.shared.u64 	[%r5], %rd502;
	ld.volatile.shared.u64 	%rd503, [%r5];
	ld.volatile.shared.u64 	%rd504, [%r5+8];
	mul.lo.s64 	%rd505, %rd504, %rd503;
	st.volatile.shared.u64 	[%r5], %rd505;
	setp.ne.s32 	%p52, %r1, 0;
	@%p52 bra 	$L__BB50_121;
	ld.param.u64 	%rd513, [contiguous_prod2_u64_param_0];
	ld.shared.u64 	%rd506, [prodsdata_u64];
	cvt.u64.u32 	%rd507, %r2;
	mov.u32 	%r205, %ctaid.y;
	cvt.u64.u32 	%rd508, %r205;
	mad.lo.s64 	%rd509, %rd265, %rd508, %rd507;
	cvta.to.global.u64 	%rd510, %rd513;
	shl.b64 	%rd511, %rd509, 3;
	add.s64 	%rd512, %rd510, %rd511;
	st.global.u64 	[%rd512], %rd506;
$L__BB50_121:
	ret;

}
	// .globl	contiguous_prod22_u64
.visible .entry contiguous_prod22_u64(
	.param .u64 .ptr .align 1 contiguous_prod22_u64_param_0,
	.param .u64 .ptr .align 1 contiguous_prod22_u64_param_1,
	.param .u64 contiguous_prod22_u64_param_2,
	.param .u64 contiguous_prod22_u64_param_3
)
{
	.reg .pred 	%p<8>;
	.reg .b32 	%r<19>;
	.reg .b64 	%rd<54>;

	ld.param.u64 	%rd4, [contiguous_prod22_u64_param_0];
	ld.param.u64 	%rd7, [contiguous_prod22_u64_param_1];
	ld.param.u64 	%rd5, [contiguous_prod22_u64_param_2];
	ld.param.u64 	%rd6, [contiguous_prod22_u64_param_3];
	cvta.to.global.u64 	%rd1, %rd7;
	mov.u32 	%r1, %tid.x;
	mov.u32 	%r2, %ctaid.x;
	mov.u32 	%r18, %ntid.x;
	mul.lo.s32 	%r8, %r2, %r18;
	shl.b32 	%r9, %r8, 1;
	add.s32 	%r4, %r9, %r1;
	shl.b32 	%r10, %r1, 3;
	mov.u32 	%r11, prodsdata_u64;
	add.s32 	%r5, %r11, %r10;
	mov.b64 	%rd8, 1;
	st.shared.u64 	[%r5], %rd8;
	add.s32 	%r12, %r4, %r18;
	cvt.u64.u32 	%rd2, %r12;
	setp.le.u64 	%p1, %rd5, %rd2;
	@%p1 bra 	$L__BB51_2;
	cvt.u64.u32 	%rd14, %r4;
	mov.u32 	%r14, %ctaid.y;
	cvt.u64.u32 	%rd15, %r14;
	mul.lo.s64 	%rd16, %rd5, %rd15;
	add.s64 	%rd17, %rd16, %rd14;
	shl.b64 	%rd18, %rd17, 3;
	add.s64 	%rd19, %rd1, %rd18;
	ld.global.u64 	%rd20, [%rd19];
	add.s64 	%rd21, %rd16, %rd2;
	shl.b64 	%rd22, %rd21, 3;
	add.s64 	%rd23, %rd1, %rd22;
	ld.global.u64 	%rd24, [%rd23];
	mul.lo.s64 	%rd25, %rd24, %rd20;
	st.shared.u64 	[%r5], %rd25;
	bra.uni 	$L__BB51_4;
$L__BB51_2:
	cvt.u64.u32 	%rd3, %r4;
	setp.le.u64 	%p2, %rd5, %rd3;
	@%p2 bra 	$L__BB51_4;
	mov.u32 	%r13, %ctaid.y;
	cvt.u64.u32 	%rd9, %r13;
	mad.lo.s64 	%rd10, %rd5, %rd9, %rd3;
	shl.b64 	%rd11, %rd10, 3;
	add.s64 	%rd12, %rd1, %rd11;
	ld.global.u64 	%rd13, [%rd12];
	st.shared.u64 	[%r5], %rd13;
$L__BB51_4:
	bar.sync 	0;
	setp.lt.u32 	%p3, %r18, 66;
	@%p3 bra 	$L__BB51_8;
$L__BB51_5:
	shr.u32 	%r7, %r18, 1;
	setp.ge.u32 	%p4, %r1, %r7;
	@%p4 bra 	$L__BB51_7;
	ld.shared.u64 	%rd26, [%r5];
	shl.b32 	%r15, %r7, 3;
	add.s32 	%r16, %r5, %r15;
	ld.shared.u64 	%rd27, [%r16];
	mul.lo.s64 	%rd28, %rd27, %rd26;
	st.shared.u64 	[%r5], %rd28;
$L__BB51_7:
	bar.sync 	0;
	setp.gt.u32 	%p5, %r18, 131;
	mov.u32 	%r18, %r7;
	@%p5 bra 	$L__BB51_5;
$L__BB51_8:
	setp.gt.u32 	%p6, %r1, 31;
	@%p6 bra 	$L__BB51_11;
	ld.volatile.shared.u64 	%rd29, [%r5];
	ld.volatile.shared.u64 	%rd30, [%r5+256];
	mul.lo.s64 	%rd31, %rd30, %rd29;
	st.volatile.shared.u64 	[%r5], %rd31;
	ld.volatile.shared.u64 	%rd32, [%r5];
	ld.volatile.shared.u64 	%rd33, [%r5+128];
	mul.lo.s64 	%rd34, %rd33, %rd32;
	st.volatile.shared.u64 	[%r5], %rd34;
	ld.volatile.shared.u64 	%rd35, [%r5];
	ld.volatile.shared.u64 	%rd36, [%r5+64];
	mul.lo.s64 	%rd37, %rd36, %rd35;
	st.volatile.shared.u64 	[%r5], %rd37;
	ld.volatile.shared.u64 	%rd38, [%r5];
	ld.volatile.shared.u64 	%rd39, [%r5+32];
	mul.lo.s64 	%rd40, %rd39, %rd38;
	st.volatile.shared.u64 	[%r5], %rd40;
	ld.volatile.shared.u64 	%rd41, [%r5];
	ld.volatile.shared.u64 	%rd42, [%r5+16];
	mul.lo.s64 	%rd43, %rd42, %rd41;
	st.volatile.shared.u64 	[%r5], %rd43;
	ld.volatile.shared.u64 	%rd44, [%r5];
	ld.volatile.shared.u64 	%rd45, [%r5+8];
	mul.lo.s64 	%rd46, %rd45, %rd44;
	st.volatile.shared.u64 	[%r5], %rd46;
	setp.ne.s32 	%p7, %r1, 0;
	@%p7 bra 	$L__BB51_11;
	ld.shared.u64 	%rd47, [prodsdata_u64];
	cvt.u64.u32 	%rd48, %r2;
	mov.u32 	%r17, %ctaid.y;
	cvt.u64.u32 	%rd49, %r17;
	mad.lo.s64 	%rd50, %rd6, %rd49, %rd48;
	cvta.to.global.u64 	%rd51, %rd4;
	shl.b64 	%rd52, %rd50, 3;
	add.s64 	%rd53, %rd51, %rd52;
	st.global.u64 	[%rd53], %rd47;
$L__BB51_11:
	ret;

}
	// .globl	contiguous_prod3_u64
.visible .entry contiguous_prod3_u64(
	.param .u64 .ptr .align 1 contiguous_prod3_u64_param_0,
	.param .u64 .ptr .align 1 contiguous_prod3_u64_param_1,
	.param .u64 .ptr .align 1 contiguous_prod3_u64_param_2,
	.param .u64 .ptr .align 1 contiguous_prod3_u64_param_3,
	.param .u64 contiguous_prod3_u64_param_4,
	.param .u64 contiguous_prod3_u64_param_5,
	.param .u64 contiguous_prod3_u64_param_6
)
{
	.reg .pred 	%p<38>;
	.reg .b32 	%r<204>;
	.reg .b64 	%rd<363>;

	ld.param.u64 	%rd159, [contiguous_prod3_u64_param_0];
	ld.param.u64 	%rd160, [contiguous_prod3_u64_param_1];
	ld.param.u64 	%rd163, [contiguous_prod3_u64_param_2];
	ld.param.u64 	%rd164, [contiguous_prod3_u64_param_3];
	ld.param.u64 	%rd161, [contiguous_prod3_u64_param_4];
	ld.param.u64 	%rd162, [contiguous_prod3_u64_param_5];
	ld.param.u64 	%rd165, [contiguous_prod3_u64_param_6];
	cvta.to.global.u64 	%rd1, %rd164;
	cvta.to.global.u64 	%rd2, %rd163;
	mov.u32 	%r1, %tid.y;
	mov.u32 	%r2, %ntid.x;
	mov.u32 	%r3, %tid.x;
	mad.lo.s32 	%r64, %r1, %r2, %r3;
	mov.u32 	%r65, %ctaid.x;
	mad.lo.s32 	%r66, %r65, %r2, %r3;
	mov.u32 	%r4, %ctaid.y;
	mov.u32 	%r5, %ntid.y;
	mad.lo.s32 	%r67, %r4, %r5, %r1;
	shl.b32 	%r68, %r64, 3;
	mov.u32 	%r69, prodsdata_u64;
	add.s32 	%r7, %r69, %r68;
	mov.b64 	%rd167, 1;
	st.shared.u64 	[%r7], %rd167;
	cvt.u64.u32 	%rd3, %r66;
	setp.le.u64 	%p1, %rd162, %rd3;
	cvt.u64.u32 	%rd168, %r67;
	setp.le.u64 	%p2, %rd165, %rd168;
	or.pred  	%p3, %p1, %p2;
	@%p3 bra 	$L__BB52_76;
	cvt.u32.u64 	%r70, %rd3;
	cvt.u32.u64 	%r71, %rd162;
	mad.lo.s32 	%r194, %r67, %r71, %r70;
	cvt.u32.u64 	%r9, %rd161;
	add.s32 	%r193, %r9, -1;
	setp.lt.s32 	%p4, %r193, 0;
	mov.b64 	%rd353, 0;
	@%p4 bra 	$L__BB52_59;
	setp.lt.u32 	%p5, %r193, 7;
	mov.b64 	%rd353, 0;
	@%p5 bra 	$L__BB52_30;
	add.s32 	%r189, %r9, -4;
	and.b32  	%r72, %r9, -8;
	neg.s32 	%r188, %r72;
	mov.b64 	%rd353, 0;
$L__BB52_4:
	.pragma "nounroll";
	add.s32 	%r16, %r189, 3;
	cvt.u64.u32 	%rd5, %r194;
	mul.wide.u32 	%rd173, %r16, 8;
	add.s64 	%rd174, %rd2, %rd173;
	ld.global.u64 	%rd6, [%rd174];
	and.b64  	%rd175, %rd6, -4294967296;
	setp.ne.s64 	%p6, %rd175, 0;
	@%p6 bra 	$L__BB52_6;
	cvt.u32.u64 	%r73, %rd6;
	cvt.u32.u64 	%r74, %rd5;
	div.u32 	%r75, %r74, %r73;
	mul.lo.s32 	%r76, %r75, %r73;
	sub.s32 	%r77, %r74, %r76;
	cvt.u64.u32 	%rd318, %r75;
	cvt.u64.u32 	%rd319, %r77;
	bra.uni 	$L__BB52_7;
$L__BB52_6:
	div.s64 	%rd318, %rd5, %rd6;
	mul.lo.s64 	%rd176, %rd318, %rd6;
	sub.s64 	%rd319, %rd5, %rd176;
$L__BB52_7:
	mul.wide.u32 	%rd177, %r16, 8;
	add.s64 	%rd178, %rd1, %rd177;
	ld.global.u64 	%rd179, [%rd178];
	mad.lo.s64 	%rd13, %rd179, %rd319, %rd353;
	add.s32 	%r17, %r189, 2;
	and.b64  	%rd14, %rd318, 4294967295;
	mul.wide.u32 	%rd180, %r17, 8;
	add.s64 	%rd181, %rd2, %rd180;
	ld.global.u64 	%rd15, [%rd181];
	and.b64  	%rd182, %rd15, -4294967296;
	setp.ne.s64 	%p7, %rd182, 0;
	@%p7 bra 	$L__BB52_9;
	cvt.u32.u64 	%r78, %rd15;
	cvt.u32.u64 	%r79, %rd14;
	div.u32 	%r80, %r79, %r78;
	mul.lo.s32 	%r81, %r80, %r78;
	sub.s32 	%r82, %r79, %r81;
	cvt.u64.u32 	%rd320, %r80;
	cvt.u64.u32 	%rd321, %r82;
	bra.uni 	$L__BB52_10;
$L__BB52_9:
	div.s64 	%rd320, %rd14, %rd15;
	mul.lo.s64 	%rd183, %rd320, %rd15;
	sub.s64 	%rd321, %rd14, %rd183;
$L__BB52_10:
	mul.wide.u32 	%rd184, %r17, 8;
	add.s64 	%rd185, %rd1, %rd184;
	ld.global.u64 	%rd186, [%rd185];
	mad.lo.s64 	%rd22, %rd186, %rd321, %rd13;
	add.s32 	%r18, %r189, 1;
	and.b64  	%rd23, %rd320, 4294967295;
	mul.wide.u32 	%rd187, %r18, 8;
	add.s64 	%rd188, %rd2, %rd187;
	ld.global.u64 	%rd24, [%rd188];
	and.b64  	%rd189, %rd24, -4294967296;
	setp.ne.s64 	%p8, %rd189, 0;
	@%p8 bra 	$L__BB52_12;
	cvt.u32.u64 	%r83, %rd24;
	cvt.u32.u64 	%r84, %rd23;
	div.u32 	%r85, %r84, %r83;
	mul.lo.s32 	%r86, %r85, %r83;
	sub.s32 	%r87, %r84, %r86;
	cvt.u64.u32 	%rd322, %r85;
	cvt.u64.u32 	%rd323, %r87;
	bra.uni 	$L__BB52_13;
$L__BB52_12:
	div.s64 	%rd322, %rd23, %rd24;
	mul.lo.s64 	%rd190, %rd322, %rd24;
	sub.s64 	%rd323, %rd23, %rd190;
$L__BB52_13:
	mul.wide.u32 	%rd191, %r18, 8;
	add.s64 	%rd192, %rd1, %rd191;
	ld.global.u64 	%rd193, [%rd192];
	mad.lo.s64 	%rd31, %rd193, %rd323, %rd22;
	and.b64  	%rd32, %rd322, 4294967295;
	mul.wide.u32 	%rd194, %r189, 8;
	add.s64 	%rd195, %rd2, %rd194;
	ld.global.u64 	%rd33, [%rd195];
	and.b64  	%rd196, %rd33, -4294967296;
	setp.ne.s64 	%p9, %rd196, 0;
	@%p9 bra 	$L__BB52_15;
	cvt.u32.u64 	%r88, %rd33;
	cvt.u32.u64 	%r89, %rd32;
	div.u32 	%r90, %r89, %r88;
	mul.lo.s32 	%r91, %r90, %r88;
	sub.s32 	%r92, %r89, %r91;
	cvt.u64.u32 	%rd324, %r90;
	cvt.u64.u32 	%rd325, %r92;
	bra.uni 	$L__BB52_16;
$L__BB52_15:
	div.s64 	%rd324, %rd32, %rd33;
	mul.lo.s64 	%rd197, %rd324, %rd33;
	sub.s64 	%rd325, %rd32, %rd197;
$L__BB52_16:
	mul.wide.u32 	%rd198, %r189, 8;
	add.s64 	%rd199, %rd1, %rd198;
	ld.global.u64 	%rd200, [%rd199];
	mad.lo.s64 	%rd40, %rd200, %rd325, %rd31;
	add.s32 	%r19, %r189, -1;
	and.b64  	%rd41, %rd324, 4294967295;
	mul.wide.u32 	%rd201, %r19, 8;
	add.s64 	%rd202, %rd2, %rd201;
	ld.global.u64 	%rd42, [%rd202];
	and.b64  	%rd203, %rd42, -4294967296;
	setp.ne.s64 	%p10, %rd203, 0;
	@%p10 bra 	$L__BB52_18;
	cvt.u32.u64 	%r93, %rd42;
	cvt.u32.u64 	%r94, %rd41;
	div.u32 	%r95, %r94, %r93;
	mul.lo.s32 	%r96, %r95, %r93;
	sub.s32 	%r97, %r94, %r96;
	cvt.u64.u32 	%rd326, %r95;
	cvt.u64.u32 	%rd327, %r97;
	bra.uni 	$L__BB52_19;
$L__BB52_18:
	div.s64 	%rd326, %rd41, %rd42;
	mul.lo.s64 	%rd204, %rd326, %rd42;
	sub.s64 	%rd327, %rd41, %rd204;
$L__BB52_19:
	mul.wide.u32 	%rd205, %r19, 8;
	add.s64 	%rd206, %rd1, %rd205;
	ld.global.u64 	%rd207, [%rd206];
	mad.lo.s64 	%rd49, %rd207, %rd327, %rd40;
	add.s32 	%r20, %r189, -2;
	and.b64  	%rd50, %rd326, 4294967295;
	mul.wide.u32 	%rd208, %r20, 8;
	add.s64 	%rd209, %rd2, %rd208;
	ld.global.u64 	%rd51, [%rd209];
	and.b64  	%rd210, %rd51, -4294967296;
	setp.ne.s64 	%p11, %rd210, 0;
	@%p11 bra 	$L__BB52_21;
	cvt.u32.u64 	%r98, %rd51;
	cvt.u32.u64 	%r99, %rd50;
	div.u32 	%r100, %r99, %r98;
	mul.lo.s32 	%r101, %r100, %r98;
	sub.s32 	%r102, %r99, %r101;
	cvt.u64.u32 	%rd328, %r100;
	cvt.u64.u32 	%rd329, %r102;
	bra.uni 	$L__BB52_22;
$L__BB52_21:
	div.s64 	%rd328, %rd50, %rd51;
	mul.lo.s64 	%rd211, %rd328, %rd51;
	sub.s64 	%rd329, %rd50, %rd211;
$L__BB52_22:
	mul.wide.u32 	%rd212, %r20, 8;
	add.s64 	%rd213, %rd1, %rd212;
	ld.global.u64 	%rd214, [%rd213];
	mad.lo.s64 	%rd58, %rd214, %rd329, %rd49;
	add.s32 	%r21, %r189, -3;
	and.b64  	%rd59, %rd328, 4294967295;
	mul.wide.u32 	%rd215, %r21, 8;
	add.s64 	%rd216, %rd2, %rd215;
	ld.global.u64 	%rd60, [%rd216];
	and.b64  	%rd217, %rd60, -4294967296;
	setp.ne.s64 	%p12, %rd217, 0;
	@%p12 bra 	$L__BB52_24;
	cvt.u32.u64 	%r103, %rd60;
	cvt.u32.u64 	%r104, %rd59;
	div.u32 	%r105, %r104, %r103;
	mul.lo.s32 	%r106, %r105, %r103;
	sub.s32 	%r107, %r104, %r106;
	cvt.u64.u32 	%rd330, %r105;
	cvt.u64.u32 	%rd331, %r107;
	bra.uni 	$L__BB52_25;
$L__BB52_24:
	div.s64 	%rd330, %rd59, %rd60;
	mul.lo.s64 	%rd218, %rd330, %rd60;
	sub.s64 	%rd331, %rd59, %rd218;
$L__BB52_25:
	mul.wide.u32 	%rd219, %r21, 8;
	add.s64 	%rd220, %rd1, %rd219;
	ld.global.u64 	%rd221, [%rd220];
	mad.lo.s64 	%rd67, %rd221, %rd331, %rd58;
	and.b64  	%rd68, %rd330, 4294967295;
	add.s32 	%r108, %r189, -4;
	mul.wide.u32 	%rd222, %r108, 8;
	add.s64 	%rd223, %rd2, %rd222;
	ld.global.u64 	%rd69, [%rd223];
	and.b64  	%rd224, %rd69, -4294967296;
	setp.ne.s64 	%p13, %rd224, 0;
	@%p13 bra 	$L__BB52_27;
	cvt.u32.u64 	%r109, %rd69;
	cvt.u32.u64 	%r110, %rd68;
	div.u32 	%r111, %r110, %r109;
	mul.lo.s32 	%r112, %r111, %r109;
	sub.s32 	%r113, %r110, %r112;
	cvt.u64.u32 	%rd332, %r111;
	cvt.u64.u32 	%rd333, %r113;
	bra.uni 	$L__BB52_28;
$L__BB52_27:
	div.s64 	%rd332, %rd68, %rd69;
	mul.lo.s64 	%rd225, %rd332, %rd69;
	sub.s64 	%rd333, %rd68, %rd225;
$L__BB52_28:
	mul.wide.u32 	%rd226, %r108, 8;
	add.s64 	%rd227, %rd1, %rd226;
	ld.global.u64 	%rd228, [%rd227];
	mad.lo.s64 	%rd353, %rd228, %rd333, %rd67;
	cvt.u32.u64 	%r194, %rd332;
	add.s32 	%r189, %r189, -8;
	add.s32 	%r188, %r188, 8;
	setp.ne.s32 	%p14, %r188, 0;
	@%p14 bra 	$L__BB52_4;
	add.s32 	%r193, %r189, 3;
$L__BB52_30:
	and.b32  	%r28, %r9, 7;
	setp.eq.s32 	%p15, %r28, 0;
	@%p15 bra 	$L__BB52_59;
	and.b32  	%r29, %r9, 3;
	setp.lt.u32 	%p16, %r28, 4;
	@%p16 bra 	$L__BB52_45;
	cvt.u64.u32 	%rd79, %r194;
	mul.wide.u32 	%rd230, %r193, 8;
	add.s64 	%rd231, %rd2, %rd230;
	ld.global.u64 	%rd80, [%rd231];
	and.b64  	%rd232, %rd80, -4294967296;
	setp.ne.s64 	%p17, %rd232, 0;
	@%p17 bra 	$L__BB52_34;
	cvt.u32.u64 	%r115, %rd80;
	cvt.u32.u64 	%r116, %rd79;
	div.u32 	%r117, %r116, %r115;
	mul.lo.s32 	%r118, %r117, %r115;
	sub.s32 	%r119, %r116, %r118;
	cvt.u64.u32 	%rd336, %r117;
	cvt.u64.u32 	%rd337, %r119;
	bra.uni 	$L__BB52_35;
$L__BB52_34:
	div.s64 	%rd336, %rd79, %rd80;
	mul.lo.s64 	%rd233, %rd336, %rd80;
	sub.s64 	%rd337, %rd79, %rd233;
$L__BB52_35:
	mul.wide.u32 	%rd234, %r193, 8;
	add.s64 	%rd235, %rd1, %rd234;
	ld.global.u64 	%rd236, [%rd235];
	mad.lo.s64 	%rd87, %rd236, %rd337, %rd353;
	add.s32 	%r30, %r193, -1;
	and.b64  	%rd88, %rd336, 4294967295;
	mul.wide.u32 	%rd237, %r30, 8;
	add.s64 	%rd238, %rd2, %rd237;
	ld.global.u64 	%rd89, [%rd238];
	and.b64  	%rd239, %rd89, -4294967296;
	setp.ne.s64 	%p18, %rd239, 0;
	@%p18 bra 	$L__BB52_37;
	cvt.u32.u64 	%r120, %rd89;
	cvt.u32.u64 	%r121, %rd88;
	div.u32 	%r122, %r121, %r120;
	mul.lo.s32 	%r123, %r122, %r120;
	sub.s32 	%r124, %r121, %r123;
	cvt.u64.u32 	%rd338, %r122;
	cvt.u64.u32 	%rd339, %r124;
	bra.uni 	$L__BB52_38;
$L__BB52_37:
	div.s64 	%rd338, %rd88, %rd89;
	mul.lo.s64 	%rd240, %rd338, %rd89;
	sub.s64 	%rd339, %rd88, %rd240;
$L__BB52_38:
	mul.wide.u32 	%rd241, %r30, 8;
	add.s64 	%rd242, %rd1, %rd241;
	ld.global.u64 	%rd243, [%rd242];
	mad.lo.s64 	%rd96, %rd243, %rd339, %rd87;
	add.s32 	%r31, %r193, -2;
	and.b64  	%rd97, %rd338, 4294967295;
	mul.wide.u32 	%rd244, %r31, 8;
	add.s64 	%rd245, %rd2, %rd244;
	ld.global.u64 	%rd98, [%rd245];
	and.b64  	%rd246, %rd98, -4294967296;
	setp.ne.s64 	%p19, %rd246, 0;
	@%p19 bra 	$L__BB52_40;
	cvt.u32.u64 	%r125, %rd98;
	cvt.u32.u64 	%r126, %rd97;
	div.u32 	%r127, %r126, %r125;
	mul.lo.s32 	%r128, %r127, %r125;
	sub.s32 	%r129, %r126, %r128;
	cvt.u64.u32 	%rd340, %r127;
	cvt.u64.u32 	%rd341, %r129;
	bra.uni 	$L__BB52_41;
$L__BB52_40:
	div.s64 	%rd340, %rd97, %rd98;
	mul.lo.s64 	%rd247, %rd340, %rd98;
	sub.s64 	%rd341, %rd97, %rd247;
$L__BB52_41:
	mul.wide.u32 	%rd248, %r31, 8;
	add.s64 	%rd249, %rd1, %rd248;
	ld.global.u64 	%rd250, [%rd249];
	mad.lo.s64 	%rd105, %rd250, %rd341, %rd96;
	add.s32 	%r32, %r193, -3;
	and.b64  	%rd106, %rd340, 4294967295;
	mul.wide.u32 	%rd251, %r32, 8;
	add.s64 	%rd252, %rd2, %rd251;
	ld.global.u64 	%rd107, [%rd252];
	and.b64  	%rd253, %rd107, -4294967296;
	setp.ne.s64 	%p20, %rd253, 0;
	@%p20 bra 	$L__BB52_43;
	cvt.u32.u64 	%r130, %rd107;
	cvt.u32.u64 	%r131, %rd106;
	div.u32 	%r132, %r131, %r130;
	mul.lo.s32 	%r133, %r132, %r130;
	sub.s32 	%r134, %r131, %r133;
	cvt.u64.u32 	%rd342, %r132;
	cvt.u64.u32 	%rd343, %r134;
	bra.uni 	$L__BB52_44;
$L__BB52_43:
	div.s64 	%rd342, %rd106, %rd107;
	mul.lo.s64 	%rd254, %rd342, %rd107;
	sub.s64 	%rd343, %rd106, %rd254;
$L__BB52_44:
	mul.wide.u32 	%rd255, %r32, 8;
	add.s64 	%rd256, %rd1, %rd255;
	ld.global.u64 	%rd257, [%rd256];
	mad.lo.s64 	%rd353, %rd257, %rd343, %rd105;
	cvt.u32.u64 	%r194, %rd342;
	add.s32 	%r193, %r193, -4;
$L__BB52_45:
	setp.eq.s32 	%p21, %r29, 0;
	@%p21 bra 	$L__BB52_59;
	setp.eq.s32 	%p22, %r29, 1;
	@%p22 bra 	$L__BB52_54;
	cvt.u64.u32 	%rd117, %r194;
	mul.wide.u32 	%rd259, %r193, 8;
	add.s64 	%rd260, %rd2, %rd259;
	ld.global.u64 	%rd118, [%rd260];
	and.b64  	%rd261, %rd118, -4294967296;
	setp.ne.s64 	%p23, %rd261, 0;
	@%p23 bra 	$L__BB52_49;
	cvt.u32.u64 	%r135, %rd118;
	cvt.u32.u64 	%r136, %rd117;
	div.u32 	%r137, %r136, %r135;
	mul.lo.s32 	%r138, %r137, %r135;
	sub.s32 	%r139, %r136, %r138;
	cvt.u64.u32 	%rd346, %r137;
	cvt.u64.u32 	%rd347, %r139;
	bra.uni 	$L__BB52_50;
$L__BB52_49:
	div.s64 	%rd346, %rd117, %rd118;
	mul.lo.s64 	%rd262, %rd346, %rd118;
	sub.s64 	%rd347, %rd117, %rd262;
$L__BB52_50:
	add.s64 	%rd264, %rd1, %rd259;
	ld.global.u64 	%rd265, [%rd264];
	mad.lo.s64 	%rd125, %rd265, %rd347, %rd353;
	add.s32 	%r37, %r193, -1;
	and.b64  	%rd126, %rd346, 4294967295;
	mul.wide.u32 	%rd266, %r37, 8;
	add.s64 	%rd267, %rd2, %rd266;
	ld.global.u64 	%rd127, [%rd267];
	and.b64  	%rd268, %rd127, -4294967296;
	setp.ne.s64 	%p24, %rd268, 0;
	@%p24 bra 	$L__BB52_52;
	cvt.u32.u64 	%r140, %rd127;
	cvt.u32.u64 	%r141, %rd126;
	div.u32 	%r142, %r141, %r140;
	mul.lo.s32 	%r143, %r142, %r140;
	sub.s32 	%r144, %r141, %r143;
	cvt.u64.u32 	%rd348, %r142;
	cvt.u64.u32 	%rd349, %r144;
	bra.uni 	$L__BB52_53;
$L__BB52_52:
	div.s64 	%rd348, %rd126, %rd127;
	mul.lo.s64 	%rd269, %rd348, %rd127;
	sub.s64 	%rd349, %rd126, %rd269;
$L__BB52_53:
	add.s64 	%rd271, %rd1, %rd266;
	ld.global.u64 	%rd272, [%rd271];
	mad.lo.s64 	%rd353, %rd272, %rd349, %rd125;
	cvt.u32.u64 	%r194, %rd348;
	add.s32 	%r193, %r193, -2;
$L__BB52_54:
	and.b32  	%r145, %r9, 1;
	setp.eq.b32 	%p25, %r145, 1;
	not.pred 	%p26, %p25;
	@%p26 bra 	$L__BB52_59;
	cvt.u64.u32 	%rd137, %r194;
	mul.wide.u32 	%rd273, %r193, 8;
	add.s64 	%rd274, %rd2, %rd273;
	ld.global.u64 	%rd138, [%rd274];
	and.b64  	%rd275, %rd138, -4294967296;
	setp.ne.s64 	%p27, %rd275, 0;
	@%p27 bra 	$L__BB52_57;
	cvt.u32.u64 	%r146, %rd138;
	cvt.u32.u64 	%r147, %rd137;
	rem.u32 	%r148, %r147, %r146;
	cvt.u64.u32 	%rd352, %r148;
	bra.uni 	$L__BB52_58;
$L__BB52_57:
	rem.s64 	%rd352, %rd137, %rd138;
$L__BB52_58:
	add.s64 	%rd277, %rd1, %rd273;
	ld.global.u64 	%rd278, [%rd277];
	mad.lo.s64 	%rd353, %rd278, %rd352, %rd353;
$L__BB52_59:
	cvta.to.global.u64 	%rd279, %rd160;
	shl.b64 	%rd280, %rd353, 3;
	add.s64 	%rd281, %rd279, %rd280;
	ld.global.u64 	%rd282, [%rd281];
	st.shared.u64 	[%r7], %rd282;
	bar.sync 	0;
	setp.ne.s32 	%p28, %r1, 0;
	@%p28 bra 	$L__BB52_76;
	setp.gt.u32 	%p29, %r5, 1;
	@%p29 bra 	$L__BB52_62;
	shl.b32 	%r149, %r3, 3;
	mov.u32 	%r150, prodsdata_u64;
	add.s32 	%r151, %r150, %r149;
	ld.shared.u64 	%rd361, [%r151];
	bra.uni 	$L__BB52_75;
$L__BB52_62:
	shl.b32 	%r153, %r3, 3;
	mov.u32 	%r154, prodsdata_u64;
	add.s32 	%r42, %r154, %r153;
	ld.shared.u64 	%rd361, [%r42];
	add.s32 	%r43, %r5, -1;
	add.s32 	%r155, %r5, -2;
	and.b32  	%r44, %r43, 7;
	setp.lt.u32 	%p30, %r155, 7;
	mov.b32 	%r202, 1;
	@%p30 bra 	$L__BB52_66;
	and.b32  	%r158, %r43, -8;
	neg.s32 	%r199, %r158;
	shl.b32 	%r46, %r2, 3;
	add.s32 	%r160, %r153, %r46;
	add.s32 	%r197, %r154, %r160;
	shl.b32 	%r48, %r2, 6;
	mov.b32 	%r200, 1;
	mov.b32 	%r198, 0;
$L__BB52_64:
	.pragma "nounroll";
	mul.lo.s32 	%r162, %r200, %r2;
	shl.b32 	%r163, %r162, 3;
	add.s32 	%r164, %r42, %r163;
	ld.shared.u64 	%rd284, [%r197];
	mul.lo.s64 	%rd285, %rd284, %rd361;
	add.s32 	%r165, %r164, %r46;
	ld.shared.u64 	%rd286, [%r165];
	mul.lo.s64 	%rd287, %rd286, %rd285;
	add.s32 	%r166, %r165, %r46;
	ld.shared.u64 	%rd288, [%r166];
	mul.lo.s64 	%rd289, %rd288, %rd287;
	add.s32 	%r167, %r166, %r46;
	ld.shared.u64 	%rd290, [%r167];
	mul.lo.s64 	%rd291, %rd290, %rd289;
	add.s32 	%r168, %r167, %r46;
	ld.shared.u64 	%rd292, [%r168];
	mul.lo.s64 	%rd293, %rd292, %rd291;
	add.s32 	%r169, %r168, %r46;
	ld.shared.u64 	%rd294, [%r169];
	mul.lo.s64 	%rd295, %rd294, %rd293;
	add.s32 	%r170, %r169, %r46;
	ld.shared.u64 	%rd296, [%r170];
	mul.lo.s64 	%rd297, %rd296, %rd295;
	add.s32 	%r171, %r170, %r46;
	ld.shared.u64 	%rd298, [%r171];
	mul.lo.s64 	%rd361, %rd298, %rd297;
	add.s32 	%r200, %r200, 8;
	add.s32 	%r199, %r199, 8;
	add.s32 	%r198, %r198, 8;
	add.s32 	%r197, %r197, %r48;
	setp.ne.s32 	%p31, %r199, 0;
	@%p31 bra 	$L__BB52_64;
	add.s32 	%r202, %r198, 1;
$L__BB52_66:
	setp.eq.s32 	%p32, %r44, 0;
	@%p32 bra 	$L__BB52_74;
	and.b32  	%r59, %r43, 3;
	setp.lt.u32 	%p33, %r44, 4;
	@%p33 bra 	$L__BB52_69;
	mul.lo.s32 	%r172, %r202, %r2;
	shl.b32 	%r173, %r172, 3;
	add.s32 	%r174, %r42, %r173;
	ld.shared.u64 	%rd300, [%r174];
	mul.lo.s64 	%rd301, %rd300, %rd361;
	shl.b32 	%r175, %r2, 3;
	add.s32 	%r176, %r174, %r175;
	ld.shared.u64 	%rd302, [%r176];
	mul.lo.s64 	%rd303, %rd302, %rd301;
	add.s32 	%r177, %r176, %r175;
	ld.shared.u64 	%rd304, [%r177];
	mul.lo.s64 	%rd305, %rd304, %rd303;
	add.s32 	%r178, %r177, %r175;
	ld.shared.u64 	%rd306, [%r178];
	mul.lo.s64 	%rd361, %rd306, %rd305;
	add.s32 	%r202, %r202, 4;
$L__BB52_69:
	setp.eq.s32 	%p34, %r59, 0;
	@%p34 bra 	$L__BB52_74;
	setp.eq.s32 	%p35, %r59, 1;
	@%p35 bra 	$L__BB52_72;
	mul.lo.s32 	%r179, %r202, %r2;
	shl.b32 	%r180, %r179, 3;
	add.s32 	%r181, %r42, %r180;
	ld.shared.u64 	%rd308, [%r181];
	mul.lo.s64 	%rd309, %rd308, %rd361;
	shl.b32 	%r182, %r2, 3;
	add.s32 	%r183, %r181, %r182;
	ld.shared.u64 	%rd310, [%r183];
	mul.lo.s64 	%rd361, %rd310, %rd309;
	add.s32 	%r202, %r202, 2;
$L__BB52_72:
	and.b32  	%r184, %r43, 1;
	setp.eq.b32 	%p36, %r184, 1;
	not.pred 	%p37, %p36;
	@%p37 bra 	$L__BB52_74;
	mul.lo.s32 	%r185, %r202, %r2;
	shl.b32 	%r186, %r185, 3;
	add.s32 	%r187, %r42, %r186;
	ld.shared.u64 	%rd311, [%r187];
	mul.lo.s64 	%rd361, %rd311, %rd361;
$L__BB52_74:
	st.shared.u64 	[%r42], %rd361;
$L__BB52_75:
	cvt.u64.u32 	%rd312, %r4;
	mad.lo.s64 	%rd313, %rd162, %rd312, %rd3;
	cvta.to.global.u64 	%rd314, %rd159;
	shl.b64 	%rd315, %rd313, 3;
	add.s64 	%rd316, %rd314, %rd315;
	st.global.u64 	[%rd316], %rd361;
$L__BB52_76:
	ret;

}
	// .globl	contiguous_prod33_u64
.visible .entry contiguous_prod33_u64(
	.param .u64 .ptr .align 1 contiguous_prod33_u64_param_0,
	.param .u64 .ptr .align 1 contiguous_prod33_u64_param_1,
	.param .u64 contiguous_prod33_u64_param_2,
	.param .u64 contiguous_prod33_u64_param_3,
	.param .u64 contiguous_prod33_u64_param_4
)
{
	.reg .pred 	%p<14>;
	.reg .b32 	%r<85>;
	.reg .b64 	%rd<71>;

	ld.param.u64 	%rd17, [contiguous_prod33_u64_param_0];
	ld.param.u64 	%rd18, [contiguous_prod33_u64_param_1];
	ld.param.u64 	%rd19, [contiguous_prod33_u64_param_3];
	ld.param.u64 	%rd20, [contiguous_prod33_u64_param_4];
	mov.u32 	%r1, %tid.y;
	mov.u32 	%r2, %ntid.x;
	mov.u32 	%r3, %tid.x;
	mad.lo.s32 	%r30, %r1, %r2, %r3;
	mov.u32 	%r31, %ctaid.x;
	mad.lo.s32 	%r32, %r31, %r2, %r3;
	mov.u32 	%r4, %ctaid.y;
	mov.u32 	%r5, %ntid.y;
	mad.lo.s32 	%r33, %r4, %r5, %r1;
	shl.b32 	%r34, %r30, 3;
	mov.u32 	%r35, prodsdata_u64;
	add.s32 	%r7, %r35, %r34;
	mov.b64 	%rd22, 1;
	st.shared.u64 	[%r7], %rd22;
	cvt.u64.u32 	%rd1, %r32;
	setp.le.u64 	%p1, %rd19, %rd1;
	cvt.u64.u32 	%rd23, %r33;
	setp.le.u64 	%p2, %rd20, %rd23;
	or.pred  	%p3, %p1, %p2;
	@%p3 bra 	$L__BB53_18;
	cvt.u32.u64 	%r36, %rd1;
	cvta.to.global.u64 	%rd24, %rd18;
	cvt.u32.u64 	%r37, %rd19;
	mad.lo.s32 	%r38, %r33, %r37, %r36;
	mul.wide.u32 	%rd25, %r38, 8;
	add.s64 	%rd26, %rd24, %rd25;
	ld.global.u64 	%rd27, [%rd26];
	st.shared.u64 	[%r7], %rd27;
	bar.sync 	0;
	setp.ne.s32 	%p4, %r1, 0;
	@%p4 bra 	$L__BB53_18;
	setp.gt.u32 	%p5, %r5, 1;
	@%p5 bra 	$L__BB53_4;
	shl.b32 	%r39, %r3, 3;
	add.s32 	%r41, %r35, %r39;
	ld.shared.u64 	%rd69, [%r41];
	bra.uni 	$L__BB53_17;
$L__BB53_4:
	shl.b32 	%r43, %r3, 3;
	add.s32 	%r8, %r35, %r43;
	ld.shared.u64 	%rd69, [%r8];
	add.s32 	%r9, %r5, -1;
	add.s32 	%r45, %r5, -2;
	and.b32  	%r10, %r9, 7;
	setp.lt.u32 	%p6, %r45, 7;
	mov.b32 	%r83, 1;
	@%p6 bra 	$L__BB53_8;
	and.b32  	%r48, %r9, -8;
	neg.s32 	%r80, %r48;
	shl.b32 	%r12, %r2, 3;
	add.s32 	%r50, %r43, %r12;
	add.s32 	%r78, %r35, %r50;
	shl.b32 	%r14, %r2, 6;
	mov.b32 	%r81, 1;
	mov.b32 	%r79, 0;
$L__BB53_6:
	.pragma "nounroll";
	mul.lo.s32 	%r52, %r81, %r2;
	shl.b32 	%r53, %r52, 3;
	add.s32 	%r54, %r8, %r53;
	ld.shared.u64 	%rd29, [%r78];
	mul.lo.s64 	%rd30, %rd29, %rd69;
	add.s32 	%r55, %r54, %r12;
	ld.shared.u64 	%rd31, [%r55];
	mul.lo.s64 	%rd32, %rd31, %rd30;
	add.s32 	%r56, %r55, %r12;
	ld.shared.u64 	%rd33, [%r56];
	mul.lo.s64 	%rd34, %rd33, %rd32;
	add.s32 	%r57, %r56, %r12;
	ld.shared.u64 	%rd35, [%r57];
	mul.lo.s64 	%rd36, %rd35, %rd34;
	add.s32 	%r58, %r57, %r12;
	ld.shared.u64 	%rd37, [%r58];
	mul.lo.s64 	%rd38, %rd37, %rd36;
	add.s32 	%r59, %r58, %r12;
	ld.shared.u64 	%rd39, [%r59];
	mul.lo.s64 	%rd40, %rd39, %rd38;
	add.s32 	%r60, %r59, %r12;
	ld.shared.u64 	%rd41, [%r60];
	mul.lo.s64 	%rd42, %rd41, %rd40;
	add.s32 	%r61, %r60, %r12;
	ld.shared.u64 	%rd43, [%r61];
	mul.lo.s64 	%rd69, %rd43, %rd42;
	add.s32 	%r81, %r81, 8;
	add.s32 	%r80, %r80, 8;
	add.s32 	%r79, %r79, 8;
	add.s32 	%r78, %r78, %r14;
	setp.ne.s32 	%p7, %r80, 0;
	@%p7 bra 	$L__BB53_6;
	add.s32 	%r83, %r79, 1;
$L__BB53_8:
	setp.eq.s32 	%p8, %r10, 0;
	@%p8 bra 	$L__BB53_16;
	and.b32  	%r25, %r9, 3;
	setp.lt.u32 	%p9, %r10, 4;
	@%p9 bra 	$L__BB53_11;
	mul.lo.s32 	%r62, %r83, %r2;
	shl.b32 	%r63, %r62, 3;
	add.s32 	%r64, %r8, %r63;
	ld.shared.u64 	%rd45, [%r64];
	mul.lo.s64 	%rd46, %rd45, %rd69;
	shl.b32 	%r65, %r2, 3;
	add.s32 	%r66, %r64, %r65;
	ld.shared.u64 	%rd47, [%r66];
	mul.lo.s64 	%rd48, %rd47, %rd46;
	add.s32 	%r67, %r66, %r65;
	ld.shared.u64 	%rd49, [%r67];
	mul.lo.s64 	%rd50, %rd49, %rd48;
	add.s32 	%r68, %r67, %r65;
	ld.shared.u64 	%rd51, [%r68];
	mul.lo.s64 	%rd69, %rd51, %rd50;
	add.s32 	%r83, %r83, 4;
$L__BB53_11:
	setp.eq.s32 	%p10, %r25, 0;
	@%p10 bra 	$L__BB53_16;
	setp.eq.s32 	%p11, %r25, 1;
	@%p11 bra 	$L__BB53_14;
	mul.lo.s32 	%r69, %r83, %r2;
	shl.b32 	%r70, %r69, 3;
	add.s32 	%r71, %r8, %r70;
	ld.shared.u64 	%rd53, [%r71];
	mul.lo.s64 	%rd54, %rd53, %rd69;
	shl.b32 	%r72, %r2, 3;
	add.s32 	%r73, %r71, %r72;
	ld.shared.u64 	%rd55, [%r73];
	mul.lo.s64 	%rd69, %rd55, %rd54;
	add.s32 	%r83, %r83, 2;
$L__BB53_14:
	and.b32  	%r74, %r9, 1;
	setp.eq.b32 	%p12, %r74, 1;
	not.pred 	%p13, %p12;
	@%p13 bra 	$L__BB53_16;
	mul.lo.s32 	%r75, %r83, %r2;
	shl.b32 	%r76, %r75, 3;
	add.s32 	%r77, %r8, %r76;
	ld.shared.u64 	%rd56, [%r77];
	mul.lo.s64 	%rd69, %rd56, %rd69;
$L__BB53_16:
	st.shared.u64 	[%r8], %rd69;
$L__BB53_17:
	cvt.u64.u32 	%rd57, %r4;
	mad.lo.s64 	%rd58, %rd19, %rd57, %rd1;
	cvta.to.global.u64 	%rd59, %rd17;
	shl.b64 	%rd60, %rd58, 3;
	add.s64 	%rd61, %rd59, %rd60;
	st.global.u64 	[%rd61], %rd69;
$L__BB53_18:
	ret;

}
	// .globl	contiguous_prod_f32
.visible .entry contiguous_prod_f32(
	.param .u64 .ptr .align 1 contiguous_prod_f32_param_0,
	.param .u64 .ptr .align 1 contiguous_prod_f32_param_1,
	.param .u64 contiguous_prod_f32_param_2
)
{
	.reg .pred 	%p<8>;
	.reg .b32 	%r<17>;
	.reg .b32 	%f<27>;
	.reg .b64 	%rd<16>;

	ld.param.u64 	%rd4, [contiguous_prod_f32_param_0];
	ld.param.u64 	%rd6, [contiguous_prod_f32_param_1];
	ld.param.u64 	%rd5, [contiguous_prod_f32_param_2];
	cvta.to.global.u64 	%rd1, %rd6;
	mov.u32 	%r1, %tid.x;
	mov.u32 	%r2, %ctaid.x;
	mov.u32 	%r16, %ntid.x;
	mul.lo.s32 	%r8, %r2, %r16;
	shl.b32 	%r9, %r8, 1;
	add.s32 	%r4, %r9, %r1;
	shl.b32 	%r10, %r1, 2;
	mov.u32 	%r11, prodsdata_f32;
	add.s32 	%r5, %r11, %r10;
	mov.b32 	%r12, 1065353216;
	st.shared.u32 	[%r5], %r12;
	add.s32 	%r13, %r4, %r16;
	cvt.u64.u32 	%rd2, %r13;
	setp.le.u64 	%p1, %rd5, %rd2;
	@%p1 bra 	$L__BB54_2;
	mul.wide.u32 	%rd9, %r4, 4;
	add.s64 	%rd10, %rd1, %rd9;
	ld.global.f32 	%f2, [%rd10];
	shl.b64 	%rd11, %rd2, 2;
	add.s64 	%rd12, %rd1, %rd11;
	ld.global.f32 	%f3, [%rd12];
	mul.f32 	%f4, %f2, %f3;
	st.shared.f32 	[%r5], %f4;
	bra.uni 	$L__BB54_4;
$L__BB54_2:
	cvt.u64.u32 	%rd3, %r4;
	setp.le.u64 	%p2, %rd5, %rd3;
	@%p2 bra 	$L__BB54_4;
	shl.b64 	%rd7, %rd3, 2;
	add.s64 	%rd8, %rd1, %rd7;
	ld.global.f32 	%f1, [%rd8];
	st.shared.f32 	[%r5], %f1;
$L__BB54_4:
	bar.sync 	0;
	setp.lt.u32 	%p3, %r16, 66;
	@%p3 bra 	$L__BB54_8;
$L__BB54_5:
	shr.u32 	%r7, %r16, 1;
	setp.ge.u32 	%p4, %r1, %r7;
	@%p4 bra 	$L__BB54_7;
	ld.shared.f32 	%f5, [%r5];
	shl.b32 	%r14, %r7, 2;
	add.s32 	%r15, %r5, %r14;
	ld.shared.f32 	%f6, [%r15];
	mul.f32 	%f7, %f5, %f6;
	st.shared.f32 	[%r5], %f7;
$L__BB54_7:
	bar.sync 	0;
	setp.gt.u32 	%p5, %r16, 131;
	mov.u32 	%r16, %r7;
	@%p5 bra 	$L__BB54_5;
$L__BB54_8:
	setp.gt.u32 	%p6, %r1, 31;
	@%p6 bra 	$L__BB54_11;
	ld.volatile.shared.f32 	%f8, [%r5];
	ld.volatile.shared.f32 	%f9, [%r5+128];
	mul.f32 	%f10, %f8, %f9;
	st.volatile.shared.f32 	[%r5], %f10;
	ld.volatile.shared.f32 	%f11, [%r5];
	ld.volatile.shared.f32 	%f12, [%r5+64];
	mul.f32 	%f13, %f11, %f12;
	st.volatile.shared.f32 	[%r5], %f13;
	ld.volatile.shared.f32 	%f14, [%r5];
	ld.volatile.shared.f32 	%f15, [%r5+32];
	mul.f32 	%f16, %f14, %f15;
	st.volatile.shared.f32 	[%r5], %f16;
	ld.volatile.shared.f32 	%f17, [%r5];
	ld.volatile.shared.f32 	%f18, [%r5+16];
	mul.f32 	%f19, %f17, %f18;
	st.volatile.shared.f32 	[%r5], %f19;
	ld.volatile.shared.f32 	%f20, [%r5];
	ld.volatile.shared.f32 	%f21, [%r5+8];
	mul.f32 	%f22, %f20, %f21;
	st.volatile.shared.f32 	[%r5], %f22;
	ld.volatile.shared.f32 	%f23, [%r5];
	ld.volatile.shared.f32 	%f24, [%r5+4];
	mul.f32 	%f25, %f23, %f24;
	st.volatile.shared.f32 	[%r5], %f25;
	setp.ne.s32 	%p7, %r1, 0;
	@%p7 bra 	$L__BB54_11;
	ld.shared.f32 	%f26, [prodsdata_f32];
	cvta.to.global.u64 	%rd13, %rd4;
	mul.wide.u32 	%rd14, %r2, 4;
	add.s64 	%rd15, %rd13, %rd14;
	st.global.f32 	[%rd15], %f26;
$L__BB54_11:
	ret;

}
	// .globl	uncontiguous_prod_f32
.visible .entry uncontiguous_prod_f32(
	.param .u64 .ptr .align 1 uncontiguous_prod_f32_param_0,
	.param .u64 .ptr .align 1 uncontiguous_prod_f32_param_1,
	.param .u64 .ptr .align 1 uncontiguous_prod_f32_param_2,
	.param .u64 .ptr .align 1 uncontiguous_prod_f32_param_3,
	.param .u64 uncontiguous_prod_f32_param_4,
	.param .u64 uncontiguous_prod_f32_param_5
)
{
	.reg .pred 	%p<53>;
	.reg .b32 	%r<213>;
	.reg .b32 	%f<27>;
	.reg .b64 	%rd<558>;

	ld.param.u64 	%rd260, [uncontiguous_prod_f32_param_0];
	ld.param.u64 	%rd263, [uncontiguous_prod_f32_param_1];
	ld.param.u64 	%rd264, [uncontiguous_prod_f32_param_2];
	ld.param.u64 	%rd265, [uncontiguous_prod_f32_param_3];
	ld.param.u64 	%rd261, [uncontiguous_prod_f32_param_4];
	ld.param.u64 	%rd262, [uncontiguous_prod_f32_param_5];
	cvta.to.global.u64 	%rd1, %rd265;
	cvta.to.global.u64 	%rd2, %rd264;
	cvta.to.global.u64 	%rd3, %rd263;
	mov.u32 	%r1, %tid.x;
	mov.u32 	%r2, %ctaid.x;
	mov.u32 	%r212, %ntid.x;
	mul.lo.s32 	%r52, %r2, %r212;
	shl.b32 	%r53, %r52, 1;
	add.s32 	%r4, %r53, %r1;
	shl.b32 	%r54, %r1, 2;
	mov.u32 	%r55, prodsdata_f32;
	add.s32 	%r5, %r55, %r54;
	mov.b32 	%r56, 1065353216;
	st.shared.u32 	[%r5], %r56;
	add.s32 	%r57, %r4, %r212;
	cvt.u64.u32 	%rd511, %r57;
	setp.le.u64 	%p1, %rd262, %rd511;
	@%p1 bra 	$L__BB55_54;
	cvt.u32.u64 	%r6, %rd261;
	add.s32 	%r206, %r6, -1;
	setp.lt.s32 	%p27, %r206, 0;
	mov.b64 	%rd515, 0;
	mov.u64 	%rd516, %rd515;
	@%p27 bra 	$L__BB55_53;
	cvt.u64.u32 	%rd512, %r4;
	setp.lt.u32 	%p28, %r206, 3;
	mov.b64 	%rd516, 0;
	mov.u64 	%rd515, %rd516;
	@%p28 bra 	$L__BB55_30;
	add.s32 	%r204, %r6, -2;
	and.b32  	%r133, %r6, -4;
	neg.s32 	%r203, %r133;
	mov.b64 	%rd516, 0;
$L__BB55_4:
	.pragma "nounroll";
	add.s32 	%r12, %r204, 1;
	mul.wide.u32 	%rd397, %r12, 8;
	add.s64 	%rd398, %rd2, %rd397;
	ld.global.u64 	%rd10, [%rd398];
	or.b64  	%rd399, %rd512, %rd10;
	and.b64  	%rd400, %rd399, -4294967296;
	setp.ne.s64 	%p29, %rd400, 0;
	@%p29 bra 	$L__BB55_6;
	cvt.u32.u64 	%r134, %rd10;
	cvt.u32.u64 	%r135, %rd512;
	div.u32 	%r136, %r135, %r134;
	mul.lo.s32 	%r137, %r136, %r134;
	sub.s32 	%r138, %r135, %r137;
	cvt.u64.u32 	%rd477, %r136;
	cvt.u64.u32 	%rd478, %r138;
	bra.uni 	$L__BB55_7;
$L__BB55_6:
	div.s64 	%rd477, %rd512, %rd10;
	mul.lo.s64 	%rd401, %rd477, %rd10;
	sub.s64 	%rd478, %rd512, %rd401;
$L__BB55_7:
	mul.wide.u32 	%rd402, %r12, 8;
	add.s64 	%rd403, %rd1, %rd402;
	ld.global.u64 	%rd17, [%rd403];
	mad.lo.s64 	%rd18, %rd17, %rd478, %rd515;
	or.b64  	%rd404, %rd511, %rd10;
	and.b64  	%rd405, %rd404, -4294967296;
	setp.ne.s64 	%p30, %rd405, 0;
	@%p30 bra 	$L__BB55_9;
	cvt.u32.u64 	%r139, %rd10;
	cvt.u32.u64 	%r140, %rd511;
	div.u32 	%r141, %r140, %r139;
	mul.lo.s32 	%r142, %r141, %r139;
	sub.s32 	%r143, %r140, %r142;
	cvt.u64.u32 	%rd479, %r141;
	cvt.u64.u32 	%rd480, %r143;
	bra.uni 	$L__BB55_10;
$L__BB55_9:
	div.s64 	%rd479, %rd511, %rd10;
	mul.lo.s64 	%rd406, %rd479, %rd10;
	sub.s64 	%rd480, %rd511, %rd406;
$L__BB55_10:
	mad.lo.s64 	%rd25, %rd480, %rd17, %rd516;
	add.s32 	%r13, %r204, -2;
	mul.wide.u32 	%rd407, %r204, 8;
	add.s64 	%rd408, %rd2, %rd407;
	ld.global.u64 	%rd26, [%rd408];
	or.b64  	%rd409, %rd477, %rd26;
	and.b64  	%rd410, %rd409, -4294967296;
	setp.ne.s64 	%p31, %rd410, 0;
	@%p31 bra 	$L__BB55_12;
	cvt.u32.u64 	%r144, %rd26;
	cvt.u32.u64 	%r145, %rd477;
	div.u32 	%r146, %r145, %r144;
	mul.lo.s32 	%r147, %r146, %r144;
	sub.s32 	%r148, %r145, %r147;
	cvt.u64.u32 	%rd481, %r146;
	cvt.u64.u32 	%rd482, %r148;
	bra.uni 	$L__BB55_13;
$L__BB55_12:
	div.s64 	%rd481, %rd477, %rd26;
	mul.lo.s64 	%rd411, %rd481, %rd26;
	sub.s64 	%rd482, %rd477, %rd411;
$L__BB55_13:
	mul.wide.u32 	%rd412, %r204, 8;
	add.s64 	%rd413, %rd1, %rd412;
	ld.global.u64 	%rd33, [%rd413];
	mad.lo.s64 	%rd34, %rd33, %rd482, %rd18;
	or.b64  	%rd414, %rd479, %rd26;
	and.b64  	%rd415, %rd414, -4294967296;
	setp.ne.s64 	%p32, %rd415, 0;
	@%p32 bra 	$L__BB55_15;
	cvt.u32.u64 	%r149, %rd26;
	cvt.u32.u64 	%r150, %rd479;
	div.u32 	%r151, %r150, %r149;
	mul.lo.s32 	%r152, %r151, %r149;
	sub.s32 	%r153, %r150, %r152;
	cvt.u64.u32 	%rd483, %r151;
	cvt.u64.u32 	%rd484, %r153;
	bra.uni 	$L__BB55_16;
$L__BB55_15:
	div.s64 	%rd483, %rd479, %rd26;
	mul.lo.s64 	%rd416, %rd483, %rd26;
	sub.s64 	%rd484, %rd479, %rd416;
$L__BB55_16:
	mad.lo.s64 	%rd41, %rd484, %rd33, %rd25;
	add.s32 	%r14, %r204, -1;
	mul.wide.u32 	%rd417, %r14, 8;
	add.s64 	%rd418, %rd2, %rd417;
	ld.global.u64 	%rd42, [%rd418];
	or.b64  	%rd419, %rd481, %rd42;
	and.b64  	%rd420, %rd419, -4294967296;
	setp.ne.s64 	%p33, %rd420, 0;
	@%p33 bra 	$L__BB55_18;
	cvt.u32.u64 	%r154, %rd42;
	cvt.u32.u64 	%r155, %rd481;
	div.u32 	%r156, %r155, %r154;
	mul.lo.s32 	%r157, %r156, %r154;
	sub.s32 	%r158, %r155, %r157;
	cvt.u64.u32 	%rd485, %r156;
	cvt.u64.u32 	%rd486, %r158;
	bra.uni 	$L__BB55_19;
$L__BB55_18:
	div.s64 	%rd485, %rd481, %rd42;
	mul.lo.s64 	%rd421, %rd485, %rd42;
	sub.s64 	%rd486, %rd481, %rd421;
$L__BB55_19:
	mul.wide.u32 	%rd422, %r14, 8;
	add.s64 	%rd423, %rd1, %rd422;
	ld.global.u64 	%rd49, [%rd423];
	mad.lo.s64 	%rd50, %rd49, %rd486, %rd34;
	or.b64  	%rd424, %rd483, %rd42;
	and.b64  	%rd425, %rd424, -4294967296;
	setp.ne.s64 	%p34, %rd425, 0;
	@%p34 bra 	$L__BB55_21;
	cvt.u32.u64 	%r159, %rd42;
	cvt.u32.u64 	%r160, %rd483;
	div.u32 	%r161, %r160, %r159;
	mul.lo.s32 	%r162, %r161, %r159;
	sub.s32 	%r163, %r160, %r162;
	cvt.u64.u32 	%rd487, %r161;
	cvt.u64.u32 	%rd488, %r163;
	bra.uni 	$L__BB55_22;
$L__BB55_21:
	div.s64 	%rd487, %rd483, %rd42;
	mul.lo.s64 	%rd426, %rd487, %rd42;
	sub.s64 	%rd488, %rd483, %rd426;
$L__BB55_22:
	mad.lo.s64 	%rd57, %rd488, %rd49, %rd41;
	mul.wide.u32 	%rd427, %r13, 8;
	add.s64 	%rd428, %rd2, %rd427;
	ld.global.u64 	%rd58, [%rd428];
	or.b64  	%rd429, %rd485, %rd58;
	and.b64  	%rd430, %rd429, -4294967296;
	setp.ne.s64 	%p35, %rd430, 0;
	@%p35 bra 	$L__BB55_24;
	cvt.u32.u64 	%r164, %rd58;
	cvt.u32.u64 	%r165, %rd485;
	div.u32 	%r166, %r165, %r164;
	mul.lo.s32 	%r167, %r166, %r164;
	sub.s32 	%r168, %r165, %r167;
	cvt.u64.u32 	%rd512, %r166;
	cvt.u64.u32 	%rd490, %r168;
	bra.uni 	$L__BB55_25;
$L__BB55_24:
	div.s64 	%rd512, %rd485, %rd58;
	mul.lo.s64 	%rd431, %rd512, %rd58;
	sub.s64 	%rd490, %rd485, %rd431;
$L__BB55_25:
	mul.wide.u32 	%rd432, %r13, 8;
	add.s64 	%rd433, %rd1, %rd432;
	ld.global.u64 	%rd65, [%rd433];
	mad.lo.s64 	%rd515, %rd65, %rd490, %rd50;
	or.b64  	%rd434, %rd487, %rd58;
	and.b64  	%rd435, %rd434, -4294967296;
	setp.ne.s64 	%p36, %rd435, 0;
	@%p36 bra 	$L__BB55_27;
	cvt.u32.u64 	%r169, %rd58;
	cvt.u32.u64 	%r170, %rd487;
	div.u32 	%r171, %r170, %r169;
	mul.lo.s32 	%r172, %r171, %r169;
	sub.s32 	%r173, %r170, %r172;
	cvt.u64.u32 	%rd511, %r171;
	cvt.u64.u32 	%rd492, %r173;
	bra.uni 	$L__BB55_28;
$L__BB55_27:
	div.s64 	%rd511, %rd487, %rd58;
	mul.lo.s64 	%rd436, %rd511, %rd58;
	sub.s64 	%rd492, %rd487, %rd436;
$L__BB55_28:
	mad.lo.s64 	%rd516, %rd492, %rd65, %rd57;
	add.s32 	%r204, %r204, -4;
	add.s32 	%r203, %r203, 4;
	setp.ne.s32 	%p37, %r203, 0;
	@%p37 bra 	$L__BB55_4;
	add.s32 	%r206, %r204, 1;
$L__BB55_30:
	and.b32  	%r19, %r6, 3;
	setp.eq.s32 	%p38, %r19, 0;
	@%p38 bra 	$L__BB55_53;
	setp.eq.s32 	%p39, %r19, 1;
	@%p39 bra 	$L__BB55_45;
	mul.wide.u32 	%rd438, %r206, 8;
	add.s64 	%rd439, %rd2, %rd438;
	ld.global.u64 	%rd80, [%rd439];
	or.b64  	%rd440, %rd512, %rd80;
	and.b64  	%rd441, %rd440, -4294967296;
	setp.ne.s64 	%p40, %rd441, 0;
	@%p40 bra 	$L__BB55_34;
	cvt.u32.u64 	%r174, %rd80;
	cvt.u32.u64 	%r175, %rd512;
	div.u32 	%r176, %r175, %r174;
	mul.lo.s32 	%r177, %r176, %r174;
	sub.s32 	%r178, %r175, %r177;
	cvt.u64.u32 	%rd499, %r176;
	cvt.u64.u32 	%rd500, %r178;
	bra.uni 	$L__BB55_35;
$L__BB55_34:
	div.s64 	%rd499, %rd512, %rd80;
	mul.lo.s64 	%rd442, %rd499, %rd80;
	sub.s64 	%rd500, %rd512, %rd442;
$L__BB55_35:
	add.s64 	%rd444, %rd1, %rd438;
	ld.global.u64 	%rd87, [%rd444];
	mad.lo.s64 	%rd88, %rd87, %rd500, %rd515;
	or.b64  	%rd445, %rd511, %rd80;
	and.b64  	%rd446, %rd445, -4294967296;
	setp.ne.s64 	%p41, %rd446, 0;
	@%p41 bra 	$L__BB55_37;
	cvt.u32.u64 	%r179, %rd80;
	cvt.u32.u64 	%r180, %rd511;
	div.u32 	%r181, %r180, %r179;
	mul.lo.s32 	%r182, %r181, %r179;
	sub.s32 	%r183, %r180, %r182;
	cvt.u64.u32 	%rd501, %r181;
	cvt.u64.u32 	%rd502, %r183;
	bra.uni 	$L__BB55_38;
$L__BB55_37:
	div.s64 	%rd501, %rd511, %rd80;
	mul.lo.s64 	%rd447, %rd501, %rd80;
	sub.s64 	%rd502, %rd511, %rd447;
$L__BB55_38:
	mad.lo.s64 	%rd95, %rd502, %rd87, %rd516;
	add.s32 	%r20, %r206, -1;
	mul.wide.u32 	%rd448, %r20, 8;
	add.s64 	%rd449, %rd2, %rd448;
	ld.global.u64 	%rd96, [%rd449];
	or.b64  	%rd450, %rd499, %rd96;
	and.b64  	%rd451, %rd450, -4294967296;
	setp.ne.s64 	%p42, %rd451, 0;
	@%p42 bra 	$L__BB55_40;
	cvt.u32.u64 	%r184, %rd96;
	cvt.u32.u64 	%r185, %rd499;
	div.u32 	%r186, %r185, %r184;
	mul.lo.s32 	%r187, %r186, %r184;
	sub.s32 	%r188, %r185, %r187;
	cvt.u64.u32 	%rd512, %r186;
	cvt.u64.u32 	%rd504, %r188;
	bra.uni 	$L__BB55_41;
$L__BB55_40:
	div.s64 	%rd512, %rd499, %rd96;
	mul.lo.s64 	%rd452, %rd512, %rd96;
	sub.s64 	%rd504, %rd499, %rd452;
$L__BB55_41:
	add.s64 	%rd454, %rd1, %rd448;
	ld.global.u64 	%rd103, [%rd454];
	mad.lo.s64 	%rd515, %rd103, %rd504, %rd88;
	or.b64  	%rd455, %rd501, %rd96;
	and.b64  	%rd456, %rd455, -4294967296;
	setp.ne.s64 	%p43, %rd456, 0;
	@%p43 bra 	$L__BB55_43;
	cvt.u32.u64 	%r189, %rd96;
	cvt.u32.u64 	%r190, %rd501;
	div.u32 	%r191, %r190, %r189;
	mul.lo.s32 	%r192, %r191, %r189;
	sub.s32 	%r193, %r190, %r192;
	cvt.u64.u32 	%rd511, %r191;
	cvt.u64.u32 	%rd506, %r193;
	bra.uni 	$L__BB55_44;
$L__BB55_43:
	div.s64 	%rd511, %rd501, %rd96;
	mul.lo.s64 	%rd457, %rd511, %rd96;
	sub.s64 	%rd506, %rd501, %rd457;
$L__BB55_44:
	mad.lo.s64 	%rd516, %rd506, %rd103, %rd95;
	add.s32 	%r206, %r206, -2;
$L__BB55_45:
	and.b32  	%r194, %r6, 1;
	setp.eq.b32 	%p44, %r194, 1;
	not.pred 	%p45, %p44;
	@%p45 bra 	$L__BB55_53;
	mul.wide.u32 	%rd458, %r206, 8;
	add.s64 	%rd459, %rd2, %rd458;
	ld.global.u64 	%rd118, [%rd459];
	or.b64  	%rd460, %rd512, %rd118;
	and.b64  	%rd461, %rd460, -4294967296;
	setp.ne.s64 	%p46, %rd461, 0;
	@%p46 bra 	$L__BB55_48;
	cvt.u32.u64 	%r195, %rd118;
	cvt.u32.u64 	%r196, %rd512;
	rem.u32 	%r197, %r196, %r195;
	cvt.u64.u32 	%rd513, %r197;
	bra.uni 	$L__BB55_49;
$L__BB55_48:
	rem.s64 	%rd513, %rd512, %rd118;
$L__BB55_49:
	add.s64 	%rd463, %rd1, %rd458;
	ld.global.u64 	%rd122, [%rd463];
	mad.lo.s64 	%rd515, %rd122, %rd513, %rd515;
	or.b64  	%rd464, %rd511, %rd118;
	and.b64  	%rd465, %rd464, -4294967296;
	setp.ne.s64 	%p47, %rd465, 0;
	@%p47 bra 	$L__BB55_51;
	cvt.u32.u64 	%r198, %rd118;
	cvt.u32.u64 	%r199, %rd511;
	rem.u32 	%r200, %r199, %r198;
	cvt.u64.u32 	%rd514, %r200;
	bra.uni 	$L__BB55_52;
$L__BB55_51:
	rem.s64 	%rd514, %rd511, %rd118;
$L__BB55_52:
	mad.lo.s64 	%rd516, %rd514, %rd122, %rd516;
$L__BB55_53:
	shl.b64 	%rd466, %rd515, 2;
	add.s64 	%rd467, %rd3, %rd466;
	ld.global.f32 	%f2, [%rd467];
	shl.b64 	%rd468, %rd516, 2;
	add.s64 	%rd469, %rd3, %rd468;
	ld.global.f32 	%f3, [%rd469];
	mul.f32 	%f4, %f2, %f3;
	st.shared.f32 	[%r5], %f4;
	bra.uni 	$L__BB55_114;
$L__BB55_54:
	cvt.u64.u32 	%rd548, %r4;
	setp.le.u64 	%p2, %rd262, %rd548;
	@%p2 bra 	$L__BB55_114;
	cvt.u32.u64 	%r23, %rd261;
	add.s32 	%r210, %r23, -1;
	setp.lt.s32 	%p3, %r210, 0;
	mov.b64 	%rd557, 0;
	@%p3 bra 	$L__BB55_113;
	and.b32  	%r25, %r23, 7;
	setp.lt.u32 	%p4, %r210, 7;
	mov.b64 	%rd557, 0;
	@%p4 bra 	$L__BB55_84;
	add.s32 	%r208, %r23, -4;
	and.b32  	%r58, %r23, -8;
	neg.s32 	%r207, %r58;
	mov.b64 	%rd557, 0;
$L__BB55_58:
	.pragma "nounroll";
	add.s32 	%r30, %r208, 3;
	mul.wide.u32 	%rd270, %r30, 8;
	add.s64 	%rd271, %rd2, %rd270;
	ld.global.u64 	%rd133, [%rd271];
	or.b64  	%rd272, %rd548, %rd133;
	and.b64  	%rd273, %rd272, -4294967296;
	setp.ne.s64 	%p5, %rd273, 0;
	@%p5 bra 	$L__BB55_60;
	cvt.u32.u64 	%r59, %rd133;
	cvt.u32.u64 	%r60, %rd548;
	div.u32 	%r61, %r60, %r59;
	mul.lo.s32 	%r62, %r61, %r59;
	sub.s32 	%r63, %r60, %r62;
	cvt.u64.u32 	%rd519, %r61;
	cvt.u64.u32 	%rd520, %r63;
	bra.uni 	$L__BB55_61;
$L__BB55_60:
	div.s64 	%rd519, %rd548, %rd133;
	mul.lo.s64 	%rd274, %rd519, %rd133;
	sub.s64 	%rd520, %rd548, %rd274;
$L__BB55_61:
	add.s64 	%rd276, %rd1, %rd270;
	ld.global.u64 	%rd277, [%rd276];
	mad.lo.s64 	%rd140, %rd277, %rd520, %rd557;
	add.s32 	%r31, %r208, 2;
	mul.wide.u32 	%rd278, %r31, 8;
	add.s64 	%rd279, %rd2, %rd278;
	ld.global.u64 	%rd141, [%rd279];
	or.b64  	%rd280, %rd519, %rd141;
	and.b64  	%rd281, %rd280, -4294967296;
	setp.ne.s64 	%p6, %rd281, 0;
	@%p6 bra 	$L__BB55_63;
	cvt.u32.u64 	%r64, %rd141;
	cvt.u32.u64 	%r65, %rd519;
	div.u32 	%r66, %r65, %r64;
	mul.lo.s32 	%r67, %r66, %r64;
	sub.s32 	%r68, %r65, %r67;
	cvt.u64.u32 	%rd521, %r66;
	cvt.u64.u32 	%rd522, %r68;
	bra.uni 	$L__BB55_64;
$L__BB55_63:
	div.s64 	%rd521, %rd519, %rd141;
	mul.lo.s64 	%rd282, %rd521, %rd141;
	sub.s64 	%rd522, %rd519, %rd282;
$L__BB55_64:
	add.s64 	%rd284, %rd1, %rd278;
	ld.global.u64 	%rd285, [%rd284];
	mad.lo.s64 	%rd148, %rd285, %rd522, %rd140;
	add.s32 	%r32, %r208, 1;
	mul.wide.u32 	%rd286, %r32, 8;
	add.s64 	%rd287, %rd2, %rd286;
	ld.global.u64 	%rd149, [%rd287];
	or.b64  	%rd288, %rd521, %rd149;
	and.b64  	%rd289, %rd288, -4294967296;
	setp.ne.s64 	%p7, %rd289, 0;
	@%p7 bra 	$L__BB55_66;
	cvt.u32.u64 	%r69, %rd149;
	cvt.u32.u64 	%r70, %rd521;
	div.u32 	%r71, %r70, %r69;
	mul.lo.s32 	%r72, %r71, %r69;
	sub.s32 	%r73, %r70, %r72;
	cvt.u64.u32 	%rd523, %r71;
	cvt.u64.u32 	%rd524, %r73;
	bra.uni 	$L__BB55_67;
$L__BB55_66:
	div.s64 	%rd523, %rd521, %rd149;
	mul.lo.s64 	%rd290, %rd523, %rd149;
	sub.s64 	%rd524, %rd521, %rd290;
$L__BB55_67:
	add.s64 	%rd292, %rd1, %rd286;
	ld.global.u64 	%rd293, [%rd292];
	mad.lo.s64 	%rd156, %rd293, %rd524, %rd148;
	add.s32 	%r33, %r208, -4;
	mul.wide.u32 	%rd294, %r208, 8;
	add.s64 	%rd295, %rd2, %rd294;
	ld.global.u64 	%rd157, [%rd295];
	or.b64  	%rd296, %rd523, %rd157;
	and.b64  	%rd297, %rd296, -4294967296;
	setp.ne.s64 	%p8, %rd297, 0;
	@%p8 bra 	$L__BB55_69;
	cvt.u32.u64 	%r74, %rd157;
	cvt.u32.u64 	%r75, %rd523;
	div.u32 	%r76, %r75, %r74;
	mul.lo.s32 	%r77, %r76, %r74;
	sub.s32 	%r78, %r75, %r77;
	cvt.u64.u32 	%rd525, %r76;
	cvt.u64.u32 	%rd526, %r78;
	bra.uni 	$L__BB55_70;
$L__BB55_69:
	div.s64 	%rd525, %rd523, %rd157;
	mul.lo.s64 	%rd298, %rd525, %rd157;
	sub.s64 	%rd526, %rd523, %rd298;
$L__BB55_70:
	add.s64 	%rd300, %rd1, %rd294;
	ld.global.u64 	%rd301, [%rd300];
	mad.lo.s64 	%rd164, %rd301, %rd526, %rd156;
	add.s32 	%r34, %r208, -1;
	mul.wide.u32 	%rd302, %r34, 8;
	add.s64 	%rd303, %rd2, %rd302;
	ld.global.u64 	%rd165, [%rd303];
	or.b64  	%rd304, %rd525, %rd165;
	and.b64  	%rd305, %rd304, -4294967296;
	setp.ne.s64 	%p9, %rd305, 0;
	@%p9 bra 	$L__BB55_72;
	cvt.u32.u64 	%r79, %rd165;
	cvt.u32.u64 	%r80, %rd525;
	div.u32 	%r81, %r80, %r79;
	mul.lo.s32 	%r82, %r81, %r79;
	sub.s32 	%r83, %r80, %r82;
	cvt.u64.u32 	%rd527, %r81;
	cvt.u64.u32 	%rd528, %r83;
	bra.uni 	$L__BB55_73;
$L__BB55_72:
	div.s64 	%rd527, %rd525, %rd165;
	mul.lo.s64 	%rd306, %rd527, %rd165;
	sub.s64 	%rd528, %rd525, %rd306;
$L__BB55_73:
	add.s64 	%rd308, %rd1, %rd302;
	ld.global.u64 	%rd309, [%rd308];
	mad.lo.s64 	%rd172, %rd309, %rd528, %rd164;
	add.s32 	%r35, %r208, -2;
	mul.wide.u32 	%rd310, %r35, 8;
	add.s64 	%rd311, %rd2, %rd310;
	ld.global.u64 	%rd173, [%rd311];
	or.b64  	%rd312, %rd527, %rd173;
	and.b64  	%rd313, %rd312, -4294967296;
	setp.ne.s64 	%p10, %rd313, 0;
	@%p10 bra 	$L__BB55_75;
	cvt.u32.u64 	%r84, %rd173;
	cvt.u32.u64 	%r85, %rd527;
	div.u32 	%r86, %r85, %r84;
	mul.lo.s32 	%r87, %r86, %r84;
	sub.s32 	%r88, %r85, %r87;
	cvt.u64.u32 	%rd529, %r86;
	cvt.u64.u32 	%rd530, %r88;
	bra.uni 	$L__BB55_76;
$L__BB55_75:
	div.s64 	%rd529, %rd527, %rd173;
	mul.lo.s64 	%rd314, %rd529, %rd173;
	sub.s64 	%rd530, %rd527, %rd314;
$L__BB55_76:
	add.s64 	%rd316, %rd1, %rd310;
	ld.global.u64 	%rd317, [%rd316];
	mad.lo.s64 	%rd180, %rd317, %rd530, %rd172;
	add.s32 	%r36, %r208, -3;
	mul.wide.u32 	%rd318, %r36, 8;
	add.s64 	%rd319, %rd2, %rd318;
	ld.global.u64 	%rd181, [%rd319];
	or.b64  	%rd320, %rd529, %rd181;
	and.b64  	%rd321, %rd320, -4294967296;
	setp.ne.s64 	%p11, %rd321, 0;
	@%p11 bra 	$L__BB55_78;
	cvt.u32.u64 	%r89, %rd181;
	cvt.u32.u64 	%r90, %rd529;
	div.u32 	%r91, %r90, %r89;
	mul.lo.s32 	%r92, %r91, %r89;
	sub.s32 	%r93, %r90, %r92;
	cvt.u64.u32 	%rd531, %r91;
	cvt.u64.u32 	%rd532, %r93;
	bra.uni 	$L__BB55_79;
$L__BB55_78:
	div.s64 	%rd531, %rd529, %rd181;
	mul.lo.s64 	%rd322, %rd531, %rd181;
	sub.s64 	%rd532, %rd529, %rd322;
$L__BB55_79:
	add.s64 	%rd324, %rd1, %rd318;
	ld.global.u64 	%rd325, [%rd324];
	mad.lo.s64 	%rd188, %rd325, %rd532, %rd180;
	mul.wide.u32 	%rd326, %r33, 8;
	add.s64 	%rd327, %rd2, %rd326;
	ld.global.u64 	%rd189, [%rd327];
	or.b64  	%rd328, %rd531, %rd189;
	and.b64  	%rd329, %rd328, -4294967296;
	setp.ne.s64 	%p12, %rd329, 0;
	@%p12 bra 	$L__BB55_81;
	cvt.u32.u64 	%r94, %rd189;
	cvt.u32.u64 	%r95, %rd531;
	div.u32 	%r96, %r95, %r94;
	mul.lo.s32 	%r97, %r96, %r94;
	sub.s32 	%r98, %r95, %r97;
	cvt.u64.u32 	%rd548, %r96;
	cvt.u64.u32 	%rd534, %r98;
	bra.uni 	$L__BB55_82;
$L__BB55_81:
	div.s64 	%rd548, %rd531, %rd189;
	mul.lo.s64 	%rd330, %rd548, %rd189;
	sub.s64 	%rd534, %rd531, %rd330;
$L__BB55_82:
	add.s64 	%rd332, %rd1, %rd326;
	ld.global.u64 	%rd333, [%rd332];
	mad.lo.s64 	%rd557, %rd333, %rd534, %rd188;
	add.s32 	%r208, %r208, -8;
	add.s32 	%r207, %r207, 8;
	setp.ne.s32 	%p13, %r207, 0;
	@%p13 bra 	$L__BB55_58;
	add.s32 	%r210, %r208, 3;
$L__BB55_84:
	setp.eq.s32 	%p14, %r25, 0;
	@%p14 bra 	$L__BB55_113;
	and.b32  	%r41, %r23, 3;
	setp.lt.u32 	%p15, %r25, 4;
	@%p15 bra 	$L__BB55_99;
	mul.wide.u32 	%rd335, %r210, 8;
	add.s64 	%rd336, %rd2, %rd335;
	ld.global.u64 	%rd200, [%rd336];
	or.b64  	%rd337, %rd548, %rd200;
	and.b64  	%rd338, %rd337, -4294967296;
	setp.ne.s64 	%p16, %rd338, 0;
	@%p16 bra 	$L__BB55_88;
	cvt.u32.u64 	%r99, %rd200;
	cvt.u32.u64 	%r100, %rd548;
	div.u32 	%r101, %r100, %r99;
	mul.lo.s32 	%r102, %r101, %r99;
	sub.s32 	%r103, %r100, %r102;
	cvt.u64.u32 	%rd538, %r101;
	cvt.u64.u32 	%rd539, %r103;
	bra.uni 	$L__BB55_89;
$L__BB55_88:
	div.s64 	%rd538, %rd548, %rd200;
	mul.lo.s64 	%rd339, %rd538, %rd200;
	sub.s64 	%rd539, %rd548, %rd339;
$L__BB55_89:
	add.s64 	%rd341, %rd1, %rd335;
	ld.global.u64 	%rd342, [%rd341];
	mad.lo.s64 	%rd207, %rd342, %rd539, %rd557;
	add.s32 	%r42, %r210, -1;
	mul.wide.u32 	%rd343, %r42, 8;
	add.s64 	%rd344, %rd2, %rd343;
	ld.global.u64 	%rd208, [%rd344];
	or.b64  	%rd345, %rd538, %rd208;
	and.b64  	%rd346, %rd345, -4294967296;
	setp.ne.s64 	%p17, %rd346, 0;
	@%p17 bra 	$L__BB55_91;
	cvt.u32.u64 	%r104, %rd208;
	cvt.u32.u64 	%r105, %rd538;
	div.u32 	%r106, %r105, %r104;
	mul.lo.s32 	%r107, %r106, %r104;
	sub.s32 	%r108, %r105, %r107;
	cvt.u64.u32 	%rd540, %r106;
	cvt.u64.u32 	%rd541, %r108;
	bra.uni 	$L__BB55_92;
$L__BB55_91:
	div.s64 	%rd540, %rd538, %rd208;
	mul.lo.s64 	%rd347, %rd540, %rd208;
	sub.s64 	%rd541, %rd538, %rd347;
$L__BB55_92:
	add.s64 	%rd349, %rd1, %rd343;
	ld.global.u64 	%rd350, [%rd349];
	mad.lo.s64 	%rd215, %rd350, %rd541, %rd207;
	add.s32 	%r43, %r210, -2;
	mul.wide.u32 	%rd351, %r43, 8;
	add.s64 	%rd352, %rd2, %rd351;
	ld.global.u64 	%rd216, [%rd352];
	or.b64  	%rd353, %rd540, %rd216;
	and.b64  	%rd354, %rd353, -4294967296;
	setp.ne.s64 	%p18, %rd354, 0;
	@%p18 bra 	$L__BB55_94;
	cvt.u32.u64 	%r109, %rd216;
	cvt.u32.u64 	%r110, %rd540;
	div.u32 	%r111, %r110, %r109;
	mul.lo.s32 	%r112, %r111, %r109;
	sub.s32 	%r113, %r110, %r112;
	cvt.u64.u32 	%rd542, %r111;
	cvt.u64.u32 	%rd543, %r113;
	bra.uni 	$L__BB55_95;
$L__BB55_94:
	div.s64 	%rd542, %rd540, %rd216;
	mul.lo.s64 	%rd355, %rd542, %rd216;
	sub.s64 	%rd543, %rd540, %rd355;
$L__BB55_95:
	add.s64 	%rd357, %rd1, %rd351;
	ld.global.u64 	%rd358, [%rd357];
	mad.lo.s64 	%rd223, %rd358, %rd543, %rd215;
	add.s32 	%r44, %r210, -3;
	mul.wide.u32 	%rd359, %r44, 8;
	add.s64 	%rd360, %rd2, %rd359;
	ld.global.u64 	%rd224, [%rd360];
	or.b64  	%rd361, %rd542, %rd224;
	and.b64  	%rd362, %rd361, -4294967296;
	setp.ne.s64 	%p19, %rd362, 0;
	@%p19 bra 	$L__BB55_97;
	cvt.u32.u64 	%r114, %rd224;
	cvt.u32.u64 	%r115, %rd542;
	div.u32 	%r116, %r115, %r114;
	mul.lo.s32 	%r117, %r116, %r114;
	sub.s32 	%r118, %r115, %r117;
	cvt.u64.u32 	%rd548, %r116;
	cvt.u64.u32 	%rd545, %r118;
	bra.uni 	$L__BB55_98;
$L__BB55_97:
	div.s64 	%rd548, %rd542, %rd224;
	mul.lo.s64 	%rd363, %rd548, %rd224;
	sub.s64 	%rd545, %rd542, %rd363;
$L__BB55_98:
	add.s64 	%rd365, %rd1, %rd359;
	ld.global.u64 	%rd366, [%rd365];
	mad.lo.s64 	%rd557, %rd366, %rd545, %rd223;
	add.s32 	%r210, %r210, -4;
$L__BB55_99:
	setp.eq.s32 	%p20, %r41, 0;
	@%p20 bra 	$L__BB55_113;
	setp.eq.s32 	%p21, %r41, 1;
	@%p21 bra 	$L__BB55_108;
	mul.wide.u32 	%rd368, %r210, 8;
	add.s64 	%rd369, %rd2, %rd368;
	ld.global.u64 	%rd235, [%rd369];
	or.b64  	%rd370, %rd548, %rd235;
	and.b64  	%rd371, %rd370, -4294967296;
	setp.ne.s64 	%p22, %rd371, 0;
	@%p22 bra 	$L__BB55_103;
	cvt.u32.u64 	%r119, %rd235;
	cvt.u32.u64 	%r120, %rd548;
	div.u32 	%r121, %r120, %r119;
	mul.lo.s32 	%r122, %r121, %r119;
	sub.s32 	%r123, %r120, %r122;
	cvt.u64.u32 	%rd549, %r121;
	cvt.u64.u32 	%rd550, %r123;
	bra.uni 	$L__BB55_104;
$L__BB55_103:
	div.s64 	%rd549, %rd548, %rd235;
	mul.lo.s64 	%rd372, %rd549, %rd235;
	sub.s64 	%rd550, %rd548, %rd372;
$L__BB55_104:
	add.s64 	%rd374, %rd1, %rd368;
	ld.global.u64 	%rd375, [%rd374];
	mad.lo.s64 	%rd242, %rd375, %rd550, %rd557;
	add.s32 	%r47, %r210, -1;
	mul.wide.u32 	%rd376, %r47, 8;
	add.s64 	%rd377, %rd2, %rd376;
	ld.global.u64 	%rd243, [%rd377];
	or.b64  	%rd378, %rd549, %rd243;
	and.b64  	%rd379, %rd378, -4294967296;
	setp.ne.s64 	%p23, %rd379, 0;
	@%p23 bra 	$L__BB55_106;
	cvt.u32.u64 	%r124, %rd243;
	cvt.u32.u64 	%r125, %rd549;
	div.u32 	%r126, %r125, %r124;
	mul.lo.s32 	%r127, %r126, %r124;
	sub.s32 	%r128, %r125, %r127;
	cvt.u64.u32 	%rd548, %r126;
	cvt.u64.u32 	%rd552, %r128;
	bra.uni 	$L__BB55_107;
$L__BB55_106:
	div.s64 	%rd548, %rd549, %rd243;
	mul.lo.s64 	%rd380, %rd548, %rd243;
	sub.s64 	%rd552, %rd549, %rd380;
$L__BB55_107:
	add.s64 	%rd382, %rd1, %rd376;
	ld.global.u64 	%rd383, [%rd382];
	mad.lo.s64 	%rd557, %rd383, %rd552, %rd242;
	add.s32 	%r210, %r210, -2;
$L__BB55_108:
	and.b32  	%r129, %r23, 1;
	setp.eq.b32 	%p24, %r129, 1;
	not.pred 	%p25, %p24;
	@%p25 bra 	$L__BB55_113;
	mul.wide.u32 	%rd384, %r210, 8;
	add.s64 	%rd385, %rd2, %rd384;
	ld.global.u64 	%rd254, [%rd385];
	or.b64  	%rd386, %rd548, %rd254;
	and.b64  	%rd387, %rd386, -4294967296;
	setp.ne.s64 	%p26, %rd387, 0;
	@%p26 bra 	$L__BB55_111;
	cvt.u32.u64 	%r130, %rd254;
	cvt.u32.u64 	%r131, %rd548;
	rem.u32 	%r132, %r131, %r130;
	cvt.u64.u32 	%rd556, %r132;
	bra.uni 	$L__BB55_112;
$L__BB55_111:
	rem.s64 	%rd556, %rd548, %rd254;
$L__BB55_112:
	add.s64 	%rd389, %rd1, %rd384;
	ld.global.u64 	%rd390, [%rd389];
	mad.lo.s64 	%rd557, %rd390, %rd556, %rd557;
$L__BB55_113:
	shl.b64 	%rd391, %rd557, 2;
	add.s64 	%rd392, %rd3, %rd391;
	ld.global.f32 	%f1, [%rd392];
	st.shared.f32 	[%r5], %f1;
$L__BB55_114:
	bar.sync 	0;
	setp.lt.u32 	%p48, %r212, 66;
	@%p48 bra 	$L__BB55_118;
$L__BB55_115:
	shr.u32 	%r51, %r212, 1;
	setp.ge.u32 	%p49, %r1, %r51;
	@%p49 bra 	$L__BB55_117;
	ld.shared.f32 	%f5, [%r5];
	shl.b32 	%r201, %r51, 2;
	add.s32 	%r202, %r5, %r201;
	ld.shared.f32 	%f6, [%r202];
	mul.f32 	%f7, %f5, %f6;
	st.shared.f32 	[%r5], %f7;
$L__BB55_117:
	bar.sync 	0;
	setp.gt.u32 	%p50, %r212, 131;
	mov.u32 	%r212, %r51;
	@%p50 bra 	$L__BB55_115;
$L__BB55_118:
	setp.gt.u32 	%p51, %r1, 31;
	@%p51 bra 	$L__BB55_121;
	ld.volatile.shared.f32 	%f8, [%r5];
	ld.volatile.shared.f32 	%f9, [%r5+128];
	mul.f32 	%f10, %f8, %f9;
	st.volatile.shared.f32 	[%r5], %f10;
	ld.volatile.shared.f32 	%f11, [%r5];
	ld.volatile.shared.f32 	%f12, [%r5+64];
	mul.f32 	%f13, %f11, %f12;
	st.volatile.shared.f32 	[%r5], %f13;
	ld.volatile.shared.f32 	%f14, [%r5];
	ld.volatile.shared.f32 	%f15, [%r5+32];
	mul.f32 	%f16, %f14, %f15;
	st.volatile.shared.f32 	[%r5], %f16;
	ld.volatile.shared.f32 	%f17, [%r5];
	ld.volatile.shared.f32 	%f18, [%r5+16];
	mul.f32 	%f19, %f17, %f18;
	st.volatile.shared.f32 	[%r5], %f19;
	ld.volatile.shared.f32 	%f20, [%r5];
	ld.volatile.shared.f32 	%f21, [%r5+8];
	mul.f32 	%f22, %f20, %f21;
	st.volatile.shared.f32 	[%r5], %f22;
	ld.volatile.shared.f32 	%f23, [%r5];
	ld.volatile.shared.f32 	%f24, [%r5+4];
	mul.f32 	%f25, %f23, %f24;
	st.volatile.shared.f32 	[%r5], %f25;
	setp.ne.s32 	%p52, %r1, 0;
	@%p52 bra 	$L__BB55_121;
	ld.shared.f32 	%f26, [prodsdata_f32];
	cvta.to.global.u64 	%rd470, %rd260;
	mul.wide.u32 	%rd471, %r2, 4;
	add.s64 	%rd472, %rd470, %rd471;
	st.global.f32 	[%rd472], %f26;
$L__BB55_121:
	ret;

}
	// .globl	contiguous_prod2_f32
.visible .entry contiguous_prod2_f32(
	.param .u64 .ptr .align 1 contiguous_prod2_f32_param_0,
	.param .u64 .ptr .align 1 contiguous_prod2_f32_param_1,
	.param .u64 .ptr .align 1 contiguous_prod2_f32_param_2,
	.param .u64 .ptr .align 1 contiguous_prod2_f32_param_3,
	.param .u64 contiguous_prod2_f32_param_4,
	.param .u64 contiguous_prod2_f32_param_5,
	.param .u64 contiguous_prod2_f32_param_6
)
{
	.reg .pred 	%p<53>;
	.reg .b32 	%r<217>;
	.reg .b32 	%f<27>;
	.reg .b64 	%rd<572>;

	ld.param.u64 	%rd266, [contiguous_prod2_f32_param_1];
	ld.param.u64 	%rd267, [contiguous_prod2_f32_param_2];
	ld.param.u64 	%rd268, [contiguous_prod2_f32_param_3];
	ld.param.u64 	%rd263, [contiguous_prod2_f32_param_4];
	ld.param.u64 	%rd264, [contiguous_prod2_f32_param_5];
	ld.param.u64 	%rd265, [contiguous_prod2_f32_param_6];
	cvta.to.global.u64 	%rd1, %rd268;
	cvta.to.global.u64 	%rd2, %rd267;
	cvta.to.global.u64 	%rd571, %rd266;
	mov.u32 	%r1, %tid.x;
	mov.u32 	%r2, %ctaid.x;
	mov.u32 	%r216, %ntid.x;
	mul.lo.s32 	%r51, %r2, %r216;
	shl.b32 	%r52, %r51, 1;
	add.s32 	%r4, %r52, %r1;
	shl.b32 	%r53, %r1, 2;
	mov.u32 	%r54, prodsdata_f32;
	add.s32 	%r5, %r54, %r53;
	mov.b32 	%r55, 1065353216;
	st.shared.u32 	[%r5], %r55;
	add.s32 	%r56, %r4, %r216;
	cvt.u64.u32 	%rd4, %r56;
	setp.le.u64 	%p1, %rd264, %rd4;
	@%p1 bra 	$L__BB56_54;
	cvt.u64.u32 	%rd401, %r4;
	mov.u32 	%r133, %ctaid.y;
	cvt.u64.u32 	%rd402, %r133;
	mul.lo.s64 	%rd403, %rd264, %rd402;
	add.s64 	%rd525, %rd403, %rd401;
	add.s64 	%rd523, %rd403, %rd4;
	cvt.u32.u64 	%r6, %rd263;
	add.s32 	%r210, %r6, -1;
	setp.lt.s32 	%p27, %r210, 0;
	mov.b64 	%rd529, 0;
	mov.u64 	%rd530, %rd529;
	@%p27 bra 	$L__BB56_53;
	setp.lt.u32 	%p28, %r210, 3;
	mov.b64 	%rd530, 0;
	mov.u64 	%rd529, %rd530;
	@%p28 bra 	$L__BB56_30;
	add.s32 	%r208, %r6, -2;
	and.b32  	%r134, %r6, -4;
	neg.s32 	%r207, %r134;
	mov.b64 	%rd530, 0;
$L__BB56_4:
	.pragma "nounroll";
	add.s32 	%r12, %r208, 1;
	mul.wide.u32 	%rd407, %r12, 8;
	add.s64 	%rd408, %rd2, %rd407;
	ld.global.u64 	%rd11, [%rd408];
	or.b64  	%rd409, %rd525, %rd11;
	and.b64  	%rd410, %rd409, -4294967296;
	setp.ne.s64 	%p29, %rd410, 0;
	@%p29 bra 	$L__BB56_6;
	cvt.u32.u64 	%r135, %rd11;
	cvt.u32.u64 	%r136, %rd525;
	div.u32 	%r137, %r136, %r135;
	mul.lo.s32 	%r138, %r137, %r135;
	sub.s32 	%r139, %r136, %r138;
	cvt.u64.u32 	%rd491, %r137;
	cvt.u64.u32 	%rd492, %r139;
	bra.uni 	$L__BB56_7;
$L__BB56_6:
	div.s64 	%rd491, %rd525, %rd11;
	mul.lo.s64 	%rd411, %rd491, %rd11;
	sub.s64 	%rd492, %rd525, %rd411;
$L__BB56_7:
	mul.wide.u32 	%rd412, %r12, 8;
	add.s64 	%rd413, %rd1, %rd412;
	ld.global.u64 	%rd18, [%rd413];
	mad.lo.s64 	%rd19, %rd18, %rd492, %rd529;
	or.b64  	%rd414, %rd523, %rd11;
	and.b64  	%rd415, %rd414, -4294967296;
	setp.ne.s64 	%p30, %rd415, 0;
	@%p30 bra 	$L__BB56_9;
	cvt.u32.u64 	%r140, %rd11;
	cvt.u32.u64 	%r141, %rd523;
	div.u32 	%r142, %r141, %r140;
	mul.lo.s32 	%r143, %r142, %r140;
	sub.s32 	%r144, %r141, %r143;
	cvt.u64.u32 	%rd493, %r142;
	cvt.u64.u32 	%rd494, %r144;
	bra.uni 	$L__BB56_10;
$L__BB56_9:
	div.s64 	%rd493, %rd523, %rd11;
	mul.lo.s64 	%rd416, %rd493, %rd11;
	sub.s64 	%rd494, %rd523, %rd416;
$L__BB56_10:
	mad.lo.s64 	%rd26, %rd494, %rd18, %rd530;
	mul.wide.u32 	%rd417, %r208, 8;
	add.s64 	%rd418, %rd2, %rd417;
	ld.global.u64 	%rd27, [%rd418];
	or.b64  	%rd419, %rd491, %rd27;
	and.b64  	%rd420, %rd419, -4294967296;
	setp.ne.s64 	%p31, %rd420, 0;
	@%p31 bra 	$L__BB56_12;
	cvt.u32.u64 	%r145, %rd27;
	cvt.u32.u64 	%r146, %rd491;
	div.u32 	%r147, %r146, %r145;
	mul.lo.s32 	%r148, %r147, %r145;
	sub.s32 	%r149, %r146, %r148;
	cvt.u64.u32 	%rd495, %r147;
	cvt.u64.u32 	%rd496, %r149;
	bra.uni 	$L__BB56_13;
$L__BB56_12:
	div.s64 	%rd495, %rd491, %rd27;
	mul.lo.s64 	%rd421, %rd495, %rd27;
	sub.s64 	%rd496, %rd491, %rd421;
$L__BB56_13:
	mul.wide.u32 	%rd422, %r208, 8;
	add.s64 	%rd423, %rd1, %rd422;
	ld.global.u64 	%rd34, [%rd423];
	mad.lo.s64 	%rd35, %rd34, %rd496, %rd19;
	or.b64  	%rd424, %rd493, %rd27;
	and.b64  	%rd425, %rd424, -4294967296;
	setp.ne.s64 	%p32, %rd425, 0;
	@%p32 bra 	$L__BB56_15;
	cvt.u32.u64 	%r150, %rd27;
	cvt.u32.u64 	%r151, %rd493;
	div.u32 	%r152, %r151, %r150;
	mul.lo.s32 	%r153, %r152, %r150;
	sub.s32 	%r154, %r151, %r153;
	cvt.u64.u32 	%rd497, %r152;
	cvt.u64.u32 	%rd498, %r154;
	bra.uni 	$L__BB56_16;
$L__BB56_15:
	div.s64 	%rd497, %rd493, %rd27;
	mul.lo.s64 	%rd426, %rd497, %rd27;
	sub.s64 	%rd498, %rd493, %rd426;
$L__BB56_16:
	mad.lo.s64 	%rd42, %rd498, %rd34, %rd26;
	add.s32 	%r13, %r208, -1;
	mul.wide.u32 	%rd427, %r13, 8;
	add.s64 	%rd428, %rd2, %rd427;
	ld.global.u64 	%rd43, [%rd428];
	or.b64  	%rd429, %rd495, %rd43;
	and.b64  	%rd430, %rd429, -4294967296;
	setp.ne.s64 	%p33, %rd430, 0;
	@%p33 bra 	$L__BB56_18;
	cvt.u32.u64 	%r155, %rd43;
	cvt.u32.u64 	%r156, %rd495;
	div.u32 	%r157, %r156, %r155;
	mul.lo.s32 	%r158, %r157, %r155;
	sub.s32 	%r159, %r156, %r158;
	cvt.u64.u32 	%rd499, %r157;
	cvt.u64.u32 	%rd500, %r159;
	bra.uni 	$L__BB56_19;
$L__BB56_18:
	div.s64 	%rd499, %rd495, %rd43;
	mul.lo.s64 	%rd431, %rd499, %rd43;
	sub.s64 	%rd500, %rd495, %rd431;
$L__BB56_19:
	mul.wide.u32 	%rd432, %r13, 8;
	add.s64 	%rd433, %rd1, %rd432;
	ld.global.u64 	%rd50, [%rd433];
	mad.lo.s64 	%rd51, %rd50, %rd500, %rd35;
	or.b64  	%rd434, %rd497, %rd43;
	and.b64  	%rd435, %rd434, -4294967296;
	setp.ne.s64 	%p34, %rd435, 0;
	@%p34 bra 	$L__BB56_21;
	cvt.u32.u64 	%r160, %rd43;
	cvt.u32.u64 	%r161, %rd497;
	div.u32 	%r162, %r161, %r160;
	mul.lo.s32 	%r163, %r162, %r160;
	sub.s32 	%r164, %r161, %r163;
	cvt.u64.u32 	%rd501, %r162;
	cvt.u64.u32 	%rd502, %r164;
	bra.uni 	$L__BB56_22;
$L__BB56_21:
	div.s64 	%rd501, %rd497, %rd43;
	mul.lo.s64 	%rd436, %rd501, %rd43;
	sub.s64 	%rd502, %rd497, %rd436;
$L__BB56_22:
	mad.lo.s64 	%rd58, %rd502, %rd50, %rd42;
	add.s32 	%r165, %r208, -2;
	mul.wide.u32 	%rd437, %r165, 8;
	add.s64 	%rd438, %rd2, %rd437;
	ld.global.u64 	%rd59, [%rd438];
	or.b64  	%rd439, %rd499, %rd59;
	and.b64  	%rd440, %rd439, -4294967296;
	setp.ne.s64 	%p35, %rd440, 0;
	@%p35 bra 	$L__BB56_24;
	cvt.u32.u64 	%r166, %rd59;
	cvt.u32.u64 	%r167, %rd499;
	div.u32 	%r168, %r167, %r166;
	mul.lo.s32 	%r169, %r168, %r166;
	sub.s32 	%r170, %r167, %r169;
	cvt.u64.u32 	%rd525, %r168;
	cvt.u64.u32 	%rd504, %r170;
	bra.uni 	$L__BB56_25;
$L__BB56_24:
	div.s64 	%rd525, %rd499, %rd59;
	mul.lo.s64 	%rd441, %rd525, %rd59;
	sub.s64 	%rd504, %rd499, %rd441;
$L__BB56_25:
	mul.wide.u32 	%rd442, %r165, 8;
	add.s64 	%rd443, %rd1, %rd442;
	ld.global.u64 	%rd66, [%rd443];
	mad.lo.s64 	%rd529, %rd66, %rd504, %rd51;
	or.b64  	%rd444, %rd501, %rd59;
	and.b64  	%rd445, %rd444, -4294967296;
	setp.ne.s64 	%p36, %rd445, 0;
	@%p36 bra 	$L__BB56_27;
	cvt.u32.u64 	%r172, %rd59;
	cvt.u32.u64 	%r173, %rd501;
	div.u32 	%r174, %r173, %r172;
	mul.lo.s32 	%r175, %r174, %r172;
	sub.s32 	%r176, %r173, %r175;
	cvt.u64.u32 	%rd523, %r174;
	cvt.u64.u32 	%rd506, %r176;
	bra.uni 	$L__BB56_28;
$L__BB56_27:
	div.s64 	%rd523, %rd501, %rd59;
	mul.lo.s64 	%rd446, %rd523, %rd59;
	sub.s64 	%rd506, %rd501, %rd446;
$L__BB56_28:
	mad.lo.s64 	%rd530, %rd506, %rd66, %rd58;
	add.s32 	%r208, %r208, -4;
	add.s32 	%r207, %r207, 4;
	setp.ne.s32 	%p37, %r207, 0;
	@%p37 bra 	$L__BB56_4;
	add.s32 	%r210, %r208, 1;
$L__BB56_30:
	and.b32  	%r18, %r6, 3;
	setp.eq.s32 	%p38, %r18, 0;
	@%p38 bra 	$L__BB56_53;
	setp.eq.s32 	%p39, %r18, 1;
	@%p39 bra 	$L__BB56_45;
	mul.wide.u32 	%rd448, %r210, 8;
	add.s64 	%rd449, %rd2, %rd448;
	ld.global.u64 	%rd81, [%rd449];
	or.b64  	%rd450, %rd525, %rd81;
	and.b64  	%rd451, %rd450, -4294967296;
	setp.ne.s64 	%p40, %rd451, 0;
	@%p40 bra 	$L__BB56_34;
	cvt.u32.u64 	%r177, %rd81;
	cvt.u32.u64 	%r178, %rd525;
	div.u32 	%r179, %r178, %r177;
	mul.lo.s32 	%r180, %r179, %r177;
	sub.s32 	%r181, %r178, %r180;
	cvt.u64.u32 	%rd513, %r179;
	cvt.u64.u32 	%rd514, %r181;
	bra.uni 	$L__BB56_35;
$L__BB56_34:
	div.s64 	%rd513, %rd525, %rd81;
	mul.lo.s64 	%rd452, %rd513, %rd81;
	sub.s64 	%rd514, %rd525, %rd452;
$L__BB56_35:
	add.s64 	%rd454, %rd1, %rd448;
	ld.global.u64 	%rd88, [%rd454];
	mad.lo.s64 	%rd89, %rd88, %rd514, %rd529;
	or.b64  	%rd455, %rd523, %rd81;
	and.b64  	%rd456, %rd455, -4294967296;
	setp.ne.s64 	%p41, %rd456, 0;
	@%p41 bra 	$L__BB56_37;
	cvt.u32.u64 	%r182, %rd81;
	cvt.u32.u64 	%r183, %rd523;
	div.u32 	%r184, %r183, %r182;
	mul.lo.s32 	%r185, %r184, %r182;
	sub.s32 	%r186, %r183, %r185;
	cvt.u64.u32 	%rd515, %r184;
	cvt.u64.u32 	%rd516, %r186;
	bra.uni 	$L__BB56_38;
$L__BB56_37:
	div.s64 	%rd515, %rd523, %rd81;
	mul.lo.s64 	%rd457, %rd515, %rd81;
	sub.s64 	%rd516, %rd523, %rd457;
$L__BB56_38:
	mad.lo.s64 	%rd96, %rd516, %rd88, %rd530;
	add.s32 	%r19, %r210, -1;
	mul.wide.u32 	%rd458, %r19, 8;
	add.s64 	%rd459, %rd2, %rd458;
	ld.global.u64 	%rd97, [%rd459];
	or.b64  	%rd460, %rd513, %rd97;
	and.b64  	%rd461, %rd460, -4294967296;
	setp.ne.s64 	%p42, %rd461, 0;
	@%p42 bra 	$L__BB56_40;
	cvt.u32.u64 	%r187, %rd97;
	cvt.u32.u64 	%r188, %rd513;
	div.u32 	%r189, %r188, %r187;
	mul.lo.s32 	%r190, %r189, %r187;
	sub.s32 	%r191, %r188, %r190;
	cvt.u64.u32 	%rd525, %r189;
	cvt.u64.u32 	%rd518, %r191;
	bra.uni 	$L__BB56_41;
$L__BB56_40:
	div.s64 	%rd525, %rd513, %rd97;
	mul.lo.s64 	%rd462, %rd525, %rd97;
	sub.s64 	%rd518, %rd513, %rd462;
$L__BB56_41:
	add.s64 	%rd464, %rd1, %rd458;
	ld.global.u64 	%rd104, [%rd464];
	mad.lo.s64 	%rd529, %rd104, %rd518, %rd89;
	or.b64  	%rd465, %rd515, %rd97;
	and.b64  	%rd466, %rd465, -4294967296;
	setp.ne.s64 	%p43, %rd466, 0;
	@%p43 bra 	$L__BB56_43;
	cvt.u32.u64 	%r192, %rd97;
	cvt.u32.u64 	%r193, %rd515;
	div.u32 	%r194, %r193, %r192;
	mul.lo.s32 	%r195, %r194, %r192;
	sub.s32 	%r196, %r193, %r195;
	cvt.u64.u32 	%rd523, %r194;
	cvt.u64.u32 	%rd520, %r196;
	bra.uni 	$L__BB56_44;
$L__BB56_43:
	div.s64 	%rd523, %rd515, %rd97;
	mul.lo.s64 	%rd467, %rd523, %rd97;
	sub.s64 	%rd520, %rd515, %rd467;
$L__BB56_44:
	mad.lo.s64 	%rd530, %rd520, %rd104, %rd96;
	add.s32 	%r210, %r210, -2;
$L__BB56_45:
	and.b32  	%r197, %r6, 1;
	setp.eq.b32 	%p44, %r197, 1;
	not.pred 	%p45, %p44;
	@%p45 bra 	$L__BB56_53;
	mul.wide.u32 	%rd468, %r210, 8;
	add.s64 	%rd469, %rd2, %rd468;
	ld.global.u64 	%rd119, [%rd469];
	or.b64  	%rd470, %rd525, %rd119;
	and.b64  	%rd471, %rd470, -4294967296;
	setp.ne.s64 	%p46, %rd471, 0;
	@%p46 bra 	$L__BB56_48;
	cvt.u32.u64 	%r198, %rd119;
	cvt.u32.u64 	%r199, %rd525;
	rem.u32 	%r200, %r199, %r198;
	cvt.u64.u32 	%rd527, %r200;
	bra.uni 	$L__BB56_49;
$L__BB56_48:
	rem.s64 	%rd527, %rd525, %rd119;
$L__BB56_49:
	add.s64 	%rd473, %rd1, %rd468;
	ld.global.u64 	%rd123, [%rd473];
	mad.lo.s64 	%rd529, %rd123, %rd527, %rd529;
	or.b64  	%rd474, %rd523, %rd119;
	and.b64  	%rd475, %rd474, -4294967296;
	setp.ne.s64 	%p47, %rd475, 0;
	@%p47 bra 	$L__BB56_51;
	cvt.u32.u64 	%r201, %rd119;
	cvt.u32.u64 	%r202, %rd523;
	rem.u32 	%r203, %r202, %r201;
	cvt.u64.u32 	%rd528, %r203;
	bra.uni 	$L__BB56_52;
$L__BB56_51:
	rem.s64 	%rd528, %rd523, %rd119;
$L__BB56_52:
	mad.lo.s64 	%rd530, %rd528, %rd123, %rd530;
$L__BB56_53:
	shl.b64 	%rd476, %rd529, 2;
	add.s64 	%rd477, %rd571, %rd476;
	ld.global.f32 	%f2, [%rd477];
	shl.b64 	%rd478, %rd530, 2;
	add.s64 	%rd479, %rd571, %rd478;
	ld.global.f32 	%f3, [%rd479];
	mul.f32 	%f4, %f2, %f3;
	st.shared.f32 	[%r5], %f4;
	bra.uni 	$L__BB56_114;
$L__BB56_54:
	cvt.u64.u32 	%rd131, %r4;
	setp.le.u64 	%p2, %rd264, %rd131;
	@%p2 bra 	$L__BB56_114;
	mov.u32 	%r57, %ctaid.y;
	cvt.u64.u32 	%rd269, %r57;
	mad.lo.s64 	%rd562, %rd264, %rd269, %rd131;
	cvt.u32.u64 	%r22, %rd263;
	add.s32 	%r214, %r22, -1;
	setp.lt.s32 	%p3, %r214, 0;
	@%p3 bra 	$L__BB56_113;
	and.b32  	%r24, %r22, 7;
	setp.lt.u32 	%p4, %r214, 7;
	@%p4 bra 	$L__BB56_84;
	add.s32 	%r212, %r22, -4;
	and.b32  	%r58, %r22, -8;
	neg.s32 	%r211, %r58;
$L__BB56_58:
	.pragma "nounroll";
	add.s32 	%r29, %r212, 3;
	mul.wide.u32 	%rd271, %r29, 8;
	add.s64 	%rd272, %rd2, %rd271;
	ld.global.u64 	%rd135, [%rd272];
	or.b64  	%rd273, %rd562, %rd135;
	and.b64  	%rd274, %rd273, -4294967296;
	setp.ne.s64 	%p5, %rd274, 0;
	@%p5 bra 	$L__BB56_60;
	cvt.u32.u64 	%r59, %rd135;
	cvt.u32.u64 	%r60, %rd562;
	div.u32 	%r61, %r60, %r59;
	mul.lo.s32 	%r62, %r61, %r59;
	sub.s32 	%r63, %r60, %r62;
	cvt.u64.u32 	%rd533, %r61;
	cvt.u64.u32 	%rd534, %r63;
	bra.uni 	$L__BB56_61;
$L__BB56_60:
	div.s64 	%rd533, %rd562, %rd135;
	mul.lo.s64 	%rd275, %rd533, %rd135;
	sub.s64 	%rd534, %rd562, %rd275;
$L__BB56_61:
	add.s64 	%rd277, %rd1, %rd271;
	ld.global.u64 	%rd278, [%rd277];
	mul.lo.s64 	%rd142, %rd278, %rd534;
	add.s32 	%r30, %r212, 2;
	mul.wide.u32 	%rd279, %r30, 8;
	add.s64 	%rd280, %rd2, %rd279;
	ld.global.u64 	%rd143, [%rd280];
	or.b64  	%rd281, %rd533, %rd143;
	and.b64  	%rd282, %rd281, -4294967296;
	setp.ne.s64 	%p6, %rd282, 0;
	@%p6 bra 	$L__BB56_63;
	cvt.u32.u64 	%r64, %rd143;
	cvt.u32.u64 	%r65, %rd533;
	div.u32 	%r66, %r65, %r64;
	mul.lo.s32 	%r67, %r66, %r64;
	sub.s32 	%r68, %r65, %r67;
	cvt.u64.u32 	%rd535, %r66;
	cvt.u64.u32 	%rd536, %r68;
	bra.uni 	$L__BB56_64;
$L__BB56_63:
	div.s64 	%rd535, %rd533, %rd143;
	mul.lo.s64 	%rd283, %rd535, %rd143;
	sub.s64 	%rd536, %rd533, %rd283;
$L__BB56_64:
	add.s64 	%rd285, %rd1, %rd279;
	ld.global.u64 	%rd286, [%rd285];
	mad.lo.s64 	%rd150, %rd286, %rd536, %rd142;
	add.s32 	%r31, %r212, 1;
	mul.wide.u32 	%rd287, %r31, 8;
	add.s64 	%rd288, %rd2, %rd287;
	ld.global.u64 	%rd151, [%rd288];
	or.b64  	%rd289, %rd535, %rd151;
	and.b64  	%rd290, %rd289, -4294967296;
	setp.ne.s64 	%p7, %rd290, 0;
	@%p7 bra 	$L__BB56_66;
	cvt.u32.u64 	%r69, %rd151;
	cvt.u32.u64 	%r70, %rd535;
	div.u32 	%r71, %r70, %r69;
	mul.lo.s32 	%r72, %r71, %r69;
	sub.s32 	%r73, %r70, %r72;
	cvt.u64.u32 	%rd537, %r71;
	cvt.u64.u32 	%rd538, %r73;
	bra.uni 	$L__BB56_67;
$L__BB56_66:
	div.s64 	%rd537, %rd535, %rd151;
	mul.lo.s64 	%rd291, %rd537, %rd151;
	sub.s64 	%rd538, %rd535, %rd291;
$L__BB56_67:
	add.s64 	%rd293, %rd1, %rd287;
	ld.global.u64 	%rd294, [%rd293];
	mad.lo.s64 	%rd158, %rd294, %rd538, %rd150;
	add.s32 	%r32, %r212, -4;
	mul.wide.u32 	%rd295, %r212, 8;
	add.s64 	%rd296, %rd2, %rd295;
	ld.global.u64 	%rd159, [%rd296];
	or.b64  	%rd297, %rd537, %rd159;
	and.b64  	%rd298, %rd297, -4294967296;
	setp.ne.s64 	%p8, %rd298, 0;
	@%p8 bra 	$L__BB56_69;
	cvt.u32.u64 	%r74, %rd159;
	cvt.u32.u64 	%r75, %rd537;
	div.u32 	%r76, %r75, %r74;
	mul.lo.s32 	%r77, %r76, %r74;
	sub.s32 	%r78, %r75, %r77;
	cvt.u64.u32 	%rd539, %r76;
	cvt.u64.u32 	%rd540, %r78;
	bra.uni 	$L__BB56_70;
$L__BB56_69:
	div.s64 	%rd539, %rd537, %rd159;
	mul.lo.s64 	%rd299, %rd539, %rd159;
	sub.s64 	%rd540, %rd537, %rd299;
$L__BB56_70:
	add.s64 	%rd301, %rd1, %rd295;
	ld.global.u64 	%rd302, [%rd301];
	mad.lo.s64 	%rd166, %rd302, %rd540, %rd158;
	add.s32 	%r33, %r212, -1;
	mul.wide.u32 	%rd303, %r33, 8;
	add.s64 	%rd304, %rd2, %rd303;
	ld.global.u64 	%rd167, [%rd304];
	or.b64  	%rd305, %rd539, %rd167;
	and.b64  	%rd306, %rd305, -4294967296;
	setp.ne.s64 	%p9, %rd306, 0;
	@%p9 bra 	$L__BB56_72;
	cvt.u32.u64 	%r79, %rd167;
	cvt.u32.u64 	%r80, %rd539;
	div.u32 	%r81, %r80, %r79;
	mul.lo.s32 	%r82, %r81, %r79;
	sub.s32 	%r83, %r80, %r82;
	cvt.u64.u32 	%rd541, %r81;
	cvt.u64.u32 	%rd542, %r83;
	bra.uni 	$L__BB56_73;
$L__BB56_72:
	div.s64 	%rd541, %rd539, %rd167;
	mul.lo.s64 	%rd307, %rd541, %rd167;
	sub.s64 	%rd542, %rd539, %rd307;
$L__BB56_73:
	add.s64 	%rd309, %rd1, %rd303;
	ld.global.u64 	%rd310, [%rd309];
	mad.lo.s64 	%rd174, %rd310, %rd542, %rd166;
	add.s32 	%r34, %r212, -2;
	mul.wide.u32 	%rd311, %r34, 8;
	add.s64 	%rd312, %rd2, %rd311;
	ld.global.u64 	%rd175, [%rd312];
	or.b64  	%rd313, %rd541, %rd175;
	and.b64  	%rd314, %rd313, -4294967296;
	setp.ne.s64 	%p10, %rd314, 0;
	@%p10 bra 	$L__BB56_75;
	cvt.u32.u64 	%r84, %rd175;
	cvt.u32.u64 	%r85, %rd541;
	div.u32 	%r86, %r85, %r84;
	mul.lo.s32 	%r87, %r86, %r84;
	sub.s32 	%r88, %r85, %r87;
	cvt.u64.u32 	%rd543, %r86;
	cvt.u64.u32 	%rd544, %r88;
	bra.uni 	$L__BB56_76;
$L__BB56_75:
	div.s64 	%rd543, %rd541, %rd175;
	mul.lo.s64 	%rd315, %rd543, %rd175;
	sub.s64 	%rd544, %rd541, %rd315;
$L__BB56_76:
	add.s64 	%rd317, %rd1, %rd311;
	ld.global.u64 	%rd318, [%rd317];
	mad.lo.s64 	%rd182, %rd318, %rd544, %rd174;
	add.s32 	%r35, %r212, -3;
	mul.wide.u32 	%rd319, %r35, 8;
	add.s64 	%rd320, %rd2, %rd319;
	ld.global.u64 	%rd183, [%rd320];
	or.b64  	%rd321, %rd543, %rd183;
	and.b64  	%rd322, %rd321, -4294967296;
	setp.ne.s64 	%p11, %rd322, 0;
	@%p11 bra 	$L__BB56_78;
	cvt.u32.u64 	%r89, %rd183;
	cvt.u32.u64 	%r90, %rd543;
	div.u32 	%r91, %r90, %r89;
	mul.lo.s32 	%r92, %r91, %r89;
	sub.s32 	%r93, %r90, %r92;
	cvt.u64.u32 	%rd545, %r91;
	cvt.u64.u32 	%rd546, %r93;
	bra.uni 	$L__BB56_79;
$L__BB56_78:
	div.s64 	%rd545, %rd543, %rd183;
	mul.lo.s64 	%rd323, %rd545, %rd183;
	sub.s64 	%rd546, %rd543, %rd323;
$L__BB56_79:
	add.s64 	%rd325, %rd1, %rd319;
	ld.global.u64 	%rd326, [%rd325];
	mad.lo.s64 	%rd190, %rd326, %rd546, %rd182;
	mul.wide.u32 	%rd327, %r32, 8;
	add.s64 	%rd328, %rd2, %rd327;
	ld.global.u64 	%rd191, [%rd328];
	or.b64  	%rd329, %rd545, %rd191;
	and.b64  	%rd330, %rd329, -4294967296;
	setp.ne.s64 	%p12, %rd330, 0;
	@%p12 bra 	$L__BB56_81;
	cvt.u32.u64 	%r94, %rd191;
	cvt.u32.u64 	%r95, %rd545;
	div.u32 	%r96, %r95, %r94;
	mul.lo.s32 	%r97, %r96, %r94;
	sub.s32 	%r98, %r95, %r97;
	cvt.u64.u32 	%rd562, %r96;
	cvt.u64.u32 	%rd548, %r98;
	bra.uni 	$L__BB56_82;
$L__BB56_81:
	div.s64 	%rd562, %rd545, %rd191;
	mul.lo.s64 	%rd331, %rd562, %rd191;
	sub.s64 	%rd548, %rd545, %rd331;
$L__BB56_82:
	add.s64 	%rd333, %rd1, %rd327;
	ld.global.u64 	%rd334, [%rd333];
	mad.lo.s64 	%rd335, %rd334, %rd548, %rd190;
	shl.b64 	%rd336, %rd335, 2;
	add.s64 	%rd571, %rd571, %rd336;
	add.s32 	%r212, %r212, -8;
	add.s32 	%r211, %r211, 8;
	setp.ne.s32 	%p13, %r211, 0;
	@%p13 bra 	$L__BB56_58;
	add.s32 	%r214, %r212, 3;
$L__BB56_84:
	setp.eq.s32 	%p14, %r24, 0;
	@%p14 bra 	$L__BB56_113;
	and.b32  	%r40, %r22, 3;
	setp.lt.u32 	%p15, %r24, 4;
	@%p15 bra 	$L__BB56_99;
	mul.wide.u32 	%rd338, %r214, 8;
	add.s64 	%rd339, %rd2, %rd338;
	ld.global.u64 	%rd202, [%rd339];
	or.b64  	%rd340, %rd562, %rd202;
	and.b64  	%rd341, %rd340, -4294967296;
	setp.ne.s64 	%p16, %rd341, 0;
	@%p16 bra 	$L__BB56_88;
	cvt.u32.u64 	%r99, %rd202;
	cvt.u32.u64 	%r100, %rd562;
	div.u32 	%r101, %r100, %r99;
	mul.lo.s32 	%r102, %r101, %r99;
	sub.s32 	%r103, %r100, %r102;
	cvt.u64.u32 	%rd552, %r101;
	cvt.u64.u32 	%rd553, %r103;
	bra.uni 	$L__BB56_89;
$L__BB56_88:
	div.s64 	%rd552, %rd562, %rd202;
	mul.lo.s64 	%rd342, %rd552, %rd202;
	sub.s64 	%rd553, %rd562, %rd342;
$L__BB56_89:
	add.s64 	%rd344, %rd1, %rd338;
	ld.global.u64 	%rd345, [%rd344];
	mul.lo.s64 	%rd209, %rd345, %rd553;
	add.s32 	%r41, %r214, -1;
	mul.wide.u32 	%rd346, %r41, 8;
	add.s64 	%rd347, %rd2, %rd346;
	ld.global.u64 	%rd210, [%rd347];
	or.b64  	%rd348, %rd552, %rd210;
	and.b64  	%rd349, %rd348, -4294967296;
	setp.ne.s64 	%p17, %rd349, 0;
	@%p17 bra 	$L__BB56_91;
	cvt.u32.u64 	%r104, %rd210;
	cvt.u32.u64 	%r105, %rd552;
	div.u32 	%r106, %r105, %r104;
	mul.lo.s32 	%r107, %r106, %r104;
	sub.s32 	%r108, %r105, %r107;
	cvt.u64.u32 	%rd554, %r106;
	cvt.u64.u32 	%rd555, %r108;
	bra.uni 	$L__BB56_92;
$L__BB56_91:
	div.s64 	%rd554, %rd552, %rd210;
	mul.lo.s64 	%rd350, %rd554, %rd210;
	sub.s64 	%rd555, %rd552, %rd350;
$L__BB56_92:
	add.s64 	%rd352, %rd1, %rd346;
	ld.global.u64 	%rd353, [%rd352];
	mad.lo.s64 	%rd217, %rd353, %rd555, %rd209;
	add.s32 	%r42, %r214, -2;
	mul.wide.u32 	%rd354, %r42, 8;
	add.s64 	%rd355, %rd2, %rd354;
	ld.global.u64 	%rd218, [%rd355];
	or.b64  	%rd356, %rd554, %rd218;
	and.b64  	%rd357, %rd356, -4294967296;
	setp.ne.s64 	%p18, %rd357, 0;
	@%p18 bra 	$L__BB56_94;
	cvt.u32.u64 	%r109, %rd218;
	cvt.u32.u64 	%r110, %rd554;
	div.u32 	%r111, %r110, %r109;
	mul.lo.s32 	%r112, %r111, %r109;
	sub.s32 	%r113, %r110, %r112;
	cvt.u64.u32 	%rd556, %r111;
	cvt.u64.u32 	%rd557, %r113;
	bra.uni 	$L__BB56_95;
$L__BB56_94:
	div.s64 	%rd556, %rd554, %rd218;
	mul.lo.s64 	%rd358, %rd556, %rd218;
	sub.s64 	%rd557, %rd554, %rd358;
$L__BB56_95:
	add.s64 	%rd360, %rd1, %rd354;
	ld.global.u64 	%rd361, [%rd360];
	mad.lo.s64 	%rd225, %rd361, %rd557, %rd217;
	add.s32 	%r43, %r214, -3;
	mul.wide.u32 	%rd362, %r43, 8;
	add.s64 	%rd363, %rd2, %rd362;
	ld.global.u64 	%rd226, [%rd363];
	or.b64  	%rd364, %rd556, %rd226;
	and.b64  	%rd365, %rd364, -4294967296;
	setp.ne.s64 	%p19, %rd365, 0;
	@%p19 bra 	$L__BB56_97;
	cvt.u32.u64 	%r114, %rd226;
	cvt.u32.u64 	%r115, %rd556;
	div.u32 	%r116, %r115, %r114;
	mul.lo.s32 	%r117, %r116, %r114;
	sub.s32 	%r118, %r115, %r117;
	cvt.u64.u32 	%rd562, %r116;
	cvt.u64.u32 	%rd559, %r118;
	bra.uni 	$L__BB56_98;
$L__BB56_97:
	div.s64 	%rd562, %rd556, %rd226;
	mul.lo.s64 	%rd366, %rd562, %rd226;
	sub.s64 	%rd559, %rd556, %rd366;
$L__BB56_98:
	add.s64 	%rd368, %rd1, %rd362;
	ld.global.u64 	%rd369, [%rd368];
	mad.lo.s64 	%rd370, %rd369, %rd559, %rd225;
	shl.b64 	%rd371, %rd370, 2;
	add.s64 	%rd571, %rd571, %rd371;
	add.s32 	%r214, %r214, -4;
$L__BB56_99:
	setp.eq.s32 	%p20, %r40, 0;
	@%p20 bra 	$L__BB56_113;
	setp.eq.s32 	%p21, %r40, 1;
	@%p21 bra 	$L__BB56_108;
	mul.wide.u32 	%rd373, %r214, 8;
	add.s64 	%rd374, %rd2, %rd373;
	ld.global.u64 	%rd237, [%rd374];
	or.b64  	%rd375, %rd562, %rd237;
	and.b64  	%rd376, %rd375, -4294967296;
	setp.ne.s64 	%p22, %rd376, 0;
	@%p22 bra 	$L__BB56_103;
	cvt.u32.u64 	%r119, %rd237;
	cvt.u32.u64 	%r120, %rd562;
	div.u32 	%r121, %r120, %r119;
	mul.lo.s32 	%r122, %r121, %r119;
	sub.s32 	%r123, %r120, %r122;
	cvt.u64.u32 	%rd563, %r121;
	cvt.u64.u32 	%rd564, %r123;
	bra.uni 	$L__BB56_104;
$L__BB56_103:
	div.s64 	%rd563, %rd562, %rd237;
	mul.lo.s64 	%rd377, %rd563, %rd237;
	sub.s64 	%rd564, %rd562, %rd377;
$L__BB56_104:
	add.s64 	%rd379, %rd1, %rd373;
	ld.global.u64 	%rd380, [%rd379];
	mul.lo.s64 	%rd244, %rd380, %rd564;
	add.s32 	%r46, %r214, -1;
	mul.wide.u32 	%rd381, %r46, 8;
	add.s64 	%rd382, %rd2, %rd381;
	ld.global.u64 	%rd245, [%rd382];
	or.b64  	%rd383, %rd563, %rd245;
	and.b64  	%rd384, %rd383, -4294967296;
	setp.ne.s64 	%p23, %rd384, 0;
	@%p23 bra 	$L__BB56_106;
	cvt.u32.u64 	%r124, %rd245;
	cvt.u32.u64 	%r125, %rd563;
	div.u32 	%r126, %r125, %r124;
	mul.lo.s32 	%r127, %r126, %r124;
	sub.s32 	%r128, %r125, %r127;
	cvt.u64.u32 	%rd562, %r126;
	cvt.u64.u32 	%rd566, %r128;
	bra.uni 	$L__BB56_107;
$L__BB56_106:
	div.s64 	%rd562, %rd563, %rd245;
	mul.lo.s64 	%rd385, %rd562, %rd245;
	sub.s64 	%rd566, %rd563, %rd385;
$L__BB56_107:
	add.s64 	%rd387, %rd1, %rd381;
	ld.global.u64 	%rd388, [%rd387];
	mad.lo.s64 	%rd389, %rd388, %rd566, %rd244;
	shl.b64 	%rd390, %rd389, 2;
	add.s64 	%rd571, %rd571, %rd390;
	add.s32 	%r214, %r214, -2;
$L__BB56_108:
	and.b32  	%r129, %r22, 1;
	setp.eq.b32 	%p24, %r129, 1;
	not.pred 	%p25, %p24;
	@%p25 bra 	$L__BB56_113;
	mul.wide.u32 	%rd391, %r214, 8;
	add.s64 	%rd392, %rd2, %rd391;
	ld.global.u64 	%rd256, [%rd392];
	or.b64  	%rd393, %rd562, %rd256;
	and.b64  	%rd394, %rd393, -4294967296;
	setp.ne.s64 	%p26, %rd394, 0;
	@%p26 bra 	$L__BB56_111;
	cvt.u32.u64 	%r130, %rd256;
	cvt.u32.u64 	%r131, %rd562;
	rem.u32 	%r132, %r131, %r130;
	cvt.u64.u32 	%rd570, %r132;
	bra.uni 	$L__BB56_112;
$L__BB56_111:
	rem.s64 	%rd570, %rd562, %rd256;
$L__BB56_112:
	add.s64 	%rd396, %rd1, %rd391;
	ld.global.u64 	%rd397, [%rd396];
	mul.lo.s64 	%rd398, %rd397, %rd570;
	shl.b64 	%rd399, %rd398, 2;
	add.s64 	%rd571, %rd571, %rd399;
$L__BB56_113:
	ld.global.f32 	%f1, [%rd571];
	st.shared.f32 	[%r5], %f1;
$L__BB56_114:
	bar.sync 	0;
	setp.lt.u32 	%p48, %r216, 66;
	@%p48 bra 	$L__BB56_118;
$L__BB56_115:
	shr.u32 	%r50, %r216, 1;
	setp.ge.u32 	%p49, %r1, %r50;
	@%p49 bra 	$L__BB56_117;
	ld.shared.f32 	%f5, [%r5];
	shl.b32 	%r204, %r50, 2;
	add.s32 	%r205, %r5, %r204;
	ld.shared.f32 	%f6, [%r205];
	mul.f32 	%f7, %f5, %f6;
	st.shared.f32 	[%r5], %f7;
$L__BB56_117:
	bar.sync 	0;
	setp.gt.u32 	%p50, %r216, 131;
	mov.u32 	%r216, %r50;
	@%p50 bra 	$L__BB56_115;
$L__BB56_118:
	setp.gt.u32 	%p51, %r1, 31;
	@%p51 bra 	$L__BB56_121;
	ld.volatile.shared.f32 	%f8, [%r5];
	ld.volatile.shared.f32 	%f9, [%r5+128];
	mul.f32 	%f10, %f8, %f9;
	st.volatile.shared.f32 	[%r5], %f10;
	ld.volatile.shared.f32 	%f11, [%r5];
	ld.volatile.shared.f32 	%f12, [%r5+64];
	mul.f32 	%f13, %f11, %f12;
	st.volatile.shared.f32 	[%r5], %f13;
	ld.volatile.shared.f32 	%f14, [%r5];
	ld.volatile.shared.f32 	%f15, [%r5+32];
	mul.f32 	%f16, %f14, %f15;
	st.volatile.shared.f32 	[%r5], %f16;
	ld.volatile.shared.f32 	%f17, [%r5];
	ld.volatile.shared.f32 	%f18, [%r5+16];
	mul.f32 	%f19, %f17, %f18;
	st.volatile.shared.f32 	[%r5], %f19;
	ld.volatile.shared.f32 	%f20, [%r5];
	ld.volatile.shared.f32 	%f21, [%r5+8];
	mul.f32 	%f22, %f20, %f21;
	st.volatile.shared.f32 	[%r5], %f22;
	ld.volatile.shared.f32 	%f23, [%r5];
	ld.volatile.shared.f32 	%f24, [%r5+4];
	mul.f32 	%f25, %f23, %f24;
	st.volatile.shared.f32 	[%r5], %f25;
	setp.ne.s32 	%p52, %r1, 0;
	@%p52 bra 	$L__BB56_121;
	ld.param.u64 	%rd486, [contiguous_prod2_f32_param_0];
	ld.shared.f32 	%f26, [prodsdata_f32];
	cvt.u64.u32 	%rd480, %r2;
	mov.u32 	%r206, %ctaid.y;
	cvt.u64.u32 	%rd481, %r206;
	mad.lo.s64 	%rd482, %rd265, %rd481, %rd480;
	cvta.to.global.u64 	%rd483, %rd486;
	shl.b64 	%rd484, %rd482, 2;
	add.s64 	%rd485, %rd483, %rd484;
	st.global.f32 	[%rd485], %f26;
$L__BB56_121:
	ret;

}
	// .globl	contiguous_prod22_f32
.visible .entry contiguous_prod22_f32(
	.param .u64 .ptr .align 1 contiguous_prod22_f32_param_0,
	.param .u64 .ptr .align 1 contiguous_prod22_f32_param_1,
	.param .u64 contiguous_prod22_f32_param_2,
	.param .u64 contiguous_prod22_f32_param_3
)
{
	.reg .pred 	%p<8>;
	.reg .b32 	%r<20>;
	.reg .b32 	%f<27>;
	.reg .b64 	%rd<27>;

	ld.param.u64 	%rd4, [contiguous_prod22_f32_param_0];
	ld.param.u64 	%rd7, [contiguous_prod22_f32_param_1];
	ld.param.u64 	%rd5, [contiguous_prod22_f32_param_2];
	ld.param.u64 	%rd6, [contiguous_prod22_f32_param_3];
	cvta.to.global.u64 	%rd1, %rd7;
	mov.u32 	%r1, %tid.x;
	mov.u32 	%r2, %ctaid.x;
	mov.u32 	%r19, %ntid.x;
	mul.lo.s32 	%r8, %r2, %r19;
	shl.b32 	%r9, %r8, 1;
	add.s32 	%r4, %r9, %r1;
	shl.b32 	%r10, %r1, 2;
	mov.u32 	%r11, prodsdata_f32;
	add.s32 	%r5, %r11, %r10;
	mov.b32 	%r12, 1065353216;
	st.shared.u32 	[%r5], %r12;
	add.s32 	%r13, %r4, %r19;
	cvt.u64.u32 	%rd2, %r13;
	setp.le.u64 	%p1, %rd5, %rd2;
	@%p1 bra 	$L__BB57_2;
	cvt.u64.u32 	%rd12, %r4;
	mov.u32 	%r15, %ctaid.y;
	cvt.u64.u32 	%rd13, %r15;
	mul.lo.s64 	%rd14, %rd5, %rd13;
	add.s64 	%rd15, %rd14, %rd12;
	shl.b64 	%rd16, %rd15, 2;
	add.s64 	%rd17, %rd1, %rd16;
	ld.global.f32 	%f2, [%rd17];
	add.s64 	%rd18, %rd14, %rd2;
	shl.b64 	%rd19, %rd18, 2;
	add.s64 	%rd20, %rd1, %rd19;
	ld.global.f32 	%f3, [%rd20];
	mul.f32 	%f4, %f2, %f3;
	st.shared.f32 	[%r5], %f4;
	bra.uni 	$L__BB57_4;
$L__BB57_2:
	cvt.u64.u32 	%rd3, %r4;
	setp.le.u64 	%p2, %rd5, %rd3;
	@%p2 bra 	$L__BB57_4;
	mov.u32 	%r14, %ctaid.y;
	cvt.u64.u32 	%rd8, %r14;
	mad.lo.s64 	%rd9, %rd5, %rd8, %rd3;
	shl.b64 	%rd10, %rd9, 2;
	add.s64 	%rd11, %rd1, %rd10;
	ld.global.f32 	%f1, [%rd11];
	st.shared.f32 	[%r5], %f1;
$L__BB57_4:
	bar.sync 	0;
	setp.lt.u32 	%p3, %r19, 66;
	@%p3 bra 	$L__BB57_8;
$L__BB57_5:
	shr.u32 	%r7, %r19, 1;
	setp.ge.u32 	%p4, %r1, %r7;
	@%p4 bra 	$L__BB57_7;
	ld.shared.f32 	%f5, [%r5];
	shl.b32 	%r16, %r7, 2;
	add.s32 	%r17, %r5, %r16;
	ld.shared.f32 	%f6, [%r17];
	mul.f32 	%f7, %f5, %f6;
	st.shared.f32 	[%r5], %f7;
$L__BB57_7:
	bar.sync 	0;
	setp.gt.u32 	%p5, %r19, 131;
	mov.u32 	%r19, %r7;
	@%p5 bra 	$L__BB57_5;
$L__BB57_8:
	setp.gt.u32 	%p6, %r1, 31;
	@%p6 bra 	$L__BB57_11;
	ld.volatile.shared.f32 	%f8, [%r5];
	ld.volatile.shared.f32 	%f9, [%r5+128];
	mul.f32 	%f10, %f8, %f9;
	st.volatile.shared.f32 	[%r5], %f10;
	ld.volatile.shared.f32 	%f11, [%r5];
	ld.volatile.shared.f32 	%f12, [%r5+64];
	mul.f32 	%f13, %f11, %f12;
	st.volatile.shared.f32 	[%r5], %f13;
	ld.volatile.shared.f32 	%f14, [%r5];
	ld.volatile.shared.f32 	%f15, [%r5+32];
	mul.f32 	%f16, %f14, %f15;
	st.volatile.shared.f32 	[%r5], %f16;
	ld.volatile.shared.f32 	%f17, [%r5];
	ld.volatile.shared.f32 	%f18, [%r5+16];
	mul.f32 	%f19, %f17, %f18;
	st.volatile.shared.f32 	[%r5], %f19;
	ld.volatile.shared.f32 	%f20, [%r5];
	ld.volatile.shared.f32 	%f21, [%r5+8];
	mul.f32 	%f22, %f20, %f21;
	st.volatile.shared.f32 	[%r5], %f22;
	ld.volatile.shared.f32 	%f23, [%r5];
	ld.volatile.shared.f32 	%f24, [%r5+4];
	mul.f32 	%f25, %f23, %f24;
	st.volatile.shared.f32 	[%r5], %f25;
	setp.ne.s32 	%p7, %r1, 0;
	@%p7 bra 	$L__BB57_11;
	ld.shared.f32 	%f26, [prodsdata_f32];
	cvt.u64.u32 	%rd21, %r2;
	mov.u32 	%r18, %ctaid.y;
	cvt.u64.u32 	%rd22, %r18;
	mad.lo.s64 	%rd23, %rd6, %rd22, %rd21;
	cvta.to.global.u64 	%rd24, %rd4;
	shl.b64 	%rd25, %rd23, 2;
	add.s64 	%rd26, %rd24, %rd25;
	st.global.f32 	[%rd26], %f26;
$L__BB57_11:
	ret;

}
	// .globl	contiguous_prod3_f32
.visible .entry contiguous_prod3_f32(
	.param .u64 .ptr .align 1 contiguous_prod3_f32_param_0,
	.param .u64 .ptr .align 1 contiguous_prod3_f32_param_1,
	.param .u64 .ptr .align 1 contiguous_prod3_f32_param_2,
	.param .u64 .ptr .align 1 contiguous_prod3_f32_param_3,
	.param .u64 contiguous_prod3_f32_param_4,
	.param .u64 contiguous_prod3_f32_param_5,
	.param .u64 contiguous_prod3_f32_param_6
)
{
	.reg .pred 	%p<38>;
	.reg .b32 	%r<205>;
	.reg .b32 	%f<55>;
	.reg .b64 	%rd<308>;

	ld.param.u64 	%rd144, [contiguous_prod3_f32_param_0];
	ld.param.u64 	%rd145, [contiguous_prod3_f32_param_1];
	ld.param.u64 	%rd148, [contiguous_prod3_f32_param_2];
	ld.param.u64 	%rd149, [contiguous_prod3_f32_param_3];
	ld.param.u64 	%rd146, [contiguous_prod3_f32_param_4];
	ld.param.u64 	%rd147, [contiguous_prod3_f32_param_5];
	ld.param.u64 	%rd150, [contiguous_prod3_f32_param_6];
	cvta.to.global.u64 	%rd1, %rd149;
	cvta.to.global.u64 	%rd2, %rd148;
	mov.u32 	%r1, %tid.y;
	mov.u32 	%r2, %ntid.x;
	mov.u32 	%r3, %tid.x;
	mad.lo.s32 	%r64, %r1, %r2, %r3;
	mov.u32 	%r65, %ctaid.x;
	mad.lo.s32 	%r66, %r65, %r2, %r3;
	mov.u32 	%r4, %ctaid.y;
	mov.u32 	%r5, %ntid.y;
	mad.lo.s32 	%r67, %r4, %r5, %r1;
	shl.b32 	%r68, %r64, 2;
	mov.u32 	%r69, prodsdata_f32;
	add.s32 	%r7, %r69, %r68;
	mov.b32 	%r70, 1065353216;
	st.shared.u32 	[%r7], %r70;
	cvt.u64.u32 	%rd3, %r66;
	setp.le.u64 	%p1, %rd147, %rd3;
	cvt.u64.u32 	%rd152, %r67;
	setp.le.u64 	%p2, %rd150, %rd152;
	or.pred  	%p3, %p1, %p2;
	@%p3 bra 	$L__BB58_76;
	cvt.u32.u64 	%r71, %rd3;
	cvt.u32.u64 	%r72, %rd147;
	mad.lo.s32 	%r195, %r67, %r72, %r71;
	cvt.u32.u64 	%r9, %rd146;
	add.s32 	%r194, %r9, -1;
	setp.lt.s32 	%p4, %r194, 0;
	mov.b64 	%rd307, 0;
	@%p4 bra 	$L__BB58_59;
	setp.lt.u32 	%p5, %r194, 7;
	mov.b64 	%rd307, 0;
	@%p5 bra 	$L__BB58_30;
	add.s32 	%r190, %r9, -4;
	and.b32  	%r73, %r9, -8;
	neg.s32 	%r189, %r73;
	mov.b64 	%rd307, 0;
$L__BB58_4:
	.pragma "nounroll";
	add.s32 	%r16, %r190, 3;
	cvt.u64.u32 	%rd5, %r195;
	mul.wide.u32 	%rd157, %r16, 8;
	add.s64 	%rd158, %rd2, %rd157;
	ld.global.u64 	%rd6, [%rd158];
	and.b64  	%rd159, %rd6, -4294967296;
	setp.ne.s64 	%p6, %rd159, 0;
	@%p6 bra 	$L__BB58_6;
	cvt.u32.u64 	%r74, %rd6;
	cvt.u32.u64 	%r75, %rd5;
	div.u32 	%r76, %r75, %r74;
	mul.lo.s32 	%r77, %r76, %r74;
	sub.s32 	%r78, %r75, %r77;
	cvt.u64.u32 	%rd272, %r76;
	cvt.u64.u32 	%rd273, %r78;
	bra.uni 	$L__BB58_7;
$L__BB58_6:
	div.s64 	%rd272, %rd5, %rd6;
	mul.lo.s64 	%rd160, %rd272, %rd6;
	sub.s64 	%rd273, %rd5, %rd160;
$L__BB58_7:
	mul.wide.u32 	%rd161, %r16, 8;
	add.s64 	%rd162, %rd1, %rd161;
	ld.global.u64 	%rd163, [%rd162];
	mad.lo.s64 	%rd13, %rd163, %rd273, %rd307;
	add.s32 	%r17, %r190, 2;
	and.b64  	%rd14, %rd272, 4294967295;
	mul.wide.u32 	%rd164, %r17, 8;
	add.s64 	%rd165, %rd2, %rd164;
	ld.global.u64 	%rd15, [%rd165];
	and.b64  	%rd166, %rd15, -4294967296;
	setp.ne.s64 	%p7, %rd166, 0;
	@%p7 bra 	$L__BB58_9;
	cvt.u32.u64 	%r79, %rd15;
	cvt.u32.u64 	%r80, %rd14;
	div.u32 	%r81, %r80, %r79;
	mul.lo.s32 	%r82, %r81, %r79;
	sub.s32 	%r83, %r80, %r82;
	cvt.u64.u32 	%rd274, %r81;
	cvt.u64.u32 	%rd275, %r83;
	bra.uni 	$L__BB58_10;
$L__BB58_9:
	div.s64 	%rd274, %rd14, %rd15;
	mul.lo.s64 	%rd167, %rd274, %rd15;
	sub.s64 	%rd275, %rd14, %rd167;
$L__BB58_10:
	mul.wide.u32 	%rd168, %r17, 8;
	add.s64 	%rd169, %rd1, %rd168;
	ld.global.u64 	%rd170, [%rd169];
	mad.lo.s64 	%rd22, %rd170, %rd275, %rd13;
	add.s32 	%r18, %r190, 1;
	and.b64  	%rd23, %rd274, 4294967295;
	mul.wide.u32 	%rd171, %r18, 8;
	add.s64 	%rd172, %rd2, %rd171;
	ld.global.u64 	%rd24, [%rd172];
	and.b64  	%rd173, %rd24, -4294967296;
	setp.ne.s64 	%p8, %rd173, 0;
	@%p8 bra 	$L__BB58_12;
	cvt.u32.u64 	%r84, %rd24;
	cvt.u32.u64 	%r85, %rd23;
	div.u32 	%r86, %r85, %r84;
	mul.lo.s32 	%r87, %r86, %r84;
	sub.s32 	%r88, %r85, %r87;
	cvt.u64.u32 	%rd276, %r86;
	cvt.u64.u32 	%rd277, %r88;
	bra.uni 	$L__BB58_13;
$L__BB58_12:
	div.s64 	%rd276, %rd23, %rd24;
	mul.lo.s64 	%rd174, %rd276, %rd24;
	sub.s64 	%rd277, %rd23, %rd174;
$L__BB58_13:
	mul.wide.u32 	%rd175, %r18, 8;
	add.s64 	%rd176, %rd1, %rd175;
	ld.global.u64 	%rd177, [%rd176];
	mad.lo.s64 	%rd31, %rd177, %rd277, %rd22;
	and.b64  	%rd32, %rd276, 4294967295;
	mul.wide.u32 	%rd178, %r190, 8;
	add.s64 	%rd179, %rd2, %rd178;
	ld.global.u64 	%rd33, [%rd179];
	and.b64  	%rd180, %rd33, -4294967296;
	setp.ne.s64 	%p9, %rd180, 0;
	@%p9 bra 	$L__BB58_15;
	cvt.u32.u64 	%r89, %rd33;
	cvt.u32.u64 	%r90, %rd32;
	div.u32 	%r91, %r90, %r89;
	mul.lo.s32 	%r92, %r91, %r89;
	sub.s32 	%r93, %r90, %r92;
	cvt.u64.u32 	%rd278, %r91;
	cvt.u64.u32 	%rd279, %r93;
	bra.uni 	$L__BB58_16;
$L__BB58_15:
	div.s64 	%rd278, %rd32, %rd33;
	mul.lo.s64 	%rd181, %rd278, %rd33;
	sub.s64 	%rd279, %rd32, %rd181;
$L__BB58_16:
	mul.wide.u32 	%rd182, %r190, 8;
	add.s64 	%rd183, %rd1, %rd182;
	ld.global.u64 	%rd184, [%rd183];
	mad.lo.s64 	%rd40, %rd184, %rd279, %rd31;
	add.s32 	%r19, %r190, -1;
	and.b64  	%rd41, %rd278, 4294967295;
	mul.wide.u32 	%rd185, %r19, 8;
	add.s64 	%rd186, %rd2, %rd185;
	ld.global.u64 	%rd42, [%rd186];
	and.b64  	%rd187, %rd42, -4294967296;
	setp.ne.s64 	%p10, %rd187, 0;
	@%p10 bra 	$L__BB58_18;
	cvt.u32.u64 	%r94, %rd42;
	cvt.u32.u64 	%r95, %rd41;
	div.u32 	%r96, %r95, %r94;
	mul.lo.s32 	%r97, %r96, %r94;
	sub.s32 	%r98, %r95, %r97;
	cvt.u64.u32 	%rd280, %r96;
	cvt.u64.u32 	%rd281, %r98;
	bra.uni 	$L__BB58_19;
$L__BB58_18:
	div.s64 	%rd280, %rd41, %rd42;
	mul.lo.s64 	%rd188, %rd280, %rd42;
	sub.s64 	%rd281, %rd41, %rd188;
$L__BB58_19:
	mul.wide.u32 	%rd189, %r19, 8;
	add.s64 	%rd190, %rd1, %rd189;
	ld.global.u64 	%rd191, [%rd190];
	mad.lo.s64 	%rd49, %rd191, %rd281, %rd40;
	add.s32 	%r20, %r190, -2;
	and.b64  	%rd50, %rd280, 4294967295;
	mul.wide.u32 	%rd192, %r20, 8;
	add.s64 	%rd193, %rd2, %rd192;
	ld.global.u64 	%rd51, [%rd193];
	and.b64  	%rd194, %rd51, -4294967296;
	setp.ne.s64 	%p11, %rd194, 0;
	@%p11 bra 	$L__BB58_21;
	cvt.u32.u64 	%r99, %rd51;
	cvt.u32.u64 	%r100, %rd50;
	div.u32 	%r101, %r100, %r99;
	mul.lo.s32 	%r102, %r101, %r99;
	sub.s32 	%r103, %r100, %r102;
	cvt.u64.u32 	%rd282, %r101;
	cvt.u64.u32 	%rd283, %r103;
	bra.uni 	$L__BB58_22;
$L__BB58_21:
	div.s64 	%rd282, %rd50, %rd51;
	mul.lo.s64 	%rd195, %rd282, %rd51;
	sub.s64 	%rd283, %rd50, %rd195;
$L__BB58_22:
	mul.wide.u32 	%rd196, %r20, 8;
	add.s64 	%rd197, %rd1, %rd196;
	ld.global.u64 	%rd198, [%rd197];
	mad.lo.s64 	%rd58, %rd198, %rd283, %rd49;
	add.s32 	%r21, %r190, -3;
	and.b64  	%rd59, %rd282, 4294967295;
	mul.wide.u32 	%rd199, %r21, 8;
	add.s64 	%rd200, %rd2, %rd199;
	ld.global.u64 	%rd60, [%rd200];
	and.b64  	%rd201, %rd60, -4294967296;
	setp.ne.s64 	%p12, %rd201, 0;
	@%p12 bra 	$L__BB58_24;
	cvt.u32.u64 	%r104, %rd60;
	cvt.u32.u64 	%r105, %rd59;
	div.u32 	%r106, %r105, %r104;
	mul.lo.s32 	%r107, %r106, %r104;
	sub.s32 	%r108, %r105, %r107;
	cvt.u64.u32 	%rd284, %r106;
	cvt.u64.u32 	%rd285, %r108;
	bra.uni 	$L__BB58_25;
$L__BB58_24:
	div.s64 	%rd284, %rd59, %rd60;
	mul.lo.s64 	%rd202, %rd284, %rd60;
	sub.s64 	%rd285, %rd59, %rd202;
$L__BB58_25:
	mul.wide.u32 	%rd203, %r21, 8;
	add.s64 	%rd204, %rd1, %rd203;
	ld.global.u64 	%rd205, [%rd204];
	mad.lo.s64 	%rd67, %rd205, %rd285, %rd58;
	and.b64  	%rd68, %rd284, 4294967295;
	add.s32 	%r109, %r190, -4;
	mul.wide.u32 	%rd206, %r109, 8;
	add.s64 	%rd207, %rd2, %rd206;
	ld.global.u64 	%rd69, [%rd207];
	and.b64  	%rd208, %rd69, -4294967296;
	setp.ne.s64 	%p13, %rd208, 0;
	@%p13 bra 	$L__BB58_27;
	cvt.u32.u64 	%r110, %rd69;
	cvt.u32.u64 	%r111, %rd68;
	div.u32 	%r112, %r111, %r110;
	mul.lo.s32 	%r113, %r112, %r110;
	sub.s32 	%r114, %r111, %r113;
	cvt.u64.u32 	%rd286, %r112;
	cvt.u64.u32 	%rd287, %r114;
	bra.uni 	$L__BB58_28;
$L__BB58_27:
	div.s64 	%rd286, %rd68, %rd69;
	mul.lo.s64 	%rd209, %rd286, %rd69;
	sub.s64 	%rd287, %rd68, %rd209;
$L__BB58_28:
	mul.wide.u32 	%rd210, %r109, 8;
	add.s64 	%rd211, %rd1, %rd210;
	ld.global.u64 	%rd212, [%rd211];
	mad.lo.s64 	%rd307, %rd212, %rd287, %rd67;
	cvt.u32.u64 	%r195, %rd286;
	add.s32 	%r190, %r190, -8;
	add.s32 	%r189, %r189, 8;
	setp.ne.s32 	%p14, %r189, 0;
	@%p14 bra 	$L__BB58_4;
	add.s32 	%r194, %r190, 3;
$L__BB58_30:
	and.b32  	%r28, %r9, 7;
	setp.eq.s32 	%p15, %r28, 0;
	@%p15 bra 	$L__BB58_59;
	and.b32  	%r29, %r9, 3;
	setp.lt.u32 	%p16, %r28, 4;
	@%p16 bra 	$L__BB58_45;
	cvt.u64.u32 	%rd79, %r195;
	mul.wide.u32 	%rd214, %r194, 8;
	add.s64 	%rd215, %rd2, %rd214;
	ld.global.u64 	%rd80, [%rd215];
	and.b64  	%rd216, %rd80, -4294967296;
	setp.ne.s64 	%p17, %rd216, 0;
	@%p17 bra 	$L__BB58_34;
	cvt.u32.u64 	%r116, %rd80;
	cvt.u32.u64 	%r117, %rd79;
	div.u32 	%r118, %r117, %r116;
	mul.lo.s32 	%r119, %r118, %r116;
	sub.s32 	%r120, %r117, %r119;
	cvt.u64.u32 	%rd290, %r118;
	cvt.u64.u32 	%rd291, %r120;
	bra.uni 	$L__BB58_35;
$L__BB58_34:
	div.s64 	%rd290, %rd79, %rd80;
	mul.lo.s64 	%rd217, %rd290, %rd80;
	sub.s64 	%rd291, %rd79, %rd217;
$L__BB58_35:
	mul.wide.u32 	%rd218, %r194, 8;
	add.s64 	%rd219, %rd1, %rd218;
	ld.global.u64 	%rd220, [%rd219];
	mad.lo.s64 	%rd87, %rd220, %rd291, %rd307;
	add.s32 	%r30, %r194, -1;
	and.b64  	%rd88, %rd290, 4294967295;
	mul.wide.u32 	%rd221, %r30, 8;
	add.s64 	%rd222, %rd2, %rd221;
	ld.global.u64 	%rd89, [%rd222];
	and.b64  	%rd223, %rd89, -4294967296;
	setp.ne.s64 	%p18, %rd223, 0;
	@%p18 bra 	$L__BB58_37;
	cvt.u32.u64 	%r121, %rd89;
	cvt.u32.u64 	%r122, %rd88;
	div.u32 	%r123, %r122, %r121;
	mul.lo.s32 	%r124, %r123, %r121;
	sub.s32 	%r125, %r122, %r124;
	cvt.u64.u32 	%rd292, %r123;
	cvt.u64.u32 	%rd293, %r125;
	bra.uni 	$L__BB58_38;
$L__BB58_37:
	div.s64 	%rd292, %rd88, %rd89;
	mul.lo.s64 	%rd224, %rd292, %rd89;
	sub.s64 	%rd293, %rd88, %rd224;
$L__BB58_38:
	mul.wide.u32 	%rd225, %r30, 8;
	add.s64 	%rd226, %rd1, %rd225;
	ld.global.u64 	%rd227, [%rd226];
	mad.lo.s64 	%rd96, %rd227, %rd293, %rd87;
	add.s32 	%r31, %r194, -2;
	and.b64  	%rd97, %rd292, 4294967295;
	mul.wide.u32 	%rd228, %r31, 8;
	add.s64 	%rd229, %rd2, %rd228;
	ld.global.u64 	%rd98, [%rd229];
	and.b64  	%rd230, %rd98, -4294967296;
	setp.ne.s64 	%p19, %rd230, 0;
	@%p19 bra 	$L__BB58_40;
	cvt.u32.u64 	%r126, %rd98;
	cvt.u32.u64 	%r127, %rd97;
	div.u32 	%r128, %r127, %r126;
	mul.lo.s32 	%r129, %r128, %r126;
	sub.s32 	%r130, %r127, %r129;
	cvt.u64.u32 	%rd294, %r128;
	cvt.u64.u32 	%rd295, %r130;
	bra.uni 	$L__BB58_41;
$L__BB58_40:
	div.s64 	%rd294, %rd97, %rd98;
	mul.lo.s64 	%rd231, %rd294, %rd98;
	sub.s64 	%rd295, %rd97, %rd231;
$L__BB58_41:
	mul.wide.u32 	%rd232, %r31, 8;
	add.s64 	%rd233, %rd1, %rd232;
	ld.global.u64 	%rd234, [%rd233];
	mad.lo.s64 	%rd105, %rd234, %rd295, %rd96;
	add.s32 	%r32, %r194, -3;
	and.b64  	%rd106, %rd294, 4294967295;
	mul.wide.u32 	%rd235, %r32, 8;
	add.s64 	%rd236, %rd2, %rd235;
	ld.global.u64 	%rd107, [%rd236];
	and.b64  	%rd237, %rd107, -4294967296;
	setp.ne.s64 	%p20, %rd237, 0;
	@%p20 bra 	$L__BB58_43;
	cvt.u32.u64 	%r131, %rd107;
	cvt.u32.u64 	%r132, %rd106;
	div.u32 	%r133, %r132, %r131;
	mul.lo.s32 	%r134, %r133, %r131;
	sub.s32 	%r135, %r132, %r134;
	cvt.u64.u32 	%rd296, %r133;
	cvt.u64.u32 	%rd297, %r135;
	bra.uni 	$L__BB58_44;
$L__BB58_43:
	div.s64 	%rd296, %rd106, %rd107;
	mul.lo.s64 	%rd238, %rd296, %rd107;
	sub.s64 	%rd297, %rd106, %rd238;
$L__BB58_44:
	mul.wide.u32 	%rd239, %r32, 8;
	add.s64 	%rd240, %rd1, %rd239;
	ld.global.u64 	%rd241, [%rd240];
	mad.lo.s64 	%rd307, %rd241, %rd297, %rd105;
	cvt.u32.u64 	%r195, %rd296;
	add.s32 	%r194, %r194, -4;
$L__BB58_45:
	setp.eq.s32 	%p21, %r29, 0;
	@%p21 bra 	$L__BB58_59;
	setp.eq.s32 	%p22, %r29, 1;
	@%p22 bra 	$L__BB58_54;
	cvt.u64.u32 	%rd117, %r195;
	mul.wide.u32 	%rd243, %r194, 8;
	add.s64 	%rd244, %rd2, %rd243;
	ld.global.u64 	%rd118, [%rd244];
	and.b64  	%rd245, %rd118, -4294967296;
	setp.ne.s64 	%p23, %rd245, 0;
	@%p23 bra 	$L__BB58_49;
	cvt.u32.u64 	%r136, %rd118;
	cvt.u32.u64 	%r137, %rd117;
	div.u32 	%r138, %r137, %r136;
	mul.lo.s32 	%r139, %r138, %r136;
	sub.s32 	%r140, %r137, %r139;
	cvt.u64.u32 	%rd300, %r138;
	cvt.u64.u32 	%rd301, %r140;
	bra.uni 	$L__BB58_50;
$L__BB58_49:
	div.s64 	%rd300, %rd117, %rd118;
	mul.lo.s64 	%rd246, %rd300, %rd118;
	sub.s64 	%rd301, %rd117, %rd246;
$L__BB58_50:
	add.s64 	%rd248, %rd1, %rd243;
	ld.global.u64 	%rd249, [%rd248];
	mad.lo.s64 	%rd125, %rd249, %rd301, %rd307;
	add.s32 	%r37, %r194, -1;
	and.b64  	%rd126, %rd300, 4294967295;
	mul.wide.u32 	%rd250, %r37, 8;
	add.s64 	%rd251, %rd2, %rd250;
	ld.global.u64 	%rd127, [%rd251];
	and.b64  	%rd252, %rd127, -4294967296;
	setp.ne.s64 	%p24, %rd252, 0;
	@%p24 bra 	$L__BB58_52;
	cvt.u32.u64 	%r141, %rd127;
	cvt.u32.u64 	%r142, %rd126;
	div.u32 	%r143, %r142, %r141;
	mul.lo.s32 	%r144, %r143, %r141;
	sub.s32 	%r145, %r142, %r144;
	cvt.u64.u32 	%rd302, %r143;
	cvt.u64.u32 	%rd303, %r145;
	bra.uni 	$L__BB58_53;
$L__BB58_52:
	div.s64 	%rd302, %rd126, %rd127;
	mul.lo.s64 	%rd253, %rd302, %rd127;
	sub.s64 	%rd303, %rd126, %rd253;
$L__BB58_53:
	add.s64 	%rd255, %rd1, %rd250;
	ld.global.u64 	%rd256, [%rd255];
	mad.lo.s64 	%rd307, %rd256, %rd303, %rd125;
	cvt.u32.u64 	%r195, %rd302;
	add.s32 	%r194, %r194, -2;
$L__BB58_54:
	and.b32  	%r146, %r9, 1;
	setp.eq.b32 	%p25, %r146, 1;
	not.pred 	%p26, %p25;
	@%p26 bra 	$L__BB58_59;
	cvt.u64.u32 	%rd137, %r195;
	mul.wide.u32 	%rd257, %r194, 8;
	add.s64 	%rd258, %rd2, %rd257;
	ld.global.u64 	%rd138, [%rd258];
	and.b64  	%rd259, %rd138, -4294967296;
	setp.ne.s64 	%p27, %rd259, 0;
	@%p27 bra 	$L__BB58_57;
	cvt.u32.u64 	%r147, %rd138;
	cvt.u32.u64 	%r148, %rd137;
	rem.u32 	%r149, %r148, %r147;
	cvt.u64.u32 	%rd306, %r149;
	bra.uni 	$L__BB58_58;
$L__BB58_57:
	rem.s64 	%rd306, %rd137, %rd138;
$L__BB58_58:
	add.s64 	%rd261, %rd1, %rd257;
	ld.global.u64 	%rd262, [%rd261];
	mad.lo.s64 	%rd307, %rd262, %rd306, %rd307;
$L__BB58_59:
	cvta.to.global.u64 	%rd263, %rd145;
	shl.b64 	%rd264, %rd307, 2;
	add.s64 	%rd265, %rd263, %rd264;
	ld.global.f32 	%f16, [%rd265];
	st.shared.f32 	[%r7], %f16;
	bar.sync 	0;
	setp.ne.s32 	%p28, %r1, 0;
	@%p28 bra 	$L__BB58_76;
	setp.gt.u32 	%p29, %r5, 1;
	@%p29 bra 	$L__BB58_62;
	shl.b32 	%r150, %r3, 2;
	mov.u32 	%r151, prodsdata_f32;
	add.s32 	%r152, %r151, %r150;
	ld.shared.f32 	%f53, [%r152];
	bra.uni 	$L__BB58_75;
$L__BB58_62:
	shl.b32 	%r154, %r3, 2;
	mov.u32 	%r155, prodsdata_f32;
	add.s32 	%r42, %r155, %r154;
	ld.shared.f32 	%f53, [%r42];
	add.s32 	%r43, %r5, -1;
	add.s32 	%r156, %r5, -2;
	and.b32  	%r44, %r43, 7;
	setp.lt.u32 	%p30, %r156, 7;
	mov.b32 	%r203, 1;
	@%p30 bra 	$L__BB58_66;
	and.b32  	%r159, %r43, -8;
	neg.s32 	%r200, %r159;
	shl.b32 	%r46, %r2, 2;
	add.s32 	%r161, %r154, %r46;
	add.s32 	%r198, %r155, %r161;
	shl.b32 	%r48, %r2, 5;
	mov.b32 	%r201, 1;
	mov.b32 	%r199, 0;
$L__BB58_64:
	.pragma "nounroll";
	mul.lo.s32 	%r163, %r201, %r2;
	shl.b32 	%r164, %r163, 2;
	add.s32 	%r165, %r42, %r164;
	ld.shared.f32 	%f18, [%r198];
	mul.f32 	%f19, %f53, %f18;
	add.s32 	%r166, %r165, %r46;
	ld.shared.f32 	%f20, [%r166];
	mul.f32 	%f21, %f19, %f20;
	add.s32 	%r167, %r166, %r46;
	ld.shared.f32 	%f22, [%r167];
	mul.f32 	%f23, %f21, %f22;
	add.s32 	%r168, %r167, %r46;
	ld.shared.f32 	%f24, [%r168];
	mul.f32 	%f25, %f23, %f24;
	add.s32 	%r169, %r168, %r46;
	ld.shared.f32 	%f26, [%r169];
	mul.f32 	%f27, %f25, %f26;
	add.s32 	%r170, %r169, %r46;
	ld.shared.f32 	%f28, [%r170];
	mul.f32 	%f29, %f27, %f28;
	add.s32 	%r171, %r170, %r46;
	ld.shared.f32 	%f30, [%r171];
	mul.f32 	%f31, %f29, %f30;
	add.s32 	%r172, %r171, %r46;
	ld.shared.f32 	%f32, [%r172];
	mul.f32 	%f53, %f31, %f32;
	add.s32 	%r201, %r201, 8;
	add.s32 	%r200, %r200, 8;
	add.s32 	%r199, %r199, 8;
	add.s32 	%r198, %r198, %r48;
	setp.ne.s32 	%p31, %r200, 0;
	@%p31 bra 	$L__BB58_64;
	add.s32 	%r203, %r199, 1;
$L__BB58_66:
	setp.eq.s32 	%p32, %r44, 0;
	@%p32 bra 	$L__BB58_74;
	and.b32  	%r59, %r43, 3;
	setp.lt.u32 	%p33, %r44, 4;
	@%p33 bra 	$L__BB58_69;
	mul.lo.s32 	%r173, %r203, %r2;
	shl.b32 	%r174, %r173, 2;
	add.s32 	%r175, %r42, %r174;
	ld.shared.f32 	%f34, [%r175];
	mul.f32 	%f35, %f53, %f34;
	shl.b32 	%r176, %r2, 2;
	add.s32 	%r177, %r175, %r176;
	ld.shared.f32 	%f36, [%r177];
	mul.f32 	%f37, %f35, %f36;
	add.s32 	%r178, %r177, %r176;
	ld.shared.f32 	%f38, [%r178];
	mul.f32 	%f39, %f37, %f38;
	add.s32 	%r179, %r178, %r176;
	ld.shared.f32 	%f40, [%r179];
	mul.f32 	%f53, %f39, %f40;
	add.s32 	%r203, %r203, 4;
$L__BB58_69:
	setp.eq.s32 	%p34, %r59, 0;
	@%p34 bra 	$L__BB58_74;
	setp.eq.s32 	%p35, %r59, 1;
	@%p35 bra 	$L__BB58_72;
	mul.lo.s32 	%r180, %r203, %r2;
	shl.b32 	%r181, %r180, 2;
	add.s32 	%r182, %r42, %r181;
	ld.shared.f32 	%f42, [%r182];
	mul.f32 	%f43, %f53, %f42;
	shl.b32 	%r183, %r2, 2;
	add.s32 	%r184, %r182, %r183;
	ld.shared.f32 	%f44, [%r184];
	mul.f32 	%f53, %f43, %f44;
	add.s32 	%r203, %r203, 2;
$L__BB58_72:
	and.b32  	%r185, %r43, 1;
	setp.eq.b32 	%p36, %r185, 1;
	not.pred 	%p37, %p36;
	@%p37 bra 	$L__BB58_74;
	mul.lo.s32 	%r186, %r203, %r2;
	shl.b32 	%r187, %r186, 2;
	add.s32 	%r188, %r42, %r187;
	ld.shared.f32 	%f45, [%r188];
	mul.f32 	%f53, %f53, %f45;
$L__BB58_74:
	st.shared.f32 	[%r42], %f53;
$L__BB58_75:
	cvt.u64.u32 	%rd266, %r4;
	mad.lo.s64 	%rd267, %rd147, %rd266, %rd3;
	cvta.to.global.u64 	%rd268, %rd144;
	shl.b64 	%rd269, %rd267, 2;
	add.s64 	%rd270, %rd268, %rd269;
	st.global.f32 	[%rd270], %f53;
$L__BB58_76:
	ret;

}
	// .globl	contiguous_prod33_f32
.visible .entry contiguous_prod33_f32(
	.param .u64 .ptr .align 1 contiguous_prod33_f32_param_0,
	.param .u64 .ptr .align 1 contiguous_prod33_f32_param_1,
	.param .u64 contiguous_prod33_f32_param_2,
	.param .u64 contiguous_prod33_f32_param_3,
	.param .u64 contiguous_prod33_f32_param_4
)
{
	.reg .pred 	%p<14>;
	.reg .b32 	%r<86>;
	.reg .b32 	%f<55>;
	.reg .b64 	%rd<16>;

	ld.param.u64 	%rd2, [contiguous_prod33_f32_param_0];
	ld.param.u64 	%rd3, [contiguous_prod33_f32_param_1];
	ld.param.u64 	%rd4, [contiguous_prod33_f32_param_3];
	ld.param.u64 	%rd5, [contiguous_prod33_f32_param_4];
	mov.u32 	%r1, %tid.y;
	mov.u32 	%r2, %ntid.x;
	mov.u32 	%r3, %tid.x;
	mad.lo.s32 	%r30, %r1, %r2, %r3;
	mov.u32 	%r31, %ctaid.x;
	mad.lo.s32 	%r32, %r31, %r2, %r3;
	mov.u32 	%r4, %ctaid.y;
	mov.u32 	%r5, %ntid.y;
	mad.lo.s32 	%r33, %r4, %r5, %r1;
	shl.b32 	%r34, %r30, 2;
	mov.u32 	%r35, prodsdata_f32;
	add.s32 	%r7, %r35, %r34;
	mov.b32 	%r36, 1065353216;
	st.shared.u32 	[%r7], %r36;
	cvt.u64.u32 	%rd1, %r32;
	setp.le.u64 	%p1, %rd4, %rd1;
	cvt.u64.u32 	%rd7, %r33;
	setp.le.u64 	%p2, %rd5, %rd7;
	or.pred  	%p3, %p1, %p2;
	@%p3 bra 	$L__BB59_18;
	cvt.u32.u64 	%r37, %rd1;
	cvta.to.global.u64 	%rd8, %rd3;
	cvt.u32.u64 	%r38, %rd4;
	mad.lo.s32 	%r39, %r33, %r38, %r37;
	mul.wide.u32 	%rd9, %r39, 4;
	add.s64 	%rd10, %rd8, %rd9;
	ld.global.f32 	%f16, [%rd10];
	st.shared.f32 	[%r7], %f16;
	bar.sync 	0;
	setp.ne.s32 	%p4, %r1, 0;
	@%p4 bra 	$L__BB59_18;
	setp.gt.u32 	%p5, %r5, 1;
	@%p5 bra 	$L__BB59_4;
	shl.b32 	%r40, %r3, 2;
	add.s32 	%r42, %r35, %r40;
	ld.shared.f32 	%f53, [%r42];
	bra.uni 	$L__BB59_17;
$L__BB59_4:
	shl.b32 	%r44, %r3, 2;
	add.s32 	%r8, %r35, %r44;
	ld.shared.f32 	%f53, [%r8];
	add.s32 	%r9, %r5, -1;
	add.s32 	%r46, %r5, -2;
	and.b32  	%r10, %r9, 7;
	setp.lt.u32 	%p6, %r46, 7;
	mov.b32 	%r84, 1;
	@%p6 bra 	$L__BB59_8;
	and.b32  	%r49, %r9, -8;
	neg.s32 	%r81, %r49;
	shl.b32 	%r12, %r2, 2;
	add.s32 	%r51, %r44, %r12;
	add.s32 	%r79, %r35, %r51;
	shl.b32 	%r14, %r2, 5;
	mov.b32 	%r82, 1;
	mov.b32 	%r80, 0;
$L__BB59_6:
	.pragma "nounroll";
	mul.lo.s32 	%r53, %r82, %r2;
	shl.b32 	%r54, %r53, 2;
	add.s32 	%r55, %r8, %r54;
	ld.shared.f32 	%f18, [%r79];
	mul.f32 	%f19, %f53, %f18;
	add.s32 	%r56, %r55, %r12;
	ld.shared.f32 	%f20, [%r56];
	mul.f32 	%f21, %f19, %f20;
	add.s32 	%r57, %r56, %r12;
	ld.shared.f32 	%f22, [%r57];
	mul.f32 	%f23, %f21, %f22;
	add.s32 	%r58, %r57, %r12;
	ld.shared.f32 	%f24, [%r58];
	mul.f32 	%f25, %f23, %f24;
	add.s32 	%r59, %r58, %r12;
	ld.shared.f32 	%f26, [%r59];
	mul.f32 	%f27, %f25, %f26;
	add.s32 	%r60, %r59, %r12;
	ld.shared.f32 	%f28, [%r60];
	mul.f32 	%f29, %f27, %f28;
	add.s32 	%r61, %r60, %r12;
	ld.shared.f32 	%f30, [%r61];
	mul.f32 	%f31, %f29, %f30;
	add.s32 	%r62, %r61, %r12;
	ld.shared.f32 	%f32, [%r62];
	mul.f32 	%f53, %f31, %f32;
	add.s32 	%r82, %r82, 8;
	add.s32 	%r81, %r81, 8;
	add.s32 	%r80, %r80, 8;
	add.s32 	%r79, %r79, %r14;
	setp.ne.s32 	%p7, %r81, 0;
	@%p7 bra 	$L__BB59_6;
	add.s32 	%r84, %r80, 1;
$L__BB59_8:
	setp.eq.s32 	%p8, %r10, 0;
	@%p8 bra 	$L__BB59_16;
	and.b32  	%r25, %r9, 3;
	setp.lt.u32 	%p9, %r10, 4;
	@%p9 bra 	$L__BB59_11;
	mul.lo.s32 	%r63, %r84, %r2;
	shl.b32 	%r64, %r63, 2;
	add.s32 	%r65, %r8, %r64;
	ld.shared.f32 	%f34, [%r65];
	mul.f32 	%f35, %f53, %f34;
	shl.b32 	%r66, %r2, 2;
	add.s32 	%r67, %r65, %r66;
	ld.shared.f32 	%f36, [%r67];
	mul.f32 	%f37, %f35, %f36;
	add.s32 	%r68, %r67, %r66;
	ld.shared.f32 	%f38, [%r68];
	mul.f32 	%f39, %f37, %f38;
	add.s32 	%r69, %r68, %r66;
	ld.shared.f32 	%f40, [%r69];
	mul.f32 	%f53, %f39, %f40;
	add.s32 	%r84, %r84, 4;
$L__BB59_11:
	setp.eq.s32 	%p10, %r25, 0;
	@%p10 bra 	$L__BB59_16;
	setp.eq.s32 	%p11, %r25, 1;
	@%p11 bra 	$L__BB59_14;
	mul.lo.s32 	%r70, %r84, %r2;
	shl.b32 	%r71, %r70, 2;
	add.s32 	%r72, %r8, %r71;
	ld.shared.f32 	%f42, [%r72];
	mul.f32 	%f43, %f53, %f42;
	shl.b32 	%r73, %r2, 2;
	add.s32 	%r74, %r72, %r73;
	ld.shared.f32 	%f44, [%r74];
	mul.f32 	%f53, %f43, %f44;
	add.s32 	%r84, %r84, 2;
$L__BB59_14:
	and.b32  	%r75, %r9, 1;
	setp.eq.b32 	%p12, %r75, 1;
	not.pred 	%p13, %p12;
	@%p13 bra 	$L__BB59_16;
	mul.lo.s32 	%r76, %r84, %r2;
	shl.b32 	%r77, %r76, 2;
	add.s32 	%r78, %r8, %r77;
	ld.shared.f32 	%f45, [%r78];
	mul.f32 	%f53, %f53, %f45;
$L__BB59_16:
	st.shared.f32 	[%r8], %f53;
$L__BB59_17:
	cvt.u64.u32 	%rd11, %r4;
	mad.lo.s64 	%rd12, %rd4, %rd11, %rd1;
	cvta.to.global.u64 	%rd13, %rd2;
	shl.b64 	%rd14, %rd12, 2;
	add.s64 	%rd15, %rd13, %rd14;
	st.global.f32 	[%rd15], %f53;
$L__BB59_18:
	ret;

}
	// .globl	contiguous_prod_f64
.visible .entry contiguous_prod_f64(
	.param .u64 .ptr .align 1 contiguous_prod_f64_param_0,
	.param .u64 .ptr .align 1 contiguous_prod_f64_param_1,
	.param .u64 contiguous_prod_f64_param_2
)
{
	.reg .pred 	%p<8>;
	.reg .b32 	%r<16>;
	.reg .b64 	%rd<17>;
	.reg .b64 	%fd<27>;

	ld.param.u64 	%rd4, [contiguous_prod_f64_param_0];
	ld.param.u64 	%rd6, [contiguous_prod_f64_param_1];
	ld.param.u64 	%rd5, [contiguous_prod_f64_param_2];
	cvta.to.global.u64 	%rd1, %rd6;
	mov.u32 	%r1, %tid.x;
	mov.u32 	%r2, %ctaid.x;
	mov.u32 	%r15, %ntid.x;
	mul.lo.s32 	%r8, %r2, %r15;
	shl.b32 	%r9, %r8, 1;
	add.s32 	%r4, %r9, %r1;
	shl.b32 	%r10, %r1, 3;
	mov.u32 	%r11, prodsdata_f64;
	add.s32 	%r5, %r11, %r10;
	mov.b64 	%rd7, 4607182418800017408;
	st.shared.u64 	[%r5], %rd7;
	add.s32 	%r12, %r4, %r15;
	cvt.u64.u32 	%rd2, %r12;
	setp.le.u64 	%p1, %rd5, %rd2;
	@%p1 bra 	$L__BB60_2;
	mul.wide.u32 	%rd10, %r4, 8;
	add.s64 	%rd11, %rd1, %rd10;
	ld.global.f64 	%fd2, [%rd11];
	shl.b64 	%rd12, %rd2, 3;
	add.s64 	%rd13, %rd1, %rd12;
	ld.global.f64 	%fd3, [%rd13];
	mul.f64 	%fd4, %fd2, %fd3;
	st.shared.f64 	[%r5], %fd4;
	bra.uni 	$L__BB60_4;
$L__BB60_2:
	cvt.u64.u32 	%rd3, %r4;
	setp.le.u64 	%p2, %rd5, %rd3;
	@%p2 bra 	$L__BB60_4;
	shl.b64 	%rd8, %rd3, 3;
	add.s64 	%rd9, %rd1, %rd8;
	ld.global.f64 	%fd1, [%rd9];
	st.shared.f64 	[%r5], %fd1;
$L__BB60_4:
	bar.sync 	0;
	setp.lt.u32 	%p3, %r15, 66;
	@%p3 bra 	$L__BB60_8;
$L__BB60_5:
	shr.u32 	%r7, %r15, 1;
	setp.ge.u32 	%p4, %r1, %r7;
	@%p4 bra 	$L__BB60_7;
	ld.shared.f64 	%fd5, [%r5];
	shl.b32 	%r13, %r7, 3;
	add.s32 	%r14, %r5, %r13;
	ld.shared.f64 	%fd6, [%r14];
	mul.f64 	%fd7, %fd5, %fd6;
	st.shared.f64 	[%r5], %fd7;
$L__BB60_7:
	bar.sync 	0;
	setp.gt.u32 	%p5, %r15, 131;
	mov.u32 	%r15, %r7;
	@%p5 bra 	$L__BB60_5;
$L__BB60_8:
	setp.gt.u32 	%p6, %r1, 31;
	@%p6 bra 	$L__BB60_11;
	ld.volatile.shared.f64 	%fd8, [%r5];
	ld.volatile.shared.f64 	%fd9, [%r5+256];
	mul.f64 	%fd10, %fd8, %fd9;
	st.volatile.shared.f64 	[%r5], %fd10;
	ld.volatile.shared.f64 	%fd11, [%r5];
	ld.volatile.shared.f64 	%fd12, [%r5+128];
	mul.f64 	%fd13, %fd11, %fd12;
	st.volatile.shared.f64 	[%r5], %fd13;
	ld.volatile.shared.f64 	%fd14, [%r5];
	ld.volatile.shared.f64 	%fd15, [%r5+64];
	mul.f64 	%fd16, %fd14, %fd15;
	st.volatile.shared.f64 	[%r5], %fd16;
	ld.volatile.shared.f64 	%fd17, [%r5];
	ld.volatile.shared.f64 	%fd18, [%r5+32];
	mul.f64 	%fd19, %fd17, %fd18;
	st.volatile.shared.f64 	[%r5], %fd19;
	ld.volatile.shared.f64 	%fd20, [%r5];
	ld.volatile.shared.f64 	%fd21, [%r5+16];
	mul.f64 	%fd22, %fd20, %fd21;
	st.volatile.shared.f64 	[%r5], %fd22;
	ld.volatile.shared.f64 	%fd23, [%r5];
	ld.volatile.shared.f64 	%fd24, [%r5+8];
	mul.f64 	%fd25, %fd23, %fd24;
	st.volatile.shared.f64 	[%r5], %fd25;
	setp.ne.s32 	%p7, %r1, 0;
	@%p7 bra 	$L__BB60_11;
	ld.shared.f64 	%fd26, [prodsdata_f64];
	cvta.to.global.u64 	%rd14, %rd4;
	mul.wide.u32 	%rd15, %r2, 8;
	add.s64 	%rd16, %rd14, %rd15;
	st.global.f64 	[%rd16], %fd26;
$L__BB60_11:
	ret;

}
	// .globl	uncontiguous_prod_f64
.visible .entry uncontiguous_prod_f64(
	.param .u64 .ptr .align 1 uncontiguous_prod_f64_param_0,
	.param .u64 .ptr .align 1 uncontiguous_prod_f64_param_1,
	.param .u64 .ptr .align 1 uncontiguous_prod_f64_param_2,
	.param .u64 .ptr .align 1 uncontiguous_prod_f64_param_3,
	.param .u64 uncontiguous_prod_f64_param_4,
	.param .u64 uncontiguous_prod_f64_param_5
)
{
	.reg .pred 	%p<53>;
	.reg .b32 	%r<212>;
	.reg .b64 	%rd<559>;
	.reg .b64 	%fd<27>;

	ld.param.u64 	%rd260, [uncontiguous_prod_f64_param_0];
	ld.param.u64 	%rd263, [uncontiguous_prod_f64_param_1];
	ld.param.u64 	%rd264, [uncontiguous_prod_f64_param_2];
	ld.param.u64 	%rd265, [uncontiguous_prod_f64_param_3];
	ld.param.u64 	%rd261, [uncontiguous_prod_f64_param_4];
	ld.param.u64 	%rd262, [uncontiguous_prod_f64_param_5];
	cvta.to.global.u64 	%rd1, %rd265;
	cvta.to.global.u64 	%rd2, %rd264;
	cvta.to.global.u64 	%rd3, %rd263;
	mov.u32 	%r1, %tid.x;
	mov.u32 	%r2, %ctaid.x;
	mov.u32 	%r211, %ntid.x;
	mul.lo.s32 	%r52, %r2, %r211;
	shl.b32 	%r53, %r52, 1;
	add.s32 	%r4, %r53, %r1;
	shl.b32 	%r54, %r1, 3;
	mov.u32 	%r55, prodsdata_f64;
	add.s32 	%r5, %r55, %r54;
	mov.b64 	%rd266, 4607182418800017408;
	st.shared.u64 	[%r5], %rd266;
	add.s32 	%r56, %r4, %r211;
	cvt.u64.u32 	%rd512, %r56;
	setp.le.u64 	%p1, %rd262, %rd512;
	@%p1 bra 	$L__BB61_54;
	cvt.u32.u64 	%r6, %rd261;
	add.s32 	%r205, %r6, -1;
	setp.lt.s32 	%p27, %r205, 0;
	mov.b64 	%rd516, 0;
	mov.u64 	%rd517, %rd516;
	@%p27 bra 	$L__BB61_53;
	cvt.u64.u32 	%rd513, %r4;
	setp.lt.u32 	%p28, %r205, 3;
	mov.b64 	%rd517, 0;
	mov.u64 	%rd516, %rd517;
	@%p28 bra 	$L__BB61_30;
	add.s32 	%r203, %r6, -2;
	and.b32  	%r132, %r6, -4;
	neg.s32 	%r202, %r132;
	mov.b64 	%rd517, 0;
$L__BB61_4:
	.pragma "nounroll";
	add.s32 	%r12, %r203, 1;
	mul.wide.u32 	%rd398, %r12, 8;
	add.s64 	%rd399, %rd2, %rd398;
	ld.global.u64 	%rd10, [%rd399];
	or.b64  	%rd400, %rd513, %rd10;
	and.b64  	%rd401, %rd400, -4294967296;
	setp.ne.s64 	%p29, %rd401, 0;
	@%p29 bra 	$L__BB61_6;
	cvt.u32.u64 	%r133, %rd10;
	cvt.u32.u64 	%r134, %rd513;
	div.u32 	%r135, %r134, %r133;
	mul.lo.s32 	%r136, %r135, %r133;
	sub.s32 	%r137, %r134, %r136;
	cvt.u64.u32 	%rd478, %r135;
	cvt.u64.u32 	%rd479, %r137;
	bra.uni 	$L__BB61_7;
$L__BB61_6:
	div.s64 	%rd478, %rd513, %rd10;
	mul.lo.s64 	%rd402, %rd478, %rd10;
	sub.s64 	%rd479, %rd513, %rd402;
$L__BB61_7:
	mul.wide.u32 	%rd403, %r12, 8;
	add.s64 	%rd404, %rd1, %rd403;
	ld.global.u64 	%rd17, [%rd404];
	mad.lo.s64 	%rd18, %rd17, %rd479, %rd516;
	or.b64  	%rd405, %rd512, %rd10;
	and.b64  	%rd406, %rd405, -4294967296;
	setp.ne.s64 	%p30, %rd406, 0;
	@%p30 bra 	$L__BB61_9;
	cvt.u32.u64 	%r138, %rd10;
	cvt.u32.u64 	%r139, %rd512;
	div.u32 	%r140, %r139, %r138;
	mul.lo.s32 	%r141, %r140, %r138;
	sub.s32 	%r142, %r139, %r141;
	cvt.u64.u32 	%rd480, %r140;
	cvt.u64.u32 	%rd481, %r142;
	bra.uni 	$L__BB61_10;
$L__BB61_9:
	div.s64 	%rd480, %rd512, %rd10;
	mul.lo.s64 	%rd407, %rd480, %rd10;
	sub.s64 	%rd481, %rd512, %rd407;
$L__BB61_10:
	mad.lo.s64 	%rd25, %rd481, %rd17, %rd517;
	add.s32 	%r13, %r203, -2;
	mul.wide.u32 	%rd408, %r203, 8;
	add.s64 	%rd409, %rd2, %rd408;
	ld.global.u64 	%rd26, [%rd409];
	or.b64  	%rd410, %rd478, %rd26;
	and.b64  	%rd411, %rd410, -4294967296;
	setp.ne.s64 	%p31, %rd411, 0;
	@%p31 bra 	$L__BB61_12;
	cvt.u32.u64 	%r143, %rd26;
	cvt.u32.u64 	%r144, %rd478;
	div.u32 	%r145, %r144, %r143;
	mul.lo.s32 	%r146, %r145, %r143;
	sub.s32 	%r147, %r144, %r146;
	cvt.u64.u32 	%rd482, %r145;
	cvt.u64.u32 	%rd483, %r147;
	bra.uni 	$L__BB61_13;
$L__BB61_12:
	div.s64 	%rd482, %rd478, %rd26;
	mul.lo.s64 	%rd412, %rd482, %rd26;
	sub.s64 	%rd483, %rd478, %rd412;
$L__BB61_13:
	mul.wide.u32 	%rd413, %r203, 8;
	add.s64 	%rd414, %rd1, %rd413;
	ld.global.u64 	%rd33, [%rd414];
	mad.lo.s64 	%rd34, %rd33, %rd483, %rd18;
	or.b64  	%rd415, %rd480, %rd26;
	and.b64  	%rd416, %rd415, -4294967296;
	setp.ne.s64 	%p32, %rd416, 0;
	@%p32 bra 	$L__BB61_15;
	cvt.u32.u64 	%r148, %rd26;
	cvt.u32.u64 	%r149, %rd480;
	div.u32 	%r150, %r149, %r148;
	mul.lo.s32 	%r151, %r150, %r148;
	sub.s32 	%r152, %r149, %r151;
	cvt.u64.u32 	%rd484, %r150;
	cvt.u64.u32 	%rd485, %r152;
	bra.uni 	$L__BB61_16;
$L__BB61_15:
	div.s64 	%rd484, %rd480, %rd26;
	mul.lo.s64 	%rd417, %rd484, %rd26;
	sub.s64 	%rd485, %rd480, %rd417;
$L__BB61_16:
	mad.lo.s64 	%rd41, %rd485, %rd33, %rd25;
	add.s32 	%r14, %r203, -1;
	mul.wide.u32 	%rd418, %r14, 8;
	add.s64 	%rd419, %rd2, %rd418;
	ld.global.u64 	%rd42, [%rd419];
	or.b64  	%rd420, %rd482, %rd42;
	and.b64  	%rd421, %rd420, -4294967296;
	setp.ne.s64 	%p33, %rd421, 0;
	@%p33 bra 	$L__BB61_18;
	cvt.u32.u64 	%r153, %rd42;
	cvt.u32.u64 	%r154, %rd482;
	div.u32 	%r155, %r154, %r153;
	mul.lo.s32 	%r156, %r155, %r153;
	sub.s32 	%r157, %r154, %r156;
	cvt.u64.u32 	%rd486, %r155;
	cvt.u64.u32 	%rd487, %r157;
	bra.uni 	$L__BB61_19;
$L__BB61_18:
	div.s64 	%rd486, %rd482, %rd42;
	mul.lo.s64 	%rd422, %rd486, %rd42;
	sub.s64 	%rd487, %rd482, %rd422;
$L__BB61_19:
	mul.wide.u32 	%rd423, %r14, 8;
	add.s64 	%rd424, %rd1, %rd423;
	ld.global.u64 	%rd49, [%rd424];
	mad.lo.s64 	%rd50, %rd49, %rd487, %rd34;
	or.b64  	%rd425, %rd484, %rd42;
	and.b64  	%rd426, %rd425, -4294967296;
	setp.ne.s64 	%p34, %rd426, 0;
	@%p34 bra 	$L__BB61_21;
	cvt.u32.u64 	%r158, %rd42;
	cvt.u32.u64 	%r159, %rd484;
	div.u32 	%r160, %r159, %r158;
	mul.lo.s32 	%r161, %r160, %r158;
	sub.s32 	%r162, %r159, %r161;
	cvt.u64.u32 	%rd488, %r160;
	cvt.u64.u32 	%rd489, %r162;
	bra.uni 	$L__BB61_22;
$L__BB61_21:
	div.s64 	%rd488, %rd484, %rd42;
	mul.lo.s64 	%rd427, %rd488, %rd42;
	sub.s64 	%rd489, %rd484, %rd427;
$L__BB61_22:
	mad.lo.s64 	%rd57, %rd489, %rd49, %rd41;
	mul.wide.u32 	%rd428, %r13, 8;
	add.s64 	%rd429, %rd2, %rd428;
	ld.global.u64 	%rd58, [%rd429];
	or.b64  	%rd430, %rd486, %rd58;
	and.b64  	%rd431, %rd430, -4294967296;
	setp.ne.s64 	%p35, %rd431, 0;
	@%p35 bra 	$L__BB61_24;
	cvt.u32.u64 	%r163, %rd58;
	cvt.u32.u64 	%r164, %rd486;
	div.u32 	%r165, %r164, %r163;
	mul.lo.s32 	%r166, %r165, %r163;
	sub.s32 	%r167, %r164, %r166;
	cvt.u64.u32 	%rd513, %r165;
	cvt.u64.u32 	%rd491, %r167;
	bra.uni 	$L__BB61_25;
$L__BB61_24:
	div.s64 	%rd513, %rd486, %rd58;
	mul.lo.s64 	%rd432, %rd513, %rd58;
	sub.s64 	%rd491, %rd486, %rd432;
$L__BB61_25:
	mul.wide.u32 	%rd433, %r13, 8;
	add.s64 	%rd434, %rd1, %rd433;
	ld.global.u64 	%rd65, [%rd434];
	mad.lo.s64 	%rd516, %rd65, %rd491, %rd50;
	or.b64  	%rd435, %rd488, %rd58;
	and.b64  	%rd436, %rd435, -4294967296;
	setp.ne.s64 	%p36, %rd436, 0;
	@%p36 bra 	$L__BB61_27;
	cvt.u32.u64 	%r168, %rd58;
	cvt.u32.u64 	%r169, %rd488;
	div.u32 	%r170, %r169, %r168;
	mul.lo.s32 	%r171, %r170, %r168;
	sub.s32 	%r172, %r169, %r171;
	cvt.u64.u32 	%rd512, %r170;
	cvt.u64.u32 	%rd493, %r172;
	bra.uni 	$L__BB61_28;
$L__BB61_27:
	div.s64 	%rd512, %rd488, %rd58;
	mul.lo.s64 	%rd437, %rd512, %rd58;
	sub.s64 	%rd493, %rd488, %rd437;
$L__BB61_28:
	mad.lo.s64 	%rd517, %rd493, %rd65, %rd57;
	add.s32 	%r203, %r203, -4;
	add.s32 	%r202, %r202, 4;
	setp.ne.s32 	%p37, %r202, 0;
	@%p37 bra 	$L__BB61_4;
	add.s32 	%r205, %r203, 1;
$L__BB61_30:
	and.b32  	%r19, %r6, 3;
	setp.eq.s32 	%p38, %r19, 0;
	@%p38 bra 	$L__BB61_53;
	setp.eq.s32 	%p39, %r19, 1;
	@%p39 bra 	$L__BB61_45;
	mul.wide.u32 	%rd439, %r205, 8;
	add.s64 	%rd440, %rd2, %rd439;
	ld.global.u64 	%rd80, [%rd440];
	or.b64  	%rd441, %rd513, %rd80;
	and.b64  	%rd442, %rd441, -4294967296;
	setp.ne.s64 	%p40, %rd442, 0;
	@%p40 bra 	$L__BB61_34;
	cvt.u32.u64 	%r173, %rd80;
	cvt.u32.u64 	%r174, %rd513;
	div.u32 	%r175, %r174, %r173;
	mul.lo.s32 	%r176, %r175, %r173;
	sub.s32 	%r177, %r174, %r176;
	cvt.u64.u32 	%rd500, %r175;
	cvt.u64.u32 	%rd501, %r177;
	bra.uni 	$L__BB61_35;
$L__BB61_34:
	div.s64 	%rd500, %rd513, %rd80;
	mul.lo.s64 	%rd443, %rd500, %rd80;
	sub.s64 	%rd501, %rd513, %rd443;
$L__BB61_35:
	add.s64 	%rd445, %rd1, %rd439;
	ld.global.u64 	%rd87, [%rd445];
	mad.lo.s64 	%rd88, %rd87, %rd501, %rd516;
	or.b64  	%rd446, %rd512, %rd80;
	and.b64  	%rd447, %rd446, -4294967296;
	setp.ne.s64 	%p41, %rd447, 0;
	@%p41 bra 	$L__BB61_37;
	cvt.u32.u64 	%r178, %rd80;
	cvt.u32.u64 	%r179, %rd512;
	div.u32 	%r180, %r179, %r178;
	mul.lo.s32 	%r181, %r180, %r178;
	sub.s32 	%r182, %r179, %r181;
	cvt.u64.u32 	%rd502, %r180;
	cvt.u64.u32 	%rd503, %r182;
	bra.uni 	$L__BB61_38;
$L__BB61_37:
	div.s64 	%rd502, %rd512, %rd80;
	mul.lo.s64 	%rd448, %rd502, %rd80;
	sub.s64 	%rd503, %rd512, %rd448;
$L__BB61_38:
	mad.lo.s64 	%rd95, %rd503, %rd87, %rd517;
	add.s32 	%r20, %r205, -1;
	mul.wide.u32 	%rd449, %r20, 8;
	add.s64 	%rd450, %rd2, %rd449;
	ld.global.u64 	%rd96, [%rd450];
	or.b64  	%rd451, %rd500, %rd96;
	and.b64  	%rd452, %rd451, -4294967296;
	setp.ne.s64 	%p42, %rd452, 0;
	@%p42 bra 	$L__BB61_40;
	cvt.u32.u64 	%r183, %rd96;
	cvt.u32.u64 	%r184, %rd500;
	div.u32 	%r185, %r184, %r183;
	mul.lo.s32 	%r186, %r185, %r183;
	sub.s32 	%r187, %r184, %r186;
	cvt.u64.u32 	%rd513, %r185;
	cvt.u64.u32 	%rd505, %r187;
	bra.uni 	$L__BB61_41;
$L__BB61_40:
	div.s64 	%rd513, %rd500, %rd96;
	mul.lo.s64 	%rd453, %rd513, %rd96;
	sub.s64 	%rd505, %rd500, %rd453;
$L__BB61_41:
	add.s64 	%rd455, %rd1, %rd449;
	ld.global.u64 	%rd103, [%rd455];
	mad.lo.s64 	%rd516, %rd103, %rd505, %rd88;
	or.b64  	%rd456, %rd502, %rd96;
	and.b64  	%rd457, %rd456, -4294967296;
	setp.ne.s64 	%p43, %rd457, 0;
	@%p43 bra 	$L__BB61_43;
	cvt.u32.u64 	%r188, %rd96;
	cvt.u32.u64 	%r189, %rd502;
	div.u32 	%r190, %r189, %r188;
	mul.lo.s32 	%r191, %r190, %r188;
	sub.s32 	%r192, %r189, %r191;
	cvt.u64.u32 	%rd512, %r190;
	cvt.u64.u32 	%rd507, %r192;
	bra.uni 	$L__BB61_44;
$L__BB61_43:
	div.s64 	%rd512, %rd502, %rd96;
	mul.lo.s64 	%rd458, %rd512, %rd96;
	sub.s64 	%rd507, %rd502, %rd458;
$L__BB61_44:
	mad.lo.s64 	%rd517, %rd507, %rd103, %rd95;
	add.s32 	%r205, %r205, -2;
$L__BB61_45:
	and.b32  	%r193, %r6, 1;
	setp.eq.b32 	%p44, %r193, 1;
	not.pred 	%p45, %p44;
	@%p45 bra 	$L__BB61_53;
	mul.wide.u32 	%rd459, %r205, 8;
	add.s64 	%rd460, %rd2, %rd459;
	ld.global.u64 	%rd118, [%rd460];
	or.b64  	%rd461, %rd513, %rd118;
	and.b64  	%rd462, %rd461, -4294967296;
	setp.ne.s64 	%p46, %rd462, 0;
	@%p46 bra 	$L__BB61_48;
	cvt.u32.u64 	%r194, %rd118;
	cvt.u32.u64 	%r195, %rd513;
	rem.u32 	%r196, %r195, %r194;
	cvt.u64.u32 	%rd514, %r196;
	bra.uni 	$L__BB61_49;
$L__BB61_48:
	rem.s64 	%rd514, %rd513, %rd118;
$L__BB61_49:
	add.s64 	%rd464, %rd1, %rd459;
	ld.global.u64 	%rd122, [%rd464];
	mad.lo.s64 	%rd516, %rd122, %rd514, %rd516;
	or.b64  	%rd465, %rd512, %rd118;
	and.b64  	%rd466, %rd465, -4294967296;
	setp.ne.s64 	%p47, %rd466, 0;
	@%p47 bra 	$L__BB61_51;
	cvt.u32.u64 	%r197, %rd118;
	cvt.u32.u64 	%r198, %rd512;
	rem.u32 	%r199, %r198, %r197;
	cvt.u64.u32 	%rd515, %r199;
	bra.uni 	$L__BB61_52;
$L__BB61_51:
	rem.s64 	%rd515, %rd512, %rd118;
$L__BB61_52:
	mad.lo.s64 	%rd517, %rd515, %rd122, %rd517;
$L__BB61_53:
	shl.b64 	%rd467, %rd516, 3;
	add.s64 	%rd468, %rd3, %rd467;
	ld.global.f64 	%fd2, [%rd468];
	shl.b64 	%rd469, %rd517, 3;
	add.s64 	%rd470, %rd3, %rd469;
	ld.global.f64 	%fd3, [%rd470];
	mul.f64 	%fd4, %fd2, %fd3;
	st.shared.f64 	[%r5], %fd4;
	bra.uni 	$L__BB61_114;
$L__BB61_54:
	cvt.u64.u32 	%rd549, %r4;
	setp.le.u64 	%p2, %rd262, %rd549;
	@%p2 bra 	$L__BB61_114;
	cvt.u32.u64 	%r23, %rd261;
	add.s32 	%r209, %r23, -1;
	setp.lt.s32 	%p3, %r209, 0;
	mov.b64 	%rd558, 0;
	@%p3 bra 	$L__BB61_113;
	and.b32  	%r25, %r23, 7;
	setp.lt.u32 	%p4, %r209, 7;
	mov.b64 	%rd558, 0;
	@%p4 bra 	$L__BB61_84;
	add.s32 	%r207, %r23, -4;
	and.b32  	%r57, %r23, -8;
	neg.s32 	%r206, %r57;
	mov.b64 	%rd558, 0;
$L__BB61_58:
	.pragma "nounroll";
	add.s32 	%r30, %r207, 3;
	mul.wide.u32 	%rd271, %r30, 8;
	add.s64 	%rd272, %rd2, %rd271;
	ld.global.u64 	%rd133, [%rd272];
	or.b64  	%rd273, %rd549, %rd133;
	and.b64  	%rd274, %rd273, -4294967296;
	setp.ne.s64 	%p5, %rd274, 0;
	@%p5 bra 	$L__BB61_60;
	cvt.u32.u64 	%r58, %rd133;
	cvt.u32.u64 	%r59, %rd549;
	div.u32 	%r60, %r59, %r58;
	mul.lo.s32 	%r61, %r60, %r58;
	sub.s32 	%r62, %r59, %r61;
	cvt.u64.u32 	%rd520, %r60;
	cvt.u64.u32 	%rd521, %r62;
	bra.uni 	$L__BB61_61;
$L__BB61_60:
	div.s64 	%rd520, %rd549, %rd133;
	mul.lo.s64 	%rd275, %rd520, %rd133;
	sub.s64 	%rd521, %rd549, %rd275;
$L__BB61_61:
	add.s64 	%rd277, %rd1, %rd271;
	ld.global.u64 	%rd278, [%rd277];
	mad.lo.s64 	%rd140, %rd278, %rd521, %rd558;
	add.s32 	%r31, %r207, 2;
	mul.wide.u32 	%rd279, %r31, 8;
	add.s64 	%rd280, %rd2, %rd279;
	ld.global.u64 	%rd141, [%rd280];
	or.b64  	%rd281, %rd520, %rd141;
	and.b64  	%rd282, %rd281, -4294967296;
	setp.ne.s64 	%p6, %rd282, 0;
	@%p6 bra 	$L__BB61_63;
	cvt.u32.u64 	%r63, %rd141;
	cvt.u32.u64 	%r64, %rd520;
	div.u32 	%r65, %r64, %r63;
	mul.lo.s32 	%r66, %r65, %r63;
	sub.s32 	%r67, %r64, %r66;
	cvt.u64.u32 	%rd522, %r65;
	cvt.u64.u32 	%rd523, %r67;
	bra.uni 	$L__BB61_64;
$L__BB61_63:
	div.s64 	%rd522, %rd520, %rd141;
	mul.lo.s64 	%rd283, %rd522, %rd141;
	sub.s64 	%rd523, %rd520, %rd283;
$L__BB61_64:
	add.s64 	%rd285, %rd1, %rd279;
	ld.global.u64 	%rd286, [%rd285];
	mad.lo.s64 	%rd148, %rd286, %rd523, %rd140;
	add.s32 	%r32, %r207, 1;
	mul.wide.u32 	%rd287, %r32, 8;
	add.s64 	%rd288, %rd2, %rd287;
	ld.global.u64 	%rd149, [%rd288];
	or.b64  	%rd289, %rd522, %rd149;
	and.b64  	%rd290, %rd289, -4294967296;
	setp.ne.s64 	%p7, %rd290, 0;
	@%p7 bra 	$L__BB61_66;
	cvt.u32.u64 	%r68, %rd149;
	cvt.u32.u64 	%r69, %rd522;
	div.u32 	%r70, %r69, %r68;
	mul.lo.s32 	%r71, %r70, %r68;
	sub.s32 	%r72, %r69, %r71;
	cvt.u64.u32 	%rd524, %r70;
	cvt.u64.u32 	%rd525, %r72;
	bra.uni 	$L__BB61_67;
$L__BB61_66:
	div.s64 	%rd524, %rd522, %rd149;
	mul.lo.s64 	%rd291, %rd524, %rd149;
	sub.s64 	%rd525, %rd522, %rd291;
$L__BB61_67:
	add.s64 	%rd293, %rd1, %rd287;
	ld.global.u64 	%rd294, [%rd293];
	mad.lo.s64 	%rd156, %rd294, %rd525, %rd148;
	add.s32 	%r33, %r207, -4;
	mul.wide.u32 	%rd295, %r207, 8;
	add.s64 	%rd296, %rd2, %rd295;
	ld.global.u64 	%rd157, [%rd296];
	or.b64  	%rd297, %rd524, %rd157;
	and.b64  	%rd298, %rd297, -4294967296;
	setp.ne.s64 	%p8, %rd298, 0;
	@%p8 bra 	$L__BB61_69;
	cvt.u32.u64 	%r73, %rd157;
	cvt.u32.u64 	%r74, %rd524;
	div.u32 	%r75, %r74, %r73;
	mul.lo.s32 	%r76, %r75, %r73;
	sub.s32 	%r77, %r74, %r76;
	cvt.u64.u32 	%rd526, %r75;
	cvt.u64.u32 	%rd527, %r77;
	bra.uni 	$L__BB61_70;
$L__BB61_69:
	div.s64 	%rd526, %rd524, %rd157;
	mul.lo.s64 	%rd299, %rd526, %rd157;
	sub.s64 	%rd527, %rd524, %rd299;
$L__BB61_70:
	add.s64 	%rd301, %rd1, %rd295;
	ld.global.u64 	%rd302, [%rd301];
	mad.lo.s64 	%rd164, %rd302, %rd527, %rd156;
	add.s32 	%r34, %r207, -1;
	mul.wide.u32 	%rd303, %r34, 8;
	add.s64 	%rd304, %rd2, %rd303;
	ld.global.u64 	%rd165, [%rd304];
	or.b64  	%rd305, %rd526, %rd165;
	and.b64  	%rd306, %rd305, -4294967296;
	setp.ne.s64 	%p9, %rd306, 0;
	@%p9 bra 	$L__BB61_72;
	cvt.u32.u64 	%r78, %rd165;
	cvt.u32.u64 	%r79, %rd526;
	div.u32 	%r80, %r79, %r78;
	mul.lo.s32 	%r81, %r80, %r78;
	sub.s32 	%r82, %r79, %r81;
	cvt.u64.u32 	%rd528, %r80;
	cvt.u64.u32 	%rd529, %r82;
	bra.uni 	$L__BB61_73;
$L__BB61_72:
	div.s64 	%rd528, %rd526, %rd165;
	mul.lo.s64 	%rd307, %rd528, %rd165;
	sub.s64 	%rd529, %rd526, %rd307;
$L__BB61_73:
	add.s64 	%rd309, %rd1, %rd303;
	ld.global.u64 	%rd310, [%rd309];
	mad.lo.s64 	%rd172, %rd310, %rd529, %rd164;
	add.s32 	%r35, %r207, -2;
	mul.wide.u32 	%rd311, %r35, 8;
	add.s64 	%rd312, %rd2, %rd311;
	ld.global.u64 	%rd173, [%rd312];
	or.b64  	%rd313, %rd528, %rd173;
	and.b64  	%rd314, %rd313, -4294967296;
	setp.ne.s64 	%p10, %rd314, 0;
	@%p10 bra 	$L__BB61_75;
	cvt.u32.u64 	%r83, %rd173;
	cvt.u32.u64 	%r84, %rd528;
	div.u32 	%r85, %r84, %r83;
	mul.lo.s32 	%r86, %r85, %r83;
	sub.s32 	%r87, %r84, %r86;
	cvt.u64.u32 	%rd530, %r85;
	cvt.u64.u32 	%rd531, %r87;
	bra.uni 	$L__BB61_76;
$L__BB61_75:
	div.s64 	%rd530, %rd528, %rd173;
	mul.lo.s64 	%rd315, %rd530, %rd173;
	sub.s64 	%rd531, %rd528, %rd315;
$L__BB61_76:
	add.s64 	%rd317, %rd1, %rd311;
	ld.global.u64 	%rd318, [%rd317];
	mad.lo.s64 	%rd180, %rd318, %rd531, %rd172;
	add.s32 	%r36, %r207, -3;
	mul.wide.u32 	%rd319, %r36, 8;
	add.s64 	%rd320, %rd2, %rd319;
	ld.global.u64 	%rd181, [%rd320];
	or.b64  	%rd321, %rd530, %rd181;
	and.b64  	%rd322, %rd321, -4294967296;
	setp.ne.s64 	%p11, %rd322, 0;
	@%p11 bra 	$L__BB61_78;
	cvt.u32.u64 	%r88, %rd181;
	cvt.u32.u64 	%r89, %rd530;
	div.u32 	%r90, %r89, %r88;
	mul.lo.s32 	%r91, %r90, %r88;
	sub.s32 	%r92, %r89, %r91;
	cvt.u64.u32 	%rd532, %r90;
	cvt.u64.u32 	%rd533, %r92;
	bra.uni 	$L__BB61_79;
$L__BB61_78:
	div.s64 	%rd532, %rd530, %rd181;
	mul.lo.s64 	%rd323, %rd532, %rd181;
	sub.s64 	%rd533, %rd530, %rd323;
$L__BB61_79:
	add.s64 	%rd325, %rd1, %rd319;
	ld.global.u64 	%rd326, [%rd325];
	mad.lo.s64 	%rd188, %rd326, %rd533, %rd180;
	mul.wide.u32 	%rd327, %r33, 8;
	add.s64 	%rd328, %rd2, %rd327;
	ld.global.u64 	%rd189, [%rd328];
	or.b64  	%rd329, %rd532, %rd189;
	and.b64  	%rd330, %rd329, -4294967296;
	setp.ne.s64 	%p12, %rd330, 0;
	@%p12 bra 	$L__BB61_81;
	cvt.u32.u64 	%r93, %rd189;
	cvt.u32.u64 	%r94, %rd532;
	div.u32 	%r95, %r94, %r93;
	mul.lo.s32 	%r96, %r95, %r93;
	sub.s32 	%r97, %r94, %r96;
	cvt.u64.u32 	%rd549, %r95;
	cvt.u64.u32 	%rd535, %r97;
	bra.uni 	$L__BB61_82;
$L__BB61_81:
	div.s64 	%rd549, %rd532, %rd189;
	mul.lo.s64 	%rd331, %rd549, %rd189;
	sub.s64 	%rd535, %rd532, %rd331;
$L__BB61_82:
	add.s64 	%rd333, %rd1, %rd327;
	ld.global.u64 	%rd334, [%rd333];
	mad.lo.s64 	%rd558, %rd334, %rd535, %rd188;
	add.s32 	%r207, %r207, -8;
	add.s32 	%r206, %r206, 8;
	setp.ne.s32 	%p13, %r206, 0;
	@%p13 bra 	$L__BB61_58;
	add.s32 	%r209, %r207, 3;
$L__BB61_84:
	setp.eq.s32 	%p14, %r25, 0;
	@%p14 bra 	$L__BB61_113;
	and.b32  	%r41, %r23, 3;
	setp.lt.u32 	%p15, %r25, 4;
	@%p15 bra 	$L__BB61_99;
	mul.wide.u32 	%rd336, %r209, 8;
	add.s64 	%rd337, %rd2, %rd336;
	ld.global.u64 	%rd200, [%rd337];
	or.b64  	%rd338, %rd549, %rd200;
	and.b64  	%rd339, %rd338, -4294967296;
	setp.ne.s64 	%p16, %rd339, 0;
	@%p16 bra 	$L__BB61_88;
	cvt.u32.u64 	%r98, %rd200;
	cvt.u32.u64 	%r99, %rd549;
	div.u32 	%r100, %r99, %r98;
	mul.lo.s32 	%r101, %r100, %r98;
	sub.s32 	%r102, %r99, %r101;
	cvt.u64.u32 	%rd539, %r100;
	cvt.u64.u32 	%rd540, %r102;
	bra.uni 	$L__BB61_89;
$L__BB61_88:
	div.s64 	%rd539, %rd549, %rd200;
	mul.lo.s64 	%rd340, %rd539, %rd200;
	sub.s64 	%rd540, %rd549, %rd340;
$L__BB61_89:
	add.s64 	%rd342, %rd1, %rd336;
	ld.global.u64 	%rd343, [%rd342];
	mad.lo.s64 	%rd207, %rd343, %rd540, %rd558;
	add.s32 	%r42, %r209, -1;
	mul.wide.u32 	%rd344, %r42, 8;
	add.s64 	%rd345, %rd2, %rd344;
	ld.global.u64 	%rd208, [%rd345];
	or.b64  	%rd346, %rd539, %rd208;
	and.b64  	%rd347, %rd346, -4294967296;
	setp.ne.s64 	%p17, %rd347, 0;
	@%p17 bra 	$L__BB61_91;
	cvt.u32.u64 	%r103, %rd208;
	cvt.u32.u64 	%r104, %rd539;
	div.u32 	%r105, %r104, %r103;
	mul.lo.s32 	%r106, %r105, %r103;
	sub.s32 	%r107, %r104, %r106;
	cvt.u64.u32 	%rd541, %r105;
	cvt.u64.u32 	%rd542, %r107;
	bra.uni 	$L__BB61_92;
$L__BB61_91:
	div.s64 	%rd541, %rd539, %rd208;
	mul.lo.s64 	%rd348, %rd541, %rd208;
	sub.s64 	%rd542, %rd539, %rd348;
$L__BB61_92:
	add.s64 	%rd350, %rd1, %rd344;
	ld.global.u64 	%rd351, [%rd350];
	mad.lo.s64 	%rd215, %rd351, %rd542, %rd207;
	add.s32 	%r43, %r209, -2;
	mul.wide.u32 	%rd352, %r43, 8;
	add.s64 	%rd353, %rd2, %rd352;
	ld.global.u64 	%rd216, [%rd353];
	or.b64  	%rd354, %rd541, %rd216;
	and.b64  	%rd355, %rd354, -4294967296;
	setp.ne.s64 	%p18, %rd355, 0;
	@%p18 bra 	$L__BB61_94;
	cvt.u32.u64 	%r108, %rd216;
	cvt.u32.u64 	%r109, %rd541;
	div.u32 	%r110, %r109, %r108;
	mul.lo.s32 	%r111, %r110, %r108;
	sub.s32 	%r112, %r109, %r111;
	cvt.u64.u32 	%rd543, %r110;
	cvt.u64.u32 	%rd544, %r112;
	bra.uni 	$L__BB61_95;
$L__BB61_94:
	div.s64 	%rd543, %rd541, %rd216;
	mul.lo.s64 	%rd356, %rd543, %rd216;
	sub.s64 	%rd544, %rd541, %rd356;
$L__BB61_95:
	add.s64 	%rd358, %rd1, %rd352;
	ld.global.u64 	%rd359, [%rd358];
	mad.lo.s64 	%rd223, %rd359, %rd544, %rd215;
	add.s32 	%r44, %r209, -3;
	mul.wide.u32 	%rd360, %r44, 8;
	add.s64 	%rd361, %rd2, %rd360;
	ld.global.u64 	%rd224, [%rd361];
	or.b64  	%rd362, %rd543, %rd224;
	and.b64  	%rd363, %rd362, -4294967296;
	setp.ne.s64 	%p19, %rd363, 0;
	@%p19 bra 	$L__BB61_97;
	cvt.u32.u64 	%r113, %rd224;
	cvt.u32.u64 	%r114, %rd543;
	div.u32 	%r115, %r114, %r113;
	mul.lo.s32 	%r116, %r115, %r113;
	sub.s32 	%r117, %r114, %r116;
	cvt.u64.u32 	%rd549, %r115;
	cvt.u64.u32 	%rd546, %r117;
	bra.uni 	$L__BB61_98;
$L__BB61_97:
	div.s64 	%rd549, %rd543, %rd224;
	mul.lo.s64 	%rd364, %rd549, %rd224;
	sub.s64 	%rd546, %rd543, %rd364;
$L__BB61_98:
	add.s64 	%rd366, %rd1, %rd360;
	ld.global.u64 	%rd367, [%rd366];
	mad.lo.s64 	%rd558, %rd367, %rd546, %rd223;
	add.s32 	%r209, %r209, -4;
$L__BB61_99:
	setp.eq.s32 	%p20, %r41, 0;
	@%p20 bra 	$L__BB61_113;
	setp.eq.s32 	%p21, %r41, 1;
	@%p21 bra 	$L__BB61_108;
	mul.wide.u32 	%rd369, %r209, 8;
	add.s64 	%rd370, %rd2, %rd369;
	ld.global.u64 	%rd235, [%rd370];
	or.b64  	%rd371, %rd549, %rd235;
	and.b64  	%rd372, %rd371, -4294967296;
	setp.ne.s64 	%p22, %rd372, 0;
	@%p22 bra 	$L__BB61_103;
	cvt.u32.u64 	%r118, %rd235;
	cvt.u32.u64 	%r119, %rd549;
	div.u32 	%r120, %r119, %r118;
	mul.lo.s32 	%r121, %r120, %r118;
	sub.s32 	%r122, %r119, %r121;
	cvt.u64.u32 	%rd550, %r120;
	cvt.u64.u32 	%rd551, %r122;
	bra.uni 	$L__BB61_104;
$L__BB61_103:
	div.s64 	%rd550, %rd549, %rd235;
	mul.lo.s64 	%rd373, %rd550, %rd235;
	sub.s64 	%rd551, %rd549, %rd373;
$L__BB61_104:
	add.s64 	%rd375, %rd1, %rd369;
	ld.global.u64 	%rd376, [%rd375];
	mad.lo.s64 	%rd242, %rd376, %rd551, %rd558;
	add.s32 	%r47, %r209, -1;
	mul.wide.u32 	%rd377, %r47, 8;
	add.s64 	%rd378, %rd2, %rd377;
	ld.global.u64 	%rd243, [%rd378];
	or.b64  	%rd379, %rd550, %rd243;
	and.b64  	%rd380, %rd379, -4294967296;
	setp.ne.s64 	%p23, %rd380, 0;
	@%p23 bra 	$L__BB61_106;
	cvt.u32.u64 	%r123, %rd243;
	cvt.u32.u64 	%r124, %rd550;
	div.u32 	%r125, %r124, %r123;
	mul.lo.s32 	%r126, %r125, %r123;
	sub.s32 	%r127, %r124, %r126;
	cvt.u64.u32 	%rd549, %r125;
	cvt.u64.u32 	%rd553, %r127;
	bra.uni 	$L__BB61_107;
$L__BB61_106:
	div.s64 	%rd549, %rd550, %rd243;
	mul.lo.s64 	%rd381, %rd549, %rd243;
	sub.s64 	%rd553, %rd550, %rd381;
$L__BB61_107:
	add.s64 	%rd383, %rd1, %rd377;
	ld.global.u64 	%rd384, [%rd383];
	mad.lo.s64 	%rd558, %rd384, %rd553, %rd242;
	add.s32 	%r209, %r209, -2;
$L__BB61_108:
	and.b32  	%r128, %r23, 1;
	setp.eq.b32 	%p24, %r128, 1;
	not.pred 	%p25, %p24;
	@%p25 bra 	$L__BB61_113;
	mul.wide.u32 	%rd385, %r209, 8;
	add.s64 	%rd386, %rd2, %rd385;
	ld.global.u64 	%rd254, [%rd386];
	or.b64  	%rd387, %rd549, %rd254;
	and.b64  	%rd388, %rd387, -4294967296;
	setp.ne.s64 	%p26, %rd388, 0;
	@%p26 bra 	$L__BB61_111;
	cvt.u32.u64 	%r129, %rd254;
	cvt.u32.u64 	%r130, %rd549;
	rem.u32 	%r131, %r130, %r129;
	cvt.u64.u32 	%rd557, %r131;
	bra.uni 	$L__BB61_112;
$L__BB61_111:
	rem.s64 	%rd557, %rd549, %rd254;
$L__BB61_112:
	add.s64 	%rd390, %rd1, %rd385;
	ld.global.u64 	%rd391, [%rd390];
	mad.lo.s64 	%rd558, %rd391, %rd557, %rd558;
$L__BB61_113:
	shl.b64 	%rd392, %rd558, 3;
	add.s64 	%rd393, %rd3, %rd392;
	ld.global.f64 	%fd1, [%rd393];
	st.shared.f64 	[%r5], %fd1;
$L__BB61_114:
	bar.sync 	0;
	setp.lt.u32 	%p48, %r211, 66;
	@%p48 bra 	$L__BB61_118;
$L__BB61_115:
	shr.u32 	%r51, %r211, 1;
	setp.ge.u32 	%p49, %r1, %r51;
	@%p49 bra 	$L__BB61_117;
	ld.shared.f64 	%fd5, [%r5];
	shl.b32 	%r200, %r51, 3;
	add.s32 	%r201, %r5, %r200;
	ld.shared.f64 	%fd6, [%r201];
	mul.f64 	%fd7, %fd5, %fd6;
	st.shared.f64 	[%r5], %fd7;
$L__BB61_117:
	bar.sync 	0;
	setp.gt.u32 	%p50, %r211, 131;
	mov.u32 	%r211, %r51;
	@%p50 bra 	$L__BB61_115;
$L__BB61_118:
	setp.gt.u32 	%p51, %r1, 31;
	@%p51 bra 	$L__BB61_121;
	ld.volatile.shared.f64 	%fd8, [%r5];
	ld.volatile.shared.f64 	%fd9, [%r5+256];
	mul.f64 	%fd10, %fd8, %fd9;
	st.volatile.shared.f64 	[%r5], %fd10;
	ld.volatile.shared.f64 	%fd11, [%r5];
	ld.volatile.shared.f64 	%fd12, [%r5+128];
	mul.f64 	%fd13, %fd11, %fd12;
	st.volatile.shared.f64 	[%r5], %fd13;
	ld.volatile.shared.f64 	%fd14, [%r5];
	ld.volatile.shared.f64 	%fd15, [%r5+64];
	mul.f64 	%fd16, %fd14, %fd15;
	st.volatile.shared.f64 	[%r5], %fd16;
	ld.volatile.shared.f64 	%fd17, [%r5];
	ld.volatile.shared.f64 	%fd18, [%r5+32];
	mul.f64 	%fd19, %fd17, %fd18;
	st.volatile.shared.f64 	[%r5], %fd19;
	ld.volatile.shared.f64 	%fd20, [%r5];
	ld.volatile.shared.f64 	%fd21, [%r5+16];
	mul.f64 	%fd22, %fd20, %fd21;
	st.volatile.shared.f64 	[%r5], %fd22;
	ld.volatile.shared.f64 	%fd23, [%r5];
	ld.volatile.shared.f64 	%fd24, [%r5+8];
	mul.f64 	%fd25, %fd23, %fd24;
	st.volatile.shared.f64 	[%r5], %fd25;
	setp.ne.s32 	%p52, %r1, 0;
	@%p52 bra 	$L__BB61_121;
	ld.shared.f64 	%fd26, [prodsdata_f64];
	cvta.to.global.u64 	%rd471, %rd260;
	mul.wide.u32 	%rd472, %r2, 8;
	add.s64 	%rd473, %rd471, %rd472;
	st.global.f64 	[%rd473], %fd26;
$L__BB61_121:
	ret;

}
	// .globl	contiguous_prod2_f64
.visible .entry contiguous_prod2_f64(
	.param .u64 .ptr .align 1 contiguous_prod2_f64_param_0,
	.param .u64 .ptr .align 1 contiguous_prod2_f64_param_1,
	.param .u64 .ptr .align 1 contiguous_prod2_f64_param_2,
	.param .u64 .ptr .align 1 contiguous_prod2_f64_param_3,
	.param .u64 contiguous_prod2_f64_param_4,
	.param .u64 contiguous_prod2_f64_param_5,
	.param .u64 contiguous_prod2_f64_param_6
)
{
	.reg .pred 	%p<53>;
	.reg .b32 	%r<216>;
	.reg .b64 	%rd<573>;
	.reg .b64 	%fd<27>;

	ld.param.u64 	%rd266, [contiguous_prod2_f64_param_1];
	ld.param.u64 	%rd267, [contiguous_prod2_f64_param_2];
	ld.param.u64 	%rd268, [contiguous_prod2_f64_param_3];
	ld.param.u64 	%rd263, [contiguous_prod2_f64_param_4];
	ld.param.u64 	%rd264, [contiguous_prod2_f64_param_5];
	ld.param.u64 	%rd265, [contiguous_prod2_f64_param_6];
	cvta.to.global.u64 	%rd1, %rd268;
	cvta.to.global.u64 	%rd2, %rd267;
	cvta.to.global.u64 	%rd572, %rd266;
	mov.u32 	%r1, %tid.x;
	mov.u32 	%r2, %ctaid.x;
	mov.u32 	%r215, %ntid.x;
	mul.lo.s32 	%r51, %r2, %r215;
	shl.b32 	%r52, %r51, 1;
	add.s32 	%r4, %r52, %r1;
	shl.b32 	%r53, %r1, 3;
	mov.u32 	%r54, prodsdata_f64;
	add.s32 	%r5, %r54, %r53;
	mov.b64 	%rd269, 4607182418800017408;
	st.shared.u64 	[%r5], %rd269;
	add.s32 	%r55, %r4, %r215;
	cvt.u64.u32 	%rd4, %r55;
	setp.le.u64 	%p1, %rd264, %rd4;
	@%p1 bra 	$L__BB62_54;
	cvt.u64.u32 	%rd402, %r4;
	mov.u32 	%r132, %ctaid.y;
	cvt.u64.u32 	%rd403, %r132;
	mul.lo.s64 	%rd404, %rd264, %rd403;
	add.s64 	%rd526, %rd404, %rd402;
	add.s64 	%rd524, %rd404, %rd4;
	cvt.u32.u64 	%r6, %rd263;
	add.s32 	%r209, %r6, -1;
	setp.lt.s32 	%p27, %r209, 0;
	mov.b64 	%rd530, 0;
	mov.u64 	%rd531, %rd530;
	@%p27 bra 	$L__BB62_53;
	setp.lt.u32 	%p28, %r209, 3;
	mov.b64 	%rd531, 0;
	mov.u64 	%rd530, %rd531;
	@%p28 bra 	$L__BB62_30;
	add.s32 	%r207, %r6, -2;
	and.b32  	%r133, %r6, -4;
	neg.s32 	%r206, %r133;
	mov.b64 	%rd531, 0;
$L__BB62_4:
	.pragma "nounroll";
	add.s32 	%r12, %r207, 1;
	mul.wide.u32 	%rd408, %r12, 8;
	add.s64 	%rd409, %rd2, %rd408;
	ld.global.u64 	%rd11, [%rd409];
	or.b64  	%rd410, %rd526, %rd11;
	and.b64  	%rd411, %rd410, -4294967296;
	setp.ne.s64 	%p29, %rd411, 0;
	@%p29 bra 	$L__BB62_6;
	cvt.u32.u64 	%r134, %rd11;
	cvt.u32.u64 	%r135, %rd526;
	div.u32 	%r136, %r135, %r134;
	mul.lo.s32 	%r137, %r136, %r134;
	sub.s32 	%r138, %r135, %r137;
	cvt.u64.u32 	%rd492, %r136;
	cvt.u64.u32 	%rd493, %r138;
	bra.uni 	$L__BB62_7;
$L__BB62_6:
	div.s64 	%rd492, %rd526, %rd11;
	mul.lo.s64 	%rd412, %rd492, %rd11;
	sub.s64 	%rd493, %rd526, %rd412;
$L__BB62_7:
	mul.wide.u32 	%rd413, %r12, 8;
	add.s64 	%rd414, %rd1, %rd413;
	ld.global.u64 	%rd18, [%rd414];
	mad.lo.s64 	%rd19, %rd18, %rd493, %rd530;
	or.b64  	%rd415, %rd524, %rd11;
	and.b64  	%rd416, %rd415, -4294967296;
	setp.ne.s64 	%p30, %rd416, 0;
	@%p30 bra 	$L__BB62_9;
	cvt.u32.u64 	%r139, %rd11;
	cvt.u32.u64 	%r140, %rd524;
	div.u32 	%r141, %r140, %r139;
	mul.lo.s32 	%r142, %r141, %r139;
	sub.s32 	%r143, %r140, %r142;
	cvt.u64.u32 	%rd494, %r141;
	cvt.u64.u32 	%rd495, %r143;
	bra.uni 	$L__BB62_10;
$L__BB62_9:
	div.s64 	%rd494, %rd524, %rd11;
	mul.lo.s64 	%rd417, %rd494, %rd11;
	sub.s64 	%rd495, %rd524, %rd417;
$L__BB62_10:
	mad.lo.s64 	%rd26, %rd495, %rd18, %rd531;
	mul.wide.u32 	%rd418, %r207, 8;
	add.s64 	%rd419, %rd2, %rd418;
	ld.global.u64 	%rd27, [%rd419];
	or.b64  	%rd420, %rd492, %rd27;
	and.b64  	%rd421, %rd420, -4294967296;
	setp.ne.s64 	%p31, %rd421, 0;
	@%p31 bra 	$L__BB62_12;
	cvt.u32.u64 	%r144, %rd27;
	cvt.u32.u64 	%r145, %rd492;
	div.u32 	%r146, %r145, %r144;
	mul.lo.s32 	%r147, %r146, %r144;
	sub.s32 	%r148, %r145, %r147;
	cvt.u64.u32 	%rd496, %r146;
	cvt.u64.u32 	%rd497, %r148;
	bra.uni 	$L__BB62_13;
$L__BB62_12:
	div.s64 	%rd496, %rd492, %rd27;
	mul.lo.s64 	%rd422, %rd496, %rd27;
	sub.s64 	%rd497, %rd492, %rd422;
$L__BB62_13:
	mul.wide.u32 	%rd423, %r207, 8;
	add.s64 	%rd424, %rd1, %rd423;
	ld.global.u64 	%rd34, [%rd424];
	mad.lo.s64 	%rd35, %rd34, %rd497, %rd19;
	or.b64  	%rd425, %rd494, %rd27;
	and.b64  	%rd426, %rd425, -4294967296;
	setp.ne.s64 	%p32, %rd426, 0;
	@%p32 bra 	$L__BB62_15;
	cvt.u32.u64 	%r149, %rd27;
	cvt.u32.u64 	%r150, %rd494;
	div.u32 	%r151, %r150, %r149;
	mul.lo.s32 	%r152, %r151, %r149;
	sub.s32 	%r153, %r150, %r152;
	cvt.u64.u32 	%rd498, %r151;
	cvt.u64.u32 	%rd499, %r153;
	bra.uni 	$L__BB62_16;
$L__BB62_15:
	div.s64 	%rd498, %rd494, %rd27;
	mul.lo.s64 	%rd427, %rd498, %rd27;
	sub.s64 	%rd499, %rd494, %rd427;
$L__BB62_16:
	mad.lo.s64 	%rd42, %rd499, %rd34, %rd26;
	add.s32 	%r13, %r207, -1;
	mul.wide.u32 	%rd428, %r13, 8;
	add.s64 	%rd429, %rd2, %rd428;
	ld.global.u64 	%rd43, [%rd429];
	or.b64  	%rd430, %rd496, %rd43;
	and.b64  	%rd431, %rd430, -4294967296;
	setp.ne.s64 	%p33, %rd431, 0;
	@%p33 bra 	$L__BB62_18;
	cvt.u32.u64 	%r154, %rd43;
	cvt.u32.u64 	%r155, %rd496;
	div.u32 	%r156, %r155, %r154;
	mul.lo.s32 	%r157, %r156, %r154;
	sub.s32 	%r158, %r155, %r157;
	cvt.u64.u32 	%rd500, %r156;
	cvt.u64.u32 	%rd501, %r158;
	bra.uni 	$L__BB62_19;
$L__BB62_18:
	div.s64 	%rd500, %rd496, %rd43;
	mul.lo.s64 	%rd432, %rd500, %rd43;
	sub.s64 	%rd501, %rd496, %rd432;
$L__BB62_19:
	mul.wide.u32 	%rd433, %r13, 8;
	add.s64 	%rd434, %rd1, %rd433;
	ld.global.u64 	%rd50, [%rd434];
	mad.lo.s64 	%rd51, %rd50, %rd501, %rd35;
	or.b64  	%rd435, %rd498, %rd43;
	and.b64  	%rd436, %rd435, -4294967296;
	setp.ne.s64 	%p34, %rd436, 0;
	@%p34 bra 	$L__BB62_21;
	cvt.u32.u64 	%r159, %rd43;
	cvt.u32.u64 	%r160, %rd498;
	div.u32 	%r161, %r160, %r159;
	mul.lo.s32 	%r162, %r161, %r159;
	sub.s32 	%r163, %r160, %r162;
	cvt.u64.u32 	%rd502, %r161;
	cvt.u64.u32 	%rd503, %r163;
	bra.uni 	$L__BB62_22;
$L__BB62_21:
	div.s64 	%rd502, %rd498, %rd43;
	mul.lo.s64 	%rd437, %rd502, %rd43;
	sub.s64 	%rd503, %rd498, %rd437;
$L__BB62_22:
	mad.lo.s64 	%rd58, %rd503, %rd50, %rd42;
	add.s32 	%r164, %r207, -2;
	mul.wide.u32 	%rd438, %r164, 8;
	add.s64 	%rd439, %rd2, %rd438;
	ld.global.u64 	%rd59, [%rd439];
	or.b64  	%rd440, %rd500, %rd59;
	and.b64  	%rd441, %rd440, -4294967296;
	setp.ne.s64 	%p35, %rd441, 0;
	@%p35 bra 	$L__BB62_24;
	cvt.u32.u64 	%r165, %rd59;
	cvt.u32.u64 	%r166, %rd500;
	div.u32 	%r167, %r166, %r165;
	mul.lo.s32 	%r168, %r167, %r165;
	sub.s32 	%r169, %r166, %r168;
	cvt.u64.u32 	%rd526, %r167;
	cvt.u64.u32 	%rd505, %r169;
	bra.uni 	$L__BB62_25;
$L__BB62_24:
	div.s64 	%rd526, %rd500, %rd59;
	mul.lo.s64 	%rd442, %rd526, %rd59;
	sub.s64 	%rd505, %rd500, %rd442;
$L__BB62_25:
	mul.wide.u32 	%rd443, %r164, 8;
	add.s64 	%rd444, %rd1, %rd443;
	ld.global.u64 	%rd66, [%rd444];
	mad.lo.s64 	%rd530, %rd66, %rd505, %rd51;
	or.b64  	%rd445, %rd502, %rd59;
	and.b64  	%rd446, %rd445, -4294967296;
	setp.ne.s64 	%p36, %rd446, 0;
	@%p36 bra 	$L__BB62_27;
	cvt.u32.u64 	%r171, %rd59;
	cvt.u32.u64 	%r172, %rd502;
	div.u32 	%r173, %r172, %r171;
	mul.lo.s32 	%r174, %r173, %r171;
	sub.s32 	%r175, %r172, %r174;
	cvt.u64.u32 	%rd524, %r173;
	cvt.u64.u32 	%rd507, %r175;
	bra.uni 	$L__BB62_28;
$L__BB62_27:
	div.s64 	%rd524, %rd502, %rd59;
	mul.lo.s64 	%rd447, %rd524, %rd59;
	sub.s64 	%rd507, %rd502, %rd447;
$L__BB62_28:
	mad.lo.s64 	%rd531, %rd507, %rd66, %rd58;
	add.s32 	%r207, %r207, -4;
	add.s32 	%r206, %r206, 4;
	setp.ne.s32 	%p37, %r206, 0;
	@%p37 bra 	$L__BB62_4;
	add.s32 	%r209, %r207, 1;
$L__BB62_30:
	and.b32  	%r18, %r6, 3;
	setp.eq.s32 	%p38, %r18, 0;
	@%p38 bra 	$L__BB62_53;
	setp.eq.s32 	%p39, %r18, 1;
	@%p39 bra 	$L__BB62_45;
	mul.wide.u32 	%rd449, %r209, 8;
	add.s64 	%rd450, %rd2, %rd449;
	ld.global.u64 	%rd81, [%rd450];
	or.b64  	%rd451, %rd526, %rd81;
	and.b64  	%rd452, %rd451, -4294967296;
	setp.ne.s64 	%p40, %rd452, 0;
	@%p40 bra 	$L__BB62_34;
	cvt.u32.u64 	%r176, %rd81;
	cvt.u32.u64 	%r177, %rd526;
	div.u32 	%r178, %r177, %r176;
	mul.lo.s32 	%r179, %r178, %r176;
	sub.s32 	%r180, %r177, %r179;
	cvt.u64.u32 	%rd514, %r178;
	cvt.u64.u32 	%rd515, %r180;
	bra.uni 	$L__BB62_35;
$L__BB62_34:
	div.s64 	%rd514, %rd526, %rd81;
	mul.lo.s64 	%rd453, %rd514, %rd81;
	sub.s64 	%rd515, %rd526, %rd453;
$L__BB62_35:
	add.s64 	%rd455, %rd1, %rd449;
	ld.global.u64 	%rd88, [%rd455];
	mad.lo.s64 	%rd89, %rd88, %rd515, %rd530;
	or.b64  	%rd456, %rd524, %rd81;
	and.b64  	%rd457, %rd456, -4294967296;
	setp.ne.s64 	%p41, %rd457, 0;
	@%p41 bra 	$L__BB62_37;
	cvt.u32.u64 	%r181, %rd81;
	cvt.u32.u64 	%r182, %rd524;
	div.u32 	%r183, %r182, %r181;
	mul.lo.s32 	%r184, %r183, %r181;
	sub.s32 	%r185, %r182, %r184;
	cvt.u64.u32 	%rd516, %r183;
	cvt.u64.u32 	%rd517, %r185;
	bra.uni 	$L__BB62_38;
$L__BB62_37:
	div.s64 	%rd516, %rd524, %rd81;
	mul.lo.s64 	%rd458, %rd516, %rd81;
	sub.s64 	%rd517, %rd524, %rd458;
$L__BB62_38:
	mad.lo.s64 	%rd96, %rd517, %rd88, %rd531;
	add.s32 	%r19, %r209, -1;
	mul.wide.u32 	%rd459, %r19, 8;
	add.s64 	%rd460, %rd2, %rd459;
	ld.global.u64 	%rd97, [%rd460];
	or.b64  	%rd461, %rd514, %rd97;
	and.b64  	%rd462, %rd461, -4294967296;
	setp.ne.s64 	%p42, %rd462, 0;
	@%p42 bra 	$L__BB62_40;
	cvt.u32.u64 	%r186, %rd97;
	cvt.u32.u64 	%r187, %rd514;
	div.u32 	%r188, %r187, %r186;
	mul.lo.s32 	%r189, %r188, %r186;
	sub.s32 	%r190, %r187, %r189;
	cvt.u64.u32 	%rd526, %r188;
	cvt.u64.u32 	%rd519, %r190;
	bra.uni 	$L__BB62_41;
$L__BB62_40:
	div.s64 	%rd526, %rd514, %rd97;
	mul.lo.s64 	%rd463, %rd526, %rd97;
	sub.s64 	%rd519, %rd514, %rd463;
$L__BB62_41:
	add.s64 	%rd465, %rd1, %rd459;
	ld.global.u64 	%rd104, [%rd465];
	mad.lo.s64 	%rd530, %rd104, %rd519, %rd89;
	or.b64  	%rd466, %rd516, %rd97;
	and.b64  	%rd467, %rd466, -4294967296;
	setp.ne.s64 	%p43, %rd467, 0;
	@%p43 bra 	$L__BB62_43;
	cvt.u32.u64 	%r191, %rd97;
	cvt.u32.u64 	%r192, %rd516;
	div.u32 	%r193, %r192, %r191;
	mul.lo.s32 	%r194, %r193, %r191;
	sub.s32 	%r195, %r192, %r194;
	cvt.u64.u32 	%rd524, %r193;
	cvt.u64.u32 	%rd521, %r195;
	bra.uni 	$L__BB62_44;
$L__BB62_43:
	div.s64 	%rd524, %rd516, %rd97;
	mul.lo.s64 	%rd468, %rd524, %rd97;
	sub.s64 	%rd521, %rd516, %rd468;
$L__BB62_44:
	mad.lo.s64 	%rd531, %rd521, %rd104, %rd96;
	add.s32 	%r209, %r209, -2;
$L__BB62_45:
	and.b32  	%r196, %r6, 1;
	setp.eq.b32 	%p44, %r196, 1;
	not.pred 	%p45, %p44;
	@%p45 bra 	$L__BB62_53;
	mul.wide.u32 	%rd469, %r209, 8;
	add.s64 	%rd470, %rd2, %rd469;
	ld.global.u64 	%rd119, [%rd470];
	or.b64  	%rd471, %rd526, %rd119;
	and.b64  	%rd472, %rd471, -4294967296;
	setp.ne.s64 	%p46, %rd472, 0;
	@%p46 bra 	$L__BB62_48;
	cvt.u32.u64 	%r197, %rd119;
	cvt.u32.u64 	%r198, %rd526;
	rem.u32 	%r199, %r198, %r197;
	cvt.u64.u32 	%rd528, %r199;
	bra.uni 	$L__BB62_49;
$L__BB62_48:
	rem.s64 	%rd528, %rd526, %rd119;
$L__BB62_49:
	add.s64 	%rd474, %rd1, %rd469;
	ld.global.u64 	%rd123, [%rd474];
	mad.lo.s64 	%rd530, %rd123, %rd528, %rd530;
	or.b64  	%rd475, %rd524, %rd119;
	and.b64  	%rd476, %rd475, -4294967296;
	setp.ne.s64 	%p47, %rd476, 0;
	@%p47 bra 	$L__BB62_51;
	cvt.u32.u64 	%r200, %rd119;
	cvt.u32.u64 	%r201, %rd524;
	rem.u32 	%r202, %r201, %r200;
	cvt.u64.u32 	%rd529, %r202;
	bra.uni 	$L__BB62_52;
$L__BB62_51:
	rem.s64 	%rd529, %rd524, %rd119;
$L__BB62_52:
	mad.lo.s64 	%rd531, %rd529, %rd123, %rd531;
$L__BB62_53:
	shl.b64 	%rd477, %rd530, 3;
	add.s64 	%rd478, %rd572, %rd477;
	ld.global.f64 	%fd2, [%rd478];
	shl.b64 	%rd479, %rd531, 3;
	add.s64 	%rd480, %rd572, %rd479;
	ld.global.f64 	%fd3, [%rd480];
	mul.f64 	%fd4, %fd2, %fd3;
	st.shared.f64 	[%r5], %fd4;
	bra.uni 	$L__BB62_114;
$L__BB62_54:
	cvt.u64.u32 	%rd131, %r4;
	setp.le.u64 	%p2, %rd264, %rd131;
	@%p2 bra 	$L__BB62_114;
	mov.u32 	%r56, %ctaid.y;
	cvt.u64.u32 	%rd270, %r56;
	mad.lo.s64 	%rd563, %rd264, %rd270, %rd131;
	cvt.u32.u64 	%r22, %rd263;
	add.s32 	%r213, %r22, -1;
	setp.lt.s32 	%p3, %r213, 0;
	@%p3 bra 	$L__BB62_113;
	and.b32  	%r24, %r22, 7;
	setp.lt.u32 	%p4, %r213, 7;
	@%p4 bra 	$L__BB62_84;
	add.s32 	%r211, %r22, -4;
	and.b32  	%r57, %r22, -8;
	neg.s32 	%r210, %r57;
$L__BB62_58:
	.pragma "nounroll";
	add.s32 	%r29, %r211, 3;
	mul.wide.u32 	%rd272, %r29, 8;
	add.s64 	%rd273, %rd2, %rd272;
	ld.global.u64 	%rd135, [%rd273];
	or.b64  	%rd274, %rd563, %rd135;
	and.b64  	%rd275, %rd274, -4294967296;
	setp.ne.s64 	%p5, %rd275, 0;
	@%p5 bra 	$L__BB62_60;
	cvt.u32.u64 	%r58, %rd135;
	cvt.u32.u64 	%r59, %rd563;
	div.u32 	%r60, %r59, %r58;
	mul.lo.s32 	%r61, %r60, %r58;
	sub.s32 	%r62, %r59, %r61;
	cvt.u64.u32 	%rd534, %r60;
	cvt.u64.u32 	%rd535, %r62;
	bra.uni 	$L__BB62_61;
$L__BB62_60:
	div.s64 	%rd534, %rd563, %rd135;
	mul.lo.s64 	%rd276, %rd534, %rd135;
	sub.s64 	%rd535, %rd563, %rd276;
$L__BB62_61:
	add.s64 	%rd278, %rd1, %rd272;
	ld.global.u64 	%rd279, [%rd278];
	mul.lo.s64 	%rd142, %rd279, %rd535;
	add.s32 	%r30, %r211, 2;
	mul.wide.u32 	%rd280, %r30, 8;
	add.s64 	%rd281, %rd2, %rd280;
	ld.global.u64 	%rd143, [%rd281];
	or.b64  	%rd282, %rd534, %rd143;
	and.b64  	%rd283, %rd282, -4294967296;
	setp.ne.s64 	%p6, %rd283, 0;
	@%p6 bra 	$L__BB62_63;
	cvt.u32.u64 	%r63, %rd143;
	cvt.u32.u64 	%r64, %rd534;
	div.u32 	%r65, %r64, %r63;
	mul.lo.s32 	%r66, %r65, %r63;
	sub.s32 	%r67, %r64, %r66;
	cvt.u64.u32 	%rd536, %r65;
	cvt.u64.u32 	%rd537, %r67;
	bra.uni 	$L__BB62_64;
$L__BB62_63:
	div.s64 	%rd536, %rd534, %rd143;
	mul.lo.s64 	%rd284, %rd536, %rd143;
	sub.s64 	%rd537, %rd534, %rd284;
$L__BB62_64:
	add.s64 	%rd286, %rd1, %rd280;
	ld.global.u64 	%rd287, [%rd286];
	mad.lo.s64 	%rd150, %rd287, %rd537, %rd142;
	add.s32 	%r31, %r211, 1;
	mul.wide.u32 	%rd288, %r31, 8;
	add.s64 	%rd289, %rd2, %rd288;
	ld.global.u64 	%rd151, [%rd289];
	or.b64  	%rd290, %rd536, %rd151;
	and.b64  	%rd291, %rd290, -4294967296;
	setp.ne.s64 	%p7, %rd291, 0;
	@%p7 bra 	$L__BB62_66;
	cvt.u32.u64 	%r68, %rd151;
	cvt.u32.u64 	%r69, %rd536;
	div.u32 	%r70, %r69, %r68;
	mul.lo.s32 	%r71, %r70, %r68;
	sub.s32 	%r72, %r69, %r71;
	cvt.u64.u32 	%rd538, %r70;
	cvt.u64.u32 	%rd539, %r72;
	bra.uni 	$L__BB62_67;
$L__BB62_66:
	div.s64 	%rd538, %rd536, %rd151;
	mul.lo.s64 	%rd292, %rd538, %rd151;
	sub.s64 	%rd539, %rd536, %rd292;
$L__BB62_67:
	add.s64 	%rd294, %rd1, %rd288;
	ld.global.u64 	%rd295, [%rd294];
	mad.lo.s64 	%rd158, %rd295, %rd539, %rd150;
	add.s32 	%r32, %r211, -4;
	mul.wide.u32 	%rd296, %r211, 8;
	add.s64 	%rd297, %rd2, %rd296;
	ld.global.u64 	%rd159, [%rd297];
	or.b64  	%rd298, %rd538, %rd159;
	and.b64  	%rd299, %rd298, -4294967296;
	setp.ne.s64 	%p8, %rd299, 0;
	@%p8 bra 	$L__BB62_69;
	cvt.u32.u64 	%r73, %rd159;
	cvt.u32.u64 	%r74, %rd538;
	div.u32 	%r75, %r74, %r73;
	mul.lo.s32 	%r76, %r75, %r73;
	sub.s32 	%r77, %r74, %r76;
	cvt.u64.u32 	%rd540, %r75;
	cvt.u64.u32 	%rd541, %r77;
	bra.uni 	$L__BB62_70;
$L__BB62_69:
	div.s64 	%rd540, %rd538, %rd159;
	mul.lo.s64 	%rd300, %rd540, %rd159;
	sub.s64 	%rd541, %rd538, %rd300;
$L__BB62_70:
	add.s64 	%rd302, %rd1, %rd296;
	ld.global.u64 	%rd303, [%rd302];
	mad.lo.s64 	%rd166, %rd303, %rd541, %rd158;
	add.s32 	%r33, %r211, -1;
	mul.wide.u32 	%rd304, %r33, 8;
	add.s64 	%rd305, %rd2, %rd304;
	ld.global.u64 	%rd167, [%rd305];
	or.b64  	%rd306, %rd540, %rd167;
	and.b64  	%rd307, %rd306, -4294967296;
	setp.ne.s64 	%p9, %rd307, 0;
	@%p9 bra 	$L__BB62_72;
	cvt.u32.u64 	%r78, %rd167;
	cvt.u32.u64 	%r79, %rd540;
	div.u32 	%r80, %r79, %r78;
	mul.lo.s32 	%r81, %r80, %r78;
	sub.s32 	%r82, %r79, %r81;
	cvt.u64.u32 	%rd542, %r80;
	cvt.u64.u32 	%rd543, %r82;
	bra.uni 	$L__BB62_73;
$L__BB62_72:
	div.s64 	%rd542, %rd540, %rd167;
	mul.lo.s64 	%rd308, %rd542, %rd167;
	sub.s64 	%rd543, %rd540, %rd308;
$L__BB62_73:
	add.s64 	%rd310, %rd1, %rd304;
	ld.global.u64 	%rd311, [%rd310];
	mad.lo.s64 	%rd174, %rd311, %rd543, %rd166;
	add.s32 	%r34, %r211, -2;
	mul.wide.u32 	%rd312, %r34, 8;
	add.s64 	%rd313, %rd2, %rd312;
	ld.global.u64 	%rd175, [%rd313];
	or.b64  	%rd314, %rd542, %rd175;
	and.b64  	%rd315, %rd314, -4294967296;
	setp.ne.s64 	%p10, %rd315, 0;
	@%p10 bra 	$L__BB62_75;
	cvt.u32.u64 	%r83, %rd175;
	cvt.u32.u64 	%r84, %rd542;
	div.u32 	%r85, %r84, %r83;
	mul.lo.s32 	%r86, %r85, %r83;
	sub.s32 	%r87, %r84, %r86;
	cvt.u64.u32 	%rd544, %r85;
	cvt.u64.u32 	%rd545, %r87;
	bra.uni 	$L__BB62_76;
$L__BB62_75:
	div.s64 	%rd544, %rd542, %rd175;
	mul.lo.s64 	%rd316, %rd544, %rd175;
	sub.s64 	%rd545, %rd542, %rd316;
$L__BB62_76:
	add.s64 	%rd318, %rd1, %rd312;
	ld.global.u64 	%rd319, [%rd318];
	mad.lo.s64 	%rd182, %rd319, %rd545, %rd174;
	add.s32 	%r35, %r211, -3;
	mul.wide.u32 	%rd320, %r35, 8;
	add.s64 	%rd321, %rd2, %rd320;
	ld.global.u64 	%rd183, [%rd321];
	or.b64  	%rd322, %rd544, %rd183;
	and.b64  	%rd323, %rd322, -4294967296;
	setp.ne.s64 	%p11, %rd323, 0;
	@%p11 bra 	$L__BB62_78;
	cvt.u32.u64 	%r88, %rd183;
	cvt.u32.u64 	%r89, %rd544;
	div.u32 	%r90, %r89, %r88;
	mul.lo.s32 	%r91, %r90, %r88;
	sub.s32 	%r92, %r89, %r91;
	cvt.u64.u32 	%rd546, %r90;
	cvt.u64.u32 	%rd547, %r92;
	bra.uni 	$L__BB62_79;
$L__BB62_78:
	div.s64 	%rd546, %rd544, %rd183;
	mul.lo.s64 	%rd324, %rd546, %rd183;
	sub.s64 	%rd547, %rd544, %rd324;
$L__BB62_79:
	add.s64 	%rd326, %rd1, %rd320;
	ld.global.u64 	%rd327, [%rd326];
	mad.lo.s64 	%rd190, %rd327, %rd547, %rd182;
	mul.wide.u32 	%rd328, %r32, 8;
	add.s64 	%rd329, %rd2, %rd328;
	ld.global.u64 	%rd191, [%rd329];
	or.b64  	%rd330, %rd546, %rd191;
	and.b64  	%rd331, %rd330, -4294967296;
	setp.ne.s64 	%p12, %rd331, 0;
	@%p12 bra 	$L__BB62_81;
	cvt.u32.u64 	%r93, %rd191;
	cvt.u32.u64 	%r94, %rd546;
	div.u32 	%r95, %r94, %r93;
	mul.lo.s32 	%r96, %r95, %r93;
	sub.s32 	%r97, %r94, %r96;
	cvt.u64.u32 	%rd563, %r95;
	cvt.u64.u32 	%rd549, %r97;
	bra.uni 	$L__BB62_82;
$L__BB62_81:
	div.s64 	%rd563, %rd546, %rd191;
	mul.lo.s64 	%rd332, %rd563, %rd191;
	sub.s64 	%rd549, %rd546, %rd332;
$L__BB62_82:
	add.s64 	%rd334, %rd1, %rd328;
	ld.global.u64 	%rd335, [%rd334];
	mad.lo.s64 	%rd336, %rd335, %rd549, %rd190;
	shl.b64 	%rd337, %rd336, 3;
	add.s64 	%rd572, %rd572, %rd337;
	add.s32 	%r211, %r211, -8;
	add.s32 	%r210, %r210, 8;
	setp.ne.s32 	%p13, %r210, 0;
	@%p13 bra 	$L__BB62_58;
	add.s32 	%r213, %r211, 3;
$L__BB62_84:
	setp.eq.s32 	%p14, %r24, 0;
	@%p14 bra 	$L__BB62_113;
	and.b32  	%r40, %r22, 3;
	setp.lt.u32 	%p15, %r24, 4;
	@%p15 bra 	$L__BB62_99;
	mul.wide.u32 	%rd339, %r213, 8;
	add.s64 	%rd340, %rd2, %rd339;
	ld.global.u64 	%rd202, [%rd340];
	or.b64  	%rd341, %rd563, %rd202;
	and.b64  	%rd342, %rd341, -4294967296;
	setp.ne.s64 	%p16, %rd342, 0;
	@%p16 bra 	$L__BB62_88;
	cvt.u32.u64 	%r98, %rd202;
	cvt.u32.u64 	%r99, %rd563;
	div.u32 	%r100, %r99, %r98;
	mul.lo.s32 	%r101, %r100, %r98;
	sub.s32 	%r102, %r99, %r101;
	cvt.u64.u32 	%rd553, %r100;
	cvt.u64.u32 	%rd554, %r102;
	bra.uni 	$L__BB62_89;
$L__BB62_88:
	div.s64 	%rd553, %rd563, %rd202;
	mul.lo.s64 	%rd343, %rd553, %rd202;
	sub.s64 	%rd554, %rd563, %rd343;
$L__BB62_89:
	add.s64 	%rd345, %rd1, %rd339;
	ld.global.u64 	%rd346, [%rd345];
	mul.lo.s64 	%rd209, %rd346, %rd554;
	add.s32 	%r41, %r213, -1;
	mul.wide.u32 	%rd347, %r41, 8;
	add.s64 	%rd348, %rd2, %rd347;
	ld.global.u64 	%rd210, [%rd348];
	or.b64  	%rd349, %rd553, %rd210;
	and.b64  	%rd350, %rd349, -4294967296;
	setp.ne.s64 	%p17, %rd350, 0;
	@%p17 bra 	$L__BB62_91;
	cvt.u32.u64 	%r103, %rd210;
	cvt.u32.u64 	%r104, %rd553;
	div.u32 	%r105, %r104, %r103;
	mul.lo.s32 	%r106, %r105, %r103;
	sub.s32 	%r107, %r104, %r106;
	cvt.u64.u32 	%rd555, %r105;
	cvt.u64.u32 	%rd556, %r107;
	bra.uni 	$L__BB62_92;
$L__BB62_91:
	div.s64 	%rd555, %rd553, %rd210;
	mul.lo.s64 	%rd351, %rd555, %rd210;
	sub.s64 	%rd556, %rd553, %rd351;
$L__BB62_92:
	add.s64 	%rd353, %rd1, %rd347;
	ld.global.u64 	%rd354, [%rd353];
	mad.lo.s64 	%rd217, %rd354, %rd556, %rd209;
	add.s32 	%r42, %r213, -2;
	mul.wide.u32 	%rd355, %r42, 8;
	add.s64 	%rd356, %rd2, %rd355;
	ld.global.u64 	%rd218, [%rd356];
	or.b64  	%rd357, %rd555, %rd218;
	and.b64  	%rd358, %rd357, -4294967296;
	setp.ne.s64 	%p18, %rd358, 0;
	@%p18 bra 	$L__BB62_94;
	cvt.u32.u64 	%r108, %rd218;
	cvt.u32.u64 	%r109, %rd555;
	div.u32 	%r110, %r109, %r108;
	mul.lo.s32 	%r111, %r110, %r108;
	sub.s32 	%r112, %r109, %r111;
	cvt.u64.u32 	%rd557, %r110;
	cvt.u64.u32 	%rd558, %r112;
	bra.uni 	$L__BB62_95;
$L__BB62_94:
	div.s64 	%rd557, %rd555, %rd218;
	mul.lo.s64 	%rd359, %rd557, %rd218;
	sub.s64 	%rd558, %rd555, %rd359;
$L__BB62_95:
	add.s64 	%rd361, %rd1, %rd355;
	ld.global.u64 	%rd362, [%rd361];
	mad.lo.s64 	%rd225, %rd362, %rd558, %rd217;
	add.s32 	%r43, %r213, -3;
	mul.wide.u32 	%rd363, %r43, 8;
	add.s64 	%rd364, %rd2, %rd363;
	ld.global.u64 	%rd226, [%rd364];
	or.b64  	%rd365, %rd557, %rd226;
	and.b64  	%rd366, %rd365, -4294967296;
	setp.ne.s64 	%p19, %rd366, 0;
	@%p19 bra 	$L__BB62_97;
	cvt.u32.u64 	%r113, %rd226;
	cvt.u32.u64 	%r114, %rd557;
	div.u32 	%r115, %r114, %r113;
	mul.lo.s32 	%r116, %r115, %r113;
	sub.s32 	%r117, %r114, %r116;
	cvt.u64.u32 	%rd563, %r115;
	cvt.u64.u32 	%rd560, %r117;
	bra.uni 	$L__BB62_98;
$L__BB62_97:
	div.s64 	%rd563, %rd557, %rd226;
	mul.lo.s64 	%rd367, %rd563, %rd226;
	sub.s64 	%rd560, %rd557, %rd367;
$L__BB62_98:
	add.s64 	%rd369, %rd1, %rd363;
	ld.global.u64 	%rd370, [%rd369];
	mad.lo.s64 	%rd371, %rd370, %rd560, %rd225;
	shl.b64 	%rd372, %rd371, 3;
	add.s64 	%rd572, %rd572, %rd372;
	add.s32 	%r213, %r213, -4;
$L__BB62_99:
	setp.eq.s32 	%p20, %r40, 0;
	@%p20 bra 	$L__BB62_113;
	setp.eq.s32 	%p21, %r40, 1;
	@%p21 bra 	$L__BB62_108;
	mul.wide.u32 	%rd374, %r213, 8;
	add.s64 	%rd375, %rd2, %rd374;
	ld.global.u64 	%rd237, [%rd375];
	or.b64  	%rd376, %rd563, %rd237;
	and.b64  	%rd377, %rd376, -4294967296;
	setp.ne.s64 	%p22, %rd377, 0;
	@%p22 bra 	$L__BB62_103;
	cvt.u32.u64 	%r118, %rd237;
	cvt.u32.u64 	%r119, %rd563;
	div.u32 	%r120, %r119, %r118;
	mul.lo.s32 	%r121, %r120, %r118;
	sub.s32 	%r122, %r119, %r121;
	cvt.u64.u32 	%rd564, %r120;
	cvt.u64.u32 	%rd565, %r122;
	bra.uni 	$L__BB62_104;
$L__BB62_103:
	div.s64 	%rd564, %rd563, %rd237;
	mul.lo.s64 	%rd378, %rd564, %rd237;
	sub.s64 	%rd565, %rd563, %rd378;
$L__BB62_104:
	add.s64 	%rd380, %rd1, %rd374;
	ld.global.u64 	%rd381, [%rd380];
	mul.lo.s64 	%rd244, %rd381, %rd565;
	add.s32 	%r46, %r213, -1;
	mul.wide.u32 	%rd382, %r46, 8;
	add.s64 	%rd383, %rd2, %rd382;
	ld.global.u64 	%rd245, [%rd383];
	or.b64  	%rd384, %rd564, %rd245;
	and.b64  	%rd385, %rd384, -4294967296;
	setp.ne.s64 	%p23, %rd385, 0;
	@%p23 bra 	$L__BB62_106;
	cvt.u32.u64 	%r123, %rd245;
	cvt.u32.u64 	%r124, %rd564;
	div.u32 	%r125, %r124, %r123;
	mul.lo.s32 	%r126, %r125, %r123;
	sub.s32 	%r127, %r124, %r126;
	cvt.u64.u32 	%rd563, %r125;
	cvt.u64.u32 	%rd567, %r127;
	bra.uni 	$L__BB62_107;
$L__BB62_106:
	div.s64 	%rd563, %rd564, %rd245;
	mul.lo.s64 	%rd386, %rd563, %rd245;
	sub.s64 	%rd567, %rd564, %rd386;
$L__BB62_107:
	add.s64 	%rd388, %rd1, %rd382;
	ld.global.u64 	%rd389, [%rd388];
	mad.lo.s64 	%rd390, %rd389, %rd567, %rd244;
	shl.b64 	%rd391, %rd390, 3;
	add.s64 	%rd572, %rd572, %rd391;
	add.s32 	%r213, %r213, -2;
$L__BB62_108:
	and.b32  	%r128, %r22, 1;
	setp.eq.b32 	%p24, %r128, 1;
	not.pred 	%p25, %p24;
	@%p25 bra 	$L__BB62_113;
	mul.wide.u32 	%rd392, %r213, 8;
	add.s64 	%rd393, %rd2, %rd392;
	ld.global.u64 	%rd256, [%rd393];
	or.b64  	%rd394, %rd563, %rd256;
	and.b64  	%rd395, %rd394, -4294967296;
	setp.ne.s64 	%p26, %rd395, 0;
	@%p26 bra 	$L__BB62_111;
	cvt.u32.u64 	%r129, %rd256;
	cvt.u32.u64 	%r130, %rd563;
	rem.u32 	%r131, %r130, %r129;
	cvt.u64.u32 	%rd571, %r131;
	bra.uni 	$L__BB62_112;
$L__BB62_111:
	rem.s64 	%rd571, %rd563, %rd256;
$L__BB62_112:
	add.s64 	%rd397, %rd1, %rd392;
	ld.global.u64 	%rd398, [%rd397];
	mul.lo.s64 	%rd399, %rd398, %rd571;
	shl.b64 	%rd400, %rd399, 3;
	add.s64 	%rd572, %rd572, %rd400;
$L__BB62_113:
	ld.global.f64 	%fd1, [%rd572];
	st.shared.f64 	[%r5], %fd1;
$L__BB62_114:
	bar.sync 	0;
	setp.lt.u32 	%p48, %r215, 66;
	@%p48 bra 	$L__BB62_118;
$L__BB62_115:
	shr.u32 	%r50, %r215, 1;
	setp.ge.u32 	%p49, %r1, %r50;
	@%p49 bra 	$L__BB62_117;
	ld.shared.f64 	%fd5, [%r5];
	shl.b32 	%r203, %r50, 3;
	add.s32 	%r204, %r5, %r203;
	ld.shared.f64 	%fd6, [%r204];
	mul.f64 	%fd7, %fd5, %fd6;
	st.shared.f64 	[%r5], %fd7;
$L__BB62_117:
	bar.sync 	0;
	setp.gt.u32 	%p50, %r215, 131;
	mov.u32 	%r215, %r50;
	@%p50 bra 	$L__BB62_115;
$L__BB62_118:
	setp.gt.u32 	%p51, %r1, 31;
	@%p51 bra 	$L__BB62_121;
	ld.volatile.shared.f64 	%fd8, [%r5];
	ld.volatile.shared.f64 	%fd9, [%r5+256];
	mul.f64 	%fd10, %fd8, %fd9;
	st.volatile.shared.f64 	[%r5], %fd10;
	ld.volatile.shared.f64 	%fd11, [%r5];
	ld.volatile.shared.f64 	%fd12, [%r5+128];
	mul.f64 	%fd13, %fd11, %fd12;
	st.volatile.shared.f64 	[%r5], %fd13;
	ld.volatile.shared.f64 	%fd14, [%r5];
	ld.volatile.shared.f64 	%fd15, [%r5+64];
	mul.f64 	%fd16, %fd14, %fd15;
	st.volatile.shared.f64 	[%r5], %fd16;
	ld.volatile.shared.f64 	%fd17, [%r5];
	ld.volatile.shared.f64 	%fd18, [%r5+32];
	mul.f64 	%fd19, %fd17, %fd18;
	st.volatile.shared.f64 	[%r5], %fd19;
	ld.volatile.shared.f64 	%fd20, [%r5];
	ld.volatile.shared.f64 	%fd21, [%r5+16];
	mul.f64 	%fd22, %fd20, %fd21;
	st.volatile.shared.f64 	[%r5], %fd22;
	ld.volatile.shared.f64 	%fd23, [%r5];
	ld.volatile.shared.f64 	%fd24, [%r5+8];
	mul.f64 	%fd25, %fd23, %fd24;
	st.volatile.shared.f64 	[%r5], %fd25;
	setp.ne.s32 	%p52, %r1, 0;
	@%p52 bra 	$L__BB62_121;
	ld.param.u64 	%rd487, [contiguous_prod2_f64_param_0];
	ld.shared.f64 	%fd26, [prodsdata_f64];
	cvt.u64.u32 	%rd481, %r2;
	mov.u32 	%r205, %ctaid.y;
	cvt.u64.u32 	%rd482, %r205;
	mad.lo.s64 	%rd483, %rd265, %rd482, %rd481;
	cvta.to.global.u64 	%rd484, %rd487;
	shl.b64 	%rd485, %rd483, 3;
	add.s64 	%rd486, %rd484, %rd485;
	st.global.f64 	[%rd486], %fd26;
$L__BB62_121:
	ret;

}
	// .globl	contiguous_prod22_f64
.visible .entry contiguous_prod22_f64(
	.param .u64 .ptr .align 1 contiguous_prod22_f64_param_0,
	.param .u64 .ptr .align 1 contiguous_prod22_f64_param_1,
	.param .u64 contiguous_prod22_f64_param_2,
	.param .u64 contiguous_prod22_f64_param_3
)
{
	.reg .pred 	%p<8>;
	.reg .b32 	%r<19>;
	.reg .b64 	%rd<28>;
	.reg .b64 	%fd<27>;

	ld.param.u64 	%rd4, [contiguous_prod22_f64_param_0];
	ld.param.u64 	%rd7, [contiguous_prod22_f64_param_1];
	ld.param.u64 	%rd5, [contiguous_prod22_f64_param_2];
	ld.param.u64 	%rd6, [contiguous_prod22_f64_param_3];
	cvta.to.global.u64 	%rd1, %rd7;
	mov.u32 	%r1, %tid.x;
	mov.u32 	%r2, %ctaid.x;
	mov.u32 	%r18, %ntid.x;
	mul.lo.s32 	%r8, %r2, %r18;
	shl.b32 	%r9, %r8, 1;
	add.s32 	%r4, %r9, %r1;
	shl.b32 	%r10, %r1, 3;
	mov.u32 	%r11, prodsdata_f64;
	add.s32 	%r5, %r11, %r10;
	mov.b64 	%rd8, 4607182418800017408;
	st.shared.u64 	[%r5], %rd8;
	add.s32 	%r12, %r4, %r18;
	cvt.u64.u32 	%rd2, %r12;
	setp.le.u64 	%p1, %rd5, %rd2;
	@%p1 bra 	$L__BB63_2;
	cvt.u64.u32 	%rd13, %r4;
	mov.u32 	%r14, %ctaid.y;
	cvt.u64.u32 	%rd14, %r14;
	mul.lo.s64 	%rd15, %rd5, %rd14;
	add.s64 	%rd16, %rd15, %rd13;
	shl.b64 	%rd17, %rd16, 3;
	add.s64 	%rd18, %rd1, %rd17;
	ld.global.f64 	%fd2, [%rd18];
	add.s64 	%rd19, %rd15, %rd2;
	shl.b64 	%rd20, %rd19, 3;
	add.s64 	%rd21, %rd1, %rd20;
	ld.global.f64 	%fd3, [%rd21];
	mul.f64 	%fd4, %fd2, %fd3;
	st.shared.f64 	[%r5], %fd4;
	bra.uni 	$L__BB63_4;
$L__BB63_2:
	cvt.u64.u32 	%rd3, %r4;
	setp.le.u64 	%p2, %rd5, %rd3;
	@%p2 bra 	$L__BB63_4;
	mov.u32 	%r13, %ctaid.y;
	cvt.u64.u32 	%rd9, %r13;
	mad.lo.s64 	%rd10, %rd5, %rd9, %rd3;
	shl.b64 	%rd11, %rd10, 3;
	add.s64 	%rd12, %rd1, %rd11;
	ld.global.f64 	%fd1, [%rd12];
	st.shared.f64 	[%r5], %fd1;
$L__BB63_4:
	bar.sync 	0;
	setp.lt.u32 	%p3, %r18, 66;
	@%p3 bra 	$L__BB63_8;
$L__BB63_5:
	shr.u32 	%r7, %r18, 1;
	setp.ge.u32 	%p4, %r1, %r7;
	@%p4 bra 	$L__BB63_7;
	ld.shared.f64 	%fd5, [%r5];
	shl.b32 	%r15, %r7, 3;
	add.s32 	%r16, %r5, %r15;
	ld.shared.f64 	%fd6, [%r16];
	mul.f64 	%fd7, %fd5, %fd6;
	st.shared.f64 	[%r5], %fd7;
$L__BB63_7:
	bar.sync 	0;
	setp.gt.u32 	%p5, %r18, 131;
	mov.u32 	%r18, %r7;
	@%p5 bra 	$L__BB63_5;
$L__BB63_8:
	setp.gt.u32 	%p6, %r1, 31;
	@%p6 bra 	$L__BB63_11;
	ld.volatile.shared.f64 	%fd8, [%r5];
	ld.volatile.shared.f64 	%fd9, [%r5+256];
	mul.f64 	%fd10, %fd8, %fd9;
	st.volatile.shared.f64 	[%r5], %fd10;
	ld.volatile.shared.f64 	%fd11, [%r5];
	ld.volatile.shared.f64 	%fd12, [%r5+128];
	mul.f64 	%fd13, %fd11, %fd12;
	st.volatile.shared.f64 	[%r5], %fd13;
	ld.volatile.shared.f64 	%fd14, [%r5];
	ld.volatile.shared.f64 	%fd15, [%r5+64];
	mul.f64 	%fd16, %fd14, %fd15;
	st.volatile.shared.f64 	[%r5], %fd16;
	ld.volatile.shared.f64 	%fd17, [%r5];
	ld.volatile.shared.f64 	%fd18, [%r5+32];
	mul.f64 	%fd19, %fd17, %fd18;
	st.volatile.shared.f64 	[%r5], %fd19;
	ld.volatile.shared.f64 	%fd20, [%r5];
	ld.volatile.shared.f64 	%fd21, [%r5+16];
	mul.f64 	%fd22, %fd20, %fd21;
	st.volatile.shared.f64 	[%r5], %fd22;
	ld.volatile.shared.f64 	%fd23, [%r5];
	ld.volatile.shared.f64 	%fd24, [%r5+8];
	mul.f64 	%fd25, %fd23, %fd24;
	st.volatile.shared.f64 	[%r5], %fd25;
	setp.ne.s32 	%p7, %r1, 0;
	@%p7 bra 	$L__BB63_11;
	ld.shared.f64 	%fd26, [prodsdata_f64];
	cvt.u64.u32 	%rd22, %r2;
	mov.u32 	%r17, %ctaid.y;
	cvt.u64.u32 	%rd23, %r17;
	mad.lo.s64 	%rd24, %rd6, %rd23, %rd22;
	cvta.to.global.u64 	%rd25, %rd4;
	shl.b64 	%rd26, %rd24, 3;
	add.s64 	%rd27, %rd25, %rd26;
	st.global.f64 	[%rd27], %fd26;
$L__BB63_11:
	ret;

}
	// .globl	contiguous_prod3_f64
.visible .entry contiguous_prod3_f64(
	.param .u64 .ptr .align 1 contiguous_prod3_f64_param_0,
	.param .u64 .ptr .align 1 contiguous_prod3_f64_param_1,
	.param .u64 .ptr .align 1 contiguous_prod3_f64_param_2,
	.param .u64 .ptr .align 1 contiguous_prod3_f64_param_3,
	.param .u64 contiguous_prod3_f64_param_4,
	.param .u64 contiguous_prod3_f64_param_5,
	.param .u64 contiguous_prod3_f64_param_6
)
{
	.reg .pred 	%p<38>;
	.reg .b32 	%r<204>;
	.reg .b64 	%rd<309>;
	.reg .b64 	%fd<55>;

	ld.param.u64 	%rd144, [contiguous_prod3_f64_param_0];
	ld.param.u64 	%rd145, [contiguous_prod3_f64_param_1];
	ld.param.u64 	%rd148, [contiguous_prod3_f64_param_2];
	ld.param.u64 	%rd149, [contiguous_prod3_f64_param_3];
	ld.param.u64 	%rd146, [contiguous_prod3_f64_param_4];
	ld.param.u64 	%rd147, [contiguous_prod3_f64_param_5];
	ld.param.u64 	%rd150, [contiguous_prod3_f64_param_6];
	cvta.to.global.u64 	%rd1, %rd149;
	cvta.to.global.u64 	%rd2, %rd148;
	mov.u32 	%r1, %tid.y;
	mov.u32 	%r2, %ntid.x;
	mov.u32 	%r3, %tid.x;
	mad.lo.s32 	%r64, %r1, %r2, %r3;
	mov.u32 	%r65, %ctaid.x;
	mad.lo.s32 	%r66, %r65, %r2, %r3;
	mov.u32 	%r4, %ctaid.y;
	mov.u32 	%r5, %ntid.y;
	mad.lo.s32 	%r67, %r4, %r5, %r1;
	shl.b32 	%r68, %r64, 3;
	mov.u32 	%r69, prodsdata_f64;
	add.s32 	%r7, %r69, %r68;
	mov.b64 	%rd152, 4607182418800017408;
	st.shared.u64 	[%r7], %rd152;
	cvt.u64.u32 	%rd3, %r66;
	setp.le.u64 	%p1, %rd147, %rd3;
	cvt.u64.u32 	%rd153, %r67;
	setp.le.u64 	%p2, %rd150, %rd153;
	or.pred  	%p3, %p1, %p2;
	@%p3 bra 	$L__BB64_76;
	cvt.u32.u64 	%r70, %rd3;
	cvt.u32.u64 	%r71, %rd147;
	mad.lo.s32 	%r194, %r67, %r71, %r70;
	cvt.u32.u64 	%r9, %rd146;
	add.s32 	%r193, %r9, -1;
	setp.lt.s32 	%p4, %r193, 0;
	mov.b64 	%rd308, 0;
	@%p4 bra 	$L__BB64_59;
	setp.lt.u32 	%p5, %r193, 7;
	mov.b64 	%rd308, 0;
	@%p5 bra 	$L__BB64_30;
	add.s32 	%r189, %r9, -4;
	and.b32  	%r72, %r9, -8;
	neg.s32 	%r188, %r72;
	mov.b64 	%rd308, 0;
$L__BB64_4:
	.pragma "nounroll";
	add.s32 	%r16, %r189, 3;
	cvt.u64.u32 	%rd5, %r194;
	mul.wide.u32 	%rd158, %r16, 8;
	add.s64 	%rd159, %rd2, %rd158;
	ld.global.u64 	%rd6, [%rd159];
	and.b64  	%rd160, %rd6, -4294967296;
	setp.ne.s64 	%p6, %rd160, 0;
	@%p6 bra 	$L__BB64_6;
	cvt.u32.u64 	%r73, %rd6;
	cvt.u32.u64 	%r74, %rd5;
	div.u32 	%r75, %r74, %r73;
	mul.lo.s32 	%r76, %r75, %r73;
	sub.s32 	%r77, %r74, %r76;
	cvt.u64.u32 	%rd273, %r75;
	cvt.u64.u32 	%rd274, %r77;
	bra.uni 	$L__BB64_7;
$L__BB64_6:
	div.s64 	%rd273, %rd5, %rd6;
	mul.lo.s64 	%rd161, %rd273, %rd6;
	sub.s64 	%rd274, %rd5, %rd161;
$L__BB64_7:
	mul.wide.u32 	%rd162, %r16, 8;
	add.s64 	%rd163, %rd1, %rd162;
	ld.global.u64 	%rd164, [%rd163];
	mad.lo.s64 	%rd13, %rd164, %rd274, %rd308;
	add.s32 	%r17, %r189, 2;
	and.b64  	%rd14, %rd273, 4294967295;
	mul.wide.u32 	%rd165, %r17, 8;
	add.s64 	%rd166, %rd2, %rd165;
	ld.global.u64 	%rd15, [%rd166];
	and.b64  	%rd167, %rd15, -4294967296;
	setp.ne.s64 	%p7, %rd167, 0;
	@%p7 bra 	$L__BB64_9;
	cvt.u32.u64 	%r78, %rd15;
	cvt.u32.u64 	%r79, %rd14;
	div.u32 	%r80, %r79, %r78;
	mul.lo.s32 	%r81, %r80, %r78;
	sub.s32 	%r82, %r79, %r81;
	cvt.u64.u32 	%rd275, %r80;
	cvt.u64.u32 	%rd276, %r82;
	bra.uni 	$L__BB64_10;
$L__BB64_9:
	div.s64 	%rd275, %rd14, %rd15;
	mul.lo.s64 	%rd168, %rd275, %rd15;
	sub.s64 	%rd276, %rd14, %rd168;
$L__BB64_10:
	mul.wide.u32 	%rd169, %r17, 8;
	add.s64 	%rd170, %rd1, %rd169;
	ld.global.u64 	%rd171, [%rd170];
	mad.lo.s64 	%rd22, %rd171, %rd276, %rd13;
	add.s32 	%r18, %r189, 1;
	and.b64  	%rd23, %rd275, 4294967295;
	mul.wide.u32 	%rd172, %r18, 8;
	add.s64 	%rd173, %rd2, %rd172;
	ld.global.u64 	%rd24, [%rd173];
	and.b64  	%rd174, %rd24, -4294967296;
	setp.ne.s64 	%p8, %rd174, 0;
	@%p8 bra 	$L__BB64_12;
	cvt.u32.u64 	%r83, %rd24;
	cvt.u32.u64 	%r84, %rd23;
	div.u32 	%r85, %r84, %r83;
	mul.lo.s32 	%r86, %r85, %r83;
	sub.s32 	%r87, %r84, %r86;
	cvt.u64.u32 	%rd277, %r85;
	cvt.u64.u32 	%rd278, %r87;
	bra.uni 	$L__BB64_13;
$L__BB64_12:
	div.s64 	%rd277, %rd23, %rd24;
	mul.lo.s64 	%rd175, %rd277, %rd24;
	sub.s64 	%rd278, %rd23, %rd175;
$L__BB64_13:
	mul.wide.u32 	%rd176, %r18, 8;
	add.s64 	%rd177, %rd1, %rd176;
	ld.global.u64 	%rd178, [%rd177];
	mad.lo.s64 	%rd31, %rd178, %rd278, %rd22;
	and.b64  	%rd32, %rd277, 4294967295;
	mul.wide.u32 	%rd179, %r189, 8;
	add.s64 	%rd180, %rd2, %rd179;
	ld.global.u64 	%rd33, [%rd180];
	and.b64  	%rd181, %rd33, -4294967296;
	setp.ne.s64 	%p9, %rd181, 0;
	@%p9 bra 	$L__BB64_15;
	cvt.u32.u64 	%r88, %rd33;
	cvt.u32.u64 	%r89, %rd32;
	div.u32 	%r90, %r89, %r88;
	mul.lo.s32 	%r91, %r90, %r88;
	sub.s32 	%r92, %r89, %r91;
	cvt.u64.u32 	%rd279, %r90;
	cvt.u64.u32 	%rd280, %r92;
	bra.uni 	$L__BB64_16;
$L__BB64_15:
	div.s64 	%rd279, %rd32, %rd33;
	mul.lo.s64 	%rd182, %rd279, %rd33;
	sub.s64 	%rd280, %rd32, %rd182;
$L__BB64_16:
	mul.wide.u32 	%rd183, %r189, 8;
	add.s64 	%rd184, %rd1, %rd183;
	ld.global.u64 	%rd185, [%rd184];
	mad.lo.s64 	%rd40, %rd185, %rd280, %rd31;
	add.s32 	%r19, %r189, -1;
	and.b64  	%rd41, %rd279, 4294967295;
	mul.wide.u32 	%rd186, %r19, 8;
	add.s64 	%rd187, %rd2, %rd186;
	ld.global.u64 	%rd42, [%rd187];
	and.b64  	%rd188, %rd42, -4294967296;
	setp.ne.s64 	%p10, %rd188, 0;
	@%p10 bra 	$L__BB64_18;
	cvt.u32.u64 	%r93, %rd42;
	cvt.u32.u64 	%r94, %rd41;
	div.u32 	%r95, %r94, %r93;
	mul.lo.s32 	%r96, %r95, %r93;
	sub.s32 	%r97, %r94, %r96;
	cvt.u64.u32 	%rd281, %r95;
	cvt.u64.u32 	%rd282, %r97;
	bra.uni 	$L__BB64_19;
$L__BB64_18:
	div.s64 	%rd281, %rd41, %rd42;
	mul.lo.s64 	%rd189, %rd281, %rd42;
	sub.s64 	%rd282, %rd41, %rd189;
$L__BB64_19:
	mul.wide.u32 	%rd190, %r19, 8;
	add.s64 	%rd191, %rd1, %rd190;
	ld.global.u64 	%rd192, [%rd191];
	mad.lo.s64 	%rd49, %rd192, %rd282, %rd40;
	add.s32 	%r20, %r189, -2;
	and.b64  	%rd50, %rd281, 4294967295;
	mul.wide.u32 	%rd193, %r20, 8;
	add.s64 	%rd194, %rd2, %rd193;
	ld.global.u64 	%rd51, [%rd194];
	and.b64  	%rd195, %rd51, -4294967296;
	setp.ne.s64 	%p11, %rd195, 0;
	@%p11 bra 	$L__BB64_21;
	cvt.u32.u64 	%r98, %rd51;
	cvt.u32.u64 	%r99, %rd50;
	div.u32 	%r100, %r99, %r98;
	mul.lo.s32 	%r101, %r100, %r98;
	sub.s32 	%r102, %r99, %r101;
	cvt.u64.u32 	%rd283, %r100;
	cvt.u64.u32 	%rd284, %r102;
	bra.uni 	$L__BB64_22;
$L__BB64_21:
	div.s64 	%rd283, %rd50, %rd51;
	mul.lo.s64 	%rd196, %rd283, %rd51;
	sub.s64 	%rd284, %rd50, %rd196;
$L__BB64_22:
	mul.wide.u32 	%rd197, %r20, 8;
	add.s64 	%rd198, %rd1, %rd197;
	ld.global.u64 	%rd199, [%rd198];
	mad.lo.s64 	%rd58, %rd199, %rd284, %rd49;
	add.s32 	%r21, %r189, -3;
	and.b64  	%rd59, %rd283, 4294967295;
	mul.wide.u32 	%rd200, %r21, 8;
	add.s64 	%rd201, %rd2, %rd200;
	ld.global.u64 	%rd60, [%rd201];
	and.b64  	%rd202, %rd60, -4294967296;
	setp.ne.s64 	%p12, %rd202, 0;
	@%p12 bra 	$L__BB64_24;
	cvt.u32.u64 	%r103, %rd60;
	cvt.u32.u64 	%r104, %rd59;
	div.u32 	%r105, %r104, %r103;
	mul.lo.s32 	%r106, %r105, %r103;
	sub.s32 	%r107, %r104, %r106;
	cvt.u64.u32 	%rd285, %r105;
	cvt.u64.u32 	%rd286, %r107;
	bra.uni 	$L__BB64_25;
$L__BB64_24:
	div.s64 	%rd285, %rd59, %rd60;
	mul.lo.s64 	%rd203, %rd285, %rd60;
	sub.s64 	%rd286, %rd59, %rd203;
$L__BB64_25:
	mul.wide.u32 	%rd204, %r21, 8;
	add.s64 	%rd205, %rd1, %rd204;
	ld.global.u64 	%rd206, [%rd205];
	mad.lo.s64 	%rd67, %rd206, %rd286, %rd58;
	and.b64  	%rd68, %rd285, 4294967295;
	add.s32 	%r108, %r189, -4;
	mul.wide.u32 	%rd207, %r108, 8;
	add.s64 	%rd208, %rd2, %rd207;
	ld.global.u64 	%rd69, [%rd208];
	and.b64  	%rd209, %rd69, -4294967296;
	setp.ne.s64 	%p13, %rd209, 0;
	@%p13 bra 	$L__BB64_27;
	cvt.u32.u64 	%r109, %rd69;
	cvt.u32.u64 	%r110, %rd68;
	div.u32 	%r111, %r110, %r109;
	mul.lo.s32 	%r112, %r111, %r109;
	sub.s32 	%r113, %r110, %r112;
	cvt.u64.u32 	%rd287, %r111;
	cvt.u64.u32 	%rd288, %r113;
	bra.uni 	$L__BB64_28;
$L__BB64_27:
	div.s64 	%rd287, %rd68, %rd69;
	mul.lo.s64 	%rd210, %rd287, %rd69;
	sub.s64 	%rd288, %rd68, %rd210;
$L__BB64_28:
	mul.wide.u32 	%rd211, %r108, 8;
	add.s64 	%rd212, %rd1, %rd211;
	ld.global.u64 	%rd213, [%rd212];
	mad.lo.s64 	%rd308, %rd213, %rd288, %rd67;
	cvt.u32.u64 	%r194, %rd287;
	add.s32 	%r189, %r189, -8;
	add.s32 	%r188, %r188, 8;
	setp.ne.s32 	%p14, %r188, 0;
	@%p14 bra 	$L__BB64_4;
	add.s32 	%r193, %r189, 3;
$L__BB64_30:
	and.b32  	%r28, %r9, 7;
	setp.eq.s32 	%p15, %r28, 0;
	@%p15 bra 	$L__BB64_59;
	and.b32  	%r29, %r9, 3;
	setp.lt.u32 	%p16, %r28, 4;
	@%p16 bra 	$L__BB64_45;
	cvt.u64.u32 	%rd79, %r194;
	mul.wide.u32 	%rd215, %r193, 8;
	add.s64 	%rd216, %rd2, %rd215;
	ld.global.u64 	%rd80, [%rd216];
	and.b64  	%rd217, %rd80, -4294967296;
	setp.ne.s64 	%p17, %rd217, 0;
	@%p17 bra 	$L__BB64_34;
	cvt.u32.u64 	%r115, %rd80;
	cvt.u32.u64 	%r116, %rd79;
	div.u32 	%r117, %r116, %r115;
	mul.lo.s32 	%r118, %r117, %r115;
	sub.s32 	%r119, %r116, %r118;
	cvt.u64.u32 	%rd291, %r117;
	cvt.u64.u32 	%rd292, %r119;
	bra.uni 	$L__BB64_35;
$L__BB64_34:
	div.s64 	%rd291, %rd79, %rd80;
	mul.lo.s64 	%rd218, %rd291, %rd80;
	sub.s64 	%rd292, %rd79, %rd218;
$L__BB64_35:
	mul.wide.u32 	%rd219, %r193, 8;
	add.s64 	%rd220, %rd1, %rd219;
	ld.global.u64 	%rd221, [%rd220];
	mad.lo.s64 	%rd87, %rd221, %rd292, %rd308;
	add.s32 	%r30, %r193, -1;
	and.b64  	%rd88, %rd291, 4294967295;
	mul.wide.u32 	%rd222, %r30, 8;
	add.s64 	%rd223, %rd2, %rd222;
	ld.global.u64 	%rd89, [%rd223];
	and.b64  	%rd224, %rd89, -4294967296;
	setp.ne.s64 	%p18, %rd224, 0;
	@%p18 bra 	$L__BB64_37;
	cvt.u32.u64 	%r120, %rd89;
	cvt.u32.u64 	%r121, %rd88;
	div.u32 	%r122, %r121, %r120;
	mul.lo.s32 	%r123, %r122, %r120;
	sub.s32 	%r124, %r121, %r123;
	cvt.u64.u32 	%rd293, %r122;
	cvt.u64.u32 	%rd294, %r124;
	bra.uni 	$L__BB64_38;
$L__BB64_37:
	div.s64 	%rd293, %rd88, %rd89;
	mul.lo.s64 	%rd225, %rd293, %rd89;
	sub.s64 	%rd294, %rd88, %rd225;
$L__BB64_38:
	mul.wide.u32 	%rd226, %r30, 8;
	add.s64 	%rd227, %rd1, %rd226;
	ld.global.u64 	%rd228, [%rd227];
	mad.lo.s64 	%rd96, %rd228, %rd294, %rd87;
	add.s32 	%r31, %r193, -2;
	and.b64  	%rd97, %rd293, 4294967295;
	mul.wide.u32 	%rd229, %r31, 8;
	add.s64 	%rd230, %rd2, %rd229;
	ld.global.u64 	%rd98, [%rd230];
	and.b64  	%rd231, %rd98, -4294967296;
	setp.ne.s64 	%p19, %rd231, 0;
	@%p19 bra 	$L__BB64_40;
	cvt.u32.u64 	%r125, %rd98;
	cvt.u32.u64 	%r126, %rd97;
	div.u32 	%r127, %r126, %r125;
	mul.lo.s32 	%r128, %r127, %r125;
	sub.s32 	%r129, %r126, %r128;
	cvt.u64.u32 	%rd295, %r127;
	cvt.u64.u32 	%rd296, %r129;
	bra.uni 	$L__BB64_41;
$L__BB64_40:
	div.s64 	%rd295, %rd97, %rd98;
	mul.lo.s64 	%rd232, %rd295, %rd98;
	sub.s64 	%rd296, %rd97, %rd232;
$L__BB64_41:
	mul.wide.u32 	%rd233, %r31, 8;
	add.s64 	%rd234, %rd1, %rd233;
	ld.global.u64 	%rd235, [%rd234];
	mad.lo.s64 	%rd105, %rd235, %rd296, %rd96;
	add.s32 	%r32, %r193, -3;
	and.b64  	%rd106, %rd295, 4294967295;
	mul.wide.u32 	%rd236, %r32, 8;
	add.s64 	%rd237, %rd2, %rd236;
	ld.global.u64 	%rd107, [%rd237];
	and.b64  	%rd238, %rd107, -4294967296;
	setp.ne.s64 	%p20, %rd238, 0;
	@%p20 bra 	$L__BB64_43;
	cvt.u32.u64 	%r130, %rd107;
	cvt.u32.u64 	%r131, %rd106;
	div.u32 	%r132, %r131, %r130;
	mul.lo.s32 	%r133, %r132, %r130;
	sub.s32 	%r134, %r131, %r133;
	cvt.u64.u32 	%rd297, %r132;
	cvt.u64.u32 	%rd298, %r134;
	bra.uni 	$L__BB64_44;
$L__BB64_43:
	div.s64 	%rd297, %rd106, %rd107;
	mul.lo.s64 	%rd239, %rd297, %rd107;
	sub.s64 	%rd298, %rd106, %rd239;
$L__BB64_44:
	mul.wide.u32 	%rd240, %r32, 8;
	add.s64 	%rd241, %rd1, %rd240;
	ld.global.u64 	%rd242, [%rd241];
	mad.lo.s64 	%rd308, %rd242, %rd298, %rd105;
	cvt.u32.u64 	%r194, %rd297;
	add.s32 	%r193, %r193, -4;
$L__BB64_45:
	setp.eq.s32 	%p21, %r29, 0;
	@%p21 bra 	$L__BB64_59;
	setp.eq.s32 	%p22, %r29, 1;
	@%p22 bra 	$L__BB64_54;
	cvt.u64.u32 	%rd117, %r194;
	mul.wide.u32 	%rd244, %r193, 8;
	add.s64 	%rd245, %rd2, %rd244;
	ld.global.u64 	%rd118, [%rd245];
	and.b64  	%rd246, %rd118, -4294967296;
	setp.ne.s64 	%p23, %rd246, 0;
	@%p23 bra 	$L__BB64_49;
	cvt.u32.u64 	%r135, %rd118;
	cvt.u32.u64 	%r136, %rd117;
	div.u32 	%r137, %r136, %r135;
	mul.lo.s32 	%r138, %r137, %r135;
	sub.s32 	%r139, %r136, %r138;
	cvt.u64.u32 	%rd301, %r137;
	cvt.u64.u32 	%rd302, %r139;
	bra.uni 	$L__BB64_50;
$L__BB64_49:
	div.s64 	%rd301, %rd117, %rd118;
	mul.lo.s64 	%rd247, %rd301, %rd118;
	sub.s64 	%rd302, %rd117, %rd247;
$L__BB64_50:
	add.s64 	%rd249, %rd1, %rd244;
	ld.global.u64 	%rd250, [%rd249];
	mad.lo.s64 	%rd125, %rd250, %rd302, %rd308;
	add.s32 	%r37, %r193, -1;
	and.b64  	%rd126, %rd301, 4294967295;
	mul.wide.u32 	%rd251, %r37, 8;
	add.s64 	%rd252, %rd2, %rd251;
	ld.global.u64 	%rd127, [%rd252];
	and.b64  	%rd253, %rd127, -4294967296;
	setp.ne.s64 	%p24, %rd253, 0;
	@%p24 bra 	$L__BB64_52;
	cvt.u32.u64 	%r140, %rd127;
	cvt.u32.u64 	%r141, %rd126;
	div.u32 	%r142, %r141, %r140;
	mul.lo.s32 	%r143, %r142, %r140;
	sub.s32 	%r144, %r141, %r143;
	cvt.u64.u32 	%rd303, %r142;
	cvt.u64.u32 	%rd304, %r144;
	bra.uni 	$L__BB64_53;
$L__BB64_52:
	div.s64 	%rd303, %rd126, %rd127;
	mul.lo.s64 	%rd254, %rd303, %rd127;
	sub.s64 	%rd304, %rd126, %rd254;
$L__BB64_53:
	add.s64 	%rd256, %rd1, %rd251;
	ld.global.u64 	%rd257, [%rd256];
	mad.lo.s64 	%rd308, %rd257, %rd304, %rd125;
	cvt.u32.u64 	%r194, %rd303;
	add.s32 	%r193, %r193, -2;
$L__BB64_54:
	and.b32  	%r145, %r9, 1;
	setp.eq.b32 	%p25, %r145, 1;
	not.pred 	%p26, %p25;
	@%p26 bra 	$L__BB64_59;
	cvt.u64.u32 	%rd137, %r194;
	mul.wide.u32 	%rd258, %r193, 8;
	add.s64 	%rd259, %rd2, %rd258;
	ld.global.u64 	%rd138, [%rd259];
	and.b64  	%rd260, %rd138, -4294967296;
	setp.ne.s64 	%p27, %rd260, 0;
	@%p27 bra 	$L__BB64_57;
	cvt.u32.u64 	%r146, %rd138;
	cvt.u32.u64 	%r147, %rd137;
	rem.u32 	%r148, %r147, %r146;
	cvt.u64.u32 	%rd307, %r148;
	bra.uni 	$L__BB64_58;
$L__BB64_57:
	rem.s64 	%rd307, %rd137, %rd138;
$L__BB64_58:
	add.s64 	%rd262, %rd1, %rd258;
	ld.global.u64 	%rd263, [%rd262];
	mad.lo.s64 	%rd308, %rd263, %rd307, %rd308;
$L__BB64_59:
	cvta.to.global.u64 	%rd264, %rd145;
	shl.b64 	%rd265, %rd308, 3;
	add.s64 	%rd266, %rd264, %rd265;
	ld.global.f64 	%fd16, [%rd266];
	st.shared.f64 	[%r7], %fd16;
	bar.sync 	0;
	setp.ne.s32 	%p28, %r1, 0;
	@%p28 bra 	$L__BB64_76;
	setp.gt.u32 	%p29, %r5, 1;
	@%p29 bra 	$L__BB64_62;
	shl.b32 	%r149, %r3, 3;
	mov.u32 	%r150, prodsdata_f64;
	add.s32 	%r151, %r150, %r149;
	ld.shared.f64 	%fd53, [%r151];
	bra.uni 	$L__BB64_75;
$L__BB64_62:
	shl.b32 	%r153, %r3, 3;
	mov.u32 	%r154, prodsdata_f64;
	add.s32 	%r42, %r154, %r153;
	ld.shared.f64 	%fd53, [%r42];
	add.s32 	%r43, %r5, -1;
	add.s32 	%r155, %r5, -2;
	and.b32  	%r44, %r43, 7;
	setp.lt.u32 	%p30, %r155, 7;
	mov.b32 	%r202, 1;
	@%p30 bra 	$L__BB64_66;
	and.b32  	%r158, %r43, -8;
	neg.s32 	%r199, %r158;
	shl.b32 	%r46, %r2, 3;
	add.s32 	%r160, %r153, %r46;
	add.s32 	%r197, %r154, %r160;
	shl.b32 	%r48, %r2, 6;
	mov.b32 	%r200, 1;
	mov.b32 	%r198, 0;
$L__BB64_64:
	.pragma "nounroll";
	mul.lo.s32 	%r162, %r200, %r2;
	shl.b32 	%r163, %r162, 3;
	add.s32 	%r164, %r42, %r163;
	ld.shared.f64 	%fd18, [%r197];
	mul.f64 	%fd19, %fd53, %fd18;
	add.s32 	%r165, %r164, %r46;
	ld.shared.f64 	%fd20, [%r165];
	mul.f64 	%fd21, %fd19, %fd20;
	add.s32 	%r166, %r165, %r46;
	ld.shared.f64 	%fd22, [%r166];
	mul.f64 	%fd23, %fd21, %fd22;
	add.s32 	%r167, %r166, %r46;
	ld.shared.f64 	%fd24, [%r167];
	mul.f64 	%fd25, %fd23, %fd24;
	add.s32 	%r168, %r167, %r46;
	ld.shared.f64 	%fd26, [%r168];
	mul.f64 	%fd27, %fd25, %fd26;
	add.s32 	%r169, %r168, %r46;
	ld.shared.f64 	%fd28, [%r169];
	mul.f64 	%fd29, %fd27, %fd28;
	add.s32 	%r170, %r169, %r46;
	ld.shared.f64 	%fd30, [%r170];
	mul.f64 	%fd31, %fd29, %fd30;
	add.s32 	%r171, %r170, %r46;
	ld.shared.f64 	%fd32, [%r171];
	mul.f64 	%fd53, %fd31, %fd32;
	add.s32 	%r200, %r200, 8;
	add.s32 	%r199, %r199, 8;
	add.s32 	%r198, %r198, 8;
	add.s32 	%r197, %r197, %r48;
	setp.ne.s32 	%p31, %r199, 0;
	@%p31 bra 	$L__BB64_64;
	add.s32 	%r202, %r198, 1;
$L__BB64_66:
	setp.eq.s32 	%p32, %r44, 0;
	@%p32 bra 	$L__BB64_74;
	and.b32  	%r59, %r43, 3;
	setp.lt.u32 	%p33, %r44, 4;
	@%p33 bra 	$L__BB64_69;
	mul.lo.s32 	%r172, %r202, %r2;
	shl.b32 	%r173, %r172, 3;
	add.s32 	%r174, %r42, %r173;
	ld.shared.f64 	%fd34, [%r174];
	mul.f64 	%fd35, %fd53, %fd34;
	shl.b32 	%r175, %r2, 3;
	add.s32 	%r176, %r174, %r175;
	ld.shared.f64 	%fd36, [%r176];
	mul.f64 	%fd37, %fd35, %fd36;
	add.s32 	%r177, %r176, %r175;
	ld.shared.f64 	%fd38, [%r177];
	mul.f64 	%fd39, %fd37, %fd38;
	add.s32 	%r178, %r177, %r175;
	ld.shared.f64 	%fd40, [%r178];
	mul.f64 	%fd53, %fd39, %fd40;
	add.s32 	%r202, %r202, 4;
$L__BB64_69:
	setp.eq.s32 	%p34, %r59, 0;
	@%p34 bra 	$L__BB64_74;
	setp.eq.s32 	%p35, %r59, 1;
	@%p35 bra 	$L__BB64_72;
	mul.lo.s32 	%r179, %r202, %r2;
	shl.b32 	%r180, %r179, 3;
	add.s32 	%r181, %r42, %r180;
	ld.shared.f64 	%fd42, [%r181];
	mul.f64 	%fd43, %fd53, %fd42;
	shl.b32 	%r182, %r2, 3;
	add.s32 	%r183, %r181, %r182;
	ld.shared.f64 	%fd44, [%r183];
	mul.f64 	%fd53, %fd43, %fd44;
	add.s32 	%r202, %r202, 2;
$L__BB64_72:
	and.b32  	%r184, %r43, 1;
	setp.eq.b32 	%p36, %r184, 1;
	not.pred 	%p37, %p36;
	@%p37 bra 	$L__BB64_74;
	mul.lo.s32 	%r185, %r202, %r2;
	shl.b32 	%r186, %r185, 3;
	add.s32 	%r187, %r42, %r186;
	ld.shared.f64 	%fd45, [%r187];
	mul.f64 	%fd53, %fd53, %fd45;
$L__BB64_74:
	st.shared.f64 	[%r42], %fd53;
$L__BB64_75:
	cvt.u64.u32 	%rd267, %r4;
	mad.lo.s64 	%rd268, %rd147, %rd267, %rd3;
	cvta.to.global.u64 	%rd269, %rd144;
	shl.b64 	%rd270, %rd268, 3;
	add.s64 	%rd271, %rd269, %rd270;
	st.global.f64 	[%rd271], %fd53;
$L__BB64_76:
	ret;

}
	// .globl	contiguous_prod33_f64
.visible .entry contiguous_prod33_f64(
	.param .u64 .ptr .align 1 contiguous_prod33_f64_param_0,
	.param .u64 .ptr .align 1 contiguous_prod33_f64_param_1,
	.param .u64 contiguous_prod33_f64_param_2,
	.param .u64 contiguous_prod33_f64_param_3,
	.param .u64 contiguous_prod33_f64_param_4
)
{
	.reg .pred 	%p<14>;
	.reg .b32 	%r<85>;
	.reg .b64 	%rd<17>;
	.reg .b64 	%fd<55>;

	ld.param.u64 	%rd2, [contiguous_prod33_f64_param_0];
	ld.param.u64 	%rd3, [contiguous_prod33_f64_param_1];
	ld.param.u64 	%rd4, [contiguous_prod33_f64_param_3];
	ld.param.u64 	%rd5, [contiguous_prod33_f64_param_4];
	mov.u32 	%r1, %tid.y;
	mov.u32 	%r2, %ntid.x;
	mov.u32 	%r3, %tid.x;
	mad.lo.s32 	%r30, %r1, %r2, %r3;
	mov.u32 	%r31, %ctaid.x;
	mad.lo.s32 	%r32, %r31, %r2, %r3;
	mov.u32 	%r4, %ctaid.y;
	mov.u32 	%r5, %ntid.y;
	mad.lo.s32 	%r33, %r4, %r5, %r1;
	shl.b32 	%r34, %r30, 3;
	mov.u32 	%r35, prodsdata_f64;
	add.s32 	%r7, %r35, %r34;
	mov.b64 	%rd7, 4607182418800017408;
	st.shared.u64 	[%r7], %rd7;
	cvt.u64.u32 	%rd1, %r32;
	setp.le.u64 	%p1, %rd4, %rd1;
	cvt.u64.u32 	%rd8, %r33;
	setp.le.u64 	%p2, %rd5, %rd8;
	or.pred  	%p3, %p1, %p2;
	@%p3 bra 	$L__BB65_18;
	cvt.u32.u64 	%r36, %rd1;
	cvta.to.global.u64 	%rd9, %rd3;
	cvt.u32.u64 	%r37, %rd4;
	mad.lo.s32 	%r38, %r33, %r37, %r36;
	mul.wide.u32 	%rd10, %r38, 8;
	add.s64 	%rd11, %rd9, %rd10;
	ld.global.f64 	%fd16, [%rd11];
	st.shared.f64 	[%r7], %fd16;
	bar.sync 	0;
	setp.ne.s32 	%p4, %r1, 0;
	@%p4 bra 	$L__BB65_18;
	setp.gt.u32 	%p5, %r5, 1;
	@%p5 bra 	$L__BB65_4;
	shl.b32 	%r39, %r3, 3;
	add.s32 	%r41, %r35, %r39;
	ld.shared.f64 	%fd53, [%r41];
	bra.uni 	$L__BB65_17;
$L__BB65_4:
	shl.b32 	%r43, %r3, 3;
	add.s32 	%r8, %r35, %r43;
	ld.shared.f64 	%fd53, [%r8];
	add.s32 	%r9, %r5, -1;
	add.s32 	%r45, %r5, -2;
	and.b32  	%r10, %r9, 7;
	setp.lt.u32 	%p6, %r45, 7;
	mov.b32 	%r83, 1;
	@%p6 bra 	$L__BB65_8;
	and.b32  	%r48, %r9, -8;
	neg.s32 	%r80, %r48;
	shl.b32 	%r12, %r2, 3;
	add.s32 	%r50, %r43, %r12;
	add.s32 	%r78, %r35, %r50;
	shl.b32 	%r14, %r2, 6;
	mov.b32 	%r81, 1;
	mov.b32 	%r79, 0;
$L__BB65_6:
	.pragma "nounroll";
	mul.lo.s32 	%r52, %r81, %r2;
	shl.b32 	%r53, %r52, 3;
	add.s32 	%r54, %r8, %r53;
	ld.shared.f64 	%fd18, [%r78];
	mul.f64 	%fd19, %fd53, %fd18;
	add.s32 	%r55, %r54, %r12;
	ld.shared.f64 	%fd20, [%r55];
	mul.f64 	%fd21, %fd19, %fd20;
	add.s32 	%r56, %r55, %r12;
	ld.shared.f64 	%fd22, [%r56];
	mul.f64 	%fd23, %fd21, %fd22;
	add.s32 	%r57, %r56, %r12;
	ld.shared.f64 	%fd24, [%r57];
	mul.f64 	%fd25, %fd23, %fd24;
	add.s32 	%r58, %r57, %r12;
	ld.shared.f64 	%fd26, [%r58];
	mul.f64 	%fd27, %fd25, %fd26;
	add.s32 	%r59, %r58, %r12;
	ld.shared.f64 	%fd28, [%r59];
	mul.f64 	%fd29, %fd27, %fd28;
	add.s32 	%r60, %r59, %r12;
	ld.shared.f64 	%fd30, [%r60];
	mul.f64 	%fd31, %fd29, %fd30;
	add.s32 	%r61, %r60, %r12;
	ld.shared.f64 	%fd32, [%r61];
	mul.f64 	%fd53, %fd31, %fd32;
	add.s32 	%r81, %r81, 8;
	add.s32 	%r80, %r80, 8;
	add.s32 	%r79, %r79, 8;
	add.s32 	%r78, %r78, %r14;
	setp.ne.s32 	%p7, %r80, 0;
	@%p7 bra 	$L__BB65_6;
	add.s32 	%r83, %r79, 1;
$L__BB65_8:
	setp.eq.s32 	%p8, %r10, 0;
	@%p8 bra 	$L__BB65_16;
	and.b32  	%r25, %r9, 3;
	setp.lt.u32 	%p9, %r10, 4;
	@%p9 bra 	$L__BB65_11;
	mul.lo.s32 	%r62, %r83, %r2;
	shl.b32 	%r63, %r62, 3;
	add.s32 	%r64, %r8, %r63;
	ld.shared.f64 	%fd34, [%r64];
	mul.f64 	%fd35, %fd53, %fd34;
	shl.b32 	%r65, %r2, 3;
	add.s32 	%r66, %r64, %r65;
	ld.shared.f64 	%fd36, [%r66];
	mul.f64 	%fd37, %fd35, %fd36;
	add.s32 	%r67, %r66, %r65;
	ld.shared.f64 	%fd38, [%r67];
	mul.f64 	%fd39, %fd37, %fd38;
	add.s32 	%r68, %r67, %r65;
	ld.shared.f64 	%fd40, [%r68];
	mul.f64 	%fd53, %fd39, %fd40;
	add.s32 	%r83, %r83, 4;
$L__BB65_11:
	setp.eq.s32 	%p10, %r25, 0;
	@%p10 bra 	$L__BB65_16;
	setp.eq.s32 	%p11, %r25, 1;
	@%p11 bra 	$L__BB65_14;
	mul.lo.s32 	%r69, %r83, %r2;
	shl.b32 	%r70, %r69, 3;
	add.s32 	%r71, %r8, %r70;
	ld.shared.f64 	%fd42, [%r71];
	mul.f64 	%fd43, %fd53, %fd42;
	shl.b32 	%r72, %r2, 3;
	add.s32 	%r73, %r71, %r72;
	ld.shared.f64 	%fd44, [%r73];
	mul.f64 	%fd53, %fd43, %fd44;
	add.s32 	%r83, %r83, 2;
$L__BB65_14:
	and.b32  	%r74, %r9, 1;
	setp.eq.b32 	%p12, %r74, 1;
	not.pred 	%p13, %p12;
	@%p13 bra 	$L__BB65_16;
	mul.lo.s32 	%r75, %r83, %r2;
	shl.b32 	%r76, %r75, 3;
	add.s32 	%r77, %r8, %r76;
	ld.shared.f64 	%fd45, [%r77];
	mul.f64 	%fd53, %fd53, %fd45;
$L__BB65_16:
	st.shared.f64 	[%r8], %fd53;
$L__BB65_17:
	cvt.u64.u32 	%rd12, %r4;
	mad.lo.s64 	%rd13, %rd4, %rd12, %rd1;
	cvta.to.global.u64 	%rd14, %rd2;
	shl.b64 	%rd15, %rd13, 3;
	add.s64 	%rd16, %rd14, %rd15;
	st.global.f64 	[%rd16], %fd53;
$L__BB65_18:
	ret;

}
	// .globl	contiguous_prod_f16
.visible .entry contiguous_prod_f16(
	.param .u64 .ptr .align 1 contiguous_prod_f16_param_0,
	.param .u64 .ptr .align 1 contiguous_prod_f16_param_1,
	.param .u64 contiguous_prod_f16_param_2
)
{
	.reg .pred 	%p<8>;
	.reg .b16 	%rs<29>;
	.reg .b32 	%r<16>;
	.reg .b64 	%rd<16>;

	ld.param.u64 	%rd4, [contiguous_prod_f16_param_0];
	ld.param.u64 	%rd6, [contiguous_prod_f16_param_1];
	ld.param.u64 	%rd5, [contiguous_prod_f16_param_2];
	cvta.to.global.u64 	%rd1, %rd6;
	mov.u32 	%r1, %tid.x;
	mov.u32 	%r2, %ctaid.x;
	mov.u32 	%r15, %ntid.x;
	mul.lo.s32 	%r8, %r2, %r15;
	shl.b32 	%r9, %r8, 1;
	add.s32 	%r4, %r9, %r1;
	mov.b16 	%rs2, 15360;
	// begin inline asm
	cvt.rn.f16.u16 %rs1, %rs2;
	// end inline asm
	shl.b32 	%r10, %r1, 1;
	mov.u32 	%r11, prodsdata_f16;
	add.s32 	%r5, %r11, %r10;
	st.shared.u16 	[%r5], %rs1;
	add.s32 	%r12, %r4, %r15;
	cvt.u64.u32 	%rd2, %r12;
	setp.le.u64 	%p1, %rd5, %rd2;
	@%p1 bra 	$L__BB66_2;
	mul.wide.u32 	%rd9, %r4, 2;
	add.s64 	%rd10, %rd1, %rd9;
	ld.global.u16 	%rs5, [%rd10];
	shl.b64 	%rd11, %rd2, 1;
	add.s64 	%rd12, %rd1, %rd11;
	ld.global.u16 	%rs6, [%rd12];
	// begin inline asm
	{mul.f16 %rs4,%rs5,%rs6;
}
	// end inline asm
	st.shared.u16 	[%r5], %rs4;
	bra.uni 	$L__BB66_4;
$L__BB66_2:
	cvt.u64.u32 	%rd3, %r4;
	setp.le.u64 	%p2, %rd5, %rd3;
	@%p2 bra 	$L__BB66_4;
	shl.b64 	%rd7, %rd3, 1;
	add.s64 	%rd8, %rd1, %rd7;
	ld.global.u16 	%rs3, [%rd8];
	st.shared.u16 	[%r5], %rs3;
$L__BB66_4:
	bar.sync 	0;
	setp.lt.u32 	%p3, %r15, 66;
	@%p3 bra 	$L__BB66_8;
$L__BB66_5:
	shr.u32 	%r7, %r15, 1;
	setp.ge.u32 	%p4, %r1, %r7;
	@%p4 bra 	$L__BB66_7;
	ld.shared.u16 	%rs8, [%r5];
	and.b32  	%r13, %r15, 2046;
	add.s32 	%r14, %r5, %r13;
	ld.shared.u16 	%rs9, [%r14];
	// begin inline asm
	{mul.f16 %rs7,%rs8,%rs9;
}
	// end inline asm
	st.shared.u16 	[%r5], %rs7;
$L__BB66_7:
	bar.sync 	0;
	setp.gt.u32 	%p5, %r15, 131;
	mov.u32 	%r15, %r7;
	@%p5 bra 	$L__BB66_5;
$L__BB66_8:
	setp.gt.u32 	%p6, %r1, 31;
	@%p6 bra 	$L__BB66_11;
	ld.shared.u16 	%rs11, [%r5];
	ld.shared.u16 	%rs12, [%r5+64];
	// begin inline asm
	{mul.f16 %rs10,%rs11,%rs12;
}
	// end inline asm
	st.volatile.shared.u16 	[%r5], %rs10;
	ld.shared.u16 	%rs15, [%r5+32];
	// begin inline asm
	{mul.f16 %rs13,%rs10,%rs15;
}
	// end inline asm
	st.volatile.shared.u16 	[%r5], %rs13;
	ld.shared.u16 	%rs18, [%r5+16];
	// begin inline asm
	{mul.f16 %rs16,%rs13,%rs18;
}
	// end inline asm
	st.volatile.shared.u16 	[%r5], %rs16;
	ld.shared.u16 	%rs21, [%r5+8];
	// begin inline asm
	{mul.f16 %rs19,%rs16,%rs21;
}
	// end inline asm
	st.volatile.shared.u16 	[%r5], %rs19;
	ld.shared.u16 	%rs24, [%r5+4];
	// begin inline asm
	{mul.f16 %rs22,%rs19,%rs24;
}
	// end inline asm
	st.volatile.shared.u16 	[%r5], %rs22;
	ld.shared.u16 	%rs27, [%r5+2];
	// begin inline asm
	{mul.f16 %rs25,%rs22,%rs27;
}
	// end inline asm
	st.volatile.shared.u16 	[%r5], %rs25;
	setp.ne.s32 	%p7, %r1, 0;
	@%p7 bra 	$L__BB66_11;
	cvta.to.global.u64 	%rd13, %rd4;
	mul.wide.u32 	%rd14, %r2, 2;
	add.s64 	%rd15, %rd13, %rd14;
	ld.shared.u16 	%rs28, [prodsdata_f16];
	st.global.u16 	[%rd15], %rs28;
$L__BB66_11:
	ret;

}
	// .globl	uncontiguous_prod_f16
.visible .entry uncontiguous_prod_f16(
	.param .u64 .ptr .align 1 uncontiguous_prod_f16_param_0,
	.param .u64 .ptr .align 1 uncontiguous_prod_f16_param_1,
	.param .u64 .ptr .align 1 uncontiguous_prod_f16_param_2,
	.param .u64 .ptr .align 1 uncontiguous_prod_f16_param_3,
	.param .u64 uncontiguous_prod_f16_param_4,
	.param .u64 uncontiguous_prod_f16_param_5
)
{
	.reg .pred 	%p<53>;
	.reg .b16 	%rs<29>;
	.reg .b32 	%r<212>;
	.reg .b64 	%rd<558>;

	ld.param.u64 	%rd260, [uncontiguous_prod_f16_param_0];
	ld.param.u64 	%rd263, [uncontiguous_prod_f16_param_1];
	ld.param.u64 	%rd264, [uncontiguous_prod_f16_param_2];
	ld.param.u64 	%rd265, [uncontiguous_prod_f16_param_3];
	ld.param.u64 	%rd261, [uncontiguous_prod_f16_param_4];
	ld.param.u64 	%rd262, [uncontiguous_prod_f16_param_5];
	cvta.to.global.u64 	%rd1, %rd265;
	cvta.to.global.u64 	%rd2, %rd264;
	cvta.to.global.u64 	%rd3, %rd263;
	mov.u32 	%r1, %tid.x;
	mov.u32 	%r2, %ctaid.x;
	mov.u32 	%r211, %ntid.x;
	mul.lo.s32 	%r52, %r2, %r211;
	shl.b32 	%r53, %r52, 1;
	add.s32 	%r4, %r53, %r1;
	mov.b16 	%rs2, 15360;
	// begin inline asm
	cvt.rn.f16.u16 %rs1, %rs2;
	// end inline asm
	shl.b32 	%r54, %r1, 1;
	mov.u32 	%r55, prodsdata_f16;
	add.s32 	%r5, %r55, %r54;
	st.shared.u16 	[%r5], %rs1;
	add.s32 	%r56, %r4, %r211;
	cvt.u64.u32 	%rd511, %r56;
	setp.le.u64 	%p1, %rd262, %rd511;
	@%p1 bra 	$L__BB67_54;
	cvt.u32.u64 	%r6, %rd261;
	add.s32 	%r205, %r6, -1;
	setp.lt.s32 	%p27, %r205, 0;
	mov.b64 	%rd515, 0;
	mov.u64 	%rd516, %rd515;
	@%p27 bra 	$L__BB67_53;
	cvt.u64.u32 	%rd512, %r4;
	setp.lt.u32 	%p28, %r205, 3;
	mov.b64 	%rd516, 0;
	mov.u64 	%rd515, %rd516;
	@%p28 bra 	$L__BB67_30;
	add.s32 	%r203, %r6, -2;
	and.b32  	%r132, %r6, -4;
	neg.s32 	%r202, %r132;
	mov.b64 	%rd516, 0;
$L__BB67_4:
	.pragma "nounroll";
	add.s32 	%r12, %r203, 1;
	mul.wide.u32 	%rd397, %r12, 8;
	add.s64 	%rd398, %rd2, %rd397;
	ld.global.u64 	%rd10, [%rd398];
	or.b64  	%rd399, %rd512, %rd10;
	and.b64  	%rd400, %rd399, -4294967296;
	setp.ne.s64 	%p29, %rd400, 0;
	@%p29 bra 	$L__BB67_6;
	cvt.u32.u64 	%r133, %rd10;
	cvt.u32.u64 	%r134, %rd512;
	div.u32 	%r135, %r134, %r133;
	mul.lo.s32 	%r136, %r135, %r133;
	sub.s32 	%r137, %r134, %r136;
	cvt.u64.u32 	%rd477, %r135;
	cvt.u64.u32 	%rd478, %r137;
	bra.uni 	$L__BB67_7;
$L__BB67_6:
	div.s64 	%rd477, %rd512, %rd10;
	mul.lo.s64 	%rd401, %rd477, %rd10;
	sub.s64 	%rd478, %rd512, %rd401;
$L__BB67_7:
	mul.wide.u32 	%rd402, %r12, 8;
	add.s64 	%rd403, %rd1, %rd402;
	ld.global.u64 	%rd17, [%rd403];
	mad.lo.s64 	%rd18, %rd17, %rd478, %rd515;
	or.b64  	%rd404, %rd511, %rd10;
	and.b64  	%rd405, %rd404, -4294967296;
	setp.ne.s64 	%p30, %rd405, 0;
	@%p30 bra 	$L__BB67_9;
	cvt.u32.u64 	%r138, %rd10;
	cvt.u32.u64 	%r139, %rd511;
	div.u32 	%r140, %r139, %r138;
	mul.lo.s32 	%r141, %r140, %r138;
	sub.s32 	%r142, %r139, %r141;
	cvt.u64.u32 	%rd479, %r140;
	cvt.u64.u32 	%rd480, %r142;
	bra.uni 	$L__BB67_10;
$L__BB67_9:
	div.s64 	%rd479, %rd511, %rd10;
	mul.lo.s64 	%rd406, %rd479, %rd10;
	sub.s64 	%rd480, %rd511, %rd406;
$L__BB67_10:
	mad.lo.s64 	%rd25, %rd480, %rd17, %rd516;
	add.s32 	%r13, %r203, -2;
	mul.wide.u32 	%rd407, %r203, 8;
	add.s64 	%rd408, %rd2, %rd407;
	ld.global.u64 	%rd26, [%rd408];
	or.b64  	%rd409, %rd477, %rd26;
	and.b64  	%rd410, %rd409, -4294967296;
	setp.ne.s64 	%p31, %rd410, 0;
	@%p31 bra 	$L__BB67_12;
	cvt.u32.u64 	%r143, %rd26;
	cvt.u32.u64 	%r144, %rd477;
	div.u32 	%r145, %r144, %r143;
	mul.lo.s32 	%r146, %r145, %r143;
	sub.s32 	%r147, %r144, %r146;
	cvt.u64.u32 	%rd481, %r145;
	cvt.u64.u32 	%rd482, %r147;
	bra.uni 	$L__BB67_13;
$L__BB67_12:
	div.s64 	%rd481, %rd477, %rd26;
	mul.lo.s64 	%rd411, %rd481, %rd26;
	sub.s64 	%rd482, %rd477, %rd411;
$L__BB67_13:
	mul.wide.u32 	%rd412, %r203, 8;
	add.s64 	%rd413, %rd1, %rd412;
	ld.global.u64 	%rd33, [%rd413];
	mad.lo.s64 	%rd34, %rd33, %rd482, %rd18;
	or.b64  	%rd414, %rd479, %rd26;
	and.b64  	%rd415, %rd414, -4294967296;
	setp.ne.s64 	%p32, %rd415, 0;
	@%p32 bra 	$L__BB67_15;
	cvt.u32.u64 	%r148, %rd26;
	cvt.u32.u64 	%r149, %rd479;
	div.u32 	%r150, %r149, %r148;
	mul.lo.s32 	%r151, %r150, %r148;
	sub.s32 	%r152, %r149, %r151;
	cvt.u64.u32 	%rd483, %r150;
	cvt.u64.u32 	%rd484, %r152;
	bra.uni 	$L__BB67_16;
$L__BB67_15:
	div.s64 	%rd483, %rd479, %rd26;
	mul.lo.s64 	%rd416, %rd483, %rd26;
	sub.s64 	%rd484, %rd479, %rd416;
$L__BB67_16:
	mad.lo.s64 	%rd41, %rd484, %rd33, %rd25;
	add.s32 	%r14, %r203, -1;
	mul.wide.u32 	%rd417, %r14, 8;
	add.s64 	%rd418, %rd2, %rd417;
	ld.global.u64 	%rd42, [%rd418];
	or.b64  	%rd419, %rd481, %rd42;
	and.b64  	%rd420, %rd419, -4294967296;
	setp.ne.s64 	%p33, %rd420, 0;
	@%p33 bra 	$L__BB67_18;
	cvt.u32.u64 	%r153, %rd42;
	cvt.u32.u64 	%r154, %rd481;
	div.u32 	%r155, %r154, %r153;
	mul.lo.s32 	%r156, %r155, %r153;
	sub.s32 	%r157, %r154, %r156;
	cvt.u64.u32 	%rd485, %r155;
	cvt.u64.u32 	%rd486, %r157;
	bra.uni 	$L__BB67_19;
$L__BB67_18:
	div.s64 	%rd485, %rd481, %rd42;
	mul.lo.s64 	%rd421, %rd485, %rd42;
	sub.s64 	%rd486, %rd481, %rd421;
$L__BB67_19:
	mul.wide.u32 	%rd422, %r14, 8;
	add.s64 	%rd423, %rd1, %rd422;
	ld.global.u64 	%rd49, [%rd423];
	mad.lo.s64 	%rd50, %rd49, %rd486, %rd34;
	or.b64  	%rd424, %rd483, %rd42;
	and.b64  	%rd425, %rd424, -4294967296;
	setp.ne.s64 	%p34, %rd425, 0;
	@%p34 bra 	$L__BB67_21;
	cvt.u32.u64 	%r158, %rd42;
	cvt.u32.u64 	%r159, %rd483;
	div.u32 	%r160, %r159, %r158;
	mul.lo.s32 	%r161, %r160, %r158;
	sub.s32 	%r162, %r159, %r161;
	cvt.u64.u32 	%rd487, %r160;
	cvt.u64.u32 	%rd488, %r162;
	bra.uni 	$L__BB67_22;
$L__BB67_21:
	div.s64 	%rd487, %rd483, %rd42;
	mul.lo.s64 	%rd426, %rd487, %rd42;
	sub.s64 	%rd488, %rd483, %rd426;
$L__BB67_22:
	mad.lo.s64 	%rd57, %rd488, %rd49, %rd41;
	mul.wide.u32 	%rd427, %r13, 8;
	add.s64 	%rd428, %rd2, %rd427;
	ld.global.u64 	%rd58, [%rd428];
	or.b64  	%rd429, %rd485, %rd58;
	and.b64  	%rd430, %rd429, -4294967296;
	setp.ne.s64 	%p35, %rd430, 0;
	@%p35 bra 	$L__BB67_24;
	cvt.u32.u64 	%r163, %rd58;
	cvt.u32.u64 	%r164, %rd485;
	div.u32 	%r165, %r164, %r163;
	mul.lo.s32 	%r166, %r165, %r163;
	sub.s32 	%r167, %r164, %r166;
	cvt.u64.u32 	%rd512, %r165;
	cvt.u64.u32 	%rd490, %r167;
	bra.uni 	$L__BB67_25;
$L__BB67_24:
	div.s64 	%rd512, %rd485, %rd58;
	mul.lo.s64 	%rd431, %rd512, %rd58;
	sub.s64 	%rd490, %rd485, %rd431;
$L__BB67_25:
	mul.wide.u32 	%rd432, %r13, 8;
	add.s64 	%rd433, %rd1, %rd432;
	ld.global.u64 	%rd65, [%rd433];
	mad.lo.s64 	%rd515, %rd65, %rd490, %rd50;
	or.b64  	%rd434, %rd487, %rd58;
	and.b64  	%rd435, %rd434, -4294967296;
	setp.ne.s64 	%p36, %rd435, 0;
	@%p36 bra 	$L__BB67_27;
	cvt.u32.u64 	%r168, %rd58;
	cvt.u32.u64 	%r169, %rd487;
	div.u32 	%r170, %r169, %r168;
	mul.lo.s32 	%r171, %r170, %r168;
	sub.s32 	%r172, %r169, %r171;
	cvt.u64.u32 	%rd511, %r170;
	cvt.u64.u32 	%rd492, %r172;
	bra.uni 	$L__BB67_28;
$L__BB67_27:
	div.s64 	%rd511, %rd487, %rd58;
	mul.lo.s64 	%rd436, %rd511, %rd58;
	sub.s64 	%rd492, %rd487, %rd436;
$L__BB67_28:
	mad.lo.s64 	%rd516, %rd492, %rd65, %rd57;
	add.s32 	%r203, %r203, -4;
	add.s32 	%r202, %r202, 4;
	setp.ne.s32 	%p37, %r202, 0;
	@%p37 bra 	$L__BB67_4;
	add.s32 	%r205, %r203, 1;
$L__BB67_30:
	and.b32  	%r19, %r6, 3;
	setp.eq.s32 	%p38, %r19, 0;
	@%p38 bra 	$L__BB67_53;
	setp.eq.s32 	%p39, %r19, 1;
	@%p39 bra 	$L__BB67_45;
	mul.wide.u32 	%rd438, %r205, 8;
	add.s64 	%rd439, %rd2, %rd438;
	ld.global.u64 	%rd80, [%rd439];
	or.b64  	%rd440, %rd512, %rd80;
	and.b64  	%rd441, %rd440, -4294967296;
	setp.ne.s64 	%p40, %rd441, 0;
	@%p40 bra 	$L__BB67_34;
	cvt.u32.u64 	%r173, %rd80;
	cvt.u32.u64 	%r174, %rd512;
	div.u32 	%r175, %r174, %r173;
	mul.lo.s32 	%r176, %r175, %r173;
	sub.s32 	%r177, %r174, %r176;
	cvt.u64.u32 	%rd499, %r175;
	cvt.u64.u32 	%rd500, %r177;
	bra.uni 	$L__BB67_35;
$L__BB67_34:
	div.s64 	%rd499, %rd512, %rd80;
	mul.lo.s64 	%rd442, %rd499, %rd80;
	sub.s64 	%rd500, %rd512, %rd442;
$L__BB67_35:
	add.s64 	%rd444, %rd1, %rd438;
	ld.global.u64 	%rd87, [%rd444];
	mad.lo.s64 	%rd88, %rd87, %rd500, %rd515;
	or.b64  	%rd445, %rd511, %rd80;
	and.b64  	%rd446, %rd445, -4294967296;
	setp.ne.s64 	%p41, %rd446, 0;
	@%p41 bra 	$L__BB67_37;
	cvt.u32.u64 	%r178, %rd80;
	cvt.u32.u64 	%r179, %rd511;
	div.u32 	%r180, %r179, %r178;
	mul.lo.s32 	%r181, %r180, %r178;
	sub.s32 	%r182, %r179, %r181;
	cvt.u64.u32 	%rd501, %r180;
	cvt.u64.u32 	%rd502, %r182;
	bra.uni 	$L__BB67_38;
$L__BB67_37:
	div.s64 	%rd501, %rd511, %rd80;
	mul.lo.s64 	%rd447, %rd501, %rd80;
	sub.s64 	%rd502, %rd511, %rd447;
$L__BB67_38:
	mad.lo.s64 	%rd95, %rd502, %rd87, %rd516;
	add.s32 	%r20, %r205, -1;
	mul.wide.u32 	%rd448, %r20, 8;
	add.s64 	%rd449, %rd2, %rd448;
	ld.global.u64 	%rd96, [%rd449];
	or.b64  	%rd450, %rd499, %rd96;
	and.b64  	%rd451, %rd450, -4294967296;
	setp.ne.s64 	%p42, %rd451, 0;
	@%p42 bra 	$L__BB67_40;
	cvt.u32.u64 	%r183, %rd96;
	cvt.u32.u64 	%r184, %rd499;
	div.u32 	%r185, %r184, %r183;
	mul.lo.s32 	%r186, %r185, %r183;
	sub.s32 	%r187, %r184, %r186;
	cvt.u64.u32 	%rd512, %r185;
	cvt.u64.u32 	%rd504, %r187;
	bra.uni 	$L__BB67_41;
$L__BB67_40:
	div.s64 	%rd512, %rd499, %rd96;
	mul.lo.s64 	%rd452, %rd512, %rd96;
	sub.s64 	%rd504, %rd499, %rd452;
$L__BB67_41:
	add.s64 	%rd454, %rd1, %rd448;
	ld.global.u64 	%rd103, [%rd454];
	mad.lo.s64 	%rd515, %rd103, %rd504, %rd88;
	or.b64  	%rd455, %rd501, %rd96;
	and.b64  	%rd456, %rd455, -4294967296;
	setp.ne.s64 	%p43, %rd456, 0;
	@%p43 bra 	$L__BB67_43;
	cvt.u32.u64 	%r188, %rd96;
	cvt.u32.u64 	%r189, %rd501;
	div.u32 	%r190, %r189, %r188;
	mul.lo.s32 	%r191, %r190, %r188;
	sub.s32 	%r192, %r189, %r191;
	cvt.u64.u32 	%rd511, %r190;
	cvt.u64.u32 	%rd506, %r192;
	bra.uni 	$L__BB67_44;
$L__BB67_43:
	div.s64 	%rd511, %rd501, %rd96;
	mul.lo.s64 	%rd457, %rd511, %rd96;
	sub.s64 	%rd506, %rd501, %rd457;
$L__BB67_44:
	mad.lo.s64 	%rd516, %rd506, %rd103, %rd95;
	add.s32 	%r205, %r205, -2;
$L__BB67_45:
	and.b32  	%r193, %r6, 1;
	setp.eq.b32 	%p44, %r193, 1;
	not.pred 	%p45, %p44;
	@%p45 bra 	$L__BB67_53;
	mul.wide.u32 	%rd458, %r205, 8;
	add.s64 	%rd459, %rd2, %rd458;
	ld.global.u64 	%rd118, [%rd459];
	or.b64  	%rd460, %rd512, %rd118;
	and.b64  	%rd461, %rd460, -4294967296;
	setp.ne.s64 	%p46, %rd461, 0;
	@%p46 bra 	$L__BB67_48;
	cvt.u32.u64 	%r194, %rd118;
	cvt.u32.u64 	%r195, %rd512;
	rem.u32 	%r196, %r195, %r194;
	cvt.u64.u32 	%rd513, %r196;
	bra.uni 	$L__BB67_49;
$L__BB67_48:
	rem.s64 	%rd513, %rd512, %rd118;
$L__BB67_49:
	add.s64 	%rd463, %rd1, %rd458;
	ld.global.u64 	%rd122, [%rd463];
	mad.lo.s64 	%rd515, %rd122, %rd513, %rd515;
	or.b64  	%rd464, %rd511, %rd118;
	and.b64  	%rd465, %rd464, -4294967296;
	setp.ne.s64 	%p47, %rd465, 0;
	@%p47 bra 	$L__BB67_51;
	cvt.u32.u64 	%r197, %rd118;
	cvt.u32.u64 	%r198, %rd511;
	rem.u32 	%r199, %r198, %r197;
	cvt.u64.u32 	%rd514, %r199;
	bra.uni 	$L__BB67_52;
$L__BB67_51:
	rem.s64 	%rd514, %rd511, %rd118;
$L__BB67_52:
	mad.lo.s64 	%rd516, %rd514, %rd122, %rd516;
$L__BB67_53:
	shl.b64 	%rd466, %rd515, 1;
	add.s64 	%rd467, %rd3, %rd466;
	ld.global.u16 	%rs5, [%rd467];
	shl.b64 	%rd468, %rd516, 1;
	add.s64 	%rd469, %rd3, %rd468;
	ld.global.u16 	%rs6, [%rd469];
	// begin inline asm
	{mul.f16 %rs4,%rs5,%rs6;
}
	// end inline asm
	st.shared.u16 	[%r5], %rs4;
	bra.uni 	$L__BB67_114;
$L__BB67_54:
	cvt.u64.u32 	%rd548, %r4;
	setp.le.u64 	%p2, %rd262, %rd548;
	@%p2 bra 	$L__BB67_114;
	cvt.u32.u64 	%r23, %rd261;
	add.s32 	%r209, %r23, -1;
	setp.lt.s32 	%p3, %r209, 0;
	mov.b64 	%rd557, 0;
	@%p3 bra 	$L__BB67_113;
	and.b32  	%r25, %r23, 7;
	setp.lt.u32 	%p4, %r209, 7;
	mov.b64 	%rd557, 0;
	@%p4 bra 	$L__BB67_84;
	add.s32 	%r207, %r23, -4;
	and.b32  	%r57, %r23, -8;
	neg.s32 	%r206, %r57;
	mov.b64 	%rd557, 0;
$L__BB67_58:
	.pragma "nounroll";
	add.s32 	%r30, %r207, 3;
	mul.wide.u32 	%rd270, %r30, 8;
	add.s64 	%rd271, %rd2, %rd270;
	ld.global.u64 	%rd133, [%rd271];
	or.b64  	%rd272, %rd548, %rd133;
	and.b64  	%rd273, %rd272, -4294967296;
	setp.ne.s64 	%p5, %rd273, 0;
	@%p5 bra 	$L__BB67_60;
	cvt.u32.u64 	%r58, %rd133;
	cvt.u32.u64 	%r59, %rd548;
	div.u32 	%r60, %r59, %r58;
	mul.lo.s32 	%r61, %r60, %r58;
	sub.s32 	%r62, %r59, %r61;
	cvt.u64.u32 	%rd519, %r60;
	cvt.u64.u32 	%rd520, %r62;
	bra.uni 	$L__BB67_61;
$L__BB67_60:
	div.s64 	%rd519, %rd548, %rd133;
	mul.lo.s64 	%rd274, %rd519, %rd133;
	sub.s64 	%rd520, %rd548, %rd274;
$L__BB67_61:
	add.s64 	%rd276, %rd1, %rd270;
	ld.global.u64 	%rd277, [%rd276];
	mad.lo.s64 	%rd140, %rd277, %rd520, %rd557;
	add.s32 	%r31, %r207, 2;
	mul.wide.u32 	%rd278, %r31, 8;
	add.s64 	%rd279, %rd2, %rd278;
	ld.global.u64 	%rd141, [%rd279];
	or.b64  	%rd280, %rd519, %rd141;
	and.b64  	%rd281, %rd280, -4294967296;
	setp.ne.s64 	%p6, %rd281, 0;
	@%p6 bra 	$L__BB67_63;
	cvt.u32.u64 	%r63, %rd141;
	cvt.u32.u64 	%r64, %rd519;
	div.u32 	%r65, %r64, %r63;
	mul.lo.s32 	%r66, %r65, %r63;
	sub.s32 	%r67, %r64, %r66;
	cvt.u64.u32 	%rd521, %r65;
	cvt.u64.u32 	%rd522, %r67;
	bra.uni 	$L__BB67_64;
$L__BB67_63:
	div.s64 	%rd521, %rd519, %rd141;
	mul.lo.s64 	%rd282, %rd521, %rd141;
	sub.s64 	%rd522, %rd519, %rd282;
$L__BB67_64:
	add.s64 	%rd284, %rd1, %rd278;
	ld.global.u64 	%rd285, [%rd284];
	mad.lo.s64 	%rd148, %rd285, %rd522, %rd140;
	add.s32 	%r32, %r207, 1;
	mul.wide.u32 	%rd286, %r32, 8;
	add.s64 	%rd287, %rd2, %rd286;
	ld.global.u64 	%rd149, [%rd287];
	or.b64  	%rd288, %rd521, %rd149;
	and.b64  	%rd289, %rd288, -4294967296;
	setp.ne.s64 	%p7, %rd289, 0;
	@%p7 bra 	$L__BB67_66;
	cvt.u32.u64 	%r68, %rd149;
	cvt.u32.u64 	%r69, %rd521;
	div.u32 	%r70, %r69, %r68;
	mul.lo.s32 	%r71, %r70, %r68;
	sub.s32 	%r72, %r69, %r71;
	cvt.u64.u32 	%rd523, %r70;
	cvt.u64.u32 	%rd524, %r72;
	bra.uni 	$L__BB67_67;
$L__BB67_66:
	div.s64 	%rd523, %rd521, %rd149;
	mul.lo.s64 	%rd290, %rd523, %rd149;
	sub.s64 	%rd524, %rd521, %rd290;
$L__BB67_67:
	add.s64 	%rd292, %rd1, %rd286;
	ld.global.u64 	%rd293, [%rd292];
	mad.lo.s64 	%rd156, %rd293, %rd524, %rd148;
	add.s32 	%r33, %r207, -4;
	mul.wide.u32 	%rd294, %r207, 8;
	add.s64 	%rd295, %rd2, %rd294;
	ld.global.u64 	%rd157, [%rd295];
	or.b64  	%rd296, %rd523, %rd157;
	and.b64  	%rd297, %rd296, -4294967296;
	setp.ne.s64 	%p8, %rd297, 0;
	@%p8 bra 	$L__BB67_69;
	cvt.u32.u64 	%r73, %rd157;
	cvt.u32.u64 	%r74, %rd523;
	div.u32 	%r75, %r74, %r73;
	mul.lo.s32 	%r76, %r75, %r73;
	sub.s32 	%r77, %r74, %r76;
	cvt.u64.u32 	%rd525, %r75;
	cvt.u64.u32 	%rd526, %r77;
	bra.uni 	$L__BB67_70;
$L__BB67_69:
	div.s64 	%rd525, %rd523, %rd157;
	mul.lo.s64 	%rd298, %rd525, %rd157;
	sub.s64 	%rd526, %rd523, %rd298;
$L__BB67_70:
	add.s64 	%rd300, %rd1, %rd294;
	ld.global.u64 	%rd301, [%rd300];
	mad.lo.s64 	%rd164, %rd301, %rd526, %rd156;
	add.s32 	%r34, %r207, -1;
	mul.wide.u32 	%rd302, %r34, 8;
	add.s64 	%rd303, %rd2, %rd302;
	ld.global.u64 	%rd165, [%rd303];
	or.b64  	%rd304, %rd525, %rd165;
	and.b64  	%rd305, %rd304, -4294967296;
	setp.ne.s64 	%p9, %rd305, 0;
	@%p9 bra 	$L__BB67_72;
	cvt.u32.u64 	%r78, %rd165;
	cvt.u32.u64 	%r79, %rd525;
	div.u32 	%r80, %r79, %r78;
	mul.lo.s32 	%r81, %r80, %r78;
	sub.s32 	%r82, %r79, %r81;
	cvt.u64.u32 	%rd527, %r80;
	cvt.u64.u32 	%rd528, %r82;
	bra.uni 	$L__BB67_73;
$L__BB67_72:
	div.s64 	%rd527, %rd525, %rd165;
	mul.lo.s64 	%rd306, %rd527, %rd165;
	sub.s64 	%rd528, %rd525, %rd306;
$L__BB67_73:
	add.s64 	%rd308, %rd1, %rd302;
	ld.global.u64 	%rd309, [%rd308];
	mad.lo.s64 	%rd172, %rd309, %rd528, %rd164;
	add.s32 	%r35, %r207, -2;
	mul.wide.u32 	%rd310, %r35, 8;
	add.s64 	%rd311, %rd2, %rd310;
	ld.global.u64 	%rd173, [%rd311];
	or.b64  	%rd312, %rd527, %rd173;
	and.b64  	%rd313, %rd312, -4294967296;
	setp.ne.s64 	%p10, %rd313, 0;
	@%p10 bra 	$L__BB67_75;
	cvt.u32.u64 	%r83, %rd173;
	cvt.u32.u64 	%r84, %rd527;
	div.u32 	%r85, %r84, %r83;
	mul.lo.s32 	%r86, %r85, %r83;
	sub.s32 	%r87, %r84, %r86;
	cvt.u64.u32 	%rd529, %r85;
	cvt.u64.u32 	%rd530, %r87;
	bra.uni 	$L__BB67_76;
$L__BB67_75:
	div.s64 	%rd529, %rd527, %rd173;
	mul.lo.s64 	%rd314, %rd529, %rd173;
	sub.s64 	%rd530, %rd527, %rd314;
$L__BB67_76:
	add.s64 	%rd316, %rd1, %rd310;
	ld.global.u64 	%rd317, [%rd316];
	mad.lo.s64 	%rd180, %rd317, %rd530, %rd172;
	add.s32 	%r36, %r207, -3;
	mul.wide.u32 	%rd318, %r36, 8;
	add.s64 	%rd319, %rd2, %rd318;
	ld.global.u64 	%rd181, [%rd319];
	or.b64  	%rd320, %rd529, %rd181;
	and.b64  	%rd321, %rd320, -4294967296;
	setp.ne.s64 	%p11, %rd321, 0;
	@%p11 bra 	$L__BB67_78;
	cvt.u32.u64 	%r88, %rd181;
	cvt.u32.u64 	%r89, %rd529;
	div.u32 	%r90, %r89, %r88;
	mul.lo.s32 	%r91, %r90, %r88;
	sub.s32 	%r92, %r89, %r91;
	cvt.u64.u32 	%rd531, %r90;
	cvt.u64.u32 	%rd532, %r92;
	bra.uni 	$L__BB67_79;
$L__BB67_78:
	div.s64 	%rd531, %rd529, %rd181;
	mul.lo.s64 	%rd322, %rd531, %rd181;
	sub.s64 	%rd532, %rd529, %rd322;
$L__BB67_79:
	add.s64 	%rd324, %rd1, %rd318;
	ld.global.u64 	%rd325, [%rd324];
	mad.lo.s64 	%rd188, %rd325, %rd532, %rd180;
	mul.wide.u32 	%rd326, %r33, 8;
	add.s64 	%rd327, %rd2, %rd326;
	ld.global.u64 	%rd189, [%rd327];
	or.b64  	%rd328, %rd531, %rd189;
	and.b64  	%rd329, %rd328, -4294967296;
	setp.ne.s64 	%p12, %rd329, 0;
	@%p12 bra 	$L__BB67_81;
	cvt.u32.u64 	%r93, %rd189;
	cvt.u32.u64 	%r94, %rd531;
	div.u32 	%r95, %r94, %r93;
	mul.lo.s32 	%r96, %r95, %r93;
	sub.s32 	%r97, %r94, %r96;
	cvt.u64.u32 	%rd548, %r95;
	cvt.u64.u32 	%rd534, %r97;
	bra.uni 	$L__BB67_82;
$L__BB67_81:
	div.s64 	%rd548, %rd531, %rd189;
	mul.lo.s64 	%rd330, %rd548, %rd189;
	sub.s64 	%rd534, %rd531, %rd330;
$L__BB67_82:
	add.s64 	%rd332, %rd1, %rd326;
	ld.global.u64 	%rd333, [%rd332];
	mad.lo.s64 	%rd557, %rd333, %rd534, %rd188;
	add.s32 	%r207, %r207, -8;
	add.s32 	%r206, %r206, 8;
	setp.ne.s32 	%p13, %r206, 0;
	@%p13 bra 	$L__BB67_58;
	add.s32 	%r209, %r207, 3;
$L__BB67_84:
	setp.eq.s32 	%p14, %r25, 0;
	@%p14 bra 	$L__BB67_113;
	and.b32  	%r41, %r23, 3;
	setp.lt.u32 	%p15, %r25, 4;
	@%p15 bra 	$L__BB67_99;
	mul.wide.u32 	%rd335, %r209, 8;
	add.s64 	%rd336, %rd2, %rd335;
	ld.global.u64 	%rd200, [%rd336];
	or.b64  	%rd337, %rd548, %rd200;
	and.b64  	%rd338, %rd337, -4294967296;
	setp.ne.s64 	%p16, %rd338, 0;
	@%p16 bra 	$L__BB67_88;
	cvt.u32.u64 	%r98, %rd200;
	cvt.u32.u64 	%r99, %rd548;
	div.u32 	%r100, %r99, %r98;
	mul.lo.s32 	%r101, %r100, %r98;
	sub.s32 	%r102, %r99, %r101;
	cvt.u64.u32 	%rd538, %r100;
	cvt.u64.u32 	%rd539, %r102;
	bra.uni 	$L__BB67_89;
$L__BB67_88:
	div.s64 	%rd538, %rd548, %rd200;
	mul.lo.s64 	%rd339, %rd538, %rd200;
	sub.s64 	%rd539, %rd548, %rd339;
$L__BB67_89:
	add.s64 	%rd341, %rd1, %rd335;
	ld.global.u64 	%rd342, [%rd341];
	mad.lo.s64 	%rd207, %rd342, %rd539, %rd557;
	add.s32 	%r42, %r209, -1;
	mul.wide.u32 	%rd343, %r42, 8;
	add.s64 	%rd344, %rd2, %rd343;
	ld.global.u64 	%rd208, [%rd344];
	or.b64  	%rd345, %rd538, %rd208;
	and.b64  	%rd346, %rd345, -4294967296;
	setp.ne.s64 	%p17, %rd346, 0;
	@%p17 bra 	$L__BB67_91;
	cvt.u32.u64 	%r103, %rd208;
	cvt.u32.u64 	%r104, %rd538;
	div.u32 	%r105, %r104, %r103;
	mul.lo.s32 	%r106, %r105, %r103;
	sub.s32 	%r107, %r104, %r106;
	cvt.u64.u32 	%rd540, %r105;
	cvt.u64.u32 	%rd541, %r107;
	bra.uni 	$L__BB67_92;
$L__BB67_91:
	div.s64 	%rd540, %rd538, %rd208;
	mul.lo.s64 	%rd347, %rd540, %rd208;
	sub.s64 	%rd541, %rd538, %rd347;
$L__BB67_92:
	add.s64 	%rd349, %rd1, %rd343;
	ld.global.u64 	%rd350, [%rd349];
	mad.lo.s64 	%rd215, %rd350, %rd541, %rd207;
	add.s32 	%r43, %r209, -2;
	mul.wide.u32 	%rd351, %r43, 8;
	add.s64 	%rd352, %rd2, %rd351;
	ld.global.u64 	%rd216, [%rd352];
	or.b64  	%rd353, %rd540, %rd216;
	and.b64  	%rd354, %rd353, -4294967296;
	setp.ne.s64 	%p18, %rd354, 0;
	@%p18 bra 	$L__BB67_94;
	cvt.u32.u64 	%r108, %rd216;
	cvt.u32.u64 	%r109, %rd540;
	div.u32 	%r110, %r109, %r108;
	mul.lo.s32 	%r111, %r110, %r108;
	sub.s32 	%r112, %r109, %r111;
	cvt.u64.u32 	%rd542, %r110;
	cvt.u64.u32 	%rd543, %r112;
	bra.uni 	$L__BB67_95;
$L__BB67_94:
	div.s64 	%rd542, %rd540, %rd216;
	mul.lo.s64 	%rd355, %rd542, %rd216;
	sub.s64 	%rd543, %rd540, %rd355;
$L__BB67_95:
	add.s64 	%rd357, %rd1, %rd351;
	ld.global.u64 	%rd358, [%rd357];
	mad.lo.s64 	%rd223, %rd358, %rd543, %rd215;
	add.s32 	%r44, %r209, -3;
	mul.wide.u32 	%rd359, %r44, 8;
	add.s64 	%rd360, %rd2, %rd359;
	ld.global.u64 	%rd224, [%rd360];
	or.b64  	%rd361, %rd542, %rd224;
	and.b64  	%rd362, %rd361, -4294967296;
	setp.ne.s64 	%p19, %rd362, 0;
	@%p19 bra 	$L__BB67_97;
	cvt.u32.u64 	%r113, %rd224;
	cvt.u32.u64 	%r114, %rd542;
	div.u32 	%r115, %r114, %r113;
	mul.lo.s32 	%r116, %r115, %r113;
	sub.s32 	%r117, %r114, %r116;
	cvt.u64.u32 	%rd548, %r115;
	cvt.u64.u32 	%rd545, %r117;
	bra.uni 	$L__BB67_98;
$L__BB67_97:
	div.s64 	%rd548, %rd542, %rd224;
	mul.lo.s64 	%rd363, %rd548, %rd224;
	sub.s64 	%rd545, %rd542, %rd363;
$L__BB67_98:
	add.s64 	%rd365, %rd1, %rd359;
	ld.global.u64 	%rd366, [%rd365];
	mad.lo.s64 	%rd557, %rd366, %rd545, %rd223;
	add.s32 	%r209, %r209, -4;
$L__BB67_99:
	setp.eq.s32 	%p20, %r41, 0;
	@%p20 bra 	$L__BB67_113;
	setp.eq.s32 	%p21, %r41, 1;
	@%p21 bra 	$L__BB67_108;
	mul.wide.u32 	%rd368, %r209, 8;
	add.s64 	%rd369, %rd2, %rd368;
	ld.global.u64 	%rd235, [%rd369];
	or.b64  	%rd370, %rd548, %rd235;
	and.b64  	%rd371, %rd370, -4294967296;
	setp.ne.s64 	%p22, %rd371, 0;
	@%p22 bra 	$L__BB67_103;
	cvt.u32.u64 	%r118, %rd235;
	cvt.u32.u64 	%r119, %rd548;
	div.u32 	%r120, %r119, %r118;
	mul.lo.s32 	%r121, %r120, %r118;
	sub.s32 	%r122, %r119, %r121;
	cvt.u64.u32 	%rd549, %r120;
	cvt.u64.u32 	%rd550, %r122;
	bra.uni 	$L__BB67_104;
$L__BB67_103:
	div.s64 	%rd549, %rd548, %rd235;
	mul.lo.s64 	%rd372, %rd549, %rd235;
	sub.s64 	%rd550, %rd548, %rd372;
$L__BB67_104:
	add.s64 	%rd374, %rd1, %rd368;
	ld.global.u64 	%rd375, [%rd374];
	mad.lo.s64 	%rd242, %rd375, %rd550, %rd557;
	add.s32 	%r47, %r209, -1;
	mul.wide.u32 	%rd376, %r47, 8;
	add.s64 	%rd377, %rd2, %rd376;
	ld.global.u64 	%rd243, [%rd377];
	or.b64  	%rd378, %rd549, %rd243;
	and.b64  	%rd379, %rd378, -4294967296;
	setp.ne.s64 	%p23, %rd379, 0;
	@%p23 bra 	$L__BB67_106;
	cvt.u32.u64 	%r123, %rd243;
	cvt.u32.u64 	%r124, %rd549;
	div.u32 	%r125, %r124, %r123;
	mul.lo.s32 	%r126, %r125, %r123;
	sub.s32 	%r127, %r124, %r126;
	cvt.u64.u32 	%rd548, %r125;
	cvt.u64.u32 	%rd552, %r127;
	bra.uni 	$L__BB67_107;
$L__BB67_106:
	div.s64 	%rd548, %rd549, %rd243;
	mul.lo.s64 	%rd380, %rd548, %rd243;
	sub.s64 	%rd552, %rd549, %rd380;
$L__BB67_107:
	add.s64 	%rd382, %rd1, %rd376;
	ld.global.u64 	%rd383, [%rd382];
	mad.lo.s64 	%rd557, %rd383, %rd552, %rd242;
	add.s32 	%r209, %r209, -2;
$L__BB67_108:
	and.b32  	%r128, %r23, 1;
	setp.eq.b32 	%p24, %r128, 1;
	not.pred 	%p25, %p24;
	@%p25 bra 	$L__BB67_113;
	mul.wide.u32 	%rd384, %r209, 8;
	add.s64 	%rd385, %rd2, %rd384;
	ld.global.u64 	%rd254, [%rd385];
	or.b64  	%rd386, %rd548, %rd254;
	and.b64  	%rd387, %rd386, -4294967296;
	setp.ne.s64 	%p26, %rd387, 0;
	@%p26 bra 	$L__BB67_111;
	cvt.u32.u64 	%r129, %rd254;
	cvt.u32.u64 	%r130, %rd548;
	rem.u32 	%r131, %r130, %r129;
	cvt.u64.u32 	%rd556, %r131;
	bra.uni 	$L__BB67_112;
$L__BB67_111:
	rem.s64 	%rd556, %rd548, %rd254;
$L__BB67_112:
	add.s64 	%rd389, %rd1, %rd384;
	ld.global.u64 	%rd390, [%rd389];
	mad.lo.s64 	%rd557, %rd390, %rd556, %rd557;
$L__BB67_113:
	shl.b64 	%rd391, %rd557, 1;
	add.s64 	%rd392, %rd3, %rd391;
	ld.global.u16 	%rs3, [%rd392];
	st.shared.u16 	[%r5], %rs3;
$L__BB67_114:
	bar.sync 	0;
	setp.lt.u32 	%p48, %r211, 66;
	@%p48 bra 	$L__BB67_118;
$L__BB67_115:
	shr.u32 	%r51, %r211, 1;
	setp.ge.u32 	%p49, %r1, %r51;
	@%p49 bra 	$L__BB67_117;
	ld.shared.u16 	%rs8, [%r5];
	and.b32  	%r200, %r211, 2046;
	add.s32 	%r201, %r5, %r200;
	ld.shared.u16 	%rs9, [%r201];
	// begin inline asm
	{mul.f16 %rs7,%rs8,%rs9;
}
	// end inline asm
	st.shared.u16 	[%r5], %rs7;
$L__BB67_117:
	bar.sync 	0;
	setp.gt.u32 	%p50, %r211, 131;
	mov.u32 	%r211, %r51;
	@%p50 bra 	$L__BB67_115;
$L__BB67_118:
	setp.gt.u32 	%p51, %r1, 31;
	@%p51 bra 	$L__BB67_121;
	ld.shared.u16 	%rs11, [%r5];
	ld.shared.u16 	%rs12, [%r5+64];
	// begin inline asm
	{mul.f16 %rs10,%rs11,%rs12;
}
	// end inline asm
	st.volatile.shared.u16 	[%r5], %rs10;
	ld.shared.u16 	%rs15, [%r5+32];
	// begin inline asm
	{mul.f16 %rs13,%rs10,%rs15;
}
	// end inline asm
	st.volatile.shared.u16 	[%r5], %rs13;
	ld.shared.u16 	%rs18, [%r5+16];
	// begin inline asm
	{mul.f16 %rs16,%rs13,%rs18;
}
	// end inline asm
	st.volatile.shared.u16 	[%r5], %rs16;
	ld.shared.u16 	%rs21, [%r5+8];
	// begin inline asm
	{mul.f16 %rs19,%rs16,%rs21;
}
	// end inline asm
	st.volatile.shared.u16 	[%r5], %rs19;
	ld.shared.u16 	%rs24, [%r5+4];
	// begin inline asm
	{mul.f16 %rs22,%rs19,%rs24;
}
	// end inline asm
	st.volatile.shared.u16 	[%r5], %rs22;
	ld.shared.u16 	%rs27, [%r5+2];
	// begin inline asm
	{mul.f16 %rs25,%rs22,%rs27;
}
	// end inline asm
	st.volatile.shared.u16 	[%r5], %rs25;
	setp.ne.s32 	%p52, %r1, 0;
	@%p52 bra 	$L__BB67_121;
	cvta.to.global.u64 	%rd470, %rd260;
	mul.wide.u32 	%rd471, %r2, 2;
	add.s64 	%rd472, %rd470, %rd471;
	ld.shared.u16 	%rs28, [prodsdata_f16];
	st.global.u16 	[%rd472], %rs28;
$L__BB67_121:
	ret;

}
	// .globl	contiguous_prod2_f16
.visible .entry contiguous_prod2_f16(
	.param .u64 .ptr .align 1 contiguous_prod2_f16_param_0,
	.param .u64 .ptr .align 1 contiguous_prod2_f16_param_1,
	.param .u64 .ptr .align 1 contiguous_prod2_f16_param_2,
	.param .u64 .ptr .align 1 contiguous_prod2_f16_param_3,
	.param .u64 contiguous_prod2_f16_param_4,
	.param .u64 contiguous_prod2_f16_param_5,
	.param .u64 contiguous_prod2_f16_param_6
)
{
	.reg .pred 	%p<53>;
	.reg .b16 	%rs<29>;
	.reg .b32 	%r<216>;
	.reg .b64 	%rd<572>;

	ld.param.u64 	%rd266, [contiguous_prod2_f16_param_1];
	ld.param.u64 	%rd267, [contiguous_prod2_f16_param_2];
	ld.param.u64 	%rd268, [contiguous_prod2_f16_param_3];
	ld.param.u64 	%rd263, [contiguous_prod2_f16_param_4];
	ld.param.u64 	%rd264, [contiguous_prod2_f16_param_5];
	ld.param.u64 	%rd265, [contiguous_prod2_f16_param_6];
	cvta.to.global.u64 	%rd1, %rd268;
	cvta.to.global.u64 	%rd2, %rd267;
	cvta.to.global.u64 	%rd571, %rd266;
	mov.u32 	%r1, %tid.x;
	mov.u32 	%r2, %ctaid.x;
	mov.u32 	%r215, %ntid.x;
	mul.lo.s32 	%r51, %r2, %r215;
	shl.b32 	%r52, %r51, 1;
	add.s32 	%r4, %r52, %r1;
	mov.b16 	%rs2, 15360;
	// begin inline asm
	cvt.rn.f16.u16 %rs1, %rs2;
	// end inline asm
	shl.b32 	%r53, %r1, 1;
	mov.u32 	%r54, prodsdata_f16;
	add.s32 	%r5, %r54, %r53;
	st.shared.u16 	[%r5], %rs1;
	add.s32 	%r55, %r4, %r215;
	cvt.u64.u32 	%rd4, %r55;
	setp.le.u64 	%p1, %rd264, %rd4;
	@%p1 bra 	$L__BB68_54;
	cvt.u64.u32 	%rd401, %r4;
	mov.u32 	%r132, %ctaid.y;
	cvt.u64.u32 	%rd402, %r132;
	mul.lo.s64 	%rd403, %rd264, %rd402;
	add.s64 	%rd525, %rd403, %rd401;
	add.s64 	%rd523, %rd403, %rd4;
	cvt.u32.u64 	%r6, %rd263;
	add.s32 	%r209, %r6, -1;
	setp.lt.s32 	%p27, %r209, 0;
	mov.b64 	%rd529, 0;
	mov.u64 	%rd530, %rd529;
	@%p27 bra 	$L__BB68_53;
	setp.lt.u32 	%p28, %r209, 3;
	mov.b64 	%rd530, 0;
	mov.u64 	%rd529, %rd530;
	@%p28 bra 	$L__BB68_30;
	add.s32 	%r207, %r6, -2;
	and.b32  	%r133, %r6, -4;
	neg.s32 	%r206, %r133;
	mov.b64 	%rd530, 0;
$L__BB68_4:
	.pragma "nounroll";
	add.s32 	%r12, %r207, 1;
	mul.wide.u32 	%rd407, %r12, 8;
	add.s64 	%rd408, %rd2, %rd407;
	ld.global.u64 	%rd11, [%rd408];
	or.b64  	%rd409, %rd525, %rd11;
	and.b64  	%rd410, %rd409, -4294967296;
	setp.ne.s64 	%p29, %rd410, 0;
	@%p29 bra 	$L__BB68_6;
	cvt.u32.u64 	%r134, %rd11;
	cvt.u32.u64 	%r135, %rd525;
	div.u32 	%r136, %r135, %r134;
	mul.lo.s32 	%r137, %r136, %r134;
	sub.s32 	%r138, %r135, %r137;
	cvt.u64.u32 	%rd491, %r136;
	cvt.u64.u32 	%rd492, %r138;
	bra.uni 	$L__BB68_7;
$L__BB68_6:
	div.s64 	%rd491, %rd525, %rd11;
	mul.lo.s64 	%rd411, %rd491, %rd11;
	sub.s64 	%rd492, %rd525, %rd411;
$L__BB68_7:
	mul.wide.u32 	%rd412, %r12, 8;
	add.s64 	%rd413, %rd1, %rd412;
	ld.global.u64 	%rd18, [%rd413];
	mad.lo.s64 	%rd19, %rd18, %rd492, %rd529;
	or.b64  	%rd414, %rd523, %rd11;
	and.b64  	%rd415, %rd414, -4294967296;
	setp.ne.s64 	%p30, %rd415, 0;
	@%p30 bra 	$L__BB68_9;
	cvt.u32.u64 	%r139, %rd11;
	cvt.u32.u64 	%r140, %rd523;
	div.u32 	%r141, %r140, %r139;
	mul.lo.s32 	%r142, %r141, %r139;
	sub.s32 	%r143, %r140, %r142;
	cvt.u64.u32 	%rd493, %r141;
	cvt.u64.u32 	%rd494, %r143;
	bra.uni 	$L__BB68_10;
$L__BB68_9:
	div.s64 	%rd493, %rd523, %rd11;
	mul.lo.s64 	%rd416, %rd493, %rd11;
	sub.s64 	%rd494, %rd523, %rd416;
$L__BB68_10:
	mad.lo.s64 	%rd26, %rd494, %rd18, %rd530;
	mul.wide.u32 	%rd417, %r207, 8;
	add.s64 	%rd418, %rd2, %rd417;
	ld.global.u64 	%rd27, [%rd418];
	or.b64  	%rd419, %rd491, %rd27;
	and.b64  	%rd420, %rd419, -4294967296;
	setp.ne.s64 	%p31, %rd420, 0;
	@%p31 bra 	$L__BB68_12;
	cvt.u32.u64 	%r144, %rd27;
	cvt.u32.u64 	%r145, %rd491;
	div.u32 	%r146, %r145, %r144;
	mul.lo.s32 	%r147, %r146, %r144;
	sub.s32 	%r148, %r145, %r147;
	cvt.u64.u32 	%rd495, %r146;
	cvt.u64.u32 	%rd496, %r148;
	bra.uni 	$L__BB68_13;
$L__BB68_12:
	div.s64 	%rd495, %rd491, %rd27;
	mul.lo.s64 	%rd421, %rd495, %rd27;
	sub.s64 	%rd496, %rd491, %rd421;
$L__BB68_13:
	mul.wide.u32 	%rd422, %r207, 8;
	add.s64 	%rd423, %rd1, %rd422;
	ld.global.u64 	%rd34, [%rd423];
	mad.lo.s64 	%rd35, %rd34, %rd496, %rd19;
	or.b64  	%rd424, %rd493, %rd27;
	and.b64  	%rd425, %rd424, -4294967296;
	setp.ne.s64 	%p32, %rd425, 0;
	@%p32 bra 	$L__BB68_15;
	cvt.u32.u64 	%r149, %rd27;
	cvt.u32.u64 	%r150, %rd493;
	div.u32 	%r151, %r150, %r149;
	mul.lo.s32 	%r152, %r151, %r149;
	sub.s32 	%r153, %r150, %r152;
	cvt.u64.u32 	%rd497, %r151;
	cvt.u64.u32 	%rd498, %r153;
	bra.uni 	$L__BB68_16;
$L__BB68_15:
	div.s64 	%rd497, %rd493, %rd27;
	mul.lo.s64 	%rd426, %rd497, %rd27;
	sub.s64 	%rd498, %rd493, %rd426;
$L__BB68_16:
	mad.lo.s64 	%rd42, %rd498, %rd34, %rd26;
	add.s32 	%r13, %r207, -1;
	mul.wide.u32 	%rd427, %r13, 8;
	add.s64 	%rd428, %rd2, %rd427;
	ld.global.u64 	%rd43, [%rd428];
	or.b64  	%rd429, %rd495, %rd43;
	and.b64  	%rd430, %rd429, -4294967296;
	setp.ne.s64 	%p33, %rd430, 0;
	@%p33 bra 	$L__BB68_18;
	cvt.u32.u64 	%r154, %rd43;
	cvt.u32.u64 	%r155, %rd495;
	div.u32 	%r156, %r155, %r154;
	mul.lo.s32 	%r157, %r156, %r154;
	sub.s32 	%r158, %r155, %r157;
	cvt.u64.u32 	%rd499, %r156;
	cvt.u64.u32 	%rd500, %r158;
	bra.uni 	$L__BB68_19;
$L__BB68_18:
	div.s64 	%rd499, %rd495, %rd43;
	mul.lo.s64 	%rd431, %rd499, %rd43;
	sub.s64 	%rd500, %rd495, %rd431;
$L__BB68_19:
	mul.wide.u32 	%rd432, %r13, 8;
	add.s64 	%rd433, %rd1, %rd432;
	ld.global.u64 	%rd50, [%rd433];
	mad.lo.s64 	%rd51, %rd50, %rd500, %rd35;
	or.b64  	%rd434, %rd497, %rd43;
	and.b64  	%rd435, %rd434, -4294967296;
	setp.ne.s64 	%p34, %rd435, 0;
	@%p34 bra 	$L__BB68_21;
	cvt.u32.u64 	%r159, %rd43;
	cvt.u32.u64 	%r160, %rd497;
	div.u32 	%r161, %r160, %r159;
	mul.lo.s32 	%r162, %r161, %r159;
	sub.s32 	%r163, %r160, %r162;
	cvt.u64.u32 	%rd501, %r161;
	cvt.u64.u32 	%rd502, %r163;
	bra.uni 	$L__BB68_22;
$L__BB68_21:
	div.s64 	%rd501, %rd497, %rd43;
	mul.lo.s64 	%rd436, %rd501, %rd43;
	sub.s64 	%rd502, %rd497, %rd436;
$L__BB68_22:
	mad.lo.s64 	%rd58, %rd502, %rd50, %rd42;
	add.s32 	%r164, %r207, -2;
	mul.wide.u32 	%rd437, %r164, 8;
	add.s64 	%rd438, %rd2, %rd437;
	ld.global.u64 	%rd59, [%rd438];
	or.b64  	%rd439, %rd499, %rd59;
	and.b64  	%rd440, %rd439, -4294967296;
	setp.ne.s64 	%p35, %rd440, 0;
	@%p35 bra 	$L__BB68_24;
	cvt.u32.u64 	%r165, %rd59;
	cvt.u32.u64 	%r166, %rd499;
	div.u32 	%r167, %r166, %r165;
	mul.lo.s32 	%r168, %r167, %r165;
	sub.s32 	%r169, %r166, %r168;
	cvt.u64.u32 	%rd525, %r167;
	cvt.u64.u32 	%rd504, %r169;
	bra.uni 	$L__BB68_25;
$L__BB68_24:
	div.s64 	%rd525, %rd499, %rd59;
	mul.lo.s64 	%rd441, %rd525, %rd59;
	sub.s64 	%rd504, %rd499, %rd441;
$L__BB68_25:
	mul.wide.u32 	%rd442, %r164, 8;
	add.s64 	%rd443, %rd1, %rd442;
	ld.global.u64 	%rd66, [%rd443];
	mad.lo.s64 	%rd529, %rd66, %rd504, %rd51;
	or.b64  	%rd444, %rd501, %rd59;
	and.b64  	%rd445, %rd444, -4294967296;
	setp.ne.s64 	%p36, %rd445, 0;
	@%p36 bra 	$L__BB68_27;
	cvt.u32.u64 	%r171, %rd59;
	cvt.u32.u64 	%r172, %rd501;
	div.u32 	%r173, %r172, %r171;
	mul.lo.s32 	%r174, %r173, %r171;
	sub.s32 	%r175, %r172, %r174;
	cvt.u64.u32 	%rd523, %r173;
	cvt.u64.u32 	%rd506, %r175;
	bra.uni 	$L__BB68_28;
$L__BB68_27:
	div.s64 	%rd523, %rd501, %rd59;
	mul.lo.s64 	%rd446, %rd523, %rd59;
	sub.s64 	%rd506, %rd501, %rd446;
$L__BB68_28:
	mad.lo.s64 	%rd530, %rd506, %rd66, %rd58;
	add.s32 	%r207, %r207, -4;
	add.s32 	%r206, %r206, 4;
	setp.ne.s32 	%p37, %r206, 0;
	@%p37 bra 	$L__BB68_4;
	add.s32 	%r209, %r207, 1;
$L__BB68_30:
	and.b32  	%r18, %r6, 3;
	setp.eq.s32 	%p38, %r18, 0;
	@%p38 bra 	$L__BB68_53;
	setp.eq.s32 	%p39, %r18, 1;
	@%p39 bra 	$L__BB68_45;
	mul.wide.u32 	%rd448, %r209, 8;
	add.s64 	%rd449, %rd2, %rd448;
	ld.global.u64 	%rd81, [%rd449];
	or.b64  	%rd450, %rd525, %rd81;
	and.b64  	%rd451, %rd450, -4294967296;
	setp.ne.s64 	%p40, %rd451, 0;
	@%p40 bra 	$L__BB68_34;
	cvt.u32.u64 	%r176, %rd81;
	cvt.u32.u64 	%r177, %rd525;
	div.u32 	%r178, %r177, %r176;
	mul.lo.s32 	%r179, %r178, %r176;
	sub.s32 	%r180, %r177, %r179;
	cvt.u64.u32 	%rd513, %r178;
	cvt.u64.u32 	%rd514, %r180;
	bra.uni 	$L__BB68_35;
$L__BB68_34:
	div.s64 	%rd513, %rd525, %rd81;
	mul.lo.s64 	%rd452, %rd513, %rd81;
	sub.s64 	%rd514, %rd525, %rd452;
$L__BB68_35:
	add.s64 	%rd454, %rd1, %rd448;
	ld.global.u64 	%rd88, [%rd454];
	mad.lo.s64 	%rd89, %rd88, %rd514, %rd529;
	or.b64  	%rd455, %rd523, %rd81;
	and.b64  	%rd456, %rd455, -4294967296;
	setp.ne.s64 	%p41, %rd456, 0;
	@%p41 bra 	$L__BB68_37;
	cvt.u32.u64 	%r181, %rd81;
	cvt.u32.u64 	%r182, %rd523;
	div.u32 	%r183, %r182, %r181;
	mul.lo.s32 	%r184, %r183, %r181;
	sub.s32 	%r185, %r182, %r184;
	cvt.u64.u32 	%rd515, %r183;
	cvt.u64.u32 	%rd516, %r185;
	bra.uni 	$L__BB68_38;
$L__BB68_37:
	div.s64 	%rd515, %rd523, %rd81;
	mul.lo.s64 	%rd457, %rd515, %rd81;
	sub.s64 	%rd516, %rd523, %rd457;
$L__BB68_38:
	mad.lo.s64 	%rd96, %rd516, %rd88, %rd530;
	add.s32 	%r19, %r209, -1;
	mul.wide.u32 	%rd458, %r19, 8;
	add.s64 	%rd459, %rd2, %rd458;
	ld.global.u64 	%rd97, [%rd459];
	or.b64  	%rd460, %rd513, %rd97;
	and.b64  	%rd461, %rd460, -4294967296;
	setp.ne.s64 	%p42, %rd461, 0;
	@%p42 bra 	$L__BB68_40;
	cvt.u32.u64 	%r186, %rd97;
	cvt.u32.u64 	%r187, %rd513;
	div.u32 	%r188, %r187, %r186;
	mul.lo.s32 	%r189, %r188, %r186;
	sub.s32 	%r190, %r187, %r189;
	cvt.u64.u32 	%rd525, %r188;
	cvt.u64.u32 	%rd518, %r190;
	bra.uni 	$L__BB68_41;
$L__BB68_40:
	div.s64 	%rd525, %rd513, %rd97;
	mul.lo.s64 	%rd462, %rd525, %rd97;
	sub.s64 	%rd518, %rd513, %rd462;
$L__BB68_41:
	add.s64 	%rd464, %rd1, %rd458;
	ld.global.u64 	%rd104, [%rd464];
	mad.lo.s64 	%rd529, %rd104, %rd518, %rd89;
	or.b64  	%rd465, %rd515, %rd97;
	and.b64  	%rd466, %rd465, -4294967296;
	setp.ne.s64 	%p43, %rd466, 0;
	@%p43 bra 	$L__BB68_43;
	cvt.u32.u64 	%r191, %rd97;
	cvt.u32.u64 	%r192, %rd515;
	div.u32 	%r193, %r192, %r191;
	mul.lo.s32 	%r194, %r193, %r191;
	sub.s32 	%r195, %r192, %r194;
	cvt.u64.u32 	%rd523, %r193;
	cvt.u64.u32 	%rd520, %r195;
	bra.uni 	$L__BB68_44;
$L__BB68_43:
	div.s64 	%rd523, %rd515, %rd97;
	mul.lo.s64 	%rd467, %rd523, %rd97;
	sub.s64 	%rd520, %rd515, %rd467;
$L__BB68_44:
	mad.lo.s64 	%rd530, %rd520, %rd104, %rd96;
	add.s32 	%r209, %r209, -2;
$L__BB68_45:
	and.b32  	%r196, %r6, 1;
	setp.eq.b32 	%p44, %r196, 1;
	not.pred 	%p45, %p44;
	@%p45 bra 	$L__BB68_53;
	mul.wide.u32 	%rd468, %r209, 8;
	add.s64 	%rd469, %rd2, %rd468;
	ld.global.u64 	%rd119, [%rd469];
	or.b64  	%rd470, %rd525, %rd119;
	and.b64  	%rd471, %rd470, -4294967296;
	setp.ne.s64 	%p46, %rd471, 0;
	@%p46 bra 	$L__BB68_48;
	cvt.u32.u64 	%r197, %rd119;
	cvt.u32.u64 	%r198, %rd525;
	rem.u32 	%r199, %r198, %r197;
	cvt.u64.u32 	%rd527, %r199;
	bra.uni 	$L__BB68_49;
$L__BB68_48:
	rem.s64 	%rd527, %rd525, %rd119;
$L__BB68_49:
	add.s64 	%rd473, %rd1, %rd468;
	ld.global.u64 	%rd123, [%rd473];
	mad.lo.s64 	%rd529, %rd123, %rd527, %rd529;
	or.b64  	%rd474, %rd523, %rd119;
	and.b64  	%rd475, %rd474, -4294967296;
	setp.ne.s64 	%p47, %rd475, 0;
	@%p47 bra 	$L__BB68_51;
	cvt.u32.u64 	%r200, %rd119;
	cvt.u32.u64 	%r201, %rd523;
	rem.u32 	%r202, %r201, %r200;
	cvt.u64.u32 	%rd528, %r202;
	bra.uni 	$L__BB68_52;
$L__BB68_51:
	rem.s64 	%rd528, %rd523, %rd119;
$L__BB68_52:
	mad.lo.s64 	%rd530, %rd528, %rd123, %rd530;
$L__BB68_53:
	shl.b64 	%rd476, %rd529, 1;
	add.s64 	%rd477, %rd571, %rd476;
	ld.global.u16 	%rs5, [%rd477];
	shl.b64 	%rd478, %rd530, 1;
	add.s64 	%rd479, %rd571, %rd478;
	ld.global.u16 	%rs6, [%rd479];
	// begin inline asm
	{mul.f16 %rs4,%rs5,%rs6;
}
	// end inline asm
	st.shared.u16 	[%r5], %rs4;
	bra.uni 	$L__BB68_114;
$L__BB68_54:
	cvt.u64.u32 	%rd131, %r4;
	setp.le.u64 	%p2, %rd264, %rd131;
	@%p2 bra 	$L__BB68_114;
	mov.u32 	%r56, %ctaid.y;
	cvt.u64.u32 	%rd269, %r56;
	mad.lo.s64 	%rd562, %rd264, %rd269, %rd131;
	cvt.u32.u64 	%r22, %rd263;
	add.s32 	%r213, %r22, -1;
	setp.lt.s32 	%p3, %r213, 0;
	@%p3 bra 	$L__BB68_113;
	and.b32  	%r24, %r22, 7;
	setp.lt.u32 	%p4, %r213, 7;
	@%p4 bra 	$L__BB68_84;
	add.s32 	%r211, %r22, -4;
	and.b32  	%r57, %r22, -8;
	neg.s32 	%r210, %r57;
$L__BB68_58:
	.pragma "nounroll";
	add.s32 	%r29, %r211, 3;
	mul.wide.u32 	%rd271, %r29, 8;
	add.s64 	%rd272, %rd2, %rd271;
	ld.global.u64 	%rd135, [%rd272];
	or.b64  	%rd273, %rd562, %rd135;
	and.b64  	%rd274, %rd273, -4294967296;
	setp.ne.s64 	%p5, %rd274, 0;
	@%p5 bra 	$L__BB68_60;
	cvt.u32.u64 	%r58, %rd135;
	cvt.u32.u64 	%r59, %rd562;
	div.u32 	%r60, %r59, %r58;
	mul.lo.s32 	%r61, %r60, %r58;
	sub.s32 	%r62, %r59, %r61;
	cvt.u64.u32 	%rd533, %r60;
	cvt.u64.u32 	%rd534, %r62;
	bra.uni 	$L__BB68_61;
$L__BB68_60:
	div.s64 	%rd533, %rd562, %rd135;
	mul.lo.s64 	%rd275, %rd533, %rd135;
	sub.s64 	%rd534, %rd562, %rd275;
$L__BB68_61:
	add.s64 	%rd277, %rd1, %rd271;
	ld.global.u64 	%rd278, [%rd277];
	mul.lo.s64 	%rd142, %rd278, %rd534;
	add.s32 	%r30, %r211, 2;
	mul.wide.u32 	%rd279, %r30, 8;
	add.s64 	%rd280, %rd2, %rd279;
	ld.global.u64 	%rd143, [%rd280];
	or.b64  	%rd281, %rd533, %rd143;
	and.b64  	%rd282, %rd281, -4294967296;
	setp.ne.s64 	%p6, %rd282, 0;
	@%p6 bra 	$L__BB68_63;
	cvt.u32.u64 	%r63, %rd143;
	cvt.u32.u64 	%r64, %rd533;
	div.u32 	%r65, %r64, %r63;
	mul.lo.s32 	%r66, %r65, %r63;
	sub.s32 	%r67, %r64, %r66;
	cvt.u64.u32 	%rd535, %r65;
	cvt.u64.u32 	%rd536, %r67;
	bra.uni 	$L__BB68_64;
$L__BB68_63:
	div.s64 	%rd535, %rd533, %rd143;
	mul.lo.s64 	%rd283, %rd535, %rd143;
	sub.s64 	%rd536, %rd533, %rd283;
$L__BB68_64:
	add.s64 	%rd285, %rd1, %rd279;
	ld.global.u64 	%rd286, [%rd285];
	mad.lo.s64 	%rd150, %rd286, %rd536, %rd142;
	add.s32 	%r31, %r211, 1;
	mul.wide.u32 	%rd287, %r31, 8;
	add.s64 	%rd288, %rd2, %rd287;
	ld.global.u64 	%rd151, [%rd288];
	or.b64  	%rd289, %rd535, %rd151;
	and.b64  	%rd290, %rd289, -4294967296;
	setp.ne.s64 	%p7, %rd290, 0;
	@%p7 bra 	$L__BB68_66;
	cvt.u32.u64 	%r68, %rd151;
	cvt.u32.u64 	%r69, %rd535;
	div.u32 	%r70, %r69, %r68;
	mul.lo.s32 	%r71, %r70, %r68;
	sub.s32 	%r72, %r69, %r71;
	cvt.u64.u32 	%rd537, %r70;
	cvt.u64.u32 	%rd538, %r72;
	bra.uni 	$L__BB68_67;
$L__BB68_66:
	div.s64 	%rd537, %rd535, %rd151;
	mul.lo.s64 	%rd291, %rd537, %rd151;
	sub.s64 	%rd538, %rd535, %rd291;
$L__BB68_67:
	add.s64 	%rd293, %rd1, %rd287;
	ld.global.u64 	%rd294, [%rd293];
	mad.lo.s64 	%rd158, %rd294, %rd538, %rd150;
	add.s32 	%r32, %r211, -4;
	mul.wide.u32 	%rd295, %r211, 8;
	add.s64 	%rd296, %rd2, %rd295;
	ld.global.u64 	%rd159, [%rd296];
	or.b64  	%rd297, %rd537, %rd159;
	and.b64  	%rd298, %rd297, -4294967296;
	setp.ne.s64 	%p8, %rd298, 0;
	@%p8 bra 	$L__BB68_69;
	cvt.u32.u64 	%r73, %rd159;
	cvt.u32.u64 	%r74, %rd537;
	div.u32 	%r75, %r74, %r73;
	mul.lo.s32 	%r76, %r75, %r73;
	sub.s32 	%r77, %r74, %r76;
	cvt.u64.u32 	%rd539, %r75;
	cvt.u64.u32 	%rd540, %r77;
	bra.uni 	$L__BB68_70;
$L__BB68_69:
	div.s64 	%rd539, %rd537, %rd159;
	mul.lo.s64 	%rd299, %rd539, %rd159;
	sub.s64 	%rd540, %rd537, %rd299;
$L__BB68_70:
	add.s64 	%rd301, %rd1, %rd295;
	ld.global.u64 	%rd302, [%rd301];
	mad.lo.s64 	%rd166, %rd302, %rd540, %rd158;
	add.s32 	%r33, %r211, -1;
	mul.wide.u32 	%rd303, %r33, 8;
	add.s64 	%rd304, %rd2, %rd303;
	ld.global.u64 	%rd167, [%rd304];
	or.b64  	%rd305, %rd539, %rd167;
	and.b64  	%rd306, %rd305, -4294967296;
	setp.ne.s64 	%p9, %rd306, 0;
	@%p9 bra 	$L__BB68_72;
	cvt.u32.u64 	%r78, %rd167;
	cvt.u32.u64 	%r79, %rd539;
	div.u32 	%r80, %r79, %r78;
	mul.lo.s32 	%r81, %r80, %r78;
	sub.s32 	%r82, %r79, %r81;
	cvt.u64.u32 	%rd541, %r80;
	cvt.u64.u32 	%rd542, %r82;
	bra.uni 	$L__BB68_73;
$L__BB68_72:
	div.s64 	%rd541, %rd539, %rd167;
	mul.lo.s64 	%rd307, %rd541, %rd167;
	sub.s64 	%rd542, %rd539, %rd307;
$L__BB68_73:
	add.s64 	%rd309, %rd1, %rd303;
	ld.global.u64 	%rd310, [%rd309];
	mad.lo.s64 	%rd174, %rd310, %rd542, %rd166;
	add.s32 	%r34, %r211, -2;
	mul.wide.u32 	%rd311, %r34, 8;
	add.s64 	%rd312, %rd2, %rd311;
	ld.global.u64 	%rd175, [%rd312];
	or.b64  	%rd313, %rd541, %rd175;
	and.b64  	%rd314, %rd313, -4294967296;
	setp.ne.s64 	%p10, %rd314, 0;
	@%p10 bra 	$L__BB68_75;
	cvt.u32.u64 	%r83, %rd175;
	cvt.u32.u64 	%r84, %rd541;
	div.u32 	%r85, %r84, %r83;
	mul.lo.s32 	%r86, %r85, %r83;
	sub.s32 	%r87, %r84, %r86;
	cvt.u64.u32 	%rd543, %r85;
	cvt.u64.u32 	%rd544, %r87;
	bra.uni 	$L__BB68_76;
$L__BB68_75:
	div.s64 	%rd543, %rd541, %rd175;
	mul.lo.s64 	%rd315, %rd543, %rd175;
	sub.s64 	%rd544, %rd541, %rd315;
$L__BB68_76:
	add.s64 	%rd317, %rd1, %rd311;
	ld.global.u64 	%rd318, [%rd317];
	mad.lo.s64 	%rd182, %rd318, %rd544, %rd174;
	add.s32 	%r35, %r211, -3;
	mul.wide.u32 	%rd319, %r35, 8;
	add.s64 	%rd320, %rd2, %rd319;
	ld.global.u64 	%rd183, [%rd320];
	or.b64  	%rd321, %rd543, %rd183;
	and.b64  	%rd322, %rd321, -4294967296;
	setp.ne.s64 	%p11, %rd322, 0;
	@%p11 bra 	$L__BB68_78;
	cvt.u32.u64 	%r88, %rd183;
	cvt.u32.u64 	%r89, %rd543;
	div.u32 	%r90, %r89, %r88;
	mul.lo.s32 	%r91, %r90, %r88;
	sub.s32 	%r92, %r89, %r91;
	cvt.u64.u32 	%rd545, %r90;
	cvt.u64.u32 	%rd546, %r92;
	bra.uni 	$L__BB68_79;
$L__BB68_78:
	div.s64 	%rd545, %rd543, %rd183;
	mul.lo.s64 	%rd323, %rd545, %rd183;
	sub.s64 	%rd546, %rd543, %rd323;
$L__BB68_79:
	add.s64 	%rd325, %rd1, %rd319;
	ld.global.u64 	%rd326, [%rd325];
	mad.lo.s64 	%rd190, %rd326, %rd546, %rd182;
	mul.wide.u32 	%rd327, %r32, 8;
	add.s64 	%rd328, %rd2, %rd327;
	ld.global.u64 	%rd191, [%rd328];
	or.b64  	%rd329, %rd545, %rd191;
	and.b64  	%rd330, %rd329, -4294967296;
	setp.ne.s64 	%p12, %rd330, 0;
	@%p12 bra 	$L__BB68_81;
	cvt.u32.u64 	%r93, %rd191;
	cvt.u32.u64 	%r94, %rd545;
	div.u32 	%r95, %r94, %r93;
	mul.lo.s32 	%r96, %r95, %r93;
	sub.s32 	%r97, %r94, %r96;
	cvt.u64.u32 	%rd562, %r95;
	cvt.u64.u32 	%rd548, %r97;
	bra.uni 	$L__BB68_82;
$L__BB68_81:
	div.s64 	%rd562, %rd545, %rd191;
	mul.lo.s64 	%rd331, %rd562, %rd191;
	sub.s64 	%rd548, %rd545, %rd331;
$L__BB68_82:
	add.s64 	%rd333, %rd1, %rd327;
	ld.global.u64 	%rd334, [%rd333];
	mad.lo.s64 	%rd335, %rd334, %rd548, %rd190;
	shl.b64 	%rd336, %rd335, 1;
	add.s64 	%rd571, %rd571, %rd336;
	add.s32 	%r211, %r211, -8;
	add.s32 	%r210, %r210, 8;
	setp.ne.s32 	%p13, %r210, 0;
	@%p13 bra 	$L__BB68_58;
	add.s32 	%r213, %r211, 3;
$L__BB68_84:
	setp.eq.s32 	%p14, %r24, 0;
	@%p14 bra 	$L__BB68_113;
	and.b32  	%r40, %r22, 3;
	setp.lt.u32 	%p15, %r24, 4;
	@%p15 bra 	$L__BB68_99;
	mul.wide.u32 	%rd338, %r213, 8;
	add.s64 	%rd339, %rd2, %rd338;
	ld.global.u64 	%rd202, [%rd339];
	or.b64  	%rd340, %rd562, %rd202;
	and.b64  	%rd341, %rd340, -4294967296;
	setp.ne.s64 	%p16, %rd341, 0;
	@%p16 bra 	$L__BB68_88;
	cvt.u32.u64 	%r98, %rd202;
	cvt.u32.u64 	%r99, %rd562;
	div.u32 	%r100, %r99, %r98;
	mul.lo.s32 	%r101, %r100, %r98;
	sub.s32 	%r102, %r99, %r101;
	cvt.u64.u32 	%rd552, %r100;
	cvt.u64.u32 	%rd553, %r102;
	bra.uni 	$L__BB68_89;
$L__BB68_88:
	div.s64 	%rd552, %rd562, %rd202;
	mul.lo.s64 	%rd342, %rd552, %rd202;
	sub.s64 	%rd553, %rd562, %rd342;
$L__BB68_89:
	add.s64 	%rd344, %rd1, %rd338;
	ld.global.u64 	%rd345, [%rd344];
	mul.lo.s64 	%rd209, %rd345, %rd553;
	add.s32 	%r41, %r213, -1;
	mul.wide.u32 	%rd346, %r41, 8;
	add.s64 	%rd347, %rd2, %rd346;
	ld.global.u64 	%rd210, [%rd347];
	or.b64  	%rd348, %rd552, %rd210;
	and.b64  	%rd349, %rd348, -4294967296;
	setp.ne.s64 	%p17, %rd349, 0;
	@%p17 bra 	$L__BB68_91;
	cvt.u32.u64 	%r103, %rd210;
	cvt.u32.u64 	%r104, %rd552;
	div.u32 	%r105, %r104, %r103;
	mul.lo.s32 	%r106, %r105, %r103;
	sub.s32 	%r107, %r104, %r106;
	cvt.u64.u32 	%rd554, %r105;
	cvt.u64.u32 	%rd555, %r107;
	bra.uni 	$L__BB68_92;
$L__BB68_91:
	div.s64 	%rd554, %rd552, %rd210;
	mul.lo.s64 	%rd350, %rd554, %rd210;
	sub.s64 	%rd555, %rd552, %rd350;
$L__BB68_92:
	add.s64 	%rd352, %rd1, %rd346;
	ld.global.u64 	%rd353, [%rd352];
	mad.lo.s64 	%rd217, %rd353, %rd555, %rd209;
	add.s32 	%r42, %r213, -2;
	mul.wide.u32 	%rd354, %r42, 8;
	add.s64 	%rd355, %rd2, %rd354;
	ld.global.u64 	%rd218, [%rd355];
	or.b64  	%rd356, %rd554, %rd218;
	and.b64  	%rd357, %rd356, -4294967296;
	setp.ne.s64 	%p18, %rd357, 0;
	@%p18 bra 	$L__BB68_94;
	cvt.u32.u64 	%r108, %rd218;
	cvt.u32.u64 	%r109, %rd554;
	div.u32 	%r110, %r109, %r108;
	mul.lo.s32 	%r111, %r110, %r108;
	sub.s32 	%r112, %r109, %r111;
	cvt.u64.u32 	%rd556, %r110;
	cvt.u64.u32 	%rd557, %r112;
	bra.uni 	$L__BB68_95;
$L__BB68_94:
	div.s64 	%rd556, %rd554, %rd218;
	mul.lo.s64 	%rd358, %rd556, %rd218;
	sub.s64 	%rd557, %rd554, %rd358;
$L__BB68_95:
	add.s64 	%rd360, %rd1, %rd354;
	ld.global.u64 	%rd361, [%rd360];
	mad.lo.s64 	%rd225, %rd361, %rd557, %rd217;
	add.s32 	%r43, %r213, -3;
	mul.wide.u32 	%rd362, %r43, 8;
	add.s64 	%rd363, %rd2, %rd362;
	ld.global.u64 	%rd226, [%rd363];
	or.b64  	%rd364, %rd556, %rd226;
	and.b64  	%rd365, %rd364, -4294967296;
	setp.ne.s64 	%p19, %rd365, 0;
	@%p19 bra 	$L__BB68_97;
	cvt.u32.u64 	%r113, %rd226;
	cvt.u32.u64 	%r114, %rd556;
	div.u32 	%r115, %r114, %r113;
	mul.lo.s32 	%r116, %r115, %r113;
	sub.s32 	%r117, %r114, %r116;
	cvt.u64.u32 	%rd562, %r115;
	cvt.u64.u32 	%rd559, %r117;
	bra.uni 	$L__BB68_98;
$L__BB68_97:
	div.s64 	%rd562, %rd556, %rd226;
	mul.lo.s64 	%rd366, %rd562, %rd226;
	sub.s64 	%rd559, %rd556, %rd366;
$L__BB68_98:
	add.s64 	%rd368, %rd1, %rd362;
	ld.global.u64 	%rd369, [%rd368];
	mad.lo.s64 	%rd370, %rd369, %rd559, %rd225;
	shl.b64 	%rd371, %rd370, 1;
	add.s64 	%rd571, %rd571, %rd371;
	add.s32 	%r213, %r213, -4;
$L__BB68_99:
	setp.eq.s32 	%p20, %r40, 0;
	@%p20 bra 	$L__BB68_113;
	setp.eq.s32 	%p21, %r40, 1;
	@%p21 bra 	$L__BB68_108;
	mul.wide.u32 	%rd373, %r213, 8;
	add.s64 	%rd374, %rd2, %rd373;
	ld.global.u64 	%rd237, [%rd374];
	or.b64  	%rd375, %rd562, %rd237;
	and.b64  	%rd376, %rd375, -4294967296;
	setp.ne.s64 	%p22, %rd376, 0;
	@%p22 bra 	$L__BB68_103;
	cvt.u32.u64 	%r118, %rd237;
	cvt.u32.u64 	%r119, %rd562;
	div.u32 	%r120, %r119, %r118;
	mul.lo.s32 	%r121, %r120, %r118;
	sub.s32 	%r122, %r119, %r121;
	cvt.u64.u32 	%rd563, %r120;
	cvt.u64.u32 	%rd564, %r122;
	bra.uni 	$L__BB68_104;
$L__BB68_103:
	div.s64 	%rd563, %rd562, %rd237;
	mul.lo.s64 	%rd377, %rd563, %rd237;
	sub.s64 	%rd564, %rd562, %rd377;
$L__BB68_104:
	add.s64 	%rd379, %rd1, %rd373;
	ld.global.u64 	%rd380, [%rd379];
	mul.lo.s64 	%rd244, %rd380, %rd564;
	add.s32 	%r46, %r213, -1;
	mul.wide.u32 	%rd381, %r46, 8;
	add.s64 	%rd382, %rd2, %rd381;
	ld.global.u64 	%rd245, [%rd382];
	or.b64  	%rd383, %rd563, %rd245;
	and.b64  	%rd384, %rd383, -4294967296;
	setp.ne.s64 	%p23, %rd384, 0;
	@%p23 bra 	$L__BB68_106;
	cvt.u32.u64 	%r123, %rd245;
	cvt.u32.u64 	%r124, %rd563;
	div.u32 	%r125, %r124, %r123;
	mul.lo.s32 	%r126, %r125, %r123;
	sub.s32 	%r127, %r124, %r126;
	cvt.u64.u32 	%rd562, %r125;
	cvt.u64.u32 	%rd566, %r127;
	bra.uni 	$L__BB68_107;
$L__BB68_106:
	div.s64 	%rd562, %rd563, %rd245;
	mul.lo.s64 	%rd385, %rd562, %rd245;
	sub.s64 	%rd566, %rd563, %rd385;
$L__BB68_107:
	add.s64 	%rd387, %rd1, %rd381;
	ld.global.u64 	%rd388, [%rd387];
	mad.lo.s64 	%rd389, %rd388, %rd566, %rd244;
	shl.b64 	%rd390, %rd389, 1;
	add.s64 	%rd571, %rd571, %rd390;
	add.s32 	%r213, %r213, -2;
$L__BB68_108:
	and.b32  	%r128, %r22, 1;
	setp.eq.b32 	%p24, %r128, 1;
	not.pred 	%p25, %p24;
	@%p25 bra 	$L__BB68_113;
	mul.wide.u32 	%rd391, %r213, 8;
	add.s64 	%rd392, %rd2, %rd391;
	ld.global.u64 	%rd256, [%rd392];
	or.b64  	%rd393, %rd562, %rd256;
	and.b64  	%rd394, %rd393, -4294967296;
	setp.ne.s64 	%p26, %rd394, 0;
	@%p26 bra 	$L__BB68_111;
	cvt.u32.u64 	%r129, %rd256;
	cvt.u32.u64 	%r130, %rd562;
	rem.u32 	%r131, %r130, %r129;
	cvt.u64.u32 	%rd570, %r131;
	bra.uni 	$L__BB68_112;
$L__BB68_111:
	rem.s64 	%rd570, %rd562, %rd256;
$L__BB68_112:
	add.s64 	%rd396, %rd1, %rd391;
	ld.global.u64 	%rd397, [%rd396];
	mul.lo.s64 	%rd398, %rd397, %rd570;
	shl.b64 	%rd399, %rd398, 1;
	add.s64 	%rd571, %rd571, %rd399;
$L__BB68_113:
	ld.global.u16 	%rs3, [%rd571];
	st.shared.u16 	[%r5], %rs3;
$L__BB68_114:
	bar.sync 	0;
	setp.lt.u32 	%p48, %r215, 66;
	@%p48 bra 	$L__BB68_118;
$L__BB68_115:
	shr.u32 	%r50, %r215, 1;
	setp.ge.u32 	%p49, %r1, %r50;
	@%p49 bra 	$L__BB68_117;
	ld.shared.u16 	%rs8, [%r5];
	and.b32  	%r203, %r215, 2046;
	add.s32 	%r204, %r5, %r203;
	ld.shared.u16 	%rs9, [%r204];
	// begin inline asm
	{mul.f16 %rs7,%rs8,%rs9;
}
	// end inline asm
	st.shared.u16 	[%r5], %rs7;
$L__BB68_117:
	bar.sync 	0;
	setp.gt.u32 	%p50, %r215, 131;
	mov.u32 	%r215, %r50;
	@%p50 bra 	$L__BB68_115;
$L__BB68_118:
	setp.gt.u32 	%p51, %r1, 31;
	@%p51 bra 	$L__BB68_121;
	ld.shared.u16 	%rs11, [%r5];
	ld.shared.u16 	%rs12, [%r5+64];
	// begin inline asm
	{mul.f16 %rs10,%rs11,%rs12;
}
	// end inline asm
	st.volatile.shared.u16 	[%r5], %rs10;
	ld.shared.u16 	%rs15, [%r5+32];
	// begin inline asm
	{mul.f16 %rs13,%rs10,%rs15;
}
	// end inline asm
	st.volatile.shared.u16 	[%r5], %rs13;
	ld.shared.u16 	%rs18, [%r5+16];
	// begin inline asm
	{mul.f16 %rs16,%rs13,%rs18;
}
	// end inline asm
	st.volatile.shared.u16 	[%r5], %rs16;
	ld.shared.u16 	%rs21, [%r5+8];
	// begin inline asm
	{mul.f16 %rs19,%rs16,%rs21;
}
	// end inline asm
	st.volatile.shared.u16 	[%r5], %rs19;
	ld.shared.u16 	%rs24, [%r5+4];
	// begin inline asm
	{mul.f16 %rs22,%rs19,%rs24;
}
	// end inline asm
	st.volatile.shared.u16 	[%r5], %rs22;
	ld.shared.u16 	%rs27, [%r5+2];
	// begin inline asm
	{mul.f16 %rs25,%rs22,%rs27;
}
	// end inline asm
	st.volatile.shared.u16 	[%r5], %rs25;
	setp.ne.s32 	%p52, %r1, 0;
	@%p52 bra 	$L__BB68_121;
	ld.param.u64 	%rd486, [contiguous_prod2_f16_param_0];
	cvt.u64.u32 	%rd480, %r2;
	mov.u32 	%r205, %ctaid.y;
	cvt.u64.u32 	%rd481, %r205;
	mad.lo.s64 	%rd482, %rd265, %rd481, %rd480;
	cvta.to.global.u64 	%rd483, %rd486;
	shl.b64 	%rd484, %rd482, 1;
	add.s64 	%rd485, %rd483, %rd484;
	ld.shared.u16 	%rs28, [prodsdata_f16];
	st.global.u16 	[%rd485], %rs28;
$L__BB68_121:
	ret;

}
	// .globl	contiguous_prod22_f16
.visible .entry contiguous_prod22_f16(
	.param .u64 .ptr .align 1 contiguous_prod22_f16_param_0,
	.param .u64 .ptr .align 1 contiguous_prod22_f16_param_1,
	.param .u64 contiguous_prod22_f16_param_2,
	.param .u64 contiguous_prod22_f16_param_3
)
{
	.reg .pred 	%p<8>;
	.reg .b16 	%rs<29>;
	.reg .b32 	%r<19>;
	.reg .b64 	%rd<27>;

	ld.param.u64 	%rd4, [contiguous_prod22_f16_param_0];
	ld.param.u64 	%rd7, [contiguous_prod22_f16_param_1];
	ld.param.u64 	%rd5, [contiguous_prod22_f16_param_2];
	ld.param.u64 	%rd6, [contiguous_prod22_f16_param_3];
	cvta.to.global.u64 	%rd1, %rd7;
	mov.u32 	%r1, %tid.x;
	mov.u32 	%r2, %ctaid.x;
	mov.u32 	%r18, %ntid.x;
	mul.lo.s32 	%r8, %r2, %r18;
	shl.b32 	%r9, %r8, 1;
	add.s32 	%r4, %r9, %r1;
	mov.b16 	%rs2, 15360;
	// begin inline asm
	cvt.rn.f16.u16 %rs1, %rs2;
	// end inline asm
	shl.b32 	%r10, %r1, 1;
	mov.u32 	%r11, prodsdata_f16;
	add.s32 	%r5, %r11, %r10;
	st.shared.u16 	[%r5], %rs1;
	add.s32 	%r12, %r4, %r18;
	cvt.u64.u32 	%rd2, %r12;
	setp.le.u64 	%p1, %rd5, %rd2;
	@%p1 bra 	$L__BB69_2;
	cvt.u64.u32 	%rd12, %r4;
	mov.u32 	%r14, %ctaid.y;
	cvt.u64.u32 	%rd13, %r14;
	mul.lo.s64 	%rd14, %rd5, %rd13;
	add.s64 	%rd15, %rd14, %rd12;
	shl.b64 	%rd16, %rd15, 1;
	add.s64 	%rd17, %rd1, %rd16;
	ld.global.u16 	%rs5, [%rd17];
	add.s64 	%rd18, %rd14, %rd2;
	shl.b64 	%rd19, %rd18, 1;
	add.s64 	%rd20, %rd1, %rd19;
	ld.global.u16 	%rs6, [%rd20];
	// begin inline asm
	{mul.f16 %rs4,%rs5,%rs6;
}
	// end inline asm
	st.shared.u16 	[%r5], %rs4;
	bra.uni 	$L__BB69_4;
$L__BB69_2:
	cvt.u64.u32 	%rd3, %r4;
	setp.le.u64 	%p2, %rd5, %rd3;
	@%p2 bra 	$L__BB69_4;
	mov.u32 	%r13, %ctaid.y;
	cvt.u64.u32 	%rd8, %r13;
	mad.lo.s64 	%rd9, %rd5, %rd8, %rd3;
	shl.b64 	%rd10, %rd9, 1;
	add.s64 	%rd11, %rd1, %rd10;
	ld.global.u16 	%rs3, [%rd11];
	st.shared.u16 	[%r5], %rs3;
$L__BB69_4:
	bar.sync 	0;
	setp.lt.u32 	%p3, %r18, 66;
	@%p3 bra 	$L__BB69_8;
$L__BB69_5:
	shr.u32 	%r7, %r18, 1;
	setp.ge.u32 	%p4, %r1, %r7;
	@%p4 bra 	$L__BB69_7;
	ld.shared.u16 	%rs8, [%r5];
	and.b32  	%r15, %r18, 2046;
	add.s32 	%r16, %r5, %r15;
	ld.shared.u16 	%rs9, [%r16];
	// begin inline asm
	{mul.f16 %rs7,%rs8,%rs9;
}
	// end inline asm
	st.shared.u16 	[%r5], %rs7;
$L__BB69_7:
	bar.sync 	0;
	setp.gt.u32 	%p5, %r18, 131;
	mov.u32 	%r18, %r7;
	@%p5 bra 	$L__BB69_5;
$L__BB69_8:
	setp.gt.u32 	%p6, %r1, 31;
	@%p6 bra 	$L__BB69_11;
	ld.shared.u16 	%rs11, [%r5];
	ld.shared.u16 	%rs12, [%r5+64];
	// begin inline asm
	{mul.f16 %rs10,%rs11,%rs12;
}
	// end inline asm
	st.volatile.shared.u16 	[%r5], %rs10;
	ld.shared.u16 	%rs15, [%r5+32];
	// begin inline asm
	{mul.f16 %rs13,%rs10,%rs15;
}
	// end inline asm
	st.volatile.shared.u16 	[%r5], %rs13;
	ld.shared.u16 	%rs18, [%r5+16];
	// begin inline asm
	{mul.f16 %rs16,%rs13,%rs18;
}
	// end inline asm
	st.volatile.shared.u16 	[%r5], %rs16;
	ld.shared.u16 	%rs21, [%r5+8];
	// begin inline asm
	{mul.f16 %rs19,%rs16,%rs21;
}
	// end inline asm
	st.volatile.shared.u16 	[%r5], %rs19;
	ld.shared.u16 	%rs24, [%r5+4];
	// begin inline asm
	{mul.f16 %rs22,%rs19,%rs24;
}
	// end inline asm
	st.volatile.shared.u16 	[%r5], %rs22;
	ld.shared.u16 	%rs27, [%r5+2];
	// begin inline asm
	{mul.f16 %rs25,%rs22,%rs27;
}
	// end inline asm
	st.volatile.shared.u16 	[%r5], %rs25;
	setp.ne.s32 	%p7, %r1, 0;
	@%p7 bra 	$L__BB69_11;
	cvt.u64.u32 	%rd21, %r2;
	mov.u32 	%r17, %ctaid.y;
	cvt.u64.u32 	%rd22, %r17;
	mad.lo.s64 	%rd23, %rd6, %rd22, %rd21;
	cvta.to.global.u64 	%rd24, %rd4;
	shl.b64 	%rd25, %rd23, 1;
	add.s64 	%rd26, %rd24, %rd25;
	ld.shared.u16 	%rs28, [prodsdata_f16];
	st.global.u16 	[%rd26], %rs28;
$L__BB69_11:
	ret;

}
	// .globl	contiguous_prod3_f16
.visible .entry contiguous_prod3_f16(
	.param .u64 .ptr .align 1 contiguous_prod3_f16_param_0,
	.param .u64 .ptr .align 1 contiguous_prod3_f16_param_1,
	.param .u64 .ptr .align 1 contiguous_prod3_f16_param_2,
	.param .u64 .ptr .align 1 contiguous_prod3_f16_param_3,
	.param .u64 contiguous_prod3_f16_param_4,
	.param .u64 contiguous_prod3_f16_param_5,
	.param .u64 contiguous_prod3_f16_param_6
)
{
	.reg .pred 	%p<38>;
	.reg .b16 	%rs<120>;
	.reg .b32 	%r<229>;
	.reg .b64 	%rd<308>;

	ld.param.u64 	%rd144, [contiguous_prod3_f16_param_0];
	ld.param.u64 	%rd145, [contiguous_prod3_f16_param_1];
	ld.param.u64 	%rd148, [contiguous_prod3_f16_param_2];
	ld.param.u64 	%rd149, [contiguous_prod3_f16_param_3];
	ld.param.u64 	%rd146, [contiguous_prod3_f16_param_4];
	ld.param.u64 	%rd147, [contiguous_prod3_f16_param_5];
	ld.param.u64 	%rd150, [contiguous_prod3_f16_param_6];
	cvta.to.global.u64 	%rd1, %rd149;
	cvta.to.global.u64 	%rd2, %rd148;
	mov.u32 	%r1, %tid.y;
	mov.u32 	%r2, %ntid.x;
	mov.u32 	%r3, %tid.x;
	mad.lo.s32 	%r72, %r1, %r2, %r3;
	mov.u32 	%r73, %ctaid.x;
	mad.lo.s32 	%r74, %r73, %r2, %r3;
	mov.u32 	%r4, %ctaid.y;
	mov.u32 	%r5, %ntid.y;
	mad.lo.s32 	%r75, %r4, %r5, %r1;
	mov.b16 	%rs18, 15360;
	// begin inline asm
	cvt.rn.f16.u16 %rs17, %rs18;
	// end inline asm
	shl.b32 	%r76, %r72, 1;
	mov.u32 	%r77, prodsdata_f16;
	add.s32 	%r7, %r77, %r76;
	st.shared.u16 	[%r7], %rs17;
	cvt.u64.u32 	%rd3, %r74;
	setp.le.u64 	%p1, %rd147, %rd3;
	cvt.u64.u32 	%rd152, %r75;
	setp.le.u64 	%p2, %rd150, %rd152;
	or.pred  	%p3, %p1, %p2;
	@%p3 bra 	$L__BB70_77;
	cvt.u32.u64 	%r78, %rd3;
	cvt.u32.u64 	%r79, %rd147;
	mad.lo.s32 	%r217, %r75, %r79, %r78;
	cvt.u32.u64 	%r9, %rd146;
	add.s32 	%r216, %r9, -1;
	setp.lt.s32 	%p4, %r216, 0;
	mov.b64 	%rd307, 0;
	@%p4 bra 	$L__BB70_59;
	setp.lt.u32 	%p5, %r216, 7;
	mov.b64 	%rd307, 0;
	@%p5 bra 	$L__BB70_30;
	add.s32 	%r212, %r9, -4;
	and.b32  	%r80, %r9, -8;
	neg.s32 	%r211, %r80;
	mov.b64 	%rd307, 0;
$L__BB70_4:
	.pragma "nounroll";
	add.s32 	%r16, %r212, 3;
	cvt.u64.u32 	%rd5, %r217;
	mul.wide.u32 	%rd157, %r16, 8;
	add.s64 	%rd158, %rd2, %rd157;
	ld.global.u64 	%rd6, [%rd158];
	and.b64  	%rd159, %rd6, -4294967296;
	setp.ne.s64 	%p6, %rd159, 0;
	@%p6 bra 	$L__BB70_6;
	cvt.u32.u64 	%r81, %rd6;
	cvt.u32.u64 	%r82, %rd5;
	div.u32 	%r83, %r82, %r81;
	mul.lo.s32 	%r84, %r83, %r81;
	sub.s32 	%r85, %r82, %r84;
	cvt.u64.u32 	%rd272, %r83;
	cvt.u64.u32 	%rd273, %r85;
	bra.uni 	$L__BB70_7;
$L__BB70_6:
	div.s64 	%rd272, %rd5, %rd6;
	mul.lo.s64 	%rd160, %rd272, %rd6;
	sub.s64 	%rd273, %rd5, %rd160;
$L__BB70_7:
	mul.wide.u32 	%rd161, %r16, 8;
	add.s64 	%rd162, %rd1, %rd161;
	ld.global.u64 	%rd163, [%rd162];
	mad.lo.s64 	%rd13, %rd163, %rd273, %rd307;
	add.s32 	%r17, %r212, 2;
	and.b64  	%rd14, %rd272, 4294967295;
	mul.wide.u32 	%rd164, %r17, 8;
	add.s64 	%rd165, %rd2, %rd164;
	ld.global.u64 	%rd15, [%rd165];
	and.b64  	%rd166, %rd15, -4294967296;
	setp.ne.s64 	%p7, %rd166, 0;
	@%p7 bra 	$L__BB70_9;
	cvt.u32.u64 	%r86, %rd15;
	cvt.u32.u64 	%r87, %rd14;
	div.u32 	%r88, %r87, %r86;
	mul.lo.s32 	%r89, %r88, %r86;
	sub.s32 	%r90, %r87, %r89;
	cvt.u64.u32 	%rd274, %r88;
	cvt.u64.u32 	%rd275, %r90;
	bra.uni 	$L__BB70_10;
$L__BB70_9:
	div.s64 	%rd274, %rd14, %rd15;
	mul.lo.s64 	%rd167, %rd274, %rd15;
	sub.s64 	%rd275, %rd14, %rd167;
$L__BB70_10:
	mul.wide.u32 	%rd168, %r17, 8;
	add.s64 	%rd169, %rd1, %rd168;
	ld.global.u64 	%rd170, [%rd169];
	mad.lo.s64 	%rd22, %rd170, %rd275, %rd13;
	add.s32 	%r18, %r212, 1;
	and.b64  	%rd23, %rd274, 4294967295;
	mul.wide.u32 	%rd171, %r18, 8;
	add.s64 	%rd172, %rd2, %rd171;
	ld.global.u64 	%rd24, [%rd172];
	and.b64  	%rd173, %rd24, -4294967296;
	setp.ne.s64 	%p8, %rd173, 0;
	@%p8 bra 	$L__BB70_12;
	cvt.u32.u64 	%r91, %rd24;
	cvt.u32.u64 	%r92, %rd23;
	div.u32 	%r93, %r92, %r91;
	mul.lo.s32 	%r94, %r93, %r91;
	sub.s32 	%r95, %r92, %r94;
	cvt.u64.u32 	%rd276, %r93;
	cvt.u64.u32 	%rd277, %r95;
	bra.uni 	$L__BB70_13;
$L__BB70_12:
	div.s64 	%rd276, %rd23, %rd24;
	mul.lo.s64 	%rd174, %rd276, %rd24;
	sub.s64 	%rd277, %rd23, %rd174;
$L__BB70_13:
	mul.wide.u32 	%rd175, %r18, 8;
	add.s64 	%rd176, %rd1, %rd175;
	ld.global.u64 	%rd177, [%rd176];
	mad.lo.s64 	%rd31, %rd177, %rd277, %rd22;
	and.b64  	%rd32, %rd276, 4294967295;
	mul.wide.u32 	%rd178, %r212, 8;
	add.s64 	%rd179, %rd2, %rd178;
	ld.global.u64 	%rd33, [%rd179];
	and.b64  	%rd180, %rd33, -4294967296;
	setp.ne.s64 	%p9, %rd180, 0;
	@%p9 bra 	$L__BB70_15;
	cvt.u32.u64 	%r96, %rd33;
	cvt.u32.u64 	%r97, %rd32;
	div.u32 	%r98, %r97, %r96;
	mul.lo.s32 	%r99, %r98, %r96;
	sub.s32 	%r100, %r97, %r99;
	cvt.u64.u32 	%rd278, %r98;
	cvt.u64.u32 	%rd279, %r100;
	bra.uni 	$L__BB70_16;
$L__BB70_15:
	div.s64 	%rd278, %rd32, %rd33;
	mul.lo.s64 	%rd181, %rd278, %rd33;
	sub.s64 	%rd279, %rd32, %rd181;
$L__BB70_16:
	mul.wide.u32 	%rd182, %r212, 8;
	add.s64 	%rd183, %rd1, %rd182;
	ld.global.u64 	%rd184, [%rd183];
	mad.lo.s64 	%rd40, %rd184, %rd279, %rd31;
	add.s32 	%r19, %r212, -1;
	and.b64  	%rd41, %rd278, 4294967295;
	mul.wide.u32 	%rd185, %r19, 8;
	add.s64 	%rd186, %rd2, %rd185;
	ld.global.u64 	%rd42, [%rd186];
	and.b64  	%rd187, %rd42, -4294967296;
	setp.ne.s64 	%p10, %rd187, 0;
	@%p10 bra 	$L__BB70_18;
	cvt.u32.u64 	%r101, %rd42;
	cvt.u32.u64 	%r102, %rd41;
	div.u32 	%r103, %r102, %r101;
	mul.lo.s32 	%r104, %r103, %r101;
	sub.s32 	%r105, %r102, %r104;
	cvt.u64.u32 	%rd280, %r103;
	cvt.u64.u32 	%rd281, %r105;
	bra.uni 	$L__BB70_19;
$L__BB70_18:
	div.s64 	%rd280, %rd41, %rd42;
	mul.lo.s64 	%rd188, %rd280, %rd42;
	sub.s64 	%rd281, %rd41, %rd188;
$L__BB70_19:
	mul.wide.u32 	%rd189, %r19, 8;
	add.s64 	%rd190, %rd1, %rd189;
	ld.global.u64 	%rd191, [%rd190];
	mad.lo.s64 	%rd49, %rd191, %rd281, %rd40;
	add.s32 	%r20, %r212, -2;
	and.b64  	%rd50, %rd280, 4294967295;
	mul.wide.u32 	%rd192, %r20, 8;
	add.s64 	%rd193, %rd2, %rd192;
	ld.global.u64 	%rd51, [%rd193];
	and.b64  	%rd194, %rd51, -4294967296;
	setp.ne.s64 	%p11, %rd194, 0;
	@%p11 bra 	$L__BB70_21;
	cvt.u32.u64 	%r106, %rd51;
	cvt.u32.u64 	%r107, %rd50;
	div.u32 	%r108, %r107, %r106;
	mul.lo.s32 	%r109, %r108, %r106;
	sub.s32 	%r110, %r107, %r109;
	cvt.u64.u32 	%rd282, %r108;
	cvt.u64.u32 	%rd283, %r110;
	bra.uni 	$L__BB70_22;
$L__BB70_21:
	div.s64 	%rd282, %rd50, %rd51;
	mul.lo.s64 	%rd195, %rd282, %rd51;
	sub.s64 	%rd283, %rd50, %rd195;
$L__BB70_22:
	mul.wide.u32 	%rd196, %r20, 8;
	add.s64 	%rd197, %rd1, %rd196;
	ld.global.u64 	%rd198, [%rd197];
	mad.lo.s64 	%rd58, %rd198, %rd283, %rd49;
	add.s32 	%r21, %r212, -3;
	and.b64  	%rd59, %rd282, 4294967295;
	mul.wide.u32 	%rd199, %r21, 8;
	add.s64 	%rd200, %rd2, %rd199;
	ld.global.u64 	%rd60, [%rd200];
	and.b64  	%rd201, %rd60, -4294967296;
	setp.ne.s64 	%p12, %rd201, 0;
	@%p12 bra 	$L__BB70_24;
	cvt.u32.u64 	%r111, %rd60;
	cvt.u32.u64 	%r112, %rd59;
	div.u32 	%r113, %r112, %r111;
	mul.lo.s32 	%r114, %r113, %r111;
	sub.s32 	%r115, %r112, %r114;
	cvt.u64.u32 	%rd284, %r113;
	cvt.u64.u32 	%rd285, %r115;
	bra.uni 	$L__BB70_25;
$L__BB70_24:
	div.s64 	%rd284, %rd59, %rd60;
	mul.lo.s64 	%rd202, %rd284, %rd60;
	sub.s64 	%rd285, %rd59, %rd202;
$L__BB70_25:
	mul.wide.u32 	%rd203, %r21, 8;
	add.s64 	%rd204, %rd1, %rd203;
	ld.global.u64 	%rd205, [%rd204];
	mad.lo.s64 	%rd67, %rd205, %rd285, %rd58;
	and.b64  	%rd68, %rd284, 4294967295;
	add.s32 	%r116, %r212, -4;
	mul.wide.u32 	%rd206, %r116, 8;
	add.s64 	%rd207, %rd2, %rd206;
	ld.global.u64 	%rd69, [%rd207];
	and.b64  	%rd208, %rd69, -4294967296;
	setp.ne.s64 	%p13, %rd208, 0;
	@%p13 bra 	$L__BB70_27;
	cvt.u32.u64 	%r117, %rd69;
	cvt.u32.u64 	%r118, %rd68;
	div.u32 	%r119, %r118, %r117;
	mul.lo.s32 	%r120, %r119, %r117;
	sub.s32 	%r121, %r118, %r120;
	cvt.u64.u32 	%rd286, %r119;
	cvt.u64.u32 	%rd287, %r121;
	bra.uni 	$L__BB70_28;
$L__BB70_27:
	div.s64 	%rd286, %rd68, %rd69;
	mul.lo.s64 	%rd209, %rd286, %rd69;
	sub.s64 	%rd287, %rd68, %rd209;
$L__BB70_28:
	mul.wide.u32 	%rd210, %r116, 8;
	add.s64 	%rd211, %rd1, %rd210;
	ld.global.u64 	%rd212, [%rd211];
	mad.lo.s64 	%rd307, %rd212, %rd287, %rd67;
	cvt.u32.u64 	%r217, %rd286;
	add.s32 	%r212, %r212, -8;
	add.s32 	%r211, %r211, 8;
	setp.ne.s32 	%p14, %r211, 0;
	@%p14 bra 	$L__BB70_4;
	add.s32 	%r216, %r212, 3;
$L__BB70_30:
	and.b32  	%r28, %r9, 7;
	setp.eq.s32 	%p15, %r28, 0;
	@%p15 bra 	$L__BB70_59;
	and.b32  	%r29, %r9, 3;
	setp.lt.u32 	%p16, %r28, 4;
	@%p16 bra 	$L__BB70_45;
	cvt.u64.u32 	%rd79, %r217;
	mul.wide.u32 	%rd214, %r216, 8;
	add.s64 	%rd215, %rd2, %rd214;
	ld.global.u64 	%rd80, [%rd215];
	and.b64  	%rd216, %rd80, -4294967296;
	setp.ne.s64 	%p17, %rd216, 0;
	@%p17 bra 	$L__BB70_34;
	cvt.u32.u64 	%r123, %rd80;
	cvt.u32.u64 	%r124, %rd79;
	div.u32 	%r125, %r124, %r123;
	mul.lo.s32 	%r126, %r125, %r123;
	sub.s32 	%r127, %r124, %r126;
	cvt.u64.u32 	%rd290, %r125;
	cvt.u64.u32 	%rd291, %r127;
	bra.uni 	$L__BB70_35;
$L__BB70_34:
	div.s64 	%rd290, %rd79, %rd80;
	mul.lo.s64 	%rd217, %rd290, %rd80;
	sub.s64 	%rd291, %rd79, %rd217;
$L__BB70_35:
	mul.wide.u32 	%rd218, %r216, 8;
	add.s64 	%rd219, %rd1, %rd218;
	ld.global.u64 	%rd220, [%rd219];
	mad.lo.s64 	%rd87, %rd220, %rd291, %rd307;
	add.s32 	%r30, %r216, -1;
	and.b64  	%rd88, %rd290, 4294967295;
	mul.wide.u32 	%rd221, %r30, 8;
	add.s64 	%rd222, %rd2, %rd221;
	ld.global.u64 	%rd89, [%rd222];
	and.b64  	%rd223, %rd89, -4294967296;
	setp.ne.s64 	%p18, %rd223, 0;
	@%p18 bra 	$L__BB70_37;
	cvt.u32.u64 	%r128, %rd89;
	cvt.u32.u64 	%r129, %rd88;
	div.u32 	%r130, %r129, %r128;
	mul.lo.s32 	%r131, %r130, %r128;
	sub.s32 	%r132, %r129, %r131;
	cvt.u64.u32 	%rd292, %r130;
	cvt.u64.u32 	%rd293, %r132;
	bra.uni 	$L__BB70_38;
$L__BB70_37:
	div.s64 	%rd292, %rd88, %rd89;
	mul.lo.s64 	%rd224, %rd292, %rd89;
	sub.s64 	%rd293, %rd88, %rd224;
$L__BB70_38:
	mul.wide.u32 	%rd225, %r30, 8;
	add.s64 	%rd226, %rd1, %rd225;
	ld.global.u64 	%rd227, [%rd226];
	mad.lo.s64 	%rd96, %rd227, %rd293, %rd87;
	add.s32 	%r31, %r216, -2;
	and.b64  	%rd97, %rd292, 4294967295;
	mul.wide.u32 	%rd228, %r31, 8;
	add.s64 	%rd229, %rd2, %rd228;
	ld.global.u64 	%rd98, [%rd229];
	and.b64  	%rd230, %rd98, -4294967296;
	setp.ne.s64 	%p19, %rd230, 0;
	@%p19 bra 	$L__BB70_40;
	cvt.u32.u64 	%r133, %rd98;
	cvt.u32.u64 	%r134, %rd97;
	div.u32 	%r135, %r134, %r133;
	mul.lo.s32 	%r136, %r135, %r133;
	sub.s32 	%r137, %r134, %r136;
	cvt.u64.u32 	%rd294, %r135;
	cvt.u64.u32 	%rd295, %r137;
	bra.uni 	$L__BB70_41;
$L__BB70_40:
	div.s64 	%rd294, %rd97, %rd98;
	mul.lo.s64 	%rd231, %rd294, %rd98;
	sub.s64 	%rd295, %rd97, %rd231;
$L__BB70_41:
	mul.wide.u32 	%rd232, %r31, 8;
	add.s64 	%rd233, %rd1, %rd232;
	ld.global.u64 	%rd234, [%rd233];
	mad.lo.s64 	%rd105, %rd234, %rd295, %rd96;
	add.s32 	%r32, %r216, -3;
	and.b64  	%rd106, %rd294, 4294967295;
	mul.wide.u32 	%rd235, %r32, 8;
	add.s64 	%rd236, %rd2, %rd235;
	ld.global.u64 	%rd107, [%rd236];
	and.b64  	%rd237, %rd107, -4294967296;
	setp.ne.s64 	%p20, %rd237, 0;
	@%p20 bra 	$L__BB70_43;
	cvt.u32.u64 	%r138, %rd107;
	cvt.u32.u64 	%r139, %rd106;
	div.u32 	%r140, %r139, %r138;
	mul.lo.s32 	%r141, %r140, %r138;
	sub.s32 	%r142, %r139, %r141;
	cvt.u64.u32 	%rd296, %r140;
	cvt.u64.u32 	%rd297, %r142;
	bra.uni 	$L__BB70_44;
$L__BB70_43:
	div.s64 	%rd296, %rd106, %rd107;
	mul.lo.s64 	%rd238, %rd296, %rd107;
	sub.s64 	%rd297, %rd106, %rd238;
$L__BB70_44:
	mul.wide.u32 	%rd239, %r32, 8;
	add.s64 	%rd240, %rd1, %rd239;
	ld.global.u64 	%rd241, [%rd240];
	mad.lo.s64 	%rd307, %rd241, %rd297, %rd105;
	cvt.u32.u64 	%r217, %rd296;
	add.s32 	%r216, %r216, -4;
$L__BB70_45:
	setp.eq.s32 	%p21, %r29, 0;
	@%p21 bra 	$L__BB70_59;
	setp.eq.s32 	%p22, %r29, 1;
	@%p22 bra 	$L__BB70_54;
	cvt.u64.u32 	%rd117, %r217;
	mul.wide.u32 	%rd243, %r216, 8;
	add.s64 	%rd244, %rd2, %rd243;
	ld.global.u64 	%rd118, [%rd244];
	and.b64  	%rd245, %rd118, -4294967296;
	setp.ne.s64 	%p23, %rd245, 0;
	@%p23 bra 	$L__BB70_49;
	cvt.u32.u64 	%r143, %rd118;
	cvt.u32.u64 	%r144, %rd117;
	div.u32 	%r145, %r144, %r143;
	mul.lo.s32 	%r146, %r145, %r143;
	sub.s32 	%r147, %r144, %r146;
	cvt.u64.u32 	%rd300, %r145;
	cvt.u64.u32 	%rd301, %r147;
	bra.uni 	$L__BB70_50;
$L__BB70_49:
	div.s64 	%rd300, %rd117, %rd118;
	mul.lo.s64 	%rd246, %rd300, %rd118;
	sub.s64 	%rd301, %rd117, %rd246;
$L__BB70_50:
	add.s64 	%rd248, %rd1, %rd243;
	ld.global.u64 	%rd249, [%rd248];
	mad.lo.s64 	%rd125, %rd249, %rd301, %rd307;
	add.s32 	%r37, %r216, -1;
	and.b64  	%rd126, %rd300, 4294967295;
	mul.wide.u32 	%rd250, %r37, 8;
	add.s64 	%rd251, %rd2, %rd250;
	ld.global.u64 	%rd127, [%rd251];
	and.b64  	%rd252, %rd127, -4294967296;
	setp.ne.s64 	%p24, %rd252, 0;
	@%p24 bra 	$L__BB70_52;
	cvt.u32.u64 	%r148, %rd127;
	cvt.u32.u64 	%r149, %rd126;
	div.u32 	%r150, %r149, %r148;
	mul.lo.s32 	%r151, %r150, %r148;
	sub.s32 	%r152, %r149, %r151;
	cvt.u64.u32 	%rd302, %r150;
	cvt.u64.u32 	%rd303, %r152;
	bra.uni 	$L__BB70_53;
$L__BB70_52:
	div.s64 	%rd302, %rd126, %rd127;
	mul.lo.s64 	%rd253, %rd302, %rd127;
	sub.s64 	%rd303, %rd126, %rd253;
$L__BB70_53:
	add.s64 	%rd255, %rd1, %rd250;
	ld.global.u64 	%rd256, [%rd255];
	mad.lo.s64 	%rd307, %rd256, %rd303, %rd125;
	cvt.u32.u64 	%r217, %rd302;
	add.s32 	%r216, %r216, -2;
$L__BB70_54:
	and.b32  	%r153, %r9, 1;
	setp.eq.b32 	%p25, %r153, 1;
	not.pred 	%p26, %p25;
	@%p26 bra 	$L__BB70_59;
	cvt.u64.u32 	%rd137, %r217;
	mul.wide.u32 	%rd257, %r216, 8;
	add.s64 	%rd258, %rd2, %rd257;
	ld.global.u64 	%rd138, [%rd258];
	and.b64  	%rd259, %rd138, -4294967296;
	setp.ne.s64 	%p27, %rd259, 0;
	@%p27 bra 	$L__BB70_57;
	cvt.u32.u64 	%r154, %rd138;
	cvt.u32.u64 	%r155, %rd137;
	rem.u32 	%r156, %r155, %r154;
	cvt.u64.u32 	%rd306, %r156;
	bra.uni 	$L__BB70_58;
$L__BB70_57:
	rem.s64 	%rd306, %rd137, %rd138;
$L__BB70_58:
	add.s64 	%rd261, %rd1, %rd257;
	ld.global.u64 	%rd262, [%rd261];
	mad.lo.s64 	%rd307, %rd262, %rd306, %rd307;
$L__BB70_59:
	cvta.to.global.u64 	%rd263, %rd145;
	shl.b64 	%rd264, %rd307, 1;
	add.s64 	%rd265, %rd263, %rd264;
	ld.global.u16 	%rs19, [%rd265];
	st.shared.u16 	[%r7], %rs19;
	bar.sync 	0;
	setp.ne.s32 	%p28, %r1, 0;
	@%p28 bra 	$L__BB70_77;
	setp.gt.u32 	%p29, %r5, 1;
	@%p29 bra 	$L__BB70_62;
	shl.b32 	%r157, %r3, 1;
	mov.u32 	%r158, prodsdata_f16;
	add.s32 	%r159, %r158, %r157;
	ld.shared.u16 	%rs118, [%r159];
	bra.uni 	$L__BB70_76;
$L__BB70_62:
	shl.b32 	%r161, %r3, 1;
	mov.u32 	%r162, prodsdata_f16;
	add.s32 	%r42, %r162, %r161;
	ld.shared.u16 	%rs118, [%r42];
	add.s32 	%r43, %r5, -1;
	add.s32 	%r163, %r5, -2;
	and.b32  	%r44, %r43, 15;
	setp.lt.u32 	%p30, %r163, 15;
	mov.b32 	%r225, 1;
	@%p30 bra 	$L__BB70_66;
	and.b32  	%r166, %r43, -16;
	neg.s32 	%r222, %r166;
	shl.b32 	%r46, %r2, 1;
	add.s32 	%r168, %r161, %r46;
	add.s32 	%r220, %r162, %r168;
	shl.b32 	%r48, %r2, 5;
	mov.b32 	%r223, 1;
	mov.b32 	%r221, 0;
$L__BB70_64:
	.pragma "nounroll";
	mul.lo.s32 	%r170, %r223, %r2;
	shl.b32 	%r171, %r170, 1;
	add.s32 	%r172, %r42, %r171;
	ld.shared.u16 	%rs23, [%r220];
	// begin inline asm
	{mul.f16 %rs21,%rs118,%rs23;
}
	// end inline asm
	add.s32 	%r173, %r172, %r46;
	ld.shared.u16 	%rs26, [%r173];
	// begin inline asm
	{mul.f16 %rs24,%rs21,%rs26;
}
	// end inline asm
	add.s32 	%r174, %r173, %r46;
	ld.shared.u16 	%rs29, [%r174];
	// begin inline asm
	{mul.f16 %rs27,%rs24,%rs29;
}
	// end inline asm
	add.s32 	%r175, %r174, %r46;
	ld.shared.u16 	%rs32, [%r175];
	// begin inline asm
	{mul.f16 %rs30,%rs27,%rs32;
}
	// end inline asm
	add.s32 	%r176, %r175, %r46;
	ld.shared.u16 	%rs35, [%r176];
	// begin inline asm
	{mul.f16 %rs33,%rs30,%rs35;
}
	// end inline asm
	add.s32 	%r177, %r176, %r46;
	ld.shared.u16 	%rs38, [%r177];
	// begin inline asm
	{mul.f16 %rs36,%rs33,%rs38;
}
	// end inline asm
	add.s32 	%r178, %r177, %r46;
	ld.shared.u16 	%rs41, [%r178];
	// begin inline asm
	{mul.f16 %rs39,%rs36,%rs41;
}
	// end inline asm
	add.s32 	%r179, %r178, %r46;
	ld.shared.u16 	%rs44, [%r179];
	// begin inline asm
	{mul.f16 %rs42,%rs39,%rs44;
}
	// end inline asm
	add.s32 	%r180, %r179, %r46;
	ld.shared.u16 	%rs47, [%r180];
	// begin inline asm
	{mul.f16 %rs45,%rs42,%rs47;
}
	// end inline asm
	add.s32 	%r181, %r180, %r46;
	ld.shared.u16 	%rs50, [%r181];
	// begin inline asm
	{mul.f16 %rs48,%rs45,%rs50;
}
	// end inline asm
	add.s32 	%r182, %r181, %r46;
	ld.shared.u16 	%rs53, [%r182];
	// begin inline asm
	{mul.f16 %rs51,%rs48,%rs53;
}
	// end inline asm
	add.s32 	%r183, %r182, %r46;
	ld.shared.u16 	%rs56, [%r183];
	// begin inline asm
	{mul.f16 %rs54,%rs51,%rs56;
}
	// end inline asm
	add.s32 	%r184, %r183, %r46;
	ld.shared.u16 	%rs59, [%r184];
	// begin inline asm
	{mul.f16 %rs57,%rs54,%rs59;
}
	// end inline asm
	add.s32 	%r185, %r184, %r46;
	ld.shared.u16 	%rs62, [%r185];
	// begin inline asm
	{mul.f16 %rs60,%rs57,%rs62;
}
	// end inline asm
	add.s32 	%r186, %r185, %r46;
	ld.shared.u16 	%rs65, [%r186];
	// begin inline asm
	{mul.f16 %rs63,%rs60,%rs65;
}
	// end inline asm
	add.s32 	%r187, %r186, %r46;
	ld.shared.u16 	%rs68, [%r187];
	// begin inline asm
	{mul.f16 %rs118,%rs63,%rs68;
}
	// end inline asm
	add.s32 	%r223, %r223, 16;
	add.s32 	%r222, %r222, 16;
	add.s32 	%r221, %r221, 16;
	add.s32 	%r220, %r220, %r48;
	setp.ne.s32 	%p31, %r222, 0;
	@%p31 bra 	$L__BB70_64;
	add.s32 	%r225, %r221, 1;
$L__BB70_66:
	setp.eq.s32 	%p32, %r44, 0;
	@%p32 bra 	$L__BB70_75;
	and.b32  	%r59, %r43, 7;
	setp.lt.u32 	%p33, %r44, 8;
	@%p33 bra 	$L__BB70_69;
	mul.lo.s32 	%r188, %r225, %r2;
	shl.b32 	%r189, %r188, 1;
	add.s32 	%r190, %r42, %r189;
	ld.shared.u16 	%rs72, [%r190];
	// begin inline asm
	{mul.f16 %rs70,%rs118,%rs72;
}
	// end inline asm
	shl.b32 	%r191, %r2, 1;
	add.s32 	%r192, %r190, %r191;
	ld.shared.u16 	%rs75, [%r192];
	// begin inline asm
	{mul.f16 %rs73,%rs70,%rs75;
}
	// end inline asm
	add.s32 	%r193, %r192, %r191;
	ld.shared.u16 	%rs78, [%r193];
	// begin inline asm
	{mul.f16 %rs76,%rs73,%rs78;
}
	// end inline asm
	add.s32 	%r194, %r193, %r191;
	ld.shared.u16 	%rs81, [%r194];
	// begin inline asm
	{mul.f16 %rs79,%rs76,%rs81;
}
	// end inline asm
	add.s32 	%r195, %r194, %r191;
	ld.shared.u16 	%rs84, [%r195];
	// begin inline asm
	{mul.f16 %rs82,%rs79,%rs84;
}
	// end inline asm
	add.s32 	%r196, %r195, %r191;
	ld.shared.u16 	%rs87, [%r196];
	// begin inline asm
	{mul.f16 %rs85,%rs82,%rs87;
}
	// end inline asm
	add.s32 	%r197, %r196, %r191;
	ld.shared.u16 	%rs90, [%r197];
	// begin inline asm
	{mul.f16 %rs88,%rs85,%rs90;
}
	// end inline asm
	add.s32 	%r198, %r197, %r191;
	ld.shared.u16 	%rs93, [%r198];
	// begin inline asm
	{mul.f16 %rs118,%rs88,%rs93;
}
	// end inline asm
	add.s32 	%r225, %r225, 8;
$L__BB70_69:
	setp.eq.s32 	%p34, %r59, 0;
	@%p34 bra 	$L__BB70_75;
	and.b32  	%r62, %r43, 3;
	setp.lt.u32 	%p35, %r59, 4;
	@%p35 bra 	$L__BB70_72;
	mul.lo.s32 	%r199, %r225, %r2;
	shl.b32 	%r200, %r199, 1;
	add.s32 	%r201, %r42, %r200;
	ld.shared.u16 	%rs97, [%r201];
	// begin inline asm
	{mul.f16 %rs95,%rs118,%rs97;
}
	// end inline asm
	shl.b32 	%r202, %r2, 1;
	add.s32 	%r203, %r201, %r202;
	ld.shared.u16 	%rs100, [%r203];
	// begin inline asm
	{mul.f16 %rs98,%rs95,%rs100;
}
	// end inline asm
	add.s32 	%r204, %r203, %r202;
	ld.shared.u16 	%rs103, [%r204];
	// begin inline asm
	{mul.f16 %rs101,%rs98,%rs103;
}
	// end inline asm
	add.s32 	%r205, %r204, %r202;
	ld.shared.u16 	%rs106, [%r205];
	// begin inline asm
	{mul.f16 %rs118,%rs101,%rs106;
}
	// end inline asm
	add.s32 	%r225, %r225, 4;
$L__BB70_72:
	setp.eq.s32 	%p36, %r62, 0;
	@%p36 bra 	$L__BB70_75;
	mul.lo.s32 	%r206, %r2, %r225;
	shl.b32 	%r207, %r206, 1;
	add.s32 	%r209, %r207, %r161;
	add.s32 	%r228, %r162, %r209;
	shl.b32 	%r66, %r2, 1;
	neg.s32 	%r227, %r62;
$L__BB70_74:
	.pragma "nounroll";
	ld.shared.u16 	%rs109, [%r228];
	// begin inline asm
	{mul.f16 %rs118,%rs118,%rs109;
}
	// end inline asm
	add.s32 	%r228, %r228, %r66;
	add.s32 	%r227, %r227, 1;
	setp.ne.s32 	%p37, %r227, 0;
	@%p37 bra 	$L__BB70_74;
$L__BB70_75:
	st.shared.u16 	[%r42], %rs118;
$L__BB70_76:
	cvt.u64.u32 	%rd266, %r4;
	mad.lo.s64 	%rd267, %rd147, %rd266, %rd3;
	cvta.to.global.u64 	%rd268, %rd144;
	shl.b64 	%rd269, %rd267, 1;
	add.s64 	%rd270, %rd268, %rd269;
	st.global.u16 	[%rd270], %rs118;
$L__BB70_77:
	ret;

}
	// .globl	contiguous_prod33_f16
.visible .entry contiguous_prod33_f16(
	.param .u64 .ptr .align 1 contiguous_prod33_f16_param_0,
	.param .u64 .ptr .align 1 contiguous_prod33_f16_param_1,
	.param .u64 contiguous_prod33_f16_param_2,
	.param .u64 contiguous_prod33_f16_param_3,
	.param .u64 contiguous_prod33_f16_param_4
)
{
	.reg .pred 	%p<14>;
	.reg .b16 	%rs<120>;
	.reg .b32 	%r<110>;
	.reg .b64 	%rd<16>;

	ld.param.u64 	%rd2, [contiguous_prod33_f16_param_0];
	ld.param.u64 	%rd3, [contiguous_prod33_f16_param_1];
	ld.param.u64 	%rd4, [contiguous_prod33_f16_param_3];
	ld.param.u64 	%rd5, [contiguous_prod33_f16_param_4];
	mov.u32 	%r1, %tid.y;
	mov.u32 	%r2, %ntid.x;
	mov.u32 	%r3, %tid.x;
	mad.lo.s32 	%r38, %r1, %r2, %r3;
	mov.u32 	%r39, %ctaid.x;
	mad.lo.s32 	%r40, %r39, %r2, %r3;
	mov.u32 	%r4, %ctaid.y;
	mov.u32 	%r5, %ntid.y;
	mad.lo.s32 	%r41, %r4, %r5, %r1;
	mov.b16 	%rs18, 15360;
	// begin inline asm
	cvt.rn.f16.u16 %rs17, %rs18;
	// end inline asm
	shl.b32 	%r42, %r38, 1;
	mov.u32 	%r43, prodsdata_f16;
	add.s32 	%r7, %r43, %r42;
	st.shared.u16 	[%r7], %rs17;
	cvt.u64.u32 	%rd1, %r40;
	setp.le.u64 	%p1, %rd4, %rd1;
	cvt.u64.u32 	%rd7, %r41;
	setp.le.u64 	%p2, %rd5, %rd7;
	or.pred  	%p3, %p1, %p2;
	@%p3 bra 	$L__BB71_19;
	cvt.u32.u64 	%r44, %rd1;
	cvta.to.global.u64 	%rd8, %rd3;
	cvt.u32.u64 	%r45, %rd4;
	mad.lo.s32 	%r46, %r41, %r45, %r44;
	mul.wide.u32 	%rd9, %r46, 2;
	add.s64 	%rd10, %rd8, %rd9;
	ld.global.u16 	%rs19, [%rd10];
	st.shared.u16 	[%r7], %rs19;
	bar.sync 	0;
	setp.ne.s32 	%p4, %r1, 0;
	@%p4 bra 	$L__BB71_19;
	setp.gt.u32 	%p5, %r5, 1;
	@%p5 bra 	$L__BB71_4;
	shl.b32 	%r47, %r3, 1;
	add.s32 	%r49, %r43, %r47;
	ld.shared.u16 	%rs118, [%r49];
	bra.uni 	$L__BB71_18;
$L__BB71_4:
	shl.b32 	%r51, %r3, 1;
	add.s32 	%r8, %r43, %r51;
	ld.shared.u16 	%rs118, [%r8];
	add.s32 	%r9, %r5, -1;
	add.s32 	%r53, %r5, -2;
	and.b32  	%r10, %r9, 15;
	setp.lt.u32 	%p6, %r53, 15;
	mov.b32 	%r106, 1;
	@%p6 bra 	$L__BB71_8;
	and.b32  	%r56, %r9, -16;
	neg.s32 	%r103, %r56;
	shl.b32 	%r12, %r2, 1;
	add.s32 	%r58, %r51, %r12;
	add.s32 	%r101, %r43, %r58;
	shl.b32 	%r14, %r2, 5;
	mov.b32 	%r104, 1;
	mov.b32 	%r102, 0;
$L__BB71_6:
	.pragma "nounroll";
	mul.lo.s32 	%r60, %r104, %r2;
	shl.b32 	%r61, %r60, 1;
	add.s32 	%r62, %r8, %r61;
	ld.shared.u16 	%rs23, [%r101];
	// begin inline asm
	{mul.f16 %rs21,%rs118,%rs23;
}
	// end inline asm
	add.s32 	%r63, %r62, %r12;
	ld.shared.u16 	%rs26, [%r63];
	// begin inline asm
	{mul.f16 %rs24,%rs21,%rs26;
}
	// end inline asm
	add.s32 	%r64, %r63, %r12;
	ld.shared.u16 	%rs29, [%r64];
	// begin inline asm
	{mul.f16 %rs27,%rs24,%rs29;
}
	// end inline asm
	add.s32 	%r65, %r64, %r12;
	ld.shared.u16 	%rs32, [%r65];
	// begin inline asm
	{mul.f16 %rs30,%rs27,%rs32;
}
	// end inline asm
	add.s32 	%r66, %r65, %r12;
	ld.shared.u16 	%rs35, [%r66];
	// begin inline asm
	{mul.f16 %rs33,%rs30,%rs35;
}
	// end inline asm
	add.s32 	%r67, %r66, %r12;
	ld.shared.u16 	%rs38, [%r67];
	// begin inline asm
	{mul.f16 %rs36,%rs33,%rs38;
}
	// end inline asm
	add.s32 	%r68, %r67, %r12;
	ld.shared.u16 	%rs41, [%r68];
	// begin inline asm
	{mul.f16 %rs39,%rs36,%rs41;
}
	// end inline asm
	add.s32 	%r69, %r68, %r12;
	ld.shared.u16 	%rs44, [%r69];
	// begin inline asm
	{mul.f16 %rs42,%rs39,%rs44;
}
	// end inline asm
	add.s32 	%r70, %r69, %r12;
	ld.shared.u16 	%rs47, [%r70];
	// begin inline asm
	{mul.f16 %rs45,%rs42,%rs47;
}
	// end inline asm
	add.s32 	%r71, %r70, %r12;
	ld.shared.u16 	%rs50, [%r71];
	// begin inline asm
	{mul.f16 %rs48,%rs45,%rs50;
}
	// end inline asm
	add.s32 	%r72, %r71, %r12;
	ld.shared.u16 	%rs53, [%r72];
	// begin inline asm
	{mul.f16 %rs51,%rs48,%rs53;
}
	// end inline asm
	add.s32 	%r73, %r72, %r12;
	ld.shared.u16 	%rs56, [%r73];
	// begin inline asm
	{mul.f16 %rs54,%rs51,%rs56;
}
	// end inline asm
	add.s32 	%r74, %r73, %r12;
	ld.shared.u16 	%rs59, [%r74];
	// begin inline asm
	{mul.f16 %rs57,%rs54,%rs59;
}
	// end inline asm
	add.s32 	%r75, %r74, %r12;
	ld.shared.u16 	%rs62, [%r75];
	// begin inline asm
	{mul.f16 %rs60,%rs57,%rs62;
}
	// end inline asm
	add.s32 	%r76, %r75, %r12;
	ld.shared.u16 	%rs65, [%r76];
	// begin inline asm
	{mul.f16 %rs63,%rs60,%rs65;
}
	// end inline asm
	add.s32 	%r77, %r76, %r12;
	ld.shared.u16 	%rs68, [%r77];
	// begin inline asm
	{mul.f16 %rs118,%rs63,%rs68;
}
	// end inline asm
	add.s32 	%r104, %r104, 16;
	add.s32 	%r103, %r103, 16;
	add.s32 	%r102, %r102, 16;
	add.s32 	%r101, %r101, %r14;
	setp.ne.s32 	%p7, %r103, 0;
	@%p7 bra 	$L__BB71_6;
	add.s32 	%r106, %r102, 1;
$L__BB71_8:
	setp.eq.s32 	%p8, %r10, 0;
	@%p8 bra 	$L__BB71_17;
	and.b32  	%r25, %r9, 7;
	setp.lt.u32 	%p9, %r10, 8;
	@%p9 bra 	$L__BB71_11;
	mul.lo.s32 	%r78, %r106, %r2;
	shl.b32 	%r79, %r78, 1;
	add.s32 	%r80, %r8, %r79;
	ld.shared.u16 	%rs72, [%r80];
	// begin inline asm
	{mul.f16 %rs70,%rs118,%rs72;
}
	// end inline asm
	shl.b32 	%r81, %r2, 1;
	add.s32 	%r82, %r80, %r81;
	ld.shared.u16 	%rs75, [%r82];
	// begin inline asm
	{mul.f16 %rs73,%rs70,%rs75;
}
	// end inline asm
	add.s32 	%r83, %r82, %r81;
	ld.shared.u16 	%rs78, [%r83];
	// begin inline asm
	{mul.f16 %rs76,%rs73,%rs78;
}
	// end inline asm
	add.s32 	%r84, %r83, %r81;
	ld.shared.u16 	%rs81, [%r84];
	// begin inline asm
	{mul.f16 %rs79,%rs76,%rs81;
}
	// end inline asm
	add.s32 	%r85, %r84, %r81;
	ld.shared.u16 	%rs84, [%r85];
	// begin inline asm
	{mul.f16 %rs82,%rs79,%rs84;
}
	// end inline asm
	add.s32 	%r86, %r85, %r81;
	ld.shared.u16 	%rs87, [%r86];
	// begin inline asm
	{mul.f16 %rs85,%rs82,%rs87;
}
	// end inline asm
	add.s32 	%r87, %r86, %r81;
	ld.shared.u16 	%rs90, [%r87];
	// begin inline asm
	{mul.f16 %rs88,%rs85,%rs90;
}
	// end inline asm
	add.s32 	%r88, %r87, %r81;
	ld.shared.u16 	%rs93, [%r88];
	// begin inline asm
	{mul.f16 %rs118,%rs88,%rs93;
}
	// end inline asm
	add.s32 	%r106, %r106, 8;
$L__BB71_11:
	setp.eq.s32 	%p10, %r25, 0;
	@%p10 bra 	$L__BB71_17;
	and.b32  	%r28, %r9, 3;
	setp.lt.u32 	%p11, %r25, 4;
	@%p11 bra 	$L__BB71_14;
	mul.lo.s32 	%r89, %r106, %r2;
	shl.b32 	%r90, %r89, 1;
	add.s32 	%r91, %r8, %r90;
	ld.shared.u16 	%rs97, [%r91];
	// begin inline asm
	{mul.f16 %rs95,%rs118,%rs97;
}
	// end inline asm
	shl.b32 	%r92, %r2, 1;
	add.s32 	%r93, %r91, %r92;
	ld.shared.u16 	%rs100, [%r93];
	// begin inline asm
	{mul.f16 %rs98,%rs95,%rs100;
}
	// end inline asm
	add.s32 	%r94, %r93, %r92;
	ld.shared.u16 	%rs103, [%r94];
	// begin inline asm
	{mul.f16 %rs101,%rs98,%rs103;
}
	// end inline asm
	add.s32 	%r95, %r94, %r92;
	ld.shared.u16 	%rs106, [%r95];
	// begin inline asm
	{mul.f16 %rs118,%rs101,%rs106;
}
	// end inline asm
	add.s32 	%r106, %r106, 4;
$L__BB71_14:
	setp.eq.s32 	%p12, %r28, 0;
	@%p12 bra 	$L__BB71_17;
	mul.lo.s32 	%r96, %r2, %r106;
	shl.b32 	%r97, %r96, 1;
	add.s32 	%r99, %r97, %r51;
	add.s32 	%r109, %r43, %r99;
	shl.b32 	%r32, %r2, 1;
	neg.s32 	%r108, %r28;
$L__BB71_16:
	.pragma "nounroll";
	ld.shared.u16 	%rs109, [%r109];
	// begin inline asm
	{mul.f16 %rs118,%rs118,%rs109;
}
	// end inline asm
	add.s32 	%r109, %r109, %r32;
	add.s32 	%r108, %r108, 1;
	setp.ne.s32 	%p13, %r108, 0;
	@%p13 bra 	$L__BB71_16;
$L__BB71_17:
	st.shared.u16 	[%r8], %rs118;
$L__BB71_18:
	cvt.u64.u32 	%rd11, %r4;
	mad.lo.s64 	%rd12, %rd4, %rd11, %rd1;
	cvta.to.global.u64 	%rd13, %rd2;
	shl.b64 	%rd14, %rd12, 1;
	add.s64 	%rd15, %rd13, %rd14;
	st.global.u16 	[%rd15], %rs118;
$L__BB71_19:
	ret;

}
	// .globl	contiguous_prod_bf16
.visible .entry contiguous_prod_bf16(
	.param .u64 .ptr .align 1 contiguous_prod_bf16_param_0,
	.param .u64 .ptr .align 1 contiguous_prod_bf16_param_1,
	.param .u64 contiguous_prod_bf16_param_2
)
{
	.reg .pred 	%p<8>;
	.reg .b16 	%rs<29>;
	.reg .b32 	%r<16>;
	.reg .b64 	%rd<16>;

	ld.param.u64 	%rd4, [contiguous_prod_bf16_param_0];
	ld.param.u64 	%rd6, [contiguous_prod_bf16_param_1];
	ld.param.u64 	%rd5, [contiguous_prod_bf16_param_2];
	cvta.to.global.u64 	%rd1, %rd6;
	mov.u32 	%r1, %tid.x;
	mov.u32 	%r2, %ctaid.x;
	mov.u32 	%r15, %ntid.x;
	mul.lo.s32 	%r8, %r2, %r15;
	shl.b32 	%r9, %r8, 1;
	add.s32 	%r4, %r9, %r1;
	mov.b16 	%rs2, 16256;
	// begin inline asm
	cvt.rn.bf16.u16 %rs1, %rs2;
	// end inline asm
	shl.b32 	%r10, %r1, 1;
	mov.u32 	%r11, prodsdata_bf16;
	add.s32 	%r5, %r11, %r10;
	st.shared.u16 	[%r5], %rs1;
	add.s32 	%r12, %r4, %r15;
	cvt.u64.u32 	%rd2, %r12;
	setp.le.u64 	%p1, %rd5, %rd2;
	@%p1 bra 	$L__BB72_2;
	mul.wide.u32 	%rd9, %r4, 2;
	add.s64 	%rd10, %rd1, %rd9;
	ld.global.u16 	%rs5, [%rd10];
	shl.b64 	%rd11, %rd2, 1;
	add.s64 	%rd12, %rd1, %rd11;
	ld.global.u16 	%rs6, [%rd12];
	// begin inline asm
	{ mul.bf16 %rs4,%rs5,%rs6; }

	// end inline asm
	st.shared.u16 	[%r5], %rs4;
	bra.uni 	$L__BB72_4;
$L__BB72_2:
	cvt.u64.u32 	%rd3, %r4;
	setp.le.u64 	%p2, %rd5, %rd3;
	@%p2 bra 	$L__BB72_4;
	shl.b64 	%rd7, %rd3, 1;
	add.s64 	%rd8, %rd1, %rd7;
	ld.global.u16 	%rs3, [%rd8];
	st.shared.u16 	[%r5], %rs3;
$L__BB72_4:
	bar.sync 	0;
	setp.lt.u32 	%p3, %r15, 66;
	@%p3 bra 	$L__BB72_8;
$L__BB72_5:
	shr.u32 	%r7, %r15, 1;
	setp.ge.u32 	%p4, %r1, %r7;
	@%p4 bra 	$L__BB72_7;
	ld.shared.u16 	%rs8, [%r5];
	and.b32  	%r13, %r15, 2046;
	add.s32 	%r14, %r5, %r13;
	ld.shared.u16 	%rs9, [%r14];
	// begin inline asm
	{ mul.bf16 %rs7,%rs8,%rs9; }

	// end inline asm
	st.shared.u16 	[%r5], %rs7;
$L__BB72_7:
	bar.sync 	0;
	setp.gt.u32 	%p5, %r15, 131;
	mov.u32 	%r15, %r7;
	@%p5 bra 	$L__BB72_5;
$L__BB72_8:
	setp.gt.u32 	%p6, %r1, 31;
	@%p6 bra 	$L__BB72_11;
	ld.shared.u16 	%rs11, [%r5];
	ld.shared.u16 	%rs12, [%r5+64];
	// begin inline asm
	{ mul.bf16 %rs10,%rs11,%rs12; }

	// end inline asm
	st.volatile.shared.u16 	[%r5], %rs10;
	ld.shared.u16 	%rs15, [%r5+32];
	// begin inline asm
	{ mul.bf16 %rs13,%rs10,%rs15; }

	// end inline asm
	st.volatile.shared.u16 	[%r5], %rs13;
	ld.shared.u16 	%rs18, [%r5+16];
	// begin inline asm
	{ mul.bf16 %rs16,%rs13,%rs18; }

	// end inline asm
	st.volatile.shared.u16 	[%r5], %rs16;
	ld.shared.u16 	%rs21, [%r5+8];
	// begin inline asm
	{ mul.bf16 %rs19,%rs16,%rs21; }

	// end inline asm
	st.volatile.shared.u16 	[%r5], %rs19;
	ld.shared.u16 	%rs24, [%r5+4];
	// begin inline asm
	{ mul.bf16 %rs22,%rs19,%rs24; }

	// end inline asm
	st.volatile.shared.u16 	[%r5], %rs22;
	ld.shared.u16 	%rs27, [%r5+2];
	// begin inline asm
	{ mul.bf16 %rs25,%rs22,%rs27; }

	// end inline asm
	st.volatile.shared.u16 	[%r5], %rs25;
	setp.ne.s32 	%p7, %r1, 0;
	@%p7 bra 	$L__BB72_11;
	cvta.to.global.u64 	%rd13, %rd4;
	mul.wide.u32 	%rd14, %r2, 2;
	add.s64 	%rd15, %rd13, %rd14;
	ld.shared.u16 	%rs28, [prodsdata_bf16];
	st.global.u16 	[%rd15], %rs28;
$L__BB72_11:
	ret;

}
	// .globl	uncontiguous_prod_bf16
.visible .entry uncontiguous_prod_bf16(
	.param .u64 .ptr .align 1 uncontiguous_prod_bf16_param_0,
	.param .u64 .ptr .align 1 uncontiguous_prod_bf16_param_1,
	.param .u64 .ptr .align 1 uncontiguous_prod_bf16_param_2,
	.param .u64 .ptr .align 1 uncontiguous_prod_bf16_param_3,
	.param .u64 uncontiguous_prod_bf16_param_4,
	.param .u64 uncontiguous_prod_bf16_param_5
)
{
	.reg .pred 	%p<53>;
	.reg .b16 	%rs<29>;
	.reg .b32 	%r<212>;
	.reg .b64 	%rd<558>;

	ld.param.u64 	%rd260, [uncontiguous_prod_bf16_param_0];
	ld.param.u64 	%rd263, [uncontiguous_prod_bf16_param_1];
	ld.param.u64 	%rd264, [uncontiguous_prod_bf16_param_2];
	ld.param.u64 	%rd265, [uncontiguous_prod_bf16_param_3];
	ld.param.u64 	%rd261, [uncontiguous_prod_bf16_param_4];
	ld.param.u64 	%rd262, [uncontiguous_prod_bf16_param_5];
	cvta.to.global.u64 	%rd1, %rd265;
	cvta.to.global.u64 	%rd2, %rd264;
	cvta.to.global.u64 	%rd3, %rd263;
	mov.u32 	%r1, %tid.x;
	mov.u32 	%r2, %ctaid.x;
	mov.u32 	%r211, %ntid.x;
	mul.lo.s32 	%r52, %r2, %r211;
	shl.b32 	%r53, %r52, 1;
	add.s32 	%r4, %r53, %r1;
	mov.b16 	%rs2, 16256;
	// begin inline asm
	cvt.rn.bf16.u16 %rs1, %rs2;
	// end inline asm
	shl.b32 	%r54, %r1, 1;
	mov.u32 	%r55, prodsdata_bf16;
	add.s32 	%r5, %r55, %r54;
	st.shared.u16 	[%r5], %rs1;
	add.s32 	%r56, %r4, %r211;
	cvt.u64.u32 	%rd511, %r56;
	setp.le.u64 	%p1, %rd262, %rd511;
	@%p1 bra 	$L__BB73_54;
	cvt.u32.u64 	%r6, %rd261;
	add.s32 	%r205, %r6, -1;
	setp.lt.s32 	%p27, %r205, 0;
	mov.b64 	%rd515, 0;
	mov.u64 	%rd516, %rd515;
	@%p27 bra 	$L__BB73_53;
	cvt.u64.u32 	%rd512, %r4;
	setp.lt.u32 	%p28, %r205, 3;
	mov.b64 	%rd516, 0;
	mov.u64 	%rd515, %rd516;
	@%p28 bra 	$L__BB73_30;
	add.s32 	%r203, %r6, -2;
	and.b32  	%r132, %r6, -4;
	neg.s32 	%r202, %r132;
	mov.b64 	%rd516, 0;
$L__BB73_4:
	.pragma "nounroll";
	add.s32 	%r12, %r203, 1;
	mul.wide.u32 	%rd397, %r12, 8;
	add.s64 	%rd398, %rd2, %rd397;
	ld.global.u64 	%rd10, [%rd398];
	or.b64  	%rd399, %rd512, %rd10;
	and.b64  	%rd400, %rd399, -4294967296;
	setp.ne.s64 	%p29, %rd400, 0;
	@%p29 bra 	$L__BB73_6;
	cvt.u32.u64 	%r133, %rd10;
	cvt.u32.u64 	%r134, %rd512;
	div.u32 	%r135, %r134, %r133;
	mul.lo.s32 	%r136, %r135, %r133;
	sub.s32 	%r137, %r134, %r136;
	cvt.u64.u32 	%rd477, %r135;
	cvt.u64.u32 	%rd478, %r137;
	bra.uni 	$L__BB73_7;
$L__BB73_6:
	div.s64 	%rd477, %rd512, %rd10;
	mul.lo.s64 	%rd401, %rd477, %rd10;
	sub.s64 	%rd478, %rd512, %rd401;
$L__BB73_7:
	mul.wide.u32 	%rd402, %r12, 8;
	add.s64 	%rd403, %rd1, %rd402;
	ld.global.u64 	%rd17, [%rd403];
	mad.lo.s64 	%rd18, %rd17, %rd478, %rd515;
	or.b64  	%rd404, %rd511, %rd10;
	and.b64  	%rd405, %rd404, -4294967296;
	setp.ne.s64 	%p30, %rd405, 0;
	@%p30 bra 	$L__BB73_9;
	cvt.u32.u64 	%r138, %rd10;
	cvt.u32.u64 	%r139, %rd511;
	div.u32 	%r140, %r139, %r138;
	mul.lo.s32 	%r141, %r140, %r138;
	sub.s32 	%r142, %r139, %r141;
	cvt.u64.u32 	%rd479, %r140;
	cvt.u64.u32 	%rd480, %r142;
	bra.uni 	$L__BB73_10;
$L__BB73_9:
	div.s64 	%rd479, %rd511, %rd10;
	mul.lo.s64 	%rd406, %rd479, %rd10;
	sub.s64 	%rd480, %rd511, %rd406;
$L__BB73_10:
	mad.lo.s64 	%rd25, %rd480, %rd17, %rd516;
	add.s32 	%r13, %r203, -2;
	mul.wide.u32 	%rd407, %r203, 8;
	add.s64 	%rd408, %rd2, %rd407;
	ld.global.u64 	%rd26, [%rd408];
	or.b64  	%rd409, %rd477, %rd26;
	and.b64  	%rd410, %rd409, -4294967296;
	setp.ne.s64 	%p31, %rd410, 0;
	@%p31 bra 	$L__BB73_12;
	cvt.u32.u64 	%r143, %rd26;
	cvt.u32.u64 	%r144, %rd477;
	div.u32 	%r145, %r144, %r143;
	mul.lo.s32 	%r146, %r145, %r143;
	sub.s32 	%r147, %r144, %r146;
	cvt.u64.u32 	%rd481, %r145;
	cvt.u64.u32 	%rd482, %r147;
	bra.uni 	$L__BB73_13;
$L__BB73_12:
	div.s64 	%rd481, %rd477, %rd26;
	mul.lo.s64 	%rd411, %rd481, %rd26;
	sub.s64 	%rd482, %rd477, %rd411;
$L__BB73_13:
	mul.wide.u32 	%rd412, %r203, 8;
	add.s64 	%rd413, %rd1, %rd412;
	ld.global.u64 	%rd33, [%rd413];
	mad.lo.s64 	%rd34, %rd33, %rd482, %rd18;
	or.b64  	%rd414, %rd479, %rd26;
	and.b64  	%rd415, %rd414, -4294967296;
	setp.ne.s64 	%p32, %rd415, 0;
	@%p32 bra 	$L__BB73_15;
	cvt.u32.u64 	%r148, %rd26;
	cvt.u32.u64 	%r149, %rd479;
	div.u32 	%r150, %r149, %r148;
	mul.lo.s32 	%r151, %r150, %r148;
	sub.s32 	%r152, %r149, %r151;
	cvt.u64.u32 	%rd483, %r150;
	cvt.u64.u32 	%rd484, %r152;
	bra.uni 	$L__BB73_16;
$L__BB73_15:
	div.s64 	%rd483, %rd479, %rd26;
	mul.lo.s64 	%rd416, %rd483, %rd26;
	sub.s64 	%rd484, %rd479, %rd416;
$L__BB73_16:
	mad.lo.s64 	%rd41, %rd484, %rd33, %rd25;
	add.s32 	%r14, %r203, -1;
	mul.wide.u32 	%rd417, %r14, 8;
	add.s64 	%rd418, %rd2, %rd417;
	ld.global.u64 	%rd42, [%rd418];
	or.b64  	%rd419, %rd481, %rd42;
	and.b64  	%rd420, %rd419, -4294967296;
	setp.ne.s64 	%p33, %rd420, 0;
	@%p33 bra 	$L__BB73_18;
	cvt.u32.u64 	%r153, %rd42;
	cvt.u32.u64 	%r154, %rd481;
	div.u32 	%r155, %r154, %r153;
	mul.lo.s32 	%r156, %r155, %r153;
	sub.s32 	%r157, %r154, %r156;
	cvt.u64.u32 	%rd485, %r155;
	cvt.u64.u32 	%rd486, %r157;
	bra.uni 	$L__BB73_19;
$L__BB73_18:
	div.s64 	%rd485, %rd481, %rd42;
	mul.lo.s64 	%rd421, %rd485, %rd42;
	sub.s64 	%rd486, %rd481, %rd421;
$L__BB73_19:
	mul.wide.u32 	%rd422, %r14, 8;
	add.s64 	%rd423, %rd1, %rd422;
	ld.global.u64 	%rd49, [%rd423];
	mad.lo.s64 	%rd50, %rd49, %rd486, %rd34;
	or.b64  	%rd424, %rd483, %rd42;
	and.b64  	%rd425, %rd424, -4294967296;
	setp.ne.s64 	%p34, %rd425, 0;
	@%p34 bra 	$L__BB73_21;
	cvt.u32.u64 	%r158, %rd42;
	cvt.u32.u64 	%r159, %rd483;
	div.u32 	%r160, %r159, %r158;
	mul.lo.s32 	%r161, %r160, %r158;
	sub.s32 	%r162, %r159, %r161;
	cvt.u64.u32 	%rd487, %r160;
	cvt.u64.u32 	%rd488, %r162;
	bra.uni 	$L__BB73_22;
$L__BB73_21:
	div.s64 	%rd487, %rd483, %rd42;
	mul.lo.s64 	%rd426, %rd487, %rd42;
	sub.s64 	%rd488, %rd483, %rd426;
$L__BB73_22:
	mad.lo.s64 	%rd57, %rd488, %rd49, %rd41;
	mul.wide.u32 	%rd427, %r13, 8;
	add.s64 	%rd428, %rd2, %rd427;
	ld.global.u64 	%rd58, [%rd428];
	or.b64  	%rd429, %rd485, %rd58;
	and.b64  	%rd430, %rd429, -4294967296;
	setp.ne.s64 	%p35, %rd430, 0;
	@%p35 bra 	$L__BB73_24;
	cvt.u32.u64 	%r163, %rd58;
	cvt.u32.u64 	%r164, %rd485;
	div.u32 	%r165, %r164, %r163;
	mul.lo.s32 	%r166, %r165, %r163;
	sub.s32 	%r167, %r164, %r166;
	cvt.u64.u32 	%rd512, %r165;
	cvt.u64.u32 	%rd490, %r167;
	bra.uni 	$L__BB73_25;
$L__BB73_24:
	div.s64 	%rd512, %rd485, %rd58;
	mul.lo.s64 	%rd431, %rd512, %rd58;
	sub.s64 	%rd490, %rd485, %rd431;
$L__BB73_25:
	mul.wide.u32 	%rd432, %r13, 8;
	add.s64 	%rd433, %rd1, %rd432;
	ld.global.u64 	%rd65, [%rd433];
	mad.lo.s64 	%rd515, %rd65, %rd490, %rd50;
	or.b64  	%rd434, %rd487, %rd58;
	and.b64  	%rd435, %rd434, -4294967296;
	setp.ne.s64 	%p36, %rd435, 0;
	@%p36 bra 	$L__BB73_27;
	cvt.u32.u64 	%r168, %rd58;
	cvt.u32.u64 	%r169, %rd487;
	div.u32 	%r170, %r169, %r168;
	mul.lo.s32 	%r171, %r170, %r168;
	sub.s32 	%r172, %r169, %r171;
	cvt.u64.u32 	%rd511, %r170;
	cvt.u64.u32 	%rd492, %r172;
	bra.uni 	$L__BB73_28;
$L__BB73_27:
	div.s64 	%rd511, %rd487, %rd58;
	mul.lo.s64 	%rd436, %rd511, %rd58;
	sub.s64 	%rd492, %rd487, %rd436;
$L__BB73_28:
	mad.lo.s64 	%rd516, %rd492, %rd65, %rd57;
	add.s32 	%r203, %r203, -4;
	add.s32 	%r202, %r202, 4;
	setp.ne.s32 	%p37, %r202, 0;
	@%p37 bra 	$L__BB73_4;
	add.s32 	%r205, %r203, 1;
$L__BB73_30:
	and.b32  	%r19, %r6, 3;
	setp.eq.s32 	%p38, %r19, 0;
	@%p38 bra 	$L__BB73_53;
	setp.eq.s32 	%p39, %r19, 1;
	@%p39 bra 	$L__BB73_45;
	mul.wide.u32 	%rd438, %r205, 8;
	add.s64 	%rd439, %rd2, %rd438;
	ld.global.u64 	%rd80, [%rd439];
	or.b64  	%rd440, %rd512, %rd80;
	and.b64  	%rd441, %rd440, -4294967296;
	setp.ne.s64 	%p40, %rd441, 0;
	@%p40 bra 	$L__BB73_34;
	cvt.u32.u64 	%r173, %rd80;
	cvt.u32.u64 	%r174, %rd512;
	div.u32 	%r175, %r174, %r173;
	mul.lo.s32 	%r176, %r175, %r173;
	sub.s32 	%r177, %r174, %r176;
	cvt.u64.u32 	%rd499, %r175;
	cvt.u64.u32 	%rd500, %r177;
	bra.uni 	$L__BB73_35;
$L__BB73_34:
	div.s64 	%rd499, %rd512, %rd80;
	mul.lo.s64 	%rd442, %rd499, %rd80;
	sub.s64 	%rd500, %rd512, %rd442;
$L__BB73_35:
	add.s64 	%rd444, %rd1, %rd438;
	ld.global.u64 	%rd87, [%rd444];
	mad.lo.s64 	%rd88, %rd87, %rd500, %rd515;
	or.b64  	%rd445, %rd511, %rd80;
	and.b64  	%rd446, %rd445, -4294967296;
	setp.ne.s64 	%p41, %rd446, 0;
	@%p41 bra 	$L__BB73_37;
	cvt.u32.u64 	%r178, %rd80;
	cvt.u32.u64 	%r179, %rd511;
	div.u32 	%r180, %r179, %r178;
	mul.lo.s32 	%r181, %r180, %r178;
	sub.s32 	%r182, %r179, %r181;
	cvt.u64.u32 	%rd501, %r180;
	cvt.u64.u32 	%rd502, %r182;
	bra.uni 	$L__BB73_38;
$L__BB73_37:
	div.s64 	%rd501, %rd511, %rd80;
	mul.lo.s64 	%rd447, %rd501, %rd80;
	sub.s64 	%rd502, %rd511, %rd447;
$L__BB73_38:
	mad.lo.s64 	%rd95, %rd502, %rd87, %rd516;
	add.s32 	%r20, %r205, -1;
	mul.wide.u32 	%rd448, %r20, 8;
	add.s64 	%rd449, %rd2, %rd448;
	ld.global.u64 	%rd96, [%rd449];
	or.b64  	%rd450, %rd499, %rd96;
	and.b64  	%rd451, %rd450, -4294967296;
	setp.ne.s64 	%p42, %rd451, 0;
	@%p42 bra 	$L__BB73_40;
	cvt.u32.u64 	%r183, %rd96;
	cvt.u32.u64 	%r184, %rd499;
	div.u32 	%r185, %r184, %r183;
	mul.lo.s32 	%r186, %r185, %r183;
	sub.s32 	%r187, %r184, %r186;
	cvt.u64.u32 	%rd512, %r185;
	cvt.u64.u32 	%rd504, %r187;
	bra.uni 	$L__BB73_41;
$L__BB73_40:
	div.s64 	%rd512, %rd499, %rd96;
	mul.lo.s64 	%rd452, %rd512, %rd96;
	sub.s64 	%rd504, %rd499, %rd452;
$L__BB73_41:
	add.s64 	%rd454, %rd1, %rd448;
	ld.global.u64 	%rd103, [%rd454];
	mad.lo.s64 	%rd515, %rd103, %rd504, %rd88;
	or.b64  	%rd455, %rd501, %rd96;
	and.b64  	%rd456, %rd455, -4294967296;
	setp.ne.s64 	%p43, %rd456, 0;
	@%p43 bra 	$L__BB73_43;
	cvt.u32.u64 	%r188, %rd96;
	cvt.u32.u64 	%r189, %rd501;
	div.u32 	%r190, %r189, %r188;
	mul.lo.s32 	%r191, %r190, %r188;
	sub.s32 	%r192, %r189, %r191;
	cvt.u64.u32 	%rd511, %r190;
	cvt.u64.u32 	%rd506, %r192;
	bra.uni 	$L__BB73_44;
$L__BB73_43:
	div.s64 	%rd511, %rd501, %rd96;
	mul.lo.s64 	%rd457, %rd511, %rd96;
	sub.s64 	%rd506, %rd501, %rd457;
$L__BB73_44:
	mad.lo.s64 	%rd516, %rd506, %rd103, %rd95;
	add.s32 	%r205, %r205, -2;
$L__BB73_45:
	and.b32  	%r193, %r6, 1;
	setp.eq.b32 	%p44, %r193, 1;
	not.pred 	%p45, %p44;
	@%p45 bra 	$L__BB73_53;
	mul.wide.u32 	%rd458, %r205, 8;
	add.s64 	%rd459, %rd2, %rd458;
	ld.global.u64 	%rd118, [%rd459];
	or.b64  	%rd460, %rd512, %rd118;
	and.b64  	%rd461, %rd460, -4294967296;
	setp.ne.s64 	%p46, %rd461, 0;
	@%p46 bra 	$L__BB73_48;
	cvt.u32.u64 	%r194, %rd118;
	cvt.u32.u64 	%r195, %rd512;
	rem.u32 	%r196, %r195, %r194;
	cvt.u64.u32 	%rd513, %r196;
	bra.uni 	$L__BB73_49;
$L__BB73_48:
	rem.s64 	%rd513, %rd512, %rd118;
$L__BB73_49:
	add.s64 	%rd463, %rd1, %rd458;
	ld.global.u64 	%rd122, [%rd463];
	mad.lo.s64 	%rd515, %rd122, %rd513, %rd515;
	or.b64  	%rd464, %rd511, %rd118;
	and.b64  	%rd465, %rd464, -4294967296;
	setp.ne.s64 	%p47, %rd465, 0;
	@%p47 bra 	$L__BB73_51;
	cvt.u32.u64 	%r197, %rd118;
	cvt.u32.u64 	%r198, %rd511;
	rem.u32 	%r199, %r198, %r197;
	cvt.u64.u32 	%rd514, %r199;
	bra.uni 	$L__BB73_52;
$L__BB73_51:
	rem.s64 	%rd514, %rd511, %rd118;
$L__BB73_52:
	mad.lo.s64 	%rd516, %rd514, %rd122, %rd516;
$L__BB73_53:
	shl.b64 	%rd466, %rd515, 1;
	add.s64 	%rd467, %rd3, %rd466;
	ld.global.u16 	%rs5, [%rd467];
	shl.b64 	%rd468, %rd516, 1;
	add.s64 	%rd469, %rd3, %rd468;
	ld.global.u16 	%rs6, [%rd469];
	// begin inline asm
	{ mul.bf16 %rs4,%rs5,%rs6; }

	// end inline asm
	st.shared.u16 	[%r5], %rs4;
	bra.uni 	$L__BB73_114;
$L__BB73_54:
	cvt.u64.u32 	%rd548, %r4;
	setp.le.u64 	%p2, %rd262, %rd548;
	@%p2 bra 	$L__BB73_114;
	cvt.u32.u64 	%r23, %rd261;
	add.s32 	%r209, %r23, -1;
	setp.lt.s32 	%p3, %r209, 0;
	mov.b64 	%rd557, 0;
	@%p3 bra 	$L__BB73_113;
	and.b32  	%r25, %r23, 7;
	setp.lt.u32 	%p4, %r209, 7;
	mov.b64 	%rd557, 0;
	@%p4 bra 	$L__BB73_84;
	add.s32 	%r207, %r23, -4;
	and.b32  	%r57, %r23, -8;
	neg.s32 	%r206, %r57;
	mov.b64 	%rd557, 0;
$L__BB73_58:
	.pragma "nounroll";
	add.s32 	%r30, %r207, 3;
	mul.wide.u32 	%rd270, %r30, 8;
	add.s64 	%rd271, %rd2, %rd270;
	ld.global.u64 	%rd133, [%rd271];
	or.b64  	%rd272, %rd548, %rd133;
	and.b64  	%rd273, %rd272, -4294967296;
	setp.ne.s64 	%p5, %rd273, 0;
	@%p5 bra 	$L__BB73_60;
	cvt.u32.u64 	%r58, %rd133;
	cvt.u32.u64 	%r59, %rd548;
	div.u32 	%r60, %r59, %r58;
	mul.lo.s32 	%r61, %r60, %r58;
	sub.s32 	%r62, %r59, %r61;
	cvt.u64.u32 	%rd519, %r60;
	cvt.u64.u32 	%rd520, %r62;
	bra.uni 	$L__BB73_61;
$L__BB73_60:
	div.s64 	%rd519, %rd548, %rd133;
	mul.lo.s64 	%rd274, %rd519, %rd133;
	sub.s64 	%rd520, %rd548, %rd274;
$L__BB73_61:
	add.s64 	%rd276, %rd1, %rd270;
	ld.global.u64 	%rd277, [%rd276];
	mad.lo.s64 	%rd140, %rd277, %rd520, %rd557;
	add.s32 	%r31, %r207, 2;
	mul.wide.u32 	%rd278, %r31, 8;
	add.s64 	%rd279, %rd2, %rd278;
	ld.global.u64 	%rd141, [%rd279];
	or.b64  	%rd280, %rd519, %rd141;
	and.b64  	%rd281, %rd280, -4294967296;
	setp.ne.s64 	%p6, %rd281, 0;
	@%p6 bra 	$L__BB73_63;
	cvt.u32.u64 	%r63, %rd141;
	cvt.u32.u64 	%r64, %rd519;
	div.u32 	%r65, %r64, %r63;
	mul.lo.s32 	%r66, %r65, %r63;
	sub.s32 	%r67, %r64, %r66;
	cvt.u64.u32 	%rd521, %r65;
	cvt.u64.u32 	%rd522, %r67;
	bra.uni 	$L__BB73_64;
$L__BB73_63:
	div.s64 	%rd521, %rd519, %rd141;
	mul.lo.s64 	%rd282, %rd521, %rd141;
	sub.s64 	%rd522, %rd519, %rd282;
$L__BB73_64:
	add.s64 	%rd284, %rd1, %rd278;
	ld.global.u64 	%rd285, [%rd284];
	mad.lo.s64 	%rd148, %rd285, %rd522, %rd140;
	add.s32 	%r32, %r207, 1;
	mul.wide.u32 	%rd286, %r32, 8;
	add.s64 	%rd287, %rd2, %rd286;
	ld.global.u64 	%rd149, [%rd287];
	or.b64  	%rd288, %rd521, %rd149;
	and.b64  	%rd289, %rd288, -4294967296;
	setp.ne.s64 	%p7, %rd289, 0;
	@%p7 bra 	$L__BB73_66;
	cvt.u32.u64 	%r68, %rd149;
	cvt.u32.u64 	%r69, %rd521;
	div.u32 	%r70, %r69, %r68;
	mul.lo.s32 	%r71, %r70, %r68;
	sub.s32 	%r72, %r69, %r71;
	cvt.u64.u32 	%rd523, %r70;
	cvt.u64.u32 	%rd524, %r72;
	bra.uni 	$L__BB73_67;
$L__BB73_66:
	div.s64 	%rd523, %rd521, %rd149;
	mul.lo.s64 	%rd290, %rd523, %rd149;
	sub.s64 	%rd524, %rd521, %rd290;
$L__BB73_67:
	add.s64 	%rd292, %rd1, %rd286;
	ld.global.u64 	%rd293, [%rd292];
	mad.lo.s64 	%rd156, %rd293, %rd524, %rd148;
	add.s32 	%r33, %r207, -4;
	mul.wide.u32 	%rd294, %r207, 8;
	add.s64 	%rd295, %rd2, %rd294;
	ld.global.u64 	%rd157, [%rd295];
	or.b64  	%rd296, %rd523, %rd157;
	and.b64  	%rd297, %rd296, -4294967296;
	setp.ne.s64 	%p8, %rd297, 0;
	@%p8 bra 	$L__BB73_69;
	cvt.u32.u64 	%r73, %rd157;
	cvt.u32.u64 	%r74, %rd523;
	div.u32 	%r75, %r74, %r73;
	mul.lo.s32 	%r76, %r75, %r73;
	sub.s32 	%r77, %r74, %r76;
	cvt.u64.u32 	%rd525, %r75;
	cvt.u64.u32 	%rd526, %r77;
	bra.uni 	$L__BB73_70;
$L__BB73_69:
	div.s64 	%rd525, %rd523, %rd157;
	mul.lo.s64 	%rd298, %rd525, %rd157;
	sub.s64 	%rd526, %rd523, %rd298;
$L__BB73_70:
	add.s64 	%rd300, %rd1, %rd294;
	ld.global.u64 	%rd301, [%rd300];
	mad.lo.s64 	%rd164, %rd301, %rd526, %rd156;
	add.s32 	%r34, %r207, -1;
	mul.wide.u32 	%rd302, %r34, 8;
	add.s64 	%rd303, %rd2, %rd302;
	ld.global.u64 	%rd165, [%rd303];
	or.b64  	%rd304, %rd525, %rd165;
	and.b64  	%rd305, %rd304, -4294967296;
	setp.ne.s64 	%p9, %rd305, 0;
	@%p9 bra 	$L__BB73_72;
	cvt.u32.u64 	%r78, %rd165;
	cvt.u32.u64 	%r79, %rd525;
	div.u32 	%r80, %r79, %r78;
	mul.lo.s32 	%r81, %r80, %r78;
	sub.s32 	%r82, %r79, %r81;
	cvt.u64.u32 	%rd527, %r80;
	cvt.u64.u32 	%rd528, %r82;
	bra.uni 	$L__BB73_73;
$L__BB73_72:
	div.s64 	%rd527, %rd525, %rd165;
	mul.lo.s64 	%rd306, %rd527, %rd165;
	sub.s64 	%rd528, %rd525, %rd306;
$L__BB73_73:
	add.s64 	%rd308, %rd1, %rd302;
	ld.global.u64 	%rd309, [%rd308];
	mad.lo.s64 	%rd172, %rd309, %rd528, %rd164;
	add.s32 	%r35, %r207, -2;
	mul.wide.u32 	%rd310, %r35, 8;
	add.s64 	%rd311, %rd2, %rd310;
	ld.global.u64 	%rd173, [%rd311];
	or.b64  	%rd312, %rd527, %rd173;
	and.b64  	%rd313, %rd312, -4294967296;
	setp.ne.s64 	%p10, %rd313, 0;
	@%p10 bra 	$L__BB73_75;
	cvt.u32.u64 	%r83, %rd173;
	cvt.u32.u64 	%r84, %rd527;
	div.u32 	%r85, %r84, %r83;
	mul.lo.s32 	%r86, %r85, %r83;
	sub.s32 	%r87, %r84, %r86;
	cvt.u64.u32 	%rd529, %r85;
	cvt.u64.u32 	%rd530, %r87;
	bra.uni 	$L__BB73_76;
$L__BB73_75:
	div.s64 	%rd529, %rd527, %rd173;
	mul.lo.s64 	%rd314, %rd529, %rd173;
	sub.s64 	%rd530, %rd527, %rd314;
$L__BB73_76:
	add.s64 	%rd316, %rd1, %rd310;
	ld.global.u64 	%rd317, [%rd316];
	mad.lo.s64 	%rd180, %rd317, %rd530, %rd172;
	add.s32 	%r36, %r207, -3;
	mul.wide.u32 	%rd318, %r36, 8;
	add.s64 	%rd319, %rd2, %rd318;
	ld.global.u64 	%rd181, [%rd319];
	or.b64  	%rd320, %rd529, %rd181;
	and.b64  	%rd321, %rd320, -4294967296;
	setp.ne.s64 	%p11, %rd321, 0;
	@%p11 bra 	$L__BB73_78;
	cvt.u32.u64 	%r88, %rd181;
	cvt.u32.u64 	%r89, %rd529;
	div.u32 	%r90, %r89, %r88;
	mul.lo.s32 	%r91, %r90, %r88;
	sub.s32 	%r92, %r89, %r91;
	cvt.u64.u32 	%rd531, %r90;
	cvt.u64.u32 	%rd532, %r92;
	bra.uni 	$L__BB73_79;
$L__BB73_78:
	div.s64 	%rd531, %rd529, %rd181;
	mul.lo.s64 	%rd322, %rd531, %rd181;
	sub.s64 	%rd532, %rd529, %rd322;
$L__BB73_79:
	add.s64 	%rd324, %rd1, %rd318;
	ld.global.u64 	%rd325, [%rd324];
	mad.lo.s64 	%rd188, %rd325, %rd532, %rd180;
	mul.wide.u32 	%rd326, %r33, 8;
	add.s64 	%rd327, %rd2, %rd326;
	ld.global.u64 	%rd189, [%rd327];
	or.b64  	%rd328, %rd531, %rd189;
	and.b64  	%rd329, %rd328, -4294967296;
	setp.ne.s64 	%p12, %rd329, 0;
	@%p12 bra 	$L__BB73_81;
	cvt.u32.u64 	%r93, %rd189;
	cvt.u32.u64 	%r94, %rd531;
	div.u32 	%r95, %r94, %r93;
	mul.lo.s32 	%r96, %r95, %r93;
	sub.s32 	%r97, %r94, %r96;
	cvt.u64.u32 	%rd548, %r95;
	cvt.u64.u32 	%rd534, %r97;
	bra.uni 	$L__BB73_82;
$L__BB73_81:
	div.s64 	%rd548, %rd531, %rd189;
	mul.lo.s64 	%rd330, %rd548, %rd189;
	sub.s64 	%rd534, %rd531, %rd330;
$L__BB73_82:
	add.s64 	%rd332, %rd1, %rd326;
	ld.global.u64 	%rd333, [%rd332];
	mad.lo.s64 	%rd557, %rd333, %rd534, %rd188;
	add.s32 	%r207, %r207, -8;
	add.s32 	%r206, %r206, 8;
	setp.ne.s32 	%p13, %r206, 0;
	@%p13 bra 	$L__BB73_58;
	add.s32 	%r209, %r207, 3;
$L__BB73_84:
	setp.eq.s32 	%p14, %r25, 0;
	@%p14 bra 	$L__BB73_113;
	and.b32  	%r41, %r23, 3;
	setp.lt.u32 	%p15, %r25, 4;
	@%p15 bra 	$L__BB73_99;
	mul.wide.u32 	%rd335, %r209, 8;
	add.s64 	%rd336, %rd2, %rd335;
	ld.global.u64 	%rd200, [%rd336];
	or.b64  	%rd337, %rd548, %rd200;
	and.b64  	%rd338, %rd337, -4294967296;
	setp.ne.s64 	%p16, %rd338, 0;
	@%p16 bra 	$L__BB73_88;
	cvt.u32.u64 	%r98, %rd200;
	cvt.u32.u64 	%r99, %rd548;
	div.u32 	%r100, %r99, %r98;
	mul.lo.s32 	%r101, %r100, %r98;
	sub.s32 	%r102, %r99, %r101;
	cvt.u64.u32 	%rd538, %r100;
	cvt.u64.u32 	%rd539, %r102;
	bra.uni 	$L__BB73_89;
$L__BB73_88:
	div.s64 	%rd538, %rd548, %rd200;
	mul.lo.s64 	%rd339, %rd538, %rd200;
	sub.s64 	%rd539, %rd548, %rd339;
$L__BB73_89:
	add.s64 	%rd341, %rd1, %rd335;
	ld.global.u64 	%rd342, [%rd341];
	mad.lo.s64 	%rd207, %rd342, %rd539, %rd557;
	add.s32 	%r42, %r209, -1;
	mul.wide.u32 	%rd343, %r42, 8;
	add.s64 	%rd344, %rd2, %rd343;
	ld.global.u64 	%rd208, [%rd344];
	or.b64  	%rd345, %rd538, %rd208;
	and.b64  	%rd346, %rd345, -4294967296;
	setp.ne.s64 	%p17, %rd346, 0;
	@%p17 bra 	$L__BB73_91;
	cvt.u32.u64 	%r103, %rd208;
	cvt.u32.u64 	%r104, %rd538;
	div.u32 	%r105, %r104, %r103;
	mul.lo.s32 	%r106, %r105, %r103;
	sub.s32 	%r107, %r104, %r106;
	cvt.u64.u32 	%rd540, %r105;
	cvt.u64.u32 	%rd541, %r107;
	bra.uni 	$L__BB73_92;
$L__BB73_91:
	div.s64 	%rd540, %rd538, %rd208;
	mul.lo.s64 	%rd347, %rd540, %rd208;
	sub.s64 	%rd541, %rd538, %rd347;
$L__BB73_92:
	add.s64 	%rd349, %rd1, %rd343;
	ld.global.u64 	%rd350, [%rd349];
	mad.lo.s64 	%rd215, %rd350, %rd541, %rd207;
	add.s32 	%r43, %r209, -2;
	mul.wide.u32 	%rd351, %r43, 8;
	add.s64 	%rd352, %rd2, %rd351;
	ld.global.u64 	%rd216, [%rd352];
	or.b64  	%rd353, %rd540, %rd216;
	and.b64  	%rd354, %rd353, -4294967296;
	setp.ne.s64 	%p18, %rd354, 0;
	@%p18 bra 	$L__BB73_94;
	cvt.u32.u64 	%r108, %rd216;
	cvt.u32.u64 	%r109, %rd540;
	div.u32 	%r110, %r109, %r108;
	mul.lo.s32 	%r111, %r110, %r108;
	sub.s32 	%r112, %r109, %r111;
	cvt.u64.u32 	%rd542, %r110;
	cvt.u64.u32 	%rd543, %r112;
	bra.uni 	$L__BB73_95;
$L__BB73_94:
	div.s64 	%rd542, %rd540, %rd216;
	mul.lo.s64 	%rd355, %rd542, %rd216;
	sub.s64 	%rd543, %rd540, %rd355;
$L__BB73_95:
	add.s64 	%rd357, %rd1, %rd351;
	ld.global.u64 	%rd358, [%rd357];
	mad.lo.s64 	%rd223, %rd358, %rd543, %rd215;
	add.s32 	%r44, %r209, -3;
	mul.wide.u32 	%rd359, %r44, 8;
	add.s64 	%rd360, %rd2, %rd359;
	ld.global.u64 	%rd224, [%rd360];
	or.b64  	%rd361, %rd542, %rd224;
	and.b64  	%rd362, %rd361, -4294967296;
	setp.ne.s64 	%p19, %rd362, 0;
	@%p19 bra 	$L__BB73_97;
	cvt.u32.u64 	%r113, %rd224;
	cvt.u32.u64 	%r114, %rd542;
	div.u32 	%r115, %r114, %r113;
	mul.lo.s32 	%r116, %r115, %r113;
	sub.s32 	%r117, %r114, %r116;
	cvt.u64.u32 	%rd548, %r115;
	cvt.u64.u32 	%rd545, %r117;
	bra.uni 	$L__BB73_98;
$L__BB73_97:
	div.s64 	%rd548, %rd542, %rd224;
	mul.lo.s64 	%rd363, %rd548, %rd224;
	sub.s64 	%rd545, %rd542, %rd363;
$L__BB73_98:
	add.s64 	%rd365, %rd1, %rd359;
	ld.global.u64 	%rd366, [%rd365];
	mad.lo.s64 	%rd557, %rd366, %rd545, %rd223;
	add.s32 	%r209, %r209, -4;
$L__BB73_99:
	setp.eq.s32 	%p20, %r41, 0;
	@%p20 bra 	$L__BB73_113;
	setp.eq.s32 	%p21, %r41, 1;
	@%p21 bra 	$L__BB73_108;
	mul.wide.u32 	%rd368, %r209, 8;
	add.s64 	%rd369, %rd2, %rd368;
	ld.global.u64 	%rd235, [%rd369];
	or.b64  	%rd370, %rd548, %rd235;
	and.b64  	%rd371, %rd370, -4294967296;
	setp.ne.s64 	%p22, %rd371, 0;
	@%p22 bra 	$L__BB73_103;
	cvt.u32.u64 	%r118, %rd235;
	cvt.u32.u64 	%r119, %rd548;
	div.u32 	%r120, %r119, %r118;
	mul.lo.s32 	%r121, %r120, %r118;
	sub.s32 	%r122, %r119, %r121;
	cvt.u64.u32 	%rd549, %r120;
	cvt.u64.u32 	%rd550, %r122;
	bra.uni 	$L__BB73_104;
$L__BB73_103:
	div.s64 	%rd549, %rd548, %rd235;
	mul.lo.s64 	%rd372, %rd549, %rd235;
	sub.s64 	%rd550, %rd548, %rd372;
$L__BB73_104:
	add.s64 	%rd374, %rd1, %rd368;
	ld.global.u64 	%rd375, [%rd374];
	mad.lo.s64 	%rd242, %rd375, %rd550, %rd557;
	add.s32 	%r47, %r209, -1;
	mul.wide.u32 	%rd376, %r47, 8;
	add.s64 	%rd377, %rd2, %rd376;
	ld.global.u64 	%rd243, [%rd377];
	or.b64  	%rd378, %rd549, %rd243;
	and.b64  	%rd379, %rd378, -4294967296;
	setp.ne.s64 	%p23, %rd379, 0;
	@%p23 bra 	$L__BB73_106;
	cvt.u32.u64 	%r123, %rd243;
	cvt.u32.u64 	%r124, %rd549;
	div.u32 	%r125, %r124, %r123;
	mul.lo.s32 	%r126, %r125, %r123;
	sub.s32 	%r127, %r124, %r126;
	cvt.u64.u32 	%rd548, %r125;
	cvt.u64.u32 	%rd552, %r127;
	bra.uni 	$L__BB73_107;
$L__BB73_106:
	div.s64 	%rd548, %rd549, %rd243;
	mul.lo.s64 	%rd380, %rd548, %rd243;
	sub.s64 	%rd552, %rd549, %rd380;
$L__BB73_107:
	add.s64 	%rd382, %rd1, %rd376;
	ld.global.u64 	%rd383, [%rd382];
	mad.lo.s64 	%rd557, %rd383, %rd552, %rd242;
	add.s32 	%r209, %r209, -2;
$L__BB73_108:
	and.b32  	%r128, %r23, 1;
	setp.eq.b32 	%p24, %r128, 1;
	not.pred 	%p25, %p24;
	@%p25 bra 	$L__BB73_113;
	mul.wide.u32 	%rd384, %r209, 8;
	add.s64 	%rd385, %rd2, %rd384;
	ld.global.u64 	%rd254, [%rd385];
	or.b64  	%rd386, %rd548, %rd254;
	and.b64  	%rd387, %rd386, -4294967296;
	setp.ne.s64 	%p26, %rd387, 0;
	@%p26 bra 	$L__BB73_111;
	cvt.u32.u64 	%r129, %rd254;
	cvt.u32.u64 	%r130, %rd548;
	rem.u32 	%r131, %r130, %r129;
	cvt.u64.u32 	%rd556, %r131;
	bra.uni 	$L__BB73_112;
$L__BB73_111:
	rem.s64 	%rd556, %rd548, %rd254;
$L__BB73_112:
	add.s64 	%rd389, %rd1, %rd384;
	ld.global.u64 	%rd390, [%rd389];
	mad.lo.s64 	%rd557, %rd390, %rd556, %rd557;
$L__BB73_113:
	shl.b64 	%rd391, %rd557, 1;
	add.s64 	%rd392, %rd3, %rd391;
	ld.global.u16 	%rs3, [%rd392];
	st.shared.u16 	[%r5], %rs3;
$L__BB73_114:
	bar.sync 	0;
	setp.lt.u32 	%p48, %r211, 66;
	@%p48 bra 	$L__BB73_118;
$L__BB73_115:
	shr.u32 	%r51, %r211, 1;
	setp.ge.u32 	%p49, %r1, %r51;
	@%p49 bra 	$L__BB73_117;
	ld.shared.u16 	%rs8, [%r5];
	and.b32  	%r200, %r211, 2046;
	add.s32 	%r201, %r5, %r200;
	ld.shared.u16 	%rs9, [%r201];
	// begin inline asm
	{ mul.bf16 %rs7,%rs8,%rs9; }

	// end inline asm
	st.shared.u16 	[%r5], %rs7;
$L__BB73_117:
	bar.sync 	0;
	setp.gt.u32 	%p50, %r211, 131;
	mov.u32 	%r211, %r51;
	@%p50 bra 	$L__BB73_115;
$L__BB73_118:
	setp.gt.u32 	%p51, %r1, 31;
	@%p51 bra 	$L__BB73_121;
	ld.shared.u16 	%rs11, [%r5];
	ld.shared.u16 	%rs12, [%r5+64];
	// begin inline asm
	{ mul.bf16 %rs10,%rs11,%rs12; }

	// end inline asm
	st.volatile.shared.u16 	[%r5], %rs10;
	ld.shared.u16 	%rs15, [%r5+32];
	// begin inline asm
	{ mul.bf16 %rs13,%rs10,%rs15; }

	// end inline asm
	st.volatile.shared.u16 	[%r5], %rs13;
	ld.shared.u16 	%rs18, [%r5+16];
	// begin inline asm
	{ mul.bf16 %rs16,%rs13,%rs18; }

	// end inline asm
	st.volatile.shared.u16 	[%r5], %rs16;
	ld.shared.u16 	%rs21, [%r5+8];
	// begin inline asm
	{ mul.bf16 %rs19,%rs16,%rs21; }

	// end inline asm
	st.volatile.shared.u16 	[%r5], %rs19;
	ld.shared.u16 	%rs24, [%r5+4];
	// begin inline asm
	{ mul.bf16 %rs22,%rs19,%rs24; }

	// end inline asm
	st.volatile.shared.u16 	[%r5], %rs22;
	ld.shared.u16 	%rs27, [%r5+2];
	// begin inline asm
	{ mul.bf16 %rs25,%rs22,%rs27; }

	// end inline asm
	st.volatile.shared.u16 	[%r5], %rs25;
	setp.ne.s32 	%p52, %r1, 0;
	@%p52 bra 	$L__BB73_121;
	cvta.to.global.u64 	%rd470, %rd260;
	mul.wide.u32 	%rd471, %r2, 2;
	add.s64 	%rd472, %rd470, %rd471;
	ld.shared.u16 	%rs28, [prodsdata_bf16];
	st.global.u16 	[%rd472], %rs28;
$L__BB73_121:
	ret;

}
	// .globl	contiguous_prod2_bf16
.visible .entry contiguous_prod2_bf16(
	.param .u64 .ptr .align 1 contiguous_prod2_bf16_param_0,
	.param .u64 .ptr .align 1 contiguous_prod2_bf16_param_1,
	.param .u64 .ptr .align 1 contiguous_prod2_bf16_param_2,
	.param .u64 .ptr .align 1 contiguous_prod2_bf16_param_3,
	.param .u64 contiguous_prod2_bf16_param_4,
	.param .u64 contiguous_prod2_bf16_param_5,
	.param .u64 contiguous_prod2_bf16_param_6
)
{
	.reg .pred 	%p<53>;
	.reg .b16 	%rs<29>;
	.reg .b32 	%r<216>;
	.reg .b64 	%rd<572>;

	ld.param.u64 	%rd266, [contiguous_prod2_bf16_param_1];
	ld.param.u64 	%rd267, [contiguous_prod2_bf16_param_2];
	ld.param.u64 	%rd268, [contiguous_prod2_bf16_param_3];
	ld.param.u64 	%rd263, [contiguous_prod2_bf16_param_4];
	ld.param.u64 	%rd264, [contiguous_prod2_bf16_param_5];
	ld.param.u64 	%rd265, [contiguous_prod2_bf16_param_6];
	cvta.to.global.u64 	%rd1, %rd268;
	cvta.to.global.u64 	%rd2, %rd267;
	cvta.to.global.u64 	%rd571, %rd266;
	mov.u32 	%r1, %tid.x;
	mov.u32 	%r2, %ctaid.x;
	mov.u32 	%r215, %ntid.x;
	mul.lo.s32 	%r51, %r2, %r215;
	shl.b32 	%r52, %r51, 1;
	add.s32 	%r4, %r52, %r1;
	mov.b16 	%rs2, 16256;
	// begin inline asm
	cvt.rn.bf16.u16 %rs1, %rs2;
	// end inline asm
	shl.b32 	%r53, %r1, 1;
	mov.u32 	%r54, prodsdata_bf16;
	add.s32 	%r5, %r54, %r53;
	st.shared.u16 	[%r5], %rs1;
	add.s32 	%r55, %r4, %r215;
	cvt.u64.u32 	%rd4, %r55;
	setp.le.u64 	%p1, %rd264, %rd4;
	@%p1 bra 	$L__BB74_54;
	cvt.u64.u32 	%rd401, %r4;
	mov.u32 	%r132, %ctaid.y;
	cvt.u64.u32 	%rd402, %r132;
	mul.lo.s64 	%rd403, %rd264, %rd402;
	add.s64 	%rd525, %rd403, %rd401;
	add.s64 	%rd523, %rd403, %rd4;
	cvt.u32.u64 	%r6, %rd263;
	add.s32 	%r209, %r6, -1;
	setp.lt.s32 	%p27, %r209, 0;
	mov.b64 	%rd529, 0;
	mov.u64 	%rd530, %rd529;
	@%p27 bra 	$L__BB74_53;
	setp.lt.u32 	%p28, %r209, 3;
	mov.b64 	%rd530, 0;
	mov.u64 	%rd529, %rd530;
	@%p28 bra 	$L__BB74_30;
	add.s32 	%r207, %r6, -2;
	and.b32  	%r133, %r6, -4;
	neg.s32 	%r206, %r133;
	mov.b64 	%rd530, 0;
$L__BB74_4:
	.pragma "nounroll";
	add.s32 	%r12, %r207, 1;
	mul.wide.u32 	%rd407, %r12, 8;
	add.s64 	%rd408, %rd2, %rd407;
	ld.global.u64 	%rd11, [%rd408];
	or.b64  	%rd409, %rd525, %rd11;
	and.b64  	%rd410, %rd409, -4294967296;
	setp.ne.s64 	%p29, %rd410, 0;
	@%p29 bra 	$L__BB74_6;
	cvt.u32.u64 	%r134, %rd11;
	cvt.u32.u64 	%r135, %rd525;
	div.u32 	%r136, %r135, %r134;
	mul.lo.s32 	%r137, %r136, %r134;
	sub.s32 	%r138, %r135, %r137;
	cvt.u64.u32 	%rd491, %r136;
	cvt.u64.u32 	%rd492, %r138;
	bra.uni 	$L__BB74_7;
$L__BB74_6:
	div.s64 	%rd491, %rd525, %rd11;
	mul.lo.s64 	%rd411, %rd491, %rd11;
	sub.s64 	%rd492, %rd525, %rd411;
$L__BB74_7:
	mul.wide.u32 	%rd412, %r12, 8;
	add.s64 	%rd413, %rd1, %rd412;
	ld.global.u64 	%rd18, [%rd413];
	mad.lo.s64 	%rd19, %rd18, %rd492, %rd529;
	or.b64  	%rd414, %rd523, %rd11;
	and.b64  	%rd415, %rd414, -4294967296;
	setp.ne.s64 	%p30, %rd415, 0;
	@%p30 bra 	$L__BB74_9;
	cvt.u32.u64 	%r139, %rd11;
	cvt.u32.u64 	%r140, %rd523;
	div.u32 	%r141, %r140, %r139;
	mul.lo.s32 	%r142, %r141, %r139;
	sub.s32 	%r143, %r140, %r142;
	cvt.u64.u32 	%rd493, %r141;
	cvt.u64.u32 	%rd494, %r143;
	bra.uni 	$L__BB74_10;
$L__BB74_9:
	div.s64 	%rd493, %rd523, %rd11;
	mul.lo.s64 	%rd416, %rd493, %rd11;
	sub.s64 	%rd494, %rd523, %rd416;
$L__BB74_10:
	mad.lo.s64 	%rd26, %rd494, %rd18, %rd530;
	mul.wide.u32 	%rd417, %r207, 8;
	add.s64 	%rd418, %rd2, %rd417;
	ld.global.u64 	%rd27, [%rd418];
	or.b64  	%rd419, %rd491, %rd27;
	and.b64  	%rd420, %rd419, -4294967296;
	setp.ne.s64 	%p31, %rd420, 0;
	@%p31 bra 	$L__BB74_12;
	cvt.u32.u64 	%r144, %rd27;
	cvt.u32.u64 	%r145, %rd491;
	div.u32 	%r146, %r145, %r144;
	mul.lo.s32 	%r147, %r146, %r144;
	sub.s32 	%r148, %r145, %r147;
	cvt.u64.u32 	%rd495, %r146;
	cvt.u64.u32 	%rd496, %r148;
	bra.uni 	$L__BB74_13;
$L__BB74_12:
	div.s64 	%rd495, %rd491, %rd27;
	mul.lo.s64 	%rd421, %rd495, %rd27;
	sub.s64 	%rd496, %rd491, %rd421;
$L__BB74_13:
	mul.wide.u32 	%rd422, %r207, 8;
	add.s64 	%rd423, %rd1, %rd422;
	ld.global.u64 	%rd34, [%rd423];
	mad.lo.s64 	%rd35, %rd34, %rd496, %rd19;
	or.b64  	%rd424, %rd493, %rd27;
	and.b64  	%rd425, %rd424, -4294967296;
	setp.ne.s64 	%p32, %rd425, 0;
	@%p32 bra 	$L__BB74_15;
	cvt.u32.u64 	%r149, %rd27;
	cvt.u32.u64 	%r150, %rd493;
	div.u32 	%r151, %r150, %r149;
	mul.lo.s32 	%r152, %r151, %r149;
	sub.s32 	%r153, %r150, %r152;
	cvt.u64.u32 	%rd497, %r151;
	cvt.u64.u32 	%rd498, %r153;
	bra.uni 	$L__BB74_16;
$L__BB74_15:
	div.s64 	%rd497, %rd493, %rd27;
	mul.lo.s64 	%rd426, %rd497, %rd27;
	sub.s64 	%rd498, %rd493, %rd426;
$L__BB74_16:
	mad.lo.s64 	%rd42, %rd498, %rd34, %rd26;
	add.s32 	%r13, %r207, -1;
	mul.wide.u32 	%rd427, %r13, 8;
	add.s64 	%rd428, %rd2, %rd427;
	ld.global.u64 	%rd43, [%rd428];
	or.b64  	%rd429, %rd495, %rd43;
	and.b64  	%rd430, %rd429, -4294967296;
	setp.ne.s64 	%p33, %rd430, 0;
	@%p33 bra 	$L__BB74_18;
	cvt.u32.u64 	%r154, %rd43;
	cvt.u32.u64 	%r155, %rd495;
	div.u32 	%r156, %r155, %r154;
	mul.lo.s32 	%r157, %r156, %r154;
	sub.s32 	%r158, %r155, %r157;
	cvt.u64.u32 	%rd499, %r156;
	cvt.u64.u32 	%rd500, %r158;
	bra.uni 	$L__BB74_19;
$L__BB74_18:
	div.s64 	%rd499, %rd495, %rd43;
	mul.lo.s64 	%rd431, %rd499, %rd43;
	sub.s64 	%rd500, %rd495, %rd431;
$L__BB74_19:
	mul.wide.u32 	%rd432, %r13, 8;
	add.s64 	%rd433, %rd1, %rd432;
	ld.global.u64 	%rd50, [%rd433];
	mad.lo.s64 	%rd51, %rd50, %rd500, %rd35;
	or.b64  	%rd434, %rd497, %rd43;
	and.b64  	%rd435, %rd434, -4294967296;
	setp.ne.s64 	%p34, %rd435, 0;
	@%p34 bra 	$L__BB74_21;
	cvt.u32.u64 	%r159, %rd43;
	cvt.u32.u64 	%r160, %rd497;
	div.u32 	%r161, %r160, %r159;
	mul.lo.s32 	%r162, %r161, %r159;
	sub.s32 	%r163, %r160, %r162;
	cvt.u64.u32 	%rd501, %r161;
	cvt.u64.u32 	%rd502, %r163;
	bra.uni 	$L__BB74_22;
$L__BB74_21:
	div.s64 	%rd501, %rd497, %rd43;
	mul.lo.s64 	%rd436, %rd501, %rd43;
	sub.s64 	%rd502, %rd497, %rd436;
$L__BB74_22:
	mad.lo.s64 	%rd58, %rd502, %rd50, %rd42;
	add.s32 	%r164, %r207, -2;
	mul.wide.u32 	%rd437, %r164, 8;
	add.s64 	%rd438, %rd2, %rd437;
	ld.global.u64 	%rd59, [%rd438];
	or.b64  	%rd439, %rd499, %rd59;
	and.b64  	%rd440, %rd439, -4294967296;
	setp.ne.s64 	%p35, %rd440, 0;
	@%p35 bra 	$L__BB74_24;
	cvt.u32.u64 	%r165, %rd59;
	cvt.u32.u64 	%r166, %rd499;
	div.u32 	%r167, %r166, %r165;
	mul.lo.s32 	%r168, %r167, %r165;
	sub.s32 	%r169, %r166, %r168;
	cvt.u64.u32 	%rd525, %r167;
	cvt.u64.u32 	%rd504, %r169;
	bra.uni 	$L__BB74_25;
$L__BB74_24:
	div.s64 	%rd525, %rd499, %rd59;
	mul.lo.s64 	%rd441, %rd525, %rd59;
	sub.s64 	%rd504, %rd499, %rd441;
$L__BB74_25:
	mul.wide.u32 	%rd442, %r164, 8;
	add.s64 	%rd443, %rd1, %rd442;
	ld.global.u64 	%rd66, [%rd443];
	mad.lo.s64 	%rd529, %rd66, %rd504, %rd51;
	or.b64  	%rd444, %rd501, %rd59;
	and.b64  	%rd445, %rd444, -4294967296;
	setp.ne.s64 	%p36, %rd445, 0;
	@%p36 bra 	$L__BB74_27;
	cvt.u32.u64 	%r171, %rd59;
	cvt.u32.u64 	%r172, %rd501;
	div.u32 	%r173, %r172, %r171;
	mul.lo.s32 	%r174, %r173, %r171;
	sub.s32 	%r175, %r172, %r174;
	cvt.u64.u32 	%rd523, %r173;
	cvt.u64.u32 	%rd506, %r175;
	bra.uni 	$L__BB74_28;
$L__BB74_27:
	div.s64 	%rd523, %rd501, %rd59;
	mul.lo.s64 	%rd446, %rd523, %rd59;
	sub.s64 	%rd506, %rd501, %rd446;
$L__BB74_28:
	mad.lo.s64 	%rd530, %rd506, %rd66, %rd58;
	add.s32 	%r207, %r207, -4;
	add.s32 	%r206, %r206, 4;
	setp.ne.s32 	%p37, %r206, 0;
	@%p37 bra 	$L__BB74_4;
	add.s32 	%r209, %r207, 1;
$L__BB74_30:
	and.b32  	%r18, %r6, 3;
	setp.eq.s32 	%p38, %r18, 0;
	@%p38 bra 	$L__BB74_53;
	setp.eq.s32 	%p39, %r18, 1;
	@%p39 bra 	$L__BB74_45;
	mul.wide.u32 	%rd448, %r209, 8;
	add.s64 	%rd449, %rd2, %rd448;
	ld.global.u64 	%rd81, [%rd449];
	or.b64  	%rd450, %rd525, %rd81;
	and.b64  	%rd451, %rd450, -4294967296;
	setp.ne.s64 	%p40, %rd451, 0;
	@%p40 bra 	$L__BB74_34;
	cvt.u32.u64 	%r176, %rd81;
	cvt.u32.u64 	%r177, %rd525;
	div.u32 	%r178, %r177, %r176;
	mul.lo.s32 	%r179, %r178, %r176;
	sub.s32 	%r180, %r177, %r179;
	cvt.u64.u32 	%rd513, %r178;
	cvt.u64.u32 	%rd514, %r180;
	bra.uni 	$L__BB74_35;
$L__BB74_34:
	div.s64 	%rd513, %rd525, %rd81;
	mul.lo.s64 	%rd452, %rd513, %rd81;
	sub.s64 	%rd514, %rd525, %rd452;
$L__BB74_35:
	add.s64 	%rd454, %rd1, %rd448;
	ld.global.u64 	%rd88, [%rd454];
	mad.lo.s64 	%rd89, %rd88, %rd514, %rd529;
	or.b64  	%rd455, %rd523, %rd81;
	and.b64  	%rd456, %rd455, -4294967296;
	setp.ne.s64 	%p41, %rd456, 0;
	@%p41 bra 	$L__BB74_37;
	cvt.u32.u64 	%r181, %rd81;
	cvt.u32.u64 	%r182, %rd523;
	div.u32 	%r183, %r182, %r181;
	mul.lo.s32 	%r184, %r183, %r181;
	sub.s32 	%r185, %r182, %r184;
	cvt.u64.u32 	%rd515, %r183;
	cvt.u64.u32 	%rd516, %r185;
	bra.uni 	$L__BB74_38;
$L__BB74_37:
	div.s64 	%rd515, %rd523, %rd81;
	mul.lo.s64 	%rd457, %rd515, %rd81;
	sub.s64 	%rd516, %rd523, %rd457;
$L__BB74_38:
	mad.lo.s64 	%rd96, %rd516, %rd88, %rd530;
	add.s32 	%r19, %r209, -1;
	mul.wide.u32 	%rd458, %r19, 8;
	add.s64 	%rd459, %rd2, %rd458;
	ld.global.u64 	%rd97, [%rd459];
	or.b64  	%rd460, %rd513, %rd97;
	and.b64  	%rd461, %rd460, -4294967296;
	setp.ne.s64 	%p42, %rd461, 0;
	@%p42 bra 	$L__BB74_40;
	cvt.u32.u64 	%r186, %rd97;
	cvt.u32.u64 	%r187, %rd513;
	div.u32 	%r188, %r187, %r186;
	mul.lo.s32 	%r189, %r188, %r186;
	sub.s32 	%r190, %r187, %r189;
	cvt.u64.u32 	%rd525, %r188;
	cvt.u64.u32 	%rd518, %r190;
	bra.uni 	$L__BB74_41;
$L__BB74_40:
	div.s64 	%rd525, %rd513, %rd97;
	mul.lo.s64 	%rd462, %rd525, %rd97;
	sub.s64 	%rd518, %rd513, %rd462;
$L__BB74_41:
	add.s64 	%rd464, %rd1, %rd458;
	ld.global.u64 	%rd104, [%rd464];
	mad.lo.s64 	%rd529, %rd104, %rd518, %rd89;
	or.b64  	%rd465, %rd515, %rd97;
	and.b64  	%rd466, %rd465, -4294967296;
	setp.ne.s64 	%p43, %rd466, 0;
	@%p43 bra 	$L__BB74_43;
	cvt.u32.u64 	%r191, %rd97;
	cvt.u32.u64 	%r192, %rd515;
	div.u32 	%r193, %r192, %r191;
	mul.lo.s32 	%r194, %r193, %r191;
	sub.s32 	%r195, %r192, %r194;
	cvt.u64.u32 	%rd523, %r193;
	cvt.u64.u32 	%rd520, %r195;
	bra.uni 	$L__BB74_44;
$L__BB74_43:
	div.s64 	%rd523, %rd515, %rd97;
	mul.lo.s64 	%rd467, %rd523, %rd97;
	sub.s64 	%rd520, %rd515, %rd467;
$L__BB74_44:
	mad.lo.s64 	%rd530, %rd520, %rd104, %rd96;
	add.s32 	%r209, %r209, -2;
$L__BB74_45:
	and.b32  	%r196, %r6, 1;
	setp.eq.b32 	%p44, %r196, 1;
	not.pred 	%p45, %p44;
	@%p45 bra 	$L__BB74_53;
	mul.wide.u32 	%rd468, %r209, 8;
	add.s64 	%rd469, %rd2, %rd468;
	ld.global.u64 	%rd119, [%rd469];
	or.b64  	%rd470, %rd525, %rd119;
	and.b64  	%rd471, %rd470, -4294967296;
	setp.ne.s64 	%p46, %rd471, 0;
	@%p46 bra 	$L__BB74_48;
	cvt.u32.u64 	%r197, %rd119;
	cvt.u32.u64 	%r198, %rd525;
	rem.u32 	%r199, %r198, %r197;
	cvt.u64.u32 	%rd527, %r199;
	bra.uni 	$L__BB74_49;
$L__BB74_48:
	rem.s64 	%rd527, %rd525, %rd119;
$L__BB74_49:
	add.s64 	%rd473, %rd1, %rd468;
	ld.global.u64 	%rd123, [%rd473];
	mad.lo.s64 	%rd529, %rd123, %rd527, %rd529;
	or.b64  	%rd474, %rd523, %rd119;
	and.b64  	%rd475, %rd474, -4294967296;
	setp.ne.s64 	%p47, %rd475, 0;
	@%p47 bra 	$L__BB74_51;
	cvt.u32.u64 	%r200, %rd119;
	cvt.u32.u64 	%r201, %rd523;
	rem.u32 	%r202, %r201, %r200;
	cvt.u64.u32 	%rd528, %r202;
	bra.uni 	$L__BB74_52;
$L__BB74_51:
	rem.s64 	%rd528, %rd523, %rd119;
$L__BB74_52:
	mad.lo.s64 	%rd530, %rd528, %rd123, %rd530;
$L__BB74_53:
	shl.b64 	%rd476, %rd529, 1;
	add.s64 	%rd477, %rd571, %rd476;
	ld.global.u16 	%rs5, [%rd477];
	shl.b64 	%rd478, %rd530, 1;
	add.s64 	%rd479, %rd571, %rd478;
	ld.global.u16 	%rs6, [%rd479];
	// begin inline asm
	{ mul.bf16 %rs4,%rs5,%rs6; }

	// end inline asm
	st.shared.u16 	[%r5], %rs4;
	bra.uni 	$L__BB74_114;
$L__BB74_54:
	cvt.u64.u32 	%rd131, %r4;
	setp.le.u64 	%p2, %rd264, %rd131;
	@%p2 bra 	$L__BB74_114;
	mov.u32 	%r56, %ctaid.y;
	cvt.u64.u32 	%rd269, %r56;
	mad.lo.s64 	%rd562, %rd264, %rd269, %rd131;
	cvt.u32.u64 	%r22, %rd263;
	add.s32 	%r213, %r22, -1;
	setp.lt.s32 	%p3, %r213, 0;
	@%p3 bra 	$L__BB74_113;
	and.b32  	%r24, %r22, 7;
	setp.lt.u32 	%p4, %r213, 7;
	@%p4 bra 	$L__BB74_84;
	add.s32 	%r211, %r22, -4;
	and.b32  	%r57, %r22, -8;
	neg.s32 	%r210, %r57;
$L__BB74_58:
	.pragma "nounroll";
	add.s32 	%r29, %r211, 3;
	mul.wide.u32 	%rd271, %r29, 8;
	add.s64 	%rd272, %rd2, %rd271;
	ld.global.u64 	%rd135, [%rd272];
	or.b64  	%rd273, %rd562, %rd135;
	and.b64  	%rd274, %rd273, -4294967296;
	setp.ne.s64 	%p5, %rd274, 0;
	@%p5 bra 	$L__BB74_60;
	cvt.u32.u64 	%r58, %rd135;
	cvt.u32.u64 	%r59, %rd562;
	div.u32 	%r60, %r59, %r58;
	mul.lo.s32 	%r61, %r60, %r58;
	sub.s32 	%r62, %r59, %r61;
	cvt.u64.u32 	%rd533, %r60;
	cvt.u64.u32 	%rd534, %r62;
	bra.uni 	$L__BB74_61;
$L__BB74_60:
	div.s64 	%rd533, %rd562, %rd135;
	mul.lo.s64 	%rd275, %rd533, %rd135;
	sub.s64 	%rd534, %rd562, %rd275;
$L__BB74_61:
	add.s64 	%rd277, %rd1, %rd271;
	ld.global.u64 	%rd278, [%rd277];
	mul.lo.s64 	%rd142, %rd278, %rd534;
	add.s32 	%r30, %r211, 2;
	mul.wide.u32 	%rd279, %r30, 8;
	add.s64 	%rd280, %rd2, %rd279;
	ld.global.u64 	%rd143, [%rd280];
	or.b64  	%rd281, %rd533, %rd143;
	and.b64  	%rd282, %rd281, -4294967296;
	setp.ne.s64 	%p6, %rd282, 0;
	@%p6 bra 	$L__BB74_63;
	cvt.u32.u64 	%r63, %rd143;
	cvt.u32.u64 	%r64, %rd533;
	div.u32 	%r65, %r64, %r63;
	mul.lo.s32 	%r66, %r65, %r63;
	sub.s32 	%r67, %r64, %r66;
	cvt.u64.u32 	%rd535, %r65;
	cvt.u64.u32 	%rd536, %r67;
	bra.uni 	$L__BB74_64;
$L__BB74_63:
	div.s64 	%rd535, %rd533, %rd143;
	mul.lo.s64 	%rd283, %rd535, %rd143;
	sub.s64 	%rd536, %rd533, %rd283;
$L__BB74_64:
	add.s64 	%rd285, %rd1, %rd279;
	ld.global.u64 	%rd286, [%rd285];
	mad.lo.s64 	%rd150, %rd286, %rd536, %rd142;
	add.s32 	%r31, %r211, 1;
	mul.wide.u32 	%rd287, %r31, 8;
	add.s64 	%rd288, %rd2, %rd287;
	ld.global.u64 	%rd151, [%rd288];
	or.b64  	%rd289, %rd535, %rd151;
	and.b64  	%rd290, %rd289, -4294967296;
	setp.ne.s64 	%p7, %rd290, 0;
	@%p7 bra 	$L__BB74_66;
	cvt.u32.u64 	%r68, %rd151;
	cvt.u32.u64 	%r69, %rd535;
	div.u32 	%r70, %r69, %r68;
	mul.lo.s32 	%r71, %r70, %r68;
	sub.s32 	%r72, %r69, %r71;
	cvt.u64.u32 	%rd537, %r70;
	cvt.u64.u32 	%rd538, %r72;
	bra.uni 	$L__BB74_67;
$L__BB74_66:
	div.s64 	%rd537, %rd535, %rd151;
	mul.lo.s64 	%rd291, %rd537, %rd151;
	sub.s64 	%rd538, %rd535, %rd291;
$L__BB74_67:
	add.s64 	%rd293, %rd1, %rd287;
	ld.global.u64 	%rd294, [%rd293];
	mad.lo.s64 	%rd158, %rd294, %rd538, %rd150;
	add.s32 	%r32, %r211, -4;
	mul.wide.u32 	%rd295, %r211, 8;
	add.s64 	%rd296, %rd2, %rd295;
	ld.global.u64 	%rd159, [%rd296];
	or.b64  	%rd297, %rd537, %rd159;
	and.b64  	%rd298, %rd297, -4294967296;
	setp.ne.s64 	%p8, %rd298, 0;
	@%p8 bra 	$L__BB74_69;
	cvt.u32.u64 	%r73, %rd159;
	cvt.u32.u64 	%r74, %rd537;
	div.u32 	%r75, %r74, %r73;
	mul.lo.s32 	%r76, %r75, %r73;
	sub.s32 	%r77, %r74, %r76;
	cvt.u64.u32 	%rd539, %r75;
	cvt.u64.u32 	%rd540, %r77;
	bra.uni 	$L__BB74_70;
$L__BB74_69:
	div.s64 	%rd539, %rd537, %rd159;
	mul.lo.s64 	%rd299, %rd539, %rd159;
	sub.s64 	%rd540, %rd537, %rd299;
$L__BB74_70:
	add.s64 	%rd301, %rd1, %rd295;
	ld.global.u64 	%rd302, [%rd301];
	mad.lo.s64 	%rd166, %rd302, %rd540, %rd158;
	add.s32 	%r33, %r211, -1;
	mul.wide.u32 	%rd303, %r33, 8;
	add.s64 	%rd304, %rd2, %rd303;
	ld.global.u64 	%rd167, [%rd304];
	or.b64  	%rd305, %rd539, %rd167;
	and.b64  	%rd306, %rd305, -4294967296;
	setp.ne.s64 	%p9, %rd306, 0;
	@%p9 bra 	$L__BB74_72;
	cvt.u32.u64 	%r78, %rd167;
	cvt.u32.u64 	%r79, %rd539;
	div.u32 	%r80, %r79, %r78;
	mul.lo.s32 	%r81, %r80, %r78;
	sub.s32 	%r82, %r79, %r81;
	cvt.u64.u32 	%rd541, %r80;
	cvt.u64.u32 	%rd542, %r82;
	bra.uni 	$L__BB74_73;
$L__BB74_72:
	div.s64 	%rd541, %rd539, %rd167;
	mul.lo.s64 	%rd307, %rd541, %rd167;
	sub.s64 	%rd542, %rd539, %rd307;
$L__BB74_73:
	add.s64 	%rd309, %rd1, %rd303;
	ld.global.u64 	%rd310, [%rd309];
	mad.lo.s64 	%rd174, %rd310, %rd542, %rd166;
	add.s32 	%r34, %r211, -2;
	mul.wide.u32 	%rd311, %r34, 8;
	add.s64 	%rd312, %rd2, %rd311;
	ld.global.u64 	%rd175, [%rd312];
	or.b64  	%rd313, %rd541, %rd175;
	and.b64  	%rd314, %rd313, -4294967296;
	setp.ne.s64 	%p10, %rd314, 0;
	@%p10 bra 	$L__BB74_75;
	cvt.u32.u64 	%r83, %rd175;
	cvt.u32.u64 	%r84, %rd541;
	div.u32 	%r85, %r84, %r83;
	mul.lo.s32 	%r86, %r85, %r83;
	sub.s32 	%r87, %r84, %r86;
	cvt.u64.u32 	%rd543, %r85;
	cvt.u64.u32 	%rd544, %r87;
	bra.uni 	$L__BB74_76;
$L__BB74_75:
	div.s64 	%rd543, %rd541, %rd175;
	mul.lo.s64 	%rd315, %rd543, %rd175;
	sub.s64 	%rd544, %rd541, %rd315;
$L__BB74_76:
	add.s64 	%rd317, %rd1, %rd311;
	ld.global.u64 	%rd318, [%rd317];
	mad.lo.s64 	%rd182, %rd318, %rd544, %rd174;
	add.s32 	%r35, %r211, -3;
	mul.wide.u32 	%rd319, %r35, 8;
	add.s64 	%rd320, %rd2, %rd319;
	ld.global.u64 	%rd183, [%rd320];
	or.b64  	%rd321, %rd543, %rd183;
	and.b64  	%rd322, %rd321, -4294967296;
	setp.ne.s64 	%p11, %rd322, 0;
	@%p11 bra 	$L__BB74_78;
	cvt.u32.u64 	%r88, %rd183;
	cvt.u32.u64 	%r89, %rd543;
	div.u32 	%r90, %r89, %r88;
	mul.lo.s32 	%r91, %r90, %r88;
	sub.s32 	%r92, %r89, %r91;
	cvt.u64.u32 	%rd545, %r90;
	cvt.u64.u32 	%rd546, %r92;
	bra.uni 	$L__BB74_79;
$L__BB74_78:
	div.s64 	%rd545, %rd543, %rd183;
	mul.lo.s64 	%rd323, %rd545, %rd183;
	sub.s64 	%rd546, %rd543, %rd323;
$L__BB74_79:
	add.s64 	%rd325, %rd1, %rd319;
	ld.global.u64 	%rd326, [%rd325];
	mad.lo.s64 	%rd190, %rd326, %rd546, %rd182;
	mul.wide.u32 	%rd327, %r32, 8;
	add.s64 	%rd328, %rd2, %rd327;
	ld.global.u64 	%rd191, [%rd328];
	or.b64  	%rd329, %rd545, %rd191;
	and.b64  	%rd330, %rd329, -4294967296;
	setp.ne.s64 	%p12, %rd330, 0;
	@%p12 bra 	$L__BB74_81;
	cvt.u32.u64 	%r93, %rd191;
	cvt.u32.u64 	%r94, %rd545;
	div.u32 	%r95, %r94, %r93;
	mul.lo.s32 	%r96, %r95, %r93;
	sub.s32 	%r97, %r94, %r96;
	cvt.u64.u32 	%rd562, %r95;
	cvt.u64.u32 	%rd548, %r97;
	bra.uni 	$L__BB74_82;
$L__BB74_81:
	div.s64 	%rd562, %rd545, %rd191;
	mul.lo.s64 	%rd331, %rd562, %rd191;
	sub.s64 	%rd548, %rd545, %rd331;
$L__BB74_82:
	add.s64 	%rd333, %rd1, %rd327;
	ld.global.u64 	%rd334, [%rd333];
	mad.lo.s64 	%rd335, %rd334, %rd548, %rd190;
	shl.b64 	%rd336, %rd335, 1;
	add.s64 	%rd571, %rd571, %rd336;
	add.s32 	%r211, %r211, -8;
	add.s32 	%r210, %r210, 8;
	setp.ne.s32 	%p13, %r210, 0;
	@%p13 bra 	$L__BB74_58;
	add.s32 	%r213, %r211, 3;
$L__BB74_84:
	setp.eq.s32 	%p14, %r24, 0;
	@%p14 bra 	$L__BB74_113;
	and.b32  	%r40, %r22, 3;
	setp.lt.u32 	%p15, %r24, 4;
	@%p15 bra 	$L__BB74_99;
	mul.wide.u32 	%rd338, %r213, 8;
	add.s64 	%rd339, %rd2, %rd338;
	ld.global.u64 	%rd202, [%rd339];
	or.b64  	%rd340, %rd562, %rd202;
	and.b64  	%rd341, %rd340, -4294967296;
	setp.ne.s64 	%p16, %rd341, 0;
	@%p16 bra 	$L__BB74_88;
	cvt.u32.u64 	%r98, %rd202;
	cvt.u32.u64 	%r99, %rd562;
	div.u32 	%r100, %r99, %r98;
	mul.lo.s32 	%r101, %r100, %r98;
	sub.s32 	%r102, %r99, %r101;
	cvt.u64.u32 	%rd552, %r100;
	cvt.u64.u32 	%rd553, %r102;
	bra.uni 	$L__BB74_89;
$L__BB74_88:
	div.s64 	%rd552, %rd562, %rd202;
	mul.lo.s64 	%rd342, %rd552, %rd202;
	sub.s64 	%rd553, %rd562, %rd342;
$L__BB74_89:
	add.s64 	%rd344, %rd1, %rd338;
	ld.global.u64 	%rd345, [%rd344];
	mul.lo.s64 	%rd209, %rd345, %rd553;
	add.s32 	%r41, %r213, -1;
	mul.wide.u32 	%rd346, %r41, 8;
	add.s64 	%rd347, %rd2, %rd346;
	ld.global.u64 	%rd210, [%rd347];
	or.b64  	%rd348, %rd552, %rd210;
	and.b64  	%rd349, %rd348, -4294967296;
	setp.ne.s64 	%p17, %rd349, 0;
	@%p17 bra 	$L__BB74_91;
	cvt.u32.u64 	%r103, %rd210;
	cvt.u32.u64 	%r104, %rd552;
	div.u32 	%r105, %r104, %r103;
	mul.lo.s32 	%r106, %r105, %r103;
	sub.s32 	%r107, %r104, %r106;
	cvt.u64.u32 	%rd554, %r105;
	cvt.u64.u32 	%rd555, %r107;
	bra.uni 	$L__BB74_92;
$L__BB74_91:
	div.s64 	%rd554, %rd552, %rd210;
	mul.lo.s64 	%rd350, %rd554, %rd210;
	sub.s64 	%rd555, %rd552, %rd350;
$L__BB74_92:
	add.s64 	%rd352, %rd1, %rd346;
	ld.global.u64 	%rd353, [%rd352];
	mad.lo.s64 	%rd217, %rd353, %rd555, %rd209;
	add.s32 	%r42, %r213, -2;
	mul.wide.u32 	%rd354, %r42, 8;
	add.s64 	%rd355, %rd2, %rd354;
	ld.global.u64 	%rd218, [%rd355];
	or.b64  	%rd356, %rd554, %rd218;
	and.b64  	%rd357, %rd356, -4294967296;
	setp.ne.s64 	%p18, %rd357, 0;
	@%p18 bra 	$L__BB74_94;
	cvt.u32.u64 	%r108, %rd218;
	cvt.u32.u64 	%r109, %rd554;
	div.u32 	%r110, %r109, %r108;
	mul.lo.s32 	%r111, %r110, %r108;
	sub.s32 	%r112, %r109, %r111;
	cvt.u64.u32 	%rd556, %r110;
	cvt.u64.u32 	%rd557, %r112;
	bra.uni 	$L__BB74_95;
$L__BB74_94:
	div.s64 	%rd556, %rd554, %rd218;
	mul.lo.s64 	%rd358, %rd556, %rd218;
	sub.s64 	%rd557, %rd554, %rd358;
$L__BB74_95:
	add.s64 	%rd360, %rd1, %rd354;
	ld.global.u64 	%rd361, [%rd360];
	mad.lo.s64 	%rd225, %rd361, %rd557, %rd217;
	add.s32 	%r43, %r213, -3;
	mul.wide.u32 	%rd362, %r43, 8;
	add.s64 	%rd363, %rd2, %rd362;
	ld.global.u64 	%rd226, [%rd363];
	or.b64  	%rd364, %rd556, %rd226;
	and.b64  	%rd365, %rd364, -4294967296;
	setp.ne.s64 	%p19, %rd365, 0;
	@%p19 bra 	$L__BB74_97;
	cvt.u32.u64 	%r113, %rd226;
	cvt.u32.u64 	%r114, %rd556;
	div.u32 	%r115, %r114, %r113;
	mul.lo.s32 	%r116, %r115, %r113;
	sub.s32 	%r117, %r114, %r116;
	cvt.u64.u32 	%rd562, %r115;
	cvt.u64.u32 	%rd559, %r117;
	bra.uni 	$L__BB74_98;
$L__BB74_97:
	div.s64 	%rd562, %rd556, %rd226;
	mul.lo.s64 	%rd366, %rd562, %rd226;
	sub.s64 	%rd559, %rd556, %rd366;
$L__BB74_98:
	add.s64 	%rd368, %rd1, %rd362;
	ld.global.u64 	%rd369, [%rd368];
	mad.lo.s64 	%rd370, %rd369, %rd559, %rd225;
	shl.b64 	%rd371, %rd370, 1;
	add.s64 	%rd571, %rd571, %rd371;
	add.s32 	%r213, %r213, -4;
$L__BB74_99:
	setp.eq.s32 	%p20, %r40, 0;
	@%p20 bra 	$L__BB74_113;
	setp.eq.s32 	%p21, %r40, 1;
	@%p21 bra 	$L__BB74_108;
	mul.wide.u32 	%rd373, %r213, 8;
	add.s64 	%rd374, %rd2, %rd373;
	ld.global.u64 	%rd237, [%rd374];
	or.b64  	%rd375, %rd562, %rd237;
	and.b64  	%rd376, %rd375, -4294967296;
	setp.ne.s64 	%p22, %rd376, 0;
	@%p22 bra 	$L__BB74_103;
	cvt.u32.u64 	%r118, %rd237;
	cvt.u32.u64 	%r119, %rd562;
	div.u32 	%r120, %r119, %r118;
	mul.lo.s32 	%r121, %r120, %r118;
	sub.s32 	%r122, %r119, %r121;
	cvt.u64.u32 	%rd563, %r120;
	cvt.u64.u32 	%rd564, %r122;
	bra.uni 	$L__BB74_104;
$L__BB74_103:
	div.s64 	%rd563, %rd562, %rd237;
	mul.lo.s64 	%rd377, %rd563, %rd237;
	sub.s64 	%rd564, %rd562, %rd377;
$L__BB74_104:
	add.s64 	%rd379, %rd1, %rd373;
	ld.global.u64 	%rd380, [%rd379];
	mul.lo.s64 	%rd244, %rd380, %rd564;
	add.s32 	%r46, %r213, -1;
	mul.wide.u32 	%rd381, %r46, 8;
	add.s64 	%rd382, %rd2, %rd381;
	ld.global.u64 	%rd245, [%rd382];
	or.b64  	%rd383, %rd563, %rd245;
	and.b64  	%rd384, %rd383, -4294967296;
	setp.ne.s64 	%p23, %rd384, 0;
	@%p23 bra 	$L__BB74_106;
	cvt.u32.u64 	%r123, %rd245;
	cvt.u32.u64 	%r124, %rd563;
	div.u32 	%r125, %r124, %r123;
	mul.lo.s32 	%r126, %r125, %r123;
	sub.s32 	%r127, %r124, %r126;
	cvt.u64.u32 	%rd562, %r125;
	cvt.u64.u32 	%rd566, %r127;
	bra.uni 	$L__BB74_107;
$L__BB74_106:
	div.s64 	%rd562, %rd563, %rd245;
	mul.lo.s64 	%rd385, %rd562, %rd245;
	sub.s64 	%rd566, %rd563, %rd385;
$L__BB74_107:
	add.s64 	%rd387, %rd1, %rd381;
	ld.global.u64 	%rd388, [%rd387];
	mad.lo.s64 	%rd389, %rd388, %rd566, %rd244;
	shl.b64 	%rd390, %rd389, 1;
	add.s64 	%rd571, %rd571, %rd390;
	add.s32 	%r213, %r213, -2;
$L__BB74_108:
	and.b32  	%r128, %r22, 1;
	setp.eq.b32 	%p24, %r128, 1;
	not.pred 	%p25, %p24;
	@%p25 bra 	$L__BB74_113;
	mul.wide.u32 	%rd391, %r213, 8;
	add.s64 	%rd392, %rd2, %rd391;
	ld.global.u64 	%rd256, [%rd392];
	or.b64  	%rd393, %rd562, %rd256;
	and.b64  	%rd394, %rd393, -4294967296;
	setp.ne.s64 	%p26, %rd394, 0;
	@%p26 bra 	$L__BB74_111;
	cvt.u32.u64 	%r129, %rd256;
	cvt.u32.u64 	%r130, %rd562;
	rem.u32 	%r131, %r130, %r129;
	cvt.u64.u32 	%rd570, %r131;
	bra.uni 	$L__BB74_112;
$L__BB74_111:
	rem.s64 	%rd570, %rd562, %rd256;
$L__BB74_112:
	add.s64 	%rd396, %rd1, %rd391;
	ld.global.u64 	%rd397, [%rd396];
	mul.lo.s64 	%rd398, %rd397, %rd570;
	shl.b64 	%rd399, %rd398, 1;
	add.s64 	%rd571, %rd571, %rd399;
$L__BB74_113:
	ld.global.u16 	%rs3, [%rd571];
	st.shared.u16 	[%r5], %rs3;
$L__BB74_114:
	bar.sync 	0;
	setp.lt.u32 	%p48, %r215, 66;
	@%p48 bra 	$L__BB74_118;
$L__BB74_115:
	shr.u32 	%r50, %r215, 1;
	setp.ge.u32 	%p49, %r1, %r50;
	@%p49 bra 	$L__BB74_117;
	ld.shared.u16 	%rs8, [%r5];
	and.b32  	%r203, %r215, 2046;
	add.s32 	%r204, %r5, %r203;
	ld.shared.u16 	%rs9, [%r204];
	// begin inline asm
	{ mul.bf16 %rs7,%rs8,%rs9; }

	// end inline asm
	st.shared.u16 	[%r5], %rs7;
$L__BB74_117:
	bar.sync 	0;
	setp.gt.u32 	%p50, %r215, 131;
	mov.u32 	%r215, %r50;
	@%p50 bra 	$L__BB74_115;
$L__BB74_118:
	setp.gt.u32 	%p51, %r1, 31;
	@%p51 bra 	$L__BB74_121;
	ld.shared.u16 	%rs11, [%r5];
	ld.shared.u16 	%rs12, [%r5+64];
	// begin inline asm
	{ mul.bf16 %rs10,%rs11,%rs12; }

	// end inline asm
	st.volatile.shared.u16 	[%r5], %rs10;
	ld.shared.u16 	%rs15, [%r5+32];
	// begin inline asm
	{ mul.bf16 %rs13,%rs10,%rs15; }

	// end inline asm
	st.volatile.shared.u16 	[%r5], %rs13;
	ld.shared.u16 	%rs18, [%r5+16];
	// begin inline asm
	{ mul.bf16 %rs16,%rs13,%rs18; }

	// end inline asm
	st.volatile.shared.u16 	[%r5], %rs16;
	ld.shared.u16 	%rs21, [%r5+8];
	// begin inline asm
	{ mul.bf16 %rs19,%rs16,%rs21; }

	// end inline asm
	st.volatile.shared.u16 	[%r5], %rs19;
	ld.shared.u16 	%rs24, [%r5+4];
	// begin inline asm
	{ mul.bf16 %rs22,%rs19,%rs24; }

	// end inline asm
	st.volatile.shared.u16 	[%r5], %rs22;
	ld.shared.u16 	%rs27, [%r5+2];
	// begin inline asm
	{ mul.bf16 %rs25,%rs22,%rs27; }

	// end inline asm
	st.volatile.shared.u16 	[%r5], %rs25;
	setp.ne.s32 	%p52, %r1, 0;
	@%p52 bra 	$L__BB74_121;
	ld.param.u64 	%rd486, [contiguous_prod2_bf16_param_0];
	cvt.u64.u32 	%rd480, %r2;
	mov.u32 	%r205, %ctaid.y;
	cvt.u64.u32 	%rd481, %r205;
	mad.lo.s64 	%rd482, %rd265, %rd481, %rd480;
	cvta.to.global.u64 	%rd483, %rd486;
	shl.b64 	%rd484, %rd482, 1;
	add.s64 	%rd485, %rd483, %rd484;
	ld.shared.u16 	%rs28, [prodsdata_bf16];
	st.global.u16 	[%rd485], %rs28;
$L__BB74_121:
	ret;

}
	// .globl	contiguous_prod22_bf16
.visible .entry contiguous_prod22_bf16(
	.param .u64 .ptr .align 1 contiguous_prod22_bf16_param_0,
	.param .u64 .ptr .align 1 contiguous_prod22_bf16_param_1,
	.param .u64 contiguous_prod22_bf16_param_2,
	.param .u64 contiguous_prod22_bf16_param_3
)
{
	.reg .pred 	%p<8>;
	.reg .b16 	%rs<29>;
	.reg .b32 	%r<19>;
	.reg .b64 	%rd<27>;

	ld.param.u64 	%rd4, [contiguous_prod22_bf16_param_0];
	ld.param.u64 	%rd7, [contiguous_prod22_bf16_param_1];
	ld.param.u64 	%rd5, [contiguous_prod22_bf16_param_2];
	ld.param.u64 	%rd6, [contiguous_prod22_bf16_param_3];
	cvta.to.global.u64 	%rd1, %rd7;
	mov.u32 	%r1, %tid.x;
	mov.u32 	%r2, %ctaid.x;
	mov.u32 	%r18, %ntid.x;
	mul.lo.s32 	%r8, %r2, %r18;
	shl.b32 	%r9, %r8, 1;
	add.s32 	%r4, %r9, %r1;
	mov.b16 	%rs2, 16256;
	// begin inline asm
	cvt.rn.bf16.u16 %rs1, %rs2;
	// end inline asm
	shl.b32 	%r10, %r1, 1;
	mov.u32 	%r11, prodsdata_bf16;
	add.s32 	%r5, %r11, %r10;
	st.shared.u16 	[%r5], %rs1;
	add.s32 	%r12, %r4, %r18;
	cvt.u64.u32 	%rd2, %r12;
	setp.le.u64 	%p1, %rd5, %rd2;
	@%p1 bra 	$L__BB75_2;
	cvt.u64.u32 	%rd12, %r4;
	mov.u32 	%r14, %ctaid.y;
	cvt.u64.u32 	%rd13, %r14;
	mul.lo.s64 	%rd14, %rd5, %rd13;
	add.s64 	%rd15, %rd14, %rd12;
	shl.b64 	%rd16, %rd15, 1;
	add.s64 	%rd17, %rd1, %rd16;
	ld.global.u16 	%rs5, [%rd17];
	add.s64 	%rd18, %rd14, %rd2;
	shl.b64 	%rd19, %rd18, 1;
	add.s64 	%rd20, %rd1, %rd19;
	ld.global.u16 	%rs6, [%rd20];
	// begin inline asm
	{ mul.bf16 %rs4,%rs5,%rs6; }

	// end inline asm
	st.shared.u16 	[%r5], %rs4;
	bra.uni 	$L__BB75_4;
$L__BB75_2:
	cvt.u64.u32 	%rd3, %r4;
	setp.le.u64 	%p2, %rd5, %rd3;
	@%p2 bra 	$L__BB75_4;
	mov.u32 	%r13, %ctaid.y;
	cvt.u64.u32 	%rd8, %r13;
	mad.lo.s64 	%rd9, %rd5, %rd8, %rd3;
	shl.b64 	%rd10, %rd9, 1;
	add.s64 	%rd11, %rd1, %rd10;
	ld.global.u16 	%rs3, [%rd11];
	st.shared.u16 	[%r5], %rs3;
$L__BB75_4:
	bar.sync 	0;
	setp.lt.u32 	%p3, %r18, 66;
	@%p3 bra 	$L__BB75_8;
$L__BB75_5:
	shr.u32 	%r7, %r18, 1;
	setp.ge.u32 	%p4, %r1, %r7;
	@%p4 bra 	$L__BB75_7;
	ld.shared.u16 	%rs8, [%r5];
	and.b32  	%r15, %r18, 2046;
	add.s32 	%r16, %r5, %r15;
	ld.shared.u16 	%rs9, [%r16];
	// begin inline asm
	{ mul.bf16 %rs7,%rs8,%rs9; }

	// end inline asm
	st.shared.u16 	[%r5], %rs7;
$L__BB75_7:
	bar.sync 	0;
	setp.gt.u32 	%p5, %r18, 131;
	mov.u32 	%r18, %r7;
	@%p5 bra 	$L__BB75_5;
$L__BB75_8:
	setp.gt.u32 	%p6, %r1, 31;
	@%p6 bra 	$L__BB75_11;
	ld.shared.u16 	%rs11, [%r5];
	ld.shared.u16 	%rs12, [%r5+64];
	// begin inline asm
	{ mul.bf16 %rs10,%rs11,%rs12; }

	// end inline asm
	st.volatile.shared.u16 	[%r5], %rs10;
	ld.shared.u16 	%rs15, [%r5+32];
	// begin inline asm
	{ mul.bf16 %rs13,%rs10,%rs15; }

	// end inline asm
	st.volatile.shared.u16 	[%r5], %rs13;
	ld.shared.u16 	%rs18, [%r5+16];
	// begin inline asm
	{ mul.bf16 %rs16,%rs13,%rs18; }

	// end inline asm
	st.volatile.shared.u16 	[%r5], %rs16;
	ld.shared.u16 	%rs21, [%r5+8];
	// begin inline asm
	{ mul.bf16 %rs19,%rs16,%rs21; }

	// end inline asm
	st.volatile.shared.u16 	[%r5], %rs19;
	ld.shared.u16 	%rs24, [%r5+4];
	// begin inline asm
	{ mul.bf16 %rs22,%rs19,%rs24; }

	// end inline asm
	st.volatile.shared.u16 	[%r5], %rs22;
	ld.shared.u16 	%rs27, [%r5+2];
	// begin inline asm
	{ mul.bf16 %rs25,%rs22,%rs27; }

	// end inline asm
	st.volatile.shared.u16 	[%r5], %rs25;
	setp.ne.s32 	%p7, %r1, 0;
	@%p7 bra 	$L__BB75_11;
	cvt.u64.u32 	%rd21, %r2;
	mov.u32 	%r17, %ctaid.y;
	cvt.u64.u32 	%rd22, %r17;
	mad.lo.s64 	%rd23, %rd6, %rd22, %rd21;
	cvta.to.global.u64 	%rd24, %rd4;
	shl.b64 	%rd25, %rd23, 1;
	add.s64 	%rd26, %rd24, %rd25;
	ld.shared.u16 	%rs28, [prodsdata_bf16];
	st.global.u16 	[%rd26], %rs28;
$L__BB75_11:
	ret;

}
	// .globl	contiguous_prod3_bf16
.visible .entry contiguous_prod3_bf16(
	.param .u64 .ptr .align 1 contiguous_prod3_bf16_param_0,
	.param .u64 .ptr .align 1 contiguous_prod3_bf16_param_1,
	.param .u64 .ptr .align 1 contiguous_prod3_bf16_param_2,
	.param .u64 .ptr .align 1 contiguous_prod3_bf16_param_3,
	.param .u64 contiguous_prod3_bf16_param_4,
	.param .u64 contiguous_prod3_bf16_param_5,
	.param .u64 contiguous_prod3_bf16_param_6
)
{
	.reg .pred 	%p<38>;
	.reg .b16 	%rs<120>;
	.reg .b32 	%r<229>;
	.reg .b64 	%rd<308>;

	ld.param.u64 	%rd144, [contiguous_prod3_bf16_param_0];
	ld.param.u64 	%rd145, [contiguous_prod3_bf16_param_1];
	ld.param.u64 	%rd148, [contiguous_prod3_bf16_param_2];
	ld.param.u64 	%rd149, [contiguous_prod3_bf16_param_3];
	ld.param.u64 	%rd146, [contiguous_prod3_bf16_param_4];
	ld.param.u64 	%rd147, [contiguous_prod3_bf16_param_5];
	ld.param.u64 	%rd150, [contiguous_prod3_bf16_param_6];
	cvta.to.global.u64 	%rd1, %rd149;
	cvta.to.global.u64 	%rd2, %rd148;
	mov.u32 	%r1, %tid.y;
	mov.u32 	%r2, %ntid.x;
	mov.u32 	%r3, %tid.x;
	mad.lo.s32 	%r72, %r1, %r2, %r3;
	mov.u32 	%r73, %ctaid.x;
	mad.lo.s32 	%r74, %r73, %r2, %r3;
	mov.u32 	%r4, %ctaid.y;
	mov.u32 	%r5, %ntid.y;
	mad.lo.s32 	%r75, %r4, %r5, %r1;
	mov.b16 	%rs18, 16256;
	// begin inline asm
	cvt.rn.bf16.u16 %rs17, %rs18;
	// end inline asm
	shl.b32 	%r76, %r72, 1;
	mov.u32 	%r77, prodsdata_bf16;
	add.s32 	%r7, %r77, %r76;
	st.shared.u16 	[%r7], %rs17;
	cvt.u64.u32 	%rd3, %r74;
	setp.le.u64 	%p1, %rd147, %rd3;
	cvt.u64.u32 	%rd152, %r75;
	setp.le.u64 	%p2, %rd150, %rd152;
	or.pred  	%p3, %p1, %p2;
	@%p3 bra 	$L__BB76_77;
	cvt.u32.u64 	%r78, %rd3;
	cvt.u32.u64 	%r79, %rd147;
	mad.lo.s32 	%r217, %r75, %r79, %r78;
	cvt.u32.u64 	%r9, %rd146;
	add.s32 	%r216, %r9, -1;
	setp.lt.s32 	%p4, %r216, 0;
	mov.b64 	%rd307, 0;
	@%p4 bra 	$L__BB76_59;
	setp.lt.u32 	%p5, %r216, 7;
	mov.b64 	%rd307, 0;
	@%p5 bra 	$L__BB76_30;
	add.s32 	%r212, %r9, -4;
	and.b32  	%r80, %r9, -8;
	neg.s32 	%r211, %r80;
	mov.b64 	%rd307, 0;
$L__BB76_4:
	.pragma "nounroll";
	add.s32 	%r16, %r212, 3;
	cvt.u64.u32 	%rd5, %r217;
	mul.wide.u32 	%rd157, %r16, 8;
	add.s64 	%rd158, %rd2, %rd157;
	ld.global.u64 	%rd6, [%rd158];
	and.b64  	%rd159, %rd6, -4294967296;
	setp.ne.s64 	%p6, %rd159, 0;
	@%p6 bra 	$L__BB76_6;
	cvt.u32.u64 	%r81, %rd6;
	cvt.u32.u64 	%r82, %rd5;
	div.u32 	%r83, %r82, %r81;
	mul.lo.s32 	%r84, %r83, %r81;
	sub.s32 	%r85, %r82, %r84;
	cvt.u64.u32 	%rd272, %r83;
	cvt.u64.u32 	%rd273, %r85;
	bra.uni 	$L__BB76_7;
$L__BB76_6:
	div.s64 	%rd272, %rd5, %rd6;
	mul.lo.s64 	%rd160, %rd272, %rd6;
	sub.s64 	%rd273, %rd5, %rd160;
$L__BB76_7:
	mul.wide.u32 	%rd161, %r16, 8;
	add.s64 	%rd162, %rd1, %rd161;
	ld.global.u64 	%rd163, [%rd162];
	mad.lo.s64 	%rd13, %rd163, %rd273, %rd307;
	add.s32 	%r17, %r212, 2;
	and.b64  	%rd14, %rd272, 4294967295;
	mul.wide.u32 	%rd164, %r17, 8;
	add.s64 	%rd165, %rd2, %rd164;
	ld.global.u64 	%rd15, [%rd165];
	and.b64  	%rd166, %rd15, -4294967296;
	setp.ne.s64 	%p7, %rd166, 0;
	@%p7 bra 	$L__BB76_9;
	cvt.u32.u64 	%r86, %rd15;
	cvt.u32.u64 	%r87, %rd14;
	div.u32 	%r88, %r87, %r86;
	mul.lo.s32 	%r89, %r88, %r86;
	sub.s32 	%r90, %r87, %r89;
	cvt.u64.u32 	%rd274, %r88;
	cvt.u64.u32 	%rd275, %r90;
	bra.uni 	$L__BB76_10;
$L__BB76_9:
	div.s64 	%rd274, %rd14, %rd15;
	mul.lo.s64 	%rd167, %rd274, %rd15;
	sub.s64 	%rd275, %rd14, %rd167;
$L__BB76_10:
	mul.wide.u32 	%rd168, %r17, 8;
	add.s64 	%rd169, %rd1, %rd168;
	ld.global.u64 	%rd170, [%rd169];
	mad.lo.s64 	%rd22, %rd170, %rd275, %rd13;
	add.s32 	%r18, %r212, 1;
	and.b64  	%rd23, %rd274, 4294967295;
	mul.wide.u32 	%rd171, %r18, 8;
	add.s64 	%rd172, %rd2, %rd171;
	ld.global.u64 	%rd24, [%rd172];
	and.b64  	%rd173, %rd24, -4294967296;
	setp.ne.s64 	%p8, %rd173, 0;
	@%p8 bra 	$L__BB76_12;
	cvt.u32.u64 	%r91, %rd24;
	cvt.u32.u64 	%r92, %rd23;
	div.u32 	%r93, %r92, %r91;
	mul.lo.s32 	%r94, %r93, %r91;
	sub.s32 	%r95, %r92, %r94;
	cvt.u64.u32 	%rd276, %r93;
	cvt.u64.u32 	%rd277, %r95;
	bra.uni 	$L__BB76_13;
$L__BB76_12:
	div.s64 	%rd276, %rd23, %rd24;
	mul.lo.s64 	%rd174, %rd276, %rd24;
	sub.s64 	%rd277, %rd23, %rd174;
$L__BB76_13:
	mul.wide.u32 	%rd175, %r18, 8;
	add.s64 	%rd176, %rd1, %rd175;
	ld.global.u64 	%rd177, [%rd176];
	mad.lo.s64 	%rd31, %rd177, %rd277, %rd22;
	and.b64  	%rd32, %rd276, 4294967295;
	mul.wide.u32 	%rd178, %r212, 8;
	add.s64 	%rd179, %rd2, %rd178;
	ld.global.u64 	%rd33, [%rd179];
	and.b64  	%rd180, %rd33, -4294967296;
	setp.ne.s64 	%p9, %rd180, 0;
	@%p9 bra 	$L__BB76_15;
	cvt.u32.u64 	%r96, %rd33;
	cvt.u32.u64 	%r97, %rd32;
	div.u32 	%r98, %r97, %r96;
	mul.lo.s32 	%r99, %r98, %r96;
	sub.s32 	%r100, %r97, %r99;
	cvt.u64.u32 	%rd278, %r98;
	cvt.u64.u32 	%rd279, %r100;
	bra.uni 	$L__BB76_16;
$L__BB76_15:
	div.s64 	%rd278, %rd32, %rd33;
	mul.lo.s64 	%rd181, %rd278, %rd33;
	sub.s64 	%rd279, %rd32, %rd181;
$L__BB76_16:
	mul.wide.u32 	%rd182, %r212, 8;
	add.s64 	%rd183, %rd1, %rd182;
	ld.global.u64 	%rd184, [%rd183];
	mad.lo.s64 	%rd40, %rd184, %rd279, %rd31;
	add.s32 	%r19, %r212, -1;
	and.b64  	%rd41, %rd278, 4294967295;
	mul.wide.u32 	%rd185, %r19, 8;
	add.s64 	%rd186, %rd2, %rd185;
	ld.global.u64 	%rd42, [%rd186];
	and.b64  	%rd187, %rd42, -4294967296;
	setp.ne.s64 	%p10, %rd187, 0;
	@%p10 bra 	$L__BB76_18;
	cvt.u32.u64 	%r101, %rd42;
	cvt.u32.u64 	%r102, %rd41;
	div.u32 	%r103, %r102, %r101;
	mul.lo.s32 	%r104, %r103, %r101;
	sub.s32 	%r105, %r102, %r104;
	cvt.u64.u32 	%rd280, %r103;
	cvt.u64.u32 	%rd281, %r105;
	bra.uni 	$L__BB76_19;
$L__BB76_18:
	div.s64 	%rd280, %rd41, %rd42;
	mul.lo.s64 	%rd188, %rd280, %rd42;
	sub.s64 	%rd281, %rd41, %rd188;
$L__BB76_19:
	mul.wide.u32 	%rd189, %r19, 8;
	add.s64 	%rd190, %rd1, %rd189;
	ld.global.u64 	%rd191, [%rd190];
	mad.lo.s64 	%rd49, %rd191, %rd281, %rd40;
	add.s32 	%r20, %r212, -2;
	and.b64  	%rd50, %rd280, 4294967295;
	mul.wide.u32 	%rd192, %r20, 8;
	add.s64 	%rd193, %rd2, %rd192;
	ld.global.u64 	%rd51, [%rd193];
	and.b64  	%rd194, %rd51, -4294967296;
	setp.ne.s64 	%p11, %rd194, 0;
	@%p11 bra 	$L__BB76_21;
	cvt.u32.u64 	%r106, %rd51;
	cvt.u32.u64 	%r107, %rd50;
	div.u32 	%r108, %r107, %r106;
	mul.lo.s32 	%r109, %r108, %r106;
	sub.s32 	%r110, %r107, %r109;
	cvt.u64.u32 	%rd282, %r108;
	cvt.u64.u32 	%rd283, %r110;
	bra.uni 	$L__BB76_22;
$L__BB76_21:
	div.s64 	%rd282, %rd50, %rd51;
	mul.lo.s64 	%rd195, %rd282, %rd51;
	sub.s64 	%rd283, %rd50, %rd195;
$L__BB76_22:
	mul.wide.u32 	%rd196, %r20, 8;
	add.s64 	%rd197, %rd1, %rd196;
	ld.global.u64 	%rd198, [%rd197];
	mad.lo.s64 	%rd58, %rd198, %rd283, %rd49;
	add.s32 	%r21, %r212, -3;
	and.b64  	%rd59, %rd282, 4294967295;
	mul.wide.u32 	%rd199, %r21, 8;
	add.s64 	%rd200, %rd2, %rd199;
	ld.global.u64 	%rd60, [%rd200];
	and.b64  	%rd201, %rd60, -4294967296;
	setp.ne.s64 	%p12, %rd201, 0;
	@%p12 bra 	$L__BB76_24;
	cvt.u32.u64 	%r111, %rd60;
	cvt.u32.u64 	%r112, %rd59;
	div.u32 	%r113, %r112, %r111;
	mul.lo.s32 	%r114, %r113, %r111;
	sub.s32 	%r115, %r112, %r114;
	cvt.u64.u32 	%rd284, %r113;
	cvt.u64.u32 	%rd285, %r115;
	bra.uni 	$L__BB76_25;
$L__BB76_24:
	div.s64 	%rd284, %rd59, %rd60;
	mul.lo.s64 	%rd202, %rd284, %rd60;
	sub.s64 	%rd285, %rd59, %rd202;
$L__BB76_25:
	mul.wide.u32 	%rd203, %r21, 8;
	add.s64 	%rd204, %rd1, %rd203;
	ld.global.u64 	%rd205, [%rd204];
	mad.lo.s64 	%rd67, %rd205, %rd285, %rd58;
	and.b64  	%rd68, %rd284, 4294967295;
	add.s32 	%r116, %r212, -4;
	mul.wide.u32 	%rd206, %r116, 8;
	add.s64 	%rd207, %rd2, %rd206;
	ld.global.u64 	%rd69, [%rd207];
	and.b64  	%rd208, %rd69, -4294967296;
	setp.ne.s64 	%p13, %rd208, 0;
	@%p13 bra 	$L__BB76_27;
	cvt.u32.u64 	%r117, %rd69;
	cvt.u32.u64 	%r118, %rd68;
	div.u32 	%r119, %r118, %r117;
	mul.lo.s32 	%r120, %r119, %r117;
	sub.s32 	%r121, %r118, %r120;
	cvt.u64.u32 	%rd286, %r119;
	cvt.u64.u32 	%rd287, %r121;
	bra.uni 	$L__BB76_28;
$L__BB76_27:
	div.s64 	%rd286, %rd68, %rd69;
	mul.lo.s64 	%rd209, %rd286, %rd69;
	sub.s64 	%rd287, %rd68, %rd209;
$L__BB76_28:
	mul.wide.u32 	%rd210, %r116, 8;
	add.s64 	%rd211, %rd1, %rd210;
	ld.global.u64 	%rd212, [%rd211];
	mad.lo.s64 	%rd307, %rd212, %rd287, %rd67;
	cvt.u32.u64 	%r217, %rd286;
	add.s32 	%r212, %r212, -8;
	add.s32 	%r211, %r211, 8;
	setp.ne.s32 	%p14, %r211, 0;
	@%p14 bra 	$L__BB76_4;
	add.s32 	%r216, %r212, 3;
$L__BB76_30:
	and.b32  	%r28, %r9, 7;
	setp.eq.s32 	%p15, %r28, 0;
	@%p15 bra 	$L__BB76_59;
	and.b32  	%r29, %r9, 3;
	setp.lt.u32 	%p16, %r28, 4;
	@%p16 bra 	$L__BB76_45;
	cvt.u64.u32 	%rd79, %r217;
	mul.wide.u32 	%rd214, %r216, 8;
	add.s64 	%rd215, %rd2, %rd214;
	ld.global.u64 	%rd80, [%rd215];
	and.b64  	%rd216, %rd80, -4294967296;
	setp.ne.s64 	%p17, %rd216, 0;
	@%p17 bra 	$L__BB76_34;
	cvt.u32.u64 	%r123, %rd80;
	cvt.u32.u64 	%r124, %rd79;
	div.u32 	%r125, %r124, %r123;
	mul.lo.s32 	%r126, %r125, %r123;
	sub.s32 	%r127, %r124, %r126;
	cvt.u64.u32 	%rd290, %r125;
	cvt.u64.u32 	%rd291, %r127;
	bra.uni 	$L__BB76_35;
$L__BB76_34:
	div.s64 	%rd290, %rd79, %rd80;
	mul.lo.s64 	%rd217, %rd290, %rd80;
	sub.s64 	%rd291, %rd79, %rd217;
$L__BB76_35:
	mul.wide.u32 	%rd218, %r216, 8;
	add.s64 	%rd219, %rd1, %rd218;
	ld.global.u64 	%rd220, [%rd219];
	mad.lo.s64 	%rd87, %rd220, %rd291, %rd307;
	add.s32 	%r30, %r216, -1;
	and.b64  	%rd88, %rd290, 4294967295;
	mul.wide.u32 	%rd221, %r30, 8;
	add.s64 	%rd222, %rd2, %rd221;
	ld.global.u64 	%rd89, [%rd222];
	and.b64  	%rd223, %rd89, -4294967296;
	setp.ne.s64 	%p18, %rd223, 0;
	@%p18 bra 	$L__BB76_37;
	cvt.u32.u64 	%r128, %rd89;
	cvt.u32.u64 	%r129, %rd88;
	div.u32 	%r130, %r129, %r128;
	mul.lo.s32 	%r131, %r130, %r128;
	sub.s32 	%r132, %r129, %r131;
	cvt.u64.u32 	%rd292, %r130;
	cvt.u64.u32 	%rd293, %r132;
	bra.uni 	$L__BB76_38;
$L__BB76_37:
	div.s64 	%rd292, %rd88, %rd89;
	mul.lo.s64 	%rd224, %rd292, %rd89;
	sub.s64 	%rd293, %rd88, %rd224;
$L__BB76_38:
	mul.wide.u32 	%rd225, %r30, 8;
	add.s64 	%rd226, %rd1, %rd225;
	ld.global.u64 	%rd227, [%rd226];
	mad.lo.s64 	%rd96, %rd227, %rd293, %rd87;
	add.s32 	%r31, %r216, -2;
	and.b64  	%rd97, %rd292, 4294967295;
	mul.wide.u32 	%rd228, %r31, 8;
	add.s64 	%rd229, %rd2, %rd228;
	ld.global.u64 	%rd98, [%rd229];
	and.b64  	%rd230, %rd98, -4294967296;
	setp.ne.s64 	%p19, %rd230, 0;
	@%p19 bra 	$L__BB76_40;
	cvt.u32.u64 	%r133, %rd98;
	cvt.u32.u64 	%r134, %rd97;
	div.u32 	%r135, %r134, %r133;
	mul.lo.s32 	%r136, %r135, %r133;
	sub.s32 	%r137, %r134, %r136;
	cvt.u64.u32 	%rd294, %r135;
	cvt.u64.u32 	%rd295, %r137;
	bra.uni 	$L__BB76_41;
$L__BB76_40:
	div.s64 	%rd294, %rd97, %rd98;
	mul.lo.s64 	%rd231, %rd294, %rd98;
	sub.s64 	%rd295, %rd97, %rd231;
$L__BB76_41:
	mul.wide.u32 	%rd232, %r31, 8;
	add.s64 	%rd233, %rd1, %rd232;
	ld.global.u64 	%rd234, [%rd233];
	mad.lo.s64 	%rd105, %rd234, %rd295, %rd96;
	add.s32 	%r32, %r216, -3;
	and.b64  	%rd106, %rd294, 4294967295;
	mul.wide.u32 	%rd235, %r32, 8;
	add.s64 	%rd236, %rd2, %rd235;
	ld.global.u64 	%rd107, [%rd236];
	and.b64  	%rd237, %rd107, -4294967296;
	setp.ne.s64 	%p20, %rd237, 0;
	@%p20 bra 	$L__BB76_43;
	cvt.u32.u64 	%r138, %rd107;
	cvt.u32.u64 	%r139, %rd106;
	div.u32 	%r140, %r139, %r138;
	mul.lo.s32 	%r141, %r140, %r138;
	sub.s32 	%r142, %r139, %r141;
	cvt.u64.u32 	%rd296, %r140;
	cvt.u64.u32 	%rd297, %r142;
	bra.uni 	$L__BB76_44;
$L__BB76_43:
	div.s64 	%rd296, %rd106, %rd107;
	mul.lo.s64 	%rd238, %rd296, %rd107;
	sub.s64 	%rd297, %rd106, %rd238;
$L__BB76_44:
	mul.wide.u32 	%rd239, %r32, 8;
	add.s64 	%rd240, %rd1, %rd239;
	ld.global.u64 	%rd241, [%rd240];
	mad.lo.s64 	%rd307, %rd241, %rd297, %rd105;
	cvt.u32.u64 	%r217, %rd296;
	add.s32 	%r216, %r216, -4;
$L__BB76_45:
	setp.eq.s32 	%p21, %r29, 0;
	@%p21 bra 	$L__BB76_59;
	setp.eq.s32 	%p22, %r29, 1;
	@%p22 bra 	$L__BB76_54;
	cvt.u64.u32 	%rd117, %r217;
	mul.wide.u32 	%rd243, %r216, 8;
	add.s64 	%rd244, %rd2, %rd243;
	ld.global.u64 	%rd118, [%rd244];
	and.b64  	%rd245, %rd118, -4294967296;
	setp.ne.s64 	%p23, %rd245, 0;
	@%p23 bra 	$L__BB76_49;
	cvt.u32.u64 	%r143, %rd118;
	cvt.u32.u64 	%r144, %rd117;
	div.u32 	%r145, %r144, %r143;
	mul.lo.s32 	%r146, %r145, %r143;
	sub.s32 	%r147, %r144, %r146;
	cvt.u64.u32 	%rd300, %r145;
	cvt.u64.u32 	%rd301, %r147;
	bra.uni 	$L__BB76_50;
$L__BB76_49:
	div.s64 	%rd300, %rd117, %rd118;
	mul.lo.s64 	%rd246, %rd300, %rd118;
	sub.s64 	%rd301, %rd117, %rd246;
$L__BB76_50:
	add.s64 	%rd248, %rd1, %rd243;
	ld.global.u64 	%rd249, [%rd248];
	mad.lo.s64 	%rd125, %rd249, %rd301, %rd307;
	add.s32 	%r37, %r216, -1;
	and.b64  	%rd126, %rd300, 4294967295;
	mul.wide.u32 	%rd250, %r37, 8;
	add.s64 	%rd251, %rd2, %rd250;
	ld.global.u64 	%rd127, [%rd251];
	and.b64  	%rd252, %rd127, -4294967296;
	setp.ne.s64 	%p24, %rd252, 0;
	@%p24 bra 	$L__BB76_52;
	cvt.u32.u64 	%r148, %rd127;
	cvt.u32.u64 	%r149, %rd126;
	div.u32 	%r150, %r149, %r148;
	mul.lo.s32 	%r151, %r150, %r148;
	sub.s32 	%r152, %r149, %r151;
	cvt.u64.u32 	%rd302, %r150;
	cvt.u64.u32 	%rd303, %r152;
	bra.uni 	$L__BB76_53;
$L__BB76_52:
	div.s64 	%rd302, %rd126, %rd127;
	mul.lo.s64 	%rd253, %rd302, %rd127;
	sub.s64 	%rd303, %rd126, %rd253;
$L__BB76_53:
	add.s64 	%rd255, %rd1, %rd250;
	ld.global.u64 	%rd256, [%rd255];
	mad.lo.s64 	%rd307, %rd256, %rd303, %rd125;
	cvt.u32.u64 	%r217, %rd302;
	add.s32 	%r216, %r216, -2;
$L__BB76_54:
	and.b32  	%r153, %r9, 1;
	setp.eq.b32 	%p25, %r153, 1;
	not.pred 	%p26, %p25;
	@%p26 bra 	$L__BB76_59;
	cvt.u64.u32 	%rd137, %r217;
	mul.wide.u32 	%rd257, %r216, 8;
	add.s64 	%rd258, %rd2, %rd257;
	ld.global.u64 	%rd138, [%rd258];
	and.b64  	%rd259, %rd138, -4294967296;
	setp.ne.s64 	%p27, %rd259, 0;
	@%p27 bra 	$L__BB76_57;
	cvt.u32.u64 	%r154, %rd138;
	cvt.u32.u64 	%r155, %rd137;
	rem.u32 	%r156, %r155, %r154;
	cvt.u64.u32 	%rd306, %r156;
	bra.uni 	$L__BB76_58;
$L__BB76_57:
	rem.s64 	%rd306, %rd137, %rd138;
$L__BB76_58:
	add.s64 	%rd261, %rd1, %rd257;
	ld.global.u64 	%rd262, [%rd261];
	mad.lo.s64 	%rd307, %rd262, %rd306, %rd307;
$L__BB76_59:
	cvta.to.global.u64 	%rd263, %rd145;
	shl.b64 	%rd264, %rd307, 1;
	add.s64 	%rd265, %rd263, %rd264;
	ld.global.u16 	%rs19, [%rd265];
	st.shared.u16 	[%r7], %rs19;
	bar.sync 	0;
	setp.ne.s32 	%p28, %r1, 0;
	@%p28 bra 	$L__BB76_77;
	setp.gt.u32 	%p29, %r5, 1;
	@%p29 bra 	$L__BB76_62;
	shl.b32 	%r157, %r3, 1;
	mov.u32 	%r158, prodsdata_bf16;
	add.s32 	%r159, %r158, %r157;
	ld.shared.u16 	%rs118, [%r159];
	bra.uni 	$L__BB76_76;
$L__BB76_62:
	shl.b32 	%r161, %r3, 1;
	mov.u32 	%r162, prodsdata_bf16;
	add.s32 	%r42, %r162, %r161;
	ld.shared.u16 	%rs118, [%r42];
	add.s32 	%r43, %r5, -1;
	add.s32 	%r163, %r5, -2;
	and.b32  	%r44, %r43, 15;
	setp.lt.u32 	%p30, %r163, 15;
	mov.b32 	%r225, 1;
	@%p30 bra 	$L__BB76_66;
	and.b32  	%r166, %r43, -16;
	neg.s32 	%r222, %r166;
	shl.b32 	%r46, %r2, 1;
	add.s32 	%r168, %r161, %r46;
	add.s32 	%r220, %r162, %r168;
	shl.b32 	%r48, %r2, 5;
	mov.b32 	%r223, 1;
	mov.b32 	%r221, 0;
$L__BB76_64:
	.pragma "nounroll";
	mul.lo.s32 	%r170, %r223, %r2;
	shl.b32 	%r171, %r170, 1;
	add.s32 	%r172, %r42, %r171;
	ld.shared.u16 	%rs23, [%r220];
	// begin inline asm
	{ mul.bf16 %rs21,%rs118,%rs23; }

	// end inline asm
	add.s32 	%r173, %r172, %r46;
	ld.shared.u16 	%rs26, [%r173];
	// begin inline asm
	{ mul.bf16 %rs24,%rs21,%rs26; }

	// end inline asm
	add.s32 	%r174, %r173, %r46;
	ld.shared.u16 	%rs29, [%r174];
	// begin inline asm
	{ mul.bf16 %rs27,%rs24,%rs29; }

	// end inline asm
	add.s32 	%r175, %r174, %r46;
	ld.shared.u16 	%rs32, [%r175];
	// begin inline asm
	{ mul.bf16 %rs30,%rs27,%rs32; }

	// end inline asm
	add.s32 	%r176, %r175, %r46;
	ld.shared.u16 	%rs35, [%r176];
	// begin inline asm
	{ mul.bf16 %rs33,%rs30,%rs35; }

	// end inline asm
	add.s32 	%r177, %r176, %r46;
	ld.shared.u16 	%rs38, [%r177];
	// begin inline asm
	{ mul.bf16 %rs36,%rs33,%rs38; }

	// end inline asm
	add.s32 	%r178, %r177, %r46;
	ld.shared.u16 	%rs41, [%r178];
	// begin inline asm
	{ mul.bf16 %rs39,%rs36,%rs41; }

	// end inline asm
	add.s32 	%r179, %r178, %r46;
	ld.shared.u16 	%rs44, [%r179];
	// begin inline asm
	{ mul.bf16 %rs42,%rs39,%rs44; }

	// end inline asm
	add.s32 	%r180, %r179, %r46;
	ld.shared.u16 	%rs47, [%r180];
	// begin inline asm
	{ mul.bf16 %rs45,%rs42,%rs47; }

	// end inline asm
	add.s32 	%r181, %r180, %r46;
	ld.shared.u16 	%rs50, [%r181];
	// begin inline asm
	{ mul.bf16 %rs48,%rs45,%rs50; }

	// end inline asm
	add.s32 	%r182, %r181, %r46;
	ld.shared.u16 	%rs53, [%r182];
	// begin inline asm
	{ mul.bf16 %rs51,%rs48,%rs53; }

	// end inline asm
	add.s32 	%r183, %r182, %r46;
	ld.shared.u16 	%rs56, [%r183];
	// begin inline asm
	{ mul.bf16 %rs54,%rs51,%rs56; }

	// end inline asm
	add.s32 	%r184, %r183, %r46;
	ld.shared.u16 	%rs59, [%r184];
	// begin inline asm
	{ mul.bf16 %rs57,%rs54,%rs59; }

	// end inline asm
	add.s32 	%r185, %r184, %r46;
	ld.shared.u16 	%rs62, [%r185];
	// begin inline asm
	{ mul.bf16 %rs60,%rs57,%rs62; }

	// end inline asm
	add.s32 	%r186, %r185, %r46;
	ld.shared.u16 	%rs65, [%r186];
	// begin inline asm
	{ mul.bf16 %rs63,%rs60,%rs65; }

	// end inline asm
	add.s32 	%r187, %r186, %r46;
	ld.shared.u16 	%rs68, [%r187];
	// begin inline asm
	{ mul.bf16 %rs118,%rs63,%rs68; }

	// end inline asm
	add.s32 	%r223, %r223, 16;
	add.s32 	%r222, %r222, 16;
	add.s32 	%r221, %r221, 16;
	add.s32 	%r220, %r220, %r48;
	setp.ne.s32 	%p31, %r222, 0;
	@%p31 bra 	$L__BB76_64;
	add.s32 	%r225, %r221, 1;
$L__BB76_66:
	setp.eq.s32 	%p32, %r44, 0;
	@%p32 bra 	$L__BB76_75;
	and.b32  	%r59, %r43, 7;
	setp.lt.u32 	%p33, %r44, 8;
	@%p33 bra 	$L__BB76_69;
	mul.lo.s32 	%r188, %r225, %r2;
	shl.b32 	%r189, %r188, 1;
	add.s32 	%r190, %r42, %r189;
	ld.shared.u16 	%rs72, [%r190];
	// begin inline asm
	{ mul.bf16 %rs70,%rs118,%rs72; }

	// end inline asm
	shl.b32 	%r191, %r2, 1;
	add.s32 	%r192, %r190, %r191;
	ld.shared.u16 	%rs75, [%r192];
	// begin inline asm
	{ mul.bf16 %rs73,%rs70,%rs75; }

	// end inline asm
	add.s32 	%r193, %r192, %r191;
	ld.shared.u16 	%rs78, [%r193];
	// begin inline asm
	{ mul.bf16 %rs76,%rs73,%rs78; }

	// end inline asm
	add.s32 	%r194, %r193, %r191;
	ld.shared.u16 	%rs81, [%r194];
	// begin inline asm
	{ mul.bf16 %rs79,%rs76,%rs81; }

	// end inline asm
	add.s32 	%r195, %r194, %r191;
	ld.shared.u16 	%rs84, [%r195];
	// begin inline asm
	{ mul.bf16 %rs82,%rs79,%rs84; }

	// end inline asm
	add.s32 	%r196, %r195, %r191;
	ld.shared.u16 	%rs87, [%r196];
	// begin inline asm
	{ mul.bf16 %rs85,%rs82,%rs87; }

	// end inline asm
	add.s32 	%r197, %r196, %r191;
	ld.shared.u16 	%rs90, [%r197];
	// begin inline asm
	{ mul.bf16 %rs88,%rs85,%rs90; }

	// end inline asm
	add.s32 	%r198, %r197, %r191;
	ld.shared.u16 	%rs93, [%r198];
	// begin inline asm
	{ mul.bf16 %rs118,%rs88,%rs93; }

	// end inline asm
	add.s32 	%r225, %r225, 8;
$L__BB76_69:
	setp.eq.s32 	%p34, %r59, 0;
	@%p34 bra 	$L__BB76_75;
	and.b32  	%r62, %r43, 3;
	setp.lt.u32 	%p35, %r59, 4;
	@%p35 bra 	$L__BB76_72;
	mul.lo.s32 	%r199, %r225, %r2;
	shl.b32 	%r200, %r199, 1;
	add.s32 	%r201, %r42, %r200;
	ld.shared.u16 	%rs97, [%r201];
	// begin inline asm
	{ mul.bf16 %rs95,%rs118,%rs97; }

	// end inline asm
	shl.b32 	%r202, %r2, 1;
	add.s32 	%r203, %r201, %r202;
	ld.shared.u16 	%rs100, [%r203];
	// begin inline asm
	{ mul.bf16 %rs98,%rs95,%rs100; }

	// end inline asm
	add.s32 	%r204, %r203, %r202;
	ld.shared.u16 	%rs103, [%r204];
	// begin inline asm
	{ mul.bf16 %rs101,%rs98,%rs103; }

	// end inline asm
	add.s32 	%r205, %r204, %r202;
	ld.shared.u16 	%rs106, [%r205];
	// begin inline asm
	{ mul.bf16 %rs118,%rs101,%rs106; }

	// end inline asm
	add.s32 	%r225, %r225, 4;
$L__BB76_72:
	setp.eq.s32 	%p36, %r62, 0;
	@%p36 bra 	$L__BB76_75;
	mul.lo.s32 	%r206, %r2, %r225;
	shl.b32 	%r207, %r206, 1;
	add.s32 	%r209, %r207, %r161;
	add.s32 	%r228, %r162, %r209;
	shl.b32 	%r66, %r2, 1;
	neg.s32 	%r227, %r62;
$L__BB76_74:
	.pragma "nounroll";
	ld.shared.u16 	%rs109, [%r228];
	// begin inline asm
	{ mul.bf16 %rs118,%rs118,%rs109; }

	// end inline asm
	add.s32 	%r228, %r228, %r66;
	add.s32 	%r227, %r227, 1;
	setp.ne.s32 	%p37, %r227, 0;
	@%p37 bra 	$L__BB76_74;
$L__BB76_75:
	st.shared.u16 	[%r42], %rs118;
$L__BB76_76:
	cvt.u64.u32 	%rd266, %r4;
	mad.lo.s64 	%rd267, %rd147, %rd266, %rd3;
	cvta.to.global.u64 	%rd268, %rd144;
	shl.b64 	%rd269, %rd267, 1;
	add.s64 	%rd270, %rd268, %rd269;
	st.global.u16 	[%rd270], %rs118;
$L__BB76_77:
	ret;

}
	// .globl	contiguous_prod33_bf16
.visible .entry contiguous_prod33_bf16(
	.param .u64 .ptr .align 1 contiguous_prod33_bf16_param_0,
	.param .u64 .ptr .align 1 contiguous_prod33_bf16_param_1,
	.param .u64 contiguous_prod33_bf16_param_2,
	.param .u64 contiguous_prod33_bf16_param_3,
	.param .u64 contiguous_prod33_bf16_param_4
)
{
	.reg .pred 	%p<14>;
	.reg .b16 	%rs<120>;
	.reg .b32 	%r<110>;
	.reg .b64 	%rd<16>;

	ld.param.u64 	%rd2, [contiguous_prod33_bf16_param_0];
	ld.param.u64 	%rd3, [contiguous_prod33_bf16_param_1];
	ld.param.u64 	%rd4, [contiguous_prod33_bf16_param_3];
	ld.param.u64 	%rd5, [contiguous_prod33_bf16_param_4];
	mov.u32 	%r1, %tid.y;
	mov.u32 	%r2, %ntid.x;
	mov.u32 	%r3, %tid.x;
	mad.lo.s32 	%r38, %r1, %r2, %r3;
	mov.u32 	%r39, %ctaid.x;
	mad.lo.s32 	%r40, %r39, %r2, %r3;
	mov.u32 	%r4, %ctaid.y;
	mov.u32 	%r5, %ntid.y;
	mad.lo.s32 	%r41, %r4, %r5, %r1;
	mov.b16 	%rs18, 16256;
	// begin inline asm
	cvt.rn.bf16.u16 %rs17, %rs18;
	// end inline asm
	shl.b32 	%r42, %r38, 1;
	mov.u32 	%r43, prodsdata_bf16;
	add.s32 	%r7, %r43, %r42;
	st.shared.u16 	[%r7], %rs17;
	cvt.u64.u32 	%rd1, %r40;
	setp.le.u64 	%p1, %rd4, %rd1;
	cvt.u64.u32 	%rd7, %r41;
	setp.le.u64 	%p2, %rd5, %rd7;
	or.pred  	%p3, %p1, %p2;
	@%p3 bra 	$L__BB77_19;
	cvt.u32.u64 	%r44, %rd1;
	cvta.to.global.u64 	%rd8, %rd3;
	cvt.u32.u64 	%r45, %rd4;
	mad.lo.s32 	%r46, %r41, %r45, %r44;
	mul.wide.u32 	%rd9, %r46, 2;
	add.s64 	%rd10, %rd8, %rd9;
	ld.global.u16 	%rs19, [%rd10];
	st.shared.u16 	[%r7], %rs19;
	bar.sync 	0;
	setp.ne.s32 	%p4, %r1, 0;
	@%p4 bra 	$L__BB77_19;
	setp.gt.u32 	%p5, %r5, 1;
	@%p5 bra 	$L__BB77_4;
	shl.b32 	%r47, %r3, 1;
	add.s32 	%r49, %r43, %r47;
	ld.shared.u16 	%rs118, [%r49];
	bra.uni 	$L__BB77_18;
$L__BB77_4:
	shl.b32 	%r51, %r3, 1;
	add.s32 	%r8, %r43, %r51;
	ld.shared.u16 	%rs118, [%r8];
	add.s32 	%r9, %r5, -1;
	add.s32 	%r53, %r5, -2;
	and.b32  	%r10, %r9, 15;
	setp.lt.u32 	%p6, %r53, 15;
	mov.b32 	%r106, 1;
	@%p6 bra 	$L__BB77_8;
	and.b32  	%r56, %r9, -16;
	neg.s32 	%r103, %r56;
	shl.b32 	%r12, %r2, 1;
	add.s32 	%r58, %r51, %r12;
	add.s32 	%r101, %r43, %r58;
	shl.b32 	%r14, %r2, 5;
	mov.b32 	%r104, 1;
	mov.b32 	%r102, 0;
$L__BB77_6:
	.pragma "nounroll";
	mul.lo.s32 	%r60, %r104, %r2;
	shl.b32 	%r61, %r60, 1;
	add.s32 	%r62, %r8, %r61;
	ld.shared.u16 	%rs23, [%r101];
	// begin inline asm
	{ mul.bf16 %rs21,%rs118,%rs23; }

	// end inline asm
	add.s32 	%r63, %r62, %r12;
	ld.shared.u16 	%rs26, [%r63];
	// begin inline asm
	{ mul.bf16 %rs24,%rs21,%rs26; }

	// end inline asm
	add.s32 	%r64, %r63, %r12;
	ld.shared.u16 	%rs29, [%r64];
	// begin inline asm
	{ mul.bf16 %rs27,%rs24,%rs29; }

	// end inline asm
	add.s32 	%r65, %r64, %r12;
	ld.shared.u16 	%rs32, [%r65];
	// begin inline asm
	{ mul.bf16 %rs30,%rs27,%rs32; }

	// end inline asm
	add.s32 	%r66, %r65, %r12;
	ld.shared.u16 	%rs35, [%r66];
	// begin inline asm
	{ mul.bf16 %rs33,%rs30,%rs35; }

	// end inline asm
	add.s32 	%r67, %r66, %r12;
	ld.shared.u16 	%rs38, [%r67];
	// begin inline asm
	{ mul.bf16 %rs36,%rs33,%rs38; }

	// end inline asm
	add.s32 	%r68, %r67, %r12;
	ld.shared.u16 	%rs41, [%r68];
	// begin inline asm
	{ mul.bf16 %rs39,%rs36,%rs41; }

	// end inline asm
	add.s32 	%r69, %r68, %r12;
	ld.shared.u16 	%rs44, [%r69];
	// begin inline asm
	{ mul.bf16 %rs42,%rs39,%rs44; }

	// end inline asm
	add.s32 	%r70, %r69, %r12;
	ld.shared.u16 	%rs47, [%r70];
	// begin inline asm
	{ mul.bf16 %rs45,%rs42,%rs47; }

	// end inline asm
	add.s32 	%r71, %r70, %r12;
	ld.shared.u16 	%rs50, [%r71];
	// begin inline asm
	{ mul.bf16 %rs48,%rs45,%rs50; }

	// end inline asm
	add.s32 	%r72, %r71, %r12;
	ld.shared.u16 	%rs53, [%r72];
	// begin inline asm
	{ mul.bf16 %rs51,%rs48,%rs53; }

	// end inline asm
	add.s32 	%r73, %r72, %r12;
	ld.shared.u16 	%rs56, [%r73];
	// begin inline asm
	{ mul.bf16 %rs54,%rs51,%rs56; }

	// end inline asm
	add.s32 	%r74, %r73, %r12;
	ld.shared.u16 	%rs59, [%r74];
	// begin inline asm
	{ mul.bf16 %rs57,%rs54,%rs59; }

	// end inline asm
	add.s32 	%r75, %r74, %r12;
	ld.shared.u16 	%rs62, [%r75];
	// begin inline asm
	{ mul.bf16 %rs60,%rs57,%rs62; }

	// end inline asm
	add.s32 	%r76, %r75, %r12;
	ld.shared.u16 	%rs65, [%r76];
	// begin inline asm
	{ mul.bf16 %rs63,%rs60,%rs65; }

	// end inline asm
	add.s32 	%r77, %r76, %r12;
	ld.shared.u16 	%rs68, [%r77];
	// begin inline asm
	{ mul.bf16 %rs118,%rs63,%rs68; }

	// end inline asm
	add.s32 	%r104, %r104, 16;
	add.s32 	%r103, %r103, 16;
	add.s32 	%r102, %r102, 16;
	add.s32 	%r101, %r101, %r14;
	setp.ne.s32 	%p7, %r103, 0;
	@%p7 bra 	$L__BB77_6;
	add.s32 	%r106, %r102, 1;
$L__BB77_8:
	setp.eq.s32 	%p8, %r10, 0;
	@%p8 bra 	$L__BB77_17;
	and.b32  	%r25, %r9, 7;
	setp.lt.u32 	%p9, %r10, 8;
	@%p9 bra 	$L__BB77_11;
	mul.lo.s32 	%r78, %r106, %r2;
	shl.b32 	%r79, %r78, 1;
	add.s32 	%r80, %r8, %r79;
	ld.shared.u16 	%rs72, [%r80];
	// begin inline asm
	{ mul.bf16 %rs70,%rs118,%rs72; }

	// end inline asm
	shl.b32 	%r81, %r2, 1;
	add.s32 	%r82, %r80, %r81;
	ld.shared.u16 	%rs75, [%r82];
	// begin inline asm
	{ mul.bf16 %rs73,%rs70,%rs75; }

	// end inline asm
	add.s32 	%r83, %r82, %r81;
	ld.shared.u16 	%rs78, [%r83];
	// begin inline asm
	{ mul.bf16 %rs76,%rs73,%rs78; }

	// end inline asm
	add.s32 	%r84, %r83, %r81;
	ld.shared.u16 	%rs81, [%r84];
	// begin inline asm
	{ mul.bf16 %rs79,%rs76,%rs81; }

	// end inline asm
	add.s32 	%r85, %r84, %r81;
	ld.shared.u16 	%rs84, [%r85];
	// begin inline asm
	{ mul.bf16 %rs82,%rs79,%rs84; }

	// end inline asm
	add.s32 	%r86, %r85, %r81;
	ld.shared.u16 	%rs87, [%r86];
	// begin inline asm
	{ mul.bf16 %rs85,%rs82,%rs87; }

	// end inline asm
	add.s32 	%r87, %r86, %r81;
	ld.shared.u16 	%rs90, [%r87];
	// begin inline asm
	{ mul.bf16 %rs88,%rs85,%rs90; }

	// end inline asm
	add.s32 	%r88, %r87, %r81;
	ld.shared.u16 	%rs93, [%r88];
	// begin inline asm
	{ mul.bf16 %rs118,%rs88,%rs93; }

	// end inline asm
	add.s32 	%r106, %r106, 8;
$L__BB77_11:
	setp.eq.s32 	%p10, %r25, 0;
	@%p10 bra 	$L__BB77_17;
	and.b32  	%r28, %r9, 3;
	setp.lt.u32 	%p11, %r25, 4;
	@%p11 bra 	$L__BB77_14;
	mul.lo.s32 	%r89, %r106, %r2;
	shl.b32 	%r90, %r89, 1;
	add.s32 	%r91, %r8, %r90;
	ld.shared.u16 	%rs97, [%r91];
	// begin inline asm
	{ mul.bf16 %rs95,%rs118,%rs97; }

	// end inline asm
	shl.b32 	%r92, %r2, 1;
	add.s32 	%r93, %r91, %r92;
	ld.shared.u16 	%rs100, [%r93];
	// begin inline asm
	{ mul.bf16 %rs98,%rs95,%rs100; }

	// end inline asm
	add.s32 	%r94, %r93, %r92;
	ld.shared.u16 	%rs103, [%r94];
	// begin inline asm
	{ mul.bf16 %rs101,%rs98,%rs103; }

	// end inline asm
	add.s32 	%r95, %r94, %r92;
	ld.shared.u16 	%rs106, [%r95];
	// begin inline asm
	{ mul.bf16 %rs118,%rs101,%rs106; }

	// end inline asm
	add.s32 	%r106, %r106, 4;
$L__BB77_14:
	setp.eq.s32 	%p12, %r28, 0;
	@%p12 bra 	$L__BB77_17;
	mul.lo.s32 	%r96, %r2, %r106;
	shl.b32 	%r97, %r96, 1;
	add.s32 	%r99, %r97, %r51;
	add.s32 	%r109, %r43, %r99;
	shl.b32 	%r32, %r2, 1;
	neg.s32 	%r108, %r28;
$L__BB77_16:
	.pragma "nounroll";
	ld.shared.u16 	%rs109, [%r109];
	// begin inline asm
	{ mul.bf16 %rs118,%rs118,%rs109; }

	// end inline asm
	add.s32 	%r109, %r109, %r32;
	add.s32 	%r108, %r108, 1;
	setp.ne.s32 	%p13, %r108, 0;
	@%p13 bra 	$L__BB77_16;
$L__BB77_17:
	st.shared.u16 	[%r8], %rs118;
$L__BB77_18:
	cvt.u64.u32 	%rd11, %r4;
	mad.lo.s64 	%rd12, %rd4, %rd11, %rd1;
	cvta.to.global.u64 	%rd13, %rd2;
	shl.b64 	%rd14, %rd12, 1;
	add.s64 	%rd15, %rd13, %rd14;
	st.global.u16 	[%rd15], %rs118;
$L__BB77_19:
	ret;

}
	// .globl	contiguous_nanprod_bool
.visible .entry contiguous_nanprod_bool(
	.param .u64 .ptr .align 1 contiguous_nanprod_bool_param_0,
	.param .u64 .ptr .align 1 contiguous_nanprod_bool_param_1,
	.param .u64 contiguous_nanprod_bool_param_2
)
{
	.reg .pred 	%p<32>;
	.reg .b16 	%rs<44>;
	.reg .b32 	%r<14>;
	.reg .b64 	%rd<14>;

	ld.param.u64 	%rd4, [contiguous_nanprod_bool_param_0];
	ld.param.u64 	%rd6, [contiguous_nanprod_bool_param_1];
	ld.param.u64 	%rd5, [contiguous_nanprod_bool_param_2];
	cvta.to.global.u64 	%rd1, %rd6;
	mov.u32 	%r1, %tid.x;
	mov.u32 	%r2, %ctaid.x;
	mov.u32 	%r13, %ntid.x;
	mul.lo.s32 	%r8, %r2, %r13;
	shl.b32 	%r9, %r8, 1;
	add.s32 	%r4, %r9, %r1;
	mov.u32 	%r10, nanprodsdata_bool;
	add.s32 	%r5, %r10, %r1;
	mov.b16 	%rs1, 1;
	st.shared.u8 	[%r5], %rs1;
	add.s32 	%r11, %r4, %r13;
	cvt.u64.u32 	%rd2, %r11;
	setp.le.u64 	%p1, %rd5, %rd2;
	@%p1 bra 	$L__BB78_2;
	cvt.u64.u32 	%rd8, %r4;
	add.s64 	%rd9, %rd1, %rd8;
	ld.global.u8 	%rs3, [%rd9];
	setp.ne.s16 	%p3, %rs3, 0;
	add.s64 	%rd10, %rd1, %rd2;
	ld.global.u8 	%rs4, [%rd10];
	setp.ne.s16 	%p4, %rs4, 0;
	and.pred  	%p5, %p3, %p4;
	selp.u16 	%rs7, 1, 0, %p5;
	st.shared.u8 	[%r5], %rs7;
	bra.uni 	$L__BB78_4;
$L__BB78_2:
	cvt.u64.u32 	%rd3, %r4;
	setp.le.u64 	%p2, %rd5, %rd3;
	@%p2 bra 	$L__BB78_4;
	add.s64 	%rd7, %rd1, %rd3;
	ld.global.u8 	%rs2, [%rd7];
	st.shared.u8 	[%r5], %rs2;
$L__BB78_4:
	bar.sync 	0;
	setp.lt.u32 	%p6, %r13, 66;
	@%p6 bra 	$L__BB78_8;
$L__BB78_5:
	shr.u32 	%r7, %r13, 1;
	setp.ge.u32 	%p7, %r1, %r7;
	@%p7 bra 	$L__BB78_7;
	ld.shared.u8 	%rs8, [%r5];
	setp.ne.s16 	%p8, %rs8, 0;
	add.s32 	%r12, %r5, %r7;
	ld.shared.u8 	%rs9, [%r12];
	setp.ne.s16 	%p9, %rs9, 0;
	and.pred  	%p10, %p8, %p9;
	selp.u16 	%rs12, 1, 0, %p10;
	st.shared.u8 	[%r5], %rs12;
$L__BB78_7:
	bar.sync 	0;
	setp.gt.u32 	%p11, %r13, 131;
	mov.u32 	%r13, %r7;
	@%p11 bra 	$L__BB78_5;
$L__BB78_8:
	setp.gt.u32 	%p12, %r1, 31;
	@%p12 bra 	$L__BB78_11;
	ld.volatile.shared.u8 	%rs13, [%r5];
	setp.ne.s16 	%p13, %rs13, 0;
	ld.volatile.shared.u8 	%rs14, [%r5+32];
	setp.ne.s16 	%p14, %rs14, 0;
	and.pred  	%p15, %p13, %p14;
	selp.u16 	%rs17, 1, 0, %p15;
	st.volatile.shared.u8 	[%r5], %rs17;
	ld.volatile.shared.u8 	%rs18, [%r5];
	setp.ne.s16 	%p16, %rs18, 0;
	ld.volatile.shared.u8 	%rs19, [%r5+16];
	setp.ne.s16 	%p17, %rs19, 0;
	and.pred  	%p18, %p16, %p17;
	selp.u16 	%rs22, 1, 0, %p18;
	st.volatile.shared.u8 	[%r5], %rs22;
	ld.volatile.shared.u8 	%rs23, [%r5];
	setp.ne.s16 	%p19, %rs23, 0;
	ld.volatile.shared.u8 	%rs24, [%r5+8];
	setp.ne.s16 	%p20, %rs24, 0;
	and.pred  	%p21, %p19, %p20;
	selp.u16 	%rs27, 1, 0, %p21;
	st.volatile.shared.u8 	[%r5], %rs27;
	ld.volatile.shared.u8 	%rs28, [%r5];
	setp.ne.s16 	%p22, %rs28, 0;
	ld.volatile.shared.u8 	%rs29, [%r5+4];
	setp.ne.s16 	%p23, %rs29, 0;
	and.pred  	%p24, %p22, %p23;
	selp.u16 	%rs32, 1, 0, %p24;
	st.volatile.shared.u8 	[%r5], %rs32;
	ld.volatile.shared.u8 	%rs33, [%r5];
	setp.ne.s16 	%p25, %rs33, 0;
	ld.volatile.shared.u8 	%rs34, [%r5+2];
	setp.ne.s16 	%p26, %rs34, 0;
	and.pred  	%p27, %p25, %p26;
	selp.u16 	%rs37, 1, 0, %p27;
	st.volatile.shared.u8 	[%r5], %rs37;
	ld.volatile.shared.u8 	%rs38, [%r5];
	setp.ne.s16 	%p28, %rs38, 0;
	ld.volatile.shared.u8 	%rs39, [%r5+1];
	setp.ne.s16 	%p29, %rs39, 0;
	and.pred  	%p30, %p28, %p29;
	selp.u16 	%rs42, 1, 0, %p30;
	st.volatile.shared.u8 	[%r5], %rs42;
	setp.ne.s32 	%p31, %r1, 0;
	@%p31 bra 	$L__BB78_11;
	ld.shared.u8 	%rs43, [nanprodsdata_bool];
	cvt.u64.u32 	%rd11, %r2;
	cvta.to.global.u64 	%rd12, %rd4;
	add.s64 	%rd13, %rd12, %rd11;
	st.global.u8 	[%rd13], %rs43;
$L__BB78_11:
	ret;

}
	// .globl	uncontiguous_nanprod_bool
.visible .entry uncontiguous_nanprod_bool(
	.param .u64 .ptr .align 1 uncontiguous_nanprod_bool_param_0,
	.param .u64 .ptr .align 1 uncontiguous_nanprod_bool_param_1,
	.param .u64 .ptr .align 1 uncontiguous_nanprod_bool_param_2,
	.param .u64 .ptr .align 1 uncontiguous_nanprod_bool_param_3,
	.param .u64 uncontiguous_nanprod_bool_param_4,
	.param .u64 uncontiguous_nanprod_bool_param_5
)
{
	.reg .pred 	%p<77>;
	.reg .b16 	%rs<44>;
	.reg .b32 	%r<210>;
	.reg .b64 	%rd<555>;

	ld.param.u64 	%rd260, [uncontiguous_nanprod_bool_param_0];
	ld.param.u64 	%rd263, [uncontiguous_nanprod_bool_param_1];
	ld.param.u64 	%rd264, [uncontiguous_nanprod_bool_param_2];
	ld.param.u64 	%rd265, [uncontiguous_nanprod_bool_param_3];
	ld.param.u64 	%rd261, [uncontiguous_nanprod_bool_param_4];
	ld.param.u64 	%rd262, [uncontiguous_nanprod_bool_param_5];
	cvta.to.global.u64 	%rd1, %rd265;
	cvta.to.global.u64 	%rd2, %rd264;
	cvta.to.global.u64 	%rd3, %rd263;
	mov.u32 	%r1, %tid.x;
	mov.u32 	%r2, %ctaid.x;
	mov.u32 	%r209, %ntid.x;
	mul.lo.s32 	%r52, %r2, %r209;
	shl.b32 	%r53, %r52, 1;
	add.s32 	%r4, %r53, %r1;
	mov.u32 	%r54, nanprodsdata_bool;
	add.s32 	%r5, %r54, %r1;
	mov.b16 	%rs1, 1;
	st.shared.u8 	[%r5], %rs1;
	add.s32 	%r55, %r4, %r209;
	cvt.u64.u32 	%rd508, %r55;
	setp.le.u64 	%p1, %rd262, %rd508;
	@%p1 bra 	$L__BB79_54;
	cvt.u32.u64 	%r6, %rd261;
	add.s32 	%r203, %r6, -1;
	setp.lt.s32 	%p27, %r203, 0;
	mov.b64 	%rd512, 0;
	mov.u64 	%rd513, %rd512;
	@%p27 bra 	$L__BB79_53;
	cvt.u64.u32 	%rd509, %r4;
	setp.lt.u32 	%p28, %r203, 3;
	mov.b64 	%rd513, 0;
	mov.u64 	%rd512, %rd513;
	@%p28 bra 	$L__BB79_30;
	add.s32 	%r201, %r6, -2;
	and.b32  	%r131, %r6, -4;
	neg.s32 	%r200, %r131;
	mov.b64 	%rd513, 0;
$L__BB79_4:
	.pragma "nounroll";
	add.s32 	%r12, %r201, 1;
	mul.wide.u32 	%rd396, %r12, 8;
	add.s64 	%rd397, %rd2, %rd396;
	ld.global.u64 	%rd10, [%rd397];
	or.b64  	%rd398, %rd509, %rd10;
	and.b64  	%rd399, %rd398, -4294967296;
	setp.ne.s64 	%p29, %rd399, 0;
	@%p29 bra 	$L__BB79_6;
	cvt.u32.u64 	%r132, %rd10;
	cvt.u32.u64 	%r133, %rd509;
	div.u32 	%r134, %r133, %r132;
	mul.lo.s32 	%r135, %r134, %r132;
	sub.s32 	%r136, %r133, %r135;
	cvt.u64.u32 	%rd474, %r134;
	cvt.u64.u32 	%rd475, %r136;
	bra.uni 	$L__BB79_7;
$L__BB79_6:
	div.s64 	%rd474, %rd509, %rd10;
	mul.lo.s64 	%rd400, %rd474, %rd10;
	sub.s64 	%rd475, %rd509, %rd400;
$L__BB79_7:
	mul.wide.u32 	%rd401, %r12, 8;
	add.s64 	%rd402, %rd1, %rd401;
	ld.global.u64 	%rd17, [%rd402];
	mad.lo.s64 	%rd18, %rd17, %rd475, %rd512;
	or.b64  	%rd403, %rd508, %rd10;
	and.b64  	%rd404, %rd403, -4294967296;
	setp.ne.s64 	%p30, %rd404, 0;
	@%p30 bra 	$L__BB79_9;
	cvt.u32.u64 	%r137, %rd10;
	cvt.u32.u64 	%r138, %rd508;
	div.u32 	%r139, %r138, %r137;
	mul.lo.s32 	%r140, %r139, %r137;
	sub.s32 	%r141, %r138, %r140;
	cvt.u64.u32 	%rd476, %r139;
	cvt.u64.u32 	%rd477, %r141;
	bra.uni 	$L__BB79_10;
$L__BB79_9:
	div.s64 	%rd476, %rd508, %rd10;
	mul.lo.s64 	%rd405, %rd476, %rd10;
	sub.s64 	%rd477, %rd508, %rd405;
$L__BB79_10:
	mad.lo.s64 	%rd25, %rd477, %rd17, %rd513;
	add.s32 	%r13, %r201, -2;
	mul.wide.u32 	%rd406, %r201, 8;
	add.s64 	%rd407, %rd2, %rd406;
	ld.global.u64 	%rd26, [%rd407];
	or.b64  	%rd408, %rd474, %rd26;
	and.b64  	%rd409, %rd408, -4294967296;
	setp.ne.s64 	%p31, %rd409, 0;
	@%p31 bra 	$L__BB79_12;
	cvt.u32.u64 	%r142, %rd26;
	cvt.u32.u64 	%r143, %rd474;
	div.u32 	%r144, %r143, %r142;
	mul.lo.s32 	%r145, %r144, %r142;
	sub.s32 	%r146, %r143, %r145;
	cvt.u64.u32 	%rd478, %r144;
	cvt.u64.u32 	%rd479, %r146;
	bra.uni 	$L__BB79_13;
$L__BB79_12:
	div.s64 	%rd478, %rd474, %rd26;
	mul.lo.s64 	%rd410, %rd478, %rd26;
	sub.s64 	%rd479, %rd474, %rd410;
$L__BB79_13:
	mul.wide.u32 	%rd411, %r201, 8;
	add.s64 	%rd412, %rd1, %rd411;
	ld.global.u64 	%rd33, [%rd412];
	mad.lo.s64 	%rd34, %rd33, %rd479, %rd18;
	or.b64  	%rd413, %rd476, %rd26;
	and.b64  	%rd414, %rd413, -4294967296;
	setp.ne.s64 	%p32, %rd414, 0;
	@%p32 bra 	$L__BB79_15;
	cvt.u32.u64 	%r147, %rd26;
	cvt.u32.u64 	%r148, %rd476;
	div.u32 	%r149, %r148, %r147;
	mul.lo.s32 	%r150, %r149, %r147;
	sub.s32 	%r151, %r148, %r150;
	cvt.u64.u32 	%rd480, %r149;
	cvt.u64.u32 	%rd481, %r151;
	bra.uni 	$L__BB79_16;
$L__BB79_15:
	div.s64 	%rd480, %rd476, %rd26;
	mul.lo.s64 	%rd415, %rd480, %rd26;
	sub.s64 	%rd481, %rd476, %rd415;
$L__BB79_16:
	mad.lo.s64 	%rd41, %rd481, %rd33, %rd25;
	add.s32 	%r14, %r201, -1;
	mul.wide.u32 	%rd416, %r14, 8;
	add.s64 	%rd417, %rd2, %rd416;
	ld.global.u64 	%rd42, [%rd417];
	or.b64  	%rd418, %rd478, %rd42;
	and.b64  	%rd419, %rd418, -4294967296;
	setp.ne.s64 	%p33, %rd419, 0;
	@%p33 bra 	$L__BB79_18;
	cvt.u32.u64 	%r152, %rd42;
	cvt.u32.u64 	%r153, %rd478;
	div.u32 	%r154, %r153, %r152;
	mul.lo.s32 	%r155, %r154, %r152;
	sub.s32 	%r156, %r153, %r155;
	cvt.u64.u32 	%rd482, %r154;
	cvt.u64.u32 	%rd483, %r156;
	bra.uni 	$L__BB79_19;
$L__BB79_18:
	div.s64 	%rd482, %rd478, %rd42;
	mul.lo.s64 	%rd420, %rd482, %rd42;
	sub.s64 	%rd483, %rd478, %rd420;
$L__BB79_19:
	mul.wide.u32 	%rd421, %r14, 8;
	add.s64 	%rd422, %rd1, %rd421;
	ld.global.u64 	%rd49, [%rd422];
	mad.lo.s64 	%rd50, %rd49, %rd483, %rd34;
	or.b64  	%rd423, %rd480, %rd42;
	and.b64  	%rd424, %rd423, -4294967296;
	setp.ne.s64 	%p34, %rd424, 0;
	@%p34 bra 	$L__BB79_21;
	cvt.u32.u64 	%r157, %rd42;
	cvt.u32.u64 	%r158, %rd480;
	div.u32 	%r159, %r158, %r157;
	mul.lo.s32 	%r160, %r159, %r157;
	sub.s32 	%r161, %r158, %r160;
	cvt.u64.u32 	%rd484, %r159;
	cvt.u64.u32 	%rd485, %r161;
	bra.uni 	$L__BB79_22;
$L__BB79_21:
	div.s64 	%rd484, %rd480, %rd42;
	mul.lo.s64 	%rd425, %rd484, %rd42;
	sub.s64 	%rd485, %rd480, %rd425;
$L__BB79_22:
	mad.lo.s64 	%rd57, %rd485, %rd49, %rd41;
	mul.wide.u32 	%rd426, %r13, 8;
	add.s64 	%rd427, %rd2, %rd426;
	ld.global.u64 	%rd58, [%rd427];
	or.b64  	%rd428, %rd482, %rd58;
	and.b64  	%rd429, %rd428, -4294967296;
	setp.ne.s64 	%p35, %rd429, 0;
	@%p35 bra 	$L__BB79_24;
	cvt.u32.u64 	%r162, %rd58;
	cvt.u32.u64 	%r163, %rd482;
	div.u32 	%r164, %r163, %r162;
	mul.lo.s32 	%r165, %r164, %r162;
	sub.s32 	%r166, %r163, %r165;
	cvt.u64.u32 	%rd509, %r164;
	cvt.u64.u32 	%rd487, %r166;
	bra.uni 	$L__BB79_25;
$L__BB79_24:
	div.s64 	%rd509, %rd482, %rd58;
	mul.lo.s64 	%rd430, %rd509, %rd58;
	sub.s64 	%rd487, %rd482, %rd430;
$L__BB79_25:
	mul.wide.u32 	%rd431, %r13, 8;
	add.s64 	%rd432, %rd1, %rd431;
	ld.global.u64 	%rd65, [%rd432];
	mad.lo.s64 	%rd512, %rd65, %rd487, %rd50;
	or.b64  	%rd433, %rd484, %rd58;
	and.b64  	%rd434, %rd433, -4294967296;
	setp.ne.s64 	%p36, %rd434, 0;
	@%p36 bra 	$L__BB79_27;
	cvt.u32.u64 	%r167, %rd58;
	cvt.u32.u64 	%r168, %rd484;
	div.u32 	%r169, %r168, %r167;
	mul.lo.s32 	%r170, %r169, %r167;
	sub.s32 	%r171, %r168, %r170;
	cvt.u64.u32 	%rd508, %r169;
	cvt.u64.u32 	%rd489, %r171;
	bra.uni 	$L__BB79_28;
$L__BB79_27:
	div.s64 	%rd508, %rd484, %rd58;
	mul.lo.s64 	%rd435, %rd508, %rd58;
	sub.s64 	%rd489, %rd484, %rd435;
$L__BB79_28:
	mad.lo.s64 	%rd513, %rd489, %rd65, %rd57;
	add.s32 	%r201, %r201, -4;
	add.s32 	%r200, %r200, 4;
	setp.ne.s32 	%p37, %r200, 0;
	@%p37 bra 	$L__BB79_4;
	add.s32 	%r203, %r201, 1;
$L__BB79_30:
	and.b32  	%r19, %r6, 3;
	setp.eq.s32 	%p38, %r19, 0;
	@%p38 bra 	$L__BB79_53;
	setp.eq.s32 	%p39, %r19, 1;
	@%p39 bra 	$L__BB79_45;
	mul.wide.u32 	%rd437, %r203, 8;
	add.s64 	%rd438, %rd2, %rd437;
	ld.global.u64 	%rd80, [%rd438];
	or.b64  	%rd439, %rd509, %rd80;
	and.b64  	%rd440, %rd439, -4294967296;
	setp.ne.s64 	%p40, %rd440, 0;
	@%p40 bra 	$L__BB79_34;
	cvt.u32.u64 	%r172, %rd80;
	cvt.u32.u64 	%r173, %rd509;
	div.u32 	%r174, %r173, %r172;
	mul.lo.s32 	%r175, %r174, %r172;
	sub.s32 	%r176, %r173, %r175;
	cvt.u64.u32 	%rd496, %r174;
	cvt.u64.u32 	%rd497, %r176;
	bra.uni 	$L__BB79_35;
$L__BB79_34:
	div.s64 	%rd496, %rd509, %rd80;
	mul.lo.s64 	%rd441, %rd496, %rd80;
	sub.s64 	%rd497, %rd509, %rd441;
$L__BB79_35:
	add.s64 	%rd443, %rd1, %rd437;
	ld.global.u64 	%rd87, [%rd443];
	mad.lo.s64 	%rd88, %rd87, %rd497, %rd512;
	or.b64  	%rd444, %rd508, %rd80;
	and.b64  	%rd445, %rd444, -4294967296;
	setp.ne.s64 	%p41, %rd445, 0;
	@%p41 bra 	$L__BB79_37;
	cvt.u32.u64 	%r177, %rd80;
	cvt.u32.u64 	%r178, %rd508;
	div.u32 	%r179, %r178, %r177;
	mul.lo.s32 	%r180, %r179, %r177;
	sub.s32 	%r181, %r178, %r180;
	cvt.u64.u32 	%rd498, %r179;
	cvt.u64.u32 	%rd499, %r181;
	bra.uni 	$L__BB79_38;
$L__BB79_37:
	div.s64 	%rd498, %rd508, %rd80;
	mul.lo.s64 	%rd446, %rd498, %rd80;
	sub.s64 	%rd499, %rd508, %rd446;
$L__BB79_38:
	mad.lo.s64 	%rd95, %rd499, %rd87, %rd513;
	add.s32 	%r20, %r203, -1;
	mul.wide.u32 	%rd447, %r20, 8;
	add.s64 	%rd448, %rd2, %rd447;
	ld.global.u64 	%rd96, [%rd448];
	or.b64  	%rd449, %rd496, %rd96;
	and.b64  	%rd450, %rd449, -4294967296;
	setp.ne.s64 	%p42, %rd450, 0;
	@%p42 bra 	$L__BB79_40;
	cvt.u32.u64 	%r182, %rd96;
	cvt.u32.u64 	%r183, %rd496;
	div.u32 	%r184, %r183, %r182;
	mul.lo.s32 	%r185, %r184, %r182;
	sub.s32 	%r186, %r183, %r185;
	cvt.u64.u32 	%rd509, %r184;
	cvt.u64.u32 	%rd501, %r186;
	bra.uni 	$L__BB79_41;
$L__BB79_40:
	div.s64 	%rd509, %rd496, %rd96;
	mul.lo.s64 	%rd451, %rd509, %rd96;
	sub.s64 	%rd501, %rd496, %rd451;
$L__BB79_41:
	add.s64 	%rd453, %rd1, %rd447;
	ld.global.u64 	%rd103, [%rd453];
	mad.lo.s64 	%rd512, %rd103, %rd501, %rd88;
	or.b64  	%rd454, %rd498, %rd96;
	and.b64  	%rd455, %rd454, -4294967296;
	setp.ne.s64 	%p43, %rd455, 0;
	@%p43 bra 	$L__BB79_43;
	cvt.u32.u64 	%r187, %rd96;
	cvt.u32.u64 	%r188, %rd498;
	div.u32 	%r189, %r188, %r187;
	mul.lo.s32 	%r190, %r189, %r187;
	sub.s32 	%r191, %r188, %r190;
	cvt.u64.u32 	%rd508, %r189;
	cvt.u64.u32 	%rd503, %r191;
	bra.uni 	$L__BB79_44;
$L__BB79_43:
	div.s64 	%rd508, %rd498, %rd96;
	mul.lo.s64 	%rd456, %rd508, %rd96;
	sub.s64 	%rd503, %rd498, %rd456;
$L__BB79_44:
	mad.lo.s64 	%rd513, %rd503, %rd103, %rd95;
	add.s32 	%r203, %r203, -2;
$L__BB79_45:
	and.b32  	%r192, %r6, 1;
	setp.eq.b32 	%p44, %r192, 1;
	not.pred 	%p45, %p44;
	@%p45 bra 	$L__BB79_53;
	mul.wide.u32 	%rd457, %r203, 8;
	add.s64 	%rd458, %rd2, %rd457;
	ld.global.u64 	%rd118, [%rd458];
	or.b64  	%rd459, %rd509, %rd118;
	and.b64  	%rd460, %rd459, -4294967296;
	setp.ne.s64 	%p46, %rd460, 0;
	@%p46 bra 	$L__BB79_48;
	cvt.u32.u64 	%r193, %rd118;
	cvt.u32.u64 	%r194, %rd509;
	rem.u32 	%r195, %r194, %r193;
	cvt.u64.u32 	%rd510, %r195;
	bra.uni 	$L__BB79_49;
$L__BB79_48:
	rem.s64 	%rd510, %rd509, %rd118;
$L__BB79_49:
	add.s64 	%rd462, %rd1, %rd457;
	ld.global.u64 	%rd122, [%rd462];
	mad.lo.s64 	%rd512, %rd122, %rd510, %rd512;
	or.b64  	%rd463, %rd508, %rd118;
	and.b64  	%rd464, %rd463, -4294967296;
	setp.ne.s64 	%p47, %rd464, 0;
	@%p47 bra 	$L__BB79_51;
	cvt.u32.u64 	%r196, %rd118;
	cvt.u32.u64 	%r197, %rd508;
	rem.u32 	%r198, %r197, %r196;
	cvt.u64.u32 	%rd511, %r198;
	bra.uni 	$L__BB79_52;
$L__BB79_51:
	rem.s64 	%rd511, %rd508, %rd118;
$L__BB79_52:
	mad.lo.s64 	%rd513, %rd511, %rd122, %rd513;
$L__BB79_53:
	add.s64 	%rd465, %rd3, %rd512;
	ld.global.u8 	%rs3, [%rd465];
	setp.ne.s16 	%p48, %rs3, 0;
	add.s64 	%rd466, %rd3, %rd513;
	ld.global.u8 	%rs4, [%rd466];
	setp.ne.s16 	%p49, %rs4, 0;
	and.pred  	%p50, %p48, %p49;
	selp.u16 	%rs7, 1, 0, %p50;
	st.shared.u8 	[%r5], %rs7;
	bra.uni 	$L__BB79_114;
$L__BB79_54:
	cvt.u64.u32 	%rd545, %r4;
	setp.le.u64 	%p2, %rd262, %rd545;
	@%p2 bra 	$L__BB79_114;
	cvt.u32.u64 	%r23, %rd261;
	add.s32 	%r207, %r23, -1;
	setp.lt.s32 	%p3, %r207, 0;
	mov.b64 	%rd554, 0;
	@%p3 bra 	$L__BB79_113;
	and.b32  	%r25, %r23, 7;
	setp.lt.u32 	%p4, %r207, 7;
	mov.b64 	%rd554, 0;
	@%p4 bra 	$L__BB79_84;
	add.s32 	%r205, %r23, -4;
	and.b32  	%r56, %r23, -8;
	neg.s32 	%r204, %r56;
	mov.b64 	%rd554, 0;
$L__BB79_58:
	.pragma "nounroll";
	add.s32 	%r30, %r205, 3;
	mul.wide.u32 	%rd270, %r30, 8;
	add.s64 	%rd271, %rd2, %rd270;
	ld.global.u64 	%rd133, [%rd271];
	or.b64  	%rd272, %rd545, %rd133;
	and.b64  	%rd273, %rd272, -4294967296;
	setp.ne.s64 	%p5, %rd273, 0;
	@%p5 bra 	$L__BB79_60;
	cvt.u32.u64 	%r57, %rd133;
	cvt.u32.u64 	%r58, %rd545;
	div.u32 	%r59, %r58, %r57;
	mul.lo.s32 	%r60, %r59, %r57;
	sub.s32 	%r61, %r58, %r60;
	cvt.u64.u32 	%rd516, %r59;
	cvt.u64.u32 	%rd517, %r61;
	bra.uni 	$L__BB79_61;
$L__BB79_60:
	div.s64 	%rd516, %rd545, %rd133;
	mul.lo.s64 	%rd274, %rd516, %rd133;
	sub.s64 	%rd517, %rd545, %rd274;
$L__BB79_61:
	add.s64 	%rd276, %rd1, %rd270;
	ld.global.u64 	%rd277, [%rd276];
	mad.lo.s64 	%rd140, %rd277, %rd517, %rd554;
	add.s32 	%r31, %r205, 2;
	mul.wide.u32 	%rd278, %r31, 8;
	add.s64 	%rd279, %rd2, %rd278;
	ld.global.u64 	%rd141, [%rd279];
	or.b64  	%rd280, %rd516, %rd141;
	and.b64  	%rd281, %rd280, -4294967296;
	setp.ne.s64 	%p6, %rd281, 0;
	@%p6 bra 	$L__BB79_63;
	cvt.u32.u64 	%r62, %rd141;
	cvt.u32.u64 	%r63, %rd516;
	div.u32 	%r64, %r63, %r62;
	mul.lo.s32 	%r65, %r64, %r62;
	sub.s32 	%r66, %r63, %r65;
	cvt.u64.u32 	%rd518, %r64;
	cvt.u64.u32 	%rd519, %r66;
	bra.uni 	$L__BB79_64;
$L__BB79_63:
	div.s64 	%rd518, %rd516, %rd141;
	mul.lo.s64 	%rd282, %rd518, %rd141;
	sub.s64 	%rd519, %rd516, %rd282;
$L__BB79_64:
	add.s64 	%rd284, %rd1, %rd278;
	ld.global.u64 	%rd285, [%rd284];
	mad.lo.s64 	%rd148, %rd285, %rd519, %rd140;
	add.s32 	%r32, %r205, 1;
	mul.wide.u32 	%rd286, %r32, 8;
	add.s64 	%rd287, %rd2, %rd286;
	ld.global.u64 	%rd149, [%rd287];
	or.b64  	%rd288, %rd518, %rd149;
	and.b64  	%rd289, %rd288, -4294967296;
	setp.ne.s64 	%p7, %rd289, 0;
	@%p7 bra 	$L__BB79_66;
	cvt.u32.u64 	%r67, %rd149;
	cvt.u32.u64 	%r68, %rd518;
	div.u32 	%r69, %r68, %r67;
	mul.lo.s32 	%r70, %r69, %r67;
	sub.s32 	%r71, %r68, %r70;
	cvt.u64.u32 	%rd520, %r69;
	cvt.u64.u32 	%rd521, %r71;
	bra.uni 	$L__BB79_67;
$L__BB79_66:
	div.s64 	%rd520, %rd518, %rd149;
	mul.lo.s64 	%rd290, %rd520, %rd149;
	sub.s64 	%rd521, %rd518, %rd290;
$L__BB79_67:
	add.s64 	%rd292, %rd1, %rd286;
	ld.global.u64 	%rd293, [%rd292];
	mad.lo.s64 	%rd156, %rd293, %rd521, %rd148;
	add.s32 	%r33, %r205, -4;
	mul.wide.u32 	%rd294, %r205, 8;
	add.s64 	%rd295, %rd2, %rd294;
	ld.global.u64 	%rd157, [%rd295];
	or.b64  	%rd296, %rd520, %rd157;
	and.b64  	%rd297, %rd296, -4294967296;
	setp.ne.s64 	%p8, %rd297, 0;
	@%p8 bra 	$L__BB79_69;
	cvt.u32.u64 	%r72, %rd157;
	cvt.u32.u64 	%r73, %rd520;
	div.u32 	%r74, %r73, %r72;
	mul.lo.s32 	%r75, %r74, %r72;
	sub.s32 	%r76, %r73, %r75;
	cvt.u64.u32 	%rd522, %r74;
	cvt.u64.u32 	%rd523, %r76;
	bra.uni 	$L__BB79_70;
$L__BB79_69:
	div.s64 	%rd522, %rd520, %rd157;
	mul.lo.s64 	%rd298, %rd522, %rd157;
	sub.s64 	%rd523, %rd520, %rd298;
$L__BB79_70:
	add.s64 	%rd300, %rd1, %rd294;
	ld.global.u64 	%rd301, [%rd300];
	mad.lo.s64 	%rd164, %rd301, %rd523, %rd156;
	add.s32 	%r34, %r205, -1;
	mul.wide.u32 	%rd302, %r34, 8;
	add.s64 	%rd303, %rd2, %rd302;
	ld.global.u64 	%rd165, [%rd303];
	or.b64  	%rd304, %rd522, %rd165;
	and.b64  	%rd305, %rd304, -4294967296;
	setp.ne.s64 	%p9, %rd305, 0;
	@%p9 bra 	$L__BB79_72;
	cvt.u32.u64 	%r77, %rd165;
	cvt.u32.u64 	%r78, %rd522;
	div.u32 	%r79, %r78, %r77;
	mul.lo.s32 	%r80, %r79, %r77;
	sub.s32 	%r81, %r78, %r80;
	cvt.u64.u32 	%rd524, %r79;
	cvt.u64.u32 	%rd525, %r81;
	bra.uni 	$L__BB79_73;
$L__BB79_72:
	div.s64 	%rd524, %rd522, %rd165;
	mul.lo.s64 	%rd306, %rd524, %rd165;
	sub.s64 	%rd525, %rd522, %rd306;
$L__BB79_73:
	add.s64 	%rd308, %rd1, %rd302;
	ld.global.u64 	%rd309, [%rd308];
	mad.lo.s64 	%rd172, %rd309, %rd525, %rd164;
	add.s32 	%r35, %r205, -2;
	mul.wide.u32 	%rd310, %r35, 8;
	add.s64 	%rd311, %rd2, %rd310;
	ld.global.u64 	%rd173, [%rd311];
	or.b64  	%rd312, %rd524, %rd173;
	and.b64  	%rd313, %rd312, -4294967296;
	setp.ne.s64 	%p10, %rd313, 0;
	@%p10 bra 	$L__BB79_75;
	cvt.u32.u64 	%r82, %rd173;
	cvt.u32.u64 	%r83, %rd524;
	div.u32 	%r84, %r83, %r82;
	mul.lo.s32 	%r85, %r84, %r82;
	sub.s32 	%r86, %r83, %r85;
	cvt.u64.u32 	%rd526, %r84;
	cvt.u64.u32 	%rd527, %r86;
	bra.uni 	$L__BB79_76;
$L__BB79_75:
	div.s64 	%rd526, %rd524, %rd173;
	mul.lo.s64 	%rd314, %rd526, %rd173;
	sub.s64 	%rd527, %rd524, %rd314;
$L__BB79_76:
	add.s64 	%rd316, %rd1, %rd310;
	ld.global.u64 	%rd317, [%rd316];
	mad.lo.s64 	%rd180, %rd317, %rd527, %rd172;
	add.s32 	%r36, %r205, -3;
	mul.wide.u32 	%rd318, %r36, 8;
	add.s64 	%rd319, %rd2, %rd318;
	ld.global.u64 	%rd181, [%rd319];
	or.b64  	%rd320, %rd526, %rd181;
	and.b64  	%rd321, %rd320, -4294967296;
	setp.ne.s64 	%p11, %rd321, 0;
	@%p11 bra 	$L__BB79_78;
	cvt.u32.u64 	%r87, %rd181;
	cvt.u32.u64 	%r88, %rd526;
	div.u32 	%r89, %r88, %r87;
	mul.lo.s32 	%r90, %r89, %r87;
	sub.s32 	%r91, %r88, %r90;
	cvt.u64.u32 	%rd528, %r89;
	cvt.u64.u32 	%rd529, %r91;
	bra.uni 	$L__BB79_79;
$L__BB79_78:
	div.s64 	%rd528, %rd526, %rd181;
	mul.lo.s64 	%rd322, %rd528, %rd181;
	sub.s64 	%rd529, %rd526, %rd322;
$L__BB79_79:
	add.s64 	%rd324, %rd1, %rd318;
	ld.global.u64 	%rd325, [%rd324];
	mad.lo.s64 	%rd188, %rd325, %rd529, %rd180;
	mul.wide.u32 	%rd326, %r33, 8;
	add.s64 	%rd327, %rd2, %rd326;
	ld.global.u64 	%rd189, [%rd327];
	or.b64  	%rd328, %rd528, %rd189;
	and.b64  	%rd329, %rd328, -4294967296;
	setp.ne.s64 	%p12, %rd329, 0;
	@%p12 bra 	$L__BB79_81;
	cvt.u32.u64 	%r92, %rd189;
	cvt.u32.u64 	%r93, %rd528;
	div.u32 	%r94, %r93, %r92;
	mul.lo.s32 	%r95, %r94, %r92;
	sub.s32 	%r96, %r93, %r95;
	cvt.u64.u32 	%rd545, %r94;
	cvt.u64.u32 	%rd531, %r96;
	bra.uni 	$L__BB79_82;
$L__BB79_81:
	div.s64 	%rd545, %rd528, %rd189;
	mul.lo.s64 	%rd330, %rd545, %rd189;
	sub.s64 	%rd531, %rd528, %rd330;
$L__BB79_82:
	add.s64 	%rd332, %rd1, %rd326;
	ld.global.u64 	%rd333, [%rd332];
	mad.lo.s64 	%rd554, %rd333, %rd531, %rd188;
	add.s32 	%r205, %r205, -8;
	add.s32 	%r204, %r204, 8;
	setp.ne.s32 	%p13, %r204, 0;
	@%p13 bra 	$L__BB79_58;
	add.s32 	%r207, %r205, 3;
$L__BB79_84:
	setp.eq.s32 	%p14, %r25, 0;
	@%p14 bra 	$L__BB79_113;
	and.b32  	%r41, %r23, 3;
	setp.lt.u32 	%p15, %r25, 4;
	@%p15 bra 	$L__BB79_99;
	mul.wide.u32 	%rd335, %r207, 8;
	add.s64 	%rd336, %rd2, %rd335;
	ld.global.u64 	%rd200, [%rd336];
	or.b64  	%rd337, %rd545, %rd200;
	and.b64  	%rd338, %rd337, -4294967296;
	setp.ne.s64 	%p16, %rd338, 0;
	@%p16 bra 	$L__BB79_88;
	cvt.u32.u64 	%r97, %rd200;
	cvt.u32.u64 	%r98, %rd545;
	div.u32 	%r99, %r98, %r97;
	mul.lo.s32 	%r100, %r99, %r97;
	sub.s32 	%r101, %r98, %r100;
	cvt.u64.u32 	%rd535, %r99;
	cvt.u64.u32 	%rd536, %r101;
	bra.uni 	$L__BB79_89;
$L__BB79_88:
	div.s64 	%rd535, %rd545, %rd200;
	mul.lo.s64 	%rd339, %rd535, %rd200;
	sub.s64 	%rd536, %rd545, %rd339;
$L__BB79_89:
	add.s64 	%rd341, %rd1, %rd335;
	ld.global.u64 	%rd342, [%rd341];
	mad.lo.s64 	%rd207, %rd342, %rd536, %rd554;
	add.s32 	%r42, %r207, -1;
	mul.wide.u32 	%rd343, %r42, 8;
	add.s64 	%rd344, %rd2, %rd343;
	ld.global.u64 	%rd208, [%rd344];
	or.b64  	%rd345, %rd535, %rd208;
	and.b64  	%rd346, %rd345, -4294967296;
	setp.ne.s64 	%p17, %rd346, 0;
	@%p17 bra 	$L__BB79_91;
	cvt.u32.u64 	%r102, %rd208;
	cvt.u32.u64 	%r103, %rd535;
	div.u32 	%r104, %r103, %r102;
	mul.lo.s32 	%r105, %r104, %r102;
	sub.s32 	%r106, %r103, %r105;
	cvt.u64.u32 	%rd537, %r104;
	cvt.u64.u32 	%rd538, %r106;
	bra.uni 	$L__BB79_92;
$L__BB79_91:
	div.s64 	%rd537, %rd535, %rd208;
	mul.lo.s64 	%rd347, %rd537, %rd208;
	sub.s64 	%rd538, %rd535, %rd347;
$L__BB79_92:
	add.s64 	%rd349, %rd1, %rd343;
	ld.global.u64 	%rd350, [%rd349];
	mad.lo.s64 	%rd215, %rd350, %rd538, %rd207;
	add.s32 	%r43, %r207, -2;
	mul.wide.u32 	%rd351, %r43, 8;
	add.s64 	%rd352, %rd2, %rd351;
	ld.global.u64 	%rd216, [%rd352];
	or.b64  	%rd353, %rd537, %rd216;
	and.b64  	%rd354, %rd353, -4294967296;
	setp.ne.s64 	%p18, %rd354, 0;
	@%p18 bra 	$L__BB79_94;
	cvt.u32.u64 	%r107, %rd216;
	cvt.u32.u64 	%r108, %rd537;
	div.u32 	%r109, %r108, %r107;
	mul.lo.s32 	%r110, %r109, %r107;
	sub.s32 	%r111, %r108, %r110;
	cvt.u64.u32 	%rd539, %r109;
	cvt.u64.u32 	%rd540, %r111;
	bra.uni 	$L__BB79_95;
$L__BB79_94:
	div.s64 	%rd539, %rd537, %rd216;
	mul.lo.s64 	%rd355, %rd539, %rd216;
	sub.s64 	%rd540, %rd537, %rd355;
$L__BB79_95:
	add.s64 	%rd357, %rd1, %rd351;
	ld.global.u64 	%rd358, [%rd357];
	mad.lo.s64 	%rd223, %rd358, %rd540, %rd215;
	add.s32 	%r44, %r207, -3;
	mul.wide.u32 	%rd359, %r44, 8;
	add.s64 	%rd360, %rd2, %rd359;
	ld.global.u64 	%rd224, [%rd360];
	or.b64  	%rd361, %rd539, %rd224;
	and.b64  	%rd362, %rd361, -4294967296;
	setp.ne.s64 	%p19, %rd362, 0;
	@%p19 bra 	$L__BB79_97;
	cvt.u32.u64 	%r112, %rd224;
	cvt.u32.u64 	%r113, %rd539;
	div.u32 	%r114, %r113, %r112;
	mul.lo.s32 	%r115, %r114, %r112;
	sub.s32 	%r116, %r113, %r115;
	cvt.u64.u32 	%rd545, %r114;
	cvt.u64.u32 	%rd542, %r116;
	bra.uni 	$L__BB79_98;
$L__BB79_97:
	div.s64 	%rd545, %rd539, %rd224;
	mul.lo.s64 	%rd363, %rd545, %rd224;
	sub.s64 	%rd542, %rd539, %rd363;
$L__BB79_98:
	add.s64 	%rd365, %rd1, %rd359;
	ld.global.u64 	%rd366, [%rd365];
	mad.lo.s64 	%rd554, %rd366, %rd542, %rd223;
	add.s32 	%r207, %r207, -4;
$L__BB79_99:
	setp.eq.s32 	%p20, %r41, 0;
	@%p20 bra 	$L__BB79_113;
	setp.eq.s32 	%p21, %r41, 1;
	@%p21 bra 	$L__BB79_108;
	mul.wide.u32 	%rd368, %r207, 8;
	add.s64 	%rd369, %rd2, %rd368;
	ld.global.u64 	%rd235, [%rd369];
	or.b64  	%rd370, %rd545, %rd235;
	and.b64  	%rd371, %rd370, -4294967296;
	setp.ne.s64 	%p22, %rd371, 0;
	@%p22 bra 	$L__BB79_103;
	cvt.u32.u64 	%r117, %rd235;
	cvt.u32.u64 	%r118, %rd545;
	div.u32 	%r119, %r118, %r117;
	mul.lo.s32 	%r120, %r119, %r117;
	sub.s32 	%r121, %r118, %r120;
	cvt.u64.u32 	%rd546, %r119;
	cvt.u64.u32 	%rd547, %r121;
	bra.uni 	$L__BB79_104;
$L__BB79_103:
	div.s64 	%rd546, %rd545, %rd235;
	mul.lo.s64 	%rd372, %rd546, %rd235;
	sub.s64 	%rd547, %rd545, %rd372;
$L__BB79_104:
	add.s64 	%rd374, %rd1, %rd368;
	ld.global.u64 	%rd375, [%rd374];
	mad.lo.s64 	%rd242, %rd375, %rd547, %rd554;
	add.s32 	%r47, %r207, -1;
	mul.wide.u32 	%rd376, %r47, 8;
	add.s64 	%rd377, %rd2, %rd376;
	ld.global.u64 	%rd243, [%rd377];
	or.b64  	%rd378, %rd546, %rd243;
	and.b64  	%rd379, %rd378, -4294967296;
	setp.ne.s64 	%p23, %rd379, 0;
	@%p23 bra 	$L__BB79_106;
	cvt.u32.u64 	%r122, %rd243;
	cvt.u32.u64 	%r123, %rd546;
	div.u32 	%r124, %r123, %r122;
	mul.lo.s32 	%r125, %r124, %r122;
	sub.s32 	%r126, %r123, %r125;
	cvt.u64.u32 	%rd545, %r124;
	cvt.u64.u32 	%rd549, %r126;
	bra.uni 	$L__BB79_107;
$L__BB79_106:
	div.s64 	%rd545, %rd546, %rd243;
	mul.lo.s64 	%rd380, %rd545, %rd243;
	sub.s64 	%rd549, %rd546, %rd380;
$L__BB79_107:
	add.s64 	%rd382, %rd1, %rd376;
	ld.global.u64 	%rd383, [%rd382];
	mad.lo.s64 	%rd554, %rd383, %rd549, %rd242;
	add.s32 	%r207, %r207, -2;
$L__BB79_108:
	and.b32  	%r127, %r23, 1;
	setp.eq.b32 	%p24, %r127, 1;
	not.pred 	%p25, %p24;
	@%p25 bra 	$L__BB79_113;
	mul.wide.u32 	%rd384, %r207, 8;
	add.s64 	%rd385, %rd2, %rd384;
	ld.global.u64 	%rd254, [%rd385];
	or.b64  	%rd386, %rd545, %rd254;
	and.b64  	%rd387, %rd386, -4294967296;
	setp.ne.s64 	%p26, %rd387, 0;
	@%p26 bra 	$L__BB79_111;
	cvt.u32.u64 	%r128, %rd254;
	cvt.u32.u64 	%r129, %rd545;
	rem.u32 	%r130, %r129, %r128;
	cvt.u64.u32 	%rd553, %r130;
	bra.uni 	$L__BB79_112;
$L__BB79_111:
	rem.s64 	%rd553, %rd545, %rd254;
$L__BB79_112:
	add.s64 	%rd389, %rd1, %rd384;
	ld.global.u64 	%rd390, [%rd389];
	mad.lo.s64 	%rd554, %rd390, %rd553, %rd554;
$L__BB79_113:
	add.s64 	%rd391, %rd3, %rd554;
	ld.global.u8 	%rs2, [%rd391];
	st.shared.u8 	[%r5], %rs2;
$L__BB79_114:
	bar.sync 	0;
	setp.lt.u32 	%p51, %r209, 66;
	@%p51 bra 	$L__BB79_118;
$L__BB79_115:
	shr.u32 	%r51, %r209, 1;
	setp.ge.u32 	%p52, %r1, %r51;
	@%p52 bra 	$L__BB79_117;
	ld.shared.u8 	%rs8, [%r5];
	setp.ne.s16 	%p53, %rs8, 0;
	add.s32 	%r199, %r5, %r51;
	ld.shared.u8 	%rs9, [%r199];
	setp.ne.s16 	%p54, %rs9, 0;
	and.pred  	%p55, %p53, %p54;
	selp.u16 	%rs12, 1, 0, %p55;
	st.shared.u8 	[%r5], %rs12;
$L__BB79_117:
	bar.sync 	0;
	setp.gt.u32 	%p56, %r209, 131;
	mov.u32 	%r209, %r51;
	@%p56 bra 	$L__BB79_115;
$L__BB79_118:
	setp.gt.u32 	%p57, %r1, 31;
	@%p57 bra 	$L__BB79_121;
	ld.volatile.shared.u8 	%rs13, [%r5];
	setp.ne.s16 	%p58, %rs13, 0;
	ld.volatile.shared.u8 	%rs14, [%r5+32];
	setp.ne.s16 	%p59, %rs14, 0;
	and.pred  	%p60, %p58, %p59;
	selp.u16 	%rs17, 1, 0, %p60;
	st.volatile.shared.u8 	[%r5], %rs17;
	ld.volatile.shared.u8 	%rs18, [%r5];
	setp.ne.s16 	%p61, %rs18, 0;
	ld.volatile.shared.u8 	%rs19, [%r5+16];
	setp.ne.s16 	%p62, %rs19, 0;
	and.pred  	%p63, %p61, %p62;
	selp.u16 	%rs22, 1, 0, %p63;
	st.volatile.shared.u8 	[%r5], %rs22;
	ld.volatile.shared.u8 	%rs23, [%r5];
	setp.ne.s16 	%p64, %rs23, 0;
	ld.volatile.shared.u8 	%rs24, [%r5+8];
	setp.ne.s16 	%p65, %rs24, 0;
	and.pred  	%p66, %p64, %p65;
	selp.u16 	%rs27, 1, 0, %p66;
	st.volatile.shared.u8 	[%r5], %rs27;
	ld.volatile.shared.u8 	%rs28, [%r5];
	setp.ne.s16 	%p67, %rs28, 0;
	ld.volatile.shared.u8 	%rs29, [%r5+4];
	setp.ne.s16 	%p68, %rs29, 0;
	and.pred  	%p69, %p67, %p68;
	selp.u16 	%rs32, 1, 0, %p69;
	st.volatile.shared.u8 	[%r5], %rs32;
	ld.volatile.shared.u8 	%rs33, [%r5];
	setp.ne.s16 	%p70, %rs33, 0;
	ld.volatile.shared.u8 	%rs34, [%r5+2];
	setp.ne.s16 	%p71, %rs34, 0;
	and.pred  	%p72, %p70, %p71;
	selp.u16 	%rs37, 1, 0, %p72;
	st.volatile.shared.u8 	[%r5], %rs37;
	ld.volatile.shared.u8 	%rs38, [%r5];
	setp.ne.s16 	%p73, %rs38, 0;
	ld.volatile.shared.u8 	%rs39, [%r5+1];
	setp.ne.s16 	%p74, %rs39, 0;
	and.pred  	%p75, %p73, %p74;
	selp.u16 	%rs42, 1, 0, %p75;
	st.volatile.shared.u8 	[%r5], %rs42;
	setp.ne.s32 	%p76, %r1, 0;
	@%p76 bra 	$L__BB79_121;
	ld.shared.u8 	%rs43, [nanprodsdata_bool];
	cvt.u64.u32 	%rd467, %r2;
	cvta.to.global.u64 	%rd468, %rd260;
	add.s64 	%rd469, %rd468, %rd467;
	st.global.u8 	[%rd469], %rs43;
$L__BB79_121:
	ret;

}
	// .globl	contiguous_nanprod2_bool
.visible .entry contiguous_nanprod2_bool(
	.param .u64 .ptr .align 1 contiguous_nanprod2_bool_param_0,
	.param .u64 .ptr .align 1 contiguous_nanprod2_bool_param_1,
	.param .u64 .ptr .align 1 contiguous_nanprod2_bool_param_2,
	.param .u64 .ptr .align 1 contiguous_nanprod2_bool_param_3,
	.param .u64 contiguous_nanprod2_bool_param_4,
	.param .u64 contiguous_nanprod2_bool_param_5,
	.param .u64 contiguous_nanprod2_bool_param_6
)
{
	.reg .pred 	%p<77>;
	.reg .b16 	%rs<44>;
	.reg .b32 	%r<214>;
	.reg .b64 	%rd<564>;

	ld.param.u64 	%rd266, [contiguous_nanprod2_bool_param_1];
	ld.param.u64 	%rd267, [contiguous_nanprod2_bool_param_2];
	ld.param.u64 	%rd268, [contiguous_nanprod2_bool_param_3];
	ld.param.u64 	%rd263, [contiguous_nanprod2_bool_param_4];
	ld.param.u64 	%rd264, [contiguous_nanprod2_bool_param_5];
	ld.param.u64 	%rd265, [contiguous_nanprod2_bool_param_6];
	cvta.to.global.u64 	%rd1, %rd268;
	cvta.to.global.u64 	%rd2, %rd267;
	cvta.to.global.u64 	%rd563, %rd266;
	mov.u32 	%r1, %tid.x;
	mov.u32 	%r2, %ctaid.x;
	mov.u32 	%r213, %ntid.x;
	mul.lo.s32 	%r51, %r2, %r213;
	shl.b32 	%r52, %r51, 1;
	add.s32 	%r4, %r52, %r1;
	mov.u32 	%r53, nanprodsdata_bool;
	add.s32 	%r5, %r53, %r1;
	mov.b16 	%rs1, 1;
	st.shared.u8 	[%r5], %rs1;
	add.s32 	%r54, %r4, %r213;
	cvt.u64.u32 	%rd4, %r54;
	setp.le.u64 	%p1, %rd264, %rd4;
	@%p1 bra 	$L__BB80_54;
	cvt.u64.u32 	%rd396, %r4;
	mov.u32 	%r131, %ctaid.y;
	cvt.u64.u32 	%rd397, %r131;
	mul.lo.s64 	%rd398, %rd264, %rd397;
	add.s64 	%rd517, %rd398, %rd396;
	add.s64 	%rd515, %rd398, %rd4;
	cvt.u32.u64 	%r6, %rd263;
	add.s32 	%r207, %r6, -1;
	setp.lt.s32 	%p27, %r207, 0;
	mov.b64 	%rd521, 0;
	mov.u64 	%rd522, %rd521;
	@%p27 bra 	$L__BB80_53;
	setp.lt.u32 	%p28, %r207, 3;
	mov.b64 	%rd522, 0;
	mov.u64 	%rd521, %rd522;
	@%p28 bra 	$L__BB80_30;
	add.s32 	%r205, %r6, -2;
	and.b32  	%r132, %r6, -4;
	neg.s32 	%r204, %r132;
	mov.b64 	%rd522, 0;
$L__BB80_4:
	.pragma "nounroll";
	add.s32 	%r12, %r205, 1;
	mul.wide.u32 	%rd402, %r12, 8;
	add.s64 	%rd403, %rd2, %rd402;
	ld.global.u64 	%rd11, [%rd403];
	or.b64  	%rd404, %rd517, %rd11;
	and.b64  	%rd405, %rd404, -4294967296;
	setp.ne.s64 	%p29, %rd405, 0;
	@%p29 bra 	$L__BB80_6;
	cvt.u32.u64 	%r133, %rd11;
	cvt.u32.u64 	%r134, %rd517;
	div.u32 	%r135, %r134, %r133;
	mul.lo.s32 	%r136, %r135, %r133;
	sub.s32 	%r137, %r134, %r136;
	cvt.u64.u32 	%rd483, %r135;
	cvt.u64.u32 	%rd484, %r137;
	bra.uni 	$L__BB80_7;
$L__BB80_6:
	div.s64 	%rd483, %rd517, %rd11;
	mul.lo.s64 	%rd406, %rd483, %rd11;
	sub.s64 	%rd484, %rd517, %rd406;
$L__BB80_7:
	mul.wide.u32 	%rd407, %r12, 8;
	add.s64 	%rd408, %rd1, %rd407;
	ld.global.u64 	%rd18, [%rd408];
	mad.lo.s64 	%rd19, %rd18, %rd484, %rd521;
	or.b64  	%rd409, %rd515, %rd11;
	and.b64  	%rd410, %rd409, -4294967296;
	setp.ne.s64 	%p30, %rd410, 0;
	@%p30 bra 	$L__BB80_9;
	cvt.u32.u64 	%r138, %rd11;
	cvt.u32.u64 	%r139, %rd515;
	div.u32 	%r140, %r139, %r138;
	mul.lo.s32 	%r141, %r140, %r138;
	sub.s32 	%r142, %r139, %r141;
	cvt.u64.u32 	%rd485, %r140;
	cvt.u64.u32 	%rd486, %r142;
	bra.uni 	$L__BB80_10;
$L__BB80_9:
	div.s64 	%rd485, %rd515, %rd11;
	mul.lo.s64 	%rd411, %rd485, %rd11;
	sub.s64 	%rd486, %rd515, %rd411;
$L__BB80_10:
	mad.lo.s64 	%rd26, %rd486, %rd18, %rd522;
	mul.wide.u32 	%rd412, %r205, 8;
	add.s64 	%rd413, %rd2, %rd412;
	ld.global.u64 	%rd27, [%rd413];
	or.b64  	%rd414, %rd483, %rd27;
	and.b64  	%rd415, %rd414, -4294967296;
	setp.ne.s64 	%p31, %rd415, 0;
	@%p31 bra 	$L__BB80_12;
	cvt.u32.u64 	%r143, %rd27;
	cvt.u32.u64 	%r144, %rd483;
	div.u32 	%r145, %r144, %r143;
	mul.lo.s32 	%r146, %r145, %r143;
	sub.s32 	%r147, %r144, %r146;
	cvt.u64.u32 	%rd487, %r145;
	cvt.u64.u32 	%rd488, %r147;
	bra.uni 	$L__BB80_13;
$L__BB80_12:
	div.s64 	%rd487, %rd483, %rd27;
	mul.lo.s64 	%rd416, %rd487, %rd27;
	sub.s64 	%rd488, %rd483, %rd416;
$L__BB80_13:
	mul.wide.u32 	%rd417, %r205, 8;
	add.s64 	%rd418, %rd1, %rd417;
	ld.global.u64 	%rd34, [%rd418];
	mad.lo.s64 	%rd35, %rd34, %rd488, %rd19;
	or.b64  	%rd419, %rd485, %rd27;
	and.b64  	%rd420, %rd419, -4294967296;
	setp.ne.s64 	%p32, %rd420, 0;
	@%p32 bra 	$L__BB80_15;
	cvt.u32.u64 	%r148, %rd27;
	cvt.u32.u64 	%r149, %rd485;
	div.u32 	%r150, %r149, %r148;
	mul.lo.s32 	%r151, %r150, %r148;
	sub.s32 	%r152, %r149, %r151;
	cvt.u64.u32 	%rd489, %r150;
	cvt.u64.u32 	%rd490, %r152;
	bra.uni 	$L__BB80_16;
$L__BB80_15:
	div.s64 	%rd489, %rd485, %rd27;
	mul.lo.s64 	%rd421, %rd489, %rd27;
	sub.s64 	%rd490, %rd485, %rd421;
$L__BB80_16:
	mad.lo.s64 	%rd42, %rd490, %rd34, %rd26;
	add.s32 	%r13, %r205, -1;
	mul.wide.u32 	%rd422, %r13, 8;
	add.s64 	%rd423, %rd2, %rd422;
	ld.global.u64 	%rd43, [%rd423];
	or.b64  	%rd424, %rd487, %rd43;
	and.b64  	%rd425, %rd424, -4294967296;
	setp.ne.s64 	%p33, %rd425, 0;
	@%p33 bra 	$L__BB80_18;
	cvt.u32.u64 	%r153, %rd43;
	cvt.u32.u64 	%r154, %rd487;
	div.u32 	%r155, %r154, %r153;
	mul.lo.s32 	%r156, %r155, %r153;
	sub.s32 	%r157, %r154, %r156;
	cvt.u64.u32 	%rd491, %r155;
	cvt.u64.u32 	%rd492, %r157;
	bra.uni 	$L__BB80_19;
$L__BB80_18:
	div.s64 	%rd491, %rd487, %rd43;
	mul.lo.s64 	%rd426, %rd491, %rd43;
	sub.s64 	%rd492, %rd487, %rd426;
$L__BB80_19:
	mul.wide.u32 	%rd427, %r13, 8;
	add.s64 	%rd428, %rd1, %rd427;
	ld.global.u64 	%rd50, [%rd428];
	mad.lo.s64 	%rd51, %rd50, %rd492, %rd35;
	or.b64  	%rd429, %rd489, %rd43;
	and.b64  	%rd430, %rd429, -4294967296;
	setp.ne.s64 	%p34, %rd430, 0;
	@%p34 bra 	$L__BB80_21;
	cvt.u32.u64 	%r158, %rd43;
	cvt.u32.u64 	%r159, %rd489;
	div.u32 	%r160, %r159, %r158;
	mul.lo.s32 	%r161, %r160, %r158;
	sub.s32 	%r162, %r159, %r161;
	cvt.u64.u32 	%rd493, %r160;
	cvt.u64.u32 	%rd494, %r162;
	bra.uni 	$L__BB80_22;
$L__BB80_21:
	div.s64 	%rd493, %rd489, %rd43;
	mul.lo.s64 	%rd431, %rd493, %rd43;
	sub.s64 	%rd494, %rd489, %rd431;
$L__BB80_22:
	mad.lo.s64 	%rd58, %rd494, %rd50, %rd42;
	add.s32 	%r163, %r205, -2;
	mul.wide.u32 	%rd432, %r163, 8;
	add.s64 	%rd433, %rd2, %rd432;
	ld.global.u64 	%rd59, [%rd433];
	or.b64  	%rd434, %rd491, %rd59;
	and.b64  	%rd435, %rd434, -4294967296;
	setp.ne.s64 	%p35, %rd435, 0;
	@%p35 bra 	$L__BB80_24;
	cvt.u32.u64 	%r164, %rd59;
	cvt.u32.u64 	%r165, %rd491;
	div.u32 	%r166, %r165, %r164;
	mul.lo.s32 	%r167, %r166, %r164;
	sub.s32 	%r168, %r165, %r167;
	cvt.u64.u32 	%rd517, %r166;
	cvt.u64.u32 	%rd496, %r168;
	bra.uni 	$L__BB80_25;
$L__BB80_24:
	div.s64 	%rd517, %rd491, %rd59;
	mul.lo.s64 	%rd436, %rd517, %rd59;
	sub.s64 	%rd496, %rd491, %rd436;
$L__BB80_25:
	mul.wide.u32 	%rd437, %r163, 8;
	add.s64 	%rd438, %rd1, %rd437;
	ld.global.u64 	%rd66, [%rd438];
	mad.lo.s64 	%rd521, %rd66, %rd496, %rd51;
	or.b64  	%rd439, %rd493, %rd59;
	and.b64  	%rd440, %rd439, -4294967296;
	setp.ne.s64 	%p36, %rd440, 0;
	@%p36 bra 	$L__BB80_27;
	cvt.u32.u64 	%r170, %rd59;
	cvt.u32.u64 	%r171, %rd493;
	div.u32 	%r172, %r171, %r170;
	mul.lo.s32 	%r173, %r172, %r170;
	sub.s32 	%r174, %r171, %r173;
	cvt.u64.u32 	%rd515, %r172;
	cvt.u64.u32 	%rd498, %r174;
	bra.uni 	$L__BB80_28;
$L__BB80_27:
	div.s64 	%rd515, %rd493, %rd59;
	mul.lo.s64 	%rd441, %rd515, %rd59;
	sub.s64 	%rd498, %rd493, %rd441;
$L__BB80_28:
	mad.lo.s64 	%rd522, %rd498, %rd66, %rd58;
	add.s32 	%r205, %r205, -4;
	add.s32 	%r204, %r204, 4;
	setp.ne.s32 	%p37, %r204, 0;
	@%p37 bra 	$L__BB80_4;
	add.s32 	%r207, %r205, 1;
$L__BB80_30:
	and.b32  	%r18, %r6, 3;
	setp.eq.s32 	%p38, %r18, 0;
	@%p38 bra 	$L__BB80_53;
	setp.eq.s32 	%p39, %r18, 1;
	@%p39 bra 	$L__BB80_45;
	mul.wide.u32 	%rd443, %r207, 8;
	add.s64 	%rd444, %rd2, %rd443;
	ld.global.u64 	%rd81, [%rd444];
	or.b64  	%rd445, %rd517, %rd81;
	and.b64  	%rd446, %rd445, -4294967296;
	setp.ne.s64 	%p40, %rd446, 0;
	@%p40 bra 	$L__BB80_34;
	cvt.u32.u64 	%r175, %rd81;
	cvt.u32.u64 	%r176, %rd517;
	div.u32 	%r177, %r176, %r175;
	mul.lo.s32 	%r178, %r177, %r175;
	sub.s32 	%r179, %r176, %r178;
	cvt.u64.u32 	%rd505, %r177;
	cvt.u64.u32 	%rd506, %r179;
	bra.uni 	$L__BB80_35;
$L__BB80_34:
	div.s64 	%rd505, %rd517, %rd81;
	mul.lo.s64 	%rd447, %rd505, %rd81;
	sub.s64 	%rd506, %rd517, %rd447;
$L__BB80_35:
	add.s64 	%rd449, %rd1, %rd443;
	ld.global.u64 	%rd88, [%rd449];
	mad.lo.s64 	%rd89, %rd88, %rd506, %rd521;
	or.b64  	%rd450, %rd515, %rd81;
	and.b64  	%rd451, %rd450, -4294967296;
	setp.ne.s64 	%p41, %rd451, 0;
	@%p41 bra 	$L__BB80_37;
	cvt.u32.u64 	%r180, %rd81;
	cvt.u32.u64 	%r181, %rd515;
	div.u32 	%r182, %r181, %r180;
	mul.lo.s32 	%r183, %r182, %r180;
	sub.s32 	%r184, %r181, %r183;
	cvt.u64.u32 	%rd507, %r182;
	cvt.u64.u32 	%rd508, %r184;
	bra.uni 	$L__BB80_38;
$L__BB80_37:
	div.s64 	%rd507, %rd515, %rd81;
	mul.lo.s64 	%rd452, %rd507, %rd81;
	sub.s64 	%rd508, %rd515, %rd452;
$L__BB80_38:
	mad.lo.s64 	%rd96, %rd508, %rd88, %rd522;
	add.s32 	%r19, %r207, -1;
	mul.wide.u32 	%rd453, %r19, 8;
	add.s64 	%rd454, %rd2, %rd453;
	ld.global.u64 	%rd97, [%rd454];
	or.b64  	%rd455, %rd505, %rd97;
	and.b64  	%rd456, %rd455, -4294967296;
	setp.ne.s64 	%p42, %rd456, 0;
	@%p42 bra 	$L__BB80_40;
	cvt.u32.u64 	%r185, %rd97;
	cvt.u32.u64 	%r186, %rd505;
	div.u32 	%r187, %r186, %r185;
	mul.lo.s32 	%r188, %r187, %r185;
	sub.s32 	%r189, %r186, %r188;
	cvt.u64.u32 	%rd517, %r187;
	cvt.u64.u32 	%rd510, %r189;
	bra.uni 	$L__BB80_41;
$L__BB80_40:
	div.s64 	%rd517, %rd505, %rd97;
	mul.lo.s64 	%rd457, %rd517, %rd97;
	sub.s64 	%rd510, %rd505, %rd457;
$L__BB80_41:
	add.s64 	%rd459, %rd1, %rd453;
	ld.global.u64 	%rd104, [%rd459];
	mad.lo.s64 	%rd521, %rd104, %rd510, %rd89;
	or.b64  	%rd460, %rd507, %rd97;
	and.b64  	%rd461, %rd460, -4294967296;
	setp.ne.s64 	%p43, %rd461, 0;
	@%p43 bra 	$L__BB80_43;
	cvt.u32.u64 	%r190, %rd97;
	cvt.u32.u64 	%r191, %rd507;
	div.u32 	%r192, %r191, %r190;
	mul.lo.s32 	%r193, %r192, %r190;
	sub.s32 	%r194, %r191, %r193;
	cvt.u64.u32 	%rd515, %r192;
	cvt.u64.u32 	%rd512, %r194;
	bra.uni 	$L__BB80_44;
$L__BB80_43:
	div.s64 	%rd515, %rd507, %rd97;
	mul.lo.s64 	%rd462, %rd515, %rd97;
	sub.s64 	%rd512, %rd507, %rd462;
$L__BB80_44:
	mad.lo.s64 	%rd522, %rd512, %rd104, %rd96;
	add.s32 	%r207, %r207, -2;
$L__BB80_45:
	and.b32  	%r195, %r6, 1;
	setp.eq.b32 	%p44, %r195, 1;
	not.pred 	%p45, %p44;
	@%p45 bra 	$L__BB80_53;
	mul.wide.u32 	%rd463, %r207, 8;
	add.s64 	%rd464, %rd2, %rd463;
	ld.global.u64 	%rd119, [%rd464];
	or.b64  	%rd465, %rd517, %rd119;
	and.b64  	%rd466, %rd465, -4294967296;
	setp.ne.s64 	%p46, %rd466, 0;
	@%p46 bra 	$L__BB80_48;
	cvt.u32.u64 	%r196, %rd119;
	cvt.u32.u64 	%r197, %rd517;
	rem.u32 	%r198, %r197, %r196;
	cvt.u64.u32 	%rd519, %r198;
	bra.uni 	$L__BB80_49;
$L__BB80_48:
	rem.s64 	%rd519, %rd517, %rd119;
$L__BB80_49:
	add.s64 	%rd468, %rd1, %rd463;
	ld.global.u64 	%rd123, [%rd468];
	mad.lo.s64 	%rd521, %rd123, %rd519, %rd521;
	or.b64  	%rd469, %rd515, %rd119;
	and.b64  	%rd470, %rd469, -4294967296;
	setp.ne.s64 	%p47, %rd470, 0;
	@%p47 bra 	$L__BB80_51;
	cvt.u32.u64 	%r199, %rd119;
	cvt.u32.u64 	%r200, %rd515;
	rem.u32 	%r201, %r200, %r199;
	cvt.u64.u32 	%rd520, %r201;
	bra.uni 	$L__BB80_52;
$L__BB80_51:
	rem.s64 	%rd520, %rd515, %rd119;
$L__BB80_52:
	mad.lo.s64 	%rd522, %rd520, %rd123, %rd522;
$L__BB80_53:
	add.s64 	%rd471, %rd563, %rd521;
	ld.global.u8 	%rs3, [%rd471];
	setp.ne.s16 	%p48, %rs3, 0;
	add.s64 	%rd472, %rd563, %rd522;
	ld.global.u8 	%rs4, [%rd472];
	setp.ne.s16 	%p49, %rs4, 0;
	and.pred  	%p50, %p48, %p49;
	selp.u16 	%rs7, 1, 0, %p50;
	st.shared.u8 	[%r5], %rs7;
	bra.uni 	$L__BB80_114;
$L__BB80_54:
	cvt.u64.u32 	%rd131, %r4;
	setp.le.u64 	%p2, %rd264, %rd131;
	@%p2 bra 	$L__BB80_114;
	mov.u32 	%r55, %ctaid.y;
	cvt.u64.u32 	%rd269, %r55;
	mad.lo.s64 	%rd554, %rd264, %rd269, %rd131;
	cvt.u32.u64 	%r22, %rd263;
	add.s32 	%r211, %r22, -1;
	setp.lt.s32 	%p3, %r211, 0;
	@%p3 bra 	$L__BB80_113;
	and.b32  	%r24, %r22, 7;
	setp.lt.u32 	%p4, %r211, 7;
	@%p4 bra 	$L__BB80_84;
	add.s32 	%r209, %r22, -4;
	and.b32  	%r56, %r22, -8;
	neg.s32 	%r208, %r56;
$L__BB80_58:
	.pragma "nounroll";
	add.s32 	%r29, %r209, 3;
	mul.wide.u32 	%rd271, %r29, 8;
	add.s64 	%rd272, %rd2, %rd271;
	ld.global.u64 	%rd135, [%rd272];
	or.b64  	%rd273, %rd554, %rd135;
	and.b64  	%rd274, %rd273, -4294967296;
	setp.ne.s64 	%p5, %rd274, 0;
	@%p5 bra 	$L__BB80_60;
	cvt.u32.u64 	%r57, %rd135;
	cvt.u32.u64 	%r58, %rd554;
	div.u32 	%r59, %r58, %r57;
	mul.lo.s32 	%r60, %r59, %r57;
	sub.s32 	%r61, %r58, %r60;
	cvt.u64.u32 	%rd525, %r59;
	cvt.u64.u32 	%rd526, %r61;
	bra.uni 	$L__BB80_61;
$L__BB80_60:
	div.s64 	%rd525, %rd554, %rd135;
	mul.lo.s64 	%rd275, %rd525, %rd135;
	sub.s64 	%rd526, %rd554, %rd275;
$L__BB80_61:
	add.s64 	%rd277, %rd1, %rd271;
	ld.global.u64 	%rd278, [%rd277];
	mul.lo.s64 	%rd142, %rd278, %rd526;
	add.s32 	%r30, %r209, 2;
	mul.wide.u32 	%rd279, %r30, 8;
	add.s64 	%rd280, %rd2, %rd279;
	ld.global.u64 	%rd143, [%rd280];
	or.b64  	%rd281, %rd525, %rd143;
	and.b64  	%rd282, %rd281, -4294967296;
	setp.ne.s64 	%p6, %rd282, 0;
	@%p6 bra 	$L__BB80_63;
	cvt.u32.u64 	%r62, %rd143;
	cvt.u32.u64 	%r63, %rd525;
	div.u32 	%r64, %r63, %r62;
	mul.lo.s32 	%r65, %r64, %r62;
	sub.s32 	%r66, %r63, %r65;
	cvt.u64.u32 	%rd527, %r64;
	cvt.u64.u32 	%rd528, %r66;
	bra.uni 	$L__BB80_64;
$L__BB80_63:
	div.s64 	%rd527, %rd525, %rd143;
	mul.lo.s64 	%rd283, %rd527, %rd143;
	sub.s64 	%rd528, %rd525, %rd283;
$L__BB80_64:
	add.s64 	%rd285, %rd1, %rd279;
	ld.global.u64 	%rd286, [%rd285];
	mad.lo.s64 	%rd150, %rd286, %rd528, %rd142;
	add.s32 	%r31, %r209, 1;
	mul.wide.u32 	%rd287, %r31, 8;
	add.s64 	%rd288, %rd2, %rd287;
	ld.global.u64 	%rd151, [%rd288];
	or.b64  	%rd289, %rd527, %rd151;
	and.b64  	%rd290, %rd289, -4294967296;
	setp.ne.s64 	%p7, %rd290, 0;
	@%p7 bra 	$L__BB80_66;
	cvt.u32.u64 	%r67, %rd151;
	cvt.u32.u64 	%r68, %rd527;
	div.u32 	%r69, %r68, %r67;
	mul.lo.s32 	%r70, %r69, %r67;
	sub.s32 	%r71, %r68, %r70;
	cvt.u64.u32 	%rd529, %r69;
	cvt.u64.u32 	%rd530, %r71;
	bra.uni 	$L__BB80_67;
$L__BB80_66:
	div.s64 	%rd529, %rd527, %rd151;
	mul.lo.s64 	%rd291, %rd529, %rd151;
	sub.s64 	%rd530, %rd527, %rd291;
$L__BB80_67:
	add.s64 	%rd293, %rd1, %rd287;
	ld.global.u64 	%rd294, [%rd293];
	mad.lo.s64 	%rd158, %rd294, %rd530, %rd150;
	add.s32 	%r32, %r209, -4;
	mul.wide.u32 	%rd295, %r209, 8;
	add.s64 	%rd296, %rd2, %rd295;
	ld.global.u64 	%rd159, [%rd296];
	or.b64  	%rd297, %rd529, %rd159;
	and.b64  	%rd298, %rd297, -4294967296;
	setp.ne.s64 	%p8, %rd298, 0;
	@%p8 bra 	$L__BB80_69;
	cvt.u32.u64 	%r72, %rd159;
	cvt.u32.u64 	%r73, %rd529;
	div.u32 	%r74, %r73, %r72;
	mul.lo.s32 	%r75, %r74, %r72;
	sub.s32 	%r76, %r73, %r75;
	cvt.u64.u32 	%rd531, %r74;
	cvt.u64.u32 	%rd532, %r76;
	bra.uni 	$L__BB80_70;
$L__BB80_69:
	div.s64 	%rd531, %rd529, %rd159;
	mul.lo.s64 	%rd299, %rd531, %rd159;
	sub.s64 	%rd532, %rd529, %rd299;
$L__BB80_70:
	add.s64 	%rd301, %rd1, %rd295;
	ld.global.u64 	%rd302, [%rd301];
	mad.lo.s64 	%rd166, %rd302, %rd532, %rd158;
	add.s32 	%r33, %r209, -1;
	mul.wide.u32 	%rd303, %r33, 8;
	add.s64 	%rd304, %rd2, %rd303;
	ld.global.u64 	%rd167, [%rd304];
	or.b64  	%rd305, %rd531, %rd167;
	and.b64  	%rd306, %rd305, -4294967296;
	setp.ne.s64 	%p9, %rd306, 0;
	@%p9 bra 	$L__BB80_72;
	cvt.u32.u64 	%r77, %rd167;
	cvt.u32.u64 	%r78, %rd531;
	div.u32 	%r79, %r78, %r77;
	mul.lo.s32 	%r80, %r79, %r77;
	sub.s32 	%r81, %r78, %r80;
	cvt.u64.u32 	%rd533, %r79;
	cvt.u64.u32 	%rd534, %r81;
	bra.uni 	$L__BB80_73;
$L__BB80_72:
	div.s64 	%rd533, %rd531, %rd167;
	mul.lo.s64 	%rd307, %rd533, %rd167;
	sub.s64 	%rd534, %rd531, %rd307;
$L__BB80_73:
	add.s64 	%rd309, %rd1, %rd303;
	ld.global.u64 	%rd310, [%rd309];
	mad.lo.s64 	%rd174, %rd310, %rd534, %rd166;
	add.s32 	%r34, %r209, -2;
	mul.wide.u32 	%rd311, %r34, 8;
	add.s64 	%rd312, %rd2, %rd311;
	ld.global.u64 	%rd175, [%rd312];
	or.b64  	%rd313, %rd533, %rd175;
	and.b64  	%rd314, %rd313, -4294967296;
	setp.ne.s64 	%p10, %rd314, 0;
	@%p10 bra 	$L__BB80_75;
	cvt.u32.u64 	%r82, %rd175;
	cvt.u32.u64 	%r83, %rd533;
	div.u32 	%r84, %r83, %r82;
	mul.lo.s32 	%r85, %r84, %r82;
	sub.s32 	%r86, %r83, %r85;
	cvt.u64.u32 	%rd535, %r84;
	cvt.u64.u32 	%rd536, %r86;
	bra.uni 	$L__BB80_76;
$L__BB80_75:
	div.s64 	%rd535, %rd533, %rd175;
	mul.lo.s64 	%rd315, %rd535, %rd175;
	sub.s64 	%rd536, %rd533, %rd315;
$L__BB80_76:
	add.s64 	%rd317, %rd1, %rd311;
	ld.global.u64 	%rd318, [%rd317];
	mad.lo.s64 	%rd182, %rd318, %rd536, %rd174;
	add.s32 	%r35, %r209, -3;
	mul.wide.u32 	%rd319, %r35, 8;
	add.s64 	%rd320, %rd2, %rd319;
	ld.global.u64 	%rd183, [%rd320];
	or.b64  	%rd321, %rd535, %rd183;
	and.b64  	%rd322, %rd321, -4294967296;
	setp.ne.s64 	%p11, %rd322, 0;
	@%p11 bra 	$L__BB80_78;
	cvt.u32.u64 	%r87, %rd183;
	cvt.u32.u64 	%r88, %rd535;
	div.u32 	%r89, %r88, %r87;
	mul.lo.s32 	%r90, %r89, %r87;
	sub.s32 	%r91, %r88, %r90;
	cvt.u64.u32 	%rd537, %r89;
	cvt.u64.u32 	%rd538, %r91;
	bra.uni 	$L__BB80_79;
$L__BB80_78:
	div.s64 	%rd537, %rd535, %rd183;
	mul.lo.s64 	%rd323, %rd537, %rd183;
	sub.s64 	%rd538, %rd535, %rd323;
$L__BB80_79:
	add.s64 	%rd325, %rd1, %rd319;
	ld.global.u64 	%rd326, [%rd325];
	mad.lo.s64 	%rd190, %rd326, %rd538, %rd182;
	mul.wide.u32 	%rd327, %r32, 8;
	add.s64 	%rd328, %rd2, %rd327;
	ld.global.u64 	%rd191, [%rd328];
	or.b64  	%rd329, %rd537, %rd191;
	and.b64  	%rd330, %rd329, -4294967296;
	setp.ne.s64 	%p12, %rd330, 0;
	@%p12 bra 	$L__BB80_81;
	cvt.u32.u64 	%r92, %rd191;
	cvt.u32.u64 	%r93, %rd537;
	div.u32 	%r94, %r93, %r92;
	mul.lo.s32 	%r95, %r94, %r92;
	sub.s32 	%r96, %r93, %r95;
	cvt.u64.u32 	%rd554, %r94;
	cvt.u64.u32 	%rd540, %r96;
	bra.uni 	$L__BB80_82;
$L__BB80_81:
	div.s64 	%rd554, %rd537, %rd191;
	mul.lo.s64 	%rd331, %rd554, %rd191;
	sub.s64 	%rd540, %rd537, %rd331;
$L__BB80_82:
	add.s64 	%rd333, %rd1, %rd327;
	ld.global.u64 	%rd334, [%rd333];
	mad.lo.s64 	%rd335, %rd334, %rd540, %rd190;
	add.s64 	%rd563, %rd563, %rd335;
	add.s32 	%r209, %r209, -8;
	add.s32 	%r208, %r208, 8;
	setp.ne.s32 	%p13, %r208, 0;
	@%p13 bra 	$L__BB80_58;
	add.s32 	%r211, %r209, 3;
$L__BB80_84:
	setp.eq.s32 	%p14, %r24, 0;
	@%p14 bra 	$L__BB80_113;
	and.b32  	%r40, %r22, 3;
	setp.lt.u32 	%p15, %r24, 4;
	@%p15 bra 	$L__BB80_99;
	mul.wide.u32 	%rd337, %r211, 8;
	add.s64 	%rd338, %rd2, %rd337;
	ld.global.u64 	%rd202, [%rd338];
	or.b64  	%rd339, %rd554, %rd202;
	and.b64  	%rd340, %rd339, -4294967296;
	setp.ne.s64 	%p16, %rd340, 0;
	@%p16 bra 	$L__BB80_88;
	cvt.u32.u64 	%r97, %rd202;
	cvt.u32.u64 	%r98, %rd554;
	div.u32 	%r99, %r98, %r97;
	mul.lo.s32 	%r100, %r99, %r97;
	sub.s32 	%r101, %r98, %r100;
	cvt.u64.u32 	%rd544, %r99;
	cvt.u64.u32 	%rd545, %r101;
	bra.uni 	$L__BB80_89;
$L__BB80_88:
	div.s64 	%rd544, %rd554, %rd202;
	mul.lo.s64 	%rd341, %rd544, %rd202;
	sub.s64 	%rd545, %rd554, %rd341;
$L__BB80_89:
	add.s64 	%rd343, %rd1, %rd337;
	ld.global.u64 	%rd344, [%rd343];
	mul.lo.s64 	%rd209, %rd344, %rd545;
	add.s32 	%r41, %r211, -1;
	mul.wide.u32 	%rd345, %r41, 8;
	add.s64 	%rd346, %rd2, %rd345;
	ld.global.u64 	%rd210, [%rd346];
	or.b64  	%rd347, %rd544, %rd210;
	and.b64  	%rd348, %rd347, -4294967296;
	setp.ne.s64 	%p17, %rd348, 0;
	@%p17 bra 	$L__BB80_91;
	cvt.u32.u64 	%r102, %rd210;
	cvt.u32.u64 	%r103, %rd544;
	div.u32 	%r104, %r103, %r102;
	mul.lo.s32 	%r105, %r104, %r102;
	sub.s32 	%r106, %r103, %r105;
	cvt.u64.u32 	%rd546, %r104;
	cvt.u64.u32 	%rd547, %r106;
	bra.uni 	$L__BB80_92;
$L__BB80_91:
	div.s64 	%rd546, %rd544, %rd210;
	mul.lo.s64 	%rd349, %rd546, %rd210;
	sub.s64 	%rd547, %rd544, %rd349;
$L__BB80_92:
	add.s64 	%rd351, %rd1, %rd345;
	ld.global.u64 	%rd352, [%rd351];
	mad.lo.s64 	%rd217, %rd352, %rd547, %rd209;
	add.s32 	%r42, %r211, -2;
	mul.wide.u32 	%rd353, %r42, 8;
	add.s64 	%rd354, %rd2, %rd353;
	ld.global.u64 	%rd218, [%rd354];
	or.b64  	%rd355, %rd546, %rd218;
	and.b64  	%rd356, %rd355, -4294967296;
	setp.ne.s64 	%p18, %rd356, 0;
	@%p18 bra 	$L__BB80_94;
	cvt.u32.u64 	%r107, %rd218;
	cvt.u32.u64 	%r108, %rd546;
	div.u32 	%r109, %r108, %r107;
	mul.lo.s32 	%r110, %r109, %r107;
	sub.s32 	%r111, %r108, %r110;
	cvt.u64.u32 	%rd548, %r109;
	cvt.u64.u32 	%rd549, %r111;
	bra.uni 	$L__BB80_95;
$L__BB80_94:
	div.s64 	%rd548, %rd546, %rd218;
	mul.lo.s64 	%rd357, %rd548, %rd218;
	sub.s64 	%rd549, %rd546, %rd357;
$L__BB80_95:
	add.s64 	%rd359, %rd1, %rd353;
	ld.global.u64 	%rd360, [%rd359];
	mad.lo.s64 	%rd225, %rd360, %rd549, %rd217;
	add.s32 	%r43, %r211, -3;
	mul.wide.u32 	%rd361, %r43, 8;
	add.s64 	%rd362, %rd2, %rd361;
	ld.global.u64 	%rd226, [%rd362];
	or.b64  	%rd363, %rd548, %rd226;
	and.b64  	%rd364, %rd363, -4294967296;
	setp.ne.s64 	%p19, %rd364, 0;
	@%p19 bra 	$L__BB80_97;
	cvt.u32.u64 	%r112, %rd226;
	cvt.u32.u64 	%r113, %rd548;
	div.u32 	%r114, %r113, %r112;
	mul.lo.s32 	%r115, %r114, %r112;
	sub.s32 	%r116, %r113, %r115;
	cvt.u64.u32 	%rd554, %r114;
	cvt.u64.u32 	%rd551, %r116;
	bra.uni 	$L__BB80_98;
$L__BB80_97:
	div.s64 	%rd554, %rd548, %rd226;
	mul.lo.s64 	%rd365, %rd554, %rd226;
	sub.s64 	%rd551, %rd548, %rd365;
$L__BB80_98:
	add.s64 	%rd367, %rd1, %rd361;
	ld.global.u64 	%rd368, [%rd367];
	mad.lo.s64 	%rd369, %rd368, %rd551, %rd225;
	add.s64 	%rd563, %rd563, %rd369;
	add.s32 	%r211, %r211, -4;
$L__BB80_99:
	setp.eq.s32 	%p20, %r40, 0;
	@%p20 bra 	$L__BB80_113;
	setp.eq.s32 	%p21, %r40, 1;
	@%p21 bra 	$L__BB80_108;
	mul.wide.u32 	%rd371, %r211, 8;
	add.s64 	%rd372, %rd2, %rd371;
	ld.global.u64 	%rd237, [%rd372];
	or.b64  	%rd373, %rd554, %rd237;
	and.b64  	%rd374, %rd373, -4294967296;
	setp.ne.s64 	%p22, %rd374, 0;
	@%p22 bra 	$L__BB80_103;
	cvt.u32.u64 	%r117, %rd237;
	cvt.u32.u64 	%r118, %rd554;
	div.u32 	%r119, %r118, %r117;
	mul.lo.s32 	%r120, %r119, %r117;
	sub.s32 	%r121, %r118, %r120;
	cvt.u64.u32 	%rd555, %r119;
	cvt.u64.u32 	%rd556, %r121;
	bra.uni 	$L__BB80_104;
$L__BB80_103:
	div.s64 	%rd555, %rd554, %rd237;
	mul.lo.s64 	%rd375, %rd555, %rd237;
	sub.s64 	%rd556, %rd554, %rd375;
$L__BB80_104:
	add.s64 	%rd377, %rd1, %rd371;
	ld.global.u64 	%rd378, [%rd377];
	mul.lo.s64 	%rd244, %rd378, %rd556;
	add.s32 	%r46, %r211, -1;
	mul.wide.u32 	%rd379, %r46, 8;
	add.s64 	%rd380, %rd2, %rd379;
	ld.global.u64 	%rd245, [%rd380];
	or.b64  	%rd381, %rd555, %rd245;
	and.b64  	%rd382, %rd381, -4294967296;
	setp.ne.s64 	%p23, %rd382, 0;
	@%p23 bra 	$L__BB80_106;
	cvt.u32.u64 	%r122, %rd245;
	cvt.u32.u64 	%r123, %rd555;
	div.u32 	%r124, %r123, %r122;
	mul.lo.s32 	%r125, %r124, %r122;
	sub.s32 	%r126, %r123, %r125;
	cvt.u64.u32 	%rd554, %r124;
	cvt.u64.u32 	%rd558, %r126;
	bra.uni 	$L__BB80_107;
$L__BB80_106:
	div.s64 	%rd554, %rd555, %rd245;
	mul.lo.s64 	%rd383, %rd554, %rd245;
	sub.s64 	%rd558, %rd555, %rd383;
$L__BB80_107:
	add.s64 	%rd385, %rd1, %rd379;
	ld.global.u64 	%rd386, [%rd385];
	mad.lo.s64 	%rd387, %rd386, %rd558, %rd244;
	add.s64 	%rd563, %rd563, %rd387;
	add.s32 	%r211, %r211, -2;
$L__BB80_108:
	and.b32  	%r127, %r22, 1;
	setp.eq.b32 	%p24, %r127, 1;
	not.pred 	%p25, %p24;
	@%p25 bra 	$L__BB80_113;
	mul.wide.u32 	%rd388, %r211, 8;
	add.s64 	%rd389, %rd2, %rd388;
	ld.global.u64 	%rd256, [%rd389];
	or.b64  	%rd390, %rd554, %rd256;
	and.b64  	%rd391, %rd390, -4294967296;
	setp.ne.s64 	%p26, %rd391, 0;
	@%p26 bra 	$L__BB80_111;
	cvt.u32.u64 	%r128, %rd256;
	cvt.u32.u64 	%r129, %rd554;
	rem.u32 	%r130, %r129, %r128;
	cvt.u64.u32 	%rd562, %r130;
	bra.uni 	$L__BB80_112;
$L__BB80_111:
	rem.s64 	%rd562, %rd554, %rd256;
$L__BB80_112:
	add.s64 	%rd393, %rd1, %rd388;
	ld.global.u64 	%rd394, [%rd393];
	mad.lo.s64 	%rd563, %rd394, %rd562, %rd563;
$L__BB80_113:
	ld.global.u8 	%rs2, [%rd563];
	st.shared.u8 	[%r5], %rs2;
$L__BB80_114:
	bar.sync 	0;
	setp.lt.u32 	%p51, %r213, 66;
	@%p51 bra 	$L__BB80_118;
$L__BB80_115:
	shr.u32 	%r50, %r213, 1;
	setp.ge.u32 	%p52, %r1, %r50;
	@%p52 bra 	$L__BB80_117;
	ld.shared.u8 	%rs8, [%r5];
	setp.ne.s16 	%p53, %rs8, 0;
	add.s32 	%r202, %r5, %r50;
	ld.shared.u8 	%rs9, [%r202];
	setp.ne.s16 	%p54, %rs9, 0;
	and.pred  	%p55, %p53, %p54;
	selp.u16 	%rs12, 1, 0, %p55;
	st.shared.u8 	[%r5], %rs12;
$L__BB80_117:
	bar.sync 	0;
	setp.gt.u32 	%p56, %r213, 131;
	mov.u32 	%r213, %r50;
	@%p56 bra 	$L__BB80_115;
$L__BB80_118:
	setp.gt.u32 	%p57, %r1, 31;
	@%p57 bra 	$L__BB80_121;
	ld.volatile.shared.u8 	%rs13, [%r5];
	setp.ne.s16 	%p58, %rs13, 0;
	ld.volatile.shared.u8 	%rs14, [%r5+32];
	setp.ne.s16 	%p59, %rs14, 0;
	and.pred  	%p60, %p58, %p59;
	selp.u16 	%rs17, 1, 0, %p60;
	st.volatile.shared.u8 	[%r5], %rs17;
	ld.volatile.shared.u8 	%rs18, [%r5];
	setp.ne.s16 	%p61, %rs18, 0;
	ld.volatile.shared.u8 	%rs19, [%r5+16];
	setp.ne.s16 	%p62, %rs19, 0;
	and.pred  	%p63, %p61, %p62;
	selp.u16 	%rs22, 1, 0, %p63;
	st.volatile.shared.u8 	[%r5], %rs22;
	ld.volatile.shared.u8 	%rs23, [%r5];
	setp.ne.s16 	%p64, %rs23, 0;
	ld.volatile.shared.u8 	%rs24, [%r5+8];
	setp.ne.s16 	%p65, %rs24, 0;
	and.pred  	%p66, %p64, %p65;
	selp.u16 	%rs27, 1, 0, %p66;
	st.volatile.shared.u8 	[%r5], %rs27;
	ld.volatile.shared.u8 	%rs28, [%r5];
	setp.ne.s16 	%p67, %rs28, 0;
	ld.volatile.shared.u8 	%rs29, [%r5+4];
	setp.ne.s16 	%p68, %rs29, 0;
	and.pred  	%p69, %p67, %p68;
	selp.u16 	%rs32, 1, 0, %p69;
	st.volatile.shared.u8 	[%r5], %rs32;
	ld.volatile.shared.u8 	%rs33, [%r5];
	setp.ne.s16 	%p70, %rs33, 0;
	ld.volatile.shared.u8 	%rs34, [%r5+2];
	setp.ne.s16 	%p71, %rs34, 0;
	and.pred  	%p72, %p70, %p71;
	selp.u16 	%rs37, 1, 0, %p72;
	st.volatile.shared.u8 	[%r5], %rs37;
	ld.volatile.shared.u8 	%rs38, [%r5];
	setp.ne.s16 	%p73, %rs38, 0;
	ld.volatile.shared.u8 	%rs39, [%r5+1];
	setp.ne.s16 	%p74, %rs39, 0;
	and.pred  	%p75, %p73, %p74;
	selp.u16 	%rs42, 1, 0, %p75;
	st.volatile.shared.u8 	[%r5], %rs42;
	setp.ne.s32 	%p76, %r1, 0;
	@%p76 bra 	$L__BB80_121;
	ld.param.u64 	%rd478, [contiguous_nanprod2_bool_param_0];
	ld.shared.u8 	%rs43, [nanprodsdata_bool];
	cvt.u64.u32 	%rd473, %r2;
	mov.u32 	%r203, %ctaid.y;
	cvt.u64.u32 	%rd474, %r203;
	mad.lo.s64 	%rd475, %rd265, %rd474, %rd473;
	cvta.to.global.u64 	%rd476, %rd478;
	add.s64 	%rd477, %rd476, %rd475;
	st.global.u8 	[%rd477], %rs43;
$L__BB80_121:
	ret;

}
	// .globl	contiguous_nanprod22_bool
.visible .entry contiguous_nanprod22_bool(
	.param .u64 .ptr .align 1 contiguous_nanprod22_bool_param_0,
	.param .u64 .ptr .align 1 contiguous_nanprod22_bool_param_1,
	.param .u64 contiguous_nanprod22_bool_param_2,
	.param .u64 contiguous_nanprod22_bool_param_3
)
{
	.reg .pred 	%p<32>;
	.reg .b16 	%rs<44>;
	.reg .b32 	%r<17>;
	.reg .b64 	%rd<23>;

	ld.param.u64 	%rd4, [contiguous_nanprod22_bool_param_0];
	ld.param.u64 	%rd7, [contiguous_nanprod22_bool_param_1];
	ld.param.u64 	%rd5, [contiguous_nanprod22_bool_param_2];
	ld.param.u64 	%rd6, [contiguous_nanprod22_bool_param_3];
	cvta.to.global.u64 	%rd1, %rd7;
	mov.u32 	%r1, %tid.x;
	mov.u32 	%r2, %ctaid.x;
	mov.u32 	%r16, %ntid.x;
	mul.lo.s32 	%r8, %r2, %r16;
	shl.b32 	%r9, %r8, 1;
	add.s32 	%r4, %r9, %r1;
	mov.u32 	%r10, nanprodsdata_bool;
	add.s32 	%r5, %r10, %r1;
	mov.b16 	%rs1, 1;
	st.shared.u8 	[%r5], %rs1;
	add.s32 	%r11, %r4, %r16;
	cvt.u64.u32 	%rd2, %r11;
	setp.le.u64 	%p1, %rd5, %rd2;
	@%p1 bra 	$L__BB81_2;
	cvt.u64.u32 	%rd11, %r4;
	mov.u32 	%r13, %ctaid.y;
	cvt.u64.u32 	%rd12, %r13;
	mul.lo.s64 	%rd13, %rd5, %rd12;
	add.s64 	%rd14, %rd13, %rd11;
	add.s64 	%rd15, %rd1, %rd14;
	ld.global.u8 	%rs3, [%rd15];
	setp.ne.s16 	%p3, %rs3, 0;
	add.s64 	%rd16, %rd13, %rd2;
	add.s64 	%rd17, %rd1, %rd16;
	ld.global.u8 	%rs4, [%rd17];
	setp.ne.s16 	%p4, %rs4, 0;
	and.pred  	%p5, %p3, %p4;
	selp.u16 	%rs7, 1, 0, %p5;
	st.shared.u8 	[%r5], %rs7;
	bra.uni 	$L__BB81_4;
$L__BB81_2:
	cvt.u64.u32 	%rd3, %r4;
	setp.le.u64 	%p2, %rd5, %rd3;
	@%p2 bra 	$L__BB81_4;
	mov.u32 	%r12, %ctaid.y;
	cvt.u64.u32 	%rd8, %r12;
	mad.lo.s64 	%rd9, %rd5, %rd8, %rd3;
	add.s64 	%rd10, %rd1, %rd9;
	ld.global.u8 	%rs2, [%rd10];
	st.shared.u8 	[%r5], %rs2;
$L__BB81_4:
	bar.sync 	0;
	setp.lt.u32 	%p6, %r16, 66;
	@%p6 bra 	$L__BB81_8;
$L__BB81_5:
	shr.u32 	%r7, %r16, 1;
	setp.ge.u32 	%p7, %r1, %r7;
	@%p7 bra 	$L__BB81_7;
	ld.shared.u8 	%rs8, [%r5];
	setp.ne.s16 	%p8, %rs8, 0;
	add.s32 	%r14, %r5, %r7;
	ld.shared.u8 	%rs9, [%r14];
	setp.ne.s16 	%p9, %rs9, 0;
	and.pred  	%p10, %p8, %p9;
	selp.u16 	%rs12, 1, 0, %p10;
	st.shared.u8 	[%r5], %rs12;
$L__BB81_7:
	bar.sync 	0;
	setp.gt.u32 	%p11, %r16, 131;
	mov.u32 	%r16, %r7;
	@%p11 bra 	$L__BB81_5;
$L__BB81_8:
	setp.gt.u32 	%p12, %r1, 31;
	@%p12 bra 	$L__BB81_11;
	ld.volatile.shared.u8 	%rs13, [%r5];
	setp.ne.s16 	%p13, %rs13, 0;
	ld.volatile.shared.u8 	%rs14, [%r5+32];
	setp.ne.s16 	%p14, %rs14, 0;
	and.pred  	%p15, %p13, %p14;
	selp.u16 	%rs17, 1, 0, %p15;
	st.volatile.shared.u8 	[%r5], %rs17;
	ld.volatile.shared.u8 	%rs18, [%r5];
	setp.ne.s16 	%p16, %rs18, 0;
	ld.volatile.shared.u8 	%rs19, [%r5+16];
	setp.ne.s16 	%p17, %rs19, 0;
	and.pred  	%p18, %p16, %p17;
	selp.u16 	%rs22, 1, 0, %p18;
	st.volatile.shared.u8 	[%r5], %rs22;
	ld.volatile.shared.u8 	%rs23, [%r5];
	setp.ne.s16 	%p19, %rs23, 0;
	ld.volatile.shared.u8 	%rs24, [%r5+8];
	setp.ne.s16 	%p20, %rs24, 0;
	and.pred  	%p21, %p19, %p20;
	selp.u16 	%rs27, 1, 0, %p21;
	st.volatile.shared.u8 	[%r5], %rs27;
	ld.volatile.shared.u8 	%rs28, [%r5];
	setp.ne.s16 	%p22, %rs28, 0;
	ld.volatile.shared.u8 	%rs29, [%r5+4];
	setp.ne.s16 	%p23, %rs29, 0;
	and.pred  	%p24, %p22, %p23;
	selp.u16 	%rs32, 1, 0, %p24;
	st.volatile.shared.u8 	[%r5], %rs32;
	ld.volatile.shared.u8 	%rs33, [%r5];
	setp.ne.s16 	%p25, %rs33, 0;
	ld.volatile.shared.u8 	%rs34, [%r5+2];
	setp.ne.s16 	%p26, %rs34, 0;
	and.pred  	%p27, %p25, %p26;
	selp.u16 	%rs37, 1, 0, %p27;
	st.volatile.shared.u8 	[%r5], %rs37;
	ld.volatile.shared.u8 	%rs38, [%r5];
	setp.ne.s16 	%p28, %rs38, 0;
	ld.volatile.shared.u8 	%rs39, [%r5+1];
	setp.ne.s16 	%p29, %rs39, 0;
	and.pred  	%p30, %p28, %p29;
	selp.u16 	%rs42, 1, 0, %p30;
	st.volatile.shared.u8 	[%r5], %rs42;
	setp.ne.s32 	%p31, %r1, 0;
	@%p31 bra 	$L__BB81_11;
	ld.shared.u8 	%rs43, [nanprodsdata_bool];
	cvt.u64.u32 	%rd18, %r2;
	mov.u32 	%r15, %ctaid.y;
	cvt.u64.u32 	%rd19, %r15;
	mad.lo.s64 	%rd20, %rd6, %rd19, %rd18;
	cvta.to.global.u64 	%rd21, %rd4;
	add.s64 	%rd22, %rd21, %rd20;
	st.global.u8 	[%rd22], %rs43;
$L__BB81_11:
	ret;

}
	// .globl	contiguous_nanprod3_bool
.visible .entry contiguous_nanprod3_bool(
	.param .u64 .ptr .align 1 contiguous_nanprod3_bool_param_0,
	.param .u64 .ptr .align 1 contiguous_nanprod3_bool_param_1,
	.param .u64 .ptr .align 1 contiguous_nanprod3_bool_param_2,
	.param .u64 .ptr .align 1 contiguous_nanprod3_bool_param_3,
	.param .u64 contiguous_nanprod3_bool_param_4,
	.param .u64 contiguous_nanprod3_bool_param_5,
	.param .u64 contiguous_nanprod3_bool_param_6
)
{
	.reg .pred 	%p<88>;
	.reg .b16 	%rs<53>;
	.reg .b32 	%r<184>;
	.reg .b64 	%rd<306>;

	ld.param.u64 	%rd144, [contiguous_nanprod3_bool_param_0];
	ld.param.u64 	%rd145, [contiguous_nanprod3_bool_param_1];
	ld.param.u64 	%rd148, [contiguous_nanprod3_bool_param_2];
	ld.param.u64 	%rd149, [contiguous_nanprod3_bool_param_3];
	ld.param.u64 	%rd146, [contiguous_nanprod3_bool_param_4];
	ld.param.u64 	%rd147, [contiguous_nanprod3_bool_param_5];
	ld.param.u64 	%rd150, [contiguous_nanprod3_bool_param_6];
	cvta.to.global.u64 	%rd1, %rd149;
	cvta.to.global.u64 	%rd2, %rd148;
	mov.u32 	%r1, %tid.y;
	mov.u32 	%r2, %ntid.x;
	mov.u32 	%r3, %tid.x;
	mad.lo.s32 	%r61, %r1, %r2, %r3;
	mov.u32 	%r62, %ctaid.x;
	mad.lo.s32 	%r63, %r62, %r2, %r3;
	mov.u32 	%r4, %ctaid.y;
	mov.u32 	%r5, %ntid.y;
	mad.lo.s32 	%r64, %r4, %r5, %r1;
	mov.u32 	%r65, nanprodsdata_bool;
	add.s32 	%r7, %r65, %r61;
	mov.b16 	%rs4, 1;
	st.shared.u8 	[%r7], %rs4;
	cvt.u64.u32 	%rd3, %r63;
	setp.le.u64 	%p14, %rd147, %rd3;
	cvt.u64.u32 	%rd152, %r64;
	setp.le.u64 	%p15, %rd150, %rd152;
	or.pred  	%p16, %p14, %p15;
	@%p16 bra 	$L__BB82_76;
	cvt.u32.u64 	%r66, %rd3;
	cvt.u32.u64 	%r67, %rd147;
	mad.lo.s32 	%r175, %r64, %r67, %r66;
	cvt.u32.u64 	%r9, %rd146;
	add.s32 	%r174, %r9, -1;
	setp.lt.s32 	%p17, %r174, 0;
	mov.b64 	%rd305, 0;
	@%p17 bra 	$L__BB82_59;
	setp.lt.u32 	%p18, %r174, 7;
	mov.b64 	%rd305, 0;
	@%p18 bra 	$L__BB82_30;
	add.s32 	%r170, %r9, -4;
	and.b32  	%r68, %r9, -8;
	neg.s32 	%r169, %r68;
	mov.b64 	%rd305, 0;
$L__BB82_4:
	.pragma "nounroll";
	add.s32 	%r16, %r170, 3;
	cvt.u64.u32 	%rd5, %r175;
	mul.wide.u32 	%rd157, %r16, 8;
	add.s64 	%rd158, %rd2, %rd157;
	ld.global.u64 	%rd6, [%rd158];
	and.b64  	%rd159, %rd6, -4294967296;
	setp.ne.s64 	%p19, %rd159, 0;
	@%p19 bra 	$L__BB82_6;
	cvt.u32.u64 	%r69, %rd6;
	cvt.u32.u64 	%r70, %rd5;
	div.u32 	%r71, %r70, %r69;
	mul.lo.s32 	%r72, %r71, %r69;
	sub.s32 	%r73, %r70, %r72;
	cvt.u64.u32 	%rd270, %r71;
	cvt.u64.u32 	%rd271, %r73;
	bra.uni 	$L__BB82_7;
$L__BB82_6:
	div.s64 	%rd270, %rd5, %rd6;
	mul.lo.s64 	%rd160, %rd270, %rd6;
	sub.s64 	%rd271, %rd5, %rd160;
$L__BB82_7:
	mul.wide.u32 	%rd161, %r16, 8;
	add.s64 	%rd162, %rd1, %rd161;
	ld.global.u64 	%rd163, [%rd162];
	mad.lo.s64 	%rd13, %rd163, %rd271, %rd305;
	add.s32 	%r17, %r170, 2;
	and.b64  	%rd14, %rd270, 4294967295;
	mul.wide.u32 	%rd164, %r17, 8;
	add.s64 	%rd165, %rd2, %rd164;
	ld.global.u64 	%rd15, [%rd165];
	and.b64  	%rd166, %rd15, -4294967296;
	setp.ne.s64 	%p20, %rd166, 0;
	@%p20 bra 	$L__BB82_9;
	cvt.u32.u64 	%r74, %rd15;
	cvt.u32.u64 	%r75, %rd14;
	div.u32 	%r76, %r75, %r74;
	mul.lo.s32 	%r77, %r76, %r74;
	sub.s32 	%r78, %r75, %r77;
	cvt.u64.u32 	%rd272, %r76;
	cvt.u64.u32 	%rd273, %r78;
	bra.uni 	$L__BB82_10;
$L__BB82_9:
	div.s64 	%rd272, %rd14, %rd15;
	mul.lo.s64 	%rd167, %rd272, %rd15;
	sub.s64 	%rd273, %rd14, %rd167;
$L__BB82_10:
	mul.wide.u32 	%rd168, %r17, 8;
	add.s64 	%rd169, %rd1, %rd168;
	ld.global.u64 	%rd170, [%rd169];
	mad.lo.s64 	%rd22, %rd170, %rd273, %rd13;
	add.s32 	%r18, %r170, 1;
	and.b64  	%rd23, %rd272, 4294967295;
	mul.wide.u32 	%rd171, %r18, 8;
	add.s64 	%rd172, %rd2, %rd171;
	ld.global.u64 	%rd24, [%rd172];
	and.b64  	%rd173, %rd24, -4294967296;
	setp.ne.s64 	%p21, %rd173, 0;
	@%p21 bra 	$L__BB82_12;
	cvt.u32.u64 	%r79, %rd24;
	cvt.u32.u64 	%r80, %rd23;
	div.u32 	%r81, %r80, %r79;
	mul.lo.s32 	%r82, %r81, %r79;
	sub.s32 	%r83, %r80, %r82;
	cvt.u64.u32 	%rd274, %r81;
	cvt.u64.u32 	%rd275, %r83;
	bra.uni 	$L__BB82_13;
$L__BB82_12:
	div.s64 	%rd274, %rd23, %rd24;
	mul.lo.s64 	%rd174, %rd274, %rd24;
	sub.s64 	%rd275, %rd23, %rd174;
$L__BB82_13:
	mul.wide.u32 	%rd175, %r18, 8;
	add.s64 	%rd176, %rd1, %rd175;
	ld.global.u64 	%rd177, [%rd176];
	mad.lo.s64 	%rd31, %rd177, %rd275, %rd22;
	and.b64  	%rd32, %rd274, 4294967295;
	mul.wide.u32 	%rd178, %r170, 8;
	add.s64 	%rd179, %rd2, %rd178;
	ld.global.u64 	%rd33, [%rd179];
	and.b64  	%rd180, %rd33, -4294967296;
	setp.ne.s64 	%p22, %rd180, 0;
	@%p22 bra 	$L__BB82_15;
	cvt.u32.u64 	%r84, %rd33;
	cvt.u32.u64 	%r85, %rd32;
	div.u32 	%r86, %r85, %r84;
	mul.lo.s32 	%r87, %r86, %r84;
	sub.s32 	%r88, %r85, %r87;
	cvt.u64.u32 	%rd276, %r86;
	cvt.u64.u32 	%rd277, %r88;
	bra.uni 	$L__BB82_16;
$L__BB82_15:
	div.s64 	%rd276, %rd32, %rd33;
	mul.lo.s64 	%rd181, %rd276, %rd33;
	sub.s64 	%rd277, %rd32, %rd181;
$L__BB82_16:
	mul.wide.u32 	%rd182, %r170, 8;
	add.s64 	%rd183, %rd1, %rd182;
	ld.global.u64 	%rd184, [%rd183];
	mad.lo.s64 	%rd40, %rd184, %rd277, %rd31;
	add.s32 	%r19, %r170, -1;
	and.b64  	%rd41, %rd276, 4294967295;
	mul.wide.u32 	%rd185, %r19, 8;
	add.s64 	%rd186, %rd2, %rd185;
	ld.global.u64 	%rd42, [%rd186];
	and.b64  	%rd187, %rd42, -4294967296;
	setp.ne.s64 	%p23, %rd187, 0;
	@%p23 bra 	$L__BB82_18;
	cvt.u32.u64 	%r89, %rd42;
	cvt.u32.u64 	%r90, %rd41;
	div.u32 	%r91, %r90, %r89;
	mul.lo.s32 	%r92, %r91, %r89;
	sub.s32 	%r93, %r90, %r92;
	cvt.u64.u32 	%rd278, %r91;
	cvt.u64.u32 	%rd279, %r93;
	bra.uni 	$L__BB82_19;
$L__BB82_18:
	div.s64 	%rd278, %rd41, %rd42;
	mul.lo.s64 	%rd188, %rd278, %rd42;
	sub.s64 	%rd279, %rd41, %rd188;
$L__BB82_19:
	mul.wide.u32 	%rd189, %r19, 8;
	add.s64 	%rd190, %rd1, %rd189;
	ld.global.u64 	%rd191, [%rd190];
	mad.lo.s64 	%rd49, %rd191, %rd279, %rd40;
	add.s32 	%r20, %r170, -2;
	and.b64  	%rd50, %rd278, 4294967295;
	mul.wide.u32 	%rd192, %r20, 8;
	add.s64 	%rd193, %rd2, %rd192;
	ld.global.u64 	%rd51, [%rd193];
	and.b64  	%rd194, %rd51, -4294967296;
	setp.ne.s64 	%p24, %rd194, 0;
	@%p24 bra 	$L__BB82_21;
	cvt.u32.u64 	%r94, %rd51;
	cvt.u32.u64 	%r95, %rd50;
	div.u32 	%r96, %r95, %r94;
	mul.lo.s32 	%r97, %r96, %r94;
	sub.s32 	%r98, %r95, %r97;
	cvt.u64.u32 	%rd280, %r96;
	cvt.u64.u32 	%rd281, %r98;
	bra.uni 	$L__BB82_22;
$L__BB82_21:
	div.s64 	%rd280, %rd50, %rd51;
	mul.lo.s64 	%rd195, %rd280, %rd51;
	sub.s64 	%rd281, %rd50, %rd195;
$L__BB82_22:
	mul.wide.u32 	%rd196, %r20, 8;
	add.s64 	%rd197, %rd1, %rd196;
	ld.global.u64 	%rd198, [%rd197];
	mad.lo.s64 	%rd58, %rd198, %rd281, %rd49;
	add.s32 	%r21, %r170, -3;
	and.b64  	%rd59, %rd280, 4294967295;
	mul.wide.u32 	%rd199, %r21, 8;
	add.s64 	%rd200, %rd2, %rd199;
	ld.global.u64 	%rd60, [%rd200];
	and.b64  	%rd201, %rd60, -4294967296;
	setp.ne.s64 	%p25, %rd201, 0;
	@%p25 bra 	$L__BB82_24;
	cvt.u32.u64 	%r99, %rd60;
	cvt.u32.u64 	%r100, %rd59;
	div.u32 	%r101, %r100, %r99;
	mul.lo.s32 	%r102, %r101, %r99;
	sub.s32 	%r103, %r100, %r102;
	cvt.u64.u32 	%rd282, %r101;
	cvt.u64.u32 	%rd283, %r103;
	bra.uni 	$L__BB82_25;
$L__BB82_24:
	div.s64 	%rd282, %rd59, %rd60;
	mul.lo.s64 	%rd202, %rd282, %rd60;
	sub.s64 	%rd283, %rd59, %rd202;
$L__BB82_25:
	mul.wide.u32 	%rd203, %r21, 8;
	add.s64 	%rd204, %rd1, %rd203;
	ld.global.u64 	%rd205, [%rd204];
	mad.lo.s64 	%rd67, %rd205, %rd283, %rd58;
	and.b64  	%rd68, %rd282, 4294967295;
	add.s32 	%r104, %r170, -4;
	mul.wide.u32 	%rd206, %r104, 8;
	add.s64 	%rd207, %rd2, %rd206;
	ld.global.u64 	%rd69, [%rd207];
	and.b64  	%rd208, %rd69, -4294967296;
	setp.ne.s64 	%p26, %rd208, 0;
	@%p26 bra 	$L__BB82_27;
	cvt.u32.u64 	%r105, %rd69;
	cvt.u32.u64 	%r106, %rd68;
	div.u32 	%r107, %r106, %r105;
	mul.lo.s32 	%r108, %r107, %r105;
	sub.s32 	%r109, %r106, %r108;
	cvt.u64.u32 	%rd284, %r107;
	cvt.u64.u32 	%rd285, %r109;
	bra.uni 	$L__BB82_28;
$L__BB82_27:
	div.s64 	%rd284, %rd68, %rd69;
	mul.lo.s64 	%rd209, %rd284, %rd69;
	sub.s64 	%rd285, %rd68, %rd209;
$L__BB82_28:
	mul.wide.u32 	%rd210, %r104, 8;
	add.s64 	%rd211, %rd1, %rd210;
	ld.global.u64 	%rd212, [%rd211];
	mad.lo.s64 	%rd305, %rd212, %rd285, %rd67;
	cvt.u32.u64 	%r175, %rd284;
	add.s32 	%r170, %r170, -8;
	add.s32 	%r169, %r169, 8;
	setp.ne.s32 	%p27, %r169, 0;
	@%p27 bra 	$L__BB82_4;
	add.s32 	%r174, %r170, 3;
$L__BB82_30:
	and.b32  	%r28, %r9, 7;
	setp.eq.s32 	%p28, %r28, 0;
	@%p28 bra 	$L__BB82_59;
	and.b32  	%r29, %r9, 3;
	setp.lt.u32 	%p29, %r28, 4;
	@%p29 bra 	$L__BB82_45;
	cvt.u64.u32 	%rd79, %r175;
	mul.wide.u32 	%rd214, %r174, 8;
	add.s64 	%rd215, %rd2, %rd214;
	ld.global.u64 	%rd80, [%rd215];
	and.b64  	%rd216, %rd80, -4294967296;
	setp.ne.s64 	%p30, %rd216, 0;
	@%p30 bra 	$L__BB82_34;
	cvt.u32.u64 	%r111, %rd80;
	cvt.u32.u64 	%r112, %rd79;
	div.u32 	%r113, %r112, %r111;
	mul.lo.s32 	%r114, %r113, %r111;
	sub.s32 	%r115, %r112, %r114;
	cvt.u64.u32 	%rd288, %r113;
	cvt.u64.u32 	%rd289, %r115;
	bra.uni 	$L__BB82_35;
$L__BB82_34:
	div.s64 	%rd288, %rd79, %rd80;
	mul.lo.s64 	%rd217, %rd288, %rd80;
	sub.s64 	%rd289, %rd79, %rd217;
$L__BB82_35:
	mul.wide.u32 	%rd218, %r174, 8;
	add.s64 	%rd219, %rd1, %rd218;
	ld.global.u64 	%rd220, [%rd219];
	mad.lo.s64 	%rd87, %rd220, %rd289, %rd305;
	add.s32 	%r30, %r174, -1;
	and.b64  	%rd88, %rd288, 4294967295;
	mul.wide.u32 	%rd221, %r30, 8;
	add.s64 	%rd222, %rd2, %rd221;
	ld.global.u64 	%rd89, [%rd222];
	and.b64  	%rd223, %rd89, -4294967296;
	setp.ne.s64 	%p31, %rd223, 0;
	@%p31 bra 	$L__BB82_37;
	cvt.u32.u64 	%r116, %rd89;
	cvt.u32.u64 	%r117, %rd88;
	div.u32 	%r118, %r117, %r116;
	mul.lo.s32 	%r119, %r118, %r116;
	sub.s32 	%r120, %r117, %r119;
	cvt.u64.u32 	%rd290, %r118;
	cvt.u64.u32 	%rd291, %r120;
	bra.uni 	$L__BB82_38;
$L__BB82_37:
	div.s64 	%rd290, %rd88, %rd89;
	mul.lo.s64 	%rd224, %rd290, %rd89;
	sub.s64 	%rd291, %rd88, %rd224;
$L__BB82_38:
	mul.wide.u32 	%rd225, %r30, 8;
	add.s64 	%rd226, %rd1, %rd225;
	ld.global.u64 	%rd227, [%rd226];
	mad.lo.s64 	%rd96, %rd227, %rd291, %rd87;
	add.s32 	%r31, %r174, -2;
	and.b64  	%rd97, %rd290, 4294967295;
	mul.wide.u32 	%rd228, %r31, 8;
	add.s64 	%rd229, %rd2, %rd228;
	ld.global.u64 	%rd98, [%rd229];
	and.b64  	%rd230, %rd98, -4294967296;
	setp.ne.s64 	%p32, %rd230, 0;
	@%p32 bra 	$L__BB82_40;
	cvt.u32.u64 	%r121, %rd98;
	cvt.u32.u64 	%r122, %rd97;
	div.u32 	%r123, %r122, %r121;
	mul.lo.s32 	%r124, %r123, %r121;
	sub.s32 	%r125, %r122, %r124;
	cvt.u64.u32 	%rd292, %r123;
	cvt.u64.u32 	%rd293, %r125;
	bra.uni 	$L__BB82_41;
$L__BB82_40:
	div.s64 	%rd292, %rd97, %rd98;
	mul.lo.s64 	%rd231, %rd292, %rd98;
	sub.s64 	%rd293, %rd97, %rd231;
$L__BB82_41:
	mul.wide.u32 	%rd232, %r31, 8;
	add.s64 	%rd233, %rd1, %rd232;
	ld.global.u64 	%rd234, [%rd233];
	mad.lo.s64 	%rd105, %rd234, %rd293, %rd96;
	add.s32 	%r32, %r174, -3;
	and.b64  	%rd106, %rd292, 4294967295;
	mul.wide.u32 	%rd235, %r32, 8;
	add.s64 	%rd236, %rd2, %rd235;
	ld.global.u64 	%rd107, [%rd236];
	and.b64  	%rd237, %rd107, -4294967296;
	setp.ne.s64 	%p33, %rd237, 0;
	@%p33 bra 	$L__BB82_43;
	cvt.u32.u64 	%r126, %rd107;
	cvt.u32.u64 	%r127, %rd106;
	div.u32 	%r128, %r127, %r126;
	mul.lo.s32 	%r129, %r128, %r126;
	sub.s32 	%r130, %r127, %r129;
	cvt.u64.u32 	%rd294, %r128;
	cvt.u64.u32 	%rd295, %r130;
	bra.uni 	$L__BB82_44;
$L__BB82_43:
	div.s64 	%rd294, %rd106, %rd107;
	mul.lo.s64 	%rd238, %rd294, %rd107;
	sub.s64 	%rd295, %rd106, %rd238;
$L__BB82_44:
	mul.wide.u32 	%rd239, %r32, 8;
	add.s64 	%rd240, %rd1, %rd239;
	ld.global.u64 	%rd241, [%rd240];
	mad.lo.s64 	%rd305, %rd241, %rd295, %rd105;
	cvt.u32.u64 	%r175, %rd294;
	add.s32 	%r174, %r174, -4;
$L__BB82_45:
	setp.eq.s32 	%p34, %r29, 0;
	@%p34 bra 	$L__BB82_59;
	setp.eq.s32 	%p35, %r29, 1;
	@%p35 bra 	$L__BB82_54;
	cvt.u64.u32 	%rd117, %r175;
	mul.wide.u32 	%rd243, %r174, 8;
	add.s64 	%rd244, %rd2, %rd243;
	ld.global.u64 	%rd118, [%rd244];
	and.b64  	%rd245, %rd118, -4294967296;
	setp.ne.s64 	%p36, %rd245, 0;
	@%p36 bra 	$L__BB82_49;
	cvt.u32.u64 	%r131, %rd118;
	cvt.u32.u64 	%r132, %rd117;
	div.u32 	%r133, %r132, %r131;
	mul.lo.s32 	%r134, %r133, %r131;
	sub.s32 	%r135, %r132, %r134;
	cvt.u64.u32 	%rd298, %r133;
	cvt.u64.u32 	%rd299, %r135;
	bra.uni 	$L__BB82_50;
$L__BB82_49:
	div.s64 	%rd298, %rd117, %rd118;
	mul.lo.s64 	%rd246, %rd298, %rd118;
	sub.s64 	%rd299, %rd117, %rd246;
$L__BB82_50:
	add.s64 	%rd248, %rd1, %rd243;
	ld.global.u64 	%rd249, [%rd248];
	mad.lo.s64 	%rd125, %rd249, %rd299, %rd305;
	add.s32 	%r37, %r174, -1;
	and.b64  	%rd126, %rd298, 4294967295;
	mul.wide.u32 	%rd250, %r37, 8;
	add.s64 	%rd251, %rd2, %rd250;
	ld.global.u64 	%rd127, [%rd251];
	and.b64  	%rd252, %rd127, -4294967296;
	setp.ne.s64 	%p37, %rd252, 0;
	@%p37 bra 	$L__BB82_52;
	cvt.u32.u64 	%r136, %rd127;
	cvt.u32.u64 	%r137, %rd126;
	div.u32 	%r138, %r137, %r136;
	mul.lo.s32 	%r139, %r138, %r136;
	sub.s32 	%r140, %r137, %r139;
	cvt.u64.u32 	%rd300, %r138;
	cvt.u64.u32 	%rd301, %r140;
	bra.uni 	$L__BB82_53;
$L__BB82_52:
	div.s64 	%rd300, %rd126, %rd127;
	mul.lo.s64 	%rd253, %rd300, %rd127;
	sub.s64 	%rd301, %rd126, %rd253;
$L__BB82_53:
	add.s64 	%rd255, %rd1, %rd250;
	ld.global.u64 	%rd256, [%rd255];
	mad.lo.s64 	%rd305, %rd256, %rd301, %rd125;
	cvt.u32.u64 	%r175, %rd300;
	add.s32 	%r174, %r174, -2;
$L__BB82_54:
	and.b32  	%r141, %r9, 1;
	setp.eq.b32 	%p38, %r141, 1;
	not.pred 	%p39, %p38;
	@%p39 bra 	$L__BB82_59;
	cvt.u64.u32 	%rd137, %r175;
	mul.wide.u32 	%rd257, %r174, 8;
	add.s64 	%rd258, %rd2, %rd257;
	ld.global.u64 	%rd138, [%rd258];
	and.b64  	%rd259, %rd138, -4294967296;
	setp.ne.s64 	%p40, %rd259, 0;
	@%p40 bra 	$L__BB82_57;
	cvt.u32.u64 	%r142, %rd138;
	cvt.u32.u64 	%r143, %rd137;
	rem.u32 	%r144, %r143, %r142;
	cvt.u64.u32 	%rd304, %r144;
	bra.uni 	$L__BB82_58;
$L__BB82_57:
	rem.s64 	%rd304, %rd137, %rd138;
$L__BB82_58:
	add.s64 	%rd261, %rd1, %rd257;
	ld.global.u64 	%rd262, [%rd261];
	mad.lo.s64 	%rd305, %rd262, %rd304, %rd305;
$L__BB82_59:
	cvta.to.global.u64 	%rd263, %rd145;
	add.s64 	%rd264, %rd263, %rd305;
	ld.global.u8 	%rs5, [%rd264];
	st.shared.u8 	[%r7], %rs5;
	bar.sync 	0;
	setp.ne.s32 	%p41, %r1, 0;
	@%p41 bra 	$L__BB82_76;
	setp.gt.u32 	%p42, %r5, 1;
	@%p42 bra 	$L__BB82_62;
	mov.u32 	%r145, nanprodsdata_bool;
	add.s32 	%r146, %r145, %r3;
	ld.shared.u8 	%rs52, [%r146];
	bra.uni 	$L__BB82_75;
$L__BB82_62:
	mov.u32 	%r148, nanprodsdata_bool;
	add.s32 	%r42, %r148, %r3;
	ld.shared.u8 	%rs6, [%r42];
	setp.ne.s16 	%p87, %rs6, 0;
	add.s32 	%r43, %r5, -1;
	add.s32 	%r149, %r5, -2;
	and.b32  	%r44, %r43, 7;
	setp.lt.u32 	%p44, %r149, 7;
	mov.b32 	%r182, 1;
	@%p44 bra 	$L__BB82_66;
	and.b32  	%r151, %r43, -8;
	neg.s32 	%r180, %r151;
	add.s32 	%r152, %r3, %r2;
	add.s32 	%r178, %r148, %r152;
	shl.b32 	%r47, %r2, 3;
	mov.b32 	%r179, 0;
$L__BB82_64:
	.pragma "nounroll";
	ld.shared.u8 	%rs7, [%r178];
	setp.ne.s16 	%p45, %rs7, 0;
	and.pred  	%p46, %p87, %p45;
	add.s32 	%r154, %r178, %r2;
	ld.shared.u8 	%rs10, [%r154];
	setp.ne.s16 	%p47, %rs10, 0;
	and.pred  	%p48, %p46, %p47;
	add.s32 	%r155, %r154, %r2;
	ld.shared.u8 	%rs13, [%r155];
	setp.ne.s16 	%p49, %rs13, 0;
	and.pred  	%p50, %p48, %p49;
	add.s32 	%r156, %r155, %r2;
	ld.shared.u8 	%rs16, [%r156];
	setp.ne.s16 	%p51, %rs16, 0;
	and.pred  	%p52, %p50, %p51;
	add.s32 	%r157, %r156, %r2;
	ld.shared.u8 	%rs19, [%r157];
	setp.ne.s16 	%p53, %rs19, 0;
	and.pred  	%p54, %p52, %p53;
	add.s32 	%r158, %r157, %r2;
	ld.shared.u8 	%rs22, [%r158];
	setp.ne.s16 	%p55, %rs22, 0;
	and.pred  	%p56, %p54, %p55;
	add.s32 	%r159, %r158, %r2;
	ld.shared.u8 	%rs25, [%r159];
	setp.ne.s16 	%p57, %rs25, 0;
	and.pred  	%p58, %p56, %p57;
	add.s32 	%r160, %r159, %r2;
	ld.shared.u8 	%rs28, [%r160];
	setp.ne.s16 	%p59, %rs28, 0;
	and.pred  	%p87, %p58, %p59;
	add.s32 	%r180, %r180, 8;
	add.s32 	%r179, %r179, 8;
	add.s32 	%r178, %r178, %r47;
	setp.ne.s32 	%p60, %r180, 0;
	@%p60 bra 	$L__BB82_64;
	add.s32 	%r182, %r179, 1;
$L__BB82_66:
	setp.eq.s32 	%p61, %r44, 0;
	@%p61 bra 	$L__BB82_74;
	and.b32  	%r56, %r43, 3;
	setp.lt.u32 	%p63, %r44, 4;
	@%p63 bra 	$L__BB82_69;
	mad.lo.s32 	%r161, %r182, %r2, %r42;
	ld.shared.u8 	%rs31, [%r161];
	setp.ne.s16 	%p64, %rs31, 0;
	and.pred  	%p65, %p87, %p64;
	add.s32 	%r162, %r161, %r2;
	ld.shared.u8 	%rs34, [%r162];
	setp.ne.s16 	%p66, %rs34, 0;
	and.pred  	%p67, %p65, %p66;
	add.s32 	%r163, %r162, %r2;
	ld.shared.u8 	%rs37, [%r163];
	setp.ne.s16 	%p68, %rs37, 0;
	and.pred  	%p69, %p67, %p68;
	add.s32 	%r164, %r163, %r2;
	ld.shared.u8 	%rs40, [%r164];
	setp.ne.s16 	%p70, %rs40, 0;
	and.pred  	%p87, %p69, %p70;
	add.s32 	%r182, %r182, 4;
$L__BB82_69:
	setp.eq.s32 	%p71, %r56, 0;
	@%p71 bra 	$L__BB82_74;
	setp.eq.s32 	%p73, %r56, 1;
	@%p73 bra 	$L__BB82_72;
	mad.lo.s32 	%r165, %r182, %r2, %r42;
	ld.shared.u8 	%rs43, [%r165];
	setp.ne.s16 	%p74, %rs43, 0;
	and.pred  	%p75, %p87, %p74;
	add.s32 	%r166, %r165, %r2;
	ld.shared.u8 	%rs46, [%r166];
	setp.ne.s16 	%p76, %rs46, 0;
	and.pred  	%p87, %p75, %p76;
	add.s32 	%r182, %r182, 2;
$L__BB82_72:
	and.b32  	%r167, %r43, 1;
	setp.eq.b32 	%p77, %r167, 1;
	not.pred 	%p78, %p77;
	@%p78 bra 	$L__BB82_74;
	mad.lo.s32 	%r168, %r182, %r2, %r42;
	ld.shared.u8 	%rs49, [%r168];
	setp.ne.s16 	%p79, %rs49, 0;
	and.pred  	%p87, %p87, %p79;
$L__BB82_74:
	selp.u16 	%rs52, 1, 0, %p87;
	st.shared.u8 	[%r42], %rs52;
$L__BB82_75:
	cvt.u64.u32 	%rd265, %r4;
	mad.lo.s64 	%rd266, %rd147, %rd265, %rd3;
	cvta.to.global.u64 	%rd267, %rd144;
	add.s64 	%rd268, %rd267, %rd266;
	st.global.u8 	[%rd268], %rs52;
$L__BB82_76:
	ret;

}
	// .globl	contiguous_nanprod33_bool
.visible .entry contiguous_nanprod33_bool(
	.param .u64 .ptr .align 1 contiguous_nanprod33_bool_param_0,
	.param .u64 .ptr .align 1 contiguous_nanprod33_bool_param_1,
	.param .u64 contiguous_nanprod33_bool_param_2,
	.param .u64 contiguous_nanprod33_bool_param_3,
	.param .u64 contiguous_nanprod33_bool_param_4
)
{
	.reg .pred 	%p<64>;
	.reg .b16 	%rs<53>;
	.reg .b32 	%r<65>;
	.reg .b64 	%rd<15>;

	ld.param.u64 	%rd2, [contiguous_nanprod33_bool_param_0];
	ld.param.u64 	%rd3, [contiguous_nanprod33_bool_param_1];
	ld.param.u64 	%rd4, [contiguous_nanprod33_bool_param_3];
	ld.param.u64 	%rd5, [contiguous_nanprod33_bool_param_4];
	mov.u32 	%r1, %tid.y;
	mov.u32 	%r2, %ntid.x;
	mov.u32 	%r3, %tid.x;
	mad.lo.s32 	%r27, %r1, %r2, %r3;
	mov.u32 	%r28, %ctaid.x;
	mad.lo.s32 	%r29, %r28, %r2, %r3;
	mov.u32 	%r4, %ctaid.y;
	mov.u32 	%r5, %ntid.y;
	mad.lo.s32 	%r30, %r4, %r5, %r1;
	mov.u32 	%r31, nanprodsdata_bool;
	add.s32 	%r7, %r31, %r27;
	mov.b16 	%rs4, 1;
	st.shared.u8 	[%r7], %rs4;
	cvt.u64.u32 	%rd1, %r29;
	setp.le.u64 	%p14, %rd4, %rd1;
	cvt.u64.u32 	%rd7, %r30;
	setp.le.u64 	%p15, %rd5, %rd7;
	or.pred  	%p16, %p14, %p15;
	@%p16 bra 	$L__BB83_18;
	cvt.u32.u64 	%r32, %rd1;
	cvta.to.global.u64 	%rd8, %rd3;
	cvt.u32.u64 	%r33, %rd4;
	mad.lo.s32 	%r34, %r30, %r33, %r32;
	cvt.u64.u32 	%rd9, %r34;
	add.s64 	%rd10, %rd8, %rd9;
	ld.global.u8 	%rs5, [%rd10];
	st.shared.u8 	[%r7], %rs5;
	bar.sync 	0;
	setp.ne.s32 	%p17, %r1, 0;
	@%p17 bra 	$L__BB83_18;
	setp.gt.u32 	%p18, %r5, 1;
	@%p18 bra 	$L__BB83_4;
	add.s32 	%r36, %r31, %r3;
	ld.shared.u8 	%rs52, [%r36];
	bra.uni 	$L__BB83_17;
$L__BB83_4:
	add.s32 	%r8, %r31, %r3;
	ld.shared.u8 	%rs6, [%r8];
	setp.ne.s16 	%p63, %rs6, 0;
	add.s32 	%r9, %r5, -1;
	add.s32 	%r39, %r5, -2;
	and.b32  	%r10, %r9, 7;
	setp.lt.u32 	%p20, %r39, 7;
	mov.b32 	%r63, 1;
	@%p20 bra 	$L__BB83_8;
	and.b32  	%r41, %r9, -8;
	neg.s32 	%r61, %r41;
	add.s32 	%r42, %r3, %r2;
	add.s32 	%r59, %r31, %r42;
	shl.b32 	%r13, %r2, 3;
	mov.b32 	%r60, 0;
$L__BB83_6:
	.pragma "nounroll";
	ld.shared.u8 	%rs7, [%r59];
	setp.ne.s16 	%p21, %rs7, 0;
	and.pred  	%p22, %p63, %p21;
	add.s32 	%r44, %r59, %r2;
	ld.shared.u8 	%rs10, [%r44];
	setp.ne.s16 	%p23, %rs10, 0;
	and.pred  	%p24, %p22, %p23;
	add.s32 	%r45, %r44, %r2;
	ld.shared.u8 	%rs13, [%r45];
	setp.ne.s16 	%p25, %rs13, 0;
	and.pred  	%p26, %p24, %p25;
	add.s32 	%r46, %r45, %r2;
	ld.shared.u8 	%rs16, [%r46];
	setp.ne.s16 	%p27, %rs16, 0;
	and.pred  	%p28, %p26, %p27;
	add.s32 	%r47, %r46, %r2;
	ld.shared.u8 	%rs19, [%r47];
	setp.ne.s16 	%p29, %rs19, 0;
	and.pred  	%p30, %p28, %p29;
	add.s32 	%r48, %r47, %r2;
	ld.shared.u8 	%rs22, [%r48];
	setp.ne.s16 	%p31, %rs22, 0;
	and.pred  	%p32, %p30, %p31;
	add.s32 	%r49, %r48, %r2;
	ld.shared.u8 	%rs25, [%r49];
	setp.ne.s16 	%p33, %rs25, 0;
	and.pred  	%p34, %p32, %p33;
	add.s32 	%r50, %r49, %r2;
	ld.shared.u8 	%rs28, [%r50];
	setp.ne.s16 	%p35, %rs28, 0;
	and.pred  	%p63, %p34, %p35;
	add.s32 	%r61, %r61, 8;
	add.s32 	%r60, %r60, 8;
	add.s32 	%r59, %r59, %r13;
	setp.ne.s32 	%p36, %r61, 0;
	@%p36 bra 	$L__BB83_6;
	add.s32 	%r63, %r60, 1;
$L__BB83_8:
	setp.eq.s32 	%p37, %r10, 0;
	@%p37 bra 	$L__BB83_16;
	and.b32  	%r22, %r9, 3;
	setp.lt.u32 	%p39, %r10, 4;
	@%p39 bra 	$L__BB83_11;
	mad.lo.s32 	%r51, %r63, %r2, %r8;
	ld.shared.u8 	%rs31, [%r51];
	setp.ne.s16 	%p40, %rs31, 0;
	and.pred  	%p41, %p63, %p40;
	add.s32 	%r52, %r51, %r2;
	ld.shared.u8 	%rs34, [%r52];
	setp.ne.s16 	%p42, %rs34, 0;
	and.pred  	%p43, %p41, %p42;
	add.s32 	%r53, %r52, %r2;
	ld.shared.u8 	%rs37, [%r53];
	setp.ne.s16 	%p44, %rs37, 0;
	and.pred  	%p45, %p43, %p44;
	add.s32 	%r54, %r53, %r2;
	ld.shared.u8 	%rs40, [%r54];
	setp.ne.s16 	%p46, %rs40, 0;
	and.pred  	%p63, %p45, %p46;
	add.s32 	%r63, %r63, 4;
$L__BB83_11:
	setp.eq.s32 	%p47, %r22, 0;
	@%p47 bra 	$L__BB83_16;
	setp.eq.s32 	%p49, %r22, 1;
	@%p49 bra 	$L__BB83_14;
	mad.lo.s32 	%r55, %r63, %r2, %r8;
	ld.shared.u8 	%rs43, [%r55];
	setp.ne.s16 	%p50, %rs43, 0;
	and.pred  	%p51, %p63, %p50;
	add.s32 	%r56, %r55, %r2;
	ld.shared.u8 	%rs46, [%r56];
	setp.ne.s16 	%p52, %rs46, 0;
	and.pred  	%p63, %p51, %p52;
	add.s32 	%r63, %r63, 2;
$L__BB83_14:
	and.b32  	%r57, %r9, 1;
	setp.eq.b32 	%p53, %r57, 1;
	not.pred 	%p54, %p53;
	@%p54 bra 	$L__BB83_16;
	mad.lo.s32 	%r58, %r63, %r2, %r8;
	ld.shared.u8 	%rs49, [%r58];
	setp.ne.s16 	%p55, %rs49, 0;
	and.pred  	%p63, %p63, %p55;
$L__BB83_16:
	selp.u16 	%rs52, 1, 0, %p63;
	st.shared.u8 	[%r8], %rs52;
$L__BB83_17:
	cvt.u64.u32 	%rd11, %r4;
	mad.lo.s64 	%rd12, %rd4, %rd11, %rd1;
	cvta.to.global.u64 	%rd13, %rd2;
	add.s64 	%rd14, %rd13, %rd12;
	st.global.u8 	[%rd14], %rs52;
$L__BB83_18:
	ret;

}
	// .globl	contiguous_nanprod_i8
.visible .entry contiguous_nanprod_i8(
	.param .u64 .ptr .align 1 contiguous_nanprod_i8_param_0,
	.param .u64 .ptr .align 1 contiguous_nanprod_i8_param_1,
	.param .u64 contiguous_nanprod_i8_param_2
)
{
	.reg .pred 	%p<8>;
	.reg .b16 	%rs<28>;
	.reg .b32 	%r<14>;
	.reg .b64 	%rd<14>;

	ld.param.u64 	%rd4, [contiguous_nanprod_i8_param_0];
	ld.param.u64 	%rd6, [contiguous_nanprod_i8_param_1];
	ld.param.u64 	%rd5, [contiguous_nanprod_i8_param_2];
	cvta.to.global.u64 	%rd1, %rd6;
	mov.u32 	%r1, %tid.x;
	mov.u32 	%r2, %ctaid.x;
	mov.u32 	%r13, %ntid.x;
	mul.lo.s32 	%r8, %r2, %r13;
	shl.b32 	%r9, %r8, 1;
	add.s32 	%r4, %r9, %r1;
	mov.u32 	%r10, nanprodsdata_i8;
	add.s32 	%r5, %r10, %r1;
	mov.b16 	%rs1, 1;
	st.shared.u8 	[%r5], %rs1;
	add.s32 	%r11, %r4, %r13;
	cvt.u64.u32 	%rd2, %r11;
	setp.le.u64 	%p1, %rd5, %rd2;
	@%p1 bra 	$L__BB84_2;
	cvt.u64.u32 	%rd8, %r4;
	add.s64 	%rd9, %rd1, %rd8;
	ld.global.u8 	%rs3, [%rd9];
	add.s64 	%rd10, %rd1, %rd2;
	ld.global.u8 	%rs4, [%rd10];
	mul.lo.s16 	%rs5, %rs4, %rs3;
	st.shared.u8 	[%r5], %rs5;
	bra.uni 	$L__BB84_4;
$L__BB84_2:
	cvt.u64.u32 	%rd3, %r4;
	setp.le.u64 	%p2, %rd5, %rd3;
	@%p2 bra 	$L__BB84_4;
	add.s64 	%rd7, %rd1, %rd3;
	ld.global.u8 	%rs2, [%rd7];
	st.shared.u8 	[%r5], %rs2;
$L__BB84_4:
	bar.sync 	0;
	setp.lt.u32 	%p3, %r13, 66;
	@%p3 bra 	$L__BB84_8;
$L__BB84_5:
	shr.u32 	%r7, %r13, 1;
	setp.ge.u32 	%p4, %r1, %r7;
	@%p4 bra 	$L__BB84_7;
	ld.shared.u8 	%rs6, [%r5];
	add.s32 	%r12, %r5, %r7;
	ld.shared.u8 	%rs7, [%r12];
	mul.lo.s16 	%rs8, %rs7, %rs6;
	st.shared.u8 	[%r5], %rs8;
$L__BB84_7:
	bar.sync 	0;
	setp.gt.u32 	%p5, %r13, 131;
	mov.u32 	%r13, %r7;
	@%p5 bra 	$L__BB84_5;
$L__BB84_8:
	setp.gt.u32 	%p6, %r1, 31;
	@%p6 bra 	$L__BB84_11;
	ld.volatile.shared.u8 	%rs9, [%r5];
	ld.volatile.shared.u8 	%rs10, [%r5+32];
	mul.lo.s16 	%rs11, %rs10, %rs9;
	st.volatile.shared.u8 	[%r5], %rs11;
	ld.volatile.shared.u8 	%rs12, [%r5];
	ld.volatile.shared.u8 	%rs13, [%r5+16];
	mul.lo.s16 	%rs14, %rs13, %rs12;
	st.volatile.shared.u8 	[%r5], %rs14;
	ld.volatile.shared.u8 	%rs15, [%r5];
	ld.volatile.shared.u8 	%rs16, [%r5+8];
	mul.lo.s16 	%rs17, %rs16, %rs15;
	st.volatile.shared.u8 	[%r5], %rs17;
	ld.volatile.shared.u8 	%rs18, [%r5];
	ld.volatile.shared.u8 	%rs19, [%r5+4];
	mul.lo.s16 	%rs20, %rs19, %rs18;
	st.volatile.shared.u8 	[%r5], %rs20;
	ld.volatile.shared.u8 	%rs21, [%r5];
	ld.volatile.shared.u8 	%rs22, [%r5+2];
	mul.lo.s16 	%rs23, %rs22, %rs21;
	st.volatile.shared.u8 	[%r5], %rs23;
	ld.volatile.shared.u8 	%rs24, [%r5];
	ld.volatile.shared.u8 	%rs25, [%r5+1];
	mul.lo.s16 	%rs26, %rs25, %rs24;
	st.volatile.shared.u8 	[%r5], %rs26;
	setp.ne.s32 	%p7, %r1, 0;
	@%p7 bra 	$L__BB84_11;
	ld.shared.u8 	%rs27, [nanprodsdata_i8];
	cvt.u64.u32 	%rd11, %r2;
	cvta.to.global.u64 	%rd12, %rd4;
	add.s64 	%rd13, %rd12, %rd11;
	st.global.u8 	[%rd13], %rs27;
$L__BB84_11:
	ret;

}
	// .globl	uncontiguous_nanprod_i8
.visible .entry uncontiguous_nanprod_i8(
	.param .u64 .ptr .align 1 uncontiguous_nanprod_i8_param_0,
	.param .u64 .ptr .align 1 uncontiguous_nanprod_i8_param_1,
	.param .u64 .ptr .align 1 uncontiguous_nanprod_i8_param_2,
	.param .u64 .ptr .align 1 uncontiguous_nanprod_i8_param_3,
	.param .u64 uncontiguous_nanprod_i8_param_4,
	.param .u64 uncontiguous_nanprod_i8_param_5
)
{
	.reg .pred 	%p<53>;
	.reg .b16 	%rs<28>;
	.reg .b32 	%r<210>;
	.reg .b64 	%rd<555>;

	ld.param.u64 	%rd260, [uncontiguous_nanprod_i8_param_0];
	ld.param.u64 	%rd263, [uncontiguous_nanprod_i8_param_1];
	ld.param.u64 	%rd264, [uncontiguous_nanprod_i8_param_2];
	ld.param.u64 	%rd265, [uncontiguous_nanprod_i8_param_3];
	ld.param.u64 	%rd261, [uncontiguous_nanprod_i8_param_4];
	ld.param.u64 	%rd262, [uncontiguous_nanprod_i8_param_5];
	cvta.to.global.u64 	%rd1, %rd265;
	cvta.to.global.u64 	%rd2, %rd264;
	cvta.to.global.u64 	%rd3, %rd263;
	mov.u32 	%r1, %tid.x;
	mov.u32 	%r2, %ctaid.x;
	mov.u32 	%r209, %ntid.x;
	mul.lo.s32 	%r52, %r2, %r209;
	shl.b32 	%r53, %r52, 1;
	add.s32 	%r4, %r53, %r1;
	mov.u32 	%r54, nanprodsdata_i8;
	add.s32 	%r5, %r54, %r1;
	mov.b16 	%rs1, 1;
	st.shared.u8 	[%r5], %rs1;
	add.s32 	%r55, %r4, %r209;
	cvt.u64.u32 	%rd508, %r55;
	setp.le.u64 	%p1, %rd262, %rd508;
	@%p1 bra 	$L__BB85_54;
	cvt.u32.u64 	%r6, %rd261;
	add.s32 	%r203, %r6, -1;
	setp.lt.s32 	%p27, %r203, 0;
	mov.b64 	%rd512, 0;
	mov.u64 	%rd513, %rd512;
	@%p27 bra 	$L__BB85_53;
	cvt.u64.u32 	%rd509, %r4;
	setp.lt.u32 	%p28, %r203, 3;
	mov.b64 	%rd513, 0;
	mov.u64 	%rd512, %rd513;
	@%p28 bra 	$L__BB85_30;
	add.s32 	%r201, %r6, -2;
	and.b32  	%r131, %r6, -4;
	neg.s32 	%r200, %r131;
	mov.b64 	%rd513, 0;
$L__BB85_4:
	.pragma "nounroll";
	add.s32 	%r12, %r201, 1;
	mul.wide.u32 	%rd396, %r12, 8;
	add.s64 	%rd397, %rd2, %rd396;
	ld.global.u64 	%rd10, [%rd397];
	or.b64  	%rd398, %rd509, %rd10;
	and.b64  	%rd399, %rd398, -4294967296;
	setp.ne.s64 	%p29, %rd399, 0;
	@%p29 bra 	$L__BB85_6;
	cvt.u32.u64 	%r132, %rd10;
	cvt.u32.u64 	%r133, %rd509;
	div.u32 	%r134, %r133, %r132;
	mul.lo.s32 	%r135, %r134, %r132;
	sub.s32 	%r136, %r133, %r135;
	cvt.u64.u32 	%rd474, %r134;
	cvt.u64.u32 	%rd475, %r136;
	bra.uni 	$L__BB85_7;
$L__BB85_6:
	div.s64 	%rd474, %rd509, %rd10;
	mul.lo.s64 	%rd400, %rd474, %rd10;
	sub.s64 	%rd475, %rd509, %rd400;
$L__BB85_7:
	mul.wide.u32 	%rd401, %r12, 8;
	add.s64 	%rd402, %rd1, %rd401;
	ld.global.u64 	%rd17, [%rd402];
	mad.lo.s64 	%rd18, %rd17, %rd475, %rd512;
	or.b64  	%rd403, %rd508, %rd10;
	and.b64  	%rd404, %rd403, -4294967296;
	setp.ne.s64 	%p30, %rd404, 0;
	@%p30 bra 	$L__BB85_9;
	cvt.u32.u64 	%r137, %rd10;
	cvt.u32.u64 	%r138, %rd508;
	div.u32 	%r139, %r138, %r137;
	mul.lo.s32 	%r140, %r139, %r137;
	sub.s32 	%r141, %r138, %r140;
	cvt.u64.u32 	%rd476, %r139;
	cvt.u64.u32 	%rd477, %r141;
	bra.uni 	$L__BB85_10;
$L__BB85_9:
	div.s64 	%rd476, %rd508, %rd10;
	mul.lo.s64 	%rd405, %rd476, %rd10;
	sub.s64 	%rd477, %rd508, %rd405;
$L__BB85_10:
	mad.lo.s64 	%rd25, %rd477, %rd17, %rd513;
	add.s32 	%r13, %r201, -2;
	mul.wide.u32 	%rd406, %r201, 8;
	add.s64 	%rd407, %rd2, %rd406;
	ld.global.u64 	%rd26, [%rd407];
	or.b64  	%rd408, %rd474, %rd26;
	and.b64  	%rd409, %rd408, -4294967296;
	setp.ne.s64 	%p31, %rd409, 0;
	@%p31 bra 	$L__BB85_12;
	cvt.u32.u64 	%r142, %rd26;
	cvt.u32.u64 	%r143, %rd474;
	div.u32 	%r144, %r143, %r142;
	mul.lo.s32 	%r145, %r144, %r142;
	sub.s32 	%r146, %r143, %r145;
	cvt.u64.u32 	%rd478, %r144;
	cvt.u64.u32 	%rd479, %r146;
	bra.uni 	$L__BB85_13;
$L__BB85_12:
	div.s64 	%rd478, %rd474, %rd26;
	mul.lo.s64 	%rd410, %rd478, %rd26;
	sub.s64 	%rd479, %rd474, %rd410;
$L__BB85_13:
	mul.wide.u32 	%rd411, %r201, 8;
	add.s64 	%rd412, %rd1, %rd411;
	ld.global.u64 	%rd33, [%rd412];
	mad.lo.s64 	%rd34, %rd33, %rd479, %rd18;
	or.b64  	%rd413, %rd476, %rd26;
	and.b64  	%rd414, %rd413, -4294967296;
	setp.ne.s64 	%p32, %rd414, 0;
	@%p32 bra 	$L__BB85_15;
	cvt.u32.u64 	%r147, %rd26;
	cvt.u32.u64 	%r148, %rd476;
	div.u32 	%r149, %r148, %r147;
	mul.lo.s32 	%r150, %r149, %r147;
	sub.s32 	%r151, %r148, %r150;
	cvt.u64.u32 	%rd480, %r149;
	cvt.u64.u32 	%rd481, %r151;
	bra.uni 	$L__BB85_16;
$L__BB85_15:
	div.s64 	%rd480, %rd476, %rd26;
	mul.lo.s64 	%rd415, %rd480, %rd26;
	sub.s64 	%rd481, %rd476, %rd415;
$L__BB85_16:
	mad.lo.s64 	%rd41, %rd481, %rd33, %rd25;
	add.s32 	%r14, %r201, -1;
	mul.wide.u32 	%rd416, %r14, 8;
	add.s64 	%rd417, %rd2, %rd416;
	ld.global.u64 	%rd42, [%rd417];
	or.b64  	%rd418, %rd478, %rd42;
	and.b64  	%rd419, %rd418, -4294967296;
	setp.ne.s64 	%p33, %rd419, 0;
	@%p33 bra 	$L__BB85_18;
	cvt.u32.u64 	%r152, %rd42;
	cvt.u32.u64 	%r153, %rd478;
	div.u32 	%r154, %r153, %r152;
	mul.lo.s32 	%r155, %r154, %r152;
	sub.s32 	%r156, %r153, %r155;
	cvt.u64.u32 	%rd482, %r154;
	cvt.u64.u32 	%rd483, %r156;
	bra.uni 	$L__BB85_19;
$L__BB85_18:
	div.s64 	%rd482, %rd478, %rd42;
	mul.lo.s64 	%rd420, %rd482, %rd42;
	sub.s64 	%rd483, %rd478, %rd420;
$L__BB85_19:
	mul.wide.u32 	%rd421, %r14, 8;
	add.s64 	%rd422, %rd1, %rd421;
	ld.global.u64 	%rd49, [%rd422];
	mad.lo.s64 	%rd50, %rd49, %rd483, %rd34;
	or.b64  	%rd423, %rd480, %rd42;
	and.b64  	%rd424, %rd423, -4294967296;
	setp.ne.s64 	%p34, %rd424, 0;
	@%p34 bra 	$L__BB85_21;
	cvt.u32.u64 	%r157, %rd42;
	cvt.u32.u64 	%r158, %rd480;
	div.u32 	%r159, %r158, %r157;
	mul.lo.s32 	%r160, %r159, %r157;
	sub.s32 	%r161, %r158, %r160;
	cvt.u64.u32 	%rd484, %r159;
	cvt.u64.u32 	%rd485, %r161;
	bra.uni 	$L__BB85_22;
$L__BB85_21:
	div.s64 	%rd484, %rd480, %rd42;
	mul.lo.s64 	%rd425, %rd484, %rd42;
	sub.s64 	%rd485, %rd480, %rd425;
$L__BB85_22:
	mad.lo.s64 	%rd57, %rd485, %rd49, %rd41;
	mul.wide.u32 	%rd426, %r13, 8;
	add.s64 	%rd427, %rd2, %rd426;
	ld.global.u64 	%rd58, [%rd427];
	or.b64  	%rd428, %rd482, %rd58;
	and.b64  	%rd429, %rd428, -4294967296;
	setp.ne.s64 	%p35, %rd429, 0;
	@%p35 bra 	$L__BB85_24;
	cvt.u32.u64 	%r162, %rd58;
	cvt.u32.u64 	%r163, %rd482;
	div.u32 	%r164, %r163, %r162;
	mul.lo.s32 	%r165, %r164, %r162;
	sub.s32 	%r166, %r163, %r165;
	cvt.u64.u32 	%rd509, %r164;
	cvt.u64.u32 	%rd487, %r166;
	bra.uni 	$L__BB85_25;
$L__BB85_24:
	div.s64 	%rd509, %rd482, %rd58;
	mul.lo.s64 	%rd430, %rd509, %rd58;
	sub.s64 	%rd487, %rd482, %rd430;
$L__BB85_25:
	mul.wide.u32 	%rd431, %r13, 8;
	add.s64 	%rd432, %rd1, %rd431;
	ld.global.u64 	%rd65, [%rd432];
	mad.lo.s64 	%rd512, %rd65, %rd487, %rd50;
	or.b64  	%rd433, %rd484, %rd58;
	and.b64  	%rd434, %rd433, -4294967296;
	setp.ne.s64 	%p36, %rd434, 0;
	@%p36 bra 	$L__BB85_27;
	cvt.u32.u64 	%r167, %rd58;
	cvt.u32.u64 	%r168, %rd484;
	div.u32 	%r169, %r168, %r167;
	mul.lo.s32 	%r170, %r169, %r167;
	sub.s32 	%r171, %r168, %r170;
	cvt.u64.u32 	%rd508, %r169;
	cvt.u64.u32 	%rd489, %r171;
	bra.uni 	$L__BB85_28;
$L__BB85_27:
	div.s64 	%rd508, %rd484, %rd58;
	mul.lo.s64 	%rd435, %rd508, %rd58;
	sub.s64 	%rd489, %rd484, %rd435;
$L__BB85_28:
	mad.lo.s64 	%rd513, %rd489, %rd65, %rd57;
	add.s32 	%r201, %r201, -4;
	add.s32 	%r200, %r200, 4;
	setp.ne.s32 	%p37, %r200, 0;
	@%p37 bra 	$L__BB85_4;
	add.s32 	%r203, %r201, 1;
$L__BB85_30:
	and.b32  	%r19, %r6, 3;
	setp.eq.s32 	%p38, %r19, 0;
	@%p38 bra 	$L__BB85_53;
	setp.eq.s32 	%p39, %r19, 1;
	@%p39 bra 	$L__BB85_45;
	mul.wide.u32 	%rd437, %r203, 8;
	add.s64 	%rd438, %rd2, %rd437;
	ld.global.u64 	%rd80, [%rd438];
	or.b64  	%rd439, %rd509, %rd80;
	and.b64  	%rd440, %rd439, -4294967296;
	setp.ne.s64 	%p40, %rd440, 0;
	@%p40 bra 	$L__BB85_34;
	cvt.u32.u64 	%r172, %rd80;
	cvt.u32.u64 	%r173, %rd509;
	div.u32 	%r174, %r173, %r172;
	mul.lo.s32 	%r175, %r174, %r172;
	sub.s32 	%r176, %r173, %r175;
	cvt.u64.u32 	%rd496, %r174;
	cvt.u64.u32 	%rd497, %r176;
	bra.uni 	$L__BB85_35;
$L__BB85_34:
	div.s64 	%rd496, %rd509, %rd80;
	mul.lo.s64 	%rd441, %rd496, %rd80;
	sub.s64 	%rd497, %rd509, %rd441;
$L__BB85_35:
	add.s64 	%rd443, %rd1, %rd437;
	ld.global.u64 	%rd87, [%rd443];
	mad.lo.s64 	%rd88, %rd87, %rd497, %rd512;
	or.b64  	%rd444, %rd508, %rd80;
	and.b64  	%rd445, %rd444, -4294967296;
	setp.ne.s64 	%p41, %rd445, 0;
	@%p41 bra 	$L__BB85_37;
	cvt.u32.u64 	%r177, %rd80;
	cvt.u32.u64 	%r178, %rd508;
	div.u32 	%r179, %r178, %r177;
	mul.lo.s32 	%r180, %r179, %r177;
	sub.s32 	%r181, %r178, %r180;
	cvt.u64.u32 	%rd498, %r179;
	cvt.u64.u32 	%rd499, %r181;
	bra.uni 	$L__BB85_38;
$L__BB85_37:
	div.s64 	%rd498, %rd508, %rd80;
	mul.lo.s64 	%rd446, %rd498, %rd80;
	sub.s64 	%rd499, %rd508, %rd446;
$L__BB85_38:
	mad.lo.s64 	%rd95, %rd499, %rd87, %rd513;
	add.s32 	%r20, %r203, -1;
	mul.wide.u32 	%rd447, %r20, 8;
	add.s64 	%rd448, %rd2, %rd447;
	ld.global.u64 	%rd96, [%rd448];
	or.b64  	%rd449, %rd496, %rd96;
	and.b64  	%rd450, %rd449, -4294967296;
	setp.ne.s64 	%p42, %rd450, 0;
	@%p42 bra 	$L__BB85_40;
	cvt.u32.u64 	%r182, %rd96;
	cvt.u32.u64 	%r183, %rd496;
	div.u32 	%r184, %r183, %r182;
	mul.lo.s32 	%r185, %r184, %r182;
	sub.s32 	%r186, %r183, %r185;
	cvt.u64.u32 	%rd509, %r184;
	cvt.u64.u32 	%rd501, %r186;
	bra.uni 	$L__BB85_41;
$L__BB85_40:
	div.s64 	%rd509, %rd496, %rd96;
	mul.lo.s64 	%rd451, %rd509, %rd96;
	sub.s64 	%rd501, %rd496, %rd451;
$L__BB85_41:
	add.s64 	%rd453, %rd1, %rd447;
	ld.global.u64 	%rd103, [%rd453];
	mad.lo.s64 	%rd512, %rd103, %rd501, %rd88;
	or.b64  	%rd454, %rd498, %rd96;
	and.b64  	%rd455, %rd454, -4294967296;
	setp.ne.s64 	%p43, %rd455, 0;
	@%p43 bra 	$L__BB85_43;
	cvt.u32.u64 	%r187, %rd96;
	cvt.u32.u64 	%r188, %rd498;
	div.u32 	%r189, %r188, %r187;
	mul.lo.s32 	%r190, %r189, %r187;
	sub.s32 	%r191, %r188, %r190;
	cvt.u64.u32 	%rd508, %r189;
	cvt.u64.u32 	%rd503, %r191;
	bra.uni 	$L__BB85_44;
$L__BB85_43:
	div.s64 	%rd508, %rd498, %rd96;
	mul.lo.s64 	%rd456, %rd508, %rd96;
	sub.s64 	%rd503, %rd498, %rd456;
$L__BB85_44:
	mad.lo.s64 	%rd513, %rd503, %rd103, %rd95;
	add.s32 	%r203, %r203, -2;
$L__BB85_45:
	and.b32  	%r192, %r6, 1;
	setp.eq.b32 	%p44, %r192, 1;
	not.pred 	%p45, %p44;
	@%p45 bra 	$L__BB85_53;
	mul.wide.u32 	%rd457, %r203, 8;
	add.s64 	%rd458, %rd2, %rd457;
	ld.global.u64 	%rd118, [%rd458];
	or.b64  	%rd459, %rd509, %rd118;
	and.b64  	%rd460, %rd459, -4294967296;
	setp.ne.s64 	%p46, %rd460, 0;
	@%p46 bra 	$L__BB85_48;
	cvt.u32.u64 	%r193, %rd118;
	cvt.u32.u64 	%r194, %rd509;
	rem.u32 	%r195, %r194, %r193;
	cvt.u64.u32 	%rd510, %r195;
	bra.uni 	$L__BB85_49;
$L__BB85_48:
	rem.s64 	%rd510, %rd509, %rd118;
$L__BB85_49:
	add.s64 	%rd462, %rd1, %rd457;
	ld.global.u64 	%rd122, [%rd462];
	mad.lo.s64 	%rd512, %rd122, %rd510, %rd512;
	or.b64  	%rd463, %rd508, %rd118;
	and.b64  	%rd464, %rd463, -4294967296;
	setp.ne.s64 	%p47, %rd464, 0;
	@%p47 bra 	$L__BB85_51;
	cvt.u32.u64 	%r196, %rd118;
	cvt.u32.u64 	%r197, %rd508;
	rem.u32 	%r198, %r197, %r196;
	cvt.u64.u32 	%rd511, %r198;
	bra.uni 	$L__BB85_52;
$L__BB85_51:
	rem.s64 	%rd511, %rd508, %rd118;
$L__BB85_52:
	mad.lo.s64 	%rd513, %rd511, %rd122, %rd513;
$L__BB85_53:
	add.s64 	%rd465, %rd3, %rd512;
	ld.global.u8 	%rs3, [%rd465];
	add.s64 	%rd466, %rd3, %rd513;
	ld.global.u8 	%rs4, [%rd466];
	mul.lo.s16 	%rs5, %rs4, %rs3;
	st.shared.u8 	[%r5], %rs5;
	bra.uni 	$L__BB85_114;
$L__BB85_54:
	cvt.u64.u32 	%rd545, %r4;
	setp.le.u64 	%p2, %rd262, %rd545;
	@%p2 bra 	$L__BB85_114;
	cvt.u32.u64 	%r23, %rd261;
	add.s32 	%r207, %r23, -1;
	setp.lt.s32 	%p3, %r207, 0;
	mov.b64 	%rd554, 0;
	@%p3 bra 	$L__BB85_113;
	and.b32  	%r25, %r23, 7;
	setp.lt.u32 	%p4, %r207, 7;
	mov.b64 	%rd554, 0;
	@%p4 bra 	$L__BB85_84;
	add.s32 	%r205, %r23, -4;
	and.b32  	%r56, %r23, -8;
	neg.s32 	%r204, %r56;
	mov.b64 	%rd554, 0;
$L__BB85_58:
	.pragma "nounroll";
	add.s32 	%r30, %r205, 3;
	mul.wide.u32 	%rd270, %r30, 8;
	add.s64 	%rd271, %rd2, %rd270;
	ld.global.u64 	%rd133, [%rd271];
	or.b64  	%rd272, %rd545, %rd133;
	and.b64  	%rd273, %rd272, -4294967296;
	setp.ne.s64 	%p5, %rd273, 0;
	@%p5 bra 	$L__BB85_60;
	cvt.u32.u64 	%r57, %rd133;
	cvt.u32.u64 	%r58, %rd545;
	div.u32 	%r59, %r58, %r57;
	mul.lo.s32 	%r60, %r59, %r57;
	sub.s32 	%r61, %r58, %r60;
	cvt.u64.u32 	%rd516, %r59;
	cvt.u64.u32 	%rd517, %r61;
	bra.uni 	$L__BB85_61;
$L__BB85_60:
	div.s64 	%rd516, %rd545, %rd133;
	mul.lo.s64 	%rd274, %rd516, %rd133;
	sub.s64 	%rd517, %rd545, %rd274;
$L__BB85_61:
	add.s64 	%rd276, %rd1, %rd270;
	ld.global.u64 	%rd277, [%rd276];
	mad.lo.s64 	%rd140, %rd277, %rd517, %rd554;
	add.s32 	%r31, %r205, 2;
	mul.wide.u32 	%rd278, %r31, 8;
	add.s64 	%rd279, %rd2, %rd278;
	ld.global.u64 	%rd141, [%rd279];
	or.b64  	%rd280, %rd516, %rd141;
	and.b64  	%rd281, %rd280, -4294967296;
	setp.ne.s64 	%p6, %rd281, 0;
	@%p6 bra 	$L__BB85_63;
	cvt.u32.u64 	%r62, %rd141;
	cvt.u32.u64 	%r63, %rd516;
	div.u32 	%r64, %r63, %r62;
	mul.lo.s32 	%r65, %r64, %r62;
	sub.s32 	%r66, %r63, %r65;
	cvt.u64.u32 	%rd518, %r64;
	cvt.u64.u32 	%rd519, %r66;
	bra.uni 	$L__BB85_64;
$L__BB85_63:
	div.s64 	%rd518, %rd516, %rd141;
	mul.lo.s64 	%rd282, %rd518, %rd141;
	sub.s64 	%rd519, %rd516, %rd282;
$L__BB85_64:
	add.s64 	%rd284, %rd1, %rd278;
	ld.global.u64 	%rd285, [%rd284];
	mad.lo.s64 	%rd148, %rd285, %rd519, %rd140;
	add.s32 	%r32, %r205, 1;
	mul.wide.u32 	%rd286, %r32, 8;
	add.s64 	%rd287, %rd2, %rd286;
	ld.global.u64 	%rd149, [%rd287];
	or.b64  	%rd288, %rd518, %rd149;
	and.b64  	%rd289, %rd288, -4294967296;
	setp.ne.s64 	%p7, %rd289, 0;
	@%p7 bra 	$L__BB85_66;
	cvt.u32.u64 	%r67, %rd149;
	cvt.u32.u64 	%r68, %rd518;
	div.u32 	%r69, %r68, %r67;
	mul.lo.s32 	%r70, %r69, %r67;
	sub.s32 	%r71, %r68, %r70;
	cvt.u64.u32 	%rd520, %r69;
	cvt.u64.u32 	%rd521, %r71;
	bra.uni 	$L__BB85_67;
$L__BB85_66:
	div.s64 	%rd520, %rd518, %rd149;
	mul.lo.s64 	%rd290, %rd520, %rd149;
	sub.s64 	%rd521, %rd518, %rd290;
$L__BB85_67:
	add.s64 	%rd292, %rd1, %rd286;
	ld.global.u64 	%rd293, [%rd292];
	mad.lo.s64 	%rd156, %rd293, %rd521, %rd148;
	add.s32 	%r33, %r205, -4;
	mul.wide.u32 	%rd294, %r205, 8;
	add.s64 	%rd295, %rd2, %rd294;
	ld.global.u64 	%rd157, [%rd295];
	or.b64  	%rd296, %rd520, %rd157;
	and.b64  	%rd297, %rd296, -4294967296;
	setp.ne.s64 	%p8, %rd297, 0;
	@%p8 bra 	$L__BB85_69;
	cvt.u32.u64 	%r72, %rd157;
	cvt.u32.u64 	%r73, %rd520;
	div.u32 	%r74, %r73, %r72;
	mul.lo.s32 	%r75, %r74, %r72;
	sub.s32 	%r76, %r73, %r75;
	cvt.u64.u32 	%rd522, %r74;
	cvt.u64.u32 	%rd523, %r76;
	bra.uni 	$L__BB85_70;
$L__BB85_69:
	div.s64 	%rd522, %rd520, %rd157;
	mul.lo.s64 	%rd298, %rd522, %rd157;
	sub.s64 	%rd523, %rd520, %rd298;
$L__BB85_70:
	add.s64 	%rd300, %rd1, %rd294;
	ld.global.u64 	%rd301, [%rd300];
	mad.lo.s64 	%rd164, %rd301, %rd523, %rd156;
	add.s32 	%r34, %r205, -1;
	mul.wide.u32 	%rd302, %r34, 8;
	add.s64 	%rd303, %rd2, %rd302;
	ld.global.u64 	%rd165, [%rd303];
	or.b64  	%rd304, %rd522, %rd165;
	and.b64  	%rd305, %rd304, -4294967296;
	setp.ne.s64 	%p9, %rd305, 0;
	@%p9 bra 	$L__BB85_72;
	cvt.u32.u64 	%r77, %rd165;
	cvt.u32.u64 	%r78, %rd522;
	div.u32 	%r79, %r78, %r77;
	mul.lo.s32 	%r80, %r79, %r77;
	sub.s32 	%r81, %r78, %r80;
	cvt.u64.u32 	%rd524, %r79;
	cvt.u64.u32 	%rd525, %r81;
	bra.uni 	$L__BB85_73;
$L__BB85_72:
	div.s64 	%rd524, %rd522, %rd165;
	mul.lo.s64 	%rd306, %rd524, %rd165;
	sub.s64 	%rd525, %rd522, %rd306;
$L__BB85_73:
	add.s64 	%rd308, %rd1, %rd302;
	ld.global.u64 	%rd309, [%rd308];
	mad.lo.s64 	%rd172, %rd309, %rd525, %rd164;
	add.s32 	%r35, %r205, -2;
	mul.wide.u32 	%rd310, %r35, 8;
	add.s64 	%rd311, %rd2, %rd310;
	ld.global.u64 	%rd173, [%rd311];
	or.b64  	%rd312, %rd524, %rd173;
	and.b64  	%rd313, %rd312, -4294967296;
	setp.ne.s64 	%p10, %rd313, 0;
	@%p10 bra 	$L__BB85_75;
	cvt.u32.u64 	%r82, %rd173;
	cvt.u32.u64 	%r83, %rd524;
	div.u32 	%r84, %r83, %r82;
	mul.lo.s32 	%r85, %r84, %r82;
	sub.s32 	%r86, %r83, %r85;
	cvt.u64.u32 	%rd526, %r84;
	cvt.u64.u32 	%rd527, %r86;
	bra.uni 	$L__BB85_76;
$L__BB85_75:
	div.s64 	%rd526, %rd524, %rd173;
	mul.lo.s64 	%rd314, %rd526, %rd173;
	sub.s64 	%rd527, %rd524, %rd314;
$L__BB85_76:
	add.s64 	%rd316, %rd1, %rd310;
	ld.global.u64 	%rd317, [%rd316];
	mad.lo.s64 	%rd180, %rd317, %rd527, %rd172;
	add.s32 	%r36, %r205, -3;
	mul.wide.u32 	%rd318, %r36, 8;
	add.s64 	%rd319, %rd2, %rd318;
	ld.global.u64 	%rd181, [%rd319];
	or.b64  	%rd320, %rd526, %rd181;
	and.b64  	%rd321, %rd320, -4294967296;
	setp.ne.s64 	%p11, %rd321, 0;
	@%p11 bra 	$L__BB85_78;
	cvt.u32.u64 	%r87, %rd181;
	cvt.u32.u64 	%r88, %rd526;
	div.u32 	%r89, %r88, %r87;
	mul.lo.s32 	%r90, %r89, %r87;
	sub.s32 	%r91, %r88, %r90;
	cvt.u64.u32 	%rd528, %r89;
	cvt.u64.u32 	%rd529, %r91;
	bra.uni 	$L__BB85_79;
$L__BB85_78:
	div.s64 	%rd528, %rd526, %rd181;
	mul.lo.s64 	%rd322, %rd528, %rd181;
	sub.s64 	%rd529, %rd526, %rd322;
$L__BB85_79:
	add.s64 	%rd324, %rd1, %rd318;
	ld.global.u64 	%rd325, [%rd324];
	mad.lo.s64 	%rd188, %rd325, %rd529, %rd180;
	mul.wide.u32 	%rd326, %r33, 8;
	add.s64 	%rd327, %rd2, %rd326;
	ld.global.u64 	%rd189, [%rd327];
	or.b64  	%rd328, %rd528, %rd189;
	and.b64  	%rd329, %rd328, -4294967296;
	setp.ne.s64 	%p12, %rd329, 0;
	@%p12 bra 	$L__BB85_81;
	cvt.u32.u64 	%r92, %rd189;
	cvt.u32.u64 	%r93, %rd528;
	div.u32 	%r94, %r93, %r92;
	mul.lo.s32 	%r95, %r94, %r92;
	sub.s32 	%r96, %r93, %r95;
	cvt.u64.u32 	%rd545, %r94;
	cvt.u64.u32 	%rd531, %r96;
	bra.uni 	$L__BB85_82;
$L__BB85_81:
	div.s64 	%rd545, %rd528, %rd189;
	mul.lo.s64 	%rd330, %rd545, %rd189;
	sub.s64 	%rd531, %rd528, %rd330;
$L__BB85_82:
	add.s64 	%rd332, %rd1, %rd326;
	ld.global.u64 	%rd333, [%rd332];
	mad.lo.s64 	%rd554, %rd333, %rd531, %rd188;
	add.s32 	%r205, %r205, -8;
	add.s32 	%r204, %r204, 8;
	setp.ne.s32 	%p13, %r204, 0;
	@%p13 bra 	$L__BB85_58;
	add.s32 	%r207, %r205, 3;
$L__BB85_84:
	setp.eq.s32 	%p14, %r25, 0;
	@%p14 bra 	$L__BB85_113;
	and.b32  	%r41, %r23, 3;
	setp.lt.u32 	%p15, %r25, 4;
	@%p15 bra 	$L__BB85_99;
	mul.wide.u32 	%rd335, %r207, 8;
	add.s64 	%rd336, %rd2, %rd335;
	ld.global.u64 	%rd200, [%rd336];
	or.b64  	%rd337, %rd545, %rd200;
	and.b64  	%rd338, %rd337, -4294967296;
	setp.ne.s64 	%p16, %rd338, 0;
	@%p16 bra 	$L__BB85_88;
	cvt.u32.u64 	%r97, %rd200;
	cvt.u32.u64 	%r98, %rd545;
	div.u32 	%r99, %r98, %r97;
	mul.lo.s32 	%r100, %r99, %r97;
	sub.s32 	%r101, %r98, %r100;
	cvt.u64.u32 	%rd535, %r99;
	cvt.u64.u32 	%rd536, %r101;
	bra.uni 	$L__BB85_89;
$L__BB85_88:
	div.s64 	%rd535, %rd545, %rd200;
	mul.lo.s64 	%rd339, %rd535, %rd200;
	sub.s64 	%rd536, %rd545, %rd339;
$L__BB85_89:
	add.s64 	%rd341, %rd1, %rd335;
	ld.global.u64 	%rd342, [%rd341];
	mad.lo.s64 	%rd207, %rd342, %rd536, %rd554;
	add.s32 	%r42, %r207, -1;
	mul.wide.u32 	%rd343, %r42, 8;
	add.s64 	%rd344, %rd2, %rd343;
	ld.global.u64 	%rd208, [%rd344];
	or.b64  	%rd345, %rd535, %rd208;
	and.b64  	%rd346, %rd345, -4294967296;
	setp.ne.s64 	%p17, %rd346, 0;
	@%p17 bra 	$L__BB85_91;
	cvt.u32.u64 	%r102, %rd208;
	cvt.u32.u64 	%r103, %rd535;
	div.u32 	%r104, %r103, %r102;
	mul.lo.s32 	%r105, %r104, %r102;
	sub.s32 	%r106, %r103, %r105;
	cvt.u64.u32 	%rd537, %r104;
	cvt.u64.u32 	%rd538, %r106;
	bra.uni 	$L__BB85_92;
$L__BB85_91:
	div.s64 	%rd537, %rd535, %rd208;
	mul.lo.s64 	%rd347, %rd537, %rd208;
	sub.s64 	%rd538, %rd535, %rd347;
$L__BB85_92:
	add.s64 	%rd349, %rd1, %rd343;
	ld.global.u64 	%rd350, [%rd349];
	mad.lo.s64 	%rd215, %rd350, %rd538, %rd207;
	add.s32 	%r43, %r207, -2;
	mul.wide.u32 	%rd351, %r43, 8;
	add.s64 	%rd352, %rd2, %rd351;
	ld.global.u64 	%rd216, [%rd352];
	or.b64  	%rd353, %rd537, %rd216;
	and.b64  	%rd354, %rd353, -4294967296;
	setp.ne.s64 	%p18, %rd354, 0;
	@%p18 bra 	$L__BB85_94;
	cvt.u32.u64 	%r107, %rd216;
	cvt.u32.u64 	%r108, %rd537;
	div.u32 	%r109, %r108, %r107;
	mul.lo.s32 	%r110, %r109, %r107;
	sub.s32 	%r111, %r108, %r110;
	cvt.u64.u32 	%rd539, %r109;
	cvt.u64.u32 	%rd540, %r111;
	bra.uni 	$L__BB85_95;
$L__BB85_94:
	div.s64 	%rd539, %rd537, %rd216;
	mul.lo.s64 	%rd355, %rd539, %rd216;
	sub.s64 	%rd540, %rd537, %rd355;
$L__BB85_95:
	add.s64 	%rd357, %rd1, %rd351;
	ld.global.u64 	%rd358, [%rd357];
	mad.lo.s64 	%rd223, %rd358, %rd540, %rd215;
	add.s32 	%r44, %r207, -3;
	mul.wide.u32 	%rd359, %r44, 8;
	add.s64 	%rd360, %rd2, %rd359;
	ld.global.u64 	%rd224, [%rd360];
	or.b64  	%rd361, %rd539, %rd224;
	and.b64  	%rd362, %rd361, -4294967296;
	setp.ne.s64 	%p19, %rd362, 0;
	@%p19 bra 	$L__BB85_97;
	cvt.u32.u64 	%r112, %rd224;
	cvt.u32.u64 	%r113, %rd539;
	div.u32 	%r114, %r113, %r112;
	mul.lo.s32 	%r115, %r114, %r112;
	sub.s32 	%r116, %r113, %r115;
	cvt.u64.u32 	%rd545, %r114;
	cvt.u64.u32 	%rd542, %r116;
	bra.uni 	$L__BB85_98;
$L__BB85_97:
	div.s64 	%rd545, %rd539, %rd224;
	mul.lo.s64 	%rd363, %rd545, %rd224;
	sub.s64 	%rd542, %rd539, %rd363;
$L__BB85_98:
	add.s64 	%rd365, %rd1, %rd359;
	ld.global.u64 	%rd366, [%rd365];
	mad.lo.s64 	%rd554, %rd366, %rd542, %rd223;
	add.s32 	%r207, %r207, -4;
$L__BB85_99:
	setp.eq.s32 	%p20, %r41, 0;
	@%p20 bra 	$L__BB85_113;
	setp.eq.s32 	%p21, %r41, 1;
	@%p21 bra 	$L__BB85_108;
	mul.wide.u32 	%rd368, %r207, 8;
	add.s64 	%rd369, %rd2, %rd368;
	ld.global.u64 	%rd235, [%rd369];
	or.b64  	%rd370, %rd545, %rd235;
	and.b64  	%rd371, %rd370, -4294967296;
	setp.ne.s64 	%p22, %rd371, 0;
	@%p22 bra 	$L__BB85_103;
	cvt.u32.u64 	%r117, %rd235;
	cvt.u32.u64 	%r118, %rd545;
	div.u32 	%r119, %r118, %r117;
	mul.lo.s32 	%r120, %r119, %r117;
	sub.s32 	%r121, %r118, %r120;
	cvt.u64.u32 	%rd546, %r119;
	cvt.u64.u32 	%rd547, %r121;
	bra.uni 	$L__BB85_104;
$L__BB85_103:
	div.s64 	%rd546, %rd545, %rd235;
	mul.lo.s64 	%rd372, %rd546, %rd235;
	sub.s64 	%rd547, %rd545, %rd372;
$L__BB85_104:
	add.s64 	%rd374, %rd1, %rd368;
	ld.global.u64 	%rd375, [%rd374];
	mad.lo.s64 	%rd242, %rd375, %rd547, %rd554;
	add.s32 	%r47, %r207, -1;
	mul.wide.u32 	%rd376, %r47, 8;
	add.s64 	%rd377, %rd2, %rd376;
	ld.global.u64 	%rd243, [%rd377];
	or.b64  	%rd378, %rd546, %rd243;
	and.b64  	%rd379, %rd378, -4294967296;
	setp.ne.s64 	%p23, %rd379, 0;
	@%p23 bra 	$L__BB85_106;
	cvt.u32.u64 	%r122, %rd243;
	cvt.u32.u64 	%r123, %rd546;
	div.u32 	%r124, %r123, %r122;
	mul.lo.s32 	%r125, %r124, %r122;
	sub.s32 	%r126, %r123, %r125;
	cvt.u64.u32 	%rd545, %r124;
	cvt.u64.u32 	%rd549, %r126;
	bra.uni 	$L__BB85_107;
$L__BB85_106:
	div.s64 	%rd545, %rd546, %rd243;
	mul.lo.s64 	%rd380, %rd545, %rd243;
	sub.s64 	%rd549, %rd546, %rd380;
$L__BB85_107:
	add.s64 	%rd382, %rd1, %rd376;
	ld.global.u64 	%rd383, [%rd382];
	mad.lo.s64 	%rd554, %rd383, %rd549, %rd242;
	add.s32 	%r207, %r207, -2;
$L__BB85_108:
	and.b32  	%r127, %r23, 1;
	setp.eq.b32 	%p24, %r127, 1;
	not.pred 	%p25, %p24;
	@%p25 bra 	$L__BB85_113;
	mul.wide.u32 	%rd384, %r207, 8;
	add.s64 	%rd385, %rd2, %rd384;
	ld.global.u64 	%rd254, [%rd385];
	or.b64  	%rd386, %rd545, %rd254;
	and.b64  	%rd387, %rd386, -4294967296;
	setp.ne.s64 	%p26, %rd387, 0;
	@%p26 bra 	$L__BB85_111;
	cvt.u32.u64 	%r128, %rd254;
	cvt.u32.u64 	%r129, %rd545;
	rem.u32 	%r130, %r129, %r128;
	cvt.u64.u32 	%rd553, %r130;
	bra.uni 	$L__BB85_112;
$L__BB85_111:
	rem.s64 	%rd553, %rd545, %rd254;
$L__BB85_112:
	add.s64 	%rd389, %rd1, %rd384;
	ld.global.u64 	%rd390, [%rd389];
	mad.lo.s64 	%rd554, %rd390, %rd553, %rd554;
$L__BB85_113:
	add.s64 	%rd391, %rd3, %rd554;
	ld.global.u8 	%rs2, [%rd391];
	st.shared.u8 	[%r5], %rs2;
$L__BB85_114:
	bar.sync 	0;
	setp.lt.u32 	%p48, %r209, 66;
	@%p48 bra 	$L__BB85_118;
$L__BB85_115:
	shr.u32 	%r51, %r209, 1;
	setp.ge.u32 	%p49, %r1, %r51;
	@%p49 bra 	$L__BB85_117;
	ld.shared.u8 	%rs6, [%r5];
	add.s32 	%r199, %r5, %r51;
	ld.shared.u8 	%rs7, [%r199];
	mul.lo.s16 	%rs8, %rs7, %rs6;
	st.shared.u8 	[%r5], %rs8;
$L__BB85_117:
	bar.sync 	0;
	setp.gt.u32 	%p50, %r209, 131;
	mov.u32 	%r209, %r51;
	@%p50 bra 	$L__BB85_115;
$L__BB85_118:
	setp.gt.u32 	%p51, %r1, 31;
	@%p51 bra 	$L__BB85_121;
	ld.volatile.shared.u8 	%rs9, [%r5];
	ld.volatile.shared.u8 	%rs10, [%r5+32];
	mul.lo.s16 	%rs11, %rs10, %rs9;
	st.volatile.shared.u8 	[%r5], %rs11;
	ld.volatile.shared.u8 	%rs12, [%r5];
	ld.volatile.shared.u8 	%rs13, [%r5+16];
	mul.lo.s16 	%rs14, %rs13, %rs12;
	st.volatile.shared.u8 	[%r5], %rs14;
	ld.volatile.shared.u8 	%rs15, [%r5];
	ld.volatile.shared.u8 	%rs16, [%r5+8];
	mul.lo.s16 	%rs17, %rs16, %rs15;
	st.volatile.shared.u8 	[%r5], %rs17;
	ld.volatile.shared.u8 	%rs18, [%r5];
	ld.volatile.shared.u8 	%rs19, [%r5+4];
	mul.lo.s16 	%rs20, %rs19, %rs18;
	st.volatile.shared.u8 	[%r5], %rs20;
	ld.volatile.shared.u8 	%rs21, [%r5];
	ld.volatile.shared.u8 	%rs22, [%r5+2];
	mul.lo.s16 	%rs23, %rs22, %rs21;
	st.volatile.shared.u8 	[%r5], %rs23;
	ld.volatile.shared.u8 	%rs24, [%r5];
	ld.volatile.shared.u8 	%rs25, [%r5+1];
	mul.lo.s16 	%rs26, %rs25, %rs24;
	st.volatile.shared.u8 	[%r5], %rs26;
	setp.ne.s32 	%p52, %r1, 0;
	@%p52 bra 	$L__BB85_121;
	ld.shared.u8 	%rs27, [nanprodsdata_i8];
	cvt.u64.u32 	%rd467, %r2;
	cvta.to.global.u64 	%rd468, %rd260;
	add.s64 	%rd469, %rd468, %rd467;
	st.global.u8 	[%rd469], %rs27;
$L__BB85_121:
	ret;

}
	// .globl	contiguous_nanprod2_i8
.visible .entry contiguous_nanprod2_i8(
	.param .u64 .ptr .align 1 contiguous_nanprod2_i8_param_0,
	.param .u64 .ptr .align 1 contiguous_nanprod2_i8_param_1,
	.param .u64 .ptr .align 1 contiguous_nanprod2_i8_param_2,
	.param .u64 .ptr .align 1 contiguous_nanprod2_i8_param_3,
	.param .u64 contiguous_nanprod2_i8_param_4,
	.param .u64 contiguous_nanprod2_i8_param_5,
	.param .u64 contiguous_nanprod2_i8_param_6
)
{
	.reg .pred 	%p<53>;
	.reg .b16 	%rs<28>;
	.reg .b32 	%r<214>;
	.reg .b64 	%rd<564>;

	ld.param.u64 	%rd266, [contiguous_nanprod2_i8_param_1];
	ld.param.u64 	%rd267, [contiguous_nanprod2_i8_param_2];
	ld.param.u64 	%rd268, [contiguous_nanprod2_i8_param_3];
	ld.param.u64 	%rd263, [contiguous_nanprod2_i8_param_4];
	ld.param.u64 	%rd264, [contiguous_nanprod2_i8_param_5];
	ld.param.u64 	%rd265, [contiguous_nanprod2_i8_param_6];
	cvta.to.global.u64 	%rd1, %rd268;
	cvta.to.global.u64 	%rd2, %rd267;
	cvta.to.global.u64 	%rd563, %rd266;
	mov.u32 	%r1, %tid.x;
	mov.u32 	%r2, %ctaid.x;
	mov.u32 	%r213, %ntid.x;
	mul.lo.s32 	%r51, %r2, %r213;
	shl.b32 	%r52, %r51, 1;
	add.s32 	%r4, %r52, %r1;
	mov.u32 	%r53, nanprodsdata_i8;
	add.s32 	%r5, %r53, %r1;
	mov.b16 	%rs1, 1;
	st.shared.u8 	[%r5], %rs1;
	add.s32 	%r54, %r4, %r213;
	cvt.u64.u32 	%rd4, %r54;
	setp.le.u64 	%p1, %rd264, %rd4;
	@%p1 bra 	$L__BB86_54;
	cvt.u64.u32 	%rd396, %r4;
	mov.u32 	%r131, %ctaid.y;
	cvt.u64.u32 	%rd397, %r131;
	mul.lo.s64 	%rd398, %rd264, %rd397;
	add.s64 	%rd517, %rd398, %rd396;
	add.s64 	%rd515, %rd398, %rd4;
	cvt.u32.u64 	%r6, %rd263;
	add.s32 	%r207, %r6, -1;
	setp.lt.s32 	%p27, %r207, 0;
	mov.b64 	%rd521, 0;
	mov.u64 	%rd522, %rd521;
	@%p27 bra 	$L__BB86_53;
	setp.lt.u32 	%p28, %r207, 3;
	mov.b64 	%rd522, 0;
	mov.u64 	%rd521, %rd522;
	@%p28 bra 	$L__BB86_30;
	add.s32 	%r205, %r6, -2;
	and.b32  	%r132, %r6, -4;
	neg.s32 	%r204, %r132;
	mov.b64 	%rd522, 0;
$L__BB86_4:
	.pragma "nounroll";
	add.s32 	%r12, %r205, 1;
	mul.wide.u32 	%rd402, %r12, 8;
	add.s64 	%rd403, %rd2, %rd402;
	ld.global.u64 	%rd11, [%rd403];
	or.b64  	%rd404, %rd517, %rd11;
	and.b64  	%rd405, %rd404, -4294967296;
	setp.ne.s64 	%p29, %rd405, 0;
	@%p29 bra 	$L__BB86_6;
	cvt.u32.u64 	%r133, %rd11;
	cvt.u32.u64 	%r134, %rd517;
	div.u32 	%r135, %r134, %r133;
	mul.lo.s32 	%r136, %r135, %r133;
	sub.s32 	%r137, %r134, %r136;
	cvt.u64.u32 	%rd483, %r135;
	cvt.u64.u32 	%rd484, %r137;
	bra.uni 	$L__BB86_7;
$L__BB86_6:
	div.s64 	%rd483, %rd517, %rd11;
	mul.lo.s64 	%rd406, %rd483, %rd11;
	sub.s64 	%rd484, %rd517, %rd406;
$L__BB86_7:
	mul.wide.u32 	%rd407, %r12, 8;
	add.s64 	%rd408, %rd1, %rd407;
	ld.global.u64 	%rd18, [%rd408];
	mad.lo.s64 	%rd19, %rd18, %rd484, %rd521;
	or.b64  	%rd409, %rd515, %rd11;
	and.b64  	%rd410, %rd409, -4294967296;
	setp.ne.s64 	%p30, %rd410, 0;
	@%p30 bra 	$L__BB86_9;
	cvt.u32.u64 	%r138, %rd11;
	cvt.u32.u64 	%r139, %rd515;
	div.u32 	%r140, %r139, %r138;
	mul.lo.s32 	%r141, %r140, %r138;
	sub.s32 	%r142, %r139, %r141;
	cvt.u64.u32 	%rd485, %r140;
	cvt.u64.u32 	%rd486, %r142;
	bra.uni 	$L__BB86_10;
$L__BB86_9:
	div.s64 	%rd485, %rd515, %rd11;
	mul.lo.s64 	%rd411, %rd485, %rd11;
	sub.s64 	%rd486, %rd515, %rd411;
$L__BB86_10:
	mad.lo.s64 	%rd26, %rd486, %rd18, %rd522;
	mul.wide.u32 	%rd412, %r205, 8;
	add.s64 	%rd413, %rd2, %rd412;
	ld.global.u64 	%rd27, [%rd413];
	or.b64  	%rd414, %rd483, %rd27;
	and.b64  	%rd415, %rd414, -4294967296;
	setp.ne.s64 	%p31, %rd415, 0;
	@%p31 bra 	$L__BB86_12;
	cvt.u32.u64 	%r143, %rd27;
	cvt.u32.u64 	%r144, %rd483;
	div.u32 	%r145, %r144, %r143;
	mul.lo.s32 	%r146, %r145, %r143;
	sub.s32 	%r147, %r144, %r146;
	cvt.u64.u32 	%rd487, %r145;
	cvt.u64.u32 	%rd488, %r147;
	bra.uni 	$L__BB86_13;
$L__BB86_12:
	div.s64 	%rd487, %rd483, %rd27;
	mul.lo.s64 	%rd416, %rd487, %rd27;
	sub.s64 	%rd488, %rd483, %rd416;
$L__BB86_13:
	mul.wide.u32 	%rd417, %r205, 8;
	add.s64 	%rd418, %rd1, %rd417;
	ld.global.u64 	%rd34, [%rd418];
	mad.lo.s64 	%rd35, %rd34, %rd488, %rd19;
	or.b64  	%rd419, %rd485, %rd27;
	and.b64  	%rd420, %rd419, -4294967296;
	setp.ne.s64 	%p32, %rd420, 0;
	@%p32 bra 	$L__BB86_15;
	cvt.u32.u64 	%r148, %rd27;
	cvt.u32.u64 	%r149, %rd485;
	div.u32 	%r150, %r149, %r148;
	mul.lo.s32 	%r151, %r150, %r148;
	sub.s32 	%r152, %r149, %r151;
	cvt.u64.u32 	%rd489, %r150;
	cvt.u64.u32 	%rd490, %r152;
	bra.uni 	$L__BB86_16;
$L__BB86_15:
	div.s64 	%rd489, %rd485, %rd27;
	mul.lo.s64 	%rd421, %rd489, %rd27;
	sub.s64 	%rd490, %rd485, %rd421;
$L__BB86_16:
	mad.lo.s64 	%rd42, %rd490, %rd34, %rd26;
	add.s32 	%r13, %r205, -1;
	mul.wide.u32 	%rd422, %r13, 8;
	add.s64 	%rd423, %rd2, %rd422;
	ld.global.u64 	%rd43, [%rd423];
	or.b64  	%rd424, %rd487, %rd43;
	and.b64  	%rd425, %rd424, -4294967296;
	setp.ne.s64 	%p33, %rd425, 0;
	@%p33 bra 	$L__BB86_18;
	cvt.u32.u64 	%r153, %rd43;
	cvt.u32.u64 	%r154, %rd487;
	div.u32 	%r155, %r154, %r153;
	mul.lo.s32 	%r156, %r155, %r153;
	sub.s32 	%r157, %r154, %r156;
	cvt.u64.u32 	%rd491, %r155;
	cvt.u64.u32 	%rd492, %r157;
	bra.uni 	$L__BB86_19;
$L__BB86_18:
	div.s64 	%rd491, %rd487, %rd43;
	mul.lo.s64 	%rd426, %rd491, %rd43;
	sub.s64 	%rd492, %rd487, %rd426;
$L__BB86_19:
	mul.wide.u32 	%rd427, %r13, 8;
	add.s64 	%rd428, %rd1, %rd427;
	ld.global.u64 	%rd50, [%rd428];
	mad.lo.s64 	%rd51, %rd50, %rd492, %rd35;
	or.b64  	%rd429, %rd489, %rd43;
	and.b64  	%rd430, %rd429, -4294967296;
	setp.ne.s64 	%p34, %rd430, 0;
	@%p34 bra 	$L__BB86_21;
	cvt.u32.u64 	%r158, %rd43;
	cvt.u32.u64 	%r159, %rd489;
	div.u32 	%r160, %r159, %r158;
	mul.lo.s32 	%r161, %r160, %r158;
	sub.s32 	%r162, %r159, %r161;
	cvt.u64.u32 	%rd493, %r160;
	cvt.u64.u32 	%rd494, %r162;
	bra.uni 	$L__BB86_22;
$L__BB86_21:
	div.s64 	%rd493, %rd489, %rd43;
	mul.lo.s64 	%rd431, %rd493, %rd43;
	sub.s64 	%rd494, %rd489, %rd431;
$L__BB86_22:
	mad.lo.s64 	%rd58, %rd494, %rd50, %rd42;
	add.s32 	%r163, %r205, -2;
	mul.wide.u32 	%rd432, %r163, 8;
	add.s64 	%rd433, %rd2, %rd432;
	ld.global.u64 	%rd59, [%rd433];
	or.b64  	%rd434, %rd491, %rd59;
	and.b64  	%rd435, %rd434, -4294967296;
	setp.ne.s64 	%p35, %rd435, 0;
	@%p35 bra 	$L__BB86_24;
	cvt.u32.u64 	%r164, %rd59;
	cvt.u32.u64 	%r165, %rd491;
	div.u32 	%r166, %r165, %r164;
	mul.lo.s32 	%r167, %r166, %r164;
	sub.s32 	%r168, %r165, %r167;
	cvt.u64.u32 	%rd517, %r166;
	cvt.u64.u32 	%rd496, %r168;
	bra.uni 	$L__BB86_25;
$L__BB86_24:
	div.s64 	%rd517, %rd491, %rd59;
	mul.lo.s64 	%rd436, %rd517, %rd59;
	sub.s64 	%rd496, %rd491, %rd436;
$L__BB86_25:
	mul.wide.u32 	%rd437, %r163, 8;
	add.s64 	%rd438, %rd1, %rd437;
	ld.global.u64 	%rd66, [%rd438];
	mad.lo.s64 	%rd521, %rd66, %rd496, %rd51;
	or.b64  	%rd439, %rd493, %rd59;
	and.b64  	%rd440, %rd439, -4294967296;
	setp.ne.s64 	%p36, %rd440, 0;
	@%p36 bra 	$L__BB86_27;
	cvt.u32.u64 	%r170, %rd59;
	cvt.u32.u64 	%r171, %rd493;
	div.u32 	%r172, %r171, %r170;
	mul.lo.s32 	%r173, %r172, %r170;
	sub.s32 	%r174, %r171, %r173;
	cvt.u64.u32 	%rd515, %r172;
	cvt.u64.u32 	%rd498, %r174;
	bra.uni 	$L__BB86_28;
$L__BB86_27:
	div.s64 	%rd515, %rd493, %rd59;
	mul.lo.s64 	%rd441, %rd515, %rd59;
	sub.s64 	%rd498, %rd493, %rd441;
$L__BB86_28:
	mad.lo.s64 	%rd522, %rd498, %rd66, %rd58;
	add.s32 	%r205, %r205, -4;
	add.s32 	%r204, %r204, 4;
	setp.ne.s32 	%p37, %r204, 0;
	@%p37 bra 	$L__BB86_4;
	add.s32 	%r207, %r205, 1;
$L__BB86_30:
	and.b32  	%r18, %r6, 3;
	setp.eq.s32 	%p38, %r18, 0;
	@%p38 bra 	$L__BB86_53;
	setp.eq.s32 	%p39, %r18, 1;
	@%p39 bra 	$L__BB86_45;
	mul.wide.u32 	%rd443, %r207, 8;
	add.s64 	%rd444, %rd2, %rd443;
	ld.global.u64 	%rd81, [%rd444];
	or.b64  	%rd445, %rd517, %rd81;
	and.b64  	%rd446, %rd445, -4294967296;
	setp.ne.s64 	%p40, %rd446, 0;
	@%p40 bra 	$L__BB86_34;
	cvt.u32.u64 	%r175, %rd81;
	cvt.u32.u64 	%r176, %rd517;
	div.u32 	%r177, %r176, %r175;
	mul.lo.s32 	%r178, %r177, %r175;
	sub.s32 	%r179, %r176, %r178;
	cvt.u64.u32 	%rd505, %r177;
	cvt.u64.u32 	%rd506, %r179;
	bra.uni 	$L__BB86_35;
$L__BB86_34:
	div.s64 	%rd505, %rd517, %rd81;
	mul.lo.s64 	%rd447, %rd505, %rd81;
	sub.s64 	%rd506, %rd517, %rd447;
$L__BB86_35:
	add.s64 	%rd449, %rd1, %rd443;
	ld.global.u64 	%rd88, [%rd449];
	mad.lo.s64 	%rd89, %rd88, %rd506, %rd521;
	or.b64  	%rd450, %rd515, %rd81;
	and.b64  	%rd451, %rd450, -4294967296;
	setp.ne.s64 	%p41, %rd451, 0;
	@%p41 bra 	$L__BB86_37;
	cvt.u32.u64 	%r180, %rd81;
	cvt.u32.u64 	%r181, %rd515;
	div.u32 	%r182, %r181, %r180;
	mul.lo.s32 	%r183, %r182, %r180;
	sub.s32 	%r184, %r181, %r183;
	cvt.u64.u32 	%rd507, %r182;
	cvt.u64.u32 	%rd508, %r184;
	bra.uni 	$L__BB86_38;
$L__BB86_37:
	div.s64 	%rd507, %rd515, %rd81;
	mul.lo.s64 	%rd452, %rd507, %rd81;
	sub.s64 	%rd508, %rd515, %rd452;
$L__BB86_38:
	mad.lo.s64 	%rd96, %rd508, %rd88, %rd522;
	add.s32 	%r19, %r207, -1;
	mul.wide.u32 	%rd453, %r19, 8;
	add.s64 	%rd454, %rd2, %rd453;
	ld.global.u64 	%rd97, [%rd454];
	or.b64  	%rd455, %rd505, %rd97;
	and.b64  	%rd456, %rd455, -4294967296;
	setp.ne.s64 	%p42, %rd456, 0;
	@%p42 bra 	$L__BB86_40;
	cvt.u32.u64 	%r185, %rd97;
	cvt.u32.u64 	%r186, %rd505;
	div.u32 	%r187, %r186, %r185;
	mul.lo.s32 	%r188, %r187, %r185;
	sub.s32 	%r189, %r186, %r188;
	cvt.u64.u32 	%rd517, %r187;
	cvt.u64.u32 	%rd510, %r189;
	bra.uni 	$L__BB86_41;
$L__BB86_40:
	div.s64 	%rd517, %rd505, %rd97;
	mul.lo.s64 	%rd457, %rd517, %rd97;
	sub.s64 	%rd510, %rd505, %rd457;
$L__BB86_41:
	add.s64 	%rd459, %rd1, %rd453;
	ld.global.u64 	%rd104, [%rd459];
	mad.lo.s64 	%rd521, %rd104, %rd510, %rd89;
	or.b64  	%rd460, %rd507, %rd97;
	and.b64  	%rd461, %rd460, -4294967296;
	setp.ne.s64 	%p43, %rd461, 0;
	@%p43 bra 	$L__BB86_43;
	cvt.u32.u64 	%r190, %rd97;
	cvt.u32.u64 	%r191, %rd507;
	div.u32 	%r192, %r191, %r190;
	mul.lo.s32 	%r193, %r192, %r190;
	sub.s32 	%r194, %r191, %r193;
	cvt.u64.u32 	%rd515, %r192;
	cvt.u64.u32 	%rd512, %r194;
	bra.uni 	$L__BB86_44;
$L__BB86_43:
	div.s64 	%rd515, %rd507, %rd97;
	mul.lo.s64 	%rd462, %rd515, %rd97;
	sub.s64 	%rd512, %rd507, %rd462;
$L__BB86_44:
	mad.lo.s64 	%rd522, %rd512, %rd104, %rd96;
	add.s32 	%r207, %r207, -2;
$L__BB86_45:
	and.b32  	%r195, %r6, 1;
	setp.eq.b32 	%p44, %r195, 1;
	not.pred 	%p45, %p44;
	@%p45 bra 	$L__BB86_53;
	mul.wide.u32 	%rd463, %r207, 8;
	add.s64 	%rd464, %rd2, %rd463;
	ld.global.u64 	%rd119, [%rd464];
	or.b64  	%rd465, %rd517, %rd119;
	and.b64  	%rd466, %rd465, -4294967296;
	setp.ne.s64 	%p46, %rd466, 0;
	@%p46 bra 	$L__BB86_48;
	cvt.u32.u64 	%r196, %rd119;
	cvt.u32.u64 	%r197, %rd517;
	rem.u32 	%r198, %r197, %r196;
	cvt.u64.u32 	%rd519, %r198;
	bra.uni 	$L__BB86_49;
$L__BB86_48:
	rem.s64 	%rd519, %rd517, %rd119;
$L__BB86_49:
	add.s64 	%rd468, %rd1, %rd463;
	ld.global.u64 	%rd123, [%rd468];
	mad.lo.s64 	%rd521, %rd123, %rd519, %rd521;
	or.b64  	%rd469, %rd515, %rd119;
	and.b64  	%rd470, %rd469, -4294967296;
	setp.ne.s64 	%p47, %rd470, 0;
	@%p47 bra 	$L__BB86_51;
	cvt.u32.u64 	%r199, %rd119;
	cvt.u32.u64 	%r200, %rd515;
	rem.u32 	%r201, %r200, %r199;
	cvt.u64.u32 	%rd520, %r201;
	bra.uni 	$L__BB86_52;
$L__BB86_51:
	rem.s64 	%rd520, %rd515, %rd119;
$L__BB86_52:
	mad.lo.s64 	%rd522, %rd520, %rd123, %rd522;
$L__BB86_53:
	add.s64 	%rd471, %rd563, %rd521;
	ld.global.u8 	%rs3, [%rd471];
	add.s64 	%rd472, %rd563, %rd522;
	ld.global.u8 	%rs4, [%rd472];
	mul.lo.s16 	%rs5, %rs4, %rs3;
	st.shared.u8 	[%r5], %rs5;
	bra.uni 	$L__BB86_114;
$L__BB86_54:
	cvt.u64.u32 	%rd131, %r4;
	setp.le.u64 	%p2, %rd264, %rd131;
	@%p2 bra 	$L__BB86_114;
	mov.u32 	%r55, %ctaid.y;
	cvt.u64.u32 	%rd269, %r55;
	mad.lo.s64 	%rd554, %rd264, %rd269, %rd131;
	cvt.u32.u64 	%r22, %rd263;
	add.s32 	%r211, %r22, -1;
	setp.lt.s32 	%p3, %r211, 0;
	@%p3 bra 	$L__BB86_113;
	and.b32  	%r24, %r22, 7;
	setp.lt.u32 	%p4, %r211, 7;
	@%p4 bra 	$L__BB86_84;
	add.s32 	%r209, %r22, -4;
	and.b32  	%r56, %r22, -8;
	neg.s32 	%r208, %r56;
$L__BB86_58:
	.pragma "nounroll";
	add.s32 	%r29, %r209, 3;
	mul.wide.u32 	%rd271, %r29, 8;
	add.s64 	%rd272, %rd2, %rd271;
	ld.global.u64 	%rd135, [%rd272];
	or.b64  	%rd273, %rd554, %rd135;
	and.b64  	%rd274, %rd273, -4294967296;
	setp.ne.s64 	%p5, %rd274, 0;
	@%p5 bra 	$L__BB86_60;
	cvt.u32.u64 	%r57, %rd135;
	cvt.u32.u64 	%r58, %rd554;
	div.u32 	%r59, %r58, %r57;
	mul.lo.s32 	%r60, %r59, %r57;
	sub.s32 	%r61, %r58, %r60;
	cvt.u64.u32 	%rd525, %r59;
	cvt.u64.u32 	%rd526, %r61;
	bra.uni 	$L__BB86_61;
$L__BB86_60:
	div.s64 	%rd525, %rd554, %rd135;
	mul.lo.s64 	%rd275, %rd525, %rd135;
	sub.s64 	%rd526, %rd554, %rd275;
$L__BB86_61:
	add.s64 	%rd277, %rd1, %rd271;
	ld.global.u64 	%rd278, [%rd277];
	mul.lo.s64 	%rd142, %rd278, %rd526;
	add.s32 	%r30, %r209, 2;
	mul.wide.u32 	%rd279, %r30, 8;
	add.s64 	%rd280, %rd2, %rd279;
	ld.global.u64 	%rd143, [%rd280];
	or.b64  	%rd281, %rd525, %rd143;
	and.b64  	%rd282, %rd281, -4294967296;
	setp.ne.s64 	%p6, %rd282, 0;
	@%p6 bra 	$L__BB86_63;
	cvt.u32.u64 	%r62, %rd143;
	cvt.u32.u64 	%r63, %rd525;
	div.u32 	%r64, %r63, %r62;
	mul.lo.s32 	%r65, %r64, %r62;
	sub.s32 	%r66, %r63, %r65;
	cvt.u64.u32 	%rd527, %r64;
	cvt.u64.u32 	%rd528, %r66;
	bra.uni 	$L__BB86_64;
$L__BB86_63:
	div.s64 	%rd527, %rd525, %rd143;
	mul.lo.s64 	%rd283, %rd527, %rd143;
	sub.s64 	%rd528, %rd525, %rd283;
$L__BB86_64:
	add.s64 	%rd285, %rd1, %rd279;
	ld.global.u64 	%rd286, [%rd285];
	mad.lo.s64 	%rd150, %rd286, %rd528, %rd142;
	add.s32 	%r31, %r209, 1;
	mul.wide.u32 	%rd287, %r31, 8;
	add.s64 	%rd288, %rd2, %rd287;
	ld.global.u64 	%rd151, [%rd288];
	or.b64  	%rd289, %rd527, %rd151;
	and.b64  	%rd290, %rd289, -4294967296;
	setp.ne.s64 	%p7, %rd290, 0;
	@%p7 bra 	$L__BB86_66;
	cvt.u32.u64 	%r67, %rd151;
	cvt.u32.u64 	%r68, %rd527;
	div.u32 	%r69, %r68, %r67;
	mul.lo.s32 	%r70, %r69, %r67;
	sub.s32 	%r71, %r68, %r70;
	cvt.u64.u32 	%rd529, %r69;
	cvt.u64.u32 	%rd530, %r71;
	bra.uni 	$L__BB86_67;
$L__BB86_66:
	div.s64 	%rd529, %rd527, %rd151;
	mul.lo.s64 	%rd291, %rd529, %rd151;
	sub.s64 	%rd530, %rd527, %rd291;
$L__BB86_67:
	add.s64 	%rd293, %rd1, %rd287;
	ld.global.u64 	%rd294, [%rd293];
	mad.lo.s64 	%rd158, %rd294, %rd530, %rd150;
	add.s32 	%r32, %r209, -4;
	mul.wide.u32 	%rd295, %r209, 8;
	add.s64 	%rd296, %rd2, %rd295;
	ld.global.u64 	%rd159, [%rd296];
	or.b64  	%rd297, %rd529, %rd159;
	and.b64  	%rd298, %rd297, -4294967296;
	setp.ne.s64 	%p8, %rd298, 0;
	@%p8 bra 	$L__BB86_69;
	cvt.u32.u64 	%r72, %rd159;
	cvt.u32.u64 	%r73, %rd529;
	div.u32 	%r74, %r73, %r72;
	mul.lo.s32 	%r75, %r74, %r72;
	sub.s32 	%r76, %r73, %r75;
	cvt.u64.u32 	%rd531, %r74;
	cvt.u64.u32 	%rd532, %r76;
	bra.uni 	$L__BB86_70;
$L__BB86_69:
	div.s64 	%rd531, %rd529, %rd159;
	mul.lo.s64 	%rd299, %rd531, %rd159;
	sub.s64 	%rd532, %rd529, %rd299;
$L__BB86_70:
	add.s64 	%rd301, %rd1, %rd295;
	ld.global.u64 	%rd302, [%rd301];
	mad.lo.s64 	%rd166, %rd302, %rd532, %rd158;
	add.s32 	%r33, %r209, -1;
	mul.wide.u32 	%rd303, %r33, 8;
	add.s64 	%rd304, %rd2, %rd303;
	ld.global.u64 	%rd167, [%rd304];
	or.b64  	%rd305, %rd531, %rd167;
	and.b64  	%rd306, %rd305, -4294967296;
	setp.ne.s64 	%p9, %rd306, 0;
	@%p9 bra 	$L__BB86_72;
	cvt.u32.u64 	%r77, %rd167;
	cvt.u32.u64 	%r78, %rd531;
	div.u32 	%r79, %r78, %r77;
	mul.lo.s32 	%r80, %r79, %r77;
	sub.s32 	%r81, %r78, %r80;
	cvt.u64.u32 	%rd533, %r79;
	cvt.u64.u32 	%rd534, %r81;
	bra.uni 	$L__BB86_73;
$L__BB86_72:
	div.s64 	%rd533, %rd531, %rd167;
	mul.lo.s64 	%rd307, %rd533, %rd167;
	sub.s64 	%rd534, %rd531, %rd307;
$L__BB86_73:
	add.s64 	%rd309, %rd1, %rd303;
	ld.global.u64 	%rd310, [%rd309];
	mad.lo.s64 	%rd174, %rd310, %rd534, %rd166;
	add.s32 	%r34, %r209, -2;
	mul.wide.u32 	%rd311, %r34, 8;
	add.s64 	%rd312, %rd2, %rd311;
	ld.global.u64 	%rd175, [%rd312];
	or.b64  	%rd313, %rd533, %rd175;
	and.b64  	%rd314, %rd313, -4294967296;
	setp.ne.s64 	%p10, %rd314, 0;
	@%p10 bra 	$L__BB86_75;
	cvt.u32.u64 	%r82, %rd175;
	cvt.u32.u64 	%r83, %rd533;
	div.u32 	%r84, %r83, %r82;
	mul.lo.s32 	%r85, %r84, %r82;
	sub.s32 	%r86, %r83, %r85;
	cvt.u64.u32 	%rd535, %r84;
	cvt.u64.u32 	%rd536, %r86;
	bra.uni 	$L__BB86_76;
$L__BB86_75:
	div.s64 	%rd535, %rd533, %rd175;
	mul.lo.s64 	%rd315, %rd535, %rd175;
	sub.s64 	%rd536, %rd533, %rd315;
$L__BB86_76:
	add.s64 	%rd317, %rd1, %rd311;
	ld.global.u64 	%rd318, [%rd317];
	mad.lo.s64 	%rd182, %rd318, %rd536, %rd174;
	add.s32 	%r35, %r209, -3;
	mul.wide.u32 	%rd319, %r35, 8;
	add.s64 	%rd320, %rd2, %rd319;
	ld.global.u64 	%rd183, [%rd320];
	or.b64  	%rd321, %rd535, %rd183;
	and.b64  	%rd322, %rd321, -4294967296;
	setp.ne.s64 	%p11, %rd322, 0;
	@%p11 bra 	$L__BB86_78;
	cvt.u32.u64 	%r87, %rd183;
	cvt.u32.u64 	%r88, %rd535;
	div.u32 	%r89, %r88, %r87;
	mul.lo.s32 	%r90, %r89, %r87;
	sub.s32 	%r91, %r88, %r90;
	cvt.u64.u32 	%rd537, %r89;
	cvt.u64.u32 	%rd538, %r91;
	bra.uni 	$L__BB86_79;
$L__BB86_78:
	div.s64 	%rd537, %rd535, %rd183;
	mul.lo.s64 	%rd323, %rd537, %rd183;
	sub.s64 	%rd538, %rd535, %rd323;
$L__BB86_79:
	add.s64 	%rd325, %rd1, %rd319;
	ld.global.u64 	%rd326, [%rd325];
	mad.lo.s64 	%rd190, %rd326, %rd538, %rd182;
	mul.wide.u32 	%rd327, %r32, 8;
	add.s64 	%rd328, %rd2, %rd327;
	ld.global.u64 	%rd191, [%rd328];
	or.b64  	%rd329, %rd537, %rd191;
	and.b64  	%rd330, %rd329, -4294967296;
	setp.ne.s64 	%p12, %rd330, 0;
	@%p12 bra 	$L__BB86_81;
	cvt.u32.u64 	%r92, %rd191;
	cvt.u32.u64 	%r93, %rd537;
	div.u32 	%r94, %r93, %r92;
	mul.lo.s32 	%r95, %r94, %r92;
	sub.s32 	%r96, %r93, %r95;
	cvt.u64.u32 	%rd554, %r94;
	cvt.u64.u32 	%rd540, %r96;
	bra.uni 	$L__BB86_82;
$L__BB86_81:
	div.s64 	%rd554, %rd537, %rd191;
	mul.lo.s64 	%rd331, %rd554, %rd191;
	sub.s64 	%rd540, %rd537, %rd331;
$L__BB86_82:
	add.s64 	%rd333, %rd1, %rd327;
	ld.global.u64 	%rd334, [%rd333];
	mad.lo.s64 	%rd335, %rd334, %rd540, %rd190;
	add.s64 	%rd563, %rd563, %rd335;
	add.s32 	%r209, %r209, -8;
	add.s32 	%r208, %r208, 8;
	setp.ne.s32 	%p13, %r208, 0;
	@%p13 bra 	$L__BB86_58;
	add.s32 	%r211, %r209, 3;
$L__BB86_84:
	setp.eq.s32 	%p14, %r24, 0;
	@%p14 bra 	$L__BB86_113;
	and.b32  	%r40, %r22, 3;
	setp.lt.u32 	%p15, %r24, 4;
	@%p15 bra 	$L__BB86_99;
	mul.wide.u32 	%rd337, %r211, 8;
	add.s64 	%rd338, %rd2, %rd337;
	ld.global.u64 	%rd202, [%rd338];
	or.b64  	%rd339, %rd554, %rd202;
	and.b64  	%rd340, %rd339, -4294967296;
	setp.ne.s64 	%p16, %rd340, 0;
	@%p16 bra 	$L__BB86_88;
	cvt.u32.u64 	%r97, %rd202;
	cvt.u32.u64 	%r98, %rd554;
	div.u32 	%r99, %r98, %r97;
	mul.lo.s32 	%r100, %r99, %r97;
	sub.s32 	%r101, %r98, %r100;
	cvt.u64.u32 	%rd544, %r99;
	cvt.u64.u32 	%rd545, %r101;
	bra.uni 	$L__BB86_89;
$L__BB86_88:
	div.s64 	%rd544, %rd554, %rd202;
	mul.lo.s64 	%rd341, %rd544, %rd202;
	sub.s64 	%rd545, %rd554, %rd341;
$L__BB86_89:
	add.s64 	%rd343, %rd1, %rd337;
	ld.global.u64 	%rd344, [%rd343];
	mul.lo.s64 	%rd209, %rd344, %rd545;
	add.s32 	%r41, %r211, -1;
	mul.wide.u32 	%rd345, %r41, 8;
	add.s64 	%rd346, %rd2, %rd345;
	ld.global.u64 	%rd210, [%rd346];
	or.b64  	%rd347, %rd544, %rd210;
	and.b64  	%rd348, %rd347, -4294967296;
	setp.ne.s64 	%p17, %rd348, 0;
	@%p17 bra 	$L__BB86_91;
	cvt.u32.u64 	%r102, %rd210;
	cvt.u32.u64 	%r103, %rd544;
	div.u32 	%r104, %r103, %r102;
	mul.lo.s32 	%r105, %r104, %r102;
	sub.s32 	%r106, %r103, %r105;
	cvt.u64.u32 	%rd546, %r104;
	cvt.u64.u32 	%rd547, %r106;
	bra.uni 	$L__BB86_92;
$L__BB86_91:
	div.s64 	%rd546, %rd544, %rd210;
	mul.lo.s64 	%rd349, %rd546, %rd210;
	sub.s64 	%rd547, %rd544, %rd349;
$L__BB86_92:
	add.s64 	%rd351, %rd1, %rd345;
	ld.global.u64 	%rd352, [%rd351];
	mad.lo.s64 	%rd217, %rd352, %rd547, %rd209;
	add.s32 	%r42, %r211, -2;
	mul.wide.u32 	%rd353, %r42, 8;
	add.s64 	%rd354, %rd2, %rd353;
	ld.global.u64 	%rd218, [%rd354];
	or.b64  	%rd355, %rd546, %rd218;
	and.b64  	%rd356, %rd355, -4294967296;
	setp.ne.s64 	%p18, %rd356, 0;
	@%p18 bra 	$L__BB86_94;
	cvt.u32.u64 	%r107, %rd218;
	cvt.u32.u64 	%r108, %rd546;
	div.u32 	%r109, %r108, %r107;
	mul.lo.s32 	%r110, %r109, %r107;
	sub.s32 	%r111, %r108, %r110;
	cvt.u64.u32 	%rd548, %r109;
	cvt.u64.u32 	%rd549, %r111;
	bra.uni 	$L__BB86_95;
$L__BB86_94:
	div.s64 	%rd548, %rd546, %rd218;
	mul.lo.s64 	%rd357, %rd548, %rd218;
	sub.s64 	%rd549, %rd546, %rd357;
$L__BB86_95:
	add.s64 	%rd359, %rd1, %rd353;
	ld.global.u64 	%rd360, [%rd359];
	mad.lo.s64 	%rd225, %rd360, %rd549, %rd217;
	add.s32 	%r43, %r211, -3;
	mul.wide.u32 	%rd361, %r43, 8;
	add.s64 	%rd362, %rd2, %rd361;
	ld.global.u64 	%rd226, [%rd362];
	or.b64  	%rd363, %rd548, %rd226;
	and.b64  	%rd364, %rd363, -4294967296;
	setp.ne.s64 	%p19, %rd364, 0;
	@%p19 bra 	$L__BB86_97;
	cvt.u32.u64 	%r112, %rd226;
	cvt.u32.u64 	%r113, %rd548;
	div.u32 	%r114, %r113, %r112;
	mul.lo.s32 	%r115, %r114, %r112;
	sub.s32 	%r116, %r113, %r115;
	cvt.u64.u32 	%rd554, %r114;
	cvt.u64.u32 	%rd551, %r116;
	bra.uni 	$L__BB86_98;
$L__BB86_97:
	div.s64 	%rd554, %rd548, %rd226;
	mul.lo.s64 	%rd365, %rd554, %rd226;
	sub.s64 	%rd551, %rd548, %rd365;
$L__BB86_98:
	add.s64 	%rd367, %rd1, %rd361;
	ld.global.u64 	%rd368, [%rd367];
	mad.lo.s64 	%rd369, %rd368, %rd551, %rd225;
	add.s64 	%rd563, %rd563, %rd369;
	add.s32 	%r211, %r211, -4;
$L__BB86_99:
	setp.eq.s32 	%p20, %r40, 0;
	@%p20 bra 	$L__BB86_113;
	setp.eq.s32 	%p21, %r40, 1;
	@%p21 bra 	$L__BB86_108;
	mul.wide.u32 	%rd371, %r211, 8;
	add.s64 	%rd372, %rd2, %rd371;
	ld.global.u64 	%rd237, [%rd372];
	or.b64  	%rd373, %rd554, %rd237;
	and.b64  	%rd374, %rd373, -4294967296;
	setp.ne.s64 	%p22, %rd374, 0;
	@%p22 bra 	$L__BB86_103;
	cvt.u32.u64 	%r117, %rd237;
	cvt.u32.u64 	%r118, %rd554;
	div.u32 	%r119, %r118, %r117;
	mul.lo.s32 	%r120, %r119, %r117;
	sub.s32 	%r121, %r118, %r120;
	cvt.u64.u32 	%rd555, %r119;
	cvt.u64.u32 	%rd556, %r121;
	bra.uni 	$L__BB86_104;
$L__BB86_103:
	div.s64 	%rd555, %rd554, %rd237;
	mul.lo.s64 	%rd375, %rd555, %rd237;
	sub.s64 	%rd556, %rd554, %rd375;
$L__BB86_104:
	add.s64 	%rd377, %rd1, %rd371;
	ld.global.u64 	%rd378, [%rd377];
	mul.lo.s64 	%rd244, %rd378, %rd556;
	add.s32 	%r46, %r211, -1;
	mul.wide.u32 	%rd379, %r46, 8;
	add.s64 	%rd380, %rd2, %rd379;
	ld.global.u64 	%rd245, [%rd380];
	or.b64  	%rd381, %rd555, %rd245;
	and.b64  	%rd382, %rd381, -4294967296;
	setp.ne.s64 	%p23, %rd382, 0;
	@%p23 bra 	$L__BB86_106;
	cvt.u32.u64 	%r122, %rd245;
	cvt.u32.u64 	%r123, %rd555;
	div.u32 	%r124, %r123, %r122;
	mul.lo.s32 	%r125, %r124, %r122;
	sub.s32 	%r126, %r123, %r125;
	cvt.u64.u32 	%rd554, %r124;
	cvt.u64.u32 	%rd558, %r126;
	bra.uni 	$L__BB86_107;
$L__BB86_106:
	div.s64 	%rd554, %rd555, %rd245;
	mul.lo.s64 	%rd383, %rd554, %rd245;
	sub.s64 	%rd558, %rd555, %rd383;
$L__BB86_107:
	add.s64 	%rd385, %rd1, %rd379;
	ld.global.u64 	%rd386, [%rd385];
	mad.lo.s64 	%rd387, %rd386, %rd558, %rd244;
	add.s64 	%rd563, %rd563, %rd387;
	add.s32 	%r211, %r211, -2;
$L__BB86_108:
	and.b32  	%r127, %r22, 1;
	setp.eq.b32 	%p24, %r127, 1;
	not.pred 	%p25, %p24;
	@%p25 bra 	$L__BB86_113;
	mul.wide.u32 	%rd388, %r211, 8;
	add.s64 	%rd389, %rd2, %rd388;
	ld.global.u64 	%rd256, [%rd389];
	or.b64  	%rd390, %rd554, %rd256;
	and.b64  	%rd391, %rd390, -4294967296;
	setp.ne.s64 	%p26, %rd391, 0;
	@%p26 bra 	$L__BB86_111;
	cvt.u32.u64 	%r128, %rd256;
	cvt.u32.u64 	%r129, %rd554;
	rem.u32 	%r130, %r129, %r128;
	cvt.u64.u32 	%rd562, %r130;
	bra.uni 	$L__BB86_112;
$L__BB86_111:
	rem.s64 	%rd562, %rd554, %rd256;
$L__BB86_112:
	add.s64 	%rd393, %rd1, %rd388;
	ld.global.u64 	%rd394, [%rd393];
	mad.lo.s64 	%rd563, %rd394, %rd562, %rd563;
$L__BB86_113:
	ld.global.u8 	%rs2, [%rd563];
	st.shared.u8 	[%r5], %rs2;
$L__BB86_114:
	bar.sync 	0;
	setp.lt.u32 	%p48, %r213, 66;
	@%p48 bra 	$L__BB86_118;
$L__BB86_115:
	shr.u32 	%r50, %r213, 1;
	setp.ge.u32 	%p49, %r1, %r50;
	@%p49 bra 	$L__BB86_117;
	ld.shared.u8 	%rs6, [%r5];
	add.s32 	%r202, %r5, %r50;
	ld.shared.u8 	%rs7, [%r202];
	mul.lo.s16 	%rs8, %rs7, %rs6;
	st.shared.u8 	[%r5], %rs8;
$L__BB86_117:
	bar.sync 	0;
	setp.gt.u32 	%p50, %r213, 131;
	mov.u32 	%r213, %r50;
	@%p50 bra 	$L__BB86_115;
$L__BB86_118:
	setp.gt.u32 	%p51, %r1, 31;
	@%p51 bra 	$L__BB86_121;
	ld.volatile.shared.u8 	%rs9, [%r5];
	ld.volatile.shared.u8 	%rs10, [%r5+32];
	mul.lo.s16 	%rs11, %rs10, %rs9;
	st.volatile.shared.u8 	[%r5], %rs11;
	ld.volatile.shared.u8 	%rs12, [%r5];
	ld.volatile.shared.u8 	%rs13, [%r5+16];
	mul.lo.s16 	%rs14, %rs13, %rs12;
	st.volatile.shared.u8 	[%r5], %rs14;
	ld.volatile.shared.u8 	%rs15, [%r5];
	ld.volatile.shared.u8 	%rs16, [%r5+8];
	mul.lo.s16 	%rs17, %rs16, %rs15;
	st.volatile.shared.u8 	[%r5], %rs17;
	ld.volatile.shared.u8 	%rs18, [%r5];
	ld.volatile.shared.u8 	%rs19, [%r5+4];
	mul.lo.s16 	%rs20, %rs19, %rs18;
	st.volatile.shared.u8 	[%r5], %rs20;
	ld.volatile.shared.u8 	%rs21, [%r5];
	ld.volatile.shared.u8 	%rs22, [%r5+2];
	mul.lo.s16 	%rs23, %rs22, %rs21;
	st.volatile.shared.u8 	[%r5], %rs23;
	ld.volatile.shared.u8 	%rs24, [%r5];
	ld.volatile.shared.u8 	%rs25, [%r5+1];
	mul.lo.s16 	%rs26, %rs25, %rs24;
	st.volatile.shared.u8 	[%r5], %rs26;
	setp.ne.s32 	%p52, %r1, 0;
	@%p52 bra 	$L__BB86_121;
	ld.param.u64 	%rd478, [contiguous_nanprod2_i8_param_0];
	ld.shared.u8 	%rs27, [nanprodsdata_i8];
	cvt.u64.u32 	%rd473, %r2;
	mov.u32 	%r203, %ctaid.y;
	cvt.u64.u32 	%rd474, %r203;
	mad.lo.s64 	%rd475, %rd265, %rd474, %rd473;
	cvta.to.global.u64 	%rd476, %rd478;
	add.s64 	%rd477, %rd476, %rd475;
	st.global.u8 	[%rd477], %rs27;
$L__BB86_121:
	ret;

}
	// .globl	contiguous_nanprod22_i8
.visible .entry contiguous_nanprod22_i8(
	.param .u64 .ptr .align 1 contiguous_nanprod22_i8_param_0,
	.param .u64 .ptr .align 1 contiguous_nanprod22_i8_param_1,
	.param .u64 contiguous_nanprod22_i8_param_2,
	.param .u64 contiguous_nanprod22_i8_param_3
)
{
	.reg .pred 	%p<8>;
	.reg .b16 	%rs<28>;
	.reg .b32 	%r<17>;
	.reg .b64 	%rd<23>;

	ld.param.u64 	%rd4, [contiguous_nanprod22_i8_param_0];
	ld.param.u64 	%rd7, [contiguous_nanprod22_i8_param_1];
	ld.param.u64 	%rd5, [contiguous_nanprod22_i8_param_2];
	ld.param.u64 	%rd6, [contiguous_nanprod22_i8_param_3];
	cvta.to.global.u64 	%rd1, %rd7;
	mov.u32 	%r1, %tid.x;
	mov.u32 	%r2, %ctaid.x;
	mov.u32 	%r16, %ntid.x;
	mul.lo.s32 	%r8, %r2, %r16;
	shl.b32 	%r9, %r8, 1;
	add.s32 	%r4, %r9, %r1;
	mov.u32 	%r10, nanprodsdata_i8;
	add.s32 	%r5, %r10, %r1;
	mov.b16 	%rs1, 1;
	st.shared.u8 	[%r5], %rs1;
	add.s32 	%r11, %r4, %r16;
	cvt.u64.u32 	%rd2, %r11;
	setp.le.u64 	%p1, %rd5, %rd2;
	@%p1 bra 	$L__BB87_2;
	cvt.u64.u32 	%rd11, %r4;
	mov.u32 	%r13, %ctaid.y;
	cvt.u64.u32 	%rd12, %r13;
	mul.lo.s64 	%rd13, %rd5, %rd12;
	add.s64 	%rd14, %rd13, %rd11;
	add.s64 	%rd15, %rd1, %rd14;
	ld.global.u8 	%rs3, [%rd15];
	add.s64 	%rd16, %rd13, %rd2;
	add.s64 	%rd17, %rd1, %rd16;
	ld.global.u8 	%rs4, [%rd17];
	mul.lo.s16 	%rs5, %rs4, %rs3;
	st.shared.u8 	[%r5], %rs5;
	bra.uni 	$L__BB87_4;
$L__BB87_2:
	cvt.u64.u32 	%rd3, %r4;
	setp.le.u64 	%p2, %rd5, %rd3;
	@%p2 bra 	$L__BB87_4;
	mov.u32 	%r12, %ctaid.y;
	cvt.u64.u32 	%rd8, %r12;
	mad.lo.s64 	%rd9, %rd5, %rd8, %rd3;
	add.s64 	%rd10, %rd1, %rd9;
	ld.global.u8 	%rs2, [%rd10];
	st.shared.u8 	[%r5], %rs2;
$L__BB87_4:
	bar.sync 	0;
	setp.lt.u32 	%p3, %r16, 66;
	@%p3 bra 	$L__BB87_8;
$L__BB87_5:
	shr.u32 	%r7, %r16, 1;
	setp.ge.u32 	%p4, %r1, %r7;
	@%p4 bra 	$L__BB87_7;
	ld.shared.u8 	%rs6, [%r5];
	add.s32 	%r14, %r5, %r7;
	ld.shared.u8 	%rs7, [%r14];
	mul.lo.s16 	%rs8, %rs7, %rs6;
	st.shared.u8 	[%r5], %rs8;
$L__BB87_7:
	bar.sync 	0;
	setp.gt.u32 	%p5, %r16, 131;
	mov.u32 	%r16, %r7;
	@%p5 bra 	$L__BB87_5;
$L__BB87_8:
	setp.gt.u32 	%p6, %r1, 31;
	@%p6 bra 	$L__BB87_11;
	ld.volatile.shared.u8 	%rs9, [%r5];
	ld.volatile.shared.u8 	%rs10, [%r5+32];
	mul.lo.s16 	%rs11, %rs10, %rs9;
	st.volatile.shared.u8 	[%r5], %rs11;
	ld.volatile.shared.u8 	%rs12, [%r5];
	ld.volatile.shared.u8 	%rs13, [%r5+16];
	mul.lo.s16 	%rs14, %rs13, %rs12;
	st.volatile.shared.u8 	[%r5], %rs14;
	ld.volatile.shared.u8 	%rs15, [%r5];
	ld.volatile.shared.u8 	%rs16, [%r5+8];
	mul.lo.s16 	%rs17, %rs16, %rs15;
	st.volatile.shared.u8 	[%r5], %rs17;
	ld.volatile.shared.u8 	%rs18, [%r5];
	ld.volatile.shared.u8 	%rs19, [%r5+4];
	mul.lo.s16 	%rs20, %rs19, %rs18;
	st.volatile.shared.u8 	[%r5], %rs20;
	ld.volatile.shared.u8 	%rs21, [%r5];
	ld.volatile.shared.u8 	%rs22, [%r5+2];
	mul.lo.s16 	%rs23, %rs22, %rs21;
	st.volatile.shared.u8 	[%r5], %rs23;
	ld.volatile.shared.u8 	%rs24, [%r5];
	ld.volatile.shared.u8 	%rs25, [%r5+1];
	mul.lo.s16 	%rs26, %rs25, %rs24;
	st.volatile.shared.u8 	[%r5], %rs26;
	setp.ne.s32 	%p7, %r1, 0;
	@%p7 bra 	$L__BB87_11;
	ld.shared.u8 	%rs27, [nanprodsdata_i8];
	cvt.u64.u32 	%rd18, %r2;
	mov.u32 	%r15, %ctaid.y;
	cvt.u64.u32 	%rd19, %r15;
	mad.lo.s64 	%rd20, %rd6, %rd19, %rd18;
	cvta.to.global.u64 	%rd21, %rd4;
	add.s64 	%rd22, %rd21, %rd20;
	st.global.u8 	[%rd22], %rs27;
$L__BB87_11:
	ret;

}
	// .globl	contiguous_nanprod3_i8
.visible .entry contiguous_nanprod3_i8(
	.param .u64 .ptr .align 1 contiguous_nanprod3_i8_param_0,
	.param .u64 .ptr .align 1 contiguous_nanprod3_i8_param_1,
	.param .u64 .ptr .align 1 contiguous_nanprod3_i8_param_2,
	.param .u64 .ptr .align 1 contiguous_nanprod3_i8_param_3,
	.param .u64 contiguous_nanprod3_i8_param_4,
	.param .u64 contiguous_nanprod3_i8_param_5,
	.param .u64 contiguous_nanprod3_i8_param_6
)
{
	.reg .pred 	%p<38>;
	.reg .b16 	%rs<56>;
	.reg .b32 	%r<184>;
	.reg .b64 	%rd<306>;

	ld.param.u64 	%rd144, [contiguous_nanprod3_i8_param_0];
	ld.param.u64 	%rd145, [contiguous_nanprod3_i8_param_1];
	ld.param.u64 	%rd148, [contiguous_nanprod3_i8_param_2];
	ld.param.u64 	%rd149, [contiguous_nanprod3_i8_param_3];
	ld.param.u64 	%rd146, [contiguous_nanprod3_i8_param_4];
	ld.param.u64 	%rd147, [contiguous_nanprod3_i8_param_5];
	ld.param.u64 	%rd150, [contiguous_nanprod3_i8_param_6];
	cvta.to.global.u64 	%rd1, %rd149;
	cvta.to.global.u64 	%rd2, %rd148;
	mov.u32 	%r1, %tid.y;
	mov.u32 	%r2, %ntid.x;
	mov.u32 	%r3, %tid.x;
	mad.lo.s32 	%r61, %r1, %r2, %r3;
	mov.u32 	%r62, %ctaid.x;
	mad.lo.s32 	%r63, %r62, %r2, %r3;
	mov.u32 	%r4, %ctaid.y;
	mov.u32 	%r5, %ntid.y;
	mad.lo.s32 	%r64, %r4, %r5, %r1;
	mov.u32 	%r65, nanprodsdata_i8;
	add.s32 	%r7, %r65, %r61;
	mov.b16 	%rs16, 1;
	st.shared.u8 	[%r7], %rs16;
	cvt.u64.u32 	%rd3, %r63;
	setp.le.u64 	%p1, %rd147, %rd3;
	cvt.u64.u32 	%rd152, %r64;
	setp.le.u64 	%p2, %rd150, %rd152;
	or.pred  	%p3, %p1, %p2;
	@%p3 bra 	$L__BB88_76;
	cvt.u32.u64 	%r66, %rd3;
	cvt.u32.u64 	%r67, %rd147;
	mad.lo.s32 	%r175, %r64, %r67, %r66;
	cvt.u32.u64 	%r9, %rd146;
	add.s32 	%r174, %r9, -1;
	setp.lt.s32 	%p4, %r174, 0;
	mov.b64 	%rd305, 0;
	@%p4 bra 	$L__BB88_59;
	setp.lt.u32 	%p5, %r174, 7;
	mov.b64 	%rd305, 0;
	@%p5 bra 	$L__BB88_30;
	add.s32 	%r170, %r9, -4;
	and.b32  	%r68, %r9, -8;
	neg.s32 	%r169, %r68;
	mov.b64 	%rd305, 0;
$L__BB88_4:
	.pragma "nounroll";
	add.s32 	%r16, %r170, 3;
	cvt.u64.u32 	%rd5, %r175;
	mul.wide.u32 	%rd157, %r16, 8;
	add.s64 	%rd158, %rd2, %rd157;
	ld.global.u64 	%rd6, [%rd158];
	and.b64  	%rd159, %rd6, -4294967296;
	setp.ne.s64 	%p6, %rd159, 0;
	@%p6 bra 	$L__BB88_6;
	cvt.u32.u64 	%r69, %rd6;
	cvt.u32.u64 	%r70, %rd5;
	div.u32 	%r71, %r70, %r69;
	mul.lo.s32 	%r72, %r71, %r69;
	sub.s32 	%r73, %r70, %r72;
	cvt.u64.u32 	%rd270, %r71;
	cvt.u64.u32 	%rd271, %r73;
	bra.uni 	$L__BB88_7;
$L__BB88_6:
	div.s64 	%rd270, %rd5, %rd6;
	mul.lo.s64 	%rd160, %rd270, %rd6;
	sub.s64 	%rd271, %rd5, %rd160;
$L__BB88_7:
	mul.wide.u32 	%rd161, %r16, 8;
	add.s64 	%rd162, %rd1, %rd161;
	ld.global.u64 	%rd163, [%rd162];
	mad.lo.s64 	%rd13, %rd163, %rd271, %rd305;
	add.s32 	%r17, %r170, 2;
	and.b64  	%rd14, %rd270, 4294967295;
	mul.wide.u32 	%rd164, %r17, 8;
	add.s64 	%rd165, %rd2, %rd164;
	ld.global.u64 	%rd15, [%rd165];
	and.b64  	%rd166, %rd15, -4294967296;
	setp.ne.s64 	%p7, %rd166, 0;
	@%p7 bra 	$L__BB88_9;
	cvt.u32.u64 	%r74, %rd15;
	cvt.u32.u64 	%r75, %rd14;
	div.u32 	%r76, %r75, %r74;
	mul.lo.s32 	%r77, %r76, %r74;
	sub.s32 	%r78, %r75, %r77;
	cvt.u64.u32 	%rd272, %r76;
	cvt.u64.u32 	%rd273, %r78;
	bra.uni 	$L__BB88_10;
$L__BB88_9:
	div.s64 	%rd272, %rd14, %rd15;
	mul.lo.s64 	%rd167, %rd272, %rd15;
	sub.s64 	%rd273, %rd14, %rd167;
$L__BB88_10:
	mul.wide.u32 	%rd168, %r17, 8;
	add.s64 	%rd169, %rd1, %rd168;
	ld.global.u64 	%rd170, [%rd169];
	mad.lo.s64 	%rd22, %rd170, %rd273, %rd13;
	add.s32 	%r18, %r170, 1;
	and.b64  	%rd23, %rd272, 4294967295;
	mul.wide.u32 	%rd171, %r18, 8;
	add.s64 	%rd172, %rd2, %rd171;
	ld.global.u64 	%rd24, [%rd172];
	and.b64  	%rd173, %rd24, -4294967296;
	setp.ne.s64 	%p8, %rd173, 0;
	@%p8 bra 	$L__BB88_12;
	cvt.u32.u64 	%r79, %rd24;
	cvt.u32.u64 	%r80, %rd23;
	div.u32 	%r81, %r80, %r79;
	mul.lo.s32 	%r82, %r81, %r79;
	sub.s32 	%r83, %r80, %r82;
	cvt.u64.u32 	%rd274, %r81;
	cvt.u64.u32 	%rd275, %r83;
	bra.uni 	$L__BB88_13;
$L__BB88_12:
	div.s64 	%rd274, %rd23, %rd24;
	mul.lo.s64 	%rd174, %rd274, %rd24;
	sub.s64 	%rd275, %rd23, %rd174;
$L__BB88_13:
	mul.wide.u32 	%rd175, %r18, 8;
	add.s64 	%rd176, %rd1, %rd175;
	ld.global.u64 	%rd177, [%rd176];
	mad.lo.s64 	%rd31, %rd177, %rd275, %rd22;
	and.b64  	%rd32, %rd274, 4294967295;
	mul.wide.u32 	%rd178, %r170, 8;
	add.s64 	%rd179, %rd2, %rd178;
	ld.global.u64 	%rd33, [%rd179];
	and.b64  	%rd180, %rd33, -4294967296;
	setp.ne.s64 	%p9, %rd180, 0;
	@%p9 bra 	$L__BB88_15;
	cvt.u32.u64 	%r84, %rd33;
	cvt.u32.u64 	%r85, %rd32;
	div.u32 	%r86, %r85, %r84;
	mul.lo.s32 	%r87, %r86, %r84;
	sub.s32 	%r88, %r85, %r87;
	cvt.u64.u32 	%rd276, %r86;
	cvt.u64.u32 	%rd277, %r88;
	bra.uni 	$L__BB88_16;
$L__BB88_15:
	div.s64 	%rd276, %rd32, %rd33;
	mul.lo.s64 	%rd181, %rd276, %rd33;
	sub.s64 	%rd277, %rd32, %rd181;
$L__BB88_16:
	mul.wide.u32 	%rd182, %r170, 8;
	add.s64 	%rd183, %rd1, %rd182;
	ld.global.u64 	%rd184, [%rd183];
	mad.lo.s64 	%rd40, %rd184, %rd277, %rd31;
	add.s32 	%r19, %r170, -1;
	and.b64  	%rd41, %rd276, 4294967295;
	mul.wide.u32 	%rd185, %r19, 8;
	add.s64 	%rd186, %rd2, %rd185;
	ld.global.u64 	%rd42, [%rd186];
	and.b64  	%rd187, %rd42, -4294967296;
	setp.ne.s64 	%p10, %rd187, 0;
	@%p10 bra 	$L__BB88_18;
	cvt.u32.u64 	%r89, %rd42;
	cvt.u32.u64 	%r90, %rd41;
	div.u32 	%r91, %r90, %r89;
	mul.lo.s32 	%r92, %r91, %r89;
	sub.s32 	%r93, %r90, %r92;
	cvt.u64.u32 	%rd278, %r91;
	cvt.u64.u32 	%rd279, %r93;
	bra.uni 	$L__BB88_19;
$L__BB88_18:
	div.s64 	%rd278, %rd41, %rd42;
	mul.lo.s64 	%rd188, %rd278, %rd42;
	sub.s64 	%rd279, %rd41, %rd188;
$L__BB88_19:
	mul.wide.u32 	%rd189, %r19, 8;
	add.s64 	%rd190, %rd1, %rd189;
	ld.global.u64 	%rd191, [%rd190];
	mad.lo.s64 	%rd49, %rd191, %rd279, %rd40;
	add.s32 	%r20, %r170, -2;
	and.b64  	%rd50, %rd278, 4294967295;
	mul.wide.u32 	%rd192, %r20, 8;
	add.s64 	%rd193, %rd2, %rd192;
	ld.global.u64 	%rd51, [%rd193];
	and.b64  	%rd194, %rd51, -4294967296;
	setp.ne.s64 	%p11, %rd194, 0;
	@%p11 bra 	$L__BB88_21;
	cvt.u32.u64 	%r94, %rd51;
	cvt.u32.u64 	%r95, %rd50;
	div.u32 	%r96, %r95, %r94;
	mul.lo.s32 	%r97, %r96, %r94;
	sub.s32 	%r98, %r95, %r97;
	cvt.u64.u32 	%rd280, %r96;
	cvt.u64.u32 	%rd281, %r98;
	bra.uni 	$L__BB88_22;
$L__BB88_21:
	div.s64 	%rd280, %rd50, %rd51;
	mul.lo.s64 	%rd195, %rd280, %rd51;
	sub.s64 	%rd281, %rd50, %rd195;
$L__BB88_22:
	mul.wide.u32 	%rd196, %r20, 8;
	add.s64 	%rd197, %rd1, %rd196;
	ld.global.u64 	%rd198, [%rd197];
	mad.lo.s64 	%rd58, %rd198, %rd281, %rd49;
	add.s32 	%r21, %r170, -3;
	and.b64  	%rd59, %rd280, 4294967295;
	mul.wide.u32 	%rd199, %r21, 8;
	add.s64 	%rd200, %rd2, %rd199;
	ld.global.u64 	%rd60, [%rd200];
	and.b64  	%rd201, %rd60, -4294967296;
	setp.ne.s64 	%p12, %rd201, 0;
	@%p12 bra 	$L__BB88_24;
	cvt.u32.u64 	%r99, %rd60;
	cvt.u32.u64 	%r100, %rd59;
	div.u32 	%r101, %r100, %r99;
	mul.lo.s32 	%r102, %r101, %r99;
	sub.s32 	%r103, %r100, %r102;
	cvt.u64.u32 	%rd282, %r101;
	cvt.u64.u32 	%rd283, %r103;
	bra.uni 	$L__BB88_25;
$L__BB88_24:
	div.s64 	%rd282, %rd59, %rd60;
	mul.lo.s64 	%rd202, %rd282, %rd60;
	sub.s64 	%rd283, %rd59, %rd202;
$L__BB88_25:
	mul.wide.u32 	%rd203, %r21, 8;
	add.s64 	%rd204, %rd1, %rd203;
	ld.global.u64 	%rd205, [%rd204];
	mad.lo.s64 	%rd67, %rd205, %rd283, %rd58;
	and.b64  	%rd68, %rd282, 4294967295;
	add.s32 	%r104, %r170, -4;
	mul.wide.u32 	%rd206, %r104, 8;
	add.s64 	%rd207, %rd2, %rd206;
	ld.global.u64 	%rd69, [%rd207];
	and.b64  	%rd208, %rd69, -4294967296;
	setp.ne.s64 	%p13, %rd208, 0;
	@%p13 bra 	$L__BB88_27;
	cvt.u32.u64 	%r105, %rd69;
	cvt.u32.u64 	%r106, %rd68;
	div.u32 	%r107, %r106, %r105;
	mul.lo.s32 	%r108, %r107, %r105;
	sub.s32 	%r109, %r106, %r108;
	cvt.u64.u32 	%rd284, %r107;
	cvt.u64.u32 	%rd285, %r109;
	bra.uni 	$L__BB88_28;
$L__BB88_27:
	div.s64 	%rd284, %rd68, %rd69;
	mul.lo.s64 	%rd209, %rd284, %rd69;
	sub.s64 	%rd285, %rd68, %rd209;
$L__BB88_28:
	mul.wide.u32 	%rd210, %r104, 8;
	add.s64 	%rd211, %rd1, %rd210;
	ld.global.u64 	%rd212, [%rd211];
	mad.lo.s64 	%rd305, %rd212, %rd285, %rd67;
	cvt.u32.u64 	%r175, %rd284;
	add.s32 	%r170, %r170, -8;
	add.s32 	%r169, %r169, 8;
	setp.ne.s32 	%p14, %r169, 0;
	@%p14 bra 	$L__BB88_4;
	add.s32 	%r174, %r170, 3;
$L__BB88_30:
	and.b32  	%r28, %r9, 7;
	setp.eq.s32 	%p15, %r28, 0;
	@%p15 bra 	$L__BB88_59;
	and.b32  	%r29, %r9, 3;
	setp.lt.u32 	%p16, %r28, 4;
	@%p16 bra 	$L__BB88_45;
	cvt.u64.u32 	%rd79, %r175;
	mul.wide.u32 	%rd214, %r174, 8;
	add.s64 	%rd215, %rd2, %rd214;
	ld.global.u64 	%rd80, [%rd215];
	and.b64  	%rd216, %rd80, -4294967296;
	setp.ne.s64 	%p17, %rd216, 0;
	@%p17 bra 	$L__BB88_34;
	cvt.u32.u64 	%r111, %rd80;
	cvt.u32.u64 	%r112, %rd79;
	div.u32 	%r113, %r112, %r111;
	mul.lo.s32 	%r114, %r113, %r111;
	sub.s32 	%r115, %r112, %r114;
	cvt.u64.u32 	%rd288, %r113;
	cvt.u64.u32 	%rd289, %r115;
	bra.uni 	$L__BB88_35;
$L__BB88_34:
	div.s64 	%rd288, %rd79, %rd80;
	mul.lo.s64 	%rd217, %rd288, %rd80;
	sub.s64 	%rd289, %rd79, %rd217;
$L__BB88_35:
	mul.wide.u32 	%rd218, %r174, 8;
	add.s64 	%rd219, %rd1, %rd218;
	ld.global.u64 	%rd220, [%rd219];
	mad.lo.s64 	%rd87, %rd220, %rd289, %rd305;
	add.s32 	%r30, %r174, -1;
	and.b64  	%rd88, %rd288, 4294967295;
	mul.wide.u32 	%rd221, %r30, 8;
	add.s64 	%rd222, %rd2, %rd221;
	ld.global.u64 	%rd89, [%rd222];
	and.b64  	%rd223, %rd89, -4294967296;
	setp.ne.s64 	%p18, %rd223, 0;
	@%p18 bra 	$L__BB88_37;
	cvt.u32.u64 	%r116, %rd89;
	cvt.u32.u64 	%r117, %rd88;
	div.u32 	%r118, %r117, %r116;
	mul.lo.s32 	%r119, %r118, %r116;
	sub.s32 	%r120, %r117, %r119;
	cvt.u64.u32 	%rd290, %r118;
	cvt.u64.u32 	%rd291, %r120;
	bra.uni 	$L__BB88_38;
$L__BB88_37:
	div.s64 	%rd290, %rd88, %rd89;
	mul.lo.s64 	%rd224, %rd290, %rd89;
	sub.s64 	%rd291, %rd88, %rd224;
$L__BB88_38:
	mul.wide.u32 	%rd225, %r30, 8;
	add.s64 	%rd226, %rd1, %rd225;
	ld.global.u64 	%rd227, [%rd226];
	mad.lo.s64 	%rd96, %rd227, %rd291, %rd87;
	add.s32 	%r31, %r174, -2;
	and.b64  	%rd97, %rd290, 4294967295;
	mul.wide.u32 	%rd228, %r31, 8;
	add.s64 	%rd229, %rd2, %rd228;
	ld.global.u64 	%rd98, [%rd229];
	and.b64  	%rd230, %rd98, -4294967296;
	setp.ne.s64 	%p19, %rd230, 0;
	@%p19 bra 	$L__BB88_40;
	cvt.u32.u64 	%r121, %rd98;
	cvt.u32.u64 	%r122, %rd97;
	div.u32 	%r123, %r122, %r121;
	mul.lo.s32 	%r124, %r123, %r121;
	sub.s32 	%r125, %r122, %r124;
	cvt.u64.u32 	%rd292, %r123;
	cvt.u64.u32 	%rd293, %r125;
	bra.uni 	$L__BB88_41;
$L__BB88_40:
	div.s64 	%rd292, %rd97, %rd98;
	mul.lo.s64 	%rd231, %rd292, %rd98;
	sub.s64 	%rd293, %rd97, %rd231;
$L__BB88_41:
	mul.wide.u32 	%rd232, %r31, 8;
	add.s64 	%rd233, %rd1, %rd232;
	ld.global.u64 	%rd234, [%rd233];
	mad.lo.s64 	%rd105, %rd234, %rd293, %rd96;
	add.s32 	%r32, %r174, -3;
	and.b64  	%rd106, %rd292, 4294967295;
	mul.wide.u32 	%rd235, %r32, 8;
	add.s64 	%rd236, %rd2, %rd235;
	ld.global.u64 	%rd107, [%rd236];
	and.b64  	%rd237, %rd107, -4294967296;
	setp.ne.s64 	%p20, %rd237, 0;
	@%p20 bra 	$L__BB88_43;
	cvt.u32.u64 	%r126, %rd107;
	cvt.u32.u64 	%r127, %rd106;
	div.u32 	%r128, %r127, %r126;
	mul.lo.s32 	%r129, %r128, %r126;
	sub.s32 	%r130, %r127, %r129;
	cvt.u64.u32 	%rd294, %r128;
	cvt.u64.u32 	%rd295, %r130;
	bra.uni 	$L__BB88_44;
$L__BB88_43:
	div.s64 	%rd294, %rd106, %rd107;
	mul.lo.s64 	%rd238, %rd294, %rd107;
	sub.s64 	%rd295, %rd106, %rd238;
$L__BB88_44:
	mul.wide.u32 	%rd239, %r32, 8;
	add.s64 	%rd240, %rd1, %rd239;
	ld.global.u64 	%rd241, [%rd240];
	mad.lo.s64 	%rd305, %rd241, %rd295, %rd105;
	cvt.u32.u64 	%r175, %rd294;
	add.s32 	%r174, %r174, -4;
$L__BB88_45:
	setp.eq.s32 	%p21, %r29, 0;
	@%p21 bra 	$L__BB88_59;
	setp.eq.s32 	%p22, %r29, 1;
	@%p22 bra 	$L__BB88_54;
	cvt.u64.u32 	%rd117, %r175;
	mul.wide.u32 	%rd243, %r174, 8;
	add.s64 	%rd244, %rd2, %rd243;
	ld.global.u64 	%rd118, [%rd244];
	and.b64  	%rd245, %rd118, -4294967296;
	setp.ne.s64 	%p23, %rd245, 0;
	@%p23 bra 	$L__BB88_49;
	cvt.u32.u64 	%r131, %rd118;
	cvt.u32.u64 	%r132, %rd117;
	div.u32 	%r133, %r132, %r131;
	mul.lo.s32 	%r134, %r133, %r131;
	sub.s32 	%r135, %r132, %r134;
	cvt.u64.u32 	%rd298, %r133;
	cvt.u64.u32 	%rd299, %r135;
	bra.uni 	$L__BB88_50;
$L__BB88_49:
	div.s64 	%rd298, %rd117, %rd118;
	mul.lo.s64 	%rd246, %rd298, %rd118;
	sub.s64 	%rd299, %rd117, %rd246;
$L__BB88_50:
	add.s64 	%rd248, %rd1, %rd243;
	ld.global.u64 	%rd249, [%rd248];
	mad.lo.s64 	%rd125, %rd249, %rd299, %rd305;
	add.s32 	%r37, %r174, -1;
	and.b64  	%rd126, %rd298, 4294967295;
	mul.wide.u32 	%rd250, %r37, 8;
	add.s64 	%rd251, %rd2, %rd250;
	ld.global.u64 	%rd127, [%rd251];
	and.b64  	%rd252, %rd127, -4294967296;
	setp.ne.s64 	%p24, %rd252, 0;
	@%p24 bra 	$L__BB88_52;
	cvt.u32.u64 	%r136, %rd127;
	cvt.u32.u64 	%r137, %rd126;
	div.u32 	%r138, %r137, %r136;
	mul.lo.s32 	%r139, %r138, %r136;
	sub.s32 	%r140, %r137, %r139;
	cvt.u64.u32 	%rd300, %r138;
	cvt.u64.u32 	%rd301, %r140;
	bra.uni 	$L__BB88_53;
$L__BB88_52:
	div.s64 	%rd300, %rd126, %rd127;
	mul.lo.s64 	%rd253, %rd300, %rd127;
	sub.s64 	%rd301, %rd126, %rd253;
$L__BB88_53:
	add.s64 	%rd255, %rd1, %rd250;
	ld.global.u64 	%rd256, [%rd255];
	mad.lo.s64 	%rd305, %rd256, %rd301, %rd125;
	cvt.u32.u64 	%r175, %rd300;
	add.s32 	%r174, %r174, -2;
$L__BB88_54:
	and.b32  	%r141, %r9, 1;
	setp.eq.b32 	%p25, %r141, 1;
	not.pred 	%p26, %p25;
	@%p26 bra 	$L__BB88_59;
	cvt.u64.u32 	%rd137, %r175;
	mul.wide.u32 	%rd257, %r174, 8;
	add.s64 	%rd258, %rd2, %rd257;
	ld.global.u64 	%rd138, [%rd258];
	and.b64  	%rd259, %rd138, -4294967296;
	setp.ne.s64 	%p27, %rd259, 0;
	@%p27 bra 	$L__BB88_57;
	cvt.u32.u64 	%r142, %rd138;
	cvt.u32.u64 	%r143, %rd137;
	rem.u32 	%r144, %r143, %r142;
	cvt.u64.u32 	%rd304, %r144;
	bra.uni 	$L__BB88_58;
$L__BB88_57:
	rem.s64 	%rd304, %rd137, %rd138;
$L__BB88_58:
	add.s64 	%rd261, %rd1, %rd257;
	ld.global.u64 	%rd262, [%rd261];
	mad.lo.s64 	%rd305, %rd262, %rd304, %rd305;
$L__BB88_59:
	cvta.to.global.u64 	%rd263, %rd145;
	add.s64 	%rd264, %rd263, %rd305;
	ld.global.u8 	%rs17, [%rd264];
	st.shared.u8 	[%r7], %rs17;
	bar.sync 	0;
	setp.ne.s32 	%p28, %r1, 0;
	@%p28 bra 	$L__BB88_76;
	setp.gt.u32 	%p29, %r5, 1;
	@%p29 bra 	$L__BB88_62;
	mov.u32 	%r145, nanprodsdata_i8;
	add.s32 	%r146, %r145, %r3;
	ld.shared.u8 	%rs54, [%r146];
	bra.uni 	$L__BB88_75;
$L__BB88_62:
	mov.u32 	%r148, nanprodsdata_i8;
	add.s32 	%r42, %r148, %r3;
	ld.shared.u8 	%rs54, [%r42];
	add.s32 	%r43, %r5, -1;
	add.s32 	%r149, %r5, -2;
	and.b32  	%r44, %r43, 7;
	setp.lt.u32 	%p30, %r149, 7;
	mov.b32 	%r182, 1;
	@%p30 bra 	$L__BB88_66;
	and.b32  	%r151, %r43, -8;
	neg.s32 	%r180, %r151;
	add.s32 	%r152, %r3, %r2;
	add.s32 	%r178, %r148, %r152;
	shl.b32 	%r47, %r2, 3;
	mov.b32 	%r179, 0;
$L__BB88_64:
	.pragma "nounroll";
	ld.shared.u8 	%rs19, [%r178];
	mul.lo.s16 	%rs20, %rs19, %rs54;
	add.s32 	%r154, %r178, %r2;
	ld.shared.u8 	%rs21, [%r154];
	mul.lo.s16 	%rs22, %rs21, %rs20;
	add.s32 	%r155, %r154, %r2;
	ld.shared.u8 	%rs23, [%r155];
	mul.lo.s16 	%rs24, %rs23, %rs22;
	add.s32 	%r156, %r155, %r2;
	ld.shared.u8 	%rs25, [%r156];
	mul.lo.s16 	%rs26, %rs25, %rs24;
	add.s32 	%r157, %r156, %r2;
	ld.shared.u8 	%rs27, [%r157];
	mul.lo.s16 	%rs28, %rs27, %rs26;
	add.s32 	%r158, %r157, %r2;
	ld.shared.u8 	%rs29, [%r158];
	mul.lo.s16 	%rs30, %rs29, %rs28;
	add.s32 	%r159, %r158, %r2;
	ld.shared.u8 	%rs31, [%r159];
	mul.lo.s16 	%rs32, %rs31, %rs30;
	add.s32 	%r160, %r159, %r2;
	ld.shared.u8 	%rs33, [%r160];
	mul.lo.s16 	%rs54, %rs33, %rs32;
	add.s32 	%r180, %r180, 8;
	add.s32 	%r179, %r179, 8;
	add.s32 	%r178, %r178, %r47;
	setp.ne.s32 	%p31, %r180, 0;
	@%p31 bra 	$L__BB88_64;
	add.s32 	%r182, %r179, 1;
$L__BB88_66:
	setp.eq.s32 	%p32, %r44, 0;
	@%p32 bra 	$L__BB88_74;
	and.b32  	%r56, %r43, 3;
	setp.lt.u32 	%p33, %r44, 4;
	@%p33 bra 	$L__BB88_69;
	mad.lo.s32 	%r161, %r182, %r2, %r42;
	ld.shared.u8 	%rs35, [%r161];
	mul.lo.s16 	%rs36, %rs35, %rs54;
	add.s32 	%r162, %r161, %r2;
	ld.shared.u8 	%rs37, [%r162];
	mul.lo.s16 	%rs38, %rs37, %rs36;
	add.s32 	%r163, %r162, %r2;
	ld.shared.u8 	%rs39, [%r163];
	mul.lo.s16 	%rs40, %rs39, %rs38;
	add.s32 	%r164, %r163, %r2;
	ld.shared.u8 	%rs41, [%r164];
	mul.lo.s16 	%rs54, %rs41, %rs40;
	add.s32 	%r182, %r182, 4;
$L__BB88_69:
	setp.eq.s32 	%p34, %r56, 0;
	@%p34 bra 	$L__BB88_74;
	setp.eq.s32 	%p35, %r56, 1;
	@%p35 bra 	$L__BB88_72;
	mad.lo.s32 	%r165, %r182, %r2, %r42;
	ld.shared.u8 	%rs43, [%r165];
	mul.lo.s16 	%rs44, %rs43, %rs54;
	add.s32 	%r166, %r165, %r2;
	ld.shared.u8 	%rs45, [%r166];
	mul.lo.s16 	%rs54, %rs45, %rs44;
	add.s32 	%r182, %r182, 2;
$L__BB88_72:
	and.b32  	%r167, %r43, 1;
	setp.eq.b32 	%p36, %r167, 1;
	not.pred 	%p37, %p36;
	@%p37 bra 	$L__BB88_74;
	mad.lo.s32 	%r168, %r182, %r2, %r42;
	ld.shared.u8 	%rs46, [%r168];
	mul.lo.s16 	%rs54, %rs46, %rs54;
$L__BB88_74:
	st.shared.u8 	[%r42], %rs54;
$L__BB88_75:
	cvt.u64.u32 	%rd265, %r4;
	mad.lo.s64 	%rd266, %rd147, %rd265, %rd3;
	cvta.to.global.u64 	%rd267, %rd144;
	add.s64 	%rd268, %rd267, %rd266;
	st.global.u8 	[%rd268], %rs54;
$L__BB88_76:
	ret;

}
	// .globl	contiguous_nanprod33_i8
.visible .entry contiguous_nanprod33_i8(
	.param .u64 .ptr .align 1 contiguous_nanprod33_i8_param_0,
	.param .u64 .ptr .align 1 contiguous_nanprod33_i8_param_1,
	.param .u64 contiguous_nanprod33_i8_param_2,
	.param .u64 contiguous_nanprod33_i8_param_3,
	.param .u64 contiguous_nanprod33_i8_param_4
)
{
	.reg .pred 	%p<14>;
	.reg .b16 	%rs<56>;
	.reg .b32 	%r<65>;
	.reg .b64 	%rd<15>;

	ld.param.u64 	%rd2, [contiguous_nanprod33_i8_param_0];
	ld.param.u64 	%rd3, [contiguous_nanprod33_i8_param_1];
	ld.param.u64 	%rd4, [contiguous_nanprod33_i8_param_3];
	ld.param.u64 	%rd5, [contiguous_nanprod33_i8_param_4];
	mov.u32 	%r1, %tid.y;
	mov.u32 	%r2, %ntid.x;
	mov.u32 	%r3, %tid.x;
	mad.lo.s32 	%r27, %r1, %r2, %r3;
	mov.u32 	%r28, %ctaid.x;
	mad.lo.s32 	%r29, %r28, %r2, %r3;
	mov.u32 	%r4, %ctaid.y;
	mov.u32 	%r5, %ntid.y;
	mad.lo.s32 	%r30, %r4, %r5, %r1;
	mov.u32 	%r31, nanprodsdata_i8;
	add.s32 	%r7, %r31, %r27;
	mov.b16 	%rs16, 1;
	st.shared.u8 	[%r7], %rs16;
	cvt.u64.u32 	%rd1, %r29;
	setp.le.u64 	%p1, %rd4, %rd1;
	cvt.u64.u32 	%rd7, %r30;
	setp.le.u64 	%p2, %rd5, %rd7;
	or.pred  	%p3, %p1, %p2;
	@%p3 bra 	$L__BB89_18;
	cvt.u32.u64 	%r32, %rd1;
	cvta.to.global.u64 	%rd8, %rd3;
	cvt.u32.u64 	%r33, %rd4;
	mad.lo.s32 	%r34, %r30, %r33, %r32;
	cvt.u64.u32 	%rd9, %r34;
	add.s64 	%rd10, %rd8, %rd9;
	ld.global.u8 	%rs17, [%rd10];
	st.shared.u8 	[%r7], %rs17;
	bar.sync 	0;
	setp.ne.s32 	%p4, %r1, 0;
	@%p4 bra 	$L__BB89_18;
	setp.gt.u32 	%p5, %r5, 1;
	@%p5 bra 	$L__BB89_4;
	add.s32 	%r36, %r31, %r3;
	ld.shared.u8 	%rs54, [%r36];
	bra.uni 	$L__BB89_17;
$L__BB89_4:
	add.s32 	%r8, %r31, %r3;
	ld.shared.u8 	%rs54, [%r8];
	add.s32 	%r9, %r5, -1;
	add.s32 	%r39, %r5, -2;
	and.b32  	%r10, %r9, 7;
	setp.lt.u32 	%p6, %r39, 7;
	mov.b32 	%r63, 1;
	@%p6 bra 	$L__BB89_8;
	and.b32  	%r41, %r9, -8;
	neg.s32 	%r61, %r41;
	add.s32 	%r42, %r3, %r2;
	add.s32 	%r59, %r31, %r42;
	shl.b32 	%r13, %r2, 3;
	mov.b32 	%r60, 0;
$L__BB89_6:
	.pragma "nounroll";
	ld.shared.u8 	%rs19, [%r59];
	mul.lo.s16 	%rs20, %rs19, %rs54;
	add.s32 	%r44, %r59, %r2;
	ld.shared.u8 	%rs21, [%r44];
	mul.lo.s16 	%rs22, %rs21, %rs20;
	add.s32 	%r45, %r44, %r2;
	ld.shared.u8 	%rs23, [%r45];
	mul.lo.s16 	%rs24, %rs23, %rs22;
	add.s32 	%r46, %r45, %r2;
	ld.shared.u8 	%rs25, [%r46];
	mul.lo.s16 	%rs26, %rs25, %rs24;
	add.s32 	%r47, %r46, %r2;
	ld.shared.u8 	%rs27, [%r47];
	mul.lo.s16 	%rs28, %rs27, %rs26;
	add.s32 	%r48, %r47, %r2;
	ld.shared.u8 	%rs29, [%r48];
	mul.lo.s16 	%rs30, %rs29, %rs28;
	add.s32 	%r49, %r48, %r2;
	ld.shared.u8 	%rs31, [%r49];
	mul.lo.s16 	%rs32, %rs31, %rs30;
	add.s32 	%r50, %r49, %r2;
	ld.shared.u8 	%rs33, [%r50];
	mul.lo.s16 	%rs54, %rs33, %rs32;
	add.s32 	%r61, %r61, 8;
	add.s32 	%r60, %r60, 8;
	add.s32 	%r59, %r59, %r13;
	setp.ne.s32 	%p7, %r61, 0;
	@%p7 bra 	$L__BB89_6;
	add.s32 	%r63, %r60, 1;
$L__BB89_8:
	setp.eq.s32 	%p8, %r10, 0;
	@%p8 bra 	$L__BB89_16;
	and.b32  	%r22, %r9, 3;
	setp.lt.u32 	%p9, %r10, 4;
	@%p9 bra 	$L__BB89_11;
	mad.lo.s32 	%r51, %r63, %r2, %r8;
	ld.shared.u8 	%rs35, [%r51];
	mul.lo.s16 	%rs36, %rs35, %rs54;
	add.s32 	%r52, %r51, %r2;
	ld.shared.u8 	%rs37, [%r52];
	mul.lo.s16 	%rs38, %rs37, %rs36;
	add.s32 	%r53, %r52, %r2;
	ld.shared.u8 	%rs39, [%r53];
	mul.lo.s16 	%rs40, %rs39, %rs38;
	add.s32 	%r54, %r53, %r2;
	ld.shared.u8 	%rs41, [%r54];
	mul.lo.s16 	%rs54, %rs41, %rs40;
	add.s32 	%r63, %r63, 4;
$L__BB89_11:
	setp.eq.s32 	%p10, %r22, 0;
	@%p10 bra 	$L__BB89_16;
	setp.eq.s32 	%p11, %r22, 1;
	@%p11 bra 	$L__BB89_14;
	mad.lo.s32 	%r55, %r63, %r2, %r8;
	ld.shared.u8 	%rs43, [%r55];
	mul.lo.s16 	%rs44, %rs43, %rs54;
	add.s32 	%r56, %r55, %r2;
	ld.shared.u8 	%rs45, [%r56];
	mul.lo.s16 	%rs54, %rs45, %rs44;
	add.s32 	%r63, %r63, 2;
$L__BB89_14:
	and.b32  	%r57, %r9, 1;
	setp.eq.b32 	%p12, %r57, 1;
	not.pred 	%p13, %p12;
	@%p13 bra 	$L__BB89_16;
	mad.lo.s32 	%r58, %r63, %r2, %r8;
	ld.shared.u8 	%rs46, [%r58];
	mul.lo.s16 	%rs54, %rs46, %rs54;
$L__BB89_16:
	st.shared.u8 	[%r8], %rs54;
$L__BB89_17:
	cvt.u64.u32 	%rd11, %r4;
	mad.lo.s64 	%rd12, %rd4, %rd11, %rd1;
	cvta.to.global.u64 	%rd13, %rd2;
	add.s64 	%rd14, %rd13, %rd12;
	st.global.u8 	[%rd14], %rs54;
$L__BB89_18:
	ret;

}
	// .globl	contiguous_nanprod_i16
.visible .entry contiguous_nanprod_i16(
	.param .u64 .ptr .align 1 contiguous_nanprod_i16_param_0,
	.param .u64 .ptr .align 1 contiguous_nanprod_i16_param_1,
	.param .u64 contiguous_nanprod_i16_param_2
)
{
	.reg .pred 	%p<8>;
	.reg .b16 	%rs<28>;
	.reg .b32 	%r<16>;
	.reg .b64 	%rd<16>;

	ld.param.u64 	%rd4, [contiguous_nanprod_i16_param_0];
	ld.param.u64 	%rd6, [contiguous_nanprod_i16_param_1];
	ld.param.u64 	%rd5, [contiguous_nanprod_i16_param_2];
	cvta.to.global.u64 	%rd1, %rd6;
	mov.u32 	%r1, %tid.x;
	mov.u32 	%r2, %ctaid.x;
	mov.u32 	%r15, %ntid.x;
	mul.lo.s32 	%r8, %r2, %r15;
	shl.b32 	%r9, %r8, 1;
	add.s32 	%r4, %r9, %r1;
	shl.b32 	%r10, %r1, 1;
	mov.u32 	%r11, nanprodsdata_i16;
	add.s32 	%r5, %r11, %r10;
	mov.b16 	%rs1, 1;
	st.shared.u16 	[%r5], %rs1;
	add.s32 	%r12, %r4, %r15;
	cvt.u64.u32 	%rd2, %r12;
	setp.le.u64 	%p1, %rd5, %rd2;
	@%p1 bra 	$L__BB90_2;
	mul.wide.u32 	%rd9, %r4, 2;
	add.s64 	%rd10, %rd1, %rd9;
	ld.global.u16 	%rs3, [%rd10];
	shl.b64 	%rd11, %rd2, 1;
	add.s64 	%rd12, %rd1, %rd11;
	ld.global.u16 	%rs4, [%rd12];
	mul.lo.s16 	%rs5, %rs4, %rs3;
	st.shared.u16 	[%r5], %rs5;
	bra.uni 	$L__BB90_4;
$L__BB90_2:
	cvt.u64.u32 	%rd3, %r4;
	setp.le.u64 	%p2, %rd5, %rd3;
	@%p2 bra 	$L__BB90_4;
	shl.b64 	%rd7, %rd3, 1;
	add.s64 	%rd8, %rd1, %rd7;
	ld.global.u16 	%rs2, [%rd8];
	st.shared.u16 	[%r5], %rs2;
$L__BB90_4:
	bar.sync 	0;
	setp.lt.u32 	%p3, %r15, 66;
	@%p3 bra 	$L__BB90_8;
$L__BB90_5:
	shr.u32 	%r7, %r15, 1;
	setp.ge.u32 	%p4, %r1, %r7;
	@%p4 bra 	$L__BB90_7;
	ld.shared.u16 	%rs6, [%r5];
	and.b32  	%r13, %r15, 2046;
	add.s32 	%r14, %r5, %r13;
	ld.shared.u16 	%rs7, [%r14];
	mul.lo.s16 	%rs8, %rs7, %rs6;
	st.shared.u16 	[%r5], %rs8;
$L__BB90_7:
	bar.sync 	0;
	setp.gt.u32 	%p5, %r15, 131;
	mov.u32 	%r15, %r7;
	@%p5 bra 	$L__BB90_5;
$L__BB90_8:
	setp.gt.u32 	%p6, %r1, 31;
	@%p6 bra 	$L__BB90_11;
	ld.volatile.shared.u16 	%rs9, [%r5];
	ld.volatile.shared.u16 	%rs10, [%r5+64];
	mul.lo.s16 	%rs11, %rs10, %rs9;
	st.volatile.shared.u16 	[%r5], %rs11;
	ld.volatile.shared.u16 	%rs12, [%r5];
	ld.volatile.shared.u16 	%rs13, [%r5+32];
	mul.lo.s16 	%rs14, %rs13, %rs12;
	st.volatile.shared.u16 	[%r5], %rs14;
	ld.volatile.shared.u16 	%rs15, [%r5];
	ld.volatile.shared.u16 	%rs16, [%r5+16];
	mul.lo.s16 	%rs17, %rs16, %rs15;
	st.volatile.shared.u16 	[%r5], %rs17;
	ld.volatile.shared.u16 	%rs18, [%r5];
	ld.volatile.shared.u16 	%rs19, [%r5+8];
	mul.lo.s16 	%rs20, %rs19, %rs18;
	st.volatile.shared.u16 	[%r5], %rs20;
	ld.volatile.shared.u16 	%rs21, [%r5];
	ld.volatile.shared.u16 	%rs22, [%r5+4];
	mul.lo.s16 	%rs23, %rs22, %rs21;
	st.volatile.shared.u16 	[%r5], %rs23;
	ld.volatile.shared.u16 	%rs24, [%r5];
	ld.volatile.shared.u16 	%rs25, [%r5+2];
	mul.lo.s16 	%rs26, %rs25, %rs24;
	st.volatile.shared.u16 	[%r5], %rs26;
	setp.ne.s32 	%p7, %r1, 0;
	@%p7 bra 	$L__BB90_11;
	ld.shared.u16 	%rs27, [nanprodsdata_i16];
	cvta.to.global.u64 	%rd13, %rd4;
	mul.wide.u32 	%rd14, %r2, 2;
	add.s64 	%rd15, %rd13, %rd14;
	st.global.u16 	[%rd15], %rs27;
$L__BB90_11:
	ret;

}
	// .globl	uncontiguous_nanprod_i16
.visible .entry uncontiguous_nanprod_i16(
	.param .u64 .ptr .align 1 uncontiguous_nanprod_i16_param_0,
	.param .u64 .ptr .align 1 uncontiguous_nanprod_i16_param_1,
	.param .u64 .ptr .align 1 uncontiguous_nanprod_i16_param_2,
	.param .u64 .ptr .align 1 uncontiguous_nanprod_i16_param_3,
	.param .u64 uncontiguous_nanprod_i16_param_4,
	.param .u64 uncontiguous_nanprod_i16_param_5
)
{
	.reg .pred 	%p<53>;
	.reg .b16 	%rs<28>;
	.reg .b32 	%r<212>;
	.reg .b64 	%rd<558>;

	ld.param.u64 	%rd260, [uncontiguous_nanprod_i16_param_0];
	ld.param.u64 	%rd263, [uncontiguous_nanprod_i16_param_1];
	ld.param.u64 	%rd264, [uncontiguous_nanprod_i16_param_2];
	ld.param.u64 	%rd265, [uncontiguous_nanprod_i16_param_3];
	ld.param.u64 	%rd261, [uncontiguous_nanprod_i16_param_4];
	ld.param.u64 	%rd262, [uncontiguous_nanprod_i16_param_5];
	cvta.to.global.u64 	%rd1, %rd265;
	cvta.to.global.u64 	%rd2, %rd264;
	cvta.to.global.u64 	%rd3, %rd263;
	mov.u32 	%r1, %tid.x;
	mov.u32 	%r2, %ctaid.x;
	mov.u32 	%r211, %ntid.x;
	mul.lo.s32 	%r52, %r2, %r211;
	shl.b32 	%r53, %r52, 1;
	add.s32 	%r4, %r53, %r1;
	shl.b32 	%r54, %r1, 1;
	mov.u32 	%r55, nanprodsdata_i16;
	add.s32 	%r5, %r55, %r54;
	mov.b16 	%rs1, 1;
	st.shared.u16 	[%r5], %rs1;
	add.s32 	%r56, %r4, %r211;
	cvt.u64.u32 	%rd511, %r56;
	setp.le.u64 	%p1, %rd262, %rd511;
	@%p1 bra 	$L__BB91_54;
	cvt.u32.u64 	%r6, %rd261;
	add.s32 	%r205, %r6, -1;
	setp.lt.s32 	%p27, %r205, 0;
	mov.b64 	%rd515, 0;
	mov.u64 	%rd516, %rd515;
	@%p27 bra 	$L__BB91_53;
	cvt.u64.u32 	%rd512, %r4;
	setp.lt.u32 	%p28, %r205, 3;
	mov.b64 	%rd516, 0;
	mov.u64 	%rd515, %rd516;
	@%p28 bra 	$L__BB91_30;
	add.s32 	%r203, %r6, -2;
	and.b32  	%r132, %r6, -4;
	neg.s32 	%r202, %r132;
	mov.b64 	%rd516, 0;
$L__BB91_4:
	.pragma "nounroll";
	add.s32 	%r12, %r203, 1;
	mul.wide.u32 	%rd397, %r12, 8;
	add.s64 	%rd398, %rd2, %rd397;
	ld.global.u64 	%rd10, [%rd398];
	or.b64  	%rd399, %rd512, %rd10;
	and.b64  	%rd400, %rd399, -4294967296;
	setp.ne.s64 	%p29, %rd400, 0;
	@%p29 bra 	$L__BB91_6;
	cvt.u32.u64 	%r133, %rd10;
	cvt.u32.u64 	%r134, %rd512;
	div.u32 	%r135, %r134, %r133;
	mul.lo.s32 	%r136, %r135, %r133;
	sub.s32 	%r137, %r134, %r136;
	cvt.u64.u32 	%rd477, %r135;
	cvt.u64.u32 	%rd478, %r137;
	bra.uni 	$L__BB91_7;
$L__BB91_6:
	div.s64 	%rd477, %rd512, %rd10;
	mul.lo.s64 	%rd401, %rd477, %rd10;
	sub.s64 	%rd478, %rd512, %rd401;
$L__BB91_7:
	mul.wide.u32 	%rd402, %r12, 8;
	add.s64 	%rd403, %rd1, %rd402;
	ld.global.u64 	%rd17, [%rd403];
	mad.lo.s64 	%rd18, %rd17, %rd478, %rd515;
	or.b64  	%rd404, %rd511, %rd10;
	and.b64  	%rd405, %rd404, -4294967296;
	setp.ne.s64 	%p30, %rd405, 0;
	@%p30 bra 	$L__BB91_9;
	cvt.u32.u64 	%r138, %rd10;
	cvt.u32.u64 	%r139, %rd511;
	div.u32 	%r140, %r139, %r138;
	mul.lo.s32 	%r141, %r140, %r138;
	sub.s32 	%r142, %r139, %r141;
	cvt.u64.u32 	%rd479, %r140;
	cvt.u64.u32 	%rd480, %r142;
	bra.uni 	$L__BB91_10;
$L__BB91_9:
	div.s64 	%rd479, %rd511, %rd10;
	mul.lo.s64 	%rd406, %rd479, %rd10;
	sub.s64 	%rd480, %rd511, %rd406;
$L__BB91_10:
	mad.lo.s64 	%rd25, %rd480, %rd17, %rd516;
	add.s32 	%r13, %r203, -2;
	mul.wide.u32 	%rd407, %r203, 8;
	add.s64 	%rd408, %rd2, %rd407;
	ld.global.u64 	%rd26, [%rd408];
	or.b64  	%rd409, %rd477, %rd26;
	and.b64  	%rd410, %rd409, -4294967296;
	setp.ne.s64 	%p31, %rd410, 0;
	@%p31 bra 	$L__BB91_12;
	cvt.u32.u64 	%r143, %rd26;
	cvt.u32.u64 	%r144, %rd477;
	div.u32 	%r145, %r144, %r143;
	mul.lo.s32 	%r146, %r145, %r143;
	sub.s32 	%r147, %r144, %r146;
	cvt.u64.u32 	%rd481, %r145;
	cvt.u64.u32 	%rd482, %r147;
	bra.uni 	$L__BB91_13;
$L__BB91_12:
	div.s64 	%rd481, %rd477, %rd26;
	mul.lo.s64 	%rd411, %rd481, %rd26;
	sub.s64 	%rd482, %rd477, %rd411;
$L__BB91_13:
	mul.wide.u32 	%rd412, %r203, 8;
	add.s64 	%rd413, %rd1, %rd412;
	ld.global.u64 	%rd33, [%rd413];
	mad.lo.s64 	%rd34, %rd33, %rd482, %rd18;
	or.b64  	%rd414, %rd479, %rd26;
	and.b64  	%rd415, %rd414, -4294967296;
	setp.ne.s64 	%p32, %rd415, 0;
	@%p32 bra 	$L__BB91_15;
	cvt.u32.u64 	%r148, %rd26;
	cvt.u32.u64 	%r149, %rd479;
	div.u32 	%r150, %r149, %r148;
	mul.lo.s32 	%r151, %r150, %r148;
	sub.s32 	%r152, %r149, %r151;
	cvt.u64.u32 	%rd483, %r150;
	cvt.u64.u32 	%rd484, %r152;
	bra.uni 	$L__BB91_16;
$L__BB91_15:
	div.s64 	%rd483, %rd479, %rd26;
	mul.lo.s64 	%rd416, %rd483, %rd26;
	sub.s64 	%rd484, %rd479, %rd416;
$L__BB91_16:
	mad.lo.s64 	%rd41, %rd484, %rd33, %rd25;
	add.s32 	%r14, %r203, -1;
	mul.wide.u32 	%rd417, %r14, 8;
	add.s64 	%rd418, %rd2, %rd417;
	ld.global.u64 	%rd42, [%rd418];
	or.b64  	%rd419, %rd481, %rd42;
	and.b64  	%rd420, %rd419, -4294967296;
	setp.ne.s64 	%p33, %rd420, 0;
	@%p33 bra 	$L__BB91_18;
	cvt.u32.u64 	%r153, %rd42;
	cvt.u32.u64 	%r154, %rd481;
	div.u32 	%r155, %r154, %r153;
	mul.lo.s32 	%r156, %r155, %r153;
	sub.s32 	%r157, %r154, %r156;
	cvt.u64.u32 	%rd485, %r155;
	cvt.u64.u32 	%rd486, %r157;
	bra.uni 	$L__BB91_19;
$L__BB91_18:
	div.s64 	%rd485, %rd481, %rd42;
	mul.lo.s64 	%rd421, %rd485, %rd42;
	sub.s64 	%rd486, %rd481, %rd421;
$L__BB91_19:
	mul.wide.u32 	%rd422, %r14, 8;
	add.s64 	%rd423, %rd1, %rd422;
	ld.global.u64 	%rd49, [%rd423];
	mad.lo.s64 	%rd50, %rd49, %rd486, %rd34;
	or.b64  	%rd424, %rd483, %rd42;
	and.b64  	%rd425, %rd424, -4294967296;
	setp.ne.s64 	%p34, %rd425, 0;
	@%p34 bra 	$L__BB91_21;
	cvt.u32.u64 	%r158, %rd42;
	cvt.u32.u64 	%r159, %rd483;
	div.u32 	%r160, %r159, %r158;
	mul.lo.s32 	%r161, %r160, %r158;
	sub.s32 	%r162, %r159, %r161;
	cvt.u64.u32 	%rd487, %r160;
	cvt.u64.u32 	%rd488, %r162;
	bra.uni 	$L__BB91_22;
$L__BB91_21:
	div.s64 	%rd487, %rd483, %rd42;
	mul.lo.s64 	%rd426, %rd487, %rd42;
	sub.s64 	%rd488, %rd483, %rd426;
$L__BB91_22:
	mad.lo.s64 	%rd57, %rd488, %rd49, %rd41;
	mul.wide.u32 	%rd427, %r13, 8;
	add.s64 	%rd428, %rd2, %rd427;
	ld.global.u64 	%rd58, [%rd428];
	or.b64  	%rd429, %rd485, %rd58;
	and.b64  	%rd430, %rd429, -4294967296;
	setp.ne.s64 	%p35, %rd430, 0;
	@%p35 bra 	$L__BB91_24;
	cvt.u32.u64 	%r163, %rd58;
	cvt.u32.u64 	%r164, %rd485;
	div.u32 	%r165, %r164, %r163;
	mul.lo.s32 	%r166, %r165, %r163;
	sub.s32 	%r167, %r164, %r166;
	cvt.u64.u32 	%rd512, %r165;
	cvt.u64.u32 	%rd490, %r167;
	bra.uni 	$L__BB91_25;
$L__BB91_24:
	div.s64 	%rd512, %rd485, %rd58;
	mul.lo.s64 	%rd431, %rd512, %rd58;
	sub.s64 	%rd490, %rd485, %rd431;
$L__BB91_25:
	mul.wide.u32 	%rd432, %r13, 8;
	add.s64 	%rd433, %rd1, %rd432;
	ld.global.u64 	%rd65, [%rd433];
	mad.lo.s64 	%rd515, %rd65, %rd490, %rd50;
	or.b64  	%rd434, %rd487, %rd58;
	and.b64  	%rd435, %rd434, -4294967296;
	setp.ne.s64 	%p36, %rd435, 0;
	@%p36 bra 	$L__BB91_27;
	cvt.u32.u64 	%r168, %rd58;
	cvt.u32.u64 	%r169, %rd487;
	div.u32 	%r170, %r169, %r168;
	mul.lo.s32 	%r171, %r170, %r168;
	sub.s32 	%r172, %r169, %r171;
	cvt.u64.u32 	%rd511, %r170;
	cvt.u64.u32 	%rd492, %r172;
	bra.uni 	$L__BB91_28;
$L__BB91_27:
	div.s64 	%rd511, %rd487, %rd58;
	mul.lo.s64 	%rd436, %rd511, %rd58;
	sub.s64 	%rd492, %rd487, %rd436;
$L__BB91_28:
	mad.lo.s64 	%rd516, %rd492, %rd65, %rd57;
	add.s32 	%r203, %r203, -4;
	add.s32 	%r202, %r202, 4;
	setp.ne.s32 	%p37, %r202, 0;
	@%p37 bra 	$L__BB91_4;
	add.s32 	%r205, %r203, 1;
$L__BB91_30:
	and.b32  	%r19, %r6, 3;
	setp.eq.s32 	%p38, %r19, 0;
	@%p38 bra 	$L__BB91_53;
	setp.eq.s32 	%p39, %r19, 1;
	@%p39 bra 	$L__BB91_45;
	mul.wide.u32 	%rd438, %r205, 8;
	add.s64 	%rd439, %rd2, %rd438;
	ld.global.u64 	%rd80, [%rd439];
	or.b64  	%rd440, %rd512, %rd80;
	and.b64  	%rd441, %rd440, -4294967296;
	setp.ne.s64 	%p40, %rd441, 0;
	@%p40 bra 	$L__BB91_34;
	cvt.u32.u64 	%r173, %rd80;
	cvt.u32.u64 	%r174, %rd512;
	div.u32 	%r175, %r174, %r173;
	mul.lo.s32 	%r176, %r175, %r173;
	sub.s32 	%r177, %r174, %r176;
	cvt.u64.u32 	%rd499, %r175;
	cvt.u64.u32 	%rd500, %r177;
	bra.uni 	$L__BB91_35;
$L__BB91_34:
	div.s64 	%rd499, %rd512, %rd80;
	mul.lo.s64 	%rd442, %rd499, %rd80;
	sub.s64 	%rd500, %rd512, %rd442;
$L__BB91_35:
	add.s64 	%rd444, %rd1, %rd438;
	ld.global.u64 	%rd87, [%rd444];
	mad.lo.s64 	%rd88, %rd87, %rd500, %rd515;
	or.b64  	%rd445, %rd511, %rd80;
	and.b64  	%rd446, %rd445, -4294967296;
	setp.ne.s64 	%p41, %rd446, 0;
	@%p41 bra 	$L__BB91_37;
	cvt.u32.u64 	%r178, %rd80;
	cvt.u32.u64 	%r179, %rd511;
	div.u32 	%r180, %r179, %r178;
	mul.lo.s32 	%r181, %r180, %r178;
	sub.s32 	%r182, %r179, %r181;
	cvt.u64.u32 	%rd501, %r180;
	cvt.u64.u32 	%rd502, %r182;
	bra.uni 	$L__BB91_38;
$L__BB91_37:
	div.s64 	%rd501, %rd511, %rd80;
	mul.lo.s64 	%rd447, %rd501, %rd80;
	sub.s64 	%rd502, %rd511, %rd447;
$L__BB91_38:
	mad.lo.s64 	%rd95, %rd502, %rd87, %rd516;
	add.s32 	%r20, %r205, -1;
	mul.wide.u32 	%rd448, %r20, 8;
	add.s64 	%rd449, %rd2, %rd448;
	ld.global.u64 	%rd96, [%rd449];
	or.b64  	%rd450, %rd499, %rd96;
	and.b64  	%rd451, %rd450, -4294967296;
	setp.ne.s64 	%p42, %rd451, 0;
	@%p42 bra 	$L__BB91_40;
	cvt.u32.u64 	%r183, %rd96;
	cvt.u32.u64 	%r184, %rd499;
	div.u32 	%r185, %r184, %r183;
	mul.lo.s32 	%r186, %r185, %r183;
	sub.s32 	%r187, %r184, %r186;
	cvt.u64.u32 	%rd512, %r185;
	cvt.u64.u32 	%rd504, %r187;
	bra.uni 	$L__BB91_41;
$L__BB91_40:
	div.s64 	%rd512, %rd499, %rd96;
	mul.lo.s64 	%rd452, %rd512, %rd96;
	sub.s64 	%rd504, %rd499, %rd452;
$L__BB91_41:
	add.s64 	%rd454, %rd1, %rd448;
	ld.global.u64 	%rd103, [%rd454];
	mad.lo.s64 	%rd515, %rd103, %rd504, %rd88;
	or.b64  	%rd455, %rd501, %rd96;
	and.b64  	%rd456, %rd455, -4294967296;
	setp.ne.s64 	%p43, %rd456, 0;
	@%p43 bra 	$L__BB91_43;
	cvt.u32.u64 	%r188, %rd96;
	cvt.u32.u64 	%r189, %rd501;
	div.u32 	%r190, %r189, %r188;
	mul.lo.s32 	%r191, %r190, %r188;
	sub.s32 	%r192, %r189, %r191;
	cvt.u64.u32 	%rd511, %r190;
	cvt.u64.u32 	%rd506, %r192;
	bra.uni 	$L__BB91_44;
$L__BB91_43:
	div.s64 	%rd511, %rd501, %rd96;
	mul.lo.s64 	%rd457, %rd511, %rd96;
	sub.s64 	%rd506, %rd501, %rd457;
$L__BB91_44:
	mad.lo.s64 	%rd516, %rd506, %rd103, %rd95;
	add.s32 	%r205, %r205, -2;
$L__BB91_45:
	and.b32  	%r193, %r6, 1;
	setp.eq.b32 	%p44, %r193, 1;
	not.pred 	%p45, %p44;
	@%p45 bra 	$L__BB91_53;
	mul.wide.u32 	%rd458, %r205, 8;
	add.s64 	%rd459, %rd2, %rd458;
	ld.global.u64 	%rd118, [%rd459];
	or.b64  	%rd460, %rd512, %rd118;
	and.b64  	%rd461, %rd460, -4294967296;
	setp.ne.s64 	%p46, %rd461, 0;
	@%p46 bra 	$L__BB91_48;
	cvt.u32.u64 	%r194, %rd118;
	cvt.u32.u64 	%r195, %rd512;
	rem.u32 	%r196, %r195, %r194;
	cvt.u64.u32 	%rd513, %r196;
	bra.uni 	$L__BB91_49;
$L__BB91_48:
	rem.s64 	%rd513, %rd512, %rd118;
$L__BB91_49:
	add.s64 	%rd463, %rd1, %rd458;
	ld.global.u64 	%rd122, [%rd463];
	mad.lo.s64 	%rd515, %rd122, %rd513, %rd515;
	or.b64  	%rd464, %rd511, %rd118;
	and.b64  	%rd465, %rd464, -4294967296;
	setp.ne.s64 	%p47, %rd465, 0;
	@%p47 bra 	$L__BB91_51;
	cvt.u32.u64 	%r197, %rd118;
	cvt.u32.u64 	%r198, %rd511;
	rem.u32 	%r199, %r198, %r197;
	cvt.u64.u32 	%rd514, %r199;
	bra.uni 	$L__BB91_52;
$L__BB91_51:
	rem.s64 	%rd514, %rd511, %rd118;
$L__BB91_52:
	mad.lo.s64 	%rd516, %rd514, %rd122, %rd516;
$L__BB91_53:
	shl.b64 	%rd466, %rd515, 1;
	add.s64 	%rd467, %rd3, %rd466;
	ld.global.u16 	%rs3, [%rd467];
	shl.b64 	%rd468, %rd516, 1;
	add.s64 	%rd469, %rd3, %rd468;
	ld.global.u16 	%rs4, [%rd469];
	mul.lo.s16 	%rs5, %rs4, %rs3;
	st.shared.u16 	[%r5], %rs5;
	bra.uni 	$L__BB91_114;
$L__BB91_54:
	cvt.u64.u32 	%rd548, %r4;
	setp.le.u64 	%p2, %rd262, %rd548;
	@%p2 bra 	$L__BB91_114;
	cvt.u32.u64 	%r23, %rd261;
	add.s32 	%r209, %r23, -1;
	setp.lt.s32 	%p3, %r209, 0;
	mov.b64 	%rd557, 0;
	@%p3 bra 	$L__BB91_113;
	and.b32  	%r25, %r23, 7;
	setp.lt.u32 	%p4, %r209, 7;
	mov.b64 	%rd557, 0;
	@%p4 bra 	$L__BB91_84;
	add.s32 	%r207, %r23, -4;
	and.b32  	%r57, %r23, -8;
	neg.s32 	%r206, %r57;
	mov.b64 	%rd557, 0;
$L__BB91_58:
	.pragma "nounroll";
	add.s32 	%r30, %r207, 3;
	mul.wide.u32 	%rd270, %r30, 8;
	add.s64 	%rd271, %rd2, %rd270;
	ld.global.u64 	%rd133, [%rd271];
	or.b64  	%rd272, %rd548, %rd133;
	and.b64  	%rd273, %rd272, -4294967296;
	setp.ne.s64 	%p5, %rd273, 0;
	@%p5 bra 	$L__BB91_60;
	cvt.u32.u64 	%r58, %rd133;
	cvt.u32.u64 	%r59, %rd548;
	div.u32 	%r60, %r59, %r58;
	mul.lo.s32 	%r61, %r60, %r58;
	sub.s32 	%r62, %r59, %r61;
	cvt.u64.u32 	%rd519, %r60;
	cvt.u64.u32 	%rd520, %r62;
	bra.uni 	$L__BB91_61;
$L__BB91_60:
	div.s64 	%rd519, %rd548, %rd133;
	mul.lo.s64 	%rd274, %rd519, %rd133;
	sub.s64 	%rd520, %rd548, %rd274;
$L__BB91_61:
	add.s64 	%rd276, %rd1, %rd270;
	ld.global.u64 	%rd277, [%rd276];
	mad.lo.s64 	%rd140, %rd277, %rd520, %rd557;
	add.s32 	%r31, %r207, 2;
	mul.wide.u32 	%rd278, %r31, 8;
	add.s64 	%rd279, %rd2, %rd278;
	ld.global.u64 	%rd141, [%rd279];
	or.b64  	%rd280, %rd519, %rd141;
	and.b64  	%rd281, %rd280, -4294967296;
	setp.ne.s64 	%p6, %rd281, 0;
	@%p6 bra 	$L__BB91_63;
	cvt.u32.u64 	%r63, %rd141;
	cvt.u32.u64 	%r64, %rd519;
	div.u32 	%r65, %r64, %r63;
	mul.lo.s32 	%r66, %r65, %r63;
	sub.s32 	%r67, %r64, %r66;
	cvt.u64.u32 	%rd521, %r65;
	cvt.u64.u32 	%rd522, %r67;
	bra.uni 	$L__BB91_64;
$L__BB91_63:
	div.s64 	%rd521, %rd519, %rd141;
	mul.lo.s64 	%rd282, %rd521, %rd141;
	sub.s64 	%rd522, %rd519, %rd282;
$L__BB91_64:
	add.s64 	%rd284, %rd1, %rd278;
	ld.global.u64 	%rd285, [%rd284];
	mad.lo.s64 	%rd148, %rd285, %rd522, %rd140;
	add.s32 	%r32, %r207, 1;
	mul.wide.u32 	%rd286, %r32, 8;
	add.s64 	%rd287, %rd2, %rd286;
	ld.global.u64 	%rd149, [%rd287];
	or.b64  	%rd288, %rd521, %rd149;
	and.b64  	%rd289, %rd288, -4294967296;
	setp.ne.s64 	%p7, %rd289, 0;
	@%p7 bra 	$L__BB91_66;
	cvt.u32.u64 	%r68, %rd149;
	cvt.u32.u64 	%r69, %rd521;
	div.u32 	%r70, %r69, %r68;
	mul.lo.s32 	%r71, %r70, %r68;
	sub.s32 	%r72, %r69, %r71;
	cvt.u64.u32 	%rd523, %r70;
	cvt.u64.u32 	%rd524, %r72;
	bra.uni 	$L__BB91_67;
$L__BB91_66:
	div.s64 	%rd523, %rd521, %rd149;
	mul.lo.s64 	%rd290, %rd523, %rd149;
	sub.s64 	%rd524, %rd521, %rd290;
$L__BB91_67:
	add.s64 	%rd292, %rd1, %rd286;
	ld.global.u64 	%rd293, [%rd292];
	mad.lo.s64 	%rd156, %rd293, %rd524, %rd148;
	add.s32 	%r33, %r207, -4;
	mul.wide.u32 	%rd294, %r207, 8;
	add.s64 	%rd295, %rd2, %rd294;
	ld.global.u64 	%rd157, [%rd295];
	or.b64  	%rd296, %rd523, %rd157;
	and.b64  	%rd297, %rd296, -4294967296;
	setp.ne.s64 	%p8, %rd297, 0;
	@%p8 bra 	$L__BB91_69;
	cvt.u32.u64 	%r73, %rd157;
	cvt.u32.u64 	%r74, %rd523;
	div.u32 	%r75, %r74, %r73;
	mul.lo.s32 	%r76, %r75, %r73;
	sub.s32 	%r77, %r74, %r76;
	cvt.u64.u32 	%rd525, %r75;
	cvt.u64.u32 	%rd526, %r77;
	bra.uni 	$L__BB91_70;
$L__BB91_69:
	div.s64 	%rd525, %rd523, %rd157;
	mul.lo.s64 	%rd298, %rd525, %rd157;
	sub.s64 	%rd526, %rd523, %rd298;
$L__BB91_70:
	add.s64 	%rd300, %rd1, %rd294;
	ld.global.u64 	%rd301, [%rd300];
	mad.lo.s64 	%rd164, %rd301, %rd526, %rd156;
	add.s32 	%r34, %r207, -1;
	mul.wide.u32 	%rd302, %r34, 8;
	add.s64 	%rd303, %rd2, %rd302;
	ld.global.u64 	%rd165, [%rd303];
	or.b64  	%rd304, %rd525, %rd165;
	and.b64  	%rd305, %rd304, -4294967296;
	setp.ne.s64 	%p9, %rd305, 0;
	@%p9 bra 	$L__BB91_72;
	cvt.u32.u64 	%r78, %rd165;
	cvt.u32.u64 	%r79, %rd525;
	div.u32 	%r80, %r79, %r78;
	mul.lo.s32 	%r81, %r80, %r78;
	sub.s32 	%r82, %r79, %r81;
	cvt.u64.u32 	%rd527, %r80;
	cvt.u64.u32 	%rd528, %r82;
	bra.uni 	$L__BB91_73;
$L__BB91_72:
	div.s64 	%rd527, %rd525, %rd165;
	mul.lo.s64 	%rd306, %rd527, %rd165;
	sub.s64 	%rd528, %rd525, %rd306;
$L__BB91_73:
	add.s64 	%rd308, %rd1, %rd302;
	ld.global.u64 	%rd309, [%rd308];
	mad.lo.s64 	%rd172, %rd309, %rd528, %rd164;
	add.s32 	%r35, %r207, -2;
	mul.wide.u32 	%rd310, %r35, 8;
	add.s64 	%rd311, %rd2, %rd310;
	ld.global.u64 	%rd173, [%rd311];
	or.b64  	%rd312, %rd527, %rd173;
	and.b64  	%rd313, %rd312, -4294967296;
	setp.ne.s64 	%p10, %rd313, 0;
	@%p10 bra 	$L__BB91_75;
	cvt.u32.u64 	%r83, %rd173;
	cvt.u32.u64 	%r84, %rd527;
	div.u32 	%r85, %r84, %r83;
	mul.lo.s32 	%r86, %r85, %r83;
	sub.s32 	%r87, %r84, %r86;
	cvt.u64.u32 	%rd529, %r85;
	cvt.u64.u32 	%rd530, %r87;
	bra.uni 	$L__BB91_76;
$L__BB91_75:
	div.s64 	%rd529, %rd527, %rd173;
	mul.lo.s64 	%rd314, %rd529, %rd173;
	sub.s64 	%rd530, %rd527, %rd314;
$L__BB91_76:
	add.s64 	%rd316, %rd1, %rd310;
	ld.global.u64 	%rd317, [%rd316];
	mad.lo.s64 	%rd180, %rd317, %rd530, %rd172;
	add.s32 	%r36, %r207, -3;
	mul.wide.u32 	%rd318, %r36, 8;
	add.s64 	%rd319, %rd2, %rd318;
	ld.global.u64 	%rd181, [%rd319];
	or.b64  	%rd320, %rd529, %rd181;
	and.b64  	%rd321, %rd320, -4294967296;
	setp.ne.s64 	%p11, %rd321, 0;
	@%p11 bra 	$L__BB91_78;
	cvt.u32.u64 	%r88, %rd181;
	cvt.u32.u64 	%r89, %rd529;
	div.u32 	%r90, %r89, %r88;
	mul.lo.s32 	%r91, %r90, %r88;
	sub.s32 	%r92, %r89, %r91;
	cvt.u64.u32 	%rd531, %r90;
	cvt.u64.u32 	%rd532, %r92;
	bra.uni 	$L__BB91_79;
$L__BB91_78:
	div.s64 	%rd531, %rd529, %rd181;
	mul.lo.s64 	%rd322, %rd531, %rd181;
	sub.s64 	%rd532, %rd529, %rd322;
$L__BB91_79:
	add.s64 	%rd324, %rd1, %rd318;
	ld.global.u64 	%rd325, [%rd324];
	mad.lo.s64 	%rd188, %rd325, %rd532, %rd180;
	mul.wide.u32 	%rd326, %r33, 8;
	add.s64 	%rd327, %rd2, %rd326;
	ld.global.u64 	%rd189, [%rd327];
	or.b64  	%rd328, %rd531, %rd189;
	and.b64  	%rd329, %rd328, -4294967296;
	setp.ne.s64 	%p12, %rd329, 0;
	@%p12 bra 	$L__BB91_81;
	cvt.u32.u64 	%r93, %rd189;
	cvt.u32.u64 	%r94, %rd531;
	div.u32 	%r95, %r94, %r93;
	mul.lo.s32 	%r96, %r95, %r93;
	sub.s32 	%r97, %r94, %r96;
	cvt.u64.u32 	%rd548, %r95;
	cvt.u64.u32 	%rd534, %r97;
	bra.uni 	$L__BB91_82;
$L__BB91_81:
	div.s64 	%rd548, %rd531, %rd189;
	mul.lo.s64 	%rd330, %rd548, %rd189;
	sub.s64 	%rd534, %rd531, %rd330;
$L__BB91_82:
	add.s64 	%rd332, %rd1, %rd326;
	ld.global.u64 	%rd333, [%rd332];
	mad.lo.s64 	%rd557, %rd333, %rd534, %rd188;
	add.s32 	%r207, %r207, -8;
	add.s32 	%r206, %r206, 8;
	setp.ne.s32 	%p13, %r206, 0;
	@%p13 bra 	$L__BB91_58;
	add.s32 	%r209, %r207, 3;
$L__BB91_84:
	setp.eq.s32 	%p14, %r25, 0;
	@%p14 bra 	$L__BB91_113;
	and.b32  	%r41, %r23, 3;
	setp.lt.u32 	%p15, %r25, 4;
	@%p15 bra 	$L__BB91_99;
	mul.wide.u32 	%rd335, %r209, 8;
	add.s64 	%rd336, %rd2, %rd335;
	ld.global.u64 	%rd200, [%rd336];
	or.b64  	%rd337, %rd548, %rd200;
	and.b64  	%rd338, %rd337, -4294967296;
	setp.ne.s64 	%p16, %rd338, 0;
	@%p16 bra 	$L__BB91_88;
	cvt.u32.u64 	%r98, %rd200;
	cvt.u32.u64 	%r99, %rd548;
	div.u32 	%r100, %r99, %r98;
	mul.lo.s32 	%r101, %r100, %r98;
	sub.s32 	%r102, %r99, %r101;
	cvt.u64.u32 	%rd538, %r100;
	cvt.u64.u32 	%rd539, %r102;
	bra.uni 	$L__BB91_89;
$L__BB91_88:
	div.s64 	%rd538, %rd548, %rd200;
	mul.lo.s64 	%rd339, %rd538, %rd200;
	sub.s64 	%rd539, %rd548, %rd339;
$L__BB91_89:
	add.s64 	%rd341, %rd1, %rd335;
	ld.global.u64 	%rd342, [%rd341];
	mad.lo.s64 	%rd207, %rd342, %rd539, %rd557;
	add.s32 	%r42, %r209, -1;
	mul.wide.u32 	%rd343, %r42, 8;
	add.s64 	%rd344, %rd2, %rd343;
	ld.global.u64 	%rd208, [%rd344];
	or.b64  	%rd345, %rd538, %rd208;
	and.b64  	%rd346, %rd345, -4294967296;
	setp.ne.s64 	%p17, %rd346, 0;
	@%p17 bra 	$L__BB91_91;
	cvt.u32.u64 	%r103, %rd208;
	cvt.u32.u64 	%r104, %rd538;
	div.u32 	%r105, %r104, %r103;
	mul.lo.s32 	%r106, %r105, %r103;
	sub.s32 	%r107, %r104, %r106;
	cvt.u64.u32 	%rd540, %r105;
	cvt.u64.u32 	%rd541, %r107;
	bra.uni 	$L__BB91_92;
$L__BB91_91:
	div.s64 	%rd540, %rd538, %rd208;
	mul.lo.s64 	%rd347, %rd540, %rd208;
	sub.s64 	%rd541, %rd538, %rd347;
$L__BB91_92:
	add.s64 	%rd349, %rd1, %rd343;
	ld.global.u64 	%rd350, [%rd349];
	mad.lo.s64 	%rd215, %rd350, %rd541, %rd207;
	add.s32 	%r43, %r209, -2;
	mul.wide.u32 	%rd351, %r43, 8;
	add.s64 	%rd352, %rd2, %rd351;
	ld.global.u64 	%rd216, [%rd352];
	or.b64  	%rd353, %rd540, %rd216;
	and.b64  	%rd354, %rd353, -4294967296;
	setp.ne.s64 	%p18, %rd354, 0;
	@%p18 bra 	$L__BB91_94;
	cvt.u32.u64 	%r108, %rd216;
	cvt.u32.u64 	%r109, %rd540;
	div.u32 	%r110, %r109, %r108;
	mul.lo.s32 	%r111, %r110, %r108;
	sub.s32 	%r112, %r109, %r111;
	cvt.u64.u32 	%rd542, %r110;
	cvt.u64.u32 	%rd543, %r112;
	bra.uni 	$L__BB91_95;
$L__BB91_94:
	div.s64 	%rd542, %rd540, %rd216;
	mul.lo.s64 	%rd355, %rd542, %rd216;
	sub.s64 	%rd543, %rd540, %rd355;
$L__BB91_95:
	add.s64 	%rd357, %rd1, %rd351;
	ld.global.u64 	%rd358, [%rd357];
	mad.lo.s64 	%rd223, %rd358, %rd543, %rd215;
	add.s32 	%r44, %r209, -3;
	mul.wide.u32 	%rd359, %r44, 8;
	add.s64 	%rd360, %rd2, %rd359;
	ld.global.u64 	%rd224, [%rd360];
	or.b64  	%rd361, %rd542, %rd224;
	and.b64  	%rd362, %rd361, -4294967296;
	setp.ne.s64 	%p19, %rd362, 0;
	@%p19 bra 	$L__BB91_97;
	cvt.u32.u64 	%r113, %rd224;
	cvt.u32.u64 	%r114, %rd542;
	div.u32 	%r115, %r114, %r113;
	mul.lo.s32 	%r116, %r115, %r113;
	sub.s32 	%r117, %r114, %r116;
	cvt.u64.u32 	%rd548, %r115;
	cvt.u64.u32 	%rd545, %r117;
	bra.uni 	$L__BB91_98;
$L__BB91_97:
	div.s64 	%rd548, %rd542, %rd224;
	mul.lo.s64 	%rd363, %rd548, %rd224;
	sub.s64 	%rd545, %rd542, %rd363;
$L__BB91_98:
	add.s64 	%rd365, %rd1, %rd359;
	ld.global.u64 	%rd366, [%rd365];
	mad.lo.s64 	%rd557, %rd366, %rd545, %rd223;
	add.s32 	%r209, %r209, -4;
$L__BB91_99:
	setp.eq.s32 	%p20, %r41, 0;
	@%p20 bra 	$L__BB91_113;
	setp.eq.s32 	%p21, %r41, 1;
	@%p21 bra 	$L__BB91_108;
	mul.wide.u32 	%rd368, %r209, 8;
	add.s64 	%rd369, %rd2, %rd368;
	ld.global.u64 	%rd235, [%rd369];
	or.b64  	%rd370, %rd548, %rd235;
	and.b64  	%rd371, %rd370, -4294967296;
	setp.ne.s64 	%p22, %rd371, 0;
	@%p22 bra 	$L__BB91_103;
	cvt.u32.u64 	%r118, %rd235;
	cvt.u32.u64 	%r119, %rd548;
	div.u32 	%r120, %r119, %r118;
	mul.lo.s32 	%r121, %r120, %r118;
	sub.s32 	%r122, %r119, %r121;
	cvt.u64.u32 	%rd549, %r120;
	cvt.u64.u32 	%rd550, %r122;
	bra.uni 	$L__BB91_104;
$L__BB91_103:
	div.s64 	%rd549, %rd548, %rd235;
	mul.lo.s64 	%rd372, %rd549, %rd235;
	sub.s64 	%rd550, %rd548, %rd372;
$L__BB91_104:
	add.s64 	%rd374, %rd1, %rd368;
	ld.global.u64 	%rd375, [%rd374];
	mad.lo.s64 	%rd242, %rd375, %rd550, %rd557;
	add.s32 	%r47, %r209, -1;
	mul.wide.u32 	%rd376, %r47, 8;
	add.s64 	%rd377, %rd2, %rd376;
	ld.global.u64 	%rd243, [%rd377];
	or.b64  	%rd378, %rd549, %rd243;
	and.b64  	%rd379, %rd378, -4294967296;
	setp.ne.s64 	%p23, %rd379, 0;
	@%p23 bra 	$L__BB91_106;
	cvt.u32.u64 	%r123, %rd243;
	cvt.u32.u64 	%r124, %rd549;
	div.u32 	%r125, %r124, %r123;
	mul.lo.s32 	%r126, %r125, %r123;
	sub.s32 	%r127, %r124, %r126;
	cvt.u64.u32 	%rd548, %r125;
	cvt.u64.u32 	%rd552, %r127;
	bra.uni 	$L__BB91_107;
$L__BB91_106:
	div.s64 	%rd548, %rd549, %rd243;
	mul.lo.s64 	%rd380, %rd548, %rd243;
	sub.s64 	%rd552, %rd549, %rd380;
$L__BB91_107:
	add.s64 	%rd382, %rd1, %rd376;
	ld.global.u64 	%rd383, [%rd382];
	mad.lo.s64 	%rd557, %rd383, %rd552, %rd242;
	add.s32 	%r209, %r209, -2;
$L__BB91_108:
	and.b32  	%r128, %r23, 1;
	setp.eq.b32 	%p24, %r128, 1;
	not.pred 	%p25, %p24;
	@%p25 bra 	$L__BB91_113;
	mul.wide.u32 	%rd384, %r209, 8;
	add.s64 	%rd385, %rd2, %rd384;
	ld.global.u64 	%rd254, [%rd385];
	or.b64  	%rd386, %rd548, %rd254;
	and.b64  	%rd387, %rd386, -4294967296;
	setp.ne.s64 	%p26, %rd387, 0;
	@%p26 bra 	$L__BB91_111;
	cvt.u32.u64 	%r129, %rd254;
	cvt.u32.u64 	%r130, %rd548;
	rem.u32 	%r131, %r130, %r129;
	cvt.u64.u32 	%rd556, %r131;
	bra.uni 	$L__BB91_112;
$L__BB91_111:
	rem.s64 	%rd556, %rd548, %rd254;
$L__BB91_112:
	add.s64 	%rd389, %rd1, %rd384;
	ld.global.u64 	%rd390, [%rd389];
	mad.lo.s64 	%rd557, %rd390, %rd556, %rd557;
$L__BB91_113:
	shl.b64 	%rd391, %rd557, 1;
	add.s64 	%rd392, %rd3, %rd391;
	ld.global.u16 	%rs2, [%rd392];
	st.shared.u16 	[%r5], %rs2;
$L__BB91_114:
	bar.sync 	0;
	setp.lt.u32 	%p48, %r211, 66;
	@%p48 bra 	$L__BB91_118;
$L__BB91_115:
	shr.u32 	%r51, %r211, 1;
	setp.ge.u32 	%p49, %r1, %r51;
	@%p49 bra 	$L__BB91_117;
	ld.shared.u16 	%rs6, [%r5];
	and.b32  	%r200, %r211, 2046;
	add.s32 	%r201, %r5, %r200;
	ld.shared.u16 	%rs7, [%r201];
	mul.lo.s16 	%rs8, %rs7, %rs6;
	st.shared.u16 	[%r5], %rs8;
$L__BB91_117:
	bar.sync 	0;
	setp.gt.u32 	%p50, %r211, 131;
	mov.u32 	%r211, %r51;
	@%p50 bra 	$L__BB91_115;
$L__BB91_118:
	setp.gt.u32 	%p51, %r1, 31;
	@%p51 bra 	$L__BB91_121;
	ld.volatile.shared.u16 	%rs9, [%r5];
	ld.volatile.shared.u16 	%rs10, [%r5+64];
	mul.lo.s16 	%rs11, %rs10, %rs9;
	st.volatile.shared.u16 	[%r5], %rs11;
	ld.volatile.shared.u16 	%rs12, [%r5];
	ld.volatile.shared.u16 	%rs13, [%r5+32];
	mul.lo.s16 	%rs14, %rs13, %rs12;
	st.volatile.shared.u16 	[%r5], %rs14;
	ld.volatile.shared.u16 	%rs15, [%r5];
	ld.volatile.shared.u16 	%rs16, [%r5+16];
	mul.lo.s16 	%rs17, %rs16, %rs15;
	st.volatile.shared.u16 	[%r5], %rs17;
	ld.volatile.shared.u16 	%rs18, [%r5];
	ld.volatile.shared.u16 	%rs19, [%r5+8];
	mul.lo.s16 	%rs20, %rs19, %rs18;
	st.volatile.shared.u16 	[%r5], %rs20;
	ld.volatile.shared.u16 	%rs21, [%r5];
	ld.volatile.shared.u16 	%rs22, [%r5+4];
	mul.lo.s16 	%rs23, %rs22, %rs21;
	st.volatile.shared.u16 	[%r5], %rs23;
	ld.volatile.shared.u16 	%rs24, [%r5];
	ld.volatile.shared.u16 	%rs25, [%r5+2];
	mul.lo.s16 	%rs26, %rs25, %rs24;
	st.volatile.shared.u16 	[%r5], %rs26;
	setp.ne.s32 	%p52, %r1, 0;
	@%p52 bra 	$L__BB91_121;
	ld.shared.u16 	%rs27, [nanprodsdata_i16];
	cvta.to.global.u64 	%rd470, %rd260;
	mul.wide.u32 	%rd471, %r2, 2;
	add.s64 	%rd472, %rd470, %rd471;
	st.global.u16 	[%rd472], %rs27;
$L__BB91_121:
	ret;

}
	// .globl	contiguous_nanprod2_i16
.visible .entry contiguous_nanprod2_i16(
	.param .u64 .ptr .align 1 contiguous_nanprod2_i16_param_0,
	.param .u64 .ptr .align 1 contiguous_nanprod2_i16_param_1,
	.param .u64 .ptr .align 1 contiguous_nanprod2_i16_param_2,
	.param .u64 .ptr .align 1 contiguous_nanprod2_i16_param_3,
	.param .u64 contiguous_nanprod2_i16_param_4,
	.param .u64 contiguous_nanprod2_i16_param_5,
	.param .u64 contiguous_nanprod2_i16_param_6
)
{
	.reg .pred 	%p<53>;
	.reg .b16 	%rs<28>;
	.reg .b32 	%r<216>;
	.reg .b64 	%rd<572>;

	ld.param.u64 	%rd266, [contiguous_nanprod2_i16_param_1];
	ld.param.u64 	%rd267, [contiguous_nanprod2_i16_param_2];
	ld.param.u64 	%rd268, [contiguous_nanprod2_i16_param_3];
	ld.param.u64 	%rd263, [contiguous_nanprod2_i16_param_4];
	ld.param.u64 	%rd264, [contiguous_nanprod2_i16_param_5];
	ld.param.u64 	%rd265, [contiguous_nanprod2_i16_param_6];
	cvta.to.global.u64 	%rd1, %rd268;
	cvta.to.global.u64 	%rd2, %rd267;
	cvta.to.global.u64 	%rd571, %rd266;
	mov.u32 	%r1, %tid.x;
	mov.u32 	%r2, %ctaid.x;
	mov.u32 	%r215, %ntid.x;
	mul.lo.s32 	%r51, %r2, %r215;
	shl.b32 	%r52, %r51, 1;
	add.s32 	%r4, %r52, %r1;
	shl.b32 	%r53, %r1, 1;
	mov.u32 	%r54, nanprodsdata_i16;
	add.s32 	%r5, %r54, %r53;
	mov.b16 	%rs1, 1;
	st.shared.u16 	[%r5], %rs1;
	add.s32 	%r55, %r4, %r215;
	cvt.u64.u32 	%rd4, %r55;
	setp.le.u64 	%p1, %rd264, %rd4;
	@%p1 bra 	$L__BB92_54;
	cvt.u64.u32 	%rd401, %r4;
	mov.u32 	%r132, %ctaid.y;
	cvt.u64.u32 	%rd402, %r132;
	mul.lo.s64 	%rd403, %rd264, %rd402;
	add.s64 	%rd525, %rd403, %rd401;
	add.s64 	%rd523, %rd403, %rd4;
	cvt.u32.u64 	%r6, %rd263;
	add.s32 	%r209, %r6, -1;
	setp.lt.s32 	%p27, %r209, 0;
	mov.b64 	%rd529, 0;
	mov.u64 	%rd530, %rd529;
	@%p27 bra 	$L__BB92_53;
	setp.lt.u32 	%p28, %r209, 3;
	mov.b64 	%rd530, 0;
	mov.u64 	%rd529, %rd530;
	@%p28 bra 	$L__BB92_30;
	add.s32 	%r207, %r6, -2;
	and.b32  	%r133, %r6, -4;
	neg.s32 	%r206, %r133;
	mov.b64 	%rd530, 0;
$L__BB92_4:
	.pragma "nounroll";
	add.s32 	%r12, %r207, 1;
	mul.wide.u32 	%rd407, %r12, 8;
	add.s64 	%rd408, %rd2, %rd407;
	ld.global.u64 	%rd11, [%rd408];
	or.b64  	%rd409, %rd525, %rd11;
	and.b64  	%rd410, %rd409, -4294967296;
	setp.ne.s64 	%p29, %rd410, 0;
	@%p29 bra 	$L__BB92_6;
	cvt.u32.u64 	%r134, %rd11;
	cvt.u32.u64 	%r135, %rd525;
	div.u32 	%r136, %r135, %r134;
	mul.lo.s32 	%r137, %r136, %r134;
	sub.s32 	%r138, %r135, %r137;
	cvt.u64.u32 	%rd491, %r136;
	cvt.u64.u32 	%rd492, %r138;
	bra.uni 	$L__BB92_7;
$L__BB92_6:
	div.s64 	%rd491, %rd525, %rd11;
	mul.lo.s64 	%rd411, %rd491, %rd11;
	sub.s64 	%rd492, %rd525, %rd411;
$L__BB92_7:
	mul.wide.u32 	%rd412, %r12, 8;
	add.s64 	%rd413, %rd1, %rd412;
	ld.global.u64 	%rd18, [%rd413];
	mad.lo.s64 	%rd19, %rd18, %rd492, %rd529;
	or.b64  	%rd414, %rd523, %rd11;
	and.b64  	%rd415, %rd414, -4294967296;
	setp.ne.s64 	%p30, %rd415, 0;
	@%p30 bra 	$L__BB92_9;
	cvt.u32.u64 	%r139, %rd11;
	cvt.u32.u64 	%r140, %rd523;
	div.u32 	%r141, %r140, %r139;
	mul.lo.s32 	%r142, %r141, %r139;
	sub.s32 	%r143, %r140, %r142;
	cvt.u64.u32 	%rd493, %r141;
	cvt.u64.u32 	%rd494, %r143;
	bra.uni 	$L__BB92_10;
$L__BB92_9:
	div.s64 	%rd493, %rd523, %rd11;
	mul.lo.s64 	%rd416, %rd493, %rd11;
	sub.s64 	%rd494, %rd523, %rd416;
$L__BB92_10:
	mad.lo.s64 	%rd26, %rd494, %rd18, %rd530;
	mul.wide.u32 	%rd417, %r207, 8;
	add.s64 	%rd418, %rd2, %rd417;
	ld.global.u64 	%rd27, [%rd418];
	or.b64  	%rd419, %rd491, %rd27;
	and.b64  	%rd420, %rd419, -4294967296;
	setp.ne.s64 	%p31, %rd420, 0;
	@%p31 bra 	$L__BB92_12;
	cvt.u32.u64 	%r144, %rd27;
	cvt.u32.u64 	%r145, %rd491;
	div.u32 	%r146, %r145, %r144;
	mul.lo.s32 	%r147, %r146, %r144;
	sub.s32 	%r148, %r145, %r147;
	cvt.u64.u32 	%rd495, %r146;
	cvt.u64.u32 	%rd496, %r148;
	bra.uni 	$L__BB92_13;
$L__BB92_12:
	div.s64 	%rd495, %rd491, %rd27;
	mul.lo.s64 	%rd421, %rd495, %rd27;
	sub.s64 	%rd496, %rd491, %rd421;
$L__BB92_13:
	mul.wide.u32 	%rd422, %r207, 8;
	add.s64 	%rd423, %rd1, %rd422;
	ld.global.u64 	%rd34, [%rd423];
	mad.lo.s64 	%rd35, %rd34, %rd496, %rd19;
	or.b64  	%rd424, %rd493, %rd27;
	and.b64  	%rd425, %rd424, -4294967296;
	setp.ne.s64 	%p32, %rd425, 0;
	@%p32 bra 	$L__BB92_15;
	cvt.u32.u64 	%r149, %rd27;
	cvt.u32.u64 	%r150, %rd493;
	div.u32 	%r151, %r150, %r149;
	mul.lo.s32 	%r152, %r151, %r149;
	sub.s32 	%r153, %r150, %r152;
	cvt.u64.u32 	%rd497, %r151;
	cvt.u64.u32 	%rd498, %r153;
	bra.uni 	$L__BB92_16;
$L__BB92_15:
	div.s64 	%rd497, %rd493, %rd27;
	mul.lo.s64 	%rd426, %rd497, %rd27;
	sub.s64 	%rd498, %rd493, %rd426;
$L__BB92_16:
	mad.lo.s64 	%rd42, %rd498, %rd34, %rd26;
	add.s32 	%r13, %r207, -1;
	mul.wide.u32 	%rd427, %r13, 8;
	add.s64 	%rd428, %rd2, %rd427;
	ld.global.u64 	%rd43, [%rd428];
	or.b64  	%rd429, %rd495, %rd43;
	and.b64  	%rd430, %rd429, -4294967296;
	setp.ne.s64 	%p33, %rd430, 0;
	@%p33 bra 	$L__BB92_18;
	cvt.u32.u64 	%r154, %rd43;
	cvt.u32.u64 	%r155, %rd495;
	div.u32 	%r156, %r155, %r154;
	mul.lo.s32 	%r157, %r156, %r154;
	sub.s32 	%r158, %r155, %r157;
	cvt.u64.u32 	%rd499, %r156;
	cvt.u64.u32 	%rd500, %r158;
	bra.uni 	$L__BB92_19;
$L__BB92_18:
	div.s64 	%rd499, %rd495, %rd43;
	mul.lo.s64 	%rd431, %rd499, %rd43;
	sub.s64 	%rd500, %rd495, %rd431;
$L__BB92_19:
	mul.wide.u32 	%rd432, %r13, 8;
	add.s64 	%rd433, %rd1, %rd432;
	ld.global.u64 	%rd50, [%rd433];
	mad.lo.s64 	%rd51, %rd50, %rd500, %rd35;
	or.b64  	%rd434, %rd497, %rd43;
	and.b64  	%rd435, %rd434, -4294967296;
	setp.ne.s64 	%p34, %rd435, 0;
	@%p34 bra 	$L__BB92_21;
	cvt.u32.u64 	%r159, %rd43;
	cvt.u32.u64 	%r160, %rd497;
	div.u32 	%r161, %r160, %r159;
	mul.lo.s32 	%r162, %r161, %r159;
	sub.s32 	%r163, %r160, %r162;
	cvt.u64.u32 	%rd501, %r161;
	cvt.u64.u32 	%rd502, %r163;
	bra.uni 	$L__BB92_22;
$L__BB92_21:
	div.s64 	%rd501, %rd497, %rd43;
	mul.lo.s64 	%rd436, %rd501, %rd43;
	sub.s64 	%rd502, %rd497, %rd436;
$L__BB92_22:
	mad.lo.s64 	%rd58, %rd502, %rd50, %rd42;
	add.s32 	%r164, %r207, -2;
	mul.wide.u32 	%rd437, %r164, 8;
	add.s64 	%rd438, %rd2, %rd437;
	ld.global.u64 	%rd59, [%rd438];
	or.b64  	%rd439, %rd499, %rd59;
	and.b64  	%rd440, %rd439, -4294967296;
	setp.ne.s64 	%p35, %rd440, 0;
	@%p35 bra 	$L__BB92_24;
	cvt.u32.u64 	%r165, %rd59;
	cvt.u32.u64 	%r166, %rd499;
	div.u32 	%r167, %r166, %r165;
	mul.lo.s32 	%r168, %r167, %r165;
	sub.s32 	%r169, %r166, %r168;
	cvt.u64.u32 	%rd525, %r167;
	cvt.u64.u32 	%rd504, %r169;
	bra.uni 	$L__BB92_25;
$L__BB92_24:
	div.s64 	%rd525, %rd499, %rd59;
	mul.lo.s64 	%rd441, %rd525, %rd59;
	sub.s64 	%rd504, %rd499, %rd441;
$L__BB92_25:
	mul.wide.u32 	%rd442, %r164, 8;
	add.s64 	%rd443, %rd1, %rd442;
	ld.global.u64 	%rd66, [%rd443];
	mad.lo.s64 	%rd529, %rd66, %rd504, %rd51;
	or.b64  	%rd444, %rd501, %rd59;
	and.b64  	%rd445, %rd444, -4294967296;
	setp.ne.s64 	%p36, %rd445, 0;
	@%p36 bra 	$L__BB92_27;
	cvt.u32.u64 	%r171, %rd59;
	cvt.u32.u64 	%r172, %rd501;
	div.u32 	%r173, %r172, %r171;
	mul.lo.s32 	%r174, %r173, %r171;
	sub.s32 	%r175, %r172, %r174;
	cvt.u64.u32 	%rd523, %r173;
	cvt.u64.u32 	%rd506, %r175;
	bra.uni 	$L__BB92_28;
$L__BB92_27:
	div.s64 	%rd523, %rd501, %rd59;
	mul.lo.s64 	%rd446, %rd523, %rd59;
	sub.s64 	%rd506, %rd501, %rd446;
$L__BB92_28:
	mad.lo.s64 	%rd530, %rd506, %rd66, %rd58;
	add.s32 	%r207, %r207, -4;
	add.s32 	%r206, %r206, 4;
	setp.ne.s32 	%p37, %r206, 0;
	@%p37 bra 	$L__BB92_4;
	add.s32 	%r209, %r207, 1;
$L__BB92_30:
	and.b32  	%r18, %r6, 3;
	setp.eq.s32 	%p38, %r18, 0;
	@%p38 bra 	$L__BB92_53;
	setp.eq.s32 	%p39, %r18, 1;
	@%p39 bra 	$L__BB92_45;
	mul.wide.u32 	%rd448, %r209, 8;
	add.s64 	%rd449, %rd2, %rd448;
	ld.global.u64 	%rd81, [%rd449];
	or.b64  	%rd450, %rd525, %rd81;
	and.b64  	%rd451, %rd450, -4294967296;
	setp.ne.s64 	%p40, %rd451, 0;
	@%p40 bra 	$L__BB92_34;
	cvt.u32.u64 	%r176, %rd81;
	cvt.u32.u64 	%r177, %rd525;
	div.u32 	%r178, %r177, %r176;
	mul.lo.s32 	%r179, %r178, %r176;
	sub.s32 	%r180, %r177, %r179;
	cvt.u64.u32 	%rd513, %r178;
	cvt.u64.u32 	%rd514, %r180;
	bra.uni 	$L__BB92_35;
$L__BB92_34:
	div.s64 	%rd513, %rd525, %rd81;
	mul.lo.s64 	%rd452, %rd513, %rd81;
	sub.s64 	%rd514, %rd525, %rd452;
$L__BB92_35:
	add.s64 	%rd454, %rd1, %rd448;
	ld.global.u64 	%rd88, [%rd454];
	mad.lo.s64 	%rd89, %rd88, %rd514, %rd529;
	or.b64  	%rd455, %rd523, %rd81;
	and.b64  	%rd456, %rd455, -4294967296;
	setp.ne.s64 	%p41, %rd456, 0;
	@%p41 bra 	$L__BB92_37;
	cvt.u32.u64 	%r181, %rd81;
	cvt.u32.u64 	%r182, %rd523;
	div.u32 	%r183, %r182, %r181;
	mul.lo.s32 	%r184, %r183, %r181;
	sub.s32 	%r185, %r182, %r184;
	cvt.u64.u32 	%rd515, %r183;
	cvt.u64.u32 	%rd516, %r185;
	bra.uni 	$L__BB92_38;
$L__BB92_37:
	div.s64 	%rd515, %rd523, %rd81;
	mul.lo.s64 	%rd457, %rd515, %rd81;
	sub.s64 	%rd516, %rd523, %rd457;
$L__BB92_38:
	mad.lo.s64 	%rd96, %rd516, %rd88, %rd530;
	add.s32 	%r19, %r209, -1;
	mul.wide.u32 	%rd458, %r19, 8;
	add.s64 	%rd459, %rd2, %rd458;
	ld.global.u64 	%rd97, [%rd459];
	or.b64  	%rd460, %rd513, %rd97;
	and.b64  	%rd461, %rd460, -4294967296;
	setp.ne.s64 	%p42, %rd461, 0;
	@%p42 bra 	$L__BB92_40;
	cvt.u32.u64 	%r186, %rd97;
	cvt.u32.u64 	%r187, %rd513;
	div.u32 	%r188, %r187, %r186;
	mul.lo.s32 	%r189, %r188, %r186;
	sub.s32 	%r190, %r187, %r189;
	cvt.u64.u32 	%rd525, %r188;
	cvt.u64.u32 	%rd518, %r190;
	bra.uni 	$L__BB92_41;
$L__BB92_40:
	div.s64 	%rd525, %rd513, %rd97;
	mul.lo.s64 	%rd462, %rd525, %rd97;
	sub.s64 	%rd518, %rd513, %rd462;
$L__BB92_41:
	add.s64 	%rd464, %rd1, %rd458;
	ld.global.u64 	%rd104, [%rd464];
	mad.lo.s64 	%rd529, %rd104, %rd518, %rd89;
	or.b64  	%rd465, %rd515, %rd97;
	and.b64  	%rd466, %rd465, -4294967296;
	setp.ne.s64 	%p43, %rd466, 0;
	@%p43 bra 	$L__BB92_43;
	cvt.u32.u64 	%r191, %rd97;
	cvt.u32.u64 	%r192, %rd515;
	div.u32 	%r193, %r192, %r191;
	mul.lo.s32 	%r194, %r193, %r191;
	sub.s32 	%r195, %r192, %r194;
	cvt.u64.u32 	%rd523, %r193;
	cvt.u64.u32 	%rd520, %r195;
	bra.uni 	$L__BB92_44;
$L__BB92_43:
	div.s64 	%rd523, %rd515, %rd97;
	mul.lo.s64 	%rd467, %rd523, %rd97;
	sub.s64 	%rd520, %rd515, %rd467;
$L__BB92_44:
	mad.lo.s64 	%rd530, %rd520, %rd104, %rd96;
	add.s32 	%r209, %r209, -2;
$L__BB92_45:
	and.b32  	%r196, %r6, 1;
	setp.eq.b32 	%p44, %r196, 1;
	not.pred 	%p45, %p44;
	@%p45 bra 	$L__BB92_53;
	mul.wide.u32 	%rd468, %r209, 8;
	add.s64 	%rd469, %rd2, %rd468;
	ld.global.u64 	%rd119, [%rd469];
	or.b64  	%rd470, %rd525, %rd119;
	and.b64  	%rd471, %rd470, -4294967296;
	setp.ne.s64 	%p46, %rd471, 0;
	@%p46 bra 	$L__BB92_48;
	cvt.u32.u64 	%r197, %rd119;
	cvt.u32.u64 	%r198, %rd525;
	rem.u32 	%r199, %r198, %r197;
	cvt.u64.u32 	%rd527, %r199;
	bra.uni 	$L__BB92_49;
$L__BB92_48:
	rem.s64 	%rd527, %rd525, %rd119;
$L__BB92_49:
	add.s64 	%rd473, %rd1, %rd468;
	ld.global.u64 	%rd123, [%rd473];
	mad.lo.s64 	%rd529, %rd123, %rd527, %rd529;
	or.b64  	%rd474, %rd523, %rd119;
	and.b64  	%rd475, %rd474, -4294967296;
	setp.ne.s64 	%p47, %rd475, 0;
	@%p47 bra 	$L__BB92_51;
	cvt.u32.u64 	%r200, %rd119;
	cvt.u32.u64 	%r201, %rd523;
	rem.u32 	%r202, %r201, %r200;
	cvt.u64.u32 	%rd528, %r202;
	bra.uni 	$L__BB92_52;
$L__BB92_51:
	rem.s64 	%rd528, %rd523, %rd119;
$L__BB92_52:
	mad.lo.s64 	%rd530, %rd528, %rd123, %rd530;
$L__BB92_53:
	shl.b64 	%rd476, %rd529, 1;
	add.s64 	%rd477, %rd571, %rd476;
	ld.global.u16 	%rs3, [%rd477];
	shl.b64 	%rd478, %rd530, 1;
	add.s64 	%rd479, %rd571, %rd478;
	ld.global.u16 	%rs4, [%rd479];
	mul.lo.s16 	%rs5, %rs4, %rs3;
	st.shared.u16 	[%r5], %rs5;
	bra.uni 	$L__BB92_114;
$L__BB92_54:
	cvt.u64.u32 	%rd131, %r4;
	setp.le.u64 	%p2, %rd264, %rd131;
	@%p2 bra 	$L__BB92_114;
	mov.u32 	%r56, %ctaid.y;
	cvt.u64.u32 	%rd269, %r56;
	mad.lo.s64 	%rd562, %rd264, %rd269, %rd131;
	cvt.u32.u64 	%r22, %rd263;
	add.s32 	%r213, %r22, -1;
	setp.lt.s32 	%p3, %r213, 0;
	@%p3 bra 	$L__BB92_113;
	and.b32  	%r24, %r22, 7;
	setp.lt.u32 	%p4, %r213, 7;
	@%p4 bra 	$L__BB92_84;
	add.s32 	%r211, %r22, -4;
	and.b32  	%r57, %r22, -8;
	neg.s32 	%r210, %r57;
$L__BB92_58:
	.pragma "nounroll";
	add.s32 	%r29, %r211, 3;
	mul.wide.u32 	%rd271, %r29, 8;
	add.s64 	%rd272, %rd2, %rd271;
	ld.global.u64 	%rd135, [%rd272];
	or.b64  	%rd273, %rd562, %rd135;
	and.b64  	%rd274, %rd273, -4294967296;
	setp.ne.s64 	%p5, %rd274, 0;
	@%p5 bra 	$L__BB92_60;
	cvt.u32.u64 	%r58, %rd135;
	cvt.u32.u64 	%r59, %rd562;
	div.u32 	%r60, %r59, %r58;
	mul.lo.s32 	%r61, %r60, %r58;
	sub.s32 	%r62, %r59, %r61;
	cvt.u64.u32 	%rd533, %r60;
	cvt.u64.u32 	%rd534, %r62;
	bra.uni 	$L__BB92_61;
$L__BB92_60:
	div.s64 	%rd533, %rd562, %rd135;
	mul.lo.s64 	%rd275, %rd533, %rd135;
	sub.s64 	%rd534, %rd562, %rd275;
$L__BB92_61:
	add.s64 	%rd277, %rd1, %rd271;
	ld.global.u64 	%rd278, [%rd277];
	mul.lo.s64 	%rd142, %rd278, %rd534;
	add.s32 	%r30, %r211, 2;
	mul.wide.u32 	%rd279, %r30, 8;
	add.s64 	%rd280, %rd2, %rd279;
	ld.global.u64 	%rd143, [%rd280];
	or.b64  	%rd281, %rd533, %rd143;
	and.b64  	%rd282, %rd281, -4294967296;
	setp.ne.s64 	%p6, %rd282, 0;
	@%p6 bra 	$L__BB92_63;
	cvt.u32.u64 	%r63, %rd143;
	cvt.u32.u64 	%r64, %rd533;
	div.u32 	%r65, %r64, %r63;
	mul.lo.s32 	%r66, %r65, %r63;
	sub.s32 	%r67, %r64, %r66;
	cvt.u64.u32 	%rd535, %r65;
	cvt.u64.u32 	%rd536, %r67;
	bra.uni 	$L__BB92_64;
$L__BB92_63:
	div.s64 	%rd535, %rd533, %rd143;
	mul.lo.s64 	%rd283, %rd535, %rd143;
	sub.s64 	%rd536, %rd533, %rd283;
$L__BB92_64:
	add.s64 	%rd285, %rd1, %rd279;
	ld.global.u64 	%rd286, [%rd285];
	mad.lo.s64 	%rd150, %rd286, %rd536, %rd142;
	add.s32 	%r31, %r211, 1;
	mul.wide.u32 	%rd287, %r31, 8;
	add.s64 	%rd288, %rd2, %rd287;
	ld.global.u64 	%rd151, [%rd288];
	or.b64  	%rd289, %rd535, %rd151;
	and.b64  	%rd290, %rd289, -4294967296;
	setp.ne.s64 	%p7, %rd290, 0;
	@%p7 bra 	$L__BB92_66;
	cvt.u32.u64 	%r68, %rd151;
	cvt.u32.u64 	%r69, %rd535;
	div.u32 	%r70, %r69, %r68;
	mul.lo.s32 	%r71, %r70, %r68;
	sub.s32 	%r72, %r69, %r71;
	cvt.u64.u32 	%rd537, %r70;
	cvt.u64.u32 	%rd538, %r72;
	bra.uni 	$L__BB92_67;
$L__BB92_66:
	div.s64 	%rd537, %rd535, %rd151;
	mul.lo.s64 	%rd291, %rd537, %rd151;
	sub.s64 	%rd538, %rd535, %rd291;
$L__BB92_67:
	add.s64 	%rd293, %rd1, %rd287;
	ld.global.u64 	%rd294, [%rd293];
	mad.lo.s64 	%rd158, %rd294, %rd538, %rd150;
	add.s32 	%r32, %r211, -4;
	mul.wide.u32 	%rd295, %r211, 8;
	add.s64 	%rd296, %rd2, %rd295;
	ld.global.u64 	%rd159, [%rd296];
	or.b64  	%rd297, %rd537, %rd159;
	and.b64  	%rd298, %rd297, -4294967296;
	setp.ne.s64 	%p8, %rd298, 0;
	@%p8 bra 	$L__BB92_69;
	cvt.u32.u64 	%r73, %rd159;
	cvt.u32.u64 	%r74, %rd537;
	div.u32 	%r75, %r74, %r73;
	mul.lo.s32 	%r76, %r75, %r73;
	sub.s32 	%r77, %r74, %r76;
	cvt.u64.u32 	%rd539, %r75;
	cvt.u64.u32 	%rd540, %r77;
	bra.uni 	$L__BB92_70;
$L__BB92_69:
	div.s64 	%rd539, %rd537, %rd159;
	mul.lo.s64 	%rd299, %rd539, %rd159;
	sub.s64 	%rd540, %rd537, %rd299;
$L__BB92_70:
	add.s64 	%rd301, %rd1, %rd295;
	ld.global.u64 	%rd302, [%rd301];
	mad.lo.s64 	%rd166, %rd302, %rd540, %rd158;
	add.s32 	%r33, %r211, -1;
	mul.wide.u32 	%rd303, %r33, 8;
	add.s64 	%rd304, %rd2, %rd303;
	ld.global.u64 	%rd167, [%rd304];
	or.b64  	%rd305, %rd539, %rd167;
	and.b64  	%rd306, %rd305, -4294967296;
	setp.ne.s64 	%p9, %rd306, 0;
	@%p9 bra 	$L__BB92_72;
	cvt.u32.u64 	%r78, %rd167;
	cvt.u32.u64 	%r79, %rd539;
	div.u32 	%r80, %r79, %r78;
	mul.lo.s32 	%r81, %r80, %r78;
	sub.s32 	%r82, %r79, %r81;
	cvt.u64.u32 	%rd541, %r80;
	cvt.u64.u32 	%rd542, %r82;
	bra.uni 	$L__BB92_73;
$L__BB92_72:
	div.s64 	%rd541, %rd539, %rd167;
	mul.lo.s64 	%rd307, %rd541, %rd167;
	sub.s64 	%rd542, %rd539, %rd307;
$L__BB92_73:
	add.s64 	%rd309, %rd1, %rd303;
	ld.global.u64 	%rd310, [%rd309];
	mad.lo.s64 	%rd174, %rd310, %rd542, %rd166;
	add.s32 	%r34, %r211, -2;
	mul.wide.u32 	%rd311, %r34, 8;
	add.s64 	%rd312, %rd2, %rd311;
	ld.global.u64 	%rd175, [%rd312];
	or.b64  	%rd313, %rd541, %rd175;
	and.b64  	%rd314, %rd313, -4294967296;
	setp.ne.s64 	%p10, %rd314, 0;
	@%p10 bra 	$L__BB92_75;
	cvt.u32.u64 	%r83, %rd175;
	cvt.u32.u64 	%r84, %rd541;
	div.u32 	%r85, %r84, %r83;
	mul.lo.s32 	%r86, %r85, %r83;
	sub.s32 	%r87, %r84, %r86;
	cvt.u64.u32 	%rd543, %r85;
	cvt.u64.u32 	%rd544, %r87;
	bra.uni 	$L__BB92_76;
$L__BB92_75:
	div.s64 	%rd543, %rd541, %rd175;
	mul.lo.s64 	%rd315, %rd543, %rd175;
	sub.s64 	%rd544, %rd541, %rd315;
$L__BB92_76:
	add.s64 	%rd317, %rd1, %rd311;
	ld.global.u64 	%rd318, [%rd317];
	mad.lo.s64 	%rd182, %rd318, %rd544, %rd174;
	add.s32 	%r35, %r211, -3;
	mul.wide.u32 	%rd319, %r35, 8;
	add.s64 	%rd320, %rd2, %rd319;
	ld.global.u64 	%rd183, [%rd320];
	or.b64  	%rd321, %rd543, %rd183;
	and.b64  	%rd322, %rd321, -4294967296;
	setp.ne.s64 	%p11, %rd322, 0;
	@%p11 bra 	$L__BB92_78;
	cvt.u32.u64 	%r88, %rd183;
	cvt.u32.u64 	%r89, %rd543;
	div.u32 	%r90, %r89, %r88;
	mul.lo.s32 	%r91, %r90, %r88;
	sub.s32 	%r92, %r89, %r91;
	cvt.u64.u32 	%rd545, %r90;
	cvt.u64.u32 	%rd546, %r92;
	bra.uni 	$L__BB92_79;
$L__BB92_78:
	div.s64 	%rd545, %rd543, %rd183;
	mul.lo.s64 	%rd323, %rd545, %rd183;
	sub.s64 	%rd546, %rd543, %rd323;
$L__BB92_79:
	add.s64 	%rd325, %rd1, %rd319;
	ld.global.u64 	%rd326, [%rd325];
	mad.lo.s64 	%rd190, %rd326, %rd546, %rd182;
	mul.wide.u32 	%rd327, %r32, 8;
	add.s64 	%rd328, %rd2, %rd327;
	ld.global.u64 	%rd191, [%rd328];
	or.b64  	%rd329, %rd545, %rd191;
	and.b64  	%rd330, %rd329, -4294967296;
	setp.ne.s64 	%p12, %rd330, 0;
	@%p12 bra 	$L__BB92_81;
	cvt.u32.u64 	%r93, %rd191;
	cvt.u32.u64 	%r94, %rd545;
	div.u32 	%r95, %r94, %r93;
	mul.lo.s32 	%r96, %r95, %r93;
	sub.s32 	%r97, %r94, %r96;
	cvt.u64.u32 	%rd562, %r95;
	cvt.u64.u32 	%rd548, %r97;
	bra.uni 	$L__BB92_82;
$L__BB92_81:
	div.s64 	%rd562, %rd545, %rd191;
	mul.lo.s64 	%rd331, %rd562, %rd191;
	sub.s64 	%rd548, %rd545, %rd331;
$L__BB92_82:
	add.s64 	%rd333, %rd1, %rd327;
	ld.global.u64 	%rd334, [%rd333];
	mad.lo.s64 	%rd335, %rd334, %rd548, %rd190;
	shl.b64 	%rd336, %rd335, 1;
	add.s64 	%rd571, %rd571, %rd336;
	add.s32 	%r211, %r211, -8;
	add.s32 	%r210, %r210, 8;
	setp.ne.s32 	%p13, %r210, 0;
	@%p13 bra 	$L__BB92_58;
	add.s32 	%r213, %r211, 3;
$L__BB92_84:
	setp.eq.s32 	%p14, %r24, 0;
	@%p14 bra 	$L__BB92_113;
	and.b32  	%r40, %r22, 3;
	setp.lt.u32 	%p15, %r24, 4;
	@%p15 bra 	$L__BB92_99;
	mul.wide.u32 	%rd338, %r213, 8;
	add.s64 	%rd339, %rd2, %rd338;
	ld.global.u64 	%rd202, [%rd339];
	or.b64  	%rd340, %rd562, %rd202;
	and.b64  	%rd341, %rd340, -4294967296;
	setp.ne.s64 	%p16, %rd341, 0;
	@%p16 bra 	$L__BB92_88;
	cvt.u32.u64 	%r98, %rd202;
	cvt.u32.u64 	%r99, %rd562;
	div.u32 	%r100, %r99, %r98;
	mul.lo.s32 	%r101, %r100, %r98;
	sub.s32 	%r102, %r99, %r101;
	cvt.u64.u32 	%rd552, %r100;
	cvt.u64.u32 	%rd553, %r102;
	bra.uni 	$L__BB92_89;
$L__BB92_88:
	div.s64 	%rd552, %rd562, %rd202;
	mul.lo.s64 	%rd342, %rd552, %rd202;
	sub.s64 	%rd553, %rd562, %rd342;
$L__BB92_89:
	add.s64 	%rd344, %rd1, %rd338;
	ld.global.u64 	%rd345, [%rd344];
	mul.lo.s64 	%rd209, %rd345, %rd553;
	add.s32 	%r41, %r213, -1;
	mul.wide.u32 	%rd346, %r41, 8;
	add.s64 	%rd347, %rd2, %rd346;
	ld.global.u64 	%rd210, [%rd347];
	or.b64  	%rd348, %rd552, %rd210;
	and.b64  	%rd349, %rd348, -4294967296;
	setp.ne.s64 	%p17, %rd349, 0;
	@%p17 bra 	$L__BB92_91;
	cvt.u32.u64 	%r103, %rd210;
	cvt.u32.u64 	%r104, %rd552;
	div.u32 	%r105, %r104, %r103;
	mul.lo.s32 	%r106, %r105, %r103;
	sub.s32 	%r107, %r104, %r106;
	cvt.u64.u32 	%rd554, %r105;
	cvt.u64.u32 	%rd555, %r107;
	bra.uni 	$L__BB92_92;
$L__BB92_91:
	div.s64 	%rd554, %rd552, %rd210;
	mul.lo.s64 	%rd350, %rd554, %rd210;
	sub.s64 	%rd555, %rd552, %rd350;
$L__BB92_92:
	add.s64 	%rd352, %rd1, %rd346;
	ld.global.u64 	%rd353, [%rd352];
	mad.lo.s64 	%rd217, %rd353, %rd555, %rd209;
	add.s32 	%r42, %r213, -2;
	mul.wide.u32 	%rd354, %r42, 8;
	add.s64 	%rd355, %rd2, %rd354;
	ld.global.u64 	%rd218, [%rd355];
	or.b64  	%rd356, %rd554, %rd218;
	and.b64  	%rd357, %rd356, -4294967296;
	setp.ne.s64 	%p18, %rd357, 0;
	@%p18 bra 	$L__BB92_94;
	cvt.u32.u64 	%r108, %rd218;
	cvt.u32.u64 	%r109, %rd554;
	div.u32 	%r110, %r109, %r108;
	mul.lo.s32 	%r111, %r110, %r108;
	sub.s32 	%r112, %r109, %r111;
	cvt.u64.u32 	%rd556, %r110;
	cvt.u64.u32 	%rd557, %r112;
	bra.uni 	$L__BB92_95;
$L__BB92_94:
	div.s64 	%rd556, %rd554, %rd218;
	mul.lo.s64 	%rd358, %rd556, %rd218;
	sub.s64 	%rd557, %rd554, %rd358;
$L__BB92_95:
	add.s64 	%rd360, %rd1, %rd354;
	ld.global.u64 	%rd361, [%rd360];
	mad.lo.s64 	%rd225, %rd361, %rd557, %rd217;
	add.s32 	%r43, %r213, -3;
	mul.wide.u32 	%rd362, %r43, 8;
	add.s64 	%rd363, %rd2, %rd362;
	ld.global.u64 	%rd226, [%rd363];
	or.b64  	%rd364, %rd556, %rd226;
	and.b64  	%rd365, %rd364, -4294967296;
	setp.ne.s64 	%p19, %rd365, 0;
	@%p19 bra 	$L__BB92_97;
	cvt.u32.u64 	%r113, %rd226;
	cvt.u32.u64 	%r114, %rd556;
	div.u32 	%r115, %r114, %r113;
	mul.lo.s32 	%r116, %r115, %r113;
	sub.s32 	%r117, %r114, %r116;
	cvt.u64.u32 	%rd562, %r115;
	cvt.u64.u32 	%rd559, %r117;
	bra.uni 	$L__BB92_98;
$L__BB92_97:
	div.s64 	%rd562, %rd556, %rd226;
	mul.lo.s64 	%rd366, %rd562, %rd226;
	sub.s64 	%rd559, %rd556, %rd366;
$L__BB92_98:
	add.s64 	%rd368, %rd1, %rd362;
	ld.global.u64 	%rd369, [%rd368];
	mad.lo.s64 	%rd370, %rd369, %rd559, %rd225;
	shl.b64 	%rd371, %rd370, 1;
	add.s64 	%rd571, %rd571, %rd371;
	add.s32 	%r213, %r213, -4;
$L__BB92_99:
	setp.eq.s32 	%p20, %r40, 0;
	@%p20 bra 	$L__BB92_113;
	setp.eq.s32 	%p21, %r40, 1;
	@%p21 bra 	$L__BB92_108;
	mul.wide.u32 	%rd373, %r213, 8;
	add.s64 	%rd374, %rd2, %rd373;
	ld.global.u64 	%rd237, [%rd374];
	or.b64  	%rd375, %rd562, %rd237;
	and.b64  	%rd376, %rd375, -4294967296;
	setp.ne.s64 	%p22, %rd376, 0;
	@%p22 bra 	$L__BB92_103;
	cvt.u32.u64 	%r118, %rd237;
	cvt.u32.u64 	%r119, %rd562;
	div.u32 	%r120, %r119, %r118;
	mul.lo.s32 	%r121, %r120, %r118;
	sub.s32 	%r122, %r119, %r121;
	cvt.u64.u32 	%rd563, %r120;
	cvt.u64.u32 	%rd564, %r122;
	bra.uni 	$L__BB92_104;
$L__BB92_103:
	div.s64 	%rd563, %rd562, %rd237;
	mul.lo.s64 	%rd377, %rd563, %rd237;
	sub.s64 	%rd564, %rd562, %rd377;
$L__BB92_104:
	add.s64 	%rd379, %rd1, %rd373;
	ld.global.u64 	%rd380, [%rd379];
	mul.lo.s64 	%rd244, %rd380, %rd564;
	add.s32 	%r46, %r213, -1;
	mul.wide.u32 	%rd381, %r46, 8;
	add.s64 	%rd382, %rd2, %rd381;
	ld.global.u64 	%rd245, [%rd382];
	or.b64  	%rd383, %rd563, %rd245;
	and.b64  	%rd384, %rd383, -4294967296;
	setp.ne.s64 	%p23, %rd384, 0;
	@%p23 bra 	$L__BB92_106;
	cvt.u32.u64 	%r123, %rd245;
	cvt.u32.u64 	%r124, %rd563;
	div.u32 	%r125, %r124, %r123;
	mul.lo.s32 	%r126, %r125, %r123;
	sub.s32 	%r127, %r124, %r126;
	cvt.u64.u32 	%rd562, %r125;
	cvt.u64.u32 	%rd566, %r127;
	bra.uni 	$L__BB92_107;
$L__BB92_106:
	div.s64 	%rd562, %rd563, %rd245;
	mul.lo.s64 	%rd385, %rd562, %rd245;
	sub.s64 	%rd566, %rd563, %rd385;
$L__BB92_107:
	add.s64 	%rd387, %rd1, %rd381;
	ld.global.u64 	%rd388, [%rd387];
	mad.lo.s64 	%rd389, %rd388, %rd566, %rd244;
	shl.b64 	%rd390, %rd389, 1;
	add.s64 	%rd571, %rd571, %rd390;
	add.s32 	%r213, %r213, -2;
$L__BB92_108:
	and.b32  	%r128, %r22, 1;
	setp.eq.b32 	%p24, %r128, 1;
	not.pred 	%p25, %p24;
	@%p25 bra 	$L__BB92_113;
	mul.wide.u32 	%rd391, %r213, 8;
	add.s64 	%rd392, %rd2, %rd391;
	ld.global.u64 	%rd256, [%rd392];
	or.b64  	%rd393, %rd562, %rd256;
	and.b64  	%rd394, %rd393, -4294967296;
	setp.ne.s64 	%p26, %rd394, 0;
	@%p26 bra 	$L__BB92_111;
	cvt.u32.u64 	%r129, %rd256;
	cvt.u32.u64 	%r130, %rd562;
	rem.u32 	%r131, %r130, %r129;
	cvt.u64.u32 	%rd570, %r131;
	bra.uni 	$L__BB92_112;
$L__BB92_111:
	rem.s64 	%rd570, %rd562, %rd256;
$L__BB92_112:
	add.s64 	%rd396, %rd1, %rd391;
	ld.global.u64 	%rd397, [%rd396];
	mul.lo.s64 	%rd398, %rd397, %rd570;
	shl.b64 	%rd399, %rd398, 1;
	add.s64 	%rd571, %rd571, %rd399;
$L__BB92_113:
	ld.global.u16 	%rs2, [%rd571];
	st.shared.u16 	[%r5], %rs2;
$L__BB92_114:
	bar.sync 	0;
	setp.lt.u32 	%p48, %r215, 66;
	@%p48 bra 	$L__BB92_118;
$L__BB92_115:
	shr.u32 	%r50, %r215, 1;
	setp.ge.u32 	%p49, %r1, %r50;
	@%p49 bra 	$L__BB92_117;
	ld.shared.u16 	%rs6, [%r5];
	and.b32  	%r203, %r215, 2046;
	add.s32 	%r204, %r5, %r203;
	ld.shared.u16 	%rs7, [%r204];
	mul.lo.s16 	%rs8, %rs7, %rs6;
	st.shared.u16 	[%r5], %rs8;
$L__BB92_117:
	bar.sync 	0;
	setp.gt.u32 	%p50, %r215, 131;
	mov.u32 	%r215, %r50;
	@%p50 bra 	$L__BB92_115;
$L__BB92_118:
	setp.gt.u32 	%p51, %r1, 31;
	@%p51 bra 	$L__BB92_121;
	ld.volatile.shared.u16 	%rs9, [%r5];
	ld.volatile.shared.u16 	%rs10, [%r5+64];
	mul.lo.s16 	%rs11, %rs10, %rs9;
	st.volatile.shared.u16 	[%r5], %rs11;
	ld.volatile.shared.u16 	%rs12, [%r5];
	ld.volatile.shared.u16 	%rs13, [%r5+32];
	mul.lo.s16 	%rs14, %rs13, %rs12;
	st.volatile.shared.u16 	[%r5], %rs14;
	ld.volatile.shared.u16 	%rs15, [%r5];
	ld.volatile.shared.u16 	%rs16, [%r5+16];
	mul.lo.s16 	%rs17, %rs16, %rs15;
	st.volatile.shared.u16 	[%r5], %rs17;
	ld.volatile.shared.u16 	%rs18, [%r5];
	ld.volatile.shared.u16 	%rs19, [%r5+8];
	mul.lo.s16 	%rs20, %rs19, %rs18;
	st.volatile.shared.u16 	[%r5], %rs20;
	ld.volatile.shared.u16 	%rs21, [%r5];
	ld.volatile.shared.u16 	%rs22, [%r5+4];
	mul.lo.s16 	%rs23, %rs22, %rs21;
	st.volatile.shared.u16 	[%r5], %rs23;
	ld.volatile.shared.u16 	%rs24, [%r5];
	ld.volatile.shared.u16 	%rs25, [%r5+2];
	mul.lo.s16 	%rs26, %rs25, %rs24;
	st.volatile.shared.u16 	[%r5], %rs26;
	setp.ne.s32 	%p52, %r1, 0;
	@%p52 bra 	$L__BB92_121;
	ld.param.u64 	%rd486, [contiguous_nanprod2_i16_param_0];
	ld.shared.u16 	%rs27, [nanprodsdata_i16];
	cvt.u64.u32 	%rd480, %r2;
	mov.u32 	%r205, %ctaid.y;
	cvt.u64.u32 	%rd481, %r205;
	mad.lo.s64 	%rd482, %rd265, %rd481, %rd480;
	cvta.to.global.u64 	%rd483, %rd486;
	shl.b64 	%rd484, %rd482, 1;
	add.s64 	%rd485, %rd483, %rd484;
	st.global.u16 	[%rd485], %rs27;
$L__BB92_121:
	ret;

}
	// .globl	contiguous_nanprod22_i16
.visible .entry contiguous_nanprod22_i16(
	.param .u64 .ptr .align 1 contiguous_nanprod22_i16_param_0,
	.param .u64 .ptr .align 1 contiguous_nanprod22_i16_param_1,
	.param .u64 contiguous_nanprod22_i16_param_2,
	.param .u64 contiguous_nanprod22_i16_param_3
)
{
	.reg .pred 	%p<8>;
	.reg .b16 	%rs<28>;
	.reg .b32 	%r<19>;
	.reg .b64 	%rd<27>;

	ld.param.u64 	%rd4, [contiguous_nanprod22_i16_param_0];
	ld.param.u64 	%rd7, [contiguous_nanprod22_i16_param_1];
	ld.param.u64 	%rd5, [contiguous_nanprod22_i16_param_2];
	ld.param.u64 	%rd6, [contiguous_nanprod22_i16_param_3];
	cvta.to.global.u64 	%rd1, %rd7;
	mov.u32 	%r1, %tid.x;
	mov.u32 	%r2, %ctaid.x;
	mov.u32 	%r18, %ntid.x;
	mul.lo.s32 	%r8, %r2, %r18;
	shl.b32 	%r9, %r8, 1;
	add.s32 	%r4, %r9, %r1;
	shl.b32 	%r10, %r1, 1;
	mov.u32 	%r11, nanprodsdata_i16;
	add.s32 	%r5, %r11, %r10;
	mov.b16 	%rs1, 1;
	st.shared.u16 	[%r5], %rs1;
	add.s32 	%r12, %r4, %r18;
	cvt.u64.u32 	%rd2, %r12;
	setp.le.u64 	%p1, %rd5, %rd2;
	@%p1 bra 	$L__BB93_2;
	cvt.u64.u32 	%rd12, %r4;
	mov.u32 	%r14, %ctaid.y;
	cvt.u64.u32 	%rd13, %r14;
	mul.lo.s64 	%rd14, %rd5, %rd13;
	add.s64 	%rd15, %rd14, %rd12;
	shl.b64 	%rd16, %rd15, 1;
	add.s64 	%rd17, %rd1, %rd16;
	ld.global.u16 	%rs3, [%rd17];
	add.s64 	%rd18, %rd14, %rd2;
	shl.b64 	%rd19, %rd18, 1;
	add.s64 	%rd20, %rd1, %rd19;
	ld.global.u16 	%rs4, [%rd20];
	mul.lo.s16 	%rs5, %rs4, %rs3;
	st.shared.u16 	[%r5], %rs5;
	bra.uni 	$L__BB93_4;
$L__BB93_2:
	cvt.u64.u32 	%rd3, %r4;
	setp.le.u64 	%p2, %rd5, %rd3;
	@%p2 bra 	$L__BB93_4;
	mov.u32 	%r13, %ctaid.y;
	cvt.u64.u32 	%rd8, %r13;
	mad.lo.s64 	%rd9, %rd5, %rd8, %rd3;
	shl.b64 	%rd10, %rd9, 1;
	add.s64 	%rd11, %rd1, %rd10;
	ld.global.u16 	%rs2, [%rd11];
	st.shared.u16 	[%r5], %rs2;
$L__BB93_4:
	bar.sync 	0;
	setp.lt.u32 	%p3, %r18, 66;
	@%p3 bra 	$L__BB93_8;
$L__BB93_5:
	shr.u32 	%r7, %r18, 1;
	setp.ge.u32 	%p4, %r1, %r7;
	@%p4 bra 	$L__BB93_7;
	ld.shared.u16 	%rs6, [%r5];
	and.b32  	%r15, %r18, 2046;
	add.s32 	%r16, %r5, %r15;
	ld.shared.u16 	%rs7, [%r16];
	mul.lo.s16 	%rs8, %rs7, %rs6;
	st.shared.u16 	[%r5], %rs8;
$L__BB93_7:
	bar.sync 	0;
	setp.gt.u32 	%p5, %r18, 131;
	mov.u32 	%r18, %r7;
	@%p5 bra 	$L__BB93_5;
$L__BB93_8:
	setp.gt.u32 	%p6, %r1, 31;
	@%p6 bra 	$L__BB93_11;
	ld.volatile.shared.u16 	%rs9, [%r5];
	ld.volatile.shared.u16 	%rs10, [%r5+64];
	mul.lo.s16 	%rs11, %rs10, %rs9;
	st.volatile.shared.u16 	[%r5], %rs11;
	ld.volatile.shared.u16 	%rs12, [%r5];
	ld.volatile.shared.u16 	%rs13, [%r5+32];
	mul.lo.s16 	%rs14, %rs13, %rs12;
	st.volatile.shared.u16 	[%r5], %rs14;
	ld.volatile.shared.u16 	%rs15, [%r5];
	ld.volatile.shared.u16 	%rs16, [%r5+16];
	mul.lo.s16 	%rs17, %rs16, %rs15;
	st.volatile.shared.u16 	[%r5], %rs17;
	ld.volatile.shared.u16 	%rs18, [%r5];
	ld.volatile.shared.u16 	%rs19, [%r5+8];
	mul.lo.s16 	%rs20, %rs19, %rs18;
	st.volatile.shared.u16 	[%r5], %rs20;
	ld.volatile.shared.u16 	%rs21, [%r5];
	ld.volatile.shared.u16 	%rs22, [%r5+4];
	mul.lo.s16 	%rs23, %rs22, %rs21;
	st.volatile.shared.u16 	[%r5], %rs23;
	ld.volatile.shared.u16 	%rs24, [%r5];
	ld.volatile.shared.u16 	%rs25, [%r5+2];
	mul.lo.s16 	%rs26, %rs25, %rs24;
	st.volatile.shared.u16 	[%r5], %rs26;
	setp.ne.s32 	%p7, %r1, 0;
	@%p7 bra 	$L__BB93_11;
	ld.shared.u16 	%rs27, [nanprodsdata_i16];
	cvt.u64.u32 	%rd21, %r2;
	mov.u32 	%r17, %ctaid.y;
	cvt.u64.u32 	%rd22, %r17;
	mad.lo.s64 	%rd23, %rd6, %rd22, %rd21;
	cvta.to.global.u64 	%rd24, %rd4;
	shl.b64 	%rd25, %rd23, 1;
	add.s64 	%rd26, %rd24, %rd25;
	st.global.u16 	[%rd26], %rs27;
$L__BB93_11:
	ret;

}
	// .globl	contiguous_nanprod3_i16
.visible .entry contiguous_nanprod3_i16(
	.param .u64 .ptr .align 1 contiguous_nanprod3_i16_param_0,
	.param .u64 .ptr .align 1 contiguous_nanprod3_i16_param_1,
	.param .u64 .ptr .align 1 contiguous_nanprod3_i16_param_2,
	.param .u64 .ptr .align 1 contiguous_nanprod3_i16_param_3,
	.param .u64 contiguous_nanprod3_i16_param_4,
	.param .u64 contiguous_nanprod3_i16_param_5,
	.param .u64 contiguous_nanprod3_i16_param_6
)
{
	.reg .pred 	%p<38>;
	.reg .b16 	%rs<56>;
	.reg .b32 	%r<204>;
	.reg .b64 	%rd<308>;

	ld.param.u64 	%rd144, [contiguous_nanprod3_i16_param_0];
	ld.param.u64 	%rd145, [contiguous_nanprod3_i16_param_1];
	ld.param.u64 	%rd148, [contiguous_nanprod3_i16_param_2];
	ld.param.u64 	%rd149, [contiguous_nanprod3_i16_param_3];
	ld.param.u64 	%rd146, [contiguous_nanprod3_i16_param_4];
	ld.param.u64 	%rd147, [contiguous_nanprod3_i16_param_5];
	ld.param.u64 	%rd150, [contiguous_nanprod3_i16_param_6];
	cvta.to.global.u64 	%rd1, %rd149;
	cvta.to.global.u64 	%rd2, %rd148;
	mov.u32 	%r1, %tid.y;
	mov.u32 	%r2, %ntid.x;
	mov.u32 	%r3, %tid.x;
	mad.lo.s32 	%r64, %r1, %r2, %r3;
	mov.u32 	%r65, %ctaid.x;
	mad.lo.s32 	%r66, %r65, %r2, %r3;
	mov.u32 	%r4, %ctaid.y;
	mov.u32 	%r5, %ntid.y;
	mad.lo.s32 	%r67, %r4, %r5, %r1;
	shl.b32 	%r68, %r64, 1;
	mov.u32 	%r69, nanprodsdata_i16;
	add.s32 	%r7, %r69, %r68;
	mov.b16 	%rs16, 1;
	st.shared.u16 	[%r7], %rs16;
	cvt.u64.u32 	%rd3, %r66;
	setp.le.u64 	%p1, %rd147, %rd3;
	cvt.u64.u32 	%rd152, %r67;
	setp.le.u64 	%p2, %rd150, %rd152;
	or.pred  	%p3, %p1, %p2;
	@%p3 bra 	$L__BB94_76;
	cvt.u32.u64 	%r70, %rd3;
	cvt.u32.u64 	%r71, %rd147;
	mad.lo.s32 	%r194, %r67, %r71, %r70;
	cvt.u32.u64 	%r9, %rd146;
	add.s32 	%r193, %r9, -1;
	setp.lt.s32 	%p4, %r193, 0;
	mov.b64 	%rd307, 0;
	@%p4 bra 	$L__BB94_59;
	setp.lt.u32 	%p5, %r193, 7;
	mov.b64 	%rd307, 0;
	@%p5 bra 	$L__BB94_30;
	add.s32 	%r189, %r9, -4;
	and.b32  	%r72, %r9, -8;
	neg.s32 	%r188, %r72;
	mov.b64 	%rd307, 0;
$L__BB94_4:
	.pragma "nounroll";
	add.s32 	%r16, %r189, 3;
	cvt.u64.u32 	%rd5, %r194;
	mul.wide.u32 	%rd157, %r16, 8;
	add.s64 	%rd158, %rd2, %rd157;
	ld.global.u64 	%rd6, [%rd158];
	and.b64  	%rd159, %rd6, -4294967296;
	setp.ne.s64 	%p6, %rd159, 0;
	@%p6 bra 	$L__BB94_6;
	cvt.u32.u64 	%r73, %rd6;
	cvt.u32.u64 	%r74, %rd5;
	div.u32 	%r75, %r74, %r73;
	mul.lo.s32 	%r76, %r75, %r73;
	sub.s32 	%r77, %r74, %r76;
	cvt.u64.u32 	%rd272, %r75;
	cvt.u64.u32 	%rd273, %r77;
	bra.uni 	$L__BB94_7;
$L__BB94_6:
	div.s64 	%rd272, %rd5, %rd6;
	mul.lo.s64 	%rd160, %rd272, %rd6;
	sub.s64 	%rd273, %rd5, %rd160;
$L__BB94_7:
	mul.wide.u32 	%rd161, %r16, 8;
	add.s64 	%rd162, %rd1, %rd161;
	ld.global.u64 	%rd163, [%rd162];
	mad.lo.s64 	%rd13, %rd163, %rd273, %rd307;
	add.s32 	%r17, %r189, 2;
	and.b64  	%rd14, %rd272, 4294967295;
	mul.wide.u32 	%rd164, %r17, 8;
	add.s64 	%rd165, %rd2, %rd164;
	ld.global.u64 	%rd15, [%rd165];
	and.b64  	%rd166, %rd15, -4294967296;
	setp.ne.s64 	%p7, %rd166, 0;
	@%p7 bra 	$L__BB94_9;
	cvt.u32.u64 	%r78, %rd15;
	cvt.u32.u64 	%r79, %rd14;
	div.u32 	%r80, %r79, %r78;
	mul.lo.s32 	%r81, %r80, %r78;
	sub.s32 	%r82, %r79, %r81;
	cvt.u64.u32 	%rd274, %r80;
	cvt.u64.u32 	%rd275, %r82;
	bra.uni 	$L__BB94_10;
$L__BB94_9:
	div.s64 	%rd274, %rd14, %rd15;
	mul.lo.s64 	%rd167, %rd274, %rd15;
	sub.s64 	%rd275, %rd14, %rd167;
$L__BB94_10:
	mul.wide.u32 	%rd168, %r17, 8;
	add.s64 	%rd169, %rd1, %rd168;
	ld.global.u64 	%rd170, [%rd169];
	mad.lo.s64 	%rd22, %rd170, %rd275, %rd13;
	add.s32 	%r18, %r189, 1;
	and.b64  	%rd23, %rd274, 4294967295;
	mul.wide.u32 	%rd171, %r18, 8;
	add.s64 	%rd172, %rd2, %rd171;
	ld.global.u64 	%rd24, [%rd172];
	and.b64  	%rd173, %rd24, -4294967296;
	setp.ne.s64 	%p8, %rd173, 0;
	@%p8 bra 	$L__BB94_12;
	cvt.u32.u64 	%r83, %rd24;
	cvt.u32.u64 	%r84, %rd23;
	div.u32 	%r85, %r84, %r83;
	mul.lo.s32 	%r86, %r85, %r83;
	sub.s32 	%r87, %r84, %r86;
	cvt.u64.u32 	%rd276, %r85;
	cvt.u64.u32 	%rd277, %r87;
	bra.uni 	$L__BB94_13;
$L__BB94_12:
	div.s64 	%rd276, %rd23, %rd24;
	mul.lo.s64 	%rd174, %rd276, %rd24;
	sub.s64 	%rd277, %rd23, %rd174;
$L__BB94_13:
	mul.wide.u32 	%rd175, %r18, 8;
	add.s64 	%rd176, %rd1, %rd175;
	ld.global.u64 	%rd177, [%rd176];
	mad.lo.s64 	%rd31, %rd177, %rd277, %rd22;
	and.b64  	%rd32, %rd276, 4294967295;
	mul.wide.u32 	%rd178, %r189, 8;
	add.s64 	%rd179, %rd2, %rd178;
	ld.global.u64 	%rd33, [%rd179];
	and.b64  	%rd180, %rd33, -4294967296;
	setp.ne.s64 	%p9, %rd180, 0;
	@%p9 bra 	$L__BB94_15;
	cvt.u32.u64 	%r88, %rd33;
	cvt.u32.u64 	%r89, %rd32;
	div.u32 	%r90, %r89, %r88;
	mul.lo.s32 	%r91, %r90, %r88;
	sub.s32 	%r92, %r89, %r91;
	cvt.u64.u32 	%rd278, %r90;
	cvt.u64.u32 	%rd279, %r92;
	bra.uni 	$L__BB94_16;
$L__BB94_15:
	div.s64 	%rd278, %rd32, %rd33;
	mul.lo.s64 	%rd181, %rd278, %rd33;
	sub.s64 	%rd279, %rd32, %rd181;
$L__BB94_16:
	mul.wide.u32 	%rd182, %r189, 8;
	add.s64 	%rd183, %rd1, %rd182;
	ld.global.u64 	%rd184, [%rd183];
	mad.lo.s64 	%rd40, %rd184, %rd279, %rd31;
	add.s32 	%r19, %r189, -1;
	and.b64  	%rd41, %rd278, 4294967295;
	mul.wide.u32 	%rd185, %r19, 8;
	add.s64 	%rd186, %rd2, %rd185;
	ld.global.u64 	%rd42, [%rd186];
	and.b64  	%rd187, %rd42, -4294967296;
	setp.ne.s64 	%p10, %rd187, 0;
	@%p10 bra 	$L__BB94_18;
	cvt.u32.u64 	%r93, %rd42;
	cvt.u32.u64 	%r94, %rd41;
	div.u32 	%r95, %r94, %r93;
	mul.lo.s32 	%r96, %r95, %r93;
	sub.s32 	%r97, %r94, %r96;
	cvt.u64.u32 	%rd280, %r95;
	cvt.u64.u32 	%rd281, %r97;
	bra.uni 	$L__BB94_19;
$L__BB94_18:
	div.s64 	%rd280, %rd41, %rd42;
	mul.lo.s64 	%rd188, %rd280, %rd42;
	sub.s64 	%rd281, %rd41, %rd188;
$L__BB94_19:
	mul.wide.u32 	%rd189, %r19, 8;
	add.s64 	%rd190, %rd1, %rd189;
	ld.global.u64 	%rd191, [%rd190];
	mad.lo.s64 	%rd49, %rd191, %rd281, %rd40;
	add.s32 	%r20, %r189, -2;
	and.b64  	%rd50, %rd280, 4294967295;
	mul.wide.u32 	%rd192, %r20, 8;
	add.s64 	%rd193, %rd2, %rd192;
	ld.global.u64 	%rd51, [%rd193];
	and.b64  	%rd194, %rd51, -4294967296;
	setp.ne.s64 	%p11, %rd194, 0;
	@%p11 bra 	$L__BB94_21;
	cvt.u32.u64 	%r98, %rd51;
	cvt.u32.u64 	%r99, %rd50;
	div.u32 	%r100, %r99, %r98;
	mul.lo.s32 	%r101, %r100, %r98;
	sub.s32 	%r102, %r99, %r101;
	cvt.u64.u32 	%rd282, %r100;
	cvt.u64.u32 	%rd283, %r102;
	bra.uni 	$L__BB94_22;
$L__BB94_21:
	div.s64 	%rd282, %rd50, %rd51;
	mul.lo.s64 	%rd195, %rd282, %rd51;
	sub.s64 	%rd283, %rd50, %rd195;
$L__BB94_22:
	mul.wide.u32 	%rd196, %r20, 8;
	add.s64 	%rd197, %rd1, %rd196;
	ld.global.u64 	%rd198, [%rd197];
	mad.lo.s64 	%rd58, %rd198, %rd283, %rd49;
	add.s32 	%r21, %r189, -3;
	and.b64  	%rd59, %rd282, 4294967295;
	mul.wide.u32 	%rd199, %r21, 8;
	add.s64 	%rd200, %rd2, %rd199;
	ld.global.u64 	%rd60, [%rd200];
	and.b64  	%rd201, %rd60, -4294967296;
	setp.ne.s64 	%p12, %rd201, 0;
	@%p12 bra 	$L__BB94_24;
	cvt.u32.u64 	%r103, %rd60;
	cvt.u32.u64 	%r104, %rd59;
	div.u32 	%r105, %r104, %r103;
	mul.lo.s32 	%r106, %r105, %r103;
	sub.s32 	%r107, %r104, %r106;
	cvt.u64.u32 	%rd284, %r105;
	cvt.u64.u32 	%rd285, %r107;
	bra.uni 	$L__BB94_25;
$L__BB94_24:
	div.s64 	%rd284, %rd59, %rd60;
	mul.lo.s64 	%rd202, %rd284, %rd60;
	sub.s64 	%rd285, %rd59, %rd202;
$L__BB94_25:
	mul.wide.u32 	%rd203, %r21, 8;
	add.s64 	%rd204, %rd1, %rd203;
	ld.global.u64 	%rd205, [%rd204];
	mad.lo.s64 	%rd67, %rd205, %rd285, %rd58;
	and.b64  	%rd68, %rd284, 4294967295;
	add.s32 	%r108, %r189, -4;
	mul.wide.u32 	%rd206, %r108, 8;
	add.s64 	%rd207, %rd2, %rd206;
	ld.global.u64 	%rd69, [%rd207];
	and.b64  	%rd208, %rd69, -4294967296;
	setp.ne.s64 	%p13, %rd208, 0;
	@%p13 bra 	$L__BB94_27;
	cvt.u32.u64 	%r109, %rd69;
	cvt.u32.u64 	%r110, %rd68;
	div.u32 	%r111, %r110, %r109;
	mul.lo.s32 	%r112, %r111, %r109;
	sub.s32 	%r113, %r110, %r112;
	cvt.u64.u32 	%rd286, %r111;
	cvt.u64.u32 	%rd287, %r113;
	bra.uni 	$L__BB94_28;
$L__BB94_27:
	div.s64 	%rd286, %rd68, %rd69;
	mul.lo.s64 	%rd209, %rd286, %rd69;
	sub.s64 	%rd287, %rd68, %rd209;
$L__BB94_28:
	mul.wide.u32 	%rd210, %r108, 8;
	add.s64 	%rd211, %rd1, %rd210;
	ld.global.u64 	%rd212, [%rd211];
	mad.lo.s64 	%rd307, %rd212, %rd287, %rd67;
	cvt.u32.u64 	%r194, %rd286;
	add.s32 	%r189, %r189, -8;
	add.s32 	%r188, %r188, 8;
	setp.ne.s32 	%p14, %r188, 0;
	@%p14 bra 	$L__BB94_4;
	add.s32 	%r193, %r189, 3;
$L__BB94_30:
	and.b32  	%r28, %r9, 7;
	setp.eq.s32 	%p15, %r28, 0;
	@%p15 bra 	$L__BB94_59;
	and.b32  	%r29, %r9, 3;
	setp.lt.u32 	%p16, %r28, 4;
	@%p16 bra 	$L__BB94_45;
	cvt.u64.u32 	%rd79, %r194;
	mul.wide.u32 	%rd214, %r193, 8;
	add.s64 	%rd215, %rd2, %rd214;
	ld.global.u64 	%rd80, [%rd215];
	and.b64  	%rd216, %rd80, -4294967296;
	setp.ne.s64 	%p17, %rd216, 0;
	@%p17 bra 	$L__BB94_34;
	cvt.u32.u64 	%r115, %rd80;
	cvt.u32.u64 	%r116, %rd79;
	div.u32 	%r117, %r116, %r115;
	mul.lo.s32 	%r118, %r117, %r115;
	sub.s32 	%r119, %r116, %r118;
	cvt.u64.u32 	%rd290, %r117;
	cvt.u64.u32 	%rd291, %r119;
	bra.uni 	$L__BB94_35;
$L__BB94_34:
	div.s64 	%rd290, %rd79, %rd80;
	mul.lo.s64 	%rd217, %rd290, %rd80;
	sub.s64 	%rd291, %rd79, %rd217;
$L__BB94_35:
	mul.wide.u32 	%rd218, %r193, 8;
	add.s64 	%rd219, %rd1, %rd218;
	ld.global.u64 	%rd220, [%rd219];
	mad.lo.s64 	%rd87, %rd220, %rd291, %rd307;
	add.s32 	%r30, %r193, -1;
	and.b64  	%rd88, %rd290, 4294967295;
	mul.wide.u32 	%rd221, %r30, 8;
	add.s64 	%rd222, %rd2, %rd221;
	ld.global.u64 	%rd89, [%rd222];
	and.b64  	%rd223, %rd89, -4294967296;
	setp.ne.s64 	%p18, %rd223, 0;
	@%p18 bra 	$L__BB94_37;
	cvt.u32.u64 	%r120, %rd89;
	cvt.u32.u64 	%r121, %rd88;
	div.u32 	%r122, %r121, %r120;
	mul.lo.s32 	%r123, %r122, %r120;
	sub.s32 	%r124, %r121, %r123;
	cvt.u64.u32 	%rd292, %r122;
	cvt.u64.u32 	%rd293, %r124;
	bra.uni 	$L__BB94_38;
$L__BB94_37:
	div.s64 	%rd292, %rd88, %rd89;
	mul.lo.s64 	%rd224, %rd292, %rd89;
	sub.s64 	%rd293, %rd88, %rd224;
$L__BB94_38:
	mul.wide.u32 	%rd225, %r30, 8;
	add.s64 	%rd226, %rd1, %rd225;
	ld.global.u64 	%rd227, [%rd226];
	mad.lo.s64 	%rd96, %rd227, %rd293, %rd87;
	add.s32 	%r31, %r193, -2;
	and.b64  	%rd97, %rd292, 4294967295;
	mul.wide.u32 	%rd228, %r31, 8;
	add.s64 	%rd229, %rd2, %rd228;
	ld.global.u64 	%rd98, [%rd229];
	and.b64  	%rd230, %rd98, -4294967296;
	setp.ne.s64 	%p19, %rd230, 0;
	@%p19 bra 	$L__BB94_40;
	cvt.u32.u64 	%r125, %rd98;
	cvt.u32.u64 	%r126, %rd97;
	div.u32 	%r127, %r126, %r125;
	mul.lo.s32 	%r128, %r127, %r125;
	sub.s32 	%r129, %r126, %r128;
	cvt.u64.u32 	%rd294, %r127;
	cvt.u64.u32 	%rd295, %r129;
	bra.uni 	$L__BB94_41;
$L__BB94_40:
	div.s64 	%rd294, %rd97, %rd98;
	mul.lo.s64 	%rd231, %rd294, %rd98;
	sub.s64 	%rd295, %rd97, %rd231;
$L__BB94_41:
	mul.wide.u32 	%rd232, %r31, 8;
	add.s64 	%rd233, %rd1, %rd232;
	ld.global.u64 	%rd234, [%rd233];
	mad.lo.s64 	%rd105, %rd234, %rd295, %rd96;
	add.s32 	%r32, %r193, -3;
	and.b64  	%rd106, %rd294, 4294967295;
	mul.wide.u32 	%rd235, %r32, 8;
	add.s64 	%rd236, %rd2, %rd235;
	ld.global.u64 	%rd107, [%rd236];
	and.b64  	%rd237, %rd107, -4294967296;
	setp.ne.s64 	%p20, %rd237, 0;
	@%p20 bra 	$L__BB94_43;
	cvt.u32.u64 	%r130, %rd107;
	cvt.u32.u64 	%r131, %rd106;
	div.u32 	%r132, %r131, %r130;
	mul.lo.s32 	%r133, %r132, %r130;
	sub.s32 	%r134, %r131, %r133;
	cvt.u64.u32 	%rd296, %r132;
	cvt.u64.u32 	%rd297, %r134;
	bra.uni 	$L__BB94_44;
$L__BB94_43:
	div.s64 	%rd296, %rd106, %rd107;
	mul.lo.s64 	%rd238, %rd296, %rd107;
	sub.s64 	%rd297, %rd106, %rd238;
$L__BB94_44:
	mul.wide.u32 	%rd239, %r32, 8;
	add.s64 	%rd240, %rd1, %rd239;
	ld.global.u64 	%rd241, [%rd240];
	mad.lo.s64 	%rd307, %rd241, %rd297, %rd105;
	cvt.u32.u64 	%r194, %rd296;
	add.s32 	%r193, %r193, -4;
$L__BB94_45:
	setp.eq.s32 	%p21, %r29, 0;
	@%p21 bra 	$L__BB94_59;
	setp.eq.s32 	%p22, %r29, 1;
	@%p22 bra 	$L__BB94_54;
	cvt.u64.u32 	%rd117, %r194;
	mul.wide.u32 	%rd243, %r193, 8;
	add.s64 	%rd244, %rd2, %rd243;
	ld.global.u64 	%rd118, [%rd244];
	and.b64  	%rd245, %rd118, -4294967296;
	setp.ne.s64 	%p23, %rd245, 0;
	@%p23 bra 	$L__BB94_49;
	cvt.u32.u64 	%r135, %rd118;
	cvt.u32.u64 	%r136, %rd117;
	div.u32 	%r137, %r136, %r135;
	mul.lo.s32 	%r138, %r137, %r135;
	sub.s32 	%r139, %r136, %r138;
	cvt.u64.u32 	%rd300, %r137;
	cvt.u64.u32 	%rd301, %r139;
	bra.uni 	$L__BB94_50;
$L__BB94_49:
	div.s64 	%rd300, %rd117, %rd118;
	mul.lo.s64 	%rd246, %rd300, %rd118;
	sub.s64 	%rd301, %rd117, %rd246;
$L__BB94_50:
	add.s64 	%rd248, %rd1, %rd243;
	ld.global.u64 	%rd249, [%rd248];
	mad.lo.s64 	%rd125, %rd249, %rd301, %rd307;
	add.s32 	%r37, %r193, -1;
	and.b64  	%rd126, %rd300, 4294967295;
	mul.wide.u32 	%rd250, %r37, 8;
	add.s64 	%rd251, %rd2, %rd250;
	ld.global.u64 	%rd127, [%rd251];
	and.b64  	%rd252, %rd127, -4294967296;
	setp.ne.s64 	%p24, %rd252, 0;
	@%p24 bra 	$L__BB94_52;
	cvt.u32.u64 	%r140, %rd127;
	cvt.u32.u64 	%r141, %rd126;
	div.u32 	%r142, %r141, %r140;
	mul.lo.s32 	%r143, %r142, %r140;
	sub.s32 	%r144, %r141, %r143;
	cvt.u64.u32 	%rd302, %r142;
	cvt.u64.u32 	%rd303, %r144;
	bra.uni 	$L__BB94_53;
$L__BB94_52:
	div.s64 	%rd302, %rd126, %rd127;
	mul.lo.s64 	%rd253, %rd302, %rd127;
	sub.s64 	%rd303, %rd126, %rd253;
$L__BB94_53:
	add.s64 	%rd255, %rd1, %rd250;
	ld.global.u64 	%rd256, [%rd255];
	mad.lo.s64 	%rd307, %rd256, %rd303, %rd125;
	cvt.u32.u64 	%r194, %rd302;
	add.s32 	%r193, %r193, -2;
$L__BB94_54:
	and.b32  	%r145, %r9, 1;
	setp.eq.b32 	%p25, %r145, 1;
	not.pred 	%p26, %p25;
	@%p26 bra 	$L__BB94_59;
	cvt.u64.u32 	%rd137, %r194;
	mul.wide.u32 	%rd257, %r193, 8;
	add.s64 	%rd258, %rd2, %rd257;
	ld.global.u64 	%rd138, [%rd258];
	and.b64  	%rd259, %rd138, -4294967296;
	setp.ne.s64 	%p27, %rd259, 0;
	@%p27 bra 	$L__BB94_57;
	cvt.u32.u64 	%r146, %rd138;
	cvt.u32.u64 	%r147, %rd137;
	rem.u32 	%r148, %r147, %r146;
	cvt.u64.u32 	%rd306, %r148;
	bra.uni 	$L__BB94_58;
$L__BB94_57:
	rem.s64 	%rd306, %rd137, %rd138;
$L__BB94_58:
	add.s64 	%rd261, %rd1, %rd257;
	ld.global.u64 	%rd262, [%rd261];
	mad.lo.s64 	%rd307, %rd262, %rd306, %rd307;
$L__BB94_59:
	cvta.to.global.u64 	%rd263, %rd145;
	shl.b64 	%rd264, %rd307, 1;
	add.s64 	%rd265, %rd263, %rd264;
	ld.global.u16 	%rs17, [%rd265];
	st.shared.u16 	[%r7], %rs17;
	bar.sync 	0;
	setp.ne.s32 	%p28, %r1, 0;
	@%p28 bra 	$L__BB94_76;
	setp.gt.u32 	%p29, %r5, 1;
	@%p29 bra 	$L__BB94_62;
	shl.b32 	%r149, %r3, 1;
	mov.u32 	%r150, nanprodsdata_i16;
	add.s32 	%r151, %r150, %r149;
	ld.shared.u16 	%rs54, [%r151];
	bra.uni 	$L__BB94_75;
$L__BB94_62:
	shl.b32 	%r153, %r3, 1;
	mov.u32 	%r154, nanprodsdata_i16;
	add.s32 	%r42, %r154, %r153;
	ld.shared.u16 	%rs54, [%r42];
	add.s32 	%r43, %r5, -1;
	add.s32 	%r155, %r5, -2;
	and.b32  	%r44, %r43, 7;
	setp.lt.u32 	%p30, %r155, 7;
	mov.b32 	%r202, 1;
	@%p30 bra 	$L__BB94_66;
	and.b32  	%r158, %r43, -8;
	neg.s32 	%r199, %r158;
	shl.b32 	%r46, %r2, 1;
	add.s32 	%r160, %r153, %r46;
	add.s32 	%r197, %r154, %r160;
	shl.b32 	%r48, %r2, 4;
	mov.b32 	%r200, 1;
	mov.b32 	%r198, 0;
$L__BB94_64:
	.pragma "nounroll";
	mul.lo.s32 	%r162, %r200, %r2;
	shl.b32 	%r163, %r162, 1;
	add.s32 	%r164, %r42, %r163;
	ld.shared.u16 	%rs19, [%r197];
	mul.lo.s16 	%rs20, %rs19, %rs54;
	add.s32 	%r165, %r164, %r46;
	ld.shared.u16 	%rs21, [%r165];
	mul.lo.s16 	%rs22, %rs21, %rs20;
	add.s32 	%r166, %r165, %r46;
	ld.shared.u16 	%rs23, [%r166];
	mul.lo.s16 	%rs24, %rs23, %rs22;
	add.s32 	%r167, %r166, %r46;
	ld.shared.u16 	%rs25, [%r167];
	mul.lo.s16 	%rs26, %rs25, %rs24;
	add.s32 	%r168, %r167, %r46;
	ld.shared.u16 	%rs27, [%r168];
	mul.lo.s16 	%rs28, %rs27, %rs26;
	add.s32 	%r169, %r168, %r46;
	ld.shared.u16 	%rs29, [%r169];
	mul.lo.s16 	%rs30, %rs29, %rs28;
	add.s32 	%r170, %r169, %r46;
	ld.shared.u16 	%rs31, [%r170];
	mul.lo.s16 	%rs32, %rs31, %rs30;
	add.s32 	%r171, %r170, %r46;
	ld.shared.u16 	%rs33, [%r171];
	mul.lo.s16 	%rs54, %rs33, %rs32;
	add.s32 	%r200, %r200, 8;
	add.s32 	%r199, %r199, 8;
	add.s32 	%r198, %r198, 8;
	add.s32 	%r197, %r197, %r48;
	setp.ne.s32 	%p31, %r199, 0;
	@%p31 bra 	$L__BB94_64;
	add.s32 	%r202, %r198, 1;
$L__BB94_66:
	setp.eq.s32 	%p32, %r44, 0;
	@%p32 bra 	$L__BB94_74;
	and.b32  	%r59, %r43, 3;
	setp.lt.u32 	%p33, %r44, 4;
	@%p33 bra 	$L__BB94_69;
	mul.lo.s32 	%r172, %r202, %r2;
	shl.b32 	%r173, %r172, 1;
	add.s32 	%r174, %r42, %r173;
	ld.shared.u16 	%rs35, [%r174];
	mul.lo.s16 	%rs36, %rs35, %rs54;
	shl.b32 	%r175, %r2, 1;
	add.s32 	%r176, %r174, %r175;
	ld.shared.u16 	%rs37, [%r176];
	mul.lo.s16 	%rs38, %rs37, %rs36;
	add.s32 	%r177, %r176, %r175;
	ld.shared.u16 	%rs39, [%r177];
	mul.lo.s16 	%rs40, %rs39, %rs38;
	add.s32 	%r178, %r177, %r175;
	ld.shared.u16 	%rs41, [%r178];
	mul.lo.s16 	%rs54, %rs41, %rs40;
	add.s32 	%r202, %r202, 4;
$L__BB94_69:
	setp.eq.s32 	%p34, %r59, 0;
	@%p34 bra 	$L__BB94_74;
	setp.eq.s32 	%p35, %r59, 1;
	@%p35 bra 	$L__BB94_72;
	mul.lo.s32 	%r179, %r202, %r2;
	shl.b32 	%r180, %r179, 1;
	add.s32 	%r181, %r42, %r180;
	ld.shared.u16 	%rs43, [%r181];
	mul.lo.s16 	%rs44, %rs43, %rs54;
	shl.b32 	%r182, %r2, 1;
	add.s32 	%r183, %r181, %r182;
	ld.shared.u16 	%rs45, [%r183];
	mul.lo.s16 	%rs54, %rs45, %rs44;
	add.s32 	%r202, %r202, 2;
$L__BB94_72:
	and.b32  	%r184, %r43, 1;
	setp.eq.b32 	%p36, %r184, 1;
	not.pred 	%p37, %p36;
	@%p37 bra 	$L__BB94_74;
	mul.lo.s32 	%r185, %r202, %r2;
	shl.b32 	%r186, %r185, 1;
	add.s32 	%r187, %r42, %r186;
	ld.shared.u16 	%rs46, [%r187];
	mul.lo.s16 	%rs54, %rs46, %rs54;
$L__BB94_74:
	st.shared.u16 	[%r42], %rs54;
$L__BB94_75:
	cvt.u64.u32 	%rd266, %r4;
	mad.lo.s64 	%rd267, %rd147, %rd266, %rd3;
	cvta.to.global.u64 	%rd268, %rd144;
	shl.b64 	%rd269, %rd267, 1;
	add.s64 	%rd270, %rd268, %rd269;
	st.global.u16 	[%rd270], %rs54;
$L__BB94_76:
	ret;

}
	// .globl	contiguous_nanprod33_i16
.visible .entry contiguous_nanprod33_i16(
	.param .u64 .ptr .align 1 contiguous_nanprod33_i16_param_0,
	.param .u64 .ptr .align 1 contiguous_nanprod33_i16_param_1,
	.param .u64 contiguous_nanprod33_i16_param_2,
	.param .u64 contiguous_nanprod33_i16_param_3,
	.param .u64 contiguous_nanprod33_i16_param_4
)
{
	.reg .pred 	%p<14>;
	.reg .b16 	%rs<56>;
	.reg .b32 	%r<85>;
	.reg .b64 	%rd<16>;

	ld.param.u64 	%rd2, [contiguous_nanprod33_i16_param_0];
	ld.param.u64 	%rd3, [contiguous_nanprod33_i16_param_1];
	ld.param.u64 	%rd4, [contiguous_nanprod33_i16_param_3];
	ld.param.u64 	%rd5, [contiguous_nanprod33_i16_param_4];
	mov.u32 	%r1, %tid.y;
	mov.u32 	%r2, %ntid.x;
	mov.u32 	%r3, %tid.x;
	mad.lo.s32 	%r30, %r1, %r2, %r3;
	mov.u32 	%r31, %ctaid.x;
	mad.lo.s32 	%r32, %r31, %r2, %r3;
	mov.u32 	%r4, %ctaid.y;
	mov.u32 	%r5, %ntid.y;
	mad.lo.s32 	%r33, %r4, %r5, %r1;
	shl.b32 	%r34, %r30, 1;
	mov.u32 	%r35, nanprodsdata_i16;
	add.s32 	%r7, %r35, %r34;
	mov.b16 	%rs16, 1;
	st.shared.u16 	[%r7], %rs16;
	cvt.u64.u32 	%rd1, %r32;
	setp.le.u64 	%p1, %rd4, %rd1;
	cvt.u64.u32 	%rd7, %r33;
	setp.le.u64 	%p2, %rd5, %rd7;
	or.pred  	%p3, %p1, %p2;
	@%p3 bra 	$L__BB95_18;
	cvt.u32.u64 	%r36, %rd1;
	cvta.to.global.u64 	%rd8, %rd3;
	cvt.u32.u64 	%r37, %rd4;
	mad.lo.s32 	%r38, %r33, %r37, %r36;
	mul.wide.u32 	%rd9, %r38, 2;
	add.s64 	%rd10, %rd8, %rd9;
	ld.global.u16 	%rs17, [%rd10];
	st.shared.u16 	[%r7], %rs17;
	bar.sync 	0;
	setp.ne.s32 	%p4, %r1, 0;
	@%p4 bra 	$L__BB95_18;
	setp.gt.u32 	%p5, %r5, 1;
	@%p5 bra 	$L__BB95_4;
	shl.b32 	%r39, %r3, 1;
	add.s32 	%r41, %r35, %r39;
	ld.shared.u16 	%rs54, [%r41];
	bra.uni 	$L__BB95_17;
$L__BB95_4:
	shl.b32 	%r43, %r3, 1;
	add.s32 	%r8, %r35, %r43;
	ld.shared.u16 	%rs54, [%r8];
	add.s32 	%r9, %r5, -1;
	add.s32 	%r45, %r5, -2;
	and.b32  	%r10, %r9, 7;
	setp.lt.u32 	%p6, %r45, 7;
	mov.b32 	%r83, 1;
	@%p6 bra 	$L__BB95_8;
	and.b32  	%r48, %r9, -8;
	neg.s32 	%r80, %r48;
	shl.b32 	%r12, %r2, 1;
	add.s32 	%r50, %r43, %r12;
	add.s32 	%r78, %r35, %r50;
	shl.b32 	%r14, %r2, 4;
	mov.b32 	%r81, 1;
	mov.b32 	%r79, 0;
$L__BB95_6:
	.pragma "nounroll";
	mul.lo.s32 	%r52, %r81, %r2;
	shl.b32 	%r53, %r52, 1;
	add.s32 	%r54, %r8, %r53;
	ld.shared.u16 	%rs19, [%r78];
	mul.lo.s16 	%rs20, %rs19, %rs54;
	add.s32 	%r55, %r54, %r12;
	ld.shared.u16 	%rs21, [%r55];
	mul.lo.s16 	%rs22, %rs21, %rs20;
	add.s32 	%r56, %r55, %r12;
	ld.shared.u16 	%rs23, [%r56];
	mul.lo.s16 	%rs24, %rs23, %rs22;
	add.s32 	%r57, %r56, %r12;
	ld.shared.u16 	%rs25, [%r57];
	mul.lo.s16 	%rs26, %rs25, %rs24;
	add.s32 	%r58, %r57, %r12;
	ld.shared.u16 	%rs27, [%r58];
	mul.lo.s16 	%rs28, %rs27, %rs26;
	add.s32 	%r59, %r58, %r12;
	ld.shared.u16 	%rs29, [%r59];
	mul.lo.s16 	%rs30, %rs29, %rs28;
	add.s32 	%r60, %r59, %r12;
	ld.shared.u16 	%rs31, [%r60];
	mul.lo.s16 	%rs32, %rs31, %rs30;
	add.s32 	%r61, %r60, %r12;
	ld.shared.u16 	%rs33, [%r61];
	mul.lo.s16 	%rs54, %rs33, %rs32;
	add.s32 	%r81, %r81, 8;
	add.s32 	%r80, %r80, 8;
	add.s32 	%r79, %r79, 8;
	add.s32 	%r78, %r78, %r14;
	setp.ne.s32 	%p7, %r80, 0;
	@%p7 bra 	$L__BB95_6;
	add.s32 	%r83, %r79, 1;
$L__BB95_8:
	setp.eq.s32 	%p8, %r10, 0;
	@%p8 bra 	$L__BB95_16;
	and.b32  	%r25, %r9, 3;
	setp.lt.u32 	%p9, %r10, 4;
	@%p9 bra 	$L__BB95_11;
	mul.lo.s32 	%r62, %r83, %r2;
	shl.b32 	%r63, %r62, 1;
	add.s32 	%r64, %r8, %r63;
	ld.shared.u16 	%rs35, [%r64];
	mul.lo.s16 	%rs36, %rs35, %rs54;
	shl.b32 	%r65, %r2, 1;
	add.s32 	%r66, %r64, %r65;
	ld.shared.u16 	%rs37, [%r66];
	mul.lo.s16 	%rs38, %rs37, %rs36;
	add.s32 	%r67, %r66, %r65;
	ld.shared.u16 	%rs39, [%r67];
	mul.lo.s16 	%rs40, %rs39, %rs38;
	add.s32 	%r68, %r67, %r65;
	ld.shared.u16 	%rs41, [%r68];
	mul.lo.s16 	%rs54, %rs41, %rs40;
	add.s32 	%r83, %r83, 4;
$L__BB95_11:
	setp.eq.s32 	%p10, %r25, 0;
	@%p10 bra 	$L__BB95_16;
	setp.eq.s32 	%p11, %r25, 1;
	@%p11 bra 	$L__BB95_14;
	mul.lo.s32 	%r69, %r83, %r2;
	shl.b32 	%r70, %r69, 1;
	add.s32 	%r71, %r8, %r70;
	ld.shared.u16 	%rs43, [%r71];
	mul.lo.s16 	%rs44, %rs43, %rs54;
	shl.b32 	%r72, %r2, 1;
	add.s32 	%r73, %r71, %r72;
	ld.shared.u16 	%rs45, [%r73];
	mul.lo.s16 	%rs54, %rs45, %rs44;
	add.s32 	%r83, %r83, 2;
$L__BB95_14:
	and.b32  	%r74, %r9, 1;
	setp.eq.b32 	%p12, %r74, 1;
	not.pred 	%p13, %p12;
	@%p13 bra 	$L__BB95_16;
	mul.lo.s32 	%r75, %r83, %r2;
	shl.b32 	%r76, %r75, 1;
	add.s32 	%r77, %r8, %r76;
	ld.shared.u16 	%rs46, [%r77];
	mul.lo.s16 	%rs54, %rs46, %rs54;
$L__BB95_16:
	st.shared.u16 	[%r8], %rs54;
$L__BB95_17:
	cvt.u64.u32 	%rd11, %r4;
	mad.lo.s64 	%rd12, %rd4, %rd11, %rd1;
	cvta.to.global.u64 	%rd13, %rd2;
	shl.b64 	%rd14, %rd12, 1;
	add.s64 	%rd15, %rd13, %rd14;
	st.global.u16 	[%rd15], %rs54;
$L__BB95_18:
	ret;

}
	// .globl	contiguous_nanprod_i32
.visible .entry contiguous_nanprod_i32(
	.param .u64 .ptr .align 1 contiguous_nanprod_i32_param_0,
	.param .u64 .ptr .align 1 contiguous_nanprod_i32_param_1,
	.param .u64 contiguous_nanprod_i32_param_2
)
{
	.reg .pred 	%p<8>;
	.reg .b32 	%r<43>;
	.reg .b64 	%rd<16>;

	ld.param.u64 	%rd4, [contiguous_nanprod_i32_param_0];
	ld.param.u64 	%rd6, [contiguous_nanprod_i32_param_1];
	ld.param.u64 	%rd5, [contiguous_nanprod_i32_param_2];
	cvta.to.global.u64 	%rd1, %rd6;
	mov.u32 	%r1, %tid.x;
	mov.u32 	%r2, %ctaid.x;
	mov.u32 	%r42, %ntid.x;
	mul.lo.s32 	%r8, %r2, %r42;
	shl.b32 	%r9, %r8, 1;
	add.s32 	%r4, %r9, %r1;
	shl.b32 	%r10, %r1, 2;
	mov.u32 	%r11, nanprodsdata_i32;
	add.s32 	%r5, %r11, %r10;
	mov.b32 	%r12, 1;
	st.shared.u32 	[%r5], %r12;
	add.s32 	%r13, %r4, %r42;
	cvt.u64.u32 	%rd2, %r13;
	setp.le.u64 	%p1, %rd5, %rd2;
	@%p1 bra 	$L__BB96_2;
	mul.wide.u32 	%rd9, %r4, 4;
	add.s64 	%rd10, %rd1, %rd9;
	ld.global.u32 	%r15, [%rd10];
	shl.b64 	%rd11, %rd2, 2;
	add.s64 	%rd12, %rd1, %rd11;
	ld.global.u32 	%r16, [%rd12];
	mul.lo.s32 	%r17, %r16, %r15;
	st.shared.u32 	[%r5], %r17;
	bra.uni 	$L__BB96_4;
$L__BB96_2:
	cvt.u64.u32 	%rd3, %r4;
	setp.le.u64 	%p2, %rd5, %rd3;
	@%p2 bra 	$L__BB96_4;
	shl.b64 	%rd7, %rd3, 2;
	add.s64 	%rd8, %rd1, %rd7;
	ld.global.u32 	%r14, [%rd8];
	st.shared.u32 	[%r5], %r14;
$L__BB96_4:
	bar.sync 	0;
	setp.lt.u32 	%p3, %r42, 66;
	@%p3 bra 	$L__BB96_8;
$L__BB96_5:
	shr.u32 	%r7, %r42, 1;
	setp.ge.u32 	%p4, %r1, %r7;
	@%p4 bra 	$L__BB96_7;
	ld.shared.u32 	%r18, [%r5];
	shl.b32 	%r19, %r7, 2;
	add.s32 	%r20, %r5, %r19;
	ld.shared.u32 	%r21, [%r20];
	mul.lo.s32 	%r22, %r21, %r18;
	st.shared.u32 	[%r5], %r22;
$L__BB96_7:
	bar.sync 	0;
	setp.gt.u32 	%p5, %r42, 131;
	mov.u32 	%r42, %r7;
	@%p5 bra 	$L__BB96_5;
$L__BB96_8:
	setp.gt.u32 	%p6, %r1, 31;
	@%p6 bra 	$L__BB96_11;
	ld.volatile.shared.u32 	%r23, [%r5];
	ld.volatile.shared.u32 	%r24, [%r5+128];
	mul.lo.s32 	%r25, %r24, %r23;
	st.volatile.shared.u32 	[%r5], %r25;
	ld.volatile.shared.u32 	%r26, [%r5];
	ld.volatile.shared.u32 	%r27, [%r5+64];
	mul.lo.s32 	%r28, %r27, %r26;
	st.volatile.shared.u32 	[%r5], %r28;
	ld.volatile.shared.u32 	%r29, [%r5];
	ld.volatile.shared.u32 	%r30, [%r5+32];
	mul.lo.s32 	%r31, %r30, %r29;
	st.volatile.shared.u32 	[%r5], %r31;
	ld.volatile.shared.u32 	%r32, [%r5];
	ld.volatile.shared.u32 	%r33, [%r5+16];
	mul.lo.s32 	%r34, %r33, %r32;
	st.volatile.shared.u32 	[%r5], %r34;
	ld.volatile.shared.u32 	%r35, [%r5];
	ld.volatile.shared.u32 	%r36, [%r5+8];
	mul.lo.s32 	%r37, %r36, %r35;
	st.volatile.shared.u32 	[%r5], %r37;
	ld.volatile.shared.u32 	%r38, [%r5];
	ld.volatile.shared.u32 	%r39, [%r5+4];
	mul.lo.s32 	%r40, %r39, %r38;
	st.volatile.shared.u32 	[%r5], %r40;
	setp.ne.s32 	%p7, %r1, 0;
	@%p7 bra 	$L__BB96_11;
	ld.shared.u32 	%r41, [nanprodsdata_i32];
	cvta.to.global.u64 	%rd13, %rd4;
	mul.wide.u32 	%rd14, %r2, 4;
	add.s64 	%rd15, %rd13, %rd14;
	st.global.u32 	[%rd15], %r41;
$L__BB96_11:
	ret;

}
	// .globl	uncontiguous_nanprod_i32
.visible .entry uncontiguous_nanprod_i32(
	.param .u64 .ptr .align 1 uncontiguous_nanprod_i32_param_0,
	.param .u64 .ptr .align 1 uncontiguous_nanprod_i32_param_1,
	.param .u64 .ptr .align 1 uncontiguous_nanprod_i32_param_2,
	.param .u64 .ptr .align 1 uncontiguous_nanprod_i32_param_3,
	.param .u64 uncontiguous_nanprod_i32_param_4,
	.param .u64 uncontiguous_nanprod_i32_param_5
)
{
	.reg .pred 	%p<53>;
	.reg .b32 	%r<239>;
	.reg .b64 	%rd<558>;

	ld.param.u64 	%rd260, [uncontiguous_nanprod_i32_param_0];
	ld.param.u64 	%rd263, [uncontiguous_nanprod_i32_param_1];
	ld.param.u64 	%rd264, [uncontiguous_nanprod_i32_param_2];
	ld.param.u64 	%rd265, [uncontiguous_nanprod_i32_param_3];
	ld.param.u64 	%rd261, [uncontiguous_nanprod_i32_param_4];
	ld.param.u64 	%rd262, [uncontiguous_nanprod_i32_param_5];
	cvta.to.global.u64 	%rd1, %rd265;
	cvta.to.global.u64 	%rd2, %rd264;
	cvta.to.global.u64 	%rd3, %rd263;
	mov.u32 	%r1, %tid.x;
	mov.u32 	%r2, %ctaid.x;
	mov.u32 	%r238, %ntid.x;
	mul.lo.s32 	%r52, %r2, %r238;
	shl.b32 	%r53, %r52, 1;
	add.s32 	%r4, %r53, %r1;
	shl.b32 	%r54, %r1, 2;
	mov.u32 	%r55, nanprodsdata_i32;
	add.s32 	%r5, %r55, %r54;
	mov.b32 	%r56, 1;
	st.shared.u32 	[%r5], %r56;
	add.s32 	%r57, %r4, %r238;
	cvt.u64.u32 	%rd511, %r57;
	setp.le.u64 	%p1, %rd262, %rd511;
	@%p1 bra 	$L__BB97_54;
	cvt.u32.u64 	%r6, %rd261;
	add.s32 	%r232, %r6, -1;
	setp.lt.s32 	%p27, %r232, 0;
	mov.b64 	%rd515, 0;
	mov.u64 	%rd516, %rd515;
	@%p27 bra 	$L__BB97_53;
	cvt.u64.u32 	%rd512, %r4;
	setp.lt.u32 	%p28, %r232, 3;
	mov.b64 	%rd516, 0;
	mov.u64 	%rd515, %rd516;
	@%p28 bra 	$L__BB97_30;
	add.s32 	%r230, %r6, -2;
	and.b32  	%r134, %r6, -4;
	neg.s32 	%r229, %r134;
	mov.b64 	%rd516, 0;
$L__BB97_4:
	.pragma "nounroll";
	add.s32 	%r12, %r230, 1;
	mul.wide.u32 	%rd397, %r12, 8;
	add.s64 	%rd398, %rd2, %rd397;
	ld.global.u64 	%rd10, [%rd398];
	or.b64  	%rd399, %rd512, %rd10;
	and.b64  	%rd400, %rd399, -4294967296;
	setp.ne.s64 	%p29, %rd400, 0;
	@%p29 bra 	$L__BB97_6;
	cvt.u32.u64 	%r135, %rd10;
	cvt.u32.u64 	%r136, %rd512;
	div.u32 	%r137, %r136, %r135;
	mul.lo.s32 	%r138, %r137, %r135;
	sub.s32 	%r139, %r136, %r138;
	cvt.u64.u32 	%rd477, %r137;
	cvt.u64.u32 	%rd478, %r139;
	bra.uni 	$L__BB97_7;
$L__BB97_6:
	div.s64 	%rd477, %rd512, %rd10;
	mul.lo.s64 	%rd401, %rd477, %rd10;
	sub.s64 	%rd478, %rd512, %rd401;
$L__BB97_7:
	mul.wide.u32 	%rd402, %r12, 8;
	add.s64 	%rd403, %rd1, %rd402;
	ld.global.u64 	%rd17, [%rd403];
	mad.lo.s64 	%rd18, %rd17, %rd478, %rd515;
	or.b64  	%rd404, %rd511, %rd10;
	and.b64  	%rd405, %rd404, -4294967296;
	setp.ne.s64 	%p30, %rd405, 0;
	@%p30 bra 	$L__BB97_9;
	cvt.u32.u64 	%r140, %rd10;
	cvt.u32.u64 	%r141, %rd511;
	div.u32 	%r142, %r141, %r140;
	mul.lo.s32 	%r143, %r142, %r140;
	sub.s32 	%r144, %r141, %r143;
	cvt.u64.u32 	%rd479, %r142;
	cvt.u64.u32 	%rd480, %r144;
	bra.uni 	$L__BB97_10;
$L__BB97_9:
	div.s64 	%rd479, %rd511, %rd10;
	mul.lo.s64 	%rd406, %rd479, %rd10;
	sub.s64 	%rd480, %rd511, %rd406;
$L__BB97_10:
	mad.lo.s64 	%rd25, %rd480, %rd17, %rd516;
	add.s32 	%r13, %r230, -2;
	mul.wide.u32 	%rd407, %r230, 8;
	add.s64 	%rd408, %rd2, %rd407;
	ld.global.u64 	%rd26, [%rd408];
	or.b64  	%rd409, %rd477, %rd26;
	and.b64  	%rd410, %rd409, -4294967296;
	setp.ne.s64 	%p31, %rd410, 0;
	@%p31 bra 	$L__BB97_12;
	cvt.u32.u64 	%r145, %rd26;
	cvt.u32.u64 	%r146, %rd477;
	div.u32 	%r147, %r146, %r145;
	mul.lo.s32 	%r148, %r147, %r145;
	sub.s32 	%r149, %r146, %r148;
	cvt.u64.u32 	%rd481, %r147;
	cvt.u64.u32 	%rd482, %r149;
	bra.uni 	$L__BB97_13;
$L__BB97_12:
	div.s64 	%rd481, %rd477, %rd26;
	mul.lo.s64 	%rd411, %rd481, %rd26;
	sub.s64 	%rd482, %rd477, %rd411;
$L__BB97_13:
	mul.wide.u32 	%rd412, %r230, 8;
	add.s64 	%rd413, %rd1, %rd412;
	ld.global.u64 	%rd33, [%rd413];
	mad.lo.s64 	%rd34, %rd33, %rd482, %rd18;
	or.b64  	%rd414, %rd479, %rd26;
	and.b64  	%rd415, %rd414, -4294967296;
	setp.ne.s64 	%p32, %rd415, 0;
	@%p32 bra 	$L__BB97_15;
	cvt.u32.u64 	%r150, %rd26;
	cvt.u32.u64 	%r151, %rd479;
	div.u32 	%r152, %r151, %r150;
	mul.lo.s32 	%r153, %r152, %r150;
	sub.s32 	%r154, %r151, %r153;
	cvt.u64.u32 	%rd483, %r152;
	cvt.u64.u32 	%rd484, %r154;
	bra.uni 	$L__BB97_16;
$L__BB97_15:
	div.s64 	%rd483, %rd479, %rd26;
	mul.lo.s64 	%rd416, %rd483, %rd26;
	sub.s64 	%rd484, %rd479, %rd416;
$L__BB97_16:
	mad.lo.s64 	%rd41, %rd484, %rd33, %rd25;
	add.s32 	%r14, %r230, -1;
	mul.wide.u32 	%rd417, %r14, 8;
	add.s64 	%rd418, %rd2, %rd417;
	ld.global.u64 	%rd42, [%rd418];
	or.b64  	%rd419, %rd481, %rd42;
	and.b64  	%rd420, %rd419, -4294967296;
	setp.ne.s64 	%p33, %rd420, 0;
	@%p33 bra 	$L__BB97_18;
	cvt.u32.u64 	%r155, %rd42;
	cvt.u32.u64 	%r156, %rd481;
	div.u32 	%r157, %r156, %r155;
	mul.lo.s32 	%r158, %r157, %r155;
	sub.s32 	%r159, %r156, %r158;
	cvt.u64.u32 	%rd485, %r157;
	cvt.u64.u32 	%rd486, %r159;
	bra.uni 	$L__BB97_19;
$L__BB97_18:
	div.s64 	%rd485, %rd481, %rd42;
	mul.lo.s64 	%rd421, %rd485, %rd42;
	sub.s64 	%rd486, %rd481, %rd421;
$L__BB97_19:
	mul.wide.u32 	%rd422, %r14, 8;
	add.s64 	%rd423, %rd1, %rd422;
	ld.global.u64 	%rd49, [%rd423];
	mad.lo.s64 	%rd50, %rd49, %rd486, %rd34;
	or.b64  	%rd424, %rd483, %rd42;
	and.b64  	%rd425, %rd424, -4294967296;
	setp.ne.s64 	%p34, %rd425, 0;
	@%p34 bra 	$L__BB97_21;
	cvt.u32.u64 	%r160, %rd42;
	cvt.u32.u64 	%r161, %rd483;
	div.u32 	%r162, %r161, %r160;
	mul.lo.s32 	%r163, %r162, %r160;
	sub.s32 	%r164, %r161, %r163;
	cvt.u64.u32 	%rd487, %r162;
	cvt.u64.u32 	%rd488, %r164;
	bra.uni 	$L__BB97_22;
$L__BB97_21:
	div.s64 	%rd487, %rd483, %rd42;
	mul.lo.s64 	%rd426, %rd487, %rd42;
	sub.s64 	%rd488, %rd483, %rd426;
$L__BB97_22:
	mad.lo.s64 	%rd57, %rd488, %rd49, %rd41;
	mul.wide.u32 	%rd427, %r13, 8;
	add.s64 	%rd428, %rd2, %rd427;
	ld.global.u64 	%rd58, [%rd428];
	or.b64  	%rd429, %rd485, %rd58;
	and.b64  	%rd430, %rd429, -4294967296;
	setp.ne.s64 	%p35, %rd430, 0;
	@%p35 bra 	$L__BB97_24;
	cvt.u32.u64 	%r165, %rd58;
	cvt.u32.u64 	%r166, %rd485;
	div.u32 	%r167, %r166, %r165;
	mul.lo.s32 	%r168, %r167, %r165;
	sub.s32 	%r169, %r166, %r168;
	cvt.u64.u32 	%rd512, %r167;
	cvt.u64.u32 	%rd490, %r169;
	bra.uni 	$L__BB97_25;
$L__BB97_24:
	div.s64 	%rd512, %rd485, %rd58;
	mul.lo.s64 	%rd431, %rd512, %rd58;
	sub.s64 	%rd490, %rd485, %rd431;
$L__BB97_25:
	mul.wide.u32 	%rd432, %r13, 8;
	add.s64 	%rd433, %rd1, %rd432;
	ld.global.u64 	%rd65, [%rd433];
	mad.lo.s64 	%rd515, %rd65, %rd490, %rd50;
	or.b64  	%rd434, %rd487, %rd58;
	and.b64  	%rd435, %rd434, -4294967296;
	setp.ne.s64 	%p36, %rd435, 0;
	@%p36 bra 	$L__BB97_27;
	cvt.u32.u64 	%r170, %rd58;
	cvt.u32.u64 	%r171, %rd487;
	div.u32 	%r172, %r171, %r170;
	mul.lo.s32 	%r173, %r172, %r170;
	sub.s32 	%r174, %r171, %r173;
	cvt.u64.u32 	%rd511, %r172;
	cvt.u64.u32 	%rd492, %r174;
	bra.uni 	$L__BB97_28;
$L__BB97_27:
	div.s64 	%rd511, %rd487, %rd58;
	mul.lo.s64 	%rd436, %rd511, %rd58;
	sub.s64 	%rd492, %rd487, %rd436;
$L__BB97_28:
	mad.lo.s64 	%rd516, %rd492, %rd65, %rd57;
	add.s32 	%r230, %r230, -4;
	add.s32 	%r229, %r229, 4;
	setp.ne.s32 	%p37, %r229, 0;
	@%p37 bra 	$L__BB97_4;
	add.s32 	%r232, %r230, 1;
$L__BB97_30:
	and.b32  	%r19, %r6, 3;
	setp.eq.s32 	%p38, %r19, 0;
	@%p38 bra 	$L__BB97_53;
	setp.eq.s32 	%p39, %r19, 1;
	@%p39 bra 	$L__BB97_45;
	mul.wide.u32 	%rd438, %r232, 8;
	add.s64 	%rd439, %rd2, %rd438;
	ld.global.u64 	%rd80, [%rd439];
	or.b64  	%rd440, %rd512, %rd80;
	and.b64  	%rd441, %rd440, -4294967296;
	setp.ne.s64 	%p40, %rd441, 0;
	@%p40 bra 	$L__BB97_34;
	cvt.u32.u64 	%r175, %rd80;
	cvt.u32.u64 	%r176, %rd512;
	div.u32 	%r177, %r176, %r175;
	mul.lo.s32 	%r178, %r177, %r175;
	sub.s32 	%r179, %r176, %r178;
	cvt.u64.u32 	%rd499, %r177;
	cvt.u64.u32 	%rd500, %r179;
	bra.uni 	$L__BB97_35;
$L__BB97_34:
	div.s64 	%rd499, %rd512, %rd80;
	mul.lo.s64 	%rd442, %rd499, %rd80;
	sub.s64 	%rd500, %rd512, %rd442;
$L__BB97_35:
	add.s64 	%rd444, %rd1, %rd438;
	ld.global.u64 	%rd87, [%rd444];
	mad.lo.s64 	%rd88, %rd87, %rd500, %rd515;
	or.b64  	%rd445, %rd511, %rd80;
	and.b64  	%rd446, %rd445, -4294967296;
	setp.ne.s64 	%p41, %rd446, 0;
	@%p41 bra 	$L__BB97_37;
	cvt.u32.u64 	%r180, %rd80;
	cvt.u32.u64 	%r181, %rd511;
	div.u32 	%r182, %r181, %r180;
	mul.lo.s32 	%r183, %r182, %r180;
	sub.s32 	%r184, %r181, %r183;
	cvt.u64.u32 	%rd501, %r182;
	cvt.u64.u32 	%rd502, %r184;
	bra.uni 	$L__BB97_38;
$L__BB97_37:
	div.s64 	%rd501, %rd511, %rd80;
	mul.lo.s64 	%rd447, %rd501, %rd80;
	sub.s64 	%rd502, %rd511, %rd447;
$L__BB97_38:
	mad.lo.s64 	%rd95, %rd502, %rd87, %rd516;
	add.s32 	%r20, %r232, -1;
	mul.wide.u32 	%rd448, %r20, 8;
	add.s64 	%rd449, %rd2, %rd448;
	ld.global.u64 	%rd96, [%rd449];
	or.b64  	%rd450, %rd499, %rd96;
	and.b64  	%rd451, %rd450, -4294967296;
	setp.ne.s64 	%p42, %rd451, 0;
	@%p42 bra 	$L__BB97_40;
	cvt.u32.u64 	%r185, %rd96;
	cvt.u32.u64 	%r186, %rd499;
	div.u32 	%r187, %r186, %r185;
	mul.lo.s32 	%r188, %r187, %r185;
	sub.s32 	%r189, %r186, %r188;
	cvt.u64.u32 	%rd512, %r187;
	cvt.u64.u32 	%rd504, %r189;
	bra.uni 	$L__BB97_41;
$L__BB97_40:
	div.s64 	%rd512, %rd499, %rd96;
	mul.lo.s64 	%rd452, %rd512, %rd96;
	sub.s64 	%rd504, %rd499, %rd452;
$L__BB97_41:
	add.s64 	%rd454, %rd1, %rd448;
	ld.global.u64 	%rd103, [%rd454];
	mad.lo.s64 	%rd515, %rd103, %rd504, %rd88;
	or.b64  	%rd455, %rd501, %rd96;
	and.b64  	%rd456, %rd455, -4294967296;
	setp.ne.s64 	%p43, %rd456, 0;
	@%p43 bra 	$L__BB97_43;
	cvt.u32.u64 	%r190, %rd96;
	cvt.u32.u64 	%r191, %rd501;
	div.u32 	%r192, %r191, %r190;
	mul.lo.s32 	%r193, %r192, %r190;
	sub.s32 	%r194, %r191, %r193;
	cvt.u64.u32 	%rd511, %r192;
	cvt.u64.u32 	%rd506, %r194;
	bra.uni 	$L__BB97_44;
$L__BB97_43:
	div.s64 	%rd511, %rd501, %rd96;
	mul.lo.s64 	%rd457, %rd511, %rd96;
	sub.s64 	%rd506, %rd501, %rd457;
$L__BB97_44:
	mad.lo.s64 	%rd516, %rd506, %rd103, %rd95;
	add.s32 	%r232, %r232, -2;
$L__BB97_45:
	and.b32  	%r195, %r6, 1;
	setp.eq.b32 	%p44, %r195, 1;
	not.pred 	%p45, %p44;
	@%p45 bra 	$L__BB97_53;
	mul.wide.u32 	%rd458, %r232, 8;
	add.s64 	%rd459, %rd2, %rd458;
	ld.global.u64 	%rd118, [%rd459];
	or.b64  	%rd460, %rd512, %rd118;
	and.b64  	%rd461, %rd460, -4294967296;
	setp.ne.s64 	%p46, %rd461, 0;
	@%p46 bra 	$L__BB97_48;
	cvt.u32.u64 	%r196, %rd118;
	cvt.u32.u64 	%r197, %rd512;
	rem.u32 	%r198, %r197, %r196;
	cvt.u64.u32 	%rd513, %r198;
	bra.uni 	$L__BB97_49;
$L__BB97_48:
	rem.s64 	%rd513, %rd512, %rd118;
$L__BB97_49:
	add.s64 	%rd463, %rd1, %rd458;
	ld.global.u64 	%rd122, [%rd463];
	mad.lo.s64 	%rd515, %rd122, %rd513, %rd515;
	or.b64  	%rd464, %rd511, %rd118;
	and.b64  	%rd465, %rd464, -4294967296;
	setp.ne.s64 	%p47, %rd465, 0;
	@%p47 bra 	$L__BB97_51;
	cvt.u32.u64 	%r199, %rd118;
	cvt.u32.u64 	%r200, %rd511;
	rem.u32 	%r201, %r200, %r199;
	cvt.u64.u32 	%rd514, %r201;
	bra.uni 	$L__BB97_52;
$L__BB97_51:
	rem.s64 	%rd514, %rd511, %rd118;
$L__BB97_52:
	mad.lo.s64 	%rd516, %rd514, %rd122, %rd516;
$L__BB97_53:
	shl.b64 	%rd466, %rd515, 2;
	add.s64 	%rd467, %rd3, %rd466;
	ld.global.u32 	%r202, [%rd467];
	shl.b64 	%rd468, %rd516, 2;
	add.s64 	%rd469, %rd3, %rd468;
	ld.global.u32 	%r203, [%rd469];
	mul.lo.s32 	%r204, %r203, %r202;
	st.shared.u32 	[%r5], %r204;
	bra.uni 	$L__BB97_114;
$L__BB97_54:
	cvt.u64.u32 	%rd548, %r4;
	setp.le.u64 	%p2, %rd262, %rd548;
	@%p2 bra 	$L__BB97_114;
	cvt.u32.u64 	%r23, %rd261;
	add.s32 	%r236, %r23, -1;
	setp.lt.s32 	%p3, %r236, 0;
	mov.b64 	%rd557, 0;
	@%p3 bra 	$L__BB97_113;
	and.b32  	%r25, %r23, 7;
	setp.lt.u32 	%p4, %r236, 7;
	mov.b64 	%rd557, 0;
	@%p4 bra 	$L__BB97_84;
	add.s32 	%r234, %r23, -4;
	and.b32  	%r58, %r23, -8;
	neg.s32 	%r233, %r58;
	mov.b64 	%rd557, 0;
$L__BB97_58:
	.pragma "nounroll";
	add.s32 	%r30, %r234, 3;
	mul.wide.u32 	%rd270, %r30, 8;
	add.s64 	%rd271, %rd2, %rd270;
	ld.global.u64 	%rd133, [%rd271];
	or.b64  	%rd272, %rd548, %rd133;
	and.b64  	%rd273, %rd272, -4294967296;
	setp.ne.s64 	%p5, %rd273, 0;
	@%p5 bra 	$L__BB97_60;
	cvt.u32.u64 	%r59, %rd133;
	cvt.u32.u64 	%r60, %rd548;
	div.u32 	%r61, %r60, %r59;
	mul.lo.s32 	%r62, %r61, %r59;
	sub.s32 	%r63, %r60, %r62;
	cvt.u64.u32 	%rd519, %r61;
	cvt.u64.u32 	%rd520, %r63;
	bra.uni 	$L__BB97_61;
$L__BB97_60:
	div.s64 	%rd519, %rd548, %rd133;
	mul.lo.s64 	%rd274, %rd519, %rd133;
	sub.s64 	%rd520, %rd548, %rd274;
$L__BB97_61:
	add.s64 	%rd276, %rd1, %rd270;
	ld.global.u64 	%rd277, [%rd276];
	mad.lo.s64 	%rd140, %rd277, %rd520, %rd557;
	add.s32 	%r31, %r234, 2;
	mul.wide.u32 	%rd278, %r31, 8;
	add.s64 	%rd279, %rd2, %rd278;
	ld.global.u64 	%rd141, [%rd279];
	or.b64  	%rd280, %rd519, %rd141;
	and.b64  	%rd281, %rd280, -4294967296;
	setp.ne.s64 	%p6, %rd281, 0;
	@%p6 bra 	$L__BB97_63;
	cvt.u32.u64 	%r64, %rd141;
	cvt.u32.u64 	%r65, %rd519;
	div.u32 	%r66, %r65, %r64;
	mul.lo.s32 	%r67, %r66, %r64;
	sub.s32 	%r68, %r65, %r67;
	cvt.u64.u32 	%rd521, %r66;
	cvt.u64.u32 	%rd522, %r68;
	bra.uni 	$L__BB97_64;
$L__BB97_63:
	div.s64 	%rd521, %rd519, %rd141;
	mul.lo.s64 	%rd282, %rd521, %rd141;
	sub.s64 	%rd522, %rd519, %rd282;
$L__BB97_64:
	add.s64 	%rd284, %rd1, %rd278;
	ld.global.u64 	%rd285, [%rd284];
	mad.lo.s64 	%rd148, %rd285, %rd522, %rd140;
	add.s32 	%r32, %r234, 1;
	mul.wide.u32 	%rd286, %r32, 8;
	add.s64 	%rd287, %rd2, %rd286;
	ld.global.u64 	%rd149, [%rd287];
	or.b64  	%rd288, %rd521, %rd149;
	and.b64  	%rd289, %rd288, -4294967296;
	setp.ne.s64 	%p7, %rd289, 0;
	@%p7 bra 	$L__BB97_66;
	cvt.u32.u64 	%r69, %rd149;
	cvt.u32.u64 	%r70, %rd521;
	div.u32 	%r71, %r70, %r69;
	mul.lo.s32 	%r72, %r71, %r69;
	sub.s32 	%r73, %r70, %r72;
	cvt.u64.u32 	%rd523, %r71;
	cvt.u64.u32 	%rd524, %r73;
	bra.uni 	$L__BB97_67;
$L__BB97_66:
	div.s64 	%rd523, %rd521, %rd149;
	mul.lo.s64 	%rd290, %rd523, %rd149;
	sub.s64 	%rd524, %rd521, %rd290;
$L__BB97_67:
	add.s64 	%rd292, %rd1, %rd286;
	ld.global.u64 	%rd293, [%rd292];
	mad.lo.s64 	%rd156, %rd293, %rd524, %rd148;
	add.s32 	%r33, %r234, -4;
	mul.wide.u32 	%rd294, %r234, 8;
	add.s64 	%rd295, %rd2, %rd294;
	ld.global.u64 	%rd157, [%rd295];
	or.b64  	%rd296, %rd523, %rd157;
	and.b64  	%rd297, %rd296, -4294967296;
	setp.ne.s64 	%p8, %rd297, 0;
	@%p8 bra 	$L__BB97_69;
	cvt.u32.u64 	%r74, %rd157;
	cvt.u32.u64 	%r75, %rd523;
	div.u32 	%r76, %r75, %r74;
	mul.lo.s32 	%r77, %r76, %r74;
	sub.s32 	%r78, %r75, %r77;
	cvt.u64.u32 	%rd525, %r76;
	cvt.u64.u32 	%rd526, %r78;
	bra.uni 	$L__BB97_70;
$L__BB97_69:
	div.s64 	%rd525, %rd523, %rd157;
	mul.lo.s64 	%rd298, %rd525, %rd157;
	sub.s64 	%rd526, %rd523, %rd298;
$L__BB97_70:
	add.s64 	%rd300, %rd1, %rd294;
	ld.global.u64 	%rd301, [%rd300];
	mad.lo.s64 	%rd164, %rd301, %rd526, %rd156;
	add.s32 	%r34, %r234, -1;
	mul.wide.u32 	%rd302, %r34, 8;
	add.s64 	%rd303, %rd2, %rd302;
	ld.global.u64 	%rd165, [%rd303];
	or.b64  	%rd304, %rd525, %rd165;
	and.b64  	%rd305, %rd304, -4294967296;
	setp.ne.s64 	%p9, %rd305, 0;
	@%p9 bra 	$L__BB97_72;
	cvt.u32.u64 	%r79, %rd165;
	cvt.u32.u64 	%r80, %rd525;
	div.u32 	%r81, %r80, %r79;
	mul.lo.s32 	%r82, %r81, %r79;
	sub.s32 	%r83, %r80, %r82;
	cvt.u64.u32 	%rd527, %r81;
	cvt.u64.u32 	%rd528, %r83;
	bra.uni 	$L__BB97_73;
$L__BB97_72:
	div.s64 	%rd527, %rd525, %rd165;
	mul.lo.s64 	%rd306, %rd527, %rd165;
	sub.s64 	%rd528, %rd525, %rd306;
$L__BB97_73:
	add.s64 	%rd308, %rd1, %rd302;
	ld.global.u64 	%rd309, [%rd308];
	mad.lo.s64 	%rd172, %rd309, %rd528, %rd164;
	add.s32 	%r35, %r234, -2;
	mul.wide.u32 	%rd310, %r35, 8;
	add.s64 	%rd311, %rd2, %rd310;
	ld.global.u64 	%rd173, [%rd311];
	or.b64  	%rd312, %rd527, %rd173;
	and.b64  	%rd313, %rd312, -4294967296;
	setp.ne.s64 	%p10, %rd313, 0;
	@%p10 bra 	$L__BB97_75;
	cvt.u32.u64 	%r84, %rd173;
	cvt.u32.u64 	%r85, %rd527;
	div.u32 	%r86, %r85, %r84;
	mul.lo.s32 	%r87, %r86, %r84;
	sub.s32 	%r88, %r85, %r87;
	cvt.u64.u32 	%rd529, %r86;
	cvt.u64.u32 	%rd530, %r88;
	bra.uni 	$L__BB97_76;
$L__BB97_75:
	div.s64 	%rd529, %rd527, %rd173;
	mul.lo.s64 	%rd314, %rd529, %rd173;
	sub.s64 	%rd530, %rd527, %rd314;
$L__BB97_76:
	add.s64 	%rd316, %rd1, %rd310;
	ld.global.u64 	%rd317, [%rd316];
	mad.lo.s64 	%rd180, %rd317, %rd530, %rd172;
	add.s32 	%r36, %r234, -3;
	mul.wide.u32 	%rd318, %r36, 8;
	add.s64 	%rd319, %rd2, %rd318;
	ld.global.u64 	%rd181, [%rd319];
	or.b64  	%rd320, %rd529, %rd181;
	and.b64  	%rd321, %rd320, -4294967296;
	setp.ne.s64 	%p11, %rd321, 0;
	@%p11 bra 	$L__BB97_78;
	cvt.u32.u64 	%r89, %rd181;
	cvt.u32.u64 	%r90, %rd529;
	div.u32 	%r91, %r90, %r89;
	mul.lo.s32 	%r92, %r91, %r89;
	sub.s32 	%r93, %r90, %r92;
	cvt.u64.u32 	%rd531, %r91;
	cvt.u64.u32 	%rd532, %r93;
	bra.uni 	$L__BB97_79;
$L__BB97_78:
	div.s64 	%rd531, %rd529, %rd181;
	mul.lo.s64 	%rd322, %rd531, %rd181;
	sub.s64 	%rd532, %rd529, %rd322;
$L__BB97_79:
	add.s64 	%rd324, %rd1, %rd318;
	ld.global.u64 	%rd325, [%rd324];
	mad.lo.s64 	%rd188, %rd325, %rd532, %rd180;
	mul.wide.u32 	%rd326, %r33, 8;
	add.s64 	%rd327, %rd2, %rd326;
	ld.global.u64 	%rd189, [%rd327];
	or.b64  	%rd328, %rd531, %rd189;
	and.b64  	%rd329, %rd328, -4294967296;
	setp.ne.s64 	%p12, %rd329, 0;
	@%p12 bra 	$L__BB97_81;
	cvt.u32.u64 	%r94, %rd189;
	cvt.u32.u64 	%r95, %rd531;
	div.u32 	%r96, %r95, %r94;
	mul.lo.s32 	%r97, %r96, %r94;
	sub.s32 	%r98, %r95, %r97;
	cvt.u64.u32 	%rd548, %r96;
	cvt.u64.u32 	%rd534, %r98;
	bra.uni 	$L__BB97_82;
$L__BB97_81:
	div.s64 	%rd548, %rd531, %rd189;
	mul.lo.s64 	%rd330, %rd548, %rd189;
	sub.s64 	%rd534, %rd531, %rd330;
$L__BB97_82:
	add.s64 	%rd332, %rd1, %rd326;
	ld.global.u64 	%rd333, [%rd332];
	mad.lo.s64 	%rd557, %rd333, %rd534, %rd188;
	add.s32 	%r234, %r234, -8;
	add.s32 	%r233, %r233, 8;
	setp.ne.s32 	%p13, %r233, 0;
	@%p13 bra 	$L__BB97_58;
	add.s32 	%r236, %r234, 3;
$L__BB97_84:
	setp.eq.s32 	%p14, %r25, 0;
	@%p14 bra 	$L__BB97_113;
	and.b32  	%r41, %r23, 3;
	setp.lt.u32 	%p15, %r25, 4;
	@%p15 bra 	$L__BB97_99;
	mul.wide.u32 	%rd335, %r236, 8;
	add.s64 	%rd336, %rd2, %rd335;
	ld.global.u64 	%rd200, [%rd336];
	or.b64  	%rd337, %rd548, %rd200;
	and.b64  	%rd338, %rd337, -4294967296;
	setp.ne.s64 	%p16, %rd338, 0;
	@%p16 bra 	$L__BB97_88;
	cvt.u32.u64 	%r99, %rd200;
	cvt.u32.u64 	%r100, %rd548;
	div.u32 	%r101, %r100, %r99;
	mul.lo.s32 	%r102, %r101, %r99;
	sub.s32 	%r103, %r100, %r102;
	cvt.u64.u32 	%rd538, %r101;
	cvt.u64.u32 	%rd539, %r103;
	bra.uni 	$L__BB97_89;
$L__BB97_88:
	div.s64 	%rd538, %rd548, %rd200;
	mul.lo.s64 	%rd339, %rd538, %rd200;
	sub.s64 	%rd539, %rd548, %rd339;
$L__BB97_89:
	add.s64 	%rd341, %rd1, %rd335;
	ld.global.u64 	%rd342, [%rd341];
	mad.lo.s64 	%rd207, %rd342, %rd539, %rd557;
	add.s32 	%r42, %r236, -1;
	mul.wide.u32 	%rd343, %r42, 8;
	add.s64 	%rd344, %rd2, %rd343;
	ld.global.u64 	%rd208, [%rd344];
	or.b64  	%rd345, %rd538, %rd208;
	and.b64  	%rd346, %rd345, -4294967296;
	setp.ne.s64 	%p17, %rd346, 0;
	@%p17 bra 	$L__BB97_91;
	cvt.u32.u64 	%r104, %rd208;
	cvt.u32.u64 	%r105, %rd538;
	div.u32 	%r106, %r105, %r104;
	mul.lo.s32 	%r107, %r106, %r104;
	sub.s32 	%r108, %r105, %r107;
	cvt.u64.u32 	%rd540, %r106;
	cvt.u64.u32 	%rd541, %r108;
	bra.uni 	$L__BB97_92;
$L__BB97_91:
	div.s64 	%rd540, %rd538, %rd208;
	mul.lo.s64 	%rd347, %rd540, %rd208;
	sub.s64 	%rd541, %rd538, %rd347;
$L__BB97_92:
	add.s64 	%rd349, %rd1, %rd343;
	ld.global.u64 	%rd350, [%rd349];
	mad.lo.s64 	%rd215, %rd350, %rd541, %rd207;
	add.s32 	%r43, %r236, -2;
	mul.wide.u32 	%rd351, %r43, 8;
	add.s64 	%rd352, %rd2, %rd351;
	ld.global.u64 	%rd216, [%rd352];
	or.b64  	%rd353, %rd540, %rd216;
	and.b64  	%rd354, %rd353, -4294967296;
	setp.ne.s64 	%p18, %rd354, 0;
	@%p18 bra 	$L__BB97_94;
	cvt.u32.u64 	%r109, %rd216;
	cvt.u32.u64 	%r110, %rd540;
	div.u32 	%r111, %r110, %r109;
	mul.lo.s32 	%r112, %r111, %r109;
	sub.s32 	%r113, %r110, %r112;
	cvt.u64.u32 	%rd542, %r111;
	cvt.u64.u32 	%rd543, %r113;
	bra.uni 	$L__BB97_95;
$L__BB97_94:
	div.s64 	%rd542, %rd540, %rd216;
	mul.lo.s64 	%rd355, %rd542, %rd216;
	sub.s64 	%rd543, %rd540, %rd355;
$L__BB97_95:
	add.s64 	%rd357, %rd1, %rd351;
	ld.global.u64 	%rd358, [%rd357];
	mad.lo.s64 	%rd223, %rd358, %rd543, %rd215;
	add.s32 	%r44, %r236, -3;
	mul.wide.u32 	%rd359, %r44, 8;
	add.s64 	%rd360, %rd2, %rd359;
	ld.global.u64 	%rd224, [%rd360];
	or.b64  	%rd361, %rd542, %rd224;
	and.b64  	%rd362, %rd361, -4294967296;
	setp.ne.s64 	%p19, %rd362, 0;
	@%p19 bra 	$L__BB97_97;
	cvt.u32.u64 	%r114, %rd224;
	cvt.u32.u64 	%r115, %rd542;
	div.u32 	%r116, %r115, %r114;
	mul.lo.s32 	%r117, %r116, %r114;
	sub.s32 	%r118, %r115, %r117;
	cvt.u64.u32 	%rd548, %r116;
	cvt.u64.u32 	%rd545, %r118;
	bra.uni 	$L__BB97_98;
$L__BB97_97:
	div.s64 	%rd548, %rd542, %rd224;
	mul.lo.s64 	%rd363, %rd548, %rd224;
	sub.s64 	%rd545, %rd542, %rd363;
$L__BB97_98:
	add.s64 	%rd365, %rd1, %rd359;
	ld.global.u64 	%rd366, [%rd365];
	mad.lo.s64 	%rd557, %rd366, %rd545, %rd223;
	add.s32 	%r236, %r236, -4;
$L__BB97_99:
	setp.eq.s32 	%p20, %r41, 0;
	@%p20 bra 	$L__BB97_113;
	setp.eq.s32 	%p21, %r41, 1;
	@%p21 bra 	$L__BB97_108;
	mul.wide.u32 	%rd368, %r236, 8;
	add.s64 	%rd369, %rd2, %rd368;
	ld.global.u64 	%rd235, [%rd369];
	or.b64  	%rd370, %rd548, %rd235;
	and.b64  	%rd371, %rd370, -4294967296;
	setp.ne.s64 	%p22, %rd371, 0;
	@%p22 bra 	$L__BB97_103;
	cvt.u32.u64 	%r119, %rd235;
	cvt.u32.u64 	%r120, %rd548;
	div.u32 	%r121, %r120, %r119;
	mul.lo.s32 	%r122, %r121, %r119;
	sub.s32 	%r123, %r120, %r122;
	cvt.u64.u32 	%rd549, %r121;
	cvt.u64.u32 	%rd550, %r123;
	bra.uni 	$L__BB97_104;
$L__BB97_103:
	div.s64 	%rd549, %rd548, %rd235;
	mul.lo.s64 	%rd372, %rd549, %rd235;
	sub.s64 	%rd550, %rd548, %rd372;
$L__BB97_104:
	add.s64 	%rd374, %rd1, %rd368;
	ld.global.u64 	%rd375, [%rd374];
	mad.lo.s64 	%rd242, %rd375, %rd550, %rd557;
	add.s32 	%r47, %r236, -1;
	mul.wide.u32 	%rd376, %r47, 8;
	add.s64 	%rd377, %rd2, %rd376;
	ld.global.u64 	%rd243, [%rd377];
	or.b64  	%rd378, %rd549, %rd243;
	and.b64  	%rd379, %rd378, -4294967296;
	setp.ne.s64 	%p23, %rd379, 0;
	@%p23 bra 	$L__BB97_106;
	cvt.u32.u64 	%r124, %rd243;
	cvt.u32.u64 	%r125, %rd549;
	div.u32 	%r126, %r125, %r124;
	mul.lo.s32 	%r127, %r126, %r124;
	sub.s32 	%r128, %r125, %r127;
	cvt.u64.u32 	%rd548, %r126;
	cvt.u64.u32 	%rd552, %r128;
	bra.uni 	$L__BB97_107;
$L__BB97_106:
	div.s64 	%rd548, %rd549, %rd243;
	mul.lo.s64 	%rd380, %rd548, %rd243;
	sub.s64 	%rd552, %rd549, %rd380;
$L__BB97_107:
	add.s64 	%rd382, %rd1, %rd376;
	ld.global.u64 	%rd383, [%rd382];
	mad.lo.s64 	%rd557, %rd383, %rd552, %rd242;
	add.s32 	%r236, %r236, -2;
$L__BB97_108:
	and.b32  	%r129, %r23, 1;
	setp.eq.b32 	%p24, %r129, 1;
	not.pred 	%p25, %p24;
	@%p25 bra 	$L__BB97_113;
	mul.wide.u32 	%rd384, %r236, 8;
	add.s64 	%rd385, %rd2, %rd384;
	ld.global.u64 	%rd254, [%rd385];
	or.b64  	%rd386, %rd548, %rd254;
	and.b64  	%rd387, %rd386, -4294967296;
	setp.ne.s64 	%p26, %rd387, 0;
	@%p26 bra 	$L__BB97_111;
	cvt.u32.u64 	%r130, %rd254;
	cvt.u32.u64 	%r131, %rd548;
	rem.u32 	%r132, %r131, %r130;
	cvt.u64.u32 	%rd556, %r132;
	bra.uni 	$L__BB97_112;
$L__BB97_111:
	rem.s64 	%rd556, %rd548, %rd254;
$L__BB97_112:
	add.s64 	%rd389, %rd1, %rd384;
	ld.global.u64 	%rd390, [%rd389];
	mad.lo.s64 	%rd557, %rd390, %rd556, %rd557;
$L__BB97_113:
	shl.b64 	%rd391, %rd557, 2;
	add.s64 	%rd392, %rd3, %rd391;
	ld.global.u32 	%r133, [%rd392];
	st.shared.u32 	[%r5], %r133;
$L__BB97_114:
	bar.sync 	0;
	setp.lt.u32 	%p48, %r238, 66;
	@%p48 bra 	$L__BB97_118;
$L__BB97_115:
	shr.u32 	%r51, %r238, 1;
	setp.ge.u32 	%p49, %r1, %r51;
	@%p49 bra 	$L__BB97_117;
	ld.shared.u32 	%r205, [%r5];
	shl.b32 	%r206, %r51, 2;
	add.s32 	%r207, %r5, %r206;
	ld.shared.u32 	%r208, [%r207];
	mul.lo.s32 	%r209, %r208, %r205;
	st.shared.u32 	[%r5], %r209;
$L__BB97_117:
	bar.sync 	0;
	setp.gt.u32 	%p50, %r238, 131;
	mov.u32 	%r238, %r51;
	@%p50 bra 	$L__BB97_115;
$L__BB97_118:
	setp.gt.u32 	%p51, %r1, 31;
	@%p51 bra 	$L__BB97_121;
	ld.volatile.shared.u32 	%r210, [%r5];
	ld.volatile.shared.u32 	%r211, [%r5+128];
	mul.lo.s32 	%r212, %r211, %r210;
	st.volatile.shared.u32 	[%r5], %r212;
	ld.volatile.shared.u32 	%r213, [%r5];
	ld.volatile.shared.u32 	%r214, [%r5+64];
	mul.lo.s32 	%r215, %r214, %r213;
	st.volatile.shared.u32 	[%r5], %r215;
	ld.volatile.shared.u32 	%r216, [%r5];
	ld.volatile.shared.u32 	%r217, [%r5+32];
	mul.lo.s32 	%r218, %r217, %r216;
	st.volatile.shared.u32 	[%r5], %r218;
	ld.volatile.shared.u32 	%r219, [%r5];
	ld.volatile.shared.u32 	%r220, [%r5+16];
	mul.lo.s32 	%r221, %r220, %r219;
	st.volatile.shared.u32 	[%r5], %r221;
	ld.volatile.shared.u32 	%r222, [%r5];
	ld.volatile.shared.u32 	%r223, [%r5+8];
	mul.lo.s32 	%r224, %r223, %r222;
	st.volatile.shared.u32 	[%r5], %r224;
	ld.volatile.shared.u32 	%r225, [%r5];
	ld.volatile.shared.u32 	%r226, [%r5+4];
	mul.lo.s32 	%r227, %r226, %r225;
	st.volatile.shared.u32 	[%r5], %r227;
	setp.ne.s32 	%p52, %r1, 0;
	@%p52 bra 	$L__BB97_121;
	ld.shared.u32 	%r228, [nanprodsdata_i32];
	cvta.to.global.u64 	%rd470, %rd260;
	mul.wide.u32 	%rd471, %r2, 4;
	add.s64 	%rd472, %rd470, %rd471;
	st.global.u32 	[%rd472], %r228;
$L__BB97_121:
	ret;

}
	// .globl	contiguous_nanprod2_i32
.visible .entry contiguous_nanprod2_i32(
	.param .u64 .ptr .align 1 contiguous_nanprod2_i32_param_0,
	.param .u64 .ptr .align 1 contiguous_nanprod2_i32_param_1,
	.param .u64 .ptr .align 1 contiguous_nanprod2_i32_param_2,
	.param .u64 .ptr .align 1 contiguous_nanprod2_i32_param_3,
	.param .u64 contiguous_nanprod2_i32_param_4,
	.param .u64 contiguous_nanprod2_i32_param_5,
	.param .u64 contiguous_nanprod2_i32_param_6
)
{
	.reg .pred 	%p<53>;
	.reg .b32 	%r<243>;
	.reg .b64 	%rd<572>;

	ld.param.u64 	%rd266, [contiguous_nanprod2_i32_param_1];
	ld.param.u64 	%rd267, [contiguous_nanprod2_i32_param_2];
	ld.param.u64 	%rd268, [contiguous_nanprod2_i32_param_3];
	ld.param.u64 	%rd263, [contiguous_nanprod2_i32_param_4];
	ld.param.u64 	%rd264, [contiguous_nanprod2_i32_param_5];
	ld.param.u64 	%rd265, [contiguous_nanprod2_i32_param_6];
	cvta.to.global.u64 	%rd1, %rd268;
	cvta.to.global.u64 	%rd2, %rd267;
	cvta.to.global.u64 	%rd571, %rd266;
	mov.u32 	%r1, %tid.x;
	mov.u32 	%r2, %ctaid.x;
	mov.u32 	%r242, %ntid.x;
	mul.lo.s32 	%r51, %r2, %r242;
	shl.b32 	%r52, %r51, 1;
	add.s32 	%r4, %r52, %r1;
	shl.b32 	%r53, %r1, 2;
	mov.u32 	%r54, nanprodsdata_i32;
	add.s32 	%r5, %r54, %r53;
	mov.b32 	%r55, 1;
	st.shared.u32 	[%r5], %r55;
	add.s32 	%r56, %r4, %r242;
	cvt.u64.u32 	%rd4, %r56;
	setp.le.u64 	%p1, %rd264, %rd4;
	@%p1 bra 	$L__BB98_54;
	cvt.u64.u32 	%rd401, %r4;
	mov.u32 	%r134, %ctaid.y;
	cvt.u64.u32 	%rd402, %r134;
	mul.lo.s64 	%rd403, %rd264, %rd402;
	add.s64 	%rd525, %rd403, %rd401;
	add.s64 	%rd523, %rd403, %rd4;
	cvt.u32.u64 	%r6, %rd263;
	add.s32 	%r236, %r6, -1;
	setp.lt.s32 	%p27, %r236, 0;
	mov.b64 	%rd529, 0;
	mov.u64 	%rd530, %rd529;
	@%p27 bra 	$L__BB98_53;
	setp.lt.u32 	%p28, %r236, 3;
	mov.b64 	%rd530, 0;
	mov.u64 	%rd529, %rd530;
	@%p28 bra 	$L__BB98_30;
	add.s32 	%r234, %r6, -2;
	and.b32  	%r135, %r6, -4;
	neg.s32 	%r233, %r135;
	mov.b64 	%rd530, 0;
$L__BB98_4:
	.pragma "nounroll";
	add.s32 	%r12, %r234, 1;
	mul.wide.u32 	%rd407, %r12, 8;
	add.s64 	%rd408, %rd2, %rd407;
	ld.global.u64 	%rd11, [%rd408];
	or.b64  	%rd409, %rd525, %rd11;
	and.b64  	%rd410, %rd409, -4294967296;
	setp.ne.s64 	%p29, %rd410, 0;
	@%p29 bra 	$L__BB98_6;
	cvt.u32.u64 	%r136, %rd11;
	cvt.u32.u64 	%r137, %rd525;
	div.u32 	%r138, %r137, %r136;
	mul.lo.s32 	%r139, %r138, %r136;
	sub.s32 	%r140, %r137, %r139;
	cvt.u64.u32 	%rd491, %r138;
	cvt.u64.u32 	%rd492, %r140;
	bra.uni 	$L__BB98_7;
$L__BB98_6:
	div.s64 	%rd491, %rd525, %rd11;
	mul.lo.s64 	%rd411, %rd491, %rd11;
	sub.s64 	%rd492, %rd525, %rd411;
$L__BB98_7:
	mul.wide.u32 	%rd412, %r12, 8;
	add.s64 	%rd413, %rd1, %rd412;
	ld.global.u64 	%rd18, [%rd413];
	mad.lo.s64 	%rd19, %rd18, %rd492, %rd529;
	or.b64  	%rd414, %rd523, %rd11;
	and.b64  	%rd415, %rd414, -4294967296;
	setp.ne.s64 	%p30, %rd415, 0;
	@%p30 bra 	$L__BB98_9;
	cvt.u32.u64 	%r141, %rd11;
	cvt.u32.u64 	%r142, %rd523;
	div.u32 	%r143, %r142, %r141;
	mul.lo.s32 	%r144, %r143, %r141;
	sub.s32 	%r145, %r142, %r144;
	cvt.u64.u32 	%rd493, %r143;
	cvt.u64.u32 	%rd494, %r145;
	bra.uni 	$L__BB98_10;
$L__BB98_9:
	div.s64 	%rd493, %rd523, %rd11;
	mul.lo.s64 	%rd416, %rd493, %rd11;
	sub.s64 	%rd494, %rd523, %rd416;
$L__BB98_10:
	mad.lo.s64 	%rd26, %rd494, %rd18, %rd530;
	mul.wide.u32 	%rd417, %r234, 8;
	add.s64 	%rd418, %rd2, %rd417;
	ld.global.u64 	%rd27, [%rd418];
	or.b64  	%rd419, %rd491, %rd27;
	and.b64  	%rd420, %rd419, -4294967296;
	setp.ne.s64 	%p31, %rd420, 0;
	@%p31 bra 	$L__BB98_12;
	cvt.u32.u64 	%r146, %rd27;
	cvt.u32.u64 	%r147, %rd491;
	div.u32 	%r148, %r147, %r146;
	mul.lo.s32 	%r149, %r148, %r146;
	sub.s32 	%r150, %r147, %r149;
	cvt.u64.u32 	%rd495, %r148;
	cvt.u64.u32 	%rd496, %r150;
	bra.uni 	$L__BB98_13;
$L__BB98_12:
	div.s64 	%rd495, %rd491, %rd27;
	mul.lo.s64 	%rd421, %rd495, %rd27;
	sub.s64 	%rd496, %rd491, %rd421;
$L__BB98_13:
	mul.wide.u32 	%rd422, %r234, 8;
	add.s64 	%rd423, %rd1, %rd422;
	ld.global.u64 	%rd34, [%rd423];
	mad.lo.s64 	%rd35, %rd34, %rd496, %rd19;
	or.b64  	%rd424, %rd493, %rd27;
	and.b64  	%rd425, %rd424, -4294967296;
	setp.ne.s64 	%p32, %rd425, 0;
	@%p32 bra 	$L__BB98_15;
	cvt.u32.u64 	%r151, %rd27;
	cvt.u32.u64 	%r152, %rd493;
	div.u32 	%r153, %r152, %r151;
	mul.lo.s32 	%r154, %r153, %r151;
	sub.s32 	%r155, %r152, %r154;
	cvt.u64.u32 	%rd497, %r153;
	cvt.u64.u32 	%rd498, %r155;
	bra.uni 	$L__BB98_16;
$L__BB98_15:
	div.s64 	%rd497, %rd493, %rd27;
	mul.lo.s64 	%rd426, %rd497, %rd27;
	sub.s64 	%rd498, %rd493, %rd426;
$L__BB98_16:
	mad.lo.s64 	%rd42, %rd498, %rd34, %rd26;
	add.s32 	%r13, %r234, -1;
	mul.wide.u32 	%rd427, %r13, 8;
	add.s64 	%rd428, %rd2, %rd427;
	ld.global.u64 	%rd43, [%rd428];
	or.b64  	%rd429, %rd495, %rd43;
	and.b64  	%rd430, %rd429, -4294967296;
	setp.ne.s64 	%p33, %rd430, 0;
	@%p33 bra 	$L__BB98_18;
	cvt.u32.u64 	%r156, %rd43;
	cvt.u32.u64 	%r157, %rd495;
	div.u32 	%r158, %r157, %r156;
	mul.lo.s32 	%r159, %r158, %r156;
	sub.s32 	%r160, %r157, %r159;
	cvt.u64.u32 	%rd499, %r158;
	cvt.u64.u32 	%rd500, %r160;
	bra.uni 	$L__BB98_19;
$L__BB98_18:
	div.s64 	%rd499, %rd495, %rd43;
	mul.lo.s64 	%rd431, %rd499, %rd43;
	sub.s64 	%rd500, %rd495, %rd431;
$L__BB98_19:
	mul.wide.u32 	%rd432, %r13, 8;
	add.s64 	%rd433, %rd1, %rd432;
	ld.global.u64 	%rd50, [%rd433];
	mad.lo.s64 	%rd51, %rd50, %rd500, %rd35;
	or.b64  	%rd434, %rd497, %rd43;
	and.b64  	%rd435, %rd434, -4294967296;
	setp.ne.s64 	%p34, %rd435, 0;
	@%p34 bra 	$L__BB98_21;
	cvt.u32.u64 	%r161, %rd43;
	cvt.u32.u64 	%r162, %rd497;
	div.u32 	%r163, %r162, %r161;
	mul.lo.s32 	%r164, %r163, %r161;
	sub.s32 	%r165, %r162, %r164;
	cvt.u64.u32 	%rd501, %r163;
	cvt.u64.u32 	%rd502, %r165;
	bra.uni 	$L__BB98_22;
$L__BB98_21:
	div.s64 	%rd501, %rd497, %rd43;
	mul.lo.s64 	%rd436, %rd501, %rd43;
	sub.s64 	%rd502, %rd497, %rd436;
$L__BB98_22:
	mad.lo.s64 	%rd58, %rd502, %rd50, %rd42;
	add.s32 	%r166, %r234, -2;
	mul.wide.u32 	%rd437, %r166, 8;
	add.s64 	%rd438, %rd2, %rd437;
	ld.global.u64 	%rd59, [%rd438];
	or.b64  	%rd439, %rd499, %rd59;
	and.b64  	%rd440, %rd439, -4294967296;
	setp.ne.s64 	%p35, %rd440, 0;
	@%p35 bra 	$L__BB98_24;
	cvt.u32.u64 	%r167, %rd59;
	cvt.u32.u64 	%r168, %rd499;
	div.u32 	%r169, %r168, %r167;
	mul.lo.s32 	%r170, %r169, %r167;
	sub.s32 	%r171, %r168, %r170;
	cvt.u64.u32 	%rd525, %r169;
	cvt.u64.u32 	%rd504, %r171;
	bra.uni 	$L__BB98_25;
$L__BB98_24:
	div.s64 	%rd525, %rd499, %rd59;
	mul.lo.s64 	%rd441, %rd525, %rd59;
	sub.s64 	%rd504, %rd499, %rd441;
$L__BB98_25:
	mul.wide.u32 	%rd442, %r166, 8;
	add.s64 	%rd443, %rd1, %rd442;
	ld.global.u64 	%rd66, [%rd443];
	mad.lo.s64 	%rd529, %rd66, %rd504, %rd51;
	or.b64  	%rd444, %rd501, %rd59;
	and.b64  	%rd445, %rd444, -4294967296;
	setp.ne.s64 	%p36, %rd445, 0;
	@%p36 bra 	$L__BB98_27;
	cvt.u32.u64 	%r173, %rd59;
	cvt.u32.u64 	%r174, %rd501;
	div.u32 	%r175, %r174, %r173;
	mul.lo.s32 	%r176, %r175, %r173;
	sub.s32 	%r177, %r174, %r176;
	cvt.u64.u32 	%rd523, %r175;
	cvt.u64.u32 	%rd506, %r177;
	bra.uni 	$L__BB98_28;
$L__BB98_27:
	div.s64 	%rd523, %rd501, %rd59;
	mul.lo.s64 	%rd446, %rd523, %rd59;
	sub.s64 	%rd506, %rd501, %rd446;
$L__BB98_28:
	mad.lo.s64 	%rd530, %rd506, %rd66, %rd58;
	add.s32 	%r234, %r234, -4;
	add.s32 	%r233, %r233, 4;
	setp.ne.s32 	%p37, %r233, 0;
	@%p37 bra 	$L__BB98_4;
	add.s32 	%r236, %r234, 1;
$L__BB98_30:
	and.b32  	%r18, %r6, 3;
	setp.eq.s32 	%p38, %r18, 0;
	@%p38 bra 	$L__BB98_53;
	setp.eq.s32 	%p39, %r18, 1;
	@%p39 bra 	$L__BB98_45;
	mul.wide.u32 	%rd448, %r236, 8;
	add.s64 	%rd449, %rd2, %rd448;
	ld.global.u64 	%rd81, [%rd449];
	or.b64  	%rd450, %rd525, %rd81;
	and.b64  	%rd451, %rd450, -4294967296;
	setp.ne.s64 	%p40, %rd451, 0;
	@%p40 bra 	$L__BB98_34;
	cvt.u32.u64 	%r178, %rd81;
	cvt.u32.u64 	%r179, %rd525;
	div.u32 	%r180, %r179, %r178;
	mul.lo.s32 	%r181, %r180, %r178;
	sub.s32 	%r182, %r179, %r181;
	cvt.u64.u32 	%rd513, %r180;
	cvt.u64.u32 	%rd514, %r182;
	bra.uni 	$L__BB98_35;
$L__BB98_34:
	div.s64 	%rd513, %rd525, %rd81;
	mul.lo.s64 	%rd452, %rd513, %rd81;
	sub.s64 	%rd514, %rd525, %rd452;
$L__BB98_35:
	add.s64 	%rd454, %rd1, %rd448;
	ld.global.u64 	%rd88, [%rd454];
	mad.lo.s64 	%rd89, %rd88, %rd514, %rd529;
	or.b64  	%rd455, %rd523, %rd81;
	and.b64  	%rd456, %rd455, -4294967296;
	setp.ne.s64 	%p41, %rd456, 0;
	@%p41 bra 	$L__BB98_37;
	cvt.u32.u64 	%r183, %rd81;
	cvt.u32.u64 	%r184, %rd523;
	div.u32 	%r185, %r184, %r183;
	mul.lo.s32 	%r186, %r185, %r183;
	sub.s32 	%r187, %r184, %r186;
	cvt.u64.u32 	%rd515, %r185;
	cvt.u64.u32 	%rd516, %r187;
	bra.uni 	$L__BB98_38;
$L__BB98_37:
	div.s64 	%rd515, %rd523, %rd81;
	mul.lo.s64 	%rd457, %rd515, %rd81;
	sub.s64 	%rd516, %rd523, %rd457;
$L__BB98_38:
	mad.lo.s64 	%rd96, %rd516, %rd88, %rd530;
	add.s32 	%r19, %r236, -1;
	mul.wide.u32 	%rd458, %r19, 8;
	add.s64 	%rd459, %rd2, %rd458;
	ld.global.u64 	%rd97, [%rd459];
	or.b64  	%rd460, %rd513, %rd97;
	and.b64  	%rd461, %rd460, -4294967296;
	setp.ne.s64 	%p42, %rd461, 0;
	@%p42 bra 	$L__BB98_40;
	cvt.u32.u64 	%r188, %rd97;
	cvt.u32.u64 	%r189, %rd513;
	div.u32 	%r190, %r189, %r188;
	mul.lo.s32 	%r191, %r190, %r188;
	sub.s32 	%r192, %r189, %r191;
	cvt.u64.u32 	%rd525, %r190;
	cvt.u64.u32 	%rd518, %r192;
	bra.uni 	$L__BB98_41;
$L__BB98_40:
	div.s64 	%rd525, %rd513, %rd97;
	mul.lo.s64 	%rd462, %rd525, %rd97;
	sub.s64 	%rd518, %rd513, %rd462;
$L__BB98_41:
	add.s64 	%rd464, %rd1, %rd458;
	ld.global.u64 	%rd104, [%rd464];
	mad.lo.s64 	%rd529, %rd104, %rd518, %rd89;
	or.b64  	%rd465, %rd515, %rd97;
	and.b64  	%rd466, %rd465, -4294967296;
	setp.ne.s64 	%p43, %rd466, 0;
	@%p43 bra 	$L__BB98_43;
	cvt.u32.u64 	%r193, %rd97;
	cvt.u32.u64 	%r194, %rd515;
	div.u32 	%r195, %r194, %r193;
	mul.lo.s32 	%r196, %r195, %r193;
	sub.s32 	%r197, %r194, %r196;
	cvt.u64.u32 	%rd523, %r195;
	cvt.u64.u32 	%rd520, %r197;
	bra.uni 	$L__BB98_44;
$L__BB98_43:
	div.s64 	%rd523, %rd515, %rd97;
	mul.lo.s64 	%rd467, %rd523, %rd97;
	sub.s64 	%rd520, %rd515, %rd467;
$L__BB98_44:
	mad.lo.s64 	%rd530, %rd520, %rd104, %rd96;
	add.s32 	%r236, %r236, -2;
$L__BB98_45:
	and.b32  	%r198, %r6, 1;
	setp.eq.b32 	%p44, %r198, 1;
	not.pred 	%p45, %p44;
	@%p45 bra 	$L__BB98_53;
	mul.wide.u32 	%rd468, %r236, 8;
	add.s64 	%rd469, %rd2, %rd468;
	ld.global.u64 	%rd119, [%rd469];
	or.b64  	%rd470, %rd525, %rd119;
	and.b64  	%rd471, %rd470, -4294967296;
	setp.ne.s64 	%p46, %rd471, 0;
	@%p46 bra 	$L__BB98_48;
	cvt.u32.u64 	%r199, %rd119;
	cvt.u32.u64 	%r200, %rd525;
	rem.u32 	%r201, %r200, %r199;
	cvt.u64.u32 	%rd527, %r201;
	bra.uni 	$L__BB98_49;
$L__BB98_48:
	rem.s64 	%rd527, %rd525, %rd119;
$L__BB98_49:
	add.s64 	%rd473, %rd1, %rd468;
	ld.global.u64 	%rd123, [%rd473];
	mad.lo.s64 	%rd529, %rd123, %rd527, %rd529;
	or.b64  	%rd474, %rd523, %rd119;
	and.b64  	%rd475, %rd474, -4294967296;
	setp.ne.s64 	%p47, %rd475, 0;
	@%p47 bra 	$L__BB98_51;
	cvt.u32.u64 	%r202, %rd119;
	cvt.u32.u64 	%r203, %rd523;
	rem.u32 	%r204, %r203, %r202;
	cvt.u64.u32 	%rd528, %r204;
	bra.uni 	$L__BB98_52;
$L__BB98_51:
	rem.s64 	%rd528, %rd523, %rd119;
$L__BB98_52:
	mad.lo.s64 	%rd530, %rd528, %rd123, %rd530;
$L__BB98_53:
	shl.b64 	%rd476, %rd529, 2;
	add.s64 	%rd477, %rd571, %rd476;
	ld.global.u32 	%r205, [%rd477];
	shl.b64 	%rd478, %rd530, 2;
	add.s64 	%rd479, %rd571, %rd478;
	ld.global.u32 	%r206, [%rd479];
	mul.lo.s32 	%r207, %r206, %r205;
	st.shared.u32 	[%r5], %r207;
	bra.uni 	$L__BB98_114;
$L__BB98_54:
	cvt.u64.u32 	%rd131, %r4;
	setp.le.u64 	%p2, %rd264, %rd131;
	@%p2 bra 	$L__BB98_114;
	mov.u32 	%r57, %ctaid.y;
	cvt.u64.u32 	%rd269, %r57;
	mad.lo.s64 	%rd562, %rd264, %rd269, %rd131;
	cvt.u32.u64 	%r22, %rd263;
	add.s32 	%r240, %r22, -1;
	setp.lt.s32 	%p3, %r240, 0;
	@%p3 bra 	$L__BB98_113;
	and.b32  	%r24, %r22, 7;
	setp.lt.u32 	%p4, %r240, 7;
	@%p4 bra 	$L__BB98_84;
	add.s32 	%r238, %r22, -4;
	and.b32  	%r58, %r22, -8;
	neg.s32 	%r237, %r58;
$L__BB98_58:
	.pragma "nounroll";
	add.s32 	%r29, %r238, 3;
	mul.wide.u32 	%rd271, %r29, 8;
	add.s64 	%rd272, %rd2, %rd271;
	ld.global.u64 	%rd135, [%rd272];
	or.b64  	%rd273, %rd562, %rd135;
	and.b64  	%rd274, %rd273, -4294967296;
	setp.ne.s64 	%p5, %rd274, 0;
	@%p5 bra 	$L__BB98_60;
	cvt.u32.u64 	%r59, %rd135;
	cvt.u32.u64 	%r60, %rd562;
	div.u32 	%r61, %r60, %r59;
	mul.lo.s32 	%r62, %r61, %r59;
	sub.s32 	%r63, %r60, %r62;
	cvt.u64.u32 	%rd533, %r61;
	cvt.u64.u32 	%rd534, %r63;
	bra.uni 	$L__BB98_61;
$L__BB98_60:
	div.s64 	%rd533, %rd562, %rd135;
	mul.lo.s64 	%rd275, %rd533, %rd135;
	sub.s64 	%rd534, %rd562, %rd275;
$L__BB98_61:
	add.s64 	%rd277, %rd1, %rd271;
	ld.global.u64 	%rd278, [%rd277];
	mul.lo.s64 	%rd142, %rd278, %rd534;
	add.s32 	%r30, %r238, 2;
	mul.wide.u32 	%rd279, %r30, 8;
	add.s64 	%rd280, %rd2, %rd279;
	ld.global.u64 	%rd143, [%rd280];
	or.b64  	%rd281, %rd533, %rd143;
	and.b64  	%rd282, %rd281, -4294967296;
	setp.ne.s64 	%p6, %rd282, 0;
	@%p6 bra 	$L__BB98_63;
	cvt.u32.u64 	%r64, %rd143;
	cvt.u32.u64 	%r65, %rd533;
	div.u32 	%r66, %r65, %r64;
	mul.lo.s32 	%r67, %r66, %r64;
	sub.s32 	%r68, %r65, %r67;
	cvt.u64.u32 	%rd535, %r66;
	cvt.u64.u32 	%rd536, %r68;
	bra.uni 	$L__BB98_64;
$L__BB98_63:
	div.s64 	%rd535, %rd533, %rd143;
	mul.lo.s64 	%rd283, %rd535, %rd143;
	sub.s64 	%rd536, %rd533, %rd283;
$L__BB98_64:
	add.s64 	%rd285, %rd1, %rd279;
	ld.global.u64 	%rd286, [%rd285];
	mad.lo.s64 	%rd150, %rd286, %rd536, %rd142;
	add.s32 	%r31, %r238, 1;
	mul.wide.u32 	%rd287, %r31, 8;
	add.s64 	%rd288, %rd2, %rd287;
	ld.global.u64 	%rd151, [%rd288];
	or.b64  	%rd289, %rd535, %rd151;
	and.b64  	%rd290, %rd289, -4294967296;
	setp.ne.s64 	%p7, %rd290, 0;
	@%p7 bra 	$L__BB98_66;
	cvt.u32.u64 	%r69, %rd151;
	cvt.u32.u64 	%r70, %rd535;
	div.u32 	%r71, %r70, %r69;
	mul.lo.s32 	%r72, %r71, %r69;
	sub.s32 	%r73, %r70, %r72;
	cvt.u64.u32 	%rd537, %r71;
	cvt.u64.u32 	%rd538, %r73;
	bra.uni 	$L__BB98_67;
$L__BB98_66:
	div.s64 	%rd537, %rd535, %rd151;
	mul.lo.s64 	%rd291, %rd537, %rd151;
	sub.s64 	%rd538, %rd535, %rd291;
$L__BB98_67:
	add.s64 	%rd293, %rd1, %rd287;
	ld.global.u64 	%rd294, [%rd293];
	mad.lo.s64 	%rd158, %rd294, %rd538, %rd150;
	add.s32 	%r32, %r238, -4;
	mul.wide.u32 	%rd295, %r238, 8;
	add.s64 	%rd296, %rd2, %rd295;
	ld.global.u64 	%rd159, [%rd296];
	or.b64  	%rd297, %rd537, %rd159;
	and.b64  	%rd298, %rd297, -4294967296;
	setp.ne.s64 	%p8, %rd298, 0;
	@%p8 bra 	$L__BB98_69;
	cvt.u32.u64 	%r74, %rd159;
	cvt.u32.u64 	%r75, %rd537;
	div.u32 	%r76, %r75, %r74;
	mul.lo.s32 	%r77, %r76, %r74;
	sub.s32 	%r78, %r75, %r77;
	cvt.u64.u32 	%rd539, %r76;
	cvt.u64.u32 	%rd540, %r78;
	bra.uni 	$L__BB98_70;
$L__BB98_69:
	div.s64 	%rd539, %rd537, %rd159;
	mul.lo.s64 	%rd299, %rd539, %rd159;
	sub.s64 	%rd540, %rd537, %rd299;
$L__BB98_70:
	add.s64 	%rd301, %rd1, %rd295;
	ld.global.u64 	%rd302, [%rd301];
	mad.lo.s64 	%rd166, %rd302, %rd540, %rd158;
	add.s32 	%r33, %r238, -1;
	mul.wide.u32 	%rd303, %r33, 8;
	add.s64 	%rd304, %rd2, %rd303;
	ld.global.u64 	%rd167, [%rd304];
	or.b64  	%rd305, %rd539, %rd167;
	and.b64  	%rd306, %rd305, -4294967296;
	setp.ne.s64 	%p9, %rd306, 0;
	@%p9 bra 	$L__BB98_72;
	cvt.u32.u64 	%r79, %rd167;
	cvt.u32.u64 	%r80, %rd539;
	div.u32 	%r81, %r80, %r79;
	mul.lo.s32 	%r82, %r81, %r79;
	sub.s32 	%r83, %r80, %r82;
	cvt.u64.u32 	%rd541, %r81;
	cvt.u64.u32 	%rd542, %r83;
	bra.uni 	$L__BB98_73;
$L__BB98_72:
	div.s64 	%rd541, %rd539, %rd167;
	mul.lo.s64 	%rd307, %rd541, %rd167;
	sub.s64 	%rd542, %rd539, %rd307;
$L__BB98_73:
	add.s64 	%rd309, %rd1, %rd303;
	ld.global.u64 	%rd310, [%rd309];
	mad.lo.s64 	%rd174, %rd310, %rd542, %rd166;
	add.s32 	%r34, %r238, -2;
	mul.wide.u32 	%rd311, %r34, 8;
	add.s64 	%rd312, %rd2, %rd311;
	ld.global.u64 	%rd175, [%rd312];
	or.b64  	%rd313, %rd541, %rd175;
	and.b64  	%rd314, %rd313, -4294967296;
	setp.ne.s64 	%p10, %rd314, 0;
	@%p10 bra 	$L__BB98_75;
	cvt.u32.u64 	%r84, %rd175;
	cvt.u32.u64 	%r85, %rd541;
	div.u32 	%r86, %r85, %r84;
	mul.lo.s32 	%r87, %r86, %r84;
	sub.s32 	%r88, %r85, %r87;
	cvt.u64.u32 	%rd543, %r86;
	cvt.u64.u32 	%rd544, %r88;
	bra.uni 	$L__BB98_76;
$L__BB98_75:
	div.s64 	%rd543, %rd541, %rd175;
	mul.lo.s64 	%rd315, %rd543, %rd175;
	sub.s64 	%rd544, %rd541, %rd315;
$L__BB98_76:
	add.s64 	%rd317, %rd1, %rd311;
	ld.global.u64 	%rd318, [%rd317];
	mad.lo.s64 	%rd182, %rd318, %rd544, %rd174;
	add.s32 	%r35, %r238, -3;
	mul.wide.u32 	%rd319, %r35, 8;
	add.s64 	%rd320, %rd2, %rd319;
	ld.global.u64 	%rd183, [%rd320];
	or.b64  	%rd321, %rd543, %rd183;
	and.b64  	%rd322, %rd321, -4294967296;
	setp.ne.s64 	%p11, %rd322, 0;
	@%p11 bra 	$L__BB98_78;
	cvt.u32.u64 	%r89, %rd183;
	cvt.u32.u64 	%r90, %rd543;
	div.u32 	%r91, %r90, %r89;
	mul.lo.s32 	%r92, %r91, %r89;
	sub.s32 	%r93, %r90, %r92;
	cvt.u64.u32 	%rd545, %r91;
	cvt.u64.u32 	%rd546, %r93;
	bra.uni 	$L__BB98_79;
$L__BB98_78:
	div.s64 	%rd545, %rd543, %rd183;
	mul.lo.s64 	%rd323, %rd545, %rd183;
	sub.s64 	%rd546, %rd543, %rd323;
$L__BB98_79:
	add.s64 	%rd325, %rd1, %rd319;
	ld.global.u64 	%rd326, [%rd325];
	mad.lo.s64 	%rd190, %rd326, %rd546, %rd182;
	mul.wide.u32 	%rd327, %r32, 8;
	add.s64 	%rd328, %rd2, %rd327;
	ld.global.u64 	%rd191, [%rd328];
	or.b64  	%rd329, %rd545, %rd191;
	and.b64  	%rd330, %rd329, -4294967296;
	setp.ne.s64 	%p12, %rd330, 0;
	@%p12 bra 	$L__BB98_81;
	cvt.u32.u64 	%r94, %rd191;
	cvt.u32.u64 	%r95, %rd545;
	div.u32 	%r96, %r95, %r94;
	mul.lo.s32 	%r97, %r96, %r94;
	sub.s32 	%r98, %r95, %r97;
	cvt.u64.u32 	%rd562, %r96;
	cvt.u64.u32 	%rd548, %r98;
	bra.uni 	$L__BB98_82;
$L__BB98_81:
	div.s64 	%rd562, %rd545, %rd191;
	mul.lo.s64 	%rd331, %rd562, %rd191;
	sub.s64 	%rd548, %rd545, %rd331;
$L__BB98_82:
	add.s64 	%rd333, %rd1, %rd327;
	ld.global.u64 	%rd334, [%rd333];
	mad.lo.s64 	%rd335, %rd334, %rd548, %rd190;
	shl.b64 	%rd336, %rd335, 2;
	add.s64 	%rd571, %rd571, %rd336;
	add.s32 	%r238, %r238, -8;
	add.s32 	%r237, %r237, 8;
	setp.ne.s32 	%p13, %r237, 0;
	@%p13 bra 	$L__BB98_58;
	add.s32 	%r240, %r238, 3;
$L__BB98_84:
	setp.eq.s32 	%p14, %r24, 0;
	@%p14 bra 	$L__BB98_113;
	and.b32  	%r40, %r22, 3;
	setp.lt.u32 	%p15, %r24, 4;
	@%p15 bra 	$L__BB98_99;
	mul.wide.u32 	%rd338, %r240, 8;
	add.s64 	%rd339, %rd2, %rd338;
	ld.global.u64 	%rd202, [%rd339];
	or.b64  	%rd340, %rd562, %rd202;
	and.b64  	%rd341, %rd340, -4294967296;
	setp.ne.s64 	%p16, %rd341, 0;
	@%p16 bra 	$L__BB98_88;
	cvt.u32.u64 	%r99, %rd202;
	cvt.u32.u64 	%r100, %rd562;
	div.u32 	%r101, %r100, %r99;
	mul.lo.s32 	%r102, %r101, %r99;
	sub.s32 	%r103, %r100, %r102;
	cvt.u64.u32 	%rd552, %r101;
	cvt.u64.u32 	%rd553, %r103;
	bra.uni 	$L__BB98_89;
$L__BB98_88:
	div.s64 	%rd552, %rd562, %rd202;
	mul.lo.s64 	%rd342, %rd552, %rd202;
	sub.s64 	%rd553, %rd562, %rd342;
$L__BB98_89:
	add.s64 	%rd344, %rd1, %rd338;
	ld.global.u64 	%rd345, [%rd344];
	mul.lo.s64 	%rd209, %rd345, %rd553;
	add.s32 	%r41, %r240, -1;
	mul.wide.u32 	%rd346, %r41, 8;
	add.s64 	%rd347, %rd2, %rd346;
	ld.global.u64 	%rd210, [%rd347];
	or.b64  	%rd348, %rd552, %rd210;
	and.b64  	%rd349, %rd348, -4294967296;
	setp.ne.s64 	%p17, %rd349, 0;
	@%p17 bra 	$L__BB98_91;
	cvt.u32.u64 	%r104, %rd210;
	cvt.u32.u64 	%r105, %rd552;
	div.u32 	%r106, %r105, %r104;
	mul.lo.s32 	%r107, %r106, %r104;
	sub.s32 	%r108, %r105, %r107;
	cvt.u64.u32 	%rd554, %r106;
	cvt.u64.u32 	%rd555, %r108;
	bra.uni 	$L__BB98_92;
$L__BB98_91:
	div.s64 	%rd554, %rd552, %rd210;
	mul.lo.s64 	%rd350, %rd554, %rd210;
	sub.s64 	%rd555, %rd552, %rd350;
$L__BB98_92:
	add.s64 	%rd352, %rd1, %rd346;
	ld.global.u64 	%rd353, [%rd352];
	mad.lo.s64 	%rd217, %rd353, %rd555, %rd209;
	add.s32 	%r42, %r240, -2;
	mul.wide.u32 	%rd354, %r42, 8;
	add.s64 	%rd355, %rd2, %rd354;
	ld.global.u64 	%rd218, [%rd355];
	or.b64  	%rd356, %rd554, %rd218;
	and.b64  	%rd357, %rd356, -4294967296;
	setp.ne.s64 	%p18, %rd357, 0;
	@%p18 bra 	$L__BB98_94;
	cvt.u32.u64 	%r109, %rd218;
	cvt.u32.u64 	%r110, %rd554;
	div.u32 	%r111, %r110, %r109;
	mul.lo.s32 	%r112, %r111, %r109;
	sub.s32 	%r113, %r110, %r112;
	cvt.u64.u32 	%rd556, %r111;
	cvt.u64.u32 	%rd557, %r113;
	bra.uni 	$L__BB98_95;
$L__BB98_94:
	div.s64 	%rd556, %rd554, %rd218;
	mul.lo.s64 	%rd358, %rd556, %rd218;
	sub.s64 	%rd557, %rd554, %rd358;
$L__BB98_95:
	add.s64 	%rd360, %rd1, %rd354;
	ld.global.u64 	%rd361, [%rd360];
	mad.lo.s64 	%rd225, %rd361, %rd557, %rd217;
	add.s32 	%r43, %r240, -3;
	mul.wide.u32 	%rd362, %r43, 8;
	add.s64 	%rd363, %rd2, %rd362;
	ld.global.u64 	%rd226, [%rd363];
	or.b64  	%rd364, %rd556, %rd226;
	and.b64  	%rd365, %rd364, -4294967296;
	setp.ne.s64 	%p19, %rd365, 0;
	@%p19 bra 	$L__BB98_97;
	cvt.u32.u64 	%r114, %rd226;
	cvt.u32.u64 	%r115, %rd556;
	div.u32 	%r116, %r115, %r114;
	mul.lo.s32 	%r117, %r116, %r114;
	sub.s32 	%r118, %r115, %r117;
	cvt.u64.u32 	%rd562, %r116;
	cvt.u64.u32 	%rd559, %r118;
	bra.uni 	$L__BB98_98;
$L__BB98_97:
	div.s64 	%rd562, %rd556, %rd226;
	mul.lo.s64 	%rd366, %rd562, %rd226;
	sub.s64 	%rd559, %rd556, %rd366;
$L__BB98_98:
	add.s64 	%rd368, %rd1, %rd362;
	ld.global.u64 	%rd369, [%rd368];
	mad.lo.s64 	%rd370, %rd369, %rd559, %rd225;
	shl.b64 	%rd371, %rd370, 2;
	add.s64 	%rd571, %rd571, %rd371;
	add.s32 	%r240, %r240, -4;
$L__BB98_99:
	setp.eq.s32 	%p20, %r40, 0;
	@%p20 bra 	$L__BB98_113;
	setp.eq.s32 	%p21, %r40, 1;
	@%p21 bra 	$L__BB98_108;
	mul.wide.u32 	%rd373, %r240, 8;
	add.s64 	%rd374, %rd2, %rd373;
	ld.global.u64 	%rd237, [%rd374];
	or.b64  	%rd375, %rd562, %rd237;
	and.b64  	%rd376, %rd375, -4294967296;
	setp.ne.s64 	%p22, %rd376, 0;
	@%p22 bra 	$L__BB98_103;
	cvt.u32.u64 	%r119, %rd237;
	cvt.u32.u64 	%r120, %rd562;
	div.u32 	%r121, %r120, %r119;
	mul.lo.s32 	%r122, %r121, %r119;
	sub.s32 	%r123, %r120, %r122;
	cvt.u64.u32 	%rd563, %r121;
	cvt.u64.u32 	%rd564, %r123;
	bra.uni 	$L__BB98_104;
$L__BB98_103:
	div.s64 	%rd563, %rd562, %rd237;
	mul.lo.s64 	%rd377, %rd563, %rd237;
	sub.s64 	%rd564, %rd562, %rd377;
$L__BB98_104:
	add.s64 	%rd379, %rd1, %rd373;
	ld.global.u64 	%rd380, [%rd379];
	mul.lo.s64 	%rd244, %rd380, %rd564;
	add.s32 	%r46, %r240, -1;
	mul.wide.u32 	%rd381, %r46, 8;
	add.s64 	%rd382, %rd2, %rd381;
	ld.global.u64 	%rd245, [%rd382];
	or.b64  	%rd383, %rd563, %rd245;
	and.b64  	%rd384, %rd383, -4294967296;
	setp.ne.s64 	%p23, %rd384, 0;
	@%p23 bra 	$L__BB98_106;
	cvt.u32.u64 	%r124, %rd245;
	cvt.u32.u64 	%r125, %rd563;
	div.u32 	%r126, %r125, %r124;
	mul.lo.s32 	%r127, %r126, %r124;
	sub.s32 	%r128, %r125, %r127;
	cvt.u64.u32 	%rd562, %r126;
	cvt.u64.u32 	%rd566, %r128;
	bra.uni 	$L__BB98_107;
$L__BB98_106:
	div.s64 	%rd562, %rd563, %rd245;
	mul.lo.s64 	%rd385, %rd562, %rd245;
	sub.s64 	%rd566, %rd563, %rd385;
$L__BB98_107:
	add.s64 	%rd387, %rd1, %rd381;
	ld.global.u64 	%rd388, [%rd387];
	mad.lo.s64 	%rd389, %rd388, %rd566, %rd244;
	shl.b64 	%rd390, %rd389, 2;
	add.s64 	%rd571, %rd571, %rd390;
	add.s32 	%r240, %r240, -2;
$L__BB98_108:
	and.b32  	%r129, %r22, 1;
	setp.eq.b32 	%p24, %r129, 1;
	not.pred 	%p25, %p24;
	@%p25 bra 	$L__BB98_113;
	mul.wide.u32 	%rd391, %r240, 8;
	add.s64 	%rd392, %rd2, %rd391;
	ld.global.u64 	%rd256, [%rd392];
	or.b64  	%rd393, %rd562, %rd256;
	and.b64  	%rd394, %rd393, -4294967296;
	setp.ne.s64 	%p26, %rd394, 0;
	@%p26 bra 	$L__BB98_111;
	cvt.u32.u64 	%r130, %rd256;
	cvt.u32.u64 	%r131, %rd562;
	rem.u32 	%r132, %r131, %r130;
	cvt.u64.u32 	%rd570, %r132;
	bra.uni 	$L__BB98_112;
$L__BB98_111:
	rem.s64 	%rd570, %rd562, %rd256;
$L__BB98_112:
	add.s64 	%rd396, %rd1, %rd391;
	ld.global.u64 	%rd397, [%rd396];
	mul.lo.s64 	%rd398, %rd397, %rd570;
	shl.b64 	%rd399, %rd398, 2;
	add.s64 	%rd571, %rd571, %rd399;
$L__BB98_113:
	ld.global.u32 	%r133, [%rd571];
	st.shared.u32 	[%r5], %r133;
$L__BB98_114:
	bar.sync 	0;
	setp.lt.u32 	%p48, %r242, 66;
	@%p48 bra 	$L__BB98_118;
$L__BB98_115:
	shr.u32 	%r50, %r242, 1;
	setp.ge.u32 	%p49, %r1, %r50;
	@%p49 bra 	$L__BB98_117;
	ld.shared.u32 	%r208, [%r5];
	shl.b32 	%r209, %r50, 2;
	add.s32 	%r210, %r5, %r209;
	ld.shared.u32 	%r211, [%r210];
	mul.lo.s32 	%r212, %r211, %r208;
	st.shared.u32 	[%r5], %r212;
$L__BB98_117:
	bar.sync 	0;
	setp.gt.u32 	%p50, %r242, 131;
	mov.u32 	%r242, %r50;
	@%p50 bra 	$L__BB98_115;
$L__BB98_118:
	setp.gt.u32 	%p51, %r1, 31;
	@%p51 bra 	$L__BB98_121;
	ld.volatile.shared.u32 	%r213, [%r5];
	ld.volatile.shared.u32 	%r214, [%r5+128];
	mul.lo.s32 	%r215, %r214, %r213;
	st.volatile.shared.u32 	[%r5], %r215;
	ld.volatile.shared.u32 	%r216, [%r5];
	ld.volatile.shared.u32 	%r217, [%r5+64];
	mul.lo.s32 	%r218, %r217, %r216;
	st.volatile.shared.u32 	[%r5], %r218;
	ld.volatile.shared.u32 	%r219, [%r5];
	ld.volatile.shared.u32 	%r220, [%r5+32];
	mul.lo.s32 	%r221, %r220, %r219;
	st.volatile.shared.u32 	[%r5], %r221;
	ld.volatile.shared.u32 	%r222, [%r5];
	ld.volatile.shared.u32 	%r223, [%r5+16];
	mul.lo.s32 	%r224, %r223, %r222;
	st.volatile.shared.u32 	[%r5], %r224;
	ld.volatile.shared.u32 	%r225, [%r5];
	ld.volatile.shared.u32 	%r226, [%r5+8];
	mul.lo.s32 	%r227, %r226, %r225;
	st.volatile.shared.u32 	[%r5], %r227;
	ld.volatile.shared.u32 	%r228, [%r5];
	ld.volatile.shared.u32 	%r229, [%r5+4];
	mul.lo.s32 	%r230, %r229, %r228;
	st.volatile.shared.u32 	[%r5], %r230;
	setp.ne.s32 	%p52, %r1, 0;
	@%p52 bra 	$L__BB98_121;
	ld.param.u64 	%rd486, [contiguous_nanprod2_i32_param_0];
	ld.shared.u32 	%r231, [nanprodsdata_i32];
	cvt.u64.u32 	%rd480, %r2;
	mov.u32 	%r232, %ctaid.y;
	cvt.u64.u32 	%rd481, %r232;
	mad.lo.s64 	%rd482, %rd265, %rd481, %rd480;
	cvta.to.global.u64 	%rd483, %rd486;
	shl.b64 	%rd484, %rd482, 2;
	add.s64 	%rd485, %rd483, %rd484;
	st.global.u32 	[%rd485], %r231;
$L__BB98_121:
	ret;

}
	// .globl	contiguous_nanprod22_i32
.visible .entry contiguous_nanprod22_i32(
	.param .u64 .ptr .align 1 contiguous_nanprod22_i32_param_0,
	.param .u64 .ptr .align 1 contiguous_nanprod22_i32_param_1,
	.param .u64 contiguous_nanprod22_i32_param_2,
	.param .u64 contiguous_nanprod22_i32_param_3
)
{
	.reg .pred 	%p<8>;
	.reg .b32 	%r<46>;
	.reg .b64 	%rd<27>;

	ld.param.u64 	%rd4, [contiguous_nanprod22_i32_param_0];
	ld.param.u64 	%rd7, [contiguous_nanprod22_i32_param_1];
	ld.param.u64 	%rd5, [contiguous_nanprod22_i32_param_2];
	ld.param.u64 	%rd6, [contiguous_nanprod22_i32_param_3];
	cvta.to.global.u64 	%rd1, %rd7;
	mov.u32 	%r1, %tid.x;
	mov.u32 	%r2, %ctaid.x;
	mov.u32 	%r45, %ntid.x;
	mul.lo.s32 	%r8, %r2, %r45;
	shl.b32 	%r9, %r8, 1;
	add.s32 	%r4, %r9, %r1;
	shl.b32 	%r10, %r1, 2;
	mov.u32 	%r11, nanprodsdata_i32;
	add.s32 	%r5, %r11, %r10;
	mov.b32 	%r12, 1;
	st.shared.u32 	[%r5], %r12;
	add.s32 	%r13, %r4, %r45;
	cvt.u64.u32 	%rd2, %r13;
	setp.le.u64 	%p1, %rd5, %rd2;
	@%p1 bra 	$L__BB99_2;
	cvt.u64.u32 	%rd12, %r4;
	mov.u32 	%r16, %ctaid.y;
	cvt.u64.u32 	%rd13, %r16;
	mul.lo.s64 	%rd14, %rd5, %rd13;
	add.s64 	%rd15, %rd14, %rd12;
	shl.b64 	%rd16, %rd15, 2;
	add.s64 	%rd17, %rd1, %rd16;
	ld.global.u32 	%r17, [%rd17];
	add.s64 	%rd18, %rd14, %rd2;
	shl.b64 	%rd19, %rd18, 2;
	add.s64 	%rd20, %rd1, %rd19;
	ld.global.u32 	%r18, [%rd20];
	mul.lo.s32 	%r19, %r18, %r17;
	st.shared.u32 	[%r5], %r19;
	bra.uni 	$L__BB99_4;
$L__BB99_2:
	cvt.u64.u32 	%rd3, %r4;
	setp.le.u64 	%p2, %rd5, %rd3;
	@%p2 bra 	$L__BB99_4;
	mov.u32 	%r14, %ctaid.y;
	cvt.u64.u32 	%rd8, %r14;
	mad.lo.s64 	%rd9, %rd5, %rd8, %rd3;
	shl.b64 	%rd10, %rd9, 2;
	add.s64 	%rd11, %rd1, %rd10;
	ld.global.u32 	%r15, [%rd11];
	st.shared.u32 	[%r5], %r15;
$L__BB99_4:
	bar.sync 	0;
	setp.lt.u32 	%p3, %r45, 66;
	@%p3 bra 	$L__BB99_8;
$L__BB99_5:
	shr.u32 	%r7, %r45, 1;
	setp.ge.u32 	%p4, %r1, %r7;
	@%p4 bra 	$L__BB99_7;
	ld.shared.u32 	%r20, [%r5];
	shl.b32 	%r21, %r7, 2;
	add.s32 	%r22, %r5, %r21;
	ld.shared.u32 	%r23, [%r22];
	mul.lo.s32 	%r24, %r23, %r20;
	st.shared.u32 	[%r5], %r24;
$L__BB99_7:
	bar.sync 	0;
	setp.gt.u32 	%p5, %r45, 131;
	mov.u32 	%r45, %r7;
	@%p5 bra 	$L__BB99_5;
$L__BB99_8:
	setp.gt.u32 	%p6, %r1, 31;
	@%p6 bra 	$L__BB99_11;
	ld.volatile.shared.u32 	%r25, [%r5];
	ld.volatile.shared.u32 	%r26, [%r5+128];
	mul.lo.s32 	%r27, %r26, %r25;
	st.volatile.shared.u32 	[%r5], %r27;
	ld.volatile.shared.u32 	%r28, [%r5];
	ld.volatile.shared.u32 	%r29, [%r5+64];
	mul.lo.s32 	%r30, %r29, %r28;
	st.volatile.shared.u32 	[%r5], %r30;
	ld.volatile.shared.u32 	%r31, [%r5];
	ld.volatile.shared.u32 	%r32, [%r5+32];
	mul.lo.s32 	%r33, %r32, %r31;
	st.volatile.shared.u32 	[%r5], %r33;
	ld.volatile.shared.u32 	%r34, [%r5];
	ld.volatile.shared.u32 	%r35, [%r5+16];
	mul.lo.s32 	%r36, %r35, %r34;
	st.volatile.shared.u32 	[%r5], %r36;
	ld.volatile.shared.u32 	%r37, [%r5];
	ld.volatile.shared.u32 	%r38, [%r5+8];
	mul.lo.s32 	%r39, %r38, %r37;
	st.volatile.shared.u32 	[%r5], %r39;
	ld.volatile.shared.u32 	%r40, [%r5];
	ld.volatile.shared.u32 	%r41, [%r5+4];
	mul.lo.s32 	%r42, %r41, %r40;
	st.volatile.shared.u32 	[%r5], %r42;
	setp.ne.s32 	%p7, %r1, 0;
	@%p7 bra 	$L__BB99_11;
	ld.shared.u32 	%r43, [nanprodsdata_i32];
	cvt.u64.u32 	%rd21, %r2;
	mov.u32 	%r44, %ctaid.y;
	cvt.u64.u32 	%rd22, %r44;
	mad.lo.s64 	%rd23, %rd6, %rd22, %rd21;
	cvta.to.global.u64 	%rd24, %rd4;
	shl.b64 	%rd25, %rd23, 2;
	add.s64 	%rd26, %rd24, %rd25;
	st.global.u32 	[%rd26], %r43;
$L__BB99_11:
	ret;

}
	// .globl	contiguous_nanprod3_i32
.visible .entry contiguous_nanprod3_i32(
	.param .u64 .ptr .align 1 contiguous_nanprod3_i32_param_0,
	.param .u64 .ptr .align 1 contiguous_nanprod3_i32_param_1,
	.param .u64 .ptr .align 1 contiguous_nanprod3_i32_param_2,
	.param .u64 .ptr .align 1 contiguous_nanprod3_i32_param_3,
	.param .u64 contiguous_nanprod3_i32_param_4,
	.param .u64 contiguous_nanprod3_i32_param_5,
	.param .u64 contiguous_nanprod3_i32_param_6
)
{
	.reg .pred 	%p<38>;
	.reg .b32 	%r<259>;
	.reg .b64 	%rd<308>;

	ld.param.u64 	%rd144, [contiguous_nanprod3_i32_param_0];
	ld.param.u64 	%rd145, [contiguous_nanprod3_i32_param_1];
	ld.param.u64 	%rd148, [contiguous_nanprod3_i32_param_2];
	ld.param.u64 	%rd149, [contiguous_nanprod3_i32_param_3];
	ld.param.u64 	%rd146, [contiguous_nanprod3_i32_param_4];
	ld.param.u64 	%rd147, [contiguous_nanprod3_i32_param_5];
	ld.param.u64 	%rd150, [contiguous_nanprod3_i32_param_6];
	cvta.to.global.u64 	%rd1, %rd149;
	cvta.to.global.u64 	%rd2, %rd148;
	mov.u32 	%r1, %tid.y;
	mov.u32 	%r2, %ntid.x;
	mov.u32 	%r3, %tid.x;
	mad.lo.s32 	%r79, %r1, %r2, %r3;
	mov.u32 	%r80, %ctaid.x;
	mad.lo.s32 	%r81, %r80, %r2, %r3;
	mov.u32 	%r4, %ctaid.y;
	mov.u32 	%r5, %ntid.y;
	mad.lo.s32 	%r82, %r4, %r5, %r1;
	shl.b32 	%r83, %r79, 2;
	mov.u32 	%r84, nanprodsdata_i32;
	add.s32 	%r7, %r84, %r83;
	mov.b32 	%r85, 1;
	st.shared.u32 	[%r7], %r85;
	cvt.u64.u32 	%rd3, %r81;
	setp.le.u64 	%p1, %rd147, %rd3;
	cvt.u64.u32 	%rd152, %r82;
	setp.le.u64 	%p2, %rd150, %rd152;
	or.pred  	%p3, %p1, %p2;
	@%p3 bra 	$L__BB100_76;
	cvt.u32.u64 	%r86, %rd3;
	cvt.u32.u64 	%r87, %rd147;
	mad.lo.s32 	%r240, %r82, %r87, %r86;
	cvt.u32.u64 	%r9, %rd146;
	add.s32 	%r239, %r9, -1;
	setp.lt.s32 	%p4, %r239, 0;
	mov.b64 	%rd307, 0;
	@%p4 bra 	$L__BB100_59;
	setp.lt.u32 	%p5, %r239, 7;
	mov.b64 	%rd307, 0;
	@%p5 bra 	$L__BB100_30;
	add.s32 	%r235, %r9, -4;
	and.b32  	%r88, %r9, -8;
	neg.s32 	%r234, %r88;
	mov.b64 	%rd307, 0;
$L__BB100_4:
	.pragma "nounroll";
	add.s32 	%r16, %r235, 3;
	cvt.u64.u32 	%rd5, %r240;
	mul.wide.u32 	%rd157, %r16, 8;
	add.s64 	%rd158, %rd2, %rd157;
	ld.global.u64 	%rd6, [%rd158];
	and.b64  	%rd159, %rd6, -4294967296;
	setp.ne.s64 	%p6, %rd159, 0;
	@%p6 bra 	$L__BB100_6;
	cvt.u32.u64 	%r89, %rd6;
	cvt.u32.u64 	%r90, %rd5;
	div.u32 	%r91, %r90, %r89;
	mul.lo.s32 	%r92, %r91, %r89;
	sub.s32 	%r93, %r90, %r92;
	cvt.u64.u32 	%rd272, %r91;
	cvt.u64.u32 	%rd273, %r93;
	bra.uni 	$L__BB100_7;
$L__BB100_6:
	div.s64 	%rd272, %rd5, %rd6;
	mul.lo.s64 	%rd160, %rd272, %rd6;
	sub.s64 	%rd273, %rd5, %rd160;
$L__BB100_7:
	mul.wide.u32 	%rd161, %r16, 8;
	add.s64 	%rd162, %rd1, %rd161;
	ld.global.u64 	%rd163, [%rd162];
	mad.lo.s64 	%rd13, %rd163, %rd273, %rd307;
	add.s32 	%r17, %r235, 2;
	and.b64  	%rd14, %rd272, 4294967295;
	mul.wide.u32 	%rd164, %r17, 8;
	add.s64 	%rd165, %rd2, %rd164;
	ld.global.u64 	%rd15, [%rd165];
	and.b64  	%rd166, %rd15, -4294967296;
	setp.ne.s64 	%p7, %rd166, 0;
	@%p7 bra 	$L__BB100_9;
	cvt.u32.u64 	%r94, %rd15;
	cvt.u32.u64 	%r95, %rd14;
	div.u32 	%r96, %r95, %r94;
	mul.lo.s32 	%r97, %r96, %r94;
	sub.s32 	%r98, %r95, %r97;
	cvt.u64.u32 	%rd274, %r96;
	cvt.u64.u32 	%rd275, %r98;
	bra.uni 	$L__BB100_10;
$L__BB100_9:
	div.s64 	%rd274, %rd14, %rd15;
	mul.lo.s64 	%rd167, %rd274, %rd15;
	sub.s64 	%rd275, %rd14, %rd167;
$L__BB100_10:
	mul.wide.u32 	%rd168, %r17, 8;
	add.s64 	%rd169, %rd1, %rd168;
	ld.global.u64 	%rd170, [%rd169];
	mad.lo.s64 	%rd22, %rd170, %rd275, %rd13;
	add.s32 	%r18, %r235, 1;
	and.b64  	%rd23, %rd274, 4294967295;
	mul.wide.u32 	%rd171, %r18, 8;
	add.s64 	%rd172, %rd2, %rd171;
	ld.global.u64 	%rd24, [%rd172];
	and.b64  	%rd173, %rd24, -4294967296;
	setp.ne.s64 	%p8, %rd173, 0;
	@%p8 bra 	$L__BB100_12;
	cvt.u32.u64 	%r99, %rd24;
	cvt.u32.u64 	%r100, %rd23;
	div.u32 	%r101, %r100, %r99;
	mul.lo.s32 	%r102, %r101, %r99;
	sub.s32 	%r103, %r100, %r102;
	cvt.u64.u32 	%rd276, %r101;
	cvt.u64.u32 	%rd277, %r103;
	bra.uni 	$L__BB100_13;
$L__BB100_12:
	div.s64 	%rd276, %rd23, %rd24;
	mul.lo.s64 	%rd174, %rd276, %rd24;
	sub.s64 	%rd277, %rd23, %rd174;
$L__BB100_13:
	mul.wide.u32 	%rd175, %r18, 8;
	add.s64 	%rd176, %rd1, %rd175;
	ld.global.u64 	%rd177, [%rd176];
	mad.lo.s64 	%rd31, %rd177, %rd277, %rd22;
	and.b64  	%rd32, %rd276, 4294967295;
	mul.wide.u32 	%rd178, %r235, 8;
	add.s64 	%rd179, %rd2, %rd178;
	ld.global.u64 	%rd33, [%rd179];
	and.b64  	%rd180, %rd33, -4294967296;
	setp.ne.s64 	%p9, %rd180, 0;
	@%p9 bra 	$L__BB100_15;
	cvt.u32.u64 	%r104, %rd33;
	cvt.u32.u64 	%r105, %rd32;
	div.u32 	%r106, %r105, %r104;
	mul.lo.s32 	%r107, %r106, %r104;
	sub.s32 	%r108, %r105, %r107;
	cvt.u64.u32 	%rd278, %r106;
	cvt.u64.u32 	%rd279, %r108;
	bra.uni 	$L__BB100_16;
$L__BB100_15:
	div.s64 	%rd278, %rd32, %rd33;
	mul.lo.s64 	%rd181, %rd278, %rd33;
	sub.s64 	%rd279, %rd32, %rd181;
$L__BB100_16:
	mul.wide.u32 	%rd182, %r235, 8;
	add.s64 	%rd183, %rd1, %rd182;
	ld.global.u64 	%rd184, [%rd183];
	mad.lo.s64 	%rd40, %rd184, %rd279, %rd31;
	add.s32 	%r19, %r235, -1;
	and.b64  	%rd41, %rd278, 4294967295;
	mul.wide.u32 	%rd185, %r19, 8;
	add.s64 	%rd186, %rd2, %rd185;
	ld.global.u64 	%rd42, [%rd186];
	and.b64  	%rd187, %rd42, -4294967296;
	setp.ne.s64 	%p10, %rd187, 0;
	@%p10 bra 	$L__BB100_18;
	cvt.u32.u64 	%r109, %rd42;
	cvt.u32.u64 	%r110, %rd41;
	div.u32 	%r111, %r110, %r109;
	mul.lo.s32 	%r112, %r111, %r109;
	sub.s32 	%r113, %r110, %r112;
	cvt.u64.u32 	%rd280, %r111;
	cvt.u64.u32 	%rd281, %r113;
	bra.uni 	$L__BB100_19;
$L__BB100_18:
	div.s64 	%rd280, %rd41, %rd42;
	mul.lo.s64 	%rd188, %rd280, %rd42;
	sub.s64 	%rd281, %rd41, %rd188;
$L__BB100_19:
	mul.wide.u32 	%rd189, %r19, 8;
	add.s64 	%rd190, %rd1, %rd189;
	ld.global.u64 	%rd191, [%rd190];
	mad.lo.s64 	%rd49, %rd191, %rd281, %rd40;
	add.s32 	%r20, %r235, -2;
	and.b64  	%rd50, %rd280, 4294967295;
	mul.wide.u32 	%rd192, %r20, 8;
	add.s64 	%rd193, %rd2, %rd192;
	ld.global.u64 	%rd51, [%rd193];
	and.b64  	%rd194, %rd51, -4294967296;
	setp.ne.s64 	%p11, %rd194, 0;
	@%p11 bra 	$L__BB100_21;
	cvt.u32.u64 	%r114, %rd51;
	cvt.u32.u64 	%r115, %rd50;
	div.u32 	%r116, %r115, %r114;
	mul.lo.s32 	%r117, %r116, %r114;
	sub.s32 	%r118, %r115, %r117;
	cvt.u64.u32 	%rd282, %r116;
	cvt.u64.u32 	%rd283, %r118;
	bra.uni 	$L__BB100_22;
$L__BB100_21:
	div.s64 	%rd282, %rd50, %rd51;
	mul.lo.s64 	%rd195, %rd282, %rd51;
	sub.s64 	%rd283, %rd50, %rd195;
$L__BB100_22:
	mul.wide.u32 	%rd196, %r20, 8;
	add.s64 	%rd197, %rd1, %rd196;
	ld.global.u64 	%rd198, [%rd197];
	mad.lo.s64 	%rd58, %rd198, %rd283, %rd49;
	add.s32 	%r21, %r235, -3;
	and.b64  	%rd59, %rd282, 4294967295;
	mul.wide.u32 	%rd199, %r21, 8;
	add.s64 	%rd200, %rd2, %rd199;
	ld.global.u64 	%rd60, [%rd200];
	and.b64  	%rd201, %rd60, -4294967296;
	setp.ne.s64 	%p12, %rd201, 0;
	@%p12 bra 	$L__BB100_24;
	cvt.u32.u64 	%r119, %rd60;
	cvt.u32.u64 	%r120, %rd59;
	div.u32 	%r121, %r120, %r119;
	mul.lo.s32 	%r122, %r121, %r119;
	sub.s32 	%r123, %r120, %r122;
	cvt.u64.u32 	%rd284, %r121;
	cvt.u64.u32 	%rd285, %r123;
	bra.uni 	$L__BB100_25;
$L__BB100_24:
	div.s64 	%rd284, %rd59, %rd60;
	mul.lo.s64 	%rd202, %rd284, %rd60;
	sub.s64 	%rd285, %rd59, %rd202;
$L__BB100_25:
	mul.wide.u32 	%rd203, %r21, 8;
	add.s64 	%rd204, %rd1, %rd203;
	ld.global.u64 	%rd205, [%rd204];
	mad.lo.s64 	%rd67, %rd205, %rd285, %rd58;
	and.b64  	%rd68, %rd284, 4294967295;
	add.s32 	%r124, %r235, -4;
	mul.wide.u32 	%rd206, %r124, 8;
	add.s64 	%rd207, %rd2, %rd206;
	ld.global.u64 	%rd69, [%rd207];
	and.b64  	%rd208, %rd69, -4294967296;
	setp.ne.s64 	%p13, %rd208, 0;
	@%p13 bra 	$L__BB100_27;
	cvt.u32.u64 	%r125, %rd69;
	cvt.u32.u64 	%r126, %rd68;
	div.u32 	%r127, %r126, %r125;
	mul.lo.s32 	%r128, %r127, %r125;
	sub.s32 	%r129, %r126, %r128;
	cvt.u64.u32 	%rd286, %r127;
	cvt.u64.u32 	%rd287, %r129;
	bra.uni 	$L__BB100_28;
$L__BB100_27:
	div.s64 	%rd286, %rd68, %rd69;
	mul.lo.s64 	%rd209, %rd286, %rd69;
	sub.s64 	%rd287, %rd68, %rd209;
$L__BB100_28:
	mul.wide.u32 	%rd210, %r124, 8;
	add.s64 	%rd211, %rd1, %rd210;
	ld.global.u64 	%rd212, [%rd211];
	mad.lo.s64 	%rd307, %rd212, %rd287, %rd67;
	cvt.u32.u64 	%r240, %rd286;
	add.s32 	%r235, %r235, -8;
	add.s32 	%r234, %r234, 8;
	setp.ne.s32 	%p14, %r234, 0;
	@%p14 bra 	$L__BB100_4;
	add.s32 	%r239, %r235, 3;
$L__BB100_30:
	and.b32  	%r28, %r9, 7;
	setp.eq.s32 	%p15, %r28, 0;
	@%p15 bra 	$L__BB100_59;
	and.b32  	%r29, %r9, 3;
	setp.lt.u32 	%p16, %r28, 4;
	@%p16 bra 	$L__BB100_45;
	cvt.u64.u32 	%rd79, %r240;
	mul.wide.u32 	%rd214, %r239, 8;
	add.s64 	%rd215, %rd2, %rd214;
	ld.global.u64 	%rd80, [%rd215];
	and.b64  	%rd216, %rd80, -4294967296;
	setp.ne.s64 	%p17, %rd216, 0;
	@%p17 bra 	$L__BB100_34;
	cvt.u32.u64 	%r131, %rd80;
	cvt.u32.u64 	%r132, %rd79;
	div.u32 	%r133, %r132, %r131;
	mul.lo.s32 	%r134, %r133, %r131;
	sub.s32 	%r135, %r132, %r134;
	cvt.u64.u32 	%rd290, %r133;
	cvt.u64.u32 	%rd291, %r135;
	bra.uni 	$L__BB100_35;
$L__BB100_34:
	div.s64 	%rd290, %rd79, %rd80;
	mul.lo.s64 	%rd217, %rd290, %rd80;
	sub.s64 	%rd291, %rd79, %rd217;
$L__BB100_35:
	mul.wide.u32 	%rd218, %r239, 8;
	add.s64 	%rd219, %rd1, %rd218;
	ld.global.u64 	%rd220, [%rd219];
	mad.lo.s64 	%rd87, %rd220, %rd291, %rd307;
	add.s32 	%r30, %r239, -1;
	and.b64  	%rd88, %rd290, 4294967295;
	mul.wide.u32 	%rd221, %r30, 8;
	add.s64 	%rd222, %rd2, %rd221;
	ld.global.u64 	%rd89, [%rd222];
	and.b64  	%rd223, %rd89, -4294967296;
	setp.ne.s64 	%p18, %rd223, 0;
	@%p18 bra 	$L__BB100_37;
	cvt.u32.u64 	%r136, %rd89;
	cvt.u32.u64 	%r137, %rd88;
	div.u32 	%r138, %r137, %r136;
	mul.lo.s32 	%r139, %r138, %r136;
	sub.s32 	%r140, %r137, %r139;
	cvt.u64.u32 	%rd292, %r138;
	cvt.u64.u32 	%rd293, %r140;
	bra.uni 	$L__BB100_38;
$L__BB100_37:
	div.s64 	%rd292, %rd88, %rd89;
	mul.lo.s64 	%rd224, %rd292, %rd89;
	sub.s64 	%rd293, %rd88, %rd224;
$L__BB100_38:
	mul.wide.u32 	%rd225, %r30, 8;
	add.s64 	%rd226, %rd1, %rd225;
	ld.global.u64 	%rd227, [%rd226];
	mad.lo.s64 	%rd96, %rd227, %rd293, %rd87;
	add.s32 	%r31, %r239, -2;
	and.b64  	%rd97, %rd292, 4294967295;
	mul.wide.u32 	%rd228, %r31, 8;
	add.s64 	%rd229, %rd2, %rd228;
	ld.global.u64 	%rd98, [%rd229];
	and.b64  	%rd230, %rd98, -4294967296;
	setp.ne.s64 	%p19, %rd230, 0;
	@%p19 bra 	$L__BB100_40;
	cvt.u32.u64 	%r141, %rd98;
	cvt.u32.u64 	%r142, %rd97;
	div.u32 	%r143, %r142, %r141;
	mul.lo.s32 	%r144, %r143, %r141;
	sub.s32 	%r145, %r142, %r144;
	cvt.u64.u32 	%rd294, %r143;
	cvt.u64.u32 	%rd295, %r145;
	bra.uni 	$L__BB100_41;
$L__BB100_40:
	div.s64 	%rd294, %rd97, %rd98;
	mul.lo.s64 	%rd231, %rd294, %rd98;
	sub.s64 	%rd295, %rd97, %rd231;
$L__BB100_41:
	mul.wide.u32 	%rd232, %r31, 8;
	add.s64 	%rd233, %rd1, %rd232;
	ld.global.u64 	%rd234, [%rd233];
	mad.lo.s64 	%rd105, %rd234, %rd295, %rd96;
	add.s32 	%r32, %r239, -3;
	and.b64  	%rd106, %rd294, 4294967295;
	mul.wide.u32 	%rd235, %r32, 8;
	add.s64 	%rd236, %rd2, %rd235;
	ld.global.u64 	%rd107, [%rd236];
	and.b64  	%rd237, %rd107, -4294967296;
	setp.ne.s64 	%p20, %rd237, 0;
	@%p20 bra 	$L__BB100_43;
	cvt.u32.u64 	%r146, %rd107;
	cvt.u32.u64 	%r147, %rd106;
	div.u32 	%r148, %r147, %r146;
	mul.lo.s32 	%r149, %r148, %r146;
	sub.s32 	%r150, %r147, %r149;
	cvt.u64.u32 	%rd296, %r148;
	cvt.u64.u32 	%rd297, %r150;
	bra.uni 	$L__BB100_44;
$L__BB100_43:
	div.s64 	%rd296, %rd106, %rd107;
	mul.lo.s64 	%rd238, %rd296, %rd107;
	sub.s64 	%rd297, %rd106, %rd238;
$L__BB100_44:
	mul.wide.u32 	%rd239, %r32, 8;
	add.s64 	%rd240, %rd1, %rd239;
	ld.global.u64 	%rd241, [%rd240];
	mad.lo.s64 	%rd307, %rd241, %rd297, %rd105;
	cvt.u32.u64 	%r240, %rd296;
	add.s32 	%r239, %r239, -4;
$L__BB100_45:
	setp.eq.s32 	%p21, %r29, 0;
	@%p21 bra 	$L__BB100_59;
	setp.eq.s32 	%p22, %r29, 1;
	@%p22 bra 	$L__BB100_54;
	cvt.u64.u32 	%rd117, %r240;
	mul.wide.u32 	%rd243, %r239, 8;
	add.s64 	%rd244, %rd2, %rd243;
	ld.global.u64 	%rd118, [%rd244];
	and.b64  	%rd245, %rd118, -4294967296;
	setp.ne.s64 	%p23, %rd245, 0;
	@%p23 bra 	$L__BB100_49;
	cvt.u32.u64 	%r151, %rd118;
	cvt.u32.u64 	%r152, %rd117;
	div.u32 	%r153, %r152, %r151;
	mul.lo.s32 	%r154, %r153, %r151;
	sub.s32 	%r155, %r152, %r154;
	cvt.u64.u32 	%rd300, %r153;
	cvt.u64.u32 	%rd301, %r155;
	bra.uni 	$L__BB100_50;
$L__BB100_49:
	div.s64 	%rd300, %rd117, %rd118;
	mul.lo.s64 	%rd246, %rd300, %rd118;
	sub.s64 	%rd301, %rd117, %rd246;
$L__BB100_50:
	add.s64 	%rd248, %rd1, %rd243;
	ld.global.u64 	%rd249, [%rd248];
	mad.lo.s64 	%rd125, %rd249, %rd301, %rd307;
	add.s32 	%r37, %r239, -1;
	and.b64  	%rd126, %rd300, 4294967295;
	mul.wide.u32 	%rd250, %r37, 8;
	add.s64 	%rd251, %rd2, %rd250;
	ld.global.u64 	%rd127, [%rd251];
	and.b64  	%rd252, %rd127, -4294967296;
	setp.ne.s64 	%p24, %rd252, 0;
	@%p24 bra 	$L__BB100_52;
	cvt.u32.u64 	%r156, %rd127;
	cvt.u32.u64 	%r157, %rd126;
	div.u32 	%r158, %r157, %r156;
	mul.lo.s32 	%r159, %r158, %r156;
	sub.s32 	%r160, %r157, %r159;
	cvt.u64.u32 	%rd302, %r158;
	cvt.u64.u32 	%rd303, %r160;
	bra.uni 	$L__BB100_53;
$L__BB100_52:
	div.s64 	%rd302, %rd126, %rd127;
	mul.lo.s64 	%rd253, %rd302, %rd127;
	sub.s64 	%rd303, %rd126, %rd253;
$L__BB100_53:
	add.s64 	%rd255, %rd1, %rd250;
	ld.global.u64 	%rd256, [%rd255];
	mad.lo.s64 	%rd307, %rd256, %rd303, %rd125;
	cvt.u32.u64 	%r240, %rd302;
	add.s32 	%r239, %r239, -2;
$L__BB100_54:
	and.b32  	%r161, %r9, 1;
	setp.eq.b32 	%p25, %r161, 1;
	not.pred 	%p26, %p25;
	@%p26 bra 	$L__BB100_59;
	cvt.u64.u32 	%rd137, %r240;
	mul.wide.u32 	%rd257, %r239, 8;
	add.s64 	%rd258, %rd2, %rd257;
	ld.global.u64 	%rd138, [%rd258];
	and.b64  	%rd259, %rd138, -4294967296;
	setp.ne.s64 	%p27, %rd259, 0;
	@%p27 bra 	$L__BB100_57;
	cvt.u32.u64 	%r162, %rd138;
	cvt.u32.u64 	%r163, %rd137;
	rem.u32 	%r164, %r163, %r162;
	cvt.u64.u32 	%rd306, %r164;
	bra.uni 	$L__BB100_58;
$L__BB100_57:
	rem.s64 	%rd306, %rd137, %rd138;
$L__BB100_58:
	add.s64 	%rd261, %rd1, %rd257;
	ld.global.u64 	%rd262, [%rd261];
	mad.lo.s64 	%rd307, %rd262, %rd306, %rd307;
$L__BB100_59:
	cvta.to.global.u64 	%rd263, %rd145;
	shl.b64 	%rd264, %rd307, 2;
	add.s64 	%rd265, %rd263, %rd264;
	ld.global.u32 	%r165, [%rd265];
	st.shared.u32 	[%r7], %r165;
	bar.sync 	0;
	setp.ne.s32 	%p28, %r1, 0;
	@%p28 bra 	$L__BB100_76;
	setp.gt.u32 	%p29, %r5, 1;
	@%p29 bra 	$L__BB100_62;
	shl.b32 	%r166, %r3, 2;
	mov.u32 	%r167, nanprodsdata_i32;
	add.s32 	%r168, %r167, %r166;
	ld.shared.u32 	%r257, [%r168];
	bra.uni 	$L__BB100_75;
$L__BB100_62:
	shl.b32 	%r171, %r3, 2;
	mov.u32 	%r172, nanprodsdata_i32;
	add.s32 	%r43, %r172, %r171;
	ld.shared.u32 	%r257, [%r43];
	add.s32 	%r45, %r5, -1;
	add.s32 	%r173, %r5, -2;
	and.b32  	%r46, %r45, 7;
	setp.lt.u32 	%p30, %r173, 7;
	mov.b32 	%r253, 1;
	@%p30 bra 	$L__BB100_66;
	and.b32  	%r176, %r45, -8;
	neg.s32 	%r245, %r176;
	shl.b32 	%r48, %r2, 2;
	add.s32 	%r178, %r171, %r48;
	add.s32 	%r243, %r172, %r178;
	shl.b32 	%r50, %r2, 5;
	mov.b32 	%r247, 1;
	mov.b32 	%r244, 0;
$L__BB100_64:
	.pragma "nounroll";
	mul.lo.s32 	%r180, %r247, %r2;
	shl.b32 	%r181, %r180, 2;
	add.s32 	%r182, %r43, %r181;
	ld.shared.u32 	%r183, [%r243];
	mul.lo.s32 	%r184, %r183, %r257;
	add.s32 	%r185, %r182, %r48;
	ld.shared.u32 	%r186, [%r185];
	mul.lo.s32 	%r187, %r186, %r184;
	add.s32 	%r188, %r185, %r48;
	ld.shared.u32 	%r189, [%r188];
	mul.lo.s32 	%r190, %r189, %r187;
	add.s32 	%r191, %r188, %r48;
	ld.shared.u32 	%r192, [%r191];
	mul.lo.s32 	%r193, %r192, %r190;
	add.s32 	%r194, %r191, %r48;
	ld.shared.u32 	%r195, [%r194];
	mul.lo.s32 	%r196, %r195, %r193;
	add.s32 	%r197, %r194, %r48;
	ld.shared.u32 	%r198, [%r197];
	mul.lo.s32 	%r199, %r198, %r196;
	add.s32 	%r200, %r197, %r48;
	ld.shared.u32 	%r201, [%r200];
	mul.lo.s32 	%r202, %r201, %r199;
	add.s32 	%r203, %r200, %r48;
	ld.shared.u32 	%r204, [%r203];
	mul.lo.s32 	%r257, %r204, %r202;
	add.s32 	%r247, %r247, 8;
	add.s32 	%r245, %r245, 8;
	add.s32 	%r244, %r244, 8;
	add.s32 	%r243, %r243, %r50;
	setp.ne.s32 	%p31, %r245, 0;
	@%p31 bra 	$L__BB100_64;
	add.s32 	%r253, %r244, 1;
$L__BB100_66:
	setp.eq.s32 	%p32, %r46, 0;
	@%p32 bra 	$L__BB100_74;
	and.b32  	%r65, %r45, 3;
	setp.lt.u32 	%p33, %r46, 4;
	@%p33 bra 	$L__BB100_69;
	mul.lo.s32 	%r206, %r253, %r2;
	shl.b32 	%r207, %r206, 2;
	add.s32 	%r208, %r43, %r207;
	ld.shared.u32 	%r209, [%r208];
	mul.lo.s32 	%r210, %r209, %r257;
	shl.b32 	%r211, %r2, 2;
	add.s32 	%r212, %r208, %r211;
	ld.shared.u32 	%r213, [%r212];
	mul.lo.s32 	%r214, %r213, %r210;
	add.s32 	%r215, %r212, %r211;
	ld.shared.u32 	%r216, [%r215];
	mul.lo.s32 	%r217, %r216, %r214;
	add.s32 	%r218, %r215, %r211;
	ld.shared.u32 	%r219, [%r218];
	mul.lo.s32 	%r257, %r219, %r217;
	add.s32 	%r253, %r253, 4;
$L__BB100_69:
	setp.eq.s32 	%p34, %r65, 0;
	@%p34 bra 	$L__BB100_74;
	setp.eq.s32 	%p35, %r65, 1;
	@%p35 bra 	$L__BB100_72;
	mul.lo.s32 	%r221, %r253, %r2;
	shl.b32 	%r222, %r221, 2;
	add.s32 	%r223, %r43, %r222;
	ld.shared.u32 	%r224, [%r223];
	mul.lo.s32 	%r225, %r224, %r257;
	shl.b32 	%r226, %r2, 2;
	add.s32 	%r227, %r223, %r226;
	ld.shared.u32 	%r228, [%r227];
	mul.lo.s32 	%r257, %r228, %r225;
	add.s32 	%r253, %r253, 2;
$L__BB100_72:
	and.b32  	%r229, %r45, 1;
	setp.eq.b32 	%p36, %r229, 1;
	not.pred 	%p37, %p36;
	@%p37 bra 	$L__BB100_74;
	mul.lo.s32 	%r230, %r253, %r2;
	shl.b32 	%r231, %r230, 2;
	add.s32 	%r232, %r43, %r231;
	ld.shared.u32 	%r233, [%r232];
	mul.lo.s32 	%r257, %r233, %r257;
$L__BB100_74:
	st.shared.u32 	[%r43], %r257;
$L__BB100_75:
	cvt.u64.u32 	%rd266, %r4;
	mad.lo.s64 	%rd267, %rd147, %rd266, %rd3;
	cvta.to.global.u64 	%rd268, %rd144;
	shl.b64 	%rd269, %rd267, 2;
	add.s64 	%rd270, %rd268, %rd269;
	st.global.u32 	[%rd270], %r257;
$L__BB100_76:
	ret;

}
	// .globl	contiguous_nanprod33_i32
.visible .entry contiguous_nanprod33_i32(
	.param .u64 .ptr .align 1 contiguous_nanprod33_i32_param_0,
	.param .u64 .ptr .align 1 contiguous_nanprod33_i32_param_1,
	.param .u64 contiguous_nanprod33_i32_param_2,
	.param .u64 contiguous_nanprod33_i32_param_3,
	.param .u64 contiguous_nanprod33_i32_param_4
)
{
	.reg .pred 	%p<14>;
	.reg .b32 	%r<140>;
	.reg .b64 	%rd<16>;

	ld.param.u64 	%rd2, [contiguous_nanprod33_i32_param_0];
	ld.param.u64 	%rd3, [contiguous_nanprod33_i32_param_1];
	ld.param.u64 	%rd4, [contiguous_nanprod33_i32_param_3];
	ld.param.u64 	%rd5, [contiguous_nanprod33_i32_param_4];
	mov.u32 	%r1, %tid.y;
	mov.u32 	%r2, %ntid.x;
	mov.u32 	%r3, %tid.x;
	mad.lo.s32 	%r45, %r1, %r2, %r3;
	mov.u32 	%r46, %ctaid.x;
	mad.lo.s32 	%r47, %r46, %r2, %r3;
	mov.u32 	%r4, %ctaid.y;
	mov.u32 	%r5, %ntid.y;
	mad.lo.s32 	%r48, %r4, %r5, %r1;
	shl.b32 	%r49, %r45, 2;
	mov.u32 	%r50, nanprodsdata_i32;
	add.s32 	%r7, %r50, %r49;
	mov.b32 	%r51, 1;
	st.shared.u32 	[%r7], %r51;
	cvt.u64.u32 	%rd1, %r47;
	setp.le.u64 	%p1, %rd4, %rd1;
	cvt.u64.u32 	%rd7, %r48;
	setp.le.u64 	%p2, %rd5, %rd7;
	or.pred  	%p3, %p1, %p2;
	@%p3 bra 	$L__BB101_18;
	cvt.u32.u64 	%r52, %rd1;
	cvta.to.global.u64 	%rd8, %rd3;
	cvt.u32.u64 	%r53, %rd4;
	mad.lo.s32 	%r54, %r48, %r53, %r52;
	mul.wide.u32 	%rd9, %r54, 4;
	add.s64 	%rd10, %rd8, %rd9;
	ld.global.u32 	%r55, [%rd10];
	st.shared.u32 	[%r7], %r55;
	bar.sync 	0;
	setp.ne.s32 	%p4, %r1, 0;
	@%p4 bra 	$L__BB101_18;
	setp.gt.u32 	%p5, %r5, 1;
	@%p5 bra 	$L__BB101_4;
	shl.b32 	%r56, %r3, 2;
	add.s32 	%r58, %r50, %r56;
	ld.shared.u32 	%r138, [%r58];
	bra.uni 	$L__BB101_17;
$L__BB101_4:
	shl.b32 	%r61, %r3, 2;
	add.s32 	%r9, %r50, %r61;
	ld.shared.u32 	%r138, [%r9];
	add.s32 	%r11, %r5, -1;
	add.s32 	%r63, %r5, -2;
	and.b32  	%r12, %r11, 7;
	setp.lt.u32 	%p6, %r63, 7;
	mov.b32 	%r134, 1;
	@%p6 bra 	$L__BB101_8;
	and.b32  	%r66, %r11, -8;
	neg.s32 	%r126, %r66;
	shl.b32 	%r14, %r2, 2;
	add.s32 	%r68, %r61, %r14;
	add.s32 	%r124, %r50, %r68;
	shl.b32 	%r16, %r2, 5;
	mov.b32 	%r128, 1;
	mov.b32 	%r125, 0;
$L__BB101_6:
	.pragma "nounroll";
	mul.lo.s32 	%r70, %r128, %r2;
	shl.b32 	%r71, %r70, 2;
	add.s32 	%r72, %r9, %r71;
	ld.shared.u32 	%r73, [%r124];
	mul.lo.s32 	%r74, %r73, %r138;
	add.s32 	%r75, %r72, %r14;
	ld.shared.u32 	%r76, [%r75];
	mul.lo.s32 	%r77, %r76, %r74;
	add.s32 	%r78, %r75, %r14;
	ld.shared.u32 	%r79, [%r78];
	mul.lo.s32 	%r80, %r79, %r77;
	add.s32 	%r81, %r78, %r14;
	ld.shared.u32 	%r82, [%r81];
	mul.lo.s32 	%r83, %r82, %r80;
	add.s32 	%r84, %r81, %r14;
	ld.shared.u32 	%r85, [%r84];
	mul.lo.s32 	%r86, %r85, %r83;
	add.s32 	%r87, %r84, %r14;
	ld.shared.u32 	%r88, [%r87];
	mul.lo.s32 	%r89, %r88, %r86;
	add.s32 	%r90, %r87, %r14;
	ld.shared.u32 	%r91, [%r90];
	mul.lo.s32 	%r92, %r91, %r89;
	add.s32 	%r93, %r90, %r14;
	ld.shared.u32 	%r94, [%r93];
	mul.lo.s32 	%r138, %r94, %r92;
	add.s32 	%r128, %r128, 8;
	add.s32 	%r126, %r126, 8;
	add.s32 	%r125, %r125, 8;
	add.s32 	%r124, %r124, %r16;
	setp.ne.s32 	%p7, %r126, 0;
	@%p7 bra 	$L__BB101_6;
	add.s32 	%r134, %r125, 1;
$L__BB101_8:
	setp.eq.s32 	%p8, %r12, 0;
	@%p8 bra 	$L__BB101_16;
	and.b32  	%r31, %r11, 3;
	setp.lt.u32 	%p9, %r12, 4;
	@%p9 bra 	$L__BB101_11;
	mul.lo.s32 	%r96, %r134, %r2;
	shl.b32 	%r97, %r96, 2;
	add.s32 	%r98, %r9, %r97;
	ld.shared.u32 	%r99, [%r98];
	mul.lo.s32 	%r100, %r99, %r138;
	shl.b32 	%r101, %r2, 2;
	add.s32 	%r102, %r98, %r101;
	ld.shared.u32 	%r103, [%r102];
	mul.lo.s32 	%r104, %r103, %r100;
	add.s32 	%r105, %r102, %r101;
	ld.shared.u32 	%r106, [%r105];
	mul.lo.s32 	%r107, %r106, %r104;
	add.s32 	%r108, %r105, %r101;
	ld.shared.u32 	%r109, [%r108];
	mul.lo.s32 	%r138, %r109, %r107;
	add.s32 	%r134, %r134, 4;
$L__BB101_11:
	setp.eq.s32 	%p10, %r31, 0;
	@%p10 bra 	$L__BB101_16;
	setp.eq.s32 	%p11, %r31, 1;
	@%p11 bra 	$L__BB101_14;
	mul.lo.s32 	%r111, %r134, %r2;
	shl.b32 	%r112, %r111, 2;
	add.s32 	%r113, %r9, %r112;
	ld.shared.u32 	%r114, [%r113];
	mul.lo.s32 	%r115, %r114, %r138;
	shl.b32 	%r116, %r2, 2;
	add.s32 	%r117, %r113, %r116;
	ld.shared.u32 	%r118, [%r117];
	mul.lo.s32 	%r138, %r118, %r115;
	add.s32 	%r134, %r134, 2;
$L__BB101_14:
	and.b32  	%r119, %r11, 1;
	setp.eq.b32 	%p12, %r119, 1;
	not.pred 	%p13, %p12;
	@%p13 bra 	$L__BB101_16;
	mul.lo.s32 	%r120, %r134, %r2;
	shl.b32 	%r121, %r120, 2;
	add.s32 	%r122, %r9, %r121;
	ld.shared.u32 	%r123, [%r122];
	mul.lo.s32 	%r138, %r123, %r138;
$L__BB101_16:
	st.shared.u32 	[%r9], %r138;
$L__BB101_17:
	cvt.u64.u32 	%rd11, %r4;
	mad.lo.s64 	%rd12, %rd4, %rd11, %rd1;
	cvta.to.global.u64 	%rd13, %rd2;
	shl.b64 	%rd14, %rd12, 2;
	add.s64 	%rd15, %rd13, %rd14;
	st.global.u32 	[%rd15], %r138;
$L__BB101_18:
	ret;

}
	// .globl	contiguous_nanprod_i64
.visible .entry contiguous_nanprod_i64(
	.param .u64 .ptr .align 1 contiguous_nanprod_i64_param_0,
	.param .u64 .ptr .align 1 contiguous_nanprod_i64_param_1,
	.param .u64 contiguous_nanprod_i64_param_2
)
{
	.reg .pred 	%p<8>;
	.reg .b32 	%r<16>;
	.reg .b64 	%rd<43>;

	ld.param.u64 	%rd4, [contiguous_nanprod_i64_param_0];
	ld.param.u64 	%rd6, [contiguous_nanprod_i64_param_1];
	ld.param.u64 	%rd5, [contiguous_nanprod_i64_param_2];
	cvta.to.global.u64 	%rd1, %rd6;
	mov.u32 	%r1, %tid.x;
	mov.u32 	%r2, %ctaid.x;
	mov.u32 	%r15, %ntid.x;
	mul.lo.s32 	%r8, %r2, %r15;
	shl.b32 	%r9, %r8, 1;
	add.s32 	%r4, %r9, %r1;
	shl.b32 	%r10, %r1, 3;
	mov.u32 	%r11, nanprodsdata_i64;
	add.s32 	%r5, %r11, %r10;
	mov.b64 	%rd7, 1;
	st.shared.u64 	[%r5], %rd7;
	add.s32 	%r12, %r4, %r15;
	cvt.u64.u32 	%rd2, %r12;
	setp.le.u64 	%p1, %rd5, %rd2;
	@%p1 bra 	$L__BB102_2;
	mul.wide.u32 	%rd11, %r4, 8;
	add.s64 	%rd12, %rd1, %rd11;
	ld.global.u64 	%rd13, [%rd12];
	shl.b64 	%rd14, %rd2, 3;
	add.s64 	%rd15, %rd1, %rd14;
	ld.global.u64 	%rd16, [%rd15];
	mul.lo.s64 	%rd17, %rd16, %rd13;
	st.shared.u64 	[%r5], %rd17;
	bra.uni 	$L__BB102_4;
$L__BB102_2:
	cvt.u64.u32 	%rd3, %r4;
	setp.le.u64 	%p2, %rd5, %rd3;
	@%p2 bra 	$L__BB102_4;
	shl.b64 	%rd8, %rd3, 3;
	add.s64 	%rd9, %rd1, %rd8;
	ld.global.u64 	%rd10, [%rd9];
	st.shared.u64 	[%r5], %rd10;
$L__BB102_4:
	bar.sync 	0;
	setp.lt.u32 	%p3, %r15, 66;
	@%p3 bra 	$L__BB102_8;
$L__BB102_5:
	shr.u32 	%r7, %r15, 1;
	setp.ge.u32 	%p4, %r1, %r7;
	@%p4 bra 	$L__BB102_7;
	ld.shared.u64 	%rd18, [%r5];
	shl.b32 	%r13, %r7, 3;
	add.s32 	%r14, %r5, %r13;
	ld.shared.u64 	%rd19, [%r14];
	mul.lo.s64 	%rd20, %rd19, %rd18;
	st.shared.u64 	[%r5], %rd20;
$L__BB102_7:
	bar.sync 	0;
	setp.gt.u32 	%p5, %r15, 131;
	mov.u32 	%r15, %r7;
	@%p5 bra 	$L__BB102_5;
$L__BB102_8:
	setp.gt.u32 	%p6, %r1, 31;
	@%p6 bra 	$L__BB102_11;
	ld.volatile.shared.u64 	%rd21, [%r5];
	ld.volatile.shared.u64 	%rd22, [%r5+256];
	mul.lo.s64 	%rd23, %rd22, %rd21;
	st.volatile.shared.u64 	[%r5], %rd23;
	ld.volatile.shared.u64 	%rd24, [%r5];
	ld.volatile.shared.u64 	%rd25, [%r5+128];
	mul.lo.s64 	%rd26, %rd25, %rd24;
	st.volatile.shared.u64 	[%r5], %rd26;
	ld.volatile.shared.u64 	%rd27, [%r5];
	ld.volatile.shared.u64 	%rd28, [%r5+64];
	mul.lo.s64 	%rd29, %rd28, %rd27;
	st.volatile.shared.u64 	[%r5], %rd29;
	ld.volatile.shared.u64 	%rd30, [%r5];
	ld.volatile.shared.u64 	%rd31, [%r5+32];
	mul.lo.s64 	%rd32, %rd31, %rd30;
	st.volatile.shared.u64 	[%r5], %rd32;
	ld.volatile.shared.u64 	%rd33, [%r5];
	ld.volatile.shared.u64 	%rd34, [%r5+16];
	mul.lo.s64 	%rd35, %rd34, %rd33;
	st.volatile.shared.u64 	[%r5], %rd35;
	ld.volatile.shared.u64 	%rd36, [%r5];
	ld.volatile.shared.u64 	%rd37, [%r5+8];
	mul.lo.s64 	%rd38, %rd37, %rd36;
	st.volatile.shared.u64 	[%r5], %rd38;
	setp.ne.s32 	%p7, %r1, 0;
	@%p7 bra 	$L__BB102_11;
	ld.shared.u64 	%rd39, [nanprodsdata_i64];
	cvta.to.global.u64 	%rd40, %rd4;
	mul.wide.u32 	%rd41, %r2, 8;
	add.s64 	%rd42, %rd40, %rd41;
	st.global.u64 	[%rd42], %rd39;
$L__BB102_11:
	ret;

}
	// .globl	uncontiguous_nanprod_i64
.visible .entry uncontiguous_nanprod_i64(
	.param .u64 .ptr .align 1 uncontiguous_nanprod_i64_param_0,
	.param .u64 .ptr .align 1 uncontiguous_nanprod_i64_param_1,
	.param .u64 .ptr .align 1 uncontiguous_nanprod_i64_param_2,
	.param .u64 .ptr .align 1 uncontiguous_nanprod_i64_param_3,
	.param .u64 uncontiguous_nanprod_i64_param_4,
	.param .u64 uncontiguous_nanprod_i64_param_5
)
{
	.reg .pred 	%p<53>;
	.reg .b32 	%r<212>;
	.reg .b64 	%rd<585>;

	ld.param.u64 	%rd260, [uncontiguous_nanprod_i64_param_0];
	ld.param.u64 	%rd263, [uncontiguous_nanprod_i64_param_1];
	ld.param.u64 	%rd264, [uncontiguous_nanprod_i64_param_2];
	ld.param.u64 	%rd265, [uncontiguous_nanprod_i64_param_3];
	ld.param.u64 	%rd261, [uncontiguous_nanprod_i64_param_4];
	ld.param.u64 	%rd262, [uncontiguous_nanprod_i64_param_5];
	cvta.to.global.u64 	%rd1, %rd265;
	cvta.to.global.u64 	%rd2, %rd264;
	cvta.to.global.u64 	%rd3, %rd263;
	mov.u32 	%r1, %tid.x;
	mov.u32 	%r2, %ctaid.x;
	mov.u32 	%r211, %ntid.x;
	mul.lo.s32 	%r52, %r2, %r211;
	shl.b32 	%r53, %r52, 1;
	add.s32 	%r4, %r53, %r1;
	shl.b32 	%r54, %r1, 3;
	mov.u32 	%r55, nanprodsdata_i64;
	add.s32 	%r5, %r55, %r54;
	mov.b64 	%rd266, 1;
	st.shared.u64 	[%r5], %rd266;
	add.s32 	%r56, %r4, %r211;
	cvt.u64.u32 	%rd538, %r56;
	setp.le.u64 	%p1, %rd262, %rd538;
	@%p1 bra 	$L__BB103_54;
	cvt.u32.u64 	%r6, %rd261;
	add.s32 	%r205, %r6, -1;
	setp.lt.s32 	%p27, %r205, 0;
	mov.b64 	%rd542, 0;
	mov.u64 	%rd543, %rd542;
	@%p27 bra 	$L__BB103_53;
	cvt.u64.u32 	%rd539, %r4;
	setp.lt.u32 	%p28, %r205, 3;
	mov.b64 	%rd543, 0;
	mov.u64 	%rd542, %rd543;
	@%p28 bra 	$L__BB103_30;
	add.s32 	%r203, %r6, -2;
	and.b32  	%r132, %r6, -4;
	neg.s32 	%r202, %r132;
	mov.b64 	%rd543, 0;
$L__BB103_4:
	.pragma "nounroll";
	add.s32 	%r12, %r203, 1;
	mul.wide.u32 	%rd399, %r12, 8;
	add.s64 	%rd400, %rd2, %rd399;
	ld.global.u64 	%rd10, [%rd400];
	or.b64  	%rd401, %rd539, %rd10;
	and.b64  	%rd402, %rd401, -4294967296;
	setp.ne.s64 	%p29, %rd402, 0;
	@%p29 bra 	$L__BB103_6;
	cvt.u32.u64 	%r133, %rd10;
	cvt.u32.u64 	%r134, %rd539;
	div.u32 	%r135, %r134, %r133;
	mul.lo.s32 	%r136, %r135, %r133;
	sub.s32 	%r137, %r134, %r136;
	cvt.u64.u32 	%rd504, %r135;
	cvt.u64.u32 	%rd505, %r137;
	bra.uni 	$L__BB103_7;
$L__BB103_6:
	div.s64 	%rd504, %rd539, %rd10;
	mul.lo.s64 	%rd403, %rd504, %rd10;
	sub.s64 	%rd505, %rd539, %rd403;
$L__BB103_7:
	mul.wide.u32 	%rd404, %r12, 8;
	add.s64 	%rd405, %rd1, %rd404;
	ld.global.u64 	%rd17, [%rd405];
	mad.lo.s64 	%rd18, %rd17, %rd505, %rd542;
	or.b64  	%rd406, %rd538, %rd10;
	and.b64  	%rd407, %rd406, -4294967296;
	setp.ne.s64 	%p30, %rd407, 0;
	@%p30 bra 	$L__BB103_9;
	cvt.u32.u64 	%r138, %rd10;
	cvt.u32.u64 	%r139, %rd538;
	div.u32 	%r140, %r139, %r138;
	mul.lo.s32 	%r141, %r140, %r138;
	sub.s32 	%r142, %r139, %r141;
	cvt.u64.u32 	%rd506, %r140;
	cvt.u64.u32 	%rd507, %r142;
	bra.uni 	$L__BB103_10;
$L__BB103_9:
	div.s64 	%rd506, %rd538, %rd10;
	mul.lo.s64 	%rd408, %rd506, %rd10;
	sub.s64 	%rd507, %rd538, %rd408;
$L__BB103_10:
	mad.lo.s64 	%rd25, %rd507, %rd17, %rd543;
	add.s32 	%r13, %r203, -2;
	mul.wide.u32 	%rd409, %r203, 8;
	add.s64 	%rd410, %rd2, %rd409;
	ld.global.u64 	%rd26, [%rd410];
	or.b64  	%rd411, %rd504, %rd26;
	and.b64  	%rd412, %rd411, -4294967296;
	setp.ne.s64 	%p31, %rd412, 0;
	@%p31 bra 	$L__BB103_12;
	cvt.u32.u64 	%r143, %rd26;
	cvt.u32.u64 	%r144, %rd504;
	div.u32 	%r145, %r144, %r143;
	mul.lo.s32 	%r146, %r145, %r143;
	sub.s32 	%r147, %r144, %r146;
	cvt.u64.u32 	%rd508, %r145;
	cvt.u64.u32 	%rd509, %r147;
	bra.uni 	$L__BB103_13;
$L__BB103_12:
	div.s64 	%rd508, %rd504, %rd26;
	mul.lo.s64 	%rd413, %rd508, %rd26;
	sub.s64 	%rd509, %rd504, %rd413;
$L__BB103_13:
	mul.wide.u32 	%rd414, %r203, 8;
	add.s64 	%rd415, %rd1, %rd414;
	ld.global.u64 	%rd33, [%rd415];
	mad.lo.s64 	%rd34, %rd33, %rd509, %rd18;
	or.b64  	%rd416, %rd506, %rd26;
	and.b64  	%rd417, %rd416, -4294967296;
	setp.ne.s64 	%p32, %rd417, 0;
	@%p32 bra 	$L__BB103_15;
	cvt.u32.u64 	%r148, %rd26;
	cvt.u32.u64 	%r149, %rd506;
	div.u32 	%r150, %r149, %r148;
	mul.lo.s32 	%r151, %r150, %r148;
	sub.s32 	%r152, %r149, %r151;
	cvt.u64.u32 	%rd510, %r150;
	cvt.u64.u32 	%rd511, %r152;
	bra.uni 	$L__BB103_16;
$L__BB103_15:
	div.s64 	%rd510, %rd506, %rd26;
	mul.lo.s64 	%rd418, %rd510, %rd26;
	sub.s64 	%rd511, %rd506, %rd418;
$L__BB103_16:
	mad.lo.s64 	%rd41, %rd511, %rd33, %rd25;
	add.s32 	%r14, %r203, -1;
	mul.wide.u32 	%rd419, %r14, 8;
	add.s64 	%rd420, %rd2, %rd419;
	ld.global.u64 	%rd42, [%rd420];
	or.b64  	%rd421, %rd508, %rd42;
	and.b64  	%rd422, %rd421, -4294967296;
	setp.ne.s64 	%p33, %rd422, 0;
	@%p33 bra 	$L__BB103_18;
	cvt.u32.u64 	%r153, %rd42;
	cvt.u32.u64 	%r154, %rd508;
	div.u32 	%r155, %r154, %r153;
	mul.lo.s32 	%r156, %r155, %r153;
	sub.s32 	%r157, %r154, %r156;
	cvt.u64.u32 	%rd512, %r155;
	cvt.u64.u32 	%rd513, %r157;
	bra.uni 	$L__BB103_19;
$L__BB103_18:
	div.s64 	%rd512, %rd508, %rd42;
	mul.lo.s64 	%rd423, %rd512, %rd42;
	sub.s64 	%rd513, %rd508, %rd423;
$L__BB103_19:
	mul.wide.u32 	%rd424, %r14, 8;
	add.s64 	%rd425, %rd1, %rd424;
	ld.global.u64 	%rd49, [%rd425];
	mad.lo.s64 	%rd50, %rd49, %rd513, %rd34;
	or.b64  	%rd426, %rd510, %rd42;
	and.b64  	%rd427, %rd426, -4294967296;
	setp.ne.s64 	%p34, %rd427, 0;
	@%p34 bra 	$L__BB103_21;
	cvt.u32.u64 	%r158, %rd42;
	cvt.u32.u64 	%r159, %rd510;
	div.u32 	%r160, %r159, %r158;
	mul.lo.s32 	%r161, %r160, %r158;
	sub.s32 	%r162, %r159, %r161;
	cvt.u64.u32 	%rd514, %r160;
	cvt.u64.u32 	%rd515, %r162;
	bra.uni 	$L__BB103_22;
$L__BB103_21:
	div.s64 	%rd514, %rd510, %rd42;
	mul.lo.s64 	%rd428, %rd514, %rd42;
	sub.s64 	%rd515, %rd510, %rd428;
$L__BB103_22:
	mad.lo.s64 	%rd57, %rd515, %rd49, %rd41;
	mul.wide.u32 	%rd429, %r13, 8;
	add.s64 	%rd430, %rd2, %rd429;
	ld.global.u64 	%rd58, [%rd430];
	or.b64  	%rd431, %rd512, %rd58;
	and.b64  	%rd432, %rd431, -4294967296;
	setp.ne.s64 	%p35, %rd432, 0;
	@%p35 bra 	$L__BB103_24;
	cvt.u32.u64 	%r163, %rd58;
	cvt.u32.u64 	%r164, %rd512;
	div.u32 	%r165, %r164, %r163;
	mul.lo.s32 	%r166, %r165, %r163;
	sub.s32 	%r167, %r164, %r166;
	cvt.u64.u32 	%rd539, %r165;
	cvt.u64.u32 	%rd517, %r167;
	bra.uni 	$L__BB103_25;
$L__BB103_24:
	div.s64 	%rd539, %rd512, %rd58;
	mul.lo.s64 	%rd433, %rd539, %rd58;
	sub.s64 	%rd517, %rd512, %rd433;
$L__BB103_25:
	mul.wide.u32 	%rd434, %r13, 8;
	add.s64 	%rd435, %rd1, %rd434;
	ld.global.u64 	%rd65, [%rd435];
	mad.lo.s64 	%rd542, %rd65, %rd517, %rd50;
	or.b64  	%rd436, %rd514, %rd58;
	and.b64  	%rd437, %rd436, -4294967296;
	setp.ne.s64 	%p36, %rd437, 0;
	@%p36 bra 	$L__BB103_27;
	cvt.u32.u64 	%r168, %rd58;
	cvt.u32.u64 	%r169, %rd514;
	div.u32 	%r170, %r169, %r168;
	mul.lo.s32 	%r171, %r170, %r168;
	sub.s32 	%r172, %r169, %r171;
	cvt.u64.u32 	%rd538, %r170;
	cvt.u64.u32 	%rd519, %r172;
	bra.uni 	$L__BB103_28;
$L__BB103_27:
	div.s64 	%rd538, %rd514, %rd58;
	mul.lo.s64 	%rd438, %rd538, %rd58;
	sub.s64 	%rd519, %rd514, %rd438;
$L__BB103_28:
	mad.lo.s64 	%rd543, %rd519, %rd65, %rd57;
	add.s32 	%r203, %r203, -4;
	add.s32 	%r202, %r202, 4;
	setp.ne.s32 	%p37, %r202, 0;
	@%p37 bra 	$L__BB103_4;
	add.s32 	%r205, %r203, 1;
$L__BB103_30:
	and.b32  	%r19, %r6, 3;
	setp.eq.s32 	%p38, %r19, 0;
	@%p38 bra 	$L__BB103_53;
	setp.eq.s32 	%p39, %r19, 1;
	@%p39 bra 	$L__BB103_45;
	mul.wide.u32 	%rd440, %r205, 8;
	add.s64 	%rd441, %rd2, %rd440;
	ld.global.u64 	%rd80, [%rd441];
	or.b64  	%rd442, %rd539, %rd80;
	and.b64  	%rd443, %rd442, -4294967296;
	setp.ne.s64 	%p40, %rd443, 0;
	@%p40 bra 	$L__BB103_34;
	cvt.u32.u64 	%r173, %rd80;
	cvt.u32.u64 	%r174, %rd539;
	div.u32 	%r175, %r174, %r173;
	mul.lo.s32 	%r176, %r175, %r173;
	sub.s32 	%r177, %r174, %r176;
	cvt.u64.u32 	%rd526, %r175;
	cvt.u64.u32 	%rd527, %r177;
	bra.uni 	$L__BB103_35;
$L__BB103_34:
	div.s64 	%rd526, %rd539, %rd80;
	mul.lo.s64 	%rd444, %rd526, %rd80;
	sub.s64 	%rd527, %rd539, %rd444;
$L__BB103_35:
	add.s64 	%rd446, %rd1, %rd440;
	ld.global.u64 	%rd87, [%rd446];
	mad.lo.s64 	%rd88, %rd87, %rd527, %rd542;
	or.b64  	%rd447, %rd538, %rd80;
	and.b64  	%rd448, %rd447, -4294967296;
	setp.ne.s64 	%p41, %rd448, 0;
	@%p41 bra 	$L__BB103_37;
	cvt.u32.u64 	%r178, %rd80;
	cvt.u32.u64 	%r179, %rd538;
	div.u32 	%r180, %r179, %r178;
	mul.lo.s32 	%r181, %r180, %r178;
	sub.s32 	%r182, %r179, %r181;
	cvt.u64.u32 	%rd528, %r180;
	cvt.u64.u32 	%rd529, %r182;
	bra.uni 	$L__BB103_38;
$L__BB103_37:
	div.s64 	%rd528, %rd538, %rd80;
	mul.lo.s64 	%rd449, %rd528, %rd80;
	sub.s64 	%rd529, %rd538, %rd449;
$L__BB103_38:
	mad.lo.s64 	%rd95, %rd529, %rd87, %rd543;
	add.s32 	%r20, %r205, -1;
	mul.wide.u32 	%rd450, %r20, 8;
	add.s64 	%rd451, %rd2, %rd450;
	ld.global.u64 	%rd96, [%rd451];
	or.b64  	%rd452, %rd526, %rd96;
	and.b64  	%rd453, %rd452, -4294967296;
	setp.ne.s64 	%p42, %rd453, 0;
	@%p42 bra 	$L__BB103_40;
	cvt.u32.u64 	%r183, %rd96;
	cvt.u32.u64 	%r184, %rd526;
	div.u32 	%r185, %r184, %r183;
	mul.lo.s32 	%r186, %r185, %r183;
	sub.s32 	%r187, %r184, %r186;
	cvt.u64.u32 	%rd539, %r185;
	cvt.u64.u32 	%rd531, %r187;
	bra.uni 	$L__BB103_41;
$L__BB103_40:
	div.s64 	%rd539, %rd526, %rd96;
	mul.lo.s64 	%rd454, %rd539, %rd96;
	sub.s64 	%rd531, %rd526, %rd454;
$L__BB103_41:
	add.s64 	%rd456, %rd1, %rd450;
	ld.global.u64 	%rd103, [%rd456];
	mad.lo.s64 	%rd542, %rd103, %rd531, %rd88;
	or.b64  	%rd457, %rd528, %rd96;
	and.b64  	%rd458, %rd457, -4294967296;
	setp.ne.s64 	%p43, %rd458, 0;
	@%p43 bra 	$L__BB103_43;
	cvt.u32.u64 	%r188, %rd96;
	cvt.u32.u64 	%r189, %rd528;
	div.u32 	%r190, %r189, %r188;
	mul.lo.s32 	%r191, %r190, %r188;
	sub.s32 	%r192, %r189, %r191;
	cvt.u64.u32 	%rd538, %r190;
	cvt.u64.u32 	%rd533, %r192;
	bra.uni 	$L__BB103_44;
$L__BB103_43:
	div.s64 	%rd538, %rd528, %rd96;
	mul.lo.s64 	%rd459, %rd538, %rd96;
	sub.s64 	%rd533, %rd528, %rd459;
$L__BB103_44:
	mad.lo.s64 	%rd543, %rd533, %rd103, %rd95;
	add.s32 	%r205, %r205, -2;
$L__BB103_45:
	and.b32  	%r193, %r6, 1;
	setp.eq.b32 	%p44, %r193, 1;
	not.pred 	%p45, %p44;
	@%p45 bra 	$L__BB103_53;
	mul.wide.u32 	%rd460, %r205, 8;
	add.s64 	%rd461, %rd2, %rd460;
	ld.global.u64 	%rd118, [%rd461];
	or.b64  	%rd462, %rd539, %rd118;
	and.b64  	%rd463, %rd462, -4294967296;
	setp.ne.s64 	%p46, %rd463, 0;
	@%p46 bra 	$L__BB103_48;
	cvt.u32.u64 	%r194, %rd118;
	cvt.u32.u64 	%r195, %rd539;
	rem.u32 	%r196, %r195, %r194;
	cvt.u64.u32 	%rd540, %r196;
	bra.uni 	$L__BB103_49;
$L__BB103_48:
	rem.s64 	%rd540, %rd539, %rd118;
$L__BB103_49:
	add.s64 	%rd465, %rd1, %rd460;
	ld.global.u64 	%rd122, [%rd465];
	mad.lo.s64 	%rd542, %rd122, %rd540, %rd542;
	or.b64  	%rd466, %rd538, %rd118;
	and.b64  	%rd467, %rd466, -4294967296;
	setp.ne.s64 	%p47, %rd467, 0;
	@%p47 bra 	$L__BB103_51;
	cvt.u32.u64 	%r197, %rd118;
	cvt.u32.u64 	%r198, %rd538;
	rem.u32 	%r199, %r198, %r197;
	cvt.u64.u32 	%rd541, %r199;
	bra.uni 	$L__BB103_52;
$L__BB103_51:
	rem.s64 	%rd541, %rd538, %rd118;
$L__BB103_52:
	mad.lo.s64 	%rd543, %rd541, %rd122, %rd543;
$L__BB103_53:
	shl.b64 	%rd468, %rd542, 3;
	add.s64 	%rd469, %rd3, %rd468;
	ld.global.u64 	%rd470, [%rd469];
	shl.b64 	%rd471, %rd543, 3;
	add.s64 	%rd472, %rd3, %rd471;
	ld.global.u64 	%rd473, [%rd472];
	mul.lo.s64 	%rd474, %rd473, %rd470;
	st.shared.u64 	[%r5], %rd474;
	bra.uni 	$L__BB103_114;
$L__BB103_54:
	cvt.u64.u32 	%rd575, %r4;
	setp.le.u64 	%p2, %rd262, %rd575;
	@%p2 bra 	$L__BB103_114;
	cvt.u32.u64 	%r23, %rd261;
	add.s32 	%r209, %r23, -1;
	setp.lt.s32 	%p3, %r209, 0;
	mov.b64 	%rd584, 0;
	@%p3 bra 	$L__BB103_113;
	and.b32  	%r25, %r23, 7;
	setp.lt.u32 	%p4, %r209, 7;
	mov.b64 	%rd584, 0;
	@%p4 bra 	$L__BB103_84;
	add.s32 	%r207, %r23, -4;
	and.b32  	%r57, %r23, -8;
	neg.s32 	%r206, %r57;
	mov.b64 	%rd584, 0;
$L__BB103_58:
	.pragma "nounroll";
	add.s32 	%r30, %r207, 3;
	mul.wide.u32 	%rd271, %r30, 8;
	add.s64 	%rd272, %rd2, %rd271;
	ld.global.u64 	%rd133, [%rd272];
	or.b64  	%rd273, %rd575, %rd133;
	and.b64  	%rd274, %rd273, -4294967296;
	setp.ne.s64 	%p5, %rd274, 0;
	@%p5 bra 	$L__BB103_60;
	cvt.u32.u64 	%r58, %rd133;
	cvt.u32.u64 	%r59, %rd575;
	div.u32 	%r60, %r59, %r58;
	mul.lo.s32 	%r61, %r60, %r58;
	sub.s32 	%r62, %r59, %r61;
	cvt.u64.u32 	%rd546, %r60;
	cvt.u64.u32 	%rd547, %r62;
	bra.uni 	$L__BB103_61;
$L__BB103_60:
	div.s64 	%rd546, %rd575, %rd133;
	mul.lo.s64 	%rd275, %rd546, %rd133;
	sub.s64 	%rd547, %rd575, %rd275;
$L__BB103_61:
	add.s64 	%rd277, %rd1, %rd271;
	ld.global.u64 	%rd278, [%rd277];
	mad.lo.s64 	%rd140, %rd278, %rd547, %rd584;
	add.s32 	%r31, %r207, 2;
	mul.wide.u32 	%rd279, %r31, 8;
	add.s64 	%rd280, %rd2, %rd279;
	ld.global.u64 	%rd141, [%rd280];
	or.b64  	%rd281, %rd546, %rd141;
	and.b64  	%rd282, %rd281, -4294967296;
	setp.ne.s64 	%p6, %rd282, 0;
	@%p6 bra 	$L__BB103_63;
	cvt.u32.u64 	%r63, %rd141;
	cvt.u32.u64 	%r64, %rd546;
	div.u32 	%r65, %r64, %r63;
	mul.lo.s32 	%r66, %r65, %r63;
	sub.s32 	%r67, %r64, %r66;
	cvt.u64.u32 	%rd548, %r65;
	cvt.u64.u32 	%rd549, %r67;
	bra.uni 	$L__BB103_64;
$L__BB103_63:
	div.s64 	%rd548, %rd546, %rd141;
	mul.lo.s64 	%rd283, %rd548, %rd141;
	sub.s64 	%rd549, %rd546, %rd283;
$L__BB103_64:
	add.s64 	%rd285, %rd1, %rd279;
	ld.global.u64 	%rd286, [%rd285];
	mad.lo.s64 	%rd148, %rd286, %rd549, %rd140;
	add.s32 	%r32, %r207, 1;
	mul.wide.u32 	%rd287, %r32, 8;
	add.s64 	%rd288, %rd2, %rd287;
	ld.global.u64 	%rd149, [%rd288];
	or.b64  	%rd289, %rd548, %rd149;
	and.b64  	%rd290, %rd289, -4294967296;
	setp.ne.s64 	%p7, %rd290, 0;
	@%p7 bra 	$L__BB103_66;
	cvt.u32.u64 	%r68, %rd149;
	cvt.u32.u64 	%r69, %rd548;
	div.u32 	%r70, %r69, %r68;
	mul.lo.s32 	%r71, %r70, %r68;
	sub.s32 	%r72, %r69, %r71;
	cvt.u64.u32 	%rd550, %r70;
	cvt.u64.u32 	%rd551, %r72;
	bra.uni 	$L__BB103_67;
$L__BB103_66:
	div.s64 	%rd550, %rd548, %rd149;
	mul.lo.s64 	%rd291, %rd550, %rd149;
	sub.s64 	%rd551, %rd548, %rd291;
$L__BB103_67:
	add.s64 	%rd293, %rd1, %rd287;
	ld.global.u64 	%rd294, [%rd293];
	mad.lo.s64 	%rd156, %rd294, %rd551, %rd148;
	add.s32 	%r33, %r207, -4;
	mul.wide.u32 	%rd295, %r207, 8;
	add.s64 	%rd296, %rd2, %rd295;
	ld.global.u64 	%rd157, [%rd296];
	or.b64  	%rd297, %rd550, %rd157;
	and.b64  	%rd298, %rd297, -4294967296;
	setp.ne.s64 	%p8, %rd298, 0;
	@%p8 bra 	$L__BB103_69;
	cvt.u32.u64 	%r73, %rd157;
	cvt.u32.u64 	%r74, %rd550;
	div.u32 	%r75, %r74, %r73;
	mul.lo.s32 	%r76, %r75, %r73;
	sub.s32 	%r77, %r74, %r76;
	cvt.u64.u32 	%rd552, %r75;
	cvt.u64.u32 	%rd553, %r77;
	bra.uni 	$L__BB103_70;
$L__BB103_69:
	div.s64 	%rd552, %rd550, %rd157;
	mul.lo.s64 	%rd299, %rd552, %rd157;
	sub.s64 	%rd553, %rd550, %rd299;
$L__BB103_70:
	add.s64 	%rd301, %rd1, %rd295;
	ld.global.u64 	%rd302, [%rd301];
	mad.lo.s64 	%rd164, %rd302, %rd553, %rd156;
	add.s32 	%r34, %r207, -1;
	mul.wide.u32 	%rd303, %r34, 8;
	add.s64 	%rd304, %rd2, %rd303;
	ld.global.u64 	%rd165, [%rd304];
	or.b64  	%rd305, %rd552, %rd165;
	and.b64  	%rd306, %rd305, -4294967296;
	setp.ne.s64 	%p9, %rd306, 0;
	@%p9 bra 	$L__BB103_72;
	cvt.u32.u64 	%r78, %rd165;
	cvt.u32.u64 	%r79, %rd552;
	div.u32 	%r80, %r79, %r78;
	mul.lo.s32 	%r81, %r80, %r78;
	sub.s32 	%r82, %r79, %r81;
	cvt.u64.u32 	%rd554, %r80;
	cvt.u64.u32 	%rd555, %r82;
	bra.uni 	$L__BB103_73;
$L__BB103_72:
	div.s64 	%rd554, %rd552, %rd165;
	mul.lo.s64 	%rd307, %rd554, %rd165;
	sub.s64 	%rd555, %rd552, %rd307;
$L__BB103_73:
	add.s64 	%rd309, %rd1, %rd303;
	ld.global.u64 	%rd310, [%rd309];
	mad.lo.s64 	%rd172, %rd310, %rd555, %rd164;
	add.s32 	%r35, %r207, -2;
	mul.wide.u32 	%rd311, %r35, 8;
	add.s64 	%rd312, %rd2, %rd311;
	ld.global.u64 	%rd173, [%rd312];
	or.b64  	%rd313, %rd554, %rd173;
	and.b64  	%rd314, %rd313, -4294967296;
	setp.ne.s64 	%p10, %rd314, 0;
	@%p10 bra 	$L__BB103_75;
	cvt.u32.u64 	%r83, %rd173;
	cvt.u32.u64 	%r84, %rd554;
	div.u32 	%r85, %r84, %r83;
	mul.lo.s32 	%r86, %r85, %r83;
	sub.s32 	%r87, %r84, %r86;
	cvt.u64.u32 	%rd556, %r85;
	cvt.u64.u32 	%rd557, %r87;
	bra.uni 	$L__BB103_76;
$L__BB103_75:
	div.s64 	%rd556, %rd554, %rd173;
	mul.lo.s64 	%rd315, %rd556, %rd173;
	sub.s64 	%rd557, %rd554, %rd315;
$L__BB103_76:
	add.s64 	%rd317, %rd1, %rd311;
	ld.global.u64 	%rd318, [%rd317];
	mad.lo.s64 	%rd180, %rd318, %rd557, %rd172;
	add.s32 	%r36, %r207, -3;
	mul.wide.u32 	%rd319, %r36, 8;
	add.s64 	%rd320, %rd2, %rd319;
	ld.global.u64 	%rd181, [%rd320];
	or.b64  	%rd321, %rd556, %rd181;
	and.b64  	%rd322, %rd321, -4294967296;
	setp.ne.s64 	%p11, %rd322, 0;
	@%p11 bra 	$L__BB103_78;
	cvt.u32.u64 	%r88, %rd181;
	cvt.u32.u64 	%r89, %rd556;
	div.u32 	%r90, %r89, %r88;
	mul.lo.s32 	%r91, %r90, %r88;
	sub.s32 	%r92, %r89, %r91;
	cvt.u64.u32 	%rd558, %r90;
	cvt.u64.u32 	%rd559, %r92;
	bra.uni 	$L__BB103_79;
$L__BB103_78:
	div.s64 	%rd558, %rd556, %rd181;
	mul.lo.s64 	%rd323, %rd558, %rd181;
	sub.s64 	%rd559, %rd556, %rd323;
$L__BB103_79:
	add.s64 	%rd325, %rd1, %rd319;
	ld.global.u64 	%rd326, [%rd325];
	mad.lo.s64 	%rd188, %rd326, %rd559, %rd180;
	mul.wide.u32 	%rd327, %r33, 8;
	add.s64 	%rd328, %rd2, %rd327;
	ld.global.u64 	%rd189, [%rd328];
	or.b64  	%rd329, %rd558, %rd189;
	and.b64  	%rd330, %rd329, -4294967296;
	setp.ne.s64 	%p12, %rd330, 0;
	@%p12 bra 	$L__BB103_81;
	cvt.u32.u64 	%r93, %rd189;
	cvt.u32.u64 	%r94, %rd558;
	div.u32 	%r95, %r94, %r93;
	mul.lo.s32 	%r96, %r95, %r93;
	sub.s32 	%r97, %r94, %r96;
	cvt.u64.u32 	%rd575, %r95;
	cvt.u64.u32 	%rd561, %r97;
	bra.uni 	$L__BB103_82;
$L__BB103_81:
	div.s64 	%rd575, %rd558, %rd189;
	mul.lo.s64 	%rd331, %rd575, %rd189;
	sub.s64 	%rd561, %rd558, %rd331;
$L__BB103_82:
	add.s64 	%rd333, %rd1, %rd327;
	ld.global.u64 	%rd334, [%rd333];
	mad.lo.s64 	%rd584, %rd334, %rd561, %rd188;
	add.s32 	%r207, %r207, -8;
	add.s32 	%r206, %r206, 8;
	setp.ne.s32 	%p13, %r206, 0;
	@%p13 bra 	$L__BB103_58;
	add.s32 	%r209, %r207, 3;
$L__BB103_84:
	setp.eq.s32 	%p14, %r25, 0;
	@%p14 bra 	$L__BB103_113;
	and.b32  	%r41, %r23, 3;
	setp.lt.u32 	%p15, %r25, 4;
	@%p15 bra 	$L__BB103_99;
	mul.wide.u32 	%rd336, %r209, 8;
	add.s64 	%rd337, %rd2, %rd336;
	ld.global.u64 	%rd200, [%rd337];
	or.b64  	%rd338, %rd575, %rd200;
	and.b64  	%rd339, %rd338, -4294967296;
	setp.ne.s64 	%p16, %rd339, 0;
	@%p16 bra 	$L__BB103_88;
	cvt.u32.u64 	%r98, %rd200;
	cvt.u32.u64 	%r99, %rd575;
	div.u32 	%r100, %r99, %r98;
	mul.lo.s32 	%r101, %r100, %r98;
	sub.s32 	%r102, %r99, %r101;
	cvt.u64.u32 	%rd565, %r100;
	cvt.u64.u32 	%rd566, %r102;
	bra.uni 	$L__BB103_89;
$L__BB103_88:
	div.s64 	%rd565, %rd575, %rd200;
	mul.lo.s64 	%rd340, %rd565, %rd200;
	sub.s64 	%rd566, %rd575, %rd340;
$L__BB103_89:
	add.s64 	%rd342, %rd1, %rd336;
	ld.global.u64 	%rd343, [%rd342];
	mad.lo.s64 	%rd207, %rd343, %rd566, %rd584;
	add.s32 	%r42, %r209, -1;
	mul.wide.u32 	%rd344, %r42, 8;
	add.s64 	%rd345, %rd2, %rd344;
	ld.global.u64 	%rd208, [%rd345];
	or.b64  	%rd346, %rd565, %rd208;
	and.b64  	%rd347, %rd346, -4294967296;
	setp.ne.s64 	%p17, %rd347, 0;
	@%p17 bra 	$L__BB103_91;
	cvt.u32.u64 	%r103, %rd208;
	cvt.u32.u64 	%r104, %rd565;
	div.u32 	%r105, %r104, %r103;
	mul.lo.s32 	%r106, %r105, %r103;
	sub.s32 	%r107, %r104, %r106;
	cvt.u64.u32 	%rd567, %r105;
	cvt.u64.u32 	%rd568, %r107;
	bra.uni 	$L__BB103_92;
$L__BB103_91:
	div.s64 	%rd567, %rd565, %rd208;
	mul.lo.s64 	%rd348, %rd567, %rd208;
	sub.s64 	%rd568, %rd565, %rd348;
$L__BB103_92:
	add.s64 	%rd350, %rd1, %rd344;
	ld.global.u64 	%rd351, [%rd350];
	mad.lo.s64 	%rd215, %rd351, %rd568, %rd207;
	add.s32 	%r43, %r209, -2;
	mul.wide.u32 	%rd352, %r43, 8;
	add.s64 	%rd353, %rd2, %rd352;
	ld.global.u64 	%rd216, [%rd353];
	or.b64  	%rd354, %rd567, %rd216;
	and.b64  	%rd355, %rd354, -4294967296;
	setp.ne.s64 	%p18, %rd355, 0;
	@%p18 bra 	$L__BB103_94;
	cvt.u32.u64 	%r108, %rd216;
	cvt.u32.u64 	%r109, %rd567;
	div.u32 	%r110, %r109, %r108;
	mul.lo.s32 	%r111, %r110, %r108;
	sub.s32 	%r112, %r109, %r111;
	cvt.u64.u32 	%rd569, %r110;
	cvt.u64.u32 	%rd570, %r112;
	bra.uni 	$L__BB103_95;
$L__BB103_94:
	div.s64 	%rd569, %rd567, %rd216;
	mul.lo.s64 	%rd356, %rd569, %rd216;
	sub.s64 	%rd570, %rd567, %rd356;
$L__BB103_95:
	add.s64 	%rd358, %rd1, %rd352;
	ld.global.u64 	%rd359, [%rd358];
	mad.lo.s64 	%rd223, %rd359, %rd570, %rd215;
	add.s32 	%r44, %r209, -3;
	mul.wide.u32 	%rd360, %r44, 8;
	add.s64 	%rd361, %rd2, %rd360;
	ld.global.u64 	%rd224, [%rd361];
	or.b64  	%rd362, %rd569, %rd224;
	and.b64  	%rd363, %rd362, -4294967296;
	setp.ne.s64 	%p19, %rd363, 0;
	@%p19 bra 	$L__BB103_97;
	cvt.u32.u64 	%r113, %rd224;
	cvt.u32.u64 	%r114, %rd569;
	div.u32 	%r115, %r114, %r113;
	mul.lo.s32 	%r116, %r115, %r113;
	sub.s32 	%r117, %r114, %r116;
	cvt.u64.u32 	%rd575, %r115;
	cvt.u64.u32 	%rd572, %r117;
	bra.uni 	$L__BB103_98;
$L__BB103_97:
	div.s64 	%rd575, %rd569, %rd224;
	mul.lo.s64 	%rd364, %rd575, %rd224;
	sub.s64 	%rd572, %rd569, %rd364;
$L__BB103_98:
	add.s64 	%rd366, %rd1, %rd360;
	ld.global.u64 	%rd367, [%rd366];
	mad.lo.s64 	%rd584, %rd367, %rd572, %rd223;
	add.s32 	%r209, %r209, -4;
$L__BB103_99:
	setp.eq.s32 	%p20, %r41, 0;
	@%p20 bra 	$L__BB103_113;
	setp.eq.s32 	%p21, %r41, 1;
	@%p21 bra 	$L__BB103_108;
	mul.wide.u32 	%rd369, %r209, 8;
	add.s64 	%rd370, %rd2, %rd369;
	ld.global.u64 	%rd235, [%rd370];
	or.b64  	%rd371, %rd575, %rd235;
	and.b64  	%rd372, %rd371, -4294967296;
	setp.ne.s64 	%p22, %rd372, 0;
	@%p22 bra 	$L__BB103_103;
	cvt.u32.u64 	%r118, %rd235;
	cvt.u32.u64 	%r119, %rd575;
	div.u32 	%r120, %r119, %r118;
	mul.lo.s32 	%r121, %r120, %r118;
	sub.s32 	%r122, %r119, %r121;
	cvt.u64.u32 	%rd576, %r120;
	cvt.u64.u32 	%rd577, %r122;
	bra.uni 	$L__BB103_104;
$L__BB103_103:
	div.s64 	%rd576, %rd575, %rd235;
	mul.lo.s64 	%rd373, %rd576, %rd235;
	sub.s64 	%rd577, %rd575, %rd373;
$L__BB103_104:
	add.s64 	%rd375, %rd1, %rd369;
	ld.global.u64 	%rd376, [%rd375];
	mad.lo.s64 	%rd242, %rd376, %rd577, %rd584;
	add.s32 	%r47, %r209, -1;
	mul.wide.u32 	%rd377, %r47, 8;
	add.s64 	%rd378, %rd2, %rd377;
	ld.global.u64 	%rd243, [%rd378];
	or.b64  	%rd379, %rd576, %rd243;
	and.b64  	%rd380, %rd379, -4294967296;
	setp.ne.s64 	%p23, %rd380, 0;
	@%p23 bra 	$L__BB103_106;
	cvt.u32.u64 	%r123, %rd243;
	cvt.u32.u64 	%r124, %rd576;
	div.u32 	%r125, %r124, %r123;
	mul.lo.s32 	%r126, %r125, %r123;
	sub.s32 	%r127, %r124, %r126;
	cvt.u64.u32 	%rd575, %r125;
	cvt.u64.u32 	%rd579, %r127;
	bra.uni 	$L__BB103_107;
$L__BB103_106:
	div.s64 	%rd575, %rd576, %rd243;
	mul.lo.s64 	%rd381, %rd575, %rd243;
	sub.s64 	%rd579, %rd576, %rd381;
$L__BB103_107:
	add.s64 	%rd383, %rd1, %rd377;
	ld.global.u64 	%rd384, [%rd383];
	mad.lo.s64 	%rd584, %rd384, %rd579, %rd242;
	add.s32 	%r209, %r209, -2;
$L__BB103_108:
	and.b32  	%r128, %r23, 1;
	setp.eq.b32 	%p24, %r128, 1;
	not.pred 	%p25, %p24;
	@%p25 bra 	$L__BB103_113;
	mul.wide.u32 	%rd385, %r209, 8;
	add.s64 	%rd386, %rd2, %rd385;
	ld.global.u64 	%rd254, [%rd386];
	or.b64  	%rd387, %rd575, %rd254;
	and.b64  	%rd388, %rd387, -4294967296;
	setp.ne.s64 	%p26, %rd388, 0;
	@%p26 bra 	$L__BB103_111;
	cvt.u32.u64 	%r129, %rd254;
	cvt.u32.u64 	%r130, %rd575;
	rem.u32 	%r131, %r130, %r129;
	cvt.u64.u32 	%rd583, %r131;
	bra.uni 	$L__BB103_112;
$L__BB103_111:
	rem.s64 	%rd583, %rd575, %rd254;
$L__BB103_112:
	add.s64 	%rd390, %rd1, %rd385;
	ld.global.u64 	%rd391, [%rd390];
	mad.lo.s64 	%rd584, %rd391, %rd583, %rd584;
$L__BB103_113:
	shl.b64 	%rd392, %rd584, 3;
	add.s64 	%rd393, %rd3, %rd392;
	ld.global.u64 	%rd394, [%rd393];
	st.shared.u64 	[%r5], %rd394;
$L__BB103_114:
	bar.sync 	0;
	setp.lt.u32 	%p48, %r211, 66;
	@%p48 bra 	$L__BB103_118;
$L__BB103_115:
	shr.u32 	%r51, %r211, 1;
	setp.ge.u32 	%p49, %r1, %r51;
	@%p49 bra 	$L__BB103_117;
	ld.shared.u64 	%rd475, [%r5];
	shl.b32 	%r200, %r51, 3;
	add.s32 	%r201, %r5, %r200;
	ld.shared.u64 	%rd476, [%r201];
	mul.lo.s64 	%rd477, %rd476, %rd475;
	st.shared.u64 	[%r5], %rd477;
$L__BB103_117:
	bar.sync 	0;
	setp.gt.u32 	%p50, %r211, 131;
	mov.u32 	%r211, %r51;
	@%p50 bra 	$L__BB103_115;
$L__BB103_118:
	setp.gt.u32 	%p51, %r1, 31;
	@%p51 bra 	$L__BB103_121;
	ld.volatile.shared.u64 	%rd478, [%r5];
	ld.volatile.shared.u64 	%rd479, [%r5+256];
	mul.lo.s64 	%rd480, %rd479, %rd478;
	st.volatile.shared.u64 	[%r5], %rd480;
	ld.volatile.shared.u64 	%rd481, [%r5];
	ld.volatile.shared.u64 	%rd482, [%r5+128];
	mul.lo.s64 	%rd483, %rd482, %rd481;
	st.volatile.shared.u64 	[%r5], %rd483;
	ld.volatile.shared.u64 	%rd484, [%r5];
	ld.volatile.shared.u64 	%rd485, [%r5+64];
	mul.lo.s64 	%rd486, %rd485, %rd484;
	st.volatile.shared.u64 	[%r5], %rd486;
	ld.volatile.shared.u64 	%rd487, [%r5];
	ld.volatile.shared.u64 	%rd488, [%r5+32];
	mul.lo.s64 	%rd489, %rd488, %rd487;
	st.volatile.shared.u64 	[%r5], %rd489;
	ld.volatile.shared.u64 	%rd490, [%r5];
	ld.volatile.shared.u64 	%rd491, [%r5+16];
	mul.lo.s64 	%rd492, %rd491, %rd490;
	st.volatile.shared.u64 	[%r5], %rd492;
	ld.volatile.shared.u64 	%rd493, [%r5];
	ld.volatile.shared.u64 	%rd494, [%r5+8];
	mul.lo.s64 	%rd495, %rd494, %rd493;
	st.volatile.shared.u64 	[%r5], %rd495;
	setp.ne.s32 	%p52, %r1, 0;
	@%p52 bra 	$L__BB103_121;
	ld.shared.u64 	%rd496, [nanprodsdata_i64];
	cvta.to.global.u64 	%rd497, %rd260;
	mul.wide.u32 	%rd498, %r2, 8;
	add.s64 	%rd499, %rd497, %rd498;
	st.global.u64 	[%rd499], %rd496;
$L__BB103_121:
	ret;

}
	// .globl	contiguous_nanprod2_i64
.visible .entry contiguous_nanprod2_i64(
	.param .u64 .ptr .align 1 contiguous_nanprod2_i64_param_0,
	.param .u64 .ptr .align 1 contiguous_nanprod2_i64_param_1,
	.param .u64 .ptr .align 1 contiguous_nanprod2_i64_param_2,
	.param .u64 .ptr .align 1 contiguous_nanprod2_i64_param_3,
	.param .u64 contiguous_nanprod2_i64_param_4,
	.param .u64 contiguous_nanprod2_i64_param_5,
	.param .u64 contiguous_nanprod2_i64_param_6
)
{
	.reg .pred 	%p<53>;
	.reg .b32 	%r<216>;
	.reg .b64 	%rd<599>;

	ld.param.u64 	%rd266, [contiguous_nanprod2_i64_param_1];
	ld.param.u64 	%rd267, [contiguous_nanprod2_i64_param_2];
	ld.param.u64 	%rd268, [contiguous_nanprod2_i64_param_3];
	ld.param.u64 	%rd263, [contiguous_nanprod2_i64_param_4];
	ld.param.u64 	%rd264, [contiguous_nanprod2_i64_param_5];
	ld.param.u64 	%rd265, [contiguous_nanprod2_i64_param_6];
	cvta.to.global.u64 	%rd1, %rd268;
	cvta.to.global.u64 	%rd2, %rd267;
	cvta.to.global.u64 	%rd598, %rd266;
	mov.u32 	%r1, %tid.x;
	mov.u32 	%r2, %ctaid.x;
	mov.u32 	%r215, %ntid.x;
	mul.lo.s32 	%r51, %r2, %r215;
	shl.b32 	%r52, %r51, 1;
	add.s32 	%r4, %r52, %r1;
	shl.b32 	%r53, %r1, 3;
	mov.u32 	%r54, nanprodsdata_i64;
	add.s32 	%r5, %r54, %r53;
	mov.b64 	%rd269, 1;
	st.shared.u64 	[%r5], %rd269;
	add.s32 	%r55, %r4, %r215;
	cvt.u64.u32 	%rd4, %r55;
	setp.le.u64 	%p1, %rd264, %rd4;
	@%p1 bra 	$L__BB104_54;
	cvt.u64.u32 	%rd403, %r4;
	mov.u32 	%r132, %ctaid.y;
	cvt.u64.u32 	%rd404, %r132;
	mul.lo.s64 	%rd405, %rd264, %rd404;
	add.s64 	%rd552, %rd405, %rd403;
	add.s64 	%rd550, %rd405, %rd4;
	cvt.u32.u64 	%r6, %rd263;
	add.s32 	%r209, %r6, -1;
	setp.lt.s32 	%p27, %r209, 0;
	mov.b64 	%rd556, 0;
	mov.u64 	%rd557, %rd556;
	@%p27 bra 	$L__BB104_53;
	setp.lt.u32 	%p28, %r209, 3;
	mov.b64 	%rd557, 0;
	mov.u64 	%rd556, %rd557;
	@%p28 bra 	$L__BB104_30;
	add.s32 	%r207, %r6, -2;
	and.b32  	%r133, %r6, -4;
	neg.s32 	%r206, %r133;
	mov.b64 	%rd557, 0;
$L__BB104_4:
	.pragma "nounroll";
	add.s32 	%r12, %r207, 1;
	mul.wide.u32 	%rd409, %r12, 8;
	add.s64 	%rd410, %rd2, %rd409;
	ld.global.u64 	%rd11, [%rd410];
	or.b64  	%rd411, %rd552, %rd11;
	and.b64  	%rd412, %rd411, -4294967296;
	setp.ne.s64 	%p29, %rd412, 0;
	@%p29 bra 	$L__BB104_6;
	cvt.u32.u64 	%r134, %rd11;
	cvt.u32.u64 	%r135, %rd552;
	div.u32 	%r136, %r135, %r134;
	mul.lo.s32 	%r137, %r136, %r134;
	sub.s32 	%r138, %r135, %r137;
	cvt.u64.u32 	%rd518, %r136;
	cvt.u64.u32 	%rd519, %r138;
	bra.uni 	$L__BB104_7;
$L__BB104_6:
	div.s64 	%rd518, %rd552, %rd11;
	mul.lo.s64 	%rd413, %rd518, %rd11;
	sub.s64 	%rd519, %rd552, %rd413;
$L__BB104_7:
	mul.wide.u32 	%rd414, %r12, 8;
	add.s64 	%rd415, %rd1, %rd414;
	ld.global.u64 	%rd18, [%rd415];
	mad.lo.s64 	%rd19, %rd18, %rd519, %rd556;
	or.b64  	%rd416, %rd550, %rd11;
	and.b64  	%rd417, %rd416, -4294967296;
	setp.ne.s64 	%p30, %rd417, 0;
	@%p30 bra 	$L__BB104_9;
	cvt.u32.u64 	%r139, %rd11;
	cvt.u32.u64 	%r140, %rd550;
	div.u32 	%r141, %r140, %r139;
	mul.lo.s32 	%r142, %r141, %r139;
	sub.s32 	%r143, %r140, %r142;
	cvt.u64.u32 	%rd520, %r141;
	cvt.u64.u32 	%rd521, %r143;
	bra.uni 	$L__BB104_10;
$L__BB104_9:
	div.s64 	%rd520, %rd550, %rd11;
	mul.lo.s64 	%rd418, %rd520, %rd11;
	sub.s64 	%rd521, %rd550, %rd418;
$L__BB104_10:
	mad.lo.s64 	%rd26, %rd521, %rd18, %rd557;
	mul.wide.u32 	%rd419, %r207, 8;
	add.s64 	%rd420, %rd2, %rd419;
	ld.global.u64 	%rd27, [%rd420];
	or.b64  	%rd421, %rd518, %rd27;
	and.b64  	%rd422, %rd421, -4294967296;
	setp.ne.s64 	%p31, %rd422, 0;
	@%p31 bra 	$L__BB104_12;
	cvt.u32.u64 	%r144, %rd27;
	cvt.u32.u64 	%r145, %rd518;
	div.u32 	%r146, %r145, %r144;
	mul.lo.s32 	%r147, %r146, %r144;
	sub.s32 	%r148, %r145, %r147;
	cvt.u64.u32 	%rd522, %r146;
	cvt.u64.u32 	%rd523, %r148;
	bra.uni 	$L__BB104_13;
$L__BB104_12:
	div.s64 	%rd522, %rd518, %rd27;
	mul.lo.s64 	%rd423, %rd522, %rd27;
	sub.s64 	%rd523, %rd518, %rd423;
$L__BB104_13:
	mul.wide.u32 	%rd424, %r207, 8;
	add.s64 	%rd425, %rd1, %rd424;
	ld.global.u64 	%rd34, [%rd425];
	mad.lo.s64 	%rd35, %rd34, %rd523, %rd19;
	or.b64  	%rd426, %rd520, %rd27;
	and.b64  	%rd427, %rd426, -4294967296;
	setp.ne.s64 	%p32, %rd427, 0;
	@%p32 bra 	$L__BB104_15;
	cvt.u32.u64 	%r149, %rd27;
	cvt.u32.u64 	%r150, %rd520;
	div.u32 	%r151, %r150, %r149;
	mul.lo.s32 	%r152, %r151, %r149;
	sub.s32 	%r153, %r150, %r152;
	cvt.u64.u32 	%rd524, %r151;
	cvt.u64.u32 	%rd525, %r153;
	bra.uni 	$L__BB104_16;
$L__BB104_15:
	div.s64 	%rd524, %rd520, %rd27;
	mul.lo.s64 	%rd428, %rd524, %rd27;
	sub.s64 	%rd525, %rd520, %rd428;
$L__BB104_16:
	mad.lo.s64 	%rd42, %rd525, %rd34, %rd26;
	add.s32 	%r13, %r207, -1;
	mul.wide.u32 	%rd429, %r13, 8;
	add.s64 	%rd430, %rd2, %rd429;
	ld.global.u64 	%rd43, [%rd430];
	or.b64  	%rd431, %rd522, %rd43;
	and.b64  	%rd432, %rd431, -4294967296;
	setp.ne.s64 	%p33, %rd432, 0;
	@%p33 bra 	$L__BB104_18;
	cvt.u32.u64 	%r154, %rd43;
	cvt.u32.u64 	%r155, %rd522;
	div.u32 	%r156, %r155, %r154;
	mul.lo.s32 	%r157, %r156, %r154;
	sub.s32 	%r158, %r155, %r157;
	cvt.u64.u32 	%rd526, %r156;
	cvt.u64.u32 	%rd527, %r158;
	bra.uni 	$L__BB104_19;
$L__BB104_18:
	div.s64 	%rd526, %rd522, %rd43;
	mul.lo.s64 	%rd433, %rd526, %rd43;
	sub.s64 	%rd527, %rd522, %rd433;
$L__BB104_19:
	mul.wide.u32 	%rd434, %r13, 8;
	add.s64 	%rd435, %rd1, %rd434;
	ld.global.u64 	%rd50, [%rd435];
	mad.lo.s64 	%rd51, %rd50, %rd527, %rd35;
	or.b64  	%rd436, %rd524, %rd43;
	and.b64  	%rd437, %rd436, -4294967296;
	setp.ne.s64 	%p34, %rd437, 0;
	@%p34 bra 	$L__BB104_21;
	cvt.u32.u64 	%r159, %rd43;
	cvt.u32.u64 	%r160, %rd524;
	div.u32 	%r161, %r160, %r159;
	mul.lo.s32 	%r162, %r161, %r159;
	sub.s32 	%r163, %r160, %r162;
	cvt.u64.u32 	%rd528, %r161;
	cvt.u64.u32 	%rd529, %r163;
	bra.uni 	$L__BB104_22;
$L__BB104_21:
	div.s64 	%rd528, %rd524, %rd43;
	mul.lo.s64 	%rd438, %rd528, %rd43;
	sub.s64 	%rd529, %rd524, %rd438;
$L__BB104_22:
	mad.lo.s64 	%rd58, %rd529, %rd50, %rd42;
	add.s32 	%r164, %r207, -2;
	mul.wide.u32 	%rd439, %r164, 8;
	add.s64 	%rd440, %rd2, %rd439;
	ld.global.u64 	%rd59, [%rd440];
	or.b64  	%rd441, %rd526, %rd59;
	and.b64  	%rd442, %rd441, -4294967296;
	setp.ne.s64 	%p35, %rd442, 0;
	@%p35 bra 	$L__BB104_24;
	cvt.u32.u64 	%r165, %rd59;
	cvt.u32.u64 	%r166, %rd526;
	div.u32 	%r167, %r166, %r165;
	mul.lo.s32 	%r168, %r167, %r165;
	sub.s32 	%r169, %r166, %r168;
	cvt.u64.u32 	%rd552, %r167;
	cvt.u64.u32 	%rd531, %r169;
	bra.uni 	$L__BB104_25;
$L__BB104_24:
	div.s64 	%rd552, %rd526, %rd59;
	mul.lo.s64 	%rd443, %rd552, %rd59;
	sub.s64 	%rd531, %rd526, %rd443;
$L__BB104_25:
	mul.wide.u32 	%rd444, %r164, 8;
	add.s64 	%rd445, %rd1, %rd444;
	ld.global.u64 	%rd66, [%rd445];
	mad.lo.s64 	%rd556, %rd66, %rd531, %rd51;
	or.b64  	%rd446, %rd528, %rd59;
	and.b64  	%rd447, %rd446, -4294967296;
	setp.ne.s64 	%p36, %rd447, 0;
	@%p36 bra 	$L__BB104_27;
	cvt.u32.u64 	%r171, %rd59;
	cvt.u32.u64 	%r172, %rd528;
	div.u32 	%r173, %r172, %r171;
	mul.lo.s32 	%r174, %r173, %r171;
	sub.s32 	%r175, %r172, %r174;
	cvt.u64.u32 	%rd550, %r173;
	cvt.u64.u32 	%rd533, %r175;
	bra.uni 	$L__BB104_28;
$L__BB104_27:
	div.s64 	%rd550, %rd528, %rd59;
	mul.lo.s64 	%rd448, %rd550, %rd59;
	sub.s64 	%rd533, %rd528, %rd448;
$L__BB104_28:
	mad.lo.s64 	%rd557, %rd533, %rd66, %rd58;
	add.s32 	%r207, %r207, -4;
	add.s32 	%r206, %r206, 4;
	setp.ne.s32 	%p37, %r206, 0;
	@%p37 bra 	$L__BB104_4;
	add.s32 	%r209, %r207, 1;
$L__BB104_30:
	and.b32  	%r18, %r6, 3;
	setp.eq.s32 	%p38, %r18, 0;
	@%p38 bra 	$L__BB104_53;
	setp.eq.s32 	%p39, %r18, 1;
	@%p39 bra 	$L__BB104_45;
	mul.wide.u32 	%rd450, %r209, 8;
	add.s64 	%rd451, %rd2, %rd450;
	ld.global.u64 	%rd81, [%rd451];
	or.b64  	%rd452, %rd552, %rd81;
	and.b64  	%rd453, %rd452, -4294967296;
	setp.ne.s64 	%p40, %rd453, 0;
	@%p40 bra 	$L__BB104_34;
	cvt.u32.u64 	%r176, %rd81;
	cvt.u32.u64 	%r177, %rd552;
	div.u32 	%r178, %r177, %r176;
	mul.lo.s32 	%r179, %r178, %r176;
	sub.s32 	%r180, %r177, %r179;
	cvt.u64.u32 	%rd540, %r178;
	cvt.u64.u32 	%rd541, %r180;
	bra.uni 	$L__BB104_35;
$L__BB104_34:
	div.s64 	%rd540, %rd552, %rd81;
	mul.lo.s64 	%rd454, %rd540, %rd81;
	sub.s64 	%rd541, %rd552, %rd454;
$L__BB104_35:
	add.s64 	%rd456, %rd1, %rd450;
	ld.global.u64 	%rd88, [%rd456];
	mad.lo.s64 	%rd89, %rd88, %rd541, %rd556;
	or.b64  	%rd457, %rd550, %rd81;
	and.b64  	%rd458, %rd457, -4294967296;
	setp.ne.s64 	%p41, %rd458, 0;
	@%p41 bra 	$L__BB104_37;
	cvt.u32.u64 	%r181, %rd81;
	cvt.u32.u64 	%r182, %rd550;
	div.u32 	%r183, %r182, %r181;
	mul.lo.s32 	%r184, %r183, %r181;
	sub.s32 	%r185, %r182, %r184;
	cvt.u64.u32 	%rd542, %r183;
	cvt.u64.u32 	%rd543, %r185;
	bra.uni 	$L__BB104_38;
$L__BB104_37:
	div.s64 	%rd542, %rd550, %rd81;
	mul.lo.s64 	%rd459, %rd542, %rd81;
	sub.s64 	%rd543, %rd550, %rd459;
$L__BB104_38:
	mad.lo.s64 	%rd96, %rd543, %rd88, %rd557;
	add.s32 	%r19, %r209, -1;
	mul.wide.u32 	%rd460, %r19, 8;
	add.s64 	%rd461, %rd2, %rd460;
	ld.global.u64 	%rd97, [%rd461];
	or.b64  	%rd462, %rd540, %rd97;
	and.b64  	%rd463, %rd462, -4294967296;
	setp.ne.s64 	%p42, %rd463, 0;
	@%p42 bra 	$L__BB104_40;
	cvt.u32.u64 	%r186, %rd97;
	cvt.u32.u64 	%r187, %rd540;
	div.u32 	%r188, %r187, %r186;
	mul.lo.s32 	%r189, %r188, %r186;
	sub.s32 	%r190, %r187, %r189;
	cvt.u64.u32 	%rd552, %r188;
	cvt.u64.u32 	%rd545, %r190;
	bra.uni 	$L__BB104_41;
$L__BB104_40:
	div.s64 	%rd552, %rd540, %rd97;
	mul.lo.s64 	%rd464, %rd552, %rd97;
	sub.s64 	%rd545, %rd540, %rd464;
$L__BB104_41:
	add.s64 	%rd466, %rd1, %rd460;
	ld.global.u64 	%rd104, [%rd466];
	mad.lo.s64 	%rd556, %rd104, %rd545, %rd89;
	or.b64  	%rd467, %rd542, %rd97;
	and.b64  	%rd468, %rd467, -4294967296;
	setp.ne.s64 	%p43, %rd468, 0;
	@%p43 bra 	$L__BB104_43;
	cvt.u32.u64 	%r191, %rd97;
	cvt.u32.u64 	%r192, %rd542;
	div.u32 	%r193, %r192, %r191;
	mul.lo.s32 	%r194, %r193, %r191;
	sub.s32 	%r195, %r192, %r194;
	cvt.u64.u32 	%rd550, %r193;
	cvt.u64.u32 	%rd547, %r195;
	bra.uni 	$L__BB104_44;
$L__BB104_43:
	div.s64 	%rd550, %rd542, %rd97;
	mul.lo.s64 	%rd469, %rd550, %rd97;
	sub.s64 	%rd547, %rd542, %rd469;
$L__BB104_44:
	mad.lo.s64 	%rd557, %rd547, %rd104, %rd96;
	add.s32 	%r209, %r209, -2;
$L__BB104_45:
	and.b32  	%r196, %r6, 1;
	setp.eq.b32 	%p44, %r196, 1;
	not.pred 	%p45, %p44;
	@%p45 bra 	$L__BB104_53;
	mul.wide.u32 	%rd470, %r209, 8;
	add.s64 	%rd471, %rd2, %rd470;
	ld.global.u64 	%rd119, [%rd471];
	or.b64  	%rd472, %rd552, %rd119;
	and.b64  	%rd473, %rd472, -4294967296;
	setp.ne.s64 	%p46, %rd473, 0;
	@%p46 bra 	$L__BB104_48;
	cvt.u32.u64 	%r197, %rd119;
	cvt.u32.u64 	%r198, %rd552;
	rem.u32 	%r199, %r198, %r197;
	cvt.u64.u32 	%rd554, %r199;
	bra.uni 	$L__BB104_49;
$L__BB104_48:
	rem.s64 	%rd554, %rd552, %rd119;
$L__BB104_49:
	add.s64 	%rd475, %rd1, %rd470;
	ld.global.u64 	%rd123, [%rd475];
	mad.lo.s64 	%rd556, %rd123, %rd554, %rd556;
	or.b64  	%rd476, %rd550, %rd119;
	and.b64  	%rd477, %rd476, -4294967296;
	setp.ne.s64 	%p47, %rd477, 0;
	@%p47 bra 	$L__BB104_51;
	cvt.u32.u64 	%r200, %rd119;
	cvt.u32.u64 	%r201, %rd550;
	rem.u32 	%r202, %r201, %r200;
	cvt.u64.u32 	%rd555, %r202;
	bra.uni 	$L__BB104_52;
$L__BB104_51:
	rem.s64 	%rd555, %rd550, %rd119;
$L__BB104_52:
	mad.lo.s64 	%rd557, %rd555, %rd123, %rd557;
$L__BB104_53:
	shl.b64 	%rd478, %rd556, 3;
	add.s64 	%rd479, %rd598, %rd478;
	ld.global.u64 	%rd480, [%rd479];
	shl.b64 	%rd481, %rd557, 3;
	add.s64 	%rd482, %rd598, %rd481;
	ld.global.u64 	%rd483, [%rd482];
	mul.lo.s64 	%rd484, %rd483, %rd480;
	st.shared.u64 	[%r5], %rd484;
	bra.uni 	$L__BB104_114;
$L__BB104_54:
	cvt.u64.u32 	%rd131, %r4;
	setp.le.u64 	%p2, %rd264, %rd131;
	@%p2 bra 	$L__BB104_114;
	mov.u32 	%r56, %ctaid.y;
	cvt.u64.u32 	%rd270, %r56;
	mad.lo.s64 	%rd589, %rd264, %rd270, %rd131;
	cvt.u32.u64 	%r22, %rd263;
	add.s32 	%r213, %r22, -1;
	setp.lt.s32 	%p3, %r213, 0;
	@%p3 bra 	$L__BB104_113;
	and.b32  	%r24, %r22, 7;
	setp.lt.u32 	%p4, %r213, 7;
	@%p4 bra 	$L__BB104_84;
	add.s32 	%r211, %r22, -4;
	and.b32  	%r57, %r22, -8;
	neg.s32 	%r210, %r57;
$L__BB104_58:
	.pragma "nounroll";
	add.s32 	%r29, %r211, 3;
	mul.wide.u32 	%rd272, %r29, 8;
	add.s64 	%rd273, %rd2, %rd272;
	ld.global.u64 	%rd135, [%rd273];
	or.b64  	%rd274, %rd589, %rd135;
	and.b64  	%rd275, %rd274, -4294967296;
	setp.ne.s64 	%p5, %rd275, 0;
	@%p5 bra 	$L__BB104_60;
	cvt.u32.u64 	%r58, %rd135;
	cvt.u32.u64 	%r59, %rd589;
	div.u32 	%r60, %r59, %r58;
	mul.lo.s32 	%r61, %r60, %r58;
	sub.s32 	%r62, %r59, %r61;
	cvt.u64.u32 	%rd560, %r60;
	cvt.u64.u32 	%rd561, %r62;
	bra.uni 	$L__BB104_61;
$L__BB104_60:
	div.s64 	%rd560, %rd589, %rd135;
	mul.lo.s64 	%rd276, %rd560, %rd135;
	sub.s64 	%rd561, %rd589, %rd276;
$L__BB104_61:
	add.s64 	%rd278, %rd1, %rd272;
	ld.global.u64 	%rd279, [%rd278];
	mul.lo.s64 	%rd142, %rd279, %rd561;
	add.s32 	%r30, %r211, 2;
	mul.wide.u32 	%rd280, %r30, 8;
	add.s64 	%rd281, %rd2, %rd280;
	ld.global.u64 	%rd143, [%rd281];
	or.b64  	%rd282, %rd560, %rd143;
	and.b64  	%rd283, %rd282, -4294967296;
	setp.ne.s64 	%p6, %rd283, 0;
	@%p6 bra 	$L__BB104_63;
	cvt.u32.u64 	%r63, %rd143;
	cvt.u32.u64 	%r64, %rd560;
	div.u32 	%r65, %r64, %r63;
	mul.lo.s32 	%r66, %r65, %r63;
	sub.s32 	%r67, %r64, %r66;
	cvt.u64.u32 	%rd562, %r65;
	cvt.u64.u32 	%rd563, %r67;
	bra.uni 	$L__BB104_64;
$L__BB104_63:
	div.s64 	%rd562, %rd560, %rd143;
	mul.lo.s64 	%rd284, %rd562, %rd143;
	sub.s64 	%rd563, %rd560, %rd284;
$L__BB104_64:
	add.s64 	%rd286, %rd1, %rd280;
	ld.global.u64 	%rd287, [%rd286];
	mad.lo.s64 	%rd150, %rd287, %rd563, %rd142;
	add.s32 	%r31, %r211, 1;
	mul.wide.u32 	%rd288, %r31, 8;
	add.s64 	%rd289, %rd2, %rd288;
	ld.global.u64 	%rd151, [%rd289];
	or.b64  	%rd290, %rd562, %rd151;
	and.b64  	%rd291, %rd290, -4294967296;
	setp.ne.s64 	%p7, %rd291, 0;
	@%p7 bra 	$L__BB104_66;
	cvt.u32.u64 	%r68, %rd151;
	cvt.u32.u64 	%r69, %rd562;
	div.u32 	%r70, %r69, %r68;
	mul.lo.s32 	%r71, %r70, %r68;
	sub.s32 	%r72, %r69, %r71;
	cvt.u64.u32 	%rd564, %r70;
	cvt.u64.u32 	%rd565, %r72;
	bra.uni 	$L__BB104_67;
$L__BB104_66:
	div.s64 	%rd564, %rd562, %rd151;
	mul.lo.s64 	%rd292, %rd564, %rd151;
	sub.s64 	%rd565, %rd562, %rd292;
$L__BB104_67:
	add.s64 	%rd294, %rd1, %rd288;
	ld.global.u64 	%rd295, [%rd294];
	mad.lo.s64 	%rd158, %rd295, %rd565, %rd150;
	add.s32 	%r32, %r211, -4;
	mul.wide.u32 	%rd296, %r211, 8;
	add.s64 	%rd297, %rd2, %rd296;
	ld.global.u64 	%rd159, [%rd297];
	or.b64  	%rd298, %rd564, %rd159;
	and.b64  	%rd299, %rd298, -4294967296;
	setp.ne.s64 	%p8, %rd299, 0;
	@%p8 bra 	$L__BB104_69;
	cvt.u32.u64 	%r73, %rd159;
	cvt.u32.u64 	%r74, %rd564;
	div.u32 	%r75, %r74, %r73;
	mul.lo.s32 	%r76, %r75, %r73;
	sub.s32 	%r77, %r74, %r76;
	cvt.u64.u32 	%rd566, %r75;
	cvt.u64.u32 	%rd567, %r77;
	bra.uni 	$L__BB104_70;
$L__BB104_69:
	div.s64 	%rd566, %rd564, %rd159;
	mul.lo.s64 	%rd300, %rd566, %rd159;
	sub.s64 	%rd567, %rd564, %rd300;
$L__BB104_70:
	add.s64 	%rd302, %rd1, %rd296;
	ld.global.u64 	%rd303, [%rd302];
	mad.lo.s64 	%rd166, %rd303, %rd567, %rd158;
	add.s32 	%r33, %r211, -1;
	mul.wide.u32 	%rd304, %r33, 8;
	add.s64 	%rd305, %rd2, %rd304;
	ld.global.u64 	%rd167, [%rd305];
	or.b64  	%rd306, %rd566, %rd167;
	and.b64  	%rd307, %rd306, -4294967296;
	setp.ne.s64 	%p9, %rd307, 0;
	@%p9 bra 	$L__BB104_72;
	cvt.u32.u64 	%r78, %rd167;
	cvt.u32.u64 	%r79, %rd566;
	div.u32 	%r80, %r79, %r78;
	mul.lo.s32 	%r81, %r80, %r78;
	sub.s32 	%r82, %r79, %r81;
	cvt.u64.u32 	%rd568, %r80;
	cvt.u64.u32 	%rd569, %r82;
	bra.uni 	$L__BB104_73;
$L__BB104_72:
	div.s64 	%rd568, %rd566, %rd167;
	mul.lo.s64 	%rd308, %rd568, %rd167;
	sub.s64 	%rd569, %rd566, %rd308;
$L__BB104_73:
	add.s64 	%rd310, %rd1, %rd304;
	ld.global.u64 	%rd311, [%rd310];
	mad.lo.s64 	%rd174, %rd311, %rd569, %rd166;
	add.s32 	%r34, %r211, -2;
	mul.wide.u32 	%rd312, %r34, 8;
	add.s64 	%rd313, %rd2, %rd312;
	ld.global.u64 	%rd175, [%rd313];
	or.b64  	%rd314, %rd568, %rd175;
	and.b64  	%rd315, %rd314, -4294967296;
	setp.ne.s64 	%p10, %rd315, 0;
	@%p10 bra 	$L__BB104_75;
	cvt.u32.u64 	%r83, %rd175;
	cvt.u32.u64 	%r84, %rd568;
	div.u32 	%r85, %r84, %r83;
	mul.lo.s32 	%r86, %r85, %r83;
	sub.s32 	%r87, %r84, %r86;
	cvt.u64.u32 	%rd570, %r85;
	cvt.u64.u32 	%rd571, %r87;
	bra.uni 	$L__BB104_76;
$L__BB104_75:
	div.s64 	%rd570, %rd568, %rd175;
	mul.lo.s64 	%rd316, %rd570, %rd175;
	sub.s64 	%rd571, %rd568, %rd316;
$L__BB104_76:
	add.s64 	%rd318, %rd1, %rd312;
	ld.global.u64 	%rd319, [%rd318];
	mad.lo.s64 	%rd182, %rd319, %rd571, %rd174;
	add.s32 	%r35, %r211, -3;
	mul.wide.u32 	%rd320, %r35, 8;
	add.s64 	%rd321, %rd2, %rd320;
	ld.global.u64 	%rd183, [%rd321];
	or.b64  	%rd322, %rd570, %rd183;
	and.b64  	%rd323, %rd322, -4294967296;
	setp.ne.s64 	%p11, %rd323, 0;
	@%p11 bra 	$L__BB104_78;
	cvt.u32.u64 	%r88, %rd183;
	cvt.u32.u64 	%r89, %rd570;
	div.u32 	%r90, %r89, %r88;
	mul.lo.s32 	%r91, %r90, %r88;
	sub.s32 	%r92, %r89, %r91;
	cvt.u64.u32 	%rd572, %r90;
	cvt.u64.u32 	%rd573, %r92;
	bra.uni 	$L__BB104_79;
$L__BB104_78:
	div.s64 	%rd572, %rd570, %rd183;
	mul.lo.s64 	%rd324, %rd572, %rd183;
	sub.s64 	%rd573, %rd570, %rd324;
$L__BB104_79:
	add.s64 	%rd326, %rd1, %rd320;
	ld.global.u64 	%rd327, [%rd326];
	mad.lo.s64 	%rd190, %rd327, %rd573, %rd182;
	mul.wide.u32 	%rd328, %r32, 8;
	add.s64 	%rd329, %rd2, %rd328;
	ld.global.u64 	%rd191, [%rd329];
	or.b64  	%rd330, %rd572, %rd191;
	and.b64  	%rd331, %rd330, -4294967296;
	setp.ne.s64 	%p12, %rd331, 0;
	@%p12 bra 	$L__BB104_81;
	cvt.u32.u64 	%r93, %rd191;
	cvt.u32.u64 	%r94, %rd572;
	div.u32 	%r95, %r94, %r93;
	mul.lo.s32 	%r96, %r95, %r93;
	sub.s32 	%r97, %r94, %r96;
	cvt.u64.u32 	%rd589, %r95;
	cvt.u64.u32 	%rd575, %r97;
	bra.uni 	$L__BB104_82;
$L__BB104_81:
	div.s64 	%rd589, %rd572, %rd191;
	mul.lo.s64 	%rd332, %rd589, %rd191;
	sub.s64 	%rd575, %rd572, %rd332;
$L__BB104_82:
	add.s64 	%rd334, %rd1, %rd328;
	ld.global.u64 	%rd335, [%rd334];
	mad.lo.s64 	%rd336, %rd335, %rd575, %rd190;
	shl.b64 	%rd337, %rd336, 3;
	add.s64 	%rd598, %rd598, %rd337;
	add.s32 	%r211, %r211, -8;
	add.s32 	%r210, %r210, 8;
	setp.ne.s32 	%p13, %r210, 0;
	@%p13 bra 	$L__BB104_58;
	add.s32 	%r213, %r211, 3;
$L__BB104_84:
	setp.eq.s32 	%p14, %r24, 0;
	@%p14 bra 	$L__BB104_113;
	and.b32  	%r40, %r22, 3;
	setp.lt.u32 	%p15, %r24, 4;
	@%p15 bra 	$L__BB104_99;
	mul.wide.u32 	%rd339, %r213, 8;
	add.s64 	%rd340, %rd2, %rd339;
	ld.global.u64 	%rd202, [%rd340];
	or.b64  	%rd341, %rd589, %rd202;
	and.b64  	%rd342, %rd341, -4294967296;
	setp.ne.s64 	%p16, %rd342, 0;
	@%p16 bra 	$L__BB104_88;
	cvt.u32.u64 	%r98, %rd202;
	cvt.u32.u64 	%r99, %rd589;
	div.u32 	%r100, %r99, %r98;
	mul.lo.s32 	%r101, %r100, %r98;
	sub.s32 	%r102, %r99, %r101;
	cvt.u64.u32 	%rd579, %r100;
	cvt.u64.u32 	%rd580, %r102;
	bra.uni 	$L__BB104_89;
$L__BB104_88:
	div.s64 	%rd579, %rd589, %rd202;
	mul.lo.s64 	%rd343, %rd579, %rd202;
	sub.s64 	%rd580, %rd589, %rd343;
$L__BB104_89:
	add.s64 	%rd345, %rd1, %rd339;
	ld.global.u64 	%rd346, [%rd345];
	mul.lo.s64 	%rd209, %rd346, %rd580;
	add.s32 	%r41, %r213, -1;
	mul.wide.u32 	%rd347, %r41, 8;
	add.s64 	%rd348, %rd2, %rd347;
	ld.global.u64 	%rd210, [%rd348];
	or.b64  	%rd349, %rd579, %rd210;
	and.b64  	%rd350, %rd349, -4294967296;
	setp.ne.s64 	%p17, %rd350, 0;
	@%p17 bra 	$L__BB104_91;
	cvt.u32.u64 	%r103, %rd210;
	cvt.u32.u64 	%r104, %rd579;
	div.u32 	%r105, %r104, %r103;
	mul.lo.s32 	%r106, %r105, %r103;
	sub.s32 	%r107, %r104, %r106;
	cvt.u64.u32 	%rd581, %r105;
	cvt.u64.u32 	%rd582, %r107;
	bra.uni 	$L__BB104_92;
$L__BB104_91:
	div.s64 	%rd581, %rd579, %rd210;
	mul.lo.s64 	%rd351, %rd581, %rd210;
	sub.s64 	%rd582, %rd579, %rd351;
$L__BB104_92:
	add.s64 	%rd353, %rd1, %rd347;
	ld.global.u64 	%rd354, [%rd353];
	mad.lo.s64 	%rd217, %rd354, %rd582, %rd209;
	add.s32 	%r42, %r213, -2;
	mul.wide.u32 	%rd355, %r42, 8;
	add.s64 	%rd356, %rd2, %rd355;
	ld.global.u64 	%rd218, [%rd356];
	or.b64  	%rd357, %rd581, %rd218;
	and.b64  	%rd358, %rd357, -4294967296;
	setp.ne.s64 	%p18, %rd358, 0;
	@%p18 bra 	$L__BB104_94;
	cvt.u32.u64 	%r108, %rd218;
	cvt.u32.u64 	%r109, %rd581;
	div.u32 	%r110, %r109, %r108;
	mul.lo.s32 	%r111, %r110, %r108;
	sub.s32 	%r112, %r109, %r111;
	cvt.u64.u32 	%rd583, %r110;
	cvt.u64.u32 	%rd584, %r112;
	bra.uni 	$L__BB104_95;
$L__BB104_94:
	div.s64 	%rd583, %rd581, %rd218;
	mul.lo.s64 	%rd359, %rd583, %rd218;
	sub.s64 	%rd584, %rd581, %rd359;
$L__BB104_95:
	add.s64 	%rd361, %rd1, %rd355;
	ld.global.u64 	%rd362, [%rd361];
	mad.lo.s64 	%rd225, %rd362, %rd584, %rd217;
	add.s32 	%r43, %r213, -3;
	mul.wide.u32 	%rd363, %r43, 8;
	add.s64 	%rd364, %rd2, %rd363;
	ld.global.u64 	%rd226, [%rd364];
	or.b64  	%rd365, %rd583, %rd226;
	and.b64  	%rd366, %rd365, -4294967296;
	setp.ne.s64 	%p19, %rd366, 0;
	@%p19 bra 	$L__BB104_97;
	cvt.u32.u64 	%r113, %rd226;
	cvt.u32.u64 	%r114, %rd583;
	div.u32 	%r115, %r114, %r113;
	mul.lo.s32 	%r116, %r115, %r113;
	sub.s32 	%r117, %r114, %r116;
	cvt.u64.u32 	%rd589, %r115;
	cvt.u64.u32 	%rd586, %r117;
	bra.uni 	$L__BB104_98;
$L__BB104_97:
	div.s64 	%rd589, %rd583, %rd226;
	mul.lo.s64 	%rd367, %rd589, %rd226;
	sub.s64 	%rd586, %rd583, %rd367;
$L__BB104_98:
	add.s64 	%rd369, %rd1, %rd363;
	ld.global.u64 	%rd370, [%rd369];
	mad.lo.s64 	%rd371, %rd370, %rd586, %rd225;
	shl.b64 	%rd372, %rd371, 3;
	add.s64 	%rd598, %rd598, %rd372;
	add.s32 	%r213, %r213, -4;
$L__BB104_99:
	setp.eq.s32 	%p20, %r40, 0;
	@%p20 bra 	$L__BB104_113;
	setp.eq.s32 	%p21, %r40, 1;
	@%p21 bra 	$L__BB104_108;
	mul.wide.u32 	%rd374, %r213, 8;
	add.s64 	%rd375, %rd2, %rd374;
	ld.global.u64 	%rd237, [%rd375];
	or.b64  	%rd376, %rd589, %rd237;
	and.b64  	%rd377, %rd376, -4294967296;
	setp.ne.s64 	%p22, %rd377, 0;
	@%p22 bra 	$L__BB104_103;
	cvt.u32.u64 	%r118, %rd237;
	cvt.u32.u64 	%r119, %rd589;
	div.u32 	%r120, %r119, %r118;
	mul.lo.s32 	%r121, %r120, %r118;
	sub.s32 	%r122, %r119, %r121;
	cvt.u64.u32 	%rd590, %r120;
	cvt.u64.u32 	%rd591, %r122;
	bra.uni 	$L__BB104_104;
$L__BB104_103:
	div.s64 	%rd590, %rd589, %rd237;
	mul.lo.s64 	%rd378, %rd590, %rd237;
	sub.s64 	%rd591, %rd589, %rd378;
$L__BB104_104:
	add.s64 	%rd380, %rd1, %rd374;
	ld.global.u64 	%rd381, [%rd380];
	mul.lo.s64 	%rd244, %rd381, %rd591;
	add.s32 	%r46, %r213, -1;
	mul.wide.u32 	%rd382, %r46, 8;
	add.s64 	%rd383, %rd2, %rd382;
	ld.global.u64 	%rd245, [%rd383];
	or.b64  	%rd384, %rd590, %rd245;
	and.b64  	%rd385, %rd384, -4294967296;
	setp.ne.s64 	%p23, %rd385, 0;
	@%p23 bra 	$L__BB104_106;
	cvt.u32.u64 	%r123, %rd245;
	cvt.u32.u64 	%r124, %rd590;
	div.u32 	%r125, %r124, %r123;
	mul.lo.s32 	%r126, %r125, %r123;
	sub.s32 	%r127, %r124, %r126;
	cvt.u64.u32 	%rd589, %r125;
	cvt.u64.u32 	%rd593, %r127;
	bra.uni 	$L__BB104_107;
$L__BB104_106:
	div.s64 	%rd589, %rd590, %rd245;
	mul.lo.s64 	%rd386, %rd589, %rd245;
	sub.s64 	%rd593, %rd590, %rd386;
$L__BB104_107:
	add.s64 	%rd388, %rd1, %rd382;
	ld.global.u64 	%rd389, [%rd388];
	mad.lo.s64 	%rd390, %rd389, %rd593, %rd244;
	shl.b64 	%rd391, %rd390, 3;
	add.s64 	%rd598, %rd598, %rd391;
	add.s32 	%r213, %r213, -2;
$L__BB104_108:
	and.b32  	%r128, %r22, 1;
	setp.eq.b32 	%p24, %r128, 1;
	not.pred 	%p25, %p24;
	@%p25 bra 	$L__BB104_113;
	mul.wide.u32 	%rd392, %r213, 8;
	add.s64 	%rd393, %rd2, %rd392;
	ld.global.u64 	%rd256, [%rd393];
	or.b64  	%rd394, %rd589, %rd256;
	and.b64  	%rd395, %rd394, -4294967296;
	setp.ne.s64 	%p26, %rd395, 0;
	@%p26 bra 	$L__BB104_111;
	cvt.u32.u64 	%r129, %rd256;
	cvt.u32.u64 	%r130, %rd589;
	rem.u32 	%r131, %r130, %r129;
	cvt.u64.u32 	%rd597, %r131;
	bra.uni 	$L__BB104_112;
$L__BB104_111:
	rem.s64 	%rd597, %rd589, %rd256;
$L__BB104_112:
	add.s64 	%rd397, %rd1, %rd392;
	ld.global.u64 	%rd398, [%rd397];
	mul.lo.s64 	%rd399, %rd398, %rd597;
	shl.b64 	%rd400, %rd399, 3;
	add.s64 	%rd598, %rd598, %rd400;
$L__BB104_113:
	ld.global.u64 	%rd401, [%rd598];
	st.shared.u64 	[%r5], %rd401;
$L__BB104_114:
	bar.sync 	0;
	setp.lt.u32 	%p48, %r215, 66;
	@%p48 bra 	$L__BB104_118;
$L__BB104_115:
	shr.u32 	%r50, %r215, 1;
	setp.ge.u32 	%p49, %r1, %r50;
	@%p49 bra 	$L__BB104_117;
	ld.shared.u64 	%rd485, [%r5];
	shl.b32 	%r203, %r50, 3;
	add.s32 	%r204, %r5, %r203;
	ld.shared.u64 	%rd486, [%r204];
	mul.lo.s64 	%rd487, %rd486, %rd485;
	st.shared.u64 	[%r5], %rd487;
$L__BB104_117:
	bar.sync 	0;
	setp.gt.u32 	%p50, %r215, 131;
	mov.u32 	%r215, %r50;
	@%p50 bra 	$L__BB104_115;
$L__BB104_118:
	setp.gt.u32 	%p51, %r1, 31;
	@%p51 bra 	$L__BB104_121;
	ld.volatile.shared.u64 	%rd488, [%r5];
	ld.volatile.shared.u64 	%rd489, [%r5+256];
	mul.lo.s64 	%rd490, %rd489, %rd488;
	st.volatile.shared.u64 	[%r5], %rd490;
	ld.volatile.shared.u64 	%rd491, [%r5];
	ld.volatile.shared.u64 	%rd492, [%r5+128];
	mul.lo.s64 	%rd493, %rd492, %rd491;
	st.volatile.shared.u64 	[%r5], %rd493;
	ld.volatile.shared.u64 	%rd494, [%r5];
	ld.volatile.shared.u64 	%rd495, [%r5+64];
	mul.lo.s64 	%rd496, %rd495, %rd494;
	st.volatile.shared.u64 	[%r5], %rd496;
	ld.volatile.shared.u64 	%rd497, [%r5];
	ld.volatile.shared.u64 	%rd498, [%r5+32];
	mul.lo.s64 	%rd499, %rd498, %rd497;
	st.volatile.shared.u64 	[%r5], %rd499;
	ld.volatile.shared.u64 	%rd500, [%r5];
	ld.volatile.shared.u64 	%rd501, [%r5+16];
	mul.lo.s64 	%rd502, %rd501, %rd500;
	st.volatile.shared.u64 	[%r5], %rd502;
	ld.volatile.shared.u64 	%rd503, [%r5];
	ld.volatile.shared.u64 	%rd504, [%r5+8];
	mul.lo.s64 	%rd505, %rd504, %rd503;
	st.volatile.shared.u64 	[%r5], %rd505;
	setp.ne.s32 	%p52, %r1, 0;
	@%p52 bra 	$L__BB104_121;
	ld.param.u64 	%rd513, [contiguous_nanprod2_i64_param_0];
	ld.shared.u64 	%rd506, [nanprodsdata_i64];
	cvt.u64.u32 	%rd507, %r2;
	mov.u32 	%r205, %ctaid.y;
	cvt.u64.u32 	%rd508, %r205;
	mad.lo.s64 	%rd509, %rd265, %rd508, %rd507;
	cvta.to.global.u64 	%rd510, %rd513;
	shl.b64 	%rd511, %rd509, 3;
	add.s64 	%rd512, %rd510, %rd511;
	st.global.u64 	[%rd512], %rd506;
$L__BB104_121:
	ret;

}
	// .globl	contiguous_nanprod22_i64
.visible .entry contiguous_nanprod22_i64(
	.param .u64 .ptr .align 1 contiguous_nanprod22_i64_param_0,
	.param .u64 .ptr .align 1 contiguous_nanprod22_i64_param_1,
	.param .u64 contiguous_nanprod22_i64_param_2,
	.param .u64 contiguous_nanprod22_i64_param_3
)
{
	.reg .pred 	%p<8>;
	.reg .b32 	%r<19>;
	.reg .b64 	%rd<54>;

	ld.param.u64 	%rd4, [contiguous_nanprod22_i64_param_0];
	ld.param.u64 	%rd7, [contiguous_nanprod22_i64_param_1];
	ld.param.u64 	%rd5, [contiguous_nanprod22_i64_param_2];
	ld.param.u64 	%rd6, [contiguous_nanprod22_i64_param_3];
	cvta.to.global.u64 	%rd1, %rd7;
	mov.u32 	%r1, %tid.x;
	mov.u32 	%r2, %ctaid.x;
	mov.u32 	%r18, %ntid.x;
	mul.lo.s32 	%r8, %r2, %r18;
	shl.b32 	%r9, %r8, 1;
	add.s32 	%r4, %r9, %r1;
	shl.b32 	%r10, %r1, 3;
	mov.u32 	%r11, nanprodsdata_i64;
	add.s32 	%r5, %r11, %r10;
	mov.b64 	%rd8, 1;
	st.shared.u64 	[%r5], %rd8;
	add.s32 	%r12, %r4, %r18;
	cvt.u64.u32 	%rd2, %r12;
	setp.le.u64 	%p1, %rd5, %rd2;
	@%p1 bra 	$L__BB105_2;
	cvt.u64.u32 	%rd14, %r4;
	mov.u32 	%r14, %ctaid.y;
	cvt.u64.u32 	%rd15, %r14;
	mul.lo.s64 	%rd16, %rd5, %rd15;
	add.s64 	%rd17, %rd16, %rd14;
	shl.b64 	%rd18, %rd17, 3;
	add.s64 	%rd19, %rd1, %rd18;
	ld.global.u64 	%rd20, [%rd19];
	add.s64 	%rd21, %rd16, %rd2;
	shl.b64 	%rd22, %rd21, 3;
	add.s64 	%rd23, %rd1, %rd22;
	ld.global.u64 	%rd24, [%rd23];
	mul.lo.s64 	%rd25, %rd24, %rd20;
	st.shared.u64 	[%r5], %rd25;
	bra.uni 	$L__BB105_4;
$L__BB105_2:
	cvt.u64.u32 	%rd3, %r4;
	setp.le.u64 	%p2, %rd5, %rd3;
	@%p2 bra 	$L__BB105_4;
	mov.u32 	%r13, %ctaid.y;
	cvt.u64.u32 	%rd9, %r13;
	mad.lo.s64 	%rd10, %rd5, %rd9, %rd3;
	shl.b64 	%rd11, %rd10, 3;
	add.s64 	%rd12, %rd1, %rd11;
	ld.global.u64 	%rd13, [%rd12];
	st.shared.u64 	[%r5], %rd13;
$L__BB105_4:
	bar.sync 	0;
	setp.lt.u32 	%p3, %r18, 66;
	@%p3 bra 	$L__BB105_8;
$L__BB105_5:
	shr.u32 	%r7, %r18, 1;
	setp.ge.u32 	%p4, %r1, %r7;
	@%p4 bra 	$L__BB105_7;
	ld.shared.u64 	%rd26, [%r5];
	shl.b32 	%r15, %r7, 3;
	add.s32 	%r16, %r5, %r15;
	ld.shared.u64 	%rd27, [%r16];
	mul.lo.s64 	%rd28, %rd27, %rd26;
	st.shared.u64 	[%r5], %rd28;
$L__BB105_7:
	bar.sync 	0;
	setp.gt.u32 	%p5, %r18, 131;
	mov.u32 	%r18, %r7;
	@%p5 bra 	$L__BB105_5;
$L__BB105_8:
	setp.gt.u32 	%p6, %r1, 31;
	@%p6 bra 	$L__BB105_11;
	ld.volatile.shared.u64 	%rd29, [%r5];
	ld.volatile.shared.u64 	%rd30, [%r5+256];
	mul.lo.s64 	%rd31, %rd30, %rd29;
	st.volatile.shared.u64 	[%r5], %rd31;
	ld.volatile.shared.u64 	%rd32, [%r5];
	ld.volatile.shared.u64 	%rd33, [%r5+128];
	mul.lo.s64 	%rd34, %rd33, %rd32;
	st.volatile.shared.u64 	[%r5], %rd34;
	ld.volatile.shared.u64 	%rd35, [%r5];
	ld.volatile.shared.u64 	%rd36, [%r5+64];
	mul.lo.s64 	%rd37, %rd36, %rd35;
	st.volatile.shared.u64 	[%r5], %rd37;
	ld.volatile.shared.u64 	%rd38, [%r5];
	ld.volatile.shared.u64 	%rd39, [%r5+32];
	mul.lo.s64 	%rd40, %rd39, %rd38;
	st.volatile.shared.u64 	[%r5], %rd40;
	ld.volatile.shared.u64 	%rd41, [%r5];
	ld.volatile.shared.u64 	%rd42, [%r5+16];
	mul.lo.s64 	%rd43, %rd42, %rd41;
	st.volatile.shared.u64 	[%r5], %rd43;
	ld.volatile.shared.u64 	%rd44, [%r5];
	ld.volatile.shared.u64 	%rd45, [%r5+8];
	mul.lo.s64 	%rd46, %rd45, %rd44;
	st.volatile.shared.u64 	[%r5], %rd46;
	setp.ne.s32 	%p7, %r1, 0;
	@%p7 bra 	$L__BB105_11;
	ld.shared.u64 	%rd47, [nanprodsdata_i64];
	cvt.u64.u32 	%rd48, %r2;
	mov.u32 	%r17, %ctaid.y;
	cvt.u64.u32 	%rd49, %r17;
	mad.lo.s64 	%rd50, %rd6, %rd49, %rd48;
	cvta.to.global.u64 	%rd51, %rd4;
	shl.b64 	%rd52, %rd50, 3;
	add.s64 	%rd53, %rd51, %rd52;
	st.global.u64 	[%rd53], %rd47;
$L__BB105_11:
	ret;

}
	// .globl	contiguous_nanprod3_i64
.visible .entry contiguous_nanprod3_i64(
	.param .u64 .ptr .align 1 contiguous_nanprod3_i64_param_0,
	.param .u64 .ptr .align 1 contiguous_nanprod3_i64_param_1,
	.param .u64 .ptr .align 1 contiguous_nanprod3_i64_param_2,
	.param .u64 .ptr .align 1 contiguous_nanprod3_i64_param_3,
	.param .u64 contiguous_nanprod3_i64_param_4,
	.param .u64 contiguous_nanprod3_i64_param_5,
	.param .u64 contiguous_nanprod3_i64_param_6
)
{
	.reg .pred 	%p<38>;
	.reg .b32 	%r<204>;
	.reg .b64 	%rd<363>;

	ld.param.u64 	%rd159, [contiguous_nanprod3_i64_param_0];
	ld.param.u64 	%rd160, [contiguous_nanprod3_i64_param_1];
	ld.param.u64 	%rd163, [contiguous_nanprod3_i64_param_2];
	ld.param.u64 	%rd164, [contiguous_nanprod3_i64_param_3];
	ld.param.u64 	%rd161, [contiguous_nanprod3_i64_param_4];
	ld.param.u64 	%rd162, [contiguous_nanprod3_i64_param_5];
	ld.param.u64 	%rd165, [contiguous_nanprod3_i64_param_6];
	cvta.to.global.u64 	%rd1, %rd164;
	cvta.to.global.u64 	%rd2, %rd163;
	mov.u32 	%r1, %tid.y;
	mov.u32 	%r2, %ntid.x;
	mov.u32 	%r3, %tid.x;
	mad.lo.s32 	%r64, %r1, %r2, %r3;
	mov.u32 	%r65, %ctaid.x;
	mad.lo.s32 	%r66, %r65, %r2, %r3;
	mov.u32 	%r4, %ctaid.y;
	mov.u32 	%r5, %ntid.y;
	mad.lo.s32 	%r67, %r4, %r5, %r1;
	shl.b32 	%r68, %r64, 3;
	mov.u32 	%r69, nanprodsdata_i64;
	add.s32 	%r7, %r69, %r68;
	mov.b64 	%rd167, 1;
	st.shared.u64 	[%r7], %rd167;
	cvt.u64.u32 	%rd3, %r66;
	setp.le.u64 	%p1, %rd162, %rd3;
	cvt.u64.u32 	%rd168, %r67;
	setp.le.u64 	%p2, %rd165, %rd168;
	or.pred  	%p3, %p1, %p2;
	@%p3 bra 	$L__BB106_76;
	cvt.u32.u64 	%r70, %rd3;
	cvt.u32.u64 	%r71, %rd162;
	mad.lo.s32 	%r194, %r67, %r71, %r70;
	cvt.u32.u64 	%r9, %rd161;
	add.s32 	%r193, %r9, -1;
	setp.lt.s32 	%p4, %r193, 0;
	mov.b64 	%rd353, 0;
	@%p4 bra 	$L__BB106_59;
	setp.lt.u32 	%p5, %r193, 7;
	mov.b64 	%rd353, 0;
	@%p5 bra 	$L__BB106_30;
	add.s32 	%r189, %r9, -4;
	and.b32  	%r72, %r9, -8;
	neg.s32 	%r188, %r72;
	mov.b64 	%rd353, 0;
$L__BB106_4:
	.pragma "nounroll";
	add.s32 	%r16, %r189, 3;
	cvt.u64.u32 	%rd5, %r194;
	mul.wide.u32 	%rd173, %r16, 8;
	add.s64 	%rd174, %rd2, %rd173;
	ld.global.u64 	%rd6, [%rd174];
	and.b64  	%rd175, %rd6, -4294967296;
	setp.ne.s64 	%p6, %rd175, 0;
	@%p6 bra 	$L__BB106_6;
	cvt.u32.u64 	%r73, %rd6;
	cvt.u32.u64 	%r74, %rd5;
	div.u32 	%r75, %r74, %r73;
	mul.lo.s32 	%r76, %r75, %r73;
	sub.s32 	%r77, %r74, %r76;
	cvt.u64.u32 	%rd318, %r75;
	cvt.u64.u32 	%rd319, %r77;
	bra.uni 	$L__BB106_7;
$L__BB106_6:
	div.s64 	%rd318, %rd5, %rd6;
	mul.lo.s64 	%rd176, %rd318, %rd6;
	sub.s64 	%rd319, %rd5, %rd176;
$L__BB106_7:
	mul.wide.u32 	%rd177, %r16, 8;
	add.s64 	%rd178, %rd1, %rd177;
	ld.global.u64 	%rd179, [%rd178];
	mad.lo.s64 	%rd13, %rd179, %rd319, %rd353;
	add.s32 	%r17, %r189, 2;
	and.b64  	%rd14, %rd318, 4294967295;
	mul.wide.u32 	%rd180, %r17, 8;
	add.s64 	%rd181, %rd2, %rd180;
	ld.global.u64 	%rd15, [%rd181];
	and.b64  	%rd182, %rd15, -4294967296;
	setp.ne.s64 	%p7, %rd182, 0;
	@%p7 bra 	$L__BB106_9;
	cvt.u32.u64 	%r78, %rd15;
	cvt.u32.u64 	%r79, %rd14;
	div.u32 	%r80, %r79, %r78;
	mul.lo.s32 	%r81, %r80, %r78;
	sub.s32 	%r82, %r79, %r81;
	cvt.u64.u32 	%rd320, %r80;
	cvt.u64.u32 	%rd321, %r82;
	bra.uni 	$L__BB106_10;
$L__BB106_9:
	div.s64 	%rd320, %rd14, %rd15;
	mul.lo.s64 	%rd183, %rd320, %rd15;
	sub.s64 	%rd321, %rd14, %rd183;
$L__BB106_10:
	mul.wide.u32 	%rd184, %r17, 8;
	add.s64 	%rd185, %rd1, %rd184;
	ld.global.u64 	%rd186, [%rd185];
	mad.lo.s64 	%rd22, %rd186, %rd321, %rd13;
	add.s32 	%r18, %r189, 1;
	and.b64  	%rd23, %rd320, 4294967295;
	mul.wide.u32 	%rd187, %r18, 8;
	add.s64 	%rd188, %rd2, %rd187;
	ld.global.u64 	%rd24, [%rd188];
	and.b64  	%rd189, %rd24, -4294967296;
	setp.ne.s64 	%p8, %rd189, 0;
	@%p8 bra 	$L__BB106_12;
	cvt.u32.u64 	%r83, %rd24;
	cvt.u32.u64 	%r84, %rd23;
	div.u32 	%r85, %r84, %r83;
	mul.lo.s32 	%r86, %r85, %r83;
	sub.s32 	%r87, %r84, %r86;
	cvt.u64.u32 	%rd322, %r85;
	cvt.u64.u32 	%rd323, %r87;
	bra.uni 	$L__BB106_13;
$L__BB106_12:
	div.s64 	%rd322, %rd23, %rd24;
	mul.lo.s64 	%rd190, %rd322, %rd24;
	sub.s64 	%rd323, %rd23, %rd190;
$L__BB106_13:
	mul.wide.u32 	%rd191, %r18, 8;
	add.s64 	%rd192, %rd1, %rd191;
	ld.global.u64 	%rd193, [%rd192];
	mad.lo.s64 	%rd31, %rd193, %rd323, %rd22;
	and.b64  	%rd32, %rd322, 4294967295;
	mul.wide.u32 	%rd194, %r189, 8;
	add.s64 	%rd195, %rd2, %rd194;
	ld.global.u64 	%rd33, [%rd195];
	and.b64  	%rd196, %rd33, -4294967296;
	setp.ne.s64 	%p9, %rd196, 0;
	@%p9 bra 	$L__BB106_15;
	cvt.u32.u64 	%r88, %rd33;
	cvt.u32.u64 	%r89, %rd32;
	div.u32 	%r90, %r89, %r88;
	mul.lo.s32 	%r91, %r90, %r88;
	sub.s32 	%r92, %r89, %r91;
	cvt.u64.u32 	%rd324, %r90;
	cvt.u64.u32 	%rd325, %r92;
	bra.uni 	$L__BB106_16;
$L__BB106_15:
	div.s64 	%rd324, %rd32, %rd33;
	mul.lo.s64 	%rd197, %rd324, %rd33;
	sub.s64 	%rd325, %rd32, %rd197;
$L__BB106_16:
	mul.wide.u32 	%rd198, %r189, 8;
	add.s64 	%rd199, %rd1, %rd198;
	ld.global.u64 	%rd200, [%rd199];
	mad.lo.s64 	%rd40, %rd200, %rd325, %rd31;
	add.s32 	%r19, %r189, -1;
	and.b64  	%rd41, %rd324, 4294967295;
	mul.wide.u32 	%rd201, %r19, 8;
	add.s64 	%rd202, %rd2, %rd201;
	ld.global.u64 	%rd42, [%rd202];
	and.b64  	%rd203, %rd42, -4294967296;
	setp.ne.s64 	%p10, %rd203, 0;
	@%p10 bra 	$L__BB106_18;
	cvt.u32.u64 	%r93, %rd42;
	cvt.u32.u64 	%r94, %rd41;
	div.u32 	%r95, %r94, %r93;
	mul.lo.s32 	%r96, %r95, %r93;
	sub.s32 	%r97, %r94, %r96;
	cvt.u64.u32 	%rd326, %r95;
	cvt.u64.u32 	%rd327, %r97;
	bra.uni 	$L__BB106_19;
$L__BB106_18:
	div.s64 	%rd326, %rd41, %rd42;
	mul.lo.s64 	%rd204, %rd326, %rd42;
	sub.s64 	%rd327, %rd41, %rd204;
$L__BB106_19:
	mul.wide.u32 	%rd205, %r19, 8;
	add.s64 	%rd206, %rd1, %rd205;
	ld.global.u64 	%rd207, [%rd206];
	mad.lo.s64 	%rd49, %rd207, %rd327, %rd40;
	add.s32 	%r20, %r189, -2;
	and.b64  	%rd50, %rd326, 4294967295;
	mul.wide.u32 	%rd208, %r20, 8;
	add.s64 	%rd209, %rd2, %rd208;
	ld.global.u64 	%rd51, [%rd209];
	and.b64  	%rd210, %rd51, -4294967296;
	setp.ne.s64 	%p11, %rd210, 0;
	@%p11 bra 	$L__BB106_21;
	cvt.u32.u64 	%r98, %rd51;
	cvt.u32.u64 	%r99, %rd50;
	div.u32 	%r100, %r99, %r98;
	mul.lo.s32 	%r101, %r100, %r98;
	sub.s32 	%r102, %r99, %r101;
	cvt.u64.u32 	%rd328, %r100;
	cvt.u64.u32 	%rd329, %r102;
	bra.uni 	$L__BB106_22;
$L__BB106_21:
	div.s64 	%rd328, %rd50, %rd51;
	mul.lo.s64 	%rd211, %rd328, %rd51;
	sub.s64 	%rd329, %rd50, %rd211;
$L__BB106_22:
	mul.wide.u32 	%rd212, %r20, 8;
	add.s64 	%rd213, %rd1, %rd212;
	ld.global.u64 	%rd214, [%rd213];
	mad.lo.s64 	%rd58, %rd214, %rd329, %rd49;
	add.s32 	%r21, %r189, -3;
	and.b64  	%rd59, %rd328, 4294967295;
	mul.wide.u32 	%rd215, %r21, 8;
	add.s64 	%rd216, %rd2, %rd215;
	ld.global.u64 	%rd60, [%rd216];
	and.b64  	%rd217, %rd60, -4294967296;
	setp.ne.s64 	%p12, %rd217, 0;
	@%p12 bra 	$L__BB106_24;
	cvt.u32.u64 	%r103, %rd60;
	cvt.u32.u64 	%r104, %rd59;
	div.u32 	%r105, %r104, %r103;
	mul.lo.s32 	%r106, %r105, %r103;
	sub.s32 	%r107, %r104, %r106;
	cvt.u64.u32 	%rd330, %r105;
	cvt.u64.u32 	%rd331, %r107;
	bra.uni 	$L__BB106_25;
$L__BB106_24:
	div.s64 	%rd330, %rd59, %rd60;
	mul.lo.s64 	%rd218, %rd330, %rd60;
	sub.s64 	%rd331, %rd59, %rd218;
$L__BB106_25:
	mul.wide.u32 	%rd219, %r21, 8;
	add.s64 	%rd220, %rd1, %rd219;
	ld.global.u64 	%rd221, [%rd220];
	mad.lo.s64 	%rd67, %rd221, %rd331, %rd58;
	and.b64  	%rd68, %rd330, 4294967295;
	add.s32 	%r108, %r189, -4;
	mul.wide.u32 	%rd222, %r108, 8;
	add.s64 	%rd223, %rd2, %rd222;
	ld.global.u64 	%rd69, [%rd223];
	and.b64  	%rd224, %rd69, -4294967296;
	setp.ne.s64 	%p13, %rd224, 0;
	@%p13 bra 	$L__BB106_27;
	cvt.u32.u64 	%r109, %rd69;
	cvt.u32.u64 	%r110, %rd68;
	div.u32 	%r111, %r110, %r109;
	mul.lo.s32 	%r112, %r111, %r109;
	sub.s32 	%r113, %r110, %r112;
	cvt.u64.u32 	%rd332, %r111;
	cvt.u64.u32 	%rd333, %r113;
	bra.uni 	$L__BB106_28;
$L__BB106_27:
	div.s64 	%rd332, %rd68, %rd69;
	mul.lo.s64 	%rd225, %rd332, %rd69;
	sub.s64 	%rd333, %rd68, %rd225;
$L__BB106_28:
	mul.wide.u32 	%rd226, %r108, 8;
	add.s64 	%rd227, %rd1, %rd226;
	ld.global.u64 	%rd228, [%rd227];
	mad.lo.s64 	%rd353, %rd228, %rd333, %rd67;
	cvt.u32.u64 	%r194, %rd332;
	add.s32 	%r189, %r189, -8;
	add.s32 	%r188, %r188, 8;
	setp.ne.s32 	%p14, %r188, 0;
	@%p14 bra 	$L__BB106_4;
	add.s32 	%r193, %r189, 3;
$L__BB106_30:
	and.b32  	%r28, %r9, 7;
	setp.eq.s32 	%p15, %r28, 0;
	@%p15 bra 	$L__BB106_59;
	and.b32  	%r29, %r9, 3;
	setp.lt.u32 	%p16, %r28, 4;
	@%p16 bra 	$L__BB106_45;
	cvt.u64.u32 	%rd79, %r194;
	mul.wide.u32 	%rd230, %r193, 8;
	add.s64 	%rd231, %rd2, %rd230;
	ld.global.u64 	%rd80, [%rd231];
	and.b64  	%rd232, %rd80, -4294967296;
	setp.ne.s64 	%p17, %rd232, 0;
	@%p17 bra 	$L__BB106_34;
	cvt.u32.u64 	%r115, %rd80;
	cvt.u32.u64 	%r116, %rd79;
	div.u32 	%r117, %r116, %r115;
	mul.lo.s32 	%r118, %r117, %r115;
	sub.s32 	%r119, %r116, %r118;
	cvt.u64.u32 	%rd336, %r117;
	cvt.u64.u32 	%rd337, %r119;
	bra.uni 	$L__BB106_35;
$L__BB106_34:
	div.s64 	%rd336, %rd79, %rd80;
	mul.lo.s64 	%rd233, %rd336, %rd80;
	sub.s64 	%rd337, %rd79, %rd233;
$L__BB106_35:
	mul.wide.u32 	%rd234, %r193, 8;
	add.s64 	%rd235, %rd1, %rd234;
	ld.global.u64 	%rd236, [%rd235];
	mad.lo.s64 	%rd87, %rd236, %rd337, %rd353;
	add.s32 	%r30, %r193, -1;
	and.b64  	%rd88, %rd336, 4294967295;
	mul.wide.u32 	%rd237, %r30, 8;
	add.s64 	%rd238, %rd2, %rd237;
	ld.global.u64 	%rd89, [%rd238];
	and.b64  	%rd239, %rd89, -4294967296;
	setp.ne.s64 	%p18, %rd239, 0;
	@%p18 bra 	$L__BB106_37;
	cvt.u32.u64 	%r120, %rd89;
	cvt.u32.u64 	%r121, %rd88;
	div.u32 	%r122, %r121, %r120;
	mul.lo.s32 	%r123, %r122, %r120;
	sub.s32 	%r124, %r121, %r123;
	cvt.u64.u32 	%rd338, %r122;
	cvt.u64.u32 	%rd339, %r124;
	bra.uni 	$L__BB106_38;
$L__BB106_37:
	div.s64 	%rd338, %rd88, %rd89;
	mul.lo.s64 	%rd240, %rd338, %rd89;
	sub.s64 	%rd339, %rd88, %rd240;
$L__BB106_38:
	mul.wide.u32 	%rd241, %r30, 8;
	add.s64 	%rd242, %rd1, %rd241;
	ld.global.u64 	%rd243, [%rd242];
	mad.lo.s64 	%rd96, %rd243, %rd339, %rd87;
	add.s32 	%r31, %r193, -2;
	and.b64  	%rd97, %rd338, 4294967295;
	mul.wide.u32 	%rd244, %r31, 8;
	add.s64 	%rd245, %rd2, %rd244;
	ld.global.u64 	%rd98, [%rd245];
	and.b64  	%rd246, %rd98, -4294967296;
	setp.ne.s64 	%p19, %rd246, 0;
	@%p19 bra 	$L__BB106_40;
	cvt.u32.u64 	%r125, %rd98;
	cvt.u32.u64 	%r126, %rd97;
	div.u32 	%r127, %r126, %r125;
	mul.lo.s32 	%r128, %r127, %r125;
	sub.s32 	%r129, %r126, %r128;
	cvt.u64.u32 	%rd340, %r127;
	cvt.u64.u32 	%rd341, %r129;
	bra.uni 	$L__BB106_41;
$L__BB106_40:
	div.s64 	%rd340, %rd97, %rd98;
	mul.lo.s64 	%rd247, %rd340, %rd98;
	sub.s64 	%rd341, %rd97, %rd247;
$L__BB106_41:
	mul.wide.u32 	%rd248, %r31, 8;
	add.s64 	%rd249, %rd1, %rd248;
	ld.global.u64 	%rd250, [%rd249];
	mad.lo.s64 	%rd105, %rd250, %rd341, %rd96;
	add.s32 	%r32, %r193, -3;
	and.b64  	%rd106, %rd340, 4294967295;
	mul.wide.u32 	%rd251, %r32, 8;
	add.s64 	%rd252, %rd2, %rd251;
	ld.global.u64 	%rd107, [%rd252];
	and.b64  	%rd253, %rd107, -4294967296;
	setp.ne.s64 	%p20, %rd253, 0;
	@%p20 bra 	$L__BB106_43;
	cvt.u32.u64 	%r130, %rd107;
	cvt.u32.u64 	%r131, %rd106;
	div.u32 	%r132, %r131, %r130;
	mul.lo.s32 	%r133, %r132, %r130;
	sub.s32 	%r134, %r131, %r133;
	cvt.u64.u32 	%rd342, %r132;
	cvt.u64.u32 	%rd343, %r134;
	bra.uni 	$L__BB106_44;
$L__BB106_43:
	div.s64 	%rd342, %rd106, %rd107;
	mul.lo.s64 	%rd254, %rd342, %rd107;
	sub.s64 	%rd343, %rd106, %rd254;
$L__BB106_44:
	mul.wide.u32 	%rd255, %r32, 8;
	add.s64 	%rd256, %rd1, %rd255;
	ld.global.u64 	%rd257, [%rd256];
	mad.lo.s64 	%rd353, %rd257, %rd343, %rd105;
	cvt.u32.u64 	%r194, %rd342;
	add.s32 	%r193, %r193, -4;
$L__BB106_45:
	setp.eq.s32 	%p21, %r29, 0;
	@%p21 bra 	$L__BB106_59;
	setp.eq.s32 	%p22, %r29, 1;
	@%p22 bra 	$L__BB106_54;
	cvt.u64.u32 	%rd117, %r194;
	mul.wide.u32 	%rd259, %r193, 8;
	add.s64 	%rd260, %rd2, %rd259;
	ld.global.u64 	%rd118, [%rd260];
	and.b64  	%rd261, %rd118, -4294967296;
	setp.ne.s64 	%p23, %rd261, 0;
	@%p23 bra 	$L__BB106_49;
	cvt.u32.u64 	%r135, %rd118;
	cvt.u32.u64 	%r136, %rd117;
	div.u32 	%r137, %r136, %r135;
	mul.lo.s32 	%r138, %r137, %r135;
	sub.s32 	%r139, %r136, %r138;
	cvt.u64.u32 	%rd346, %r137;
	cvt.u64.u32 	%rd347, %r139;
	bra.uni 	$L__BB106_50;
$L__BB106_49:
	div.s64 	%rd346, %rd117, %rd118;
	mul.lo.s64 	%rd262, %rd346, %rd118;
	sub.s64 	%rd347, %rd117, %rd262;
$L__BB106_50:
	add.s64 	%rd264, %rd1, %rd259;
	ld.global.u64 	%rd265, [%rd264];
	mad.lo.s64 	%rd125, %rd265, %rd347, %rd353;
	add.s32 	%r37, %r193, -1;
	and.b64  	%rd126, %rd346, 4294967295;
	mul.wide.u32 	%rd266, %r37, 8;
	add.s64 	%rd267, %rd2, %rd266;
	ld.global.u64 	%rd127, [%rd267];
	and.b64  	%rd268, %rd127, -4294967296;
	setp.ne.s64 	%p24, %rd268, 0;
	@%p24 bra 	$L__BB106_52;
	cvt.u32.u64 	%r140, %rd127;
	cvt.u32.u64 	%r141, %rd126;
	div.u32 	%r142, %r141, %r140;
	mul.lo.s32 	%r143, %r142, %r140;
	sub.s32 	%r144, %r141, %r143;
	cvt.u64.u32 	%rd348, %r142;
	cvt.u64.u32 	%rd349, %r144;
	bra.uni 	$L__BB106_53;
$L__BB106_52:
	div.s64 	%rd348, %rd126, %rd127;
	mul.lo.s64 	%rd269, %rd348, %rd127;
	sub.s64 	%rd349, %rd126, %rd269;
$L__BB106_53:
	add.s64 	%rd271, %rd1, %rd266;
	ld.global.u64 	%rd272, [%rd271];
	mad.lo.s64 	%rd353, %rd272, %rd349, %rd125;
	cvt.u32.u64 	%r194, %rd348;
	add.s32 	%r193, %r193, -2;
$L__BB106_54:
	and.b32  	%r145, %r9, 1;
	setp.eq.b32 	%p25, %r145, 1;
	not.pred 	%p26, %p25;
	@%p26 bra 	$L__BB106_59;
	cvt.u64.u32 	%rd137, %r194;
	mul.wide.u32 	%rd273, %r193, 8;
	add.s64 	%rd274, %rd2, %rd273;
	ld.global.u64 	%rd138, [%rd274];
	and.b64  	%rd275, %rd138, -4294967296;
	setp.ne.s64 	%p27, %rd275, 0;
	@%p27 bra 	$L__BB106_57;
	cvt.u32.u64 	%r146, %rd138;
	cvt.u32.u64 	%r147, %rd137;
	rem.u32 	%r148, %r147, %r146;
	cvt.u64.u32 	%rd352, %r148;
	bra.uni 	$L__BB106_58;
$L__BB106_57:
	rem.s64 	%rd352, %rd137, %rd138;
$L__BB106_58:
	add.s64 	%rd277, %rd1, %rd273;
	ld.global.u64 	%rd278, [%rd277];
	mad.lo.s64 	%rd353, %rd278, %rd352, %rd353;
$L__BB106_59:
	cvta.to.global.u64 	%rd279, %rd160;
	shl.b64 	%rd280, %rd353, 3;
	add.s64 	%rd281, %rd279, %rd280;
	ld.global.u64 	%rd282, [%rd281];
	st.shared.u64 	[%r7], %rd282;
	bar.sync 	0;
	setp.ne.s32 	%p28, %r1, 0;
	@%p28 bra 	$L__BB106_76;
	setp.gt.u32 	%p29, %r5, 1;
	@%p29 bra 	$L__BB106_62;
	shl.b32 	%r149, %r3, 3;
	mov.u32 	%r150, nanprodsdata_i64;
	add.s32 	%r151, %r150, %r149;
	ld.shared.u64 	%rd361, [%r151];
	bra.uni 	$L__BB106_75;
$L__BB106_62:
	shl.b32 	%r153, %r3, 3;
	mov.u32 	%r154, nanprodsdata_i64;
	add.s32 	%r42, %r154, %r153;
	ld.shared.u64 	%rd361, [%r42];
	add.s32 	%r43, %r5, -1;
	add.s32 	%r155, %r5, -2;
	and.b32  	%r44, %r43, 7;
	setp.lt.u32 	%p30, %r155, 7;
	mov.b32 	%r202, 1;
	@%p30 bra 	$L__BB106_66;
	and.b32  	%r158, %r43, -8;
	neg.s32 	%r199, %r158;
	shl.b32 	%r46, %r2, 3;
	add.s32 	%r160, %r153, %r46;
	add.s32 	%r197, %r154, %r160;
	shl.b32 	%r48, %r2, 6;
	mov.b32 	%r200, 1;
	mov.b32 	%r198, 0;
$L__BB106_64:
	.pragma "nounroll";
	mul.lo.s32 	%r162, %r200, %r2;
	shl.b32 	%r163, %r162, 3;
	add.s32 	%r164, %r42, %r163;
	ld.shared.u64 	%rd284, [%r197];
	mul.lo.s64 	%rd285, %rd284, %rd361;
	add.s32 	%r165, %r164, %r46;
	ld.shared.u64 	%rd286, [%r165];
	mul.lo.s64 	%rd287, %rd286, %rd285;
	add.s32 	%r166, %r165, %r46;
	ld.shared.u64 	%rd288, [%r166];
	mul.lo.s64 	%rd289, %rd288, %rd287;
	add.s32 	%r167, %r166, %r46;
	ld.shared.u64 	%rd290, [%r167];
	mul.lo.s64 	%rd291, %rd290, %rd289;
	add.s32 	%r168, %r167, %r46;
	ld.shared.u64 	%rd292, [%r168];
	mul.lo.s64 	%rd293, %rd292, %rd291;
	add.s32 	%r169, %r168, %r46;
	ld.shared.u64 	%rd294, [%r169];
	mul.lo.s64 	%rd295, %rd294, %rd293;
	add.s32 	%r170, %r169, %r46;
	ld.shared.u64 	%rd296, [%r170];
	mul.lo.s64 	%rd297, %rd296, %rd295;
	add.s32 	%r171, %r170, %r46;
	ld.shared.u64 	%rd298, [%r171];
	mul.lo.s64 	%rd361, %rd298, %rd297;
	add.s32 	%r200, %r200, 8;
	add.s32 	%r199, %r199, 8;
	add.s32 	%r198, %r198, 8;
	add.s32 	%r197, %r197, %r48;
	setp.ne.s32 	%p31, %r199, 0;
	@%p31 bra 	$L__BB106_64;
	add.s32 	%r202, %r198, 1;
$L__BB106_66:
	setp.eq.s32 	%p32, %r44, 0;
	@%p32 bra 	$L__BB106_74;
	and.b32  	%r59, %r43, 3;
	setp.lt.u32 	%p33, %r44, 4;
	@%p33 bra 	$L__BB106_69;
	mul.lo.s32 	%r172, %r202, %r2;
	shl.b32 	%r173, %r172, 3;
	add.s32 	%r174, %r42, %r173;
	ld.shared.u64 	%rd300, [%r174];
	mul.lo.s64 	%rd301, %rd300, %rd361;
	shl.b32 	%r175, %r2, 3;
	add.s32 	%r176, %r174, %r175;
	ld.shared.u64 	%rd302, [%r176];
	mul.lo.s64 	%rd303, %rd302, %rd301;
	add.s32 	%r177, %r176, %r175;
	ld.shared.u64 	%rd304, [%r177];
	mul.lo.s64 	%rd305, %rd304, %rd303;
	add.s32 	%r178, %r177, %r175;
	ld.shared.u64 	%rd306, [%r178];
	mul.lo.s64 	%rd361, %rd306, %rd305;
	add.s32 	%r202, %r202, 4;
$L__BB106_69:
	setp.eq.s32 	%p34, %r59, 0;
	@%p34 bra 	$L__BB106_74;
	setp.eq.s32 	%p35, %r59, 1;
	@%p35 bra 	$L__BB106_72;
	mul.lo.s32 	%r179, %r202, %r2;
	shl.b32 	%r180, %r179, 3;
	add.s32 	%r181, %r42, %r180;
	ld.shared.u64 	%rd308, [%r181];
	mul.lo.s64 	%rd309, %rd308, %rd361;
	shl.b32 	%r182, %r2, 3;
	add.s32 	%r183, %r181, %r182;
	ld.shared.u64 	%rd310, [%r183];
	mul.lo.s64 	%rd361, %rd310, %rd309;
	add.s32 	%r202, %r202, 2;
$L__BB106_72:
	and.b32  	%r184, %r43, 1;
	setp.eq.b32 	%p36, %r184, 1;
	not.pred 	%p37, %p36;
	@%p37 bra 	$L__BB106_74;
	mul.lo.s32 	%r185, %r202, %r2;
	shl.b32 	%r186, %r185, 3;
	add.s32 	%r187, %r42, %r186;
	ld.shared.u64 	%rd311, [%r187];
	mul.lo.s64 	%rd361, %rd311, %rd361;
$L__BB106_74:
	st.shared.u64 	[%r42], %rd361;
$L__BB106_75:
	cvt.u64.u32 	%rd312, %r4;
	mad.lo.s64 	%rd313, %rd162, %rd312, %rd3;
	cvta.to.global.u64 	%rd314, %rd159;
	shl.b64 	%rd315, %rd313, 3;
	add.s64 	%rd316, %rd314, %rd315;
	st.global.u64 	[%rd316], %rd361;
$L__BB106_76:
	ret;

}
	// .globl	contiguous_nanprod33_i64
.visible .entry contiguous_nanprod33_i64(
	.param .u64 .ptr .align 1 contiguous_nanprod33_i64_param_0,
	.param .u64 .ptr .align 1 contiguous_nanprod33_i64_param_1,
	.param .u64 contiguous_nanprod33_i64_param_2,
	.param .u64 contiguous_nanprod33_i64_param_3,
	.param .u64 contiguous_nanprod33_i64_param_4
)
{
	.reg .pred 	%p<14>;
	.reg .b32 	%r<85>;
	.reg .b64 	%rd<71>;

	ld.param.u64 	%rd17, [contiguous_nanprod33_i64_param_0];
	ld.param.u64 	%rd18, [contiguous_nanprod33_i64_param_1];
	ld.param.u64 	%rd19, [contiguous_nanprod33_i64_param_3];
	ld.param.u64 	%rd20, [contiguous_nanprod33_i64_param_4];
	mov.u32 	%r1, %tid.y;
	mov.u32 	%r2, %ntid.x;
	mov.u32 	%r3, %tid.x;
	mad.lo.s32 	%r30, %r1, %r2, %r3;
	mov.u32 	%r31, %ctaid.x;
	mad.lo.s32 	%r32, %r31, %r2, %r3;
	mov.u32 	%r4, %ctaid.y;
	mov.u32 	%r5, %ntid.y;
	mad.lo.s32 	%r33, %r4, %r5, %r1;
	shl.b32 	%r34, %r30, 3;
	mov.u32 	%r35, nanprodsdata_i64;
	add.s32 	%r7, %r35, %r34;
	mov.b64 	%rd22, 1;
	st.shared.u64 	[%r7], %rd22;
	cvt.u64.u32 	%rd1, %r32;
	setp.le.u64 	%p1, %rd19, %rd1;
	cvt.u64.u32 	%rd23, %r33;
	setp.le.u64 	%p2, %rd20, %rd23;
	or.pred  	%p3, %p1, %p2;
	@%p3 bra 	$L__BB107_18;
	cvt.u32.u64 	%r36, %rd1;
	cvta.to.global.u64 	%rd24, %rd18;
	cvt.u32.u64 	%r37, %rd19;
	mad.lo.s32 	%r38, %r33, %r37, %r36;
	mul.wide.u32 	%rd25, %r38, 8;
	add.s64 	%rd26, %rd24, %rd25;
	ld.global.u64 	%rd27, [%rd26];
	st.shared.u64 	[%r7], %rd27;
	bar.sync 	0;
	setp.ne.s32 	%p4, %r1, 0;
	@%p4 bra 	$L__BB107_18;
	setp.gt.u32 	%p5, %r5, 1;
	@%p5 bra 	$L__BB107_4;
	shl.b32 	%r39, %r3, 3;
	add.s32 	%r41, %r35, %r39;
	ld.shared.u64 	%rd69, [%r41];
	bra.uni 	$L__BB107_17;
$L__BB107_4:
	shl.b32 	%r43, %r3, 3;
	add.s32 	%r8, %r35, %r43;
	ld.shared.u64 	%rd69, [%r8];
	add.s32 	%r9, %r5, -1;
	add.s32 	%r45, %r5, -2;
	and.b32  	%r10, %r9, 7;
	setp.lt.u32 	%p6, %r45, 7;
	mov.b32 	%r83, 1;
	@%p6 bra 	$L__BB107_8;
	and.b32  	%r48, %r9, -8;
	neg.s32 	%r80, %r48;
	shl.b32 	%r12, %r2, 3;
	add.s32 	%r50, %r43, %r12;
	add.s32 	%r78, %r35, %r50;
	shl.b32 	%r14, %r2, 6;
	mov.b32 	%r81, 1;
	mov.b32 	%r79, 0;
$L__BB107_6:
	.pragma "nounroll";
	mul.lo.s32 	%r52, %r81, %r2;
	shl.b32 	%r53, %r52, 3;
	add.s32 	%r54, %r8, %r53;
	ld.shared.u64 	%rd29, [%r78];
	mul.lo.s64 	%rd30, %rd29, %rd69;
	add.s32 	%r55, %r54, %r12;
	ld.shared.u64 	%rd31, [%r55];
	mul.lo.s64 	%rd32, %rd31, %rd30;
	add.s32 	%r56, %r55, %r12;
	ld.shared.u64 	%rd33, [%r56];
	mul.lo.s64 	%rd34, %rd33, %rd32;
	add.s32 	%r57, %r56, %r12;
	ld.shared.u64 	%rd35, [%r57];
	mul.lo.s64 	%rd36, %rd35, %rd34;
	add.s32 	%r58, %r57, %r12;
	ld.shared.u64 	%rd37, [%r58];
	mul.lo.s64 	%rd38, %rd37, %rd36;
	add.s32 	%r59, %r58, %r12;
	ld.shared.u64 	%rd39, [%r59];
	mul.lo.s64 	%rd40, %rd39, %rd38;
	add.s32 	%r60, %r59, %r12;
	ld.shared.u64 	%rd41, [%r60];
	mul.lo.s64 	%rd42, %rd41, %rd40;
	add.s32 	%r61, %r60, %r12;
	ld.shared.u64 	%rd43, [%r61];
	mul.lo.s64 	%rd69, %rd43, %rd42;
	add.s32 	%r81, %r81, 8;
	add.s32 	%r80, %r80, 8;
	add.s32 	%r79, %r79, 8;
	add.s32 	%r78, %r78, %r14;
	setp.ne.s32 	%p7, %r80, 0;
	@%p7 bra 	$L__BB107_6;
	add.s32 	%r83, %r79, 1;
$L__BB107_8:
	setp.eq.s32 	%p8, %r10, 0;
	@%p8 bra 	$L__BB107_16;
	and.b32  	%r25, %r9, 3;
	setp.lt.u32 	%p9, %r10, 4;
	@%p9 bra 	$L__BB107_11;
	mul.lo.s32 	%r62, %r83, %r2;
	shl.b32 	%r63, %r62, 3;
	add.s32 	%r64, %r8, %r63;
	ld.shared.u64 	%rd45, [%r64];
	mul.lo.s64 	%rd46, %rd45, %rd69;
	shl.b32 	%r65, %r2, 3;
	add.s32 	%r66, %r64, %r65;
	ld.shared.u64 	%rd47, [%r66];
	mul.lo.s64 	%rd48, %rd47, %rd46;
	add.s32 	%r67, %r66, %r65;
	ld.shared.u64 	%rd49, [%r67];
	mul.lo.s64 	%rd50, %rd49, %rd48;
	add.s32 	%r68, %r67, %r65;
	ld.shared.u64 	%rd51, [%r68];
	mul.lo.s64 	%rd69, %rd51, %rd50;
	add.s32 	%r83, %r83, 4;
$L__BB107_11:
	setp.eq.s32 	%p10, %r25, 0;
	@%p10 bra 	$L__BB107_16;
	setp.eq.s32 	%p11, %r25, 1;
	@%p11 bra 	$L__BB107_14;
	mul.lo.s32 	%r69, %r83, %r2;
	shl.b32 	%r70, %r69, 3;
	add.s32 	%r71, %r8, %r70;
	ld.shared.u64 	%rd53, [%r71];
	mul.lo.s64 	%rd54, %rd53, %rd69;
	shl.b32 	%r72, %r2, 3;
	add.s32 	%r73, %r71, %r72;
	ld.shared.u64 	%rd55, [%r73];
	mul.lo.s64 	%rd69, %rd55, %rd54;
	add.s32 	%r83, %r83, 2;
$L__BB107_14:
	and.b32  	%r74, %r9, 1;
	setp.eq.b32 	%p12, %r74, 1;
	not.pred 	%p13, %p12;
	@%p13 bra 	$L__BB107_16;
	mul.lo.s32 	%r75, %r83, %r2;
	shl.b32 	%r76, %r75, 3;
	add.s32 	%r77, %r8, %r76;
	ld.shared.u64 	%rd56, [%r77];
	mul.lo.s64 	%rd69, %rd56, %rd69;
$L__BB107_16:
	st.shared.u64 	[%r8], %rd69;
$L__BB107_17:
	cvt.u64.u32 	%rd57, %r4;
	mad.lo.s64 	%rd58, %rd19, %rd57, %rd1;
	cvta.to.global.u64 	%rd59, %rd17;
	shl.b64 	%rd60, %rd58, 3;
	add.s64 	%rd61, %rd59, %rd60;
	st.global.u64 	[%rd61], %rd69;
$L__BB107_18:
	ret;

}
	// .globl	contiguous_nanprod_u8
.visible .entry contiguous_nanprod_u8(
	.param .u64 .ptr .align 1 contiguous_nanprod_u8_param_0,
	.param .u64 .ptr .align 1 contiguous_nanprod_u8_param_1,
	.param .u64 contiguous_nanprod_u8_param_2
)
{
	.reg .pred 	%p<8>;
	.reg .b16 	%rs<28>;
	.reg .b32 	%r<14>;
	.reg .b64 	%rd<14>;

	ld.param.u64 	%rd4, [contiguous_nanprod_u8_param_0];
	ld.param.u64 	%rd6, [contiguous_nanprod_u8_param_1];
	ld.param.u64 	%rd5, [contiguous_nanprod_u8_param_2];
	cvta.to.global.u64 	%rd1, %rd6;
	mov.u32 	%r1, %tid.x;
	mov.u32 	%r2, %ctaid.x;
	mov.u32 	%r13, %ntid.x;
	mul.lo.s32 	%r8, %r2, %r13;
	shl.b32 	%r9, %r8, 1;
	add.s32 	%r4, %r9, %r1;
	mov.u32 	%r10, nanprodsdata_u8;
	add.s32 	%r5, %r10, %r1;
	mov.b16 	%rs1, 1;
	st.shared.u8 	[%r5], %rs1;
	add.s32 	%r11, %r4, %r13;
	cvt.u64.u32 	%rd2, %r11;
	setp.le.u64 	%p1, %rd5, %rd2;
	@%p1 bra 	$L__BB108_2;
	cvt.u64.u32 	%rd8, %r4;
	add.s64 	%rd9, %rd1, %rd8;
	ld.global.u8 	%rs3, [%rd9];
	add.s64 	%rd10, %rd1, %rd2;
	ld.global.u8 	%rs4, [%rd10];
	mul.lo.s16 	%rs5, %rs4, %rs3;
	st.shared.u8 	[%r5], %rs5;
	bra.uni 	$L__BB108_4;
$L__BB108_2:
	cvt.u64.u32 	%rd3, %r4;
	setp.le.u64 	%p2, %rd5, %rd3;
	@%p2 bra 	$L__BB108_4;
	add.s64 	%rd7, %rd1, %rd3;
	ld.global.u8 	%rs2, [%rd7];
	st.shared.u8 	[%r5], %rs2;
$L__BB108_4:
	bar.sync 	0;
	setp.lt.u32 	%p3, %r13, 66;
	@%p3 bra 	$L__BB108_8;
$L__BB108_5:
	shr.u32 	%r7, %r13, 1;
	setp.ge.u32 	%p4, %r1, %r7;
	@%p4 bra 	$L__BB108_7;
	ld.shared.u8 	%rs6, [%r5];
	add.s32 	%r12, %r5, %r7;
	ld.shared.u8 	%rs7, [%r12];
	mul.lo.s16 	%rs8, %rs7, %rs6;
	st.shared.u8 	[%r5], %rs8;
$L__BB108_7:
	bar.sync 	0;
	setp.gt.u32 	%p5, %r13, 131;
	mov.u32 	%r13, %r7;
	@%p5 bra 	$L__BB108_5;
$L__BB108_8:
	setp.gt.u32 	%p6, %r1, 31;
	@%p6 bra 	$L__BB108_11;
	ld.volatile.shared.u8 	%rs9, [%r5];
	ld.volatile.shared.u8 	%rs10, [%r5+32];
	mul.lo.s16 	%rs11, %rs10, %rs9;
	st.volatile.shared.u8 	[%r5], %rs11;
	ld.volatile.shared.u8 	%rs12, [%r5];
	ld.volatile.shared.u8 	%rs13, [%r5+16];
	mul.lo.s16 	%rs14, %rs13, %rs12;
	st.volatile.shared.u8 	[%r5], %rs14;
	ld.volatile.shared.u8 	%rs15, [%r5];
	ld.volatile.shared.u8 	%rs16, [%r5+8];
	mul.lo.s16 	%rs17, %rs16, %rs15;
	st.volatile.shared.u8 	[%r5], %rs17;
	ld.volatile.shared.u8 	%rs18, [%r5];
	ld.volatile.shared.u8 	%rs19, [%r5+4];
	mul.lo.s16 	%rs20, %rs19, %rs18;
	st.volatile.shared.u8 	[%r5], %rs20;
	ld.volatile.shared.u8 	%rs21, [%r5];
	ld.volatile.shared.u8 	%rs22, [%r5+2];
	mul.lo.s16 	%rs23, %rs22, %rs21;
	st.volatile.shared.u8 	[%r5], %rs23;
	ld.volatile.shared.u8 	%rs24, [%r5];
	ld.volatile.shared.u8 	%rs25, [%r5+1];
	mul.lo.s16 	%rs26, %rs25, %rs24;
	st.volatile.shared.u8 	[%r5], %rs26;
	setp.ne.s32 	%p7, %r1, 0;
	@%p7 bra 	$L__BB108_11;
	ld.shared.u8 	%rs27, [nanprodsdata_u8];
	cvt.u64.u32 	%rd11, %r2;
	cvta.to.global.u64 	%rd12, %rd4;
	add.s64 	%rd13, %rd12, %rd11;
	st.global.u8 	[%rd13], %rs27;
$L__BB108_11:
	ret;

}
	// .globl	uncontiguous_nanprod_u8
.visible .entry uncontiguous_nanprod_u8(
	.param .u64 .ptr .align 1 uncontiguous_nanprod_u8_param_0,
	.param .u64 .ptr .align 1 uncontiguous_nanprod_u8_param_1,
	.param .u64 .ptr .align 1 uncontiguous_nanprod_u8_param_2,
	.param .u64 .ptr .align 1 uncontiguous_nanprod_u8_param_3,
	.param .u64 uncontiguous_nanprod_u8_param_4,
	.param .u64 uncontiguous_nanprod_u8_param_5
)
{
	.reg .pred 	%p<53>;
	.reg .b16 	%rs<28>;
	.reg .b32 	%r<210>;
	.reg .b64 	%rd<555>;

	ld.param.u64 	%rd260, [uncontiguous_nanprod_u8_param_0];
	ld.param.u64 	%rd263, [uncontiguous_nanprod_u8_param_1];
	ld.param.u64 	%rd264, [uncontiguous_nanprod_u8_param_2];
	ld.param.u64 	%rd265, [uncontiguous_nanprod_u8_param_3];
	ld.param.u64 	%rd261, [uncontiguous_nanprod_u8_param_4];
	ld.param.u64 	%rd262, [uncontiguous_nanprod_u8_param_5];
	cvta.to.global.u64 	%rd1, %rd265;
	cvta.to.global.u64 	%rd2, %rd264;
	cvta.to.global.u64 	%rd3, %rd263;
	mov.u32 	%r1, %tid.x;
	mov.u32 	%r2, %ctaid.x;
	mov.u32 	%r209, %ntid.x;
	mul.lo.s32 	%r52, %r2, %r209;
	shl.b32 	%r53, %r52, 1;
	add.s32 	%r4, %r53, %r1;
	mov.u32 	%r54, nanprodsdata_u8;
	add.s32 	%r5, %r54, %r1;
	mov.b16 	%rs1, 1;
	st.shared.u8 	[%r5], %rs1;
	add.s32 	%r55, %r4, %r209;
	cvt.u64.u32 	%rd508, %r55;
	setp.le.u64 	%p1, %rd262, %rd508;
	@%p1 bra 	$L__BB109_54;
	cvt.u32.u64 	%r6, %rd261;
	add.s32 	%r203, %r6, -1;
	setp.lt.s32 	%p27, %r203, 0;
	mov.b64 	%rd512, 0;
	mov.u64 	%rd513, %rd512;
	@%p27 bra 	$L__BB109_53;
	cvt.u64.u32 	%rd509, %r4;
	setp.lt.u32 	%p28, %r203, 3;
	mov.b64 	%rd513, 0;
	mov.u64 	%rd512, %rd513;
	@%p28 bra 	$L__BB109_30;
	add.s32 	%r201, %r6, -2;
	and.b32  	%r131, %r6, -4;
	neg.s32 	%r200, %r131;
	mov.b64 	%rd513, 0;
$L__BB109_4:
	.pragma "nounroll";
	add.s32 	%r12, %r201, 1;
	mul.wide.u32 	%rd396, %r12, 8;
	add.s64 	%rd397, %rd2, %rd396;
	ld.global.u64 	%rd10, [%rd397];
	or.b64  	%rd398, %rd509, %rd10;
	and.b64  	%rd399, %rd398, -4294967296;
	setp.ne.s64 	%p29, %rd399, 0;
	@%p29 bra 	$L__BB109_6;
	cvt.u32.u64 	%r132, %rd10;
	cvt.u32.u64 	%r133, %rd509;
	div.u32 	%r134, %r133, %r132;
	mul.lo.s32 	%r135, %r134, %r132;
	sub.s32 	%r136, %r133, %r135;
	cvt.u64.u32 	%rd474, %r134;
	cvt.u64.u32 	%rd475, %r136;
	bra.uni 	$L__BB109_7;
$L__BB109_6:
	div.s64 	%rd474, %rd509, %rd10;
	mul.lo.s64 	%rd400, %rd474, %rd10;
	sub.s64 	%rd475, %rd509, %rd400;
$L__BB109_7:
	mul.wide.u32 	%rd401, %r12, 8;
	add.s64 	%rd402, %rd1, %rd401;
	ld.global.u64 	%rd17, [%rd402];
	mad.lo.s64 	%rd18, %rd17, %rd475, %rd512;
	or.b64  	%rd403, %rd508, %rd10;
	and.b64  	%rd404, %rd403, -4294967296;
	setp.ne.s64 	%p30, %rd404, 0;
	@%p30 bra 	$L__BB109_9;
	cvt.u32.u64 	%r137, %rd10;
	cvt.u32.u64 	%r138, %rd508;
	div.u32 	%r139, %r138, %r137;
	mul.lo.s32 	%r140, %r139, %r137;
	sub.s32 	%r141, %r138, %r140;
	cvt.u64.u32 	%rd476, %r139;
	cvt.u64.u32 	%rd477, %r141;
	bra.uni 	$L__BB109_10;
$L__BB109_9:
	div.s64 	%rd476, %rd508, %rd10;
	mul.lo.s64 	%rd405, %rd476, %rd10;
	sub.s64 	%rd477, %rd508, %rd405;
$L__BB109_10:
	mad.lo.s64 	%rd25, %rd477, %rd17, %rd513;
	add.s32 	%r13, %r201, -2;
	mul.wide.u32 	%rd406, %r201, 8;
	add.s64 	%rd407, %rd2, %rd406;
	ld.global.u64 	%rd26, [%rd407];
	or.b64  	%rd408, %rd474, %rd26;
	and.b64  	%rd409, %rd408, -4294967296;
	setp.ne.s64 	%p31, %rd409, 0;
	@%p31 bra 	$L__BB109_12;
	cvt.u32.u64 	%r142, %rd26;
	cvt.u32.u64 	%r143, %rd474;
	div.u32 	%r144, %r143, %r142;
	mul.lo.s32 	%r145, %r144, %r142;
	sub.s32 	%r146, %r143, %r145;
	cvt.u64.u32 	%rd478, %r144;
	cvt.u64.u32 	%rd479, %r146;
	bra.uni 	$L__BB109_13;
$L__BB109_12:
	div.s64 	%rd478, %rd474, %rd26;
	mul.lo.s64 	%rd410, %rd478, %rd26;
	sub.s64 	%rd479, %rd474, %rd410;
$L__BB109_13:
	mul.wide.u32 	%rd411, %r201, 8;
	add.s64 	%rd412, %rd1, %rd411;
	ld.global.u64 	%rd33, [%rd412];
	mad.lo.s64 	%rd34, %rd33, %rd479, %rd18;
	or.b64  	%rd413, %rd476, %rd26;
	and.b64  	%rd414, %rd413, -4294967296;
	setp.ne.s64 	%p32, %rd414, 0;
	@%p32 bra 	$L__BB109_15;
	cvt.u32.u64 	%r147, %rd26;
	cvt.u32.u64 	%r148, %rd476;
	div.u32 	%r149, %r148, %r147;
	mul.lo.s32 	%r150, %r149, %r147;
	sub.s32 	%r151, %r148, %r150;
	cvt.u64.u32 	%rd480, %r149;
	cvt.u64.u32 	%rd481, %r151;
	bra.uni 	$L__BB109_16;
$L__BB109_15:
	div.s64 	%rd480, %rd476, %rd26;
	mul.lo.s64 	%rd415, %rd480, %rd26;
	sub.s64 	%rd481, %rd476, %rd415;
$L__BB109_16:
	mad.lo.s64 	%rd41, %rd481, %rd33, %rd25;
	add.s32 	%r14, %r201, -1;
	mul.wide.u32 	%rd416, %r14, 8;
	add.s64 	%rd417, %rd2, %rd416;
	ld.global.u64 	%rd42, [%rd417];
	or.b64  	%rd418, %rd478, %rd42;
	and.b64  	%rd419, %rd418, -4294967296;
	setp.ne.s64 	%p33, %rd419, 0;
	@%p33 bra 	$L__BB109_18;
	cvt.u32.u64 	%r152, %rd42;
	cvt.u32.u64 	%r153, %rd478;
	div.u32 	%r154, %r153, %r152;
	mul.lo.s32 	%r155, %r154, %r152;
	sub.s32 	%r156, %r153, %r155;
	cvt.u64.u32 	%rd482, %r154;
	cvt.u64.u32 	%rd483, %r156;
	bra.uni 	$L__BB109_19;
$L__BB109_18:
	div.s64 	%rd482, %rd478, %rd42;
	mul.lo.s64 	%rd420, %rd482, %rd42;
	sub.s64 	%rd483, %rd478, %rd420;
$L__BB109_19:
	mul.wide.u32 	%rd421, %r14, 8;
	add.s64 	%rd422, %rd1, %rd421;
	ld.global.u64 	%rd49, [%rd422];
	mad.lo.s64 	%rd50, %rd49, %rd483, %rd34;
	or.b64  	%rd423, %rd480, %rd42;
	and.b64  	%rd424, %rd423, -4294967296;
	setp.ne.s64 	%p34, %rd424, 0;
	@%p34 bra 	$L__BB109_21;
	cvt.u32.u64 	%r157, %rd42;
	cvt.u32.u64 	%r158, %rd480;
	div.u32 	%r159, %r158, %r157;
	mul.lo.s32 	%r160, %r159, %r157;
	sub.s32 	%r161, %r158, %r160;
	cvt.u64.u32 	%rd484, %r159;
	cvt.u64.u32 	%rd485, %r161;
	bra.uni 	$L__BB109_22;
$L__BB109_21:
	div.s64 	%rd484, %rd480, %rd42;
	mul.lo.s64 	%rd425, %rd484, %rd42;
	sub.s64 	%rd485, %rd480, %rd425;
$L__BB109_22:
	mad.lo.s64 	%rd57, %rd485, %rd49, %rd41;
	mul.wide.u32 	%rd426, %r13, 8;
	add.s64 	%rd427, %rd2, %rd426;
	ld.global.u64 	%rd58, [%rd427];
	or.b64  	%rd428, %rd482, %rd58;
	and.b64  	%rd429, %rd428, -4294967296;
	setp.ne.s64 	%p35, %rd429, 0;
	@%p35 bra 	$L__BB109_24;
	cvt.u32.u64 	%r162, %rd58;
	cvt.u32.u64 	%r163, %rd482;
	div.u32 	%r164, %r163, %r162;
	mul.lo.s32 	%r165, %r164, %r162;
	sub.s32 	%r166, %r163, %r165;
	cvt.u64.u32 	%rd509, %r164;
	cvt.u64.u32 	%rd487, %r166;
	bra.uni 	$L__BB109_25;
$L__BB109_24:
	div.s64 	%rd509, %rd482, %rd58;
	mul.lo.s64 	%rd430, %rd509, %rd58;
	sub.s64 	%rd487, %rd482, %rd430;
$L__BB109_25:
	mul.wide.u32 	%rd431, %r13, 8;
	add.s64 	%rd432, %rd1, %rd431;
	ld.global.u64 	%rd65, [%rd432];
	mad.lo.s64 	%rd512, %rd65, %rd487, %rd50;
	or.b64  	%rd433, %rd484, %rd58;
	and.b64  	%rd434, %rd433, -4294967296;
	setp.ne.s64 	%p36, %rd434, 0;
	@%p36 bra 	$L__BB109_27;
	cvt.u32.u64 	%r167, %rd58;
	cvt.u32.u64 	%r168, %rd484;
	div.u32 	%r169, %r168, %r167;
	mul.lo.s32 	%r170, %r169, %r167;
	sub.s32 	%r171, %r168, %r170;
	cvt.u64.u32 	%rd508, %r169;
	cvt.u64.u32 	%rd489, %r171;
	bra.uni 	$L__BB109_28;
$L__BB109_27:
	div.s64 	%rd508, %rd484, %rd58;
	mul.lo.s64 	%rd435, %rd508, %rd58;
	sub.s64 	%rd489, %rd484, %rd435;
$L__BB109_28:
	mad.lo.s64 	%rd513, %rd489, %rd65, %rd57;
	add.s32 	%r201, %r201, -4;
	add.s32 	%r200, %r200, 4;
	setp.ne.s32 	%p37, %r200, 0;
	@%p37 bra 	$L__BB109_4;
	add.s32 	%r203, %r201, 1;
$L__BB109_30:
	and.b32  	%r19, %r6, 3;
	setp.eq.s32 	%p38, %r19, 0;
	@%p38 bra 	$L__BB109_53;
	setp.eq.s32 	%p39, %r19, 1;
	@%p39 bra 	$L__BB109_45;
	mul.wide.u32 	%rd437, %r203, 8;
	add.s64 	%rd438, %rd2, %rd437;
	ld.global.u64 	%rd80, [%rd438];
	or.b64  	%rd439, %rd509, %rd80;
	and.b64  	%rd440, %rd439, -4294967296;
	setp.ne.s64 	%p40, %rd440, 0;
	@%p40 bra 	$L__BB109_34;
	cvt.u32.u64 	%r172, %rd80;
	cvt.u32.u64 	%r173, %rd509;
	div.u32 	%r174, %r173, %r172;
	mul.lo.s32 	%r175, %r174, %r172;
	sub.s32 	%r176, %r173, %r175;
	cvt.u64.u32 	%rd496, %r174;
	cvt.u64.u32 	%rd497, %r176;
	bra.uni 	$L__BB109_35;
$L__BB109_34:
	div.s64 	%rd496, %rd509, %rd80;
	mul.lo.s64 	%rd441, %rd496, %rd80;
	sub.s64 	%rd497, %rd509, %rd441;
$L__BB109_35:
	add.s64 	%rd443, %rd1, %rd437;
	ld.global.u64 	%rd87, [%rd443];
	mad.lo.s64 	%rd88, %rd87, %rd497, %rd512;
	or.b64  	%rd444, %rd508, %rd80;
	and.b64  	%rd445, %rd444, -4294967296;
	setp.ne.s64 	%p41, %rd445, 0;
	@%p41 bra 	$L__BB109_37;
	cvt.u32.u64 	%r177, %rd80;
	cvt.u32.u64 	%r178, %rd508;
	div.u32 	%r179, %r178, %r177;
	mul.lo.s32 	%r180, %r179, %r177;
	sub.s32 	%r181, %r178, %r180;
	cvt.u64.u32 	%rd498, %r179;
	cvt.u64.u32 	%rd499, %r181;
	bra.uni 	$L__BB109_38;
$L__BB109_37:
	div.s64 	%rd498, %rd508, %rd80;
	mul.lo.s64 	%rd446, %rd498, %rd80;
	sub.s64 	%rd499, %rd508, %rd446;
$L__BB109_38:
	mad.lo.s64 	%rd95, %rd499, %rd87, %rd513;
	add.s32 	%r20, %r203, -1;
	mul.wide.u32 	%rd447, %r20, 8;
	add.s64 	%rd448, %rd2, %rd447;
	ld.global.u64 	%rd96, [%rd448];
	or.b64  	%rd449, %rd496, %rd96;
	and.b64  	%rd450, %rd449, -4294967296;
	setp.ne.s64 	%p42, %rd450, 0;
	@%p42 bra 	$L__BB109_40;
	cvt.u32.u64 	%r182, %rd96;
	cvt.u32.u64 	%r183, %rd496;
	div.u32 	%r184, %r183, %r182;
	mul.lo.s32 	%r185, %r184, %r182;
	sub.s32 	%r186, %r183, %r185;
	cvt.u64.u32 	%rd509, %r184;
	cvt.u64.u32 	%rd501, %r186;
	bra.uni 	$L__BB109_41;
$L__BB109_40:
	div.s64 	%rd509, %rd496, %rd96;
	mul.lo.s64 	%rd451, %rd509, %rd96;
	sub.s64 	%rd501, %rd496, %rd451;
$L__BB109_41:
	add.s64 	%rd453, %rd1, %rd447;
	ld.global.u64 	%rd103, [%rd453];
	mad.lo.s64 	%rd512, %rd103, %rd501, %rd88;
	or.b64  	%rd454, %rd498, %rd96;
	and.b64  	%rd455, %rd454, -4294967296;
	setp.ne.s64 	%p43, %rd455, 0;
	@%p43 bra 	$L__BB109_43;
	cvt.u32.u64 	%r187, %rd96;
	cvt.u32.u64 	%r188, %rd498;
	div.u32 	%r189, %r188, %r187;
	mul.lo.s32 	%r190, %r189, %r187;
	sub.s32 	%r191, %r188, %r190;
	cvt.u64.u32 	%rd508, %r189;
	cvt.u64.u32 	%rd503, %r191;
	bra.uni 	$L__BB109_44;
$L__BB109_43:
	div.s64 	%rd508, %rd498, %rd96;
	mul.lo.s64 	%rd456, %rd508, %rd96;
	sub.s64 	%rd503, %rd498, %rd456;
$L__BB109_44:
	mad.lo.s64 	%rd513, %rd503, %rd103, %rd95;
	add.s32 	%r203, %r203, -2;
$L__BB109_45:
	and.b32  	%r192, %r6, 1;
	setp.eq.b32 	%p44, %r192, 1;
	not.pred 	%p45, %p44;
	@%p45 bra 	$L__BB109_53;
	mul.wide.u32 	%rd457, %r203, 8;
	add.s64 	%rd458, %rd2, %rd457;
	ld.global.u64 	%rd118, [%rd458];
	or.b64  	%rd459, %rd509, %rd118;
	and.b64  	%rd460, %rd459, -4294967296;
	setp.ne.s64 	%p46, %rd460, 0;
	@%p46 bra 	$L__BB109_48;
	cvt.u32.u64 	%r193, %rd118;
	cvt.u32.u64 	%r194, %rd509;
	rem.u32 	%r195, %r194, %r193;
	cvt.u64.u32 	%rd510, %r195;
	bra.uni 	$L__BB109_49;
$L__BB109_48:
	rem.s64 	%rd510, %rd509, %rd118;
$L__BB109_49:
	add.s64 	%rd462, %rd1, %rd457;
	ld.global.u64 	%rd122, [%rd462];
	mad.lo.s64 	%rd512, %rd122, %rd510, %rd512;
	or.b64  	%rd463, %rd508, %rd118;
	and.b64  	%rd464, %rd463, -4294967296;
	setp.ne.s64 	%p47, %rd464, 0;
	@%p47 bra 	$L__BB109_51;
	cvt.u32.u64 	%r196, %rd118;
	cvt.u32.u64 	%r197, %rd508;
	rem.u32 	%r198, %r197, %r196;
	cvt.u64.u32 	%rd511, %r198;
	bra.uni 	$L__BB109_52;
$L__BB109_51:
	rem.s64 	%rd511, %rd508, %rd118;
$L__BB109_52:
	mad.lo.s64 	%rd513, %rd511, %rd122, %rd513;
$L__BB109_53:
	add.s64 	%rd465, %rd3, %rd512;
	ld.global.u8 	%rs3, [%rd465];
	add.s64 	%rd466, %rd3, %rd513;
	ld.global.u8 	%rs4, [%rd466];
	mul.lo.s16 	%rs5, %rs4, %rs3;
	st.shared.u8 	[%r5], %rs5;
	bra.uni 	$L__BB109_114;
$L__BB109_54:
	cvt.u64.u32 	%rd545, %r4;
	setp.le.u64 	%p2, %rd262, %rd545;
	@%p2 bra 	$L__BB109_114;
	cvt.u32.u64 	%r23, %rd261;
	add.s32 	%r207, %r23, -1;
	setp.lt.s32 	%p3, %r207, 0;
	mov.b64 	%rd554, 0;
	@%p3 bra 	$L__BB109_113;
	and.b32  	%r25, %r23, 7;
	setp.lt.u32 	%p4, %r207, 7;
	mov.b64 	%rd554, 0;
	@%p4 bra 	$L__BB109_84;
	add.s32 	%r205, %r23, -4;
	and.b32  	%r56, %r23, -8;
	neg.s32 	%r204, %r56;
	mov.b64 	%rd554, 0;
$L__BB109_58:
	.pragma "nounroll";
	add.s32 	%r30, %r205, 3;
	mul.wide.u32 	%rd270, %r30, 8;
	add.s64 	%rd271, %rd2, %rd270;
	ld.global.u64 	%rd133, [%rd271];
	or.b64  	%rd272, %rd545, %rd133;
	and.b64  	%rd273, %rd272, -4294967296;
	setp.ne.s64 	%p5, %rd273, 0;
	@%p5 bra 	$L__BB109_60;
	cvt.u32.u64 	%r57, %rd133;
	cvt.u32.u64 	%r58, %rd545;
	div.u32 	%r59, %r58, %r57;
	mul.lo.s32 	%r60, %r59, %r57;
	sub.s32 	%r61, %r58, %r60;
	cvt.u64.u32 	%rd516, %r59;
	cvt.u64.u32 	%rd517, %r61;
	bra.uni 	$L__BB109_61;
$L__BB109_60:
	div.s64 	%rd516, %rd545, %rd133;
	mul.lo.s64 	%rd274, %rd516, %rd133;
	sub.s64 	%rd517, %rd545, %rd274;
$L__BB109_61:
	add.s64 	%rd276, %rd1, %rd270;
	ld.global.u64 	%rd277, [%rd276];
	mad.lo.s64 	%rd140, %rd277, %rd517, %rd554;
	add.s32 	%r31, %r205, 2;
	mul.wide.u32 	%rd278, %r31, 8;
	add.s64 	%rd279, %rd2, %rd278;
	ld.global.u64 	%rd141, [%rd279];
	or.b64  	%rd280, %rd516, %rd141;
	and.b64  	%rd281, %rd280, -4294967296;
	setp.ne.s64 	%p6, %rd281, 0;
	@%p6 bra 	$L__BB109_63;
	cvt.u32.u64 	%r62, %rd141;
	cvt.u32.u64 	%r63, %rd516;
	div.u32 	%r64, %r63, %r62;
	mul.lo.s32 	%r65, %r64, %r62;
	sub.s32 	%r66, %r63, %r65;
	cvt.u64.u32 	%rd518, %r64;
	cvt.u64.u32 	%rd519, %r66;
	bra.uni 	$L__BB109_64;
$L__BB109_63:
	div.s64 	%rd518, %rd516, %rd141;
	mul.lo.s64 	%rd282, %rd518, %rd141;
	sub.s64 	%rd519, %rd516, %rd282;
$L__BB109_64:
	add.s64 	%rd284, %rd1, %rd278;
	ld.global.u64 	%rd285, [%rd284];
	mad.lo.s64 	%rd148, %rd285, %rd519, %rd140;
	add.s32 	%r32, %r205, 1;
	mul.wide.u32 	%rd286, %r32, 8;
	add.s64 	%rd287, %rd2, %rd286;
	ld.global.u64 	%rd149, [%rd287];
	or.b64  	%rd288, %rd518, %rd149;
	and.b64  	%rd289, %rd288, -4294967296;
	setp.ne.s64 	%p7, %rd289, 0;
	@%p7 bra 	$L__BB109_66;
	cvt.u32.u64 	%r67, %rd149;
	cvt.u32.u64 	%r68, %rd518;
	div.u32 	%r69, %r68, %r67;
	mul.lo.s32 	%r70, %r69, %r67;
	sub.s32 	%r71, %r68, %r70;
	cvt.u64.u32 	%rd520, %r69;
	cvt.u64.u32 	%rd521, %r71;
	bra.uni 	$L__BB109_67;
$L__BB109_66:
	div.s64 	%rd520, %rd518, %rd149;
	mul.lo.s64 	%rd290, %rd520, %rd149;
	sub.s64 	%rd521, %rd518, %rd290;
$L__BB109_67:
	add.s64 	%rd292, %rd1, %rd286;
	ld.global.u64 	%rd293, [%rd292];
	mad.lo.s64 	%rd156, %rd293, %rd521, %rd148;
	add.s32 	%r33, %r205, -4;
	mul.wide.u32 	%rd294, %r205, 8;
	add.s64 	%rd295, %rd2, %rd294;
	ld.global.u64 	%rd157, [%rd295];
	or.b64  	%rd296, %rd520, %rd157;
	and.b64  	%rd297, %rd296, -4294967296;
	setp.ne.s64 	%p8, %rd297, 0;
	@%p8 bra 	$L__BB109_69;
	cvt.u32.u64 	%r72, %rd157;
	cvt.u32.u64 	%r73, %rd520;
	div.u32 	%r74, %r73, %r72;
	mul.lo.s32 	%r75, %r74, %r72;
	sub.s32 	%r76, %r73, %r75;
	cvt.u64.u32 	%rd522, %r74;
	cvt.u64.u32 	%rd523, %r76;
	bra.uni 	$L__BB109_70;
$L__BB109_69:
	div.s64 	%rd522, %rd520, %rd157;
	mul.lo.s64 	%rd298, %rd522, %rd157;
	sub.s64 	%rd523, %rd520, %rd298;
$L__BB109_70:
	add.s64 	%rd300, %rd1, %rd294;
	ld.global.u64 	%rd301, [%rd300];
	mad.lo.s64 	%rd164, %rd301, %rd523, %rd156;
	add.s32 	%r34, %r205, -1;
	mul.wide.u32 	%rd302, %r34, 8;
	add.s64 	%rd303, %rd2, %rd302;
	ld.global.u64 	%rd165, [%rd303];
	or.b64  	%rd304, %rd522, %rd165;
	and.b64  	%rd305, %rd304, -4294967296;
	setp.ne.s64 	%p9, %rd305, 0;
	@%p9 bra 	$L__BB109_72;
	cvt.u32.u64 	%r77, %rd165;
	cvt.u32.u64 	%r78, %rd522;
	div.u32 	%r79, %r78, %r77;
	mul.lo.s32 	%r80, %r79, %r77;
	sub.s32 	%r81, %r78, %r80;
	cvt.u64.u32 	%rd524, %r79;
	cvt.u64.u32 	%rd525, %r81;
	bra.uni 	$L__BB109_73;
$L__BB109_72:
	div.s64 	%rd524, %rd522, %rd165;
	mul.lo.s64 	%rd306, %rd524, %rd165;
	sub.s64 	%rd525, %rd522, %rd306;
$L__BB109_73:
	add.s64 	%rd308, %rd1, %rd302;
	ld.global.u64 	%rd309, [%rd308];
	mad.lo.s64 	%rd172, %rd309, %rd525, %rd164;
	add.s32 	%r35, %r205, -2;
	mul.wide.u32 	%rd310, %r35, 8;
	add.s64 	%rd311, %rd2, %rd310;
	ld.global.u64 	%rd173, [%rd311];
	or.b64  	%rd312, %rd524, %rd173;
	and.b64  	%rd313, %rd312, -4294967296;
	setp.ne.s64 	%p10, %rd313, 0;
	@%p10 bra 	$L__BB109_75;
	cvt.u32.u64 	%r82, %rd173;
	cvt.u32.u64 	%r83, %rd524;
	div.u32 	%r84, %r83, %r82;
	mul.lo.s32 	%r85, %r84, %r82;
	sub.s32 	%r86, %r83, %r85;
	cvt.u64.u32 	%rd526, %r84;
	cvt.u64.u32 	%rd527, %r86;
	bra.uni 	$L__BB109_76;
$L__BB109_75:
	div.s64 	%rd526, %rd524, %rd173;
	mul.lo.s64 	%rd314, %rd526, %rd173;
	sub.s64 	%rd527, %rd524, %rd314;
$L__BB109_76:
	add.s64 	%rd316, %rd1, %rd310;
	ld.global.u64 	%rd317, [%rd316];
	mad.lo.s64 	%rd180, %rd317, %rd527, %rd172;
	add.s32 	%r36, %r205, -3;
	mul.wide.u32 	%rd318, %r36, 8;
	add.s64 	%rd319, %rd2, %rd318;
	ld.global.u64 	%rd181, [%rd319];
	or.b64  	%rd320, %rd526, %rd181;
	and.b64  	%rd321, %rd320, -4294967296;
	setp.ne.s64 	%p11, %rd321, 0;
	@%p11 bra 	$L__BB109_78;
	cvt.u32.u64 	%r87, %rd181;
	cvt.u32.u64 	%r88, %rd526;
	div.u32 	%r89, %r88, %r87;
	mul.lo.s32 	%r90, %r89, %r87;
	sub.s32 	%r91, %r88, %r90;
	cvt.u64.u32 	%rd528, %r89;
	cvt.u64.u32 	%rd529, %r91;
	bra.uni 	$L__BB109_79;
$L__BB109_78:
	div.s64 	%rd528, %rd526, %rd181;
	mul.lo.s64 	%rd322, %rd528, %rd181;
	sub.s64 	%rd529, %rd526, %rd322;
$L__BB109_79:
	add.s64 	%rd324, %rd1, %rd318;
	ld.global.u64 	%rd325, [%rd324];
	mad.lo.s64 	%rd188, %rd325, %rd529, %rd180;
	mul.wide.u32 	%rd326, %r33, 8;
	add.s64 	%rd327, %rd2, %rd326;
	ld.global.u64 	%rd189, [%rd327];
	or.b64  	%rd328, %rd528, %rd189;
	and.b64  	%rd329, %rd328, -4294967296;
	setp.ne.s64 	%p12, %rd329, 0;
	@%p12 bra 	$L__BB109_81;
	cvt.u32.u64 	%r92, %rd189;
	cvt.u32.u64 	%r93, %rd528;
	div.u32 	%r94, %r93, %r92;
	mul.lo.s32 	%r95, %r94, %r92;
	sub.s32 	%r96, %r93, %r95;
	cvt.u64.u32 	%rd545, %r94;
	cvt.u64.u32 	%rd531, %r96;
	bra.uni 	$L__BB109_82;
$L__BB109_81:
	div.s64 	%rd545, %rd528, %rd189;
	mul.lo.s64 	%rd330, %rd545, %rd189;
	sub.s64 	%rd531, %rd528, %rd330;
$L__BB109_82:
	add.s64 	%rd332, %rd1, %rd326;
	ld.global.u64 	%rd333, [%rd332];
	mad.lo.s64 	%rd554, %rd333, %rd531, %rd188;
	add.s32 	%r205, %r205, -8;
	add.s32 	%r204, %r204, 8;
	setp.ne.s32 	%p13, %r204, 0;
	@%p13 bra 	$L__BB109_58;
	add.s32 	%r207, %r205, 3;
$L__BB109_84:
	setp.eq.s32 	%p14, %r25, 0;
	@%p14 bra 	$L__BB109_113;
	and.b32  	%r41, %r23, 3;
	setp.lt.u32 	%p15, %r25, 4;
	@%p15 bra 	$L__BB109_99;
	mul.wide.u32 	%rd335, %r207, 8;
	add.s64 	%rd336, %rd2, %rd335;
	ld.global.u64 	%rd200, [%rd336];
	or.b64  	%rd337, %rd545, %rd200;
	and.b64  	%rd338, %rd337, -4294967296;
	setp.ne.s64 	%p16, %rd338, 0;
	@%p16 bra 	$L__BB109_88;
	cvt.u32.u64 	%r97, %rd200;
	cvt.u32.u64 	%r98, %rd545;
	div.u32 	%r99, %r98, %r97;
	mul.lo.s32 	%r100, %r99, %r97;
	sub.s32 	%r101, %r98, %r100;
	cvt.u64.u32 	%rd535, %r99;
	cvt.u64.u32 	%rd536, %r101;
	bra.uni 	$L__BB109_89;
$L__BB109_88:
	div.s64 	%rd535, %rd545, %rd200;
	mul.lo.s64 	%rd339, %rd535, %rd200;
	sub.s64 	%rd536, %rd545, %rd339;
$L__BB109_89:
	add.s64 	%rd341, %rd1, %rd335;
	ld.global.u64 	%rd342, [%rd341];
	mad.lo.s64 	%rd207, %rd342, %rd536, %rd554;
	add.s32 	%r42, %r207, -1;
	mul.wide.u32 	%rd343, %r42, 8;
	add.s64 	%rd344, %rd2, %rd343;
	ld.global.u64 	%rd208, [%rd344];
	or.b64  	%rd345, %rd535, %rd208;
	and.b64  	%rd346, %rd345, -4294967296;
	setp.ne.s64 	%p17, %rd346, 0;
	@%p17 bra 	$L__BB109_91;
	cvt.u32.u64 	%r102, %rd208;
	cvt.u32.u64 	%r103, %rd535;
	div.u32 	%r104, %r103, %r102;
	mul.lo.s32 	%r105, %r104, %r102;
	sub.s32 	%r106, %r103, %r105;
	cvt.u64.u32 	%rd537, %r104;
	cvt.u64.u32 	%rd538, %r106;
	bra.uni 	$L__BB109_92;
$L__BB109_91:
	div.s64 	%rd537, %rd535, %rd208;
	mul.lo.s64 	%rd347, %rd537, %rd208;
	sub.s64 	%rd538, %rd535, %rd347;
$L__BB109_92:
	add.s64 	%rd349, %rd1, %rd343;
	ld.global.u64 	%rd350, [%rd349];
	mad.lo.s64 	%rd215, %rd350, %rd538, %rd207;
	add.s32 	%r43, %r207, -2;
	mul.wide.u32 	%rd351, %r43, 8;
	add.s64 	%rd352, %rd2, %rd351;
	ld.global.u64 	%rd216, [%rd352];
	or.b64  	%rd353, %rd537, %rd216;
	and.b64  	%rd354, %rd353, -4294967296;
	setp.ne.s64 	%p18, %rd354, 0;
	@%p18 bra 	$L__BB109_94;
	cvt.u32.u64 	%r107, %rd216;
	cvt.u32.u64 	%r108, %rd537;
	div.u32 	%r109, %r108, %r107;
	mul.lo.s32 	%r110, %r109, %r107;
	sub.s32 	%r111, %r108, %r110;
	cvt.u64.u32 	%rd539, %r109;
	cvt.u64.u32 	%rd540, %r111;
	bra.uni 	$L__BB109_95;
$L__BB109_94:
	div.s64 	%rd539, %rd537, %rd216;
	mul.lo.s64 	%rd355, %rd539, %rd216;
	sub.s64 	%rd540, %rd537, %rd355;
$L__BB109_95:
	add.s64 	%rd357, %rd1, %rd351;
	ld.global.u64 	%rd358, [%rd357];
	mad.lo.s64 	%rd223, %rd358, %rd540, %rd215;
	add.s32 	%r44, %r207, -3;
	mul.wide.u32 	%rd359, %r44, 8;
	add.s64 	%rd360, %rd2, %rd359;
	ld.global.u64 	%rd224, [%rd360];
	or.b64  	%rd361, %rd539, %rd224;
	and.b64  	%rd362, %rd361, -4294967296;
	setp.ne.s64 	%p19, %rd362, 0;
	@%p19 bra 	$L__BB109_97;
	cvt.u32.u64 	%r112, %rd224;
	cvt.u32.u64 	%r113, %rd539;
	div.u32 	%r114, %r113, %r112;
	mul.lo.s32 	%r115, %r114, %r112;
	sub.s32 	%r116, %r113, %r115;
	cvt.u64.u32 	%rd545, %r114;
	cvt.u64.u32 	%rd542, %r116;
	bra.uni 	$L__BB109_98;
$L__BB109_97:
	div.s64 	%rd545, %rd539, %rd224;
	mul.lo.s64 	%rd363, %rd545, %rd224;
	sub.s64 	%rd542, %rd539, %rd363;
$L__BB109_98:
	add.s64 	%rd365, %rd1, %rd359;
	ld.global.u64 	%rd366, [%rd365];
	mad.lo.s64 	%rd554, %rd366, %rd542, %rd223;
	add.s32 	%r207, %r207, -4;
$L__BB109_99:
	setp.eq.s32 	%p20, %r41, 0;
	@%p20 bra 	$L__BB109_113;
	setp.eq.s32 	%p21, %r41, 1;
	@%p21 bra 	$L__BB109_108;
	mul.wide.u32 	%rd368, %r207, 8;
	add.s64 	%rd369, %rd2, %rd368;
	ld.global.u64 	%rd235, [%rd369];
	or.b64  	%rd370, %rd545, %rd235;
	and.b64  	%rd371, %rd370, -4294967296;
	setp.ne.s64 	%p22, %rd371, 0;
	@%p22 bra 	$L__BB109_103;
	cvt.u32.u64 	%r117, %rd235;
	cvt.u32.u64 	%r118, %rd545;
	div.u32 	%r119, %r118, %r117;
	mul.lo.s32 	%r120, %r119, %r117;
	sub.s32 	%r121, %r118, %r120;
	cvt.u64.u32 	%rd546, %r119;
	cvt.u64.u32 	%rd547, %r121;
	bra.uni 	$L__BB109_104;
$L__BB109_103:
	div.s64 	%rd546, %rd545, %rd235;
	mul.lo.s64 	%rd372, %rd546, %rd235;
	sub.s64 	%rd547, %rd545, %rd372;
$L__BB109_104:
	add.s64 	%rd374, %rd1, %rd368;
	ld.global.u64 	%rd375, [%rd374];
	mad.lo.s64 	%rd242, %rd375, %rd547, %rd554;
	add.s32 	%r47, %r207, -1;
	mul.wide.u32 	%rd376, %r47, 8;
	add.s64 	%rd377, %rd2, %rd376;
	ld.global.u64 	%rd243, [%rd377];
	or.b64  	%rd378, %rd546, %rd243;
	and.b64  	%rd379, %rd378, -4294967296;
	setp.ne.s64 	%p23, %rd379, 0;
	@%p23 bra 	$L__BB109_106;
	cvt.u32.u64 	%r122, %rd243;
	cvt.u32.u64 	%r123, %rd546;
	div.u32 	%r124, %r123, %r122;
	mul.lo.s32 	%r125, %r124, %r122;
	sub.s32 	%r126, %r123, %r125;
	cvt.u64.u32 	%rd545, %r124;
	cvt.u64.u32 	%rd549, %r126;
	bra.uni 	$L__BB109_107;
$L__BB109_106:
	div.s64 	%rd545, %rd546, %rd243;
	mul.lo.s64 	%rd380, %rd545, %rd243;
	sub.s64 	%rd549, %rd546, %rd380;
$L__BB109_107:
	add.s64 	%rd382, %rd1, %rd376;
	ld.global.u64 	%rd383, [%rd382];
	mad.lo.s64 	%rd554, %rd383, %rd549, %rd242;
	add.s32 	%r207, %r207, -2;
$L__BB109_108:
	and.b32  	%r127, %r23, 1;
	setp.eq.b32 	%p24, %r127, 1;
	not.pred 	%p25, %p24;
	@%p25 bra 	$L__BB109_113;
	mul.wide.u32 	%rd384, %r207, 8;
	add.s64 	%rd385, %rd2, %rd384;
	ld.global.u64 	%rd254, [%rd385];
	or.b64  	%rd386, %rd545, %rd254;
	and.b64  	%rd387, %rd386, -4294967296;
	setp.ne.s64 	%p26, %rd387, 0;
	@%p26 bra 	$L__BB109_111;
	cvt.u32.u64 	%r128, %rd254;
	cvt.u32.u64 	%r129, %rd545;
	rem.u32 	%r130, %r129, %r128;
	cvt.u64.u32 	%rd553, %r130;
	bra.uni 	$L__BB109_112;
$L__BB109_111:
	rem.s64 	%rd553, %rd545, %rd254;
$L__BB109_112:
	add.s64 	%rd389, %rd1, %rd384;
	ld.global.u64 	%rd390, [%rd389];
	mad.lo.s64 	%rd554, %rd390, %rd553, %rd554;
$L__BB109_113:
	add.s64 	%rd391, %rd3, %rd554;
	ld.global.u8 	%rs2, [%rd391];
	st.shared.u8 	[%r5], %rs2;
$L__BB109_114:
	bar.sync 	0;
	setp.lt.u32 	%p48, %r209, 66;
	@%p48 bra 	$L__BB109_118;
$L__BB109_115:
	shr.u32 	%r51, %r209, 1;
	setp.ge.u32 	%p49, %r1, %r51;
	@%p49 bra 	$L__BB109_117;
	ld.shared.u8 	%rs6, [%r5];
	add.s32 	%r199, %r5, %r51;
	ld.shared.u8 	%rs7, [%r199];
	mul.lo.s16 	%rs8, %rs7, %rs6;
	st.shared.u8 	[%r5], %rs8;
$L__BB109_117:
	bar.sync 	0;
	setp.gt.u32 	%p50, %r209, 131;
	mov.u32 	%r209, %r51;
	@%p50 bra 	$L__BB109_115;
$L__BB109_118:
	setp.gt.u32 	%p51, %r1, 31;
	@%p51 bra 	$L__BB109_121;
	ld.volatile.shared.u8 	%rs9, [%r5];
	ld.volatile.shared.u8 	%rs10, [%r5+32];
	mul.lo.s16 	%rs11, %rs10, %rs9;
	st.volatile.shared.u8 	[%r5], %rs11;
	ld.volatile.shared.u8 	%rs12, [%r5];
	ld.volatile.shared.u8 	%rs13, [%r5+16];
	mul.lo.s16 	%rs14, %rs13, %rs12;
	st.volatile.shared.u8 	[%r5], %rs14;
	ld.volatile.shared.u8 	%rs15, [%r5];
	ld.volatile.shared.u8 	%rs16, [%r5+8];
	mul.lo.s16 	%rs17, %rs16, %rs15;
	st.volatile.shared.u8 	[%r5], %rs17;
	ld.volatile.shared.u8 	%rs18, [%r5];
	ld.volatile.shared.u8 	%rs19, [%r5+4];
	mul.lo.s16 	%rs20, %rs19, %rs18;
	st.volatile.shared.u8 	[%r5], %rs20;
	ld.volatile.shared.u8 	%rs21, [%r5];
	ld.volatile.shared.u8 	%rs22, [%r5+2];
	mul.lo.s16 	%rs23, %rs22, %rs21;
	st.volatile.shared.u8 	[%r5], %rs23;
	ld.volatile.shared.u8 	%rs24, [%r5];
	ld.volatile.shared.u8 	%rs25, [%r5+1];
	mul.lo.s16 	%rs26, %rs25, %rs24;
	st.volatile.shared.u8 	[%r5], %rs26;
	setp.ne.s32 	%p52, %r1, 0;
	@%p52 bra 	$L__BB109_121;
	ld.shared.u8 	%rs27, [nanprodsdata_u8];
	cvt.u64.u32 	%rd467, %r2;
	cvta.to.global.u64 	%rd468, %rd260;
	add.s64 	%rd469, %rd468, %rd467;
	st.global.u8 	[%rd469], %rs27;
$L__BB109_121:
	ret;

}
	// .globl	contiguous_nanprod2_u8
.visible .entry contiguous_nanprod2_u8(
	.param .u64 .ptr .align 1 contiguous_nanprod2_u8_param_0,
	.param .u64 .ptr .align 1 contiguous_nanprod2_u8_param_1,
	.param .u64 .ptr .align 1 contiguous_nanprod2_u8_param_2,
	.param .u64 .ptr .align 1 contiguous_nanprod2_u8_param_3,
	.param .u64 contiguous_nanprod2_u8_param_4,
	.param .u64 contiguous_nanprod2_u8_param_5,
	.param .u64 contiguous_nanprod2_u8_param_6
)
{
	.reg .pred 	%p<53>;
	.reg .b16 	%rs<28>;
	.reg .b32 	%r<214>;
	.reg .b64 	%rd<564>;

	ld.param.u64 	%rd266, [contiguous_nanprod2_u8_param_1];
	ld.param.u64 	%rd267, [contiguous_nanprod2_u8_param_2];
	ld.param.u64 	%rd268, [contiguous_nanprod2_u8_param_3];
	ld.param.u64 	%rd263, [contiguous_nanprod2_u8_param_4];
	ld.param.u64 	%rd264, [contiguous_nanprod2_u8_param_5];
	ld.param.u64 	%rd265, [contiguous_nanprod2_u8_param_6];
	cvta.to.global.u64 	%rd1, %rd268;
	cvta.to.global.u64 	%rd2, %rd267;
	cvta.to.global.u64 	%rd563, %rd266;
	mov.u32 	%r1, %tid.x;
	mov.u32 	%r2, %ctaid.x;
	mov.u32 	%r213, %ntid.x;
	mul.lo.s32 	%r51, %r2, %r213;
	shl.b32 	%r52, %r51, 1;
	add.s32 	%r4, %r52, %r1;
	mov.u32 	%r53, nanprodsdata_u8;
	add.s32 	%r5, %r53, %r1;
	mov.b16 	%rs1, 1;
	st.shared.u8 	[%r5], %rs1;
	add.s32 	%r54, %r4, %r213;
	cvt.u64.u32 	%rd4, %r54;
	setp.le.u64 	%p1, %rd264, %rd4;
	@%p1 bra 	$L__BB110_54;
	cvt.u64.u32 	%rd396, %r4;
	mov.u32 	%r131, %ctaid.y;
	cvt.u64.u32 	%rd397, %r131;
	mul.lo.s64 	%rd398, %rd264, %rd397;
	add.s64 	%rd517, %rd398, %rd396;
	add.s64 	%rd515, %rd398, %rd4;
	cvt.u32.u64 	%r6, %rd263;
	add.s32 	%r207, %r6, -1;
	setp.lt.s32 	%p27, %r207, 0;
	mov.b64 	%rd521, 0;
	mov.u64 	%rd522, %rd521;
	@%p27 bra 	$L__BB110_53;
	setp.lt.u32 	%p28, %r207, 3;
	mov.b64 	%rd522, 0;
	mov.u64 	%rd521, %rd522;
	@%p28 bra 	$L__BB110_30;
	add.s32 	%r205, %r6, -2;
	and.b32  	%r132, %r6, -4;
	neg.s32 	%r204, %r132;
	mov.b64 	%rd522, 0;
$L__BB110_4:
	.pragma "nounroll";
	add.s32 	%r12, %r205, 1;
	mul.wide.u32 	%rd402, %r12, 8;
	add.s64 	%rd403, %rd2, %rd402;
	ld.global.u64 	%rd11, [%rd403];
	or.b64  	%rd404, %rd517, %rd11;
	and.b64  	%rd405, %rd404, -4294967296;
	setp.ne.s64 	%p29, %rd405, 0;
	@%p29 bra 	$L__BB110_6;
	cvt.u32.u64 	%r133, %rd11;
	cvt.u32.u64 	%r134, %rd517;
	div.u32 	%r135, %r134, %r133;
	mul.lo.s32 	%r136, %r135, %r133;
	sub.s32 	%r137, %r134, %r136;
	cvt.u64.u32 	%rd483, %r135;
	cvt.u64.u32 	%rd484, %r137;
	bra.uni 	$L__BB110_7;
$L__BB110_6:
	div.s64 	%rd483, %rd517, %rd11;
	mul.lo.s64 	%rd406, %rd483, %rd11;
	sub.s64 	%rd484, %rd517, %rd406;
$L__BB110_7:
	mul.wide.u32 	%rd407, %r12, 8;
	add.s64 	%rd408, %rd1, %rd407;
	ld.global.u64 	%rd18, [%rd408];
	mad.lo.s64 	%rd19, %rd18, %rd484, %rd521;
	or.b64  	%rd409, %rd515, %rd11;
	and.b64  	%rd410, %rd409, -4294967296;
	setp.ne.s64 	%p30, %rd410, 0;
	@%p30 bra 	$L__BB110_9;
	cvt.u32.u64 	%r138, %rd11;
	cvt.u32.u64 	%r139, %rd515;
	div.u32 	%r140, %r139, %r138;
	mul.lo.s32 	%r141, %r140, %r138;
	sub.s32 	%r142, %r139, %r141;
	cvt.u64.u32 	%rd485, %r140;
	cvt.u64.u32 	%rd486, %r142;
	bra.uni 	$L__BB110_10;
$L__BB110_9:
	div.s64 	%rd485, %rd515, %rd11;
	mul.lo.s64 	%rd411, %rd485, %rd11;
	sub.s64 	%rd486, %rd515, %rd411;
$L__BB110_10:
	mad.lo.s64 	%rd26, %rd486, %rd18, %rd522;
	mul.wide.u32 	%rd412, %r205, 8;
	add.s64 	%rd413, %rd2, %rd412;
	ld.global.u64 	%rd27, [%rd413];
	or.b64  	%rd414, %rd483, %rd27;
	and.b64  	%rd415, %rd414, -4294967296;
	setp.ne.s64 	%p31, %rd415, 0;
	@%p31 bra 	$L__BB110_12;
	cvt.u32.u64 	%r143, %rd27;
	cvt.u32.u64 	%r144, %rd483;
	div.u32 	%r145, %r144, %r143;
	mul.lo.s32 	%r146, %r145, %r143;
	sub.s32 	%r147, %r144, %r146;
	cvt.u64.u32 	%rd487, %r145;
	cvt.u64.u32 	%rd488, %r147;
	bra.uni 	$L__BB110_13;
$L__BB110_12:
	div.s64 	%rd487, %rd483, %rd27;
	mul.lo.s64 	%rd416, %rd487, %rd27;
	sub.s64 	%rd488, %rd483, %rd416;
$L__BB110_13:
	mul.wide.u32 	%rd417, %r205, 8;
	add.s64 	%rd418, %rd1, %rd417;
	ld.global.u64 	%rd34, [%rd418];
	mad.lo.s64 	%rd35, %rd34, %rd488, %rd19;
	or.b64  	%rd419, %rd485, %rd27;
	and.b64  	%rd420, %rd419, -4294967296;
	setp.ne.s64 	%p32, %rd420, 0;
	@%p32 bra 	$L__BB110_15;
	cvt.u32.u64 	%r148, %rd27;
	cvt.u32.u64 	%r149, %rd485;
	div.u32 	%r150, %r149, %r148;
	mul.lo.s32 	%r151, %r150, %r148;
	sub.s32 	%r152, %r149, %r151;
	cvt.u64.u32 	%rd489, %r150;
	cvt.u64.u32 	%rd490, %r152;
	bra.uni 	$L__BB110_16;
$L__BB110_15:
	div.s64 	%rd489, %rd485, %rd27;
	mul.lo.s64 	%rd421, %rd489, %rd27;
	sub.s64 	%rd490, %rd485, %rd421;
$L__BB110_16:
	mad.lo.s64 	%rd42, %rd490, %rd34, %rd26;
	add.s32 	%r13, %r205, -1;
	mul.wide.u32 	%rd422, %r13, 8;
	add.s64 	%rd423, %rd2, %rd422;
	ld.global.u64 	%rd43, [%rd423];
	or.b64  	%rd424, %rd487, %rd43;
	and.b64  	%rd425, %rd424, -4294967296;
	setp.ne.s64 	%p33, %rd425, 0;
	@%p33 bra 	$L__BB110_18;
	cvt.u32.u64 	%r153, %rd43;
	cvt.u32.u64 	%r154, %rd487;
	div.u32 	%r155, %r154, %r153;
	mul.lo.s32 	%r156, %r155, %r153;
	sub.s32 	%r157, %r154, %r156;
	cvt.u64.u32 	%rd491, %r155;
	cvt.u64.u32 	%rd492, %r157;
	bra.uni 	$L__BB110_19;
$L__BB110_18:
	div.s64 	%rd491, %rd487, %rd43;
	mul.lo.s64 	%rd426, %rd491, %rd43;
	sub.s64 	%rd492, %rd487, %rd426;
$L__BB110_19:
	mul.wide.u32 	%rd427, %r13, 8;
	add.s64 	%rd428, %rd1, %rd427;
	ld.global.u64 	%rd50, [%rd428];
	mad.lo.s64 	%rd51, %rd50, %rd492, %rd35;
	or.b64  	%rd429, %rd489, %rd43;
	and.b64  	%rd430, %rd429, -4294967296;
	setp.ne.s64 	%p34, %rd430, 0;
	@%p34 bra 	$L__BB110_21;
	cvt.u32.u64 	%r158, %rd43;
	cvt.u32.u64 	%r159, %rd489;
	div.u32 	%r160, %r159, %r158;
	mul.lo.s32 	%r161, %r160, %r158;
	sub.s32 	%r162, %r159, %r161;
	cvt.u64.u32 	%rd493, %r160;
	cvt.u64.u32 	%rd494, %r162;
	bra.uni 	$L__BB110_22;
$L__BB110_21:
	div.s64 	%rd493, %rd489, %rd43;
	mul.lo.s64 	%rd431, %rd493, %rd43;
	sub.s64 	%rd494, %rd489, %rd431;
$L__BB110_22:
	mad.lo.s64 	%rd58, %rd494, %rd50, %rd42;
	add.s32 	%r163, %r205, -2;
	mul.wide.u32 	%rd432, %r163, 8;
	add.s64 	%rd433, %rd2, %rd432;
	ld.global.u64 	%rd59, [%rd433];
	or.b64  	%rd434, %rd491, %rd59;
	and.b64  	%rd435, %rd434, -4294967296;
	setp.ne.s64 	%p35, %rd435, 0;
	@%p35 bra 	$L__BB110_24;
	cvt.u32.u64 	%r164, %rd59;
	cvt.u32.u64 	%r165, %rd491;
	div.u32 	%r166, %r165, %r164;
	mul.lo.s32 	%r167, %r166, %r164;
	sub.s32 	%r168, %r165, %r167;
	cvt.u64.u32 	%rd517, %r166;
	cvt.u64.u32 	%rd496, %r168;
	bra.uni 	$L__BB110_25;
$L__BB110_24:
	div.s64 	%rd517, %rd491, %rd59;
	mul.lo.s64 	%rd436, %rd517, %rd59;
	sub.s64 	%rd496, %rd491, %rd436;
$L__BB110_25:
	mul.wide.u32 	%rd437, %r163, 8;
	add.s64 	%rd438, %rd1, %rd437;
	ld.global.u64 	%rd66, [%rd438];
	mad.lo.s64 	%rd521, %rd66, %rd496, %rd51;
	or.b64  	%rd439, %rd493, %rd59;
	and.b64  	%rd440, %rd439, -4294967296;
	setp.ne.s64 	%p36, %rd440, 0;
	@%p36 bra 	$L__BB110_27;
	cvt.u32.u64 	%r170, %rd59;
	cvt.u32.u64 	%r171, %rd493;
	div.u32 	%r172, %r171, %r170;
	mul.lo.s32 	%r173, %r172, %r170;
	sub.s32 	%r174, %r171, %r173;
	cvt.u64.u32 	%rd515, %r172;
	cvt.u64.u32 	%rd498, %r174;
	bra.uni 	$L__BB110_28;
$L__BB110_27:
	div.s64 	%rd515, %rd493, %rd59;
	mul.lo.s64 	%rd441, %rd515, %rd59;
	sub.s64 	%rd498, %rd493, %rd441;
$L__BB110_28:
	mad.lo.s64 	%rd522, %rd498, %rd66, %rd58;
	add.s32 	%r205, %r205, -4;
	add.s32 	%r204, %r204, 4;
	setp.ne.s32 	%p37, %r204, 0;
	@%p37 bra 	$L__BB110_4;
	add.s32 	%r207, %r205, 1;
$L__BB110_30:
	and.b32  	%r18, %r6, 3;
	setp.eq.s32 	%p38, %r18, 0;
	@%p38 bra 	$L__BB110_53;
	setp.eq.s32 	%p39, %r18, 1;
	@%p39 bra 	$L__BB110_45;
	mul.wide.u32 	%rd443, %r207, 8;
	add.s64 	%rd444, %rd2, %rd443;
	ld.global.u64 	%rd81, [%rd444];
	or.b64  	%rd445, %rd517, %rd81;
	and.b64  	%rd446, %rd445, -4294967296;
	setp.ne.s64 	%p40, %rd446, 0;
	@%p40 bra 	$L__BB110_34;
	cvt.u32.u64 	%r175, %rd81;
	cvt.u32.u64 	%r176, %rd517;
	div.u32 	%r177, %r176, %r175;
	mul.lo.s32 	%r178, %r177, %r175;
	sub.s32 	%r179, %r176, %r178;
	cvt.u64.u32 	%rd505, %r177;
	cvt.u64.u32 	%rd506, %r179;
	bra.uni 	$L__BB110_35;
$L__BB110_34:
	div.s64 	%rd505, %rd517, %rd81;
	mul.lo.s64 	%rd447, %rd505, %rd81;
	sub.s64 	%rd506, %rd517, %rd447;
$L__BB110_35:
	add.s64 	%rd449, %rd1, %rd443;
	ld.global.u64 	%rd88, [%rd449];
	mad.lo.s64 	%rd89, %rd88, %rd506, %rd521;
	or.b64  	%rd450, %rd515, %rd81;
	and.b64  	%rd451, %rd450, -4294967296;
	setp.ne.s64 	%p41, %rd451, 0;
	@%p41 bra 	$L__BB110_37;
	cvt.u32.u64 	%r180, %rd81;
	cvt.u32.u64 	%r181, %rd515;
	div.u32 	%r182, %r181, %r180;
	mul.lo.s32 	%r183, %r182, %r180;
	sub.s32 	%r184, %r181, %r183;
	cvt.u64.u32 	%rd507, %r182;
	cvt.u64.u32 	%rd508, %r184;
	bra.uni 	$L__BB110_38;
$L__BB110_37:
	div.s64 	%rd507, %rd515, %rd81;
	mul.lo.s64 	%rd452, %rd507, %rd81;
	sub.s64 	%rd508, %rd515, %rd452;
$L__BB110_38:
	mad.lo.s64 	%rd96, %rd508, %rd88, %rd522;
	add.s32 	%r19, %r207, -1;
	mul.wide.u32 	%rd453, %r19, 8;
	add.s64 	%rd454, %rd2, %rd453;
	ld.global.u64 	%rd97, [%rd454];
	or.b64  	%rd455, %rd505, %rd97;
	and.b64  	%rd456, %rd455, -4294967296;
	setp.ne.s64 	%p42, %rd456, 0;
	@%p42 bra 	$L__BB110_40;
	cvt.u32.u64 	%r185, %rd97;
	cvt.u32.u64 	%r186, %rd505;
	div.u32 	%r187, %r186, %r185;
	mul.lo.s32 	%r188, %r187, %r185;
	sub.s32 	%r189, %r186, %r188;
	cvt.u64.u32 	%rd517, %r187;
	cvt.u64.u32 	%rd510, %r189;
	bra.uni 	$L__BB110_41;
$L__BB110_40:
	div.s64 	%rd517, %rd505, %rd97;
	mul.lo.s64 	%rd457, %rd517, %rd97;
	sub.s64 	%rd510, %rd505, %rd457;
$L__BB110_41:
	add.s64 	%rd459, %rd1, %rd453;
	ld.global.u64 	%rd104, [%rd459];
	mad.lo.s64 	%rd521, %rd104, %rd510, %rd89;
	or.b64  	%rd460, %rd507, %rd97;
	and.b64  	%rd461, %rd460, -4294967296;
	setp.ne.s64 	%p43, %rd461, 0;
	@%p43 bra 	$L__BB110_43;
	cvt.u32.u64 	%r190, %rd97;
	cvt.u32.u64 	%r191, %rd507;
	div.u32 	%r192, %r191, %r190;
	mul.lo.s32 	%r193, %r192, %r190;
	sub.s32 	%r194, %r191, %r193;
	cvt.u64.u32 	%rd515, %r192;
	cvt.u64.u32 	%rd512, %r194;
	bra.uni 	$L__BB110_44;
$L__BB110_43:
	div.s64 	%rd515, %rd507, %rd97;
	mul.lo.s64 	%rd462, %rd515, %rd97;
	sub.s64 	%rd512, %rd507, %rd462;
$L__BB110_44:
	mad.lo.s64 	%rd522, %rd512, %rd104, %rd96;
	add.s32 	%r207, %r207, -2;
$L__BB110_45:
	and.b32  	%r195, %r6, 1;
	setp.eq.b32 	%p44, %r195, 1;
	not.pred 	%p45, %p44;
	@%p45 bra 	$L__BB110_53;
	mul.wide.u32 	%rd463, %r207, 8;
	add.s64 	%rd464, %rd2, %rd463;
	ld.global.u64 	%rd119, [%rd464];
	or.b64  	%rd465, %rd517, %rd119;
	and.b64  	%rd466, %rd465, -4294967296;
	setp.ne.s64 	%p46, %rd466, 0;
	@%p46 bra 	$L__BB110_48;
	cvt.u32.u64 	%r196, %rd119;
	cvt.u32.u64 	%r197, %rd517;
	rem.u32 	%r198, %r197, %r196;
	cvt.u64.u32 	%rd519, %r198;
	bra.uni 	$L__BB110_49;
$L__BB110_48:
	rem.s64 	%rd519, %rd517, %rd119;
$L__BB110_49:
	add.s64 	%rd468, %rd1, %rd463;
	ld.global.u64 	%rd123, [%rd468];
	mad.lo.s64 	%rd521, %rd123, %rd519, %rd521;
	or.b64  	%rd469, %rd515, %rd119;
	and.b64  	%rd470, %rd469, -4294967296;
	setp.ne.s64 	%p47, %rd470, 0;
	@%p47 bra 	$L__BB110_51;
	cvt.u32.u64 	%r199, %rd119;
	cvt.u32.u64 	%r200, %rd515;
	rem.u32 	%r201, %r200, %r199;
	cvt.u64.u32 	%rd520, %r201;
	bra.uni 	$L__BB110_52;
$L__BB110_51:
	rem.s64 	%rd520, %rd515, %rd119;
$L__BB110_52:
	mad.lo.s64 	%rd522, %rd520, %rd123, %rd522;
$L__BB110_53:
	add.s64 	%rd471, %rd563, %rd521;
	ld.global.u8 	%rs3, [%rd471];
	add.s64 	%rd472, %rd563, %rd522;
	ld.global.u8 	%rs4, [%rd472];
	mul.lo.s16 	%rs5, %rs4, %rs3;
	st.shared.u8 	[%r5], %rs5;
	bra.uni 	$L__BB110_114;
$L__BB110_54:
	cvt.u64.u32 	%rd131, %r4;
	setp.le.u64 	%p2, %rd264, %rd131;
	@%p2 bra 	$L__BB110_114;
	mov.u32 	%r55, %ctaid.y;
	cvt.u64.u32 	%rd269, %r55;
	mad.lo.s64 	%rd554, %rd264, %rd269, %rd131;
	cvt.u32.u64 	%r22, %rd263;
	add.s32 	%r211, %r22, -1;
	setp.lt.s32 	%p3, %r211, 0;
	@%p3 bra 	$L__BB110_113;
	and.b32  	%r24, %r22, 7;
	setp.lt.u32 	%p4, %r211, 7;
	@%p4 bra 	$L__BB110_84;
	add.s32 	%r209, %r22, -4;
	and.b32  	%r56, %r22, -8;
	neg.s32 	%r208, %r56;
$L__BB110_58:
	.pragma "nounroll";
	add.s32 	%r29, %r209, 3;
	mul.wide.u32 	%rd271, %r29, 8;
	add.s64 	%rd272, %rd2, %rd271;
	ld.global.u64 	%rd135, [%rd272];
	or.b64  	%rd273, %rd554, %rd135;
	and.b64  	%rd274, %rd273, -4294967296;
	setp.ne.s64 	%p5, %rd274, 0;
	@%p5 bra 	$L__BB110_60;
	cvt.u32.u64 	%r57, %rd135;
	cvt.u32.u64 	%r58, %rd554;
	div.u32 	%r59, %r58, %r57;
	mul.lo.s32 	%r60, %r59, %r57;
	sub.s32 	%r61, %r58, %r60;
	cvt.u64.u32 	%rd525, %r59;
	cvt.u64.u32 	%rd526, %r61;
	bra.uni 	$L__BB110_61;
$L__BB110_60:
	div.s64 	%rd525, %rd554, %rd135;
	mul.lo.s64 	%rd275, %rd525, %rd135;
	sub.s64 	%rd526, %rd554, %rd275;
$L__BB110_61:
	add.s64 	%rd277, %rd1, %rd271;
	ld.global.u64 	%rd278, [%rd277];
	mul.lo.s64 	%rd142, %rd278, %rd526;
	add.s32 	%r30, %r209, 2;
	mul.wide.u32 	%rd279, %r30, 8;
	add.s64 	%rd280, %rd2, %rd279;
	ld.global.u64 	%rd143, [%rd280];
	or.b64  	%rd281, %rd525, %rd143;
	and.b64  	%rd282, %rd281, -4294967296;
	setp.ne.s64 	%p6, %rd282, 0;
	@%p6 bra 	$L__BB110_63;
	cvt.u32.u64 	%r62, %rd143;
	cvt.u32.u64 	%r63, %rd525;
	div.u32 	%r64, %r63, %r62;
	mul.lo.s32 	%r65, %r64, %r62;
	sub.s32 	%r66, %r63, %r65;
	cvt.u64.u32 	%rd527, %r64;
	cvt.u64.u32 	%rd528, %r66;
	bra.uni 	$L__BB110_64;
$L__BB110_63:
	div.s64 	%rd527, %rd525, %rd143;
	mul.lo.s64 	%rd283, %rd527, %rd143;
	sub.s64 	%rd528, %rd525, %rd283;
$L__BB110_64:
	add.s64 	%rd285, %rd1, %rd279;
	ld.global.u64 	%rd286, [%rd285];
	mad.lo.s64 	%rd150, %rd286, %rd528, %rd142;
	add.s32 	%r31, %r209, 1;
	mul.wide.u32 	%rd287, %r31, 8;
	add.s64 	%rd288, %rd2, %rd287;
	ld.global.u64 	%rd151, [%rd288];
	or.b64  	%rd289, %rd527, %rd151;
	and.b64  	%rd290, %rd289, -4294967296;
	setp.ne.s64 	%p7, %rd290, 0;
	@%p7 bra 	$L__BB110_66;
	cvt.u32.u64 	%r67, %rd151;
	cvt.u32.u64 	%r68, %rd527;
	div.u32 	%r69, %r68, %r67;
	mul.lo.s32 	%r70, %r69, %r67;
	sub.s32 	%r71, %r68, %r70;
	cvt.u64.u32 	%rd529, %r69;
	cvt.u64.u32 	%rd530, %r71;
	bra.uni 	$L__BB110_67;
$L__BB110_66:
	div.s64 	%rd529, %rd527, %rd151;
	mul.lo.s64 	%rd291, %rd529, %rd151;
	sub.s64 	%rd530, %rd527, %rd291;
$L__BB110_67:
	add.s64 	%rd293, %rd1, %rd287;
	ld.global.u64 	%rd294, [%rd293];
	mad.lo.s64 	%rd158, %rd294, %rd530, %rd150;
	add.s32 	%r32, %r209, -4;
	mul.wide.u32 	%rd295, %r209, 8;
	add.s64 	%rd296, %rd2, %rd295;
	ld.global.u64 	%rd159, [%rd296];
	or.b64  	%rd297, %rd529, %rd159;
	and.b64  	%rd298, %rd297, -4294967296;
	setp.ne.s64 	%p8, %rd298, 0;
	@%p8 bra 	$L__BB110_69;
	cvt.u32.u64 	%r72, %rd159;
	cvt.u32.u64 	%r73, %rd529;
	div.u32 	%r74, %r73, %r72;
	mul.lo.s32 	%r75, %r74, %r72;
	sub.s32 	%r76, %r73, %r75;
	cvt.u64.u32 	%rd531, %r74;
	cvt.u64.u32 	%rd532, %r76;
	bra.uni 	$L__BB110_70;
$L__BB110_69:
	div.s64 	%rd531, %rd529, %rd159;
	mul.lo.s64 	%rd299, %rd531, %rd159;
	sub.s64 	%rd532, %rd529, %rd299;
$L__BB110_70:
	add.s64 	%rd301, %rd1, %rd295;
	ld.global.u64 	%rd302, [%rd301];
	mad.lo.s64 	%rd166, %rd302, %rd532, %rd158;
	add.s32 	%r33, %r209, -1;
	mul.wide.u32 	%rd303, %r33, 8;
	add.s64 	%rd304, %rd2, %rd303;
	ld.global.u64 	%rd167, [%rd304];
	or.b64  	%rd305, %rd531, %rd167;
	and.b64  	%rd306, %rd305, -4294967296;
	setp.ne.s64 	%p9, %rd306, 0;
	@%p9 bra 	$L__BB110_72;
	cvt.u32.u64 	%r77, %rd167;
	cvt.u32.u64 	%r78, %rd531;
	div.u32 	%r79, %r78, %r77;
	mul.lo.s32 	%r80, %r79, %r77;
	sub.s32 	%r81, %r78, %r80;
	cvt.u64.u32 	%rd533, %r79;
	cvt.u64.u32 	%rd534, %r81;
	bra.uni 	$L__BB110_73;
$L__BB110_72:
	div.s64 	%rd533, %rd531, %rd167;
	mul.lo.s64 	%rd307, %rd533, %rd167;
	sub.s64 	%rd534, %rd531, %rd307;
$L__BB110_73:
	add.s64 	%rd309, %rd1, %rd303;
	ld.global.u64 	%rd310, [%rd309];
	mad.lo.s64 	%rd174, %rd310, %rd534, %rd166;
	add.s32 	%r34, %r209, -2;
	mul.wide.u32 	%rd311, %r34, 8;
	add.s64 	%rd312, %rd2, %rd311;
	ld.global.u64 	%rd175, [%rd312];
	or.b64  	%rd313, %rd533, %rd175;
	and.b64  	%rd314, %rd313, -4294967296;
	setp.ne.s64 	%p10, %rd314, 0;
	@%p10 bra 	$L__BB110_75;
	cvt.u32.u64 	%r82, %rd175;
	cvt.u32.u64 	%r83, %rd533;
	div.u32 	%r84, %r83, %r82;
	mul.lo.s32 	%r85, %r84, %r82;
	sub.s32 	%r86, %r83, %r85;
	cvt.u64.u32 	%rd535, %r84;
	cvt.u64.u32 	%rd536, %r86;
	bra.uni 	$L__BB110_76;
$L__BB110_75:
	div.s64 	%rd535, %rd533, %rd175;
	mul.lo.s64 	%rd315, %rd535, %rd175;
	sub.s64 	%rd536, %rd533, %rd315;
$L__BB110_76:
	add.s64 	%rd317, %rd1, %rd311;
	ld.global.u64 	%rd318, [%rd317];
	mad.lo.s64 	%rd182, %rd318, %rd536, %rd174;
	add.s32 	%r35, %r209, -3;
	mul.wide.u32 	%rd319, %r35, 8;
	add.s64 	%rd320, %rd2, %rd319;
	ld.global.u64 	%rd183, [%rd320];
	or.b64  	%rd321, %rd535, %rd183;
	and.b64  	%rd322, %rd321, -4294967296;
	setp.ne.s64 	%p11, %rd322, 0;
	@%p11 bra 	$L__BB110_78;
	cvt.u32.u64 	%r87, %rd183;
	cvt.u32.u64 	%r88, %rd535;
	div.u32 	%r89, %r88, %r87;
	mul.lo.s32 	%r90, %r89, %r87;
	sub.s32 	%r91, %r88, %r90;
	cvt.u64.u32 	%rd537, %r89;
	cvt.u64.u32 	%rd538, %r91;
	bra.uni 	$L__BB110_79;
$L__BB110_78:
	div.s64 	%rd537, %rd535, %rd183;
	mul.lo.s64 	%rd323, %rd537, %rd183;
	sub.s64 	%rd538, %rd535, %rd323;
$L__BB110_79:
	add.s64 	%rd325, %rd1, %rd319;
	ld.global.u64 	%rd326, [%rd325];
	mad.lo.s64 	%rd190, %rd326, %rd538, %rd182;
	mul.wide.u32 	%rd327, %r32, 8;
	add.s64 	%rd328, %rd2, %rd327;
	ld.global.u64 	%rd191, [%rd328];
	or.b64  	%rd329, %rd537, %rd191;
	and.b64  	%rd330, %rd329, -4294967296;
	setp.ne.s64 	%p12, %rd330, 0;
	@%p12 bra 	$L__BB110_81;
	cvt.u32.u64 	%r92, %rd191;
	cvt.u32.u64 	%r93, %rd537;
	div.u32 	%r94, %r93, %r92;
	mul.lo.s32 	%r95, %r94, %r92;
	sub.s32 	%r96, %r93, %r95;
	cvt.u64.u32 	%rd554, %r94;
	cvt.u64.u32 	%rd540, %r96;
	bra.uni 	$L__BB110_82;
$L__BB110_81:
	div.s64 	%rd554, %rd537, %rd191;
	mul.lo.s64 	%rd331, %rd554, %rd191;
	sub.s64 	%rd540, %rd537, %rd331;
$L__BB110_82:
	add.s64 	%rd333, %rd1, %rd327;
	ld.global.u64 	%rd334, [%rd333];
	mad.lo.s64 	%rd335, %rd334, %rd540, %rd190;
	add.s64 	%rd563, %rd563, %rd335;
	add.s32 	%r209, %r209, -8;
	add.s32 	%r208, %r208, 8;
	setp.ne.s32 	%p13, %r208, 0;
	@%p13 bra 	$L__BB110_58;
	add.s32 	%r211, %r209, 3;
$L__BB110_84:
	setp.eq.s32 	%p14, %r24, 0;
	@%p14 bra 	$L__BB110_113;
	and.b32  	%r40, %r22, 3;
	setp.lt.u32 	%p15, %r24, 4;
	@%p15 bra 	$L__BB110_99;
	mul.wide.u32 	%rd337, %r211, 8;
	add.s64 	%rd338, %rd2, %rd337;
	ld.global.u64 	%rd202, [%rd338];
	or.b64  	%rd339, %rd554, %rd202;
	and.b64  	%rd340, %rd339, -4294967296;
	setp.ne.s64 	%p16, %rd340, 0;
	@%p16 bra 	$L__BB110_88;
	cvt.u32.u64 	%r97, %rd202;
	cvt.u32.u64 	%r98, %rd554;
	div.u32 	%r99, %r98, %r97;
	mul.lo.s32 	%r100, %r99, %r97;
	sub.s32 	%r101, %r98, %r100;
	cvt.u64.u32 	%rd544, %r99;
	cvt.u64.u32 	%rd545, %r101;
	bra.uni 	$L__BB110_89;
$L__BB110_88:
	div.s64 	%rd544, %rd554, %rd202;
	mul.lo.s64 	%rd341, %rd544, %rd202;
	sub.s64 	%rd545, %rd554, %rd341;
$L__BB110_89:
	add.s64 	%rd343, %rd1, %rd337;
	ld.global.u64 	%rd344, [%rd343];
	mul.lo.s64 	%rd209, %rd344, %rd545;
	add.s32 	%r41, %r211, -1;
	mul.wide.u32 	%rd345, %r41, 8;
	add.s64 	%rd346, %rd2, %rd345;
	ld.global.u64 	%rd210, [%rd346];
	or.b64  	%rd347, %rd544, %rd210;
	and.b64  	%rd348, %rd347, -4294967296;
	setp.ne.s64 	%p17, %rd348, 0;
	@%p17 bra 	$L__BB110_91;
	cvt.u32.u64 	%r102, %rd210;
	cvt.u32.u64 	%r103, %rd544;
	div.u32 	%r104, %r103, %r102;
	mul.lo.s32 	%r105, %r104, %r102;
	sub.s32 	%r106, %r103, %r105;
	cvt.u64.u32 	%rd546, %r104;
	cvt.u64.u32 	%rd547, %r106;
	bra.uni 	$L__BB110_92;
$L__BB110_91:
	div.s64 	%rd546, %rd544, %rd210;
	mul.lo.s64 	%rd349, %rd546, %rd210;
	sub.s64 	%rd547, %rd544, %rd349;
$L__BB110_92:
	add.s64 	%rd351, %rd1, %rd345;
	ld.global.u64 	%rd352, [%rd351];
	mad.lo.s64 	%rd217, %rd352, %rd547, %rd209;
	add.s32 	%r42, %r211, -2;
	mul.wide.u32 	%rd353, %r42, 8;
	add.s64 	%rd354, %rd2, %rd353;
	ld.global.u64 	%rd218, [%rd354];
	or.b64  	%rd355, %rd546, %rd218;
	and.b64  	%rd356, %rd355, -4294967296;
	setp.ne.s64 	%p18, %rd356, 0;
	@%p18 bra 	$L__BB110_94;
	cvt.u32.u64 	%r107, %rd218;
	cvt.u32.u64 	%r108, %rd546;
	div.u32 	%r109, %r108, %r107;
	mul.lo.s32 	%r110, %r109, %r107;
	sub.s32 	%r111, %r108, %r110;
	cvt.u64.u32 	%rd548, %r109;
	cvt.u64.u32 	%rd549, %r111;
	bra.uni 	$L__BB110_95;
$L__BB110_94:
	div.s64 	%rd548, %rd546, %rd218;
	mul.lo.s64 	%rd357, %rd548, %rd218;
	sub.s64 	%rd549, %rd546, %rd357;
$L__BB110_95:
	add.s64 	%rd359, %rd1, %rd353;
	ld.global.u64 	%rd360, [%rd359];
	mad.lo.s64 	%rd225, %rd360, %rd549, %rd217;
	add.s32 	%r43, %r211, -3;
	mul.wide.u32 	%rd361, %r43, 8;
	add.s64 	%rd362, %rd2, %rd361;
	ld.global.u64 	%rd226, [%rd362];
	or.b64  	%rd363, %rd548, %rd226;
	and.b64  	%rd364, %rd363, -4294967296;
	setp.ne.s64 	%p19, %rd364, 0;
	@%p19 bra 	$L__BB110_97;
	cvt.u32.u64 	%r112, %rd226;
	cvt.u32.u64 	%r113, %rd548;
	div.u32 	%r114, %r113, %r112;
	mul.lo.s32 	%r115, %r114, %r112;
	sub.s32 	%r116, %r113, %r115;
	cvt.u64.u32 	%rd554, %r114;
	cvt.u64.u32 	%rd551, %r116;
	bra.uni 	$L__BB110_98;
$L__BB110_97:
	div.s64 	%rd554, %rd548, %rd226;
	mul.lo.s64 	%rd365, %rd554, %rd226;
	sub.s64 	%rd551, %rd548, %rd365;
$L__BB110_98:
	add.s64 	%rd367, %rd1, %rd361;
	ld.global.u64 	%rd368, [%rd367];
	mad.lo.s64 	%rd369, %rd368, %rd551, %rd225;
	add.s64 	%rd563, %rd563, %rd369;
	add.s32 	%r211, %r211, -4;
$L__BB110_99:
	setp.eq.s32 	%p20, %r40, 0;
	@%p20 bra 	$L__BB110_113;
	setp.eq.s32 	%p21, %r40, 1;
	@%p21 bra 	$L__BB110_108;
	mul.wide.u32 	%rd371, %r211, 8;
	add.s64 	%rd372, %rd2, %rd371;
	ld.global.u64 	%rd237, [%rd372];
	or.b64  	%rd373, %rd554, %rd237;
	and.b64  	%rd374, %rd373, -4294967296;
	setp.ne.s64 	%p22, %rd374, 0;
	@%p22 bra 	$L__BB110_103;
	cvt.u32.u64 	%r117, %rd237;
	cvt.u32.u64 	%r118, %rd554;
	div.u32 	%r119, %r118, %r117;
	mul.lo.s32 	%r120, %r119, %r117;
	sub.s32 	%r121, %r118, %r120;
	cvt.u64.u32 	%rd555, %r119;
	cvt.u64.u32 	%rd556, %r121;
	bra.uni 	$L__BB110_104;
$L__BB110_103:
	div.s64 	%rd555, %rd554, %rd237;
	mul.lo.s64 	%rd375, %rd555, %rd237;
	sub.s64 	%rd556, %rd554, %rd375;
$L__BB110_104:
	add.s64 	%rd377, %rd1, %rd371;
	ld.global.u64 	%rd378, [%rd377];
	mul.lo.s64 	%rd244, %rd378, %rd556;
	add.s32 	%r46, %r211, -1;
	mul.wide.u32 	%rd379, %r46, 8;
	add.s64 	%rd380, %rd2, %rd379;
	ld.global.u64 	%rd245, [%rd380];
	or.b64  	%rd381, %rd555, %rd245;
	and.b64  	%rd382, %rd381, -4294967296;
	setp.ne.s64 	%p23, %rd382, 0;
	@%p23 bra 	$L__BB110_106;
	cvt.u32.u64 	%r122, %rd245;
	cvt.u32.u64 	%r123, %rd555;
	div.u32 	%r124, %r123, %r122;
	mul.lo.s32 	%r125, %r124, %r122;
	sub.s32 	%r126, %r123, %r125;
	cvt.u64.u32 	%rd554, %r124;
	cvt.u64.u32 	%rd558, %r126;
	bra.uni 	$L__BB110_107;
$L__BB110_106:
	div.s64 	%rd554, %rd555, %rd245;
	mul.lo.s64 	%rd383, %rd554, %rd245;
	sub.s64 	%rd558, %rd555, %rd383;
$L__BB110_107:
	add.s64 	%rd385, %rd1, %rd379;
	ld.global.u64 	%rd386, [%rd385];
	mad.lo.s64 	%rd387, %rd386, %rd558, %rd244;
	add.s64 	%rd563, %rd563, %rd387;
	add.s32 	%r211, %r211, -2;
$L__BB110_108:
	and.b32  	%r127, %r22, 1;
	setp.eq.b32 	%p24, %r127, 1;
	not.pred 	%p25, %p24;
	@%p25 bra 	$L__BB110_113;
	mul.wide.u32 	%rd388, %r211, 8;
	add.s64 	%rd389, %rd2, %rd388;
	ld.global.u64 	%rd256, [%rd389];
	or.b64  	%rd390, %rd554, %rd256;
	and.b64  	%rd391, %rd390, -4294967296;
	setp.ne.s64 	%p26, %rd391, 0;
	@%p26 bra 	$L__BB110_111;
	cvt.u32.u64 	%r128, %rd256;
	cvt.u32.u64 	%r129, %rd554;
	rem.u32 	%r130, %r129, %r128;
	cvt.u64.u32 	%rd562, %r130;
	bra.uni 	$L__BB110_112;
$L__BB110_111:
	rem.s64 	%rd562, %rd554, %rd256;
$L__BB110_112:
	add.s64 	%rd393, %rd1, %rd388;
	ld.global.u64 	%rd394, [%rd393];
	mad.lo.s64 	%rd563, %rd394, %rd562, %rd563;
$L__BB110_113:
	ld.global.u8 	%rs2, [%rd563];
	st.shared.u8 	[%r5], %rs2;
$L__BB110_114:
	bar.sync 	0;
	setp.lt.u32 	%p48, %r213, 66;
	@%p48 bra 	$L__BB110_118;
$L__BB110_115:
	shr.u32 	%r50, %r213, 1;
	setp.ge.u32 	%p49, %r1, %r50;
	@%p49 bra 	$L__BB110_117;
	ld.shared.u8 	%rs6, [%r5];
	add.s32 	%r202, %r5, %r50;
	ld.shared.u8 	%rs7, [%r202];
	mul.lo.s16 	%rs8, %rs7, %rs6;
	st.shared.u8 	[%r5], %rs8;
$L__BB110_117:
	bar.sync 	0;
	setp.gt.u32 	%p50, %r213, 131;
	mov.u32 	%r213, %r50;
	@%p50 bra 	$L__BB110_115;
$L__BB110_118:
	setp.gt.u32 	%p51, %r1, 31;
	@%p51 bra 	$L__BB110_121;
	ld.volatile.shared.u8 	%rs9, [%r5];
	ld.volatile.shared.u8 	%rs10, [%r5+32];
	mul.lo.s16 	%rs11, %rs10, %rs9;
	st.volatile.shared.u8 	[%r5], %rs11;
	ld.volatile.shared.u8 	%rs12, [%r5];
	ld.volatile.shared.u8 	%rs13, [%r5+16];
	mul.lo.s16 	%rs14, %rs13, %rs12;
	st.volatile.shared.u8 	[%r5], %rs14;
	ld.volatile.shared.u8 	%rs15, [%r5];
	ld.volatile.shared.u8 	%rs16, [%r5+8];
	mul.lo.s16 	%rs17, %rs16, %rs15;
	st.volatile.shared.u8 	[%r5], %rs17;
	ld.volatile.shared.u8 	%rs18, [%r5];
	ld.volatile.shared.u8 	%rs19, [%r5+4];
	mul.lo.s16 	%rs20, %rs19, %rs18;
	st.volatile.shared.u8 	[%r5], %rs20;
	ld.volatile.shared.u8 	%rs21, [%r5];
	ld.volatile.shared.u8 	%rs22, [%r5+2];
	mul.lo.s16 	%rs23, %rs22, %rs21;
	st.volatile.shared.u8 	[%r5], %rs23;
	ld.volatile.shared.u8 	%rs24, [%r5];
	ld.volatile.shared.u8 	%rs25, [%r5+1];
	mul.lo.s16 	%rs26, %rs25, %rs24;
	st.volatile.shared.u8 	[%r5], %rs26;
	setp.ne.s32 	%p52, %r1, 0;
	@%p52 bra 	$L__BB110_121;
	ld.param.u64 	%rd478, [contiguous_nanprod2_u8_param_0];
	ld.shared.u8 	%rs27, [nanprodsdata_u8];
	cvt.u64.u32 	%rd473, %r2;
	mov.u32 	%r203, %ctaid.y;
	cvt.u64.u32 	%rd474, %r203;
	mad.lo.s64 	%rd475, %rd265, %rd474, %rd473;
	cvta.to.global.u64 	%rd476, %rd478;
	add.s64 	%rd477, %rd476, %rd475;
	st.global.u8 	[%rd477], %rs27;
$L__BB110_121:
	ret;

}
	// .globl	contiguous_nanprod22_u8
.visible .entry contiguous_nanprod22_u8(
	.param .u64 .ptr .align 1 contiguous_nanprod22_u8_param_0,
	.param .u64 .ptr .align 1 contiguous_nanprod22_u8_param_1,
	.param .u64 contiguous_nanprod22_u8_param_2,
	.param .u64 contiguous_nanprod22_u8_param_3
)
{
	.reg .pred 	%p<8>;
	.reg .b16 	%rs<28>;
	.reg .b32 	%r<17>;
	.reg .b64 	%rd<23>;

	ld.param.u64 	%rd4, [contiguous_nanprod22_u8_param_0];
	ld.param.u64 	%rd7, [contiguous_nanprod22_u8_param_1];
	ld.param.u64 	%rd5, [contiguous_nanprod22_u8_param_2];
	ld.param.u64 	%rd6, [contiguous_nanprod22_u8_param_3];
	cvta.to.global.u64 	%rd1, %rd7;
	mov.u32 	%r1, %tid.x;
	mov.u32 	%r2, %ctaid.x;
	mov.u32 	%r16, %ntid.x;
	mul.lo.s32 	%r8, %r2, %r16;
	shl.b32 	%r9, %r8, 1;
	add.s32 	%r4, %r9, %r1;
	mov.u32 	%r10, nanprodsdata_u8;
	add.s32 	%r5, %r10, %r1;
	mov.b16 	%rs1, 1;
	st.shared.u8 	[%r5], %rs1;
	add.s32 	%r11, %r4, %r16;
	cvt.u64.u32 	%rd2, %r11;
	setp.le.u64 	%p1, %rd5, %rd2;
	@%p1 bra 	$L__BB111_2;
	cvt.u64.u32 	%rd11, %r4;
	mov.u32 	%r13, %ctaid.y;
	cvt.u64.u32 	%rd12, %r13;
	mul.lo.s64 	%rd13, %rd5, %rd12;
	add.s64 	%rd14, %rd13, %rd11;
	add.s64 	%rd15, %rd1, %rd14;
	ld.global.u8 	%rs3, [%rd15];
	add.s64 	%rd16, %rd13, %rd2;
	add.s64 	%rd17, %rd1, %rd16;
	ld.global.u8 	%rs4, [%rd17];
	mul.lo.s16 	%rs5, %rs4, %rs3;
	st.shared.u8 	[%r5], %rs5;
	bra.uni 	$L__BB111_4;
$L__BB111_2:
	cvt.u64.u32 	%rd3, %r4;
	setp.le.u64 	%p2, %rd5, %rd3;
	@%p2 bra 	$L__BB111_4;
	mov.u32 	%r12, %ctaid.y;
	cvt.u64.u32 	%rd8, %r12;
	mad.lo.s64 	%rd9, %rd5, %rd8, %rd3;
	add.s64 	%rd10, %rd1, %rd9;
	ld.global.u8 	%rs2, [%rd10];
	st.shared.u8 	[%r5], %rs2;
$L__BB111_4:
	bar.sync 	0;
	setp.lt.u32 	%p3, %r16, 66;
	@%p3 bra 	$L__BB111_8;
$L__BB111_5:
	shr.u32 	%r7, %r16, 1;
	setp.ge.u32 	%p4, %r1, %r7;
	@%p4 bra 	$L__BB111_7;
	ld.shared.u8 	%rs6, [%r5];
	add.s32 	%r14, %r5, %r7;
	ld.shared.u8 	%rs7, [%r14];
	mul.lo.s16 	%rs8, %rs7, %rs6;
	st.shared.u8 	[%r5], %rs8;
$L__BB111_7:
	bar.sync 	0;
	setp.gt.u32 	%p5, %r16, 131;
	mov.u32 	%r16, %r7;
	@%p5 bra 	$L__BB111_5;
$L__BB111_8:
	setp.gt.u32 	%p6, %r1, 31;
	@%p6 bra 	$L__BB111_11;
	ld.volatile.shared.u8 	%rs9, [%r5];
	ld.volatile.shared.u8 	%rs10, [%r5+32];
	mul.lo.s16 	%rs11, %rs10, %rs9;
	st.volatile.shared.u8 	[%r5], %rs11;
	ld.volatile.shared.u8 	%rs12, [%r5];
	ld.volatile.shared.u8 	%rs13, [%r5+16];
	mul.lo.s16 	%rs14, %rs13, %rs12;
	st.volatile.shared.u8 	[%r5], %rs14;
	ld.volatile.shared.u8 	%rs15, [%r5];
	ld.volatile.shared.u8 	%rs16, [%r5+8];
	mul.lo.s16 	%rs17, %rs16, %rs15;
	st.volatile.shared.u8 	[%r5], %rs17;
	ld.volatile.shared.u8 	%rs18, [%r5];
	ld.volatile.shared.u8 	%rs19, [%r5+4];
	mul.lo.s16 	%rs20, %rs19, %rs18;
	st.volatile.shared.u8 	[%r5], %rs20;
	ld.volatile.shared.u8 	%rs21, [%r5];
	ld.volatile.shared.u8 	%rs22, [%r5+2];
	mul.lo.s16 	%rs23, %rs22, %rs21;
	st.volatile.shared.u8 	[%r5], %rs23;
	ld.volatile.shared.u8 	%rs24, [%r5];
	ld.volatile.shared.u8 	%rs25, [%r5+1];
	mul.lo.s16 	%rs26, %rs25, %rs24;
	st.volatile.shared.u8 	[%r5], %rs26;
	setp.ne.s32 	%p7, %r1, 0;
	@%p7 bra 	$L__BB111_11;
	ld.shared.u8 	%rs27, [nanprodsdata_u8];
	cvt.u64.u32 	%rd18, %r2;
	mov.u32 	%r15, %ctaid.y;
	cvt.u64.u32 	%rd19, %r15;
	mad.lo.s64 	%rd20, %rd6, %rd19, %rd18;
	cvta.to.global.u64 	%rd21, %rd4;
	add.s64 	%rd22, %rd21, %rd20;
	st.global.u8 	[%rd22], %rs27;
$L__BB111_11:
	ret;

}
	// .globl	contiguous_nanprod3_u8
.visible .entry contiguous_nanprod3_u8(
	.param .u64 .ptr .align 1 contiguous_nanprod3_u8_param_0,
	.param .u64 .ptr .align 1 contiguous_nanprod3_u8_param_1,
	.param .u64 .ptr .align 1 contiguous_nanprod3_u8_param_2,
	.param .u64 .ptr .align 1 contiguous_nanprod3_u8_param_3,
	.param .u64 contiguous_nanprod3_u8_param_4,
	.param .u64 contiguous_nanprod3_u8_param_5,
	.param .u64 contiguous_nanprod3_u8_param_6
)
{
	.reg .pred 	%p<38>;
	.reg .b16 	%rs<56>;
	.reg .b32 	%r<184>;
	.reg .b64 	%rd<306>;

	ld.param.u64 	%rd144, [contiguous_nanprod3_u8_param_0];
	ld.param.u64 	%rd145, [contiguous_nanprod3_u8_param_1];
	ld.param.u64 	%rd148, [contiguous_nanprod3_u8_param_2];
	ld.param.u64 	%rd149, [contiguous_nanprod3_u8_param_3];
	ld.param.u64 	%rd146, [contiguous_nanprod3_u8_param_4];
	ld.param.u64 	%rd147, [contiguous_nanprod3_u8_param_5];
	ld.param.u64 	%rd150, [contiguous_nanprod3_u8_param_6];
	cvta.to.global.u64 	%rd1, %rd149;
	cvta.to.global.u64 	%rd2, %rd148;
	mov.u32 	%r1, %tid.y;
	mov.u32 	%r2, %ntid.x;
	mov.u32 	%r3, %tid.x;
	mad.lo.s32 	%r61, %r1, %r2, %r3;
	mov.u32 	%r62, %ctaid.x;
	mad.lo.s32 	%r63, %r62, %r2, %r3;
	mov.u32 	%r4, %ctaid.y;
	mov.u32 	%r5, %ntid.y;
	mad.lo.s32 	%r64, %r4, %r5, %r1;
	mov.u32 	%r65, nanprodsdata_u8;
	add.s32 	%r7, %r65, %r61;
	mov.b16 	%rs16, 1;
	st.shared.u8 	[%r7], %rs16;
	cvt.u64.u32 	%rd3, %r63;
	setp.le.u64 	%p1, %rd147, %rd3;
	cvt.u64.u32 	%rd152, %r64;
	setp.le.u64 	%p2, %rd150, %rd152;
	or.pred  	%p3, %p1, %p2;
	@%p3 bra 	$L__BB112_76;
	cvt.u32.u64 	%r66, %rd3;
	cvt.u32.u64 	%r67, %rd147;
	mad.lo.s32 	%r175, %r64, %r67, %r66;
	cvt.u32.u64 	%r9, %rd146;
	add.s32 	%r174, %r9, -1;
	setp.lt.s32 	%p4, %r174, 0;
	mov.b64 	%rd305, 0;
	@%p4 bra 	$L__BB112_59;
	setp.lt.u32 	%p5, %r174, 7;
	mov.b64 	%rd305, 0;
	@%p5 bra 	$L__BB112_30;
	add.s32 	%r170, %r9, -4;
	and.b32  	%r68, %r9, -8;
	neg.s32 	%r169, %r68;
	mov.b64 	%rd305, 0;
$L__BB112_4:
	.pragma "nounroll";
	add.s32 	%r16, %r170, 3;
	cvt.u64.u32 	%rd5, %r175;
	mul.wide.u32 	%rd157, %r16, 8;
	add.s64 	%rd158, %rd2, %rd157;
	ld.global.u64 	%rd6, [%rd158];
	and.b64  	%rd159, %rd6, -4294967296;
	setp.ne.s64 	%p6, %rd159, 0;
	@%p6 bra 	$L__BB112_6;
	cvt.u32.u64 	%r69, %rd6;
	cvt.u32.u64 	%r70, %rd5;
	div.u32 	%r71, %r70, %r69;
	mul.lo.s32 	%r72, %r71, %r69;
	sub.s32 	%r73, %r70, %r72;
	cvt.u64.u32 	%rd270, %r71;
	cvt.u64.u32 	%rd271, %r73;
	bra.uni 	$L__BB112_7;
$L__BB112_6:
	div.s64 	%rd270, %rd5, %rd6;
	mul.lo.s64 	%rd160, %rd270, %rd6;
	sub.s64 	%rd271, %rd5, %rd160;
$L__BB112_7:
	mul.wide.u32 	%rd161, %r16, 8;
	add.s64 	%rd162, %rd1, %rd161;
	ld.global.u64 	%rd163, [%rd162];
	mad.lo.s64 	%rd13, %rd163, %rd271, %rd305;
	add.s32 	%r17, %r170, 2;
	and.b64  	%rd14, %rd270, 4294967295;
	mul.wide.u32 	%rd164, %r17, 8;
	add.s64 	%rd165, %rd2, %rd164;
	ld.global.u64 	%rd15, [%rd165];
	and.b64  	%rd166, %rd15, -4294967296;
	setp.ne.s64 	%p7, %rd166, 0;
	@%p7 bra 	$L__BB112_9;
	cvt.u32.u64 	%r74, %rd15;
	cvt.u32.u64 	%r75, %rd14;
	div.u32 	%r76, %r75, %r74;
	mul.lo.s32 	%r77, %r76, %r74;
	sub.s32 	%r78, %r75, %r77;
	cvt.u64.u32 	%rd272, %r76;
	cvt.u64.u32 	%rd273, %r78;
	bra.uni 	$L__BB112_10;
$L__BB112_9:
	div.s64 	%rd272, %rd14, %rd15;
	mul.lo.s64 	%rd167, %rd272, %rd15;
	sub.s64 	%rd273, %rd14, %rd167;
$L__BB112_10:
	mul.wide.u32 	%rd168, %r17, 8;
	add.s64 	%rd169, %rd1, %rd168;
	ld.global.u64 	%rd170, [%rd169];
	mad.lo.s64 	%rd22, %rd170, %rd273, %rd13;
	add.s32 	%r18, %r170, 1;
	and.b64  	%rd23, %rd272, 4294967295;
	mul.wide.u32 	%rd171, %r18, 8;
	add.s64 	%rd172, %rd2, %rd171;
	ld.global.u64 	%rd24, [%rd172];
	and.b64  	%rd173, %rd24, -4294967296;
	setp.ne.s64 	%p8, %rd173, 0;
	@%p8 bra 	$L__BB112_12;
	cvt.u32.u64 	%r79, %rd24;
	cvt.u32.u64 	%r80, %rd23;
	div.u32 	%r81, %r80, %r79;
	mul.lo.s32 	%r82, %r81, %r79;
	sub.s32 	%r83, %r80, %r82;
	cvt.u64.u32 	%rd274, %r81;
	cvt.u64.u32 	%rd275, %r83;
	bra.uni 	$L__BB112_13;
$L__BB112_12:
	div.s64 	%rd274, %rd23, %rd24;
	mul.lo.s64 	%rd174, %rd274, %rd24;
	sub.s64 	%rd275, %rd23, %rd174;
$L__BB112_13:
	mul.wide.u32 	%rd175, %r18, 8;
	add.s64 	%rd176, %rd1, %rd175;
	ld.global.u64 	%rd177, [%rd176];
	mad.lo.s64 	%rd31, %rd177, %rd275, %rd22;
	and.b64  	%rd32, %rd274, 4294967295;
	mul.wide.u32 	%rd178, %r170, 8;
	add.s64 	%rd179, %rd2, %rd178;
	ld.global.u64 	%rd33, [%rd179];
	and.b64  	%rd180, %rd33, -4294967296;
	setp.ne.s64 	%p9, %rd180, 0;
	@%p9 bra 	$L__BB112_15;
	cvt.u32.u64 	%r84, %rd33;
	cvt.u32.u64 	%r85, %rd32;
	div.u32 	%r86, %r85, %r84;
	mul.lo.s32 	%r87, %r86, %r84;
	sub.s32 	%r88, %r85, %r87;
	cvt.u64.u32 	%rd276, %r86;
	cvt.u64.u32 	%rd277, %r88;
	bra.uni 	$L__BB112_16;
$L__BB112_15:
	div.s64 	%rd276, %rd32, %rd33;
	mul.lo.s64 	%rd181, %rd276, %rd33;
	sub.s64 	%rd277, %rd32, %rd181;
$L__BB112_16:
	mul.wide.u32 	%rd182, %r170, 8;
	add.s64 	%rd183, %rd1, %rd182;
	ld.global.u64 	%rd184, [%rd183];
	mad.lo.s64 	%rd40, %rd184, %rd277, %rd31;
	add.s32 	%r19, %r170, -1;
	and.b64  	%rd41, %rd276, 4294967295;
	mul.wide.u32 	%rd185, %r19, 8;
	add.s64 	%rd186, %rd2, %rd185;
	ld.global.u64 	%rd42, [%rd186];
	and.b64  	%rd187, %rd42, -4294967296;
	setp.ne.s64 	%p10, %rd187, 0;
	@%p10 bra 	$L__BB112_18;
	cvt.u32.u64 	%r89, %rd42;
	cvt.u32.u64 	%r90, %rd41;
	div.u32 	%r91, %r90, %r89;
	mul.lo.s32 	%r92, %r91, %r89;
	sub.s32 	%r93, %r90, %r92;
	cvt.u64.u32 	%rd278, %r91;
	cvt.u64.u32 	%rd279, %r93;
	bra.uni 	$L__BB112_19;
$L__BB112_18:
	div.s64 	%rd278, %rd41, %rd42;
	mul.lo.s64 	%rd188, %rd278, %rd42;
	sub.s64 	%rd279, %rd41, %rd188;
$L__BB112_19:
	mul.wide.u32 	%rd189, %r19, 8;
	add.s64 	%rd190, %rd1, %rd189;
	ld.global.u64 	%rd191, [%rd190];
	mad.lo.s64 	%rd49, %rd191, %rd279, %rd40;
	add.s32 	%r20, %r170, -2;
	and.b64  	%rd50, %rd278, 4294967295;
	mul.wide.u32 	%rd192, %r20, 8;
	add.s64 	%rd193, %rd2, %rd192;
	ld.global.u64 	%rd51, [%rd193];
	and.b64  	%rd194, %rd51, -4294967296;
	setp.ne.s64 	%p11, %rd194, 0;
	@%p11 bra 	$L__BB112_21;
	cvt.u32.u64 	%r94, %rd51;
	cvt.u32.u64 	%r95, %rd50;
	div.u32 	%r96, %r95, %r94;
	mul.lo.s32 	%r97, %r96, %r94;
	sub.s32 	%r98, %r95, %r97;
	cvt.u64.u32 	%rd280, %r96;
	cvt.u64.u32 	%rd281, %r98;
	bra.uni 	$L__BB112_22;
$L__BB112_21:
	div.s64 	%rd280, %rd50, %rd51;
	mul.lo.s64 	%rd195, %rd280, %rd51;
	sub.s64 	%rd281, %rd50, %rd195;
$L__BB112_22:
	mul.wide.u32 	%rd196, %r20, 8;
	add.s64 	%rd197, %rd1, %rd196;
	ld.global.u64 	%rd198, [%rd197];
	mad.lo.s64 	%rd58, %rd198, %rd281, %rd49;
	add.s32 	%r21, %r170, -3;
	and.b64  	%rd59, %rd280, 4294967295;
	mul.wide.u32 	%rd199, %r21, 8;
	add.s64 	%rd200, %rd2, %rd199;
	ld.global.u64 	%rd60, [%rd200];
	and.b64  	%rd201, %rd60, -4294967296;
	setp.ne.s64 	%p12, %rd201, 0;
	@%p12 bra 	$L__BB112_24;
	cvt.u32.u64 	%r99, %rd60;
	cvt.u32.u64 	%r100, %rd59;
	div.u32 	%r101, %r100, %r99;
	mul.lo.s32 	%r102, %r101, %r99;
	sub.s32 	%r103, %r100, %r102;
	cvt.u64.u32 	%rd282, %r101;
	cvt.u64.u32 	%rd283, %r103;
	bra.uni 	$L__BB112_25;
$L__BB112_24:
	div.s64 	%rd282, %rd59, %rd60;
	mul.lo.s64 	%rd202, %rd282, %rd60;
	sub.s64 	%rd283, %rd59, %rd202;
$L__BB112_25:
	mul.wide.u32 	%rd203, %r21, 8;
	add.s64 	%rd204, %rd1, %rd203;
	ld.global.u64 	%rd205, [%rd204];
	mad.lo.s64 	%rd67, %rd205, %rd283, %rd58;
	and.b64  	%rd68, %rd282, 4294967295;
	add.s32 	%r104, %r170, -4;
	mul.wide.u32 	%rd206, %r104, 8;
	add.s64 	%rd207, %rd2, %rd206;
	ld.global.u64 	%rd69, [%rd207];
	and.b64  	%rd208, %rd69, -4294967296;
	setp.ne.s64 	%p13, %rd208, 0;
	@%p13 bra 	$L__BB112_27;
	cvt.u32.u64 	%r105, %rd69;
	cvt.u32.u64 	%r106, %rd68;
	div.u32 	%r107, %r106, %r105;
	mul.lo.s32 	%r108, %r107, %r105;
	sub.s32 	%r109, %r106, %r108;
	cvt.u64.u32 	%rd284, %r107;
	cvt.u64.u32 	%rd285, %r109;
	bra.uni 	$L__BB112_28;
$L__BB112_27:
	div.s64 	%rd284, %rd68, %rd69;
	mul.lo.s64 	%rd209, %rd284, %rd69;
	sub.s64 	%rd285, %rd68, %rd209;
$L__BB112_28:
	mul.wide.u32 	%rd210, %r104, 8;
	add.s64 	%rd211, %rd1, %rd210;
	ld.global.u64 	%rd212, [%rd211];
	mad.lo.s64 	%rd305, %rd212, %rd285, %rd67;
	cvt.u32.u64 	%r175, %rd284;
	add.s32 	%r170, %r170, -8;
	add.s32 	%r169, %r169, 8;
	setp.ne.s32 	%p14, %r169, 0;
	@%p14 bra 	$L__BB112_4;
	add.s32 	%r174, %r170, 3;
$L__BB112_30:
	and.b32  	%r28, %r9, 7;
	setp.eq.s32 	%p15, %r28, 0;
	@%p15 bra 	$L__BB112_59;
	and.b32  	%r29, %r9, 3;
	setp.lt.u32 	%p16, %r28, 4;
	@%p16 bra 	$L__BB112_45;
	cvt.u64.u32 	%rd79, %r175;
	mul.wide.u32 	%rd214, %r174, 8;
	add.s64 	%rd215, %rd2, %rd214;
	ld.global.u64 	%rd80, [%rd215];
	and.b64  	%rd216, %rd80, -4294967296;
	setp.ne.s64 	%p17, %rd216, 0;
	@%p17 bra 	$L__BB112_34;
	cvt.u32.u64 	%r111, %rd80;
	cvt.u32.u64 	%r112, %rd79;
	div.u32 	%r113, %r112, %r111;
	mul.lo.s32 	%r114, %r113, %r111;
	sub.s32 	%r115, %r112, %r114;
	cvt.u64.u32 	%rd288, %r113;
	cvt.u64.u32 	%rd289, %r115;
	bra.uni 	$L__BB112_35;
$L__BB112_34:
	div.s64 	%rd288, %rd79, %rd80;
	mul.lo.s64 	%rd217, %rd288, %rd80;
	sub.s64 	%rd289, %rd79, %rd217;
$L__BB112_35:
	mul.wide.u32 	%rd218, %r174, 8;
	add.s64 	%rd219, %rd1, %rd218;
	ld.global.u64 	%rd220, [%rd219];
	mad.lo.s64 	%rd87, %rd220, %rd289, %rd305;
	add.s32 	%r30, %r174, -1;
	and.b64  	%rd88, %rd288, 4294967295;
	mul.wide.u32 	%rd221, %r30, 8;
	add.s64 	%rd222, %rd2, %rd221;
	ld.global.u64 	%rd89, [%rd222];
	and.b64  	%rd223, %rd89, -4294967296;
	setp.ne.s64 	%p18, %rd223, 0;
	@%p18 bra 	$L__BB112_37;
	cvt.u32.u64 	%r116, %rd89;
	cvt.u32.u64 	%r117, %rd88;
	div.u32 	%r118, %r117, %r116;
	mul.lo.s32 	%r119, %r118, %r116;
	sub.s32 	%r120, %r117, %r119;
	cvt.u64.u32 	%rd290, %r118;
	cvt.u64.u32 	%rd291, %r120;
	bra.uni 	$L__BB112_38;
$L__BB112_37:
	div.s64 	%rd290, %rd88, %rd89;
	mul.lo.s64 	%rd224, %rd290, %rd89;
	sub.s64 	%rd291, %rd88, %rd224;
$L__BB112_38:
	mul.wide.u32 	%rd225, %r30, 8;
	add.s64 	%rd226, %rd1, %rd225;
	ld.global.u64 	%rd227, [%rd226];
	mad.lo.s64 	%rd96, %rd227, %rd291, %rd87;
	add.s32 	%r31, %r174, -2;
	and.b64  	%rd97, %rd290, 4294967295;
	mul.wide.u32 	%rd228, %r31, 8;
	add.s64 	%rd229, %rd2, %rd228;
	ld.global.u64 	%rd98, [%rd229];
	and.b64  	%rd230, %rd98, -4294967296;
	setp.ne.s64 	%p19, %rd230, 0;
	@%p19 bra 	$L__BB112_40;
	cvt.u32.u64 	%r121, %rd98;
	cvt.u32.u64 	%r122, %rd97;
	div.u32 	%r123, %r122, %r121;
	mul.lo.s32 	%r124, %r123, %r121;
	sub.s32 	%r125, %r122, %r124;
	cvt.u64.u32 	%rd292, %r123;
	cvt.u64.u32 	%rd293, %r125;
	bra.uni 	$L__BB112_41;
$L__BB112_40:
	div.s64 	%rd292, %rd97, %rd98;
	mul.lo.s64 	%rd231, %rd292, %rd98;
	sub.s64 	%rd293, %rd97, %rd231;
$L__BB112_41:
	mul.wide.u32 	%rd232, %r31, 8;
	add.s64 	%rd233, %rd1, %rd232;
	ld.global.u64 	%rd234, [%rd233];
	mad.lo.s64 	%rd105, %rd234, %rd293, %rd96;
	add.s32 	%r32, %r174, -3;
	and.b64  	%rd106, %rd292, 4294967295;
	mul.wide.u32 	%rd235, %r32, 8;
	add.s64 	%rd236, %rd2, %rd235;
	ld.global.u64 	%rd107, [%rd236];
	and.b64  	%rd237, %rd107, -4294967296;
	setp.ne.s64 	%p20, %rd237, 0;
	@%p20 bra 	$L__BB112_43;
	cvt.u32.u64 	%r126, %rd107;
	cvt.u32.u64 	%r127, %rd106;
	div.u32 	%r128, %r127, %r126;
	mul.lo.s32 	%r129, %r128, %r126;
	sub.s32 	%r130, %r127, %r129;
	cvt.u64.u32 	%rd294, %r128;
	cvt.u64.u32 	%rd295, %r130;
	bra.uni 	$L__BB112_44;
$L__BB112_43:
	div.s64 	%rd294, %rd106, %rd107;
	mul.lo.s64 	%rd238, %rd294, %rd107;
	sub.s64 	%rd295, %rd106, %rd238;
$L__BB112_44:
	mul.wide.u32 	%rd239, %r32, 8;
	add.s64 	%rd240, %rd1, %rd239;
	ld.global.u64 	%rd241, [%rd240];
	mad.lo.s64 	%rd305, %rd241, %rd295, %rd105;
	cvt.u32.u64 	%r175, %rd294;
	add.s32 	%r174, %r174, -4;
$L__BB112_45:
	setp.eq.s32 	%p21, %r29, 0;
	@%p21 bra 	$L__BB112_59;
	setp.eq.s32 	%p22, %r29, 1;
	@%p22 bra 	$L__BB112_54;
	cvt.u64.u32 	%rd117, %r175;
	mul.wide.u32 	%rd243, %r174, 8;
	add.s64 	%rd244, %rd2, %rd243;
	ld.global.u64 	%rd118, [%rd244];
	and.b64  	%rd245, %rd118, -4294967296;
	setp.ne.s64 	%p23, %rd245, 0;
	@%p23 bra 	$L__BB112_49;
	cvt.u32.u64 	%r131, %rd118;
	cvt.u32.u64 	%r132, %rd117;
	div.u32 	%r133, %r132, %r131;
	mul.lo.s32 	%r134, %r133, %r131;
	sub.s32 	%r135, %r132, %r134;
	cvt.u64.u32 	%rd298, %r133;
	cvt.u64.u32 	%rd299, %r135;
	bra.uni 	$L__BB112_50;
$L__BB112_49:
	div.s64 	%rd298, %rd117, %rd118;
	mul.lo.s64 	%rd246, %rd298, %rd118;
	sub.s64 	%rd299, %rd117, %rd246;
$L__BB112_50:
	add.s64 	%rd248, %rd1, %rd243;
	ld.global.u64 	%rd249, [%rd248];
	mad.lo.s64 	%rd125, %rd249, %rd299, %rd305;
	add.s32 	%r37, %r174, -1;
	and.b64  	%rd126, %rd298, 4294967295;
	mul.wide.u32 	%rd250, %r37, 8;
	add.s64 	%rd251, %rd2, %rd250;
	ld.global.u64 	%rd127, [%rd251];
	and.b64  	%rd252, %rd127, -4294967296;
	setp.ne.s64 	%p24, %rd252, 0;
	@%p24 bra 	$L__BB112_52;
	cvt.u32.u64 	%r136, %rd127;
	cvt.u32.u64 	%r137, %rd126;
	div.u32 	%r138, %r137, %r136;
	mul.lo.s32 	%r139, %r138, %r136;
	sub.s32 	%r140, %r137, %r139;
	cvt.u64.u32 	%rd300, %r138;
	cvt.u64.u32 	%rd301, %r140;
	bra.uni 	$L__BB112_53;
$L__BB112_52:
	div.s64 	%rd300, %rd126, %rd127;
	mul.lo.s64 	%rd253, %rd300, %rd127;
	sub.s64 	%rd301, %rd126, %rd253;
$L__BB112_53:
	add.s64 	%rd255, %rd1, %rd250;
	ld.global.u64 	%rd256, [%rd255];
	mad.lo.s64 	%rd305, %rd256, %rd301, %rd125;
	cvt.u32.u64 	%r175, %rd300;
	add.s32 	%r174, %r174, -2;
$L__BB112_54:
	and.b32  	%r141, %r9, 1;
	setp.eq.b32 	%p25, %r141, 1;
	not.pred 	%p26, %p25;
	@%p26 bra 	$L__BB112_59;
	cvt.u64.u32 	%rd137, %r175;
	mul.wide.u32 	%rd257, %r174, 8;
	add.s64 	%rd258, %rd2, %rd257;
	ld.global.u64 	%rd138, [%rd258];
	and.b64  	%rd259, %rd138, -4294967296;
	setp.ne.s64 	%p27, %rd259, 0;
	@%p27 bra 	$L__BB112_57;
	cvt.u32.u64 	%r142, %rd138;
	cvt.u32.u64 	%r143, %rd137;
	rem.u32 	%r144, %r143, %r142;
	cvt.u64.u32 	%rd304, %r144;
	bra.uni 	$L__BB112_58;
$L__BB112_57:
	rem.s64 	%rd304, %rd137, %rd138;
$L__BB112_58:
	add.s64 	%rd261, %rd1, %rd257;
	ld.global.u64 	%rd262, [%rd261];
	mad.lo.s64 	%rd305, %rd262, %rd304, %rd305;
$L__BB112_59:
	cvta.to.global.u64 	%rd263, %rd145;
	add.s64 	%rd264, %rd263, %rd305;
	ld.global.u8 	%rs17, [%rd264];
	st.shared.u8 	[%r7], %rs17;
	bar.sync 	0;
	setp.ne.s32 	%p28, %r1, 0;
	@%p28 bra 	$L__BB112_76;
	setp.gt.u32 	%p29, %r5, 1;
	@%p29 bra 	$L__BB112_62;
	mov.u32 	%r145, nanprodsdata_u8;
	add.s32 	%r146, %r145, %r3;
	ld.shared.u8 	%rs54, [%r146];
	bra.uni 	$L__BB112_75;
$L__BB112_62:
	mov.u32 	%r148, nanprodsdata_u8;
	add.s32 	%r42, %r148, %r3;
	ld.shared.u8 	%rs54, [%r42];
	add.s32 	%r43, %r5, -1;
	add.s32 	%r149, %r5, -2;
	and.b32  	%r44, %r43, 7;
	setp.lt.u32 	%p30, %r149, 7;
	mov.b32 	%r182, 1;
	@%p30 bra 	$L__BB112_66;
	and.b32  	%r151, %r43, -8;
	neg.s32 	%r180, %r151;
	add.s32 	%r152, %r3, %r2;
	add.s32 	%r178, %r148, %r152;
	shl.b32 	%r47, %r2, 3;
	mov.b32 	%r179, 0;
$L__BB112_64:
	.pragma "nounroll";
	ld.shared.u8 	%rs19, [%r178];
	mul.lo.s16 	%rs20, %rs19, %rs54;
	add.s32 	%r154, %r178, %r2;
	ld.shared.u8 	%rs21, [%r154];
	mul.lo.s16 	%rs22, %rs21, %rs20;
	add.s32 	%r155, %r154, %r2;
	ld.shared.u8 	%rs23, [%r155];
	mul.lo.s16 	%rs24, %rs23, %rs22;
	add.s32 	%r156, %r155, %r2;
	ld.shared.u8 	%rs25, [%r156];
	mul.lo.s16 	%rs26, %rs25, %rs24;
	add.s32 	%r157, %r156, %r2;
	ld.shared.u8 	%rs27, [%r157];
	mul.lo.s16 	%rs28, %rs27, %rs26;
	add.s32 	%r158, %r157, %r2;
	ld.shared.u8 	%rs29, [%r158];
	mul.lo.s16 	%rs30, %rs29, %rs28;
	add.s32 	%r159, %r158, %r2;
	ld.shared.u8 	%rs31, [%r159];
	mul.lo.s16 	%rs32, %rs31, %rs30;
	add.s32 	%r160, %r159, %r2;
	ld.shared.u8 	%rs33, [%r160];
	mul.lo.s16 	%rs54, %rs33, %rs32;
	add.s32 	%r180, %r180, 8;
	add.s32 	%r179, %r179, 8;
	add.s32 	%r178, %r178, %r47;
	setp.ne.s32 	%p31, %r180, 0;
	@%p31 bra 	$L__BB112_64;
	add.s32 	%r182, %r179, 1;
$L__BB112_66:
	setp.eq.s32 	%p32, %r44, 0;
	@%p32 bra 	$L__BB112_74;
	and.b32  	%r56, %r43, 3;
	setp.lt.u32 	%p33, %r44, 4;
	@%p33 bra 	$L__BB112_69;
	mad.lo.s32 	%r161, %r182, %r2, %r42;
	ld.shared.u8 	%rs35, [%r161];
	mul.lo.s16 	%rs36, %rs35, %rs54;
	add.s32 	%r162, %r161, %r2;
	ld.shared.u8 	%rs37, [%r162];
	mul.lo.s16 	%rs38, %rs37, %rs36;
	add.s32 	%r163, %r162, %r2;
	ld.shared.u8 	%rs39, [%r163];
	mul.lo.s16 	%rs40, %rs39, %rs38;
	add.s32 	%r164, %r163, %r2;
	ld.shared.u8 	%rs41, [%r164];
	mul.lo.s16 	%rs54, %rs41, %rs40;
	add.s32 	%r182, %r182, 4;
$L__BB112_69:
	setp.eq.s32 	%p34, %r56, 0;
	@%p34 bra 	$L__BB112_74;
	setp.eq.s32 	%p35, %r56, 1;
	@%p35 bra 	$L__BB112_72;
	mad.lo.s32 	%r165, %r182, %r2, %r42;
	ld.shared.u8 	%rs43, [%r165];
	mul.lo.s16 	%rs44, %rs43, %rs54;
	add.s32 	%r166, %r165, %r2;
	ld.shared.u8 	%rs45, [%r166];
	mul.lo.s16 	%rs54, %rs45, %rs44;
	add.s32 	%r182, %r182, 2;
$L__BB112_72:
	and.b32  	%r167, %r43, 1;
	setp.eq.b32 	%p36, %r167, 1;
	not.pred 	%p37, %p36;
	@%p37 bra 	$L__BB112_74;
	mad.lo.s32 	%r168, %r182, %r2, %r42;
	ld.shared.u8 	%rs46, [%r168];
	mul.lo.s16 	%rs54, %rs46, %rs54;
$L__BB112_74:
	st.shared.u8 	[%r42], %rs54;
$L__BB112_75:
	cvt.u64.u32 	%rd265, %r4;
	mad.lo.s64 	%rd266, %rd147, %rd265, %rd3;
	cvta.to.global.u64 	%rd267, %rd144;
	add.s64 	%rd268, %rd267, %rd266;
	st.global.u8 	[%rd268], %rs54;
$L__BB112_76:
	ret;

}
	// .globl	contiguous_nanprod33_u8
.visible .entry contiguous_nanprod33_u8(
	.param .u64 .ptr .align 1 contiguous_nanprod33_u8_param_0,
	.param .u64 .ptr .align 1 contiguous_nanprod33_u8_param_1,
	.param .u64 contiguous_nanprod33_u8_param_2,
	.param .u64 contiguous_nanprod33_u8_param_3,
	.param .u64 contiguous_nanprod33_u8_param_4
)
{
	.reg .pred 	%p<14>;
	.reg .b16 	%rs<56>;
	.reg .b32 	%r<65>;
	.reg .b64 	%rd<15>;

	ld.param.u64 	%rd2, [contiguous_nanprod33_u8_param_0];
	ld.param.u64 	%rd3, [contiguous_nanprod33_u8_param_1];
	ld.param.u64 	%rd4, [contiguous_nanprod33_u8_param_3];
	ld.param.u64 	%rd5, [contiguous_nanprod33_u8_param_4];
	mov.u32 	%r1, %tid.y;
	mov.u32 	%r2, %ntid.x;
	mov.u32 	%r3, %tid.x;
	mad.lo.s32 	%r27, %r1, %r2, %r3;
	mov.u32 	%r28, %ctaid.x;
	mad.lo.s32 	%r29, %r28, %r2, %r3;
	mov.u32 	%r4, %ctaid.y;
	mov.u32 	%r5, %ntid.y;
	mad.lo.s32 	%r30, %r4, %r5, %r1;
	mov.u32 	%r31, nanprodsdata_u8;
	add.s32 	%r7, %r31, %r27;
	mov.b16 	%rs16, 1;
	st.shared.u8 	[%r7], %rs16;
	cvt.u64.u32 	%rd1, %r29;
	setp.le.u64 	%p1, %rd4, %rd1;
	cvt.u64.u32 	%rd7, %r30;
	setp.le.u64 	%p2, %rd5, %rd7;
	or.pred  	%p3, %p1, %p2;
	@%p3 bra 	$L__BB113_18;
	cvt.u32.u64 	%r32, %rd1;
	cvta.to.global.u64 	%rd8, %rd3;
	cvt.u32.u64 	%r33, %rd4;
	mad.lo.s32 	%r34, %r30, %r33, %r32;
	cvt.u64.u32 	%rd9, %r34;
	add.s64 	%rd10, %rd8, %rd9;
	ld.global.u8 	%rs17, [%rd10];
	st.shared.u8 	[%r7], %rs17;
	bar.sync 	0;
	setp.ne.s32 	%p4, %r1, 0;
	@%p4 bra 	$L__BB113_18;
	setp.gt.u32 	%p5, %r5, 1;
	@%p5 bra 	$L__BB113_4;
	add.s32 	%r36, %r31, %r3;
	ld.shared.u8 	%rs54, [%r36];
	bra.uni 	$L__BB113_17;
$L__BB113_4:
	add.s32 	%r8, %r31, %r3;
	ld.shared.u8 	%rs54, [%r8];
	add.s32 	%r9, %r5, -1;
	add.s32 	%r39, %r5, -2;
	and.b32  	%r10, %r9, 7;
	setp.lt.u32 	%p6, %r39, 7;
	mov.b32 	%r63, 1;
	@%p6 bra 	$L__BB113_8;
	and.b32  	%r41, %r9, -8;
	neg.s32 	%r61, %r41;
	add.s32 	%r42, %r3, %r2;
	add.s32 	%r59, %r31, %r42;
	shl.b32 	%r13, %r2, 3;
	mov.b32 	%r60, 0;
$L__BB113_6:
	.pragma "nounroll";
	ld.shared.u8 	%rs19, [%r59];
	mul.lo.s16 	%rs20, %rs19, %rs54;
	add.s32 	%r44, %r59, %r2;
	ld.shared.u8 	%rs21, [%r44];
	mul.lo.s16 	%rs22, %rs21, %rs20;
	add.s32 	%r45, %r44, %r2;
	ld.shared.u8 	%rs23, [%r45];
	mul.lo.s16 	%rs24, %rs23, %rs22;
	add.s32 	%r46, %r45, %r2;
	ld.shared.u8 	%rs25, [%r46];
	mul.lo.s16 	%rs26, %rs25, %rs24;
	add.s32 	%r47, %r46, %r2;
	ld.shared.u8 	%rs27, [%r47];
	mul.lo.s16 	%rs28, %rs27, %rs26;
	add.s32 	%r48, %r47, %r2;
	ld.shared.u8 	%rs29, [%r48];
	mul.lo.s16 	%rs30, %rs29, %rs28;
	add.s32 	%r49, %r48, %r2;
	ld.shared.u8 	%rs31, [%r49];
	mul.lo.s16 	%rs32, %rs31, %rs30;
	add.s32 	%r50, %r49, %r2;
	ld.shared.u8 	%rs33, [%r50];
	mul.lo.s16 	%rs54, %rs33, %rs32;
	add.s32 	%r61, %r61, 8;
	add.s32 	%r60, %r60, 8;
	add.s32 	%r59, %r59, %r13;
	setp.ne.s32 	%p7, %r61, 0;
	@%p7 bra 	$L__BB113_6;
	add.s32 	%r63, %r60, 1;
$L__BB113_8:
	setp.eq.s32 	%p8, %r10, 0;
	@%p8 bra 	$L__BB113_16;
	and.b32  	%r22, %r9, 3;
	setp.lt.u32 	%p9, %r10, 4;
	@%p9 bra 	$L__BB113_11;
	mad.lo.s32 	%r51, %r63, %r2, %r8;
	ld.shared.u8 	%rs35, [%r51];
	mul.lo.s16 	%rs36, %rs35, %rs54;
	add.s32 	%r52, %r51, %r2;
	ld.shared.u8 	%rs37, [%r52];
	mul.lo.s16 	%rs38, %rs37, %rs36;
	add.s32 	%r53, %r52, %r2;
	ld.shared.u8 	%rs39, [%r53];
	mul.lo.s16 	%rs40, %rs39, %rs38;
	add.s32 	%r54, %r53, %r2;
	ld.shared.u8 	%rs41, [%r54];
	mul.lo.s16 	%rs54, %rs41, %rs40;
	add.s32 	%r63, %r63, 4;
$L__BB113_11:
	setp.eq.s32 	%p10, %r22, 0;
	@%p10 bra 	$L__BB113_16;
	setp.eq.s32 	%p11, %r22, 1;
	@%p11 bra 	$L__BB113_14;
	mad.lo.s32 	%r55, %r63, %r2, %r8;
	ld.shared.u8 	%rs43, [%r55];
	mul.lo.s16 	%rs44, %rs43, %rs54;
	add.s32 	%r56, %r55, %r2;
	ld.shared.u8 	%rs45, [%r56];
	mul.lo.s16 	%rs54, %rs45, %rs44;
	add.s32 	%r63, %r63, 2;
$L__BB113_14:
	and.b32  	%r57, %r9, 1;
	setp.eq.b32 	%p12, %r57, 1;
	not.pred 	%p13, %p12;
	@%p13 bra 	$L__BB113_16;
	mad.lo.s32 	%r58, %r63, %r2, %r8;
	ld.shared.u8 	%rs46, [%r58];
	mul.lo.s16 	%rs54, %rs46, %rs54;
$L__BB113_16:
	st.shared.u8 	[%r8], %rs54;
$L__BB113_17:
	cvt.u64.u32 	%rd11, %r4;
	mad.lo.s64 	%rd12, %rd4, %rd11, %rd1;
	cvta.to.global.u64 	%rd13, %rd2;
	add.s64 	%rd14, %rd13, %rd12;
	st.global.u8 	[%rd14], %rs54;
$L__BB113_18:
	ret;

}
	// .globl	contiguous_nanprod_u16
.visible .entry contiguous_nanprod_u16(
	.param .u64 .ptr .align 1 contiguous_nanprod_u16_param_0,
	.param .u64 .ptr .align 1 contiguous_nanprod_u16_param_1,
	.param .u64 contiguous_nanprod_u16_param_2
)
{
	.reg .pred 	%p<8>;
	.reg .b16 	%rs<28>;
	.reg .b32 	%r<16>;
	.reg .b64 	%rd<16>;

	ld.param.u64 	%rd4, [contiguous_nanprod_u16_param_0];
	ld.param.u64 	%rd6, [contiguous_nanprod_u16_param_1];
	ld.param.u64 	%rd5, [contiguous_nanprod_u16_param_2];
	cvta.to.global.u64 	%rd1, %rd6;
	mov.u32 	%r1, %tid.x;
	mov.u32 	%r2, %ctaid.x;
	mov.u32 	%r15, %ntid.x;
	mul.lo.s32 	%r8, %r2, %r15;
	shl.b32 	%r9, %r8, 1;
	add.s32 	%r4, %r9, %r1;
	shl.b32 	%r10, %r1, 1;
	mov.u32 	%r11, nanprodsdata_u16;
	add.s32 	%r5, %r11, %r10;
	mov.b16 	%rs1, 1;
	st.shared.u16 	[%r5], %rs1;
	add.s32 	%r12, %r4, %r15;
	cvt.u64.u32 	%rd2, %r12;
	setp.le.u64 	%p1, %rd5, %rd2;
	@%p1 bra 	$L__BB114_2;
	mul.wide.u32 	%rd9, %r4, 2;
	add.s64 	%rd10, %rd1, %rd9;
	ld.global.u16 	%rs3, [%rd10];
	shl.b64 	%rd11, %rd2, 1;
	add.s64 	%rd12, %rd1, %rd11;
	ld.global.u16 	%rs4, [%rd12];
	mul.lo.s16 	%rs5, %rs4, %rs3;
	st.shared.u16 	[%r5], %rs5;
	bra.uni 	$L__BB114_4;
$L__BB114_2:
	cvt.u64.u32 	%rd3, %r4;
	setp.le.u64 	%p2, %rd5, %rd3;
	@%p2 bra 	$L__BB114_4;
	shl.b64 	%rd7, %rd3, 1;
	add.s64 	%rd8, %rd1, %rd7;
	ld.global.u16 	%rs2, [%rd8];
	st.shared.u16 	[%r5], %rs2;
$L__BB114_4:
	bar.sync 	0;
	setp.lt.u32 	%p3, %r15, 66;
	@%p3 bra 	$L__BB114_8;
$L__BB114_5:
	shr.u32 	%r7, %r15, 1;
	setp.ge.u32 	%p4, %r1, %r7;
	@%p4 bra 	$L__BB114_7;
	ld.shared.u16 	%rs6, [%r5];
	and.b32  	%r13, %r15, 2046;
	add.s32 	%r14, %r5, %r13;
	ld.shared.u16 	%rs7, [%r14];
	mul.lo.s16 	%rs8, %rs7, %rs6;
	st.shared.u16 	[%r5], %rs8;
$L__BB114_7:
	bar.sync 	0;
	setp.gt.u32 	%p5, %r15, 131;
	mov.u32 	%r15, %r7;
	@%p5 bra 	$L__BB114_5;
$L__BB114_8:
	setp.gt.u32 	%p6, %r1, 31;
	@%p6 bra 	$L__BB114_11;
	ld.volatile.shared.u16 	%rs9, [%r5];
	ld.volatile.shared.u16 	%rs10, [%r5+64];
	mul.lo.s16 	%rs11, %rs10, %rs9;
	st.volatile.shared.u16 	[%r5], %rs11;
	ld.volatile.shared.u16 	%rs12, [%r5];
	ld.volatile.shared.u16 	%rs13, [%r5+32];
	mul.lo.s16 	%rs14, %rs13, %rs12;
	st.volatile.shared.u16 	[%r5], %rs14;
	ld.volatile.shared.u16 	%rs15, [%r5];
	ld.volatile.shared.u16 	%rs16, [%r5+16];
	mul.lo.s16 	%rs17, %rs16, %rs15;
	st.volatile.shared.u16 	[%r5], %rs17;
	ld.volatile.shared.u16 	%rs18, [%r5];
	ld.volatile.shared.u16 	%rs19, [%r5+8];
	mul.lo.s16 	%rs20, %rs19, %rs18;
	st.volatile.shared.u16 	[%r5], %rs20;
	ld.volatile.shared.u16 	%rs21, [%r5];
	ld.volatile.shared.u16 	%rs22, [%r5+4];
	mul.lo.s16 	%rs23, %rs22, %rs21;
	st.volatile.shared.u16 	[%r5], %rs23;
	ld.volatile.shared.u16 	%rs24, [%r5];
	ld.volatile.shared.u16 	%rs25, [%r5+2];
	mul.lo.s16 	%rs26, %rs25, %rs24;
	st.volatile.shared.u16 	[%r5], %rs26;
	setp.ne.s32 	%p7, %r1, 0;
	@%p7 bra 	$L__BB114_11;
	ld.shared.u16 	%rs27, [nanprodsdata_u16];
	cvta.to.global.u64 	%rd13, %rd4;
	mul.wide.u32 	%rd14, %r2, 2;
	add.s64 	%rd15, %rd13, %rd14;
	st.global.u16 	[%rd15], %rs27;
$L__BB114_11:
	ret;

}
	// .globl	uncontiguous_nanprod_u16
.visible .entry uncontiguous_nanprod_u16(
	.param .u64 .ptr .align 1 uncontiguous_nanprod_u16_param_0,
	.param .u64 .ptr .align 1 uncontiguous_nanprod_u16_param_1,
	.param .u64 .ptr .align 1 uncontiguous_nanprod_u16_param_2,
	.param .u64 .ptr .align 1 uncontiguous_nanprod_u16_param_3,
	.param .u64 uncontiguous_nanprod_u16_param_4,
	.param .u64 uncontiguous_nanprod_u16_param_5
)
{
	.reg .pred 	%p<53>;
	.reg .b16 	%rs<28>;
	.reg .b32 	%r<212>;
	.reg .b64 	%rd<558>;

	ld.param.u64 	%rd260, [uncontiguous_nanprod_u16_param_0];
	ld.param.u64 	%rd263, [uncontiguous_nanprod_u16_param_1];
	ld.param.u64 	%rd264, [uncontiguous_nanprod_u16_param_2];
	ld.param.u64 	%rd265, [uncontiguous_nanprod_u16_param_3];
	ld.param.u64 	%rd261, [uncontiguous_nanprod_u16_param_4];
	ld.param.u64 	%rd262, [uncontiguous_nanprod_u16_param_5];
	cvta.to.global.u64 	%rd1, %rd265;
	cvta.to.global.u64 	%rd2, %rd264;
	cvta.to.global.u64 	%rd3, %rd263;
	mov.u32 	%r1, %tid.x;
	mov.u32 	%r2, %ctaid.x;
	mov.u32 	%r211, %ntid.x;
	mul.lo.s32 	%r52, %r2, %r211;
	shl.b32 	%r53, %r52, 1;
	add.s32 	%r4, %r53, %r1;
	shl.b32 	%r54, %r1, 1;
	mov.u32 	%r55, nanprodsdata_u16;
	add.s32 	%r5, %r55, %r54;
	mov.b16 	%rs1, 1;
	st.shared.u16 	[%r5], %rs1;
	add.s32 	%r56, %r4, %r211;
	cvt.u64.u32 	%rd511, %r56;
	setp.le.u64 	%p1, %rd262, %rd511;
	@%p1 bra 	$L__BB115_54;
	cvt.u32.u64 	%r6, %rd261;
	add.s32 	%r205, %r6, -1;
	setp.lt.s32 	%p27, %r205, 0;
	mov.b64 	%rd515, 0;
	mov.u64 	%rd516, %rd515;
	@%p27 bra 	$L__BB115_53;
	cvt.u64.u32 	%rd512, %r4;
	setp.lt.u32 	%p28, %r205, 3;
	mov.b64 	%rd516, 0;
	mov.u64 	%rd515, %rd516;
	@%p28 bra 	$L__BB115_30;
	add.s32 	%r203, %r6, -2;
	and.b32  	%r132, %r6, -4;
	neg.s32 	%r202, %r132;
	mov.b64 	%rd516, 0;
$L__BB115_4:
	.pragma "nounroll";
	add.s32 	%r12, %r203, 1;
	mul.wide.u32 	%rd397, %r12, 8;
	add.s64 	%rd398, %rd2, %rd397;
	ld.global.u64 	%rd10, [%rd398];
	or.b64  	%rd399, %rd512, %rd10;
	and.b64  	%rd400, %rd399, -4294967296;
	setp.ne.s64 	%p29, %rd400, 0;
	@%p29 bra 	$L__BB115_6;
	cvt.u32.u64 	%r133, %rd10;
	cvt.u32.u64 	%r134, %rd512;
	div.u32 	%r135, %r134, %r133;
	mul.lo.s32 	%r136, %r135, %r133;
	sub.s32 	%r137, %r134, %r136;
	cvt.u64.u32 	%rd477, %r135;
	cvt.u64.u32 	%rd478, %r137;
	bra.uni 	$L__BB115_7;
$L__BB115_6:
	div.s64 	%rd477, %rd512, %rd10;
	mul.lo.s64 	%rd401, %rd477, %rd10;
	sub.s64 	%rd478, %rd512, %rd401;
$L__BB115_7:
	mul.wide.u32 	%rd402, %r12, 8;
	add.s64 	%rd403, %rd1, %rd402;
	ld.global.u64 	%rd17, [%rd403];
	mad.lo.s64 	%rd18, %rd17, %rd478, %rd515;
	or.b64  	%rd404, %rd511, %rd10;
	and.b64  	%rd405, %rd404, -4294967296;
	setp.ne.s64 	%p30, %rd405, 0;
	@%p30 bra 	$L__BB115_9;
	cvt.u32.u64 	%r138, %rd10;
	cvt.u32.u64 	%r139, %rd511;
	div.u32 	%r140, %r139, %r138;
	mul.lo.s32 	%r141, %r140, %r138;
	sub.s32 	%r142, %r139, %r141;
	cvt.u64.u32 	%rd479, %r140;
	cvt.u64.u32 	%rd480, %r142;
	bra.uni 	$L__BB115_10;
$L__BB115_9:
	div.s64 	%rd479, %rd511, %rd10;
	mul.lo.s64 	%rd406, %rd479, %rd10;
	sub.s64 	%rd480, %rd511, %rd406;
$L__BB115_10:
	mad.lo.s64 	%rd25, %rd480, %rd17, %rd516;
	add.s32 	%r13, %r203, -2;
	mul.wide.u32 	%rd407, %r203, 8;
	add.s64 	%rd408, %rd2, %rd407;
	ld.global.u64 	%rd26, [%rd408];
	or.b64  	%rd409, %rd477, %rd26;
	and.b64  	%rd410, %rd409, -4294967296;
	setp.ne.s64 	%p31, %rd410, 0;
	@%p31 bra 	$L__BB115_12;
	cvt.u32.u64 	%r143, %rd26;
	cvt.u32.u64 	%r144, %rd477;
	div.u32 	%r145, %r144, %r143;
	mul.lo.s32 	%r146, %r145, %r143;
	sub.s32 	%r147, %r144, %r146;
	cvt.u64.u32 	%rd481, %r145;
	cvt.u64.u32 	%rd482, %r147;
	bra.uni 	$L__BB115_13;
$L__BB115_12:
	div.s64 	%rd481, %rd477, %rd26;
	mul.lo.s64 	%rd411, %rd481, %rd26;
	sub.s64 	%rd482, %rd477, %rd411;
$L__BB115_13:
	mul.wide.u32 	%rd412, %r203, 8;
	add.s64 	%rd413, %rd1, %rd412;
	ld.global.u64 	%rd33, [%rd413];
	mad.lo.s64 	%rd34, %rd33, %rd482, %rd18;
	or.b64  	%rd414, %rd479, %rd26;
	and.b64  	%rd415, %rd414, -4294967296;
	setp.ne.s64 	%p32, %rd415, 0;
	@%p32 bra 	$L__BB115_15;
	cvt.u32.u64 	%r148, %rd26;
	cvt.u32.u64 	%r149, %rd479;
	div.u32 	%r150, %r149, %r148;
	mul.lo.s32 	%r151, %r150, %r148;
	sub.s32 	%r152, %r149, %r151;
	cvt.u64.u32 	%rd483, %r150;
	cvt.u64.u32 	%rd484, %r152;
	bra.uni 	$L__BB115_16;
$L__BB115_15:
	div.s64 	%rd483, %rd479, %rd26;
	mul.lo.s64 	%rd416, %rd483, %rd26;
	sub.s64 	%rd484, %rd479, %rd416;
$L__BB115_16:
	mad.lo.s64 	%rd41, %rd484, %rd33, %rd25;
	add.s32 	%r14, %r203, -1;
	mul.wide.u32 	%rd417, %r14, 8;
	add.s64 	%rd418, %rd2, %rd417;
	ld.global.u64 	%rd42, [%rd418];
	or.b64  	%rd419, %rd481, %rd42;
	and.b64  	%rd420, %rd419, -4294967296;
	setp.ne.s64 	%p33, %rd420, 0;
	@%p33 bra 	$L__BB115_18;
	cvt.u32.u64 	%r153, %rd42;
	cvt.u32.u64 	%r154, %rd481;
	div.u32 	%r155, %r154, %r153;
	mul.lo.s32 	%r156, %r155, %r153;
	sub.s32 	%r157, %r154, %r156;
	cvt.u64.u32 	%rd485, %r155;
	cvt.u64.u32 	%rd486, %r157;
	bra.uni 	$L__BB115_19;
$L__BB115_18:
	div.s64 	%rd485, %rd481, %rd42;
	mul.lo.s64 	%rd421, %rd485, %rd42;
	sub.s64 	%rd486, %rd481, %rd421;
$L__BB115_19:
	mul.wide.u32 	%rd422, %r14, 8;
	add.s64 	%rd423, %rd1, %rd422;
	ld.global.u64 	%rd49, [%rd423];
	mad.lo.s64 	%rd50, %rd49, %rd486, %rd34;
	or.b64  	%rd424, %rd483, %rd42;
	and.b64  	%rd425, %rd424, -4294967296;
	setp.ne.s64 	%p34, %rd425, 0;
	@%p34 bra 	$L__BB115_21;
	cvt.u32.u64 	%r158, %rd42;
	cvt.u32.u64 	%r159, %rd483;
	div.u32 	%r160, %r159, %r158;
	mul.lo.s32 	%r161, %r160, %r158;
	sub.s32 	%r162, %r159, %r161;
	cvt.u64.u32 	%rd487, %r160;
	cvt.u64.u32 	%rd488, %r162;
	bra.uni 	$L__BB115_22;
$L__BB115_21:
	div.s64 	%rd487, %rd483, %rd42;
	mul.lo.s64 	%rd426, %rd487, %rd42;
	sub.s64 	%rd488, %rd483, %rd426;
$L__BB115_22:
	mad.lo.s64 	%rd57, %rd488, %rd49, %rd41;
	mul.wide.u32 	%rd427, %r13, 8;
	add.s64 	%rd428, %rd2, %rd427;
	ld.global.u64 	%rd58, [%rd428];
	or.b64  	%rd429, %rd485, %rd58;
	and.b64  	%rd430, %rd429, -4294967296;
	setp.ne.s64 	%p35, %rd430, 0;
	@%p35 bra 	$L__BB115_24;
	cvt.u32.u64 	%r163, %rd58;
	cvt.u32.u64 	%r164, %rd485;
	div.u32 	%r165, %r164, %r163;
	mul.lo.s32 	%r166, %r165, %r163;
	sub.s32 	%r167, %r164, %r166;
	cvt.u64.u32 	%rd512, %r165;
	cvt.u64.u32 	%rd490, %r167;
	bra.uni 	$L__BB115_25;
$L__BB115_24:
	div.s64 	%rd512, %rd485, %rd58;
	mul.lo.s64 	%rd431, %rd512, %rd58;
	sub.s64 	%rd490, %rd485, %rd431;
$L__BB115_25:
	mul.wide.u32 	%rd432, %r13, 8;
	add.s64 	%rd433, %rd1, %rd432;
	ld.global.u64 	%rd65, [%rd433];
	mad.lo.s64 	%rd515, %rd65, %rd490, %rd50;
	or.b64  	%rd434, %rd487, %rd58;
	and.b64  	%rd435, %rd434, -4294967296;
	setp.ne.s64 	%p36, %rd435, 0;
	@%p36 bra 	$L__BB115_27;
	cvt.u32.u64 	%r168, %rd58;
	cvt.u32.u64 	%r169, %rd487;
	div.u32 	%r170, %r169, %r168;
	mul.lo.s32 	%r171, %r170, %r168;
	sub.s32 	%r172, %r169, %r171;
	cvt.u64.u32 	%rd511, %r170;
	cvt.u64.u32 	%rd492, %r172;
	bra.uni 	$L__BB115_28;
$L__BB115_27:
	div.s64 	%rd511, %rd487, %rd58;
	mul.lo.s64 	%rd436, %rd511, %rd58;
	sub.s64 	%rd492, %rd487, %rd436;
$L__BB115_28:
	mad.lo.s64 	%rd516, %rd492, %rd65, %rd57;
	add.s32 	%r203, %r203, -4;
	add.s32 	%r202, %r202, 4;
	setp.ne.s32 	%p37, %r202, 0;
	@%p37 bra 	$L__BB115_4;
	add.s32 	%r205, %r203, 1;
$L__BB115_30:
	and.b32  	%r19, %r6, 3;
	setp.eq.s32 	%p38, %r19, 0;
	@%p38 bra 	$L__BB115_53;
	setp.eq.s32 	%p39, %r19, 1;
	@%p39 bra 	$L__BB115_45;
	mul.wide.u32 	%rd438, %r205, 8;
	add.s64 	%rd439, %rd2, %rd438;
	ld.global.u64 	%rd80, [%rd439];
	or.b64  	%rd440, %rd512, %rd80;
	and.b64  	%rd441, %rd440, -4294967296;
	setp.ne.s64 	%p40, %rd441, 0;
	@%p40 bra 	$L__BB115_34;
	cvt.u32.u64 	%r173, %rd80;
	cvt.u32.u64 	%r174, %rd512;
	div.u32 	%r175, %r174, %r173;
	mul.lo.s32 	%r176, %r175, %r173;
	sub.s32 	%r177, %r174, %r176;
	cvt.u64.u32 	%rd499, %r175;
	cvt.u64.u32 	%rd500, %r177;
	bra.uni 	$L__BB115_35;
$L__BB115_34:
	div.s64 	%rd499, %rd512, %rd80;
	mul.lo.s64 	%rd442, %rd499, %rd80;
	sub.s64 	%rd500, %rd512, %rd442;
$L__BB115_35:
	add.s64 	%rd444, %rd1, %rd438;
	ld.global.u64 	%rd87, [%rd444];
	mad.lo.s64 	%rd88, %rd87, %rd500, %rd515;
	or.b64  	%rd445, %rd511, %rd80;
	and.b64  	%rd446, %rd445, -4294967296;
	setp.ne.s64 	%p41, %rd446, 0;
	@%p41 bra 	$L__BB115_37;
	cvt.u32.u64 	%r178, %rd80;
	cvt.u32.u64 	%r179, %rd511;
	div.u32 	%r180, %r179, %r178;
	mul.lo.s32 	%r181, %r180, %r178;
	sub.s32 	%r182, %r179, %r181;
	cvt.u64.u32 	%rd501, %r180;
	cvt.u64.u32 	%rd502, %r182;
	bra.uni 	$L__BB115_38;
$L__BB115_37:
	div.s64 	%rd501, %rd511, %rd80;
	mul.lo.s64 	%rd447, %rd501, %rd80;
	sub.s64 	%rd502, %rd511, %rd447;
$L__BB115_38:
	mad.lo.s64 	%rd95, %rd502, %rd87, %rd516;
	add.s32 	%r20, %r205, -1;
	mul.wide.u32 	%rd448, %r20, 8;
	add.s64 	%rd449, %rd2, %rd448;
	ld.global.u64 	%rd96, [%rd449];
	or.b64  	%rd450, %rd499, %rd96;
	and.b64  	%rd451, %rd450, -4294967296;
	setp.ne.s64 	%p42, %rd451, 0;
	@%p42 bra 	$L__BB115_40;
	cvt.u32.u64 	%r183, %rd96;
	cvt.u32.u64 	%r184, %rd499;
	div.u32 	%r185, %r184, %r183;
	mul.lo.s32 	%r186, %r185, %r183;
	sub.s32 	%r187, %r184, %r186;
	cvt.u64.u32 	%rd512, %r185;
	cvt.u64.u32 	%rd504, %r187;
	bra.uni 	$L__BB115_41;
$L__BB115_40:
	div.s64 	%rd512, %rd499, %rd96;
	mul.lo.s64 	%rd452, %rd512, %rd96;
	sub.s64 	%rd504, %rd499, %rd452;
$L__BB115_41:
	add.s64 	%rd454, %rd1, %rd448;
	ld.global.u64 	%rd103, [%rd454];
	mad.lo.s64 	%rd515, %rd103, %rd504, %rd88;
	or.b64  	%rd455, %rd501, %rd96;
	and.b64  	%rd456, %rd455, -4294967296;
	setp.ne.s64 	%p43, %rd456, 0;
	@%p43 bra 	$L__BB115_43;
	cvt.u32.u64 	%r188, %rd96;
	cvt.u32.u64 	%r189, %rd501;
	div.u32 	%r190, %r189, %r188;
	mul.lo.s32 	%r191, %r190, %r188;
	sub.s32 	%r192, %r189, %r191;
	cvt.u64.u32 	%rd511, %r190;
	cvt.u64.u32 	%rd506, %r192;
	bra.uni 	$L__BB115_44;
$L__BB115_43:
	div.s64 	%rd511, %rd501, %rd96;
	mul.lo.s64 	%rd457, %rd511, %rd96;
	sub.s64 	%rd506, %rd501, %rd457;
$L__BB115_44:
	mad.lo.s64 	%rd516, %rd506, %rd103, %rd95;
	add.s32 	%r205, %r205, -2;
$L__BB115_45:
	and.b32  	%r193, %r6, 1;
	setp.eq.b32 	%p44, %r193, 1;
	not.pred 	%p45, %p44;
	@%p45 bra 	$L__BB115_53;
	mul.wide.u32 	%rd458, %r205, 8;
	add.s64 	%rd459, %rd2, %rd458;
	ld.global.u64 	%rd118, [%rd459];
	or.b64  	%rd460, %rd512, %rd118;
	and.b64  	%rd461, %rd460, -4294967296;
	setp.ne.s64 	%p46, %rd461, 0;
	@%p46 bra 	$L__BB115_48;
	cvt.u32.u64 	%r194, %rd118;
	cvt.u32.u64 	%r195, %rd512;
	rem.u32 	%r196, %r195, %r194;
	cvt.u64.u32 	%rd513, %r196;
	bra.uni 	$L__BB115_49;
$L__BB115_48:
	rem.s64 	%rd513, %rd512, %rd118;
$L__BB115_49:
	add.s64 	%rd463, %rd1, %rd458;
	ld.global.u64 	%rd122, [%rd463];
	mad.lo.s64 	%rd515, %rd122, %rd513, %rd515;
	or.b64  	%rd464, %rd511, %rd118;
	and.b64  	%rd465, %rd464, -4294967296;
	setp.ne.s64 	%p47, %rd465, 0;
	@%p47 bra 	$L__BB115_51;
	cvt.u32.u64 	%r197, %rd118;
	cvt.u32.u64 	%r198, %rd511;
	rem.u32 	%r199, %r198, %r197;
	cvt.u64.u32 	%rd514, %r199;
	bra.uni 	$L__BB115_52;
$L__BB115_51:
	rem.s64 	%rd514, %rd511, %rd118;
$L__BB115_52:
	mad.lo.s64 	%rd516, %rd514, %rd122, %rd516;
$L__BB115_53:
	shl.b64 	%rd466, %rd515, 1;
	add.s64 	%rd467, %rd3, %rd466;
	ld.global.u16 	%rs3, [%rd467];
	shl.b64 	%rd468, %rd516, 1;
	add.s64 	%rd469, %rd3, %rd468;
	ld.global.u16 	%rs4, [%rd469];
	mul.lo.s16 	%rs5, %rs4, %rs3;
	st.shared.u16 	[%r5], %rs5;
	bra.uni 	$L__BB115_114;
$L__BB115_54:
	cvt.u64.u32 	%rd548, %r4;
	setp.le.u64 	%p2, %rd262, %rd548;
	@%p2 bra 	$L__BB115_114;
	cvt.u32.u64 	%r23, %rd261;
	add.s32 	%r209, %r23, -1;
	setp.lt.s32 	%p3, %r209, 0;
	mov.b64 	%rd557, 0;
	@%p3 bra 	$L__BB115_113;
	and.b32  	%r25, %r23, 7;
	setp.lt.u32 	%p4, %r209, 7;
	mov.b64 	%rd557, 0;
	@%p4 bra 	$L__BB115_84;
	add.s32 	%r207, %r23, -4;
	and.b32  	%r57, %r23, -8;
	neg.s32 	%r206, %r57;
	mov.b64 	%rd557, 0;
$L__BB115_58:
	.pragma "nounroll";
	add.s32 	%r30, %r207, 3;
	mul.wide.u32 	%rd270, %r30, 8;
	add.s64 	%rd271, %rd2, %rd270;
	ld.global.u64 	%rd133, [%rd271];
	or.b64  	%rd272, %rd548, %rd133;
	and.b64  	%rd273, %rd272, -4294967296;
	setp.ne.s64 	%p5, %rd273, 0;
	@%p5 bra 	$L__BB115_60;
	cvt.u32.u64 	%r58, %rd133;
	cvt.u32.u64 	%r59, %rd548;
	div.u32 	%r60, %r59, %r58;
	mul.lo.s32 	%r61, %r60, %r58;
	sub.s32 	%r62, %r59, %r61;
	cvt.u64.u32 	%rd519, %r60;
	cvt.u64.u32 	%rd520, %r62;
	bra.uni 	$L__BB115_61;
$L__BB115_60:
	div.s64 	%rd519, %rd548, %rd133;
	mul.lo.s64 	%rd274, %rd519, %rd133;
	sub.s64 	%rd520, %rd548, %rd274;
$L__BB115_61:
	add.s64 	%rd276, %rd1, %rd270;
	ld.global.u64 	%rd277, [%rd276];
	mad.lo.s64 	%rd140, %rd277, %rd520, %rd557;
	add.s32 	%r31, %r207, 2;
	mul.wide.u32 	%rd278, %r31, 8;
	add.s64 	%rd279, %rd2, %rd278;
	ld.global.u64 	%rd141, [%rd279];
	or.b64  	%rd280, %rd519, %rd141;
	and.b64  	%rd281, %rd280, -4294967296;
	setp.ne.s64 	%p6, %rd281, 0;
	@%p6 bra 	$L__BB115_63;
	cvt.u32.u64 	%r63, %rd141;
	cvt.u32.u64 	%r64, %rd519;
	div.u32 	%r65, %r64, %r63;
	mul.lo.s32 	%r66, %r65, %r63;
	sub.s32 	%r67, %r64, %r66;
	cvt.u64.u32 	%rd521, %r65;
	cvt.u64.u32 	%rd522, %r67;
	bra.uni 	$L__BB115_64;
$L__BB115_63:
	div.s64 	%rd521, %rd519, %rd141;
	mul.lo.s64 	%rd282, %rd521, %rd141;
	sub.s64 	%rd522, %rd519, %rd282;
$L__BB115_64:
	add.s64 	%rd284, %rd1, %rd278;
	ld.global.u64 	%rd285, [%rd284];
	mad.lo.s64 	%rd148, %rd285, %rd522, %rd140;
	add.s32 	%r32, %r207, 1;
	mul.wide.u32 	%rd286, %r32, 8;
	add.s64 	%rd287, %rd2, %rd286;
	ld.global.u64 	%rd149, [%rd287];
	or.b64  	%rd288, %rd521, %rd149;
	and.b64  	%rd289, %rd288, -4294967296;
	setp.ne.s64 	%p7, %rd289, 0;
	@%p7 bra 	$L__BB115_66;
	cvt.u32.u64 	%r68, %rd149;
	cvt.u32.u64 	%r69, %rd521;
	div.u32 	%r70, %r69, %r68;
	mul.lo.s32 	%r71, %r70, %r68;
	sub.s32 	%r72, %r69, %r71;
	cvt.u64.u32 	%rd523, %r70;
	cvt.u64.u32 	%rd524, %r72;
	bra.uni 	$L__BB115_67;
$L__BB115_66:
	div.s64 	%rd523, %rd521, %rd149;
	mul.lo.s64 	%rd290, %rd523, %rd149;
	sub.s64 	%rd524, %rd521, %rd290;
$L__BB115_67:
	add.s64 	%rd292, %rd1, %rd286;
	ld.global.u64 	%rd293, [%rd292];
	mad.lo.s64 	%rd156, %rd293, %rd524, %rd148;
	add.s32 	%r33, %r207, -4;
	mul.wide.u32 	%rd294, %r207, 8;
	add.s64 	%rd295, %rd2, %rd294;
	ld.global.u64 	%rd157, [%rd295];
	or.b64  	%rd296, %rd523, %rd157;
	and.b64  	%rd297, %rd296, -4294967296;
	setp.ne.s64 	%p8, %rd297, 0;
	@%p8 bra 	$L__BB115_69;
	cvt.u32.u64 	%r73, %rd157;
	cvt.u32.u64 	%r74, %rd523;
	div.u32 	%r75, %r74, %r73;
	mul.lo.s32 	%r76, %r75, %r73;
	sub.s32 	%r77, %r74, %r76;
	cvt.u64.u32 	%rd525, %r75;
	cvt.u64.u32 	%rd526, %r77;
	bra.uni 	$L__BB115_70;
$L__BB115_69:
	div.s64 	%rd525, %rd523, %rd157;
	mul.lo.s64 	%rd298, %rd525, %rd157;
	sub.s64 	%rd526, %rd523, %rd298;
$L__BB115_70:
	add.s64 	%rd300, %rd1, %rd294;
	ld.global.u64 	%rd301, [%rd300];
	mad.lo.s64 	%rd164, %rd301, %rd526, %rd156;
	add.s32 	%r34, %r207, -1;
	mul.wide.u32 	%rd302, %r34, 8;
	add.s64 	%rd303, %rd2, %rd302;
	ld.global.u64 	%rd165, [%rd303];
	or.b64  	%rd304, %rd525, %rd165;
	and.b64  	%rd305, %rd304, -4294967296;
	setp.ne.s64 	%p9, %rd305, 0;
	@%p9 bra 	$L__BB115_72;
	cvt.u32.u64 	%r78, %rd165;
	cvt.u32.u64 	%r79, %rd525;
	div.u32 	%r80, %r79, %r78;
	mul.lo.s32 	%r81, %r80, %r78;
	sub.s32 	%r82, %r79, %r81;
	cvt.u64.u32 	%rd527, %r80;
	cvt.u64.u32 	%rd528, %r82;
	bra.uni 	$L__BB115_73;
$L__BB115_72:
	div.s64 	%rd527, %rd525, %rd165;
	mul.lo.s64 	%rd306, %rd527, %rd165;
	sub.s64 	%rd528, %rd525, %rd306;
$L__BB115_73:
	add.s64 	%rd308, %rd1, %rd302;
	ld.global.u64 	%rd309, [%rd308];
	mad.lo.s64 	%rd172, %rd309, %rd528, %rd164;
	add.s32 	%r35, %r207, -2;
	mul.wide.u32 	%rd310, %r35, 8;
	add.s64 	%rd311, %rd2, %rd310;
	ld.global.u64 	%rd173, [%rd311];
	or.b64  	%rd312, %rd527, %rd173;
	and.b64  	%rd313, %rd312, -4294967296;
	setp.ne.s64 	%p10, %rd313, 0;
	@%p10 bra 	$L__BB115_75;
	cvt.u32.u64 	%r83, %rd173;
	cvt.u32.u64 	%r84, %rd527;
	div.u32 	%r85, %r84, %r83;
	mul.lo.s32 	%r86, %r85, %r83;
	sub.s32 	%r87, %r84, %r86;
	cvt.u64.u32 	%rd529, %r85;
	cvt.u64.u32 	%rd530, %r87;
	bra.uni 	$L__BB115_76;
$L__BB115_75:
	div.s64 	%rd529, %rd527, %rd173;
	mul.lo.s64 	%rd314, %rd529, %rd173;
	sub.s64 	%rd530, %rd527, %rd314;
$L__BB115_76:
	add.s64 	%rd316, %rd1, %rd310;
	ld.global.u64 	%rd317, [%rd316];
	mad.lo.s64 	%rd180, %rd317, %rd530, %rd172;
	add.s32 	%r36, %r207, -3;
	mul.wide.u32 	%rd318, %r36, 8;
	add.s64 	%rd319, %rd2, %rd318;
	ld.global.u64 	%rd181, [%rd319];
	or.b64  	%rd320, %rd529, %rd181;
	and.b64  	%rd321, %rd320, -4294967296;
	setp.ne.s64 	%p11, %rd321, 0;
	@%p11 bra 	$L__BB115_78;
	cvt.u32.u64 	%r88, %rd181;
	cvt.u32.u64 	%r89, %rd529;
	div.u32 	%r90, %r89, %r88;
	mul.lo.s32 	%r91, %r90, %r88;
	sub.s32 	%r92, %r89, %r91;
	cvt.u64.u32 	%rd531, %r90;
	cvt.u64.u32 	%rd532, %r92;
	bra.uni 	$L__BB115_79;
$L__BB115_78:
	div.s64 	%rd531, %rd529, %rd181;
	mul.lo.s64 	%rd322, %rd531, %rd181;
	sub.s64 	%rd532, %rd529, %rd322;
$L__BB115_79:
	add.s64 	%rd324, %rd1, %rd318;
	ld.global.u64 	%rd325, [%rd324];
	mad.lo.s64 	%rd188, %rd325, %rd532, %rd180;
	mul.wide.u32 	%rd326, %r33, 8;
	add.s64 	%rd327, %rd2, %rd326;
	ld.global.u64 	%rd189, [%rd327];
	or.b64  	%rd328, %rd531, %rd189;
	and.b64  	%rd329, %rd328, -4294967296;
	setp.ne.s64 	%p12, %rd329, 0;
	@%p12 bra 	$L__BB115_81;
	cvt.u32.u64 	%r93, %rd189;
	cvt.u32.u64 	%r94, %rd531;
	div.u32 	%r95, %r94, %r93;
	mul.lo.s32 	%r96, %r95, %r93;
	sub.s32 	%r97, %r94, %r96;
	cvt.u64.u32 	%rd548, %r95;
	cvt.u64.u32 	%rd534, %r97;
	bra.uni 	$L__BB115_82;
$L__BB115_81:
	div.s64 	%rd548, %rd531, %rd189;
	mul.lo.s64 	%rd330, %rd548, %rd189;
	sub.s64 	%rd534, %rd531, %rd330;
$L__BB115_82:
	add.s64 	%rd332, %rd1, %rd326;
	ld.global.u64 	%rd333, [%rd332];
	mad.lo.s64 	%rd557, %rd333, %rd534, %rd188;
	add.s32 	%r207, %r207, -8;
	add.s32 	%r206, %r206, 8;
	setp.ne.s32 	%p13, %r206, 0;
	@%p13 bra 	$L__BB115_58;
	add.s32 	%r209, %r207, 3;
$L__BB115_84:
	setp.eq.s32 	%p14, %r25, 0;
	@%p14 bra 	$L__BB115_113;
	and.b32  	%r41, %r23, 3;
	setp.lt.u32 	%p15, %r25, 4;
	@%p15 bra 	$L__BB115_99;
	mul.wide.u32 	%rd335, %r209, 8;
	add.s64 	%rd336, %rd2, %rd335;
	ld.global.u64 	%rd200, [%rd336];
	or.b64  	%rd337, %rd548, %rd200;
	and.b64  	%rd338, %rd337, -4294967296;
	setp.ne.s64 	%p16, %rd338, 0;
	@%p16 bra 	$L__BB115_88;
	cvt.u32.u64 	%r98, %rd200;
	cvt.u32.u64 	%r99, %rd548;
	div.u32 	%r100, %r99, %r98;
	mul.lo.s32 	%r101, %r100, %r98;
	sub.s32 	%r102, %r99, %r101;
	cvt.u64.u32 	%rd538, %r100;
	cvt.u64.u32 	%rd539, %r102;
	bra.uni 	$L__BB115_89;
$L__BB115_88:
	div.s64 	%rd538, %rd548, %rd200;
	mul.lo.s64 	%rd339, %rd538, %rd200;
	sub.s64 	%rd539, %rd548, %rd339;
$L__BB115_89:
	add.s64 	%rd341, %rd1, %rd335;
	ld.global.u64 	%rd342, [%rd341];
	mad.lo.s64 	%rd207, %rd342, %rd539, %rd557;
	add.s32 	%r42, %r209, -1;
	mul.wide.u32 	%rd343, %r42, 8;
	add.s64 	%rd344, %rd2, %rd343;
	ld.global.u64 	%rd208, [%rd344];
	or.b64  	%rd345, %rd538, %rd208;
	and.b64  	%rd346, %rd345, -4294967296;
	setp.ne.s64 	%p17, %rd346, 0;
	@%p17 bra 	$L__BB115_91;
	cvt.u32.u64 	%r103, %rd208;
	cvt.u32.u64 	%r104, %rd538;
	div.u32 	%r105, %r104, %r103;
	mul.lo.s32 	%r106, %r105, %r103;
	sub.s32 	%r107, %r104, %r106;
	cvt.u64.u32 	%rd540, %r105;
	cvt.u64.u32 	%rd541, %r107;
	bra.uni 	$L__BB115_92;
$L__BB115_91:
	div.s64 	%rd540, %rd538, %rd208;
	mul.lo.s64 	%rd347, %rd540, %rd208;
	sub.s64 	%rd541, %rd538, %rd347;
$L__BB115_92:
	add.s64 	%rd349, %rd1, %rd343;
	ld.global.u64 	%rd350, [%rd349];
	mad.lo.s64 	%rd215, %rd350, %rd541, %rd207;
	add.s32 	%r43, %r209, -2;
	mul.wide.u32 	%rd351, %r43, 8;
	add.s64 	%rd352, %rd2, %rd351;
	ld.global.u64 	%rd216, [%rd352];
	or.b64  	%rd353, %rd540, %rd216;
	and.b64  	%rd354, %rd353, -4294967296;
	setp.ne.s64 	%p18, %rd354, 0;
	@%p18 bra 	$L__BB115_94;
	cvt.u32.u64 	%r108, %rd216;
	cvt.u32.u64 	%r109, %rd540;
	div.u32 	%r110, %r109, %r108;
	mul.lo.s32 	%r111, %r110, %r108;
	sub.s32 	%r112, %r109, %r111;
	cvt.u64.u32 	%rd542, %r110;
	cvt.u64.u32 	%rd543, %r112;
	bra.uni 	$L__BB115_95;
$L__BB115_94:
	div.s64 	%rd542, %rd540, %rd216;
	mul.lo.s64 	%rd355, %rd542, %rd216;
	sub.s64 	%rd543, %rd540, %rd355;
$L__BB115_95:
	add.s64 	%rd357, %rd1, %rd351;
	ld.global.u64 	%rd358, [%rd357];
	mad.lo.s64 	%rd223, %rd358, %rd543, %rd215;
	add.s32 	%r44, %r209, -3;
	mul.wide.u32 	%rd359, %r44, 8;
	add.s64 	%rd360, %rd2, %rd359;
	ld.global.u64 	%rd224, [%rd360];
	or.b64  	%rd361, %rd542, %rd224;
	and.b64  	%rd362, %rd361, -4294967296;
	setp.ne.s64 	%p19, %rd362, 0;
	@%p19 bra 	$L__BB115_97;
	cvt.u32.u64 	%r113, %rd224;
	cvt.u32.u64 	%r114, %rd542;
	div.u32 	%r115, %r114, %r113;
	mul.lo.s32 	%r116, %r115, %r113;
	sub.s32 	%r117, %r114, %r116;
	cvt.u64.u32 	%rd548, %r115;
	cvt.u64.u32 	%rd545, %r117;
	bra.uni 	$L__BB115_98;
$L__BB115_97:
	div.s64 	%rd548, %rd542, %rd224;
	mul.lo.s64 	%rd363, %rd548, %rd224;
	sub.s64 	%rd545, %rd542, %rd363;
$L__BB115_98:
	add.s64 	%rd365, %rd1, %rd359;
	ld.global.u64 	%rd366, [%rd365];
	mad.lo.s64 	%rd557, %rd366, %rd545, %rd223;
	add.s32 	%r209, %r209, -4;
$L__BB115_99:
	setp.eq.s32 	%p20, %r41, 0;
	@%p20 bra 	$L__BB115_113;
	setp.eq.s32 	%p21, %r41, 1;
	@%p21 bra 	$L__BB115_108;
	mul.wide.u32 	%rd368, %r209, 8;
	add.s64 	%rd369, %rd2, %rd368;
	ld.global.u64 	%rd235, [%rd369];
	or.b64  	%rd370, %rd548, %rd235;
	and.b64  	%rd371, %rd370, -4294967296;
	setp.ne.s64 	%p22, %rd371, 0;
	@%p22 bra 	$L__BB115_103;
	cvt.u32.u64 	%r118, %rd235;
	cvt.u32.u64 	%r119, %rd548;
	div.u32 	%r120, %r119, %r118;
	mul.lo.s32 	%r121, %r120, %r118;
	sub.s32 	%r122, %r119, %r121;
	cvt.u64.u32 	%rd549, %r120;
	cvt.u64.u32 	%rd550, %r122;
	bra.uni 	$L__BB115_104;
$L__BB115_103:
	div.s64 	%rd549, %rd548, %rd235;
	mul.lo.s64 	%rd372, %rd549, %rd235;
	sub.s64 	%rd550, %rd548, %rd372;
$L__BB115_104:
	add.s64 	%rd374, %rd1, %rd368;
	ld.global.u64 	%rd375, [%rd374];
	mad.lo.s64 	%rd242, %rd375, %rd550, %rd557;
	add.s32 	%r47, %r209, -1;
	mul.wide.u32 	%rd376, %r47, 8;
	add.s64 	%rd377, %rd2, %rd376;
	ld.global.u64 	%rd243, [%rd377];
	or.b64  	%rd378, %rd549, %rd243;
	and.b64  	%rd379, %rd378, -4294967296;
	setp.ne.s64 	%p23, %rd379, 0;
	@%p23 bra 	$L__BB115_106;
	cvt.u32.u64 	%r123, %rd243;
	cvt.u32.u64 	%r124, %rd549;
	div.u32 	%r125, %r124, %r123;
	mul.lo.s32 	%r126, %r125, %r123;
	sub.s32 	%r127, %r124, %r126;
	cvt.u64.u32 	%rd548, %r125;
	cvt.u64.u32 	%rd552, %r127;
	bra.uni 	$L__BB115_107;
$L__BB115_106:
	div.s64 	%rd548, %rd549, %rd243;
	mul.lo.s64 	%rd380, %rd548, %rd243;
	sub.s64 	%rd552, %rd549, %rd380;
$L__BB115_107:
	add.s64 	%rd382, %rd1, %rd376;
	ld.global.u64 	%rd383, [%rd382];
	mad.lo.s64 	%rd557, %rd383, %rd552, %rd242;
	add.s32 	%r209, %r209, -2;
$L__BB115_108:
	and.b32  	%r128, %r23, 1;
	setp.eq.b32 	%p24, %r128, 1;
	not.pred 	%p25, %p24;
	@%p25 bra 	$L__BB115_113;
	mul.wide.u32 	%rd384, %r209, 8;
	add.s64 	%rd385, %rd2, %rd384;
	ld.global.u64 	%rd254, [%rd385];
	or.b64  	%rd386, %rd548, %rd254;
	and.b64  	%rd387, %rd386, -4294967296;
	setp.ne.s64 	%p26, %rd387, 0;
	@%p26 bra 	$L__BB115_111;
	cvt.u32.u64 	%r129, %rd254;
	cvt.u32.u64 	%r130, %rd548;
	rem.u32 	%r131, %r130, %r129;
	cvt.u64.u32 	%rd556, %r131;
	bra.uni 	$L__BB115_112;
$L__BB115_111:
	rem.s64 	%rd556, %rd548, %rd254;
$L__BB115_112:
	add.s64 	%rd389, %rd1, %rd384;
	ld.global.u64 	%rd390, [%rd389];
	mad.lo.s64 	%rd557, %rd390, %rd556, %rd557;
$L__BB115_113:
	shl.b64 	%rd391, %rd557, 1;
	add.s64 	%rd392, %rd3, %rd391;
	ld.global.u16 	%rs2, [%rd392];
	st.shared.u16 	[%r5], %rs2;
$L__BB115_114:
	bar.sync 	0;
	setp.lt.u32 	%p48, %r211, 66;
	@%p48 bra 	$L__BB115_118;
$L__BB115_115:
	shr.u32 	%r51, %r211, 1;
	setp.ge.u32 	%p49, %r1, %r51;
	@%p49 bra 	$L__BB115_117;
	ld.shared.u16 	%rs6, [%r5];
	and.b32  	%r200, %r211, 2046;
	add.s32 	%r201, %r5, %r200;
	ld.shared.u16 	%rs7, [%r201];
	mul.lo.s16 	%rs8, %rs7, %rs6;
	st.shared.u16 	[%r5], %rs8;
$L__BB115_117:
	bar.sync 	0;
	setp.gt.u32 	%p50, %r211, 131;
	mov.u32 	%r211, %r51;
	@%p50 bra 	$L__BB115_115;
$L__BB115_118:
	setp.gt.u32 	%p51, %r1, 31;
	@%p51 bra 	$L__BB115_121;
	ld.volatile.shared.u16 	%rs9, [%r5];
	ld.volatile.shared.u16 	%rs10, [%r5+64];
	mul.lo.s16 	%rs11, %rs10, %rs9;
	st.volatile.shared.u16 	[%r5], %rs11;
	ld.volatile.shared.u16 	%rs12, [%r5];
	ld.volatile.shared.u16 	%rs13, [%r5+32];
	mul.lo.s16 	%rs14, %rs13, %rs12;
	st.volatile.shared.u16 	[%r5], %rs14;
	ld.volatile.shared.u16 	%rs15, [%r5];
	ld.volatile.shared.u16 	%rs16, [%r5+16];
	mul.lo.s16 	%rs17, %rs16, %rs15;
	st.volatile.shared.u16 	[%r5], %rs17;
	ld.volatile.shared.u16 	%rs18, [%r5];
	ld.volatile.shared.u16 	%rs19, [%r5+8];
	mul.lo.s16 	%rs20, %rs19, %rs18;
	st.volatile.shared.u16 	[%r5], %rs20;
	ld.volatile.shared.u16 	%rs21, [%r5];
	ld.volatile.shared.u16 	%rs22, [%r5+4];
	mul.lo.s16 	%rs23, %rs22, %rs21;
	st.volatile.shared.u16 	[%r5], %rs23;
	ld.volatile.shared.u16 	%rs24, [%r5];
	ld.volatile.shared.u16 	%rs25, [%r5+2];
	mul.lo.s16 	%rs26, %rs25, %rs24;
	st.volatile.shared.u16 	[%r5], %rs26;
	setp.ne.s32 	%p52, %r1, 0;
	@%p52 bra 	$L__BB115_121;
	ld.shared.u16 	%rs27, [nanprodsdata_u16];
	cvta.to.global.u64 	%rd470, %rd260;
	mul.wide.u32 	%rd471, %r2, 2;
	add.s64 	%rd472, %rd470, %rd471;
	st.global.u16 	[%rd472], %rs27;
$L__BB115_121:
	ret;

}
	// .globl	contiguous_nanprod2_u16
.visible .entry contiguous_nanprod2_u16(
	.param .u64 .ptr .align 1 contiguous_nanprod2_u16_param_0,
	.param .u64 .ptr .align 1 contiguous_nanprod2_u16_param_1,
	.param .u64 .ptr .align 1 contiguous_nanprod2_u16_param_2,
	.param .u64 .ptr .align 1 contiguous_nanprod2_u16_param_3,
	.param .u64 contiguous_nanprod2_u16_param_4,
	.param .u64 contiguous_nanprod2_u16_param_5,
	.param .u64 contiguous_nanprod2_u16_param_6
)
{
	.reg .pred 	%p<53>;
	.reg .b16 	%rs<28>;
	.reg .b32 	%r<216>;
	.reg .b64 	%rd<572>;

	ld.param.u64 	%rd266, [contiguous_nanprod2_u16_param_1];
	ld.param.u64 	%rd267, [contiguous_nanprod2_u16_param_2];
	ld.param.u64 	%rd268, [contiguous_nanprod2_u16_param_3];
	ld.param.u64 	%rd263, [contiguous_nanprod2_u16_param_4];
	ld.param.u64 	%rd264, [contiguous_nanprod2_u16_param_5];
	ld.param.u64 	%rd265, [contiguous_nanprod2_u16_param_6];
	cvta.to.global.u64 	%rd1, %rd268;
	cvta.to.global.u64 	%rd2, %rd267;
	cvta.to.global.u64 	%rd571, %rd266;
	mov.u32 	%r1, %tid.x;
	mov.u32 	%r2, %ctaid.x;
	mov.u32 	%r215, %ntid.x;
	mul.lo.s32 	%r51, %r2, %r215;
	shl.b32 	%r52, %r51, 1;
	add.s32 	%r4, %r52, %r1;
	shl.b32 	%r53, %r1, 1;
	mov.u32 	%r54, nanprodsdata_u16;
	add.s32 	%r5, %r54, %r53;
	mov.b16 	%rs1, 1;
	st.shared.u16 	[%r5], %rs1;
	add.s32 	%r55, %r4, %r215;
	cvt.u64.u32 	%rd4, %r55;
	setp.le.u64 	%p1, %rd264, %rd4;
	@%p1 bra 	$L__BB116_54;
	cvt.u64.u32 	%rd401, %r4;
	mov.u32 	%r132, %ctaid.y;
	cvt.u64.u32 	%rd402, %r132;
	mul.lo.s64 	%rd403, %rd264, %rd402;
	add.s64 	%rd525, %rd403, %rd401;
	add.s64 	%rd523, %rd403, %rd4;
	cvt.u32.u64 	%r6, %rd263;
	add.s32 	%r209, %r6, -1;
	setp.lt.s32 	%p27, %r209, 0;
	mov.b64 	%rd529, 0;
	mov.u64 	%rd530, %rd529;
	@%p27 bra 	$L__BB116_53;
	setp.lt.u32 	%p28, %r209, 3;
	mov.b64 	%rd530, 0;
	mov.u64 	%rd529, %rd530;
	@%p28 bra 	$L__BB116_30;
	add.s32 	%r207, %r6, -2;
	and.b32  	%r133, %r6, -4;
	neg.s32 	%r206, %r133;
	mov.b64 	%rd530, 0;
$L__BB116_4:
	.pragma "nounroll";
	add.s32 	%r12, %r207, 1;
	mul.wide.u32 	%rd407, %r12, 8;
	add.s64 	%rd408, %rd2, %rd407;
	ld.global.u64 	%rd11, [%rd408];
	or.b64  	%rd409, %rd525, %rd11;
	and.b64  	%rd410, %rd409, -4294967296;
	setp.ne.s64 	%p29, %rd410, 0;
	@%p29 bra 	$L__BB116_6;
	cvt.u32.u64 	%r134, %rd11;
	cvt.u32.u64 	%r135, %rd525;
	div.u32 	%r136, %r135, %r134;
	mul.lo.s32 	%r137, %r136, %r134;
	sub.s32 	%r138, %r135, %r137;
	cvt.u64.u32 	%rd491, %r136;
	cvt.u64.u32 	%rd492, %r138;
	bra.uni 	$L__BB116_7;
$L__BB116_6:
	div.s64 	%rd491, %rd525, %rd11;
	mul.lo.s64 	%rd411, %rd491, %rd11;
	sub.s64 	%rd492, %rd525, %rd411;
$L__BB116_7:
	mul.wide.u32 	%rd412, %r12, 8;
	add.s64 	%rd413, %rd1, %rd412;
	ld.global.u64 	%rd18, [%rd413];
	mad.lo.s64 	%rd19, %rd18, %rd492, %rd529;
	or.b64  	%rd414, %rd523, %rd11;
	and.b64  	%rd415, %rd414, -4294967296;
	setp.ne.s64 	%p30, %rd415, 0;
	@%p30 bra 	$L__BB116_9;
	cvt.u32.u64 	%r139, %rd11;
	cvt.u32.u64 	%r140, %rd523;
	div.u32 	%r141, %r140, %r139;
	mul.lo.s32 	%r142, %r141, %r139;
	sub.s32 	%r143, %r140, %r142;
	cvt.u64.u32 	%rd493, %r141;
	cvt.u64.u32 	%rd494, %r143;
	bra.uni 	$L__BB116_10;
$L__BB116_9:
	div.s64 	%rd493, %rd523, %rd11;
	mul.lo.s64 	%rd416, %rd493, %rd11;
	sub.s64 	%rd494, %rd523, %rd416;
$L__BB116_10:
	mad.lo.s64 	%rd26, %rd494, %rd18, %rd530;
	mul.wide.u32 	%rd417, %r207, 8;
	add.s64 	%rd418, %rd2, %rd417;
	ld.global.u64 	%rd27, [%rd418];
	or.b64  	%rd419, %rd491, %rd27;
	and.b64  	%rd420, %rd419, -4294967296;
	setp.ne.s64 	%p31, %rd420, 0;
	@%p31 bra 	$L__BB116_12;
	cvt.u32.u64 	%r144, %rd27;
	cvt.u32.u64 	%r145, %rd491;
	div.u32 	%r146, %r145, %r144;
	mul.lo.s32 	%r147, %r146, %r144;
	sub.s32 	%r148, %r145, %r147;
	cvt.u64.u32 	%rd495, %r146;
	cvt.u64.u32 	%rd496, %r148;
	bra.uni 	$L__BB116_13;
$L__BB116_12:
	div.s64 	%rd495, %rd491, %rd27;
	mul.lo.s64 	%rd421, %rd495, %rd27;
	sub.s64 	%rd496, %rd491, %rd421;
$L__BB116_13:
	mul.wide.u32 	%rd422, %r207, 8;
	add.s64 	%rd423, %rd1, %rd422;
	ld.global.u64 	%rd34, [%rd423];
	mad.lo.s64 	%rd35, %rd34, %rd496, %rd19;
	or.b64  	%rd424, %rd493, %rd27;
	and.b64  	%rd425, %rd424, -4294967296;
	setp.ne.s64 	%p32, %rd425, 0;
	@%p32 bra 	$L__BB116_15;
	cvt.u32.u64 	%r149, %rd27;
	cvt.u32.u64 	%r150, %rd493;
	div.u32 	%r151, %r150, %r149;
	mul.lo.s32 	%r152, %r151, %r149;
	sub.s32 	%r153, %r150, %r152;
	cvt.u64.u32 	%rd497, %r151;
	cvt.u64.u32 	%rd498, %r153;
	bra.uni 	$L__BB116_16;
$L__BB116_15:
	div.s64 	%rd497, %rd493, %rd27;
	mul.lo.s64 	%rd426, %rd497, %rd27;
	sub.s64 	%rd498, %rd493, %rd426;
$L__BB116_16:
	mad.lo.s64 	%rd42, %rd498, %rd34, %rd26;
	add.s32 	%r13, %r207, -1;
	mul.wide.u32 	%rd427, %r13, 8;
	add.s64 	%rd428, %rd2, %rd427;
	ld.global.u64 	%rd43, [%rd428];
	or.b64  	%rd429, %rd495, %rd43;
	and.b64  	%rd430, %rd429, -4294967296;
	setp.ne.s64 	%p33, %rd430, 0;
	@%p33 bra 	$L__BB116_18;
	cvt.u32.u64 	%r154, %rd43;
	cvt.u32.u64 	%r155, %rd495;
	div.u32 	%r156, %r155, %r154;
	mul.lo.s32 	%r157, %r156, %r154;
	sub.s32 	%r158, %r155, %r157;
	cvt.u64.u32 	%rd499, %r156;
	cvt.u64.u32 	%rd500, %r158;
	bra.uni 	$L__BB116_19;
$L__BB116_18:
	div.s64 	%rd499, %rd495, %rd43;
	mul.lo.s64 	%rd431, %rd499, %rd43;
	sub.s64 	%rd500, %rd495, %rd431;
$L__BB116_19:
	mul.wide.u32 	%rd432, %r13, 8;
	add.s64 	%rd433, %rd1, %rd432;
	ld.global.u64 	%rd50, [%rd433];
	mad.lo.s64 	%rd51, %rd50, %rd500, %rd35;
	or.b64  	%rd434, %rd497, %rd43;
	and.b64  	%rd435, %rd434, -4294967296;
	setp.ne.s64 	%p34, %rd435, 0;
	@%p34 bra 	$L__BB116_21;
	cvt.u32.u64 	%r159, %rd43;
	cvt.u32.u64 	%r160, %rd497;
	div.u32 	%r161, %r160, %r159;
	mul.lo.s32 	%r162, %r161, %r159;
	sub.s32 	%r163, %r160, %r162;
	cvt.u64.u32 	%rd501, %r161;
	cvt.u64.u32 	%rd502, %r163;
	bra.uni 	$L__BB116_22;
$L__BB116_21:
	div.s64 	%rd501, %rd497, %rd43;
	mul.lo.s64 	%rd436, %rd501, %rd43;
	sub.s64 	%rd502, %rd497, %rd436;
$L__BB116_22:
	mad.lo.s64 	%rd58, %rd502, %rd50, %rd42;
	add.s32 	%r164, %r207, -2;
	mul.wide.u32 	%rd437, %r164, 8;
	add.s64 	%rd438, %rd2, %rd437;
	ld.global.u64 	%rd59, [%rd438];
	or.b64  	%rd439, %rd499, %rd59;
	and.b64  	%rd440, %rd439, -4294967296;
	setp.ne.s64 	%p35, %rd440, 0;
	@%p35 bra 	$L__BB116_24;
	cvt.u32.u64 	%r165, %rd59;
	cvt.u32.u64 	%r166, %rd499;
	div.u32 	%r167, %r166, %r165;
	mul.lo.s32 	%r168, %r167, %r165;
	sub.s32 	%r169, %r166, %r168;
	cvt.u64.u32 	%rd525, %r167;
	cvt.u64.u32 	%rd504, %r169;
	bra.uni 	$L__BB116_25;
$L__BB116_24:
	div.s64 	%rd525, %rd499, %rd59;
	mul.lo.s64 	%rd441, %rd525, %rd59;
	sub.s64 	%rd504, %rd499, %rd441;
$L__BB116_25:
	mul.wide.u32 	%rd442, %r164, 8;
	add.s64 	%rd443, %rd1, %rd442;
	ld.global.u64 	%rd66, [%rd443];
	mad.lo.s64 	%rd529, %rd66, %rd504, %rd51;
	or.b64  	%rd444, %rd501, %rd59;
	and.b64  	%rd445, %rd444, -4294967296;
	setp.ne.s64 	%p36, %rd445, 0;
	@%p36 bra 	$L__BB116_27;
	cvt.u32.u64 	%r171, %rd59;
	cvt.u32.u64 	%r172, %rd501;
	div.u32 	%r173, %r172, %r171;
	mul.lo.s32 	%r174, %r173, %r171;
	sub.s32 	%r175, %r172, %r174;
	cvt.u64.u32 	%rd523, %r173;
	cvt.u64.u32 	%rd506, %r175;
	bra.uni 	$L__BB116_28;
$L__BB116_27:
	div.s64 	%rd523, %rd501, %rd59;
	mul.lo.s64 	%rd446, %rd523, %rd59;
	sub.s64 	%rd506, %rd501, %rd446;
$L__BB116_28:
	mad.lo.s64 	%rd530, %rd506, %rd66, %rd58;
	add.s32 	%r207, %r207, -4;
	add.s32 	%r206, %r206, 4;
	setp.ne.s32 	%p37, %r206, 0;
	@%p37 bra 	$L__BB116_4;
	add.s32 	%r209, %r207, 1;
$L__BB116_30:
	and.b32  	%r18, %r6, 3;
	setp.eq.s32 	%p38, %r18, 0;
	@%p38 bra 	$L__BB116_53;
	setp.eq.s32 	%p39, %r18, 1;
	@%p39 bra 	$L__BB116_45;
	mul.wide.u32 	%rd448, %r209, 8;
	add.s64 	%rd449, %rd2, %rd448;
	ld.global.u64 	%rd81, [%rd449];
	or.b64  	%rd450, %rd525, %rd81;
	and.b64  	%rd451, %rd450, -4294967296;
	setp.ne.s64 	%p40, %rd451, 0;
	@%p40 bra 	$L__BB116_34;
	cvt.u32.u64 	%r176, %rd81;
	cvt.u32.u64 	%r177, %rd525;
	div.u32 	%r178, %r177, %r176;
	mul.lo.s32 	%r179, %r178, %r176;
	sub.s32 	%r180, %r177, %r179;
	cvt.u64.u32 	%rd513, %r178;
	cvt.u64.u32 	%rd514, %r180;
	bra.uni 	$L__BB116_35;
$L__BB116_34:
	div.s64 	%rd513, %rd525, %rd81;
	mul.lo.s64 	%rd452, %rd513, %rd81;
	sub.s64 	%rd514, %rd525, %rd452;
$L__BB116_35:
	add.s64 	%rd454, %rd1, %rd448;
	ld.global.u64 	%rd88, [%rd454];
	mad.lo.s64 	%rd89, %rd88, %rd514, %rd529;
	or.b64  	%rd455, %rd523, %rd81;
	and.b64  	%rd456, %rd455, -4294967296;
	setp.ne.s64 	%p41, %rd456, 0;
	@%p41 bra 	$L__BB116_37;
	cvt.u32.u64 	%r181, %rd81;
	cvt.u32.u64 	%r182, %rd523;
	div.u32 	%r183, %r182, %r181;
	mul.lo.s32 	%r184, %r183, %r181;
	sub.s32 	%r185, %r182, %r184;
	cvt.u64.u32 	%rd515, %r183;
	cvt.u64.u32 	%rd516, %r185;
	bra.uni 	$L__BB116_38;
$L__BB116_37:
	div.s64 	%rd515, %rd523, %rd81;
	mul.lo.s64 	%rd457, %rd515, %rd81;
	sub.s64 	%rd516, %rd523, %rd457;
$L__BB116_38:
	mad.lo.s64 	%rd96, %rd516, %rd88, %rd530;
	add.s32 	%r19, %r209, -1;
	mul.wide.u32 	%rd458, %r19, 8;
	add.s64 	%rd459, %rd2, %rd458;
	ld.global.u64 	%rd97, [%rd459];
	or.b64  	%rd460, %rd513, %rd97;
	and.b64  	%rd461, %rd460, -4294967296;
	setp.ne.s64 	%p42, %rd461, 0;
	@%p42 bra 	$L__BB116_40;
	cvt.u32.u64 	%r186, %rd97;
	cvt.u32.u64 	%r187, %rd513;
	div.u32 	%r188, %r187, %r186;
	mul.lo.s32 	%r189, %r188, %r186;
	sub.s32 	%r190, %r187, %r189;
	cvt.u64.u32 	%rd525, %r188;
	cvt.u64.u32 	%rd518, %r190;
	bra.uni 	$L__BB116_41;
$L__BB116_40:
	div.s64 	%rd525, %rd513, %rd97;
	mul.lo.s64 	%rd462, %rd525, %rd97;
	sub.s64 	%rd518, %rd513, %rd462;
$L__BB116_41:
	add.s64 	%rd464, %rd1, %rd458;
	ld.global.u64 	%rd104, [%rd464];
	mad.lo.s64 	%rd529, %rd104, %rd518, %rd89;
	or.b64  	%rd465, %rd515, %rd97;
	and.b64  	%rd466, %rd465, -4294967296;
	setp.ne.s64 	%p43, %rd466, 0;
	@%p43 bra 	$L__BB116_43;
	cvt.u32.u64 	%r191, %rd97;
	cvt.u32.u64 	%r192, %rd515;
	div.u32 	%r193, %r192, %r191;
	mul.lo.s32 	%r194, %r193, %r191;
	sub.s32 	%r195, %r192, %r194;
	cvt.u64.u32 	%rd523, %r193;
	cvt.u64.u32 	%rd520, %r195;
	bra.uni 	$L__BB116_44;
$L__BB116_43:
	div.s64 	%rd523, %rd515, %rd97;
	mul.lo.s64 	%rd467, %rd523, %rd97;
	sub.s64 	%rd520, %rd515, %rd467;
$L__BB116_44:
	mad.lo.s64 	%rd530, %rd520, %rd104, %rd96;
	add.s32 	%r209, %r209, -2;
$L__BB116_45:
	and.b32  	%r196, %r6, 1;
	setp.eq.b32 	%p44, %r196, 1;
	not.pred 	%p45, %p44;
	@%p45 bra 	$L__BB116_53;
	mul.wide.u32 	%rd468, %r209, 8;
	add.s64 	%rd469, %rd2, %rd468;
	ld.global.u64 	%rd119, [%rd469];
	or.b64  	%rd470, %rd525, %rd119;
	and.b64  	%rd471, %rd470, -4294967296;
	setp.ne.s64 	%p46, %rd471, 0;
	@%p46 bra 	$L__BB116_48;
	cvt.u32.u64 	%r197, %rd119;
	cvt.u32.u64 	%r198, %rd525;
	rem.u32 	%r199, %r198, %r197;
	cvt.u64.u32 	%rd527, %r199;
	bra.uni 	$L__BB116_49;
$L__BB116_48:
	rem.s64 	%rd527, %rd525, %rd119;
$L__BB116_49:
	add.s64 	%rd473, %rd1, %rd468;
	ld.global.u64 	%rd123, [%rd473];
	mad.lo.s64 	%rd529, %rd123, %rd527, %rd529;
	or.b64  	%rd474, %rd523, %rd119;
	and.b64  	%rd475, %rd474, -4294967296;
	setp.ne.s64 	%p47, %rd475, 0;
	@%p47 bra 	$L__BB116_51;
	cvt.u32.u64 	%r200, %rd119;
	cvt.u32.u64 	%r201, %rd523;
	rem.u32 	%r202, %r201, %r200;
	cvt.u64.u32 	%rd528, %r202;
	bra.uni 	$L__BB116_52;
$L__BB116_51:
	rem.s64 	%rd528, %rd523, %rd119;
$L__BB116_52:
	mad.lo.s64 	%rd530, %rd528, %rd123, %rd530;
$L__BB116_53:
	shl.b64 	%rd476, %rd529, 1;
	add.s64 	%rd477, %rd571, %rd476;
	ld.global.u16 	%rs3, [%rd477];
	shl.b64 	%rd478, %rd530, 1;
	add.s64 	%rd479, %rd571, %rd478;
	ld.global.u16 	%rs4, [%rd479];
	mul.lo.s16 	%rs5, %rs4, %rs3;
	st.shared.u16 	[%r5], %rs5;
	bra.uni 	$L__BB116_114;
$L__BB116_54:
	cvt.u64.u32 	%rd131, %r4;
	setp.le.u64 	%p2, %rd264, %rd131;
	@%p2 bra 	$L__BB116_114;
	mov.u32 	%r56, %ctaid.y;
	cvt.u64.u32 	%rd269, %r56;
	mad.lo.s64 	%rd562, %rd264, %rd269, %rd131;
	cvt.u32.u64 	%r22, %rd263;
	add.s32 	%r213, %r22, -1;
	setp.lt.s32 	%p3, %r213, 0;
	@%p3 bra 	$L__BB116_113;
	and.b32  	%r24, %r22, 7;
	setp.lt.u32 	%p4, %r213, 7;
	@%p4 bra 	$L__BB116_84;
	add.s32 	%r211, %r22, -4;
	and.b32  	%r57, %r22, -8;
	neg.s32 	%r210, %r57;
$L__BB116_58:
	.pragma "nounroll";
	add.s32 	%r29, %r211, 3;
	mul.wide.u32 	%rd271, %r29, 8;
	add.s64 	%rd272, %rd2, %rd271;
	ld.global.u64 	%rd135, [%rd272];
	or.b64  	%rd273, %rd562, %rd135;
	and.b64  	%rd274, %rd273, -4294967296;
	setp.ne.s64 	%p5, %rd274, 0;
	@%p5 bra 	$L__BB116_60;
	cvt.u32.u64 	%r58, %rd135;
	cvt.u32.u64 	%r59, %rd562;
	div.u32 	%r60, %r59, %r58;
	mul.lo.s32 	%r61, %r60, %r58;
	sub.s32 	%r62, %r59, %r61;
	cvt.u64.u32 	%rd533, %r60;
	cvt.u64.u32 	%rd534, %r62;
	bra.uni 	$L__BB116_61;
$L__BB116_60:
	div.s64 	%rd533, %rd562, %rd135;
	mul.lo.s64 	%rd275, %rd533, %rd135;
	sub.s64 	%rd534, %rd562, %rd275;
$L__BB116_61:
	add.s64 	%rd277, %rd1, %rd271;
	ld.global.u64 	%rd278, [%rd277];
	mul.lo.s64 	%rd142, %rd278, %rd534;
	add.s32 	%r30, %r211, 2;
	mul.wide.u32 	%rd279, %r30, 8;
	add.s64 	%rd280, %rd2, %rd279;
	ld.global.u64 	%rd143, [%rd280];
	or.b64  	%rd281, %rd533, %rd143;
	and.b64  	%rd282, %rd281, -4294967296;
	setp.ne.s64 	%p6, %rd282, 0;
	@%p6 bra 	$L__BB116_63;
	cvt.u32.u64 	%r63, %rd143;
	cvt.u32.u64 	%r64, %rd533;
	div.u32 	%r65, %r64, %r63;
	mul.lo.s32 	%r66, %r65, %r63;
	sub.s32 	%r67, %r64, %r66;
	cvt.u64.u32 	%rd535, %r65;
	cvt.u64.u32 	%rd536, %r67;
	bra.uni 	$L__BB116_64;
$L__BB116_63:
	div.s64 	%rd535, %rd533, %rd143;
	mul.lo.s64 	%rd283, %rd535, %rd143;
	sub.s64 	%rd536, %rd533, %rd283;
$L__BB116_64:
	add.s64 	%rd285, %rd1, %rd279;
	ld.global.u64 	%rd286, [%rd285];
	mad.lo.s64 	%rd150, %rd286, %rd536, %rd142;
	add.s32 	%r31, %r211, 1;
	mul.wide.u32 	%rd287, %r31, 8;
	add.s64 	%rd288, %rd2, %rd287;
	ld.global.u64 	%rd151, [%rd288];
	or.b64  	%rd289, %rd535, %rd151;
	and.b64  	%rd290, %rd289, -4294967296;
	setp.ne.s64 	%p7, %rd290, 0;
	@%p7 bra 	$L__BB116_66;
	cvt.u32.u64 	%r68, %rd151;
	cvt.u32.u64 	%r69, %rd535;
	div.u32 	%r70, %r69, %r68;
	mul.lo.s32 	%r71, %r70, %r68;
	sub.s32 	%r72, %r69, %r71;
	cvt.u64.u32 	%rd537, %r70;
	cvt.u64.u32 	%rd538, %r72;
	bra.uni 	$L__BB116_67;
$L__BB116_66:
	div.s64 	%rd537, %rd535, %rd151;
	mul.lo.s64 	%rd291, %rd537, %rd151;
	sub.s64 	%rd538, %rd535, %rd291;
$L__BB116_67:
	add.s64 	%rd293, %rd1, %rd287;
	ld.global.u64 	%rd294, [%rd293];
	mad.lo.s64 	%rd158, %rd294, %rd538, %rd150;
	add.s32 	%r32, %r211, -4;
	mul.wide.u32 	%rd295, %r211, 8;
	add.s64 	%rd296, %rd2, %rd295;
	ld.global.u64 	%rd159, [%rd296];
	or.b64  	%rd297, %rd537, %rd159;
	and.b64  	%rd298, %rd297, -4294967296;
	setp.ne.s64 	%p8, %rd298, 0;
	@%p8 bra 	$L__BB116_69;
	cvt.u32.u64 	%r73, %rd159;
	cvt.u32.u64 	%r74, %rd537;
	div.u32 	%r75, %r74, %r73;
	mul.lo.s32 	%r76, %r75, %r73;
	sub.s32 	%r77, %r74, %r76;
	cvt.u64.u32 	%rd539, %r75;
	cvt.u64.u32 	%rd540, %r77;
	bra.uni 	$L__BB116_70;
$L__BB116_69:
	div.s64 	%rd539, %rd537, %rd159;
	mul.lo.s64 	%rd299, %rd539, %rd159;
	sub.s64 	%rd540, %rd537, %rd299;
$L__BB116_70:
	add.s64 	%rd301, %rd1, %rd295;
	ld.global.u64 	%rd302, [%rd301];
	mad.lo.s64 	%rd166, %rd302, %rd540, %rd158;
	add.s32 	%r33, %r211, -1;
	mul.wide.u32 	%rd303, %r33, 8;
	add.s64 	%rd304, %rd2, %rd303;
	ld.global.u64 	%rd167, [%rd304];
	or.b64  	%rd305, %rd539, %rd167;
	and.b64  	%rd306, %rd305, -4294967296;
	setp.ne.s64 	%p9, %rd306, 0;
	@%p9 bra 	$L__BB116_72;
	cvt.u32.u64 	%r78, %rd167;
	cvt.u32.u64 	%r79, %rd539;
	div.u32 	%r80, %r79, %r78;
	mul.lo.s32 	%r81, %r80, %r78;
	sub.s32 	%r82, %r79, %r81;
	cvt.u64.u32 	%rd541, %r80;
	cvt.u64.u32 	%rd542, %r82;
	bra.uni 	$L__BB116_73;
$L__BB116_72:
	div.s64 	%rd541, %rd539, %rd167;
	mul.lo.s64 	%rd307, %rd541, %rd167;
	sub.s64 	%rd542, %rd539, %rd307;
$L__BB116_73:
	add.s64 	%rd309, %rd1, %rd303;
	ld.global.u64 	%rd310, [%rd309];
	mad.lo.s64 	%rd174, %rd310, %rd542, %rd166;
	add.s32 	%r34, %r211, -2;
	mul.wide.u32 	%rd311, %r34, 8;
	add.s64 	%rd312, %rd2, %rd311;
	ld.global.u64 	%rd175, [%rd312];
	or.b64  	%rd313, %rd541, %rd175;
	and.b64  	%rd314, %rd313, -4294967296;
	setp.ne.s64 	%p10, %rd314, 0;
	@%p10 bra 	$L__BB116_75;
	cvt.u32.u64 	%r83, %rd175;
	cvt.u32.u64 	%r84, %rd541;
	div.u32 	%r85, %r84, %r83;
	mul.lo.s32 	%r86, %r85, %r83;
	sub.s32 	%r87, %r84, %r86;
	cvt.u64.u32 	%rd543, %r85;
	cvt.u64.u32 	%rd544, %r87;
	bra.uni 	$L__BB116_76;
$L__BB116_75:
	div.s64 	%rd543, %rd541, %rd175;
	mul.lo.s64 	%rd315, %rd543, %rd175;
	sub.s64 	%rd544, %rd541, %rd315;
$L__BB116_76:
	add.s64 	%rd317, %rd1, %rd311;
	ld.global.u64 	%rd318, [%rd317];
	mad.lo.s64 	%rd182, %rd318, %rd544, %rd174;
	add.s32 	%r35, %r211, -3;
	mul.wide.u32 	%rd319, %r35, 8;
	add.s64 	%rd320, %rd2, %rd319;
	ld.global.u64 	%rd183, [%rd320];
	or.b64  	%rd321, %rd543, %rd183;
	and.b64  	%rd322, %rd321, -4294967296;
	setp.ne.s64 	%p11, %rd322, 0;
	@%p11 bra 	$L__BB116_78;
	cvt.u32.u64 	%r88, %rd183;
	cvt.u32.u64 	%r89, %rd543;
	div.u32 	%r90, %r89, %r88;
	mul.lo.s32 	%r91, %r90, %r88;
	sub.s32 	%r92, %r89, %r91;
	cvt.u64.u32 	%rd545, %r90;
	cvt.u64.u32 	%rd546, %r92;
	bra.uni 	$L__BB116_79;
$L__BB116_78:
	div.s64 	%rd545, %rd543, %rd183;
	mul.lo.s64 	%rd323, %rd545, %rd183;
	sub.s64 	%rd546, %rd543, %rd323;
$L__BB116_79:
	add.s64 	%rd325, %rd1, %rd319;
	ld.global.u64 	%rd326, [%rd325];
	mad.lo.s64 	%rd190, %rd326, %rd546, %rd182;
	mul.wide.u32 	%rd327, %r32, 8;
	add.s64 	%rd328, %rd2, %rd327;
	ld.global.u64 	%rd191, [%rd328];
	or.b64  	%rd329, %rd545, %rd191;
	and.b64  	%rd330, %rd329, -4294967296;
	setp.ne.s64 	%p12, %rd330, 0;
	@%p12 bra 	$L__BB116_81;
	cvt.u32.u64 	%r93, %rd191;
	cvt.u32.u64 	%r94, %rd545;
	div.u32 	%r95, %r94, %r93;
	mul.lo.s32 	%r96, %r95, %r93;
	sub.s32 	%r97, %r94, %r96;
	cvt.u64.u32 	%rd562, %r95;
	cvt.u64.u32 	%rd548, %r97;
	bra.uni 	$L__BB116_82;
$L__BB116_81:
	div.s64 	%rd562, %rd545, %rd191;
	mul.lo.s64 	%rd331, %rd562, %rd191;
	sub.s64 	%rd548, %rd545, %rd331;
$L__BB116_82:
	add.s64 	%rd333, %rd1, %rd327;
	ld.global.u64 	%rd334, [%rd333];
	mad.lo.s64 	%rd335, %rd334, %rd548, %rd190;
	shl.b64 	%rd336, %rd335, 1;
	add.s64 	%rd571, %rd571, %rd336;
	add.s32 	%r211, %r211, -8;
	add.s32 	%r210, %r210, 8;
	setp.ne.s32 	%p13, %r210, 0;
	@%p13 bra 	$L__BB116_58;
	add.s32 	%r213, %r211, 3;
$L__BB116_84:
	setp.eq.s32 	%p14, %r24, 0;
	@%p14 bra 	$L__BB116_113;
	and.b32  	%r40, %r22, 3;
	setp.lt.u32 	%p15, %r24, 4;
	@%p15 bra 	$L__BB116_99;
	mul.wide.u32 	%rd338, %r213, 8;
	add.s64 	%rd339, %rd2, %rd338;
	ld.global.u64 	%rd202, [%rd339];
	or.b64  	%rd340, %rd562, %rd202;
	and.b64  	%rd341, %rd340, -4294967296;
	setp.ne.s64 	%p16, %rd341, 0;
	@%p16 bra 	$L__BB116_88;
	cvt.u32.u64 	%r98, %rd202;
	cvt.u32.u64 	%r99, %rd562;
	div.u32 	%r100, %r99, %r98;
	mul.lo.s32 	%r101, %r100, %r98;
	sub.s32 	%r102, %r99, %r101;
	cvt.u64.u32 	%rd552, %r100;
	cvt.u64.u32 	%rd553, %r102;
	bra.uni 	$L__BB116_89;
$L__BB116_88:
	div.s64 	%rd552, %rd562, %rd202;
	mul.lo.s64 	%rd342, %rd552, %rd202;
	sub.s64 	%rd553, %rd562, %rd342;
$L__BB116_89:
	add.s64 	%rd344, %rd1, %rd338;
	ld.global.u64 	%rd345, [%rd344];
	mul.lo.s64 	%rd209, %rd345, %rd553;
	add.s32 	%r41, %r213, -1;
	mul.wide.u32 	%rd346, %r41, 8;
	add.s64 	%rd347, %rd2, %rd346;
	ld.global.u64 	%rd210, [%rd347];
	or.b64  	%rd348, %rd552, %rd210;
	and.b64  	%rd349, %rd348, -4294967296;
	setp.ne.s64 	%p17, %rd349, 0;
	@%p17 bra 	$L__BB116_91;
	cvt.u32.u64 	%r103, %rd210;
	cvt.u32.u64 	%r104, %rd552;
	div.u32 	%r105, %r104, %r103;
	mul.lo.s32 	%r106, %r105, %r103;
	sub.s32 	%r107, %r104, %r106;
	cvt.u64.u32 	%rd554, %r105;
	cvt.u64.u32 	%rd555, %r107;
	bra.uni 	$L__BB116_92;
$L__BB116_91:
	div.s64 	%rd554, %rd552, %rd210;
	mul.lo.s64 	%rd350, %rd554, %rd210;
	sub.s64 	%rd555, %rd552, %rd350;
$L__BB116_92:
	add.s64 	%rd352, %rd1, %rd346;
	ld.global.u64 	%rd353, [%rd352];
	mad.lo.s64 	%rd217, %rd353, %rd555, %rd209;
	add.s32 	%r42, %r213, -2;
	mul.wide.u32 	%rd354, %r42, 8;
	add.s64 	%rd355, %rd2, %rd354;
	ld.global.u64 	%rd218, [%rd355];
	or.b64  	%rd356, %rd554, %rd218;
	and.b64  	%rd357, %rd356, -4294967296;
	setp.ne.s64 	%p18, %rd357, 0;
	@%p18 bra 	$L__BB116_94;
	cvt.u32.u64 	%r108, %rd218;
	cvt.u32.u64 	%r109, %rd554;
	div.u32 	%r110, %r109, %r108;
	mul.lo.s32 	%r111, %r110, %r108;
	sub.s32 	%r112, %r109, %r111;
	cvt.u64.u32 	%rd556, %r110;
	cvt.u64.u32 	%rd557, %r112;
	bra.uni 	$L__BB116_95;
$L__BB116_94:
	div.s64 	%rd556, %rd554, %rd218;
	mul.lo.s64 	%rd358, %rd556, %rd218;
	sub.s64 	%rd557, %rd554, %rd358;
$L__BB116_95:
	add.s64 	%rd360, %rd1, %rd354;
	ld.global.u64 	%rd361, [%rd360];
	mad.lo.s64 	%rd225, %rd361, %rd557, %rd217;
	add.s32 	%r43, %r213, -3;
	mul.wide.u32 	%rd362, %r43, 8;
	add.s64 	%rd363, %rd2, %rd362;
	ld.global.u64 	%rd226, [%rd363];
	or.b64  	%rd364, %rd556, %rd226;
	and.b64  	%rd365, %rd364, -4294967296;
	setp.ne.s64 	%p19, %rd365, 0;
	@%p19 bra 	$L__BB116_97;
	cvt.u32.u64 	%r113, %rd226;
	cvt.u32.u64 	%r114, %rd556;
	div.u32 	%r115, %r114, %r113;
	mul.lo.s32 	%r116, %r115, %r113;
	sub.s32 	%r117, %r114, %r116;
	cvt.u64.u32 	%rd562, %r115;
	cvt.u64.u32 	%rd559, %r117;
	bra.uni 	$L__BB116_98;
$L__BB116_97:
	div.s64 	%rd562, %rd556, %rd226;
	mul.lo.s64 	%rd366, %rd562, %rd226;
	sub.s64 	%rd559, %rd556, %rd366;
$L__BB116_98:
	add.s64 	%rd368, %rd1, %rd362;
	ld.global.u64 	%rd369, [%rd368];
	mad.lo.s64 	%rd370, %rd369, %rd559, %rd225;
	shl.b64 	%rd371, %rd370, 1;
	add.s64 	%rd571, %rd571, %rd371;
	add.s32 	%r213, %r213, -4;
$L__BB116_99:
	setp.eq.s32 	%p20, %r40, 0;
	@%p20 bra 	$L__BB116_113;
	setp.eq.s32 	%p21, %r40, 1;
	@%p21 bra 	$L__BB116_108;
	mul.wide.u32 	%rd373, %r213, 8;
	add.s64 	%rd374, %rd2, %rd373;
	ld.global.u64 	%rd237, [%rd374];
	or.b64  	%rd375, %rd562, %rd237;
	and.b64  	%rd376, %rd375, -4294967296;
	setp.ne.s64 	%p22, %rd376, 0;
	@%p22 bra 	$L__BB116_103;
	cvt.u32.u64 	%r118, %rd237;
	cvt.u32.u64 	%r119, %rd562;
	div.u32 	%r120, %r119, %r118;
	mul.lo.s32 	%r121, %r120, %r118;
	sub.s32 	%r122, %r119, %r121;
	cvt.u64.u32 	%rd563, %r120;
	cvt.u64.u32 	%rd564, %r122;
	bra.uni 	$L__BB116_104;
$L__BB116_103:
	div.s64 	%rd563, %rd562, %rd237;
	mul.lo.s64 	%rd377, %rd563, %rd237;
	sub.s64 	%rd564, %rd562, %rd377;
$L__BB116_104:
	add.s64 	%rd379, %rd1, %rd373;
	ld.global.u64 	%rd380, [%rd379];
	mul.lo.s64 	%rd244, %rd380, %rd564;
	add.s32 	%r46, %r213, -1;
	mul.wide.u32 	%rd381, %r46, 8;
	add.s64 	%rd382, %rd2, %rd381;
	ld.global.u64 	%rd245, [%rd382];
	or.b64  	%rd383, %rd563, %rd245;
	and.b64  	%rd384, %rd383, -4294967296;
	setp.ne.s64 	%p23, %rd384, 0;
	@%p23 bra 	$L__BB116_106;
	cvt.u32.u64 	%r123, %rd245;
	cvt.u32.u64 	%r124, %rd563;
	div.u32 	%r125, %r124, %r123;
	mul.lo.s32 	%r126, %r125, %r123;
	sub.s32 	%r127, %r124, %r126;
	cvt.u64.u32 	%rd562, %r125;
	cvt.u64.u32 	%rd566, %r127;
	bra.uni 	$L__BB116_107;
$L__BB116_106:
	div.s64 	%rd562, %rd563, %rd245;
	mul.lo.s64 	%rd385, %rd562, %rd245;
	sub.s64 	%rd566, %rd563, %rd385;
$L__BB116_107:
	add.s64 	%rd387, %rd1, %rd381;
	ld.global.u64 	%rd388, [%rd387];
	mad.lo.s64 	%rd389, %rd388, %rd566, %rd244;
	shl.b64 	%rd390, %rd389, 1;
	add.s64 	%rd571, %rd571, %rd390;
	add.s32 	%r213, %r213, -2;
$L__BB116_108:
	and.b32  	%r128, %r22, 1;
	setp.eq.b32 	%p24, %r128, 1;
	not.pred 	%p25, %p24;
	@%p25 bra 	$L__BB116_113;
	mul.wide.u32 	%rd391, %r213, 8;
	add.s64 	%rd392, %rd2, %rd391;
	ld.global.u64 	%rd256, [%rd392];
	or.b64  	%rd393, %rd562, %rd256;
	and.b64  	%rd394, %rd393, -4294967296;
	setp.ne.s64 	%p26, %rd394, 0;
	@%p26 bra 	$L__BB116_111;
	cvt.u32.u64 	%r129, %rd256;
	cvt.u32.u64 	%r130, %rd562;
	rem.u32 	%r131, %r130, %r129;
	cvt.u64.u32 	%rd570, %r131;
	bra.uni 	$L__BB116_112;
$L__BB116_111:
	rem.s64 	%rd570, %rd562, %rd256;
$L__BB116_112:
	add.s64 	%rd396, %rd1, %rd391;
	ld.global.u64 	%rd397, [%rd396];
	mul.lo.s64 	%rd398, %rd397, %rd570;
	shl.b64 	%rd399, %rd398, 1;
	add.s64 	%rd571, %rd571, %rd399;
$L__BB116_113:
	ld.global.u16 	%rs2, [%rd571];
	st.shared.u16 	[%r5], %rs2;
$L__BB116_114:
	bar.sync 	0;
	setp.lt.u32 	%p48, %r215, 66;
	@%p48 bra 	$L__BB116_118;
$L__BB116_115:
	shr.u32 	%r50, %r215, 1;
	setp.ge.u32 	%p49, %r1, %r50;
	@%p49 bra 	$L__BB116_117;
	ld.shared.u16 	%rs6, [%r5];
	and.b32  	%r203, %r215, 2046;
	add.s32 	%r204, %r5, %r203;
	ld.shared.u16 	%rs7, [%r204];
	mul.lo.s16 	%rs8, %rs7, %rs6;
	st.shared.u16 	[%r5], %rs8;
$L__BB116_117:
	bar.sync 	0;
	setp.gt.u32 	%p50, %r215, 131;
	mov.u32 	%r215, %r50;
	@%p50 bra 	$L__BB116_115;
$L__BB116_118:
	setp.gt.u32 	%p51, %r1, 31;
	@%p51 bra 	$L__BB116_121;
	ld.volatile.shared.u16 	%rs9, [%r5];
	ld.volatile.shared.u16 	%rs10, [%r5+64];
	mul.lo.s16 	%rs11, %rs10, %rs9;
	st.volatile.shared.u16 	[%r5], %rs11;
	ld.volatile.shared.u16 	%rs12, [%r5];
	ld.volatile.shared.u16 	%rs13, [%r5+32];
	mul.lo.s16 	%rs14, %rs13, %rs12;
	st.volatile.shared.u16 	[%r5], %rs14;
	ld.volatile.shared.u16 	%rs15, [%r5];
	ld.volatile.shared.u16 	%rs16, [%r5+16];
	mul.lo.s16 	%rs17, %rs16, %rs15;
	st.volatile.shared.u16 	[%r5], %rs17;
	ld.volatile.shared.u16 	%rs18, [%r5];
	ld.volatile.shared.u16 	%rs19, [%r5+8];
	mul.lo.s16 	%rs20, %rs19, %rs18;
	st.volatile.shared.u16 	[%r5], %rs20;
	ld.volatile.shared.u16 	%rs21, [%r5];
	ld.volatile.shared.u16 	%rs22, [%r5+4];
	mul.lo.s16 	%rs23, %rs22, %rs21;
	st.volatile.shared.u16 	[%r5], %rs23;
	ld.volatile.shared.u16 	%rs24, [%r5];
	ld.volatile.shared.u16 	%rs25, [%r5+2];
	mul.lo.s16 	%rs26, %rs25, %rs24;
	st.volatile.shared.u16 	[%r5], %rs26;
	setp.ne.s32 	%p52, %r1, 0;
	@%p52 bra 	$L__BB116_121;
	ld.param.u64 	%rd486, [contiguous_nanprod2_u16_param_0];
	ld.shared.u16 	%rs27, [nanprodsdata_u16];
	cvt.u64.u32 	%rd480, %r2;
	mov.u32 	%r205, %ctaid.y;
	cvt.u64.u32 	%rd481, %r205;
	mad.lo.s64 	%rd482, %rd265, %rd481, %rd480;
	cvta.to.global.u64 	%rd483, %rd486;
	shl.b64 	%rd484, %rd482, 1;
	add.s64 	%rd485, %rd483, %rd484;
	st.global.u16 	[%rd485], %rs27;
$L__BB116_121:
	ret;

}
	// .globl	contiguous_nanprod22_u16
.visible .entry contiguous_nanprod22_u16(
	.param .u64 .ptr .align 1 contiguous_nanprod22_u16_param_0,
	.param .u64 .ptr .align 1 contiguous_nanprod22_u16_param_1,
	.param .u64 contiguous_nanprod22_u16_param_2,
	.param .u64 contiguous_nanprod22_u16_param_3
)
{
	.reg .pred 	%p<8>;
	.reg .b16 	%rs<28>;
	.reg .b32 	%r<19>;
	.reg .b64 	%rd<27>;

	ld.param.u64 	%rd4, [contiguous_nanprod22_u16_param_0];
	ld.param.u64 	%rd7, [contiguous_nanprod22_u16_param_1];
	ld.param.u64 	%rd5, [contiguous_nanprod22_u16_param_2];
	ld.param.u64 	%rd6, [contiguous_nanprod22_u16_param_3];
	cvta.to.global.u64 	%rd1, %rd7;
	mov.u32 	%r1, %tid.x;
	mov.u32 	%r2, %ctaid.x;
	mov.u32 	%r18, %ntid.x;
	mul.lo.s32 	%r8, %r2, %r18;
	shl.b32 	%r9, %r8, 1;
	add.s32 	%r4, %r9, %r1;
	shl.b32 	%r10, %r1, 1;
	mov.u32 	%r11, nanprodsdata_u16;
	add.s32 	%r5, %r11, %r10;
	mov.b16 	%rs1, 1;
	st.shared.u16 	[%r5], %rs1;
	add.s32 	%r12, %r4, %r18;
	cvt.u64.u32 	%rd2, %r12;
	setp.le.u64 	%p1, %rd5, %rd2;
	@%p1 bra 	$L__BB117_2;
	cvt.u64.u32 	%rd12, %r4;
	mov.u32 	%r14, %ctaid.y;
	cvt.u64.u32 	%rd13, %r14;
	mul.lo.s64 	%rd14, %rd5, %rd13;
	add.s64 	%rd15, %rd14, %rd12;
	shl.b64 	%rd16, %rd15, 1;
	add.s64 	%rd17, %rd1, %rd16;
	ld.global.u16 	%rs3, [%rd17];
	add.s64 	%rd18, %rd14, %rd2;
	shl.b64 	%rd19, %rd18, 1;
	add.s64 	%rd20, %rd1, %rd19;
	ld.global.u16 	%rs4, [%rd20];
	mul.lo.s16 	%rs5, %rs4, %rs3;
	st.shared.u16 	[%r5], %rs5;
	bra.uni 	$L__BB117_4;
$L__BB117_2:
	cvt.u64.u32 	%rd3, %r4;
	setp.le.u64 	%p2, %rd5, %rd3;
	@%p2 bra 	$L__BB117_4;
	mov.u32 	%r13, %ctaid.y;
	cvt.u64.u32 	%rd8, %r13;
	mad.lo.s64 	%rd9, %rd5, %rd8, %rd3;
	shl.b64 	%rd10, %rd9, 1;
	add.s64 	%rd11, %rd1, %rd10;
	ld.global.u16 	%rs2, [%rd11];
	st.shared.u16 	[%r5], %rs2;
$L__BB117_4:
	bar.sync 	0;
	setp.lt.u32 	%p3, %r18, 66;
	@%p3 bra 	$L__BB117_8;
$L__BB117_5:
	shr.u32 	%r7, %r18, 1;
	setp.ge.u32 	%p4, %r1, %r7;
	@%p4 bra 	$L__BB117_7;
	ld.shared.u16 	%rs6, [%r5];
	and.b32  	%r15, %r18, 2046;
	add.s32 	%r16, %r5, %r15;
	ld.shared.u16 	%rs7, [%r16];
	mul.lo.s16 	%rs8, %rs7, %rs6;
	st.shared.u16 	[%r5], %rs8;
$L__BB117_7:
	bar.sync 	0;
	setp.gt.u32 	%p5, %r18, 131;
	mov.u32 	%r18, %r7;
	@%p5 bra 	$L__BB117_5;
$L__BB117_8:
	setp.gt.u32 	%p6, %r1, 31;
	@%p6 bra 	$L__BB117_11;
	ld.volatile.shared.u16 	%rs9, [%r5];
	ld.volatile.shared.u16 	%rs10, [%r5+64];
	mul.lo.s16 	%rs11, %rs10, %rs9;
	st.volatile.shared.u16 	[%r5], %rs11;
	ld.volatile.shared.u16 	%rs12, [%r5];
	ld.volatile.shared.u16 	%rs13, [%r5+32];
	mul.lo.s16 	%rs14, %rs13, %rs12;
	st.volatile.shared.u16 	[%r5], %rs14;
	ld.volatile.shared.u16 	%rs15, [%r5];
	ld.volatile.shared.u16 	%rs16, [%r5+16];
	mul.lo.s16 	%rs17, %rs16, %rs15;
	st.volatile.shared.u16 	[%r5], %rs17;
	ld.volatile.shared.u16 	%rs18, [%r5];
	ld.volatile.shared.u16 	%rs19, [%r5+8];
	mul.lo.s16 	%rs20, %rs19, %rs18;
	st.volatile.shared.u16 	[%r5], %rs20;
	ld.volatile.shared.u16 	%rs21, [%r5];
	ld.volatile.shared.u16 	%rs22, [%r5+4];
	mul.lo.s16 	%rs23, %rs22, %rs21;
	st.volatile.shared.u16 	[%r5], %rs23;
	ld.volatile.shared.u16 	%rs24, [%r5];
	ld.volatile.shared.u16 	%rs25, [%r5+2];
	mul.lo.s16 	%rs26, %rs25, %rs24;
	st.volatile.shared.u16 	[%r5], %rs26;
	setp.ne.s32 	%p7, %r1, 0;
	@%p7 bra 	$L__BB117_11;
	ld.shared.u16 	%rs27, [nanprodsdata_u16];
	cvt.u64.u32 	%rd21, %r2;
	mov.u32 	%r17, %ctaid.y;
	cvt.u64.u32 	%rd22, %r17;
	mad.lo.s64 	%rd23, %rd6, %rd22, %rd21;
	cvta.to.global.u64 	%rd24, %rd4;
	shl.b64 	%rd25, %rd23, 1;
	add.s64 	%rd26, %rd24, %rd25;
	st.global.u16 	[%rd26], %rs27;
$L__BB117_11:
	ret;

}
	// .globl	contiguous_nanprod3_u16
.visible .entry contiguous_nanprod3_u16(
	.param .u64 .ptr .align 1 contiguous_nanprod3_u16_param_0,
	.param .u64 .ptr .align 1 contiguous_nanprod3_u16_param_1,
	.param .u64 .ptr .align 1 contiguous_nanprod3_u16_param_2,
	.param .u64 .ptr .align 1 contiguous_nanprod3_u16_param_3,
	.param .u64 contiguous_nanprod3_u16_param_4,
	.param .u64 contiguous_nanprod3_u16_param_5,
	.param .u64 contiguous_nanprod3_u16_param_6
)
{
	.reg .pred 	%p<38>;
	.reg .b16 	%rs<56>;
	.reg .b32 	%r<204>;
	.reg .b64 	%rd<308>;

	ld.param.u64 	%rd144, [contiguous_nanprod3_u16_param_0];
	ld.param.u64 	%rd145, [contiguous_nanprod3_u16_param_1];
	ld.param.u64 	%rd148, [contiguous_nanprod3_u16_param_2];
	ld.param.u64 	%rd149, [contiguous_nanprod3_u16_param_3];
	ld.param.u64 	%rd146, [contiguous_nanprod3_u16_param_4];
	ld.param.u64 	%rd147, [contiguous_nanprod3_u16_param_5];
	ld.param.u64 	%rd150, [contiguous_nanprod3_u16_param_6];
	cvta.to.global.u64 	%rd1, %rd149;
	cvta.to.global.u64 	%rd2, %rd148;
	mov.u32 	%r1, %tid.y;
	mov.u32 	%r2, %ntid.x;
	mov.u32 	%r3, %tid.x;
	mad.lo.s32 	%r64, %r1, %r2, %r3;
	mov.u32 	%r65, %ctaid.x;
	mad.lo.s32 	%r66, %r65, %r2, %r3;
	mov.u32 	%r4, %ctaid.y;
	mov.u32 	%r5, %ntid.y;
	mad.lo.s32 	%r67, %r4, %r5, %r1;
	shl.b32 	%r68, %r64, 1;
	mov.u32 	%r69, nanprodsdata_u16;
	add.s32 	%r7, %r69, %r68;
	mov.b16 	%rs16, 1;
	st.shared.u16 	[%r7], %rs16;
	cvt.u64.u32 	%rd3, %r66;
	setp.le.u64 	%p1, %rd147, %rd3;
	cvt.u64.u32 	%rd152, %r67;
	setp.le.u64 	%p2, %rd150, %rd152;
	or.pred  	%p3, %p1, %p2;
	@%p3 bra 	$L__BB118_76;
	cvt.u32.u64 	%r70, %rd3;
	cvt.u32.u64 	%r71, %rd147;
	mad.lo.s32 	%r194, %r67, %r71, %r70;
	cvt.u32.u64 	%r9, %rd146;
	add.s32 	%r193, %r9, -1;
	setp.lt.s32 	%p4, %r193, 0;
	mov.b64 	%rd307, 0;
	@%p4 bra 	$L__BB118_59;
	setp.lt.u32 	%p5, %r193, 7;
	mov.b64 	%rd307, 0;
	@%p5 bra 	$L__BB118_30;
	add.s32 	%r189, %r9, -4;
	and.b32  	%r72, %r9, -8;
	neg.s32 	%r188, %r72;
	mov.b64 	%rd307, 0;
$L__BB118_4:
	.pragma "nounroll";
	add.s32 	%r16, %r189, 3;
	cvt.u64.u32 	%rd5, %r194;
	mul.wide.u32 	%rd157, %r16, 8;
	add.s64 	%rd158, %rd2, %rd157;
	ld.global.u64 	%rd6, [%rd158];
	and.b64  	%rd159, %rd6, -4294967296;
	setp.ne.s64 	%p6, %rd159, 0;
	@%p6 bra 	$L__BB118_6;
	cvt.u32.u64 	%r73, %rd6;
	cvt.u32.u64 	%r74, %rd5;
	div.u32 	%r75, %r74, %r73;
	mul.lo.s32 	%r76, %r75, %r73;
	sub.s32 	%r77, %r74, %r76;
	cvt.u64.u32 	%rd272, %r75;
	cvt.u64.u32 	%rd273, %r77;
	bra.uni 	$L__BB118_7;
$L__BB118_6:
	div.s64 	%rd272, %rd5, %rd6;
	mul.lo.s64 	%rd160, %rd272, %rd6;
	sub.s64 	%rd273, %rd5, %rd160;
$L__BB118_7:
	mul.wide.u32 	%rd161, %r16, 8;
	add.s64 	%rd162, %rd1, %rd161;
	ld.global.u64 	%rd163, [%rd162];
	mad.lo.s64 	%rd13, %rd163, %rd273, %rd307;
	add.s32 	%r17, %r189, 2;
	and.b64  	%rd14, %rd272, 4294967295;
	mul.wide.u32 	%rd164, %r17, 8;
	add.s64 	%rd165, %rd2, %rd164;
	ld.global.u64 	%rd15, [%rd165];
	and.b64  	%rd166, %rd15, -4294967296;
	setp.ne.s64 	%p7, %rd166, 0;
	@%p7 bra 	$L__BB118_9;
	cvt.u32.u64 	%r78, %rd15;
	cvt.u32.u64 	%r79, %rd14;
	div.u32 	%r80, %r79, %r78;
	mul.lo.s32 	%r81, %r80, %r78;
	sub.s32 	%r82, %r79, %r81;
	cvt.u64.u32 	%rd274, %r80;
	cvt.u64.u32 	%rd275, %r82;
	bra.uni 	$L__BB118_10;
$L__BB118_9:
	div.s64 	%rd274, %rd14, %rd15;
	mul.lo.s64 	%rd167, %rd274, %rd15;
	sub.s64 	%rd275, %rd14, %rd167;
$L__BB118_10:
	mul.wide.u32 	%rd168, %r17, 8;
	add.s64 	%rd169, %rd1, %rd168;
	ld.global.u64 	%rd170, [%rd169];
	mad.lo.s64 	%rd22, %rd170, %rd275, %rd13;
	add.s32 	%r18, %r189, 1;
	and.b64  	%rd23, %rd274, 4294967295;
	mul.wide.u32 	%rd171, %r18, 8;
	add.s64 	%rd172, %rd2, %rd171;
	ld.global.u64 	%rd24, [%rd172];
	and.b64  	%rd173, %rd24, -4294967296;
	setp.ne.s64 	%p8, %rd173, 0;
	@%p8 bra 	$L__BB118_12;
	cvt.u32.u64 	%r83, %rd24;
	cvt.u32.u64 	%r84, %rd23;
	div.u32 	%r85, %r84, %r83;
	mul.lo.s32 	%r86, %r85, %r83;
	sub.s32 	%r87, %r84, %r86;
	cvt.u64.u32 	%rd276, %r85;
	cvt.u64.u32 	%rd277, %r87;
	bra.uni 	$L__BB118_13;
$L__BB118_12:
	div.s64 	%rd276, %rd23, %rd24;
	mul.lo.s64 	%rd174, %rd276, %rd24;
	sub.s64 	%rd277, %rd23, %rd174;
$L__BB118_13:
	mul.wide.u32 	%rd175, %r18, 8;
	add.s64 	%rd176, %rd1, %rd175;
	ld.global.u64 	%rd177, [%rd176];
	mad.lo.s64 	%rd31, %rd177, %rd277, %rd22;
	and.b64  	%rd32, %rd276, 4294967295;
	mul.wide.u32 	%rd178, %r189, 8;
	add.s64 	%rd179, %rd2, %rd178;
	ld.global.u64 	%rd33, [%rd179];
	and.b64  	%rd180, %rd33, -4294967296;
	setp.ne.s64 	%p9, %rd180, 0;
	@%p9 bra 	$L__BB118_15;
	cvt.u32.u64 	%r88, %rd33;
	cvt.u32.u64 	%r89, %rd32;
	div.u32 	%r90, %r89, %r88;
	mul.lo.s32 	%r91, %r90, %r88;
	sub.s32 	%r92, %r89, %r91;
	cvt.u64.u32 	%rd278, %r90;
	cvt.u64.u32 	%rd279, %r92;
	bra.uni 	$L__BB118_16;
$L__BB118_15:
	div.s64 	%rd278, %rd32, %rd33;
	mul.lo.s64 	%rd181, %rd278, %rd33;
	sub.s64 	%rd279, %rd32, %rd181;
$L__BB118_16:
	mul.wide.u32 	%rd182, %r189, 8;
	add.s64 	%rd183, %rd1, %rd182;
	ld.global.u64 	%rd184, [%rd183];
	mad.lo.s64 	%rd40, %rd184, %rd279, %rd31;
	add.s32 	%r19, %r189, -1;
	and.b64  	%rd41, %rd278, 4294967295;
	mul.wide.u32 	%rd185, %r19, 8;
	add.s64 	%rd186, %rd2, %rd185;
	ld.global.u64 	%rd42, [%rd186];
	and.b64  	%rd187, %rd42, -4294967296;
	setp.ne.s64 	%p10, %rd187, 0;
	@%p10 bra 	$L__BB118_18;
	cvt.u32.u64 	%r93, %rd42;
	cvt.u32.u64 	%r94, %rd41;
	div.u32 	%r95, %r94, %r93;
	mul.lo.s32 	%r96, %r95, %r93;
	sub.s32 	%r97, %r94, %r96;
	cvt.u64.u32 	%rd280, %r95;
	cvt.u64.u32 	%rd281, %r97;
	bra.uni 	$L__BB118_19;
$L__BB118_18:
	div.s64 	%rd280, %rd41, %rd42;
	mul.lo.s64 	%rd188, %rd280, %rd42;
	sub.s64 	%rd281, %rd41, %rd188;
$L__BB118_19:
	mul.wide.u32 	%rd189, %r19, 8;
	add.s64 	%rd190, %rd1, %rd189;
	ld.global.u64 	%rd191, [%rd190];
	mad.lo.s64 	%rd49, %rd191, %rd281, %rd40;
	add.s32 	%r20, %r189, -2;
	and.b64  	%rd50, %rd280, 4294967295;
	mul.wide.u32 	%rd192, %r20, 8;
	add.s64 	%rd193, %rd2, %rd192;
	ld.global.u64 	%rd51, [%rd193];
	and.b64  	%rd194, %rd51, -4294967296;
	setp.ne.s64 	%p11, %rd194, 0;
	@%p11 bra 	$L__BB118_21;
	cvt.u32.u64 	%r98, %rd51;
	cvt.u32.u64 	%r99, %rd50;
	div.u32 	%r100, %r99, %r98;
	mul.lo.s32 	%r101, %r100, %r98;
	sub.s32 	%r102, %r99, %r101;
	cvt.u64.u32 	%rd282, %r100;
	cvt.u64.u32 	%rd283, %r102;
	bra.uni 	$L__BB118_22;
$L__BB118_21:
	div.s64 	%rd282, %rd50, %rd51;
	mul.lo.s64 	%rd195, %rd282, %rd51;
	sub.s64 	%rd283, %rd50, %rd195;
$L__BB118_22:
	mul.wide.u32 	%rd196, %r20, 8;
	add.s64 	%rd197, %rd1, %rd196;
	ld.global.u64 	%rd198, [%rd197];
	mad.lo.s64 	%rd58, %rd198, %rd283, %rd49;
	add.s32 	%r21, %r189, -3;
	and.b64  	%rd59, %rd282, 4294967295;
	mul.wide.u32 	%rd199, %r21, 8;
	add.s64 	%rd200, %rd2, %rd199;
	ld.global.u64 	%rd60, [%rd200];
	and.b64  	%rd201, %rd60, -4294967296;
	setp.ne.s64 	%p12, %rd201, 0;
	@%p12 bra 	$L__BB118_24;
	cvt.u32.u64 	%r103, %rd60;
	cvt.u32.u64 	%r104, %rd59;
	div.u32 	%r105, %r104, %r103;
	mul.lo.s32 	%r106, %r105, %r103;
	sub.s32 	%r107, %r104, %r106;
	cvt.u64.u32 	%rd284, %r105;
	cvt.u64.u32 	%rd285, %r107;
	bra.uni 	$L__BB118_25;
$L__BB118_24:
	div.s64 	%rd284, %rd59, %rd60;
	mul.lo.s64 	%rd202, %rd284, %rd60;
	sub.s64 	%rd285, %rd59, %rd202;
$L__BB118_25:
	mul.wide.u32 	%rd203, %r21, 8;
	add.s64 	%rd204, %rd1, %rd203;
	ld.global.u64 	%rd205, [%rd204];
	mad.lo.s64 	%rd67, %rd205, %rd285, %rd58;
	and.b64  	%rd68, %rd284, 4294967295;
	add.s32 	%r108, %r189, -4;
	mul.wide.u32 	%rd206, %r108, 8;
	add.s64 	%rd207, %rd2, %rd206;
	ld.global.u64 	%rd69, [%rd207];
	and.b64  	%rd208, %rd69, -4294967296;
	setp.ne.s64 	%p13, %rd208, 0;
	@%p13 bra 	$L__BB118_27;
	cvt.u32.u64 	%r109, %rd69;
	cvt.u32.u64 	%r110, %rd68;
	div.u32 	%r111, %r110, %r109;
	mul.lo.s32 	%r112, %r111, %r109;
	sub.s32 	%r113, %r110, %r112;
	cvt.u64.u32 	%rd286, %r111;
	cvt.u64.u32 	%rd287, %r113;
	bra.uni 	$L__BB118_28;
$L__BB118_27:
	div.s64 	%rd286, %rd68, %rd69;
	mul.lo.s64 	%rd209, %rd286, %rd69;
	sub.s64 	%rd287, %rd68, %rd209;
$L__BB118_28:
	mul.wide.u32 	%rd210, %r108, 8;
	add.s64 	%rd211, %rd1, %rd210;
	ld.global.u64 	%rd212, [%rd211];
	mad.lo.s64 	%rd307, %rd212, %rd287, %rd67;
	cvt.u32.u64 	%r194, %rd286;
	add.s32 	%r189, %r189, -8;
	add.s32 	%r188, %r188, 8;
	setp.ne.s32 	%p14, %r188, 0;
	@%p14 bra 	$L__BB118_4;
	add.s32 	%r193, %r189, 3;
$L__BB118_30:
	and.b32  	%r28, %r9, 7;
	setp.eq.s32 	%p15, %r28, 0;
	@%p15 bra 	$L__BB118_59;
	and.b32  	%r29, %r9, 3;
	setp.lt.u32 	%p16, %r28, 4;
	@%p16 bra 	$L__BB118_45;
	cvt.u64.u32 	%rd79, %r194;
	mul.wide.u32 	%rd214, %r193, 8;
	add.s64 	%rd215, %rd2, %rd214;
	ld.global.u64 	%rd80, [%rd215];
	and.b64  	%rd216, %rd80, -4294967296;
	setp.ne.s64 	%p17, %rd216, 0;
	@%p17 bra 	$L__BB118_34;
	cvt.u32.u64 	%r115, %rd80;
	cvt.u32.u64 	%r116, %rd79;
	div.u32 	%r117, %r116, %r115;
	mul.lo.s32 	%r118, %r117, %r115;
	sub.s32 	%r119, %r116, %r118;
	cvt.u64.u32 	%rd290, %r117;
	cvt.u64.u32 	%rd291, %r119;
	bra.uni 	$L__BB118_35;
$L__BB118_34:
	div.s64 	%rd290, %rd79, %rd80;
	mul.lo.s64 	%rd217, %rd290, %rd80;
	sub.s64 	%rd291, %rd79, %rd217;
$L__BB118_35:
	mul.wide.u32 	%rd218, %r193, 8;
	add.s64 	%rd219, %rd1, %rd218;
	ld.global.u64 	%rd220, [%rd219];
	mad.lo.s64 	%rd87, %rd220, %rd291, %rd307;
	add.s32 	%r30, %r193, -1;
	and.b64  	%rd88, %rd290, 4294967295;
	mul.wide.u32 	%rd221, %r30, 8;
	add.s64 	%rd222, %rd2, %rd221;
	ld.global.u64 	%rd89, [%rd222];
	and.b64  	%rd223, %rd89, -4294967296;
	setp.ne.s64 	%p18, %rd223, 0;
	@%p18 bra 	$L__BB118_37;
	cvt.u32.u64 	%r120, %rd89;
	cvt.u32.u64 	%r121, %rd88;
	div.u32 	%r122, %r121, %r120;
	mul.lo.s32 	%r123, %r122, %r120;
	sub.s32 	%r124, %r121, %r123;
	cvt.u64.u32 	%rd292, %r122;
	cvt.u64.u32 	%rd293, %r124;
	bra.uni 	$L__BB118_38;
$L__BB118_37:
	div.s64 	%rd292, %rd88, %rd89;
	mul.lo.s64 	%rd224, %rd292, %rd89;
	sub.s64 	%rd293, %rd88, %rd224;
$L__BB118_38:
	mul.wide.u32 	%rd225, %r30, 8;
	add.s64 	%rd226, %rd1, %rd225;
	ld.global.u64 	%rd227, [%rd226];
	mad.lo.s64 	%rd96, %rd227, %rd293, %rd87;
	add.s32 	%r31, %r193, -2;
	and.b64  	%rd97, %rd292, 4294967295;
	mul.wide.u32 	%rd228, %r31, 8;
	add.s64 	%rd229, %rd2, %rd228;
	ld.global.u64 	%rd98, [%rd229];
	and.b64  	%rd230, %rd98, -4294967296;
	setp.ne.s64 	%p19, %rd230, 0;
	@%p19 bra 	$L__BB118_40;
	cvt.u32.u64 	%r125, %rd98;
	cvt.u32.u64 	%r126, %rd97;
	div.u32 	%r127, %r126, %r125;
	mul.lo.s32 	%r128, %r127, %r125;
	sub.s32 	%r129, %r126, %r128;
	cvt.u64.u32 	%rd294, %r127;
	cvt.u64.u32 	%rd295, %r129;
	bra.uni 	$L__BB118_41;
$L__BB118_40:
	div.s64 	%rd294, %rd97, %rd98;
	mul.lo.s64 	%rd231, %rd294, %rd98;
	sub.s64 	%rd295, %rd97, %rd231;
$L__BB118_41:
	mul.wide.u32 	%rd232, %r31, 8;
	add.s64 	%rd233, %rd1, %rd232;
	ld.global.u64 	%rd234, [%rd233];
	mad.lo.s64 	%rd105, %rd234, %rd295, %rd96;
	add.s32 	%r32, %r193, -3;
	and.b64  	%rd106, %rd294, 4294967295;
	mul.wide.u32 	%rd235, %r32, 8;
	add.s64 	%rd236, %rd2, %rd235;
	ld.global.u64 	%rd107, [%rd236];
	and.b64  	%rd237, %rd107, -4294967296;
	setp.ne.s64 	%p20, %rd237, 0;
	@%p20 bra 	$L__BB118_43;
	cvt.u32.u64 	%r130, %rd107;
	cvt.u32.u64 	%r131, %rd106;
	div.u32 	%r132, %r131, %r130;
	mul.lo.s32 	%r133, %r132, %r130;
	sub.s32 	%r134, %r131, %r133;
	cvt.u64.u32 	%rd296, %r132;
	cvt.u64.u32 	%rd297, %r134;
	bra.uni 	$L__BB118_44;
$L__BB118_43:
	div.s64 	%rd296, %rd106, %rd107;
	mul.lo.s64 	%rd238, %rd296, %rd107;
	sub.s64 	%rd297, %rd106, %rd238;
$L__BB118_44:
	mul.wide.u32 	%rd239, %r32, 8;
	add.s64 	%rd240, %rd1, %rd239;
	ld.global.u64 	%rd241, [%rd240];
	mad.lo.s64 	%rd307, %rd241, %rd297, %rd105;
	cvt.u32.u64 	%r194, %rd296;
	add.s32 	%r193, %r193, -4;
$L__BB118_45:
	setp.eq.s32 	%p21, %r29, 0;
	@%p21 bra 	$L__BB118_59;
	setp.eq.s32 	%p22, %r29, 1;
	@%p22 bra 	$L__BB118_54;
	cvt.u64.u32 	%rd117, %r194;
	mul.wide.u32 	%rd243, %r193, 8;
	add.s64 	%rd244, %rd2, %rd243;
	ld.global.u64 	%rd118, [%rd244];
	and.b64  	%rd245, %rd118, -4294967296;
	setp.ne.s64 	%p23, %rd245, 0;
	@%p23 bra 	$L__BB118_49;
	cvt.u32.u64 	%r135, %rd118;
	cvt.u32.u64 	%r136, %rd117;
	div.u32 	%r137, %r136, %r135;
	mul.lo.s32 	%r138, %r137, %r135;
	sub.s32 	%r139, %r136, %r138;
	cvt.u64.u32 	%rd300, %r137;
	cvt.u64.u32 	%rd301, %r139;
	bra.uni 	$L__BB118_50;
$L__BB118_49:
	div.s64 	%rd300, %rd117, %rd118;
	mul.lo.s64 	%rd246, %rd300, %rd118;
	sub.s64 	%rd301, %rd117, %rd246;
$L__BB118_50:
	add.s64 	%rd248, %rd1, %rd243;
	ld.global.u64 	%rd249, [%rd248];
	mad.lo.s64 	%rd125, %rd249, %rd301, %rd307;
	add.s32 	%r37, %r193, -1;
	and.b64  	%rd126, %rd300, 4294967295;
	mul.wide.u32 	%rd250, %r37, 8;
	add.s64 	%rd251, %rd2, %rd250;
	ld.global.u64 	%rd127, [%rd251];
	and.b64  	%rd252, %rd127, -4294967296;
	setp.ne.s64 	%p24, %rd252, 0;
	@%p24 bra 	$L__BB118_52;
	cvt.u32.u64 	%r140, %rd127;
	cvt.u32.u64 	%r141, %rd126;
	div.u32 	%r142, %r141, %r140;
	mul.lo.s32 	%r143, %r142, %r140;
	sub.s32 	%r144, %r141, %r143;
	cvt.u64.u32 	%rd302, %r142;
	cvt.u64.u32 	%rd303, %r144;
	bra.uni 	$L__BB118_53;
$L__BB118_52:
	div.s64 	%rd302, %rd126, %rd127;
	mul.lo.s64 	%rd253, %rd302, %rd127;
	sub.s64 	%rd303, %rd126, %rd253;
$L__BB118_53:
	add.s64 	%rd255, %rd1, %rd250;
	ld.global.u64 	%rd256, [%rd255];
	mad.lo.s64 	%rd307, %rd256, %rd303, %rd125;
	cvt.u32.u64 	%r194, %rd302;
	add.s32 	%r193, %r193, -2;
$L__BB118_54:
	and.b32  	%r145, %r9, 1;
	setp.eq.b32 	%p25, %r145, 1;
	not.pred 	%p26, %p25;
	@%p26 bra 	$L__BB118_59;
	cvt.u64.u32 	%rd137, %r194;
	mul.wide.u32 	%rd257, %r193, 8;
	add.s64 	%rd258, %rd2, %rd257;
	ld.global.u64 	%rd138, [%rd258];
	and.b64  	%rd259, %rd138, -4294967296;
	setp.ne.s64 	%p27, %rd259, 0;
	@%p27 bra 	$L__BB118_57;
	cvt.u32.u64 	%r146, %rd138;
	cvt.u32.u64 	%r147, %rd137;
	rem.u32 	%r148, %r147, %r146;
	cvt.u64.u32 	%rd306, %r148;
	bra.uni 	$L__BB118_58;
$L__BB118_57:
	rem.s64 	%rd306, %rd137, %rd138;
$L__BB118_58:
	add.s64 	%rd261, %rd1, %rd257;
	ld.global.u64 	%rd262, [%rd261];
	mad.lo.s64 	%rd307, %rd262, %rd306, %rd307;
$L__BB118_59:
	cvta.to.global.u64 	%rd263, %rd145;
	shl.b64 	%rd264, %rd307, 1;
	add.s64 	%rd265, %rd263, %rd264;
	ld.global.u16 	%rs17, [%rd265];
	st.shared.u16 	[%r7], %rs17;
	bar.sync 	0;
	setp.ne.s32 	%p28, %r1, 0;
	@%p28 bra 	$L__BB118_76;
	setp.gt.u32 	%p29, %r5, 1;
	@%p29 bra 	$L__BB118_62;
	shl.b32 	%r149, %r3, 1;
	mov.u32 	%r150, nanprodsdata_u16;
	add.s32 	%r151, %r150, %r149;
	ld.shared.u16 	%rs54, [%r151];
	bra.uni 	$L__BB118_75;
$L__BB118_62:
	shl.b32 	%r153, %r3, 1;
	mov.u32 	%r154, nanprodsdata_u16;
	add.s32 	%r42, %r154, %r153;
	ld.shared.u16 	%rs54, [%r42];
	add.s32 	%r43, %r5, -1;
	add.s32 	%r155, %r5, -2;
	and.b32  	%r44, %r43, 7;
	setp.lt.u32 	%p30, %r155, 7;
	mov.b32 	%r202, 1;
	@%p30 bra 	$L__BB118_66;
	and.b32  	%r158, %r43, -8;
	neg.s32 	%r199, %r158;
	shl.b32 	%r46, %r2, 1;
	add.s32 	%r160, %r153, %r46;
	add.s32 	%r197, %r154, %r160;
	shl.b32 	%r48, %r2, 4;
	mov.b32 	%r200, 1;
	mov.b32 	%r198, 0;
$L__BB118_64:
	.pragma "nounroll";
	mul.lo.s32 	%r162, %r200, %r2;
	shl.b32 	%r163, %r162, 1;
	add.s32 	%r164, %r42, %r163;
	ld.shared.u16 	%rs19, [%r197];
	mul.lo.s16 	%rs20, %rs19, %rs54;
	add.s32 	%r165, %r164, %r46;
	ld.shared.u16 	%rs21, [%r165];
	mul.lo.s16 	%rs22, %rs21, %rs20;
	add.s32 	%r166, %r165, %r46;
	ld.shared.u16 	%rs23, [%r166];
	mul.lo.s16 	%rs24, %rs23, %rs22;
	add.s32 	%r167, %r166, %r46;
	ld.shared.u16 	%rs25, [%r167];
	mul.lo.s16 	%rs26, %rs25, %rs24;
	add.s32 	%r168, %r167, %r46;
	ld.shared.u16 	%rs27, [%r168];
	mul.lo.s16 	%rs28, %rs27, %rs26;
	add.s32 	%r169, %r168, %r46;
	ld.shared.u16 	%rs29, [%r169];
	mul.lo.s16 	%rs30, %rs29, %rs28;
	add.s32 	%r170, %r169, %r46;
	ld.shared.u16 	%rs31, [%r170];
	mul.lo.s16 	%rs32, %rs31, %rs30;
	add.s32 	%r171, %r170, %r46;
	ld.shared.u16 	%rs33, [%r171];
	mul.lo.s16 	%rs54, %rs33, %rs32;
	add.s32 	%r200, %r200, 8;
	add.s32 	%r199, %r199, 8;
	add.s32 	%r198, %r198, 8;
	add.s32 	%r197, %r197, %r48;
	setp.ne.s32 	%p31, %r199, 0;
	@%p31 bra 	$L__BB118_64;
	add.s32 	%r202, %r198, 1;
$L__BB118_66:
	setp.eq.s32 	%p32, %r44, 0;
	@%p32 bra 	$L__BB118_74;
	and.b32  	%r59, %r43, 3;
	setp.lt.u32 	%p33, %r44, 4;
	@%p33 bra 	$L__BB118_69;
	mul.lo.s32 	%r172, %r202, %r2;
	shl.b32 	%r173, %r172, 1;
	add.s32 	%r174, %r42, %r173;
	ld.shared.u16 	%rs35, [%r174];
	mul.lo.s16 	%rs36, %rs35, %rs54;
	shl.b32 	%r175, %r2, 1;
	add.s32 	%r176, %r174, %r175;
	ld.shared.u16 	%rs37, [%r176];
	mul.lo.s16 	%rs38, %rs37, %rs36;
	add.s32 	%r177, %r176, %r175;
	ld.shared.u16 	%rs39, [%r177];
	mul.lo.s16 	%rs40, %rs39, %rs38;
	add.s32 	%r178, %r177, %r175;
	ld.shared.u16 	%rs41, [%r178];
	mul.lo.s16 	%rs54, %rs41, %rs40;
	add.s32 	%r202, %r202, 4;
$L__BB118_69:
	setp.eq.s32 	%p34, %r59, 0;
	@%p34 bra 	$L__BB118_74;
	setp.eq.s32 	%p35, %r59, 1;
	@%p35 bra 	$L__BB118_72;
	mul.lo.s32 	%r179, %r202, %r2;
	shl.b32 	%r180, %r179, 1;
	add.s32 	%r181, %r42, %r180;
	ld.shared.u16 	%rs43, [%r181];
	mul.lo.s16 	%rs44, %rs43, %rs54;
	shl.b32 	%r182, %r2, 1;
	add.s32 	%r183, %r181, %r182;
	ld.shared.u16 	%rs45, [%r183];
	mul.lo.s16 	%rs54, %rs45, %rs44;
	add.s32 	%r202, %r202, 2;
$L__BB118_72:
	and.b32  	%r184, %r43, 1;
	setp.eq.b32 	%p36, %r184, 1;
	not.pred 	%p37, %p36;
	@%p37 bra 	$L__BB118_74;
	mul.lo.s32 	%r185, %r202, %r2;
	shl.b32 	%r186, %r185, 1;
	add.s32 	%r187, %r42, %r186;
	ld.shared.u16 	%rs46, [%r187];
	mul.lo.s16 	%rs54, %rs46, %rs54;
$L__BB118_74:
	st.shared.u16 	[%r42], %rs54;
$L__BB118_75:
	cvt.u64.u32 	%rd266, %r4;
	mad.lo.s64 	%rd267, %rd147, %rd266, %rd3;
	cvta.to.global.u64 	%rd268, %rd144;
	shl.b64 	%rd269, %rd267, 1;
	add.s64 	%rd270, %rd268, %rd269;
	st.global.u16 	[%rd270], %rs54;
$L__BB118_76:
	ret;

}
	// .globl	contiguous_nanprod33_u16
.visible .entry contiguous_nanprod33_u16(
	.param .u64 .ptr .align 1 contiguous_nanprod33_u16_param_0,
	.param .u64 .ptr .align 1 contiguous_nanprod33_u16_param_1,
	.param .u64 contiguous_nanprod33_u16_param_2,
	.param .u64 contiguous_nanprod33_u16_param_3,
	.param .u64 contiguous_nanprod33_u16_param_4
)
{
	.reg .pred 	%p<14>;
	.reg .b16 	%rs<56>;
	.reg .b32 	%r<85>;
	.reg .b64 	%rd<16>;

	ld.param.u64 	%rd2, [contiguous_nanprod33_u16_param_0];
	ld.param.u64 	%rd3, [contiguous_nanprod33_u16_param_1];
	ld.param.u64 	%rd4, [contiguous_nanprod33_u16_param_3];
	ld.param.u64 	%rd5, [contiguous_nanprod33_u16_param_4];
	mov.u32 	%r1, %tid.y;
	mov.u32 	%r2, %ntid.x;
	mov.u32 	%r3, %tid.x;
	mad.lo.s32 	%r30, %r1, %r2, %r3;
	mov.u32 	%r31, %ctaid.x;
	mad.lo.s32 	%r32, %r31, %r2, %r3;
	mov.u32 	%r4, %ctaid.y;
	mov.u32 	%r5, %ntid.y;
	mad.lo.s32 	%r33, %r4, %r5, %r1;
	shl.b32 	%r34, %r30, 1;
	mov.u32 	%r35, nanprodsdata_u16;
	add.s32 	%r7, %r35, %r34;
	mov.b16 	%rs16, 1;
	st.shared.u16 	[%r7], %rs16;
	cvt.u64.u32 	%rd1, %r32;
	setp.le.u64 	%p1, %rd4, %rd1;
	cvt.u64.u32 	%rd7, %r33;
	setp.le.u64 	%p2, %rd5, %rd7;
	or.pred  	%p3, %p1, %p2;
	@%p3 bra 	$L__BB119_18;
	cvt.u32.u64 	%r36, %rd1;
	cvta.to.global.u64 	%rd8, %rd3;
	cvt.u32.u64 	%r37, %rd4;
	mad.lo.s32 	%r38, %r33, %r37, %r36;
	mul.wide.u32 	%rd9, %r38, 2;
	add.s64 	%rd10, %rd8, %rd9;
	ld.global.u16 	%rs17, [%rd10];
	st.shared.u16 	[%r7], %rs17;
	bar.sync 	0;
	setp.ne.s32 	%p4, %r1, 0;
	@%p4 bra 	$L__BB119_18;
	setp.gt.u32 	%p5, %r5, 1;
	@%p5 bra 	$L__BB119_4;
	shl.b32 	%r39, %r3, 1;
	add.s32 	%r41, %r35, %r39;
	ld.shared.u16 	%rs54, [%r41];
	bra.uni 	$L__BB119_17;
$L__BB119_4:
	shl.b32 	%r43, %r3, 1;
	add.s32 	%r8, %r35, %r43;
	ld.shared.u16 	%rs54, [%r8];
	add.s32 	%r9, %r5, -1;
	add.s32 	%r45, %r5, -2;
	and.b32  	%r10, %r9, 7;
	setp.lt.u32 	%p6, %r45, 7;
	mov.b32 	%r83, 1;
	@%p6 bra 	$L__BB119_8;
	and.b32  	%r48, %r9, -8;
	neg.s32 	%r80, %r48;
	shl.b32 	%r12, %r2, 1;
	add.s32 	%r50, %r43, %r12;
	add.s32 	%r78, %r35, %r50;
	shl.b32 	%r14, %r2, 4;
	mov.b32 	%r81, 1;
	mov.b32 	%r79, 0;
$L__BB119_6:
	.pragma "nounroll";
	mul.lo.s32 	%r52, %r81, %r2;
	shl.b32 	%r53, %r52, 1;
	add.s32 	%r54, %r8, %r53;
	ld.shared.u16 	%rs19, [%r78];
	mul.lo.s16 	%rs20, %rs19, %rs54;
	add.s32 	%r55, %r54, %r12;
	ld.shared.u16 	%rs21, [%r55];
	mul.lo.s16 	%rs22, %rs21, %rs20;
	add.s32 	%r56, %r55, %r12;
	ld.shared.u16 	%rs23, [%r56];
	mul.lo.s16 	%rs24, %rs23, %rs22;
	add.s32 	%r57, %r56, %r12;
	ld.shared.u16 	%rs25, [%r57];
	mul.lo.s16 	%rs26, %rs25, %rs24;
	add.s32 	%r58, %r57, %r12;
	ld.shared.u16 	%rs27, [%r58];
	mul.lo.s16 	%rs28, %rs27, %rs26;
	add.s32 	%r59, %r58, %r12;
	ld.shared.u16 	%rs29, [%r59];
	mul.lo.s16 	%rs30, %rs29, %rs28;
	add.s32 	%r60, %r59, %r12;
	ld.shared.u16 	%rs31, [%r60];
	mul.lo.s16 	%rs32, %rs31, %rs30;
	add.s32 	%r61, %r60, %r12;
	ld.shared.u16 	%rs33, [%r61];
	mul.lo.s16 	%rs54, %rs33, %rs32;
	add.s32 	%r81, %r81, 8;
	add.s32 	%r80, %r80, 8;
	add.s32 	%r79, %r79, 8;
	add.s32 	%r78, %r78, %r14;
	setp.ne.s32 	%p7, %r80, 0;
	@%p7 bra 	$L__BB119_6;
	add.s32 	%r83, %r79, 1;
$L__BB119_8:
	setp.eq.s32 	%p8, %r10, 0;
	@%p8 bra 	$L__BB119_16;
	and.b32  	%r25, %r9, 3;
	setp.lt.u32 	%p9, %r10, 4;
	@%p9 bra 	$L__BB119_11;
	mul.lo.s32 	%r62, %r83, %r2;
	shl.b32 	%r63, %r62, 1;
	add.s32 	%r64, %r8, %r63;
	ld.shared.u16 	%rs35, [%r64];
	mul.lo.s16 	%rs36, %rs35, %rs54;
	shl.b32 	%r65, %r2, 1;
	add.s32 	%r66, %r64, %r65;
	ld.shared.u16 	%rs37, [%r66];
	mul.lo.s16 	%rs38, %rs37, %rs36;
	add.s32 	%r67, %r66, %r65;
	ld.shared.u16 	%rs39, [%r67];
	mul.lo.s16 	%rs40, %rs39, %rs38;
	add.s32 	%r68, %r67, %r65;
	ld.shared.u16 	%rs41, [%r68];
	mul.lo.s16 	%rs54, %rs41, %rs40;
	add.s32 	%r83, %r83, 4;
$L__BB119_11:
	setp.eq.s32 	%p10, %r25, 0;
	@%p10 bra 	$L__BB119_16;
	setp.eq.s32 	%p11, %r25, 1;
	@%p11 bra 	$L__BB119_14;
	mul.lo.s32 	%r69, %r83, %r2;
	shl.b32 	%r70, %r69, 1;
	add.s32 	%r71, %r8, %r70;
	ld.shared.u16 	%rs43, [%r71];
	mul.lo.s16 	%rs44, %rs43, %rs54;
	shl.b32 	%r72, %r2, 1;
	add.s32 	%r73, %r71, %r72;
	ld.shared.u16 	%rs45, [%r73];
	mul.lo.s16 	%rs54, %rs45, %rs44;
	add.s32 	%r83, %r83, 2;
$L__BB119_14:
	and.b32  	%r74, %r9, 1;
	setp.eq.b32 	%p12, %r74, 1;
	not.pred 	%p13, %p12;
	@%p13 bra 	$L__BB119_16;
	mul.lo.s32 	%r75, %r83, %r2;
	shl.b32 	%r76, %r75, 1;
	add.s32 	%r77, %r8, %r76;
	ld.shared.u16 	%rs46, [%r77];
	mul.lo.s16 	%rs54, %rs46, %rs54;
$L__BB119_16:
	st.shared.u16 	[%r8], %rs54;
$L__BB119_17:
	cvt.u64.u32 	%rd11, %r4;
	mad.lo.s64 	%rd12, %rd4, %rd11, %rd1;
	cvta.to.global.u64 	%rd13, %rd2;
	shl.b64 	%rd14, %rd12, 1;
	add.s64 	%rd15, %rd13, %rd14;
	st.global.u16 	[%rd15], %rs54;
$L__BB119_18:
	ret;

}
	// .globl	contiguous_nanprod_u32
.visible .entry contiguous_nanprod_u32(
	.param .u64 .ptr .align 1 contiguous_nanprod_u32_param_0,
	.param .u64 .ptr .align 1 contiguous_nanprod_u32_param_1,
	.param .u64 contiguous_nanprod_u32_param_2
)
{
	.reg .pred 	%p<8>;
	.reg .b32 	%r<43>;
	.reg .b64 	%rd<16>;

	ld.param.u64 	%rd4, [contiguous_nanprod_u32_param_0];
	ld.param.u64 	%rd6, [contiguous_nanprod_u32_param_1];
	ld.param.u64 	%rd5, [contiguous_nanprod_u32_param_2];
	cvta.to.global.u64 	%rd1, %rd6;
	mov.u32 	%r1, %tid.x;
	mov.u32 	%r2, %ctaid.x;
	mov.u32 	%r42, %ntid.x;
	mul.lo.s32 	%r8, %r2, %r42;
	shl.b32 	%r9, %r8, 1;
	add.s32 	%r4, %r9, %r1;
	shl.b32 	%r10, %r1, 2;
	mov.u32 	%r11, nanprodsdata_u32;
	add.s32 	%r5, %r11, %r10;
	mov.b32 	%r12, 1;
	st.shared.u32 	[%r5], %r12;
	add.s32 	%r13, %r4, %r42;
	cvt.u64.u32 	%rd2, %r13;
	setp.le.u64 	%p1, %rd5, %rd2;
	@%p1 bra 	$L__BB120_2;
	mul.wide.u32 	%rd9, %r4, 4;
	add.s64 	%rd10, %rd1, %rd9;
	ld.global.u32 	%r15, [%rd10];
	shl.b64 	%rd11, %rd2, 2;
	add.s64 	%rd12, %rd1, %rd11;
	ld.global.u32 	%r16, [%rd12];
	mul.lo.s32 	%r17, %r16, %r15;
	st.shared.u32 	[%r5], %r17;
	bra.uni 	$L__BB120_4;
$L__BB120_2:
	cvt.u64.u32 	%rd3, %r4;
	setp.le.u64 	%p2, %rd5, %rd3;
	@%p2 bra 	$L__BB120_4;
	shl.b64 	%rd7, %rd3, 2;
	add.s64 	%rd8, %rd1, %rd7;
	ld.global.u32 	%r14, [%rd8];
	st.shared.u32 	[%r5], %r14;
$L__BB120_4:
	bar.sync 	0;
	setp.lt.u32 	%p3, %r42, 66;
	@%p3 bra 	$L__BB120_8;
$L__BB120_5:
	shr.u32 	%r7, %r42, 1;
	setp.ge.u32 	%p4, %r1, %r7;
	@%p4 bra 	$L__BB120_7;
	ld.shared.u32 	%r18, [%r5];
	shl.b32 	%r19, %r7, 2;
	add.s32 	%r20, %r5, %r19;
	ld.shared.u32 	%r21, [%r20];
	mul.lo.s32 	%r22, %r21, %r18;
	st.shared.u32 	[%r5], %r22;
$L__BB120_7:
	bar.sync 	0;
	setp.gt.u32 	%p5, %r42, 131;
	mov.u32 	%r42, %r7;
	@%p5 bra 	$L__BB120_5;
$L__BB120_8:
	setp.gt.u32 	%p6, %r1, 31;
	@%p6 bra 	$L__BB120_11;
	ld.volatile.shared.u32 	%r23, [%r5];
	ld.volatile.shared.u32 	%r24, [%r5+128];
	mul.lo.s32 	%r25, %r24, %r23;
	st.volatile.shared.u32 	[%r5], %r25;
	ld.volatile.shared.u32 	%r26, [%r5];
	ld.volatile.shared.u32 	%r27, [%r5+64];
	mul.lo.s32 	%r28, %r27, %r26;
	st.volatile.shared.u32 	[%r5], %r28;
	ld.volatile.shared.u32 	%r29, [%r5];
	ld.volatile.shared.u32 	%r30, [%r5+32];
	mul.lo.s32 	%r31, %r30, %r29;
	st.volatile.shared.u32 	[%r5], %r31;
	ld.volatile.shared.u32 	%r32, [%r5];
	ld.volatile.shared.u32 	%r33, [%r5+16];
	mul.lo.s32 	%r34, %r33, %r32;
	st.volatile.shared.u32 	[%r5], %r34;
	ld.volatile.shared.u32 	%r35, [%r5];
	ld.volatile.shared.u32 	%r36, [%r5+8];
	mul.lo.s32 	%r37, %r36, %r35;
	st.volatile.shared.u32 	[%r5], %r37;
	ld.volatile.shared.u32 	%r38, [%r5];
	ld.volatile.shared.u32 	%r39, [%r5+4];
	mul.lo.s32 	%r40, %r39, %r38;
	st.volatile.shared.u32 	[%r5], %r40;
	setp.ne.s32 	%p7, %r1, 0;
	@%p7 bra 	$L__BB120_11;
	ld.shared.u32 	%r41, [nanprodsdata_u32];
	cvta.to.global.u64 	%rd13, %rd4;
	mul.wide.u32 	%rd14, %r2, 4;
	add.s64 	%rd15, %rd13, %rd14;
	st.global.u32 	[%rd15], %r41;
$L__BB120_11:
	ret;

}
	// .globl	uncontiguous_nanprod_u32
.visible .entry uncontiguous_nanprod_u32(
	.param .u64 .ptr .align 1 uncontiguous_nanprod_u32_param_0,
	.param .u64 .ptr .align 1 uncontiguous_nanprod_u32_param_1,
	.param .u64 .ptr .align 1 uncontiguous_nanprod_u32_param_2,
	.param .u64 .ptr .align 1 uncontiguous_nanprod_u32_param_3,
	.param .u64 uncontiguous_nanprod_u32_param_4,
	.param .u64 uncontiguous_nanprod_u32_param_5
)
{
	.reg .pred 	%p<53>;
	.reg .b32 	%r<239>;
	.reg .b64 	%rd<558>;

	ld.param.u64 	%rd260, [uncontiguous_nanprod_u32_param_0];
	ld.param.u64 	%rd263, [uncontiguous_nanprod_u32_param_1];
	ld.param.u64 	%rd264, [uncontiguous_nanprod_u32_param_2];
	ld.param.u64 	%rd265, [uncontiguous_nanprod_u32_param_3];
	ld.param.u64 	%rd261, [uncontiguous_nanprod_u32_param_4];
	ld.param.u64 	%rd262, [uncontiguous_nanprod_u32_param_5];
	cvta.to.global.u64 	%rd1, %rd265;
	cvta.to.global.u64 	%rd2, %rd264;
	cvta.to.global.u64 	%rd3, %rd263;
	mov.u32 	%r1, %tid.x;
	mov.u32 	%r2, %ctaid.x;
	mov.u32 	%r238, %ntid.x;
	mul.lo.s32 	%r52, %r2, %r238;
	shl.b32 	%r53, %r52, 1;
	add.s32 	%r4, %r53, %r1;
	shl.b32 	%r54, %r1, 2;
	mov.u32 	%r55, nanprodsdata_u32;
	add.s32 	%r5, %r55, %r54;
	mov.b32 	%r56, 1;
	st.shared.u32 	[%r5], %r56;
	add.s32 	%r57, %r4, %r238;
	cvt.u64.u32 	%rd511, %r57;
	setp.le.u64 	%p1, %rd262, %rd511;
	@%p1 bra 	$L__BB121_54;
	cvt.u32.u64 	%r6, %rd261;
	add.s32 	%r232, %r6, -1;
	setp.lt.s32 	%p27, %r232, 0;
	mov.b64 	%rd515, 0;
	mov.u64 	%rd516, %rd515;
	@%p27 bra 	$L__BB121_53;
	cvt.u64.u32 	%rd512, %r4;
	setp.lt.u32 	%p28, %r232, 3;
	mov.b64 	%rd516, 0;
	mov.u64 	%rd515, %rd516;
	@%p28 bra 	$L__BB121_30;
	add.s32 	%r230, %r6, -2;
	and.b32  	%r134, %r6, -4;
	neg.s32 	%r229, %r134;
	mov.b64 	%rd516, 0;
$L__BB121_4:
	.pragma "nounroll";
	add.s32 	%r12, %r230, 1;
	mul.wide.u32 	%rd397, %r12, 8;
	add.s64 	%rd398, %rd2, %rd397;
	ld.global.u64 	%rd10, [%rd398];
	or.b64  	%rd399, %rd512, %rd10;
	and.b64  	%rd400, %rd399, -4294967296;
	setp.ne.s64 	%p29, %rd400, 0;
	@%p29 bra 	$L__BB121_6;
	cvt.u32.u64 	%r135, %rd10;
	cvt.u32.u64 	%r136, %rd512;
	div.u32 	%r137, %r136, %r135;
	mul.lo.s32 	%r138, %r137, %r135;
	sub.s32 	%r139, %r136, %r138;
	cvt.u64.u32 	%rd477, %r137;
	cvt.u64.u32 	%rd478, %r139;
	bra.uni 	$L__BB121_7;
$L__BB121_6:
	div.s64 	%rd477, %rd512, %rd10;
	mul.lo.s64 	%rd401, %rd477, %rd10;
	sub.s64 	%rd478, %rd512, %rd401;
$L__BB121_7:
	mul.wide.u32 	%rd402, %r12, 8;
	add.s64 	%rd403, %rd1, %rd402;
	ld.global.u64 	%rd17, [%rd403];
	mad.lo.s64 	%rd18, %rd17, %rd478, %rd515;
	or.b64  	%rd404, %rd511, %rd10;
	and.b64  	%rd405, %rd404, -4294967296;
	setp.ne.s64 	%p30, %rd405, 0;
	@%p30 bra 	$L__BB121_9;
	cvt.u32.u64 	%r140, %rd10;
	cvt.u32.u64 	%r141, %rd511;
	div.u32 	%r142, %r141, %r140;
	mul.lo.s32 	%r143, %r142, %r140;
	sub.s32 	%r144, %r141, %r143;
	cvt.u64.u32 	%rd479, %r142;
	cvt.u64.u32 	%rd480, %r144;
	bra.uni 	$L__BB121_10;
$L__BB121_9:
	div.s64 	%rd479, %rd511, %rd10;
	mul.lo.s64 	%rd406, %rd479, %rd10;
	sub.s64 	%rd480, %rd511, %rd406;
$L__BB121_10:
	mad.lo.s64 	%rd25, %rd480, %rd17, %rd516;
	add.s32 	%r13, %r230, -2;
	mul.wide.u32 	%rd407, %r230, 8;
	add.s64 	%rd408, %rd2, %rd407;
	ld.global.u64 	%rd26, [%rd408];
	or.b64  	%rd409, %rd477, %rd26;
	and.b64  	%rd410, %rd409, -4294967296;
	setp.ne.s64 	%p31, %rd410, 0;
	@%p31 bra 	$L__BB121_12;
	cvt.u32.u64 	%r145, %rd26;
	cvt.u32.u64 	%r146, %rd477;
	div.u32 	%r147, %r146, %r145;
	mul.lo.s32 	%r148, %r147, %r145;
	sub.s32 	%r149, %r146, %r148;
	cvt.u64.u32 	%rd481, %r147;
	cvt.u64.u32 	%rd482, %r149;
	bra.uni 	$L__BB121_13;
$L__BB121_12:
	div.s64 	%rd481, %rd477, %rd26;
	mul.lo.s64 	%rd411, %rd481, %rd26;
	sub.s64 	%rd482, %rd477, %rd411;
$L__BB121_13:
	mul.wide.u32 	%rd412, %r230, 8;
	add.s64 	%rd413, %rd1, %rd412;
	ld.global.u64 	%rd33, [%rd413];
	mad.lo.s64 	%rd34, %rd33, %rd482, %rd18;
	or.b64  	%rd414, %rd479, %rd26;
	and.b64  	%rd415, %rd414, -4294967296;
	setp.ne.s64 	%p32, %rd415, 0;
	@%p32 bra 	$L__BB121_15;
	cvt.u32.u64 	%r150, %rd26;
	cvt.u32.u64 	%r151, %rd479;
	div.u32 	%r152, %r151, %r150;
	mul.lo.s32 	%r153, %r152, %r150;
	sub.s32 	%r154, %r151, %r153;
	cvt.u64.u32 	%rd483, %r152;
	cvt.u64.u32 	%rd484, %r154;
	bra.uni 	$L__BB121_16;
$L__BB121_15:
	div.s64 	%rd483, %rd479, %rd26;
	mul.lo.s64 	%rd416, %rd483, %rd26;
	sub.s64 	%rd484, %rd479, %rd416;
$L__BB121_16:
	mad.lo.s64 	%rd41, %rd484, %rd33, %rd25;
	add.s32 	%r14, %r230, -1;
	mul.wide.u32 	%rd417, %r14, 8;
	add.s64 	%rd418, %rd2, %rd417;
	ld.global.u64 	%rd42, [%rd418];
	or.b64  	%rd419, %rd481, %rd42;
	and.b64  	%rd420, %rd419, -4294967296;
	setp.ne.s64 	%p33, %rd420, 0;
	@%p33 bra 	$L__BB121_18;
	cvt.u32.u64 	%r155, %rd42;
	cvt.u32.u64 	%r156, %rd481;
	div.u32 	%r157, %r156, %r155;
	mul.lo.s32 	%r158, %r157, %r155;
	sub.s32 	%r159, %r156, %r158;
	cvt.u64.u32 	%rd485, %r157;
	cvt.u64.u32 	%rd486, %r159;
	bra.uni 	$L__BB121_19;
$L__BB121_18:
	div.s64 	%rd485, %rd481, %rd42;
	mul.lo.s64 	%rd421, %rd485, %rd42;
	sub.s64 	%rd486, %rd481, %rd421;
$L__BB121_19:
	mul.wide.u32 	%rd422, %r14, 8;
	add.s64 	%rd423, %rd1, %rd422;
	ld.global.u64 	%rd49, [%rd423];
	mad.lo.s64 	%rd50, %rd49, %rd486, %rd34;
	or.b64  	%rd424, %rd483, %rd42;
	and.b64  	%rd425, %rd424, -4294967296;
	setp.ne.s64 	%p34, %rd425, 0;
	@%p34 bra 	$L__BB121_21;
	cvt.u32.u64 	%r160, %rd42;
	cvt.u32.u64 	%r161, %rd483;
	div.u32 	%r162, %r161, %r160;
	mul.lo.s32 	%r163, %r162, %r160;
	sub.s32 	%r164, %r161, %r163;
	cvt.u64.u32 	%rd487, %r162;
	cvt.u64.u32 	%rd488, %r164;
	bra.uni 	$L__BB121_22;
$L__BB121_21:
	div.s64 	%rd487, %rd483, %rd42;
	mul.lo.s64 	%rd426, %rd487, %rd42;
	sub.s64 	%rd488, %rd483, %rd426;
$L__BB121_22:
	mad.lo.s64 	%rd57, %rd488, %rd49, %rd41;
	mul.wide.u32 	%rd427, %r13, 8;
	add.s64 	%rd428, %rd2, %rd427;
	ld.global.u64 	%rd58, [%rd428];
	or.b64  	%rd429, %rd485, %rd58;
	and.b64  	%rd430, %rd429, -4294967296;
	setp.ne.s64 	%p35, %rd430, 0;
	@%p35 bra 	$L__BB121_24;
	cvt.u32.u64 	%r165, %rd58;
	cvt.u32.u64 	%r166, %rd485;
	div.u32 	%r167, %r166, %r165;
	mul.lo.s32 	%r168, %r167, %r165;
	sub.s32 	%r169, %r166, %r168;
	cvt.u64.u32 	%rd512, %r167;
	cvt.u64.u32 	%rd490, %r169;
	bra.uni 	$L__BB121_25;
$L__BB121_24:
	div.s64 	%rd512, %rd485, %rd58;
	mul.lo.s64 	%rd431, %rd512, %rd58;
	sub.s64 	%rd490, %rd485, %rd431;
$L__BB121_25:
	mul.wide.u32 	%rd432, %r13, 8;
	add.s64 	%rd433, %rd1, %rd432;
	ld.global.u64 	%rd65, [%rd433];
	mad.lo.s64 	%rd515, %rd65, %rd490, %rd50;
	or.b64  	%rd434, %rd487, %rd58;
	and.b64  	%rd435, %rd434, -4294967296;
	setp.ne.s64 	%p36, %rd435, 0;
	@%p36 bra 	$L__BB121_27;
	cvt.u32.u64 	%r170, %rd58;
	cvt.u32.u64 	%r171, %rd487;
	div.u32 	%r172, %r171, %r170;
	mul.lo.s32 	%r173, %r172, %r170;
	sub.s32 	%r174, %r171, %r173;
	cvt.u64.u32 	%rd511, %r172;
	cvt.u64.u32 	%rd492, %r174;
	bra.uni 	$L__BB121_28;
$L__BB121_27:
	div.s64 	%rd511, %rd487, %rd58;
	mul.lo.s64 	%rd436, %rd511, %rd58;
	sub.s64 	%rd492, %rd487, %rd436;
$L__BB121_28:
	mad.lo.s64 	%rd516, %rd492, %rd65, %rd57;
	add.s32 	%r230, %r230, -4;
	add.s32 	%r229, %r229, 4;
	setp.ne.s32 	%p37, %r229, 0;
	@%p37 bra 	$L__BB121_4;
	add.s32 	%r232, %r230, 1;
$L__BB121_30:
	and.b32  	%r19, %r6, 3;
	setp.eq.s32 	%p38, %r19, 0;
	@%p38 bra 	$L__BB121_53;
	setp.eq.s32 	%p39, %r19, 1;
	@%p39 bra 	$L__BB121_45;
	mul.wide.u32 	%rd438, %r232, 8;
	add.s64 	%rd439, %rd2, %rd438;
	ld.global.u64 	%rd80, [%rd439];
	or.b64  	%rd440, %rd512, %rd80;
	and.b64  	%rd441, %rd440, -4294967296;
	setp.ne.s64 	%p40, %rd441, 0;
	@%p40 bra 	$L__BB121_34;
	cvt.u32.u64 	%r175, %rd80;
	cvt.u32.u64 	%r176, %rd512;
	div.u32 	%r177, %r176, %r175;
	mul.lo.s32 	%r178, %r177, %r175;
	sub.s32 	%r179, %r176, %r178;
	cvt.u64.u32 	%rd499, %r177;
	cvt.u64.u32 	%rd500, %r179;
	bra.uni 	$L__BB121_35;
$L__BB121_34:
	div.s64 	%rd499, %rd512, %rd80;
	mul.lo.s64 	%rd442, %rd499, %rd80;
	sub.s64 	%rd500, %rd512, %rd442;
$L__BB121_35:
	add.s64 	%rd444, %rd1, %rd438;
	ld.global.u64 	%rd87, [%rd444];
	mad.lo.s64 	%rd88, %rd87, %rd500, %rd515;
	or.b64  	%rd445, %rd511, %rd80;
	and.b64  	%rd446, %rd445, -4294967296;
	setp.ne.s64 	%p41, %rd446, 0;
	@%p41 bra 	$L__BB121_37;
	cvt.u32.u64 	%r180, %rd80;
	cvt.u32.u64 	%r181, %rd511;
	div.u32 	%r182, %r181, %r180;
	mul.lo.s32 	%r183, %r182, %r180;
	sub.s32 	%r184, %r181, %r183;
	cvt.u64.u32 	%rd501, %r182;
	cvt.u64.u32 	%rd502, %r184;
	bra.uni 	$L__BB121_38;
$L__BB121_37:
	div.s64 	%rd501, %rd511, %rd80;
	mul.lo.s64 	%rd447, %rd501, %rd80;
	sub.s64 	%rd502, %rd511, %rd447;
$L__BB121_38:
	mad.lo.s64 	%rd95, %rd502, %rd87, %rd516;
	add.s32 	%r20, %r232, -1;
	mul.wide.u32 	%rd448, %r20, 8;
	add.s64 	%rd449, %rd2, %rd448;
	ld.global.u64 	%rd96, [%rd449];
	or.b64  	%rd450, %rd499, %rd96;
	and.b64  	%rd451, %rd450, -4294967296;
	setp.ne.s64 	%p42, %rd451, 0;
	@%p42 bra 	$L__BB121_40;
	cvt.u32.u64 	%r185, %rd96;
	cvt.u32.u64 	%r186, %rd499;
	div.u32 	%r187, %r186, %r185;
	mul.lo.s32 	%r188, %r187, %r185;
	sub.s32 	%r189, %r186, %r188;
	cvt.u64.u32 	%rd512, %r187;
	cvt.u64.u32 	%rd504, %r189;
	bra.uni 	$L__BB121_41;
$L__BB121_40:
	div.s64 	%rd512, %rd499, %rd96;
	mul.lo.s64 	%rd452, %rd512, %rd96;
	sub.s64 	%rd504, %rd499, %rd452;
$L__BB121_41:
	add.s64 	%rd454, %rd1, %rd448;
	ld.global.u64 	%rd103, [%rd454];
	mad.lo.s64 	%rd515, %rd103, %rd504, %rd88;
	or.b64  	%rd455, %rd501, %rd96;
	and.b64  	%rd456, %rd455, -4294967296;
	setp.ne.s64 	%p43, %rd456, 0;
	@%p43 bra 	$L__BB121_43;
	cvt.u32.u64 	%r190, %rd96;
	cvt.u32.u64 	%r191, %rd501;
	div.u32 	%r192, %r191, %r190;
	mul.lo.s32 	%r193, %r192, %r190;
	sub.s32 	%r194, %r191, %r193;
	cvt.u64.u32 	%rd511, %r192;
	cvt.u64.u32 	%rd506, %r194;
	bra.uni 	$L__BB121_44;
$L__BB121_43:
	div.s64 	%rd511, %rd501, %rd96;
	mul.lo.s64 	%rd457, %rd511, %rd96;
	sub.s64 	%rd506, %rd501, %rd457;
$L__BB121_44:
	mad.lo.s64 	%rd516, %rd506, %rd103, %rd95;
	add.s32 	%r232, %r232, -2;
$L__BB121_45:
	and.b32  	%r195, %r6, 1;
	setp.eq.b32 	%p44, %r195, 1;
	not.pred 	%p45, %p44;
	@%p45 bra 	$L__BB121_53;
	mul.wide.u32 	%rd458, %r232, 8;
	add.s64 	%rd459, %rd2, %rd458;
	ld.global.u64 	%rd118, [%rd459];
	or.b64  	%rd460, %rd512, %rd118;
	and.b64  	%rd461, %rd460, -4294967296;
	setp.ne.s64 	%p46, %rd461, 0;
	@%p46 bra 	$L__BB121_48;
	cvt.u32.u64 	%r196, %rd118;
	cvt.u32.u64 	%r197, %rd512;
	rem.u32 	%r198, %r197, %r196;
	cvt.u64.u32 	%rd513, %r198;
	bra.uni 	$L__BB121_49;
$L__BB121_48:
	rem.s64 	%rd513, %rd512, %rd118;
$L__BB121_49:
	add.s64 	%rd463, %rd1, %rd458;
	ld.global.u64 	%rd122, [%rd463];
	mad.lo.s64 	%rd515, %rd122, %rd513, %rd515;
	or.b64  	%rd464, %rd511, %rd118;
	and.b64  	%rd465, %rd464, -4294967296;
	setp.ne.s64 	%p47, %rd465, 0;
	@%p47 bra 	$L__BB121_51;
	cvt.u32.u64 	%r199, %rd118;
	cvt.u32.u64 	%r200, %rd511;
	rem.u32 	%r201, %r200, %r199;
	cvt.u64.u32 	%rd514, %r201;
	bra.uni 	$L__BB121_52;
$L__BB121_51:
	rem.s64 	%rd514, %rd511, %rd118;
$L__BB121_52:
	mad.lo.s64 	%rd516, %rd514, %rd122, %rd516;
$L__BB121_53:
	shl.b64 	%rd466, %rd515, 2;
	add.s64 	%rd467, %rd3, %rd466;
	ld.global.u32 	%r202, [%rd467];
	shl.b64 	%rd468, %rd516, 2;
	add.s64 	%rd469, %rd3, %rd468;
	ld.global.u32 	%r203, [%rd469];
	mul.lo.s32 	%r204, %r203, %r202;
	st.shared.u32 	[%r5], %r204;
	bra.uni 	$L__BB121_114;
$L__BB121_54:
	cvt.u64.u32 	%rd548, %r4;
	setp.le.u64 	%p2, %rd262, %rd548;
	@%p2 bra 	$L__BB121_114;
	cvt.u32.u64 	%r23, %rd261;
	add.s32 	%r236, %r23, -1;
	setp.lt.s32 	%p3, %r236, 0;
	mov.b64 	%rd557, 0;
	@%p3 bra 	$L__BB121_113;
	and.b32  	%r25, %r23, 7;
	setp.lt.u32 	%p4, %r236, 7;
	mov.b64 	%rd557, 0;
	@%p4 bra 	$L__BB121_84;
	add.s32 	%r234, %r23, -4;
	and.b32  	%r58, %r23, -8;
	neg.s32 	%r233, %r58;
	mov.b64 	%rd557, 0;
$L__BB121_58:
	.pragma "nounroll";
	add.s32 	%r30, %r234, 3;
	mul.wide.u32 	%rd270, %r30, 8;
	add.s64 	%rd271, %rd2, %rd270;
	ld.global.u64 	%rd133, [%rd271];
	or.b64  	%rd272, %rd548, %rd133;
	and.b64  	%rd273, %rd272, -4294967296;
	setp.ne.s64 	%p5, %rd273, 0;
	@%p5 bra 	$L__BB121_60;
	cvt.u32.u64 	%r59, %rd133;
	cvt.u32.u64 	%r60, %rd548;
	div.u32 	%r61, %r60, %r59;
	mul.lo.s32 	%r62, %r61, %r59;
	sub.s32 	%r63, %r60, %r62;
	cvt.u64.u32 	%rd519, %r61;
	cvt.u64.u32 	%rd520, %r63;
	bra.uni 	$L__BB121_61;
$L__BB121_60:
	div.s64 	%rd519, %rd548, %rd133;
	mul.lo.s64 	%rd274, %rd519, %rd133;
	sub.s64 	%rd520, %rd548, %rd274;
$L__BB121_61:
	add.s64 	%rd276, %rd1, %rd270;
	ld.global.u64 	%rd277, [%rd276];
	mad.lo.s64 	%rd140, %rd277, %rd520, %rd557;
	add.s32 	%r31, %r234, 2;
	mul.wide.u32 	%rd278, %r31, 8;
	add.s64 	%rd279, %rd2, %rd278;
	ld.global.u64 	%rd141, [%rd279];
	or.b64  	%rd280, %rd519, %rd141;
	and.b64  	%rd281, %rd280, -4294967296;
	setp.ne.s64 	%p6, %rd281, 0;
	@%p6 bra 	$L__BB121_63;
	cvt.u32.u64 	%r64, %rd141;
	cvt.u32.u64 	%r65, %rd519;
	div.u32 	%r66, %r65, %r64;
	mul.lo.s32 	%r67, %r66, %r64;
	sub.s32 	%r68, %r65, %r67;
	cvt.u64.u32 	%rd521, %r66;
	cvt.u64.u32 	%rd522, %r68;
	bra.uni 	$L__BB121_64;
$L__BB121_63:
	div.s64 	%rd521, %rd519, %rd141;
	mul.lo.s64 	%rd282, %rd521, %rd141;
	sub.s64 	%rd522, %rd519, %rd282;
$L__BB121_64:
	add.s64 	%rd284, %rd1, %rd278;
	ld.global.u64 	%rd285, [%rd284];
	mad.lo.s64 	%rd148, %rd285, %rd522, %rd140;
	add.s32 	%r32, %r234, 1;
	mul.wide.u32 	%rd286, %r32, 8;
	add.s64 	%rd287, %rd2, %rd286;
	ld.global.u64 	%rd149, [%rd287];
	or.b64  	%rd288, %rd521, %rd149;
	and.b64  	%rd289, %rd288, -4294967296;
	setp.ne.s64 	%p7, %rd289, 0;
	@%p7 bra 	$L__BB121_66;
	cvt.u32.u64 	%r69, %rd149;
	cvt.u32.u64 	%r70, %rd521;
	div.u32 	%r71, %r70, %r69;
	mul.lo.s32 	%r72, %r71, %r69;
	sub.s32 	%r73, %r70, %r72;
	cvt.u64.u32 	%rd523, %r71;
	cvt.u64.u32 	%rd524, %r73;
	bra.uni 	$L__BB121_67;
$L__BB121_66:
	div.s64 	%rd523, %rd521, %rd149;
	mul.lo.s64 	%rd290, %rd523, %rd149;
	sub.s64 	%rd524, %rd521, %rd290;
$L__BB121_67:
	add.s64 	%rd292, %rd1, %rd286;
	ld.global.u64 	%rd293, [%rd292];
	mad.lo.s64 	%rd156, %rd293, %rd524, %rd148;
	add.s32 	%r33, %r234, -4;
	mul.wide.u32 	%rd294, %r234, 8;
	add.s64 	%rd295, %rd2, %rd294;
	ld.global.u64 	%rd157, [%rd295];
	or.b64  	%rd296, %rd523, %rd157;
	and.b64  	%rd297, %rd296, -4294967296;
	setp.ne.s64 	%p8, %rd297, 0;
	@%p8 bra 	$L__BB121_69;
	cvt.u32.u64 	%r74, %rd157;
	cvt.u32.u64 	%r75, %rd523;
	div.u32 	%r76, %r75, %r74;
	mul.lo.s32 	%r77, %r76, %r74;
	sub.s32 	%r78, %r75, %r77;
	cvt.u64.u32 	%rd525, %r76;
	cvt.u64.u32 	%rd526, %r78;
	bra.uni 	$L__BB121_70;
$L__BB121_69:
	div.s64 	%rd525, %rd523, %rd157;
	mul.lo.s64 	%rd298, %rd525, %rd157;
	sub.s64 	%rd526, %rd523, %rd298;
$L__BB121_70:
	add.s64 	%rd300, %rd1, %rd294;
	ld.global.u64 	%rd301, [%rd300];
	mad.lo.s64 	%rd164, %rd301, %rd526, %rd156;
	add.s32 	%r34, %r234, -1;
	mul.wide.u32 	%rd302, %r34, 8;
	add.s64 	%rd303, %rd2, %rd302;
	ld.global.u64 	%rd165, [%rd303];
	or.b64  	%rd304, %rd525, %rd165;
	and.b64  	%rd305, %rd304, -4294967296;
	setp.ne.s64 	%p9, %rd305, 0;
	@%p9 bra 	$L__BB121_72;
	cvt.u32.u64 	%r79, %rd165;
	cvt.u32.u64 	%r80, %rd525;
	div.u32 	%r81, %r80, %r79;
	mul.lo.s32 	%r82, %r81, %r79;
	sub.s32 	%r83, %r80, %r82;
	cvt.u64.u32 	%rd527, %r81;
	cvt.u64.u32 	%rd528, %r83;
	bra.uni 	$L__BB121_73;
$L__BB121_72:
	div.s64 	%rd527, %rd525, %rd165;
	mul.lo.s64 	%rd306, %rd527, %rd165;
	sub.s64 	%rd528, %rd525, %rd306;
$L__BB121_73:
	add.s64 	%rd308, %rd1, %rd302;
	ld.global.u64 	%rd309, [%rd308];
	mad.lo.s64 	%rd172, %rd309, %rd528, %rd164;
	add.s32 	%r35, %r234, -2;
	mul.wide.u32 	%rd310, %r35, 8;
	add.s64 	%rd311, %rd2, %rd310;
	ld.global.u64 	%rd173, [%rd311];
	or.b64  	%rd312, %rd527, %rd173;
	and.b64  	%rd313, %rd312, -4294967296;
	setp.ne.s64 	%p10, %rd313, 0;
	@%p10 bra 	$L__BB121_75;
	cvt.u32.u64 	%r84, %rd173;
	cvt.u32.u64 	%r85, %rd527;
	div.u32 	%r86, %r85, %r84;
	mul.lo.s32 	%r87, %r86, %r84;
	sub.s32 	%r88, %r85, %r87;
	cvt.u64.u32 	%rd529, %r86;
	cvt.u64.u32 	%rd530, %r88;
	bra.uni 	$L__BB121_76;
$L__BB121_75:
	div.s64 	%rd529, %rd527, %rd173;
	mul.lo.s64 	%rd314, %rd529, %rd173;
	sub.s64 	%rd530, %rd527, %rd314;
$L__BB121_76:
	add.s64 	%rd316, %rd1, %rd310;
	ld.global.u64 	%rd317, [%rd316];
	mad.lo.s64 	%rd180, %rd317, %rd530, %rd172;
	add.s32 	%r36, %r234, -3;
	mul.wide.u32 	%rd318, %r36, 8;
	add.s64 	%rd319, %rd2, %rd318;
	ld.global.u64 	%rd181, [%rd319];
	or.b64  	%rd320, %rd529, %rd181;
	and.b64  	%rd321, %rd320, -4294967296;
	setp.ne.s64 	%p11, %rd321, 0;
	@%p11 bra 	$L__BB121_78;
	cvt.u32.u64 	%r89, %rd181;
	cvt.u32.u64 	%r90, %rd529;
	div.u32 	%r91, %r90, %r89;
	mul.lo.s32 	%r92, %r91, %r89;
	sub.s32 	%r93, %r90, %r92;
	cvt.u64.u32 	%rd531, %r91;
	cvt.u64.u32 	%rd532, %r93;
	bra.uni 	$L__BB121_79;
$L__BB121_78:
	div.s64 	%rd531, %rd529, %rd181;
	mul.lo.s64 	%rd322, %rd531, %rd181;
	sub.s64 	%rd532, %rd529, %rd322;
$L__BB121_79:
	add.s64 	%rd324, %rd1, %rd318;
	ld.global.u64 	%rd325, [%rd324];
	mad.lo.s64 	%rd188, %rd325, %rd532, %rd180;
	mul.wide.u32 	%rd326, %r33, 8;
	add.s64 	%rd327, %rd2, %rd326;
	ld.global.u64 	%rd189, [%rd327];
	or.b64  	%rd328, %rd531, %rd189;
	and.b64  	%rd329, %rd328, -4294967296;
	setp.ne.s64 	%p12, %rd329, 0;
	@%p12 bra 	$L__BB121_81;
	cvt.u32.u64 	%r94, %rd189;
	cvt.u32.u64 	%r95, %rd531;
	div.u32 	%r96, %r95, %r94;
	mul.lo.s32 	%r97, %r96, %r94;
	sub.s32 	%r98, %r95, %r97;
	cvt.u64.u32 	%rd548, %r96;
	cvt.u64.u32 	%rd534, %r98;
	bra.uni 	$L__BB121_82;
$L__BB121_81:
	div.s64 	%rd548, %rd531, %rd189;
	mul.lo.s64 	%rd330, %rd548, %rd189;
	sub.s64 	%rd534, %rd531, %rd330;
$L__BB121_82:
	add.s64 	%rd332, %rd1, %rd326;
	ld.global.u64 	%rd333, [%rd332];
	mad.lo.s64 	%rd557, %rd333, %rd534, %rd188;
	add.s32 	%r234, %r234, -8;
	add.s32 	%r233, %r233, 8;
	setp.ne.s32 	%p13, %r233, 0;
	@%p13 bra 	$L__BB121_58;
	add.s32 	%r236, %r234, 3;
$L__BB121_84:
	setp.eq.s32 	%p14, %r25, 0;
	@%p14 bra 	$L__BB121_113;
	and.b32  	%r41, %r23, 3;
	setp.lt.u32 	%p15, %r25, 4;
	@%p15 bra 	$L__BB121_99;
	mul.wide.u32 	%rd335, %r236, 8;
	add.s64 	%rd336, %rd2, %rd335;
	ld.global.u64 	%rd200, [%rd336];
	or.b64  	%rd337, %rd548, %rd200;
	and.b64  	%rd338, %rd337, -4294967296;
	setp.ne.s64 	%p16, %rd338, 0;
	@%p16 bra 	$L__BB121_88;
	cvt.u32.u64 	%r99, %rd200;
	cvt.u32.u64 	%r100, %rd548;
	div.u32 	%r101, %r100, %r99;
	mul.lo.s32 	%r102, %r101, %r99;
	sub.s32 	%r103, %r100, %r102;
	cvt.u64.u32 	%rd538, %r101;
	cvt.u64.u32 	%rd539, %r103;
	bra.uni 	$L__BB121_89;
$L__BB121_88:
	div.s64 	%rd538, %rd548, %rd200;
	mul.lo.s64 	%rd339, %rd538, %rd200;
	sub.s64 	%rd539, %rd548, %rd339;
$L__BB121_89:
	add.s64 	%rd341, %rd1, %rd335;
	ld.global.u64 	%rd342, [%rd341];
	mad.lo.s64 	%rd207, %rd342, %rd539, %rd557;
	add.s32 	%r42, %r236, -1;
	mul.wide.u32 	%rd343, %r42, 8;
	add.s64 	%rd344, %rd2, %rd343;
	ld.global.u64 	%rd208, [%rd344];
	or.b64  	%rd345, %rd538, %rd208;
	and.b64  	%rd346, %rd345, -4294967296;
	setp.ne.s64 	%p17, %rd346, 0;
	@%p17 bra 	$L__BB121_91;
	cvt.u32.u64 	%r104, %rd208;
	cvt.u32.u64 	%r105, %rd538;
	div.u32 	%r106, %r105, %r104;
	mul.lo.s32 	%r107, %r106, %r104;
	sub.s32 	%r108, %r105, %r107;
	cvt.u64.u32 	%rd540, %r106;
	cvt.u64.u32 	%rd541, %r108;
	bra.uni 	$L__BB121_92;
$L__BB121_91:
	div.s64 	%rd540, %rd538, %rd208;
	mul.lo.s64 	%rd347, %rd540, %rd208;
	sub.s64 	%rd541, %rd538, %rd347;
$L__BB121_92:
	add.s64 	%rd349, %rd1, %rd343;
	ld.global.u64 	%rd350, [%rd349];
	mad.lo.s64 	%rd215, %rd350, %rd541, %rd207;
	add.s32 	%r43, %r236, -2;
	mul.wide.u32 	%rd351, %r43, 8;
	add.s64 	%rd352, %rd2, %rd351;
	ld.global.u64 	%rd216, [%rd352];
	or.b64  	%rd353, %rd540, %rd216;
	and.b64  	%rd354, %rd353, -4294967296;
	setp.ne.s64 	%p18, %rd354, 0;
	@%p18 bra 	$L__BB121_94;
	cvt.u32.u64 	%r109, %rd216;
	cvt.u32.u64 	%r110, %rd540;
	div.u32 	%r111, %r110, %r109;
	mul.lo.s32 	%r112, %r111, %r109;
	sub.s32 	%r113, %r110, %r112;
	cvt.u64.u32 	%rd542, %r111;
	cvt.u64.u32 	%rd543, %r113;
	bra.uni 	$L__BB121_95;
$L__BB121_94:
	div.s64 	%rd542, %rd540, %rd216;
	mul.lo.s64 	%rd355, %rd542, %rd216;
	sub.s64 	%rd543, %rd540, %rd355;
$L__BB121_95:
	add.s64 	%rd357, %rd1, %rd351;
	ld.global.u64 	%rd358, [%rd357];
	mad.lo.s64 	%rd223, %rd358, %rd543, %rd215;
	add.s32 	%r44, %r236, -3;
	mul.wide.u32 	%rd359, %r44, 8;
	add.s64 	%rd360, %rd2, %rd359;
	ld.global.u64 	%rd224, [%rd360];
	or.b64  	%rd361, %rd542, %rd224;
	and.b64  	%rd362, %rd361, -4294967296;
	setp.ne.s64 	%p19, %rd362, 0;
	@%p19 bra 	$L__BB121_97;
	cvt.u32.u64 	%r114, %rd224;
	cvt.u32.u64 	%r115, %rd542;
	div.u32 	%r116, %r115, %r114;
	mul.lo.s32 	%r117, %r116, %r114;
	sub.s32 	%r118, %r115, %r117;
	cvt.u64.u32 	%rd548, %r116;
	cvt.u64.u32 	%rd545, %r118;
	bra.uni 	$L__BB121_98;
$L__BB121_97:
	div.s64 	%rd548, %rd542, %rd224;
	mul.lo.s64 	%rd363, %rd548, %rd224;
	sub.s64 	%rd545, %rd542, %rd363;
$L__BB121_98:
	add.s64 	%rd365, %rd1, %rd359;
	ld.global.u64 	%rd366, [%rd365];
	mad.lo.s64 	%rd557, %rd366, %rd545, %rd223;
	add.s32 	%r236, %r236, -4;
$L__BB121_99:
	setp.eq.s32 	%p20, %r41, 0;
	@%p20 bra 	$L__BB121_113;
	setp.eq.s32 	%p21, %r41, 1;
	@%p21 bra 	$L__BB121_108;
	mul.wide.u32 	%rd368, %r236, 8;
	add.s64 	%rd369, %rd2, %rd368;
	ld.global.u64 	%rd235, [%rd369];
	or.b64  	%rd370, %rd548, %rd235;
	and.b64  	%rd371, %rd370, -4294967296;
	setp.ne.s64 	%p22, %rd371, 0;
	@%p22 bra 	$L__BB121_103;
	cvt.u32.u64 	%r119, %rd235;
	cvt.u32.u64 	%r120, %rd548;
	div.u32 	%r121, %r120, %r119;
	mul.lo.s32 	%r122, %r121, %r119;
	sub.s32 	%r123, %r120, %r122;
	cvt.u64.u32 	%rd549, %r121;
	cvt.u64.u32 	%rd550, %r123;
	bra.uni 	$L__BB121_104;
$L__BB121_103:
	div.s64 	%rd549, %rd548, %rd235;
	mul.lo.s64 	%rd372, %rd549, %rd235;
	sub.s64 	%rd550, %rd548, %rd372;
$L__BB121_104:
	add.s64 	%rd374, %rd1, %rd368;
	ld.global.u64 	%rd375, [%rd374];
	mad.lo.s64 	%rd242, %rd375, %rd550, %rd557;
	add.s32 	%r47, %r236, -1;
	mul.wide.u32 	%rd376, %r47, 8;
	add.s64 	%rd377, %rd2, %rd376;
	ld.global.u64 	%rd243, [%rd377];
	or.b64  	%rd378, %rd549, %rd243;
	and.b64  	%rd379, %rd378, -4294967296;
	setp.ne.s64 	%p23, %rd379, 0;
	@%p23 bra 	$L__BB121_106;
	cvt.u32.u64 	%r124, %rd243;
	cvt.u32.u64 	%r125, %rd549;
	div.u32 	%r126, %r125, %r124;
	mul.lo.s32 	%r127, %r126, %r124;
	sub.s32 	%r128, %r125, %r127;
	cvt.u64.u32 	%rd548, %r126;
	cvt.u64.u32 	%rd552, %r128;
	bra.uni 	$L__BB121_107;
$L__BB121_106:
	div.s64 	%rd548, %rd549, %rd243;
	mul.lo.s64 	%rd380, %rd548, %rd243;
	sub.s64 	%rd552, %rd549, %rd380;
$L__BB121_107:
	add.s64 	%rd382, %rd1, %rd376;
	ld.global.u64 	%rd383, [%rd382];
	mad.lo.s64 	%rd557, %rd383, %rd552, %rd242;
	add.s32 	%r236, %r236, -2;
$L__BB121_108:
	and.b32  	%r129, %r23, 1;
	setp.eq.b32 	%p24, %r129, 1;
	not.pred 	%p25, %p24;
	@%p25 bra 	$L__BB121_113;
	mul.wide.u32 	%rd384, %r236, 8;
	add.s64 	%rd385, %rd2, %rd384;
	ld.global.u64 	%rd254, [%rd385];
	or.b64  	%rd386, %rd548, %rd254;
	and.b64  	%rd387, %rd386, -4294967296;
	setp.ne.s64 	%p26, %rd387, 0;
	@%p26 bra 	$L__BB121_111;
	cvt.u32.u64 	%r130, %rd254;
	cvt.u32.u64 	%r131, %rd548;
	rem.u32 	%r132, %r131, %r130;
	cvt.u64.u32 	%rd556, %r132;
	bra.uni 	$L__BB121_112;
$L__BB121_111:
	rem.s64 	%rd556, %rd548, %rd254;
$L__BB121_112:
	add.s64 	%rd389, %rd1, %rd384;
	ld.global.u64 	%rd390, [%rd389];
	mad.lo.s64 	%rd557, %rd390, %rd556, %rd557;
$L__BB121_113:
	shl.b64 	%rd391, %rd557, 2;
	add.s64 	%rd392, %rd3, %rd391;
	ld.global.u32 	%r133, [%rd392];
	st.shared.u32 	[%r5], %r133;
$L__BB121_114:
	bar.sync 	0;
	setp.lt.u32 	%p48, %r238, 66;
	@%p48 bra 	$L__BB121_118;
$L__BB121_115:
	shr.u32 	%r51, %r238, 1;
	setp.ge.u32 	%p49, %r1, %r51;
	@%p49 bra 	$L__BB121_117;
	ld.shared.u32 	%r205, [%r5];
	shl.b32 	%r206, %r51, 2;
	add.s32 	%r207, %r5, %r206;
	ld.shared.u32 	%r208, [%r207];
	mul.lo.s32 	%r209, %r208, %r205;
	st.shared.u32 	[%r5], %r209;
$L__BB121_117:
	bar.sync 	0;
	setp.gt.u32 	%p50, %r238, 131;
	mov.u32 	%r238, %r51;
	@%p50 bra 	$L__BB121_115;
$L__BB121_118:
	setp.gt.u32 	%p51, %r1, 31;
	@%p51 bra 	$L__BB121_121;
	ld.volatile.shared.u32 	%r210, [%r5];
	ld.volatile.shared.u32 	%r211, [%r5+128];
	mul.lo.s32 	%r212, %r211, %r210;
	st.volatile.shared.u32 	[%r5], %r212;
	ld.volatile.shared.u32 	%r213, [%r5];
	ld.volatile.shared.u32 	%r214, [%r5+64];
	mul.lo.s32 	%r215, %r214, %r213;
	st.volatile.shared.u32 	[%r5], %r215;
	ld.volatile.shared.u32 	%r216, [%r5];
	ld.volatile.shared.u32 	%r217, [%r5+32];
	mul.lo.s32 	%r218, %r217, %r216;
	st.volatile.shared.u32 	[%r5], %r218;
	ld.volatile.shared.u32 	%r219, [%r5];
	ld.volatile.shared.u32 	%r220, [%r5+16];
	mul.lo.s32 	%r221, %r220, %r219;
	st.volatile.shared.u32 	[%r5], %r221;
	ld.volatile.shared.u32 	%r222, [%r5];
	ld.volatile.shared.u32 	%r223, [%r5+8];
	mul.lo.s32 	%r224, %r223, %r222;
	st.volatile.shared.u32 	[%r5], %r224;
	ld.volatile.shared.u32 	%r225, [%r5];
	ld.volatile.shared.u32 	%r226, [%r5+4];
	mul.lo.s32 	%r227, %r226, %r225;
	st.volatile.shared.u32 	[%r5], %r227;
	setp.ne.s32 	%p52, %r1, 0;
	@%p52 bra 	$L__BB121_121;
	ld.shared.u32 	%r228, [nanprodsdata_u32];
	cvta.to.global.u64 	%rd470, %rd260;
	mul.wide.u32 	%rd471, %r2, 4;
	add.s64 	%rd472, %rd470, %rd471;
	st.global.u32 	[%rd472], %r228;
$L__BB121_121:
	ret;

}
	// .globl	contiguous_nanprod2_u32
.visible .entry contiguous_nanprod2_u32(
	.param .u64 .ptr .align 1 contiguous_nanprod2_u32_param_0,
	.param .u64 .ptr .align 1 contiguous_nanprod2_u32_param_1,
	.param .u64 .ptr .align 1 contiguous_nanprod2_u32_param_2,
	.param .u64 .ptr .align 1 contiguous_nanprod2_u32_param_3,
	.param .u64 contiguous_nanprod2_u32_param_4,
	.param .u64 contiguous_nanprod2_u32_param_5,
	.param .u64 contiguous_nanprod2_u32_param_6
)
{
	.reg .pred 	%p<53>;
	.reg .b32 	%r<243>;
	.reg .b64 	%rd<572>;

	ld.param.u64 	%rd266, [contiguous_nanprod2_u32_param_1];
	ld.param.u64 	%rd267, [contiguous_nanprod2_u32_param_2];
	ld.param.u64 	%rd268, [contiguous_nanprod2_u32_param_3];
	ld.param.u64 	%rd263, [contiguous_nanprod2_u32_param_4];
	ld.param.u64 	%rd264, [contiguous_nanprod2_u32_param_5];
	ld.param.u64 	%rd265, [contiguous_nanprod2_u32_param_6];
	cvta.to.global.u64 	%rd1, %rd268;
	cvta.to.global.u64 	%rd2, %rd267;
	cvta.to.global.u64 	%rd571, %rd266;
	mov.u32 	%r1, %tid.x;
	mov.u32 	%r2, %ctaid.x;
	mov.u32 	%r242, %ntid.x;
	mul.lo.s32 	%r51, %r2, %r242;
	shl.b32 	%r52, %r51, 1;
	add.s32 	%r4, %r52, %r1;
	shl.b32 	%r53, %r1, 2;
	mov.u32 	%r54, nanprodsdata_u32;
	add.s32 	%r5, %r54, %r53;
	mov.b32 	%r55, 1;
	st.shared.u32 	[%r5], %r55;
	add.s32 	%r56, %r4, %r242;
	cvt.u64.u32 	%rd4, %r56;
	setp.le.u64 	%p1, %rd264, %rd4;
	@%p1 bra 	$L__BB122_54;
	cvt.u64.u32 	%rd401, %r4;
	mov.u32 	%r134, %ctaid.y;
	cvt.u64.u32 	%rd402, %r134;
	mul.lo.s64 	%rd403, %rd264, %rd402;
	add.s64 	%rd525, %rd403, %rd401;
	add.s64 	%rd523, %rd403, %rd4;
	cvt.u32.u64 	%r6, %rd263;
	add.s32 	%r236, %r6, -1;
	setp.lt.s32 	%p27, %r236, 0;
	mov.b64 	%rd529, 0;
	mov.u64 	%rd530, %rd529;
	@%p27 bra 	$L__BB122_53;
	setp.lt.u32 	%p28, %r236, 3;
	mov.b64 	%rd530, 0;
	mov.u64 	%rd529, %rd530;
	@%p28 bra 	$L__BB122_30;
	add.s32 	%r234, %r6, -2;
	and.b32  	%r135, %r6, -4;
	neg.s32 	%r233, %r135;
	mov.b64 	%rd530, 0;
$L__BB122_4:
	.pragma "nounroll";
	add.s32 	%r12, %r234, 1;
	mul.wide.u32 	%rd407, %r12, 8;
	add.s64 	%rd408, %rd2, %rd407;
	ld.global.u64 	%rd11, [%rd408];
	or.b64  	%rd409, %rd525, %rd11;
	and.b64  	%rd410, %rd409, -4294967296;
	setp.ne.s64 	%p29, %rd410, 0;
	@%p29 bra 	$L__BB122_6;
	cvt.u32.u64 	%r136, %rd11;
	cvt.u32.u64 	%r137, %rd525;
	div.u32 	%r138, %r137, %r136;
	mul.lo.s32 	%r139, %r138, %r136;
	sub.s32 	%r140, %r137, %r139;
	cvt.u64.u32 	%rd491, %r138;
	cvt.u64.u32 	%rd492, %r140;
	bra.uni 	$L__BB122_7;
$L__BB122_6:
	div.s64 	%rd491, %rd525, %rd11;
	mul.lo.s64 	%rd411, %rd491, %rd11;
	sub.s64 	%rd492, %rd525, %rd411;
$L__BB122_7:
	mul.wide.u32 	%rd412, %r12, 8;
	add.s64 	%rd413, %rd1, %rd412;
	ld.global.u64 	%rd18, [%rd413];
	mad.lo.s64 	%rd19, %rd18, %rd492, %rd529;
	or.b64  	%rd414, %rd523, %rd11;
	and.b64  	%rd415, %rd414, -4294967296;
	setp.ne.s64 	%p30, %rd415, 0;
	@%p30 bra 	$L__BB122_9;
	cvt.u32.u64 	%r141, %rd11;
	cvt.u32.u64 	%r142, %rd523;
	div.u32 	%r143, %r142, %r141;
	mul.lo.s32 	%r144, %r143, %r141;
	sub.s32 	%r145, %r142, %r144;
	cvt.u64.u32 	%rd493, %r143;
	cvt.u64.u32 	%rd494, %r145;
	bra.uni 	$L__BB122_10;
$L__BB122_9:
	div.s64 	%rd493, %rd523, %rd11;
	mul.lo.s64 	%rd416, %rd493, %rd11;
	sub.s64 	%rd494, %rd523, %rd416;
$L__BB122_10:
	mad.lo.s64 	%rd26, %rd494, %rd18, %rd530;
	mul.wide.u32 	%rd417, %r234, 8;
	add.s64 	%rd418, %rd2, %rd417;
	ld.global.u64 	%rd27, [%rd418];
	or.b64  	%rd419, %rd491, %rd27;
	and.b64  	%rd420, %rd419, -4294967296;
	setp.ne.s64 	%p31, %rd420, 0;
	@%p31 bra 	$L__BB122_12;
	cvt.u32.u64 	%r146, %rd27;
	cvt.u32.u64 	%r147, %rd491;
	div.u32 	%r148, %r147, %r146;
	mul.lo.s32 	%r149, %r148, %r146;
	sub.s32 	%r150, %r147, %r149;
	cvt.u64.u32 	%rd495, %r148;
	cvt.u64.u32 	%rd496, %r150;
	bra.uni 	$L__BB122_13;
$L__BB122_12:
	div.s64 	%rd495, %rd491, %rd27;
	mul.lo.s64 	%rd421, %rd495, %rd27;
	sub.s64 	%rd496, %rd491, %rd421;
$L__BB122_13:
	mul.wide.u32 	%rd422, %r234, 8;
	add.s64 	%rd423, %rd1, %rd422;
	ld.global.u64 	%rd34, [%rd423];
	mad.lo.s64 	%rd35, %rd34, %rd496, %rd19;
	or.b64  	%rd424, %rd493, %rd27;
	and.b64  	%rd425, %rd424, -4294967296;
	setp.ne.s64 	%p32, %rd425, 0;
	@%p32 bra 	$L__BB122_15;
	cvt.u32.u64 	%r151, %rd27;
	cvt.u32.u64 	%r152, %rd493;
	div.u32 	%r153, %r152, %r151;
	mul.lo.s32 	%r154, %r153, %r151;
	sub.s32 	%r155, %r152, %r154;
	cvt.u64.u32 	%rd497, %r153;
	cvt.u64.u32 	%rd498, %r155;
	bra.uni 	$L__BB122_16;
$L__BB122_15:
	div.s64 	%rd497, %rd493, %rd27;
	mul.lo.s64 	%rd426, %rd497, %rd27;
	sub.s64 	%rd498, %rd493, %rd426;
$L__BB122_16:
	mad.lo.s64 	%rd42, %rd498, %rd34, %rd26;
	add.s32 	%r13, %r234, -1;
	mul.wide.u32 	%rd427, %r13, 8;
	add.s64 	%rd428, %rd2, %rd427;
	ld.global.u64 	%rd43, [%rd428];
	or.b64  	%rd429, %rd495, %rd43;
	and.b64  	%rd430, %rd429, -4294967296;
	setp.ne.s64 	%p33, %rd430, 0;
	@%p33 bra 	$L__BB122_18;
	cvt.u32.u64 	%r156, %rd43;
	cvt.u32.u64 	%r157, %rd495;
	div.u32 	%r158, %r157, %r156;
	mul.lo.s32 	%r159, %r158, %r156;
	sub.s32 	%r160, %r157, %r159;
	cvt.u64.u32 	%rd499, %r158;
	cvt.u64.u32 	%rd500, %r160;
	bra.uni 	$L__BB122_19;
$L__BB122_18:
	div.s64 	%rd499, %rd495, %rd43;
	mul.lo.s64 	%rd431, %rd499, %rd43;
	sub.s64 	%rd500, %rd495, %rd431;
$L__BB122_19:
	mul.wide.u32 	%rd432, %r13, 8;
	add.s64 	%rd433, %rd1, %rd432;
	ld.global.u64 	%rd50, [%rd433];
	mad.lo.s64 	%rd51, %rd50, %rd500, %rd35;
	or.b64  	%rd434, %rd497, %rd43;
	and.b64  	%rd435, %rd434, -4294967296;
	setp.ne.s64 	%p34, %rd435, 0;
	@%p34 bra 	$L__BB122_21;
	cvt.u32.u64 	%r161, %rd43;
	cvt.u32.u64 	%r162, %rd497;
	div.u32 	%r163, %r162, %r161;
	mul.lo.s32 	%r164, %r163, %r161;
	sub.s32 	%r165, %r162, %r164;
	cvt.u64.u32 	%rd501, %r163;
	cvt.u64.u32 	%rd502, %r165;
	bra.uni 	$L__BB122_22;
$L__BB122_21:
	div.s64 	%rd501, %rd497, %rd43;
	mul.lo.s64 	%rd436, %rd501, %rd43;
	sub.s64 	%rd502, %rd497, %rd436;
$L__BB122_22:
	mad.lo.s64 	%rd58, %rd502, %rd50, %rd42;
	add.s32 	%r166, %r234, -2;
	mul.wide.u32 	%rd437, %r166, 8;
	add.s64 	%rd438, %rd2, %rd437;
	ld.global.u64 	%rd59, [%rd438];
	or.b64  	%rd439, %rd499, %rd59;
	and.b64  	%rd440, %rd439, -4294967296;
	setp.ne.s64 	%p35, %rd440, 0;
	@%p35 bra 	$L__BB122_24;
	cvt.u32.u64 	%r167, %rd59;
	cvt.u32.u64 	%r168, %rd499;
	div.u32 	%r169, %r168, %r167;
	mul.lo.s32 	%r170, %r169, %r167;
	sub.s32 	%r171, %r168, %r170;
	cvt.u64.u32 	%rd525, %r169;
	cvt.u64.u32 	%rd504, %r171;
	bra.uni 	$L__BB122_25;
$L__BB122_24:
	div.s64 	%rd525, %rd499, %rd59;
	mul.lo.s64 	%rd441, %rd525, %rd59;
	sub.s64 	%rd504, %rd499, %rd441;
$L__BB122_25:
	mul.wide.u32 	%rd442, %r166, 8;
	add.s64 	%rd443, %rd1, %rd442;
	ld.global.u64 	%rd66, [%rd443];
	mad.lo.s64 	%rd529, %rd66, %rd504, %rd51;
	or.b64  	%rd444, %rd501, %rd59;
	and.b64  	%rd445, %rd444, -4294967296;
	setp.ne.s64 	%p36, %rd445, 0;
	@%p36 bra 	$L__BB122_27;
	cvt.u32.u64 	%r173, %rd59;
	cvt.u32.u64 	%r174, %rd501;
	div.u32 	%r175, %r174, %r173;
	mul.lo.s32 	%r176, %r175, %r173;
	sub.s32 	%r177, %r174, %r176;
	cvt.u64.u32 	%rd523, %r175;
	cvt.u64.u32 	%rd506, %r177;
	bra.uni 	$L__BB122_28;
$L__BB122_27:
	div.s64 	%rd523, %rd501, %rd59;
	mul.lo.s64 	%rd446, %rd523, %rd59;
	sub.s64 	%rd506, %rd501, %rd446;
$L__BB122_28:
	mad.lo.s64 	%rd530, %rd506, %rd66, %rd58;
	add.s32 	%r234, %r234, -4;
	add.s32 	%r233, %r233, 4;
	setp.ne.s32 	%p37, %r233, 0;
	@%p37 bra 	$L__BB122_4;
	add.s32 	%r236, %r234, 1;
$L__BB122_30:
	and.b32  	%r18, %r6, 3;
	setp.eq.s32 	%p38, %r18, 0;
	@%p38 bra 	$L__BB122_53;
	setp.eq.s32 	%p39, %r18, 1;
	@%p39 bra 	$L__BB122_45;
	mul.wide.u32 	%rd448, %r236, 8;
	add.s64 	%rd449, %rd2, %rd448;
	ld.global.u64 	%rd81, [%rd449];
	or.b64  	%rd450, %rd525, %rd81;
	and.b64  	%rd451, %rd450, -4294967296;
	setp.ne.s64 	%p40, %rd451, 0;
	@%p40 bra 	$L__BB122_34;
	cvt.u32.u64 	%r178, %rd81;
	cvt.u32.u64 	%r179, %rd525;
	div.u32 	%r180, %r179, %r178;
	mul.lo.s32 	%r181, %r180, %r178;
	sub.s32 	%r182, %r179, %r181;
	cvt.u64.u32 	%rd513, %r180;
	cvt.u64.u32 	%rd514, %r182;
	bra.uni 	$L__BB122_35;
$L__BB122_34:
	div.s64 	%rd513, %rd525, %rd81;
	mul.lo.s64 	%rd452, %rd513, %rd81;
	sub.s64 	%rd514, %rd525, %rd452;
$L__BB122_35:
	add.s64 	%rd454, %rd1, %rd448;
	ld.global.u64 	%rd88, [%rd454];
	mad.lo.s64 	%rd89, %rd88, %rd514, %rd529;
	or.b64  	%rd455, %rd523, %rd81;
	and.b64  	%rd456, %rd455, -4294967296;
	setp.ne.s64 	%p41, %rd456, 0;
	@%p41 bra 	$L__BB122_37;
	cvt.u32.u64 	%r183, %rd81;
	cvt.u32.u64 	%r184, %rd523;
	div.u32 	%r185, %r184, %r183;
	mul.lo.s32 	%r186, %r185, %r183;
	sub.s32 	%r187, %r184, %r186;
	cvt.u64.u32 	%rd515, %r185;
	cvt.u64.u32 	%rd516, %r187;
	bra.uni 	$L__BB122_38;
$L__BB122_37:
	div.s64 	%rd515, %rd523, %rd81;
	mul.lo.s64 	%rd457, %rd515, %rd81;
	sub.s64 	%rd516, %rd523, %rd457;
$L__BB122_38:
	mad.lo.s64 	%rd96, %rd516, %rd88, %rd530;
	add.s32 	%r19, %r236, -1;
	mul.wide.u32 	%rd458, %r19, 8;
	add.s64 	%rd459, %rd2, %rd458;
	ld.global.u64 	%rd97, [%rd459];
	or.b64  	%rd460, %rd513, %rd97;
	and.b64  	%rd461, %rd460, -4294967296;
	setp.ne.s64 	%p42, %rd461, 0;
	@%p42 bra 	$L__BB122_40;
	cvt.u32.u64 	%r188, %rd97;
	cvt.u32.u64 	%r189, %rd513;
	div.u32 	%r190, %r189, %r188;
	mul.lo.s32 	%r191, %r190, %r188;
	sub.s32 	%r192, %r189, %r191;
	cvt.u64.u32 	%rd525, %r190;
	cvt.u64.u32 	%rd518, %r192;
	bra.uni 	$L__BB122_41;
$L__BB122_40:
	div.s64 	%rd525, %rd513, %rd97;
	mul.lo.s64 	%rd462, %rd525, %rd97;
	sub.s64 	%rd518, %rd513, %rd462;
$L__BB122_41:
	add.s64 	%rd464, %rd1, %rd458;
	ld.global.u64 	%rd104, [%rd464];
	mad.lo.s64 	%rd529, %rd104, %rd518, %rd89;
	or.b64  	%rd465, %rd515, %rd97;
	and.b64  	%rd466, %rd465, -4294967296;
	setp.ne.s64 	%p43, %rd466, 0;
	@%p43 bra 	$L__BB122_43;
	cvt.u32.u64 	%r193, %rd97;
	cvt.u32.u64 	%r194, %rd515;
	div.u32 	%r195, %r194, %r193;
	mul.lo.s32 	%r196, %r195, %r193;
	sub.s32 	%r197, %r194, %r196;
	cvt.u64.u32 	%rd523, %r195;
	cvt.u64.u32 	%rd520, %r197;
	bra.uni 	$L__BB122_44;
$L__BB122_43:
	div.s64 	%rd523, %rd515, %rd97;
	mul.lo.s64 	%rd467, %rd523, %rd97;
	sub.s64 	%rd520, %rd515, %rd467;
$L__BB122_44:
	mad.lo.s64 	%rd530, %rd520, %rd104, %rd96;
	add.s32 	%r236, %r236, -2;
$L__BB122_45:
	and.b32  	%r198, %r6, 1;
	setp.eq.b32 	%p44, %r198, 1;
	not.pred 	%p45, %p44;
	@%p45 bra 	$L__BB122_53;
	mul.wide.u32 	%rd468, %r236, 8;
	add.s64 	%rd469, %rd2, %rd468;
	ld.global.u64 	%rd119, [%rd469];
	or.b64  	%rd470, %rd525, %rd119;
	and.b64  	%rd471, %rd470, -4294967296;
	setp.ne.s64 	%p46, %rd471, 0;
	@%p46 bra 	$L__BB122_48;
	cvt.u32.u64 	%r199, %rd119;
	cvt.u32.u64 	%r200, %rd525;
	rem.u32 	%r201, %r200, %r199;
	cvt.u64.u32 	%rd527, %r201;
	bra.uni 	$L__BB122_49;
$L__BB122_48:
	rem.s64 	%rd527, %rd525, %rd119;
$L__BB122_49:
	add.s64 	%rd473, %rd1, %rd468;
	ld.global.u64 	%rd123, [%rd473];
	mad.lo.s64 	%rd529, %rd123, %rd527, %rd529;
	or.b64  	%rd474, %rd523, %rd119;
	and.b64  	%rd475, %rd474, -4294967296;
	setp.ne.s64 	%p47, %rd475, 0;
	@%p47 bra 	$L__BB122_51;
	cvt.u32.u64 	%r202, %rd119;
	cvt.u32.u64 	%r203, %rd523;
	rem.u32 	%r204, %r203, %r202;
	cvt.u64.u32 	%rd528, %r204;
	bra.uni 	$L__BB122_52;
$L__BB122_51:
	rem.s64 	%rd528, %rd523, %rd119;
$L__BB122_52:
	mad.lo.s64 	%rd530, %rd528, %rd123, %rd530;
$L__BB122_53:
	shl.b64 	%rd476, %rd529, 2;
	add.s64 	%rd477, %rd571, %rd476;
	ld.global.u32 	%r205, [%rd477];
	shl.b64 	%rd478, %rd530, 2;
	add.s64 	%rd479, %rd571, %rd478;
	ld.global.u32 	%r206, [%rd479];
	mul.lo.s32 	%r207, %r206, %r205;
	st.shared.u32 	[%r5], %r207;
	bra.uni 	$L__BB122_114;
$L__BB122_54:
	cvt.u64.u32 	%rd131, %r4;
	setp.le.u64 	%p2, %rd264, %rd131;
	@%p2 bra 	$L__BB122_114;
	mov.u32 	%r57, %ctaid.y;
	cvt.u64.u32 	%rd269, %r57;
	mad.lo.s64 	%rd562, %rd264, %rd269, %rd131;
	cvt.u32.u64 	%r22, %rd263;
	add.s32 	%r240, %r22, -1;
	setp.lt.s32 	%p3, %r240, 0;
	@%p3 bra 	$L__BB122_113;
	and.b32  	%r24, %r22, 7;
	setp.lt.u32 	%p4, %r240, 7;
	@%p4 bra 	$L__BB122_84;
	add.s32 	%r238, %r22, -4;
	and.b32  	%r58, %r22, -8;
	neg.s32 	%r237, %r58;
$L__BB122_58:
	.pragma "nounroll";
	add.s32 	%r29, %r238, 3;
	mul.wide.u32 	%rd271, %r29, 8;
	add.s64 	%rd272, %rd2, %rd271;
	ld.global.u64 	%rd135, [%rd272];
	or.b64  	%rd273, %rd562, %rd135;
	and.b64  	%rd274, %rd273, -4294967296;
	setp.ne.s64 	%p5, %rd274, 0;
	@%p5 bra 	$L__BB122_60;
	cvt.u32.u64 	%r59, %rd135;
	cvt.u32.u64 	%r60, %rd562;
	div.u32 	%r61, %r60, %r59;
	mul.lo.s32 	%r62, %r61, %r59;
	sub.s32 	%r63, %r60, %r62;
	cvt.u64.u32 	%rd533, %r61;
	cvt.u64.u32 	%rd534, %r63;
	bra.uni 	$L__BB122_61;
$L__BB122_60:
	div.s64 	%rd533, %rd562, %rd135;
	mul.lo.s64 	%rd275, %rd533, %rd135;
	sub.s64 	%rd534, %rd562, %rd275;
$L__BB122_61:
	add.s64 	%rd277, %rd1, %rd271;
	ld.global.u64 	%rd278, [%rd277];
	mul.lo.s64 	%rd142, %rd278, %rd534;
	add.s32 	%r30, %r238, 2;
	mul.wide.u32 	%rd279, %r30, 8;
	add.s64 	%rd280, %rd2, %rd279;
	ld.global.u64 	%rd143, [%rd280];
	or.b64  	%rd281, %rd533, %rd143;
	and.b64  	%rd282, %rd281, -4294967296;
	setp.ne.s64 	%p6, %rd282, 0;
	@%p6 bra 	$L__BB122_63;
	cvt.u32.u64 	%r64, %rd143;
	cvt.u32.u64 	%r65, %rd533;
	div.u32 	%r66, %r65, %r64;
	mul.lo.s32 	%r67, %r66, %r64;
	sub.s32 	%r68, %r65, %r67;
	cvt.u64.u32 	%rd535, %r66;
	cvt.u64.u32 	%rd536, %r68;
	bra.uni 	$L__BB122_64;
$L__BB122_63:
	div.s64 	%rd535, %rd533, %rd143;
	mul.lo.s64 	%rd283, %rd535, %rd143;
	sub.s64 	%rd536, %rd533, %rd283;
$L__BB122_64:
	add.s64 	%rd285, %rd1, %rd279;
	ld.global.u64 	%rd286, [%rd285];
	mad.lo.s64 	%rd150, %rd286, %rd536, %rd142;
	add.s32 	%r31, %r238, 1;
	mul.wide.u32 	%rd287, %r31, 8;
	add.s64 	%rd288, %rd2, %rd287;
	ld.global.u64 	%rd151, [%rd288];
	or.b64  	%rd289, %rd535, %rd151;
	and.b64  	%rd290, %rd289, -4294967296;
	setp.ne.s64 	%p7, %rd290, 0;
	@%p7 bra 	$L__BB122_66;
	cvt.u32.u64 	%r69, %rd151;
	cvt.u32.u64 	%r70, %rd535;
	div.u32 	%r71, %r70, %r69;
	mul.lo.s32 	%r72, %r71, %r69;
	sub.s32 	%r73, %r70, %r72;
	cvt.u64.u32 	%rd537, %r71;
	cvt.u64.u32 	%rd538, %r73;
	bra.uni 	$L__BB122_67;
$L__BB122_66:
	div.s64 	%rd537, %rd535, %rd151;
	mul.lo.s64 	%rd291, %rd537, %rd151;
	sub.s64 	%rd538, %rd535, %rd291;
$L__BB122_67:
	add.s64 	%rd293, %rd1, %rd287;
	ld.global.u64 	%rd294, [%rd293];
	mad.lo.s64 	%rd158, %rd294, %rd538, %rd150;
	add.s32 	%r32, %r238, -4;
	mul.wide.u32 	%rd295, %r238, 8;
	add.s64 	%rd296, %rd2, %rd295;
	ld.global.u64 	%rd159, [%rd296];
	or.b64  	%rd297, %rd537, %rd159;
	and.b64  	%rd298, %rd297, -4294967296;
	setp.ne.s64 	%p8, %rd298, 0;
	@%p8 bra 	$L__BB122_69;
	cvt.u32.u64 	%r74, %rd159;
	cvt.u32.u64 	%r75, %rd537;
	div.u32 	%r76, %r75, %r74;
	mul.lo.s32 	%r77, %r76, %r74;
	sub.s32 	%r78, %r75, %r77;
	cvt.u64.u32 	%rd539, %r76;
	cvt.u64.u32 	%rd540, %r78;
	bra.uni 	$L__BB122_70;
$L__BB122_69:
	div.s64 	%rd539, %rd537, %rd159;
	mul.lo.s64 	%rd299, %rd539, %rd159;
	sub.s64 	%rd540, %rd537, %rd299;
$L__BB122_70:
	add.s64 	%rd301, %rd1, %rd295;
	ld.global.u64 	%rd302, [%rd301];
	mad.lo.s64 	%rd166, %rd302, %rd540, %rd158;
	add.s32 	%r33, %r238, -1;
	mul.wide.u32 	%rd303, %r33, 8;
	add.s64 	%rd304, %rd2, %rd303;
	ld.global.u64 	%rd167, [%rd304];
	or.b64  	%rd305, %rd539, %rd167;
	and.b64  	%rd306, %rd305, -4294967296;
	setp.ne.s64 	%p9, %rd306, 0;
	@%p9 bra 	$L__BB122_72;
	cvt.u32.u64 	%r79, %rd167;
	cvt.u32.u64 	%r80, %rd539;
	div.u32 	%r81, %r80, %r79;
	mul.lo.s32 	%r82, %r81, %r79;
	sub.s32 	%r83, %r80, %r82;
	cvt.u64.u32 	%rd541, %r81;
	cvt.u64.u32 	%rd542, %r83;
	bra.uni 	$L__BB122_73;
$L__BB122_72:
	div.s64 	%rd541, %rd539, %rd167;
	mul.lo.s64 	%rd307, %rd541, %rd167;
	sub.s64 	%rd542, %rd539, %rd307;
$L__BB122_73:
	add.s64 	%rd309, %rd1, %rd303;
	ld.global.u64 	%rd310, [%rd309];
	mad.lo.s64 	%rd174, %rd310, %rd542, %rd166;
	add.s32 	%r34, %r238, -2;
	mul.wide.u32 	%rd311, %r34, 8;
	add.s64 	%rd312, %rd2, %rd311;
	ld.global.u64 	%rd175, [%rd312];
	or.b64  	%rd313, %rd541, %rd175;
	and.b64  	%rd314, %rd313, -4294967296;
	setp.ne.s64 	%p10, %rd314, 0;
	@%p10 bra 	$L__BB122_75;
	cvt.u32.u64 	%r84, %rd175;
	cvt.u32.u64 	%r85, %rd541;
	div.u32 	%r86, %r85, %r84;
	mul.lo.s32 	%r87, %r86, %r84;
	sub.s32 	%r88, %r85, %r87;
	cvt.u64.u32 	%rd543, %r86;
	cvt.u64.u32 	%rd544, %r88;
	bra.uni 	$L__BB122_76;
$L__BB122_75:
	div.s64 	%rd543, %rd541, %rd175;
	mul.lo.s64 	%rd315, %rd543, %rd175;
	sub.s64 	%rd544, %rd541, %rd315;
$L__BB122_76:
	add.s64 	%rd317, %rd1, %rd311;
	ld.global.u64 	%rd318, [%rd317];
	mad.lo.s64 	%rd182, %rd318, %rd544, %rd174;
	add.s32 	%r35, %r238, -3;
	mul.wide.u32 	%rd319, %r35, 8;
	add.s64 	%rd320, %rd2, %rd319;
	ld.global.u64 	%rd183, [%rd320];
	or.b64  	%rd321, %rd543, %rd183;
	and.b64  	%rd322, %rd321, -4294967296;
	setp.ne.s64 	%p11, %rd322, 0;
	@%p11 bra 	$L__BB122_78;
	cvt.u32.u64 	%r89, %rd183;
	cvt.u32.u64 	%r90, %rd543;
	div.u32 	%r91, %r90, %r89;
	mul.lo.s32 	%r92, %r91, %r89;
	sub.s32 	%r93, %r90, %r92;
	cvt.u64.u32 	%rd545, %r91;
	cvt.u64.u32 	%rd546, %r93;
	bra.uni 	$L__BB122_79;
$L__BB122_78:
	div.s64 	%rd545, %rd543, %rd183;
	mul.lo.s64 	%rd323, %rd545, %rd183;
	sub.s64 	%rd546, %rd543, %rd323;
$L__BB122_79:
	add.s64 	%rd325, %rd1, %rd319;
	ld.global.u64 	%rd326, [%rd325];
	mad.lo.s64 	%rd190, %rd326, %rd546, %rd182;
	mul.wide.u32 	%rd327, %r32, 8;
	add.s64 	%rd328, %rd2, %rd327;
	ld.global.u64 	%rd191, [%rd328];
	or.b64  	%rd329, %rd545, %rd191;
	and.b64  	%rd330, %rd329, -4294967296;
	setp.ne.s64 	%p12, %rd330, 0;
	@%p12 bra 	$L__BB122_81;
	cvt.u32.u64 	%r94, %rd191;
	cvt.u32.u64 	%r95, %rd545;
	div.u32 	%r96, %r95, %r94;
	mul.lo.s32 	%r97, %r96, %r94;
	sub.s32 	%r98, %r95, %r97;
	cvt.u64.u32 	%rd562, %r96;
	cvt.u64.u32 	%rd548, %r98;
	bra.uni 	$L__BB122_82;
$L__BB122_81:
	div.s64 	%rd562, %rd545, %rd191;
	mul.lo.s64 	%rd331, %rd562, %rd191;
	sub.s64 	%rd548, %rd545, %rd331;
$L__BB122_82:
	add.s64 	%rd333, %rd1, %rd327;
	ld.global.u64 	%rd334, [%rd333];
	mad.lo.s64 	%rd335, %rd334, %rd548, %rd190;
	shl.b64 	%rd336, %rd335, 2;
	add.s64 	%rd571, %rd571, %rd336;
	add.s32 	%r238, %r238, -8;
	add.s32 	%r237, %r237, 8;
	setp.ne.s32 	%p13, %r237, 0;
	@%p13 bra 	$L__BB122_58;
	add.s32 	%r240, %r238, 3;
$L__BB122_84:
	setp.eq.s32 	%p14, %r24, 0;
	@%p14 bra 	$L__BB122_113;
	and.b32  	%r40, %r22, 3;
	setp.lt.u32 	%p15, %r24, 4;
	@%p15 bra 	$L__BB122_99;
	mul.wide.u32 	%rd338, %r240, 8;
	add.s64 	%rd339, %rd2, %rd338;
	ld.global.u64 	%rd202, [%rd339];
	or.b64  	%rd340, %rd562, %rd202;
	and.b64  	%rd341, %rd340, -4294967296;
	setp.ne.s64 	%p16, %rd341, 0;
	@%p16 bra 	$L__BB122_88;
	cvt.u32.u64 	%r99, %rd202;
	cvt.u32.u64 	%r100, %rd562;
	div.u32 	%r101, %r100, %r99;
	mul.lo.s32 	%r102, %r101, %r99;
	sub.s32 	%r103, %r100, %r102;
	cvt.u64.u32 	%rd552, %r101;
	cvt.u64.u32 	%rd553, %r103;
	bra.uni 	$L__BB122_89;
$L__BB122_88:
	div.s64 	%rd552, %rd562, %rd202;
	mul.lo.s64 	%rd342, %rd552, %rd202;
	sub.s64 	%rd553, %rd562, %rd342;
$L__BB122_89:
	add.s64 	%rd344, %rd1, %rd338;
	ld.global.u64 	%rd345, [%rd344];
	mul.lo.s64 	%rd209, %rd345, %rd553;
	add.s32 	%r41, %r240, -1;
	mul.wide.u32 	%rd346, %r41, 8;
	add.s64 	%rd347, %rd2, %rd346;
	ld.global.u64 	%rd210, [%rd347];
	or.b64  	%rd348, %rd552, %rd210;
	and.b64  	%rd349, %rd348, -4294967296;
	setp.ne.s64 	%p17, %rd349, 0;
	@%p17 bra 	$L__BB122_91;
	cvt.u32.u64 	%r104, %rd210;
	cvt.u32.u64 	%r105, %rd552;
	div.u32 	%r106, %r105, %r104;
	mul.lo.s32 	%r107, %r106, %r104;
	sub.s32 	%r108, %r105, %r107;
	cvt.u64.u32 	%rd554, %r106;
	cvt.u64.u32 	%rd555, %r108;
	bra.uni 	$L__BB122_92;
$L__BB122_91:
	div.s64 	%rd554, %rd552, %rd210;
	mul.lo.s64 	%rd350, %rd554, %rd210;
	sub.s64 	%rd555, %rd552, %rd350;
$L__BB122_92:
	add.s64 	%rd352, %rd1, %rd346;
	ld.global.u64 	%rd353, [%rd352];
	mad.lo.s64 	%rd217, %rd353, %rd555, %rd209;
	add.s32 	%r42, %r240, -2;
	mul.wide.u32 	%rd354, %r42, 8;
	add.s64 	%rd355, %rd2, %rd354;
	ld.global.u64 	%rd218, [%rd355];
	or.b64  	%rd356, %rd554, %rd218;
	and.b64  	%rd357, %rd356, -4294967296;
	setp.ne.s64 	%p18, %rd357, 0;
	@%p18 bra 	$L__BB122_94;
	cvt.u32.u64 	%r109, %rd218;
	cvt.u32.u64 	%r110, %rd554;
	div.u32 	%r111, %r110, %r109;
	mul.lo.s32 	%r112, %r111, %r109;
	sub.s32 	%r113, %r110, %r112;
	cvt.u64.u32 	%rd556, %r111;
	cvt.u64.u32 	%rd557, %r113;
	bra.uni 	$L__BB122_95;
$L__BB122_94:
	div.s64 	%rd556, %rd554, %rd218;
	mul.lo.s64 	%rd358, %rd556, %rd218;
	sub.s64 	%rd557, %rd554, %rd358;
$L__BB122_95:
	add.s64 	%rd360, %rd1, %rd354;
	ld.global.u64 	%rd361, [%rd360];
	mad.lo.s64 	%rd225, %rd361, %rd557, %rd217;
	add.s32 	%r43, %r240, -3;
	mul.wide.u32 	%rd362, %r43, 8;
	add.s64 	%rd363, %rd2, %rd362;
	ld.global.u64 	%rd226, [%rd363];
	or.b64  	%rd364, %rd556, %rd226;
	and.b64  	%rd365, %rd364, -4294967296;
	setp.ne.s64 	%p19, %rd365, 0;
	@%p19 bra 	$L__BB122_97;
	cvt.u32.u64 	%r114, %rd226;
	cvt.u32.u64 	%r115, %rd556;
	div.u32 	%r116, %r115, %r114;
	mul.lo.s32 	%r117, %r116, %r114;
	sub.s32 	%r118, %r115, %r117;
	cvt.u64.u32 	%rd562, %r116;
	cvt.u64.u32 	%rd559, %r118;
	bra.uni 	$L__BB122_98;
$L__BB122_97:
	div.s64 	%rd562, %rd556, %rd226;
	mul.lo.s64 	%rd366, %rd562, %rd226;
	sub.s64 	%rd559, %rd556, %rd366;
$L__BB122_98:
	add.s64 	%rd368, %rd1, %rd362;
	ld.global.u64 	%rd369, [%rd368];
	mad.lo.s64 	%rd370, %rd369, %rd559, %rd225;
	shl.b64 	%rd371, %rd370, 2;
	add.s64 	%rd571, %rd571, %rd371;
	add.s32 	%r240, %r240, -4;
$L__BB122_99:
	setp.eq.s32 	%p20, %r40, 0;
	@%p20 bra 	$L__BB122_113;
	setp.eq.s32 	%p21, %r40, 1;
	@%p21 bra 	$L__BB122_108;
	mul.wide.u32 	%rd373, %r240, 8;
	add.s64 	%rd374, %rd2, %rd373;
	ld.global.u64 	%rd237, [%rd374];
	or.b64  	%rd375, %rd562, %rd237;
	and.b64  	%rd376, %rd375, -4294967296;
	setp.ne.s64 	%p22, %rd376, 0;
	@%p22 bra 	$L__BB122_103;
	cvt.u32.u64 	%r119, %rd237;
	cvt.u32.u64 	%r120, %rd562;
	div.u32 	%r121, %r120, %r119;
	mul.lo.s32 	%r122, %r121, %r119;
	sub.s32 	%r123, %r120, %r122;
	cvt.u64.u32 	%rd563, %r121;
	cvt.u64.u32 	%rd564, %r123;
	bra.uni 	$L__BB122_104;
$L__BB122_103:
	div.s64 	%rd563, %rd562, %rd237;
	mul.lo.s64 	%rd377, %rd563, %rd237;
	sub.s64 	%rd564, %rd562, %rd377;
$L__BB122_104:
	add.s64 	%rd379, %rd1, %rd373;
	ld.global.u64 	%rd380, [%rd379];
	mul.lo.s64 	%rd244, %rd380, %rd564;
	add.s32 	%r46, %r240, -1;
	mul.wide.u32 	%rd381, %r46, 8;
	add.s64 	%rd382, %rd2, %rd381;
	ld.global.u64 	%rd245, [%rd382];
	or.b64  	%rd383, %rd563, %rd245;
	and.b64  	%rd384, %rd383, -4294967296;
	setp.ne.s64 	%p23, %rd384, 0;
	@%p23 bra 	$L__BB122_106;
	cvt.u32.u64 	%r124, %rd245;
	cvt.u32.u64 	%r125, %rd563;
	div.u32 	%r126, %r125, %r124;
	mul.lo.s32 	%r127, %r126, %r124;
	sub.s32 	%r128, %r125, %r127;
	cvt.u64.u32 	%rd562, %r126;
	cvt.u64.u32 	%rd566, %r128;
	bra.uni 	$L__BB122_107;
$L__BB122_106:
	div.s64 	%rd562, %rd563, %rd245;
	mul.lo.s64 	%rd385, %rd562, %rd245;
	sub.s64 	%rd566, %rd563, %rd385;
$L__BB122_107:
	add.s64 	%rd387, %rd1, %rd381;
	ld.global.u64 	%rd388, [%rd387];
	mad.lo.s64 	%rd389, %rd388, %rd566, %rd244;
	shl.b64 	%rd390, %rd389, 2;
	add.s64 	%rd571, %rd571, %rd390;
	add.s32 	%r240, %r240, -2;
$L__BB122_108:
	and.b32  	%r129, %r22, 1;
	setp.eq.b32 	%p24, %r129, 1;
	not.pred 	%p25, %p24;
	@%p25 bra 	$L__BB122_113;
	mul.wide.u32 	%rd391, %r240, 8;
	add.s64 	%rd392, %rd2, %rd391;
	ld.global.u64 	%rd256, [%rd392];
	or.b64  	%rd393, %rd562, %rd256;
	and.b64  	%rd394, %rd393, -4294967296;
	setp.ne.s64 	%p26, %rd394, 0;
	@%p26 bra 	$L__BB122_111;
	cvt.u32.u64 	%r130, %rd256;
	cvt.u32.u64 	%r131, %rd562;
	rem.u32 	%r132, %r131, %r130;
	cvt.u64.u32 	%rd570, %r132;
	bra.uni 	$L__BB122_112;
$L__BB122_111:
	rem.s64 	%rd570, %rd562, %rd256;
$L__BB122_112:
	add.s64 	%rd396, %rd1, %rd391;
	ld.global.u64 	%rd397, [%rd396];
	mul.lo.s64 	%rd398, %rd397, %rd570;
	shl.b64 	%rd399, %rd398, 2;
	add.s64 	%rd571, %rd571, %rd399;
$L__BB122_113:
	ld.global.u32 	%r133, [%rd571];
	st.shared.u32 	[%r5], %r133;
$L__BB122_114:
	bar.sync 	0;
	setp.lt.u32 	%p48, %r242, 66;
	@%p48 bra 	$L__BB122_118;
$L__BB122_115:
	shr.u32 	%r50, %r242, 1;
	setp.ge.u32 	%p49, %r1, %r50;
	@%p49 bra 	$L__BB122_117;
	ld.shared.u32 	%r208, [%r5];
	shl.b32 	%r209, %r50, 2;
	add.s32 	%r210, %r5, %r209;
	ld.shared.u32 	%r211, [%r210];
	mul.lo.s32 	%r212, %r211, %r208;
	st.shared.u32 	[%r5], %r212;
$L__BB122_117:
	bar.sync 	0;
	setp.gt.u32 	%p50, %r242, 131;
	mov.u32 	%r242, %r50;
	@%p50 bra 	$L__BB122_115;
$L__BB122_118:
	setp.gt.u32 	%p51, %r1, 31;
	@%p51 bra 	$L__BB122_121;
	ld.volatile.shared.u32 	%r213, [%r5];
	ld.volatile.shared.u32 	%r214, [%r5+128];
	mul.lo.s32 	%r215, %r214, %r213;
	st.volatile.shared.u32 	[%r5], %r215;
	ld.volatile.shared.u32 	%r216, [%r5];
	ld.volatile.shared.u32 	%r217, [%r5+64];
	mul.lo.s32 	%r218, %r217, %r216;
	st.volatile.shared.u32 	[%r5], %r218;
	ld.volatile.shared.u32 	%r219, [%r5];
	ld.volatile.shared.u32 	%r220, [%r5+32];
	mul.lo.s32 	%r221, %r220, %r219;
	st.volatile.shared.u32 	[%r5], %r221;
	ld.volatile.shared.u32 	%r222, [%r5];
	ld.volatile.shared.u32 	%r223, [%r5+16];
	mul.lo.s32 	%r224, %r223, %r222;
	st.volatile.shared.u32 	[%r5], %r224;
	ld.volatile.shared.u32 	%r225, [%r5];
	ld.volatile.shared.u32 	%r226, [%r5+8];
	mul.lo.s32 	%r227, %r226, %r225;
	st.volatile.shared.u32 	[%r5], %r227;
	ld.volatile.shared.u32 	%r228, [%r5];
	ld.volatile.shared.u32 	%r229, [%r5+4];
	mul.lo.s32 	%r230, %r229, %r228;
	st.volatile.shared.u32 	[%r5], %r230;
	setp.ne.s32 	%p52, %r1, 0;
	@%p52 bra 	$L__BB122_121;
	ld.param.u64 	%rd486, [contiguous_nanprod2_u32_param_0];
	ld.shared.u32 	%r231, [nanprodsdata_u32];
	cvt.u64.u32 	%rd480, %r2;
	mov.u32 	%r232, %ctaid.y;
	cvt.u64.u32 	%rd481, %r232;
	mad.lo.s64 	%rd482, %rd265, %rd481, %rd480;
	cvta.to.global.u64 	%rd483, %rd486;
	shl.b64 	%rd484, %rd482, 2;
	add.s64 	%rd485, %rd483, %rd484;
	st.global.u32 	[%rd485], %r231;
$L__BB122_121:
	ret;

}
	// .globl	contiguous_nanprod22_u32
.visible .entry contiguous_nanprod22_u32(
	.param .u64 .ptr .align 1 contiguous_nanprod22_u32_param_0,
	.param .u64 .ptr .align 1 contiguous_nanprod22_u32_param_1,
	.param .u64 contiguous_nanprod22_u32_param_2,
	.param .u64 contiguous_nanprod22_u32_param_3
)
{
	.reg .pred 	%p<8>;
	.reg .b32 	%r<46>;
	.reg .b64 	%rd<27>;

	ld.param.u64 	%rd4, [contiguous_nanprod22_u32_param_0];
	ld.param.u64 	%rd7, [contiguous_nanprod22_u32_param_1];
	ld.param.u64 	%rd5, [contiguous_nanprod22_u32_param_2];
	ld.param.u64 	%rd6, [contiguous_nanprod22_u32_param_3];
	cvta.to.global.u64 	%rd1, %rd7;
	mov.u32 	%r1, %tid.x;
	mov.u32 	%r2, %ctaid.x;
	mov.u32 	%r45, %ntid.x;
	mul.lo.s32 	%r8, %r2, %r45;
	shl.b32 	%r9, %r8, 1;
	add.s32 	%r4, %r9, %r1;
	shl.b32 	%r10, %r1, 2;
	mov.u32 	%r11, nanprodsdata_u32;
	add.s32 	%r5, %r11, %r10;
	mov.b32 	%r12, 1;
	st.shared.u32 	[%r5], %r12;
	add.s32 	%r13, %r4, %r45;
	cvt.u64.u32 	%rd2, %r13;
	setp.le.u64 	%p1, %rd5, %rd2;
	@%p1 bra 	$L__BB123_2;
	cvt.u64.u32 	%rd12, %r4;
	mov.u32 	%r16, %ctaid.y;
	cvt.u64.u32 	%rd13, %r16;
	mul.lo.s64 	%rd14, %rd5, %rd13;
	add.s64 	%rd15, %rd14, %rd12;
	shl.b64 	%rd16, %rd15, 2;
	add.s64 	%rd17, %rd1, %rd16;
	ld.global.u32 	%r17, [%rd17];
	add.s64 	%rd18, %rd14, %rd2;
	shl.b64 	%rd19, %rd18, 2;
	add.s64 	%rd20, %rd1, %rd19;
	ld.global.u32 	%r18, [%rd20];
	mul.lo.s32 	%r19, %r18, %r17;
	st.shared.u32 	[%r5], %r19;
	bra.uni 	$L__BB123_4;
$L__BB123_2:
	cvt.u64.u32 	%rd3, %r4;
	setp.le.u64 	%p2, %rd5, %rd3;
	@%p2 bra 	$L__BB123_4;
	mov.u32 	%r14, %ctaid.y;
	cvt.u64.u32 	%rd8, %r14;
	mad.lo.s64 	%rd9, %rd5, %rd8, %rd3;
	shl.b64 	%rd10, %rd9, 2;
	add.s64 	%rd11, %rd1, %rd10;
	ld.global.u32 	%r15, [%rd11];
	st.shared.u32 	[%r5], %r15;
$L__BB123_4:
	bar.sync 	0;
	setp.lt.u32 	%p3, %r45, 66;
	@%p3 bra 	$L__BB123_8;
$L__BB123_5:
	shr.u32 	%r7, %r45, 1;
	setp.ge.u32 	%p4, %r1, %r7;
	@%p4 bra 	$L__BB123_7;
	ld.shared.u32 	%r20, [%r5];
	shl.b32 	%r21, %r7, 2;
	add.s32 	%r22, %r5, %r21;
	ld.shared.u32 	%r23, [%r22];
	mul.lo.s32 	%r24, %r23, %r20;
	st.shared.u32 	[%r5], %r24;
$L__BB123_7:
	bar.sync 	0;
	setp.gt.u32 	%p5, %r45, 131;
	mov.u32 	%r45, %r7;
	@%p5 bra 	$L__BB123_5;
$L__BB123_8:
	setp.gt.u32 	%p6, %r1, 31;
	@%p6 bra 	$L__BB123_11;
	ld.volatile.shared.u32 	%r25, [%r5];
	ld.volatile.shared.u32 	%r26, [%r5+128];
	mul.lo.s32 	%r27, %r26, %r25;
	st.volatile.shared.u32 	[%r5], %r27;
	ld.volatile.shared.u32 	%r28, [%r5];
	ld.volatile.shared.u32 	%r29, [%r5+64];
	mul.lo.s32 	%r30, %r29, %r28;
	st.volatile.shared.u32 	[%r5], %r30;
	ld.volatile.shared.u32 	%r31, [%r5];
	ld.volatile.shared.u32 	%r32, [%r5+32];
	mul.lo.s32 	%r33, %r32, %r31;
	st.volatile.shared.u32 	[%r5], %r33;
	ld.volatile.shared.u32 	%r34, [%r5];
	ld.volatile.shared.u32 	%r35, [%r5+16];
	mul.lo.s32 	%r36, %r35, %r34;
	st.volatile.shared.u32 	[%r5], %r36;
	ld.volatile.shared.u32 	%r37, [%r5];
	ld.volatile.shared.u32 	%r38, [%r5+8];
	mul.lo.s32 	%r39, %r38, %r37;
	st.volatile.shared.u32 	[%r5], %r39;
	ld.volatile.shared.u32 	%r40, [%r5];
	ld.volatile.shared.u32 	%r41, [%r5+4];
	mul.lo.s32 	%r42, %r41, %r40;
	st.volatile.shared.u32 	[%r5], %r42;
	setp.ne.s32 	%p7, %r1, 0;
	@%p7 bra 	$L__BB123_11;
	ld.shared.u32 	%r43, [nanprodsdata_u32];
	cvt.u64.u32 	%rd21, %r2;
	mov.u32 	%r44, %ctaid.y;
	cvt.u64.u32 	%rd22, %r44;
	mad.lo.s64 	%rd23, %rd6, %rd22, %rd21;
	cvta.to.global.u64 	%rd24, %rd4;
	shl.b64 	%rd25, %rd23, 2;
	add.s64 	%rd26, %rd24, %rd25;
	st.global.u32 	[%rd26], %r43;
$L__BB123_11:
	ret;

}
	// .globl	contiguous_nanprod3_u32
.visible .entry contiguous_nanprod3_u32(
	.param .u64 .ptr .align 1 contiguous_nanprod3_u32_param_0,
	.param .u64 .ptr .align 1 contiguous_nanprod3_u32_param_1,
	.param .u64 .ptr .align 1 contiguous_nanprod3_u32_param_2,
	.param .u64 .ptr .align 1 contiguous_nanprod3_u32_param_3,
	.param .u64 contiguous_nanprod3_u32_param_4,
	.param .u64 contiguous_nanprod3_u32_param_5,
	.param .u64 contiguous_nanprod3_u32_param_6
)
{
	.reg .pred 	%p<38>;
	.reg .b32 	%r<259>;
	.reg .b64 	%rd<308>;

	ld.param.u64 	%rd144, [contiguous_nanprod3_u32_param_0];
	ld.param.u64 	%rd145, [contiguous_nanprod3_u32_param_1];
	ld.param.u64 	%rd148, [contiguous_nanprod3_u32_param_2];
	ld.param.u64 	%rd149, [contiguous_nanprod3_u32_param_3];
	ld.param.u64 	%rd146, [contiguous_nanprod3_u32_param_4];
	ld.param.u64 	%rd147, [contiguous_nanprod3_u32_param_5];
	ld.param.u64 	%rd150, [contiguous_nanprod3_u32_param_6];
	cvta.to.global.u64 	%rd1, %rd149;
	cvta.to.global.u64 	%rd2, %rd148;
	mov.u32 	%r1, %tid.y;
	mov.u32 	%r2, %ntid.x;
	mov.u32 	%r3, %tid.x;
	mad.lo.s32 	%r79, %r1, %r2, %r3;
	mov.u32 	%r80, %ctaid.x;
	mad.lo.s32 	%r81, %r80, %r2, %r3;
	mov.u32 	%r4, %ctaid.y;
	mov.u32 	%r5, %ntid.y;
	mad.lo.s32 	%r82, %r4, %r5, %r1;
	shl.b32 	%r83, %r79, 2;
	mov.u32 	%r84, nanprodsdata_u32;
	add.s32 	%r7, %r84, %r83;
	mov.b32 	%r85, 1;
	st.shared.u32 	[%r7], %r85;
	cvt.u64.u32 	%rd3, %r81;
	setp.le.u64 	%p1, %rd147, %rd3;
	cvt.u64.u32 	%rd152, %r82;
	setp.le.u64 	%p2, %rd150, %rd152;
	or.pred  	%p3, %p1, %p2;
	@%p3 bra 	$L__BB124_76;
	cvt.u32.u64 	%r86, %rd3;
	cvt.u32.u64 	%r87, %rd147;
	mad.lo.s32 	%r240, %r82, %r87, %r86;
	cvt.u32.u64 	%r9, %rd146;
	add.s32 	%r239, %r9, -1;
	setp.lt.s32 	%p4, %r239, 0;
	mov.b64 	%rd307, 0;
	@%p4 bra 	$L__BB124_59;
	setp.lt.u32 	%p5, %r239, 7;
	mov.b64 	%rd307, 0;
	@%p5 bra 	$L__BB124_30;
	add.s32 	%r235, %r9, -4;
	and.b32  	%r88, %r9, -8;
	neg.s32 	%r234, %r88;
	mov.b64 	%rd307, 0;
$L__BB124_4:
	.pragma "nounroll";
	add.s32 	%r16, %r235, 3;
	cvt.u64.u32 	%rd5, %r240;
	mul.wide.u32 	%rd157, %r16, 8;
	add.s64 	%rd158, %rd2, %rd157;
	ld.global.u64 	%rd6, [%rd158];
	and.b64  	%rd159, %rd6, -4294967296;
	setp.ne.s64 	%p6, %rd159, 0;
	@%p6 bra 	$L__BB124_6;
	cvt.u32.u64 	%r89, %rd6;
	cvt.u32.u64 	%r90, %rd5;
	div.u32 	%r91, %r90, %r89;
	mul.lo.s32 	%r92, %r91, %r89;
	sub.s32 	%r93, %r90, %r92;
	cvt.u64.u32 	%rd272, %r91;
	cvt.u64.u32 	%rd273, %r93;
	bra.uni 	$L__BB124_7;
$L__BB124_6:
	div.s64 	%rd272, %rd5, %rd6;
	mul.lo.s64 	%rd160, %rd272, %rd6;
	sub.s64 	%rd273, %rd5, %rd160;
$L__BB124_7:
	mul.wide.u32 	%rd161, %r16, 8;
	add.s64 	%rd162, %rd1, %rd161;
	ld.global.u64 	%rd163, [%rd162];
	mad.lo.s64 	%rd13, %rd163, %rd273, %rd307;
	add.s32 	%r17, %r235, 2;
	and.b64  	%rd14, %rd272, 4294967295;
	mul.wide.u32 	%rd164, %r17, 8;
	add.s64 	%rd165, %rd2, %rd164;
	ld.global.u64 	%rd15, [%rd165];
	and.b64  	%rd166, %rd15, -4294967296;
	setp.ne.s64 	%p7, %rd166, 0;
	@%p7 bra 	$L__BB124_9;
	cvt.u32.u64 	%r94, %rd15;
	cvt.u32.u64 	%r95, %rd14;
	div.u32 	%r96, %r95, %r94;
	mul.lo.s32 	%r97, %r96, %r94;
	sub.s32 	%r98, %r95, %r97;
	cvt.u64.u32 	%rd274, %r96;
	cvt.u64.u32 	%rd275, %r98;
	bra.uni 	$L__BB124_10;
$L__BB124_9:
	div.s64 	%rd274, %rd14, %rd15;
	mul.lo.s64 	%rd167, %rd274, %rd15;
	sub.s64 	%rd275, %rd14, %rd167;
$L__BB124_10:
	mul.wide.u32 	%rd168, %r17, 8;
	add.s64 	%rd169, %rd1, %rd168;
	ld.global.u64 	%rd170, [%rd169];
	mad.lo.s64 	%rd22, %rd170, %rd275, %rd13;
	add.s32 	%r18, %r235, 1;
	and.b64  	%rd23, %rd274, 4294967295;
	mul.wide.u32 	%rd171, %r18, 8;
	add.s64 	%rd172, %rd2, %rd171;
	ld.global.u64 	%rd24, [%rd172];
	and.b64  	%rd173, %rd24, -4294967296;
	setp.ne.s64 	%p8, %rd173, 0;
	@%p8 bra 	$L__BB124_12;
	cvt.u32.u64 	%r99, %rd24;
	cvt.u32.u64 	%r100, %rd23;
	div.u32 	%r101, %r100, %r99;
	mul.lo.s32 	%r102, %r101, %r99;
	sub.s32 	%r103, %r100, %r102;
	cvt.u64.u32 	%rd276, %r101;
	cvt.u64.u32 	%rd277, %r103;
	bra.uni 	$L__BB124_13;
$L__BB124_12:
	div.s64 	%rd276, %rd23, %rd24;
	mul.lo.s64 	%rd174, %rd276, %rd24;
	sub.s64 	%rd277, %rd23, %rd174;
$L__BB124_13:
	mul.wide.u32 	%rd175, %r18, 8;
	add.s64 	%rd176, %rd1, %rd175;
	ld.global.u64 	%rd177, [%rd176];
	mad.lo.s64 	%rd31, %rd177, %rd277, %rd22;
	and.b64  	%rd32, %rd276, 4294967295;
	mul.wide.u32 	%rd178, %r235, 8;
	add.s64 	%rd179, %rd2, %rd178;
	ld.global.u64 	%rd33, [%rd179];
	and.b64  	%rd180, %rd33, -4294967296;
	setp.ne.s64 	%p9, %rd180, 0;
	@%p9 bra 	$L__BB124_15;
	cvt.u32.u64 	%r104, %rd33;
	cvt.u32.u64 	%r105, %rd32;
	div.u32 	%r106, %r105, %r104;
	mul.lo.s32 	%r107, %r106, %r104;
	sub.s32 	%r108, %r105, %r107;
	cvt.u64.u32 	%rd278, %r106;
	cvt.u64.u32 	%rd279, %r108;
	bra.uni 	$L__BB124_16;
$L__BB124_15:
	div.s64 	%rd278, %rd32, %rd33;
	mul.lo.s64 	%rd181, %rd278, %rd33;
	sub.s64 	%rd279, %rd32, %rd181;
$L__BB124_16:
	mul.wide.u32 	%rd182, %r235, 8;
	add.s64 	%rd183, %rd1, %rd182;
	ld.global.u64 	%rd184, [%rd183];
	mad.lo.s64 	%rd40, %rd184, %rd279, %rd31;
	add.s32 	%r19, %r235, -1;
	and.b64  	%rd41, %rd278, 4294967295;
	mul.wide.u32 	%rd185, %r19, 8;
	add.s64 	%rd186, %rd2, %rd185;
	ld.global.u64 	%rd42, [%rd186];
	and.b64  	%rd187, %rd42, -4294967296;
	setp.ne.s64 	%p10, %rd187, 0;
	@%p10 bra 	$L__BB124_18;
	cvt.u32.u64 	%r109, %rd42;
	cvt.u32.u64 	%r110, %rd41;
	div.u32 	%r111, %r110, %r109;
	mul.lo.s32 	%r112, %r111, %r109;
	sub.s32 	%r113, %r110, %r112;
	cvt.u64.u32 	%rd280, %r111;
	cvt.u64.u32 	%rd281, %r113;
	bra.uni 	$L__BB124_19;
$L__BB124_18:
	div.s64 	%rd280, %rd41, %rd42;
	mul.lo.s64 	%rd188, %rd280, %rd42;
	sub.s64 	%rd281, %rd41, %rd188;
$L__BB124_19:
	mul.wide.u32 	%rd189, %r19, 8;
	add.s64 	%rd190, %rd1, %rd189;
	ld.global.u64 	%rd191, [%rd190];
	mad.lo.s64 	%rd49, %rd191, %rd281, %rd40;
	add.s32 	%r20, %r235, -2;
	and.b64  	%rd50, %rd280, 4294967295;
	mul.wide.u32 	%rd192, %r20, 8;
	add.s64 	%rd193, %rd2, %rd192;
	ld.global.u64 	%rd51, [%rd193];
	and.b64  	%rd194, %rd51, -4294967296;
	setp.ne.s64 	%p11, %rd194, 0;
	@%p11 bra 	$L__BB124_21;
	cvt.u32.u64 	%r114, %rd51;
	cvt.u32.u64 	%r115, %rd50;
	div.u32 	%r116, %r115, %r114;
	mul.lo.s32 	%r117, %r116, %r114;
	sub.s32 	%r118, %r115, %r117;
	cvt.u64.u32 	%rd282, %r116;
	cvt.u64.u32 	%rd283, %r118;
	bra.uni 	$L__BB124_22;
$L__BB124_21:
	div.s64 	%rd282, %rd50, %rd51;
	mul.lo.s64 	%rd195, %rd282, %rd51;
	sub.s64 	%rd283, %rd50, %rd195;
$L__BB124_22:
	mul.wide.u32 	%rd196, %r20, 8;
	add.s64 	%rd197, %rd1, %rd196;
	ld.global.u64 	%rd198, [%rd197];
	mad.lo.s64 	%rd58, %rd198, %rd283, %rd49;
	add.s32 	%r21, %r235, -3;
	and.b64  	%rd59, %rd282, 4294967295;
	mul.wide.u32 	%rd199, %r21, 8;
	add.s64 	%rd200, %rd2, %rd199;
	ld.global.u64 	%rd60, [%rd200];
	and.b64  	%rd201, %rd60, -4294967296;
	setp.ne.s64 	%p12, %rd201, 0;
	@%p12 bra 	$L__BB124_24;
	cvt.u32.u64 	%r119, %rd60;
	cvt.u32.u64 	%r120, %rd59;
	div.u32 	%r121, %r120, %r119;
	mul.lo.s32 	%r122, %r121, %r119;
	sub.s32 	%r123, %r120, %r122;
	cvt.u64.u32 	%rd284, %r121;
	cvt.u64.u32 	%rd285, %r123;
	bra.uni 	$L__BB124_25;
$L__BB124_24:
	div.s64 	%rd284, %rd59, %rd60;
	mul.lo.s64 	%rd202, %rd284, %rd60;
	sub.s64 	%rd285, %rd59, %rd202;
$L__BB124_25:
	mul.wide.u32 	%rd203, %r21, 8;
	add.s64 	%rd204, %rd1, %rd203;
	ld.global.u64 	%rd205, [%rd204];
	mad.lo.s64 	%rd67, %rd205, %rd285, %rd58;
	and.b64  	%rd68, %rd284, 4294967295;
	add.s32 	%r124, %r235, -4;
	mul.wide.u32 	%rd206, %r124, 8;
	add.s64 	%rd207, %rd2, %rd206;
	ld.global.u64 	%rd69, [%rd207];
	and.b64  	%rd208, %rd69, -4294967296;
	setp.ne.s64 	%p13, %rd208, 0;
	@%p13 bra 	$L__BB124_27;
	cvt.u32.u64 	%r125, %rd69;
	cvt.u32.u64 	%r126, %rd68;
	div.u32 	%r127, %r126, %r125;
	mul.lo.s32 	%r128, %r127, %r125;
	sub.s32 	%r129, %r126, %r128;
	cvt.u64.u32 	%rd286, %r127;
	cvt.u64.u32 	%rd287, %r129;
	bra.uni 	$L__BB124_28;
$L__BB124_27:
	div.s64 	%rd286, %rd68, %rd69;
	mul.lo.s64 	%rd209, %rd286, %rd69;
	sub.s64 	%rd287, %rd68, %rd209;
$L__BB124_28:
	mul.wide.u32 	%rd210, %r124, 8;
	add.s64 	%rd211, %rd1, %rd210;
	ld.global.u64 	%rd212, [%rd211];
	mad.lo.s64 	%rd307, %rd212, %rd287, %rd67;
	cvt.u32.u64 	%r240, %rd286;
	add.s32 	%r235, %r235, -8;
	add.s32 	%r234, %r234, 8;
	setp.ne.s32 	%p14, %r234, 0;
	@%p14 bra 	$L__BB124_4;
	add.s32 	%r239, %r235, 3;
$L__BB124_30:
	and.b32  	%r28, %r9, 7;
	setp.eq.s32 	%p15, %r28, 0;
	@%p15 bra 	$L__BB124_59;
	and.b32  	%r29, %r9, 3;
	setp.lt.u32 	%p16, %r28, 4;
	@%p16 bra 	$L__BB124_45;
	cvt.u64.u32 	%rd79, %r240;
	mul.wide.u32 	%rd214, %r239, 8;
	add.s64 	%rd215, %rd2, %rd214;
	ld.global.u64 	%rd80, [%rd215];
	and.b64  	%rd216, %rd80, -4294967296;
	setp.ne.s64 	%p17, %rd216, 0;
	@%p17 bra 	$L__BB124_34;
	cvt.u32.u64 	%r131, %rd80;
	cvt.u32.u64 	%r132, %rd79;
	div.u32 	%r133, %r132, %r131;
	mul.lo.s32 	%r134, %r133, %r131;
	sub.s32 	%r135, %r132, %r134;
	cvt.u64.u32 	%rd290, %r133;
	cvt.u64.u32 	%rd291, %r135;
	bra.uni 	$L__BB124_35;
$L__BB124_34:
	div.s64 	%rd290, %rd79, %rd80;
	mul.lo.s64 	%rd217, %rd290, %rd80;
	sub.s64 	%rd291, %rd79, %rd217;
$L__BB124_35:
	mul.wide.u32 	%rd218, %r239, 8;
	add.s64 	%rd219, %rd1, %rd218;
	ld.global.u64 	%rd220, [%rd219];
	mad.lo.s64 	%rd87, %rd220, %rd291, %rd307;
	add.s32 	%r30, %r239, -1;
	and.b64  	%rd88, %rd290, 4294967295;
	mul.wide.u32 	%rd221, %r30, 8;
	add.s64 	%rd222, %rd2, %rd221;
	ld.global.u64 	%rd89, [%rd222];
	and.b64  	%rd223, %rd89, -4294967296;
	setp.ne.s64 	%p18, %rd223, 0;
	@%p18 bra 	$L__BB124_37;
	cvt.u32.u64 	%r136, %rd89;
	cvt.u32.u64 	%r137, %rd88;
	div.u32 	%r138, %r137, %r136;
	mul.lo.s32 	%r139, %r138, %r136;
	sub.s32 	%r140, %r137, %r139;
	cvt.u64.u32 	%rd292, %r138;
	cvt.u64.u32 	%rd293, %r140;
	bra.uni 	$L__BB124_38;
$L__BB124_37:
	div.s64 	%rd292, %rd88, %rd89;
	mul.lo.s64 	%rd224, %rd292, %rd89;
	sub.s64 	%rd293, %rd88, %rd224;
$L__BB124_38:
	mul.wide.u32 	%rd225, %r30, 8;
	add.s64 	%rd226, %rd1, %rd225;
	ld.global.u64 	%rd227, [%rd226];
	mad.lo.s64 	%rd96, %rd227, %rd293, %rd87;
	add.s32 	%r31, %r239, -2;
	and.b64  	%rd97, %rd292, 4294967295;
	mul.wide.u32 	%rd228, %r31, 8;
	add.s64 	%rd229, %rd2, %rd228;
	ld.global.u64 	%rd98, [%rd229];
	and.b64  	%rd230, %rd98, -4294967296;
	setp.ne.s64 	%p19, %rd230, 0;
	@%p19 bra 	$L__BB124_40;
	cvt.u32.u64 	%r141, %rd98;
	cvt.u32.u64 	%r142, %rd97;
	div.u32 	%r143, %r142, %r141;
	mul.lo.s32 	%r144, %r143, %r141;
	sub.s32 	%r145, %r142, %r144;
	cvt.u64.u32 	%rd294, %r143;
	cvt.u64.u32 	%rd295, %r145;
	bra.uni 	$L__BB124_41;
$L__BB124_40:
	div.s64 	%rd294, %rd97, %rd98;
	mul.lo.s64 	%rd231, %rd294, %rd98;
	sub.s64 	%rd295, %rd97, %rd231;
$L__BB124_41:
	mul.wide.u32 	%rd232, %r31, 8;
	add.s64 	%rd233, %rd1, %rd232;
	ld.global.u64 	%rd234, [%rd233];
	mad.lo.s64 	%rd105, %rd234, %rd295, %rd96;
	add.s32 	%r32, %r239, -3;
	and.b64  	%rd106, %rd294, 4294967295;
	mul.wide.u32 	%rd235, %r32, 8;
	add.s64 	%rd236, %rd2, %rd235;
	ld.global.u64 	%rd107, [%rd236];
	and.b64  	%rd237, %rd107, -4294967296;
	setp.ne.s64 	%p20, %rd237, 0;
	@%p20 bra 	$L__BB124_43;
	cvt.u32.u64 	%r146, %rd107;
	cvt.u32.u64 	%r147, %rd106;
	div.u32 	%r148, %r147, %r146;
	mul.lo.s32 	%r149, %r148, %r146;
	sub.s32 	%r150, %r147, %r149;
	cvt.u64.u32 	%rd296, %r148;
	cvt.u64.u32 	%rd297, %r150;
	bra.uni 	$L__BB124_44;
$L__BB124_43:
	div.s64 	%rd296, %rd106, %rd107;
	mul.lo.s64 	%rd238, %rd296, %rd107;
	sub.s64 	%rd297, %rd106, %rd238;
$L__BB124_44:
	mul.wide.u32 	%rd239, %r32, 8;
	add.s64 	%rd240, %rd1, %rd239;
	ld.global.u64 	%rd241, [%rd240];
	mad.lo.s64 	%rd307, %rd241, %rd297, %rd105;
	cvt.u32.u64 	%r240, %rd296;
	add.s32 	%r239, %r239, -4;
$L__BB124_45:
	setp.eq.s32 	%p21, %r29, 0;
	@%p21 bra 	$L__BB124_59;
	setp.eq.s32 	%p22, %r29, 1;
	@%p22 bra 	$L__BB124_54;
	cvt.u64.u32 	%rd117, %r240;
	mul.wide.u32 	%rd243, %r239, 8;
	add.s64 	%rd244, %rd2, %rd243;
	ld.global.u64 	%rd118, [%rd244];
	and.b64  	%rd245, %rd118, -4294967296;
	setp.ne.s64 	%p23, %rd245, 0;
	@%p23 bra 	$L__BB124_49;
	cvt.u32.u64 	%r151, %rd118;
	cvt.u32.u64 	%r152, %rd117;
	div.u32 	%r153, %r152, %r151;
	mul.lo.s32 	%r154, %r153, %r151;
	sub.s32 	%r155, %r152, %r154;
	cvt.u64.u32 	%rd300, %r153;
	cvt.u64.u32 	%rd301, %r155;
	bra.uni 	$L__BB124_50;
$L__BB124_49:
	div.s64 	%rd300, %rd117, %rd118;
	mul.lo.s64 	%rd246, %rd300, %rd118;
	sub.s64 	%rd301, %rd117, %rd246;
$L__BB124_50:
	add.s64 	%rd248, %rd1, %rd243;
	ld.global.u64 	%rd249, [%rd248];
	mad.lo.s64 	%rd125, %rd249, %rd301, %rd307;
	add.s32 	%r37, %r239, -1;
	and.b64  	%rd126, %rd300, 4294967295;
	mul.wide.u32 	%rd250, %r37, 8;
	add.s64 	%rd251, %rd2, %rd250;
	ld.global.u64 	%rd127, [%rd251];
	and.b64  	%rd252, %rd127, -4294967296;
	setp.ne.s64 	%p24, %rd252, 0;
	@%p24 bra 	$L__BB124_52;
	cvt.u32.u64 	%r156, %rd127;
	cvt.u32.u64 	%r157, %rd126;
	div.u32 	%r158, %r157, %r156;
	mul.lo.s32 	%r159, %r158, %r156;
	sub.s32 	%r160, %r157, %r159;
	cvt.u64.u32 	%rd302, %r158;
	cvt.u64.u32 	%rd303, %r160;
	bra.uni 	$L__BB124_53;
$L__BB124_52:
	div.s64 	%rd302, %rd126, %rd127;
	mul.lo.s64 	%rd253, %rd302, %rd127;
	sub.s64 	%rd303, %rd126, %rd253;
$L__BB124_53:
	add.s64 	%rd255, %rd1, %rd250;
	ld.global.u64 	%rd256, [%rd255];
	mad.lo.s64 	%rd307, %rd256, %rd303, %rd125;
	cvt.u32.u64 	%r240, %rd302;
	add.s32 	%r239, %r239, -2;
$L__BB124_54:
	and.b32  	%r161, %r9, 1;
	setp.eq.b32 	%p25, %r161, 1;
	not.pred 	%p26, %p25;
	@%p26 bra 	$L__BB124_59;
	cvt.u64.u32 	%rd137, %r240;
	mul.wide.u32 	%rd257, %r239, 8;
	add.s64 	%rd258, %rd2, %rd257;
	ld.global.u64 	%rd138, [%rd258];
	and.b64  	%rd259, %rd138, -4294967296;
	setp.ne.s64 	%p27, %rd259, 0;
	@%p27 bra 	$L__BB124_57;
	cvt.u32.u64 	%r162, %rd138;
	cvt.u32.u64 	%r163, %rd137;
	rem.u32 	%r164, %r163, %r162;
	cvt.u64.u32 	%rd306, %r164;
	bra.uni 	$L__BB124_58;
$L__BB124_57:
	rem.s64 	%rd306, %rd137, %rd138;
$L__BB124_58:
	add.s64 	%rd261, %rd1, %rd257;
	ld.global.u64 	%rd262, [%rd261];
	mad.lo.s64 	%rd307, %rd262, %rd306, %rd307;
$L__BB124_59:
	cvta.to.global.u64 	%rd263, %rd145;
	shl.b64 	%rd264, %rd307, 2;
	add.s64 	%rd265, %rd263, %rd264;
	ld.global.u32 	%r165, [%rd265];
	st.shared.u32 	[%r7], %r165;
	bar.sync 	0;
	setp.ne.s32 	%p28, %r1, 0;
	@%p28 bra 	$L__BB124_76;
	setp.gt.u32 	%p29, %r5, 1;
	@%p29 bra 	$L__BB124_62;
	shl.b32 	%r166, %r3, 2;
	mov.u32 	%r167, nanprodsdata_u32;
	add.s32 	%r168, %r167, %r166;
	ld.shared.u32 	%r257, [%r168];
	bra.uni 	$L__BB124_75;
$L__BB124_62:
	shl.b32 	%r171, %r3, 2;
	mov.u32 	%r172, nanprodsdata_u32;
	add.s32 	%r43, %r172, %r171;
	ld.shared.u32 	%r257, [%r43];
	add.s32 	%r45, %r5, -1;
	add.s32 	%r173, %r5, -2;
	and.b32  	%r46, %r45, 7;
	setp.lt.u32 	%p30, %r173, 7;
	mov.b32 	%r253, 1;
	@%p30 bra 	$L__BB124_66;
	and.b32  	%r176, %r45, -8;
	neg.s32 	%r245, %r176;
	shl.b32 	%r48, %r2, 2;
	add.s32 	%r178, %r171, %r48;
	add.s32 	%r243, %r172, %r178;
	shl.b32 	%r50, %r2, 5;
	mov.b32 	%r247, 1;
	mov.b32 	%r244, 0;
$L__BB124_64:
	.pragma "nounroll";
	mul.lo.s32 	%r180, %r247, %r2;
	shl.b32 	%r181, %r180, 2;
	add.s32 	%r182, %r43, %r181;
	ld.shared.u32 	%r183, [%r243];
	mul.lo.s32 	%r184, %r183, %r257;
	add.s32 	%r185, %r182, %r48;
	ld.shared.u32 	%r186, [%r185];
	mul.lo.s32 	%r187, %r186, %r184;
	add.s32 	%r188, %r185, %r48;
	ld.shared.u32 	%r189, [%r188];
	mul.lo.s32 	%r190, %r189, %r187;
	add.s32 	%r191, %r188, %r48;
	ld.shared.u32 	%r192, [%r191];
	mul.lo.s32 	%r193, %r192, %r190;
	add.s32 	%r194, %r191, %r48;
	ld.shared.u32 	%r195, [%r194];
	mul.lo.s32 	%r196, %r195, %r193;
	add.s32 	%r197, %r194, %r48;
	ld.shared.u32 	%r198, [%r197];
	mul.lo.s32 	%r199, %r198, %r196;
	add.s32 	%r200, %r197, %r48;
	ld.shared.u32 	%r201, [%r200];
	mul.lo.s32 	%r202, %r201, %r199;
	add.s32 	%r203, %r200, %r48;
	ld.shared.u32 	%r204, [%r203];
	mul.lo.s32 	%r257, %r204, %r202;
	add.s32 	%r247, %r247, 8;
	add.s32 	%r245, %r245, 8;
	add.s32 	%r244, %r244, 8;
	add.s32 	%r243, %r243, %r50;
	setp.ne.s32 	%p31, %r245, 0;
	@%p31 bra 	$L__BB124_64;
	add.s32 	%r253, %r244, 1;
$L__BB124_66:
	setp.eq.s32 	%p32, %r46, 0;
	@%p32 bra 	$L__BB124_74;
	and.b32  	%r65, %r45, 3;
	setp.lt.u32 	%p33, %r46, 4;
	@%p33 bra 	$L__BB124_69;
	mul.lo.s32 	%r206, %r253, %r2;
	shl.b32 	%r207, %r206, 2;
	add.s32 	%r208, %r43, %r207;
	ld.shared.u32 	%r209, [%r208];
	mul.lo.s32 	%r210, %r209, %r257;
	shl.b32 	%r211, %r2, 2;
	add.s32 	%r212, %r208, %r211;
	ld.shared.u32 	%r213, [%r212];
	mul.lo.s32 	%r214, %r213, %r210;
	add.s32 	%r215, %r212, %r211;
	ld.shared.u32 	%r216, [%r215];
	mul.lo.s32 	%r217, %r216, %r214;
	add.s32 	%r218, %r215, %r211;
	ld.shared.u32 	%r219, [%r218];
	mul.lo.s32 	%r257, %r219, %r217;
	add.s32 	%r253, %r253, 4;
$L__BB124_69:
	setp.eq.s32 	%p34, %r65, 0;
	@%p34 bra 	$L__BB124_74;
	setp.eq.s32 	%p35, %r65, 1;
	@%p35 bra 	$L__BB124_72;
	mul.lo.s32 	%r221, %r253, %r2;
	shl.b32 	%r222, %r221, 2;
	add.s32 	%r223, %r43, %r222;
	ld.shared.u32 	%r224, [%r223];
	mul.lo.s32 	%r225, %r224, %r257;
	shl.b32 	%r226, %r2, 2;
	add.s32 	%r227, %r223, %r226;
	ld.shared.u32 	%r228, [%r227];
	mul.lo.s32 	%r257, %r228, %r225;
	add.s32 	%r253, %r253, 2;
$L__BB124_72:
	and.b32  	%r229, %r45, 1;
	setp.eq.b32 	%p36, %r229, 1;
	not.pred 	%p37, %p36;
	@%p37 bra 	$L__BB124_74;
	mul.lo.s32 	%r230, %r253, %r2;
	shl.b32 	%r231, %r230, 2;
	add.s32 	%r232, %r43, %r231;
	ld.shared.u32 	%r233, [%r232];
	mul.lo.s32 	%r257, %r233, %r257;
$L__BB124_74:
	st.shared.u32 	[%r43], %r257;
$L__BB124_75:
	cvt.u64.u32 	%rd266, %r4;
	mad.lo.s64 	%rd267, %rd147, %rd266, %rd3;
	cvta.to.global.u64 	%rd268, %rd144;
	shl.b64 	%rd269, %rd267, 2;
	add.s64 	%rd270, %rd268, %rd269;
	st.global.u32 	[%rd270], %r257;
$L__BB124_76:
	ret;

}
	// .globl	contiguous_nanprod33_u32
.visible .entry contiguous_nanprod33_u32(
	.param .u64 .ptr .align 1 contiguous_nanprod33_u32_param_0,
	.param .u64 .ptr .align 1 contiguous_nanprod33_u32_param_1,
	.param .u64 contiguous_nanprod33_u32_param_2,
	.param .u64 contiguous_nanprod33_u32_param_3,
	.param .u64 contiguous_nanprod33_u32_param_4
)
{
	.reg .pred 	%p<14>;
	.reg .b32 	%r<140>;
	.reg .b64 	%rd<16>;

	ld.param.u64 	%rd2, [contiguous_nanprod33_u32_param_0];
	ld.param.u64 	%rd3, [contiguous_nanprod33_u32_param_1];
	ld.param.u64 	%rd4, [contiguous_nanprod33_u32_param_3];
	ld.param.u64 	%rd5, [contiguous_nanprod33_u32_param_4];
	mov.u32 	%r1, %tid.y;
	mov.u32 	%r2, %ntid.x;
	mov.u32 	%r3, %tid.x;
	mad.lo.s32 	%r45, %r1, %r2, %r3;
	mov.u32 	%r46, %ctaid.x;
	mad.lo.s32 	%r47, %r46, %r2, %r3;
	mov.u32 	%r4, %ctaid.y;
	mov.u32 	%r5, %ntid.y;
	mad.lo.s32 	%r48, %r4, %r5, %r1;
	shl.b32 	%r49, %r45, 2;
	mov.u32 	%r50, nanprodsdata_u32;
	add.s32 	%r7, %r50, %r49;
	mov.b32 	%r51, 1;
	st.shared.u32 	[%r7], %r51;
	cvt.u64.u32 	%rd1, %r47;
	setp.le.u64 	%p1, %rd4, %rd1;
	cvt.u64.u32 	%rd7, %r48;
	setp.le.u64 	%p2, %rd5, %rd7;
	or.pred  	%p3, %p1, %p2;
	@%p3 bra 	$L__BB125_18;
	cvt.u32.u64 	%r52, %rd1;
	cvta.to.global.u64 	%rd8, %rd3;
	cvt.u32.u64 	%r53, %rd4;
	mad.lo.s32 	%r54, %r48, %r53, %r52;
	mul.wide.u32 	%rd9, %r54, 4;
	add.s64 	%rd10, %rd8, %rd9;
	ld.global.u32 	%r55, [%rd10];
	st.shared.u32 	[%r7], %r55;
	bar.sync 	0;
	setp.ne.s32 	%p4, %r1, 0;
	@%p4 bra 	$L__BB125_18;
	setp.gt.u32 	%p5, %r5, 1;
	@%p5 bra 	$L__BB125_4;
	shl.b32 	%r56, %r3, 2;
	add.s32 	%r58, %r50, %r56;
	ld.shared.u32 	%r138, [%r58];
	bra.uni 	$L__BB125_17;
$L__BB125_4:
	shl.b32 	%r61, %r3, 2;
	add.s32 	%r9, %r50, %r61;
	ld.shared.u32 	%r138, [%r9];
	add.s32 	%r11, %r5, -1;
	add.s32 	%r63, %r5, -2;
	and.b32  	%r12, %r11, 7;
	setp.lt.u32 	%p6, %r63, 7;
	mov.b32 	%r134, 1;
	@%p6 bra 	$L__BB125_8;
	and.b32  	%r66, %r11, -8;
	neg.s32 	%r126, %r66;
	shl.b32 	%r14, %r2, 2;
	add.s32 	%r68, %r61, %r14;
	add.s32 	%r124, %r50, %r68;
	shl.b32 	%r16, %r2, 5;
	mov.b32 	%r128, 1;
	mov.b32 	%r125, 0;
$L__BB125_6:
	.pragma "nounroll";
	mul.lo.s32 	%r70, %r128, %r2;
	shl.b32 	%r71, %r70, 2;
	add.s32 	%r72, %r9, %r71;
	ld.shared.u32 	%r73, [%r124];
	mul.lo.s32 	%r74, %r73, %r138;
	add.s32 	%r75, %r72, %r14;
	ld.shared.u32 	%r76, [%r75];
	mul.lo.s32 	%r77, %r76, %r74;
	add.s32 	%r78, %r75, %r14;
	ld.shared.u32 	%r79, [%r78];
	mul.lo.s32 	%r80, %r79, %r77;
	add.s32 	%r81, %r78, %r14;
	ld.shared.u32 	%r82, [%r81];
	mul.lo.s32 	%r83, %r82, %r80;
	add.s32 	%r84, %r81, %r14;
	ld.shared.u32 	%r85, [%r84];
	mul.lo.s32 	%r86, %r85, %r83;
	add.s32 	%r87, %r84, %r14;
	ld.shared.u32 	%r88, [%r87];
	mul.lo.s32 	%r89, %r88, %r86;
	add.s32 	%r90, %r87, %r14;
	ld.shared.u32 	%r91, [%r90];
	mul.lo.s32 	%r92, %r91, %r89;
	add.s32 	%r93, %r90, %r14;
	ld.shared.u32 	%r94, [%r93];
	mul.lo.s32 	%r138, %r94, %r92;
	add.s32 	%r128, %r128, 8;
	add.s32 	%r126, %r126, 8;
	add.s32 	%r125, %r125, 8;
	add.s32 	%r124, %r124, %r16;
	setp.ne.s32 	%p7, %r126, 0;
	@%p7 bra 	$L__BB125_6;
	add.s32 	%r134, %r125, 1;
$L__BB125_8:
	setp.eq.s32 	%p8, %r12, 0;
	@%p8 bra 	$L__BB125_16;
	and.b32  	%r31, %r11, 3;
	setp.lt.u32 	%p9, %r12, 4;
	@%p9 bra 	$L__BB125_11;
	mul.lo.s32 	%r96, %r134, %r2;
	shl.b32 	%r97, %r96, 2;
	add.s32 	%r98, %r9, %r97;
	ld.shared.u32 	%r99, [%r98];
	mul.lo.s32 	%r100, %r99, %r138;
	shl.b32 	%r101, %r2, 2;
	add.s32 	%r102, %r98, %r101;
	ld.shared.u32 	%r103, [%r102];
	mul.lo.s32 	%r104, %r103, %r100;
	add.s32 	%r105, %r102, %r101;
	ld.shared.u32 	%r106, [%r105];
	mul.lo.s32 	%r107, %r106, %r104;
	add.s32 	%r108, %r105, %r101;
	ld.shared.u32 	%r109, [%r108];
	mul.lo.s32 	%r138, %r109, %r107;
	add.s32 	%r134, %r134, 4;
$L__BB125_11:
	setp.eq.s32 	%p10, %r31, 0;
	@%p10 bra 	$L__BB125_16;
	setp.eq.s32 	%p11, %r31, 1;
	@%p11 bra 	$L__BB125_14;
	mul.lo.s32 	%r111, %r134, %r2;
	shl.b32 	%r112, %r111, 2;
	add.s32 	%r113, %r9, %r112;
	ld.shared.u32 	%r114, [%r113];
	mul.lo.s32 	%r115, %r114, %r138;
	shl.b32 	%r116, %r2, 2;
	add.s32 	%r117, %r113, %r116;
	ld.shared.u32 	%r118, [%r117];
	mul.lo.s32 	%r138, %r118, %r115;
	add.s32 	%r134, %r134, 2;
$L__BB125_14:
	and.b32  	%r119, %r11, 1;
	setp.eq.b32 	%p12, %r119, 1;
	not.pred 	%p13, %p12;
	@%p13 bra 	$L__BB125_16;
	mul.lo.s32 	%r120, %r134, %r2;
	shl.b32 	%r121, %r120, 2;
	add.s32 	%r122, %r9, %r121;
	ld.shared.u32 	%r123, [%r122];
	mul.lo.s32 	%r138, %r123, %r138;
$L__BB125_16:
	st.shared.u32 	[%r9], %r138;
$L__BB125_17:
	cvt.u64.u32 	%rd11, %r4;
	mad.lo.s64 	%rd12, %rd4, %rd11, %rd1;
	cvta.to.global.u64 	%rd13, %rd2;
	shl.b64 	%rd14, %rd12, 2;
	add.s64 	%rd15, %rd13, %rd14;
	st.global.u32 	[%rd15], %r138;
$L__BB125_18:
	ret;

}
	// .globl	contiguous_nanprod_u64
.visible .entry contiguous_nanprod_u64(
	.param .u64 .ptr .align 1 contiguous_nanprod_u64_param_0,
	.param .u64 .ptr .align 1 contiguous_nanprod_u64_param_1,
	.param .u64 contiguous_nanprod_u64_param_2
)
{
	.reg .pred 	%p<8>;
	.reg .b32 	%r<16>;
	.reg .b64 	%rd<43>;

	ld.param.u64 	%rd4, [contiguous_nanprod_u64_param_0];
	ld.param.u64 	%rd6, [contiguous_nanprod_u64_param_1];
	ld.param.u64 	%rd5, [contiguous_nanprod_u64_param_2];
	cvta.to.global.u64 	%rd1, %rd6;
	mov.u32 	%r1, %tid.x;
	mov.u32 	%r2, %ctaid.x;
	mov.u32 	%r15, %ntid.x;
	mul.lo.s32 	%r8, %r2, %r15;
	shl.b32 	%r9, %r8, 1;
	add.s32 	%r4, %r9, %r1;
	shl.b32 	%r10, %r1, 3;
	mov.u32 	%r11, nanprodsdata_u64;
	add.s32 	%r5, %r11, %r10;
	mov.b64 	%rd7, 1;
	st.shared.u64 	[%r5], %rd7;
	add.s32 	%r12, %r4, %r15;
	cvt.u64.u32 	%rd2, %r12;
	setp.le.u64 	%p1, %rd5, %rd2;
	@%p1 bra 	$L__BB126_2;
	mul.wide.u32 	%rd11, %r4, 8;
	add.s64 	%rd12, %rd1, %rd11;
	ld.global.u64 	%rd13, [%rd12];
	shl.b64 	%rd14, %rd2, 3;
	add.s64 	%rd15, %rd1, %rd14;
	ld.global.u64 	%rd16, [%rd15];
	mul.lo.s64 	%rd17, %rd16, %rd13;
	st.shared.u64 	[%r5], %rd17;
	bra.uni 	$L__BB126_4;
$L__BB126_2:
	cvt.u64.u32 	%rd3, %r4;
	setp.le.u64 	%p2, %rd5, %rd3;
	@%p2 bra 	$L__BB126_4;
	shl.b64 	%rd8, %rd3, 3;
	add.s64 	%rd9, %rd1, %rd8;
	ld.global.u64 	%rd10, [%rd9];
	st.shared.u64 	[%r5], %rd10;
$L__BB126_4:
	bar.sync 	0;
	setp.lt.u32 	%p3, %r15, 66;
	@%p3 bra 	$L__BB126_8;
$L__BB126_5:
	shr.u32 	%r7, %r15, 1;
	setp.ge.u32 	%p4, %r1, %r7;
	@%p4 bra 	$L__BB126_7;
	ld.shared.u64 	%rd18, [%r5];
	shl.b32 	%r13, %r7, 3;
	add.s32 	%r14, %r5, %r13;
	ld.shared.u64 	%rd19, [%r14];
	mul.lo.s64 	%rd20, %rd19, %rd18;
	st.shared.u64 	[%r5], %rd20;
$L__BB126_7:
	bar.sync 	0;
	setp.gt.u32 	%p5, %r15, 131;
	mov.u32 	%r15, %r7;
	@%p5 bra 	$L__BB126_5;
$L__BB126_8:
	setp.gt.u32 	%p6, %r1, 31;
	@%p6 bra 	$L__BB126_11;
	ld.volatile.shared.u64 	%rd21, [%r5];
	ld.volatile.shared.u64 	%rd22, [%r5+256];
	mul.lo.s64 	%rd23, %rd22, %rd21;
	st.volatile.shared.u64 	[%r5], %rd23;
	ld.volatile.shared.u64 	%rd24, [%r5];
	ld.volatile.shared.u64 	%rd25, [%r5+128];
	mul.lo.s64 	%rd26, %rd25, %rd24;
	st.volatile.shared.u64 	[%r5], %rd26;
	ld.volatile.shared.u64 	%rd27, [%r5];
	ld.volatile.shared.u64 	%rd28, [%r5+64];
	mul.lo.s64 	%rd29, %rd28, %rd27;
	st.volatile.shared.u64 	[%r5], %rd29;
	ld.volatile.shared.u64 	%rd30, [%r5];
	ld.volatile.shared.u64 	%rd31, [%r5+32];
	mul.lo.s64 	%rd32, %rd31, %rd30;
	st.volatile.shared.u64 	[%r5], %rd32;
	ld.volatile.shared.u64 	%rd33, [%r5];
	ld.volatile.shared.u64 	%rd34, [%r5+16];
	mul.lo.s64 	%rd35, %rd34, %rd33;
	st.volatile.shared.u64 	[%r5], %rd35;
	ld.volatile.shared.u64 	%rd36, [%r5];
	ld.volatile.shared.u64 	%rd37, [%r5+8];
	mul.lo.s64 	%rd38, %rd37, %rd36;
	st.volatile.shared.u64 	[%r5], %rd38;
	setp.ne.s32 	%p7, %r1, 0;
	@%p7 bra 	$L__BB126_11;
	ld.shared.u64 	%rd39, [nanprodsdata_u64];
	cvta.to.global.u64 	%rd40, %rd4;
	mul.wide.u32 	%rd41, %r2, 8;
	add.s64 	%rd42, %rd40, %rd41;
	st.global.u64 	[%rd42], %rd39;
$L__BB126_11:
	ret;

}
	// .globl	uncontiguous_nanprod_u64
.visible .entry uncontiguous_nanprod_u64(
	.param .u64 .ptr .align 1 uncontiguous_nanprod_u64_param_0,
	.param .u64 .ptr .align 1 uncontiguous_nanprod_u64_param_1,
	.param .u64 .ptr .align 1 uncontiguous_nanprod_u64_param_2,
	.param .u64 .ptr .align 1 uncontiguous_nanprod_u64_param_3,
	.param .u64 uncontiguous_nanprod_u64_param_4,
	.param .u64 uncontiguous_nanprod_u64_param_5
)
{
	.reg .pred 	%p<53>;
	.reg .b32 	%r<212>;
	.reg .b64 	%rd<585>;

	ld.param.u64 	%rd260, [uncontiguous_nanprod_u64_param_0];
	ld.param.u64 	%rd263, [uncontiguous_nanprod_u64_param_1];
	ld.param.u64 	%rd264, [uncontiguous_nanprod_u64_param_2];
	ld.param.u64 	%rd265, [uncontiguous_nanprod_u64_param_3];
	ld.param.u64 	%rd261, [uncontiguous_nanprod_u64_param_4];
	ld.param.u64 	%rd262, [uncontiguous_nanprod_u64_param_5];
	cvta.to.global.u64 	%rd1, %rd265;
	cvta.to.global.u64 	%rd2, %rd264;
	cvta.to.global.u64 	%rd3, %rd263;
	mov.u32 	%r1, %tid.x;
	mov.u32 	%r2, %ctaid.x;
	mov.u32 	%r211, %ntid.x;
	mul.lo.s32 	%r52, %r2, %r211;
	shl.b32 	%r53, %r52, 1;
	add.s32 	%r4, %r53, %r1;
	shl.b32 	%r54, %r1, 3;
	mov.u32 	%r55, nanprodsdata_u64;
	add.s32 	%r5, %r55, %r54;
	mov.b64 	%rd266, 1;
	st.shared.u64 	[%r5], %rd266;
	add.s32 	%r56, %r4, %r211;
	cvt.u64.u32 	%rd538, %r56;
	setp.le.u64 	%p1, %rd262, %rd538;
	@%p1 bra 	$L__BB127_54;
	cvt.u32.u64 	%r6, %rd261;
	add.s32 	%r205, %r6, -1;
	setp.lt.s32 	%p27, %r205, 0;
	mov.b64 	%rd542, 0;
	mov.u64 	%rd543, %rd542;
	@%p27 bra 	$L__BB127_53;
	cvt.u64.u32 	%rd539, %r4;
	setp.lt.u32 	%p28, %r205, 3;
	mov.b64 	%rd543, 0;
	mov.u64 	%rd542, %rd543;
	@%p28 bra 	$L__BB127_30;
	add.s32 	%r203, %r6, -2;
	and.b32  	%r132, %r6, -4;
	neg.s32 	%r202, %r132;
	mov.b64 	%rd543, 0;
$L__BB127_4:
	.pragma "nounroll";
	add.s32 	%r12, %r203, 1;
	mul.wide.u32 	%rd399, %r12, 8;
	add.s64 	%rd400, %rd2, %rd399;
	ld.global.u64 	%rd10, [%rd400];
	or.b64  	%rd401, %rd539, %rd10;
	and.b64  	%rd402, %rd401, -4294967296;
	setp.ne.s64 	%p29, %rd402, 0;
	@%p29 bra 	$L__BB127_6;
	cvt.u32.u64 	%r133, %rd10;
	cvt.u32.u64 	%r134, %rd539;
	div.u32 	%r135, %r134, %r133;
	mul.lo.s32 	%r136, %r135, %r133;
	sub.s32 	%r137, %r134, %r136;
	cvt.u64.u32 	%rd504, %r135;
	cvt.u64.u32 	%rd505, %r137;
	bra.uni 	$L__BB127_7;
$L__BB127_6:
	div.s64 	%rd504, %rd539, %rd10;
	mul.lo.s64 	%rd403, %rd504, %rd10;
	sub.s64 	%rd505, %rd539, %rd403;
$L__BB127_7:
	mul.wide.u32 	%rd404, %r12, 8;
	add.s64 	%rd405, %rd1, %rd404;
	ld.global.u64 	%rd17, [%rd405];
	mad.lo.s64 	%rd18, %rd17, %rd505, %rd542;
	or.b64  	%rd406, %rd538, %rd10;
	and.b64  	%rd407, %rd406, -4294967296;
	setp.ne.s64 	%p30, %rd407, 0;
	@%p30 bra 	$L__BB127_9;
	cvt.u32.u64 	%r138, %rd10;
	cvt.u32.u64 	%r139, %rd538;
	div.u32 	%r140, %r139, %r138;
	mul.lo.s32 	%r141, %r140, %r138;
	sub.s32 	%r142, %r139, %r141;
	cvt.u64.u32 	%rd506, %r140;
	cvt.u64.u32 	%rd507, %r142;
	bra.uni 	$L__BB127_10;
$L__BB127_9:
	div.s64 	%rd506, %rd538, %rd10;
	mul.lo.s64 	%rd408, %rd506, %rd10;
	sub.s64 	%rd507, %rd538, %rd408;
$L__BB127_10:
	mad.lo.s64 	%rd25, %rd507, %rd17, %rd543;
	add.s32 	%r13, %r203, -2;
	mul.wide.u32 	%rd409, %r203, 8;
	add.s64 	%rd410, %rd2, %rd409;
	ld.global.u64 	%rd26, [%rd410];
	or.b64  	%rd411, %rd504, %rd26;
	and.b64  	%rd412, %rd411, -4294967296;
	setp.ne.s64 	%p31, %rd412, 0;
	@%p31 bra 	$L__BB127_12;
	cvt.u32.u64 	%r143, %rd26;
	cvt.u32.u64 	%r144, %rd504;
	div.u32 	%r145, %r144, %r143;
	mul.lo.s32 	%r146, %r145, %r143;
	sub.s32 	%r147, %r144, %r146;
	cvt.u64.u32 	%rd508, %r145;
	cvt.u64.u32 	%rd509, %r147;
	bra.uni 	$L__BB127_13;
$L__BB127_12:
	div.s64 	%rd508, %rd504, %rd26;
	mul.lo.s64 	%rd413, %rd508, %rd26;
	sub.s64 	%rd509, %rd504, %rd413;
$L__BB127_13:
	mul.wide.u32 	%rd414, %r203, 8;
	add.s64 	%rd415, %rd1, %rd414;
	ld.global.u64 	%rd33, [%rd415];
	mad.lo.s64 	%rd34, %rd33, %rd509, %rd18;
	or.b64  	%rd416, %rd506, %rd26;
	and.b64  	%rd417, %rd416, -4294967296;
	setp.ne.s64 	%p32, %rd417, 0;
	@%p32 bra 	$L__BB127_15;
	cvt.u32.u64 	%r148, %rd26;
	cvt.u32.u64 	%r149, %rd506;
	div.u32 	%r150, %r149, %r148;
	mul.lo.s32 	%r151, %r150, %r148;
	sub.s32 	%r152, %r149, %r151;
	cvt.u64.u32 	%rd510, %r150;
	cvt.u64.u32 	%rd511, %r152;
	bra.uni 	$L__BB127_16;
$L__BB127_15:
	div.s64 	%rd510, %rd506, %rd26;
	mul.lo.s64 	%rd418, %rd510, %rd26;
	sub.s64 	%rd511, %rd506, %rd418;
$L__BB127_16:
	mad.lo.s64 	%rd41, %rd511, %rd33, %rd25;
	add.s32 	%r14, %r203, -1;
	mul.wide.u32 	%rd419, %r14, 8;
	add.s64 	%rd420, %rd2, %rd419;
	ld.global.u64 	%rd42, [%rd420];
	or.b64  	%rd421, %rd508, %rd42;
	and.b64  	%rd422, %rd421, -4294967296;
	setp.ne.s64 	%p33, %rd422, 0;
	@%p33 bra 	$L__BB127_18;
	cvt.u32.u64 	%r153, %rd42;
	cvt.u32.u64 	%r154, %rd508;
	div.u32 	%r155, %r154, %r153;
	mul.lo.s32 	%r156, %r155, %r153;
	sub.s32 	%r157, %r154, %r156;
	cvt.u64.u32 	%rd512, %r155;
	cvt.u64.u32 	%rd513, %r157;
	bra.uni 	$L__BB127_19;
$L__BB127_18:
	div.s64 	%rd512, %rd508, %rd42;
	mul.lo.s64 	%rd423, %rd512, %rd42;
	sub.s64 	%rd513, %rd508, %rd423;
$L__BB127_19:
	mul.wide.u32 	%rd424, %r14, 8;
	add.s64 	%rd425, %rd1, %rd424;
	ld.global.u64 	%rd49, [%rd425];
	mad.lo.s64 	%rd50, %rd49, %rd513, %rd34;
	or.b64  	%rd426, %rd510, %rd42;
	and.b64  	%rd427, %rd426, -4294967296;
	setp.ne.s64 	%p34, %rd427, 0;
	@%p34 bra 	$L__BB127_21;
	cvt.u32.u64 	%r158, %rd42;
	cvt.u32.u64 	%r159, %rd510;
	div.u32 	%r160, %r159, %r158;
	mul.lo.s32 	%r161, %r160, %r158;
	sub.s32 	%r162, %r159, %r161;
	cvt.u64.u32 	%rd514, %r160;
	cvt.u64.u32 	%rd515, %r162;
	bra.uni 	$L__BB127_22;
$L__BB127_21:
	div.s64 	%rd514, %rd510, %rd42;
	mul.lo.s64 	%rd428, %rd514, %rd42;
	sub.s64 	%rd515, %rd510, %rd428;
$L__BB127_22:
	mad.lo.s64 	%rd57, %rd515, %rd49, %rd41;
	mul.wide.u32 	%rd429, %r13, 8;
	add.s64 	%rd430, %rd2, %rd429;
	ld.global.u64 	%rd58, [%rd430];
	or.b64  	%rd431, %rd512, %rd58;
	and.b64  	%rd432, %rd431, -4294967296;
	setp.ne.s64 	%p35, %rd432, 0;
	@%p35 bra 	$L__BB127_24;
	cvt.u32.u64 	%r163, %rd58;
	cvt.u32.u64 	%r164, %rd512;
	div.u32 	%r165, %r164, %r163;
	mul.lo.s32 	%r166, %r165, %r163;
	sub.s32 	%r167, %r164, %r166;
	cvt.u64.u32 	%rd539, %r165;
	cvt.u64.u32 	%rd517, %r167;
	bra.uni 	$L__BB127_25;
$L__BB127_24:
	div.s64 	%rd539, %rd512, %rd58;
	mul.lo.s64 	%rd433, %rd539, %rd58;
	sub.s64 	%rd517, %rd512, %rd433;
$L__BB127_25:
	mul.wide.u32 	%rd434, %r13, 8;
	add.s64 	%rd435, %rd1, %rd434;
	ld.global.u64 	%rd65, [%rd435];
	mad.lo.s64 	%rd542, %rd65, %rd517, %rd50;
	or.b64  	%rd436, %rd514, %rd58;
	and.b64  	%rd437, %rd436, -4294967296;
	setp.ne.s64 	%p36, %rd437, 0;
	@%p36 bra 	$L__BB127_27;
	cvt.u32.u64 	%r168, %rd58;
	cvt.u32.u64 	%r169, %rd514;
	div.u32 	%r170, %r169, %r168;
	mul.lo.s32 	%r171, %r170, %r168;
	sub.s32 	%r172, %r169, %r171;
	cvt.u64.u32 	%rd538, %r170;
	cvt.u64.u32 	%rd519, %r172;
	bra.uni 	$L__BB127_28;
$L__BB127_27:
	div.s64 	%rd538, %rd514, %rd58;
	mul.lo.s64 	%rd438, %rd538, %rd58;
	sub.s64 	%rd519, %rd514, %rd438;
$L__BB127_28:
	mad.lo.s64 	%rd543, %rd519, %rd65, %rd57;
	add.s32 	%r203, %r203, -4;
	add.s32 	%r202, %r202, 4;
	setp.ne.s32 	%p37, %r202, 0;
	@%p37 bra 	$L__BB127_4;
	add.s32 	%r205, %r203, 1;
$L__BB127_30:
	and.b32  	%r19, %r6, 3;
	setp.eq.s32 	%p38, %r19, 0;
	@%p38 bra 	$L__BB127_53;
	setp.eq.s32 	%p39, %r19, 1;
	@%p39 bra 	$L__BB127_45;
	mul.wide.u32 	%rd440, %r205, 8;
	add.s64 	%rd441, %rd2, %rd440;
	ld.global.u64 	%rd80, [%rd441];
	or.b64  	%rd442, %rd539, %rd80;
	and.b64  	%rd443, %rd442, -4294967296;
	setp.ne.s64 	%p40, %rd443, 0;
	@%p40 bra 	$L__BB127_34;
	cvt.u32.u64 	%r173, %rd80;
	cvt.u32.u64 	%r174, %rd539;
	div.u32 	%r175, %r174, %r173;
	mul.lo.s32 	%r176, %r175, %r173;
	sub.s32 	%r177, %r174, %r176;
	cvt.u64.u32 	%rd526, %r175;
	cvt.u64.u32 	%rd527, %r177;
	bra.uni 	$L__BB127_35;
$L__BB127_34:
	div.s64 	%rd526, %rd539, %rd80;
	mul.lo.s64 	%rd444, %rd526, %rd80;
	sub.s64 	%rd527, %rd539, %rd444;
$L__BB127_35:
	add.s64 	%rd446, %rd1, %rd440;
	ld.global.u64 	%rd87, [%rd446];
	mad.lo.s64 	%rd88, %rd87, %rd527, %rd542;
	or.b64  	%rd447, %rd538, %rd80;
	and.b64  	%rd448, %rd447, -4294967296;
	setp.ne.s64 	%p41, %rd448, 0;
	@%p41 bra 	$L__BB127_37;
	cvt.u32.u64 	%r178, %rd80;
	cvt.u32.u64 	%r179, %rd538;
	div.u32 	%r180, %r179, %r178;
	mul.lo.s32 	%r181, %r180, %r178;
	sub.s32 	%r182, %r179, %r181;
	cvt.u64.u32 	%rd528, %r180;
	cvt.u64.u32 	%rd529, %r182;
	bra.uni 	$L__BB127_38;
$L__BB127_37:
	div.s64 	%rd528, %rd538, %rd80;
	mul.lo.s64 	%rd449, %rd528, %rd80;
	sub.s64 	%rd529, %rd538, %rd449;
$L__BB127_38:
	mad.lo.s64 	%rd95, %rd529, %rd87, %rd543;
	add.s32 	%r20, %r205, -1;
	mul.wide.u32 	%rd450, %r20, 8;
	add.s64 	%rd451, %rd2, %rd450;
	ld.global.u64 	%rd96, [%rd451];
	or.b64  	%rd452, %rd526, %rd96;
	and.b64  	%rd453, %rd452, -4294967296;
	setp.ne.s64 	%p42, %rd453, 0;
	@%p42 bra 	$L__BB127_40;
	cvt.u32.u64 	%r183, %rd96;
	cvt.u32.u64 	%r184, %rd526;
	div.u32 	%r185, %r184, %r183;
	mul.lo.s32 	%r186, %r185, %r183;
	sub.s32 	%r187, %r184, %r186;
	cvt.u64.u32 	%rd539, %r185;
	cvt.u64.u32 	%rd531, %r187;
	bra.uni 	$L__BB127_41;
$L__BB127_40:
	div.s64 	%rd539, %rd526, %rd96;
	mul.lo.s64 	%rd454, %rd539, %rd96;
	sub.s64 	%rd531, %rd526, %rd454;
$L__BB127_41:
	add.s64 	%rd456, %rd1, %rd450;
	ld.global.u64 	%rd103, [%rd456];
	mad.lo.s64 	%rd542, %rd103, %rd531, %rd88;
	or.b64  	%rd457, %rd528, %rd96;
	and.b64  	%rd458, %rd457, -4294967296;
	setp.ne.s64 	%p43, %rd458, 0;
	@%p43 bra 	$L__BB127_43;
	cvt.u32.u64 	%r188, %rd96;
	cvt.u32.u64 	%r189, %rd528;
	div.u32 	%r190, %r189, %r188;
	mul.lo.s32 	%r191, %r190, %r188;
	sub.s32 	%r192, %r189, %r191;
	cvt.u64.u32 	%rd538, %r190;
	cvt.u64.u32 	%rd533, %r192;
	bra.uni 	$L__BB127_44;
$L__BB127_43:
	div.s64 	%rd538, %rd528, %rd96;
	mul.lo.s64 	%rd459, %rd538, %rd96;
	sub.s64 	%rd533, %rd528, %rd459;
$L__BB127_44:
	mad.lo.s64 	%rd543, %rd533, %rd103, %rd95;
	add.s32 	%r205, %r205, -2;
$L__BB127_45:
	and.b32  	%r193, %r6, 1;
	setp.eq.b32 	%p44, %r193, 1;
	not.pred 	%p45, %p44;
	@%p45 bra 	$L__BB127_53;
	mul.wide.u32 	%rd460, %r205, 8;
	add.s64 	%rd461, %rd2, %rd460;
	ld.global.u64 	%rd118, [%rd461];
	or.b64  	%rd462, %rd539, %rd118;
	and.b64  	%rd463, %rd462, -4294967296;
	setp.ne.s64 	%p46, %rd463, 0;
	@%p46 bra 	$L__BB127_48;
	cvt.u32.u64 	%r194, %rd118;
	cvt.u32.u64 	%r195, %rd539;
	rem.u32 	%r196, %r195, %r194;
	cvt.u64.u32 	%rd540, %r196;
	bra.uni 	$L__BB127_49;
$L__BB127_48:
	rem.s64 	%rd540, %rd539, %rd118;
$L__BB127_49:
	add.s64 	%rd465, %rd1, %rd460;
	ld.global.u64 	%rd122, [%rd465];
	mad.lo.s64 	%rd542, %rd122, %rd540, %rd542;
	or.b64  	%rd466, %rd538, %rd118;
	and.b64  	%rd467, %rd466, -4294967296;
	setp.ne.s64 	%p47, %rd467, 0;
	@%p47 bra 	$L__BB127_51;
	cvt.u32.u64 	%r197, %rd118;
	cvt.u32.u64 	%r198, %rd538;
	rem.u32 	%r199, %r198, %r197;
	cvt.u64.u32 	%rd541, %r199;
	bra.uni 	$L__BB127_52;
$L__BB127_51:
	rem.s64 	%rd541, %rd538, %rd118;
$L__BB127_52:
	mad.lo.s64 	%rd543, %rd541, %rd122, %rd543;
$L__BB127_53:
	shl.b64 	%rd468, %rd542, 3;
	add.s64 	%rd469, %rd3, %rd468;
	ld.global.u64 	%rd470, [%rd469];
	shl.b64 	%rd471, %rd543, 3;
	add.s64 	%rd472, %rd3, %rd471;
	ld.global.u64 	%rd473, [%rd472];
	mul.lo.s64 	%rd474, %rd473, %rd470;
	st.shared.u64 	[%r5], %rd474;
	bra.uni 	$L__BB127_114;
$L__BB127_54:
	cvt.u64.u32 	%rd575, %r4;
	setp.le.u64 	%p2, %rd262, %rd575;
	@%p2 bra 	$L__BB127_114;
	cvt.u32.u64 	%r23, %rd261;
	add.s32 	%r209, %r23, -1;
	setp.lt.s32 	%p3, %r209, 0;
	mov.b64 	%rd584, 0;
	@%p3 bra 	$L__BB127_113;
	and.b32  	%r25, %r23, 7;
	setp.lt.u32 	%p4, %r209, 7;
	mov.b64 	%rd584, 0;
	@%p4 bra 	$L__BB127_84;
	add.s32 	%r207, %r23, -4;
	and.b32  	%r57, %r23, -8;
	neg.s32 	%r206, %r57;
	mov.b64 	%rd584, 0;
$L__BB127_58:
	.pragma "nounroll";
	add.s32 	%r30, %r207, 3;
	mul.wide.u32 	%rd271, %r30, 8;
	add.s64 	%rd272, %rd2, %rd271;
	ld.global.u64 	%rd133, [%rd272];
	or.b64  	%rd273, %rd575, %rd133;
	and.b64  	%rd274, %rd273, -4294967296;
	setp.ne.s64 	%p5, %rd274, 0;
	@%p5 bra 	$L__BB127_60;
	cvt.u32.u64 	%r58, %rd133;
	cvt.u32.u64 	%r59, %rd575;
	div.u32 	%r60, %r59, %r58;
	mul.lo.s32 	%r61, %r60, %r58;
	sub.s32 	%r62, %r59, %r61;
	cvt.u64.u32 	%rd546, %r60;
	cvt.u64.u32 	%rd547, %r62;
	bra.uni 	$L__BB127_61;
$L__BB127_60:
	div.s64 	%rd546, %rd575, %rd133;
	mul.lo.s64 	%rd275, %rd546, %rd133;
	sub.s64 	%rd547, %rd575, %rd275;
$L__BB127_61:
	add.s64 	%rd277, %rd1, %rd271;
	ld.global.u64 	%rd278, [%rd277];
	mad.lo.s64 	%rd140, %rd278, %rd547, %rd584;
	add.s32 	%r31, %r207, 2;
	mul.wide.u32 	%rd279, %r31, 8;
	add.s64 	%rd280, %rd2, %rd279;
	ld.global.u64 	%rd141, [%rd280];
	or.b64  	%rd281, %rd546, %rd141;
	and.b64  	%rd282, %rd281, -4294967296;
	setp.ne.s64 	%p6, %rd282, 0;
	@%p6 bra 	$L__BB127_63;
	cvt.u32.u64 	%r63, %rd141;
	cvt.u32.u64 	%r64, %rd546;
	div.u32 	%r65, %r64, %r63;
	mul.lo.s32 	%r66, %r65, %r63;
	sub.s32 	%r67, %r64, %r66;
	cvt.u64.u32 	%rd548, %r65;
	cvt.u64.u32 	%rd549, %r67;
	bra.uni 	$L__BB127_64;
$L__BB127_63:
	div.s64 	%rd548, %rd546, %rd141;
	mul.lo.s64 	%rd283, %rd548, %rd141;
	sub.s64 	%rd549, %rd546, %rd283;
$L__BB127_64:
	add.s64 	%rd285, %rd1, %rd279;
	ld.global.u64 	%rd286, [%rd285];
	mad.lo.s64 	%rd148, %rd286, %rd549, %rd140;
	add.s32 	%r32, %r207, 1;
	mul.wide.u32 	%rd287, %r32, 8;
	add.s64 	%rd288, %rd2, %rd287;
	ld.global.u64 	%rd149, [%rd288];
	or.b64  	%rd289, %rd548, %rd149;
	and.b64  	%rd290, %rd289, -4294967296;
	setp.ne.s64 	%p7, %rd290, 0;
	@%p7 bra 	$L__BB127_66;
	cvt.u32.u64 	%r68, %rd149;
	cvt.u32.u64 	%r69, %rd548;
	div.u32 	%r70, %r69, %r68;
	mul.lo.s32 	%r71, %r70, %r68;
	sub.s32 	%r72, %r69, %r71;
	cvt.u64.u32 	%rd550, %r70;
	cvt.u64.u32 	%rd551, %r72;
	bra.uni 	$L__BB127_67;
$L__BB127_66:
	div.s64 	%rd550, %rd548, %rd149;
	mul.lo.s64 	%rd291, %rd550, %rd149;
	sub.s64 	%rd551, %rd548, %rd291;
$L__BB127_67:
	add.s64 	%rd293, %rd1, %rd287;
	ld.global.u64 	%rd294, [%rd293];
	mad.lo.s64 	%rd156, %rd294, %rd551, %rd148;
	add.s32 	%r33, %r207, -4;
	mul.wide.u32 	%rd295, %r207, 8;
	add.s64 	%rd296, %rd2, %rd295;
	ld.global.u64 	%rd157, [%rd296];
	or.b64  	%rd297, %rd550, %rd157;
	and.b64  	%rd298, %rd297, -4294967296;
	setp.ne.s64 	%p8, %rd298, 0;
	@%p8 bra 	$L__BB127_69;
	cvt.u32.u64 	%r73, %rd157;
	cvt.u32.u64 	%r74, %rd550;
	div.u32 	%r75, %r74, %r73;
	mul.lo.s32 	%r76, %r75, %r73;
	sub.s32 	%r77, %r74, %r76;
	cvt.u64.u32 	%rd552, %r75;
	cvt.u64.u32 	%rd553, %r77;
	bra.uni 	$L__BB127_70;
$L__BB127_69:
	div.s64 	%rd552, %rd550, %rd157;
	mul.lo.s64 	%rd299, %rd552, %rd157;
	sub.s64 	%rd553, %rd550, %rd299;
$L__BB127_70:
	add.s64 	%rd301, %rd1, %rd295;
	ld.global.u64 	%rd302, [%rd301];
	mad.lo.s64 	%rd164, %rd302, %rd553, %rd156;
	add.s32 	%r34, %r207, -1;
	mul.wide.u32 	%rd303, %r34, 8;
	add.s64 	%rd304, %rd2, %rd303;
	ld.global.u64 	%rd165, [%rd304];
	or.b64  	%rd305, %rd552, %rd165;
	and.b64  	%rd306, %rd305, -4294967296;
	setp.ne.s64 	%p9, %rd306, 0;
	@%p9 bra 	$L__BB127_72;
	cvt.u32.u64 	%r78, %rd165;
	cvt.u32.u64 	%r79, %rd552;
	div.u32 	%r80, %r79, %r78;
	mul.lo.s32 	%r81, %r80, %r78;
	sub.s32 	%r82, %r79, %r81;
	cvt.u64.u32 	%rd554, %r80;
	cvt.u64.u32 	%rd555, %r82;
	bra.uni 	$L__BB127_73;
$L__BB127_72:
	div.s64 	%rd554, %rd552, %rd165;
	mul.lo.s64 	%rd307, %rd554, %rd165;
	sub.s64 	%rd555, %rd552, %rd307;
$L__BB127_73:
	add.s64 	%rd309, %rd1, %rd303;
	ld.global.u64 	%rd310, [%rd309];
	mad.lo.s64 	%rd172, %rd310, %rd555, %rd164;
	add.s32 	%r35, %r207, -2;
	mul.wide.u32 	%rd311, %r35, 8;
	add.s64 	%rd312, %rd2, %rd311;
	ld.global.u64 	%rd173, [%rd312];
	or.b64  	%rd313, %rd554, %rd173;
	and.b64  	%rd314, %rd313, -4294967296;
	setp.ne.s64 	%p10, %rd314, 0;
	@%p10 bra 	$L__BB127_75;
	cvt.u32.u64 	%r83, %rd173;
	cvt.u32.u64 	%r84, %rd554;
	div.u32 	%r85, %r84, %r83;
	mul.lo.s32 	%r86, %r85, %r83;
	sub.s32 	%r87, %r84, %r86;
	cvt.u64.u32 	%rd556, %r85;
	cvt.u64.u32 	%rd557, %r87;
	bra.uni 	$L__BB127_76;
$L__BB127_75:
	div.s64 	%rd556, %rd554, %rd173;
	mul.lo.s64 	%rd315, %rd556, %rd173;
	sub.s64 	%rd557, %rd554, %rd315;
$L__BB127_76:
	add.s64 	%rd317, %rd1, %rd311;
	ld.global.u64 	%rd318, [%rd317];
	mad.lo.s64 	%rd180, %rd318, %rd557, %rd172;
	add.s32 	%r36, %r207, -3;
	mul.wide.u32 	%rd319, %r36, 8;
	add.s64 	%rd320, %rd2, %rd319;
	ld.global.u64 	%rd181, [%rd320];
	or.b64  	%rd321, %rd556, %rd181;
	and.b64  	%rd322, %rd321, -4294967296;
	setp.ne.s64 	%p11, %rd322, 0;
	@%p11 bra 	$L__BB127_78;
	cvt.u32.u64 	%r88, %rd181;
	cvt.u32.u64 	%r89, %rd556;
	div.u32 	%r90, %r89, %r88;
	mul.lo.s32 	%r91, %r90, %r88;
	sub.s32 	%r92, %r89, %r91;
	cvt.u64.u32 	%rd558, %r90;
	cvt.u64.u32 	%rd559, %r92;
	bra.uni 	$L__BB127_79;
$L__BB127_78:
	div.s64 	%rd558, %rd556, %rd181;
	mul.lo.s64 	%rd323, %rd558, %rd181;
	sub.s64 	%rd559, %rd556, %rd323;
$L__BB127_79:
	add.s64 	%rd325, %rd1, %rd319;
	ld.global.u64 	%rd326, [%rd325];
	mad.lo.s64 	%rd188, %rd326, %rd559, %rd180;
	mul.wide.u32 	%rd327, %r33, 8;
	add.s64 	%rd328, %rd2, %rd327;
	ld.global.u64 	%rd189, [%rd328];
	or.b64  	%rd329, %rd558, %rd189;
	and.b64  	%rd330, %rd329, -4294967296;
	setp.ne.s64 	%p12, %rd330, 0;
	@%p12 bra 	$L__BB127_81;
	cvt.u32.u64 	%r93, %rd189;
	cvt.u32.u64 	%r94, %rd558;
	div.u32 	%r95, %r94, %r93;
	mul.lo.s32 	%r96, %r95, %r93;
	sub.s32 	%r97, %r94, %r96;
	cvt.u64.u32 	%rd575, %r95;
	cvt.u64.u32 	%rd561, %r97;
	bra.uni 	$L__BB127_82;
$L__BB127_81:
	div.s64 	%rd575, %rd558, %rd189;
	mul.lo.s64 	%rd331, %rd575, %rd189;
	sub.s64 	%rd561, %rd558, %rd331;
$L__BB127_82:
	add.s64 	%rd333, %rd1, %rd327;
	ld.global.u64 	%rd334, [%rd333];
	mad.lo.s64 	%rd584, %rd334, %rd561, %rd188;
	add.s32 	%r207, %r207, -8;
	add.s32 	%r206, %r206, 8;
	setp.ne.s32 	%p13, %r206, 0;
	@%p13 bra 	$L__BB127_58;
	add.s32 	%r209, %r207, 3;
$L__BB127_84:
	setp.eq.s32 	%p14, %r25, 0;
	@%p14 bra 	$L__BB127_113;
	and.b32  	%r41, %r23, 3;
	setp.lt.u32 	%p15, %r25, 4;
	@%p15 bra 	$L__BB127_99;
	mul.wide.u32 	%rd336, %r209, 8;
	add.s64 	%rd337, %rd2, %rd336;
	ld.global.u64 	%rd200, [%rd337];
	or.b64  	%rd338, %rd575, %rd200;
	and.b64  	%rd339, %rd338, -4294967296;
	setp.ne.s64 	%p16, %rd339, 0;
	@%p16 bra 	$L__BB127_88;
	cvt.u32.u64 	%r98, %rd200;
	cvt.u32.u64 	%r99, %rd575;
	div.u32 	%r100, %r99, %r98;
	mul.lo.s32 	%r101, %r100, %r98;
	sub.s32 	%r102, %r99, %r101;
	cvt.u64.u32 	%rd565, %r100;
	cvt.u64.u32 	%rd566, %r102;
	bra.uni 	$L__BB127_89;
$L__BB127_88:
	div.s64 	%rd565, %rd575, %rd200;
	mul.lo.s64 	%rd340, %rd565, %rd200;
	sub.s64 	%rd566, %rd575, %rd340;
$L__BB127_89:
	add.s64 	%rd342, %rd1, %rd336;
	ld.global.u64 	%rd343, [%rd342];
	mad.lo.s64 	%rd207, %rd343, %rd566, %rd584;
	add.s32 	%r42, %r209, -1;
	mul.wide.u32 	%rd344, %r42, 8;
	add.s64 	%rd345, %rd2, %rd344;
	ld.global.u64 	%rd208, [%rd345];
	or.b64  	%rd346, %rd565, %rd208;
	and.b64  	%rd347, %rd346, -4294967296;
	setp.ne.s64 	%p17, %rd347, 0;
	@%p17 bra 	$L__BB127_91;
	cvt.u32.u64 	%r103, %rd208;
	cvt.u32.u64 	%r104, %rd565;
	div.u32 	%r105, %r104, %r103;
	mul.lo.s32 	%r106, %r105, %r103;
	sub.s32 	%r107, %r104, %r106;
	cvt.u64.u32 	%rd567, %r105;
	cvt.u64.u32 	%rd568, %r107;
	bra.uni 	$L__BB127_92;
$L__BB127_91:
	div.s64 	%rd567, %rd565, %rd208;
	mul.lo.s64 	%rd348, %rd567, %rd208;
	sub.s64 	%rd568, %rd565, %rd348;
$L__BB127_92:
	add.s64 	%rd350, %rd1, %rd344;
	ld.global.u64 	%rd351, [%rd350];
	mad.lo.s64 	%rd215, %rd351, %rd568, %rd207;
	add.s32 	%r43, %r209, -2;
	mul.wide.u32 	%rd352, %r43, 8;
	add.s64 	%rd353, %rd2, %rd352;
	ld.global.u64 	%rd216, [%rd353];
	or.b64  	%rd354, %rd567, %rd216;
	and.b64  	%rd355, %rd354, -4294967296;
	setp.ne.s64 	%p18, %rd355, 0;
	@%p18 bra 	$L__BB127_94;
	cvt.u32.u64 	%r108, %rd216;
	cvt.u32.u64 	%r109, %rd567;
	div.u32 	%r110, %r109, %r108;
	mul.lo.s32 	%r111, %r110, %r108;
	sub.s32 	%r112, %r109, %r111;
	cvt.u64.u32 	%rd569, %r110;
	cvt.u64.u32 	%rd570, %r112;
	bra.uni 	$L__BB127_95;
$L__BB127_94:
	div.s64 	%rd569, %rd567, %rd216;
	mul.lo.s64 	%rd356, %rd569, %rd216;
	sub.s64 	%rd570, %rd567, %rd356;
$L__BB127_95:
	add.s64 	%rd358, %rd1, %rd352;
	ld.global.u64 	%rd359, [%rd358];
	mad.lo.s64 	%rd223, %rd359, %rd570, %rd215;
	add.s32 	%r44, %r209, -3;
	mul.wide.u32 	%rd360, %r44, 8;
	add.s64 	%rd361, %rd2, %rd360;
	ld.global.u64 	%rd224, [%rd361];
	or.b64  	%rd362, %rd569, %rd224;
	and.b64  	%rd363, %rd362, -4294967296;
	setp.ne.s64 	%p19, %rd363, 0;
	@%p19 bra 	$L__BB127_97;
	cvt.u32.u64 	%r113, %rd224;
	cvt.u32.u64 	%r114, %rd569;
	div.u32 	%r115, %r114, %r113;
	mul.lo.s32 	%r116, %r115, %r113;
	sub.s32 	%r117, %r114, %r116;
	cvt.u64.u32 	%rd575, %r115;
	cvt.u64.u32 	%rd572, %r117;
	bra.uni 	$L__BB127_98;
$L__BB127_97:
	div.s64 	%rd575, %rd569, %rd224;
	mul.lo.s64 	%rd364, %rd575, %rd224;
	sub.s64 	%rd572, %rd569, %rd364;
$L__BB127_98:
	add.s64 	%rd366, %rd1, %rd360;
	ld.global.u64 	%rd367, [%rd366];
	mad.lo.s64 	%rd584, %rd367, %rd572, %rd223;
	add.s32 	%r209, %r209, -4;
$L__BB127_99:
	setp.eq.s32 	%p20, %r41, 0;
	@%p20 bra 	$L__BB127_113;
	setp.eq.s32 	%p21, %r41, 1;
	@%p21 bra 	$L__BB127_108;
	mul.wide.u32 	%rd369, %r209, 8;
	add.s64 	%rd370, %rd2, %rd369;
	ld.global.u64 	%rd235, [%rd370];
	or.b64  	%rd371, %rd575, %rd235;
	and.b64  	%rd372, %rd371, -4294967296;
	setp.ne.s64 	%p22, %rd372, 0;
	@%p22 bra 	$L__BB127_103;
	cvt.u32.u64 	%r118, %rd235;
	cvt.u32.u64 	%r119, %rd575;
	div.u32 	%r120, %r119, %r118;
	mul.lo.s32 	%r121, %r120, %r118;
	sub.s32 	%r122, %r119, %r121;
	cvt.u64.u32 	%rd576, %r120;
	cvt.u64.u32 	%rd577, %r122;
	bra.uni 	$L__BB127_104;
$L__BB127_103:
	div.s64 	%rd576, %rd575, %rd235;
	mul.lo.s64 	%rd373, %rd576, %rd235;
	sub.s64 	%rd577, %rd575, %rd373;
$L__BB127_104:
	add.s64 	%rd375, %rd1, %rd369;
	ld.global.u64 	%rd376, [%rd375];
	mad.lo.s64 	%rd242, %rd376, %rd577, %rd584;
	add.s32 	%r47, %r209, -1;
	mul.wide.u32 	%rd377, %r47, 8;
	add.s64 	%rd378, %rd2, %rd377;
	ld.global.u64 	%rd243, [%rd378];
	or.b64  	%rd379, %rd576, %rd243;
	and.b64  	%rd380, %rd379, -4294967296;
	setp.ne.s64 	%p23, %rd380, 0;
	@%p23 bra 	$L__BB127_106;
	cvt.u32.u64 	%r123, %rd243;
	cvt.u32.u64 	%r124, %rd576;
	div.u32 	%r125, %r124, %r123;
	mul.lo.s32 	%r126, %r125, %r123;
	sub.s32 	%r127, %r124, %r126;
	cvt.u64.u32 	%rd575, %r125;
	cvt.u64.u32 	%rd579, %r127;
	bra.uni 	$L__BB127_107;
$L__BB127_106:
	div.s64 	%rd575, %rd576, %rd243;
	mul.lo.s64 	%rd381, %rd575, %rd243;
	sub.s64 	%rd579, %rd576, %rd381;
$L__BB127_107:
	add.s64 	%rd383, %rd1, %rd377;
	ld.global.u64 	%rd384, [%rd383];
	mad.lo.s64 	%rd584, %rd384, %rd579, %rd242;
	add.s32 	%r209, %r209, -2;
$L__BB127_108:
	and.b32  	%r128, %r23, 1;
	setp.eq.b32 	%p24, %r128, 1;
	not.pred 	%p25, %p24;
	@%p25 bra 	$L__BB127_113;
	mul.wide.u32 	%rd385, %r209, 8;
	add.s64 	%rd386, %rd2, %rd385;
	ld.global.u64 	%rd254, [%rd386];
	or.b64  	%rd387, %rd575, %rd254;
	and.b64  	%rd388, %rd387, -4294967296;
	setp.ne.s64 	%p26, %rd388, 0;
	@%p26 bra 	$L__BB127_111;
	cvt.u32.u64 	%r129, %rd254;
	cvt.u32.u64 	%r130, %rd575;
	rem.u32 	%r131, %r130, %r129;
	cvt.u64.u32 	%rd583, %r131;
	bra.uni 	$L__BB127_112;
$L__BB127_111:
	rem.s64 	%rd583, %rd575, %rd254;
$L__BB127_112:
	add.s64 	%rd390, %rd1, %rd385;
	ld.global.u64 	%rd391, [%rd390];
	mad.lo.s64 	%rd584, %rd391, %rd583, %rd584;
$L__BB127_113:
	shl.b64 	%rd392, %rd584, 3;
	add.s64 	%rd393, %rd3, %rd392;
	ld.global.u64 	%rd394, [%rd393];
	st.shared.u64 	[%r5], %rd394;
$L__BB127_114:
	bar.sync 	0;
	setp.lt.u32 	%p48, %r211, 66;
	@%p48 bra 	$L__BB127_118;
$L__BB127_115:
	shr.u32 	%r51, %r211, 1;
	setp.ge.u32 	%p49, %r1, %r51;
	@%p49 bra 	$L__BB127_117;
	ld.shared.u64 	%rd475, [%r5];
	shl.b32 	%r200, %r51, 3;
	add.s32 	%r201, %r5, %r200;
	ld.shared.u64 	%rd476, [%r201];
	mul.lo.s64 	%rd477, %rd476, %rd475;
	st.shared.u64 	[%r5], %rd477;
$L__BB127_117:
	bar.sync 	0;
	setp.gt.u32 	%p50, %r211, 131;
	mov.u32 	%r211, %r51;
	@%p50 bra 	$L__BB127_115;
$L__BB127_118:
	setp.gt.u32 	%p51, %r1, 31;
	@%p51 bra 	$L__BB127_121;
	ld.volatile.shared.u64 	%rd478, [%r5];
	ld.volatile.shared.u64 	%rd479, [%r5+256];
	mul.lo.s64 	%rd480, %rd479, %rd478;
	st.volatile.shared.u64 	[%r5], %rd480;
	ld.volatile.shared.u64 	%rd481, [%r5];
	ld.volatile.shared.u64 	%rd482, [%r5+128];
	mul.lo.s64 	%rd483, %rd482, %rd481;
	st.volatile.shared.u64 	[%r5], %rd483;
	ld.volatile.shared.u64 	%rd484, [%r5];
	ld.volatile.shared.u64 	%rd485, [%r5+64];
	mul.lo.s64 	%rd486, %rd485, %rd484;
	st.volatile.shared.u64 	[%r5], %rd486;
	ld.volatile.shared.u64 	%rd487, [%r5];
	ld.volatile.shared.u64 	%rd488, [%r5+32];
	mul.lo.s64 	%rd489, %rd488, %rd487;
	st.volatile.shared.u64 	[%r5], %rd489;
	ld.volatile.shared.u64 	%rd490, [%r5];
	ld.volatile.shared.u64 	%rd491, [%r5+16];
	mul.lo.s64 	%rd492, %rd491, %rd490;
	st.volatile.shared.u64 	[%r5], %rd492;
	ld.volatile.shared.u64 	%rd493, [%r5];
	ld.volatile.shared.u64 	%rd494, [%r5+8];
	mul.lo.s64 	%rd495, %rd494, %rd493;
	st.volatile.shared.u64 	[%r5], %rd495;
	setp.ne.s32 	%p52, %r1, 0;
	@%p52 bra 	$L__BB127_121;
	ld.shared.u64 	%rd496, [nanprodsdata_u64];
	cvta.to.global.u64 	%rd497, %rd260;
	mul.wide.u32 	%rd498, %r2, 8;
	add.s64 	%rd499, %rd497, %rd498;
	st.global.u64 	[%rd499], %rd496;
$L__BB127_121:
	ret;

}
	// .globl	contiguous_nanprod2_u64
.visible .entry contiguous_nanprod2_u64(
	.param .u64 .ptr .align 1 contiguous_nanprod2_u64_param_0,
	.param .u64 .ptr .align 1 contiguous_nanprod2_u64_param_1,
	.param .u64 .ptr .align 1 contiguous_nanprod2_u64_param_2,
	.param .u64 .ptr .align 1 contiguous_nanprod2_u64_param_3,
	.param .u64 contiguous_nanprod2_u64_param_4,
	.param .u64 contiguous_nanprod2_u64_param_5,
	.param .u64 contiguous_nanprod2_u64_param_6
)
{
	.reg .pred 	%p<53>;
	.reg .b32 	%r<216>;
	.reg .b64 	%rd<599>;

	ld.param.u64 	%rd266, [contiguous_nanprod2_u64_param_1];
	ld.param.u64 	%rd267, [contiguous_nanprod2_u64_param_2];
	ld.param.u64 	%rd268, [contiguous_nanprod2_u64_param_3];
	ld.param.u64 	%rd263, [contiguous_nanprod2_u64_param_4];
	ld.param.u64 	%rd264, [contiguous_nanprod2_u64_param_5];
	ld.param.u64 	%rd265, [contiguous_nanprod2_u64_param_6];
	cvta.to.global.u64 	%rd1, %rd268;
	cvta.to.global.u64 	%rd2, %rd267;
	cvta.to.global.u64 	%rd598, %rd266;
	mov.u32 	%r1, %tid.x;
	mov.u32 	%r2, %ctaid.x;
	mov.u32 	%r215, %ntid.x;
	mul.lo.s32 	%r51, %r2, %r215;
	shl.b32 	%r52, %r51, 1;
	add.s32 	%r4, %r52, %r1;
	shl.b32 	%r53, %r1, 3;
	mov.u32 	%r54, nanprodsdata_u64;
	add.s32 	%r5, %r54, %r53;
	mov.b64 	%rd269, 1;
	st.shared.u64 	[%r5], %rd269;
	add.s32 	%r55, %r4, %r215;
	cvt.u64.u32 	%rd4, %r55;
	setp.le.u64 	%p1, %rd264, %rd4;
	@%p1 bra 	$L__BB128_54;
	cvt.u64.u32 	%rd403, %r4;
	mov.u32 	%r132, %ctaid.y;
	cvt.u64.u32 	%rd404, %r132;
	mul.lo.s64 	%rd405, %rd264, %rd404;
	add.s64 	%rd552, %rd405, %rd403;
	add.s64 	%rd550, %rd405, %rd4;
	cvt.u32.u64 	%r6, %rd263;
	add.s32 	%r209, %r6, -1;
	setp.lt.s32 	%p27, %r209, 0;
	mov.b64 	%rd556, 0;
	mov.u64 	%rd557, %rd556;
	@%p27 bra 	$L__BB128_53;
	setp.lt.u32 	%p28, %r209, 3;
	mov.b64 	%rd557, 0;
	mov.u64 	%rd556, %rd557;
	@%p28 bra 	$L__BB128_30;
	add.s32 	%r207, %r6, -2;
	and.b32  	%r133, %r6, -4;
	neg.s32 	%r206, %r133;
	mov.b64 	%rd557, 0;
$L__BB128_4:
	.pragma "nounroll";
	add.s32 	%r12, %r207, 1;
	mul.wide.u32 	%rd409, %r12, 8;
	add.s64 	%rd410, %rd2, %rd409;
	ld.global.u64 	%rd11, [%rd410];
	or.b64  	%rd411, %rd552, %rd11;
	and.b64  	%rd412, %rd411, -4294967296;
	setp.ne.s64 	%p29, %rd412, 0;
	@%p29 bra 	$L__BB128_6;
	cvt.u32.u64 	%r134, %rd11;
	cvt.u32.u64 	%r135, %rd552;
	div.u32 	%r136, %r135, %r134;
	mul.lo.s32 	%r137, %r136, %r134;
	sub.s32 	%r138, %r135, %r137;
	cvt.u64.u32 	%rd518, %r136;
	cvt.u64.u32 	%rd519, %r138;
	bra.uni 	$L__BB128_7;
$L__BB128_6:
	div.s64 	%rd518, %rd552, %rd11;
	mul.lo.s64 	%rd413, %rd518, %rd11;
	sub.s64 	%rd519, %rd552, %rd413;
$L__BB128_7:
	mul.wide.u32 	%rd414, %r12, 8;
	add.s64 	%rd415, %rd1, %rd414;
	ld.global.u64 	%rd18, [%rd415];
	mad.lo.s64 	%rd19, %rd18, %rd519, %rd556;
	or.b64  	%rd416, %rd550, %rd11;
	and.b64  	%rd417, %rd416, -4294967296;
	setp.ne.s64 	%p30, %rd417, 0;
	@%p30 bra 	$L__BB128_9;
	cvt.u32.u64 	%r139, %rd11;
	cvt.u32.u64 	%r140, %rd550;
	div.u32 	%r141, %r140, %r139;
	mul.lo.s32 	%r142, %r141, %r139;
	sub.s32 	%r143, %r140, %r142;
	cvt.u64.u32 	%rd520, %r141;
	cvt.u64.u32 	%rd521, %r143;
	bra.uni 	$L__BB128_10;
$L__BB128_9:
	div.s64 	%rd520, %rd550, %rd11;
	mul.lo.s64 	%rd418, %rd520, %rd11;
	sub.s64 	%rd521, %rd550, %rd418;
$L__BB128_10:
	mad.lo.s64 	%rd26, %rd521, %rd18, %rd557;
	mul.wide.u32 	%rd419, %r207, 8;
	add.s64 	%rd420, %rd2, %rd419;
	ld.global.u64 	%rd27, [%rd420];
	or.b64  	%rd421, %rd518, %rd27;
	and.b64  	%rd422, %rd421, -4294967296;
	setp.ne.s64 	%p31, %rd422, 0;
	@%p31 bra 	$L__BB128_12;
	cvt.u32.u64 	%r144, %rd27;
	cvt.u32.u64 	%r145, %rd518;
	div.u32 	%r146, %r145, %r144;
	mul.lo.s32 	%r147, %r146, %r144;
	sub.s32 	%r148, %r145, %r147;
	cvt.u64.u32 	%rd522, %r146;
	cvt.u64.u32 	%rd523, %r148;
	bra.uni 	$L__BB128_13;
$L__BB128_12:
	div.s64 	%rd522, %rd518, %rd27;
	mul.lo.s64 	%rd423, %rd522, %rd27;
	sub.s64 	%rd523, %rd518, %rd423;
$L__BB128_13:
	mul.wide.u32 	%rd424, %r207, 8;
	add.s64 	%rd425, %rd1, %rd424;
	ld.global.u64 	%rd34, [%rd425];
	mad.lo.s64 	%rd35, %rd34, %rd523, %rd19;
	or.b64  	%rd426, %rd520, %rd27;
	and.b64  	%rd427, %rd426, -4294967296;
	setp.ne.s64 	%p32, %rd427, 0;
	@%p32 bra 	$L__BB128_15;
	cvt.u32.u64 	%r149, %rd27;
	cvt.u32.u64 	%r150, %rd520;
	div.u32 	%r151, %r150, %r149;
	mul.lo.s32 	%r152, %r151, %r149;
	sub.s32 	%r153, %r150, %r152;
	cvt.u64.u32 	%rd524, %r151;
	cvt.u64.u32 	%rd525, %r153;
	bra.uni 	$L__BB128_16;
$L__BB128_15:
	div.s64 	%rd524, %rd520, %rd27;
	mul.lo.s64 	%rd428, %rd524, %rd27;
	sub.s64 	%rd525, %rd520, %rd428;
$L__BB128_16:
	mad.lo.s64 	%rd42, %rd525, %rd34, %rd26;
	add.s32 	%r13, %r207, -1;
	mul.wide.u32 	%rd429, %r13, 8;
	add.s64 	%rd430, %rd2, %rd429;
	ld.global.u64 	%rd43, [%rd430];
	or.b64  	%rd431, %rd522, %rd43;
	and.b64  	%rd432, %rd431, -4294967296;
	setp.ne.s64 	%p33, %rd432, 0;
	@%p33 bra 	$L__BB128_18;
	cvt.u32.u64 	%r154, %rd43;
	cvt.u32.u64 	%r155, %rd522;
	div.u32 	%r156, %r155, %r154;
	mul.lo.s32 	%r157, %r156, %r154;
	sub.s32 	%r158, %r155, %r157;
	cvt.u64.u32 	%rd526, %r156;
	cvt.u64.u32 	%rd527, %r158;
	bra.uni 	$L__BB128_19;
$L__BB128_18:
	div.s64 	%rd526, %rd522, %rd43;
	mul.lo.s64 	%rd433, %rd526, %rd43;
	sub.s64 	%rd527, %rd522, %rd433;
$L__BB128_19:
	mul.wide.u32 	%rd434, %r13, 8;
	add.s64 	%rd435, %rd1, %rd434;
	ld.global.u64 	%rd50, [%rd435];
	mad.lo.s64 	%rd51, %rd50, %rd527, %rd35;
	or.b64  	%rd436, %rd524, %rd43;
	and.b64  	%rd437, %rd436, -4294967296;
	setp.ne.s64 	%p34, %rd437, 0;
	@%p34 bra 	$L__BB128_21;
	cvt.u32.u64 	%r159, %rd43;
	cvt.u32.u64 	%r160, %rd524;
	div.u32 	%r161, %r160, %r159;
	mul.lo.s32 	%r162, %r161, %r159;
	sub.s32 	%r163, %r160, %r162;
	cvt.u64.u32 	%rd528, %r161;
	cvt.u64.u32 	%rd529, %r163;
	bra.uni 	$L__BB128_22;
$L__BB128_21:
	div.s64 	%rd528, %rd524, %rd43;
	mul.lo.s64 	%rd438, %rd528, %rd43;
	sub.s64 	%rd529, %rd524, %rd438;
$L__BB128_22:
	mad.lo.s64 	%rd58, %rd529, %rd50, %rd42;
	add.s32 	%r164, %r207, -2;
	mul.wide.u32 	%rd439, %r164, 8;
	add.s64 	%rd440, %rd2, %rd439;
	ld.global.u64 	%rd59, [%rd440];
	or.b64  	%rd441, %rd526, %rd59;
	and.b64  	%rd442, %rd441, -4294967296;
	setp.ne.s64 	%p35, %rd442, 0;
	@%p35 bra 	$L__BB128_24;
	cvt.u32.u64 	%r165, %rd59;
	cvt.u32.u64 	%r166, %rd526;
	div.u32 	%r167, %r166, %r165;
	mul.lo.s32 	%r168, %r167, %r165;
	sub.s32 	%r169, %r166, %r168;
	cvt.u64.u32 	%rd552, %r167;
	cvt.u64.u32 	%rd531, %r169;
	bra.uni 	$L__BB128_25;
$L__BB128_24:
	div.s64 	%rd552, %rd526, %rd59;
	mul.lo.s64 	%rd443, %rd552, %rd59;
	sub.s64 	%rd531, %rd526, %rd443;
$L__BB128_25:
	mul.wide.u32 	%rd444, %r164, 8;
	add.s64 	%rd445, %rd1, %rd444;
	ld.global.u64 	%rd66, [%rd445];
	mad.lo.s64 	%rd556, %rd66, %rd531, %rd51;
	or.b64  	%rd446, %rd528, %rd59;
	and.b64  	%rd447, %rd446, -4294967296;
	setp.ne.s64 	%p36, %rd447, 0;
	@%p36 bra 	$L__BB128_27;
	cvt.u32.u64 	%r171, %rd59;
	cvt.u32.u64 	%r172, %rd528;
	div.u32 	%r173, %r172, %r171;
	mul.lo.s32 	%r174, %r173, %r171;
	sub.s32 	%r175, %r172, %r174;
	cvt.u64.u32 	%rd550, %r173;
	cvt.u64.u32 	%rd533, %r175;
	bra.uni 	$L__BB128_28;
$L__BB128_27:
	div.s64 	%rd550, %rd528, %rd59;
	mul.lo.s64 	%rd448, %rd550, %rd59;
	sub.s64 	%rd533, %rd528, %rd448;
$L__BB128_28:
	mad.lo.s64 	%rd557, %rd533, %rd66, %rd58;
	add.s32 	%r207, %r207, -4;
	add.s32 	%r206, %r206, 4;
	setp.ne.s32 	%p37, %r206, 0;
	@%p37 bra 	$L__BB128_4;
	add.s32 	%r209, %r207, 1;
$L__BB128_30:
	and.b32  	%r18, %r6, 3;
	setp.eq.s32 	%p38, %r18, 0;
	@%p38 bra 	$L__BB128_53;
	setp.eq.s32 	%p39, %r18, 1;
	@%p39 bra 	$L__BB128_45;
	mul.wide.u32 	%rd450, %r209, 8;
	add.s64 	%rd451, %rd2, %rd450;
	ld.global.u64 	%rd81, [%rd451];
	or.b64  	%rd452, %rd552, %rd81;
	and.b64  	%rd453, %rd452, -4294967296;
	setp.ne.s64 	%p40, %rd453, 0;
	@%p40 bra 	$L__BB128_34;
	cvt.u32.u64 	%r176, %rd81;
	cvt.u32.u64 	%r177, %rd552;
	div.u32 	%r178, %r177, %r176;
	mul.lo.s32 	%r179, %r178, %r176;
	sub.s32 	%r180, %r177, %r179;
	cvt.u64.u32 	%rd540, %r178;
	cvt.u64.u32 	%rd541, %r180;
	bra.uni 	$L__BB128_35;
$L__BB128_34:
	div.s64 	%rd540, %rd552, %rd81;
	mul.lo.s64 	%rd454, %rd540, %rd81;
	sub.s64 	%rd541, %rd552, %rd454;
$L__BB128_35:
	add.s64 	%rd456, %rd1, %rd450;
	ld.global.u64 	%rd88, [%rd456];
	mad.lo.s64 	%rd89, %rd88, %rd541, %rd556;
	or.b64  	%rd457, %rd550, %rd81;
	and.b64  	%rd458, %rd457, -4294967296;
	setp.ne.s64 	%p41, %rd458, 0;
	@%p41 bra 	$L__BB128_37;
	cvt.u32.u64 	%r181, %rd81;
	cvt.u32.u64 	%r182, %rd550;
	div.u32 	%r183, %r182, %r181;
	mul.lo.s32 	%r184, %r183, %r181;
	sub.s32 	%r185, %r182, %r184;
	cvt.u64.u32 	%rd542, %r183;
	cvt.u64.u32 	%rd543, %r185;
	bra.uni 	$L__BB128_38;
$L__BB128_37:
	div.s64 	%rd542, %rd550, %rd81;
	mul.lo.s64 	%rd459, %rd542, %rd81;
	sub.s64 	%rd543, %rd550, %rd459;
$L__BB128_38:
	mad.lo.s64 	%rd96, %rd543, %rd88, %rd557;
	add.s32 	%r19, %r209, -1;
	mul.wide.u32 	%rd460, %r19, 8;
	add.s64 	%rd461, %rd2, %rd460;
	ld.global.u64 	%rd97, [%rd461];
	or.b64  	%rd462, %rd540, %rd97;
	and.b64  	%rd463, %rd462, -4294967296;
	setp.ne.s64 	%p42, %rd463, 0;
	@%p42 bra 	$L__BB128_40;
	cvt.u32.u64 	%r186, %rd97;
	cvt.u32.u64 	%r187, %rd540;
	div.u32 	%r188, %r187, %r186;
	mul.lo.s32 	%r189, %r188, %r186;
	sub.s32 	%r190, %r187, %r189;
	cvt.u64.u32 	%rd552, %r188;
	cvt.u64.u32 	%rd545, %r190;
	bra.uni 	$L__BB128_41;
$L__BB128_40:
	div.s64 	%rd552, %rd540, %rd97;
	mul.lo.s64 	%rd464, %rd552, %rd97;
	sub.s64 	%rd545, %rd540, %rd464;
$L__BB128_41:
	add.s64 	%rd466, %rd1, %rd460;
	ld.global.u64 	%rd104, [%rd466];
	mad.lo.s64 	%rd556, %rd104, %rd545, %rd89;
	or.b64  	%rd467, %rd542, %rd97;
	and.b64  	%rd468, %rd467, -4294967296;
	setp.ne.s64 	%p43, %rd468, 0;
	@%p43 bra 	$L__BB128_43;
	cvt.u32.u64 	%r191, %rd97;
	cvt.u32.u64 	%r192, %rd542;
	div.u32 	%r193, %r192, %r191;
	mul.lo.s32 	%r194, %r193, %r191;
	sub.s32 	%r195, %r192, %r194;
	cvt.u64.u32 	%rd550, %r193;
	cvt.u64.u32 	%rd547, %r195;
	bra.uni 	$L__BB128_44;
$L__BB128_43:
	div.s64 	%rd550, %rd542, %rd97;
	mul.lo.s64 	%rd469, %rd550, %rd97;
	sub.s64 	%rd547, %rd542, %rd469;
$L__BB128_44:
	mad.lo.s64 	%rd557, %rd547, %rd104, %rd96;
	add.s32 	%r209, %r209, -2;
$L__BB128_45:
	and.b32  	%r196, %r6, 1;
	setp.eq.b32 	%p44, %r196, 1;
	not.pred 	%p45, %p44;
	@%p45 bra 	$L__BB128_53;
	mul.wide.u32 	%rd470, %r209, 8;
	add.s64 	%rd471, %rd2, %rd470;
	ld.global.u64 	%rd119, [%rd471];
	or.b64  	%rd472, %rd552, %rd119;
	and.b64  	%rd473, %rd472, -4294967296;
	setp.ne.s64 	%p46, %rd473, 0;
	@%p46 bra 	$L__BB128_48;
	cvt.u32.u64 	%r197, %rd119;
	cvt.u32.u64 	%r198, %rd552;
	rem.u32 	%r199, %r198, %r197;
	cvt.u64.u32 	%rd554, %r199;
	bra.uni 	$L__BB128_49;
$L__BB128_48:
	rem.s64 	%rd554, %rd552, %rd119;
$L__BB128_49:
	add.s64 	%rd475, %rd1, %rd470;
	ld.global.u64 	%rd123, [%rd475];
	mad.lo.s64 	%rd556, %rd123, %rd554, %rd556;
	or.b64  	%rd476, %rd550, %rd119;
	and.b64  	%rd477, %rd476, -4294967296;
	setp.ne.s64 	%p47, %rd477, 0;
	@%p47 bra 	$L__BB128_51;
	cvt.u32.u64 	%r200, %rd119;
	cvt.u32.u64 	%r201, %rd550;
	rem.u32 	%r202, %r201, %r200;
	cvt.u64.u32 	%rd555, %r202;
	bra.uni 	$L__BB128_52;
$L__BB128_51:
	rem.s64 	%rd555, %rd550, %rd119;
$L__BB128_52:
	mad.lo.s64 	%rd557, %rd555, %rd123, %rd557;
$L__BB128_53:
	shl.b64 	%rd478, %rd556, 3;
	add.s64 	%rd479, %rd598, %rd478;
	ld.global.u64 	%rd480, [%rd479];
	shl.b64 	%rd481, %rd557, 3;
	add.s64 	%rd482, %rd598, %rd481;
	ld.global.u64 	%rd483, [%rd482];
	mul.lo.s64 	%rd484, %rd483, %rd480;
	st.shared.u64 	[%r5], %rd484;
	bra.uni 	$L__BB128_114;
$L__BB128_54:
	cvt.u64.u32 	%rd131, %r4;
	setp.le.u64 	%p2, %rd264, %rd131;
	@%p2 bra 	$L__BB128_114;
	mov.u32 	%r56, %ctaid.y;
	cvt.u64.u32 	%rd270, %r56;
	mad.lo.s64 	%rd589, %rd264, %rd270, %rd131;
	cvt.u32.u64 	%r22, %rd263;
	add.s32 	%r213, %r22, -1;
	setp.lt.s32 	%p3, %r213, 0;
	@%p3 bra 	$L__BB128_113;
	and.b32  	%r24, %r22, 7;
	setp.lt.u32 	%p4, %r213, 7;
	@%p4 bra 	$L__BB128_84;
	add.s32 	%r211, %r22, -4;
	and.b32  	%r57, %r22, -8;
	neg.s32 	%r210, %r57;
$L__BB128_58:
	.pragma "nounroll";
	add.s32 	%r29, %r211, 3;
	mul.wide.u32 	%rd272, %r29, 8;
	add.s64 	%rd273, %rd2, %rd272;
	ld.global.u64 	%rd135, [%rd273];
	or.b64  	%rd274, %rd589, %rd135;
	and.b64  	%rd275, %rd274, -4294967296;
	setp.ne.s64 	%p5, %rd275, 0;
	@%p5 bra 	$L__BB128_60;
	cvt.u32.u64 	%r58, %rd135;
	cvt.u32.u64 	%r59, %rd589;
	div.u32 	%r60, %r59, %r58;
	mul.lo.s32 	%r61, %r60, %r58;
	sub.s32 	%r62, %r59, %r61;
	cvt.u64.u32 	%rd560, %r60;
	cvt.u64.u32 	%rd561, %r62;
	bra.uni 	$L__BB128_61;
$L__BB128_60:
	div.s64 	%rd560, %rd589, %rd135;
	mul.lo.s64 	%rd276, %rd560, %rd135;
	sub.s64 	%rd561, %rd589, %rd276;
$L__BB128_61:
	add.s64 	%rd278, %rd1, %rd272;
	ld.global.u64 	%rd279, [%rd278];
	mul.lo.s64 	%rd142, %rd279, %rd561;
	add.s32 	%r30, %r211, 2;
	mul.wide.u32 	%rd280, %r30, 8;
	add.s64 	%rd281, %rd2, %rd280;
	ld.global.u64 	%rd143, [%rd281];
	or.b64  	%rd282, %rd560, %rd143;
	and.b64  	%rd283, %rd282, -4294967296;
	setp.ne.s64 	%p6, %rd283, 0;
	@%p6 bra 	$L__BB128_63;
	cvt.u32.u64 	%r63, %rd143;
	cvt.u32.u64 	%r64, %rd560;
	div.u32 	%r65, %r64, %r63;
	mul.lo.s32 	%r66, %r65, %r63;
	sub.s32 	%r67, %r64, %r66;
	cvt.u64.u32 	%rd562, %r65;
	cvt.u64.u32 	%rd563, %r67;
	bra.uni 	$L__BB128_64;
$L__BB128_63:
	div.s64 	%rd562, %rd560, %rd143;
	mul.lo.s64 	%rd284, %rd562, %rd143;
	sub.s64 	%rd563, %rd560, %rd284;
$L__BB128_64:
	add.s64 	%rd286, %rd1, %rd280;
	ld.global.u64 	%rd287, [%rd286];
	mad.lo.s64 	%rd150, %rd287, %rd563, %rd142;
	add.s32 	%r31, %r211, 1;
	mul.wide.u32 	%rd288, %r31, 8;
	add.s64 	%rd289, %rd2, %rd288;
	ld.global.u64 	%rd151, [%rd289];
	or.b64  	%rd290, %rd562, %rd151;
	and.b64  	%rd291, %rd290, -4294967296;
	setp.ne.s64 	%p7, %rd291, 0;
	@%p7 bra 	$L__BB128_66;
	cvt.u32.u64 	%r68, %rd151;
	cvt.u32.u64 	%r69, %rd562;
	div.u32 	%r70, %r69, %r68;
	mul.lo.s32 	%r71, %r70, %r68;
	sub.s32 	%r72, %r69, %r71;
	cvt.u64.u32 	%rd564, %r70;
	cvt.u64.u32 	%rd565, %r72;
	bra.uni 	$L__BB128_67;
$L__BB128_66:
	div.s64 	%rd564, %rd562, %rd151;
	mul.lo.s64 	%rd292, %rd564, %rd151;
	sub.s64 	%rd565, %rd562, %rd292;
$L__BB128_67:
	add.s64 	%rd294, %rd1, %rd288;
	ld.global.u64 	%rd295, [%rd294];
	mad.lo.s64 	%rd158, %rd295, %rd565, %rd150;
	add.s32 	%r32, %r211, -4;
	mul.wide.u32 	%rd296, %r211, 8;
	add.s64 	%rd297, %rd2, %rd296;
	ld.global.u64 	%rd159, [%rd297];
	or.b64  	%rd298, %rd564, %rd159;
	and.b64  	%rd299, %rd298, -4294967296;
	setp.ne.s64 	%p8, %rd299, 0;
	@%p8 bra 	$L__BB128_69;
	cvt.u32.u64 	%r73, %rd159;
	cvt.u32.u64 	%r74, %rd564;
	div.u32 	%r75, %r74, %r73;
	mul.lo.s32 	%r76, %r75, %r73;
	sub.s32 	%r77, %r74, %r76;
	cvt.u64.u32 	%rd566, %r75;
	cvt.u64.u32 	%rd567, %r77;
	bra.uni 	$L__BB128_70;
$L__BB128_69:
	div.s64 	%rd566, %rd564, %rd159;
	mul.lo.s64 	%rd300, %rd566, %rd159;
	sub.s64 	%rd567, %rd564, %rd300;
$L__BB128_70:
	add.s64 	%rd302, %rd1, %rd296;
	ld.global.u64 	%rd303, [%rd302];
	mad.lo.s64 	%rd166, %rd303, %rd567, %rd158;
	add.s32 	%r33, %r211, -1;
	mul.wide.u32 	%rd304, %r33, 8;
	add.s64 	%rd305, %rd2, %rd304;
	ld.global.u64 	%rd167, [%rd305];
	or.b64  	%rd306, %rd566, %rd167;
	and.b64  	%rd307, %rd306, -4294967296;
	setp.ne.s64 	%p9, %rd307, 0;
	@%p9 bra 	$L__BB128_72;
	cvt.u32.u64 	%r78, %rd167;
	cvt.u32.u64 	%r79, %rd566;
	div.u32 	%r80, %r79, %r78;
	mul.lo.s32 	%r81, %r80, %r78;
	sub.s32 	%r82, %r79, %r81;
	cvt.u64.u32 	%rd568, %r80;
	cvt.u64.u32 	%rd569, %r82;
	bra.uni 	$L__BB128_73;
$L__BB128_72:
	div.s64 	%rd568, %rd566, %rd167;
	mul.lo.s64 	%rd308, %rd568, %rd167;
	sub.s64 	%rd569, %rd566, %rd308;
$L__BB128_73:
	add.s64 	%rd310, %rd1, %rd304;
	ld.global.u64 	%rd311, [%rd310];
	mad.lo.s64 	%rd174, %rd311, %rd569, %rd166;
	add.s32 	%r34, %r211, -2;
	mul.wide.u32 	%rd312, %r34, 8;
	add.s64 	%rd313, %rd2, %rd312;
	ld.global.u64 	%rd175, [%rd313];
	or.b64  	%rd314, %rd568, %rd175;
	and.b64  	%rd315, %rd314, -4294967296;
	setp.ne.s64 	%p10, %rd315, 0;
	@%p10 bra 	$L__BB128_75;
	cvt.u32.u64 	%r83, %rd175;
	cvt.u32.u64 	%r84, %rd568;
	div.u32 	%r85, %r84, %r83;
	mul.lo.s32 	%r86, %r85, %r83;
	sub.s32 	%r87, %r84, %r86;
	cvt.u64.u32 	%rd570, %r85;
	cvt.u64.u32 	%rd571, %r87;
	bra.uni 	$L__BB128_76;
$L__BB128_75:
	div.s64 	%rd570, %rd568, %rd175;
	mul.lo.s64 	%rd316, %rd570, %rd175;
	sub.s64 	%rd571, %rd568, %rd316;
$L__BB128_76:
	add.s64 	%rd318, %rd1, %rd312;
	ld.global.u64 	%rd319, [%rd318];
	mad.lo.s64 	%rd182, %rd319, %rd571, %rd174;
	add.s32 	%r35, %r211, -3;
	mul.wide.u32 	%rd320, %r35, 8;
	add.s64 	%rd321, %rd2, %rd320;
	ld.global.u64 	%rd183, [%rd321];
	or.b64  	%rd322, %rd570, %rd183;
	and.b64  	%rd323, %rd322, -4294967296;
	setp.ne.s64 	%p11, %rd323, 0;
	@%p11 bra 	$L__BB128_78;
	cvt.u32.u64 	%r88, %rd183;
	cvt.u32.u64 	%r89, %rd570;
	div.u32 	%r90, %r89, %r88;
	mul.lo.s32 	%r91, %r90, %r88;
	sub.s32 	%r92, %r89, %r91;
	cvt.u64.u32 	%rd572, %r90;
	cvt.u64.u32 	%rd573, %r92;
	bra.uni 	$L__BB128_79;
$L__BB128_78:
	div.s64 	%rd572, %rd570, %rd183;
	mul.lo.s64 	%rd324, %rd572, %rd183;
	sub.s64 	%rd573, %rd570, %rd324;
$L__BB128_79:
	add.s64 	%rd326, %rd1, %rd320;
	ld.global.u64 	%rd327, [%rd326];
	mad.lo.s64 	%rd190, %rd327, %rd573, %rd182;
	mul.wide.u32 	%rd328, %r32, 8;
	add.s64 	%rd329, %rd2, %rd328;
	ld.global.u64 	%rd191, [%rd329];
	or.b64  	%rd330, %rd572, %rd191;
	and.b64  	%rd331, %rd330, -4294967296;
	setp.ne.s64 	%p12, %rd331, 0;
	@%p12 bra 	$L__BB128_81;
	cvt.u32.u64 	%r93, %rd191;
	cvt.u32.u64 	%r94, %rd572;
	div.u32 	%r95, %r94, %r93;
	mul.lo.s32 	%r96, %r95, %r93;
	sub.s32 	%r97, %r94, %r96;
	cvt.u64.u32 	%rd589, %r95;
	cvt.u64.u32 	%rd575, %r97;
	bra.uni 	$L__BB128_82;
$L__BB128_81:
	div.s64 	%rd589, %rd572, %rd191;
	mul.lo.s64 	%rd332, %rd589, %rd191;
	sub.s64 	%rd575, %rd572, %rd332;
$L__BB128_82:
	add.s64 	%rd334, %rd1, %rd328;
	ld.global.u64 	%rd335, [%rd334];
	mad.lo.s64 	%rd336, %rd335, %rd575, %rd190;
	shl.b64 	%rd337, %rd336, 3;
	add.s64 	%rd598, %rd598, %rd337;
	add.s32 	%r211, %r211, -8;
	add.s32 	%r210, %r210, 8;
	setp.ne.s32 	%p13, %r210, 0;
	@%p13 bra 	$L__BB128_58;
	add.s32 	%r213, %r211, 3;
$L__BB128_84:
	setp.eq.s32 	%p14, %r24, 0;
	@%p14 bra 	$L__BB128_113;
	and.b32  	%r40, %r22, 3;
	setp.lt.u32 	%p15, %r24, 4;
	@%p15 bra 	$L__BB128_99;
	mul.wide.u32 	%rd339, %r213, 8;
	add.s64 	%rd340, %rd2, %rd339;
	ld.global.u64 	%rd202, [%rd340];
	or.b64  	%rd341, %rd589, %rd202;
	and.b64  	%rd342, %rd341, -4294967296;
	setp.ne.s64 	%p16, %rd342, 0;
	@%p16 bra 	$L__BB128_88;
	cvt.u32.u64 	%r98, %rd202;
	cvt.u32.u64 	%r99, %rd589;
	div.u32 	%r100, %r99, %r98;
	mul.lo.s32 	%r101, %r100, %r98;
	sub.s32 	%r102, %r99, %r101;
	cvt.u64.u32 	%rd579, %r100;
	cvt.u64.u32 	%rd580, %r102;
	bra.uni 	$L__BB128_89;
$L__BB128_88:
	div.s64 	%rd579, %rd589, %rd202;
	mul.lo.s64 	%rd343, %rd579, %rd202;
	sub.s64 	%rd580, %rd589, %rd343;
$L__BB128_89:
	add.s64 	%rd345, %rd1, %rd339;
	ld.global.u64 	%rd346, [%rd345];
	mul.lo.s64 	%rd209, %rd346, %rd580;
	add.s32 	%r41, %r213, -1;
	mul.wide.u32 	%rd347, %r41, 8;
	add.s64 	%rd348, %rd2, %rd347;
	ld.global.u64 	%rd210, [%rd348];
	or.b64  	%rd349, %rd579, %rd210;
	and.b64  	%rd350, %rd349, -4294967296;
	setp.ne.s64 	%p17, %rd350, 0;
	@%p17 bra 	$L__BB128_91;
	cvt.u32.u64 	%r103, %rd210;
	cvt.u32.u64 	%r104, %rd579;
	div.u32 	%r105, %r104, %r103;
	mul.lo.s32 	%r106, %r105, %r103;
	sub.s32 	%r107, %r104, %r106;
	cvt.u64.u32 	%rd581, %r105;
	cvt.u64.u32 	%rd582, %r107;
	bra.uni 	$L__BB128_92;
$L__BB128_91:
	div.s64 	%rd581, %rd579, %rd210;
	mul.lo.s64 	%rd351, %rd581, %rd210;
	sub.s64 	%rd582, %rd579, %rd351;
$L__BB128_92:
	add.s64 	%rd353, %rd1, %rd347;
	ld.global.u64 	%rd354, [%rd353];
	mad.lo.s64 	%rd217, %rd354, %rd582, %rd209;
	add.s32 	%r42, %r213, -2;
	mul.wide.u32 	%rd355, %r42, 8;
	add.s64 	%rd356, %rd2, %rd355;
	ld.global.u64 	%rd218, [%rd356];
	or.b64  	%rd357, %rd581, %rd218;
	and.b64  	%rd358, %rd357, -4294967296;
	setp.ne.s64 	%p18, %rd358, 0;
	@%p18 bra 	$L__BB128_94;
	cvt.u32.u64 	%r108, %rd218;
	cvt.u32.u64 	%r109, %rd581;
	div.u32 	%r110, %r109, %r108;
	mul.lo.s32 	%r111, %r110, %r108;
	sub.s32 	%r112, %r109, %r111;
	cvt.u64.u32 	%rd583, %r110;
	cvt.u64.u32 	%rd584, %r112;
	bra.uni 	$L__BB128_95;
$L__BB128_94:
	div.s64 	%rd583, %rd581, %rd218;
	mul.lo.s64 	%rd359, %rd583, %rd218;
	sub.s64 	%rd584, %rd581, %rd359;
$L__BB128_95:
	add.s64 	%rd361, %rd1, %rd355;
	ld.global.u64 	%rd362, [%rd361];
	mad.lo.s64 	%rd225, %rd362, %rd584, %rd217;
	add.s32 	%r43, %r213, -3;
	mul.wide.u32 	%rd363, %r43, 8;
	add.s64 	%rd364, %rd2, %rd363;
	ld.global.u64 	%rd226, [%rd364];
	or.b64  	%rd365, %rd583, %rd226;
	and.b64  	%rd366, %rd365, -4294967296;
	setp.ne.s64 	%p19, %rd366, 0;
	@%p19 bra 	$L__BB128_97;
	cvt.u32.u64 	%r113, %rd226;
	cvt.u32.u64 	%r114, %rd583;
	div.u32 	%r115, %r114, %r113;
	mul.lo.s32 	%r116, %r115, %r113;
	sub.s32 	%r117, %r114, %r116;
	cvt.u64.u32 	%rd589, %r115;
	cvt.u64.u32 	%rd586, %r117;
	bra.uni 	$L__BB128_98;
$L__BB128_97:
	div.s64 	%rd589, %rd583, %rd226;
	mul.lo.s64 	%rd367, %rd589, %rd226;
	sub.s64 	%rd586, %rd583, %rd367;
$L__BB128_98:
	add.s64 	%rd369, %rd1, %rd363;
	ld.global.u64 	%rd370, [%rd369];
	mad.lo.s64 	%rd371, %rd370, %rd586, %rd225;
	shl.b64 	%rd372, %rd371, 3;
	add.s64 	%rd598, %rd598, %rd372;
	add.s32 	%r213, %r213, -4;
$L__BB128_99:
	setp.eq.s32 	%p20, %r40, 0;
	@%p20 bra 	$L__BB128_113;
	setp.eq.s32 	%p21, %r40, 1;
	@%p21 bra 	$L__BB128_108;
	mul.wide.u32 	%rd374, %r213, 8;
	add.s64 	%rd375, %rd2, %rd374;
	ld.global.u64 	%rd237, [%rd375];
	or.b64  	%rd376, %rd589, %rd237;
	and.b64  	%rd377, %rd376, -4294967296;
	setp.ne.s64 	%p22, %rd377, 0;
	@%p22 bra 	$L__BB128_103;
	cvt.u32.u64 	%r118, %rd237;
	cvt.u32.u64 	%r119, %rd589;
	div.u32 	%r120, %r119, %r118;
	mul.lo.s32 	%r121, %r120, %r118;
	sub.s32 	%r122, %r119, %r121;
	cvt.u64.u32 	%rd590, %r120;
	cvt.u64.u32 	%rd591, %r122;
	bra.uni 	$L__BB128_104;
$L__BB128_103:
	div.s64 	%rd590, %rd589, %rd237;
	mul.lo.s64 	%rd378, %rd590, %rd237;
	sub.s64 	%rd591, %rd589, %rd378;
$L__BB128_104:
	add.s64 	%rd380, %rd1, %rd374;
	ld.global.u64 	%rd381, [%rd380];
	mul.lo.s64 	%rd244, %rd381, %rd591;
	add.s32 	%r46, %r213, -1;
	mul.wide.u32 	%rd382, %r46, 8;
	add.s64 	%rd383, %rd2, %rd382;
	ld.global.u64 	%rd245, [%rd383];
	or.b64  	%rd384, %rd590, %rd245;
	and.b64  	%rd385, %rd384, -4294967296;
	setp.ne.s64 	%p23, %rd385, 0;
	@%p23 bra 	$L__BB128_106;
	cvt.u32.u64 	%r123, %rd245;
	cvt.u32.u64 	%r124, %rd590;
	div.u32 	%r125, %r124, %r123;
	mul.lo.s32 	%r126, %r125, %r123;
	sub.s32 	%r127, %r124, %r126;
	cvt.u64.u32 	%rd589, %r125;
	cvt.u64.u32 	%rd593, %r127;
	bra.uni 	$L__BB128_107;
$L__BB128_106:
	div.s64 	%rd589, %rd590, %rd245;
	mul.lo.s64 	%rd386, %rd589, %rd245;
	sub.s64 	%rd593, %rd590, %rd386;
$L__BB128_107:
	add.s64 	%rd388, %rd1, %rd382;
	ld.global.u64 	%rd389, [%rd388];
	mad.lo.s64 	%rd390, %rd389, %rd593, %rd244;
	shl.b64 	%rd391, %rd390, 3;
	add.s64 	%rd598, %rd598, %rd391;
	add.s32 	%r213, %r213, -2;
$L__BB128_108:
	and.b32  	%r128, %r22, 1;
	setp.eq.b32 	%p24, %r128, 1;
	not.pred 	%p25, %p24;
	@%p25 bra 	$L__BB128_113;
	mul.wide.u32 	%rd392, %r213, 8;
	add.s64 	%rd393, %rd2, %rd392;
	ld.global.u64 	%rd256, [%rd393];
	or.b64  	%rd394, %rd589, %rd256;
	and.b64  	%rd395, %rd394, -4294967296;
	setp.ne.s64 	%p26, %rd395, 0;
	@%p26 bra 	$L__BB128_111;
	cvt.u32.u64 	%r129, %rd256;
	cvt.u32.u64 	%r130, %rd589;
	rem.u32 	%r131, %r130, %r129;
	cvt.u64.u32 	%rd597, %r131;
	bra.uni 	$L__BB128_112;
$L__BB128_111:
	rem.s64 	%rd597, %rd589, %rd256;
$L__BB128_112:
	add.s64 	%rd397, %rd1, %rd392;
	ld.global.u64 	%rd398, [%rd397];
	mul.lo.s64 	%rd399, %rd398, %rd597;
	shl.b64 	%rd400, %rd399, 3;
	add.s64 	%rd598, %rd598, %rd400;
$L__BB128_113:
	ld.global.u64 	%rd401, [%rd598];
	st.shared.u64 	[%r5], %rd401;
$L__BB128_114:
	bar.sync 	0;
	setp.lt.u32 	%p48, %r215, 66;
	@%p48 bra 	$L__BB128_118;
$L__BB128_115:
	shr.u32 	%r50, %r215, 1;
	setp.ge.u32 	%p49, %r1, %r50;
	@%p49 bra 	$L__BB128_117;
	ld.shared.u64 	%rd485, [%r5];
	shl.b32 	%r203, %r50, 3;
	add.s32 	%r204, %r5, %r203;
	ld.shared.u64 	%rd486, [%r204];
	mul.lo.s64 	%rd487, %rd486, %rd485;
	st.shared.u64 	[%r5], %rd487;
$L__BB128_117:
	bar.sync 	0;
	setp.gt.u32 	%p50, %r215, 131;
	mov.u32 	%r215, %r50;
	@%p50 bra 	$L__BB128_115;
$L__BB128_118:
	setp.gt.u32 	%p51, %r1, 31;
	@%p51 bra 	$L__BB128_121;
	ld.volatile.shared.u64 	%rd488, [%r5];
	ld.volatile.shared.u64 	%rd489, [%r5+256];
	mul.lo.s64 	%rd490, %rd489, %rd488;
	st.volatile.shared.u64 	[%r5], %rd490;
	ld.volatile.shared.u64 	%rd491, [%r5];
	ld.volatile.shared.u64 	%rd492, [%r5+128];
	mul.lo.s64 	%rd493, %rd492, %rd491;
	st.volatile.shared.u64 	[%r5], %rd493;
	ld.volatile.shared.u64 	%rd494, [%r5];
	ld.volatile.shared.u64 	%rd495, [%r5+64];
	mul.lo.s64 	%rd496, %rd495, %rd494;
	st.volatile.shared.u64 	[%r5], %rd496;
	ld.volatile.shared.u64 	%rd497, [%r5];
	ld.volatile.shared.u64 	%rd498, [%r5+32];
	mul.lo.s64 	%rd499, %rd498, %rd497;
	st.volatile.shared.u64 	[%r5], %rd499;
	ld.volatile.shared.u64 	%rd500, [%r5];
	ld.volatile.shared.u64 	%rd501, [%r5+16];
	mul.lo.s64 	%rd502, %rd501, %rd500;
	st.volatile.shared.u64 	[%r5], %rd502;
	ld.volatile.shared.u64 	%rd503, [%r5];
	ld.volatile.shared.u64 	%rd504, [%r5+8];
	mul.lo.s64 	%rd505, %rd504, %rd503;
	st.volatile.shared.u64 	[%r5], %rd505;
	setp.ne.s32 	%p52, %r1, 0;
	@%p52 bra 	$L__BB128_121;
	ld.param.u64 	%rd513, [contiguous_nanprod2_u64_param_0];
	ld.shared.u64 	%rd506, [nanprodsdata_u64];
	cvt.u64.u32 	%rd507, %r2;
	mov.u32 	%r205, %ctaid.y;
	cvt.u64.u32 	%rd508, %r205;
	mad.lo.s64 	%rd509, %rd265, %rd508, %rd507;
	cvta.to.global.u64 	%rd510, %rd513;
	shl.b64 	%rd511, %rd509, 3;
	add.s64 	%rd512, %rd510, %rd511;
	st.global.u64 	[%rd512], %rd506;
$L__BB128_121:
	ret;

}
	// .globl	contiguous_nanprod22_u64
.visible .entry contiguous_nanprod22_u64(
	.param .u64 .ptr .align 1 contiguous_nanprod22_u64_param_0,
	.param .u64 .ptr .align 1 contiguous_nanprod22_u64_param_1,
	.param .u64 contiguous_nanprod22_u64_param_2,
	.param .u64 contiguous_nanprod22_u64_param_3
)
{
	.reg .pred 	%p<8>;
	.reg .b32 	%r<19>;
	.reg .b64 	%rd<54>;

	ld.param.u64 	%rd4, [contiguous_nanprod22_u64_param_0];
	ld.param.u64 	%rd7, [contiguous_nanprod22_u64_param_1];
	ld.param.u64 	%rd5, [contiguous_nanprod22_u64_param_2];
	ld.param.u64 	%rd6, [contiguous_nanprod22_u64_param_3];
	cvta.to.global.u64 	%rd1, %rd7;
	mov.u32 	%r1, %tid.x;
	mov.u32 	%r2, %ctaid.x;
	mov.u32 	%r18, %ntid.x;
	mul.lo.s32 	%r8, %r2, %r18;
	shl.b32 	%r9, %r8, 1;
	add.s32 	%r4, %r9, %r1;
	shl.b32 	%r10, %r1, 3;
	mov.u32 	%r11, nanprodsdata_u64;
	add.s32 	%r5, %r11, %r10;
	mov.b64 	%rd8, 1;
	st.shared.u64 	[%r5], %rd8;
	add.s32 	%r12, %r4, %r18;
	cvt.u64.u32 	%rd2, %r12;
	setp.le.u64 	%p1, %rd5, %rd2;
	@%p1 bra 	$L__BB129_2;
	cvt.u64.u32 	%rd14, %r4;
	mov.u32 	%r14, %ctaid.y;
	cvt.u64.u32 	%rd15, %r14;
	mul.lo.s64 	%rd16, %rd5, %rd15;
	add.s64 	%rd17, %rd16, %rd14;
	shl.b64 	%rd18, %rd17, 3;
	add.s64 	%rd19, %rd1, %rd18;
	ld.global.u64 	%rd20, [%rd19];
	add.s64 	%rd21, %rd16, %rd2;
	shl.b64 	%rd22, %rd21, 3;
	add.s64 	%rd23, %rd1, %rd22;
	ld.global.u64 	%rd24, [%rd23];
	mul.lo.s64 	%rd25, %rd24, %rd20;
	st.shared.u64 	[%r5], %rd25;
	bra.uni 	$L__BB129_4;
$L__BB129_2:
	cvt.u64.u32 	%rd3, %r4;
	setp.le.u64 	%p2, %rd5, %rd3;
	@%p2 bra 	$L__BB129_4;
	mov.u32 	%r13, %ctaid.y;
	cvt.u64.u32 	%rd9, %r13;
	mad.lo.s64 	%rd10, %rd5, %rd9, %rd3;
	shl.b64 	%rd11, %rd10, 3;
	add.s64 	%rd12, %rd1, %rd11;
	ld.global.u64 	%rd13, [%rd12];
	st.shared.u64 	[%r5], %rd13;
$L__BB129_4:
	bar.sync 	0;
	setp.lt.u32 	%p3, %r18, 66;
	@%p3 bra 	$L__BB129_8;
$L__BB129_5:
	shr.u32 	%r7, %r18, 1;
	setp.ge.u32 	%p4, %r1, %r7;
	@%p4 bra 	$L__BB129_7;
	ld.shared.u64 	%rd26, [%r5];
	shl.b32 	%r15, %r7, 3;
	add.s32 	%r16, %r5, %r15;
	ld.shared.u64 	%rd27, [%r16];
	mul.lo.s64 	%rd28, %rd27, %rd26;
	st.shared.u64 	[%r5], %rd28;
$L__BB129_7:
	bar.sync 	0;
	setp.gt.u32 	%p5, %r18, 131;
	mov.u32 	%r18, %r7;
	@%p5 bra 	$L__BB129_5;
$L__BB129_8:
	setp.gt.u32 	%p6, %r1, 31;
	@%p6 bra 	$L__BB129_11;
	ld.volatile.shared.u64 	%rd29, [%r5];
	ld.volatile.shared.u64 	%rd30, [%r5+256];
	mul.lo.s64 	%rd31, %rd30, %rd29;
	st.volatile.shared.u64 	[%r5], %rd31;
	ld.volatile.shared.u64 	%rd32, [%r5];
	ld.volatile.shared.u64 	%rd33, [%r5+128];
	mul.lo.s64 	%rd34, %rd33, %rd32;
	st.volatile.shared.u64 	[%r5], %rd34;
	ld.volatile.shared.u64 	%rd35, [%r5];
	ld.volatile.shared.u64 	%rd36, [%r5+64];
	mul.lo.s64 	%rd37, %rd36, %rd35;
	st.volatile.shared.u64 	[%r5], %rd37;
	ld.volatile.shared.u64 	%rd38, [%r5];
	ld.volatile.shared.u64 	%rd39, [%r5+32];
	mul.lo.s64 	%rd40, %rd39, %rd38;
	st.volatile.shared.u64 	[%r5], %rd40;
	ld.volatile.shared.u64 	%rd41, [%r5];
	ld.volatile.shared.u64 	%rd42, [%r5+16];
	mul.lo.s64 	%rd43, %rd42, %rd41;
	st.volatile.shared.u64 	[%r5], %rd43;
	ld.volatile.shared.u64 	%rd44, [%r5];
	ld.volatile.shared.u64 	%rd45, [%r5+8];
	mul.lo.s64 	%rd46, %rd45, %rd44;
	st.volatile.shared.u64 	[%r5], %rd46;
	setp.ne.s32 	%p7, %r1, 0;
	@%p7 bra 	$L__BB129_11;
	ld.shared.u64 	%rd47, [nanprodsdata_u64];
	cvt.u64.u32 	%rd48, %r2;
	mov.u32 	%r17, %ctaid.y;
	cvt.u64.u32 	%rd49, %r17;
	mad.lo.s64 	%rd50, %rd6, %rd49, %rd48;
	cvta.to.global.u64 	%rd51, %rd4;
	shl.b64 	%rd52, %rd50, 3;
	add.s64 	%rd53, %rd51, %rd52;
	st.global.u64 	[%rd53], %rd47;
$L__BB129_11:
	ret;

}
	// .globl	contiguous_nanprod3_u64
.visible .entry contiguous_nanprod3_u64(
	.param .u64 .ptr .align 1 contiguous_nanprod3_u64_param_0,
	.param .u64 .ptr .align 1 contiguous_nanprod3_u64_param_1,
	.param .u64 .ptr .align 1 contiguous_nanprod3_u64_param_2,
	.param .u64 .ptr .align 1 contiguous_nanprod3_u64_param_3,
	.param .u64 contiguous_nanprod3_u64_param_4,
	.param .u64 contiguous_nanprod3_u64_param_5,
	.param .u64 contiguous_nanprod3_u64_param_6
)
{
	.reg .pred 	%p<38>;
	.reg .b32 	%r<204>;
	.reg .b64 	%rd<363>;

	ld.param.u64 	%rd159, [contiguous_nanprod3_u64_param_0];
	ld.param.u64 	%rd160, [contiguous_nanprod3_u64_param_1];
	ld.param.u64 	%rd163, [contiguous_nanprod3_u64_param_2];
	ld.param.u64 	%rd164, [contiguous_nanprod3_u64_param_3];
	ld.param.u64 	%rd161, [contiguous_nanprod3_u64_param_4];
	ld.param.u64 	%rd162, [contiguous_nanprod3_u64_param_5];
	ld.param.u64 	%rd165, [contiguous_nanprod3_u64_param_6];
	cvta.to.global.u64 	%rd1, %rd164;
	cvta.to.global.u64 	%rd2, %rd163;
	mov.u32 	%r1, %tid.y;
	mov.u32 	%r2, %ntid.x;
	mov.u32 	%r3, %tid.x;
	mad.lo.s32 	%r64, %r1, %r2, %r3;
	mov.u32 	%r65, %ctaid.x;
	mad.lo.s32 	%r66, %r65, %r2, %r3;
	mov.u32 	%r4, %ctaid.y;
	mov.u32 	%r5, %ntid.y;
	mad.lo.s32 	%r67, %r4, %r5, %r1;
	shl.b32 	%r68, %r64, 3;
	mov.u32 	%r69, nanprodsdata_u64;
	add.s32 	%r7, %r69, %r68;
	mov.b64 	%rd167, 1;
	st.shared.u64 	[%r7], %rd167;
	cvt.u64.u32 	%rd3, %r66;
	setp.le.u64 	%p1, %rd162, %rd3;
	cvt.u64.u32 	%rd168, %r67;
	setp.le.u64 	%p2, %rd165, %rd168;
	or.pred  	%p3, %p1, %p2;
	@%p3 bra 	$L__BB130_76;
	cvt.u32.u64 	%r70, %rd3;
	cvt.u32.u64 	%r71, %rd162;
	mad.lo.s32 	%r194, %r67, %r71, %r70;
	cvt.u32.u64 	%r9, %rd161;
	add.s32 	%r193, %r9, -1;
	setp.lt.s32 	%p4, %r193, 0;
	mov.b64 	%rd353, 0;
	@%p4 bra 	$L__BB130_59;
	setp.lt.u32 	%p5, %r193, 7;
	mov.b64 	%rd353, 0;
	@%p5 bra 	$L__BB130_30;
	add.s32 	%r189, %r9, -4;
	and.b32  	%r72, %r9, -8;
	neg.s32 	%r188, %r72;
	mov.b64 	%rd353, 0;
$L__BB130_4:
	.pragma "nounroll";
	add.s32 	%r16, %r189, 3;
	cvt.u64.u32 	%rd5, %r194;
	mul.wide.u32 	%rd173, %r16, 8;
	add.s64 	%rd174, %rd2, %rd173;
	ld.global.u64 	%rd6, [%rd174];
	and.b64  	%rd175, %rd6, -4294967296;
	setp.ne.s64 	%p6, %rd175, 0;
	@%p6 bra 	$L__BB130_6;
	cvt.u32.u64 	%r73, %rd6;
	cvt.u32.u64 	%r74, %rd5;
	div.u32 	%r75, %r74, %r73;
	mul.lo.s32 	%r76, %r75, %r73;
	sub.s32 	%r77, %r74, %r76;
	cvt.u64.u32 	%rd318, %r75;
	cvt.u64.u32 	%rd319, %r77;
	bra.uni 	$L__BB130_7;
$L__BB130_6:
	div.s64 	%rd318, %rd5, %rd6;
	mul.lo.s64 	%rd176, %rd318, %rd6;
	sub.s64 	%rd319, %rd5, %rd176;
$L__BB130_7:
	mul.wide.u32 	%rd177, %r16, 8;
	add.s64 	%rd178, %rd1, %rd177;
	ld.global.u64 	%rd179, [%rd178];
	mad.lo.s64 	%rd13, %rd179, %rd319, %rd353;
	add.s32 	%r17, %r189, 2;
	and.b64  	%rd14, %rd318, 4294967295;
	mul.wide.u32 	%rd180, %r17, 8;
	add.s64 	%rd181, %rd2, %rd180;
	ld.global.u64 	%rd15, [%rd181];
	and.b64  	%rd182, %rd15, -4294967296;
	setp.ne.s64 	%p7, %rd182, 0;
	@%p7 bra 	$L__BB130_9;
	cvt.u32.u64 	%r78, %rd15;
	cvt.u32.u64 	%r79, %rd14;
	div.u32 	%r80, %r79, %r78;
	mul.lo.s32 	%r81, %r80, %r78;
	sub.s32 	%r82, %r79, %r81;
	cvt.u64.u32 	%rd320, %r80;
	cvt.u64.u32 	%rd321, %r82;
	bra.uni 	$L__BB130_10;
$L__BB130_9:
	div.s64 	%rd320, %rd14, %rd15;
	mul.lo.s64 	%rd183, %rd320, %rd15;
	sub.s64 	%rd321, %rd14, %rd183;
$L__BB130_10:
	mul.wide.u32 	%rd184, %r17, 8;
	add.s64 	%rd185, %rd1, %rd184;
	ld.global.u64 	%rd186, [%rd185];
	mad.lo.s64 	%rd22, %rd186, %rd321, %rd13;
	add.s32 	%r18, %r189, 1;
	and.b64  	%rd23, %rd320, 4294967295;
	mul.wide.u32 	%rd187, %r18, 8;
	add.s64 	%rd188, %rd2, %rd187;
	ld.global.u64 	%rd24, [%rd188];
	and.b64  	%rd189, %rd24, -4294967296;
	setp.ne.s64 	%p8, %rd189, 0;
	@%p8 bra 	$L__BB130_12;
	cvt.u32.u64 	%r83, %rd24;
	cvt.u32.u64 	%r84, %rd23;
	div.u32 	%r85, %r84, %r83;
	mul.lo.s32 	%r86, %r85, %r83;
	sub.s32 	%r87, %r84, %r86;
	cvt.u64.u32 	%rd322, %r85;
	cvt.u64.u32 	%rd323, %r87;
	bra.uni 	$L__BB130_13;
$L__BB130_12:
	div.s64 	%rd322, %rd23, %rd24;
	mul.lo.s64 	%rd190, %rd322, %rd24;
	sub.s64 	%rd323, %rd23, %rd190;
$L__BB130_13:
	mul.wide.u32 	%rd191, %r18, 8;
	add.s64 	%rd192, %rd1, %rd191;
	ld.global.u64 	%rd193, [%rd192];
	mad.lo.s64 	%rd31, %rd193, %rd323, %rd22;
	and.b64  	%rd32, %rd322, 4294967295;
	mul.wide.u32 	%rd194, %r189, 8;
	add.s64 	%rd195, %rd2, %rd194;
	ld.global.u64 	%rd33, [%rd195];
	and.b64  	%rd196, %rd33, -4294967296;
	setp.ne.s64 	%p9, %rd196, 0;
	@%p9 bra 	$L__BB130_15;
	cvt.u32.u64 	%r88, %rd33;
	cvt.u32.u64 	%r89, %rd32;
	div.u32 	%r90, %r89, %r88;
	mul.lo.s32 	%r91, %r90, %r88;
	sub.s32 	%r92, %r89, %r91;
	cvt.u64.u32 	%rd324, %r90;
	cvt.u64.u32 	%rd325, %r92;
	bra.uni 	$L__BB130_16;
$L__BB130_15:
	div.s64 	%rd324, %rd32, %rd33;
	mul.lo.s64 	%rd197, %rd324, %rd33;
	sub.s64 	%rd325, %rd32, %rd197;
$L__BB130_16:
	mul.wide.u32 	%rd198, %r189, 8;
	add.s64 	%rd199, %rd1, %rd198;
	ld.global.u64 	%rd200, [%rd199];
	mad.lo.s64 	%rd40, %rd200, %rd325, %rd31;
	add.s32 	%r19, %r189, -1;
	and.b64  	%rd41, %rd324, 4294967295;
	mul.wide.u32 	%rd201, %r19, 8;
	add.s64 	%rd202, %rd2, %rd201;
	ld.global.u64 	%rd42, [%rd202];
	and.b64  	%rd203, %rd42, -4294967296;
	setp.ne.s64 	%p10, %rd203, 0;
	@%p10 bra 	$L__BB130_18;
	cvt.u32.u64 	%r93, %rd42;
	cvt.u32.u64 	%r94, %rd41;
	div.u32 	%r95, %r94, %r93;
	mul.lo.s32 	%r96, %r95, %r93;
	sub.s32 	%r97, %r94, %r96;
	cvt.u64.u32 	%rd326, %r95;
	cvt.u64.u32 	%rd327, %r97;
	bra.uni 	$L__BB130_19;
$L__BB130_18:
	div.s64 	%rd326, %rd41, %rd42;
	mul.lo.s64 	%rd204, %rd326, %rd42;
	sub.s64 	%rd327, %rd41, %rd204;
$L__BB130_19:
	mul.wide.u32 	%rd205, %r19, 8;
	add.s64 	%rd206, %rd1, %rd205;
	ld.global.u64 	%rd207, [%rd206];
	mad.lo.s64 	%rd49, %rd207, %rd327, %rd40;
	add.s32 	%r20, %r189, -2;
	and.b64  	%rd50, %rd326, 4294967295;
	mul.wide.u32 	%rd208, %r20, 8;
	add.s64 	%rd209, %rd2, %rd208;
	ld.global.u64 	%rd51, [%rd209];
	and.b64  	%rd210, %rd51, -4294967296;
	setp.ne.s64 	%p11, %rd210, 0;
	@%p11 bra 	$L__BB130_21;
	cvt.u32.u64 	%r98, %rd51;
	cvt.u32.u64 	%r99, %rd50;
	div.u32 	%r100, %r99, %r98;
	mul.lo.s32 	%r101, %r100, %r98;
	sub.s32 	%r102, %r99, %r101;
	cvt.u64.u32 	%rd328, %r100;
	cvt.u64.u32 	%rd329, %r102;
	bra.uni 	$L__BB130_22;
$L__BB130_21:
	div.s64 	%rd328, %rd50, %rd51;
	mul.lo.s64 	%rd211, %rd328, %rd51;
	sub.s64 	%rd329, %rd50, %rd211;
$L__BB130_22:
	mul.wide.u32 	%rd212, %r20, 8;
	add.s64 	%rd213, %rd1, %rd212;
	ld.global.u64 	%rd214, [%rd213];
	mad.lo.s64 	%rd58, %rd214, %rd329, %rd49;
	add.s32 	%r21, %r189, -3;
	and.b64  	%rd59, %rd328, 4294967295;
	mul.wide.u32 	%rd215, %r21, 8;
	add.s64 	%rd216, %rd2, %rd215;
	ld.global.u64 	%rd60, [%rd216];
	and.b64  	%rd217, %rd60, -4294967296;
	setp.ne.s64 	%p12, %rd217, 0;
	@%p12 bra 	$L__BB130_24;
	cvt.u32.u64 	%r103, %rd60;
	cvt.u32.u64 	%r104, %rd59;
	div.u32 	%r105, %r104, %r103;
	mul.lo.s32 	%r106, %r105, %r103;
	sub.s32 	%r107, %r104, %r106;
	cvt.u64.u32 	%rd330, %r105;
	cvt.u64.u32 	%rd331, %r107;
	bra.uni 	$L__BB130_25;
$L__BB130_24:
	div.s64 	%rd330, %rd59, %rd60;
	mul.lo.s64 	%rd218, %rd330, %rd60;
	sub.s64 	%rd331, %rd59, %rd218;
$L__BB130_25:
	mul.wide.u32 	%rd219, %r21, 8;
	add.s64 	%rd220, %rd1, %rd219;
	ld.global.u64 	%rd221, [%rd220];
	mad.lo.s64 	%rd67, %rd221, %rd331, %rd58;
	and.b64  	%rd68, %rd330, 4294967295;
	add.s32 	%r108, %r189, -4;
	mul.wide.u32 	%rd222, %r108, 8;
	add.s64 	%rd223, %rd2, %rd222;
	ld.global.u64 	%rd69, [%rd223];
	and.b64  	%rd224, %rd69, -4294967296;
	setp.ne.s64 	%p13, %rd224, 0;
	@%p13 bra 	$L__BB130_27;
	cvt.u32.u64 	%r109, %rd69;
	cvt.u32.u64 	%r110, %rd68;
	div.u32 	%r111, %r110, %r109;
	mul.lo.s32 	%r112, %r111, %r109;
	sub.s32 	%r113, %r110, %r112;
	cvt.u64.u32 	%rd332, %r111;
	cvt.u64.u32 	%rd333, %r113;
	bra.uni 	$L__BB130_28;
$L__BB130_27:
	div.s64 	%rd332, %rd68, %rd69;
	mul.lo.s64 	%rd225, %rd332, %rd69;
	sub.s64 	%rd333, %rd68, %rd225;
$L__BB130_28:
	mul.wide.u32 	%rd226, %r108, 8;
	add.s64 	%rd227, %rd1, %rd226;
	ld.global.u64 	%rd228, [%rd227];
	mad.lo.s64 	%rd353, %rd228, %rd333, %rd67;
	cvt.u32.u64 	%r194, %rd332;
	add.s32 	%r189, %r189, -8;
	add.s32 	%r188, %r188, 8;
	setp.ne.s32 	%p14, %r188, 0;
	@%p14 bra 	$L__BB130_4;
	add.s32 	%r193, %r189, 3;
$L__BB130_30:
	and.b32  	%r28, %r9, 7;
	setp.eq.s32 	%p15, %r28, 0;
	@%p15 bra 	$L__BB130_59;
	and.b32  	%r29, %r9, 3;
	setp.lt.u32 	%p16, %r28, 4;
	@%p16 bra 	$L__BB130_45;
	cvt.u64.u32 	%rd79, %r194;
	mul.wide.u32 	%rd230, %r193, 8;
	add.s64 	%rd231, %rd2, %rd230;
	ld.global.u64 	%rd80, [%rd231];
	and.b64  	%rd232, %rd80, -4294967296;
	setp.ne.s64 	%p17, %rd232, 0;
	@%p17 bra 	$L__BB130_34;
	cvt.u32.u64 	%r115, %rd80;
	cvt.u32.u64 	%r116, %rd79;
	div.u32 	%r117, %r116, %r115;
	mul.lo.s32 	%r118, %r117, %r115;
	sub.s32 	%r119, %r116, %r118;
	cvt.u64.u32 	%rd336, %r117;
	cvt.u64.u32 	%rd337, %r119;
	bra.uni 	$L__BB130_35;
$L__BB130_34:
	div.s64 	%rd336, %rd79, %rd80;
	mul.lo.s64 	%rd233, %rd336, %rd80;
	sub.s64 	%rd337, %rd79, %rd233;
$L__BB130_35:
	mul.wide.u32 	%rd234, %r193, 8;
	add.s64 	%rd235, %rd1, %rd234;
	ld.global.u64 	%rd236, [%rd235];
	mad.lo.s64 	%rd87, %rd236, %rd337, %rd353;
	add.s32 	%r30, %r193, -1;
	and.b64  	%rd88, %rd336, 4294967295;
	mul.wide.u32 	%rd237, %r30, 8;
	add.s64 	%rd238, %rd2, %rd237;
	ld.global.u64 	%rd89, [%rd238];
	and.b64  	%rd239, %rd89, -4294967296;
	setp.ne.s64 	%p18, %rd239, 0;
	@%p18 bra 	$L__BB130_37;
	cvt.u32.u64 	%r120, %rd89;
	cvt.u32.u64 	%r121, %rd88;
	div.u32 	%r122, %r121, %r120;
	mul.lo.s32 	%r123, %r122, %r120;
	sub.s32 	%r124, %r121, %r123;
	cvt.u64.u32 	%rd338, %r122;
	cvt.u64.u32 	%rd339, %r124;
	bra.uni 	$L__BB130_38;
$L__BB130_37:
	div.s64 	%rd338, %rd88, %rd89;
	mul.lo.s64 	%rd240, %rd338, %rd89;
	sub.s64 	%rd339, %rd88, %rd240;
$L__BB130_38:
	mul.wide.u32 	%rd241, %r30, 8;
	add.s64 	%rd242, %rd1, %rd241;
	ld.global.u64 	%rd243, [%rd242];
	mad.lo.s64 	%rd96, %rd243, %rd339, %rd87;
	add.s32 	%r31, %r193, -2;
	and.b64  	%rd97, %rd338, 4294967295;
	mul.wide.u32 	%rd244, %r31, 8;
	add.s64 	%rd245, %rd2, %rd244;
	ld.global.u64 	%rd98, [%rd245];
	and.b64  	%rd246, %rd98, -4294967296;
	setp.ne.s64 	%p19, %rd246, 0;
	@%p19 bra 	$L__BB130_40;
	cvt.u32.u64 	%r125, %rd98;
	cvt.u32.u64 	%r126, %rd97;
	div.u32 	%r127, %r126, %r125;
	mul.lo.s32 	%r128, %r127, %r125;
	sub.s32 	%r129, %r126, %r128;
	cvt.u64.u32 	%rd340, %r127;
	cvt.u64.u32 	%rd341, %r129;
	bra.uni 	$L__BB130_41;
$L__BB130_40:
	div.s64 	%rd340, %rd97, %rd98;
	mul.lo.s64 	%rd247, %rd340, %rd98;
	sub.s64 	%rd341, %rd97, %rd247;
$L__BB130_41:
	mul.wide.u32 	%rd248, %r31, 8;
	add.s64 	%rd249, %rd1, %rd248;
	ld.global.u64 	%rd250, [%rd249];
	mad.lo.s64 	%rd105, %rd250, %rd341, %rd96;
	add.s32 	%r32, %r193, -3;
	and.b64  	%rd106, %rd340, 4294967295;
	mul.wide.u32 	%rd251, %r32, 8;
	add.s64 	%rd252, %rd2, %rd251;
	ld.global.u64 	%rd107, [%rd252];
	and.b64  	%rd253, %rd107, -4294967296;
	setp.ne.s64 	%p20, %rd253, 0;
	@%p20 bra 	$L__BB130_43;
	cvt.u32.u64 	%r130, %rd107;
	cvt.u32.u64 	%r131, %rd106;
	div.u32 	%r132, %r131, %r130;
	mul.lo.s32 	%r133, %r132, %r130;
	sub.s32 	%r134, %r131, %r133;
	cvt.u64.u32 	%rd342, %r132;
	cvt.u64.u32 	%rd343, %r134;
	bra.uni 	$L__BB130_44;
$L__BB130_43:
	div.s64 	%rd342, %rd106, %rd107;
	mul.lo.s64 	%rd254, %rd342, %rd107;
	sub.s64 	%rd343, %rd106, %rd254;
$L__BB130_44:
	mul.wide.u32 	%rd255, %r32, 8;
	add.s64 	%rd256, %rd1, %rd255;
	ld.global.u64 	%rd257, [%rd256];
	mad.lo.s64 	%rd353, %rd257, %rd343, %rd105;
	cvt.u32.u64 	%r194, %rd342;
	add.s32 	%r193, %r193, -4;
$L__BB130_45:
	setp.eq.s32 	%p21, %r29, 0;
	@%p21 bra 	$L__BB130_59;
	setp.eq.s32 	%p22, %r29, 1;
	@%p22 bra 	$L__BB130_54;
	cvt.u64.u32 	%rd117, %r194;
	mul.wide.u32 	%rd259, %r193, 8;
	add.s64 	%rd260, %rd2, %rd259;
	ld.global.u64 	%rd118, [%rd260];
	and.b64  	%rd261, %rd118, -4294967296;
	setp.ne.s64 	%p23, %rd261, 0;
	@%p23 bra 	$L__BB130_49;
	cvt.u32.u64 	%r135, %rd118;
	cvt.u32.u64 	%r136, %rd117;
	div.u32 	%r137, %r136, %r135;
	mul.lo.s32 	%r138, %r137, %r135;
	sub.s32 	%r139, %r136, %r138;
	cvt.u64.u32 	%rd346, %r137;
	cvt.u64.u32 	%rd347, %r139;
	bra.uni 	$L__BB130_50;
$L__BB130_49:
	div.s64 	%rd346, %rd117, %rd118;
	mul.lo.s64 	%rd262, %rd346, %rd118;
	sub.s64 	%rd347, %rd117, %rd262;
$L__BB130_50:
	add.s64 	%rd264, %rd1, %rd259;
	ld.global.u64 	%rd265, [%rd264];
	mad.lo.s64 	%rd125, %rd265, %rd347, %rd353;
	add.s32 	%r37, %r193, -1;
	and.b64  	%rd126, %rd346, 4294967295;
	mul.wide.u32 	%rd266, %r37, 8;
	add.s64 	%rd267, %rd2, %rd266;
	ld.global.u64 	%rd127, [%rd267];
	and.b64  	%rd268, %rd127, -4294967296;
	setp.ne.s64 	%p24, %rd268, 0;
	@%p24 bra 	$L__BB130_52;
	cvt.u32.u64 	%r140, %rd127;
	cvt.u32.u64 	%r141, %rd126;
	div.u32 	%r142, %r141, %r140;
	mul.lo.s32 	%r143, %r142, %r140;
	sub.s32 	%r144, %r141, %r143;
	cvt.u64.u32 	%rd348, %r142;
	cvt.u64.u32 	%rd349, %r144;
	bra.uni 	$L__BB130_53;
$L__BB130_52:
	div.s64 	%rd348, %rd126, %rd127;
	mul.lo.s64 	%rd269, %rd348, %rd127;
	sub.s64 	%rd349, %rd126, %rd269;
$L__BB130_53:
	add.s64 	%rd271, %rd1, %rd266;
	ld.global.u64 	%rd272, [%rd271];
	mad.lo.s64 	%rd353, %rd272, %rd349, %rd125;
	cvt.u32.u64 	%r194, %rd348;
	add.s32 	%r193, %r193, -2;
$L__BB130_54:
	and.b32  	%r145, %r9, 1;
	setp.eq.b32 	%p25, %r145, 1;
	not.pred 	%p26, %p25;
	@%p26 bra 	$L__BB130_59;
	cvt.u64.u32 	%rd137, %r194;
	mul.wide.u32 	%rd273, %r193, 8;
	add.s64 	%rd274, %rd2, %rd273;
	ld.global.u64 	%rd138, [%rd274];
	and.b64  	%rd275, %rd138, -4294967296;
	setp.ne.s64 	%p27, %rd275, 0;
	@%p27 bra 	$L__BB130_57;
	cvt.u32.u64 	%r146, %rd138;
	cvt.u32.u64 	%r147, %rd137;
	rem.u32 	%r148, %r147, %r146;
	cvt.u64.u32 	%rd352, %r148;
	bra.uni 	$L__BB130_58;
$L__BB130_57:
	rem.s64 	%rd352, %rd137, %rd138;
$L__BB130_58:
	add.s64 	%rd277, %rd1, %rd273;
	ld.global.u64 	%rd278, [%rd277];
	mad.lo.s64 	%rd353, %rd278, %rd352, %rd353;
$L__BB130_59:
	cvta.to.global.u64 	%rd279, %rd160;
	shl.b64 	%rd280, %rd353, 3;
	add.s64 	%rd281, %rd279, %rd280;
	ld.global.u64 	%rd282, [%rd281];
	st.shared.u64 	[%r7], %rd282;
	bar.sync 	0;
	setp.ne.s32 	%p28, %r1, 0;
	@%p28 bra 	$L__BB130_76;
	setp.gt.u32 	%p29, %r5, 1;
	@%p29 bra 	$L__BB130_62;
	shl.b32 	%r149, %r3, 3;
	mov.u32 	%r150, nanprodsdata_u64;
	add.s32 	%r151, %r150, %r149;
	ld.shared.u64 	%rd361, [%r151];
	bra.uni 	$L__BB130_75;
$L__BB130_62:
	shl.b32 	%r153, %r3, 3;
	mov.u32 	%r154, nanprodsdata_u64;
	add.s32 	%r42, %r154, %r153;
	ld.shared.u64 	%rd361, [%r42];
	add.s32 	%r43, %r5, -1;
	add.s32 	%r155, %r5, -2;
	and.b32  	%r44, %r43, 7;
	setp.lt.u32 	%p30, %r155, 7;
	mov.b32 	%r202, 1;
	@%p30 bra 	$L__BB130_66;
	and.b32  	%r158, %r43, -8;
	neg.s32 	%r199, %r158;
	shl.b32 	%r46, %r2, 3;
	add.s32 	%r160, %r153, %r46;
	add.s32 	%r197, %r154, %r160;
	shl.b32 	%r48, %r2, 6;
	mov.b32 	%r200, 1;
	mov.b32 	%r198, 0;
$L__BB130_64:
	.pragma "nounroll";
	mul.lo.s32 	%r162, %r200, %r2;
	shl.b32 	%r163, %r162, 3;
	add.s32 	%r164, %r42, %r163;
	ld.shared.u64 	%rd284, [%r197];
	mul.lo.s64 	%rd285, %rd284, %rd361;
	add.s32 	%r165, %r164, %r46;
	ld.shared.u64 	%rd286, [%r165];
	mul.lo.s64 	%rd287, %rd286, %rd285;
	add.s32 	%r166, %r165, %r46;
	ld.shared.u64 	%rd288, [%r166];
	mul.lo.s64 	%rd289, %rd288, %rd287;
	add.s32 	%r167, %r166, %r46;
	ld.shared.u64 	%rd290, [%r167];
	mul.lo.s64 	%rd291, %rd290, %rd289;
	add.s32 	%r168, %r167, %r46;
	ld.shared.u64 	%rd292, [%r168];
	mul.lo.s64 	%rd293, %rd292, %rd291;
	add.s32 	%r169, %r168, %r46;
	ld.shared.u64 	%rd294, [%r169];
	mul.lo.s64 	%rd295, %rd294, %rd293;
	add.s32 	%r170, %r169, %r46;
	ld.shared.u64 	%rd296, [%r170];
	mul.lo.s64 	%rd297, %rd296, %rd295;
	add.s32 	%r171, %r170, %r46;
	ld.shared.u64 	%rd298, [%r171];
	mul.lo.s64 	%rd361, %rd298, %rd297;
	add.s32 	%r200, %r200, 8;
	add.s32 	%r199, %r199, 8;
	add.s32 	%r198, %r198, 8;
	add.s32 	%r197, %r197, %r48;
	setp.ne.s32 	%p31, %r199, 0;
	@%p31 bra 	$L__BB130_64;
	add.s32 	%r202, %r198, 1;
$L__BB130_66:
	setp.eq.s32 	%p32, %r44, 0;
	@%p32 bra 	$L__BB130_74;
	and.b32  	%r59, %r43, 3;
	setp.lt.u32 	%p33, %r44, 4;
	@%p33 bra 	$L__BB130_69;
	mul.lo.s32 	%r172, %r202, %r2;
	shl.b32 	%r173, %r172, 3;
	add.s32 	%r174, %r42, %r173;
	ld.shared.u64 	%rd300, [%r174];
	mul.lo.s64 	%rd301, %rd300, %rd361;
	shl.b32 	%r175, %r2, 3;
	add.s32 	%r176, %r174, %r175;
	ld.shared.u64 	%rd302, [%r176];
	mul.lo.s64 	%rd303, %rd302, %rd301;
	add.s32 	%r177, %r176, %r175;
	ld.shared.u64 	%rd304, [%r177];
	mul.lo.s64 	%rd305, %rd304, %rd303;
	add.s32 	%r178, %r177, %r175;
	ld.shared.u64 	%rd306, [%r178];
	mul.lo.s64 	%rd361, %rd306, %rd305;
	add.s32 	%r202, %r202, 4;
$L__BB130_69:
	setp.eq.s32 	%p34, %r59, 0;
	@%p34 bra 	$L__BB130_74;
	setp.eq.s32 	%p35, %r59, 1;
	@%p35 bra 	$L__BB130_72;
	mul.lo.s32 	%r179, %r202, %r2;
	shl.b32 	%r180, %r179, 3;
	add.s32 	%r181, %r42, %r180;
	ld.shared.u64 	%rd308, [%r181];
	mul.lo.s64 	%rd309, %rd308, %rd361;
	shl.b32 	%r182, %r2, 3;
	add.s32 	%r183, %r181, %r182;
	ld.shared.u64 	%rd310, [%r183];
	mul.lo.s64 	%rd361, %rd310, %rd309;
	add.s32 	%r202, %r202, 2;
$L__BB130_72:
	and.b32  	%r184, %r43, 1;
	setp.eq.b32 	%p36, %r184, 1;
	not.pred 	%p37, %p36;
	@%p37 bra 	$L__BB130_74;
	mul.lo.s32 	%r185, %r202, %r2;
	shl.b32 	%r186, %r185, 3;
	add.s32 	%r187, %r42, %r186;
	ld.shared.u64 	%rd311, [%r187];
	mul.lo.s64 	%rd361, %rd311, %rd361;
$L__BB130_74:
	st.shared.u64 	[%r42], %rd361;
$L__BB130_75:
	cvt.u64.u32 	%rd312, %r4;
	mad.lo.s64 	%rd313, %rd162, %rd312, %rd3;
	cvta.to.global.u64 	%rd314, %rd159;
	shl.b64 	%rd315, %rd313, 3;
	add.s64 	%rd316, %rd314, %rd315;
	st.global.u64 	[%rd316], %rd361;
$L__BB130_76:
	ret;

}
	// .globl	contiguous_nanprod33_u64
.visible .entry contiguous_nanprod33_u64(
	.param .u64 .ptr .align 1 contiguous_nanprod33_u64_param_0,
	.param .u64 .ptr .align 1 contiguous_nanprod33_u64_param_1,
	.param .u64 contiguous_nanprod33_u64_param_2,
	.param .u64 contiguous_nanprod33_u64_param_3,
	.param .u64 contiguous_nanprod33_u64_param_4
)
{
	.reg .pred 	%p<14>;
	.reg .b32 	%r<85>;
	.reg .b64 	%rd<71>;

	ld.param.u64 	%rd17, [contiguous_nanprod33_u64_param_0];
	ld.param.u64 	%rd18, [contiguous_nanprod33_u64_param_1];
	ld.param.u64 	%rd19, [contiguous_nanprod33_u64_param_3];
	ld.param.u64 	%rd20, [contiguous_nanprod33_u64_param_4];
	mov.u32 	%r1, %tid.y;
	mov.u32 	%r2, %ntid.x;
	mov.u32 	%r3, %tid.x;
	mad.lo.s32 	%r30, %r1, %r2, %r3;
	mov.u32 	%r31, %ctaid.x;
	mad.lo.s32 	%r32, %r31, %r2, %r3;
	mov.u32 	%r4, %ctaid.y;
	mov.u32 	%r5, %ntid.y;
	mad.lo.s32 	%r33, %r4, %r5, %r1;
	shl.b32 	%r34, %r30, 3;
	mov.u32 	%r35, nanprodsdata_u64;
	add.s32 	%r7, %r35, %r34;
	mov.b64 	%rd22, 1;
	st.shared.u64 	[%r7], %rd22;
	cvt.u64.u32 	%rd1, %r32;
	setp.le.u64 	%p1, %rd19, %rd1;
	cvt.u64.u32 	%rd23, %r33;
	setp.le.u64 	%p2, %rd20, %rd23;
	or.pred  	%p3, %p1, %p2;
	@%p3 bra 	$L__BB131_18;
	cvt.u32.u64 	%r36, %rd1;
	cvta.to.global.u64 	%rd24, %rd18;
	cvt.u32.u64 	%r37, %rd19;
	mad.lo.s32 	%r38, %r33, %r37, %r36;
	mul.wide.u32 	%rd25, %r38, 8;
	add.s64 	%rd26, %rd24, %rd25;
	ld.global.u64 	%rd27, [%rd26];
	st.shared.u64 	[%r7], %rd27;
	bar.sync 	0;
	setp.ne.s32 	%p4, %r1, 0;
	@%p4 bra 	$L__BB131_18;
	setp.gt.u32 	%p5, %r5, 1;
	@%p5 bra 	$L__BB131_4;
	shl.b32 	%r39, %r3, 3;
	add.s32 	%r41, %r35, %r39;
	ld.shared.u64 	%rd69, [%r41];
	bra.uni 	$L__BB131_17;
$L__BB131_4:
	shl.b32 	%r43, %r3, 3;
	add.s32 	%r8, %r35, %r43;
	ld.shared.u64 	%rd69, [%r8];
	add.s32 	%r9, %r5, -1;
	add.s32 	%r45, %r5, -2;
	and.b32  	%r10, %r9, 7;
	setp.lt.u32 	%p6, %r45, 7;
	mov.b32 	%r83, 1;
	@%p6 bra 	$L__BB131_8;
	and.b32  	%r48, %r9, -8;
	neg.s32 	%r80, %r48;
	shl.b32 	%r12, %r2, 3;
	add.s32 	%r50, %r43, %r12;
	add.s32 	%r78, %r35, %r50;
	shl.b32 	%r14, %r2, 6;
	mov.b32 	%r81, 1;
	mov.b32 	%r79, 0;
$L__BB131_6:
	.pragma "nounroll";
	mul.lo.s32 	%r52, %r81, %r2;
	shl.b32 	%r53, %r52, 3;
	add.s32 	%r54, %r8, %r53;
	ld.shared.u64 	%rd29, [%r78];
	mul.lo.s64 	%rd30, %rd29, %rd69;
	add.s32 	%r55, %r54, %r12;
	ld.shared.u64 	%rd31, [%r55];
	mul.lo.s64 	%rd32, %rd31, %rd30;
	add.s32 	%r56, %r55, %r12;
	ld.shared.u64 	%rd33, [%r56];
	mul.lo.s64 	%rd34, %rd33, %rd32;
	add.s32 	%r57, %r56, %r12;
	ld.shared.u64 	%rd35, [%r57];
	mul.lo.s64 	%rd36, %rd35, %rd34;
	add.s32 	%r58, %r57, %r12;
	ld.shared.u64 	%rd37, [%r58];
	mul.lo.s64 	%rd38, %rd37, %rd36;
	add.s32 	%r59, %r58, %r12;
	ld.shared.u64 	%rd39, [%r59];
	mul.lo.s64 	%rd40, %rd39, %rd38;
	add.s32 	%r60, %r59, %r12;
	ld.shared.u64 	%rd41, [%r60];
	mul.lo.s64 	%rd42, %rd41, %rd40;
	add.s32 	%r61, %r60, %r12;
	ld.shared.u64 	%rd43, [%r61];
	mul.lo.s64 	%rd69, %rd43, %rd42;
	add.s32 	%r81, %r81, 8;
	add.s32 	%r80, %r80, 8;
	add.s32 	%r79, %r79, 8;
	add.s32 	%r78, %r78, %r14;
	setp.ne.s32 	%p7, %r80, 0;
	@%p7 bra 	$L__BB131_6;
	add.s32 	%r83, %r79, 1;
$L__BB131_8:
	setp.eq.s32 	%p8, %r10, 0;
	@%p8 bra 	$L__BB131_16;
	and.b32  	%r25, %r9, 3;
	setp.lt.u32 	%p9, %r10, 4;
	@%p9 bra 	$L__BB131_11;
	mul.lo.s32 	%r62, %r83, %r2;
	shl.b32 	%r63, %r62, 3;
	add.s32 	%r64, %r8, %r63;
	ld.shared.u64 	%rd45, [%r64];
	mul.lo.s64 	%rd46, %rd45, %rd69;
	shl.b32 	%r65, %r2, 3;
	add.s32 	%r66, %r64, %r65;
	ld.shared.u64 	%rd47, [%r66];
	mul.lo.s64 	%rd48, %rd47, %rd46;
	add.s32 	%r67, %r66, %r65;
	ld.shared.u64 	%rd49, [%r67];
	mul.lo.s64 	%rd50, %rd49, %rd48;
	add.s32 	%r68, %r67, %r65;
	ld.shared.u64 	%rd51, [%r68];
	mul.lo.s64 	%rd69, %rd51, %rd50;
	add.s32 	%r83, %r83, 4;
$L__BB131_11:
	setp.eq.s32 	%p10, %r25, 0;
	@%p10 bra 	$L__BB131_16;
	setp.eq.s32 	%p11, %r25, 1;
	@%p11 bra 	$L__BB131_14;
	mul.lo.s32 	%r69, %r83, %r2;
	shl.b32 	%r70, %r69, 3;
	add.s32 	%r71, %r8, %r70;
	ld.shared.u64 	%rd53, [%r71];
	mul.lo.s64 	%rd54, %rd53, %rd69;
	shl.b32 	%r72, %r2, 3;
	add.s32 	%r73, %r71, %r72;
	ld.shared.u64 	%rd55, [%r73];
	mul.lo.s64 	%rd69, %rd55, %rd54;
	add.s32 	%r83, %r83, 2;
$L__BB131_14:
	and.b32  	%r74, %r9, 1;
	setp.eq.b32 	%p12, %r74, 1;
	not.pred 	%p13, %p12;
	@%p13 bra 	$L__BB131_16;
	mul.lo.s32 	%r75, %r83, %r2;
	shl.b32 	%r76, %r75, 3;
	add.s32 	%r77, %r8, %r76;
	ld.shared.u64 	%rd56, [%r77];
	mul.lo.s64 	%rd69, %rd56, %rd69;
$L__BB131_16:
	st.shared.u64 	[%r8], %rd69;
$L__BB131_17:
	cvt.u64.u32 	%rd57, %r4;
	mad.lo.s64 	%rd58, %rd19, %rd57, %rd1;
	cvta.to.global.u64 	%rd59, %rd17;
	shl.b64 	%rd60, %rd58, 3;
	add.s64 	%rd61, %rd59, %rd60;
	st.global.u64 	[%rd61], %rd69;
$L__BB131_18:
	ret;

}
	// .globl	contiguous_nanprod_f32
.visible .entry contiguous_nanprod_f32(
	.param .u64 .ptr .align 1 contiguous_nanprod_f32_param_0,
	.param .u64 .ptr .align 1 contiguous_nanprod_f32_param_1,
	.param .u64 contiguous_nanprod_f32_param_2
)
{
	.reg .pred 	%p<32>;
	.reg .b32 	%r<19>;
	.reg .b32 	%f<107>;
	.reg .b64 	%rd<18>;

	ld.param.u64 	%rd4, [contiguous_nanprod_f32_param_0];
	ld.param.u64 	%rd6, [contiguous_nanprod_f32_param_1];
	ld.param.u64 	%rd5, [contiguous_nanprod_f32_param_2];
	cvta.to.global.u64 	%rd1, %rd6;
	mov.u32 	%r1, %tid.x;
	mov.u32 	%r2, %ctaid.x;
	mov.u32 	%r18, %ntid.x;
	mul.lo.s32 	%r8, %r2, %r18;
	shl.b32 	%r9, %r8, 1;
	add.s32 	%r4, %r9, %r1;
	shl.b32 	%r10, %r1, 2;
	mov.u32 	%r11, nanprodsdata_f32;
	add.s32 	%r5, %r11, %r10;
	mov.b32 	%r12, 1065353216;
	st.shared.u32 	[%r5], %r12;
	add.s32 	%r13, %r4, %r18;
	cvt.u64.u32 	%rd2, %r13;
	setp.le.u64 	%p1, %rd5, %rd2;
	@%p1 bra 	$L__BB132_7;
	mul.wide.u32 	%rd9, %r4, 4;
	add.s64 	%rd10, %rd1, %rd9;
	ld.global.f32 	%f99, [%rd10];
	abs.f32 	%f36, %f99;
	setp.num.f32 	%p3, %f36, %f36;
	@%p3 bra 	$L__BB132_4;
	shl.b64 	%rd11, %rd2, 2;
	add.s64 	%rd12, %rd1, %rd11;
	ld.global.f32 	%f2, [%rd12];
	abs.f32 	%f38, %f2;
	setp.nan.f32 	%p4, %f38, %f38;
	mov.f32 	%f99, 0f3F800000;
	@%p4 bra 	$L__BB132_6;
	mov.f32 	%f99, %f2;
	bra.uni 	$L__BB132_6;
$L__BB132_4:
	shl.b64 	%rd13, %rd2, 2;
	add.s64 	%rd14, %rd1, %rd13;
	ld.global.f32 	%f3, [%rd14];
	abs.f32 	%f39, %f3;
	setp.nan.f32 	%p5, %f39, %f39;
	@%p5 bra 	$L__BB132_6;
	mul.f32 	%f99, %f99, %f3;
$L__BB132_6:
	st.shared.f32 	[%r5], %f99;
	bra.uni 	$L__BB132_9;
$L__BB132_7:
	cvt.u64.u32 	%rd3, %r4;
	setp.le.u64 	%p2, %rd5, %rd3;
	@%p2 bra 	$L__BB132_9;
	shl.b64 	%rd7, %rd3, 2;
	add.s64 	%rd8, %rd1, %rd7;
	ld.global.f32 	%f35, [%rd8];
	st.shared.f32 	[%r5], %f35;
$L__BB132_9:
	bar.sync 	0;
	setp.lt.u32 	%p6, %r18, 66;
	@%p6 bra 	$L__BB132_18;
$L__BB132_10:
	shr.u32 	%r7, %r18, 1;
	setp.ge.u32 	%p7, %r1, %r7;
	@%p7 bra 	$L__BB132_17;
	ld.shared.f32 	%f100, [%r5];
	abs.f32 	%f40, %f100;
	setp.num.f32 	%p8, %f40, %f40;
	@%p8 bra 	$L__BB132_14;
	shl.b32 	%r14, %r7, 2;
	add.s32 	%r15, %r5, %r14;
	ld.shared.f32 	%f7, [%r15];
	abs.f32 	%f42, %f7;
	setp.nan.f32 	%p9, %f42, %f42;
	mov.f32 	%f100, 0f3F800000;
	@%p9 bra 	$L__BB132_16;
	mov.f32 	%f100, %f7;
	bra.uni 	$L__BB132_16;
$L__BB132_14:
	shl.b32 	%r16, %r7, 2;
	add.s32 	%r17, %r5, %r16;
	ld.shared.f32 	%f8, [%r17];
	abs.f32 	%f43, %f8;
	setp.nan.f32 	%p10, %f43, %f43;
	@%p10 bra 	$L__BB132_16;
	mul.f32 	%f100, %f100, %f8;
$L__BB132_16:
	st.shared.f32 	[%r5], %f100;
$L__BB132_17:
	bar.sync 	0;
	setp.gt.u32 	%p11, %r18, 131;
	mov.u32 	%r18, %r7;
	@%p11 bra 	$L__BB132_10;
$L__BB132_18:
	setp.gt.u32 	%p12, %r1, 31;
	@%p12 bra 	$L__BB132_57;
	ld.volatile.shared.f32 	%f44, [%r5];
	abs.f32 	%f45, %f44;
	setp.num.f32 	%p13, %f45, %f45;
	@%p13 bra 	$L__BB132_22;
	ld.volatile.shared.f32 	%f47, [%r5+128];
	abs.f32 	%f48, %f47;
	setp.nan.f32 	%p14, %f48, %f48;
	mov.f32 	%f101, 0f3F800000;
	@%p14 bra 	$L__BB132_25;
	ld.volatile.shared.f32 	%f101, [%r5+128];
	bra.uni 	$L__BB132_25;
$L__BB132_22:
	ld.volatile.shared.f32 	%f49, [%r5+128];
	abs.f32 	%f50, %f49;
	setp.num.f32 	%p15, %f50, %f50;
	@%p15 bra 	$L__BB132_24;
	ld.volatile.shared.f32 	%f101, [%r5];
	bra.uni 	$L__BB132_25;
$L__BB132_24:
	ld.volatile.shared.f32 	%f51, [%r5];
	ld.volatile.shared.f32 	%f52, [%r5+128];
	mul.f32 	%f101, %f51, %f52;
$L__BB132_25:
	st.volatile.shared.f32 	[%r5], %f101;
	ld.volatile.shared.f32 	%f53, [%r5];
	abs.f32 	%f54, %f53;
	setp.num.f32 	%p16, %f54, %f54;
	@%p16 bra 	$L__BB132_28;
	ld.volatile.shared.f32 	%f56, [%r5+64];
	abs.f32 	%f57, %f56;
	setp.nan.f32 	%p17, %f57, %f57;
	mov.f32 	%f102, 0f3F800000;
	@%p17 bra 	$L__BB132_31;
	ld.volatile.shared.f32 	%f102, [%r5+64];
	bra.uni 	$L__BB132_31;
$L__BB132_28:
	ld.volatile.shared.f32 	%f58, [%r5+64];
	abs.f32 	%f59, %f58;
	setp.num.f32 	%p18, %f59, %f59;
	@%p18 bra 	$L__BB132_30;
	ld.volatile.shared.f32 	%f102, [%r5];
	bra.uni 	$L__BB132_31;
$L__BB132_30:
	ld.volatile.shared.f32 	%f60, [%r5];
	ld.volatile.shared.f32 	%f61, [%r5+64];
	mul.f32 	%f102, %f60, %f61;
$L__BB132_31:
	st.volatile.shared.f32 	[%r5], %f102;
	ld.volatile.shared.f32 	%f62, [%r5];
	abs.f32 	%f63, %f62;
	setp.num.f32 	%p19, %f63, %f63;
	@%p19 bra 	$L__BB132_34;
	ld.volatile.shared.f32 	%f65, [%r5+32];
	abs.f32 	%f66, %f65;
	setp.nan.f32 	%p20, %f66, %f66;
	mov.f32 	%f103, 0f3F800000;
	@%p20 bra 	$L__BB132_37;
	ld.volatile.shared.f32 	%f103, [%r5+32];
	bra.uni 	$L__BB132_37;
$L__BB132_34:
	ld.volatile.shared.f32 	%f67, [%r5+32];
	abs.f32 	%f68, %f67;
	setp.num.f32 	%p21, %f68, %f68;
	@%p21 bra 	$L__BB132_36;
	ld.volatile.shared.f32 	%f103, [%r5];
	bra.uni 	$L__BB132_37;
$L__BB132_36:
	ld.volatile.shared.f32 	%f69, [%r5];
	ld.volatile.shared.f32 	%f70, [%r5+32];
	mul.f32 	%f103, %f69, %f70;
$L__BB132_37:
	st.volatile.shared.f32 	[%r5], %f103;
	ld.volatile.shared.f32 	%f71, [%r5];
	abs.f32 	%f72, %f71;
	setp.num.f32 	%p22, %f72, %f72;
	@%p22 bra 	$L__BB132_40;
	ld.volatile.shared.f32 	%f74, [%r5+16];
	abs.f32 	%f75, %f74;
	setp.nan.f32 	%p23, %f75, %f75;
	mov.f32 	%f104, 0f3F800000;
	@%p23 bra 	$L__BB132_43;
	ld.volatile.shared.f32 	%f104, [%r5+16];
	bra.uni 	$L__BB132_43;
$L__BB132_40:
	ld.volatile.shared.f32 	%f76, [%r5+16];
	abs.f32 	%f77, %f76;
	setp.num.f32 	%p24, %f77, %f77;
	@%p24 bra 	$L__BB132_42;
	ld.volatile.shared.f32 	%f104, [%r5];
	bra.uni 	$L__BB132_43;
$L__BB132_42:
	ld.volatile.shared.f32 	%f78, [%r5];
	ld.volatile.shared.f32 	%f79, [%r5+16];
	mul.f32 	%f104, %f78, %f79;
$L__BB132_43:
	st.volatile.shared.f32 	[%r5], %f104;
	ld.volatile.shared.f32 	%f80, [%r5];
	abs.f32 	%f81, %f80;
	setp.num.f32 	%p25, %f81, %f81;
	@%p25 bra 	$L__BB132_46;
	ld.volatile.shared.f32 	%f83, [%r5+8];
	abs.f32 	%f84, %f83;
	setp.nan.f32 	%p26, %f84, %f84;
	mov.f32 	%f105, 0f3F800000;
	@%p26 bra 	$L__BB132_49;
	ld.volatile.shared.f32 	%f105, [%r5+8];
	bra.uni 	$L__BB132_49;
$L__BB132_46:
	ld.volatile.shared.f32 	%f85, [%r5+8];
	abs.f32 	%f86, %f85;
	setp.num.f32 	%p27, %f86, %f86;
	@%p27 bra 	$L__BB132_48;
	ld.volatile.shared.f32 	%f105, [%r5];
	bra.uni 	$L__BB132_49;
$L__BB132_48:
	ld.volatile.shared.f32 	%f87, [%r5];
	ld.volatile.shared.f32 	%f88, [%r5+8];
	mul.f32 	%f105, %f87, %f88;
$L__BB132_49:
	st.volatile.shared.f32 	[%r5], %f105;
	ld.volatile.shared.f32 	%f89, [%r5];
	abs.f32 	%f90, %f89;
	setp.num.f32 	%p28, %f90, %f90;
	@%p28 bra 	$L__BB132_52;
	ld.volatile.shared.f32 	%f92, [%r5+4];
	abs.f32 	%f93, %f92;
	setp.nan.f32 	%p29, %f93, %f93;
	mov.f32 	%f106, 0f3F800000;
	@%p29 bra 	$L__BB132_55;
	ld.volatile.shared.f32 	%f106, [%r5+4];
	bra.uni 	$L__BB132_55;
$L__BB132_52:
	ld.volatile.shared.f32 	%f94, [%r5+4];
	abs.f32 	%f95, %f94;
	setp.num.f32 	%p30, %f95, %f95;
	@%p30 bra 	$L__BB132_54;
	ld.volatile.shared.f32 	%f106, [%r5];
	bra.uni 	$L__BB132_55;
$L__BB132_54:
	ld.volatile.shared.f32 	%f96, [%r5];
	ld.volatile.shared.f32 	%f97, [%r5+4];
	mul.f32 	%f106, %f96, %f97;
$L__BB132_55:
	st.volatile.shared.f32 	[%r5], %f106;
	setp.ne.s32 	%p31, %r1, 0;
	@%p31 bra 	$L__BB132_57;
	ld.shared.f32 	%f98, [nanprodsdata_f32];
	cvta.to.global.u64 	%rd15, %rd4;
	mul.wide.u32 	%rd16, %r2, 4;
	add.s64 	%rd17, %rd15, %rd16;
	st.global.f32 	[%rd17], %f98;
$L__BB132_57:
	ret;

}
	// .globl	uncontiguous_nanprod_f32
.visible .entry uncontiguous_nanprod_f32(
	.param .u64 .ptr .align 1 uncontiguous_nanprod_f32_param_0,
	.param .u64 .ptr .align 1 uncontiguous_nanprod_f32_param_1,
	.param .u64 .ptr .align 1 uncontiguous_nanprod_f32_param_2,
	.param .u64 .ptr .align 1 uncontiguous_nanprod_f32_param_3,
	.param .u64 uncontiguous_nanprod_f32_param_4,
	.param .u64 uncontiguous_nanprod_f32_param_5
)
{
	.reg .pred 	%p<77>;
	.reg .b32 	%r<215>;
	.reg .b32 	%f<107>;
	.reg .b64 	%rd<560>;

	ld.param.u64 	%rd260, [uncontiguous_nanprod_f32_param_0];
	ld.param.u64 	%rd263, [uncontiguous_nanprod_f32_param_1];
	ld.param.u64 	%rd264, [uncontiguous_nanprod_f32_param_2];
	ld.param.u64 	%rd265, [uncontiguous_nanprod_f32_param_3];
	ld.param.u64 	%rd261, [uncontiguous_nanprod_f32_param_4];
	ld.param.u64 	%rd262, [uncontiguous_nanprod_f32_param_5];
	cvta.to.global.u64 	%rd1, %rd265;
	cvta.to.global.u64 	%rd2, %rd264;
	cvta.to.global.u64 	%rd3, %rd263;
	mov.u32 	%r1, %tid.x;
	mov.u32 	%r2, %ctaid.x;
	mov.u32 	%r214, %ntid.x;
	mul.lo.s32 	%r52, %r2, %r214;
	shl.b32 	%r53, %r52, 1;
	add.s32 	%r4, %r53, %r1;
	shl.b32 	%r54, %r1, 2;
	mov.u32 	%r55, nanprodsdata_f32;
	add.s32 	%r5, %r55, %r54;
	mov.b32 	%r56, 1065353216;
	st.shared.u32 	[%r5], %r56;
	add.s32 	%r57, %r4, %r214;
	cvt.u64.u32 	%rd513, %r57;
	setp.le.u64 	%p1, %rd262, %rd513;
	@%p1 bra 	$L__BB133_59;
	cvt.u32.u64 	%r6, %rd261;
	add.s32 	%r208, %r6, -1;
	setp.lt.s32 	%p27, %r208, 0;
	mov.b64 	%rd517, 0;
	mov.u64 	%rd518, %rd517;
	@%p27 bra 	$L__BB133_53;
	cvt.u64.u32 	%rd514, %r4;
	setp.lt.u32 	%p28, %r208, 3;
	mov.b64 	%rd518, 0;
	mov.u64 	%rd517, %rd518;
	@%p28 bra 	$L__BB133_30;
	add.s32 	%r206, %r6, -2;
	and.b32  	%r133, %r6, -4;
	neg.s32 	%r205, %r133;
	mov.b64 	%rd518, 0;
$L__BB133_4:
	.pragma "nounroll";
	add.s32 	%r12, %r206, 1;
	mul.wide.u32 	%rd397, %r12, 8;
	add.s64 	%rd398, %rd2, %rd397;
	ld.global.u64 	%rd10, [%rd398];
	or.b64  	%rd399, %rd514, %rd10;
	and.b64  	%rd400, %rd399, -4294967296;
	setp.ne.s64 	%p29, %rd400, 0;
	@%p29 bra 	$L__BB133_6;
	cvt.u32.u64 	%r134, %rd10;
	cvt.u32.u64 	%r135, %rd514;
	div.u32 	%r136, %r135, %r134;
	mul.lo.s32 	%r137, %r136, %r134;
	sub.s32 	%r138, %r135, %r137;
	cvt.u64.u32 	%rd479, %r136;
	cvt.u64.u32 	%rd480, %r138;
	bra.uni 	$L__BB133_7;
$L__BB133_6:
	div.s64 	%rd479, %rd514, %rd10;
	mul.lo.s64 	%rd401, %rd479, %rd10;
	sub.s64 	%rd480, %rd514, %rd401;
$L__BB133_7:
	mul.wide.u32 	%rd402, %r12, 8;
	add.s64 	%rd403, %rd1, %rd402;
	ld.global.u64 	%rd17, [%rd403];
	mad.lo.s64 	%rd18, %rd17, %rd480, %rd517;
	or.b64  	%rd404, %rd513, %rd10;
	and.b64  	%rd405, %rd404, -4294967296;
	setp.ne.s64 	%p30, %rd405, 0;
	@%p30 bra 	$L__BB133_9;
	cvt.u32.u64 	%r139, %rd10;
	cvt.u32.u64 	%r140, %rd513;
	div.u32 	%r141, %r140, %r139;
	mul.lo.s32 	%r142, %r141, %r139;
	sub.s32 	%r143, %r140, %r142;
	cvt.u64.u32 	%rd481, %r141;
	cvt.u64.u32 	%rd482, %r143;
	bra.uni 	$L__BB133_10;
$L__BB133_9:
	div.s64 	%rd481, %rd513, %rd10;
	mul.lo.s64 	%rd406, %rd481, %rd10;
	sub.s64 	%rd482, %rd513, %rd406;
$L__BB133_10:
	mad.lo.s64 	%rd25, %rd482, %rd17, %rd518;
	add.s32 	%r13, %r206, -2;
	mul.wide.u32 	%rd407, %r206, 8;
	add.s64 	%rd408, %rd2, %rd407;
	ld.global.u64 	%rd26, [%rd408];
	or.b64  	%rd409, %rd479, %rd26;
	and.b64  	%rd410, %rd409, -4294967296;
	setp.ne.s64 	%p31, %rd410, 0;
	@%p31 bra 	$L__BB133_12;
	cvt.u32.u64 	%r144, %rd26;
	cvt.u32.u64 	%r145, %rd479;
	div.u32 	%r146, %r145, %r144;
	mul.lo.s32 	%r147, %r146, %r144;
	sub.s32 	%r148, %r145, %r147;
	cvt.u64.u32 	%rd483, %r146;
	cvt.u64.u32 	%rd484, %r148;
	bra.uni 	$L__BB133_13;
$L__BB133_12:
	div.s64 	%rd483, %rd479, %rd26;
	mul.lo.s64 	%rd411, %rd483, %rd26;
	sub.s64 	%rd484, %rd479, %rd411;
$L__BB133_13:
	mul.wide.u32 	%rd412, %r206, 8;
	add.s64 	%rd413, %rd1, %rd412;
	ld.global.u64 	%rd33, [%rd413];
	mad.lo.s64 	%rd34, %rd33, %rd484, %rd18;
	or.b64  	%rd414, %rd481, %rd26;
	and.b64  	%rd415, %rd414, -4294967296;
	setp.ne.s64 	%p32, %rd415, 0;
	@%p32 bra 	$L__BB133_15;
	cvt.u32.u64 	%r149, %rd26;
	cvt.u32.u64 	%r150, %rd481;
	div.u32 	%r151, %r150, %r149;
	mul.lo.s32 	%r152, %r151, %r149;
	sub.s32 	%r153, %r150, %r152;
	cvt.u64.u32 	%rd485, %r151;
	cvt.u64.u32 	%rd486, %r153;
	bra.uni 	$L__BB133_16;
$L__BB133_15:
	div.s64 	%rd485, %rd481, %rd26;
	mul.lo.s64 	%rd416, %rd485, %rd26;
	sub.s64 	%rd486, %rd481, %rd416;
$L__BB133_16:
	mad.lo.s64 	%rd41, %rd486, %rd33, %rd25;
	add.s32 	%r14, %r206, -1;
	mul.wide.u32 	%rd417, %r14, 8;
	add.s64 	%rd418, %rd2, %rd417;
	ld.global.u64 	%rd42, [%rd418];
	or.b64  	%rd419, %rd483, %rd42;
	and.b64  	%rd420, %rd419, -4294967296;
	setp.ne.s64 	%p33, %rd420, 0;
	@%p33 bra 	$L__BB133_18;
	cvt.u32.u64 	%r154, %rd42;
	cvt.u32.u64 	%r155, %rd483;
	div.u32 	%r156, %r155, %r154;
	mul.lo.s32 	%r157, %r156, %r154;
	sub.s32 	%r158, %r155, %r157;
	cvt.u64.u32 	%rd487, %r156;
	cvt.u64.u32 	%rd488, %r158;
	bra.uni 	$L__BB133_19;
$L__BB133_18:
	div.s64 	%rd487, %rd483, %rd42;
	mul.lo.s64 	%rd421, %rd487, %rd42;
	sub.s64 	%rd488, %rd483, %rd421;
$L__BB133_19:
	mul.wide.u32 	%rd422, %r14, 8;
	add.s64 	%rd423, %rd1, %rd422;
	ld.global.u64 	%rd49, [%rd423];
	mad.lo.s64 	%rd50, %rd49, %rd488, %rd34;
	or.b64  	%rd424, %rd485, %rd42;
	and.b64  	%rd425, %rd424, -4294967296;
	setp.ne.s64 	%p34, %rd425, 0;
	@%p34 bra 	$L__BB133_21;
	cvt.u32.u64 	%r159, %rd42;
	cvt.u32.u64 	%r160, %rd485;
	div.u32 	%r161, %r160, %r159;
	mul.lo.s32 	%r162, %r161, %r159;
	sub.s32 	%r163, %r160, %r162;
	cvt.u64.u32 	%rd489, %r161;
	cvt.u64.u32 	%rd490, %r163;
	bra.uni 	$L__BB133_22;
$L__BB133_21:
	div.s64 	%rd489, %rd485, %rd42;
	mul.lo.s64 	%rd426, %rd489, %rd42;
	sub.s64 	%rd490, %rd485, %rd426;
$L__BB133_22:
	mad.lo.s64 	%rd57, %rd490, %rd49, %rd41;
	mul.wide.u32 	%rd427, %r13, 8;
	add.s64 	%rd428, %rd2, %rd427;
	ld.global.u64 	%rd58, [%rd428];
	or.b64  	%rd429, %rd487, %rd58;
	and.b64  	%rd430, %rd429, -4294967296;
	setp.ne.s64 	%p35, %rd430, 0;
	@%p35 bra 	$L__BB133_24;
	cvt.u32.u64 	%r164, %rd58;
	cvt.u32.u64 	%r165, %rd487;
	div.u32 	%r166, %r165, %r164;
	mul.lo.s32 	%r167, %r166, %r164;
	sub.s32 	%r168, %r165, %r167;
	cvt.u64.u32 	%rd514, %r166;
	cvt.u64.u32 	%rd492, %r168;
	bra.uni 	$L__BB133_25;
$L__BB133_24:
	div.s64 	%rd514, %rd487, %rd58;
	mul.lo.s64 	%rd431, %rd514, %rd58;
	sub.s64 	%rd492, %rd487, %rd431;
$L__BB133_25:
	mul.wide.u32 	%rd432, %r13, 8;
	add.s64 	%rd433, %rd1, %rd432;
	ld.global.u64 	%rd65, [%rd433];
	mad.lo.s64 	%rd517, %rd65, %rd492, %rd50;
	or.b64  	%rd434, %rd489, %rd58;
	and.b64  	%rd435, %rd434, -4294967296;
	setp.ne.s64 	%p36, %rd435, 0;
	@%p36 bra 	$L__BB133_27;
	cvt.u32.u64 	%r169, %rd58;
	cvt.u32.u64 	%r170, %rd489;
	div.u32 	%r171, %r170, %r169;
	mul.lo.s32 	%r172, %r171, %r169;
	sub.s32 	%r173, %r170, %r172;
	cvt.u64.u32 	%rd513, %r171;
	cvt.u64.u32 	%rd494, %r173;
	bra.uni 	$L__BB133_28;
$L__BB133_27:
	div.s64 	%rd513, %rd489, %rd58;
	mul.lo.s64 	%rd436, %rd513, %rd58;
	sub.s64 	%rd494, %rd489, %rd436;
$L__BB133_28:
	mad.lo.s64 	%rd518, %rd494, %rd65, %rd57;
	add.s32 	%r206, %r206, -4;
	add.s32 	%r205, %r205, 4;
	setp.ne.s32 	%p37, %r205, 0;
	@%p37 bra 	$L__BB133_4;
	add.s32 	%r208, %r206, 1;
$L__BB133_30:
	and.b32  	%r19, %r6, 3;
	setp.eq.s32 	%p38, %r19, 0;
	@%p38 bra 	$L__BB133_53;
	setp.eq.s32 	%p39, %r19, 1;
	@%p39 bra 	$L__BB133_45;
	mul.wide.u32 	%rd438, %r208, 8;
	add.s64 	%rd439, %rd2, %rd438;
	ld.global.u64 	%rd80, [%rd439];
	or.b64  	%rd440, %rd514, %rd80;
	and.b64  	%rd441, %rd440, -4294967296;
	setp.ne.s64 	%p40, %rd441, 0;
	@%p40 bra 	$L__BB133_34;
	cvt.u32.u64 	%r174, %rd80;
	cvt.u32.u64 	%r175, %rd514;
	div.u32 	%r176, %r175, %r174;
	mul.lo.s32 	%r177, %r176, %r174;
	sub.s32 	%r178, %r175, %r177;
	cvt.u64.u32 	%rd501, %r176;
	cvt.u64.u32 	%rd502, %r178;
	bra.uni 	$L__BB133_35;
$L__BB133_34:
	div.s64 	%rd501, %rd514, %rd80;
	mul.lo.s64 	%rd442, %rd501, %rd80;
	sub.s64 	%rd502, %rd514, %rd442;
$L__BB133_35:
	add.s64 	%rd444, %rd1, %rd438;
	ld.global.u64 	%rd87, [%rd444];
	mad.lo.s64 	%rd88, %rd87, %rd502, %rd517;
	or.b64  	%rd445, %rd513, %rd80;
	and.b64  	%rd446, %rd445, -4294967296;
	setp.ne.s64 	%p41, %rd446, 0;
	@%p41 bra 	$L__BB133_37;
	cvt.u32.u64 	%r179, %rd80;
	cvt.u32.u64 	%r180, %rd513;
	div.u32 	%r181, %r180, %r179;
	mul.lo.s32 	%r182, %r181, %r179;
	sub.s32 	%r183, %r180, %r182;
	cvt.u64.u32 	%rd503, %r181;
	cvt.u64.u32 	%rd504, %r183;
	bra.uni 	$L__BB133_38;
$L__BB133_37:
	div.s64 	%rd503, %rd513, %rd80;
	mul.lo.s64 	%rd447, %rd503, %rd80;
	sub.s64 	%rd504, %rd513, %rd447;
$L__BB133_38:
	mad.lo.s64 	%rd95, %rd504, %rd87, %rd518;
	add.s32 	%r20, %r208, -1;
	mul.wide.u32 	%rd448, %r20, 8;
	add.s64 	%rd449, %rd2, %rd448;
	ld.global.u64 	%rd96, [%rd449];
	or.b64  	%rd450, %rd501, %rd96;
	and.b64  	%rd451, %rd450, -4294967296;
	setp.ne.s64 	%p42, %rd451, 0;
	@%p42 bra 	$L__BB133_40;
	cvt.u32.u64 	%r184, %rd96;
	cvt.u32.u64 	%r185, %rd501;
	div.u32 	%r186, %r185, %r184;
	mul.lo.s32 	%r187, %r186, %r184;
	sub.s32 	%r188, %r185, %r187;
	cvt.u64.u32 	%rd514, %r186;
	cvt.u64.u32 	%rd506, %r188;
	bra.uni 	$L__BB133_41;
$L__BB133_40:
	div.s64 	%rd514, %rd501, %rd96;
	mul.lo.s64 	%rd452, %rd514, %rd96;
	sub.s64 	%rd506, %rd501, %rd452;
$L__BB133_41:
	add.s64 	%rd454, %rd1, %rd448;
	ld.global.u64 	%rd103, [%rd454];
	mad.lo.s64 	%rd517, %rd103, %rd506, %rd88;
	or.b64  	%rd455, %rd503, %rd96;
	and.b64  	%rd456, %rd455, -4294967296;
	setp.ne.s64 	%p43, %rd456, 0;
	@%p43 bra 	$L__BB133_43;
	cvt.u32.u64 	%r189, %rd96;
	cvt.u32.u64 	%r190, %rd503;
	div.u32 	%r191, %r190, %r189;
	mul.lo.s32 	%r192, %r191, %r189;
	sub.s32 	%r193, %r190, %r192;
	cvt.u64.u32 	%rd513, %r191;
	cvt.u64.u32 	%rd508, %r193;
	bra.uni 	$L__BB133_44;
$L__BB133_43:
	div.s64 	%rd513, %rd503, %rd96;
	mul.lo.s64 	%rd457, %rd513, %rd96;
	sub.s64 	%rd508, %rd503, %rd457;
$L__BB133_44:
	mad.lo.s64 	%rd518, %rd508, %rd103, %rd95;
	add.s32 	%r208, %r208, -2;
$L__BB133_45:
	and.b32  	%r194, %r6, 1;
	setp.eq.b32 	%p44, %r194, 1;
	not.pred 	%p45, %p44;
	@%p45 bra 	$L__BB133_53;
	mul.wide.u32 	%rd458, %r208, 8;
	add.s64 	%rd459, %rd2, %rd458;
	ld.global.u64 	%rd118, [%rd459];
	or.b64  	%rd460, %rd514, %rd118;
	and.b64  	%rd461, %rd460, -4294967296;
	setp.ne.s64 	%p46, %rd461, 0;
	@%p46 bra 	$L__BB133_48;
	cvt.u32.u64 	%r195, %rd118;
	cvt.u32.u64 	%r196, %rd514;
	rem.u32 	%r197, %r196, %r195;
	cvt.u64.u32 	%rd515, %r197;
	bra.uni 	$L__BB133_49;
$L__BB133_48:
	rem.s64 	%rd515, %rd514, %rd118;
$L__BB133_49:
	add.s64 	%rd463, %rd1, %rd458;
	ld.global.u64 	%rd122, [%rd463];
	mad.lo.s64 	%rd517, %rd122, %rd515, %rd517;
	or.b64  	%rd464, %rd513, %rd118;
	and.b64  	%rd465, %rd464, -4294967296;
	setp.ne.s64 	%p47, %rd465, 0;
	@%p47 bra 	$L__BB133_51;
	cvt.u32.u64 	%r198, %rd118;
	cvt.u32.u64 	%r199, %rd513;
	rem.u32 	%r200, %r199, %r198;
	cvt.u64.u32 	%rd516, %r200;
	bra.uni 	$L__BB133_52;
$L__BB133_51:
	rem.s64 	%rd516, %rd513, %rd118;
$L__BB133_52:
	mad.lo.s64 	%rd518, %rd516, %rd122, %rd518;
$L__BB133_53:
	shl.b64 	%rd466, %rd517, 2;
	add.s64 	%rd467, %rd3, %rd466;
	ld.global.f32 	%f99, [%rd467];
	abs.f32 	%f36, %f99;
	setp.num.f32 	%p48, %f36, %f36;
	@%p48 bra 	$L__BB133_56;
	shl.b64 	%rd468, %rd518, 2;
	add.s64 	%rd469, %rd3, %rd468;
	ld.global.f32 	%f2, [%rd469];
	abs.f32 	%f38, %f2;
	setp.nan.f32 	%p49, %f38, %f38;
	mov.f32 	%f99, 0f3F800000;
	@%p49 bra 	$L__BB133_58;
	mov.f32 	%f99, %f2;
	bra.uni 	$L__BB133_58;
$L__BB133_56:
	shl.b64 	%rd470, %rd518, 2;
	add.s64 	%rd471, %rd3, %rd470;
	ld.global.f32 	%f3, [%rd471];
	abs.f32 	%f39, %f3;
	setp.nan.f32 	%p50, %f39, %f39;
	@%p50 bra 	$L__BB133_58;
	mul.f32 	%f99, %f99, %f3;
$L__BB133_58:
	st.shared.f32 	[%r5], %f99;
	bra.uni 	$L__BB133_119;
$L__BB133_59:
	cvt.u64.u32 	%rd550, %r4;
	setp.le.u64 	%p2, %rd262, %rd550;
	@%p2 bra 	$L__BB133_119;
	cvt.u32.u64 	%r23, %rd261;
	add.s32 	%r212, %r23, -1;
	setp.lt.s32 	%p3, %r212, 0;
	mov.b64 	%rd559, 0;
	@%p3 bra 	$L__BB133_118;
	and.b32  	%r25, %r23, 7;
	setp.lt.u32 	%p4, %r212, 7;
	mov.b64 	%rd559, 0;
	@%p4 bra 	$L__BB133_89;
	add.s32 	%r210, %r23, -4;
	and.b32  	%r58, %r23, -8;
	neg.s32 	%r209, %r58;
	mov.b64 	%rd559, 0;
$L__BB133_63:
	.pragma "nounroll";
	add.s32 	%r30, %r210, 3;
	mul.wide.u32 	%rd270, %r30, 8;
	add.s64 	%rd271, %rd2, %rd270;
	ld.global.u64 	%rd133, [%rd271];
	or.b64  	%rd272, %rd550, %rd133;
	and.b64  	%rd273, %rd272, -4294967296;
	setp.ne.s64 	%p5, %rd273, 0;
	@%p5 bra 	$L__BB133_65;
	cvt.u32.u64 	%r59, %rd133;
	cvt.u32.u64 	%r60, %rd550;
	div.u32 	%r61, %r60, %r59;
	mul.lo.s32 	%r62, %r61, %r59;
	sub.s32 	%r63, %r60, %r62;
	cvt.u64.u32 	%rd521, %r61;
	cvt.u64.u32 	%rd522, %r63;
	bra.uni 	$L__BB133_66;
$L__BB133_65:
	div.s64 	%rd521, %rd550, %rd133;
	mul.lo.s64 	%rd274, %rd521, %rd133;
	sub.s64 	%rd522, %rd550, %rd274;
$L__BB133_66:
	add.s64 	%rd276, %rd1, %rd270;
	ld.global.u64 	%rd277, [%rd276];
	mad.lo.s64 	%rd140, %rd277, %rd522, %rd559;
	add.s32 	%r31, %r210, 2;
	mul.wide.u32 	%rd278, %r31, 8;
	add.s64 	%rd279, %rd2, %rd278;
	ld.global.u64 	%rd141, [%rd279];
	or.b64  	%rd280, %rd521, %rd141;
	and.b64  	%rd281, %rd280, -4294967296;
	setp.ne.s64 	%p6, %rd281, 0;
	@%p6 bra 	$L__BB133_68;
	cvt.u32.u64 	%r64, %rd141;
	cvt.u32.u64 	%r65, %rd521;
	div.u32 	%r66, %r65, %r64;
	mul.lo.s32 	%r67, %r66, %r64;
	sub.s32 	%r68, %r65, %r67;
	cvt.u64.u32 	%rd523, %r66;
	cvt.u64.u32 	%rd524, %r68;
	bra.uni 	$L__BB133_69;
$L__BB133_68:
	div.s64 	%rd523, %rd521, %rd141;
	mul.lo.s64 	%rd282, %rd523, %rd141;
	sub.s64 	%rd524, %rd521, %rd282;
$L__BB133_69:
	add.s64 	%rd284, %rd1, %rd278;
	ld.global.u64 	%rd285, [%rd284];
	mad.lo.s64 	%rd148, %rd285, %rd524, %rd140;
	add.s32 	%r32, %r210, 1;
	mul.wide.u32 	%rd286, %r32, 8;
	add.s64 	%rd287, %rd2, %rd286;
	ld.global.u64 	%rd149, [%rd287];
	or.b64  	%rd288, %rd523, %rd149;
	and.b64  	%rd289, %rd288, -4294967296;
	setp.ne.s64 	%p7, %rd289, 0;
	@%p7 bra 	$L__BB133_71;
	cvt.u32.u64 	%r69, %rd149;
	cvt.u32.u64 	%r70, %rd523;
	div.u32 	%r71, %r70, %r69;
	mul.lo.s32 	%r72, %r71, %r69;
	sub.s32 	%r73, %r70, %r72;
	cvt.u64.u32 	%rd525, %r71;
	cvt.u64.u32 	%rd526, %r73;
	bra.uni 	$L__BB133_72;
$L__BB133_71:
	div.s64 	%rd525, %rd523, %rd149;
	mul.lo.s64 	%rd290, %rd525, %rd149;
	sub.s64 	%rd526, %rd523, %rd290;
$L__BB133_72:
	add.s64 	%rd292, %rd1, %rd286;
	ld.global.u64 	%rd293, [%rd292];
	mad.lo.s64 	%rd156, %rd293, %rd526, %rd148;
	add.s32 	%r33, %r210, -4;
	mul.wide.u32 	%rd294, %r210, 8;
	add.s64 	%rd295, %rd2, %rd294;
	ld.global.u64 	%rd157, [%rd295];
	or.b64  	%rd296, %rd525, %rd157;
	and.b64  	%rd297, %rd296, -4294967296;
	setp.ne.s64 	%p8, %rd297, 0;
	@%p8 bra 	$L__BB133_74;
	cvt.u32.u64 	%r74, %rd157;
	cvt.u32.u64 	%r75, %rd525;
	div.u32 	%r76, %r75, %r74;
	mul.lo.s32 	%r77, %r76, %r74;
	sub.s32 	%r78, %r75, %r77;
	cvt.u64.u32 	%rd527, %r76;
	cvt.u64.u32 	%rd528, %r78;
	bra.uni 	$L__BB133_75;
$L__BB133_74:
	div.s64 	%rd527, %rd525, %rd157;
	mul.lo.s64 	%rd298, %rd527, %rd157;
	sub.s64 	%rd528, %rd525, %rd298;
$L__BB133_75:
	add.s64 	%rd300, %rd1, %rd294;
	ld.global.u64 	%rd301, [%rd300];
	mad.lo.s64 	%rd164, %rd301, %rd528, %rd156;
	add.s32 	%r34, %r210, -1;
	mul.wide.u32 	%rd302, %r34, 8;
	add.s64 	%rd303, %rd2, %rd302;
	ld.global.u64 	%rd165, [%rd303];
	or.b64  	%rd304, %rd527, %rd165;
	and.b64  	%rd305, %rd304, -4294967296;
	setp.ne.s64 	%p9, %rd305, 0;
	@%p9 bra 	$L__BB133_77;
	cvt.u32.u64 	%r79, %rd165;
	cvt.u32.u64 	%r80, %rd527;
	div.u32 	%r81, %r80, %r79;
	mul.lo.s32 	%r82, %r81, %r79;
	sub.s32 	%r83, %r80, %r82;
	cvt.u64.u32 	%rd529, %r81;
	cvt.u64.u32 	%rd530, %r83;
	bra.uni 	$L__BB133_78;
$L__BB133_77:
	div.s64 	%rd529, %rd527, %rd165;
	mul.lo.s64 	%rd306, %rd529, %rd165;
	sub.s64 	%rd530, %rd527, %rd306;
$L__BB133_78:
	add.s64 	%rd308, %rd1, %rd302;
	ld.global.u64 	%rd309, [%rd308];
	mad.lo.s64 	%rd172, %rd309, %rd530, %rd164;
	add.s32 	%r35, %r210, -2;
	mul.wide.u32 	%rd310, %r35, 8;
	add.s64 	%rd311, %rd2, %rd310;
	ld.global.u64 	%rd173, [%rd311];
	or.b64  	%rd312, %rd529, %rd173;
	and.b64  	%rd313, %rd312, -4294967296;
	setp.ne.s64 	%p10, %rd313, 0;
	@%p10 bra 	$L__BB133_80;
	cvt.u32.u64 	%r84, %rd173;
	cvt.u32.u64 	%r85, %rd529;
	div.u32 	%r86, %r85, %r84;
	mul.lo.s32 	%r87, %r86, %r84;
	sub.s32 	%r88, %r85, %r87;
	cvt.u64.u32 	%rd531, %r86;
	cvt.u64.u32 	%rd532, %r88;
	bra.uni 	$L__BB133_81;
$L__BB133_80:
	div.s64 	%rd531, %rd529, %rd173;
	mul.lo.s64 	%rd314, %rd531, %rd173;
	sub.s64 	%rd532, %rd529, %rd314;
$L__BB133_81:
	add.s64 	%rd316, %rd1, %rd310;
	ld.global.u64 	%rd317, [%rd316];
	mad.lo.s64 	%rd180, %rd317, %rd532, %rd172;
	add.s32 	%r36, %r210, -3;
	mul.wide.u32 	%rd318, %r36, 8;
	add.s64 	%rd319, %rd2, %rd318;
	ld.global.u64 	%rd181, [%rd319];
	or.b64  	%rd320, %rd531, %rd181;
	and.b64  	%rd321, %rd320, -4294967296;
	setp.ne.s64 	%p11, %rd321, 0;
	@%p11 bra 	$L__BB133_83;
	cvt.u32.u64 	%r89, %rd181;
	cvt.u32.u64 	%r90, %rd531;
	div.u32 	%r91, %r90, %r89;
	mul.lo.s32 	%r92, %r91, %r89;
	sub.s32 	%r93, %r90, %r92;
	cvt.u64.u32 	%rd533, %r91;
	cvt.u64.u32 	%rd534, %r93;
	bra.uni 	$L__BB133_84;
$L__BB133_83:
	div.s64 	%rd533, %rd531, %rd181;
	mul.lo.s64 	%rd322, %rd533, %rd181;
	sub.s64 	%rd534, %rd531, %rd322;
$L__BB133_84:
	add.s64 	%rd324, %rd1, %rd318;
	ld.global.u64 	%rd325, [%rd324];
	mad.lo.s64 	%rd188, %rd325, %rd534, %rd180;
	mul.wide.u32 	%rd326, %r33, 8;
	add.s64 	%rd327, %rd2, %rd326;
	ld.global.u64 	%rd189, [%rd327];
	or.b64  	%rd328, %rd533, %rd189;
	and.b64  	%rd329, %rd328, -4294967296;
	setp.ne.s64 	%p12, %rd329, 0;
	@%p12 bra 	$L__BB133_86;
	cvt.u32.u64 	%r94, %rd189;
	cvt.u32.u64 	%r95, %rd533;
	div.u32 	%r96, %r95, %r94;
	mul.lo.s32 	%r97, %r96, %r94;
	sub.s32 	%r98, %r95, %r97;
	cvt.u64.u32 	%rd550, %r96;
	cvt.u64.u32 	%rd536, %r98;
	bra.uni 	$L__BB133_87;
$L__BB133_86:
	div.s64 	%rd550, %rd533, %rd189;
	mul.lo.s64 	%rd330, %rd550, %rd189;
	sub.s64 	%rd536, %rd533, %rd330;
$L__BB133_87:
	add.s64 	%rd332, %rd1, %rd326;
	ld.global.u64 	%rd333, [%rd332];
	mad.lo.s64 	%rd559, %rd333, %rd536, %rd188;
	add.s32 	%r210, %r210, -8;
	add.s32 	%r209, %r209, 8;
	setp.ne.s32 	%p13, %r209, 0;
	@%p13 bra 	$L__BB133_63;
	add.s32 	%r212, %r210, 3;
$L__BB133_89:
	setp.eq.s32 	%p14, %r25, 0;
	@%p14 bra 	$L__BB133_118;
	and.b32  	%r41, %r23, 3;
	setp.lt.u32 	%p15, %r25, 4;
	@%p15 bra 	$L__BB133_104;
	mul.wide.u32 	%rd335, %r212, 8;
	add.s64 	%rd336, %rd2, %rd335;
	ld.global.u64 	%rd200, [%rd336];
	or.b64  	%rd337, %rd550, %rd200;
	and.b64  	%rd338, %rd337, -4294967296;
	setp.ne.s64 	%p16, %rd338, 0;
	@%p16 bra 	$L__BB133_93;
	cvt.u32.u64 	%r99, %rd200;
	cvt.u32.u64 	%r100, %rd550;
	div.u32 	%r101, %r100, %r99;
	mul.lo.s32 	%r102, %r101, %r99;
	sub.s32 	%r103, %r100, %r102;
	cvt.u64.u32 	%rd540, %r101;
	cvt.u64.u32 	%rd541, %r103;
	bra.uni 	$L__BB133_94;
$L__BB133_93:
	div.s64 	%rd540, %rd550, %rd200;
	mul.lo.s64 	%rd339, %rd540, %rd200;
	sub.s64 	%rd541, %rd550, %rd339;
$L__BB133_94:
	add.s64 	%rd341, %rd1, %rd335;
	ld.global.u64 	%rd342, [%rd341];
	mad.lo.s64 	%rd207, %rd342, %rd541, %rd559;
	add.s32 	%r42, %r212, -1;
	mul.wide.u32 	%rd343, %r42, 8;
	add.s64 	%rd344, %rd2, %rd343;
	ld.global.u64 	%rd208, [%rd344];
	or.b64  	%rd345, %rd540, %rd208;
	and.b64  	%rd346, %rd345, -4294967296;
	setp.ne.s64 	%p17, %rd346, 0;
	@%p17 bra 	$L__BB133_96;
	cvt.u32.u64 	%r104, %rd208;
	cvt.u32.u64 	%r105, %rd540;
	div.u32 	%r106, %r105, %r104;
	mul.lo.s32 	%r107, %r106, %r104;
	sub.s32 	%r108, %r105, %r107;
	cvt.u64.u32 	%rd542, %r106;
	cvt.u64.u32 	%rd543, %r108;
	bra.uni 	$L__BB133_97;
$L__BB133_96:
	div.s64 	%rd542, %rd540, %rd208;
	mul.lo.s64 	%rd347, %rd542, %rd208;
	sub.s64 	%rd543, %rd540, %rd347;
$L__BB133_97:
	add.s64 	%rd349, %rd1, %rd343;
	ld.global.u64 	%rd350, [%rd349];
	mad.lo.s64 	%rd215, %rd350, %rd543, %rd207;
	add.s32 	%r43, %r212, -2;
	mul.wide.u32 	%rd351, %r43, 8;
	add.s64 	%rd352, %rd2, %rd351;
	ld.global.u64 	%rd216, [%rd352];
	or.b64  	%rd353, %rd542, %rd216;
	and.b64  	%rd354, %rd353, -4294967296;
	setp.ne.s64 	%p18, %rd354, 0;
	@%p18 bra 	$L__BB133_99;
	cvt.u32.u64 	%r109, %rd216;
	cvt.u32.u64 	%r110, %rd542;
	div.u32 	%r111, %r110, %r109;
	mul.lo.s32 	%r112, %r111, %r109;
	sub.s32 	%r113, %r110, %r112;
	cvt.u64.u32 	%rd544, %r111;
	cvt.u64.u32 	%rd545, %r113;
	bra.uni 	$L__BB133_100;
$L__BB133_99:
	div.s64 	%rd544, %rd542, %rd216;
	mul.lo.s64 	%rd355, %rd544, %rd216;
	sub.s64 	%rd545, %rd542, %rd355;
$L__BB133_100:
	add.s64 	%rd357, %rd1, %rd351;
	ld.global.u64 	%rd358, [%rd357];
	mad.lo.s64 	%rd223, %rd358, %rd545, %rd215;
	add.s32 	%r44, %r212, -3;
	mul.wide.u32 	%rd359, %r44, 8;
	add.s64 	%rd360, %rd2, %rd359;
	ld.global.u64 	%rd224, [%rd360];
	or.b64  	%rd361, %rd544, %rd224;
	and.b64  	%rd362, %rd361, -4294967296;
	setp.ne.s64 	%p19, %rd362, 0;
	@%p19 bra 	$L__BB133_102;
	cvt.u32.u64 	%r114, %rd224;
	cvt.u32.u64 	%r115, %rd544;
	div.u32 	%r116, %r115, %r114;
	mul.lo.s32 	%r117, %r116, %r114;
	sub.s32 	%r118, %r115, %r117;
	cvt.u64.u32 	%rd550, %r116;
	cvt.u64.u32 	%rd547, %r118;
	bra.uni 	$L__BB133_103;
$L__BB133_102:
	div.s64 	%rd550, %rd544, %rd224;
	mul.lo.s64 	%rd363, %rd550, %rd224;
	sub.s64 	%rd547, %rd544, %rd363;
$L__BB133_103:
	add.s64 	%rd365, %rd1, %rd359;
	ld.global.u64 	%rd366, [%rd365];
	mad.lo.s64 	%rd559, %rd366, %rd547, %rd223;
	add.s32 	%r212, %r212, -4;
$L__BB133_104:
	setp.eq.s32 	%p20, %r41, 0;
	@%p20 bra 	$L__BB133_118;
	setp.eq.s32 	%p21, %r41, 1;
	@%p21 bra 	$L__BB133_113;
	mul.wide.u32 	%rd368, %r212, 8;
	add.s64 	%rd369, %rd2, %rd368;
	ld.global.u64 	%rd235, [%rd369];
	or.b64  	%rd370, %rd550, %rd235;
	and.b64  	%rd371, %rd370, -4294967296;
	setp.ne.s64 	%p22, %rd371, 0;
	@%p22 bra 	$L__BB133_108;
	cvt.u32.u64 	%r119, %rd235;
	cvt.u32.u64 	%r120, %rd550;
	div.u32 	%r121, %r120, %r119;
	mul.lo.s32 	%r122, %r121, %r119;
	sub.s32 	%r123, %r120, %r122;
	cvt.u64.u32 	%rd551, %r121;
	cvt.u64.u32 	%rd552, %r123;
	bra.uni 	$L__BB133_109;
$L__BB133_108:
	div.s64 	%rd551, %rd550, %rd235;
	mul.lo.s64 	%rd372, %rd551, %rd235;
	sub.s64 	%rd552, %rd550, %rd372;
$L__BB133_109:
	add.s64 	%rd374, %rd1, %rd368;
	ld.global.u64 	%rd375, [%rd374];
	mad.lo.s64 	%rd242, %rd375, %rd552, %rd559;
	add.s32 	%r47, %r212, -1;
	mul.wide.u32 	%rd376, %r47, 8;
	add.s64 	%rd377, %rd2, %rd376;
	ld.global.u64 	%rd243, [%rd377];
	or.b64  	%rd378, %rd551, %rd243;
	and.b64  	%rd379, %rd378, -4294967296;
	setp.ne.s64 	%p23, %rd379, 0;
	@%p23 bra 	$L__BB133_111;
	cvt.u32.u64 	%r124, %rd243;
	cvt.u32.u64 	%r125, %rd551;
	div.u32 	%r126, %r125, %r124;
	mul.lo.s32 	%r127, %r126, %r124;
	sub.s32 	%r128, %r125, %r127;
	cvt.u64.u32 	%rd550, %r126;
	cvt.u64.u32 	%rd554, %r128;
	bra.uni 	$L__BB133_112;
$L__BB133_111:
	div.s64 	%rd550, %rd551, %rd243;
	mul.lo.s64 	%rd380, %rd550, %rd243;
	sub.s64 	%rd554, %rd551, %rd380;
$L__BB133_112:
	add.s64 	%rd382, %rd1, %rd376;
	ld.global.u64 	%rd383, [%rd382];
	mad.lo.s64 	%rd559, %rd383, %rd554, %rd242;
	add.s32 	%r212, %r212, -2;
$L__BB133_113:
	and.b32  	%r129, %r23, 1;
	setp.eq.b32 	%p24, %r129, 1;
	not.pred 	%p25, %p24;
	@%p25 bra 	$L__BB133_118;
	mul.wide.u32 	%rd384, %r212, 8;
	add.s64 	%rd385, %rd2, %rd384;
	ld.global.u64 	%rd254, [%rd385];
	or.b64  	%rd386, %rd550, %rd254;
	and.b64  	%rd387, %rd386, -4294967296;
	setp.ne.s64 	%p26, %rd387, 0;
	@%p26 bra 	$L__BB133_116;
	cvt.u32.u64 	%r130, %rd254;
	cvt.u32.u64 	%r131, %rd550;
	rem.u32 	%r132, %r131, %r130;
	cvt.u64.u32 	%rd558, %r132;
	bra.uni 	$L__BB133_117;
$L__BB133_116:
	rem.s64 	%rd558, %rd550, %rd254;
$L__BB133_117:
	add.s64 	%rd389, %rd1, %rd384;
	ld.global.u64 	%rd390, [%rd389];
	mad.lo.s64 	%rd559, %rd390, %rd558, %rd559;
$L__BB133_118:
	shl.b64 	%rd391, %rd559, 2;
	add.s64 	%rd392, %rd3, %rd391;
	ld.global.f32 	%f35, [%rd392];
	st.shared.f32 	[%r5], %f35;
$L__BB133_119:
	bar.sync 	0;
	setp.lt.u32 	%p51, %r214, 66;
	@%p51 bra 	$L__BB133_128;
$L__BB133_120:
	shr.u32 	%r51, %r214, 1;
	setp.ge.u32 	%p52, %r1, %r51;
	@%p52 bra 	$L__BB133_127;
	ld.shared.f32 	%f100, [%r5];
	abs.f32 	%f40, %f100;
	setp.num.f32 	%p53, %f40, %f40;
	@%p53 bra 	$L__BB133_124;
	shl.b32 	%r201, %r51, 2;
	add.s32 	%r202, %r5, %r201;
	ld.shared.f32 	%f7, [%r202];
	abs.f32 	%f42, %f7;
	setp.nan.f32 	%p54, %f42, %f42;
	mov.f32 	%f100, 0f3F800000;
	@%p54 bra 	$L__BB133_126;
	mov.f32 	%f100, %f7;
	bra.uni 	$L__BB133_126;
$L__BB133_124:
	shl.b32 	%r203, %r51, 2;
	add.s32 	%r204, %r5, %r203;
	ld.shared.f32 	%f8, [%r204];
	abs.f32 	%f43, %f8;
	setp.nan.f32 	%p55, %f43, %f43;
	@%p55 bra 	$L__BB133_126;
	mul.f32 	%f100, %f100, %f8;
$L__BB133_126:
	st.shared.f32 	[%r5], %f100;
$L__BB133_127:
	bar.sync 	0;
	setp.gt.u32 	%p56, %r214, 131;
	mov.u32 	%r214, %r51;
	@%p56 bra 	$L__BB133_120;
$L__BB133_128:
	setp.gt.u32 	%p57, %r1, 31;
	@%p57 bra 	$L__BB133_167;
	ld.volatile.shared.f32 	%f44, [%r5];
	abs.f32 	%f45, %f44;
	setp.num.f32 	%p58, %f45, %f45;
	@%p58 bra 	$L__BB133_132;
	ld.volatile.shared.f32 	%f47, [%r5+128];
	abs.f32 	%f48, %f47;
	setp.nan.f32 	%p59, %f48, %f48;
	mov.f32 	%f101, 0f3F800000;
	@%p59 bra 	$L__BB133_135;
	ld.volatile.shared.f32 	%f101, [%r5+128];
	bra.uni 	$L__BB133_135;
$L__BB133_132:
	ld.volatile.shared.f32 	%f49, [%r5+128];
	abs.f32 	%f50, %f49;
	setp.num.f32 	%p60, %f50, %f50;
	@%p60 bra 	$L__BB133_134;
	ld.volatile.shared.f32 	%f101, [%r5];
	bra.uni 	$L__BB133_135;
$L__BB133_134:
	ld.volatile.shared.f32 	%f51, [%r5];
	ld.volatile.shared.f32 	%f52, [%r5+128];
	mul.f32 	%f101, %f51, %f52;
$L__BB133_135:
	st.volatile.shared.f32 	[%r5], %f101;
	ld.volatile.shared.f32 	%f53, [%r5];
	abs.f32 	%f54, %f53;
	setp.num.f32 	%p61, %f54, %f54;
	@%p61 bra 	$L__BB133_138;
	ld.volatile.shared.f32 	%f56, [%r5+64];
	abs.f32 	%f57, %f56;
	setp.nan.f32 	%p62, %f57, %f57;
	mov.f32 	%f102, 0f3F800000;
	@%p62 bra 	$L__BB133_141;
	ld.volatile.shared.f32 	%f102, [%r5+64];
	bra.uni 	$L__BB133_141;
$L__BB133_138:
	ld.volatile.shared.f32 	%f58, [%r5+64];
	abs.f32 	%f59, %f58;
	setp.num.f32 	%p63, %f59, %f59;
	@%p63 bra 	$L__BB133_140;
	ld.volatile.shared.f32 	%f102, [%r5];
	bra.uni 	$L__BB133_141;
$L__BB133_140:
	ld.volatile.shared.f32 	%f60, [%r5];
	ld.volatile.shared.f32 	%f61, [%r5+64];
	mul.f32 	%f102, %f60, %f61;
$L__BB133_141:
	st.volatile.shared.f32 	[%r5], %f102;
	ld.volatile.shared.f32 	%f62, [%r5];
	abs.f32 	%f63, %f62;
	setp.num.f32 	%p64, %f63, %f63;
	@%p64 bra 	$L__BB133_144;
	ld.volatile.shared.f32 	%f65, [%r5+32];
	abs.f32 	%f66, %f65;
	setp.nan.f32 	%p65, %f66, %f66;
	mov.f32 	%f103, 0f3F800000;
	@%p65 bra 	$L__BB133_147;
	ld.volatile.shared.f32 	%f103, [%r5+32];
	bra.uni 	$L__BB133_147;
$L__BB133_144:
	ld.volatile.shared.f32 	%f67, [%r5+32];
	abs.f32 	%f68, %f67;
	setp.num.f32 	%p66, %f68, %f68;
	@%p66 bra 	$L__BB133_146;
	ld.volatile.shared.f32 	%f103, [%r5];
	bra.uni 	$L__BB133_147;
$L__BB133_146:
	ld.volatile.shared.f32 	%f69, [%r5];
	ld.volatile.shared.f32 	%f70, [%r5+32];
	mul.f32 	%f103, %f69, %f70;
$L__BB133_147:
	st.volatile.shared.f32 	[%r5], %f103;
	ld.volatile.shared.f32 	%f71, [%r5];
	abs.f32 	%f72, %f71;
	setp.num.f32 	%p67, %f72, %f72;
	@%p67 bra 	$L__BB133_150;
	ld.volatile.shared.f32 	%f74, [%r5+16];
	abs.f32 	%f75, %f74;
	setp.nan.f32 	%p68, %f75, %f75;
	mov.f32 	%f104, 0f3F800000;
	@%p68 bra 	$L__BB133_153;
	ld.volatile.shared.f32 	%f104, [%r5+16];
	bra.uni 	$L__BB133_153;
$L__BB133_150:
	ld.volatile.shared.f32 	%f76, [%r5+16];
	abs.f32 	%f77, %f76;
	setp.num.f32 	%p69, %f77, %f77;
	@%p69 bra 	$L__BB133_152;
	ld.volatile.shared.f32 	%f104, [%r5];
	bra.uni 	$L__BB133_153;
$L__BB133_152:
	ld.volatile.shared.f32 	%f78, [%r5];
	ld.volatile.shared.f32 	%f79, [%r5+16];
	mul.f32 	%f104, %f78, %f79;
$L__BB133_153:
	st.volatile.shared.f32 	[%r5], %f104;
	ld.volatile.shared.f32 	%f80, [%r5];
	abs.f32 	%f81, %f80;
	setp.num.f32 	%p70, %f81, %f81;
	@%p70 bra 	$L__BB133_156;
	ld.volatile.shared.f32 	%f83, [%r5+8];
	abs.f32 	%f84, %f83;
	setp.nan.f32 	%p71, %f84, %f84;
	mov.f32 	%f105, 0f3F800000;
	@%p71 bra 	$L__BB133_159;
	ld.volatile.shared.f32 	%f105, [%r5+8];
	bra.uni 	$L__BB133_159;
$L__BB133_156:
	ld.volatile.shared.f32 	%f85, [%r5+8];
	abs.f32 	%f86, %f85;
	setp.num.f32 	%p72, %f86, %f86;
	@%p72 bra 	$L__BB133_158;
	ld.volatile.shared.f32 	%f105, [%r5];
	bra.uni 	$L__BB133_159;
$L__BB133_158:
	ld.volatile.shared.f32 	%f87, [%r5];
	ld.volatile.shared.f32 	%f88, [%r5+8];
	mul.f32 	%f105, %f87, %f88;
$L__BB133_159:
	st.volatile.shared.f32 	[%r5], %f105;
	ld.volatile.shared.f32 	%f89, [%r5];
	abs.f32 	%f90, %f89;
	setp.num.f32 	%p73, %f90, %f90;
	@%p73 bra 	$L__BB133_162;
	ld.volatile.shared.f32 	%f92, [%r5+4];
	abs.f32 	%f93, %f92;
	setp.nan.f32 	%p74, %f93, %f93;
	mov.f32 	%f106, 0f3F800000;
	@%p74 bra 	$L__BB133_165;
	ld.volatile.shared.f32 	%f106, [%r5+4];
	bra.uni 	$L__BB133_165;
$L__BB133_162:
	ld.volatile.shared.f32 	%f94, [%r5+4];
	abs.f32 	%f95, %f94;
	setp.num.f32 	%p75, %f95, %f95;
	@%p75 bra 	$L__BB133_164;
	ld.volatile.shared.f32 	%f106, [%r5];
	bra.uni 	$L__BB133_165;
$L__BB133_164:
	ld.volatile.shared.f32 	%f96, [%r5];
	ld.volatile.shared.f32 	%f97, [%r5+4];
	mul.f32 	%f106, %f96, %f97;
$L__BB133_165:
	st.volatile.shared.f32 	[%r5], %f106;
	setp.ne.s32 	%p76, %r1, 0;
	@%p76 bra 	$L__BB133_167;
	ld.shared.f32 	%f98, [nanprodsdata_f32];
	cvta.to.global.u64 	%rd472, %rd260;
	mul.wide.u32 	%rd473, %r2, 4;
	add.s64 	%rd474, %rd472, %rd473;
	st.global.f32 	[%rd474], %f98;
$L__BB133_167:
	ret;

}
	// .globl	contiguous_nanprod2_f32
.visible .entry contiguous_nanprod2_f32(
	.param .u64 .ptr .align 1 contiguous_nanprod2_f32_param_0,
	.param .u64 .ptr .align 1 contiguous_nanprod2_f32_param_1,
	.param .u64 .ptr .align 1 contiguous_nanprod2_f32_param_2,
	.param .u64 .ptr .align 1 contiguous_nanprod2_f32_param_3,
	.param .u64 contiguous_nanprod2_f32_param_4,
	.param .u64 contiguous_nanprod2_f32_param_5,
	.param .u64 contiguous_nanprod2_f32_param_6
)
{
	.reg .pred 	%p<77>;
	.reg .b32 	%r<219>;
	.reg .b32 	%f<107>;
	.reg .b64 	%rd<574>;

	ld.param.u64 	%rd266, [contiguous_nanprod2_f32_param_1];
	ld.param.u64 	%rd267, [contiguous_nanprod2_f32_param_2];
	ld.param.u64 	%rd268, [contiguous_nanprod2_f32_param_3];
	ld.param.u64 	%rd263, [contiguous_nanprod2_f32_param_4];
	ld.param.u64 	%rd264, [contiguous_nanprod2_f32_param_5];
	ld.param.u64 	%rd265, [contiguous_nanprod2_f32_param_6];
	cvta.to.global.u64 	%rd1, %rd268;
	cvta.to.global.u64 	%rd2, %rd267;
	cvta.to.global.u64 	%rd573, %rd266;
	mov.u32 	%r1, %tid.x;
	mov.u32 	%r2, %ctaid.x;
	mov.u32 	%r218, %ntid.x;
	mul.lo.s32 	%r51, %r2, %r218;
	shl.b32 	%r52, %r51, 1;
	add.s32 	%r4, %r52, %r1;
	shl.b32 	%r53, %r1, 2;
	mov.u32 	%r54, nanprodsdata_f32;
	add.s32 	%r5, %r54, %r53;
	mov.b32 	%r55, 1065353216;
	st.shared.u32 	[%r5], %r55;
	add.s32 	%r56, %r4, %r218;
	cvt.u64.u32 	%rd4, %r56;
	setp.le.u64 	%p1, %rd264, %rd4;
	@%p1 bra 	$L__BB134_59;
	cvt.u64.u32 	%rd401, %r4;
	mov.u32 	%r133, %ctaid.y;
	cvt.u64.u32 	%rd402, %r133;
	mul.lo.s64 	%rd403, %rd264, %rd402;
	add.s64 	%rd527, %rd403, %rd401;
	add.s64 	%rd525, %rd403, %rd4;
	cvt.u32.u64 	%r6, %rd263;
	add.s32 	%r212, %r6, -1;
	setp.lt.s32 	%p27, %r212, 0;
	mov.b64 	%rd531, 0;
	mov.u64 	%rd532, %rd531;
	@%p27 bra 	$L__BB134_53;
	setp.lt.u32 	%p28, %r212, 3;
	mov.b64 	%rd532, 0;
	mov.u64 	%rd531, %rd532;
	@%p28 bra 	$L__BB134_30;
	add.s32 	%r210, %r6, -2;
	and.b32  	%r134, %r6, -4;
	neg.s32 	%r209, %r134;
	mov.b64 	%rd532, 0;
$L__BB134_4:
	.pragma "nounroll";
	add.s32 	%r12, %r210, 1;
	mul.wide.u32 	%rd407, %r12, 8;
	add.s64 	%rd408, %rd2, %rd407;
	ld.global.u64 	%rd11, [%rd408];
	or.b64  	%rd409, %rd527, %rd11;
	and.b64  	%rd410, %rd409, -4294967296;
	setp.ne.s64 	%p29, %rd410, 0;
	@%p29 bra 	$L__BB134_6;
	cvt.u32.u64 	%r135, %rd11;
	cvt.u32.u64 	%r136, %rd527;
	div.u32 	%r137, %r136, %r135;
	mul.lo.s32 	%r138, %r137, %r135;
	sub.s32 	%r139, %r136, %r138;
	cvt.u64.u32 	%rd493, %r137;
	cvt.u64.u32 	%rd494, %r139;
	bra.uni 	$L__BB134_7;
$L__BB134_6:
	div.s64 	%rd493, %rd527, %rd11;
	mul.lo.s64 	%rd411, %rd493, %rd11;
	sub.s64 	%rd494, %rd527, %rd411;
$L__BB134_7:
	mul.wide.u32 	%rd412, %r12, 8;
	add.s64 	%rd413, %rd1, %rd412;
	ld.global.u64 	%rd18, [%rd413];
	mad.lo.s64 	%rd19, %rd18, %rd494, %rd531;
	or.b64  	%rd414, %rd525, %rd11;
	and.b64  	%rd415, %rd414, -4294967296;
	setp.ne.s64 	%p30, %rd415, 0;
	@%p30 bra 	$L__BB134_9;
	cvt.u32.u64 	%r140, %rd11;
	cvt.u32.u64 	%r141, %rd525;
	div.u32 	%r142, %r141, %r140;
	mul.lo.s32 	%r143, %r142, %r140;
	sub.s32 	%r144, %r141, %r143;
	cvt.u64.u32 	%rd495, %r142;
	cvt.u64.u32 	%rd496, %r144;
	bra.uni 	$L__BB134_10;
$L__BB134_9:
	div.s64 	%rd495, %rd525, %rd11;
	mul.lo.s64 	%rd416, %rd495, %rd11;
	sub.s64 	%rd496, %rd525, %rd416;
$L__BB134_10:
	mad.lo.s64 	%rd26, %rd496, %rd18, %rd532;
	mul.wide.u32 	%rd417, %r210, 8;
	add.s64 	%rd418, %rd2, %rd417;
	ld.global.u64 	%rd27, [%rd418];
	or.b64  	%rd419, %rd493, %rd27;
	and.b64  	%rd420, %rd419, -4294967296;
	setp.ne.s64 	%p31, %rd420, 0;
	@%p31 bra 	$L__BB134_12;
	cvt.u32.u64 	%r145, %rd27;
	cvt.u32.u64 	%r146, %rd493;
	div.u32 	%r147, %r146, %r145;
	mul.lo.s32 	%r148, %r147, %r145;
	sub.s32 	%r149, %r146, %r148;
	cvt.u64.u32 	%rd497, %r147;
	cvt.u64.u32 	%rd498, %r149;
	bra.uni 	$L__BB134_13;
$L__BB134_12:
	div.s64 	%rd497, %rd493, %rd27;
	mul.lo.s64 	%rd421, %rd497, %rd27;
	sub.s64 	%rd498, %rd493, %rd421;
$L__BB134_13:
	mul.wide.u32 	%rd422, %r210, 8;
	add.s64 	%rd423, %rd1, %rd422;
	ld.global.u64 	%rd34, [%rd423];
	mad.lo.s64 	%rd35, %rd34, %rd498, %rd19;
	or.b64  	%rd424, %rd495, %rd27;
	and.b64  	%rd425, %rd424, -4294967296;
	setp.ne.s64 	%p32, %rd425, 0;
	@%p32 bra 	$L__BB134_15;
	cvt.u32.u64 	%r150, %rd27;
	cvt.u32.u64 	%r151, %rd495;
	div.u32 	%r152, %r151, %r150;
	mul.lo.s32 	%r153, %r152, %r150;
	sub.s32 	%r154, %r151, %r153;
	cvt.u64.u32 	%rd499, %r152;
	cvt.u64.u32 	%rd500, %r154;
	bra.uni 	$L__BB134_16;
$L__BB134_15:
	div.s64 	%rd499, %rd495, %rd27;
	mul.lo.s64 	%rd426, %rd499, %rd27;
	sub.s64 	%rd500, %rd495, %rd426;
$L__BB134_16:
	mad.lo.s64 	%rd42, %rd500, %rd34, %rd26;
	add.s32 	%r13, %r210, -1;
	mul.wide.u32 	%rd427, %r13, 8;
	add.s64 	%rd428, %rd2, %rd427;
	ld.global.u64 	%rd43, [%rd428];
	or.b64  	%rd429, %rd497, %rd43;
	and.b64  	%rd430, %rd429, -4294967296;
	setp.ne.s64 	%p33, %rd430, 0;
	@%p33 bra 	$L__BB134_18;
	cvt.u32.u64 	%r155, %rd43;
	cvt.u32.u64 	%r156, %rd497;
	div.u32 	%r157, %r156, %r155;
	mul.lo.s32 	%r158, %r157, %r155;
	sub.s32 	%r159, %r156, %r158;
	cvt.u64.u32 	%rd501, %r157;
	cvt.u64.u32 	%rd502, %r159;
	bra.uni 	$L__BB134_19;
$L__BB134_18:
	div.s64 	%rd501, %rd497, %rd43;
	mul.lo.s64 	%rd431, %rd501, %rd43;
	sub.s64 	%rd502, %rd497, %rd431;
$L__BB134_19:
	mul.wide.u32 	%rd432, %r13, 8;
	add.s64 	%rd433, %rd1, %rd432;
	ld.global.u64 	%rd50, [%rd433];
	mad.lo.s64 	%rd51, %rd50, %rd502, %rd35;
	or.b64  	%rd434, %rd499, %rd43;
	and.b64  	%rd435, %rd434, -4294967296;
	setp.ne.s64 	%p34, %rd435, 0;
	@%p34 bra 	$L__BB134_21;
	cvt.u32.u64 	%r160, %rd43;
	cvt.u32.u64 	%r161, %rd499;
	div.u32 	%r162, %r161, %r160;
	mul.lo.s32 	%r163, %r162, %r160;
	sub.s32 	%r164, %r161, %r163;
	cvt.u64.u32 	%rd503, %r162;
	cvt.u64.u32 	%rd504, %r164;
	bra.uni 	$L__BB134_22;
$L__BB134_21:
	div.s64 	%rd503, %rd499, %rd43;
	mul.lo.s64 	%rd436, %rd503, %rd43;
	sub.s64 	%rd504, %rd499, %rd436;
$L__BB134_22:
	mad.lo.s64 	%rd58, %rd504, %rd50, %rd42;
	add.s32 	%r165, %r210, -2;
	mul.wide.u32 	%rd437, %r165, 8;
	add.s64 	%rd438, %rd2, %rd437;
	ld.global.u64 	%rd59, [%rd438];
	or.b64  	%rd439, %rd501, %rd59;
	and.b64  	%rd440, %rd439, -4294967296;
	setp.ne.s64 	%p35, %rd440, 0;
	@%p35 bra 	$L__BB134_24;
	cvt.u32.u64 	%r166, %rd59;
	cvt.u32.u64 	%r167, %rd501;
	div.u32 	%r168, %r167, %r166;
	mul.lo.s32 	%r169, %r168, %r166;
	sub.s32 	%r170, %r167, %r169;
	cvt.u64.u32 	%rd527, %r168;
	cvt.u64.u32 	%rd506, %r170;
	bra.uni 	$L__BB134_25;
$L__BB134_24:
	div.s64 	%rd527, %rd501, %rd59;
	mul.lo.s64 	%rd441, %rd527, %rd59;
	sub.s64 	%rd506, %rd501, %rd441;
$L__BB134_25:
	mul.wide.u32 	%rd442, %r165, 8;
	add.s64 	%rd443, %rd1, %rd442;
	ld.global.u64 	%rd66, [%rd443];
	mad.lo.s64 	%rd531, %rd66, %rd506, %rd51;
	or.b64  	%rd444, %rd503, %rd59;
	and.b64  	%rd445, %rd444, -4294967296;
	setp.ne.s64 	%p36, %rd445, 0;
	@%p36 bra 	$L__BB134_27;
	cvt.u32.u64 	%r172, %rd59;
	cvt.u32.u64 	%r173, %rd503;
	div.u32 	%r174, %r173, %r172;
	mul.lo.s32 	%r175, %r174, %r172;
	sub.s32 	%r176, %r173, %r175;
	cvt.u64.u32 	%rd525, %r174;
	cvt.u64.u32 	%rd508, %r176;
	bra.uni 	$L__BB134_28;
$L__BB134_27:
	div.s64 	%rd525, %rd503, %rd59;
	mul.lo.s64 	%rd446, %rd525, %rd59;
	sub.s64 	%rd508, %rd503, %rd446;
$L__BB134_28:
	mad.lo.s64 	%rd532, %rd508, %rd66, %rd58;
	add.s32 	%r210, %r210, -4;
	add.s32 	%r209, %r209, 4;
	setp.ne.s32 	%p37, %r209, 0;
	@%p37 bra 	$L__BB134_4;
	add.s32 	%r212, %r210, 1;
$L__BB134_30:
	and.b32  	%r18, %r6, 3;
	setp.eq.s32 	%p38, %r18, 0;
	@%p38 bra 	$L__BB134_53;
	setp.eq.s32 	%p39, %r18, 1;
	@%p39 bra 	$L__BB134_45;
	mul.wide.u32 	%rd448, %r212, 8;
	add.s64 	%rd449, %rd2, %rd448;
	ld.global.u64 	%rd81, [%rd449];
	or.b64  	%rd450, %rd527, %rd81;
	and.b64  	%rd451, %rd450, -4294967296;
	setp.ne.s64 	%p40, %rd451, 0;
	@%p40 bra 	$L__BB134_34;
	cvt.u32.u64 	%r177, %rd81;
	cvt.u32.u64 	%r178, %rd527;
	div.u32 	%r179, %r178, %r177;
	mul.lo.s32 	%r180, %r179, %r177;
	sub.s32 	%r181, %r178, %r180;
	cvt.u64.u32 	%rd515, %r179;
	cvt.u64.u32 	%rd516, %r181;
	bra.uni 	$L__BB134_35;
$L__BB134_34:
	div.s64 	%rd515, %rd527, %rd81;
	mul.lo.s64 	%rd452, %rd515, %rd81;
	sub.s64 	%rd516, %rd527, %rd452;
$L__BB134_35:
	add.s64 	%rd454, %rd1, %rd448;
	ld.global.u64 	%rd88, [%rd454];
	mad.lo.s64 	%rd89, %rd88, %rd516, %rd531;
	or.b64  	%rd455, %rd525, %rd81;
	and.b64  	%rd456, %rd455, -4294967296;
	setp.ne.s64 	%p41, %rd456, 0;
	@%p41 bra 	$L__BB134_37;
	cvt.u32.u64 	%r182, %rd81;
	cvt.u32.u64 	%r183, %rd525;
	div.u32 	%r184, %r183, %r182;
	mul.lo.s32 	%r185, %r184, %r182;
	sub.s32 	%r186, %r183, %r185;
	cvt.u64.u32 	%rd517, %r184;
	cvt.u64.u32 	%rd518, %r186;
	bra.uni 	$L__BB134_38;
$L__BB134_37:
	div.s64 	%rd517, %rd525, %rd81;
	mul.lo.s64 	%rd457, %rd517, %rd81;
	sub.s64 	%rd518, %rd525, %rd457;
$L__BB134_38:
	mad.lo.s64 	%rd96, %rd518, %rd88, %rd532;
	add.s32 	%r19, %r212, -1;
	mul.wide.u32 	%rd458, %r19, 8;
	add.s64 	%rd459, %rd2, %rd458;
	ld.global.u64 	%rd97, [%rd459];
	or.b64  	%rd460, %rd515, %rd97;
	and.b64  	%rd461, %rd460, -4294967296;
	setp.ne.s64 	%p42, %rd461, 0;
	@%p42 bra 	$L__BB134_40;
	cvt.u32.u64 	%r187, %rd97;
	cvt.u32.u64 	%r188, %rd515;
	div.u32 	%r189, %r188, %r187;
	mul.lo.s32 	%r190, %r189, %r187;
	sub.s32 	%r191, %r188, %r190;
	cvt.u64.u32 	%rd527, %r189;
	cvt.u64.u32 	%rd520, %r191;
	bra.uni 	$L__BB134_41;
$L__BB134_40:
	div.s64 	%rd527, %rd515, %rd97;
	mul.lo.s64 	%rd462, %rd527, %rd97;
	sub.s64 	%rd520, %rd515, %rd462;
$L__BB134_41:
	add.s64 	%rd464, %rd1, %rd458;
	ld.global.u64 	%rd104, [%rd464];
	mad.lo.s64 	%rd531, %rd104, %rd520, %rd89;
	or.b64  	%rd465, %rd517, %rd97;
	and.b64  	%rd466, %rd465, -4294967296;
	setp.ne.s64 	%p43, %rd466, 0;
	@%p43 bra 	$L__BB134_43;
	cvt.u32.u64 	%r192, %rd97;
	cvt.u32.u64 	%r193, %rd517;
	div.u32 	%r194, %r193, %r192;
	mul.lo.s32 	%r195, %r194, %r192;
	sub.s32 	%r196, %r193, %r195;
	cvt.u64.u32 	%rd525, %r194;
	cvt.u64.u32 	%rd522, %r196;
	bra.uni 	$L__BB134_44;
$L__BB134_43:
	div.s64 	%rd525, %rd517, %rd97;
	mul.lo.s64 	%rd467, %rd525, %rd97;
	sub.s64 	%rd522, %rd517, %rd467;
$L__BB134_44:
	mad.lo.s64 	%rd532, %rd522, %rd104, %rd96;
	add.s32 	%r212, %r212, -2;
$L__BB134_45:
	and.b32  	%r197, %r6, 1;
	setp.eq.b32 	%p44, %r197, 1;
	not.pred 	%p45, %p44;
	@%p45 bra 	$L__BB134_53;
	mul.wide.u32 	%rd468, %r212, 8;
	add.s64 	%rd469, %rd2, %rd468;
	ld.global.u64 	%rd119, [%rd469];
	or.b64  	%rd470, %rd527, %rd119;
	and.b64  	%rd471, %rd470, -4294967296;
	setp.ne.s64 	%p46, %rd471, 0;
	@%p46 bra 	$L__BB134_48;
	cvt.u32.u64 	%r198, %rd119;
	cvt.u32.u64 	%r199, %rd527;
	rem.u32 	%r200, %r199, %r198;
	cvt.u64.u32 	%rd529, %r200;
	bra.uni 	$L__BB134_49;
$L__BB134_48:
	rem.s64 	%rd529, %rd527, %rd119;
$L__BB134_49:
	add.s64 	%rd473, %rd1, %rd468;
	ld.global.u64 	%rd123, [%rd473];
	mad.lo.s64 	%rd531, %rd123, %rd529, %rd531;
	or.b64  	%rd474, %rd525, %rd119;
	and.b64  	%rd475, %rd474, -4294967296;
	setp.ne.s64 	%p47, %rd475, 0;
	@%p47 bra 	$L__BB134_51;
	cvt.u32.u64 	%r201, %rd119;
	cvt.u32.u64 	%r202, %rd525;
	rem.u32 	%r203, %r202, %r201;
	cvt.u64.u32 	%rd530, %r203;
	bra.uni 	$L__BB134_52;
$L__BB134_51:
	rem.s64 	%rd530, %rd525, %rd119;
$L__BB134_52:
	mad.lo.s64 	%rd532, %rd530, %rd123, %rd532;
$L__BB134_53:
	shl.b64 	%rd476, %rd531, 2;
	add.s64 	%rd477, %rd573, %rd476;
	ld.global.f32 	%f99, [%rd477];
	abs.f32 	%f36, %f99;
	setp.num.f32 	%p48, %f36, %f36;
	@%p48 bra 	$L__BB134_56;
	shl.b64 	%rd478, %rd532, 2;
	add.s64 	%rd479, %rd573, %rd478;
	ld.global.f32 	%f2, [%rd479];
	abs.f32 	%f38, %f2;
	setp.nan.f32 	%p49, %f38, %f38;
	mov.f32 	%f99, 0f3F800000;
	@%p49 bra 	$L__BB134_58;
	mov.f32 	%f99, %f2;
	bra.uni 	$L__BB134_58;
$L__BB134_56:
	shl.b64 	%rd480, %rd532, 2;
	add.s64 	%rd481, %rd573, %rd480;
	ld.global.f32 	%f3, [%rd481];
	abs.f32 	%f39, %f3;
	setp.nan.f32 	%p50, %f39, %f39;
	@%p50 bra 	$L__BB134_58;
	mul.f32 	%f99, %f99, %f3;
$L__BB134_58:
	st.shared.f32 	[%r5], %f99;
	bra.uni 	$L__BB134_119;
$L__BB134_59:
	cvt.u64.u32 	%rd131, %r4;
	setp.le.u64 	%p2, %rd264, %rd131;
	@%p2 bra 	$L__BB134_119;
	mov.u32 	%r57, %ctaid.y;
	cvt.u64.u32 	%rd269, %r57;
	mad.lo.s64 	%rd564, %rd264, %rd269, %rd131;
	cvt.u32.u64 	%r22, %rd263;
	add.s32 	%r216, %r22, -1;
	setp.lt.s32 	%p3, %r216, 0;
	@%p3 bra 	$L__BB134_118;
	and.b32  	%r24, %r22, 7;
	setp.lt.u32 	%p4, %r216, 7;
	@%p4 bra 	$L__BB134_89;
	add.s32 	%r214, %r22, -4;
	and.b32  	%r58, %r22, -8;
	neg.s32 	%r213, %r58;
$L__BB134_63:
	.pragma "nounroll";
	add.s32 	%r29, %r214, 3;
	mul.wide.u32 	%rd271, %r29, 8;
	add.s64 	%rd272, %rd2, %rd271;
	ld.global.u64 	%rd135, [%rd272];
	or.b64  	%rd273, %rd564, %rd135;
	and.b64  	%rd274, %rd273, -4294967296;
	setp.ne.s64 	%p5, %rd274, 0;
	@%p5 bra 	$L__BB134_65;
	cvt.u32.u64 	%r59, %rd135;
	cvt.u32.u64 	%r60, %rd564;
	div.u32 	%r61, %r60, %r59;
	mul.lo.s32 	%r62, %r61, %r59;
	sub.s32 	%r63, %r60, %r62;
	cvt.u64.u32 	%rd535, %r61;
	cvt.u64.u32 	%rd536, %r63;
	bra.uni 	$L__BB134_66;
$L__BB134_65:
	div.s64 	%rd535, %rd564, %rd135;
	mul.lo.s64 	%rd275, %rd535, %rd135;
	sub.s64 	%rd536, %rd564, %rd275;
$L__BB134_66:
	add.s64 	%rd277, %rd1, %rd271;
	ld.global.u64 	%rd278, [%rd277];
	mul.lo.s64 	%rd142, %rd278, %rd536;
	add.s32 	%r30, %r214, 2;
	mul.wide.u32 	%rd279, %r30, 8;
	add.s64 	%rd280, %rd2, %rd279;
	ld.global.u64 	%rd143, [%rd280];
	or.b64  	%rd281, %rd535, %rd143;
	and.b64  	%rd282, %rd281, -4294967296;
	setp.ne.s64 	%p6, %rd282, 0;
	@%p6 bra 	$L__BB134_68;
	cvt.u32.u64 	%r64, %rd143;
	cvt.u32.u64 	%r65, %rd535;
	div.u32 	%r66, %r65, %r64;
	mul.lo.s32 	%r67, %r66, %r64;
	sub.s32 	%r68, %r65, %r67;
	cvt.u64.u32 	%rd537, %r66;
	cvt.u64.u32 	%rd538, %r68;
	bra.uni 	$L__BB134_69;
$L__BB134_68:
	div.s64 	%rd537, %rd535, %rd143;
	mul.lo.s64 	%rd283, %rd537, %rd143;
	sub.s64 	%rd538, %rd535, %rd283;
$L__BB134_69:
	add.s64 	%rd285, %rd1, %rd279;
	ld.global.u64 	%rd286, [%rd285];
	mad.lo.s64 	%rd150, %rd286, %rd538, %rd142;
	add.s32 	%r31, %r214, 1;
	mul.wide.u32 	%rd287, %r31, 8;
	add.s64 	%rd288, %rd2, %rd287;
	ld.global.u64 	%rd151, [%rd288];
	or.b64  	%rd289, %rd537, %rd151;
	and.b64  	%rd290, %rd289, -4294967296;
	setp.ne.s64 	%p7, %rd290, 0;
	@%p7 bra 	$L__BB134_71;
	cvt.u32.u64 	%r69, %rd151;
	cvt.u32.u64 	%r70, %rd537;
	div.u32 	%r71, %r70, %r69;
	mul.lo.s32 	%r72, %r71, %r69;
	sub.s32 	%r73, %r70, %r72;
	cvt.u64.u32 	%rd539, %r71;
	cvt.u64.u32 	%rd540, %r73;
	bra.uni 	$L__BB134_72;
$L__BB134_71:
	div.s64 	%rd539, %rd537, %rd151;
	mul.lo.s64 	%rd291, %rd539, %rd151;
	sub.s64 	%rd540, %rd537, %rd291;
$L__BB134_72:
	add.s64 	%rd293, %rd1, %rd287;
	ld.global.u64 	%rd294, [%rd293];
	mad.lo.s64 	%rd158, %rd294, %rd540, %rd150;
	add.s32 	%r32, %r214, -4;
	mul.wide.u32 	%rd295, %r214, 8;
	add.s64 	%rd296, %rd2, %rd295;
	ld.global.u64 	%rd159, [%rd296];
	or.b64  	%rd297, %rd539, %rd159;
	and.b64  	%rd298, %rd297, -4294967296;
	setp.ne.s64 	%p8, %rd298, 0;
	@%p8 bra 	$L__BB134_74;
	cvt.u32.u64 	%r74, %rd159;
	cvt.u32.u64 	%r75, %rd539;
	div.u32 	%r76, %r75, %r74;
	mul.lo.s32 	%r77, %r76, %r74;
	sub.s32 	%r78, %r75, %r77;
	cvt.u64.u32 	%rd541, %r76;
	cvt.u64.u32 	%rd542, %r78;
	bra.uni 	$L__BB134_75;
$L__BB134_74:
	div.s64 	%rd541, %rd539, %rd159;
	mul.lo.s64 	%rd299, %rd541, %rd159;
	sub.s64 	%rd542, %rd539, %rd299;
$L__BB134_75:
	add.s64 	%rd301, %rd1, %rd295;
	ld.global.u64 	%rd302, [%rd301];
	mad.lo.s64 	%rd166, %rd302, %rd542, %rd158;
	add.s32 	%r33, %r214, -1;
	mul.wide.u32 	%rd303, %r33, 8;
	add.s64 	%rd304, %rd2, %rd303;
	ld.global.u64 	%rd167, [%rd304];
	or.b64  	%rd305, %rd541, %rd167;
	and.b64  	%rd306, %rd305, -4294967296;
	setp.ne.s64 	%p9, %rd306, 0;
	@%p9 bra 	$L__BB134_77;
	cvt.u32.u64 	%r79, %rd167;
	cvt.u32.u64 	%r80, %rd541;
	div.u32 	%r81, %r80, %r79;
	mul.lo.s32 	%r82, %r81, %r79;
	sub.s32 	%r83, %r80, %r82;
	cvt.u64.u32 	%rd543, %r81;
	cvt.u64.u32 	%rd544, %r83;
	bra.uni 	$L__BB134_78;
$L__BB134_77:
	div.s64 	%rd543, %rd541, %rd167;
	mul.lo.s64 	%rd307, %rd543, %rd167;
	sub.s64 	%rd544, %rd541, %rd307;
$L__BB134_78:
	add.s64 	%rd309, %rd1, %rd303;
	ld.global.u64 	%rd310, [%rd309];
	mad.lo.s64 	%rd174, %rd310, %rd544, %rd166;
	add.s32 	%r34, %r214, -2;
	mul.wide.u32 	%rd311, %r34, 8;
	add.s64 	%rd312, %rd2, %rd311;
	ld.global.u64 	%rd175, [%rd312];
	or.b64  	%rd313, %rd543, %rd175;
	and.b64  	%rd314, %rd313, -4294967296;
	setp.ne.s64 	%p10, %rd314, 0;
	@%p10 bra 	$L__BB134_80;
	cvt.u32.u64 	%r84, %rd175;
	cvt.u32.u64 	%r85, %rd543;
	div.u32 	%r86, %r85, %r84;
	mul.lo.s32 	%r87, %r86, %r84;
	sub.s32 	%r88, %r85, %r87;
	cvt.u64.u32 	%rd545, %r86;
	cvt.u64.u32 	%rd546, %r88;
	bra.uni 	$L__BB134_81;
$L__BB134_80:
	div.s64 	%rd545, %rd543, %rd175;
	mul.lo.s64 	%rd315, %rd545, %rd175;
	sub.s64 	%rd546, %rd543, %rd315;
$L__BB134_81:
	add.s64 	%rd317, %rd1, %rd311;
	ld.global.u64 	%rd318, [%rd317];
	mad.lo.s64 	%rd182, %rd318, %rd546, %rd174;
	add.s32 	%r35, %r214, -3;
	mul.wide.u32 	%rd319, %r35, 8;
	add.s64 	%rd320, %rd2, %rd319;
	ld.global.u64 	%rd183, [%rd320];
	or.b64  	%rd321, %rd545, %rd183;
	and.b64  	%rd322, %rd321, -4294967296;
	setp.ne.s64 	%p11, %rd322, 0;
	@%p11 bra 	$L__BB134_83;
	cvt.u32.u64 	%r89, %rd183;
	cvt.u32.u64 	%r90, %rd545;
	div.u32 	%r91, %r90, %r89;
	mul.lo.s32 	%r92, %r91, %r89;
	sub.s32 	%r93, %r90, %r92;
	cvt.u64.u32 	%rd547, %r91;
	cvt.u64.u32 	%rd548, %r93;
	bra.uni 	$L__BB134_84;
$L__BB134_83:
	div.s64 	%rd547, %rd545, %rd183;
	mul.lo.s64 	%rd323, %rd547, %rd183;
	sub.s64 	%rd548, %rd545, %rd323;
$L__BB134_84:
	add.s64 	%rd325, %rd1, %rd319;
	ld.global.u64 	%rd326, [%rd325];
	mad.lo.s64 	%rd190, %rd326, %rd548, %rd182;
	mul.wide.u32 	%rd327, %r32, 8;
	add.s64 	%rd328, %rd2, %rd327;
	ld.global.u64 	%rd191, [%rd328];
	or.b64  	%rd329, %rd547, %rd191;
	and.b64  	%rd330, %rd329, -4294967296;
	setp.ne.s64 	%p12, %rd330, 0;
	@%p12 bra 	$L__BB134_86;
	cvt.u32.u64 	%r94, %rd191;
	cvt.u32.u64 	%r95, %rd547;
	div.u32 	%r96, %r95, %r94;
	mul.lo.s32 	%r97, %r96, %r94;
	sub.s32 	%r98, %r95, %r97;
	cvt.u64.u32 	%rd564, %r96;
	cvt.u64.u32 	%rd550, %r98;
	bra.uni 	$L__BB134_87;
$L__BB134_86:
	div.s64 	%rd564, %rd547, %rd191;
	mul.lo.s64 	%rd331, %rd564, %rd191;
	sub.s64 	%rd550, %rd547, %rd331;
$L__BB134_87:
	add.s64 	%rd333, %rd1, %rd327;
	ld.global.u64 	%rd334, [%rd333];
	mad.lo.s64 	%rd335, %rd334, %rd550, %rd190;
	shl.b64 	%rd336, %rd335, 2;
	add.s64 	%rd573, %rd573, %rd336;
	add.s32 	%r214, %r214, -8;
	add.s32 	%r213, %r213, 8;
	setp.ne.s32 	%p13, %r213, 0;
	@%p13 bra 	$L__BB134_63;
	add.s32 	%r216, %r214, 3;
$L__BB134_89:
	setp.eq.s32 	%p14, %r24, 0;
	@%p14 bra 	$L__BB134_118;
	and.b32  	%r40, %r22, 3;
	setp.lt.u32 	%p15, %r24, 4;
	@%p15 bra 	$L__BB134_104;
	mul.wide.u32 	%rd338, %r216, 8;
	add.s64 	%rd339, %rd2, %rd338;
	ld.global.u64 	%rd202, [%rd339];
	or.b64  	%rd340, %rd564, %rd202;
	and.b64  	%rd341, %rd340, -4294967296;
	setp.ne.s64 	%p16, %rd341, 0;
	@%p16 bra 	$L__BB134_93;
	cvt.u32.u64 	%r99, %rd202;
	cvt.u32.u64 	%r100, %rd564;
	div.u32 	%r101, %r100, %r99;
	mul.lo.s32 	%r102, %r101, %r99;
	sub.s32 	%r103, %r100, %r102;
	cvt.u64.u32 	%rd554, %r101;
	cvt.u64.u32 	%rd555, %r103;
	bra.uni 	$L__BB134_94;
$L__BB134_93:
	div.s64 	%rd554, %rd564, %rd202;
	mul.lo.s64 	%rd342, %rd554, %rd202;
	sub.s64 	%rd555, %rd564, %rd342;
$L__BB134_94:
	add.s64 	%rd344, %rd1, %rd338;
	ld.global.u64 	%rd345, [%rd344];
	mul.lo.s64 	%rd209, %rd345, %rd555;
	add.s32 	%r41, %r216, -1;
	mul.wide.u32 	%rd346, %r41, 8;
	add.s64 	%rd347, %rd2, %rd346;
	ld.global.u64 	%rd210, [%rd347];
	or.b64  	%rd348, %rd554, %rd210;
	and.b64  	%rd349, %rd348, -4294967296;
	setp.ne.s64 	%p17, %rd349, 0;
	@%p17 bra 	$L__BB134_96;
	cvt.u32.u64 	%r104, %rd210;
	cvt.u32.u64 	%r105, %rd554;
	div.u32 	%r106, %r105, %r104;
	mul.lo.s32 	%r107, %r106, %r104;
	sub.s32 	%r108, %r105, %r107;
	cvt.u64.u32 	%rd556, %r106;
	cvt.u64.u32 	%rd557, %r108;
	bra.uni 	$L__BB134_97;
$L__BB134_96:
	div.s64 	%rd556, %rd554, %rd210;
	mul.lo.s64 	%rd350, %rd556, %rd210;
	sub.s64 	%rd557, %rd554, %rd350;
$L__BB134_97:
	add.s64 	%rd352, %rd1, %rd346;
	ld.global.u64 	%rd353, [%rd352];
	mad.lo.s64 	%rd217, %rd353, %rd557, %rd209;
	add.s32 	%r42, %r216, -2;
	mul.wide.u32 	%rd354, %r42, 8;
	add.s64 	%rd355, %rd2, %rd354;
	ld.global.u64 	%rd218, [%rd355];
	or.b64  	%rd356, %rd556, %rd218;
	and.b64  	%rd357, %rd356, -4294967296;
	setp.ne.s64 	%p18, %rd357, 0;
	@%p18 bra 	$L__BB134_99;
	cvt.u32.u64 	%r109, %rd218;
	cvt.u32.u64 	%r110, %rd556;
	div.u32 	%r111, %r110, %r109;
	mul.lo.s32 	%r112, %r111, %r109;
	sub.s32 	%r113, %r110, %r112;
	cvt.u64.u32 	%rd558, %r111;
	cvt.u64.u32 	%rd559, %r113;
	bra.uni 	$L__BB134_100;
$L__BB134_99:
	div.s64 	%rd558, %rd556, %rd218;
	mul.lo.s64 	%rd358, %rd558, %rd218;
	sub.s64 	%rd559, %rd556, %rd358;
$L__BB134_100:
	add.s64 	%rd360, %rd1, %rd354;
	ld.global.u64 	%rd361, [%rd360];
	mad.lo.s64 	%rd225, %rd361, %rd559, %rd217;
	add.s32 	%r43, %r216, -3;
	mul.wide.u32 	%rd362, %r43, 8;
	add.s64 	%rd363, %rd2, %rd362;
	ld.global.u64 	%rd226, [%rd363];
	or.b64  	%rd364, %rd558, %rd226;
	and.b64  	%rd365, %rd364, -4294967296;
	setp.ne.s64 	%p19, %rd365, 0;
	@%p19 bra 	$L__BB134_102;
	cvt.u32.u64 	%r114, %rd226;
	cvt.u32.u64 	%r115, %rd558;
	div.u32 	%r116, %r115, %r114;
	mul.lo.s32 	%r117, %r116, %r114;
	sub.s32 	%r118, %r115, %r117;
	cvt.u64.u32 	%rd564, %r116;
	cvt.u64.u32 	%rd561, %r118;
	bra.uni 	$L__BB134_103;
$L__BB134_102:
	div.s64 	%rd564, %rd558, %rd226;
	mul.lo.s64 	%rd366, %rd564, %rd226;
	sub.s64 	%rd561, %rd558, %rd366;
$L__BB134_103:
	add.s64 	%rd368, %rd1, %rd362;
	ld.global.u64 	%rd369, [%rd368];
	mad.lo.s64 	%rd370, %rd369, %rd561, %rd225;
	shl.b64 	%rd371, %rd370, 2;
	add.s64 	%rd573, %rd573, %rd371;
	add.s32 	%r216, %r216, -4;
$L__BB134_104:
	setp.eq.s32 	%p20, %r40, 0;
	@%p20 bra 	$L__BB134_118;
	setp.eq.s32 	%p21, %r40, 1;
	@%p21 bra 	$L__BB134_113;
	mul.wide.u32 	%rd373, %r216, 8;
	add.s64 	%rd374, %rd2, %rd373;
	ld.global.u64 	%rd237, [%rd374];
	or.b64  	%rd375, %rd564, %rd237;
	and.b64  	%rd376, %rd375, -4294967296;
	setp.ne.s64 	%p22, %rd376, 0;
	@%p22 bra 	$L__BB134_108;
	cvt.u32.u64 	%r119, %rd237;
	cvt.u32.u64 	%r120, %rd564;
	div.u32 	%r121, %r120, %r119;
	mul.lo.s32 	%r122, %r121, %r119;
	sub.s32 	%r123, %r120, %r122;
	cvt.u64.u32 	%rd565, %r121;
	cvt.u64.u32 	%rd566, %r123;
	bra.uni 	$L__BB134_109;
$L__BB134_108:
	div.s64 	%rd565, %rd564, %rd237;
	mul.lo.s64 	%rd377, %rd565, %rd237;
	sub.s64 	%rd566, %rd564, %rd377;
$L__BB134_109:
	add.s64 	%rd379, %rd1, %rd373;
	ld.global.u64 	%rd380, [%rd379];
	mul.lo.s64 	%rd244, %rd380, %rd566;
	add.s32 	%r46, %r216, -1;
	mul.wide.u32 	%rd381, %r46, 8;
	add.s64 	%rd382, %rd2, %rd381;
	ld.global.u64 	%rd245, [%rd382];
	or.b64  	%rd383, %rd565, %rd245;
	and.b64  	%rd384, %rd383, -4294967296;
	setp.ne.s64 	%p23, %rd384, 0;
	@%p23 bra 	$L__BB134_111;
	cvt.u32.u64 	%r124, %rd245;
	cvt.u32.u64 	%r125, %rd565;
	div.u32 	%r126, %r125, %r124;
	mul.lo.s32 	%r127, %r126, %r124;
	sub.s32 	%r128, %r125, %r127;
	cvt.u64.u32 	%rd564, %r126;
	cvt.u64.u32 	%rd568, %r128;
	bra.uni 	$L__BB134_112;
$L__BB134_111:
	div.s64 	%rd564, %rd565, %rd245;
	mul.lo.s64 	%rd385, %rd564, %rd245;
	sub.s64 	%rd568, %rd565, %rd385;
$L__BB134_112:
	add.s64 	%rd387, %rd1, %rd381;
	ld.global.u64 	%rd388, [%rd387];
	mad.lo.s64 	%rd389, %rd388, %rd568, %rd244;
	shl.b64 	%rd390, %rd389, 2;
	add.s64 	%rd573, %rd573, %rd390;
	add.s32 	%r216, %r216, -2;
$L__BB134_113:
	and.b32  	%r129, %r22, 1;
	setp.eq.b32 	%p24, %r129, 1;
	not.pred 	%p25, %p24;
	@%p25 bra 	$L__BB134_118;
	mul.wide.u32 	%rd391, %r216, 8;
	add.s64 	%rd392, %rd2, %rd391;
	ld.global.u64 	%rd256, [%rd392];
	or.b64  	%rd393, %rd564, %rd256;
	and.b64  	%rd394, %rd393, -4294967296;
	setp.ne.s64 	%p26, %rd394, 0;
	@%p26 bra 	$L__BB134_116;
	cvt.u32.u64 	%r130, %rd256;
	cvt.u32.u64 	%r131, %rd564;
	rem.u32 	%r132, %r131, %r130;
	cvt.u64.u32 	%rd572, %r132;
	bra.uni 	$L__BB134_117;
$L__BB134_116:
	rem.s64 	%rd572, %rd564, %rd256;
$L__BB134_117:
	add.s64 	%rd396, %rd1, %rd391;
	ld.global.u64 	%rd397, [%rd396];
	mul.lo.s64 	%rd398, %rd397, %rd572;
	shl.b64 	%rd399, %rd398, 2;
	add.s64 	%rd573, %rd573, %rd399;
$L__BB134_118:
	ld.global.f32 	%f35, [%rd573];
	st.shared.f32 	[%r5], %f35;
$L__BB134_119:
	bar.sync 	0;
	setp.lt.u32 	%p51, %r218, 66;
	@%p51 bra 	$L__BB134_128;
$L__BB134_120:
	shr.u32 	%r50, %r218, 1;
	setp.ge.u32 	%p52, %r1, %r50;
	@%p52 bra 	$L__BB134_127;
	ld.shared.f32 	%f100, [%r5];
	abs.f32 	%f40, %f100;
	setp.num.f32 	%p53, %f40, %f40;
	@%p53 bra 	$L__BB134_124;
	shl.b32 	%r204, %r50, 2;
	add.s32 	%r205, %r5, %r204;
	ld.shared.f32 	%f7, [%r205];
	abs.f32 	%f42, %f7;
	setp.nan.f32 	%p54, %f42, %f42;
	mov.f32 	%f100, 0f3F800000;
	@%p54 bra 	$L__BB134_126;
	mov.f32 	%f100, %f7;
	bra.uni 	$L__BB134_126;
$L__BB134_124:
	shl.b32 	%r206, %r50, 2;
	add.s32 	%r207, %r5, %r206;
	ld.shared.f32 	%f8, [%r207];
	abs.f32 	%f43, %f8;
	setp.nan.f32 	%p55, %f43, %f43;
	@%p55 bra 	$L__BB134_126;
	mul.f32 	%f100, %f100, %f8;
$L__BB134_126:
	st.shared.f32 	[%r5], %f100;
$L__BB134_127:
	bar.sync 	0;
	setp.gt.u32 	%p56, %r218, 131;
	mov.u32 	%r218, %r50;
	@%p56 bra 	$L__BB134_120;
$L__BB134_128:
	setp.gt.u32 	%p57, %r1, 31;
	@%p57 bra 	$L__BB134_167;
	ld.volatile.shared.f32 	%f44, [%r5];
	abs.f32 	%f45, %f44;
	setp.num.f32 	%p58, %f45, %f45;
	@%p58 bra 	$L__BB134_132;
	ld.volatile.shared.f32 	%f47, [%r5+128];
	abs.f32 	%f48, %f47;
	setp.nan.f32 	%p59, %f48, %f48;
	mov.f32 	%f101, 0f3F800000;
	@%p59 bra 	$L__BB134_135;
	ld.volatile.shared.f32 	%f101, [%r5+128];
	bra.uni 	$L__BB134_135;
$L__BB134_132:
	ld.volatile.shared.f32 	%f49, [%r5+128];
	abs.f32 	%f50, %f49;
	setp.num.f32 	%p60, %f50, %f50;
	@%p60 bra 	$L__BB134_134;
	ld.volatile.shared.f32 	%f101, [%r5];
	bra.uni 	$L__BB134_135;
$L__BB134_134:
	ld.volatile.shared.f32 	%f51, [%r5];
	ld.volatile.shared.f32 	%f52, [%r5+128];
	mul.f32 	%f101, %f51, %f52;
$L__BB134_135:
	st.volatile.shared.f32 	[%r5], %f101;
	ld.volatile.shared.f32 	%f53, [%r5];
	abs.f32 	%f54, %f53;
	setp.num.f32 	%p61, %f54, %f54;
	@%p61 bra 	$L__BB134_138;
	ld.volatile.shared.f32 	%f56, [%r5+64];
	abs.f32 	%f57, %f56;
	setp.nan.f32 	%p62, %f57, %f57;
	mov.f32 	%f102, 0f3F800000;
	@%p62 bra 	$L__BB134_141;
	ld.volatile.shared.f32 	%f102, [%r5+64];
	bra.uni 	$L__BB134_141;
$L__BB134_138:
	ld.volatile.shared.f32 	%f58, [%r5+64];
	abs.f32 	%f59, %f58;
	setp.num.f32 	%p63, %f59, %f59;
	@%p63 bra 	$L__BB134_140;
	ld.volatile.shared.f32 	%f102, [%r5];
	bra.uni 	$L__BB134_141;
$L__BB134_140:
	ld.volatile.shared.f32 	%f60, [%r5];
	ld.volatile.shared.f32 	%f61, [%r5+64];
	mul.f32 	%f102, %f60, %f61;
$L__BB134_141:
	st.volatile.shared.f32 	[%r5], %f102;
	ld.volatile.shared.f32 	%f62, [%r5];
	abs.f32 	%f63, %f62;
	setp.num.f32 	%p64, %f63, %f63;
	@%p64 bra 	$L__BB134_144;
	ld.volatile.shared.f32 	%f65, [%r5+32];
	abs.f32 	%f66, %f65;
	setp.nan.f32 	%p65, %f66, %f66;
	mov.f32 	%f103, 0f3F800000;
	@%p65 bra 	$L__BB134_147;
	ld.volatile.shared.f32 	%f103, [%r5+32];
	bra.uni 	$L__BB134_147;
$L__BB134_144:
	ld.volatile.shared.f32 	%f67, [%r5+32];
	abs.f32 	%f68, %f67;
	setp.num.f32 	%p66, %f68, %f68;
	@%p66 bra 	$L__BB134_146;
	ld.volatile.shared.f32 	%f103, [%r5];
	bra.uni 	$L__BB134_147;
$L__BB134_146:
	ld.volatile.shared.f32 	%f69, [%r5];
	ld.volatile.shared.f32 	%f70, [%r5+32];
	mul.f32 	%f103, %f69, %f70;
$L__BB134_147:
	st.volatile.shared.f32 	[%r5], %f103;
	ld.volatile.shared.f32 	%f71, [%r5];
	abs.f32 	%f72, %f71;
	setp.num.f32 	%p67, %f72, %f72;
	@%p67 bra 	$L__BB134_150;
	ld.volatile.shared.f32 	%f74, [%r5+16];
	abs.f32 	%f75, %f74;
	setp.nan.f32 	%p68, %f75, %f75;
	mov.f32 	%f104, 0f3F800000;
	@%p68 bra 	$L__BB134_153;
	ld.volatile.shared.f32 	%f104, [%r5+16];
	bra.uni 	$L__BB134_153;
$L__BB134_150:
	ld.volatile.shared.f32 	%f76, [%r5+16];
	abs.f32 	%f77, %f76;
	setp.num.f32 	%p69, %f77, %f77;
	@%p69 bra 	$L__BB134_152;
	ld.volatile.shared.f32 	%f104, [%r5];
	bra.uni 	$L__BB134_153;
$L__BB134_152:
	ld.volatile.shared.f32 	%f78, [%r5];
	ld.volatile.shared.f32 	%f79, [%r5+16];
	mul.f32 	%f104, %f78, %f79;
$L__BB134_153:
	st.volatile.shared.f32 	[%r5], %f104;
	ld.volatile.shared.f32 	%f80, [%r5];
	abs.f32 	%f81, %f80;
	setp.num.f32 	%p70, %f81, %f81;
	@%p70 bra 	$L__BB134_156;
	ld.volatile.shared.f32 	%f83, [%r5+8];
	abs.f32 	%f84, %f83;
	setp.nan.f32 	%p71, %f84, %f84;
	mov.f32 	%f105, 0f3F800000;
	@%p71 bra 	$L__BB134_159;
	ld.volatile.shared.f32 	%f105, [%r5+8];
	bra.uni 	$L__BB134_159;
$L__BB134_156:
	ld.volatile.shared.f32 	%f85, [%r5+8];
	abs.f32 	%f86, %f85;
	setp.num.f32 	%p72, %f86, %f86;
	@%p72 bra 	$L__BB134_158;
	ld.volatile.shared.f32 	%f105, [%r5];
	bra.uni 	$L__BB134_159;
$L__BB134_158:
	ld.volatile.shared.f32 	%f87, [%r5];
	ld.volatile.shared.f32 	%f88, [%r5+8];
	mul.f32 	%f105, %f87, %f88;
$L__BB134_159:
	st.volatile.shared.f32 	[%r5], %f105;
	ld.volatile.shared.f32 	%f89, [%r5];
	abs.f32 	%f90, %f89;
	setp.num.f32 	%p73, %f90, %f90;
	@%p73 bra 	$L__BB134_162;
	ld.volatile.shared.f32 	%f92, [%r5+4];
	abs.f32 	%f93, %f92;
	setp.nan.f32 	%p74, %f93, %f93;
	mov.f32 	%f106, 0f3F800000;
	@%p74 bra 	$L__BB134_165;
	ld.volatile.shared.f32 	%f106, [%r5+4];
	bra.uni 	$L__BB134_165;
$L__BB134_162:
	ld.volatile.shared.f32 	%f94, [%r5+4];
	abs.f32 	%f95, %f94;
	setp.num.f32 	%p75, %f95, %f95;
	@%p75 bra 	$L__BB134_164;
	ld.volatile.shared.f32 	%f106, [%r5];
	bra.uni 	$L__BB134_165;
$L__BB134_164:
	ld.volatile.shared.f32 	%f96, [%r5];
	ld.volatile.shared.f32 	%f97, [%r5+4];
	mul.f32 	%f106, %f96, %f97;
$L__BB134_165:
	st.volatile.shared.f32 	[%r5], %f106;
	setp.ne.s32 	%p76, %r1, 0;
	@%p76 bra 	$L__BB134_167;
	ld.param.u64 	%rd488, [contiguous_nanprod2_f32_param_0];
	ld.shared.f32 	%f98, [nanprodsdata_f32];
	cvt.u64.u32 	%rd482, %r2;
	mov.u32 	%r208, %ctaid.y;
	cvt.u64.u32 	%rd483, %r208;
	mad.lo.s64 	%rd484, %rd265, %rd483, %rd482;
	cvta.to.global.u64 	%rd485, %rd488;
	shl.b64 	%rd486, %rd484, 2;
	add.s64 	%rd487, %rd485, %rd486;
	st.global.f32 	[%rd487], %f98;
$L__BB134_167:
	ret;

}
	// .globl	contiguous_nanprod22_f32
.visible .entry contiguous_nanprod22_f32(
	.param .u64 .ptr .align 1 contiguous_nanprod22_f32_param_0,
	.param .u64 .ptr .align 1 contiguous_nanprod22_f32_param_1,
	.param .u64 contiguous_nanprod22_f32_param_2,
	.param .u64 contiguous_nanprod22_f32_param_3
)
{
	.reg .pred 	%p<32>;
	.reg .b32 	%r<22>;
	.reg .b32 	%f<107>;
	.reg .b64 	%rd<30>;

	ld.param.u64 	%rd5, [contiguous_nanprod22_f32_param_0];
	ld.param.u64 	%rd8, [contiguous_nanprod22_f32_param_1];
	ld.param.u64 	%rd6, [contiguous_nanprod22_f32_param_2];
	ld.param.u64 	%rd7, [contiguous_nanprod22_f32_param_3];
	cvta.to.global.u64 	%rd1, %rd8;
	mov.u32 	%r1, %tid.x;
	mov.u32 	%r2, %ctaid.x;
	mov.u32 	%r21, %ntid.x;
	mul.lo.s32 	%r8, %r2, %r21;
	shl.b32 	%r9, %r8, 1;
	add.s32 	%r4, %r9, %r1;
	shl.b32 	%r10, %r1, 2;
	mov.u32 	%r11, nanprodsdata_f32;
	add.s32 	%r5, %r11, %r10;
	mov.b32 	%r12, 1065353216;
	st.shared.u32 	[%r5], %r12;
	add.s32 	%r13, %r4, %r21;
	cvt.u64.u32 	%rd2, %r13;
	setp.le.u64 	%p1, %rd6, %rd2;
	@%p1 bra 	$L__BB135_7;
	cvt.u64.u32 	%rd13, %r4;
	mov.u32 	%r15, %ctaid.y;
	cvt.u64.u32 	%rd14, %r15;
	mul.lo.s64 	%rd3, %rd6, %rd14;
	add.s64 	%rd15, %rd3, %rd13;
	shl.b64 	%rd16, %rd15, 2;
	add.s64 	%rd17, %rd1, %rd16;
	ld.global.f32 	%f99, [%rd17];
	abs.f32 	%f36, %f99;
	setp.num.f32 	%p3, %f36, %f36;
	@%p3 bra 	$L__BB135_4;
	add.s64 	%rd18, %rd3, %rd2;
	shl.b64 	%rd19, %rd18, 2;
	add.s64 	%rd20, %rd1, %rd19;
	ld.global.f32 	%f2, [%rd20];
	abs.f32 	%f38, %f2;
	setp.nan.f32 	%p4, %f38, %f38;
	mov.f32 	%f99, 0f3F800000;
	@%p4 bra 	$L__BB135_6;
	mov.f32 	%f99, %f2;
	bra.uni 	$L__BB135_6;
$L__BB135_4:
	add.s64 	%rd21, %rd3, %rd2;
	shl.b64 	%rd22, %rd21, 2;
	add.s64 	%rd23, %rd1, %rd22;
	ld.global.f32 	%f3, [%rd23];
	abs.f32 	%f39, %f3;
	setp.nan.f32 	%p5, %f39, %f39;
	@%p5 bra 	$L__BB135_6;
	mul.f32 	%f99, %f99, %f3;
$L__BB135_6:
	st.shared.f32 	[%r5], %f99;
	bra.uni 	$L__BB135_9;
$L__BB135_7:
	cvt.u64.u32 	%rd4, %r4;
	setp.le.u64 	%p2, %rd6, %rd4;
	@%p2 bra 	$L__BB135_9;
	mov.u32 	%r14, %ctaid.y;
	cvt.u64.u32 	%rd9, %r14;
	mad.lo.s64 	%rd10, %rd6, %rd9, %rd4;
	shl.b64 	%rd11, %rd10, 2;
	add.s64 	%rd12, %rd1, %rd11;
	ld.global.f32 	%f35, [%rd12];
	st.shared.f32 	[%r5], %f35;
$L__BB135_9:
	bar.sync 	0;
	setp.lt.u32 	%p6, %r21, 66;
	@%p6 bra 	$L__BB135_18;
$L__BB135_10:
	shr.u32 	%r7, %r21, 1;
	setp.ge.u32 	%p7, %r1, %r7;
	@%p7 bra 	$L__BB135_17;
	ld.shared.f32 	%f100, [%r5];
	abs.f32 	%f40, %f100;
	setp.num.f32 	%p8, %f40, %f40;
	@%p8 bra 	$L__BB135_14;
	shl.b32 	%r16, %r7, 2;
	add.s32 	%r17, %r5, %r16;
	ld.shared.f32 	%f7, [%r17];
	abs.f32 	%f42, %f7;
	setp.nan.f32 	%p9, %f42, %f42;
	mov.f32 	%f100, 0f3F800000;
	@%p9 bra 	$L__BB135_16;
	mov.f32 	%f100, %f7;
	bra.uni 	$L__BB135_16;
$L__BB135_14:
	shl.b32 	%r18, %r7, 2;
	add.s32 	%r19, %r5, %r18;
	ld.shared.f32 	%f8, [%r19];
	abs.f32 	%f43, %f8;
	setp.nan.f32 	%p10, %f43, %f43;
	@%p10 bra 	$L__BB135_16;
	mul.f32 	%f100, %f100, %f8;
$L__BB135_16:
	st.shared.f32 	[%r5], %f100;
$L__BB135_17:
	bar.sync 	0;
	setp.gt.u32 	%p11, %r21, 131;
	mov.u32 	%r21, %r7;
	@%p11 bra 	$L__BB135_10;
$L__BB135_18:
	setp.gt.u32 	%p12, %r1, 31;
	@%p12 bra 	$L__BB135_57;
	ld.volatile.shared.f32 	%f44, [%r5];
	abs.f32 	%f45, %f44;
	setp.num.f32 	%p13, %f45, %f45;
	@%p13 bra 	$L__BB135_22;
	ld.volatile.shared.f32 	%f47, [%r5+128];
	abs.f32 	%f48, %f47;
	setp.nan.f32 	%p14, %f48, %f48;
	mov.f32 	%f101, 0f3F800000;
	@%p14 bra 	$L__BB135_25;
	ld.volatile.shared.f32 	%f101, [%r5+128];
	bra.uni 	$L__BB135_25;
$L__BB135_22:
	ld.volatile.shared.f32 	%f49, [%r5+128];
	abs.f32 	%f50, %f49;
	setp.num.f32 	%p15, %f50, %f50;
	@%p15 bra 	$L__BB135_24;
	ld.volatile.shared.f32 	%f101, [%r5];
	bra.uni 	$L__BB135_25;
$L__BB135_24:
	ld.volatile.shared.f32 	%f51, [%r5];
	ld.volatile.shared.f32 	%f52, [%r5+128];
	mul.f32 	%f101, %f51, %f52;
$L__BB135_25:
	st.volatile.shared.f32 	[%r5], %f101;
	ld.volatile.shared.f32 	%f53, [%r5];
	abs.f32 	%f54, %f53;
	setp.num.f32 	%p16, %f54, %f54;
	@%p16 bra 	$L__BB135_28;
	ld.volatile.shared.f32 	%f56, [%r5+64];
	abs.f32 	%f57, %f56;
	setp.nan.f32 	%p17, %f57, %f57;
	mov.f32 	%f102, 0f3F800000;
	@%p17 bra 	$L__BB135_31;
	ld.volatile.shared.f32 	%f102, [%r5+64];
	bra.uni 	$L__BB135_31;
$L__BB135_28:
	ld.volatile.shared.f32 	%f58, [%r5+64];
	abs.f32 	%f59, %f58;
	setp.num.f32 	%p18, %f59, %f59;
	@%p18 bra 	$L__BB135_30;
	ld.volatile.shared.f32 	%f102, [%r5];
	bra.uni 	$L__BB135_31;
$L__BB135_30:
	ld.volatile.shared.f32 	%f60, [%r5];
	ld.volatile.shared.f32 	%f61, [%r5+64];
	mul.f32 	%f102, %f60, %f61;
$L__BB135_31:
	st.volatile.shared.f32 	[%r5], %f102;
	ld.volatile.shared.f32 	%f62, [%r5];
	abs.f32 	%f63, %f62;
	setp.num.f32 	%p19, %f63, %f63;
	@%p19 bra 	$L__BB135_34;
	ld.volatile.shared.f32 	%f65, [%r5+32];
	abs.f32 	%f66, %f65;
	setp.nan.f32 	%p20, %f66, %f66;
	mov.f32 	%f103, 0f3F800000;
	@%p20 bra 	$L__BB135_37;
	ld.volatile.shared.f32 	%f103, [%r5+32];
	bra.uni 	$L__BB135_37;
$L__BB135_34:
	ld.volatile.shared.f32 	%f67, [%r5+32];
	abs.f32 	%f68, %f67;
	setp.num.f32 	%p21, %f68, %f68;
	@%p21 bra 	$L__BB135_36;
	ld.volatile.shared.f32 	%f103, [%r5];
	bra.uni 	$L__BB135_37;
$L__BB135_36:
	ld.volatile.shared.f32 	%f69, [%r5];
	ld.volatile.shared.f32 	%f70, [%r5+32];
	mul.f32 	%f103, %f69, %f70;
$L__BB135_37:
	st.volatile.shared.f32 	[%r5], %f103;
	ld.volatile.shared.f32 	%f71, [%r5];
	abs.f32 	%f72, %f71;
	setp.num.f32 	%p22, %f72, %f72;
	@%p22 bra 	$L__BB135_40;
	ld.volatile.shared.f32 	%f74, [%r5+16];
	abs.f32 	%f75, %f74;
	setp.nan.f32 	%p23, %f75, %f75;
	mov.f32 	%f104, 0f3F800000;
	@%p23 bra 	$L__BB135_43;
	ld.volatile.shared.f32 	%f104, [%r5+16];
	bra.uni 	$L__BB135_43;
$L__BB135_40:
	ld.volatile.shared.f32 	%f76, [%r5+16];
	abs.f32 	%f77, %f76;
	setp.num.f32 	%p24, %f77, %f77;
	@%p24 bra 	$L__BB135_42;
	ld.volatile.shared.f32 	%f104, [%r5];
	bra.uni 	$L__BB135_43;
$L__BB135_42:
	ld.volatile.shared.f32 	%f78, [%r5];
	ld.volatile.shared.f32 	%f79, [%r5+16];
	mul.f32 	%f104, %f78, %f79;
$L__BB135_43:
	st.volatile.shared.f32 	[%r5], %f104;
	ld.volatile.shared.f32 	%f80, [%r5];
	abs.f32 	%f81, %f80;
	setp.num.f32 	%p25, %f81, %f81;
	@%p25 bra 	$L__BB135_46;
	ld.volatile.shared.f32 	%f83, [%r5+8];
	abs.f32 	%f84, %f83;
	setp.nan.f32 	%p26, %f84, %f84;
	mov.f32 	%f105, 0f3F800000;
	@%p26 bra 	$L__BB135_49;
	ld.volatile.shared.f32 	%f105, [%r5+8];
	bra.uni 	$L__BB135_49;
$L__BB135_46:
	ld.volatile.shared.f32 	%f85, [%r5+8];
	abs.f32 	%f86, %f85;
	setp.num.f32 	%p27, %f86, %f86;
	@%p27 bra 	$L__BB135_48;
	ld.volatile.shared.f32 	%f105, [%r5];
	bra.uni 	$L__BB135_49;
$L__BB135_48:
	ld.volatile.shared.f32 	%f87, [%r5];
	ld.volatile.shared.f32 	%f88, [%r5+8];
	mul.f32 	%f105, %f87, %f88;
$L__BB135_49:
	st.volatile.shared.f32 	[%r5], %f105;
	ld.volatile.shared.f32 	%f89, [%r5];
	abs.f32 	%f90, %f89;
	setp.num.f32 	%p28, %f90, %f90;
	@%p28 bra 	$L__BB135_52;
	ld.volatile.shared.f32 	%f92, [%r5+4];
	abs.f32 	%f93, %f92;
	setp.nan.f32 	%p29, %f93, %f93;
	mov.f32 	%f106, 0f3F800000;
	@%p29 bra 	$L__BB135_55;
	ld.volatile.shared.f32 	%f106, [%r5+4];
	bra.uni 	$L__BB135_55;
$L__BB135_52:
	ld.volatile.shared.f32 	%f94, [%r5+4];
	abs.f32 	%f95, %f94;
	setp.num.f32 	%p30, %f95, %f95;
	@%p30 bra 	$L__BB135_54;
	ld.volatile.shared.f32 	%f106, [%r5];
	bra.uni 	$L__BB135_55;
$L__BB135_54:
	ld.volatile.shared.f32 	%f96, [%r5];
	ld.volatile.shared.f32 	%f97, [%r5+4];
	mul.f32 	%f106, %f96, %f97;
$L__BB135_55:
	st.volatile.shared.f32 	[%r5], %f106;
	setp.ne.s32 	%p31, %r1, 0;
	@%p31 bra 	$L__BB135_57;
	ld.shared.f32 	%f98, [nanprodsdata_f32];
	cvt.u64.u32 	%rd24, %r2;
	mov.u32 	%r20, %ctaid.y;
	cvt.u64.u32 	%rd25, %r20;
	mad.lo.s64 	%rd26, %rd7, %rd25, %rd24;
	cvta.to.global.u64 	%rd27, %rd5;
	shl.b64 	%rd28, %rd26, 2;
	add.s64 	%rd29, %rd27, %rd28;
	st.global.f32 	[%rd29], %f98;
$L__BB135_57:
	ret;

}
	// .globl	contiguous_nanprod3_f32
.visible .entry contiguous_nanprod3_f32(
	.param .u64 .ptr .align 1 contiguous_nanprod3_f32_param_0,
	.param .u64 .ptr .align 1 contiguous_nanprod3_f32_param_1,
	.param .u64 .ptr .align 1 contiguous_nanprod3_f32_param_2,
	.param .u64 .ptr .align 1 contiguous_nanprod3_f32_param_3,
	.param .u64 contiguous_nanprod3_f32_param_4,
	.param .u64 contiguous_nanprod3_f32_param_5,
	.param .u64 contiguous_nanprod3_f32_param_6
)
{
	.reg .pred 	%p<49>;
	.reg .b32 	%r<188>;
	.reg .b32 	%f<62>;
	.reg .b64 	%rd<308>;

	ld.param.u64 	%rd144, [contiguous_nanprod3_f32_param_0];
	ld.param.u64 	%rd145, [contiguous_nanprod3_f32_param_1];
	ld.param.u64 	%rd148, [contiguous_nanprod3_f32_param_2];
	ld.param.u64 	%rd149, [contiguous_nanprod3_f32_param_3];
	ld.param.u64 	%rd146, [contiguous_nanprod3_f32_param_4];
	ld.param.u64 	%rd147, [contiguous_nanprod3_f32_param_5];
	ld.param.u64 	%rd150, [contiguous_nanprod3_f32_param_6];
	cvta.to.global.u64 	%rd1, %rd149;
	cvta.to.global.u64 	%rd2, %rd148;
	mov.u32 	%r1, %tid.y;
	mov.u32 	%r2, %ntid.x;
	mov.u32 	%r3, %tid.x;
	mad.lo.s32 	%r65, %r1, %r2, %r3;
	mov.u32 	%r66, %ctaid.x;
	mad.lo.s32 	%r67, %r66, %r2, %r3;
	mov.u32 	%r4, %ctaid.y;
	mov.u32 	%r5, %ntid.y;
	mad.lo.s32 	%r68, %r4, %r5, %r1;
	shl.b32 	%r69, %r65, 2;
	mov.u32 	%r70, nanprodsdata_f32;
	add.s32 	%r7, %r70, %r69;
	mov.b32 	%r71, 1065353216;
	st.shared.u32 	[%r7], %r71;
	cvt.u64.u32 	%rd3, %r67;
	setp.le.u64 	%p1, %rd147, %rd3;
	cvt.u64.u32 	%rd152, %r68;
	setp.le.u64 	%p2, %rd150, %rd152;
	or.pred  	%p3, %p1, %p2;
	@%p3 bra 	$L__BB136_96;
	cvt.u32.u64 	%r72, %rd3;
	cvt.u32.u64 	%r73, %rd147;
	mad.lo.s32 	%r179, %r68, %r73, %r72;
	cvt.u32.u64 	%r9, %rd146;
	add.s32 	%r178, %r9, -1;
	setp.lt.s32 	%p4, %r178, 0;
	mov.b64 	%rd307, 0;
	@%p4 bra 	$L__BB136_59;
	setp.lt.u32 	%p5, %r178, 7;
	mov.b64 	%rd307, 0;
	@%p5 bra 	$L__BB136_30;
	add.s32 	%r174, %r9, -4;
	and.b32  	%r74, %r9, -8;
	neg.s32 	%r173, %r74;
	mov.b64 	%rd307, 0;
$L__BB136_4:
	.pragma "nounroll";
	add.s32 	%r16, %r174, 3;
	cvt.u64.u32 	%rd5, %r179;
	mul.wide.u32 	%rd157, %r16, 8;
	add.s64 	%rd158, %rd2, %rd157;
	ld.global.u64 	%rd6, [%rd158];
	and.b64  	%rd159, %rd6, -4294967296;
	setp.ne.s64 	%p6, %rd159, 0;
	@%p6 bra 	$L__BB136_6;
	cvt.u32.u64 	%r75, %rd6;
	cvt.u32.u64 	%r76, %rd5;
	div.u32 	%r77, %r76, %r75;
	mul.lo.s32 	%r78, %r77, %r75;
	sub.s32 	%r79, %r76, %r78;
	cvt.u64.u32 	%rd272, %r77;
	cvt.u64.u32 	%rd273, %r79;
	bra.uni 	$L__BB136_7;
$L__BB136_6:
	div.s64 	%rd272, %rd5, %rd6;
	mul.lo.s64 	%rd160, %rd272, %rd6;
	sub.s64 	%rd273, %rd5, %rd160;
$L__BB136_7:
	mul.wide.u32 	%rd161, %r16, 8;
	add.s64 	%rd162, %rd1, %rd161;
	ld.global.u64 	%rd163, [%rd162];
	mad.lo.s64 	%rd13, %rd163, %rd273, %rd307;
	add.s32 	%r17, %r174, 2;
	and.b64  	%rd14, %rd272, 4294967295;
	mul.wide.u32 	%rd164, %r17, 8;
	add.s64 	%rd165, %rd2, %rd164;
	ld.global.u64 	%rd15, [%rd165];
	and.b64  	%rd166, %rd15, -4294967296;
	setp.ne.s64 	%p7, %rd166, 0;
	@%p7 bra 	$L__BB136_9;
	cvt.u32.u64 	%r80, %rd15;
	cvt.u32.u64 	%r81, %rd14;
	div.u32 	%r82, %r81, %r80;
	mul.lo.s32 	%r83, %r82, %r80;
	sub.s32 	%r84, %r81, %r83;
	cvt.u64.u32 	%rd274, %r82;
	cvt.u64.u32 	%rd275, %r84;
	bra.uni 	$L__BB136_10;
$L__BB136_9:
	div.s64 	%rd274, %rd14, %rd15;
	mul.lo.s64 	%rd167, %rd274, %rd15;
	sub.s64 	%rd275, %rd14, %rd167;
$L__BB136_10:
	mul.wide.u32 	%rd168, %r17, 8;
	add.s64 	%rd169, %rd1, %rd168;
	ld.global.u64 	%rd170, [%rd169];
	mad.lo.s64 	%rd22, %rd170, %rd275, %rd13;
	add.s32 	%r18, %r174, 1;
	and.b64  	%rd23, %rd274, 4294967295;
	mul.wide.u32 	%rd171, %r18, 8;
	add.s64 	%rd172, %rd2, %rd171;
	ld.global.u64 	%rd24, [%rd172];
	and.b64  	%rd173, %rd24, -4294967296;
	setp.ne.s64 	%p8, %rd173, 0;
	@%p8 bra 	$L__BB136_12;
	cvt.u32.u64 	%r85, %rd24;
	cvt.u32.u64 	%r86, %rd23;
	div.u32 	%r87, %r86, %r85;
	mul.lo.s32 	%r88, %r87, %r85;
	sub.s32 	%r89, %r86, %r88;
	cvt.u64.u32 	%rd276, %r87;
	cvt.u64.u32 	%rd277, %r89;
	bra.uni 	$L__BB136_13;
$L__BB136_12:
	div.s64 	%rd276, %rd23, %rd24;
	mul.lo.s64 	%rd174, %rd276, %rd24;
	sub.s64 	%rd277, %rd23, %rd174;
$L__BB136_13:
	mul.wide.u32 	%rd175, %r18, 8;
	add.s64 	%rd176, %rd1, %rd175;
	ld.global.u64 	%rd177, [%rd176];
	mad.lo.s64 	%rd31, %rd177, %rd277, %rd22;
	and.b64  	%rd32, %rd276, 4294967295;
	mul.wide.u32 	%rd178, %r174, 8;
	add.s64 	%rd179, %rd2, %rd178;
	ld.global.u64 	%rd33, [%rd179];
	and.b64  	%rd180, %rd33, -4294967296;
	setp.ne.s64 	%p9, %rd180, 0;
	@%p9 bra 	$L__BB136_15;
	cvt.u32.u64 	%r90, %rd33;
	cvt.u32.u64 	%r91, %rd32;
	div.u32 	%r92, %r91, %r90;
	mul.lo.s32 	%r93, %r92, %r90;
	sub.s32 	%r94, %r91, %r93;
	cvt.u64.u32 	%rd278, %r92;
	cvt.u64.u32 	%rd279, %r94;
	bra.uni 	$L__BB136_16;
$L__BB136_15:
	div.s64 	%rd278, %rd32, %rd33;
	mul.lo.s64 	%rd181, %rd278, %rd33;
	sub.s64 	%rd279, %rd32, %rd181;
$L__BB136_16:
	mul.wide.u32 	%rd182, %r174, 8;
	add.s64 	%rd183, %rd1, %rd182;
	ld.global.u64 	%rd184, [%rd183];
	mad.lo.s64 	%rd40, %rd184, %rd279, %rd31;
	add.s32 	%r19, %r174, -1;
	and.b64  	%rd41, %rd278, 4294967295;
	mul.wide.u32 	%rd185, %r19, 8;
	add.s64 	%rd186, %rd2, %rd185;
	ld.global.u64 	%rd42, [%rd186];
	and.b64  	%rd187, %rd42, -4294967296;
	setp.ne.s64 	%p10, %rd187, 0;
	@%p10 bra 	$L__BB136_18;
	cvt.u32.u64 	%r95, %rd42;
	cvt.u32.u64 	%r96, %rd41;
	div.u32 	%r97, %r96, %r95;
	mul.lo.s32 	%r98, %r97, %r95;
	sub.s32 	%r99, %r96, %r98;
	cvt.u64.u32 	%rd280, %r97;
	cvt.u64.u32 	%rd281, %r99;
	bra.uni 	$L__BB136_19;
$L__BB136_18:
	div.s64 	%rd280, %rd41, %rd42;
	mul.lo.s64 	%rd188, %rd280, %rd42;
	sub.s64 	%rd281, %rd41, %rd188;
$L__BB136_19:
	mul.wide.u32 	%rd189, %r19, 8;
	add.s64 	%rd190, %rd1, %rd189;
	ld.global.u64 	%rd191, [%rd190];
	mad.lo.s64 	%rd49, %rd191, %rd281, %rd40;
	add.s32 	%r20, %r174, -2;
	and.b64  	%rd50, %rd280, 4294967295;
	mul.wide.u32 	%rd192, %r20, 8;
	add.s64 	%rd193, %rd2, %rd192;
	ld.global.u64 	%rd51, [%rd193];
	and.b64  	%rd194, %rd51, -4294967296;
	setp.ne.s64 	%p11, %rd194, 0;
	@%p11 bra 	$L__BB136_21;
	cvt.u32.u64 	%r100, %rd51;
	cvt.u32.u64 	%r101, %rd50;
	div.u32 	%r102, %r101, %r100;
	mul.lo.s32 	%r103, %r102, %r100;
	sub.s32 	%r104, %r101, %r103;
	cvt.u64.u32 	%rd282, %r102;
	cvt.u64.u32 	%rd283, %r104;
	bra.uni 	$L__BB136_22;
$L__BB136_21:
	div.s64 	%rd282, %rd50, %rd51;
	mul.lo.s64 	%rd195, %rd282, %rd51;
	sub.s64 	%rd283, %rd50, %rd195;
$L__BB136_22:
	mul.wide.u32 	%rd196, %r20, 8;
	add.s64 	%rd197, %rd1, %rd196;
	ld.global.u64 	%rd198, [%rd197];
	mad.lo.s64 	%rd58, %rd198, %rd283, %rd49;
	add.s32 	%r21, %r174, -3;
	and.b64  	%rd59, %rd282, 4294967295;
	mul.wide.u32 	%rd199, %r21, 8;
	add.s64 	%rd200, %rd2, %rd199;
	ld.global.u64 	%rd60, [%rd200];
	and.b64  	%rd201, %rd60, -4294967296;
	setp.ne.s64 	%p12, %rd201, 0;
	@%p12 bra 	$L__BB136_24;
	cvt.u32.u64 	%r105, %rd60;
	cvt.u32.u64 	%r106, %rd59;
	div.u32 	%r107, %r106, %r105;
	mul.lo.s32 	%r108, %r107, %r105;
	sub.s32 	%r109, %r106, %r108;
	cvt.u64.u32 	%rd284, %r107;
	cvt.u64.u32 	%rd285, %r109;
	bra.uni 	$L__BB136_25;
$L__BB136_24:
	div.s64 	%rd284, %rd59, %rd60;
	mul.lo.s64 	%rd202, %rd284, %rd60;
	sub.s64 	%rd285, %rd59, %rd202;
$L__BB136_25:
	mul.wide.u32 	%rd203, %r21, 8;
	add.s64 	%rd204, %rd1, %rd203;
	ld.global.u64 	%rd205, [%rd204];
	mad.lo.s64 	%rd67, %rd205, %rd285, %rd58;
	and.b64  	%rd68, %rd284, 4294967295;
	add.s32 	%r110, %r174, -4;
	mul.wide.u32 	%rd206, %r110, 8;
	add.s64 	%rd207, %rd2, %rd206;
	ld.global.u64 	%rd69, [%rd207];
	and.b64  	%rd208, %rd69, -4294967296;
	setp.ne.s64 	%p13, %rd208, 0;
	@%p13 bra 	$L__BB136_27;
	cvt.u32.u64 	%r111, %rd69;
	cvt.u32.u64 	%r112, %rd68;
	div.u32 	%r113, %r112, %r111;
	mul.lo.s32 	%r114, %r113, %r111;
	sub.s32 	%r115, %r112, %r114;
	cvt.u64.u32 	%rd286, %r113;
	cvt.u64.u32 	%rd287, %r115;
	bra.uni 	$L__BB136_28;
$L__BB136_27:
	div.s64 	%rd286, %rd68, %rd69;
	mul.lo.s64 	%rd209, %rd286, %rd69;
	sub.s64 	%rd287, %rd68, %rd209;
$L__BB136_28:
	mul.wide.u32 	%rd210, %r110, 8;
	add.s64 	%rd211, %rd1, %rd210;
	ld.global.u64 	%rd212, [%rd211];
	mad.lo.s64 	%rd307, %rd212, %rd287, %rd67;
	cvt.u32.u64 	%r179, %rd286;
	add.s32 	%r174, %r174, -8;
	add.s32 	%r173, %r173, 8;
	setp.ne.s32 	%p14, %r173, 0;
	@%p14 bra 	$L__BB136_4;
	add.s32 	%r178, %r174, 3;
$L__BB136_30:
	and.b32  	%r28, %r9, 7;
	setp.eq.s32 	%p15, %r28, 0;
	@%p15 bra 	$L__BB136_59;
	and.b32  	%r29, %r9, 3;
	setp.lt.u32 	%p16, %r28, 4;
	@%p16 bra 	$L__BB136_45;
	cvt.u64.u32 	%rd79, %r179;
	mul.wide.u32 	%rd214, %r178, 8;
	add.s64 	%rd215, %rd2, %rd214;
	ld.global.u64 	%rd80, [%rd215];
	and.b64  	%rd216, %rd80, -4294967296;
	setp.ne.s64 	%p17, %rd216, 0;
	@%p17 bra 	$L__BB136_34;
	cvt.u32.u64 	%r117, %rd80;
	cvt.u32.u64 	%r118, %rd79;
	div.u32 	%r119, %r118, %r117;
	mul.lo.s32 	%r120, %r119, %r117;
	sub.s32 	%r121, %r118, %r120;
	cvt.u64.u32 	%rd290, %r119;
	cvt.u64.u32 	%rd291, %r121;
	bra.uni 	$L__BB136_35;
$L__BB136_34:
	div.s64 	%rd290, %rd79, %rd80;
	mul.lo.s64 	%rd217, %rd290, %rd80;
	sub.s64 	%rd291, %rd79, %rd217;
$L__BB136_35:
	mul.wide.u32 	%rd218, %r178, 8;
	add.s64 	%rd219, %rd1, %rd218;
	ld.global.u64 	%rd220, [%rd219];
	mad.lo.s64 	%rd87, %rd220, %rd291, %rd307;
	add.s32 	%r30, %r178, -1;
	and.b64  	%rd88, %rd290, 4294967295;
	mul.wide.u32 	%rd221, %r30, 8;
	add.s64 	%rd222, %rd2, %rd221;
	ld.global.u64 	%rd89, [%rd222];
	and.b64  	%rd223, %rd89, -4294967296;
	setp.ne.s64 	%p18, %rd223, 0;
	@%p18 bra 	$L__BB136_37;
	cvt.u32.u64 	%r122, %rd89;
	cvt.u32.u64 	%r123, %rd88;
	div.u32 	%r124, %r123, %r122;
	mul.lo.s32 	%r125, %r124, %r122;
	sub.s32 	%r126, %r123, %r125;
	cvt.u64.u32 	%rd292, %r124;
	cvt.u64.u32 	%rd293, %r126;
	bra.uni 	$L__BB136_38;
$L__BB136_37:
	div.s64 	%rd292, %rd88, %rd89;
	mul.lo.s64 	%rd224, %rd292, %rd89;
	sub.s64 	%rd293, %rd88, %rd224;
$L__BB136_38:
	mul.wide.u32 	%rd225, %r30, 8;
	add.s64 	%rd226, %rd1, %rd225;
	ld.global.u64 	%rd227, [%rd226];
	mad.lo.s64 	%rd96, %rd227, %rd293, %rd87;
	add.s32 	%r31, %r178, -2;
	and.b64  	%rd97, %rd292, 4294967295;
	mul.wide.u32 	%rd228, %r31, 8;
	add.s64 	%rd229, %rd2, %rd228;
	ld.global.u64 	%rd98, [%rd229];
	and.b64  	%rd230, %rd98, -4294967296;
	setp.ne.s64 	%p19, %rd230, 0;
	@%p19 bra 	$L__BB136_40;
	cvt.u32.u64 	%r127, %rd98;
	cvt.u32.u64 	%r128, %rd97;
	div.u32 	%r129, %r128, %r127;
	mul.lo.s32 	%r130, %r129, %r127;
	sub.s32 	%r131, %r128, %r130;
	cvt.u64.u32 	%rd294, %r129;
	cvt.u64.u32 	%rd295, %r131;
	bra.uni 	$L__BB136_41;
$L__BB136_40:
	div.s64 	%rd294, %rd97, %rd98;
	mul.lo.s64 	%rd231, %rd294, %rd98;
	sub.s64 	%rd295, %rd97, %rd231;
$L__BB136_41:
	mul.wide.u32 	%rd232, %r31, 8;
	add.s64 	%rd233, %rd1, %rd232;
	ld.global.u64 	%rd234, [%rd233];
	mad.lo.s64 	%rd105, %rd234, %rd295, %rd96;
	add.s32 	%r32, %r178, -3;
	and.b64  	%rd106, %rd294, 4294967295;
	mul.wide.u32 	%rd235, %r32, 8;
	add.s64 	%rd236, %rd2, %rd235;
	ld.global.u64 	%rd107, [%rd236];
	and.b64  	%rd237, %rd107, -4294967296;
	setp.ne.s64 	%p20, %rd237, 0;
	@%p20 bra 	$L__BB136_43;
	cvt.u32.u64 	%r132, %rd107;
	cvt.u32.u64 	%r133, %rd106;
	div.u32 	%r134, %r133, %r132;
	mul.lo.s32 	%r135, %r134, %r132;
	sub.s32 	%r136, %r133, %r135;
	cvt.u64.u32 	%rd296, %r134;
	cvt.u64.u32 	%rd297, %r136;
	bra.uni 	$L__BB136_44;
$L__BB136_43:
	div.s64 	%rd296, %rd106, %rd107;
	mul.lo.s64 	%rd238, %rd296, %rd107;
	sub.s64 	%rd297, %rd106, %rd238;
$L__BB136_44:
	mul.wide.u32 	%rd239, %r32, 8;
	add.s64 	%rd240, %rd1, %rd239;
	ld.global.u64 	%rd241, [%rd240];
	mad.lo.s64 	%rd307, %rd241, %rd297, %rd105;
	cvt.u32.u64 	%r179, %rd296;
	add.s32 	%r178, %r178, -4;
$L__BB136_45:
	setp.eq.s32 	%p21, %r29, 0;
	@%p21 bra 	$L__BB136_59;
	setp.eq.s32 	%p22, %r29, 1;
	@%p22 bra 	$L__BB136_54;
	cvt.u64.u32 	%rd117, %r179;
	mul.wide.u32 	%rd243, %r178, 8;
	add.s64 	%rd244, %rd2, %rd243;
	ld.global.u64 	%rd118, [%rd244];
	and.b64  	%rd245, %rd118, -4294967296;
	setp.ne.s64 	%p23, %rd245, 0;
	@%p23 bra 	$L__BB136_49;
	cvt.u32.u64 	%r137, %rd118;
	cvt.u32.u64 	%r138, %rd117;
	div.u32 	%r139, %r138, %r137;
	mul.lo.s32 	%r140, %r139, %r137;
	sub.s32 	%r141, %r138, %r140;
	cvt.u64.u32 	%rd300, %r139;
	cvt.u64.u32 	%rd301, %r141;
	bra.uni 	$L__BB136_50;
$L__BB136_49:
	div.s64 	%rd300, %rd117, %rd118;
	mul.lo.s64 	%rd246, %rd300, %rd118;
	sub.s64 	%rd301, %rd117, %rd246;
$L__BB136_50:
	add.s64 	%rd248, %rd1, %rd243;
	ld.global.u64 	%rd249, [%rd248];
	mad.lo.s64 	%rd125, %rd249, %rd301, %rd307;
	add.s32 	%r37, %r178, -1;
	and.b64  	%rd126, %rd300, 4294967295;
	mul.wide.u32 	%rd250, %r37, 8;
	add.s64 	%rd251, %rd2, %rd250;
	ld.global.u64 	%rd127, [%rd251];
	and.b64  	%rd252, %rd127, -4294967296;
	setp.ne.s64 	%p24, %rd252, 0;
	@%p24 bra 	$L__BB136_52;
	cvt.u32.u64 	%r142, %rd127;
	cvt.u32.u64 	%r143, %rd126;
	div.u32 	%r144, %r143, %r142;
	mul.lo.s32 	%r145, %r144, %r142;
	sub.s32 	%r146, %r143, %r145;
	cvt.u64.u32 	%rd302, %r144;
	cvt.u64.u32 	%rd303, %r146;
	bra.uni 	$L__BB136_53;
$L__BB136_52:
	div.s64 	%rd302, %rd126, %rd127;
	mul.lo.s64 	%rd253, %rd302, %rd127;
	sub.s64 	%rd303, %rd126, %rd253;
$L__BB136_53:
	add.s64 	%rd255, %rd1, %rd250;
	ld.global.u64 	%rd256, [%rd255];
	mad.lo.s64 	%rd307, %rd256, %rd303, %rd125;
	cvt.u32.u64 	%r179, %rd302;
	add.s32 	%r178, %r178, -2;
$L__BB136_54:
	and.b32  	%r147, %r9, 1;
	setp.eq.b32 	%p25, %r147, 1;
	not.pred 	%p26, %p25;
	@%p26 bra 	$L__BB136_59;
	cvt.u64.u32 	%rd137, %r179;
	mul.wide.u32 	%rd257, %r178, 8;
	add.s64 	%rd258, %rd2, %rd257;
	ld.global.u64 	%rd138, [%rd258];
	and.b64  	%rd259, %rd138, -4294967296;
	setp.ne.s64 	%p27, %rd259, 0;
	@%p27 bra 	$L__BB136_57;
	cvt.u32.u64 	%r148, %rd138;
	cvt.u32.u64 	%r149, %rd137;
	rem.u32 	%r150, %r149, %r148;
	cvt.u64.u32 	%rd306, %r150;
	bra.uni 	$L__BB136_58;
$L__BB136_57:
	rem.s64 	%rd306, %rd137, %rd138;
$L__BB136_58:
	add.s64 	%rd261, %rd1, %rd257;
	ld.global.u64 	%rd262, [%rd261];
	mad.lo.s64 	%rd307, %rd262, %rd306, %rd307;
$L__BB136_59:
	cvta.to.global.u64 	%rd263, %rd145;
	shl.b64 	%rd264, %rd307, 2;
	add.s64 	%rd265, %rd263, %rd264;
	ld.global.f32 	%f29, [%rd265];
	st.shared.f32 	[%r7], %f29;
	bar.sync 	0;
	setp.ne.s32 	%p28, %r1, 0;
	@%p28 bra 	$L__BB136_96;
	setp.gt.u32 	%p29, %r5, 1;
	@%p29 bra 	$L__BB136_62;
	shl.b32 	%r151, %r3, 2;
	mov.u32 	%r152, nanprodsdata_f32;
	add.s32 	%r153, %r152, %r151;
	ld.shared.f32 	%f55, [%r153];
	bra.uni 	$L__BB136_95;
$L__BB136_62:
	shl.b32 	%r155, %r3, 2;
	mov.u32 	%r156, nanprodsdata_f32;
	add.s32 	%r42, %r156, %r155;
	ld.shared.f32 	%f55, [%r42];
	add.s32 	%r43, %r5, -1;
	add.s32 	%r157, %r5, -2;
	and.b32  	%r44, %r43, 3;
	setp.lt.u32 	%p30, %r157, 3;
	mov.b32 	%r185, 1;
	@%p30 bra 	$L__BB136_86;
	and.b32  	%r159, %r43, -4;
	neg.s32 	%r183, %r159;
	shl.b32 	%r46, %r2, 4;
	mul.lo.s32 	%r47, %r2, 12;
	shl.b32 	%r48, %r2, 2;
	shl.b32 	%r49, %r2, 3;
	mov.b32 	%r184, 0;
	mov.u32 	%r182, %r42;
$L__BB136_64:
	abs.f32 	%f31, %f55;
	setp.num.f32 	%p31, %f31, %f31;
	@%p31 bra 	$L__BB136_67;
	add.s32 	%r160, %r182, %r48;
	ld.shared.f32 	%f4, [%r160];
	abs.f32 	%f33, %f4;
	setp.nan.f32 	%p32, %f33, %f33;
	mov.f32 	%f55, 0f3F800000;
	@%p32 bra 	$L__BB136_69;
	mov.f32 	%f55, %f4;
	bra.uni 	$L__BB136_69;
$L__BB136_67:
	add.s32 	%r161, %r182, %r48;
	ld.shared.f32 	%f5, [%r161];
	abs.f32 	%f34, %f5;
	setp.nan.f32 	%p33, %f34, %f34;
	@%p33 bra 	$L__BB136_69;
	mul.f32 	%f55, %f55, %f5;
$L__BB136_69:
	abs.f32 	%f35, %f55;
	setp.num.f32 	%p34, %f35, %f35;
	@%p34 bra 	$L__BB136_72;
	add.s32 	%r162, %r182, %r49;
	ld.shared.f32 	%f8, [%r162];
	abs.f32 	%f37, %f8;
	setp.nan.f32 	%p35, %f37, %f37;
	mov.f32 	%f55, 0f3F800000;
	@%p35 bra 	$L__BB136_74;
	mov.f32 	%f55, %f8;
	bra.uni 	$L__BB136_74;
$L__BB136_72:
	add.s32 	%r163, %r182, %r49;
	ld.shared.f32 	%f9, [%r163];
	abs.f32 	%f38, %f9;
	setp.nan.f32 	%p36, %f38, %f38;
	@%p36 bra 	$L__BB136_74;
	mul.f32 	%f55, %f55, %f9;
$L__BB136_74:
	abs.f32 	%f39, %f55;
	setp.num.f32 	%p37, %f39, %f39;
	@%p37 bra 	$L__BB136_77;
	add.s32 	%r164, %r182, %r47;
	ld.shared.f32 	%f12, [%r164];
	abs.f32 	%f41, %f12;
	setp.nan.f32 	%p38, %f41, %f41;
	mov.f32 	%f55, 0f3F800000;
	@%p38 bra 	$L__BB136_79;
	mov.f32 	%f55, %f12;
	bra.uni 	$L__BB136_79;
$L__BB136_77:
	add.s32 	%r165, %r182, %r47;
	ld.shared.f32 	%f13, [%r165];
	abs.f32 	%f42, %f13;
	setp.nan.f32 	%p39, %f42, %f42;
	@%p39 bra 	$L__BB136_79;
	mul.f32 	%f55, %f55, %f13;
$L__BB136_79:
	abs.f32 	%f43, %f55;
	setp.num.f32 	%p40, %f43, %f43;
	@%p40 bra 	$L__BB136_82;
	add.s32 	%r166, %r182, %r46;
	ld.shared.f32 	%f16, [%r166];
	abs.f32 	%f45, %f16;
	setp.nan.f32 	%p41, %f45, %f45;
	mov.f32 	%f55, 0f3F800000;
	@%p41 bra 	$L__BB136_84;
	mov.f32 	%f55, %f16;
	bra.uni 	$L__BB136_84;
$L__BB136_82:
	add.s32 	%r167, %r182, %r46;
	ld.shared.f32 	%f17, [%r167];
	abs.f32 	%f46, %f17;
	setp.nan.f32 	%p42, %f46, %f46;
	@%p42 bra 	$L__BB136_84;
	mul.f32 	%f55, %f55, %f17;
$L__BB136_84:
	add.s32 	%r184, %r184, 4;
	add.s32 	%r183, %r183, 4;
	add.s32 	%r182, %r182, %r46;
	setp.ne.s32 	%p43, %r183, 0;
	@%p43 bra 	$L__BB136_64;
	add.s32 	%r185, %r184, 1;
$L__BB136_86:
	setp.eq.s32 	%p44, %r44, 0;
	@%p44 bra 	$L__BB136_94;
	mul.lo.s32 	%r168, %r2, %r185;
	shl.b32 	%r169, %r168, 2;
	add.s32 	%r171, %r169, %r155;
	add.s32 	%r187, %r156, %r171;
	shl.b32 	%r59, %r2, 2;
	neg.s32 	%r186, %r44;
$L__BB136_88:
	.pragma "nounroll";
	abs.f32 	%f47, %f55;
	setp.num.f32 	%p45, %f47, %f47;
	@%p45 bra 	$L__BB136_91;
	ld.shared.f32 	%f23, [%r187];
	abs.f32 	%f49, %f23;
	setp.nan.f32 	%p46, %f49, %f49;
	mov.f32 	%f55, 0f3F800000;
	@%p46 bra 	$L__BB136_93;
	mov.f32 	%f55, %f23;
	bra.uni 	$L__BB136_93;
$L__BB136_91:
	ld.shared.f32 	%f24, [%r187];
	abs.f32 	%f50, %f24;
	setp.nan.f32 	%p47, %f50, %f50;
	@%p47 bra 	$L__BB136_93;
	mul.f32 	%f55, %f55, %f24;
$L__BB136_93:
	add.s32 	%r187, %r187, %r59;
	add.s32 	%r186, %r186, 1;
	setp.ne.s32 	%p48, %r186, 0;
	@%p48 bra 	$L__BB136_88;
$L__BB136_94:
	st.shared.f32 	[%r42], %f55;
$L__BB136_95:
	cvt.u64.u32 	%rd266, %r4;
	mad.lo.s64 	%rd267, %rd147, %rd266, %rd3;
	cvta.to.global.u64 	%rd268, %rd144;
	shl.b64 	%rd269, %rd267, 2;
	add.s64 	%rd270, %rd268, %rd269;
	st.global.f32 	[%rd270], %f55;
$L__BB136_96:
	ret;

}
	// .globl	contiguous_nanprod33_f32
.visible .entry contiguous_nanprod33_f32(
	.param .u64 .ptr .align 1 contiguous_nanprod33_f32_param_0,
	.param .u64 .ptr .align 1 contiguous_nanprod33_f32_param_1,
	.param .u64 contiguous_nanprod33_f32_param_2,
	.param .u64 contiguous_nanprod33_f32_param_3,
	.param .u64 contiguous_nanprod33_f32_param_4
)
{
	.reg .pred 	%p<25>;
	.reg .b32 	%r<69>;
	.reg .b32 	%f<62>;
	.reg .b64 	%rd<16>;

	ld.param.u64 	%rd2, [contiguous_nanprod33_f32_param_0];
	ld.param.u64 	%rd3, [contiguous_nanprod33_f32_param_1];
	ld.param.u64 	%rd4, [contiguous_nanprod33_f32_param_3];
	ld.param.u64 	%rd5, [contiguous_nanprod33_f32_param_4];
	mov.u32 	%r1, %tid.y;
	mov.u32 	%r2, %ntid.x;
	mov.u32 	%r3, %tid.x;
	mad.lo.s32 	%r31, %r1, %r2, %r3;
	mov.u32 	%r32, %ctaid.x;
	mad.lo.s32 	%r33, %r32, %r2, %r3;
	mov.u32 	%r4, %ctaid.y;
	mov.u32 	%r5, %ntid.y;
	mad.lo.s32 	%r34, %r4, %r5, %r1;
	shl.b32 	%r35, %r31, 2;
	mov.u32 	%r36, nanprodsdata_f32;
	add.s32 	%r7, %r36, %r35;
	mov.b32 	%r37, 1065353216;
	st.shared.u32 	[%r7], %r37;
	cvt.u64.u32 	%rd1, %r33;
	setp.le.u64 	%p1, %rd4, %rd1;
	cvt.u64.u32 	%rd7, %r34;
	setp.le.u64 	%p2, %rd5, %rd7;
	or.pred  	%p3, %p1, %p2;
	@%p3 bra 	$L__BB137_38;
	cvt.u32.u64 	%r38, %rd1;
	cvta.to.global.u64 	%rd8, %rd3;
	cvt.u32.u64 	%r39, %rd4;
	mad.lo.s32 	%r40, %r34, %r39, %r38;
	mul.wide.u32 	%rd9, %r40, 4;
	add.s64 	%rd10, %rd8, %rd9;
	ld.global.f32 	%f29, [%rd10];
	st.shared.f32 	[%r7], %f29;
	bar.sync 	0;
	setp.ne.s32 	%p4, %r1, 0;
	@%p4 bra 	$L__BB137_38;
	setp.gt.u32 	%p5, %r5, 1;
	@%p5 bra 	$L__BB137_4;
	shl.b32 	%r41, %r3, 2;
	add.s32 	%r43, %r36, %r41;
	ld.shared.f32 	%f55, [%r43];
	bra.uni 	$L__BB137_37;
$L__BB137_4:
	shl.b32 	%r45, %r3, 2;
	add.s32 	%r8, %r36, %r45;
	ld.shared.f32 	%f55, [%r8];
	add.s32 	%r9, %r5, -1;
	add.s32 	%r47, %r5, -2;
	and.b32  	%r10, %r9, 3;
	setp.lt.u32 	%p6, %r47, 3;
	mov.b32 	%r66, 1;
	@%p6 bra 	$L__BB137_28;
	and.b32  	%r49, %r9, -4;
	neg.s32 	%r64, %r49;
	shl.b32 	%r12, %r2, 4;
	mul.lo.s32 	%r13, %r2, 12;
	shl.b32 	%r14, %r2, 2;
	shl.b32 	%r15, %r2, 3;
	mov.b32 	%r65, 0;
	mov.u32 	%r63, %r8;
$L__BB137_6:
	abs.f32 	%f31, %f55;
	setp.num.f32 	%p7, %f31, %f31;
	@%p7 bra 	$L__BB137_9;
	add.s32 	%r50, %r63, %r14;
	ld.shared.f32 	%f4, [%r50];
	abs.f32 	%f33, %f4;
	setp.nan.f32 	%p8, %f33, %f33;
	mov.f32 	%f55, 0f3F800000;
	@%p8 bra 	$L__BB137_11;
	mov.f32 	%f55, %f4;
	bra.uni 	$L__BB137_11;
$L__BB137_9:
	add.s32 	%r51, %r63, %r14;
	ld.shared.f32 	%f5, [%r51];
	abs.f32 	%f34, %f5;
	setp.nan.f32 	%p9, %f34, %f34;
	@%p9 bra 	$L__BB137_11;
	mul.f32 	%f55, %f55, %f5;
$L__BB137_11:
	abs.f32 	%f35, %f55;
	setp.num.f32 	%p10, %f35, %f35;
	@%p10 bra 	$L__BB137_14;
	add.s32 	%r52, %r63, %r15;
	ld.shared.f32 	%f8, [%r52];
	abs.f32 	%f37, %f8;
	setp.nan.f32 	%p11, %f37, %f37;
	mov.f32 	%f55, 0f3F800000;
	@%p11 bra 	$L__BB137_16;
	mov.f32 	%f55, %f8;
	bra.uni 	$L__BB137_16;
$L__BB137_14:
	add.s32 	%r53, %r63, %r15;
	ld.shared.f32 	%f9, [%r53];
	abs.f32 	%f38, %f9;
	setp.nan.f32 	%p12, %f38, %f38;
	@%p12 bra 	$L__BB137_16;
	mul.f32 	%f55, %f55, %f9;
$L__BB137_16:
	abs.f32 	%f39, %f55;
	setp.num.f32 	%p13, %f39, %f39;
	@%p13 bra 	$L__BB137_19;
	add.s32 	%r54, %r63, %r13;
	ld.shared.f32 	%f12, [%r54];
	abs.f32 	%f41, %f12;
	setp.nan.f32 	%p14, %f41, %f41;
	mov.f32 	%f55, 0f3F800000;
	@%p14 bra 	$L__BB137_21;
	mov.f32 	%f55, %f12;
	bra.uni 	$L__BB137_21;
$L__BB137_19:
	add.s32 	%r55, %r63, %r13;
	ld.shared.f32 	%f13, [%r55];
	abs.f32 	%f42, %f13;
	setp.nan.f32 	%p15, %f42, %f42;
	@%p15 bra 	$L__BB137_21;
	mul.f32 	%f55, %f55, %f13;
$L__BB137_21:
	abs.f32 	%f43, %f55;
	setp.num.f32 	%p16, %f43, %f43;
	@%p16 bra 	$L__BB137_24;
	add.s32 	%r56, %r63, %r12;
	ld.shared.f32 	%f16, [%r56];
	abs.f32 	%f45, %f16;
	setp.nan.f32 	%p17, %f45, %f45;
	mov.f32 	%f55, 0f3F800000;
	@%p17 bra 	$L__BB137_26;
	mov.f32 	%f55, %f16;
	bra.uni 	$L__BB137_26;
$L__BB137_24:
	add.s32 	%r57, %r63, %r12;
	ld.shared.f32 	%f17, [%r57];
	abs.f32 	%f46, %f17;
	setp.nan.f32 	%p18, %f46, %f46;
	@%p18 bra 	$L__BB137_26;
	mul.f32 	%f55, %f55, %f17;
$L__BB137_26:
	add.s32 	%r65, %r65, 4;
	add.s32 	%r64, %r64, 4;
	add.s32 	%r63, %r63, %r12;
	setp.ne.s32 	%p19, %r64, 0;
	@%p19 bra 	$L__BB137_6;
	add.s32 	%r66, %r65, 1;
$L__BB137_28:
	setp.eq.s32 	%p20, %r10, 0;
	@%p20 bra 	$L__BB137_36;
	mul.lo.s32 	%r58, %r2, %r66;
	shl.b32 	%r59, %r58, 2;
	add.s32 	%r61, %r59, %r45;
	add.s32 	%r68, %r36, %r61;
	shl.b32 	%r25, %r2, 2;
	neg.s32 	%r67, %r10;
$L__BB137_30:
	.pragma "nounroll";
	abs.f32 	%f47, %f55;
	setp.num.f32 	%p21, %f47, %f47;
	@%p21 bra 	$L__BB137_33;
	ld.shared.f32 	%f23, [%r68];
	abs.f32 	%f49, %f23;
	setp.nan.f32 	%p22, %f49, %f49;
	mov.f32 	%f55, 0f3F800000;
	@%p22 bra 	$L__BB137_35;
	mov.f32 	%f55, %f23;
	bra.uni 	$L__BB137_35;
$L__BB137_33:
	ld.shared.f32 	%f24, [%r68];
	abs.f32 	%f50, %f24;
	setp.nan.f32 	%p23, %f50, %f50;
	@%p23 bra 	$L__BB137_35;
	mul.f32 	%f55, %f55, %f24;
$L__BB137_35:
	add.s32 	%r68, %r68, %r25;
	add.s32 	%r67, %r67, 1;
	setp.ne.s32 	%p24, %r67, 0;
	@%p24 bra 	$L__BB137_30;
$L__BB137_36:
	st.shared.f32 	[%r8], %f55;
$L__BB137_37:
	cvt.u64.u32 	%rd11, %r4;
	mad.lo.s64 	%rd12, %rd4, %rd11, %rd1;
	cvta.to.global.u64 	%rd13, %rd2;
	shl.b64 	%rd14, %rd12, 2;
	add.s64 	%rd15, %rd13, %rd14;
	st.global.f32 	[%rd15], %f55;
$L__BB137_38:
	ret;

}
	// .globl	contiguous_nanprod_f64
.visible .entry contiguous_nanprod_f64(
	.param .u64 .ptr .align 1 contiguous_nanprod_f64_param_0,
	.param .u64 .ptr .align 1 contiguous_nanprod_f64_param_1,
	.param .u64 contiguous_nanprod_f64_param_2
)
{
	.reg .pred 	%p<32>;
	.reg .b32 	%r<18>;
	.reg .b64 	%rd<19>;
	.reg .b64 	%fd<83>;

	ld.param.u64 	%rd4, [contiguous_nanprod_f64_param_0];
	ld.param.u64 	%rd6, [contiguous_nanprod_f64_param_1];
	ld.param.u64 	%rd5, [contiguous_nanprod_f64_param_2];
	cvta.to.global.u64 	%rd1, %rd6;
	mov.u32 	%r1, %tid.x;
	mov.u32 	%r2, %ctaid.x;
	mov.u32 	%r17, %ntid.x;
	mul.lo.s32 	%r8, %r2, %r17;
	shl.b32 	%r9, %r8, 1;
	add.s32 	%r4, %r9, %r1;
	shl.b32 	%r10, %r1, 3;
	mov.u32 	%r11, nanprodsdata_f64;
	add.s32 	%r5, %r11, %r10;
	mov.b64 	%rd7, 4607182418800017408;
	st.shared.u64 	[%r5], %rd7;
	add.s32 	%r12, %r4, %r17;
	cvt.u64.u32 	%rd2, %r12;
	setp.le.u64 	%p1, %rd5, %rd2;
	@%p1 bra 	$L__BB138_7;
	mul.wide.u32 	%rd10, %r4, 8;
	add.s64 	%rd11, %rd1, %rd10;
	ld.global.f64 	%fd75, [%rd11];
	setp.num.f64 	%p3, %fd75, %fd75;
	@%p3 bra 	$L__BB138_4;
	shl.b64 	%rd12, %rd2, 3;
	add.s64 	%rd13, %rd1, %rd12;
	ld.global.f64 	%fd2, [%rd13];
	setp.nan.f64 	%p4, %fd2, %fd2;
	mov.f64 	%fd75, 0d3FF0000000000000;
	@%p4 bra 	$L__BB138_6;
	mov.f64 	%fd75, %fd2;
	bra.uni 	$L__BB138_6;
$L__BB138_4:
	shl.b64 	%rd14, %rd2, 3;
	add.s64 	%rd15, %rd1, %rd14;
	ld.global.f64 	%fd3, [%rd15];
	setp.nan.f64 	%p5, %fd3, %fd3;
	@%p5 bra 	$L__BB138_6;
	mul.f64 	%fd75, %fd75, %fd3;
$L__BB138_6:
	st.shared.f64 	[%r5], %fd75;
	bra.uni 	$L__BB138_9;
$L__BB138_7:
	cvt.u64.u32 	%rd3, %r4;
	setp.le.u64 	%p2, %rd5, %rd3;
	@%p2 bra 	$L__BB138_9;
	shl.b64 	%rd8, %rd3, 3;
	add.s64 	%rd9, %rd1, %rd8;
	ld.global.f64 	%fd35, [%rd9];
	st.shared.f64 	[%r5], %fd35;
$L__BB138_9:
	bar.sync 	0;
	setp.lt.u32 	%p6, %r17, 66;
	@%p6 bra 	$L__BB138_18;
$L__BB138_10:
	shr.u32 	%r7, %r17, 1;
	setp.ge.u32 	%p7, %r1, %r7;
	@%p7 bra 	$L__BB138_17;
	ld.shared.f64 	%fd76, [%r5];
	setp.num.f64 	%p8, %fd76, %fd76;
	@%p8 bra 	$L__BB138_14;
	shl.b32 	%r13, %r7, 3;
	add.s32 	%r14, %r5, %r13;
	ld.shared.f64 	%fd7, [%r14];
	setp.nan.f64 	%p9, %fd7, %fd7;
	mov.f64 	%fd76, 0d3FF0000000000000;
	@%p9 bra 	$L__BB138_16;
	mov.f64 	%fd76, %fd7;
	bra.uni 	$L__BB138_16;
$L__BB138_14:
	shl.b32 	%r15, %r7, 3;
	add.s32 	%r16, %r5, %r15;
	ld.shared.f64 	%fd8, [%r16];
	setp.nan.f64 	%p10, %fd8, %fd8;
	@%p10 bra 	$L__BB138_16;
	mul.f64 	%fd76, %fd76, %fd8;
$L__BB138_16:
	st.shared.f64 	[%r5], %fd76;
$L__BB138_17:
	bar.sync 	0;
	setp.gt.u32 	%p11, %r17, 131;
	mov.u32 	%r17, %r7;
	@%p11 bra 	$L__BB138_10;
$L__BB138_18:
	setp.gt.u32 	%p12, %r1, 31;
	@%p12 bra 	$L__BB138_57;
	ld.volatile.shared.f64 	%fd38, [%r5];
	setp.num.f64 	%p13, %fd38, %fd38;
	@%p13 bra 	$L__BB138_22;
	ld.volatile.shared.f64 	%fd40, [%r5+256];
	setp.nan.f64 	%p14, %fd40, %fd40;
	mov.f64 	%fd77, 0d3FF0000000000000;
	@%p14 bra 	$L__BB138_25;
	ld.volatile.shared.f64 	%fd77, [%r5+256];
	bra.uni 	$L__BB138_25;
$L__BB138_22:
	ld.volatile.shared.f64 	%fd41, [%r5+256];
	setp.num.f64 	%p15, %fd41, %fd41;
	@%p15 bra 	$L__BB138_24;
	ld.volatile.shared.f64 	%fd77, [%r5];
	bra.uni 	$L__BB138_25;
$L__BB138_24:
	ld.volatile.shared.f64 	%fd42, [%r5];
	ld.volatile.shared.f64 	%fd43, [%r5+256];
	mul.f64 	%fd77, %fd42, %fd43;
$L__BB138_25:
	st.volatile.shared.f64 	[%r5], %fd77;
	ld.volatile.shared.f64 	%fd44, [%r5];
	setp.num.f64 	%p16, %fd44, %fd44;
	@%p16 bra 	$L__BB138_28;
	ld.volatile.shared.f64 	%fd46, [%r5+128];
	setp.nan.f64 	%p17, %fd46, %fd46;
	mov.f64 	%fd78, 0d3FF0000000000000;
	@%p17 bra 	$L__BB138_31;
	ld.volatile.shared.f64 	%fd78, [%r5+128];
	bra.uni 	$L__BB138_31;
$L__BB138_28:
	ld.volatile.shared.f64 	%fd47, [%r5+128];
	setp.num.f64 	%p18, %fd47, %fd47;
	@%p18 bra 	$L__BB138_30;
	ld.volatile.shared.f64 	%fd78, [%r5];
	bra.uni 	$L__BB138_31;
$L__BB138_30:
	ld.volatile.shared.f64 	%fd48, [%r5];
	ld.volatile.shared.f64 	%fd49, [%r5+128];
	mul.f64 	%fd78, %fd48, %fd49;
$L__BB138_31:
	st.volatile.shared.f64 	[%r5], %fd78;
	ld.volatile.shared.f64 	%fd50, [%r5];
	setp.num.f64 	%p19, %fd50, %fd50;
	@%p19 bra 	$L__BB138_34;
	ld.volatile.shared.f64 	%fd52, [%r5+64];
	setp.nan.f64 	%p20, %fd52, %fd52;
	mov.f64 	%fd79, 0d3FF0000000000000;
	@%p20 bra 	$L__BB138_37;
	ld.volatile.shared.f64 	%fd79, [%r5+64];
	bra.uni 	$L__BB138_37;
$L__BB138_34:
	ld.volatile.shared.f64 	%fd53, [%r5+64];
	setp.num.f64 	%p21, %fd53, %fd53;
	@%p21 bra 	$L__BB138_36;
	ld.volatile.shared.f64 	%fd79, [%r5];
	bra.uni 	$L__BB138_37;
$L__BB138_36:
	ld.volatile.shared.f64 	%fd54, [%r5];
	ld.volatile.shared.f64 	%fd55, [%r5+64];
	mul.f64 	%fd79, %fd54, %fd55;
$L__BB138_37:
	st.volatile.shared.f64 	[%r5], %fd79;
	ld.volatile.shared.f64 	%fd56, [%r5];
	setp.num.f64 	%p22, %fd56, %fd56;
	@%p22 bra 	$L__BB138_40;
	ld.volatile.shared.f64 	%fd58, [%r5+32];
	setp.nan.f64 	%p23, %fd58, %fd58;
	mov.f64 	%fd80, 0d3FF0000000000000;
	@%p23 bra 	$L__BB138_43;
	ld.volatile.shared.f64 	%fd80, [%r5+32];
	bra.uni 	$L__BB138_43;
$L__BB138_40:
	ld.volatile.shared.f64 	%fd59, [%r5+32];
	setp.num.f64 	%p24, %fd59, %fd59;
	@%p24 bra 	$L__BB138_42;
	ld.volatile.shared.f64 	%fd80, [%r5];
	bra.uni 	$L__BB138_43;
$L__BB138_42:
	ld.volatile.shared.f64 	%fd60, [%r5];
	ld.volatile.shared.f64 	%fd61, [%r5+32];
	mul.f64 	%fd80, %fd60, %fd61;
$L__BB138_43:
	st.volatile.shared.f64 	[%r5], %fd80;
	ld.volatile.shared.f64 	%fd62, [%r5];
	setp.num.f64 	%p25, %fd62, %fd62;
	@%p25 bra 	$L__BB138_46;
	ld.volatile.shared.f64 	%fd64, [%r5+16];
	setp.nan.f64 	%p26, %fd64, %fd64;
	mov.f64 	%fd81, 0d3FF0000000000000;
	@%p26 bra 	$L__BB138_49;
	ld.volatile.shared.f64 	%fd81, [%r5+16];
	bra.uni 	$L__BB138_49;
$L__BB138_46:
	ld.volatile.shared.f64 	%fd65, [%r5+16];
	setp.num.f64 	%p27, %fd65, %fd65;
	@%p27 bra 	$L__BB138_48;
	ld.volatile.shared.f64 	%fd81, [%r5];
	bra.uni 	$L__BB138_49;
$L__BB138_48:
	ld.volatile.shared.f64 	%fd66, [%r5];
	ld.volatile.shared.f64 	%fd67, [%r5+16];
	mul.f64 	%fd81, %fd66, %fd67;
$L__BB138_49:
	st.volatile.shared.f64 	[%r5], %fd81;
	ld.volatile.shared.f64 	%fd68, [%r5];
	setp.num.f64 	%p28, %fd68, %fd68;
	@%p28 bra 	$L__BB138_52;
	ld.volatile.shared.f64 	%fd70, [%r5+8];
	setp.nan.f64 	%p29, %fd70, %fd70;
	mov.f64 	%fd82, 0d3FF0000000000000;
	@%p29 bra 	$L__BB138_55;
	ld.volatile.shared.f64 	%fd82, [%r5+8];
	bra.uni 	$L__BB138_55;
$L__BB138_52:
	ld.volatile.shared.f64 	%fd71, [%r5+8];
	setp.num.f64 	%p30, %fd71, %fd71;
	@%p30 bra 	$L__BB138_54;
	ld.volatile.shared.f64 	%fd82, [%r5];
	bra.uni 	$L__BB138_55;
$L__BB138_54:
	ld.volatile.shared.f64 	%fd72, [%r5];
	ld.volatile.shared.f64 	%fd73, [%r5+8];
	mul.f64 	%fd82, %fd72, %fd73;
$L__BB138_55:
	st.volatile.shared.f64 	[%r5], %fd82;
	setp.ne.s32 	%p31, %r1, 0;
	@%p31 bra 	$L__BB138_57;
	ld.shared.f64 	%fd74, [nanprodsdata_f64];
	cvta.to.global.u64 	%rd16, %rd4;
	mul.wide.u32 	%rd17, %r2, 8;
	add.s64 	%rd18, %rd16, %rd17;
	st.global.f64 	[%rd18], %fd74;
$L__BB138_57:
	ret;

}
	// .globl	uncontiguous_nanprod_f64
.visible .entry uncontiguous_nanprod_f64(
	.param .u64 .ptr .align 1 uncontiguous_nanprod_f64_param_0,
	.param .u64 .ptr .align 1 uncontiguous_nanprod_f64_param_1,
	.param .u64 .ptr .align 1 uncontiguous_nanprod_f64_param_2,
	.param .u64 .ptr .align 1 uncontiguous_nanprod_f64_param_3,
	.param .u64 uncontiguous_nanprod_f64_param_4,
	.param .u64 uncontiguous_nanprod_f64_param_5
)
{
	.reg .pred 	%p<77>;
	.reg .b32 	%r<214>;
	.reg .b64 	%rd<561>;
	.reg .b64 	%fd<83>;

	ld.param.u64 	%rd260, [uncontiguous_nanprod_f64_param_0];
	ld.param.u64 	%rd263, [uncontiguous_nanprod_f64_param_1];
	ld.param.u64 	%rd264, [uncontiguous_nanprod_f64_param_2];
	ld.param.u64 	%rd265, [uncontiguous_nanprod_f64_param_3];
	ld.param.u64 	%rd261, [uncontiguous_nanprod_f64_param_4];
	ld.param.u64 	%rd262, [uncontiguous_nanprod_f64_param_5];
	cvta.to.global.u64 	%rd1, %rd265;
	cvta.to.global.u64 	%rd2, %rd264;
	cvta.to.global.u64 	%rd3, %rd263;
	mov.u32 	%r1, %tid.x;
	mov.u32 	%r2, %ctaid.x;
	mov.u32 	%r213, %ntid.x;
	mul.lo.s32 	%r52, %r2, %r213;
	shl.b32 	%r53, %r52, 1;
	add.s32 	%r4, %r53, %r1;
	shl.b32 	%r54, %r1, 3;
	mov.u32 	%r55, nanprodsdata_f64;
	add.s32 	%r5, %r55, %r54;
	mov.b64 	%rd266, 4607182418800017408;
	st.shared.u64 	[%r5], %rd266;
	add.s32 	%r56, %r4, %r213;
	cvt.u64.u32 	%rd514, %r56;
	setp.le.u64 	%p1, %rd262, %rd514;
	@%p1 bra 	$L__BB139_59;
	cvt.u32.u64 	%r6, %rd261;
	add.s32 	%r207, %r6, -1;
	setp.lt.s32 	%p27, %r207, 0;
	mov.b64 	%rd518, 0;
	mov.u64 	%rd519, %rd518;
	@%p27 bra 	$L__BB139_53;
	cvt.u64.u32 	%rd515, %r4;
	setp.lt.u32 	%p28, %r207, 3;
	mov.b64 	%rd519, 0;
	mov.u64 	%rd518, %rd519;
	@%p28 bra 	$L__BB139_30;
	add.s32 	%r205, %r6, -2;
	and.b32  	%r132, %r6, -4;
	neg.s32 	%r204, %r132;
	mov.b64 	%rd519, 0;
$L__BB139_4:
	.pragma "nounroll";
	add.s32 	%r12, %r205, 1;
	mul.wide.u32 	%rd398, %r12, 8;
	add.s64 	%rd399, %rd2, %rd398;
	ld.global.u64 	%rd10, [%rd399];
	or.b64  	%rd400, %rd515, %rd10;
	and.b64  	%rd401, %rd400, -4294967296;
	setp.ne.s64 	%p29, %rd401, 0;
	@%p29 bra 	$L__BB139_6;
	cvt.u32.u64 	%r133, %rd10;
	cvt.u32.u64 	%r134, %rd515;
	div.u32 	%r135, %r134, %r133;
	mul.lo.s32 	%r136, %r135, %r133;
	sub.s32 	%r137, %r134, %r136;
	cvt.u64.u32 	%rd480, %r135;
	cvt.u64.u32 	%rd481, %r137;
	bra.uni 	$L__BB139_7;
$L__BB139_6:
	div.s64 	%rd480, %rd515, %rd10;
	mul.lo.s64 	%rd402, %rd480, %rd10;
	sub.s64 	%rd481, %rd515, %rd402;
$L__BB139_7:
	mul.wide.u32 	%rd403, %r12, 8;
	add.s64 	%rd404, %rd1, %rd403;
	ld.global.u64 	%rd17, [%rd404];
	mad.lo.s64 	%rd18, %rd17, %rd481, %rd518;
	or.b64  	%rd405, %rd514, %rd10;
	and.b64  	%rd406, %rd405, -4294967296;
	setp.ne.s64 	%p30, %rd406, 0;
	@%p30 bra 	$L__BB139_9;
	cvt.u32.u64 	%r138, %rd10;
	cvt.u32.u64 	%r139, %rd514;
	div.u32 	%r140, %r139, %r138;
	mul.lo.s32 	%r141, %r140, %r138;
	sub.s32 	%r142, %r139, %r141;
	cvt.u64.u32 	%rd482, %r140;
	cvt.u64.u32 	%rd483, %r142;
	bra.uni 	$L__BB139_10;
$L__BB139_9:
	div.s64 	%rd482, %rd514, %rd10;
	mul.lo.s64 	%rd407, %rd482, %rd10;
	sub.s64 	%rd483, %rd514, %rd407;
$L__BB139_10:
	mad.lo.s64 	%rd25, %rd483, %rd17, %rd519;
	add.s32 	%r13, %r205, -2;
	mul.wide.u32 	%rd408, %r205, 8;
	add.s64 	%rd409, %rd2, %rd408;
	ld.global.u64 	%rd26, [%rd409];
	or.b64  	%rd410, %rd480, %rd26;
	and.b64  	%rd411, %rd410, -4294967296;
	setp.ne.s64 	%p31, %rd411, 0;
	@%p31 bra 	$L__BB139_12;
	cvt.u32.u64 	%r143, %rd26;
	cvt.u32.u64 	%r144, %rd480;
	div.u32 	%r145, %r144, %r143;
	mul.lo.s32 	%r146, %r145, %r143;
	sub.s32 	%r147, %r144, %r146;
	cvt.u64.u32 	%rd484, %r145;
	cvt.u64.u32 	%rd485, %r147;
	bra.uni 	$L__BB139_13;
$L__BB139_12:
	div.s64 	%rd484, %rd480, %rd26;
	mul.lo.s64 	%rd412, %rd484, %rd26;
	sub.s64 	%rd485, %rd480, %rd412;
$L__BB139_13:
	mul.wide.u32 	%rd413, %r205, 8;
	add.s64 	%rd414, %rd1, %rd413;
	ld.global.u64 	%rd33, [%rd414];
	mad.lo.s64 	%rd34, %rd33, %rd485, %rd18;
	or.b64  	%rd415, %rd482, %rd26;
	and.b64  	%rd416, %rd415, -4294967296;
	setp.ne.s64 	%p32, %rd416, 0;
	@%p32 bra 	$L__BB139_15;
	cvt.u32.u64 	%r148, %rd26;
	cvt.u32.u64 	%r149, %rd482;
	div.u32 	%r150, %r149, %r148;
	mul.lo.s32 	%r151, %r150, %r148;
	sub.s32 	%r152, %r149, %r151;
	cvt.u64.u32 	%rd486, %r150;
	cvt.u64.u32 	%rd487, %r152;
	bra.uni 	$L__BB139_16;
$L__BB139_15:
	div.s64 	%rd486, %rd482, %rd26;
	mul.lo.s64 	%rd417, %rd486, %rd26;
	sub.s64 	%rd487, %rd482, %rd417;
$L__BB139_16:
	mad.lo.s64 	%rd41, %rd487, %rd33, %rd25;
	add.s32 	%r14, %r205, -1;
	mul.wide.u32 	%rd418, %r14, 8;
	add.s64 	%rd419, %rd2, %rd418;
	ld.global.u64 	%rd42, [%rd419];
	or.b64  	%rd420, %rd484, %rd42;
	and.b64  	%rd421, %rd420, -4294967296;
	setp.ne.s64 	%p33, %rd421, 0;
	@%p33 bra 	$L__BB139_18;
	cvt.u32.u64 	%r153, %rd42;
	cvt.u32.u64 	%r154, %rd484;
	div.u32 	%r155, %r154, %r153;
	mul.lo.s32 	%r156, %r155, %r153;
	sub.s32 	%r157, %r154, %r156;
	cvt.u64.u32 	%rd488, %r155;
	cvt.u64.u32 	%rd489, %r157;
	bra.uni 	$L__BB139_19;
$L__BB139_18:
	div.s64 	%rd488, %rd484, %rd42;
	mul.lo.s64 	%rd422, %rd488, %rd42;
	sub.s64 	%rd489, %rd484, %rd422;
$L__BB139_19:
	mul.wide.u32 	%rd423, %r14, 8;
	add.s64 	%rd424, %rd1, %rd423;
	ld.global.u64 	%rd49, [%rd424];
	mad.lo.s64 	%rd50, %rd49, %rd489, %rd34;
	or.b64  	%rd425, %rd486, %rd42;
	and.b64  	%rd426, %rd425, -4294967296;
	setp.ne.s64 	%p34, %rd426, 0;
	@%p34 bra 	$L__BB139_21;
	cvt.u32.u64 	%r158, %rd42;
	cvt.u32.u64 	%r159, %rd486;
	div.u32 	%r160, %r159, %r158;
	mul.lo.s32 	%r161, %r160, %r158;
	sub.s32 	%r162, %r159, %r161;
	cvt.u64.u32 	%rd490, %r160;
	cvt.u64.u32 	%rd491, %r162;
	bra.uni 	$L__BB139_22;
$L__BB139_21:
	div.s64 	%rd490, %rd486, %rd42;
	mul.lo.s64 	%rd427, %rd490, %rd42;
	sub.s64 	%rd491, %rd486, %rd427;
$L__BB139_22:
	mad.lo.s64 	%rd57, %rd491, %rd49, %rd41;
	mul.wide.u32 	%rd428, %r13, 8;
	add.s64 	%rd429, %rd2, %rd428;
	ld.global.u64 	%rd58, [%rd429];
	or.b64  	%rd430, %rd488, %rd58;
	and.b64  	%rd431, %rd430, -4294967296;
	setp.ne.s64 	%p35, %rd431, 0;
	@%p35 bra 	$L__BB139_24;
	cvt.u32.u64 	%r163, %rd58;
	cvt.u32.u64 	%r164, %rd488;
	div.u32 	%r165, %r164, %r163;
	mul.lo.s32 	%r166, %r165, %r163;
	sub.s32 	%r167, %r164, %r166;
	cvt.u64.u32 	%rd515, %r165;
	cvt.u64.u32 	%rd493, %r167;
	bra.uni 	$L__BB139_25;
$L__BB139_24:
	div.s64 	%rd515, %rd488, %rd58;
	mul.lo.s64 	%rd432, %rd515, %rd58;
	sub.s64 	%rd493, %rd488, %rd432;
$L__BB139_25:
	mul.wide.u32 	%rd433, %r13, 8;
	add.s64 	%rd434, %rd1, %rd433;
	ld.global.u64 	%rd65, [%rd434];
	mad.lo.s64 	%rd518, %rd65, %rd493, %rd50;
	or.b64  	%rd435, %rd490, %rd58;
	and.b64  	%rd436, %rd435, -4294967296;
	setp.ne.s64 	%p36, %rd436, 0;
	@%p36 bra 	$L__BB139_27;
	cvt.u32.u64 	%r168, %rd58;
	cvt.u32.u64 	%r169, %rd490;
	div.u32 	%r170, %r169, %r168;
	mul.lo.s32 	%r171, %r170, %r168;
	sub.s32 	%r172, %r169, %r171;
	cvt.u64.u32 	%rd514, %r170;
	cvt.u64.u32 	%rd495, %r172;
	bra.uni 	$L__BB139_28;
$L__BB139_27:
	div.s64 	%rd514, %rd490, %rd58;
	mul.lo.s64 	%rd437, %rd514, %rd58;
	sub.s64 	%rd495, %rd490, %rd437;
$L__BB139_28:
	mad.lo.s64 	%rd519, %rd495, %rd65, %rd57;
	add.s32 	%r205, %r205, -4;
	add.s32 	%r204, %r204, 4;
	setp.ne.s32 	%p37, %r204, 0;
	@%p37 bra 	$L__BB139_4;
	add.s32 	%r207, %r205, 1;
$L__BB139_30:
	and.b32  	%r19, %r6, 3;
	setp.eq.s32 	%p38, %r19, 0;
	@%p38 bra 	$L__BB139_53;
	setp.eq.s32 	%p39, %r19, 1;
	@%p39 bra 	$L__BB139_45;
	mul.wide.u32 	%rd439, %r207, 8;
	add.s64 	%rd440, %rd2, %rd439;
	ld.global.u64 	%rd80, [%rd440];
	or.b64  	%rd441, %rd515, %rd80;
	and.b64  	%rd442, %rd441, -4294967296;
	setp.ne.s64 	%p40, %rd442, 0;
	@%p40 bra 	$L__BB139_34;
	cvt.u32.u64 	%r173, %rd80;
	cvt.u32.u64 	%r174, %rd515;
	div.u32 	%r175, %r174, %r173;
	mul.lo.s32 	%r176, %r175, %r173;
	sub.s32 	%r177, %r174, %r176;
	cvt.u64.u32 	%rd502, %r175;
	cvt.u64.u32 	%rd503, %r177;
	bra.uni 	$L__BB139_35;
$L__BB139_34:
	div.s64 	%rd502, %rd515, %rd80;
	mul.lo.s64 	%rd443, %rd502, %rd80;
	sub.s64 	%rd503, %rd515, %rd443;
$L__BB139_35:
	add.s64 	%rd445, %rd1, %rd439;
	ld.global.u64 	%rd87, [%rd445];
	mad.lo.s64 	%rd88, %rd87, %rd503, %rd518;
	or.b64  	%rd446, %rd514, %rd80;
	and.b64  	%rd447, %rd446, -4294967296;
	setp.ne.s64 	%p41, %rd447, 0;
	@%p41 bra 	$L__BB139_37;
	cvt.u32.u64 	%r178, %rd80;
	cvt.u32.u64 	%r179, %rd514;
	div.u32 	%r180, %r179, %r178;
	mul.lo.s32 	%r181, %r180, %r178;
	sub.s32 	%r182, %r179, %r181;
	cvt.u64.u32 	%rd504, %r180;
	cvt.u64.u32 	%rd505, %r182;
	bra.uni 	$L__BB139_38;
$L__BB139_37:
	div.s64 	%rd504, %rd514, %rd80;
	mul.lo.s64 	%rd448, %rd504, %rd80;
	sub.s64 	%rd505, %rd514, %rd448;
$L__BB139_38:
	mad.lo.s64 	%rd95, %rd505, %rd87, %rd519;
	add.s32 	%r20, %r207, -1;
	mul.wide.u32 	%rd449, %r20, 8;
	add.s64 	%rd450, %rd2, %rd449;
	ld.global.u64 	%rd96, [%rd450];
	or.b64  	%rd451, %rd502, %rd96;
	and.b64  	%rd452, %rd451, -4294967296;
	setp.ne.s64 	%p42, %rd452, 0;
	@%p42 bra 	$L__BB139_40;
	cvt.u32.u64 	%r183, %rd96;
	cvt.u32.u64 	%r184, %rd502;
	div.u32 	%r185, %r184, %r183;
	mul.lo.s32 	%r186, %r185, %r183;
	sub.s32 	%r187, %r184, %r186;
	cvt.u64.u32 	%rd515, %r185;
	cvt.u64.u32 	%rd507, %r187;
	bra.uni 	$L__BB139_41;
$L__BB139_40:
	div.s64 	%rd515, %rd502, %rd96;
	mul.lo.s64 	%rd453, %rd515, %rd96;
	sub.s64 	%rd507, %rd502, %rd453;
$L__BB139_41:
	add.s64 	%rd455, %rd1, %rd449;
	ld.global.u64 	%rd103, [%rd455];
	mad.lo.s64 	%rd518, %rd103, %rd507, %rd88;
	or.b64  	%rd456, %rd504, %rd96;
	and.b64  	%rd457, %rd456, -4294967296;
	setp.ne.s64 	%p43, %rd457, 0;
	@%p43 bra 	$L__BB139_43;
	cvt.u32.u64 	%r188, %rd96;
	cvt.u32.u64 	%r189, %rd504;
	div.u32 	%r190, %r189, %r188;
	mul.lo.s32 	%r191, %r190, %r188;
	sub.s32 	%r192, %r189, %r191;
	cvt.u64.u32 	%rd514, %r190;
	cvt.u64.u32 	%rd509, %r192;
	bra.uni 	$L__BB139_44;
$L__BB139_43:
	div.s64 	%rd514, %rd504, %rd96;
	mul.lo.s64 	%rd458, %rd514, %rd96;
	sub.s64 	%rd509, %rd504, %rd458;
$L__BB139_44:
	mad.lo.s64 	%rd519, %rd509, %rd103, %rd95;
	add.s32 	%r207, %r207, -2;
$L__BB139_45:
	and.b32  	%r193, %r6, 1;
	setp.eq.b32 	%p44, %r193, 1;
	not.pred 	%p45, %p44;
	@%p45 bra 	$L__BB139_53;
	mul.wide.u32 	%rd459, %r207, 8;
	add.s64 	%rd460, %rd2, %rd459;
	ld.global.u64 	%rd118, [%rd460];
	or.b64  	%rd461, %rd515, %rd118;
	and.b64  	%rd462, %rd461, -4294967296;
	setp.ne.s64 	%p46, %rd462, 0;
	@%p46 bra 	$L__BB139_48;
	cvt.u32.u64 	%r194, %rd118;
	cvt.u32.u64 	%r195, %rd515;
	rem.u32 	%r196, %r195, %r194;
	cvt.u64.u32 	%rd516, %r196;
	bra.uni 	$L__BB139_49;
$L__BB139_48:
	rem.s64 	%rd516, %rd515, %rd118;
$L__BB139_49:
	add.s64 	%rd464, %rd1, %rd459;
	ld.global.u64 	%rd122, [%rd464];
	mad.lo.s64 	%rd518, %rd122, %rd516, %rd518;
	or.b64  	%rd465, %rd514, %rd118;
	and.b64  	%rd466, %rd465, -4294967296;
	setp.ne.s64 	%p47, %rd466, 0;
	@%p47 bra 	$L__BB139_51;
	cvt.u32.u64 	%r197, %rd118;
	cvt.u32.u64 	%r198, %rd514;
	rem.u32 	%r199, %r198, %r197;
	cvt.u64.u32 	%rd517, %r199;
	bra.uni 	$L__BB139_52;
$L__BB139_51:
	rem.s64 	%rd517, %rd514, %rd118;
$L__BB139_52:
	mad.lo.s64 	%rd519, %rd517, %rd122, %rd519;
$L__BB139_53:
	shl.b64 	%rd467, %rd518, 3;
	add.s64 	%rd468, %rd3, %rd467;
	ld.global.f64 	%fd75, [%rd468];
	setp.num.f64 	%p48, %fd75, %fd75;
	@%p48 bra 	$L__BB139_56;
	shl.b64 	%rd469, %rd519, 3;
	add.s64 	%rd470, %rd3, %rd469;
	ld.global.f64 	%fd2, [%rd470];
	setp.nan.f64 	%p49, %fd2, %fd2;
	mov.f64 	%fd75, 0d3FF0000000000000;
	@%p49 bra 	$L__BB139_58;
	mov.f64 	%fd75, %fd2;
	bra.uni 	$L__BB139_58;
$L__BB139_56:
	shl.b64 	%rd471, %rd519, 3;
	add.s64 	%rd472, %rd3, %rd471;
	ld.global.f64 	%fd3, [%rd472];
	setp.nan.f64 	%p50, %fd3, %fd3;
	@%p50 bra 	$L__BB139_58;
	mul.f64 	%fd75, %fd75, %fd3;
$L__BB139_58:
	st.shared.f64 	[%r5], %fd75;
	bra.uni 	$L__BB139_119;
$L__BB139_59:
	cvt.u64.u32 	%rd551, %r4;
	setp.le.u64 	%p2, %rd262, %rd551;
	@%p2 bra 	$L__BB139_119;
	cvt.u32.u64 	%r23, %rd261;
	add.s32 	%r211, %r23, -1;
	setp.lt.s32 	%p3, %r211, 0;
	mov.b64 	%rd560, 0;
	@%p3 bra 	$L__BB139_118;
	and.b32  	%r25, %r23, 7;
	setp.lt.u32 	%p4, %r211, 7;
	mov.b64 	%rd560, 0;
	@%p4 bra 	$L__BB139_89;
	add.s32 	%r209, %r23, -4;
	and.b32  	%r57, %r23, -8;
	neg.s32 	%r208, %r57;
	mov.b64 	%rd560, 0;
$L__BB139_63:
	.pragma "nounroll";
	add.s32 	%r30, %r209, 3;
	mul.wide.u32 	%rd271, %r30, 8;
	add.s64 	%rd272, %rd2, %rd271;
	ld.global.u64 	%rd133, [%rd272];
	or.b64  	%rd273, %rd551, %rd133;
	and.b64  	%rd274, %rd273, -4294967296;
	setp.ne.s64 	%p5, %rd274, 0;
	@%p5 bra 	$L__BB139_65;
	cvt.u32.u64 	%r58, %rd133;
	cvt.u32.u64 	%r59, %rd551;
	div.u32 	%r60, %r59, %r58;
	mul.lo.s32 	%r61, %r60, %r58;
	sub.s32 	%r62, %r59, %r61;
	cvt.u64.u32 	%rd522, %r60;
	cvt.u64.u32 	%rd523, %r62;
	bra.uni 	$L__BB139_66;
$L__BB139_65:
	div.s64 	%rd522, %rd551, %rd133;
	mul.lo.s64 	%rd275, %rd522, %rd133;
	sub.s64 	%rd523, %rd551, %rd275;
$L__BB139_66:
	add.s64 	%rd277, %rd1, %rd271;
	ld.global.u64 	%rd278, [%rd277];
	mad.lo.s64 	%rd140, %rd278, %rd523, %rd560;
	add.s32 	%r31, %r209, 2;
	mul.wide.u32 	%rd279, %r31, 8;
	add.s64 	%rd280, %rd2, %rd279;
	ld.global.u64 	%rd141, [%rd280];
	or.b64  	%rd281, %rd522, %rd141;
	and.b64  	%rd282, %rd281, -4294967296;
	setp.ne.s64 	%p6, %rd282, 0;
	@%p6 bra 	$L__BB139_68;
	cvt.u32.u64 	%r63, %rd141;
	cvt.u32.u64 	%r64, %rd522;
	div.u32 	%r65, %r64, %r63;
	mul.lo.s32 	%r66, %r65, %r63;
	sub.s32 	%r67, %r64, %r66;
	cvt.u64.u32 	%rd524, %r65;
	cvt.u64.u32 	%rd525, %r67;
	bra.uni 	$L__BB139_69;
$L__BB139_68:
	div.s64 	%rd524, %rd522, %rd141;
	mul.lo.s64 	%rd283, %rd524, %rd141;
	sub.s64 	%rd525, %rd522, %rd283;
$L__BB139_69:
	add.s64 	%rd285, %rd1, %rd279;
	ld.global.u64 	%rd286, [%rd285];
	mad.lo.s64 	%rd148, %rd286, %rd525, %rd140;
	add.s32 	%r32, %r209, 1;
	mul.wide.u32 	%rd287, %r32, 8;
	add.s64 	%rd288, %rd2, %rd287;
	ld.global.u64 	%rd149, [%rd288];
	or.b64  	%rd289, %rd524, %rd149;
	and.b64  	%rd290, %rd289, -4294967296;
	setp.ne.s64 	%p7, %rd290, 0;
	@%p7 bra 	$L__BB139_71;
	cvt.u32.u64 	%r68, %rd149;
	cvt.u32.u64 	%r69, %rd524;
	div.u32 	%r70, %r69, %r68;
	mul.lo.s32 	%r71, %r70, %r68;
	sub.s32 	%r72, %r69, %r71;
	cvt.u64.u32 	%rd526, %r70;
	cvt.u64.u32 	%rd527, %r72;
	bra.uni 	$L__BB139_72;
$L__BB139_71:
	div.s64 	%rd526, %rd524, %rd149;
	mul.lo.s64 	%rd291, %rd526, %rd149;
	sub.s64 	%rd527, %rd524, %rd291;
$L__BB139_72:
	add.s64 	%rd293, %rd1, %rd287;
	ld.global.u64 	%rd294, [%rd293];
	mad.lo.s64 	%rd156, %rd294, %rd527, %rd148;
	add.s32 	%r33, %r209, -4;
	mul.wide.u32 	%rd295, %r209, 8;
	add.s64 	%rd296, %rd2, %rd295;
	ld.global.u64 	%rd157, [%rd296];
	or.b64  	%rd297, %rd526, %rd157;
	and.b64  	%rd298, %rd297, -4294967296;
	setp.ne.s64 	%p8, %rd298, 0;
	@%p8 bra 	$L__BB139_74;
	cvt.u32.u64 	%r73, %rd157;
	cvt.u32.u64 	%r74, %rd526;
	div.u32 	%r75, %r74, %r73;
	mul.lo.s32 	%r76, %r75, %r73;
	sub.s32 	%r77, %r74, %r76;
	cvt.u64.u32 	%rd528, %r75;
	cvt.u64.u32 	%rd529, %r77;
	bra.uni 	$L__BB139_75;
$L__BB139_74:
	div.s64 	%rd528, %rd526, %rd157;
	mul.lo.s64 	%rd299, %rd528, %rd157;
	sub.s64 	%rd529, %rd526, %rd299;
$L__BB139_75:
	add.s64 	%rd301, %rd1, %rd295;
	ld.global.u64 	%rd302, [%rd301];
	mad.lo.s64 	%rd164, %rd302, %rd529, %rd156;
	add.s32 	%r34, %r209, -1;
	mul.wide.u32 	%rd303, %r34, 8;
	add.s64 	%rd304, %rd2, %rd303;
	ld.global.u64 	%rd165, [%rd304];
	or.b64  	%rd305, %rd528, %rd165;
	and.b64  	%rd306, %rd305, -4294967296;
	setp.ne.s64 	%p9, %rd306, 0;
	@%p9 bra 	$L__BB139_77;
	cvt.u32.u64 	%r78, %rd165;
	cvt.u32.u64 	%r79, %rd528;
	div.u32 	%r80, %r79, %r78;
	mul.lo.s32 	%r81, %r80, %r78;
	sub.s32 	%r82, %r79, %r81;
	cvt.u64.u32 	%rd530, %r80;
	cvt.u64.u32 	%rd531, %r82;
	bra.uni 	$L__BB139_78;
$L__BB139_77:
	div.s64 	%rd530, %rd528, %rd165;
	mul.lo.s64 	%rd307, %rd530, %rd165;
	sub.s64 	%rd531, %rd528, %rd307;
$L__BB139_78:
	add.s64 	%rd309, %rd1, %rd303;
	ld.global.u64 	%rd310, [%rd309];
	mad.lo.s64 	%rd172, %rd310, %rd531, %rd164;
	add.s32 	%r35, %r209, -2;
	mul.wide.u32 	%rd311, %r35, 8;
	add.s64 	%rd312, %rd2, %rd311;
	ld.global.u64 	%rd173, [%rd312];
	or.b64  	%rd313, %rd530, %rd173;
	and.b64  	%rd314, %rd313, -4294967296;
	setp.ne.s64 	%p10, %rd314, 0;
	@%p10 bra 	$L__BB139_80;
	cvt.u32.u64 	%r83, %rd173;
	cvt.u32.u64 	%r84, %rd530;
	div.u32 	%r85, %r84, %r83;
	mul.lo.s32 	%r86, %r85, %r83;
	sub.s32 	%r87, %r84, %r86;
	cvt.u64.u32 	%rd532, %r85;
	cvt.u64.u32 	%rd533, %r87;
	bra.uni 	$L__BB139_81;
$L__BB139_80:
	div.s64 	%rd532, %rd530, %rd173;
	mul.lo.s64 	%rd315, %rd532, %rd173;
	sub.s64 	%rd533, %rd530, %rd315;
$L__BB139_81:
	add.s64 	%rd317, %rd1, %rd311;
	ld.global.u64 	%rd318, [%rd317];
	mad.lo.s64 	%rd180, %rd318, %rd533, %rd172;
	add.s32 	%r36, %r209, -3;
	mul.wide.u32 	%rd319, %r36, 8;
	add.s64 	%rd320, %rd2, %rd319;
	ld.global.u64 	%rd181, [%rd320];
	or.b64  	%rd321, %rd532, %rd181;
	and.b64  	%rd322, %rd321, -4294967296;
	setp.ne.s64 	%p11, %rd322, 0;
	@%p11 bra 	$L__BB139_83;
	cvt.u32.u64 	%r88, %rd181;
	cvt.u32.u64 	%r89, %rd532;
	div.u32 	%r90, %r89, %r88;
	mul.lo.s32 	%r91, %r90, %r88;
	sub.s32 	%r92, %r89, %r91;
	cvt.u64.u32 	%rd534, %r90;
	cvt.u64.u32 	%rd535, %r92;
	bra.uni 	$L__BB139_84;
$L__BB139_83:
	div.s64 	%rd534, %rd532, %rd181;
	mul.lo.s64 	%rd323, %rd534, %rd181;
	sub.s64 	%rd535, %rd532, %rd323;
$L__BB139_84:
	add.s64 	%rd325, %rd1, %rd319;
	ld.global.u64 	%rd326, [%rd325];
	mad.lo.s64 	%rd188, %rd326, %rd535, %rd180;
	mul.wide.u32 	%rd327, %r33, 8;
	add.s64 	%rd328, %rd2, %rd327;
	ld.global.u64 	%rd189, [%rd328];
	or.b64  	%rd329, %rd534, %rd189;
	and.b64  	%rd330, %rd329, -4294967296;
	setp.ne.s64 	%p12, %rd330, 0;
	@%p12 bra 	$L__BB139_86;
	cvt.u32.u64 	%r93, %rd189;
	cvt.u32.u64 	%r94, %rd534;
	div.u32 	%r95, %r94, %r93;
	mul.lo.s32 	%r96, %r95, %r93;
	sub.s32 	%r97, %r94, %r96;
	cvt.u64.u32 	%rd551, %r95;
	cvt.u64.u32 	%rd537, %r97;
	bra.uni 	$L__BB139_87;
$L__BB139_86:
	div.s64 	%rd551, %rd534, %rd189;
	mul.lo.s64 	%rd331, %rd551, %rd189;
	sub.s64 	%rd537, %rd534, %rd331;
$L__BB139_87:
	add.s64 	%rd333, %rd1, %rd327;
	ld.global.u64 	%rd334, [%rd333];
	mad.lo.s64 	%rd560, %rd334, %rd537, %rd188;
	add.s32 	%r209, %r209, -8;
	add.s32 	%r208, %r208, 8;
	setp.ne.s32 	%p13, %r208, 0;
	@%p13 bra 	$L__BB139_63;
	add.s32 	%r211, %r209, 3;
$L__BB139_89:
	setp.eq.s32 	%p14, %r25, 0;
	@%p14 bra 	$L__BB139_118;
	and.b32  	%r41, %r23, 3;
	setp.lt.u32 	%p15, %r25, 4;
	@%p15 bra 	$L__BB139_104;
	mul.wide.u32 	%rd336, %r211, 8;
	add.s64 	%rd337, %rd2, %rd336;
	ld.global.u64 	%rd200, [%rd337];
	or.b64  	%rd338, %rd551, %rd200;
	and.b64  	%rd339, %rd338, -4294967296;
	setp.ne.s64 	%p16, %rd339, 0;
	@%p16 bra 	$L__BB139_93;
	cvt.u32.u64 	%r98, %rd200;
	cvt.u32.u64 	%r99, %rd551;
	div.u32 	%r100, %r99, %r98;
	mul.lo.s32 	%r101, %r100, %r98;
	sub.s32 	%r102, %r99, %r101;
	cvt.u64.u32 	%rd541, %r100;
	cvt.u64.u32 	%rd542, %r102;
	bra.uni 	$L__BB139_94;
$L__BB139_93:
	div.s64 	%rd541, %rd551, %rd200;
	mul.lo.s64 	%rd340, %rd541, %rd200;
	sub.s64 	%rd542, %rd551, %rd340;
$L__BB139_94:
	add.s64 	%rd342, %rd1, %rd336;
	ld.global.u64 	%rd343, [%rd342];
	mad.lo.s64 	%rd207, %rd343, %rd542, %rd560;
	add.s32 	%r42, %r211, -1;
	mul.wide.u32 	%rd344, %r42, 8;
	add.s64 	%rd345, %rd2, %rd344;
	ld.global.u64 	%rd208, [%rd345];
	or.b64  	%rd346, %rd541, %rd208;
	and.b64  	%rd347, %rd346, -4294967296;
	setp.ne.s64 	%p17, %rd347, 0;
	@%p17 bra 	$L__BB139_96;
	cvt.u32.u64 	%r103, %rd208;
	cvt.u32.u64 	%r104, %rd541;
	div.u32 	%r105, %r104, %r103;
	mul.lo.s32 	%r106, %r105, %r103;
	sub.s32 	%r107, %r104, %r106;
	cvt.u64.u32 	%rd543, %r105;
	cvt.u64.u32 	%rd544, %r107;
	bra.uni 	$L__BB139_97;
$L__BB139_96:
	div.s64 	%rd543, %rd541, %rd208;
	mul.lo.s64 	%rd348, %rd543, %rd208;
	sub.s64 	%rd544, %rd541, %rd348;
$L__BB139_97:
	add.s64 	%rd350, %rd1, %rd344;
	ld.global.u64 	%rd351, [%rd350];
	mad.lo.s64 	%rd215, %rd351, %rd544, %rd207;
	add.s32 	%r43, %r211, -2;
	mul.wide.u32 	%rd352, %r43, 8;
	add.s64 	%rd353, %rd2, %rd352;
	ld.global.u64 	%rd216, [%rd353];
	or.b64  	%rd354, %rd543, %rd216;
	and.b64  	%rd355, %rd354, -4294967296;
	setp.ne.s64 	%p18, %rd355, 0;
	@%p18 bra 	$L__BB139_99;
	cvt.u32.u64 	%r108, %rd216;
	cvt.u32.u64 	%r109, %rd543;
	div.u32 	%r110, %r109, %r108;
	mul.lo.s32 	%r111, %r110, %r108;
	sub.s32 	%r112, %r109, %r111;
	cvt.u64.u32 	%rd545, %r110;
	cvt.u64.u32 	%rd546, %r112;
	bra.uni 	$L__BB139_100;
$L__BB139_99:
	div.s64 	%rd545, %rd543, %rd216;
	mul.lo.s64 	%rd356, %rd545, %rd216;
	sub.s64 	%rd546, %rd543, %rd356;
$L__BB139_100:
	add.s64 	%rd358, %rd1, %rd352;
	ld.global.u64 	%rd359, [%rd358];
	mad.lo.s64 	%rd223, %rd359, %rd546, %rd215;
	add.s32 	%r44, %r211, -3;
	mul.wide.u32 	%rd360, %r44, 8;
	add.s64 	%rd361, %rd2, %rd360;
	ld.global.u64 	%rd224, [%rd361];
	or.b64  	%rd362, %rd545, %rd224;
	and.b64  	%rd363, %rd362, -4294967296;
	setp.ne.s64 	%p19, %rd363, 0;
	@%p19 bra 	$L__BB139_102;
	cvt.u32.u64 	%r113, %rd224;
	cvt.u32.u64 	%r114, %rd545;
	div.u32 	%r115, %r114, %r113;
	mul.lo.s32 	%r116, %r115, %r113;
	sub.s32 	%r117, %r114, %r116;
	cvt.u64.u32 	%rd551, %r115;
	cvt.u64.u32 	%rd548, %r117;
	bra.uni 	$L__BB139_103;
$L__BB139_102:
	div.s64 	%rd551, %rd545, %rd224;
	mul.lo.s64 	%rd364, %rd551, %rd224;
	sub.s64 	%rd548, %rd545, %rd364;
$L__BB139_103:
	add.s64 	%rd366, %rd1, %rd360;
	ld.global.u64 	%rd367, [%rd366];
	mad.lo.s64 	%rd560, %rd367, %rd548, %rd223;
	add.s32 	%r211, %r211, -4;
$L__BB139_104:
	setp.eq.s32 	%p20, %r41, 0;
	@%p20 bra 	$L__BB139_118;
	setp.eq.s32 	%p21, %r41, 1;
	@%p21 bra 	$L__BB139_113;
	mul.wide.u32 	%rd369, %r211, 8;
	add.s64 	%rd370, %rd2, %rd369;
	ld.global.u64 	%rd235, [%rd370];
	or.b64  	%rd371, %rd551, %rd235;
	and.b64  	%rd372, %rd371, -4294967296;
	setp.ne.s64 	%p22, %rd372, 0;
	@%p22 bra 	$L__BB139_108;
	cvt.u32.u64 	%r118, %rd235;
	cvt.u32.u64 	%r119, %rd551;
	div.u32 	%r120, %r119, %r118;
	mul.lo.s32 	%r121, %r120, %r118;
	sub.s32 	%r122, %r119, %r121;
	cvt.u64.u32 	%rd552, %r120;
	cvt.u64.u32 	%rd553, %r122;
	bra.uni 	$L__BB139_109;
$L__BB139_108:
	div.s64 	%rd552, %rd551, %rd235;
	mul.lo.s64 	%rd373, %rd552, %rd235;
	sub.s64 	%rd553, %rd551, %rd373;
$L__BB139_109:
	add.s64 	%rd375, %rd1, %rd369;
	ld.global.u64 	%rd376, [%rd375];
	mad.lo.s64 	%rd242, %rd376, %rd553, %rd560;
	add.s32 	%r47, %r211, -1;
	mul.wide.u32 	%rd377, %r47, 8;
	add.s64 	%rd378, %rd2, %rd377;
	ld.global.u64 	%rd243, [%rd378];
	or.b64  	%rd379, %rd552, %rd243;
	and.b64  	%rd380, %rd379, -4294967296;
	setp.ne.s64 	%p23, %rd380, 0;
	@%p23 bra 	$L__BB139_111;
	cvt.u32.u64 	%r123, %rd243;
	cvt.u32.u64 	%r124, %rd552;
	div.u32 	%r125, %r124, %r123;
	mul.lo.s32 	%r126, %r125, %r123;
	sub.s32 	%r127, %r124, %r126;
	cvt.u64.u32 	%rd551, %r125;
	cvt.u64.u32 	%rd555, %r127;
	bra.uni 	$L__BB139_112;
$L__BB139_111:
	div.s64 	%rd551, %rd552, %rd243;
	mul.lo.s64 	%rd381, %rd551, %rd243;
	sub.s64 	%rd555, %rd552, %rd381;
$L__BB139_112:
	add.s64 	%rd383, %rd1, %rd377;
	ld.global.u64 	%rd384, [%rd383];
	mad.lo.s64 	%rd560, %rd384, %rd555, %rd242;
	add.s32 	%r211, %r211, -2;
$L__BB139_113:
	and.b32  	%r128, %r23, 1;
	setp.eq.b32 	%p24, %r128, 1;
	not.pred 	%p25, %p24;
	@%p25 bra 	$L__BB139_118;
	mul.wide.u32 	%rd385, %r211, 8;
	add.s64 	%rd386, %rd2, %rd385;
	ld.global.u64 	%rd254, [%rd386];
	or.b64  	%rd387, %rd551, %rd254;
	and.b64  	%rd388, %rd387, -4294967296;
	setp.ne.s64 	%p26, %rd388, 0;
	@%p26 bra 	$L__BB139_116;
	cvt.u32.u64 	%r129, %rd254;
	cvt.u32.u64 	%r130, %rd551;
	rem.u32 	%r131, %r130, %r129;
	cvt.u64.u32 	%rd559, %r131;
	bra.uni 	$L__BB139_117;
$L__BB139_116:
	rem.s64 	%rd559, %rd551, %rd254;
$L__BB139_117:
	add.s64 	%rd390, %rd1, %rd385;
	ld.global.u64 	%rd391, [%rd390];
	mad.lo.s64 	%rd560, %rd391, %rd559, %rd560;
$L__BB139_118:
	shl.b64 	%rd392, %rd560, 3;
	add.s64 	%rd393, %rd3, %rd392;
	ld.global.f64 	%fd35, [%rd393];
	st.shared.f64 	[%r5], %fd35;
$L__BB139_119:
	bar.sync 	0;
	setp.lt.u32 	%p51, %r213, 66;
	@%p51 bra 	$L__BB139_128;
$L__BB139_120:
	shr.u32 	%r51, %r213, 1;
	setp.ge.u32 	%p52, %r1, %r51;
	@%p52 bra 	$L__BB139_127;
	ld.shared.f64 	%fd76, [%r5];
	setp.num.f64 	%p53, %fd76, %fd76;
	@%p53 bra 	$L__BB139_124;
	shl.b32 	%r200, %r51, 3;
	add.s32 	%r201, %r5, %r200;
	ld.shared.f64 	%fd7, [%r201];
	setp.nan.f64 	%p54, %fd7, %fd7;
	mov.f64 	%fd76, 0d3FF0000000000000;
	@%p54 bra 	$L__BB139_126;
	mov.f64 	%fd76, %fd7;
	bra.uni 	$L__BB139_126;
$L__BB139_124:
	shl.b32 	%r202, %r51, 3;
	add.s32 	%r203, %r5, %r202;
	ld.shared.f64 	%fd8, [%r203];
	setp.nan.f64 	%p55, %fd8, %fd8;
	@%p55 bra 	$L__BB139_126;
	mul.f64 	%fd76, %fd76, %fd8;
$L__BB139_126:
	st.shared.f64 	[%r5], %fd76;
$L__BB139_127:
	bar.sync 	0;
	setp.gt.u32 	%p56, %r213, 131;
	mov.u32 	%r213, %r51;
	@%p56 bra 	$L__BB139_120;
$L__BB139_128:
	setp.gt.u32 	%p57, %r1, 31;
	@%p57 bra 	$L__BB139_167;
	ld.volatile.shared.f64 	%fd38, [%r5];
	setp.num.f64 	%p58, %fd38, %fd38;
	@%p58 bra 	$L__BB139_132;
	ld.volatile.shared.f64 	%fd40, [%r5+256];
	setp.nan.f64 	%p59, %fd40, %fd40;
	mov.f64 	%fd77, 0d3FF0000000000000;
	@%p59 bra 	$L__BB139_135;
	ld.volatile.shared.f64 	%fd77, [%r5+256];
	bra.uni 	$L__BB139_135;
$L__BB139_132:
	ld.volatile.shared.f64 	%fd41, [%r5+256];
	setp.num.f64 	%p60, %fd41, %fd41;
	@%p60 bra 	$L__BB139_134;
	ld.volatile.shared.f64 	%fd77, [%r5];
	bra.uni 	$L__BB139_135;
$L__BB139_134:
	ld.volatile.shared.f64 	%fd42, [%r5];
	ld.volatile.shared.f64 	%fd43, [%r5+256];
	mul.f64 	%fd77, %fd42, %fd43;
$L__BB139_135:
	st.volatile.shared.f64 	[%r5], %fd77;
	ld.volatile.shared.f64 	%fd44, [%r5];
	setp.num.f64 	%p61, %fd44, %fd44;
	@%p61 bra 	$L__BB139_138;
	ld.volatile.shared.f64 	%fd46, [%r5+128];
	setp.nan.f64 	%p62, %fd46, %fd46;
	mov.f64 	%fd78, 0d3FF0000000000000;
	@%p62 bra 	$L__BB139_141;
	ld.volatile.shared.f64 	%fd78, [%r5+128];
	bra.uni 	$L__BB139_141;
$L__BB139_138:
	ld.volatile.shared.f64 	%fd47, [%r5+128];
	setp.num.f64 	%p63, %fd47, %fd47;
	@%p63 bra 	$L__BB139_140;
	ld.volatile.shared.f64 	%fd78, [%r5];
	bra.uni 	$L__BB139_141;
$L__BB139_140:
	ld.volatile.shared.f64 	%fd48, [%r5];
	ld.volatile.shared.f64 	%fd49, [%r5+128];
	mul.f64 	%fd78, %fd48, %fd49;
$L__BB139_141:
	st.volatile.shared.f64 	[%r5], %fd78;
	ld.volatile.shared.f64 	%fd50, [%r5];
	setp.num.f64 	%p64, %fd50, %fd50;
	@%p64 bra 	$L__BB139_144;
	ld.volatile.shared.f64 	%fd52, [%r5+64];
	setp.nan.f64 	%p65, %fd52, %fd52;
	mov.f64 	%fd79, 0d3FF0000000000000;
	@%p65 bra 	$L__BB139_147;
	ld.volatile.shared.f64 	%fd79, [%r5+64];
	bra.uni 	$L__BB139_147;
$L__BB139_144:
	ld.volatile.shared.f64 	%fd53, [%r5+64];
	setp.num.f64 	%p66, %fd53, %fd53;
	@%p66 bra 	$L__BB139_146;
	ld.volatile.shared.f64 	%fd79, [%r5];
	bra.uni 	$L__BB139_147;
$L__BB139_146:
	ld.volatile.shared.f64 	%fd54, [%r5];
	ld.volatile.shared.f64 	%fd55, [%r5+64];
	mul.f64 	%fd79, %fd54, %fd55;
$L__BB139_147:
	st.volatile.shared.f64 	[%r5], %fd79;
	ld.volatile.shared.f64 	%fd56, [%r5];
	setp.num.f64 	%p67, %fd56, %fd56;
	@%p67 bra 	$L__BB139_150;
	ld.volatile.shared.f64 	%fd58, [%r5+32];
	setp.nan.f64 	%p68, %fd58, %fd58;
	mov.f64 	%fd80, 0d3FF0000000000000;
	@%p68 bra 	$L__BB139_153;
	ld.volatile.shared.f64 	%fd80, [%r5+32];
	bra.uni 	$L__BB139_153;
$L__BB139_150:
	ld.volatile.shared.f64 	%fd59, [%r5+32];
	setp.num.f64 	%p69, %fd59, %fd59;
	@%p69 bra 	$L__BB139_152;
	ld.volatile.shared.f64 	%fd80, [%r5];
	bra.uni 	$L__BB139_153;
$L__BB139_152:
	ld.volatile.shared.f64 	%fd60, [%r5];
	ld.volatile.shared.f64 	%fd61, [%r5+32];
	mul.f64 	%fd80, %fd60, %fd61;
$L__BB139_153:
	st.volatile.shared.f64 	[%r5], %fd80;
	ld.volatile.shared.f64 	%fd62, [%r5];
	setp.num.f64 	%p70, %fd62, %fd62;
	@%p70 bra 	$L__BB139_156;
	ld.volatile.shared.f64 	%fd64, [%r5+16];
	setp.nan.f64 	%p71, %fd64, %fd64;
	mov.f64 	%fd81, 0d3FF0000000000000;
	@%p71 bra 	$L__BB139_159;
	ld.volatile.shared.f64 	%fd81, [%r5+16];
	bra.uni 	$L__BB139_159;
$L__BB139_156:
	ld.volatile.shared.f64 	%fd65, [%r5+16];
	setp.num.f64 	%p72, %fd65, %fd65;
	@%p72 bra 	$L__BB139_158;
	ld.volatile.shared.f64 	%fd81, [%r5];
	bra.uni 	$L__BB139_159;
$L__BB139_158:
	ld.volatile.shared.f64 	%fd66, [%r5];
	ld.volatile.shared.f64 	%fd67, [%r5+16];
	mul.f64 	%fd81, %fd66, %fd67;
$L__BB139_159:
	st.volatile.shared.f64 	[%r5], %fd81;
	ld.volatile.shared.f64 	%fd68, [%r5];
	setp.num.f64 	%p73, %fd68, %fd68;
	@%p73 bra 	$L__BB139_162;
	ld.volatile.shared.f64 	%fd70, [%r5+8];
	setp.nan.f64 	%p74, %fd70, %fd70;
	mov.f64 	%fd82, 0d3FF0000000000000;
	@%p74 bra 	$L__BB139_165;
	ld.volatile.shared.f64 	%fd82, [%r5+8];
	bra.uni 	$L__BB139_165;
$L__BB139_162:
	ld.volatile.shared.f64 	%fd71, [%r5+8];
	setp.num.f64 	%p75, %fd71, %fd71;
	@%p75 bra 	$L__BB139_164;
	ld.volatile.shared.f64 	%fd82, [%r5];
	bra.uni 	$L__BB139_165;
$L__BB139_164:
	ld.volatile.shared.f64 	%fd72, [%r5];
	ld.volatile.shared.f64 	%fd73, [%r5+8];
	mul.f64 	%fd82, %fd72, %fd73;
$L__BB139_165:
	st.volatile.shared.f64 	[%r5], %fd82;
	setp.ne.s32 	%p76, %r1, 0;
	@%p76 bra 	$L__BB139_167;
	ld.shared.f64 	%fd74, [nanprodsdata_f64];
	cvta.to.global.u64 	%rd473, %rd260;
	mul.wide.u32 	%rd474, %r2, 8;
	add.s64 	%rd475, %rd473, %rd474;
	st.global.f64 	[%rd475], %fd74;
$L__BB139_167:
	ret;

}
	// .globl	contiguous_nanprod2_f64
.visible .entry contiguous_nanprod2_f64(
	.param .u64 .ptr .align 1 contiguous_nanprod2_f64_param_0,
	.param .u64 .ptr .align 1 contiguous_nanprod2_f64_param_1,
	.param .u64 .ptr .align 1 contiguous_nanprod2_f64_param_2,
	.param .u64 .ptr .align 1 contiguous_nanprod2_f64_param_3,
	.param .u64 contiguous_nanprod2_f64_param_4,
	.param .u64 contiguous_nanprod2_f64_param_5,
	.param .u64 contiguous_nanprod2_f64_param_6
)
{
	.reg .pred 	%p<77>;
	.reg .b32 	%r<218>;
	.reg .b64 	%rd<575>;
	.reg .b64 	%fd<83>;

	ld.param.u64 	%rd266, [contiguous_nanprod2_f64_param_1];
	ld.param.u64 	%rd267, [contiguous_nanprod2_f64_param_2];
	ld.param.u64 	%rd268, [contiguous_nanprod2_f64_param_3];
	ld.param.u64 	%rd263, [contiguous_nanprod2_f64_param_4];
	ld.param.u64 	%rd264, [contiguous_nanprod2_f64_param_5];
	ld.param.u64 	%rd265, [contiguous_nanprod2_f64_param_6];
	cvta.to.global.u64 	%rd1, %rd268;
	cvta.to.global.u64 	%rd2, %rd267;
	cvta.to.global.u64 	%rd574, %rd266;
	mov.u32 	%r1, %tid.x;
	mov.u32 	%r2, %ctaid.x;
	mov.u32 	%r217, %ntid.x;
	mul.lo.s32 	%r51, %r2, %r217;
	shl.b32 	%r52, %r51, 1;
	add.s32 	%r4, %r52, %r1;
	shl.b32 	%r53, %r1, 3;
	mov.u32 	%r54, nanprodsdata_f64;
	add.s32 	%r5, %r54, %r53;
	mov.b64 	%rd269, 4607182418800017408;
	st.shared.u64 	[%r5], %rd269;
	add.s32 	%r55, %r4, %r217;
	cvt.u64.u32 	%rd4, %r55;
	setp.le.u64 	%p1, %rd264, %rd4;
	@%p1 bra 	$L__BB140_59;
	cvt.u64.u32 	%rd402, %r4;
	mov.u32 	%r132, %ctaid.y;
	cvt.u64.u32 	%rd403, %r132;
	mul.lo.s64 	%rd404, %rd264, %rd403;
	add.s64 	%rd528, %rd404, %rd402;
	add.s64 	%rd526, %rd404, %rd4;
	cvt.u32.u64 	%r6, %rd263;
	add.s32 	%r211, %r6, -1;
	setp.lt.s32 	%p27, %r211, 0;
	mov.b64 	%rd532, 0;
	mov.u64 	%rd533, %rd532;
	@%p27 bra 	$L__BB140_53;
	setp.lt.u32 	%p28, %r211, 3;
	mov.b64 	%rd533, 0;
	mov.u64 	%rd532, %rd533;
	@%p28 bra 	$L__BB140_30;
	add.s32 	%r209, %r6, -2;
	and.b32  	%r133, %r6, -4;
	neg.s32 	%r208, %r133;
	mov.b64 	%rd533, 0;
$L__BB140_4:
	.pragma "nounroll";
	add.s32 	%r12, %r209, 1;
	mul.wide.u32 	%rd408, %r12, 8;
	add.s64 	%rd409, %rd2, %rd408;
	ld.global.u64 	%rd11, [%rd409];
	or.b64  	%rd410, %rd528, %rd11;
	and.b64  	%rd411, %rd410, -4294967296;
	setp.ne.s64 	%p29, %rd411, 0;
	@%p29 bra 	$L__BB140_6;
	cvt.u32.u64 	%r134, %rd11;
	cvt.u32.u64 	%r135, %rd528;
	div.u32 	%r136, %r135, %r134;
	mul.lo.s32 	%r137, %r136, %r134;
	sub.s32 	%r138, %r135, %r137;
	cvt.u64.u32 	%rd494, %r136;
	cvt.u64.u32 	%rd495, %r138;
	bra.uni 	$L__BB140_7;
$L__BB140_6:
	div.s64 	%rd494, %rd528, %rd11;
	mul.lo.s64 	%rd412, %rd494, %rd11;
	sub.s64 	%rd495, %rd528, %rd412;
$L__BB140_7:
	mul.wide.u32 	%rd413, %r12, 8;
	add.s64 	%rd414, %rd1, %rd413;
	ld.global.u64 	%rd18, [%rd414];
	mad.lo.s64 	%rd19, %rd18, %rd495, %rd532;
	or.b64  	%rd415, %rd526, %rd11;
	and.b64  	%rd416, %rd415, -4294967296;
	setp.ne.s64 	%p30, %rd416, 0;
	@%p30 bra 	$L__BB140_9;
	cvt.u32.u64 	%r139, %rd11;
	cvt.u32.u64 	%r140, %rd526;
	div.u32 	%r141, %r140, %r139;
	mul.lo.s32 	%r142, %r141, %r139;
	sub.s32 	%r143, %r140, %r142;
	cvt.u64.u32 	%rd496, %r141;
	cvt.u64.u32 	%rd497, %r143;
	bra.uni 	$L__BB140_10;
$L__BB140_9:
	div.s64 	%rd496, %rd526, %rd11;
	mul.lo.s64 	%rd417, %rd496, %rd11;
	sub.s64 	%rd497, %rd526, %rd417;
$L__BB140_10:
	mad.lo.s64 	%rd26, %rd497, %rd18, %rd533;
	mul.wide.u32 	%rd418, %r209, 8;
	add.s64 	%rd419, %rd2, %rd418;
	ld.global.u64 	%rd27, [%rd419];
	or.b64  	%rd420, %rd494, %rd27;
	and.b64  	%rd421, %rd420, -4294967296;
	setp.ne.s64 	%p31, %rd421, 0;
	@%p31 bra 	$L__BB140_12;
	cvt.u32.u64 	%r144, %rd27;
	cvt.u32.u64 	%r145, %rd494;
	div.u32 	%r146, %r145, %r144;
	mul.lo.s32 	%r147, %r146, %r144;
	sub.s32 	%r148, %r145, %r147;
	cvt.u64.u32 	%rd498, %r146;
	cvt.u64.u32 	%rd499, %r148;
	bra.uni 	$L__BB140_13;
$L__BB140_12:
	div.s64 	%rd498, %rd494, %rd27;
	mul.lo.s64 	%rd422, %rd498, %rd27;
	sub.s64 	%rd499, %rd494, %rd422;
$L__BB140_13:
	mul.wide.u32 	%rd423, %r209, 8;
	add.s64 	%rd424, %rd1, %rd423;
	ld.global.u64 	%rd34, [%rd424];
	mad.lo.s64 	%rd35, %rd34, %rd499, %rd19;
	or.b64  	%rd425, %rd496, %rd27;
	and.b64  	%rd426, %rd425, -4294967296;
	setp.ne.s64 	%p32, %rd426, 0;
	@%p32 bra 	$L__BB140_15;
	cvt.u32.u64 	%r149, %rd27;
	cvt.u32.u64 	%r150, %rd496;
	div.u32 	%r151, %r150, %r149;
	mul.lo.s32 	%r152, %r151, %r149;
	sub.s32 	%r153, %r150, %r152;
	cvt.u64.u32 	%rd500, %r151;
	cvt.u64.u32 	%rd501, %r153;
	bra.uni 	$L__BB140_16;
$L__BB140_15:
	div.s64 	%rd500, %rd496, %rd27;
	mul.lo.s64 	%rd427, %rd500, %rd27;
	sub.s64 	%rd501, %rd496, %rd427;
$L__BB140_16:
	mad.lo.s64 	%rd42, %rd501, %rd34, %rd26;
	add.s32 	%r13, %r209, -1;
	mul.wide.u32 	%rd428, %r13, 8;
	add.s64 	%rd429, %rd2, %rd428;
	ld.global.u64 	%rd43, [%rd429];
	or.b64  	%rd430, %rd498, %rd43;
	and.b64  	%rd431, %rd430, -4294967296;
	setp.ne.s64 	%p33, %rd431, 0;
	@%p33 bra 	$L__BB140_18;
	cvt.u32.u64 	%r154, %rd43;
	cvt.u32.u64 	%r155, %rd498;
	div.u32 	%r156, %r155, %r154;
	mul.lo.s32 	%r157, %r156, %r154;
	sub.s32 	%r158, %r155, %r157;
	cvt.u64.u32 	%rd502, %r156;
	cvt.u64.u32 	%rd503, %r158;
	bra.uni 	$L__BB140_19;
$L__BB140_18:
	div.s64 	%rd502, %rd498, %rd43;
	mul.lo.s64 	%rd432, %rd502, %rd43;
	sub.s64 	%rd503, %rd498, %rd432;
$L__BB140_19:
	mul.wide.u32 	%rd433, %r13, 8;
	add.s64 	%rd434, %rd1, %rd433;
	ld.global.u64 	%rd50, [%rd434];
	mad.lo.s64 	%rd51, %rd50, %rd503, %rd35;
	or.b64  	%rd435, %rd500, %rd43;
	and.b64  	%rd436, %rd435, -4294967296;
	setp.ne.s64 	%p34, %rd436, 0;
	@%p34 bra 	$L__BB140_21;
	cvt.u32.u64 	%r159, %rd43;
	cvt.u32.u64 	%r160, %rd500;
	div.u32 	%r161, %r160, %r159;
	mul.lo.s32 	%r162, %r161, %r159;
	sub.s32 	%r163, %r160, %r162;
	cvt.u64.u32 	%rd504, %r161;
	cvt.u64.u32 	%rd505, %r163;
	bra.uni 	$L__BB140_22;
$L__BB140_21:
	div.s64 	%rd504, %rd500, %rd43;
	mul.lo.s64 	%rd437, %rd504, %rd43;
	sub.s64 	%rd505, %rd500, %rd437;
$L__BB140_22:
	mad.lo.s64 	%rd58, %rd505, %rd50, %rd42;
	add.s32 	%r164, %r209, -2;
	mul.wide.u32 	%rd438, %r164, 8;
	add.s64 	%rd439, %rd2, %rd438;
	ld.global.u64 	%rd59, [%rd439];
	or.b64  	%rd440, %rd502, %rd59;
	and.b64  	%rd441, %rd440, -4294967296;
	setp.ne.s64 	%p35, %rd441, 0;
	@%p35 bra 	$L__BB140_24;
	cvt.u32.u64 	%r165, %rd59;
	cvt.u32.u64 	%r166, %rd502;
	div.u32 	%r167, %r166, %r165;
	mul.lo.s32 	%r168, %r167, %r165;
	sub.s32 	%r169, %r166, %r168;
	cvt.u64.u32 	%rd528, %r167;
	cvt.u64.u32 	%rd507, %r169;
	bra.uni 	$L__BB140_25;
$L__BB140_24:
	div.s64 	%rd528, %rd502, %rd59;
	mul.lo.s64 	%rd442, %rd528, %rd59;
	sub.s64 	%rd507, %rd502, %rd442;
$L__BB140_25:
	mul.wide.u32 	%rd443, %r164, 8;
	add.s64 	%rd444, %rd1, %rd443;
	ld.global.u64 	%rd66, [%rd444];
	mad.lo.s64 	%rd532, %rd66, %rd507, %rd51;
	or.b64  	%rd445, %rd504, %rd59;
	and.b64  	%rd446, %rd445, -4294967296;
	setp.ne.s64 	%p36, %rd446, 0;
	@%p36 bra 	$L__BB140_27;
	cvt.u32.u64 	%r171, %rd59;
	cvt.u32.u64 	%r172, %rd504;
	div.u32 	%r173, %r172, %r171;
	mul.lo.s32 	%r174, %r173, %r171;
	sub.s32 	%r175, %r172, %r174;
	cvt.u64.u32 	%rd526, %r173;
	cvt.u64.u32 	%rd509, %r175;
	bra.uni 	$L__BB140_28;
$L__BB140_27:
	div.s64 	%rd526, %rd504, %rd59;
	mul.lo.s64 	%rd447, %rd526, %rd59;
	sub.s64 	%rd509, %rd504, %rd447;
$L__BB140_28:
	mad.lo.s64 	%rd533, %rd509, %rd66, %rd58;
	add.s32 	%r209, %r209, -4;
	add.s32 	%r208, %r208, 4;
	setp.ne.s32 	%p37, %r208, 0;
	@%p37 bra 	$L__BB140_4;
	add.s32 	%r211, %r209, 1;
$L__BB140_30:
	and.b32  	%r18, %r6, 3;
	setp.eq.s32 	%p38, %r18, 0;
	@%p38 bra 	$L__BB140_53;
	setp.eq.s32 	%p39, %r18, 1;
	@%p39 bra 	$L__BB140_45;
	mul.wide.u32 	%rd449, %r211, 8;
	add.s64 	%rd450, %rd2, %rd449;
	ld.global.u64 	%rd81, [%rd450];
	or.b64  	%rd451, %rd528, %rd81;
	and.b64  	%rd452, %rd451, -4294967296;
	setp.ne.s64 	%p40, %rd452, 0;
	@%p40 bra 	$L__BB140_34;
	cvt.u32.u64 	%r176, %rd81;
	cvt.u32.u64 	%r177, %rd528;
	div.u32 	%r178, %r177, %r176;
	mul.lo.s32 	%r179, %r178, %r176;
	sub.s32 	%r180, %r177, %r179;
	cvt.u64.u32 	%rd516, %r178;
	cvt.u64.u32 	%rd517, %r180;
	bra.uni 	$L__BB140_35;
$L__BB140_34:
	div.s64 	%rd516, %rd528, %rd81;
	mul.lo.s64 	%rd453, %rd516, %rd81;
	sub.s64 	%rd517, %rd528, %rd453;
$L__BB140_35:
	add.s64 	%rd455, %rd1, %rd449;
	ld.global.u64 	%rd88, [%rd455];
	mad.lo.s64 	%rd89, %rd88, %rd517, %rd532;
	or.b64  	%rd456, %rd526, %rd81;
	and.b64  	%rd457, %rd456, -4294967296;
	setp.ne.s64 	%p41, %rd457, 0;
	@%p41 bra 	$L__BB140_37;
	cvt.u32.u64 	%r181, %rd81;
	cvt.u32.u64 	%r182, %rd526;
	div.u32 	%r183, %r182, %r181;
	mul.lo.s32 	%r184, %r183, %r181;
	sub.s32 	%r185, %r182, %r184;
	cvt.u64.u32 	%rd518, %r183;
	cvt.u64.u32 	%rd519, %r185;
	bra.uni 	$L__BB140_38;
$L__BB140_37:
	div.s64 	%rd518, %rd526, %rd81;
	mul.lo.s64 	%rd458, %rd518, %rd81;
	sub.s64 	%rd519, %rd526, %rd458;
$L__BB140_38:
	mad.lo.s64 	%rd96, %rd519, %rd88, %rd533;
	add.s32 	%r19, %r211, -1;
	mul.wide.u32 	%rd459, %r19, 8;
	add.s64 	%rd460, %rd2, %rd459;
	ld.global.u64 	%rd97, [%rd460];
	or.b64  	%rd461, %rd516, %rd97;
	and.b64  	%rd462, %rd461, -4294967296;
	setp.ne.s64 	%p42, %rd462, 0;
	@%p42 bra 	$L__BB140_40;
	cvt.u32.u64 	%r186, %rd97;
	cvt.u32.u64 	%r187, %rd516;
	div.u32 	%r188, %r187, %r186;
	mul.lo.s32 	%r189, %r188, %r186;
	sub.s32 	%r190, %r187, %r189;
	cvt.u64.u32 	%rd528, %r188;
	cvt.u64.u32 	%rd521, %r190;
	bra.uni 	$L__BB140_41;
$L__BB140_40:
	div.s64 	%rd528, %rd516, %rd97;
	mul.lo.s64 	%rd463, %rd528, %rd97;
	sub.s64 	%rd521, %rd516, %rd463;
$L__BB140_41:
	add.s64 	%rd465, %rd1, %rd459;
	ld.global.u64 	%rd104, [%rd465];
	mad.lo.s64 	%rd532, %rd104, %rd521, %rd89;
	or.b64  	%rd466, %rd518, %rd97;
	and.b64  	%rd467, %rd466, -4294967296;
	setp.ne.s64 	%p43, %rd467, 0;
	@%p43 bra 	$L__BB140_43;
	cvt.u32.u64 	%r191, %rd97;
	cvt.u32.u64 	%r192, %rd518;
	div.u32 	%r193, %r192, %r191;
	mul.lo.s32 	%r194, %r193, %r191;
	sub.s32 	%r195, %r192, %r194;
	cvt.u64.u32 	%rd526, %r193;
	cvt.u64.u32 	%rd523, %r195;
	bra.uni 	$L__BB140_44;
$L__BB140_43:
	div.s64 	%rd526, %rd518, %rd97;
	mul.lo.s64 	%rd468, %rd526, %rd97;
	sub.s64 	%rd523, %rd518, %rd468;
$L__BB140_44:
	mad.lo.s64 	%rd533, %rd523, %rd104, %rd96;
	add.s32 	%r211, %r211, -2;
$L__BB140_45:
	and.b32  	%r196, %r6, 1;
	setp.eq.b32 	%p44, %r196, 1;
	not.pred 	%p45, %p44;
	@%p45 bra 	$L__BB140_53;
	mul.wide.u32 	%rd469, %r211, 8;
	add.s64 	%rd470, %rd2, %rd469;
	ld.global.u64 	%rd119, [%rd470];
	or.b64  	%rd471, %rd528, %rd119;
	and.b64  	%rd472, %rd471, -4294967296;
	setp.ne.s64 	%p46, %rd472, 0;
	@%p46 bra 	$L__BB140_48;
	cvt.u32.u64 	%r197, %rd119;
	cvt.u32.u64 	%r198, %rd528;
	rem.u32 	%r199, %r198, %r197;
	cvt.u64.u32 	%rd530, %r199;
	bra.uni 	$L__BB140_49;
$L__BB140_48:
	rem.s64 	%rd530, %rd528, %rd119;
$L__BB140_49:
	add.s64 	%rd474, %rd1, %rd469;
	ld.global.u64 	%rd123, [%rd474];
	mad.lo.s64 	%rd532, %rd123, %rd530, %rd532;
	or.b64  	%rd475, %rd526, %rd119;
	and.b64  	%rd476, %rd475, -4294967296;
	setp.ne.s64 	%p47, %rd476, 0;
	@%p47 bra 	$L__BB140_51;
	cvt.u32.u64 	%r200, %rd119;
	cvt.u32.u64 	%r201, %rd526;
	rem.u32 	%r202, %r201, %r200;
	cvt.u64.u32 	%rd531, %r202;
	bra.uni 	$L__BB140_52;
$L__BB140_51:
	rem.s64 	%rd531, %rd526, %rd119;
$L__BB140_52:
	mad.lo.s64 	%rd533, %rd531, %rd123, %rd533;
$L__BB140_53:
	shl.b64 	%rd477, %rd532, 3;
	add.s64 	%rd478, %rd574, %rd477;
	ld.global.f64 	%fd75, [%rd478];
	setp.num.f64 	%p48, %fd75, %fd75;
	@%p48 bra 	$L__BB140_56;
	shl.b64 	%rd479, %rd533, 3;
	add.s64 	%rd480, %rd574, %rd479;
	ld.global.f64 	%fd2, [%rd480];
	setp.nan.f64 	%p49, %fd2, %fd2;
	mov.f64 	%fd75, 0d3FF0000000000000;
	@%p49 bra 	$L__BB140_58;
	mov.f64 	%fd75, %fd2;
	bra.uni 	$L__BB140_58;
$L__BB140_56:
	shl.b64 	%rd481, %rd533, 3;
	add.s64 	%rd482, %rd574, %rd481;
	ld.global.f64 	%fd3, [%rd482];
	setp.nan.f64 	%p50, %fd3, %fd3;
	@%p50 bra 	$L__BB140_58;
	mul.f64 	%fd75, %fd75, %fd3;
$L__BB140_58:
	st.shared.f64 	[%r5], %fd75;
	bra.uni 	$L__BB140_119;
$L__BB140_59:
	cvt.u64.u32 	%rd131, %r4;
	setp.le.u64 	%p2, %rd264, %rd131;
	@%p2 bra 	$L__BB140_119;
	mov.u32 	%r56, %ctaid.y;
	cvt.u64.u32 	%rd270, %r56;
	mad.lo.s64 	%rd565, %rd264, %rd270, %rd131;
	cvt.u32.u64 	%r22, %rd263;
	add.s32 	%r215, %r22, -1;
	setp.lt.s32 	%p3, %r215, 0;
	@%p3 bra 	$L__BB140_118;
	and.b32  	%r24, %r22, 7;
	setp.lt.u32 	%p4, %r215, 7;
	@%p4 bra 	$L__BB140_89;
	add.s32 	%r213, %r22, -4;
	and.b32  	%r57, %r22, -8;
	neg.s32 	%r212, %r57;
$L__BB140_63:
	.pragma "nounroll";
	add.s32 	%r29, %r213, 3;
	mul.wide.u32 	%rd272, %r29, 8;
	add.s64 	%rd273, %rd2, %rd272;
	ld.global.u64 	%rd135, [%rd273];
	or.b64  	%rd274, %rd565, %rd135;
	and.b64  	%rd275, %rd274, -4294967296;
	setp.ne.s64 	%p5, %rd275, 0;
	@%p5 bra 	$L__BB140_65;
	cvt.u32.u64 	%r58, %rd135;
	cvt.u32.u64 	%r59, %rd565;
	div.u32 	%r60, %r59, %r58;
	mul.lo.s32 	%r61, %r60, %r58;
	sub.s32 	%r62, %r59, %r61;
	cvt.u64.u32 	%rd536, %r60;
	cvt.u64.u32 	%rd537, %r62;
	bra.uni 	$L__BB140_66;
$L__BB140_65:
	div.s64 	%rd536, %rd565, %rd135;
	mul.lo.s64 	%rd276, %rd536, %rd135;
	sub.s64 	%rd537, %rd565, %rd276;
$L__BB140_66:
	add.s64 	%rd278, %rd1, %rd272;
	ld.global.u64 	%rd279, [%rd278];
	mul.lo.s64 	%rd142, %rd279, %rd537;
	add.s32 	%r30, %r213, 2;
	mul.wide.u32 	%rd280, %r30, 8;
	add.s64 	%rd281, %rd2, %rd280;
	ld.global.u64 	%rd143, [%rd281];
	or.b64  	%rd282, %rd536, %rd143;
	and.b64  	%rd283, %rd282, -4294967296;
	setp.ne.s64 	%p6, %rd283, 0;
	@%p6 bra 	$L__BB140_68;
	cvt.u32.u64 	%r63, %rd143;
	cvt.u32.u64 	%r64, %rd536;
	div.u32 	%r65, %r64, %r63;
	mul.lo.s32 	%r66, %r65, %r63;
	sub.s32 	%r67, %r64, %r66;
	cvt.u64.u32 	%rd538, %r65;
	cvt.u64.u32 	%rd539, %r67;
	bra.uni 	$L__BB140_69;
$L__BB140_68:
	div.s64 	%rd538, %rd536, %rd143;
	mul.lo.s64 	%rd284, %rd538, %rd143;
	sub.s64 	%rd539, %rd536, %rd284;
$L__BB140_69:
	add.s64 	%rd286, %rd1, %rd280;
	ld.global.u64 	%rd287, [%rd286];
	mad.lo.s64 	%rd150, %rd287, %rd539, %rd142;
	add.s32 	%r31, %r213, 1;
	mul.wide.u32 	%rd288, %r31, 8;
	add.s64 	%rd289, %rd2, %rd288;
	ld.global.u64 	%rd151, [%rd289];
	or.b64  	%rd290, %rd538, %rd151;
	and.b64  	%rd291, %rd290, -4294967296;
	setp.ne.s64 	%p7, %rd291, 0;
	@%p7 bra 	$L__BB140_71;
	cvt.u32.u64 	%r68, %rd151;
	cvt.u32.u64 	%r69, %rd538;
	div.u32 	%r70, %r69, %r68;
	mul.lo.s32 	%r71, %r70, %r68;
	sub.s32 	%r72, %r69, %r71;
	cvt.u64.u32 	%rd540, %r70;
	cvt.u64.u32 	%rd541, %r72;
	bra.uni 	$L__BB140_72;
$L__BB140_71:
	div.s64 	%rd540, %rd538, %rd151;
	mul.lo.s64 	%rd292, %rd540, %rd151;
	sub.s64 	%rd541, %rd538, %rd292;
$L__BB140_72:
	add.s64 	%rd294, %rd1, %rd288;
	ld.global.u64 	%rd295, [%rd294];
	mad.lo.s64 	%rd158, %rd295, %rd541, %rd150;
	add.s32 	%r32, %r213, -4;
	mul.wide.u32 	%rd296, %r213, 8;
	add.s64 	%rd297, %rd2, %rd296;
	ld.global.u64 	%rd159, [%rd297];
	or.b64  	%rd298, %rd540, %rd159;
	and.b64  	%rd299, %rd298, -4294967296;
	setp.ne.s64 	%p8, %rd299, 0;
	@%p8 bra 	$L__BB140_74;
	cvt.u32.u64 	%r73, %rd159;
	cvt.u32.u64 	%r74, %rd540;
	div.u32 	%r75, %r74, %r73;
	mul.lo.s32 	%r76, %r75, %r73;
	sub.s32 	%r77, %r74, %r76;
	cvt.u64.u32 	%rd542, %r75;
	cvt.u64.u32 	%rd543, %r77;
	bra.uni 	$L__BB140_75;
$L__BB140_74:
	div.s64 	%rd542, %rd540, %rd159;
	mul.lo.s64 	%rd300, %rd542, %rd159;
	sub.s64 	%rd543, %rd540, %rd300;
$L__BB140_75:
	add.s64 	%rd302, %rd1, %rd296;
	ld.global.u64 	%rd303, [%rd302];
	mad.lo.s64 	%rd166, %rd303, %rd543, %rd158;
	add.s32 	%r33, %r213, -1;
	mul.wide.u32 	%rd304, %r33, 8;
	add.s64 	%rd305, %rd2, %rd304;
	ld.global.u64 	%rd167, [%rd305];
	or.b64  	%rd306, %rd542, %rd167;
	and.b64  	%rd307, %rd306, -4294967296;
	setp.ne.s64 	%p9, %rd307, 0;
	@%p9 bra 	$L__BB140_77;
	cvt.u32.u64 	%r78, %rd167;
	cvt.u32.u64 	%r79, %rd542;
	div.u32 	%r80, %r79, %r78;
	mul.lo.s32 	%r81, %r80, %r78;
	sub.s32 	%r82, %r79, %r81;
	cvt.u64.u32 	%rd544, %r80;
	cvt.u64.u32 	%rd545, %r82;
	bra.uni 	$L__BB140_78;
$L__BB140_77:
	div.s64 	%rd544, %rd542, %rd167;
	mul.lo.s64 	%rd308, %rd544, %rd167;
	sub.s64 	%rd545, %rd542, %rd308;
$L__BB140_78:
	add.s64 	%rd310, %rd1, %rd304;
	ld.global.u64 	%rd311, [%rd310];
	mad.lo.s64 	%rd174, %rd311, %rd545, %rd166;
	add.s32 	%r34, %r213, -2;
	mul.wide.u32 	%rd312, %r34, 8;
	add.s64 	%rd313, %rd2, %rd312;
	ld.global.u64 	%rd175, [%rd313];
	or.b64  	%rd314, %rd544, %rd175;
	and.b64  	%rd315, %rd314, -4294967296;
	setp.ne.s64 	%p10, %rd315, 0;
	@%p10 bra 	$L__BB140_80;
	cvt.u32.u64 	%r83, %rd175;
	cvt.u32.u64 	%r84, %rd544;
	div.u32 	%r85, %r84, %r83;
	mul.lo.s32 	%r86, %r85, %r83;
	sub.s32 	%r87, %r84, %r86;
	cvt.u64.u32 	%rd546, %r85;
	cvt.u64.u32 	%rd547, %r87;
	bra.uni 	$L__BB140_81;
$L__BB140_80:
	div.s64 	%rd546, %rd544, %rd175;
	mul.lo.s64 	%rd316, %rd546, %rd175;
	sub.s64 	%rd547, %rd544, %rd316;
$L__BB140_81:
	add.s64 	%rd318, %rd1, %rd312;
	ld.global.u64 	%rd319, [%rd318];
	mad.lo.s64 	%rd182, %rd319, %rd547, %rd174;
	add.s32 	%r35, %r213, -3;
	mul.wide.u32 	%rd320, %r35, 8;
	add.s64 	%rd321, %rd2, %rd320;
	ld.global.u64 	%rd183, [%rd321];
	or.b64  	%rd322, %rd546, %rd183;
	and.b64  	%rd323, %rd322, -4294967296;
	setp.ne.s64 	%p11, %rd323, 0;
	@%p11 bra 	$L__BB140_83;
	cvt.u32.u64 	%r88, %rd183;
	cvt.u32.u64 	%r89, %rd546;
	div.u32 	%r90, %r89, %r88;
	mul.lo.s32 	%r91, %r90, %r88;
	sub.s32 	%r92, %r89, %r91;
	cvt.u64.u32 	%rd548, %r90;
	cvt.u64.u32 	%rd549, %r92;
	bra.uni 	$L__BB140_84;
$L__BB140_83:
	div.s64 	%rd548, %rd546, %rd183;
	mul.lo.s64 	%rd324, %rd548, %rd183;
	sub.s64 	%rd549, %rd546, %rd324;
$L__BB140_84:
	add.s64 	%rd326, %rd1, %rd320;
	ld.global.u64 	%rd327, [%rd326];
	mad.lo.s64 	%rd190, %rd327, %rd549, %rd182;
	mul.wide.u32 	%rd328, %r32, 8;
	add.s64 	%rd329, %rd2, %rd328;
	ld.global.u64 	%rd191, [%rd329];
	or.b64  	%rd330, %rd548, %rd191;
	and.b64  	%rd331, %rd330, -4294967296;
	setp.ne.s64 	%p12, %rd331, 0;
	@%p12 bra 	$L__BB140_86;
	cvt.u32.u64 	%r93, %rd191;
	cvt.u32.u64 	%r94, %rd548;
	div.u32 	%r95, %r94, %r93;
	mul.lo.s32 	%r96, %r95, %r93;
	sub.s32 	%r97, %r94, %r96;
	cvt.u64.u32 	%rd565, %r95;
	cvt.u64.u32 	%rd551, %r97;
	bra.uni 	$L__BB140_87;
$L__BB140_86:
	div.s64 	%rd565, %rd548, %rd191;
	mul.lo.s64 	%rd332, %rd565, %rd191;
	sub.s64 	%rd551, %rd548, %rd332;
$L__BB140_87:
	add.s64 	%rd334, %rd1, %rd328;
	ld.global.u64 	%rd335, [%rd334];
	mad.lo.s64 	%rd336, %rd335, %rd551, %rd190;
	shl.b64 	%rd337, %rd336, 3;
	add.s64 	%rd574, %rd574, %rd337;
	add.s32 	%r213, %r213, -8;
	add.s32 	%r212, %r212, 8;
	setp.ne.s32 	%p13, %r212, 0;
	@%p13 bra 	$L__BB140_63;
	add.s32 	%r215, %r213, 3;
$L__BB140_89:
	setp.eq.s32 	%p14, %r24, 0;
	@%p14 bra 	$L__BB140_118;
	and.b32  	%r40, %r22, 3;
	setp.lt.u32 	%p15, %r24, 4;
	@%p15 bra 	$L__BB140_104;
	mul.wide.u32 	%rd339, %r215, 8;
	add.s64 	%rd340, %rd2, %rd339;
	ld.global.u64 	%rd202, [%rd340];
	or.b64  	%rd341, %rd565, %rd202;
	and.b64  	%rd342, %rd341, -4294967296;
	setp.ne.s64 	%p16, %rd342, 0;
	@%p16 bra 	$L__BB140_93;
	cvt.u32.u64 	%r98, %rd202;
	cvt.u32.u64 	%r99, %rd565;
	div.u32 	%r100, %r99, %r98;
	mul.lo.s32 	%r101, %r100, %r98;
	sub.s32 	%r102, %r99, %r101;
	cvt.u64.u32 	%rd555, %r100;
	cvt.u64.u32 	%rd556, %r102;
	bra.uni 	$L__BB140_94;
$L__BB140_93:
	div.s64 	%rd555, %rd565, %rd202;
	mul.lo.s64 	%rd343, %rd555, %rd202;
	sub.s64 	%rd556, %rd565, %rd343;
$L__BB140_94:
	add.s64 	%rd345, %rd1, %rd339;
	ld.global.u64 	%rd346, [%rd345];
	mul.lo.s64 	%rd209, %rd346, %rd556;
	add.s32 	%r41, %r215, -1;
	mul.wide.u32 	%rd347, %r41, 8;
	add.s64 	%rd348, %rd2, %rd347;
	ld.global.u64 	%rd210, [%rd348];
	or.b64  	%rd349, %rd555, %rd210;
	and.b64  	%rd350, %rd349, -4294967296;
	setp.ne.s64 	%p17, %rd350, 0;
	@%p17 bra 	$L__BB140_96;
	cvt.u32.u64 	%r103, %rd210;
	cvt.u32.u64 	%r104, %rd555;
	div.u32 	%r105, %r104, %r103;
	mul.lo.s32 	%r106, %r105, %r103;
	sub.s32 	%r107, %r104, %r106;
	cvt.u64.u32 	%rd557, %r105;
	cvt.u64.u32 	%rd558, %r107;
	bra.uni 	$L__BB140_97;
$L__BB140_96:
	div.s64 	%rd557, %rd555, %rd210;
	mul.lo.s64 	%rd351, %rd557, %rd210;
	sub.s64 	%rd558, %rd555, %rd351;
$L__BB140_97:
	add.s64 	%rd353, %rd1, %rd347;
	ld.global.u64 	%rd354, [%rd353];
	mad.lo.s64 	%rd217, %rd354, %rd558, %rd209;
	add.s32 	%r42, %r215, -2;
	mul.wide.u32 	%rd355, %r42, 8;
	add.s64 	%rd356, %rd2, %rd355;
	ld.global.u64 	%rd218, [%rd356];
	or.b64  	%rd357, %rd557, %rd218;
	and.b64  	%rd358, %rd357, -4294967296;
	setp.ne.s64 	%p18, %rd358, 0;
	@%p18 bra 	$L__BB140_99;
	cvt.u32.u64 	%r108, %rd218;
	cvt.u32.u64 	%r109, %rd557;
	div.u32 	%r110, %r109, %r108;
	mul.lo.s32 	%r111, %r110, %r108;
	sub.s32 	%r112, %r109, %r111;
	cvt.u64.u32 	%rd559, %r110;
	cvt.u64.u32 	%rd560, %r112;
	bra.uni 	$L__BB140_100;
$L__BB140_99:
	div.s64 	%rd559, %rd557, %rd218;
	mul.lo.s64 	%rd359, %rd559, %rd218;
	sub.s64 	%rd560, %rd557, %rd359;
$L__BB140_100:
	add.s64 	%rd361, %rd1, %rd355;
	ld.global.u64 	%rd362, [%rd361];
	mad.lo.s64 	%rd225, %rd362, %rd560, %rd217;
	add.s32 	%r43, %r215, -3;
	mul.wide.u32 	%rd363, %r43, 8;
	add.s64 	%rd364, %rd2, %rd363;
	ld.global.u64 	%rd226, [%rd364];
	or.b64  	%rd365, %rd559, %rd226;
	and.b64  	%rd366, %rd365, -4294967296;
	setp.ne.s64 	%p19, %rd366, 0;
	@%p19 bra 	$L__BB140_102;
	cvt.u32.u64 	%r113, %rd226;
	cvt.u32.u64 	%r114, %rd559;
	div.u32 	%r115, %r114, %r113;
	mul.lo.s32 	%r116, %r115, %r113;
	sub.s32 	%r117, %r114, %r116;
	cvt.u64.u32 	%rd565, %r115;
	cvt.u64.u32 	%rd562, %r117;
	bra.uni 	$L__BB140_103;
$L__BB140_102:
	div.s64 	%rd565, %rd559, %rd226;
	mul.lo.s64 	%rd367, %rd565, %rd226;
	sub.s64 	%rd562, %rd559, %rd367;
$L__BB140_103:
	add.s64 	%rd369, %rd1, %rd363;
	ld.global.u64 	%rd370, [%rd369];
	mad.lo.s64 	%rd371, %rd370, %rd562, %rd225;
	shl.b64 	%rd372, %rd371, 3;
	add.s64 	%rd574, %rd574, %rd372;
	add.s32 	%r215, %r215, -4;
$L__BB140_104:
	setp.eq.s32 	%p20, %r40, 0;
	@%p20 bra 	$L__BB140_118;
	setp.eq.s32 	%p21, %r40, 1;
	@%p21 bra 	$L__BB140_113;
	mul.wide.u32 	%rd374, %r215, 8;
	add.s64 	%rd375, %rd2, %rd374;
	ld.global.u64 	%rd237, [%rd375];
	or.b64  	%rd376, %rd565, %rd237;
	and.b64  	%rd377, %rd376, -4294967296;
	setp.ne.s64 	%p22, %rd377, 0;
	@%p22 bra 	$L__BB140_108;
	cvt.u32.u64 	%r118, %rd237;
	cvt.u32.u64 	%r119, %rd565;
	div.u32 	%r120, %r119, %r118;
	mul.lo.s32 	%r121, %r120, %r118;
	sub.s32 	%r122, %r119, %r121;
	cvt.u64.u32 	%rd566, %r120;
	cvt.u64.u32 	%rd567, %r122;
	bra.uni 	$L__BB140_109;
$L__BB140_108:
	div.s64 	%rd566, %rd565, %rd237;
	mul.lo.s64 	%rd378, %rd566, %rd237;
	sub.s64 	%rd567, %rd565, %rd378;
$L__BB140_109:
	add.s64 	%rd380, %rd1, %rd374;
	ld.global.u64 	%rd381, [%rd380];
	mul.lo.s64 	%rd244, %rd381, %rd567;
	add.s32 	%r46, %r215, -1;
	mul.wide.u32 	%rd382, %r46, 8;
	add.s64 	%rd383, %rd2, %rd382;
	ld.global.u64 	%rd245, [%rd383];
	or.b64  	%rd384, %rd566, %rd245;
	and.b64  	%rd385, %rd384, -4294967296;
	setp.ne.s64 	%p23, %rd385, 0;
	@%p23 bra 	$L__BB140_111;
	cvt.u32.u64 	%r123, %rd245;
	cvt.u32.u64 	%r124, %rd566;
	div.u32 	%r125, %r124, %r123;
	mul.lo.s32 	%r126, %r125, %r123;
	sub.s32 	%r127, %r124, %r126;
	cvt.u64.u32 	%rd565, %r125;
	cvt.u64.u32 	%rd569, %r127;
	bra.uni 	$L__BB140_112;
$L__BB140_111:
	div.s64 	%rd565, %rd566, %rd245;
	mul.lo.s64 	%rd386, %rd565, %rd245;
	sub.s64 	%rd569, %rd566, %rd386;
$L__BB140_112:
	add.s64 	%rd388, %rd1, %rd382;
	ld.global.u64 	%rd389, [%rd388];
	mad.lo.s64 	%rd390, %rd389, %rd569, %rd244;
	shl.b64 	%rd391, %rd390, 3;
	add.s64 	%rd574, %rd574, %rd391;
	add.s32 	%r215, %r215, -2;
$L__BB140_113:
	and.b32  	%r128, %r22, 1;
	setp.eq.b32 	%p24, %r128, 1;
	not.pred 	%p25, %p24;
	@%p25 bra 	$L__BB140_118;
	mul.wide.u32 	%rd392, %r215, 8;
	add.s64 	%rd393, %rd2, %rd392;
	ld.global.u64 	%rd256, [%rd393];
	or.b64  	%rd394, %rd565, %rd256;
	and.b64  	%rd395, %rd394, -4294967296;
	setp.ne.s64 	%p26, %rd395, 0;
	@%p26 bra 	$L__BB140_116;
	cvt.u32.u64 	%r129, %rd256;
	cvt.u32.u64 	%r130, %rd565;
	rem.u32 	%r131, %r130, %r129;
	cvt.u64.u32 	%rd573, %r131;
	bra.uni 	$L__BB140_117;
$L__BB140_116:
	rem.s64 	%rd573, %rd565, %rd256;
$L__BB140_117:
	add.s64 	%rd397, %rd1, %rd392;
	ld.global.u64 	%rd398, [%rd397];
	mul.lo.s64 	%rd399, %rd398, %rd573;
	shl.b64 	%rd400, %rd399, 3;
	add.s64 	%rd574, %rd574, %rd400;
$L__BB140_118:
	ld.global.f64 	%fd35, [%rd574];
	st.shared.f64 	[%r5], %fd35;
$L__BB140_119:
	bar.sync 	0;
	setp.lt.u32 	%p51, %r217, 66;
	@%p51 bra 	$L__BB140_128;
$L__BB140_120:
	shr.u32 	%r50, %r217, 1;
	setp.ge.u32 	%p52, %r1, %r50;
	@%p52 bra 	$L__BB140_127;
	ld.shared.f64 	%fd76, [%r5];
	setp.num.f64 	%p53, %fd76, %fd76;
	@%p53 bra 	$L__BB140_124;
	shl.b32 	%r203, %r50, 3;
	add.s32 	%r204, %r5, %r203;
	ld.shared.f64 	%fd7, [%r204];
	setp.nan.f64 	%p54, %fd7, %fd7;
	mov.f64 	%fd76, 0d3FF0000000000000;
	@%p54 bra 	$L__BB140_126;
	mov.f64 	%fd76, %fd7;
	bra.uni 	$L__BB140_126;
$L__BB140_124:
	shl.b32 	%r205, %r50, 3;
	add.s32 	%r206, %r5, %r205;
	ld.shared.f64 	%fd8, [%r206];
	setp.nan.f64 	%p55, %fd8, %fd8;
	@%p55 bra 	$L__BB140_126;
	mul.f64 	%fd76, %fd76, %fd8;
$L__BB140_126:
	st.shared.f64 	[%r5], %fd76;
$L__BB140_127:
	bar.sync 	0;
	setp.gt.u32 	%p56, %r217, 131;
	mov.u32 	%r217, %r50;
	@%p56 bra 	$L__BB140_120;
$L__BB140_128:
	setp.gt.u32 	%p57, %r1, 31;
	@%p57 bra 	$L__BB140_167;
	ld.volatile.shared.f64 	%fd38, [%r5];
	setp.num.f64 	%p58, %fd38, %fd38;
	@%p58 bra 	$L__BB140_132;
	ld.volatile.shared.f64 	%fd40, [%r5+256];
	setp.nan.f64 	%p59, %fd40, %fd40;
	mov.f64 	%fd77, 0d3FF0000000000000;
	@%p59 bra 	$L__BB140_135;
	ld.volatile.shared.f64 	%fd77, [%r5+256];
	bra.uni 	$L__BB140_135;
$L__BB140_132:
	ld.volatile.shared.f64 	%fd41, [%r5+256];
	setp.num.f64 	%p60, %fd41, %fd41;
	@%p60 bra 	$L__BB140_134;
	ld.volatile.shared.f64 	%fd77, [%r5];
	bra.uni 	$L__BB140_135;
$L__BB140_134:
	ld.volatile.shared.f64 	%fd42, [%r5];
	ld.volatile.shared.f64 	%fd43, [%r5+256];
	mul.f64 	%fd77, %fd42, %fd43;
$L__BB140_135:
	st.volatile.shared.f64 	[%r5], %fd77;
	ld.volatile.shared.f64 	%fd44, [%r5];
	setp.num.f64 	%p61, %fd44, %fd44;
	@%p61 bra 	$L__BB140_138;
	ld.volatile.shared.f64 	%fd46, [%r5+128];
	setp.nan.f64 	%p62, %fd46, %fd46;
	mov.f64 	%fd78, 0d3FF0000000000000;
	@%p62 bra 	$L__BB140_141;
	ld.volatile.shared.f64 	%fd78, [%r5+128];
	bra.uni 	$L__BB140_141;
$L__BB140_138:
	ld.volatile.shared.f64 	%fd47, [%r5+128];
	setp.num.f64 	%p63, %fd47, %fd47;
	@%p63 bra 	$L__BB140_140;
	ld.volatile.shared.f64 	%fd78, [%r5];
	bra.uni 	$L__BB140_141;
$L__BB140_140:
	ld.volatile.shared.f64 	%fd48, [%r5];
	ld.volatile.shared.f64 	%fd49, [%r5+128];
	mul.f64 	%fd78, %fd48, %fd49;
$L__BB140_141:
	st.volatile.shared.f64 	[%r5], %fd78;
	ld.volatile.shared.f64 	%fd50, [%r5];
	setp.num.f64 	%p64, %fd50, %fd50;
	@%p64 bra 	$L__BB140_144;
	ld.volatile.shared.f64 	%fd52, [%r5+64];
	setp.nan.f64 	%p65, %fd52, %fd52;
	mov.f64 	%fd79, 0d3FF0000000000000;
	@%p65 bra 	$L__BB140_147;
	ld.volatile.shared.f64 	%fd79, [%r5+64];
	bra.uni 	$L__BB140_147;
$L__BB140_144:
	ld.volatile.shared.f64 	%fd53, [%r5+64];
	setp.num.f64 	%p66, %fd53, %fd53;
	@%p66 bra 	$L__BB140_146;
	ld.volatile.shared.f64 	%fd79, [%r5];
	bra.uni 	$L__BB140_147;
$L__BB140_146:
	ld.volatile.shared.f64 	%fd54, [%r5];
	ld.volatile.shared.f64 	%fd55, [%r5+64];
	mul.f64 	%fd79, %fd54, %fd55;
$L__BB140_147:
	st.volatile.shared.f64 	[%r5], %fd79;
	ld.volatile.shared.f64 	%fd56, [%r5];
	setp.num.f64 	%p67, %fd56, %fd56;
	@%p67 bra 	$L__BB140_150;
	ld.volatile.shared.f64 	%fd58, [%r5+32];
	setp.nan.f64 	%p68, %fd58, %fd58;
	mov.f64 	%fd80, 0d3FF0000000000000;
	@%p68 bra 	$L__BB140_153;
	ld.volatile.shared.f64 	%fd80, [%r5+32];
	bra.uni 	$L__BB140_153;
$L__BB140_150:
	ld.volatile.shared.f64 	%fd59, [%r5+32];
	setp.num.f64 	%p69, %fd59, %fd59;
	@%p69 bra 	$L__BB140_152;
	ld.volatile.shared.f64 	%fd80, [%r5];
	bra.uni 	$L__BB140_153;
$L__BB140_152:
	ld.volatile.shared.f64 	%fd60, [%r5];
	ld.volatile.shared.f64 	%fd61, [%r5+32];
	mul.f64 	%fd80, %fd60, %fd61;
$L__BB140_153:
	st.volatile.shared.f64 	[%r5], %fd80;
	ld.volatile.shared.f64 	%fd62, [%r5];
	setp.num.f64 	%p70, %fd62, %fd62;
	@%p70 bra 	$L__BB140_156;
	ld.volatile.shared.f64 	%fd64, [%r5+16];
	setp.nan.f64 	%p71, %fd64, %fd64;
	mov.f64 	%fd81, 0d3FF0000000000000;
	@%p71 bra 	$L__BB140_159;
	ld.volatile.shared.f64 	%fd81, [%r5+16];
	bra.uni 	$L__BB140_159;
$L__BB140_156:
	ld.volatile.shared.f64 	%fd65, [%r5+16];
	setp.num.f64 	%p72, %fd65, %fd65;
	@%p72 bra 	$L__BB140_158;
	ld.volatile.shared.f64 	%fd81, [%r5];
	bra.uni 	$L__BB140_159;
$L__BB140_158:
	ld.volatile.shared.f64 	%fd66, [%r5];
	ld.volatile.shared.f64 	%fd67, [%r5+16];
	mul.f64 	%fd81, %fd66, %fd67;
$L__BB140_159:
	st.volatile.shared.f64 	[%r5], %fd81;
	ld.volatile.shared.f64 	%fd68, [%r5];
	setp.num.f64 	%p73, %fd68, %fd68;
	@%p73 bra 	$L__BB140_162;
	ld.volatile.shared.f64 	%fd70, [%r5+8];
	setp.nan.f64 	%p74, %fd70, %fd70;
	mov.f64 	%fd82, 0d3FF0000000000000;
	@%p74 bra 	$L__BB140_165;
	ld.volatile.shared.f64 	%fd82, [%r5+8];
	bra.uni 	$L__BB140_165;
$L__BB140_162:
	ld.volatile.shared.f64 	%fd71, [%r5+8];
	setp.num.f64 	%p75, %fd71, %fd71;
	@%p75 bra 	$L__BB140_164;
	ld.volatile.shared.f64 	%fd82, [%r5];
	bra.uni 	$L__BB140_165;
$L__BB140_164:
	ld.volatile.shared.f64 	%fd72, [%r5];
	ld.volatile.shared.f64 	%fd73, [%r5+8];
	mul.f64 	%fd82, %fd72, %fd73;
$L__BB140_165:
	st.volatile.shared.f64 	[%r5], %fd82;
	setp.ne.s32 	%p76, %r1, 0;
	@%p76 bra 	$L__BB140_167;
	ld.param.u64 	%rd489, [contiguous_nanprod2_f64_param_0];
	ld.shared.f64 	%fd74, [nanprodsdata_f64];
	cvt.u64.u32 	%rd483, %r2;
	mov.u32 	%r207, %ctaid.y;
	cvt.u64.u32 	%rd484, %r207;
	mad.lo.s64 	%rd485, %rd265, %rd484, %rd483;
	cvta.to.global.u64 	%rd486, %rd489;
	shl.b64 	%rd487, %rd485, 3;
	add.s64 	%rd488, %rd486, %rd487;
	st.global.f64 	[%rd488], %fd74;
$L__BB140_167:
	ret;

}
	// .globl	contiguous_nanprod22_f64
.visible .entry contiguous_nanprod22_f64(
	.param .u64 .ptr .align 1 contiguous_nanprod22_f64_param_0,
	.param .u64 .ptr .align 1 contiguous_nanprod22_f64_param_1,
	.param .u64 contiguous_nanprod22_f64_param_2,
	.param .u64 contiguous_nanprod22_f64_param_3
)
{
	.reg .pred 	%p<32>;
	.reg .b32 	%r<21>;
	.reg .b64 	%rd<31>;
	.reg .b64 	%fd<83>;

	ld.param.u64 	%rd5, [contiguous_nanprod22_f64_param_0];
	ld.param.u64 	%rd8, [contiguous_nanprod22_f64_param_1];
	ld.param.u64 	%rd6, [contiguous_nanprod22_f64_param_2];
	ld.param.u64 	%rd7, [contiguous_nanprod22_f64_param_3];
	cvta.to.global.u64 	%rd1, %rd8;
	mov.u32 	%r1, %tid.x;
	mov.u32 	%r2, %ctaid.x;
	mov.u32 	%r20, %ntid.x;
	mul.lo.s32 	%r8, %r2, %r20;
	shl.b32 	%r9, %r8, 1;
	add.s32 	%r4, %r9, %r1;
	shl.b32 	%r10, %r1, 3;
	mov.u32 	%r11, nanprodsdata_f64;
	add.s32 	%r5, %r11, %r10;
	mov.b64 	%rd9, 4607182418800017408;
	st.shared.u64 	[%r5], %rd9;
	add.s32 	%r12, %r4, %r20;
	cvt.u64.u32 	%rd2, %r12;
	setp.le.u64 	%p1, %rd6, %rd2;
	@%p1 bra 	$L__BB141_7;
	cvt.u64.u32 	%rd14, %r4;
	mov.u32 	%r14, %ctaid.y;
	cvt.u64.u32 	%rd15, %r14;
	mul.lo.s64 	%rd3, %rd6, %rd15;
	add.s64 	%rd16, %rd3, %rd14;
	shl.b64 	%rd17, %rd16, 3;
	add.s64 	%rd18, %rd1, %rd17;
	ld.global.f64 	%fd75, [%rd18];
	setp.num.f64 	%p3, %fd75, %fd75;
	@%p3 bra 	$L__BB141_4;
	add.s64 	%rd19, %rd3, %rd2;
	shl.b64 	%rd20, %rd19, 3;
	add.s64 	%rd21, %rd1, %rd20;
	ld.global.f64 	%fd2, [%rd21];
	setp.nan.f64 	%p4, %fd2, %fd2;
	mov.f64 	%fd75, 0d3FF0000000000000;
	@%p4 bra 	$L__BB141_6;
	mov.f64 	%fd75, %fd2;
	bra.uni 	$L__BB141_6;
$L__BB141_4:
	add.s64 	%rd22, %rd3, %rd2;
	shl.b64 	%rd23, %rd22, 3;
	add.s64 	%rd24, %rd1, %rd23;
	ld.global.f64 	%fd3, [%rd24];
	setp.nan.f64 	%p5, %fd3, %fd3;
	@%p5 bra 	$L__BB141_6;
	mul.f64 	%fd75, %fd75, %fd3;
$L__BB141_6:
	st.shared.f64 	[%r5], %fd75;
	bra.uni 	$L__BB141_9;
$L__BB141_7:
	cvt.u64.u32 	%rd4, %r4;
	setp.le.u64 	%p2, %rd6, %rd4;
	@%p2 bra 	$L__BB141_9;
	mov.u32 	%r13, %ctaid.y;
	cvt.u64.u32 	%rd10, %r13;
	mad.lo.s64 	%rd11, %rd6, %rd10, %rd4;
	shl.b64 	%rd12, %rd11, 3;
	add.s64 	%rd13, %rd1, %rd12;
	ld.global.f64 	%fd35, [%rd13];
	st.shared.f64 	[%r5], %fd35;
$L__BB141_9:
	bar.sync 	0;
	setp.lt.u32 	%p6, %r20, 66;
	@%p6 bra 	$L__BB141_18;
$L__BB141_10:
	shr.u32 	%r7, %r20, 1;
	setp.ge.u32 	%p7, %r1, %r7;
	@%p7 bra 	$L__BB141_17;
	ld.shared.f64 	%fd76, [%r5];
	setp.num.f64 	%p8, %fd76, %fd76;
	@%p8 bra 	$L__BB141_14;
	shl.b32 	%r15, %r7, 3;
	add.s32 	%r16, %r5, %r15;
	ld.shared.f64 	%fd7, [%r16];
	setp.nan.f64 	%p9, %fd7, %fd7;
	mov.f64 	%fd76, 0d3FF0000000000000;
	@%p9 bra 	$L__BB141_16;
	mov.f64 	%fd76, %fd7;
	bra.uni 	$L__BB141_16;
$L__BB141_14:
	shl.b32 	%r17, %r7, 3;
	add.s32 	%r18, %r5, %r17;
	ld.shared.f64 	%fd8, [%r18];
	setp.nan.f64 	%p10, %fd8, %fd8;
	@%p10 bra 	$L__BB141_16;
	mul.f64 	%fd76, %fd76, %fd8;
$L__BB141_16:
	st.shared.f64 	[%r5], %fd76;
$L__BB141_17:
	bar.sync 	0;
	setp.gt.u32 	%p11, %r20, 131;
	mov.u32 	%r20, %r7;
	@%p11 bra 	$L__BB141_10;
$L__BB141_18:
	setp.gt.u32 	%p12, %r1, 31;
	@%p12 bra 	$L__BB141_57;
	ld.volatile.shared.f64 	%fd38, [%r5];
	setp.num.f64 	%p13, %fd38, %fd38;
	@%p13 bra 	$L__BB141_22;
	ld.volatile.shared.f64 	%fd40, [%r5+256];
	setp.nan.f64 	%p14, %fd40, %fd40;
	mov.f64 	%fd77, 0d3FF0000000000000;
	@%p14 bra 	$L__BB141_25;
	ld.volatile.shared.f64 	%fd77, [%r5+256];
	bra.uni 	$L__BB141_25;
$L__BB141_22:
	ld.volatile.shared.f64 	%fd41, [%r5+256];
	setp.num.f64 	%p15, %fd41, %fd41;
	@%p15 bra 	$L__BB141_24;
	ld.volatile.shared.f64 	%fd77, [%r5];
	bra.uni 	$L__BB141_25;
$L__BB141_24:
	ld.volatile.shared.f64 	%fd42, [%r5];
	ld.volatile.shared.f64 	%fd43, [%r5+256];
	mul.f64 	%fd77, %fd42, %fd43;
$L__BB141_25:
	st.volatile.shared.f64 	[%r5], %fd77;
	ld.volatile.shared.f64 	%fd44, [%r5];
	setp.num.f64 	%p16, %fd44, %fd44;
	@%p16 bra 	$L__BB141_28;
	ld.volatile.shared.f64 	%fd46, [%r5+128];
	setp.nan.f64 	%p17, %fd46, %fd46;
	mov.f64 	%fd78, 0d3FF0000000000000;
	@%p17 bra 	$L__BB141_31;
	ld.volatile.shared.f64 	%fd78, [%r5+128];
	bra.uni 	$L__BB141_31;
$L__BB141_28:
	ld.volatile.shared.f64 	%fd47, [%r5+128];
	setp.num.f64 	%p18, %fd47, %fd47;
	@%p18 bra 	$L__BB141_30;
	ld.volatile.shared.f64 	%fd78, [%r5];
	bra.uni 	$L__BB141_31;
$L__BB141_30:
	ld.volatile.shared.f64 	%fd48, [%r5];
	ld.volatile.shared.f64 	%fd49, [%r5+128];
	mul.f64 	%fd78, %fd48, %fd49;
$L__BB141_31:
	st.volatile.shared.f64 	[%r5], %fd78;
	ld.volatile.shared.f64 	%fd50, [%r5];
	setp.num.f64 	%p19, %fd50, %fd50;
	@%p19 bra 	$L__BB141_34;
	ld.volatile.shared.f64 	%fd52, [%r5+64];
	setp.nan.f64 	%p20, %fd52, %fd52;
	mov.f64 	%fd79, 0d3FF0000000000000;
	@%p20 bra 	$L__BB141_37;
	ld.volatile.shared.f64 	%fd79, [%r5+64];
	bra.uni 	$L__BB141_37;
$L__BB141_34:
	ld.volatile.shared.f64 	%fd53, [%r5+64];
	setp.num.f64 	%p21, %fd53, %fd53;
	@%p21 bra 	$L__BB141_36;
	ld.volatile.shared.f64 	%fd79, [%r5];
	bra.uni 	$L__BB141_37;
$L__BB141_36:
	ld.volatile.shared.f64 	%fd54, [%r5];
	ld.volatile.shared.f64 	%fd55, [%r5+64];
	mul.f64 	%fd79, %fd54, %fd55;
$L__BB141_37:
	st.volatile.shared.f64 	[%r5], %fd79;
	ld.volatile.shared.f64 	%fd56, [%r5];
	setp.num.f64 	%p22, %fd56, %fd56;
	@%p22 bra 	$L__BB141_40;
	ld.volatile.shared.f64 	%fd58, [%r5+32];
	setp.nan.f64 	%p23, %fd58, %fd58;
	mov.f64 	%fd80, 0d3FF0000000000000;
	@%p23 bra 	$L__BB141_43;
	ld.volatile.shared.f64 	%fd80, [%r5+32];
	bra.uni 	$L__BB141_43;
$L__BB141_40:
	ld.volatile.shared.f64 	%fd59, [%r5+32];
	setp.num.f64 	%p24, %fd59, %fd59;
	@%p24 bra 	$L__BB141_42;
	ld.volatile.shared.f64 	%fd80, [%r5];
	bra.uni 	$L__BB141_43;
$L__BB141_42:
	ld.volatile.shared.f64 	%fd60, [%r5];
	ld.volatile.shared.f64 	%fd61, [%r5+32];
	mul.f64 	%fd80, %fd60, %fd61;
$L__BB141_43:
	st.volatile.shared.f64 	[%r5], %fd80;
	ld.volatile.shared.f64 	%fd62, [%r5];
	setp.num.f64 	%p25, %fd62, %fd62;
	@%p25 bra 	$L__BB141_46;
	ld.volatile.shared.f64 	%fd64, [%r5+16];
	setp.nan.f64 	%p26, %fd64, %fd64;
	mov.f64 	%fd81, 0d3FF0000000000000;
	@%p26 bra 	$L__BB141_49;
	ld.volatile.shared.f64 	%fd81, [%r5+16];
	bra.uni 	$L__BB141_49;
$L__BB141_46:
	ld.volatile.shared.f64 	%fd65, [%r5+16];
	setp.num.f64 	%p27, %fd65, %fd65;
	@%p27 bra 	$L__BB141_48;
	ld.volatile.shared.f64 	%fd81, [%r5];
	bra.uni 	$L__BB141_49;
$L__BB141_48:
	ld.volatile.shared.f64 	%fd66, [%r5];
	ld.volatile.shared.f64 	%fd67, [%r5+16];
	mul.f64 	%fd81, %fd66, %fd67;
$L__BB141_49:
	st.volatile.shared.f64 	[%r5], %fd81;
	ld.volatile.shared.f64 	%fd68, [%r5];
	setp.num.f64 	%p28, %fd68, %fd68;
	@%p28 bra 	$L__BB141_52;
	ld.volatile.shared.f64 	%fd70, [%r5+8];
	setp.nan.f64 	%p29, %fd70, %fd70;
	mov.f64 	%fd82, 0d3FF0000000000000;
	@%p29 bra 	$L__BB141_55;
	ld.volatile.shared.f64 	%fd82, [%r5+8];
	bra.uni 	$L__BB141_55;
$L__BB141_52:
	ld.volatile.shared.f64 	%fd71, [%r5+8];
	setp.num.f64 	%p30, %fd71, %fd71;
	@%p30 bra 	$L__BB141_54;
	ld.volatile.shared.f64 	%fd82, [%r5];
	bra.uni 	$L__BB141_55;
$L__BB141_54:
	ld.volatile.shared.f64 	%fd72, [%r5];
	ld.volatile.shared.f64 	%fd73, [%r5+8];
	mul.f64 	%fd82, %fd72, %fd73;
$L__BB141_55:
	st.volatile.shared.f64 	[%r5], %fd82;
	setp.ne.s32 	%p31, %r1, 0;
	@%p31 bra 	$L__BB141_57;
	ld.shared.f64 	%fd74, [nanprodsdata_f64];
	cvt.u64.u32 	%rd25, %r2;
	mov.u32 	%r19, %ctaid.y;
	cvt.u64.u32 	%rd26, %r19;
	mad.lo.s64 	%rd27, %rd7, %rd26, %rd25;
	cvta.to.global.u64 	%rd28, %rd5;
	shl.b64 	%rd29, %rd27, 3;
	add.s64 	%rd30, %rd28, %rd29;
	st.global.f64 	[%rd30], %fd74;
$L__BB141_57:
	ret;

}
	// .globl	contiguous_nanprod3_f64
.visible .entry contiguous_nanprod3_f64(
	.param .u64 .ptr .align 1 contiguous_nanprod3_f64_param_0,
	.param .u64 .ptr .align 1 contiguous_nanprod3_f64_param_1,
	.param .u64 .ptr .align 1 contiguous_nanprod3_f64_param_2,
	.param .u64 .ptr .align 1 contiguous_nanprod3_f64_param_3,
	.param .u64 contiguous_nanprod3_f64_param_4,
	.param .u64 contiguous_nanprod3_f64_param_5,
	.param .u64 contiguous_nanprod3_f64_param_6
)
{
	.reg .pred 	%p<49>;
	.reg .b32 	%r<187>;
	.reg .b64 	%rd<309>;
	.reg .b64 	%fd<47>;

	ld.param.u64 	%rd144, [contiguous_nanprod3_f64_param_0];
	ld.param.u64 	%rd145, [contiguous_nanprod3_f64_param_1];
	ld.param.u64 	%rd148, [contiguous_nanprod3_f64_param_2];
	ld.param.u64 	%rd149, [contiguous_nanprod3_f64_param_3];
	ld.param.u64 	%rd146, [contiguous_nanprod3_f64_param_4];
	ld.param.u64 	%rd147, [contiguous_nanprod3_f64_param_5];
	ld.param.u64 	%rd150, [contiguous_nanprod3_f64_param_6];
	cvta.to.global.u64 	%rd1, %rd149;
	cvta.to.global.u64 	%rd2, %rd148;
	mov.u32 	%r1, %tid.y;
	mov.u32 	%r2, %ntid.x;
	mov.u32 	%r3, %tid.x;
	mad.lo.s32 	%r65, %r1, %r2, %r3;
	mov.u32 	%r66, %ctaid.x;
	mad.lo.s32 	%r67, %r66, %r2, %r3;
	mov.u32 	%r4, %ctaid.y;
	mov.u32 	%r5, %ntid.y;
	mad.lo.s32 	%r68, %r4, %r5, %r1;
	shl.b32 	%r69, %r65, 3;
	mov.u32 	%r70, nanprodsdata_f64;
	add.s32 	%r7, %r70, %r69;
	mov.b64 	%rd152, 4607182418800017408;
	st.shared.u64 	[%r7], %rd152;
	cvt.u64.u32 	%rd3, %r67;
	setp.le.u64 	%p1, %rd147, %rd3;
	cvt.u64.u32 	%rd153, %r68;
	setp.le.u64 	%p2, %rd150, %rd153;
	or.pred  	%p3, %p1, %p2;
	@%p3 bra 	$L__BB142_96;
	cvt.u32.u64 	%r71, %rd3;
	cvt.u32.u64 	%r72, %rd147;
	mad.lo.s32 	%r178, %r68, %r72, %r71;
	cvt.u32.u64 	%r9, %rd146;
	add.s32 	%r177, %r9, -1;
	setp.lt.s32 	%p4, %r177, 0;
	mov.b64 	%rd308, 0;
	@%p4 bra 	$L__BB142_59;
	setp.lt.u32 	%p5, %r177, 7;
	mov.b64 	%rd308, 0;
	@%p5 bra 	$L__BB142_30;
	add.s32 	%r173, %r9, -4;
	and.b32  	%r73, %r9, -8;
	neg.s32 	%r172, %r73;
	mov.b64 	%rd308, 0;
$L__BB142_4:
	.pragma "nounroll";
	add.s32 	%r16, %r173, 3;
	cvt.u64.u32 	%rd5, %r178;
	mul.wide.u32 	%rd158, %r16, 8;
	add.s64 	%rd159, %rd2, %rd158;
	ld.global.u64 	%rd6, [%rd159];
	and.b64  	%rd160, %rd6, -4294967296;
	setp.ne.s64 	%p6, %rd160, 0;
	@%p6 bra 	$L__BB142_6;
	cvt.u32.u64 	%r74, %rd6;
	cvt.u32.u64 	%r75, %rd5;
	div.u32 	%r76, %r75, %r74;
	mul.lo.s32 	%r77, %r76, %r74;
	sub.s32 	%r78, %r75, %r77;
	cvt.u64.u32 	%rd273, %r76;
	cvt.u64.u32 	%rd274, %r78;
	bra.uni 	$L__BB142_7;
$L__BB142_6:
	div.s64 	%rd273, %rd5, %rd6;
	mul.lo.s64 	%rd161, %rd273, %rd6;
	sub.s64 	%rd274, %rd5, %rd161;
$L__BB142_7:
	mul.wide.u32 	%rd162, %r16, 8;
	add.s64 	%rd163, %rd1, %rd162;
	ld.global.u64 	%rd164, [%rd163];
	mad.lo.s64 	%rd13, %rd164, %rd274, %rd308;
	add.s32 	%r17, %r173, 2;
	and.b64  	%rd14, %rd273, 4294967295;
	mul.wide.u32 	%rd165, %r17, 8;
	add.s64 	%rd166, %rd2, %rd165;
	ld.global.u64 	%rd15, [%rd166];
	and.b64  	%rd167, %rd15, -4294967296;
	setp.ne.s64 	%p7, %rd167, 0;
	@%p7 bra 	$L__BB142_9;
	cvt.u32.u64 	%r79, %rd15;
	cvt.u32.u64 	%r80, %rd14;
	div.u32 	%r81, %r80, %r79;
	mul.lo.s32 	%r82, %r81, %r79;
	sub.s32 	%r83, %r80, %r82;
	cvt.u64.u32 	%rd275, %r81;
	cvt.u64.u32 	%rd276, %r83;
	bra.uni 	$L__BB142_10;
$L__BB142_9:
	div.s64 	%rd275, %rd14, %rd15;
	mul.lo.s64 	%rd168, %rd275, %rd15;
	sub.s64 	%rd276, %rd14, %rd168;
$L__BB142_10:
	mul.wide.u32 	%rd169, %r17, 8;
	add.s64 	%rd170, %rd1, %rd169;
	ld.global.u64 	%rd171, [%rd170];
	mad.lo.s64 	%rd22, %rd171, %rd276, %rd13;
	add.s32 	%r18, %r173, 1;
	and.b64  	%rd23, %rd275, 4294967295;
	mul.wide.u32 	%rd172, %r18, 8;
	add.s64 	%rd173, %rd2, %rd172;
	ld.global.u64 	%rd24, [%rd173];
	and.b64  	%rd174, %rd24, -4294967296;
	setp.ne.s64 	%p8, %rd174, 0;
	@%p8 bra 	$L__BB142_12;
	cvt.u32.u64 	%r84, %rd24;
	cvt.u32.u64 	%r85, %rd23;
	div.u32 	%r86, %r85, %r84;
	mul.lo.s32 	%r87, %r86, %r84;
	sub.s32 	%r88, %r85, %r87;
	cvt.u64.u32 	%rd277, %r86;
	cvt.u64.u32 	%rd278, %r88;
	bra.uni 	$L__BB142_13;
$L__BB142_12:
	div.s64 	%rd277, %rd23, %rd24;
	mul.lo.s64 	%rd175, %rd277, %rd24;
	sub.s64 	%rd278, %rd23, %rd175;
$L__BB142_13:
	mul.wide.u32 	%rd176, %r18, 8;
	add.s64 	%rd177, %rd1, %rd176;
	ld.global.u64 	%rd178, [%rd177];
	mad.lo.s64 	%rd31, %rd178, %rd278, %rd22;
	and.b64  	%rd32, %rd277, 4294967295;
	mul.wide.u32 	%rd179, %r173, 8;
	add.s64 	%rd180, %rd2, %rd179;
	ld.global.u64 	%rd33, [%rd180];
	and.b64  	%rd181, %rd33, -4294967296;
	setp.ne.s64 	%p9, %rd181, 0;
	@%p9 bra 	$L__BB142_15;
	cvt.u32.u64 	%r89, %rd33;
	cvt.u32.u64 	%r90, %rd32;
	div.u32 	%r91, %r90, %r89;
	mul.lo.s32 	%r92, %r91, %r89;
	sub.s32 	%r93, %r90, %r92;
	cvt.u64.u32 	%rd279, %r91;
	cvt.u64.u32 	%rd280, %r93;
	bra.uni 	$L__BB142_16;
$L__BB142_15:
	div.s64 	%rd279, %rd32, %rd33;
	mul.lo.s64 	%rd182, %rd279, %rd33;
	sub.s64 	%rd280, %rd32, %rd182;
$L__BB142_16:
	mul.wide.u32 	%rd183, %r173, 8;
	add.s64 	%rd184, %rd1, %rd183;
	ld.global.u64 	%rd185, [%rd184];
	mad.lo.s64 	%rd40, %rd185, %rd280, %rd31;
	add.s32 	%r19, %r173, -1;
	and.b64  	%rd41, %rd279, 4294967295;
	mul.wide.u32 	%rd186, %r19, 8;
	add.s64 	%rd187, %rd2, %rd186;
	ld.global.u64 	%rd42, [%rd187];
	and.b64  	%rd188, %rd42, -4294967296;
	setp.ne.s64 	%p10, %rd188, 0;
	@%p10 bra 	$L__BB142_18;
	cvt.u32.u64 	%r94, %rd42;
	cvt.u32.u64 	%r95, %rd41;
	div.u32 	%r96, %r95, %r94;
	mul.lo.s32 	%r97, %r96, %r94;
	sub.s32 	%r98, %r95, %r97;
	cvt.u64.u32 	%rd281, %r96;
	cvt.u64.u32 	%rd282, %r98;
	bra.uni 	$L__BB142_19;
$L__BB142_18:
	div.s64 	%rd281, %rd41, %rd42;
	mul.lo.s64 	%rd189, %rd281, %rd42;
	sub.s64 	%rd282, %rd41, %rd189;
$L__BB142_19:
	mul.wide.u32 	%rd190, %r19, 8;
	add.s64 	%rd191, %rd1, %rd190;
	ld.global.u64 	%rd192, [%rd191];
	mad.lo.s64 	%rd49, %rd192, %rd282, %rd40;
	add.s32 	%r20, %r173, -2;
	and.b64  	%rd50, %rd281, 4294967295;
	mul.wide.u32 	%rd193, %r20, 8;
	add.s64 	%rd194, %rd2, %rd193;
	ld.global.u64 	%rd51, [%rd194];
	and.b64  	%rd195, %rd51, -4294967296;
	setp.ne.s64 	%p11, %rd195, 0;
	@%p11 bra 	$L__BB142_21;
	cvt.u32.u64 	%r99, %rd51;
	cvt.u32.u64 	%r100, %rd50;
	div.u32 	%r101, %r100, %r99;
	mul.lo.s32 	%r102, %r101, %r99;
	sub.s32 	%r103, %r100, %r102;
	cvt.u64.u32 	%rd283, %r101;
	cvt.u64.u32 	%rd284, %r103;
	bra.uni 	$L__BB142_22;
$L__BB142_21:
	div.s64 	%rd283, %rd50, %rd51;
	mul.lo.s64 	%rd196, %rd283, %rd51;
	sub.s64 	%rd284, %rd50, %rd196;
$L__BB142_22:
	mul.wide.u32 	%rd197, %r20, 8;
	add.s64 	%rd198, %rd1, %rd197;
	ld.global.u64 	%rd199, [%rd198];
	mad.lo.s64 	%rd58, %rd199, %rd284, %rd49;
	add.s32 	%r21, %r173, -3;
	and.b64  	%rd59, %rd283, 4294967295;
	mul.wide.u32 	%rd200, %r21, 8;
	add.s64 	%rd201, %rd2, %rd200;
	ld.global.u64 	%rd60, [%rd201];
	and.b64  	%rd202, %rd60, -4294967296;
	setp.ne.s64 	%p12, %rd202, 0;
	@%p12 bra 	$L__BB142_24;
	cvt.u32.u64 	%r104, %rd60;
	cvt.u32.u64 	%r105, %rd59;
	div.u32 	%r106, %r105, %r104;
	mul.lo.s32 	%r107, %r106, %r104;
	sub.s32 	%r108, %r105, %r107;
	cvt.u64.u32 	%rd285, %r106;
	cvt.u64.u32 	%rd286, %r108;
	bra.uni 	$L__BB142_25;
$L__BB142_24:
	div.s64 	%rd285, %rd59, %rd60;
	mul.lo.s64 	%rd203, %rd285, %rd60;
	sub.s64 	%rd286, %rd59, %rd203;
$L__BB142_25:
	mul.wide.u32 	%rd204, %r21, 8;
	add.s64 	%rd205, %rd1, %rd204;
	ld.global.u64 	%rd206, [%rd205];
	mad.lo.s64 	%rd67, %rd206, %rd286, %rd58;
	and.b64  	%rd68, %rd285, 4294967295;
	add.s32 	%r109, %r173, -4;
	mul.wide.u32 	%rd207, %r109, 8;
	add.s64 	%rd208, %rd2, %rd207;
	ld.global.u64 	%rd69, [%rd208];
	and.b64  	%rd209, %rd69, -4294967296;
	setp.ne.s64 	%p13, %rd209, 0;
	@%p13 bra 	$L__BB142_27;
	cvt.u32.u64 	%r110, %rd69;
	cvt.u32.u64 	%r111, %rd68;
	div.u32 	%r112, %r111, %r110;
	mul.lo.s32 	%r113, %r112, %r110;
	sub.s32 	%r114, %r111, %r113;
	cvt.u64.u32 	%rd287, %r112;
	cvt.u64.u32 	%rd288, %r114;
	bra.uni 	$L__BB142_28;
$L__BB142_27:
	div.s64 	%rd287, %rd68, %rd69;
	mul.lo.s64 	%rd210, %rd287, %rd69;
	sub.s64 	%rd288, %rd68, %rd210;
$L__BB142_28:
	mul.wide.u32 	%rd211, %r109, 8;
	add.s64 	%rd212, %rd1, %rd211;
	ld.global.u64 	%rd213, [%rd212];
	mad.lo.s64 	%rd308, %rd213, %rd288, %rd67;
	cvt.u32.u64 	%r178, %rd287;
	add.s32 	%r173, %r173, -8;
	add.s32 	%r172, %r172, 8;
	setp.ne.s32 	%p14, %r172, 0;
	@%p14 bra 	$L__BB142_4;
	add.s32 	%r177, %r173, 3;
$L__BB142_30:
	and.b32  	%r28, %r9, 7;
	setp.eq.s32 	%p15, %r28, 0;
	@%p15 bra 	$L__BB142_59;
	and.b32  	%r29, %r9, 3;
	setp.lt.u32 	%p16, %r28, 4;
	@%p16 bra 	$L__BB142_45;
	cvt.u64.u32 	%rd79, %r178;
	mul.wide.u32 	%rd215, %r177, 8;
	add.s64 	%rd216, %rd2, %rd215;
	ld.global.u64 	%rd80, [%rd216];
	and.b64  	%rd217, %rd80, -4294967296;
	setp.ne.s64 	%p17, %rd217, 0;
	@%p17 bra 	$L__BB142_34;
	cvt.u32.u64 	%r116, %rd80;
	cvt.u32.u64 	%r117, %rd79;
	div.u32 	%r118, %r117, %r116;
	mul.lo.s32 	%r119, %r118, %r116;
	sub.s32 	%r120, %r117, %r119;
	cvt.u64.u32 	%rd291, %r118;
	cvt.u64.u32 	%rd292, %r120;
	bra.uni 	$L__BB142_35;
$L__BB142_34:
	div.s64 	%rd291, %rd79, %rd80;
	mul.lo.s64 	%rd218, %rd291, %rd80;
	sub.s64 	%rd292, %rd79, %rd218;
$L__BB142_35:
	mul.wide.u32 	%rd219, %r177, 8;
	add.s64 	%rd220, %rd1, %rd219;
	ld.global.u64 	%rd221, [%rd220];
	mad.lo.s64 	%rd87, %rd221, %rd292, %rd308;
	add.s32 	%r30, %r177, -1;
	and.b64  	%rd88, %rd291, 4294967295;
	mul.wide.u32 	%rd222, %r30, 8;
	add.s64 	%rd223, %rd2, %rd222;
	ld.global.u64 	%rd89, [%rd223];
	and.b64  	%rd224, %rd89, -4294967296;
	setp.ne.s64 	%p18, %rd224, 0;
	@%p18 bra 	$L__BB142_37;
	cvt.u32.u64 	%r121, %rd89;
	cvt.u32.u64 	%r122, %rd88;
	div.u32 	%r123, %r122, %r121;
	mul.lo.s32 	%r124, %r123, %r121;
	sub.s32 	%r125, %r122, %r124;
	cvt.u64.u32 	%rd293, %r123;
	cvt.u64.u32 	%rd294, %r125;
	bra.uni 	$L__BB142_38;
$L__BB142_37:
	div.s64 	%rd293, %rd88, %rd89;
	mul.lo.s64 	%rd225, %rd293, %rd89;
	sub.s64 	%rd294, %rd88, %rd225;
$L__BB142_38:
	mul.wide.u32 	%rd226, %r30, 8;
	add.s64 	%rd227, %rd1, %rd226;
	ld.global.u64 	%rd228, [%rd227];
	mad.lo.s64 	%rd96, %rd228, %rd294, %rd87;
	add.s32 	%r31, %r177, -2;
	and.b64  	%rd97, %rd293, 4294967295;
	mul.wide.u32 	%rd229, %r31, 8;
	add.s64 	%rd230, %rd2, %rd229;
	ld.global.u64 	%rd98, [%rd230];
	and.b64  	%rd231, %rd98, -4294967296;
	setp.ne.s64 	%p19, %rd231, 0;
	@%p19 bra 	$L__BB142_40;
	cvt.u32.u64 	%r126, %rd98;
	cvt.u32.u64 	%r127, %rd97;
	div.u32 	%r128, %r127, %r126;
	mul.lo.s32 	%r129, %r128, %r126;
	sub.s32 	%r130, %r127, %r129;
	cvt.u64.u32 	%rd295, %r128;
	cvt.u64.u32 	%rd296, %r130;
	bra.uni 	$L__BB142_41;
$L__BB142_40:
	div.s64 	%rd295, %rd97, %rd98;
	mul.lo.s64 	%rd232, %rd295, %rd98;
	sub.s64 	%rd296, %rd97, %rd232;
$L__BB142_41:
	mul.wide.u32 	%rd233, %r31, 8;
	add.s64 	%rd234, %rd1, %rd233;
	ld.global.u64 	%rd235, [%rd234];
	mad.lo.s64 	%rd105, %rd235, %rd296, %rd96;
	add.s32 	%r32, %r177, -3;
	and.b64  	%rd106, %rd295, 4294967295;
	mul.wide.u32 	%rd236, %r32, 8;
	add.s64 	%rd237, %rd2, %rd236;
	ld.global.u64 	%rd107, [%rd237];
	and.b64  	%rd238, %rd107, -4294967296;
	setp.ne.s64 	%p20, %rd238, 0;
	@%p20 bra 	$L__BB142_43;
	cvt.u32.u64 	%r131, %rd107;
	cvt.u32.u64 	%r132, %rd106;
	div.u32 	%r133, %r132, %r131;
	mul.lo.s32 	%r134, %r133, %r131;
	sub.s32 	%r135, %r132, %r134;
	cvt.u64.u32 	%rd297, %r133;
	cvt.u64.u32 	%rd298, %r135;
	bra.uni 	$L__BB142_44;
$L__BB142_43:
	div.s64 	%rd297, %rd106, %rd107;
	mul.lo.s64 	%rd239, %rd297, %rd107;
	sub.s64 	%rd298, %rd106, %rd239;
$L__BB142_44:
	mul.wide.u32 	%rd240, %r32, 8;
	add.s64 	%rd241, %rd1, %rd240;
	ld.global.u64 	%rd242, [%rd241];
	mad.lo.s64 	%rd308, %rd242, %rd298, %rd105;
	cvt.u32.u64 	%r178, %rd297;
	add.s32 	%r177, %r177, -4;
$L__BB142_45:
	setp.eq.s32 	%p21, %r29, 0;
	@%p21 bra 	$L__BB142_59;
	setp.eq.s32 	%p22, %r29, 1;
	@%p22 bra 	$L__BB142_54;
	cvt.u64.u32 	%rd117, %r178;
	mul.wide.u32 	%rd244, %r177, 8;
	add.s64 	%rd245, %rd2, %rd244;
	ld.global.u64 	%rd118, [%rd245];
	and.b64  	%rd246, %rd118, -4294967296;
	setp.ne.s64 	%p23, %rd246, 0;
	@%p23 bra 	$L__BB142_49;
	cvt.u32.u64 	%r136, %rd118;
	cvt.u32.u64 	%r137, %rd117;
	div.u32 	%r138, %r137, %r136;
	mul.lo.s32 	%r139, %r138, %r136;
	sub.s32 	%r140, %r137, %r139;
	cvt.u64.u32 	%rd301, %r138;
	cvt.u64.u32 	%rd302, %r140;
	bra.uni 	$L__BB142_50;
$L__BB142_49:
	div.s64 	%rd301, %rd117, %rd118;
	mul.lo.s64 	%rd247, %rd301, %rd118;
	sub.s64 	%rd302, %rd117, %rd247;
$L__BB142_50:
	add.s64 	%rd249, %rd1, %rd244;
	ld.global.u64 	%rd250, [%rd249];
	mad.lo.s64 	%rd125, %rd250, %rd302, %rd308;
	add.s32 	%r37, %r177, -1;
	and.b64  	%rd126, %rd301, 4294967295;
	mul.wide.u32 	%rd251, %r37, 8;
	add.s64 	%rd252, %rd2, %rd251;
	ld.global.u64 	%rd127, [%rd252];
	and.b64  	%rd253, %rd127, -4294967296;
	setp.ne.s64 	%p24, %rd253, 0;
	@%p24 bra 	$L__BB142_52;
	cvt.u32.u64 	%r141, %rd127;
	cvt.u32.u64 	%r142, %rd126;
	div.u32 	%r143, %r142, %r141;
	mul.lo.s32 	%r144, %r143, %r141;
	sub.s32 	%r145, %r142, %r144;
	cvt.u64.u32 	%rd303, %r143;
	cvt.u64.u32 	%rd304, %r145;
	bra.uni 	$L__BB142_53;
$L__BB142_52:
	div.s64 	%rd303, %rd126, %rd127;
	mul.lo.s64 	%rd254, %rd303, %rd127;
	sub.s64 	%rd304, %rd126, %rd254;
$L__BB142_53:
	add.s64 	%rd256, %rd1, %rd251;
	ld.global.u64 	%rd257, [%rd256];
	mad.lo.s64 	%rd308, %rd257, %rd304, %rd125;
	cvt.u32.u64 	%r178, %rd303;
	add.s32 	%r177, %r177, -2;
$L__BB142_54:
	and.b32  	%r146, %r9, 1;
	setp.eq.b32 	%p25, %r146, 1;
	not.pred 	%p26, %p25;
	@%p26 bra 	$L__BB142_59;
	cvt.u64.u32 	%rd137, %r178;
	mul.wide.u32 	%rd258, %r177, 8;
	add.s64 	%rd259, %rd2, %rd258;
	ld.global.u64 	%rd138, [%rd259];
	and.b64  	%rd260, %rd138, -4294967296;
	setp.ne.s64 	%p27, %rd260, 0;
	@%p27 bra 	$L__BB142_57;
	cvt.u32.u64 	%r147, %rd138;
	cvt.u32.u64 	%r148, %rd137;
	rem.u32 	%r149, %r148, %r147;
	cvt.u64.u32 	%rd307, %r149;
	bra.uni 	$L__BB142_58;
$L__BB142_57:
	rem.s64 	%rd307, %rd137, %rd138;
$L__BB142_58:
	add.s64 	%rd262, %rd1, %rd258;
	ld.global.u64 	%rd263, [%rd262];
	mad.lo.s64 	%rd308, %rd263, %rd307, %rd308;
$L__BB142_59:
	cvta.to.global.u64 	%rd264, %rd145;
	shl.b64 	%rd265, %rd308, 3;
	add.s64 	%rd266, %rd264, %rd265;
	ld.global.f64 	%fd29, [%rd266];
	st.shared.f64 	[%r7], %fd29;
	bar.sync 	0;
	setp.ne.s32 	%p28, %r1, 0;
	@%p28 bra 	$L__BB142_96;
	setp.gt.u32 	%p29, %r5, 1;
	@%p29 bra 	$L__BB142_62;
	shl.b32 	%r150, %r3, 3;
	mov.u32 	%r151, nanprodsdata_f64;
	add.s32 	%r152, %r151, %r150;
	ld.shared.f64 	%fd40, [%r152];
	bra.uni 	$L__BB142_95;
$L__BB142_62:
	shl.b32 	%r154, %r3, 3;
	mov.u32 	%r155, nanprodsdata_f64;
	add.s32 	%r42, %r155, %r154;
	ld.shared.f64 	%fd40, [%r42];
	add.s32 	%r43, %r5, -1;
	add.s32 	%r156, %r5, -2;
	and.b32  	%r44, %r43, 3;
	setp.lt.u32 	%p30, %r156, 3;
	mov.b32 	%r184, 1;
	@%p30 bra 	$L__BB142_86;
	and.b32  	%r158, %r43, -4;
	neg.s32 	%r182, %r158;
	shl.b32 	%r46, %r2, 5;
	mul.lo.s32 	%r47, %r2, 24;
	shl.b32 	%r48, %r2, 3;
	shl.b32 	%r49, %r2, 4;
	mov.b32 	%r183, 0;
	mov.u32 	%r181, %r42;
$L__BB142_64:
	setp.num.f64 	%p31, %fd40, %fd40;
	@%p31 bra 	$L__BB142_67;
	add.s32 	%r159, %r181, %r48;
	ld.shared.f64 	%fd4, [%r159];
	setp.nan.f64 	%p32, %fd4, %fd4;
	mov.f64 	%fd40, 0d3FF0000000000000;
	@%p32 bra 	$L__BB142_69;
	mov.f64 	%fd40, %fd4;
	bra.uni 	$L__BB142_69;
$L__BB142_67:
	add.s32 	%r160, %r181, %r48;
	ld.shared.f64 	%fd5, [%r160];
	setp.nan.f64 	%p33, %fd5, %fd5;
	@%p33 bra 	$L__BB142_69;
	mul.f64 	%fd40, %fd40, %fd5;
$L__BB142_69:
	setp.num.f64 	%p34, %fd40, %fd40;
	@%p34 bra 	$L__BB142_72;
	add.s32 	%r161, %r181, %r49;
	ld.shared.f64 	%fd8, [%r161];
	setp.nan.f64 	%p35, %fd8, %fd8;
	mov.f64 	%fd40, 0d3FF0000000000000;
	@%p35 bra 	$L__BB142_74;
	mov.f64 	%fd40, %fd8;
	bra.uni 	$L__BB142_74;
$L__BB142_72:
	add.s32 	%r162, %r181, %r49;
	ld.shared.f64 	%fd9, [%r162];
	setp.nan.f64 	%p36, %fd9, %fd9;
	@%p36 bra 	$L__BB142_74;
	mul.f64 	%fd40, %fd40, %fd9;
$L__BB142_74:
	setp.num.f64 	%p37, %fd40, %fd40;
	@%p37 bra 	$L__BB142_77;
	add.s32 	%r163, %r181, %r47;
	ld.shared.f64 	%fd12, [%r163];
	setp.nan.f64 	%p38, %fd12, %fd12;
	mov.f64 	%fd40, 0d3FF0000000000000;
	@%p38 bra 	$L__BB142_79;
	mov.f64 	%fd40, %fd12;
	bra.uni 	$L__BB142_79;
$L__BB142_77:
	add.s32 	%r164, %r181, %r47;
	ld.shared.f64 	%fd13, [%r164];
	setp.nan.f64 	%p39, %fd13, %fd13;
	@%p39 bra 	$L__BB142_79;
	mul.f64 	%fd40, %fd40, %fd13;
$L__BB142_79:
	setp.num.f64 	%p40, %fd40, %fd40;
	@%p40 bra 	$L__BB142_82;
	add.s32 	%r165, %r181, %r46;
	ld.shared.f64 	%fd16, [%r165];
	setp.nan.f64 	%p41, %fd16, %fd16;
	mov.f64 	%fd40, 0d3FF0000000000000;
	@%p41 bra 	$L__BB142_84;
	mov.f64 	%fd40, %fd16;
	bra.uni 	$L__BB142_84;
$L__BB142_82:
	add.s32 	%r166, %r181, %r46;
	ld.shared.f64 	%fd17, [%r166];
	setp.nan.f64 	%p42, %fd17, %fd17;
	@%p42 bra 	$L__BB142_84;
	mul.f64 	%fd40, %fd40, %fd17;
$L__BB142_84:
	add.s32 	%r183, %r183, 4;
	add.s32 	%r182, %r182, 4;
	add.s32 	%r181, %r181, %r46;
	setp.ne.s32 	%p43, %r182, 0;
	@%p43 bra 	$L__BB142_64;
	add.s32 	%r184, %r183, 1;
$L__BB142_86:
	setp.eq.s32 	%p44, %r44, 0;
	@%p44 bra 	$L__BB142_94;
	mul.lo.s32 	%r167, %r2, %r184;
	shl.b32 	%r168, %r167, 3;
	add.s32 	%r170, %r168, %r154;
	add.s32 	%r186, %r155, %r170;
	shl.b32 	%r59, %r2, 3;
	neg.s32 	%r185, %r44;
$L__BB142_88:
	.pragma "nounroll";
	setp.num.f64 	%p45, %fd40, %fd40;
	@%p45 bra 	$L__BB142_91;
	ld.shared.f64 	%fd23, [%r186];
	setp.nan.f64 	%p46, %fd23, %fd23;
	mov.f64 	%fd40, 0d3FF0000000000000;
	@%p46 bra 	$L__BB142_93;
	mov.f64 	%fd40, %fd23;
	bra.uni 	$L__BB142_93;
$L__BB142_91:
	ld.shared.f64 	%fd24, [%r186];
	setp.nan.f64 	%p47, %fd24, %fd24;
	@%p47 bra 	$L__BB142_93;
	mul.f64 	%fd40, %fd40, %fd24;
$L__BB142_93:
	add.s32 	%r186, %r186, %r59;
	add.s32 	%r185, %r185, 1;
	setp.ne.s32 	%p48, %r185, 0;
	@%p48 bra 	$L__BB142_88;
$L__BB142_94:
	st.shared.f64 	[%r42], %fd40;
$L__BB142_95:
	cvt.u64.u32 	%rd267, %r4;
	mad.lo.s64 	%rd268, %rd147, %rd267, %rd3;
	cvta.to.global.u64 	%rd269, %rd144;
	shl.b64 	%rd270, %rd268, 3;
	add.s64 	%rd271, %rd269, %rd270;
	st.global.f64 	[%rd271], %fd40;
$L__BB142_96:
	ret;

}
	// .globl	contiguous_nanprod33_f64
.visible .entry contiguous_nanprod33_f64(
	.param .u64 .ptr .align 1 contiguous_nanprod33_f64_param_0,
	.param .u64 .ptr .align 1 contiguous_nanprod33_f64_param_1,
	.param .u64 contiguous_nanprod33_f64_param_2,
	.param .u64 contiguous_nanprod33_f64_param_3,
	.param .u64 contiguous_nanprod33_f64_param_4
)
{
	.reg .pred 	%p<25>;
	.reg .b32 	%r<68>;
	.reg .b64 	%rd<17>;
	.reg .b64 	%fd<47>;

	ld.param.u64 	%rd2, [contiguous_nanprod33_f64_param_0];
	ld.param.u64 	%rd3, [contiguous_nanprod33_f64_param_1];
	ld.param.u64 	%rd4, [contiguous_nanprod33_f64_param_3];
	ld.param.u64 	%rd5, [contiguous_nanprod33_f64_param_4];
	mov.u32 	%r1, %tid.y;
	mov.u32 	%r2, %ntid.x;
	mov.u32 	%r3, %tid.x;
	mad.lo.s32 	%r31, %r1, %r2, %r3;
	mov.u32 	%r32, %ctaid.x;
	mad.lo.s32 	%r33, %r32, %r2, %r3;
	mov.u32 	%r4, %ctaid.y;
	mov.u32 	%r5, %ntid.y;
	mad.lo.s32 	%r34, %r4, %r5, %r1;
	shl.b32 	%r35, %r31, 3;
	mov.u32 	%r36, nanprodsdata_f64;
	add.s32 	%r7, %r36, %r35;
	mov.b64 	%rd7, 4607182418800017408;
	st.shared.u64 	[%r7], %rd7;
	cvt.u64.u32 	%rd1, %r33;
	setp.le.u64 	%p1, %rd4, %rd1;
	cvt.u64.u32 	%rd8, %r34;
	setp.le.u64 	%p2, %rd5, %rd8;
	or.pred  	%p3, %p1, %p2;
	@%p3 bra 	$L__BB143_38;
	cvt.u32.u64 	%r37, %rd1;
	cvta.to.global.u64 	%rd9, %rd3;
	cvt.u32.u64 	%r38, %rd4;
	mad.lo.s32 	%r39, %r34, %r38, %r37;
	mul.wide.u32 	%rd10, %r39, 8;
	add.s64 	%rd11, %rd9, %rd10;
	ld.global.f64 	%fd29, [%rd11];
	st.shared.f64 	[%r7], %fd29;
	bar.sync 	0;
	setp.ne.s32 	%p4, %r1, 0;
	@%p4 bra 	$L__BB143_38;
	setp.gt.u32 	%p5, %r5, 1;
	@%p5 bra 	$L__BB143_4;
	shl.b32 	%r40, %r3, 3;
	add.s32 	%r42, %r36, %r40;
	ld.shared.f64 	%fd40, [%r42];
	bra.uni 	$L__BB143_37;
$L__BB143_4:
	shl.b32 	%r44, %r3, 3;
	add.s32 	%r8, %r36, %r44;
	ld.shared.f64 	%fd40, [%r8];
	add.s32 	%r9, %r5, -1;
	add.s32 	%r46, %r5, -2;
	and.b32  	%r10, %r9, 3;
	setp.lt.u32 	%p6, %r46, 3;
	mov.b32 	%r65, 1;
	@%p6 bra 	$L__BB143_28;
	and.b32  	%r48, %r9, -4;
	neg.s32 	%r63, %r48;
	shl.b32 	%r12, %r2, 5;
	mul.lo.s32 	%r13, %r2, 24;
	shl.b32 	%r14, %r2, 3;
	shl.b32 	%r15, %r2, 4;
	mov.b32 	%r64, 0;
	mov.u32 	%r62, %r8;
$L__BB143_6:
	setp.num.f64 	%p7, %fd40, %fd40;
	@%p7 bra 	$L__BB143_9;
	add.s32 	%r49, %r62, %r14;
	ld.shared.f64 	%fd4, [%r49];
	setp.nan.f64 	%p8, %fd4, %fd4;
	mov.f64 	%fd40, 0d3FF0000000000000;
	@%p8 bra 	$L__BB143_11;
	mov.f64 	%fd40, %fd4;
	bra.uni 	$L__BB143_11;
$L__BB143_9:
	add.s32 	%r50, %r62, %r14;
	ld.shared.f64 	%fd5, [%r50];
	setp.nan.f64 	%p9, %fd5, %fd5;
	@%p9 bra 	$L__BB143_11;
	mul.f64 	%fd40, %fd40, %fd5;
$L__BB143_11:
	setp.num.f64 	%p10, %fd40, %fd40;
	@%p10 bra 	$L__BB143_14;
	add.s32 	%r51, %r62, %r15;
	ld.shared.f64 	%fd8, [%r51];
	setp.nan.f64 	%p11, %fd8, %fd8;
	mov.f64 	%fd40, 0d3FF0000000000000;
	@%p11 bra 	$L__BB143_16;
	mov.f64 	%fd40, %fd8;
	bra.uni 	$L__BB143_16;
$L__BB143_14:
	add.s32 	%r52, %r62, %r15;
	ld.shared.f64 	%fd9, [%r52];
	setp.nan.f64 	%p12, %fd9, %fd9;
	@%p12 bra 	$L__BB143_16;
	mul.f64 	%fd40, %fd40, %fd9;
$L__BB143_16:
	setp.num.f64 	%p13, %fd40, %fd40;
	@%p13 bra 	$L__BB143_19;
	add.s32 	%r53, %r62, %r13;
	ld.shared.f64 	%fd12, [%r53];
	setp.nan.f64 	%p14, %fd12, %fd12;
	mov.f64 	%fd40, 0d3FF0000000000000;
	@%p14 bra 	$L__BB143_21;
	mov.f64 	%fd40, %fd12;
	bra.uni 	$L__BB143_21;
$L__BB143_19:
	add.s32 	%r54, %r62, %r13;
	ld.shared.f64 	%fd13, [%r54];
	setp.nan.f64 	%p15, %fd13, %fd13;
	@%p15 bra 	$L__BB143_21;
	mul.f64 	%fd40, %fd40, %fd13;
$L__BB143_21:
	setp.num.f64 	%p16, %fd40, %fd40;
	@%p16 bra 	$L__BB143_24;
	add.s32 	%r55, %r62, %r12;
	ld.shared.f64 	%fd16, [%r55];
	setp.nan.f64 	%p17, %fd16, %fd16;
	mov.f64 	%fd40, 0d3FF0000000000000;
	@%p17 bra 	$L__BB143_26;
	mov.f64 	%fd40, %fd16;
	bra.uni 	$L__BB143_26;
$L__BB143_24:
	add.s32 	%r56, %r62, %r12;
	ld.shared.f64 	%fd17, [%r56];
	setp.nan.f64 	%p18, %fd17, %fd17;
	@%p18 bra 	$L__BB143_26;
	mul.f64 	%fd40, %fd40, %fd17;
$L__BB143_26:
	add.s32 	%r64, %r64, 4;
	add.s32 	%r63, %r63, 4;
	add.s32 	%r62, %r62, %r12;
	setp.ne.s32 	%p19, %r63, 0;
	@%p19 bra 	$L__BB143_6;
	add.s32 	%r65, %r64, 1;
$L__BB143_28:
	setp.eq.s32 	%p20, %r10, 0;
	@%p20 bra 	$L__BB143_36;
	mul.lo.s32 	%r57, %r2, %r65;
	shl.b32 	%r58, %r57, 3;
	add.s32 	%r60, %r58, %r44;
	add.s32 	%r67, %r36, %r60;
	shl.b32 	%r25, %r2, 3;
	neg.s32 	%r66, %r10;
$L__BB143_30:
	.pragma "nounroll";
	setp.num.f64 	%p21, %fd40, %fd40;
	@%p21 bra 	$L__BB143_33;
	ld.shared.f64 	%fd23, [%r67];
	setp.nan.f64 	%p22, %fd23, %fd23;
	mov.f64 	%fd40, 0d3FF0000000000000;
	@%p22 bra 	$L__BB143_35;
	mov.f64 	%fd40, %fd23;
	bra.uni 	$L__BB143_35;
$L__BB143_33:
	ld.shared.f64 	%fd24, [%r67];
	setp.nan.f64 	%p23, %fd24, %fd24;
	@%p23 bra 	$L__BB143_35;
	mul.f64 	%fd40, %fd40, %fd24;
$L__BB143_35:
	add.s32 	%r67, %r67, %r25;
	add.s32 	%r66, %r66, 1;
	setp.ne.s32 	%p24, %r66, 0;
	@%p24 bra 	$L__BB143_30;
$L__BB143_36:
	st.shared.f64 	[%r8], %fd40;
$L__BB143_37:
	cvt.u64.u32 	%rd12, %r4;
	mad.lo.s64 	%rd13, %rd4, %rd12, %rd1;
	cvta.to.global.u64 	%rd14, %rd2;
	shl.b64 	%rd15, %rd13, 3;
	add.s64 	%rd16, %rd14, %rd15;
	st.global.f64 	[%rd16], %fd40;
$L__BB143_38:
	ret;

}
	// .globl	contiguous_nanprod_f16
.visible .entry contiguous_nanprod_f16(
	.param .u64 .ptr .align 1 contiguous_nanprod_f16_param_0,
	.param .u64 .ptr .align 1 contiguous_nanprod_f16_param_1,
	.param .u64 contiguous_nanprod_f16_param_2
)
{
	.reg .pred 	%p<8>;
	.reg .b16 	%rs<29>;
	.reg .b32 	%r<16>;
	.reg .b64 	%rd<16>;

	ld.param.u64 	%rd4, [contiguous_nanprod_f16_param_0];
	ld.param.u64 	%rd6, [contiguous_nanprod_f16_param_1];
	ld.param.u64 	%rd5, [contiguous_nanprod_f16_param_2];
	cvta.to.global.u64 	%rd1, %rd6;
	mov.u32 	%r1, %tid.x;
	mov.u32 	%r2, %ctaid.x;
	mov.u32 	%r15, %ntid.x;
	mul.lo.s32 	%r8, %r2, %r15;
	shl.b32 	%r9, %r8, 1;
	add.s32 	%r4, %r9, %r1;
	mov.b16 	%rs2, 15360;
	// begin inline asm
	cvt.rn.f16.u16 %rs1, %rs2;
	// end inline asm
	shl.b32 	%r10, %r1, 1;
	mov.u32 	%r11, nanprodsdata_f16;
	add.s32 	%r5, %r11, %r10;
	st.shared.u16 	[%r5], %rs1;
	add.s32 	%r12, %r4, %r15;
	cvt.u64.u32 	%rd2, %r12;
	setp.le.u64 	%p1, %rd5, %rd2;
	@%p1 bra 	$L__BB144_2;
	mul.wide.u32 	%rd9, %r4, 2;
	add.s64 	%rd10, %rd1, %rd9;
	ld.global.u16 	%rs5, [%rd10];
	shl.b64 	%rd11, %rd2, 1;
	add.s64 	%rd12, %rd1, %rd11;
	ld.global.u16 	%rs6, [%rd12];
	// begin inline asm
	{mul.f16 %rs4,%rs5,%rs6;
}
	// end inline asm
	st.shared.u16 	[%r5], %rs4;
	bra.uni 	$L__BB144_4;
$L__BB144_2:
	cvt.u64.u32 	%rd3, %r4;
	setp.le.u64 	%p2, %rd5, %rd3;
	@%p2 bra 	$L__BB144_4;
	shl.b64 	%rd7, %rd3, 1;
	add.s64 	%rd8, %rd1, %rd7;
	ld.global.u16 	%rs3, [%rd8];
	st.shared.u16 	[%r5], %rs3;
$L__BB144_4:
	bar.sync 	0;
	setp.lt.u32 	%p3, %r15, 66;
	@%p3 bra 	$L__BB144_8;
$L__BB144_5:
	shr.u32 	%r7, %r15, 1;
	setp.ge.u32 	%p4, %r1, %r7;
	@%p4 bra 	$L__BB144_7;
	ld.shared.u16 	%rs8, [%r5];
	and.b32  	%r13, %r15, 2046;
	add.s32 	%r14, %r5, %r13;
	ld.shared.u16 	%rs9, [%r14];
	// begin inline asm
	{mul.f16 %rs7,%rs8,%rs9;
}
	// end inline asm
	st.shared.u16 	[%r5], %rs7;
$L__BB144_7:
	bar.sync 	0;
	setp.gt.u32 	%p5, %r15, 131;
	mov.u32 	%r15, %r7;
	@%p5 bra 	$L__BB144_5;
$L__BB144_8:
	setp.gt.u32 	%p6, %r1, 31;
	@%p6 bra 	$L__BB144_11;
	ld.shared.u16 	%rs11, [%r5];
	ld.shared.u16 	%rs12, [%r5+64];
	// begin inline asm
	{mul.f16 %rs10,%rs11,%rs12;
}
	// end inline asm
	st.volatile.shared.u16 	[%r5], %rs10;
	ld.shared.u16 	%rs15, [%r5+32];
	// begin inline asm
	{mul.f16 %rs13,%rs10,%rs15;
}
	// end inline asm
	st.volatile.shared.u16 	[%r5], %rs13;
	ld.shared.u16 	%rs18, [%r5+16];
	// begin inline asm
	{mul.f16 %rs16,%rs13,%rs18;
}
	// end inline asm
	st.volatile.shared.u16 	[%r5], %rs16;
	ld.shared.u16 	%rs21, [%r5+8];
	// begin inline asm
	{mul.f16 %rs19,%rs16,%rs21;
}
	// end inline asm
	st.volatile.shared.u16 	[%r5], %rs19;
	ld.shared.u16 	%rs24, [%r5+4];
	// begin inline asm
	{mul.f16 %rs22,%rs19,%rs24;
}
	// end inline asm
	st.volatile.shared.u16 	[%r5], %rs22;
	ld.shared.u16 	%rs27, [%r5+2];
	// begin inline asm
	{mul.f16 %rs25,%rs22,%rs27;
}
	// end inline asm
	st.volatile.shared.u16 	[%r5], %rs25;
	setp.ne.s32 	%p7, %r1, 0;
	@%p7 bra 	$L__BB144_11;
	cvta.to.global.u64 	%rd13, %rd4;
	mul.wide.u32 	%rd14, %r2, 2;
	add.s64 	%rd15, %rd13, %rd14;
	ld.shared.u16 	%rs28, [nanprodsdata_f16];
	st.global.u16 	[%rd15], %rs28;
$L__BB144_11:
	ret;

}
	// .globl	uncontiguous_nanprod_f16
.visible .entry uncontiguous_nanprod_f16(
	.param .u64 .ptr .align 1 uncontiguous_nanprod_f16_param_0,
	.param .u64 .ptr .align 1 uncontiguous_nanprod_f16_param_1,
	.param .u64 .ptr .align 1 uncontiguous_nanprod_f16_param_2,
	.param .u64 .ptr .align 1 uncontiguous_nanprod_f16_param_3,
	.param .u64 uncontiguous_nanprod_f16_param_4,
	.param .u64 uncontiguous_nanprod_f16_param_5
)
{
	.reg .pred 	%p<53>;
	.reg .b16 	%rs<29>;
	.reg .b32 	%r<212>;
	.reg .b64 	%rd<558>;

	ld.param.u64 	%rd260, [uncontiguous_nanprod_f16_param_0];
	ld.param.u64 	%rd263, [uncontiguous_nanprod_f16_param_1];
	ld.param.u64 	%rd264, [uncontiguous_nanprod_f16_param_2];
	ld.param.u64 	%rd265, [uncontiguous_nanprod_f16_param_3];
	ld.param.u64 	%rd261, [uncontiguous_nanprod_f16_param_4];
	ld.param.u64 	%rd262, [uncontiguous_nanprod_f16_param_5];
	cvta.to.global.u64 	%rd1, %rd265;
	cvta.to.global.u64 	%rd2, %rd264;
	cvta.to.global.u64 	%rd3, %rd263;
	mov.u32 	%r1, %tid.x;
	mov.u32 	%r2, %ctaid.x;
	mov.u32 	%r211, %ntid.x;
	mul.lo.s32 	%r52, %r2, %r211;
	shl.b32 	%r53, %r52, 1;
	add.s32 	%r4, %r53, %r1;
	mov.b16 	%rs2, 15360;
	// begin inline asm
	cvt.rn.f16.u16 %rs1, %rs2;
	// end inline asm
	shl.b32 	%r54, %r1, 1;
	mov.u32 	%r55, nanprodsdata_f16;
	add.s32 	%r5, %r55, %r54;
	st.shared.u16 	[%r5], %rs1;
	add.s32 	%r56, %r4, %r211;
	cvt.u64.u32 	%rd511, %r56;
	setp.le.u64 	%p1, %rd262, %rd511;
	@%p1 bra 	$L__BB145_54;
	cvt.u32.u64 	%r6, %rd261;
	add.s32 	%r205, %r6, -1;
	setp.lt.s32 	%p27, %r205, 0;
	mov.b64 	%rd515, 0;
	mov.u64 	%rd516, %rd515;
	@%p27 bra 	$L__BB145_53;
	cvt.u64.u32 	%rd512, %r4;
	setp.lt.u32 	%p28, %r205, 3;
	mov.b64 	%rd516, 0;
	mov.u64 	%rd515, %rd516;
	@%p28 bra 	$L__BB145_30;
	add.s32 	%r203, %r6, -2;
	and.b32  	%r132, %r6, -4;
	neg.s32 	%r202, %r132;
	mov.b64 	%rd516, 0;
$L__BB145_4:
	.pragma "nounroll";
	add.s32 	%r12, %r203, 1;
	mul.wide.u32 	%rd397, %r12, 8;
	add.s64 	%rd398, %rd2, %rd397;
	ld.global.u64 	%rd10, [%rd398];
	or.b64  	%rd399, %rd512, %rd10;
	and.b64  	%rd400, %rd399, -4294967296;
	setp.ne.s64 	%p29, %rd400, 0;
	@%p29 bra 	$L__BB145_6;
	cvt.u32.u64 	%r133, %rd10;
	cvt.u32.u64 	%r134, %rd512;
	div.u32 	%r135, %r134, %r133;
	mul.lo.s32 	%r136, %r135, %r133;
	sub.s32 	%r137, %r134, %r136;
	cvt.u64.u32 	%rd477, %r135;
	cvt.u64.u32 	%rd478, %r137;
	bra.uni 	$L__BB145_7;
$L__BB145_6:
	div.s64 	%rd477, %rd512, %rd10;
	mul.lo.s64 	%rd401, %rd477, %rd10;
	sub.s64 	%rd478, %rd512, %rd401;
$L__BB145_7:
	mul.wide.u32 	%rd402, %r12, 8;
	add.s64 	%rd403, %rd1, %rd402;
	ld.global.u64 	%rd17, [%rd403];
	mad.lo.s64 	%rd18, %rd17, %rd478, %rd515;
	or.b64  	%rd404, %rd511, %rd10;
	and.b64  	%rd405, %rd404, -4294967296;
	setp.ne.s64 	%p30, %rd405, 0;
	@%p30 bra 	$L__BB145_9;
	cvt.u32.u64 	%r138, %rd10;
	cvt.u32.u64 	%r139, %rd511;
	div.u32 	%r140, %r139, %r138;
	mul.lo.s32 	%r141, %r140, %r138;
	sub.s32 	%r142, %r139, %r141;
	cvt.u64.u32 	%rd479, %r140;
	cvt.u64.u32 	%rd480, %r142;
	bra.uni 	$L__BB145_10;
$L__BB145_9:
	div.s64 	%rd479, %rd511, %rd10;
	mul.lo.s64 	%rd406, %rd479, %rd10;
	sub.s64 	%rd480, %rd511, %rd406;
$L__BB145_10:
	mad.lo.s64 	%rd25, %rd480, %rd17, %rd516;
	add.s32 	%r13, %r203, -2;
	mul.wide.u32 	%rd407, %r203, 8;
	add.s64 	%rd408, %rd2, %rd407;
	ld.global.u64 	%rd26, [%rd408];
	or.b64  	%rd409, %rd477, %rd26;
	and.b64  	%rd410, %rd409, -4294967296;
	setp.ne.s64 	%p31, %rd410, 0;
	@%p31 bra 	$L__BB145_12;
	cvt.u32.u64 	%r143, %rd26;
	cvt.u32.u64 	%r144, %rd477;
	div.u32 	%r145, %r144, %r143;
	mul.lo.s32 	%r146, %r145, %r143;
	sub.s32 	%r147, %r144, %r146;
	cvt.u64.u32 	%rd481, %r145;
	cvt.u64.u32 	%rd482, %r147;
	bra.uni 	$L__BB145_13;
$L__BB145_12:
	div.s64 	%rd481, %rd477, %rd26;
	mul.lo.s64 	%rd411, %rd481, %rd26;
	sub.s64 	%rd482, %rd477, %rd411;
$L__BB145_13:
	mul.wide.u32 	%rd412, %r203, 8;
	add.s64 	%rd413, %rd1, %rd412;
	ld.global.u64 	%rd33, [%rd413];
	mad.lo.s64 	%rd34, %rd33, %rd482, %rd18;
	or.b64  	%rd414, %rd479, %rd26;
	and.b64  	%rd415, %rd414, -4294967296;
	setp.ne.s64 	%p32, %rd415, 0;
	@%p32 bra 	$L__BB145_15;
	cvt.u32.u64 	%r148, %rd26;
	cvt.u32.u64 	%r149, %rd479;
	div.u32 	%r150, %r149, %r148;
	mul.lo.s32 	%r151, %r150, %r148;
	sub.s32 	%r152, %r149, %r151;
	cvt.u64.u32 	%rd483, %r150;
	cvt.u64.u32 	%rd484, %r152;
	bra.uni 	$L__BB145_16;
$L__BB145_15:
	div.s64 	%rd483, %rd479, %rd26;
	mul.lo.s64 	%rd416, %rd483, %rd26;
	sub.s64 	%rd484, %rd479, %rd416;
$L__BB145_16:
	mad.lo.s64 	%rd41, %rd484, %rd33, %rd25;
	add.s32 	%r14, %r203, -1;
	mul.wide.u32 	%rd417, %r14, 8;
	add.s64 	%rd418, %rd2, %rd417;
	ld.global.u64 	%rd42, [%rd418];
	or.b64  	%rd419, %rd481, %rd42;
	and.b64  	%rd420, %rd419, -4294967296;
	setp.ne.s64 	%p33, %rd420, 0;
	@%p33 bra 	$L__BB145_18;
	cvt.u32.u64 	%r153, %rd42;
	cvt.u32.u64 	%r154, %rd481;
	div.u32 	%r155, %r154, %r153;
	mul.lo.s32 	%r156, %r155, %r153;
	sub.s32 	%r157, %r154, %r156;
	cvt.u64.u32 	%rd485, %r155;
	cvt.u64.u32 	%rd486, %r157;
	bra.uni 	$L__BB145_19;
$L__BB145_18:
	div.s64 	%rd485, %rd481, %rd42;
	mul.lo.s64 	%rd421, %rd485, %rd42;
	sub.s64 	%rd486, %rd481, %rd421;
$L__BB145_19:
	mul.wide.u32 	%rd422, %r14, 8;
	add.s64 	%rd423, %rd1, %rd422;
	ld.global.u64 	%rd49, [%rd423];
	mad.lo.s64 	%rd50, %rd49, %rd486, %rd34;
	or.b64  	%rd424, %rd483, %rd42;
	and.b64  	%rd425, %rd424, -4294967296;
	setp.ne.s64 	%p34, %rd425, 0;
	@%p34 bra 	$L__BB145_21;
	cvt.u32.u64 	%r158, %rd42;
	cvt.u32.u64 	%r159, %rd483;
	div.u32 	%r160, %r159, %r158;
	mul.lo.s32 	%r161, %r160, %r158;
	sub.s32 	%r162, %r159, %r161;
	cvt.u64.u32 	%rd487, %r160;
	cvt.u64.u32 	%rd488, %r162;
	bra.uni 	$L__BB145_22;
$L__BB145_21:
	div.s64 	%rd487, %rd483, %rd42;
	mul.lo.s64 	%rd426, %rd487, %rd42;
	sub.s64 	%rd488, %rd483, %rd426;
$L__BB145_22:
	mad.lo.s64 	%rd57, %rd488, %rd49, %rd41;
	mul.wide.u32 	%rd427, %r13, 8;
	add.s64 	%rd428, %rd2, %rd427;
	ld.global.u64 	%rd58, [%rd428];
	or.b64  	%rd429, %rd485, %rd58;
	and.b64  	%rd430, %rd429, -4294967296;
	setp.ne.s64 	%p35, %rd430, 0;
	@%p35 bra 	$L__BB145_24;
	cvt.u32.u64 	%r163, %rd58;
	cvt.u32.u64 	%r164, %rd485;
	div.u32 	%r165, %r164, %r163;
	mul.lo.s32 	%r166, %r165, %r163;
	sub.s32 	%r167, %r164, %r166;
	cvt.u64.u32 	%rd512, %r165;
	cvt.u64.u32 	%rd490, %r167;
	bra.uni 	$L__BB145_25;
$L__BB145_24:
	div.s64 	%rd512, %rd485, %rd58;
	mul.lo.s64 	%rd431, %rd512, %rd58;
	sub.s64 	%rd490, %rd485, %rd431;
$L__BB145_25:
	mul.wide.u32 	%rd432, %r13, 8;
	add.s64 	%rd433, %rd1, %rd432;
	ld.global.u64 	%rd65, [%rd433];
	mad.lo.s64 	%rd515, %rd65, %rd490, %rd50;
	or.b64  	%rd434, %rd487, %rd58;
	and.b64  	%rd435, %rd434, -4294967296;
	setp.ne.s64 	%p36, %rd435, 0;
	@%p36 bra 	$L__BB145_27;
	cvt.u32.u64 	%r168, %rd58;
	cvt.u32.u64 	%r169, %rd487;
	div.u32 	%r170, %r169, %r168;
	mul.lo.s32 	%r171, %r170, %r168;
	sub.s32 	%r172, %r169, %r171;
	cvt.u64.u32 	%rd511, %r170;
	cvt.u64.u32 	%rd492, %r172;
	bra.uni 	$L__BB145_28;
$L__BB145_27:
	div.s64 	%rd511, %rd487, %rd58;
	mul.lo.s64 	%rd436, %rd511, %rd58;
	sub.s64 	%rd492, %rd487, %rd436;
$L__BB145_28:
	mad.lo.s64 	%rd516, %rd492, %rd65, %rd57;
	add.s32 	%r203, %r203, -4;
	add.s32 	%r202, %r202, 4;
	setp.ne.s32 	%p37, %r202, 0;
	@%p37 bra 	$L__BB145_4;
	add.s32 	%r205, %r203, 1;
$L__BB145_30:
	and.b32  	%r19, %r6, 3;
	setp.eq.s32 	%p38, %r19, 0;
	@%p38 bra 	$L__BB145_53;
	setp.eq.s32 	%p39, %r19, 1;
	@%p39 bra 	$L__BB145_45;
	mul.wide.u32 	%rd438, %r205, 8;
	add.s64 	%rd439, %rd2, %rd438;
	ld.global.u64 	%rd80, [%rd439];
	or.b64  	%rd440, %rd512, %rd80;
	and.b64  	%rd441, %rd440, -4294967296;
	setp.ne.s64 	%p40, %rd441, 0;
	@%p40 bra 	$L__BB145_34;
	cvt.u32.u64 	%r173, %rd80;
	cvt.u32.u64 	%r174, %rd512;
	div.u32 	%r175, %r174, %r173;
	mul.lo.s32 	%r176, %r175, %r173;
	sub.s32 	%r177, %r174, %r176;
	cvt.u64.u32 	%rd499, %r175;
	cvt.u64.u32 	%rd500, %r177;
	bra.uni 	$L__BB145_35;
$L__BB145_34:
	div.s64 	%rd499, %rd512, %rd80;
	mul.lo.s64 	%rd442, %rd499, %rd80;
	sub.s64 	%rd500, %rd512, %rd442;
$L__BB145_35:
	add.s64 	%rd444, %rd1, %rd438;
	ld.global.u64 	%rd87, [%rd444];
	mad.lo.s64 	%rd88, %rd87, %rd500, %rd515;
	or.b64  	%rd445, %rd511, %rd80;
	and.b64  	%rd446, %rd445, -4294967296;
	setp.ne.s64 	%p41, %rd446, 0;
	@%p41 bra 	$L__BB145_37;
	cvt.u32.u64 	%r178, %rd80;
	cvt.u32.u64 	%r179, %rd511;
	div.u32 	%r180, %r179, %r178;
	mul.lo.s32 	%r181, %r180, %r178;
	sub.s32 	%r182, %r179, %r181;
	cvt.u64.u32 	%rd501, %r180;
	cvt.u64.u32 	%rd502, %r182;
	bra.uni 	$L__BB145_38;
$L__BB145_37:
	div.s64 	%rd501, %rd511, %rd80;
	mul.lo.s64 	%rd447, %rd501, %rd80;
	sub.s64 	%rd502, %rd511, %rd447;
$L__BB145_38:
	mad.lo.s64 	%rd95, %rd502, %rd87, %rd516;
	add.s32 	%r20, %r205, -1;
	mul.wide.u32 	%rd448, %r20, 8;
	add.s64 	%rd449, %rd2, %rd448;
	ld.global.u64 	%rd96, [%rd449];
	or.b64  	%rd450, %rd499, %rd96;
	and.b64  	%rd451, %rd450, -4294967296;
	setp.ne.s64 	%p42, %rd451, 0;
	@%p42 bra 	$L__BB145_40;
	cvt.u32.u64 	%r183, %rd96;
	cvt.u32.u64 	%r184, %rd499;
	div.u32 	%r185, %r184, %r183;
	mul.lo.s32 	%r186, %r185, %r183;
	sub.s32 	%r187, %r184, %r186;
	cvt.u64.u32 	%rd512, %r185;
	cvt.u64.u32 	%rd504, %r187;
	bra.uni 	$L__BB145_41;
$L__BB145_40:
	div.s64 	%rd512, %rd499, %rd96;
	mul.lo.s64 	%rd452, %rd512, %rd96;
	sub.s64 	%rd504, %rd499, %rd452;
$L__BB145_41:
	add.s64 	%rd454, %rd1, %rd448;
	ld.global.u64 	%rd103, [%rd454];
	mad.lo.s64 	%rd515, %rd103, %rd504, %rd88;
	or.b64  	%rd455, %rd501, %rd96;
	and.b64  	%rd456, %rd455, -4294967296;
	setp.ne.s64 	%p43, %rd456, 0;
	@%p43 bra 	$L__BB145_43;
	cvt.u32.u64 	%r188, %rd96;
	cvt.u32.u64 	%r189, %rd501;
	div.u32 	%r190, %r189, %r188;
	mul.lo.s32 	%r191, %r190, %r188;
	sub.s32 	%r192, %r189, %r191;
	cvt.u64.u32 	%rd511, %r190;
	cvt.u64.u32 	%rd506, %r192;
	bra.uni 	$L__BB145_44;
$L__BB145_43:
	div.s64 	%rd511, %rd501, %rd96;
	mul.lo.s64 	%rd457, %rd511, %rd96;
	sub.s64 	%rd506, %rd501, %rd457;
$L__BB145_44:
	mad.lo.s64 	%rd516, %rd506, %rd103, %rd95;
	add.s32 	%r205, %r205, -2;
$L__BB145_45:
	and.b32  	%r193, %r6, 1;
	setp.eq.b32 	%p44, %r193, 1;
	not.pred 	%p45, %p44;
	@%p45 bra 	$L__BB145_53;
	mul.wide.u32 	%rd458, %r205, 8;
	add.s64 	%rd459, %rd2, %rd458;
	ld.global.u64 	%rd118, [%rd459];
	or.b64  	%rd460, %rd512, %rd118;
	and.b64  	%rd461, %rd460, -4294967296;
	setp.ne.s64 	%p46, %rd461, 0;
	@%p46 bra 	$L__BB145_48;
	cvt.u32.u64 	%r194, %rd118;
	cvt.u32.u64 	%r195, %rd512;
	rem.u32 	%r196, %r195, %r194;
	cvt.u64.u32 	%rd513, %r196;
	bra.uni 	$L__BB145_49;
$L__BB145_48:
	rem.s64 	%rd513, %rd512, %rd118;
$L__BB145_49:
	add.s64 	%rd463, %rd1, %rd458;
	ld.global.u64 	%rd122, [%rd463];
	mad.lo.s64 	%rd515, %rd122, %rd513, %rd515;
	or.b64  	%rd464, %rd511, %rd118;
	and.b64  	%rd465, %rd464, -4294967296;
	setp.ne.s64 	%p47, %rd465, 0;
	@%p47 bra 	$L__BB145_51;
	cvt.u32.u64 	%r197, %rd118;
	cvt.u32.u64 	%r198, %rd511;
	rem.u32 	%r199, %r198, %r197;
	cvt.u64.u32 	%rd514, %r199;
	bra.uni 	$L__BB145_52;
$L__BB145_51:
	rem.s64 	%rd514, %rd511, %rd118;
$L__BB145_52:
	mad.lo.s64 	%rd516, %rd514, %rd122, %rd516;
$L__BB145_53:
	shl.b64 	%rd466, %rd515, 1;
	add.s64 	%rd467, %rd3, %rd466;
	ld.global.u16 	%rs5, [%rd467];
	shl.b64 	%rd468, %rd516, 1;
	add.s64 	%rd469, %rd3, %rd468;
	ld.global.u16 	%rs6, [%rd469];
	// begin inline asm
	{mul.f16 %rs4,%rs5,%rs6;
}
	// end inline asm
	st.shared.u16 	[%r5], %rs4;
	bra.uni 	$L__BB145_114;
$L__BB145_54:
	cvt.u64.u32 	%rd548, %r4;
	setp.le.u64 	%p2, %rd262, %rd548;
	@%p2 bra 	$L__BB145_114;
	cvt.u32.u64 	%r23, %rd261;
	add.s32 	%r209, %r23, -1;
	setp.lt.s32 	%p3, %r209, 0;
	mov.b64 	%rd557, 0;
	@%p3 bra 	$L__BB145_113;
	and.b32  	%r25, %r23, 7;
	setp.lt.u32 	%p4, %r209, 7;
	mov.b64 	%rd557, 0;
	@%p4 bra 	$L__BB145_84;
	add.s32 	%r207, %r23, -4;
	and.b32  	%r57, %r23, -8;
	neg.s32 	%r206, %r57;
	mov.b64 	%rd557, 0;
$L__BB145_58:
	.pragma "nounroll";
	add.s32 	%r30, %r207, 3;
	mul.wide.u32 	%rd270, %r30, 8;
	add.s64 	%rd271, %rd2, %rd270;
	ld.global.u64 	%rd133, [%rd271];
	or.b64  	%rd272, %rd548, %rd133;
	and.b64  	%rd273, %rd272, -4294967296;
	setp.ne.s64 	%p5, %rd273, 0;
	@%p5 bra 	$L__BB145_60;
	cvt.u32.u64 	%r58, %rd133;
	cvt.u32.u64 	%r59, %rd548;
	div.u32 	%r60, %r59, %r58;
	mul.lo.s32 	%r61, %r60, %r58;
	sub.s32 	%r62, %r59, %r61;
	cvt.u64.u32 	%rd519, %r60;
	cvt.u64.u32 	%rd520, %r62;
	bra.uni 	$L__BB145_61;
$L__BB145_60:
	div.s64 	%rd519, %rd548, %rd133;
	mul.lo.s64 	%rd274, %rd519, %rd133;
	sub.s64 	%rd520, %rd548, %rd274;
$L__BB145_61:
	add.s64 	%rd276, %rd1, %rd270;
	ld.global.u64 	%rd277, [%rd276];
	mad.lo.s64 	%rd140, %rd277, %rd520, %rd557;
	add.s32 	%r31, %r207, 2;
	mul.wide.u32 	%rd278, %r31, 8;
	add.s64 	%rd279, %rd2, %rd278;
	ld.global.u64 	%rd141, [%rd279];
	or.b64  	%rd280, %rd519, %rd141;
	and.b64  	%rd281, %rd280, -4294967296;
	setp.ne.s64 	%p6, %rd281, 0;
	@%p6 bra 	$L__BB145_63;
	cvt.u32.u64 	%r63, %rd141;
	cvt.u32.u64 	%r64, %rd519;
	div.u32 	%r65, %r64, %r63;
	mul.lo.s32 	%r66, %r65, %r63;
	sub.s32 	%r67, %r64, %r66;
	cvt.u64.u32 	%rd521, %r65;
	cvt.u64.u32 	%rd522, %r67;
	bra.uni 	$L__BB145_64;
$L__BB145_63:
	div.s64 	%rd521, %rd519, %rd141;
	mul.lo.s64 	%rd282, %rd521, %rd141;
	sub.s64 	%rd522, %rd519, %rd282;
$L__BB145_64:
	add.s64 	%rd284, %rd1, %rd278;
	ld.global.u64 	%rd285, [%rd284];
	mad.lo.s64 	%rd148, %rd285, %rd522, %rd140;
	add.s32 	%r32, %r207, 1;
	mul.wide.u32 	%rd286, %r32, 8;
	add.s64 	%rd287, %rd2, %rd286;
	ld.global.u64 	%rd149, [%rd287];
	or.b64  	%rd288, %rd521, %rd149;
	and.b64  	%rd289, %rd288, -4294967296;
	setp.ne.s64 	%p7, %rd289, 0;
	@%p7 bra 	$L__BB145_66;
	cvt.u32.u64 	%r68, %rd149;
	cvt.u32.u64 	%r69, %rd521;
	div.u32 	%r70, %r69, %r68;
	mul.lo.s32 	%r71, %r70, %r68;
	sub.s32 	%r72, %r69, %r71;
	cvt.u64.u32 	%rd523, %r70;
	cvt.u64.u32 	%rd524, %r72;
	bra.uni 	$L__BB145_67;
$L__BB145_66:
	div.s64 	%rd523, %rd521, %rd149;
	mul.lo.s64 	%rd290, %rd523, %rd149;
	sub.s64 	%rd524, %rd521, %rd290;
$L__BB145_67:
	add.s64 	%rd292, %rd1, %rd286;
	ld.global.u64 	%rd293, [%rd292];
	mad.lo.s64 	%rd156, %rd293, %rd524, %rd148;
	add.s32 	%r33, %r207, -4;
	mul.wide.u32 	%rd294, %r207, 8;
	add.s64 	%rd295, %rd2, %rd294;
	ld.global.u64 	%rd157, [%rd295];
	or.b64  	%rd296, %rd523, %rd157;
	and.b64  	%rd297, %rd296, -4294967296;
	setp.ne.s64 	%p8, %rd297, 0;
	@%p8 bra 	$L__BB145_69;
	cvt.u32.u64 	%r73, %rd157;
	cvt.u32.u64 	%r74, %rd523;
	div.u32 	%r75, %r74, %r73;
	mul.lo.s32 	%r76, %r75, %r73;
	sub.s32 	%r77, %r74, %r76;
	cvt.u64.u32 	%rd525, %r75;
	cvt.u64.u32 	%rd526, %r77;
	bra.uni 	$L__BB145_70;
$L__BB145_69:
	div.s64 	%rd525, %rd523, %rd157;
	mul.lo.s64 	%rd298, %rd525, %rd157;
	sub.s64 	%rd526, %rd523, %rd298;
$L__BB145_70:
	add.s64 	%rd300, %rd1, %rd294;
	ld.global.u64 	%rd301, [%rd300];
	mad.lo.s64 	%rd164, %rd301, %rd526, %rd156;
	add.s32 	%r34, %r207, -1;
	mul.wide.u32 	%rd302, %r34, 8;
	add.s64 	%rd303, %rd2, %rd302;
	ld.global.u64 	%rd165, [%rd303];
	or.b64  	%rd304, %rd525, %rd165;
	and.b64  	%rd305, %rd304, -4294967296;
	setp.ne.s64 	%p9, %rd305, 0;
	@%p9 bra 	$L__BB145_72;
	cvt.u32.u64 	%r78, %rd165;
	cvt.u32.u64 	%r79, %rd525;
	div.u32 	%r80, %r79, %r78;
	mul.lo.s32 	%r81, %r80, %r78;
	sub.s32 	%r82, %r79, %r81;
	cvt.u64.u32 	%rd527, %r80;
	cvt.u64.u32 	%rd528, %r82;
	bra.uni 	$L__BB145_73;
$L__BB145_72:
	div.s64 	%rd527, %rd525, %rd165;
	mul.lo.s64 	%rd306, %rd527, %rd165;
	sub.s64 	%rd528, %rd525, %rd306;
$L__BB145_73:
	add.s64 	%rd308, %rd1, %rd302;
	ld.global.u64 	%rd309, [%rd308];
	mad.lo.s64 	%rd172, %rd309, %rd528, %rd164;
	add.s32 	%r35, %r207, -2;
	mul.wide.u32 	%rd310, %r35, 8;
	add.s64 	%rd311, %rd2, %rd310;
	ld.global.u64 	%rd173, [%rd311];
	or.b64  	%rd312, %rd527, %rd173;
	and.b64  	%rd313, %rd312, -4294967296;
	setp.ne.s64 	%p10, %rd313, 0;
	@%p10 bra 	$L__BB145_75;
	cvt.u32.u64 	%r83, %rd173;
	cvt.u32.u64 	%r84, %rd527;
	div.u32 	%r85, %r84, %r83;
	mul.lo.s32 	%r86, %r85, %r83;
	sub.s32 	%r87, %r84, %r86;
	cvt.u64.u32 	%rd529, %r85;
	cvt.u64.u32 	%rd530, %r87;
	bra.uni 	$L__BB145_76;
$L__BB145_75:
	div.s64 	%rd529, %rd527, %rd173;
	mul.lo.s64 	%rd314, %rd529, %rd173;
	sub.s64 	%rd530, %rd527, %rd314;
$L__BB145_76:
	add.s64 	%rd316, %rd1, %rd310;
	ld.global.u64 	%rd317, [%rd316];
	mad.lo.s64 	%rd180, %rd317, %rd530, %rd172;
	add.s32 	%r36, %r207, -3;
	mul.wide.u32 	%rd318, %r36, 8;
	add.s64 	%rd319, %rd2, %rd318;
	ld.global.u64 	%rd181, [%rd319];
	or.b64  	%rd320, %rd529, %rd181;
	and.b64  	%rd321, %rd320, -4294967296;
	setp.ne.s64 	%p11, %rd321, 0;
	@%p11 bra 	$L__BB145_78;
	cvt.u32.u64 	%r88, %rd181;
	cvt.u32.u64 	%r89, %rd529;
	div.u32 	%r90, %r89, %r88;
	mul.lo.s32 	%r91, %r90, %r88;
	sub.s32 	%r92, %r89, %r91;
	cvt.u64.u32 	%rd531, %r90;
	cvt.u64.u32 	%rd532, %r92;
	bra.uni 	$L__BB145_79;
$L__BB145_78:
	div.s64 	%rd531, %rd529, %rd181;
	mul.lo.s64 	%rd322, %rd531, %rd181;
	sub.s64 	%rd532, %rd529, %rd322;
$L__BB145_79:
	add.s64 	%rd324, %rd1, %rd318;
	ld.global.u64 	%rd325, [%rd324];
	mad.lo.s64 	%rd188, %rd325, %rd532, %rd180;
	mul.wide.u32 	%rd326, %r33, 8;
	add.s64 	%rd327, %rd2, %rd326;
	ld.global.u64 	%rd189, [%rd327];
	or.b64  	%rd328, %rd531, %rd189;
	and.b64  	%rd329, %rd328, -4294967296;
	setp.ne.s64 	%p12, %rd329, 0;
	@%p12 bra 	$L__BB145_81;
	cvt.u32.u64 	%r93, %rd189;
	cvt.u32.u64 	%r94, %rd531;
	div.u32 	%r95, %r94, %r93;
	mul.lo.s32 	%r96, %r95, %r93;
	sub.s32 	%r97, %r94, %r96;
	cvt.u64.u32 	%rd548, %r95;
	cvt.u64.u32 	%rd534, %r97;
	bra.uni 	$L__BB145_82;
$L__BB145_81:
	div.s64 	%rd548, %rd531, %rd189;
	mul.lo.s64 	%rd330, %rd548, %rd189;
	sub.s64 	%rd534, %rd531, %rd330;
$L__BB145_82:
	add.s64 	%rd332, %rd1, %rd326;
	ld.global.u64 	%rd333, [%rd332];
	mad.lo.s64 	%rd557, %rd333, %rd534, %rd188;
	add.s32 	%r207, %r207, -8;
	add.s32 	%r206, %r206, 8;
	setp.ne.s32 	%p13, %r206, 0;
	@%p13 bra 	$L__BB145_58;
	add.s32 	%r209, %r207, 3;
$L__BB145_84:
	setp.eq.s32 	%p14, %r25, 0;
	@%p14 bra 	$L__BB145_113;
	and.b32  	%r41, %r23, 3;
	setp.lt.u32 	%p15, %r25, 4;
	@%p15 bra 	$L__BB145_99;
	mul.wide.u32 	%rd335, %r209, 8;
	add.s64 	%rd336, %rd2, %rd335;
	ld.global.u64 	%rd200, [%rd336];
	or.b64  	%rd337, %rd548, %rd200;
	and.b64  	%rd338, %rd337, -4294967296;
	setp.ne.s64 	%p16, %rd338, 0;
	@%p16 bra 	$L__BB145_88;
	cvt.u32.u64 	%r98, %rd200;
	cvt.u32.u64 	%r99, %rd548;
	div.u32 	%r100, %r99, %r98;
	mul.lo.s32 	%r101, %r100, %r98;
	sub.s32 	%r102, %r99, %r101;
	cvt.u64.u32 	%rd538, %r100;
	cvt.u64.u32 	%rd539, %r102;
	bra.uni 	$L__BB145_89;
$L__BB145_88:
	div.s64 	%rd538, %rd548, %rd200;
	mul.lo.s64 	%rd339, %rd538, %rd200;
	sub.s64 	%rd539, %rd548, %rd339;
$L__BB145_89:
	add.s64 	%rd341, %rd1, %rd335;
	ld.global.u64 	%rd342, [%rd341];
	mad.lo.s64 	%rd207, %rd342, %rd539, %rd557;
	add.s32 	%r42, %r209, -1;
	mul.wide.u32 	%rd343, %r42, 8;
	add.s64 	%rd344, %rd2, %rd343;
	ld.global.u64 	%rd208, [%rd344];
	or.b64  	%rd345, %rd538, %rd208;
	and.b64  	%rd346, %rd345, -4294967296;
	setp.ne.s64 	%p17, %rd346, 0;
	@%p17 bra 	$L__BB145_91;
	cvt.u32.u64 	%r103, %rd208;
	cvt.u32.u64 	%r104, %rd538;
	div.u32 	%r105, %r104, %r103;
	mul.lo.s32 	%r106, %r105, %r103;
	sub.s32 	%r107, %r104, %r106;
	cvt.u64.u32 	%rd540, %r105;
	cvt.u64.u32 	%rd541, %r107;
	bra.uni 	$L__BB145_92;
$L__BB145_91:
	div.s64 	%rd540, %rd538, %rd208;
	mul.lo.s64 	%rd347, %rd540, %rd208;
	sub.s64 	%rd541, %rd538, %rd347;
$L__BB145_92:
	add.s64 	%rd349, %rd1, %rd343;
	ld.global.u64 	%rd350, [%rd349];
	mad.lo.s64 	%rd215, %rd350, %rd541, %rd207;
	add.s32 	%r43, %r209, -2;
	mul.wide.u32 	%rd351, %r43, 8;
	add.s64 	%rd352, %rd2, %rd351;
	ld.global.u64 	%rd216, [%rd352];
	or.b64  	%rd353, %rd540, %rd216;
	and.b64  	%rd354, %rd353, -4294967296;
	setp.ne.s64 	%p18, %rd354, 0;
	@%p18 bra 	$L__BB145_94;
	cvt.u32.u64 	%r108, %rd216;
	cvt.u32.u64 	%r109, %rd540;
	div.u32 	%r110, %r109, %r108;
	mul.lo.s32 	%r111, %r110, %r108;
	sub.s32 	%r112, %r109, %r111;
	cvt.u64.u32 	%rd542, %r110;
	cvt.u64.u32 	%rd543, %r112;
	bra.uni 	$L__BB145_95;
$L__BB145_94:
	div.s64 	%rd542, %rd540, %rd216;
	mul.lo.s64 	%rd355, %rd542, %rd216;
	sub.s64 	%rd543, %rd540, %rd355;
$L__BB145_95:
	add.s64 	%rd357, %rd1, %rd351;
	ld.global.u64 	%rd358, [%rd357];
	mad.lo.s64 	%rd223, %rd358, %rd543, %rd215;
	add.s32 	%r44, %r209, -3;
	mul.wide.u32 	%rd359, %r44, 8;
	add.s64 	%rd360, %rd2, %rd359;
	ld.global.u64 	%rd224, [%rd360];
	or.b64  	%rd361, %rd542, %rd224;
	and.b64  	%rd362, %rd361, -4294967296;
	setp.ne.s64 	%p19, %rd362, 0;
	@%p19 bra 	$L__BB145_97;
	cvt.u32.u64 	%r113, %rd224;
	cvt.u32.u64 	%r114, %rd542;
	div.u32 	%r115, %r114, %r113;
	mul.lo.s32 	%r116, %r115, %r113;
	sub.s32 	%r117, %r114, %r116;
	cvt.u64.u32 	%rd548, %r115;
	cvt.u64.u32 	%rd545, %r117;
	bra.uni 	$L__BB145_98;
$L__BB145_97:
	div.s64 	%rd548, %rd542, %rd224;
	mul.lo.s64 	%rd363, %rd548, %rd224;
	sub.s64 	%rd545, %rd542, %rd363;
$L__BB145_98:
	add.s64 	%rd365, %rd1, %rd359;
	ld.global.u64 	%rd366, [%rd365];
	mad.lo.s64 	%rd557, %rd366, %rd545, %rd223;
	add.s32 	%r209, %r209, -4;
$L__BB145_99:
	setp.eq.s32 	%p20, %r41, 0;
	@%p20 bra 	$L__BB145_113;
	setp.eq.s32 	%p21, %r41, 1;
	@%p21 bra 	$L__BB145_108;
	mul.wide.u32 	%rd368, %r209, 8;
	add.s64 	%rd369, %rd2, %rd368;
	ld.global.u64 	%rd235, [%rd369];
	or.b64  	%rd370, %rd548, %rd235;
	and.b64  	%rd371, %rd370, -4294967296;
	setp.ne.s64 	%p22, %rd371, 0;
	@%p22 bra 	$L__BB145_103;
	cvt.u32.u64 	%r118, %rd235;
	cvt.u32.u64 	%r119, %rd548;
	div.u32 	%r120, %r119, %r118;
	mul.lo.s32 	%r121, %r120, %r118;
	sub.s32 	%r122, %r119, %r121;
	cvt.u64.u32 	%rd549, %r120;
	cvt.u64.u32 	%rd550, %r122;
	bra.uni 	$L__BB145_104;
$L__BB145_103:
	div.s64 	%rd549, %rd548, %rd235;
	mul.lo.s64 	%rd372, %rd549, %rd235;
	sub.s64 	%rd550, %rd548, %rd372;
$L__BB145_104:
	add.s64 	%rd374, %rd1, %rd368;
	ld.global.u64 	%rd375, [%rd374];
	mad.lo.s64 	%rd242, %rd375, %rd550, %rd557;
	add.s32 	%r47, %r209, -1;
	mul.wide.u32 	%rd376, %r47, 8;
	add.s64 	%rd377, %rd2, %rd376;
	ld.global.u64 	%rd243, [%rd377];
	or.b64  	%rd378, %rd549, %rd243;
	and.b64  	%rd379, %rd378, -4294967296;
	setp.ne.s64 	%p23, %rd379, 0;
	@%p23 bra 	$L__BB145_106;
	cvt.u32.u64 	%r123, %rd243;
	cvt.u32.u64 	%r124, %rd549;
	div.u32 	%r125, %r124, %r123;
	mul.lo.s32 	%r126, %r125, %r123;
	sub.s32 	%r127, %r124, %r126;
	cvt.u64.u32 	%rd548, %r125;
	cvt.u64.u32 	%rd552, %r127;
	bra.uni 	$L__BB145_107;
$L__BB145_106:
	div.s64 	%rd548, %rd549, %rd243;
	mul.lo.s64 	%rd380, %rd548, %rd243;
	sub.s64 	%rd552, %rd549, %rd380;
$L__BB145_107:
	add.s64 	%rd382, %rd1, %rd376;
	ld.global.u64 	%rd383, [%rd382];
	mad.lo.s64 	%rd557, %rd383, %rd552, %rd242;
	add.s32 	%r209, %r209, -2;
$L__BB145_108:
	and.b32  	%r128, %r23, 1;
	setp.eq.b32 	%p24, %r128, 1;
	not.pred 	%p25, %p24;
	@%p25 bra 	$L__BB145_113;
	mul.wide.u32 	%rd384, %r209, 8;
	add.s64 	%rd385, %rd2, %rd384;
	ld.global.u64 	%rd254, [%rd385];
	or.b64  	%rd386, %rd548, %rd254;
	and.b64  	%rd387, %rd386, -4294967296;
	setp.ne.s64 	%p26, %rd387, 0;
	@%p26 bra 	$L__BB145_111;
	cvt.u32.u64 	%r129, %rd254;
	cvt.u32.u64 	%r130, %rd548;
	rem.u32 	%r131, %r130, %r129;
	cvt.u64.u32 	%rd556, %r131;
	bra.uni 	$L__BB145_112;
$L__BB145_111:
	rem.s64 	%rd556, %rd548, %rd254;
$L__BB145_112:
	add.s64 	%rd389, %rd1, %rd384;
	ld.global.u64 	%rd390, [%rd389];
	mad.lo.s64 	%rd557, %rd390, %rd556, %rd557;
$L__BB145_113:
	shl.b64 	%rd391, %rd557, 1;
	add.s64 	%rd392, %rd3, %rd391;
	ld.global.u16 	%rs3, [%rd392];
	st.shared.u16 	[%r5], %rs3;
$L__BB145_114:
	bar.sync 	0;
	setp.lt.u32 	%p48, %r211, 66;
	@%p48 bra 	$L__BB145_118;
$L__BB145_115:
	shr.u32 	%r51, %r211, 1;
	setp.ge.u32 	%p49, %r1, %r51;
	@%p49 bra 	$L__BB145_117;
	ld.shared.u16 	%rs8, [%r5];
	and.b32  	%r200, %r211, 2046;
	add.s32 	%r201, %r5, %r200;
	ld.shared.u16 	%rs9, [%r201];
	// begin inline asm
	{mul.f16 %rs7,%rs8,%rs9;
}
	// end inline asm
	st.shared.u16 	[%r5], %rs7;
$L__BB145_117:
	bar.sync 	0;
	setp.gt.u32 	%p50, %r211, 131;
	mov.u32 	%r211, %r51;
	@%p50 bra 	$L__BB145_115;
$L__BB145_118:
	setp.gt.u32 	%p51, %r1, 31;
	@%p51 bra 	$L__BB145_121;
	ld.shared.u16 	%rs11, [%r5];
	ld.shared.u16 	%rs12, [%r5+64];
	// begin inline asm
	{mul.f16 %rs10,%rs11,%rs12;
}
	// end inline asm
	st.volatile.shared.u16 	[%r5], %rs10;
	ld.shared.u16 	%rs15, [%r5+32];
	// begin inline asm
	{mul.f16 %rs13,%rs10,%rs15;
}
	// end inline asm
	st.volatile.shared.u16 	[%r5], %rs13;
	ld.shared.u16 	%rs18, [%r5+16];
	// begin inline asm
	{mul.f16 %rs16,%rs13,%rs18;
}
	// end inline asm
	st.volatile.shared.u16 	[%r5], %rs16;
	ld.shared.u16 	%rs21, [%r5+8];
	// begin inline asm
	{mul.f16 %rs19,%rs16,%rs21;
}
	// end inline asm
	st.volatile.shared.u16 	[%r5], %rs19;
	ld.shared.u16 	%rs24, [%r5+4];
	// begin inline asm
	{mul.f16 %rs22,%rs19,%rs24;
}
	// end inline asm
	st.volatile.shared.u16 	[%r5], %rs22;
	ld.shared.u16 	%rs27, [%r5+2];
	// begin inline asm
	{mul.f16 %rs25,%rs22,%rs27;
}
	// end inline asm
	st.volatile.shared.u16 	[%r5], %rs25;
	setp.ne.s32 	%p52, %r1, 0;
	@%p52 bra 	$L__BB145_121;
	cvta.to.global.u64 	%rd470, %rd260;
	mul.wide.u32 	%rd471, %r2, 2;
	add.s64 	%rd472, %rd470, %rd471;
	ld.shared.u16 	%rs28, [nanprodsdata_f16];
	st.global.u16 	[%rd472], %rs28;
$L__BB145_121:
	ret;

}
	// .globl	contiguous_nanprod2_f16
.visible .entry contiguous_nanprod2_f16(
	.param .u64 .ptr .align 1 contiguous_nanprod2_f16_param_0,
	.param .u64 .ptr .align 1 contiguous_nanprod2_f16_param_1,
	.param .u64 .ptr .align 1 contiguous_nanprod2_f16_param_2,
	.param .u64 .ptr .align 1 contiguous_nanprod2_f16_param_3,
	.param .u64 contiguous_nanprod2_f16_param_4,
	.param .u64 contiguous_nanprod2_f16_param_5,
	.param .u64 contiguous_nanprod2_f16_param_6
)
{
	.reg .pred 	%p<53>;
	.reg .b16 	%rs<29>;
	.reg .b32 	%r<216>;
	.reg .b64 	%rd<572>;

	ld.param.u64 	%rd266, [contiguous_nanprod2_f16_param_1];
	ld.param.u64 	%rd267, [contiguous_nanprod2_f16_param_2];
	ld.param.u64 	%rd268, [contiguous_nanprod2_f16_param_3];
	ld.param.u64 	%rd263, [contiguous_nanprod2_f16_param_4];
	ld.param.u64 	%rd264, [contiguous_nanprod2_f16_param_5];
	ld.param.u64 	%rd265, [contiguous_nanprod2_f16_param_6];
	cvta.to.global.u64 	%rd1, %rd268;
	cvta.to.global.u64 	%rd2, %rd267;
	cvta.to.global.u64 	%rd571, %rd266;
	mov.u32 	%r1, %tid.x;
	mov.u32 	%r2, %ctaid.x;
	mov.u32 	%r215, %ntid.x;
	mul.lo.s32 	%r51, %r2, %r215;
	shl.b32 	%r52, %r51, 1;
	add.s32 	%r4, %r52, %r1;
	mov.b16 	%rs2, 15360;
	// begin inline asm
	cvt.rn.f16.u16 %rs1, %rs2;
	// end inline asm
	shl.b32 	%r53, %r1, 1;
	mov.u32 	%r54, nanprodsdata_f16;
	add.s32 	%r5, %r54, %r53;
	st.shared.u16 	[%r5], %rs1;
	add.s32 	%r55, %r4, %r215;
	cvt.u64.u32 	%rd4, %r55;
	setp.le.u64 	%p1, %rd264, %rd4;
	@%p1 bra 	$L__BB146_54;
	cvt.u64.u32 	%rd401, %r4;
	mov.u32 	%r132, %ctaid.y;
	cvt.u64.u32 	%rd402, %r132;
	mul.lo.s64 	%rd403, %rd264, %rd402;
	add.s64 	%rd525, %rd403, %rd401;
	add.s64 	%rd523, %rd403, %rd4;
	cvt.u32.u64 	%r6, %rd263;
	add.s32 	%r209, %r6, -1;
	setp.lt.s32 	%p27, %r209, 0;
	mov.b64 	%rd529, 0;
	mov.u64 	%rd530, %rd529;
	@%p27 bra 	$L__BB146_53;
	setp.lt.u32 	%p28, %r209, 3;
	mov.b64 	%rd530, 0;
	mov.u64 	%rd529, %rd530;
	@%p28 bra 	$L__BB146_30;
	add.s32 	%r207, %r6, -2;
	and.b32  	%r133, %r6, -4;
	neg.s32 	%r206, %r133;
	mov.b64 	%rd530, 0;
$L__BB146_4:
	.pragma "nounroll";
	add.s32 	%r12, %r207, 1;
	mul.wide.u32 	%rd407, %r12, 8;
	add.s64 	%rd408, %rd2, %rd407;
	ld.global.u64 	%rd11, [%rd408];
	or.b64  	%rd409, %rd525, %rd11;
	and.b64  	%rd410, %rd409, -4294967296;
	setp.ne.s64 	%p29, %rd410, 0;
	@%p29 bra 	$L__BB146_6;
	cvt.u32.u64 	%r134, %rd11;
	cvt.u32.u64 	%r135, %rd525;
	div.u32 	%r136, %r135, %r134;
	mul.lo.s32 	%r137, %r136, %r134;
	sub.s32 	%r138, %r135, %r137;
	cvt.u64.u32 	%rd491, %r136;
	cvt.u64.u32 	%rd492, %r138;
	bra.uni 	$L__BB146_7;
$L__BB146_6:
	div.s64 	%rd491, %rd525, %rd11;
	mul.lo.s64 	%rd411, %rd491, %rd11;
	sub.s64 	%rd492, %rd525, %rd411;
$L__BB146_7:
	mul.wide.u32 	%rd412, %r12, 8;
	add.s64 	%rd413, %rd1, %rd412;
	ld.global.u64 	%rd18, [%rd413];
	mad.lo.s64 	%rd19, %rd18, %rd492, %rd529;
	or.b64  	%rd414, %rd523, %rd11;
	and.b64  	%rd415, %rd414, -4294967296;
	setp.ne.s64 	%p30, %rd415, 0;
	@%p30 bra 	$L__BB146_9;
	cvt.u32.u64 	%r139, %rd11;
	cvt.u32.u64 	%r140, %rd523;
	div.u32 	%r141, %r140, %r139;
	mul.lo.s32 	%r142, %r141, %r139;
	sub.s32 	%r143, %r140, %r142;
	cvt.u64.u32 	%rd493, %r141;
	cvt.u64.u32 	%rd494, %r143;
	bra.uni 	$L__BB146_10;
$L__BB146_9:
	div.s64 	%rd493, %rd523, %rd11;
	mul.lo.s64 	%rd416, %rd493, %rd11;
	sub.s64 	%rd494, %rd523, %rd416;
$L__BB146_10:
	mad.lo.s64 	%rd26, %rd494, %rd18, %rd530;
	mul.wide.u32 	%rd417, %r207, 8;
	add.s64 	%rd418, %rd2, %rd417;
	ld.global.u64 	%rd27, [%rd418];
	or.b64  	%rd419, %rd491, %rd27;
	and.b64  	%rd420, %rd419, -4294967296;
	setp.ne.s64 	%p31, %rd420, 0;
	@%p31 bra 	$L__BB146_12;
	cvt.u32.u64 	%r144, %rd27;
	cvt.u32.u64 	%r145, %rd491;
	div.u32 	%r146, %r145, %r144;
	mul.lo.s32 	%r147, %r146, %r144;
	sub.s32 	%r148, %r145, %r147;
	cvt.u64.u32 	%rd495, %r146;
	cvt.u64.u32 	%rd496, %r148;
	bra.uni 	$L__BB146_13;
$L__BB146_12:
	div.s64 	%rd495, %rd491, %rd27;
	mul.lo.s64 	%rd421, %rd495, %rd27;
	sub.s64 	%rd496, %rd491, %rd421;
$L__BB146_13:
	mul.wide.u32 	%rd422, %r207, 8;
	add.s64 	%rd423, %rd1, %rd422;
	ld.global.u64 	%rd34, [%rd423];
	mad.lo.s64 	%rd35, %rd34, %rd496, %rd19;
	or.b64  	%rd424, %rd493, %rd27;
	and.b64  	%rd425, %rd424, -4294967296;
	setp.ne.s64 	%p32, %rd425, 0;
	@%p32 bra 	$L__BB146_15;
	cvt.u32.u64 	%r149, %rd27;
	cvt.u32.u64 	%r150, %rd493;
	div.u32 	%r151, %r150, %r149;
	mul.lo.s32 	%r152, %r151, %r149;
	sub.s32 	%r153, %r150, %r152;
	cvt.u64.u32 	%rd497, %r151;
	cvt.u64.u32 	%rd498, %r153;
	bra.uni 	$L__BB146_16;
$L__BB146_15:
	div.s64 	%rd497, %rd493, %rd27;
	mul.lo.s64 	%rd426, %rd497, %rd27;
	sub.s64 	%rd498, %rd493, %rd426;
$L__BB146_16:
	mad.lo.s64 	%rd42, %rd498, %rd34, %rd26;
	add.s32 	%r13, %r207, -1;
	mul.wide.u32 	%rd427, %r13, 8;
	add.s64 	%rd428, %rd2, %rd427;
	ld.global.u64 	%rd43, [%rd428];
	or.b64  	%rd429, %rd495, %rd43;
	and.b64  	%rd430, %rd429, -4294967296;
	setp.ne.s64 	%p33, %rd430, 0;
	@%p33 bra 	$L__BB146_18;
	cvt.u32.u64 	%r154, %rd43;
	cvt.u32.u64 	%r155, %rd495;
	div.u32 	%r156, %r155, %r154;
	mul.lo.s32 	%r157, %r156, %r154;
	sub.s32 	%r158, %r155, %r157;
	cvt.u64.u32 	%rd499, %r156;
	cvt.u64.u32 	%rd500, %r158;
	bra.uni 	$L__BB146_19;
$L__BB146_18:
	div.s64 	%rd499, %rd495, %rd43;
	mul.lo.s64 	%rd431, %rd499, %rd43;
	sub.s64 	%rd500, %rd495, %rd431;
$L__BB146_19:
	mul.wide.u32 	%rd432, %r13, 8;
	add.s64 	%rd433, %rd1, %rd432;
	ld.global.u64 	%rd50, [%rd433];
	mad.lo.s64 	%rd51, %rd50, %rd500, %rd35;
	or.b64  	%rd434, %rd497, %rd43;
	and.b64  	%rd435, %rd434, -4294967296;
	setp.ne.s64 	%p34, %rd435, 0;
	@%p34 bra 	$L__BB146_21;
	cvt.u32.u64 	%r159, %rd43;
	cvt.u32.u64 	%r160, %rd497;
	div.u32 	%r161, %r160, %r159;
	mul.lo.s32 	%r162, %r161, %r159;
	sub.s32 	%r163, %r160, %r162;
	cvt.u64.u32 	%rd501, %r161;
	cvt.u64.u32 	%rd502, %r163;
	bra.uni 	$L__BB146_22;
$L__BB146_21:
	div.s64 	%rd501, %rd497, %rd43;
	mul.lo.s64 	%rd436, %rd501, %rd43;
	sub.s64 	%rd502, %rd497, %rd436;
$L__BB146_22:
	mad.lo.s64 	%rd58, %rd502, %rd50, %rd42;
	add.s32 	%r164, %r207, -2;
	mul.wide.u32 	%rd437, %r164, 8;
	add.s64 	%rd438, %rd2, %rd437;
	ld.global.u64 	%rd59, [%rd438];
	or.b64  	%rd439, %rd499, %rd59;
	and.b64  	%rd440, %rd439, -4294967296;
	setp.ne.s64 	%p35, %rd440, 0;
	@%p35 bra 	$L__BB146_24;
	cvt.u32.u64 	%r165, %rd59;
	cvt.u32.u64 	%r166, %rd499;
	div.u32 	%r167, %r166, %r165;
	mul.lo.s32 	%r168, %r167, %r165;
	sub.s32 	%r169, %r166, %r168;
	cvt.u64.u32 	%rd525, %r167;
	cvt.u64.u32 	%rd504, %r169;
	bra.uni 	$L__BB146_25;
$L__BB146_24:
	div.s64 	%rd525, %rd499, %rd59;
	mul.lo.s64 	%rd441, %rd525, %rd59;
	sub.s64 	%rd504, %rd499, %rd441;
$L__BB146_25:
	mul.wide.u32 	%rd442, %r164, 8;
	add.s64 	%rd443, %rd1, %rd442;
	ld.global.u64 	%rd66, [%rd443];
	mad.lo.s64 	%rd529, %rd66, %rd504, %rd51;
	or.b64  	%rd444, %rd501, %rd59;
	and.b64  	%rd445, %rd444, -4294967296;
	setp.ne.s64 	%p36, %rd445, 0;
	@%p36 bra 	$L__BB146_27;
	cvt.u32.u64 	%r171, %rd59;
	cvt.u32.u64 	%r172, %rd501;
	div.u32 	%r173, %r172, %r171;
	mul.lo.s32 	%r174, %r173, %r171;
	sub.s32 	%r175, %r172, %r174;
	cvt.u64.u32 	%rd523, %r173;
	cvt.u64.u32 	%rd506, %r175;
	bra.uni 	$L__BB146_28;
$L__BB146_27:
	div.s64 	%rd523, %rd501, %rd59;
	mul.lo.s64 	%rd446, %rd523, %rd59;
	sub.s64 	%rd506, %rd501, %rd446;
$L__BB146_28:
	mad.lo.s64 	%rd530, %rd506, %rd66, %rd58;
	add.s32 	%r207, %r207, -4;
	add.s32 	%r206, %r206, 4;
	setp.ne.s32 	%p37, %r206, 0;
	@%p37 bra 	$L__BB146_4;
	add.s32 	%r209, %r207, 1;
$L__BB146_30:
	and.b32  	%r18, %r6, 3;
	setp.eq.s32 	%p38, %r18, 0;
	@%p38 bra 	$L__BB146_53;
	setp.eq.s32 	%p39, %r18, 1;
	@%p39 bra 	$L__BB146_45;
	mul.wide.u32 	%rd448, %r209, 8;
	add.s64 	%rd449, %rd2, %rd448;
	ld.global.u64 	%rd81, [%rd449];
	or.b64  	%rd450, %rd525, %rd81;
	and.b64  	%rd451, %rd450, -4294967296;
	setp.ne.s64 	%p40, %rd451, 0;
	@%p40 bra 	$L__BB146_34;
	cvt.u32.u64 	%r176, %rd81;
	cvt.u32.u64 	%r177, %rd525;
	div.u32 	%r178, %r177, %r176;
	mul.lo.s32 	%r179, %r178, %r176;
	sub.s32 	%r180, %r177, %r179;
	cvt.u64.u32 	%rd513, %r178;
	cvt.u64.u32 	%rd514, %r180;
	bra.uni 	$L__BB146_35;
$L__BB146_34:
	div.s64 	%rd513, %rd525, %rd81;
	mul.lo.s64 	%rd452, %rd513, %rd81;
	sub.s64 	%rd514, %rd525, %rd452;
$L__BB146_35:
	add.s64 	%rd454, %rd1, %rd448;
	ld.global.u64 	%rd88, [%rd454];
	mad.lo.s64 	%rd89, %rd88, %rd514, %rd529;
	or.b64  	%rd455, %rd523, %rd81;
	and.b64  	%rd456, %rd455, -4294967296;
	setp.ne.s64 	%p41, %rd456, 0;
	@%p41 bra 	$L__BB146_37;
	cvt.u32.u64 	%r181, %rd81;
	cvt.u32.u64 	%r182, %rd523;
	div.u32 	%r183, %r182, %r181;
	mul.lo.s32 	%r184, %r183, %r181;
	sub.s32 	%r185, %r182, %r184;
	cvt.u64.u32 	%rd515, %r183;
	cvt.u64.u32 	%rd516, %r185;
	bra.uni 	$L__BB146_38;
$L__BB146_37:
	div.s64 	%rd515, %rd523, %rd81;
	mul.lo.s64 	%rd457, %rd515, %rd81;
	sub.s64 	%rd516, %rd523, %rd457;
$L__BB146_38:
	mad.lo.s64 	%rd96, %rd516, %rd88, %rd530;
	add.s32 	%r19, %r209, -1;
	mul.wide.u32 	%rd458, %r19, 8;
	add.s64 	%rd459, %rd2, %rd458;
	ld.global.u64 	%rd97, [%rd459];
	or.b64  	%rd460, %rd513, %rd97;
	and.b64  	%rd461, %rd460, -4294967296;
	setp.ne.s64 	%p42, %rd461, 0;
	@%p42 bra 	$L__BB146_40;
	cvt.u32.u64 	%r186, %rd97;
	cvt.u32.u64 	%r187, %rd513;
	div.u32 	%r188, %r187, %r186;
	mul.lo.s32 	%r189, %r188, %r186;
	sub.s32 	%r190, %r187, %r189;
	cvt.u64.u32 	%rd525, %r188;
	cvt.u64.u32 	%rd518, %r190;
	bra.uni 	$L__BB146_41;
$L__BB146_40:
	div.s64 	%rd525, %rd513, %rd97;
	mul.lo.s64 	%rd462, %rd525, %rd97;
	sub.s64 	%rd518, %rd513, %rd462;
$L__BB146_41:
	add.s64 	%rd464, %rd1, %rd458;
	ld.global.u64 	%rd104, [%rd464];
	mad.lo.s64 	%rd529, %rd104, %rd518, %rd89;
	or.b64  	%rd465, %rd515, %rd97;
	and.b64  	%rd466, %rd465, -4294967296;
	setp.ne.s64 	%p43, %rd466, 0;
	@%p43 bra 	$L__BB146_43;
	cvt.u32.u64 	%r191, %rd97;
	cvt.u32.u64 	%r192, %rd515;
	div.u32 	%r193, %r192, %r191;
	mul.lo.s32 	%r194, %r193, %r191;
	sub.s32 	%r195, %r192, %r194;
	cvt.u64.u32 	%rd523, %r193;
	cvt.u64.u32 	%rd520, %r195;
	bra.uni 	$L__BB146_44;
$L__BB146_43:
	div.s64 	%rd523, %rd515, %rd97;
	mul.lo.s64 	%rd467, %rd523, %rd97;
	sub.s64 	%rd520, %rd515, %rd467;
$L__BB146_44:
	mad.lo.s64 	%rd530, %rd520, %rd104, %rd96;
	add.s32 	%r209, %r209, -2;
$L__BB146_45:
	and.b32  	%r196, %r6, 1;
	setp.eq.b32 	%p44, %r196, 1;
	not.pred 	%p45, %p44;
	@%p45 bra 	$L__BB146_53;
	mul.wide.u32 	%rd468, %r209, 8;
	add.s64 	%rd469, %rd2, %rd468;
	ld.global.u64 	%rd119, [%rd469];
	or.b64  	%rd470, %rd525, %rd119;
	and.b64  	%rd471, %rd470, -4294967296;
	setp.ne.s64 	%p46, %rd471, 0;
	@%p46 bra 	$L__BB146_48;
	cvt.u32.u64 	%r197, %rd119;
	cvt.u32.u64 	%r198, %rd525;
	rem.u32 	%r199, %r198, %r197;
	cvt.u64.u32 	%rd527, %r199;
	bra.uni 	$L__BB146_49;
$L__BB146_48:
	rem.s64 	%rd527, %rd525, %rd119;
$L__BB146_49:
	add.s64 	%rd473, %rd1, %rd468;
	ld.global.u64 	%rd123, [%rd473];
	mad.lo.s64 	%rd529, %rd123, %rd527, %rd529;
	or.b64  	%rd474, %rd523, %rd119;
	and.b64  	%rd475, %rd474, -4294967296;
	setp.ne.s64 	%p47, %rd475, 0;
	@%p47 bra 	$L__BB146_51;
	cvt.u32.u64 	%r200, %rd119;
	cvt.u32.u64 	%r201, %rd523;
	rem.u32 	%r202, %r201, %r200;
	cvt.u64.u32 	%rd528, %r202;
	bra.uni 	$L__BB146_52;
$L__BB146_51:
	rem.s64 	%rd528, %rd523, %rd119;
$L__BB146_52:
	mad.lo.s64 	%rd530, %rd528, %rd123, %rd530;
$L__BB146_53:
	shl.b64 	%rd476, %rd529, 1;
	add.s64 	%rd477, %rd571, %rd476;
	ld.global.u16 	%rs5, [%rd477];
	shl.b64 	%rd478, %rd530, 1;
	add.s64 	%rd479, %rd571, %rd478;
	ld.global.u16 	%rs6, [%rd479];
	// begin inline asm
	{mul.f16 %rs4,%rs5,%rs6;
}
	// end inline asm
	st.shared.u16 	[%r5], %rs4;
	bra.uni 	$L__BB146_114;
$L__BB146_54:
	cvt.u64.u32 	%rd131, %r4;
	setp.le.u64 	%p2, %rd264, %rd131;
	@%p2 bra 	$L__BB146_114;
	mov.u32 	%r56, %ctaid.y;
	cvt.u64.u32 	%rd269, %r56;
	mad.lo.s64 	%rd562, %rd264, %rd269, %rd131;
	cvt.u32.u64 	%r22, %rd263;
	add.s32 	%r213, %r22, -1;
	setp.lt.s32 	%p3, %r213, 0;
	@%p3 bra 	$L__BB146_113;
	and.b32  	%r24, %r22, 7;
	setp.lt.u32 	%p4, %r213, 7;
	@%p4 bra 	$L__BB146_84;
	add.s32 	%r211, %r22, -4;
	and.b32  	%r57, %r22, -8;
	neg.s32 	%r210, %r57;
$L__BB146_58:
	.pragma "nounroll";
	add.s32 	%r29, %r211, 3;
	mul.wide.u32 	%rd271, %r29, 8;
	add.s64 	%rd272, %rd2, %rd271;
	ld.global.u64 	%rd135, [%rd272];
	or.b64  	%rd273, %rd562, %rd135;
	and.b64  	%rd274, %rd273, -4294967296;
	setp.ne.s64 	%p5, %rd274, 0;
	@%p5 bra 	$L__BB146_60;
	cvt.u32.u64 	%r58, %rd135;
	cvt.u32.u64 	%r59, %rd562;
	div.u32 	%r60, %r59, %r58;
	mul.lo.s32 	%r61, %r60, %r58;
	sub.s32 	%r62, %r59, %r61;
	cvt.u64.u32 	%rd533, %r60;
	cvt.u64.u32 	%rd534, %r62;
	bra.uni 	$L__BB146_61;
$L__BB146_60:
	div.s64 	%rd533, %rd562, %rd135;
	mul.lo.s64 	%rd275, %rd533, %rd135;
	sub.s64 	%rd534, %rd562, %rd275;
$L__BB146_61:
	add.s64 	%rd277, %rd1, %rd271;
	ld.global.u64 	%rd278, [%rd277];
	mul.lo.s64 	%rd142, %rd278, %rd534;
	add.s32 	%r30, %r211, 2;
	mul.wide.u32 	%rd279, %r30, 8;
	add.s64 	%rd280, %rd2, %rd279;
	ld.global.u64 	%rd143, [%rd280];
	or.b64  	%rd281, %rd533, %rd143;
	and.b64  	%rd282, %rd281, -4294967296;
	setp.ne.s64 	%p6, %rd282, 0;
	@%p6 bra 	$L__BB146_63;
	cvt.u32.u64 	%r63, %rd143;
	cvt.u32.u64 	%r64, %rd533;
	div.u32 	%r65, %r64, %r63;
	mul.lo.s32 	%r66, %r65, %r63;
	sub.s32 	%r67, %r64, %r66;
	cvt.u64.u32 	%rd535, %r65;
	cvt.u64.u32 	%rd536, %r67;
	bra.uni 	$L__BB146_64;
$L__BB146_63:
	div.s64 	%rd535, %rd533, %rd143;
	mul.lo.s64 	%rd283, %rd535, %rd143;
	sub.s64 	%rd536, %rd533, %rd283;
$L__BB146_64:
	add.s64 	%rd285, %rd1, %rd279;
	ld.global.u64 	%rd286, [%rd285];
	mad.lo.s64 	%rd150, %rd286, %rd536, %rd142;
	add.s32 	%r31, %r211, 1;
	mul.wide.u32 	%rd287, %r31, 8;
	add.s64 	%rd288, %rd2, %rd287;
	ld.global.u64 	%rd151, [%rd288];
	or.b64  	%rd289, %rd535, %rd151;
	and.b64  	%rd290, %rd289, -4294967296;
	setp.ne.s64 	%p7, %rd290, 0;
	@%p7 bra 	$L__BB146_66;
	cvt.u32.u64 	%r68, %rd151;
	cvt.u32.u64 	%r69, %rd535;
	div.u32 	%r70, %r69, %r68;
	mul.lo.s32 	%r71, %r70, %r68;
	sub.s32 	%r72, %r69, %r71;
	cvt.u64.u32 	%rd537, %r70;
	cvt.u64.u32 	%rd538, %r72;
	bra.uni 	$L__BB146_67;
$L__BB146_66:
	div.s64 	%rd537, %rd535, %rd151;
	mul.lo.s64 	%rd291, %rd537, %rd151;
	sub.s64 	%rd538, %rd535, %rd291;
$L__BB146_67:
	add.s64 	%rd293, %rd1, %rd287;
	ld.global.u64 	%rd294, [%rd293];
	mad.lo.s64 	%rd158, %rd294, %rd538, %rd150;
	add.s32 	%r32, %r211, -4;
	mul.wide.u32 	%rd295, %r211, 8;
	add.s64 	%rd296, %rd2, %rd295;
	ld.global.u64 	%rd159, [%rd296];
	or.b64  	%rd297, %rd537, %rd159;
	and.b64  	%rd298, %rd297, -4294967296;
	setp.ne.s64 	%p8, %rd298, 0;
	@%p8 bra 	$L__BB146_69;
	cvt.u32.u64 	%r73, %rd159;
	cvt.u32.u64 	%r74, %rd537;
	div.u32 	%r75, %r74, %r73;
	mul.lo.s32 	%r76, %r75, %r73;
	sub.s32 	%r77, %r74, %r76;
	cvt.u64.u32 	%rd539, %r75;
	cvt.u64.u32 	%rd540, %r77;
	bra.uni 	$L__BB146_70;
$L__BB146_69:
	div.s64 	%rd539, %rd537, %rd159;
	mul.lo.s64 	%rd299, %rd539, %rd159;
	sub.s64 	%rd540, %rd537, %rd299;
$L__BB146_70:
	add.s64 	%rd301, %rd1, %rd295;
	ld.global.u64 	%rd302, [%rd301];
	mad.lo.s64 	%rd166, %rd302, %rd540, %rd158;
	add.s32 	%r33, %r211, -1;
	mul.wide.u32 	%rd303, %r33, 8;
	add.s64 	%rd304, %rd2, %rd303;
	ld.global.u64 	%rd167, [%rd304];
	or.b64  	%rd305, %rd539, %rd167;
	and.b64  	%rd306, %rd305, -4294967296;
	setp.ne.s64 	%p9, %rd306, 0;
	@%p9 bra 	$L__BB146_72;
	cvt.u32.u64 	%r78, %rd167;
	cvt.u32.u64 	%r79, %rd539;
	div.u32 	%r80, %r79, %r78;
	mul.lo.s32 	%r81, %r80, %r78;
	sub.s32 	%r82, %r79, %r81;
	cvt.u64.u32 	%rd541, %r80;
	cvt.u64.u32 	%rd542, %r82;
	bra.uni 	$L__BB146_73;
$L__BB146_72:
	div.s64 	%rd541, %rd539, %rd167;
	mul.lo.s64 	%rd307, %rd541, %rd167;
	sub.s64 	%rd542, %rd539, %rd307;
$L__BB146_73:
	add.s64 	%rd309, %rd1, %rd303;
	ld.global.u64 	%rd310, [%rd309];
	mad.lo.s64 	%rd174, %rd310, %rd542, %rd166;
	add.s32 	%r34, %r211, -2;
	mul.wide.u32 	%rd311, %r34, 8;
	add.s64 	%rd312, %rd2, %rd311;
	ld.global.u64 	%rd175, [%rd312];
	or.b64  	%rd313, %rd541, %rd175;
	and.b64  	%rd314, %rd313, -4294967296;
	setp.ne.s64 	%p10, %rd314, 0;
	@%p10 bra 	$L__BB146_75;
	cvt.u32.u64 	%r83, %rd175;
	cvt.u32.u64 	%r84, %rd541;
	div.u32 	%r85, %r84, %r83;
	mul.lo.s32 	%r86, %r85, %r83;
	sub.s32 	%r87, %r84, %r86;
	cvt.u64.u32 	%rd543, %r85;
	cvt.u64.u32 	%rd544, %r87;
	bra.uni 	$L__BB146_76;
$L__BB146_75:
	div.s64 	%rd543, %rd541, %rd175;
	mul.lo.s64 	%rd315, %rd543, %rd175;
	sub.s64 	%rd544, %rd541, %rd315;
$L__BB146_76:
	add.s64 	%rd317, %rd1, %rd311;
	ld.global.u64 	%rd318, [%rd317];
	mad.lo.s64 	%rd182, %rd318, %rd544, %rd174;
	add.s32 	%r35, %r211, -3;
	mul.wide.u32 	%rd319, %r35, 8;
	add.s64 	%rd320, %rd2, %rd319;
	ld.global.u64 	%rd183, [%rd320];
	or.b64  	%rd321, %rd543, %rd183;
	and.b64  	%rd322, %rd321, -4294967296;
	setp.ne.s64 	%p11, %rd322, 0;
	@%p11 bra 	$L__BB146_78;
	cvt.u32.u64 	%r88, %rd183;
	cvt.u32.u64 	%r89, %rd543;
	div.u32 	%r90, %r89, %r88;
	mul.lo.s32 	%r91, %r90, %r88;
	sub.s32 	%r92, %r89, %r91;
	cvt.u64.u32 	%rd545, %r90;
	cvt.u64.u32 	%rd546, %r92;
	bra.uni 	$L__BB146_79;
$L__BB146_78:
	div.s64 	%rd545, %rd543, %rd183;
	mul.lo.s64 	%rd323, %rd545, %rd183;
	sub.s64 	%rd546, %rd543, %rd323;
$L__BB146_79:
	add.s64 	%rd325, %rd1, %rd319;
	ld.global.u64 	%rd326, [%rd325];
	mad.lo.s64 	%rd190, %rd326, %rd546, %rd182;
	mul.wide.u32 	%rd327, %r32, 8;
	add.s64 	%rd328, %rd2, %rd327;
	ld.global.u64 	%rd191, [%rd328];
	or.b64  	%rd329, %rd545, %rd191;
	and.b64  	%rd330, %rd329, -4294967296;
	setp.ne.s64 	%p12, %rd330, 0;
	@%p12 bra 	$L__BB146_81;
	cvt.u32.u64 	%r93, %rd191;
	cvt.u32.u64 	%r94, %rd545;
	div.u32 	%r95, %r94, %r93;
	mul.lo.s32 	%r96, %r95, %r93;
	sub.s32 	%r97, %r94, %r96;
	cvt.u64.u32 	%rd562, %r95;
	cvt.u64.u32 	%rd548, %r97;
	bra.uni 	$L__BB146_82;
$L__BB146_81:
	div.s64 	%rd562, %rd545, %rd191;
	mul.lo.s64 	%rd331, %rd562, %rd191;
	sub.s64 	%rd548, %rd545, %rd331;
$L__BB146_82:
	add.s64 	%rd333, %rd1, %rd327;
	ld.global.u64 	%rd334, [%rd333];
	mad.lo.s64 	%rd335, %rd334, %rd548, %rd190;
	shl.b64 	%rd336, %rd335, 1;
	add.s64 	%rd571, %rd571, %rd336;
	add.s32 	%r211, %r211, -8;
	add.s32 	%r210, %r210, 8;
	setp.ne.s32 	%p13, %r210, 0;
	@%p13 bra 	$L__BB146_58;
	add.s32 	%r213, %r211, 3;
$L__BB146_84:
	setp.eq.s32 	%p14, %r24, 0;
	@%p14 bra 	$L__BB146_113;
	and.b32  	%r40, %r22, 3;
	setp.lt.u32 	%p15, %r24, 4;
	@%p15 bra 	$L__BB146_99;
	mul.wide.u32 	%rd338, %r213, 8;
	add.s64 	%rd339, %rd2, %rd338;
	ld.global.u64 	%rd202, [%rd339];
	or.b64  	%rd340, %rd562, %rd202;
	and.b64  	%rd341, %rd340, -4294967296;
	setp.ne.s64 	%p16, %rd341, 0;
	@%p16 bra 	$L__BB146_88;
	cvt.u32.u64 	%r98, %rd202;
	cvt.u32.u64 	%r99, %rd562;
	div.u32 	%r100, %r99, %r98;
	mul.lo.s32 	%r101, %r100, %r98;
	sub.s32 	%r102, %r99, %r101;
	cvt.u64.u32 	%rd552, %r100;
	cvt.u64.u32 	%rd553, %r102;
	bra.uni 	$L__BB146_89;
$L__BB146_88:
	div.s64 	%rd552, %rd562, %rd202;
	mul.lo.s64 	%rd342, %rd552, %rd202;
	sub.s64 	%rd553, %rd562, %rd342;
$L__BB146_89:
	add.s64 	%rd344, %rd1, %rd338;
	ld.global.u64 	%rd345, [%rd344];
	mul.lo.s64 	%rd209, %rd345, %rd553;
	add.s32 	%r41, %r213, -1;
	mul.wide.u32 	%rd346, %r41, 8;
	add.s64 	%rd347, %rd2, %rd346;
	ld.global.u64 	%rd210, [%rd347];
	or.b64  	%rd348, %rd552, %rd210;
	and.b64  	%rd349, %rd348, -4294967296;
	setp.ne.s64 	%p17, %rd349, 0;
	@%p17 bra 	$L__BB146_91;
	cvt.u32.u64 	%r103, %rd210;
	cvt.u32.u64 	%r104, %rd552;
	div.u32 	%r105, %r104, %r103;
	mul.lo.s32 	%r106, %r105, %r103;
	sub.s32 	%r107, %r104, %r106;
	cvt.u64.u32 	%rd554, %r105;
	cvt.u64.u32 	%rd555, %r107;
	bra.uni 	$L__BB146_92;
$L__BB146_91:
	div.s64 	%rd554, %rd552, %rd210;
	mul.lo.s64 	%rd350, %rd554, %rd210;
	sub.s64 	%rd555, %rd552, %rd350;
$L__BB146_92:
	add.s64 	%rd352, %rd1, %rd346;
	ld.global.u64 	%rd353, [%rd352];
	mad.lo.s64 	%rd217, %rd353, %rd555, %rd209;
	add.s32 	%r42, %r213, -2;
	mul.wide.u32 	%rd354, %r42, 8;
	add.s64 	%rd355, %rd2, %rd354;
	ld.global.u64 	%rd218, [%rd355];
	or.b64  	%rd356, %rd554, %rd218;
	and.b64  	%rd357, %rd356, -4294967296;
	setp.ne.s64 	%p18, %rd357, 0;
	@%p18 bra 	$L__BB146_94;
	cvt.u32.u64 	%r108, %rd218;
	cvt.u32.u64 	%r109, %rd554;
	div.u32 	%r110, %r109, %r108;
	mul.lo.s32 	%r111, %r110, %r108;
	sub.s32 	%r112, %r109, %r111;
	cvt.u64.u32 	%rd556, %r110;
	cvt.u64.u32 	%rd557, %r112;
	bra.uni 	$L__BB146_95;
$L__BB146_94:
	div.s64 	%rd556, %rd554, %rd218;
	mul.lo.s64 	%rd358, %rd556, %rd218;
	sub.s64 	%rd557, %rd554, %rd358;
$L__BB146_95:
	add.s64 	%rd360, %rd1, %rd354;
	ld.global.u64 	%rd361, [%rd360];
	mad.lo.s64 	%rd225, %rd361, %rd557, %rd217;
	add.s32 	%r43, %r213, -3;
	mul.wide.u32 	%rd362, %r43, 8;
	add.s64 	%rd363, %rd2, %rd362;
	ld.global.u64 	%rd226, [%rd363];
	or.b64  	%rd364, %rd556, %rd226;
	and.b64  	%rd365, %rd364, -4294967296;
	setp.ne.s64 	%p19, %rd365, 0;
	@%p19 bra 	$L__BB146_97;
	cvt.u32.u64 	%r113, %rd226;
	cvt.u32.u64 	%r114, %rd556;
	div.u32 	%r115, %r114, %r113;
	mul.lo.s32 	%r116, %r115, %r113;
	sub.s32 	%r117, %r114, %r116;
	cvt.u64.u32 	%rd562, %r115;
	cvt.u64.u32 	%rd559, %r117;
	bra.uni 	$L__BB146_98;
$L__BB146_97:
	div.s64 	%rd562, %rd556, %rd226;
	mul.lo.s64 	%rd366, %rd562, %rd226;
	sub.s64 	%rd559, %rd556, %rd366;
$L__BB146_98:
	add.s64 	%rd368, %rd1, %rd362;
	ld.global.u64 	%rd369, [%rd368];
	mad.lo.s64 	%rd370, %rd369, %rd559, %rd225;
	shl.b64 	%rd371, %rd370, 1;
	add.s64 	%rd571, %rd571, %rd371;
	add.s32 	%r213, %r213, -4;
$L__BB146_99:
	setp.eq.s32 	%p20, %r40, 0;
	@%p20 bra 	$L__BB146_113;
	setp.eq.s32 	%p21, %r40, 1;
	@%p21 bra 	$L__BB146_108;
	mul.wide.u32 	%rd373, %r213, 8;
	add.s64 	%rd374, %rd2, %rd373;
	ld.global.u64 	%rd237, [%rd374];
	or.b64  	%rd375, %rd562, %rd237;
	and.b64  	%rd376, %rd375, -4294967296;
	setp.ne.s64 	%p22, %rd376, 0;
	@%p22 bra 	$L__BB146_103;
	cvt.u32.u64 	%r118, %rd237;
	cvt.u32.u64 	%r119, %rd562;
	div.u32 	%r120, %r119, %r118;
	mul.lo.s32 	%r121, %r120, %r118;
	sub.s32 	%r122, %r119, %r121;
	cvt.u64.u32 	%rd563, %r120;
	cvt.u64.u32 	%rd564, %r122;
	bra.uni 	$L__BB146_104;
$L__BB146_103:
	div.s64 	%rd563, %rd562, %rd237;
	mul.lo.s64 	%rd377, %rd563, %rd237;
	sub.s64 	%rd564, %rd562, %rd377;
$L__BB146_104:
	add.s64 	%rd379, %rd1, %rd373;
	ld.global.u64 	%rd380, [%rd379];
	mul.lo.s64 	%rd244, %rd380, %rd564;
	add.s32 	%r46, %r213, -1;
	mul.wide.u32 	%rd381, %r46, 8;
	add.s64 	%rd382, %rd2, %rd381;
	ld.global.u64 	%rd245, [%rd382];
	or.b64  	%rd383, %rd563, %rd245;
	and.b64  	%rd384, %rd383, -4294967296;
	setp.ne.s64 	%p23, %rd384, 0;
	@%p23 bra 	$L__BB146_106;
	cvt.u32.u64 	%r123, %rd245;
	cvt.u32.u64 	%r124, %rd563;
	div.u32 	%r125, %r124, %r123;
	mul.lo.s32 	%r126, %r125, %r123;
	sub.s32 	%r127, %r124, %r126;
	cvt.u64.u32 	%rd562, %r125;
	cvt.u64.u32 	%rd566, %r127;
	bra.uni 	$L__BB146_107;
$L__BB146_106:
	div.s64 	%rd562, %rd563, %rd245;
	mul.lo.s64 	%rd385, %rd562, %rd245;
	sub.s64 	%rd566, %rd563, %rd385;
$L__BB146_107:
	add.s64 	%rd387, %rd1, %rd381;
	ld.global.u64 	%rd388, [%rd387];
	mad.lo.s64 	%rd389, %rd388, %rd566, %rd244;
	shl.b64 	%rd390, %rd389, 1;
	add.s64 	%rd571, %rd571, %rd390;
	add.s32 	%r213, %r213, -2;
$L__BB146_108:
	and.b32  	%r128, %r22, 1;
	setp.eq.b32 	%p24, %r128, 1;
	not.pred 	%p25, %p24;
	@%p25 bra 	$L__BB146_113;
	mul.wide.u32 	%rd391, %r213, 8;
	add.s64 	%rd392, %rd2, %rd391;
	ld.global.u64 	%rd256, [%rd392];
	or.b64  	%rd393, %rd562, %rd256;
	and.b64  	%rd394, %rd393, -4294967296;
	setp.ne.s64 	%p26, %rd394, 0;
	@%p26 bra 	$L__BB146_111;
	cvt.u32.u64 	%r129, %rd256;
	cvt.u32.u64 	%r130, %rd562;
	rem.u32 	%r131, %r130, %r129;
	cvt.u64.u32 	%rd570, %r131;
	bra.uni 	$L__BB146_112;
$L__BB146_111:
	rem.s64 	%rd570, %rd562, %rd256;
$L__BB146_112:
	add.s64 	%rd396, %rd1, %rd391;
	ld.global.u64 	%rd397, [%rd396];
	mul.lo.s64 	%rd398, %rd397, %rd570;
	shl.b64 	%rd399, %rd398, 1;
	add.s64 	%rd571, %rd571, %rd399;
$L__BB146_113:
	ld.global.u16 	%rs3, [%rd571];
	st.shared.u16 	[%r5], %rs3;
$L__BB146_114:
	bar.sync 	0;
	setp.lt.u32 	%p48, %r215, 66;
	@%p48 bra 	$L__BB146_118;
$L__BB146_115:
	shr.u32 	%r50, %r215, 1;
	setp.ge.u32 	%p49, %r1, %r50;
	@%p49 bra 	$L__BB146_117;
	ld.shared.u16 	%rs8, [%r5];
	and.b32  	%r203, %r215, 2046;
	add.s32 	%r204, %r5, %r203;
	ld.shared.u16 	%rs9, [%r204];
	// begin inline asm
	{mul.f16 %rs7,%rs8,%rs9;
}
	// end inline asm
	st.shared.u16 	[%r5], %rs7;
$L__BB146_117:
	bar.sync 	0;
	setp.gt.u32 	%p50, %r215, 131;
	mov.u32 	%r215, %r50;
	@%p50 bra 	$L__BB146_115;
$L__BB146_118:
	setp.gt.u32 	%p51, %r1, 31;
	@%p51 bra 	$L__BB146_121;
	ld.shared.u16 	%rs11, [%r5];
	ld.shared.u16 	%rs12, [%r5+64];
	// begin inline asm
	{mul.f16 %rs10,%rs11,%rs12;
}
	// end inline asm
	st.volatile.shared.u16 	[%r5], %rs10;
	ld.shared.u16 	%rs15, [%r5+32];
	// begin inline asm
	{mul.f16 %rs13,%rs10,%rs15;
}
	// end inline asm
	st.volatile.shared.u16 	[%r5], %rs13;
	ld.shared.u16 	%rs18, [%r5+16];
	// begin inline asm
	{mul.f16 %rs16,%rs13,%rs18;
}
	// end inline asm
	st.volatile.shared.u16 	[%r5], %rs16;
	ld.shared.u16 	%rs21, [%r5+8];
	// begin inline asm
	{mul.f16 %rs19,%rs16,%rs21;
}
	// end inline asm
	st.volatile.shared.u16 	[%r5], %rs19;
	ld.shared.u16 	%rs24, [%r5+4];
	// begin inline asm
	{mul.f16 %rs22,%rs19,%rs24;
}
	// end inline asm
	st.volatile.shared.u16 	[%r5], %rs22;
	ld.shared.u16 	%rs27, [%r5+2];
	// begin inline asm
	{mul.f16 %rs25,%rs22,%rs27;
}
	// end inline asm
	st.volatile.shared.u16 	[%r5], %rs25;
	setp.ne.s32 	%p52, %r1, 0;
	@%p52 bra 	$L__BB146_121;
	ld.param.u64 	%rd486, [contiguous_nanprod2_f16_param_0];
	cvt.u64.u32 	%rd480, %r2;
	mov.u32 	%r205, %ctaid.y;
	cvt.u64.u32 	%rd481, %r205;
	mad.lo.s64 	%rd482, %rd265, %rd481, %rd480;
	cvta.to.global.u64 	%rd483, %rd486;
	shl.b64 	%rd484, %rd482, 1;
	add.s64 	%rd485, %rd483, %rd484;
	ld.shared.u16 	%rs28, [nanprodsdata_f16];
	st.global.u16 	[%rd485], %rs28;
$L__BB146_121:
	ret;

}
	// .globl	contiguous_nanprod22_f16
.visible .entry contiguous_nanprod22_f16(
	.param .u64 .ptr .align 1 contiguous_nanprod22_f16_param_0,
	.param .u64 .ptr .align 1 contiguous_nanprod22_f16_param_1,
	.param .u64 contiguous_nanprod22_f16_param_2,
	.param .u64 contiguous_nanprod22_f16_param_3
)
{
	.reg .pred 	%p<8>;
	.reg .b16 	%rs<29>;
	.reg .b32 	%r<19>;
	.reg .b64 	%rd<27>;

	ld.param.u64 	%rd4, [contiguous_nanprod22_f16_param_0];
	ld.param.u64 	%rd7, [contiguous_nanprod22_f16_param_1];
	ld.param.u64 	%rd5, [contiguous_nanprod22_f16_param_2];
	ld.param.u64 	%rd6, [contiguous_nanprod22_f16_param_3];
	cvta.to.global.u64 	%rd1, %rd7;
	mov.u32 	%r1, %tid.x;
	mov.u32 	%r2, %ctaid.x;
	mov.u32 	%r18, %ntid.x;
	mul.lo.s32 	%r8, %r2, %r18;
	shl.b32 	%r9, %r8, 1;
	add.s32 	%r4, %r9, %r1;
	mov.b16 	%rs2, 15360;
	// begin inline asm
	cvt.rn.f16.u16 %rs1, %rs2;
	// end inline asm
	shl.b32 	%r10, %r1, 1;
	mov.u32 	%r11, nanprodsdata_f16;
	add.s32 	%r5, %r11, %r10;
	st.shared.u16 	[%r5], %rs1;
	add.s32 	%r12, %r4, %r18;
	cvt.u64.u32 	%rd2, %r12;
	setp.le.u64 	%p1, %rd5, %rd2;
	@%p1 bra 	$L__BB147_2;
	cvt.u64.u32 	%rd12, %r4;
	mov.u32 	%r14, %ctaid.y;
	cvt.u64.u32 	%rd13, %r14;
	mul.lo.s64 	%rd14, %rd5, %rd13;
	add.s64 	%rd15, %rd14, %rd12;
	shl.b64 	%rd16, %rd15, 1;
	add.s64 	%rd17, %rd1, %rd16;
	ld.global.u16 	%rs5, [%rd17];
	add.s64 	%rd18, %rd14, %rd2;
	shl.b64 	%rd19, %rd18, 1;
	add.s64 	%rd20, %rd1, %rd19;
	ld.global.u16 	%rs6, [%rd20];
	// begin inline asm
	{mul.f16 %rs4,%rs5,%rs6;
}
	// end inline asm
	st.shared.u16 	[%r5], %rs4;
	bra.uni 	$L__BB147_4;
$L__BB147_2:
	cvt.u64.u32 	%rd3, %r4;
	setp.le.u64 	%p2, %rd5, %rd3;
	@%p2 bra 	$L__BB147_4;
	mov.u32 	%r13, %ctaid.y;
	cvt.u64.u32 	%rd8, %r13;
	mad.lo.s64 	%rd9, %rd5, %rd8, %rd3;
	shl.b64 	%rd10, %rd9, 1;
	add.s64 	%rd11, %rd1, %rd10;
	ld.global.u16 	%rs3, [%rd11];
	st.shared.u16 	[%r5], %rs3;
$L__BB147_4:
	bar.sync 	0;
	setp.lt.u32 	%p3, %r18, 66;
	@%p3 bra 	$L__BB147_8;
$L__BB147_5:
	shr.u32 	%r7, %r18, 1;
	setp.ge.u32 	%p4, %r1, %r7;
	@%p4 bra 	$L__BB147_7;
	ld.shared.u16 	%rs8, [%r5];
	and.b32  	%r15, %r18, 2046;
	add.s32 	%r16, %r5, %r15;
	ld.shared.u16 	%rs9, [%r16];
	// begin inline asm
	{mul.f16 %rs7,%rs8,%rs9;
}
	// end inline asm
	st.shared.u16 	[%r5], %rs7;
$L__BB147_7:
	bar.sync 	0;
	setp.gt.u32 	%p5, %r18, 131;
	mov.u32 	%r18, %r7;
	@%p5 bra 	$L__BB147_5;
$L__BB147_8:
	setp.gt.u32 	%p6, %r1, 31;
	@%p6 bra 	$L__BB147_11;
	ld.shared.u16 	%rs11, [%r5];
	ld.shared.u16 	%rs12, [%r5+64];
	// begin inline asm
	{mul.f16 %rs10,%rs11,%rs12;
}
	// end inline asm
	st.volatile.shared.u16 	[%r5], %rs10;
	ld.shared.u16 	%rs15, [%r5+32];
	// begin inline asm
	{mul.f16 %rs13,%rs10,%rs15;
}
	// end inline asm
	st.volatile.shared.u16 	[%r5], %rs13;
	ld.shared.u16 	%rs18, [%r5+16];
	// begin inline asm
	{mul.f16 %rs16,%rs13,%rs18;
}
	// end inline asm
	st.volatile.shared.u16 	[%r5], %rs16;
	ld.shared.u16 	%rs21, [%r5+8];
	// begin inline asm
	{mul.f16 %rs19,%rs16,%rs21;
}
	// end inline asm
	st.volatile.shared.u16 	[%r5], %rs19;
	ld.shared.u16 	%rs24, [%r5+4];
	// begin inline asm
	{mul.f16 %rs22,%rs19,%rs24;
}
	// end inline asm
	st.volatile.shared.u16 	[%r5], %rs22;
	ld.shared.u16 	%rs27, [%r5+2];
	// begin inline asm
	{mul.f16 %rs25,%rs22,%rs27;
}
	// end inline asm
	st.volatile.shared.u16 	[%r5], %rs25;
	setp.ne.s32 	%p7, %r1, 0;
	@%p7 bra 	$L__BB147_11;
	cvt.u64.u32 	%rd21, %r2;
	mov.u32 	%r17, %ctaid.y;
	cvt.u64.u32 	%rd22, %r17;
	mad.lo.s64 	%rd23, %rd6, %rd22, %rd21;
	cvta.to.global.u64 	%rd24, %rd4;
	shl.b64 	%rd25, %rd23, 1;
	add.s64 	%rd26, %rd24, %rd25;
	ld.shared.u16 	%rs28, [nanprodsdata_f16];
	st.global.u16 	[%rd26], %rs28;
$L__BB147_11:
	ret;

}
	// .globl	contiguous_nanprod3_f16
.visible .entry contiguous_nanprod3_f16(
	.param .u64 .ptr .align 1 contiguous_nanprod3_f16_param_0,
	.param .u64 .ptr .align 1 contiguous_nanprod3_f16_param_1,
	.param .u64 .ptr .align 1 contiguous_nanprod3_f16_param_2,
	.param .u64 .ptr .align 1 contiguous_nanprod3_f16_param_3,
	.param .u64 contiguous_nanprod3_f16_param_4,
	.param .u64 contiguous_nanprod3_f16_param_5,
	.param .u64 contiguous_nanprod3_f16_param_6
)
{
	.reg .pred 	%p<38>;
	.reg .b16 	%rs<120>;
	.reg .b32 	%r<229>;
	.reg .b64 	%rd<308>;

	ld.param.u64 	%rd144, [contiguous_nanprod3_f16_param_0];
	ld.param.u64 	%rd145, [contiguous_nanprod3_f16_param_1];
	ld.param.u64 	%rd148, [contiguous_nanprod3_f16_param_2];
	ld.param.u64 	%rd149, [contiguous_nanprod3_f16_param_3];
	ld.param.u64 	%rd146, [contiguous_nanprod3_f16_param_4];
	ld.param.u64 	%rd147, [contiguous_nanprod3_f16_param_5];
	ld.param.u64 	%rd150, [contiguous_nanprod3_f16_param_6];
	cvta.to.global.u64 	%rd1, %rd149;
	cvta.to.global.u64 	%rd2, %rd148;
	mov.u32 	%r1, %tid.y;
	mov.u32 	%r2, %ntid.x;
	mov.u32 	%r3, %tid.x;
	mad.lo.s32 	%r72, %r1, %r2, %r3;
	mov.u32 	%r73, %ctaid.x;
	mad.lo.s32 	%r74, %r73, %r2, %r3;
	mov.u32 	%r4, %ctaid.y;
	mov.u32 	%r5, %ntid.y;
	mad.lo.s32 	%r75, %r4, %r5, %r1;
	mov.b16 	%rs18, 15360;
	// begin inline asm
	cvt.rn.f16.u16 %rs17, %rs18;
	// end inline asm
	shl.b32 	%r76, %r72, 1;
	mov.u32 	%r77, nanprodsdata_f16;
	add.s32 	%r7, %r77, %r76;
	st.shared.u16 	[%r7], %rs17;
	cvt.u64.u32 	%rd3, %r74;
	setp.le.u64 	%p1, %rd147, %rd3;
	cvt.u64.u32 	%rd152, %r75;
	setp.le.u64 	%p2, %rd150, %rd152;
	or.pred  	%p3, %p1, %p2;
	@%p3 bra 	$L__BB148_77;
	cvt.u32.u64 	%r78, %rd3;
	cvt.u32.u64 	%r79, %rd147;
	mad.lo.s32 	%r217, %r75, %r79, %r78;
	cvt.u32.u64 	%r9, %rd146;
	add.s32 	%r216, %r9, -1;
	setp.lt.s32 	%p4, %r216, 0;
	mov.b64 	%rd307, 0;
	@%p4 bra 	$L__BB148_59;
	setp.lt.u32 	%p5, %r216, 7;
	mov.b64 	%rd307, 0;
	@%p5 bra 	$L__BB148_30;
	add.s32 	%r212, %r9, -4;
	and.b32  	%r80, %r9, -8;
	neg.s32 	%r211, %r80;
	mov.b64 	%rd307, 0;
$L__BB148_4:
	.pragma "nounroll";
	add.s32 	%r16, %r212, 3;
	cvt.u64.u32 	%rd5, %r217;
	mul.wide.u32 	%rd157, %r16, 8;
	add.s64 	%rd158, %rd2, %rd157;
	ld.global.u64 	%rd6, [%rd158];
	and.b64  	%rd159, %rd6, -4294967296;
	setp.ne.s64 	%p6, %rd159, 0;
	@%p6 bra 	$L__BB148_6;
	cvt.u32.u64 	%r81, %rd6;
	cvt.u32.u64 	%r82, %rd5;
	div.u32 	%r83, %r82, %r81;
	mul.lo.s32 	%r84, %r83, %r81;
	sub.s32 	%r85, %r82, %r84;
	cvt.u64.u32 	%rd272, %r83;
	cvt.u64.u32 	%rd273, %r85;
	bra.uni 	$L__BB148_7;
$L__BB148_6:
	div.s64 	%rd272, %rd5, %rd6;
	mul.lo.s64 	%rd160, %rd272, %rd6;
	sub.s64 	%rd273, %rd5, %rd160;
$L__BB148_7:
	mul.wide.u32 	%rd161, %r16, 8;
	add.s64 	%rd162, %rd1, %rd161;
	ld.global.u64 	%rd163, [%rd162];
	mad.lo.s64 	%rd13, %rd163, %rd273, %rd307;
	add.s32 	%r17, %r212, 2;
	and.b64  	%rd14, %rd272, 4294967295;
	mul.wide.u32 	%rd164, %r17, 8;
	add.s64 	%rd165, %rd2, %rd164;
	ld.global.u64 	%rd15, [%rd165];
	and.b64  	%rd166, %rd15, -4294967296;
	setp.ne.s64 	%p7, %rd166, 0;
	@%p7 bra 	$L__BB148_9;
	cvt.u32.u64 	%r86, %rd15;
	cvt.u32.u64 	%r87, %rd14;
	div.u32 	%r88, %r87, %r86;
	mul.lo.s32 	%r89, %r88, %r86;
	sub.s32 	%r90, %r87, %r89;
	cvt.u64.u32 	%rd274, %r88;
	cvt.u64.u32 	%rd275, %r90;
	bra.uni 	$L__BB148_10;
$L__BB148_9:
	div.s64 	%rd274, %rd14, %rd15;
	mul.lo.s64 	%rd167, %rd274, %rd15;
	sub.s64 	%rd275, %rd14, %rd167;
$L__BB148_10:
	mul.wide.u32 	%rd168, %r17, 8;
	add.s64 	%rd169, %rd1, %rd168;
	ld.global.u64 	%rd170, [%rd169];
	mad.lo.s64 	%rd22, %rd170, %rd275, %rd13;
	add.s32 	%r18, %r212, 1;
	and.b64  	%rd23, %rd274, 4294967295;
	mul.wide.u32 	%rd171, %r18, 8;
	add.s64 	%rd172, %rd2, %rd171;
	ld.global.u64 	%rd24, [%rd172];
	and.b64  	%rd173, %rd24, -4294967296;
	setp.ne.s64 	%p8, %rd173, 0;
	@%p8 bra 	$L__BB148_12;
	cvt.u32.u64 	%r91, %rd24;
	cvt.u32.u64 	%r92, %rd23;
	div.u32 	%r93, %r92, %r91;
	mul.lo.s32 	%r94, %r93, %r91;
	sub.s32 	%r95, %r92, %r94;
	cvt.u64.u32 	%rd276, %r93;
	cvt.u64.u32 	%rd277, %r95;
	bra.uni 	$L__BB148_13;
$L__BB148_12:
	div.s64 	%rd276, %rd23, %rd24;
	mul.lo.s64 	%rd174, %rd276, %rd24;
	sub.s64 	%rd277, %rd23, %rd174;
$L__BB148_13:
	mul.wide.u32 	%rd175, %r18, 8;
	add.s64 	%rd176, %rd1, %rd175;
	ld.global.u64 	%rd177, [%rd176];
	mad.lo.s64 	%rd31, %rd177, %rd277, %rd22;
	and.b64  	%rd32, %rd276, 4294967295;
	mul.wide.u32 	%rd178, %r212, 8;
	add.s64 	%rd179, %rd2, %rd178;
	ld.global.u64 	%rd33, [%rd179];
	and.b64  	%rd180, %rd33, -4294967296;
	setp.ne.s64 	%p9, %rd180, 0;
	@%p9 bra 	$L__BB148_15;
	cvt.u32.u64 	%r96, %rd33;
	cvt.u32.u64 	%r97, %rd32;
	div.u32 	%r98, %r97, %r96;
	mul.lo.s32 	%r99, %r98, %r96;
	sub.s32 	%r100, %r97, %r99;
	cvt.u64.u32 	%rd278, %r98;
	cvt.u64.u32 	%rd279, %r100;
	bra.uni 	$L__BB148_16;
$L__BB148_15:
	div.s64 	%rd278, %rd32, %rd33;
	mul.lo.s64 	%rd181, %rd278, %rd33;
	sub.s64 	%rd279, %rd32, %rd181;
$L__BB148_16:
	mul.wide.u32 	%rd182, %r212, 8;
	add.s64 	%rd183, %rd1, %rd182;
	ld.global.u64 	%rd184, [%rd183];
	mad.lo.s64 	%rd40, %rd184, %rd279, %rd31;
	add.s32 	%r19, %r212, -1;
	and.b64  	%rd41, %rd278, 4294967295;
	mul.wide.u32 	%rd185, %r19, 8;
	add.s64 	%rd186, %rd2, %rd185;
	ld.global.u64 	%rd42, [%rd186];
	and.b64  	%rd187, %rd42, -4294967296;
	setp.ne.s64 	%p10, %rd187, 0;
	@%p10 bra 	$L__BB148_18;
	cvt.u32.u64 	%r101, %rd42;
	cvt.u32.u64 	%r102, %rd41;
	div.u32 	%r103, %r102, %r101;
	mul.lo.s32 	%r104, %r103, %r101;
	sub.s32 	%r105, %r102, %r104;
	cvt.u64.u32 	%rd280, %r103;
	cvt.u64.u32 	%rd281, %r105;
	bra.uni 	$L__BB148_19;
$L__BB148_18:
	div.s64 	%rd280, %rd41, %rd42;
	mul.lo.s64 	%rd188, %rd280, %rd42;
	sub.s64 	%rd281, %rd41, %rd188;
$L__BB148_19:
	mul.wide.u32 	%rd189, %r19, 8;
	add.s64 	%rd190, %rd1, %rd189;
	ld.global.u64 	%rd191, [%rd190];
	mad.lo.s64 	%rd49, %rd191, %rd281, %rd40;
	add.s32 	%r20, %r212, -2;
	and.b64  	%rd50, %rd280, 4294967295;
	mul.wide.u32 	%rd192, %r20, 8;
	add.s64 	%rd193, %rd2, %rd192;
	ld.global.u64 	%rd51, [%rd193];
	and.b64  	%rd194, %rd51, -4294967296;
	setp.ne.s64 	%p11, %rd194, 0;
	@%p11 bra 	$L__BB148_21;
	cvt.u32.u64 	%r106, %rd51;
	cvt.u32.u64 	%r107, %rd50;
	div.u32 	%r108, %r107, %r106;
	mul.lo.s32 	%r109, %r108, %r106;
	sub.s32 	%r110, %r107, %r109;
	cvt.u64.u32 	%rd282, %r108;
	cvt.u64.u32 	%rd283, %r110;
	bra.uni 	$L__BB148_22;
$L__BB148_21:
	div.s64 	%rd282, %rd50, %rd51;
	mul.lo.s64 	%rd195, %rd282, %rd51;
	sub.s64 	%rd283, %rd50, %rd195;
$L__BB148_22:
	mul.wide.u32 	%rd196, %r20, 8;
	add.s64 	%rd197, %rd1, %rd196;
	ld.global.u64 	%rd198, [%rd197];
	mad.lo.s64 	%rd58, %rd198, %rd283, %rd49;
	add.s32 	%r21, %r212, -3;
	and.b64  	%rd59, %rd282, 4294967295;
	mul.wide.u32 	%rd199, %r21, 8;
	add.s64 	%rd200, %rd2, %rd199;
	ld.global.u64 	%rd60, [%rd200];
	and.b64  	%rd201, %rd60, -4294967296;
	setp.ne.s64 	%p12, %rd201, 0;
	@%p12 bra 	$L__BB148_24;
	cvt.u32.u64 	%r111, %rd60;
	cvt.u32.u64 	%r112, %rd59;
	div.u32 	%r113, %r112, %r111;
	mul.lo.s32 	%r114, %r113, %r111;
	sub.s32 	%r115, %r112, %r114;
	cvt.u64.u32 	%rd284, %r113;
	cvt.u64.u32 	%rd285, %r115;
	bra.uni 	$L__BB148_25;
$L__BB148_24:
	div.s64 	%rd284, %rd59, %rd60;
	mul.lo.s64 	%rd202, %rd284, %rd60;
	sub.s64 	%rd285, %rd59, %rd202;
$L__BB148_25:
	mul.wide.u32 	%rd203, %r21, 8;
	add.s64 	%rd204, %rd1, %rd203;
	ld.global.u64 	%rd205, [%rd204];
	mad.lo.s64 	%rd67, %rd205, %rd285, %rd58;
	and.b64  	%rd68, %rd284, 4294967295;
	add.s32 	%r116, %r212, -4;
	mul.wide.u32 	%rd206, %r116, 8;
	add.s64 	%rd207, %rd2, %rd206;
	ld.global.u64 	%rd69, [%rd207];
	and.b64  	%rd208, %rd69, -4294967296;
	setp.ne.s64 	%p13, %rd208, 0;
	@%p13 bra 	$L__BB148_27;
	cvt.u32.u64 	%r117, %rd69;
	cvt.u32.u64 	%r118, %rd68;
	div.u32 	%r119, %r118, %r117;
	mul.lo.s32 	%r120, %r119, %r117;
	sub.s32 	%r121, %r118, %r120;
	cvt.u64.u32 	%rd286, %r119;
	cvt.u64.u32 	%rd287, %r121;
	bra.uni 	$L__BB148_28;
$L__BB148_27:
	div.s64 	%rd286, %rd68, %rd69;
	mul.lo.s64 	%rd209, %rd286, %rd69;
	sub.s64 	%rd287, %rd68, %rd209;
$L__BB148_28:
	mul.wide.u32 	%rd210, %r116, 8;
	add.s64 	%rd211, %rd1, %rd210;
	ld.global.u64 	%rd212, [%rd211];
	mad.lo.s64 	%rd307, %rd212, %rd287, %rd67;
	cvt.u32.u64 	%r217, %rd286;
	add.s32 	%r212, %r212, -8;
	add.s32 	%r211, %r211, 8;
	setp.ne.s32 	%p14, %r211, 0;
	@%p14 bra 	$L__BB148_4;
	add.s32 	%r216, %r212, 3;
$L__BB148_30:
	and.b32  	%r28, %r9, 7;
	setp.eq.s32 	%p15, %r28, 0;
	@%p15 bra 	$L__BB148_59;
	and.b32  	%r29, %r9, 3;
	setp.lt.u32 	%p16, %r28, 4;
	@%p16 bra 	$L__BB148_45;
	cvt.u64.u32 	%rd79, %r217;
	mul.wide.u32 	%rd214, %r216, 8;
	add.s64 	%rd215, %rd2, %rd214;
	ld.global.u64 	%rd80, [%rd215];
	and.b64  	%rd216, %rd80, -4294967296;
	setp.ne.s64 	%p17, %rd216, 0;
	@%p17 bra 	$L__BB148_34;
	cvt.u32.u64 	%r123, %rd80;
	cvt.u32.u64 	%r124, %rd79;
	div.u32 	%r125, %r124, %r123;
	mul.lo.s32 	%r126, %r125, %r123;
	sub.s32 	%r127, %r124, %r126;
	cvt.u64.u32 	%rd290, %r125;
	cvt.u64.u32 	%rd291, %r127;
	bra.uni 	$L__BB148_35;
$L__BB148_34:
	div.s64 	%rd290, %rd79, %rd80;
	mul.lo.s64 	%rd217, %rd290, %rd80;
	sub.s64 	%rd291, %rd79, %rd217;
$L__BB148_35:
	mul.wide.u32 	%rd218, %r216, 8;
	add.s64 	%rd219, %rd1, %rd218;
	ld.global.u64 	%rd220, [%rd219];
	mad.lo.s64 	%rd87, %rd220, %rd291, %rd307;
	add.s32 	%r30, %r216, -1;
	and.b64  	%rd88, %rd290, 4294967295;
	mul.wide.u32 	%rd221, %r30, 8;
	add.s64 	%rd222, %rd2, %rd221;
	ld.global.u64 	%rd89, [%rd222];
	and.b64  	%rd223, %rd89, -4294967296;
	setp.ne.s64 	%p18, %rd223, 0;
	@%p18 bra 	$L__BB148_37;
	cvt.u32.u64 	%r128, %rd89;
	cvt.u32.u64 	%r129, %rd88;
	div.u32 	%r130, %r129, %r128;
	mul.lo.s32 	%r131, %r130, %r128;
	sub.s32 	%r132, %r129, %r131;
	cvt.u64.u32 	%rd292, %r130;
	cvt.u64.u32 	%rd293, %r132;
	bra.uni 	$L__BB148_38;
$L__BB148_37:
	div.s64 	%rd292, %rd88, %rd89;
	mul.lo.s64 	%rd224, %rd292, %rd89;
	sub.s64 	%rd293, %rd88, %rd224;
$L__BB148_38:
	mul.wide.u32 	%rd225, %r30, 8;
	add.s64 	%rd226, %rd1, %rd225;
	ld.global.u64 	%rd227, [%rd226];
	mad.lo.s64 	%rd96, %rd227, %rd293, %rd87;
	add.s32 	%r31, %r216, -2;
	and.b64  	%rd97, %rd292, 4294967295;
	mul.wide.u32 	%rd228, %r31, 8;
	add.s64 	%rd229, %rd2, %rd228;
	ld.global.u64 	%rd98, [%rd229];
	and.b64  	%rd230, %rd98, -4294967296;
	setp.ne.s64 	%p19, %rd230, 0;
	@%p19 bra 	$L__BB148_40;
	cvt.u32.u64 	%r133, %rd98;
	cvt.u32.u64 	%r134, %rd97;
	div.u32 	%r135, %r134, %r133;
	mul.lo.s32 	%r136, %r135, %r133;
	sub.s32 	%r137, %r134, %r136;
	cvt.u64.u32 	%rd294, %r135;
	cvt.u64.u32 	%rd295, %r137;
	bra.uni 	$L__BB148_41;
$L__BB148_40:
	div.s64 	%rd294, %rd97, %rd98;
	mul.lo.s64 	%rd231, %rd294, %rd98;
	sub.s64 	%rd295, %rd97, %rd231;
$L__BB148_41:
	mul.wide.u32 	%rd232, %r31, 8;
	add.s64 	%rd233, %rd1, %rd232;
	ld.global.u64 	%rd234, [%rd233];
	mad.lo.s64 	%rd105, %rd234, %rd295, %rd96;
	add.s32 	%r32, %r216, -3;
	and.b64  	%rd106, %rd294, 4294967295;
	mul.wide.u32 	%rd235, %r32, 8;
	add.s64 	%rd236, %rd2, %rd235;
	ld.global.u64 	%rd107, [%rd236];
	and.b64  	%rd237, %rd107, -4294967296;
	setp.ne.s64 	%p20, %rd237, 0;
	@%p20 bra 	$L__BB148_43;
	cvt.u32.u64 	%r138, %rd107;
	cvt.u32.u64 	%r139, %rd106;
	div.u32 	%r140, %r139, %r138;
	mul.lo.s32 	%r141, %r140, %r138;
	sub.s32 	%r142, %r139, %r141;
	cvt.u64.u32 	%rd296, %r140;
	cvt.u64.u32 	%rd297, %r142;
	bra.uni 	$L__BB148_44;
$L__BB148_43:
	div.s64 	%rd296, %rd106, %rd107;
	mul.lo.s64 	%rd238, %rd296, %rd107;
	sub.s64 	%rd297, %rd106, %rd238;
$L__BB148_44:
	mul.wide.u32 	%rd239, %r32, 8;
	add.s64 	%rd240, %rd1, %rd239;
	ld.global.u64 	%rd241, [%rd240];
	mad.lo.s64 	%rd307, %rd241, %rd297, %rd105;
	cvt.u32.u64 	%r217, %rd296;
	add.s32 	%r216, %r216, -4;
$L__BB148_45:
	setp.eq.s32 	%p21, %r29, 0;
	@%p21 bra 	$L__BB148_59;
	setp.eq.s32 	%p22, %r29, 1;
	@%p22 bra 	$L__BB148_54;
	cvt.u64.u32 	%rd117, %r217;
	mul.wide.u32 	%rd243, %r216, 8;
	add.s64 	%rd244, %rd2, %rd243;
	ld.global.u64 	%rd118, [%rd244];
	and.b64  	%rd245, %rd118, -4294967296;
	setp.ne.s64 	%p23, %rd245, 0;
	@%p23 bra 	$L__BB148_49;
	cvt.u32.u64 	%r143, %rd118;
	cvt.u32.u64 	%r144, %rd117;
	div.u32 	%r145, %r144, %r143;
	mul.lo.s32 	%r146, %r145, %r143;
	sub.s32 	%r147, %r144, %r146;
	cvt.u64.u32 	%rd300, %r145;
	cvt.u64.u32 	%rd301, %r147;
	bra.uni 	$L__BB148_50;
$L__BB148_49:
	div.s64 	%rd300, %rd117, %rd118;
	mul.lo.s64 	%rd246, %rd300, %rd118;
	sub.s64 	%rd301, %rd117, %rd246;
$L__BB148_50:
	add.s64 	%rd248, %rd1, %rd243;
	ld.global.u64 	%rd249, [%rd248];
	mad.lo.s64 	%rd125, %rd249, %rd301, %rd307;
	add.s32 	%r37, %r216, -1;
	and.b64  	%rd126, %rd300, 4294967295;
	mul.wide.u32 	%rd250, %r37, 8;
	add.s64 	%rd251, %rd2, %rd250;
	ld.global.u64 	%rd127, [%rd251];
	and.b64  	%rd252, %rd127, -4294967296;
	setp.ne.s64 	%p24, %rd252, 0;
	@%p24 bra 	$L__BB148_52;
	cvt.u32.u64 	%r148, %rd127;
	cvt.u32.u64 	%r149, %rd126;
	div.u32 	%r150, %r149, %r148;
	mul.lo.s32 	%r151, %r150, %r148;
	sub.s32 	%r152, %r149, %r151;
	cvt.u64.u32 	%rd302, %r150;
	cvt.u64.u32 	%rd303, %r152;
	bra.uni 	$L__BB148_53;
$L__BB148_52:
	div.s64 	%rd302, %rd126, %rd127;
	mul.lo.s64 	%rd253, %rd302, %rd127;
	sub.s64 	%rd303, %rd126, %rd253;
$L__BB148_53:
	add.s64 	%rd255, %rd1, %rd250;
	ld.global.u64 	%rd256, [%rd255];
	mad.lo.s64 	%rd307, %rd256, %rd303, %rd125;
	cvt.u32.u64 	%r217, %rd302;
	add.s32 	%r216, %r216, -2;
$L__BB148_54:
	and.b32  	%r153, %r9, 1;
	setp.eq.b32 	%p25, %r153, 1;
	not.pred 	%p26, %p25;
	@%p26 bra 	$L__BB148_59;
	cvt.u64.u32 	%rd137, %r217;
	mul.wide.u32 	%rd257, %r216, 8;
	add.s64 	%rd258, %rd2, %rd257;
	ld.global.u64 	%rd138, [%rd258];
	and.b64  	%rd259, %rd138, -4294967296;
	setp.ne.s64 	%p27, %rd259, 0;
	@%p27 bra 	$L__BB148_57;
	cvt.u32.u64 	%r154, %rd138;
	cvt.u32.u64 	%r155, %rd137;
	rem.u32 	%r156, %r155, %r154;
	cvt.u64.u32 	%rd306, %r156;
	bra.uni 	$L__BB148_58;
$L__BB148_57:
	rem.s64 	%rd306, %rd137, %rd138;
$L__BB148_58:
	add.s64 	%rd261, %rd1, %rd257;
	ld.global.u64 	%rd262, [%rd261];
	mad.lo.s64 	%rd307, %rd262, %rd306, %rd307;
$L__BB148_59:
	cvta.to.global.u64 	%rd263, %rd145;
	shl.b64 	%rd264, %rd307, 1;
	add.s64 	%rd265, %rd263, %rd264;
	ld.global.u16 	%rs19, [%rd265];
	st.shared.u16 	[%r7], %rs19;
	bar.sync 	0;
	setp.ne.s32 	%p28, %r1, 0;
	@%p28 bra 	$L__BB148_77;
	setp.gt.u32 	%p29, %r5, 1;
	@%p29 bra 	$L__BB148_62;
	shl.b32 	%r157, %r3, 1;
	mov.u32 	%r158, nanprodsdata_f16;
	add.s32 	%r159, %r158, %r157;
	ld.shared.u16 	%rs118, [%r159];
	bra.uni 	$L__BB148_76;
$L__BB148_62:
	shl.b32 	%r161, %r3, 1;
	mov.u32 	%r162, nanprodsdata_f16;
	add.s32 	%r42, %r162, %r161;
	ld.shared.u16 	%rs118, [%r42];
	add.s32 	%r43, %r5, -1;
	add.s32 	%r163, %r5, -2;
	and.b32  	%r44, %r43, 15;
	setp.lt.u32 	%p30, %r163, 15;
	mov.b32 	%r225, 1;
	@%p30 bra 	$L__BB148_66;
	and.b32  	%r166, %r43, -16;
	neg.s32 	%r222, %r166;
	shl.b32 	%r46, %r2, 1;
	add.s32 	%r168, %r161, %r46;
	add.s32 	%r220, %r162, %r168;
	shl.b32 	%r48, %r2, 5;
	mov.b32 	%r223, 1;
	mov.b32 	%r221, 0;
$L__BB148_64:
	.pragma "nounroll";
	mul.lo.s32 	%r170, %r223, %r2;
	shl.b32 	%r171, %r170, 1;
	add.s32 	%r172, %r42, %r171;
	ld.shared.u16 	%rs23, [%r220];
	// begin inline asm
	{mul.f16 %rs21,%rs118,%rs23;
}
	// end inline asm
	add.s32 	%r173, %r172, %r46;
	ld.shared.u16 	%rs26, [%r173];
	// begin inline asm
	{mul.f16 %rs24,%rs21,%rs26;
}
	// end inline asm
	add.s32 	%r174, %r173, %r46;
	ld.shared.u16 	%rs29, [%r174];
	// begin inline asm
	{mul.f16 %rs27,%rs24,%rs29;
}
	// end inline asm
	add.s32 	%r175, %r174, %r46;
	ld.shared.u16 	%rs32, [%r175];
	// begin inline asm
	{mul.f16 %rs30,%rs27,%rs32;
}
	// end inline asm
	add.s32 	%r176, %r175, %r46;
	ld.shared.u16 	%rs35, [%r176];
	// begin inline asm
	{mul.f16 %rs33,%rs30,%rs35;
}
	// end inline asm
	add.s32 	%r177, %r176, %r46;
	ld.shared.u16 	%rs38, [%r177];
	// begin inline asm
	{mul.f16 %rs36,%rs33,%rs38;
}
	// end inline asm
	add.s32 	%r178, %r177, %r46;
	ld.shared.u16 	%rs41, [%r178];
	// begin inline asm
	{mul.f16 %rs39,%rs36,%rs41;
}
	// end inline asm
	add.s32 	%r179, %r178, %r46;
	ld.shared.u16 	%rs44, [%r179];
	// begin inline asm
	{mul.f16 %rs42,%rs39,%rs44;
}
	// end inline asm
	add.s32 	%r180, %r179, %r46;
	ld.shared.u16 	%rs47, [%r180];
	// begin inline asm
	{mul.f16 %rs45,%rs42,%rs47;
}
	// end inline asm
	add.s32 	%r181, %r180, %r46;
	ld.shared.u16 	%rs50, [%r181];
	// begin inline asm
	{mul.f16 %rs48,%rs45,%rs50;
}
	// end inline asm
	add.s32 	%r182, %r181, %r46;
	ld.shared.u16 	%rs53, [%r182];
	// begin inline asm
	{mul.f16 %rs51,%rs48,%rs53;
}
	// end inline asm
	add.s32 	%r183, %r182, %r46;
	ld.shared.u16 	%rs56, [%r183];
	// begin inline asm
	{mul.f16 %rs54,%rs51,%rs56;
}
	// end inline asm
	add.s32 	%r184, %r183, %r46;
	ld.shared.u16 	%rs59, [%r184];
	// begin inline asm
	{mul.f16 %rs57,%rs54,%rs59;
}
	// end inline asm
	add.s32 	%r185, %r184, %r46;
	ld.shared.u16 	%rs62, [%r185];
	// begin inline asm
	{mul.f16 %rs60,%rs57,%rs62;
}
	// end inline asm
	add.s32 	%r186, %r185, %r46;
	ld.shared.u16 	%rs65, [%r186];
	// begin inline asm
	{mul.f16 %rs63,%rs60,%rs65;
}
	// end inline asm
	add.s32 	%r187, %r186, %r46;
	ld.shared.u16 	%rs68, [%r187];
	// begin inline asm
	{mul.f16 %rs118,%rs63,%rs68;
}
	// end inline asm
	add.s32 	%r223, %r223, 16;
	add.s32 	%r222, %r222, 16;
	add.s32 	%r221, %r221, 16;
	add.s32 	%r220, %r220, %r48;
	setp.ne.s32 	%p31, %r222, 0;
	@%p31 bra 	$L__BB148_64;
	add.s32 	%r225, %r221, 1;
$L__BB148_66:
	setp.eq.s32 	%p32, %r44, 0;
	@%p32 bra 	$L__BB148_75;
	and.b32  	%r59, %r43, 7;
	setp.lt.u32 	%p33, %r44, 8;
	@%p33 bra 	$L__BB148_69;
	mul.lo.s32 	%r188, %r225, %r2;
	shl.b32 	%r189, %r188, 1;
	add.s32 	%r190, %r42, %r189;
	ld.shared.u16 	%rs72, [%r190];
	// begin inline asm
	{mul.f16 %rs70,%rs118,%rs72;
}
	// end inline asm
	shl.b32 	%r191, %r2, 1;
	add.s32 	%r192, %r190, %r191;
	ld.shared.u16 	%rs75, [%r192];
	// begin inline asm
	{mul.f16 %rs73,%rs70,%rs75;
}
	// end inline asm
	add.s32 	%r193, %r192, %r191;
	ld.shared.u16 	%rs78, [%r193];
	// begin inline asm
	{mul.f16 %rs76,%rs73,%rs78;
}
	// end inline asm
	add.s32 	%r194, %r193, %r191;
	ld.shared.u16 	%rs81, [%r194];
	// begin inline asm
	{mul.f16 %rs79,%rs76,%rs81;
}
	// end inline asm
	add.s32 	%r195, %r194, %r191;
	ld.shared.u16 	%rs84, [%r195];
	// begin inline asm
	{mul.f16 %rs82,%rs79,%rs84;
}
	// end inline asm
	add.s32 	%r196, %r195, %r191;
	ld.shared.u16 	%rs87, [%r196];
	// begin inline asm
	{mul.f16 %rs85,%rs82,%rs87;
}
	// end inline asm
	add.s32 	%r197, %r196, %r191;
	ld.shared.u16 	%rs90, [%r197];
	// begin inline asm
	{mul.f16 %rs88,%rs85,%rs90;
}
	// end inline asm
	add.s32 	%r198, %r197, %r191;
	ld.shared.u16 	%rs93, [%r198];
	// begin inline asm
	{mul.f16 %rs118,%rs88,%rs93;
}
	// end inline asm
	add.s32 	%r225, %r225, 8;
$L__BB148_69:
	setp.eq.s32 	%p34, %r59, 0;
	@%p34 bra 	$L__BB148_75;
	and.b32  	%r62, %r43, 3;
	setp.lt.u32 	%p35, %r59, 4;
	@%p35 bra 	$L__BB148_72;
	mul.lo.s32 	%r199, %r225, %r2;
	shl.b32 	%r200, %r199, 1;
	add.s32 	%r201, %r42, %r200;
	ld.shared.u16 	%rs97, [%r201];
	// begin inline asm
	{mul.f16 %rs95,%rs118,%rs97;
}
	// end inline asm
	shl.b32 	%r202, %r2, 1;
	add.s32 	%r203, %r201, %r202;
	ld.shared.u16 	%rs100, [%r203];
	// begin inline asm
	{mul.f16 %rs98,%rs95,%rs100;
}
	// end inline asm
	add.s32 	%r204, %r203, %r202;
	ld.shared.u16 	%rs103, [%r204];
	// begin inline asm
	{mul.f16 %rs101,%rs98,%rs103;
}
	// end inline asm
	add.s32 	%r205, %r204, %r202;
	ld.shared.u16 	%rs106, [%r205];
	// begin inline asm
	{mul.f16 %rs118,%rs101,%rs106;
}
	// end inline asm
	add.s32 	%r225, %r225, 4;
$L__BB148_72:
	setp.eq.s32 	%p36, %r62, 0;
	@%p36 bra 	$L__BB148_75;
	mul.lo.s32 	%r206, %r2, %r225;
	shl.b32 	%r207, %r206, 1;
	add.s32 	%r209, %r207, %r161;
	add.s32 	%r228, %r162, %r209;
	shl.b32 	%r66, %r2, 1;
	neg.s32 	%r227, %r62;
$L__BB148_74:
	.pragma "nounroll";
	ld.shared.u16 	%rs109, [%r228];
	// begin inline asm
	{mul.f16 %rs118,%rs118,%rs109;
}
	// end inline asm
	add.s32 	%r228, %r228, %r66;
	add.s32 	%r227, %r227, 1;
	setp.ne.s32 	%p37, %r227, 0;
	@%p37 bra 	$L__BB148_74;
$L__BB148_75:
	st.shared.u16 	[%r42], %rs118;
$L__BB148_76:
	cvt.u64.u32 	%rd266, %r4;
	mad.lo.s64 	%rd267, %rd147, %rd266, %rd3;
	cvta.to.global.u64 	%rd268, %rd144;
	shl.b64 	%rd269, %rd267, 1;
	add.s64 	%rd270, %rd268, %rd269;
	st.global.u16 	[%rd270], %rs118;
$L__BB148_77:
	ret;

}
	// .globl	contiguous_nanprod33_f16
.visible .entry contiguous_nanprod33_f16(
	.param .u64 .ptr .align 1 contiguous_nanprod33_f16_param_0,
	.param .u64 .ptr .align 1 contiguous_nanprod33_f16_param_1,
	.param .u64 contiguous_nanprod33_f16_param_2,
	.param .u64 contiguous_nanprod33_f16_param_3,
	.param .u64 contiguous_nanprod33_f16_param_4
)
{
	.reg .pred 	%p<14>;
	.reg .b16 	%rs<120>;
	.reg .b32 	%r<110>;
	.reg .b64 	%rd<16>;

	ld.param.u64 	%rd2, [contiguous_nanprod33_f16_param_0];
	ld.param.u64 	%rd3, [contiguous_nanprod33_f16_param_1];
	ld.param.u64 	%rd4, [contiguous_nanprod33_f16_param_3];
	ld.param.u64 	%rd5, [contiguous_nanprod33_f16_param_4];
	mov.u32 	%r1, %tid.y;
	mov.u32 	%r2, %ntid.x;
	mov.u32 	%r3, %tid.x;
	mad.lo.s32 	%r38, %r1, %r2, %r3;
	mov.u32 	%r39, %ctaid.x;
	mad.lo.s32 	%r40, %r39, %r2, %r3;
	mov.u32 	%r4, %ctaid.y;
	mov.u32 	%r5, %ntid.y;
	mad.lo.s32 	%r41, %r4, %r5, %r1;
	mov.b16 	%rs18, 15360;
	// begin inline asm
	cvt.rn.f16.u16 %rs17, %rs18;
	// end inline asm
	shl.b32 	%r42, %r38, 1;
	mov.u32 	%r43, nanprodsdata_f16;
	add.s32 	%r7, %r43, %r42;
	st.shared.u16 	[%r7], %rs17;
	cvt.u64.u32 	%rd1, %r40;
	setp.le.u64 	%p1, %rd4, %rd1;
	cvt.u64.u32 	%rd7, %r41;
	setp.le.u64 	%p2, %rd5, %rd7;
	or.pred  	%p3, %p1, %p2;
	@%p3 bra 	$L__BB149_19;
	cvt.u32.u64 	%r44, %rd1;
	cvta.to.global.u64 	%rd8, %rd3;
	cvt.u32.u64 	%r45, %rd4;
	mad.lo.s32 	%r46, %r41, %r45, %r44;
	mul.wide.u32 	%rd9, %r46, 2;
	add.s64 	%rd10, %rd8, %rd9;
	ld.global.u16 	%rs19, [%rd10];
	st.shared.u16 	[%r7], %rs19;
	bar.sync 	0;
	setp.ne.s32 	%p4, %r1, 0;
	@%p4 bra 	$L__BB149_19;
	setp.gt.u32 	%p5, %r5, 1;
	@%p5 bra 	$L__BB149_4;
	shl.b32 	%r47, %r3, 1;
	add.s32 	%r49, %r43, %r47;
	ld.shared.u16 	%rs118, [%r49];
	bra.uni 	$L__BB149_18;
$L__BB149_4:
	shl.b32 	%r51, %r3, 1;
	add.s32 	%r8, %r43, %r51;
	ld.shared.u16 	%rs118, [%r8];
	add.s32 	%r9, %r5, -1;
	add.s32 	%r53, %r5, -2;
	and.b32  	%r10, %r9, 15;
	setp.lt.u32 	%p6, %r53, 15;
	mov.b32 	%r106, 1;
	@%p6 bra 	$L__BB149_8;
	and.b32  	%r56, %r9, -16;
	neg.s32 	%r103, %r56;
	shl.b32 	%r12, %r2, 1;
	add.s32 	%r58, %r51, %r12;
	add.s32 	%r101, %r43, %r58;
	shl.b32 	%r14, %r2, 5;
	mov.b32 	%r104, 1;
	mov.b32 	%r102, 0;
$L__BB149_6:
	.pragma "nounroll";
	mul.lo.s32 	%r60, %r104, %r2;
	shl.b32 	%r61, %r60, 1;
	add.s32 	%r62, %r8, %r61;
	ld.shared.u16 	%rs23, [%r101];
	// begin inline asm
	{mul.f16 %rs21,%rs118,%rs23;
}
	// end inline asm
	add.s32 	%r63, %r62, %r12;
	ld.shared.u16 	%rs26, [%r63];
	// begin inline asm
	{mul.f16 %rs24,%rs21,%rs26;
}
	// end inline asm
	add.s32 	%r64, %r63, %r12;
	ld.shared.u16 	%rs29, [%r64];
	// begin inline asm
	{mul.f16 %rs27,%rs24,%rs29;
}
	// end inline asm
	add.s32 	%r65, %r64, %r12;
	ld.shared.u16 	%rs32, [%r65];
	// begin inline asm
	{mul.f16 %rs30,%rs27,%rs32;
}
	// end inline asm
	add.s32 	%r66, %r65, %r12;
	ld.shared.u16 	%rs35, [%r66];
	// begin inline asm
	{mul.f16 %rs33,%rs30,%rs35;
}
	// end inline asm
	add.s32 	%r67, %r66, %r12;
	ld.shared.u16 	%rs38, [%r67];
	// begin inline asm
	{mul.f16 %rs36,%rs33,%rs38;
}
	// end inline asm
	add.s32 	%r68, %r67, %r12;
	ld.shared.u16 	%rs41, [%r68];
	// begin inline asm
	{mul.f16 %rs39,%rs36,%rs41;
}
	// end inline asm
	add.s32 	%r69, %r68, %r12;
	ld.shared.u16 	%rs44, [%r69];
	// begin inline asm
	{mul.f16 %rs42,%rs39,%rs44;
}
	// end inline asm
	add.s32 	%r70, %r69, %r12;
	ld.shared.u16 	%rs47, [%r70];
	// begin inline asm
	{mul.f16 %rs45,%rs42,%rs47;
}
	// end inline asm
	add.s32 	%r71, %r70, %r12;
	ld.shared.u16 	%rs50, [%r71];
	// begin inline asm
	{mul.f16 %rs48,%rs45,%rs50;
}
	// end inline asm
	add.s32 	%r72, %r71, %r12;
	ld.shared.u16 	%rs53, [%r72];
	// begin inline asm
	{mul.f16 %rs51,%rs48,%rs53;
}
	// end inline asm
	add.s32 	%r73, %r72, %r12;
	ld.shared.u16 	%rs56, [%r73];
	// begin inline asm
	{mul.f16 %rs54,%rs51,%rs56;
}
	// end inline asm
	add.s32 	%r74, %r73, %r12;
	ld.shared.u16 	%rs59, [%r74];
	// begin inline asm
	{mul.f16 %rs57,%rs54,%rs59;
}
	// end inline asm
	add.s32 	%r75, %r74, %r12;
	ld.shared.u16 	%rs62, [%r75];
	// begin inline asm
	{mul.f16 %rs60,%rs57,%rs62;
}
	// end inline asm
	add.s32 	%r76, %r75, %r12;
	ld.shared.u16 	%rs65, [%r76];
	// begin inline asm
	{mul.f16 %rs63,%rs60,%rs65;
}
	// end inline asm
	add.s32 	%r77, %r76, %r12;
	ld.shared.u16 	%rs68, [%r77];
	// begin inline asm
	{mul.f16 %rs118,%rs63,%rs68;
}
	// end inline asm
	add.s32 	%r104, %r104, 16;
	add.s32 	%r103, %r103, 16;
	add.s32 	%r102, %r102, 16;
	add.s32 	%r101, %r101, %r14;
	setp.ne.s32 	%p7, %r103, 0;
	@%p7 bra 	$L__BB149_6;
	add.s32 	%r106, %r102, 1;
$L__BB149_8:
	setp.eq.s32 	%p8, %r10, 0;
	@%p8 bra 	$L__BB149_17;
	and.b32  	%r25, %r9, 7;
	setp.lt.u32 	%p9, %r10, 8;
	@%p9 bra 	$L__BB149_11;
	mul.lo.s32 	%r78, %r106, %r2;
	shl.b32 	%r79, %r78, 1;
	add.s32 	%r80, %r8, %r79;
	ld.shared.u16 	%rs72, [%r80];
	// begin inline asm
	{mul.f16 %rs70,%rs118,%rs72;
}
	// end inline asm
	shl.b32 	%r81, %r2, 1;
	add.s32 	%r82, %r80, %r81;
	ld.shared.u16 	%rs75, [%r82];
	// begin inline asm
	{mul.f16 %rs73,%rs70,%rs75;
}
	// end inline asm
	add.s32 	%r83, %r82, %r81;
	ld.shared.u16 	%rs78, [%r83];
	// begin inline asm
	{mul.f16 %rs76,%rs73,%rs78;
}
	// end inline asm
	add.s32 	%r84, %r83, %r81;
	ld.shared.u16 	%rs81, [%r84];
	// begin inline asm
	{mul.f16 %rs79,%rs76,%rs81;
}
	// end inline asm
	add.s32 	%r85, %r84, %r81;
	ld.shared.u16 	%rs84, [%r85];
	// begin inline asm
	{mul.f16 %rs82,%rs79,%rs84;
}
	// end inline asm
	add.s32 	%r86, %r85, %r81;
	ld.shared.u16 	%rs87, [%r86];
	// begin inline asm
	{mul.f16 %rs85,%rs82,%rs87;
}
	// end inline asm
	add.s32 	%r87, %r86, %r81;
	ld.shared.u16 	%rs90, [%r87];
	// begin inline asm
	{mul.f16 %rs88,%rs85,%rs90;
}
	// end inline asm
	add.s32 	%r88, %r87, %r81;
	ld.shared.u16 	%rs93, [%r88];
	// begin inline asm
	{mul.f16 %rs118,%rs88,%rs93;
}
	// end inline asm
	add.s32 	%r106, %r106, 8;
$L__BB149_11:
	setp.eq.s32 	%p10, %r25, 0;
	@%p10 bra 	$L__BB149_17;
	and.b32  	%r28, %r9, 3;
	setp.lt.u32 	%p11, %r25, 4;
	@%p11 bra 	$L__BB149_14;
	mul.lo.s32 	%r89, %r106, %r2;
	shl.b32 	%r90, %r89, 1;
	add.s32 	%r91, %r8, %r90;
	ld.shared.u16 	%rs97, [%r91];
	// begin inline asm
	{mul.f16 %rs95,%rs118,%rs97;
}
	// end inline asm
	shl.b32 	%r92, %r2, 1;
	add.s32 	%r93, %r91, %r92;
	ld.shared.u16 	%rs100, [%r93];
	// begin inline asm
	{mul.f16 %rs98,%rs95,%rs100;
}
	// end inline asm
	add.s32 	%r94, %r93, %r92;
	ld.shared.u16 	%rs103, [%r94];
	// begin inline asm
	{mul.f16 %rs101,%rs98,%rs103;
}
	// end inline asm
	add.s32 	%r95, %r94, %r92;
	ld.shared.u16 	%rs106, [%r95];
	// begin inline asm
	{mul.f16 %rs118,%rs101,%rs106;
}
	// end inline asm
	add.s32 	%r106, %r106, 4;
$L__BB149_14:
	setp.eq.s32 	%p12, %r28, 0;
	@%p12 bra 	$L__BB149_17;
	mul.lo.s32 	%r96, %r2, %r106;
	shl.b32 	%r97, %r96, 1;
	add.s32 	%r99, %r97, %r51;
	add.s32 	%r109, %r43, %r99;
	shl.b32 	%r32, %r2, 1;
	neg.s32 	%r108, %r28;
$L__BB149_16:
	.pragma "nounroll";
	ld.shared.u16 	%rs109, [%r109];
	// begin inline asm
	{mul.f16 %rs118,%rs118,%rs109;
}
	// end inline asm
	add.s32 	%r109, %r109, %r32;
	add.s32 	%r108, %r108, 1;
	setp.ne.s32 	%p13, %r108, 0;
	@%p13 bra 	$L__BB149_16;
$L__BB149_17:
	st.shared.u16 	[%r8], %rs118;
$L__BB149_18:
	cvt.u64.u32 	%rd11, %r4;
	mad.lo.s64 	%rd12, %rd4, %rd11, %rd1;
	cvta.to.global.u64 	%rd13, %rd2;
	shl.b64 	%rd14, %rd12, 1;
	add.s64 	%rd15, %rd13, %rd14;
	st.global.u16 	[%rd15], %rs118;
$L__BB149_19:
	ret;

}
	// .globl	contiguous_nanprod_bf16
.visible .entry contiguous_nanprod_bf16(
	.param .u64 .ptr .align 1 contiguous_nanprod_bf16_param_0,
	.param .u64 .ptr .align 1 contiguous_nanprod_bf16_param_1,
	.param .u64 contiguous_nanprod_bf16_param_2
)
{
	.reg .pred 	%p<8>;
	.reg .b16 	%rs<29>;
	.reg .b32 	%r<16>;
	.reg .b64 	%rd<16>;

	ld.param.u64 	%rd4, [contiguous_nanprod_bf16_param_0];
	ld.param.u64 	%rd6, [contiguous_nanprod_bf16_param_1];
	ld.param.u64 	%rd5, [contiguous_nanprod_bf16_param_2];
	cvta.to.global.u64 	%rd1, %rd6;
	mov.u32 	%r1, %tid.x;
	mov.u32 	%r2, %ctaid.x;
	mov.u32 	%r15, %ntid.x;
	mul.lo.s32 	%r8, %r2, %r15;
	shl.b32 	%r9, %r8, 1;
	add.s32 	%r4, %r9, %r1;
	mov.b16 	%rs2, 16256;
	// begin inline asm
	cvt.rn.bf16.u16 %rs1, %rs2;
	// end inline asm
	shl.b32 	%r10, %r1, 1;
	mov.u32 	%r11, nanprodsdata_bf16;
	add.s32 	%r5, %r11, %r10;
	st.shared.u16 	[%r5], %rs1;
	add.s32 	%r12, %r4, %r15;
	cvt.u64.u32 	%rd2, %r12;
	setp.le.u64 	%p1, %rd5, %rd2;
	@%p1 bra 	$L__BB150_2;
	mul.wide.u32 	%rd9, %r4, 2;
	add.s64 	%rd10, %rd1, %rd9;
	ld.global.u16 	%rs5, [%rd10];
	shl.b64 	%rd11, %rd2, 1;
	add.s64 	%rd12, %rd1, %rd11;
	ld.global.u16 	%rs6, [%rd12];
	// begin inline asm
	{ mul.bf16 %rs4,%rs5,%rs6; }

	// end inline asm
	st.shared.u16 	[%r5], %rs4;
	bra.uni 	$L__BB150_4;
$L__BB150_2:
	cvt.u64.u32 	%rd3, %r4;
	setp.le.u64 	%p2, %rd5, %rd3;
	@%p2 bra 	$L__BB150_4;
	shl.b64 	%rd7, %rd3, 1;
	add.s64 	%rd8, %rd1, %rd7;
	ld.global.u16 	%rs3, [%rd8];
	st.shared.u16 	[%r5], %rs3;
$L__BB150_4:
	bar.sync 	0;
	setp.lt.u32 	%p3, %r15, 66;
	@%p3 bra 	$L__BB150_8;
$L__BB150_5:
	shr.u32 	%r7, %r15, 1;
	setp.ge.u32 	%p4, %r1, %r7;
	@%p4 bra 	$L__BB150_7;
	ld.shared.u16 	%rs8, [%r5];
	and.b32  	%r13, %r15, 2046;
	add.s32 	%r14, %r5, %r13;
	ld.shared.u16 	%rs9, [%r14];
	// begin inline asm
	{ mul.bf16 %rs7,%rs8,%rs9; }

	// end inline asm
	st.shared.u16 	[%r5], %rs7;
$L__BB150_7:
	bar.sync 	0;
	setp.gt.u32 	%p5, %r15, 131;
	mov.u32 	%r15, %r7;
	@%p5 bra 	$L__BB150_5;
$L__BB150_8:
	setp.gt.u32 	%p6, %r1, 31;
	@%p6 bra 	$L__BB150_11;
	ld.shared.u16 	%rs11, [%r5];
	ld.shared.u16 	%rs12, [%r5+64];
	// begin inline asm
	{ mul.bf16 %rs10,%rs11,%rs12; }

	// end inline asm
	st.volatile.shared.u16 	[%r5], %rs10;
	ld.shared.u16 	%rs15, [%r5+32];
	// begin inline asm
	{ mul.bf16 %rs13,%rs10,%rs15; }

	// end inline asm
	st.volatile.shared.u16 	[%r5], %rs13;
	ld.shared.u16 	%rs18, [%r5+16];
	// begin inline asm
	{ mul.bf16 %rs16,%rs13,%rs18; }

	// end inline asm
	st.volatile.shared.u16 	[%r5], %rs16;
	ld.shared.u16 	%rs21, [%r5+8];
	// begin inline asm
	{ mul.bf16 %rs19,%rs16,%rs21; }

	// end inline asm
	st.volatile.shared.u16 	[%r5], %rs19;
	ld.shared.u16 	%rs24, [%r5+4];
	// begin inline asm
	{ mul.bf16 %rs22,%rs19,%rs24; }

	// end inline asm
	st.volatile.shared.u16 	[%r5], %rs22;
	ld.shared.u16 	%rs27, [%r5+2];
	// begin inline asm
	{ mul.bf16 %rs25,%rs22,%rs27; }

	// end inline asm
	st.volatile.shared.u16 	[%r5], %rs25;
	setp.ne.s32 	%p7, %r1, 0;
	@%p7 bra 	$L__BB150_11;
	cvta.to.global.u64 	%rd13, %rd4;
	mul.wide.u32 	%rd14, %r2, 2;
	add.s64 	%rd15, %rd13, %rd14;
	ld.shared.u16 	%rs28, [nanprodsdata_bf16];
	st.global.u16 	[%rd15], %rs28;
$L__BB150_11:
	ret;

}
	// .globl	uncontiguous_nanprod_bf16
.visible .entry uncontiguous_nanprod_bf16(
	.param .u64 .ptr .align 1 uncontiguous_nanprod_bf16_param_0,
	.param .u64 .ptr .align 1 uncontiguous_nanprod_bf16_param_1,
	.param .u64 .ptr .align 1 uncontiguous_nanprod_bf16_param_2,
	.param .u64 .ptr .align 1 uncontiguous_nanprod_bf16_param_3,
	.param .u64 uncontiguous_nanprod_bf16_param_4,
	.param .u64 uncontiguous_nanprod_bf16_param_5
)
{
	.reg .pred 	%p<53>;
	.reg .b16 	%rs<29>;
	.reg .b32 	%r<212>;
	.reg .b64 	%rd<558>;

	ld.param.u64 	%rd260, [uncontiguous_nanprod_bf16_param_0];
	ld.param.u64 	%rd263, [uncontiguous_nanprod_bf16_param_1];
	ld.param.u64 	%rd264, [uncontiguous_nanprod_bf16_param_2];
	ld.param.u64 	%rd265, [uncontiguous_nanprod_bf16_param_3];
	ld.param.u64 	%rd261, [uncontiguous_nanprod_bf16_param_4];
	ld.param.u64 	%rd262, [uncontiguous_nanprod_bf16_param_5];
	cvta.to.global.u64 	%rd1, %rd265;
	cvta.to.global.u64 	%rd2, %rd264;
	cvta.to.global.u64 	%rd3, %rd263;
	mov.u32 	%r1, %tid.x;
	mov.u32 	%r2, %ctaid.x;
	mov.u32 	%r211, %ntid.x;
	mul.lo.s32 	%r52, %r2, %r211;
	shl.b32 	%r53, %r52, 1;
	add.s32 	%r4, %r53, %r1;
	mov.b16 	%rs2, 16256;
	// begin inline asm
	cvt.rn.bf16.u16 %rs1, %rs2;
	// end inline asm
	shl.b32 	%r54, %r1, 1;
	mov.u32 	%r55, nanprodsdata_bf16;
	add.s32 	%r5, %r55, %r54;
	st.shared.u16 	[%r5], %rs1;
	add.s32 	%r56, %r4, %r211;
	cvt.u64.u32 	%rd511, %r56;
	setp.le.u64 	%p1, %rd262, %rd511;
	@%p1 bra 	$L__BB151_54;
	cvt.u32.u64 	%r6, %rd261;
	add.s32 	%r205, %r6, -1;
	setp.lt.s32 	%p27, %r205, 0;
	mov.b64 	%rd515, 0;
	mov.u64 	%rd516, %rd515;
	@%p27 bra 	$L__BB151_53;
	cvt.u64.u32 	%rd512, %r4;
	setp.lt.u32 	%p28, %r205, 3;
	mov.b64 	%rd516, 0;
	mov.u64 	%rd515, %rd516;
	@%p28 bra 	$L__BB151_30;
	add.s32 	%r203, %r6, -2;
	and.b32  	%r132, %r6, -4;
	neg.s32 	%r202, %r132;
	mov.b64 	%rd516, 0;
$L__BB151_4:
	.pragma "nounroll";
	add.s32 	%r12, %r203, 1;
	mul.wide.u32 	%rd397, %r12, 8;
	add.s64 	%rd398, %rd2, %rd397;
	ld.global.u64 	%rd10, [%rd398];
	or.b64  	%rd399, %rd512, %rd10;
	and.b64  	%rd400, %rd399, -4294967296;
	setp.ne.s64 	%p29, %rd400, 0;
	@%p29 bra 	$L__BB151_6;
	cvt.u32.u64 	%r133, %rd10;
	cvt.u32.u64 	%r134, %rd512;
	div.u32 	%r135, %r134, %r133;
	mul.lo.s32 	%r136, %r135, %r133;
	sub.s32 	%r137, %r134, %r136;
	cvt.u64.u32 	%rd477, %r135;
	cvt.u64.u32 	%rd478, %r137;
	bra.uni 	$L__BB151_7;
$L__BB151_6:
	div.s64 	%rd477, %rd512, %rd10;
	mul.lo.s64 	%rd401, %rd477, %rd10;
	sub.s64 	%rd478, %rd512, %rd401;
$L__BB151_7:
	mul.wide.u32 	%rd402, %r12, 8;
	add.s64 	%rd403, %rd1, %rd402;
	ld.global.u64 	%rd17, [%rd403];
	mad.lo.s64 	%rd18, %rd17, %rd478, %rd515;
	or.b64  	%rd404, %rd511, %rd10;
	and.b64  	%rd405, %rd404, -4294967296;
	setp.ne.s64 	%p30, %rd405, 0;
	@%p30 bra 	$L__BB151_9;
	cvt.u32.u64 	%r138, %rd10;
	cvt.u32.u64 	%r139, %rd511;
	div.u32 	%r140, %r139, %r138;
	mul.lo.s32 	%r141, %r140, %r138;
	sub.s32 	%r142, %r139, %r141;
	cvt.u64.u32 	%rd479, %r140;
	cvt.u64.u32 	%rd480, %r142;
	bra.uni 	$L__BB151_10;
$L__BB151_9:
	div.s64 	%rd479, %rd511, %rd10;
	mul.lo.s64 	%rd406, %rd479, %rd10;
	sub.s64 	%rd480, %rd511, %rd406;
$L__BB151_10:
	mad.lo.s64 	%rd25, %rd480, %rd17, %rd516;
	add.s32 	%r13, %r203, -2;
	mul.wide.u32 	%rd407, %r203, 8;
	add.s64 	%rd408, %rd2, %rd407;
	ld.global.u64 	%rd26, [%rd408];
	or.b64  	%rd409, %rd477, %rd26;
	and.b64  	%rd410, %rd409, -4294967296;
	setp.ne.s64 	%p31, %rd410, 0;
	@%p31 bra 	$L__BB151_12;
	cvt.u32.u64 	%r143, %rd26;
	cvt.u32.u64 	%r144, %rd477;
	div.u32 	%r145, %r144, %r143;
	mul.lo.s32 	%r146, %r145, %r143;
	sub.s32 	%r147, %r144, %r146;
	cvt.u64.u32 	%rd481, %r145;
	cvt.u64.u32 	%rd482, %r147;
	bra.uni 	$L__BB151_13;
$L__BB151_12:
	div.s64 	%rd481, %rd477, %rd26;
	mul.lo.s64 	%rd411, %rd481, %rd26;
	sub.s64 	%rd482, %rd477, %rd411;
$L__BB151_13:
	mul.wide.u32 	%rd412, %r203, 8;
	add.s64 	%rd413, %rd1, %rd412;
	ld.global.u64 	%rd33, [%rd413];
	mad.lo.s64 	%rd34, %rd33, %rd482, %rd18;
	or.b64  	%rd414, %rd479, %rd26;
	and.b64  	%rd415, %rd414, -4294967296;
	setp.ne.s64 	%p32, %rd415, 0;
	@%p32 bra 	$L__BB151_15;
	cvt.u32.u64 	%r148, %rd26;
	cvt.u32.u64 	%r149, %rd479;
	div.u32 	%r150, %r149, %r148;
	mul.lo.s32 	%r151, %r150, %r148;
	sub.s32 	%r152, %r149, %r151;
	cvt.u64.u32 	%rd483, %r150;
	cvt.u64.u32 	%rd484, %r152;
	bra.uni 	$L__BB151_16;
$L__BB151_15:
	div.s64 	%rd483, %rd479, %rd26;
	mul.lo.s64 	%rd416, %rd483, %rd26;
	sub.s64 	%rd484, %rd479, %rd416;
$L__BB151_16:
	mad.lo.s64 	%rd41, %rd484, %rd33, %rd25;
	add.s32 	%r14, %r203, -1;
	mul.wide.u32 	%rd417, %r14, 8;
	add.s64 	%rd418, %rd2, %rd417;
	ld.global.u64 	%rd42, [%rd418];
	or.b64  	%rd419, %rd481, %rd42;
	and.b64  	%rd420, %rd419, -4294967296;
	setp.ne.s64 	%p33, %rd420, 0;
	@%p33 bra 	$L__BB151_18;
	cvt.u32.u64 	%r153, %rd42;
	cvt.u32.u64 	%r154, %rd481;
	div.u32 	%r155, %r154, %r153;
	mul.lo.s32 	%r156, %r155, %r153;
	sub.s32 	%r157, %r154, %r156;
	cvt.u64.u32 	%rd485, %r155;
	cvt.u64.u32 	%rd486, %r157;
	bra.uni 	$L__BB151_19;
$L__BB151_18:
	div.s64 	%rd485, %rd481, %rd42;
	mul.lo.s64 	%rd421, %rd485, %rd42;
	sub.s64 	%rd486, %rd481, %rd421;
$L__BB151_19:
	mul.wide.u32 	%rd422, %r14, 8;
	add.s64 	%rd423, %rd1, %rd422;
	ld.global.u64 	%rd49, [%rd423];
	mad.lo.s64 	%rd50, %rd49, %rd486, %rd34;
	or.b64  	%rd424, %rd483, %rd42;
	and.b64  	%rd425, %rd424, -4294967296;
	setp.ne.s64 	%p34, %rd425, 0;
	@%p34 bra 	$L__BB151_21;
	cvt.u32.u64 	%r158, %rd42;
	cvt.u32.u64 	%r159, %rd483;
	div.u32 	%r160, %r159, %r158;
	mul.lo.s32 	%r161, %r160, %r158;
	sub.s32 	%r162, %r159, %r161;
	cvt.u64.u32 	%rd487, %r160;
	cvt.u64.u32 	%rd488, %r162;
	bra.uni 	$L__BB151_22;
$L__BB151_21:
	div.s64 	%rd487, %rd483, %rd42;
	mul.lo.s64 	%rd426, %rd487, %rd42;
	sub.s64 	%rd488, %rd483, %rd426;
$L__BB151_22:
	mad.lo.s64 	%rd57, %rd488, %rd49, %rd41;
	mul.wide.u32 	%rd427, %r13, 8;
	add.s64 	%rd428, %rd2, %rd427;
	ld.global.u64 	%rd58, [%rd428];
	or.b64  	%rd429, %rd485, %rd58;
	and.b64  	%rd430, %rd429, -4294967296;
	setp.ne.s64 	%p35, %rd430, 0;
	@%p35 bra 	$L__BB151_24;
	cvt.u32.u64 	%r163, %rd58;
	cvt.u32.u64 	%r164, %rd485;
	div.u32 	%r165, %r164, %r163;
	mul.lo.s32 	%r166, %r165, %r163;
	sub.s32 	%r167, %r164, %r166;
	cvt.u64.u32 	%rd512, %r165;
	cvt.u64.u32 	%rd490, %r167;
	bra.uni 	$L__BB151_25;
$L__BB151_24:
	div.s64 	%rd512, %rd485, %rd58;
	mul.lo.s64 	%rd431, %rd512, %rd58;
	sub.s64 	%rd490, %rd485, %rd431;
$L__BB151_25:
	mul.wide.u32 	%rd432, %r13, 8;
	add.s64 	%rd433, %rd1, %rd432;
	ld.global.u64 	%rd65, [%rd433];
	mad.lo.s64 	%rd515, %rd65, %rd490, %rd50;
	or.b64  	%rd434, %rd487, %rd58;
	and.b64  	%rd435, %rd434, -4294967296;
	setp.ne.s64 	%p36, %rd435, 0;
	@%p36 bra 	$L__BB151_27;
	cvt.u32.u64 	%r168, %rd58;
	cvt.u32.u64 	%r169, %rd487;
	div.u32 	%r170, %r169, %r168;
	mul.lo.s32 	%r171, %r170, %r168;
	sub.s32 	%r172, %r169, %r171;
	cvt.u64.u32 	%rd511, %r170;
	cvt.u64.u32 	%rd492, %r172;
	bra.uni 	$L__BB151_28;
$L__BB151_27:
	div.s64 	%rd511, %rd487, %rd58;
	mul.lo.s64 	%rd436, %rd511, %rd58;
	sub.s64 	%rd492, %rd487, %rd436;
$L__BB151_28:
	mad.lo.s64 	%rd516, %rd492, %rd65, %rd57;
	add.s32 	%r203, %r203, -4;
	add.s32 	%r202, %r202, 4;
	setp.ne.s32 	%p37, %r202, 0;
	@%p37 bra 	$L__BB151_4;
	add.s32 	%r205, %r203, 1;
$L__BB151_30:
	and.b32  	%r19, %r6, 3;
	setp.eq.s32 	%p38, %r19, 0;
	@%p38 bra 	$L__BB151_53;
	setp.eq.s32 	%p39, %r19, 1;
	@%p39 bra 	$L__BB151_45;
	mul.wide.u32 	%rd438, %r205, 8;
	add.s64 	%rd439, %rd2, %rd438;
	ld.global.u64 	%rd80, [%rd439];
	or.b64  	%rd440, %rd512, %rd80;
	and.b64  	%rd441, %rd440, -4294967296;
	setp.ne.s64 	%p40, %rd441, 0;
	@%p40 bra 	$L__BB151_34;
	cvt.u32.u64 	%r173, %rd80;
	cvt.u32.u64 	%r174, %rd512;
	div.u32 	%r175, %r174, %r173;
	mul.lo.s32 	%r176, %r175, %r173;
	sub.s32 	%r177, %r174, %r176;
	cvt.u64.u32 	%rd499, %r175;
	cvt.u64.u32 	%rd500, %r177;
	bra.uni 	$L__BB151_35;
$L__BB151_34:
	div.s64 	%rd499, %rd512, %rd80;
	mul.lo.s64 	%rd442, %rd499, %rd80;
	sub.s64 	%rd500, %rd512, %rd442;
$L__BB151_35:
	add.s64 	%rd444, %rd1, %rd438;
	ld.global.u64 	%rd87, [%rd444];
	mad.lo.s64 	%rd88, %rd87, %rd500, %rd515;
	or.b64  	%rd445, %rd511, %rd80;
	and.b64  	%rd446, %rd445, -4294967296;
	setp.ne.s64 	%p41, %rd446, 0;
	@%p41 bra 	$L__BB151_37;
	cvt.u32.u64 	%r178, %rd80;
	cvt.u32.u64 	%r179, %rd511;
	div.u32 	%r180, %r179, %r178;
	mul.lo.s32 	%r181, %r180, %r178;
	sub.s32 	%r182, %r179, %r181;
	cvt.u64.u32 	%rd501, %r180;
	cvt.u64.u32 	%rd502, %r182;
	bra.uni 	$L__BB151_38;
$L__BB151_37:
	div.s64 	%rd501, %rd511, %rd80;
	mul.lo.s64 	%rd447, %rd501, %rd80;
	sub.s64 	%rd502, %rd511, %rd447;
$L__BB151_38:
	mad.lo.s64 	%rd95, %rd502, %rd87, %rd516;
	add.s32 	%r20, %r205, -1;
	mul.wide.u32 	%rd448, %r20, 8;
	add.s64 	%rd449, %rd2, %rd448;
	ld.global.u64 	%rd96, [%rd449];
	or.b64  	%rd450, %rd499, %rd96;
	and.b64  	%rd451, %rd450, -4294967296;
	setp.ne.s64 	%p42, %rd451, 0;
	@%p42 bra 	$L__BB151_40;
	cvt.u32.u64 	%r183, %rd96;
	cvt.u32.u64 	%r184, %rd499;
	div.u32 	%r185, %r184, %r183;
	mul.lo.s32 	%r186, %r185, %r183;
	sub.s32 	%r187, %r184, %r186;
	cvt.u64.u32 	%rd512, %r185;
	cvt.u64.u32 	%rd504, %r187;
	bra.uni 	$L__BB151_41;
$L__BB151_40:
	div.s64 	%rd512, %rd499, %rd96;
	mul.lo.s64 	%rd452, %rd512, %rd96;
	sub.s64 	%rd504, %rd499, %rd452;
$L__BB151_41:
	add.s64 	%rd454, %rd1, %rd448;
	ld.global.u64 	%rd103, [%rd454];
	mad.lo.s64 	%rd515, %rd103, %rd504, %rd88;
	or.b64  	%rd455, %rd501, %rd96;
	and.b64  	%rd456, %rd455, -4294967296;
	setp.ne.s64 	%p43, %rd456, 0;
	@%p43 bra 	$L__BB151_43;
	cvt.u32.u64 	%r188, %rd96;
	cvt.u32.u64 	%r189, %rd501;
	div.u32 	%r190, %r189, %r188;
	mul.lo.s32 	%r191, %r190, %r188;
	sub.s32 	%r192, %r189, %r191;
	cvt.u64.u32 	%rd511, %r190;
	cvt.u64.u32 	%rd506, %r192;
	bra.uni 	$L__BB151_44;
$L__BB151_43:
	div.s64 	%rd511, %rd501, %rd96;
	mul.lo.s64 	%rd457, %rd511, %rd96;
	sub.s64 	%rd506, %rd501, %rd457;
$L__BB151_44:
	mad.lo.s64 	%rd516, %rd506, %rd103, %rd95;
	add.s32 	%r205, %r205, -2;
$L__BB151_45:
	and.b32  	%r193, %r6, 1;
	setp.eq.b32 	%p44, %r193, 1;
	not.pred 	%p45, %p44;
	@%p45 bra 	$L__BB151_53;
	mul.wide.u32 	%rd458, %r205, 8;
	add.s64 	%rd459, %rd2, %rd458;
	ld.global.u64 	%rd118, [%rd459];
	or.b64  	%rd460, %rd512, %rd118;
	and.b64  	%rd461, %rd460, -4294967296;
	setp.ne.s64 	%p46, %rd461, 0;
	@%p46 bra 	$L__BB151_48;
	cvt.u32.u64 	%r194, %rd118;
	cvt.u32.u64 	%r195, %rd512;
	rem.u32 	%r196, %r195, %r194;
	cvt.u64.u32 	%rd513, %r196;
	bra.uni 	$L__BB151_49;
$L__BB151_48:
	rem.s64 	%rd513, %rd512, %rd118;
$L__BB151_49:
	add.s64 	%rd463, %rd1, %rd458;
	ld.global.u64 	%rd122, [%rd463];
	mad.lo.s64 	%rd515, %rd122, %rd513, %rd515;
	or.b64  	%rd464, %rd511, %rd118;
	and.b64  	%rd465, %rd464, -4294967296;
	setp.ne.s64 	%p47, %rd465, 0;
	@%p47 bra 	$L__BB151_51;
	cvt.u32.u64 	%r197, %rd118;
	cvt.u32.u64 	%r198, %rd511;
	rem.u32 	%r199, %r198, %r197;
	cvt.u64.u32 	%rd514, %r199;
	bra.uni 	$L__BB151_52;
$L__BB151_51:
	rem.s64 	%rd514, %rd511, %rd118;
$L__BB151_52:
	mad.lo.s64 	%rd516, %rd514, %rd122, %rd516;
$L__BB151_53:
	shl.b64 	%rd466, %rd515, 1;
	add.s64 	%rd467, %rd3, %rd466;
	ld.global.u16 	%rs5, [%rd467];
	shl.b64 	%rd468, %rd516, 1;
	add.s64 	%rd469, %rd3, %rd468;
	ld.global.u16 	%rs6, [%rd469];
	// begin inline asm
	{ mul.bf16 %rs4,%rs5,%rs6; }

	// end inline asm
	st.shared.u16 	[%r5], %rs4;
	bra.uni 	$L__BB151_114;
$L__BB151_54:
	cvt.u64.u32 	%rd548, %r4;
	setp.le.u64 	%p2, %rd262, %rd548;
	@%p2 bra 	$L__BB151_114;
	cvt.u32.u64 	%r23, %rd261;
	add.s32 	%r209, %r23, -1;
	setp.lt.s32 	%p3, %r209, 0;
	mov.b64 	%rd557, 0;
	@%p3 bra 	$L__BB151_113;
	and.b32  	%r25, %r23, 7;
	setp.lt.u32 	%p4, %r209, 7;
	mov.b64 	%rd557, 0;
	@%p4 bra 	$L__BB151_84;
	add.s32 	%r207, %r23, -4;
	and.b32  	%r57, %r23, -8;
	neg.s32 	%r206, %r57;
	mov.b64 	%rd557, 0;
$L__BB151_58:
	.pragma "nounroll";
	add.s32 	%r30, %r207, 3;
	mul.wide.u32 	%rd270, %r30, 8;
	add.s64 	%rd271, %rd2, %rd270;
	ld.global.u64 	%rd133, [%rd271];
	or.b64  	%rd272, %rd548, %rd133;
	and.b64  	%rd273, %rd272, -4294967296;
	setp.ne.s64 	%p5, %rd273, 0;
	@%p5 bra 	$L__BB151_60;
	cvt.u32.u64 	%r58, %rd133;
	cvt.u32.u64 	%r59, %rd548;
	div.u32 	%r60, %r59, %r58;
	mul.lo.s32 	%r61, %r60, %r58;
	sub.s32 	%r62, %r59, %r61;
	cvt.u64.u32 	%rd519, %r60;
	cvt.u64.u32 	%rd520, %r62;
	bra.uni 	$L__BB151_61;
$L__BB151_60:
	div.s64 	%rd519, %rd548, %rd133;
	mul.lo.s64 	%rd274, %rd519, %rd133;
	sub.s64 	%rd520, %rd548, %rd274;
$L__BB151_61:
	add.s64 	%rd276, %rd1, %rd270;
	ld.global.u64 	%rd277, [%rd276];
	mad.lo.s64 	%rd140, %rd277, %rd520, %rd557;
	add.s32 	%r31, %r207, 2;
	mul.wide.u32 	%rd278, %r31, 8;
	add.s64 	%rd279, %rd2, %rd278;
	ld.global.u64 	%rd141, [%rd279];
	or.b64  	%rd280, %rd519, %rd141;
	and.b64  	%rd281, %rd280, -4294967296;
	setp.ne.s64 	%p6, %rd281, 0;
	@%p6 bra 	$L__BB151_63;
	cvt.u32.u64 	%r63, %rd141;
	cvt.u32.u64 	%r64, %rd519;
	div.u32 	%r65, %r64, %r63;
	mul.lo.s32 	%r66, %r65, %r63;
	sub.s32 	%r67, %r64, %r66;
	cvt.u64.u32 	%rd521, %r65;
	cvt.u64.u32 	%rd522, %r67;
	bra.uni 	$L__BB151_64;
$L__BB151_63:
	div.s64 	%rd521, %rd519, %rd141;
	mul.lo.s64 	%rd282, %rd521, %rd141;
	sub.s64 	%rd522, %rd519, %rd282;
$L__BB151_64:
	add.s64 	%rd284, %rd1, %rd278;
	ld.global.u64 	%rd285, [%rd284];
	mad.lo.s64 	%rd148, %rd285, %rd522, %rd140;
	add.s32 	%r32, %r207, 1;
	mul.wide.u32 	%rd286, %r32, 8;
	add.s64 	%rd287, %rd2, %rd286;
	ld.global.u64 	%rd149, [%rd287];
	or.b64  	%rd288, %rd521, %rd149;
	and.b64  	%rd289, %rd288, -4294967296;
	setp.ne.s64 	%p7, %rd289, 0;
	@%p7 bra 	$L__BB151_66;
	cvt.u32.u64 	%r68, %rd149;
	cvt.u32.u64 	%r69, %rd521;
	div.u32 	%r70, %r69, %r68;
	mul.lo.s32 	%r71, %r70, %r68;
	sub.s32 	%r72, %r69, %r71;
	cvt.u64.u32 	%rd523, %r70;
	cvt.u64.u32 	%rd524, %r72;
	bra.uni 	$L__BB151_67;
$L__BB151_66:
	div.s64 	%rd523, %rd521, %rd149;
	mul.lo.s64 	%rd290, %rd523, %rd149;
	sub.s64 	%rd524, %rd521, %rd290;
$L__BB151_67:
	add.s64 	%rd292, %rd1, %rd286;
	ld.global.u64 	%rd293, [%rd292];
	mad.lo.s64 	%rd156, %rd293, %rd524, %rd148;
	add.s32 	%r33, %r207, -4;
	mul.wide.u32 	%rd294, %r207, 8;
	add.s64 	%rd295, %rd2, %rd294;
	ld.global.u64 	%rd157, [%rd295];
	or.b64  	%rd296, %rd523, %rd157;
	and.b64  	%rd297, %rd296, -4294967296;
	setp.ne.s64 	%p8, %rd297, 0;
	@%p8 bra 	$L__BB151_69;
	cvt.u32.u64 	%r73, %rd157;
	cvt.u32.u64 	%r74, %rd523;
	div.u32 	%r75, %r74, %r73;
	mul.lo.s32 	%r76, %r75, %r73;
	sub.s32 	%r77, %r74, %r76;
	cvt.u64.u32 	%rd525, %r75;
	cvt.u64.u32 	%rd526, %r77;
	bra.uni 	$L__BB151_70;
$L__BB151_69:
	div.s64 	%rd525, %rd523, %rd157;
	mul.lo.s64 	%rd298, %rd525, %rd157;
	sub.s64 	%rd526, %rd523, %rd298;
$L__BB151_70:
	add.s64 	%rd300, %rd1, %rd294;
	ld.global.u64 	%rd301, [%rd300];
	mad.lo.s64 	%rd164, %rd301, %rd526, %rd156;
	add.s32 	%r34, %r207, -1;
	mul.wide.u32 	%rd302, %r34, 8;
	add.s64 	%rd303, %rd2, %rd302;
	ld.global.u64 	%rd165, [%rd303];
	or.b64  	%rd304, %rd525, %rd165;
	and.b64  	%rd305, %rd304, -4294967296;
	setp.ne.s64 	%p9, %rd305, 0;
	@%p9 bra 	$L__BB151_72;
	cvt.u32.u64 	%r78, %rd165;
	cvt.u32.u64 	%r79, %rd525;
	div.u32 	%r80, %r79, %r78;
	mul.lo.s32 	%r81, %r80, %r78;
	sub.s32 	%r82, %r79, %r81;
	cvt.u64.u32 	%rd527, %r80;
	cvt.u64.u32 	%rd528, %r82;
	bra.uni 	$L__BB151_73;
$L__BB151_72:
	div.s64 	%rd527, %rd525, %rd165;
	mul.lo.s64 	%rd306, %rd527, %rd165;
	sub.s64 	%rd528, %rd525, %rd306;
$L__BB151_73:
	add.s64 	%rd308, %rd1, %rd302;
	ld.global.u64 	%rd309, [%rd308];
	mad.lo.s64 	%rd172, %rd309, %rd528, %rd164;
	add.s32 	%r35, %r207, -2;
	mul.wide.u32 	%rd310, %r35, 8;
	add.s64 	%rd311, %rd2, %rd310;
	ld.global.u64 	%rd173, [%rd311];
	or.b64  	%rd312, %rd527, %rd173;
	and.b64  	%rd313, %rd312, -4294967296;
	setp.ne.s64 	%p10, %rd313, 0;
	@%p10 bra 	$L__BB151_75;
	cvt.u32.u64 	%r83, %rd173;
	cvt.u32.u64 	%r84, %rd527;
	div.u32 	%r85, %r84, %r83;
	mul.lo.s32 	%r86, %r85, %r83;
	sub.s32 	%r87, %r84, %r86;
	cvt.u64.u32 	%rd529, %r85;
	cvt.u64.u32 	%rd530, %r87;
	bra.uni 	$L__BB151_76;
$L__BB151_75:
	div.s64 	%rd529, %rd527, %rd173;
	mul.lo.s64 	%rd314, %rd529, %rd173;
	sub.s64 	%rd530, %rd527, %rd314;
$L__BB151_76:
	add.s64 	%rd316, %rd1, %rd310;
	ld.global.u64 	%rd317, [%rd316];
	mad.lo.s64 	%rd180, %rd317, %rd530, %rd172;
	add.s32 	%r36, %r207, -3;
	mul.wide.u32 	%rd318, %r36, 8;
	add.s64 	%rd319, %rd2, %rd318;
	ld.global.u64 	%rd181, [%rd319];
	or.b64  	%rd320, %rd529, %rd181;
	and.b64  	%rd321, %rd320, -4294967296;
	setp.ne.s64 	%p11, %rd321, 0;
	@%p11 bra 	$L__BB151_78;
	cvt.u32.u64 	%r88, %rd181;
	cvt.u32.u64 	%r89, %rd529;
	div.u32 	%r90, %r89, %r88;
	mul.lo.s32 	%r91, %r90, %r88;
	sub.s32 	%r92, %r89, %r91;
	cvt.u64.u32 	%rd531, %r90;
	cvt.u64.u32 	%rd532, %r92;
	bra.uni 	$L__BB151_79;
$L__BB151_78:
	div.s64 	%rd531, %rd529, %rd181;
	mul.lo.s64 	%rd322, %rd531, %rd181;
	sub.s64 	%rd532, %rd529, %rd322;
$L__BB151_79:
	add.s64 	%rd324, %rd1, %rd318;
	ld.global.u64 	%rd325, [%rd324];
	mad.lo.s64 	%rd188, %rd325, %rd532, %rd180;
	mul.wide.u32 	%rd326, %r33, 8;
	add.s64 	%rd327, %rd2, %rd326;
	ld.global.u64 	%rd189, [%rd327];
	or.b64  	%rd328, %rd531, %rd189;
	and.b64  	%rd329, %rd328, -4294967296;
	setp.ne.s64 	%p12, %rd329, 0;
	@%p12 bra 	$L__BB151_81;
	cvt.u32.u64 	%r93, %rd189;
	cvt.u32.u64 	%r94, %rd531;
	div.u32 	%r95, %r94, %r93;
	mul.lo.s32 	%r96, %r95, %r93;
	sub.s32 	%r97, %r94, %r96;
	cvt.u64.u32 	%rd548, %r95;
	cvt.u64.u32 	%rd534, %r97;
	bra.uni 	$L__BB151_82;
$L__BB151_81:
	div.s64 	%rd548, %rd531, %rd189;
	mul.lo.s64 	%rd330, %rd548, %rd189;
	sub.s64 	%rd534, %rd531, %rd330;
$L__BB151_82:
	add.s64 	%rd332, %rd1, %rd326;
	ld.global.u64 	%rd333, [%rd332];
	mad.lo.s64 	%rd557, %rd333, %rd534, %rd188;
	add.s32 	%r207, %r207, -8;
	add.s32 	%r206, %r206, 8;
	setp.ne.s32 	%p13, %r206, 0;
	@%p13 bra 	$L__BB151_58;
	add.s32 	%r209, %r207, 3;
$L__BB151_84:
	setp.eq.s32 	%p14, %r25, 0;
	@%p14 bra 	$L__BB151_113;
	and.b32  	%r41, %r23, 3;
	setp.lt.u32 	%p15, %r25, 4;
	@%p15 bra 	$L__BB151_99;
	mul.wide.u32 	%rd335, %r209, 8;
	add.s64 	%rd336, %rd2, %rd335;
	ld.global.u64 	%rd200, [%rd336];
	or.b64  	%rd337, %rd548, %rd200;
	and.b64  	%rd338, %rd337, -4294967296;
	setp.ne.s64 	%p16, %rd338, 0;
	@%p16 bra 	$L__BB151_88;
	cvt.u32.u64 	%r98, %rd200;
	cvt.u32.u64 	%r99, %rd548;
	div.u32 	%r100, %r99, %r98;
	mul.lo.s32 	%r101, %r100, %r98;
	sub.s32 	%r102, %r99, %r101;
	cvt.u64.u32 	%rd538, %r100;
	cvt.u64.u32 	%rd539, %r102;
	bra.uni 	$L__BB151_89;
$L__BB151_88:
	div.s64 	%rd538, %rd548, %rd200;
	mul.lo.s64 	%rd339, %rd538, %rd200;
	sub.s64 	%rd539, %rd548, %rd339;
$L__BB151_89:
	add.s64 	%rd341, %rd1, %rd335;
	ld.global.u64 	%rd342, [%rd341];
	mad.lo.s64 	%rd207, %rd342, %rd539, %rd557;
	add.s32 	%r42, %r209, -1;
	mul.wide.u32 	%rd343, %r42, 8;
	add.s64 	%rd344, %rd2, %rd343;
	ld.global.u64 	%rd208, [%rd344];
	or.b64  	%rd345, %rd538, %rd208;
	and.b64  	%rd346, %rd345, -4294967296;
	setp.ne.s64 	%p17, %rd346, 0;
	@%p17 bra 	$L__BB151_91;
	cvt.u32.u64 	%r103, %rd208;
	cvt.u32.u64 	%r104, %rd538;
	div.u32 	%r105, %r104, %r103;
	mul.lo.s32 	%r106, %r105, %r103;
	sub.s32 	%r107, %r104, %r106;
	cvt.u64.u32 	%rd540, %r105;
	cvt.u64.u32 	%rd541, %r107;
	bra.uni 	$L__BB151_92;
$L__BB151_91:
	div.s64 	%rd540, %rd538, %rd208;
	mul.lo.s64 	%rd347, %rd540, %rd208;
	sub.s64 	%rd541, %rd538, %rd347;
$L__BB151_92:
	add.s64 	%rd349, %rd1, %rd343;
	ld.global.u64 	%rd350, [%rd349];
	mad.lo.s64 	%rd215, %rd350, %rd541, %rd207;
	add.s32 	%r43, %r209, -2;
	mul.wide.u32 	%rd351, %r43, 8;
	add.s64 	%rd352, %rd2, %rd351;
	ld.global.u64 	%rd216, [%rd352];
	or.b64  	%rd353, %rd540, %rd216;
	and.b64  	%rd354, %rd353, -4294967296;
	setp.ne.s64 	%p18, %rd354, 0;
	@%p18 bra 	$L__BB151_94;
	cvt.u32.u64 	%r108, %rd216;
	cvt.u32.u64 	%r109, %rd540;
	div.u32 	%r110, %r109, %r108;
	mul.lo.s32 	%r111, %r110, %r108;
	sub.s32 	%r112, %r109, %r111;
	cvt.u64.u32 	%rd542, %r110;
	cvt.u64.u32 	%rd543, %r112;
	bra.uni 	$L__BB151_95;
$L__BB151_94:
	div.s64 	%rd542, %rd540, %rd216;
	mul.lo.s64 	%rd355, %rd542, %rd216;
	sub.s64 	%rd543, %rd540, %rd355;
$L__BB151_95:
	add.s64 	%rd357, %rd1, %rd351;
	ld.global.u64 	%rd358, [%rd357];
	mad.lo.s64 	%rd223, %rd358, %rd543, %rd215;
	add.s32 	%r44, %r209, -3;
	mul.wide.u32 	%rd359, %r44, 8;
	add.s64 	%rd360, %rd2, %rd359;
	ld.global.u64 	%rd224, [%rd360];
	or.b64  	%rd361, %rd542, %rd224;
	and.b64  	%rd362, %rd361, -4294967296;
	setp.ne.s64 	%p19, %rd362, 0;
	@%p19 bra 	$L__BB151_97;
	cvt.u32.u64 	%r113, %rd224;
	cvt.u32.u64 	%r114, %rd542;
	div.u32 	%r115, %r114, %r113;
	mul.lo.s32 	%r116, %r115, %r113;
	sub.s32 	%r117, %r114, %r116;
	cvt.u64.u32 	%rd548, %r115;
	cvt.u64.u32 	%rd545, %r117;
	bra.uni 	$L__BB151_98;
$L__BB151_97:
	div.s64 	%rd548, %rd542, %rd224;
	mul.lo.s64 	%rd363, %rd548, %rd224;
	sub.s64 	%rd545, %rd542, %rd363;
$L__BB151_98:
	add.s64 	%rd365, %rd1, %rd359;
	ld.global.u64 	%rd366, [%rd365];
	mad.lo.s64 	%rd557, %rd366, %rd545, %rd223;
	add.s32 	%r209, %r209, -4;
$L__BB151_99:
	setp.eq.s32 	%p20, %r41, 0;
	@%p20 bra 	$L__BB151_113;
	setp.eq.s32 	%p21, %r41, 1;
	@%p21 bra 	$L__BB151_108;
	mul.wide.u32 	%rd368, %r209, 8;
	add.s64 	%rd369, %rd2, %rd368;
	ld.global.u64 	%rd235, [%rd369];
	or.b64  	%rd370, %rd548, %rd235;
	and.b64  	%rd371, %rd370, -4294967296;
	setp.ne.s64 	%p22, %rd371, 0;
	@%p22 bra 	$L__BB151_103;
	cvt.u32.u64 	%r118, %rd235;
	cvt.u32.u64 	%r119, %rd548;
	div.u32 	%r120, %r119, %r118;
	mul.lo.s32 	%r121, %r120, %r118;
	sub.s32 	%r122, %r119, %r121;
	cvt.u64.u32 	%rd549, %r120;
	cvt.u64.u32 	%rd550, %r122;
	bra.uni 	$L__BB151_104;
$L__BB151_103:
	div.s64 	%rd549, %rd548, %rd235;
	mul.lo.s64 	%rd372, %rd549, %rd235;
	sub.s64 	%rd550, %rd548, %rd372;
$L__BB151_104:
	add.s64 	%rd374, %rd1, %rd368;
	ld.global.u64 	%rd375, [%rd374];
	mad.lo.s64 	%rd242, %rd375, %rd550, %rd557;
	add.s32 	%r47, %r209, -1;
	mul.wide.u32 	%rd376, %r47, 8;
	add.s64 	%rd377, %rd2, %rd376;
	ld.global.u64 	%rd243, [%rd377];
	or.b64  	%rd378, %rd549, %rd243;
	and.b64  	%rd379, %rd378, -4294967296;
	setp.ne.s64 	%p23, %rd379, 0;
	@%p23 bra 	$L__BB151_106;
	cvt.u32.u64 	%r123, %rd243;
	cvt.u32.u64 	%r124, %rd549;
	div.u32 	%r125, %r124, %r123;
	mul.lo.s32 	%r126, %r125, %r123;
	sub.s32 	%r127, %r124, %r126;
	cvt.u64.u32 	%rd548, %r125;
	cvt.u64.u32 	%rd552, %r127;
	bra.uni 	$L__BB151_107;
$L__BB151_106:
	div.s64 	%rd548, %rd549, %rd243;
	mul.lo.s64 	%rd380, %rd548, %rd243;
	sub.s64 	%rd552, %rd549, %rd380;
$L__BB151_107:
	add.s64 	%rd382, %rd1, %rd376;
	ld.global.u64 	%rd383, [%rd382];
	mad.lo.s64 	%rd557, %rd383, %rd552, %rd242;
	add.s32 	%r209, %r209, -2;
$L__BB151_108:
	and.b32  	%r128, %r23, 1;
	setp.eq.b32 	%p24, %r128, 1;
	not.pred 	%p25, %p24;
	@%p25 bra 	$L__BB151_113;
	mul.wide.u32 	%rd384, %r209, 8;
	add.s64 	%rd385, %rd2, %rd384;
	ld.global.u64 	%rd254, [%rd385];
	or.b64  	%rd386, %rd548, %rd254;
	and.b64  	%rd387, %rd386, -4294967296;
	setp.ne.s64 	%p26, %rd387, 0;
	@%p26 bra 	$L__BB151_111;
	cvt.u32.u64 	%r129, %rd254;
	cvt.u32.u64 	%r130, %rd548;
	rem.u32 	%r131, %r130, %r129;
	cvt.u64.u32 	%rd556, %r131;
	bra.uni 	$L__BB151_112;
$L__BB151_111:
	rem.s64 	%rd556, %rd548, %rd254;
$L__BB151_112:
	add.s64 	%rd389, %rd1, %rd384;
	ld.global.u64 	%rd390, [%rd389];
	mad.lo.s64 	%rd557, %rd390, %rd556, %rd557;
$L__BB151_113:
	shl.b64 	%rd391, %rd557, 1;
	add.s64 	%rd392, %rd3, %rd391;
	ld.global.u16 	%rs3, [%rd392];
	st.shared.u16 	[%r5], %rs3;
$L__BB151_114:
	bar.sync 	0;
	setp.lt.u32 	%p48, %r211, 66;
	@%p48 bra 	$L__BB151_118;
$L__BB151_115:
	shr.u32 	%r51, %r211, 1;
	setp.ge.u32 	%p49, %r1, %r51;
	@%p49 bra 	$L__BB151_117;
	ld.shared.u16 	%rs8, [%r5];
	and.b32  	%r200, %r211, 2046;
	add.s32 	%r201, %r5, %r200;
	ld.shared.u16 	%rs9, [%r201];
	// begin inline asm
	{ mul.bf16 %rs7,%rs8,%rs9; }

	// end inline asm
	st.shared.u16 	[%r5], %rs7;
$L__BB151_117:
	bar.sync 	0;
	setp.gt.u32 	%p50, %r211, 131;
	mov.u32 	%r211, %r51;
	@%p50 bra 	$L__BB151_115;
$L__BB151_118:
	setp.gt.u32 	%p51, %r1, 31;
	@%p51 bra 	$L__BB151_121;
	ld.shared.u16 	%rs11, [%r5];
	ld.shared.u16 	%rs12, [%r5+64];
	// begin inline asm
	{ mul.bf16 %rs10,%rs11,%rs12; }

	// end inline asm
	st.volatile.shared.u16 	[%r5], %rs10;
	ld.shared.u16 	%rs15, [%r5+32];
	// begin inline asm
	{ mul.bf16 %rs13,%rs10,%rs15; }

	// end inline asm
	st.volatile.shared.u16 	[%r5], %rs13;
	ld.shared.u16 	%rs18, [%r5+16];
	// begin inline asm
	{ mul.bf16 %rs16,%rs13,%rs18; }

	// end inline asm
	st.volatile.shared.u16 	[%r5], %rs16;
	ld.shared.u16 	%rs21, [%r5+8];
	// begin inline asm
	{ mul.bf16 %rs19,%rs16,%rs21; }

	// end inline asm
	st.volatile.shared.u16 	[%r5], %rs19;
	ld.shared.u16 	%rs24, [%r5+4];
	// begin inline asm
	{ mul.bf16 %rs22,%rs19,%rs24; }

	// end inline asm
	st.volatile.shared.u16 	[%r5], %rs22;
	ld.shared.u16 	%rs27, [%r5+2];
	// begin inline asm
	{ mul.bf16 %rs25,%rs22,%rs27; }

	// end inline asm
	st.volatile.shared.u16 	[%r5], %rs25;
	setp.ne.s32 	%p52, %r1, 0;
	@%p52 bra 	$L__BB151_121;
	cvta.to.global.u64 	%rd470, %rd260;
	mul.wide.u32 	%rd471, %r2, 2;
	add.s64 	%rd472, %rd470, %rd471;
	ld.shared.u16 	%rs28, [nanprodsdata_bf16];
	st.global.u16 	[%rd472], %rs28;
$L__BB151_121:
	ret;

}
	// .globl	contiguous_nanprod2_bf16
.visible .entry contiguous_nanprod2_bf16(
	.param .u64 .ptr .align 1 contiguous_nanprod2_bf16_param_0,
	.param .u64 .ptr .align 1 contiguous_nanprod2_bf16_param_1,
	.param .u64 .ptr .align 1 contiguous_nanprod2_bf16_param_2,
	.param .u64 .ptr .align 1 contiguous_nanprod2_bf16_param_3,
	.param .u64 contiguous_nanprod2_bf16_param_4,
	.param .u64 contiguous_nanprod2_bf16_param_5,
	.param .u64 contiguous_nanprod2_bf16_param_6
)
{
	.reg .pred 	%p<53>;
	.reg .b16 	%rs<29>;
	.reg .b32 	%r<216>;
	.reg .b64 	%rd<572>;

	ld.param.u64 	%rd266, [contiguous_nanprod2_bf16_param_1];
	ld.param.u64 	%rd267, [contiguous_nanprod2_bf16_param_2];
	ld.param.u64 	%rd268, [contiguous_nanprod2_bf16_param_3];
	ld.param.u64 	%rd263, [contiguous_nanprod2_bf16_param_4];
	ld.param.u64 	%rd264, [contiguous_nanprod2_bf16_param_5];
	ld.param.u64 	%rd265, [contiguous_nanprod2_bf16_param_6];
	cvta.to.global.u64 	%rd1, %rd268;
	cvta.to.global.u64 	%rd2, %rd267;
	cvta.to.global.u64 	%rd571, %rd266;
	mov.u32 	%r1, %tid.x;
	mov.u32 	%r2, %ctaid.x;
	mov.u32 	%r215, %ntid.x;
	mul.lo.s32 	%r51, %r2, %r215;
	shl.b32 	%r52, %r51, 1;
	add.s32 	%r4, %r52, %r1;
	mov.b16 	%rs2, 16256;
	// begin inline asm
	cvt.rn.bf16.u16 %rs1, %rs2;
	// end inline asm
	shl.b32 	%r53, %r1, 1;
	mov.u32 	%r54, nanprodsdata_bf16;
	add.s32 	%r5, %r54, %r53;
	st.shared.u16 	[%r5], %rs1;
	add.s32 	%r55, %r4, %r215;
	cvt.u64.u32 	%rd4, %r55;
	setp.le.u64 	%p1, %rd264, %rd4;
	@%p1 bra 	$L__BB152_54;
	cvt.u64.u32 	%rd401, %r4;
	mov.u32 	%r132, %ctaid.y;
	cvt.u64.u32 	%rd402, %r132;
	mul.lo.s64 	%rd403, %rd264, %rd402;
	add.s64 	%rd525, %rd403, %rd401;
	add.s64 	%rd523, %rd403, %rd4;
	cvt.u32.u64 	%r6, %rd263;
	add.s32 	%r209, %r6, -1;
	setp.lt.s32 	%p27, %r209, 0;
	mov.b64 	%rd529, 0;
	mov.u64 	%rd530, %rd529;
	@%p27 bra 	$L__BB152_53;
	setp.lt.u32 	%p28, %r209, 3;
	mov.b64 	%rd530, 0;
	mov.u64 	%rd529, %rd530;
	@%p28 bra 	$L__BB152_30;
	add.s32 	%r207, %r6, -2;
	and.b32  	%r133, %r6, -4;
	neg.s32 	%r206, %r133;
	mov.b64 	%rd530, 0;
$L__BB152_4:
	.pragma "nounroll";
	add.s32 	%r12, %r207, 1;
	mul.wide.u32 	%rd407, %r12, 8;
	add.s64 	%rd408, %rd2, %rd407;
	ld.global.u64 	%rd11, [%rd408];
	or.b64  	%rd409, %rd525, %rd11;
	and.b64  	%rd410, %rd409, -4294967296;
	setp.ne.s64 	%p29, %rd410, 0;
	@%p29 bra 	$L__BB152_6;
	cvt.u32.u64 	%r134, %rd11;
	cvt.u32.u64 	%r135, %rd525;
	div.u32 	%r136, %r135, %r134;
	mul.lo.s32 	%r137, %r136, %r134;
	sub.s32 	%r138, %r135, %r137;
	cvt.u64.u32 	%rd491, %r136;
	cvt.u64.u32 	%rd492, %r138;
	bra.uni 	$L__BB152_7;
$L__BB152_6:
	div.s64 	%rd491, %rd525, %rd11;
	mul.lo.s64 	%rd411, %rd491, %rd11;
	sub.s64 	%rd492, %rd525, %rd411;
$L__BB152_7:
	mul.wide.u32 	%rd412, %r12, 8;
	add.s64 	%rd413, %rd1, %rd412;
	ld.global.u64 	%rd18, [%rd413];
	mad.lo.s64 	%rd19, %rd18, %rd492, %rd529;
	or.b64  	%rd414, %rd523, %rd11;
	and.b64  	%rd415, %rd414, -4294967296;
	setp.ne.s64 	%p30, %rd415, 0;
	@%p30 bra 	$L__BB152_9;
	cvt.u32.u64 	%r139, %rd11;
	cvt.u32.u64 	%r140, %rd523;
	div.u32 	%r141, %r140, %r139;
	mul.lo.s32 	%r142, %r141, %r139;
	sub.s32 	%r143, %r140, %r142;
	cvt.u64.u32 	%rd493, %r141;
	cvt.u64.u32 	%rd494, %r143;
	bra.uni 	$L__BB152_10;
$L__BB152_9:
	div.s64 	%rd493, %rd523, %rd11;
	mul.lo.s64 	%rd416, %rd493, %rd11;
	sub.s64 	%rd494, %rd523, %rd416;
$L__BB152_10:
	mad.lo.s64 	%rd26, %rd494, %rd18, %rd530;
	mul.wide.u32 	%rd417, %r207, 8;
	add.s64 	%rd418, %rd2, %rd417;
	ld.global.u64 	%rd27, [%rd418];
	or.b64  	%rd419, %rd491, %rd27;
	and.b64  	%rd420, %rd419, -4294967296;
	setp.ne.s64 	%p31, %rd420, 0;
	@%p31 bra 	$L__BB152_12;
	cvt.u32.u64 	%r144, %rd27;
	cvt.u32.u64 	%r145, %rd491;
	div.u32 	%r146, %r145, %r144;
	mul.lo.s32 	%r147, %r146, %r144;
	sub.s32 	%r148, %r145, %r147;
	cvt.u64.u32 	%rd495, %r146;
	cvt.u64.u32 	%rd496, %r148;
	bra.uni 	$L__BB152_13;
$L__BB152_12:
	div.s64 	%rd495, %rd491, %rd27;
	mul.lo.s64 	%rd421, %rd495, %rd27;
	sub.s64 	%rd496, %rd491, %rd421;
$L__BB152_13:
	mul.wide.u32 	%rd422, %r207, 8;
	add.s64 	%rd423, %rd1, %rd422;
	ld.global.u64 	%rd34, [%rd423];
	mad.lo.s64 	%rd35, %rd34, %rd496, %rd19;
	or.b64  	%rd424, %rd493, %rd27;
	and.b64  	%rd425, %rd424, -4294967296;
	setp.ne.s64 	%p32, %rd425, 0;
	@%p32 bra 	$L__BB152_15;
	cvt.u32.u64 	%r149, %rd27;
	cvt.u32.u64 	%r150, %rd493;
	div.u32 	%r151, %r150, %r149;
	mul.lo.s32 	%r152, %r151, %r149;
	sub.s32 	%r153, %r150, %r152;
	cvt.u64.u32 	%rd497, %r151;
	cvt.u64.u32 	%rd498, %r153;
	bra.uni 	$L__BB152_16;
$L__BB152_15:
	div.s64 	%rd497, %rd493, %rd27;
	mul.lo.s64 	%rd426, %rd497, %rd27;
	sub.s64 	%rd498, %rd493, %rd426;
$L__BB152_16:
	mad.lo.s64 	%rd42, %rd498, %rd34, %rd26;
	add.s32 	%r13, %r207, -1;
	mul.wide.u32 	%rd427, %r13, 8;
	add.s64 	%rd428, %rd2, %rd427;
	ld.global.u64 	%rd43, [%rd428];
	or.b64  	%rd429, %rd495, %rd43;
	and.b64  	%rd430, %rd429, -4294967296;
	setp.ne.s64 	%p33, %rd430, 0;
	@%p33 bra 	$L__BB152_18;
	cvt.u32.u64 	%r154, %rd43;
	cvt.u32.u64 	%r155, %rd495;
	div.u32 	%r156, %r155, %r154;
	mul.lo.s32 	%r157, %r156, %r154;
	sub.s32 	%r158, %r155, %r157;
	cvt.u64.u32 	%rd499, %r156;
	cvt.u64.u32 	%rd500, %r158;
	bra.uni 	$L__BB152_19;
$L__BB152_18:
	div.s64 	%rd499, %rd495, %rd43;
	mul.lo.s64 	%rd431, %rd499, %rd43;
	sub.s64 	%rd500, %rd495, %rd431;
$L__BB152_19:
	mul.wide.u32 	%rd432, %r13, 8;
	add.s64 	%rd433, %rd1, %rd432;
	ld.global.u64 	%rd50, [%rd433];
	mad.lo.s64 	%rd51, %rd50, %rd500, %rd35;
	or.b64  	%rd434, %rd497, %rd43;
	and.b64  	%rd435, %rd434, -4294967296;
	setp.ne.s64 	%p34, %rd435, 0;
	@%p34 bra 	$L__BB152_21;
	cvt.u32.u64 	%r159, %rd43;
	cvt.u32.u64 	%r160, %rd497;
	div.u32 	%r161, %r160, %r159;
	mul.lo.s32 	%r162, %r161, %r159;
	sub.s32 	%r163, %r160, %r162;
	cvt.u64.u32 	%rd501, %r161;
	cvt.u64.u32 	%rd502, %r163;
	bra.uni 	$L__BB152_22;
$L__BB152_21:
	div.s64 	%rd501, %rd497, %rd43;
	mul.lo.s64 	%rd436, %rd501, %rd43;
	sub.s64 	%rd502, %rd497, %rd436;
$L__BB152_22:
	mad.lo.s64 	%rd58, %rd502, %rd50, %rd42;
	add.s32 	%r164, %r207, -2;
	mul.wide.u32 	%rd437, %r164, 8;
	add.s64 	%rd438, %rd2, %rd437;
	ld.global.u64 	%rd59, [%rd438];
	or.b64  	%rd439, %rd499, %rd59;
	and.b64  	%rd440, %rd439, -4294967296;
	setp.ne.s64 	%p35, %rd440, 0;
	@%p35 bra 	$L__BB152_24;
	cvt.u32.u64 	%r165, %rd59;
	cvt.u32.u64 	%r166, %rd499;
	div.u32 	%r167, %r166, %r165;
	mul.lo.s32 	%r168, %r167, %r165;
	sub.s32 	%r169, %r166, %r168;
	cvt.u64.u32 	%rd525, %r167;
	cvt.u64.u32 	%rd504, %r169;
	bra.uni 	$L__BB152_25;
$L__BB152_24:
	div.s64 	%rd525, %rd499, %rd59;
	mul.lo.s64 	%rd441, %rd525, %rd59;
	sub.s64 	%rd504, %rd499, %rd441;
$L__BB152_25:
	mul.wide.u32 	%rd442, %r164, 8;
	add.s64 	%rd443, %rd1, %rd442;
	ld.global.u64 	%rd66, [%rd443];
	mad.lo.s64 	%rd529, %rd66, %rd504, %rd51;
	or.b64  	%rd444, %rd501, %rd59;
	and.b64  	%rd445, %rd444, -4294967296;
	setp.ne.s64 	%p36, %rd445, 0;
	@%p36 bra 	$L__BB152_27;
	cvt.u32.u64 	%r171, %rd59;
	cvt.u32.u64 	%r172, %rd501;
	div.u32 	%r173, %r172, %r171;
	mul.lo.s32 	%r174, %r173, %r171;
	sub.s32 	%r175, %r172, %r174;
	cvt.u64.u32 	%rd523, %r173;
	cvt.u64.u32 	%rd506, %r175;
	bra.uni 	$L__BB152_28;
$L__BB152_27:
	div.s64 	%rd523, %rd501, %rd59;
	mul.lo.s64 	%rd446, %rd523, %rd59;
	sub.s64 	%rd506, %rd501, %rd446;
$L__BB152_28:
	mad.lo.s64 	%rd530, %rd506, %rd66, %rd58;
	add.s32 	%r207, %r207, -4;
	add.s32 	%r206, %r206, 4;
	setp.ne.s32 	%p37, %r206, 0;
	@%p37 bra 	$L__BB152_4;
	add.s32 	%r209, %r207, 1;
$L__BB152_30:
	and.b32  	%r18, %r6, 3;
	setp.eq.s32 	%p38, %r18, 0;
	@%p38 bra 	$L__BB152_53;
	setp.eq.s32 	%p39, %r18, 1;
	@%p39 bra 	$L__BB152_45;
	mul.wide.u32 	%rd448, %r209, 8;
	add.s64 	%rd449, %rd2, %rd448;
	ld.global.u64 	%rd81, [%rd449];
	or.b64  	%rd450, %rd525, %rd81;
	and.b64  	%rd451, %rd450, -4294967296;
	setp.ne.s64 	%p40, %rd451, 0;
	@%p40 bra 	$L__BB152_34;
	cvt.u32.u64 	%r176, %rd81;
	cvt.u32.u64 	%r177, %rd525;
	div.u32 	%r178, %r177, %r176;
	mul.lo.s32 	%r179, %r178, %r176;
	sub.s32 	%r180, %r177, %r179;
	cvt.u64.u32 	%rd513, %r178;
	cvt.u64.u32 	%rd514, %r180;
	bra.uni 	$L__BB152_35;
$L__BB152_34:
	div.s64 	%rd513, %rd525, %rd81;
	mul.lo.s64 	%rd452, %rd513, %rd81;
	sub.s64 	%rd514, %rd525, %rd452;
$L__BB152_35:
	add.s64 	%rd454, %rd1, %rd448;
	ld.global.u64 	%rd88, [%rd454];
	mad.lo.s64 	%rd89, %rd88, %rd514, %rd529;
	or.b64  	%rd455, %rd523, %rd81;
	and.b64  	%rd456, %rd455, -4294967296;
	setp.ne.s64 	%p41, %rd456, 0;
	@%p41 bra 	$L__BB152_37;
	cvt.u32.u64 	%r181, %rd81;
	cvt.u32.u64 	%r182, %rd523;
	div.u32 	%r183, %r182, %r181;
	mul.lo.s32 	%r184, %r183, %r181;
	sub.s32 	%r185, %r182, %r184;
	cvt.u64.u32 	%rd515, %r183;
	cvt.u64.u32 	%rd516, %r185;
	bra.uni 	$L__BB152_38;
$L__BB152_37:
	div.s64 	%rd515, %rd523, %rd81;
	mul.lo.s64 	%rd457, %rd515, %rd81;
	sub.s64 	%rd516, %rd523, %rd457;
$L__BB152_38:
	mad.lo.s64 	%rd96, %rd516, %rd88, %rd530;
	add.s32 	%r19, %r209, -1;
	mul.wide.u32 	%rd458, %r19, 8;
	add.s64 	%rd459, %rd2, %rd458;
	ld.global.u64 	%rd97, [%rd459];
	or.b64  	%rd460, %rd513, %rd97;
	and.b64  	%rd461, %rd460, -4294967296;
	setp.ne.s64 	%p42, %rd461, 0;
	@%p42 bra 	$L__BB152_40;
	cvt.u32.u64 	%r186, %rd97;
	cvt.u32.u64 	%r187, %rd513;
	div.u32 	%r188, %r187, %r186;
	mul.lo.s32 	%r189, %r188, %r186;
	sub.s32 	%r190, %r187, %r189;
	cvt.u64.u32 	%rd525, %r188;
	cvt.u64.u32 	%rd518, %r190;
	bra.uni 	$L__BB152_41;
$L__BB152_40:
	div.s64 	%rd525, %rd513, %rd97;
	mul.lo.s64 	%rd462, %rd525, %rd97;
	sub.s64 	%rd518, %rd513, %rd462;
$L__BB152_41:
	add.s64 	%rd464, %rd1, %rd458;
	ld.global.u64 	%rd104, [%rd464];
	mad.lo.s64 	%rd529, %rd104, %rd518, %rd89;
	or.b64  	%rd465, %rd515, %rd97;
	and.b64  	%rd466, %rd465, -4294967296;
	setp.ne.s64 	%p43, %rd466, 0;
	@%p43 bra 	$L__BB152_43;
	cvt.u32.u64 	%r191, %rd97;
	cvt.u32.u64 	%r192, %rd515;
	div.u32 	%r193, %r192, %r191;
	mul.lo.s32 	%r194, %r193, %r191;
	sub.s32 	%r195, %r192, %r194;
	cvt.u64.u32 	%rd523, %r193;
	cvt.u64.u32 	%rd520, %r195;
	bra.uni 	$L__BB152_44;
$L__BB152_43:
	div.s64 	%rd523, %rd515, %rd97;
	mul.lo.s64 	%rd467, %rd523, %rd97;
	sub.s64 	%rd520, %rd515, %rd467;
$L__BB152_44:
	mad.lo.s64 	%rd530, %rd520, %rd104, %rd96;
	add.s32 	%r209, %r209, -2;
$L__BB152_45:
	and.b32  	%r196, %r6, 1;
	setp.eq.b32 	%p44, %r196, 1;
	not.pred 	%p45, %p44;
	@%p45 bra 	$L__BB152_53;
	mul.wide.u32 	%rd468, %r209, 8;
	add.s64 	%rd469, %rd2, %rd468;
	ld.global.u64 	%rd119, [%rd469];
	or.b64  	%rd470, %rd525, %rd119;
	and.b64  	%rd471, %rd470, -4294967296;
	setp.ne.s64 	%p46, %rd471, 0;
	@%p46 bra 	$L__BB152_48;
	cvt.u32.u64 	%r197, %rd119;
	cvt.u32.u64 	%r198, %rd525;
	rem.u32 	%r199, %r198, %r197;
	cvt.u64.u32 	%rd527, %r199;
	bra.uni 	$L__BB152_49;
$L__BB152_48:
	rem.s64 	%rd527, %rd525, %rd119;
$L__BB152_49:
	add.s64 	%rd473, %rd1, %rd468;
	ld.global.u64 	%rd123, [%rd473];
	mad.lo.s64 	%rd529, %rd123, %rd527, %rd529;
	or.b64  	%rd474, %rd523, %rd119;
	and.b64  	%rd475, %rd474, -4294967296;
	setp.ne.s64 	%p47, %rd475, 0;
	@%p47 bra 	$L__BB152_51;
	cvt.u32.u64 	%r200, %rd119;
	cvt.u32.u64 	%r201, %rd523;
	rem.u32 	%r202, %r201, %r200;
	cvt.u64.u32 	%rd528, %r202;
	bra.uni 	$L__BB152_52;
$L__BB152_51:
	rem.s64 	%rd528, %rd523, %rd119;
$L__BB152_52:
	mad.lo.s64 	%rd530, %rd528, %rd123, %rd530;
$L__BB152_53:
	shl.b64 	%rd476, %rd529, 1;
	add.s64 	%rd477, %rd571, %rd476;
	ld.global.u16 	%rs5, [%rd477];
	shl.b64 	%rd478, %rd530, 1;
	add.s64 	%rd479, %rd571, %rd478;
	ld.global.u16 	%rs6, [%rd479];
	// begin inline asm
	{ mul.bf16 %rs4,%rs5,%rs6; }

	// end inline asm
	st.shared.u16 	[%r5], %rs4;
	bra.uni 	$L__BB152_114;
$L__BB152_54:
	cvt.u64.u32 	%rd131, %r4;
	setp.le.u64 	%p2, %rd264, %rd131;
	@%p2 bra 	$L__BB152_114;
	mov.u32 	%r56, %ctaid.y;
	cvt.u64.u32 	%rd269, %r56;
	mad.lo.s64 	%rd562, %rd264, %rd269, %rd131;
	cvt.u32.u64 	%r22, %rd263;
	add.s32 	%r213, %r22, -1;
	setp.lt.s32 	%p3, %r213, 0;
	@%p3 bra 	$L__BB152_113;
	and.b32  	%r24, %r22, 7;
	setp.lt.u32 	%p4, %r213, 7;
	@%p4 bra 	$L__BB152_84;
	add.s32 	%r211, %r22, -4;
	and.b32  	%r57, %r22, -8;
	neg.s32 	%r210, %r57;
$L__BB152_58:
	.pragma "nounroll";
	add.s32 	%r29, %r211, 3;
	mul.wide.u32 	%rd271, %r29, 8;
	add.s64 	%rd272, %rd2, %rd271;
	ld.global.u64 	%rd135, [%rd272];
	or.b64  	%rd273, %rd562, %rd135;
	and.b64  	%rd274, %rd273, -4294967296;
	setp.ne.s64 	%p5, %rd274, 0;
	@%p5 bra 	$L__BB152_60;
	cvt.u32.u64 	%r58, %rd135;
	cvt.u32.u64 	%r59, %rd562;
	div.u32 	%r60, %r59, %r58;
	mul.lo.s32 	%r61, %r60, %r58;
	sub.s32 	%r62, %r59, %r61;
	cvt.u64.u32 	%rd533, %r60;
	cvt.u64.u32 	%rd534, %r62;
	bra.uni 	$L__BB152_61;
$L__BB152_60:
	div.s64 	%rd533, %rd562, %rd135;
	mul.lo.s64 	%rd275, %rd533, %rd135;
	sub.s64 	%rd534, %rd562, %rd275;
$L__BB152_61:
	add.s64 	%rd277, %rd1, %rd271;
	ld.global.u64 	%rd278, [%rd277];
	mul.lo.s64 	%rd142, %rd278, %rd534;
	add.s32 	%r30, %r211, 2;
	mul.wide.u32 	%rd279, %r30, 8;
	add.s64 	%rd280, %rd2, %rd279;
	ld.global.u64 	%rd143, [%rd280];
	or.b64  	%rd281, %rd533, %rd143;
	and.b64  	%rd282, %rd281, -4294967296;
	setp.ne.s64 	%p6, %rd282, 0;
	@%p6 bra 	$L__BB152_63;
	cvt.u32.u64 	%r63, %rd143;
	cvt.u32.u64 	%r64, %rd533;
	div.u32 	%r65, %r64, %r63;
	mul.lo.s32 	%r66, %r65, %r63;
	sub.s32 	%r67, %r64, %r66;
	cvt.u64.u32 	%rd535, %r65;
	cvt.u64.u32 	%rd536, %r67;
	bra.uni 	$L__BB152_64;
$L__BB152_63:
	div.s64 	%rd535, %rd533, %rd143;
	mul.lo.s64 	%rd283, %rd535, %rd143;
	sub.s64 	%rd536, %rd533, %rd283;
$L__BB152_64:
	add.s64 	%rd285, %rd1, %rd279;
	ld.global.u64 	%rd286, [%rd285];
	mad.lo.s64 	%rd150, %rd286, %rd536, %rd142;
	add.s32 	%r31, %r211, 1;
	mul.wide.u32 	%rd287, %r31, 8;
	add.s64 	%rd288, %rd2, %rd287;
	ld.global.u64 	%rd151, [%rd288];
	or.b64  	%rd289, %rd535, %rd151;
	and.b64  	%rd290, %rd289, -4294967296;
	setp.ne.s64 	%p7, %rd290, 0;
	@%p7 bra 	$L__BB152_66;
	cvt.u32.u64 	%r68, %rd151;
	cvt.u32.u64 	%r69, %rd535;
	div.u32 	%r70, %r69, %r68;
	mul.lo.s32 	%r71, %r70, %r68;
	sub.s32 	%r72, %r69, %r71;
	cvt.u64.u32 	%rd537, %r70;
	cvt.u64.u32 	%rd538, %r72;
	bra.uni 	$L__BB152_67;
$L__BB152_66:
	div.s64 	%rd537, %rd535, %rd151;
	mul.lo.s64 	%rd291, %rd537, %rd151;
	sub.s64 	%rd538, %rd535, %rd291;
$L__BB152_67:
	add.s64 	%rd293, %rd1, %rd287;
	ld.global.u64 	%rd294, [%rd293];
	mad.lo.s64 	%rd158, %rd294, %rd538, %rd150;
	add.s32 	%r32, %r211, -4;
	mul.wide.u32 	%rd295, %r211, 8;
	add.s64 	%rd296, %rd2, %rd295;
	ld.global.u64 	%rd159, [%rd296];
	or.b64  	%rd297, %rd537, %rd159;
	and.b64  	%rd298, %rd297, -4294967296;
	setp.ne.s64 	%p8, %rd298, 0;
	@%p8 bra 	$L__BB152_69;
	cvt.u32.u64 	%r73, %rd159;
	cvt.u32.u64 	%r74, %rd537;
	div.u32 	%r75, %r74, %r73;
	mul.lo.s32 	%r76, %r75, %r73;
	sub.s32 	%r77, %r74, %r76;
	cvt.u64.u32 	%rd539, %r75;
	cvt.u64.u32 	%rd540, %r77;
	bra.uni 	$L__BB152_70;
$L__BB152_69:
	div.s64 	%rd539, %rd537, %rd159;
	mul.lo.s64 	%rd299, %rd539, %rd159;
	sub.s64 	%rd540, %rd537, %rd299;
$L__BB152_70:
	add.s64 	%rd301, %rd1, %rd295;
	ld.global.u64 	%rd302, [%rd301];
	mad.lo.s64 	%rd166, %rd302, %rd540, %rd158;
	add.s32 	%r33, %r211, -1;
	mul.wide.u32 	%rd303, %r33, 8;
	add.s64 	%rd304, %rd2, %rd303;
	ld.global.u64 	%rd167, [%rd304];
	or.b64  	%rd305, %rd539, %rd167;
	and.b64  	%rd306, %rd305, -4294967296;
	setp.ne.s64 	%p9, %rd306, 0;
	@%p9 bra 	$L__BB152_72;
	cvt.u32.u64 	%r78, %rd167;
	cvt.u32.u64 	%r79, %rd539;
	div.u32 	%r80, %r79, %r78;
	mul.lo.s32 	%r81, %r80, %r78;
	sub.s32 	%r82, %r79, %r81;
	cvt.u64.u32 	%rd541, %r80;
	cvt.u64.u32 	%rd542, %r82;
	bra.uni 	$L__BB152_73;
$L__BB152_72:
	div.s64 	%rd541, %rd539, %rd167;
	mul.lo.s64 	%rd307, %rd541, %rd167;
	sub.s64 	%rd542, %rd539, %rd307;
$L__BB152_73:
	add.s64 	%rd309, %rd1, %rd303;
	ld.global.u64 	%rd310, [%rd309];
	mad.lo.s64 	%rd174, %rd310, %rd542, %rd166;
	add.s32 	%r34, %r211, -2;
	mul.wide.u32 	%rd311, %r34, 8;
	add.s64 	%rd312, %rd2, %rd311;
	ld.global.u64 	%rd175, [%rd312];
	or.b64  	%rd313, %rd541, %rd175;
	and.b64  	%rd314, %rd313, -4294967296;
	setp.ne.s64 	%p10, %rd314, 0;
	@%p10 bra 	$L__BB152_75;
	cvt.u32.u64 	%r83, %rd175;
	cvt.u32.u64 	%r84, %rd541;
	div.u32 	%r85, %r84, %r83;
	mul.lo.s32 	%r86, %r85, %r83;
	sub.s32 	%r87, %r84, %r86;
	cvt.u64.u32 	%rd543, %r85;
	cvt.u64.u32 	%rd544, %r87;
	bra.uni 	$L__BB152_76;
$L__BB152_75:
	div.s64 	%rd543, %rd541, %rd175;
	mul.lo.s64 	%rd315, %rd543, %rd175;
	sub.s64 	%rd544, %rd541, %rd315;
$L__BB152_76:
	add.s64 	%rd317, %rd1, %rd311;
	ld.global.u64 	%rd318, [%rd317];
	mad.lo.s64 	%rd182, %rd318, %rd544, %rd174;
	add.s32 	%r35, %r211, -3;
	mul.wide.u32 	%rd319, %r35, 8;
	add.s64 	%rd320, %rd2, %rd319;
	ld.global.u64 	%rd183, [%rd320];
	or.b64  	%rd321, %rd543, %rd183;
	and.b64  	%rd322, %rd321, -4294967296;
	setp.ne.s64 	%p11, %rd322, 0;
	@%p11 bra 	$L__BB152_78;
	cvt.u32.u64 	%r88, %rd183;
	cvt.u32.u64 	%r89, %rd543;
	div.u32 	%r90, %r89, %r88;
	mul.lo.s32 	%r91, %r90, %r88;
	sub.s32 	%r92, %r89, %r91;
	cvt.u64.u32 	%rd545, %r90;
	cvt.u64.u32 	%rd546, %r92;
	bra.uni 	$L__BB152_79;
$L__BB152_78:
	div.s64 	%rd545, %rd543, %rd183;
	mul.lo.s64 	%rd323, %rd545, %rd183;
	sub.s64 	%rd546, %rd543, %rd323;
$L__BB152_79:
	add.s64 	%rd325, %rd1, %rd319;
	ld.global.u64 	%rd326, [%rd325];
	mad.lo.s64 	%rd190, %rd326, %rd546, %rd182;
	mul.wide.u32 	%rd327, %r32, 8;
	add.s64 	%rd328, %rd2, %rd327;
	ld.global.u64 	%rd191, [%rd328];
	or.b64  	%rd329, %rd545, %rd191;
	and.b64  	%rd330, %rd329, -4294967296;
	setp.ne.s64 	%p12, %rd330, 0;
	@%p12 bra 	$L__BB152_81;
	cvt.u32.u64 	%r93, %rd191;
	cvt.u32.u64 	%r94, %rd545;
	div.u32 	%r95, %r94, %r93;
	mul.lo.s32 	%r96, %r95, %r93;
	sub.s32 	%r97, %r94, %r96;
	cvt.u64.u32 	%rd562, %r95;
	cvt.u64.u32 	%rd548, %r97;
	bra.uni 	$L__BB152_82;
$L__BB152_81:
	div.s64 	%rd562, %rd545, %rd191;
	mul.lo.s64 	%rd331, %rd562, %rd191;
	sub.s64 	%rd548, %rd545, %rd331;
$L__BB152_82:
	add.s64 	%rd333, %rd1, %rd327;
	ld.global.u64 	%rd334, [%rd333];
	mad.lo.s64 	%rd335, %rd334, %rd548, %rd190;
	shl.b64 	%rd336, %rd335, 1;
	add.s64 	%rd571, %rd571, %rd336;
	add.s32 	%r211, %r211, -8;
	add.s32 	%r210, %r210, 8;
	setp.ne.s32 	%p13, %r210, 0;
	@%p13 bra 	$L__BB152_58;
	add.s32 	%r213, %r211, 3;
$L__BB152_84:
	setp.eq.s32 	%p14, %r24, 0;
	@%p14 bra 	$L__BB152_113;
	and.b32  	%r40, %r22, 3;
	setp.lt.u32 	%p15, %r24, 4;
	@%p15 bra 	$L__BB152_99;
	mul.wide.u32 	%rd338, %r213, 8;
	add.s64 	%rd339, %rd2, %rd338;
	ld.global.u64 	%rd202, [%rd339];
	or.b64  	%rd340, %rd562, %rd202;
	and.b64  	%rd341, %rd340, -4294967296;
	setp.ne.s64 	%p16, %rd341, 0;
	@%p16 bra 	$L__BB152_88;
	cvt.u32.u64 	%r98, %rd202;
	cvt.u32.u64 	%r99, %rd562;
	div.u32 	%r100, %r99, %r98;
	mul.lo.s32 	%r101, %r100, %r98;
	sub.s32 	%r102, %r99, %r101;
	cvt.u64.u32 	%rd552, %r100;
	cvt.u64.u32 	%rd553, %r102;
	bra.uni 	$L__BB152_89;
$L__BB152_88:
	div.s64 	%rd552, %rd562, %rd202;
	mul.lo.s64 	%rd342, %rd552, %rd202;
	sub.s64 	%rd553, %rd562, %rd342;
$L__BB152_89:
	add.s64 	%rd344, %rd1, %rd338;
	ld.global.u64 	%rd345, [%rd344];
	mul.lo.s64 	%rd209, %rd345, %rd553;
	add.s32 	%r41, %r213, -1;
	mul.wide.u32 	%rd346, %r41, 8;
	add.s64 	%rd347, %rd2, %rd346;
	ld.global.u64 	%rd210, [%rd347];
	or.b64  	%rd348, %rd552, %rd210;
	and.b64  	%rd349, %rd348, -4294967296;
	setp.ne.s64 	%p17, %rd349, 0;
	@%p17 bra 	$L__BB152_91;
	cvt.u32.u64 	%r103, %rd210;
	cvt.u32.u64 	%r104, %rd552;
	div.u32 	%r105, %r104, %r103;
	mul.lo.s32 	%r106, %r105, %r103;
	sub.s32 	%r107, %r104, %r106;
	cvt.u64.u32 	%rd554, %r105;
	cvt.u64.u32 	%rd555, %r107;
	bra.uni 	$L__BB152_92;
$L__BB152_91:
	div.s64 	%rd554, %rd552, %rd210;
	mul.lo.s64 	%rd350, %rd554, %rd210;
	sub.s64 	%rd555, %rd552, %rd350;
$L__BB152_92:
	add.s64 	%rd352, %rd1, %rd346;
	ld.global.u64 	%rd353, [%rd352];
	mad.lo.s64 	%rd217, %rd353, %rd555, %rd209;
	add.s32 	%r42, %r213, -2;
	mul.wide.u32 	%rd354, %r42, 8;
	add.s64 	%rd355, %rd2, %rd354;
	ld.global.u64 	%rd218, [%rd355];
	or.b64  	%rd356, %rd554, %rd218;
	and.b64  	%rd357, %rd356, -4294967296;
	setp.ne.s64 	%p18, %rd357, 0;
	@%p18 bra 	$L__BB152_94;
	cvt.u32.u64 	%r108, %rd218;
	cvt.u32.u64 	%r109, %rd554;
	div.u32 	%r110, %r109, %r108;
	mul.lo.s32 	%r111, %r110, %r108;
	sub.s32 	%r112, %r109, %r111;
	cvt.u64.u32 	%rd556, %r110;
	cvt.u64.u32 	%rd557, %r112;
	bra.uni 	$L__BB152_95;
$L__BB152_94:
	div.s64 	%rd556, %rd554, %rd218;
	mul.lo.s64 	%rd358, %rd556, %rd218;
	sub.s64 	%rd557, %rd554, %rd358;
$L__BB152_95:
	add.s64 	%rd360, %rd1, %rd354;
	ld.global.u64 	%rd361, [%rd360];
	mad.lo.s64 	%rd225, %rd361, %rd557, %rd217;
	add.s32 	%r43, %r213, -3;
	mul.wide.u32 	%rd362, %r43, 8;
	add.s64 	%rd363, %rd2, %rd362;
	ld.global.u64 	%rd226, [%rd363];
	or.b64  	%rd364, %rd556, %rd226;
	and.b64  	%rd365, %rd364, -4294967296;
	setp.ne.s64 	%p19, %rd365, 0;
	@%p19 bra 	$L__BB152_97;
	cvt.u32.u64 	%r113, %rd226;
	cvt.u32.u64 	%r114, %rd556;
	div.u32 	%r115, %r114, %r113;
	mul.lo.s32 	%r116, %r115, %r113;
	sub.s32 	%r117, %r114, %r116;
	cvt.u64.u32 	%rd562, %r115;
	cvt.u64.u32 	%rd559, %r117;
	bra.uni 	$L__BB152_98;
$L__BB152_97:
	div.s64 	%rd562, %rd556, %rd226;
	mul.lo.s64 	%rd366, %rd562, %rd226;
	sub.s64 	%rd559, %rd556, %rd366;
$L__BB152_98:
	add.s64 	%rd368, %rd1, %rd362;
	ld.global.u64 	%rd369, [%rd368];
	mad.lo.s64 	%rd370, %rd369, %rd559, %rd225;
	shl.b64 	%rd371, %rd370, 1;
	add.s64 	%rd571, %rd571, %rd371;
	add.s32 	%r213, %r213, -4;
$L__BB152_99:
	setp.eq.s32 	%p20, %r40, 0;
	@%p20 bra 	$L__BB152_113;
	setp.eq.s32 	%p21, %r40, 1;
	@%p21 bra 	$L__BB152_108;
	mul.wide.u32 	%rd373, %r213, 8;
	add.s64 	%rd374, %rd2, %rd373;
	ld.global.u64 	%rd237, [%rd374];
	or.b64  	%rd375, %rd562, %rd237;
	and.b64  	%rd376, %rd375, -4294967296;
	setp.ne.s64 	%p22, %rd376, 0;
	@%p22 bra 	$L__BB152_103;
	cvt.u32.u64 	%r118, %rd237;
	cvt.u32.u64 	%r119, %rd562;
	div.u32 	%r120, %r119, %r118;
	mul.lo.s32 	%r121, %r120, %r118;
	sub.s32 	%r122, %r119, %r121;
	cvt.u64.u32 	%rd563, %r120;
	cvt.u64.u32 	%rd564, %r122;
	bra.uni 	$L__BB152_104;
$L__BB152_103:
	div.s64 	%rd563, %rd562, %rd237;
	mul.lo.s64 	%rd377, %rd563, %rd237;
	sub.s64 	%rd564, %rd562, %rd377;
$L__BB152_104:
	add.s64 	%rd379, %rd1, %rd373;
	ld.global.u64 	%rd380, [%rd379];
	mul.lo.s64 	%rd244, %rd380, %rd564;
	add.s32 	%r46, %r213, -1;
	mul.wide.u32 	%rd381, %r46, 8;
	add.s64 	%rd382, %rd2, %rd381;
	ld.global.u64 	%rd245, [%rd382];
	or.b64  	%rd383, %rd563, %rd245;
	and.b64  	%rd384, %rd383, -4294967296;
	setp.ne.s64 	%p23, %rd384, 0;
	@%p23 bra 	$L__BB152_106;
	cvt.u32.u64 	%r123, %rd245;
	cvt.u32.u64 	%r124, %rd563;
	div.u32 	%r125, %r124, %r123;
	mul.lo.s32 	%r126, %r125, %r123;
	sub.s32 	%r127, %r124, %r126;
	cvt.u64.u32 	%rd562, %r125;
	cvt.u64.u32 	%rd566, %r127;
	bra.uni 	$L__BB152_107;
$L__BB152_106:
	div.s64 	%rd562, %rd563, %rd245;
	mul.lo.s64 	%rd385, %rd562, %rd245;
	sub.s64 	%rd566, %rd563, %rd385;
$L__BB152_107:
	add.s64 	%rd387, %rd1, %rd381;
	ld.global.u64 	%rd388, [%rd387];
	mad.lo.s64 	%rd389, %rd388, %rd566, %rd244;
	shl.b64 	%rd390, %rd389, 1;
	add.s64 	%rd571, %rd571, %rd390;
	add.s32 	%r213, %r213, -2;
$L__BB152_108:
	and.b32  	%r128, %r22, 1;
	setp.eq.b32 	%p24, %r128, 1;
	not.pred 	%p25, %p24;
	@%p25 bra 	$L__BB152_113;
	mul.wide.u32 	%rd391, %r213, 8;
	add.s64 	%rd392, %rd2, %rd391;
	ld.global.u64 	%rd256, [%rd392];
	or.b64  	%rd393, %rd562, %rd256;
	and.b64  	%rd394, %rd393, -4294967296;
	setp.ne.s64 	%p26, %rd394, 0;
	@%p26 bra 	$L__BB152_111;
	cvt.u32.u64 	%r129, %rd256;
	cvt.u32.u64 	%r130, %rd562;
	rem.u32 	%r131, %r130, %r129;
	cvt.u64.u32 	%rd570, %r131;
	bra.uni 	$L__BB152_112;
$L__BB152_111:
	rem.s64 	%rd570, %rd562, %rd256;
$L__BB152_112:
	add.s64 	%rd396, %rd1, %rd391;
	ld.global.u64 	%rd397, [%rd396];
	mul.lo.s64 	%rd398, %rd397, %rd570;
	shl.b64 	%rd399, %rd398, 1;
	add.s64 	%rd571, %rd571, %rd399;
$L__BB152_113:
	ld.global.u16 	%rs3, [%rd571];
	st.shared.u16 	[%r5], %rs3;
$L__BB152_114:
	bar.sync 	0;
	setp.lt.u32 	%p48, %r215, 66;
	@%p48 bra 	$L__BB152_118;
$L__BB152_115:
	shr.u32 	%r50, %r215, 1;
	setp.ge.u32 	%p49, %r1, %r50;
	@%p49 bra 	$L__BB152_117;
	ld.shared.u16 	%rs8, [%r5];
	and.b32  	%r203, %r215, 2046;
	add.s32 	%r204, %r5, %r203;
	ld.shared.u16 	%rs9, [%r204];
	// begin inline asm
	{ mul.bf16 %rs7,%rs8,%rs9; }

	// end inline asm
	st.shared.u16 	[%r5], %rs7;
$L__BB152_117:
	bar.sync 	0;
	setp.gt.u32 	%p50, %r215, 131;
	mov.u32 	%r215, %r50;
	@%p50 bra 	$L__BB152_115;
$L__BB152_118:
	setp.gt.u32 	%p51, %r1, 31;
	@%p51 bra 	$L__BB152_121;
	ld.shared.u16 	%rs11, [%r5];
	ld.shared.u16 	%rs12, [%r5+64];
	// begin inline asm
	{ mul.bf16 %rs10,%rs11,%rs12; }

	// end inline asm
	st.volatile.shared.u16 	[%r5], %rs10;
	ld.shared.u16 	%rs15, [%r5+32];
	// begin inline asm
	{ mul.bf16 %rs13,%rs10,%rs15; }

	// end inline asm
	st.volatile.shared.u16 	[%r5], %rs13;
	ld.shared.u16 	%rs18, [%r5+16];
	// begin inline asm
	{ mul.bf16 %rs16,%rs13,%rs18; }

	// end inline asm
	st.volatile.shared.u16 	[%r5], %rs16;
	ld.shared.u16 	%rs21, [%r5+8];
	// begin inline asm
	{ mul.bf16 %rs19,%rs16,%rs21; }

	// end inline asm
	st.volatile.shared.u16 	[%r5], %rs19;
	ld.shared.u16 	%rs24, [%r5+4];
	// begin inline asm
	{ mul.bf16 %rs22,%rs19,%rs24; }

	// end inline asm
	st.volatile.shared.u16 	[%r5], %rs22;
	ld.shared.u16 	%rs27, [%r5+2];
	// begin inline asm
	{ mul.bf16 %rs25,%rs22,%rs27; }

	// end inline asm
	st.volatile.shared.u16 	[%r5], %rs25;
	setp.ne.s32 	%p52, %r1, 0;
	@%p52 bra 	$L__BB152_121;
	ld.param.u64 	%rd486, [contiguous_nanprod2_bf16_param_0];
	cvt.u64.u32 	%rd480, %r2;
	mov.u32 	%r205, %ctaid.y;
	cvt.u64.u32 	%rd481, %r205;
	mad.lo.s64 	%rd482, %rd265, %rd481, %rd480;
	cvta.to.global.u64 	%rd483, %rd486;
	shl.b64 	%rd484, %rd482, 1;
	add.s64 	%rd485, %rd483, %rd484;
	ld.shared.u16 	%rs28, [nanprodsdata_bf16];
	st.global.u16 	[%rd485], %rs28;
$L__BB152_121:
	ret;

}
	// .globl	contiguous_nanprod22_bf16
.visible .entry contiguous_nanprod22_bf16(
	.param .u64 .ptr .align 1 contiguous_nanprod22_bf16_param_0,
	.param .u64 .ptr .align 1 contiguous_nanprod22_bf16_param_1,
	.param .u64 contiguous_nanprod22_bf16_param_2,
	.param .u64 contiguous_nanprod22_bf16_param_3
)
{
	.reg .pred 	%p<8>;
	.reg .b16 	%rs<29>;
	.reg .b32 	%r<19>;
	.reg .b64 	%rd<27>;

	ld.param.u64 	%rd4, [contiguous_nanprod22_bf16_param_0];
	ld.param.u64 	%rd7, [contiguous_nanprod22_bf16_param_1];
	ld.param.u64 	%rd5, [contiguous_nanprod22_bf16_param_2];
	ld.param.u64 	%rd6, [contiguous_nanprod22_bf16_param_3];
	cvta.to.global.u64 	%rd1, %rd7;
	mov.u32 	%r1, %tid.x;
	mov.u32 	%r2, %ctaid.x;
	mov.u32 	%r18, %ntid.x;
	mul.lo.s32 	%r8, %r2, %r18;
	shl.b32 	%r9, %r8, 1;
	add.s32 	%r4, %r9, %r1;
	mov.b16 	%rs2, 16256;
	// begin inline asm
	cvt.rn.bf16.u16 %rs1, %rs2;
	// end inline asm
	shl.b32 	%r10, %r1, 1;
	mov.u32 	%r11, nanprodsdata_bf16;
	add.s32 	%r5, %r11, %r10;
	st.shared.u16 	[%r5], %rs1;
	add.s32 	%r12, %r4, %r18;
	cvt.u64.u32 	%rd2, %r12;
	setp.le.u64 	%p1, %rd5, %rd2;
	@%p1 bra 	$L__BB153_2;
	cvt.u64.u32 	%rd12, %r4;
	mov.u32 	%r14, %ctaid.y;
	cvt.u64.u32 	%rd13, %r14;
	mul.lo.s64 	%rd14, %rd5, %rd13;
	add.s64 	%rd15, %rd14, %rd12;
	shl.b64 	%rd16, %rd15, 1;
	add.s64 	%rd17, %rd1, %rd16;
	ld.global.u16 	%rs5, [%rd17];
	add.s64 	%rd18, %rd14, %rd2;
	shl.b64 	%rd19, %rd18, 1;
	add.s64 	%rd20, %rd1, %rd19;
	ld.global.u16 	%rs6, [%rd20];
	// begin inline asm
	{ mul.bf16 %rs4,%rs5,%rs6; }

	// end inline asm
	st.shared.u16 	[%r5], %rs4;
	bra.uni 	$L__BB153_4;
$L__BB153_2:
	cvt.u64.u32 	%rd3, %r4;
	setp.le.u64 	%p2, %rd5, %rd3;
	@%p2 bra 	$L__BB153_4;
	mov.u32 	%r13, %ctaid.y;
	cvt.u64.u32 	%rd8, %r13;
	mad.lo.s64 	%rd9, %rd5, %rd8, %rd3;
	shl.b64 	%rd10, %rd9, 1;
	add.s64 	%rd11, %rd1, %rd10;
	ld.global.u16 	%rs3, [%rd11];
	st.shared.u16 	[%r5], %rs3;
$L__BB153_4:
	bar.sync 	0;
	setp.lt.u32 	%p3, %r18, 66;
	@%p3 bra 	$L__BB153_8;
$L__BB153_5:
	shr.u32 	%r7, %r18, 1;
	setp.ge.u32 	%p4, %r1, %r7;
	@%p4 bra 	$L__BB153_7;
	ld.shared.u16 	%rs8, [%r5];
	and.b32  	%r15, %r18, 2046;
	add.s32 	%r16, %r5, %r15;
	ld.shared.u16 	%rs9, [%r16];
	// begin inline asm
	{ mul.bf16 %rs7,%rs8,%rs9; }

	// end inline asm
	st.shared.u16 	[%r5], %rs7;
$L__BB153_7:
	bar.sync 	0;
	setp.gt.u32 	%p5, %r18, 131;
	mov.u32 	%r18, %r7;
	@%p5 bra 	$L__BB153_5;
$L__BB153_8:
	setp.gt.u32 	%p6, %r1, 31;
	@%p6 bra 	$L__BB153_11;
	ld.shared.u16 	%rs11, [%r5];
	ld.shared.u16 	%rs12, [%r5+64];
	// begin inline asm
	{ mul.bf16 %rs10,%rs11,%rs12; }

	// end inline asm
	st.volatile.shared.u16 	[%r5], %rs10;
	ld.shared.u16 	%rs15, [%r5+32];
	// begin inline asm
	{ mul.bf16 %rs13,%rs10,%rs15; }

	// end inline asm
	st.volatile.shared.u16 	[%r5], %rs13;
	ld.shared.u16 	%rs18, [%r5+16];
	// begin inline asm
	{ mul.bf16 %rs16,%rs13,%rs18; }

	// end inline asm
	st.volatile.shared.u16 	[%r5], %rs16;
	ld.shared.u16 	%rs21, [%r5+8];
	// begin inline asm
	{ mul.bf16 %rs19,%rs16,%rs21; }

	// end inline asm
	st.volatile.shared.u16 	[%r5], %rs19;
	ld.shared.u16 	%rs24, [%r5+4];
	// begin inline asm
	{ mul.bf16 %rs22,%rs19,%rs24; }

	// end inline asm
	st.volatile.shared.u16 	[%r5], %rs22;
	ld.shared.u16 	%rs27, [%r5+2];
	// begin inline asm
	{ mul.bf16 %rs25,%rs22,%rs27; }

	// end inline asm
	st.volatile.shared.u16 	[%r5], %rs25;
	setp.ne.s32 	%p7, %r1, 0;
	@%p7 bra 	$L__BB153_11;
	cvt.u64.u32 	%rd21, %r2;
	mov.u32 	%r17, %ctaid.y;
	cvt.u64.u32 	%rd22, %r17;
	mad.lo.s64 	%rd23, %rd6, %rd22, %rd21;
	cvta.to.global.u64 	%rd24, %rd4;
	shl.b64 	%rd25, %rd23, 1;
	add.s64 	%rd26, %rd24, %rd25;
	ld.shared.u16 	%rs28, [nanprodsdata_bf16];
	st.global.u16 	[%rd26], %rs28;
$L__BB153_11:
	ret;

}
	// .globl	contiguous_nanprod3_bf16
.visible .entry contiguous_nanprod3_bf16(
	.param .u64 .ptr .align 1 contiguous_nanprod3_bf16_param_0,
	.param .u64 .ptr .align 1 contiguous_nanprod3_bf16_param_1,
	.param .u64 .ptr .align 1 contiguous_nanprod3_bf16_param_2,
	.param .u64 .ptr .align 1 contiguous_nanprod3_bf16_param_3,
	.param .u64 contiguous_nanprod3_bf16_param_4,
	.param .u64 contiguous_nanprod3_bf16_param_5,
	.param .u64 contiguous_nanprod3_bf16_param_6
)
{
	.reg .pred 	%p<38>;
	.reg .b16 	%rs<120>;
	.reg .b32 	%r<229>;
	.reg .b64 	%rd<308>;

	ld.param.u64 	%rd144, [contiguous_nanprod3_bf16_param_0];
	ld.param.u64 	%rd145, [contiguous_nanprod3_bf16_param_1];
	ld.param.u64 	%rd148, [contiguous_nanprod3_bf16_param_2];
	ld.param.u64 	%rd149, [contiguous_nanprod3_bf16_param_3];
	ld.param.u64 	%rd146, [contiguous_nanprod3_bf16_param_4];
	ld.param.u64 	%rd147, [contiguous_nanprod3_bf16_param_5];
	ld.param.u64 	%rd150, [contiguous_nanprod3_bf16_param_6];
	cvta.to.global.u64 	%rd1, %rd149;
	cvta.to.global.u64 	%rd2, %rd148;
	mov.u32 	%r1, %tid.y;
	mov.u32 	%r2, %ntid.x;
	mov.u32 	%r3, %tid.x;
	mad.lo.s32 	%r72, %r1, %r2, %r3;
	mov.u32 	%r73, %ctaid.x;
	mad.lo.s32 	%r74, %r73, %r2, %r3;
	mov.u32 	%r4, %ctaid.y;
	mov.u32 	%r5, %ntid.y;
	mad.lo.s32 	%r75, %r4, %r5, %r1;
	mov.b16 	%rs18, 16256;
	// begin inline asm
	cvt.rn.bf16.u16 %rs17, %rs18;
	// end inline asm
	shl.b32 	%r76, %r72, 1;
	mov.u32 	%r77, nanprodsdata_bf16;
	add.s32 	%r7, %r77, %r76;
	st.shared.u16 	[%r7], %rs17;
	cvt.u64.u32 	%rd3, %r74;
	setp.le.u64 	%p1, %rd147, %rd3;
	cvt.u64.u32 	%rd152, %r75;
	setp.le.u64 	%p2, %rd150, %rd152;
	or.pred  	%p3, %p1, %p2;
	@%p3 bra 	$L__BB154_77;
	cvt.u32.u64 	%r78, %rd3;
	cvt.u32.u64 	%r79, %rd147;
	mad.lo.s32 	%r217, %r75, %r79, %r78;
	cvt.u32.u64 	%r9, %rd146;
	add.s32 	%r216, %r9, -1;
	setp.lt.s32 	%p4, %r216, 0;
	mov.b64 	%rd307, 0;
	@%p4 bra 	$L__BB154_59;
	setp.lt.u32 	%p5, %r216, 7;
	mov.b64 	%rd307, 0;
	@%p5 bra 	$L__BB154_30;
	add.s32 	%r212, %r9, -4;
	and.b32  	%r80, %r9, -8;
	neg.s32 	%r211, %r80;
	mov.b64 	%rd307, 0;
$L__BB154_4:
	.pragma "nounroll";
	add.s32 	%r16, %r212, 3;
	cvt.u64.u32 	%rd5, %r217;
	mul.wide.u32 	%rd157, %r16, 8;
	add.s64 	%rd158, %rd2, %rd157;
	ld.global.u64 	%rd6, [%rd158];
	and.b64  	%rd159, %rd6, -4294967296;
	setp.ne.s64 	%p6, %rd159, 0;
	@%p6 bra 	$L__BB154_6;
	cvt.u32.u64 	%r81, %rd6;
	cvt.u32.u64 	%r82, %rd5;
	div.u32 	%r83, %r82, %r81;
	mul.lo.s32 	%r84, %r83, %r81;
	sub.s32 	%r85, %r82, %r84;
	cvt.u64.u32 	%rd272, %r83;
	cvt.u64.u32 	%rd273, %r85;
	bra.uni 	$L__BB154_7;
$L__BB154_6:
	div.s64 	%rd272, %rd5, %rd6;
	mul.lo.s64 	%rd160, %rd272, %rd6;
	sub.s64 	%rd273, %rd5, %rd160;
$L__BB154_7:
	mul.wide.u32 	%rd161, %r16, 8;
	add.s64 	%rd162, %rd1, %rd161;
	ld.global.u64 	%rd163, [%rd162];
	mad.lo.s64 	%rd13, %rd163, %rd273, %rd307;
	add.s32 	%r17, %r212, 2;
	and.b64  	%rd14, %rd272, 4294967295;
	mul.wide.u32 	%rd164, %r17, 8;
	add.s64 	%rd165, %rd2, %rd164;
	ld.global.u64 	%rd15, [%rd165];
	and.b64  	%rd166, %rd15, -4294967296;
	setp.ne.s64 	%p7, %rd166, 0;
	@%p7 bra 	$L__BB154_9;
	cvt.u32.u64 	%r86, %rd15;
	cvt.u32.u64 	%r87, %rd14;
	div.u32 	%r88, %r87, %r86;
	mul.lo.s32 	%r89, %r88, %r86;
	sub.s32 	%r90, %r87, %r89;
	cvt.u64.u32 	%rd274, %r88;
	cvt.u64.u32 	%rd275, %r90;
	bra.uni 	$L__BB154_10;
$L__BB154_9:
	div.s64 	%rd274, %rd14, %rd15;
	mul.lo.s64 	%rd167, %rd274, %rd15;
	sub.s64 	%rd275, %rd14, %rd167;
$L__BB154_10:
	mul.wide.u32 	%rd168, %r17, 8;
	add.s64 	%rd169, %rd1, %rd168;
	ld.global.u64 	%rd170, [%rd169];
	mad.lo.s64 	%rd22, %rd170, %rd275, %rd13;
	add.s32 	%r18, %r212, 1;
	and.b64  	%rd23, %rd274, 4294967295;
	mul.wide.u32 	%rd171, %r18, 8;
	add.s64 	%rd172, %rd2, %rd171;
	ld.global.u64 	%rd24, [%rd172];
	and.b64  	%rd173, %rd24, -4294967296;
	setp.ne.s64 	%p8, %rd173, 0;
	@%p8 bra 	$L__BB154_12;
	cvt.u32.u64 	%r91, %rd24;
	cvt.u32.u64 	%r92, %rd23;
	div.u32 	%r93, %r92, %r91;
	mul.lo.s32 	%r94, %r93, %r91;
	sub.s32 	%r95, %r92, %r94;
	cvt.u64.u32 	%rd276, %r93;
	cvt.u64.u32 	%rd277, %r95;
	bra.uni 	$L__BB154_13;
$L__BB154_12:
	div.s64 	%rd276, %rd23, %rd24;
	mul.lo.s64 	%rd174, %rd276, %rd24;
	sub.s64 	%rd277, %rd23, %rd174;
$L__BB154_13:
	mul.wide.u32 	%rd175, %r18, 8;
	add.s64 	%rd176, %rd1, %rd175;
	ld.global.u64 	%rd177, [%rd176];
	mad.lo.s64 	%rd31, %rd177, %rd277, %rd22;
	and.b64  	%rd32, %rd276, 4294967295;
	mul.wide.u32 	%rd178, %r212, 8;
	add.s64 	%rd179, %rd2, %rd178;
	ld.global.u64 	%rd33, [%rd179];
	and.b64  	%rd180, %rd33, -4294967296;
	setp.ne.s64 	%p9, %rd180, 0;
	@%p9 bra 	$L__BB154_15;
	cvt.u32.u64 	%r96, %rd33;
	cvt.u32.u64 	%r97, %rd32;
	div.u32 	%r98, %r97, %r96;
	mul.lo.s32 	%r99, %r98, %r96;
	sub.s32 	%r100, %r97, %r99;
	cvt.u64.u32 	%rd278, %r98;
	cvt.u64.u32 	%rd279, %r100;
	bra.uni 	$L__BB154_16;
$L__BB154_15:
	div.s64 	%rd278, %rd32, %rd33;
	mul.lo.s64 	%rd181, %rd278, %rd33;
	sub.s64 	%rd279, %rd32, %rd181;
$L__BB154_16:
	mul.wide.u32 	%rd182, %r212, 8;
	add.s64 	%rd183, %rd1, %rd182;
	ld.global.u64 	%rd184, [%rd183];
	mad.lo.s64 	%rd40, %rd184, %rd279, %rd31;
	add.s32 	%r19, %r212, -1;
	and.b64  	%rd41, %rd278, 4294967295;
	mul.wide.u32 	%rd185, %r19, 8;
	add.s64 	%rd186, %rd2, %rd185;
	ld.global.u64 	%rd42, [%rd186];
	and.b64  	%rd187, %rd42, -4294967296;
	setp.ne.s64 	%p10, %rd187, 0;
	@%p10 bra 	$L__BB154_18;
	cvt.u32.u64 	%r101, %rd42;
	cvt.u32.u64 	%r102, %rd41;
	div.u32 	%r103, %r102, %r101;
	mul.lo.s32 	%r104, %r103, %r101;
	sub.s32 	%r105, %r102, %r104;
	cvt.u64.u32 	%rd280, %r103;
	cvt.u64.u32 	%rd281, %r105;
	bra.uni 	$L__BB154_19;
$L__BB154_18:
	div.s64 	%rd280, %rd41, %rd42;
	mul.lo.s64 	%rd188, %rd280, %rd42;
	sub.s64 	%rd281, %rd41, %rd188;
$L__BB154_19:
	mul.wide.u32 	%rd189, %r19, 8;
	add.s64 	%rd190, %rd1, %rd189;
	ld.global.u64 	%rd191, [%rd190];
	mad.lo.s64 	%rd49, %rd191, %rd281, %rd40;
	add.s32 	%r20, %r212, -2;
	and.b64  	%rd50, %rd280, 4294967295;
	mul.wide.u32 	%rd192, %r20, 8;
	add.s64 	%rd193, %rd2, %rd192;
	ld.global.u64 	%rd51, [%rd193];
	and.b64  	%rd194, %rd51, -4294967296;
	setp.ne.s64 	%p11, %rd194, 0;
	@%p11 bra 	$L__BB154_21;
	cvt.u32.u64 	%r106, %rd51;
	cvt.u32.u64 	%r107, %rd50;
	div.u32 	%r108, %r107, %r106;
	mul.lo.s32 	%r109, %r108, %r106;
	sub.s32 	%r110, %r107, %r109;
	cvt.u64.u32 	%rd282, %r108;
	cvt.u64.u32 	%rd283, %r110;
	bra.uni 	$L__BB154_22;
$L__BB154_21:
	div.s64 	%rd282, %rd50, %rd51;
	mul.lo.s64 	%rd195, %rd282, %rd51;
	sub.s64 	%rd283, %rd50, %rd195;
$L__BB154_22:
	mul.wide.u32 	%rd196, %r20, 8;
	add.s64 	%rd197, %rd1, %rd196;
	ld.global.u64 	%rd198, [%rd197];
	mad.lo.s64 	%rd58, %rd198, %rd283, %rd49;
	add.s32 	%r21, %r212, -3;
	and.b64  	%rd59, %rd282, 4294967295;
	mul.wide.u32 	%rd199, %r21, 8;
	add.s64 	%rd200, %rd2, %rd199;
	ld.global.u64 	%rd60, [%rd200];
	and.b64  	%rd201, %rd60, -4294967296;
	setp.ne.s64 	%p12, %rd201, 0;
	@%p12 bra 	$L__BB154_24;
	cvt.u32.u64 	%r111, %rd60;
	cvt.u32.u64 	%r112, %rd59;
	div.u32 	%r113, %r112, %r111;
	mul.lo.s32 	%r114, %r113, %r111;
	sub.s32 	%r115, %r112, %r114;
	cvt.u64.u32 	%rd284, %r113;
	cvt.u64.u32 	%rd285, %r115;
	bra.uni 	$L__BB154_25;
$L__BB154_24:
	div.s64 	%rd284, %rd59, %rd60;
	mul.lo.s64 	%rd202, %rd284, %rd60;
	sub.s64 	%rd285, %rd59, %rd202;
$L__BB154_25:
	mul.wide.u32 	%rd203, %r21, 8;
	add.s64 	%rd204, %rd1, %rd203;
	ld.global.u64 	%rd205, [%rd204];
	mad.lo.s64 	%rd67, %rd205, %rd285, %rd58;
	and.b64  	%rd68, %rd284, 4294967295;
	add.s32 	%r116, %r212, -4;
	mul.wide.u32 	%rd206, %r116, 8;
	add.s64 	%rd207, %rd2, %rd206;
	ld.global.u64 	%rd69, [%rd207];
	and.b64  	%rd208, %rd69, -4294967296;
	setp.ne.s64 	%p13, %rd208, 0;
	@%p13 bra 	$L__BB154_27;
	cvt.u32.u64 	%r117, %rd69;
	cvt.u32.u64 	%r118, %rd68;
	div.u32 	%r119, %r118, %r117;
	mul.lo.s32 	%r120, %r119, %r117;
	sub.s32 	%r121, %r118, %r120;
	cvt.u64.u32 	%rd286, %r119;
	cvt.u64.u32 	%rd287, %r121;
	bra.uni 	$L__BB154_28;
$L__BB154_27:
	div.s64 	%rd286, %rd68, %rd69;
	mul.lo.s64 	%rd209, %rd286, %rd69;
	sub.s64 	%rd287, %rd68, %rd209;
$L__BB154_28:
	mul.wide.u32 	%rd210, %r116, 8;
	add.s64 	%rd211, %rd1, %rd210;
	ld.global.u64 	%rd212, [%rd211];
	mad.lo.s64 	%rd307, %rd212, %rd287, %rd67;
	cvt.u32.u64 	%r217, %rd286;
	add.s32 	%r212, %r212, -8;
	add.s32 	%r211, %r211, 8;
	setp.ne.s32 	%p14, %r211, 0;
	@%p14 bra 	$L__BB154_4;
	add.s32 	%r216, %r212, 3;
$L__BB154_30:
	and.b32  	%r28, %r9, 7;
	setp.eq.s32 	%p15, %r28, 0;
	@%p15 bra 	$L__BB154_59;
	and.b32  	%r29, %r9, 3;
	setp.lt.u32 	%p16, %r28, 4;
	@%p16 bra 	$L__BB154_45;
	cvt.u64.u32 	%rd79, %r217;
	mul.wide.u32 	%rd214, %r216, 8;
	add.s64 	%rd215, %rd2, %rd214;
	ld.global.u64 	%rd80, [%rd215];
	and.b64  	%rd216, %rd80, -4294967296;
	setp.ne.s64 	%p17, %rd216, 0;
	@%p17 bra 	$L__BB154_34;
	cvt.u32.u64 	%r123, %rd80;
	cvt.u32.u64 	%r124, %rd79;
	div.u32 	%r125, %r124, %r123;
	mul.lo.s32 	%r126, %r125, %r123;
	sub.s32 	%r127, %r124, %r126;
	cvt.u64.u32 	%rd290, %r125;
	cvt.u64.u32 	%rd291, %r127;
	bra.uni 	$L__BB154_35;
$L__BB154_34:
	div.s64 	%rd290, %rd79, %rd80;
	mul.lo.s64 	%rd217, %rd290, %rd80;
	sub.s64 	%rd291, %rd79, %rd217;
$L__BB154_35:
	mul.wide.u32 	%rd218, %r216, 8;
	add.s64 	%rd219, %rd1, %rd218;
	ld.global.u64 	%rd220, [%rd219];
	mad.lo.s64 	%rd87, %rd220, %rd291, %rd307;
	add.s32 	%r30, %r216, -1;
	and.b64  	%rd88, %rd290, 4294967295;
	mul.wide.u32 	%rd221, %r30, 8;
	add.s64 	%rd222, %rd2, %rd221;
	ld.global.u64 	%rd89, [%rd222];
	and.b64  	%rd223, %rd89, -4294967296;
	setp.ne.s64 	%p18, %rd223, 0;
	@%p18 bra 	$L__BB154_37;
	cvt.u32.u64 	%r128, %rd89;
	cvt.u32.u64 	%r129, %rd88;
	div.u32 	%r130, %r129, %r128;
	mul.lo.s32 	%r131, %r130, %r128;
	sub.s32 	%r132, %r129, %r131;
	cvt.u64.u32 	%rd292, %r130;
	cvt.u64.u32 	%rd293, %r132;
	bra.uni 	$L__BB154_38;
$L__BB154_37:
	div.s64 	%rd292, %rd88, %rd89;
	mul.lo.s64 	%rd224, %rd292, %rd89;
	sub.s64 	%rd293, %rd88, %rd224;
$L__BB154_38:
	mul.wide.u32 	%rd225, %r30, 8;
	add.s64 	%rd226, %rd1, %rd225;
	ld.global.u64 	%rd227, [%rd226];
	mad.lo.s64 	%rd96, %rd227, %rd293, %rd87;
	add.s32 	%r31, %r216, -2;
	and.b64  	%rd97, %rd292, 4294967295;
	mul.wide.u32 	%rd228, %r31, 8;
	add.s64 	%rd229, %rd2, %rd228;
	ld.global.u64 	%rd98, [%rd229];
	and.b64  	%rd230, %rd98, -4294967296;
	setp.ne.s64 	%p19, %rd230, 0;
	@%p19 bra 	$L__BB154_40;
	cvt.u32.u64 	%r133, %rd98;
	cvt.u32.u64 	%r134, %rd97;
	div.u32 	%r135, %r134, %r133;
	mul.lo.s32 	%r136, %r135, %r133;
	sub.s32 	%r137, %r134, %r136;
	cvt.u64.u32 	%rd294, %r135;
	cvt.u64.u32 	%rd295, %r137;
	bra.uni 	$L__BB154_41;
$L__BB154_40:
	div.s64 	%rd294, %rd97, %rd98;
	mul.lo.s64 	%rd231, %rd294, %rd98;
	sub.s64 	%rd295, %rd97, %rd231;
$L__BB154_41:
	mul.wide.u32 	%rd232, %r31, 8;
	add.s64 	%rd233, %rd1, %rd232;
	ld.global.u64 	%rd234, [%rd233];
	mad.lo.s64 	%rd105, %rd234, %rd295, %rd96;
	add.s32 	%r32, %r216, -3;
	and.b64  	%rd106, %rd294, 4294967295;
	mul.wide.u32 	%rd235, %r32, 8;
	add.s64 	%rd236, %rd2, %rd235;
	ld.global.u64 	%rd107, [%rd236];
	and.b64  	%rd237, %rd107, -4294967296;
	setp.ne.s64 	%p20, %rd237, 0;
	@%p20 bra 	$L__BB154_43;
	cvt.u32.u64 	%r138, %rd107;
	cvt.u32.u64 	%r139, %rd106;
	div.u32 	%r140, %r139, %r138;
	mul.lo.s32 	%r141, %r140, %r138;
	sub.s32 	%r142, %r139, %r141;
	cvt.u64.u32 	%rd296, %r140;
	cvt.u64.u32 	%rd297, %r142;
	bra.uni 	$L__BB154_44;
$L__BB154_43:
	div.s64 	%rd296, %rd106, %rd107;
	mul.lo.s64 	%rd238, %rd296, %rd107;
	sub.s64 	%rd297, %rd106, %rd238;
$L__BB154_44:
	mul.wide.u32 	%rd239, %r32, 8;
	add.s64 	%rd240, %rd1, %rd239;
	ld.global.u64 	%rd241, [%rd240];
	mad.lo.s64 	%rd307, %rd241, %rd297, %rd105;
	cvt.u32.u64 	%r217, %rd296;
	add.s32 	%r216, %r216, -4;
$L__BB154_45:
	setp.eq.s32 	%p21, %r29, 0;
	@%p21 bra 	$L__BB154_59;
	setp.eq.s32 	%p22, %r29, 1;
	@%p22 bra 	$L__BB154_54;
	cvt.u64.u32 	%rd117, %r217;
	mul.wide.u32 	%rd243, %r216, 8;
	add.s64 	%rd244, %rd2, %rd243;
	ld.global.u64 	%rd118, [%rd244];
	and.b64  	%rd245, %rd118, -4294967296;
	setp.ne.s64 	%p23, %rd245, 0;
	@%p23 bra 	$L__BB154_49;
	cvt.u32.u64 	%r143, %rd118;
	cvt.u32.u64 	%r144, %rd117;
	div.u32 	%r145, %r144, %r143;
	mul.lo.s32 	%r146, %r145, %r143;
	sub.s32 	%r147, %r144, %r146;
	cvt.u64.u32 	%rd300, %r145;
	cvt.u64.u32 	%rd301, %r147;
	bra.uni 	$L__BB154_50;
$L__BB154_49:
	div.s64 	%rd300, %rd117, %rd118;
	mul.lo.s64 	%rd246, %rd300, %rd118;
	sub.s64 	%rd301, %rd117, %rd246;
$L__BB154_50:
	add.s64 	%rd248, %rd1, %rd243;
	ld.global.u64 	%rd249, [%rd248];
	mad.lo.s64 	%rd125, %rd249, %rd301, %rd307;
	add.s32 	%r37, %r216, -1;
	and.b64  	%rd126, %rd300, 4294967295;
	mul.wide.u32 	%rd250, %r37, 8;
	add.s64 	%rd251, %rd2, %rd250;
	ld.global.u64 	%rd127, [%rd251];
	and.b64  	%rd252, %rd127, -4294967296;
	setp.ne.s64 	%p24, %rd252, 0;
	@%p24 bra 	$L__BB154_52;
	cvt.u32.u64 	%r148, %rd127;
	cvt.u32.u64 	%r149, %rd126;
	div.u32 	%r150, %r149, %r148;
	mul.lo.s32 	%r151, %r150, %r148;
	sub.s32 	%r152, %r149, %r151;
	cvt.u64.u32 	%rd302, %r150;
	cvt.u64.u32 	%rd303, %r152;
	bra.uni 	$L__BB154_53;
$L__BB154_52:
	div.s64 	%rd302, %rd126, %rd127;
	mul.lo.s64 	%rd253, %rd302, %rd127;
	sub.s64 	%rd303, %rd126, %rd253;
$L__BB154_53:
	add.s64 	%rd255, %rd1, %rd250;
	ld.global.u64 	%rd256, [%rd255];
	mad.lo.s64 	%rd307, %rd256, %rd303, %rd125;
	cvt.u32.u64 	%r217, %rd302;
	add.s32 	%r216, %r216, -2;
$L__BB154_54:
	and.b32  	%r153, %r9, 1;
	setp.eq.b32 	%p25, %r153, 1;
	not.pred 	%p26, %p25;
	@%p26 bra 	$L__BB154_59;
	cvt.u64.u32 	%rd137, %r217;
	mul.wide.u32 	%rd257, %r216, 8;
	add.s64 	%rd258, %rd2, %rd257;
	ld.global.u64 	%rd138, [%rd258];
	and.b64  	%rd259, %rd138, -4294967296;
	setp.ne.s64 	%p27, %rd259, 0;
	@%p27 bra 	$L__BB154_57;
	cvt.u32.u64 	%r154, %rd138;
	cvt.u32.u64 	%r155, %rd137;
	rem.u32 	%r156, %r155, %r154;
	cvt.u64.u32 	%rd306, %r156;
	bra.uni 	$L__BB154_58;
$L__BB154_57:
	rem.s64 	%rd306, %rd137, %rd138;
$L__BB154_58:
	add.s64 	%rd261, %rd1, %rd257;
	ld.global.u64 	%rd262, [%rd261];
	mad.lo.s64 	%rd307, %rd262, %rd306, %rd307;
$L__BB154_59:
	cvta.to.global.u64 	%rd263, %rd145;
	shl.b64 	%rd264, %rd307, 1;
	add.s64 	%rd265, %rd263, %rd264;
	ld.global.u16 	%rs19, [%rd265];
	st.shared.u16 	[%r7], %rs19;
	bar.sync 	0;
	setp.ne.s32 	%p28, %r1, 0;
	@%p28 bra 	$L__BB154_77;
	setp.gt.u32 	%p29, %r5, 1;
	@%p29 bra 	$L__BB154_62;
	shl.b32 	%r157, %r3, 1;
	mov.u32 	%r158, nanprodsdata_bf16;
	add.s32 	%r159, %r158, %r157;
	ld.shared.u16 	%rs118, [%r159];
	bra.uni 	$L__BB154_76;
$L__BB154_62:
	shl.b32 	%r161, %r3, 1;
	mov.u32 	%r162, nanprodsdata_bf16;
	add.s32 	%r42, %r162, %r161;
	ld.shared.u16 	%rs118, [%r42];
	add.s32 	%r43, %r5, -1;
	add.s32 	%r163, %r5, -2;
	and.b32  	%r44, %r43, 15;
	setp.lt.u32 	%p30, %r163, 15;
	mov.b32 	%r225, 1;
	@%p30 bra 	$L__BB154_66;
	and.b32  	%r166, %r43, -16;
	neg.s32 	%r222, %r166;
	shl.b32 	%r46, %r2, 1;
	add.s32 	%r168, %r161, %r46;
	add.s32 	%r220, %r162, %r168;
	shl.b32 	%r48, %r2, 5;
	mov.b32 	%r223, 1;
	mov.b32 	%r221, 0;
$L__BB154_64:
	.pragma "nounroll";
	mul.lo.s32 	%r170, %r223, %r2;
	shl.b32 	%r171, %r170, 1;
	add.s32 	%r172, %r42, %r171;
	ld.shared.u16 	%rs23, [%r220];
	// begin inline asm
	{ mul.bf16 %rs21,%rs118,%rs23; }

	// end inline asm
	add.s32 	%r173, %r172, %r46;
	ld.shared.u16 	%rs26, [%r173];
	// begin inline asm
	{ mul.bf16 %rs24,%rs21,%rs26; }

	// end inline asm
	add.s32 	%r174, %r173, %r46;
	ld.shared.u16 	%rs29, [%r174];
	// begin inline asm
	{ mul.bf16 %rs27,%rs24,%rs29; }

	// end inline asm
	add.s32 	%r175, %r174, %r46;
	ld.shared.u16 	%rs32, [%r175];
	// begin inline asm
	{ mul.bf16 %rs30,%rs27,%rs32; }

	// end inline asm
	add.s32 	%r176, %r175, %r46;
	ld.shared.u16 	%rs35, [%r176];
	// begin inline asm
	{ mul.bf16 %rs33,%rs30,%rs35; }

	// end inline asm
	add.s32 	%r177, %r176, %r46;
	ld.shared.u16 	%rs38, [%r177];
	// begin inline asm
	{ mul.bf16 %rs36,%rs33,%rs38; }

	// end inline asm
	add.s32 	%r178, %r177, %r46;
	ld.shared.u16 	%rs41, [%r178];
	// begin inline asm
	{ mul.bf16 %rs39,%rs36,%rs41; }

	// end inline asm
	add.s32 	%r179, %r178, %r46;
	ld.shared.u16 	%rs44, [%r179];
	// begin inline asm
	{ mul.bf16 %rs42,%rs39,%rs44; }

	// end inline asm
	add.s32 	%r180, %r179, %r46;
	ld.shared.u16 	%rs47, [%r180];
	// begin inline asm
	{ mul.bf16 %rs45,%rs42,%rs47; }

	// end inline asm
	add.s32 	%r181, %r180, %r46;
	ld.shared.u16 	%rs50, [%r181];
	// begin inline asm
	{ mul.bf16 %rs48,%rs45,%rs50; }

	// end inline asm
	add.s32 	%r182, %r181, %r46;
	ld.shared.u16 	%rs53, [%r182];
	// begin inline asm
	{ mul.bf16 %rs51,%rs48,%rs53; }

	// end inline asm
	add.s32 	%r183, %r182, %r46;
	ld.shared.u16 	%rs56, [%r183];
	// begin inline asm
	{ mul.bf16 %rs54,%rs51,%rs56; }

	// end inline asm
	add.s32 	%r184, %r183, %r46;
	ld.shared.u16 	%rs59, [%r184];
	// begin inline asm
	{ mul.bf16 %rs57,%rs54,%rs59; }

	// end inline asm
	add.s32 	%r185, %r184, %r46;
	ld.shared.u16 	%rs62, [%r185];
	// begin inline asm
	{ mul.bf16 %rs60,%rs57,%rs62; }

	// end inline asm
	add.s32 	%r186, %r185, %r46;
	ld.shared.u16 	%rs65, [%r186];
	// begin inline asm
	{ mul.bf16 %rs63,%rs60,%rs65; }

	// end inline asm
	add.s32 	%r187, %r186, %r46;
	ld.shared.u16 	%rs68, [%r187];
	// begin inline asm
	{ mul.bf16 %rs118,%rs63,%rs68; }

	// end inline asm
	add.s32 	%r223, %r223, 16;
	add.s32 	%r222, %r222, 16;
	add.s32 	%r221, %r221, 16;
	add.s32 	%r220, %r220, %r48;
	setp.ne.s32 	%p31, %r222, 0;
	@%p31 bra 	$L__BB154_64;
	add.s32 	%r225, %r221, 1;
$L__BB154_66:
	setp.eq.s32 	%p32, %r44, 0;
	@%p32 bra 	$L__BB154_75;
	and.b32  	%r59, %r43, 7;
	setp.lt.u32 	%p33, %r44, 8;
	@%p33 bra 	$L__BB154_69;
	mul.lo.s32 	%r188, %r225, %r2;
	shl.b32 	%r189, %r188, 1;
	add.s32 	%r190, %r42, %r189;
	ld.shared.u16 	%rs72, [%r190];
	// begin inline asm
	{ mul.bf16 %rs70,%rs118,%rs72; }

	// end inline asm
	shl.b32 	%r191, %r2, 1;
	add.s32 	%r192, %r190, %r191;
	ld.shared.u16 	%rs75, [%r192];
	// begin inline asm
	{ mul.bf16 %rs73,%rs70,%rs75; }

	// end inline asm
	add.s32 	%r193, %r192, %r191;
	ld.shared.u16 	%rs78, [%r193];
	// begin inline asm
	{ mul.bf16 %rs76,%rs73,%rs78; }

	// end inline asm
	add.s32 	%r194, %r193, %r191;
	ld.shared.u16 	%rs81, [%r194];
	// begin inline asm
	{ mul.bf16 %rs79,%rs76,%rs81; }

	// end inline asm
	add.s32 	%r195, %r194, %r191;
	ld.shared.u16 	%rs84, [%r195];
	// begin inline asm
	{ mul.bf16 %rs82,%rs79,%rs84; }

	// end inline asm
	add.s32 	%r196, %r195, %r191;
	ld.shared.u16 	%rs87, [%r196];
	// begin inline asm
	{ mul.bf16 %rs85,%rs82,%rs87; }

	// end inline asm
	add.s32 	%r197, %r196, %r191;
	ld.shared.u16 	%rs90, [%r197];
	// begin inline asm
	{ mul.bf16 %rs88,%rs85,%rs90; }

	// end inline asm
	add.s32 	%r198, %r197, %r191;
	ld.shared.u16 	%rs93, [%r198];
	// begin inline asm
	{ mul.bf16 %rs118,%rs88,%rs93; }

	// end inline asm
	add.s32 	%r225, %r225, 8;
$L__BB154_69:
	setp.eq.s32 	%p34, %r59, 0;
	@%p34 bra 	$L__BB154_75;
	and.b32  	%r62, %r43, 3;
	setp.lt.u32 	%p35, %r59, 4;
	@%p35 bra 	$L__BB154_72;
	mul.lo.s32 	%r199, %r225, %r2;
	shl.b32 	%r200, %r199, 1;
	add.s32 	%r201, %r42, %r200;
	ld.shared.u16 	%rs97, [%r201];
	// begin inline asm
	{ mul.bf16 %rs95,%rs118,%rs97; }

	// end inline asm
	shl.b32 	%r202, %r2, 1;
	add.s32 	%r203, %r201, %r202;
	ld.shared.u16 	%rs100, [%r203];
	// begin inline asm
	{ mul.bf16 %rs98,%rs95,%rs100; }

	// end inline asm
	add.s32 	%r204, %r203, %r202;
	ld.shared.u16 	%rs103, [%r204];
	// begin inline asm
	{ mul.bf16 %rs101,%rs98,%rs103; }

	// end inline asm
	add.s32 	%r205, %r204, %r202;
	ld.shared.u16 	%rs106, [%r205];
	// begin inline asm
	{ mul.bf16 %rs118,%rs101,%rs106; }

	// end inline asm
	add.s32 	%r225, %r225, 4;
$L__BB154_72:
	setp.eq.s32 	%p36, %r62, 0;
	@%p36 bra 	$L__BB154_75;
	mul.lo.s32 	%r206, %r2, %r225;
	shl.b32 	%r207, %r206, 1;
	add.s32 	%r209, %r207, %r161;
	add.s32 	%r228, %r162, %r209;
	shl.b32 	%r66, %r2, 1;
	neg.s32 	%r227, %r62;
$L__BB154_74:
	.pragma "nounroll";
	ld.shared.u16 	%rs109, [%r228];
	// begin inline asm
	{ mul.bf16 %rs118,%rs118,%rs109; }

	// end inline asm
	add.s32 	%r228, %r228, %r66;
	add.s32 	%r227, %r227, 1;
	setp.ne.s32 	%p37, %r227, 0;
	@%p37 bra 	$L__BB154_74;
$L__BB154_75:
	st.shared.u16 	[%r42], %rs118;
$L__BB154_76:
	cvt.u64.u32 	%rd266, %r4;
	mad.lo.s64 	%rd267, %rd147, %rd266, %rd3;
	cvta.to.global.u64 	%rd268, %rd144;
	shl.b64 	%rd269, %rd267, 1;
	add.s64 	%rd270, %rd268, %rd269;
	st.global.u16 	[%rd270], %rs118;
$L__BB154_77:
	ret;

}
	// .globl	contiguous_nanprod33_bf16
.visible .entry contiguous_nanprod33_bf16(
	.param .u64 .ptr .align 1 contiguous_nanprod33_bf16_param_0,
	.param .u64 .ptr .align 1 contiguous_nanprod33_bf16_param_1,
	.param .u64 contiguous_nanprod33_bf16_param_2,
	.param .u64 contiguous_nanprod33_bf16_param_3,
	.param .u64 contiguous_nanprod33_bf16_param_4
)
{
	.reg .pred 	%p<14>;
	.reg .b16 	%rs<120>;
	.reg .b32 	%r<110>;
	.reg .b64 	%rd<16>;

	ld.param.u64 	%rd2, [contiguous_nanprod33_bf16_param_0];
	ld.param.u64 	%rd3, [contiguous_nanprod33_bf16_param_1];
	ld.param.u64 	%rd4, [contiguous_nanprod33_bf16_param_3];
	ld.param.u64 	%rd5, [contiguous_nanprod33_bf16_param_4];
	mov.u32 	%r1, %tid.y;
	mov.u32 	%r2, %ntid.x;
	mov.u32 	%r3, %tid.x;
	mad.lo.s32 	%r38, %r1, %r2, %r3;
	mov.u32 	%r39, %ctaid.x;
	mad.lo.s32 	%r40, %r39, %r2, %r3;
	mov.u32 	%r4, %ctaid.y;
	mov.u32 	%r5, %ntid.y;
	mad.lo.s32 	%r41, %r4, %r5, %r1;
	mov.b16 	%rs18, 16256;
	// begin inline asm
	cvt.rn.bf16.u16 %rs17, %rs18;
	// end inline asm
	shl.b32 	%r42, %r38, 1;
	mov.u32 	%r43, nanprodsdata_bf16;
	add.s32 	%r7, %r43, %r42;
	st.shared.u16 	[%r7], %rs17;
	cvt.u64.u32 	%rd1, %r40;
	setp.le.u64 	%p1, %rd4, %rd1;
	cvt.u64.u32 	%rd7, %r41;
	setp.le.u64 	%p2, %rd5, %rd7;
	or.pred  	%p3, %p1, %p2;
	@%p3 bra 	$L__BB155_19;
	cvt.u32.u64 	%r44, %rd1;
	cvta.to.global.u64 	%rd8, %rd3;
	cvt.u32.u64 	%r45, %rd4;
	mad.lo.s32 	%r46, %r41, %r45, %r44;
	mul.wide.u32 	%rd9, %r46, 2;
	add.s64 	%rd10, %rd8, %rd9;
	ld.global.u16 	%rs19, [%rd10];
	st.shared.u16 	[%r7], %rs19;
	bar.sync 	0;
	setp.ne.s32 	%p4, %r1, 0;
	@%p4 bra 	$L__BB155_19;
	setp.gt.u32 	%p5, %r5, 1;
	@%p5 bra 	$L__BB155_4;
	shl.b32 	%r47, %r3, 1;
	add.s32 	%r49, %r43, %r47;
	ld.shared.u16 	%rs118, [%r49];
	bra.uni 	$L__BB155_18;
$L__BB155_4:
	shl.b32 	%r51, %r3, 1;
	add.s32 	%r8, %r43, %r51;
	ld.shared.u16 	%rs118, [%r8];
	add.s32 	%r9, %r5, -1;
	add.s32 	%r53, %r5, -2;
	and.b32  	%r10, %r9, 15;
	setp.lt.u32 	%p6, %r53, 15;
	mov.b32 	%r106, 1;
	@%p6 bra 	$L__BB155_8;
	and.b32  	%r56, %r9, -16;
	neg.s32 	%r103, %r56;
	shl.b32 	%r12, %r2, 1;
	add.s32 	%r58, %r51, %r12;
	add.s32 	%r101, %r43, %r58;
	shl.b32 	%r14, %r2, 5;
	mov.b32 	%r104, 1;
	mov.b32 	%r102, 0;
$L__BB155_6:
	.pragma "nounroll";
	mul.lo.s32 	%r60, %r104, %r2;
	shl.b32 	%r61, %r60, 1;
	add.s32 	%r62, %r8, %r61;
	ld.shared.u16 	%rs23, [%r101];
	// begin inline asm
	{ mul.bf16 %rs21,%rs118,%rs23; }

	// end inline asm
	add.s32 	%r63, %r62, %r12;
	ld.shared.u16 	%rs26, [%r63];
	// begin inline asm
	{ mul.bf16 %rs24,%rs21,%rs26; }

	// end inline asm
	add.s32 	%r64, %r63, %r12;
	ld.shared.u16 	%rs29, [%r64];
	// begin inline asm
	{ mul.bf16 %rs27,%rs24,%rs29; }

	// end inline asm
	add.s32 	%r65, %r64, %r12;
	ld.shared.u16 	%rs32, [%r65];
	// begin inline asm
	{ mul.bf16 %rs30,%rs27,%rs32; }

	// end inline asm
	add.s32 	%r66, %r65, %r12;
	ld.shared.u16 	%rs35, [%r66];
	// begin inline asm
	{ mul.bf16 %rs33,%rs30,%rs35; }

	// end inline asm
	add.s32 	%r67, %r66, %r12;
	ld.shared.u16 	%rs38, [%r67];
	// begin inline asm
	{ mul.bf16 %rs36,%rs33,%rs38; }

	// end inline asm
	add.s32 	%r68, %r67, %r12;
	ld.shared.u16 	%rs41, [%r68];
	// begin inline asm
	{ mul.bf16 %rs39,%rs36,%rs41; }

	// end inline asm
	add.s32 	%r69, %r68, %r12;
	ld.shared.u16 	%rs44, [%r69];
	// begin inline asm
	{ mul.bf16 %rs42,%rs39,%rs44; }

	// end inline asm
	add.s32 	%r70, %r69, %r12;
	ld.shared.u16 	%rs47, [%r70];
	// begin inline asm
	{ mul.bf16 %rs45,%rs42,%rs47; }

	// end inline asm
	add.s32 	%r71, %r70, %r12;
	ld.shared.u16 	%rs50, [%r71];
	// begin inline asm
	{ mul.bf16 %rs48,%rs45,%rs50; }

	// end inline asm
	add.s32 	%r72, %r71, %r12;
	ld.shared.u16 	%rs53, [%r72];
	// begin inline asm
	{ mul.bf16 %rs51,%rs48,%rs53; }

	// end inline asm
	add.s32 	%r73, %r72, %r12;
	ld.shared.u16 	%rs56, [%r73];
	// begin inline asm
	{ mul.bf16 %rs54,%rs51,%rs56; }

	// end inline asm
	add.s32 	%r74, %r73, %r12;
	ld.shared.u16 	%rs59, [%r74];
	// begin inline asm
	{ mul.bf16 %rs57,%rs54,%rs59; }

	// end inline asm
	add.s32 	%r75, %r74, %r12;
	ld.shared.u16 	%rs62, [%r75];
	// begin inline asm
	{ mul.bf16 %rs60,%rs57,%rs62; }

	// end inline asm
	add.s32 	%r76, %r75, %r12;
	ld.shared.u16 	%rs65, [%r76];
	// begin inline asm
	{ mul.bf16 %rs63,%rs60,%rs65; }

	// end inline asm
	add.s32 	%r77, %r76, %r12;
	ld.shared.u16 	%rs68, [%r77];
	// begin inline asm
	{ mul.bf16 %rs118,%rs63,%rs68; }

	// end inline asm
	add.s32 	%r104, %r104, 16;
	add.s32 	%r103, %r103, 16;
	add.s32 	%r102, %r102, 16;
	add.s32 	%r101, %r101, %r14;
	setp.ne.s32 	%p7, %r103, 0;
	@%p7 bra 	$L__BB155_6;
	add.s32 	%r106, %r102, 1;
$L__BB155_8:
	setp.eq.s32 	%p8, %r10, 0;
	@%p8 bra 	$L__BB155_17;
	and.b32  	%r25, %r9, 7;
	setp.lt.u32 	%p9, %r10, 8;
	@%p9 bra 	$L__BB155_11;
	mul.lo.s32 	%r78, %r106, %r2;
	shl.b32 	%r79, %r78, 1;
	add.s32 	%r80, %r8, %r79;
	ld.shared.u16 	%rs72, [%r80];
	// begin inline asm
	{ mul.bf16 %rs70,%rs118,%rs72; }

	// end inline asm
	shl.b32 	%r81, %r2, 1;
	add.s32 	%r82, %r80, %r81;
	ld.shared.u16 	%rs75, [%r82];
	// begin inline asm
	{ mul.bf16 %rs73,%rs70,%rs75; }

	// end inline asm
	add.s32 	%r83, %r82, %r81;
	ld.shared.u16 	%rs78, [%r83];
	// begin inline asm
	{ mul.bf16 %rs76,%rs73,%rs78; }

	// end inline asm
	add.s32 	%r84, %r83, %r81;
	ld.shared.u16 	%rs81, [%r84];
	// begin inline asm
	{ mul.bf16 %rs79,%rs76,%rs81; }

	// end inline asm
	add.s32 	%r85, %r84, %r81;
	ld.shared.u16 	%rs84, [%r85];
	// begin inline asm
	{ mul.bf16 %rs82,%rs79,%rs84; }

	// end inline asm
	add.s32 	%r86, %r85, %r81;
	ld.shared.u16 	%rs87, [%r86];
	// begin inline asm
	{ mul.bf16 %rs85,%rs82,%rs87; }

	// end inline asm
	add.s32 	%r87, %r86, %r81;
	ld.shared.u16 	%rs90, [%r87];
	// begin inline asm
	{ mul.bf16 %rs88,%rs85,%rs90; }

	// end inline asm
	add.s32 	%r88, %r87, %r81;
	ld.shared.u16 	%rs93, [%r88];
	// begin inline asm
	{ mul.bf16 %rs118,%rs88,%rs93; }

	// end inline asm
	add.s32 	%r106, %r106, 8;
$L__BB155_11:
	setp.eq.s32 	%p10, %r25, 0;
	@%p10 bra 	$L__BB155_17;
	and.b32  	%r28, %r9, 3;
	setp.lt.u32 	%p11, %r25, 4;
	@%p11 bra 	$L__BB155_14;
	mul.lo.s32 	%r89, %r106, %r2;
	shl.b32 	%r90, %r89, 1;
	add.s32 	%r91, %r8, %r90;
	ld.shared.u16 	%rs97, [%r91];
	// begin inline asm
	{ mul.bf16 %rs95,%rs118,%rs97; }

	// end inline asm
	shl.b32 	%r92, %r2, 1;
	add.s32 	%r93, %r91, %r92;
	ld.shared.u16 	%rs100, [%r93];
	// begin inline asm
	{ mul.bf16 %rs98,%rs95,%rs100; }

	// end inline asm
	add.s32 	%r94, %r93, %r92;
	ld.shared.u16 	%rs103, [%r94];
	// begin inline asm
	{ mul.bf16 %rs101,%rs98,%rs103; }

	// end inline asm
	add.s32 	%r95, %r94, %r92;
	ld.shared.u16 	%rs106, [%r95];
	// begin inline asm
	{ mul.bf16 %rs118,%rs101,%rs106; }

	// end inline asm
	add.s32 	%r106, %r106, 4;
$L__BB155_14:
	setp.eq.s32 	%p12, %r28, 0;
	@%p12 bra 	$L__BB155_17;
	mul.lo.s32 	%r96, %r2, %r106;
	shl.b32 	%r97, %r96, 1;
	add.s32 	%r99, %r97, %r51;
	add.s32 	%r109, %r43, %r99;
	shl.b32 	%r32, %r2, 1;
	neg.s32 	%r108, %r28;
$L__BB155_16:
	.pragma "nounroll";
	ld.shared.u16 	%rs109, [%r109];
	// begin inline asm
	{ mul.bf16 %rs118,%rs118,%rs109; }

	// end inline asm
	add.s32 	%r109, %r109, %r32;
	add.s32 	%r108, %r108, 1;
	setp.ne.s32 	%p13, %r108, 0;
	@%p13 bra 	$L__BB155_16;
$L__BB155_17:
	st.shared.u16 	[%r8], %rs118;
$L__BB155_18:
	cvt.u64.u32 	%rd11, %r4;
	mad.lo.s64 	%rd12, %rd4, %rd11, %rd1;
	cvta.to.global.u64 	%rd13, %rd2;
	shl.b64 	%rd14, %rd12, 1;
	add.s64 	%rd15, %rd13, %rd14;
	st.global.u16 	[%rd15], %rs118;
$L__BB155_19:
	ret;

}
	// .globl	contiguous_sum_bool
.visible .entry contiguous_sum_bool(
	.param .u64 .ptr .align 1 contiguous_sum_bool_param_0,
	.param .u64 .ptr .align 1 contiguous_sum_bool_param_1,
	.param .u64 contiguous_sum_bool_param_2
)
{
	.reg .pred 	%p<24>;
	.reg .b16 	%rs<52>;
	.reg .b32 	%r<14>;
	.reg .b64 	%rd<14>;

	ld.param.u64 	%rd4, [contiguous_sum_bool_param_0];
	ld.param.u64 	%rd6, [contiguous_sum_bool_param_1];
	ld.param.u64 	%rd5, [contiguous_sum_bool_param_2];
	cvta.to.global.u64 	%rd1, %rd6;
	mov.u32 	%r1, %tid.x;
	mov.u32 	%r2, %ctaid.x;
	mov.u32 	%r13, %ntid.x;
	mul.lo.s32 	%r8, %r2, %r13;
	shl.b32 	%r9, %r8, 1;
	add.s32 	%r4, %r9, %r1;
	mov.u32 	%r10, sumsdata_bool;
	add.s32 	%r5, %r10, %r1;
	mov.b16 	%rs1, 0;
	st.shared.u8 	[%r5], %rs1;
	add.s32 	%r11, %r4, %r13;
	cvt.u64.u32 	%rd2, %r11;
	setp.le.u64 	%p1, %rd5, %rd2;
	@%p1 bra 	$L__BB156_2;
	cvt.u64.u32 	%rd8, %r4;
	add.s64 	%rd9, %rd1, %rd8;
	ld.global.u8 	%rs3, [%rd9];
	setp.ne.s16 	%p3, %rs3, 0;
	add.s64 	%rd10, %rd1, %rd2;
	ld.global.u8 	%rs4, [%rd10];
	selp.u16 	%rs5, 1, 0, %p3;
	or.b16  	%rs6, %rs4, %rs5;
	and.b16  	%rs7, %rs6, 255;
	setp.ne.s16 	%p4, %rs7, 0;
	selp.u16 	%rs8, 1, 0, %p4;
	st.shared.u8 	[%r5], %rs8;
	bra.uni 	$L__BB156_4;
$L__BB156_2:
	cvt.u64.u32 	%rd3, %r4;
	setp.le.u64 	%p2, %rd5, %rd3;
	@%p2 bra 	$L__BB156_4;
	add.s64 	%rd7, %rd1, %rd3;
	ld.global.u8 	%rs2, [%rd7];
	st.shared.u8 	[%r5], %rs2;
$L__BB156_4:
	bar.sync 	0;
	setp.lt.u32 	%p5, %r13, 66;
	@%p5 bra 	$L__BB156_8;
$L__BB156_5:
	shr.u32 	%r7, %r13, 1;
	setp.ge.u32 	%p6, %r1, %r7;
	@%p6 bra 	$L__BB156_7;
	ld.shared.u8 	%rs9, [%r5];
	setp.ne.s16 	%p7, %rs9, 0;
	add.s32 	%r12, %r5, %r7;
	ld.shared.u8 	%rs10, [%r12];
	selp.u16 	%rs11, 1, 0, %p7;
	or.b16  	%rs12, %rs10, %rs11;
	and.b16  	%rs13, %rs12, 255;
	setp.ne.s16 	%p8, %rs13, 0;
	selp.u16 	%rs14, 1, 0, %p8;
	st.shared.u8 	[%r5], %rs14;
$L__BB156_7:
	bar.sync 	0;
	setp.gt.u32 	%p9, %r13, 131;
	mov.u32 	%r13, %r7;
	@%p9 bra 	$L__BB156_5;
$L__BB156_8:
	setp.gt.u32 	%p10, %r1, 31;
	@%p10 bra 	$L__BB156_11;
	ld.volatile.shared.u8 	%rs15, [%r5];
	setp.ne.s16 	%p11, %rs15, 0;
	ld.volatile.shared.u8 	%rs16, [%r5+32];
	selp.u16 	%rs17, 1, 0, %p11;
	or.b16  	%rs18, %rs16, %rs17;
	and.b16  	%rs19, %rs18, 255;
	setp.ne.s16 	%p12, %rs19, 0;
	selp.u16 	%rs20, 1, 0, %p12;
	st.volatile.shared.u8 	[%r5], %rs20;
	ld.volatile.shared.u8 	%rs21, [%r5];
	setp.ne.s16 	%p13, %rs21, 0;
	ld.volatile.shared.u8 	%rs22, [%r5+16];
	selp.u16 	%rs23, 1, 0, %p13;
	or.b16  	%rs24, %rs22, %rs23;
	and.b16  	%rs25, %rs24, 255;
	setp.ne.s16 	%p14, %rs25, 0;
	selp.u16 	%rs26, 1, 0, %p14;
	st.volatile.shared.u8 	[%r5], %rs26;
	ld.volatile.shared.u8 	%rs27, [%r5];
	setp.ne.s16 	%p15, %rs27, 0;
	ld.volatile.shared.u8 	%rs28, [%r5+8];
	selp.u16 	%rs29, 1, 0, %p15;
	or.b16  	%rs30, %rs28, %rs29;
	and.b16  	%rs31, %rs30, 255;
	setp.ne.s16 	%p16, %rs31, 0;
	selp.u16 	%rs32, 1, 0, %p16;
	st.volatile.shared.u8 	[%r5], %rs32;
	ld.volatile.shared.u8 	%rs33, [%r5];
	setp.ne.s16 	%p17, %rs33, 0;
	ld.volatile.shared.u8 	%rs34, [%r5+4];
	selp.u16 	%rs35, 1, 0, %p17;
	or.b16  	%rs36, %rs34, %rs35;
	and.b16  	%rs37, %rs36, 255;
	setp.ne.s16 	%p18, %rs37, 0;
	selp.u16 	%rs38, 1, 0, %p18;
	st.volatile.shared.u8 	[%r5], %rs38;
	ld.volatile.shared.u8 	%rs39, [%r5];
	setp.ne.s16 	%p19, %rs39, 0;
	ld.volatile.shared.u8 	%rs40, [%r5+2];
	selp.u16 	%rs41, 1, 0, %p19;
	or.b16  	%rs42, %rs40, %rs41;
	and.b16  	%rs43, %rs42, 255;
	setp.ne.s16 	%p20, %rs43, 0;
	selp.u16 	%rs44, 1, 0, %p20;
	st.volatile.shared.u8 	[%r5], %rs44;
	ld.volatile.shared.u8 	%rs45, [%r5];
	setp.ne.s16 	%p21, %rs45, 0;
	ld.volatile.shared.u8 	%rs46, [%r5+1];
	selp.u16 	%rs47, 1, 0, %p21;
	or.b16  	%rs48, %rs46, %rs47;
	and.b16  	%rs49, %rs48, 255;
	setp.ne.s16 	%p22, %rs49, 0;
	selp.u16 	%rs50, 1, 0, %p22;
	st.volatile.shared.u8 	[%r5], %rs50;
	setp.ne.s32 	%p23, %r1, 0;
	@%p23 bra 	$L__BB156_11;
	ld.shared.u8 	%rs51, [sumsdata_bool];
	cvt.u64.u32 	%rd11, %r2;
	cvta.to.global.u64 	%rd12, %rd4;
	add.s64 	%rd13, %rd12, %rd11;
	st.global.u8 	[%rd13], %rs51;
$L__BB156_11:
	ret;

}
	// .globl	uncontiguous_sum_bool
.visible .entry uncontiguous_sum_bool(
	.param .u64 .ptr .align 1 uncontiguous_sum_bool_param_0,
	.param .u64 .ptr .align 1 uncontiguous_sum_bool_param_1,
	.param .u64 .ptr .align 1 uncontiguous_sum_bool_param_2,
	.param .u64 .ptr .align 1 uncontiguous_sum_bool_param_3,
	.param .u64 uncontiguous_sum_bool_param_4,
	.param .u64 uncontiguous_sum_bool_param_5
)
{
	.reg .pred 	%p<69>;
	.reg .b16 	%rs<52>;
	.reg .b32 	%r<210>;
	.reg .b64 	%rd<555>;

	ld.param.u64 	%rd260, [uncontiguous_sum_bool_param_0];
	ld.param.u64 	%rd263, [uncontiguous_sum_bool_param_1];
	ld.param.u64 	%rd264, [uncontiguous_sum_bool_param_2];
	ld.param.u64 	%rd265, [uncontiguous_sum_bool_param_3];
	ld.param.u64 	%rd261, [uncontiguous_sum_bool_param_4];
	ld.param.u64 	%rd262, [uncontiguous_sum_bool_param_5];
	cvta.to.global.u64 	%rd1, %rd265;
	cvta.to.global.u64 	%rd2, %rd264;
	cvta.to.global.u64 	%rd3, %rd263;
	mov.u32 	%r1, %tid.x;
	mov.u32 	%r2, %ctaid.x;
	mov.u32 	%r209, %ntid.x;
	mul.lo.s32 	%r52, %r2, %r209;
	shl.b32 	%r53, %r52, 1;
	add.s32 	%r4, %r53, %r1;
	mov.u32 	%r54, sumsdata_bool;
	add.s32 	%r5, %r54, %r1;
	mov.b16 	%rs1, 0;
	st.shared.u8 	[%r5], %rs1;
	add.s32 	%r55, %r4, %r209;
	cvt.u64.u32 	%rd508, %r55;
	setp.le.u64 	%p1, %rd262, %rd508;
	@%p1 bra 	$L__BB157_54;
	cvt.u32.u64 	%r6, %rd261;
	add.s32 	%r203, %r6, -1;
	setp.lt.s32 	%p27, %r203, 0;
	mov.b64 	%rd512, 0;
	mov.u64 	%rd513, %rd512;
	@%p27 bra 	$L__BB157_53;
	cvt.u64.u32 	%rd509, %r4;
	setp.lt.u32 	%p28, %r203, 3;
	mov.b64 	%rd513, 0;
	mov.u64 	%rd512, %rd513;
	@%p28 bra 	$L__BB157_30;
	add.s32 	%r201, %r6, -2;
	and.b32  	%r131, %r6, -4;
	neg.s32 	%r200, %r131;
	mov.b64 	%rd513, 0;
$L__BB157_4:
	.pragma "nounroll";
	add.s32 	%r12, %r201, 1;
	mul.wide.u32 	%rd396, %r12, 8;
	add.s64 	%rd397, %rd2, %rd396;
	ld.global.u64 	%rd10, [%rd397];
	or.b64  	%rd398, %rd509, %rd10;
	and.b64  	%rd399, %rd398, -4294967296;
	setp.ne.s64 	%p29, %rd399, 0;
	@%p29 bra 	$L__BB157_6;
	cvt.u32.u64 	%r132, %rd10;
	cvt.u32.u64 	%r133, %rd509;
	div.u32 	%r134, %r133, %r132;
	mul.lo.s32 	%r135, %r134, %r132;
	sub.s32 	%r136, %r133, %r135;
	cvt.u64.u32 	%rd474, %r134;
	cvt.u64.u32 	%rd475, %r136;
	bra.uni 	$L__BB157_7;
$L__BB157_6:
	div.s64 	%rd474, %rd509, %rd10;
	mul.lo.s64 	%rd400, %rd474, %rd10;
	sub.s64 	%rd475, %rd509, %rd400;
$L__BB157_7:
	mul.wide.u32 	%rd401, %r12, 8;
	add.s64 	%rd402, %rd1, %rd401;
	ld.global.u64 	%rd17, [%rd402];
	mad.lo.s64 	%rd18, %rd17, %rd475, %rd512;
	or.b64  	%rd403, %rd508, %rd10;
	and.b64  	%rd404, %rd403, -4294967296;
	setp.ne.s64 	%p30, %rd404, 0;
	@%p30 bra 	$L__BB157_9;
	cvt.u32.u64 	%r137, %rd10;
	cvt.u32.u64 	%r138, %rd508;
	div.u32 	%r139, %r138, %r137;
	mul.lo.s32 	%r140, %r139, %r137;
	sub.s32 	%r141, %r138, %r140;
	cvt.u64.u32 	%rd476, %r139;
	cvt.u64.u32 	%rd477, %r141;
	bra.uni 	$L__BB157_10;
$L__BB157_9:
	div.s64 	%rd476, %rd508, %rd10;
	mul.lo.s64 	%rd405, %rd476, %rd10;
	sub.s64 	%rd477, %rd508, %rd405;
$L__BB157_10:
	mad.lo.s64 	%rd25, %rd477, %rd17, %rd513;
	add.s32 	%r13, %r201, -2;
	mul.wide.u32 	%rd406, %r201, 8;
	add.s64 	%rd407, %rd2, %rd406;
	ld.global.u64 	%rd26, [%rd407];
	or.b64  	%rd408, %rd474, %rd26;
	and.b64  	%rd409, %rd408, -4294967296;
	setp.ne.s64 	%p31, %rd409, 0;
	@%p31 bra 	$L__BB157_12;
	cvt.u32.u64 	%r142, %rd26;
	cvt.u32.u64 	%r143, %rd474;
	div.u32 	%r144, %r143, %r142;
	mul.lo.s32 	%r145, %r144, %r142;
	sub.s32 	%r146, %r143, %r145;
	cvt.u64.u32 	%rd478, %r144;
	cvt.u64.u32 	%rd479, %r146;
	bra.uni 	$L__BB157_13;
$L__BB157_12:
	div.s64 	%rd478, %rd474, %rd26;
	mul.lo.s64 	%rd410, %rd478, %rd26;
	sub.s64 	%rd479, %rd474, %rd410;
$L__BB157_13:
	mul.wide.u32 	%rd411, %r201, 8;
	add.s64 	%rd412, %rd1, %rd411;
	ld.global.u64 	%rd33, [%rd412];
	mad.lo.s64 	%rd34, %rd33, %rd479, %rd18;
	or.b64  	%rd413, %rd476, %rd26;
	and.b64  	%rd414, %rd413, -4294967296;
	setp.ne.s64 	%p32, %rd414, 0;
	@%p32 bra 	$L__BB157_15;
	cvt.u32.u64 	%r147, %rd26;
	cvt.u32.u64 	%r148, %rd476;
	div.u32 	%r149, %r148, %r147;
	mul.lo.s32 	%r150, %r149, %r147;
	sub.s32 	%r151, %r148, %r150;
	cvt.u64.u32 	%rd480, %r149;
	cvt.u64.u32 	%rd481, %r151;
	bra.uni 	$L__BB157_16;
$L__BB157_15:
	div.s64 	%rd480, %rd476, %rd26;
	mul.lo.s64 	%rd415, %rd480, %rd26;
	sub.s64 	%rd481, %rd476, %rd415;
$L__BB157_16:
	mad.lo.s64 	%rd41, %rd481, %rd33, %rd25;
	add.s32 	%r14, %r201, -1;
	mul.wide.u32 	%rd416, %r14, 8;
	add.s64 	%rd417, %rd2, %rd416;
	ld.global.u64 	%rd42, [%rd417];
	or.b64  	%rd418, %rd478, %rd42;
	and.b64  	%rd419, %rd418, -4294967296;
	setp.ne.s64 	%p33, %rd419, 0;
	@%p33 bra 	$L__BB157_18;
	cvt.u32.u64 	%r152, %rd42;
	cvt.u32.u64 	%r153, %rd478;
	div.u32 	%r154, %r153, %r152;
	mul.lo.s32 	%r155, %r154, %r152;
	sub.s32 	%r156, %r153, %r155;
	cvt.u64.u32 	%rd482, %r154;
	cvt.u64.u32 	%rd483, %r156;
	bra.uni 	$L__BB157_19;
$L__BB157_18:
	div.s64 	%rd482, %rd478, %rd42;
	mul.lo.s64 	%rd420, %rd482, %rd42;
	sub.s64 	%rd483, %rd478, %rd420;
$L__BB157_19:
	mul.wide.u32 	%rd421, %r14, 8;
	add.s64 	%rd422, %rd1, %rd421;
	ld.global.u64 	%rd49, [%rd422];
	mad.lo.s64 	%rd50, %rd49, %rd483, %rd34;
	or.b64  	%rd423, %rd480, %rd42;
	and.b64  	%rd424, %rd423, -4294967296;
	setp.ne.s64 	%p34, %rd424, 0;
	@%p34 bra 	$L__BB157_21;
	cvt.u32.u64 	%r157, %rd42;
	cvt.u32.u64 	%r158, %rd480;
	div.u32 	%r159, %r158, %r157;
	mul.lo.s32 	%r160, %r159, %r157;
	sub.s32 	%r161, %r158, %r160;
	cvt.u64.u32 	%rd484, %r159;
	cvt.u64.u32 	%rd485, %r161;
	bra.uni 	$L__BB157_22;
$L__BB157_21:
	div.s64 	%rd484, %rd480, %rd42;
	mul.lo.s64 	%rd425, %rd484, %rd42;
	sub.s64 	%rd485, %rd480, %rd425;
$L__BB157_22:
	mad.lo.s64 	%rd57, %rd485, %rd49, %rd41;
	mul.wide.u32 	%rd426, %r13, 8;
	add.s64 	%rd427, %rd2, %rd426;
	ld.global.u64 	%rd58, [%rd427];
	or.b64  	%rd428, %rd482, %rd58;
	and.b64  	%rd429, %rd428, -4294967296;
	setp.ne.s64 	%p35, %rd429, 0;
	@%p35 bra 	$L__BB157_24;
	cvt.u32.u64 	%r162, %rd58;
	cvt.u32.u64 	%r163, %rd482;
	div.u32 	%r164, %r163, %r162;
	mul.lo.s32 	%r165, %r164, %r162;
	sub.s32 	%r166, %r163, %r165;
	cvt.u64.u32 	%rd509, %r164;
	cvt.u64.u32 	%rd487, %r166;
	bra.uni 	$L__BB157_25;
$L__BB157_24:
	div.s64 	%rd509, %rd482, %rd58;
	mul.lo.s64 	%rd430, %rd509, %rd58;
	sub.s64 	%rd487, %rd482, %rd430;
$L__BB157_25:
	mul.wide.u32 	%rd431, %r13, 8;
	add.s64 	%rd432, %rd1, %rd431;
	ld.global.u64 	%rd65, [%rd432];
	mad.lo.s64 	%rd512, %rd65, %rd487, %rd50;
	or.b64  	%rd433, %rd484, %rd58;
	and.b64  	%rd434, %rd433, -4294967296;
	setp.ne.s64 	%p36, %rd434, 0;
	@%p36 bra 	$L__BB157_27;
	cvt.u32.u64 	%r167, %rd58;
	cvt.u32.u64 	%r168, %rd484;
	div.u32 	%r169, %r168, %r167;
	mul.lo.s32 	%r170, %r169, %r167;
	sub.s32 	%r171, %r168, %r170;
	cvt.u64.u32 	%rd508, %r169;
	cvt.u64.u32 	%rd489, %r171;
	bra.uni 	$L__BB157_28;
$L__BB157_27:
	div.s64 	%rd508, %rd484, %rd58;
	mul.lo.s64 	%rd435, %rd508, %rd58;
	sub.s64 	%rd489, %rd484, %rd435;
$L__BB157_28:
	mad.lo.s64 	%rd513, %rd489, %rd65, %rd57;
	add.s32 	%r201, %r201, -4;
	add.s32 	%r200, %r200, 4;
	setp.ne.s32 	%p37, %r200, 0;
	@%p37 bra 	$L__BB157_4;
	add.s32 	%r203, %r201, 1;
$L__BB157_30:
	and.b32  	%r19, %r6, 3;
	setp.eq.s32 	%p38, %r19, 0;
	@%p38 bra 	$L__BB157_53;
	setp.eq.s32 	%p39, %r19, 1;
	@%p39 bra 	$L__BB157_45;
	mul.wide.u32 	%rd437, %r203, 8;
	add.s64 	%rd438, %rd2, %rd437;
	ld.global.u64 	%rd80, [%rd438];
	or.b64  	%rd439, %rd509, %rd80;
	and.b64  	%rd440, %rd439, -4294967296;
	setp.ne.s64 	%p40, %rd440, 0;
	@%p40 bra 	$L__BB157_34;
	cvt.u32.u64 	%r172, %rd80;
	cvt.u32.u64 	%r173, %rd509;
	div.u32 	%r174, %r173, %r172;
	mul.lo.s32 	%r175, %r174, %r172;
	sub.s32 	%r176, %r173, %r175;
	cvt.u64.u32 	%rd496, %r174;
	cvt.u64.u32 	%rd497, %r176;
	bra.uni 	$L__BB157_35;
$L__BB157_34:
	div.s64 	%rd496, %rd509, %rd80;
	mul.lo.s64 	%rd441, %rd496, %rd80;
	sub.s64 	%rd497, %rd509, %rd441;
$L__BB157_35:
	add.s64 	%rd443, %rd1, %rd437;
	ld.global.u64 	%rd87, [%rd443];
	mad.lo.s64 	%rd88, %rd87, %rd497, %rd512;
	or.b64  	%rd444, %rd508, %rd80;
	and.b64  	%rd445, %rd444, -4294967296;
	setp.ne.s64 	%p41, %rd445, 0;
	@%p41 bra 	$L__BB157_37;
	cvt.u32.u64 	%r177, %rd80;
	cvt.u32.u64 	%r178, %rd508;
	div.u32 	%r179, %r178, %r177;
	mul.lo.s32 	%r180, %r179, %r177;
	sub.s32 	%r181, %r178, %r180;
	cvt.u64.u32 	%rd498, %r179;
	cvt.u64.u32 	%rd499, %r181;
	bra.uni 	$L__BB157_38;
$L__BB157_37:
	div.s64 	%rd498, %rd508, %rd80;
	mul.lo.s64 	%rd446, %rd498, %rd80;
	sub.s64 	%rd499, %rd508, %rd446;
$L__BB157_38:
	mad.lo.s64 	%rd95, %rd499, %rd87, %rd513;
	add.s32 	%r20, %r203, -1;
	mul.wide.u32 	%rd447, %r20, 8;
	add.s64 	%rd448, %rd2, %rd447;
	ld.global.u64 	%rd96, [%rd448];
	or.b64  	%rd449, %rd496, %rd96;
	and.b64  	%rd450, %rd449, -4294967296;
	setp.ne.s64 	%p42, %rd450, 0;
	@%p42 bra 	$L__BB157_40;
	cvt.u32.u64 	%r182, %rd96;
	cvt.u32.u64 	%r183, %rd496;
	div.u32 	%r184, %r183, %r182;
	mul.lo.s32 	%r185, %r184, %r182;
	sub.s32 	%r186, %r183, %r185;
	cvt.u64.u32 	%rd509, %r184;
	cvt.u64.u32 	%rd501, %r186;
	bra.uni 	$L__BB157_41;
$L__BB157_40:
	div.s64 	%rd509, %rd496, %rd96;
	mul.lo.s64 	%rd451, %rd509, %rd96;
	sub.s64 	%rd501, %rd496, %rd451;
$L__BB157_41:
	add.s64 	%rd453, %rd1, %rd447;
	ld.global.u64 	%rd103, [%rd453];
	mad.lo.s64 	%rd512, %rd103, %rd501, %rd88;
	or.b64  	%rd454, %rd498, %rd96;
	and.b64  	%rd455, %rd454, -4294967296;
	setp.ne.s64 	%p43, %rd455, 0;
	@%p43 bra 	$L__BB157_43;
	cvt.u32.u64 	%r187, %rd96;
	cvt.u32.u64 	%r188, %rd498;
	div.u32 	%r189, %r188, %r187;
	mul.lo.s32 	%r190, %r189, %r187;
	sub.s32 	%r191, %r188, %r190;
	cvt.u64.u32 	%rd508, %r189;
	cvt.u64.u32 	%rd503, %r191;
	bra.uni 	$L__BB157_44;
$L__BB157_43:
	div.s64 	%rd508, %rd498, %rd96;
	mul.lo.s64 	%rd456, %rd508, %rd96;
	sub.s64 	%rd503, %rd498, %rd456;
$L__BB157_44:
	mad.lo.s64 	%rd513, %rd503, %rd103, %rd95;
	add.s32 	%r203, %r203, -2;
$L__BB157_45:
	and.b32  	%r192, %r6, 1;
	setp.eq.b32 	%p44, %r192, 1;
	not.pred 	%p45, %p44;
	@%p45 bra 	$L__BB157_53;
	mul.wide.u32 	%rd457, %r203, 8;
	add.s64 	%rd458, %rd2, %rd457;
	ld.global.u64 	%rd118, [%rd458];
	or.b64  	%rd459, %rd509, %rd118;
	and.b64  	%rd460, %rd459, -4294967296;
	setp.ne.s64 	%p46, %rd460, 0;
	@%p46 bra 	$L__BB157_48;
	cvt.u32.u64 	%r193, %rd118;
	cvt.u32.u64 	%r194, %rd509;
	rem.u32 	%r195, %r194, %r193;
	cvt.u64.u32 	%rd510, %r195;
	bra.uni 	$L__BB157_49;
$L__BB157_48:
	rem.s64 	%rd510, %rd509, %rd118;
$L__BB157_49:
	add.s64 	%rd462, %rd1, %rd457;
	ld.global.u64 	%rd122, [%rd462];
	mad.lo.s64 	%rd512, %rd122, %rd510, %rd512;
	or.b64  	%rd463, %rd508, %rd118;
	and.b64  	%rd464, %rd463, -4294967296;
	setp.ne.s64 	%p47, %rd464, 0;
	@%p47 bra 	$L__BB157_51;
	cvt.u32.u64 	%r196, %rd118;
	cvt.u32.u64 	%r197, %rd508;
	rem.u32 	%r198, %r197, %r196;
	cvt.u64.u32 	%rd511, %r198;
	bra.uni 	$L__BB157_52;
$L__BB157_51:
	rem.s64 	%rd511, %rd508, %rd118;
$L__BB157_52:
	mad.lo.s64 	%rd513, %rd511, %rd122, %rd513;
$L__BB157_53:
	add.s64 	%rd465, %rd3, %rd512;
	ld.global.u8 	%rs3, [%rd465];
	setp.ne.s16 	%p48, %rs3, 0;
	add.s64 	%rd466, %rd3, %rd513;
	ld.global.u8 	%rs4, [%rd466];
	selp.u16 	%rs5, 1, 0, %p48;
	or.b16  	%rs6, %rs4, %rs5;
	and.b16  	%rs7, %rs6, 255;
	setp.ne.s16 	%p49, %rs7, 0;
	selp.u16 	%rs8, 1, 0, %p49;
	st.shared.u8 	[%r5], %rs8;
	bra.uni 	$L__BB157_114;
$L__BB157_54:
	cvt.u64.u32 	%rd545, %r4;
	setp.le.u64 	%p2, %rd262, %rd545;
	@%p2 bra 	$L__BB157_114;
	cvt.u32.u64 	%r23, %rd261;
	add.s32 	%r207, %r23, -1;
	setp.lt.s32 	%p3, %r207, 0;
	mov.b64 	%rd554, 0;
	@%p3 bra 	$L__BB157_113;
	and.b32  	%r25, %r23, 7;
	setp.lt.u32 	%p4, %r207, 7;
	mov.b64 	%rd554, 0;
	@%p4 bra 	$L__BB157_84;
	add.s32 	%r205, %r23, -4;
	and.b32  	%r56, %r23, -8;
	neg.s32 	%r204, %r56;
	mov.b64 	%rd554, 0;
$L__BB157_58:
	.pragma "nounroll";
	add.s32 	%r30, %r205, 3;
	mul.wide.u32 	%rd270, %r30, 8;
	add.s64 	%rd271, %rd2, %rd270;
	ld.global.u64 	%rd133, [%rd271];
	or.b64  	%rd272, %rd545, %rd133;
	and.b64  	%rd273, %rd272, -4294967296;
	setp.ne.s64 	%p5, %rd273, 0;
	@%p5 bra 	$L__BB157_60;
	cvt.u32.u64 	%r57, %rd133;
	cvt.u32.u64 	%r58, %rd545;
	div.u32 	%r59, %r58, %r57;
	mul.lo.s32 	%r60, %r59, %r57;
	sub.s32 	%r61, %r58, %r60;
	cvt.u64.u32 	%rd516, %r59;
	cvt.u64.u32 	%rd517, %r61;
	bra.uni 	$L__BB157_61;
$L__BB157_60:
	div.s64 	%rd516, %rd545, %rd133;
	mul.lo.s64 	%rd274, %rd516, %rd133;
	sub.s64 	%rd517, %rd545, %rd274;
$L__BB157_61:
	add.s64 	%rd276, %rd1, %rd270;
	ld.global.u64 	%rd277, [%rd276];
	mad.lo.s64 	%rd140, %rd277, %rd517, %rd554;
	add.s32 	%r31, %r205, 2;
	mul.wide.u32 	%rd278, %r31, 8;
	add.s64 	%rd279, %rd2, %rd278;
	ld.global.u64 	%rd141, [%rd279];
	or.b64  	%rd280, %rd516, %rd141;
	and.b64  	%rd281, %rd280, -4294967296;
	setp.ne.s64 	%p6, %rd281, 0;
	@%p6 bra 	$L__BB157_63;
	cvt.u32.u64 	%r62, %rd141;
	cvt.u32.u64 	%r63, %rd516;
	div.u32 	%r64, %r63, %r62;
	mul.lo.s32 	%r65, %r64, %r62;
	sub.s32 	%r66, %r63, %r65;
	cvt.u64.u32 	%rd518, %r64;
	cvt.u64.u32 	%rd519, %r66;
	bra.uni 	$L__BB157_64;
$L__BB157_63:
	div.s64 	%rd518, %rd516, %rd141;
	mul.lo.s64 	%rd282, %rd518, %rd141;
	sub.s64 	%rd519, %rd516, %rd282;
$L__BB157_64:
	add.s64 	%rd284, %rd1, %rd278;
	ld.global.u64 	%rd285, [%rd284];
	mad.lo.s64 	%rd148, %rd285, %rd519, %rd140;
	add.s32 	%r32, %r205, 1;
	mul.wide.u32 	%rd286, %r32, 8;
	add.s64 	%rd287, %rd2, %rd286;
	ld.global.u64 	%rd149, [%rd287];
	or.b64  	%rd288, %rd518, %rd149;
	and.b64  	%rd289, %rd288, -4294967296;
	setp.ne.s64 	%p7, %rd289, 0;
	@%p7 bra 	$L__BB157_66;
	cvt.u32.u64 	%r67, %rd149;
	cvt.u32.u64 	%r68, %rd518;
	div.u32 	%r69, %r68, %r67;
	mul.lo.s32 	%r70, %r69, %r67;
	sub.s32 	%r71, %r68, %r70;
	cvt.u64.u32 	%rd520, %r69;
	cvt.u64.u32 	%rd521, %r71;
	bra.uni 	$L__BB157_67;
$L__BB157_66:
	div.s64 	%rd520, %rd518, %rd149;
	mul.lo.s64 	%rd290, %rd520, %rd149;
	sub.s64 	%rd521, %rd518, %rd290;
$L__BB157_67:
	add.s64 	%rd292, %rd1, %rd286;
	ld.global.u64 	%rd293, [%rd292];
	mad.lo.s64 	%rd156, %rd293, %rd521, %rd148;
	add.s32 	%r33, %r205, -4;
	mul.wide.u32 	%rd294, %r205, 8;
	add.s64 	%rd295, %rd2, %rd294;
	ld.global.u64 	%rd157, [%rd295];
	or.b64  	%rd296, %rd520, %rd157;
	and.b64  	%rd297, %rd296, -4294967296;
	setp.ne.s64 	%p8, %rd297, 0;
	@%p8 bra 	$L__BB157_69;
	cvt.u32.u64 	%r72, %rd157;
	cvt.u32.u64 	%r73, %rd520;
	div.u32 	%r74, %r73, %r72;
	mul.lo.s32 	%r75, %r74, %r72;
	sub.s32 	%r76, %r73, %r75;
	cvt.u64.u32 	%rd522, %r74;
	cvt.u64.u32 	%rd523, %r76;
	bra.uni 	$L__BB157_70;
$L__BB157_69:
	div.s64 	%rd522, %rd520, %rd157;
	mul.lo.s64 	%rd298, %rd522, %rd157;
	sub.s64 	%rd523, %rd520, %rd298;
$L__BB157_70:
	add.s64 	%rd300, %rd1, %rd294;
	ld.global.u64 	%rd301, [%rd300];
	mad.lo.s64 	%rd164, %rd301, %rd523, %rd156;
	add.s32 	%r34, %r205, -1;
	mul.wide.u32 	%rd302, %r34, 8;
	add.s64 	%rd303, %rd2, %rd302;
	ld.global.u64 	%rd165, [%rd303];
	or.b64  	%rd304, %rd522, %rd165;
	and.b64  	%rd305, %rd304, -4294967296;
	setp.ne.s64 	%p9, %rd305, 0;
	@%p9 bra 	$L__BB157_72;
	cvt.u32.u64 	%r77, %rd165;
	cvt.u32.u64 	%r78, %rd522;
	div.u32 	%r79, %r78, %r77;
	mul.lo.s32 	%r80, %r79, %r77;
	sub.s32 	%r81, %r78, %r80;
	cvt.u64.u32 	%rd524, %r79;
	cvt.u64.u32 	%rd525, %r81;
	bra.uni 	$L__BB157_73;
$L__BB157_72:
	div.s64 	%rd524, %rd522, %rd165;
	mul.lo.s64 	%rd306, %rd524, %rd165;
	sub.s64 	%rd525, %rd522, %rd306;
$L__BB157_73:
	add.s64 	%rd308, %rd1, %rd302;
	ld.global.u64 	%rd309, [%rd308];
	mad.lo.s64 	%rd172, %rd309, %rd525, %rd164;
	add.s32 	%r35, %r205, -2;
	mul.wide.u32 	%rd310, %r35, 8;
	add.s64 	%rd311, %rd2, %rd310;
	ld.global.u64 	%rd173, [%rd311];
	or.b64  	%rd312, %rd524, %rd173;
	and.b64  	%rd313, %rd312, -4294967296;
	setp.ne.s64 	%p10, %rd313, 0;
	@%p10 bra 	$L__BB157_75;
	cvt.u32.u64 	%r82, %rd173;
	cvt.u32.u64 	%r83, %rd524;
	div.u32 	%r84, %r83, %r82;
	mul.lo.s32 	%r85, %r84, %r82;
	sub.s32 	%r86, %r83, %r85;
	cvt.u64.u32 	%rd526, %r84;
	cvt.u64.u32 	%rd527, %r86;
	bra.uni 	$L__BB157_76;
$L__BB157_75:
	div.s64 	%rd526, %rd524, %rd173;
	mul.lo.s64 	%rd314, %rd526, %rd173;
	sub.s64 	%rd527, %rd524, %rd314;
$L__BB157_76:
	add.s64 	%rd316, %rd1, %rd310;
	ld.global.u64 	%rd317, [%rd316];
	mad.lo.s64 	%rd180, %rd317, %rd527, %rd172;
	add.s32 	%r36, %r205, -3;
	mul.wide.u32 	%rd318, %r36, 8;
	add.s64 	%rd319, %rd2, %rd318;
	ld.global.u64 	%rd181, [%rd319];
	or.b64  	%rd320, %rd526, %rd181;
	and.b64  	%rd321, %rd320, -4294967296;
	setp.ne.s64 	%p11, %rd321, 0;
	@%p11 bra 	$L__BB157_78;
	cvt.u32.u64 	%r87, %rd181;
	cvt.u32.u64 	%r88, %rd526;
	div.u32 	%r89, %r88, %r87;
	mul.lo.s32 	%r90, %r89, %r87;
	sub.s32 	%r91, %r88, %r90;
	cvt.u64.u32 	%rd528, %r89;
	cvt.u64.u32 	%rd529, %r91;
	bra.uni 	$L__BB157_79;
$L__BB157_78:
	div.s64 	%rd528, %rd526, %rd181;
	mul.lo.s64 	%rd322, %rd528, %rd181;
	sub.s64 	%rd529, %rd526, %rd322;
$L__BB157_79:
	add.s64 	%rd324, %rd1, %rd318;
	ld.global.u64 	%rd325, [%rd324];
	mad.lo.s64 	%rd188, %rd325, %rd529, %rd180;
	mul.wide.u32 	%rd326, %r33, 8;
	add.s64 	%rd327, %rd2, %rd326;
	ld.global.u64 	%rd189, [%rd327];
	or.b64  	%rd328, %rd528, %rd189;
	and.b64  	%rd329, %rd328, -4294967296;
	setp.ne.s64 	%p12, %rd329, 0;
	@%p12 bra 	$L__BB157_81;
	cvt.u32.u64 	%r92, %rd189;
	cvt.u32.u64 	%r93, %rd528;
	div.u32 	%r94, %r93, %r92;
	mul.lo.s32 	%r95, %r94, %r92;
	sub.s32 	%r96, %r93, %r95;
	cvt.u64.u32 	%rd545, %r94;
	cvt.u64.u32 	%rd531, %r96;
	bra.uni 	$L__BB157_82;
$L__BB157_81:
	div.s64 	%rd545, %rd528, %rd189;
	mul.lo.s64 	%rd330, %rd545, %rd189;
	sub.s64 	%rd531, %rd528, %rd330;
$L__BB157_82:
	add.s64 	%rd332, %rd1, %rd326;
	ld.global.u64 	%rd333, [%rd332];
	mad.lo.s64 	%rd554, %rd333, %rd531, %rd188;
	add.s32 	%r205, %r205, -8;
	add.s32 	%r204, %r204, 8;
	setp.ne.s32 	%p13, %r204, 0;
	@%p13 bra 	$L__BB157_58;
	add.s32 	%r207, %r205, 3;
$L__BB157_84:
	setp.eq.s32 	%p14, %r25, 0;
	@%p14 bra 	$L__BB157_113;
	and.b32  	%r41, %r23, 3;
	setp.lt.u32 	%p15, %r25, 4;
	@%p15 bra 	$L__BB157_99;
	mul.wide.u32 	%rd335, %r207, 8;
	add.s64 	%rd336, %rd2, %rd335;
	ld.global.u64 	%rd200, [%rd336];
	or.b64  	%rd337, %rd545, %rd200;
	and.b64  	%rd338, %rd337, -4294967296;
	setp.ne.s64 	%p16, %rd338, 0;
	@%p16 bra 	$L__BB157_88;
	cvt.u32.u64 	%r97, %rd200;
	cvt.u32.u64 	%r98, %rd545;
	div.u32 	%r99, %r98, %r97;
	mul.lo.s32 	%r100, %r99, %r97;
	sub.s32 	%r101, %r98, %r100;
	cvt.u64.u32 	%rd535, %r99;
	cvt.u64.u32 	%rd536, %r101;
	bra.uni 	$L__BB157_89;
$L__BB157_88:
	div.s64 	%rd535, %rd545, %rd200;
	mul.lo.s64 	%rd339, %rd535, %rd200;
	sub.s64 	%rd536, %rd545, %rd339;
$L__BB157_89:
	add.s64 	%rd341, %rd1, %rd335;
	ld.global.u64 	%rd342, [%rd341];
	mad.lo.s64 	%rd207, %rd342, %rd536, %rd554;
	add.s32 	%r42, %r207, -1;
	mul.wide.u32 	%rd343, %r42, 8;
	add.s64 	%rd344, %rd2, %rd343;
	ld.global.u64 	%rd208, [%rd344];
	or.b64  	%rd345, %rd535, %rd208;
	and.b64  	%rd346, %rd345, -4294967296;
	setp.ne.s64 	%p17, %rd346, 0;
	@%p17 bra 	$L__BB157_91;
	cvt.u32.u64 	%r102, %rd208;
	cvt.u32.u64 	%r103, %rd535;
	div.u32 	%r104, %r103, %r102;
	mul.lo.s32 	%r105, %r104, %r102;
	sub.s32 	%r106, %r103, %r105;
	cvt.u64.u32 	%rd537, %r104;
	cvt.u64.u32 	%rd538, %r106;
	bra.uni 	$L__BB157_92;
$L__BB157_91:
	div.s64 	%rd537, %rd535, %rd208;
	mul.lo.s64 	%rd347, %rd537, %rd208;
	sub.s64 	%rd538, %rd535, %rd347;
$L__BB157_92:
	add.s64 	%rd349, %rd1, %rd343;
	ld.global.u64 	%rd350, [%rd349];
	mad.lo.s64 	%rd215, %rd350, %rd538, %rd207;
	add.s32 	%r43, %r207, -2;
	mul.wide.u32 	%rd351, %r43, 8;
	add.s64 	%rd352, %rd2, %rd351;
	ld.global.u64 	%rd216, [%rd352];
	or.b64  	%rd353, %rd537, %rd216;
	and.b64  	%rd354, %rd353, -4294967296;
	setp.ne.s64 	%p18, %rd354, 0;
	@%p18 bra 	$L__BB157_94;
	cvt.u32.u64 	%r107, %rd216;
	cvt.u32.u64 	%r108, %rd537;
	div.u32 	%r109, %r108, %r107;
	mul.lo.s32 	%r110, %r109, %r107;
	sub.s32 	%r111, %r108, %r110;
	cvt.u64.u32 	%rd539, %r109;
	cvt.u64.u32 	%rd540, %r111;
	bra.uni 	$L__BB157_95;
$L__BB157_94:
	div.s64 	%rd539, %rd537, %rd216;
	mul.lo.s64 	%rd355, %rd539, %rd216;
	sub.s64 	%rd540, %rd537, %rd355;
$L__BB157_95:
	add.s64 	%rd357, %rd1, %rd351;
	ld.global.u64 	%rd358, [%rd357];
	mad.lo.s64 	%rd223, %rd358, %rd540, %rd215;
	add.s32 	%r44, %r207, -3;
	mul.wide.u32 	%rd359, %r44, 8;
	add.s64 	%rd360, %rd2, %rd359;
	ld.global.u64 	%rd224, [%rd360];
	or.b64  	%rd361, %rd539, %rd224;
	and.b64  	%rd362, %rd361, -4294967296;
	setp.ne.s64 	%p19, %rd362, 0;
	@%p19 bra 	$L__BB157_97;
	cvt.u32.u64 	%r112, %rd224;
	cvt.u32.u64 	%r113, %rd539;
	div.u32 	%r114, %r113, %r112;
	mul.lo.s32 	%r115, %r114, %r112;
	sub.s32 	%r116, %r113, %r115;
	cvt.u64.u32 	%rd545, %r114;
	cvt.u64.u32 	%rd542, %r116;
	bra.uni 	$L__BB157_98;
$L__BB157_97:
	div.s64 	%rd545, %rd539, %rd224;
	mul.lo.s64 	%rd363, %rd545, %rd224;
	sub.s64 	%rd542, %rd539, %rd363;
$L__BB157_98:
	add.s64 	%rd365, %rd1, %rd359;
	ld.global.u64 	%rd366, [%rd365];
	mad.lo.s64 	%rd554, %rd366, %rd542, %rd223;
	add.s32 	%r207, %r207, -4;
$L__BB157_99:
	setp.eq.s32 	%p20, %r41, 0;
	@%p20 bra 	$L__BB157_113;
	setp.eq.s32 	%p21, %r41, 1;
	@%p21 bra 	$L__BB157_108;
	mul.wide.u32 	%rd368, %r207, 8;
	add.s64 	%rd369, %rd2, %rd368;
	ld.global.u64 	%rd235, [%rd369];
	or.b64  	%rd370, %rd545, %rd235;
	and.b64  	%rd371, %rd370, -4294967296;
	setp.ne.s64 	%p22, %rd371, 0;
	@%p22 bra 	$L__BB157_103;
	cvt.u32.u64 	%r117, %rd235;
	cvt.u32.u64 	%r118, %rd545;
	div.u32 	%r119, %r118, %r117;
	mul.lo.s32 	%r120, %r119, %r117;
	sub.s32 	%r121, %r118, %r120;
	cvt.u64.u32 	%rd546, %r119;
	cvt.u64.u32 	%rd547, %r121;
	bra.uni 	$L__BB157_104;
$L__BB157_103:
	div.s64 	%rd546, %rd545, %rd235;
	mul.lo.s64 	%rd372, %rd546, %rd235;
	sub.s64 	%rd547, %rd545, %rd372;
$L__BB157_104:
	add.s64 	%rd374, %rd1, %rd368;
	ld.global.u64 	%rd375, [%rd374];
	mad.lo.s64 	%rd242, %rd375, %rd547, %rd554;
	add.s32 	%r47, %r207, -1;
	mul.wide.u32 	%rd376, %r47, 8;
	add.s64 	%rd377, %rd2, %rd376;
	ld.global.u64 	%rd243, [%rd377];
	or.b64  	%rd378, %rd546, %rd243;
	and.b64  	%rd379, %rd378, -4294967296;
	setp.ne.s64 	%p23, %rd379, 0;
	@%p23 bra 	$L__BB157_106;
	cvt.u32.u64 	%r122, %rd243;
	cvt.u32.u64 	%r123, %rd546;
	div.u32 	%r124, %r123, %r122;
	mul.lo.s32 	%r125, %r124, %r122;
	sub.s32 	%r126, %r123, %r125;
	cvt.u64.u32 	%rd545, %r124;
	cvt.u64.u32 	%rd549, %r126;
	bra.uni 	$L__BB157_107;
$L__BB157_106:
	div.s64 	%rd545, %rd546, %rd243;
	mul.lo.s64 	%rd380, %rd545, %rd243;
	sub.s64 	%rd549, %rd546, %rd380;
$L__BB157_107:
	add.s64 	%rd382, %rd1, %rd376;
	ld.global.u64 	%rd383, [%rd382];
	mad.lo.s64 	%rd554, %rd383, %rd549, %rd242;
	add.s32 	%r207, %r207, -2;
$L__BB157_108:
	and.b32  	%r127, %r23, 1;
	setp.eq.b32 	%p24, %r127, 1;
	not.pred 	%p25, %p24;
	@%p25 bra 	$L__BB157_113;
	mul.wide.u32 	%rd384, %r207, 8;
	add.s64 	%rd385, %rd2, %rd384;
	ld.global.u64 	%rd254, [%rd385];
	or.b64  	%rd386, %rd545, %rd254;
	and.b64  	%rd387, %rd386, -4294967296;
	setp.ne.s64 	%p26, %rd387, 0;
	@%p26 bra 	$L__BB157_111;
	cvt.u32.u64 	%r128, %rd254;
	cvt.u32.u64 	%r129, %rd545;
	rem.u32 	%r130, %r129, %r128;
	cvt.u64.u32 	%rd553, %r130;
	bra.uni 	$L__BB157_112;
$L__BB157_111:
	rem.s64 	%rd553, %rd545, %rd254;
$L__BB157_112:
	add.s64 	%rd389, %rd1, %rd384;
	ld.global.u64 	%rd390, [%rd389];
	mad.lo.s64 	%rd554, %rd390, %rd553, %rd554;
$L__BB157_113:
	add.s64 	%rd391, %rd3, %rd554;
	ld.global.u8 	%rs2, [%rd391];
	st.shared.u8 	[%r5], %rs2;
$L__BB157_114:
	bar.sync 	0;
	setp.lt.u32 	%p50, %r209, 66;
	@%p50 bra 	$L__BB157_118;
$L__BB157_115:
	shr.u32 	%r51, %r209, 1;
	setp.ge.u32 	%p51, %r1, %r51;
	@%p51 bra 	$L__BB157_117;
	ld.shared.u8 	%rs9, [%r5];
	setp.ne.s16 	%p52, %rs9, 0;
	add.s32 	%r199, %r5, %r51;
	ld.shared.u8 	%rs10, [%r199];
	selp.u16 	%rs11, 1, 0, %p52;
	or.b16  	%rs12, %rs10, %rs11;
	and.b16  	%rs13, %rs12, 255;
	setp.ne.s16 	%p53, %rs13, 0;
	selp.u16 	%rs14, 1, 0, %p53;
	st.shared.u8 	[%r5], %rs14;
$L__BB157_117:
	bar.sync 	0;
	setp.gt.u32 	%p54, %r209, 131;
	mov.u32 	%r209, %r51;
	@%p54 bra 	$L__BB157_115;
$L__BB157_118:
	setp.gt.u32 	%p55, %r1, 31;
	@%p55 bra 	$L__BB157_121;
	ld.volatile.shared.u8 	%rs15, [%r5];
	setp.ne.s16 	%p56, %rs15, 0;
	ld.volatile.shared.u8 	%rs16, [%r5+32];
	selp.u16 	%rs17, 1, 0, %p56;
	or.b16  	%rs18, %rs16, %rs17;
	and.b16  	%rs19, %rs18, 255;
	setp.ne.s16 	%p57, %rs19, 0;
	selp.u16 	%rs20, 1, 0, %p57;
	st.volatile.shared.u8 	[%r5], %rs20;
	ld.volatile.shared.u8 	%rs21, [%r5];
	setp.ne.s16 	%p58, %rs21, 0;
	ld.volatile.shared.u8 	%rs22, [%r5+16];
	selp.u16 	%rs23, 1, 0, %p58;
	or.b16  	%rs24, %rs22, %rs23;
	and.b16  	%rs25, %rs24, 255;
	setp.ne.s16 	%p59, %rs25, 0;
	selp.u16 	%rs26, 1, 0, %p59;
	st.volatile.shared.u8 	[%r5], %rs26;
	ld.volatile.shared.u8 	%rs27, [%r5];
	setp.ne.s16 	%p60, %rs27, 0;
	ld.volatile.shared.u8 	%rs28, [%r5+8];
	selp.u16 	%rs29, 1, 0, %p60;
	or.b16  	%rs30, %rs28, %rs29;
	and.b16  	%rs31, %rs30, 255;
	setp.ne.s16 	%p61, %rs31, 0;
	selp.u16 	%rs32, 1, 0, %p61;
	st.volatile.shared.u8 	[%r5], %rs32;
	ld.volatile.shared.u8 	%rs33, [%r5];
	setp.ne.s16 	%p62, %rs33, 0;
	ld.volatile.shared.u8 	%rs34, [%r5+4];
	selp.u16 	%rs35, 1, 0, %p62;
	or.b16  	%rs36, %rs34, %rs35;
	and.b16  	%rs37, %rs36, 255;
	setp.ne.s16 	%p63, %rs37, 0;
	selp.u16 	%rs38, 1, 0, %p63;
	st.volatile.shared.u8 	[%r5], %rs38;
	ld.volatile.shared.u8 	%rs39, [%r5];
	setp.ne.s16 	%p64, %rs39, 0;
	ld.volatile.shared.u8 	%rs40, [%r5+2];
	selp.u16 	%rs41, 1, 0, %p64;
	or.b16  	%rs42, %rs40, %rs41;
	and.b16  	%rs43, %rs42, 255;
	setp.ne.s16 	%p65, %rs43, 0;
	selp.u16 	%rs44, 1, 0, %p65;
	st.volatile.shared.u8 	[%r5], %rs44;
	ld.volatile.shared.u8 	%rs45, [%r5];
	setp.ne.s16 	%p66, %rs45, 0;
	ld.volatile.shared.u8 	%rs46, [%r5+1];
	selp.u16 	%rs47, 1, 0, %p66;
	or.b16  	%rs48, %rs46, %rs47;
	and.b16  	%rs49, %rs48, 255;
	setp.ne.s16 	%p67, %rs49, 0;
	selp.u16 	%rs50, 1, 0, %p67;
	st.volatile.shared.u8 	[%r5], %rs50;
	setp.ne.s32 	%p68, %r1, 0;
	@%p68 bra 	$L__BB157_121;
	ld.shared.u8 	%rs51, [sumsdata_bool];
	cvt.u64.u32 	%rd467, %r2;
	cvta.to.global.u64 	%rd468, %rd260;
	add.s64 	%rd469, %rd468, %rd467;
	st.global.u8 	[%rd469], %rs51;
$L__BB157_121:
	ret;

}
	// .globl	contiguous_sum2_bool
.visible .entry contiguous_sum2_bool(
	.param .u64 .ptr .align 1 contiguous_sum2_bool_param_0,
	.param .u64 .ptr .align 1 contiguous_sum2_bool_param_1,
	.param .u64 .ptr .align 1 contiguous_sum2_bool_param_2,
	.param .u64 .ptr .align 1 contiguous_sum2_bool_param_3,
	.param .u64 contiguous_sum2_bool_param_4,
	.param .u64 contiguous_sum2_bool_param_5,
	.param .u64 contiguous_sum2_bool_param_6
)
{
	.reg .pred 	%p<69>;
	.reg .b16 	%rs<52>;
	.reg .b32 	%r<214>;
	.reg .b64 	%rd<564>;

	ld.param.u64 	%rd266, [contiguous_sum2_bool_param_1];
	ld.param.u64 	%rd267, [contiguous_sum2_bool_param_2];
	ld.param.u64 	%rd268, [contiguous_sum2_bool_param_3];
	ld.param.u64 	%rd263, [contiguous_sum2_bool_param_4];
	ld.param.u64 	%rd264, [contiguous_sum2_bool_param_5];
	ld.param.u64 	%rd265, [contiguous_sum2_bool_param_6];
	cvta.to.global.u64 	%rd1, %rd268;
	cvta.to.global.u64 	%rd2, %rd267;
	cvta.to.global.u64 	%rd563, %rd266;
	mov.u32 	%r1, %tid.x;
	mov.u32 	%r2, %ctaid.x;
	mov.u32 	%r213, %ntid.x;
	mul.lo.s32 	%r51, %r2, %r213;
	shl.b32 	%r52, %r51, 1;
	add.s32 	%r4, %r52, %r1;
	mov.u32 	%r53, sumsdata_bool;
	add.s32 	%r5, %r53, %r1;
	mov.b16 	%rs1, 0;
	st.shared.u8 	[%r5], %rs1;
	add.s32 	%r54, %r4, %r213;
	cvt.u64.u32 	%rd4, %r54;
	setp.le.u64 	%p1, %rd264, %rd4;
	@%p1 bra 	$L__BB158_54;
	cvt.u64.u32 	%rd396, %r4;
	mov.u32 	%r131, %ctaid.y;
	cvt.u64.u32 	%rd397, %r131;
	mul.lo.s64 	%rd398, %rd264, %rd397;
	add.s64 	%rd517, %rd398, %rd396;
	add.s64 	%rd515, %rd398, %rd4;
	cvt.u32.u64 	%r6, %rd263;
	add.s32 	%r207, %r6, -1;
	setp.lt.s32 	%p27, %r207, 0;
	mov.b64 	%rd521, 0;
	mov.u64 	%rd522, %rd521;
	@%p27 bra 	$L__BB158_53;
	setp.lt.u32 	%p28, %r207, 3;
	mov.b64 	%rd522, 0;
	mov.u64 	%rd521, %rd522;
	@%p28 bra 	$L__BB158_30;
	add.s32 	%r205, %r6, -2;
	and.b32  	%r132, %r6, -4;
	neg.s32 	%r204, %r132;
	mov.b64 	%rd522, 0;
$L__BB158_4:
	.pragma "nounroll";
	add.s32 	%r12, %r205, 1;
	mul.wide.u32 	%rd402, %r12, 8;
	add.s64 	%rd403, %rd2, %rd402;
	ld.global.u64 	%rd11, [%rd403];
	or.b64  	%rd404, %rd517, %rd11;
	and.b64  	%rd405, %rd404, -4294967296;
	setp.ne.s64 	%p29, %rd405, 0;
	@%p29 bra 	$L__BB158_6;
	cvt.u32.u64 	%r133, %rd11;
	cvt.u32.u64 	%r134, %rd517;
	div.u32 	%r135, %r134, %r133;
	mul.lo.s32 	%r136, %r135, %r133;
	sub.s32 	%r137, %r134, %r136;
	cvt.u64.u32 	%rd483, %r135;
	cvt.u64.u32 	%rd484, %r137;
	bra.uni 	$L__BB158_7;
$L__BB158_6:
	div.s64 	%rd483, %rd517, %rd11;
	mul.lo.s64 	%rd406, %rd483, %rd11;
	sub.s64 	%rd484, %rd517, %rd406;
$L__BB158_7:
	mul.wide.u32 	%rd407, %r12, 8;
	add.s64 	%rd408, %rd1, %rd407;
	ld.global.u64 	%rd18, [%rd408];
	mad.lo.s64 	%rd19, %rd18, %rd484, %rd521;
	or.b64  	%rd409, %rd515, %rd11;
	and.b64  	%rd410, %rd409, -4294967296;
	setp.ne.s64 	%p30, %rd410, 0;
	@%p30 bra 	$L__BB158_9;
	cvt.u32.u64 	%r138, %rd11;
	cvt.u32.u64 	%r139, %rd515;
	div.u32 	%r140, %r139, %r138;
	mul.lo.s32 	%r141, %r140, %r138;
	sub.s32 	%r142, %r139, %r141;
	cvt.u64.u32 	%rd485, %r140;
	cvt.u64.u32 	%rd486, %r142;
	bra.uni 	$L__BB158_10;
$L__BB158_9:
	div.s64 	%rd485, %rd515, %rd11;
	mul.lo.s64 	%rd411, %rd485, %rd11;
	sub.s64 	%rd486, %rd515, %rd411;
$L__BB158_10:
	mad.lo.s64 	%rd26, %rd486, %rd18, %rd522;
	mul.wide.u32 	%rd412, %r205, 8;
	add.s64 	%rd413, %rd2, %rd412;
	ld.global.u64 	%rd27, [%rd413];
	or.b64  	%rd414, %rd483, %rd27;
	and.b64  	%rd415, %rd414, -4294967296;
	setp.ne.s64 	%p31, %rd415, 0;
	@%p31 bra 	$L__BB158_12;
	cvt.u32.u64 	%r143, %rd27;
	cvt.u32.u64 	%r144, %rd483;
	div.u32 	%r145, %r144, %r143;
	mul.lo.s32 	%r146, %r145, %r143;
	sub.s32 	%r147, %r144, %r146;
	cvt.u64.u32 	%rd487, %r145;
	cvt.u64.u32 	%rd488, %r147;
	bra.uni 	$L__BB158_13;
$L__BB158_12:
	div.s64 	%rd487, %rd483, %rd27;
	mul.lo.s64 	%rd416, %rd487, %rd27;
	sub.s64 	%rd488, %rd483, %rd416;
$L__BB158_13:
	mul.wide.u32 	%rd417, %r205, 8;
	add.s64 	%rd418, %rd1, %rd417;
	ld.global.u64 	%rd34, [%rd418];
	mad.lo.s64 	%rd35, %rd34, %rd488, %rd19;
	or.b64  	%rd419, %rd485, %rd27;
	and.b64  	%rd420, %rd419, -4294967296;
	setp.ne.s64 	%p32, %rd420, 0;
	@%p32 bra 	$L__BB158_15;
	cvt.u32.u64 	%r148, %rd27;
	cvt.u32.u64 	%r149, %rd485;
	div.u32 	%r150, %r149, %r148;
	mul.lo.s32 	%r151, %r150, %r148;
	sub.s32 	%r152, %r149, %r151;
	cvt.u64.u32 	%rd489, %r150;
	cvt.u64.u32 	%rd490, %r152;
	bra.uni 	$L__BB158_16;
$L__BB158_15:
	div.s64 	%rd489, %rd485, %rd27;
	mul.lo.s64 	%rd421, %rd489, %rd27;
	sub.s64 	%rd490, %rd485, %rd421;
$L__BB158_16:
	mad.lo.s64 	%rd42, %rd490, %rd34, %rd26;
	add.s32 	%r13, %r205, -1;
	mul.wide.u32 	%rd422, %r13, 8;
	add.s64 	%rd423, %rd2, %rd422;
	ld.global.u64 	%rd43, [%rd423];
	or.b64  	%rd424, %rd487, %rd43;
	and.b64  	%rd425, %rd424, -4294967296;
	setp.ne.s64 	%p33, %rd425, 0;
	@%p33 bra 	$L__BB158_18;
	cvt.u32.u64 	%r153, %rd43;
	cvt.u32.u64 	%r154, %rd487;
	div.u32 	%r155, %r154, %r153;
	mul.lo.s32 	%r156, %r155, %r153;
	sub.s32 	%r157, %r154, %r156;
	cvt.u64.u32 	%rd491, %r155;
	cvt.u64.u32 	%rd492, %r157;
	bra.uni 	$L__BB158_19;
$L__BB158_18:
	div.s64 	%rd491, %rd487, %rd43;
	mul.lo.s64 	%rd426, %rd491, %rd43;
	sub.s64 	%rd492, %rd487, %rd426;
$L__BB158_19:
	mul.wide.u32 	%rd427, %r13, 8;
	add.s64 	%rd428, %rd1, %rd427;
	ld.global.u64 	%rd50, [%rd428];
	mad.lo.s64 	%rd51, %rd50, %rd492, %rd35;
	or.b64  	%rd429, %rd489, %rd43;
	and.b64  	%rd430, %rd429, -4294967296;
	setp.ne.s64 	%p34, %rd430, 0;
	@%p34 bra 	$L__BB158_21;
	cvt.u32.u64 	%r158, %rd43;
	cvt.u32.u64 	%r159, %rd489;
	div.u32 	%r160, %r159, %r158;
	mul.lo.s32 	%r161, %r160, %r158;
	sub.s32 	%r162, %r159, %r161;
	cvt.u64.u32 	%rd493, %r160;
	cvt.u64.u32 	%rd494, %r162;
	bra.uni 	$L__BB158_22;
$L__BB158_21:
	div.s64 	%rd493, %rd489, %rd43;
	mul.lo.s64 	%rd431, %rd493, %rd43;
	sub.s64 	%rd494, %rd489, %rd431;
$L__BB158_22:
	mad.lo.s64 	%rd58, %rd494, %rd50, %rd42;
	add.s32 	%r163, %r205, -2;
	mul.wide.u32 	%rd432, %r163, 8;
	add.s64 	%rd433, %rd2, %rd432;
	ld.global.u64 	%rd59, [%rd433];
	or.b64  	%rd434, %rd491, %rd59;
	and.b64  	%rd435, %rd434, -4294967296;
	setp.ne.s64 	%p35, %rd435, 0;
	@%p35 bra 	$L__BB158_24;
	cvt.u32.u64 	%r164, %rd59;
	cvt.u32.u64 	%r165, %rd491;
	div.u32 	%r166, %r165, %r164;
	mul.lo.s32 	%r167, %r166, %r164;
	sub.s32 	%r168, %r165, %r167;
	cvt.u64.u32 	%rd517, %r166;
	cvt.u64.u32 	%rd496, %r168;
	bra.uni 	$L__BB158_25;
$L__BB158_24:
	div.s64 	%rd517, %rd491, %rd59;
	mul.lo.s64 	%rd436, %rd517, %rd59;
	sub.s64 	%rd496, %rd491, %rd436;
$L__BB158_25:
	mul.wide.u32 	%rd437, %r163, 8;
	add.s64 	%rd438, %rd1, %rd437;
	ld.global.u64 	%rd66, [%rd438];
	mad.lo.s64 	%rd521, %rd66, %rd496, %rd51;
	or.b64  	%rd439, %rd493, %rd59;
	and.b64  	%rd440, %rd439, -4294967296;
	setp.ne.s64 	%p36, %rd440, 0;
	@%p36 bra 	$L__BB158_27;
	cvt.u32.u64 	%r170, %rd59;
	cvt.u32.u64 	%r171, %rd493;
	div.u32 	%r172, %r171, %r170;
	mul.lo.s32 	%r173, %r172, %r170;
	sub.s32 	%r174, %r171, %r173;
	cvt.u64.u32 	%rd515, %r172;
	cvt.u64.u32 	%rd498, %r174;
	bra.uni 	$L__BB158_28;
$L__BB158_27:
	div.s64 	%rd515, %rd493, %rd59;
	mul.lo.s64 	%rd441, %rd515, %rd59;
	sub.s64 	%rd498, %rd493, %rd441;
$L__BB158_28:
	mad.lo.s64 	%rd522, %rd498, %rd66, %rd58;
	add.s32 	%r205, %r205, -4;
	add.s32 	%r204, %r204, 4;
	setp.ne.s32 	%p37, %r204, 0;
	@%p37 bra 	$L__BB158_4;
	add.s32 	%r207, %r205, 1;
$L__BB158_30:
	and.b32  	%r18, %r6, 3;
	setp.eq.s32 	%p38, %r18, 0;
	@%p38 bra 	$L__BB158_53;
	setp.eq.s32 	%p39, %r18, 1;
	@%p39 bra 	$L__BB158_45;
	mul.wide.u32 	%rd443, %r207, 8;
	add.s64 	%rd444, %rd2, %rd443;
	ld.global.u64 	%rd81, [%rd444];
	or.b64  	%rd445, %rd517, %rd81;
	and.b64  	%rd446, %rd445, -4294967296;
	setp.ne.s64 	%p40, %rd446, 0;
	@%p40 bra 	$L__BB158_34;
	cvt.u32.u64 	%r175, %rd81;
	cvt.u32.u64 	%r176, %rd517;
	div.u32 	%r177, %r176, %r175;
	mul.lo.s32 	%r178, %r177, %r175;
	sub.s32 	%r179, %r176, %r178;
	cvt.u64.u32 	%rd505, %r177;
	cvt.u64.u32 	%rd506, %r179;
	bra.uni 	$L__BB158_35;
$L__BB158_34:
	div.s64 	%rd505, %rd517, %rd81;
	mul.lo.s64 	%rd447, %rd505, %rd81;
	sub.s64 	%rd506, %rd517, %rd447;
$L__BB158_35:
	add.s64 	%rd449, %rd1, %rd443;
	ld.global.u64 	%rd88, [%rd449];
	mad.lo.s64 	%rd89, %rd88, %rd506, %rd521;
	or.b64  	%rd450, %rd515, %rd81;
	and.b64  	%rd451, %rd450, -4294967296;
	setp.ne.s64 	%p41, %rd451, 0;
	@%p41 bra 	$L__BB158_37;
	cvt.u32.u64 	%r180, %rd81;
	cvt.u32.u64 	%r181, %rd515;
	div.u32 	%r182, %r181, %r180;
	mul.lo.s32 	%r183, %r182, %r180;
	sub.s32 	%r184, %r181, %r183;
	cvt.u64.u32 	%rd507, %r182;
	cvt.u64.u32 	%rd508, %r184;
	bra.uni 	$L__BB158_38;
$L__BB158_37:
	div.s64 	%rd507, %rd515, %rd81;
	mul.lo.s64 	%rd452, %rd507, %rd81;
	sub.s64 	%rd508, %rd515, %rd452;
$L__BB158_38:
	mad.lo.s64 	%rd96, %rd508, %rd88, %rd522;
	add.s32 	%r19, %r207, -1;
	mul.wide.u32 	%rd453, %r19, 8;
	add.s64 	%rd454, %rd2, %rd453;
	ld.global.u64 	%rd97, [%rd454];
	or.b64  	%rd455, %rd505, %rd97;
	and.b64  	%rd456, %rd455, -4294967296;
	setp.ne.s64 	%p42, %rd456, 0;
	@%p42 bra 	$L__BB158_40;
	cvt.u32.u64 	%r185, %rd97;
	cvt.u32.u64 	%r186, %rd505;
	div.u32 	%r187, %r186, %r185;
	mul.lo.s32 	%r188, %r187, %r185;
	sub.s32 	%r189, %r186, %r188;
	cvt.u64.u32 	%rd517, %r187;
	cvt.u64.u32 	%rd510, %r189;
	bra.uni 	$L__BB158_41;
$L__BB158_40:
	div.s64 	%rd517, %rd505, %rd97;
	mul.lo.s64 	%rd457, %rd517, %rd97;
	sub.s64 	%rd510, %rd505, %rd457;
$L__BB158_41:
	add.s64 	%rd459, %rd1, %rd453;
	ld.global.u64 	%rd104, [%rd459];
	mad.lo.s64 	%rd521, %rd104, %rd510, %rd89;
	or.b64  	%rd460, %rd507, %rd97;
	and.b64  	%rd461, %rd460, -4294967296;
	setp.ne.s64 	%p43, %rd461, 0;
	@%p43 bra 	$L__BB158_43;
	cvt.u32.u64 	%r190, %rd97;
	cvt.u32.u64 	%r191, %rd507;
	div.u32 	%r192, %r191, %r190;
	mul.lo.s32 	%r193, %r192, %r190;
	sub.s32 	%r194, %r191, %r193;
	cvt.u64.u32 	%rd515, %r192;
	cvt.u64.u32 	%rd512, %r194;
	bra.uni 	$L__BB158_44;
$L__BB158_43:
	div.s64 	%rd515, %rd507, %rd97;
	mul.lo.s64 	%rd462, %rd515, %rd97;
	sub.s64 	%rd512, %rd507, %rd462;
$L__BB158_44:
	mad.lo.s64 	%rd522, %rd512, %rd104, %rd96;
	add.s32 	%r207, %r207, -2;
$L__BB158_45:
	and.b32  	%r195, %r6, 1;
	setp.eq.b32 	%p44, %r195, 1;
	not.pred 	%p45, %p44;
	@%p45 bra 	$L__BB158_53;
	mul.wide.u32 	%rd463, %r207, 8;
	add.s64 	%rd464, %rd2, %rd463;
	ld.global.u64 	%rd119, [%rd464];
	or.b64  	%rd465, %rd517, %rd119;
	and.b64  	%rd466, %rd465, -4294967296;
	setp.ne.s64 	%p46, %rd466, 0;
	@%p46 bra 	$L__BB158_48;
	cvt.u32.u64 	%r196, %rd119;
	cvt.u32.u64 	%r197, %rd517;
	rem.u32 	%r198, %r197, %r196;
	cvt.u64.u32 	%rd519, %r198;
	bra.uni 	$L__BB158_49;
$L__BB158_48:
	rem.s64 	%rd519, %rd517, %rd119;
$L__BB158_49:
	add.s64 	%rd468, %rd1, %rd463;
	ld.global.u64 	%rd123, [%rd468];
	mad.lo.s64 	%rd521, %rd123, %rd519, %rd521;
	or.b64  	%rd469, %rd515, %rd119;
	and.b64  	%rd470, %rd469, -4294967296;
	setp.ne.s64 	%p47, %rd470, 0;
	@%p47 bra 	$L__BB158_51;
	cvt.u32.u64 	%r199, %rd119;
	cvt.u32.u64 	%r200, %rd515;
	rem.u32 	%r201, %r200, %r199;
	cvt.u64.u32 	%rd520, %r201;
	bra.uni 	$L__BB158_52;
$L__BB158_51:
	rem.s64 	%rd520, %rd515, %rd119;
$L__BB158_52:
	mad.lo.s64 	%rd522, %rd520, %rd123, %rd522;
$L__BB158_53:
	add.s64 	%rd471, %rd563, %rd521;
	ld.global.u8 	%rs3, [%rd471];
	setp.ne.s16 	%p48, %rs3, 0;
	add.s64 	%rd472, %rd563, %rd522;
	ld.global.u8 	%rs4, [%rd472];
	selp.u16 	%rs5, 1, 0, %p48;
	or.b16  	%rs6, %rs4, %rs5;
	and.b16  	%rs7, %rs6, 255;
	setp.ne.s16 	%p49, %rs7, 0;
	selp.u16 	%rs8, 1, 0, %p49;
	st.shared.u8 	[%r5], %rs8;
	bra.uni 	$L__BB158_114;
$L__BB158_54:
	cvt.u64.u32 	%rd131, %r4;
	setp.le.u64 	%p2, %rd264, %rd131;
	@%p2 bra 	$L__BB158_114;
	mov.u32 	%r55, %ctaid.y;
	cvt.u64.u32 	%rd269, %r55;
	mad.lo.s64 	%rd554, %rd264, %rd269, %rd131;
	cvt.u32.u64 	%r22, %rd263;
	add.s32 	%r211, %r22, -1;
	setp.lt.s32 	%p3, %r211, 0;
	@%p3 bra 	$L__BB158_113;
	and.b32  	%r24, %r22, 7;
	setp.lt.u32 	%p4, %r211, 7;
	@%p4 bra 	$L__BB158_84;
	add.s32 	%r209, %r22, -4;
	and.b32  	%r56, %r22, -8;
	neg.s32 	%r208, %r56;
$L__BB158_58:
	.pragma "nounroll";
	add.s32 	%r29, %r209, 3;
	mul.wide.u32 	%rd271, %r29, 8;
	add.s64 	%rd272, %rd2, %rd271;
	ld.global.u64 	%rd135, [%rd272];
	or.b64  	%rd273, %rd554, %rd135;
	and.b64  	%rd274, %rd273, -4294967296;
	setp.ne.s64 	%p5, %rd274, 0;
	@%p5 bra 	$L__BB158_60;
	cvt.u32.u64 	%r57, %rd135;
	cvt.u32.u64 	%r58, %rd554;
	div.u32 	%r59, %r58, %r57;
	mul.lo.s32 	%r60, %r59, %r57;
	sub.s32 	%r61, %r58, %r60;
	cvt.u64.u32 	%rd525, %r59;
	cvt.u64.u32 	%rd526, %r61;
	bra.uni 	$L__BB158_61;
$L__BB158_60:
	div.s64 	%rd525, %rd554, %rd135;
	mul.lo.s64 	%rd275, %rd525, %rd135;
	sub.s64 	%rd526, %rd554, %rd275;
$L__BB158_61:
	add.s64 	%rd277, %rd1, %rd271;
	ld.global.u64 	%rd278, [%rd277];
	mul.lo.s64 	%rd142, %rd278, %rd526;
	add.s32 	%r30, %r209, 2;
	mul.wide.u32 	%rd279, %r30, 8;
	add.s64 	%rd280, %rd2, %rd279;
	ld.global.u64 	%rd143, [%rd280];
	or.b64  	%rd281, %rd525, %rd143;
	and.b64  	%rd282, %rd281, -4294967296;
	setp.ne.s64 	%p6, %rd282, 0;
	@%p6 bra 	$L__BB158_63;
	cvt.u32.u64 	%r62, %rd143;
	cvt.u32.u64 	%r63, %rd525;
	div.u32 	%r64, %r63, %r62;
	mul.lo.s32 	%r65, %r64, %r62;
	sub.s32 	%r66, %r63, %r65;
	cvt.u64.u32 	%rd527, %r64;
	cvt.u64.u32 	%rd528, %r66;
	bra.uni 	$L__BB158_64;
$L__BB158_63:
	div.s64 	%rd527, %rd525, %rd143;
	mul.lo.s64 	%rd283, %rd527, %rd143;
	sub.s64 	%rd528, %rd525, %rd283;
$L__BB158_64:
	add.s64 	%rd285, %rd1, %rd279;
	ld.global.u64 	%rd286, [%rd285];
	mad.lo.s64 	%rd150, %rd286, %rd528, %rd142;
	add.s32 	%r31, %r209, 1;
	mul.wide.u32 	%rd287, %r31, 8;
	add.s64 	%rd288, %rd2, %rd287;
	ld.global.u64 	%rd151, [%rd288];
	or.b64  	%rd289, %rd527, %rd151;
	and.b64  	%rd290, %rd289, -4294967296;
	setp.ne.s64 	%p7, %rd290, 0;
	@%p7 bra 	$L__BB158_66;
	cvt.u32.u64 	%r67, %rd151;
	cvt.u32.u64 	%r68, %rd527;
	div.u32 	%r69, %r68, %r67;
	mul.lo.s32 	%r70, %r69, %r67;
	sub.s32 	%r71, %r68, %r70;
	cvt.u64.u32 	%rd529, %r69;
	cvt.u64.u32 	%rd530, %r71;
	bra.uni 	$L__BB158_67;
$L__BB158_66:
	div.s64 	%rd529, %rd527, %rd151;
	mul.lo.s64 	%rd291, %rd529, %rd151;
	sub.s64 	%rd530, %rd527, %rd291;
$L__BB158_67:
	add.s64 	%rd293, %rd1, %rd287;
	ld.global.u64 	%rd294, [%rd293];
	mad.lo.s64 	%rd158, %rd294, %rd530, %rd150;
	add.s32 	%r32, %r209, -4;
	mul.wide.u32 	%rd295, %r209, 8;
	add.s64 	%rd296, %rd2, %rd295;
	ld.global.u64 	%rd159, [%rd296];
	or.b64  	%rd297, %rd529, %rd159;
	and.b64  	%rd298, %rd297, -4294967296;
	setp.ne.s64 	%p8, %rd298, 0;
	@%p8 bra 	$L__BB158_69;
	cvt.u32.u64 	%r72, %rd159;
	cvt.u32.u64 	%r73, %rd529;
	div.u32 	%r74, %r73, %r72;
	mul.lo.s32 	%r75, %r74, %r72;
	sub.s32 	%r76, %r73, %r75;
	cvt.u64.u32 	%rd531, %r74;
	cvt.u64.u32 	%rd532, %r76;
	bra.uni 	$L__BB158_70;
$L__BB158_69:
	div.s64 	%rd531, %rd529, %rd159;
	mul.lo.s64 	%rd299, %rd531, %rd159;
	sub.s64 	%rd532, %rd529, %rd299;
$L__BB158_70:
	add.s64 	%rd301, %rd1, %rd295;
	ld.global.u64 	%rd302, [%rd301];
	mad.lo.s64 	%rd166, %rd302, %rd532, %rd158;
	add.s32 	%r33, %r209, -1;
	mul.wide.u32 	%rd303, %r33, 8;
	add.s64 	%rd304, %rd2, %rd303;
	ld.global.u64 	%rd167, [%rd304];
	or.b64  	%rd305, %rd531, %rd167;
	and.b64  	%rd306, %rd305, -4294967296;
	setp.ne.s64 	%p9, %rd306, 0;
	@%p9 bra 	$L__BB158_72;
	cvt.u32.u64 	%r77, %rd167;
	cvt.u32.u64 	%r78, %rd531;
	div.u32 	%r79, %r78, %r77;
	mul.lo.s32 	%r80, %r79, %r77;
	sub.s32 	%r81, %r78, %r80;
	cvt.u64.u32 	%rd533, %r79;
	cvt.u64.u32 	%rd534, %r81;
	bra.uni 	$L__BB158_73;
$L__BB158_72:
	div.s64 	%rd533, %rd531, %rd167;
	mul.lo.s64 	%rd307, %rd533, %rd167;
	sub.s64 	%rd534, %rd531, %rd307;
$L__BB158_73:
	add.s64 	%rd309, %rd1, %rd303;
	ld.global.u64 	%rd310, [%rd309];
	mad.lo.s64 	%rd174, %rd310, %rd534, %rd166;
	add.s32 	%r34, %r209, -2;
	mul.wide.u32 	%rd311, %r34, 8;
	add.s64 	%rd312, %rd2, %rd311;
	ld.global.u64 	%rd175, [%rd312];
	or.b64  	%rd313, %rd533, %rd175;
	and.b64  	%rd314, %rd313, -4294967296;
	setp.ne.s64 	%p10, %rd314, 0;
	@%p10 bra 	$L__BB158_75;
	cvt.u32.u64 	%r82, %rd175;
	cvt.u32.u64 	%r83, %rd533;
	div.u32 	%r84, %r83, %r82;
	mul.lo.s32 	%r85, %r84, %r82;
	sub.s32 	%r86, %r83, %r85;
	cvt.u64.u32 	%rd535, %r84;
	cvt.u64.u32 	%rd536, %r86;
	bra.uni 	$L__BB158_76;
$L__BB158_75:
	div.s64 	%rd535, %rd533, %rd175;
	mul.lo.s64 	%rd315, %rd535, %rd175;
	sub.s64 	%rd536, %rd533, %rd315;
$L__BB158_76:
	add.s64 	%rd317, %rd1, %rd311;
	ld.global.u64 	%rd318, [%rd317];
	mad.lo.s64 	%rd182, %rd318, %rd536, %rd174;
	add.s32 	%r35, %r209, -3;
	mul.wide.u32 	%rd319, %r35, 8;
	add.s64 	%rd320, %rd2, %rd319;
	ld.global.u64 	%rd183, [%rd320];
	or.b64  	%rd321, %rd535, %rd183;
	and.b64  	%rd322, %rd321, -4294967296;
	setp.ne.s64 	%p11, %rd322, 0;
	@%p11 bra 	$L__BB158_78;
	cvt.u32.u64 	%r87, %rd183;
	cvt.u32.u64 	%r88, %rd535;
	div.u32 	%r89, %r88, %r87;
	mul.lo.s32 	%r90, %r89, %r87;
	sub.s32 	%r91, %r88, %r90;
	cvt.u64.u32 	%rd537, %r89;
	cvt.u64.u32 	%rd538, %r91;
	bra.uni 	$L__BB158_79;
$L__BB158_78:
	div.s64 	%rd537, %rd535, %rd183;
	mul.lo.s64 	%rd323, %rd537, %rd183;
	sub.s64 	%rd538, %rd535, %rd323;
$L__BB158_79:
	add.s64 	%rd325, %rd1, %rd319;
	ld.global.u64 	%rd326, [%rd325];
	mad.lo.s64 	%rd190, %rd326, %rd538, %rd182;
	mul.wide.u32 	%rd327, %r32, 8;
	add.s64 	%rd328, %rd2, %rd327;
	ld.global.u64 	%rd191, [%rd328];
	or.b64  	%rd329, %rd537, %rd191;
	and.b64  	%rd330, %rd329, -4294967296;
	setp.ne.s64 	%p12, %rd330, 0;
	@%p12 bra 	$L__BB158_81;
	cvt.u32.u64 	%r92, %rd191;
	cvt.u32.u64 	%r93, %rd537;
	div.u32 	%r94, %r93, %r92;
	mul.lo.s32 	%r95, %r94, %r92;
	sub.s32 	%r96, %r93, %r95;
	cvt.u64.u32 	%rd554, %r94;
	cvt.u64.u32 	%rd540, %r96;
	bra.uni 	$L__BB158_82;
$L__BB158_81:
	div.s64 	%rd554, %rd537, %rd191;
	mul.lo.s64 	%rd331, %rd554, %rd191;
	sub.s64 	%rd540, %rd537, %rd331;
$L__BB158_82:
	add.s64 	%rd333, %rd1, %rd327;
	ld.global.u64 	%rd334, [%rd333];
	mad.lo.s64 	%rd335, %rd334, %rd540, %rd190;
	add.s64 	%rd563, %rd563, %rd335;
	add.s32 	%r209, %r209, -8;
	add.s32 	%r208, %r208, 8;
	setp.ne.s32 	%p13, %r208, 0;
	@%p13 bra 	$L__BB158_58;
	add.s32 	%r211, %r209, 3;
$L__BB158_84:
	setp.eq.s32 	%p14, %r24, 0;
	@%p14 bra 	$L__BB158_113;
	and.b32  	%r40, %r22, 3;
	setp.lt.u32 	%p15, %r24, 4;
	@%p15 bra 	$L__BB158_99;
	mul.wide.u32 	%rd337, %r211, 8;
	add.s64 	%rd338, %rd2, %rd337;
	ld.global.u64 	%rd202, [%rd338];
	or.b64  	%rd339, %rd554, %rd202;
	and.b64  	%rd340, %rd339, -4294967296;
	setp.ne.s64 	%p16, %rd340, 0;
	@%p16 bra 	$L__BB158_88;
	cvt.u32.u64 	%r97, %rd202;
	cvt.u32.u64 	%r98, %rd554;
	div.u32 	%r99, %r98, %r97;
	mul.lo.s32 	%r100, %r99, %r97;
	sub.s32 	%r101, %r98, %r100;
	cvt.u64.u32 	%rd544, %r99;
	cvt.u64.u32 	%rd545, %r101;
	bra.uni 	$L__BB158_89;
$L__BB158_88:
	div.s64 	%rd544, %rd554, %rd202;
	mul.lo.s64 	%rd341, %rd544, %rd202;
	sub.s64 	%rd545, %rd554, %rd341;
$L__BB158_89:
	add.s64 	%rd343, %rd1, %rd337;
	ld.global.u64 	%rd344, [%rd343];
	mul.lo.s64 	%rd209, %rd344, %rd545;
	add.s32 	%r41, %r211, -1;
	mul.wide.u32 	%rd345, %r41, 8;
	add.s64 	%rd346, %rd2, %rd345;
	ld.global.u64 	%rd210, [%rd346];
	or.b64  	%rd347, %rd544, %rd210;
	and.b64  	%rd348, %rd347, -4294967296;
	setp.ne.s64 	%p17, %rd348, 0;
	@%p17 bra 	$L__BB158_91;
	cvt.u32.u64 	%r102, %rd210;
	cvt.u32.u64 	%r103, %rd544;
	div.u32 	%r104, %r103, %r102;
	mul.lo.s32 	%r105, %r104, %r102;
	sub.s32 	%r106, %r103, %r105;
	cvt.u64.u32 	%rd546, %r104;
	cvt.u64.u32 	%rd547, %r106;
	bra.uni 	$L__BB158_92;
$L__BB158_91:
	div.s64 	%rd546, %rd544, %rd210;
	mul.lo.s64 	%rd349, %rd546, %rd210;
	sub.s64 	%rd547, %rd544, %rd349;
$L__BB158_92:
	add.s64 	%rd351, %rd1, %rd345;
	ld.global.u64 	%rd352, [%rd351];
	mad.lo.s64 	%rd217, %rd352, %rd547, %rd209;
	add.s32 	%r42, %r211, -2;
	mul.wide.u32 	%rd353, %r42, 8;
	add.s64 	%rd354, %rd2, %rd353;
	ld.global.u64 	%rd218, [%rd354];
	or.b64  	%rd355, %rd546, %rd218;
	and.b64  	%rd356, %rd355, -4294967296;
	setp.ne.s64 	%p18, %rd356, 0;
	@%p18 bra 	$L__BB158_94;
	cvt.u32.u64 	%r107, %rd218;
	cvt.u32.u64 	%r108, %rd546;
	div.u32 	%r109, %r108, %r107;
	mul.lo.s32 	%r110, %r109, %r107;
	sub.s32 	%r111, %r108, %r110;
	cvt.u64.u32 	%rd548, %r109;
	cvt.u64.u32 	%rd549, %r111;
	bra.uni 	$L__BB158_95;
$L__BB158_94:
	div.s64 	%rd548, %rd546, %rd218;
	mul.lo.s64 	%rd357, %rd548, %rd218;
	sub.s64 	%rd549, %rd546, %rd357;
$L__BB158_95:
	add.s64 	%rd359, %rd1, %rd353;
	ld.global.u64 	%rd360, [%rd359];
	mad.lo.s64 	%rd225, %rd360, %rd549, %rd217;
	add.s32 	%r43, %r211, -3;
	mul.wide.u32 	%rd361, %r43, 8;
	add.s64 	%rd362, %rd2, %rd361;
	ld.global.u64 	%rd226, [%rd362];
	or.b64  	%rd363, %rd548, %rd226;
	and.b64  	%rd364, %rd363, -4294967296;
	setp.ne.s64 	%p19, %rd364, 0;
	@%p19 bra 	$L__BB158_97;
	cvt.u32.u64 	%r112, %rd226;
	cvt.u32.u64 	%r113, %rd548;
	div.u32 	%r114, %r113, %r112;
	mul.lo.s32 	%r115, %r114, %r112;
	sub.s32 	%r116, %r113, %r115;
	cvt.u64.u32 	%rd554, %r114;
	cvt.u64.u32 	%rd551, %r116;
	bra.uni 	$L__BB158_98;
$L__BB158_97:
	div.s64 	%rd554, %rd548, %rd226;
	mul.lo.s64 	%rd365, %rd554, %rd226;
	sub.s64 	%rd551, %rd548, %rd365;
$L__BB158_98:
	add.s64 	%rd367, %rd1, %rd361;
	ld.global.u64 	%rd368, [%rd367];
	mad.lo.s64 	%rd369, %rd368, %rd551, %rd225;
	add.s64 	%rd563, %rd563, %rd369;
	add.s32 	%r211, %r211, -4;
$L__BB158_99:
	setp.eq.s32 	%p20, %r40, 0;
	@%p20 bra 	$L__BB158_113;
	setp.eq.s32 	%p21, %r40, 1;
	@%p21 bra 	$L__BB158_108;
	mul.wide.u32 	%rd371, %r211, 8;
	add.s64 	%rd372, %rd2, %rd371;
	ld.global.u64 	%rd237, [%rd372];
	or.b64  	%rd373, %rd554, %rd237;
	and.b64  	%rd374, %rd373, -4294967296;
	setp.ne.s64 	%p22, %rd374, 0;
	@%p22 bra 	$L__BB158_103;
	cvt.u32.u64 	%r117, %rd237;
	cvt.u32.u64 	%r118, %rd554;
	div.u32 	%r119, %r118, %r117;
	mul.lo.s32 	%r120, %r119, %r117;
	sub.s32 	%r121, %r118, %r120;
	cvt.u64.u32 	%rd555, %r119;
	cvt.u64.u32 	%rd556, %r121;
	bra.uni 	$L__BB158_104;
$L__BB158_103:
	div.s64 	%rd555, %rd554, %rd237;
	mul.lo.s64 	%rd375, %rd555, %rd237;
	sub.s64 	%rd556, %rd554, %rd375;
$L__BB158_104:
	add.s64 	%rd377, %rd1, %rd371;
	ld.global.u64 	%rd378, [%rd377];
	mul.lo.s64 	%rd244, %rd378, %rd556;
	add.s32 	%r46, %r211, -1;
	mul.wide.u32 	%rd379, %r46, 8;
	add.s64 	%rd380, %rd2, %rd379;
	ld.global.u64 	%rd245, [%rd380];
	or.b64  	%rd381, %rd555, %rd245;
	and.b64  	%rd382, %rd381, -4294967296;
	setp.ne.s64 	%p23, %rd382, 0;
	@%p23 bra 	$L__BB158_106;
	cvt.u32.u64 	%r122, %rd245;
	cvt.u32.u64 	%r123, %rd555;
	div.u32 	%r124, %r123, %r122;
	mul.lo.s32 	%r125, %r124, %r122;
	sub.s32 	%r126, %r123, %r125;
	cvt.u64.u32 	%rd554, %r124;
	cvt.u64.u32 	%rd558, %r126;
	bra.uni 	$L__BB158_107;
$L__BB158_106:
	div.s64 	%rd554, %rd555, %rd245;
	mul.lo.s64 	%rd383, %rd554, %rd245;
	sub.s64 	%rd558, %rd555, %rd383;
$L__BB158_107:
	add.s64 	%rd385, %rd1, %rd379;
	ld.global.u64 	%rd386, [%rd385];
	mad.lo.s64 	%rd387, %rd386, %rd558, %rd244;
	add.s64 	%rd563, %rd563, %rd387;
	add.s32 	%r211, %r211, -2;
$L__BB158_108:
	and.b32  	%r127, %r22, 1;
	setp.eq.b32 	%p24, %r127, 1;
	not.pred 	%p25, %p24;
	@%p25 bra 	$L__BB158_113;
	mul.wide.u32 	%rd388, %r211, 8;
	add.s64 	%rd389, %rd2, %rd388;
	ld.global.u64 	%rd256, [%rd389];
	or.b64  	%rd390, %rd554, %rd256;
	and.b64  	%rd391, %rd390, -4294967296;
	setp.ne.s64 	%p26, %rd391, 0;
	@%p26 bra 	$L__BB158_111;
	cvt.u32.u64 	%r128, %rd256;
	cvt.u32.u64 	%r129, %rd554;
	rem.u32 	%r130, %r129, %r128;
	cvt.u64.u32 	%rd562, %r130;
	bra.uni 	$L__BB158_112;
$L__BB158_111:
	rem.s64 	%rd562, %rd554, %rd256;
$L__BB158_112:
	add.s64 	%rd393, %rd1, %rd388;
	ld.global.u64 	%rd394, [%rd393];
	mad.lo.s64 	%rd563, %rd394, %rd562, %rd563;
$L__BB158_113:
	ld.global.u8 	%rs2, [%rd563];
	st.shared.u8 	[%r5], %rs2;
$L__BB158_114:
	bar.sync 	0;
	setp.lt.u32 	%p50, %r213, 66;
	@%p50 bra 	$L__BB158_118;
$L__BB158_115:
	shr.u32 	%r50, %r213, 1;
	setp.ge.u32 	%p51, %r1, %r50;
	@%p51 bra 	$L__BB158_117;
	ld.shared.u8 	%rs9, [%r5];
	setp.ne.s16 	%p52, %rs9, 0;
	add.s32 	%r202, %r5, %r50;
	ld.shared.u8 	%rs10, [%r202];
	selp.u16 	%rs11, 1, 0, %p52;
	or.b16  	%rs12, %rs10, %rs11;
	and.b16  	%rs13, %rs12, 255;
	setp.ne.s16 	%p53, %rs13, 0;
	selp.u16 	%rs14, 1, 0, %p53;
	st.shared.u8 	[%r5], %rs14;
$L__BB158_117:
	bar.sync 	0;
	setp.gt.u32 	%p54, %r213, 131;
	mov.u32 	%r213, %r50;
	@%p54 bra 	$L__BB158_115;
$L__BB158_118:
	setp.gt.u32 	%p55, %r1, 31;
	@%p55 bra 	$L__BB158_121;
	ld.volatile.shared.u8 	%rs15, [%r5];
	setp.ne.s16 	%p56, %rs15, 0;
	ld.volatile.shared.u8 	%rs16, [%r5+32];
	selp.u16 	%rs17, 1, 0, %p56;
	or.b16  	%rs18, %rs16, %rs17;
	and.b16  	%rs19, %rs18, 255;
	setp.ne.s16 	%p57, %rs19, 0;
	selp.u16 	%rs20, 1, 0, %p57;
	st.volatile.shared.u8 	[%r5], %rs20;
	ld.volatile.shared.u8 	%rs21, [%r5];
	setp.ne.s16 	%p58, %rs21, 0;
	ld.volatile.shared.u8 	%rs22, [%r5+16];
	selp.u16 	%rs23, 1, 0, %p58;
	or.b16  	%rs24, %rs22, %rs23;
	and.b16  	%rs25, %rs24, 255;
	setp.ne.s16 	%p59, %rs25, 0;
	selp.u16 	%rs26, 1, 0, %p59;
	st.volatile.shared.u8 	[%r5], %rs26;
	ld.volatile.shared.u8 	%rs27, [%r5];
	setp.ne.s16 	%p60, %rs27, 0;
	ld.volatile.shared.u8 	%rs28, [%r5+8];
	selp.u16 	%rs29, 1, 0, %p60;
	or.b16  	%rs30, %rs28, %rs29;
	and.b16  	%rs31, %rs30, 255;
	setp.ne.s16 	%p61, %rs31, 0;
	selp.u16 	%rs32, 1, 0, %p61;
	st.volatile.shared.u8 	[%r5], %rs32;
	ld.volatile.shared.u8 	%rs33, [%r5];
	setp.ne.s16 	%p62, %rs33, 0;
	ld.volatile.shared.u8 	%rs34, [%r5+4];
	selp.u16 	%rs35, 1, 0, %p62;
	or.b16  	%rs36, %rs34, %rs35;
	and.b16  	%rs37, %rs36, 255;
	setp.ne.s16 	%p63, %rs37, 0;
	selp.u16 	%rs38, 1, 0, %p63;
	st.volatile.shared.u8 	[%r5], %rs38;
	ld.volatile.shared.u8 	%rs39, [%r5];
	setp.ne.s16 	%p64, %rs39, 0;
	ld.volatile.shared.u8 	%rs40, [%r5+2];
	selp.u16 	%rs41, 1, 0, %p64;
	or.b16  	%rs42, %rs40, %rs41;
	and.b16  	%rs43, %rs42, 255;
	setp.ne.s16 	%p65, %rs43, 0;
	selp.u16 	%rs44, 1, 0, %p65;
	st.volatile.shared.u8 	[%r5], %rs44;
	ld.volatile.shared.u8 	%rs45, [%r5];
	setp.ne.s16 	%p66, %rs45, 0;
	ld.volatile.shared.u8 	%rs46, [%r5+1];
	selp.u16 	%rs47, 1, 0, %p66;
	or.b16  	%rs48, %rs46, %rs47;
	and.b16  	%rs49, %rs48, 255;
	setp.ne.s16 	%p67, %rs49, 0;
	selp.u16 	%rs50, 1, 0, %p67;
	st.volatile.shared.u8 	[%r5], %rs50;
	setp.ne.s32 	%p68, %r1, 0;
	@%p68 bra 	$L__BB158_121;
	ld.param.u64 	%rd478, [contiguous_sum2_bool_param_0];
	ld.shared.u8 	%rs51, [sumsdata_bool];
	cvt.u64.u32 	%rd473, %r2;
	mov.u32 	%r203, %ctaid.y;
	cvt.u64.u32 	%rd474, %r203;
	mad.lo.s64 	%rd475, %rd265, %rd474, %rd473;
	cvta.to.global.u64 	%rd476, %rd478;
	add.s64 	%rd477, %rd476, %rd475;
	st.global.u8 	[%rd477], %rs51;
$L__BB158_121:
	ret;

}
	// .globl	contiguous_sum22_bool
.visible .entry contiguous_sum22_bool(
	.param .u64 .ptr .align 1 contiguous_sum22_bool_param_0,
	.param .u64 .ptr .align 1 contiguous_sum22_bool_param_1,
	.param .u64 contiguous_sum22_bool_param_2,
	.param .u64 contiguous_sum22_bool_param_3
)
{
	.reg .pred 	%p<24>;
	.reg .b16 	%rs<52>;
	.reg .b32 	%r<17>;
	.reg .b64 	%rd<23>;

	ld.param.u64 	%rd4, [contiguous_sum22_bool_param_0];
	ld.param.u64 	%rd7, [contiguous_sum22_bool_param_1];
	ld.param.u64 	%rd5, [contiguous_sum22_bool_param_2];
	ld.param.u64 	%rd6, [contiguous_sum22_bool_param_3];
	cvta.to.global.u64 	%rd1, %rd7;
	mov.u32 	%r1, %tid.x;
	mov.u32 	%r2, %ctaid.x;
	mov.u32 	%r16, %ntid.x;
	mul.lo.s32 	%r8, %r2, %r16;
	shl.b32 	%r9, %r8, 1;
	add.s32 	%r4, %r9, %r1;
	mov.u32 	%r10, sumsdata_bool;
	add.s32 	%r5, %r10, %r1;
	mov.b16 	%rs1, 0;
	st.shared.u8 	[%r5], %rs1;
	add.s32 	%r11, %r4, %r16;
	cvt.u64.u32 	%rd2, %r11;
	setp.le.u64 	%p1, %rd5, %rd2;
	@%p1 bra 	$L__BB159_2;
	cvt.u64.u32 	%rd11, %r4;
	mov.u32 	%r13, %ctaid.y;
	cvt.u64.u32 	%rd12, %r13;
	mul.lo.s64 	%rd13, %rd5, %rd12;
	add.s64 	%rd14, %rd13, %rd11;
	add.s64 	%rd15, %rd1, %rd14;
	ld.global.u8 	%rs3, [%rd15];
	setp.ne.s16 	%p3, %rs3, 0;
	add.s64 	%rd16, %rd13, %rd2;
	add.s64 	%rd17, %rd1, %rd16;
	ld.global.u8 	%rs4, [%rd17];
	selp.u16 	%rs5, 1, 0, %p3;
	or.b16  	%rs6, %rs4, %rs5;
	and.b16  	%rs7, %rs6, 255;
	setp.ne.s16 	%p4, %rs7, 0;
	selp.u16 	%rs8, 1, 0, %p4;
	st.shared.u8 	[%r5], %rs8;
	bra.uni 	$L__BB159_4;
$L__BB159_2:
	cvt.u64.u32 	%rd3, %r4;
	setp.le.u64 	%p2, %rd5, %rd3;
	@%p2 bra 	$L__BB159_4;
	mov.u32 	%r12, %ctaid.y;
	cvt.u64.u32 	%rd8, %r12;
	mad.lo.s64 	%rd9, %rd5, %rd8, %rd3;
	add.s64 	%rd10, %rd1, %rd9;
	ld.global.u8 	%rs2, [%rd10];
	st.shared.u8 	[%r5], %rs2;
$L__BB159_4:
	bar.sync 	0;
	setp.lt.u32 	%p5, %r16, 66;
	@%p5 bra 	$L__BB159_8;
$L__BB159_5:
	shr.u32 	%r7, %r16, 1;
	setp.ge.u32 	%p6, %r1, %r7;
	@%p6 bra 	$L__BB159_7;
	ld.shared.u8 	%rs9, [%r5];
	setp.ne.s16 	%p7, %rs9, 0;
	add.s32 	%r14, %r5, %r7;
	ld.shared.u8 	%rs10, [%r14];
	selp.u16 	%rs11, 1, 0, %p7;
	or.b16  	%rs12, %rs10, %rs11;
	and.b16  	%rs13, %rs12, 255;
	setp.ne.s16 	%p8, %rs13, 0;
	selp.u16 	%rs14, 1, 0, %p8;
	st.shared.u8 	[%r5], %rs14;
$L__BB159_7:
	bar.sync 	0;
	setp.gt.u32 	%p9, %r16, 131;
	mov.u32 	%r16, %r7;
	@%p9 bra 	$L__BB159_5;
$L__BB159_8:
	setp.gt.u32 	%p10, %r1, 31;
	@%p10 bra 	$L__BB159_11;
	ld.volatile.shared.u8 	%rs15, [%r5];
	setp.ne.s16 	%p11, %rs15, 0;
	ld.volatile.shared.u8 	%rs16, [%r5+32];
	selp.u16 	%rs17, 1, 0, %p11;
	or.b16  	%rs18, %rs16, %rs17;
	and.b16  	%rs19, %rs18, 255;
	setp.ne.s16 	%p12, %rs19, 0;
	selp.u16 	%rs20, 1, 0, %p12;
	st.volatile.shared.u8 	[%r5], %rs20;
	ld.volatile.shared.u8 	%rs21, [%r5];
	setp.ne.s16 	%p13, %rs21, 0;
	ld.volatile.shared.u8 	%rs22, [%r5+16];
	selp.u16 	%rs23, 1, 0, %p13;
	or.b16  	%rs24, %rs22, %rs23;
	and.b16  	%rs25, %rs24, 255;
	setp.ne.s16 	%p14, %rs25, 0;
	selp.u16 	%rs26, 1, 0, %p14;
	st.volatile.shared.u8 	[%r5], %rs26;
	ld.volatile.shared.u8 	%rs27, [%r5];
	setp.ne.s16 	%p15, %rs27, 0;
	ld.volatile.shared.u8 	%rs28, [%r5+8];
	selp.u16 	%rs29, 1, 0, %p15;
	or.b16  	%rs30, %rs28, %rs29;
	and.b16  	%rs31, %rs30, 255;
	setp.ne.s16 	%p16, %rs31, 0;
	selp.u16 	%rs32, 1, 0, %p16;
	st.volatile.shared.u8 	[%r5], %rs32;
	ld.volatile.shared.u8 	%rs33, [%r5];
	setp.ne.s16 	%p17, %rs33, 0;
	ld.volatile.shared.u8 	%rs34, [%r5+4];
	selp.u16 	%rs35, 1, 0, %p17;
	or.b16  	%rs36, %rs34, %rs35;
	and.b16  	%rs37, %rs36, 255;
	setp.ne.s16 	%p18, %rs37, 0;
	selp.u16 	%rs38, 1, 0, %p18;
	st.volatile.shared.u8 	[%r5], %rs38;
	ld.volatile.shared.u8 	%rs39, [%r5];
	setp.ne.s16 	%p19, %rs39, 0;
	ld.volatile.shared.u8 	%rs40, [%r5+2];
	selp.u16 	%rs41, 1, 0, %p19;
	or.b16  	%rs42, %rs40, %rs41;
	and.b16  	%rs43, %rs42, 255;
	setp.ne.s16 	%p20, %rs43, 0;
	selp.u16 	%rs44, 1, 0, %p20;
	st.volatile.shared.u8 	[%r5], %rs44;
	ld.volatile.shared.u8 	%rs45, [%r5];
	setp.ne.s16 	%p21, %rs45, 0;
	ld.volatile.shared.u8 	%rs46, [%r5+1];
	selp.u16 	%rs47, 1, 0, %p21;
	or.b16  	%rs48, %rs46, %rs47;
	and.b16  	%rs49, %rs48, 255;
	setp.ne.s16 	%p22, %rs49, 0;
	selp.u16 	%rs50, 1, 0, %p22;
	st.volatile.shared.u8 	[%r5], %rs50;
	setp.ne.s32 	%p23, %r1, 0;
	@%p23 bra 	$L__BB159_11;
	ld.shared.u8 	%rs51, [sumsdata_bool];
	cvt.u64.u32 	%rd18, %r2;
	mov.u32 	%r15, %ctaid.y;
	cvt.u64.u32 	%rd19, %r15;
	mad.lo.s64 	%rd20, %rd6, %rd19, %rd18;
	cvta.to.global.u64 	%rd21, %rd4;
	add.s64 	%rd22, %rd21, %rd20;
	st.global.u8 	[%rd22], %rs51;
$L__BB159_11:
	ret;

}
	// .globl	contiguous_sum3_bool
.visible .entry contiguous_sum3_bool(
	.param .u64 .ptr .align 1 contiguous_sum3_bool_param_0,
	.param .u64 .ptr .align 1 contiguous_sum3_bool_param_1,
	.param .u64 .ptr .align 1 contiguous_sum3_bool_param_2,
	.param .u64 .ptr .align 1 contiguous_sum3_bool_param_3,
	.param .u64 contiguous_sum3_bool_param_4,
	.param .u64 contiguous_sum3_bool_param_5,
	.param .u64 contiguous_sum3_bool_param_6
)
{
	.reg .pred 	%p<73>;
	.reg .b16 	%rs<68>;
	.reg .b32 	%r<184>;
	.reg .b64 	%rd<306>;

	ld.param.u64 	%rd144, [contiguous_sum3_bool_param_0];
	ld.param.u64 	%rd145, [contiguous_sum3_bool_param_1];
	ld.param.u64 	%rd148, [contiguous_sum3_bool_param_2];
	ld.param.u64 	%rd149, [contiguous_sum3_bool_param_3];
	ld.param.u64 	%rd146, [contiguous_sum3_bool_param_4];
	ld.param.u64 	%rd147, [contiguous_sum3_bool_param_5];
	ld.param.u64 	%rd150, [contiguous_sum3_bool_param_6];
	cvta.to.global.u64 	%rd1, %rd149;
	cvta.to.global.u64 	%rd2, %rd148;
	mov.u32 	%r1, %tid.y;
	mov.u32 	%r2, %ntid.x;
	mov.u32 	%r3, %tid.x;
	mad.lo.s32 	%r61, %r1, %r2, %r3;
	mov.u32 	%r62, %ctaid.x;
	mad.lo.s32 	%r63, %r62, %r2, %r3;
	mov.u32 	%r4, %ctaid.y;
	mov.u32 	%r5, %ntid.y;
	mad.lo.s32 	%r64, %r4, %r5, %r1;
	mov.u32 	%r65, sumsdata_bool;
	add.s32 	%r7, %r65, %r61;
	mov.b16 	%rs4, 0;
	st.shared.u8 	[%r7], %rs4;
	cvt.u64.u32 	%rd3, %r63;
	setp.le.u64 	%p14, %rd147, %rd3;
	cvt.u64.u32 	%rd152, %r64;
	setp.le.u64 	%p15, %rd150, %rd152;
	or.pred  	%p16, %p14, %p15;
	@%p16 bra 	$L__BB160_76;
	cvt.u32.u64 	%r66, %rd3;
	cvt.u32.u64 	%r67, %rd147;
	mad.lo.s32 	%r175, %r64, %r67, %r66;
	cvt.u32.u64 	%r9, %rd146;
	add.s32 	%r174, %r9, -1;
	setp.lt.s32 	%p17, %r174, 0;
	mov.b64 	%rd305, 0;
	@%p17 bra 	$L__BB160_59;
	setp.lt.u32 	%p18, %r174, 7;
	mov.b64 	%rd305, 0;
	@%p18 bra 	$L__BB160_30;
	add.s32 	%r170, %r9, -4;
	and.b32  	%r68, %r9, -8;
	neg.s32 	%r169, %r68;
	mov.b64 	%rd305, 0;
$L__BB160_4:
	.pragma "nounroll";
	add.s32 	%r16, %r170, 3;
	cvt.u64.u32 	%rd5, %r175;
	mul.wide.u32 	%rd157, %r16, 8;
	add.s64 	%rd158, %rd2, %rd157;
	ld.global.u64 	%rd6, [%rd158];
	and.b64  	%rd159, %rd6, -4294967296;
	setp.ne.s64 	%p19, %rd159, 0;
	@%p19 bra 	$L__BB160_6;
	cvt.u32.u64 	%r69, %rd6;
	cvt.u32.u64 	%r70, %rd5;
	div.u32 	%r71, %r70, %r69;
	mul.lo.s32 	%r72, %r71, %r69;
	sub.s32 	%r73, %r70, %r72;
	cvt.u64.u32 	%rd270, %r71;
	cvt.u64.u32 	%rd271, %r73;
	bra.uni 	$L__BB160_7;
$L__BB160_6:
	div.s64 	%rd270, %rd5, %rd6;
	mul.lo.s64 	%rd160, %rd270, %rd6;
	sub.s64 	%rd271, %rd5, %rd160;
$L__BB160_7:
	mul.wide.u32 	%rd161, %r16, 8;
	add.s64 	%rd162, %rd1, %rd161;
	ld.global.u64 	%rd163, [%rd162];
	mad.lo.s64 	%rd13, %rd163, %rd271, %rd305;
	add.s32 	%r17, %r170, 2;
	and.b64  	%rd14, %rd270, 4294967295;
	mul.wide.u32 	%rd164, %r17, 8;
	add.s64 	%rd165, %rd2, %rd164;
	ld.global.u64 	%rd15, [%rd165];
	and.b64  	%rd166, %rd15, -4294967296;
	setp.ne.s64 	%p20, %rd166, 0;
	@%p20 bra 	$L__BB160_9;
	cvt.u32.u64 	%r74, %rd15;
	cvt.u32.u64 	%r75, %rd14;
	div.u32 	%r76, %r75, %r74;
	mul.lo.s32 	%r77, %r76, %r74;
	sub.s32 	%r78, %r75, %r77;
	cvt.u64.u32 	%rd272, %r76;
	cvt.u64.u32 	%rd273, %r78;
	bra.uni 	$L__BB160_10;
$L__BB160_9:
	div.s64 	%rd272, %rd14, %rd15;
	mul.lo.s64 	%rd167, %rd272, %rd15;
	sub.s64 	%rd273, %rd14, %rd167;
$L__BB160_10:
	mul.wide.u32 	%rd168, %r17, 8;
	add.s64 	%rd169, %rd1, %rd168;
	ld.global.u64 	%rd170, [%rd169];
	mad.lo.s64 	%rd22, %rd170, %rd273, %rd13;
	add.s32 	%r18, %r170, 1;
	and.b64  	%rd23, %rd272, 4294967295;
	mul.wide.u32 	%rd171, %r18, 8;
	add.s64 	%rd172, %rd2, %rd171;
	ld.global.u64 	%rd24, [%rd172];
	and.b64  	%rd173, %rd24, -4294967296;
	setp.ne.s64 	%p21, %rd173, 0;
	@%p21 bra 	$L__BB160_12;
	cvt.u32.u64 	%r79, %rd24;
	cvt.u32.u64 	%r80, %rd23;
	div.u32 	%r81, %r80, %r79;
	mul.lo.s32 	%r82, %r81, %r79;
	sub.s32 	%r83, %r80, %r82;
	cvt.u64.u32 	%rd274, %r81;
	cvt.u64.u32 	%rd275, %r83;
	bra.uni 	$L__BB160_13;
$L__BB160_12:
	div.s64 	%rd274, %rd23, %rd24;
	mul.lo.s64 	%rd174, %rd274, %rd24;
	sub.s64 	%rd275, %rd23, %rd174;
$L__BB160_13:
	mul.wide.u32 	%rd175, %r18, 8;
	add.s64 	%rd176, %rd1, %rd175;
	ld.global.u64 	%rd177, [%rd176];
	mad.lo.s64 	%rd31, %rd177, %rd275, %rd22;
	and.b64  	%rd32, %rd274, 4294967295;
	mul.wide.u32 	%rd178, %r170, 8;
	add.s64 	%rd179, %rd2, %rd178;
	ld.global.u64 	%rd33, [%rd179];
	and.b64  	%rd180, %rd33, -4294967296;
	setp.ne.s64 	%p22, %rd180, 0;
	@%p22 bra 	$L__BB160_15;
	cvt.u32.u64 	%r84, %rd33;
	cvt.u32.u64 	%r85, %rd32;
	div.u32 	%r86, %r85, %r84;
	mul.lo.s32 	%r87, %r86, %r84;
	sub.s32 	%r88, %r85, %r87;
	cvt.u64.u32 	%rd276, %r86;
	cvt.u64.u32 	%rd277, %r88;
	bra.uni 	$L__BB160_16;
$L__BB160_15:
	div.s64 	%rd276, %rd32, %rd33;
	mul.lo.s64 	%rd181, %rd276, %rd33;
	sub.s64 	%rd277, %rd32, %rd181;
$L__BB160_16:
	mul.wide.u32 	%rd182, %r170, 8;
	add.s64 	%rd183, %rd1, %rd182;
	ld.global.u64 	%rd184, [%rd183];
	mad.lo.s64 	%rd40, %rd184, %rd277, %rd31;
	add.s32 	%r19, %r170, -1;
	and.b64  	%rd41, %rd276, 4294967295;
	mul.wide.u32 	%rd185, %r19, 8;
	add.s64 	%rd186, %rd2, %rd185;
	ld.global.u64 	%rd42, [%rd186];
	and.b64  	%rd187, %rd42, -4294967296;
	setp.ne.s64 	%p23, %rd187, 0;
	@%p23 bra 	$L__BB160_18;
	cvt.u32.u64 	%r89, %rd42;
	cvt.u32.u64 	%r90, %rd41;
	div.u32 	%r91, %r90, %r89;
	mul.lo.s32 	%r92, %r91, %r89;
	sub.s32 	%r93, %r90, %r92;
	cvt.u64.u32 	%rd278, %r91;
	cvt.u64.u32 	%rd279, %r93;
	bra.uni 	$L__BB160_19;
$L__BB160_18:
	div.s64 	%rd278, %rd41, %rd42;
	mul.lo.s64 	%rd188, %rd278, %rd42;
	sub.s64 	%rd279, %rd41, %rd188;
$L__BB160_19:
	mul.wide.u32 	%rd189, %r19, 8;
	add.s64 	%rd190, %rd1, %rd189;
	ld.global.u64 	%rd191, [%rd190];
	mad.lo.s64 	%rd49, %rd191, %rd279, %rd40;
	add.s32 	%r20, %r170, -2;
	and.b64  	%rd50, %rd278, 4294967295;
	mul.wide.u32 	%rd192, %r20, 8;
	add.s64 	%rd193, %rd2, %rd192;
	ld.global.u64 	%rd51, [%rd193];
	and.b64  	%rd194, %rd51, -4294967296;
	setp.ne.s64 	%p24, %rd194, 0;
	@%p24 bra 	$L__BB160_21;
	cvt.u32.u64 	%r94, %rd51;
	cvt.u32.u64 	%r95, %rd50;
	div.u32 	%r96, %r95, %r94;
	mul.lo.s32 	%r97, %r96, %r94;
	sub.s32 	%r98, %r95, %r97;
	cvt.u64.u32 	%rd280, %r96;
	cvt.u64.u32 	%rd281, %r98;
	bra.uni 	$L__BB160_22;
$L__BB160_21:
	div.s64 	%rd280, %rd50, %rd51;
	mul.lo.s64 	%rd195, %rd280, %rd51;
	sub.s64 	%rd281, %rd50, %rd195;
$L__BB160_22:
	mul.wide.u32 	%rd196, %r20, 8;
	add.s64 	%rd197, %rd1, %rd196;
	ld.global.u64 	%rd198, [%rd197];
	mad.lo.s64 	%rd58, %rd198, %rd281, %rd49;
	add.s32 	%r21, %r170, -3;
	and.b64  	%rd59, %rd280, 4294967295;
	mul.wide.u32 	%rd199, %r21, 8;
	add.s64 	%rd200, %rd2, %rd199;
	ld.global.u64 	%rd60, [%rd200];
	and.b64  	%rd201, %rd60, -4294967296;
	setp.ne.s64 	%p25, %rd201, 0;
	@%p25 bra 	$L__BB160_24;
	cvt.u32.u64 	%r99, %rd60;
	cvt.u32.u64 	%r100, %rd59;
	div.u32 	%r101, %r100, %r99;
	mul.lo.s32 	%r102, %r101, %r99;
	sub.s32 	%r103, %r100, %r102;
	cvt.u64.u32 	%rd282, %r101;
	cvt.u64.u32 	%rd283, %r103;
	bra.uni 	$L__BB160_25;
$L__BB160_24:
	div.s64 	%rd282, %rd59, %rd60;
	mul.lo.s64 	%rd202, %rd282, %rd60;
	sub.s64 	%rd283, %rd59, %rd202;
$L__BB160_25:
	mul.wide.u32 	%rd203, %r21, 8;
	add.s64 	%rd204, %rd1, %rd203;
	ld.global.u64 	%rd205, [%rd204];
	mad.lo.s64 	%rd67, %rd205, %rd283, %rd58;
	and.b64  	%rd68, %rd282, 4294967295;
	add.s32 	%r104, %r170, -4;
	mul.wide.u32 	%rd206, %r104, 8;
	add.s64 	%rd207, %rd2, %rd206;
	ld.global.u64 	%rd69, [%rd207];
	and.b64  	%rd208, %rd69, -4294967296;
	setp.ne.s64 	%p26, %rd208, 0;
	@%p26 bra 	$L__BB160_27;
	cvt.u32.u64 	%r105, %rd69;
	cvt.u32.u64 	%r106, %rd68;
	div.u32 	%r107, %r106, %r105;
	mul.lo.s32 	%r108, %r107, %r105;
	sub.s32 	%r109, %r106, %r108;
	cvt.u64.u32 	%rd284, %r107;
	cvt.u64.u32 	%rd285, %r109;
	bra.uni 	$L__BB160_28;
$L__BB160_27:
	div.s64 	%rd284, %rd68, %rd69;
	mul.lo.s64 	%rd209, %rd284, %rd69;
	sub.s64 	%rd285, %rd68, %rd209;
$L__BB160_28:
	mul.wide.u32 	%rd210, %r104, 8;
	add.s64 	%rd211, %rd1, %rd210;
	ld.global.u64 	%rd212, [%rd211];
	mad.lo.s64 	%rd305, %rd212, %rd285, %rd67;
	cvt.u32.u64 	%r175, %rd284;
	add.s32 	%r170, %r170, -8;
	add.s32 	%r169, %r169, 8;
	setp.ne.s32 	%p27, %r169, 0;
	@%p27 bra 	$L__BB160_4;
	add.s32 	%r174, %r170, 3;
$L__BB160_30:
	and.b32  	%r28, %r9, 7;
	setp.eq.s32 	%p28, %r28, 0;
	@%p28 bra 	$L__BB160_59;
	and.b32  	%r29, %r9, 3;
	setp.lt.u32 	%p29, %r28, 4;
	@%p29 bra 	$L__BB160_45;
	cvt.u64.u32 	%rd79, %r175;
	mul.wide.u32 	%rd214, %r174, 8;
	add.s64 	%rd215, %rd2, %rd214;
	ld.global.u64 	%rd80, [%rd215];
	and.b64  	%rd216, %rd80, -4294967296;
	setp.ne.s64 	%p30, %rd216, 0;
	@%p30 bra 	$L__BB160_34;
	cvt.u32.u64 	%r111, %rd80;
	cvt.u32.u64 	%r112, %rd79;
	div.u32 	%r113, %r112, %r111;
	mul.lo.s32 	%r114, %r113, %r111;
	sub.s32 	%r115, %r112, %r114;
	cvt.u64.u32 	%rd288, %r113;
	cvt.u64.u32 	%rd289, %r115;
	bra.uni 	$L__BB160_35;
$L__BB160_34:
	div.s64 	%rd288, %rd79, %rd80;
	mul.lo.s64 	%rd217, %rd288, %rd80;
	sub.s64 	%rd289, %rd79, %rd217;
$L__BB160_35:
	mul.wide.u32 	%rd218, %r174, 8;
	add.s64 	%rd219, %rd1, %rd218;
	ld.global.u64 	%rd220, [%rd219];
	mad.lo.s64 	%rd87, %rd220, %rd289, %rd305;
	add.s32 	%r30, %r174, -1;
	and.b64  	%rd88, %rd288, 4294967295;
	mul.wide.u32 	%rd221, %r30, 8;
	add.s64 	%rd222, %rd2, %rd221;
	ld.global.u64 	%rd89, [%rd222];
	and.b64  	%rd223, %rd89, -4294967296;
	setp.ne.s64 	%p31, %rd223, 0;
	@%p31 bra 	$L__BB160_37;
	cvt.u32.u64 	%r116, %rd89;
	cvt.u32.u64 	%r117, %rd88;
	div.u32 	%r118, %r117, %r116;
	mul.lo.s32 	%r119, %r118, %r116;
	sub.s32 	%r120, %r117, %r119;
	cvt.u64.u32 	%rd290, %r118;
	cvt.u64.u32 	%rd291, %r120;
	bra.uni 	$L__BB160_38;
$L__BB160_37:
	div.s64 	%rd290, %rd88, %rd89;
	mul.lo.s64 	%rd224, %rd290, %rd89;
	sub.s64 	%rd291, %rd88, %rd224;
$L__BB160_38:
	mul.wide.u32 	%rd225, %r30, 8;
	add.s64 	%rd226, %rd1, %rd225;
	ld.global.u64 	%rd227, [%rd226];
	mad.lo.s64 	%rd96, %rd227, %rd291, %rd87;
	add.s32 	%r31, %r174, -2;
	and.b64  	%rd97, %rd290, 4294967295;
	mul.wide.u32 	%rd228, %r31, 8;
	add.s64 	%rd229, %rd2, %rd228;
	ld.global.u64 	%rd98, [%rd229];
	and.b64  	%rd230, %rd98, -4294967296;
	setp.ne.s64 	%p32, %rd230, 0;
	@%p32 bra 	$L__BB160_40;
	cvt.u32.u64 	%r121, %rd98;
	cvt.u32.u64 	%r122, %rd97;
	div.u32 	%r123, %r122, %r121;
	mul.lo.s32 	%r124, %r123, %r121;
	sub.s32 	%r125, %r122, %r124;
	cvt.u64.u32 	%rd292, %r123;
	cvt.u64.u32 	%rd293, %r125;
	bra.uni 	$L__BB160_41;
$L__BB160_40:
	div.s64 	%rd292, %rd97, %rd98;
	mul.lo.s64 	%rd231, %rd292, %rd98;
	sub.s64 	%rd293, %rd97, %rd231;
$L__BB160_41:
	mul.wide.u32 	%rd232, %r31, 8;
	add.s64 	%rd233, %rd1, %rd232;
	ld.global.u64 	%rd234, [%rd233];
	mad.lo.s64 	%rd105, %rd234, %rd293, %rd96;
	add.s32 	%r32, %r174, -3;
	and.b64  	%rd106, %rd292, 4294967295;
	mul.wide.u32 	%rd235, %r32, 8;
	add.s64 	%rd236, %rd2, %rd235;
	ld.global.u64 	%rd107, [%rd236];
	and.b64  	%rd237, %rd107, -4294967296;
	setp.ne.s64 	%p33, %rd237, 0;
	@%p33 bra 	$L__BB160_43;
	cvt.u32.u64 	%r126, %rd107;
	cvt.u32.u64 	%r127, %rd106;
	div.u32 	%r128, %r127, %r126;
	mul.lo.s32 	%r129, %r128, %r126;
	sub.s32 	%r130, %r127, %r129;
	cvt.u64.u32 	%rd294, %r128;
	cvt.u64.u32 	%rd295, %r130;
	bra.uni 	$L__BB160_44;
$L__BB160_43:
	div.s64 	%rd294, %rd106, %rd107;
	mul.lo.s64 	%rd238, %rd294, %rd107;
	sub.s64 	%rd295, %rd106, %rd238;
$L__BB160_44:
	mul.wide.u32 	%rd239, %r32, 8;
	add.s64 	%rd240, %rd1, %rd239;
	ld.global.u64 	%rd241, [%rd240];
	mad.lo.s64 	%rd305, %rd241, %rd295, %rd105;
	cvt.u32.u64 	%r175, %rd294;
	add.s32 	%r174, %r174, -4;
$L__BB160_45:
	setp.eq.s32 	%p34, %r29, 0;
	@%p34 bra 	$L__BB160_59;
	setp.eq.s32 	%p35, %r29, 1;
	@%p35 bra 	$L__BB160_54;
	cvt.u64.u32 	%rd117, %r175;
	mul.wide.u32 	%rd243, %r174, 8;
	add.s64 	%rd244, %rd2, %rd243;
	ld.global.u64 	%rd118, [%rd244];
	and.b64  	%rd245, %rd118, -4294967296;
	setp.ne.s64 	%p36, %rd245, 0;
	@%p36 bra 	$L__BB160_49;
	cvt.u32.u64 	%r131, %rd118;
	cvt.u32.u64 	%r132, %rd117;
	div.u32 	%r133, %r132, %r131;
	mul.lo.s32 	%r134, %r133, %r131;
	sub.s32 	%r135, %r132, %r134;
	cvt.u64.u32 	%rd298, %r133;
	cvt.u64.u32 	%rd299, %r135;
	bra.uni 	$L__BB160_50;
$L__BB160_49:
	div.s64 	%rd298, %rd117, %rd118;
	mul.lo.s64 	%rd246, %rd298, %rd118;
	sub.s64 	%rd299, %rd117, %rd246;
$L__BB160_50:
	add.s64 	%rd248, %rd1, %rd243;
	ld.global.u64 	%rd249, [%rd248];
	mad.lo.s64 	%rd125, %rd249, %rd299, %rd305;
	add.s32 	%r37, %r174, -1;
	and.b64  	%rd126, %rd298, 4294967295;
	mul.wide.u32 	%rd250, %r37, 8;
	add.s64 	%rd251, %rd2, %rd250;
	ld.global.u64 	%rd127, [%rd251];
	and.b64  	%rd252, %rd127, -4294967296;
	setp.ne.s64 	%p37, %rd252, 0;
	@%p37 bra 	$L__BB160_52;
	cvt.u32.u64 	%r136, %rd127;
	cvt.u32.u64 	%r137, %rd126;
	div.u32 	%r138, %r137, %r136;
	mul.lo.s32 	%r139, %r138, %r136;
	sub.s32 	%r140, %r137, %r139;
	cvt.u64.u32 	%rd300, %r138;
	cvt.u64.u32 	%rd301, %r140;
	bra.uni 	$L__BB160_53;
$L__BB160_52:
	div.s64 	%rd300, %rd126, %rd127;
	mul.lo.s64 	%rd253, %rd300, %rd127;
	sub.s64 	%rd301, %rd126, %rd253;
$L__BB160_53:
	add.s64 	%rd255, %rd1, %rd250;
	ld.global.u64 	%rd256, [%rd255];
	mad.lo.s64 	%rd305, %rd256, %rd301, %rd125;
	cvt.u32.u64 	%r175, %rd300;
	add.s32 	%r174, %r174, -2;
$L__BB160_54:
	and.b32  	%r141, %r9, 1;
	setp.eq.b32 	%p38, %r141, 1;
	not.pred 	%p39, %p38;
	@%p39 bra 	$L__BB160_59;
	cvt.u64.u32 	%rd137, %r175;
	mul.wide.u32 	%rd257, %r174, 8;
	add.s64 	%rd258, %rd2, %rd257;
	ld.global.u64 	%rd138, [%rd258];
	and.b64  	%rd259, %rd138, -4294967296;
	setp.ne.s64 	%p40, %rd259, 0;
	@%p40 bra 	$L__BB160_57;
	cvt.u32.u64 	%r142, %rd138;
	cvt.u32.u64 	%r143, %rd137;
	rem.u32 	%r144, %r143, %r142;
	cvt.u64.u32 	%rd304, %r144;
	bra.uni 	$L__BB160_58;
$L__BB160_57:
	rem.s64 	%rd304, %rd137, %rd138;
$L__BB160_58:
	add.s64 	%rd261, %rd1, %rd257;
	ld.global.u64 	%rd262, [%rd261];
	mad.lo.s64 	%rd305, %rd262, %rd304, %rd305;
$L__BB160_59:
	cvta.to.global.u64 	%rd263, %rd145;
	add.s64 	%rd264, %rd263, %rd305;
	ld.global.u8 	%rs5, [%rd264];
	st.shared.u8 	[%r7], %rs5;
	bar.sync 	0;
	setp.ne.s32 	%p41, %r1, 0;
	@%p41 bra 	$L__BB160_76;
	setp.gt.u32 	%p42, %r5, 1;
	@%p42 bra 	$L__BB160_62;
	mov.u32 	%r145, sumsdata_bool;
	add.s32 	%r146, %r145, %r3;
	ld.shared.u8 	%rs67, [%r146];
	bra.uni 	$L__BB160_75;
$L__BB160_62:
	mov.u32 	%r148, sumsdata_bool;
	add.s32 	%r42, %r148, %r3;
	ld.shared.u8 	%rs6, [%r42];
	setp.ne.s16 	%p72, %rs6, 0;
	add.s32 	%r43, %r5, -1;
	add.s32 	%r149, %r5, -2;
	and.b32  	%r44, %r43, 7;
	setp.lt.u32 	%p44, %r149, 7;
	mov.b32 	%r182, 1;
	@%p44 bra 	$L__BB160_66;
	and.b32  	%r151, %r43, -8;
	neg.s32 	%r180, %r151;
	add.s32 	%r152, %r3, %r2;
	add.s32 	%r178, %r148, %r152;
	shl.b32 	%r47, %r2, 3;
	mov.b32 	%r179, 0;
$L__BB160_64:
	.pragma "nounroll";
	ld.shared.u8 	%rs7, [%r178];
	selp.u16 	%rs8, 1, 0, %p72;
	or.b16  	%rs9, %rs7, %rs8;
	and.b16  	%rs10, %rs9, 255;
	setp.ne.s16 	%p45, %rs10, 0;
	add.s32 	%r154, %r178, %r2;
	ld.shared.u8 	%rs11, [%r154];
	selp.u16 	%rs12, 1, 0, %p45;
	or.b16  	%rs13, %rs11, %rs12;
	and.b16  	%rs14, %rs13, 255;
	setp.ne.s16 	%p46, %rs14, 0;
	add.s32 	%r155, %r154, %r2;
	ld.shared.u8 	%rs15, [%r155];
	selp.u16 	%rs16, 1, 0, %p46;
	or.b16  	%rs17, %rs15, %rs16;
	and.b16  	%rs18, %rs17, 255;
	setp.ne.s16 	%p47, %rs18, 0;
	add.s32 	%r156, %r155, %r2;
	ld.shared.u8 	%rs19, [%r156];
	selp.u16 	%rs20, 1, 0, %p47;
	or.b16  	%rs21, %rs19, %rs20;
	and.b16  	%rs22, %rs21, 255;
	setp.ne.s16 	%p48, %rs22, 0;
	add.s32 	%r157, %r156, %r2;
	ld.shared.u8 	%rs23, [%r157];
	selp.u16 	%rs24, 1, 0, %p48;
	or.b16  	%rs25, %rs23, %rs24;
	and.b16  	%rs26, %rs25, 255;
	setp.ne.s16 	%p49, %rs26, 0;
	add.s32 	%r158, %r157, %r2;
	ld.shared.u8 	%rs27, [%r158];
	selp.u16 	%rs28, 1, 0, %p49;
	or.b16  	%rs29, %rs27, %rs28;
	and.b16  	%rs30, %rs29, 255;
	setp.ne.s16 	%p50, %rs30, 0;
	add.s32 	%r159, %r158, %r2;
	ld.shared.u8 	%rs31, [%r159];
	selp.u16 	%rs32, 1, 0, %p50;
	or.b16  	%rs33, %rs31, %rs32;
	and.b16  	%rs34, %rs33, 255;
	setp.ne.s16 	%p51, %rs34, 0;
	add.s32 	%r160, %r159, %r2;
	ld.shared.u8 	%rs35, [%r160];
	selp.u16 	%rs36, 1, 0, %p51;
	or.b16  	%rs37, %rs35, %rs36;
	and.b16  	%rs38, %rs37, 255;
	setp.ne.s16 	%p72, %rs38, 0;
	add.s32 	%r180, %r180, 8;
	add.s32 	%r179, %r179, 8;
	add.s32 	%r178, %r178, %r47;
	setp.ne.s32 	%p52, %r180, 0;
	@%p52 bra 	$L__BB160_64;
	add.s32 	%r182, %r179, 1;
$L__BB160_66:
	setp.eq.s32 	%p53, %r44, 0;
	@%p53 bra 	$L__BB160_74;
	and.b32  	%r56, %r43, 3;
	setp.lt.u32 	%p55, %r44, 4;
	@%p55 bra 	$L__BB160_69;
	mad.lo.s32 	%r161, %r182, %r2, %r42;
	ld.shared.u8 	%rs39, [%r161];
	selp.u16 	%rs40, 1, 0, %p72;
	or.b16  	%rs41, %rs39, %rs40;
	and.b16  	%rs42, %rs41, 255;
	setp.ne.s16 	%p56, %rs42, 0;
	add.s32 	%r162, %r161, %r2;
	ld.shared.u8 	%rs43, [%r162];
	selp.u16 	%rs44, 1, 0, %p56;
	or.b16  	%rs45, %rs43, %rs44;
	and.b16  	%rs46, %rs45, 255;
	setp.ne.s16 	%p57, %rs46, 0;
	add.s32 	%r163, %r162, %r2;
	ld.shared.u8 	%rs47, [%r163];
	selp.u16 	%rs48, 1, 0, %p57;
	or.b16  	%rs49, %rs47, %rs48;
	and.b16  	%rs50, %rs49, 255;
	setp.ne.s16 	%p58, %rs50, 0;
	add.s32 	%r164, %r163, %r2;
	ld.shared.u8 	%rs51, [%r164];
	selp.u16 	%rs52, 1, 0, %p58;
	or.b16  	%rs53, %rs51, %rs52;
	and.b16  	%rs54, %rs53, 255;
	add.s32 	%r182, %r182, 4;
	setp.ne.s16 	%p72, %rs54, 0;
$L__BB160_69:
	setp.eq.s32 	%p59, %r56, 0;
	@%p59 bra 	$L__BB160_74;
	setp.eq.s32 	%p61, %r56, 1;
	@%p61 bra 	$L__BB160_72;
	mad.lo.s32 	%r165, %r182, %r2, %r42;
	ld.shared.u8 	%rs55, [%r165];
	selp.u16 	%rs56, 1, 0, %p72;
	or.b16  	%rs57, %rs55, %rs56;
	and.b16  	%rs58, %rs57, 255;
	setp.ne.s16 	%p62, %rs58, 0;
	add.s32 	%r166, %r165, %r2;
	ld.shared.u8 	%rs59, [%r166];
	selp.u16 	%rs60, 1, 0, %p62;
	or.b16  	%rs61, %rs59, %rs60;
	and.b16  	%rs62, %rs61, 255;
	add.s32 	%r182, %r182, 2;
	setp.ne.s16 	%p72, %rs62, 0;
$L__BB160_72:
	and.b32  	%r167, %r43, 1;
	setp.eq.b32 	%p63, %r167, 1;
	not.pred 	%p64, %p63;
	@%p64 bra 	$L__BB160_74;
	mad.lo.s32 	%r168, %r182, %r2, %r42;
	ld.shared.u8 	%rs63, [%r168];
	selp.u16 	%rs64, 1, 0, %p72;
	or.b16  	%rs65, %rs63, %rs64;
	and.b16  	%rs66, %rs65, 255;
	setp.ne.s16 	%p72, %rs66, 0;
$L__BB160_74:
	selp.u16 	%rs67, 1, 0, %p72;
	st.shared.u8 	[%r42], %rs67;
$L__BB160_75:
	cvt.u64.u32 	%rd265, %r4;
	mad.lo.s64 	%rd266, %rd147, %rd265, %rd3;
	cvta.to.global.u64 	%rd267, %rd144;
	add.s64 	%rd268, %rd267, %rd266;
	st.global.u8 	[%rd268], %rs67;
$L__BB160_76:
	ret;

}
	// .globl	contiguous_sum33_bool
.visible .entry contiguous_sum33_bool(
	.param .u64 .ptr .align 1 contiguous_sum33_bool_param_0,
	.param .u64 .ptr .align 1 contiguous_sum33_bool_param_1,
	.param .u64 contiguous_sum33_bool_param_2,
	.param .u64 contiguous_sum33_bool_param_3,
	.param .u64 contiguous_sum33_bool_param_4
)
{
	.reg .pred 	%p<49>;
	.reg .b16 	%rs<68>;
	.reg .b32 	%r<65>;
	.reg .b64 	%rd<15>;

	ld.param.u64 	%rd2, [contiguous_sum33_bool_param_0];
	ld.param.u64 	%rd3, [contiguous_sum33_bool_param_1];
	ld.param.u64 	%rd4, [contiguous_sum33_bool_param_3];
	ld.param.u64 	%rd5, [contiguous_sum33_bool_param_4];
	mov.u32 	%r1, %tid.y;
	mov.u32 	%r2, %ntid.x;
	mov.u32 	%r3, %tid.x;
	mad.lo.s32 	%r27, %r1, %r2, %r3;
	mov.u32 	%r28, %ctaid.x;
	mad.lo.s32 	%r29, %r28, %r2, %r3;
	mov.u32 	%r4, %ctaid.y;
	mov.u32 	%r5, %ntid.y;
	mad.lo.s32 	%r30, %r4, %r5, %r1;
	mov.u32 	%r31, sumsdata_bool;
	add.s32 	%r7, %r31, %r27;
	mov.b16 	%rs4, 0;
	st.shared.u8 	[%r7], %rs4;
	cvt.u64.u32 	%rd1, %r29;
	setp.le.u64 	%p14, %rd4, %rd1;
	cvt.u64.u32 	%rd7, %r30;
	setp.le.u64 	%p15, %rd5, %rd7;
	or.pred  	%p16, %p14, %p15;
	@%p16 bra 	$L__BB161_18;
	cvt.u32.u64 	%r32, %rd1;
	cvta.to.global.u64 	%rd8, %rd3;
	cvt.u32.u64 	%r33, %rd4;
	mad.lo.s32 	%r34, %r30, %r33, %r32;
	cvt.u64.u32 	%rd9, %r34;
	add.s64 	%rd10, %rd8, %rd9;
	ld.global.u8 	%rs5, [%rd10];
	st.shared.u8 	[%r7], %rs5;
	bar.sync 	0;
	setp.ne.s32 	%p17, %r1, 0;
	@%p17 bra 	$L__BB161_18;
	setp.gt.u32 	%p18, %r5, 1;
	@%p18 bra 	$L__BB161_4;
	add.s32 	%r36, %r31, %r3;
	ld.shared.u8 	%rs67, [%r36];
	bra.uni 	$L__BB161_17;
$L__BB161_4:
	add.s32 	%r8, %r31, %r3;
	ld.shared.u8 	%rs6, [%r8];
	setp.ne.s16 	%p48, %rs6, 0;
	add.s32 	%r9, %r5, -1;
	add.s32 	%r39, %r5, -2;
	and.b32  	%r10, %r9, 7;
	setp.lt.u32 	%p20, %r39, 7;
	mov.b32 	%r63, 1;
	@%p20 bra 	$L__BB161_8;
	and.b32  	%r41, %r9, -8;
	neg.s32 	%r61, %r41;
	add.s32 	%r42, %r3, %r2;
	add.s32 	%r59, %r31, %r42;
	shl.b32 	%r13, %r2, 3;
	mov.b32 	%r60, 0;
$L__BB161_6:
	.pragma "nounroll";
	ld.shared.u8 	%rs7, [%r59];
	selp.u16 	%rs8, 1, 0, %p48;
	or.b16  	%rs9, %rs7, %rs8;
	and.b16  	%rs10, %rs9, 255;
	setp.ne.s16 	%p21, %rs10, 0;
	add.s32 	%r44, %r59, %r2;
	ld.shared.u8 	%rs11, [%r44];
	selp.u16 	%rs12, 1, 0, %p21;
	or.b16  	%rs13, %rs11, %rs12;
	and.b16  	%rs14, %rs13, 255;
	setp.ne.s16 	%p22, %rs14, 0;
	add.s32 	%r45, %r44, %r2;
	ld.shared.u8 	%rs15, [%r45];
	selp.u16 	%rs16, 1, 0, %p22;
	or.b16  	%rs17, %rs15, %rs16;
	and.b16  	%rs18, %rs17, 255;
	setp.ne.s16 	%p23, %rs18, 0;
	add.s32 	%r46, %r45, %r2;
	ld.shared.u8 	%rs19, [%r46];
	selp.u16 	%rs20, 1, 0, %p23;
	or.b16  	%rs21, %rs19, %rs20;
	and.b16  	%rs22, %rs21, 255;
	setp.ne.s16 	%p24, %rs22, 0;
	add.s32 	%r47, %r46, %r2;
	ld.shared.u8 	%rs23, [%r47];
	selp.u16 	%rs24, 1, 0, %p24;
	or.b16  	%rs25, %rs23, %rs24;
	and.b16  	%rs26, %rs25, 255;
	setp.ne.s16 	%p25, %rs26, 0;
	add.s32 	%r48, %r47, %r2;
	ld.shared.u8 	%rs27, [%r48];
	selp.u16 	%rs28, 1, 0, %p25;
	or.b16  	%rs29, %rs27, %rs28;
	and.b16  	%rs30, %rs29, 255;
	setp.ne.s16 	%p26, %rs30, 0;
	add.s32 	%r49, %r48, %r2;
	ld.shared.u8 	%rs31, [%r49];
	selp.u16 	%rs32, 1, 0, %p26;
	or.b16  	%rs33, %rs31, %rs32;
	and.b16  	%rs34, %rs33, 255;
	setp.ne.s16 	%p27, %rs34, 0;
	add.s32 	%r50, %r49, %r2;
	ld.shared.u8 	%rs35, [%r50];
	selp.u16 	%rs36, 1, 0, %p27;
	or.b16  	%rs37, %rs35, %rs36;
	and.b16  	%rs38, %rs37, 255;
	setp.ne.s16 	%p48, %rs38, 0;
	add.s32 	%r61, %r61, 8;
	add.s32 	%r60, %r60, 8;
	add.s32 	%r59, %r59, %r13;
	setp.ne.s32 	%p28, %r61, 0;
	@%p28 bra 	$L__BB161_6;
	add.s32 	%r63, %r60, 1;
$L__BB161_8:
	setp.eq.s32 	%p29, %r10, 0;
	@%p29 bra 	$L__BB161_16;
	and.b32  	%r22, %r9, 3;
	setp.lt.u32 	%p31, %r10, 4;
	@%p31 bra 	$L__BB161_11;
	mad.lo.s32 	%r51, %r63, %r2, %r8;
	ld.shared.u8 	%rs39, [%r51];
	selp.u16 	%rs40, 1, 0, %p48;
	or.b16  	%rs41, %rs39, %rs40;
	and.b16  	%rs42, %rs41, 255;
	setp.ne.s16 	%p32, %rs42, 0;
	add.s32 	%r52, %r51, %r2;
	ld.shared.u8 	%rs43, [%r52];
	selp.u16 	%rs44, 1, 0, %p32;
	or.b16  	%rs45, %rs43, %rs44;
	and.b16  	%rs46, %rs45, 255;
	setp.ne.s16 	%p33, %rs46, 0;
	add.s32 	%r53, %r52, %r2;
	ld.shared.u8 	%rs47, [%r53];
	selp.u16 	%rs48, 1, 0, %p33;
	or.b16  	%rs49, %rs47, %rs48;
	and.b16  	%rs50, %rs49, 255;
	setp.ne.s16 	%p34, %rs50, 0;
	add.s32 	%r54, %r53, %r2;
	ld.shared.u8 	%rs51, [%r54];
	selp.u16 	%rs52, 1, 0, %p34;
	or.b16  	%rs53, %rs51, %rs52;
	and.b16  	%rs54, %rs53, 255;
	add.s32 	%r63, %r63, 4;
	setp.ne.s16 	%p48, %rs54, 0;
$L__BB161_11:
	setp.eq.s32 	%p35, %r22, 0;
	@%p35 bra 	$L__BB161_16;
	setp.eq.s32 	%p37, %r22, 1;
	@%p37 bra 	$L__BB161_14;
	mad.lo.s32 	%r55, %r63, %r2, %r8;
	ld.shared.u8 	%rs55, [%r55];
	selp.u16 	%rs56, 1, 0, %p48;
	or.b16  	%rs57, %rs55, %rs56;
	and.b16  	%rs58, %rs57, 255;
	setp.ne.s16 	%p38, %rs58, 0;
	add.s32 	%r56, %r55, %r2;
	ld.shared.u8 	%rs59, [%r56];
	selp.u16 	%rs60, 1, 0, %p38;
	or.b16  	%rs61, %rs59, %rs60;
	and.b16  	%rs62, %rs61, 255;
	add.s32 	%r63, %r63, 2;
	setp.ne.s16 	%p48, %rs62, 0;
$L__BB161_14:
	and.b32  	%r57, %r9, 1;
	setp.eq.b32 	%p39, %r57, 1;
	not.pred 	%p40, %p39;
	@%p40 bra 	$L__BB161_16;
	mad.lo.s32 	%r58, %r63, %r2, %r8;
	ld.shared.u8 	%rs63, [%r58];
	selp.u16 	%rs64, 1, 0, %p48;
	or.b16  	%rs65, %rs63, %rs64;
	and.b16  	%rs66, %rs65, 255;
	setp.ne.s16 	%p48, %rs66, 0;
$L__BB161_16:
	selp.u16 	%rs67, 1, 0, %p48;
	st.shared.u8 	[%r8], %rs67;
$L__BB161_17:
	cvt.u64.u32 	%rd11, %r4;
	mad.lo.s64 	%rd12, %rd4, %rd11, %rd1;
	cvta.to.global.u64 	%rd13, %rd2;
	add.s64 	%rd14, %rd13, %rd12;
	st.global.u8 	[%rd14], %rs67;
$L__BB161_18:
	ret;

}
	// .globl	contiguous_sum_i8
.visible .entry contiguous_sum_i8(
	.param .u64 .ptr .align 1 contiguous_sum_i8_param_0,
	.param .u64 .ptr .align 1 contiguous_sum_i8_param_1,
	.param .u64 contiguous_sum_i8_param_2
)
{
	.reg .pred 	%p<8>;
	.reg .b16 	%rs<28>;
	.reg .b32 	%r<14>;
	.reg .b64 	%rd<14>;

	ld.param.u64 	%rd4, [contiguous_sum_i8_param_0];
	ld.param.u64 	%rd6, [contiguous_sum_i8_param_1];
	ld.param.u64 	%rd5, [contiguous_sum_i8_param_2];
	cvta.to.global.u64 	%rd1, %rd6;
	mov.u32 	%r1, %tid.x;
	mov.u32 	%r2, %ctaid.x;
	mov.u32 	%r13, %ntid.x;
	mul.lo.s32 	%r8, %r2, %r13;
	shl.b32 	%r9, %r8, 1;
	add.s32 	%r4, %r9, %r1;
	mov.u32 	%r10, sumsdata_i8;
	add.s32 	%r5, %r10, %r1;
	mov.b16 	%rs1, 0;
	st.shared.u8 	[%r5], %rs1;
	add.s32 	%r11, %r4, %r13;
	cvt.u64.u32 	%rd2, %r11;
	setp.le.u64 	%p1, %rd5, %rd2;
	@%p1 bra 	$L__BB162_2;
	cvt.u64.u32 	%rd8, %r4;
	add.s64 	%rd9, %rd1, %rd8;
	ld.global.u8 	%rs3, [%rd9];
	add.s64 	%rd10, %rd1, %rd2;
	ld.global.u8 	%rs4, [%rd10];
	add.s16 	%rs5, %rs4, %rs3;
	st.shared.u8 	[%r5], %rs5;
	bra.uni 	$L__BB162_4;
$L__BB162_2:
	cvt.u64.u32 	%rd3, %r4;
	setp.le.u64 	%p2, %rd5, %rd3;
	@%p2 bra 	$L__BB162_4;
	add.s64 	%rd7, %rd1, %rd3;
	ld.global.u8 	%rs2, [%rd7];
	st.shared.u8 	[%r5], %rs2;
$L__BB162_4:
	bar.sync 	0;
	setp.lt.u32 	%p3, %r13, 66;
	@%p3 bra 	$L__BB162_8;
$L__BB162_5:
	shr.u32 	%r7, %r13, 1;
	setp.ge.u32 	%p4, %r1, %r7;
	@%p4 bra 	$L__BB162_7;
	ld.shared.u8 	%rs6, [%r5];
	add.s32 	%r12, %r5, %r7;
	ld.shared.u8 	%rs7, [%r12];
	add.s16 	%rs8, %rs7, %rs6;
	st.shared.u8 	[%r5], %rs8;
$L__BB162_7:
	bar.sync 	0;
	setp.gt.u32 	%p5, %r13, 131;
	mov.u32 	%r13, %r7;
	@%p5 bra 	$L__BB162_5;
$L__BB162_8:
	setp.gt.u32 	%p6, %r1, 31;
	@%p6 bra 	$L__BB162_11;
	ld.volatile.shared.u8 	%rs9, [%r5];
	ld.volatile.shared.u8 	%rs10, [%r5+32];
	add.s16 	%rs11, %rs10, %rs9;
	st.volatile.shared.u8 	[%r5], %rs11;
	ld.volatile.shared.u8 	%rs12, [%r5];
	ld.volatile.shared.u8 	%rs13, [%r5+16];
	add.s16 	%rs14, %rs13, %rs12;
	st.volatile.shared.u8 	[%r5], %rs14;
	ld.volatile.shared.u8 	%rs15, [%r5];
	ld.volatile.shared.u8 	%rs16, [%r5+8];
	add.s16 	%rs17, %rs16, %rs15;
	st.volatile.shared.u8 	[%r5], %rs17;
	ld.volatile.shared.u8 	%rs18, [%r5];
	ld.volatile.shared.u8 	%rs19, [%r5+4];
	add.s16 	%rs20, %rs19, %rs18;
	st.volatile.shared.u8 	[%r5], %rs20;
	ld.volatile.shared.u8 	%rs21, [%r5];
	ld.volatile.shared.u8 	%rs22, [%r5+2];
	add.s16 	%rs23, %rs22, %rs21;
	st.volatile.shared.u8 	[%r5], %rs23;
	ld.volatile.shared.u8 	%rs24, [%r5];
	ld.volatile.shared.u8 	%rs25, [%r5+1];
	add.s16 	%rs26, %rs25, %rs24;
	st.volatile.shared.u8 	[%r5], %rs26;
	setp.ne.s32 	%p7, %r1, 0;
	@%p7 bra 	$L__BB162_11;
	ld.shared.u8 	%rs27, [sumsdata_i8];
	cvt.u64.u32 	%rd11, %r2;
	cvta.to.global.u64 	%rd12, %rd4;
	add.s64 	%rd13, %rd12, %rd11;
	st.global.u8 	[%rd13], %rs27;
$L__BB162_11:
	ret;

}
	// .globl	uncontiguous_sum_i8
.visible .entry uncontiguous_sum_i8(
	.param .u64 .ptr .align 1 uncontiguous_sum_i8_param_0,
	.param .u64 .ptr .align 1 uncontiguous_sum_i8_param_1,
	.param .u64 .ptr .align 1 uncontiguous_sum_i8_param_2,
	.param .u64 .ptr .align 1 uncontiguous_sum_i8_param_3,
	.param .u64 uncontiguous_sum_i8_param_4,
	.param .u64 uncontiguous_sum_i8_param_5
)
{
	.reg .pred 	%p<53>;
	.reg .b16 	%rs<28>;
	.reg .b32 	%r<210>;
	.reg .b64 	%rd<555>;

	ld.param.u64 	%rd260, [uncontiguous_sum_i8_param_0];
	ld.param.u64 	%rd263, [uncontiguous_sum_i8_param_1];
	ld.param.u64 	%rd264, [uncontiguous_sum_i8_param_2];
	ld.param.u64 	%rd265, [uncontiguous_sum_i8_param_3];
	ld.param.u64 	%rd261, [uncontiguous_sum_i8_param_4];
	ld.param.u64 	%rd262, [uncontiguous_sum_i8_param_5];
	cvta.to.global.u64 	%rd1, %rd265;
	cvta.to.global.u64 	%rd2, %rd264;
	cvta.to.global.u64 	%rd3, %rd263;
	mov.u32 	%r1, %tid.x;
	mov.u32 	%r2, %ctaid.x;
	mov.u32 	%r209, %ntid.x;
	mul.lo.s32 	%r52, %r2, %r209;
	shl.b32 	%r53, %r52, 1;
	add.s32 	%r4, %r53, %r1;
	mov.u32 	%r54, sumsdata_i8;
	add.s32 	%r5, %r54, %r1;
	mov.b16 	%rs1, 0;
	st.shared.u8 	[%r5], %rs1;
	add.s32 	%r55, %r4, %r209;
	cvt.u64.u32 	%rd508, %r55;
	setp.le.u64 	%p1, %rd262, %rd508;
	@%p1 bra 	$L__BB163_54;
	cvt.u32.u64 	%r6, %rd261;
	add.s32 	%r203, %r6, -1;
	setp.lt.s32 	%p27, %r203, 0;
	mov.b64 	%rd512, 0;
	mov.u64 	%rd513, %rd512;
	@%p27 bra 	$L__BB163_53;
	cvt.u64.u32 	%rd509, %r4;
	setp.lt.u32 	%p28, %r203, 3;
	mov.b64 	%rd513, 0;
	mov.u64 	%rd512, %rd513;
	@%p28 bra 	$L__BB163_30;
	add.s32 	%r201, %r6, -2;
	and.b32  	%r131, %r6, -4;
	neg.s32 	%r200, %r131;
	mov.b64 	%rd513, 0;
$L__BB163_4:
	.pragma "nounroll";
	add.s32 	%r12, %r201, 1;
	mul.wide.u32 	%rd396, %r12, 8;
	add.s64 	%rd397, %rd2, %rd396;
	ld.global.u64 	%rd10, [%rd397];
	or.b64  	%rd398, %rd509, %rd10;
	and.b64  	%rd399, %rd398, -4294967296;
	setp.ne.s64 	%p29, %rd399, 0;
	@%p29 bra 	$L__BB163_6;
	cvt.u32.u64 	%r132, %rd10;
	cvt.u32.u64 	%r133, %rd509;
	div.u32 	%r134, %r133, %r132;
	mul.lo.s32 	%r135, %r134, %r132;
	sub.s32 	%r136, %r133, %r135;
	cvt.u64.u32 	%rd474, %r134;
	cvt.u64.u32 	%rd475, %r136;
	bra.uni 	$L__BB163_7;
$L__BB163_6:
	div.s64 	%rd474, %rd509, %rd10;
	mul.lo.s64 	%rd400, %rd474, %rd10;
	sub.s64 	%rd475, %rd509, %rd400;
$L__BB163_7:
	mul.wide.u32 	%rd401, %r12, 8;
	add.s64 	%rd402, %rd1, %rd401;
	ld.global.u64 	%rd17, [%rd402];
	mad.lo.s64 	%rd18, %rd17, %rd475, %rd512;
	or.b64  	%rd403, %rd508, %rd10;
	and.b64  	%rd404, %rd403, -4294967296;
	setp.ne.s64 	%p30, %rd404, 0;
	@%p30 bra 	$L__BB163_9;
	cvt.u32.u64 	%r137, %rd10;
	cvt.u32.u64 	%r138, %rd508;
	div.u32 	%r139, %r138, %r137;
	mul.lo.s32 	%r140, %r139, %r137;
	sub.s32 	%r141, %r138, %r140;
	cvt.u64.u32 	%rd476, %r139;
	cvt.u64.u32 	%rd477, %r141;
	bra.uni 	$L__BB163_10;
$L__BB163_9:
	div.s64 	%rd476, %rd508, %rd10;
	mul.lo.s64 	%rd405, %rd476, %rd10;
	sub.s64 	%rd477, %rd508, %rd405;
$L__BB163_10:
	mad.lo.s64 	%rd25, %rd477, %rd17, %rd513;
	add.s32 	%r13, %r201, -2;
	mul.wide.u32 	%rd406, %r201, 8;
	add.s64 	%rd407, %rd2, %rd406;
	ld.global.u64 	%rd26, [%rd407];
	or.b64  	%rd408, %rd474, %rd26;
	and.b64  	%rd409, %rd408, -4294967296;
	setp.ne.s64 	%p31, %rd409, 0;
	@%p31 bra 	$L__BB163_12;
	cvt.u32.u64 	%r142, %rd26;
	cvt.u32.u64 	%r143, %rd474;
	div.u32 	%r144, %r143, %r142;
	mul.lo.s32 	%r145, %r144, %r142;
	sub.s32 	%r146, %r143, %r145;
	cvt.u64.u32 	%rd478, %r144;
	cvt.u64.u32 	%rd479, %r146;
	bra.uni 	$L__BB163_13;
$L__BB163_12:
	div.s64 	%rd478, %rd474, %rd26;
	mul.lo.s64 	%rd410, %rd478, %rd26;
	sub.s64 	%rd479, %rd474, %rd410;
$L__BB163_13:
	mul.wide.u32 	%rd411, %r201, 8;
	add.s64 	%rd412, %rd1, %rd411;
	ld.global.u64 	%rd33, [%rd412];
	mad.lo.s64 	%rd34, %rd33, %rd479, %rd18;
	or.b64  	%rd413, %rd476, %rd26;
	and.b64  	%rd414, %rd413, -4294967296;
	setp.ne.s64 	%p32, %rd414, 0;
	@%p32 bra 	$L__BB163_15;
	cvt.u32.u64 	%r147, %rd26;
	cvt.u32.u64 	%r148, %rd476;
	div.u32 	%r149, %r148, %r147;
	mul.lo.s32 	%r150, %r149, %r147;
	sub.s32 	%r151, %r148, %r150;
	cvt.u64.u32 	%rd480, %r149;
	cvt.u64.u32 	%rd481, %r151;
	bra.uni 	$L__BB163_16;
$L__BB163_15:
	div.s64 	%rd480, %rd476, %rd26;
	mul.lo.s64 	%rd415, %rd480, %rd26;
	sub.s64 	%rd481, %rd476, %rd415;
$L__BB163_16:
	mad.lo.s64 	%rd41, %rd481, %rd33, %rd25;
	add.s32 	%r14, %r201, -1;
	mul.wide.u32 	%rd416, %r14, 8;
	add.s64 	%rd417, %rd2, %rd416;
	ld.global.u64 	%rd42, [%rd417];
	or.b64  	%rd418, %rd478, %rd42;
	and.b64  	%rd419, %rd418, -4294967296;
	setp.ne.s64 	%p33, %rd419, 0;
	@%p33 bra 	$L__BB163_18;
	cvt.u32.u64 	%r152, %rd42;
	cvt.u32.u64 	%r153, %rd478;
	div.u32 	%r154, %r153, %r152;
	mul.lo.s32 	%r155, %r154, %r152;
	sub.s32 	%r156, %r153, %r155;
	cvt.u64.u32 	%rd482, %r154;
	cvt.u64.u32 	%rd483, %r156;
	bra.uni 	$L__BB163_19;
$L__BB163_18:
	div.s64 	%rd482, %rd478, %rd42;
	mul.lo.s64 	%rd420, %rd482, %rd42;
	sub.s64 	%rd483, %rd478, %rd420;
$L__BB163_19:
	mul.wide.u32 	%rd421, %r14, 8;
	add.s64 	%rd422, %rd1, %rd421;
	ld.global.u64 	%rd49, [%rd422];
	mad.lo.s64 	%rd50, %rd49, %rd483, %rd34;
	or.b64  	%rd423, %rd480, %rd42;
	and.b64  	%rd424, %rd423, -4294967296;
	setp.ne.s64 	%p34, %rd424, 0;
	@%p34 bra 	$L__BB163_21;
	cvt.u32.u64 	%r157, %rd42;
	cvt.u32.u64 	%r158, %rd480;
	div.u32 	%r159, %r158, %r157;
	mul.lo.s32 	%r160, %r159, %r157;
	sub.s32 	%r161, %r158, %r160;
	cvt.u64.u32 	%rd484, %r159;
	cvt.u64.u32 	%rd485, %r161;
	bra.uni 	$L__BB163_22;
$L__BB163_21:
	div.s64 	%rd484, %rd480, %rd42;
	mul.lo.s64 	%rd425, %rd484, %rd42;
	sub.s64 	%rd485, %rd480, %rd425;
$L__BB163_22:
	mad.lo.s64 	%rd57, %rd485, %rd49, %rd41;
	mul.wide.u32 	%rd426, %r13, 8;
	add.s64 	%rd427, %rd2, %rd426;
	ld.global.u64 	%rd58, [%rd427];
	or.b64  	%rd428, %rd482, %rd58;
	and.b64  	%rd429, %rd428, -4294967296;
	setp.ne.s64 	%p35, %rd429, 0;
	@%p35 bra 	$L__BB163_24;
	cvt.u32.u64 	%r162, %rd58;
	cvt.u32.u64 	%r163, %rd482;
	div.u32 	%r164, %r163, %r162;
	mul.lo.s32 	%r165, %r164, %r162;
	sub.s32 	%r166, %r163, %r165;
	cvt.u64.u32 	%rd509, %r164;
	cvt.u64.u32 	%rd487, %r166;
	bra.uni 	$L__BB163_25;
$L__BB163_24:
	div.s64 	%rd509, %rd482, %rd58;
	mul.lo.s64 	%rd430, %rd509, %rd58;
	sub.s64 	%rd487, %rd482, %rd430;
$L__BB163_25:
	mul.wide.u32 	%rd431, %r13, 8;
	add.s64 	%rd432, %rd1, %rd431;
	ld.global.u64 	%rd65, [%rd432];
	mad.lo.s64 	%rd512, %rd65, %rd487, %rd50;
	or.b64  	%rd433, %rd484, %rd58;
	and.b64  	%rd434, %rd433, -4294967296;
	setp.ne.s64 	%p36, %rd434, 0;
	@%p36 bra 	$L__BB163_27;
	cvt.u32.u64 	%r167, %rd58;
	cvt.u32.u64 	%r168, %rd484;
	div.u32 	%r169, %r168, %r167;
	mul.lo.s32 	%r170, %r169, %r167;
	sub.s32 	%r171, %r168, %r170;
	cvt.u64.u32 	%rd508, %r169;
	cvt.u64.u32 	%rd489, %r171;
	bra.uni 	$L__BB163_28;
$L__BB163_27:
	div.s64 	%rd508, %rd484, %rd58;
	mul.lo.s64 	%rd435, %rd508, %rd58;
	sub.s64 	%rd489, %rd484, %rd435;
$L__BB163_28:
	mad.lo.s64 	%rd513, %rd489, %rd65, %rd57;
	add.s32 	%r201, %r201, -4;
	add.s32 	%r200, %r200, 4;
	setp.ne.s32 	%p37, %r200, 0;
	@%p37 bra 	$L__BB163_4;
	add.s32 	%r203, %r201, 1;
$L__BB163_30:
	and.b32  	%r19, %r6, 3;
	setp.eq.s32 	%p38, %r19, 0;
	@%p38 bra 	$L__BB163_53;
	setp.eq.s32 	%p39, %r19, 1;
	@%p39 bra 	$L__BB163_45;
	mul.wide.u32 	%rd437, %r203, 8;
	add.s64 	%rd438, %rd2, %rd437;
	ld.global.u64 	%rd80, [%rd438];
	or.b64  	%rd439, %rd509, %rd80;
	and.b64  	%rd440, %rd439, -4294967296;
	setp.ne.s64 	%p40, %rd440, 0;
	@%p40 bra 	$L__BB163_34;
	cvt.u32.u64 	%r172, %rd80;
	cvt.u32.u64 	%r173, %rd509;
	div.u32 	%r174, %r173, %r172;
	mul.lo.s32 	%r175, %r174, %r172;
	sub.s32 	%r176, %r173, %r175;
	cvt.u64.u32 	%rd496, %r174;
	cvt.u64.u32 	%rd497, %r176;
	bra.uni 	$L__BB163_35;
$L__BB163_34:
	div.s64 	%rd496, %rd509, %rd80;
	mul.lo.s64 	%rd441, %rd496, %rd80;
	sub.s64 	%rd497, %rd509, %rd441;
$L__BB163_35:
	add.s64 	%rd443, %rd1, %rd437;
	ld.global.u64 	%rd87, [%rd443];
	mad.lo.s64 	%rd88, %rd87, %rd497, %rd512;
	or.b64  	%rd444, %rd508, %rd80;
	and.b64  	%rd445, %rd444, -4294967296;
	setp.ne.s64 	%p41, %rd445, 0;
	@%p41 bra 	$L__BB163_37;
	cvt.u32.u64 	%r177, %rd80;
	cvt.u32.u64 	%r178, %rd508;
	div.u32 	%r179, %r178, %r177;
	mul.lo.s32 	%r180, %r179, %r177;
	sub.s32 	%r181, %r178, %r180;
	cvt.u64.u32 	%rd498, %r179;
	cvt.u64.u32 	%rd499, %r181;
	bra.uni 	$L__BB163_38;
$L__BB163_37:
	div.s64 	%rd498, %rd508, %rd80;
	mul.lo.s64 	%rd446, %rd498, %rd80;
	sub.s64 	%rd499, %rd508, %rd446;
$L__BB163_38:
	mad.lo.s64 	%rd95, %rd499, %rd87, %rd513;
	add.s32 	%r20, %r203, -1;
	mul.wide.u32 	%rd447, %r20, 8;
	add.s64 	%rd448, %rd2, %rd447;
	ld.global.u64 	%rd96, [%rd448];
	or.b64  	%rd449, %rd496, %rd96;
	and.b64  	%rd450, %rd449, -4294967296;
	setp.ne.s64 	%p42, %rd450, 0;
	@%p42 bra 	$L__BB163_40;
	cvt.u32.u64 	%r182, %rd96;
	cvt.u32.u64 	%r183, %rd496;
	div.u32 	%r184, %r183, %r182;
	mul.lo.s32 	%r185, %r184, %r182;
	sub.s32 	%r186, %r183, %r185;
	cvt.u64.u32 	%rd509, %r184;
	cvt.u64.u32 	%rd501, %r186;
	bra.uni 	$L__BB163_41;
$L__BB163_40:
	div.s64 	%rd509, %rd496, %rd96;
	mul.lo.s64 	%rd451, %rd509, %rd96;
	sub.s64 	%rd501, %rd496, %rd451;
$L__BB163_41:
	add.s64 	%rd453, %rd1, %rd447;
	ld.global.u64 	%rd103, [%rd453];
	mad.lo.s64 	%rd512, %rd103, %rd501, %rd88;
	or.b64  	%rd454, %rd498, %rd96;
	and.b64  	%rd455, %rd454, -4294967296;
	setp.ne.s64 	%p43, %rd455, 0;
	@%p43 bra 	$L__BB163_43;
	cvt.u32.u64 	%r187, %rd96;
	cvt.u32.u64 	%r188, %rd498;
	div.u32 	%r189, %r188, %r187;
	mul.lo.s32 	%r190, %r189, %r187;
	sub.s32 	%r191, %r188, %r190;
	cvt.u64.u32 	%rd508, %r189;
	cvt.u64.u32 	%rd503, %r191;
	bra.uni 	$L__BB163_44;
$L__BB163_43:
	div.s64 	%rd508, %rd498, %rd96;
	mul.lo.s64 	%rd456, %rd508, %rd96;
	sub.s64 	%rd503, %rd498, %rd456;
$L__BB163_44:
	mad.lo.s64 	%rd513, %rd503, %rd103, %rd95;
	add.s32 	%r203, %r203, -2;
$L__BB163_45:
	and.b32  	%r192, %r6, 1;
	setp.eq.b32 	%p44, %r192, 1;
	not.pred 	%p45, %p44;
	@%p45 bra 	$L__BB163_53;
	mul.wide.u32 	%rd457, %r203, 8;
	add.s64 	%rd458, %rd2, %rd457;
	ld.global.u64 	%rd118, [%rd458];
	or.b64  	%rd459, %rd509, %rd118;
	and.b64  	%rd460, %rd459, -4294967296;
	setp.ne.s64 	%p46, %rd460, 0;
	@%p46 bra 	$L__BB163_48;
	cvt.u32.u64 	%r193, %rd118;
	cvt.u32.u64 	%r194, %rd509;
	rem.u32 	%r195, %r194, %r193;
	cvt.u64.u32 	%rd510, %r195;
	bra.uni 	$L__BB163_49;
$L__BB163_48:
	rem.s64 	%rd510, %rd509, %rd118;
$L__BB163_49:
	add.s64 	%rd462, %rd1, %rd457;
	ld.global.u64 	%rd122, [%rd462];
	mad.lo.s64 	%rd512, %rd122, %rd510, %rd512;
	or.b64  	%rd463, %rd508, %rd118;
	and.b64  	%rd464, %rd463, -4294967296;
	setp.ne.s64 	%p47, %rd464, 0;
	@%p47 bra 	$L__BB163_51;
	cvt.u32.u64 	%r196, %rd118;
	cvt.u32.u64 	%r197, %rd508;
	rem.u32 	%r198, %r197, %r196;
	cvt.u64.u32 	%rd511, %r198;
	bra.uni 	$L__BB163_52;
$L__BB163_51:
	rem.s64 	%rd511, %rd508, %rd118;
$L__BB163_52:
	mad.lo.s64 	%rd513, %rd511, %rd122, %rd513;
$L__BB163_53:
	add.s64 	%rd465, %rd3, %rd512;
	ld.global.u8 	%rs3, [%rd465];
	add.s64 	%rd466, %rd3, %rd513;
	ld.global.u8 	%rs4, [%rd466];
	add.s16 	%rs5, %rs4, %rs3;
	st.shared.u8 	[%r5], %rs5;
	bra.uni 	$L__BB163_114;
$L__BB163_54:
	cvt.u64.u32 	%rd545, %r4;
	setp.le.u64 	%p2, %rd262, %rd545;
	@%p2 bra 	$L__BB163_114;
	cvt.u32.u64 	%r23, %rd261;
	add.s32 	%r207, %r23, -1;
	setp.lt.s32 	%p3, %r207, 0;
	mov.b64 	%rd554, 0;
	@%p3 bra 	$L__BB163_113;
	and.b32  	%r25, %r23, 7;
	setp.lt.u32 	%p4, %r207, 7;
	mov.b64 	%rd554, 0;
	@%p4 bra 	$L__BB163_84;
	add.s32 	%r205, %r23, -4;
	and.b32  	%r56, %r23, -8;
	neg.s32 	%r204, %r56;
	mov.b64 	%rd554, 0;
$L__BB163_58:
	.pragma "nounroll";
	add.s32 	%r30, %r205, 3;
	mul.wide.u32 	%rd270, %r30, 8;
	add.s64 	%rd271, %rd2, %rd270;
	ld.global.u64 	%rd133, [%rd271];
	or.b64  	%rd272, %rd545, %rd133;
	and.b64  	%rd273, %rd272, -4294967296;
	setp.ne.s64 	%p5, %rd273, 0;
	@%p5 bra 	$L__BB163_60;
	cvt.u32.u64 	%r57, %rd133;
	cvt.u32.u64 	%r58, %rd545;
	div.u32 	%r59, %r58, %r57;
	mul.lo.s32 	%r60, %r59, %r57;
	sub.s32 	%r61, %r58, %r60;
	cvt.u64.u32 	%rd516, %r59;
	cvt.u64.u32 	%rd517, %r61;
	bra.uni 	$L__BB163_61;
$L__BB163_60:
	div.s64 	%rd516, %rd545, %rd133;
	mul.lo.s64 	%rd274, %rd516, %rd133;
	sub.s64 	%rd517, %rd545, %rd274;
$L__BB163_61:
	add.s64 	%rd276, %rd1, %rd270;
	ld.global.u64 	%rd277, [%rd276];
	mad.lo.s64 	%rd140, %rd277, %rd517, %rd554;
	add.s32 	%r31, %r205, 2;
	mul.wide.u32 	%rd278, %r31, 8;
	add.s64 	%rd279, %rd2, %rd278;
	ld.global.u64 	%rd141, [%rd279];
	or.b64  	%rd280, %rd516, %rd141;
	and.b64  	%rd281, %rd280, -4294967296;
	setp.ne.s64 	%p6, %rd281, 0;
	@%p6 bra 	$L__BB163_63;
	cvt.u32.u64 	%r62, %rd141;
	cvt.u32.u64 	%r63, %rd516;
	div.u32 	%r64, %r63, %r62;
	mul.lo.s32 	%r65, %r64, %r62;
	sub.s32 	%r66, %r63, %r65;
	cvt.u64.u32 	%rd518, %r64;
	cvt.u64.u32 	%rd519, %r66;
	bra.uni 	$L__BB163_64;
$L__BB163_63:
	div.s64 	%rd518, %rd516, %rd141;
	mul.lo.s64 	%rd282, %rd518, %rd141;
	sub.s64 	%rd519, %rd516, %rd282;
$L__BB163_64:
	add.s64 	%rd284, %rd1, %rd278;
	ld.global.u64 	%rd285, [%rd284];
	mad.lo.s64 	%rd148, %rd285, %rd519, %rd140;
	add.s32 	%r32, %r205, 1;
	mul.wide.u32 	%rd286, %r32, 8;
	add.s64 	%rd287, %rd2, %rd286;
	ld.global.u64 	%rd149, [%rd287];
	or.b64  	%rd288, %rd518, %rd149;
	and.b64  	%rd289, %rd288, -4294967296;
	setp.ne.s64 	%p7, %rd289, 0;
	@%p7 bra 	$L__BB163_66;
	cvt.u32.u64 	%r67, %rd149;
	cvt.u32.u64 	%r68, %rd518;
	div.u32 	%r69, %r68, %r67;
	mul.lo.s32 	%r70, %r69, %r67;
	sub.s32 	%r71, %r68, %r70;
	cvt.u64.u32 	%rd520, %r69;
	cvt.u64.u32 	%rd521, %r71;
	bra.uni 	$L__BB163_67;
$L__BB163_66:
	div.s64 	%rd520, %rd518, %rd149;
	mul.lo.s64 	%rd290, %rd520, %rd149;
	sub.s64 	%rd521, %rd518, %rd290;
$L__BB163_67:
	add.s64 	%rd292, %rd1, %rd286;
	ld.global.u64 	%rd293, [%rd292];
	mad.lo.s64 	%rd156, %rd293, %rd521, %rd148;
	add.s32 	%r33, %r205, -4;
	mul.wide.u32 	%rd294, %r205, 8;
	add.s64 	%rd295, %rd2, %rd294;
	ld.global.u64 	%rd157, [%rd295];
	or.b64  	%rd296, %rd520, %rd157;
	and.b64  	%rd297, %rd296, -4294967296;
	setp.ne.s64 	%p8, %rd297, 0;
	@%p8 bra 	$L__BB163_69;
	cvt.u32.u64 	%r72, %rd157;
	cvt.u32.u64 	%r73, %rd520;
	div.u32 	%r74, %r73, %r72;
	mul.lo.s32 	%r75, %r74, %r72;
	sub.s32 	%r76, %r73, %r75;
	cvt.u64.u32 	%rd522, %r74;
	cvt.u64.u32 	%rd523, %r76;
	bra.uni 	$L__BB163_70;
$L__BB163_69:
	div.s64 	%rd522, %rd520, %rd157;
	mul.lo.s64 	%rd298, %rd522, %rd157;
	sub.s64 	%rd523, %rd520, %rd298;
$L__BB163_70:
	add.s64 	%rd300, %rd1, %rd294;
	ld.global.u64 	%rd301, [%rd300];
	mad.lo.s64 	%rd164, %rd301, %rd523, %rd156;
	add.s32 	%r34, %r205, -1;
	mul.wide.u32 	%rd302, %r34, 8;
	add.s64 	%rd303, %rd2, %rd302;
	ld.global.u64 	%rd165, [%rd303];
	or.b64  	%rd304, %rd522, %rd165;
	and.b64  	%rd305, %rd304, -4294967296;
	setp.ne.s64 	%p9, %rd305, 0;
	@%p9 bra 	$L__BB163_72;
	cvt.u32.u64 	%r77, %rd165;
	cvt.u32.u64 	%r78, %rd522;
	div.u32 	%r79, %r78, %r77;
	mul.lo.s32 	%r80, %r79, %r77;
	sub.s32 	%r81, %r78, %r80;
	cvt.u64.u32 	%rd524, %r79;
	cvt.u64.u32 	%rd525, %r81;
	bra.uni 	$L__BB163_73;
$L__BB163_72:
	div.s64 	%rd524, %rd522, %rd165;
	mul.lo.s64 	%rd306, %rd524, %rd165;
	sub.s64 	%rd525, %rd522, %rd306;
$L__BB163_73:
	add.s64 	%rd308, %rd1, %rd302;
	ld.global.u64 	%rd309, [%rd308];
	mad.lo.s64 	%rd172, %rd309, %rd525, %rd164;
	add.s32 	%r35, %r205, -2;
	mul.wide.u32 	%rd310, %r35, 8;
	add.s64 	%rd311, %rd2, %rd310;
	ld.global.u64 	%rd173, [%rd311];
	or.b64  	%rd312, %rd524, %rd173;
	and.b64  	%rd313, %rd312, -4294967296;
	setp.ne.s64 	%p10, %rd313, 0;
	@%p10 bra 	$L__BB163_75;
	cvt.u32.u64 	%r82, %rd173;
	cvt.u32.u64 	%r83, %rd524;
	div.u32 	%r84, %r83, %r82;
	mul.lo.s32 	%r85, %r84, %r82;
	sub.s32 	%r86, %r83, %r85;
	cvt.u64.u32 	%rd526, %r84;
	cvt.u64.u32 	%rd527, %r86;
	bra.uni 	$L__BB163_76;
$L__BB163_75:
	div.s64 	%rd526, %rd524, %rd173;
	mul.lo.s64 	%rd314, %rd526, %rd173;
	sub.s64 	%rd527, %rd524, %rd314;
$L__BB163_76:
	add.s64 	%rd316, %rd1, %rd310;
	ld.global.u64 	%rd317, [%rd316];
	mad.lo.s64 	%rd180, %rd317, %rd527, %rd172;
	add.s32 	%r36, %r205, -3;
	mul.wide.u32 	%rd318, %r36, 8;
	add.s64 	%rd319, %rd2, %rd318;
	ld.global.u64 	%rd181, [%rd319];
	or.b64  	%rd320, %rd526, %rd181;
	and.b64  	%rd321, %rd320, -4294967296;
	setp.ne.s64 	%p11, %rd321, 0;
	@%p11 bra 	$L__BB163_78;
	cvt.u32.u64 	%r87, %rd181;
	cvt.u32.u64 	%r88, %rd526;
	div.u32 	%r89, %r88, %r87;
	mul.lo.s32 	%r90, %r89, %r87;
	sub.s32 	%r91, %r88, %r90;
	cvt.u64.u32 	%rd528, %r89;
	cvt.u64.u32 	%rd529, %r91;
	bra.uni 	$L__BB163_79;
$L__BB163_78:
	div.s64 	%rd528, %rd526, %rd181;
	mul.lo.s64 	%rd322, %rd528, %rd181;
	sub.s64 	%rd529, %rd526, %rd322;
$L__BB163_79:
	add.s64 	%rd324, %rd1, %rd318;
	ld.global.u64 	%rd325, [%rd324];
	mad.lo.s64 	%rd188, %rd325, %rd529, %rd180;
	mul.wide.u32 	%rd326, %r33, 8;
	add.s64 	%rd327, %rd2, %rd326;
	ld.global.u64 	%rd189, [%rd327];
	or.b64  	%rd328, %rd528, %rd189;
	and.b64  	%rd329, %rd328, -4294967296;
	setp.ne.s64 	%p12, %rd329, 0;
	@%p12 bra 	$L__BB163_81;
	cvt.u32.u64 	%r92, %rd189;
	cvt.u32.u64 	%r93, %rd528;
	div.u32 	%r94, %r93, %r92;
	mul.lo.s32 	%r95, %r94, %r92;
	sub.s32 	%r96, %r93, %r95;
	cvt.u64.u32 	%rd545, %r94;
	cvt.u64.u32 	%rd531, %r96;
	bra.uni 	$L__BB163_82;
$L__BB163_81:
	div.s64 	%rd545, %rd528, %rd189;
	mul.lo.s64 	%rd330, %rd545, %rd189;
	sub.s64 	%rd531, %rd528, %rd330;
$L__BB163_82:
	add.s64 	%rd332, %rd1, %rd326;
	ld.global.u64 	%rd333, [%rd332];
	mad.lo.s64 	%rd554, %rd333, %rd531, %rd188;
	add.s32 	%r205, %r205, -8;
	add.s32 	%r204, %r204, 8;
	setp.ne.s32 	%p13, %r204, 0;
	@%p13 bra 	$L__BB163_58;
	add.s32 	%r207, %r205, 3;
$L__BB163_84:
	setp.eq.s32 	%p14, %r25, 0;
	@%p14 bra 	$L__BB163_113;
	and.b32  	%r41, %r23, 3;
	setp.lt.u32 	%p15, %r25, 4;
	@%p15 bra 	$L__BB163_99;
	mul.wide.u32 	%rd335, %r207, 8;
	add.s64 	%rd336, %rd2, %rd335;
	ld.global.u64 	%rd200, [%rd336];
	or.b64  	%rd337, %rd545, %rd200;
	and.b64  	%rd338, %rd337, -4294967296;
	setp.ne.s64 	%p16, %rd338, 0;
	@%p16 bra 	$L__BB163_88;
	cvt.u32.u64 	%r97, %rd200;
	cvt.u32.u64 	%r98, %rd545;
	div.u32 	%r99, %r98, %r97;
	mul.lo.s32 	%r100, %r99, %r97;
	sub.s32 	%r101, %r98, %r100;
	cvt.u64.u32 	%rd535, %r99;
	cvt.u64.u32 	%rd536, %r101;
	bra.uni 	$L__BB163_89;
$L__BB163_88:
	div.s64 	%rd535, %rd545, %rd200;
	mul.lo.s64 	%rd339, %rd535, %rd200;
	sub.s64 	%rd536, %rd545, %rd339;
$L__BB163_89:
	add.s64 	%rd341, %rd1, %rd335;
	ld.global.u64 	%rd342, [%rd341];
	mad.lo.s64 	%rd207, %rd342, %rd536, %rd554;
	add.s32 	%r42, %r207, -1;
	mul.wide.u32 	%rd343, %r42, 8;
	add.s64 	%rd344, %rd2, %rd343;
	ld.global.u64 	%rd208, [%rd344];
	or.b64  	%rd345, %rd535, %rd208;
	and.b64  	%rd346, %rd345, -4294967296;
	setp.ne.s64 	%p17, %rd346, 0;
	@%p17 bra 	$L__BB163_91;
	cvt.u32.u64 	%r102, %rd208;
	cvt.u32.u64 	%r103, %rd535;
	div.u32 	%r104, %r103, %r102;
	mul.lo.s32 	%r105, %r104, %r102;
	sub.s32 	%r106, %r103, %r105;
	cvt.u64.u32 	%rd537, %r104;
	cvt.u64.u32 	%rd538, %r106;
	bra.uni 	$L__BB163_92;
$L__BB163_91:
	div.s64 	%rd537, %rd535, %rd208;
	mul.lo.s64 	%rd347, %rd537, %rd208;
	sub.s64 	%rd538, %rd535, %rd347;
$L__BB163_92:
	add.s64 	%rd349, %rd1, %rd343;
	ld.global.u64 	%rd350, [%rd349];
	mad.lo.s64 	%rd215, %rd350, %rd538, %rd207;
	add.s32 	%r43, %r207, -2;
	mul.wide.u32 	%rd351, %r43, 8;
	add.s64 	%rd352, %rd2, %rd351;
	ld.global.u64 	%rd216, [%rd352];
	or.b64  	%rd353, %rd537, %rd216;
	and.b64  	%rd354, %rd353, -4294967296;
	setp.ne.s64 	%p18, %rd354, 0;
	@%p18 bra 	$L__BB163_94;
	cvt.u32.u64 	%r107, %rd216;
	cvt.u32.u64 	%r108, %rd537;
	div.u32 	%r109, %r108, %r107;
	mul.lo.s32 	%r110, %r109, %r107;
	sub.s32 	%r111, %r108, %r110;
	cvt.u64.u32 	%rd539, %r109;
	cvt.u64.u32 	%rd540, %r111;
	bra.uni 	$L__BB163_95;
$L__BB163_94:
	div.s64 	%rd539, %rd537, %rd216;
	mul.lo.s64 	%rd355, %rd539, %rd216;
	sub.s64 	%rd540, %rd537, %rd355;
$L__BB163_95:
	add.s64 	%rd357, %rd1, %rd351;
	ld.global.u64 	%rd358, [%rd357];
	mad.lo.s64 	%rd223, %rd358, %rd540, %rd215;
	add.s32 	%r44, %r207, -3;
	mul.wide.u32 	%rd359, %r44, 8;
	add.s64 	%rd360, %rd2, %rd359;
	ld.global.u64 	%rd224, [%rd360];
	or.b64  	%rd361, %rd539, %rd224;
	and.b64  	%rd362, %rd361, -4294967296;
	setp.ne.s64 	%p19, %rd362, 0;
	@%p19 bra 	$L__BB163_97;
	cvt.u32.u64 	%r112, %rd224;
	cvt.u32.u64 	%r113, %rd539;
	div.u32 	%r114, %r113, %r112;
	mul.lo.s32 	%r115, %r114, %r112;
	sub.s32 	%r116, %r113, %r115;
	cvt.u64.u32 	%rd545, %r114;
	cvt.u64.u32 	%rd542, %r116;
	bra.uni 	$L__BB163_98;
$L__BB163_97:
	div.s64 	%rd545, %rd539, %rd224;
	mul.lo.s64 	%rd363, %rd545, %rd224;
	sub.s64 	%rd542, %rd539, %rd363;
$L__BB163_98:
	add.s64 	%rd365, %rd1, %rd359;
	ld.global.u64 	%rd366, [%rd365];
	mad.lo.s64 	%rd554, %rd366, %rd542, %rd223;
	add.s32 	%r207, %r207, -4;
$L__BB163_99:
	setp.eq.s32 	%p20, %r41, 0;
	@%p20 bra 	$L__BB163_113;
	setp.eq.s32 	%p21, %r41, 1;
	@%p21 bra 	$L__BB163_108;
	mul.wide.u32 	%rd368, %r207, 8;
	add.s64 	%rd369, %rd2, %rd368;
	ld.global.u64 	%rd235, [%rd369];
	or.b64  	%rd370, %rd545, %rd235;
	and.b64  	%rd371, %rd370, -4294967296;
	setp.ne.s64 	%p22, %rd371, 0;
	@%p22 bra 	$L__BB163_103;
	cvt.u32.u64 	%r117, %rd235;
	cvt.u32.u64 	%r118, %rd545;
	div.u32 	%r119, %r118, %r117;
	mul.lo.s32 	%r120, %r119, %r117;
	sub.s32 	%r121, %r118, %r120;
	cvt.u64.u32 	%rd546, %r119;
	cvt.u64.u32 	%rd547, %r121;
	bra.uni 	$L__BB163_104;
$L__BB163_103:
	div.s64 	%rd546, %rd545, %rd235;
	mul.lo.s64 	%rd372, %rd546, %rd235;
	sub.s64 	%rd547, %rd545, %rd372;
$L__BB163_104:
	add.s64 	%rd374, %rd1, %rd368;
	ld.global.u64 	%rd375, [%rd374];
	mad.lo.s64 	%rd242, %rd375, %rd547, %rd554;
	add.s32 	%r47, %r207, -1;
	mul.wide.u32 	%rd376, %r47, 8;
	add.s64 	%rd377, %rd2, %rd376;
	ld.global.u64 	%rd243, [%rd377];
	or.b64  	%rd378, %rd546, %rd243;
	and.b64  	%rd379, %rd378, -4294967296;
	setp.ne.s64 	%p23, %rd379, 0;
	@%p23 bra 	$L__BB163_106;
	cvt.u32.u64 	%r122, %rd243;
	cvt.u32.u64 	%r123, %rd546;
	div.u32 	%r124, %r123, %r122;
	mul.lo.s32 	%r125, %r124, %r122;
	sub.s32 	%r126, %r123, %r125;
	cvt.u64.u32 	%rd545, %r124;
	cvt.u64.u32 	%rd549, %r126;
	bra.uni 	$L__BB163_107;
$L__BB163_106:
	div.s64 	%rd545, %rd546, %rd243;
	mul.lo.s64 	%rd380, %rd545, %rd243;
	sub.s64 	%rd549, %rd546, %rd380;
$L__BB163_107:
	add.s64 	%rd382, %rd1, %rd376;
	ld.global.u64 	%rd383, [%rd382];
	mad.lo.s64 	%rd554, %rd383, %rd549, %rd242;
	add.s32 	%r207, %r207, -2;
$L__BB163_108:
	and.b32  	%r127, %r23, 1;
	setp.eq.b32 	%p24, %r127, 1;
	not.pred 	%p25, %p24;
	@%p25 bra 	$L__BB163_113;
	mul.wide.u32 	%rd384, %r207, 8;
	add.s64 	%rd385, %rd2, %rd384;
	ld.global.u64 	%rd254, [%rd385];
	or.b64  	%rd386, %rd545, %rd254;
	and.b64  	%rd387, %rd386, -4294967296;
	setp.ne.s64 	%p26, %rd387, 0;
	@%p26 bra 	$L__BB163_111;
	cvt.u32.u64 	%r128, %rd254;
	cvt.u32.u64 	%r129, %rd545;
	rem.u32 	%r130, %r129, %r128;
	cvt.u64.u32 	%rd553, %r130;
	bra.uni 	$L__BB163_112;
$L__BB163_111:
	rem.s64 	%rd553, %rd545, %rd254;
$L__BB163_112:
	add.s64 	%rd389, %rd1, %rd384;
	ld.global.u64 	%rd390, [%rd389];
	mad.lo.s64 	%rd554, %rd390, %rd553, %rd554;
$L__BB163_113:
	add.s64 	%rd391, %rd3, %rd554;
	ld.global.u8 	%rs2, [%rd391];
	st.shared.u8 	[%r5], %rs2;
$L__BB163_114:
	bar.sync 	0;
	setp.lt.u32 	%p48, %r209, 66;
	@%p48 bra 	$L__BB163_118;
$L__BB163_115:
	shr.u32 	%r51, %r209, 1;
	setp.ge.u32 	%p49, %r1, %r51;
	@%p49 bra 	$L__BB163_117;
	ld.shared.u8 	%rs6, [%r5];
	add.s32 	%r199, %r5, %r51;
	ld.shared.u8 	%rs7, [%r199];
	add.s16 	%rs8, %rs7, %rs6;
	st.shared.u8 	[%r5], %rs8;
$L__BB163_117:
	bar.sync 	0;
	setp.gt.u32 	%p50, %r209, 131;
	mov.u32 	%r209, %r51;
	@%p50 bra 	$L__BB163_115;
$L__BB163_118:
	setp.gt.u32 	%p51, %r1, 31;
	@%p51 bra 	$L__BB163_121;
	ld.volatile.shared.u8 	%rs9, [%r5];
	ld.volatile.shared.u8 	%rs10, [%r5+32];
	add.s16 	%rs11, %rs10, %rs9;
	st.volatile.shared.u8 	[%r5], %rs11;
	ld.volatile.shared.u8 	%rs12, [%r5];
	ld.volatile.shared.u8 	%rs13, [%r5+16];
	add.s16 	%rs14, %rs13, %rs12;
	st.volatile.shared.u8 	[%r5], %rs14;
	ld.volatile.shared.u8 	%rs15, [%r5];
	ld.volatile.shared.u8 	%rs16, [%r5+8];
	add.s16 	%rs17, %rs16, %rs15;
	st.volatile.shared.u8 	[%r5], %rs17;
	ld.volatile.shared.u8 	%rs18, [%r5];
	ld.volatile.shared.u8 	%rs19, [%r5+4];
	add.s16 	%rs20, %rs19, %rs18;
	st.volatile.shared.u8 	[%r5], %rs20;
	ld.volatile.shared.u8 	%rs21, [%r5];
	ld.volatile.shared.u8 	%rs22, [%r5+2];
	add.s16 	%rs23, %rs22, %rs21;
	st.volatile.shared.u8 	[%r5], %rs23;
	ld.volatile.shared.u8 	%rs24, [%r5];
	ld.volatile.shared.u8 	%rs25, [%r5+1];
	add.s16 	%rs26, %rs25, %rs24;
	st.volatile.shared.u8 	[%r5], %rs26;
	setp.ne.s32 	%p52, %r1, 0;
	@%p52 bra 	$L__BB163_121;
	ld.shared.u8 	%rs27, [sumsdata_i8];
	cvt.u64.u32 	%rd467, %r2;
	cvta.to.global.u64 	%rd468, %rd260;
	add.s64 	%rd469, %rd468, %rd467;
	st.global.u8 	[%rd469], %rs27;
$L__BB163_121:
	ret;

}
	// .globl	contiguous_sum2_i8
.visible .entry contiguous_sum2_i8(
	.param .u64 .ptr .align 1 contiguous_sum2_i8_param_0,
	.param .u64 .ptr .align 1 contiguous_sum2_i8_param_1,
	.param .u64 .ptr .align 1 contiguous_sum2_i8_param_2,
	.param .u64 .ptr .align 1 contiguous_sum2_i8_param_3,
	.param .u64 contiguous_sum2_i8_param_4,
	.param .u64 contiguous_sum2_i8_param_5,
	.param .u64 contiguous_sum2_i8_param_6
)
{
	.reg .pred 	%p<53>;
	.reg .b16 	%rs<28>;
	.reg .b32 	%r<214>;
	.reg .b64 	%rd<564>;

	ld.param.u64 	%rd266, [contiguous_sum2_i8_param_1];
	ld.param.u64 	%rd267, [contiguous_sum2_i8_param_2];
	ld.param.u64 	%rd268, [contiguous_sum2_i8_param_3];
	ld.param.u64 	%rd263, [contiguous_sum2_i8_param_4];
	ld.param.u64 	%rd264, [contiguous_sum2_i8_param_5];
	ld.param.u64 	%rd265, [contiguous_sum2_i8_param_6];
	cvta.to.global.u64 	%rd1, %rd268;
	cvta.to.global.u64 	%rd2, %rd267;
	cvta.to.global.u64 	%rd563, %rd266;
	mov.u32 	%r1, %tid.x;
	mov.u32 	%r2, %ctaid.x;
	mov.u32 	%r213, %ntid.x;
	mul.lo.s32 	%r51, %r2, %r213;
	shl.b32 	%r52, %r51, 1;
	add.s32 	%r4, %r52, %r1;
	mov.u32 	%r53, sumsdata_i8;
	add.s32 	%r5, %r53, %r1;
	mov.b16 	%rs1, 0;
	st.shared.u8 	[%r5], %rs1;
	add.s32 	%r54, %r4, %r213;
	cvt.u64.u32 	%rd4, %r54;
	setp.le.u64 	%p1, %rd264, %rd4;
	@%p1 bra 	$L__BB164_54;
	cvt.u64.u32 	%rd396, %r4;
	mov.u32 	%r131, %ctaid.y;
	cvt.u64.u32 	%rd397, %r131;
	mul.lo.s64 	%rd398, %rd264, %rd397;
	add.s64 	%rd517, %rd398, %rd396;
	add.s64 	%rd515, %rd398, %rd4;
	cvt.u32.u64 	%r6, %rd263;
	add.s32 	%r207, %r6, -1;
	setp.lt.s32 	%p27, %r207, 0;
	mov.b64 	%rd521, 0;
	mov.u64 	%rd522, %rd521;
	@%p27 bra 	$L__BB164_53;
	setp.lt.u32 	%p28, %r207, 3;
	mov.b64 	%rd522, 0;
	mov.u64 	%rd521, %rd522;
	@%p28 bra 	$L__BB164_30;
	add.s32 	%r205, %r6, -2;
	and.b32  	%r132, %r6, -4;
	neg.s32 	%r204, %r132;
	mov.b64 	%rd522, 0;
$L__BB164_4:
	.pragma "nounroll";
	add.s32 	%r12, %r205, 1;
	mul.wide.u32 	%rd402, %r12, 8;
	add.s64 	%rd403, %rd2, %rd402;
	ld.global.u64 	%rd11, [%rd403];
	or.b64  	%rd404, %rd517, %rd11;
	and.b64  	%rd405, %rd404, -4294967296;
	setp.ne.s64 	%p29, %rd405, 0;
	@%p29 bra 	$L__BB164_6;
	cvt.u32.u64 	%r133, %rd11;
	cvt.u32.u64 	%r134, %rd517;
	div.u32 	%r135, %r134, %r133;
	mul.lo.s32 	%r136, %r135, %r133;
	sub.s32 	%r137, %r134, %r136;
	cvt.u64.u32 	%rd483, %r135;
	cvt.u64.u32 	%rd484, %r137;
	bra.uni 	$L__BB164_7;
$L__BB164_6:
	div.s64 	%rd483, %rd517, %rd11;
	mul.lo.s64 	%rd406, %rd483, %rd11;
	sub.s64 	%rd484, %rd517, %rd406;
$L__BB164_7:
	mul.wide.u32 	%rd407, %r12, 8;
	add.s64 	%rd408, %rd1, %rd407;
	ld.global.u64 	%rd18, [%rd408];
	mad.lo.s64 	%rd19, %rd18, %rd484, %rd521;
	or.b64  	%rd409, %rd515, %rd11;
	and.b64  	%rd410, %rd409, -4294967296;
	setp.ne.s64 	%p30, %rd410, 0;
	@%p30 bra 	$L__BB164_9;
	cvt.u32.u64 	%r138, %rd11;
	cvt.u32.u64 	%r139, %rd515;
	div.u32 	%r140, %r139, %r138;
	mul.lo.s32 	%r141, %r140, %r138;
	sub.s32 	%r142, %r139, %r141;
	cvt.u64.u32 	%rd485, %r140;
	cvt.u64.u32 	%rd486, %r142;
	bra.uni 	$L__BB164_10;
$L__BB164_9:
	div.s64 	%rd485, %rd515, %rd11;
	mul.lo.s64 	%rd411, %rd485, %rd11;
	sub.s64 	%rd486, %rd515, %rd411;
$L__BB164_10:
	mad.lo.s64 	%rd26, %rd486, %rd18, %rd522;
	mul.wide.u32 	%rd412, %r205, 8;
	add.s64 	%rd413, %rd2, %rd412;
	ld.global.u64 	%rd27, [%rd413];
	or.b64  	%rd414, %rd483, %rd27;
	and.b64  	%rd415, %rd414, -4294967296;
	setp.ne.s64 	%p31, %rd415, 0;
	@%p31 bra 	$L__BB164_12;
	cvt.u32.u64 	%r143, %rd27;
	cvt.u32.u64 	%r144, %rd483;
	div.u32 	%r145, %r144, %r143;
	mul.lo.s32 	%r146, %r145, %r143;
	sub.s32 	%r147, %r144, %r146;
	cvt.u64.u32 	%rd487, %r145;
	cvt.u64.u32 	%rd488, %r147;
	bra.uni 	$L__BB164_13;
$L__BB164_12:
	div.s64 	%rd487, %rd483, %rd27;
	mul.lo.s64 	%rd416, %rd487, %rd27;
	sub.s64 	%rd488, %rd483, %rd416;
$L__BB164_13:
	mul.wide.u32 	%rd417, %r205, 8;
	add.s64 	%rd418, %rd1, %rd417;
	ld.global.u64 	%rd34, [%rd418];
	mad.lo.s64 	%rd35, %rd34, %rd488, %rd19;
	or.b64  	%rd419, %rd485, %rd27;
	and.b64  	%rd420, %rd419, -4294967296;
	setp.ne.s64 	%p32, %rd420, 0;
	@%p32 bra 	$L__BB164_15;
	cvt.u32.u64 	%r148, %rd27;
	cvt.u32.u64 	%r149, %rd485;
	div.u32 	%r150, %r149, %r148;
	mul.lo.s32 	%r151, %r150, %r148;
	sub.s32 	%r152, %r149, %r151;
	cvt.u64.u32 	%rd489, %r150;
	cvt.u64.u32 	%rd490, %r152;
	bra.uni 	$L__BB164_16;
$L__BB164_15:
	div.s64 	%rd489, %rd485, %rd27;
	mul.lo.s64 	%rd421, %rd489, %rd27;
	sub.s64 	%rd490, %rd485, %rd421;
$L__BB164_16:
	mad.lo.s64 	%rd42, %rd490, %rd34, %rd26;
	add.s32 	%r13, %r205, -1;
	mul.wide.u32 	%rd422, %r13, 8;
	add.s64 	%rd423, %rd2, %rd422;
	ld.global.u64 	%rd43, [%rd423];
	or.b64  	%rd424, %rd487, %rd43;
	and.b64  	%rd425, %rd424, -4294967296;
	setp.ne.s64 	%p33, %rd425, 0;
	@%p33 bra 	$L__BB164_18;
	cvt.u32.u64 	%r153, %rd43;
	cvt.u32.u64 	%r154, %rd487;
	div.u32 	%r155, %r154, %r153;
	mul.lo.s32 	%r156, %r155, %r153;
	sub.s32 	%r157, %r154, %r156;
	cvt.u64.u32 	%rd491, %r155;
	cvt.u64.u32 	%rd492, %r157;
	bra.uni 	$L__BB164_19;
$L__BB164_18:
	div.s64 	%rd491, %rd487, %rd43;
	mul.lo.s64 	%rd426, %rd491, %rd43;
	sub.s64 	%rd492, %rd487, %rd426;
$L__BB164_19:
	mul.wide.u32 	%rd427, %r13, 8;
	add.s64 	%rd428, %rd1, %rd427;
	ld.global.u64 	%rd50, [%rd428];
	mad.lo.s64 	%rd51, %rd50, %rd492, %rd35;
	or.b64  	%rd429, %rd489, %rd43;
	and.b64  	%rd430, %rd429, -4294967296;
	setp.ne.s64 	%p34, %rd430, 0;
	@%p34 bra 	$L__BB164_21;
	cvt.u32.u64 	%r158, %rd43;
	cvt.u32.u64 	%r159, %rd489;
	div.u32 	%r160, %r159, %r158;
	mul.lo.s32 	%r161, %r160, %r158;
	sub.s32 	%r162, %r159, %r161;
	cvt.u64.u32 	%rd493, %r160;
	cvt.u64.u32 	%rd494, %r162;
	bra.uni 	$L__BB164_22;
$L__BB164_21:
	div.s64 	%rd493, %rd489, %rd43;
	mul.lo.s64 	%rd431, %rd493, %rd43;
	sub.s64 	%rd494, %rd489, %rd431;
$L__BB164_22:
	mad.lo.s64 	%rd58, %rd494, %rd50, %rd42;
	add.s32 	%r163, %r205, -2;
	mul.wide.u32 	%rd432, %r163, 8;
	add.s64 	%rd433, %rd2, %rd432;
	ld.global.u64 	%rd59, [%rd433];
	or.b64  	%rd434, %rd491, %rd59;
	and.b64  	%rd435, %rd434, -4294967296;
	setp.ne.s64 	%p35, %rd435, 0;
	@%p35 bra 	$L__BB164_24;
	cvt.u32.u64 	%r164, %rd59;
	cvt.u32.u64 	%r165, %rd491;
	div.u32 	%r166, %r165, %r164;
	mul.lo.s32 	%r167, %r166, %r164;
	sub.s32 	%r168, %r165, %r167;
	cvt.u64.u32 	%rd517, %r166;
	cvt.u64.u32 	%rd496, %r168;
	bra.uni 	$L__BB164_25;
$L__BB164_24:
	div.s64 	%rd517, %rd491, %rd59;
	mul.lo.s64 	%rd436, %rd517, %rd59;
	sub.s64 	%rd496, %rd491, %rd436;
$L__BB164_25:
	mul.wide.u32 	%rd437, %r163, 8;
	add.s64 	%rd438, %rd1, %rd437;
	ld.global.u64 	%rd66, [%rd438];
	mad.lo.s64 	%rd521, %rd66, %rd496, %rd51;
	or.b64  	%rd439, %rd493, %rd59;
	and.b64  	%rd440, %rd439, -4294967296;
	setp.ne.s64 	%p36, %rd440, 0;
	@%p36 bra 	$L__BB164_27;
	cvt.u32.u64 	%r170, %rd59;
	cvt.u32.u64 	%r171, %rd493;
	div.u32 	%r172, %r171, %r170;
	mul.lo.s32 	%r173, %r172, %r170;
	sub.s32 	%r174, %r171, %r173;
	cvt.u64.u32 	%rd515, %r172;
	cvt.u64.u32 	%rd498, %r174;
	bra.uni 	$L__BB164_28;
$L__BB164_27:
	div.s64 	%rd515, %rd493, %rd59;
	mul.lo.s64 	%rd441, %rd515, %rd59;
	sub.s64 	%rd498, %rd493, %rd441;
$L__BB164_28:
	mad.lo.s64 	%rd522, %rd498, %rd66, %rd58;
	add.s32 	%r205, %r205, -4;
	add.s32 	%r204, %r204, 4;
	setp.ne.s32 	%p37, %r204, 0;
	@%p37 bra 	$L__BB164_4;
	add.s32 	%r207, %r205, 1;
$L__BB164_30:
	and.b32  	%r18, %r6, 3;
	setp.eq.s32 	%p38, %r18, 0;
	@%p38 bra 	$L__BB164_53;
	setp.eq.s32 	%p39, %r18, 1;
	@%p39 bra 	$L__BB164_45;
	mul.wide.u32 	%rd443, %r207, 8;
	add.s64 	%rd444, %rd2, %rd443;
	ld.global.u64 	%rd81, [%rd444];
	or.b64  	%rd445, %rd517, %rd81;
	and.b64  	%rd446, %rd445, -4294967296;
	setp.ne.s64 	%p40, %rd446, 0;
	@%p40 bra 	$L__BB164_34;
	cvt.u32.u64 	%r175, %rd81;
	cvt.u32.u64 	%r176, %rd517;
	div.u32 	%r177, %r176, %r175;
	mul.lo.s32 	%r178, %r177, %r175;
	sub.s32 	%r179, %r176, %r178;
	cvt.u64.u32 	%rd505, %r177;
	cvt.u64.u32 	%rd506, %r179;
	bra.uni 	$L__BB164_35;
$L__BB164_34:
	div.s64 	%rd505, %rd517, %rd81;
	mul.lo.s64 	%rd447, %rd505, %rd81;
	sub.s64 	%rd506, %rd517, %rd447;
$L__BB164_35:
	add.s64 	%rd449, %rd1, %rd443;
	ld.global.u64 	%rd88, [%rd449];
	mad.lo.s64 	%rd89, %rd88, %rd506, %rd521;
	or.b64  	%rd450, %rd515, %rd81;
	and.b64  	%rd451, %rd450, -4294967296;
	setp.ne.s64 	%p41, %rd451, 0;
	@%p41 bra 	$L__BB164_37;
	cvt.u32.u64 	%r180, %rd81;
	cvt.u32.u64 	%r181, %rd515;
	div.u32 	%r182, %r181, %r180;
	mul.lo.s32 	%r183, %r182, %r180;
	sub.s32 	%r184, %r181, %r183;
	cvt.u64.u32 	%rd507, %r182;
	cvt.u64.u32 	%rd508, %r184;
	bra.uni 	$L__BB164_38;
$L__BB164_37:
	div.s64 	%rd507, %rd515, %rd81;
	mul.lo.s64 	%rd452, %rd507, %rd81;
	sub.s64 	%rd508, %rd515, %rd452;
$L__BB164_38:
	mad.lo.s64 	%rd96, %rd508, %rd88, %rd522;
	add.s32 	%r19, %r207, -1;
	mul.wide.u32 	%rd453, %r19, 8;
	add.s64 	%rd454, %rd2, %rd453;
	ld.global.u64 	%rd97, [%rd454];
	or.b64  	%rd455, %rd505, %rd97;
	and.b64  	%rd456, %rd455, -4294967296;
	setp.ne.s64 	%p42, %rd456, 0;
	@%p42 bra 	$L__BB164_40;
	cvt.u32.u64 	%r185, %rd97;
	cvt.u32.u64 	%r186, %rd505;
	div.u32 	%r187, %r186, %r185;
	mul.lo.s32 	%r188, %r187, %r185;
	sub.s32 	%r189, %r186, %r188;
	cvt.u64.u32 	%rd517, %r187;
	cvt.u64.u32 	%rd510, %r189;
	bra.uni 	$L__BB164_41;
$L__BB164_40:
	div.s64 	%rd517, %rd505, %rd97;
	mul.lo.s64 	%rd457, %rd517, %rd97;
	sub.s64 	%rd510, %rd505, %rd457;
$L__BB164_41:
	add.s64 	%rd459, %rd1, %rd453;
	ld.global.u64 	%rd104, [%rd459];
	mad.lo.s64 	%rd521, %rd104, %rd510, %rd89;
	or.b64  	%rd460, %rd507, %rd97;
	and.b64  	%rd461, %rd460, -4294967296;
	setp.ne.s64 	%p43, %rd461, 0;
	@%p43 bra 	$L__BB164_43;
	cvt.u32.u64 	%r190, %rd97;
	cvt.u32.u64 	%r191, %rd507;
	div.u32 	%r192, %r191, %r190;
	mul.lo.s32 	%r193, %r192, %r190;
	sub.s32 	%r194, %r191, %r193;
	cvt.u64.u32 	%rd515, %r192;
	cvt.u64.u32 	%rd512, %r194;
	bra.uni 	$L__BB164_44;
$L__BB164_43:
	div.s64 	%rd515, %rd507, %rd97;
	mul.lo.s64 	%rd462, %rd515, %rd97;
	sub.s64 	%rd512, %rd507, %rd462;
$L__BB164_44:
	mad.lo.s64 	%rd522, %rd512, %rd104, %rd96;
	add.s32 	%r207, %r207, -2;
$L__BB164_45:
	and.b32  	%r195, %r6, 1;
	setp.eq.b32 	%p44, %r195, 1;
	not.pred 	%p45, %p44;
	@%p45 bra 	$L__BB164_53;
	mul.wide.u32 	%rd463, %r207, 8;
	add.s64 	%rd464, %rd2, %rd463;
	ld.global.u64 	%rd119, [%rd464];
	or.b64  	%rd465, %rd517, %rd119;
	and.b64  	%rd466, %rd465, -4294967296;
	setp.ne.s64 	%p46, %rd466, 0;
	@%p46 bra 	$L__BB164_48;
	cvt.u32.u64 	%r196, %rd119;
	cvt.u32.u64 	%r197, %rd517;
	rem.u32 	%r198, %r197, %r196;
	cvt.u64.u32 	%rd519, %r198;
	bra.uni 	$L__BB164_49;
$L__BB164_48:
	rem.s64 	%rd519, %rd517, %rd119;
$L__BB164_49:
	add.s64 	%rd468, %rd1, %rd463;
	ld.global.u64 	%rd123, [%rd468];
	mad.lo.s64 	%rd521, %rd123, %rd519, %rd521;
	or.b64  	%rd469, %rd515, %rd119;
	and.b64  	%rd470, %rd469, -4294967296;
	setp.ne.s64 	%p47, %rd470, 0;
	@%p47 bra 	$L__BB164_51;
	cvt.u32.u64 	%r199, %rd119;
	cvt.u32.u64 	%r200, %rd515;
	rem.u32 	%r201, %r200, %r199;
	cvt.u64.u32 	%rd520, %r201;
	bra.uni 	$L__BB164_52;
$L__BB164_51:
	rem.s64 	%rd520, %rd515, %rd119;
$L__BB164_52:
	mad.lo.s64 	%rd522, %rd520, %rd123, %rd522;
$L__BB164_53:
	add.s64 	%rd471, %rd563, %rd521;
	ld.global.u8 	%rs3, [%rd471];
	add.s64 	%rd472, %rd563, %rd522;
	ld.global.u8 	%rs4, [%rd472];
	add.s16 	%rs5, %rs4, %rs3;
	st.shared.u8 	[%r5], %rs5;
	bra.uni 	$L__BB164_114;
$L__BB164_54:
	cvt.u64.u32 	%rd131, %r4;
	setp.le.u64 	%p2, %rd264, %rd131;
	@%p2 bra 	$L__BB164_114;
	mov.u32 	%r55, %ctaid.y;
	cvt.u64.u32 	%rd269, %r55;
	mad.lo.s64 	%rd554, %rd264, %rd269, %rd131;
	cvt.u32.u64 	%r22, %rd263;
	add.s32 	%r211, %r22, -1;
	setp.lt.s32 	%p3, %r211, 0;
	@%p3 bra 	$L__BB164_113;
	and.b32  	%r24, %r22, 7;
	setp.lt.u32 	%p4, %r211, 7;
	@%p4 bra 	$L__BB164_84;
	add.s32 	%r209, %r22, -4;
	and.b32  	%r56, %r22, -8;
	neg.s32 	%r208, %r56;
$L__BB164_58:
	.pragma "nounroll";
	add.s32 	%r29, %r209, 3;
	mul.wide.u32 	%rd271, %r29, 8;
	add.s64 	%rd272, %rd2, %rd271;
	ld.global.u64 	%rd135, [%rd272];
	or.b64  	%rd273, %rd554, %rd135;
	and.b64  	%rd274, %rd273, -4294967296;
	setp.ne.s64 	%p5, %rd274, 0;
	@%p5 bra 	$L__BB164_60;
	cvt.u32.u64 	%r57, %rd135;
	cvt.u32.u64 	%r58, %rd554;
	div.u32 	%r59, %r58, %r57;
	mul.lo.s32 	%r60, %r59, %r57;
	sub.s32 	%r61, %r58, %r60;
	cvt.u64.u32 	%rd525, %r59;
	cvt.u64.u32 	%rd526, %r61;
	bra.uni 	$L__BB164_61;
$L__BB164_60:
	div.s64 	%rd525, %rd554, %rd135;
	mul.lo.s64 	%rd275, %rd525, %rd135;
	sub.s64 	%rd526, %rd554, %rd275;
$L__BB164_61:
	add.s64 	%rd277, %rd1, %rd271;
	ld.global.u64 	%rd278, [%rd277];
	mul.lo.s64 	%rd142, %rd278, %rd526;
	add.s32 	%r30, %r209, 2;
	mul.wide.u32 	%rd279, %r30, 8;
	add.s64 	%rd280, %rd2, %rd279;
	ld.global.u64 	%rd143, [%rd280];
	or.b64  	%rd281, %rd525, %rd143;
	and.b64  	%rd282, %rd281, -4294967296;
	setp.ne.s64 	%p6, %rd282, 0;
	@%p6 bra 	$L__BB164_63;
	cvt.u32.u64 	%r62, %rd143;
	cvt.u32.u64 	%r63, %rd525;
	div.u32 	%r64, %r63, %r62;
	mul.lo.s32 	%r65, %r64, %r62;
	sub.s32 	%r66, %r63, %r65;
	cvt.u64.u32 	%rd527, %r64;
	cvt.u64.u32 	%rd528, %r66;
	bra.uni 	$L__BB164_64;
$L__BB164_63:
	div.s64 	%rd527, %rd525, %rd143;
	mul.lo.s64 	%rd283, %rd527, %rd143;
	sub.s64 	%rd528, %rd525, %rd283;
$L__BB164_64:
	add.s64 	%rd285, %rd1, %rd279;
	ld.global.u64 	%rd286, [%rd285];
	mad.lo.s64 	%rd150, %rd286, %rd528, %rd142;
	add.s32 	%r31, %r209, 1;
	mul.wide.u32 	%rd287, %r31, 8;
	add.s64 	%rd288, %rd2, %rd287;
	ld.global.u64 	%rd151, [%rd288];
	or.b64  	%rd289, %rd527, %rd151;
	and.b64  	%rd290, %rd289, -4294967296;
	setp.ne.s64 	%p7, %rd290, 0;
	@%p7 bra 	$L__BB164_66;
	cvt.u32.u64 	%r67, %rd151;
	cvt.u32.u64 	%r68, %rd527;
	div.u32 	%r69, %r68, %r67;
	mul.lo.s32 	%r70, %r69, %r67;
	sub.s32 	%r71, %r68, %r70;
	cvt.u64.u32 	%rd529, %r69;
	cvt.u64.u32 	%rd530, %r71;
	bra.uni 	$L__BB164_67;
$L__BB164_66:
	div.s64 	%rd529, %rd527, %rd151;
	mul.lo.s64 	%rd291, %rd529, %rd151;
	sub.s64 	%rd530, %rd527, %rd291;
$L__BB164_67:
	add.s64 	%rd293, %rd1, %rd287;
	ld.global.u64 	%rd294, [%rd293];
	mad.lo.s64 	%rd158, %rd294, %rd530, %rd150;
	add.s32 	%r32, %r209, -4;
	mul.wide.u32 	%rd295, %r209, 8;
	add.s64 	%rd296, %rd2, %rd295;
	ld.global.u64 	%rd159, [%rd296];
	or.b64  	%rd297, %rd529, %rd159;
	and.b64  	%rd298, %rd297, -4294967296;
	setp.ne.s64 	%p8, %rd298, 0;
	@%p8 bra 	$L__BB164_69;
	cvt.u32.u64 	%r72, %rd159;
	cvt.u32.u64 	%r73, %rd529;
	div.u32 	%r74, %r73, %r72;
	mul.lo.s32 	%r75, %r74, %r72;
	sub.s32 	%r76, %r73, %r75;
	cvt.u64.u32 	%rd531, %r74;
	cvt.u64.u32 	%rd532, %r76;
	bra.uni 	$L__BB164_70;
$L__BB164_69:
	div.s64 	%rd531, %rd529, %rd159;
	mul.lo.s64 	%rd299, %rd531, %rd159;
	sub.s64 	%rd532, %rd529, %rd299;
$L__BB164_70:
	add.s64 	%rd301, %rd1, %rd295;
	ld.global.u64 	%rd302, [%rd301];
	mad.lo.s64 	%rd166, %rd302, %rd532, %rd158;
	add.s32 	%r33, %r209, -1;
	mul.wide.u32 	%rd303, %r33, 8;
	add.s64 	%rd304, %rd2, %rd303;
	ld.global.u64 	%rd167, [%rd304];
	or.b64  	%rd305, %rd531, %rd167;
	and.b64  	%rd306, %rd305, -4294967296;
	setp.ne.s64 	%p9, %rd306, 0;
	@%p9 bra 	$L__BB164_72;
	cvt.u32.u64 	%r77, %rd167;
	cvt.u32.u64 	%r78, %rd531;
	div.u32 	%r79, %r78, %r77;
	mul.lo.s32 	%r80, %r79, %r77;
	sub.s32 	%r81, %r78, %r80;
	cvt.u64.u32 	%rd533, %r79;
	cvt.u64.u32 	%rd534, %r81;
	bra.uni 	$L__BB164_73;
$L__BB164_72:
	div.s64 	%rd533, %rd531, %rd167;
	mul.lo.s64 	%rd307, %rd533, %rd167;
	sub.s64 	%rd534, %rd531, %rd307;
$L__BB164_73:
	add.s64 	%rd309, %rd1, %rd303;
	ld.global.u64 	%rd310, [%rd309];
	mad.lo.s64 	%rd174, %rd310, %rd534, %rd166;
	add.s32 	%r34, %r209, -2;
	mul.wide.u32 	%rd311, %r34, 8;
	add.s64 	%rd312, %rd2, %rd311;
	ld.global.u64 	%rd175, [%rd312];
	or.b64  	%rd313, %rd533, %rd175;
	and.b64  	%rd314, %rd313, -4294967296;
	setp.ne.s64 	%p10, %rd314, 0;
	@%p10 bra 	$L__BB164_75;
	cvt.u32.u64 	%r82, %rd175;
	cvt.u32.u64 	%r83, %rd533;
	div.u32 	%r84, %r83, %r82;
	mul.lo.s32 	%r85, %r84, %r82;
	sub.s32 	%r86, %r83, %r85;
	cvt.u64.u32 	%rd535, %r84;
	cvt.u64.u32 	%rd536, %r86;
	bra.uni 	$L__BB164_76;
$L__BB164_75:
	div.s64 	%rd535, %rd533, %rd175;
	mul.lo.s64 	%rd315, %rd535, %rd175;
	sub.s64 	%rd536, %rd533, %rd315;
$L__BB164_76:
	add.s64 	%rd317, %rd1, %rd311;
	ld.global.u64 	%rd318, [%rd317];
	mad.lo.s64 	%rd182, %rd318, %rd536, %rd174;
	add.s32 	%r35, %r209, -3;
	mul.wide.u32 	%rd319, %r35, 8;
	add.s64 	%rd320, %rd2, %rd319;
	ld.global.u64 	%rd183, [%rd320];
	or.b64  	%rd321, %rd535, %rd183;
	and.b64  	%rd322, %rd321, -4294967296;
	setp.ne.s64 	%p11, %rd322, 0;
	@%p11 bra 	$L__BB164_78;
	cvt.u32.u64 	%r87, %rd183;
	cvt.u32.u64 	%r88, %rd535;
	div.u32 	%r89, %r88, %r87;
	mul.lo.s32 	%r90, %r89, %r87;
	sub.s32 	%r91, %r88, %r90;
	cvt.u64.u32 	%rd537, %r89;
	cvt.u64.u32 	%rd538, %r91;
	bra.uni 	$L__BB164_79;
$L__BB164_78:
	div.s64 	%rd537, %rd535, %rd183;
	mul.lo.s64 	%rd323, %rd537, %rd183;
	sub.s64 	%rd538, %rd535, %rd323;
$L__BB164_79:
	add.s64 	%rd325, %rd1, %rd319;
	ld.global.u64 	%rd326, [%rd325];
	mad.lo.s64 	%rd190, %rd326, %rd538, %rd182;
	mul.wide.u32 	%rd327, %r32, 8;
	add.s64 	%rd328, %rd2, %rd327;
	ld.global.u64 	%rd191, [%rd328];
	or.b64  	%rd329, %rd537, %rd191;
	and.b64  	%rd330, %rd329, -4294967296;
	setp.ne.s64 	%p12, %rd330, 0;
	@%p12 bra 	$L__BB164_81;
	cvt.u32.u64 	%r92, %rd191;
	cvt.u32.u64 	%r93, %rd537;
	div.u32 	%r94, %r93, %r92;
	mul.lo.s32 	%r95, %r94, %r92;
	sub.s32 	%r96, %r93, %r95;
	cvt.u64.u32 	%rd554, %r94;
	cvt.u64.u32 	%rd540, %r96;
	bra.uni 	$L__BB164_82;
$L__BB164_81:
	div.s64 	%rd554, %rd537, %rd191;
	mul.lo.s64 	%rd331, %rd554, %rd191;
	sub.s64 	%rd540, %rd537, %rd331;
$L__BB164_82:
	add.s64 	%rd333, %rd1, %rd327;
	ld.global.u64 	%rd334, [%rd333];
	mad.lo.s64 	%rd335, %rd334, %rd540, %rd190;
	add.s64 	%rd563, %rd563, %rd335;
	add.s32 	%r209, %r209, -8;
	add.s32 	%r208, %r208, 8;
	setp.ne.s32 	%p13, %r208, 0;
	@%p13 bra 	$L__BB164_58;
	add.s32 	%r211, %r209, 3;
$L__BB164_84:
	setp.eq.s32 	%p14, %r24, 0;
	@%p14 bra 	$L__BB164_113;
	and.b32  	%r40, %r22, 3;
	setp.lt.u32 	%p15, %r24, 4;
	@%p15 bra 	$L__BB164_99;
	mul.wide.u32 	%rd337, %r211, 8;
	add.s64 	%rd338, %rd2, %rd337;
	ld.global.u64 	%rd202, [%rd338];
	or.b64  	%rd339, %rd554, %rd202;
	and.b64  	%rd340, %rd339, -4294967296;
	setp.ne.s64 	%p16, %rd340, 0;
	@%p16 bra 	$L__BB164_88;
	cvt.u32.u64 	%r97, %rd202;
	cvt.u32.u64 	%r98, %rd554;
	div.u32 	%r99, %r98, %r97;
	mul.lo.s32 	%r100, %r99, %r97;
	sub.s32 	%r101, %r98, %r100;
	cvt.u64.u32 	%rd544, %r99;
	cvt.u64.u32 	%rd545, %r101;
	bra.uni 	$L__BB164_89;
$L__BB164_88:
	div.s64 	%rd544, %rd554, %rd202;
	mul.lo.s64 	%rd341, %rd544, %rd202;
	sub.s64 	%rd545, %rd554, %rd341;
$L__BB164_89:
	add.s64 	%rd343, %rd1, %rd337;
	ld.global.u64 	%rd344, [%rd343];
	mul.lo.s64 	%rd209, %rd344, %rd545;
	add.s32 	%r41, %r211, -1;
	mul.wide.u32 	%rd345, %r41, 8;
	add.s64 	%rd346, %rd2, %rd345;
	ld.global.u64 	%rd210, [%rd346];
	or.b64  	%rd347, %rd544, %rd210;
	and.b64  	%rd348, %rd347, -4294967296;
	setp.ne.s64 	%p17, %rd348, 0;
	@%p17 bra 	$L__BB164_91;
	cvt.u32.u64 	%r102, %rd210;
	cvt.u32.u64 	%r103, %rd544;
	div.u32 	%r104, %r103, %r102;
	mul.lo.s32 	%r105, %r104, %r102;
	sub.s32 	%r106, %r103, %r105;
	cvt.u64.u32 	%rd546, %r104;
	cvt.u64.u32 	%rd547, %r106;
	bra.uni 	$L__BB164_92;
$L__BB164_91:
	div.s64 	%rd546, %rd544, %rd210;
	mul.lo.s64 	%rd349, %rd546, %rd210;
	sub.s64 	%rd547, %rd544, %rd349;
$L__BB164_92:
	add.s64 	%rd351, %rd1, %rd345;
	ld.global.u64 	%rd352, [%rd351];
	mad.lo.s64 	%rd217, %rd352, %rd547, %rd209;
	add.s32 	%r42, %r211, -2;
	mul.wide.u32 	%rd353, %r42, 8;
	add.s64 	%rd354, %rd2, %rd353;
	ld.global.u64 	%rd218, [%rd354];
	or.b64  	%rd355, %rd546, %rd218;
	and.b64  	%rd356, %rd355, -4294967296;
	setp.ne.s64 	%p18, %rd356, 0;
	@%p18 bra 	$L__BB164_94;
	cvt.u32.u64 	%r107, %rd218;
	cvt.u32.u64 	%r108, %rd546;
	div.u32 	%r109, %r108, %r107;
	mul.lo.s32 	%r110, %r109, %r107;
	sub.s32 	%r111, %r108, %r110;
	cvt.u64.u32 	%rd548, %r109;
	cvt.u64.u32 	%rd549, %r111;
	bra.uni 	$L__BB164_95;
$L__BB164_94:
	div.s64 	%rd548, %rd546, %rd218;
	mul.lo.s64 	%rd357, %rd548, %rd218;
	sub.s64 	%rd549, %rd546, %rd357;
$L__BB164_95:
	add.s64 	%rd359, %rd1, %rd353;
	ld.global.u64 	%rd360, [%rd359];
	mad.lo.s64 	%rd225, %rd360, %rd549, %rd217;
	add.s32 	%r43, %r211, -3;
	mul.wide.u32 	%rd361, %r43, 8;
	add.s64 	%rd362, %rd2, %rd361;
	ld.global.u64 	%rd226, [%rd362];
	or.b64  	%rd363, %rd548, %rd226;
	and.b64  	%rd364, %rd363, -4294967296;
	setp.ne.s64 	%p19, %rd364, 0;
	@%p19 bra 	$L__BB164_97;
	cvt.u32.u64 	%r112, %rd226;
	cvt.u32.u64 	%r113, %rd548;
	div.u32 	%r114, %r113, %r112;
	mul.lo.s32 	%r115, %r114, %r112;
	sub.s32 	%r116, %r113, %r115;
	cvt.u64.u32 	%rd554, %r114;
	cvt.u64.u32 	%rd551, %r116;
	bra.uni 	$L__BB164_98;
$L__BB164_97:
	div.s64 	%rd554, %rd548, %rd226;
	mul.lo.s64 	%rd365, %rd554, %rd226;
	sub.s64 	%rd551, %rd548, %rd365;
$L__BB164_98:
	add.s64 	%rd367, %rd1, %rd361;
	ld.global.u64 	%rd368, [%rd367];
	mad.lo.s64 	%rd369, %rd368, %rd551, %rd225;
	add.s64 	%rd563, %rd563, %rd369;
	add.s32 	%r211, %r211, -4;
$L__BB164_99:
	setp.eq.s32 	%p20, %r40, 0;
	@%p20 bra 	$L__BB164_113;
	setp.eq.s32 	%p21, %r40, 1;
	@%p21 bra 	$L__BB164_108;
	mul.wide.u32 	%rd371, %r211, 8;
	add.s64 	%rd372, %rd2, %rd371;
	ld.global.u64 	%rd237, [%rd372];
	or.b64  	%rd373, %rd554, %rd237;
	and.b64  	%rd374, %rd373, -4294967296;
	setp.ne.s64 	%p22, %rd374, 0;
	@%p22 bra 	$L__BB164_103;
	cvt.u32.u64 	%r117, %rd237;
	cvt.u32.u64 	%r118, %rd554;
	div.u32 	%r119, %r118, %r117;
	mul.lo.s32 	%r120, %r119, %r117;
	sub.s32 	%r121, %r118, %r120;
	cvt.u64.u32 	%rd555, %r119;
	cvt.u64.u32 	%rd556, %r121;
	bra.uni 	$L__BB164_104;
$L__BB164_103:
	div.s64 	%rd555, %rd554, %rd237;
	mul.lo.s64 	%rd375, %rd555, %rd237;
	sub.s64 	%rd556, %rd554, %rd375;
$L__BB164_104:
	add.s64 	%rd377, %rd1, %rd371;
	ld.global.u64 	%rd378, [%rd377];
	mul.lo.s64 	%rd244, %rd378, %rd556;
	add.s32 	%r46, %r211, -1;
	mul.wide.u32 	%rd379, %r46, 8;
	add.s64 	%rd380, %rd2, %rd379;
	ld.global.u64 	%rd245, [%rd380];
	or.b64  	%rd381, %rd555, %rd245;
	and.b64  	%rd382, %rd381, -4294967296;
	setp.ne.s64 	%p23, %rd382, 0;
	@%p23 bra 	$L__BB164_106;
	cvt.u32.u64 	%r122, %rd245;
	cvt.u32.u64 	%r123, %rd555;
	div.u32 	%r124, %r123, %r122;
	mul.lo.s32 	%r125, %r124, %r122;
	sub.s32 	%r126, %r123, %r125;
	cvt.u64.u32 	%rd554, %r124;
	cvt.u64.u32 	%rd558, %r126;
	bra.uni 	$L__BB164_107;
$L__BB164_106:
	div.s64 	%rd554, %rd555, %rd245;
	mul.lo.s64 	%rd383, %rd554, %rd245;
	sub.s64 	%rd558, %rd555, %rd383;
$L__BB164_107:
	add.s64 	%rd385, %rd1, %rd379;
	ld.global.u64 	%rd386, [%rd385];
	mad.lo.s64 	%rd387, %rd386, %rd558, %rd244;
	add.s64 	%rd563, %rd563, %rd387;
	add.s32 	%r211, %r211, -2;
$L__BB164_108:
	and.b32  	%r127, %r22, 1;
	setp.eq.b32 	%p24, %r127, 1;
	not.pred 	%p25, %p24;
	@%p25 bra 	$L__BB164_113;
	mul.wide.u32 	%rd388, %r211, 8;
	add.s64 	%rd389, %rd2, %rd388;
	ld.global.u64 	%rd256, [%rd389];
	or.b64  	%rd390, %rd554, %rd256;
	and.b64  	%rd391, %rd390, -4294967296;
	setp.ne.s64 	%p26, %rd391, 0;
	@%p26 bra 	$L__BB164_111;
	cvt.u32.u64 	%r128, %rd256;
	cvt.u32.u64 	%r129, %rd554;
	rem.u32 	%r130, %r129, %r128;
	cvt.u64.u32 	%rd562, %r130;
	bra.uni 	$L__BB164_112;
$L__BB164_111:
	rem.s64 	%rd562, %rd554, %rd256;
$L__BB164_112:
	add.s64 	%rd393, %rd1, %rd388;
	ld.global.u64 	%rd394, [%rd393];
	mad.lo.s64 	%rd563, %rd394, %rd562, %rd563;
$L__BB164_113:
	ld.global.u8 	%rs2, [%rd563];
	st.shared.u8 	[%r5], %rs2;
$L__BB164_114:
	bar.sync 	0;
	setp.lt.u32 	%p48, %r213, 66;
	@%p48 bra 	$L__BB164_118;
$L__BB164_115:
	shr.u32 	%r50, %r213, 1;
	setp.ge.u32 	%p49, %r1, %r50;
	@%p49 bra 	$L__BB164_117;
	ld.shared.u8 	%rs6, [%r5];
	add.s32 	%r202, %r5, %r50;
	ld.shared.u8 	%rs7, [%r202];
	add.s16 	%rs8, %rs7, %rs6;
	st.shared.u8 	[%r5], %rs8;
$L__BB164_117:
	bar.sync 	0;
	setp.gt.u32 	%p50, %r213, 131;
	mov.u32 	%r213, %r50;
	@%p50 bra 	$L__BB164_115;
$L__BB164_118:
	setp.gt.u32 	%p51, %r1, 31;
	@%p51 bra 	$L__BB164_121;
	ld.volatile.shared.u8 	%rs9, [%r5];
	ld.volatile.shared.u8 	%rs10, [%r5+32];
	add.s16 	%rs11, %rs10, %rs9;
	st.volatile.shared.u8 	[%r5], %rs11;
	ld.volatile.shared.u8 	%rs12, [%r5];
	ld.volatile.shared.u8 	%rs13, [%r5+16];
	add.s16 	%rs14, %rs13, %rs12;
	st.volatile.shared.u8 	[%r5], %rs14;
	ld.volatile.shared.u8 	%rs15, [%r5];
	ld.volatile.shared.u8 	%rs16, [%r5+8];
	add.s16 	%rs17, %rs16, %rs15;
	st.volatile.shared.u8 	[%r5], %rs17;
	ld.volatile.shared.u8 	%rs18, [%r5];
	ld.volatile.shared.u8 	%rs19, [%r5+4];
	add.s16 	%rs20, %rs19, %rs18;
	st.volatile.shared.u8 	[%r5], %rs20;
	ld.volatile.shared.u8 	%rs21, [%r5];
	ld.volatile.shared.u8 	%rs22, [%r5+2];
	add.s16 	%rs23, %rs22, %rs21;
	st.volatile.shared.u8 	[%r5], %rs23;
	ld.volatile.shared.u8 	%rs24, [%r5];
	ld.volatile.shared.u8 	%rs25, [%r5+1];
	add.s16 	%rs26, %rs25, %rs24;
	st.volatile.shared.u8 	[%r5], %rs26;
	setp.ne.s32 	%p52, %r1, 0;
	@%p52 bra 	$L__BB164_121;
	ld.param.u64 	%rd478, [contiguous_sum2_i8_param_0];
	ld.shared.u8 	%rs27, [sumsdata_i8];
	cvt.u64.u32 	%rd473, %r2;
	mov.u32 	%r203, %ctaid.y;
	cvt.u64.u32 	%rd474, %r203;
	mad.lo.s64 	%rd475, %rd265, %rd474, %rd473;
	cvta.to.global.u64 	%rd476, %rd478;
	add.s64 	%rd477, %rd476, %rd475;
	st.global.u8 	[%rd477], %rs27;
$L__BB164_121:
	ret;

}
	// .globl	contiguous_sum22_i8
.visible .entry contiguous_sum22_i8(
	.param .u64 .ptr .align 1 contiguous_sum22_i8_param_0,
	.param .u64 .ptr .align 1 contiguous_sum22_i8_param_1,
	.param .u64 contiguous_sum22_i8_param_2,
	.param .u64 contiguous_sum22_i8_param_3
)
{
	.reg .pred 	%p<8>;
	.reg .b16 	%rs<28>;
	.reg .b32 	%r<17>;
	.reg .b64 	%rd<23>;

	ld.param.u64 	%rd4, [contiguous_sum22_i8_param_0];
	ld.param.u64 	%rd7, [contiguous_sum22_i8_param_1];
	ld.param.u64 	%rd5, [contiguous_sum22_i8_param_2];
	ld.param.u64 	%rd6, [contiguous_sum22_i8_param_3];
	cvta.to.global.u64 	%rd1, %rd7;
	mov.u32 	%r1, %tid.x;
	mov.u32 	%r2, %ctaid.x;
	mov.u32 	%r16, %ntid.x;
	mul.lo.s32 	%r8, %r2, %r16;
	shl.b32 	%r9, %r8, 1;
	add.s32 	%r4, %r9, %r1;
	mov.u32 	%r10, sumsdata_i8;
	add.s32 	%r5, %r10, %r1;
	mov.b16 	%rs1, 0;
	st.shared.u8 	[%r5], %rs1;
	add.s32 	%r11, %r4, %r16;
	cvt.u64.u32 	%rd2, %r11;
	setp.le.u64 	%p1, %rd5, %rd2;
	@%p1 bra 	$L__BB165_2;
	cvt.u64.u32 	%rd11, %r4;
	mov.u32 	%r13, %ctaid.y;
	cvt.u64.u32 	%rd12, %r13;
	mul.lo.s64 	%rd13, %rd5, %rd12;
	add.s64 	%rd14, %rd13, %rd11;
	add.s64 	%rd15, %rd1, %rd14;
	ld.global.u8 	%rs3, [%rd15];
	add.s64 	%rd16, %rd13, %rd2;
	add.s64 	%rd17, %rd1, %rd16;
	ld.global.u8 	%rs4, [%rd17];
	add.s16 	%rs5, %rs4, %rs3;
	st.shared.u8 	[%r5], %rs5;
	bra.uni 	$L__BB165_4;
$L__BB165_2:
	cvt.u64.u32 	%rd3, %r4;
	setp.le.u64 	%p2, %rd5, %rd3;
	@%p2 bra 	$L__BB165_4;
	mov.u32 	%r12, %ctaid.y;
	cvt.u64.u32 	%rd8, %r12;
	mad.lo.s64 	%rd9, %rd5, %rd8, %rd3;
	add.s64 	%rd10, %rd1, %rd9;
	ld.global.u8 	%rs2, [%rd10];
	st.shared.u8 	[%r5], %rs2;
$L__BB165_4:
	bar.sync 	0;
	setp.lt.u32 	%p3, %r16, 66;
	@%p3 bra 	$L__BB165_8;
$L__BB165_5:
	shr.u32 	%r7, %r16, 1;
	setp.ge.u32 	%p4, %r1, %r7;
	@%p4 bra 	$L__BB165_7;
	ld.shared.u8 	%rs6, [%r5];
	add.s32 	%r14, %r5, %r7;
	ld.shared.u8 	%rs7, [%r14];
	add.s16 	%rs8, %rs7, %rs6;
	st.shared.u8 	[%r5], %rs8;
$L__BB165_7:
	bar.sync 	0;
	setp.gt.u32 	%p5, %r16, 131;
	mov.u32 	%r16, %r7;
	@%p5 bra 	$L__BB165_5;
$L__BB165_8:
	setp.gt.u32 	%p6, %r1, 31;
	@%p6 bra 	$L__BB165_11;
	ld.volatile.shared.u8 	%rs9, [%r5];
	ld.volatile.shared.u8 	%rs10, [%r5+32];
	add.s16 	%rs11, %rs10, %rs9;
	st.volatile.shared.u8 	[%r5], %rs11;
	ld.volatile.shared.u8 	%rs12, [%r5];
	ld.volatile.shared.u8 	%rs13, [%r5+16];
	add.s16 	%rs14, %rs13, %rs12;
	st.volatile.shared.u8 	[%r5], %rs14;
	ld.volatile.shared.u8 	%rs15, [%r5];
	ld.volatile.shared.u8 	%rs16, [%r5+8];
	add.s16 	%rs17, %rs16, %rs15;
	st.volatile.shared.u8 	[%r5], %rs17;
	ld.volatile.shared.u8 	%rs18, [%r5];
	ld.volatile.shared.u8 	%rs19, [%r5+4];
	add.s16 	%rs20, %rs19, %rs18;
	st.volatile.shared.u8 	[%r5], %rs20;
	ld.volatile.shared.u8 	%rs21, [%r5];
	ld.volatile.shared.u8 	%rs22, [%r5+2];
	add.s16 	%rs23, %rs22, %rs21;
	st.volatile.shared.u8 	[%r5], %rs23;
	ld.volatile.shared.u8 	%rs24, [%r5];
	ld.volatile.shared.u8 	%rs25, [%r5+1];
	add.s16 	%rs26, %rs25, %rs24;
	st.volatile.shared.u8 	[%r5], %rs26;
	setp.ne.s32 	%p7, %r1, 0;
	@%p7 bra 	$L__BB165_11;
	ld.shared.u8 	%rs27, [sumsdata_i8];
	cvt.u64.u32 	%rd18, %r2;
	mov.u32 	%r15, %ctaid.y;
	cvt.u64.u32 	%rd19, %r15;
	mad.lo.s64 	%rd20, %rd6, %rd19, %rd18;
	cvta.to.global.u64 	%rd21, %rd4;
	add.s64 	%rd22, %rd21, %rd20;
	st.global.u8 	[%rd22], %rs27;
$L__BB165_11:
	ret;

}
	// .globl	contiguous_sum3_i8
.visible .entry contiguous_sum3_i8(
	.param .u64 .ptr .align 1 contiguous_sum3_i8_param_0,
	.param .u64 .ptr .align 1 contiguous_sum3_i8_param_1,
	.param .u64 .ptr .align 1 contiguous_sum3_i8_param_2,
	.param .u64 .ptr .align 1 contiguous_sum3_i8_param_3,
	.param .u64 contiguous_sum3_i8_param_4,
	.param .u64 contiguous_sum3_i8_param_5,
	.param .u64 contiguous_sum3_i8_param_6
)
{
	.reg .pred 	%p<38>;
	.reg .b16 	%rs<56>;
	.reg .b32 	%r<184>;
	.reg .b64 	%rd<306>;

	ld.param.u64 	%rd144, [contiguous_sum3_i8_param_0];
	ld.param.u64 	%rd145, [contiguous_sum3_i8_param_1];
	ld.param.u64 	%rd148, [contiguous_sum3_i8_param_2];
	ld.param.u64 	%rd149, [contiguous_sum3_i8_param_3];
	ld.param.u64 	%rd146, [contiguous_sum3_i8_param_4];
	ld.param.u64 	%rd147, [contiguous_sum3_i8_param_5];
	ld.param.u64 	%rd150, [contiguous_sum3_i8_param_6];
	cvta.to.global.u64 	%rd1, %rd149;
	cvta.to.global.u64 	%rd2, %rd148;
	mov.u32 	%r1, %tid.y;
	mov.u32 	%r2, %ntid.x;
	mov.u32 	%r3, %tid.x;
	mad.lo.s32 	%r61, %r1, %r2, %r3;
	mov.u32 	%r62, %ctaid.x;
	mad.lo.s32 	%r63, %r62, %r2, %r3;
	mov.u32 	%r4, %ctaid.y;
	mov.u32 	%r5, %ntid.y;
	mad.lo.s32 	%r64, %r4, %r5, %r1;
	mov.u32 	%r65, sumsdata_i8;
	add.s32 	%r7, %r65, %r61;
	mov.b16 	%rs16, 0;
	st.shared.u8 	[%r7], %rs16;
	cvt.u64.u32 	%rd3, %r63;
	setp.le.u64 	%p1, %rd147, %rd3;
	cvt.u64.u32 	%rd152, %r64;
	setp.le.u64 	%p2, %rd150, %rd152;
	or.pred  	%p3, %p1, %p2;
	@%p3 bra 	$L__BB166_76;
	cvt.u32.u64 	%r66, %rd3;
	cvt.u32.u64 	%r67, %rd147;
	mad.lo.s32 	%r175, %r64, %r67, %r66;
	cvt.u32.u64 	%r9, %rd146;
	add.s32 	%r174, %r9, -1;
	setp.lt.s32 	%p4, %r174, 0;
	mov.b64 	%rd305, 0;
	@%p4 bra 	$L__BB166_59;
	setp.lt.u32 	%p5, %r174, 7;
	mov.b64 	%rd305, 0;
	@%p5 bra 	$L__BB166_30;
	add.s32 	%r170, %r9, -4;
	and.b32  	%r68, %r9, -8;
	neg.s32 	%r169, %r68;
	mov.b64 	%rd305, 0;
$L__BB166_4:
	.pragma "nounroll";
	add.s32 	%r16, %r170, 3;
	cvt.u64.u32 	%rd5, %r175;
	mul.wide.u32 	%rd157, %r16, 8;
	add.s64 	%rd158, %rd2, %rd157;
	ld.global.u64 	%rd6, [%rd158];
	and.b64  	%rd159, %rd6, -4294967296;
	setp.ne.s64 	%p6, %rd159, 0;
	@%p6 bra 	$L__BB166_6;
	cvt.u32.u64 	%r69, %rd6;
	cvt.u32.u64 	%r70, %rd5;
	div.u32 	%r71, %r70, %r69;
	mul.lo.s32 	%r72, %r71, %r69;
	sub.s32 	%r73, %r70, %r72;
	cvt.u64.u32 	%rd270, %r71;
	cvt.u64.u32 	%rd271, %r73;
	bra.uni 	$L__BB166_7;
$L__BB166_6:
	div.s64 	%rd270, %rd5, %rd6;
	mul.lo.s64 	%rd160, %rd270, %rd6;
	sub.s64 	%rd271, %rd5, %rd160;
$L__BB166_7:
	mul.wide.u32 	%rd161, %r16, 8;
	add.s64 	%rd162, %rd1, %rd161;
	ld.global.u64 	%rd163, [%rd162];
	mad.lo.s64 	%rd13, %rd163, %rd271, %rd305;
	add.s32 	%r17, %r170, 2;
	and.b64  	%rd14, %rd270, 4294967295;
	mul.wide.u32 	%rd164, %r17, 8;
	add.s64 	%rd165, %rd2, %rd164;
	ld.global.u64 	%rd15, [%rd165];
	and.b64  	%rd166, %rd15, -4294967296;
	setp.ne.s64 	%p7, %rd166, 0;
	@%p7 bra 	$L__BB166_9;
	cvt.u32.u64 	%r74, %rd15;
	cvt.u32.u64 	%r75, %rd14;
	div.u32 	%r76, %r75, %r74;
	mul.lo.s32 	%r77, %r76, %r74;
	sub.s32 	%r78, %r75, %r77;
	cvt.u64.u32 	%rd272, %r76;
	cvt.u64.u32 	%rd273, %r78;
	bra.uni 	$L__BB166_10;
$L__BB166_9:
	div.s64 	%rd272, %rd14, %rd15;
	mul.lo.s64 	%rd167, %rd272, %rd15;
	sub.s64 	%rd273, %rd14, %rd167;
$L__BB166_10:
	mul.wide.u32 	%rd168, %r17, 8;
	add.s64 	%rd169, %rd1, %rd168;
	ld.global.u64 	%rd170, [%rd169];
	mad.lo.s64 	%rd22, %rd170, %rd273, %rd13;
	add.s32 	%r18, %r170, 1;
	and.b64  	%rd23, %rd272, 4294967295;
	mul.wide.u32 	%rd171, %r18, 8;
	add.s64 	%rd172, %rd2, %rd171;
	ld.global.u64 	%rd24, [%rd172];
	and.b64  	%rd173, %rd24, -4294967296;
	setp.ne.s64 	%p8, %rd173, 0;
	@%p8 bra 	$L__BB166_12;
	cvt.u32.u64 	%r79, %rd24;
	cvt.u32.u64 	%r80, %rd23;
	div.u32 	%r81, %r80, %r79;
	mul.lo.s32 	%r82, %r81, %r79;
	sub.s32 	%r83, %r80, %r82;
	cvt.u64.u32 	%rd274, %r81;
	cvt.u64.u32 	%rd275, %r83;
	bra.uni 	$L__BB166_13;
$L__BB166_12:
	div.s64 	%rd274, %rd23, %rd24;
	mul.lo.s64 	%rd174, %rd274, %rd24;
	sub.s64 	%rd275, %rd23, %rd174;
$L__BB166_13:
	mul.wide.u32 	%rd175, %r18, 8;
	add.s64 	%rd176, %rd1, %rd175;
	ld.global.u64 	%rd177, [%rd176];
	mad.lo.s64 	%rd31, %rd177, %rd275, %rd22;
	and.b64  	%rd32, %rd274, 4294967295;
	mul.wide.u32 	%rd178, %r170, 8;
	add.s64 	%rd179, %rd2, %rd178;
	ld.global.u64 	%rd33, [%rd179];
	and.b64  	%rd180, %rd33, -4294967296;
	setp.ne.s64 	%p9, %rd180, 0;
	@%p9 bra 	$L__BB166_15;
	cvt.u32.u64 	%r84, %rd33;
	cvt.u32.u64 	%r85, %rd32;
	div.u32 	%r86, %r85, %r84;
	mul.lo.s32 	%r87, %r86, %r84;
	sub.s32 	%r88, %r85, %r87;
	cvt.u64.u32 	%rd276, %r86;
	cvt.u64.u32 	%rd277, %r88;
	bra.uni 	$L__BB166_16;
$L__BB166_15:
	div.s64 	%rd276, %rd32, %rd33;
	mul.lo.s64 	%rd181, %rd276, %rd33;
	sub.s64 	%rd277, %rd32, %rd181;
$L__BB166_16:
	mul.wide.u32 	%rd182, %r170, 8;
	add.s64 	%rd183, %rd1, %rd182;
	ld.global.u64 	%rd184, [%rd183];
	mad.lo.s64 	%rd40, %rd184, %rd277, %rd31;
	add.s32 	%r19, %r170, -1;
	and.b64  	%rd41, %rd276, 4294967295;
	mul.wide.u32 	%rd185, %r19, 8;
	add.s64 	%rd186, %rd2, %rd185;
	ld.global.u64 	%rd42, [%rd186];
	and.b64  	%rd187, %rd42, -4294967296;
	setp.ne.s64 	%p10, %rd187, 0;
	@%p10 bra 	$L__BB166_18;
	cvt.u32.u64 	%r89, %rd42;
	cvt.u32.u64 	%r90, %rd41;
	div.u32 	%r91, %r90, %r89;
	mul.lo.s32 	%r92, %r91, %r89;
	sub.s32 	%r93, %r90, %r92;
	cvt.u64.u32 	%rd278, %r91;
	cvt.u64.u32 	%rd279, %r93;
	bra.uni 	$L__BB166_19;
$L__BB166_18:
	div.s64 	%rd278, %rd41, %rd42;
	mul.lo.s64 	%rd188, %rd278, %rd42;
	sub.s64 	%rd279, %rd41, %rd188;
$L__BB166_19:
	mul.wide.u32 	%rd189, %r19, 8;
	add.s64 	%rd190, %rd1, %rd189;
	ld.global.u64 	%rd191, [%rd190];
	mad.lo.s64 	%rd49, %rd191, %rd279, %rd40;
	add.s32 	%r20, %r170, -2;
	and.b64  	%rd50, %rd278, 4294967295;
	mul.wide.u32 	%rd192, %r20, 8;
	add.s64 	%rd193, %rd2, %rd192;
	ld.global.u64 	%rd51, [%rd193];
	and.b64  	%rd194, %rd51, -4294967296;
	setp.ne.s64 	%p11, %rd194, 0;
	@%p11 bra 	$L__BB166_21;
	cvt.u32.u64 	%r94, %rd51;
	cvt.u32.u64 	%r95, %rd50;
	div.u32 	%r96, %r95, %r94;
	mul.lo.s32 	%r97, %r96, %r94;
	sub.s32 	%r98, %r95, %r97;
	cvt.u64.u32 	%rd280, %r96;
	cvt.u64.u32 	%rd281, %r98;
	bra.uni 	$L__BB166_22;
$L__BB166_21:
	div.s64 	%rd280, %rd50, %rd51;
	mul.lo.s64 	%rd195, %rd280, %rd51;
	sub.s64 	%rd281, %rd50, %rd195;
$L__BB166_22:
	mul.wide.u32 	%rd196, %r20, 8;
	add.s64 	%rd197, %rd1, %rd196;
	ld.global.u64 	%rd198, [%rd197];
	mad.lo.s64 	%rd58, %rd198, %rd281, %rd49;
	add.s32 	%r21, %r170, -3;
	and.b64  	%rd59, %rd280, 4294967295;
	mul.wide.u32 	%rd199, %r21, 8;
	add.s64 	%rd200, %rd2, %rd199;
	ld.global.u64 	%rd60, [%rd200];
	and.b64  	%rd201, %rd60, -4294967296;
	setp.ne.s64 	%p12, %rd201, 0;
	@%p12 bra 	$L__BB166_24;
	cvt.u32.u64 	%r99, %rd60;
	cvt.u32.u64 	%r100, %rd59;
	div.u32 	%r101, %r100, %r99;
	mul.lo.s32 	%r102, %r101, %r99;
	sub.s32 	%r103, %r100, %r102;
	cvt.u64.u32 	%rd282, %r101;
	cvt.u64.u32 	%rd283, %r103;
	bra.uni 	$L__BB166_25;
$L__BB166_24:
	div.s64 	%rd282, %rd59, %rd60;
	mul.lo.s64 	%rd202, %rd282, %rd60;
	sub.s64 	%rd283, %rd59, %rd202;
$L__BB166_25:
	mul.wide.u32 	%rd203, %r21, 8;
	add.s64 	%rd204, %rd1, %rd203;
	ld.global.u64 	%rd205, [%rd204];
	mad.lo.s64 	%rd67, %rd205, %rd283, %rd58;
	and.b64  	%rd68, %rd282, 4294967295;
	add.s32 	%r104, %r170, -4;
	mul.wide.u32 	%rd206, %r104, 8;
	add.s64 	%rd207, %rd2, %rd206;
	ld.global.u64 	%rd69, [%rd207];
	and.b64  	%rd208, %rd69, -4294967296;
	setp.ne.s64 	%p13, %rd208, 0;
	@%p13 bra 	$L__BB166_27;
	cvt.u32.u64 	%r105, %rd69;
	cvt.u32.u64 	%r106, %rd68;
	div.u32 	%r107, %r106, %r105;
	mul.lo.s32 	%r108, %r107, %r105;
	sub.s32 	%r109, %r106, %r108;
	cvt.u64.u32 	%rd284, %r107;
	cvt.u64.u32 	%rd285, %r109;
	bra.uni 	$L__BB166_28;
$L__BB166_27:
	div.s64 	%rd284, %rd68, %rd69;
	mul.lo.s64 	%rd209, %rd284, %rd69;
	sub.s64 	%rd285, %rd68, %rd209;
$L__BB166_28:
	mul.wide.u32 	%rd210, %r104, 8;
	add.s64 	%rd211, %rd1, %rd210;
	ld.global.u64 	%rd212, [%rd211];
	mad.lo.s64 	%rd305, %rd212, %rd285, %rd67;
	cvt.u32.u64 	%r175, %rd284;
	add.s32 	%r170, %r170, -8;
	add.s32 	%r169, %r169, 8;
	setp.ne.s32 	%p14, %r169, 0;
	@%p14 bra 	$L__BB166_4;
	add.s32 	%r174, %r170, 3;
$L__BB166_30:
	and.b32  	%r28, %r9, 7;
	setp.eq.s32 	%p15, %r28, 0;
	@%p15 bra 	$L__BB166_59;
	and.b32  	%r29, %r9, 3;
	setp.lt.u32 	%p16, %r28, 4;
	@%p16 bra 	$L__BB166_45;
	cvt.u64.u32 	%rd79, %r175;
	mul.wide.u32 	%rd214, %r174, 8;
	add.s64 	%rd215, %rd2, %rd214;
	ld.global.u64 	%rd80, [%rd215];
	and.b64  	%rd216, %rd80, -4294967296;
	setp.ne.s64 	%p17, %rd216, 0;
	@%p17 bra 	$L__BB166_34;
	cvt.u32.u64 	%r111, %rd80;
	cvt.u32.u64 	%r112, %rd79;
	div.u32 	%r113, %r112, %r111;
	mul.lo.s32 	%r114, %r113, %r111;
	sub.s32 	%r115, %r112, %r114;
	cvt.u64.u32 	%rd288, %r113;
	cvt.u64.u32 	%rd289, %r115;
	bra.uni 	$L__BB166_35;
$L__BB166_34:
	div.s64 	%rd288, %rd79, %rd80;
	mul.lo.s64 	%rd217, %rd288, %rd80;
	sub.s64 	%rd289, %rd79, %rd217;
$L__BB166_35:
	mul.wide.u32 	%rd218, %r174, 8;
	add.s64 	%rd219, %rd1, %rd218;
	ld.global.u64 	%rd220, [%rd219];
	mad.lo.s64 	%rd87, %rd220, %rd289, %rd305;
	add.s32 	%r30, %r174, -1;
	and.b64  	%rd88, %rd288, 4294967295;
	mul.wide.u32 	%rd221, %r30, 8;
	add.s64 	%rd222, %rd2, %rd221;
	ld.global.u64 	%rd89, [%rd222];
	and.b64  	%rd223, %rd89, -4294967296;
	setp.ne.s64 	%p18, %rd223, 0;
	@%p18 bra 	$L__BB166_37;
	cvt.u32.u64 	%r116, %rd89;
	cvt.u32.u64 	%r117, %rd88;
	div.u32 	%r118, %r117, %r116;
	mul.lo.s32 	%r119, %r118, %r116;
	sub.s32 	%r120, %r117, %r119;
	cvt.u64.u32 	%rd290, %r118;
	cvt.u64.u32 	%rd291, %r120;
	bra.uni 	$L__BB166_38;
$L__BB166_37:
	div.s64 	%rd290, %rd88, %rd89;
	mul.lo.s64 	%rd224, %rd290, %rd89;
	sub.s64 	%rd291, %rd88, %rd224;
$L__BB166_38:
	mul.wide.u32 	%rd225, %r30, 8;
	add.s64 	%rd226, %rd1, %rd225;
	ld.global.u64 	%rd227, [%rd226];
	mad.lo.s64 	%rd96, %rd227, %rd291, %rd87;
	add.s32 	%r31, %r174, -2;
	and.b64  	%rd97, %rd290, 4294967295;
	mul.wide.u32 	%rd228, %r31, 8;
	add.s64 	%rd229, %rd2, %rd228;
	ld.global.u64 	%rd98, [%rd229];
	and.b64  	%rd230, %rd98, -4294967296;
	setp.ne.s64 	%p19, %rd230, 0;
	@%p19 bra 	$L__BB166_40;
	cvt.u32.u64 	%r121, %rd98;
	cvt.u32.u64 	%r122, %rd97;
	div.u32 	%r123, %r122, %r121;
	mul.lo.s32 	%r124, %r123, %r121;
	sub.s32 	%r125, %r122, %r124;
	cvt.u64.u32 	%rd292, %r123;
	cvt.u64.u32 	%rd293, %r125;
	bra.uni 	$L__BB166_41;
$L__BB166_40:
	div.s64 	%rd292, %rd97, %rd98;
	mul.lo.s64 	%rd231, %rd292, %rd98;
	sub.s64 	%rd293, %rd97, %rd231;
$L__BB166_41:
	mul.wide.u32 	%rd232, %r31, 8;
	add.s64 	%rd233, %rd1, %rd232;
	ld.global.u64 	%rd234, [%rd233];
	mad.lo.s64 	%rd105, %rd234, %rd293, %rd96;
	add.s32 	%r32, %r174, -3;
	and.b64  	%rd106, %rd292, 4294967295;
	mul.wide.u32 	%rd235, %r32, 8;
	add.s64 	%rd236, %rd2, %rd235;
	ld.global.u64 	%rd107, [%rd236];
	and.b64  	%rd237, %rd107, -4294967296;
	setp.ne.s64 	%p20, %rd237, 0;
	@%p20 bra 	$L__BB166_43;
	cvt.u32.u64 	%r126, %rd107;
	cvt.u32.u64 	%r127, %rd106;
	div.u32 	%r128, %r127, %r126;
	mul.lo.s32 	%r129, %r128, %r126;
	sub.s32 	%r130, %r127, %r129;
	cvt.u64.u32 	%rd294, %r128;
	cvt.u64.u32 	%rd295, %r130;
	bra.uni 	$L__BB166_44;
$L__BB166_43:
	div.s64 	%rd294, %rd106, %rd107;
	mul.lo.s64 	%rd238, %rd294, %rd107;
	sub.s64 	%rd295, %rd106, %rd238;
$L__BB166_44:
	mul.wide.u32 	%rd239, %r32, 8;
	add.s64 	%rd240, %rd1, %rd239;
	ld.global.u64 	%rd241, [%rd240];
	mad.lo.s64 	%rd305, %rd241, %rd295, %rd105;
	cvt.u32.u64 	%r175, %rd294;
	add.s32 	%r174, %r174, -4;
$L__BB166_45:
	setp.eq.s32 	%p21, %r29, 0;
	@%p21 bra 	$L__BB166_59;
	setp.eq.s32 	%p22, %r29, 1;
	@%p22 bra 	$L__BB166_54;
	cvt.u64.u32 	%rd117, %r175;
	mul.wide.u32 	%rd243, %r174, 8;
	add.s64 	%rd244, %rd2, %rd243;
	ld.global.u64 	%rd118, [%rd244];
	and.b64  	%rd245, %rd118, -4294967296;
	setp.ne.s64 	%p23, %rd245, 0;
	@%p23 bra 	$L__BB166_49;
	cvt.u32.u64 	%r131, %rd118;
	cvt.u32.u64 	%r132, %rd117;
	div.u32 	%r133, %r132, %r131;
	mul.lo.s32 	%r134, %r133, %r131;
	sub.s32 	%r135, %r132, %r134;
	cvt.u64.u32 	%rd298, %r133;
	cvt.u64.u32 	%rd299, %r135;
	bra.uni 	$L__BB166_50;
$L__BB166_49:
	div.s64 	%rd298, %rd117, %rd118;
	mul.lo.s64 	%rd246, %rd298, %rd118;
	sub.s64 	%rd299, %rd117, %rd246;
$L__BB166_50:
	add.s64 	%rd248, %rd1, %rd243;
	ld.global.u64 	%rd249, [%rd248];
	mad.lo.s64 	%rd125, %rd249, %rd299, %rd305;
	add.s32 	%r37, %r174, -1;
	and.b64  	%rd126, %rd298, 4294967295;
	mul.wide.u32 	%rd250, %r37, 8;
	add.s64 	%rd251, %rd2, %rd250;
	ld.global.u64 	%rd127, [%rd251];
	and.b64  	%rd252, %rd127, -4294967296;
	setp.ne.s64 	%p24, %rd252, 0;
	@%p24 bra 	$L__BB166_52;
	cvt.u32.u64 	%r136, %rd127;
	cvt.u32.u64 	%r137, %rd126;
	div.u32 	%r138, %r137, %r136;
	mul.lo.s32 	%r139, %r138, %r136;
	sub.s32 	%r140, %r137, %r139;
	cvt.u64.u32 	%rd300, %r138;
	cvt.u64.u32 	%rd301, %r140;
	bra.uni 	$L__BB166_53;
$L__BB166_52:
	div.s64 	%rd300, %rd126, %rd127;
	mul.lo.s64 	%rd253, %rd300, %rd127;
	sub.s64 	%rd301, %rd126, %rd253;
$L__BB166_53:
	add.s64 	%rd255, %rd1, %rd250;
	ld.global.u64 	%rd256, [%rd255];
	mad.lo.s64 	%rd305, %rd256, %rd301, %rd125;
	cvt.u32.u64 	%r175, %rd300;
	add.s32 	%r174, %r174, -2;
$L__BB166_54:
	and.b32  	%r141, %r9, 1;
	setp.eq.b32 	%p25, %r141, 1;
	not.pred 	%p26, %p25;
	@%p26 bra 	$L__BB166_59;
	cvt.u64.u32 	%rd137, %r175;
	mul.wide.u32 	%rd257, %r174, 8;
	add.s64 	%rd258, %rd2, %rd257;
	ld.global.u64 	%rd138, [%rd258];
	and.b64  	%rd259, %rd138, -4294967296;
	setp.ne.s64 	%p27, %rd259, 0;
	@%p27 bra 	$L__BB166_57;
	cvt.u32.u64 	%r142, %rd138;
	cvt.u32.u64 	%r143, %rd137;
	rem.u32 	%r144, %r143, %r142;
	cvt.u64.u32 	%rd304, %r144;
	bra.uni 	$L__BB166_58;
$L__BB166_57:
	rem.s64 	%rd304, %rd137, %rd138;
$L__BB166_58:
	add.s64 	%rd261, %rd1, %rd257;
	ld.global.u64 	%rd262, [%rd261];
	mad.lo.s64 	%rd305, %rd262, %rd304, %rd305;
$L__BB166_59:
	cvta.to.global.u64 	%rd263, %rd145;
	add.s64 	%rd264, %rd263, %rd305;
	ld.global.u8 	%rs17, [%rd264];
	st.shared.u8 	[%r7], %rs17;
	bar.sync 	0;
	setp.ne.s32 	%p28, %r1, 0;
	@%p28 bra 	$L__BB166_76;
	setp.gt.u32 	%p29, %r5, 1;
	@%p29 bra 	$L__BB166_62;
	mov.u32 	%r145, sumsdata_i8;
	add.s32 	%r146, %r145, %r3;
	ld.shared.u8 	%rs54, [%r146];
	bra.uni 	$L__BB166_75;
$L__BB166_62:
	mov.u32 	%r148, sumsdata_i8;
	add.s32 	%r42, %r148, %r3;
	ld.shared.u8 	%rs54, [%r42];
	add.s32 	%r43, %r5, -1;
	add.s32 	%r149, %r5, -2;
	and.b32  	%r44, %r43, 7;
	setp.lt.u32 	%p30, %r149, 7;
	mov.b32 	%r182, 1;
	@%p30 bra 	$L__BB166_66;
	and.b32  	%r151, %r43, -8;
	neg.s32 	%r180, %r151;
	add.s32 	%r152, %r3, %r2;
	add.s32 	%r178, %r148, %r152;
	shl.b32 	%r47, %r2, 3;
	mov.b32 	%r179, 0;
$L__BB166_64:
	.pragma "nounroll";
	ld.shared.u8 	%rs19, [%r178];
	add.s16 	%rs20, %rs19, %rs54;
	add.s32 	%r154, %r178, %r2;
	ld.shared.u8 	%rs21, [%r154];
	add.s16 	%rs22, %rs21, %rs20;
	add.s32 	%r155, %r154, %r2;
	ld.shared.u8 	%rs23, [%r155];
	add.s16 	%rs24, %rs23, %rs22;
	add.s32 	%r156, %r155, %r2;
	ld.shared.u8 	%rs25, [%r156];
	add.s16 	%rs26, %rs25, %rs24;
	add.s32 	%r157, %r156, %r2;
	ld.shared.u8 	%rs27, [%r157];
	add.s16 	%rs28, %rs27, %rs26;
	add.s32 	%r158, %r157, %r2;
	ld.shared.u8 	%rs29, [%r158];
	add.s16 	%rs30, %rs29, %rs28;
	add.s32 	%r159, %r158, %r2;
	ld.shared.u8 	%rs31, [%r159];
	add.s16 	%rs32, %rs31, %rs30;
	add.s32 	%r160, %r159, %r2;
	ld.shared.u8 	%rs33, [%r160];
	add.s16 	%rs54, %rs33, %rs32;
	add.s32 	%r180, %r180, 8;
	add.s32 	%r179, %r179, 8;
	add.s32 	%r178, %r178, %r47;
	setp.ne.s32 	%p31, %r180, 0;
	@%p31 bra 	$L__BB166_64;
	add.s32 	%r182, %r179, 1;
$L__BB166_66:
	setp.eq.s32 	%p32, %r44, 0;
	@%p32 bra 	$L__BB166_74;
	and.b32  	%r56, %r43, 3;
	setp.lt.u32 	%p33, %r44, 4;
	@%p33 bra 	$L__BB166_69;
	mad.lo.s32 	%r161, %r182, %r2, %r42;
	ld.shared.u8 	%rs35, [%r161];
	add.s16 	%rs36, %rs35, %rs54;
	add.s32 	%r162, %r161, %r2;
	ld.shared.u8 	%rs37, [%r162];
	add.s16 	%rs38, %rs37, %rs36;
	add.s32 	%r163, %r162, %r2;
	ld.shared.u8 	%rs39, [%r163];
	add.s16 	%rs40, %rs39, %rs38;
	add.s32 	%r164, %r163, %r2;
	ld.shared.u8 	%rs41, [%r164];
	add.s16 	%rs54, %rs41, %rs40;
	add.s32 	%r182, %r182, 4;
$L__BB166_69:
	setp.eq.s32 	%p34, %r56, 0;
	@%p34 bra 	$L__BB166_74;
	setp.eq.s32 	%p35, %r56, 1;
	@%p35 bra 	$L__BB166_72;
	mad.lo.s32 	%r165, %r182, %r2, %r42;
	ld.shared.u8 	%rs43, [%r165];
	add.s16 	%rs44, %rs43, %rs54;
	add.s32 	%r166, %r165, %r2;
	ld.shared.u8 	%rs45, [%r166];
	add.s16 	%rs54, %rs45, %rs44;
	add.s32 	%r182, %r182, 2;
$L__BB166_72:
	and.b32  	%r167, %r43, 1;
	setp.eq.b32 	%p36, %r167, 1;
	not.pred 	%p37, %p36;
	@%p37 bra 	$L__BB166_74;
	mad.lo.s32 	%r168, %r182, %r2, %r42;
	ld.shared.u8 	%rs46, [%r168];
	add.s16 	%rs54, %rs46, %rs54;
$L__BB166_74:
	st.shared.u8 	[%r42], %rs54;
$L__BB166_75:
	cvt.u64.u32 	%rd265, %r4;
	mad.lo.s64 	%rd266, %rd147, %rd265, %rd3;
	cvta.to.global.u64 	%rd267, %rd144;
	add.s64 	%rd268, %rd267, %rd266;
	st.global.u8 	[%rd268], %rs54;
$L__BB166_76:
	ret;

}
	// .globl	contiguous_sum33_i8
.visible .entry contiguous_sum33_i8(
	.param .u64 .ptr .align 1 contiguous_sum33_i8_param_0,
	.param .u64 .ptr .align 1 contiguous_sum33_i8_param_1,
	.param .u64 contiguous_sum33_i8_param_2,
	.param .u64 contiguous_sum33_i8_param_3,
	.param .u64 contiguous_sum33_i8_param_4
)
{
	.reg .pred 	%p<14>;
	.reg .b16 	%rs<56>;
	.reg .b32 	%r<65>;
	.reg .b64 	%rd<15>;

	ld.param.u64 	%rd2, [contiguous_sum33_i8_param_0];
	ld.param.u64 	%rd3, [contiguous_sum33_i8_param_1];
	ld.param.u64 	%rd4, [contiguous_sum33_i8_param_3];
	ld.param.u64 	%rd5, [contiguous_sum33_i8_param_4];
	mov.u32 	%r1, %tid.y;
	mov.u32 	%r2, %ntid.x;
	mov.u32 	%r3, %tid.x;
	mad.lo.s32 	%r27, %r1, %r2, %r3;
	mov.u32 	%r28, %ctaid.x;
	mad.lo.s32 	%r29, %r28, %r2, %r3;
	mov.u32 	%r4, %ctaid.y;
	mov.u32 	%r5, %ntid.y;
	mad.lo.s32 	%r30, %r4, %r5, %r1;
	mov.u32 	%r31, sumsdata_i8;
	add.s32 	%r7, %r31, %r27;
	mov.b16 	%rs16, 0;
	st.shared.u8 	[%r7], %rs16;
	cvt.u64.u32 	%rd1, %r29;
	setp.le.u64 	%p1, %rd4, %rd1;
	cvt.u64.u32 	%rd7, %r30;
	setp.le.u64 	%p2, %rd5, %rd7;
	or.pred  	%p3, %p1, %p2;
	@%p3 bra 	$L__BB167_18;
	cvt.u32.u64 	%r32, %rd1;
	cvta.to.global.u64 	%rd8, %rd3;
	cvt.u32.u64 	%r33, %rd4;
	mad.lo.s32 	%r34, %r30, %r33, %r32;
	cvt.u64.u32 	%rd9, %r34;
	add.s64 	%rd10, %rd8, %rd9;
	ld.global.u8 	%rs17, [%rd10];
	st.shared.u8 	[%r7], %rs17;
	bar.sync 	0;
	setp.ne.s32 	%p4, %r1, 0;
	@%p4 bra 	$L__BB167_18;
	setp.gt.u32 	%p5, %r5, 1;
	@%p5 bra 	$L__BB167_4;
	add.s32 	%r36, %r31, %r3;
	ld.shared.u8 	%rs54, [%r36];
	bra.uni 	$L__BB167_17;
$L__BB167_4:
	add.s32 	%r8, %r31, %r3;
	ld.shared.u8 	%rs54, [%r8];
	add.s32 	%r9, %r5, -1;
	add.s32 	%r39, %r5, -2;
	and.b32  	%r10, %r9, 7;
	setp.lt.u32 	%p6, %r39, 7;
	mov.b32 	%r63, 1;
	@%p6 bra 	$L__BB167_8;
	and.b32  	%r41, %r9, -8;
	neg.s32 	%r61, %r41;
	add.s32 	%r42, %r3, %r2;
	add.s32 	%r59, %r31, %r42;
	shl.b32 	%r13, %r2, 3;
	mov.b32 	%r60, 0;
$L__BB167_6:
	.pragma "nounroll";
	ld.shared.u8 	%rs19, [%r59];
	add.s16 	%rs20, %rs19, %rs54;
	add.s32 	%r44, %r59, %r2;
	ld.shared.u8 	%rs21, [%r44];
	add.s16 	%rs22, %rs21, %rs20;
	add.s32 	%r45, %r44, %r2;
	ld.shared.u8 	%rs23, [%r45];
	add.s16 	%rs24, %rs23, %rs22;
	add.s32 	%r46, %r45, %r2;
	ld.shared.u8 	%rs25, [%r46];
	add.s16 	%rs26, %rs25, %rs24;
	add.s32 	%r47, %r46, %r2;
	ld.shared.u8 	%rs27, [%r47];
	add.s16 	%rs28, %rs27, %rs26;
	add.s32 	%r48, %r47, %r2;
	ld.shared.u8 	%rs29, [%r48];
	add.s16 	%rs30, %rs29, %rs28;
	add.s32 	%r49, %r48, %r2;
	ld.shared.u8 	%rs31, [%r49];
	add.s16 	%rs32, %rs31, %rs30;
	add.s32 	%r50, %r49, %r2;
	ld.shared.u8 	%rs33, [%r50];
	add.s16 	%rs54, %rs33, %rs32;
	add.s32 	%r61, %r61, 8;
	add.s32 	%r60, %r60, 8;
	add.s32 	%r59, %r59, %r13;
	setp.ne.s32 	%p7, %r61, 0;
	@%p7 bra 	$L__BB167_6;
	add.s32 	%r63, %r60, 1;
$L__BB167_8:
	setp.eq.s32 	%p8, %r10, 0;
	@%p8 bra 	$L__BB167_16;
	and.b32  	%r22, %r9, 3;
	setp.lt.u32 	%p9, %r10, 4;
	@%p9 bra 	$L__BB167_11;
	mad.lo.s32 	%r51, %r63, %r2, %r8;
	ld.shared.u8 	%rs35, [%r51];
	add.s16 	%rs36, %rs35, %rs54;
	add.s32 	%r52, %r51, %r2;
	ld.shared.u8 	%rs37, [%r52];
	add.s16 	%rs38, %rs37, %rs36;
	add.s32 	%r53, %r52, %r2;
	ld.shared.u8 	%rs39, [%r53];
	add.s16 	%rs40, %rs39, %rs38;
	add.s32 	%r54, %r53, %r2;
	ld.shared.u8 	%rs41, [%r54];
	add.s16 	%rs54, %rs41, %rs40;
	add.s32 	%r63, %r63, 4;
$L__BB167_11:
	setp.eq.s32 	%p10, %r22, 0;
	@%p10 bra 	$L__BB167_16;
	setp.eq.s32 	%p11, %r22, 1;
	@%p11 bra 	$L__BB167_14;
	mad.lo.s32 	%r55, %r63, %r2, %r8;
	ld.shared.u8 	%rs43, [%r55];
	add.s16 	%rs44, %rs43, %rs54;
	add.s32 	%r56, %r55, %r2;
	ld.shared.u8 	%rs45, [%r56];
	add.s16 	%rs54, %rs45, %rs44;
	add.s32 	%r63, %r63, 2;
$L__BB167_14:
	and.b32  	%r57, %r9, 1;
	setp.eq.b32 	%p12, %r57, 1;
	not.pred 	%p13, %p12;
	@%p13 bra 	$L__BB167_16;
	mad.lo.s32 	%r58, %r63, %r2, %r8;
	ld.shared.u8 	%rs46, [%r58];
	add.s16 	%rs54, %rs46, %rs54;
$L__BB167_16:
	st.shared.u8 	[%r8], %rs54;
$L__BB167_17:
	cvt.u64.u32 	%rd11, %r4;
	mad.lo.s64 	%rd12, %rd4, %rd11, %rd1;
	cvta.to.global.u64 	%rd13, %rd2;
	add.s64 	%rd14, %rd13, %rd12;
	st.global.u8 	[%rd14], %rs54;
$L__BB167_18:
	ret;

}
	// .globl	contiguous_sum_i16
.visible .entry contiguous_sum_i16(
	.param .u64 .ptr .align 1 contiguous_sum_i16_param_0,
	.param .u64 .ptr .align 1 contiguous_sum_i16_param_1,
	.param .u64 contiguous_sum_i16_param_2
)
{
	.reg .pred 	%p<8>;
	.reg .b16 	%rs<28>;
	.reg .b32 	%r<16>;
	.reg .b64 	%rd<16>;

	ld.param.u64 	%rd4, [contiguous_sum_i16_param_0];
	ld.param.u64 	%rd6, [contiguous_sum_i16_param_1];
	ld.param.u64 	%rd5, [contiguous_sum_i16_param_2];
	cvta.to.global.u64 	%rd1, %rd6;
	mov.u32 	%r1, %tid.x;
	mov.u32 	%r2, %ctaid.x;
	mov.u32 	%r15, %ntid.x;
	mul.lo.s32 	%r8, %r2, %r15;
	shl.b32 	%r9, %r8, 1;
	add.s32 	%r4, %r9, %r1;
	shl.b32 	%r10, %r1, 1;
	mov.u32 	%r11, sumsdata_i16;
	add.s32 	%r5, %r11, %r10;
	mov.b16 	%rs1, 0;
	st.shared.u16 	[%r5], %rs1;
	add.s32 	%r12, %r4, %r15;
	cvt.u64.u32 	%rd2, %r12;
	setp.le.u64 	%p1, %rd5, %rd2;
	@%p1 bra 	$L__BB168_2;
	mul.wide.u32 	%rd9, %r4, 2;
	add.s64 	%rd10, %rd1, %rd9;
	ld.global.u16 	%rs3, [%rd10];
	shl.b64 	%rd11, %rd2, 1;
	add.s64 	%rd12, %rd1, %rd11;
	ld.global.u16 	%rs4, [%rd12];
	add.s16 	%rs5, %rs4, %rs3;
	st.shared.u16 	[%r5], %rs5;
	bra.uni 	$L__BB168_4;
$L__BB168_2:
	cvt.u64.u32 	%rd3, %r4;
	setp.le.u64 	%p2, %rd5, %rd3;
	@%p2 bra 	$L__BB168_4;
	shl.b64 	%rd7, %rd3, 1;
	add.s64 	%rd8, %rd1, %rd7;
	ld.global.u16 	%rs2, [%rd8];
	st.shared.u16 	[%r5], %rs2;
$L__BB168_4:
	bar.sync 	0;
	setp.lt.u32 	%p3, %r15, 66;
	@%p3 bra 	$L__BB168_8;
$L__BB168_5:
	shr.u32 	%r7, %r15, 1;
	setp.ge.u32 	%p4, %r1, %r7;
	@%p4 bra 	$L__BB168_7;
	ld.shared.u16 	%rs6, [%r5];
	and.b32  	%r13, %r15, 2046;
	add.s32 	%r14, %r5, %r13;
	ld.shared.u16 	%rs7, [%r14];
	add.s16 	%rs8, %rs7, %rs6;
	st.shared.u16 	[%r5], %rs8;
$L__BB168_7:
	bar.sync 	0;
	setp.gt.u32 	%p5, %r15, 131;
	mov.u32 	%r15, %r7;
	@%p5 bra 	$L__BB168_5;
$L__BB168_8:
	setp.gt.u32 	%p6, %r1, 31;
	@%p6 bra 	$L__BB168_11;
	ld.volatile.shared.u16 	%rs9, [%r5];
	ld.volatile.shared.u16 	%rs10, [%r5+64];
	add.s16 	%rs11, %rs10, %rs9;
	st.volatile.shared.u16 	[%r5], %rs11;
	ld.volatile.shared.u16 	%rs12, [%r5];
	ld.volatile.shared.u16 	%rs13, [%r5+32];
	add.s16 	%rs14, %rs13, %rs12;
	st.volatile.shared.u16 	[%r5], %rs14;
	ld.volatile.shared.u16 	%rs15, [%r5];
	ld.volatile.shared.u16 	%rs16, [%r5+16];
	add.s16 	%rs17, %rs16, %rs15;
	st.volatile.shared.u16 	[%r5], %rs17;
	ld.volatile.shared.u16 	%rs18, [%r5];
	ld.volatile.shared.u16 	%rs19, [%r5+8];
	add.s16 	%rs20, %rs19, %rs18;
	st.volatile.shared.u16 	[%r5], %rs20;
	ld.volatile.shared.u16 	%rs21, [%r5];
	ld.volatile.shared.u16 	%rs22, [%r5+4];
	add.s16 	%rs23, %rs22, %rs21;
	st.volatile.shared.u16 	[%r5], %rs23;
	ld.volatile.shared.u16 	%rs24, [%r5];
	ld.volatile.shared.u16 	%rs25, [%r5+2];
	add.s16 	%rs26, %rs25, %rs24;
	st.volatile.shared.u16 	[%r5], %rs26;
	setp.ne.s32 	%p7, %r1, 0;
	@%p7 bra 	$L__BB168_11;
	ld.shared.u16 	%rs27, [sumsdata_i16];
	cvta.to.global.u64 	%rd13, %rd4;
	mul.wide.u32 	%rd14, %r2, 2;
	add.s64 	%rd15, %rd13, %rd14;
	st.global.u16 	[%rd15], %rs27;
$L__BB168_11:
	ret;

}
	// .globl	uncontiguous_sum_i16
.visible .entry uncontiguous_sum_i16(
	.param .u64 .ptr .align 1 uncontiguous_sum_i16_param_0,
	.param .u64 .ptr .align 1 uncontiguous_sum_i16_param_1,
	.param .u64 .ptr .align 1 uncontiguous_sum_i16_param_2,
	.param .u64 .ptr .align 1 uncontiguous_sum_i16_param_3,
	.param .u64 uncontiguous_sum_i16_param_4,
	.param .u64 uncontiguous_sum_i16_param_5
)
{
	.reg .pred 	%p<53>;
	.reg .b16 	%rs<28>;
	.reg .b32 	%r<212>;
	.reg .b64 	%rd<558>;

	ld.param.u64 	%rd260, [uncontiguous_sum_i16_param_0];
	ld.param.u64 	%rd263, [uncontiguous_sum_i16_param_1];
	ld.param.u64 	%rd264, [uncontiguous_sum_i16_param_2];
	ld.param.u64 	%rd265, [uncontiguous_sum_i16_param_3];
	ld.param.u64 	%rd261, [uncontiguous_sum_i16_param_4];
	ld.param.u64 	%rd262, [uncontiguous_sum_i16_param_5];
	cvta.to.global.u64 	%rd1, %rd265;
	cvta.to.global.u64 	%rd2, %rd264;
	cvta.to.global.u64 	%rd3, %rd263;
	mov.u32 	%r1, %tid.x;
	mov.u32 	%r2, %ctaid.x;
	mov.u32 	%r211, %ntid.x;
	mul.lo.s32 	%r52, %r2, %r211;
	shl.b32 	%r53, %r52, 1;
	add.s32 	%r4, %r53, %r1;
	shl.b32 	%r54, %r1, 1;
	mov.u32 	%r55, sumsdata_i16;
	add.s32 	%r5, %r55, %r54;
	mov.b16 	%rs1, 0;
	st.shared.u16 	[%r5], %rs1;
	add.s32 	%r56, %r4, %r211;
	cvt.u64.u32 	%rd511, %r56;
	setp.le.u64 	%p1, %rd262, %rd511;
	@%p1 bra 	$L__BB169_54;
	cvt.u32.u64 	%r6, %rd261;
	add.s32 	%r205, %r6, -1;
	setp.lt.s32 	%p27, %r205, 0;
	mov.b64 	%rd515, 0;
	mov.u64 	%rd516, %rd515;
	@%p27 bra 	$L__BB169_53;
	cvt.u64.u32 	%rd512, %r4;
	setp.lt.u32 	%p28, %r205, 3;
	mov.b64 	%rd516, 0;
	mov.u64 	%rd515, %rd516;
	@%p28 bra 	$L__BB169_30;
	add.s32 	%r203, %r6, -2;
	and.b32  	%r132, %r6, -4;
	neg.s32 	%r202, %r132;
	mov.b64 	%rd516, 0;
$L__BB169_4:
	.pragma "nounroll";
	add.s32 	%r12, %r203, 1;
	mul.wide.u32 	%rd397, %r12, 8;
	add.s64 	%rd398, %rd2, %rd397;
	ld.global.u64 	%rd10, [%rd398];
	or.b64  	%rd399, %rd512, %rd10;
	and.b64  	%rd400, %rd399, -4294967296;
	setp.ne.s64 	%p29, %rd400, 0;
	@%p29 bra 	$L__BB169_6;
	cvt.u32.u64 	%r133, %rd10;
	cvt.u32.u64 	%r134, %rd512;
	div.u32 	%r135, %r134, %r133;
	mul.lo.s32 	%r136, %r135, %r133;
	sub.s32 	%r137, %r134, %r136;
	cvt.u64.u32 	%rd477, %r135;
	cvt.u64.u32 	%rd478, %r137;
	bra.uni 	$L__BB169_7;
$L__BB169_6:
	div.s64 	%rd477, %rd512, %rd10;
	mul.lo.s64 	%rd401, %rd477, %rd10;
	sub.s64 	%rd478, %rd512, %rd401;
$L__BB169_7:
	mul.wide.u32 	%rd402, %r12, 8;
	add.s64 	%rd403, %rd1, %rd402;
	ld.global.u64 	%rd17, [%rd403];
	mad.lo.s64 	%rd18, %rd17, %rd478, %rd515;
	or.b64  	%rd404, %rd511, %rd10;
	and.b64  	%rd405, %rd404, -4294967296;
	setp.ne.s64 	%p30, %rd405, 0;
	@%p30 bra 	$L__BB169_9;
	cvt.u32.u64 	%r138, %rd10;
	cvt.u32.u64 	%r139, %rd511;
	div.u32 	%r140, %r139, %r138;
	mul.lo.s32 	%r141, %r140, %r138;
	sub.s32 	%r142, %r139, %r141;
	cvt.u64.u32 	%rd479, %r140;
	cvt.u64.u32 	%rd480, %r142;
	bra.uni 	$L__BB169_10;
$L__BB169_9:
	div.s64 	%rd479, %rd511, %rd10;
	mul.lo.s64 	%rd406, %rd479, %rd10;
	sub.s64 	%rd480, %rd511, %rd406;
$L__BB169_10:
	mad.lo.s64 	%rd25, %rd480, %rd17, %rd516;
	add.s32 	%r13, %r203, -2;
	mul.wide.u32 	%rd407, %r203, 8;
	add.s64 	%rd408, %rd2, %rd407;
	ld.global.u64 	%rd26, [%rd408];
	or.b64  	%rd409, %rd477, %rd26;
	and.b64  	%rd410, %rd409, -4294967296;
	setp.ne.s64 	%p31, %rd410, 0;
	@%p31 bra 	$L__BB169_12;
	cvt.u32.u64 	%r143, %rd26;
	cvt.u32.u64 	%r144, %rd477;
	div.u32 	%r145, %r144, %r143;
	mul.lo.s32 	%r146, %r145, %r143;
	sub.s32 	%r147, %r144, %r146;
	cvt.u64.u32 	%rd481, %r145;
	cvt.u64.u32 	%rd482, %r147;
	bra.uni 	$L__BB169_13;
$L__BB169_12:
	div.s64 	%rd481, %rd477, %rd26;
	mul.lo.s64 	%rd411, %rd481, %rd26;
	sub.s64 	%rd482, %rd477, %rd411;
$L__BB169_13:
	mul.wide.u32 	%rd412, %r203, 8;
	add.s64 	%rd413, %rd1, %rd412;
	ld.global.u64 	%rd33, [%rd413];
	mad.lo.s64 	%rd34, %rd33, %rd482, %rd18;
	or.b64  	%rd414, %rd479, %rd26;
	and.b64  	%rd415, %rd414, -4294967296;
	setp.ne.s64 	%p32, %rd415, 0;
	@%p32 bra 	$L__BB169_15;
	cvt.u32.u64 	%r148, %rd26;
	cvt.u32.u64 	%r149, %rd479;
	div.u32 	%r150, %r149, %r148;
	mul.lo.s32 	%r151, %r150, %r148;
	sub.s32 	%r152, %r149, %r151;
	cvt.u64.u32 	%rd483, %r150;
	cvt.u64.u32 	%rd484, %r152;
	bra.uni 	$L__BB169_16;
$L__BB169_15:
	div.s64 	%rd483, %rd479, %rd26;
	mul.lo.s64 	%rd416, %rd483, %rd26;
	sub.s64 	%rd484, %rd479, %rd416;
$L__BB169_16:
	mad.lo.s64 	%rd41, %rd484, %rd33, %rd25;
	add.s32 	%r14, %r203, -1;
	mul.wide.u32 	%rd417, %r14, 8;
	add.s64 	%rd418, %rd2, %rd417;
	ld.global.u64 	%rd42, [%rd418];
	or.b64  	%rd419, %rd481, %rd42;
	and.b64  	%rd420, %rd419, -4294967296;
	setp.ne.s64 	%p33, %rd420, 0;
	@%p33 bra 	$L__BB169_18;
	cvt.u32.u64 	%r153, %rd42;
	cvt.u32.u64 	%r154, %rd481;
	div.u32 	%r155, %r154, %r153;
	mul.lo.s32 	%r156, %r155, %r153;
	sub.s32 	%r157, %r154, %r156;
	cvt.u64.u32 	%rd485, %r155;
	cvt.u64.u32 	%rd486, %r157;
	bra.uni 	$L__BB169_19;
$L__BB169_18:
	div.s64 	%rd485, %rd481, %rd42;
	mul.lo.s64 	%rd421, %rd485, %rd42;
	sub.s64 	%rd486, %rd481, %rd421;
$L__BB169_19:
	mul.wide.u32 	%rd422, %r14, 8;
	add.s64 	%rd423, %rd1, %rd422;
	ld.global.u64 	%rd49, [%rd423];
	mad.lo.s64 	%rd50, %rd49, %rd486, %rd34;
	or.b64  	%rd424, %rd483, %rd42;
	and.b64  	%rd425, %rd424, -4294967296;
	setp.ne.s64 	%p34, %rd425, 0;
	@%p34 bra 	$L__BB169_21;
	cvt.u32.u64 	%r158, %rd42;
	cvt.u32.u64 	%r159, %rd483;
	div.u32 	%r160, %r159, %r158;
	mul.lo.s32 	%r161, %r160, %r158;
	sub.s32 	%r162, %r159, %r161;
	cvt.u64.u32 	%rd487, %r160;
	cvt.u64.u32 	%rd488, %r162;
	bra.uni 	$L__BB169_22;
$L__BB169_21:
	div.s64 	%rd487, %rd483, %rd42;
	mul.lo.s64 	%rd426, %rd487, %rd42;
	sub.s64 	%rd488, %rd483, %rd426;
$L__BB169_22:
	mad.lo.s64 	%rd57, %rd488, %rd49, %rd41;
	mul.wide.u32 	%rd427, %r13, 8;
	add.s64 	%rd428, %rd2, %rd427;
	ld.global.u64 	%rd58, [%rd428];
	or.b64  	%rd429, %rd485, %rd58;
	and.b64  	%rd430, %rd429, -4294967296;
	setp.ne.s64 	%p35, %rd430, 0;
	@%p35 bra 	$L__BB169_24;
	cvt.u32.u64 	%r163, %rd58;
	cvt.u32.u64 	%r164, %rd485;
	div.u32 	%r165, %r164, %r163;
	mul.lo.s32 	%r166, %r165, %r163;
	sub.s32 	%r167, %r164, %r166;
	cvt.u64.u32 	%rd512, %r165;
	cvt.u64.u32 	%rd490, %r167;
	bra.uni 	$L__BB169_25;
$L__BB169_24:
	div.s64 	%rd512, %rd485, %rd58;
	mul.lo.s64 	%rd431, %rd512, %rd58;
	sub.s64 	%rd490, %rd485, %rd431;
$L__BB169_25:
	mul.wide.u32 	%rd432, %r13, 8;
	add.s64 	%rd433, %rd1, %rd432;
	ld.global.u64 	%rd65, [%rd433];
	mad.lo.s64 	%rd515, %rd65, %rd490, %rd50;
	or.b64  	%rd434, %rd487, %rd58;
	and.b64  	%rd435, %rd434, -4294967296;
	setp.ne.s64 	%p36, %rd435, 0;
	@%p36 bra 	$L__BB169_27;
	cvt.u32.u64 	%r168, %rd58;
	cvt.u32.u64 	%r169, %rd487;
	div.u32 	%r170, %r169, %r168;
	mul.lo.s32 	%r171, %r170, %r168;
	sub.s32 	%r172, %r169, %r171;
	cvt.u64.u32 	%rd511, %r170;
	cvt.u64.u32 	%rd492, %r172;
	bra.uni 	$L__BB169_28;
$L__BB169_27:
	div.s64 	%rd511, %rd487, %rd58;
	mul.lo.s64 	%rd436, %rd511, %rd58;
	sub.s64 	%rd492, %rd487, %rd436;
$L__BB169_28:
	mad.lo.s64 	%rd516, %rd492, %rd65, %rd57;
	add.s32 	%r203, %r203, -4;
	add.s32 	%r202, %r202, 4;
	setp.ne.s32 	%p37, %r202, 0;
	@%p37 bra 	$L__BB169_4;
	add.s32 	%r205, %r203, 1;
$L__BB169_30:
	and.b32  	%r19, %r6, 3;
	setp.eq.s32 	%p38, %r19, 0;
	@%p38 bra 	$L__BB169_53;
	setp.eq.s32 	%p39, %r19, 1;
	@%p39 bra 	$L__BB169_45;
	mul.wide.u32 	%rd438, %r205, 8;
	add.s64 	%rd439, %rd2, %rd438;
	ld.global.u64 	%rd80, [%rd439];
	or.b64  	%rd440, %rd512, %rd80;
	and.b64  	%rd441, %rd440, -4294967296;
	setp.ne.s64 	%p40, %rd441, 0;
	@%p40 bra 	$L__BB169_34;
	cvt.u32.u64 	%r173, %rd80;
	cvt.u32.u64 	%r174, %rd512;
	div.u32 	%r175, %r174, %r173;
	mul.lo.s32 	%r176, %r175, %r173;
	sub.s32 	%r177, %r174, %r176;
	cvt.u64.u32 	%rd499, %r175;
	cvt.u64.u32 	%rd500, %r177;
	bra.uni 	$L__BB169_35;
$L__BB169_34:
	div.s64 	%rd499, %rd512, %rd80;
	mul.lo.s64 	%rd442, %rd499, %rd80;
	sub.s64 	%rd500, %rd512, %rd442;
$L__BB169_35:
	add.s64 	%rd444, %rd1, %rd438;
	ld.global.u64 	%rd87, [%rd444];
	mad.lo.s64 	%rd88, %rd87, %rd500, %rd515;
	or.b64  	%rd445, %rd511, %rd80;
	and.b64  	%rd446, %rd445, -4294967296;
	setp.ne.s64 	%p41, %rd446, 0;
	@%p41 bra 	$L__BB169_37;
	cvt.u32.u64 	%r178, %rd80;
	cvt.u32.u64 	%r179, %rd511;
	div.u32 	%r180, %r179, %r178;
	mul.lo.s32 	%r181, %r180, %r178;
	sub.s32 	%r182, %r179, %r181;
	cvt.u64.u32 	%rd501, %r180;
	cvt.u64.u32 	%rd502, %r182;
	bra.uni 	$L__BB169_38;
$L__BB169_37:
	div.s64 	%rd501, %rd511, %rd80;
	mul.lo.s64 	%rd447, %rd501, %rd80;
	sub.s64 	%rd502, %rd511, %rd447;
$L__BB169_38:
	mad.lo.s64 	%rd95, %rd502, %rd87, %rd516;
	add.s32 	%r20, %r205, -1;
	mul.wide.u32 	%rd448, %r20, 8;
	add.s64 	%rd449, %rd2, %rd448;
	ld.global.u64 	%rd96, [%rd449];
	or.b64  	%rd450, %rd499, %rd96;
	and.b64  	%rd451, %rd450, -4294967296;
	setp.ne.s64 	%p42, %rd451, 0;
	@%p42 bra 	$L__BB169_40;
	cvt.u32.u64 	%r183, %rd96;
	cvt.u32.u64 	%r184, %rd499;
	div.u32 	%r185, %r184, %r183;
	mul.lo.s32 	%r186, %r185, %r183;
	sub.s32 	%r187, %r184, %r186;
	cvt.u64.u32 	%rd512, %r185;
	cvt.u64.u32 	%rd504, %r187;
	bra.uni 	$L__BB169_41;
$L__BB169_40:
	div.s64 	%rd512, %rd499, %rd96;
	mul.lo.s64 	%rd452, %rd512, %rd96;
	sub.s64 	%rd504, %rd499, %rd452;
$L__BB169_41:
	add.s64 	%rd454, %rd1, %rd448;
	ld.global.u64 	%rd103, [%rd454];
	mad.lo.s64 	%rd515, %rd103, %rd504, %rd88;
	or.b64  	%rd455, %rd501, %rd96;
	and.b64  	%rd456, %rd455, -4294967296;
	setp.ne.s64 	%p43, %rd456, 0;
	@%p43 bra 	$L__BB169_43;
	cvt.u32.u64 	%r188, %rd96;
	cvt.u32.u64 	%r189, %rd501;
	div.u32 	%r190, %r189, %r188;
	mul.lo.s32 	%r191, %r190, %r188;
	sub.s32 	%r192, %r189, %r191;
	cvt.u64.u32 	%rd511, %r190;
	cvt.u64.u32 	%rd506, %r192;
	bra.uni 	$L__BB169_44;
$L__BB169_43:
	div.s64 	%rd511, %rd501, %rd96;
	mul.lo.s64 	%rd457, %rd511, %rd96;
	sub.s64 	%rd506, %rd501, %rd457;
$L__BB169_44:
	mad.lo.s64 	%rd516, %rd506, %rd103, %rd95;
	add.s32 	%r205, %r205, -2;
$L__BB169_45:
	and.b32  	%r193, %r6, 1;
	setp.eq.b32 	%p44, %r193, 1;
	not.pred 	%p45, %p44;
	@%p45 bra 	$L__BB169_53;
	mul.wide.u32 	%rd458, %r205, 8;
	add.s64 	%rd459, %rd2, %rd458;
	ld.global.u64 	%rd118, [%rd459];
	or.b64  	%rd460, %rd512, %rd118;
	and.b64  	%rd461, %rd460, -4294967296;
	setp.ne.s64 	%p46, %rd461, 0;
	@%p46 bra 	$L__BB169_48;
	cvt.u32.u64 	%r194, %rd118;
	cvt.u32.u64 	%r195, %rd512;
	rem.u32 	%r196, %r195, %r194;
	cvt.u64.u32 	%rd513, %r196;
	bra.uni 	$L__BB169_49;
$L__BB169_48:
	rem.s64 	%rd513, %rd512, %rd118;
$L__BB169_49:
	add.s64 	%rd463, %rd1, %rd458;
	ld.global.u64 	%rd122, [%rd463];
	mad.lo.s64 	%rd515, %rd122, %rd513, %rd515;
	or.b64  	%rd464, %rd511, %rd118;
	and.b64  	%rd465, %rd464, -4294967296;
	setp.ne.s64 	%p47, %rd465, 0;
	@%p47 bra 	$L__BB169_51;
	cvt.u32.u64 	%r197, %rd118;
	cvt.u32.u64 	%r198, %rd511;
	rem.u32 	%r199, %r198, %r197;
	cvt.u64.u32 	%rd514, %r199;
	bra.uni 	$L__BB169_52;
$L__BB169_51:
	rem.s64 	%rd514, %rd511, %rd118;
$L__BB169_52:
	mad.lo.s64 	%rd516, %rd514, %rd122, %rd516;
$L__BB169_53:
	shl.b64 	%rd466, %rd515, 1;
	add.s64 	%rd467, %rd3, %rd466;
	ld.global.u16 	%rs3, [%rd467];
	shl.b64 	%rd468, %rd516, 1;
	add.s64 	%rd469, %rd3, %rd468;
	ld.global.u16 	%rs4, [%rd469];
	add.s16 	%rs5, %rs4, %rs3;
	st.shared.u16 	[%r5], %rs5;
	bra.uni 	$L__BB169_114;
$L__BB169_54:
	cvt.u64.u32 	%rd548, %r4;
	setp.le.u64 	%p2, %rd262, %rd548;
	@%p2 bra 	$L__BB169_114;
	cvt.u32.u64 	%r23, %rd261;
	add.s32 	%r209, %r23, -1;
	setp.lt.s32 	%p3, %r209, 0;
	mov.b64 	%rd557, 0;
	@%p3 bra 	$L__BB169_113;
	and.b32  	%r25, %r23, 7;
	setp.lt.u32 	%p4, %r209, 7;
	mov.b64 	%rd557, 0;
	@%p4 bra 	$L__BB169_84;
	add.s32 	%r207, %r23, -4;
	and.b32  	%r57, %r23, -8;
	neg.s32 	%r206, %r57;
	mov.b64 	%rd557, 0;
$L__BB169_58:
	.pragma "nounroll";
	add.s32 	%r30, %r207, 3;
	mul.wide.u32 	%rd270, %r30, 8;
	add.s64 	%rd271, %rd2, %rd270;
	ld.global.u64 	%rd133, [%rd271];
	or.b64  	%rd272, %rd548, %rd133;
	and.b64  	%rd273, %rd272, -4294967296;
	setp.ne.s64 	%p5, %rd273, 0;
	@%p5 bra 	$L__BB169_60;
	cvt.u32.u64 	%r58, %rd133;
	cvt.u32.u64 	%r59, %rd548;
	div.u32 	%r60, %r59, %r58;
	mul.lo.s32 	%r61, %r60, %r58;
	sub.s32 	%r62, %r59, %r61;
	cvt.u64.u32 	%rd519, %r60;
	cvt.u64.u32 	%rd520, %r62;
	bra.uni 	$L__BB169_61;
$L__BB169_60:
	div.s64 	%rd519, %rd548, %rd133;
	mul.lo.s64 	%rd274, %rd519, %rd133;
	sub.s64 	%rd520, %rd548, %rd274;
$L__BB169_61:
	add.s64 	%rd276, %rd1, %rd270;
	ld.global.u64 	%rd277, [%rd276];
	mad.lo.s64 	%rd140, %rd277, %rd520, %rd557;
	add.s32 	%r31, %r207, 2;
	mul.wide.u32 	%rd278, %r31, 8;
	add.s64 	%rd279, %rd2, %rd278;
	ld.global.u64 	%rd141, [%rd279];
	or.b64  	%rd280, %rd519, %rd141;
	and.b64  	%rd281, %rd280, -4294967296;
	setp.ne.s64 	%p6, %rd281, 0;
	@%p6 bra 	$L__BB169_63;
	cvt.u32.u64 	%r63, %rd141;
	cvt.u32.u64 	%r64, %rd519;
	div.u32 	%r65, %r64, %r63;
	mul.lo.s32 	%r66, %r65, %r63;
	sub.s32 	%r67, %r64, %r66;
	cvt.u64.u32 	%rd521, %r65;
	cvt.u64.u32 	%rd522, %r67;
	bra.uni 	$L__BB169_64;
$L__BB169_63:
	div.s64 	%rd521, %rd519, %rd141;
	mul.lo.s64 	%rd282, %rd521, %rd141;
	sub.s64 	%rd522, %rd519, %rd282;
$L__BB169_64:
	add.s64 	%rd284, %rd1, %rd278;
	ld.global.u64 	%rd285, [%rd284];
	mad.lo.s64 	%rd148, %rd285, %rd522, %rd140;
	add.s32 	%r32, %r207, 1;
	mul.wide.u32 	%rd286, %r32, 8;
	add.s64 	%rd287, %rd2, %rd286;
	ld.global.u64 	%rd149, [%rd287];
	or.b64  	%rd288, %rd521, %rd149;
	and.b64  	%rd289, %rd288, -4294967296;
	setp.ne.s64 	%p7, %rd289, 0;
	@%p7 bra 	$L__BB169_66;
	cvt.u32.u64 	%r68, %rd149;
	cvt.u32.u64 	%r69, %rd521;
	div.u32 	%r70, %r69, %r68;
	mul.lo.s32 	%r71, %r70, %r68;
	sub.s32 	%r72, %r69, %r71;
	cvt.u64.u32 	%rd523, %r70;
	cvt.u64.u32 	%rd524, %r72;
	bra.uni 	$L__BB169_67;
$L__BB169_66:
	div.s64 	%rd523, %rd521, %rd149;
	mul.lo.s64 	%rd290, %rd523, %rd149;
	sub.s64 	%rd524, %rd521, %rd290;
$L__BB169_67:
	add.s64 	%rd292, %rd1, %rd286;
	ld.global.u64 	%rd293, [%rd292];
	mad.lo.s64 	%rd156, %rd293, %rd524, %rd148;
	add.s32 	%r33, %r207, -4;
	mul.wide.u32 	%rd294, %r207, 8;
	add.s64 	%rd295, %rd2, %rd294;
	ld.global.u64 	%rd157, [%rd295];
	or.b64  	%rd296, %rd523, %rd157;
	and.b64  	%rd297, %rd296, -4294967296;
	setp.ne.s64 	%p8, %rd297, 0;
	@%p8 bra 	$L__BB169_69;
	cvt.u32.u64 	%r73, %rd157;
	cvt.u32.u64 	%r74, %rd523;
	div.u32 	%r75, %r74, %r73;
	mul.lo.s32 	%r76, %r75, %r73;
	sub.s32 	%r77, %r74, %r76;
	cvt.u64.u32 	%rd525, %r75;
	cvt.u64.u32 	%rd526, %r77;
	bra.uni 	$L__BB169_70;
$L__BB169_69:
	div.s64 	%rd525, %rd523, %rd157;
	mul.lo.s64 	%rd298, %rd525, %rd157;
	sub.s64 	%rd526, %rd523, %rd298;
$L__BB169_70:
	add.s64 	%rd300, %rd1, %rd294;
	ld.global.u64 	%rd301, [%rd300];
	mad.lo.s64 	%rd164, %rd301, %rd526, %rd156;
	add.s32 	%r34, %r207, -1;
	mul.wide.u32 	%rd302, %r34, 8;
	add.s64 	%rd303, %rd2, %rd302;
	ld.global.u64 	%rd165, [%rd303];
	or.b64  	%rd304, %rd525, %rd165;
	and.b64  	%rd305, %rd304, -4294967296;
	setp.ne.s64 	%p9, %rd305, 0;
	@%p9 bra 	$L__BB169_72;
	cvt.u32.u64 	%r78, %rd165;
	cvt.u32.u64 	%r79, %rd525;
	div.u32 	%r80, %r79, %r78;
	mul.lo.s32 	%r81, %r80, %r78;
	sub.s32 	%r82, %r79, %r81;
	cvt.u64.u32 	%rd527, %r80;
	cvt.u64.u32 	%rd528, %r82;
	bra.uni 	$L__BB169_73;
$L__BB169_72:
	div.s64 	%rd527, %rd525, %rd165;
	mul.lo.s64 	%rd306, %rd527, %rd165;
	sub.s64 	%rd528, %rd525, %rd306;
$L__BB169_73:
	add.s64 	%rd308, %rd1, %rd302;
	ld.global.u64 	%rd309, [%rd308];
	mad.lo.s64 	%rd172, %rd309, %rd528, %rd164;
	add.s32 	%r35, %r207, -2;
	mul.wide.u32 	%rd310, %r35, 8;
	add.s64 	%rd311, %rd2, %rd310;
	ld.global.u64 	%rd173, [%rd311];
	or.b64  	%rd312, %rd527, %rd173;
	and.b64  	%rd313, %rd312, -4294967296;
	setp.ne.s64 	%p10, %rd313, 0;
	@%p10 bra 	$L__BB169_75;
	cvt.u32.u64 	%r83, %rd173;
	cvt.u32.u64 	%r84, %rd527;
	div.u32 	%r85, %r84, %r83;
	mul.lo.s32 	%r86, %r85, %r83;
	sub.s32 	%r87, %r84, %r86;
	cvt.u64.u32 	%rd529, %r85;
	cvt.u64.u32 	%rd530, %r87;
	bra.uni 	$L__BB169_76;
$L__BB169_75:
	div.s64 	%rd529, %rd527, %rd173;
	mul.lo.s64 	%rd314, %rd529, %rd173;
	sub.s64 	%rd530, %rd527, %rd314;
$L__BB169_76:
	add.s64 	%rd316, %rd1, %rd310;
	ld.global.u64 	%rd317, [%rd316];
	mad.lo.s64 	%rd180, %rd317, %rd530, %rd172;
	add.s32 	%r36, %r207, -3;
	mul.wide.u32 	%rd318, %r36, 8;
	add.s64 	%rd319, %rd2, %rd318;
	ld.global.u64 	%rd181, [%rd319];
	or.b64  	%rd320, %rd529, %rd181;
	and.b64  	%rd321, %rd320, -4294967296;
	setp.ne.s64 	%p11, %rd321, 0;
	@%p11 bra 	$L__BB169_78;
	cvt.u32.u64 	%r88, %rd181;
	cvt.u32.u64 	%r89, %rd529;
	div.u32 	%r90, %r89, %r88;
	mul.lo.s32 	%r91, %r90, %r88;
	sub.s32 	%r92, %r89, %r91;
	cvt.u64.u32 	%rd531, %r90;
	cvt.u64.u32 	%rd532, %r92;
	bra.uni 	$L__BB169_79;
$L__BB169_78:
	div.s64 	%rd531, %rd529, %rd181;
	mul.lo.s64 	%rd322, %rd531, %rd181;
	sub.s64 	%rd532, %rd529, %rd322;
$L__BB169_79:
	add.s64 	%rd324, %rd1, %rd318;
	ld.global.u64 	%rd325, [%rd324];
	mad.lo.s64 	%rd188, %rd325, %rd532, %rd180;
	mul.wide.u32 	%rd326, %r33, 8;
	add.s64 	%rd327, %rd2, %rd326;
	ld.global.u64 	%rd189, [%rd327];
	or.b64  	%rd328, %rd531, %rd189;
	and.b64  	%rd329, %rd328, -4294967296;
	setp.ne.s64 	%p12, %rd329, 0;
	@%p12 bra 	$L__BB169_81;
	cvt.u32.u64 	%r93, %rd189;
	cvt.u32.u64 	%r94, %rd531;
	div.u32 	%r95, %r94, %r93;
	mul.lo.s32 	%r96, %r95, %r93;
	sub.s32 	%r97, %r94, %r96;
	cvt.u64.u32 	%rd548, %r95;
	cvt.u64.u32 	%rd534, %r97;
	bra.uni 	$L__BB169_82;
$L__BB169_81:
	div.s64 	%rd548, %rd531, %rd189;
	mul.lo.s64 	%rd330, %rd548, %rd189;
	sub.s64 	%rd534, %rd531, %rd330;
$L__BB169_82:
	add.s64 	%rd332, %rd1, %rd326;
	ld.global.u64 	%rd333, [%rd332];
	mad.lo.s64 	%rd557, %rd333, %rd534, %rd188;
	add.s32 	%r207, %r207, -8;
	add.s32 	%r206, %r206, 8;
	setp.ne.s32 	%p13, %r206, 0;
	@%p13 bra 	$L__BB169_58;
	add.s32 	%r209, %r207, 3;
$L__BB169_84:
	setp.eq.s32 	%p14, %r25, 0;
	@%p14 bra 	$L__BB169_113;
	and.b32  	%r41, %r23, 3;
	setp.lt.u32 	%p15, %r25, 4;
	@%p15 bra 	$L__BB169_99;
	mul.wide.u32 	%rd335, %r209, 8;
	add.s64 	%rd336, %rd2, %rd335;
	ld.global.u64 	%rd200, [%rd336];
	or.b64  	%rd337, %rd548, %rd200;
	and.b64  	%rd338, %rd337, -4294967296;
	setp.ne.s64 	%p16, %rd338, 0;
	@%p16 bra 	$L__BB169_88;
	cvt.u32.u64 	%r98, %rd200;
	cvt.u32.u64 	%r99, %rd548;
	div.u32 	%r100, %r99, %r98;
	mul.lo.s32 	%r101, %r100, %r98;
	sub.s32 	%r102, %r99, %r101;
	cvt.u64.u32 	%rd538, %r100;
	cvt.u64.u32 	%rd539, %r102;
	bra.uni 	$L__BB169_89;
$L__BB169_88:
	div.s64 	%rd538, %rd548, %rd200;
	mul.lo.s64 	%rd339, %rd538, %rd200;
	sub.s64 	%rd539, %rd548, %rd339;
$L__BB169_89:
	add.s64 	%rd341, %rd1, %rd335;
	ld.global.u64 	%rd342, [%rd341];
	mad.lo.s64 	%rd207, %rd342, %rd539, %rd557;
	add.s32 	%r42, %r209, -1;
	mul.wide.u32 	%rd343, %r42, 8;
	add.s64 	%rd344, %rd2, %rd343;
	ld.global.u64 	%rd208, [%rd344];
	or.b64  	%rd345, %rd538, %rd208;
	and.b64  	%rd346, %rd345, -4294967296;
	setp.ne.s64 	%p17, %rd346, 0;
	@%p17 bra 	$L__BB169_91;
	cvt.u32.u64 	%r103, %rd208;
	cvt.u32.u64 	%r104, %rd538;
	div.u32 	%r105, %r104, %r103;
	mul.lo.s32 	%r106, %r105, %r103;
	sub.s32 	%r107, %r104, %r106;
	cvt.u64.u32 	%rd540, %r105;
	cvt.u64.u32 	%rd541, %r107;
	bra.uni 	$L__BB169_92;
$L__BB169_91:
	div.s64 	%rd540, %rd538, %rd208;
	mul.lo.s64 	%rd347, %rd540, %rd208;
	sub.s64 	%rd541, %rd538, %rd347;
$L__BB169_92:
	add.s64 	%rd349, %rd1, %rd343;
	ld.global.u64 	%rd350, [%rd349];
	mad.lo.s64 	%rd215, %rd350, %rd541, %rd207;
	add.s32 	%r43, %r209, -2;
	mul.wide.u32 	%rd351, %r43, 8;
	add.s64 	%rd352, %rd2, %rd351;
	ld.global.u64 	%rd216, [%rd352];
	or.b64  	%rd353, %rd540, %rd216;
	and.b64  	%rd354, %rd353, -4294967296;
	setp.ne.s64 	%p18, %rd354, 0;
	@%p18 bra 	$L__BB169_94;
	cvt.u32.u64 	%r108, %rd216;
	cvt.u32.u64 	%r109, %rd540;
	div.u32 	%r110, %r109, %r108;
	mul.lo.s32 	%r111, %r110, %r108;
	sub.s32 	%r112, %r109, %r111;
	cvt.u64.u32 	%rd542, %r110;
	cvt.u64.u32 	%rd543, %r112;
	bra.uni 	$L__BB169_95;
$L__BB169_94:
	div.s64 	%rd542, %rd540, %rd216;
	mul.lo.s64 	%rd355, %rd542, %rd216;
	sub.s64 	%rd543, %rd540, %rd355;
$L__BB169_95:
	add.s64 	%rd357, %rd1, %rd351;
	ld.global.u64 	%rd358, [%rd357];
	mad.lo.s64 	%rd223, %rd358, %rd543, %rd215;
	add.s32 	%r44, %r209, -3;
	mul.wide.u32 	%rd359, %r44, 8;
	add.s64 	%rd360, %rd2, %rd359;
	ld.global.u64 	%rd224, [%rd360];
	or.b64  	%rd361, %rd542, %rd224;
	and.b64  	%rd362, %rd361, -4294967296;
	setp.ne.s64 	%p19, %rd362, 0;
	@%p19 bra 	$L__BB169_97;
	cvt.u32.u64 	%r113, %rd224;
	cvt.u32.u64 	%r114, %rd542;
	div.u32 	%r115, %r114, %r113;
	mul.lo.s32 	%r116, %r115, %r113;
	sub.s32 	%r117, %r114, %r116;
	cvt.u64.u32 	%rd548, %r115;
	cvt.u64.u32 	%rd545, %r117;
	bra.uni 	$L__BB169_98;
$L__BB169_97:
	div.s64 	%rd548, %rd542, %rd224;
	mul.lo.s64 	%rd363, %rd548, %rd224;
	sub.s64 	%rd545, %rd542, %rd363;
$L__BB169_98:
	add.s64 	%rd365, %rd1, %rd359;
	ld.global.u64 	%rd366, [%rd365];
	mad.lo.s64 	%rd557, %rd366, %rd545, %rd223;
	add.s32 	%r209, %r209, -4;
$L__BB169_99:
	setp.eq.s32 	%p20, %r41, 0;
	@%p20 bra 	$L__BB169_113;
	setp.eq.s32 	%p21, %r41, 1;
	@%p21 bra 	$L__BB169_108;
	mul.wide.u32 	%rd368, %r209, 8;
	add.s64 	%rd369, %rd2, %rd368;
	ld.global.u64 	%rd235, [%rd369];
	or.b64  	%rd370, %rd548, %rd235;
	and.b64  	%rd371, %rd370, -4294967296;
	setp.ne.s64 	%p22, %rd371, 0;
	@%p22 bra 	$L__BB169_103;
	cvt.u32.u64 	%r118, %rd235;
	cvt.u32.u64 	%r119, %rd548;
	div.u32 	%r120, %r119, %r118;
	mul.lo.s32 	%r121, %r120, %r118;
	sub.s32 	%r122, %r119, %r121;
	cvt.u64.u32 	%rd549, %r120;
	cvt.u64.u32 	%rd550, %r122;
	bra.uni 	$L__BB169_104;
$L__BB169_103:
	div.s64 	%rd549, %rd548, %rd235;
	mul.lo.s64 	%rd372, %rd549, %rd235;
	sub.s64 	%rd550, %rd548, %rd372;
$L__BB169_104:
	add.s64 	%rd374, %rd1, %rd368;
	ld.global.u64 	%rd375, [%rd374];
	mad.lo.s64 	%rd242, %rd375, %rd550, %rd557;
	add.s32 	%r47, %r209, -1;
	mul.wide.u32 	%rd376, %r47, 8;
	add.s64 	%rd377, %rd2, %rd376;
	ld.global.u64 	%rd243, [%rd377];
	or.b64  	%rd378, %rd549, %rd243;
	and.b64  	%rd379, %rd378, -4294967296;
	setp.ne.s64 	%p23, %rd379, 0;
	@%p23 bra 	$L__BB169_106;
	cvt.u32.u64 	%r123, %rd243;
	cvt.u32.u64 	%r124, %rd549;
	div.u32 	%r125, %r124, %r123;
	mul.lo.s32 	%r126, %r125, %r123;
	sub.s32 	%r127, %r124, %r126;
	cvt.u64.u32 	%rd548, %r125;
	cvt.u64.u32 	%rd552, %r127;
	bra.uni 	$L__BB169_107;
$L__BB169_106:
	div.s64 	%rd548, %rd549, %rd243;
	mul.lo.s64 	%rd380, %rd548, %rd243;
	sub.s64 	%rd552, %rd549, %rd380;
$L__BB169_107:
	add.s64 	%rd382, %rd1, %rd376;
	ld.global.u64 	%rd383, [%rd382];
	mad.lo.s64 	%rd557, %rd383, %rd552, %rd242;
	add.s32 	%r209, %r209, -2;
$L__BB169_108:
	and.b32  	%r128, %r23, 1;
	setp.eq.b32 	%p24, %r128, 1;
	not.pred 	%p25, %p24;
	@%p25 bra 	$L__BB169_113;
	mul.wide.u32 	%rd384, %r209, 8;
	add.s64 	%rd385, %rd2, %rd384;
	ld.global.u64 	%rd254, [%rd385];
	or.b64  	%rd386, %rd548, %rd254;
	and.b64  	%rd387, %rd386, -4294967296;
	setp.ne.s64 	%p26, %rd387, 0;
	@%p26 bra 	$L__BB169_111;
	cvt.u32.u64 	%r129, %rd254;
	cvt.u32.u64 	%r130, %rd548;
	rem.u32 	%r131, %r130, %r129;
	cvt.u64.u32 	%rd556, %r131;
	bra.uni 	$L__BB169_112;
$L__BB169_111:
	rem.s64 	%rd556, %rd548, %rd254;
$L__BB169_112:
	add.s64 	%rd389, %rd1, %rd384;
	ld.global.u64 	%rd390, [%rd389];
	mad.lo.s64 	%rd557, %rd390, %rd556, %rd557;
$L__BB169_113:
	shl.b64 	%rd391, %rd557, 1;
	add.s64 	%rd392, %rd3, %rd391;
	ld.global.u16 	%rs2, [%rd392];
	st.shared.u16 	[%r5], %rs2;
$L__BB169_114:
	bar.sync 	0;
	setp.lt.u32 	%p48, %r211, 66;
	@%p48 bra 	$L__BB169_118;
$L__BB169_115:
	shr.u32 	%r51, %r211, 1;
	setp.ge.u32 	%p49, %r1, %r51;
	@%p49 bra 	$L__BB169_117;
	ld.shared.u16 	%rs6, [%r5];
	and.b32  	%r200, %r211, 2046;
	add.s32 	%r201, %r5, %r200;
	ld.shared.u16 	%rs7, [%r201];
	add.s16 	%rs8, %rs7, %rs6;
	st.shared.u16 	[%r5], %rs8;
$L__BB169_117:
	bar.sync 	0;
	setp.gt.u32 	%p50, %r211, 131;
	mov.u32 	%r211, %r51;
	@%p50 bra 	$L__BB169_115;
$L__BB169_118:
	setp.gt.u32 	%p51, %r1, 31;
	@%p51 bra 	$L__BB169_121;
	ld.volatile.shared.u16 	%rs9, [%r5];
	ld.volatile.shared.u16 	%rs10, [%r5+64];
	add.s16 	%rs11, %rs10, %rs9;
	st.volatile.shared.u16 	[%r5], %rs11;
	ld.volatile.shared.u16 	%rs12, [%r5];
	ld.volatile.shared.u16 	%rs13, [%r5+32];
	add.s16 	%rs14, %rs13, %rs12;
	st.volatile.shared.u16 	[%r5], %rs14;
	ld.volatile.shared.u16 	%rs15, [%r5];
	ld.volatile.shared.u16 	%rs16, [%r5+16];
	add.s16 	%rs17, %rs16, %rs15;
	st.volatile.shared.u16 	[%r5], %rs17;
	ld.volatile.shared.u16 	%rs18, [%r5];
	ld.volatile.shared.u16 	%rs19, [%r5+8];
	add.s16 	%rs20, %rs19, %rs18;
	st.volatile.shared.u16 	[%r5], %rs20;
	ld.volatile.shared.u16 	%rs21, [%r5];
	ld.volatile.shared.u16 	%rs22, [%r5+4];
	add.s16 	%rs23, %rs22, %rs21;
	st.volatile.shared.u16 	[%r5], %rs23;
	ld.volatile.shared.u16 	%rs24, [%r5];
	ld.volatile.shared.u16 	%rs25, [%r5+2];
	add.s16 	%rs26, %rs25, %rs24;
	st.volatile.shared.u16 	[%r5], %rs26;
	setp.ne.s32 	%p52, %r1, 0;
	@%p52 bra 	$L__BB169_121;
	ld.shared.u16 	%rs27, [sumsdata_i16];
	cvta.to.global.u64 	%rd470, %rd260;
	mul.wide.u32 	%rd471, %r2, 2;
	add.s64 	%rd472, %rd470, %rd471;
	st.global.u16 	[%rd472], %rs27;
$L__BB169_121:
	ret;

}
	// .globl	contiguous_sum2_i16
.visible .entry contiguous_sum2_i16(
	.param .u64 .ptr .align 1 contiguous_sum2_i16_param_0,
	.param .u64 .ptr .align 1 contiguous_sum2_i16_param_1,
	.param .u64 .ptr .align 1 contiguous_sum2_i16_param_2,
	.param .u64 .ptr .align 1 contiguous_sum2_i16_param_3,
	.param .u64 contiguous_sum2_i16_param_4,
	.param .u64 contiguous_sum2_i16_param_5,
	.param .u64 contiguous_sum2_i16_param_6
)
{
	.reg .pred 	%p<53>;
	.reg .b16 	%rs<28>;
	.reg .b32 	%r<216>;
	.reg .b64 	%rd<572>;

	ld.param.u64 	%rd266, [contiguous_sum2_i16_param_1];
	ld.param.u64 	%rd267, [contiguous_sum2_i16_param_2];
	ld.param.u64 	%rd268, [contiguous_sum2_i16_param_3];
	ld.param.u64 	%rd263, [contiguous_sum2_i16_param_4];
	ld.param.u64 	%rd264, [contiguous_sum2_i16_param_5];
	ld.param.u64 	%rd265, [contiguous_sum2_i16_param_6];
	cvta.to.global.u64 	%rd1, %rd268;
	cvta.to.global.u64 	%rd2, %rd267;
	cvta.to.global.u64 	%rd571, %rd266;
	mov.u32 	%r1, %tid.x;
	mov.u32 	%r2, %ctaid.x;
	mov.u32 	%r215, %ntid.x;
	mul.lo.s32 	%r51, %r2, %r215;
	shl.b32 	%r52, %r51, 1;
	add.s32 	%r4, %r52, %r1;
	shl.b32 	%r53, %r1, 1;
	mov.u32 	%r54, sumsdata_i16;
	add.s32 	%r5, %r54, %r53;
	mov.b16 	%rs1, 0;
	st.shared.u16 	[%r5], %rs1;
	add.s32 	%r55, %r4, %r215;
	cvt.u64.u32 	%rd4, %r55;
	setp.le.u64 	%p1, %rd264, %rd4;
	@%p1 bra 	$L__BB170_54;
	cvt.u64.u32 	%rd401, %r4;
	mov.u32 	%r132, %ctaid.y;
	cvt.u64.u32 	%rd402, %r132;
	mul.lo.s64 	%rd403, %rd264, %rd402;
	add.s64 	%rd525, %rd403, %rd401;
	add.s64 	%rd523, %rd403, %rd4;
	cvt.u32.u64 	%r6, %rd263;
	add.s32 	%r209, %r6, -1;
	setp.lt.s32 	%p27, %r209, 0;
	mov.b64 	%rd529, 0;
	mov.u64 	%rd530, %rd529;
	@%p27 bra 	$L__BB170_53;
	setp.lt.u32 	%p28, %r209, 3;
	mov.b64 	%rd530, 0;
	mov.u64 	%rd529, %rd530;
	@%p28 bra 	$L__BB170_30;
	add.s32 	%r207, %r6, -2;
	and.b32  	%r133, %r6, -4;
	neg.s32 	%r206, %r133;
	mov.b64 	%rd530, 0;
$L__BB170_4:
	.pragma "nounroll";
	add.s32 	%r12, %r207, 1;
	mul.wide.u32 	%rd407, %r12, 8;
	add.s64 	%rd408, %rd2, %rd407;
	ld.global.u64 	%rd11, [%rd408];
	or.b64  	%rd409, %rd525, %rd11;
	and.b64  	%rd410, %rd409, -4294967296;
	setp.ne.s64 	%p29, %rd410, 0;
	@%p29 bra 	$L__BB170_6;
	cvt.u32.u64 	%r134, %rd11;
	cvt.u32.u64 	%r135, %rd525;
	div.u32 	%r136, %r135, %r134;
	mul.lo.s32 	%r137, %r136, %r134;
	sub.s32 	%r138, %r135, %r137;
	cvt.u64.u32 	%rd491, %r136;
	cvt.u64.u32 	%rd492, %r138;
	bra.uni 	$L__BB170_7;
$L__BB170_6:
	div.s64 	%rd491, %rd525, %rd11;
	mul.lo.s64 	%rd411, %rd491, %rd11;
	sub.s64 	%rd492, %rd525, %rd411;
$L__BB170_7:
	mul.wide.u32 	%rd412, %r12, 8;
	add.s64 	%rd413, %rd1, %rd412;
	ld.global.u64 	%rd18, [%rd413];
	mad.lo.s64 	%rd19, %rd18, %rd492, %rd529;
	or.b64  	%rd414, %rd523, %rd11;
	and.b64  	%rd415, %rd414, -4294967296;
	setp.ne.s64 	%p30, %rd415, 0;
	@%p30 bra 	$L__BB170_9;
	cvt.u32.u64 	%r139, %rd11;
	cvt.u32.u64 	%r140, %rd523;
	div.u32 	%r141, %r140, %r139;
	mul.lo.s32 	%r142, %r141, %r139;
	sub.s32 	%r143, %r140, %r142;
	cvt.u64.u32 	%rd493, %r141;
	cvt.u64.u32 	%rd494, %r143;
	bra.uni 	$L__BB170_10;
$L__BB170_9:
	div.s64 	%rd493, %rd523, %rd11;
	mul.lo.s64 	%rd416, %rd493, %rd11;
	sub.s64 	%rd494, %rd523, %rd416;
$L__BB170_10:
	mad.lo.s64 	%rd26, %rd494, %rd18, %rd530;
	mul.wide.u32 	%rd417, %r207, 8;
	add.s64 	%rd418, %rd2, %rd417;
	ld.global.u64 	%rd27, [%rd418];
	or.b64  	%rd419, %rd491, %rd27;
	and.b64  	%rd420, %rd419, -4294967296;
	setp.ne.s64 	%p31, %rd420, 0;
	@%p31 bra 	$L__BB170_12;
	cvt.u32.u64 	%r144, %rd27;
	cvt.u32.u64 	%r145, %rd491;
	div.u32 	%r146, %r145, %r144;
	mul.lo.s32 	%r147, %r146, %r144;
	sub.s32 	%r148, %r145, %r147;
	cvt.u64.u32 	%rd495, %r146;
	cvt.u64.u32 	%rd496, %r148;
	bra.uni 	$L__BB170_13;
$L__BB170_12:
	div.s64 	%rd495, %rd491, %rd27;
	mul.lo.s64 	%rd421, %rd495, %rd27;
	sub.s64 	%rd496, %rd491, %rd421;
$L__BB170_13:
	mul.wide.u32 	%rd422, %r207, 8;
	add.s64 	%rd423, %rd1, %rd422;
	ld.global.u64 	%rd34, [%rd423];
	mad.lo.s64 	%rd35, %rd34, %rd496, %rd19;
	or.b64  	%rd424, %rd493, %rd27;
	and.b64  	%rd425, %rd424, -4294967296;
	setp.ne.s64 	%p32, %rd425, 0;
	@%p32 bra 	$L__BB170_15;
	cvt.u32.u64 	%r149, %rd27;
	cvt.u32.u64 	%r150, %rd493;
	div.u32 	%r151, %r150, %r149;
	mul.lo.s32 	%r152, %r151, %r149;
	sub.s32 	%r153, %r150, %r152;
	cvt.u64.u32 	%rd497, %r151;
	cvt.u64.u32 	%rd498, %r153;
	bra.uni 	$L__BB170_16;
$L__BB170_15:
	div.s64 	%rd497, %rd493, %rd27;
	mul.lo.s64 	%rd426, %rd497, %rd27;
	sub.s64 	%rd498, %rd493, %rd426;
$L__BB170_16:
	mad.lo.s64 	%rd42, %rd498, %rd34, %rd26;
	add.s32 	%r13, %r207, -1;
	mul.wide.u32 	%rd427, %r13, 8;
	add.s64 	%rd428, %rd2, %rd427;
	ld.global.u64 	%rd43, [%rd428];
	or.b64  	%rd429, %rd495, %rd43;
	and.b64  	%rd430, %rd429, -4294967296;
	setp.ne.s64 	%p33, %rd430, 0;
	@%p33 bra 	$L__BB170_18;
	cvt.u32.u64 	%r154, %rd43;
	cvt.u32.u64 	%r155, %rd495;
	div.u32 	%r156, %r155, %r154;
	mul.lo.s32 	%r157, %r156, %r154;
	sub.s32 	%r158, %r155, %r157;
	cvt.u64.u32 	%rd499, %r156;
	cvt.u64.u32 	%rd500, %r158;
	bra.uni 	$L__BB170_19;
$L__BB170_18:
	div.s64 	%rd499, %rd495, %rd43;
	mul.lo.s64 	%rd431, %rd499, %rd43;
	sub.s64 	%rd500, %rd495, %rd431;
$L__BB170_19:
	mul.wide.u32 	%rd432, %r13, 8;
	add.s64 	%rd433, %rd1, %rd432;
	ld.global.u64 	%rd50, [%rd433];
	mad.lo.s64 	%rd51, %rd50, %rd500, %rd35;
	or.b64  	%rd434, %rd497, %rd43;
	and.b64  	%rd435, %rd434, -4294967296;
	setp.ne.s64 	%p34, %rd435, 0;
	@%p34 bra 	$L__BB170_21;
	cvt.u32.u64 	%r159, %rd43;
	cvt.u32.u64 	%r160, %rd497;
	div.u32 	%r161, %r160, %r159;
	mul.lo.s32 	%r162, %r161, %r159;
	sub.s32 	%r163, %r160, %r162;
	cvt.u64.u32 	%rd501, %r161;
	cvt.u64.u32 	%rd502, %r163;
	bra.uni 	$L__BB170_22;
$L__BB170_21:
	div.s64 	%rd501, %rd497, %rd43;
	mul.lo.s64 	%rd436, %rd501, %rd43;
	sub.s64 	%rd502, %rd497, %rd436;
$L__BB170_22:
	mad.lo.s64 	%rd58, %rd502, %rd50, %rd42;
	add.s32 	%r164, %r207, -2;
	mul.wide.u32 	%rd437, %r164, 8;
	add.s64 	%rd438, %rd2, %rd437;
	ld.global.u64 	%rd59, [%rd438];
	or.b64  	%rd439, %rd499, %rd59;
	and.b64  	%rd440, %rd439, -4294967296;
	setp.ne.s64 	%p35, %rd440, 0;
	@%p35 bra 	$L__BB170_24;
	cvt.u32.u64 	%r165, %rd59;
	cvt.u32.u64 	%r166, %rd499;
	div.u32 	%r167, %r166, %r165;
	mul.lo.s32 	%r168, %r167, %r165;
	sub.s32 	%r169, %r166, %r168;
	cvt.u64.u32 	%rd525, %r167;
	cvt.u64.u32 	%rd504, %r169;
	bra.uni 	$L__BB170_25;
$L__BB170_24:
	div.s64 	%rd525, %rd499, %rd59;
	mul.lo.s64 	%rd441, %rd525, %rd59;
	sub.s64 	%rd504, %rd499, %rd441;
$L__BB170_25:
	mul.wide.u32 	%rd442, %r164, 8;
	add.s64 	%rd443, %rd1, %rd442;
	ld.global.u64 	%rd66, [%rd443];
	mad.lo.s64 	%rd529, %rd66, %rd504, %rd51;
	or.b64  	%rd444, %rd501, %rd59;
	and.b64  	%rd445, %rd444, -4294967296;
	setp.ne.s64 	%p36, %rd445, 0;
	@%p36 bra 	$L__BB170_27;
	cvt.u32.u64 	%r171, %rd59;
	cvt.u32.u64 	%r172, %rd501;
	div.u32 	%r173, %r172, %r171;
	mul.lo.s32 	%r174, %r173, %r171;
	sub.s32 	%r175, %r172, %r174;
	cvt.u64.u32 	%rd523, %r173;
	cvt.u64.u32 	%rd506, %r175;
	bra.uni 	$L__BB170_28;
$L__BB170_27:
	div.s64 	%rd523, %rd501, %rd59;
	mul.lo.s64 	%rd446, %rd523, %rd59;
	sub.s64 	%rd506, %rd501, %rd446;
$L__BB170_28:
	mad.lo.s64 	%rd530, %rd506, %rd66, %rd58;
	add.s32 	%r207, %r207, -4;
	add.s32 	%r206, %r206, 4;
	setp.ne.s32 	%p37, %r206, 0;
	@%p37 bra 	$L__BB170_4;
	add.s32 	%r209, %r207, 1;
$L__BB170_30:
	and.b32  	%r18, %r6, 3;
	setp.eq.s32 	%p38, %r18, 0;
	@%p38 bra 	$L__BB170_53;
	setp.eq.s32 	%p39, %r18, 1;
	@%p39 bra 	$L__BB170_45;
	mul.wide.u32 	%rd448, %r209, 8;
	add.s64 	%rd449, %rd2, %rd448;
	ld.global.u64 	%rd81, [%rd449];
	or.b64  	%rd450, %rd525, %rd81;
	and.b64  	%rd451, %rd450, -4294967296;
	setp.ne.s64 	%p40, %rd451, 0;
	@%p40 bra 	$L__BB170_34;
	cvt.u32.u64 	%r176, %rd81;
	cvt.u32.u64 	%r177, %rd525;
	div.u32 	%r178, %r177, %r176;
	mul.lo.s32 	%r179, %r178, %r176;
	sub.s32 	%r180, %r177, %r179;
	cvt.u64.u32 	%rd513, %r178;
	cvt.u64.u32 	%rd514, %r180;
	bra.uni 	$L__BB170_35;
$L__BB170_34:
	div.s64 	%rd513, %rd525, %rd81;
	mul.lo.s64 	%rd452, %rd513, %rd81;
	sub.s64 	%rd514, %rd525, %rd452;
$L__BB170_35:
	add.s64 	%rd454, %rd1, %rd448;
	ld.global.u64 	%rd88, [%rd454];
	mad.lo.s64 	%rd89, %rd88, %rd514, %rd529;
	or.b64  	%rd455, %rd523, %rd81;
	and.b64  	%rd456, %rd455, -4294967296;
	setp.ne.s64 	%p41, %rd456, 0;
	@%p41 bra 	$L__BB170_37;
	cvt.u32.u64 	%r181, %rd81;
	cvt.u32.u64 	%r182, %rd523;
	div.u32 	%r183, %r182, %r181;
	mul.lo.s32 	%r184, %r183, %r181;
	sub.s32 	%r185, %r182, %r184;
	cvt.u64.u32 	%rd515, %r183;
	cvt.u64.u32 	%rd516, %r185;
	bra.uni 	$L__BB170_38;
$L__BB170_37:
	div.s64 	%rd515, %rd523, %rd81;
	mul.lo.s64 	%rd457, %rd515, %rd81;
	sub.s64 	%rd516, %rd523, %rd457;
$L__BB170_38:
	mad.lo.s64 	%rd96, %rd516, %rd88, %rd530;
	add.s32 	%r19, %r209, -1;
	mul.wide.u32 	%rd458, %r19, 8;
	add.s64 	%rd459, %rd2, %rd458;
	ld.global.u64 	%rd97, [%rd459];
	or.b64  	%rd460, %rd513, %rd97;
	and.b64  	%rd461, %rd460, -4294967296;
	setp.ne.s64 	%p42, %rd461, 0;
	@%p42 bra 	$L__BB170_40;
	cvt.u32.u64 	%r186, %rd97;
	cvt.u32.u64 	%r187, %rd513;
	div.u32 	%r188, %r187, %r186;
	mul.lo.s32 	%r189, %r188, %r186;
	sub.s32 	%r190, %r187, %r189;
	cvt.u64.u32 	%rd525, %r188;
	cvt.u64.u32 	%rd518, %r190;
	bra.uni 	$L__BB170_41;
$L__BB170_40:
	div.s64 	%rd525, %rd513, %rd97;
	mul.lo.s64 	%rd462, %rd525, %rd97;
	sub.s64 	%rd518, %rd513, %rd462;
$L__BB170_41:
	add.s64 	%rd464, %rd1, %rd458;
	ld.global.u64 	%rd104, [%rd464];
	mad.lo.s64 	%rd529, %rd104, %rd518, %rd89;
	or.b64  	%rd465, %rd515, %rd97;
	and.b64  	%rd466, %rd465, -4294967296;
	setp.ne.s64 	%p43, %rd466, 0;
	@%p43 bra 	$L__BB170_43;
	cvt.u32.u64 	%r191, %rd97;
	cvt.u32.u64 	%r192, %rd515;
	div.u32 	%r193, %r192, %r191;
	mul.lo.s32 	%r194, %r193, %r191;
	sub.s32 	%r195, %r192, %r194;
	cvt.u64.u32 	%rd523, %r193;
	cvt.u64.u32 	%rd520, %r195;
	bra.uni 	$L__BB170_44;
$L__BB170_43:
	div.s64 	%rd523, %rd515, %rd97;
	mul.lo.s64 	%rd467, %rd523, %rd97;
	sub.s64 	%rd520, %rd515, %rd467;
$L__BB170_44:
	mad.lo.s64 	%rd530, %rd520, %rd104, %rd96;
	add.s32 	%r209, %r209, -2;
$L__BB170_45:
	and.b32  	%r196, %r6, 1;
	setp.eq.b32 	%p44, %r196, 1;
	not.pred 	%p45, %p44;
	@%p45 bra 	$L__BB170_53;
	mul.wide.u32 	%rd468, %r209, 8;
	add.s64 	%rd469, %rd2, %rd468;
	ld.global.u64 	%rd119, [%rd469];
	or.b64  	%rd470, %rd525, %rd119;
	and.b64  	%rd471, %rd470, -4294967296;
	setp.ne.s64 	%p46, %rd471, 0;
	@%p46 bra 	$L__BB170_48;
	cvt.u32.u64 	%r197, %rd119;
	cvt.u32.u64 	%r198, %rd525;
	rem.u32 	%r199, %r198, %r197;
	cvt.u64.u32 	%rd527, %r199;
	bra.uni 	$L__BB170_49;
$L__BB170_48:
	rem.s64 	%rd527, %rd525, %rd119;
$L__BB170_49:
	add.s64 	%rd473, %rd1, %rd468;
	ld.global.u64 	%rd123, [%rd473];
	mad.lo.s64 	%rd529, %rd123, %rd527, %rd529;
	or.b64  	%rd474, %rd523, %rd119;
	and.b64  	%rd475, %rd474, -4294967296;
	setp.ne.s64 	%p47, %rd475, 0;
	@%p47 bra 	$L__BB170_51;
	cvt.u32.u64 	%r200, %rd119;
	cvt.u32.u64 	%r201, %rd523;
	rem.u32 	%r202, %r201, %r200;
	cvt.u64.u32 	%rd528, %r202;
	bra.uni 	$L__BB170_52;
$L__BB170_51:
	rem.s64 	%rd528, %rd523, %rd119;
$L__BB170_52:
	mad.lo.s64 	%rd530, %rd528, %rd123, %rd530;
$L__BB170_53:
	shl.b64 	%rd476, %rd529, 1;
	add.s64 	%rd477, %rd571, %rd476;
	ld.global.u16 	%rs3, [%rd477];
	shl.b64 	%rd478, %rd530, 1;
	add.s64 	%rd479, %rd571, %rd478;
	ld.global.u16 	%rs4, [%rd479];
	add.s16 	%rs5, %rs4, %rs3;
	st.shared.u16 	[%r5], %rs5;
	bra.uni 	$L__BB170_114;
$L__BB170_54:
	cvt.u64.u32 	%rd131, %r4;
	setp.le.u64 	%p2, %rd264, %rd131;
	@%p2 bra 	$L__BB170_114;
	mov.u32 	%r56, %ctaid.y;
	cvt.u64.u32 	%rd269, %r56;
	mad.lo.s64 	%rd562, %rd264, %rd269, %rd131;
	cvt.u32.u64 	%r22, %rd263;
	add.s32 	%r213, %r22, -1;
	setp.lt.s32 	%p3, %r213, 0;
	@%p3 bra 	$L__BB170_113;
	and.b32  	%r24, %r22, 7;
	setp.lt.u32 	%p4, %r213, 7;
	@%p4 bra 	$L__BB170_84;
	add.s32 	%r211, %r22, -4;
	and.b32  	%r57, %r22, -8;
	neg.s32 	%r210, %r57;
$L__BB170_58:
	.pragma "nounroll";
	add.s32 	%r29, %r211, 3;
	mul.wide.u32 	%rd271, %r29, 8;
	add.s64 	%rd272, %rd2, %rd271;
	ld.global.u64 	%rd135, [%rd272];
	or.b64  	%rd273, %rd562, %rd135;
	and.b64  	%rd274, %rd273, -4294967296;
	setp.ne.s64 	%p5, %rd274, 0;
	@%p5 bra 	$L__BB170_60;
	cvt.u32.u64 	%r58, %rd135;
	cvt.u32.u64 	%r59, %rd562;
	div.u32 	%r60, %r59, %r58;
	mul.lo.s32 	%r61, %r60, %r58;
	sub.s32 	%r62, %r59, %r61;
	cvt.u64.u32 	%rd533, %r60;
	cvt.u64.u32 	%rd534, %r62;
	bra.uni 	$L__BB170_61;
$L__BB170_60:
	div.s64 	%rd533, %rd562, %rd135;
	mul.lo.s64 	%rd275, %rd533, %rd135;
	sub.s64 	%rd534, %rd562, %rd275;
$L__BB170_61:
	add.s64 	%rd277, %rd1, %rd271;
	ld.global.u64 	%rd278, [%rd277];
	mul.lo.s64 	%rd142, %rd278, %rd534;
	add.s32 	%r30, %r211, 2;
	mul.wide.u32 	%rd279, %r30, 8;
	add.s64 	%rd280, %rd2, %rd279;
	ld.global.u64 	%rd143, [%rd280];
	or.b64  	%rd281, %rd533, %rd143;
	and.b64  	%rd282, %rd281, -4294967296;
	setp.ne.s64 	%p6, %rd282, 0;
	@%p6 bra 	$L__BB170_63;
	cvt.u32.u64 	%r63, %rd143;
	cvt.u32.u64 	%r64, %rd533;
	div.u32 	%r65, %r64, %r63;
	mul.lo.s32 	%r66, %r65, %r63;
	sub.s32 	%r67, %r64, %r66;
	cvt.u64.u32 	%rd535, %r65;
	cvt.u64.u32 	%rd536, %r67;
	bra.uni 	$L__BB170_64;
$L__BB170_63:
	div.s64 	%rd535, %rd533, %rd143;
	mul.lo.s64 	%rd283, %rd535, %rd143;
	sub.s64 	%rd536, %rd533, %rd283;
$L__BB170_64:
	add.s64 	%rd285, %rd1, %rd279;
	ld.global.u64 	%rd286, [%rd285];
	mad.lo.s64 	%rd150, %rd286, %rd536, %rd142;
	add.s32 	%r31, %r211, 1;
	mul.wide.u32 	%rd287, %r31, 8;
	add.s64 	%rd288, %rd2, %rd287;
	ld.global.u64 	%rd151, [%rd288];
	or.b64  	%rd289, %rd535, %rd151;
	and.b64  	%rd290, %rd289, -4294967296;
	setp.ne.s64 	%p7, %rd290, 0;
	@%p7 bra 	$L__BB170_66;
	cvt.u32.u64 	%r68, %rd151;
	cvt.u32.u64 	%r69, %rd535;
	div.u32 	%r70, %r69, %r68;
	mul.lo.s32 	%r71, %r70, %r68;
	sub.s32 	%r72, %r69, %r71;
	cvt.u64.u32 	%rd537, %r70;
	cvt.u64.u32 	%rd538, %r72;
	bra.uni 	$L__BB170_67;
$L__BB170_66:
	div.s64 	%rd537, %rd535, %rd151;
	mul.lo.s64 	%rd291, %rd537, %rd151;
	sub.s64 	%rd538, %rd535, %rd291;
$L__BB170_67:
	add.s64 	%rd293, %rd1, %rd287;
	ld.global.u64 	%rd294, [%rd293];
	mad.lo.s64 	%rd158, %rd294, %rd538, %rd150;
	add.s32 	%r32, %r211, -4;
	mul.wide.u32 	%rd295, %r211, 8;
	add.s64 	%rd296, %rd2, %rd295;
	ld.global.u64 	%rd159, [%rd296];
	or.b64  	%rd297, %rd537, %rd159;
	and.b64  	%rd298, %rd297, -4294967296;
	setp.ne.s64 	%p8, %rd298, 0;
	@%p8 bra 	$L__BB170_69;
	cvt.u32.u64 	%r73, %rd159;
	cvt.u32.u64 	%r74, %rd537;
	div.u32 	%r75, %r74, %r73;
	mul.lo.s32 	%r76, %r75, %r73;
	sub.s32 	%r77, %r74, %r76;
	cvt.u64.u32 	%rd539, %r75;
	cvt.u64.u32 	%rd540, %r77;
	bra.uni 	$L__BB170_70;
$L__BB170_69:
	div.s64 	%rd539, %rd537, %rd159;
	mul.lo.s64 	%rd299, %rd539, %rd159;
	sub.s64 	%rd540, %rd537, %rd299;
$L__BB170_70:
	add.s64 	%rd301, %rd1, %rd295;
	ld.global.u64 	%rd302, [%rd301];
	mad.lo.s64 	%rd166, %rd302, %rd540, %rd158;
	add.s32 	%r33, %r211, -1;
	mul.wide.u32 	%rd303, %r33, 8;
	add.s64 	%rd304, %rd2, %rd303;
	ld.global.u64 	%rd167, [%rd304];
	or.b64  	%rd305, %rd539, %rd167;
	and.b64  	%rd306, %rd305, -4294967296;
	setp.ne.s64 	%p9, %rd306, 0;
	@%p9 bra 	$L__BB170_72;
	cvt.u32.u64 	%r78, %rd167;
	cvt.u32.u64 	%r79, %rd539;
	div.u32 	%r80, %r79, %r78;
	mul.lo.s32 	%r81, %r80, %r78;
	sub.s32 	%r82, %r79, %r81;
	cvt.u64.u32 	%rd541, %r80;
	cvt.u64.u32 	%rd542, %r82;
	bra.uni 	$L__BB170_73;
$L__BB170_72:
	div.s64 	%rd541, %rd539, %rd167;
	mul.lo.s64 	%rd307, %rd541, %rd167;
	sub.s64 	%rd542, %rd539, %rd307;
$L__BB170_73:
	add.s64 	%rd309, %rd1, %rd303;
	ld.global.u64 	%rd310, [%rd309];
	mad.lo.s64 	%rd174, %rd310, %rd542, %rd166;
	add.s32 	%r34, %r211, -2;
	mul.wide.u32 	%rd311, %r34, 8;
	add.s64 	%rd312, %rd2, %rd311;
	ld.global.u64 	%rd175, [%rd312];
	or.b64  	%rd313, %rd541, %rd175;
	and.b64  	%rd314, %rd313, -4294967296;
	setp.ne.s64 	%p10, %rd314, 0;
	@%p10 bra 	$L__BB170_75;
	cvt.u32.u64 	%r83, %rd175;
	cvt.u32.u64 	%r84, %rd541;
	div.u32 	%r85, %r84, %r83;
	mul.lo.s32 	%r86, %r85, %r83;
	sub.s32 	%r87, %r84, %r86;
	cvt.u64.u32 	%rd543, %r85;
	cvt.u64.u32 	%rd544, %r87;
	bra.uni 	$L__BB170_76;
$L__BB170_75:
	div.s64 	%rd543, %rd541, %rd175;
	mul.lo.s64 	%rd315, %rd543, %rd175;
	sub.s64 	%rd544, %rd541, %rd315;
$L__BB170_76:
	add.s64 	%rd317, %rd1, %rd311;
	ld.global.u64 	%rd318, [%rd317];
	mad.lo.s64 	%rd182, %rd318, %rd544, %rd174;
	add.s32 	%r35, %r211, -3;
	mul.wide.u32 	%rd319, %r35, 8;
	add.s64 	%rd320, %rd2, %rd319;
	ld.global.u64 	%rd183, [%rd320];
	or.b64  	%rd321, %rd543, %rd183;
	and.b64  	%rd322, %rd321, -4294967296;
	setp.ne.s64 	%p11, %rd322, 0;
	@%p11 bra 	$L__BB170_78;
	cvt.u32.u64 	%r88, %rd183;
	cvt.u32.u64 	%r89, %rd543;
	div.u32 	%r90, %r89, %r88;
	mul.lo.s32 	%r91, %r90, %r88;
	sub.s32 	%r92, %r89, %r91;
	cvt.u64.u32 	%rd545, %r90;
	cvt.u64.u32 	%rd546, %r92;
	bra.uni 	$L__BB170_79;
$L__BB170_78:
	div.s64 	%rd545, %rd543, %rd183;
	mul.lo.s64 	%rd323, %rd545, %rd183;
	sub.s64 	%rd546, %rd543, %rd323;
$L__BB170_79:
	add.s64 	%rd325, %rd1, %rd319;
	ld.global.u64 	%rd326, [%rd325];
	mad.lo.s64 	%rd190, %rd326, %rd546, %rd182;
	mul.wide.u32 	%rd327, %r32, 8;
	add.s64 	%rd328, %rd2, %rd327;
	ld.global.u64 	%rd191, [%rd328];
	or.b64  	%rd329, %rd545, %rd191;
	and.b64  	%rd330, %rd329, -4294967296;
	setp.ne.s64 	%p12, %rd330, 0;
	@%p12 bra 	$L__BB170_81;
	cvt.u32.u64 	%r93, %rd191;
	cvt.u32.u64 	%r94, %rd545;
	div.u32 	%r95, %r94, %r93;
	mul.lo.s32 	%r96, %r95, %r93;
	sub.s32 	%r97, %r94, %r96;
	cvt.u64.u32 	%rd562, %r95;
	cvt.u64.u32 	%rd548, %r97;
	bra.uni 	$L__BB170_82;
$L__BB170_81:
	div.s64 	%rd562, %rd545, %rd191;
	mul.lo.s64 	%rd331, %rd562, %rd191;
	sub.s64 	%rd548, %rd545, %rd331;
$L__BB170_82:
	add.s64 	%rd333, %rd1, %rd327;
	ld.global.u64 	%rd334, [%rd333];
	mad.lo.s64 	%rd335, %rd334, %rd548, %rd190;
	shl.b64 	%rd336, %rd335, 1;
	add.s64 	%rd571, %rd571, %rd336;
	add.s32 	%r211, %r211, -8;
	add.s32 	%r210, %r210, 8;
	setp.ne.s32 	%p13, %r210, 0;
	@%p13 bra 	$L__BB170_58;
	add.s32 	%r213, %r211, 3;
$L__BB170_84:
	setp.eq.s32 	%p14, %r24, 0;
	@%p14 bra 	$L__BB170_113;
	and.b32  	%r40, %r22, 3;
	setp.lt.u32 	%p15, %r24, 4;
	@%p15 bra 	$L__BB170_99;
	mul.wide.u32 	%rd338, %r213, 8;
	add.s64 	%rd339, %rd2, %rd338;
	ld.global.u64 	%rd202, [%rd339];
	or.b64  	%rd340, %rd562, %rd202;
	and.b64  	%rd341, %rd340, -4294967296;
	setp.ne.s64 	%p16, %rd341, 0;
	@%p16 bra 	$L__BB170_88;
	cvt.u32.u64 	%r98, %rd202;
	cvt.u32.u64 	%r99, %rd562;
	div.u32 	%r100, %r99, %r98;
	mul.lo.s32 	%r101, %r100, %r98;
	sub.s32 	%r102, %r99, %r101;
	cvt.u64.u32 	%rd552, %r100;
	cvt.u64.u32 	%rd553, %r102;
	bra.uni 	$L__BB170_89;
$L__BB170_88:
	div.s64 	%rd552, %rd562, %rd202;
	mul.lo.s64 	%rd342, %rd552, %rd202;
	sub.s64 	%rd553, %rd562, %rd342;
$L__BB170_89:
	add.s64 	%rd344, %rd1, %rd338;
	ld.global.u64 	%rd345, [%rd344];
	mul.lo.s64 	%rd209, %rd345, %rd553;
	add.s32 	%r41, %r213, -1;
	mul.wide.u32 	%rd346, %r41, 8;
	add.s64 	%rd347, %rd2, %rd346;
	ld.global.u64 	%rd210, [%rd347];
	or.b64  	%rd348, %rd552, %rd210;
	and.b64  	%rd349, %rd348, -4294967296;
	setp.ne.s64 	%p17, %rd349, 0;
	@%p17 bra 	$L__BB170_91;
	cvt.u32.u64 	%r103, %rd210;
	cvt.u32.u64 	%r104, %rd552;
	div.u32 	%r105, %r104, %r103;
	mul.lo.s32 	%r106, %r105, %r103;
	sub.s32 	%r107, %r104, %r106;
	cvt.u64.u32 	%rd554, %r105;
	cvt.u64.u32 	%rd555, %r107;
	bra.uni 	$L__BB170_92;
$L__BB170_91:
	div.s64 	%rd554, %rd552, %rd210;
	mul.lo.s64 	%rd350, %rd554, %rd210;
	sub.s64 	%rd555, %rd552, %rd350;
$L__BB170_92:
	add.s64 	%rd352, %rd1, %rd346;
	ld.global.u64 	%rd353, [%rd352];
	mad.lo.s64 	%rd217, %rd353, %rd555, %rd209;
	add.s32 	%r42, %r213, -2;
	mul.wide.u32 	%rd354, %r42, 8;
	add.s64 	%rd355, %rd2, %rd354;
	ld.global.u64 	%rd218, [%rd355];
	or.b64  	%rd356, %rd554, %rd218;
	and.b64  	%rd357, %rd356, -4294967296;
	setp.ne.s64 	%p18, %rd357, 0;
	@%p18 bra 	$L__BB170_94;
	cvt.u32.u64 	%r108, %rd218;
	cvt.u32.u64 	%r109, %rd554;
	div.u32 	%r110, %r109, %r108;
	mul.lo.s32 	%r111, %r110, %r108;
	sub.s32 	%r112, %r109, %r111;
	cvt.u64.u32 	%rd556, %r110;
	cvt.u64.u32 	%rd557, %r112;
	bra.uni 	$L__BB170_95;
$L__BB170_94:
	div.s64 	%rd556, %rd554, %rd218;
	mul.lo.s64 	%rd358, %rd556, %rd218;
	sub.s64 	%rd557, %rd554, %rd358;
$L__BB170_95:
	add.s64 	%rd360, %rd1, %rd354;
	ld.global.u64 	%rd361, [%rd360];
	mad.lo.s64 	%rd225, %rd361, %rd557, %rd217;
	add.s32 	%r43, %r213, -3;
	mul.wide.u32 	%rd362, %r43, 8;
	add.s64 	%rd363, %rd2, %rd362;
	ld.global.u64 	%rd226, [%rd363];
	or.b64  	%rd364, %rd556, %rd226;
	and.b64  	%rd365, %rd364, -4294967296;
	setp.ne.s64 	%p19, %rd365, 0;
	@%p19 bra 	$L__BB170_97;
	cvt.u32.u64 	%r113, %rd226;
	cvt.u32.u64 	%r114, %rd556;
	div.u32 	%r115, %r114, %r113;
	mul.lo.s32 	%r116, %r115, %r113;
	sub.s32 	%r117, %r114, %r116;
	cvt.u64.u32 	%rd562, %r115;
	cvt.u64.u32 	%rd559, %r117;
	bra.uni 	$L__BB170_98;
$L__BB170_97:
	div.s64 	%rd562, %rd556, %rd226;
	mul.lo.s64 	%rd366, %rd562, %rd226;
	sub.s64 	%rd559, %rd556, %rd366;
$L__BB170_98:
	add.s64 	%rd368, %rd1, %rd362;
	ld.global.u64 	%rd369, [%rd368];
	mad.lo.s64 	%rd370, %rd369, %rd559, %rd225;
	shl.b64 	%rd371, %rd370, 1;
	add.s64 	%rd571, %rd571, %rd371;
	add.s32 	%r213, %r213, -4;
$L__BB170_99:
	setp.eq.s32 	%p20, %r40, 0;
	@%p20 bra 	$L__BB170_113;
	setp.eq.s32 	%p21, %r40, 1;
	@%p21 bra 	$L__BB170_108;
	mul.wide.u32 	%rd373, %r213, 8;
	add.s64 	%rd374, %rd2, %rd373;
	ld.global.u64 	%rd237, [%rd374];
	or.b64  	%rd375, %rd562, %rd237;
	and.b64  	%rd376, %rd375, -4294967296;
	setp.ne.s64 	%p22, %rd376, 0;
	@%p22 bra 	$L__BB170_103;
	cvt.u32.u64 	%r118, %rd237;
	cvt.u32.u64 	%r119, %rd562;
	div.u32 	%r120, %r119, %r118;
	mul.lo.s32 	%r121, %r120, %r118;
	sub.s32 	%r122, %r119, %r121;
	cvt.u64.u32 	%rd563, %r120;
	cvt.u64.u32 	%rd564, %r122;
	bra.uni 	$L__BB170_104;
$L__BB170_103:
	div.s64 	%rd563, %rd562, %rd237;
	mul.lo.s64 	%rd377, %rd563, %rd237;
	sub.s64 	%rd564, %rd562, %rd377;
$L__BB170_104:
	add.s64 	%rd379, %rd1, %rd373;
	ld.global.u64 	%rd380, [%rd379];
	mul.lo.s64 	%rd244, %rd380, %rd564;
	add.s32 	%r46, %r213, -1;
	mul.wide.u32 	%rd381, %r46, 8;
	add.s64 	%rd382, %rd2, %rd381;
	ld.global.u64 	%rd245, [%rd382];
	or.b64  	%rd383, %rd563, %rd245;
	and.b64  	%rd384, %rd383, -4294967296;
	setp.ne.s64 	%p23, %rd384, 0;
	@%p23 bra 	$L__BB170_106;
	cvt.u32.u64 	%r123, %rd245;
	cvt.u32.u64 	%r124, %rd563;
	div.u32 	%r125, %r124, %r123;
	mul.lo.s32 	%r126, %r125, %r123;
	sub.s32 	%r127, %r124, %r126;
	cvt.u64.u32 	%rd562, %r125;
	cvt.u64.u32 	%rd566, %r127;
	bra.uni 	$L__BB170_107;
$L__BB170_106:
	div.s64 	%rd562, %rd563, %rd245;
	mul.lo.s64 	%rd385, %rd562, %rd245;
	sub.s64 	%rd566, %rd563, %rd385;
$L__BB170_107:
	add.s64 	%rd387, %rd1, %rd381;
	ld.global.u64 	%rd388, [%rd387];
	mad.lo.s64 	%rd389, %rd388, %rd566, %rd244;
	shl.b64 	%rd390, %rd389, 1;
	add.s64 	%rd571, %rd571, %rd390;
	add.s32 	%r213, %r213, -2;
$L__BB170_108:
	and.b32  	%r128, %r22, 1;
	setp.eq.b32 	%p24, %r128, 1;
	not.pred 	%p25, %p24;
	@%p25 bra 	$L__BB170_113;
	mul.wide.u32 	%rd391, %r213, 8;
	add.s64 	%rd392, %rd2, %rd391;
	ld.global.u64 	%rd256, [%rd392];
	or.b64  	%rd393, %rd562, %rd256;
	and.b64  	%rd394, %rd393, -4294967296;
	setp.ne.s64 	%p26, %rd394, 0;
	@%p26 bra 	$L__BB170_111;
	cvt.u32.u64 	%r129, %rd256;
	cvt.u32.u64 	%r130, %rd562;
	rem.u32 	%r131, %r130, %r129;
	cvt.u64.u32 	%rd570, %r131;
	bra.uni 	$L__BB170_112;
$L__BB170_111:
	rem.s64 	%rd570, %rd562, %rd256;
$L__BB170_112:
	add.s64 	%rd396, %rd1, %rd391;
	ld.global.u64 	%rd397, [%rd396];
	mul.lo.s64 	%rd398, %rd397, %rd570;
	shl.b64 	%rd399, %rd398, 1;
	add.s64 	%rd571, %rd571, %rd399;
$L__BB170_113:
	ld.global.u16 	%rs2, [%rd571];
	st.shared.u16 	[%r5], %rs2;
$L__BB170_114:
	bar.sync 	0;
	setp.lt.u32 	%p48, %r215, 66;
	@%p48 bra 	$L__BB170_118;
$L__BB170_115:
	shr.u32 	%r50, %r215, 1;
	setp.ge.u32 	%p49, %r1, %r50;
	@%p49 bra 	$L__BB170_117;
	ld.shared.u16 	%rs6, [%r5];
	and.b32  	%r203, %r215, 2046;
	add.s32 	%r204, %r5, %r203;
	ld.shared.u16 	%rs7, [%r204];
	add.s16 	%rs8, %rs7, %rs6;
	st.shared.u16 	[%r5], %rs8;
$L__BB170_117:
	bar.sync 	0;
	setp.gt.u32 	%p50, %r215, 131;
	mov.u32 	%r215, %r50;
	@%p50 bra 	$L__BB170_115;
$L__BB170_118:
	setp.gt.u32 	%p51, %r1, 31;
	@%p51 bra 	$L__BB170_121;
	ld.volatile.shared.u16 	%rs9, [%r5];
	ld.volatile.shared.u16 	%rs10, [%r5+64];
	add.s16 	%rs11, %rs10, %rs9;
	st.volatile.shared.u16 	[%r5], %rs11;
	ld.volatile.shared.u16 	%rs12, [%r5];
	ld.volatile.shared.u16 	%rs13, [%r5+32];
	add.s16 	%rs14, %rs13, %rs12;
	st.volatile.shared.u16 	[%r5], %rs14;
	ld.volatile.shared.u16 	%rs15, [%r5];
	ld.volatile.shared.u16 	%rs16, [%r5+16];
	add.s16 	%rs17, %rs16, %rs15;
	st.volatile.shared.u16 	[%r5], %rs17;
	ld.volatile.shared.u16 	%rs18, [%r5];
	ld.volatile.shared.u16 	%rs19, [%r5+8];
	add.s16 	%rs20, %rs19, %rs18;
	st.volatile.shared.u16 	[%r5], %rs20;
	ld.volatile.shared.u16 	%rs21, [%r5];
	ld.volatile.shared.u16 	%rs22, [%r5+4];
	add.s16 	%rs23, %rs22, %rs21;
	st.volatile.shared.u16 	[%r5], %rs23;
	ld.volatile.shared.u16 	%rs24, [%r5];
	ld.volatile.shared.u16 	%rs25, [%r5+2];
	add.s16 	%rs26, %rs25, %rs24;
	st.volatile.shared.u16 	[%r5], %rs26;
	setp.ne.s32 	%p52, %r1, 0;
	@%p52 bra 	$L__BB170_121;
	ld.param.u64 	%rd486, [contiguous_sum2_i16_param_0];
	ld.shared.u16 	%rs27, [sumsdata_i16];
	cvt.u64.u32 	%rd480, %r2;
	mov.u32 	%r205, %ctaid.y;
	cvt.u64.u32 	%rd481, %r205;
	mad.lo.s64 	%rd482, %rd265, %rd481, %rd480;
	cvta.to.global.u64 	%rd483, %rd486;
	shl.b64 	%rd484, %rd482, 1;
	add.s64 	%rd485, %rd483, %rd484;
	st.global.u16 	[%rd485], %rs27;
$L__BB170_121:
	ret;

}
	// .globl	contiguous_sum22_i16
.visible .entry contiguous_sum22_i16(
	.param .u64 .ptr .align 1 contiguous_sum22_i16_param_0,
	.param .u64 .ptr .align 1 contiguous_sum22_i16_param_1,
	.param .u64 contiguous_sum22_i16_param_2,
	.param .u64 contiguous_sum22_i16_param_3
)
{
	.reg .pred 	%p<8>;
	.reg .b16 	%rs<28>;
	.reg .b32 	%r<19>;
	.reg .b64 	%rd<27>;

	ld.param.u64 	%rd4, [contiguous_sum22_i16_param_0];
	ld.param.u64 	%rd7, [contiguous_sum22_i16_param_1];
	ld.param.u64 	%rd5, [contiguous_sum22_i16_param_2];
	ld.param.u64 	%rd6, [contiguous_sum22_i16_param_3];
	cvta.to.global.u64 	%rd1, %rd7;
	mov.u32 	%r1, %tid.x;
	mov.u32 	%r2, %ctaid.x;
	mov.u32 	%r18, %ntid.x;
	mul.lo.s32 	%r8, %r2, %r18;
	shl.b32 	%r9, %r8, 1;
	add.s32 	%r4, %r9, %r1;
	shl.b32 	%r10, %r1, 1;
	mov.u32 	%r11, sumsdata_i16;
	add.s32 	%r5, %r11, %r10;
	mov.b16 	%rs1, 0;
	st.shared.u16 	[%r5], %rs1;
	add.s32 	%r12, %r4, %r18;
	cvt.u64.u32 	%rd2, %r12;
	setp.le.u64 	%p1, %rd5, %rd2;
	@%p1 bra 	$L__BB171_2;
	cvt.u64.u32 	%rd12, %r4;
	mov.u32 	%r14, %ctaid.y;
	cvt.u64.u32 	%rd13, %r14;
	mul.lo.s64 	%rd14, %rd5, %rd13;
	add.s64 	%rd15, %rd14, %rd12;
	shl.b64 	%rd16, %rd15, 1;
	add.s64 	%rd17, %rd1, %rd16;
	ld.global.u16 	%rs3, [%rd17];
	add.s64 	%rd18, %rd14, %rd2;
	shl.b64 	%rd19, %rd18, 1;
	add.s64 	%rd20, %rd1, %rd19;
	ld.global.u16 	%rs4, [%rd20];
	add.s16 	%rs5, %rs4, %rs3;
	st.shared.u16 	[%r5], %rs5;
	bra.uni 	$L__BB171_4;
$L__BB171_2:
	cvt.u64.u32 	%rd3, %r4;
	setp.le.u64 	%p2, %rd5, %rd3;
	@%p2 bra 	$L__BB171_4;
	mov.u32 	%r13, %ctaid.y;
	cvt.u64.u32 	%rd8, %r13;
	mad.lo.s64 	%rd9, %rd5, %rd8, %rd3;
	shl.b64 	%rd10, %rd9, 1;
	add.s64 	%rd11, %rd1, %rd10;
	ld.global.u16 	%rs2, [%rd11];
	st.shared.u16 	[%r5], %rs2;
$L__BB171_4:
	bar.sync 	0;
	setp.lt.u32 	%p3, %r18, 66;
	@%p3 bra 	$L__BB171_8;
$L__BB171_5:
	shr.u32 	%r7, %r18, 1;
	setp.ge.u32 	%p4, %r1, %r7;
	@%p4 bra 	$L__BB171_7;
	ld.shared.u16 	%rs6, [%r5];
	and.b32  	%r15, %r18, 2046;
	add.s32 	%r16, %r5, %r15;
	ld.shared.u16 	%rs7, [%r16];
	add.s16 	%rs8, %rs7, %rs6;
	st.shared.u16 	[%r5], %rs8;
$L__BB171_7:
	bar.sync 	0;
	setp.gt.u32 	%p5, %r18, 131;
	mov.u32 	%r18, %r7;
	@%p5 bra 	$L__BB171_5;
$L__BB171_8:
	setp.gt.u32 	%p6, %r1, 31;
	@%p6 bra 	$L__BB171_11;
	ld.volatile.shared.u16 	%rs9, [%r5];
	ld.volatile.shared.u16 	%rs10, [%r5+64];
	add.s16 	%rs11, %rs10, %rs9;
	st.volatile.shared.u16 	[%r5], %rs11;
	ld.volatile.shared.u16 	%rs12, [%r5];
	ld.volatile.shared.u16 	%rs13, [%r5+32];
	add.s16 	%rs14, %rs13, %rs12;
	st.volatile.shared.u16 	[%r5], %rs14;
	ld.volatile.shared.u16 	%rs15, [%r5];
	ld.volatile.shared.u16 	%rs16, [%r5+16];
	add.s16 	%rs17, %rs16, %rs15;
	st.volatile.shared.u16 	[%r5], %rs17;
	ld.volatile.shared.u16 	%rs18, [%r5];
	ld.volatile.shared.u16 	%rs19, [%r5+8];
	add.s16 	%rs20, %rs19, %rs18;
	st.volatile.shared.u16 	[%r5], %rs20;
	ld.volatile.shared.u16 	%rs21, [%r5];
	ld.volatile.shared.u16 	%rs22, [%r5+4];
	add.s16 	%rs23, %rs22, %rs21;
	st.volatile.shared.u16 	[%r5], %rs23;
	ld.volatile.shared.u16 	%rs24, [%r5];
	ld.volatile.shared.u16 	%rs25, [%r5+2];
	add.s16 	%rs26, %rs25, %rs24;
	st.volatile.shared.u16 	[%r5], %rs26;
	setp.ne.s32 	%p7, %r1, 0;
	@%p7 bra 	$L__BB171_11;
	ld.shared.u16 	%rs27, [sumsdata_i16];
	cvt.u64.u32 	%rd21, %r2;
	mov.u32 	%r17, %ctaid.y;
	cvt.u64.u32 	%rd22, %r17;
	mad.lo.s64 	%rd23, %rd6, %rd22, %rd21;
	cvta.to.global.u64 	%rd24, %rd4;
	shl.b64 	%rd25, %rd23, 1;
	add.s64 	%rd26, %rd24, %rd25;
	st.global.u16 	[%rd26], %rs27;
$L__BB171_11:
	ret;

}
	// .globl	contiguous_sum3_i16
.visible .entry contiguous_sum3_i16(
	.param .u64 .ptr .align 1 contiguous_sum3_i16_param_0,
	.param .u64 .ptr .align 1 contiguous_sum3_i16_param_1,
	.param .u64 .ptr .align 1 contiguous_sum3_i16_param_2,
	.param .u64 .ptr .align 1 contiguous_sum3_i16_param_3,
	.param .u64 contiguous_sum3_i16_param_4,
	.param .u64 contiguous_sum3_i16_param_5,
	.param .u64 contiguous_sum3_i16_param_6
)
{
	.reg .pred 	%p<38>;
	.reg .b16 	%rs<56>;
	.reg .b32 	%r<204>;
	.reg .b64 	%rd<308>;

	ld.param.u64 	%rd144, [contiguous_sum3_i16_param_0];
	ld.param.u64 	%rd145, [contiguous_sum3_i16_param_1];
	ld.param.u64 	%rd148, [contiguous_sum3_i16_param_2];
	ld.param.u64 	%rd149, [contiguous_sum3_i16_param_3];
	ld.param.u64 	%rd146, [contiguous_sum3_i16_param_4];
	ld.param.u64 	%rd147, [contiguous_sum3_i16_param_5];
	ld.param.u64 	%rd150, [contiguous_sum3_i16_param_6];
	cvta.to.global.u64 	%rd1, %rd149;
	cvta.to.global.u64 	%rd2, %rd148;
	mov.u32 	%r1, %tid.y;
	mov.u32 	%r2, %ntid.x;
	mov.u32 	%r3, %tid.x;
	mad.lo.s32 	%r64, %r1, %r2, %r3;
	mov.u32 	%r65, %ctaid.x;
	mad.lo.s32 	%r66, %r65, %r2, %r3;
	mov.u32 	%r4, %ctaid.y;
	mov.u32 	%r5, %ntid.y;
	mad.lo.s32 	%r67, %r4, %r5, %r1;
	shl.b32 	%r68, %r64, 1;
	mov.u32 	%r69, sumsdata_i16;
	add.s32 	%r7, %r69, %r68;
	mov.b16 	%rs16, 0;
	st.shared.u16 	[%r7], %rs16;
	cvt.u64.u32 	%rd3, %r66;
	setp.le.u64 	%p1, %rd147, %rd3;
	cvt.u64.u32 	%rd152, %r67;
	setp.le.u64 	%p2, %rd150, %rd152;
	or.pred  	%p3, %p1, %p2;
	@%p3 bra 	$L__BB172_76;
	cvt.u32.u64 	%r70, %rd3;
	cvt.u32.u64 	%r71, %rd147;
	mad.lo.s32 	%r194, %r67, %r71, %r70;
	cvt.u32.u64 	%r9, %rd146;
	add.s32 	%r193, %r9, -1;
	setp.lt.s32 	%p4, %r193, 0;
	mov.b64 	%rd307, 0;
	@%p4 bra 	$L__BB172_59;
	setp.lt.u32 	%p5, %r193, 7;
	mov.b64 	%rd307, 0;
	@%p5 bra 	$L__BB172_30;
	add.s32 	%r189, %r9, -4;
	and.b32  	%r72, %r9, -8;
	neg.s32 	%r188, %r72;
	mov.b64 	%rd307, 0;
$L__BB172_4:
	.pragma "nounroll";
	add.s32 	%r16, %r189, 3;
	cvt.u64.u32 	%rd5, %r194;
	mul.wide.u32 	%rd157, %r16, 8;
	add.s64 	%rd158, %rd2, %rd157;
	ld.global.u64 	%rd6, [%rd158];
	and.b64  	%rd159, %rd6, -4294967296;
	setp.ne.s64 	%p6, %rd159, 0;
	@%p6 bra 	$L__BB172_6;
	cvt.u32.u64 	%r73, %rd6;
	cvt.u32.u64 	%r74, %rd5;
	div.u32 	%r75, %r74, %r73;
	mul.lo.s32 	%r76, %r75, %r73;
	sub.s32 	%r77, %r74, %r76;
	cvt.u64.u32 	%rd272, %r75;
	cvt.u64.u32 	%rd273, %r77;
	bra.uni 	$L__BB172_7;
$L__BB172_6:
	div.s64 	%rd272, %rd5, %rd6;
	mul.lo.s64 	%rd160, %rd272, %rd6;
	sub.s64 	%rd273, %rd5, %rd160;
$L__BB172_7:
	mul.wide.u32 	%rd161, %r16, 8;
	add.s64 	%rd162, %rd1, %rd161;
	ld.global.u64 	%rd163, [%rd162];
	mad.lo.s64 	%rd13, %rd163, %rd273, %rd307;
	add.s32 	%r17, %r189, 2;
	and.b64  	%rd14, %rd272, 4294967295;
	mul.wide.u32 	%rd164, %r17, 8;
	add.s64 	%rd165, %rd2, %rd164;
	ld.global.u64 	%rd15, [%rd165];
	and.b64  	%rd166, %rd15, -4294967296;
	setp.ne.s64 	%p7, %rd166, 0;
	@%p7 bra 	$L__BB172_9;
	cvt.u32.u64 	%r78, %rd15;
	cvt.u32.u64 	%r79, %rd14;
	div.u32 	%r80, %r79, %r78;
	mul.lo.s32 	%r81, %r80, %r78;
	sub.s32 	%r82, %r79, %r81;
	cvt.u64.u32 	%rd274, %r80;
	cvt.u64.u32 	%rd275, %r82;
	bra.uni 	$L__BB172_10;
$L__BB172_9:
	div.s64 	%rd274, %rd14, %rd15;
	mul.lo.s64 	%rd167, %rd274, %rd15;
	sub.s64 	%rd275, %rd14, %rd167;
$L__BB172_10:
	mul.wide.u32 	%rd168, %r17, 8;
	add.s64 	%rd169, %rd1, %rd168;
	ld.global.u64 	%rd170, [%rd169];
	mad.lo.s64 	%rd22, %rd170, %rd275, %rd13;
	add.s32 	%r18, %r189, 1;
	and.b64  	%rd23, %rd274, 4294967295;
	mul.wide.u32 	%rd171, %r18, 8;
	add.s64 	%rd172, %rd2, %rd171;
	ld.global.u64 	%rd24, [%rd172];
	and.b64  	%rd173, %rd24, -4294967296;
	setp.ne.s64 	%p8, %rd173, 0;
	@%p8 bra 	$L__BB172_12;
	cvt.u32.u64 	%r83, %rd24;
	cvt.u32.u64 	%r84, %rd23;
	div.u32 	%r85, %r84, %r83;
	mul.lo.s32 	%r86, %r85, %r83;
	sub.s32 	%r87, %r84, %r86;
	cvt.u64.u32 	%rd276, %r85;
	cvt.u64.u32 	%rd277, %r87;
	bra.uni 	$L__BB172_13;
$L__BB172_12:
	div.s64 	%rd276, %rd23, %rd24;
	mul.lo.s64 	%rd174, %rd276, %rd24;
	sub.s64 	%rd277, %rd23, %rd174;
$L__BB172_13:
	mul.wide.u32 	%rd175, %r18, 8;
	add.s64 	%rd176, %rd1, %rd175;
	ld.global.u64 	%rd177, [%rd176];
	mad.lo.s64 	%rd31, %rd177, %rd277, %rd22;
	and.b64  	%rd32, %rd276, 4294967295;
	mul.wide.u32 	%rd178, %r189, 8;
	add.s64 	%rd179, %rd2, %rd178;
	ld.global.u64 	%rd33, [%rd179];
	and.b64  	%rd180, %rd33, -4294967296;
	setp.ne.s64 	%p9, %rd180, 0;
	@%p9 bra 	$L__BB172_15;
	cvt.u32.u64 	%r88, %rd33;
	cvt.u32.u64 	%r89, %rd32;
	div.u32 	%r90, %r89, %r88;
	mul.lo.s32 	%r91, %r90, %r88;
	sub.s32 	%r92, %r89, %r91;
	cvt.u64.u32 	%rd278, %r90;
	cvt.u64.u32 	%rd279, %r92;
	bra.uni 	$L__BB172_16;
$L__BB172_15:
	div.s64 	%rd278, %rd32, %rd33;
	mul.lo.s64 	%rd181, %rd278, %rd33;
	sub.s64 	%rd279, %rd32, %rd181;
$L__BB172_16:
	mul.wide.u32 	%rd182, %r189, 8;
	add.s64 	%rd183, %rd1, %rd182;
	ld.global.u64 	%rd184, [%rd183];
	mad.lo.s64 	%rd40, %rd184, %rd279, %rd31;
	add.s32 	%r19, %r189, -1;
	and.b64  	%rd41, %rd278, 4294967295;
	mul.wide.u32 	%rd185, %r19, 8;
	add.s64 	%rd186, %rd2, %rd185;
	ld.global.u64 	%rd42, [%rd186];
	and.b64  	%rd187, %rd42, -4294967296;
	setp.ne.s64 	%p10, %rd187, 0;
	@%p10 bra 	$L__BB172_18;
	cvt.u32.u64 	%r93, %rd42;
	cvt.u32.u64 	%r94, %rd41;
	div.u32 	%r95, %r94, %r93;
	mul.lo.s32 	%r96, %r95, %r93;
	sub.s32 	%r97, %r94, %r96;
	cvt.u64.u32 	%rd280, %r95;
	cvt.u64.u32 	%rd281, %r97;
	bra.uni 	$L__BB172_19;
$L__BB172_18:
	div.s64 	%rd280, %rd41, %rd42;
	mul.lo.s64 	%rd188, %rd280, %rd42;
	sub.s64 	%rd281, %rd41, %rd188;
$L__BB172_19:
	mul.wide.u32 	%rd189, %r19, 8;
	add.s64 	%rd190, %rd1, %rd189;
	ld.global.u64 	%rd191, [%rd190];
	mad.lo.s64 	%rd49, %rd191, %rd281, %rd40;
	add.s32 	%r20, %r189, -2;
	and.b64  	%rd50, %rd280, 4294967295;
	mul.wide.u32 	%rd192, %r20, 8;
	add.s64 	%rd193, %rd2, %rd192;
	ld.global.u64 	%rd51, [%rd193];
	and.b64  	%rd194, %rd51, -4294967296;
	setp.ne.s64 	%p11, %rd194, 0;
	@%p11 bra 	$L__BB172_21;
	cvt.u32.u64 	%r98, %rd51;
	cvt.u32.u64 	%r99, %rd50;
	div.u32 	%r100, %r99, %r98;
	mul.lo.s32 	%r101, %r100, %r98;
	sub.s32 	%r102, %r99, %r101;
	cvt.u64.u32 	%rd282, %r100;
	cvt.u64.u32 	%rd283, %r102;
	bra.uni 	$L__BB172_22;
$L__BB172_21:
	div.s64 	%rd282, %rd50, %rd51;
	mul.lo.s64 	%rd195, %rd282, %rd51;
	sub.s64 	%rd283, %rd50, %rd195;
$L__BB172_22:
	mul.wide.u32 	%rd196, %r20, 8;
	add.s64 	%rd197, %rd1, %rd196;
	ld.global.u64 	%rd198, [%rd197];
	mad.lo.s64 	%rd58, %rd198, %rd283, %rd49;
	add.s32 	%r21, %r189, -3;
	and.b64  	%rd59, %rd282, 4294967295;
	mul.wide.u32 	%rd199, %r21, 8;
	add.s64 	%rd200, %rd2, %rd199;
	ld.global.u64 	%rd60, [%rd200];
	and.b64  	%rd201, %rd60, -4294967296;
	setp.ne.s64 	%p12, %rd201, 0;
	@%p12 bra 	$L__BB172_24;
	cvt.u32.u64 	%r103, %rd60;
	cvt.u32.u64 	%r104, %rd59;
	div.u32 	%r105, %r104, %r103;
	mul.lo.s32 	%r106, %r105, %r103;
	sub.s32 	%r107, %r104, %r106;
	cvt.u64.u32 	%rd284, %r105;
	cvt.u64.u32 	%rd285, %r107;
	bra.uni 	$L__BB172_25;
$L__BB172_24:
	div.s64 	%rd284, %rd59, %rd60;
	mul.lo.s64 	%rd202, %rd284, %rd60;
	sub.s64 	%rd285, %rd59, %rd202;
$L__BB172_25:
	mul.wide.u32 	%rd203, %r21, 8;
	add.s64 	%rd204, %rd1, %rd203;
	ld.global.u64 	%rd205, [%rd204];
	mad.lo.s64 	%rd67, %rd205, %rd285, %rd58;
	and.b64  	%rd68, %rd284, 4294967295;
	add.s32 	%r108, %r189, -4;
	mul.wide.u32 	%rd206, %r108, 8;
	add.s64 	%rd207, %rd2, %rd206;
	ld.global.u64 	%rd69, [%rd207];
	and.b64  	%rd208, %rd69, -4294967296;
	setp.ne.s64 	%p13, %rd208, 0;
	@%p13 bra 	$L__BB172_27;
	cvt.u32.u64 	%r109, %rd69;
	cvt.u32.u64 	%r110, %rd68;
	div.u32 	%r111, %r110, %r109;
	mul.lo.s32 	%r112, %r111, %r109;
	sub.s32 	%r113, %r110, %r112;
	cvt.u64.u32 	%rd286, %r111;
	cvt.u64.u32 	%rd287, %r113;
	bra.uni 	$L__BB172_28;
$L__BB172_27:
	div.s64 	%rd286, %rd68, %rd69;
	mul.lo.s64 	%rd209, %rd286, %rd69;
	sub.s64 	%rd287, %rd68, %rd209;
$L__BB172_28:
	mul.wide.u32 	%rd210, %r108, 8;
	add.s64 	%rd211, %rd1, %rd210;
	ld.global.u64 	%rd212, [%rd211];
	mad.lo.s64 	%rd307, %rd212, %rd287, %rd67;
	cvt.u32.u64 	%r194, %rd286;
	add.s32 	%r189, %r189, -8;
	add.s32 	%r188, %r188, 8;
	setp.ne.s32 	%p14, %r188, 0;
	@%p14 bra 	$L__BB172_4;
	add.s32 	%r193, %r189, 3;
$L__BB172_30:
	and.b32  	%r28, %r9, 7;
	setp.eq.s32 	%p15, %r28, 0;
	@%p15 bra 	$L__BB172_59;
	and.b32  	%r29, %r9, 3;
	setp.lt.u32 	%p16, %r28, 4;
	@%p16 bra 	$L__BB172_45;
	cvt.u64.u32 	%rd79, %r194;
	mul.wide.u32 	%rd214, %r193, 8;
	add.s64 	%rd215, %rd2, %rd214;
	ld.global.u64 	%rd80, [%rd215];
	and.b64  	%rd216, %rd80, -4294967296;
	setp.ne.s64 	%p17, %rd216, 0;
	@%p17 bra 	$L__BB172_34;
	cvt.u32.u64 	%r115, %rd80;
	cvt.u32.u64 	%r116, %rd79;
	div.u32 	%r117, %r116, %r115;
	mul.lo.s32 	%r118, %r117, %r115;
	sub.s32 	%r119, %r116, %r118;
	cvt.u64.u32 	%rd290, %r117;
	cvt.u64.u32 	%rd291, %r119;
	bra.uni 	$L__BB172_35;
$L__BB172_34:
	div.s64 	%rd290, %rd79, %rd80;
	mul.lo.s64 	%rd217, %rd290, %rd80;
	sub.s64 	%rd291, %rd79, %rd217;
$L__BB172_35:
	mul.wide.u32 	%rd218, %r193, 8;
	add.s64 	%rd219, %rd1, %rd218;
	ld.global.u64 	%rd220, [%rd219];
	mad.lo.s64 	%rd87, %rd220, %rd291, %rd307;
	add.s32 	%r30, %r193, -1;
	and.b64  	%rd88, %rd290, 4294967295;
	mul.wide.u32 	%rd221, %r30, 8;
	add.s64 	%rd222, %rd2, %rd221;
	ld.global.u64 	%rd89, [%rd222];
	and.b64  	%rd223, %rd89, -4294967296;
	setp.ne.s64 	%p18, %rd223, 0;
	@%p18 bra 	$L__BB172_37;
	cvt.u32.u64 	%r120, %rd89;
	cvt.u32.u64 	%r121, %rd88;
	div.u32 	%r122, %r121, %r120;
	mul.lo.s32 	%r123, %r122, %r120;
	sub.s32 	%r124, %r121, %r123;
	cvt.u64.u32 	%rd292, %r122;
	cvt.u64.u32 	%rd293, %r124;
	bra.uni 	$L__BB172_38;
$L__BB172_37:
	div.s64 	%rd292, %rd88, %rd89;
	mul.lo.s64 	%rd224, %rd292, %rd89;
	sub.s64 	%rd293, %rd88, %rd224;
$L__BB172_38:
	mul.wide.u32 	%rd225, %r30, 8;
	add.s64 	%rd226, %rd1, %rd225;
	ld.global.u64 	%rd227, [%rd226];
	mad.lo.s64 	%rd96, %rd227, %rd293, %rd87;
	add.s32 	%r31, %r193, -2;
	and.b64  	%rd97, %rd292, 4294967295;
	mul.wide.u32 	%rd228, %r31, 8;
	add.s64 	%rd229, %rd2, %rd228;
	ld.global.u64 	%rd98, [%rd229];
	and.b64  	%rd230, %rd98, -4294967296;
	setp.ne.s64 	%p19, %rd230, 0;
	@%p19 bra 	$L__BB172_40;
	cvt.u32.u64 	%r125, %rd98;
	cvt.u32.u64 	%r126, %rd97;
	div.u32 	%r127, %r126, %r125;
	mul.lo.s32 	%r128, %r127, %r125;
	sub.s32 	%r129, %r126, %r128;
	cvt.u64.u32 	%rd294, %r127;
	cvt.u64.u32 	%rd295, %r129;
	bra.uni 	$L__BB172_41;
$L__BB172_40:
	div.s64 	%rd294, %rd97, %rd98;
	mul.lo.s64 	%rd231, %rd294, %rd98;
	sub.s64 	%rd295, %rd97, %rd231;
$L__BB172_41:
	mul.wide.u32 	%rd232, %r31, 8;
	add.s64 	%rd233, %rd1, %rd232;
	ld.global.u64 	%rd234, [%rd233];
	mad.lo.s64 	%rd105, %rd234, %rd295, %rd96;
	add.s32 	%r32, %r193, -3;
	and.b64  	%rd106, %rd294, 4294967295;
	mul.wide.u32 	%rd235, %r32, 8;
	add.s64 	%rd236, %rd2, %rd235;
	ld.global.u64 	%rd107, [%rd236];
	and.b64  	%rd237, %rd107, -4294967296;
	setp.ne.s64 	%p20, %rd237, 0;
	@%p20 bra 	$L__BB172_43;
	cvt.u32.u64 	%r130, %rd107;
	cvt.u32.u64 	%r131, %rd106;
	div.u32 	%r132, %r131, %r130;
	mul.lo.s32 	%r133, %r132, %r130;
	sub.s32 	%r134, %r131, %r133;
	cvt.u64.u32 	%rd296, %r132;
	cvt.u64.u32 	%rd297, %r134;
	bra.uni 	$L__BB172_44;
$L__BB172_43:
	div.s64 	%rd296, %rd106, %rd107;
	mul.lo.s64 	%rd238, %rd296, %rd107;
	sub.s64 	%rd297, %rd106, %rd238;
$L__BB172_44:
	mul.wide.u32 	%rd239, %r32, 8;
	add.s64 	%rd240, %rd1, %rd239;
	ld.global.u64 	%rd241, [%rd240];
	mad.lo.s64 	%rd307, %rd241, %rd297, %rd105;
	cvt.u32.u64 	%r194, %rd296;
	add.s32 	%r193, %r193, -4;
$L__BB172_45:
	setp.eq.s32 	%p21, %r29, 0;
	@%p21 bra 	$L__BB172_59;
	setp.eq.s32 	%p22, %r29, 1;
	@%p22 bra 	$L__BB172_54;
	cvt.u64.u32 	%rd117, %r194;
	mul.wide.u32 	%rd243, %r193, 8;
	add.s64 	%rd244, %rd2, %rd243;
	ld.global.u64 	%rd118, [%rd244];
	and.b64  	%rd245, %rd118, -4294967296;
	setp.ne.s64 	%p23, %rd245, 0;
	@%p23 bra 	$L__BB172_49;
	cvt.u32.u64 	%r135, %rd118;
	cvt.u32.u64 	%r136, %rd117;
	div.u32 	%r137, %r136, %r135;
	mul.lo.s32 	%r138, %r137, %r135;
	sub.s32 	%r139, %r136, %r138;
	cvt.u64.u32 	%rd300, %r137;
	cvt.u64.u32 	%rd301, %r139;
	bra.uni 	$L__BB172_50;
$L__BB172_49:
	div.s64 	%rd300, %rd117, %rd118;
	mul.lo.s64 	%rd246, %rd300, %rd118;
	sub.s64 	%rd301, %rd117, %rd246;
$L__BB172_50:
	add.s64 	%rd248, %rd1, %rd243;
	ld.global.u64 	%rd249, [%rd248];
	mad.lo.s64 	%rd125, %rd249, %rd301, %rd307;
	add.s32 	%r37, %r193, -1;
	and.b64  	%rd126, %rd300, 4294967295;
	mul.wide.u32 	%rd250, %r37, 8;
	add.s64 	%rd251, %rd2, %rd250;
	ld.global.u64 	%rd127, [%rd251];
	and.b64  	%rd252, %rd127, -4294967296;
	setp.ne.s64 	%p24, %rd252, 0;
	@%p24 bra 	$L__BB172_52;
	cvt.u32.u64 	%r140, %rd127;
	cvt.u32.u64 	%r141, %rd126;
	div.u32 	%r142, %r141, %r140;
	mul.lo.s32 	%r143, %r142, %r140;
	sub.s32 	%r144, %r141, %r143;
	cvt.u64.u32 	%rd302, %r142;
	cvt.u64.u32 	%rd303, %r144;
	bra.uni 	$L__BB172_53;
$L__BB172_52:
	div.s64 	%rd302, %rd126, %rd127;
	mul.lo.s64 	%rd253, %rd302, %rd127;
	sub.s64 	%rd303, %rd126, %rd253;
$L__BB172_53:
	add.s64 	%rd255, %rd1, %rd250;
	ld.global.u64 	%rd256, [%rd255];
	mad.lo.s64 	%rd307, %rd256, %rd303, %rd125;
	cvt.u32.u64 	%r194, %rd302;
	add.s32 	%r193, %r193, -2;
$L__BB172_54:
	and.b32  	%r145, %r9, 1;
	setp.eq.b32 	%p25, %r145, 1;
	not.pred 	%p26, %p25;
	@%p26 bra 	$L__BB172_59;
	cvt.u64.u32 	%rd137, %r194;
	mul.wide.u32 	%rd257, %r193, 8;
	add.s64 	%rd258, %rd2, %rd257;
	ld.global.u64 	%rd138, [%rd258];
	and.b64  	%rd259, %rd138, -4294967296;
	setp.ne.s64 	%p27, %rd259, 0;
	@%p27 bra 	$L__BB172_57;
	cvt.u32.u64 	%r146, %rd138;
	cvt.u32.u64 	%r147, %rd137;
	rem.u32 	%r148, %r147, %r146;
	cvt.u64.u32 	%rd306, %r148;
	bra.uni 	$L__BB172_58;
$L__BB172_57:
	rem.s64 	%rd306, %rd137, %rd138;
$L__BB172_58:
	add.s64 	%rd261, %rd1, %rd257;
	ld.global.u64 	%rd262, [%rd261];
	mad.lo.s64 	%rd307, %rd262, %rd306, %rd307;
$L__BB172_59:
	cvta.to.global.u64 	%rd263, %rd145;
	shl.b64 	%rd264, %rd307, 1;
	add.s64 	%rd265, %rd263, %rd264;
	ld.global.u16 	%rs17, [%rd265];
	st.shared.u16 	[%r7], %rs17;
	bar.sync 	0;
	setp.ne.s32 	%p28, %r1, 0;
	@%p28 bra 	$L__BB172_76;
	setp.gt.u32 	%p29, %r5, 1;
	@%p29 bra 	$L__BB172_62;
	shl.b32 	%r149, %r3, 1;
	mov.u32 	%r150, sumsdata_i16;
	add.s32 	%r151, %r150, %r149;
	ld.shared.u16 	%rs54, [%r151];
	bra.uni 	$L__BB172_75;
$L__BB172_62:
	shl.b32 	%r153, %r3, 1;
	mov.u32 	%r154, sumsdata_i16;
	add.s32 	%r42, %r154, %r153;
	ld.shared.u16 	%rs54, [%r42];
	add.s32 	%r43, %r5, -1;
	add.s32 	%r155, %r5, -2;
	and.b32  	%r44, %r43, 7;
	setp.lt.u32 	%p30, %r155, 7;
	mov.b32 	%r202, 1;
	@%p30 bra 	$L__BB172_66;
	and.b32  	%r158, %r43, -8;
	neg.s32 	%r199, %r158;
	shl.b32 	%r46, %r2, 1;
	add.s32 	%r160, %r153, %r46;
	add.s32 	%r197, %r154, %r160;
	shl.b32 	%r48, %r2, 4;
	mov.b32 	%r200, 1;
	mov.b32 	%r198, 0;
$L__BB172_64:
	.pragma "nounroll";
	mul.lo.s32 	%r162, %r200, %r2;
	shl.b32 	%r163, %r162, 1;
	add.s32 	%r164, %r42, %r163;
	ld.shared.u16 	%rs19, [%r197];
	add.s16 	%rs20, %rs19, %rs54;
	add.s32 	%r165, %r164, %r46;
	ld.shared.u16 	%rs21, [%r165];
	add.s16 	%rs22, %rs21, %rs20;
	add.s32 	%r166, %r165, %r46;
	ld.shared.u16 	%rs23, [%r166];
	add.s16 	%rs24, %rs23, %rs22;
	add.s32 	%r167, %r166, %r46;
	ld.shared.u16 	%rs25, [%r167];
	add.s16 	%rs26, %rs25, %rs24;
	add.s32 	%r168, %r167, %r46;
	ld.shared.u16 	%rs27, [%r168];
	add.s16 	%rs28, %rs27, %rs26;
	add.s32 	%r169, %r168, %r46;
	ld.shared.u16 	%rs29, [%r169];
	add.s16 	%rs30, %rs29, %rs28;
	add.s32 	%r170, %r169, %r46;
	ld.shared.u16 	%rs31, [%r170];
	add.s16 	%rs32, %rs31, %rs30;
	add.s32 	%r171, %r170, %r46;
	ld.shared.u16 	%rs33, [%r171];
	add.s16 	%rs54, %rs33, %rs32;
	add.s32 	%r200, %r200, 8;
	add.s32 	%r199, %r199, 8;
	add.s32 	%r198, %r198, 8;
	add.s32 	%r197, %r197, %r48;
	setp.ne.s32 	%p31, %r199, 0;
	@%p31 bra 	$L__BB172_64;
	add.s32 	%r202, %r198, 1;
$L__BB172_66:
	setp.eq.s32 	%p32, %r44, 0;
	@%p32 bra 	$L__BB172_74;
	and.b32  	%r59, %r43, 3;
	setp.lt.u32 	%p33, %r44, 4;
	@%p33 bra 	$L__BB172_69;
	mul.lo.s32 	%r172, %r202, %r2;
	shl.b32 	%r173, %r172, 1;
	add.s32 	%r174, %r42, %r173;
	ld.shared.u16 	%rs35, [%r174];
	add.s16 	%rs36, %rs35, %rs54;
	shl.b32 	%r175, %r2, 1;
	add.s32 	%r176, %r174, %r175;
	ld.shared.u16 	%rs37, [%r176];
	add.s16 	%rs38, %rs37, %rs36;
	add.s32 	%r177, %r176, %r175;
	ld.shared.u16 	%rs39, [%r177];
	add.s16 	%rs40, %rs39, %rs38;
	add.s32 	%r178, %r177, %r175;
	ld.shared.u16 	%rs41, [%r178];
	add.s16 	%rs54, %rs41, %rs40;
	add.s32 	%r202, %r202, 4;
$L__BB172_69:
	setp.eq.s32 	%p34, %r59, 0;
	@%p34 bra 	$L__BB172_74;
	setp.eq.s32 	%p35, %r59, 1;
	@%p35 bra 	$L__BB172_72;
	mul.lo.s32 	%r179, %r202, %r2;
	shl.b32 	%r180, %r179, 1;
	add.s32 	%r181, %r42, %r180;
	ld.shared.u16 	%rs43, [%r181];
	add.s16 	%rs44, %rs43, %rs54;
	shl.b32 	%r182, %r2, 1;
	add.s32 	%r183, %r181, %r182;
	ld.shared.u16 	%rs45, [%r183];
	add.s16 	%rs54, %rs45, %rs44;
	add.s32 	%r202, %r202, 2;
$L__BB172_72:
	and.b32  	%r184, %r43, 1;
	setp.eq.b32 	%p36, %r184, 1;
	not.pred 	%p37, %p36;
	@%p37 bra 	$L__BB172_74;
	mul.lo.s32 	%r185, %r202, %r2;
	shl.b32 	%r186, %r185, 1;
	add.s32 	%r187, %r42, %r186;
	ld.shared.u16 	%rs46, [%r187];
	add.s16 	%rs54, %rs46, %rs54;
$L__BB172_74:
	st.shared.u16 	[%r42], %rs54;
$L__BB172_75:
	cvt.u64.u32 	%rd266, %r4;
	mad.lo.s64 	%rd267, %rd147, %rd266, %rd3;
	cvta.to.global.u64 	%rd268, %rd144;
	shl.b64 	%rd269, %rd267, 1;
	add.s64 	%rd270, %rd268, %rd269;
	st.global.u16 	[%rd270], %rs54;
$L__BB172_76:
	ret;

}
	// .globl	contiguous_sum33_i16
.visible .entry contiguous_sum33_i16(
	.param .u64 .ptr .align 1 contiguous_sum33_i16_param_0,
	.param .u64 .ptr .align 1 contiguous_sum33_i16_param_1,
	.param .u64 contiguous_sum33_i16_param_2,
	.param .u64 contiguous_sum33_i16_param_3,
	.param .u64 contiguous_sum33_i16_param_4
)
{
	.reg .pred 	%p<14>;
	.reg .b16 	%rs<56>;
	.reg .b32 	%r<85>;
	.reg .b64 	%rd<16>;

	ld.param.u64 	%rd2, [contiguous_sum33_i16_param_0];
	ld.param.u64 	%rd3, [contiguous_sum33_i16_param_1];
	ld.param.u64 	%rd4, [contiguous_sum33_i16_param_3];
	ld.param.u64 	%rd5, [contiguous_sum33_i16_param_4];
	mov.u32 	%r1, %tid.y;
	mov.u32 	%r2, %ntid.x;
	mov.u32 	%r3, %tid.x;
	mad.lo.s32 	%r30, %r1, %r2, %r3;
	mov.u32 	%r31, %ctaid.x;
	mad.lo.s32 	%r32, %r31, %r2, %r3;
	mov.u32 	%r4, %ctaid.y;
	mov.u32 	%r5, %ntid.y;
	mad.lo.s32 	%r33, %r4, %r5, %r1;
	shl.b32 	%r34, %r30, 1;
	mov.u32 	%r35, sumsdata_i16;
	add.s32 	%r7, %r35, %r34;
	mov.b16 	%rs16, 0;
	st.shared.u16 	[%r7], %rs16;
	cvt.u64.u32 	%rd1, %r32;
	setp.le.u64 	%p1, %rd4, %rd1;
	cvt.u64.u32 	%rd7, %r33;
	setp.le.u64 	%p2, %rd5, %rd7;
	or.pred  	%p3, %p1, %p2;
	@%p3 bra 	$L__BB173_18;
	cvt.u32.u64 	%r36, %rd1;
	cvta.to.global.u64 	%rd8, %rd3;
	cvt.u32.u64 	%r37, %rd4;
	mad.lo.s32 	%r38, %r33, %r37, %r36;
	mul.wide.u32 	%rd9, %r38, 2;
	add.s64 	%rd10, %rd8, %rd9;
	ld.global.u16 	%rs17, [%rd10];
	st.shared.u16 	[%r7], %rs17;
	bar.sync 	0;
	setp.ne.s32 	%p4, %r1, 0;
	@%p4 bra 	$L__BB173_18;
	setp.gt.u32 	%p5, %r5, 1;
	@%p5 bra 	$L__BB173_4;
	shl.b32 	%r39, %r3, 1;
	add.s32 	%r41, %r35, %r39;
	ld.shared.u16 	%rs54, [%r41];
	bra.uni 	$L__BB173_17;
$L__BB173_4:
	shl.b32 	%r43, %r3, 1;
	add.s32 	%r8, %r35, %r43;
	ld.shared.u16 	%rs54, [%r8];
	add.s32 	%r9, %r5, -1;
	add.s32 	%r45, %r5, -2;
	and.b32  	%r10, %r9, 7;
	setp.lt.u32 	%p6, %r45, 7;
	mov.b32 	%r83, 1;
	@%p6 bra 	$L__BB173_8;
	and.b32  	%r48, %r9, -8;
	neg.s32 	%r80, %r48;
	shl.b32 	%r12, %r2, 1;
	add.s32 	%r50, %r43, %r12;
	add.s32 	%r78, %r35, %r50;
	shl.b32 	%r14, %r2, 4;
	mov.b32 	%r81, 1;
	mov.b32 	%r79, 0;
$L__BB173_6:
	.pragma "nounroll";
	mul.lo.s32 	%r52, %r81, %r2;
	shl.b32 	%r53, %r52, 1;
	add.s32 	%r54, %r8, %r53;
	ld.shared.u16 	%rs19, [%r78];
	add.s16 	%rs20, %rs19, %rs54;
	add.s32 	%r55, %r54, %r12;
	ld.shared.u16 	%rs21, [%r55];
	add.s16 	%rs22, %rs21, %rs20;
	add.s32 	%r56, %r55, %r12;
	ld.shared.u16 	%rs23, [%r56];
	add.s16 	%rs24, %rs23, %rs22;
	add.s32 	%r57, %r56, %r12;
	ld.shared.u16 	%rs25, [%r57];
	add.s16 	%rs26, %rs25, %rs24;
	add.s32 	%r58, %r57, %r12;
	ld.shared.u16 	%rs27, [%r58];
	add.s16 	%rs28, %rs27, %rs26;
	add.s32 	%r59, %r58, %r12;
	ld.shared.u16 	%rs29, [%r59];
	add.s16 	%rs30, %rs29, %rs28;
	add.s32 	%r60, %r59, %r12;
	ld.shared.u16 	%rs31, [%r60];
	add.s16 	%rs32, %rs31, %rs30;
	add.s32 	%r61, %r60, %r12;
	ld.shared.u16 	%rs33, [%r61];
	add.s16 	%rs54, %rs33, %rs32;
	add.s32 	%r81, %r81, 8;
	add.s32 	%r80, %r80, 8;
	add.s32 	%r79, %r79, 8;
	add.s32 	%r78, %r78, %r14;
	setp.ne.s32 	%p7, %r80, 0;
	@%p7 bra 	$L__BB173_6;
	add.s32 	%r83, %r79, 1;
$L__BB173_8:
	setp.eq.s32 	%p8, %r10, 0;
	@%p8 bra 	$L__BB173_16;
	and.b32  	%r25, %r9, 3;
	setp.lt.u32 	%p9, %r10, 4;
	@%p9 bra 	$L__BB173_11;
	mul.lo.s32 	%r62, %r83, %r2;
	shl.b32 	%r63, %r62, 1;
	add.s32 	%r64, %r8, %r63;
	ld.shared.u16 	%rs35, [%r64];
	add.s16 	%rs36, %rs35, %rs54;
	shl.b32 	%r65, %r2, 1;
	add.s32 	%r66, %r64, %r65;
	ld.shared.u16 	%rs37, [%r66];
	add.s16 	%rs38, %rs37, %rs36;
	add.s32 	%r67, %r66, %r65;
	ld.shared.u16 	%rs39, [%r67];
	add.s16 	%rs40, %rs39, %rs38;
	add.s32 	%r68, %r67, %r65;
	ld.shared.u16 	%rs41, [%r68];
	add.s16 	%rs54, %rs41, %rs40;
	add.s32 	%r83, %r83, 4;
$L__BB173_11:
	setp.eq.s32 	%p10, %r25, 0;
	@%p10 bra 	$L__BB173_16;
	setp.eq.s32 	%p11, %r25, 1;
	@%p11 bra 	$L__BB173_14;
	mul.lo.s32 	%r69, %r83, %r2;
	shl.b32 	%r70, %r69, 1;
	add.s32 	%r71, %r8, %r70;
	ld.shared.u16 	%rs43, [%r71];
	add.s16 	%rs44, %rs43, %rs54;
	shl.b32 	%r72, %r2, 1;
	add.s32 	%r73, %r71, %r72;
	ld.shared.u16 	%rs45, [%r73];
	add.s16 	%rs54, %rs45, %rs44;
	add.s32 	%r83, %r83, 2;
$L__BB173_14:
	and.b32  	%r74, %r9, 1;
	setp.eq.b32 	%p12, %r74, 1;
	not.pred 	%p13, %p12;
	@%p13 bra 	$L__BB173_16;
	mul.lo.s32 	%r75, %r83, %r2;
	shl.b32 	%r76, %r75, 1;
	add.s32 	%r77, %r8, %r76;
	ld.shared.u16 	%rs46, [%r77];
	add.s16 	%rs54, %rs46, %rs54;
$L__BB173_16:
	st.shared.u16 	[%r8], %rs54;
$L__BB173_17:
	cvt.u64.u32 	%rd11, %r4;
	mad.lo.s64 	%rd12, %rd4, %rd11, %rd1;
	cvta.to.global.u64 	%rd13, %rd2;
	shl.b64 	%rd14, %rd12, 1;
	add.s64 	%rd15, %rd13, %rd14;
	st.global.u16 	[%rd15], %rs54;
$L__BB173_18:
	ret;

}
	// .globl	contiguous_sum_i32
.visible .entry contiguous_sum_i32(
	.param .u64 .ptr .align 1 contiguous_sum_i32_param_0,
	.param .u64 .ptr .align 1 contiguous_sum_i32_param_1,
	.param .u64 contiguous_sum_i32_param_2
)
{
	.reg .pred 	%p<8>;
	.reg .b32 	%r<43>;
	.reg .b64 	%rd<16>;

	ld.param.u64 	%rd4, [contiguous_sum_i32_param_0];
	ld.param.u64 	%rd6, [contiguous_sum_i32_param_1];
	ld.param.u64 	%rd5, [contiguous_sum_i32_param_2];
	cvta.to.global.u64 	%rd1, %rd6;
	mov.u32 	%r1, %tid.x;
	mov.u32 	%r2, %ctaid.x;
	mov.u32 	%r42, %ntid.x;
	mul.lo.s32 	%r8, %r2, %r42;
	shl.b32 	%r9, %r8, 1;
	add.s32 	%r4, %r9, %r1;
	shl.b32 	%r10, %r1, 2;
	mov.u32 	%r11, sumsdata_i32;
	add.s32 	%r5, %r11, %r10;
	mov.b32 	%r12, 0;
	st.shared.u32 	[%r5], %r12;
	add.s32 	%r13, %r4, %r42;
	cvt.u64.u32 	%rd2, %r13;
	setp.le.u64 	%p1, %rd5, %rd2;
	@%p1 bra 	$L__BB174_2;
	mul.wide.u32 	%rd9, %r4, 4;
	add.s64 	%rd10, %rd1, %rd9;
	ld.global.u32 	%r15, [%rd10];
	shl.b64 	%rd11, %rd2, 2;
	add.s64 	%rd12, %rd1, %rd11;
	ld.global.u32 	%r16, [%rd12];
	add.s32 	%r17, %r16, %r15;
	st.shared.u32 	[%r5], %r17;
	bra.uni 	$L__BB174_4;
$L__BB174_2:
	cvt.u64.u32 	%rd3, %r4;
	setp.le.u64 	%p2, %rd5, %rd3;
	@%p2 bra 	$L__BB174_4;
	shl.b64 	%rd7, %rd3, 2;
	add.s64 	%rd8, %rd1, %rd7;
	ld.global.u32 	%r14, [%rd8];
	st.shared.u32 	[%r5], %r14;
$L__BB174_4:
	bar.sync 	0;
	setp.lt.u32 	%p3, %r42, 66;
	@%p3 bra 	$L__BB174_8;
$L__BB174_5:
	shr.u32 	%r7, %r42, 1;
	setp.ge.u32 	%p4, %r1, %r7;
	@%p4 bra 	$L__BB174_7;
	ld.shared.u32 	%r18, [%r5];
	shl.b32 	%r19, %r7, 2;
	add.s32 	%r20, %r5, %r19;
	ld.shared.u32 	%r21, [%r20];
	add.s32 	%r22, %r21, %r18;
	st.shared.u32 	[%r5], %r22;
$L__BB174_7:
	bar.sync 	0;
	setp.gt.u32 	%p5, %r42, 131;
	mov.u32 	%r42, %r7;
	@%p5 bra 	$L__BB174_5;
$L__BB174_8:
	setp.gt.u32 	%p6, %r1, 31;
	@%p6 bra 	$L__BB174_11;
	ld.volatile.shared.u32 	%r23, [%r5];
	ld.volatile.shared.u32 	%r24, [%r5+128];
	add.s32 	%r25, %r24, %r23;
	st.volatile.shared.u32 	[%r5], %r25;
	ld.volatile.shared.u32 	%r26, [%r5];
	ld.volatile.shared.u32 	%r27, [%r5+64];
	add.s32 	%r28, %r27, %r26;
	st.volatile.shared.u32 	[%r5], %r28;
	ld.volatile.shared.u32 	%r29, [%r5];
	ld.volatile.shared.u32 	%r30, [%r5+32];
	add.s32 	%r31, %r30, %r29;
	st.volatile.shared.u32 	[%r5], %r31;
	ld.volatile.shared.u32 	%r32, [%r5];
	ld.volatile.shared.u32 	%r33, [%r5+16];
	add.s32 	%r34, %r33, %r32;
	st.volatile.shared.u32 	[%r5], %r34;
	ld.volatile.shared.u32 	%r35, [%r5];
	ld.volatile.shared.u32 	%r36, [%r5+8];
	add.s32 	%r37, %r36, %r35;
	st.volatile.shared.u32 	[%r5], %r37;
	ld.volatile.shared.u32 	%r38, [%r5];
	ld.volatile.shared.u32 	%r39, [%r5+4];
	add.s32 	%r40, %r39, %r38;
	st.volatile.shared.u32 	[%r5], %r40;
	setp.ne.s32 	%p7, %r1, 0;
	@%p7 bra 	$L__BB174_11;
	ld.shared.u32 	%r41, [sumsdata_i32];
	cvta.to.global.u64 	%rd13, %rd4;
	mul.wide.u32 	%rd14, %r2, 4;
	add.s64 	%rd15, %rd13, %rd14;
	st.global.u32 	[%rd15], %r41;
$L__BB174_11:
	ret;

}
	// .globl	uncontiguous_sum_i32
.visible .entry uncontiguous_sum_i32(
	.param .u64 .ptr .align 1 uncontiguous_sum_i32_param_0,
	.param .u64 .ptr .align 1 uncontiguous_sum_i32_param_1,
	.param .u64 .ptr .align 1 uncontiguous_sum_i32_param_2,
	.param .u64 .ptr .align 1 uncontiguous_sum_i32_param_3,
	.param .u64 uncontiguous_sum_i32_param_4,
	.param .u64 uncontiguous_sum_i32_param_5
)
{
	.reg .pred 	%p<53>;
	.reg .b32 	%r<239>;
	.reg .b64 	%rd<558>;

	ld.param.u64 	%rd260, [uncontiguous_sum_i32_param_0];
	ld.param.u64 	%rd263, [uncontiguous_sum_i32_param_1];
	ld.param.u64 	%rd264, [uncontiguous_sum_i32_param_2];
	ld.param.u64 	%rd265, [uncontiguous_sum_i32_param_3];
	ld.param.u64 	%rd261, [uncontiguous_sum_i32_param_4];
	ld.param.u64 	%rd262, [uncontiguous_sum_i32_param_5];
	cvta.to.global.u64 	%rd1, %rd265;
	cvta.to.global.u64 	%rd2, %rd264;
	cvta.to.global.u64 	%rd3, %rd263;
	mov.u32 	%r1, %tid.x;
	mov.u32 	%r2, %ctaid.x;
	mov.u32 	%r238, %ntid.x;
	mul.lo.s32 	%r52, %r2, %r238;
	shl.b32 	%r53, %r52, 1;
	add.s32 	%r4, %r53, %r1;
	shl.b32 	%r54, %r1, 2;
	mov.u32 	%r55, sumsdata_i32;
	add.s32 	%r5, %r55, %r54;
	mov.b32 	%r56, 0;
	st.shared.u32 	[%r5], %r56;
	add.s32 	%r57, %r4, %r238;
	cvt.u64.u32 	%rd511, %r57;
	setp.le.u64 	%p1, %rd262, %rd511;
	@%p1 bra 	$L__BB175_54;
	cvt.u32.u64 	%r6, %rd261;
	add.s32 	%r232, %r6, -1;
	setp.lt.s32 	%p27, %r232, 0;
	mov.b64 	%rd515, 0;
	mov.u64 	%rd516, %rd515;
	@%p27 bra 	$L__BB175_53;
	cvt.u64.u32 	%rd512, %r4;
	setp.lt.u32 	%p28, %r232, 3;
	mov.b64 	%rd516, 0;
	mov.u64 	%rd515, %rd516;
	@%p28 bra 	$L__BB175_30;
	add.s32 	%r230, %r6, -2;
	and.b32  	%r134, %r6, -4;
	neg.s32 	%r229, %r134;
	mov.b64 	%rd516, 0;
$L__BB175_4:
	.pragma "nounroll";
	add.s32 	%r12, %r230, 1;
	mul.wide.u32 	%rd397, %r12, 8;
	add.s64 	%rd398, %rd2, %rd397;
	ld.global.u64 	%rd10, [%rd398];
	or.b64  	%rd399, %rd512, %rd10;
	and.b64  	%rd400, %rd399, -4294967296;
	setp.ne.s64 	%p29, %rd400, 0;
	@%p29 bra 	$L__BB175_6;
	cvt.u32.u64 	%r135, %rd10;
	cvt.u32.u64 	%r136, %rd512;
	div.u32 	%r137, %r136, %r135;
	mul.lo.s32 	%r138, %r137, %r135;
	sub.s32 	%r139, %r136, %r138;
	cvt.u64.u32 	%rd477, %r137;
	cvt.u64.u32 	%rd478, %r139;
	bra.uni 	$L__BB175_7;
$L__BB175_6:
	div.s64 	%rd477, %rd512, %rd10;
	mul.lo.s64 	%rd401, %rd477, %rd10;
	sub.s64 	%rd478, %rd512, %rd401;
$L__BB175_7:
	mul.wide.u32 	%rd402, %r12, 8;
	add.s64 	%rd403, %rd1, %rd402;
	ld.global.u64 	%rd17, [%rd403];
	mad.lo.s64 	%rd18, %rd17, %rd478, %rd515;
	or.b64  	%rd404, %rd511, %rd10;
	and.b64  	%rd405, %rd404, -4294967296;
	setp.ne.s64 	%p30, %rd405, 0;
	@%p30 bra 	$L__BB175_9;
	cvt.u32.u64 	%r140, %rd10;
	cvt.u32.u64 	%r141, %rd511;
	div.u32 	%r142, %r141, %r140;
	mul.lo.s32 	%r143, %r142, %r140;
	sub.s32 	%r144, %r141, %r143;
	cvt.u64.u32 	%rd479, %r142;
	cvt.u64.u32 	%rd480, %r144;
	bra.uni 	$L__BB175_10;
$L__BB175_9:
	div.s64 	%rd479, %rd511, %rd10;
	mul.lo.s64 	%rd406, %rd479, %rd10;
	sub.s64 	%rd480, %rd511, %rd406;
$L__BB175_10:
	mad.lo.s64 	%rd25, %rd480, %rd17, %rd516;
	add.s32 	%r13, %r230, -2;
	mul.wide.u32 	%rd407, %r230, 8;
	add.s64 	%rd408, %rd2, %rd407;
	ld.global.u64 	%rd26, [%rd408];
	or.b64  	%rd409, %rd477, %rd26;
	and.b64  	%rd410, %rd409, -4294967296;
	setp.ne.s64 	%p31, %rd410, 0;
	@%p31 bra 	$L__BB175_12;
	cvt.u32.u64 	%r145, %rd26;
	cvt.u32.u64 	%r146, %rd477;
	div.u32 	%r147, %r146, %r145;
	mul.lo.s32 	%r148, %r147, %r145;
	sub.s32 	%r149, %r146, %r148;
	cvt.u64.u32 	%rd481, %r147;
	cvt.u64.u32 	%rd482, %r149;
	bra.uni 	$L__BB175_13;
$L__BB175_12:
	div.s64 	%rd481, %rd477, %rd26;
	mul.lo.s64 	%rd411, %rd481, %rd26;
	sub.s64 	%rd482, %rd477, %rd411;
$L__BB175_13:
	mul.wide.u32 	%rd412, %r230, 8;
	add.s64 	%rd413, %rd1, %rd412;
	ld.global.u64 	%rd33, [%rd413];
	mad.lo.s64 	%rd34, %rd33, %rd482, %rd18;
	or.b64  	%rd414, %rd479, %rd26;
	and.b64  	%rd415, %rd414, -4294967296;
	setp.ne.s64 	%p32, %rd415, 0;
	@%p32 bra 	$L__BB175_15;
	cvt.u32.u64 	%r150, %rd26;
	cvt.u32.u64 	%r151, %rd479;
	div.u32 	%r152, %r151, %r150;
	mul.lo.s32 	%r153, %r152, %r150;
	sub.s32 	%r154, %r151, %r153;
	cvt.u64.u32 	%rd483, %r152;
	cvt.u64.u32 	%rd484, %r154;
	bra.uni 	$L__BB175_16;
$L__BB175_15:
	div.s64 	%rd483, %rd479, %rd26;
	mul.lo.s64 	%rd416, %rd483, %rd26;
	sub.s64 	%rd484, %rd479, %rd416;
$L__BB175_16:
	mad.lo.s64 	%rd41, %rd484, %rd33, %rd25;
	add.s32 	%r14, %r230, -1;
	mul.wide.u32 	%rd417, %r14, 8;
	add.s64 	%rd418, %rd2, %rd417;
	ld.global.u64 	%rd42, [%rd418];
	or.b64  	%rd419, %rd481, %rd42;
	and.b64  	%rd420, %rd419, -4294967296;
	setp.ne.s64 	%p33, %rd420, 0;
	@%p33 bra 	$L__BB175_18;
	cvt.u32.u64 	%r155, %rd42;
	cvt.u32.u64 	%r156, %rd481;
	div.u32 	%r157, %r156, %r155;
	mul.lo.s32 	%r158, %r157, %r155;
	sub.s32 	%r159, %r156, %r158;
	cvt.u64.u32 	%rd485, %r157;
	cvt.u64.u32 	%rd486, %r159;
	bra.uni 	$L__BB175_19;
$L__BB175_18:
	div.s64 	%rd485, %rd481, %rd42;
	mul.lo.s64 	%rd421, %rd485, %rd42;
	sub.s64 	%rd486, %rd481, %rd421;
$L__BB175_19:
	mul.wide.u32 	%rd422, %r14, 8;
	add.s64 	%rd423, %rd1, %rd422;
	ld.global.u64 	%rd49, [%rd423];
	mad.lo.s64 	%rd50, %rd49, %rd486, %rd34;
	or.b64  	%rd424, %rd483, %rd42;
	and.b64  	%rd425, %rd424, -4294967296;
	setp.ne.s64 	%p34, %rd425, 0;
	@%p34 bra 	$L__BB175_21;
	cvt.u32.u64 	%r160, %rd42;
	cvt.u32.u64 	%r161, %rd483;
	div.u32 	%r162, %r161, %r160;
	mul.lo.s32 	%r163, %r162, %r160;
	sub.s32 	%r164, %r161, %r163;
	cvt.u64.u32 	%rd487, %r162;
	cvt.u64.u32 	%rd488, %r164;
	bra.uni 	$L__BB175_22;
$L__BB175_21:
	div.s64 	%rd487, %rd483, %rd42;
	mul.lo.s64 	%rd426, %rd487, %rd42;
	sub.s64 	%rd488, %rd483, %rd426;
$L__BB175_22:
	mad.lo.s64 	%rd57, %rd488, %rd49, %rd41;
	mul.wide.u32 	%rd427, %r13, 8;
	add.s64 	%rd428, %rd2, %rd427;
	ld.global.u64 	%rd58, [%rd428];
	or.b64  	%rd429, %rd485, %rd58;
	and.b64  	%rd430, %rd429, -4294967296;
	setp.ne.s64 	%p35, %rd430, 0;
	@%p35 bra 	$L__BB175_24;
	cvt.u32.u64 	%r165, %rd58;
	cvt.u32.u64 	%r166, %rd485;
	div.u32 	%r167, %r166, %r165;
	mul.lo.s32 	%r168, %r167, %r165;
	sub.s32 	%r169, %r166, %r168;
	cvt.u64.u32 	%rd512, %r167;
	cvt.u64.u32 	%rd490, %r169;
	bra.uni 	$L__BB175_25;
$L__BB175_24:
	div.s64 	%rd512, %rd485, %rd58;
	mul.lo.s64 	%rd431, %rd512, %rd58;
	sub.s64 	%rd490, %rd485, %rd431;
$L__BB175_25:
	mul.wide.u32 	%rd432, %r13, 8;
	add.s64 	%rd433, %rd1, %rd432;
	ld.global.u64 	%rd65, [%rd433];
	mad.lo.s64 	%rd515, %rd65, %rd490, %rd50;
	or.b64  	%rd434, %rd487, %rd58;
	and.b64  	%rd435, %rd434, -4294967296;
	setp.ne.s64 	%p36, %rd435, 0;
	@%p36 bra 	$L__BB175_27;
	cvt.u32.u64 	%r170, %rd58;
	cvt.u32.u64 	%r171, %rd487;
	div.u32 	%r172, %r171, %r170;
	mul.lo.s32 	%r173, %r172, %r170;
	sub.s32 	%r174, %r171, %r173;
	cvt.u64.u32 	%rd511, %r172;
	cvt.u64.u32 	%rd492, %r174;
	bra.uni 	$L__BB175_28;
$L__BB175_27:
	div.s64 	%rd511, %rd487, %rd58;
	mul.lo.s64 	%rd436, %rd511, %rd58;
	sub.s64 	%rd492, %rd487, %rd436;
$L__BB175_28:
	mad.lo.s64 	%rd516, %rd492, %rd65, %rd57;
	add.s32 	%r230, %r230, -4;
	add.s32 	%r229, %r229, 4;
	setp.ne.s32 	%p37, %r229, 0;
	@%p37 bra 	$L__BB175_4;
	add.s32 	%r232, %r230, 1;
$L__BB175_30:
	and.b32  	%r19, %r6, 3;
	setp.eq.s32 	%p38, %r19, 0;
	@%p38 bra 	$L__BB175_53;
	setp.eq.s32 	%p39, %r19, 1;
	@%p39 bra 	$L__BB175_45;
	mul.wide.u32 	%rd438, %r232, 8;
	add.s64 	%rd439, %rd2, %rd438;
	ld.global.u64 	%rd80, [%rd439];
	or.b64  	%rd440, %rd512, %rd80;
	and.b64  	%rd441, %rd440, -4294967296;
	setp.ne.s64 	%p40, %rd441, 0;
	@%p40 bra 	$L__BB175_34;
	cvt.u32.u64 	%r175, %rd80;
	cvt.u32.u64 	%r176, %rd512;
	div.u32 	%r177, %r176, %r175;
	mul.lo.s32 	%r178, %r177, %r175;
	sub.s32 	%r179, %r176, %r178;
	cvt.u64.u32 	%rd499, %r177;
	cvt.u64.u32 	%rd500, %r179;
	bra.uni 	$L__BB175_35;
$L__BB175_34:
	div.s64 	%rd499, %rd512, %rd80;
	mul.lo.s64 	%rd442, %rd499, %rd80;
	sub.s64 	%rd500, %rd512, %rd442;
$L__BB175_35:
	add.s64 	%rd444, %rd1, %rd438;
	ld.global.u64 	%rd87, [%rd444];
	mad.lo.s64 	%rd88, %rd87, %rd500, %rd515;
	or.b64  	%rd445, %rd511, %rd80;
	and.b64  	%rd446, %rd445, -4294967296;
	setp.ne.s64 	%p41, %rd446, 0;
	@%p41 bra 	$L__BB175_37;
	cvt.u32.u64 	%r180, %rd80;
	cvt.u32.u64 	%r181, %rd511;
	div.u32 	%r182, %r181, %r180;
	mul.lo.s32 	%r183, %r182, %r180;
	sub.s32 	%r184, %r181, %r183;
	cvt.u64.u32 	%rd501, %r182;
	cvt.u64.u32 	%rd502, %r184;
	bra.uni 	$L__BB175_38;
$L__BB175_37:
	div.s64 	%rd501, %rd511, %rd80;
	mul.lo.s64 	%rd447, %rd501, %rd80;
	sub.s64 	%rd502, %rd511, %rd447;
$L__BB175_38:
	mad.lo.s64 	%rd95, %rd502, %rd87, %rd516;
	add.s32 	%r20, %r232, -1;
	mul.wide.u32 	%rd448, %r20, 8;
	add.s64 	%rd449, %rd2, %rd448;
	ld.global.u64 	%rd96, [%rd449];
	or.b64  	%rd450, %rd499, %rd96;
	and.b64  	%rd451, %rd450, -4294967296;
	setp.ne.s64 	%p42, %rd451, 0;
	@%p42 bra 	$L__BB175_40;
	cvt.u32.u64 	%r185, %rd96;
	cvt.u32.u64 	%r186, %rd499;
	div.u32 	%r187, %r186, %r185;
	mul.lo.s32 	%r188, %r187, %r185;
	sub.s32 	%r189, %r186, %r188;
	cvt.u64.u32 	%rd512, %r187;
	cvt.u64.u32 	%rd504, %r189;
	bra.uni 	$L__BB175_41;
$L__BB175_40:
	div.s64 	%rd512, %rd499, %rd96;
	mul.lo.s64 	%rd452, %rd512, %rd96;
	sub.s64 	%rd504, %rd499, %rd452;
$L__BB175_41:
	add.s64 	%rd454, %rd1, %rd448;
	ld.global.u64 	%rd103, [%rd454];
	mad.lo.s64 	%rd515, %rd103, %rd504, %rd88;
	or.b64  	%rd455, %rd501, %rd96;
	and.b64  	%rd456, %rd455, -4294967296;
	setp.ne.s64 	%p43, %rd456, 0;
	@%p43 bra 	$L__BB175_43;
	cvt.u32.u64 	%r190, %rd96;
	cvt.u32.u64 	%r191, %rd501;
	div.u32 	%r192, %r191, %r190;
	mul.lo.s32 	%r193, %r192, %r190;
	sub.s32 	%r194, %r191, %r193;
	cvt.u64.u32 	%rd511, %r192;
	cvt.u64.u32 	%rd506, %r194;
	bra.uni 	$L__BB175_44;
$L__BB175_43:
	div.s64 	%rd511, %rd501, %rd96;
	mul.lo.s64 	%rd457, %rd511, %rd96;
	sub.s64 	%rd506, %rd501, %rd457;
$L__BB175_44:
	mad.lo.s64 	%rd516, %rd506, %rd103, %rd95;
	add.s32 	%r232, %r232, -2;
$L__BB175_45:
	and.b32  	%r195, %r6, 1;
	setp.eq.b32 	%p44, %r195, 1;
	not.pred 	%p45, %p44;
	@%p45 bra 	$L__BB175_53;
	mul.wide.u32 	%rd458, %r232, 8;
	add.s64 	%rd459, %rd2, %rd458;
	ld.global.u64 	%rd118, [%rd459];
	or.b64  	%rd460, %rd512, %rd118;
	and.b64  	%rd461, %rd460, -4294967296;
	setp.ne.s64 	%p46, %rd461, 0;
	@%p46 bra 	$L__BB175_48;
	cvt.u32.u64 	%r196, %rd118;
	cvt.u32.u64 	%r197, %rd512;
	rem.u32 	%r198, %r197, %r196;
	cvt.u64.u32 	%rd513, %r198;
	bra.uni 	$L__BB175_49;
$L__BB175_48:
	rem.s64 	%rd513, %rd512, %rd118;
$L__BB175_49:
	add.s64 	%rd463, %rd1, %rd458;
	ld.global.u64 	%rd122, [%rd463];
	mad.lo.s64 	%rd515, %rd122, %rd513, %rd515;
	or.b64  	%rd464, %rd511, %rd118;
	and.b64  	%rd465, %rd464, -4294967296;
	setp.ne.s64 	%p47, %rd465, 0;
	@%p47 bra 	$L__BB175_51;
	cvt.u32.u64 	%r199, %rd118;
	cvt.u32.u64 	%r200, %rd511;
	rem.u32 	%r201, %r200, %r199;
	cvt.u64.u32 	%rd514, %r201;
	bra.uni 	$L__BB175_52;
$L__BB175_51:
	rem.s64 	%rd514, %rd511, %rd118;
$L__BB175_52:
	mad.lo.s64 	%rd516, %rd514, %rd122, %rd516;
$L__BB175_53:
	shl.b64 	%rd466, %rd515, 2;
	add.s64 	%rd467, %rd3, %rd466;
	ld.global.u32 	%r202, [%rd467];
	shl.b64 	%rd468, %rd516, 2;
	add.s64 	%rd469, %rd3, %rd468;
	ld.global.u32 	%r203, [%rd469];
	add.s32 	%r204, %r203, %r202;
	st.shared.u32 	[%r5], %r204;
	bra.uni 	$L__BB175_114;
$L__BB175_54:
	cvt.u64.u32 	%rd548, %r4;
	setp.le.u64 	%p2, %rd262, %rd548;
	@%p2 bra 	$L__BB175_114;
	cvt.u32.u64 	%r23, %rd261;
	add.s32 	%r236, %r23, -1;
	setp.lt.s32 	%p3, %r236, 0;
	mov.b64 	%rd557, 0;
	@%p3 bra 	$L__BB175_113;
	and.b32  	%r25, %r23, 7;
	setp.lt.u32 	%p4, %r236, 7;
	mov.b64 	%rd557, 0;
	@%p4 bra 	$L__BB175_84;
	add.s32 	%r234, %r23, -4;
	and.b32  	%r58, %r23, -8;
	neg.s32 	%r233, %r58;
	mov.b64 	%rd557, 0;
$L__BB175_58:
	.pragma "nounroll";
	add.s32 	%r30, %r234, 3;
	mul.wide.u32 	%rd270, %r30, 8;
	add.s64 	%rd271, %rd2, %rd270;
	ld.global.u64 	%rd133, [%rd271];
	or.b64  	%rd272, %rd548, %rd133;
	and.b64  	%rd273, %rd272, -4294967296;
	setp.ne.s64 	%p5, %rd273, 0;
	@%p5 bra 	$L__BB175_60;
	cvt.u32.u64 	%r59, %rd133;
	cvt.u32.u64 	%r60, %rd548;
	div.u32 	%r61, %r60, %r59;
	mul.lo.s32 	%r62, %r61, %r59;
	sub.s32 	%r63, %r60, %r62;
	cvt.u64.u32 	%rd519, %r61;
	cvt.u64.u32 	%rd520, %r63;
	bra.uni 	$L__BB175_61;
$L__BB175_60:
	div.s64 	%rd519, %rd548, %rd133;
	mul.lo.s64 	%rd274, %rd519, %rd133;
	sub.s64 	%rd520, %rd548, %rd274;
$L__BB175_61:
	add.s64 	%rd276, %rd1, %rd270;
	ld.global.u64 	%rd277, [%rd276];
	mad.lo.s64 	%rd140, %rd277, %rd520, %rd557;
	add.s32 	%r31, %r234, 2;
	mul.wide.u32 	%rd278, %r31, 8;
	add.s64 	%rd279, %rd2, %rd278;
	ld.global.u64 	%rd141, [%rd279];
	or.b64  	%rd280, %rd519, %rd141;
	and.b64  	%rd281, %rd280, -4294967296;
	setp.ne.s64 	%p6, %rd281, 0;
	@%p6 bra 	$L__BB175_63;
	cvt.u32.u64 	%r64, %rd141;
	cvt.u32.u64 	%r65, %rd519;
	div.u32 	%r66, %r65, %r64;
	mul.lo.s32 	%r67, %r66, %r64;
	sub.s32 	%r68, %r65, %r67;
	cvt.u64.u32 	%rd521, %r66;
	cvt.u64.u32 	%rd522, %r68;
	bra.uni 	$L__BB175_64;
$L__BB175_63:
	div.s64 	%rd521, %rd519, %rd141;
	mul.lo.s64 	%rd282, %rd521, %rd141;
	sub.s64 	%rd522, %rd519, %rd282;
$L__BB175_64:
	add.s64 	%rd284, %rd1, %rd278;
	ld.global.u64 	%rd285, [%rd284];
	mad.lo.s64 	%rd148, %rd285, %rd522, %rd140;
	add.s32 	%r32, %r234, 1;
	mul.wide.u32 	%rd286, %r32, 8;
	add.s64 	%rd287, %rd2, %rd286;
	ld.global.u64 	%rd149, [%rd287];
	or.b64  	%rd288, %rd521, %rd149;
	and.b64  	%rd289, %rd288, -4294967296;
	setp.ne.s64 	%p7, %rd289, 0;
	@%p7 bra 	$L__BB175_66;
	cvt.u32.u64 	%r69, %rd149;
	cvt.u32.u64 	%r70, %rd521;
	div.u32 	%r71, %r70, %r69;
	mul.lo.s32 	%r72, %r71, %r69;
	sub.s32 	%r73, %r70, %r72;
	cvt.u64.u32 	%rd523, %r71;
	cvt.u64.u32 	%rd524, %r73;
	bra.uni 	$L__BB175_67;
$L__BB175_66:
	div.s64 	%rd523, %rd521, %rd149;
	mul.lo.s64 	%rd290, %rd523, %rd149;
	sub.s64 	%rd524, %rd521, %rd290;
$L__BB175_67:
	add.s64 	%rd292, %rd1, %rd286;
	ld.global.u64 	%rd293, [%rd292];
	mad.lo.s64 	%rd156, %rd293, %rd524, %rd148;
	add.s32 	%r33, %r234, -4;
	mul.wide.u32 	%rd294, %r234, 8;
	add.s64 	%rd295, %rd2, %rd294;
	ld.global.u64 	%rd157, [%rd295];
	or.b64  	%rd296, %rd523, %rd157;
	and.b64  	%rd297, %rd296, -4294967296;
	setp.ne.s64 	%p8, %rd297, 0;
	@%p8 bra 	$L__BB175_69;
	cvt.u32.u64 	%r74, %rd157;
	cvt.u32.u64 	%r75, %rd523;
	div.u32 	%r76, %r75, %r74;
	mul.lo.s32 	%r77, %r76, %r74;
	sub.s32 	%r78, %r75, %r77;
	cvt.u64.u32 	%rd525, %r76;
	cvt.u64.u32 	%rd526, %r78;
	bra.uni 	$L__BB175_70;
$L__BB175_69:
	div.s64 	%rd525, %rd523, %rd157;
	mul.lo.s64 	%rd298, %rd525, %rd157;
	sub.s64 	%rd526, %rd523, %rd298;
$L__BB175_70:
	add.s64 	%rd300, %rd1, %rd294;
	ld.global.u64 	%rd301, [%rd300];
	mad.lo.s64 	%rd164, %rd301, %rd526, %rd156;
	add.s32 	%r34, %r234, -1;
	mul.wide.u32 	%rd302, %r34, 8;
	add.s64 	%rd303, %rd2, %rd302;
	ld.global.u64 	%rd165, [%rd303];
	or.b64  	%rd304, %rd525, %rd165;
	and.b64  	%rd305, %rd304, -4294967296;
	setp.ne.s64 	%p9, %rd305, 0;
	@%p9 bra 	$L__BB175_72;
	cvt.u32.u64 	%r79, %rd165;
	cvt.u32.u64 	%r80, %rd525;
	div.u32 	%r81, %r80, %r79;
	mul.lo.s32 	%r82, %r81, %r79;
	sub.s32 	%r83, %r80, %r82;
	cvt.u64.u32 	%rd527, %r81;
	cvt.u64.u32 	%rd528, %r83;
	bra.uni 	$L__BB175_73;
$L__BB175_72:
	div.s64 	%rd527, %rd525, %rd165;
	mul.lo.s64 	%rd306, %rd527, %rd165;
	sub.s64 	%rd528, %rd525, %rd306;
$L__BB175_73:
	add.s64 	%rd308, %rd1, %rd302;
	ld.global.u64 	%rd309, [%rd308];
	mad.lo.s64 	%rd172, %rd309, %rd528, %rd164;
	add.s32 	%r35, %r234, -2;
	mul.wide.u32 	%rd310, %r35, 8;
	add.s64 	%rd311, %rd2, %rd310;
	ld.global.u64 	%rd173, [%rd311];
	or.b64  	%rd312, %rd527, %rd173;
	and.b64  	%rd313, %rd312, -4294967296;
	setp.ne.s64 	%p10, %rd313, 0;
	@%p10 bra 	$L__BB175_75;
	cvt.u32.u64 	%r84, %rd173;
	cvt.u32.u64 	%r85, %rd527;
	div.u32 	%r86, %r85, %r84;
	mul.lo.s32 	%r87, %r86, %r84;
	sub.s32 	%r88, %r85, %r87;
	cvt.u64.u32 	%rd529, %r86;
	cvt.u64.u32 	%rd530, %r88;
	bra.uni 	$L__BB175_76;
$L__BB175_75:
	div.s64 	%rd529, %rd527, %rd173;
	mul.lo.s64 	%rd314, %rd529, %rd173;
	sub.s64 	%rd530, %rd527, %rd314;
$L__BB175_76:
	add.s64 	%rd316, %rd1, %rd310;
	ld.global.u64 	%rd317, [%rd316];
	mad.lo.s64 	%rd180, %rd317, %rd530, %rd172;
	add.s32 	%r36, %r234, -3;
	mul.wide.u32 	%rd318, %r36, 8;
	add.s64 	%rd319, %rd2, %rd318;
	ld.global.u64 	%rd181, [%rd319];
	or.b64  	%rd320, %rd529, %rd181;
	and.b64  	%rd321, %rd320, -4294967296;
	setp.ne.s64 	%p11, %rd321, 0;
	@%p11 bra 	$L__BB175_78;
	cvt.u32.u64 	%r89, %rd181;
	cvt.u32.u64 	%r90, %rd529;
	div.u32 	%r91, %r90, %r89;
	mul.lo.s32 	%r92, %r91, %r89;
	sub.s32 	%r93, %r90, %r92;
	cvt.u64.u32 	%rd531, %r91;
	cvt.u64.u32 	%rd532, %r93;
	bra.uni 	$L__BB175_79;
$L__BB175_78:
	div.s64 	%rd531, %rd529, %rd181;
	mul.lo.s64 	%rd322, %rd531, %rd181;
	sub.s64 	%rd532, %rd529, %rd322;
$L__BB175_79:
	add.s64 	%rd324, %rd1, %rd318;
	ld.global.u64 	%rd325, [%rd324];
	mad.lo.s64 	%rd188, %rd325, %rd532, %rd180;
	mul.wide.u32 	%rd326, %r33, 8;
	add.s64 	%rd327, %rd2, %rd326;
	ld.global.u64 	%rd189, [%rd327];
	or.b64  	%rd328, %rd531, %rd189;
	and.b64  	%rd329, %rd328, -4294967296;
	setp.ne.s64 	%p12, %rd329, 0;
	@%p12 bra 	$L__BB175_81;
	cvt.u32.u64 	%r94, %rd189;
	cvt.u32.u64 	%r95, %rd531;
	div.u32 	%r96, %r95, %r94;
	mul.lo.s32 	%r97, %r96, %r94;
	sub.s32 	%r98, %r95, %r97;
	cvt.u64.u32 	%rd548, %r96;
	cvt.u64.u32 	%rd534, %r98;
	bra.uni 	$L__BB175_82;
$L__BB175_81:
	div.s64 	%rd548, %rd531, %rd189;
	mul.lo.s64 	%rd330, %rd548, %rd189;
	sub.s64 	%rd534, %rd531, %rd330;
$L__BB175_82:
	add.s64 	%rd332, %rd1, %rd326;
	ld.global.u64 	%rd333, [%rd332];
	mad.lo.s64 	%rd557, %rd333, %rd534, %rd188;
	add.s32 	%r234, %r234, -8;
	add.s32 	%r233, %r233, 8;
	setp.ne.s32 	%p13, %r233, 0;
	@%p13 bra 	$L__BB175_58;
	add.s32 	%r236, %r234, 3;
$L__BB175_84:
	setp.eq.s32 	%p14, %r25, 0;
	@%p14 bra 	$L__BB175_113;
	and.b32  	%r41, %r23, 3;
	setp.lt.u32 	%p15, %r25, 4;
	@%p15 bra 	$L__BB175_99;
	mul.wide.u32 	%rd335, %r236, 8;
	add.s64 	%rd336, %rd2, %rd335;
	ld.global.u64 	%rd200, [%rd336];
	or.b64  	%rd337, %rd548, %rd200;
	and.b64  	%rd338, %rd337, -4294967296;
	setp.ne.s64 	%p16, %rd338, 0;
	@%p16 bra 	$L__BB175_88;
	cvt.u32.u64 	%r99, %rd200;
	cvt.u32.u64 	%r100, %rd548;
	div.u32 	%r101, %r100, %r99;
	mul.lo.s32 	%r102, %r101, %r99;
	sub.s32 	%r103, %r100, %r102;
	cvt.u64.u32 	%rd538, %r101;
	cvt.u64.u32 	%rd539, %r103;
	bra.uni 	$L__BB175_89;
$L__BB175_88:
	div.s64 	%rd538, %rd548, %rd200;
	mul.lo.s64 	%rd339, %rd538, %rd200;
	sub.s64 	%rd539, %rd548, %rd339;
$L__BB175_89:
	add.s64 	%rd341, %rd1, %rd335;
	ld.global.u64 	%rd342, [%rd341];
	mad.lo.s64 	%rd207, %rd342, %rd539, %rd557;
	add.s32 	%r42, %r236, -1;
	mul.wide.u32 	%rd343, %r42, 8;
	add.s64 	%rd344, %rd2, %rd343;
	ld.global.u64 	%rd208, [%rd344];
	or.b64  	%rd345, %rd538, %rd208;
	and.b64  	%rd346, %rd345, -4294967296;
	setp.ne.s64 	%p17, %rd346, 0;
	@%p17 bra 	$L__BB175_91;
	cvt.u32.u64 	%r104, %rd208;
	cvt.u32.u64 	%r105, %rd538;
	div.u32 	%r106, %r105, %r104;
	mul.lo.s32 	%r107, %r106, %r104;
	sub.s32 	%r108, %r105, %r107;
	cvt.u64.u32 	%rd540, %r106;
	cvt.u64.u32 	%rd541, %r108;
	bra.uni 	$L__BB175_92;
$L__BB175_91:
	div.s64 	%rd540, %rd538, %rd208;
	mul.lo.s64 	%rd347, %rd540, %rd208;
	sub.s64 	%rd541, %rd538, %rd347;
$L__BB175_92:
	add.s64 	%rd349, %rd1, %rd343;
	ld.global.u64 	%rd350, [%rd349];
	mad.lo.s64 	%rd215, %rd350, %rd541, %rd207;
	add.s32 	%r43, %r236, -2;
	mul.wide.u32 	%rd351, %r43, 8;
	add.s64 	%rd352, %rd2, %rd351;
	ld.global.u64 	%rd216, [%rd352];
	or.b64  	%rd353, %rd540, %rd216;
	and.b64  	%rd354, %rd353, -4294967296;
	setp.ne.s64 	%p18, %rd354, 0;
	@%p18 bra 	$L__BB175_94;
	cvt.u32.u64 	%r109, %rd216;
	cvt.u32.u64 	%r110, %rd540;
	div.u32 	%r111, %r110, %r109;
	mul.lo.s32 	%r112, %r111, %r109;
	sub.s32 	%r113, %r110, %r112;
	cvt.u64.u32 	%rd542, %r111;
	cvt.u64.u32 	%rd543, %r113;
	bra.uni 	$L__BB175_95;
$L__BB175_94:
	div.s64 	%rd542, %rd540, %rd216;
	mul.lo.s64 	%rd355, %rd542, %rd216;
	sub.s64 	%rd543, %rd540, %rd355;
$L__BB175_95:
	add.s64 	%rd357, %rd1, %rd351;
	ld.global.u64 	%rd358, [%rd357];
	mad.lo.s64 	%rd223, %rd358, %rd543, %rd215;
	add.s32 	%r44, %r236, -3;
	mul.wide.u32 	%rd359, %r44, 8;
	add.s64 	%rd360, %rd2, %rd359;
	ld.global.u64 	%rd224, [%rd360];
	or.b64  	%rd361, %rd542, %rd224;
	and.b64  	%rd362, %rd361, -4294967296;
	setp.ne.s64 	%p19, %rd362, 0;
	@%p19 bra 	$L__BB175_97;
	cvt.u32.u64 	%r114, %rd224;
	cvt.u32.u64 	%r115, %rd542;
	div.u32 	%r116, %r115, %r114;
	mul.lo.s32 	%r117, %r116, %r114;
	sub.s32 	%r118, %r115, %r117;
	cvt.u64.u32 	%rd548, %r116;
	cvt.u64.u32 	%rd545, %r118;
	bra.uni 	$L__BB175_98;
$L__BB175_97:
	div.s64 	%rd548, %rd542, %rd224;
	mul.lo.s64 	%rd363, %rd548, %rd224;
	sub.s64 	%rd545, %rd542, %rd363;
$L__BB175_98:
	add.s64 	%rd365, %rd1, %rd359;
	ld.global.u64 	%rd366, [%rd365];
	mad.lo.s64 	%rd557, %rd366, %rd545, %rd223;
	add.s32 	%r236, %r236, -4;
$L__BB175_99:
	setp.eq.s32 	%p20, %r41, 0;
	@%p20 bra 	$L__BB175_113;
	setp.eq.s32 	%p21, %r41, 1;
	@%p21 bra 	$L__BB175_108;
	mul.wide.u32 	%rd368, %r236, 8;
	add.s64 	%rd369, %rd2, %rd368;
	ld.global.u64 	%rd235, [%rd369];
	or.b64  	%rd370, %rd548, %rd235;
	and.b64  	%rd371, %rd370, -4294967296;
	setp.ne.s64 	%p22, %rd371, 0;
	@%p22 bra 	$L__BB175_103;
	cvt.u32.u64 	%r119, %rd235;
	cvt.u32.u64 	%r120, %rd548;
	div.u32 	%r121, %r120, %r119;
	mul.lo.s32 	%r122, %r121, %r119;
	sub.s32 	%r123, %r120, %r122;
	cvt.u64.u32 	%rd549, %r121;
	cvt.u64.u32 	%rd550, %r123;
	bra.uni 	$L__BB175_104;
$L__BB175_103:
	div.s64 	%rd549, %rd548, %rd235;
	mul.lo.s64 	%rd372, %rd549, %rd235;
	sub.s64 	%rd550, %rd548, %rd372;
$L__BB175_104:
	add.s64 	%rd374, %rd1, %rd368;
	ld.global.u64 	%rd375, [%rd374];
	mad.lo.s64 	%rd242, %rd375, %rd550, %rd557;
	add.s32 	%r47, %r236, -1;
	mul.wide.u32 	%rd376, %r47, 8;
	add.s64 	%rd377, %rd2, %rd376;
	ld.global.u64 	%rd243, [%rd377];
	or.b64  	%rd378, %rd549, %rd243;
	and.b64  	%rd379, %rd378, -4294967296;
	setp.ne.s64 	%p23, %rd379, 0;
	@%p23 bra 	$L__BB175_106;
	cvt.u32.u64 	%r124, %rd243;
	cvt.u32.u64 	%r125, %rd549;
	div.u32 	%r126, %r125, %r124;
	mul.lo.s32 	%r127, %r126, %r124;
	sub.s32 	%r128, %r125, %r127;
	cvt.u64.u32 	%rd548, %r126;
	cvt.u64.u32 	%rd552, %r128;
	bra.uni 	$L__BB175_107;
$L__BB175_106:
	div.s64 	%rd548, %rd549, %rd243;
	mul.lo.s64 	%rd380, %rd548, %rd243;
	sub.s64 	%rd552, %rd549, %rd380;
$L__BB175_107:
	add.s64 	%rd382, %rd1, %rd376;
	ld.global.u64 	%rd383, [%rd382];
	mad.lo.s64 	%rd557, %rd383, %rd552, %rd242;
	add.s32 	%r236, %r236, -2;
$L__BB175_108:
	and.b32  	%r129, %r23, 1;
	setp.eq.b32 	%p24, %r129, 1;
	not.pred 	%p25, %p24;
	@%p25 bra 	$L__BB175_113;
	mul.wide.u32 	%rd384, %r236, 8;
	add.s64 	%rd385, %rd2, %rd384;
	ld.global.u64 	%rd254, [%rd385];
	or.b64  	%rd386, %rd548, %rd254;
	and.b64  	%rd387, %rd386, -4294967296;
	setp.ne.s64 	%p26, %rd387, 0;
	@%p26 bra 	$L__BB175_111;
	cvt.u32.u64 	%r130, %rd254;
	cvt.u32.u64 	%r131, %rd548;
	rem.u32 	%r132, %r131, %r130;
	cvt.u64.u32 	%rd556, %r132;
	bra.uni 	$L__BB175_112;
$L__BB175_111:
	rem.s64 	%rd556, %rd548, %rd254;
$L__BB175_112:
	add.s64 	%rd389, %rd1, %rd384;
	ld.global.u64 	%rd390, [%rd389];
	mad.lo.s64 	%rd557, %rd390, %rd556, %rd557;
$L__BB175_113:
	shl.b64 	%rd391, %rd557, 2;
	add.s64 	%rd392, %rd3, %rd391;
	ld.global.u32 	%r133, [%rd392];
	st.shared.u32 	[%r5], %r133;
$L__BB175_114:
	bar.sync 	0;
	setp.lt.u32 	%p48, %r238, 66;
	@%p48 bra 	$L__BB175_118;
$L__BB175_115:
	shr.u32 	%r51, %r238, 1;
	setp.ge.u32 	%p49, %r1, %r51;
	@%p49 bra 	$L__BB175_117;
	ld.shared.u32 	%r205, [%r5];
	shl.b32 	%r206, %r51, 2;
	add.s32 	%r207, %r5, %r206;
	ld.shared.u32 	%r208, [%r207];
	add.s32 	%r209, %r208, %r205;
	st.shared.u32 	[%r5], %r209;
$L__BB175_117:
	bar.sync 	0;
	setp.gt.u32 	%p50, %r238, 131;
	mov.u32 	%r238, %r51;
	@%p50 bra 	$L__BB175_115;
$L__BB175_118:
	setp.gt.u32 	%p51, %r1, 31;
	@%p51 bra 	$L__BB175_121;
	ld.volatile.shared.u32 	%r210, [%r5];
	ld.volatile.shared.u32 	%r211, [%r5+128];
	add.s32 	%r212, %r211, %r210;
	st.volatile.shared.u32 	[%r5], %r212;
	ld.volatile.shared.u32 	%r213, [%r5];
	ld.volatile.shared.u32 	%r214, [%r5+64];
	add.s32 	%r215, %r214, %r213;
	st.volatile.shared.u32 	[%r5], %r215;
	ld.volatile.shared.u32 	%r216, [%r5];
	ld.volatile.shared.u32 	%r217, [%r5+32];
	add.s32 	%r218, %r217, %r216;
	st.volatile.shared.u32 	[%r5], %r218;
	ld.volatile.shared.u32 	%r219, [%r5];
	ld.volatile.shared.u32 	%r220, [%r5+16];
	add.s32 	%r221, %r220, %r219;
	st.volatile.shared.u32 	[%r5], %r221;
	ld.volatile.shared.u32 	%r222, [%r5];
	ld.volatile.shared.u32 	%r223, [%r5+8];
	add.s32 	%r224, %r223, %r222;
	st.volatile.shared.u32 	[%r5], %r224;
	ld.volatile.shared.u32 	%r225, [%r5];
	ld.volatile.shared.u32 	%r226, [%r5+4];
	add.s32 	%r227, %r226, %r225;
	st.volatile.shared.u32 	[%r5], %r227;
	setp.ne.s32 	%p52, %r1, 0;
	@%p52 bra 	$L__BB175_121;
	ld.shared.u32 	%r228, [sumsdata_i32];
	cvta.to.global.u64 	%rd470, %rd260;
	mul.wide.u32 	%rd471, %r2, 4;
	add.s64 	%rd472, %rd470, %rd471;
	st.global.u32 	[%rd472], %r228;
$L__BB175_121:
	ret;

}
	// .globl	contiguous_sum2_i32
.visible .entry contiguous_sum2_i32(
	.param .u64 .ptr .align 1 contiguous_sum2_i32_param_0,
	.param .u64 .ptr .align 1 contiguous_sum2_i32_param_1,
	.param .u64 .ptr .align 1 contiguous_sum2_i32_param_2,
	.param .u64 .ptr .align 1 contiguous_sum2_i32_param_3,
	.param .u64 contiguous_sum2_i32_param_4,
	.param .u64 contiguous_sum2_i32_param_5,
	.param .u64 contiguous_sum2_i32_param_6
)
{
	.reg .pred 	%p<53>;
	.reg .b32 	%r<243>;
	.reg .b64 	%rd<572>;

	ld.param.u64 	%rd266, [contiguous_sum2_i32_param_1];
	ld.param.u64 	%rd267, [contiguous_sum2_i32_param_2];
	ld.param.u64 	%rd268, [contiguous_sum2_i32_param_3];
	ld.param.u64 	%rd263, [contiguous_sum2_i32_param_4];
	ld.param.u64 	%rd264, [contiguous_sum2_i32_param_5];
	ld.param.u64 	%rd265, [contiguous_sum2_i32_param_6];
	cvta.to.global.u64 	%rd1, %rd268;
	cvta.to.global.u64 	%rd2, %rd267;
	cvta.to.global.u64 	%rd571, %rd266;
	mov.u32 	%r1, %tid.x;
	mov.u32 	%r2, %ctaid.x;
	mov.u32 	%r242, %ntid.x;
	mul.lo.s32 	%r51, %r2, %r242;
	shl.b32 	%r52, %r51, 1;
	add.s32 	%r4, %r52, %r1;
	shl.b32 	%r53, %r1, 2;
	mov.u32 	%r54, sumsdata_i32;
	add.s32 	%r5, %r54, %r53;
	mov.b32 	%r55, 0;
	st.shared.u32 	[%r5], %r55;
	add.s32 	%r56, %r4, %r242;
	cvt.u64.u32 	%rd4, %r56;
	setp.le.u64 	%p1, %rd264, %rd4;
	@%p1 bra 	$L__BB176_54;
	cvt.u64.u32 	%rd401, %r4;
	mov.u32 	%r134, %ctaid.y;
	cvt.u64.u32 	%rd402, %r134;
	mul.lo.s64 	%rd403, %rd264, %rd402;
	add.s64 	%rd525, %rd403, %rd401;
	add.s64 	%rd523, %rd403, %rd4;
	cvt.u32.u64 	%r6, %rd263;
	add.s32 	%r236, %r6, -1;
	setp.lt.s32 	%p27, %r236, 0;
	mov.b64 	%rd529, 0;
	mov.u64 	%rd530, %rd529;
	@%p27 bra 	$L__BB176_53;
	setp.lt.u32 	%p28, %r236, 3;
	mov.b64 	%rd530, 0;
	mov.u64 	%rd529, %rd530;
	@%p28 bra 	$L__BB176_30;
	add.s32 	%r234, %r6, -2;
	and.b32  	%r135, %r6, -4;
	neg.s32 	%r233, %r135;
	mov.b64 	%rd530, 0;
$L__BB176_4:
	.pragma "nounroll";
	add.s32 	%r12, %r234, 1;
	mul.wide.u32 	%rd407, %r12, 8;
	add.s64 	%rd408, %rd2, %rd407;
	ld.global.u64 	%rd11, [%rd408];
	or.b64  	%rd409, %rd525, %rd11;
	and.b64  	%rd410, %rd409, -4294967296;
	setp.ne.s64 	%p29, %rd410, 0;
	@%p29 bra 	$L__BB176_6;
	cvt.u32.u64 	%r136, %rd11;
	cvt.u32.u64 	%r137, %rd525;
	div.u32 	%r138, %r137, %r136;
	mul.lo.s32 	%r139, %r138, %r136;
	sub.s32 	%r140, %r137, %r139;
	cvt.u64.u32 	%rd491, %r138;
	cvt.u64.u32 	%rd492, %r140;
	bra.uni 	$L__BB176_7;
$L__BB176_6:
	div.s64 	%rd491, %rd525, %rd11;
	mul.lo.s64 	%rd411, %rd491, %rd11;
	sub.s64 	%rd492, %rd525, %rd411;
$L__BB176_7:
	mul.wide.u32 	%rd412, %r12, 8;
	add.s64 	%rd413, %rd1, %rd412;
	ld.global.u64 	%rd18, [%rd413];
	mad.lo.s64 	%rd19, %rd18, %rd492, %rd529;
	or.b64  	%rd414, %rd523, %rd11;
	and.b64  	%rd415, %rd414, -4294967296;
	setp.ne.s64 	%p30, %rd415, 0;
	@%p30 bra 	$L__BB176_9;
	cvt.u32.u64 	%r141, %rd11;
	cvt.u32.u64 	%r142, %rd523;
	div.u32 	%r143, %r142, %r141;
	mul.lo.s32 	%r144, %r143, %r141;
	sub.s32 	%r145, %r142, %r144;
	cvt.u64.u32 	%rd493, %r143;
	cvt.u64.u32 	%rd494, %r145;
	bra.uni 	$L__BB176_10;
$L__BB176_9:
	div.s64 	%rd493, %rd523, %rd11;
	mul.lo.s64 	%rd416, %rd493, %rd11;
	sub.s64 	%rd494, %rd523, %rd416;
$L__BB176_10:
	mad.lo.s64 	%rd26, %rd494, %rd18, %rd530;
	mul.wide.u32 	%rd417, %r234, 8;
	add.s64 	%rd418, %rd2, %rd417;
	ld.global.u64 	%rd27, [%rd418];
	or.b64  	%rd419, %rd491, %rd27;
	and.b64  	%rd420, %rd419, -4294967296;
	setp.ne.s64 	%p31, %rd420, 0;
	@%p31 bra 	$L__BB176_12;
	cvt.u32.u64 	%r146, %rd27;
	cvt.u32.u64 	%r147, %rd491;
	div.u32 	%r148, %r147, %r146;
	mul.lo.s32 	%r149, %r148, %r146;
	sub.s32 	%r150, %r147, %r149;
	cvt.u64.u32 	%rd495, %r148;
	cvt.u64.u32 	%rd496, %r150;
	bra.uni 	$L__BB176_13;
$L__BB176_12:
	div.s64 	%rd495, %rd491, %rd27;
	mul.lo.s64 	%rd421, %rd495, %rd27;
	sub.s64 	%rd496, %rd491, %rd421;
$L__BB176_13:
	mul.wide.u32 	%rd422, %r234, 8;
	add.s64 	%rd423, %rd1, %rd422;
	ld.global.u64 	%rd34, [%rd423];
	mad.lo.s64 	%rd35, %rd34, %rd496, %rd19;
	or.b64  	%rd424, %rd493, %rd27;
	and.b64  	%rd425, %rd424, -4294967296;
	setp.ne.s64 	%p32, %rd425, 0;
	@%p32 bra 	$L__BB176_15;
	cvt.u32.u64 	%r151, %rd27;
	cvt.u32.u64 	%r152, %rd493;
	div.u32 	%r153, %r152, %r151;
	mul.lo.s32 	%r154, %r153, %r151;
	sub.s32 	%r155, %r152, %r154;
	cvt.u64.u32 	%rd497, %r153;
	cvt.u64.u32 	%rd498, %r155;
	bra.uni 	$L__BB176_16;
$L__BB176_15:
	div.s64 	%rd497, %rd493, %rd27;
	mul.lo.s64 	%rd426, %rd497, %rd27;
	sub.s64 	%rd498, %rd493, %rd426;
$L__BB176_16:
	mad.lo.s64 	%rd42, %rd498, %rd34, %rd26;
	add.s32 	%r13, %r234, -1;
	mul.wide.u32 	%rd427, %r13, 8;
	add.s64 	%rd428, %rd2, %rd427;
	ld.global.u64 	%rd43, [%rd428];
	or.b64  	%rd429, %rd495, %rd43;
	and.b64  	%rd430, %rd429, -4294967296;
	setp.ne.s64 	%p33, %rd430, 0;
	@%p33 bra 	$L__BB176_18;
	cvt.u32.u64 	%r156, %rd43;
	cvt.u32.u64 	%r157, %rd495;
	div.u32 	%r158, %r157, %r156;
	mul.lo.s32 	%r159, %r158, %r156;
	sub.s32 	%r160, %r157, %r159;
	cvt.u64.u32 	%rd499, %r158;
	cvt.u64.u32 	%rd500, %r160;
	bra.uni 	$L__BB176_19;
$L__BB176_18:
	div.s64 	%rd499, %rd495, %rd43;
	mul.lo.s64 	%rd431, %rd499, %rd43;
	sub.s64 	%rd500, %rd495, %rd431;
$L__BB176_19:
	mul.wide.u32 	%rd432, %r13, 8;
	add.s64 	%rd433, %rd1, %rd432;
	ld.global.u64 	%rd50, [%rd433];
	mad.lo.s64 	%rd51, %rd50, %rd500, %rd35;
	or.b64  	%rd434, %rd497, %rd43;
	and.b64  	%rd435, %rd434, -4294967296;
	setp.ne.s64 	%p34, %rd435, 0;
	@%p34 bra 	$L__BB176_21;
	cvt.u32.u64 	%r161, %rd43;
	cvt.u32.u64 	%r162, %rd497;
	div.u32 	%r163, %r162, %r161;
	mul.lo.s32 	%r164, %r163, %r161;
	sub.s32 	%r165, %r162, %r164;
	cvt.u64.u32 	%rd501, %r163;
	cvt.u64.u32 	%rd502, %r165;
	bra.uni 	$L__BB176_22;
$L__BB176_21:
	div.s64 	%rd501, %rd497, %rd43;
	mul.lo.s64 	%rd436, %rd501, %rd43;
	sub.s64 	%rd502, %rd497, %rd436;
$L__BB176_22:
	mad.lo.s64 	%rd58, %rd502, %rd50, %rd42;
	add.s32 	%r166, %r234, -2;
	mul.wide.u32 	%rd437, %r166, 8;
	add.s64 	%rd438, %rd2, %rd437;
	ld.global.u64 	%rd59, [%rd438];
	or.b64  	%rd439, %rd499, %rd59;
	and.b64  	%rd440, %rd439, -4294967296;
	setp.ne.s64 	%p35, %rd440, 0;
	@%p35 bra 	$L__BB176_24;
	cvt.u32.u64 	%r167, %rd59;
	cvt.u32.u64 	%r168, %rd499;
	div.u32 	%r169, %r168, %r167;
	mul.lo.s32 	%r170, %r169, %r167;
	sub.s32 	%r171, %r168, %r170;
	cvt.u64.u32 	%rd525, %r169;
	cvt.u64.u32 	%rd504, %r171;
	bra.uni 	$L__BB176_25;
$L__BB176_24:
	div.s64 	%rd525, %rd499, %rd59;
	mul.lo.s64 	%rd441, %rd525, %rd59;
	sub.s64 	%rd504, %rd499, %rd441;
$L__BB176_25:
	mul.wide.u32 	%rd442, %r166, 8;
	add.s64 	%rd443, %rd1, %rd442;
	ld.global.u64 	%rd66, [%rd443];
	mad.lo.s64 	%rd529, %rd66, %rd504, %rd51;
	or.b64  	%rd444, %rd501, %rd59;
	and.b64  	%rd445, %rd444, -4294967296;
	setp.ne.s64 	%p36, %rd445, 0;
	@%p36 bra 	$L__BB176_27;
	cvt.u32.u64 	%r173, %rd59;
	cvt.u32.u64 	%r174, %rd501;
	div.u32 	%r175, %r174, %r173;
	mul.lo.s32 	%r176, %r175, %r173;
	sub.s32 	%r177, %r174, %r176;
	cvt.u64.u32 	%rd523, %r175;
	cvt.u64.u32 	%rd506, %r177;
	bra.uni 	$L__BB176_28;
$L__BB176_27:
	div.s64 	%rd523, %rd501, %rd59;
	mul.lo.s64 	%rd446, %rd523, %rd59;
	sub.s64 	%rd506, %rd501, %rd446;
$L__BB176_28:
	mad.lo.s64 	%rd530, %rd506, %rd66, %rd58;
	add.s32 	%r234, %r234, -4;
	add.s32 	%r233, %r233, 4;
	setp.ne.s32 	%p37, %r233, 0;
	@%p37 bra 	$L__BB176_4;
	add.s32 	%r236, %r234, 1;
$L__BB176_30:
	and.b32  	%r18, %r6, 3;
	setp.eq.s32 	%p38, %r18, 0;
	@%p38 bra 	$L__BB176_53;
	setp.eq.s32 	%p39, %r18, 1;
	@%p39 bra 	$L__BB176_45;
	mul.wide.u32 	%rd448, %r236, 8;
	add.s64 	%rd449, %rd2, %rd448;
	ld.global.u64 	%rd81, [%rd449];
	or.b64  	%rd450, %rd525, %rd81;
	and.b64  	%rd451, %rd450, -4294967296;
	setp.ne.s64 	%p40, %rd451, 0;
	@%p40 bra 	$L__BB176_34;
	cvt.u32.u64 	%r178, %rd81;
	cvt.u32.u64 	%r179, %rd525;
	div.u32 	%r180, %r179, %r178;
	mul.lo.s32 	%r181, %r180, %r178;
	sub.s32 	%r182, %r179, %r181;
	cvt.u64.u32 	%rd513, %r180;
	cvt.u64.u32 	%rd514, %r182;
	bra.uni 	$L__BB176_35;
$L__BB176_34:
	div.s64 	%rd513, %rd525, %rd81;
	mul.lo.s64 	%rd452, %rd513, %rd81;
	sub.s64 	%rd514, %rd525, %rd452;
$L__BB176_35:
	add.s64 	%rd454, %rd1, %rd448;
	ld.global.u64 	%rd88, [%rd454];
	mad.lo.s64 	%rd89, %rd88, %rd514, %rd529;
	or.b64  	%rd455, %rd523, %rd81;
	and.b64  	%rd456, %rd455, -4294967296;
	setp.ne.s64 	%p41, %rd456, 0;
	@%p41 bra 	$L__BB176_37;
	cvt.u32.u64 	%r183, %rd81;
	cvt.u32.u64 	%r184, %rd523;
	div.u32 	%r185, %r184, %r183;
	mul.lo.s32 	%r186, %r185, %r183;
	sub.s32 	%r187, %r184, %r186;
	cvt.u64.u32 	%rd515, %r185;
	cvt.u64.u32 	%rd516, %r187;
	bra.uni 	$L__BB176_38;
$L__BB176_37:
	div.s64 	%rd515, %rd523, %rd81;
	mul.lo.s64 	%rd457, %rd515, %rd81;
	sub.s64 	%rd516, %rd523, %rd457;
$L__BB176_38:
	mad.lo.s64 	%rd96, %rd516, %rd88, %rd530;
	add.s32 	%r19, %r236, -1;
	mul.wide.u32 	%rd458, %r19, 8;
	add.s64 	%rd459, %rd2, %rd458;
	ld.global.u64 	%rd97, [%rd459];
	or.b64  	%rd460, %rd513, %rd97;
	and.b64  	%rd461, %rd460, -4294967296;
	setp.ne.s64 	%p42, %rd461, 0;
	@%p42 bra 	$L__BB176_40;
	cvt.u32.u64 	%r188, %rd97;
	cvt.u32.u64 	%r189, %rd513;
	div.u32 	%r190, %r189, %r188;
	mul.lo.s32 	%r191, %r190, %r188;
	sub.s32 	%r192, %r189, %r191;
	cvt.u64.u32 	%rd525, %r190;
	cvt.u64.u32 	%rd518, %r192;
	bra.uni 	$L__BB176_41;
$L__BB176_40:
	div.s64 	%rd525, %rd513, %rd97;
	mul.lo.s64 	%rd462, %rd525, %rd97;
	sub.s64 	%rd518, %rd513, %rd462;
$L__BB176_41:
	add.s64 	%rd464, %rd1, %rd458;
	ld.global.u64 	%rd104, [%rd464];
	mad.lo.s64 	%rd529, %rd104, %rd518, %rd89;
	or.b64  	%rd465, %rd515, %rd97;
	and.b64  	%rd466, %rd465, -4294967296;
	setp.ne.s64 	%p43, %rd466, 0;
	@%p43 bra 	$L__BB176_43;
	cvt.u32.u64 	%r193, %rd97;
	cvt.u32.u64 	%r194, %rd515;
	div.u32 	%r195, %r194, %r193;
	mul.lo.s32 	%r196, %r195, %r193;
	sub.s32 	%r197, %r194, %r196;
	cvt.u64.u32 	%rd523, %r195;
	cvt.u64.u32 	%rd520, %r197;
	bra.uni 	$L__BB176_44;
$L__BB176_43:
	div.s64 	%rd523, %rd515, %rd97;
	mul.lo.s64 	%rd467, %rd523, %rd97;
	sub.s64 	%rd520, %rd515, %rd467;
$L__BB176_44:
	mad.lo.s64 	%rd530, %rd520, %rd104, %rd96;
	add.s32 	%r236, %r236, -2;
$L__BB176_45:
	and.b32  	%r198, %r6, 1;
	setp.eq.b32 	%p44, %r198, 1;
	not.pred 	%p45, %p44;
	@%p45 bra 	$L__BB176_53;
	mul.wide.u32 	%rd468, %r236, 8;
	add.s64 	%rd469, %rd2, %rd468;
	ld.global.u64 	%rd119, [%rd469];
	or.b64  	%rd470, %rd525, %rd119;
	and.b64  	%rd471, %rd470, -4294967296;
	setp.ne.s64 	%p46, %rd471, 0;
	@%p46 bra 	$L__BB176_48;
	cvt.u32.u64 	%r199, %rd119;
	cvt.u32.u64 	%r200, %rd525;
	rem.u32 	%r201, %r200, %r199;
	cvt.u64.u32 	%rd527, %r201;
	bra.uni 	$L__BB176_49;
$L__BB176_48:
	rem.s64 	%rd527, %rd525, %rd119;
$L__BB176_49:
	add.s64 	%rd473, %rd1, %rd468;
	ld.global.u64 	%rd123, [%rd473];
	mad.lo.s64 	%rd529, %rd123, %rd527, %rd529;
	or.b64  	%rd474, %rd523, %rd119;
	and.b64  	%rd475, %rd474, -4294967296;
	setp.ne.s64 	%p47, %rd475, 0;
	@%p47 bra 	$L__BB176_51;
	cvt.u32.u64 	%r202, %rd119;
	cvt.u32.u64 	%r203, %rd523;
	rem.u32 	%r204, %r203, %r202;
	cvt.u64.u32 	%rd528, %r204;
	bra.uni 	$L__BB176_52;
$L__BB176_51:
	rem.s64 	%rd528, %rd523, %rd119;
$L__BB176_52:
	mad.lo.s64 	%rd530, %rd528, %rd123, %rd530;
$L__BB176_53:
	shl.b64 	%rd476, %rd529, 2;
	add.s64 	%rd477, %rd571, %rd476;
	ld.global.u32 	%r205, [%rd477];
	shl.b64 	%rd478, %rd530, 2;
	add.s64 	%rd479, %rd571, %rd478;
	ld.global.u32 	%r206, [%rd479];
	add.s32 	%r207, %r206, %r205;
	st.shared.u32 	[%r5], %r207;
	bra.uni 	$L__BB176_114;
$L__BB176_54:
	cvt.u64.u32 	%rd131, %r4;
	setp.le.u64 	%p2, %rd264, %rd131;
	@%p2 bra 	$L__BB176_114;
	mov.u32 	%r57, %ctaid.y;
	cvt.u64.u32 	%rd269, %r57;
	mad.lo.s64 	%rd562, %rd264, %rd269, %rd131;
	cvt.u32.u64 	%r22, %rd263;
	add.s32 	%r240, %r22, -1;
	setp.lt.s32 	%p3, %r240, 0;
	@%p3 bra 	$L__BB176_113;
	and.b32  	%r24, %r22, 7;
	setp.lt.u32 	%p4, %r240, 7;
	@%p4 bra 	$L__BB176_84;
	add.s32 	%r238, %r22, -4;
	and.b32  	%r58, %r22, -8;
	neg.s32 	%r237, %r58;
$L__BB176_58:
	.pragma "nounroll";
	add.s32 	%r29, %r238, 3;
	mul.wide.u32 	%rd271, %r29, 8;
	add.s64 	%rd272, %rd2, %rd271;
	ld.global.u64 	%rd135, [%rd272];
	or.b64  	%rd273, %rd562, %rd135;
	and.b64  	%rd274, %rd273, -4294967296;
	setp.ne.s64 	%p5, %rd274, 0;
	@%p5 bra 	$L__BB176_60;
	cvt.u32.u64 	%r59, %rd135;
	cvt.u32.u64 	%r60, %rd562;
	div.u32 	%r61, %r60, %r59;
	mul.lo.s32 	%r62, %r61, %r59;
	sub.s32 	%r63, %r60, %r62;
	cvt.u64.u32 	%rd533, %r61;
	cvt.u64.u32 	%rd534, %r63;
	bra.uni 	$L__BB176_61;
$L__BB176_60:
	div.s64 	%rd533, %rd562, %rd135;
	mul.lo.s64 	%rd275, %rd533, %rd135;
	sub.s64 	%rd534, %rd562, %rd275;
$L__BB176_61:
	add.s64 	%rd277, %rd1, %rd271;
	ld.global.u64 	%rd278, [%rd277];
	mul.lo.s64 	%rd142, %rd278, %rd534;
	add.s32 	%r30, %r238, 2;
	mul.wide.u32 	%rd279, %r30, 8;
	add.s64 	%rd280, %rd2, %rd279;
	ld.global.u64 	%rd143, [%rd280];
	or.b64  	%rd281, %rd533, %rd143;
	and.b64  	%rd282, %rd281, -4294967296;
	setp.ne.s64 	%p6, %rd282, 0;
	@%p6 bra 	$L__BB176_63;
	cvt.u32.u64 	%r64, %rd143;
	cvt.u32.u64 	%r65, %rd533;
	div.u32 	%r66, %r65, %r64;
	mul.lo.s32 	%r67, %r66, %r64;
	sub.s32 	%r68, %r65, %r67;
	cvt.u64.u32 	%rd535, %r66;
	cvt.u64.u32 	%rd536, %r68;
	bra.uni 	$L__BB176_64;
$L__BB176_63:
	div.s64 	%rd535, %rd533, %rd143;
	mul.lo.s64 	%rd283, %rd535, %rd143;
	sub.s64 	%rd536, %rd533, %rd283;
$L__BB176_64:
	add.s64 	%rd285, %rd1, %rd279;
	ld.global.u64 	%rd286, [%rd285];
	mad.lo.s64 	%rd150, %rd286, %rd536, %rd142;
	add.s32 	%r31, %r238, 1;
	mul.wide.u32 	%rd287, %r31, 8;
	add.s64 	%rd288, %rd2, %rd287;
	ld.global.u64 	%rd151, [%rd288];
	or.b64  	%rd289, %rd535, %rd151;
	and.b64  	%rd290, %rd289, -4294967296;
	setp.ne.s64 	%p7, %rd290, 0;
	@%p7 bra 	$L__BB176_66;
	cvt.u32.u64 	%r69, %rd151;
	cvt.u32.u64 	%r70, %rd535;
	div.u32 	%r71, %r70, %r69;
	mul.lo.s32 	%r72, %r71, %r69;
	sub.s32 	%r73, %r70, %r72;
	cvt.u64.u32 	%rd537, %r71;
	cvt.u64.u32 	%rd538, %r73;
	bra.uni 	$L__BB176_67;
$L__BB176_66:
	div.s64 	%rd537, %rd535, %rd151;
	mul.lo.s64 	%rd291, %rd537, %rd151;
	sub.s64 	%rd538, %rd535, %rd291;
$L__BB176_67:
	add.s64 	%rd293, %rd1, %rd287;
	ld.global.u64 	%rd294, [%rd293];
	mad.lo.s64 	%rd158, %rd294, %rd538, %rd150;
	add.s32 	%r32, %r238, -4;
	mul.wide.u32 	%rd295, %r238, 8;
	add.s64 	%rd296, %rd2, %rd295;
	ld.global.u64 	%rd159, [%rd296];
	or.b64  	%rd297, %rd537, %rd159;
	and.b64  	%rd298, %rd297, -4294967296;
	setp.ne.s64 	%p8, %rd298, 0;
	@%p8 bra 	$L__BB176_69;
	cvt.u32.u64 	%r74, %rd159;
	cvt.u32.u64 	%r75, %rd537;
	div.u32 	%r76, %r75, %r74;
	mul.lo.s32 	%r77, %r76, %r74;
	sub.s32 	%r78, %r75, %r77;
	cvt.u64.u32 	%rd539, %r76;
	cvt.u64.u32 	%rd540, %r78;
	bra.uni 	$L__BB176_70;
$L__BB176_69:
	div.s64 	%rd539, %rd537, %rd159;
	mul.lo.s64 	%rd299, %rd539, %rd159;
	sub.s64 	%rd540, %rd537, %rd299;
$L__BB176_70:
	add.s64 	%rd301, %rd1, %rd295;
	ld.global.u64 	%rd302, [%rd301];
	mad.lo.s64 	%rd166, %rd302, %rd540, %rd158;
	add.s32 	%r33, %r238, -1;
	mul.wide.u32 	%rd303, %r33, 8;
	add.s64 	%rd304, %rd2, %rd303;
	ld.global.u64 	%rd167, [%rd304];
	or.b64  	%rd305, %rd539, %rd167;
	and.b64  	%rd306, %rd305, -4294967296;
	setp.ne.s64 	%p9, %rd306, 0;
	@%p9 bra 	$L__BB176_72;
	cvt.u32.u64 	%r79, %rd167;
	cvt.u32.u64 	%r80, %rd539;
	div.u32 	%r81, %r80, %r79;
	mul.lo.s32 	%r82, %r81, %r79;
	sub.s32 	%r83, %r80, %r82;
	cvt.u64.u32 	%rd541, %r81;
	cvt.u64.u32 	%rd542, %r83;
	bra.uni 	$L__BB176_73;
$L__BB176_72:
	div.s64 	%rd541, %rd539, %rd167;
	mul.lo.s64 	%rd307, %rd541, %rd167;
	sub.s64 	%rd542, %rd539, %rd307;
$L__BB176_73:
	add.s64 	%rd309, %rd1, %rd303;
	ld.global.u64 	%rd310, [%rd309];
	mad.lo.s64 	%rd174, %rd310, %rd542, %rd166;
	add.s32 	%r34, %r238, -2;
	mul.wide.u32 	%rd311, %r34, 8;
	add.s64 	%rd312, %rd2, %rd311;
	ld.global.u64 	%rd175, [%rd312];
	or.b64  	%rd313, %rd541, %rd175;
	and.b64  	%rd314, %rd313, -4294967296;
	setp.ne.s64 	%p10, %rd314, 0;
	@%p10 bra 	$L__BB176_75;
	cvt.u32.u64 	%r84, %rd175;
	cvt.u32.u64 	%r85, %rd541;
	div.u32 	%r86, %r85, %r84;
	mul.lo.s32 	%r87, %r86, %r84;
	sub.s32 	%r88, %r85, %r87;
	cvt.u64.u32 	%rd543, %r86;
	cvt.u64.u32 	%rd544, %r88;
	bra.uni 	$L__BB176_76;
$L__BB176_75:
	div.s64 	%rd543, %rd541, %rd175;
	mul.lo.s64 	%rd315, %rd543, %rd175;
	sub.s64 	%rd544, %rd541, %rd315;
$L__BB176_76:
	add.s64 	%rd317, %rd1, %rd311;
	ld.global.u64 	%rd318, [%rd317];
	mad.lo.s64 	%rd182, %rd318, %rd544, %rd174;
	add.s32 	%r35, %r238, -3;
	mul.wide.u32 	%rd319, %r35, 8;
	add.s64 	%rd320, %rd2, %rd319;
	ld.global.u64 	%rd183, [%rd320];
	or.b64  	%rd321, %rd543, %rd183;
	and.b64  	%rd322, %rd321, -4294967296;
	setp.ne.s64 	%p11, %rd322, 0;
	@%p11 bra 	$L__BB176_78;
	cvt.u32.u64 	%r89, %rd183;
	cvt.u32.u64 	%r90, %rd543;
	div.u32 	%r91, %r90, %r89;
	mul.lo.s32 	%r92, %r91, %r89;
	sub.s32 	%r93, %r90, %r92;
	cvt.u64.u32 	%rd545, %r91;
	cvt.u64.u32 	%rd546, %r93;
	bra.uni 	$L__BB176_79;
$L__BB176_78:
	div.s64 	%rd545, %rd543, %rd183;
	mul.lo.s64 	%rd323, %rd545, %rd183;
	sub.s64 	%rd546, %rd543, %rd323;
$L__BB176_79:
	add.s64 	%rd325, %rd1, %rd319;
	ld.global.u64 	%rd326, [%rd325];
	mad.lo.s64 	%rd190, %rd326, %rd546, %rd182;
	mul.wide.u32 	%rd327, %r32, 8;
	add.s64 	%rd328, %rd2, %rd327;
	ld.global.u64 	%rd191, [%rd328];
	or.b64  	%rd329, %rd545, %rd191;
	and.b64  	%rd330, %rd329, -4294967296;
	setp.ne.s64 	%p12, %rd330, 0;
	@%p12 bra 	$L__BB176_81;
	cvt.u32.u64 	%r94, %rd191;
	cvt.u32.u64 	%r95, %rd545;
	div.u32 	%r96, %r95, %r94;
	mul.lo.s32 	%r97, %r96, %r94;
	sub.s32 	%r98, %r95, %r97;
	cvt.u64.u32 	%rd562, %r96;
	cvt.u64.u32 	%rd548, %r98;
	bra.uni 	$L__BB176_82;
$L__BB176_81:
	div.s64 	%rd562, %rd545, %rd191;
	mul.lo.s64 	%rd331, %rd562, %rd191;
	sub.s64 	%rd548, %rd545, %rd331;
$L__BB176_82:
	add.s64 	%rd333, %rd1, %rd327;
	ld.global.u64 	%rd334, [%rd333];
	mad.lo.s64 	%rd335, %rd334, %rd548, %rd190;
	shl.b64 	%rd336, %rd335, 2;
	add.s64 	%rd571, %rd571, %rd336;
	add.s32 	%r238, %r238, -8;
	add.s32 	%r237, %r237, 8;
	setp.ne.s32 	%p13, %r237, 0;
	@%p13 bra 	$L__BB176_58;
	add.s32 	%r240, %r238, 3;
$L__BB176_84:
	setp.eq.s32 	%p14, %r24, 0;
	@%p14 bra 	$L__BB176_113;
	and.b32  	%r40, %r22, 3;
	setp.lt.u32 	%p15, %r24, 4;
	@%p15 bra 	$L__BB176_99;
	mul.wide.u32 	%rd338, %r240, 8;
	add.s64 	%rd339, %rd2, %rd338;
	ld.global.u64 	%rd202, [%rd339];
	or.b64  	%rd340, %rd562, %rd202;
	and.b64  	%rd341, %rd340, -4294967296;
	setp.ne.s64 	%p16, %rd341, 0;
	@%p16 bra 	$L__BB176_88;
	cvt.u32.u64 	%r99, %rd202;
	cvt.u32.u64 	%r100, %rd562;
	div.u32 	%r101, %r100, %r99;
	mul.lo.s32 	%r102, %r101, %r99;
	sub.s32 	%r103, %r100, %r102;
	cvt.u64.u32 	%rd552, %r101;
	cvt.u64.u32 	%rd553, %r103;
	bra.uni 	$L__BB176_89;
$L__BB176_88:
	div.s64 	%rd552, %rd562, %rd202;
	mul.lo.s64 	%rd342, %rd552, %rd202;
	sub.s64 	%rd553, %rd562, %rd342;
$L__BB176_89:
	add.s64 	%rd344, %rd1, %rd338;
	ld.global.u64 	%rd345, [%rd344];
	mul.lo.s64 	%rd209, %rd345, %rd553;
	add.s32 	%r41, %r240, -1;
	mul.wide.u32 	%rd346, %r41, 8;
	add.s64 	%rd347, %rd2, %rd346;
	ld.global.u64 	%rd210, [%rd347];
	or.b64  	%rd348, %rd552, %rd210;
	and.b64  	%rd349, %rd348, -4294967296;
	setp.ne.s64 	%p17, %rd349, 0;
	@%p17 bra 	$L__BB176_91;
	cvt.u32.u64 	%r104, %rd210;
	cvt.u32.u64 	%r105, %rd552;
	div.u32 	%r106, %r105, %r104;
	mul.lo.s32 	%r107, %r106, %r104;
	sub.s32 	%r108, %r105, %r107;
	cvt.u64.u32 	%rd554, %r106;
	cvt.u64.u32 	%rd555, %r108;
	bra.uni 	$L__BB176_92;
$L__BB176_91:
	div.s64 	%rd554, %rd552, %rd210;
	mul.lo.s64 	%rd350, %rd554, %rd210;
	sub.s64 	%rd555, %rd552, %rd350;
$L__BB176_92:
	add.s64 	%rd352, %rd1, %rd346;
	ld.global.u64 	%rd353, [%rd352];
	mad.lo.s64 	%rd217, %rd353, %rd555, %rd209;
	add.s32 	%r42, %r240, -2;
	mul.wide.u32 	%rd354, %r42, 8;
	add.s64 	%rd355, %rd2, %rd354;
	ld.global.u64 	%rd218, [%rd355];
	or.b64  	%rd356, %rd554, %rd218;
	and.b64  	%rd357, %rd356, -4294967296;
	setp.ne.s64 	%p18, %rd357, 0;
	@%p18 bra 	$L__BB176_94;
	cvt.u32.u64 	%r109, %rd218;
	cvt.u32.u64 	%r110, %rd554;
	div.u32 	%r111, %r110, %r109;
	mul.lo.s32 	%r112, %r111, %r109;
	sub.s32 	%r113, %r110, %r112;
	cvt.u64.u32 	%rd556, %r111;
	cvt.u64.u32 	%rd557, %r113;
	bra.uni 	$L__BB176_95;
$L__BB176_94:
	div.s64 	%rd556, %rd554, %rd218;
	mul.lo.s64 	%rd358, %rd556, %rd218;
	sub.s64 	%rd557, %rd554, %rd358;
$L__BB176_95:
	add.s64 	%rd360, %rd1, %rd354;
	ld.global.u64 	%rd361, [%rd360];
	mad.lo.s64 	%rd225, %rd361, %rd557, %rd217;
	add.s32 	%r43, %r240, -3;
	mul.wide.u32 	%rd362, %r43, 8;
	add.s64 	%rd363, %rd2, %rd362;
	ld.global.u64 	%rd226, [%rd363];
	or.b64  	%rd364, %rd556, %rd226;
	and.b64  	%rd365, %rd364, -4294967296;
	setp.ne.s64 	%p19, %rd365, 0;
	@%p19 bra 	$L__BB176_97;
	cvt.u32.u64 	%r114, %rd226;
	cvt.u32.u64 	%r115, %rd556;
	div.u32 	%r116, %r115, %r114;
	mul.lo.s32 	%r117, %r116, %r114;
	sub.s32 	%r118, %r115, %r117;
	cvt.u64.u32 	%rd562, %r116;
	cvt.u64.u32 	%rd559, %r118;
	bra.uni 	$L__BB176_98;
$L__BB176_97:
	div.s64 	%rd562, %rd556, %rd226;
	mul.lo.s64 	%rd366, %rd562, %rd226;
	sub.s64 	%rd559, %rd556, %rd366;
$L__BB176_98:
	add.s64 	%rd368, %rd1, %rd362;
	ld.global.u64 	%rd369, [%rd368];
	mad.lo.s64 	%rd370, %rd369, %rd559, %rd225;
	shl.b64 	%rd371, %rd370, 2;
	add.s64 	%rd571, %rd571, %rd371;
	add.s32 	%r240, %r240, -4;
$L__BB176_99:
	setp.eq.s32 	%p20, %r40, 0;
	@%p20 bra 	$L__BB176_113;
	setp.eq.s32 	%p21, %r40, 1;
	@%p21 bra 	$L__BB176_108;
	mul.wide.u32 	%rd373, %r240, 8;
	add.s64 	%rd374, %rd2, %rd373;
	ld.global.u64 	%rd237, [%rd374];
	or.b64  	%rd375, %rd562, %rd237;
	and.b64  	%rd376, %rd375, -4294967296;
	setp.ne.s64 	%p22, %rd376, 0;
	@%p22 bra 	$L__BB176_103;
	cvt.u32.u64 	%r119, %rd237;
	cvt.u32.u64 	%r120, %rd562;
	div.u32 	%r121, %r120, %r119;
	mul.lo.s32 	%r122, %r121, %r119;
	sub.s32 	%r123, %r120, %r122;
	cvt.u64.u32 	%rd563, %r121;
	cvt.u64.u32 	%rd564, %r123;
	bra.uni 	$L__BB176_104;
$L__BB176_103:
	div.s64 	%rd563, %rd562, %rd237;
	mul.lo.s64 	%rd377, %rd563, %rd237;
	sub.s64 	%rd564, %rd562, %rd377;
$L__BB176_104:
	add.s64 	%rd379, %rd1, %rd373;
	ld.global.u64 	%rd380, [%rd379];
	mul.lo.s64 	%rd244, %rd380, %rd564;
	add.s32 	%r46, %r240, -1;
	mul.wide.u32 	%rd381, %r46, 8;
	add.s64 	%rd382, %rd2, %rd381;
	ld.global.u64 	%rd245, [%rd382];
	or.b64  	%rd383, %rd563, %rd245;
	and.b64  	%rd384, %rd383, -4294967296;
	setp.ne.s64 	%p23, %rd384, 0;
	@%p23 bra 	$L__BB176_106;
	cvt.u32.u64 	%r124, %rd245;
	cvt.u32.u64 	%r125, %rd563;
	div.u32 	%r126, %r125, %r124;
	mul.lo.s32 	%r127, %r126, %r124;
	sub.s32 	%r128, %r125, %r127;
	cvt.u64.u32 	%rd562, %r126;
	cvt.u64.u32 	%rd566, %r128;
	bra.uni 	$L__BB176_107;
$L__BB176_106:
	div.s64 	%rd562, %rd563, %rd245;
	mul.lo.s64 	%rd385, %rd562, %rd245;
	sub.s64 	%rd566, %rd563, %rd385;
$L__BB176_107:
	add.s64 	%rd387, %rd1, %rd381;
	ld.global.u64 	%rd388, [%rd387];
	mad.lo.s64 	%rd389, %rd388, %rd566, %rd244;
	shl.b64 	%rd390, %rd389, 2;
	add.s64 	%rd571, %rd571, %rd390;
	add.s32 	%r240, %r240, -2;
$L__BB176_108:
	and.b32  	%r129, %r22, 1;
	setp.eq.b32 	%p24, %r129, 1;
	not.pred 	%p25, %p24;
	@%p25 bra 	$L__BB176_113;
	mul.wide.u32 	%rd391, %r240, 8;
	add.s64 	%rd392, %rd2, %rd391;
	ld.global.u64 	%rd256, [%rd392];
	or.b64  	%rd393, %rd562, %rd256;
	and.b64  	%rd394, %rd393, -4294967296;
	setp.ne.s64 	%p26, %rd394, 0;
	@%p26 bra 	$L__BB176_111;
	cvt.u32.u64 	%r130, %rd256;
	cvt.u32.u64 	%r131, %rd562;
	rem.u32 	%r132, %r131, %r130;
	cvt.u64.u32 	%rd570, %r132;
	bra.uni 	$L__BB176_112;
$L__BB176_111:
	rem.s64 	%rd570, %rd562, %rd256;
$L__BB176_112:
	add.s64 	%rd396, %rd1, %rd391;
	ld.global.u64 	%rd397, [%rd396];
	mul.lo.s64 	%rd398, %rd397, %rd570;
	shl.b64 	%rd399, %rd398, 2;
	add.s64 	%rd571, %rd571, %rd399;
$L__BB176_113:
	ld.global.u32 	%r133, [%rd571];
	st.shared.u32 	[%r5], %r133;
$L__BB176_114:
	bar.sync 	0;
	setp.lt.u32 	%p48, %r242, 66;
	@%p48 bra 	$L__BB176_118;
$L__BB176_115:
	shr.u32 	%r50, %r242, 1;
	setp.ge.u32 	%p49, %r1, %r50;
	@%p49 bra 	$L__BB176_117;
	ld.shared.u32 	%r208, [%r5];
	shl.b32 	%r209, %r50, 2;
	add.s32 	%r210, %r5, %r209;
	ld.shared.u32 	%r211, [%r210];
	add.s32 	%r212, %r211, %r208;
	st.shared.u32 	[%r5], %r212;
$L__BB176_117:
	bar.sync 	0;
	setp.gt.u32 	%p50, %r242, 131;
	mov.u32 	%r242, %r50;
	@%p50 bra 	$L__BB176_115;
$L__BB176_118:
	setp.gt.u32 	%p51, %r1, 31;
	@%p51 bra 	$L__BB176_121;
	ld.volatile.shared.u32 	%r213, [%r5];
	ld.volatile.shared.u32 	%r214, [%r5+128];
	add.s32 	%r215, %r214, %r213;
	st.volatile.shared.u32 	[%r5], %r215;
	ld.volatile.shared.u32 	%r216, [%r5];
	ld.volatile.shared.u32 	%r217, [%r5+64];
	add.s32 	%r218, %r217, %r216;
	st.volatile.shared.u32 	[%r5], %r218;
	ld.volatile.shared.u32 	%r219, [%r5];
	ld.volatile.shared.u32 	%r220, [%r5+32];
	add.s32 	%r221, %r220, %r219;
	st.volatile.shared.u32 	[%r5], %r221;
	ld.volatile.shared.u32 	%r222, [%r5];
	ld.volatile.shared.u32 	%r223, [%r5+16];
	add.s32 	%r224, %r223, %r222;
	st.volatile.shared.u32 	[%r5], %r224;
	ld.volatile.shared.u32 	%r225, [%r5];
	ld.volatile.shared.u32 	%r226, [%r5+8];
	add.s32 	%r227, %r226, %r225;
	st.volatile.shared.u32 	[%r5], %r227;
	ld.volatile.shared.u32 	%r228, [%r5];
	ld.volatile.shared.u32 	%r229, [%r5+4];
	add.s32 	%r230, %r229, %r228;
	st.volatile.shared.u32 	[%r5], %r230;
	setp.ne.s32 	%p52, %r1, 0;
	@%p52 bra 	$L__BB176_121;
	ld.param.u64 	%rd486, [contiguous_sum2_i32_param_0];
	ld.shared.u32 	%r231, [sumsdata_i32];
	cvt.u64.u32 	%rd480, %r2;
	mov.u32 	%r232, %ctaid.y;
	cvt.u64.u32 	%rd481, %r232;
	mad.lo.s64 	%rd482, %rd265, %rd481, %rd480;
	cvta.to.global.u64 	%rd483, %rd486;
	shl.b64 	%rd484, %rd482, 2;
	add.s64 	%rd485, %rd483, %rd484;
	st.global.u32 	[%rd485], %r231;
$L__BB176_121:
	ret;

}
	// .globl	contiguous_sum22_i32
.visible .entry contiguous_sum22_i32(
	.param .u64 .ptr .align 1 contiguous_sum22_i32_param_0,
	.param .u64 .ptr .align 1 contiguous_sum22_i32_param_1,
	.param .u64 contiguous_sum22_i32_param_2,
	.param .u64 contiguous_sum22_i32_param_3
)
{
	.reg .pred 	%p<8>;
	.reg .b32 	%r<46>;
	.reg .b64 	%rd<27>;

	ld.param.u64 	%rd4, [contiguous_sum22_i32_param_0];
	ld.param.u64 	%rd7, [contiguous_sum22_i32_param_1];
	ld.param.u64 	%rd5, [contiguous_sum22_i32_param_2];
	ld.param.u64 	%rd6, [contiguous_sum22_i32_param_3];
	cvta.to.global.u64 	%rd1, %rd7;
	mov.u32 	%r1, %tid.x;
	mov.u32 	%r2, %ctaid.x;
	mov.u32 	%r45, %ntid.x;
	mul.lo.s32 	%r8, %r2, %r45;
	shl.b32 	%r9, %r8, 1;
	add.s32 	%r4, %r9, %r1;
	shl.b32 	%r10, %r1, 2;
	mov.u32 	%r11, sumsdata_i32;
	add.s32 	%r5, %r11, %r10;
	mov.b32 	%r12, 0;
	st.shared.u32 	[%r5], %r12;
	add.s32 	%r13, %r4, %r45;
	cvt.u64.u32 	%rd2, %r13;
	setp.le.u64 	%p1, %rd5, %rd2;
	@%p1 bra 	$L__BB177_2;
	cvt.u64.u32 	%rd12, %r4;
	mov.u32 	%r16, %ctaid.y;
	cvt.u64.u32 	%rd13, %r16;
	mul.lo.s64 	%rd14, %rd5, %rd13;
	add.s64 	%rd15, %rd14, %rd12;
	shl.b64 	%rd16, %rd15, 2;
	add.s64 	%rd17, %rd1, %rd16;
	ld.global.u32 	%r17, [%rd17];
	add.s64 	%rd18, %rd14, %rd2;
	shl.b64 	%rd19, %rd18, 2;
	add.s64 	%rd20, %rd1, %rd19;
	ld.global.u32 	%r18, [%rd20];
	add.s32 	%r19, %r18, %r17;
	st.shared.u32 	[%r5], %r19;
	bra.uni 	$L__BB177_4;
$L__BB177_2:
	cvt.u64.u32 	%rd3, %r4;
	setp.le.u64 	%p2, %rd5, %rd3;
	@%p2 bra 	$L__BB177_4;
	mov.u32 	%r14, %ctaid.y;
	cvt.u64.u32 	%rd8, %r14;
	mad.lo.s64 	%rd9, %rd5, %rd8, %rd3;
	shl.b64 	%rd10, %rd9, 2;
	add.s64 	%rd11, %rd1, %rd10;
	ld.global.u32 	%r15, [%rd11];
	st.shared.u32 	[%r5], %r15;
$L__BB177_4:
	bar.sync 	0;
	setp.lt.u32 	%p3, %r45, 66;
	@%p3 bra 	$L__BB177_8;
$L__BB177_5:
	shr.u32 	%r7, %r45, 1;
	setp.ge.u32 	%p4, %r1, %r7;
	@%p4 bra 	$L__BB177_7;
	ld.shared.u32 	%r20, [%r5];
	shl.b32 	%r21, %r7, 2;
	add.s32 	%r22, %r5, %r21;
	ld.shared.u32 	%r23, [%r22];
	add.s32 	%r24, %r23, %r20;
	st.shared.u32 	[%r5], %r24;
$L__BB177_7:
	bar.sync 	0;
	setp.gt.u32 	%p5, %r45, 131;
	mov.u32 	%r45, %r7;
	@%p5 bra 	$L__BB177_5;
$L__BB177_8:
	setp.gt.u32 	%p6, %r1, 31;
	@%p6 bra 	$L__BB177_11;
	ld.volatile.shared.u32 	%r25, [%r5];
	ld.volatile.shared.u32 	%r26, [%r5+128];
	add.s32 	%r27, %r26, %r25;
	st.volatile.shared.u32 	[%r5], %r27;
	ld.volatile.shared.u32 	%r28, [%r5];
	ld.volatile.shared.u32 	%r29, [%r5+64];
	add.s32 	%r30, %r29, %r28;
	st.volatile.shared.u32 	[%r5], %r30;
	ld.volatile.shared.u32 	%r31, [%r5];
	ld.volatile.shared.u32 	%r32, [%r5+32];
	add.s32 	%r33, %r32, %r31;
	st.volatile.shared.u32 	[%r5], %r33;
	ld.volatile.shared.u32 	%r34, [%r5];
	ld.volatile.shared.u32 	%r35, [%r5+16];
	add.s32 	%r36, %r35, %r34;
	st.volatile.shared.u32 	[%r5], %r36;
	ld.volatile.shared.u32 	%r37, [%r5];
	ld.volatile.shared.u32 	%r38, [%r5+8];
	add.s32 	%r39, %r38, %r37;
	st.volatile.shared.u32 	[%r5], %r39;
	ld.volatile.shared.u32 	%r40, [%r5];
	ld.volatile.shared.u32 	%r41, [%r5+4];
	add.s32 	%r42, %r41, %r40;
	st.volatile.shared.u32 	[%r5], %r42;
	setp.ne.s32 	%p7, %r1, 0;
	@%p7 bra 	$L__BB177_11;
	ld.shared.u32 	%r43, [sumsdata_i32];
	cvt.u64.u32 	%rd21, %r2;
	mov.u32 	%r44, %ctaid.y;
	cvt.u64.u32 	%rd22, %r44;
	mad.lo.s64 	%rd23, %rd6, %rd22, %rd21;
	cvta.to.global.u64 	%rd24, %rd4;
	shl.b64 	%rd25, %rd23, 2;
	add.s64 	%rd26, %rd24, %rd25;
	st.global.u32 	[%rd26], %r43;
$L__BB177_11:
	ret;

}
	// .globl	contiguous_sum3_i32
.visible .entry contiguous_sum3_i32(
	.param .u64 .ptr .align 1 contiguous_sum3_i32_param_0,
	.param .u64 .ptr .align 1 contiguous_sum3_i32_param_1,
	.param .u64 .ptr .align 1 contiguous_sum3_i32_param_2,
	.param .u64 .ptr .align 1 contiguous_sum3_i32_param_3,
	.param .u64 contiguous_sum3_i32_param_4,
	.param .u64 contiguous_sum3_i32_param_5,
	.param .u64 contiguous_sum3_i32_param_6
)
{
	.reg .pred 	%p<38>;
	.reg .b32 	%r<259>;
	.reg .b64 	%rd<308>;

	ld.param.u64 	%rd144, [contiguous_sum3_i32_param_0];
	ld.param.u64 	%rd145, [contiguous_sum3_i32_param_1];
	ld.param.u64 	%rd148, [contiguous_sum3_i32_param_2];
	ld.param.u64 	%rd149, [contiguous_sum3_i32_param_3];
	ld.param.u64 	%rd146, [contiguous_sum3_i32_param_4];
	ld.param.u64 	%rd147, [contiguous_sum3_i32_param_5];
	ld.param.u64 	%rd150, [contiguous_sum3_i32_param_6];
	cvta.to.global.u64 	%rd1, %rd149;
	cvta.to.global.u64 	%rd2, %rd148;
	mov.u32 	%r1, %tid.y;
	mov.u32 	%r2, %ntid.x;
	mov.u32 	%r3, %tid.x;
	mad.lo.s32 	%r79, %r1, %r2, %r3;
	mov.u32 	%r80, %ctaid.x;
	mad.lo.s32 	%r81, %r80, %r2, %r3;
	mov.u32 	%r4, %ctaid.y;
	mov.u32 	%r5, %ntid.y;
	mad.lo.s32 	%r82, %r4, %r5, %r1;
	shl.b32 	%r83, %r79, 2;
	mov.u32 	%r84, sumsdata_i32;
	add.s32 	%r7, %r84, %r83;
	mov.b32 	%r85, 0;
	st.shared.u32 	[%r7], %r85;
	cvt.u64.u32 	%rd3, %r81;
	setp.le.u64 	%p1, %rd147, %rd3;
	cvt.u64.u32 	%rd152, %r82;
	setp.le.u64 	%p2, %rd150, %rd152;
	or.pred  	%p3, %p1, %p2;
	@%p3 bra 	$L__BB178_76;
	cvt.u32.u64 	%r86, %rd3;
	cvt.u32.u64 	%r87, %rd147;
	mad.lo.s32 	%r240, %r82, %r87, %r86;
	cvt.u32.u64 	%r9, %rd146;
	add.s32 	%r239, %r9, -1;
	setp.lt.s32 	%p4, %r239, 0;
	mov.b64 	%rd307, 0;
	@%p4 bra 	$L__BB178_59;
	setp.lt.u32 	%p5, %r239, 7;
	mov.b64 	%rd307, 0;
	@%p5 bra 	$L__BB178_30;
	add.s32 	%r235, %r9, -4;
	and.b32  	%r88, %r9, -8;
	neg.s32 	%r234, %r88;
	mov.b64 	%rd307, 0;
$L__BB178_4:
	.pragma "nounroll";
	add.s32 	%r16, %r235, 3;
	cvt.u64.u32 	%rd5, %r240;
	mul.wide.u32 	%rd157, %r16, 8;
	add.s64 	%rd158, %rd2, %rd157;
	ld.global.u64 	%rd6, [%rd158];
	and.b64  	%rd159, %rd6, -4294967296;
	setp.ne.s64 	%p6, %rd159, 0;
	@%p6 bra 	$L__BB178_6;
	cvt.u32.u64 	%r89, %rd6;
	cvt.u32.u64 	%r90, %rd5;
	div.u32 	%r91, %r90, %r89;
	mul.lo.s32 	%r92, %r91, %r89;
	sub.s32 	%r93, %r90, %r92;
	cvt.u64.u32 	%rd272, %r91;
	cvt.u64.u32 	%rd273, %r93;
	bra.uni 	$L__BB178_7;
$L__BB178_6:
	div.s64 	%rd272, %rd5, %rd6;
	mul.lo.s64 	%rd160, %rd272, %rd6;
	sub.s64 	%rd273, %rd5, %rd160;
$L__BB178_7:
	mul.wide.u32 	%rd161, %r16, 8;
	add.s64 	%rd162, %rd1, %rd161;
	ld.global.u64 	%rd163, [%rd162];
	mad.lo.s64 	%rd13, %rd163, %rd273, %rd307;
	add.s32 	%r17, %r235, 2;
	and.b64  	%rd14, %rd272, 4294967295;
	mul.wide.u32 	%rd164, %r17, 8;
	add.s64 	%rd165, %rd2, %rd164;
	ld.global.u64 	%rd15, [%rd165];
	and.b64  	%rd166, %rd15, -4294967296;
	setp.ne.s64 	%p7, %rd166, 0;
	@%p7 bra 	$L__BB178_9;
	cvt.u32.u64 	%r94, %rd15;
	cvt.u32.u64 	%r95, %rd14;
	div.u32 	%r96, %r95, %r94;
	mul.lo.s32 	%r97, %r96, %r94;
	sub.s32 	%r98, %r95, %r97;
	cvt.u64.u32 	%rd274, %r96;
	cvt.u64.u32 	%rd275, %r98;
	bra.uni 	$L__BB178_10;
$L__BB178_9:
	div.s64 	%rd274, %rd14, %rd15;
	mul.lo.s64 	%rd167, %rd274, %rd15;
	sub.s64 	%rd275, %rd14, %rd167;
$L__BB178_10:
	mul.wide.u32 	%rd168, %r17, 8;
	add.s64 	%rd169, %rd1, %rd168;
	ld.global.u64 	%rd170, [%rd169];
	mad.lo.s64 	%rd22, %rd170, %rd275, %rd13;
	add.s32 	%r18, %r235, 1;
	and.b64  	%rd23, %rd274, 4294967295;
	mul.wide.u32 	%rd171, %r18, 8;
	add.s64 	%rd172, %rd2, %rd171;
	ld.global.u64 	%rd24, [%rd172];
	and.b64  	%rd173, %rd24, -4294967296;
	setp.ne.s64 	%p8, %rd173, 0;
	@%p8 bra 	$L__BB178_12;
	cvt.u32.u64 	%r99, %rd24;
	cvt.u32.u64 	%r100, %rd23;
	div.u32 	%r101, %r100, %r99;
	mul.lo.s32 	%r102, %r101, %r99;
	sub.s32 	%r103, %r100, %r102;
	cvt.u64.u32 	%rd276, %r101;
	cvt.u64.u32 	%rd277, %r103;
	bra.uni 	$L__BB178_13;
$L__BB178_12:
	div.s64 	%rd276, %rd23, %rd24;
	mul.lo.s64 	%rd174, %rd276, %rd24;
	sub.s64 	%rd277, %rd23, %rd174;
$L__BB178_13:
	mul.wide.u32 	%rd175, %r18, 8;
	add.s64 	%rd176, %rd1, %rd175;
	ld.global.u64 	%rd177, [%rd176];
	mad.lo.s64 	%rd31, %rd177, %rd277, %rd22;
	and.b64  	%rd32, %rd276, 4294967295;
	mul.wide.u32 	%rd178, %r235, 8;
	add.s64 	%rd179, %rd2, %rd178;
	ld.global.u64 	%rd33, [%rd179];
	and.b64  	%rd180, %rd33, -4294967296;
	setp.ne.s64 	%p9, %rd180, 0;
	@%p9 bra 	$L__BB178_15;
	cvt.u32.u64 	%r104, %rd33;
	cvt.u32.u64 	%r105, %rd32;
	div.u32 	%r106, %r105, %r104;
	mul.lo.s32 	%r107, %r106, %r104;
	sub.s32 	%r108, %r105, %r107;
	cvt.u64.u32 	%rd278, %r106;
	cvt.u64.u32 	%rd279, %r108;
	bra.uni 	$L__BB178_16;
$L__BB178_15:
	div.s64 	%rd278, %rd32, %rd33;
	mul.lo.s64 	%rd181, %rd278, %rd33;
	sub.s64 	%rd279, %rd32, %rd181;
$L__BB178_16:
	mul.wide.u32 	%rd182, %r235, 8;
	add.s64 	%rd183, %rd1, %rd182;
	ld.global.u64 	%rd184, [%rd183];
	mad.lo.s64 	%rd40, %rd184, %rd279, %rd31;
	add.s32 	%r19, %r235, -1;
	and.b64  	%rd41, %rd278, 4294967295;
	mul.wide.u32 	%rd185, %r19, 8;
	add.s64 	%rd186, %rd2, %rd185;
	ld.global.u64 	%rd42, [%rd186];
	and.b64  	%rd187, %rd42, -4294967296;
	setp.ne.s64 	%p10, %rd187, 0;
	@%p10 bra 	$L__BB178_18;
	cvt.u32.u64 	%r109, %rd42;
	cvt.u32.u64 	%r110, %rd41;
	div.u32 	%r111, %r110, %r109;
	mul.lo.s32 	%r112, %r111, %r109;
	sub.s32 	%r113, %r110, %r112;
	cvt.u64.u32 	%rd280, %r111;
	cvt.u64.u32 	%rd281, %r113;
	bra.uni 	$L__BB178_19;
$L__BB178_18:
	div.s64 	%rd280, %rd41, %rd42;
	mul.lo.s64 	%rd188, %rd280, %rd42;
	sub.s64 	%rd281, %rd41, %rd188;
$L__BB178_19:
	mul.wide.u32 	%rd189, %r19, 8;
	add.s64 	%rd190, %rd1, %rd189;
	ld.global.u64 	%rd191, [%rd190];
	mad.lo.s64 	%rd49, %rd191, %rd281, %rd40;
	add.s32 	%r20, %r235, -2;
	and.b64  	%rd50, %rd280, 4294967295;
	mul.wide.u32 	%rd192, %r20, 8;
	add.s64 	%rd193, %rd2, %rd192;
	ld.global.u64 	%rd51, [%rd193];
	and.b64  	%rd194, %rd51, -4294967296;
	setp.ne.s64 	%p11, %rd194, 0;
	@%p11 bra 	$L__BB178_21;
	cvt.u32.u64 	%r114, %rd51;
	cvt.u32.u64 	%r115, %rd50;
	div.u32 	%r116, %r115, %r114;
	mul.lo.s32 	%r117, %r116, %r114;
	sub.s32 	%r118, %r115, %r117;
	cvt.u64.u32 	%rd282, %r116;
	cvt.u64.u32 	%rd283, %r118;
	bra.uni 	$L__BB178_22;
$L__BB178_21:
	div.s64 	%rd282, %rd50, %rd51;
	mul.lo.s64 	%rd195, %rd282, %rd51;
	sub.s64 	%rd283, %rd50, %rd195;
$L__BB178_22:
	mul.wide.u32 	%rd196, %r20, 8;
	add.s64 	%rd197, %rd1, %rd196;
	ld.global.u64 	%rd198, [%rd197];
	mad.lo.s64 	%rd58, %rd198, %rd283, %rd49;
	add.s32 	%r21, %r235, -3;
	and.b64  	%rd59, %rd282, 4294967295;
	mul.wide.u32 	%rd199, %r21, 8;
	add.s64 	%rd200, %rd2, %rd199;
	ld.global.u64 	%rd60, [%rd200];
	and.b64  	%rd201, %rd60, -4294967296;
	setp.ne.s64 	%p12, %rd201, 0;
	@%p12 bra 	$L__BB178_24;
	cvt.u32.u64 	%r119, %rd60;
	cvt.u32.u64 	%r120, %rd59;
	div.u32 	%r121, %r120, %r119;
	mul.lo.s32 	%r122, %r121, %r119;
	sub.s32 	%r123, %r120, %r122;
	cvt.u64.u32 	%rd284, %r121;
	cvt.u64.u32 	%rd285, %r123;
	bra.uni 	$L__BB178_25;
$L__BB178_24:
	div.s64 	%rd284, %rd59, %rd60;
	mul.lo.s64 	%rd202, %rd284, %rd60;
	sub.s64 	%rd285, %rd59, %rd202;
$L__BB178_25:
	mul.wide.u32 	%rd203, %r21, 8;
	add.s64 	%rd204, %rd1, %rd203;
	ld.global.u64 	%rd205, [%rd204];
	mad.lo.s64 	%rd67, %rd205, %rd285, %rd58;
	and.b64  	%rd68, %rd284, 4294967295;
	add.s32 	%r124, %r235, -4;
	mul.wide.u32 	%rd206, %r124, 8;
	add.s64 	%rd207, %rd2, %rd206;
	ld.global.u64 	%rd69, [%rd207];
	and.b64  	%rd208, %rd69, -4294967296;
	setp.ne.s64 	%p13, %rd208, 0;
	@%p13 bra 	$L__BB178_27;
	cvt.u32.u64 	%r125, %rd69;
	cvt.u32.u64 	%r126, %rd68;
	div.u32 	%r127, %r126, %r125;
	mul.lo.s32 	%r128, %r127, %r125;
	sub.s32 	%r129, %r126, %r128;
	cvt.u64.u32 	%rd286, %r127;
	cvt.u64.u32 	%rd287, %r129;
	bra.uni 	$L__BB178_28;
$L__BB178_27:
	div.s64 	%rd286, %rd68, %rd69;
	mul.lo.s64 	%rd209, %rd286, %rd69;
	sub.s64 	%rd287, %rd68, %rd209;
$L__BB178_28:
	mul.wide.u32 	%rd210, %r124, 8;
	add.s64 	%rd211, %rd1, %rd210;
	ld.global.u64 	%rd212, [%rd211];
	mad.lo.s64 	%rd307, %rd212, %rd287, %rd67;
	cvt.u32.u64 	%r240, %rd286;
	add.s32 	%r235, %r235, -8;
	add.s32 	%r234, %r234, 8;
	setp.ne.s32 	%p14, %r234, 0;
	@%p14 bra 	$L__BB178_4;
	add.s32 	%r239, %r235, 3;
$L__BB178_30:
	and.b32  	%r28, %r9, 7;
	setp.eq.s32 	%p15, %r28, 0;
	@%p15 bra 	$L__BB178_59;
	and.b32  	%r29, %r9, 3;
	setp.lt.u32 	%p16, %r28, 4;
	@%p16 bra 	$L__BB178_45;
	cvt.u64.u32 	%rd79, %r240;
	mul.wide.u32 	%rd214, %r239, 8;
	add.s64 	%rd215, %rd2, %rd214;
	ld.global.u64 	%rd80, [%rd215];
	and.b64  	%rd216, %rd80, -4294967296;
	setp.ne.s64 	%p17, %rd216, 0;
	@%p17 bra 	$L__BB178_34;
	cvt.u32.u64 	%r131, %rd80;
	cvt.u32.u64 	%r132, %rd79;
	div.u32 	%r133, %r132, %r131;
	mul.lo.s32 	%r134, %r133, %r131;
	sub.s32 	%r135, %r132, %r134;
	cvt.u64.u32 	%rd290, %r133;
	cvt.u64.u32 	%rd291, %r135;
	bra.uni 	$L__BB178_35;
$L__BB178_34:
	div.s64 	%rd290, %rd79, %rd80;
	mul.lo.s64 	%rd217, %rd290, %rd80;
	sub.s64 	%rd291, %rd79, %rd217;
$L__BB178_35:
	mul.wide.u32 	%rd218, %r239, 8;
	add.s64 	%rd219, %rd1, %rd218;
	ld.global.u64 	%rd220, [%rd219];
	mad.lo.s64 	%rd87, %rd220, %rd291, %rd307;
	add.s32 	%r30, %r239, -1;
	and.b64  	%rd88, %rd290, 4294967295;
	mul.wide.u32 	%rd221, %r30, 8;
	add.s64 	%rd222, %rd2, %rd221;
	ld.global.u64 	%rd89, [%rd222];
	and.b64  	%rd223, %rd89, -4294967296;
	setp.ne.s64 	%p18, %rd223, 0;
	@%p18 bra 	$L__BB178_37;
	cvt.u32.u64 	%r136, %rd89;
	cvt.u32.u64 	%r137, %rd88;
	div.u32 	%r138, %r137, %r136;
	mul.lo.s32 	%r139, %r138, %r136;
	sub.s32 	%r140, %r137, %r139;
	cvt.u64.u32 	%rd292, %r138;
	cvt.u64.u32 	%rd293, %r140;
	bra.uni 	$L__BB178_38;
$L__BB178_37:
	div.s64 	%rd292, %rd88, %rd89;
	mul.lo.s64 	%rd224, %rd292, %rd89;
	sub.s64 	%rd293, %rd88, %rd224;
$L__BB178_38:
	mul.wide.u32 	%rd225, %r30, 8;
	add.s64 	%rd226, %rd1, %rd225;
	ld.global.u64 	%rd227, [%rd226];
	mad.lo.s64 	%rd96, %rd227, %rd293, %rd87;
	add.s32 	%r31, %r239, -2;
	and.b64  	%rd97, %rd292, 4294967295;
	mul.wide.u32 	%rd228, %r31, 8;
	add.s64 	%rd229, %rd2, %rd228;
	ld.global.u64 	%rd98, [%rd229];
	and.b64  	%rd230, %rd98, -4294967296;
	setp.ne.s64 	%p19, %rd230, 0;
	@%p19 bra 	$L__BB178_40;
	cvt.u32.u64 	%r141, %rd98;
	cvt.u32.u64 	%r142, %rd97;
	div.u32 	%r143, %r142, %r141;
	mul.lo.s32 	%r144, %r143, %r141;
	sub.s32 	%r145, %r142, %r144;
	cvt.u64.u32 	%rd294, %r143;
	cvt.u64.u32 	%rd295, %r145;
	bra.uni 	$L__BB178_41;
$L__BB178_40:
	div.s64 	%rd294, %rd97, %rd98;
	mul.lo.s64 	%rd231, %rd294, %rd98;
	sub.s64 	%rd295, %rd97, %rd231;
$L__BB178_41:
	mul.wide.u32 	%rd232, %r31, 8;
	add.s64 	%rd233, %rd1, %rd232;
	ld.global.u64 	%rd234, [%rd233];
	mad.lo.s64 	%rd105, %rd234, %rd295, %rd96;
	add.s32 	%r32, %r239, -3;
	and.b64  	%rd106, %rd294, 4294967295;
	mul.wide.u32 	%rd235, %r32, 8;
	add.s64 	%rd236, %rd2, %rd235;
	ld.global.u64 	%rd107, [%rd236];
	and.b64  	%rd237, %rd107, -4294967296;
	setp.ne.s64 	%p20, %rd237, 0;
	@%p20 bra 	$L__BB178_43;
	cvt.u32.u64 	%r146, %rd107;
	cvt.u32.u64 	%r147, %rd106;
	div.u32 	%r148, %r147, %r146;
	mul.lo.s32 	%r149, %r148, %r146;
	sub.s32 	%r150, %r147, %r149;
	cvt.u64.u32 	%rd296, %r148;
	cvt.u64.u32 	%rd297, %r150;
	bra.uni 	$L__BB178_44;
$L__BB178_43:
	div.s64 	%rd296, %rd106, %rd107;
	mul.lo.s64 	%rd238, %rd296, %rd107;
	sub.s64 	%rd297, %rd106, %rd238;
$L__BB178_44:
	mul.wide.u32 	%rd239, %r32, 8;
	add.s64 	%rd240, %rd1, %rd239;
	ld.global.u64 	%rd241, [%rd240];
	mad.lo.s64 	%rd307, %rd241, %rd297, %rd105;
	cvt.u32.u64 	%r240, %rd296;
	add.s32 	%r239, %r239, -4;
$L__BB178_45:
	setp.eq.s32 	%p21, %r29, 0;
	@%p21 bra 	$L__BB178_59;
	setp.eq.s32 	%p22, %r29, 1;
	@%p22 bra 	$L__BB178_54;
	cvt.u64.u32 	%rd117, %r240;
	mul.wide.u32 	%rd243, %r239, 8;
	add.s64 	%rd244, %rd2, %rd243;
	ld.global.u64 	%rd118, [%rd244];
	and.b64  	%rd245, %rd118, -4294967296;
	setp.ne.s64 	%p23, %rd245, 0;
	@%p23 bra 	$L__BB178_49;
	cvt.u32.u64 	%r151, %rd118;
	cvt.u32.u64 	%r152, %rd117;
	div.u32 	%r153, %r152, %r151;
	mul.lo.s32 	%r154, %r153, %r151;
	sub.s32 	%r155, %r152, %r154;
	cvt.u64.u32 	%rd300, %r153;
	cvt.u64.u32 	%rd301, %r155;
	bra.uni 	$L__BB178_50;
$L__BB178_49:
	div.s64 	%rd300, %rd117, %rd118;
	mul.lo.s64 	%rd246, %rd300, %rd118;
	sub.s64 	%rd301, %rd117, %rd246;
$L__BB178_50:
	add.s64 	%rd248, %rd1, %rd243;
	ld.global.u64 	%rd249, [%rd248];
	mad.lo.s64 	%rd125, %rd249, %rd301, %rd307;
	add.s32 	%r37, %r239, -1;
	and.b64  	%rd126, %rd300, 4294967295;
	mul.wide.u32 	%rd250, %r37, 8;
	add.s64 	%rd251, %rd2, %rd250;
	ld.global.u64 	%rd127, [%rd251];
	and.b64  	%rd252, %rd127, -4294967296;
	setp.ne.s64 	%p24, %rd252, 0;
	@%p24 bra 	$L__BB178_52;
	cvt.u32.u64 	%r156, %rd127;
	cvt.u32.u64 	%r157, %rd126;
	div.u32 	%r158, %r157, %r156;
	mul.lo.s32 	%r159, %r158, %r156;
	sub.s32 	%r160, %r157, %r159;
	cvt.u64.u32 	%rd302, %r158;
	cvt.u64.u32 	%rd303, %r160;
	bra.uni 	$L__BB178_53;
$L__BB178_52:
	div.s64 	%rd302, %rd126, %rd127;
	mul.lo.s64 	%rd253, %rd302, %rd127;
	sub.s64 	%rd303, %rd126, %rd253;
$L__BB178_53:
	add.s64 	%rd255, %rd1, %rd250;
	ld.global.u64 	%rd256, [%rd255];
	mad.lo.s64 	%rd307, %rd256, %rd303, %rd125;
	cvt.u32.u64 	%r240, %rd302;
	add.s32 	%r239, %r239, -2;
$L__BB178_54:
	and.b32  	%r161, %r9, 1;
	setp.eq.b32 	%p25, %r161, 1;
	not.pred 	%p26, %p25;
	@%p26 bra 	$L__BB178_59;
	cvt.u64.u32 	%rd137, %r240;
	mul.wide.u32 	%rd257, %r239, 8;
	add.s64 	%rd258, %rd2, %rd257;
	ld.global.u64 	%rd138, [%rd258];
	and.b64  	%rd259, %rd138, -4294967296;
	setp.ne.s64 	%p27, %rd259, 0;
	@%p27 bra 	$L__BB178_57;
	cvt.u32.u64 	%r162, %rd138;
	cvt.u32.u64 	%r163, %rd137;
	rem.u32 	%r164, %r163, %r162;
	cvt.u64.u32 	%rd306, %r164;
	bra.uni 	$L__BB178_58;
$L__BB178_57:
	rem.s64 	%rd306, %rd137, %rd138;
$L__BB178_58:
	add.s64 	%rd261, %rd1, %rd257;
	ld.global.u64 	%rd262, [%rd261];
	mad.lo.s64 	%rd307, %rd262, %rd306, %rd307;
$L__BB178_59:
	cvta.to.global.u64 	%rd263, %rd145;
	shl.b64 	%rd264, %rd307, 2;
	add.s64 	%rd265, %rd263, %rd264;
	ld.global.u32 	%r165, [%rd265];
	st.shared.u32 	[%r7], %r165;
	bar.sync 	0;
	setp.ne.s32 	%p28, %r1, 0;
	@%p28 bra 	$L__BB178_76;
	setp.gt.u32 	%p29, %r5, 1;
	@%p29 bra 	$L__BB178_62;
	shl.b32 	%r166, %r3, 2;
	mov.u32 	%r167, sumsdata_i32;
	add.s32 	%r168, %r167, %r166;
	ld.shared.u32 	%r257, [%r168];
	bra.uni 	$L__BB178_75;
$L__BB178_62:
	shl.b32 	%r171, %r3, 2;
	mov.u32 	%r172, sumsdata_i32;
	add.s32 	%r43, %r172, %r171;
	ld.shared.u32 	%r257, [%r43];
	add.s32 	%r45, %r5, -1;
	add.s32 	%r173, %r5, -2;
	and.b32  	%r46, %r45, 7;
	setp.lt.u32 	%p30, %r173, 7;
	mov.b32 	%r253, 1;
	@%p30 bra 	$L__BB178_66;
	and.b32  	%r176, %r45, -8;
	neg.s32 	%r245, %r176;
	shl.b32 	%r48, %r2, 2;
	add.s32 	%r178, %r171, %r48;
	add.s32 	%r243, %r172, %r178;
	shl.b32 	%r50, %r2, 5;
	mov.b32 	%r247, 1;
	mov.b32 	%r244, 0;
$L__BB178_64:
	.pragma "nounroll";
	mul.lo.s32 	%r180, %r247, %r2;
	shl.b32 	%r181, %r180, 2;
	add.s32 	%r182, %r43, %r181;
	ld.shared.u32 	%r183, [%r243];
	add.s32 	%r184, %r183, %r257;
	add.s32 	%r185, %r182, %r48;
	ld.shared.u32 	%r186, [%r185];
	add.s32 	%r187, %r186, %r184;
	add.s32 	%r188, %r185, %r48;
	ld.shared.u32 	%r189, [%r188];
	add.s32 	%r190, %r189, %r187;
	add.s32 	%r191, %r188, %r48;
	ld.shared.u32 	%r192, [%r191];
	add.s32 	%r193, %r192, %r190;
	add.s32 	%r194, %r191, %r48;
	ld.shared.u32 	%r195, [%r194];
	add.s32 	%r196, %r195, %r193;
	add.s32 	%r197, %r194, %r48;
	ld.shared.u32 	%r198, [%r197];
	add.s32 	%r199, %r198, %r196;
	add.s32 	%r200, %r197, %r48;
	ld.shared.u32 	%r201, [%r200];
	add.s32 	%r202, %r201, %r199;
	add.s32 	%r203, %r200, %r48;
	ld.shared.u32 	%r204, [%r203];
	add.s32 	%r257, %r204, %r202;
	add.s32 	%r247, %r247, 8;
	add.s32 	%r245, %r245, 8;
	add.s32 	%r244, %r244, 8;
	add.s32 	%r243, %r243, %r50;
	setp.ne.s32 	%p31, %r245, 0;
	@%p31 bra 	$L__BB178_64;
	add.s32 	%r253, %r244, 1;
$L__BB178_66:
	setp.eq.s32 	%p32, %r46, 0;
	@%p32 bra 	$L__BB178_74;
	and.b32  	%r65, %r45, 3;
	setp.lt.u32 	%p33, %r46, 4;
	@%p33 bra 	$L__BB178_69;
	mul.lo.s32 	%r206, %r253, %r2;
	shl.b32 	%r207, %r206, 2;
	add.s32 	%r208, %r43, %r207;
	ld.shared.u32 	%r209, [%r208];
	add.s32 	%r210, %r209, %r257;
	shl.b32 	%r211, %r2, 2;
	add.s32 	%r212, %r208, %r211;
	ld.shared.u32 	%r213, [%r212];
	add.s32 	%r214, %r213, %r210;
	add.s32 	%r215, %r212, %r211;
	ld.shared.u32 	%r216, [%r215];
	add.s32 	%r217, %r216, %r214;
	add.s32 	%r218, %r215, %r211;
	ld.shared.u32 	%r219, [%r218];
	add.s32 	%r257, %r219, %r217;
	add.s32 	%r253, %r253, 4;
$L__BB178_69:
	setp.eq.s32 	%p34, %r65, 0;
	@%p34 bra 	$L__BB178_74;
	setp.eq.s32 	%p35, %r65, 1;
	@%p35 bra 	$L__BB178_72;
	mul.lo.s32 	%r221, %r253, %r2;
	shl.b32 	%r222, %r221, 2;
	add.s32 	%r223, %r43, %r222;
	ld.shared.u32 	%r224, [%r223];
	add.s32 	%r225, %r224, %r257;
	shl.b32 	%r226, %r2, 2;
	add.s32 	%r227, %r223, %r226;
	ld.shared.u32 	%r228, [%r227];
	add.s32 	%r257, %r228, %r225;
	add.s32 	%r253, %r253, 2;
$L__BB178_72:
	and.b32  	%r229, %r45, 1;
	setp.eq.b32 	%p36, %r229, 1;
	not.pred 	%p37, %p36;
	@%p37 bra 	$L__BB178_74;
	mul.lo.s32 	%r230, %r253, %r2;
	shl.b32 	%r231, %r230, 2;
	add.s32 	%r232, %r43, %r231;
	ld.shared.u32 	%r233, [%r232];
	add.s32 	%r257, %r233, %r257;
$L__BB178_74:
	st.shared.u32 	[%r43], %r257;
$L__BB178_75:
	cvt.u64.u32 	%rd266, %r4;
	mad.lo.s64 	%rd267, %rd147, %rd266, %rd3;
	cvta.to.global.u64 	%rd268, %rd144;
	shl.b64 	%rd269, %rd267, 2;
	add.s64 	%rd270, %rd268, %rd269;
	st.global.u32 	[%rd270], %r257;
$L__BB178_76:
	ret;

}
	// .globl	contiguous_sum33_i32
.visible .entry contiguous_sum33_i32(
	.param .u64 .ptr .align 1 contiguous_sum33_i32_param_0,
	.param .u64 .ptr .align 1 contiguous_sum33_i32_param_1,
	.param .u64 contiguous_sum33_i32_param_2,
	.param .u64 contiguous_sum33_i32_param_3,
	.param .u64 contiguous_sum33_i32_param_4
)
{
	.reg .pred 	%p<14>;
	.reg .b32 	%r<140>;
	.reg .b64 	%rd<16>;

	ld.param.u64 	%rd2, [contiguous_sum33_i32_param_0];
	ld.param.u64 	%rd3, [contiguous_sum33_i32_param_1];
	ld.param.u64 	%rd4, [contiguous_sum33_i32_param_3];
	ld.param.u64 	%rd5, [contiguous_sum33_i32_param_4];
	mov.u32 	%r1, %tid.y;
	mov.u32 	%r2, %ntid.x;
	mov.u32 	%r3, %tid.x;
	mad.lo.s32 	%r45, %r1, %r2, %r3;
	mov.u32 	%r46, %ctaid.x;
	mad.lo.s32 	%r47, %r46, %r2, %r3;
	mov.u32 	%r4, %ctaid.y;
	mov.u32 	%r5, %ntid.y;
	mad.lo.s32 	%r48, %r4, %r5, %r1;
	shl.b32 	%r49, %r45, 2;
	mov.u32 	%r50, sumsdata_i32;
	add.s32 	%r7, %r50, %r49;
	mov.b32 	%r51, 0;
	st.shared.u32 	[%r7], %r51;
	cvt.u64.u32 	%rd1, %r47;
	setp.le.u64 	%p1, %rd4, %rd1;
	cvt.u64.u32 	%rd7, %r48;
	setp.le.u64 	%p2, %rd5, %rd7;
	or.pred  	%p3, %p1, %p2;
	@%p3 bra 	$L__BB179_18;
	cvt.u32.u64 	%r52, %rd1;
	cvta.to.global.u64 	%rd8, %rd3;
	cvt.u32.u64 	%r53, %rd4;
	mad.lo.s32 	%r54, %r48, %r53, %r52;
	mul.wide.u32 	%rd9, %r54, 4;
	add.s64 	%rd10, %rd8, %rd9;
	ld.global.u32 	%r55, [%rd10];
	st.shared.u32 	[%r7], %r55;
	bar.sync 	0;
	setp.ne.s32 	%p4, %r1, 0;
	@%p4 bra 	$L__BB179_18;
	setp.gt.u32 	%p5, %r5, 1;
	@%p5 bra 	$L__BB179_4;
	shl.b32 	%r56, %r3, 2;
	add.s32 	%r58, %r50, %r56;
	ld.shared.u32 	%r138, [%r58];
	bra.uni 	$L__BB179_17;
$L__BB179_4:
	shl.b32 	%r61, %r3, 2;
	add.s32 	%r9, %r50, %r61;
	ld.shared.u32 	%r138, [%r9];
	add.s32 	%r11, %r5, -1;
	add.s32 	%r63, %r5, -2;
	and.b32  	%r12, %r11, 7;
	setp.lt.u32 	%p6, %r63, 7;
	mov.b32 	%r134, 1;
	@%p6 bra 	$L__BB179_8;
	and.b32  	%r66, %r11, -8;
	neg.s32 	%r126, %r66;
	shl.b32 	%r14, %r2, 2;
	add.s32 	%r68, %r61, %r14;
	add.s32 	%r124, %r50, %r68;
	shl.b32 	%r16, %r2, 5;
	mov.b32 	%r128, 1;
	mov.b32 	%r125, 0;
$L__BB179_6:
	.pragma "nounroll";
	mul.lo.s32 	%r70, %r128, %r2;
	shl.b32 	%r71, %r70, 2;
	add.s32 	%r72, %r9, %r71;
	ld.shared.u32 	%r73, [%r124];
	add.s32 	%r74, %r73, %r138;
	add.s32 	%r75, %r72, %r14;
	ld.shared.u32 	%r76, [%r75];
	add.s32 	%r77, %r76, %r74;
	add.s32 	%r78, %r75, %r14;
	ld.shared.u32 	%r79, [%r78];
	add.s32 	%r80, %r79, %r77;
	add.s32 	%r81, %r78, %r14;
	ld.shared.u32 	%r82, [%r81];
	add.s32 	%r83, %r82, %r80;
	add.s32 	%r84, %r81, %r14;
	ld.shared.u32 	%r85, [%r84];
	add.s32 	%r86, %r85, %r83;
	add.s32 	%r87, %r84, %r14;
	ld.shared.u32 	%r88, [%r87];
	add.s32 	%r89, %r88, %r86;
	add.s32 	%r90, %r87, %r14;
	ld.shared.u32 	%r91, [%r90];
	add.s32 	%r92, %r91, %r89;
	add.s32 	%r93, %r90, %r14;
	ld.shared.u32 	%r94, [%r93];
	add.s32 	%r138, %r94, %r92;
	add.s32 	%r128, %r128, 8;
	add.s32 	%r126, %r126, 8;
	add.s32 	%r125, %r125, 8;
	add.s32 	%r124, %r124, %r16;
	setp.ne.s32 	%p7, %r126, 0;
	@%p7 bra 	$L__BB179_6;
	add.s32 	%r134, %r125, 1;
$L__BB179_8:
	setp.eq.s32 	%p8, %r12, 0;
	@%p8 bra 	$L__BB179_16;
	and.b32  	%r31, %r11, 3;
	setp.lt.u32 	%p9, %r12, 4;
	@%p9 bra 	$L__BB179_11;
	mul.lo.s32 	%r96, %r134, %r2;
	shl.b32 	%r97, %r96, 2;
	add.s32 	%r98, %r9, %r97;
	ld.shared.u32 	%r99, [%r98];
	add.s32 	%r100, %r99, %r138;
	shl.b32 	%r101, %r2, 2;
	add.s32 	%r102, %r98, %r101;
	ld.shared.u32 	%r103, [%r102];
	add.s32 	%r104, %r103, %r100;
	add.s32 	%r105, %r102, %r101;
	ld.shared.u32 	%r106, [%r105];
	add.s32 	%r107, %r106, %r104;
	add.s32 	%r108, %r105, %r101;
	ld.shared.u32 	%r109, [%r108];
	add.s32 	%r138, %r109, %r107;
	add.s32 	%r134, %r134, 4;
$L__BB179_11:
	setp.eq.s32 	%p10, %r31, 0;
	@%p10 bra 	$L__BB179_16;
	setp.eq.s32 	%p11, %r31, 1;
	@%p11 bra 	$L__BB179_14;
	mul.lo.s32 	%r111, %r134, %r2;
	shl.b32 	%r112, %r111, 2;
	add.s32 	%r113, %r9, %r112;
	ld.shared.u32 	%r114, [%r113];
	add.s32 	%r115, %r114, %r138;
	shl.b32 	%r116, %r2, 2;
	add.s32 	%r117, %r113, %r116;
	ld.shared.u32 	%r118, [%r117];
	add.s32 	%r138, %r118, %r115;
	add.s32 	%r134, %r134, 2;
$L__BB179_14:
	and.b32  	%r119, %r11, 1;
	setp.eq.b32 	%p12, %r119, 1;
	not.pred 	%p13, %p12;
	@%p13 bra 	$L__BB179_16;
	mul.lo.s32 	%r120, %r134, %r2;
	shl.b32 	%r121, %r120, 2;
	add.s32 	%r122, %r9, %r121;
	ld.shared.u32 	%r123, [%r122];
	add.s32 	%r138, %r123, %r138;
$L__BB179_16:
	st.shared.u32 	[%r9], %r138;
$L__BB179_17:
	cvt.u64.u32 	%rd11, %r4;
	mad.lo.s64 	%rd12, %rd4, %rd11, %rd1;
	cvta.to.global.u64 	%rd13, %rd2;
	shl.b64 	%rd14, %rd12, 2;
	add.s64 	%rd15, %rd13, %rd14;
	st.global.u32 	[%rd15], %r138;
$L__BB179_18:
	ret;

}
	// .globl	contiguous_sum_i64
.visible .entry contiguous_sum_i64(
	.param .u64 .ptr .align 1 contiguous_sum_i64_param_0,
	.param .u64 .ptr .align 1 contiguous_sum_i64_param_1,
	.param .u64 contiguous_sum_i64_param_2
)
{
	.reg .pred 	%p<8>;
	.reg .b32 	%r<16>;
	.reg .b64 	%rd<43>;

	ld.param.u64 	%rd4, [contiguous_sum_i64_param_0];
	ld.param.u64 	%rd6, [contiguous_sum_i64_param_1];
	ld.param.u64 	%rd5, [contiguous_sum_i64_param_2];
	cvta.to.global.u64 	%rd1, %rd6;
	mov.u32 	%r1, %tid.x;
	mov.u32 	%r2, %ctaid.x;
	mov.u32 	%r15, %ntid.x;
	mul.lo.s32 	%r8, %r2, %r15;
	shl.b32 	%r9, %r8, 1;
	add.s32 	%r4, %r9, %r1;
	shl.b32 	%r10, %r1, 3;
	mov.u32 	%r11, sumsdata_i64;
	add.s32 	%r5, %r11, %r10;
	mov.b64 	%rd7, 0;
	st.shared.u64 	[%r5], %rd7;
	add.s32 	%r12, %r4, %r15;
	cvt.u64.u32 	%rd2, %r12;
	setp.le.u64 	%p1, %rd5, %rd2;
	@%p1 bra 	$L__BB180_2;
	mul.wide.u32 	%rd11, %r4, 8;
	add.s64 	%rd12, %rd1, %rd11;
	ld.global.u64 	%rd13, [%rd12];
	shl.b64 	%rd14, %rd2, 3;
	add.s64 	%rd15, %rd1, %rd14;
	ld.global.u64 	%rd16, [%rd15];
	add.s64 	%rd17, %rd16, %rd13;
	st.shared.u64 	[%r5], %rd17;
	bra.uni 	$L__BB180_4;
$L__BB180_2:
	cvt.u64.u32 	%rd3, %r4;
	setp.le.u64 	%p2, %rd5, %rd3;
	@%p2 bra 	$L__BB180_4;
	shl.b64 	%rd8, %rd3, 3;
	add.s64 	%rd9, %rd1, %rd8;
	ld.global.u64 	%rd10, [%rd9];
	st.shared.u64 	[%r5], %rd10;
$L__BB180_4:
	bar.sync 	0;
	setp.lt.u32 	%p3, %r15, 66;
	@%p3 bra 	$L__BB180_8;
$L__BB180_5:
	shr.u32 	%r7, %r15, 1;
	setp.ge.u32 	%p4, %r1, %r7;
	@%p4 bra 	$L__BB180_7;
	ld.shared.u64 	%rd18, [%r5];
	shl.b32 	%r13, %r7, 3;
	add.s32 	%r14, %r5, %r13;
	ld.shared.u64 	%rd19, [%r14];
	add.s64 	%rd20, %rd19, %rd18;
	st.shared.u64 	[%r5], %rd20;
$L__BB180_7:
	bar.sync 	0;
	setp.gt.u32 	%p5, %r15, 131;
	mov.u32 	%r15, %r7;
	@%p5 bra 	$L__BB180_5;
$L__BB180_8:
	setp.gt.u32 	%p6, %r1, 31;
	@%p6 bra 	$L__BB180_11;
	ld.volatile.shared.u64 	%rd21, [%r5];
	ld.volatile.shared.u64 	%rd22, [%r5+256];
	add.s64 	%rd23, %rd22, %rd21;
	st.volatile.shared.u64 	[%r5], %rd23;
	ld.volatile.shared.u64 	%rd24, [%r5];
	ld.volatile.shared.u64 	%rd25, [%r5+128];
	add.s64 	%rd26, %rd25, %rd24;
	st.volatile.shared.u64 	[%r5], %rd26;
	ld.volatile.shared.u64 	%rd27, [%r5];
	ld.volatile.shared.u64 	%rd28, [%r5+64];
	add.s64 	%rd29, %rd28, %rd27;
	st.volatile.shared.u64 	[%r5], %rd29;
	ld.volatile.shared.u64 	%rd30, [%r5];
	ld.volatile.shared.u64 	%rd31, [%r5+32];
	add.s64 	%rd32, %rd31, %rd30;
	st.volatile.shared.u64 	[%r5], %rd32;
	ld.volatile.shared.u64 	%rd33, [%r5];
	ld.volatile.shared.u64 	%rd34, [%r5+16];
	add.s64 	%rd35, %rd34, %rd33;
	st.volatile.shared.u64 	[%r5], %rd35;
	ld.volatile.shared.u64 	%rd36, [%r5];
	ld.volatile.shared.u64 	%rd37, [%r5+8];
	add.s64 	%rd38, %rd37, %rd36;
	st.volatile.shared.u64 	[%r5], %rd38;
	setp.ne.s32 	%p7, %r1, 0;
	@%p7 bra 	$L__BB180_11;
	ld.shared.u64 	%rd39, [sumsdata_i64];
	cvta.to.global.u64 	%rd40, %rd4;
	mul.wide.u32 	%rd41, %r2, 8;
	add.s64 	%rd42, %rd40, %rd41;
	st.global.u64 	[%rd42], %rd39;
$L__BB180_11:
	ret;

}
	// .globl	uncontiguous_sum_i64
.visible .entry uncontiguous_sum_i64(
	.param .u64 .ptr .align 1 uncontiguous_sum_i64_param_0,
	.param .u64 .ptr .align 1 uncontiguous_sum_i64_param_1,
	.param .u64 .ptr .align 1 uncontiguous_sum_i64_param_2,
	.param .u64 .ptr .align 1 uncontiguous_sum_i64_param_3,
	.param .u64 uncontiguous_sum_i64_param_4,
	.param .u64 uncontiguous_sum_i64_param_5
)
{
	.reg .pred 	%p<53>;
	.reg .b32 	%r<212>;
	.reg .b64 	%rd<585>;

	ld.param.u64 	%rd260, [uncontiguous_sum_i64_param_0];
	ld.param.u64 	%rd263, [uncontiguous_sum_i64_param_1];
	ld.param.u64 	%rd264, [uncontiguous_sum_i64_param_2];
	ld.param.u64 	%rd265, [uncontiguous_sum_i64_param_3];
	ld.param.u64 	%rd261, [uncontiguous_sum_i64_param_4];
	ld.param.u64 	%rd262, [uncontiguous_sum_i64_param_5];
	cvta.to.global.u64 	%rd1, %rd265;
	cvta.to.global.u64 	%rd2, %rd264;
	cvta.to.global.u64 	%rd3, %rd263;
	mov.u32 	%r1, %tid.x;
	mov.u32 	%r2, %ctaid.x;
	mov.u32 	%r211, %ntid.x;
	mul.lo.s32 	%r52, %r2, %r211;
	shl.b32 	%r53, %r52, 1;
	add.s32 	%r4, %r53, %r1;
	shl.b32 	%r54, %r1, 3;
	mov.u32 	%r55, sumsdata_i64;
	add.s32 	%r5, %r55, %r54;
	mov.b64 	%rd266, 0;
	st.shared.u64 	[%r5], %rd266;
	add.s32 	%r56, %r4, %r211;
	cvt.u64.u32 	%rd538, %r56;
	setp.le.u64 	%p1, %rd262, %rd538;
	@%p1 bra 	$L__BB181_54;
	cvt.u32.u64 	%r6, %rd261;
	add.s32 	%r205, %r6, -1;
	setp.lt.s32 	%p27, %r205, 0;
	mov.b64 	%rd542, 0;
	mov.u64 	%rd543, %rd542;
	@%p27 bra 	$L__BB181_53;
	cvt.u64.u32 	%rd539, %r4;
	setp.lt.u32 	%p28, %r205, 3;
	mov.b64 	%rd543, 0;
	mov.u64 	%rd542, %rd543;
	@%p28 bra 	$L__BB181_30;
	add.s32 	%r203, %r6, -2;
	and.b32  	%r132, %r6, -4;
	neg.s32 	%r202, %r132;
	mov.b64 	%rd543, 0;
$L__BB181_4:
	.pragma "nounroll";
	add.s32 	%r12, %r203, 1;
	mul.wide.u32 	%rd399, %r12, 8;
	add.s64 	%rd400, %rd2, %rd399;
	ld.global.u64 	%rd10, [%rd400];
	or.b64  	%rd401, %rd539, %rd10;
	and.b64  	%rd402, %rd401, -4294967296;
	setp.ne.s64 	%p29, %rd402, 0;
	@%p29 bra 	$L__BB181_6;
	cvt.u32.u64 	%r133, %rd10;
	cvt.u32.u64 	%r134, %rd539;
	div.u32 	%r135, %r134, %r133;
	mul.lo.s32 	%r136, %r135, %r133;
	sub.s32 	%r137, %r134, %r136;
	cvt.u64.u32 	%rd504, %r135;
	cvt.u64.u32 	%rd505, %r137;
	bra.uni 	$L__BB181_7;
$L__BB181_6:
	div.s64 	%rd504, %rd539, %rd10;
	mul.lo.s64 	%rd403, %rd504, %rd10;
	sub.s64 	%rd505, %rd539, %rd403;
$L__BB181_7:
	mul.wide.u32 	%rd404, %r12, 8;
	add.s64 	%rd405, %rd1, %rd404;
	ld.global.u64 	%rd17, [%rd405];
	mad.lo.s64 	%rd18, %rd17, %rd505, %rd542;
	or.b64  	%rd406, %rd538, %rd10;
	and.b64  	%rd407, %rd406, -4294967296;
	setp.ne.s64 	%p30, %rd407, 0;
	@%p30 bra 	$L__BB181_9;
	cvt.u32.u64 	%r138, %rd10;
	cvt.u32.u64 	%r139, %rd538;
	div.u32 	%r140, %r139, %r138;
	mul.lo.s32 	%r141, %r140, %r138;
	sub.s32 	%r142, %r139, %r141;
	cvt.u64.u32 	%rd506, %r140;
	cvt.u64.u32 	%rd507, %r142;
	bra.uni 	$L__BB181_10;
$L__BB181_9:
	div.s64 	%rd506, %rd538, %rd10;
	mul.lo.s64 	%rd408, %rd506, %rd10;
	sub.s64 	%rd507, %rd538, %rd408;
$L__BB181_10:
	mad.lo.s64 	%rd25, %rd507, %rd17, %rd543;
	add.s32 	%r13, %r203, -2;
	mul.wide.u32 	%rd409, %r203, 8;
	add.s64 	%rd410, %rd2, %rd409;
	ld.global.u64 	%rd26, [%rd410];
	or.b64  	%rd411, %rd504, %rd26;
	and.b64  	%rd412, %rd411, -4294967296;
	setp.ne.s64 	%p31, %rd412, 0;
	@%p31 bra 	$L__BB181_12;
	cvt.u32.u64 	%r143, %rd26;
	cvt.u32.u64 	%r144, %rd504;
	div.u32 	%r145, %r144, %r143;
	mul.lo.s32 	%r146, %r145, %r143;
	sub.s32 	%r147, %r144, %r146;
	cvt.u64.u32 	%rd508, %r145;
	cvt.u64.u32 	%rd509, %r147;
	bra.uni 	$L__BB181_13;
$L__BB181_12:
	div.s64 	%rd508, %rd504, %rd26;
	mul.lo.s64 	%rd413, %rd508, %rd26;
	sub.s64 	%rd509, %rd504, %rd413;
$L__BB181_13:
	mul.wide.u32 	%rd414, %r203, 8;
	add.s64 	%rd415, %rd1, %rd414;
	ld.global.u64 	%rd33, [%rd415];
	mad.lo.s64 	%rd34, %rd33, %rd509, %rd18;
	or.b64  	%rd416, %rd506, %rd26;
	and.b64  	%rd417, %rd416, -4294967296;
	setp.ne.s64 	%p32, %rd417, 0;
	@%p32 bra 	$L__BB181_15;
	cvt.u32.u64 	%r148, %rd26;
	cvt.u32.u64 	%r149, %rd506;
	div.u32 	%r150, %r149, %r148;
	mul.lo.s32 	%r151, %r150, %r148;
	sub.s32 	%r152, %r149, %r151;
	cvt.u64.u32 	%rd510, %r150;
	cvt.u64.u32 	%rd511, %r152;
	bra.uni 	$L__BB181_16;
$L__BB181_15:
	div.s64 	%rd510, %rd506, %rd26;
	mul.lo.s64 	%rd418, %rd510, %rd26;
	sub.s64 	%rd511, %rd506, %rd418;
$L__BB181_16:
	mad.lo.s64 	%rd41, %rd511, %rd33, %rd25;
	add.s32 	%r14, %r203, -1;
	mul.wide.u32 	%rd419, %r14, 8;
	add.s64 	%rd420, %rd2, %rd419;
	ld.global.u64 	%rd42, [%rd420];
	or.b64  	%rd421, %rd508, %rd42;
	and.b64  	%rd422, %rd421, -4294967296;
	setp.ne.s64 	%p33, %rd422, 0;
	@%p33 bra 	$L__BB181_18;
	cvt.u32.u64 	%r153, %rd42;
	cvt.u32.u64 	%r154, %rd508;
	div.u32 	%r155, %r154, %r153;
	mul.lo.s32 	%r156, %r155, %r153;
	sub.s32 	%r157, %r154, %r156;
	cvt.u64.u32 	%rd512, %r155;
	cvt.u64.u32 	%rd513, %r157;
	bra.uni 	$L__BB181_19;
$L__BB181_18:
	div.s64 	%rd512, %rd508, %rd42;
	mul.lo.s64 	%rd423, %rd512, %rd42;
	sub.s64 	%rd513, %rd508, %rd423;
$L__BB181_19:
	mul.wide.u32 	%rd424, %r14, 8;
	add.s64 	%rd425, %rd1, %rd424;
	ld.global.u64 	%rd49, [%rd425];
	mad.lo.s64 	%rd50, %rd49, %rd513, %rd34;
	or.b64  	%rd426, %rd510, %rd42;
	and.b64  	%rd427, %rd426, -4294967296;
	setp.ne.s64 	%p34, %rd427, 0;
	@%p34 bra 	$L__BB181_21;
	cvt.u32.u64 	%r158, %rd42;
	cvt.u32.u64 	%r159, %rd510;
	div.u32 	%r160, %r159, %r158;
	mul.lo.s32 	%r161, %r160, %r158;
	sub.s32 	%r162, %r159, %r161;
	cvt.u64.u32 	%rd514, %r160;
	cvt.u64.u32 	%rd515, %r162;
	bra.uni 	$L__BB181_22;
$L__BB181_21:
	div.s64 	%rd514, %rd510, %rd42;
	mul.lo.s64 	%rd428, %rd514, %rd42;
	sub.s64 	%rd515, %rd510, %rd428;
$L__BB181_22:
	mad.lo.s64 	%rd57, %rd515, %rd49, %rd41;
	mul.wide.u32 	%rd429, %r13, 8;
	add.s64 	%rd430, %rd2, %rd429;
	ld.global.u64 	%rd58, [%rd430];
	or.b64  	%rd431, %rd512, %rd58;
	and.b64  	%rd432, %rd431, -4294967296;
	setp.ne.s64 	%p35, %rd432, 0;
	@%p35 bra 	$L__BB181_24;
	cvt.u32.u64 	%r163, %rd58;
	cvt.u32.u64 	%r164, %rd512;
	div.u32 	%r165, %r164, %r163;
	mul.lo.s32 	%r166, %r165, %r163;
	sub.s32 	%r167, %r164, %r166;
	cvt.u64.u32 	%rd539, %r165;
	cvt.u64.u32 	%rd517, %r167;
	bra.uni 	$L__BB181_25;
$L__BB181_24:
	div.s64 	%rd539, %rd512, %rd58;
	mul.lo.s64 	%rd433, %rd539, %rd58;
	sub.s64 	%rd517, %rd512, %rd433;
$L__BB181_25:
	mul.wide.u32 	%rd434, %r13, 8;
	add.s64 	%rd435, %rd1, %rd434;
	ld.global.u64 	%rd65, [%rd435];
	mad.lo.s64 	%rd542, %rd65, %rd517, %rd50;
	or.b64  	%rd436, %rd514, %rd58;
	and.b64  	%rd437, %rd436, -4294967296;
	setp.ne.s64 	%p36, %rd437, 0;
	@%p36 bra 	$L__BB181_27;
	cvt.u32.u64 	%r168, %rd58;
	cvt.u32.u64 	%r169, %rd514;
	div.u32 	%r170, %r169, %r168;
	mul.lo.s32 	%r171, %r170, %r168;
	sub.s32 	%r172, %r169, %r171;
	cvt.u64.u32 	%rd538, %r170;
	cvt.u64.u32 	%rd519, %r172;
	bra.uni 	$L__BB181_28;
$L__BB181_27:
	div.s64 	%rd538, %rd514, %rd58;
	mul.lo.s64 	%rd438, %rd538, %rd58;
	sub.s64 	%rd519, %rd514, %rd438;
$L__BB181_28:
	mad.lo.s64 	%rd543, %rd519, %rd65, %rd57;
	add.s32 	%r203, %r203, -4;
	add.s32 	%r202, %r202, 4;
	setp.ne.s32 	%p37, %r202, 0;
	@%p37 bra 	$L__BB181_4;
	add.s32 	%r205, %r203, 1;
$L__BB181_30:
	and.b32  	%r19, %r6, 3;
	setp.eq.s32 	%p38, %r19, 0;
	@%p38 bra 	$L__BB181_53;
	setp.eq.s32 	%p39, %r19, 1;
	@%p39 bra 	$L__BB181_45;
	mul.wide.u32 	%rd440, %r205, 8;
	add.s64 	%rd441, %rd2, %rd440;
	ld.global.u64 	%rd80, [%rd441];
	or.b64  	%rd442, %rd539, %rd80;
	and.b64  	%rd443, %rd442, -4294967296;
	setp.ne.s64 	%p40, %rd443, 0;
	@%p40 bra 	$L__BB181_34;
	cvt.u32.u64 	%r173, %rd80;
	cvt.u32.u64 	%r174, %rd539;
	div.u32 	%r175, %r174, %r173;
	mul.lo.s32 	%r176, %r175, %r173;
	sub.s32 	%r177, %r174, %r176;
	cvt.u64.u32 	%rd526, %r175;
	cvt.u64.u32 	%rd527, %r177;
	bra.uni 	$L__BB181_35;
$L__BB181_34:
	div.s64 	%rd526, %rd539, %rd80;
	mul.lo.s64 	%rd444, %rd526, %rd80;
	sub.s64 	%rd527, %rd539, %rd444;
$L__BB181_35:
	add.s64 	%rd446, %rd1, %rd440;
	ld.global.u64 	%rd87, [%rd446];
	mad.lo.s64 	%rd88, %rd87, %rd527, %rd542;
	or.b64  	%rd447, %rd538, %rd80;
	and.b64  	%rd448, %rd447, -4294967296;
	setp.ne.s64 	%p41, %rd448, 0;
	@%p41 bra 	$L__BB181_37;
	cvt.u32.u64 	%r178, %rd80;
	cvt.u32.u64 	%r179, %rd538;
	div.u32 	%r180, %r179, %r178;
	mul.lo.s32 	%r181, %r180, %r178;
	sub.s32 	%r182, %r179, %r181;
	cvt.u64.u32 	%rd528, %r180;
	cvt.u64.u32 	%rd529, %r182;
	bra.uni 	$L__BB181_38;
$L__BB181_37:
	div.s64 	%rd528, %rd538, %rd80;
	mul.lo.s64 	%rd449, %rd528, %rd80;
	sub.s64 	%rd529, %rd538, %rd449;
$L__BB181_38:
	mad.lo.s64 	%rd95, %rd529, %rd87, %rd543;
	add.s32 	%r20, %r205, -1;
	mul.wide.u32 	%rd450, %r20, 8;
	add.s64 	%rd451, %rd2, %rd450;
	ld.global.u64 	%rd96, [%rd451];
	or.b64  	%rd452, %rd526, %rd96;
	and.b64  	%rd453, %rd452, -4294967296;
	setp.ne.s64 	%p42, %rd453, 0;
	@%p42 bra 	$L__BB181_40;
	cvt.u32.u64 	%r183, %rd96;
	cvt.u32.u64 	%r184, %rd526;
	div.u32 	%r185, %r184, %r183;
	mul.lo.s32 	%r186, %r185, %r183;
	sub.s32 	%r187, %r184, %r186;
	cvt.u64.u32 	%rd539, %r185;
	cvt.u64.u32 	%rd531, %r187;
	bra.uni 	$L__BB181_41;
$L__BB181_40:
	div.s64 	%rd539, %rd526, %rd96;
	mul.lo.s64 	%rd454, %rd539, %rd96;
	sub.s64 	%rd531, %rd526, %rd454;
$L__BB181_41:
	add.s64 	%rd456, %rd1, %rd450;
	ld.global.u64 	%rd103, [%rd456];
	mad.lo.s64 	%rd542, %rd103, %rd531, %rd88;
	or.b64  	%rd457, %rd528, %rd96;
	and.b64  	%rd458, %rd457, -4294967296;
	setp.ne.s64 	%p43, %rd458, 0;
	@%p43 bra 	$L__BB181_43;
	cvt.u32.u64 	%r188, %rd96;
	cvt.u32.u64 	%r189, %rd528;
	div.u32 	%r190, %r189, %r188;
	mul.lo.s32 	%r191, %r190, %r188;
	sub.s32 	%r192, %r189, %r191;
	cvt.u64.u32 	%rd538, %r190;
	cvt.u64.u32 	%rd533, %r192;
	bra.uni 	$L__BB181_44;
$L__BB181_43:
	div.s64 	%rd538, %rd528, %rd96;
	mul.lo.s64 	%rd459, %rd538, %rd96;
	sub.s64 	%rd533, %rd528, %rd459;
$L__BB181_44:
	mad.lo.s64 	%rd543, %rd533, %rd103, %rd95;
	add.s32 	%r205, %r205, -2;
$L__BB181_45:
	and.b32  	%r193, %r6, 1;
	setp.eq.b32 	%p44, %r193, 1;
	not.pred 	%p45, %p44;
	@%p45 bra 	$L__BB181_53;
	mul.wide.u32 	%rd460, %r205, 8;
	add.s64 	%rd461, %rd2, %rd460;
	ld.global.u64 	%rd118, [%rd461];
	or.b64  	%rd462, %rd539, %rd118;
	and.b64  	%rd463, %rd462, -4294967296;
	setp.ne.s64 	%p46, %rd463, 0;
	@%p46 bra 	$L__BB181_48;
	cvt.u32.u64 	%r194, %rd118;
	cvt.u32.u64 	%r195, %rd539;
	rem.u32 	%r196, %r195, %r194;
	cvt.u64.u32 	%rd540, %r196;
	bra.uni 	$L__BB181_49;
$L__BB181_48:
	rem.s64 	%rd540, %rd539, %rd118;
$L__BB181_49:
	add.s64 	%rd465, %rd1, %rd460;
	ld.global.u64 	%rd122, [%rd465];
	mad.lo.s64 	%rd542, %rd122, %rd540, %rd542;
	or.b64  	%rd466, %rd538, %rd118;
	and.b64  	%rd467, %rd466, -4294967296;
	setp.ne.s64 	%p47, %rd467, 0;
	@%p47 bra 	$L__BB181_51;
	cvt.u32.u64 	%r197, %rd118;
	cvt.u32.u64 	%r198, %rd538;
	rem.u32 	%r199, %r198, %r197;
	cvt.u64.u32 	%rd541, %r199;
	bra.uni 	$L__BB181_52;
$L__BB181_51:
	rem.s64 	%rd541, %rd538, %rd118;
$L__BB181_52:
	mad.lo.s64 	%rd543, %rd541, %rd122, %rd543;
$L__BB181_53:
	shl.b64 	%rd468, %rd542, 3;
	add.s64 	%rd469, %rd3, %rd468;
	ld.global.u64 	%rd470, [%rd469];
	shl.b64 	%rd471, %rd543, 3;
	add.s64 	%rd472, %rd3, %rd471;
	ld.global.u64 	%rd473, [%rd472];
	add.s64 	%rd474, %rd473, %rd470;
	st.shared.u64 	[%r5], %rd474;
	bra.uni 	$L__BB181_114;
$L__BB181_54:
	cvt.u64.u32 	%rd575, %r4;
	setp.le.u64 	%p2, %rd262, %rd575;
	@%p2 bra 	$L__BB181_114;
	cvt.u32.u64 	%r23, %rd261;
	add.s32 	%r209, %r23, -1;
	setp.lt.s32 	%p3, %r209, 0;
	mov.b64 	%rd584, 0;
	@%p3 bra 	$L__BB181_113;
	and.b32  	%r25, %r23, 7;
	setp.lt.u32 	%p4, %r209, 7;
	mov.b64 	%rd584, 0;
	@%p4 bra 	$L__BB181_84;
	add.s32 	%r207, %r23, -4;
	and.b32  	%r57, %r23, -8;
	neg.s32 	%r206, %r57;
	mov.b64 	%rd584, 0;
$L__BB181_58:
	.pragma "nounroll";
	add.s32 	%r30, %r207, 3;
	mul.wide.u32 	%rd271, %r30, 8;
	add.s64 	%rd272, %rd2, %rd271;
	ld.global.u64 	%rd133, [%rd272];
	or.b64  	%rd273, %rd575, %rd133;
	and.b64  	%rd274, %rd273, -4294967296;
	setp.ne.s64 	%p5, %rd274, 0;
	@%p5 bra 	$L__BB181_60;
	cvt.u32.u64 	%r58, %rd133;
	cvt.u32.u64 	%r59, %rd575;
	div.u32 	%r60, %r59, %r58;
	mul.lo.s32 	%r61, %r60, %r58;
	sub.s32 	%r62, %r59, %r61;
	cvt.u64.u32 	%rd546, %r60;
	cvt.u64.u32 	%rd547, %r62;
	bra.uni 	$L__BB181_61;
$L__BB181_60:
	div.s64 	%rd546, %rd575, %rd133;
	mul.lo.s64 	%rd275, %rd546, %rd133;
	sub.s64 	%rd547, %rd575, %rd275;
$L__BB181_61:
	add.s64 	%rd277, %rd1, %rd271;
	ld.global.u64 	%rd278, [%rd277];
	mad.lo.s64 	%rd140, %rd278, %rd547, %rd584;
	add.s32 	%r31, %r207, 2;
	mul.wide.u32 	%rd279, %r31, 8;
	add.s64 	%rd280, %rd2, %rd279;
	ld.global.u64 	%rd141, [%rd280];
	or.b64  	%rd281, %rd546, %rd141;
	and.b64  	%rd282, %rd281, -4294967296;
	setp.ne.s64 	%p6, %rd282, 0;
	@%p6 bra 	$L__BB181_63;
	cvt.u32.u64 	%r63, %rd141;
	cvt.u32.u64 	%r64, %rd546;
	div.u32 	%r65, %r64, %r63;
	mul.lo.s32 	%r66, %r65, %r63;
	sub.s32 	%r67, %r64, %r66;
	cvt.u64.u32 	%rd548, %r65;
	cvt.u64.u32 	%rd549, %r67;
	bra.uni 	$L__BB181_64;
$L__BB181_63:
	div.s64 	%rd548, %rd546, %rd141;
	mul.lo.s64 	%rd283, %rd548, %rd141;
	sub.s64 	%rd549, %rd546, %rd283;
$L__BB181_64:
	add.s64 	%rd285, %rd1, %rd279;
	ld.global.u64 	%rd286, [%rd285];
	mad.lo.s64 	%rd148, %rd286, %rd549, %rd140;
	add.s32 	%r32, %r207, 1;
	mul.wide.u32 	%rd287, %r32, 8;
	add.s64 	%rd288, %rd2, %rd287;
	ld.global.u64 	%rd149, [%rd288];
	or.b64  	%rd289, %rd548, %rd149;
	and.b64  	%rd290, %rd289, -4294967296;
	setp.ne.s64 	%p7, %rd290, 0;
	@%p7 bra 	$L__BB181_66;
	cvt.u32.u64 	%r68, %rd149;
	cvt.u32.u64 	%r69, %rd548;
	div.u32 	%r70, %r69, %r68;
	mul.lo.s32 	%r71, %r70, %r68;
	sub.s32 	%r72, %r69, %r71;
	cvt.u64.u32 	%rd550, %r70;
	cvt.u64.u32 	%rd551, %r72;
	bra.uni 	$L__BB181_67;
$L__BB181_66:
	div.s64 	%rd550, %rd548, %rd149;
	mul.lo.s64 	%rd291, %rd550, %rd149;
	sub.s64 	%rd551, %rd548, %rd291;
$L__BB181_67:
	add.s64 	%rd293, %rd1, %rd287;
	ld.global.u64 	%rd294, [%rd293];
	mad.lo.s64 	%rd156, %rd294, %rd551, %rd148;
	add.s32 	%r33, %r207, -4;
	mul.wide.u32 	%rd295, %r207, 8;
	add.s64 	%rd296, %rd2, %rd295;
	ld.global.u64 	%rd157, [%rd296];
	or.b64  	%rd297, %rd550, %rd157;
	and.b64  	%rd298, %rd297, -4294967296;
	setp.ne.s64 	%p8, %rd298, 0;
	@%p8 bra 	$L__BB181_69;
	cvt.u32.u64 	%r73, %rd157;
	cvt.u32.u64 	%r74, %rd550;
	div.u32 	%r75, %r74, %r73;
	mul.lo.s32 	%r76, %r75, %r73;
	sub.s32 	%r77, %r74, %r76;
	cvt.u64.u32 	%rd552, %r75;
	cvt.u64.u32 	%rd553, %r77;
	bra.uni 	$L__BB181_70;
$L__BB181_69:
	div.s64 	%rd552, %rd550, %rd157;
	mul.lo.s64 	%rd299, %rd552, %rd157;
	sub.s64 	%rd553, %rd550, %rd299;
$L__BB181_70:
	add.s64 	%rd301, %rd1, %rd295;
	ld.global.u64 	%rd302, [%rd301];
	mad.lo.s64 	%rd164, %rd302, %rd553, %rd156;
	add.s32 	%r34, %r207, -1;
	mul.wide.u32 	%rd303, %r34, 8;
	add.s64 	%rd304, %rd2, %rd303;
	ld.global.u64 	%rd165, [%rd304];
	or.b64  	%rd305, %rd552, %rd165;
	and.b64  	%rd306, %rd305, -4294967296;
	setp.ne.s64 	%p9, %rd306, 0;
	@%p9 bra 	$L__BB181_72;
	cvt.u32.u64 	%r78, %rd165;
	cvt.u32.u64 	%r79, %rd552;
	div.u32 	%r80, %r79, %r78;
	mul.lo.s32 	%r81, %r80, %r78;
	sub.s32 	%r82, %r79, %r81;
	cvt.u64.u32 	%rd554, %r80;
	cvt.u64.u32 	%rd555, %r82;
	bra.uni 	$L__BB181_73;
$L__BB181_72:
	div.s64 	%rd554, %rd552, %rd165;
	mul.lo.s64 	%rd307, %rd554, %rd165;
	sub.s64 	%rd555, %rd552, %rd307;
$L__BB181_73:
	add.s64 	%rd309, %rd1, %rd303;
	ld.global.u64 	%rd310, [%rd309];
	mad.lo.s64 	%rd172, %rd310, %rd555, %rd164;
	add.s32 	%r35, %r207, -2;
	mul.wide.u32 	%rd311, %r35, 8;
	add.s64 	%rd312, %rd2, %rd311;
	ld.global.u64 	%rd173, [%rd312];
	or.b64  	%rd313, %rd554, %rd173;
	and.b64  	%rd314, %rd313, -4294967296;
	setp.ne.s64 	%p10, %rd314, 0;
	@%p10 bra 	$L__BB181_75;
	cvt.u32.u64 	%r83, %rd173;
	cvt.u32.u64 	%r84, %rd554;
	div.u32 	%r85, %r84, %r83;
	mul.lo.s32 	%r86, %r85, %r83;
	sub.s32 	%r87, %r84, %r86;
	cvt.u64.u32 	%rd556, %r85;
	cvt.u64.u32 	%rd557, %r87;
	bra.uni 	$L__BB181_76;
$L__BB181_75:
	div.s64 	%rd556, %rd554, %rd173;
	mul.lo.s64 	%rd315, %rd556, %rd173;
	sub.s64 	%rd557, %rd554, %rd315;
$L__BB181_76:
	add.s64 	%rd317, %rd1, %rd311;
	ld.global.u64 	%rd318, [%rd317];
	mad.lo.s64 	%rd180, %rd318, %rd557, %rd172;
	add.s32 	%r36, %r207, -3;
	mul.wide.u32 	%rd319, %r36, 8;
	add.s64 	%rd320, %rd2, %rd319;
	ld.global.u64 	%rd181, [%rd320];
	or.b64  	%rd321, %rd556, %rd181;
	and.b64  	%rd322, %rd321, -4294967296;
	setp.ne.s64 	%p11, %rd322, 0;
	@%p11 bra 	$L__BB181_78;
	cvt.u32.u64 	%r88, %rd181;
	cvt.u32.u64 	%r89, %rd556;
	div.u32 	%r90, %r89, %r88;
	mul.lo.s32 	%r91, %r90, %r88;
	sub.s32 	%r92, %r89, %r91;
	cvt.u64.u32 	%rd558, %r90;
	cvt.u64.u32 	%rd559, %r92;
	bra.uni 	$L__BB181_79;
$L__BB181_78:
	div.s64 	%rd558, %rd556, %rd181;
	mul.lo.s64 	%rd323, %rd558, %rd181;
	sub.s64 	%rd559, %rd556, %rd323;
$L__BB181_79:
	add.s64 	%rd325, %rd1, %rd319;
	ld.global.u64 	%rd326, [%rd325];
	mad.lo.s64 	%rd188, %rd326, %rd559, %rd180;
	mul.wide.u32 	%rd327, %r33, 8;
	add.s64 	%rd328, %rd2, %rd327;
	ld.global.u64 	%rd189, [%rd328];
	or.b64  	%rd329, %rd558, %rd189;
	and.b64  	%rd330, %rd329, -4294967296;
	setp.ne.s64 	%p12, %rd330, 0;
	@%p12 bra 	$L__BB181_81;
	cvt.u32.u64 	%r93, %rd189;
	cvt.u32.u64 	%r94, %rd558;
	div.u32 	%r95, %r94, %r93;
	mul.lo.s32 	%r96, %r95, %r93;
	sub.s32 	%r97, %r94, %r96;
	cvt.u64.u32 	%rd575, %r95;
	cvt.u64.u32 	%rd561, %r97;
	bra.uni 	$L__BB181_82;
$L__BB181_81:
	div.s64 	%rd575, %rd558, %rd189;
	mul.lo.s64 	%rd331, %rd575, %rd189;
	sub.s64 	%rd561, %rd558, %rd331;
$L__BB181_82:
	add.s64 	%rd333, %rd1, %rd327;
	ld.global.u64 	%rd334, [%rd333];
	mad.lo.s64 	%rd584, %rd334, %rd561, %rd188;
	add.s32 	%r207, %r207, -8;
	add.s32 	%r206, %r206, 8;
	setp.ne.s32 	%p13, %r206, 0;
	@%p13 bra 	$L__BB181_58;
	add.s32 	%r209, %r207, 3;
$L__BB181_84:
	setp.eq.s32 	%p14, %r25, 0;
	@%p14 bra 	$L__BB181_113;
	and.b32  	%r41, %r23, 3;
	setp.lt.u32 	%p15, %r25, 4;
	@%p15 bra 	$L__BB181_99;
	mul.wide.u32 	%rd336, %r209, 8;
	add.s64 	%rd337, %rd2, %rd336;
	ld.global.u64 	%rd200, [%rd337];
	or.b64  	%rd338, %rd575, %rd200;
	and.b64  	%rd339, %rd338, -4294967296;
	setp.ne.s64 	%p16, %rd339, 0;
	@%p16 bra 	$L__BB181_88;
	cvt.u32.u64 	%r98, %rd200;
	cvt.u32.u64 	%r99, %rd575;
	div.u32 	%r100, %r99, %r98;
	mul.lo.s32 	%r101, %r100, %r98;
	sub.s32 	%r102, %r99, %r101;
	cvt.u64.u32 	%rd565, %r100;
	cvt.u64.u32 	%rd566, %r102;
	bra.uni 	$L__BB181_89;
$L__BB181_88:
	div.s64 	%rd565, %rd575, %rd200;
	mul.lo.s64 	%rd340, %rd565, %rd200;
	sub.s64 	%rd566, %rd575, %rd340;
$L__BB181_89:
	add.s64 	%rd342, %rd1, %rd336;
	ld.global.u64 	%rd343, [%rd342];
	mad.lo.s64 	%rd207, %rd343, %rd566, %rd584;
	add.s32 	%r42, %r209, -1;
	mul.wide.u32 	%rd344, %r42, 8;
	add.s64 	%rd345, %rd2, %rd344;
	ld.global.u64 	%rd208, [%rd345];
	or.b64  	%rd346, %rd565, %rd208;
	and.b64  	%rd347, %rd346, -4294967296;
	setp.ne.s64 	%p17, %rd347, 0;
	@%p17 bra 	$L__BB181_91;
	cvt.u32.u64 	%r103, %rd208;
	cvt.u32.u64 	%r104, %rd565;
	div.u32 	%r105, %r104, %r103;
	mul.lo.s32 	%r106, %r105, %r103;
	sub.s32 	%r107, %r104, %r106;
	cvt.u64.u32 	%rd567, %r105;
	cvt.u64.u32 	%rd568, %r107;
	bra.uni 	$L__BB181_92;
$L__BB181_91:
	div.s64 	%rd567, %rd565, %rd208;
	mul.lo.s64 	%rd348, %rd567, %rd208;
	sub.s64 	%rd568, %rd565, %rd348;
$L__BB181_92:
	add.s64 	%rd350, %rd1, %rd344;
	ld.global.u64 	%rd351, [%rd350];
	mad.lo.s64 	%rd215, %rd351, %rd568, %rd207;
	add.s32 	%r43, %r209, -2;
	mul.wide.u32 	%rd352, %r43, 8;
	add.s64 	%rd353, %rd2, %rd352;
	ld.global.u64 	%rd216, [%rd353];
	or.b64  	%rd354, %rd567, %rd216;
	and.b64  	%rd355, %rd354, -4294967296;
	setp.ne.s64 	%p18, %rd355, 0;
	@%p18 bra 	$L__BB181_94;
	cvt.u32.u64 	%r108, %rd216;
	cvt.u32.u64 	%r109, %rd567;
	div.u32 	%r110, %r109, %r108;
	mul.lo.s32 	%r111, %r110, %r108;
	sub.s32 	%r112, %r109, %r111;
	cvt.u64.u32 	%rd569, %r110;
	cvt.u64.u32 	%rd570, %r112;
	bra.uni 	$L__BB181_95;
$L__BB181_94:
	div.s64 	%rd569, %rd567, %rd216;
	mul.lo.s64 	%rd356, %rd569, %rd216;
	sub.s64 	%rd570, %rd567, %rd356;
$L__BB181_95:
	add.s64 	%rd358, %rd1, %rd352;
	ld.global.u64 	%rd359, [%rd358];
	mad.lo.s64 	%rd223, %rd359, %rd570, %rd215;
	add.s32 	%r44, %r209, -3;
	mul.wide.u32 	%rd360, %r44, 8;
	add.s64 	%rd361, %rd2, %rd360;
	ld.global.u64 	%rd224, [%rd361];
	or.b64  	%rd362, %rd569, %rd224;
	and.b64  	%rd363, %rd362, -4294967296;
	setp.ne.s64 	%p19, %rd363, 0;
	@%p19 bra 	$L__BB181_97;
	cvt.u32.u64 	%r113, %rd224;
	cvt.u32.u64 	%r114, %rd569;
	div.u32 	%r115, %r114, %r113;
	mul.lo.s32 	%r116, %r115, %r113;
	sub.s32 	%r117, %r114, %r116;
	cvt.u64.u32 	%rd575, %r115;
	cvt.u64.u32 	%rd572, %r117;
	bra.uni 	$L__BB181_98;
$L__BB181_97:
	div.s64 	%rd575, %rd569, %rd224;
	mul.lo.s64 	%rd364, %rd575, %rd224;
	sub.s64 	%rd572, %rd569, %rd364;
$L__BB181_98:
	add.s64 	%rd366, %rd1, %rd360;
	ld.global.u64 	%rd367, [%rd366];
	mad.lo.s64 	%rd584, %rd367, %rd572, %rd223;
	add.s32 	%r209, %r209, -4;
$L__BB181_99:
	setp.eq.s32 	%p20, %r41, 0;
	@%p20 bra 	$L__BB181_113;
	setp.eq.s32 	%p21, %r41, 1;
	@%p21 bra 	$L__BB181_108;
	mul.wide.u32 	%rd369, %r209, 8;
	add.s64 	%rd370, %rd2, %rd369;
	ld.global.u64 	%rd235, [%rd370];
	or.b64  	%rd371, %rd575, %rd235;
	and.b64  	%rd372, %rd371, -4294967296;
	setp.ne.s64 	%p22, %rd372, 0;
	@%p22 bra 	$L__BB181_103;
	cvt.u32.u64 	%r118, %rd235;
	cvt.u32.u64 	%r119, %rd575;
	div.u32 	%r120, %r119, %r118;
	mul.lo.s32 	%r121, %r120, %r118;
	sub.s32 	%r122, %r119, %r121;
	cvt.u64.u32 	%rd576, %r120;
	cvt.u64.u32 	%rd577, %r122;
	bra.uni 	$L__BB181_104;
$L__BB181_103:
	div.s64 	%rd576, %rd575, %rd235;
	mul.lo.s64 	%rd373, %rd576, %rd235;
	sub.s64 	%rd577, %rd575, %rd373;
$L__BB181_104:
	add.s64 	%rd375, %rd1, %rd369;
	ld.global.u64 	%rd376, [%rd375];
	mad.lo.s64 	%rd242, %rd376, %rd577, %rd584;
	add.s32 	%r47, %r209, -1;
	mul.wide.u32 	%rd377, %r47, 8;
	add.s64 	%rd378, %rd2, %rd377;
	ld.global.u64 	%rd243, [%rd378];
	or.b64  	%rd379, %rd576, %rd243;
	and.b64  	%rd380, %rd379, -4294967296;
	setp.ne.s64 	%p23, %rd380, 0;
	@%p23 bra 	$L__BB181_106;
	cvt.u32.u64 	%r123, %rd243;
	cvt.u32.u64 	%r124, %rd576;
	div.u32 	%r125, %r124, %r123;
	mul.lo.s32 	%r126, %r125, %r123;
	sub.s32 	%r127, %r124, %r126;
	cvt.u64.u32 	%rd575, %r125;
	cvt.u64.u32 	%rd579, %r127;
	bra.uni 	$L__BB181_107;
$L__BB181_106:
	div.s64 	%rd575, %rd576, %rd243;
	mul.lo.s64 	%rd381, %rd575, %rd243;
	sub.s64 	%rd579, %rd576, %rd381;
$L__BB181_107:
	add.s64 	%rd383, %rd1, %rd377;
	ld.global.u64 	%rd384, [%rd383];
	mad.lo.s64 	%rd584, %rd384, %rd579, %rd242;
	add.s32 	%r209, %r209, -2;
$L__BB181_108:
	and.b32  	%r128, %r23, 1;
	setp.eq.b32 	%p24, %r128, 1;
	not.pred 	%p25, %p24;
	@%p25 bra 	$L__BB181_113;
	mul.wide.u32 	%rd385, %r209, 8;
	add.s64 	%rd386, %rd2, %rd385;
	ld.global.u64 	%rd254, [%rd386];
	or.b64  	%rd387, %rd575, %rd254;
	and.b64  	%rd388, %rd387, -4294967296;
	setp.ne.s64 	%p26, %rd388, 0;
	@%p26 bra 	$L__BB181_111;
	cvt.u32.u64 	%r129, %rd254;
	cvt.u32.u64 	%r130, %rd575;
	rem.u32 	%r131, %r130, %r129;
	cvt.u64.u32 	%rd583, %r131;
	bra.uni 	$L__BB181_112;
$L__BB181_111:
	rem.s64 	%rd583, %rd575, %rd254;
$L__BB181_112:
	add.s64 	%rd390, %rd1, %rd385;
	ld.global.u64 	%rd391, [%rd390];
	mad.lo.s64 	%rd584, %rd391, %rd583, %rd584;
$L__BB181_113:
	shl.b64 	%rd392, %rd584, 3;
	add.s64 	%rd393, %rd3, %rd392;
	ld.global.u64 	%rd394, [%rd393];
	st.shared.u64 	[%r5], %rd394;
$L__BB181_114:
	bar.sync 	0;
	setp.lt.u32 	%p48, %r211, 66;
	@%p48 bra 	$L__BB181_118;
$L__BB181_115:
	shr.u32 	%r51, %r211, 1;
	setp.ge.u32 	%p49, %r1, %r51;
	@%p49 bra 	$L__BB181_117;
	ld.shared.u64 	%rd475, [%r5];
	shl.b32 	%r200, %r51, 3;
	add.s32 	%r201, %r5, %r200;
	ld.shared.u64 	%rd476, [%r201];
	add.s64 	%rd477, %rd476, %rd475;
	st.shared.u64 	[%r5], %rd477;
$L__BB181_117:
	bar.sync 	0;
	setp.gt.u32 	%p50, %r211, 131;
	mov.u32 	%r211, %r51;
	@%p50 bra 	$L__BB181_115;
$L__BB181_118:
	setp.gt.u32 	%p51, %r1, 31;
	@%p51 bra 	$L__BB181_121;
	ld.volatile.shared.u64 	%rd478, [%r5];
	ld.volatile.shared.u64 	%rd479, [%r5+256];
	add.s64 	%rd480, %rd479, %rd478;
	st.volatile.shared.u64 	[%r5], %rd480;
	ld.volatile.shared.u64 	%rd481, [%r5];
	ld.volatile.shared.u64 	%rd482, [%r5+128];
	add.s64 	%rd483, %rd482, %rd481;
	st.volatile.shared.u64 	[%r5], %rd483;
	ld.volatile.shared.u64 	%rd484, [%r5];
	ld.volatile.shared.u64 	%rd485, [%r5+64];
	add.s64 	%rd486, %rd485, %rd484;
	st.volatile.shared.u64 	[%r5], %rd486;
	ld.volatile.shared.u64 	%rd487, [%r5];
	ld.volatile.shared.u64 	%rd488, [%r5+32];
	add.s64 	%rd489, %rd488, %rd487;
	st.volatile.shared.u64 	[%r5], %rd489;
	ld.volatile.shared.u64 	%rd490, [%r5];
	ld.volatile.shared.u64 	%rd491, [%r5+16];
	add.s64 	%rd492, %rd491, %rd490;
	st.volatile.shared.u64 	[%r5], %rd492;
	ld.volatile.shared.u64 	%rd493, [%r5];
	ld.volatile.shared.u64 	%rd494, [%r5+8];
	add.s64 	%rd495, %rd494, %rd493;
	st.volatile.shared.u64 	[%r5], %rd495;
	setp.ne.s32 	%p52, %r1, 0;
	@%p52 bra 	$L__BB181_121;
	ld.shared.u64 	%rd496, [sumsdata_i64];
	cvta.to.global.u64 	%rd497, %rd260;
	mul.wide.u32 	%rd498, %r2, 8;
	add.s64 	%rd499, %rd497, %rd498;
	st.global.u64 	[%rd499], %rd496;
$L__BB181_121:
	ret;

}
	// .globl	contiguous_sum2_i64
.visible .entry contiguous_sum2_i64(
	.param .u64 .ptr .align 1 contiguous_sum2_i64_param_0,
	.param .u64 .ptr .align 1 contiguous_sum2_i64_param_1,
	.param .u64 .ptr .align 1 contiguous_sum2_i64_param_2,
	.param .u64 .ptr .align 1 contiguous_sum2_i64_param_3,
	.param .u64 contiguous_sum2_i64_param_4,
	.param .u64 contiguous_sum2_i64_param_5,
	.param .u64 contiguous_sum2_i64_param_6
)
{
	.reg .pred 	%p<53>;
	.reg .b32 	%r<216>;
	.reg .b64 	%rd<599>;

	ld.param.u64 	%rd266, [contiguous_sum2_i64_param_1];
	ld.param.u64 	%rd267, [contiguous_sum2_i64_param_2];
	ld.param.u64 	%rd268, [contiguous_sum2_i64_param_3];
	ld.param.u64 	%rd263, [contiguous_sum2_i64_param_4];
	ld.param.u64 	%rd264, [contiguous_sum2_i64_param_5];
	ld.param.u64 	%rd265, [contiguous_sum2_i64_param_6];
	cvta.to.global.u64 	%rd1, %rd268;
	cvta.to.global.u64 	%rd2, %rd267;
	cvta.to.global.u64 	%rd598, %rd266;
	mov.u32 	%r1, %tid.x;
	mov.u32 	%r2, %ctaid.x;
	mov.u32 	%r215, %ntid.x;
	mul.lo.s32 	%r51, %r2, %r215;
	shl.b32 	%r52, %r51, 1;
	add.s32 	%r4, %r52, %r1;
	shl.b32 	%r53, %r1, 3;
	mov.u32 	%r54, sumsdata_i64;
	add.s32 	%r5, %r54, %r53;
	mov.b64 	%rd269, 0;
	st.shared.u64 	[%r5], %rd269;
	add.s32 	%r55, %r4, %r215;
	cvt.u64.u32 	%rd4, %r55;
	setp.le.u64 	%p1, %rd264, %rd4;
	@%p1 bra 	$L__BB182_54;
	cvt.u64.u32 	%rd403, %r4;
	mov.u32 	%r132, %ctaid.y;
	cvt.u64.u32 	%rd404, %r132;
	mul.lo.s64 	%rd405, %rd264, %rd404;
	add.s64 	%rd552, %rd405, %rd403;
	add.s64 	%rd550, %rd405, %rd4;
	cvt.u32.u64 	%r6, %rd263;
	add.s32 	%r209, %r6, -1;
	setp.lt.s32 	%p27, %r209, 0;
	mov.b64 	%rd556, 0;
	mov.u64 	%rd557, %rd556;
	@%p27 bra 	$L__BB182_53;
	setp.lt.u32 	%p28, %r209, 3;
	mov.b64 	%rd557, 0;
	mov.u64 	%rd556, %rd557;
	@%p28 bra 	$L__BB182_30;
	add.s32 	%r207, %r6, -2;
	and.b32  	%r133, %r6, -4;
	neg.s32 	%r206, %r133;
	mov.b64 	%rd557, 0;
$L__BB182_4:
	.pragma "nounroll";
	add.s32 	%r12, %r207, 1;
	mul.wide.u32 	%rd409, %r12, 8;
	add.s64 	%rd410, %rd2, %rd409;
	ld.global.u64 	%rd11, [%rd410];
	or.b64  	%rd411, %rd552, %rd11;
	and.b64  	%rd412, %rd411, -4294967296;
	setp.ne.s64 	%p29, %rd412, 0;
	@%p29 bra 	$L__BB182_6;
	cvt.u32.u64 	%r134, %rd11;
	cvt.u32.u64 	%r135, %rd552;
	div.u32 	%r136, %r135, %r134;
	mul.lo.s32 	%r137, %r136, %r134;
	sub.s32 	%r138, %r135, %r137;
	cvt.u64.u32 	%rd518, %r136;
	cvt.u64.u32 	%rd519, %r138;
	bra.uni 	$L__BB182_7;
$L__BB182_6:
	div.s64 	%rd518, %rd552, %rd11;
	mul.lo.s64 	%rd413, %rd518, %rd11;
	sub.s64 	%rd519, %rd552, %rd413;
$L__BB182_7:
	mul.wide.u32 	%rd414, %r12, 8;
	add.s64 	%rd415, %rd1, %rd414;
	ld.global.u64 	%rd18, [%rd415];
	mad.lo.s64 	%rd19, %rd18, %rd519, %rd556;
	or.b64  	%rd416, %rd550, %rd11;
	and.b64  	%rd417, %rd416, -4294967296;
	setp.ne.s64 	%p30, %rd417, 0;
	@%p30 bra 	$L__BB182_9;
	cvt.u32.u64 	%r139, %rd11;
	cvt.u32.u64 	%r140, %rd550;
	div.u32 	%r141, %r140, %r139;
	mul.lo.s32 	%r142, %r141, %r139;
	sub.s32 	%r143, %r140, %r142;
	cvt.u64.u32 	%rd520, %r141;
	cvt.u64.u32 	%rd521, %r143;
	bra.uni 	$L__BB182_10;
$L__BB182_9:
	div.s64 	%rd520, %rd550, %rd11;
	mul.lo.s64 	%rd418, %rd520, %rd11;
	sub.s64 	%rd521, %rd550, %rd418;
$L__BB182_10:
	mad.lo.s64 	%rd26, %rd521, %rd18, %rd557;
	mul.wide.u32 	%rd419, %r207, 8;
	add.s64 	%rd420, %rd2, %rd419;
	ld.global.u64 	%rd27, [%rd420];
	or.b64  	%rd421, %rd518, %rd27;
	and.b64  	%rd422, %rd421, -4294967296;
	setp.ne.s64 	%p31, %rd422, 0;
	@%p31 bra 	$L__BB182_12;
	cvt.u32.u64 	%r144, %rd27;
	cvt.u32.u64 	%r145, %rd518;
	div.u32 	%r146, %r145, %r144;
	mul.lo.s32 	%r147, %r146, %r144;
	sub.s32 	%r148, %r145, %r147;
	cvt.u64.u32 	%rd522, %r146;
	cvt.u64.u32 	%rd523, %r148;
	bra.uni 	$L__BB182_13;
$L__BB182_12:
	div.s64 	%rd522, %rd518, %rd27;
	mul.lo.s64 	%rd423, %rd522, %rd27;
	sub.s64 	%rd523, %rd518, %rd423;
$L__BB182_13:
	mul.wide.u32 	%rd424, %r207, 8;
	add.s64 	%rd425, %rd1, %rd424;
	ld.global.u64 	%rd34, [%rd425];
	mad.lo.s64 	%rd35, %rd34, %rd523, %rd19;
	or.b64  	%rd426, %rd520, %rd27;
	and.b64  	%rd427, %rd426, -4294967296;
	setp.ne.s64 	%p32, %rd427, 0;
	@%p32 bra 	$L__BB182_15;
	cvt.u32.u64 	%r149, %rd27;
	cvt.u32.u64 	%r150, %rd520;
	div.u32 	%r151, %r150, %r149;
	mul.lo.s32 	%r152, %r151, %r149;
	sub.s32 	%r153, %r150, %r152;
	cvt.u64.u32 	%rd524, %r151;
	cvt.u64.u32 	%rd525, %r153;
	bra.uni 	$L__BB182_16;
$L__BB182_15:
	div.s64 	%rd524, %rd520, %rd27;
	mul.lo.s64 	%rd428, %rd524, %rd27;
	sub.s64 	%rd525, %rd520, %rd428;
$L__BB182_16:
	mad.lo.s64 	%rd42, %rd525, %rd34, %rd26;
	add.s32 	%r13, %r207, -1;
	mul.wide.u32 	%rd429, %r13, 8;
	add.s64 	%rd430, %rd2, %rd429;
	ld.global.u64 	%rd43, [%rd430];
	or.b64  	%rd431, %rd522, %rd43;
	and.b64  	%rd432, %rd431, -4294967296;
	setp.ne.s64 	%p33, %rd432, 0;
	@%p33 bra 	$L__BB182_18;
	cvt.u32.u64 	%r154, %rd43;
	cvt.u32.u64 	%r155, %rd522;
	div.u32 	%r156, %r155, %r154;
	mul.lo.s32 	%r157, %r156, %r154;
	sub.s32 	%r158, %r155, %r157;
	cvt.u64.u32 	%rd526, %r156;
	cvt.u64.u32 	%rd527, %r158;
	bra.uni 	$L__BB182_19;
$L__BB182_18:
	div.s64 	%rd526, %rd522, %rd43;
	mul.lo.s64 	%rd433, %rd526, %rd43;
	sub.s64 	%rd527, %rd522, %rd433;
$L__BB182_19:
	mul.wide.u32 	%rd434, %r13, 8;
	add.s64 	%rd435, %rd1, %rd434;
	ld.global.u64 	%rd50, [%rd435];
	mad.lo.s64 	%rd51, %rd50, %rd527, %rd35;
	or.b64  	%rd436, %rd524, %rd43;
	and.b64  	%rd437, %rd436, -4294967296;
	setp.ne.s64 	%p34, %rd437, 0;
	@%p34 bra 	$L__BB182_21;
	cvt.u32.u64 	%r159, %rd43;
	cvt.u32.u64 	%r160, %rd524;
	div.u32 	%r161, %r160, %r159;
	mul.lo.s32 	%r162, %r161, %r159;
	sub.s32 	%r163, %r160, %r162;
	cvt.u64.u32 	%rd528, %r161;
	cvt.u64.u32 	%rd529, %r163;
	bra.uni 	$L__BB182_22;
$L__BB182_21:
	div.s64 	%rd528, %rd524, %rd43;
	mul.lo.s64 	%rd438, %rd528, %rd43;
	sub.s64 	%rd529, %rd524, %rd438;
$L__BB182_22:
	mad.lo.s64 	%rd58, %rd529, %rd50, %rd42;
	add.s32 	%r164, %r207, -2;
	mul.wide.u32 	%rd439, %r164, 8;
	add.s64 	%rd440, %rd2, %rd439;
	ld.global.u64 	%rd59, [%rd440];
	or.b64  	%rd441, %rd526, %rd59;
	and.b64  	%rd442, %rd441, -4294967296;
	setp.ne.s64 	%p35, %rd442, 0;
	@%p35 bra 	$L__BB182_24;
	cvt.u32.u64 	%r165, %rd59;
	cvt.u32.u64 	%r166, %rd526;
	div.u32 	%r167, %r166, %r165;
	mul.lo.s32 	%r168, %r167, %r165;
	sub.s32 	%r169, %r166, %r168;
	cvt.u64.u32 	%rd552, %r167;
	cvt.u64.u32 	%rd531, %r169;
	bra.uni 	$L__BB182_25;
$L__BB182_24:
	div.s64 	%rd552, %rd526, %rd59;
	mul.lo.s64 	%rd443, %rd552, %rd59;
	sub.s64 	%rd531, %rd526, %rd443;
$L__BB182_25:
	mul.wide.u32 	%rd444, %r164, 8;
	add.s64 	%rd445, %rd1, %rd444;
	ld.global.u64 	%rd66, [%rd445];
	mad.lo.s64 	%rd556, %rd66, %rd531, %rd51;
	or.b64  	%rd446, %rd528, %rd59;
	and.b64  	%rd447, %rd446, -4294967296;
	setp.ne.s64 	%p36, %rd447, 0;
	@%p36 bra 	$L__BB182_27;
	cvt.u32.u64 	%r171, %rd59;
	cvt.u32.u64 	%r172, %rd528;
	div.u32 	%r173, %r172, %r171;
	mul.lo.s32 	%r174, %r173, %r171;
	sub.s32 	%r175, %r172, %r174;
	cvt.u64.u32 	%rd550, %r173;
	cvt.u64.u32 	%rd533, %r175;
	bra.uni 	$L__BB182_28;
$L__BB182_27:
	div.s64 	%rd550, %rd528, %rd59;
	mul.lo.s64 	%rd448, %rd550, %rd59;
	sub.s64 	%rd533, %rd528, %rd448;
$L__BB182_28:
	mad.lo.s64 	%rd557, %rd533, %rd66, %rd58;
	add.s32 	%r207, %r207, -4;
	add.s32 	%r206, %r206, 4;
	setp.ne.s32 	%p37, %r206, 0;
	@%p37 bra 	$L__BB182_4;
	add.s32 	%r209, %r207, 1;
$L__BB182_30:
	and.b32  	%r18, %r6, 3;
	setp.eq.s32 	%p38, %r18, 0;
	@%p38 bra 	$L__BB182_53;
	setp.eq.s32 	%p39, %r18, 1;
	@%p39 bra 	$L__BB182_45;
	mul.wide.u32 	%rd450, %r209, 8;
	add.s64 	%rd451, %rd2, %rd450;
	ld.global.u64 	%rd81, [%rd451];
	or.b64  	%rd452, %rd552, %rd81;
	and.b64  	%rd453, %rd452, -4294967296;
	setp.ne.s64 	%p40, %rd453, 0;
	@%p40 bra 	$L__BB182_34;
	cvt.u32.u64 	%r176, %rd81;
	cvt.u32.u64 	%r177, %rd552;
	div.u32 	%r178, %r177, %r176;
	mul.lo.s32 	%r179, %r178, %r176;
	sub.s32 	%r180, %r177, %r179;
	cvt.u64.u32 	%rd540, %r178;
	cvt.u64.u32 	%rd541, %r180;
	bra.uni 	$L__BB182_35;
$L__BB182_34:
	div.s64 	%rd540, %rd552, %rd81;
	mul.lo.s64 	%rd454, %rd540, %rd81;
	sub.s64 	%rd541, %rd552, %rd454;
$L__BB182_35:
	add.s64 	%rd456, %rd1, %rd450;
	ld.global.u64 	%rd88, [%rd456];
	mad.lo.s64 	%rd89, %rd88, %rd541, %rd556;
	or.b64  	%rd457, %rd550, %rd81;
	and.b64  	%rd458, %rd457, -4294967296;
	setp.ne.s64 	%p41, %rd458, 0;
	@%p41 bra 	$L__BB182_37;
	cvt.u32.u64 	%r181, %rd81;
	cvt.u32.u64 	%r182, %rd550;
	div.u32 	%r183, %r182, %r181;
	mul.lo.s32 	%r184, %r183, %r181;
	sub.s32 	%r185, %r182, %r184;
	cvt.u64.u32 	%rd542, %r183;
	cvt.u64.u32 	%rd543, %r185;
	bra.uni 	$L__BB182_38;
$L__BB182_37:
	div.s64 	%rd542, %rd550, %rd81;
	mul.lo.s64 	%rd459, %rd542, %rd81;
	sub.s64 	%rd543, %rd550, %rd459;
$L__BB182_38:
	mad.lo.s64 	%rd96, %rd543, %rd88, %rd557;
	add.s32 	%r19, %r209, -1;
	mul.wide.u32 	%rd460, %r19, 8;
	add.s64 	%rd461, %rd2, %rd460;
	ld.global.u64 	%rd97, [%rd461];
	or.b64  	%rd462, %rd540, %rd97;
	and.b64  	%rd463, %rd462, -4294967296;
	setp.ne.s64 	%p42, %rd463, 0;
	@%p42 bra 	$L__BB182_40;
	cvt.u32.u64 	%r186, %rd97;
	cvt.u32.u64 	%r187, %rd540;
	div.u32 	%r188, %r187, %r186;
	mul.lo.s32 	%r189, %r188, %r186;
	sub.s32 	%r190, %r187, %r189;
	cvt.u64.u32 	%rd552, %r188;
	cvt.u64.u32 	%rd545, %r190;
	bra.uni 	$L__BB182_41;
$L__BB182_40:
	div.s64 	%rd552, %rd540, %rd97;
	mul.lo.s64 	%rd464, %rd552, %rd97;
	sub.s64 	%rd545, %rd540, %rd464;
$L__BB182_41:
	add.s64 	%rd466, %rd1, %rd460;
	ld.global.u64 	%rd104, [%rd466];
	mad.lo.s64 	%rd556, %rd104, %rd545, %rd89;
	or.b64  	%rd467, %rd542, %rd97;
	and.b64  	%rd468, %rd467, -4294967296;
	setp.ne.s64 	%p43, %rd468, 0;
	@%p43 bra 	$L__BB182_43;
	cvt.u32.u64 	%r191, %rd97;
	cvt.u32.u64 	%r192, %rd542;
	div.u32 	%r193, %r192, %r191;
	mul.lo.s32 	%r194, %r193, %r191;
	sub.s32 	%r195, %r192, %r194;
	cvt.u64.u32 	%rd550, %r193;
	cvt.u64.u32 	%rd547, %r195;
	bra.uni 	$L__BB182_44;
$L__BB182_43:
	div.s64 	%rd550, %rd542, %rd97;
	mul.lo.s64 	%rd469, %rd550, %rd97;
	sub.s64 	%rd547, %rd542, %rd469;
$L__BB182_44:
	mad.lo.s64 	%rd557, %rd547, %rd104, %rd96;
	add.s32 	%r209, %r209, -2;
$L__BB182_45:
	and.b32  	%r196, %r6, 1;
	setp.eq.b32 	%p44, %r196, 1;
	not.pred 	%p45, %p44;
	@%p45 bra 	$L__BB182_53;
	mul.wide.u32 	%rd470, %r209, 8;
	add.s64 	%rd471, %rd2, %rd470;
	ld.global.u64 	%rd119, [%rd471];
	or.b64  	%rd472, %rd552, %rd119;
	and.b64  	%rd473, %rd472, -4294967296;
	setp.ne.s64 	%p46, %rd473, 0;
	@%p46 bra 	$L__BB182_48;
	cvt.u32.u64 	%r197, %rd119;
	cvt.u32.u64 	%r198, %rd552;
	rem.u32 	%r199, %r198, %r197;
	cvt.u64.u32 	%rd554, %r199;
	bra.uni 	$L__BB182_49;
$L__BB182_48:
	rem.s64 	%rd554, %rd552, %rd119;
$L__BB182_49:
	add.s64 	%rd475, %rd1, %rd470;
	ld.global.u64 	%rd123, [%rd475];
	mad.lo.s64 	%rd556, %rd123, %rd554, %rd556;
	or.b64  	%rd476, %rd550, %rd119;
	and.b64  	%rd477, %rd476, -4294967296;
	setp.ne.s64 	%p47, %rd477, 0;
	@%p47 bra 	$L__BB182_51;
	cvt.u32.u64 	%r200, %rd119;
	cvt.u32.u64 	%r201, %rd550;
	rem.u32 	%r202, %r201, %r200;
	cvt.u64.u32 	%rd555, %r202;
	bra.uni 	$L__BB182_52;
$L__BB182_51:
	rem.s64 	%rd555, %rd550, %rd119;
$L__BB182_52:
	mad.lo.s64 	%rd557, %rd555, %rd123, %rd557;
$L__BB182_53:
	shl.b64 	%rd478, %rd556, 3;
	add.s64 	%rd479, %rd598, %rd478;
	ld.global.u64 	%rd480, [%rd479];
	shl.b64 	%rd481, %rd557, 3;
	add.s64 	%rd482, %rd598, %rd481;
	ld.global.u64 	%rd483, [%rd482];
	add.s64 	%rd484, %rd483, %rd480;
	st.shared.u64 	[%r5], %rd484;
	bra.uni 	$L__BB182_114;
$L__BB182_54:
	cvt.u64.u32 	%rd131, %r4;
	setp.le.u64 	%p2, %rd264, %rd131;
	@%p2 bra 	$L__BB182_114;
	mov.u32 	%r56, %ctaid.y;
	cvt.u64.u32 	%rd270, %r56;
	mad.lo.s64 	%rd589, %rd264, %rd270, %rd131;
	cvt.u32.u64 	%r22, %rd263;
	add.s32 	%r213, %r22, -1;
	setp.lt.s32 	%p3, %r213, 0;
	@%p3 bra 	$L__BB182_113;
	and.b32  	%r24, %r22, 7;
	setp.lt.u32 	%p4, %r213, 7;
	@%p4 bra 	$L__BB182_84;
	add.s32 	%r211, %r22, -4;
	and.b32  	%r57, %r22, -8;
	neg.s32 	%r210, %r57;
$L__BB182_58:
	.pragma "nounroll";
	add.s32 	%r29, %r211, 3;
	mul.wide.u32 	%rd272, %r29, 8;
	add.s64 	%rd273, %rd2, %rd272;
	ld.global.u64 	%rd135, [%rd273];
	or.b64  	%rd274, %rd589, %rd135;
	and.b64  	%rd275, %rd274, -4294967296;
	setp.ne.s64 	%p5, %rd275, 0;
	@%p5 bra 	$L__BB182_60;
	cvt.u32.u64 	%r58, %rd135;
	cvt.u32.u64 	%r59, %rd589;
	div.u32 	%r60, %r59, %r58;
	mul.lo.s32 	%r61, %r60, %r58;
	sub.s32 	%r62, %r59, %r61;
	cvt.u64.u32 	%rd560, %r60;
	cvt.u64.u32 	%rd561, %r62;
	bra.uni 	$L__BB182_61;
$L__BB182_60:
	div.s64 	%rd560, %rd589, %rd135;
	mul.lo.s64 	%rd276, %rd560, %rd135;
	sub.s64 	%rd561, %rd589, %rd276;
$L__BB182_61:
	add.s64 	%rd278, %rd1, %rd272;
	ld.global.u64 	%rd279, [%rd278];
	mul.lo.s64 	%rd142, %rd279, %rd561;
	add.s32 	%r30, %r211, 2;
	mul.wide.u32 	%rd280, %r30, 8;
	add.s64 	%rd281, %rd2, %rd280;
	ld.global.u64 	%rd143, [%rd281];
	or.b64  	%rd282, %rd560, %rd143;
	and.b64  	%rd283, %rd282, -4294967296;
	setp.ne.s64 	%p6, %rd283, 0;
	@%p6 bra 	$L__BB182_63;
	cvt.u32.u64 	%r63, %rd143;
	cvt.u32.u64 	%r64, %rd560;
	div.u32 	%r65, %r64, %r63;
	mul.lo.s32 	%r66, %r65, %r63;
	sub.s32 	%r67, %r64, %r66;
	cvt.u64.u32 	%rd562, %r65;
	cvt.u64.u32 	%rd563, %r67;
	bra.uni 	$L__BB182_64;
$L__BB182_63:
	div.s64 	%rd562, %rd560, %rd143;
	mul.lo.s64 	%rd284, %rd562, %rd143;
	sub.s64 	%rd563, %rd560, %rd284;
$L__BB182_64:
	add.s64 	%rd286, %rd1, %rd280;
	ld.global.u64 	%rd287, [%rd286];
	mad.lo.s64 	%rd150, %rd287, %rd563, %rd142;
	add.s32 	%r31, %r211, 1;
	mul.wide.u32 	%rd288, %r31, 8;
	add.s64 	%rd289, %rd2, %rd288;
	ld.global.u64 	%rd151, [%rd289];
	or.b64  	%rd290, %rd562, %rd151;
	and.b64  	%rd291, %rd290, -4294967296;
	setp.ne.s64 	%p7, %rd291, 0;
	@%p7 bra 	$L__BB182_66;
	cvt.u32.u64 	%r68, %rd151;
	cvt.u32.u64 	%r69, %rd562;
	div.u32 	%r70, %r69, %r68;
	mul.lo.s32 	%r71, %r70, %r68;
	sub.s32 	%r72, %r69, %r71;
	cvt.u64.u32 	%rd564, %r70;
	cvt.u64.u32 	%rd565, %r72;
	bra.uni 	$L__BB182_67;
$L__BB182_66:
	div.s64 	%rd564, %rd562, %rd151;
	mul.lo.s64 	%rd292, %rd564, %rd151;
	sub.s64 	%rd565, %rd562, %rd292;
$L__BB182_67:
	add.s64 	%rd294, %rd1, %rd288;
	ld.global.u64 	%rd295, [%rd294];
	mad.lo.s64 	%rd158, %rd295, %rd565, %rd150;
	add.s32 	%r32, %r211, -4;
	mul.wide.u32 	%rd296, %r211, 8;
	add.s64 	%rd297, %rd2, %rd296;
	ld.global.u64 	%rd159, [%rd297];
	or.b64  	%rd298, %rd564, %rd159;
	and.b64  	%rd299, %rd298, -4294967296;
	setp.ne.s64 	%p8, %rd299, 0;
	@%p8 bra 	$L__BB182_69;
	cvt.u32.u64 	%r73, %rd159;
	cvt.u32.u64 	%r74, %rd564;
	div.u32 	%r75, %r74, %r73;
	mul.lo.s32 	%r76, %r75, %r73;
	sub.s32 	%r77, %r74, %r76;
	cvt.u64.u32 	%rd566, %r75;
	cvt.u64.u32 	%rd567, %r77;
	bra.uni 	$L__BB182_70;
$L__BB182_69:
	div.s64 	%rd566, %rd564, %rd159;
	mul.lo.s64 	%rd300, %rd566, %rd159;
	sub.s64 	%rd567, %rd564, %rd300;
$L__BB182_70:
	add.s64 	%rd302, %rd1, %rd296;
	ld.global.u64 	%rd303, [%rd302];
	mad.lo.s64 	%rd166, %rd303, %rd567, %rd158;
	add.s32 	%r33, %r211, -1;
	mul.wide.u32 	%rd304, %r33, 8;
	add.s64 	%rd305, %rd2, %rd304;
	ld.global.u64 	%rd167, [%rd305];
	or.b64  	%rd306, %rd566, %rd167;
	and.b64  	%rd307, %rd306, -4294967296;
	setp.ne.s64 	%p9, %rd307, 0;
	@%p9 bra 	$L__BB182_72;
	cvt.u32.u64 	%r78, %rd167;
	cvt.u32.u64 	%r79, %rd566;
	div.u32 	%r80, %r79, %r78;
	mul.lo.s32 	%r81, %r80, %r78;
	sub.s32 	%r82, %r79, %r81;
	cvt.u64.u32 	%rd568, %r80;
	cvt.u64.u32 	%rd569, %r82;
	bra.uni 	$L__BB182_73;
$L__BB182_72:
	div.s64 	%rd568, %rd566, %rd167;
	mul.lo.s64 	%rd308, %rd568, %rd167;
	sub.s64 	%rd569, %rd566, %rd308;
$L__BB182_73:
	add.s64 	%rd310, %rd1, %rd304;
	ld.global.u64 	%rd311, [%rd310];
	mad.lo.s64 	%rd174, %rd311, %rd569, %rd166;
	add.s32 	%r34, %r211, -2;
	mul.wide.u32 	%rd312, %r34, 8;
	add.s64 	%rd313, %rd2, %rd312;
	ld.global.u64 	%rd175, [%rd313];
	or.b64  	%rd314, %rd568, %rd175;
	and.b64  	%rd315, %rd314, -4294967296;
	setp.ne.s64 	%p10, %rd315, 0;
	@%p10 bra 	$L__BB182_75;
	cvt.u32.u64 	%r83, %rd175;
	cvt.u32.u64 	%r84, %rd568;
	div.u32 	%r85, %r84, %r83;
	mul.lo.s32 	%r86, %r85, %r83;
	sub.s32 	%r87, %r84, %r86;
	cvt.u64.u32 	%rd570, %r85;
	cvt.u64.u32 	%rd571, %r87;
	bra.uni 	$L__BB182_76;
$L__BB182_75:
	div.s64 	%rd570, %rd568, %rd175;
	mul.lo.s64 	%rd316, %rd570, %rd175;
	sub.s64 	%rd571, %rd568, %rd316;
$L__BB182_76:
	add.s64 	%rd318, %rd1, %rd312;
	ld.global.u64 	%rd319, [%rd318];
	mad.lo.s64 	%rd182, %rd319, %rd571, %rd174;
	add.s32 	%r35, %r211, -3;
	mul.wide.u32 	%rd320, %r35, 8;
	add.s64 	%rd321, %rd2, %rd320;
	ld.global.u64 	%rd183, [%rd321];
	or.b64  	%rd322, %rd570, %rd183;
	and.b64  	%rd323, %rd322, -4294967296;
	setp.ne.s64 	%p11, %rd323, 0;
	@%p11 bra 	$L__BB182_78;
	cvt.u32.u64 	%r88, %rd183;
	cvt.u32.u64 	%r89, %rd570;
	div.u32 	%r90, %r89, %r88;
	mul.lo.s32 	%r91, %r90, %r88;
	sub.s32 	%r92, %r89, %r91;
	cvt.u64.u32 	%rd572, %r90;
	cvt.u64.u32 	%rd573, %r92;
	bra.uni 	$L__BB182_79;
$L__BB182_78:
	div.s64 	%rd572, %rd570, %rd183;
	mul.lo.s64 	%rd324, %rd572, %rd183;
	sub.s64 	%rd573, %rd570, %rd324;
$L__BB182_79:
	add.s64 	%rd326, %rd1, %rd320;
	ld.global.u64 	%rd327, [%rd326];
	mad.lo.s64 	%rd190, %rd327, %rd573, %rd182;
	mul.wide.u32 	%rd328, %r32, 8;
	add.s64 	%rd329, %rd2, %rd328;
	ld.global.u64 	%rd191, [%rd329];
	or.b64  	%rd330, %rd572, %rd191;
	and.b64  	%rd331, %rd330, -4294967296;
	setp.ne.s64 	%p12, %rd331, 0;
	@%p12 bra 	$L__BB182_81;
	cvt.u32.u64 	%r93, %rd191;
	cvt.u32.u64 	%r94, %rd572;
	div.u32 	%r95, %r94, %r93;
	mul.lo.s32 	%r96, %r95, %r93;
	sub.s32 	%r97, %r94, %r96;
	cvt.u64.u32 	%rd589, %r95;
	cvt.u64.u32 	%rd575, %r97;
	bra.uni 	$L__BB182_82;
$L__BB182_81:
	div.s64 	%rd589, %rd572, %rd191;
	mul.lo.s64 	%rd332, %rd589, %rd191;
	sub.s64 	%rd575, %rd572, %rd332;
$L__BB182_82:
	add.s64 	%rd334, %rd1, %rd328;
	ld.global.u64 	%rd335, [%rd334];
	mad.lo.s64 	%rd336, %rd335, %rd575, %rd190;
	shl.b64 	%rd337, %rd336, 3;
	add.s64 	%rd598, %rd598, %rd337;
	add.s32 	%r211, %r211, -8;
	add.s32 	%r210, %r210, 8;
	setp.ne.s32 	%p13, %r210, 0;
	@%p13 bra 	$L__BB182_58;
	add.s32 	%r213, %r211, 3;
$L__BB182_84:
	setp.eq.s32 	%p14, %r24, 0;
	@%p14 bra 	$L__BB182_113;
	and.b32  	%r40, %r22, 3;
	setp.lt.u32 	%p15, %r24, 4;
	@%p15 bra 	$L__BB182_99;
	mul.wide.u32 	%rd339, %r213, 8;
	add.s64 	%rd340, %rd2, %rd339;
	ld.global.u64 	%rd202, [%rd340];
	or.b64  	%rd341, %rd589, %rd202;
	and.b64  	%rd342, %rd341, -4294967296;
	setp.ne.s64 	%p16, %rd342, 0;
	@%p16 bra 	$L__BB182_88;
	cvt.u32.u64 	%r98, %rd202;
	cvt.u32.u64 	%r99, %rd589;
	div.u32 	%r100, %r99, %r98;
	mul.lo.s32 	%r101, %r100, %r98;
	sub.s32 	%r102, %r99, %r101;
	cvt.u64.u32 	%rd579, %r100;
	cvt.u64.u32 	%rd580, %r102;
	bra.uni 	$L__BB182_89;
$L__BB182_88:
	div.s64 	%rd579, %rd589, %rd202;
	mul.lo.s64 	%rd343, %rd579, %rd202;
	sub.s64 	%rd580, %rd589, %rd343;
$L__BB182_89:
	add.s64 	%rd345, %rd1, %rd339;
	ld.global.u64 	%rd346, [%rd345];
	mul.lo.s64 	%rd209, %rd346, %rd580;
	add.s32 	%r41, %r213, -1;
	mul.wide.u32 	%rd347, %r41, 8;
	add.s64 	%rd348, %rd2, %rd347;
	ld.global.u64 	%rd210, [%rd348];
	or.b64  	%rd349, %rd579, %rd210;
	and.b64  	%rd350, %rd349, -4294967296;
	setp.ne.s64 	%p17, %rd350, 0;
	@%p17 bra 	$L__BB182_91;
	cvt.u32.u64 	%r103, %rd210;
	cvt.u32.u64 	%r104, %rd579;
	div.u32 	%r105, %r104, %r103;
	mul.lo.s32 	%r106, %r105, %r103;
	sub.s32 	%r107, %r104, %r106;
	cvt.u64.u32 	%rd581, %r105;
	cvt.u64.u32 	%rd582, %r107;
	bra.uni 	$L__BB182_92;
$L__BB182_91:
	div.s64 	%rd581, %rd579, %rd210;
	mul.lo.s64 	%rd351, %rd581, %rd210;
	sub.s64 	%rd582, %rd579, %rd351;
$L__BB182_92:
	add.s64 	%rd353, %rd1, %rd347;
	ld.global.u64 	%rd354, [%rd353];
	mad.lo.s64 	%rd217, %rd354, %rd582, %rd209;
	add.s32 	%r42, %r213, -2;
	mul.wide.u32 	%rd355, %r42, 8;
	add.s64 	%rd356, %rd2, %rd355;
	ld.global.u64 	%rd218, [%rd356];
	or.b64  	%rd357, %rd581, %rd218;
	and.b64  	%rd358, %rd357, -4294967296;
	setp.ne.s64 	%p18, %rd358, 0;
	@%p18 bra 	$L__BB182_94;
	cvt.u32.u64 	%r108, %rd218;
	cvt.u32.u64 	%r109, %rd581;
	div.u32 	%r110, %r109, %r108;
	mul.lo.s32 	%r111, %r110, %r108;
	sub.s32 	%r112, %r109, %r111;
	cvt.u64.u32 	%rd583, %r110;
	cvt.u64.u32 	%rd584, %r112;
	bra.uni 	$L__BB182_95;
$L__BB182_94:
	div.s64 	%rd583, %rd581, %rd218;
	mul.lo.s64 	%rd359, %rd583, %rd218;
	sub.s64 	%rd584, %rd581, %rd359;
$L__BB182_95:
	add.s64 	%rd361, %rd1, %rd355;
	ld.global.u64 	%rd362, [%rd361];
	mad.lo.s64 	%rd225, %rd362, %rd584, %rd217;
	add.s32 	%r43, %r213, -3;
	mul.wide.u32 	%rd363, %r43, 8;
	add.s64 	%rd364, %rd2, %rd363;
	ld.global.u64 	%rd226, [%rd364];
	or.b64  	%rd365, %rd583, %rd226;
	and.b64  	%rd366, %rd365, -4294967296;
	setp.ne.s64 	%p19, %rd366, 0;
	@%p19 bra 	$L__BB182_97;
	cvt.u32.u64 	%r113, %rd226;
	cvt.u32.u64 	%r114, %rd583;
	div.u32 	%r115, %r114, %r113;
	mul.lo.s32 	%r116, %r115, %r113;
	sub.s32 	%r117, %r114, %r116;
	cvt.u64.u32 	%rd589, %r115;
	cvt.u64.u32 	%rd586, %r117;
	bra.uni 	$L__BB182_98;
$L__BB182_97:
	div.s64 	%rd589, %rd583, %rd226;
	mul.lo.s64 	%rd367, %rd589, %rd226;
	sub.s64 	%rd586, %rd583, %rd367;
$L__BB182_98:
	add.s64 	%rd369, %rd1, %rd363;
	ld.global.u64 	%rd370, [%rd369];
	mad.lo.s64 	%rd371, %rd370, %rd586, %rd225;
	shl.b64 	%rd372, %rd371, 3;
	add.s64 	%rd598, %rd598, %rd372;
	add.s32 	%r213, %r213, -4;
$L__BB182_99:
	setp.eq.s32 	%p20, %r40, 0;
	@%p20 bra 	$L__BB182_113;
	setp.eq.s32 	%p21, %r40, 1;
	@%p21 bra 	$L__BB182_108;
	mul.wide.u32 	%rd374, %r213, 8;
	add.s64 	%rd375, %rd2, %rd374;
	ld.global.u64 	%rd237, [%rd375];
	or.b64  	%rd376, %rd589, %rd237;
	and.b64  	%rd377, %rd376, -4294967296;
	setp.ne.s64 	%p22, %rd377, 0;
	@%p22 bra 	$L__BB182_103;
	cvt.u32.u64 	%r118, %rd237;
	cvt.u32.u64 	%r119, %rd589;
	div.u32 	%r120, %r119, %r118;
	mul.lo.s32 	%r121, %r120, %r118;
	sub.s32 	%r122, %r119, %r121;
	cvt.u64.u32 	%rd590, %r120;
	cvt.u64.u32 	%rd591, %r122;
	bra.uni 	$L__BB182_104;
$L__BB182_103:
	div.s64 	%rd590, %rd589, %rd237;
	mul.lo.s64 	%rd378, %rd590, %rd237;
	sub.s64 	%rd591, %rd589, %rd378;
$L__BB182_104:
	add.s64 	%rd380, %rd1, %rd374;
	ld.global.u64 	%rd381, [%rd380];
	mul.lo.s64 	%rd244, %rd381, %rd591;
	add.s32 	%r46, %r213, -1;
	mul.wide.u32 	%rd382, %r46, 8;
	add.s64 	%rd383, %rd2, %rd382;
	ld.global.u64 	%rd245, [%rd383];
	or.b64  	%rd384, %rd590, %rd245;
	and.b64  	%rd385, %rd384, -4294967296;
	setp.ne.s64 	%p23, %rd385, 0;
	@%p23 bra 	$L__BB182_106;
	cvt.u32.u64 	%r123, %rd245;
	cvt.u32.u64 	%r124, %rd590;
	div.u32 	%r125, %r124, %r123;
	mul.lo.s32 	%r126, %r125, %r123;
	sub.s32 	%r127, %r124, %r126;
	cvt.u64.u32 	%rd589, %r125;
	cvt.u64.u32 	%rd593, %r127;
	bra.uni 	$L__BB182_107;
$L__BB182_106:
	div.s64 	%rd589, %rd590, %rd245;
	mul.lo.s64 	%rd386, %rd589, %rd245;
	sub.s64 	%rd593, %rd590, %rd386;
$L__BB182_107:
	add.s64 	%rd388, %rd1, %rd382;
	ld.global.u64 	%rd389, [%rd388];
	mad.lo.s64 	%rd390, %rd389, %rd593, %rd244;
	shl.b64 	%rd391, %rd390, 3;
	add.s64 	%rd598, %rd598, %rd391;
	add.s32 	%r213, %r213, -2;
$L__BB182_108:
	and.b32  	%r128, %r22, 1;
	setp.eq.b32 	%p24, %r128, 1;
	not.pred 	%p25, %p24;
	@%p25 bra 	$L__BB182_113;
	mul.wide.u32 	%rd392, %r213, 8;
	add.s64 	%rd393, %rd2, %rd392;
	ld.global.u64 	%rd256, [%rd393];
	or.b64  	%rd394, %rd589, %rd256;
	and.b64  	%rd395, %rd394, -4294967296;
	setp.ne.s64 	%p26, %rd395, 0;
	@%p26 bra 	$L__BB182_111;
	cvt.u32.u64 	%r129, %rd256;
	cvt.u32.u64 	%r130, %rd589;
	rem.u32 	%r131, %r130, %r129;
	cvt.u64.u32 	%rd597, %r131;
	bra.uni 	$L__BB182_112;
$L__BB182_111:
	rem.s64 	%rd597, %rd589, %rd256;
$L__BB182_112:
	add.s64 	%rd397, %rd1, %rd392;
	ld.global.u64 	%rd398, [%rd397];
	mul.lo.s64 	%rd399, %rd398, %rd597;
	shl.b64 	%rd400, %rd399, 3;
	add.s64 	%rd598, %rd598, %rd400;
$L__BB182_113:
	ld.global.u64 	%rd401, [%rd598];
	st.shared.u64 	[%r5], %rd401;
$L__BB182_114:
	bar.sync 	0;
	setp.lt.u32 	%p48, %r215, 66;
	@%p48 bra 	$L__BB182_118;
$L__BB182_115:
	shr.u32 	%r50, %r215, 1;
	setp.ge.u32 	%p49, %r1, %r50;
	@%p49 bra 	$L__BB182_117;
	ld.shared.u64 	%rd485, [%r5];
	shl.b32 	%r203, %r50, 3;
	add.s32 	%r204, %r5, %r203;
	ld.shared.u64 	%rd486, [%r204];
	add.s64 	%rd487, %rd486, %rd485;
	st.shared.u64 	[%r5], %rd487;
$L__BB182_117:
	bar.sync 	0;
	setp.gt.u32 	%p50, %r215, 131;
	mov.u32 	%r215, %r50;
	@%p50 bra 	$L__BB182_115;
$L__BB182_118:
	setp.gt.u32 	%p51, %r1, 31;
	@%p51 bra 	$L__BB182_121;
	ld.volatile.shared.u64 	%rd488, [%r5];
	ld.volatile.shared.u64 	%rd489, [%r5+256];
	add.s64 	%rd490, %rd489, %rd488;
	st.volatile.shared.u64 	[%r5], %rd490;
	ld.volatile.shared.u64 	%rd491, [%r5];
	ld.volatile.shared.u64 	%rd492, [%r5+128];
	add.s64 	%rd493, %rd492, %rd491;
	st.volatile.shared.u64 	[%r5], %rd493;
	ld.volatile.shared.u64 	%rd494, [%r5];
	ld.volatile.shared.u64 	%rd495, [%r5+64];
	add.s64 	%rd496, %rd495, %rd494;
	st.volatile.shared.u64 	[%r5], %rd496;
	ld.volatile.shared.u64 	%rd497, [%r5];
	ld.volatile.shared.u64 	%rd498, [%r5+32];
	add.s64 	%rd499, %rd498, %rd497;
	st.volatile.shared.u64 	[%r5], %rd499;
	ld.volatile.shared.u64 	%rd500, [%r5];
	ld.volatile.shared.u64 	%rd501, [%r5+16];
	add.s64 	%rd502, %rd501, %rd500;
	st.volatile.shared.u64 	[%r5], %rd502;
	ld.volatile.shared.u64 	%rd503, [%r5];
	ld.volatile.shared.u64 	%rd504, [%r5+8];
	add.s64 	%rd505, %rd504, %rd503;
	st.volatile.shared.u64 	[%r5], %rd505;
	setp.ne.s32 	%p52, %r1, 0;
	@%p52 bra 	$L__BB182_121;
	ld.param.u64 	%rd513, [contiguous_sum2_i64_param_0];
	ld.shared.u64 	%rd506, [sumsdata_i64];
	cvt.u64.u32 	%rd507, %r2;
	mov.u32 	%r205, %ctaid.y;
	cvt.u64.u32 	%rd508, %r205;
	mad.lo.s64 	%rd509, %rd265, %rd508, %rd507;
	cvta.to.global.u64 	%rd510, %rd513;
	shl.b64 	%rd511, %rd509, 3;
	add.s64 	%rd512, %rd510, %rd511;
	st.global.u64 	[%rd512], %rd506;
$L__BB182_121:
	ret;

}
	// .globl	contiguous_sum22_i64
.visible .entry contiguous_sum22_i64(
	.param .u64 .ptr .align 1 contiguous_sum22_i64_param_0,
	.param .u64 .ptr .align 1 contiguous_sum22_i64_param_1,
	.param .u64 contiguous_sum22_i64_param_2,
	.param .u64 contiguous_sum22_i64_param_3
)
{
	.reg .pred 	%p<8>;
	.reg .b32 	%r<19>;
	.reg .b64 	%rd<54>;

	ld.param.u64 	%rd4, [contiguous_sum22_i64_param_0];
	ld.param.u64 	%rd7, [contiguous_sum22_i64_param_1];
	ld.param.u64 	%rd5, [contiguous_sum22_i64_param_2];
	ld.param.u64 	%rd6, [contiguous_sum22_i64_param_3];
	cvta.to.global.u64 	%rd1, %rd7;
	mov.u32 	%r1, %tid.x;
	mov.u32 	%r2, %ctaid.x;
	mov.u32 	%r18, %ntid.x;
	mul.lo.s32 	%r8, %r2, %r18;
	shl.b32 	%r9, %r8, 1;
	add.s32 	%r4, %r9, %r1;
	shl.b32 	%r10, %r1, 3;
	mov.u32 	%r11, sumsdata_i64;
	add.s32 	%r5, %r11, %r10;
	mov.b64 	%rd8, 0;
	st.shared.u64 	[%r5], %rd8;
	add.s32 	%r12, %r4, %r18;
	cvt.u64.u32 	%rd2, %r12;
	setp.le.u64 	%p1, %rd5, %rd2;
	@%p1 bra 	$L__BB183_2;
	cvt.u64.u32 	%rd14, %r4;
	mov.u32 	%r14, %ctaid.y;
	cvt.u64.u32 	%rd15, %r14;
	mul.lo.s64 	%rd16, %rd5, %rd15;
	add.s64 	%rd17, %rd16, %rd14;
	shl.b64 	%rd18, %rd17, 3;
	add.s64 	%rd19, %rd1, %rd18;
	ld.global.u64 	%rd20, [%rd19];
	add.s64 	%rd21, %rd16, %rd2;
	shl.b64 	%rd22, %rd21, 3;
	add.s64 	%rd23, %rd1, %rd22;
	ld.global.u64 	%rd24, [%rd23];
	add.s64 	%rd25, %rd24, %rd20;
	st.shared.u64 	[%r5], %rd25;
	bra.uni 	$L__BB183_4;
$L__BB183_2:
	cvt.u64.u32 	%rd3, %r4;
	setp.le.u64 	%p2, %rd5, %rd3;
	@%p2 bra 	$L__BB183_4;
	mov.u32 	%r13, %ctaid.y;
	cvt.u64.u32 	%rd9, %r13;
	mad.lo.s64 	%rd10, %rd5, %rd9, %rd3;
	shl.b64 	%rd11, %rd10, 3;
	add.s64 	%rd12, %rd1, %rd11;
	ld.global.u64 	%rd13, [%rd12];
	st.shared.u64 	[%r5], %rd13;
$L__BB183_4:
	bar.sync 	0;
	setp.lt.u32 	%p3, %r18, 66;
	@%p3 bra 	$L__BB183_8;
$L__BB183_5:
	shr.u32 	%r7, %r18, 1;
	setp.ge.u32 	%p4, %r1, %r7;
	@%p4 bra 	$L__BB183_7;
	ld.shared.u64 	%rd26, [%r5];
	shl.b32 	%r15, %r7, 3;
	add.s32 	%r16, %r5, %r15;
	ld.shared.u64 	%rd27, [%r16];
	add.s64 	%rd28, %rd27, %rd26;
	st.shared.u64 	[%r5], %rd28;
$L__BB183_7:
	bar.sync 	0;
	setp.gt.u32 	%p5, %r18, 131;
	mov.u32 	%r18, %r7;
	@%p5 bra 	$L__BB183_5;
$L__BB183_8:
	setp.gt.u32 	%p6, %r1, 31;
	@%p6 bra 	$L__BB183_11;
	ld.volatile.shared.u64 	%rd29, [%r5];
	ld.volatile.shared.u64 	%rd30, [%r5+256];
	add.s64 	%rd31, %rd30, %rd29;
	st.volatile.shared.u64 	[%r5], %rd31;
	ld.volatile.shared.u64 	%rd32, [%r5];
	ld.volatile.shared.u64 	%rd33, [%r5+128];
	add.s64 	%rd34, %rd33, %rd32;
	st.volatile.shared.u64 	[%r5], %rd34;
	ld.volatile.shared.u64 	%rd35, [%r5];
	ld.volatile.shared.u64 	%rd36, [%r5+64];
	add.s64 	%rd37, %rd36, %rd35;
	st.volatile.shared.u64 	[%r5], %rd37;
	ld.volatile.shared.u64 	%rd38, [%r5];
	ld.volatile.shared.u64 	%rd39, [%r5+32];
	add.s64 	%rd40, %rd39, %rd38;
	st.volatile.shared.u64 	[%r5], %rd40;
	ld.volatile.shared.u64 	%rd41, [%r5];
	ld.volatile.shared.u64 	%rd42, [%r5+16];
	add.s64 	%rd43, %rd42, %rd41;
	st.volatile.shared.u64 	[%r5], %rd43;
	ld.volatile.shared.u64 	%rd44, [%r5];
	ld.volatile.shared.u64 	%rd45, [%r5+8];
	add.s64 	%rd46, %rd45, %rd44;
	st.volatile.shared.u64 	[%r5], %rd46;
	setp.ne.s32 	%p7, %r1, 0;
	@%p7 bra 	$L__BB183_11;
	ld.shared.u64 	%rd47, [sumsdata_i64];
	cvt.u64.u32 	%rd48, %r2;
	mov.u32 	%r17, %ctaid.y;
	cvt.u64.u32 	%rd49, %r17;
	mad.lo.s64 	%rd50, %rd6, %rd49, %rd48;
	cvta.to.global.u64 	%rd51, %rd4;
	shl.b64 	%rd52, %rd50, 3;
	add.s64 	%rd53, %rd51, %rd52;
	st.global.u64 	[%rd53], %rd47;
$L__BB183_11:
	ret;

}
	// .globl	contiguous_sum3_i64
.visible .entry contiguous_sum3_i64(
	.param .u64 .ptr .align 1 contiguous_sum3_i64_param_0,
	.param .u64 .ptr .align 1 contiguous_sum3_i64_param_1,
	.param .u64 .ptr .align 1 contiguous_sum3_i64_param_2,
	.param .u64 .ptr .align 1 contiguous_sum3_i64_param_3,
	.param .u64 contiguous_sum3_i64_param_4,
	.param .u64 contiguous_sum3_i64_param_5,
	.param .u64 contiguous_sum3_i64_param_6
)
{
	.reg .pred 	%p<38>;
	.reg .b32 	%r<204>;
	.reg .b64 	%rd<363>;

	ld.param.u64 	%rd159, [contiguous_sum3_i64_param_0];
	ld.param.u64 	%rd160, [contiguous_sum3_i64_param_1];
	ld.param.u64 	%rd163, [contiguous_sum3_i64_param_2];
	ld.param.u64 	%rd164, [contiguous_sum3_i64_param_3];
	ld.param.u64 	%rd161, [contiguous_sum3_i64_param_4];
	ld.param.u64 	%rd162, [contiguous_sum3_i64_param_5];
	ld.param.u64 	%rd165, [contiguous_sum3_i64_param_6];
	cvta.to.global.u64 	%rd1, %rd164;
	cvta.to.global.u64 	%rd2, %rd163;
	mov.u32 	%r1, %tid.y;
	mov.u32 	%r2, %ntid.x;
	mov.u32 	%r3, %tid.x;
	mad.lo.s32 	%r64, %r1, %r2, %r3;
	mov.u32 	%r65, %ctaid.x;
	mad.lo.s32 	%r66, %r65, %r2, %r3;
	mov.u32 	%r4, %ctaid.y;
	mov.u32 	%r5, %ntid.y;
	mad.lo.s32 	%r67, %r4, %r5, %r1;
	shl.b32 	%r68, %r64, 3;
	mov.u32 	%r69, sumsdata_i64;
	add.s32 	%r7, %r69, %r68;
	mov.b64 	%rd167, 0;
	st.shared.u64 	[%r7], %rd167;
	cvt.u64.u32 	%rd3, %r66;
	setp.le.u64 	%p1, %rd162, %rd3;
	cvt.u64.u32 	%rd168, %r67;
	setp.le.u64 	%p2, %rd165, %rd168;
	or.pred  	%p3, %p1, %p2;
	@%p3 bra 	$L__BB184_76;
	cvt.u32.u64 	%r70, %rd3;
	cvt.u32.u64 	%r71, %rd162;
	mad.lo.s32 	%r194, %r67, %r71, %r70;
	cvt.u32.u64 	%r9, %rd161;
	add.s32 	%r193, %r9, -1;
	setp.lt.s32 	%p4, %r193, 0;
	mov.b64 	%rd353, 0;
	@%p4 bra 	$L__BB184_59;
	setp.lt.u32 	%p5, %r193, 7;
	mov.b64 	%rd353, 0;
	@%p5 bra 	$L__BB184_30;
	add.s32 	%r189, %r9, -4;
	and.b32  	%r72, %r9, -8;
	neg.s32 	%r188, %r72;
	mov.b64 	%rd353, 0;
$L__BB184_4:
	.pragma "nounroll";
	add.s32 	%r16, %r189, 3;
	cvt.u64.u32 	%rd5, %r194;
	mul.wide.u32 	%rd173, %r16, 8;
	add.s64 	%rd174, %rd2, %rd173;
	ld.global.u64 	%rd6, [%rd174];
	and.b64  	%rd175, %rd6, -4294967296;
	setp.ne.s64 	%p6, %rd175, 0;
	@%p6 bra 	$L__BB184_6;
	cvt.u32.u64 	%r73, %rd6;
	cvt.u32.u64 	%r74, %rd5;
	div.u32 	%r75, %r74, %r73;
	mul.lo.s32 	%r76, %r75, %r73;
	sub.s32 	%r77, %r74, %r76;
	cvt.u64.u32 	%rd318, %r75;
	cvt.u64.u32 	%rd319, %r77;
	bra.uni 	$L__BB184_7;
$L__BB184_6:
	div.s64 	%rd318, %rd5, %rd6;
	mul.lo.s64 	%rd176, %rd318, %rd6;
	sub.s64 	%rd319, %rd5, %rd176;
$L__BB184_7:
	mul.wide.u32 	%rd177, %r16, 8;
	add.s64 	%rd178, %rd1, %rd177;
	ld.global.u64 	%rd179, [%rd178];
	mad.lo.s64 	%rd13, %rd179, %rd319, %rd353;
	add.s32 	%r17, %r189, 2;
	and.b64  	%rd14, %rd318, 4294967295;
	mul.wide.u32 	%rd180, %r17, 8;
	add.s64 	%rd181, %rd2, %rd180;
	ld.global.u64 	%rd15, [%rd181];
	and.b64  	%rd182, %rd15, -4294967296;
	setp.ne.s64 	%p7, %rd182, 0;
	@%p7 bra 	$L__BB184_9;
	cvt.u32.u64 	%r78, %rd15;
	cvt.u32.u64 	%r79, %rd14;
	div.u32 	%r80, %r79, %r78;
	mul.lo.s32 	%r81, %r80, %r78;
	sub.s32 	%r82, %r79, %r81;
	cvt.u64.u32 	%rd320, %r80;
	cvt.u64.u32 	%rd321, %r82;
	bra.uni 	$L__BB184_10;
$L__BB184_9:
	div.s64 	%rd320, %rd14, %rd15;
	mul.lo.s64 	%rd183, %rd320, %rd15;
	sub.s64 	%rd321, %rd14, %rd183;
$L__BB184_10:
	mul.wide.u32 	%rd184, %r17, 8;
	add.s64 	%rd185, %rd1, %rd184;
	ld.global.u64 	%rd186, [%rd185];
	mad.lo.s64 	%rd22, %rd186, %rd321, %rd13;
	add.s32 	%r18, %r189, 1;
	and.b64  	%rd23, %rd320, 4294967295;
	mul.wide.u32 	%rd187, %r18, 8;
	add.s64 	%rd188, %rd2, %rd187;
	ld.global.u64 	%rd24, [%rd188];
	and.b64  	%rd189, %rd24, -4294967296;
	setp.ne.s64 	%p8, %rd189, 0;
	@%p8 bra 	$L__BB184_12;
	cvt.u32.u64 	%r83, %rd24;
	cvt.u32.u64 	%r84, %rd23;
	div.u32 	%r85, %r84, %r83;
	mul.lo.s32 	%r86, %r85, %r83;
	sub.s32 	%r87, %r84, %r86;
	cvt.u64.u32 	%rd322, %r85;
	cvt.u64.u32 	%rd323, %r87;
	bra.uni 	$L__BB184_13;
$L__BB184_12:
	div.s64 	%rd322, %rd23, %rd24;
	mul.lo.s64 	%rd190, %rd322, %rd24;
	sub.s64 	%rd323, %rd23, %rd190;
$L__BB184_13:
	mul.wide.u32 	%rd191, %r18, 8;
	add.s64 	%rd192, %rd1, %rd191;
	ld.global.u64 	%rd193, [%rd192];
	mad.lo.s64 	%rd31, %rd193, %rd323, %rd22;
	and.b64  	%rd32, %rd322, 4294967295;
	mul.wide.u32 	%rd194, %r189, 8;
	add.s64 	%rd195, %rd2, %rd194;
	ld.global.u64 	%rd33, [%rd195];
	and.b64  	%rd196, %rd33, -4294967296;
	setp.ne.s64 	%p9, %rd196, 0;
	@%p9 bra 	$L__BB184_15;
	cvt.u32.u64 	%r88, %rd33;
	cvt.u32.u64 	%r89, %rd32;
	div.u32 	%r90, %r89, %r88;
	mul.lo.s32 	%r91, %r90, %r88;
	sub.s32 	%r92, %r89, %r91;
	cvt.u64.u32 	%rd324, %r90;
	cvt.u64.u32 	%rd325, %r92;
	bra.uni 	$L__BB184_16;
$L__BB184_15:
	div.s64 	%rd324, %rd32, %rd33;
	mul.lo.s64 	%rd197, %rd324, %rd33;
	sub.s64 	%rd325, %rd32, %rd197;
$L__BB184_16:
	mul.wide.u32 	%rd198, %r189, 8;
	add.s64 	%rd199, %rd1, %rd198;
	ld.global.u64 	%rd200, [%rd199];
	mad.lo.s64 	%rd40, %rd200, %rd325, %rd31;
	add.s32 	%r19, %r189, -1;
	and.b64  	%rd41, %rd324, 4294967295;
	mul.wide.u32 	%rd201, %r19, 8;
	add.s64 	%rd202, %rd2, %rd201;
	ld.global.u64 	%rd42, [%rd202];
	and.b64  	%rd203, %rd42, -4294967296;
	setp.ne.s64 	%p10, %rd203, 0;
	@%p10 bra 	$L__BB184_18;
	cvt.u32.u64 	%r93, %rd42;
	cvt.u32.u64 	%r94, %rd41;
	div.u32 	%r95, %r94, %r93;
	mul.lo.s32 	%r96, %r95, %r93;
	sub.s32 	%r97, %r94, %r96;
	cvt.u64.u32 	%rd326, %r95;
	cvt.u64.u32 	%rd327, %r97;
	bra.uni 	$L__BB184_19;
$L__BB184_18:
	div.s64 	%rd326, %rd41, %rd42;
	mul.lo.s64 	%rd204, %rd326, %rd42;
	sub.s64 	%rd327, %rd41, %rd204;
$L__BB184_19:
	mul.wide.u32 	%rd205, %r19, 8;
	add.s64 	%rd206, %rd1, %rd205;
	ld.global.u64 	%rd207, [%rd206];
	mad.lo.s64 	%rd49, %rd207, %rd327, %rd40;
	add.s32 	%r20, %r189, -2;
	and.b64  	%rd50, %rd326, 4294967295;
	mul.wide.u32 	%rd208, %r20, 8;
	add.s64 	%rd209, %rd2, %rd208;
	ld.global.u64 	%rd51, [%rd209];
	and.b64  	%rd210, %rd51, -4294967296;
	setp.ne.s64 	%p11, %rd210, 0;
	@%p11 bra 	$L__BB184_21;
	cvt.u32.u64 	%r98, %rd51;
	cvt.u32.u64 	%r99, %rd50;
	div.u32 	%r100, %r99, %r98;
	mul.lo.s32 	%r101, %r100, %r98;
	sub.s32 	%r102, %r99, %r101;
	cvt.u64.u32 	%rd328, %r100;
	cvt.u64.u32 	%rd329, %r102;
	bra.uni 	$L__BB184_22;
$L__BB184_21:
	div.s64 	%rd328, %rd50, %rd51;
	mul.lo.s64 	%rd211, %rd328, %rd51;
	sub.s64 	%rd329, %rd50, %rd211;
$L__BB184_22:
	mul.wide.u32 	%rd212, %r20, 8;
	add.s64 	%rd213, %rd1, %rd212;
	ld.global.u64 	%rd214, [%rd213];
	mad.lo.s64 	%rd58, %rd214, %rd329, %rd49;
	add.s32 	%r21, %r189, -3;
	and.b64  	%rd59, %rd328, 4294967295;
	mul.wide.u32 	%rd215, %r21, 8;
	add.s64 	%rd216, %rd2, %rd215;
	ld.global.u64 	%rd60, [%rd216];
	and.b64  	%rd217, %rd60, -4294967296;
	setp.ne.s64 	%p12, %rd217, 0;
	@%p12 bra 	$L__BB184_24;
	cvt.u32.u64 	%r103, %rd60;
	cvt.u32.u64 	%r104, %rd59;
	div.u32 	%r105, %r104, %r103;
	mul.lo.s32 	%r106, %r105, %r103;
	sub.s32 	%r107, %r104, %r106;
	cvt.u64.u32 	%rd330, %r105;
	cvt.u64.u32 	%rd331, %r107;
	bra.uni 	$L__BB184_25;
$L__BB184_24:
	div.s64 	%rd330, %rd59, %rd60;
	mul.lo.s64 	%rd218, %rd330, %rd60;
	sub.s64 	%rd331, %rd59, %rd218;
$L__BB184_25:
	mul.wide.u32 	%rd219, %r21, 8;
	add.s64 	%rd220, %rd1, %rd219;
	ld.global.u64 	%rd221, [%rd220];
	mad.lo.s64 	%rd67, %rd221, %rd331, %rd58;
	and.b64  	%rd68, %rd330, 4294967295;
	add.s32 	%r108, %r189, -4;
	mul.wide.u32 	%rd222, %r108, 8;
	add.s64 	%rd223, %rd2, %rd222;
	ld.global.u64 	%rd69, [%rd223];
	and.b64  	%rd224, %rd69, -4294967296;
	setp.ne.s64 	%p13, %rd224, 0;
	@%p13 bra 	$L__BB184_27;
	cvt.u32.u64 	%r109, %rd69;
	cvt.u32.u64 	%r110, %rd68;
	div.u32 	%r111, %r110, %r109;
	mul.lo.s32 	%r112, %r111, %r109;
	sub.s32 	%r113, %r110, %r112;
	cvt.u64.u32 	%rd332, %r111;
	cvt.u64.u32 	%rd333, %r113;
	bra.uni 	$L__BB184_28;
$L__BB184_27:
	div.s64 	%rd332, %rd68, %rd69;
	mul.lo.s64 	%rd225, %rd332, %rd69;
	sub.s64 	%rd333, %rd68, %rd225;
$L__BB184_28:
	mul.wide.u32 	%rd226, %r108, 8;
	add.s64 	%rd227, %rd1, %rd226;
	ld.global.u64 	%rd228, [%rd227];
	mad.lo.s64 	%rd353, %rd228, %rd333, %rd67;
	cvt.u32.u64 	%r194, %rd332;
	add.s32 	%r189, %r189, -8;
	add.s32 	%r188, %r188, 8;
	setp.ne.s32 	%p14, %r188, 0;
	@%p14 bra 	$L__BB184_4;
	add.s32 	%r193, %r189, 3;
$L__BB184_30:
	and.b32  	%r28, %r9, 7;
	setp.eq.s32 	%p15, %r28, 0;
	@%p15 bra 	$L__BB184_59;
	and.b32  	%r29, %r9, 3;
	setp.lt.u32 	%p16, %r28, 4;
	@%p16 bra 	$L__BB184_45;
	cvt.u64.u32 	%rd79, %r194;
	mul.wide.u32 	%rd230, %r193, 8;
	add.s64 	%rd231, %rd2, %rd230;
	ld.global.u64 	%rd80, [%rd231];
	and.b64  	%rd232, %rd80, -4294967296;
	setp.ne.s64 	%p17, %rd232, 0;
	@%p17 bra 	$L__BB184_34;
	cvt.u32.u64 	%r115, %rd80;
	cvt.u32.u64 	%r116, %rd79;
	div.u32 	%r117, %r116, %r115;
	mul.lo.s32 	%r118, %r117, %r115;
	sub.s32 	%r119, %r116, %r118;
	cvt.u64.u32 	%rd336, %r117;
	cvt.u64.u32 	%rd337, %r119;
	bra.uni 	$L__BB184_35;
$L__BB184_34:
	div.s64 	%rd336, %rd79, %rd80;
	mul.lo.s64 	%rd233, %rd336, %rd80;
	sub.s64 	%rd337, %rd79, %rd233;
$L__BB184_35:
	mul.wide.u32 	%rd234, %r193, 8;
	add.s64 	%rd235, %rd1, %rd234;
	ld.global.u64 	%rd236, [%rd235];
	mad.lo.s64 	%rd87, %rd236, %rd337, %rd353;
	add.s32 	%r30, %r193, -1;
	and.b64  	%rd88, %rd336, 4294967295;
	mul.wide.u32 	%rd237, %r30, 8;
	add.s64 	%rd238, %rd2, %rd237;
	ld.global.u64 	%rd89, [%rd238];
	and.b64  	%rd239, %rd89, -4294967296;
	setp.ne.s64 	%p18, %rd239, 0;
	@%p18 bra 	$L__BB184_37;
	cvt.u32.u64 	%r120, %rd89;
	cvt.u32.u64 	%r121, %rd88;
	div.u32 	%r122, %r121, %r120;
	mul.lo.s32 	%r123, %r122, %r120;
	sub.s32 	%r124, %r121, %r123;
	cvt.u64.u32 	%rd338, %r122;
	cvt.u64.u32 	%rd339, %r124;
	bra.uni 	$L__BB184_38;
$L__BB184_37:
	div.s64 	%rd338, %rd88, %rd89;
	mul.lo.s64 	%rd240, %rd338, %rd89;
	sub.s64 	%rd339, %rd88, %rd240;
$L__BB184_38:
	mul.wide.u32 	%rd241, %r30, 8;
	add.s64 	%rd242, %rd1, %rd241;
	ld.global.u64 	%rd243, [%rd242];
	mad.lo.s64 	%rd96, %rd243, %rd339, %rd87;
	add.s32 	%r31, %r193, -2;
	and.b64  	%rd97, %rd338, 4294967295;
	mul.wide.u32 	%rd244, %r31, 8;
	add.s64 	%rd245, %rd2, %rd244;
	ld.global.u64 	%rd98, [%rd245];
	and.b64  	%rd246, %rd98, -4294967296;
	setp.ne.s64 	%p19, %rd246, 0;
	@%p19 bra 	$L__BB184_40;
	cvt.u32.u64 	%r125, %rd98;
	cvt.u32.u64 	%r126, %rd97;
	div.u32 	%r127, %r126, %r125;
	mul.lo.s32 	%r128, %r127, %r125;
	sub.s32 	%r129, %r126, %r128;
	cvt.u64.u32 	%rd340, %r127;
	cvt.u64.u32 	%rd341, %r129;
	bra.uni 	$L__BB184_41;
$L__BB184_40:
	div.s64 	%rd340, %rd97, %rd98;
	mul.lo.s64 	%rd247, %rd340, %rd98;
	sub.s64 	%rd341, %rd97, %rd247;
$L__BB184_41:
	mul.wide.u32 	%rd248, %r31, 8;
	add.s64 	%rd249, %rd1, %rd248;
	ld.global.u64 	%rd250, [%rd249];
	mad.lo.s64 	%rd105, %rd250, %rd341, %rd96;
	add.s32 	%r32, %r193, -3;
	and.b64  	%rd106, %rd340, 4294967295;
	mul.wide.u32 	%rd251, %r32, 8;
	add.s64 	%rd252, %rd2, %rd251;
	ld.global.u64 	%rd107, [%rd252];
	and.b64  	%rd253, %rd107, -4294967296;
	setp.ne.s64 	%p20, %rd253, 0;
	@%p20 bra 	$L__BB184_43;
	cvt.u32.u64 	%r130, %rd107;
	cvt.u32.u64 	%r131, %rd106;
	div.u32 	%r132, %r131, %r130;
	mul.lo.s32 	%r133, %r132, %r130;
	sub.s32 	%r134, %r131, %r133;
	cvt.u64.u32 	%rd342, %r132;
	cvt.u64.u32 	%rd343, %r134;
	bra.uni 	$L__BB184_44;
$L__BB184_43:
	div.s64 	%rd342, %rd106, %rd107;
	mul.lo.s64 	%rd254, %rd342, %rd107;
	sub.s64 	%rd343, %rd106, %rd254;
$L__BB184_44:
	mul.wide.u32 	%rd255, %r32, 8;
	add.s64 	%rd256, %rd1, %rd255;
	ld.global.u64 	%rd257, [%rd256];
	mad.lo.s64 	%rd353, %rd257, %rd343, %rd105;
	cvt.u32.u64 	%r194, %rd342;
	add.s32 	%r193, %r193, -4;
$L__BB184_45:
	setp.eq.s32 	%p21, %r29, 0;
	@%p21 bra 	$L__BB184_59;
	setp.eq.s32 	%p22, %r29, 1;
	@%p22 bra 	$L__BB184_54;
	cvt.u64.u32 	%rd117, %r194;
	mul.wide.u32 	%rd259, %r193, 8;
	add.s64 	%rd260, %rd2, %rd259;
	ld.global.u64 	%rd118, [%rd260];
	and.b64  	%rd261, %rd118, -4294967296;
	setp.ne.s64 	%p23, %rd261, 0;
	@%p23 bra 	$L__BB184_49;
	cvt.u32.u64 	%r135, %rd118;
	cvt.u32.u64 	%r136, %rd117;
	div.u32 	%r137, %r136, %r135;
	mul.lo.s32 	%r138, %r137, %r135;
	sub.s32 	%r139, %r136, %r138;
	cvt.u64.u32 	%rd346, %r137;
	cvt.u64.u32 	%rd347, %r139;
	bra.uni 	$L__BB184_50;
$L__BB184_49:
	div.s64 	%rd346, %rd117, %rd118;
	mul.lo.s64 	%rd262, %rd346, %rd118;
	sub.s64 	%rd347, %rd117, %rd262;
$L__BB184_50:
	add.s64 	%rd264, %rd1, %rd259;
	ld.global.u64 	%rd265, [%rd264];
	mad.lo.s64 	%rd125, %rd265, %rd347, %rd353;
	add.s32 	%r37, %r193, -1;
	and.b64  	%rd126, %rd346, 4294967295;
	mul.wide.u32 	%rd266, %r37, 8;
	add.s64 	%rd267, %rd2, %rd266;
	ld.global.u64 	%rd127, [%rd267];
	and.b64  	%rd268, %rd127, -4294967296;
	setp.ne.s64 	%p24, %rd268, 0;
	@%p24 bra 	$L__BB184_52;
	cvt.u32.u64 	%r140, %rd127;
	cvt.u32.u64 	%r141, %rd126;
	div.u32 	%r142, %r141, %r140;
	mul.lo.s32 	%r143, %r142, %r140;
	sub.s32 	%r144, %r141, %r143;
	cvt.u64.u32 	%rd348, %r142;
	cvt.u64.u32 	%rd349, %r144;
	bra.uni 	$L__BB184_53;
$L__BB184_52:
	div.s64 	%rd348, %rd126, %rd127;
	mul.lo.s64 	%rd269, %rd348, %rd127;
	sub.s64 	%rd349, %rd126, %rd269;
$L__BB184_53:
	add.s64 	%rd271, %rd1, %rd266;
	ld.global.u64 	%rd272, [%rd271];
	mad.lo.s64 	%rd353, %rd272, %rd349, %rd125;
	cvt.u32.u64 	%r194, %rd348;
	add.s32 	%r193, %r193, -2;
$L__BB184_54:
	and.b32  	%r145, %r9, 1;
	setp.eq.b32 	%p25, %r145, 1;
	not.pred 	%p26, %p25;
	@%p26 bra 	$L__BB184_59;
	cvt.u64.u32 	%rd137, %r194;
	mul.wide.u32 	%rd273, %r193, 8;
	add.s64 	%rd274, %rd2, %rd273;
	ld.global.u64 	%rd138, [%rd274];
	and.b64  	%rd275, %rd138, -4294967296;
	setp.ne.s64 	%p27, %rd275, 0;
	@%p27 bra 	$L__BB184_57;
	cvt.u32.u64 	%r146, %rd138;
	cvt.u32.u64 	%r147, %rd137;
	rem.u32 	%r148, %r147, %r146;
	cvt.u64.u32 	%rd352, %r148;
	bra.uni 	$L__BB184_58;
$L__BB184_57:
	rem.s64 	%rd352, %rd137, %rd138;
$L__BB184_58:
	add.s64 	%rd277, %rd1, %rd273;
	ld.global.u64 	%rd278, [%rd277];
	mad.lo.s64 	%rd353, %rd278, %rd352, %rd353;
$L__BB184_59:
	cvta.to.global.u64 	%rd279, %rd160;
	shl.b64 	%rd280, %rd353, 3;
	add.s64 	%rd281, %rd279, %rd280;
	ld.global.u64 	%rd282, [%rd281];
	st.shared.u64 	[%r7], %rd282;
	bar.sync 	0;
	setp.ne.s32 	%p28, %r1, 0;
	@%p28 bra 	$L__BB184_76;
	setp.gt.u32 	%p29, %r5, 1;
	@%p29 bra 	$L__BB184_62;
	shl.b32 	%r149, %r3, 3;
	mov.u32 	%r150, sumsdata_i64;
	add.s32 	%r151, %r150, %r149;
	ld.shared.u64 	%rd361, [%r151];
	bra.uni 	$L__BB184_75;
$L__BB184_62:
	shl.b32 	%r153, %r3, 3;
	mov.u32 	%r154, sumsdata_i64;
	add.s32 	%r42, %r154, %r153;
	ld.shared.u64 	%rd361, [%r42];
	add.s32 	%r43, %r5, -1;
	add.s32 	%r155, %r5, -2;
	and.b32  	%r44, %r43, 7;
	setp.lt.u32 	%p30, %r155, 7;
	mov.b32 	%r202, 1;
	@%p30 bra 	$L__BB184_66;
	and.b32  	%r158, %r43, -8;
	neg.s32 	%r199, %r158;
	shl.b32 	%r46, %r2, 3;
	add.s32 	%r160, %r153, %r46;
	add.s32 	%r197, %r154, %r160;
	shl.b32 	%r48, %r2, 6;
	mov.b32 	%r200, 1;
	mov.b32 	%r198, 0;
$L__BB184_64:
	.pragma "nounroll";
	mul.lo.s32 	%r162, %r200, %r2;
	shl.b32 	%r163, %r162, 3;
	add.s32 	%r164, %r42, %r163;
	ld.shared.u64 	%rd284, [%r197];
	add.s64 	%rd285, %rd284, %rd361;
	add.s32 	%r165, %r164, %r46;
	ld.shared.u64 	%rd286, [%r165];
	add.s64 	%rd287, %rd286, %rd285;
	add.s32 	%r166, %r165, %r46;
	ld.shared.u64 	%rd288, [%r166];
	add.s64 	%rd289, %rd288, %rd287;
	add.s32 	%r167, %r166, %r46;
	ld.shared.u64 	%rd290, [%r167];
	add.s64 	%rd291, %rd290, %rd289;
	add.s32 	%r168, %r167, %r46;
	ld.shared.u64 	%rd292, [%r168];
	add.s64 	%rd293, %rd292, %rd291;
	add.s32 	%r169, %r168, %r46;
	ld.shared.u64 	%rd294, [%r169];
	add.s64 	%rd295, %rd294, %rd293;
	add.s32 	%r170, %r169, %r46;
	ld.shared.u64 	%rd296, [%r170];
	add.s64 	%rd297, %rd296, %rd295;
	add.s32 	%r171, %r170, %r46;
	ld.shared.u64 	%rd298, [%r171];
	add.s64 	%rd361, %rd298, %rd297;
	add.s32 	%r200, %r200, 8;
	add.s32 	%r199, %r199, 8;
	add.s32 	%r198, %r198, 8;
	add.s32 	%r197, %r197, %r48;
	setp.ne.s32 	%p31, %r199, 0;
	@%p31 bra 	$L__BB184_64;
	add.s32 	%r202, %r198, 1;
$L__BB184_66:
	setp.eq.s32 	%p32, %r44, 0;
	@%p32 bra 	$L__BB184_74;
	and.b32  	%r59, %r43, 3;
	setp.lt.u32 	%p33, %r44, 4;
	@%p33 bra 	$L__BB184_69;
	mul.lo.s32 	%r172, %r202, %r2;
	shl.b32 	%r173, %r172, 3;
	add.s32 	%r174, %r42, %r173;
	ld.shared.u64 	%rd300, [%r174];
	add.s64 	%rd301, %rd300, %rd361;
	shl.b32 	%r175, %r2, 3;
	add.s32 	%r176, %r174, %r175;
	ld.shared.u64 	%rd302, [%r176];
	add.s64 	%rd303, %rd302, %rd301;
	add.s32 	%r177, %r176, %r175;
	ld.shared.u64 	%rd304, [%r177];
	add.s64 	%rd305, %rd304, %rd303;
	add.s32 	%r178, %r177, %r175;
	ld.shared.u64 	%rd306, [%r178];
	add.s64 	%rd361, %rd306, %rd305;
	add.s32 	%r202, %r202, 4;
$L__BB184_69:
	setp.eq.s32 	%p34, %r59, 0;
	@%p34 bra 	$L__BB184_74;
	setp.eq.s32 	%p35, %r59, 1;
	@%p35 bra 	$L__BB184_72;
	mul.lo.s32 	%r179, %r202, %r2;
	shl.b32 	%r180, %r179, 3;
	add.s32 	%r181, %r42, %r180;
	ld.shared.u64 	%rd308, [%r181];
	add.s64 	%rd309, %rd308, %rd361;
	shl.b32 	%r182, %r2, 3;
	add.s32 	%r183, %r181, %r182;
	ld.shared.u64 	%rd310, [%r183];
	add.s64 	%rd361, %rd310, %rd309;
	add.s32 	%r202, %r202, 2;
$L__BB184_72:
	and.b32  	%r184, %r43, 1;
	setp.eq.b32 	%p36, %r184, 1;
	not.pred 	%p37, %p36;
	@%p37 bra 	$L__BB184_74;
	mul.lo.s32 	%r185, %r202, %r2;
	shl.b32 	%r186, %r185, 3;
	add.s32 	%r187, %r42, %r186;
	ld.shared.u64 	%rd311, [%r187];
	add.s64 	%rd361, %rd311, %rd361;
$L__BB184_74:
	st.shared.u64 	[%r42], %rd361;
$L__BB184_75:
	cvt.u64.u32 	%rd312, %r4;
	mad.lo.s64 	%rd313, %rd162, %rd312, %rd3;
	cvta.to.global.u64 	%rd314, %rd159;
	shl.b64 	%rd315, %rd313, 3;
	add.s64 	%rd316, %rd314, %rd315;
	st.global.u64 	[%rd316], %rd361;
$L__BB184_76:
	ret;

}
	// .globl	contiguous_sum33_i64
.visible .entry contiguous_sum33_i64(
	.param .u64 .ptr .align 1 contiguous_sum33_i64_param_0,
	.param .u64 .ptr .align 1 contiguous_sum33_i64_param_1,
	.param .u64 contiguous_sum33_i64_param_2,
	.param .u64 contiguous_sum33_i64_param_3,
	.param .u64 contiguous_sum33_i64_param_4
)
{
	.reg .pred 	%p<14>;
	.reg .b32 	%r<85>;
	.reg .b64 	%rd<71>;

	ld.param.u64 	%rd17, [contiguous_sum33_i64_param_0];
	ld.param.u64 	%rd18, [contiguous_sum33_i64_param_1];
	ld.param.u64 	%rd19, [contiguous_sum33_i64_param_3];
	ld.param.u64 	%rd20, [contiguous_sum33_i64_param_4];
	mov.u32 	%r1, %tid.y;
	mov.u32 	%r2, %ntid.x;
	mov.u32 	%r3, %tid.x;
	mad.lo.s32 	%r30, %r1, %r2, %r3;
	mov.u32 	%r31, %ctaid.x;
	mad.lo.s32 	%r32, %r31, %r2, %r3;
	mov.u32 	%r4, %ctaid.y;
	mov.u32 	%r5, %ntid.y;
	mad.lo.s32 	%r33, %r4, %r5, %r1;
	shl.b32 	%r34, %r30, 3;
	mov.u32 	%r35, sumsdata_i64;
	add.s32 	%r7, %r35, %r34;
	mov.b64 	%rd22, 0;
	st.shared.u64 	[%r7], %rd22;
	cvt.u64.u32 	%rd1, %r32;
	setp.le.u64 	%p1, %rd19, %rd1;
	cvt.u64.u32 	%rd23, %r33;
	setp.le.u64 	%p2, %rd20, %rd23;
	or.pred  	%p3, %p1, %p2;
	@%p3 bra 	$L__BB185_18;
	cvt.u32.u64 	%r36, %rd1;
	cvta.to.global.u64 	%rd24, %rd18;
	cvt.u32.u64 	%r37, %rd19;
	mad.lo.s32 	%r38, %r33, %r37, %r36;
	mul.wide.u32 	%rd25, %r38, 8;
	add.s64 	%rd26, %rd24, %rd25;
	ld.global.u64 	%rd27, [%rd26];
	st.shared.u64 	[%r7], %rd27;
	bar.sync 	0;
	setp.ne.s32 	%p4, %r1, 0;
	@%p4 bra 	$L__BB185_18;
	setp.gt.u32 	%p5, %r5, 1;
	@%p5 bra 	$L__BB185_4;
	shl.b32 	%r39, %r3, 3;
	add.s32 	%r41, %r35, %r39;
	ld.shared.u64 	%rd69, [%r41];
	bra.uni 	$L__BB185_17;
$L__BB185_4:
	shl.b32 	%r43, %r3, 3;
	add.s32 	%r8, %r35, %r43;
	ld.shared.u64 	%rd69, [%r8];
	add.s32 	%r9, %r5, -1;
	add.s32 	%r45, %r5, -2;
	and.b32  	%r10, %r9, 7;
	setp.lt.u32 	%p6, %r45, 7;
	mov.b32 	%r83, 1;
	@%p6 bra 	$L__BB185_8;
	and.b32  	%r48, %r9, -8;
	neg.s32 	%r80, %r48;
	shl.b32 	%r12, %r2, 3;
	add.s32 	%r50, %r43, %r12;
	add.s32 	%r78, %r35, %r50;
	shl.b32 	%r14, %r2, 6;
	mov.b32 	%r81, 1;
	mov.b32 	%r79, 0;
$L__BB185_6:
	.pragma "nounroll";
	mul.lo.s32 	%r52, %r81, %r2;
	shl.b32 	%r53, %r52, 3;
	add.s32 	%r54, %r8, %r53;
	ld.shared.u64 	%rd29, [%r78];
	add.s64 	%rd30, %rd29, %rd69;
	add.s32 	%r55, %r54, %r12;
	ld.shared.u64 	%rd31, [%r55];
	add.s64 	%rd32, %rd31, %rd30;
	add.s32 	%r56, %r55, %r12;
	ld.shared.u64 	%rd33, [%r56];
	add.s64 	%rd34, %rd33, %rd32;
	add.s32 	%r57, %r56, %r12;
	ld.shared.u64 	%rd35, [%r57];
	add.s64 	%rd36, %rd35, %rd34;
	add.s32 	%r58, %r57, %r12;
	ld.shared.u64 	%rd37, [%r58];
	add.s64 	%rd38, %rd37, %rd36;
	add.s32 	%r59, %r58, %r12;
	ld.shared.u64 	%rd39, [%r59];
	add.s64 	%rd40, %rd39, %rd38;
	add.s32 	%r60, %r59, %r12;
	ld.shared.u64 	%rd41, [%r60];
	add.s64 	%rd42, %rd41, %rd40;
	add.s32 	%r61, %r60, %r12;
	ld.shared.u64 	%rd43, [%r61];
	add.s64 	%rd69, %rd43, %rd42;
	add.s32 	%r81, %r81, 8;
	add.s32 	%r80, %r80, 8;
	add.s32 	%r79, %r79, 8;
	add.s32 	%r78, %r78, %r14;
	setp.ne.s32 	%p7, %r80, 0;
	@%p7 bra 	$L__BB185_6;
	add.s32 	%r83, %r79, 1;
$L__BB185_8:
	setp.eq.s32 	%p8, %r10, 0;
	@%p8 bra 	$L__BB185_16;
	and.b32  	%r25, %r9, 3;
	setp.lt.u32 	%p9, %r10, 4;
	@%p9 bra 	$L__BB185_11;
	mul.lo.s32 	%r62, %r83, %r2;
	shl.b32 	%r63, %r62, 3;
	add.s32 	%r64, %r8, %r63;
	ld.shared.u64 	%rd45, [%r64];
	add.s64 	%rd46, %rd45, %rd69;
	shl.b32 	%r65, %r2, 3;
	add.s32 	%r66, %r64, %r65;
	ld.shared.u64 	%rd47, [%r66];
	add.s64 	%rd48, %rd47, %rd46;
	add.s32 	%r67, %r66, %r65;
	ld.shared.u64 	%rd49, [%r67];
	add.s64 	%rd50, %rd49, %rd48;
	add.s32 	%r68, %r67, %r65;
	ld.shared.u64 	%rd51, [%r68];
	add.s64 	%rd69, %rd51, %rd50;
	add.s32 	%r83, %r83, 4;
$L__BB185_11:
	setp.eq.s32 	%p10, %r25, 0;
	@%p10 bra 	$L__BB185_16;
	setp.eq.s32 	%p11, %r25, 1;
	@%p11 bra 	$L__BB185_14;
	mul.lo.s32 	%r69, %r83, %r2;
	shl.b32 	%r70, %r69, 3;
	add.s32 	%r71, %r8, %r70;
	ld.shared.u64 	%rd53, [%r71];
	add.s64 	%rd54, %rd53, %rd69;
	shl.b32 	%r72, %r2, 3;
	add.s32 	%r73, %r71, %r72;
	ld.shared.u64 	%rd55, [%r73];
	add.s64 	%rd69, %rd55, %rd54;
	add.s32 	%r83, %r83, 2;
$L__BB185_14:
	and.b32  	%r74, %r9, 1;
	setp.eq.b32 	%p12, %r74, 1;
	not.pred 	%p13, %p12;
	@%p13 bra 	$L__BB185_16;
	mul.lo.s32 	%r75, %r83, %r2;
	shl.b32 	%r76, %r75, 3;
	add.s32 	%r77, %r8, %r76;
	ld.shared.u64 	%rd56, [%r77];
	add.s64 	%rd69, %rd56, %rd69;
$L__BB185_16:
	st.shared.u64 	[%r8], %rd69;
$L__BB185_17:
	cvt.u64.u32 	%rd57, %r4;
	mad.lo.s64 	%rd58, %rd19, %rd57, %rd1;
	cvta.to.global.u64 	%rd59, %rd17;
	shl.b64 	%rd60, %rd58, 3;
	add.s64 	%rd61, %rd59, %rd60;
	st.global.u64 	[%rd61], %rd69;
$L__BB185_18:
	ret;

}
	// .globl	contiguous_sum_u8
.visible .entry contiguous_sum_u8(
	.param .u64 .ptr .align 1 contiguous_sum_u8_param_0,
	.param .u64 .ptr .align 1 contiguous_sum_u8_param_1,
	.param .u64 contiguous_sum_u8_param_2
)
{
	.reg .pred 	%p<8>;
	.reg .b16 	%rs<28>;
	.reg .b32 	%r<14>;
	.reg .b64 	%rd<14>;

	ld.param.u64 	%rd4, [contiguous_sum_u8_param_0];
	ld.param.u64 	%rd6, [contiguous_sum_u8_param_1];
	ld.param.u64 	%rd5, [contiguous_sum_u8_param_2];
	cvta.to.global.u64 	%rd1, %rd6;
	mov.u32 	%r1, %tid.x;
	mov.u32 	%r2, %ctaid.x;
	mov.u32 	%r13, %ntid.x;
	mul.lo.s32 	%r8, %r2, %r13;
	shl.b32 	%r9, %r8, 1;
	add.s32 	%r4, %r9, %r1;
	mov.u32 	%r10, sumsdata_u8;
	add.s32 	%r5, %r10, %r1;
	mov.b16 	%rs1, 0;
	st.shared.u8 	[%r5], %rs1;
	add.s32 	%r11, %r4, %r13;
	cvt.u64.u32 	%rd2, %r11;
	setp.le.u64 	%p1, %rd5, %rd2;
	@%p1 bra 	$L__BB186_2;
	cvt.u64.u32 	%rd8, %r4;
	add.s64 	%rd9, %rd1, %rd8;
	ld.global.u8 	%rs3, [%rd9];
	add.s64 	%rd10, %rd1, %rd2;
	ld.global.u8 	%rs4, [%rd10];
	add.s16 	%rs5, %rs4, %rs3;
	st.shared.u8 	[%r5], %rs5;
	bra.uni 	$L__BB186_4;
$L__BB186_2:
	cvt.u64.u32 	%rd3, %r4;
	setp.le.u64 	%p2, %rd5, %rd3;
	@%p2 bra 	$L__BB186_4;
	add.s64 	%rd7, %rd1, %rd3;
	ld.global.u8 	%rs2, [%rd7];
	st.shared.u8 	[%r5], %rs2;
$L__BB186_4:
	bar.sync 	0;
	setp.lt.u32 	%p3, %r13, 66;
	@%p3 bra 	$L__BB186_8;
$L__BB186_5:
	shr.u32 	%r7, %r13, 1;
	setp.ge.u32 	%p4, %r1, %r7;
	@%p4 bra 	$L__BB186_7;
	ld.shared.u8 	%rs6, [%r5];
	add.s32 	%r12, %r5, %r7;
	ld.shared.u8 	%rs7, [%r12];
	add.s16 	%rs8, %rs7, %rs6;
	st.shared.u8 	[%r5], %rs8;
$L__BB186_7:
	bar.sync 	0;
	setp.gt.u32 	%p5, %r13, 131;
	mov.u32 	%r13, %r7;
	@%p5 bra 	$L__BB186_5;
$L__BB186_8:
	setp.gt.u32 	%p6, %r1, 31;
	@%p6 bra 	$L__BB186_11;
	ld.volatile.shared.u8 	%rs9, [%r5];
	ld.volatile.shared.u8 	%rs10, [%r5+32];
	add.s16 	%rs11, %rs10, %rs9;
	st.volatile.shared.u8 	[%r5], %rs11;
	ld.volatile.shared.u8 	%rs12, [%r5];
	ld.volatile.shared.u8 	%rs13, [%r5+16];
	add.s16 	%rs14, %rs13, %rs12;
	st.volatile.shared.u8 	[%r5], %rs14;
	ld.volatile.shared.u8 	%rs15, [%r5];
	ld.volatile.shared.u8 	%rs16, [%r5+8];
	add.s16 	%rs17, %rs16, %rs15;
	st.volatile.shared.u8 	[%r5], %rs17;
	ld.volatile.shared.u8 	%rs18, [%r5];
	ld.volatile.shared.u8 	%rs19, [%r5+4];
	add.s16 	%rs20, %rs19, %rs18;
	st.volatile.shared.u8 	[%r5], %rs20;
	ld.volatile.shared.u8 	%rs21, [%r5];
	ld.volatile.shared.u8 	%rs22, [%r5+2];
	add.s16 	%rs23, %rs22, %rs21;
	st.volatile.shared.u8 	[%r5], %rs23;
	ld.volatile.shared.u8 	%rs24, [%r5];
	ld.volatile.shared.u8 	%rs25, [%r5+1];
	add.s16 	%rs26, %rs25, %rs24;
	st.volatile.shared.u8 	[%r5], %rs26;
	setp.ne.s32 	%p7, %r1, 0;
	@%p7 bra 	$L__BB186_11;
	ld.shared.u8 	%rs27, [sumsdata_u8];
	cvt.u64.u32 	%rd11, %r2;
	cvta.to.global.u64 	%rd12, %rd4;
	add.s64 	%rd13, %rd12, %rd11;
	st.global.u8 	[%rd13], %rs27;
$L__BB186_11:
	ret;

}
	// .globl	uncontiguous_sum_u8
.visible .entry uncontiguous_sum_u8(
	.param .u64 .ptr .align 1 uncontiguous_sum_u8_param_0,
	.param .u64 .ptr .align 1 uncontiguous_sum_u8_param_1,
	.param .u64 .ptr .align 1 uncontiguous_sum_u8_param_2,
	.param .u64 .ptr .align 1 uncontiguous_sum_u8_param_3,
	.param .u64 uncontiguous_sum_u8_param_4,
	.param .u64 uncontiguous_sum_u8_param_5
)
{
	.reg .pred 	%p<53>;
	.reg .b16 	%rs<28>;
	.reg .b32 	%r<210>;
	.reg .b64 	%rd<555>;

	ld.param.u64 	%rd260, [uncontiguous_sum_u8_param_0];
	ld.param.u64 	%rd263, [uncontiguous_sum_u8_param_1];
	ld.param.u64 	%rd264, [uncontiguous_sum_u8_param_2];
	ld.param.u64 	%rd265, [uncontiguous_sum_u8_param_3];
	ld.param.u64 	%rd261, [uncontiguous_sum_u8_param_4];
	ld.param.u64 	%rd262, [uncontiguous_sum_u8_param_5];
	cvta.to.global.u64 	%rd1, %rd265;
	cvta.to.global.u64 	%rd2, %rd264;
	cvta.to.global.u64 	%rd3, %rd263;
	mov.u32 	%r1, %tid.x;
	mov.u32 	%r2, %ctaid.x;
	mov.u32 	%r209, %ntid.x;
	mul.lo.s32 	%r52, %r2, %r209;
	shl.b32 	%r53, %r52, 1;
	add.s32 	%r4, %r53, %r1;
	mov.u32 	%r54, sumsdata_u8;
	add.s32 	%r5, %r54, %r1;
	mov.b16 	%rs1, 0;
	st.shared.u8 	[%r5], %rs1;
	add.s32 	%r55, %r4, %r209;
	cvt.u64.u32 	%rd508, %r55;
	setp.le.u64 	%p1, %rd262, %rd508;
	@%p1 bra 	$L__BB187_54;
	cvt.u32.u64 	%r6, %rd261;
	add.s32 	%r203, %r6, -1;
	setp.lt.s32 	%p27, %r203, 0;
	mov.b64 	%rd512, 0;
	mov.u64 	%rd513, %rd512;
	@%p27 bra 	$L__BB187_53;
	cvt.u64.u32 	%rd509, %r4;
	setp.lt.u32 	%p28, %r203, 3;
	mov.b64 	%rd513, 0;
	mov.u64 	%rd512, %rd513;
	@%p28 bra 	$L__BB187_30;
	add.s32 	%r201, %r6, -2;
	and.b32  	%r131, %r6, -4;
	neg.s32 	%r200, %r131;
	mov.b64 	%rd513, 0;
$L__BB187_4:
	.pragma "nounroll";
	add.s32 	%r12, %r201, 1;
	mul.wide.u32 	%rd396, %r12, 8;
	add.s64 	%rd397, %rd2, %rd396;
	ld.global.u64 	%rd10, [%rd397];
	or.b64  	%rd398, %rd509, %rd10;
	and.b64  	%rd399, %rd398, -4294967296;
	setp.ne.s64 	%p29, %rd399, 0;
	@%p29 bra 	$L__BB187_6;
	cvt.u32.u64 	%r132, %rd10;
	cvt.u32.u64 	%r133, %rd509;
	div.u32 	%r134, %r133, %r132;
	mul.lo.s32 	%r135, %r134, %r132;
	sub.s32 	%r136, %r133, %r135;
	cvt.u64.u32 	%rd474, %r134;
	cvt.u64.u32 	%rd475, %r136;
	bra.uni 	$L__BB187_7;
$L__BB187_6:
	div.s64 	%rd474, %rd509, %rd10;
	mul.lo.s64 	%rd400, %rd474, %rd10;
	sub.s64 	%rd475, %rd509, %rd400;
$L__BB187_7:
	mul.wide.u32 	%rd401, %r12, 8;
	add.s64 	%rd402, %rd1, %rd401;
	ld.global.u64 	%rd17, [%rd402];
	mad.lo.s64 	%rd18, %rd17, %rd475, %rd512;
	or.b64  	%rd403, %rd508, %rd10;
	and.b64  	%rd404, %rd403, -4294967296;
	setp.ne.s64 	%p30, %rd404, 0;
	@%p30 bra 	$L__BB187_9;
	cvt.u32.u64 	%r137, %rd10;
	cvt.u32.u64 	%r138, %rd508;
	div.u32 	%r139, %r138, %r137;
	mul.lo.s32 	%r140, %r139, %r137;
	sub.s32 	%r141, %r138, %r140;
	cvt.u64.u32 	%rd476, %r139;
	cvt.u64.u32 	%rd477, %r141;
	bra.uni 	$L__BB187_10;
$L__BB187_9:
	div.s64 	%rd476, %rd508, %rd10;
	mul.lo.s64 	%rd405, %rd476, %rd10;
	sub.s64 	%rd477, %rd508, %rd405;
$L__BB187_10:
	mad.lo.s64 	%rd25, %rd477, %rd17, %rd513;
	add.s32 	%r13, %r201, -2;
	mul.wide.u32 	%rd406, %r201, 8;
	add.s64 	%rd407, %rd2, %rd406;
	ld.global.u64 	%rd26, [%rd407];
	or.b64  	%rd408, %rd474, %rd26;
	and.b64  	%rd409, %rd408, -4294967296;
	setp.ne.s64 	%p31, %rd409, 0;
	@%p31 bra 	$L__BB187_12;
	cvt.u32.u64 	%r142, %rd26;
	cvt.u32.u64 	%r143, %rd474;
	div.u32 	%r144, %r143, %r142;
	mul.lo.s32 	%r145, %r144, %r142;
	sub.s32 	%r146, %r143, %r145;
	cvt.u64.u32 	%rd478, %r144;
	cvt.u64.u32 	%rd479, %r146;
	bra.uni 	$L__BB187_13;
$L__BB187_12:
	div.s64 	%rd478, %rd474, %rd26;
	mul.lo.s64 	%rd410, %rd478, %rd26;
	sub.s64 	%rd479, %rd474, %rd410;
$L__BB187_13:
	mul.wide.u32 	%rd411, %r201, 8;
	add.s64 	%rd412, %rd1, %rd411;
	ld.global.u64 	%rd33, [%rd412];
	mad.lo.s64 	%rd34, %rd33, %rd479, %rd18;
	or.b64  	%rd413, %rd476, %rd26;
	and.b64  	%rd414, %rd413, -4294967296;
	setp.ne.s64 	%p32, %rd414, 0;
	@%p32 bra 	$L__BB187_15;
	cvt.u32.u64 	%r147, %rd26;
	cvt.u32.u64 	%r148, %rd476;
	div.u32 	%r149, %r148, %r147;
	mul.lo.s32 	%r150, %r149, %r147;
	sub.s32 	%r151, %r148, %r150;
	cvt.u64.u32 	%rd480, %r149;
	cvt.u64.u32 	%rd481, %r151;
	bra.uni 	$L__BB187_16;
$L__BB187_15:
	div.s64 	%rd480, %rd476, %rd26;
	mul.lo.s64 	%rd415, %rd480, %rd26;
	sub.s64 	%rd481, %rd476, %rd415;
$L__BB187_16:
	mad.lo.s64 	%rd41, %rd481, %rd33, %rd25;
	add.s32 	%r14, %r201, -1;
	mul.wide.u32 	%rd416, %r14, 8;
	add.s64 	%rd417, %rd2, %rd416;
	ld.global.u64 	%rd42, [%rd417];
	or.b64  	%rd418, %rd478, %rd42;
	and.b64  	%rd419, %rd418, -4294967296;
	setp.ne.s64 	%p33, %rd419, 0;
	@%p33 bra 	$L__BB187_18;
	cvt.u32.u64 	%r152, %rd42;
	cvt.u32.u64 	%r153, %rd478;
	div.u32 	%r154, %r153, %r152;
	mul.lo.s32 	%r155, %r154, %r152;
	sub.s32 	%r156, %r153, %r155;
	cvt.u64.u32 	%rd482, %r154;
	cvt.u64.u32 	%rd483, %r156;
	bra.uni 	$L__BB187_19;
$L__BB187_18:
	div.s64 	%rd482, %rd478, %rd42;
	mul.lo.s64 	%rd420, %rd482, %rd42;
	sub.s64 	%rd483, %rd478, %rd420;
$L__BB187_19:
	mul.wide.u32 	%rd421, %r14, 8;
	add.s64 	%rd422, %rd1, %rd421;
	ld.global.u64 	%rd49, [%rd422];
	mad.lo.s64 	%rd50, %rd49, %rd483, %rd34;
	or.b64  	%rd423, %rd480, %rd42;
	and.b64  	%rd424, %rd423, -4294967296;
	setp.ne.s64 	%p34, %rd424, 0;
	@%p34 bra 	$L__BB187_21;
	cvt.u32.u64 	%r157, %rd42;
	cvt.u32.u64 	%r158, %rd480;
	div.u32 	%r159, %r158, %r157;
	mul.lo.s32 	%r160, %r159, %r157;
	sub.s32 	%r161, %r158, %r160;
	cvt.u64.u32 	%rd484, %r159;
	cvt.u64.u32 	%rd485, %r161;
	bra.uni 	$L__BB187_22;
$L__BB187_21:
	div.s64 	%rd484, %rd480, %rd42;
	mul.lo.s64 	%rd425, %rd484, %rd42;
	sub.s64 	%rd485, %rd480, %rd425;
$L__BB187_22:
	mad.lo.s64 	%rd57, %rd485, %rd49, %rd41;
	mul.wide.u32 	%rd426, %r13, 8;
	add.s64 	%rd427, %rd2, %rd426;
	ld.global.u64 	%rd58, [%rd427];
	or.b64  	%rd428, %rd482, %rd58;
	and.b64  	%rd429, %rd428, -4294967296;
	setp.ne.s64 	%p35, %rd429, 0;
	@%p35 bra 	$L__BB187_24;
	cvt.u32.u64 	%r162, %rd58;
	cvt.u32.u64 	%r163, %rd482;
	div.u32 	%r164, %r163, %r162;
	mul.lo.s32 	%r165, %r164, %r162;
	sub.s32 	%r166, %r163, %r165;
	cvt.u64.u32 	%rd509, %r164;
	cvt.u64.u32 	%rd487, %r166;
	bra.uni 	$L__BB187_25;
$L__BB187_24:
	div.s64 	%rd509, %rd482, %rd58;
	mul.lo.s64 	%rd430, %rd509, %rd58;
	sub.s64 	%rd487, %rd482, %rd430;
$L__BB187_25:
	mul.wide.u32 	%rd431, %r13, 8;
	add.s64 	%rd432, %rd1, %rd431;
	ld.global.u64 	%rd65, [%rd432];
	mad.lo.s64 	%rd512, %rd65, %rd487, %rd50;
	or.b64  	%rd433, %rd484, %rd58;
	and.b64  	%rd434, %rd433, -4294967296;
	setp.ne.s64 	%p36, %rd434, 0;
	@%p36 bra 	$L__BB187_27;
	cvt.u32.u64 	%r167, %rd58;
	cvt.u32.u64 	%r168, %rd484;
	div.u32 	%r169, %r168, %r167;
	mul.lo.s32 	%r170, %r169, %r167;
	sub.s32 	%r171, %r168, %r170;
	cvt.u64.u32 	%rd508, %r169;
	cvt.u64.u32 	%rd489, %r171;
	bra.uni 	$L__BB187_28;
$L__BB187_27:
	div.s64 	%rd508, %rd484, %rd58;
	mul.lo.s64 	%rd435, %rd508, %rd58;
	sub.s64 	%rd489, %rd484, %rd435;
$L__BB187_28:
	mad.lo.s64 	%rd513, %rd489, %rd65, %rd57;
	add.s32 	%r201, %r201, -4;
	add.s32 	%r200, %r200, 4;
	setp.ne.s32 	%p37, %r200, 0;
	@%p37 bra 	$L__BB187_4;
	add.s32 	%r203, %r201, 1;
$L__BB187_30:
	and.b32  	%r19, %r6, 3;
	setp.eq.s32 	%p38, %r19, 0;
	@%p38 bra 	$L__BB187_53;
	setp.eq.s32 	%p39, %r19, 1;
	@%p39 bra 	$L__BB187_45;
	mul.wide.u32 	%rd437, %r203, 8;
	add.s64 	%rd438, %rd2, %rd437;
	ld.global.u64 	%rd80, [%rd438];
	or.b64  	%rd439, %rd509, %rd80;
	and.b64  	%rd440, %rd439, -4294967296;
	setp.ne.s64 	%p40, %rd440, 0;
	@%p40 bra 	$L__BB187_34;
	cvt.u32.u64 	%r172, %rd80;
	cvt.u32.u64 	%r173, %rd509;
	div.u32 	%r174, %r173, %r172;
	mul.lo.s32 	%r175, %r174, %r172;
	sub.s32 	%r176, %r173, %r175;
	cvt.u64.u32 	%rd496, %r174;
	cvt.u64.u32 	%rd497, %r176;
	bra.uni 	$L__BB187_35;
$L__BB187_34:
	div.s64 	%rd496, %rd509, %rd80;
	mul.lo.s64 	%rd441, %rd496, %rd80;
	sub.s64 	%rd497, %rd509, %rd441;
$L__BB187_35:
	add.s64 	%rd443, %rd1, %rd437;
	ld.global.u64 	%rd87, [%rd443];
	mad.lo.s64 	%rd88, %rd87, %rd497, %rd512;
	or.b64  	%rd444, %rd508, %rd80;
	and.b64  	%rd445, %rd444, -4294967296;
	setp.ne.s64 	%p41, %rd445, 0;
	@%p41 bra 	$L__BB187_37;
	cvt.u32.u64 	%r177, %rd80;
	cvt.u32.u64 	%r178, %rd508;
	div.u32 	%r179, %r178, %r177;
	mul.lo.s32 	%r180, %r179, %r177;
	sub.s32 	%r181, %r178, %r180;
	cvt.u64.u32 	%rd498, %r179;
	cvt.u64.u32 	%rd499, %r181;
	bra.uni 	$L__BB187_38;
$L__BB187_37:
	div.s64 	%rd498, %rd508, %rd80;
	mul.lo.s64 	%rd446, %rd498, %rd80;
	sub.s64 	%rd499, %rd508, %rd446;
$L__BB187_38:
	mad.lo.s64 	%rd95, %rd499, %rd87, %rd513;
	add.s32 	%r20, %r203, -1;
	mul.wide.u32 	%rd447, %r20, 8;
	add.s64 	%rd448, %rd2, %rd447;
	ld.global.u64 	%rd96, [%rd448];
	or.b64  	%rd449, %rd496, %rd96;
	and.b64  	%rd450, %rd449, -4294967296;
	setp.ne.s64 	%p42, %rd450, 0;
	@%p42 bra 	$L__BB187_40;
	cvt.u32.u64 	%r182, %rd96;
	cvt.u32.u64 	%r183, %rd496;
	div.u32 	%r184, %r183, %r182;
	mul.lo.s32 	%r185, %r184, %r182;
	sub.s32 	%r186, %r183, %r185;
	cvt.u64.u32 	%rd509, %r184;
	cvt.u64.u32 	%rd501, %r186;
	bra.uni 	$L__BB187_41;
$L__BB187_40:
	div.s64 	%rd509, %rd496, %rd96;
	mul.lo.s64 	%rd451, %rd509, %rd96;
	sub.s64 	%rd501, %rd496, %rd451;
$L__BB187_41:
	add.s64 	%rd453, %rd1, %rd447;
	ld.global.u64 	%rd103, [%rd453];
	mad.lo.s64 	%rd512, %rd103, %rd501, %rd88;
	or.b64  	%rd454, %rd498, %rd96;
	and.b64  	%rd455, %rd454, -4294967296;
	setp.ne.s64 	%p43, %rd455, 0;
	@%p43 bra 	$L__BB187_43;
	cvt.u32.u64 	%r187, %rd96;
	cvt.u32.u64 	%r188, %rd498;
	div.u32 	%r189, %r188, %r187;
	mul.lo.s32 	%r190, %r189, %r187;
	sub.s32 	%r191, %r188, %r190;
	cvt.u64.u32 	%rd508, %r189;
	cvt.u64.u32 	%rd503, %r191;
	bra.uni 	$L__BB187_44;
$L__BB187_43:
	div.s64 	%rd508, %rd498, %rd96;
	mul.lo.s64 	%rd456, %rd508, %rd96;
	sub.s64 	%rd503, %rd498, %rd456;
$L__BB187_44:
	mad.lo.s64 	%rd513, %rd503, %rd103, %rd95;
	add.s32 	%r203, %r203, -2;
$L__BB187_45:
	and.b32  	%r192, %r6, 1;
	setp.eq.b32 	%p44, %r192, 1;
	not.pred 	%p45, %p44;
	@%p45 bra 	$L__BB187_53;
	mul.wide.u32 	%rd457, %r203, 8;
	add.s64 	%rd458, %rd2, %rd457;
	ld.global.u64 	%rd118, [%rd458];
	or.b64  	%rd459, %rd509, %rd118;
	and.b64  	%rd460, %rd459, -4294967296;
	setp.ne.s64 	%p46, %rd460, 0;
	@%p46 bra 	$L__BB187_48;
	cvt.u32.u64 	%r193, %rd118;
	cvt.u32.u64 	%r194, %rd509;
	rem.u32 	%r195, %r194, %r193;
	cvt.u64.u32 	%rd510, %r195;
	bra.uni 	$L__BB187_49;
$L__BB187_48:
	rem.s64 	%rd510, %rd509, %rd118;
$L__BB187_49:
	add.s64 	%rd462, %rd1, %rd457;
	ld.global.u64 	%rd122, [%rd462];
	mad.lo.s64 	%rd512, %rd122, %rd510, %rd512;
	or.b64  	%rd463, %rd508, %rd118;
	and.b64  	%rd464, %rd463, -4294967296;
	setp.ne.s64 	%p47, %rd464, 0;
	@%p47 bra 	$L__BB187_51;
	cvt.u32.u64 	%r196, %rd118;
	cvt.u32.u64 	%r197, %rd508;
	rem.u32 	%r198, %r197, %r196;
	cvt.u64.u32 	%rd511, %r198;
	bra.uni 	$L__BB187_52;
$L__BB187_51:
	rem.s64 	%rd511, %rd508, %rd118;
$L__BB187_52:
	mad.lo.s64 	%rd513, %rd511, %rd122, %rd513;
$L__BB187_53:
	add.s64 	%rd465, %rd3, %rd512;
	ld.global.u8 	%rs3, [%rd465];
	add.s64 	%rd466, %rd3, %rd513;
	ld.global.u8 	%rs4, [%rd466];
	add.s16 	%rs5, %rs4, %rs3;
	st.shared.u8 	[%r5], %rs5;
	bra.uni 	$L__BB187_114;
$L__BB187_54:
	cvt.u64.u32 	%rd545, %r4;
	setp.le.u64 	%p2, %rd262, %rd545;
	@%p2 bra 	$L__BB187_114;
	cvt.u32.u64 	%r23, %rd261;
	add.s32 	%r207, %r23, -1;
	setp.lt.s32 	%p3, %r207, 0;
	mov.b64 	%rd554, 0;
	@%p3 bra 	$L__BB187_113;
	and.b32  	%r25, %r23, 7;
	setp.lt.u32 	%p4, %r207, 7;
	mov.b64 	%rd554, 0;
	@%p4 bra 	$L__BB187_84;
	add.s32 	%r205, %r23, -4;
	and.b32  	%r56, %r23, -8;
	neg.s32 	%r204, %r56;
	mov.b64 	%rd554, 0;
$L__BB187_58:
	.pragma "nounroll";
	add.s32 	%r30, %r205, 3;
	mul.wide.u32 	%rd270, %r30, 8;
	add.s64 	%rd271, %rd2, %rd270;
	ld.global.u64 	%rd133, [%rd271];
	or.b64  	%rd272, %rd545, %rd133;
	and.b64  	%rd273, %rd272, -4294967296;
	setp.ne.s64 	%p5, %rd273, 0;
	@%p5 bra 	$L__BB187_60;
	cvt.u32.u64 	%r57, %rd133;
	cvt.u32.u64 	%r58, %rd545;
	div.u32 	%r59, %r58, %r57;
	mul.lo.s32 	%r60, %r59, %r57;
	sub.s32 	%r61, %r58, %r60;
	cvt.u64.u32 	%rd516, %r59;
	cvt.u64.u32 	%rd517, %r61;
	bra.uni 	$L__BB187_61;
$L__BB187_60:
	div.s64 	%rd516, %rd545, %rd133;
	mul.lo.s64 	%rd274, %rd516, %rd133;
	sub.s64 	%rd517, %rd545, %rd274;
$L__BB187_61:
	add.s64 	%rd276, %rd1, %rd270;
	ld.global.u64 	%rd277, [%rd276];
	mad.lo.s64 	%rd140, %rd277, %rd517, %rd554;
	add.s32 	%r31, %r205, 2;
	mul.wide.u32 	%rd278, %r31, 8;
	add.s64 	%rd279, %rd2, %rd278;
	ld.global.u64 	%rd141, [%rd279];
	or.b64  	%rd280, %rd516, %rd141;
	and.b64  	%rd281, %rd280, -4294967296;
	setp.ne.s64 	%p6, %rd281, 0;
	@%p6 bra 	$L__BB187_63;
	cvt.u32.u64 	%r62, %rd141;
	cvt.u32.u64 	%r63, %rd516;
	div.u32 	%r64, %r63, %r62;
	mul.lo.s32 	%r65, %r64, %r62;
	sub.s32 	%r66, %r63, %r65;
	cvt.u64.u32 	%rd518, %r64;
	cvt.u64.u32 	%rd519, %r66;
	bra.uni 	$L__BB187_64;
$L__BB187_63:
	div.s64 	%rd518, %rd516, %rd141;
	mul.lo.s64 	%rd282, %rd518, %rd141;
	sub.s64 	%rd519, %rd516, %rd282;
$L__BB187_64:
	add.s64 	%rd284, %rd1, %rd278;
	ld.global.u64 	%rd285, [%rd284];
	mad.lo.s64 	%rd148, %rd285, %rd519, %rd140;
	add.s32 	%r32, %r205, 1;
	mul.wide.u32 	%rd286, %r32, 8;
	add.s64 	%rd287, %rd2, %rd286;
	ld.global.u64 	%rd149, [%rd287];
	or.b64  	%rd288, %rd518, %rd149;
	and.b64  	%rd289, %rd288, -4294967296;
	setp.ne.s64 	%p7, %rd289, 0;
	@%p7 bra 	$L__BB187_66;
	cvt.u32.u64 	%r67, %rd149;
	cvt.u32.u64 	%r68, %rd518;
	div.u32 	%r69, %r68, %r67;
	mul.lo.s32 	%r70, %r69, %r67;
	sub.s32 	%r71, %r68, %r70;
	cvt.u64.u32 	%rd520, %r69;
	cvt.u64.u32 	%rd521, %r71;
	bra.uni 	$L__BB187_67;
$L__BB187_66:
	div.s64 	%rd520, %rd518, %rd149;
	mul.lo.s64 	%rd290, %rd520, %rd149;
	sub.s64 	%rd521, %rd518, %rd290;
$L__BB187_67:
	add.s64 	%rd292, %rd1, %rd286;
	ld.global.u64 	%rd293, [%rd292];
	mad.lo.s64 	%rd156, %rd293, %rd521, %rd148;
	add.s32 	%r33, %r205, -4;
	mul.wide.u32 	%rd294, %r205, 8;
	add.s64 	%rd295, %rd2, %rd294;
	ld.global.u64 	%rd157, [%rd295];
	or.b64  	%rd296, %rd520, %rd157;
	and.b64  	%rd297, %rd296, -4294967296;
	setp.ne.s64 	%p8, %rd297, 0;
	@%p8 bra 	$L__BB187_69;
	cvt.u32.u64 	%r72, %rd157;
	cvt.u32.u64 	%r73, %rd520;
	div.u32 	%r74, %r73, %r72;
	mul.lo.s32 	%r75, %r74, %r72;
	sub.s32 	%r76, %r73, %r75;
	cvt.u64.u32 	%rd522, %r74;
	cvt.u64.u32 	%rd523, %r76;
	bra.uni 	$L__BB187_70;
$L__BB187_69:
	div.s64 	%rd522, %rd520, %rd157;
	mul.lo.s64 	%rd298, %rd522, %rd157;
	sub.s64 	%rd523, %rd520, %rd298;
$L__BB187_70:
	add.s64 	%rd300, %rd1, %rd294;
	ld.global.u64 	%rd301, [%rd300];
	mad.lo.s64 	%rd164, %rd301, %rd523, %rd156;
	add.s32 	%r34, %r205, -1;
	mul.wide.u32 	%rd302, %r34, 8;
	add.s64 	%rd303, %rd2, %rd302;
	ld.global.u64 	%rd165, [%rd303];
	or.b64  	%rd304, %rd522, %rd165;
	and.b64  	%rd305, %rd304, -4294967296;
	setp.ne.s64 	%p9, %rd305, 0;
	@%p9 bra 	$L__BB187_72;
	cvt.u32.u64 	%r77, %rd165;
	cvt.u32.u64 	%r78, %rd522;
	div.u32 	%r79, %r78, %r77;
	mul.lo.s32 	%r80, %r79, %r77;
	sub.s32 	%r81, %r78, %r80;
	cvt.u64.u32 	%rd524, %r79;
	cvt.u64.u32 	%rd525, %r81;
	bra.uni 	$L__BB187_73;
$L__BB187_72:
	div.s64 	%rd524, %rd522, %rd165;
	mul.lo.s64 	%rd306, %rd524, %rd165;
	sub.s64 	%rd525, %rd522, %rd306;
$L__BB187_73:
	add.s64 	%rd308, %rd1, %rd302;
	ld.global.u64 	%rd309, [%rd308];
	mad.lo.s64 	%rd172, %rd309, %rd525, %rd164;
	add.s32 	%r35, %r205, -2;
	mul.wide.u32 	%rd310, %r35, 8;
	add.s64 	%rd311, %rd2, %rd310;
	ld.global.u64 	%rd173, [%rd311];
	or.b64  	%rd312, %rd524, %rd173;
	and.b64  	%rd313, %rd312, -4294967296;
	setp.ne.s64 	%p10, %rd313, 0;
	@%p10 bra 	$L__BB187_75;
	cvt.u32.u64 	%r82, %rd173;
	cvt.u32.u64 	%r83, %rd524;
	div.u32 	%r84, %r83, %r82;
	mul.lo.s32 	%r85, %r84, %r82;
	sub.s32 	%r86, %r83, %r85;
	cvt.u64.u32 	%rd526, %r84;
	cvt.u64.u32 	%rd527, %r86;
	bra.uni 	$L__BB187_76;
$L__BB187_75:
	div.s64 	%rd526, %rd524, %rd173;
	mul.lo.s64 	%rd314, %rd526, %rd173;
	sub.s64 	%rd527, %rd524, %rd314;
$L__BB187_76:
	add.s64 	%rd316, %rd1, %rd310;
	ld.global.u64 	%rd317, [%rd316];
	mad.lo.s64 	%rd180, %rd317, %rd527, %rd172;
	add.s32 	%r36, %r205, -3;
	mul.wide.u32 	%rd318, %r36, 8;
	add.s64 	%rd319, %rd2, %rd318;
	ld.global.u64 	%rd181, [%rd319];
	or.b64  	%rd320, %rd526, %rd181;
	and.b64  	%rd321, %rd320, -4294967296;
	setp.ne.s64 	%p11, %rd321, 0;
	@%p11 bra 	$L__BB187_78;
	cvt.u32.u64 	%r87, %rd181;
	cvt.u32.u64 	%r88, %rd526;
	div.u32 	%r89, %r88, %r87;
	mul.lo.s32 	%r90, %r89, %r87;
	sub.s32 	%r91, %r88, %r90;
	cvt.u64.u32 	%rd528, %r89;
	cvt.u64.u32 	%rd529, %r91;
	bra.uni 	$L__BB187_79;
$L__BB187_78:
	div.s64 	%rd528, %rd526, %rd181;
	mul.lo.s64 	%rd322, %rd528, %rd181;
	sub.s64 	%rd529, %rd526, %rd322;
$L__BB187_79:
	add.s64 	%rd324, %rd1, %rd318;
	ld.global.u64 	%rd325, [%rd324];
	mad.lo.s64 	%rd188, %rd325, %rd529, %rd180;
	mul.wide.u32 	%rd326, %r33, 8;
	add.s64 	%rd327, %rd2, %rd326;
	ld.global.u64 	%rd189, [%rd327];
	or.b64  	%rd328, %rd528, %rd189;
	and.b64  	%rd329, %rd328, -4294967296;
	setp.ne.s64 	%p12, %rd329, 0;
	@%p12 bra 	$L__BB187_81;
	cvt.u32.u64 	%r92, %rd189;
	cvt.u32.u64 	%r93, %rd528;
	div.u32 	%r94, %r93, %r92;
	mul.lo.s32 	%r95, %r94, %r92;
	sub.s32 	%r96, %r93, %r95;
	cvt.u64.u32 	%rd545, %r94;
	cvt.u64.u32 	%rd531, %r96;
	bra.uni 	$L__BB187_82;
$L__BB187_81:
	div.s64 	%rd545, %rd528, %rd189;
	mul.lo.s64 	%rd330, %rd545, %rd189;
	sub.s64 	%rd531, %rd528, %rd330;
$L__BB187_82:
	add.s64 	%rd332, %rd1, %rd326;
	ld.global.u64 	%rd333, [%rd332];
	mad.lo.s64 	%rd554, %rd333, %rd531, %rd188;
	add.s32 	%r205, %r205, -8;
	add.s32 	%r204, %r204, 8;
	setp.ne.s32 	%p13, %r204, 0;
	@%p13 bra 	$L__BB187_58;
	add.s32 	%r207, %r205, 3;
$L__BB187_84:
	setp.eq.s32 	%p14, %r25, 0;
	@%p14 bra 	$L__BB187_113;
	and.b32  	%r41, %r23, 3;
	setp.lt.u32 	%p15, %r25, 4;
	@%p15 bra 	$L__BB187_99;
	mul.wide.u32 	%rd335, %r207, 8;
	add.s64 	%rd336, %rd2, %rd335;
	ld.global.u64 	%rd200, [%rd336];
	or.b64  	%rd337, %rd545, %rd200;
	and.b64  	%rd338, %rd337, -4294967296;
	setp.ne.s64 	%p16, %rd338, 0;
	@%p16 bra 	$L__BB187_88;
	cvt.u32.u64 	%r97, %rd200;
	cvt.u32.u64 	%r98, %rd545;
	div.u32 	%r99, %r98, %r97;
	mul.lo.s32 	%r100, %r99, %r97;
	sub.s32 	%r101, %r98, %r100;
	cvt.u64.u32 	%rd535, %r99;
	cvt.u64.u32 	%rd536, %r101;
	bra.uni 	$L__BB187_89;
$L__BB187_88:
	div.s64 	%rd535, %rd545, %rd200;
	mul.lo.s64 	%rd339, %rd535, %rd200;
	sub.s64 	%rd536, %rd545, %rd339;
$L__BB187_89:
	add.s64 	%rd341, %rd1, %rd335;
	ld.global.u64 	%rd342, [%rd341];
	mad.lo.s64 	%rd207, %rd342, %rd536, %rd554;
	add.s32 	%r42, %r207, -1;
	mul.wide.u32 	%rd343, %r42, 8;
	add.s64 	%rd344, %rd2, %rd343;
	ld.global.u64 	%rd208, [%rd344];
	or.b64  	%rd345, %rd535, %rd208;
	and.b64  	%rd346, %rd345, -4294967296;
	setp.ne.s64 	%p17, %rd346, 0;
	@%p17 bra 	$L__BB187_91;
	cvt.u32.u64 	%r102, %rd208;
	cvt.u32.u64 	%r103, %rd535;
	div.u32 	%r104, %r103, %r102;
	mul.lo.s32 	%r105, %r104, %r102;
	sub.s32 	%r106, %r103, %r105;
	cvt.u64.u32 	%rd537, %r104;
	cvt.u64.u32 	%rd538, %r106;
	bra.uni 	$L__BB187_92;
$L__BB187_91:
	div.s64 	%rd537, %rd535, %rd208;
	mul.lo.s64 	%rd347, %rd537, %rd208;
	sub.s64 	%rd538, %rd535, %rd347;
$L__BB187_92:
	add.s64 	%rd349, %rd1, %rd343;
	ld.global.u64 	%rd350, [%rd349];
	mad.lo.s64 	%rd215, %rd350, %rd538, %rd207;
	add.s32 	%r43, %r207, -2;
	mul.wide.u32 	%rd351, %r43, 8;
	add.s64 	%rd352, %rd2, %rd351;
	ld.global.u64 	%rd216, [%rd352];
	or.b64  	%rd353, %rd537, %rd216;
	and.b64  	%rd354, %rd353, -4294967296;
	setp.ne.s64 	%p18, %rd354, 0;
	@%p18 bra 	$L__BB187_94;
	cvt.u32.u64 	%r107, %rd216;
	cvt.u32.u64 	%r108, %rd537;
	div.u32 	%r109, %r108, %r107;
	mul.lo.s32 	%r110, %r109, %r107;
	sub.s32 	%r111, %r108, %r110;
	cvt.u64.u32 	%rd539, %r109;
	cvt.u64.u32 	%rd540, %r111;
	bra.uni 	$L__BB187_95;
$L__BB187_94:
	div.s64 	%rd539, %rd537, %rd216;
	mul.lo.s64 	%rd355, %rd539, %rd216;
	sub.s64 	%rd540, %rd537, %rd355;
$L__BB187_95:
	add.s64 	%rd357, %rd1, %rd351;
	ld.global.u64 	%rd358, [%rd357];
	mad.lo.s64 	%rd223, %rd358, %rd540, %rd215;
	add.s32 	%r44, %r207, -3;
	mul.wide.u32 	%rd359, %r44, 8;
	add.s64 	%rd360, %rd2, %rd359;
	ld.global.u64 	%rd224, [%rd360];
	or.b64  	%rd361, %rd539, %rd224;
	and.b64  	%rd362, %rd361, -4294967296;
	setp.ne.s64 	%p19, %rd362, 0;
	@%p19 bra 	$L__BB187_97;
	cvt.u32.u64 	%r112, %rd224;
	cvt.u32.u64 	%r113, %rd539;
	div.u32 	%r114, %r113, %r112;
	mul.lo.s32 	%r115, %r114, %r112;
	sub.s32 	%r116, %r113, %r115;
	cvt.u64.u32 	%rd545, %r114;
	cvt.u64.u32 	%rd542, %r116;
	bra.uni 	$L__BB187_98;
$L__BB187_97:
	div.s64 	%rd545, %rd539, %rd224;
	mul.lo.s64 	%rd363, %rd545, %rd224;
	sub.s64 	%rd542, %rd539, %rd363;
$L__BB187_98:
	add.s64 	%rd365, %rd1, %rd359;
	ld.global.u64 	%rd366, [%rd365];
	mad.lo.s64 	%rd554, %rd366, %rd542, %rd223;
	add.s32 	%r207, %r207, -4;
$L__BB187_99:
	setp.eq.s32 	%p20, %r41, 0;
	@%p20 bra 	$L__BB187_113;
	setp.eq.s32 	%p21, %r41, 1;
	@%p21 bra 	$L__BB187_108;
	mul.wide.u32 	%rd368, %r207, 8;
	add.s64 	%rd369, %rd2, %rd368;
	ld.global.u64 	%rd235, [%rd369];
	or.b64  	%rd370, %rd545, %rd235;
	and.b64  	%rd371, %rd370, -4294967296;
	setp.ne.s64 	%p22, %rd371, 0;
	@%p22 bra 	$L__BB187_103;
	cvt.u32.u64 	%r117, %rd235;
	cvt.u32.u64 	%r118, %rd545;
	div.u32 	%r119, %r118, %r117;
	mul.lo.s32 	%r120, %r119, %r117;
	sub.s32 	%r121, %r118, %r120;
	cvt.u64.u32 	%rd546, %r119;
	cvt.u64.u32 	%rd547, %r121;
	bra.uni 	$L__BB187_104;
$L__BB187_103:
	div.s64 	%rd546, %rd545, %rd235;
	mul.lo.s64 	%rd372, %rd546, %rd235;
	sub.s64 	%rd547, %rd545, %rd372;
$L__BB187_104:
	add.s64 	%rd374, %rd1, %rd368;
	ld.global.u64 	%rd375, [%rd374];
	mad.lo.s64 	%rd242, %rd375, %rd547, %rd554;
	add.s32 	%r47, %r207, -1;
	mul.wide.u32 	%rd376, %r47, 8;
	add.s64 	%rd377, %rd2, %rd376;
	ld.global.u64 	%rd243, [%rd377];
	or.b64  	%rd378, %rd546, %rd243;
	and.b64  	%rd379, %rd378, -4294967296;
	setp.ne.s64 	%p23, %rd379, 0;
	@%p23 bra 	$L__BB187_106;
	cvt.u32.u64 	%r122, %rd243;
	cvt.u32.u64 	%r123, %rd546;
	div.u32 	%r124, %r123, %r122;
	mul.lo.s32 	%r125, %r124, %r122;
	sub.s32 	%r126, %r123, %r125;
	cvt.u64.u32 	%rd545, %r124;
	cvt.u64.u32 	%rd549, %r126;
	bra.uni 	$L__BB187_107;
$L__BB187_106:
	div.s64 	%rd545, %rd546, %rd243;
	mul.lo.s64 	%rd380, %rd545, %rd243;
	sub.s64 	%rd549, %rd546, %rd380;
$L__BB187_107:
	add.s64 	%rd382, %rd1, %rd376;
	ld.global.u64 	%rd383, [%rd382];
	mad.lo.s64 	%rd554, %rd383, %rd549, %rd242;
	add.s32 	%r207, %r207, -2;
$L__BB187_108:
	and.b32  	%r127, %r23, 1;
	setp.eq.b32 	%p24, %r127, 1;
	not.pred 	%p25, %p24;
	@%p25 bra 	$L__BB187_113;
	mul.wide.u32 	%rd384, %r207, 8;
	add.s64 	%rd385, %rd2, %rd384;
	ld.global.u64 	%rd254, [%rd385];
	or.b64  	%rd386, %rd545, %rd254;
	and.b64  	%rd387, %rd386, -4294967296;
	setp.ne.s64 	%p26, %rd387, 0;
	@%p26 bra 	$L__BB187_111;
	cvt.u32.u64 	%r128, %rd254;
	cvt.u32.u64 	%r129, %rd545;
	rem.u32 	%r130, %r129, %r128;
	cvt.u64.u32 	%rd553, %r130;
	bra.uni 	$L__BB187_112;
$L__BB187_111:
	rem.s64 	%rd553, %rd545, %rd254;
$L__BB187_112:
	add.s64 	%rd389, %rd1, %rd384;
	ld.global.u64 	%rd390, [%rd389];
	mad.lo.s64 	%rd554, %rd390, %rd553, %rd554;
$L__BB187_113:
	add.s64 	%rd391, %rd3, %rd554;
	ld.global.u8 	%rs2, [%rd391];
	st.shared.u8 	[%r5], %rs2;
$L__BB187_114:
	bar.sync 	0;
	setp.lt.u32 	%p48, %r209, 66;
	@%p48 bra 	$L__BB187_118;
$L__BB187_115:
	shr.u32 	%r51, %r209, 1;
	setp.ge.u32 	%p49, %r1, %r51;
	@%p49 bra 	$L__BB187_117;
	ld.shared.u8 	%rs6, [%r5];
	add.s32 	%r199, %r5, %r51;
	ld.shared.u8 	%rs7, [%r199];
	add.s16 	%rs8, %rs7, %rs6;
	st.shared.u8 	[%r5], %rs8;
$L__BB187_117:
	bar.sync 	0;
	setp.gt.u32 	%p50, %r209, 131;
	mov.u32 	%r209, %r51;
	@%p50 bra 	$L__BB187_115;
$L__BB187_118:
	setp.gt.u32 	%p51, %r1, 31;
	@%p51 bra 	$L__BB187_121;
	ld.volatile.shared.u8 	%rs9, [%r5];
	ld.volatile.shared.u8 	%rs10, [%r5+32];
	add.s16 	%rs11, %rs10, %rs9;
	st.volatile.shared.u8 	[%r5], %rs11;
	ld.volatile.shared.u8 	%rs12, [%r5];
	ld.volatile.shared.u8 	%rs13, [%r5+16];
	add.s16 	%rs14, %rs13, %rs12;
	st.volatile.shared.u8 	[%r5], %rs14;
	ld.volatile.shared.u8 	%rs15, [%r5];
	ld.volatile.shared.u8 	%rs16, [%r5+8];
	add.s16 	%rs17, %rs16, %rs15;
	st.volatile.shared.u8 	[%r5], %rs17;
	ld.volatile.shared.u8 	%rs18, [%r5];
	ld.volatile.shared.u8 	%rs19, [%r5+4];
	add.s16 	%rs20, %rs19, %rs18;
	st.volatile.shared.u8 	[%r5], %rs20;
	ld.volatile.shared.u8 	%rs21, [%r5];
	ld.volatile.shared.u8 	%rs22, [%r5+2];
	add.s16 	%rs23, %rs22, %rs21;
	st.volatile.shared.u8 	[%r5], %rs23;
	ld.volatile.shared.u8 	%rs24, [%r5];
	ld.volatile.shared.u8 	%rs25, [%r5+1];
	add.s16 	%rs26, %rs25, %rs24;
	st.volatile.shared.u8 	[%r5], %rs26;
	setp.ne.s32 	%p52, %r1, 0;
	@%p52 bra 	$L__BB187_121;
	ld.shared.u8 	%rs27, [sumsdata_u8];
	cvt.u64.u32 	%rd467, %r2;
	cvta.to.global.u64 	%rd468, %rd260;
	add.s64 	%rd469, %rd468, %rd467;
	st.global.u8 	[%rd469], %rs27;
$L__BB187_121:
	ret;

}
	// .globl	contiguous_sum2_u8
.visible .entry contiguous_sum2_u8(
	.param .u64 .ptr .align 1 contiguous_sum2_u8_param_0,
	.param .u64 .ptr .align 1 contiguous_sum2_u8_param_1,
	.param .u64 .ptr .align 1 contiguous_sum2_u8_param_2,
	.param .u64 .ptr .align 1 contiguous_sum2_u8_param_3,
	.param .u64 contiguous_sum2_u8_param_4,
	.param .u64 contiguous_sum2_u8_param_5,
	.param .u64 contiguous_sum2_u8_param_6
)
{
	.reg .pred 	%p<53>;
	.reg .b16 	%rs<28>;
	.reg .b32 	%r<214>;
	.reg .b64 	%rd<564>;

	ld.param.u64 	%rd266, [contiguous_sum2_u8_param_1];
	ld.param.u64 	%rd267, [contiguous_sum2_u8_param_2];
	ld.param.u64 	%rd268, [contiguous_sum2_u8_param_3];
	ld.param.u64 	%rd263, [contiguous_sum2_u8_param_4];
	ld.param.u64 	%rd264, [contiguous_sum2_u8_param_5];
	ld.param.u64 	%rd265, [contiguous_sum2_u8_param_6];
	cvta.to.global.u64 	%rd1, %rd268;
	cvta.to.global.u64 	%rd2, %rd267;
	cvta.to.global.u64 	%rd563, %rd266;
	mov.u32 	%r1, %tid.x;
	mov.u32 	%r2, %ctaid.x;
	mov.u32 	%r213, %ntid.x;
	mul.lo.s32 	%r51, %r2, %r213;
	shl.b32 	%r52, %r51, 1;
	add.s32 	%r4, %r52, %r1;
	mov.u32 	%r53, sumsdata_u8;
	add.s32 	%r5, %r53, %r1;
	mov.b16 	%rs1, 0;
	st.shared.u8 	[%r5], %rs1;
	add.s32 	%r54, %r4, %r213;
	cvt.u64.u32 	%rd4, %r54;
	setp.le.u64 	%p1, %rd264, %rd4;
	@%p1 bra 	$L__BB188_54;
	cvt.u64.u32 	%rd396, %r4;
	mov.u32 	%r131, %ctaid.y;
	cvt.u64.u32 	%rd397, %r131;
	mul.lo.s64 	%rd398, %rd264, %rd397;
	add.s64 	%rd517, %rd398, %rd396;
	add.s64 	%rd515, %rd398, %rd4;
	cvt.u32.u64 	%r6, %rd263;
	add.s32 	%r207, %r6, -1;
	setp.lt.s32 	%p27, %r207, 0;
	mov.b64 	%rd521, 0;
	mov.u64 	%rd522, %rd521;
	@%p27 bra 	$L__BB188_53;
	setp.lt.u32 	%p28, %r207, 3;
	mov.b64 	%rd522, 0;
	mov.u64 	%rd521, %rd522;
	@%p28 bra 	$L__BB188_30;
	add.s32 	%r205, %r6, -2;
	and.b32  	%r132, %r6, -4;
	neg.s32 	%r204, %r132;
	mov.b64 	%rd522, 0;
$L__BB188_4:
	.pragma "nounroll";
	add.s32 	%r12, %r205, 1;
	mul.wide.u32 	%rd402, %r12, 8;
	add.s64 	%rd403, %rd2, %rd402;
	ld.global.u64 	%rd11, [%rd403];
	or.b64  	%rd404, %rd517, %rd11;
	and.b64  	%rd405, %rd404, -4294967296;
	setp.ne.s64 	%p29, %rd405, 0;
	@%p29 bra 	$L__BB188_6;
	cvt.u32.u64 	%r133, %rd11;
	cvt.u32.u64 	%r134, %rd517;
	div.u32 	%r135, %r134, %r133;
	mul.lo.s32 	%r136, %r135, %r133;
	sub.s32 	%r137, %r134, %r136;
	cvt.u64.u32 	%rd483, %r135;
	cvt.u64.u32 	%rd484, %r137;
	bra.uni 	$L__BB188_7;
$L__BB188_6:
	div.s64 	%rd483, %rd517, %rd11;
	mul.lo.s64 	%rd406, %rd483, %rd11;
	sub.s64 	%rd484, %rd517, %rd406;
$L__BB188_7:
	mul.wide.u32 	%rd407, %r12, 8;
	add.s64 	%rd408, %rd1, %rd407;
	ld.global.u64 	%rd18, [%rd408];
	mad.lo.s64 	%rd19, %rd18, %rd484, %rd521;
	or.b64  	%rd409, %rd515, %rd11;
	and.b64  	%rd410, %rd409, -4294967296;
	setp.ne.s64 	%p30, %rd410, 0;
	@%p30 bra 	$L__BB188_9;
	cvt.u32.u64 	%r138, %rd11;
	cvt.u32.u64 	%r139, %rd515;
	div.u32 	%r140, %r139, %r138;
	mul.lo.s32 	%r141, %r140, %r138;
	sub.s32 	%r142, %r139, %r141;
	cvt.u64.u32 	%rd485, %r140;
	cvt.u64.u32 	%rd486, %r142;
	bra.uni 	$L__BB188_10;
$L__BB188_9:
	div.s64 	%rd485, %rd515, %rd11;
	mul.lo.s64 	%rd411, %rd485, %rd11;
	sub.s64 	%rd486, %rd515, %rd411;
$L__BB188_10:
	mad.lo.s64 	%rd26, %rd486, %rd18, %rd522;
	mul.wide.u32 	%rd412, %r205, 8;
	add.s64 	%rd413, %rd2, %rd412;
	ld.global.u64 	%rd27, [%rd413];
	or.b64  	%rd414, %rd483, %rd27;
	and.b64  	%rd415, %rd414, -4294967296;
	setp.ne.s64 	%p31, %rd415, 0;
	@%p31 bra 	$L__BB188_12;
	cvt.u32.u64 	%r143, %rd27;
	cvt.u32.u64 	%r144, %rd483;
	div.u32 	%r145, %r144, %r143;
	mul.lo.s32 	%r146, %r145, %r143;
	sub.s32 	%r147, %r144, %r146;
	cvt.u64.u32 	%rd487, %r145;
	cvt.u64.u32 	%rd488, %r147;
	bra.uni 	$L__BB188_13;
$L__BB188_12:
	div.s64 	%rd487, %rd483, %rd27;
	mul.lo.s64 	%rd416, %rd487, %rd27;
	sub.s64 	%rd488, %rd483, %rd416;
$L__BB188_13:
	mul.wide.u32 	%rd417, %r205, 8;
	add.s64 	%rd418, %rd1, %rd417;
	ld.global.u64 	%rd34, [%rd418];
	mad.lo.s64 	%rd35, %rd34, %rd488, %rd19;
	or.b64  	%rd419, %rd485, %rd27;
	and.b64  	%rd420, %rd419, -4294967296;
	setp.ne.s64 	%p32, %rd420, 0;
	@%p32 bra 	$L__BB188_15;
	cvt.u32.u64 	%r148, %rd27;
	cvt.u32.u64 	%r149, %rd485;
	div.u32 	%r150, %r149, %r148;
	mul.lo.s32 	%r151, %r150, %r148;
	sub.s32 	%r152, %r149, %r151;
	cvt.u64.u32 	%rd489, %r150;
	cvt.u64.u32 	%rd490, %r152;
	bra.uni 	$L__BB188_16;
$L__BB188_15:
	div.s64 	%rd489, %rd485, %rd27;
	mul.lo.s64 	%rd421, %rd489, %rd27;
	sub.s64 	%rd490, %rd485, %rd421;
$L__BB188_16:
	mad.lo.s64 	%rd42, %rd490, %rd34, %rd26;
	add.s32 	%r13, %r205, -1;
	mul.wide.u32 	%rd422, %r13, 8;
	add.s64 	%rd423, %rd2, %rd422;
	ld.global.u64 	%rd43, [%rd423];
	or.b64  	%rd424, %rd487, %rd43;
	and.b64  	%rd425, %rd424, -4294967296;
	setp.ne.s64 	%p33, %rd425, 0;
	@%p33 bra 	$L__BB188_18;
	cvt.u32.u64 	%r153, %rd43;
	cvt.u32.u64 	%r154, %rd487;
	div.u32 	%r155, %r154, %r153;
	mul.lo.s32 	%r156, %r155, %r153;
	sub.s32 	%r157, %r154, %r156;
	cvt.u64.u32 	%rd491, %r155;
	cvt.u64.u32 	%rd492, %r157;
	bra.uni 	$L__BB188_19;
$L__BB188_18:
	div.s64 	%rd491, %rd487, %rd43;
	mul.lo.s64 	%rd426, %rd491, %rd43;
	sub.s64 	%rd492, %rd487, %rd426;
$L__BB188_19:
	mul.wide.u32 	%rd427, %r13, 8;
	add.s64 	%rd428, %rd1, %rd427;
	ld.global.u64 	%rd50, [%rd428];
	mad.lo.s64 	%rd51, %rd50, %rd492, %rd35;
	or.b64  	%rd429, %rd489, %rd43;
	and.b64  	%rd430, %rd429, -4294967296;
	setp.ne.s64 	%p34, %rd430, 0;
	@%p34 bra 	$L__BB188_21;
	cvt.u32.u64 	%r158, %rd43;
	cvt.u32.u64 	%r159, %rd489;
	div.u32 	%r160, %r159, %r158;
	mul.lo.s32 	%r161, %r160, %r158;
	sub.s32 	%r162, %r159, %r161;
	cvt.u64.u32 	%rd493, %r160;
	cvt.u64.u32 	%rd494, %r162;
	bra.uni 	$L__BB188_22;
$L__BB188_21:
	div.s64 	%rd493, %rd489, %rd43;
	mul.lo.s64 	%rd431, %rd493, %rd43;
	sub.s64 	%rd494, %rd489, %rd431;
$L__BB188_22:
	mad.lo.s64 	%rd58, %rd494, %rd50, %rd42;
	add.s32 	%r163, %r205, -2;
	mul.wide.u32 	%rd432, %r163, 8;
	add.s64 	%rd433, %rd2, %rd432;
	ld.global.u64 	%rd59, [%rd433];
	or.b64  	%rd434, %rd491, %rd59;
	and.b64  	%rd435, %rd434, -4294967296;
	setp.ne.s64 	%p35, %rd435, 0;
	@%p35 bra 	$L__BB188_24;
	cvt.u32.u64 	%r164, %rd59;
	cvt.u32.u64 	%r165, %rd491;
	div.u32 	%r166, %r165, %r164;
	mul.lo.s32 	%r167, %r166, %r164;
	sub.s32 	%r168, %r165, %r167;
	cvt.u64.u32 	%rd517, %r166;
	cvt.u64.u32 	%rd496, %r168;
	bra.uni 	$L__BB188_25;
$L__BB188_24:
	div.s64 	%rd517, %rd491, %rd59;
	mul.lo.s64 	%rd436, %rd517, %rd59;
	sub.s64 	%rd496, %rd491, %rd436;
$L__BB188_25:
	mul.wide.u32 	%rd437, %r163, 8;
	add.s64 	%rd438, %rd1, %rd437;
	ld.global.u64 	%rd66, [%rd438];
	mad.lo.s64 	%rd521, %rd66, %rd496, %rd51;
	or.b64  	%rd439, %rd493, %rd59;
	and.b64  	%rd440, %rd439, -4294967296;
	setp.ne.s64 	%p36, %rd440, 0;
	@%p36 bra 	$L__BB188_27;
	cvt.u32.u64 	%r170, %rd59;
	cvt.u32.u64 	%r171, %rd493;
	div.u32 	%r172, %r171, %r170;
	mul.lo.s32 	%r173, %r172, %r170;
	sub.s32 	%r174, %r171, %r173;
	cvt.u64.u32 	%rd515, %r172;
	cvt.u64.u32 	%rd498, %r174;
	bra.uni 	$L__BB188_28;
$L__BB188_27:
	div.s64 	%rd515, %rd493, %rd59;
	mul.lo.s64 	%rd441, %rd515, %rd59;
	sub.s64 	%rd498, %rd493, %rd441;
$L__BB188_28:
	mad.lo.s64 	%rd522, %rd498, %rd66, %rd58;
	add.s32 	%r205, %r205, -4;
	add.s32 	%r204, %r204, 4;
	setp.ne.s32 	%p37, %r204, 0;
	@%p37 bra 	$L__BB188_4;
	add.s32 	%r207, %r205, 1;
$L__BB188_30:
	and.b32  	%r18, %r6, 3;
	setp.eq.s32 	%p38, %r18, 0;
	@%p38 bra 	$L__BB188_53;
	setp.eq.s32 	%p39, %r18, 1;
	@%p39 bra 	$L__BB188_45;
	mul.wide.u32 	%rd443, %r207, 8;
	add.s64 	%rd444, %rd2, %rd443;
	ld.global.u64 	%rd81, [%rd444];
	or.b64  	%rd445, %rd517, %rd81;
	and.b64  	%rd446, %rd445, -4294967296;
	setp.ne.s64 	%p40, %rd446, 0;
	@%p40 bra 	$L__BB188_34;
	cvt.u32.u64 	%r175, %rd81;
	cvt.u32.u64 	%r176, %rd517;
	div.u32 	%r177, %r176, %r175;
	mul.lo.s32 	%r178, %r177, %r175;
	sub.s32 	%r179, %r176, %r178;
	cvt.u64.u32 	%rd505, %r177;
	cvt.u64.u32 	%rd506, %r179;
	bra.uni 	$L__BB188_35;
$L__BB188_34:
	div.s64 	%rd505, %rd517, %rd81;
	mul.lo.s64 	%rd447, %rd505, %rd81;
	sub.s64 	%rd506, %rd517, %rd447;
$L__BB188_35:
	add.s64 	%rd449, %rd1, %rd443;
	ld.global.u64 	%rd88, [%rd449];
	mad.lo.s64 	%rd89, %rd88, %rd506, %rd521;
	or.b64  	%rd450, %rd515, %rd81;
	and.b64  	%rd451, %rd450, -4294967296;
	setp.ne.s64 	%p41, %rd451, 0;
	@%p41 bra 	$L__BB188_37;
	cvt.u32.u64 	%r180, %rd81;
	cvt.u32.u64 	%r181, %rd515;
	div.u32 	%r182, %r181, %r180;
	mul.lo.s32 	%r183, %r182, %r180;
	sub.s32 	%r184, %r181, %r183;
	cvt.u64.u32 	%rd507, %r182;
	cvt.u64.u32 	%rd508, %r184;
	bra.uni 	$L__BB188_38;
$L__BB188_37:
	div.s64 	%rd507, %rd515, %rd81;
	mul.lo.s64 	%rd452, %rd507, %rd81;
	sub.s64 	%rd508, %rd515, %rd452;
$L__BB188_38:
	mad.lo.s64 	%rd96, %rd508, %rd88, %rd522;
	add.s32 	%r19, %r207, -1;
	mul.wide.u32 	%rd453, %r19, 8;
	add.s64 	%rd454, %rd2, %rd453;
	ld.global.u64 	%rd97, [%rd454];
	or.b64  	%rd455, %rd505, %rd97;
	and.b64  	%rd456, %rd455, -4294967296;
	setp.ne.s64 	%p42, %rd456, 0;
	@%p42 bra 	$L__BB188_40;
	cvt.u32.u64 	%r185, %rd97;
	cvt.u32.u64 	%r186, %rd505;
	div.u32 	%r187, %r186, %r185;
	mul.lo.s32 	%r188, %r187, %r185;
	sub.s32 	%r189, %r186, %r188;
	cvt.u64.u32 	%rd517, %r187;
	cvt.u64.u32 	%rd510, %r189;
	bra.uni 	$L__BB188_41;
$L__BB188_40:
	div.s64 	%rd517, %rd505, %rd97;
	mul.lo.s64 	%rd457, %rd517, %rd97;
	sub.s64 	%rd510, %rd505, %rd457;
$L__BB188_41:
	add.s64 	%rd459, %rd1, %rd453;
	ld.global.u64 	%rd104, [%rd459];
	mad.lo.s64 	%rd521, %rd104, %rd510, %rd89;
	or.b64  	%rd460, %rd507, %rd97;
	and.b64  	%rd461, %rd460, -4294967296;
	setp.ne.s64 	%p43, %rd461, 0;
	@%p43 bra 	$L__BB188_43;
	cvt.u32.u64 	%r190, %rd97;
	cvt.u32.u64 	%r191, %rd507;
	div.u32 	%r192, %r191, %r190;
	mul.lo.s32 	%r193, %r192, %r190;
	sub.s32 	%r194, %r191, %r193;
	cvt.u64.u32 	%rd515, %r192;
	cvt.u64.u32 	%rd512, %r194;
	bra.uni 	$L__BB188_44;
$L__BB188_43:
	div.s64 	%rd515, %rd507, %rd97;
	mul.lo.s64 	%rd462, %rd515, %rd97;
	sub.s64 	%rd512, %rd507, %rd462;
$L__BB188_44:
	mad.lo.s64 	%rd522, %rd512, %rd104, %rd96;
	add.s32 	%r207, %r207, -2;
$L__BB188_45:
	and.b32  	%r195, %r6, 1;
	setp.eq.b32 	%p44, %r195, 1;
	not.pred 	%p45, %p44;
	@%p45 bra 	$L__BB188_53;
	mul.wide.u32 	%rd463, %r207, 8;
	add.s64 	%rd464, %rd2, %rd463;
	ld.global.u64 	%rd119, [%rd464];
	or.b64  	%rd465, %rd517, %rd119;
	and.b64  	%rd466, %rd465, -4294967296;
	setp.ne.s64 	%p46, %rd466, 0;
	@%p46 bra 	$L__BB188_48;
	cvt.u32.u64 	%r196, %rd119;
	cvt.u32.u64 	%r197, %rd517;
	rem.u32 	%r198, %r197, %r196;
	cvt.u64.u32 	%rd519, %r198;
	bra.uni 	$L__BB188_49;
$L__BB188_48:
	rem.s64 	%rd519, %rd517, %rd119;
$L__BB188_49:
	add.s64 	%rd468, %rd1, %rd463;
	ld.global.u64 	%rd123, [%rd468];
	mad.lo.s64 	%rd521, %rd123, %rd519, %rd521;
	or.b64  	%rd469, %rd515, %rd119;
	and.b64  	%rd470, %rd469, -4294967296;
	setp.ne.s64 	%p47, %rd470, 0;
	@%p47 bra 	$L__BB188_51;
	cvt.u32.u64 	%r199, %rd119;
	cvt.u32.u64 	%r200, %rd515;
	rem.u32 	%r201, %r200, %r199;
	cvt.u64.u32 	%rd520, %r201;
	bra.uni 	$L__BB188_52;
$L__BB188_51:
	rem.s64 	%rd520, %rd515, %rd119;
$L__BB188_52:
	mad.lo.s64 	%rd522, %rd520, %rd123, %rd522;
$L__BB188_53:
	add.s64 	%rd471, %rd563, %rd521;
	ld.global.u8 	%rs3, [%rd471];
	add.s64 	%rd472, %rd563, %rd522;
	ld.global.u8 	%rs4, [%rd472];
	add.s16 	%rs5, %rs4, %rs3;
	st.shared.u8 	[%r5], %rs5;
	bra.uni 	$L__BB188_114;
$L__BB188_54:
	cvt.u64.u32 	%rd131, %r4;
	setp.le.u64 	%p2, %rd264, %rd131;
	@%p2 bra 	$L__BB188_114;
	mov.u32 	%r55, %ctaid.y;
	cvt.u64.u32 	%rd269, %r55;
	mad.lo.s64 	%rd554, %rd264, %rd269, %rd131;
	cvt.u32.u64 	%r22, %rd263;
	add.s32 	%r211, %r22, -1;
	setp.lt.s32 	%p3, %r211, 0;
	@%p3 bra 	$L__BB188_113;
	and.b32  	%r24, %r22, 7;
	setp.lt.u32 	%p4, %r211, 7;
	@%p4 bra 	$L__BB188_84;
	add.s32 	%r209, %r22, -4;
	and.b32  	%r56, %r22, -8;
	neg.s32 	%r208, %r56;
$L__BB188_58:
	.pragma "nounroll";
	add.s32 	%r29, %r209, 3;
	mul.wide.u32 	%rd271, %r29, 8;
	add.s64 	%rd272, %rd2, %rd271;
	ld.global.u64 	%rd135, [%rd272];
	or.b64  	%rd273, %rd554, %rd135;
	and.b64  	%rd274, %rd273, -4294967296;
	setp.ne.s64 	%p5, %rd274, 0;
	@%p5 bra 	$L__BB188_60;
	cvt.u32.u64 	%r57, %rd135;
	cvt.u32.u64 	%r58, %rd554;
	div.u32 	%r59, %r58, %r57;
	mul.lo.s32 	%r60, %r59, %r57;
	sub.s32 	%r61, %r58, %r60;
	cvt.u64.u32 	%rd525, %r59;
	cvt.u64.u32 	%rd526, %r61;
	bra.uni 	$L__BB188_61;
$L__BB188_60:
	div.s64 	%rd525, %rd554, %rd135;
	mul.lo.s64 	%rd275, %rd525, %rd135;
	sub.s64 	%rd526, %rd554, %rd275;
$L__BB188_61:
	add.s64 	%rd277, %rd1, %rd271;
	ld.global.u64 	%rd278, [%rd277];
	mul.lo.s64 	%rd142, %rd278, %rd526;
	add.s32 	%r30, %r209, 2;
	mul.wide.u32 	%rd279, %r30, 8;
	add.s64 	%rd280, %rd2, %rd279;
	ld.global.u64 	%rd143, [%rd280];
	or.b64  	%rd281, %rd525, %rd143;
	and.b64  	%rd282, %rd281, -4294967296;
	setp.ne.s64 	%p6, %rd282, 0;
	@%p6 bra 	$L__BB188_63;
	cvt.u32.u64 	%r62, %rd143;
	cvt.u32.u64 	%r63, %rd525;
	div.u32 	%r64, %r63, %r62;
	mul.lo.s32 	%r65, %r64, %r62;
	sub.s32 	%r66, %r63, %r65;
	cvt.u64.u32 	%rd527, %r64;
	cvt.u64.u32 	%rd528, %r66;
	bra.uni 	$L__BB188_64;
$L__BB188_63:
	div.s64 	%rd527, %rd525, %rd143;
	mul.lo.s64 	%rd283, %rd527, %rd143;
	sub.s64 	%rd528, %rd525, %rd283;
$L__BB188_64:
	add.s64 	%rd285, %rd1, %rd279;
	ld.global.u64 	%rd286, [%rd285];
	mad.lo.s64 	%rd150, %rd286, %rd528, %rd142;
	add.s32 	%r31, %r209, 1;
	mul.wide.u32 	%rd287, %r31, 8;
	add.s64 	%rd288, %rd2, %rd287;
	ld.global.u64 	%rd151, [%rd288];
	or.b64  	%rd289, %rd527, %rd151;
	and.b64  	%rd290, %rd289, -4294967296;
	setp.ne.s64 	%p7, %rd290, 0;
	@%p7 bra 	$L__BB188_66;
	cvt.u32.u64 	%r67, %rd151;
	cvt.u32.u64 	%r68, %rd527;
	div.u32 	%r69, %r68, %r67;
	mul.lo.s32 	%r70, %r69, %r67;
	sub.s32 	%r71, %r68, %r70;
	cvt.u64.u32 	%rd529, %r69;
	cvt.u64.u32 	%rd530, %r71;
	bra.uni 	$L__BB188_67;
$L__BB188_66:
	div.s64 	%rd529, %rd527, %rd151;
	mul.lo.s64 	%rd291, %rd529, %rd151;
	sub.s64 	%rd530, %rd527, %rd291;
$L__BB188_67:
	add.s64 	%rd293, %rd1, %rd287;
	ld.global.u64 	%rd294, [%rd293];
	mad.lo.s64 	%rd158, %rd294, %rd530, %rd150;
	add.s32 	%r32, %r209, -4;
	mul.wide.u32 	%rd295, %r209, 8;
	add.s64 	%rd296, %rd2, %rd295;
	ld.global.u64 	%rd159, [%rd296];
	or.b64  	%rd297, %rd529, %rd159;
	and.b64  	%rd298, %rd297, -4294967296;
	setp.ne.s64 	%p8, %rd298, 0;
	@%p8 bra 	$L__BB188_69;
	cvt.u32.u64 	%r72, %rd159;
	cvt.u32.u64 	%r73, %rd529;
	div.u32 	%r74, %r73, %r72;
	mul.lo.s32 	%r75, %r74, %r72;
	sub.s32 	%r76, %r73, %r75;
	cvt.u64.u32 	%rd531, %r74;
	cvt.u64.u32 	%rd532, %r76;
	bra.uni 	$L__BB188_70;
$L__BB188_69:
	div.s64 	%rd531, %rd529, %rd159;
	mul.lo.s64 	%rd299, %rd531, %rd159;
	sub.s64 	%rd532, %rd529, %rd299;
$L__BB188_70:
	add.s64 	%rd301, %rd1, %rd295;
	ld.global.u64 	%rd302, [%rd301];
	mad.lo.s64 	%rd166, %rd302, %rd532, %rd158;
	add.s32 	%r33, %r209, -1;
	mul.wide.u32 	%rd303, %r33, 8;
	add.s64 	%rd304, %rd2, %rd303;
	ld.global.u64 	%rd167, [%rd304];
	or.b64  	%rd305, %rd531, %rd167;
	and.b64  	%rd306, %rd305, -4294967296;
	setp.ne.s64 	%p9, %rd306, 0;
	@%p9 bra 	$L__BB188_72;
	cvt.u32.u64 	%r77, %rd167;
	cvt.u32.u64 	%r78, %rd531;
	div.u32 	%r79, %r78, %r77;
	mul.lo.s32 	%r80, %r79, %r77;
	sub.s32 	%r81, %r78, %r80;
	cvt.u64.u32 	%rd533, %r79;
	cvt.u64.u32 	%rd534, %r81;
	bra.uni 	$L__BB188_73;
$L__BB188_72:
	div.s64 	%rd533, %rd531, %rd167;
	mul.lo.s64 	%rd307, %rd533, %rd167;
	sub.s64 	%rd534, %rd531, %rd307;
$L__BB188_73:
	add.s64 	%rd309, %rd1, %rd303;
	ld.global.u64 	%rd310, [%rd309];
	mad.lo.s64 	%rd174, %rd310, %rd534, %rd166;
	add.s32 	%r34, %r209, -2;
	mul.wide.u32 	%rd311, %r34, 8;
	add.s64 	%rd312, %rd2, %rd311;
	ld.global.u64 	%rd175, [%rd312];
	or.b64  	%rd313, %rd533, %rd175;
	and.b64  	%rd314, %rd313, -4294967296;
	setp.ne.s64 	%p10, %rd314, 0;
	@%p10 bra 	$L__BB188_75;
	cvt.u32.u64 	%r82, %rd175;
	cvt.u32.u64 	%r83, %rd533;
	div.u32 	%r84, %r83, %r82;
	mul.lo.s32 	%r85, %r84, %r82;
	sub.s32 	%r86, %r83, %r85;
	cvt.u64.u32 	%rd535, %r84;
	cvt.u64.u32 	%rd536, %r86;
	bra.uni 	$L__BB188_76;
$L__BB188_75:
	div.s64 	%rd535, %rd533, %rd175;
	mul.lo.s64 	%rd315, %rd535, %rd175;
	sub.s64 	%rd536, %rd533, %rd315;
$L__BB188_76:
	add.s64 	%rd317, %rd1, %rd311;
	ld.global.u64 	%rd318, [%rd317];
	mad.lo.s64 	%rd182, %rd318, %rd536, %rd174;
	add.s32 	%r35, %r209, -3;
	mul.wide.u32 	%rd319, %r35, 8;
	add.s64 	%rd320, %rd2, %rd319;
	ld.global.u64 	%rd183, [%rd320];
	or.b64  	%rd321, %rd535, %rd183;
	and.b64  	%rd322, %rd321, -4294967296;
	setp.ne.s64 	%p11, %rd322, 0;
	@%p11 bra 	$L__BB188_78;
	cvt.u32.u64 	%r87, %rd183;
	cvt.u32.u64 	%r88, %rd535;
	div.u32 	%r89, %r88, %r87;
	mul.lo.s32 	%r90, %r89, %r87;
	sub.s32 	%r91, %r88, %r90;
	cvt.u64.u32 	%rd537, %r89;
	cvt.u64.u32 	%rd538, %r91;
	bra.uni 	$L__BB188_79;
$L__BB188_78:
	div.s64 	%rd537, %rd535, %rd183;
	mul.lo.s64 	%rd323, %rd537, %rd183;
	sub.s64 	%rd538, %rd535, %rd323;
$L__BB188_79:
	add.s64 	%rd325, %rd1, %rd319;
	ld.global.u64 	%rd326, [%rd325];
	mad.lo.s64 	%rd190, %rd326, %rd538, %rd182;
	mul.wide.u32 	%rd327, %r32, 8;
	add.s64 	%rd328, %rd2, %rd327;
	ld.global.u64 	%rd191, [%rd328];
	or.b64  	%rd329, %rd537, %rd191;
	and.b64  	%rd330, %rd329, -4294967296;
	setp.ne.s64 	%p12, %rd330, 0;
	@%p12 bra 	$L__BB188_81;
	cvt.u32.u64 	%r92, %rd191;
	cvt.u32.u64 	%r93, %rd537;
	div.u32 	%r94, %r93, %r92;
	mul.lo.s32 	%r95, %r94, %r92;
	sub.s32 	%r96, %r93, %r95;
	cvt.u64.u32 	%rd554, %r94;
	cvt.u64.u32 	%rd540, %r96;
	bra.uni 	$L__BB188_82;
$L__BB188_81:
	div.s64 	%rd554, %rd537, %rd191;
	mul.lo.s64 	%rd331, %rd554, %rd191;
	sub.s64 	%rd540, %rd537, %rd331;
$L__BB188_82:
	add.s64 	%rd333, %rd1, %rd327;
	ld.global.u64 	%rd334, [%rd333];
	mad.lo.s64 	%rd335, %rd334, %rd540, %rd190;
	add.s64 	%rd563, %rd563, %rd335;
	add.s32 	%r209, %r209, -8;
	add.s32 	%r208, %r208, 8;
	setp.ne.s32 	%p13, %r208, 0;
	@%p13 bra 	$L__BB188_58;
	add.s32 	%r211, %r209, 3;
$L__BB188_84:
	setp.eq.s32 	%p14, %r24, 0;
	@%p14 bra 	$L__BB188_113;
	and.b32  	%r40, %r22, 3;
	setp.lt.u32 	%p15, %r24, 4;
	@%p15 bra 	$L__BB188_99;
	mul.wide.u32 	%rd337, %r211, 8;
	add.s64 	%rd338, %rd2, %rd337;
	ld.global.u64 	%rd202, [%rd338];
	or.b64  	%rd339, %rd554, %rd202;
	and.b64  	%rd340, %rd339, -4294967296;
	setp.ne.s64 	%p16, %rd340, 0;
	@%p16 bra 	$L__BB188_88;
	cvt.u32.u64 	%r97, %rd202;
	cvt.u32.u64 	%r98, %rd554;
	div.u32 	%r99, %r98, %r97;
	mul.lo.s32 	%r100, %r99, %r97;
	sub.s32 	%r101, %r98, %r100;
	cvt.u64.u32 	%rd544, %r99;
	cvt.u64.u32 	%rd545, %r101;
	bra.uni 	$L__BB188_89;
$L__BB188_88:
	div.s64 	%rd544, %rd554, %rd202;
	mul.lo.s64 	%rd341, %rd544, %rd202;
	sub.s64 	%rd545, %rd554, %rd341;
$L__BB188_89:
	add.s64 	%rd343, %rd1, %rd337;
	ld.global.u64 	%rd344, [%rd343];
	mul.lo.s64 	%rd209, %rd344, %rd545;
	add.s32 	%r41, %r211, -1;
	mul.wide.u32 	%rd345, %r41, 8;
	add.s64 	%rd346, %rd2, %rd345;
	ld.global.u64 	%rd210, [%rd346];
	or.b64  	%rd347, %rd544, %rd210;
	and.b64  	%rd348, %rd347, -4294967296;
	setp.ne.s64 	%p17, %rd348, 0;
	@%p17 bra 	$L__BB188_91;
	cvt.u32.u64 	%r102, %rd210;
	cvt.u32.u64 	%r103, %rd544;
	div.u32 	%r104, %r103, %r102;
	mul.lo.s32 	%r105, %r104, %r102;
	sub.s32 	%r106, %r103, %r105;
	cvt.u64.u32 	%rd546, %r104;
	cvt.u64.u32 	%rd547, %r106;
	bra.uni 	$L__BB188_92;
$L__BB188_91:
	div.s64 	%rd546, %rd544, %rd210;
	mul.lo.s64 	%rd349, %rd546, %rd210;
	sub.s64 	%rd547, %rd544, %rd349;
$L__BB188_92:
	add.s64 	%rd351, %rd1, %rd345;
	ld.global.u64 	%rd352, [%rd351];
	mad.lo.s64 	%rd217, %rd352, %rd547, %rd209;
	add.s32 	%r42, %r211, -2;
	mul.wide.u32 	%rd353, %r42, 8;
	add.s64 	%rd354, %rd2, %rd353;
	ld.global.u64 	%rd218, [%rd354];
	or.b64  	%rd355, %rd546, %rd218;
	and.b64  	%rd356, %rd355, -4294967296;
	setp.ne.s64 	%p18, %rd356, 0;
	@%p18 bra 	$L__BB188_94;
	cvt.u32.u64 	%r107, %rd218;
	cvt.u32.u64 	%r108, %rd546;
	div.u32 	%r109, %r108, %r107;
	mul.lo.s32 	%r110, %r109, %r107;
	sub.s32 	%r111, %r108, %r110;
	cvt.u64.u32 	%rd548, %r109;
	cvt.u64.u32 	%rd549, %r111;
	bra.uni 	$L__BB188_95;
$L__BB188_94:
	div.s64 	%rd548, %rd546, %rd218;
	mul.lo.s64 	%rd357, %rd548, %rd218;
	sub.s64 	%rd549, %rd546, %rd357;
$L__BB188_95:
	add.s64 	%rd359, %rd1, %rd353;
	ld.global.u64 	%rd360, [%rd359];
	mad.lo.s64 	%rd225, %rd360, %rd549, %rd217;
	add.s32 	%r43, %r211, -3;
	mul.wide.u32 	%rd361, %r43, 8;
	add.s64 	%rd362, %rd2, %rd361;
	ld.global.u64 	%rd226, [%rd362];
	or.b64  	%rd363, %rd548, %rd226;
	and.b64  	%rd364, %rd363, -4294967296;
	setp.ne.s64 	%p19, %rd364, 0;
	@%p19 bra 	$L__BB188_97;
	cvt.u32.u64 	%r112, %rd226;
	cvt.u32.u64 	%r113, %rd548;
	div.u32 	%r114, %r113, %r112;
	mul.lo.s32 	%r115, %r114, %r112;
	sub.s32 	%r116, %r113, %r115;
	cvt.u64.u32 	%rd554, %r114;
	cvt.u64.u32 	%rd551, %r116;
	bra.uni 	$L__BB188_98;
$L__BB188_97:
	div.s64 	%rd554, %rd548, %rd226;
	mul.lo.s64 	%rd365, %rd554, %rd226;
	sub.s64 	%rd551, %rd548, %rd365;
$L__BB188_98:
	add.s64 	%rd367, %rd1, %rd361;
	ld.global.u64 	%rd368, [%rd367];
	mad.lo.s64 	%rd369, %rd368, %rd551, %rd225;
	add.s64 	%rd563, %rd563, %rd369;
	add.s32 	%r211, %r211, -4;
$L__BB188_99:
	setp.eq.s32 	%p20, %r40, 0;
	@%p20 bra 	$L__BB188_113;
	setp.eq.s32 	%p21, %r40, 1;
	@%p21 bra 	$L__BB188_108;
	mul.wide.u32 	%rd371, %r211, 8;
	add.s64 	%rd372, %rd2, %rd371;
	ld.global.u64 	%rd237, [%rd372];
	or.b64  	%rd373, %rd554, %rd237;
	and.b64  	%rd374, %rd373, -4294967296;
	setp.ne.s64 	%p22, %rd374, 0;
	@%p22 bra 	$L__BB188_103;
	cvt.u32.u64 	%r117, %rd237;
	cvt.u32.u64 	%r118, %rd554;
	div.u32 	%r119, %r118, %r117;
	mul.lo.s32 	%r120, %r119, %r117;
	sub.s32 	%r121, %r118, %r120;
	cvt.u64.u32 	%rd555, %r119;
	cvt.u64.u32 	%rd556, %r121;
	bra.uni 	$L__BB188_104;
$L__BB188_103:
	div.s64 	%rd555, %rd554, %rd237;
	mul.lo.s64 	%rd375, %rd555, %rd237;
	sub.s64 	%rd556, %rd554, %rd375;
$L__BB188_104:
	add.s64 	%rd377, %rd1, %rd371;
	ld.global.u64 	%rd378, [%rd377];
	mul.lo.s64 	%rd244, %rd378, %rd556;
	add.s32 	%r46, %r211, -1;
	mul.wide.u32 	%rd379, %r46, 8;
	add.s64 	%rd380, %rd2, %rd379;
	ld.global.u64 	%rd245, [%rd380];
	or.b64  	%rd381, %rd555, %rd245;
	and.b64  	%rd382, %rd381, -4294967296;
	setp.ne.s64 	%p23, %rd382, 0;
	@%p23 bra 	$L__BB188_106;
	cvt.u32.u64 	%r122, %rd245;
	cvt.u32.u64 	%r123, %rd555;
	div.u32 	%r124, %r123, %r122;
	mul.lo.s32 	%r125, %r124, %r122;
	sub.s32 	%r126, %r123, %r125;
	cvt.u64.u32 	%rd554, %r124;
	cvt.u64.u32 	%rd558, %r126;
	bra.uni 	$L__BB188_107;
$L__BB188_106:
	div.s64 	%rd554, %rd555, %rd245;
	mul.lo.s64 	%rd383, %rd554, %rd245;
	sub.s64 	%rd558, %rd555, %rd383;
$L__BB188_107:
	add.s64 	%rd385, %rd1, %rd379;
	ld.global.u64 	%rd386, [%rd385];
	mad.lo.s64 	%rd387, %rd386, %rd558, %rd244;
	add.s64 	%rd563, %rd563, %rd387;
	add.s32 	%r211, %r211, -2;
$L__BB188_108:
	and.b32  	%r127, %r22, 1;
	setp.eq.b32 	%p24, %r127, 1;
	not.pred 	%p25, %p24;
	@%p25 bra 	$L__BB188_113;
	mul.wide.u32 	%rd388, %r211, 8;
	add.s64 	%rd389, %rd2, %rd388;
	ld.global.u64 	%rd256, [%rd389];
	or.b64  	%rd390, %rd554, %rd256;
	and.b64  	%rd391, %rd390, -4294967296;
	setp.ne.s64 	%p26, %rd391, 0;
	@%p26 bra 	$L__BB188_111;
	cvt.u32.u64 	%r128, %rd256;
	cvt.u32.u64 	%r129, %rd554;
	rem.u32 	%r130, %r129, %r128;
	cvt.u64.u32 	%rd562, %r130;
	bra.uni 	$L__BB188_112;
$L__BB188_111:
	rem.s64 	%rd562, %rd554, %rd256;
$L__BB188_112:
	add.s64 	%rd393, %rd1, %rd388;
	ld.global.u64 	%rd394, [%rd393];
	mad.lo.s64 	%rd563, %rd394, %rd562, %rd563;
$L__BB188_113:
	ld.global.u8 	%rs2, [%rd563];
	st.shared.u8 	[%r5], %rs2;
$L__BB188_114:
	bar.sync 	0;
	setp.lt.u32 	%p48, %r213, 66;
	@%p48 bra 	$L__BB188_118;
$L__BB188_115:
	shr.u32 	%r50, %r213, 1;
	setp.ge.u32 	%p49, %r1, %r50;
	@%p49 bra 	$L__BB188_117;
	ld.shared.u8 	%rs6, [%r5];
	add.s32 	%r202, %r5, %r50;
	ld.shared.u8 	%rs7, [%r202];
	add.s16 	%rs8, %rs7, %rs6;
	st.shared.u8 	[%r5], %rs8;
$L__BB188_117:
	bar.sync 	0;
	setp.gt.u32 	%p50, %r213, 131;
	mov.u32 	%r213, %r50;
	@%p50 bra 	$L__BB188_115;
$L__BB188_118:
	setp.gt.u32 	%p51, %r1, 31;
	@%p51 bra 	$L__BB188_121;
	ld.volatile.shared.u8 	%rs9, [%r5];
	ld.volatile.shared.u8 	%rs10, [%r5+32];
	add.s16 	%rs11, %rs10, %rs9;
	st.volatile.shared.u8 	[%r5], %rs11;
	ld.volatile.shared.u8 	%rs12, [%r5];
	ld.volatile.shared.u8 	%rs13, [%r5+16];
	add.s16 	%rs14, %rs13, %rs12;
	st.volatile.shared.u8 	[%r5], %rs14;
	ld.volatile.shared.u8 	%rs15, [%r5];
	ld.volatile.shared.u8 	%rs16, [%r5+8];
	add.s16 	%rs17, %rs16, %rs15;
	st.volatile.shared.u8 	[%r5], %rs17;
	ld.volatile.shared.u8 	%rs18, [%r5];
	ld.volatile.shared.u8 	%rs19, [%r5+4];
	add.s16 	%rs20, %rs19, %rs18;
	st.volatile.shared.u8 	[%r5], %rs20;
	ld.volatile.shared.u8 	%rs21, [%r5];
	ld.volatile.shared.u8 	%rs22, [%r5+2];
	add.s16 	%rs23, %rs22, %rs21;
	st.volatile.shared.u8 	[%r5], %rs23;
	ld.volatile.shared.u8 	%rs24, [%r5];
	ld.volatile.shared.u8 	%rs25, [%r5+1];
	add.s16 	%rs26, %rs25, %rs24;
	st.volatile.shared.u8 	[%r5], %rs26;
	setp.ne.s32 	%p52, %r1, 0;
	@%p52 bra 	$L__BB188_121;
	ld.param.u64 	%rd478, [contiguous_sum2_u8_param_0];
	ld.shared.u8 	%rs27, [sumsdata_u8];
	cvt.u64.u32 	%rd473, %r2;
	mov.u32 	%r203, %ctaid.y;
	cvt.u64.u32 	%rd474, %r203;
	mad.lo.s64 	%rd475, %rd265, %rd474, %rd473;
	cvta.to.global.u64 	%rd476, %rd478;
	add.s64 	%rd477, %rd476, %rd475;
	st.global.u8 	[%rd477], %rs27;
$L__BB188_121:
	ret;

}
	// .globl	contiguous_sum22_u8
.visible .entry contiguous_sum22_u8(
	.param .u64 .ptr .align 1 contiguous_sum22_u8_param_0,
	.param .u64 .ptr .align 1 contiguous_sum22_u8_param_1,
	.param .u64 contiguous_sum22_u8_param_2,
	.param .u64 contiguous_sum22_u8_param_3
)
{
	.reg .pred 	%p<8>;
	.reg .b16 	%rs<28>;
	.reg .b32 	%r<17>;
	.reg .b64 	%rd<23>;

	ld.param.u64 	%rd4, [contiguous_sum22_u8_param_0];
	ld.param.u64 	%rd7, [contiguous_sum22_u8_param_1];
	ld.param.u64 	%rd5, [contiguous_sum22_u8_param_2];
	ld.param.u64 	%rd6, [contiguous_sum22_u8_param_3];
	cvta.to.global.u64 	%rd1, %rd7;
	mov.u32 	%r1, %tid.x;
	mov.u32 	%r2, %ctaid.x;
	mov.u32 	%r16, %ntid.x;
	mul.lo.s32 	%r8, %r2, %r16;
	shl.b32 	%r9, %r8, 1;
	add.s32 	%r4, %r9, %r1;
	mov.u32 	%r10, sumsdata_u8;
	add.s32 	%r5, %r10, %r1;
	mov.b16 	%rs1, 0;
	st.shared.u8 	[%r5], %rs1;
	add.s32 	%r11, %r4, %r16;
	cvt.u64.u32 	%rd2, %r11;
	setp.le.u64 	%p1, %rd5, %rd2;
	@%p1 bra 	$L__BB189_2;
	cvt.u64.u32 	%rd11, %r4;
	mov.u32 	%r13, %ctaid.y;
	cvt.u64.u32 	%rd12, %r13;
	mul.lo.s64 	%rd13, %rd5, %rd12;
	add.s64 	%rd14, %rd13, %rd11;
	add.s64 	%rd15, %rd1, %rd14;
	ld.global.u8 	%rs3, [%rd15];
	add.s64 	%rd16, %rd13, %rd2;
	add.s64 	%rd17, %rd1, %rd16;
	ld.global.u8 	%rs4, [%rd17];
	add.s16 	%rs5, %rs4, %rs3;
	st.shared.u8 	[%r5], %rs5;
	bra.uni 	$L__BB189_4;
$L__BB189_2:
	cvt.u64.u32 	%rd3, %r4;
	setp.le.u64 	%p2, %rd5, %rd3;
	@%p2 bra 	$L__BB189_4;
	mov.u32 	%r12, %ctaid.y;
	cvt.u64.u32 	%rd8, %r12;
	mad.lo.s64 	%rd9, %rd5, %rd8, %rd3;
	add.s64 	%rd10, %rd1, %rd9;
	ld.global.u8 	%rs2, [%rd10];
	st.shared.u8 	[%r5], %rs2;
$L__BB189_4:
	bar.sync 	0;
	setp.lt.u32 	%p3, %r16, 66;
	@%p3 bra 	$L__BB189_8;
$L__BB189_5:
	shr.u32 	%r7, %r16, 1;
	setp.ge.u32 	%p4, %r1, %r7;
	@%p4 bra 	$L__BB189_7;
	ld.shared.u8 	%rs6, [%r5];
	add.s32 	%r14, %r5, %r7;
	ld.shared.u8 	%rs7, [%r14];
	add.s16 	%rs8, %rs7, %rs6;
	st.shared.u8 	[%r5], %rs8;
$L__BB189_7:
	bar.sync 	0;
	setp.gt.u32 	%p5, %r16, 131;
	mov.u32 	%r16, %r7;
	@%p5 bra 	$L__BB189_5;
$L__BB189_8:
	setp.gt.u32 	%p6, %r1, 31;
	@%p6 bra 	$L__BB189_11;
	ld.volatile.shared.u8 	%rs9, [%r5];
	ld.volatile.shared.u8 	%rs10, [%r5+32];
	add.s16 	%rs11, %rs10, %rs9;
	st.volatile.shared.u8 	[%r5], %rs11;
	ld.volatile.shared.u8 	%rs12, [%r5];
	ld.volatile.shared.u8 	%rs13, [%r5+16];
	add.s16 	%rs14, %rs13, %rs12;
	st.volatile.shared.u8 	[%r5], %rs14;
	ld.volatile.shared.u8 	%rs15, [%r5];
	ld.volatile.shared.u8 	%rs16, [%r5+8];
	add.s16 	%rs17, %rs16, %rs15;
	st.volatile.shared.u8 	[%r5], %rs17;
	ld.volatile.shared.u8 	%rs18, [%r5];
	ld.volatile.shared.u8 	%rs19, [%r5+4];
	add.s16 	%rs20, %rs19, %rs18;
	st.volatile.shared.u8 	[%r5], %rs20;
	ld.volatile.shared.u8 	%rs21, [%r5];
	ld.volatile.shared.u8 	%rs22, [%r5+2];
	add.s16 	%rs23, %rs22, %rs21;
	st.volatile.shared.u8 	[%r5], %rs23;
	ld.volatile.shared.u8 	%rs24, [%r5];
	ld.volatile.shared.u8 	%rs25, [%r5+1];
	add.s16 	%rs26, %rs25, %rs24;
	st.volatile.shared.u8 	[%r5], %rs26;
	setp.ne.s32 	%p7, %r1, 0;
	@%p7 bra 	$L__BB189_11;
	ld.shared.u8 	%rs27, [sumsdata_u8];
	cvt.u64.u32 	%rd18, %r2;
	mov.u32 	%r15, %ctaid.y;
	cvt.u64.u32 	%rd19, %r15;
	mad.lo.s64 	%rd20, %rd6, %rd19, %rd18;
	cvta.to.global.u64 	%rd21, %rd4;
	add.s64 	%rd22, %rd21, %rd20;
	st.global.u8 	[%rd22], %rs27;
$L__BB189_11:
	ret;

}
	// .globl	contiguous_sum3_u8
.visible .entry contiguous_sum3_u8(
	.param .u64 .ptr .align 1 contiguous_sum3_u8_param_0,
	.param .u64 .ptr .align 1 contiguous_sum3_u8_param_1,
	.param .u64 .ptr .align 1 contiguous_sum3_u8_param_2,
	.param .u64 .ptr .align 1 contiguous_sum3_u8_param_3,
	.param .u64 contiguous_sum3_u8_param_4,
	.param .u64 contiguous_sum3_u8_param_5,
	.param .u64 contiguous_sum3_u8_param_6
)
{
	.reg .pred 	%p<38>;
	.reg .b16 	%rs<56>;
	.reg .b32 	%r<184>;
	.reg .b64 	%rd<306>;

	ld.param.u64 	%rd144, [contiguous_sum3_u8_param_0];
	ld.param.u64 	%rd145, [contiguous_sum3_u8_param_1];
	ld.param.u64 	%rd148, [contiguous_sum3_u8_param_2];
	ld.param.u64 	%rd149, [contiguous_sum3_u8_param_3];
	ld.param.u64 	%rd146, [contiguous_sum3_u8_param_4];
	ld.param.u64 	%rd147, [contiguous_sum3_u8_param_5];
	ld.param.u64 	%rd150, [contiguous_sum3_u8_param_6];
	cvta.to.global.u64 	%rd1, %rd149;
	cvta.to.global.u64 	%rd2, %rd148;
	mov.u32 	%r1, %tid.y;
	mov.u32 	%r2, %ntid.x;
	mov.u32 	%r3, %tid.x;
	mad.lo.s32 	%r61, %r1, %r2, %r3;
	mov.u32 	%r62, %ctaid.x;
	mad.lo.s32 	%r63, %r62, %r2, %r3;
	mov.u32 	%r4, %ctaid.y;
	mov.u32 	%r5, %ntid.y;
	mad.lo.s32 	%r64, %r4, %r5, %r1;
	mov.u32 	%r65, sumsdata_u8;
	add.s32 	%r7, %r65, %r61;
	mov.b16 	%rs16, 0;
	st.shared.u8 	[%r7], %rs16;
	cvt.u64.u32 	%rd3, %r63;
	setp.le.u64 	%p1, %rd147, %rd3;
	cvt.u64.u32 	%rd152, %r64;
	setp.le.u64 	%p2, %rd150, %rd152;
	or.pred  	%p3, %p1, %p2;
	@%p3 bra 	$L__BB190_76;
	cvt.u32.u64 	%r66, %rd3;
	cvt.u32.u64 	%r67, %rd147;
	mad.lo.s32 	%r175, %r64, %r67, %r66;
	cvt.u32.u64 	%r9, %rd146;
	add.s32 	%r174, %r9, -1;
	setp.lt.s32 	%p4, %r174, 0;
	mov.b64 	%rd305, 0;
	@%p4 bra 	$L__BB190_59;
	setp.lt.u32 	%p5, %r174, 7;
	mov.b64 	%rd305, 0;
	@%p5 bra 	$L__BB190_30;
	add.s32 	%r170, %r9, -4;
	and.b32  	%r68, %r9, -8;
	neg.s32 	%r169, %r68;
	mov.b64 	%rd305, 0;
$L__BB190_4:
	.pragma "nounroll";
	add.s32 	%r16, %r170, 3;
	cvt.u64.u32 	%rd5, %r175;
	mul.wide.u32 	%rd157, %r16, 8;
	add.s64 	%rd158, %rd2, %rd157;
	ld.global.u64 	%rd6, [%rd158];
	and.b64  	%rd159, %rd6, -4294967296;
	setp.ne.s64 	%p6, %rd159, 0;
	@%p6 bra 	$L__BB190_6;
	cvt.u32.u64 	%r69, %rd6;
	cvt.u32.u64 	%r70, %rd5;
	div.u32 	%r71, %r70, %r69;
	mul.lo.s32 	%r72, %r71, %r69;
	sub.s32 	%r73, %r70, %r72;
	cvt.u64.u32 	%rd270, %r71;
	cvt.u64.u32 	%rd271, %r73;
	bra.uni 	$L__BB190_7;
$L__BB190_6:
	div.s64 	%rd270, %rd5, %rd6;
	mul.lo.s64 	%rd160, %rd270, %rd6;
	sub.s64 	%rd271, %rd5, %rd160;
$L__BB190_7:
	mul.wide.u32 	%rd161, %r16, 8;
	add.s64 	%rd162, %rd1, %rd161;
	ld.global.u64 	%rd163, [%rd162];
	mad.lo.s64 	%rd13, %rd163, %rd271, %rd305;
	add.s32 	%r17, %r170, 2;
	and.b64  	%rd14, %rd270, 4294967295;
	mul.wide.u32 	%rd164, %r17, 8;
	add.s64 	%rd165, %rd2, %rd164;
	ld.global.u64 	%rd15, [%rd165];
	and.b64  	%rd166, %rd15, -4294967296;
	setp.ne.s64 	%p7, %rd166, 0;
	@%p7 bra 	$L__BB190_9;
	cvt.u32.u64 	%r74, %rd15;
	cvt.u32.u64 	%r75, %rd14;
	div.u32 	%r76, %r75, %r74;
	mul.lo.s32 	%r77, %r76, %r74;
	sub.s32 	%r78, %r75, %r77;
	cvt.u64.u32 	%rd272, %r76;
	cvt.u64.u32 	%rd273, %r78;
	bra.uni 	$L__BB190_10;
$L__BB190_9:
	div.s64 	%rd272, %rd14, %rd15;
	mul.lo.s64 	%rd167, %rd272, %rd15;
	sub.s64 	%rd273, %rd14, %rd167;
$L__BB190_10:
	mul.wide.u32 	%rd168, %r17, 8;
	add.s64 	%rd169, %rd1, %rd168;
	ld.global.u64 	%rd170, [%rd169];
	mad.lo.s64 	%rd22, %rd170, %rd273, %rd13;
	add.s32 	%r18, %r170, 1;
	and.b64  	%rd23, %rd272, 4294967295;
	mul.wide.u32 	%rd171, %r18, 8;
	add.s64 	%rd172, %rd2, %rd171;
	ld.global.u64 	%rd24, [%rd172];
	and.b64  	%rd173, %rd24, -4294967296;
	setp.ne.s64 	%p8, %rd173, 0;
	@%p8 bra 	$L__BB190_12;
	cvt.u32.u64 	%r79, %rd24;
	cvt.u32.u64 	%r80, %rd23;
	div.u32 	%r81, %r80, %r79;
	mul.lo.s32 	%r82, %r81, %r79;
	sub.s32 	%r83, %r80, %r82;
	cvt.u64.u32 	%rd274, %r81;
	cvt.u64.u32 	%rd275, %r83;
	bra.uni 	$L__BB190_13;
$L__BB190_12:
	div.s64 	%rd274, %rd23, %rd24;
	mul.lo.s64 	%rd174, %rd274, %rd24;
	sub.s64 	%rd275, %rd23, %rd174;
$L__BB190_13:
	mul.wide.u32 	%rd175, %r18, 8;
	add.s64 	%rd176, %rd1, %rd175;
	ld.global.u64 	%rd177, [%rd176];
	mad.lo.s64 	%rd31, %rd177, %rd275, %rd22;
	and.b64  	%rd32, %rd274, 4294967295;
	mul.wide.u32 	%rd178, %r170, 8;
	add.s64 	%rd179, %rd2, %rd178;
	ld.global.u64 	%rd33, [%rd179];
	and.b64  	%rd180, %rd33, -4294967296;
	setp.ne.s64 	%p9, %rd180, 0;
	@%p9 bra 	$L__BB190_15;
	cvt.u32.u64 	%r84, %rd33;
	cvt.u32.u64 	%r85, %rd32;
	div.u32 	%r86, %r85, %r84;
	mul.lo.s32 	%r87, %r86, %r84;
	sub.s32 	%r88, %r85, %r87;
	cvt.u64.u32 	%rd276, %r86;
	cvt.u64.u32 	%rd277, %r88;
	bra.uni 	$L__BB190_16;
$L__BB190_15:
	div.s64 	%rd276, %rd32, %rd33;
	mul.lo.s64 	%rd181, %rd276, %rd33;
	sub.s64 	%rd277, %rd32, %rd181;
$L__BB190_16:
	mul.wide.u32 	%rd182, %r170, 8;
	add.s64 	%rd183, %rd1, %rd182;
	ld.global.u64 	%rd184, [%rd183];
	mad.lo.s64 	%rd40, %rd184, %rd277, %rd31;
	add.s32 	%r19, %r170, -1;
	and.b64  	%rd41, %rd276, 4294967295;
	mul.wide.u32 	%rd185, %r19, 8;
	add.s64 	%rd186, %rd2, %rd185;
	ld.global.u64 	%rd42, [%rd186];
	and.b64  	%rd187, %rd42, -4294967296;
	setp.ne.s64 	%p10, %rd187, 0;
	@%p10 bra 	$L__BB190_18;
	cvt.u32.u64 	%r89, %rd42;
	cvt.u32.u64 	%r90, %rd41;
	div.u32 	%r91, %r90, %r89;
	mul.lo.s32 	%r92, %r91, %r89;
	sub.s32 	%r93, %r90, %r92;
	cvt.u64.u32 	%rd278, %r91;
	cvt.u64.u32 	%rd279, %r93;
	bra.uni 	$L__BB190_19;
$L__BB190_18:
	div.s64 	%rd278, %rd41, %rd42;
	mul.lo.s64 	%rd188, %rd278, %rd42;
	sub.s64 	%rd279, %rd41, %rd188;
$L__BB190_19:
	mul.wide.u32 	%rd189, %r19, 8;
	add.s64 	%rd190, %rd1, %rd189;
	ld.global.u64 	%rd191, [%rd190];
	mad.lo.s64 	%rd49, %rd191, %rd279, %rd40;
	add.s32 	%r20, %r170, -2;
	and.b64  	%rd50, %rd278, 4294967295;
	mul.wide.u32 	%rd192, %r20, 8;
	add.s64 	%rd193, %rd2, %rd192;
	ld.global.u64 	%rd51, [%rd193];
	and.b64  	%rd194, %rd51, -4294967296;
	setp.ne.s64 	%p11, %rd194, 0;
	@%p11 bra 	$L__BB190_21;
	cvt.u32.u64 	%r94, %rd51;
	cvt.u32.u64 	%r95, %rd50;
	div.u32 	%r96, %r95, %r94;
	mul.lo.s32 	%r97, %r96, %r94;
	sub.s32 	%r98, %r95, %r97;
	cvt.u64.u32 	%rd280, %r96;
	cvt.u64.u32 	%rd281, %r98;
	bra.uni 	$L__BB190_22;
$L__BB190_21:
	div.s64 	%rd280, %rd50, %rd51;
	mul.lo.s64 	%rd195, %rd280, %rd51;
	sub.s64 	%rd281, %rd50, %rd195;
$L__BB190_22:
	mul.wide.u32 	%rd196, %r20, 8;
	add.s64 	%rd197, %rd1, %rd196;
	ld.global.u64 	%rd198, [%rd197];
	mad.lo.s64 	%rd58, %rd198, %rd281, %rd49;
	add.s32 	%r21, %r170, -3;
	and.b64  	%rd59, %rd280, 4294967295;
	mul.wide.u32 	%rd199, %r21, 8;
	add.s64 	%rd200, %rd2, %rd199;
	ld.global.u64 	%rd60, [%rd200];
	and.b64  	%rd201, %rd60, -4294967296;
	setp.ne.s64 	%p12, %rd201, 0;
	@%p12 bra 	$L__BB190_24;
	cvt.u32.u64 	%r99, %rd60;
	cvt.u32.u64 	%r100, %rd59;
	div.u32 	%r101, %r100, %r99;
	mul.lo.s32 	%r102, %r101, %r99;
	sub.s32 	%r103, %r100, %r102;
	cvt.u64.u32 	%rd282, %r101;
	cvt.u64.u32 	%rd283, %r103;
	bra.uni 	$L__BB190_25;
$L__BB190_24:
	div.s64 	%rd282, %rd59, %rd60;
	mul.lo.s64 	%rd202, %rd282, %rd60;
	sub.s64 	%rd283, %rd59, %rd202;
$L__BB190_25:
	mul.wide.u32 	%rd203, %r21, 8;
	add.s64 	%rd204, %rd1, %rd203;
	ld.global.u64 	%rd205, [%rd204];
	mad.lo.s64 	%rd67, %rd205, %rd283, %rd58;
	and.b64  	%rd68, %rd282, 4294967295;
	add.s32 	%r104, %r170, -4;
	mul.wide.u32 	%rd206, %r104, 8;
	add.s64 	%rd207, %rd2, %rd206;
	ld.global.u64 	%rd69, [%rd207];
	and.b64  	%rd208, %rd69, -4294967296;
	setp.ne.s64 	%p13, %rd208, 0;
	@%p13 bra 	$L__BB190_27;
	cvt.u32.u64 	%r105, %rd69;
	cvt.u32.u64 	%r106, %rd68;
	div.u32 	%r107, %r106, %r105;
	mul.lo.s32 	%r108, %r107, %r105;
	sub.s32 	%r109, %r106, %r108;
	cvt.u64.u32 	%rd284, %r107;
	cvt.u64.u32 	%rd285, %r109;
	bra.uni 	$L__BB190_28;
$L__BB190_27:
	div.s64 	%rd284, %rd68, %rd69;
	mul.lo.s64 	%rd209, %rd284, %rd69;
	sub.s64 	%rd285, %rd68, %rd209;
$L__BB190_28:
	mul.wide.u32 	%rd210, %r104, 8;
	add.s64 	%rd211, %rd1, %rd210;
	ld.global.u64 	%rd212, [%rd211];
	mad.lo.s64 	%rd305, %rd212, %rd285, %rd67;
	cvt.u32.u64 	%r175, %rd284;
	add.s32 	%r170, %r170, -8;
	add.s32 	%r169, %r169, 8;
	setp.ne.s32 	%p14, %r169, 0;
	@%p14 bra 	$L__BB190_4;
	add.s32 	%r174, %r170, 3;
$L__BB190_30:
	and.b32  	%r28, %r9, 7;
	setp.eq.s32 	%p15, %r28, 0;
	@%p15 bra 	$L__BB190_59;
	and.b32  	%r29, %r9, 3;
	setp.lt.u32 	%p16, %r28, 4;
	@%p16 bra 	$L__BB190_45;
	cvt.u64.u32 	%rd79, %r175;
	mul.wide.u32 	%rd214, %r174, 8;
	add.s64 	%rd215, %rd2, %rd214;
	ld.global.u64 	%rd80, [%rd215];
	and.b64  	%rd216, %rd80, -4294967296;
	setp.ne.s64 	%p17, %rd216, 0;
	@%p17 bra 	$L__BB190_34;
	cvt.u32.u64 	%r111, %rd80;
	cvt.u32.u64 	%r112, %rd79;
	div.u32 	%r113, %r112, %r111;
	mul.lo.s32 	%r114, %r113, %r111;
	sub.s32 	%r115, %r112, %r114;
	cvt.u64.u32 	%rd288, %r113;
	cvt.u64.u32 	%rd289, %r115;
	bra.uni 	$L__BB190_35;
$L__BB190_34:
	div.s64 	%rd288, %rd79, %rd80;
	mul.lo.s64 	%rd217, %rd288, %rd80;
	sub.s64 	%rd289, %rd79, %rd217;
$L__BB190_35:
	mul.wide.u32 	%rd218, %r174, 8;
	add.s64 	%rd219, %rd1, %rd218;
	ld.global.u64 	%rd220, [%rd219];
	mad.lo.s64 	%rd87, %rd220, %rd289, %rd305;
	add.s32 	%r30, %r174, -1;
	and.b64  	%rd88, %rd288, 4294967295;
	mul.wide.u32 	%rd221, %r30, 8;
	add.s64 	%rd222, %rd2, %rd221;
	ld.global.u64 	%rd89, [%rd222];
	and.b64  	%rd223, %rd89, -4294967296;
	setp.ne.s64 	%p18, %rd223, 0;
	@%p18 bra 	$L__BB190_37;
	cvt.u32.u64 	%r116, %rd89;
	cvt.u32.u64 	%r117, %rd88;
	div.u32 	%r118, %r117, %r116;
	mul.lo.s32 	%r119, %r118, %r116;
	sub.s32 	%r120, %r117, %r119;
	cvt.u64.u32 	%rd290, %r118;
	cvt.u64.u32 	%rd291, %r120;
	bra.uni 	$L__BB190_38;
$L__BB190_37:
	div.s64 	%rd290, %rd88, %rd89;
	mul.lo.s64 	%rd224, %rd290, %rd89;
	sub.s64 	%rd291, %rd88, %rd224;
$L__BB190_38:
	mul.wide.u32 	%rd225, %r30, 8;
	add.s64 	%rd226, %rd1, %rd225;
	ld.global.u64 	%rd227, [%rd226];
	mad.lo.s64 	%rd96, %rd227, %rd291, %rd87;
	add.s32 	%r31, %r174, -2;
	and.b64  	%rd97, %rd290, 4294967295;
	mul.wide.u32 	%rd228, %r31, 8;
	add.s64 	%rd229, %rd2, %rd228;
	ld.global.u64 	%rd98, [%rd229];
	and.b64  	%rd230, %rd98, -4294967296;
	setp.ne.s64 	%p19, %rd230, 0;
	@%p19 bra 	$L__BB190_40;
	cvt.u32.u64 	%r121, %rd98;
	cvt.u32.u64 	%r122, %rd97;
	div.u32 	%r123, %r122, %r121;
	mul.lo.s32 	%r124, %r123, %r121;
	sub.s32 	%r125, %r122, %r124;
	cvt.u64.u32 	%rd292, %r123;
	cvt.u64.u32 	%rd293, %r125;
	bra.uni 	$L__BB190_41;
$L__BB190_40:
	div.s64 	%rd292, %rd97, %rd98;
	mul.lo.s64 	%rd231, %rd292, %rd98;
	sub.s64 	%rd293, %rd97, %rd231;
$L__BB190_41:
	mul.wide.u32 	%rd232, %r31, 8;
	add.s64 	%rd233, %rd1, %rd232;
	ld.global.u64 	%rd234, [%rd233];
	mad.lo.s64 	%rd105, %rd234, %rd293, %rd96;
	add.s32 	%r32, %r174, -3;
	and.b64  	%rd106, %rd292, 4294967295;
	mul.wide.u32 	%rd235, %r32, 8;
	add.s64 	%rd236, %rd2, %rd235;
	ld.global.u64 	%rd107, [%rd236];
	and.b64  	%rd237, %rd107, -4294967296;
	setp.ne.s64 	%p20, %rd237, 0;
	@%p20 bra 	$L__BB190_43;
	cvt.u32.u64 	%r126, %rd107;
	cvt.u32.u64 	%r127, %rd106;
	div.u32 	%r128, %r127, %r126;
	mul.lo.s32 	%r129, %r128, %r126;
	sub.s32 	%r130, %r127, %r129;
	cvt.u64.u32 	%rd294, %r128;
	cvt.u64.u32 	%rd295, %r130;
	bra.uni 	$L__BB190_44;
$L__BB190_43:
	div.s64 	%rd294, %rd106, %rd107;
	mul.lo.s64 	%rd238, %rd294, %rd107;
	sub.s64 	%rd295, %rd106, %rd238;
$L__BB190_44:
	mul.wide.u32 	%rd239, %r32, 8;
	add.s64 	%rd240, %rd1, %rd239;
	ld.global.u64 	%rd241, [%rd240];
	mad.lo.s64 	%rd305, %rd241, %rd295, %rd105;
	cvt.u32.u64 	%r175, %rd294;
	add.s32 	%r174, %r174, -4;
$L__BB190_45:
	setp.eq.s32 	%p21, %r29, 0;
	@%p21 bra 	$L__BB190_59;
	setp.eq.s32 	%p22, %r29, 1;
	@%p22 bra 	$L__BB190_54;
	cvt.u64.u32 	%rd117, %r175;
	mul.wide.u32 	%rd243, %r174, 8;
	add.s64 	%rd244, %rd2, %rd243;
	ld.global.u64 	%rd118, [%rd244];
	and.b64  	%rd245, %rd118, -4294967296;
	setp.ne.s64 	%p23, %rd245, 0;
	@%p23 bra 	$L__BB190_49;
	cvt.u32.u64 	%r131, %rd118;
	cvt.u32.u64 	%r132, %rd117;
	div.u32 	%r133, %r132, %r131;
	mul.lo.s32 	%r134, %r133, %r131;
	sub.s32 	%r135, %r132, %r134;
	cvt.u64.u32 	%rd298, %r133;
	cvt.u64.u32 	%rd299, %r135;
	bra.uni 	$L__BB190_50;
$L__BB190_49:
	div.s64 	%rd298, %rd117, %rd118;
	mul.lo.s64 	%rd246, %rd298, %rd118;
	sub.s64 	%rd299, %rd117, %rd246;
$L__BB190_50:
	add.s64 	%rd248, %rd1, %rd243;
	ld.global.u64 	%rd249, [%rd248];
	mad.lo.s64 	%rd125, %rd249, %rd299, %rd305;
	add.s32 	%r37, %r174, -1;
	and.b64  	%rd126, %rd298, 4294967295;
	mul.wide.u32 	%rd250, %r37, 8;
	add.s64 	%rd251, %rd2, %rd250;
	ld.global.u64 	%rd127, [%rd251];
	and.b64  	%rd252, %rd127, -4294967296;
	setp.ne.s64 	%p24, %rd252, 0;
	@%p24 bra 	$L__BB190_52;
	cvt.u32.u64 	%r136, %rd127;
	cvt.u32.u64 	%r137, %rd126;
	div.u32 	%r138, %r137, %r136;
	mul.lo.s32 	%r139, %r138, %r136;
	sub.s32 	%r140, %r137, %r139;
	cvt.u64.u32 	%rd300, %r138;
	cvt.u64.u32 	%rd301, %r140;
	bra.uni 	$L__BB190_53;
$L__BB190_52:
	div.s64 	%rd300, %rd126, %rd127;
	mul.lo.s64 	%rd253, %rd300, %rd127;
	sub.s64 	%rd301, %rd126, %rd253;
$L__BB190_53:
	add.s64 	%rd255, %rd1, %rd250;
	ld.global.u64 	%rd256, [%rd255];
	mad.lo.s64 	%rd305, %rd256, %rd301, %rd125;
	cvt.u32.u64 	%r175, %rd300;
	add.s32 	%r174, %r174, -2;
$L__BB190_54:
	and.b32  	%r141, %r9, 1;
	setp.eq.b32 	%p25, %r141, 1;
	not.pred 	%p26, %p25;
	@%p26 bra 	$L__BB190_59;
	cvt.u64.u32 	%rd137, %r175;
	mul.wide.u32 	%rd257, %r174, 8;
	add.s64 	%rd258, %rd2, %rd257;
	ld.global.u64 	%rd138, [%rd258];
	and.b64  	%rd259, %rd138, -4294967296;
	setp.ne.s64 	%p27, %rd259, 0;
	@%p27 bra 	$L__BB190_57;
	cvt.u32.u64 	%r142, %rd138;
	cvt.u32.u64 	%r143, %rd137;
	rem.u32 	%r144, %r143, %r142;
	cvt.u64.u32 	%rd304, %r144;
	bra.uni 	$L__BB190_58;
$L__BB190_57:
	rem.s64 	%rd304, %rd137, %rd138;
$L__BB190_58:
	add.s64 	%rd261, %rd1, %rd257;
	ld.global.u64 	%rd262, [%rd261];
	mad.lo.s64 	%rd305, %rd262, %rd304, %rd305;
$L__BB190_59:
	cvta.to.global.u64 	%rd263, %rd145;
	add.s64 	%rd264, %rd263, %rd305;
	ld.global.u8 	%rs17, [%rd264];
	st.shared.u8 	[%r7], %rs17;
	bar.sync 	0;
	setp.ne.s32 	%p28, %r1, 0;
	@%p28 bra 	$L__BB190_76;
	setp.gt.u32 	%p29, %r5, 1;
	@%p29 bra 	$L__BB190_62;
	mov.u32 	%r145, sumsdata_u8;
	add.s32 	%r146, %r145, %r3;
	ld.shared.u8 	%rs54, [%r146];
	bra.uni 	$L__BB190_75;
$L__BB190_62:
	mov.u32 	%r148, sumsdata_u8;
	add.s32 	%r42, %r148, %r3;
	ld.shared.u8 	%rs54, [%r42];
	add.s32 	%r43, %r5, -1;
	add.s32 	%r149, %r5, -2;
	and.b32  	%r44, %r43, 7;
	setp.lt.u32 	%p30, %r149, 7;
	mov.b32 	%r182, 1;
	@%p30 bra 	$L__BB190_66;
	and.b32  	%r151, %r43, -8;
	neg.s32 	%r180, %r151;
	add.s32 	%r152, %r3, %r2;
	add.s32 	%r178, %r148, %r152;
	shl.b32 	%r47, %r2, 3;
	mov.b32 	%r179, 0;
$L__BB190_64:
	.pragma "nounroll";
	ld.shared.u8 	%rs19, [%r178];
	add.s16 	%rs20, %rs19, %rs54;
	add.s32 	%r154, %r178, %r2;
	ld.shared.u8 	%rs21, [%r154];
	add.s16 	%rs22, %rs21, %rs20;
	add.s32 	%r155, %r154, %r2;
	ld.shared.u8 	%rs23, [%r155];
	add.s16 	%rs24, %rs23, %rs22;
	add.s32 	%r156, %r155, %r2;
	ld.shared.u8 	%rs25, [%r156];
	add.s16 	%rs26, %rs25, %rs24;
	add.s32 	%r157, %r156, %r2;
	ld.shared.u8 	%rs27, [%r157];
	add.s16 	%rs28, %rs27, %rs26;
	add.s32 	%r158, %r157, %r2;
	ld.shared.u8 	%rs29, [%r158];
	add.s16 	%rs30, %rs29, %rs28;
	add.s32 	%r159, %r158, %r2;
	ld.shared.u8 	%rs31, [%r159];
	add.s16 	%rs32, %rs31, %rs30;
	add.s32 	%r160, %r159, %r2;
	ld.shared.u8 	%rs33, [%r160];
	add.s16 	%rs54, %rs33, %rs32;
	add.s32 	%r180, %r180, 8;
	add.s32 	%r179, %r179, 8;
	add.s32 	%r178, %r178, %r47;
	setp.ne.s32 	%p31, %r180, 0;
	@%p31 bra 	$L__BB190_64;
	add.s32 	%r182, %r179, 1;
$L__BB190_66:
	setp.eq.s32 	%p32, %r44, 0;
	@%p32 bra 	$L__BB190_74;
	and.b32  	%r56, %r43, 3;
	setp.lt.u32 	%p33, %r44, 4;
	@%p33 bra 	$L__BB190_69;
	mad.lo.s32 	%r161, %r182, %r2, %r42;
	ld.shared.u8 	%rs35, [%r161];
	add.s16 	%rs36, %rs35, %rs54;
	add.s32 	%r162, %r161, %r2;
	ld.shared.u8 	%rs37, [%r162];
	add.s16 	%rs38, %rs37, %rs36;
	add.s32 	%r163, %r162, %r2;
	ld.shared.u8 	%rs39, [%r163];
	add.s16 	%rs40, %rs39, %rs38;
	add.s32 	%r164, %r163, %r2;
	ld.shared.u8 	%rs41, [%r164];
	add.s16 	%rs54, %rs41, %rs40;
	add.s32 	%r182, %r182, 4;
$L__BB190_69:
	setp.eq.s32 	%p34, %r56, 0;
	@%p34 bra 	$L__BB190_74;
	setp.eq.s32 	%p35, %r56, 1;
	@%p35 bra 	$L__BB190_72;
	mad.lo.s32 	%r165, %r182, %r2, %r42;
	ld.shared.u8 	%rs43, [%r165];
	add.s16 	%rs44, %rs43, %rs54;
	add.s32 	%r166, %r165, %r2;
	ld.shared.u8 	%rs45, [%r166];
	add.s16 	%rs54, %rs45, %rs44;
	add.s32 	%r182, %r182, 2;
$L__BB190_72:
	and.b32  	%r167, %r43, 1;
	setp.eq.b32 	%p36, %r167, 1;
	not.pred 	%p37, %p36;
	@%p37 bra 	$L__BB190_74;
	mad.lo.s32 	%r168, %r182, %r2, %r42;
	ld.shared.u8 	%rs46, [%r168];
	add.s16 	%rs54, %rs46, %rs54;
$L__BB190_74:
	st.shared.u8 	[%r42], %rs54;
$L__BB190_75:
	cvt.u64.u32 	%rd265, %r4;
	mad.lo.s64 	%rd266, %rd147, %rd265, %rd3;
	cvta.to.global.u64 	%rd267, %rd144;
	add.s64 	%rd268, %rd267, %rd266;
	st.global.u8 	[%rd268], %rs54;
$L__BB190_76:
	ret;

}
	// .globl	contiguous_sum33_u8
.visible .entry contiguous_sum33_u8(
	.param .u64 .ptr .align 1 contiguous_sum33_u8_param_0,
	.param .u64 .ptr .align 1 contiguous_sum33_u8_param_1,
	.param .u64 contiguous_sum33_u8_param_2,
	.param .u64 contiguous_sum33_u8_param_3,
	.param .u64 contiguous_sum33_u8_param_4
)
{
	.reg .pred 	%p<14>;
	.reg .b16 	%rs<56>;
	.reg .b32 	%r<65>;
	.reg .b64 	%rd<15>;

	ld.param.u64 	%rd2, [contiguous_sum33_u8_param_0];
	ld.param.u64 	%rd3, [contiguous_sum33_u8_param_1];
	ld.param.u64 	%rd4, [contiguous_sum33_u8_param_3];
	ld.param.u64 	%rd5, [contiguous_sum33_u8_param_4];
	mov.u32 	%r1, %tid.y;
	mov.u32 	%r2, %ntid.x;
	mov.u32 	%r3, %tid.x;
	mad.lo.s32 	%r27, %r1, %r2, %r3;
	mov.u32 	%r28, %ctaid.x;
	mad.lo.s32 	%r29, %r28, %r2, %r3;
	mov.u32 	%r4, %ctaid.y;
	mov.u32 	%r5, %ntid.y;
	mad.lo.s32 	%r30, %r4, %r5, %r1;
	mov.u32 	%r31, sumsdata_u8;
	add.s32 	%r7, %r31, %r27;
	mov.b16 	%rs16, 0;
	st.shared.u8 	[%r7], %rs16;
	cvt.u64.u32 	%rd1, %r29;
	setp.le.u64 	%p1, %rd4, %rd1;
	cvt.u64.u32 	%rd7, %r30;
	setp.le.u64 	%p2, %rd5, %rd7;
	or.pred  	%p3, %p1, %p2;
	@%p3 bra 	$L__BB191_18;
	cvt.u32.u64 	%r32, %rd1;
	cvta.to.global.u64 	%rd8, %rd3;
	cvt.u32.u64 	%r33, %rd4;
	mad.lo.s32 	%r34, %r30, %r33, %r32;
	cvt.u64.u32 	%rd9, %r34;
	add.s64 	%rd10, %rd8, %rd9;
	ld.global.u8 	%rs17, [%rd10];
	st.shared.u8 	[%r7], %rs17;
	bar.sync 	0;
	setp.ne.s32 	%p4, %r1, 0;
	@%p4 bra 	$L__BB191_18;
	setp.gt.u32 	%p5, %r5, 1;
	@%p5 bra 	$L__BB191_4;
	add.s32 	%r36, %r31, %r3;
	ld.shared.u8 	%rs54, [%r36];
	bra.uni 	$L__BB191_17;
$L__BB191_4:
	add.s32 	%r8, %r31, %r3;
	ld.shared.u8 	%rs54, [%r8];
	add.s32 	%r9, %r5, -1;
	add.s32 	%r39, %r5, -2;
	and.b32  	%r10, %r9, 7;
	setp.lt.u32 	%p6, %r39, 7;
	mov.b32 	%r63, 1;
	@%p6 bra 	$L__BB191_8;
	and.b32  	%r41, %r9, -8;
	neg.s32 	%r61, %r41;
	add.s32 	%r42, %r3, %r2;
	add.s32 	%r59, %r31, %r42;
	shl.b32 	%r13, %r2, 3;
	mov.b32 	%r60, 0;
$L__BB191_6:
	.pragma "nounroll";
	ld.shared.u8 	%rs19, [%r59];
	add.s16 	%rs20, %rs19, %rs54;
	add.s32 	%r44, %r59, %r2;
	ld.shared.u8 	%rs21, [%r44];
	add.s16 	%rs22, %rs21, %rs20;
	add.s32 	%r45, %r44, %r2;
	ld.shared.u8 	%rs23, [%r45];
	add.s16 	%rs24, %rs23, %rs22;
	add.s32 	%r46, %r45, %r2;
	ld.shared.u8 	%rs25, [%r46];
	add.s16 	%rs26, %rs25, %rs24;
	add.s32 	%r47, %r46, %r2;
	ld.shared.u8 	%rs27, [%r47];
	add.s16 	%rs28, %rs27, %rs26;
	add.s32 	%r48, %r47, %r2;
	ld.shared.u8 	%rs29, [%r48];
	add.s16 	%rs30, %rs29, %rs28;
	add.s32 	%r49, %r48, %r2;
	ld.shared.u8 	%rs31, [%r49];
	add.s16 	%rs32, %rs31, %rs30;
	add.s32 	%r50, %r49, %r2;
	ld.shared.u8 	%rs33, [%r50];
	add.s16 	%rs54, %rs33, %rs32;
	add.s32 	%r61, %r61, 8;
	add.s32 	%r60, %r60, 8;
	add.s32 	%r59, %r59, %r13;
	setp.ne.s32 	%p7, %r61, 0;
	@%p7 bra 	$L__BB191_6;
	add.s32 	%r63, %r60, 1;
$L__BB191_8:
	setp.eq.s32 	%p8, %r10, 0;
	@%p8 bra 	$L__BB191_16;
	and.b32  	%r22, %r9, 3;
	setp.lt.u32 	%p9, %r10, 4;
	@%p9 bra 	$L__BB191_11;
	mad.lo.s32 	%r51, %r63, %r2, %r8;
	ld.shared.u8 	%rs35, [%r51];
	add.s16 	%rs36, %rs35, %rs54;
	add.s32 	%r52, %r51, %r2;
	ld.shared.u8 	%rs37, [%r52];
	add.s16 	%rs38, %rs37, %rs36;
	add.s32 	%r53, %r52, %r2;
	ld.shared.u8 	%rs39, [%r53];
	add.s16 	%rs40, %rs39, %rs38;
	add.s32 	%r54, %r53, %r2;
	ld.shared.u8 	%rs41, [%r54];
	add.s16 	%rs54, %rs41, %rs40;
	add.s32 	%r63, %r63, 4;
$L__BB191_11:
	setp.eq.s32 	%p10, %r22, 0;
	@%p10 bra 	$L__BB191_16;
	setp.eq.s32 	%p11, %r22, 1;
	@%p11 bra 	$L__BB191_14;
	mad.lo.s32 	%r55, %r63, %r2, %r8;
	ld.shared.u8 	%rs43, [%r55];
	add.s16 	%rs44, %rs43, %rs54;
	add.s32 	%r56, %r55, %r2;
	ld.shared.u8 	%rs45, [%r56];
	add.s16 	%rs54, %rs45, %rs44;
	add.s32 	%r63, %r63, 2;
$L__BB191_14:
	and.b32  	%r57, %r9, 1;
	setp.eq.b32 	%p12, %r57, 1;
	not.pred 	%p13, %p12;
	@%p13 bra 	$L__BB191_16;
	mad.lo.s32 	%r58, %r63, %r2, %r8;
	ld.shared.u8 	%rs46, [%r58];
	add.s16 	%rs54, %rs46, %rs54;
$L__BB191_16:
	st.shared.u8 	[%r8], %rs54;
$L__BB191_17:
	cvt.u64.u32 	%rd11, %r4;
	mad.lo.s64 	%rd12, %rd4, %rd11, %rd1;
	cvta.to.global.u64 	%rd13, %rd2;
	add.s64 	%rd14, %rd13, %rd12;
	st.global.u8 	[%rd14], %rs54;
$L__BB191_18:
	ret;

}
	// .globl	contiguous_sum_u16
.visible .entry contiguous_sum_u16(
	.param .u64 .ptr .align 1 contiguous_sum_u16_param_0,
	.param .u64 .ptr .align 1 contiguous_sum_u16_param_1,
	.param .u64 contiguous_sum_u16_param_2
)
{
	.reg .pred 	%p<8>;
	.reg .b16 	%rs<28>;
	.reg .b32 	%r<16>;
	.reg .b64 	%rd<16>;

	ld.param.u64 	%rd4, [contiguous_sum_u16_param_0];
	ld.param.u64 	%rd6, [contiguous_sum_u16_param_1];
	ld.param.u64 	%rd5, [contiguous_sum_u16_param_2];
	cvta.to.global.u64 	%rd1, %rd6;
	mov.u32 	%r1, %tid.x;
	mov.u32 	%r2, %ctaid.x;
	mov.u32 	%r15, %ntid.x;
	mul.lo.s32 	%r8, %r2, %r15;
	shl.b32 	%r9, %r8, 1;
	add.s32 	%r4, %r9, %r1;
	shl.b32 	%r10, %r1, 1;
	mov.u32 	%r11, sumsdata_u16;
	add.s32 	%r5, %r11, %r10;
	mov.b16 	%rs1, 0;
	st.shared.u16 	[%r5], %rs1;
	add.s32 	%r12, %r4, %r15;
	cvt.u64.u32 	%rd2, %r12;
	setp.le.u64 	%p1, %rd5, %rd2;
	@%p1 bra 	$L__BB192_2;
	mul.wide.u32 	%rd9, %r4, 2;
	add.s64 	%rd10, %rd1, %rd9;
	ld.global.u16 	%rs3, [%rd10];
	shl.b64 	%rd11, %rd2, 1;
	add.s64 	%rd12, %rd1, %rd11;
	ld.global.u16 	%rs4, [%rd12];
	add.s16 	%rs5, %rs4, %rs3;
	st.shared.u16 	[%r5], %rs5;
	bra.uni 	$L__BB192_4;
$L__BB192_2:
	cvt.u64.u32 	%rd3, %r4;
	setp.le.u64 	%p2, %rd5, %rd3;
	@%p2 bra 	$L__BB192_4;
	shl.b64 	%rd7, %rd3, 1;
	add.s64 	%rd8, %rd1, %rd7;
	ld.global.u16 	%rs2, [%rd8];
	st.shared.u16 	[%r5], %rs2;
$L__BB192_4:
	bar.sync 	0;
	setp.lt.u32 	%p3, %r15, 66;
	@%p3 bra 	$L__BB192_8;
$L__BB192_5:
	shr.u32 	%r7, %r15, 1;
	setp.ge.u32 	%p4, %r1, %r7;
	@%p4 bra 	$L__BB192_7;
	ld.shared.u16 	%rs6, [%r5];
	and.b32  	%r13, %r15, 2046;
	add.s32 	%r14, %r5, %r13;
	ld.shared.u16 	%rs7, [%r14];
	add.s16 	%rs8, %rs7, %rs6;
	st.shared.u16 	[%r5], %rs8;
$L__BB192_7:
	bar.sync 	0;
	setp.gt.u32 	%p5, %r15, 131;
	mov.u32 	%r15, %r7;
	@%p5 bra 	$L__BB192_5;
$L__BB192_8:
	setp.gt.u32 	%p6, %r1, 31;
	@%p6 bra 	$L__BB192_11;
	ld.volatile.shared.u16 	%rs9, [%r5];
	ld.volatile.shared.u16 	%rs10, [%r5+64];
	add.s16 	%rs11, %rs10, %rs9;
	st.volatile.shared.u16 	[%r5], %rs11;
	ld.volatile.shared.u16 	%rs12, [%r5];
	ld.volatile.shared.u16 	%rs13, [%r5+32];
	add.s16 	%rs14, %rs13, %rs12;
	st.volatile.shared.u16 	[%r5], %rs14;
	ld.volatile.shared.u16 	%rs15, [%r5];
	ld.volatile.shared.u16 	%rs16, [%r5+16];
	add.s16 	%rs17, %rs16, %rs15;
	st.volatile.shared.u16 	[%r5], %rs17;
	ld.volatile.shared.u16 	%rs18, [%r5];
	ld.volatile.shared.u16 	%rs19, [%r5+8];
	add.s16 	%rs20, %rs19, %rs18;
	st.volatile.shared.u16 	[%r5], %rs20;
	ld.volatile.shared.u16 	%rs21, [%r5];
	ld.volatile.shared.u16 	%rs22, [%r5+4];
	add.s16 	%rs23, %rs22, %rs21;
	st.volatile.shared.u16 	[%r5], %rs23;
	ld.volatile.shared.u16 	%rs24, [%r5];
	ld.volatile.shared.u16 	%rs25, [%r5+2];
	add.s16 	%rs26, %rs25, %rs24;
	st.volatile.shared.u16 	[%r5], %rs26;
	setp.ne.s32 	%p7, %r1, 0;
	@%p7 bra 	$L__BB192_11;
	ld.shared.u16 	%rs27, [sumsdata_u16];
	cvta.to.global.u64 	%rd13, %rd4;
	mul.wide.u32 	%rd14, %r2, 2;
	add.s64 	%rd15, %rd13, %rd14;
	st.global.u16 	[%rd15], %rs27;
$L__BB192_11:
	ret;

}
	// .globl	uncontiguous_sum_u16
.visible .entry uncontiguous_sum_u16(
	.param .u64 .ptr .align 1 uncontiguous_sum_u16_param_0,
	.param .u64 .ptr .align 1 uncontiguous_sum_u16_param_1,
	.param .u64 .ptr .align 1 uncontiguous_sum_u16_param_2,
	.param .u64 .ptr .align 1 uncontiguous_sum_u16_param_3,
	.param .u64 uncontiguous_sum_u16_param_4,
	.param .u64 uncontiguous_sum_u16_param_5
)
{
	.reg .pred 	%p<53>;
	.reg .b16 	%rs<28>;
	.reg .b32 	%r<212>;
	.reg .b64 	%rd<558>;

	ld.param.u64 	%rd260, [uncontiguous_sum_u16_param_0];
	ld.param.u64 	%rd263, [uncontiguous_sum_u16_param_1];
	ld.param.u64 	%rd264, [uncontiguous_sum_u16_param_2];
	ld.param.u64 	%rd265, [uncontiguous_sum_u16_param_3];
	ld.param.u64 	%rd261, [uncontiguous_sum_u16_param_4];
	ld.param.u64 	%rd262, [uncontiguous_sum_u16_param_5];
	cvta.to.global.u64 	%rd1, %rd265;
	cvta.to.global.u64 	%rd2, %rd264;
	cvta.to.global.u64 	%rd3, %rd263;
	mov.u32 	%r1, %tid.x;
	mov.u32 	%r2, %ctaid.x;
	mov.u32 	%r211, %ntid.x;
	mul.lo.s32 	%r52, %r2, %r211;
	shl.b32 	%r53, %r52, 1;
	add.s32 	%r4, %r53, %r1;
	shl.b32 	%r54, %r1, 1;
	mov.u32 	%r55, sumsdata_u16;
	add.s32 	%r5, %r55, %r54;
	mov.b16 	%rs1, 0;
	st.shared.u16 	[%r5], %rs1;
	add.s32 	%r56, %r4, %r211;
	cvt.u64.u32 	%rd511, %r56;
	setp.le.u64 	%p1, %rd262, %rd511;
	@%p1 bra 	$L__BB193_54;
	cvt.u32.u64 	%r6, %rd261;
	add.s32 	%r205, %r6, -1;
	setp.lt.s32 	%p27, %r205, 0;
	mov.b64 	%rd515, 0;
	mov.u64 	%rd516, %rd515;
	@%p27 bra 	$L__BB193_53;
	cvt.u64.u32 	%rd512, %r4;
	setp.lt.u32 	%p28, %r205, 3;
	mov.b64 	%rd516, 0;
	mov.u64 	%rd515, %rd516;
	@%p28 bra 	$L__BB193_30;
	add.s32 	%r203, %r6, -2;
	and.b32  	%r132, %r6, -4;
	neg.s32 	%r202, %r132;
	mov.b64 	%rd516, 0;
$L__BB193_4:
	.pragma "nounroll";
	add.s32 	%r12, %r203, 1;
	mul.wide.u32 	%rd397, %r12, 8;
	add.s64 	%rd398, %rd2, %rd397;
	ld.global.u64 	%rd10, [%rd398];
	or.b64  	%rd399, %rd512, %rd10;
	and.b64  	%rd400, %rd399, -4294967296;
	setp.ne.s64 	%p29, %rd400, 0;
	@%p29 bra 	$L__BB193_6;
	cvt.u32.u64 	%r133, %rd10;
	cvt.u32.u64 	%r134, %rd512;
	div.u32 	%r135, %r134, %r133;
	mul.lo.s32 	%r136, %r135, %r133;
	sub.s32 	%r137, %r134, %r136;
	cvt.u64.u32 	%rd477, %r135;
	cvt.u64.u32 	%rd478, %r137;
	bra.uni 	$L__BB193_7;
$L__BB193_6:
	div.s64 	%rd477, %rd512, %rd10;
	mul.lo.s64 	%rd401, %rd477, %rd10;
	sub.s64 	%rd478, %rd512, %rd401;
$L__BB193_7:
	mul.wide.u32 	%rd402, %r12, 8;
	add.s64 	%rd403, %rd1, %rd402;
	ld.global.u64 	%rd17, [%rd403];
	mad.lo.s64 	%rd18, %rd17, %rd478, %rd515;
	or.b64  	%rd404, %rd511, %rd10;
	and.b64  	%rd405, %rd404, -4294967296;
	setp.ne.s64 	%p30, %rd405, 0;
	@%p30 bra 	$L__BB193_9;
	cvt.u32.u64 	%r138, %rd10;
	cvt.u32.u64 	%r139, %rd511;
	div.u32 	%r140, %r139, %r138;
	mul.lo.s32 	%r141, %r140, %r138;
	sub.s32 	%r142, %r139, %r141;
	cvt.u64.u32 	%rd479, %r140;
	cvt.u64.u32 	%rd480, %r142;
	bra.uni 	$L__BB193_10;
$L__BB193_9:
	div.s64 	%rd479, %rd511, %rd10;
	mul.lo.s64 	%rd406, %rd479, %rd10;
	sub.s64 	%rd480, %rd511, %rd406;
$L__BB193_10:
	mad.lo.s64 	%rd25, %rd480, %rd17, %rd516;
	add.s32 	%r13, %r203, -2;
	mul.wide.u32 	%rd407, %r203, 8;
	add.s64 	%rd408, %rd2, %rd407;
	ld.global.u64 	%rd26, [%rd408];
	or.b64  	%rd409, %rd477, %rd26;
	and.b64  	%rd410, %rd409, -4294967296;
	setp.ne.s64 	%p31, %rd410, 0;
	@%p31 bra 	$L__BB193_12;
	cvt.u32.u64 	%r143, %rd26;
	cvt.u32.u64 	%r144, %rd477;
	div.u32 	%r145, %r144, %r143;
	mul.lo.s32 	%r146, %r145, %r143;
	sub.s32 	%r147, %r144, %r146;
	cvt.u64.u32 	%rd481, %r145;
	cvt.u64.u32 	%rd482, %r147;
	bra.uni 	$L__BB193_13;
$L__BB193_12:
	div.s64 	%rd481, %rd477, %rd26;
	mul.lo.s64 	%rd411, %rd481, %rd26;
	sub.s64 	%rd482, %rd477, %rd411;
$L__BB193_13:
	mul.wide.u32 	%rd412, %r203, 8;
	add.s64 	%rd413, %rd1, %rd412;
	ld.global.u64 	%rd33, [%rd413];
	mad.lo.s64 	%rd34, %rd33, %rd482, %rd18;
	or.b64  	%rd414, %rd479, %rd26;
	and.b64  	%rd415, %rd414, -4294967296;
	setp.ne.s64 	%p32, %rd415, 0;
	@%p32 bra 	$L__BB193_15;
	cvt.u32.u64 	%r148, %rd26;
	cvt.u32.u64 	%r149, %rd479;
	div.u32 	%r150, %r149, %r148;
	mul.lo.s32 	%r151, %r150, %r148;
	sub.s32 	%r152, %r149, %r151;
	cvt.u64.u32 	%rd483, %r150;
	cvt.u64.u32 	%rd484, %r152;
	bra.uni 	$L__BB193_16;
$L__BB193_15:
	div.s64 	%rd483, %rd479, %rd26;
	mul.lo.s64 	%rd416, %rd483, %rd26;
	sub.s64 	%rd484, %rd479, %rd416;
$L__BB193_16:
	mad.lo.s64 	%rd41, %rd484, %rd33, %rd25;
	add.s32 	%r14, %r203, -1;
	mul.wide.u32 	%rd417, %r14, 8;
	add.s64 	%rd418, %rd2, %rd417;
	ld.global.u64 	%rd42, [%rd418];
	or.b64  	%rd419, %rd481, %rd42;
	and.b64  	%rd420, %rd419, -4294967296;
	setp.ne.s64 	%p33, %rd420, 0;
	@%p33 bra 	$L__BB193_18;
	cvt.u32.u64 	%r153, %rd42;
	cvt.u32.u64 	%r154, %rd481;
	div.u32 	%r155, %r154, %r153;
	mul.lo.s32 	%r156, %r155, %r153;
	sub.s32 	%r157, %r154, %r156;
	cvt.u64.u32 	%rd485, %r155;
	cvt.u64.u32 	%rd486, %r157;
	bra.uni 	$L__BB193_19;
$L__BB193_18:
	div.s64 	%rd485, %rd481, %rd42;
	mul.lo.s64 	%rd421, %rd485, %rd42;
	sub.s64 	%rd486, %rd481, %rd421;
$L__BB193_19:
	mul.wide.u32 	%rd422, %r14, 8;
	add.s64 	%rd423, %rd1, %rd422;
	ld.global.u64 	%rd49, [%rd423];
	mad.lo.s64 	%rd50, %rd49, %rd486, %rd34;
	or.b64  	%rd424, %rd483, %rd42;
	and.b64  	%rd425, %rd424, -4294967296;
	setp.ne.s64 	%p34, %rd425, 0;
	@%p34 bra 	$L__BB193_21;
	cvt.u32.u64 	%r158, %rd42;
	cvt.u32.u64 	%r159, %rd483;
	div.u32 	%r160, %r159, %r158;
	mul.lo.s32 	%r161, %r160, %r158;
	sub.s32 	%r162, %r159, %r161;
	cvt.u64.u32 	%rd487, %r160;
	cvt.u64.u32 	%rd488, %r162;
	bra.uni 	$L__BB193_22;
$L__BB193_21:
	div.s64 	%rd487, %rd483, %rd42;
	mul.lo.s64 	%rd426, %rd487, %rd42;
	sub.s64 	%rd488, %rd483, %rd426;
$L__BB193_22:
	mad.lo.s64 	%rd57, %rd488, %rd49, %rd41;
	mul.wide.u32 	%rd427, %r13, 8;
	add.s64 	%rd428, %rd2, %rd427;
	ld.global.u64 	%rd58, [%rd428];
	or.b64  	%rd429, %rd485, %rd58;
	and.b64  	%rd430, %rd429, -4294967296;
	setp.ne.s64 	%p35, %rd430, 0;
	@%p35 bra 	$L__BB193_24;
	cvt.u32.u64 	%r163, %rd58;
	cvt.u32.u64 	%r164, %rd485;
	div.u32 	%r165, %r164, %r163;
	mul.lo.s32 	%r166, %r165, %r163;
	sub.s32 	%r167, %r164, %r166;
	cvt.u64.u32 	%rd512, %r165;
	cvt.u64.u32 	%rd490, %r167;
	bra.uni 	$L__BB193_25;
$L__BB193_24:
	div.s64 	%rd512, %rd485, %rd58;
	mul.lo.s64 	%rd431, %rd512, %rd58;
	sub.s64 	%rd490, %rd485, %rd431;
$L__BB193_25:
	mul.wide.u32 	%rd432, %r13, 8;
	add.s64 	%rd433, %rd1, %rd432;
	ld.global.u64 	%rd65, [%rd433];
	mad.lo.s64 	%rd515, %rd65, %rd490, %rd50;
	or.b64  	%rd434, %rd487, %rd58;
	and.b64  	%rd435, %rd434, -4294967296;
	setp.ne.s64 	%p36, %rd435, 0;
	@%p36 bra 	$L__BB193_27;
	cvt.u32.u64 	%r168, %rd58;
	cvt.u32.u64 	%r169, %rd487;
	div.u32 	%r170, %r169, %r168;
	mul.lo.s32 	%r171, %r170, %r168;
	sub.s32 	%r172, %r169, %r171;
	cvt.u64.u32 	%rd511, %r170;
	cvt.u64.u32 	%rd492, %r172;
	bra.uni 	$L__BB193_28;
$L__BB193_27:
	div.s64 	%rd511, %rd487, %rd58;
	mul.lo.s64 	%rd436, %rd511, %rd58;
	sub.s64 	%rd492, %rd487, %rd436;
$L__BB193_28:
	mad.lo.s64 	%rd516, %rd492, %rd65, %rd57;
	add.s32 	%r203, %r203, -4;
	add.s32 	%r202, %r202, 4;
	setp.ne.s32 	%p37, %r202, 0;
	@%p37 bra 	$L__BB193_4;
	add.s32 	%r205, %r203, 1;
$L__BB193_30:
	and.b32  	%r19, %r6, 3;
	setp.eq.s32 	%p38, %r19, 0;
	@%p38 bra 	$L__BB193_53;
	setp.eq.s32 	%p39, %r19, 1;
	@%p39 bra 	$L__BB193_45;
	mul.wide.u32 	%rd438, %r205, 8;
	add.s64 	%rd439, %rd2, %rd438;
	ld.global.u64 	%rd80, [%rd439];
	or.b64  	%rd440, %rd512, %rd80;
	and.b64  	%rd441, %rd440, -4294967296;
	setp.ne.s64 	%p40, %rd441, 0;
	@%p40 bra 	$L__BB193_34;
	cvt.u32.u64 	%r173, %rd80;
	cvt.u32.u64 	%r174, %rd512;
	div.u32 	%r175, %r174, %r173;
	mul.lo.s32 	%r176, %r175, %r173;
	sub.s32 	%r177, %r174, %r176;
	cvt.u64.u32 	%rd499, %r175;
	cvt.u64.u32 	%rd500, %r177;
	bra.uni 	$L__BB193_35;
$L__BB193_34:
	div.s64 	%rd499, %rd512, %rd80;
	mul.lo.s64 	%rd442, %rd499, %rd80;
	sub.s64 	%rd500, %rd512, %rd442;
$L__BB193_35:
	add.s64 	%rd444, %rd1, %rd438;
	ld.global.u64 	%rd87, [%rd444];
	mad.lo.s64 	%rd88, %rd87, %rd500, %rd515;
	or.b64  	%rd445, %rd511, %rd80;
	and.b64  	%rd446, %rd445, -4294967296;
	setp.ne.s64 	%p41, %rd446, 0;
	@%p41 bra 	$L__BB193_37;
	cvt.u32.u64 	%r178, %rd80;
	cvt.u32.u64 	%r179, %rd511;
	div.u32 	%r180, %r179, %r178;
	mul.lo.s32 	%r181, %r180, %r178;
	sub.s32 	%r182, %r179, %r181;
	cvt.u64.u32 	%rd501, %r180;
	cvt.u64.u32 	%rd502, %r182;
	bra.uni 	$L__BB193_38;
$L__BB193_37:
	div.s64 	%rd501, %rd511, %rd80;
	mul.lo.s64 	%rd447, %rd501, %rd80;
	sub.s64 	%rd502, %rd511, %rd447;
$L__BB193_38:
	mad.lo.s64 	%rd95, %rd502, %rd87, %rd516;
	add.s32 	%r20, %r205, -1;
	mul.wide.u32 	%rd448, %r20, 8;
	add.s64 	%rd449, %rd2, %rd448;
	ld.global.u64 	%rd96, [%rd449];
	or.b64  	%rd450, %rd499, %rd96;
	and.b64  	%rd451, %rd450, -4294967296;
	setp.ne.s64 	%p42, %rd451, 0;
	@%p42 bra 	$L__BB193_40;
	cvt.u32.u64 	%r183, %rd96;
	cvt.u32.u64 	%r184, %rd499;
	div.u32 	%r185, %r184, %r183;
	mul.lo.s32 	%r186, %r185, %r183;
	sub.s32 	%r187, %r184, %r186;
	cvt.u64.u32 	%rd512, %r185;
	cvt.u64.u32 	%rd504, %r187;
	bra.uni 	$L__BB193_41;
$L__BB193_40:
	div.s64 	%rd512, %rd499, %rd96;
	mul.lo.s64 	%rd452, %rd512, %rd96;
	sub.s64 	%rd504, %rd499, %rd452;
$L__BB193_41:
	add.s64 	%rd454, %rd1, %rd448;
	ld.global.u64 	%rd103, [%rd454];
	mad.lo.s64 	%rd515, %rd103, %rd504, %rd88;
	or.b64  	%rd455, %rd501, %rd96;
	and.b64  	%rd456, %rd455, -4294967296;
	setp.ne.s64 	%p43, %rd456, 0;
	@%p43 bra 	$L__BB193_43;
	cvt.u32.u64 	%r188, %rd96;
	cvt.u32.u64 	%r189, %rd501;
	div.u32 	%r190, %r189, %r188;
	mul.lo.s32 	%r191, %r190, %r188;
	sub.s32 	%r192, %r189, %r191;
	cvt.u64.u32 	%rd511, %r190;
	cvt.u64.u32 	%rd506, %r192;
	bra.uni 	$L__BB193_44;
$L__BB193_43:
	div.s64 	%rd511, %rd501, %rd96;
	mul.lo.s64 	%rd457, %rd511, %rd96;
	sub.s64 	%rd506, %rd501, %rd457;
$L__BB193_44:
	mad.lo.s64 	%rd516, %rd506, %rd103, %rd95;
	add.s32 	%r205, %r205, -2;
$L__BB193_45:
	and.b32  	%r193, %r6, 1;
	setp.eq.b32 	%p44, %r193, 1;
	not.pred 	%p45, %p44;
	@%p45 bra 	$L__BB193_53;
	mul.wide.u32 	%rd458, %r205, 8;
	add.s64 	%rd459, %rd2, %rd458;
	ld.global.u64 	%rd118, [%rd459];
	or.b64  	%rd460, %rd512, %rd118;
	and.b64  	%rd461, %rd460, -4294967296;
	setp.ne.s64 	%p46, %rd461, 0;
	@%p46 bra 	$L__BB193_48;
	cvt.u32.u64 	%r194, %rd118;
	cvt.u32.u64 	%r195, %rd512;
	rem.u32 	%r196, %r195, %r194;
	cvt.u64.u32 	%rd513, %r196;
	bra.uni 	$L__BB193_49;
$L__BB193_48:
	rem.s64 	%rd513, %rd512, %rd118;
$L__BB193_49:
	add.s64 	%rd463, %rd1, %rd458;
	ld.global.u64 	%rd122, [%rd463];
	mad.lo.s64 	%rd515, %rd122, %rd513, %rd515;
	or.b64  	%rd464, %rd511, %rd118;
	and.b64  	%rd465, %rd464, -4294967296;
	setp.ne.s64 	%p47, %rd465, 0;
	@%p47 bra 	$L__BB193_51;
	cvt.u32.u64 	%r197, %rd118;
	cvt.u32.u64 	%r198, %rd511;
	rem.u32 	%r199, %r198, %r197;
	cvt.u64.u32 	%rd514, %r199;
	bra.uni 	$L__BB193_52;
$L__BB193_51:
	rem.s64 	%rd514, %rd511, %rd118;
$L__BB193_52:
	mad.lo.s64 	%rd516, %rd514, %rd122, %rd516;
$L__BB193_53:
	shl.b64 	%rd466, %rd515, 1;
	add.s64 	%rd467, %rd3, %rd466;
	ld.global.u16 	%rs3, [%rd467];
	shl.b64 	%rd468, %rd516, 1;
	add.s64 	%rd469, %rd3, %rd468;
	ld.global.u16 	%rs4, [%rd469];
	add.s16 	%rs5, %rs4, %rs3;
	st.shared.u16 	[%r5], %rs5;
	bra.uni 	$L__BB193_114;
$L__BB193_54:
	cvt.u64.u32 	%rd548, %r4;
	setp.le.u64 	%p2, %rd262, %rd548;
	@%p2 bra 	$L__BB193_114;
	cvt.u32.u64 	%r23, %rd261;
	add.s32 	%r209, %r23, -1;
	setp.lt.s32 	%p3, %r209, 0;
	mov.b64 	%rd557, 0;
	@%p3 bra 	$L__BB193_113;
	and.b32  	%r25, %r23, 7;
	setp.lt.u32 	%p4, %r209, 7;
	mov.b64 	%rd557, 0;
	@%p4 bra 	$L__BB193_84;
	add.s32 	%r207, %r23, -4;
	and.b32  	%r57, %r23, -8;
	neg.s32 	%r206, %r57;
	mov.b64 	%rd557, 0;
$L__BB193_58:
	.pragma "nounroll";
	add.s32 	%r30, %r207, 3;
	mul.wide.u32 	%rd270, %r30, 8;
	add.s64 	%rd271, %rd2, %rd270;
	ld.global.u64 	%rd133, [%rd271];
	or.b64  	%rd272, %rd548, %rd133;
	and.b64  	%rd273, %rd272, -4294967296;
	setp.ne.s64 	%p5, %rd273, 0;
	@%p5 bra 	$L__BB193_60;
	cvt.u32.u64 	%r58, %rd133;
	cvt.u32.u64 	%r59, %rd548;
	div.u32 	%r60, %r59, %r58;
	mul.lo.s32 	%r61, %r60, %r58;
	sub.s32 	%r62, %r59, %r61;
	cvt.u64.u32 	%rd519, %r60;
	cvt.u64.u32 	%rd520, %r62;
	bra.uni 	$L__BB193_61;
$L__BB193_60:
	div.s64 	%rd519, %rd548, %rd133;
	mul.lo.s64 	%rd274, %rd519, %rd133;
	sub.s64 	%rd520, %rd548, %rd274;
$L__BB193_61:
	add.s64 	%rd276, %rd1, %rd270;
	ld.global.u64 	%rd277, [%rd276];
	mad.lo.s64 	%rd140, %rd277, %rd520, %rd557;
	add.s32 	%r31, %r207, 2;
	mul.wide.u32 	%rd278, %r31, 8;
	add.s64 	%rd279, %rd2, %rd278;
	ld.global.u64 	%rd141, [%rd279];
	or.b64  	%rd280, %rd519, %rd141;
	and.b64  	%rd281, %rd280, -4294967296;
	setp.ne.s64 	%p6, %rd281, 0;
	@%p6 bra 	$L__BB193_63;
	cvt.u32.u64 	%r63, %rd141;
	cvt.u32.u64 	%r64, %rd519;
	div.u32 	%r65, %r64, %r63;
	mul.lo.s32 	%r66, %r65, %r63;
	sub.s32 	%r67, %r64, %r66;
	cvt.u64.u32 	%rd521, %r65;
	cvt.u64.u32 	%rd522, %r67;
	bra.uni 	$L__BB193_64;
$L__BB193_63:
	div.s64 	%rd521, %rd519, %rd141;
	mul.lo.s64 	%rd282, %rd521, %rd141;
	sub.s64 	%rd522, %rd519, %rd282;
$L__BB193_64:
	add.s64 	%rd284, %rd1, %rd278;
	ld.global.u64 	%rd285, [%rd284];
	mad.lo.s64 	%rd148, %rd285, %rd522, %rd140;
	add.s32 	%r32, %r207, 1;
	mul.wide.u32 	%rd286, %r32, 8;
	add.s64 	%rd287, %rd2, %rd286;
	ld.global.u64 	%rd149, [%rd287];
	or.b64  	%rd288, %rd521, %rd149;
	and.b64  	%rd289, %rd288, -4294967296;
	setp.ne.s64 	%p7, %rd289, 0;
	@%p7 bra 	$L__BB193_66;
	cvt.u32.u64 	%r68, %rd149;
	cvt.u32.u64 	%r69, %rd521;
	div.u32 	%r70, %r69, %r68;
	mul.lo.s32 	%r71, %r70, %r68;
	sub.s32 	%r72, %r69, %r71;
	cvt.u64.u32 	%rd523, %r70;
	cvt.u64.u32 	%rd524, %r72;
	bra.uni 	$L__BB193_67;
$L__BB193_66:
	div.s64 	%rd523, %rd521, %rd149;
	mul.lo.s64 	%rd290, %rd523, %rd149;
	sub.s64 	%rd524, %rd521, %rd290;
$L__BB193_67:
	add.s64 	%rd292, %rd1, %rd286;
	ld.global.u64 	%rd293, [%rd292];
	mad.lo.s64 	%rd156, %rd293, %rd524, %rd148;
	add.s32 	%r33, %r207, -4;
	mul.wide.u32 	%rd294, %r207, 8;
	add.s64 	%rd295, %rd2, %rd294;
	ld.global.u64 	%rd157, [%rd295];
	or.b64  	%rd296, %rd523, %rd157;
	and.b64  	%rd297, %rd296, -4294967296;
	setp.ne.s64 	%p8, %rd297, 0;
	@%p8 bra 	$L__BB193_69;
	cvt.u32.u64 	%r73, %rd157;
	cvt.u32.u64 	%r74, %rd523;
	div.u32 	%r75, %r74, %r73;
	mul.lo.s32 	%r76, %r75, %r73;
	sub.s32 	%r77, %r74, %r76;
	cvt.u64.u32 	%rd525, %r75;
	cvt.u64.u32 	%rd526, %r77;
	bra.uni 	$L__BB193_70;
$L__BB193_69:
	div.s64 	%rd525, %rd523, %rd157;
	mul.lo.s64 	%rd298, %rd525, %rd157;
	sub.s64 	%rd526, %rd523, %rd298;
$L__BB193_70:
	add.s64 	%rd300, %rd1, %rd294;
	ld.global.u64 	%rd301, [%rd300];
	mad.lo.s64 	%rd164, %rd301, %rd526, %rd156;
	add.s32 	%r34, %r207, -1;
	mul.wide.u32 	%rd302, %r34, 8;
	add.s64 	%rd303, %rd2, %rd302;
	ld.global.u64 	%rd165, [%rd303];
	or.b64  	%rd304, %rd525, %rd165;
	and.b64  	%rd305, %rd304, -4294967296;
	setp.ne.s64 	%p9, %rd305, 0;
	@%p9 bra 	$L__BB193_72;
	cvt.u32.u64 	%r78, %rd165;
	cvt.u32.u64 	%r79, %rd525;
	div.u32 	%r80, %r79, %r78;
	mul.lo.s32 	%r81, %r80, %r78;
	sub.s32 	%r82, %r79, %r81;
	cvt.u64.u32 	%rd527, %r80;
	cvt.u64.u32 	%rd528, %r82;
	bra.uni 	$L__BB193_73;
$L__BB193_72:
	div.s64 	%rd527, %rd525, %rd165;
	mul.lo.s64 	%rd306, %rd527, %rd165;
	sub.s64 	%rd528, %rd525, %rd306;
$L__BB193_73:
	add.s64 	%rd308, %rd1, %rd302;
	ld.global.u64 	%rd309, [%rd308];
	mad.lo.s64 	%rd172, %rd309, %rd528, %rd164;
	add.s32 	%r35, %r207, -2;
	mul.wide.u32 	%rd310, %r35, 8;
	add.s64 	%rd311, %rd2, %rd310;
	ld.global.u64 	%rd173, [%rd311];
	or.b64  	%rd312, %rd527, %rd173;
	and.b64  	%rd313, %rd312, -4294967296;
	setp.ne.s64 	%p10, %rd313, 0;
	@%p10 bra 	$L__BB193_75;
	cvt.u32.u64 	%r83, %rd173;
	cvt.u32.u64 	%r84, %rd527;
	div.u32 	%r85, %r84, %r83;
	mul.lo.s32 	%r86, %r85, %r83;
	sub.s32 	%r87, %r84, %r86;
	cvt.u64.u32 	%rd529, %r85;
	cvt.u64.u32 	%rd530, %r87;
	bra.uni 	$L__BB193_76;
$L__BB193_75:
	div.s64 	%rd529, %rd527, %rd173;
	mul.lo.s64 	%rd314, %rd529, %rd173;
	sub.s64 	%rd530, %rd527, %rd314;
$L__BB193_76:
	add.s64 	%rd316, %rd1, %rd310;
	ld.global.u64 	%rd317, [%rd316];
	mad.lo.s64 	%rd180, %rd317, %rd530, %rd172;
	add.s32 	%r36, %r207, -3;
	mul.wide.u32 	%rd318, %r36, 8;
	add.s64 	%rd319, %rd2, %rd318;
	ld.global.u64 	%rd181, [%rd319];
	or.b64  	%rd320, %rd529, %rd181;
	and.b64  	%rd321, %rd320, -4294967296;
	setp.ne.s64 	%p11, %rd321, 0;
	@%p11 bra 	$L__BB193_78;
	cvt.u32.u64 	%r88, %rd181;
	cvt.u32.u64 	%r89, %rd529;
	div.u32 	%r90, %r89, %r88;
	mul.lo.s32 	%r91, %r90, %r88;
	sub.s32 	%r92, %r89, %r91;
	cvt.u64.u32 	%rd531, %r90;
	cvt.u64.u32 	%rd532, %r92;
	bra.uni 	$L__BB193_79;
$L__BB193_78:
	div.s64 	%rd531, %rd529, %rd181;
	mul.lo.s64 	%rd322, %rd531, %rd181;
	sub.s64 	%rd532, %rd529, %rd322;
$L__BB193_79:
	add.s64 	%rd324, %rd1, %rd318;
	ld.global.u64 	%rd325, [%rd324];
	mad.lo.s64 	%rd188, %rd325, %rd532, %rd180;
	mul.wide.u32 	%rd326, %r33, 8;
	add.s64 	%rd327, %rd2, %rd326;
	ld.global.u64 	%rd189, [%rd327];
	or.b64  	%rd328, %rd531, %rd189;
	and.b64  	%rd329, %rd328, -4294967296;
	setp.ne.s64 	%p12, %rd329, 0;
	@%p12 bra 	$L__BB193_81;
	cvt.u32.u64 	%r93, %rd189;
	cvt.u32.u64 	%r94, %rd531;
	div.u32 	%r95, %r94, %r93;
	mul.lo.s32 	%r96, %r95, %r93;
	sub.s32 	%r97, %r94, %r96;
	cvt.u64.u32 	%rd548, %r95;
	cvt.u64.u32 	%rd534, %r97;
	bra.uni 	$L__BB193_82;
$L__BB193_81:
	div.s64 	%rd548, %rd531, %rd189;
	mul.lo.s64 	%rd330, %rd548, %rd189;
	sub.s64 	%rd534, %rd531, %rd330;
$L__BB193_82:
	add.s64 	%rd332, %rd1, %rd326;
	ld.global.u64 	%rd333, [%rd332];
	mad.lo.s64 	%rd557, %rd333, %rd534, %rd188;
	add.s32 	%r207, %r207, -8;
	add.s32 	%r206, %r206, 8;
	setp.ne.s32 	%p13, %r206, 0;
	@%p13 bra 	$L__BB193_58;
	add.s32 	%r209, %r207, 3;
$L__BB193_84:
	setp.eq.s32 	%p14, %r25, 0;
	@%p14 bra 	$L__BB193_113;
	and.b32  	%r41, %r23, 3;
	setp.lt.u32 	%p15, %r25, 4;
	@%p15 bra 	$L__BB193_99;
	mul.wide.u32 	%rd335, %r209, 8;
	add.s64 	%rd336, %rd2, %rd335;
	ld.global.u64 	%rd200, [%rd336];
	or.b64  	%rd337, %rd548, %rd200;
	and.b64  	%rd338, %rd337, -4294967296;
	setp.ne.s64 	%p16, %rd338, 0;
	@%p16 bra 	$L__BB193_88;
	cvt.u32.u64 	%r98, %rd200;
	cvt.u32.u64 	%r99, %rd548;
	div.u32 	%r100, %r99, %r98;
	mul.lo.s32 	%r101, %r100, %r98;
	sub.s32 	%r102, %r99, %r101;
	cvt.u64.u32 	%rd538, %r100;
	cvt.u64.u32 	%rd539, %r102;
	bra.uni 	$L__BB193_89;
$L__BB193_88:
	div.s64 	%rd538, %rd548, %rd200;
	mul.lo.s64 	%rd339, %rd538, %rd200;
	sub.s64 	%rd539, %rd548, %rd339;
$L__BB193_89:
	add.s64 	%rd341, %rd1, %rd335;
	ld.global.u64 	%rd342, [%rd341];
	mad.lo.s64 	%rd207, %rd342, %rd539, %rd557;
	add.s32 	%r42, %r209, -1;
	mul.wide.u32 	%rd343, %r42, 8;
	add.s64 	%rd344, %rd2, %rd343;
	ld.global.u64 	%rd208, [%rd344];
	or.b64  	%rd345, %rd538, %rd208;
	and.b64  	%rd346, %rd345, -4294967296;
	setp.ne.s64 	%p17, %rd346, 0;
	@%p17 bra 	$L__BB193_91;
	cvt.u32.u64 	%r103, %rd208;
	cvt.u32.u64 	%r104, %rd538;
	div.u32 	%r105, %r104, %r103;
	mul.lo.s32 	%r106, %r105, %r103;
	sub.s32 	%r107, %r104, %r106;
	cvt.u64.u32 	%rd540, %r105;
	cvt.u64.u32 	%rd541, %r107;
	bra.uni 	$L__BB193_92;
$L__BB193_91:
	div.s64 	%rd540, %rd538, %rd208;
	mul.lo.s64 	%rd347, %rd540, %rd208;
	sub.s64 	%rd541, %rd538, %rd347;
$L__BB193_92:
	add.s64 	%rd349, %rd1, %rd343;
	ld.global.u64 	%rd350, [%rd349];
	mad.lo.s64 	%rd215, %rd350, %rd541, %rd207;
	add.s32 	%r43, %r209, -2;
	mul.wide.u32 	%rd351, %r43, 8;
	add.s64 	%rd352, %rd2, %rd351;
	ld.global.u64 	%rd216, [%rd352];
	or.b64  	%rd353, %rd540, %rd216;
	and.b64  	%rd354, %rd353, -4294967296;
	setp.ne.s64 	%p18, %rd354, 0;
	@%p18 bra 	$L__BB193_94;
	cvt.u32.u64 	%r108, %rd216;
	cvt.u32.u64 	%r109, %rd540;
	div.u32 	%r110, %r109, %r108;
	mul.lo.s32 	%r111, %r110, %r108;
	sub.s32 	%r112, %r109, %r111;
	cvt.u64.u32 	%rd542, %r110;
	cvt.u64.u32 	%rd543, %r112;
	bra.uni 	$L__BB193_95;
$L__BB193_94:
	div.s64 	%rd542, %rd540, %rd216;
	mul.lo.s64 	%rd355, %rd542, %rd216;
	sub.s64 	%rd543, %rd540, %rd355;
$L__BB193_95:
	add.s64 	%rd357, %rd1, %rd351;
	ld.global.u64 	%rd358, [%rd357];
	mad.lo.s64 	%rd223, %rd358, %rd543, %rd215;
	add.s32 	%r44, %r209, -3;
	mul.wide.u32 	%rd359, %r44, 8;
	add.s64 	%rd360, %rd2, %rd359;
	ld.global.u64 	%rd224, [%rd360];
	or.b64  	%rd361, %rd542, %rd224;
	and.b64  	%rd362, %rd361, -4294967296;
	setp.ne.s64 	%p19, %rd362, 0;
	@%p19 bra 	$L__BB193_97;
	cvt.u32.u64 	%r113, %rd224;
	cvt.u32.u64 	%r114, %rd542;
	div.u32 	%r115, %r114, %r113;
	mul.lo.s32 	%r116, %r115, %r113;
	sub.s32 	%r117, %r114, %r116;
	cvt.u64.u32 	%rd548, %r115;
	cvt.u64.u32 	%rd545, %r117;
	bra.uni 	$L__BB193_98;
$L__BB193_97:
	div.s64 	%rd548, %rd542, %rd224;
	mul.lo.s64 	%rd363, %rd548, %rd224;
	sub.s64 	%rd545, %rd542, %rd363;
$L__BB193_98:
	add.s64 	%rd365, %rd1, %rd359;
	ld.global.u64 	%rd366, [%rd365];
	mad.lo.s64 	%rd557, %rd366, %rd545, %rd223;
	add.s32 	%r209, %r209, -4;
$L__BB193_99:
	setp.eq.s32 	%p20, %r41, 0;
	@%p20 bra 	$L__BB193_113;
	setp.eq.s32 	%p21, %r41, 1;
	@%p21 bra 	$L__BB193_108;
	mul.wide.u32 	%rd368, %r209, 8;
	add.s64 	%rd369, %rd2, %rd368;
	ld.global.u64 	%rd235, [%rd369];
	or.b64  	%rd370, %rd548, %rd235;
	and.b64  	%rd371, %rd370, -4294967296;
	setp.ne.s64 	%p22, %rd371, 0;
	@%p22 bra 	$L__BB193_103;
	cvt.u32.u64 	%r118, %rd235;
	cvt.u32.u64 	%r119, %rd548;
	div.u32 	%r120, %r119, %r118;
	mul.lo.s32 	%r121, %r120, %r118;
	sub.s32 	%r122, %r119, %r121;
	cvt.u64.u32 	%rd549, %r120;
	cvt.u64.u32 	%rd550, %r122;
	bra.uni 	$L__BB193_104;
$L__BB193_103:
	div.s64 	%rd549, %rd548, %rd235;
	mul.lo.s64 	%rd372, %rd549, %rd235;
	sub.s64 	%rd550, %rd548, %rd372;
$L__BB193_104:
	add.s64 	%rd374, %rd1, %rd368;
	ld.global.u64 	%rd375, [%rd374];
	mad.lo.s64 	%rd242, %rd375, %rd550, %rd557;
	add.s32 	%r47, %r209, -1;
	mul.wide.u32 	%rd376, %r47, 8;
	add.s64 	%rd377, %rd2, %rd376;
	ld.global.u64 	%rd243, [%rd377];
	or.b64  	%rd378, %rd549, %rd243;
	and.b64  	%rd379, %rd378, -4294967296;
	setp.ne.s64 	%p23, %rd379, 0;
	@%p23 bra 	$L__BB193_106;
	cvt.u32.u64 	%r123, %rd243;
	cvt.u32.u64 	%r124, %rd549;
	div.u32 	%r125, %r124, %r123;
	mul.lo.s32 	%r126, %r125, %r123;
	sub.s32 	%r127, %r124, %r126;
	cvt.u64.u32 	%rd548, %r125;
	cvt.u64.u32 	%rd552, %r127;
	bra.uni 	$L__BB193_107;
$L__BB193_106:
	div.s64 	%rd548, %rd549, %rd243;
	mul.lo.s64 	%rd380, %rd548, %rd243;
	sub.s64 	%rd552, %rd549, %rd380;
$L__BB193_107:
	add.s64 	%rd382, %rd1, %rd376;
	ld.global.u64 	%rd383, [%rd382];
	mad.lo.s64 	%rd557, %rd383, %rd552, %rd242;
	add.s32 	%r209, %r209, -2;
$L__BB193_108:
	and.b32  	%r128, %r23, 1;
	setp.eq.b32 	%p24, %r128, 1;
	not.pred 	%p25, %p24;
	@%p25 bra 	$L__BB193_113;
	mul.wide.u32 	%rd384, %r209, 8;
	add.s64 	%rd385, %rd2, %rd384;
	ld.global.u64 	%rd254, [%rd385];
	or.b64  	%rd386, %rd548, %rd254;
	and.b64  	%rd387, %rd386, -4294967296;
	setp.ne.s64 	%p26, %rd387, 0;
	@%p26 bra 	$L__BB193_111;
	cvt.u32.u64 	%r129, %rd254;
	cvt.u32.u64 	%r130, %rd548;
	rem.u32 	%r131, %r130, %r129;
	cvt.u64.u32 	%rd556, %r131;
	bra.uni 	$L__BB193_112;
$L__BB193_111:
	rem.s64 	%rd556, %rd548, %rd254;
$L__BB193_112:
	add.s64 	%rd389, %rd1, %rd384;
	ld.global.u64 	%rd390, [%rd389];
	mad.lo.s64 	%rd557, %rd390, %rd556, %rd557;
$L__BB193_113:
	shl.b64 	%rd391, %rd557, 1;
	add.s64 	%rd392, %rd3, %rd391;
	ld.global.u16 	%rs2, [%rd392];
	st.shared.u16 	[%r5], %rs2;
$L__BB193_114:
	bar.sync 	0;
	setp.lt.u32 	%p48, %r211, 66;
	@%p48 bra 	$L__BB193_118;
$L__BB193_115:
	shr.u32 	%r51, %r211, 1;
	setp.ge.u32 	%p49, %r1, %r51;
	@%p49 bra 	$L__BB193_117;
	ld.shared.u16 	%rs6, [%r5];
	and.b32  	%r200, %r211, 2046;
	add.s32 	%r201, %r5, %r200;
	ld.shared.u16 	%rs7, [%r201];
	add.s16 	%rs8, %rs7, %rs6;
	st.shared.u16 	[%r5], %rs8;
$L__BB193_117:
	bar.sync 	0;
	setp.gt.u32 	%p50, %r211, 131;
	mov.u32 	%r211, %r51;
	@%p50 bra 	$L__BB193_115;
$L__BB193_118:
	setp.gt.u32 	%p51, %r1, 31;
	@%p51 bra 	$L__BB193_121;
	ld.volatile.shared.u16 	%rs9, [%r5];
	ld.volatile.shared.u16 	%rs10, [%r5+64];
	add.s16 	%rs11, %rs10, %rs9;
	st.volatile.shared.u16 	[%r5], %rs11;
	ld.volatile.shared.u16 	%rs12, [%r5];
	ld.volatile.shared.u16 	%rs13, [%r5+32];
	add.s16 	%rs14, %rs13, %rs12;
	st.volatile.shared.u16 	[%r5], %rs14;
	ld.volatile.shared.u16 	%rs15, [%r5];
	ld.volatile.shared.u16 	%rs16, [%r5+16];
	add.s16 	%rs17, %rs16, %rs15;
	st.volatile.shared.u16 	[%r5], %rs17;
	ld.volatile.shared.u16 	%rs18, [%r5];
	ld.volatile.shared.u16 	%rs19, [%r5+8];
	add.s16 	%rs20, %rs19, %rs18;
	st.volatile.shared.u16 	[%r5], %rs20;
	ld.volatile.shared.u16 	%rs21, [%r5];
	ld.volatile.shared.u16 	%rs22, [%r5+4];
	add.s16 	%rs23, %rs22, %rs21;
	st.volatile.shared.u16 	[%r5], %rs23;
	ld.volatile.shared.u16 	%rs24, [%r5];
	ld.volatile.shared.u16 	%rs25, [%r5+2];
	add.s16 	%rs26, %rs25, %rs24;
	st.volatile.shared.u16 	[%r5], %rs26;
	setp.ne.s32 	%p52, %r1, 0;
	@%p52 bra 	$L__BB193_121;
	ld.shared.u16 	%rs27, [sumsdata_u16];
	cvta.to.global.u64 	%rd470, %rd260;
	mul.wide.u32 	%rd471, %r2, 2;
	add.s64 	%rd472, %rd470, %rd471;
	st.global.u16 	[%rd472], %rs27;
$L__BB193_121:
	ret;

}
	// .globl	contiguous_sum2_u16
.visible .entry contiguous_sum2_u16(
	.param .u64 .ptr .align 1 contiguous_sum2_u16_param_0,
	.param .u64 .ptr .align 1 contiguous_sum2_u16_param_1,
	.param .u64 .ptr .align 1 contiguous_sum2_u16_param_2,
	.param .u64 .ptr .align 1 contiguous_sum2_u16_param_3,
	.param .u64 contiguous_sum2_u16_param_4,
	.param .u64 contiguous_sum2_u16_param_5,
	.param .u64 contiguous_sum2_u16_param_6
)
{
	.reg .pred 	%p<53>;
	.reg .b16 	%rs<28>;
	.reg .b32 	%r<216>;
	.reg .b64 	%rd<572>;

	ld.param.u64 	%rd266, [contiguous_sum2_u16_param_1];
	ld.param.u64 	%rd267, [contiguous_sum2_u16_param_2];
	ld.param.u64 	%rd268, [contiguous_sum2_u16_param_3];
	ld.param.u64 	%rd263, [contiguous_sum2_u16_param_4];
	ld.param.u64 	%rd264, [contiguous_sum2_u16_param_5];
	ld.param.u64 	%rd265, [contiguous_sum2_u16_param_6];
	cvta.to.global.u64 	%rd1, %rd268;
	cvta.to.global.u64 	%rd2, %rd267;
	cvta.to.global.u64 	%rd571, %rd266;
	mov.u32 	%r1, %tid.x;
	mov.u32 	%r2, %ctaid.x;
	mov.u32 	%r215, %ntid.x;
	mul.lo.s32 	%r51, %r2, %r215;
	shl.b32 	%r52, %r51, 1;
	add.s32 	%r4, %r52, %r1;
	shl.b32 	%r53, %r1, 1;
	mov.u32 	%r54, sumsdata_u16;
	add.s32 	%r5, %r54, %r53;
	mov.b16 	%rs1, 0;
	st.shared.u16 	[%r5], %rs1;
	add.s32 	%r55, %r4, %r215;
	cvt.u64.u32 	%rd4, %r55;
	setp.le.u64 	%p1, %rd264, %rd4;
	@%p1 bra 	$L__BB194_54;
	cvt.u64.u32 	%rd401, %r4;
	mov.u32 	%r132, %ctaid.y;
	cvt.u64.u32 	%rd402, %r132;
	mul.lo.s64 	%rd403, %rd264, %rd402;
	add.s64 	%rd525, %rd403, %rd401;
	add.s64 	%rd523, %rd403, %rd4;
	cvt.u32.u64 	%r6, %rd263;
	add.s32 	%r209, %r6, -1;
	setp.lt.s32 	%p27, %r209, 0;
	mov.b64 	%rd529, 0;
	mov.u64 	%rd530, %rd529;
	@%p27 bra 	$L__BB194_53;
	setp.lt.u32 	%p28, %r209, 3;
	mov.b64 	%rd530, 0;
	mov.u64 	%rd529, %rd530;
	@%p28 bra 	$L__BB194_30;
	add.s32 	%r207, %r6, -2;
	and.b32  	%r133, %r6, -4;
	neg.s32 	%r206, %r133;
	mov.b64 	%rd530, 0;
$L__BB194_4:
	.pragma "nounroll";
	add.s32 	%r12, %r207, 1;
	mul.wide.u32 	%rd407, %r12, 8;
	add.s64 	%rd408, %rd2, %rd407;
	ld.global.u64 	%rd11, [%rd408];
	or.b64  	%rd409, %rd525, %rd11;
	and.b64  	%rd410, %rd409, -4294967296;
	setp.ne.s64 	%p29, %rd410, 0;
	@%p29 bra 	$L__BB194_6;
	cvt.u32.u64 	%r134, %rd11;
	cvt.u32.u64 	%r135, %rd525;
	div.u32 	%r136, %r135, %r134;
	mul.lo.s32 	%r137, %r136, %r134;
	sub.s32 	%r138, %r135, %r137;
	cvt.u64.u32 	%rd491, %r136;
	cvt.u64.u32 	%rd492, %r138;
	bra.uni 	$L__BB194_7;
$L__BB194_6:
	div.s64 	%rd491, %rd525, %rd11;
	mul.lo.s64 	%rd411, %rd491, %rd11;
	sub.s64 	%rd492, %rd525, %rd411;
$L__BB194_7:
	mul.wide.u32 	%rd412, %r12, 8;
	add.s64 	%rd413, %rd1, %rd412;
	ld.global.u64 	%rd18, [%rd413];
	mad.lo.s64 	%rd19, %rd18, %rd492, %rd529;
	or.b64  	%rd414, %rd523, %rd11;
	and.b64  	%rd415, %rd414, -4294967296;
	setp.ne.s64 	%p30, %rd415, 0;
	@%p30 bra 	$L__BB194_9;
	cvt.u32.u64 	%r139, %rd11;
	cvt.u32.u64 	%r140, %rd523;
	div.u32 	%r141, %r140, %r139;
	mul.lo.s32 	%r142, %r141, %r139;
	sub.s32 	%r143, %r140, %r142;
	cvt.u64.u32 	%rd493, %r141;
	cvt.u64.u32 	%rd494, %r143;
	bra.uni 	$L__BB194_10;
$L__BB194_9:
	div.s64 	%rd493, %rd523, %rd11;
	mul.lo.s64 	%rd416, %rd493, %rd11;
	sub.s64 	%rd494, %rd523, %rd416;
$L__BB194_10:
	mad.lo.s64 	%rd26, %rd494, %rd18, %rd530;
	mul.wide.u32 	%rd417, %r207, 8;
	add.s64 	%rd418, %rd2, %rd417;
	ld.global.u64 	%rd27, [%rd418];
	or.b64  	%rd419, %rd491, %rd27;
	and.b64  	%rd420, %rd419, -4294967296;
	setp.ne.s64 	%p31, %rd420, 0;
	@%p31 bra 	$L__BB194_12;
	cvt.u32.u64 	%r144, %rd27;
	cvt.u32.u64 	%r145, %rd491;
	div.u32 	%r146, %r145, %r144;
	mul.lo.s32 	%r147, %r146, %r144;
	sub.s32 	%r148, %r145, %r147;
	cvt.u64.u32 	%rd495, %r146;
	cvt.u64.u32 	%rd496, %r148;
	bra.uni 	$L__BB194_13;
$L__BB194_12:
	div.s64 	%rd495, %rd491, %rd27;
	mul.lo.s64 	%rd421, %rd495, %rd27;
	sub.s64 	%rd496, %rd491, %rd421;
$L__BB194_13:
	mul.wide.u32 	%rd422, %r207, 8;
	add.s64 	%rd423, %rd1, %rd422;
	ld.global.u64 	%rd34, [%rd423];
	mad.lo.s64 	%rd35, %rd34, %rd496, %rd19;
	or.b64  	%rd424, %rd493, %rd27;
	and.b64  	%rd425, %rd424, -4294967296;
	setp.ne.s64 	%p32, %rd425, 0;
	@%p32 bra 	$L__BB194_15;
	cvt.u32.u64 	%r149, %rd27;
	cvt.u32.u64 	%r150, %rd493;
	div.u32 	%r151, %r150, %r149;
	mul.lo.s32 	%r152, %r151, %r149;
	sub.s32 	%r153, %r150, %r152;
	cvt.u64.u32 	%rd497, %r151;
	cvt.u64.u32 	%rd498, %r153;
	bra.uni 	$L__BB194_16;
$L__BB194_15:
	div.s64 	%rd497, %rd493, %rd27;
	mul.lo.s64 	%rd426, %rd497, %rd27;
	sub.s64 	%rd498, %rd493, %rd426;
$L__BB194_16:
	mad.lo.s64 	%rd42, %rd498, %rd34, %rd26;
	add.s32 	%r13, %r207, -1;
	mul.wide.u32 	%rd427, %r13, 8;
	add.s64 	%rd428, %rd2, %rd427;
	ld.global.u64 	%rd43, [%rd428];
	or.b64  	%rd429, %rd495, %rd43;
	and.b64  	%rd430, %rd429, -4294967296;
	setp.ne.s64 	%p33, %rd430, 0;
	@%p33 bra 	$L__BB194_18;
	cvt.u32.u64 	%r154, %rd43;
	cvt.u32.u64 	%r155, %rd495;
	div.u32 	%r156, %r155, %r154;
	mul.lo.s32 	%r157, %r156, %r154;
	sub.s32 	%r158, %r155, %r157;
	cvt.u64.u32 	%rd499, %r156;
	cvt.u64.u32 	%rd500, %r158;
	bra.uni 	$L__BB194_19;
$L__BB194_18:
	div.s64 	%rd499, %rd495, %rd43;
	mul.lo.s64 	%rd431, %rd499, %rd43;
	sub.s64 	%rd500, %rd495, %rd431;
$L__BB194_19:
	mul.wide.u32 	%rd432, %r13, 8;
	add.s64 	%rd433, %rd1, %rd432;
	ld.global.u64 	%rd50, [%rd433];
	mad.lo.s64 	%rd51, %rd50, %rd500, %rd35;
	or.b64  	%rd434, %rd497, %rd43;
	and.b64  	%rd435, %rd434, -4294967296;
	setp.ne.s64 	%p34, %rd435, 0;
	@%p34 bra 	$L__BB194_21;
	cvt.u32.u64 	%r159, %rd43;
	cvt.u32.u64 	%r160, %rd497;
	div.u32 	%r161, %r160, %r159;
	mul.lo.s32 	%r162, %r161, %r159;
	sub.s32 	%r163, %r160, %r162;
	cvt.u64.u32 	%rd501, %r161;
	cvt.u64.u32 	%rd502, %r163;
	bra.uni 	$L__BB194_22;
$L__BB194_21:
	div.s64 	%rd501, %rd497, %rd43;
	mul.lo.s64 	%rd436, %rd501, %rd43;
	sub.s64 	%rd502, %rd497, %rd436;
$L__BB194_22:
	mad.lo.s64 	%rd58, %rd502, %rd50, %rd42;
	add.s32 	%r164, %r207, -2;
	mul.wide.u32 	%rd437, %r164, 8;
	add.s64 	%rd438, %rd2, %rd437;
	ld.global.u64 	%rd59, [%rd438];
	or.b64  	%rd439, %rd499, %rd59;
	and.b64  	%rd440, %rd439, -4294967296;
	setp.ne.s64 	%p35, %rd440, 0;
	@%p35 bra 	$L__BB194_24;
	cvt.u32.u64 	%r165, %rd59;
	cvt.u32.u64 	%r166, %rd499;
	div.u32 	%r167, %r166, %r165;
	mul.lo.s32 	%r168, %r167, %r165;
	sub.s32 	%r169, %r166, %r168;
	cvt.u64.u32 	%rd525, %r167;
	cvt.u64.u32 	%rd504, %r169;
	bra.uni 	$L__BB194_25;
$L__BB194_24:
	div.s64 	%rd525, %rd499, %rd59;
	mul.lo.s64 	%rd441, %rd525, %rd59;
	sub.s64 	%rd504, %rd499, %rd441;
$L__BB194_25:
	mul.wide.u32 	%rd442, %r164, 8;
	add.s64 	%rd443, %rd1, %rd442;
	ld.global.u64 	%rd66, [%rd443];
	mad.lo.s64 	%rd529, %rd66, %rd504, %rd51;
	or.b64  	%rd444, %rd501, %rd59;
	and.b64  	%rd445, %rd444, -4294967296;
	setp.ne.s64 	%p36, %rd445, 0;
	@%p36 bra 	$L__BB194_27;
	cvt.u32.u64 	%r171, %rd59;
	cvt.u32.u64 	%r172, %rd501;
	div.u32 	%r173, %r172, %r171;
	mul.lo.s32 	%r174, %r173, %r171;
	sub.s32 	%r175, %r172, %r174;
	cvt.u64.u32 	%rd523, %r173;
	cvt.u64.u32 	%rd506, %r175;
	bra.uni 	$L__BB194_28;
$L__BB194_27:
	div.s64 	%rd523, %rd501, %rd59;
	mul.lo.s64 	%rd446, %rd523, %rd59;
	sub.s64 	%rd506, %rd501, %rd446;
$L__BB194_28:
	mad.lo.s64 	%rd530, %rd506, %rd66, %rd58;
	add.s32 	%r207, %r207, -4;
	add.s32 	%r206, %r206, 4;
	setp.ne.s32 	%p37, %r206, 0;
	@%p37 bra 	$L__BB194_4;
	add.s32 	%r209, %r207, 1;
$L__BB194_30:
	and.b32  	%r18, %r6, 3;
	setp.eq.s32 	%p38, %r18, 0;
	@%p38 bra 	$L__BB194_53;
	setp.eq.s32 	%p39, %r18, 1;
	@%p39 bra 	$L__BB194_45;
	mul.wide.u32 	%rd448, %r209, 8;
	add.s64 	%rd449, %rd2, %rd448;
	ld.global.u64 	%rd81, [%rd449];
	or.b64  	%rd450, %rd525, %rd81;
	and.b64  	%rd451, %rd450, -4294967296;
	setp.ne.s64 	%p40, %rd451, 0;
	@%p40 bra 	$L__BB194_34;
	cvt.u32.u64 	%r176, %rd81;
	cvt.u32.u64 	%r177, %rd525;
	div.u32 	%r178, %r177, %r176;
	mul.lo.s32 	%r179, %r178, %r176;
	sub.s32 	%r180, %r177, %r179;
	cvt.u64.u32 	%rd513, %r178;
	cvt.u64.u32 	%rd514, %r180;
	bra.uni 	$L__BB194_35;
$L__BB194_34:
	div.s64 	%rd513, %rd525, %rd81;
	mul.lo.s64 	%rd452, %rd513, %rd81;
	sub.s64 	%rd514, %rd525, %rd452;
$L__BB194_35:
	add.s64 	%rd454, %rd1, %rd448;
	ld.global.u64 	%rd88, [%rd454];
	mad.lo.s64 	%rd89, %rd88, %rd514, %rd529;
	or.b64  	%rd455, %rd523, %rd81;
	and.b64  	%rd456, %rd455, -4294967296;
	setp.ne.s64 	%p41, %rd456, 0;
	@%p41 bra 	$L__BB194_37;
	cvt.u32.u64 	%r181, %rd81;
	cvt.u32.u64 	%r182, %rd523;
	div.u32 	%r183, %r182, %r181;
	mul.lo.s32 	%r184, %r183, %r181;
	sub.s32 	%r185, %r182, %r184;
	cvt.u64.u32 	%rd515, %r183;
	cvt.u64.u32 	%rd516, %r185;
	bra.uni 	$L__BB194_38;
$L__BB194_37:
	div.s64 	%rd515, %rd523, %rd81;
	mul.lo.s64 	%rd457, %rd515, %rd81;
	sub.s64 	%rd516, %rd523, %rd457;
$L__BB194_38:
	mad.lo.s64 	%rd96, %rd516, %rd88, %rd530;
	add.s32 	%r19, %r209, -1;
	mul.wide.u32 	%rd458, %r19, 8;
	add.s64 	%rd459, %rd2, %rd458;
	ld.global.u64 	%rd97, [%rd459];
	or.b64  	%rd460, %rd513, %rd97;
	and.b64  	%rd461, %rd460, -4294967296;
	setp.ne.s64 	%p42, %rd461, 0;
	@%p42 bra 	$L__BB194_40;
	cvt.u32.u64 	%r186, %rd97;
	cvt.u32.u64 	%r187, %rd513;
	div.u32 	%r188, %r187, %r186;
	mul.lo.s32 	%r189, %r188, %r186;
	sub.s32 	%r190, %r187, %r189;
	cvt.u64.u32 	%rd525, %r188;
	cvt.u64.u32 	%rd518, %r190;
	bra.uni 	$L__BB194_41;
$L__BB194_40:
	div.s64 	%rd525, %rd513, %rd97;
	mul.lo.s64 	%rd462, %rd525, %rd97;
	sub.s64 	%rd518, %rd513, %rd462;
$L__BB194_41:
	add.s64 	%rd464, %rd1, %rd458;
	ld.global.u64 	%rd104, [%rd464];
	mad.lo.s64 	%rd529, %rd104, %rd518, %rd89;
	or.b64  	%rd465, %rd515, %rd97;
	and.b64  	%rd466, %rd465, -4294967296;
	setp.ne.s64 	%p43, %rd466, 0;
	@%p43 bra 	$L__BB194_43;
	cvt.u32.u64 	%r191, %rd97;
	cvt.u32.u64 	%r192, %rd515;
	div.u32 	%r193, %r192, %r191;
	mul.lo.s32 	%r194, %r193, %r191;
	sub.s32 	%r195, %r192, %r194;
	cvt.u64.u32 	%rd523, %r193;
	cvt.u64.u32 	%rd520, %r195;
	bra.uni 	$L__BB194_44;
$L__BB194_43:
	div.s64 	%rd523, %rd515, %rd97;
	mul.lo.s64 	%rd467, %rd523, %rd97;
	sub.s64 	%rd520, %rd515, %rd467;
$L__BB194_44:
	mad.lo.s64 	%rd530, %rd520, %rd104, %rd96;
	add.s32 	%r209, %r209, -2;
$L__BB194_45:
	and.b32  	%r196, %r6, 1;
	setp.eq.b32 	%p44, %r196, 1;
	not.pred 	%p45, %p44;
	@%p45 bra 	$L__BB194_53;
	mul.wide.u32 	%rd468, %r209, 8;
	add.s64 	%rd469, %rd2, %rd468;
	ld.global.u64 	%rd119, [%rd469];
	or.b64  	%rd470, %rd525, %rd119;
	and.b64  	%rd471, %rd470, -4294967296;
	setp.ne.s64 	%p46, %rd471, 0;
	@%p46 bra 	$L__BB194_48;
	cvt.u32.u64 	%r197, %rd119;
	cvt.u32.u64 	%r198, %rd525;
	rem.u32 	%r199, %r198, %r197;
	cvt.u64.u32 	%rd527, %r199;
	bra.uni 	$L__BB194_49;
$L__BB194_48:
	rem.s64 	%rd527, %rd525, %rd119;
$L__BB194_49:
	add.s64 	%rd473, %rd1, %rd468;
	ld.global.u64 	%rd123, [%rd473];
	mad.lo.s64 	%rd529, %rd123, %rd527, %rd529;
	or.b64  	%rd474, %rd523, %rd119;
	and.b64  	%rd475, %rd474, -4294967296;
	setp.ne.s64 	%p47, %rd475, 0;
	@%p47 bra 	$L__BB194_51;
	cvt.u32.u64 	%r200, %rd119;
	cvt.u32.u64 	%r201, %rd523;
	rem.u32 	%r202, %r201, %r200;
	cvt.u64.u32 	%rd528, %r202;
	bra.uni 	$L__BB194_52;
$L__BB194_51:
	rem.s64 	%rd528, %rd523, %rd119;
$L__BB194_52:
	mad.lo.s64 	%rd530, %rd528, %rd123, %rd530;
$L__BB194_53:
	shl.b64 	%rd476, %rd529, 1;
	add.s64 	%rd477, %rd571, %rd476;
	ld.global.u16 	%rs3, [%rd477];
	shl.b64 	%rd478, %rd530, 1;
	add.s64 	%rd479, %rd571, %rd478;
	ld.global.u16 	%rs4, [%rd479];
	add.s16 	%rs5, %rs4, %rs3;
	st.shared.u16 	[%r5], %rs5;
	bra.uni 	$L__BB194_114;
$L__BB194_54:
	cvt.u64.u32 	%rd131, %r4;
	setp.le.u64 	%p2, %rd264, %rd131;
	@%p2 bra 	$L__BB194_114;
	mov.u32 	%r56, %ctaid.y;
	cvt.u64.u32 	%rd269, %r56;
	mad.lo.s64 	%rd562, %rd264, %rd269, %rd131;
	cvt.u32.u64 	%r22, %rd263;
	add.s32 	%r213, %r22, -1;
	setp.lt.s32 	%p3, %r213, 0;
	@%p3 bra 	$L__BB194_113;
	and.b32  	%r24, %r22, 7;
	setp.lt.u32 	%p4, %r213, 7;
	@%p4 bra 	$L__BB194_84;
	add.s32 	%r211, %r22, -4;
	and.b32  	%r57, %r22, -8;
	neg.s32 	%r210, %r57;
$L__BB194_58:
	.pragma "nounroll";
	add.s32 	%r29, %r211, 3;
	mul.wide.u32 	%rd271, %r29, 8;
	add.s64 	%rd272, %rd2, %rd271;
	ld.global.u64 	%rd135, [%rd272];
	or.b64  	%rd273, %rd562, %rd135;
	and.b64  	%rd274, %rd273, -4294967296;
	setp.ne.s64 	%p5, %rd274, 0;
	@%p5 bra 	$L__BB194_60;
	cvt.u32.u64 	%r58, %rd135;
	cvt.u32.u64 	%r59, %rd562;
	div.u32 	%r60, %r59, %r58;
	mul.lo.s32 	%r61, %r60, %r58;
	sub.s32 	%r62, %r59, %r61;
	cvt.u64.u32 	%rd533, %r60;
	cvt.u64.u32 	%rd534, %r62;
	bra.uni 	$L__BB194_61;
$L__BB194_60:
	div.s64 	%rd533, %rd562, %rd135;
	mul.lo.s64 	%rd275, %rd533, %rd135;
	sub.s64 	%rd534, %rd562, %rd275;
$L__BB194_61:
	add.s64 	%rd277, %rd1, %rd271;
	ld.global.u64 	%rd278, [%rd277];
	mul.lo.s64 	%rd142, %rd278, %rd534;
	add.s32 	%r30, %r211, 2;
	mul.wide.u32 	%rd279, %r30, 8;
	add.s64 	%rd280, %rd2, %rd279;
	ld.global.u64 	%rd143, [%rd280];
	or.b64  	%rd281, %rd533, %rd143;
	and.b64  	%rd282, %rd281, -4294967296;
	setp.ne.s64 	%p6, %rd282, 0;
	@%p6 bra 	$L__BB194_63;
	cvt.u32.u64 	%r63, %rd143;
	cvt.u32.u64 	%r64, %rd533;
	div.u32 	%r65, %r64, %r63;
	mul.lo.s32 	%r66, %r65, %r63;
	sub.s32 	%r67, %r64, %r66;
	cvt.u64.u32 	%rd535, %r65;
	cvt.u64.u32 	%rd536, %r67;
	bra.uni 	$L__BB194_64;
$L__BB194_63:
	div.s64 	%rd535, %rd533, %rd143;
	mul.lo.s64 	%rd283, %rd535, %rd143;
	sub.s64 	%rd536, %rd533, %rd283;
$L__BB194_64:
	add.s64 	%rd285, %rd1, %rd279;
	ld.global.u64 	%rd286, [%rd285];
	mad.lo.s64 	%rd150, %rd286, %rd536, %rd142;
	add.s32 	%r31, %r211, 1;
	mul.wide.u32 	%rd287, %r31, 8;
	add.s64 	%rd288, %rd2, %rd287;
	ld.global.u64 	%rd151, [%rd288];
	or.b64  	%rd289, %rd535, %rd151;
	and.b64  	%rd290, %rd289, -4294967296;
	setp.ne.s64 	%p7, %rd290, 0;
	@%p7 bra 	$L__BB194_66;
	cvt.u32.u64 	%r68, %rd151;
	cvt.u32.u64 	%r69, %rd535;
	div.u32 	%r70, %r69, %r68;
	mul.lo.s32 	%r71, %r70, %r68;
	sub.s32 	%r72, %r69, %r71;
	cvt.u64.u32 	%rd537, %r70;
	cvt.u64.u32 	%rd538, %r72;
	bra.uni 	$L__BB194_67;
$L__BB194_66:
	div.s64 	%rd537, %rd535, %rd151;
	mul.lo.s64 	%rd291, %rd537, %rd151;
	sub.s64 	%rd538, %rd535, %rd291;
$L__BB194_67:
	add.s64 	%rd293, %rd1, %rd287;
	ld.global.u64 	%rd294, [%rd293];
	mad.lo.s64 	%rd158, %rd294, %rd538, %rd150;
	add.s32 	%r32, %r211, -4;
	mul.wide.u32 	%rd295, %r211, 8;
	add.s64 	%rd296, %rd2, %rd295;
	ld.global.u64 	%rd159, [%rd296];
	or.b64  	%rd297, %rd537, %rd159;
	and.b64  	%rd298, %rd297, -4294967296;
	setp.ne.s64 	%p8, %rd298, 0;
	@%p8 bra 	$L__BB194_69;
	cvt.u32.u64 	%r73, %rd159;
	cvt.u32.u64 	%r74, %rd537;
	div.u32 	%r75, %r74, %r73;
	mul.lo.s32 	%r76, %r75, %r73;
	sub.s32 	%r77, %r74, %r76;
	cvt.u64.u32 	%rd539, %r75;
	cvt.u64.u32 	%rd540, %r77;
	bra.uni 	$L__BB194_70;
$L__BB194_69:
	div.s64 	%rd539, %rd537, %rd159;
	mul.lo.s64 	%rd299, %rd539, %rd159;
	sub.s64 	%rd540, %rd537, %rd299;
$L__BB194_70:
	add.s64 	%rd301, %rd1, %rd295;
	ld.global.u64 	%rd302, [%rd301];
	mad.lo.s64 	%rd166, %rd302, %rd540, %rd158;
	add.s32 	%r33, %r211, -1;
	mul.wide.u32 	%rd303, %r33, 8;
	add.s64 	%rd304, %rd2, %rd303;
	ld.global.u64 	%rd167, [%rd304];
	or.b64  	%rd305, %rd539, %rd167;
	and.b64  	%rd306, %rd305, -4294967296;
	setp.ne.s64 	%p9, %rd306, 0;
	@%p9 bra 	$L__BB194_72;
	cvt.u32.u64 	%r78, %rd167;
	cvt.u32.u64 	%r79, %rd539;
	div.u32 	%r80, %r79, %r78;
	mul.lo.s32 	%r81, %r80, %r78;
	sub.s32 	%r82, %r79, %r81;
	cvt.u64.u32 	%rd541, %r80;
	cvt.u64.u32 	%rd542, %r82;
	bra.uni 	$L__BB194_73;
$L__BB194_72:
	div.s64 	%rd541, %rd539, %rd167;
	mul.lo.s64 	%rd307, %rd541, %rd167;
	sub.s64 	%rd542, %rd539, %rd307;
$L__BB194_73:
	add.s64 	%rd309, %rd1, %rd303;
	ld.global.u64 	%rd310, [%rd309];
	mad.lo.s64 	%rd174, %rd310, %rd542, %rd166;
	add.s32 	%r34, %r211, -2;
	mul.wide.u32 	%rd311, %r34, 8;
	add.s64 	%rd312, %rd2, %rd311;
	ld.global.u64 	%rd175, [%rd312];
	or.b64  	%rd313, %rd541, %rd175;
	and.b64  	%rd314, %rd313, -4294967296;
	setp.ne.s64 	%p10, %rd314, 0;
	@%p10 bra 	$L__BB194_75;
	cvt.u32.u64 	%r83, %rd175;
	cvt.u32.u64 	%r84, %rd541;
	div.u32 	%r85, %r84, %r83;
	mul.lo.s32 	%r86, %r85, %r83;
	sub.s32 	%r87, %r84, %r86;
	cvt.u64.u32 	%rd543, %r85;
	cvt.u64.u32 	%rd544, %r87;
	bra.uni 	$L__BB194_76;
$L__BB194_75:
	div.s64 	%rd543, %rd541, %rd175;
	mul.lo.s64 	%rd315, %rd543, %rd175;
	sub.s64 	%rd544, %rd541, %rd315;
$L__BB194_76:
	add.s64 	%rd317, %rd1, %rd311;
	ld.global.u64 	%rd318, [%rd317];
	mad.lo.s64 	%rd182, %rd318, %rd544, %rd174;
	add.s32 	%r35, %r211, -3;
	mul.wide.u32 	%rd319, %r35, 8;
	add.s64 	%rd320, %rd2, %rd319;
	ld.global.u64 	%rd183, [%rd320];
	or.b64  	%rd321, %rd543, %rd183;
	and.b64  	%rd322, %rd321, -4294967296;
	setp.ne.s64 	%p11, %rd322, 0;
	@%p11 bra 	$L__BB194_78;
	cvt.u32.u64 	%r88, %rd183;
	cvt.u32.u64 	%r89, %rd543;
	div.u32 	%r90, %r89, %r88;
	mul.lo.s32 	%r91, %r90, %r88;
	sub.s32 	%r92, %r89, %r91;
	cvt.u64.u32 	%rd545, %r90;
	cvt.u64.u32 	%rd546, %r92;
	bra.uni 	$L__BB194_79;
$L__BB194_78:
	div.s64 	%rd545, %rd543, %rd183;
	mul.lo.s64 	%rd323, %rd545, %rd183;
	sub.s64 	%rd546, %rd543, %rd323;
$L__BB194_79:
	add.s64 	%rd325, %rd1, %rd319;
	ld.global.u64 	%rd326, [%rd325];
	mad.lo.s64 	%rd190, %rd326, %rd546, %rd182;
	mul.wide.u32 	%rd327, %r32, 8;
	add.s64 	%rd328, %rd2, %rd327;
	ld.global.u64 	%rd191, [%rd328];
	or.b64  	%rd329, %rd545, %rd191;
	and.b64  	%rd330, %rd329, -4294967296;
	setp.ne.s64 	%p12, %rd330, 0;
	@%p12 bra 	$L__BB194_81;
	cvt.u32.u64 	%r93, %rd191;
	cvt.u32.u64 	%r94, %rd545;
	div.u32 	%r95, %r94, %r93;
	mul.lo.s32 	%r96, %r95, %r93;
	sub.s32 	%r97, %r94, %r96;
	cvt.u64.u32 	%rd562, %r95;
	cvt.u64.u32 	%rd548, %r97;
	bra.uni 	$L__BB194_82;
$L__BB194_81:
	div.s64 	%rd562, %rd545, %rd191;
	mul.lo.s64 	%rd331, %rd562, %rd191;
	sub.s64 	%rd548, %rd545, %rd331;
$L__BB194_82:
	add.s64 	%rd333, %rd1, %rd327;
	ld.global.u64 	%rd334, [%rd333];
	mad.lo.s64 	%rd335, %rd334, %rd548, %rd190;
	shl.b64 	%rd336, %rd335, 1;
	add.s64 	%rd571, %rd571, %rd336;
	add.s32 	%r211, %r211, -8;
	add.s32 	%r210, %r210, 8;
	setp.ne.s32 	%p13, %r210, 0;
	@%p13 bra 	$L__BB194_58;
	add.s32 	%r213, %r211, 3;
$L__BB194_84:
	setp.eq.s32 	%p14, %r24, 0;
	@%p14 bra 	$L__BB194_113;
	and.b32  	%r40, %r22, 3;
	setp.lt.u32 	%p15, %r24, 4;
	@%p15 bra 	$L__BB194_99;
	mul.wide.u32 	%rd338, %r213, 8;
	add.s64 	%rd339, %rd2, %rd338;
	ld.global.u64 	%rd202, [%rd339];
	or.b64  	%rd340, %rd562, %rd202;
	and.b64  	%rd341, %rd340, -4294967296;
	setp.ne.s64 	%p16, %rd341, 0;
	@%p16 bra 	$L__BB194_88;
	cvt.u32.u64 	%r98, %rd202;
	cvt.u32.u64 	%r99, %rd562;
	div.u32 	%r100, %r99, %r98;
	mul.lo.s32 	%r101, %r100, %r98;
	sub.s32 	%r102, %r99, %r101;
	cvt.u64.u32 	%rd552, %r100;
	cvt.u64.u32 	%rd553, %r102;
	bra.uni 	$L__BB194_89;
$L__BB194_88:
	div.s64 	%rd552, %rd562, %rd202;
	mul.lo.s64 	%rd342, %rd552, %rd202;
	sub.s64 	%rd553, %rd562, %rd342;
$L__BB194_89:
	add.s64 	%rd344, %rd1, %rd338;
	ld.global.u64 	%rd345, [%rd344];
	mul.lo.s64 	%rd209, %rd345, %rd553;
	add.s32 	%r41, %r213, -1;
	mul.wide.u32 	%rd346, %r41, 8;
	add.s64 	%rd347, %rd2, %rd346;
	ld.global.u64 	%rd210, [%rd347];
	or.b64  	%rd348, %rd552, %rd210;
	and.b64  	%rd349, %rd348, -4294967296;
	setp.ne.s64 	%p17, %rd349, 0;
	@%p17 bra 	$L__BB194_91;
	cvt.u32.u64 	%r103, %rd210;
	cvt.u32.u64 	%r104, %rd552;
	div.u32 	%r105, %r104, %r103;
	mul.lo.s32 	%r106, %r105, %r103;
	sub.s32 	%r107, %r104, %r106;
	cvt.u64.u32 	%rd554, %r105;
	cvt.u64.u32 	%rd555, %r107;
	bra.uni 	$L__BB194_92;
$L__BB194_91:
	div.s64 	%rd554, %rd552, %rd210;
	mul.lo.s64 	%rd350, %rd554, %rd210;
	sub.s64 	%rd555, %rd552, %rd350;
$L__BB194_92:
	add.s64 	%rd352, %rd1, %rd346;
	ld.global.u64 	%rd353, [%rd352];
	mad.lo.s64 	%rd217, %rd353, %rd555, %rd209;
	add.s32 	%r42, %r213, -2;
	mul.wide.u32 	%rd354, %r42, 8;
	add.s64 	%rd355, %rd2, %rd354;
	ld.global.u64 	%rd218, [%rd355];
	or.b64  	%rd356, %rd554, %rd218;
	and.b64  	%rd357, %rd356, -4294967296;
	setp.ne.s64 	%p18, %rd357, 0;
	@%p18 bra 	$L__BB194_94;
	cvt.u32.u64 	%r108, %rd218;
	cvt.u32.u64 	%r109, %rd554;
	div.u32 	%r110, %r109, %r108;
	mul.lo.s32 	%r111, %r110, %r108;
	sub.s32 	%r112, %r109, %r111;
	cvt.u64.u32 	%rd556, %r110;
	cvt.u64.u32 	%rd557, %r112;
	bra.uni 	$L__BB194_95;
$L__BB194_94:
	div.s64 	%rd556, %rd554, %rd218;
	mul.lo.s64 	%rd358, %rd556, %rd218;
	sub.s64 	%rd557, %rd554, %rd358;
$L__BB194_95:
	add.s64 	%rd360, %rd1, %rd354;
	ld.global.u64 	%rd361, [%rd360];
	mad.lo.s64 	%rd225, %rd361, %rd557, %rd217;
	add.s32 	%r43, %r213, -3;
	mul.wide.u32 	%rd362, %r43, 8;
	add.s64 	%rd363, %rd2, %rd362;
	ld.global.u64 	%rd226, [%rd363];
	or.b64  	%rd364, %rd556, %rd226;
	and.b64  	%rd365, %rd364, -4294967296;
	setp.ne.s64 	%p19, %rd365, 0;
	@%p19 bra 	$L__BB194_97;
	cvt.u32.u64 	%r113, %rd226;
	cvt.u32.u64 	%r114, %rd556;
	div.u32 	%r115, %r114, %r113;
	mul.lo.s32 	%r116, %r115, %r113;
	sub.s32 	%r117, %r114, %r116;
	cvt.u64.u32 	%rd562, %r115;
	cvt.u64.u32 	%rd559, %r117;
	bra.uni 	$L__BB194_98;
$L__BB194_97:
	div.s64 	%rd562, %rd556, %rd226;
	mul.lo.s64 	%rd366, %rd562, %rd226;
	sub.s64 	%rd559, %rd556, %rd366;
$L__BB194_98:
	add.s64 	%rd368, %rd1, %rd362;
	ld.global.u64 	%rd369, [%rd368];
	mad.lo.s64 	%rd370, %rd369, %rd559, %rd225;
	shl.b64 	%rd371, %rd370, 1;
	add.s64 	%rd571, %rd571, %rd371;
	add.s32 	%r213, %r213, -4;
$L__BB194_99:
	setp.eq.s32 	%p20, %r40, 0;
	@%p20 bra 	$L__BB194_113;
	setp.eq.s32 	%p21, %r40, 1;
	@%p21 bra 	$L__BB194_108;
	mul.wide.u32 	%rd373, %r213, 8;
	add.s64 	%rd374, %rd2, %rd373;
	ld.global.u64 	%rd237, [%rd374];
	or.b64  	%rd375, %rd562, %rd237;
	and.b64  	%rd376, %rd375, -4294967296;
	setp.ne.s64 	%p22, %rd376, 0;
	@%p22 bra 	$L__BB194_103;
	cvt.u32.u64 	%r118, %rd237;
	cvt.u32.u64 	%r119, %rd562;
	div.u32 	%r120, %r119, %r118;
	mul.lo.s32 	%r121, %r120, %r118;
	sub.s32 	%r122, %r119, %r121;
	cvt.u64.u32 	%rd563, %r120;
	cvt.u64.u32 	%rd564, %r122;
	bra.uni 	$L__BB194_104;
$L__BB194_103:
	div.s64 	%rd563, %rd562, %rd237;
	mul.lo.s64 	%rd377, %rd563, %rd237;
	sub.s64 	%rd564, %rd562, %rd377;
$L__BB194_104:
	add.s64 	%rd379, %rd1, %rd373;
	ld.global.u64 	%rd380, [%rd379];
	mul.lo.s64 	%rd244, %rd380, %rd564;
	add.s32 	%r46, %r213, -1;
	mul.wide.u32 	%rd381, %r46, 8;
	add.s64 	%rd382, %rd2, %rd381;
	ld.global.u64 	%rd245, [%rd382];
	or.b64  	%rd383, %rd563, %rd245;
	and.b64  	%rd384, %rd383, -4294967296;
	setp.ne.s64 	%p23, %rd384, 0;
	@%p23 bra 	$L__BB194_106;
	cvt.u32.u64 	%r123, %rd245;
	cvt.u32.u64 	%r124, %rd563;
	div.u32 	%r125, %r124, %r123;
	mul.lo.s32 	%r126, %r125, %r123;
	sub.s32 	%r127, %r124, %r126;
	cvt.u64.u32 	%rd562, %r125;
	cvt.u64.u32 	%rd566, %r127;
	bra.uni 	$L__BB194_107;
$L__BB194_106:
	div.s64 	%rd562, %rd563, %rd245;
	mul.lo.s64 	%rd385, %rd562, %rd245;
	sub.s64 	%rd566, %rd563, %rd385;
$L__BB194_107:
	add.s64 	%rd387, %rd1, %rd381;
	ld.global.u64 	%rd388, [%rd387];
	mad.lo.s64 	%rd389, %rd388, %rd566, %rd244;
	shl.b64 	%rd390, %rd389, 1;
	add.s64 	%rd571, %rd571, %rd390;
	add.s32 	%r213, %r213, -2;
$L__BB194_108:
	and.b32  	%r128, %r22, 1;
	setp.eq.b32 	%p24, %r128, 1;
	not.pred 	%p25, %p24;
	@%p25 bra 	$L__BB194_113;
	mul.wide.u32 	%rd391, %r213, 8;
	add.s64 	%rd392, %rd2, %rd391;
	ld.global.u64 	%rd256, [%rd392];
	or.b64  	%rd393, %rd562, %rd256;
	and.b64  	%rd394, %rd393, -4294967296;
	setp.ne.s64 	%p26, %rd394, 0;
	@%p26 bra 	$L__BB194_111;
	cvt.u32.u64 	%r129, %rd256;
	cvt.u32.u64 	%r130, %rd562;
	rem.u32 	%r131, %r130, %r129;
	cvt.u64.u32 	%rd570, %r131;
	bra.uni 	$L__BB194_112;
$L__BB194_111:
	rem.s64 	%rd570, %rd562, %rd256;
$L__BB194_112:
	add.s64 	%rd396, %rd1, %rd391;
	ld.global.u64 	%rd397, [%rd396];
	mul.lo.s64 	%rd398, %rd397, %rd570;
	shl.b64 	%rd399, %rd398, 1;
	add.s64 	%rd571, %rd571, %rd399;
$L__BB194_113:
	ld.global.u16 	%rs2, [%rd571];
	st.shared.u16 	[%r5], %rs2;
$L__BB194_114:
	bar.sync 	0;
	setp.lt.u32 	%p48, %r215, 66;
	@%p48 bra 	$L__BB194_118;
$L__BB194_115:
	shr.u32 	%r50, %r215, 1;
	setp.ge.u32 	%p49, %r1, %r50;
	@%p49 bra 	$L__BB194_117;
	ld.shared.u16 	%rs6, [%r5];
	and.b32  	%r203, %r215, 2046;
	add.s32 	%r204, %r5, %r203;
	ld.shared.u16 	%rs7, [%r204];
	add.s16 	%rs8, %rs7, %rs6;
	st.shared.u16 	[%r5], %rs8;
$L__BB194_117:
	bar.sync 	0;
	setp.gt.u32 	%p50, %r215, 131;
	mov.u32 	%r215, %r50;
	@%p50 bra 	$L__BB194_115;
$L__BB194_118:
	setp.gt.u32 	%p51, %r1, 31;
	@%p51 bra 	$L__BB194_121;
	ld.volatile.shared.u16 	%rs9, [%r5];
	ld.volatile.shared.u16 	%rs10, [%r5+64];
	add.s16 	%rs11, %rs10, %rs9;
	st.volatile.shared.u16 	[%r5], %rs11;
	ld.volatile.shared.u16 	%rs12, [%r5];
	ld.volatile.shared.u16 	%rs13, [%r5+32];
	add.s16 	%rs14, %rs13, %rs12;
	st.volatile.shared.u16 	[%r5], %rs14;
	ld.volatile.shared.u16 	%rs15, [%r5];
	ld.volatile.shared.u16 	%rs16, [%r5+16];
	add.s16 	%rs17, %rs16, %rs15;
	st.volatile.shared.u16 	[%r5], %rs17;
	ld.volatile.shared.u16 	%rs18, [%r5];
	ld.volatile.shared.u16 	%rs19, [%r5+8];
	add.s16 	%rs20, %rs19, %rs18;
	st.volatile.shared.u16 	[%r5], %rs20;
	ld.volatile.shared.u16 	%rs21, [%r5];
	ld.volatile.shared.u16 	%rs22, [%r5+4];
	add.s16 	%rs23, %rs22, %rs21;
	st.volatile.shared.u16 	[%r5], %rs23;
	ld.volatile.shared.u16 	%rs24, [%r5];
	ld.volatile.shared.u16 	%rs25, [%r5+2];
	add.s16 	%rs26, %rs25, %rs24;
	st.volatile.shared.u16 	[%r5], %rs26;
	setp.ne.s32 	%p52, %r1, 0;
	@%p52 bra 	$L__BB194_121;
	ld.param.u64 	%rd486, [contiguous_sum2_u16_param_0];
	ld.shared.u16 	%rs27, [sumsdata_u16];
	cvt.u64.u32 	%rd480, %r2;
	mov.u32 	%r205, %ctaid.y;
	cvt.u64.u32 	%rd481, %r205;
	mad.lo.s64 	%rd482, %rd265, %rd481, %rd480;
	cvta.to.global.u64 	%rd483, %rd486;
	shl.b64 	%rd484, %rd482, 1;
	add.s64 	%rd485, %rd483, %rd484;
	st.global.u16 	[%rd485], %rs27;
$L__BB194_121:
	ret;

}
	// .globl	contiguous_sum22_u16
.visible .entry contiguous_sum22_u16(
	.param .u64 .ptr .align 1 contiguous_sum22_u16_param_0,
	.param .u64 .ptr .align 1 contiguous_sum22_u16_param_1,
	.param .u64 contiguous_sum22_u16_param_2,
	.param .u64 contiguous_sum22_u16_param_3
)
{
	.reg .pred 	%p<8>;
	.reg .b16 	%rs<28>;
	.reg .b32 	%r<19>;
	.reg .b64 	%rd<27>;

	ld.param.u64 	%rd4, [contiguous_sum22_u16_param_0];
	ld.param.u64 	%rd7, [contiguous_sum22_u16_param_1];
	ld.param.u64 	%rd5, [contiguous_sum22_u16_param_2];
	ld.param.u64 	%rd6, [contiguous_sum22_u16_param_3];
	cvta.to.global.u64 	%rd1, %rd7;
	mov.u32 	%r1, %tid.x;
	mov.u32 	%r2, %ctaid.x;
	mov.u32 	%r18, %ntid.x;
	mul.lo.s32 	%r8, %r2, %r18;
	shl.b32 	%r9, %r8, 1;
	add.s32 	%r4, %r9, %r1;
	shl.b32 	%r10, %r1, 1;
	mov.u32 	%r11, sumsdata_u16;
	add.s32 	%r5, %r11, %r10;
	mov.b16 	%rs1, 0;
	st.shared.u16 	[%r5], %rs1;
	add.s32 	%r12, %r4, %r18;
	cvt.u64.u32 	%rd2, %r12;
	setp.le.u64 	%p1, %rd5, %rd2;
	@%p1 bra 	$L__BB195_2;
	cvt.u64.u32 	%rd12, %r4;
	mov.u32 	%r14, %ctaid.y;
	cvt.u64.u32 	%rd13, %r14;
	mul.lo.s64 	%rd14, %rd5, %rd13;
	add.s64 	%rd15, %rd14, %rd12;
	shl.b64 	%rd16, %rd15, 1;
	add.s64 	%rd17, %rd1, %rd16;
	ld.global.u16 	%rs3, [%rd17];
	add.s64 	%rd18, %rd14, %rd2;
	shl.b64 	%rd19, %rd18, 1;
	add.s64 	%rd20, %rd1, %rd19;
	ld.global.u16 	%rs4, [%rd20];
	add.s16 	%rs5, %rs4, %rs3;
	st.shared.u16 	[%r5], %rs5;
	bra.uni 	$L__BB195_4;
$L__BB195_2:
	cvt.u64.u32 	%rd3, %r4;
	setp.le.u64 	%p2, %rd5, %rd3;
	@%p2 bra 	$L__BB195_4;
	mov.u32 	%r13, %ctaid.y;
	cvt.u64.u32 	%rd8, %r13;
	mad.lo.s64 	%rd9, %rd5, %rd8, %rd3;
	shl.b64 	%rd10, %rd9, 1;
	add.s64 	%rd11, %rd1, %rd10;
	ld.global.u16 	%rs2, [%rd11];
	st.shared.u16 	[%r5], %rs2;
$L__BB195_4:
	bar.sync 	0;
	setp.lt.u32 	%p3, %r18, 66;
	@%p3 bra 	$L__BB195_8;
$L__BB195_5:
	shr.u32 	%r7, %r18, 1;
	setp.ge.u32 	%p4, %r1, %r7;
	@%p4 bra 	$L__BB195_7;
	ld.shared.u16 	%rs6, [%r5];
	and.b32  	%r15, %r18, 2046;
	add.s32 	%r16, %r5, %r15;
	ld.shared.u16 	%rs7, [%r16];
	add.s16 	%rs8, %rs7, %rs6;
	st.shared.u16 	[%r5], %rs8;
$L__BB195_7:
	bar.sync 	0;
	setp.gt.u32 	%p5, %r18, 131;
	mov.u32 	%r18, %r7;
	@%p5 bra 	$L__BB195_5;
$L__BB195_8:
	setp.gt.u32 	%p6, %r1, 31;
	@%p6 bra 	$L__BB195_11;
	ld.volatile.shared.u16 	%rs9, [%r5];
	ld.volatile.shared.u16 	%rs10, [%r5+64];
	add.s16 	%rs11, %rs10, %rs9;
	st.volatile.shared.u16 	[%r5], %rs11;
	ld.volatile.shared.u16 	%rs12, [%r5];
	ld.volatile.shared.u16 	%rs13, [%r5+32];
	add.s16 	%rs14, %rs13, %rs12;
	st.volatile.shared.u16 	[%r5], %rs14;
	ld.volatile.shared.u16 	%rs15, [%r5];
	ld.volatile.shared.u16 	%rs16, [%r5+16];
	add.s16 	%rs17, %rs16, %rs15;
	st.volatile.shared.u16 	[%r5], %rs17;
	ld.volatile.shared.u16 	%rs18, [%r5];
	ld.volatile.shared.u16 	%rs19, [%r5+8];
	add.s16 	%rs20, %rs19, %rs18;
	st.volatile.shared.u16 	[%r5], %rs20;
	ld.volatile.shared.u16 	%rs21, [%r5];
	ld.volatile.shared.u16 	%rs22, [%r5+4];
	add.s16 	%rs23, %rs22, %rs21;
	st.volatile.shared.u16 	[%r5], %rs23;
	ld.volatile.shared.u16 	%rs24, [%r5];
	ld.volatile.shared.u16 	%rs25, [%r5+2];
	add.s16 	%rs26, %rs25, %rs24;
	st.volatile.shared.u16 	[%r5], %rs26;
	setp.ne.s32 	%p7, %r1, 0;
	@%p7 bra 	$L__BB195_11;
	ld.shared.u16 	%rs27, [sumsdata_u16];
	cvt.u64.u32 	%rd21, %r2;
	mov.u32 	%r17, %ctaid.y;
	cvt.u64.u32 	%rd22, %r17;
	mad.lo.s64 	%rd23, %rd6, %rd22, %rd21;
	cvta.to.global.u64 	%rd24, %rd4;
	shl.b64 	%rd25, %rd23, 1;
	add.s64 	%rd26, %rd24, %rd25;
	st.global.u16 	[%rd26], %rs27;
$L__BB195_11:
	ret;

}
	// .globl	contiguous_sum3_u16
.visible .entry contiguous_sum3_u16(
	.param .u64 .ptr .align 1 contiguous_sum3_u16_param_0,
	.param .u64 .ptr .align 1 contiguous_sum3_u16_param_1,
	.param .u64 .ptr .align 1 contiguous_sum3_u16_param_2,
	.param .u64 .ptr .align 1 contiguous_sum3_u16_param_3,
	.param .u64 contiguous_sum3_u16_param_4,
	.param .u64 contiguous_sum3_u16_param_5,
	.param .u64 contiguous_sum3_u16_param_6
)
{
	.reg .pred 	%p<38>;
	.reg .b16 	%rs<56>;
	.reg .b32 	%r<204>;
	.reg .b64 	%rd<308>;

	ld.param.u64 	%rd144, [contiguous_sum3_u16_param_0];
	ld.param.u64 	%rd145, [contiguous_sum3_u16_param_1];
	ld.param.u64 	%rd148, [contiguous_sum3_u16_param_2];
	ld.param.u64 	%rd149, [contiguous_sum3_u16_param_3];
	ld.param.u64 	%rd146, [contiguous_sum3_u16_param_4];
	ld.param.u64 	%rd147, [contiguous_sum3_u16_param_5];
	ld.param.u64 	%rd150, [contiguous_sum3_u16_param_6];
	cvta.to.global.u64 	%rd1, %rd149;
	cvta.to.global.u64 	%rd2, %rd148;
	mov.u32 	%r1, %tid.y;
	mov.u32 	%r2, %ntid.x;
	mov.u32 	%r3, %tid.x;
	mad.lo.s32 	%r64, %r1, %r2, %r3;
	mov.u32 	%r65, %ctaid.x;
	mad.lo.s32 	%r66, %r65, %r2, %r3;
	mov.u32 	%r4, %ctaid.y;
	mov.u32 	%r5, %ntid.y;
	mad.lo.s32 	%r67, %r4, %r5, %r1;
	shl.b32 	%r68, %r64, 1;
	mov.u32 	%r69, sumsdata_u16;
	add.s32 	%r7, %r69, %r68;
	mov.b16 	%rs16, 0;
	st.shared.u16 	[%r7], %rs16;
	cvt.u64.u32 	%rd3, %r66;
	setp.le.u64 	%p1, %rd147, %rd3;
	cvt.u64.u32 	%rd152, %r67;
	setp.le.u64 	%p2, %rd150, %rd152;
	or.pred  	%p3, %p1, %p2;
	@%p3 bra 	$L__BB196_76;
	cvt.u32.u64 	%r70, %rd3;
	cvt.u32.u64 	%r71, %rd147;
	mad.lo.s32 	%r194, %r67, %r71, %r70;
	cvt.u32.u64 	%r9, %rd146;
	add.s32 	%r193, %r9, -1;
	setp.lt.s32 	%p4, %r193, 0;
	mov.b64 	%rd307, 0;
	@%p4 bra 	$L__BB196_59;
	setp.lt.u32 	%p5, %r193, 7;
	mov.b64 	%rd307, 0;
	@%p5 bra 	$L__BB196_30;
	add.s32 	%r189, %r9, -4;
	and.b32  	%r72, %r9, -8;
	neg.s32 	%r188, %r72;
	mov.b64 	%rd307, 0;
$L__BB196_4:
	.pragma "nounroll";
	add.s32 	%r16, %r189, 3;
	cvt.u64.u32 	%rd5, %r194;
	mul.wide.u32 	%rd157, %r16, 8;
	add.s64 	%rd158, %rd2, %rd157;
	ld.global.u64 	%rd6, [%rd158];
	and.b64  	%rd159, %rd6, -4294967296;
	setp.ne.s64 	%p6, %rd159, 0;
	@%p6 bra 	$L__BB196_6;
	cvt.u32.u64 	%r73, %rd6;
	cvt.u32.u64 	%r74, %rd5;
	div.u32 	%r75, %r74, %r73;
	mul.lo.s32 	%r76, %r75, %r73;
	sub.s32 	%r77, %r74, %r76;
	cvt.u64.u32 	%rd272, %r75;
	cvt.u64.u32 	%rd273, %r77;
	bra.uni 	$L__BB196_7;
$L__BB196_6:
	div.s64 	%rd272, %rd5, %rd6;
	mul.lo.s64 	%rd160, %rd272, %rd6;
	sub.s64 	%rd273, %rd5, %rd160;
$L__BB196_7:
	mul.wide.u32 	%rd161, %r16, 8;
	add.s64 	%rd162, %rd1, %rd161;
	ld.global.u64 	%rd163, [%rd162];
	mad.lo.s64 	%rd13, %rd163, %rd273, %rd307;
	add.s32 	%r17, %r189, 2;
	and.b64  	%rd14, %rd272, 4294967295;
	mul.wide.u32 	%rd164, %r17, 8;
	add.s64 	%rd165, %rd2, %rd164;
	ld.global.u64 	%rd15, [%rd165];
	and.b64  	%rd166, %rd15, -4294967296;
	setp.ne.s64 	%p7, %rd166, 0;
	@%p7 bra 	$L__BB196_9;
	cvt.u32.u64 	%r78, %rd15;
	cvt.u32.u64 	%r79, %rd14;
	div.u32 	%r80, %r79, %r78;
	mul.lo.s32 	%r81, %r80, %r78;
	sub.s32 	%r82, %r79, %r81;
	cvt.u64.u32 	%rd274, %r80;
	cvt.u64.u32 	%rd275, %r82;
	bra.uni 	$L__BB196_10;
$L__BB196_9:
	div.s64 	%rd274, %rd14, %rd15;
	mul.lo.s64 	%rd167, %rd274, %rd15;
	sub.s64 	%rd275, %rd14, %rd167;
$L__BB196_10:
	mul.wide.u32 	%rd168, %r17, 8;
	add.s64 	%rd169, %rd1, %rd168;
	ld.global.u64 	%rd170, [%rd169];
	mad.lo.s64 	%rd22, %rd170, %rd275, %rd13;
	add.s32 	%r18, %r189, 1;
	and.b64  	%rd23, %rd274, 4294967295;
	mul.wide.u32 	%rd171, %r18, 8;
	add.s64 	%rd172, %rd2, %rd171;
	ld.global.u64 	%rd24, [%rd172];
	and.b64  	%rd173, %rd24, -4294967296;
	setp.ne.s64 	%p8, %rd173, 0;
	@%p8 bra 	$L__BB196_12;
	cvt.u32.u64 	%r83, %rd24;
	cvt.u32.u64 	%r84, %rd23;
	div.u32 	%r85, %r84, %r83;
	mul.lo.s32 	%r86, %r85, %r83;
	sub.s32 	%r87, %r84, %r86;
	cvt.u64.u32 	%rd276, %r85;
	cvt.u64.u32 	%rd277, %r87;
	bra.uni 	$L__BB196_13;
$L__BB196_12:
	div.s64 	%rd276, %rd23, %rd24;
	mul.lo.s64 	%rd174, %rd276, %rd24;
	sub.s64 	%rd277, %rd23, %rd174;
$L__BB196_13:
	mul.wide.u32 	%rd175, %r18, 8;
	add.s64 	%rd176, %rd1, %rd175;
	ld.global.u64 	%rd177, [%rd176];
	mad.lo.s64 	%rd31, %rd177, %rd277, %rd22;
	and.b64  	%rd32, %rd276, 4294967295;
	mul.wide.u32 	%rd178, %r189, 8;
	add.s64 	%rd179, %rd2, %rd178;
	ld.global.u64 	%rd33, [%rd179];
	and.b64  	%rd180, %rd33, -4294967296;
	setp.ne.s64 	%p9, %rd180, 0;
	@%p9 bra 	$L__BB196_15;
	cvt.u32.u64 	%r88, %rd33;
	cvt.u32.u64 	%r89, %rd32;
	div.u32 	%r90, %r89, %r88;
	mul.lo.s32 	%r91, %r90, %r88;
	sub.s32 	%r92, %r89, %r91;
	cvt.u64.u32 	%rd278, %r90;
	cvt.u64.u32 	%rd279, %r92;
	bra.uni 	$L__BB196_16;
$L__BB196_15:
	div.s64 	%rd278, %rd32, %rd33;
	mul.lo.s64 	%rd181, %rd278, %rd33;
	sub.s64 	%rd279, %rd32, %rd181;
$L__BB196_16:
	mul.wide.u32 	%rd182, %r189, 8;
	add.s64 	%rd183, %rd1, %rd182;
	ld.global.u64 	%rd184, [%rd183];
	mad.lo.s64 	%rd40, %rd184, %rd279, %rd31;
	add.s32 	%r19, %r189, -1;
	and.b64  	%rd41, %rd278, 4294967295;
	mul.wide.u32 	%rd185, %r19, 8;
	add.s64 	%rd186, %rd2, %rd185;
	ld.global.u64 	%rd42, [%rd186];
	and.b64  	%rd187, %rd42, -4294967296;
	setp.ne.s64 	%p10, %rd187, 0;
	@%p10 bra 	$L__BB196_18;
	cvt.u32.u64 	%r93, %rd42;
	cvt.u32.u64 	%r94, %rd41;
	div.u32 	%r95, %r94, %r93;
	mul.lo.s32 	%r96, %r95, %r93;
	sub.s32 	%r97, %r94, %r96;
	cvt.u64.u32 	%rd280, %r95;
	cvt.u64.u32 	%rd281, %r97;
	bra.uni 	$L__BB196_19;
$L__BB196_18:
	div.s64 	%rd280, %rd41, %rd42;
	mul.lo.s64 	%rd188, %rd280, %rd42;
	sub.s64 	%rd281, %rd41, %rd188;
$L__BB196_19:
	mul.wide.u32 	%rd189, %r19, 8;
	add.s64 	%rd190, %rd1, %rd189;
	ld.global.u64 	%rd191, [%rd190];
	mad.lo.s64 	%rd49, %rd191, %rd281, %rd40;
	add.s32 	%r20, %r189, -2;
	and.b64  	%rd50, %rd280, 4294967295;
	mul.wide.u32 	%rd192, %r20, 8;
	add.s64 	%rd193, %rd2, %rd192;
	ld.global.u64 	%rd51, [%rd193];
	and.b64  	%rd194, %rd51, -4294967296;
	setp.ne.s64 	%p11, %rd194, 0;
	@%p11 bra 	$L__BB196_21;
	cvt.u32.u64 	%r98, %rd51;
	cvt.u32.u64 	%r99, %rd50;
	div.u32 	%r100, %r99, %r98;
	mul.lo.s32 	%r101, %r100, %r98;
	sub.s32 	%r102, %r99, %r101;
	cvt.u64.u32 	%rd282, %r100;
	cvt.u64.u32 	%rd283, %r102;
	bra.uni 	$L__BB196_22;
$L__BB196_21:
	div.s64 	%rd282, %rd50, %rd51;
	mul.lo.s64 	%rd195, %rd282, %rd51;
	sub.s64 	%rd283, %rd50, %rd195;
$L__BB196_22:
	mul.wide.u32 	%rd196, %r20, 8;
	add.s64 	%rd197, %rd1, %rd196;
	ld.global.u64 	%rd198, [%rd197];
	mad.lo.s64 	%rd58, %rd198, %rd283, %rd49;
	add.s32 	%r21, %r189, -3;
	and.b64  	%rd59, %rd282, 4294967295;
	mul.wide.u32 	%rd199, %r21, 8;
	add.s64 	%rd200, %rd2, %rd199;
	ld.global.u64 	%rd60, [%rd200];
	and.b64  	%rd201, %rd60, -4294967296;
	setp.ne.s64 	%p12, %rd201, 0;
	@%p12 bra 	$L__BB196_24;
	cvt.u32.u64 	%r103, %rd60;
	cvt.u32.u64 	%r104, %rd59;
	div.u32 	%r105, %r104, %r103;
	mul.lo.s32 	%r106, %r105, %r103;
	sub.s32 	%r107, %r104, %r106;
	cvt.u64.u32 	%rd284, %r105;
	cvt.u64.u32 	%rd285, %r107;
	bra.uni 	$L__BB196_25;
$L__BB196_24:
	div.s64 	%rd284, %rd59, %rd60;
	mul.lo.s64 	%rd202, %rd284, %rd60;
	sub.s64 	%rd285, %rd59, %rd202;
$L__BB196_25:
	mul.wide.u32 	%rd203, %r21, 8;
	add.s64 	%rd204, %rd1, %rd203;
	ld.global.u64 	%rd205, [%rd204];
	mad.lo.s64 	%rd67, %rd205, %rd285, %rd58;
	and.b64  	%rd68, %rd284, 4294967295;
	add.s32 	%r108, %r189, -4;
	mul.wide.u32 	%rd206, %r108, 8;
	add.s64 	%rd207, %rd2, %rd206;
	ld.global.u64 	%rd69, [%rd207];
	and.b64  	%rd208, %rd69, -4294967296;
	setp.ne.s64 	%p13, %rd208, 0;
	@%p13 bra 	$L__BB196_27;
	cvt.u32.u64 	%r109, %rd69;
	cvt.u32.u64 	%r110, %rd68;
	div.u32 	%r111, %r110, %r109;
	mul.lo.s32 	%r112, %r111, %r109;
	sub.s32 	%r113, %r110, %r112;
	cvt.u64.u32 	%rd286, %r111;
	cvt.u64.u32 	%rd287, %r113;
	bra.uni 	$L__BB196_28;
$L__BB196_27:
	div.s64 	%rd286, %rd68, %rd69;
	mul.lo.s64 	%rd209, %rd286, %rd69;
	sub.s64 	%rd287, %rd68, %rd209;
$L__BB196_28:
	mul.wide.u32 	%rd210, %r108, 8;
	add.s64 	%rd211, %rd1, %rd210;
	ld.global.u64 	%rd212, [%rd211];
	mad.lo.s64 	%rd307, %rd212, %rd287, %rd67;
	cvt.u32.u64 	%r194, %rd286;
	add.s32 	%r189, %r189, -8;
	add.s32 	%r188, %r188, 8;
	setp.ne.s32 	%p14, %r188, 0;
	@%p14 bra 	$L__BB196_4;
	add.s32 	%r193, %r189, 3;
$L__BB196_30:
	and.b32  	%r28, %r9, 7;
	setp.eq.s32 	%p15, %r28, 0;
	@%p15 bra 	$L__BB196_59;
	and.b32  	%r29, %r9, 3;
	setp.lt.u32 	%p16, %r28, 4;
	@%p16 bra 	$L__BB196_45;
	cvt.u64.u32 	%rd79, %r194;
	mul.wide.u32 	%rd214, %r193, 8;
	add.s64 	%rd215, %rd2, %rd214;
	ld.global.u64 	%rd80, [%rd215];
	and.b64  	%rd216, %rd80, -4294967296;
	setp.ne.s64 	%p17, %rd216, 0;
	@%p17 bra 	$L__BB196_34;
	cvt.u32.u64 	%r115, %rd80;
	cvt.u32.u64 	%r116, %rd79;
	div.u32 	%r117, %r116, %r115;
	mul.lo.s32 	%r118, %r117, %r115;
	sub.s32 	%r119, %r116, %r118;
	cvt.u64.u32 	%rd290, %r117;
	cvt.u64.u32 	%rd291, %r119;
	bra.uni 	$L__BB196_35;
$L__BB196_34:
	div.s64 	%rd290, %rd79, %rd80;
	mul.lo.s64 	%rd217, %rd290, %rd80;
	sub.s64 	%rd291, %rd79, %rd217;
$L__BB196_35:
	mul.wide.u32 	%rd218, %r193, 8;
	add.s64 	%rd219, %rd1, %rd218;
	ld.global.u64 	%rd220, [%rd219];
	mad.lo.s64 	%rd87, %rd220, %rd291, %rd307;
	add.s32 	%r30, %r193, -1;
	and.b64  	%rd88, %rd290, 4294967295;
	mul.wide.u32 	%rd221, %r30, 8;
	add.s64 	%rd222, %rd2, %rd221;
	ld.global.u64 	%rd89, [%rd222];
	and.b64  	%rd223, %rd89, -4294967296;
	setp.ne.s64 	%p18, %rd223, 0;
	@%p18 bra 	$L__BB196_37;
	cvt.u32.u64 	%r120, %rd89;
	cvt.u32.u64 	%r121, %rd88;
	div.u32 	%r122, %r121, %r120;
	mul.lo.s32 	%r123, %r122, %r120;
	sub.s32 	%r124, %r121, %r123;
	cvt.u64.u32 	%rd292, %r122;
	cvt.u64.u32 	%rd293, %r124;
	bra.uni 	$L__BB196_38;
$L__BB196_37:
	div.s64 	%rd292, %rd88, %rd89;
	mul.lo.s64 	%rd224, %rd292, %rd89;
	sub.s64 	%rd293, %rd88, %rd224;
$L__BB196_38:
	mul.wide.u32 	%rd225, %r30, 8;
	add.s64 	%rd226, %rd1, %rd225;
	ld.global.u64 	%rd227, [%rd226];
	mad.lo.s64 	%rd96, %rd227, %rd293, %rd87;
	add.s32 	%r31, %r193, -2;
	and.b64  	%rd97, %rd292, 4294967295;
	mul.wide.u32 	%rd228, %r31, 8;
	add.s64 	%rd229, %rd2, %rd228;
	ld.global.u64 	%rd98, [%rd229];
	and.b64  	%rd230, %rd98, -4294967296;
	setp.ne.s64 	%p19, %rd230, 0;
	@%p19 bra 	$L__BB196_40;
	cvt.u32.u64 	%r125, %rd98;
	cvt.u32.u64 	%r126, %rd97;
	div.u32 	%r127, %r126, %r125;
	mul.lo.s32 	%r128, %r127, %r125;
	sub.s32 	%r129, %r126, %r128;
	cvt.u64.u32 	%rd294, %r127;
	cvt.u64.u32 	%rd295, %r129;
	bra.uni 	$L__BB196_41;
$L__BB196_40:
	div.s64 	%rd294, %rd97, %rd98;
	mul.lo.s64 	%rd231, %rd294, %rd98;
	sub.s64 	%rd295, %rd97, %rd231;
$L__BB196_41:
	mul.wide.u32 	%rd232, %r31, 8;
	add.s64 	%rd233, %rd1, %rd232;
	ld.global.u64 	%rd234, [%rd233];
	mad.lo.s64 	%rd105, %rd234, %rd295, %rd96;
	add.s32 	%r32, %r193, -3;
	and.b64  	%rd106, %rd294, 4294967295;
	mul.wide.u32 	%rd235, %r32, 8;
	add.s64 	%rd236, %rd2, %rd235;
	ld.global.u64 	%rd107, [%rd236];
	and.b64  	%rd237, %rd107, -4294967296;
	setp.ne.s64 	%p20, %rd237, 0;
	@%p20 bra 	$L__BB196_43;
	cvt.u32.u64 	%r130, %rd107;
	cvt.u32.u64 	%r131, %rd106;
	div.u32 	%r132, %r131, %r130;
	mul.lo.s32 	%r133, %r132, %r130;
	sub.s32 	%r134, %r131, %r133;
	cvt.u64.u32 	%rd296, %r132;
	cvt.u64.u32 	%rd297, %r134;
	bra.uni 	$L__BB196_44;
$L__BB196_43:
	div.s64 	%rd296, %rd106, %rd107;
	mul.lo.s64 	%rd238, %rd296, %rd107;
	sub.s64 	%rd297, %rd106, %rd238;
$L__BB196_44:
	mul.wide.u32 	%rd239, %r32, 8;
	add.s64 	%rd240, %rd1, %rd239;
	ld.global.u64 	%rd241, [%rd240];
	mad.lo.s64 	%rd307, %rd241, %rd297, %rd105;
	cvt.u32.u64 	%r194, %rd296;
	add.s32 	%r193, %r193, -4;
$L__BB196_45:
	setp.eq.s32 	%p21, %r29, 0;
	@%p21 bra 	$L__BB196_59;
	setp.eq.s32 	%p22, %r29, 1;
	@%p22 bra 	$L__BB196_54;
	cvt.u64.u32 	%rd117, %r194;
	mul.wide.u32 	%rd243, %r193, 8;
	add.s64 	%rd244, %rd2, %rd243;
	ld.global.u64 	%rd118, [%rd244];
	and.b64  	%rd245, %rd118, -4294967296;
	setp.ne.s64 	%p23, %rd245, 0;
	@%p23 bra 	$L__BB196_49;
	cvt.u32.u64 	%r135, %rd118;
	cvt.u32.u64 	%r136, %rd117;
	div.u32 	%r137, %r136, %r135;
	mul.lo.s32 	%r138, %r137, %r135;
	sub.s32 	%r139, %r136, %r138;
	cvt.u64.u32 	%rd300, %r137;
	cvt.u64.u32 	%rd301, %r139;
	bra.uni 	$L__BB196_50;
$L__BB196_49:
	div.s64 	%rd300, %rd117, %rd118;
	mul.lo.s64 	%rd246, %rd300, %rd118;
	sub.s64 	%rd301, %rd117, %rd246;
$L__BB196_50:
	add.s64 	%rd248, %rd1, %rd243;
	ld.global.u64 	%rd249, [%rd248];
	mad.lo.s64 	%rd125, %rd249, %rd301, %rd307;
	add.s32 	%r37, %r193, -1;
	and.b64  	%rd126, %rd300, 4294967295;
	mul.wide.u32 	%rd250, %r37, 8;
	add.s64 	%rd251, %rd2, %rd250;
	ld.global.u64 	%rd127, [%rd251];
	and.b64  	%rd252, %rd127, -4294967296;
	setp.ne.s64 	%p24, %rd252, 0;
	@%p24 bra 	$L__BB196_52;
	cvt.u32.u64 	%r140, %rd127;
	cvt.u32.u64 	%r141, %rd126;
	div.u32 	%r142, %r141, %r140;
	mul.lo.s32 	%r143, %r142, %r140;
	sub.s32 	%r144, %r141, %r143;
	cvt.u64.u32 	%rd302, %r142;
	cvt.u64.u32 	%rd303, %r144;
	bra.uni 	$L__BB196_53;
$L__BB196_52:
	div.s64 	%rd302, %rd126, %rd127;
	mul.lo.s64 	%rd253, %rd302, %rd127;
	sub.s64 	%rd303, %rd126, %rd253;
$L__BB196_53:
	add.s64 	%rd255, %rd1, %rd250;
	ld.global.u64 	%rd256, [%rd255];
	mad.lo.s64 	%rd307, %rd256, %rd303, %rd125;
	cvt.u32.u64 	%r194, %rd302;
	add.s32 	%r193, %r193, -2;
$L__BB196_54:
	and.b32  	%r145, %r9, 1;
	setp.eq.b32 	%p25, %r145, 1;
	not.pred 	%p26, %p25;
	@%p26 bra 	$L__BB196_59;
	cvt.u64.u32 	%rd137, %r194;
	mul.wide.u32 	%rd257, %r193, 8;
	add.s64 	%rd258, %rd2, %rd257;
	ld.global.u64 	%rd138, [%rd258];
	and.b64  	%rd259, %rd138, -4294967296;
	setp.ne.s64 	%p27, %rd259, 0;
	@%p27 bra 	$L__BB196_57;
	cvt.u32.u64 	%r146, %rd138;
	cvt.u32.u64 	%r147, %rd137;
	rem.u32 	%r148, %r147, %r146;
	cvt.u64.u32 	%rd306, %r148;
	bra.uni 	$L__BB196_58;
$L__BB196_57:
	rem.s64 	%rd306, %rd137, %rd138;
$L__BB196_58:
	add.s64 	%rd261, %rd1, %rd257;
	ld.global.u64 	%rd262, [%rd261];
	mad.lo.s64 	%rd307, %rd262, %rd306, %rd307;
$L__BB196_59:
	cvta.to.global.u64 	%rd263, %rd145;
	shl.b64 	%rd264, %rd307, 1;
	add.s64 	%rd265, %rd263, %rd264;
	ld.global.u16 	%rs17, [%rd265];
	st.shared.u16 	[%r7], %rs17;
	bar.sync 	0;
	setp.ne.s32 	%p28, %r1, 0;
	@%p28 bra 	$L__BB196_76;
	setp.gt.u32 	%p29, %r5, 1;
	@%p29 bra 	$L__BB196_62;
	shl.b32 	%r149, %r3, 1;
	mov.u32 	%r150, sumsdata_u16;
	add.s32 	%r151, %r150, %r149;
	ld.shared.u16 	%rs54, [%r151];
	bra.uni 	$L__BB196_75;
$L__BB196_62:
	shl.b32 	%r153, %r3, 1;
	mov.u32 	%r154, sumsdata_u16;
	add.s32 	%r42, %r154, %r153;
	ld.shared.u16 	%rs54, [%r42];
	add.s32 	%r43, %r5, -1;
	add.s32 	%r155, %r5, -2;
	and.b32  	%r44, %r43, 7;
	setp.lt.u32 	%p30, %r155, 7;
	mov.b32 	%r202, 1;
	@%p30 bra 	$L__BB196_66;
	and.b32  	%r158, %r43, -8;
	neg.s32 	%r199, %r158;
	shl.b32 	%r46, %r2, 1;
	add.s32 	%r160, %r153, %r46;
	add.s32 	%r197, %r154, %r160;
	shl.b32 	%r48, %r2, 4;
	mov.b32 	%r200, 1;
	mov.b32 	%r198, 0;
$L__BB196_64:
	.pragma "nounroll";
	mul.lo.s32 	%r162, %r200, %r2;
	shl.b32 	%r163, %r162, 1;
	add.s32 	%r164, %r42, %r163;
	ld.shared.u16 	%rs19, [%r197];
	add.s16 	%rs20, %rs19, %rs54;
	add.s32 	%r165, %r164, %r46;
	ld.shared.u16 	%rs21, [%r165];
	add.s16 	%rs22, %rs21, %rs20;
	add.s32 	%r166, %r165, %r46;
	ld.shared.u16 	%rs23, [%r166];
	add.s16 	%rs24, %rs23, %rs22;
	add.s32 	%r167, %r166, %r46;
	ld.shared.u16 	%rs25, [%r167];
	add.s16 	%rs26, %rs25, %rs24;
	add.s32 	%r168, %r167, %r46;
	ld.shared.u16 	%rs27, [%r168];
	add.s16 	%rs28, %rs27, %rs26;
	add.s32 	%r169, %r168, %r46;
	ld.shared.u16 	%rs29, [%r169];
	add.s16 	%rs30, %rs29, %rs28;
	add.s32 	%r170, %r169, %r46;
	ld.shared.u16 	%rs31, [%r170];
	add.s16 	%rs32, %rs31, %rs30;
	add.s32 	%r171, %r170, %r46;
	ld.shared.u16 	%rs33, [%r171];
	add.s16 	%rs54, %rs33, %rs32;
	add.s32 	%r200, %r200, 8;
	add.s32 	%r199, %r199, 8;
	add.s32 	%r198, %r198, 8;
	add.s32 	%r197, %r197, %r48;
	setp.ne.s32 	%p31, %r199, 0;
	@%p31 bra 	$L__BB196_64;
	add.s32 	%r202, %r198, 1;
$L__BB196_66:
	setp.eq.s32 	%p32, %r44, 0;
	@%p32 bra 	$L__BB196_74;
	and.b32  	%r59, %r43, 3;
	setp.lt.u32 	%p33, %r44, 4;
	@%p33 bra 	$L__BB196_69;
	mul.lo.s32 	%r172, %r202, %r2;
	shl.b32 	%r173, %r172, 1;
	add.s32 	%r174, %r42, %r173;
	ld.shared.u16 	%rs35, [%r174];
	add.s16 	%rs36, %rs35, %rs54;
	shl.b32 	%r175, %r2, 1;
	add.s32 	%r176, %r174, %r175;
	ld.shared.u16 	%rs37, [%r176];
	add.s16 	%rs38, %rs37, %rs36;
	add.s32 	%r177, %r176, %r175;
	ld.shared.u16 	%rs39, [%r177];
	add.s16 	%rs40, %rs39, %rs38;
	add.s32 	%r178, %r177, %r175;
	ld.shared.u16 	%rs41, [%r178];
	add.s16 	%rs54, %rs41, %rs40;
	add.s32 	%r202, %r202, 4;
$L__BB196_69:
	setp.eq.s32 	%p34, %r59, 0;
	@%p34 bra 	$L__BB196_74;
	setp.eq.s32 	%p35, %r59, 1;
	@%p35 bra 	$L__BB196_72;
	mul.lo.s32 	%r179, %r202, %r2;
	shl.b32 	%r180, %r179, 1;
	add.s32 	%r181, %r42, %r180;
	ld.shared.u16 	%rs43, [%r181];
	add.s16 	%rs44, %rs43, %rs54;
	shl.b32 	%r182, %r2, 1;
	add.s32 	%r183, %r181, %r182;
	ld.shared.u16 	%rs45, [%r183];
	add.s16 	%rs54, %rs45, %rs44;
	add.s32 	%r202, %r202, 2;
$L__BB196_72:
	and.b32  	%r184, %r43, 1;
	setp.eq.b32 	%p36, %r184, 1;
	not.pred 	%p37, %p36;
	@%p37 bra 	$L__BB196_74;
	mul.lo.s32 	%r185, %r202, %r2;
	shl.b32 	%r186, %r185, 1;
	add.s32 	%r187, %r42, %r186;
	ld.shared.u16 	%rs46, [%r187];
	add.s16 	%rs54, %rs46, %rs54;
$L__BB196_74:
	st.shared.u16 	[%r42], %rs54;
$L__BB196_75:
	cvt.u64.u32 	%rd266, %r4;
	mad.lo.s64 	%rd267, %rd147, %rd266, %rd3;
	cvta.to.global.u64 	%rd268, %rd144;
	shl.b64 	%rd269, %rd267, 1;
	add.s64 	%rd270, %rd268, %rd269;
	st.global.u16 	[%rd270], %rs54;
$L__BB196_76:
	ret;

}
	// .globl	contiguous_sum33_u16
.visible .entry contiguous_sum33_u16(
	.param .u64 .ptr .align 1 contiguous_sum33_u16_param_0,
	.param .u64 .ptr .align 1 contiguous_sum33_u16_param_1,
	.param .u64 contiguous_sum33_u16_param_2,
	.param .u64 contiguous_sum33_u16_param_3,
	.param .u64 contiguous_sum33_u16_param_4
)
{
	.reg .pred 	%p<14>;
	.reg .b16 	%rs<56>;
	.reg .b32 	%r<85>;
	.reg .b64 	%rd<16>;

	ld.param.u64 	%rd2, [contiguous_sum33_u16_param_0];
	ld.param.u64 	%rd3, [contiguous_sum33_u16_param_1];
	ld.param.u64 	%rd4, [contiguous_sum33_u16_param_3];
	ld.param.u64 	%rd5, [contiguous_sum33_u16_param_4];
	mov.u32 	%r1, %tid.y;
	mov.u32 	%r2, %ntid.x;
	mov.u32 	%r3, %tid.x;
	mad.lo.s32 	%r30, %r1, %r2, %r3;
	mov.u32 	%r31, %ctaid.x;
	mad.lo.s32 	%r32, %r31, %r2, %r3;
	mov.u32 	%r4, %ctaid.y;
	mov.u32 	%r5, %ntid.y;
	mad.lo.s32 	%r33, %r4, %r5, %r1;
	shl.b32 	%r34, %r30, 1;
	mov.u32 	%r35, sumsdata_u16;
	add.s32 	%r7, %r35, %r34;
	mov.b16 	%rs16, 0;
	st.shared.u16 	[%r7], %rs16;
	cvt.u64.u32 	%rd1, %r32;
	setp.le.u64 	%p1, %rd4, %rd1;
	cvt.u64.u32 	%rd7, %r33;
	setp.le.u64 	%p2, %rd5, %rd7;
	or.pred  	%p3, %p1, %p2;
	@%p3 bra 	$L__BB197_18;
	cvt.u32.u64 	%r36, %rd1;
	cvta.to.global.u64 	%rd8, %rd3;
	cvt.u32.u64 	%r37, %rd4;
	mad.lo.s32 	%r38, %r33, %r37, %r36;
	mul.wide.u32 	%rd9, %r38, 2;
	add.s64 	%rd10, %rd8, %rd9;
	ld.global.u16 	%rs17, [%rd10];
	st.shared.u16 	[%r7], %rs17;
	bar.sync 	0;
	setp.ne.s32 	%p4, %r1, 0;
	@%p4 bra 	$L__BB197_18;
	setp.gt.u32 	%p5, %r5, 1;
	@%p5 bra 	$L__BB197_4;
	shl.b32 	%r39, %r3, 1;
	add.s32 	%r41, %r35, %r39;
	ld.shared.u16 	%rs54, [%r41];
	bra.uni 	$L__BB197_17;
$L__BB197_4:
	shl.b32 	%r43, %r3, 1;
	add.s32 	%r8, %r35, %r43;
	ld.shared.u16 	%rs54, [%r8];
	add.s32 	%r9, %r5, -1;
	add.s32 	%r45, %r5, -2;
	and.b32  	%r10, %r9, 7;
	setp.lt.u32 	%p6, %r45, 7;
	mov.b32 	%r83, 1;
	@%p6 bra 	$L__BB197_8;
	and.b32  	%r48, %r9, -8;
	neg.s32 	%r80, %r48;
	shl.b32 	%r12, %r2, 1;
	add.s32 	%r50, %r43, %r12;
	add.s32 	%r78, %r35, %r50;
	shl.b32 	%r14, %r2, 4;
	mov.b32 	%r81, 1;
	mov.b32 	%r79, 0;
$L__BB197_6:
	.pragma "nounroll";
	mul.lo.s32 	%r52, %r81, %r2;
	shl.b32 	%r53, %r52, 1;
	add.s32 	%r54, %r8, %r53;
	ld.shared.u16 	%rs19, [%r78];
	add.s16 	%rs20, %rs19, %rs54;
	add.s32 	%r55, %r54, %r12;
	ld.shared.u16 	%rs21, [%r55];
	add.s16 	%rs22, %rs21, %rs20;
	add.s32 	%r56, %r55, %r12;
	ld.shared.u16 	%rs23, [%r56];
	add.s16 	%rs24, %rs23, %rs22;
	add.s32 	%r57, %r56, %r12;
	ld.shared.u16 	%rs25, [%r57];
	add.s16 	%rs26, %rs25, %rs24;
	add.s32 	%r58, %r57, %r12;
	ld.shared.u16 	%rs27, [%r58];
	add.s16 	%rs28, %rs27, %rs26;
	add.s32 	%r59, %r58, %r12;
	ld.shared.u16 	%rs29, [%r59];
	add.s16 	%rs30, %rs29, %rs28;
	add.s32 	%r60, %r59, %r12;
	ld.shared.u16 	%rs31, [%r60];
	add.s16 	%rs32, %rs31, %rs30;
	add.s32 	%r61, %r60, %r12;
	ld.shared.u16 	%rs33, [%r61];
	add.s16 	%rs54, %rs33, %rs32;
	add.s32 	%r81, %r81, 8;
	add.s32 	%r80, %r80, 8;
	add.s32 	%r79, %r79, 8;
	add.s32 	%r78, %r78, %r14;
	setp.ne.s32 	%p7, %r80, 0;
	@%p7 bra 	$L__BB197_6;
	add.s32 	%r83, %r79, 1;
$L__BB197_8:
	setp.eq.s32 	%p8, %r10, 0;
	@%p8 bra 	$L__BB197_16;
	and.b32  	%r25, %r9, 3;
	setp.lt.u32 	%p9, %r10, 4;
	@%p9 bra 	$L__BB197_11;
	mul.lo.s32 	%r62, %r83, %r2;
	shl.b32 	%r63, %r62, 1;
	add.s32 	%r64, %r8, %r63;
	ld.shared.u16 	%rs35, [%r64];
	add.s16 	%rs36, %rs35, %rs54;
	shl.b32 	%r65, %r2, 1;
	add.s32 	%r66, %r64, %r65;
	ld.shared.u16 	%rs37, [%r66];
	add.s16 	%rs38, %rs37, %rs36;
	add.s32 	%r67, %r66, %r65;
	ld.shared.u16 	%rs39, [%r67];
	add.s16 	%rs40, %rs39, %rs38;
	add.s32 	%r68, %r67, %r65;
	ld.shared.u16 	%rs41, [%r68];
	add.s16 	%rs54, %rs41, %rs40;
	add.s32 	%r83, %r83, 4;
$L__BB197_11:
	setp.eq.s32 	%p10, %r25, 0;
	@%p10 bra 	$L__BB197_16;
	setp.eq.s32 	%p11, %r25, 1;
	@%p11 bra 	$L__BB197_14;
	mul.lo.s32 	%r69, %r83, %r2;
	shl.b32 	%r70, %r69, 1;
	add.s32 	%r71, %r8, %r70;
	ld.shared.u16 	%rs43, [%r71];
	add.s16 	%rs44, %rs43, %rs54;
	shl.b32 	%r72, %r2, 1;
	add.s32 	%r73, %r71, %r72;
	ld.shared.u16 	%rs45, [%r73];
	add.s16 	%rs54, %rs45, %rs44;
	add.s32 	%r83, %r83, 2;
$L__BB197_14:
	and.b32  	%r74, %r9, 1;
	setp.eq.b32 	%p12, %r74, 1;
	not.pred 	%p13, %p12;
	@%p13 bra 	$L__BB197_16;
	mul.lo.s32 	%r75, %r83, %r2;
	shl.b32 	%r76, %r75, 1;
	add.s32 	%r77, %r8, %r76;
	ld.shared.u16 	%rs46, [%r77];
	add.s16 	%rs54, %rs46, %rs54;
$L__BB197_16:
	st.shared.u16 	[%r8], %rs54;
$L__BB197_17:
	cvt.u64.u32 	%rd11, %r4;
	mad.lo.s64 	%rd12, %rd4, %rd11, %rd1;
	cvta.to.global.u64 	%rd13, %rd2;
	shl.b64 	%rd14, %rd12, 1;
	add.s64 	%rd15, %rd13, %rd14;
	st.global.u16 	[%rd15], %rs54;
$L__BB197_18:
	ret;

}
	// .globl	contiguous_sum_u32
.visible .entry contiguous_sum_u32(
	.param .u64 .ptr .align 1 contiguous_sum_u32_param_0,
	.param .u64 .ptr .align 1 contiguous_sum_u32_param_1,
	.param .u64 contiguous_sum_u32_param_2
)
{
	.reg .pred 	%p<8>;
	.reg .b32 	%r<43>;
	.reg .b64 	%rd<16>;

	ld.param.u64 	%rd4, [contiguous_sum_u32_param_0];
	ld.param.u64 	%rd6, [contiguous_sum_u32_param_1];
	ld.param.u64 	%rd5, [contiguous_sum_u32_param_2];
	cvta.to.global.u64 	%rd1, %rd6;
	mov.u32 	%r1, %tid.x;
	mov.u32 	%r2, %ctaid.x;
	mov.u32 	%r42, %ntid.x;
	mul.lo.s32 	%r8, %r2, %r42;
	shl.b32 	%r9, %r8, 1;
	add.s32 	%r4, %r9, %r1;
	shl.b32 	%r10, %r1, 2;
	mov.u32 	%r11, sumsdata_u32;
	add.s32 	%r5, %r11, %r10;
	mov.b32 	%r12, 0;
	st.shared.u32 	[%r5], %r12;
	add.s32 	%r13, %r4, %r42;
	cvt.u64.u32 	%rd2, %r13;
	setp.le.u64 	%p1, %rd5, %rd2;
	@%p1 bra 	$L__BB198_2;
	mul.wide.u32 	%rd9, %r4, 4;
	add.s64 	%rd10, %rd1, %rd9;
	ld.global.u32 	%r15, [%rd10];
	shl.b64 	%rd11, %rd2, 2;
	add.s64 	%rd12, %rd1, %rd11;
	ld.global.u32 	%r16, [%rd12];
	add.s32 	%r17, %r16, %r15;
	st.shared.u32 	[%r5], %r17;
	bra.uni 	$L__BB198_4;
$L__BB198_2:
	cvt.u64.u32 	%rd3, %r4;
	setp.le.u64 	%p2, %rd5, %rd3;
	@%p2 bra 	$L__BB198_4;
	shl.b64 	%rd7, %rd3, 2;
	add.s64 	%rd8, %rd1, %rd7;
	ld.global.u32 	%r14, [%rd8];
	st.shared.u32 	[%r5], %r14;
$L__BB198_4:
	bar.sync 	0;
	setp.lt.u32 	%p3, %r42, 66;
	@%p3 bra 	$L__BB198_8;
$L__BB198_5:
	shr.u32 	%r7, %r42, 1;
	setp.ge.u32 	%p4, %r1, %r7;
	@%p4 bra 	$L__BB198_7;
	ld.shared.u32 	%r18, [%r5];
	shl.b32 	%r19, %r7, 2;
	add.s32 	%r20, %r5, %r19;
	ld.shared.u32 	%r21, [%r20];
	add.s32 	%r22, %r21, %r18;
	st.shared.u32 	[%r5], %r22;
$L__BB198_7:
	bar.sync 	0;
	setp.gt.u32 	%p5, %r42, 131;
	mov.u32 	%r42, %r7;
	@%p5 bra 	$L__BB198_5;
$L__BB198_8:
	setp.gt.u32 	%p6, %r1, 31;
	@%p6 bra 	$L__BB198_11;
	ld.volatile.shared.u32 	%r23, [%r5];
	ld.volatile.shared.u32 	%r24, [%r5+128];
	add.s32 	%r25, %r24, %r23;
	st.volatile.shared.u32 	[%r5], %r25;
	ld.volatile.shared.u32 	%r26, [%r5];
	ld.volatile.shared.u32 	%r27, [%r5+64];
	add.s32 	%r28, %r27, %r26;
	st.volatile.shared.u32 	[%r5], %r28;
	ld.volatile.shared.u32 	%r29, [%r5];
	ld.volatile.shared.u32 	%r30, [%r5+32];
	add.s32 	%r31, %r30, %r29;
	st.volatile.shared.u32 	[%r5], %r31;
	ld.volatile.shared.u32 	%r32, [%r5];
	ld.volatile.shared.u32 	%r33, [%r5+16];
	add.s32 	%r34, %r33, %r32;
	st.volatile.shared.u32 	[%r5], %r34;
	ld.volatile.shared.u32 	%r35, [%r5];
	ld.volatile.shared.u32 	%r36, [%r5+8];
	add.s32 	%r37, %r36, %r35;
	st.volatile.shared.u32 	[%r5], %r37;
	ld.volatile.shared.u32 	%r38, [%r5];
	ld.volatile.shared.u32 	%r39, [%r5+4];
	add.s32 	%r40, %r39, %r38;
	st.volatile.shared.u32 	[%r5], %r40;
	setp.ne.s32 	%p7, %r1, 0;
	@%p7 bra 	$L__BB198_11;
	ld.shared.u32 	%r41, [sumsdata_u32];
	cvta.to.global.u64 	%rd13, %rd4;
	mul.wide.u32 	%rd14, %r2, 4;
	add.s64 	%rd15, %rd13, %rd14;
	st.global.u32 	[%rd15], %r41;
$L__BB198_11:
	ret;

}
	// .globl	uncontiguous_sum_u32
.visible .entry uncontiguous_sum_u32(
	.param .u64 .ptr .align 1 uncontiguous_sum_u32_param_0,
	.param .u64 .ptr .align 1 uncontiguous_sum_u32_param_1,
	.param .u64 .ptr .align 1 uncontiguous_sum_u32_param_2,
	.param .u64 .ptr .align 1 uncontiguous_sum_u32_param_3,
	.param .u64 uncontiguous_sum_u32_param_4,
	.param .u64 uncontiguous_sum_u32_param_5
)
{
	.reg .pred 	%p<53>;
	.reg .b32 	%r<239>;
	.reg .b64 	%rd<558>;

	ld.param.u64 	%rd260, [uncontiguous_sum_u32_param_0];
	ld.param.u64 	%rd263, [uncontiguous_sum_u32_param_1];
	ld.param.u64 	%rd264, [uncontiguous_sum_u32_param_2];
	ld.param.u64 	%rd265, [uncontiguous_sum_u32_param_3];
	ld.param.u64 	%rd261, [uncontiguous_sum_u32_param_4];
	ld.param.u64 	%rd262, [uncontiguous_sum_u32_param_5];
	cvta.to.global.u64 	%rd1, %rd265;
	cvta.to.global.u64 	%rd2, %rd264;
	cvta.to.global.u64 	%rd3, %rd263;
	mov.u32 	%r1, %tid.x;
	mov.u32 	%r2, %ctaid.x;
	mov.u32 	%r238, %ntid.x;
	mul.lo.s32 	%r52, %r2, %r238;
	shl.b32 	%r53, %r52, 1;
	add.s32 	%r4, %r53, %r1;
	shl.b32 	%r54, %r1, 2;
	mov.u32 	%r55, sumsdata_u32;
	add.s32 	%r5, %r55, %r54;
	mov.b32 	%r56, 0;
	st.shared.u32 	[%r5], %r56;
	add.s32 	%r57, %r4, %r238;
	cvt.u64.u32 	%rd511, %r57;
	setp.le.u64 	%p1, %rd262, %rd511;
	@%p1 bra 	$L__BB199_54;
	cvt.u32.u64 	%r6, %rd261;
	add.s32 	%r232, %r6, -1;
	setp.lt.s32 	%p27, %r232, 0;
	mov.b64 	%rd515, 0;
	mov.u64 	%rd516, %rd515;
	@%p27 bra 	$L__BB199_53;
	cvt.u64.u32 	%rd512, %r4;
	setp.lt.u32 	%p28, %r232, 3;
	mov.b64 	%rd516, 0;
	mov.u64 	%rd515, %rd516;
	@%p28 bra 	$L__BB199_30;
	add.s32 	%r230, %r6, -2;
	and.b32  	%r134, %r6, -4;
	neg.s32 	%r229, %r134;
	mov.b64 	%rd516, 0;
$L__BB199_4:
	.pragma "nounroll";
	add.s32 	%r12, %r230, 1;
	mul.wide.u32 	%rd397, %r12, 8;
	add.s64 	%rd398, %rd2, %rd397;
	ld.global.u64 	%rd10, [%rd398];
	or.b64  	%rd399, %rd512, %rd10;
	and.b64  	%rd400, %rd399, -4294967296;
	setp.ne.s64 	%p29, %rd400, 0;
	@%p29 bra 	$L__BB199_6;
	cvt.u32.u64 	%r135, %rd10;
	cvt.u32.u64 	%r136, %rd512;
	div.u32 	%r137, %r136, %r135;
	mul.lo.s32 	%r138, %r137, %r135;
	sub.s32 	%r139, %r136, %r138;
	cvt.u64.u32 	%rd477, %r137;
	cvt.u64.u32 	%rd478, %r139;
	bra.uni 	$L__BB199_7;
$L__BB199_6:
	div.s64 	%rd477, %rd512, %rd10;
	mul.lo.s64 	%rd401, %rd477, %rd10;
	sub.s64 	%rd478, %rd512, %rd401;
$L__BB199_7:
	mul.wide.u32 	%rd402, %r12, 8;
	add.s64 	%rd403, %rd1, %rd402;
	ld.global.u64 	%rd17, [%rd403];
	mad.lo.s64 	%rd18, %rd17, %rd478, %rd515;
	or.b64  	%rd404, %rd511, %rd10;
	and.b64  	%rd405, %rd404, -4294967296;
	setp.ne.s64 	%p30, %rd405, 0;
	@%p30 bra 	$L__BB199_9;
	cvt.u32.u64 	%r140, %rd10;
	cvt.u32.u64 	%r141, %rd511;
	div.u32 	%r142, %r141, %r140;
	mul.lo.s32 	%r143, %r142, %r140;
	sub.s32 	%r144, %r141, %r143;
	cvt.u64.u32 	%rd479, %r142;
	cvt.u64.u32 	%rd480, %r144;
	bra.uni 	$L__BB199_10;
$L__BB199_9:
	div.s64 	%rd479, %rd511, %rd10;
	mul.lo.s64 	%rd406, %rd479, %rd10;
	sub.s64 	%rd480, %rd511, %rd406;
$L__BB199_10:
	mad.lo.s64 	%rd25, %rd480, %rd17, %rd516;
	add.s32 	%r13, %r230, -2;
	mul.wide.u32 	%rd407, %r230, 8;
	add.s64 	%rd408, %rd2, %rd407;
	ld.global.u64 	%rd26, [%rd408];
	or.b64  	%rd409, %rd477, %rd26;
	and.b64  	%rd410, %rd409, -4294967296;
	setp.ne.s64 	%p31, %rd410, 0;
	@%p31 bra 	$L__BB199_12;
	cvt.u32.u64 	%r145, %rd26;
	cvt.u32.u64 	%r146, %rd477;
	div.u32 	%r147, %r146, %r145;
	mul.lo.s32 	%r148, %r147, %r145;
	sub.s32 	%r149, %r146, %r148;
	cvt.u64.u32 	%rd481, %r147;
	cvt.u64.u32 	%rd482, %r149;
	bra.uni 	$L__BB199_13;
$L__BB199_12:
	div.s64 	%rd481, %rd477, %rd26;
	mul.lo.s64 	%rd411, %rd481, %rd26;
	sub.s64 	%rd482, %rd477, %rd411;
$L__BB199_13:
	mul.wide.u32 	%rd412, %r230, 8;
	add.s64 	%rd413, %rd1, %rd412;
	ld.global.u64 	%rd33, [%rd413];
	mad.lo.s64 	%rd34, %rd33, %rd482, %rd18;
	or.b64  	%rd414, %rd479, %rd26;
	and.b64  	%rd415, %rd414, -4294967296;
	setp.ne.s64 	%p32, %rd415, 0;
	@%p32 bra 	$L__BB199_15;
	cvt.u32.u64 	%r150, %rd26;
	cvt.u32.u64 	%r151, %rd479;
	div.u32 	%r152, %r151, %r150;
	mul.lo.s32 	%r153, %r152, %r150;
	sub.s32 	%r154, %r151, %r153;
	cvt.u64.u32 	%rd483, %r152;
	cvt.u64.u32 	%rd484, %r154;
	bra.uni 	$L__BB199_16;
$L__BB199_15:
	div.s64 	%rd483, %rd479, %rd26;
	mul.lo.s64 	%rd416, %rd483, %rd26;
	sub.s64 	%rd484, %rd479, %rd416;
$L__BB199_16:
	mad.lo.s64 	%rd41, %rd484, %rd33, %rd25;
	add.s32 	%r14, %r230, -1;
	mul.wide.u32 	%rd417, %r14, 8;
	add.s64 	%rd418, %rd2, %rd417;
	ld.global.u64 	%rd42, [%rd418];
	or.b64  	%rd419, %rd481, %rd42;
	and.b64  	%rd420, %rd419, -4294967296;
	setp.ne.s64 	%p33, %rd420, 0;
	@%p33 bra 	$L__BB199_18;
	cvt.u32.u64 	%r155, %rd42;
	cvt.u32.u64 	%r156, %rd481;
	div.u32 	%r157, %r156, %r155;
	mul.lo.s32 	%r158, %r157, %r155;
	sub.s32 	%r159, %r156, %r158;
	cvt.u64.u32 	%rd485, %r157;
	cvt.u64.u32 	%rd486, %r159;
	bra.uni 	$L__BB199_19;
$L__BB199_18:
	div.s64 	%rd485, %rd481, %rd42;
	mul.lo.s64 	%rd421, %rd485, %rd42;
	sub.s64 	%rd486, %rd481, %rd421;
$L__BB199_19:
	mul.wide.u32 	%rd422, %r14, 8;
	add.s64 	%rd423, %rd1, %rd422;
	ld.global.u64 	%rd49, [%rd423];
	mad.lo.s64 	%rd50, %rd49, %rd486, %rd34;
	or.b64  	%rd424, %rd483, %rd42;
	and.b64  	%rd425, %rd424, -4294967296;
	setp.ne.s64 	%p34, %rd425, 0;
	@%p34 bra 	$L__BB199_21;
	cvt.u32.u64 	%r160, %rd42;
	cvt.u32.u64 	%r161, %rd483;
	div.u32 	%r162, %r161, %r160;
	mul.lo.s32 	%r163, %r162, %r160;
	sub.s32 	%r164, %r161, %r163;
	cvt.u64.u32 	%rd487, %r162;
	cvt.u64.u32 	%rd488, %r164;
	bra.uni 	$L__BB199_22;
$L__BB199_21:
	div.s64 	%rd487, %rd483, %rd42;
	mul.lo.s64 	%rd426, %rd487, %rd42;
	sub.s64 	%rd488, %rd483, %rd426;
$L__BB199_22:
	mad.lo.s64 	%rd57, %rd488, %rd49, %rd41;
	mul.wide.u32 	%rd427, %r13, 8;
	add.s64 	%rd428, %rd2, %rd427;
	ld.global.u64 	%rd58, [%rd428];
	or.b64  	%rd429, %rd485, %rd58;
	and.b64  	%rd430, %rd429, -4294967296;
	setp.ne.s64 	%p35, %rd430, 0;
	@%p35 bra 	$L__BB199_24;
	cvt.u32.u64 	%r165, %rd58;
	cvt.u32.u64 	%r166, %rd485;
	div.u32 	%r167, %r166, %r165;
	mul.lo.s32 	%r168, %r167, %r165;
	sub.s32 	%r169, %r166, %r168;
	cvt.u64.u32 	%rd512, %r167;
	cvt.u64.u32 	%rd490, %r169;
	bra.uni 	$L__BB199_25;
$L__BB199_24:
	div.s64 	%rd512, %rd485, %rd58;
	mul.lo.s64 	%rd431, %rd512, %rd58;
	sub.s64 	%rd490, %rd485, %rd431;
$L__BB199_25:
	mul.wide.u32 	%rd432, %r13, 8;
	add.s64 	%rd433, %rd1, %rd432;
	ld.global.u64 	%rd65, [%rd433];
	mad.lo.s64 	%rd515, %rd65, %rd490, %rd50;
	or.b64  	%rd434, %rd487, %rd58;
	and.b64  	%rd435, %rd434, -4294967296;
	setp.ne.s64 	%p36, %rd435, 0;
	@%p36 bra 	$L__BB199_27;
	cvt.u32.u64 	%r170, %rd58;
	cvt.u32.u64 	%r171, %rd487;
	div.u32 	%r172, %r171, %r170;
	mul.lo.s32 	%r173, %r172, %r170;
	sub.s32 	%r174, %r171, %r173;
	cvt.u64.u32 	%rd511, %r172;
	cvt.u64.u32 	%rd492, %r174;
	bra.uni 	$L__BB199_28;
$L__BB199_27:
	div.s64 	%rd511, %rd487, %rd58;
	mul.lo.s64 	%rd436, %rd511, %rd58;
	sub.s64 	%rd492, %rd487, %rd436;
$L__BB199_28:
	mad.lo.s64 	%rd516, %rd492, %rd65, %rd57;
	add.s32 	%r230, %r230, -4;
	add.s32 	%r229, %r229, 4;
	setp.ne.s32 	%p37, %r229, 0;
	@%p37 bra 	$L__BB199_4;
	add.s32 	%r232, %r230, 1;
$L__BB199_30:
	and.b32  	%r19, %r6, 3;
	setp.eq.s32 	%p38, %r19, 0;
	@%p38 bra 	$L__BB199_53;
	setp.eq.s32 	%p39, %r19, 1;
	@%p39 bra 	$L__BB199_45;
	mul.wide.u32 	%rd438, %r232, 8;
	add.s64 	%rd439, %rd2, %rd438;
	ld.global.u64 	%rd80, [%rd439];
	or.b64  	%rd440, %rd512, %rd80;
	and.b64  	%rd441, %rd440, -4294967296;
	setp.ne.s64 	%p40, %rd441, 0;
	@%p40 bra 	$L__BB199_34;
	cvt.u32.u64 	%r175, %rd80;
	cvt.u32.u64 	%r176, %rd512;
	div.u32 	%r177, %r176, %r175;
	mul.lo.s32 	%r178, %r177, %r175;
	sub.s32 	%r179, %r176, %r178;
	cvt.u64.u32 	%rd499, %r177;
	cvt.u64.u32 	%rd500, %r179;
	bra.uni 	$L__BB199_35;
$L__BB199_34:
	div.s64 	%rd499, %rd512, %rd80;
	mul.lo.s64 	%rd442, %rd499, %rd80;
	sub.s64 	%rd500, %rd512, %rd442;
$L__BB199_35:
	add.s64 	%rd444, %rd1, %rd438;
	ld.global.u64 	%rd87, [%rd444];
	mad.lo.s64 	%rd88, %rd87, %rd500, %rd515;
	or.b64  	%rd445, %rd511, %rd80;
	and.b64  	%rd446, %rd445, -4294967296;
	setp.ne.s64 	%p41, %rd446, 0;
	@%p41 bra 	$L__BB199_37;
	cvt.u32.u64 	%r180, %rd80;
	cvt.u32.u64 	%r181, %rd511;
	div.u32 	%r182, %r181, %r180;
	mul.lo.s32 	%r183, %r182, %r180;
	sub.s32 	%r184, %r181, %r183;
	cvt.u64.u32 	%rd501, %r182;
	cvt.u64.u32 	%rd502, %r184;
	bra.uni 	$L__BB199_38;
$L__BB199_37:
	div.s64 	%rd501, %rd511, %rd80;
	mul.lo.s64 	%rd447, %rd501, %rd80;
	sub.s64 	%rd502, %rd511, %rd447;
$L__BB199_38:
	mad.lo.s64 	%rd95, %rd502, %rd87, %rd516;
	add.s32 	%r20, %r232, -1;
	mul.wide.u32 	%rd448, %r20, 8;
	add.s64 	%rd449, %rd2, %rd448;
	ld.global.u64 	%rd96, [%rd449];
	or.b64  	%rd450, %rd499, %rd96;
	and.b64  	%rd451, %rd450, -4294967296;
	setp.ne.s64 	%p42, %rd451, 0;
	@%p42 bra 	$L__BB199_40;
	cvt.u32.u64 	%r185, %rd96;
	cvt.u32.u64 	%r186, %rd499;
	div.u32 	%r187, %r186, %r185;
	mul.lo.s32 	%r188, %r187, %r185;
	sub.s32 	%r189, %r186, %r188;
	cvt.u64.u32 	%rd512, %r187;
	cvt.u64.u32 	%rd504, %r189;
	bra.uni 	$L__BB199_41;
$L__BB199_40:
	div.s64 	%rd512, %rd499, %rd96;
	mul.lo.s64 	%rd452, %rd512, %rd96;
	sub.s64 	%rd504, %rd499, %rd452;
$L__BB199_41:
	add.s64 	%rd454, %rd1, %rd448;
	ld.global.u64 	%rd103, [%rd454];
	mad.lo.s64 	%rd515, %rd103, %rd504, %rd88;
	or.b64  	%rd455, %rd501, %rd96;
	and.b64  	%rd456, %rd455, -4294967296;
	setp.ne.s64 	%p43, %rd456, 0;
	@%p43 bra 	$L__BB199_43;
	cvt.u32.u64 	%r190, %rd96;
	cvt.u32.u64 	%r191, %rd501;
	div.u32 	%r192, %r191, %r190;
	mul.lo.s32 	%r193, %r192, %r190;
	sub.s32 	%r194, %r191, %r193;
	cvt.u64.u32 	%rd511, %r192;
	cvt.u64.u32 	%rd506, %r194;
	bra.uni 	$L__BB199_44;
$L__BB199_43:
	div.s64 	%rd511, %rd501, %rd96;
	mul.lo.s64 	%rd457, %rd511, %rd96;
	sub.s64 	%rd506, %rd501, %rd457;
$L__BB199_44:
	mad.lo.s64 	%rd516, %rd506, %rd103, %rd95;
	add.s32 	%r232, %r232, -2;
$L__BB199_45:
	and.b32  	%r195, %r6, 1;
	setp.eq.b32 	%p44, %r195, 1;
	not.pred 	%p45, %p44;
	@%p45 bra 	$L__BB199_53;
	mul.wide.u32 	%rd458, %r232, 8;
	add.s64 	%rd459, %rd2, %rd458;
	ld.global.u64 	%rd118, [%rd459];
	or.b64  	%rd460, %rd512, %rd118;
	and.b64  	%rd461, %rd460, -4294967296;
	setp.ne.s64 	%p46, %rd461, 0;
	@%p46 bra 	$L__BB199_48;
	cvt.u32.u64 	%r196, %rd118;
	cvt.u32.u64 	%r197, %rd512;
	rem.u32 	%r198, %r197, %r196;
	cvt.u64.u32 	%rd513, %r198;
	bra.uni 	$L__BB199_49;
$L__BB199_48:
	rem.s64 	%rd513, %rd512, %rd118;
$L__BB199_49:
	add.s64 	%rd463, %rd1, %rd458;
	ld.global.u64 	%rd122, [%rd463];
	mad.lo.s64 	%rd515, %rd122, %rd513, %rd515;
	or.b64  	%rd464, %rd511, %rd118;
	and.b64  	%rd465, %rd464, -4294967296;
	setp.ne.s64 	%p47, %rd465, 0;
	@%p47 bra 	$L__BB199_51;
	cvt.u32.u64 	%r199, %rd118;
	cvt.u32.u64 	%r200, %rd511;
	rem.u32 	%r201, %r200, %r199;
	cvt.u64.u32 	%rd514, %r201;
	bra.uni 	$L__BB199_52;
$L__BB199_51:
	rem.s64 	%rd514, %rd511, %rd118;
$L__BB199_52:
	mad.lo.s64 	%rd516, %rd514, %rd122, %rd516;
$L__BB199_53:
	shl.b64 	%rd466, %rd515, 2;
	add.s64 	%rd467, %rd3, %rd466;
	ld.global.u32 	%r202, [%rd467];
	shl.b64 	%rd468, %rd516, 2;
	add.s64 	%rd469, %rd3, %rd468;
	ld.global.u32 	%r203, [%rd469];
	add.s32 	%r204, %r203, %r202;
	st.shared.u32 	[%r5], %r204;
	bra.uni 	$L__BB199_114;
$L__BB199_54:
	cvt.u64.u32 	%rd548, %r4;
	setp.le.u64 	%p2, %rd262, %rd548;
	@%p2 bra 	$L__BB199_114;
	cvt.u32.u64 	%r23, %rd261;
	add.s32 	%r236, %r23, -1;
	setp.lt.s32 	%p3, %r236, 0;
	mov.b64 	%rd557, 0;
	@%p3 bra 	$L__BB199_113;
	and.b32  	%r25, %r23, 7;
	setp.lt.u32 	%p4, %r236, 7;
	mov.b64 	%rd557, 0;
	@%p4 bra 	$L__BB199_84;
	add.s32 	%r234, %r23, -4;
	and.b32  	%r58, %r23, -8;
	neg.s32 	%r233, %r58;
	mov.b64 	%rd557, 0;
$L__BB199_58:
	.pragma "nounroll";
	add.s32 	%r30, %r234, 3;
	mul.wide.u32 	%rd270, %r30, 8;
	add.s64 	%rd271, %rd2, %rd270;
	ld.global.u64 	%rd133, [%rd271];
	or.b64  	%rd272, %rd548, %rd133;
	and.b64  	%rd273, %rd272, -4294967296;
	setp.ne.s64 	%p5, %rd273, 0;
	@%p5 bra 	$L__BB199_60;
	cvt.u32.u64 	%r59, %rd133;
	cvt.u32.u64 	%r60, %rd548;
	div.u32 	%r61, %r60, %r59;
	mul.lo.s32 	%r62, %r61, %r59;
	sub.s32 	%r63, %r60, %r62;
	cvt.u64.u32 	%rd519, %r61;
	cvt.u64.u32 	%rd520, %r63;
	bra.uni 	$L__BB199_61;
$L__BB199_60:
	div.s64 	%rd519, %rd548, %rd133;
	mul.lo.s64 	%rd274, %rd519, %rd133;
	sub.s64 	%rd520, %rd548, %rd274;
$L__BB199_61:
	add.s64 	%rd276, %rd1, %rd270;
	ld.global.u64 	%rd277, [%rd276];
	mad.lo.s64 	%rd140, %rd277, %rd520, %rd557;
	add.s32 	%r31, %r234, 2;
	mul.wide.u32 	%rd278, %r31, 8;
	add.s64 	%rd279, %rd2, %rd278;
	ld.global.u64 	%rd141, [%rd279];
	or.b64  	%rd280, %rd519, %rd141;
	and.b64  	%rd281, %rd280, -4294967296;
	setp.ne.s64 	%p6, %rd281, 0;
	@%p6 bra 	$L__BB199_63;
	cvt.u32.u64 	%r64, %rd141;
	cvt.u32.u64 	%r65, %rd519;
	div.u32 	%r66, %r65, %r64;
	mul.lo.s32 	%r67, %r66, %r64;
	sub.s32 	%r68, %r65, %r67;
	cvt.u64.u32 	%rd521, %r66;
	cvt.u64.u32 	%rd522, %r68;
	bra.uni 	$L__BB199_64;
$L__BB199_63:
	div.s64 	%rd521, %rd519, %rd141;
	mul.lo.s64 	%rd282, %rd521, %rd141;
	sub.s64 	%rd522, %rd519, %rd282;
$L__BB199_64:
	add.s64 	%rd284, %rd1, %rd278;
	ld.global.u64 	%rd285, [%rd284];
	mad.lo.s64 	%rd148, %rd285, %rd522, %rd140;
	add.s32 	%r32, %r234, 1;
	mul.wide.u32 	%rd286, %r32, 8;
	add.s64 	%rd287, %rd2, %rd286;
	ld.global.u64 	%rd149, [%rd287];
	or.b64  	%rd288, %rd521, %rd149;
	and.b64  	%rd289, %rd288, -4294967296;
	setp.ne.s64 	%p7, %rd289, 0;
	@%p7 bra 	$L__BB199_66;
	cvt.u32.u64 	%r69, %rd149;
	cvt.u32.u64 	%r70, %rd521;
	div.u32 	%r71, %r70, %r69;
	mul.lo.s32 	%r72, %r71, %r69;
	sub.s32 	%r73, %r70, %r72;
	cvt.u64.u32 	%rd523, %r71;
	cvt.u64.u32 	%rd524, %r73;
	bra.uni 	$L__BB199_67;
$L__BB199_66:
	div.s64 	%rd523, %rd521, %rd149;
	mul.lo.s64 	%rd290, %rd523, %rd149;
	sub.s64 	%rd524, %rd521, %rd290;
$L__BB199_67:
	add.s64 	%rd292, %rd1, %rd286;
	ld.global.u64 	%rd293, [%rd292];
	mad.lo.s64 	%rd156, %rd293, %rd524, %rd148;
	add.s32 	%r33, %r234, -4;
	mul.wide.u32 	%rd294, %r234, 8;
	add.s64 	%rd295, %rd2, %rd294;
	ld.global.u64 	%rd157, [%rd295];
	or.b64  	%rd296, %rd523, %rd157;
	and.b64  	%rd297, %rd296, -4294967296;
	setp.ne.s64 	%p8, %rd297, 0;
	@%p8 bra 	$L__BB199_69;
	cvt.u32.u64 	%r74, %rd157;
	cvt.u32.u64 	%r75, %rd523;
	div.u32 	%r76, %r75, %r74;
	mul.lo.s32 	%r77, %r76, %r74;
	sub.s32 	%r78, %r75, %r77;
	cvt.u64.u32 	%rd525, %r76;
	cvt.u64.u32 	%rd526, %r78;
	bra.uni 	$L__BB199_70;
$L__BB199_69:
	div.s64 	%rd525, %rd523, %rd157;
	mul.lo.s64 	%rd298, %rd525, %rd157;
	sub.s64 	%rd526, %rd523, %rd298;
$L__BB199_70:
	add.s64 	%rd300, %rd1, %rd294;
	ld.global.u64 	%rd301, [%rd300];
	mad.lo.s64 	%rd164, %rd301, %rd526, %rd156;
	add.s32 	%r34, %r234, -1;
	mul.wide.u32 	%rd302, %r34, 8;
	add.s64 	%rd303, %rd2, %rd302;
	ld.global.u64 	%rd165, [%rd303];
	or.b64  	%rd304, %rd525, %rd165;
	and.b64  	%rd305, %rd304, -4294967296;
	setp.ne.s64 	%p9, %rd305, 0;
	@%p9 bra 	$L__BB199_72;
	cvt.u32.u64 	%r79, %rd165;
	cvt.u32.u64 	%r80, %rd525;
	div.u32 	%r81, %r80, %r79;
	mul.lo.s32 	%r82, %r81, %r79;
	sub.s32 	%r83, %r80, %r82;
	cvt.u64.u32 	%rd527, %r81;
	cvt.u64.u32 	%rd528, %r83;
	bra.uni 	$L__BB199_73;
$L__BB199_72:
	div.s64 	%rd527, %rd525, %rd165;
	mul.lo.s64 	%rd306, %rd527, %rd165;
	sub.s64 	%rd528, %rd525, %rd306;
$L__BB199_73:
	add.s64 	%rd308, %rd1, %rd302;
	ld.global.u64 	%rd309, [%rd308];
	mad.lo.s64 	%rd172, %rd309, %rd528, %rd164;
	add.s32 	%r35, %r234, -2;
	mul.wide.u32 	%rd310, %r35, 8;
	add.s64 	%rd311, %rd2, %rd310;
	ld.global.u64 	%rd173, [%rd311];
	or.b64  	%rd312, %rd527, %rd173;
	and.b64  	%rd313, %rd312, -4294967296;
	setp.ne.s64 	%p10, %rd313, 0;
	@%p10 bra 	$L__BB199_75;
	cvt.u32.u64 	%r84, %rd173;
	cvt.u32.u64 	%r85, %rd527;
	div.u32 	%r86, %r85, %r84;
	mul.lo.s32 	%r87, %r86, %r84;
	sub.s32 	%r88, %r85, %r87;
	cvt.u64.u32 	%rd529, %r86;
	cvt.u64.u32 	%rd530, %r88;
	bra.uni 	$L__BB199_76;
$L__BB199_75:
	div.s64 	%rd529, %rd527, %rd173;
	mul.lo.s64 	%rd314, %rd529, %rd173;
	sub.s64 	%rd530, %rd527, %rd314;
$L__BB199_76:
	add.s64 	%rd316, %rd1, %rd310;
	ld.global.u64 	%rd317, [%rd316];
	mad.lo.s64 	%rd180, %rd317, %rd530, %rd172;
	add.s32 	%r36, %r234, -3;
	mul.wide.u32 	%rd318, %r36, 8;
	add.s64 	%rd319, %rd2, %rd318;
	ld.global.u64 	%rd181, [%rd319];
	or.b64  	%rd320, %rd529, %rd181;
	and.b64  	%rd321, %rd320, -4294967296;
	setp.ne.s64 	%p11, %rd321, 0;
	@%p11 bra 	$L__BB199_78;
	cvt.u32.u64 	%r89, %rd181;
	cvt.u32.u64 	%r90, %rd529;
	div.u32 	%r91, %r90, %r89;
	mul.lo.s32 	%r92, %r91, %r89;
	sub.s32 	%r93, %r90, %r92;
	cvt.u64.u32 	%rd531, %r91;
	cvt.u64.u32 	%rd532, %r93;
	bra.uni 	$L__BB199_79;
$L__BB199_78:
	div.s64 	%rd531, %rd529, %rd181;
	mul.lo.s64 	%rd322, %rd531, %rd181;
	sub.s64 	%rd532, %rd529, %rd322;
$L__BB199_79:
	add.s64 	%rd324, %rd1, %rd318;
	ld.global.u64 	%rd325, [%rd324];
	mad.lo.s64 	%rd188, %rd325, %rd532, %rd180;
	mul.wide.u32 	%rd326, %r33, 8;
	add.s64 	%rd327, %rd2, %rd326;
	ld.global.u64 	%rd189, [%rd327];
	or.b64  	%rd328, %rd531, %rd189;
	and.b64  	%rd329, %rd328, -4294967296;
	setp.ne.s64 	%p12, %rd329, 0;
	@%p12 bra 	$L__BB199_81;
	cvt.u32.u64 	%r94, %rd189;
	cvt.u32.u64 	%r95, %rd531;
	div.u32 	%r96, %r95, %r94;
	mul.lo.s32 	%r97, %r96, %r94;
	sub.s32 	%r98, %r95, %r97;
	cvt.u64.u32 	%rd548, %r96;
	cvt.u64.u32 	%rd534, %r98;
	bra.uni 	$L__BB199_82;
$L__BB199_81:
	div.s64 	%rd548, %rd531, %rd189;
	mul.lo.s64 	%rd330, %rd548, %rd189;
	sub.s64 	%rd534, %rd531, %rd330;
$L__BB199_82:
	add.s64 	%rd332, %rd1, %rd326;
	ld.global.u64 	%rd333, [%rd332];
	mad.lo.s64 	%rd557, %rd333, %rd534, %rd188;
	add.s32 	%r234, %r234, -8;
	add.s32 	%r233, %r233, 8;
	setp.ne.s32 	%p13, %r233, 0;
	@%p13 bra 	$L__BB199_58;
	add.s32 	%r236, %r234, 3;
$L__BB199_84:
	setp.eq.s32 	%p14, %r25, 0;
	@%p14 bra 	$L__BB199_113;
	and.b32  	%r41, %r23, 3;
	setp.lt.u32 	%p15, %r25, 4;
	@%p15 bra 	$L__BB199_99;
	mul.wide.u32 	%rd335, %r236, 8;
	add.s64 	%rd336, %rd2, %rd335;
	ld.global.u64 	%rd200, [%rd336];
	or.b64  	%rd337, %rd548, %rd200;
	and.b64  	%rd338, %rd337, -4294967296;
	setp.ne.s64 	%p16, %rd338, 0;
	@%p16 bra 	$L__BB199_88;
	cvt.u32.u64 	%r99, %rd200;
	cvt.u32.u64 	%r100, %rd548;
	div.u32 	%r101, %r100, %r99;
	mul.lo.s32 	%r102, %r101, %r99;
	sub.s32 	%r103, %r100, %r102;
	cvt.u64.u32 	%rd538, %r101;
	cvt.u64.u32 	%rd539, %r103;
	bra.uni 	$L__BB199_89;
$L__BB199_88:
	div.s64 	%rd538, %rd548, %rd200;
	mul.lo.s64 	%rd339, %rd538, %rd200;
	sub.s64 	%rd539, %rd548, %rd339;
$L__BB199_89:
	add.s64 	%rd341, %rd1, %rd335;
	ld.global.u64 	%rd342, [%rd341];
	mad.lo.s64 	%rd207, %rd342, %rd539, %rd557;
	add.s32 	%r42, %r236, -1;
	mul.wide.u32 	%rd343, %r42, 8;
	add.s64 	%rd344, %rd2, %rd343;
	ld.global.u64 	%rd208, [%rd344];
	or.b64  	%rd345, %rd538, %rd208;
	and.b64  	%rd346, %rd345, -4294967296;
	setp.ne.s64 	%p17, %rd346, 0;
	@%p17 bra 	$L__BB199_91;
	cvt.u32.u64 	%r104, %rd208;
	cvt.u32.u64 	%r105, %rd538;
	div.u32 	%r106, %r105, %r104;
	mul.lo.s32 	%r107, %r106, %r104;
	sub.s32 	%r108, %r105, %r107;
	cvt.u64.u32 	%rd540, %r106;
	cvt.u64.u32 	%rd541, %r108;
	bra.uni 	$L__BB199_92;
$L__BB199_91:
	div.s64 	%rd540, %rd538, %rd208;
	mul.lo.s64 	%rd347, %rd540, %rd208;
	sub.s64 	%rd541, %rd538, %rd347;
$L__BB199_92:
	add.s64 	%rd349, %rd1, %rd343;
	ld.global.u64 	%rd350, [%rd349];
	mad.lo.s64 	%rd215, %rd350, %rd541, %rd207;
	add.s32 	%r43, %r236, -2;
	mul.wide.u32 	%rd351, %r43, 8;
	add.s64 	%rd352, %rd2, %rd351;
	ld.global.u64 	%rd216, [%rd352];
	or.b64  	%rd353, %rd540, %rd216;
	and.b64  	%rd354, %rd353, -4294967296;
	setp.ne.s64 	%p18, %rd354, 0;
	@%p18 bra 	$L__BB199_94;
	cvt.u32.u64 	%r109, %rd216;
	cvt.u32.u64 	%r110, %rd540;
	div.u32 	%r111, %r110, %r109;
	mul.lo.s32 	%r112, %r111, %r109;
	sub.s32 	%r113, %r110, %r112;
	cvt.u64.u32 	%rd542, %r111;
	cvt.u64.u32 	%rd543, %r113;
	bra.uni 	$L__BB199_95;
$L__BB199_94:
	div.s64 	%rd542, %rd540, %rd216;
	mul.lo.s64 	%rd355, %rd542, %rd216;
	sub.s64 	%rd543, %rd540, %rd355;
$L__BB199_95:
	add.s64 	%rd357, %rd1, %rd351;
	ld.global.u64 	%rd358, [%rd357];
	mad.lo.s64 	%rd223, %rd358, %rd543, %rd215;
	add.s32 	%r44, %r236, -3;
	mul.wide.u32 	%rd359, %r44, 8;
	add.s64 	%rd360, %rd2, %rd359;
	ld.global.u64 	%rd224, [%rd360];
	or.b64  	%rd361, %rd542, %rd224;
	and.b64  	%rd362, %rd361, -4294967296;
	setp.ne.s64 	%p19, %rd362, 0;
	@%p19 bra 	$L__BB199_97;
	cvt.u32.u64 	%r114, %rd224;
	cvt.u32.u64 	%r115, %rd542;
	div.u32 	%r116, %r115, %r114;
	mul.lo.s32 	%r117, %r116, %r114;
	sub.s32 	%r118, %r115, %r117;
	cvt.u64.u32 	%rd548, %r116;
	cvt.u64.u32 	%rd545, %r118;
	bra.uni 	$L__BB199_98;
$L__BB199_97:
	div.s64 	%rd548, %rd542, %rd224;
	mul.lo.s64 	%rd363, %rd548, %rd224;
	sub.s64 	%rd545, %rd542, %rd363;
$L__BB199_98:
	add.s64 	%rd365, %rd1, %rd359;
	ld.global.u64 	%rd366, [%rd365];
	mad.lo.s64 	%rd557, %rd366, %rd545, %rd223;
	add.s32 	%r236, %r236, -4;
$L__BB199_99:
	setp.eq.s32 	%p20, %r41, 0;
	@%p20 bra 	$L__BB199_113;
	setp.eq.s32 	%p21, %r41, 1;
	@%p21 bra 	$L__BB199_108;
	mul.wide.u32 	%rd368, %r236, 8;
	add.s64 	%rd369, %rd2, %rd368;
	ld.global.u64 	%rd235, [%rd369];
	or.b64  	%rd370, %rd548, %rd235;
	and.b64  	%rd371, %rd370, -4294967296;
	setp.ne.s64 	%p22, %rd371, 0;
	@%p22 bra 	$L__BB199_103;
	cvt.u32.u64 	%r119, %rd235;
	cvt.u32.u64 	%r120, %rd548;
	div.u32 	%r121, %r120, %r119;
	mul.lo.s32 	%r122, %r121, %r119;
	sub.s32 	%r123, %r120, %r122;
	cvt.u64.u32 	%rd549, %r121;
	cvt.u64.u32 	%rd550, %r123;
	bra.uni 	$L__BB199_104;
$L__BB199_103:
	div.s64 	%rd549, %rd548, %rd235;
	mul.lo.s64 	%rd372, %rd549, %rd235;
	sub.s64 	%rd550, %rd548, %rd372;
$L__BB199_104:
	add.s64 	%rd374, %rd1, %rd368;
	ld.global.u64 	%rd375, [%rd374];
	mad.lo.s64 	%rd242, %rd375, %rd550, %rd557;
	add.s32 	%r47, %r236, -1;
	mul.wide.u32 	%rd376, %r47, 8;
	add.s64 	%rd377, %rd2, %rd376;
	ld.global.u64 	%rd243, [%rd377];
	or.b64  	%rd378, %rd549, %rd243;
	and.b64  	%rd379, %rd378, -4294967296;
	setp.ne.s64 	%p23, %rd379, 0;
	@%p23 bra 	$L__BB199_106;
	cvt.u32.u64 	%r124, %rd243;
	cvt.u32.u64 	%r125, %rd549;
	div.u32 	%r126, %r125, %r124;
	mul.lo.s32 	%r127, %r126, %r124;
	sub.s32 	%r128, %r125, %r127;
	cvt.u64.u32 	%rd548, %r126;
	cvt.u64.u32 	%rd552, %r128;
	bra.uni 	$L__BB199_107;
$L__BB199_106:
	div.s64 	%rd548, %rd549, %rd243;
	mul.lo.s64 	%rd380, %rd548, %rd243;
	sub.s64 	%rd552, %rd549, %rd380;
$L__BB199_107:
	add.s64 	%rd382, %rd1, %rd376;
	ld.global.u64 	%rd383, [%rd382];
	mad.lo.s64 	%rd557, %rd383, %rd552, %rd242;
	add.s32 	%r236, %r236, -2;
$L__BB199_108:
	and.b32  	%r129, %r23, 1;
	setp.eq.b32 	%p24, %r129, 1;
	not.pred 	%p25, %p24;
	@%p25 bra 	$L__BB199_113;
	mul.wide.u32 	%rd384, %r236, 8;
	add.s64 	%rd385, %rd2, %rd384;
	ld.global.u64 	%rd254, [%rd385];
	or.b64  	%rd386, %rd548, %rd254;
	and.b64  	%rd387, %rd386, -4294967296;
	setp.ne.s64 	%p26, %rd387, 0;
	@%p26 bra 	$L__BB199_111;
	cvt.u32.u64 	%r130, %rd254;
	cvt.u32.u64 	%r131, %rd548;
	rem.u32 	%r132, %r131, %r130;
	cvt.u64.u32 	%rd556, %r132;
	bra.uni 	$L__BB199_112;
$L__BB199_111:
	rem.s64 	%rd556, %rd548, %rd254;
$L__BB199_112:
	add.s64 	%rd389, %rd1, %rd384;
	ld.global.u64 	%rd390, [%rd389];
	mad.lo.s64 	%rd557, %rd390, %rd556, %rd557;
$L__BB199_113:
	shl.b64 	%rd391, %rd557, 2;
	add.s64 	%rd392, %rd3, %rd391;
	ld.global.u32 	%r133, [%rd392];
	st.shared.u32 	[%r5], %r133;
$L__BB199_114:
	bar.sync 	0;
	setp.lt.u32 	%p48, %r238, 66;
	@%p48 bra 	$L__BB199_118;
$L__BB199_115:
	shr.u32 	%r51, %r238, 1;
	setp.ge.u32 	%p49, %r1, %r51;
	@%p49 bra 	$L__BB199_117;
	ld.shared.u32 	%r205, [%r5];
	shl.b32 	%r206, %r51, 2;
	add.s32 	%r207, %r5, %r206;
	ld.shared.u32 	%r208, [%r207];
	add.s32 	%r209, %r208, %r205;
	st.shared.u32 	[%r5], %r209;
$L__BB199_117:
	bar.sync 	0;
	setp.gt.u32 	%p50, %r238, 131;
	mov.u32 	%r238, %r51;
	@%p50 bra 	$L__BB199_115;
$L__BB199_118:
	setp.gt.u32 	%p51, %r1, 31;
	@%p51 bra 	$L__BB199_121;
	ld.volatile.shared.u32 	%r210, [%r5];
	ld.volatile.shared.u32 	%r211, [%r5+128];
	add.s32 	%r212, %r211, %r210;
	st.volatile.shared.u32 	[%r5], %r212;
	ld.volatile.shared.u32 	%r213, [%r5];
	ld.volatile.shared.u32 	%r214, [%r5+64];
	add.s32 	%r215, %r214, %r213;
	st.volatile.shared.u32 	[%r5], %r215;
	ld.volatile.shared.u32 	%r216, [%r5];
	ld.volatile.shared.u32 	%r217, [%r5+32];
	add.s32 	%r218, %r217, %r216;
	st.volatile.shared.u32 	[%r5], %r218;
	ld.volatile.shared.u32 	%r219, [%r5];
	ld.volatile.shared.u32 	%r220, [%r5+16];
	add.s32 	%r221, %r220, %r219;
	st.volatile.shared.u32 	[%r5], %r221;
	ld.volatile.shared.u32 	%r222, [%r5];
	ld.volatile.shared.u32 	%r223, [%r5+8];
	add.s32 	%r224, %r223, %r222;
	st.volatile.shared.u32 	[%r5], %r224;
	ld.volatile.shared.u32 	%r225, [%r5];
	ld.volatile.shared.u32 	%r226, [%r5+4];
	add.s32 	%r227, %r226, %r225;
	st.volatile.shared.u32 	[%r5], %r227;
	setp.ne.s32 	%p52, %r1, 0;
	@%p52 bra 	$L__BB199_121;
	ld.shared.u32 	%r228, [sumsdata_u32];
	cvta.to.global.u64 	%rd470, %rd260;
	mul.wide.u32 	%rd471, %r2, 4;
	add.s64 	%rd472, %rd470, %rd471;
	st.global.u32 	[%rd472], %r228;
$L__BB199_121:
	ret;

}
	// .globl	contiguous_sum2_u32
.visible .entry contiguous_sum2_u32(
	.param .u64 .ptr .align 1 contiguous_sum2_u32_param_0,
	.param .u64 .ptr .align 1 contiguous_sum2_u32_param_1,
	.param .u64 .ptr .align 1 contiguous_sum2_u32_param_2,
	.param .u64 .ptr .align 1 contiguous_sum2_u32_param_3,
	.param .u64 contiguous_sum2_u32_param_4,
	.param .u64 contiguous_sum2_u32_param_5,
	.param .u64 contiguous_sum2_u32_param_6
)
{
	.reg .pred 	%p<53>;
	.reg .b32 	%r<243>;
	.reg .b64 	%rd<572>;

	ld.param.u64 	%rd266, [contiguous_sum2_u32_param_1];
	ld.param.u64 	%rd267, [contiguous_sum2_u32_param_2];
	ld.param.u64 	%rd268, [contiguous_sum2_u32_param_3];
	ld.param.u64 	%rd263, [contiguous_sum2_u32_param_4];
	ld.param.u64 	%rd264, [contiguous_sum2_u32_param_5];
	ld.param.u64 	%rd265, [contiguous_sum2_u32_param_6];
	cvta.to.global.u64 	%rd1, %rd268;
	cvta.to.global.u64 	%rd2, %rd267;
	cvta.to.global.u64 	%rd571, %rd266;
	mov.u32 	%r1, %tid.x;
	mov.u32 	%r2, %ctaid.x;
	mov.u32 	%r242, %ntid.x;
	mul.lo.s32 	%r51, %r2, %r242;
	shl.b32 	%r52, %r51, 1;
	add.s32 	%r4, %r52, %r1;
	shl.b32 	%r53, %r1, 2;
	mov.u32 	%r54, sumsdata_u32;
	add.s32 	%r5, %r54, %r53;
	mov.b32 	%r55, 0;
	st.shared.u32 	[%r5], %r55;
	add.s32 	%r56, %r4, %r242;
	cvt.u64.u32 	%rd4, %r56;
	setp.le.u64 	%p1, %rd264, %rd4;
	@%p1 bra 	$L__BB200_54;
	cvt.u64.u32 	%rd401, %r4;
	mov.u32 	%r134, %ctaid.y;
	cvt.u64.u32 	%rd402, %r134;
	mul.lo.s64 	%rd403, %rd264, %rd402;
	add.s64 	%rd525, %rd403, %rd401;
	add.s64 	%rd523, %rd403, %rd4;
	cvt.u32.u64 	%r6, %rd263;
	add.s32 	%r236, %r6, -1;
	setp.lt.s32 	%p27, %r236, 0;
	mov.b64 	%rd529, 0;
	mov.u64 	%rd530, %rd529;
	@%p27 bra 	$L__BB200_53;
	setp.lt.u32 	%p28, %r236, 3;
	mov.b64 	%rd530, 0;
	mov.u64 	%rd529, %rd530;
	@%p28 bra 	$L__BB200_30;
	add.s32 	%r234, %r6, -2;
	and.b32  	%r135, %r6, -4;
	neg.s32 	%r233, %r135;
	mov.b64 	%rd530, 0;
$L__BB200_4:
	.pragma "nounroll";
	add.s32 	%r12, %r234, 1;
	mul.wide.u32 	%rd407, %r12, 8;
	add.s64 	%rd408, %rd2, %rd407;
	ld.global.u64 	%rd11, [%rd408];
	or.b64  	%rd409, %rd525, %rd11;
	and.b64  	%rd410, %rd409, -4294967296;
	setp.ne.s64 	%p29, %rd410, 0;
	@%p29 bra 	$L__BB200_6;
	cvt.u32.u64 	%r136, %rd11;
	cvt.u32.u64 	%r137, %rd525;
	div.u32 	%r138, %r137, %r136;
	mul.lo.s32 	%r139, %r138, %r136;
	sub.s32 	%r140, %r137, %r139;
	cvt.u64.u32 	%rd491, %r138;
	cvt.u64.u32 	%rd492, %r140;
	bra.uni 	$L__BB200_7;
$L__BB200_6:
	div.s64 	%rd491, %rd525, %rd11;
	mul.lo.s64 	%rd411, %rd491, %rd11;
	sub.s64 	%rd492, %rd525, %rd411;
$L__BB200_7:
	mul.wide.u32 	%rd412, %r12, 8;
	add.s64 	%rd413, %rd1, %rd412;
	ld.global.u64 	%rd18, [%rd413];
	mad.lo.s64 	%rd19, %rd18, %rd492, %rd529;
	or.b64  	%rd414, %rd523, %rd11;
	and.b64  	%rd415, %rd414, -4294967296;
	setp.ne.s64 	%p30, %rd415, 0;
	@%p30 bra 	$L__BB200_9;
	cvt.u32.u64 	%r141, %rd11;
	cvt.u32.u64 	%r142, %rd523;
	div.u32 	%r143, %r142, %r141;
	mul.lo.s32 	%r144, %r143, %r141;
	sub.s32 	%r145, %r142, %r144;
	cvt.u64.u32 	%rd493, %r143;
	cvt.u64.u32 	%rd494, %r145;
	bra.uni 	$L__BB200_10;
$L__BB200_9:
	div.s64 	%rd493, %rd523, %rd11;
	mul.lo.s64 	%rd416, %rd493, %rd11;
	sub.s64 	%rd494, %rd523, %rd416;
$L__BB200_10:
	mad.lo.s64 	%rd26, %rd494, %rd18, %rd530;
	mul.wide.u32 	%rd417, %r234, 8;
	add.s64 	%rd418, %rd2, %rd417;
	ld.global.u64 	%rd27, [%rd418];
	or.b64  	%rd419, %rd491, %rd27;
	and.b64  	%rd420, %rd419, -4294967296;
	setp.ne.s64 	%p31, %rd420, 0;
	@%p31 bra 	$L__BB200_12;
	cvt.u32.u64 	%r146, %rd27;
	cvt.u32.u64 	%r147, %rd491;
	div.u32 	%r148, %r147, %r146;
	mul.lo.s32 	%r149, %r148, %r146;
	sub.s32 	%r150, %r147, %r149;
	cvt.u64.u32 	%rd495, %r148;
	cvt.u64.u32 	%rd496, %r150;
	bra.uni 	$L__BB200_13;
$L__BB200_12:
	div.s64 	%rd495, %rd491, %rd27;
	mul.lo.s64 	%rd421, %rd495, %rd27;
	sub.s64 	%rd496, %rd491, %rd421;
$L__BB200_13:
	mul.wide.u32 	%rd422, %r234, 8;
	add.s64 	%rd423, %rd1, %rd422;
	ld.global.u64 	%rd34, [%rd423];
	mad.lo.s64 	%rd35, %rd34, %rd496, %rd19;
	or.b64  	%rd424, %rd493, %rd27;
	and.b64  	%rd425, %rd424, -4294967296;
	setp.ne.s64 	%p32, %rd425, 0;
	@%p32 bra 	$L__BB200_15;
	cvt.u32.u64 	%r151, %rd27;
	cvt.u32.u64 	%r152, %rd493;
	div.u32 	%r153, %r152, %r151;
	mul.lo.s32 	%r154, %r153, %r151;
	sub.s32 	%r155, %r152, %r154;
	cvt.u64.u32 	%rd497, %r153;
	cvt.u64.u32 	%rd498, %r155;
	bra.uni 	$L__BB200_16;
$L__BB200_15:
	div.s64 	%rd497, %rd493, %rd27;
	mul.lo.s64 	%rd426, %rd497, %rd27;
	sub.s64 	%rd498, %rd493, %rd426;
$L__BB200_16:
	mad.lo.s64 	%rd42, %rd498, %rd34, %rd26;
	add.s32 	%r13, %r234, -1;
	mul.wide.u32 	%rd427, %r13, 8;
	add.s64 	%rd428, %rd2, %rd427;
	ld.global.u64 	%rd43, [%rd428];
	or.b64  	%rd429, %rd495, %rd43;
	and.b64  	%rd430, %rd429, -4294967296;
	setp.ne.s64 	%p33, %rd430, 0;
	@%p33 bra 	$L__BB200_18;
	cvt.u32.u64 	%r156, %rd43;
	cvt.u32.u64 	%r157, %rd495;
	div.u32 	%r158, %r157, %r156;
	mul.lo.s32 	%r159, %r158, %r156;
	sub.s32 	%r160, %r157, %r159;
	cvt.u64.u32 	%rd499, %r158;
	cvt.u64.u32 	%rd500, %r160;
	bra.uni 	$L__BB200_19;
$L__BB200_18:
	div.s64 	%rd499, %rd495, %rd43;
	mul.lo.s64 	%rd431, %rd499, %rd43;
	sub.s64 	%rd500, %rd495, %rd431;
$L__BB200_19:
	mul.wide.u32 	%rd432, %r13, 8;
	add.s64 	%rd433, %rd1, %rd432;
	ld.global.u64 	%rd50, [%rd433];
	mad.lo.s64 	%rd51, %rd50, %rd500, %rd35;
	or.b64  	%rd434, %rd497, %rd43;
	and.b64  	%rd435, %rd434, -4294967296;
	setp.ne.s64 	%p34, %rd435, 0;
	@%p34 bra 	$L__BB200_21;
	cvt.u32.u64 	%r161, %rd43;
	cvt.u32.u64 	%r162, %rd497;
	div.u32 	%r163, %r162, %r161;
	mul.lo.s32 	%r164, %r163, %r161;
	sub.s32 	%r165, %r162, %r164;
	cvt.u64.u32 	%rd501, %r163;
	cvt.u64.u32 	%rd502, %r165;
	bra.uni 	$L__BB200_22;
$L__BB200_21:
	div.s64 	%rd501, %rd497, %rd43;
	mul.lo.s64 	%rd436, %rd501, %rd43;
	sub.s64 	%rd502, %rd497, %rd436;
$L__BB200_22:
	mad.lo.s64 	%rd58, %rd502, %rd50, %rd42;
	add.s32 	%r166, %r234, -2;
	mul.wide.u32 	%rd437, %r166, 8;
	add.s64 	%rd438, %rd2, %rd437;
	ld.global.u64 	%rd59, [%rd438];
	or.b64  	%rd439, %rd499, %rd59;
	and.b64  	%rd440, %rd439, -4294967296;
	setp.ne.s64 	%p35, %rd440, 0;
	@%p35 bra 	$L__BB200_24;
	cvt.u32.u64 	%r167, %rd59;
	cvt.u32.u64 	%r168, %rd499;
	div.u32 	%r169, %r168, %r167;
	mul.lo.s32 	%r170, %r169, %r167;
	sub.s32 	%r171, %r168, %r170;
	cvt.u64.u32 	%rd525, %r169;
	cvt.u64.u32 	%rd504, %r171;
	bra.uni 	$L__BB200_25;
$L__BB200_24:
	div.s64 	%rd525, %rd499, %rd59;
	mul.lo.s64 	%rd441, %rd525, %rd59;
	sub.s64 	%rd504, %rd499, %rd441;
$L__BB200_25:
	mul.wide.u32 	%rd442, %r166, 8;
	add.s64 	%rd443, %rd1, %rd442;
	ld.global.u64 	%rd66, [%rd443];
	mad.lo.s64 	%rd529, %rd66, %rd504, %rd51;
	or.b64  	%rd444, %rd501, %rd59;
	and.b64  	%rd445, %rd444, -4294967296;
	setp.ne.s64 	%p36, %rd445, 0;
	@%p36 bra 	$L__BB200_27;
	cvt.u32.u64 	%r173, %rd59;
	cvt.u32.u64 	%r174, %rd501;
	div.u32 	%r175, %r174, %r173;
	mul.lo.s32 	%r176, %r175, %r173;
	sub.s32 	%r177, %r174, %r176;
	cvt.u64.u32 	%rd523, %r175;
	cvt.u64.u32 	%rd506, %r177;
	bra.uni 	$L__BB200_28;
$L__BB200_27:
	div.s64 	%rd523, %rd501, %rd59;
	mul.lo.s64 	%rd446, %rd523, %rd59;
	sub.s64 	%rd506, %rd501, %rd446;
$L__BB200_28:
	mad.lo.s64 	%rd530, %rd506, %rd66, %rd58;
	add.s32 	%r234, %r234, -4;
	add.s32 	%r233, %r233, 4;
	setp.ne.s32 	%p37, %r233, 0;
	@%p37 bra 	$L__BB200_4;
	add.s32 	%r236, %r234, 1;
$L__BB200_30:
	and.b32  	%r18, %r6, 3;
	setp.eq.s32 	%p38, %r18, 0;
	@%p38 bra 	$L__BB200_53;
	setp.eq.s32 	%p39, %r18, 1;
	@%p39 bra 	$L__BB200_45;
	mul.wide.u32 	%rd448, %r236, 8;
	add.s64 	%rd449, %rd2, %rd448;
	ld.global.u64 	%rd81, [%rd449];
	or.b64  	%rd450, %rd525, %rd81;
	and.b64  	%rd451, %rd450, -4294967296;
	setp.ne.s64 	%p40, %rd451, 0;
	@%p40 bra 	$L__BB200_34;
	cvt.u32.u64 	%r178, %rd81;
	cvt.u32.u64 	%r179, %rd525;
	div.u32 	%r180, %r179, %r178;
	mul.lo.s32 	%r181, %r180, %r178;
	sub.s32 	%r182, %r179, %r181;
	cvt.u64.u32 	%rd513, %r180;
	cvt.u64.u32 	%rd514, %r182;
	bra.uni 	$L__BB200_35;
$L__BB200_34:
	div.s64 	%rd513, %rd525, %rd81;
	mul.lo.s64 	%rd452, %rd513, %rd81;
	sub.s64 	%rd514, %rd525, %rd452;
$L__BB200_35:
	add.s64 	%rd454, %rd1, %rd448;
	ld.global.u64 	%rd88, [%rd454];
	mad.lo.s64 	%rd89, %rd88, %rd514, %rd529;
	or.b64  	%rd455, %rd523, %rd81;
	and.b64  	%rd456, %rd455, -4294967296;
	setp.ne.s64 	%p41, %rd456, 0;
	@%p41 bra 	$L__BB200_37;
	cvt.u32.u64 	%r183, %rd81;
	cvt.u32.u64 	%r184, %rd523;
	div.u32 	%r185, %r184, %r183;
	mul.lo.s32 	%r186, %r185, %r183;
	sub.s32 	%r187, %r184, %r186;
	cvt.u64.u32 	%rd515, %r185;
	cvt.u64.u32 	%rd516, %r187;
	bra.uni 	$L__BB200_38;
$L__BB200_37:
	div.s64 	%rd515, %rd523, %rd81;
	mul.lo.s64 	%rd457, %rd515, %rd81;
	sub.s64 	%rd516, %rd523, %rd457;
$L__BB200_38:
	mad.lo.s64 	%rd96, %rd516, %rd88, %rd530;
	add.s32 	%r19, %r236, -1;
	mul.wide.u32 	%rd458, %r19, 8;
	add.s64 	%rd459, %rd2, %rd458;
	ld.global.u64 	%rd97, [%rd459];
	or.b64  	%rd460, %rd513, %rd97;
	and.b64  	%rd461, %rd460, -4294967296;
	setp.ne.s64 	%p42, %rd461, 0;
	@%p42 bra 	$L__BB200_40;
	cvt.u32.u64 	%r188, %rd97;
	cvt.u32.u64 	%r189, %rd513;
	div.u32 	%r190, %r189, %r188;
	mul.lo.s32 	%r191, %r190, %r188;
	sub.s32 	%r192, %r189, %r191;
	cvt.u64.u32 	%rd525, %r190;
	cvt.u64.u32 	%rd518, %r192;
	bra.uni 	$L__BB200_41;
$L__BB200_40:
	div.s64 	%rd525, %rd513, %rd97;
	mul.lo.s64 	%rd462, %rd525, %rd97;
	sub.s64 	%rd518, %rd513, %rd462;
$L__BB200_41:
	add.s64 	%rd464, %rd1, %rd458;
	ld.global.u64 	%rd104, [%rd464];
	mad.lo.s64 	%rd529, %rd104, %rd518, %rd89;
	or.b64  	%rd465, %rd515, %rd97;
	and.b64  	%rd466, %rd465, -4294967296;
	setp.ne.s64 	%p43, %rd466, 0;
	@%p43 bra 	$L__BB200_43;
	cvt.u32.u64 	%r193, %rd97;
	cvt.u32.u64 	%r194, %rd515;
	div.u32 	%r195, %r194, %r193;
	mul.lo.s32 	%r196, %r195, %r193;
	sub.s32 	%r197, %r194, %r196;
	cvt.u64.u32 	%rd523, %r195;
	cvt.u64.u32 	%rd520, %r197;
	bra.uni 	$L__BB200_44;
$L__BB200_43:
	div.s64 	%rd523, %rd515, %rd97;
	mul.lo.s64 	%rd467, %rd523, %rd97;
	sub.s64 	%rd520, %rd515, %rd467;
$L__BB200_44:
	mad.lo.s64 	%rd530, %rd520, %rd104, %rd96;
	add.s32 	%r236, %r236, -2;
$L__BB200_45:
	and.b32  	%r198, %r6, 1;
	setp.eq.b32 	%p44, %r198, 1;
	not.pred 	%p45, %p44;
	@%p45 bra 	$L__BB200_53;
	mul.wide.u32 	%rd468, %r236, 8;
	add.s64 	%rd469, %rd2, %rd468;
	ld.global.u64 	%rd119, [%rd469];
	or.b64  	%rd470, %rd525, %rd119;
	and.b64  	%rd471, %rd470, -4294967296;
	setp.ne.s64 	%p46, %rd471, 0;
	@%p46 bra 	$L__BB200_48;
	cvt.u32.u64 	%r199, %rd119;
	cvt.u32.u64 	%r200, %rd525;
	rem.u32 	%r201, %r200, %r199;
	cvt.u64.u32 	%rd527, %r201;
	bra.uni 	$L__BB200_49;
$L__BB200_48:
	rem.s64 	%rd527, %rd525, %rd119;
$L__BB200_49:
	add.s64 	%rd473, %rd1, %rd468;
	ld.global.u64 	%rd123, [%rd473];
	mad.lo.s64 	%rd529, %rd123, %rd527, %rd529;
	or.b64  	%rd474, %rd523, %rd119;
	and.b64  	%rd475, %rd474, -4294967296;
	setp.ne.s64 	%p47, %rd475, 0;
	@%p47 bra 	$L__BB200_51;
	cvt.u32.u64 	%r202, %rd119;
	cvt.u32.u64 	%r203, %rd523;
	rem.u32 	%r204, %r203, %r202;
	cvt.u64.u32 	%rd528, %r204;
	bra.uni 	$L__BB200_52;
$L__BB200_51:
	rem.s64 	%rd528, %rd523, %rd119;
$L__BB200_52:
	mad.lo.s64 	%rd530, %rd528, %rd123, %rd530;
$L__BB200_53:
	shl.b64 	%rd476, %rd529, 2;
	add.s64 	%rd477, %rd571, %rd476;
	ld.global.u32 	%r205, [%rd477];
	shl.b64 	%rd478, %rd530, 2;
	add.s64 	%rd479, %rd571, %rd478;
	ld.global.u32 	%r206, [%rd479];
	add.s32 	%r207, %r206, %r205;
	st.shared.u32 	[%r5], %r207;
	bra.uni 	$L__BB200_114;
$L__BB200_54:
	cvt.u64.u32 	%rd131, %r4;
	setp.le.u64 	%p2, %rd264, %rd131;
	@%p2 bra 	$L__BB200_114;
	mov.u32 	%r57, %ctaid.y;
	cvt.u64.u32 	%rd269, %r57;
	mad.lo.s64 	%rd562, %rd264, %rd269, %rd131;
	cvt.u32.u64 	%r22, %rd263;
	add.s32 	%r240, %r22, -1;
	setp.lt.s32 	%p3, %r240, 0;
	@%p3 bra 	$L__BB200_113;
	and.b32  	%r24, %r22, 7;
	setp.lt.u32 	%p4, %r240, 7;
	@%p4 bra 	$L__BB200_84;
	add.s32 	%r238, %r22, -4;
	and.b32  	%r58, %r22, -8;
	neg.s32 	%r237, %r58;
$L__BB200_58:
	.pragma "nounroll";
	add.s32 	%r29, %r238, 3;
	mul.wide.u32 	%rd271, %r29, 8;
	add.s64 	%rd272, %rd2, %rd271;
	ld.global.u64 	%rd135, [%rd272];
	or.b64  	%rd273, %rd562, %rd135;
	and.b64  	%rd274, %rd273, -4294967296;
	setp.ne.s64 	%p5, %rd274, 0;
	@%p5 bra 	$L__BB200_60;
	cvt.u32.u64 	%r59, %rd135;
	cvt.u32.u64 	%r60, %rd562;
	div.u32 	%r61, %r60, %r59;
	mul.lo.s32 	%r62, %r61, %r59;
	sub.s32 	%r63, %r60, %r62;
	cvt.u64.u32 	%rd533, %r61;
	cvt.u64.u32 	%rd534, %r63;
	bra.uni 	$L__BB200_61;
$L__BB200_60:
	div.s64 	%rd533, %rd562, %rd135;
	mul.lo.s64 	%rd275, %rd533, %rd135;
	sub.s64 	%rd534, %rd562, %rd275;
$L__BB200_61:
	add.s64 	%rd277, %rd1, %rd271;
	ld.global.u64 	%rd278, [%rd277];
	mul.lo.s64 	%rd142, %rd278, %rd534;
	add.s32 	%r30, %r238, 2;
	mul.wide.u32 	%rd279, %r30, 8;
	add.s64 	%rd280, %rd2, %rd279;
	ld.global.u64 	%rd143, [%rd280];
	or.b64  	%rd281, %rd533, %rd143;
	and.b64  	%rd282, %rd281, -4294967296;
	setp.ne.s64 	%p6, %rd282, 0;
	@%p6 bra 	$L__BB200_63;
	cvt.u32.u64 	%r64, %rd143;
	cvt.u32.u64 	%r65, %rd533;
	div.u32 	%r66, %r65, %r64;
	mul.lo.s32 	%r67, %r66, %r64;
	sub.s32 	%r68, %r65, %r67;
	cvt.u64.u32 	%rd535, %r66;
	cvt.u64.u32 	%rd536, %r68;
	bra.uni 	$L__BB200_64;
$L__BB200_63:
	div.s64 	%rd535, %rd533, %rd143;
	mul.lo.s64 	%rd283, %rd535, %rd143;
	sub.s64 	%rd536, %rd533, %rd283;
$L__BB200_64:
	add.s64 	%rd285, %rd1, %rd279;
	ld.global.u64 	%rd286, [%rd285];
	mad.lo.s64 	%rd150, %rd286, %rd536, %rd142;
	add.s32 	%r31, %r238, 1;
	mul.wide.u32 	%rd287, %r31, 8;
	add.s64 	%rd288, %rd2, %rd287;
	ld.global.u64 	%rd151, [%rd288];
	or.b64  	%rd289, %rd535, %rd151;
	and.b64  	%rd290, %rd289, -4294967296;
	setp.ne.s64 	%p7, %rd290, 0;
	@%p7 bra 	$L__BB200_66;
	cvt.u32.u64 	%r69, %rd151;
	cvt.u32.u64 	%r70, %rd535;
	div.u32 	%r71, %r70, %r69;
	mul.lo.s32 	%r72, %r71, %r69;
	sub.s32 	%r73, %r70, %r72;
	cvt.u64.u32 	%rd537, %r71;
	cvt.u64.u32 	%rd538, %r73;
	bra.uni 	$L__BB200_67;
$L__BB200_66:
	div.s64 	%rd537, %rd535, %rd151;
	mul.lo.s64 	%rd291, %rd537, %rd151;
	sub.s64 	%rd538, %rd535, %rd291;
$L__BB200_67:
	add.s64 	%rd293, %rd1, %rd287;
	ld.global.u64 	%rd294, [%rd293];
	mad.lo.s64 	%rd158, %rd294, %rd538, %rd150;
	add.s32 	%r32, %r238, -4;
	mul.wide.u32 	%rd295, %r238, 8;
	add.s64 	%rd296, %rd2, %rd295;
	ld.global.u64 	%rd159, [%rd296];
	or.b64  	%rd297, %rd537, %rd159;
	and.b64  	%rd298, %rd297, -4294967296;
	setp.ne.s64 	%p8, %rd298, 0;
	@%p8 bra 	$L__BB200_69;
	cvt.u32.u64 	%r74, %rd159;
	cvt.u32.u64 	%r75, %rd537;
	div.u32 	%r76, %r75, %r74;
	mul.lo.s32 	%r77, %r76, %r74;
	sub.s32 	%r78, %r75, %r77;
	cvt.u64.u32 	%rd539, %r76;
	cvt.u64.u32 	%rd540, %r78;
	bra.uni 	$L__BB200_70;
$L__BB200_69:
	div.s64 	%rd539, %rd537, %rd159;
	mul.lo.s64 	%rd299, %rd539, %rd159;
	sub.s64 	%rd540, %rd537, %rd299;
$L__BB200_70:
	add.s64 	%rd301, %rd1, %rd295;
	ld.global.u64 	%rd302, [%rd301];
	mad.lo.s64 	%rd166, %rd302, %rd540, %rd158;
	add.s32 	%r33, %r238, -1;
	mul.wide.u32 	%rd303, %r33, 8;
	add.s64 	%rd304, %rd2, %rd303;
	ld.global.u64 	%rd167, [%rd304];
	or.b64  	%rd305, %rd539, %rd167;
	and.b64  	%rd306, %rd305, -4294967296;
	setp.ne.s64 	%p9, %rd306, 0;
	@%p9 bra 	$L__BB200_72;
	cvt.u32.u64 	%r79, %rd167;
	cvt.u32.u64 	%r80, %rd539;
	div.u32 	%r81, %r80, %r79;
	mul.lo.s32 	%r82, %r81, %r79;
	sub.s32 	%r83, %r80, %r82;
	cvt.u64.u32 	%rd541, %r81;
	cvt.u64.u32 	%rd542, %r83;
	bra.uni 	$L__BB200_73;
$L__BB200_72:
	div.s64 	%rd541, %rd539, %rd167;
	mul.lo.s64 	%rd307, %rd541, %rd167;
	sub.s64 	%rd542, %rd539, %rd307;
$L__BB200_73:
	add.s64 	%rd309, %rd1, %rd303;
	ld.global.u64 	%rd310, [%rd309];
	mad.lo.s64 	%rd174, %rd310, %rd542, %rd166;
	add.s32 	%r34, %r238, -2;
	mul.wide.u32 	%rd311, %r34, 8;
	add.s64 	%rd312, %rd2, %rd311;
	ld.global.u64 	%rd175, [%rd312];
	or.b64  	%rd313, %rd541, %rd175;
	and.b64  	%rd314, %rd313, -4294967296;
	setp.ne.s64 	%p10, %rd314, 0;
	@%p10 bra 	$L__BB200_75;
	cvt.u32.u64 	%r84, %rd175;
	cvt.u32.u64 	%r85, %rd541;
	div.u32 	%r86, %r85, %r84;
	mul.lo.s32 	%r87, %r86, %r84;
	sub.s32 	%r88, %r85, %r87;
	cvt.u64.u32 	%rd543, %r86;
	cvt.u64.u32 	%rd544, %r88;
	bra.uni 	$L__BB200_76;
$L__BB200_75:
	div.s64 	%rd543, %rd541, %rd175;
	mul.lo.s64 	%rd315, %rd543, %rd175;
	sub.s64 	%rd544, %rd541, %rd315;
$L__BB200_76:
	add.s64 	%rd317, %rd1, %rd311;
	ld.global.u64 	%rd318, [%rd317];
	mad.lo.s64 	%rd182, %rd318, %rd544, %rd174;
	add.s32 	%r35, %r238, -3;
	mul.wide.u32 	%rd319, %r35, 8;
	add.s64 	%rd320, %rd2, %rd319;
	ld.global.u64 	%rd183, [%rd320];
	or.b64  	%rd321, %rd543, %rd183;
	and.b64  	%rd322, %rd321, -4294967296;
	setp.ne.s64 	%p11, %rd322, 0;
	@%p11 bra 	$L__BB200_78;
	cvt.u32.u64 	%r89, %rd183;
	cvt.u32.u64 	%r90, %rd543;
	div.u32 	%r91, %r90, %r89;
	mul.lo.s32 	%r92, %r91, %r89;
	sub.s32 	%r93, %r90, %r92;
	cvt.u64.u32 	%rd545, %r91;
	cvt.u64.u32 	%rd546, %r93;
	bra.uni 	$L__BB200_79;
$L__BB200_78:
	div.s64 	%rd545, %rd543, %rd183;
	mul.lo.s64 	%rd323, %rd545, %rd183;
	sub.s64 	%rd546, %rd543, %rd323;
$L__BB200_79:
	add.s64 	%rd325, %rd1, %rd319;
	ld.global.u64 	%rd326, [%rd325];
	mad.lo.s64 	%rd190, %rd326, %rd546, %rd182;
	mul.wide.u32 	%rd327, %r32, 8;
	add.s64 	%rd328, %rd2, %rd327;
	ld.global.u64 	%rd191, [%rd328];
	or.b64  	%rd329, %rd545, %rd191;
	and.b64  	%rd330, %rd329, -4294967296;
	setp.ne.s64 	%p12, %rd330, 0;
	@%p12 bra 	$L__BB200_81;
	cvt.u32.u64 	%r94, %rd191;
	cvt.u32.u64 	%r95, %rd545;
	div.u32 	%r96, %r95, %r94;
	mul.lo.s32 	%r97, %r96, %r94;
	sub.s32 	%r98, %r95, %r97;
	cvt.u64.u32 	%rd562, %r96;
	cvt.u64.u32 	%rd548, %r98;
	bra.uni 	$L__BB200_82;
$L__BB200_81:
	div.s64 	%rd562, %rd545, %rd191;
	mul.lo.s64 	%rd331, %rd562, %rd191;
	sub.s64 	%rd548, %rd545, %rd331;
$L__BB200_82:
	add.s64 	%rd333, %rd1, %rd327;
	ld.global.u64 	%rd334, [%rd333];
	mad.lo.s64 	%rd335, %rd334, %rd548, %rd190;
	shl.b64 	%rd336, %rd335, 2;
	add.s64 	%rd571, %rd571, %rd336;
	add.s32 	%r238, %r238, -8;
	add.s32 	%r237, %r237, 8;
	setp.ne.s32 	%p13, %r237, 0;
	@%p13 bra 	$L__BB200_58;
	add.s32 	%r240, %r238, 3;
$L__BB200_84:
	setp.eq.s32 	%p14, %r24, 0;
	@%p14 bra 	$L__BB200_113;
	and.b32  	%r40, %r22, 3;
	setp.lt.u32 	%p15, %r24, 4;
	@%p15 bra 	$L__BB200_99;
	mul.wide.u32 	%rd338, %r240, 8;
	add.s64 	%rd339, %rd2, %rd338;
	ld.global.u64 	%rd202, [%rd339];
	or.b64  	%rd340, %rd562, %rd202;
	and.b64  	%rd341, %rd340, -4294967296;
	setp.ne.s64 	%p16, %rd341, 0;
	@%p16 bra 	$L__BB200_88;
	cvt.u32.u64 	%r99, %rd202;
	cvt.u32.u64 	%r100, %rd562;
	div.u32 	%r101, %r100, %r99;
	mul.lo.s32 	%r102, %r101, %r99;
	sub.s32 	%r103, %r100, %r102;
	cvt.u64.u32 	%rd552, %r101;
	cvt.u64.u32 	%rd553, %r103;
	bra.uni 	$L__BB200_89;
$L__BB200_88:
	div.s64 	%rd552, %rd562, %rd202;
	mul.lo.s64 	%rd342, %rd552, %rd202;
	sub.s64 	%rd553, %rd562, %rd342;
$L__BB200_89:
	add.s64 	%rd344, %rd1, %rd338;
	ld.global.u64 	%rd345, [%rd344];
	mul.lo.s64 	%rd209, %rd345, %rd553;
	add.s32 	%r41, %r240, -1;
	mul.wide.u32 	%rd346, %r41, 8;
	add.s64 	%rd347, %rd2, %rd346;
	ld.global.u64 	%rd210, [%rd347];
	or.b64  	%rd348, %rd552, %rd210;
	and.b64  	%rd349, %rd348, -4294967296;
	setp.ne.s64 	%p17, %rd349, 0;
	@%p17 bra 	$L__BB200_91;
	cvt.u32.u64 	%r104, %rd210;
	cvt.u32.u64 	%r105, %rd552;
	div.u32 	%r106, %r105, %r104;
	mul.lo.s32 	%r107, %r106, %r104;
	sub.s32 	%r108, %r105, %r107;
	cvt.u64.u32 	%rd554, %r106;
	cvt.u64.u32 	%rd555, %r108;
	bra.uni 	$L__BB200_92;
$L__BB200_91:
	div.s64 	%rd554, %rd552, %rd210;
	mul.lo.s64 	%rd350, %rd554, %rd210;
	sub.s64 	%rd555, %rd552, %rd350;
$L__BB200_92:
	add.s64 	%rd352, %rd1, %rd346;
	ld.global.u64 	%rd353, [%rd352];
	mad.lo.s64 	%rd217, %rd353, %rd555, %rd209;
	add.s32 	%r42, %r240, -2;
	mul.wide.u32 	%rd354, %r42, 8;
	add.s64 	%rd355, %rd2, %rd354;
	ld.global.u64 	%rd218, [%rd355];
	or.b64  	%rd356, %rd554, %rd218;
	and.b64  	%rd357, %rd356, -4294967296;
	setp.ne.s64 	%p18, %rd357, 0;
	@%p18 bra 	$L__BB200_94;
	cvt.u32.u64 	%r109, %rd218;
	cvt.u32.u64 	%r110, %rd554;
	div.u32 	%r111, %r110, %r109;
	mul.lo.s32 	%r112, %r111, %r109;
	sub.s32 	%r113, %r110, %r112;
	cvt.u64.u32 	%rd556, %r111;
	cvt.u64.u32 	%rd557, %r113;
	bra.uni 	$L__BB200_95;
$L__BB200_94:
	div.s64 	%rd556, %rd554, %rd218;
	mul.lo.s64 	%rd358, %rd556, %rd218;
	sub.s64 	%rd557, %rd554, %rd358;
$L__BB200_95:
	add.s64 	%rd360, %rd1, %rd354;
	ld.global.u64 	%rd361, [%rd360];
	mad.lo.s64 	%rd225, %rd361, %rd557, %rd217;
	add.s32 	%r43, %r240, -3;
	mul.wide.u32 	%rd362, %r43, 8;
	add.s64 	%rd363, %rd2, %rd362;
	ld.global.u64 	%rd226, [%rd363];
	or.b64  	%rd364, %rd556, %rd226;
	and.b64  	%rd365, %rd364, -4294967296;
	setp.ne.s64 	%p19, %rd365, 0;
	@%p19 bra 	$L__BB200_97;
	cvt.u32.u64 	%r114, %rd226;
	cvt.u32.u64 	%r115, %rd556;
	div.u32 	%r116, %r115, %r114;
	mul.lo.s32 	%r117, %r116, %r114;
	sub.s32 	%r118, %r115, %r117;
	cvt.u64.u32 	%rd562, %r116;
	cvt.u64.u32 	%rd559, %r118;
	bra.uni 	$L__BB200_98;
$L__BB200_97:
	div.s64 	%rd562, %rd556, %rd226;
	mul.lo.s64 	%rd366, %rd562, %rd226;
	sub.s64 	%rd559, %rd556, %rd366;
$L__BB200_98:
	add.s64 	%rd368, %rd1, %rd362;
	ld.global.u64 	%rd369, [%rd368];
	mad.lo.s64 	%rd370, %rd369, %rd559, %rd225;
	shl.b64 	%rd371, %rd370, 2;
	add.s64 	%rd571, %rd571, %rd371;
	add.s32 	%r240, %r240, -4;
$L__BB200_99:
	setp.eq.s32 	%p20, %r40, 0;
	@%p20 bra 	$L__BB200_113;
	setp.eq.s32 	%p21, %r40, 1;
	@%p21 bra 	$L__BB200_108;
	mul.wide.u32 	%rd373, %r240, 8;
	add.s64 	%rd374, %rd2, %rd373;
	ld.global.u64 	%rd237, [%rd374];
	or.b64  	%rd375, %rd562, %rd237;
	and.b64  	%rd376, %rd375, -4294967296;
	setp.ne.s64 	%p22, %rd376, 0;
	@%p22 bra 	$L__BB200_103;
	cvt.u32.u64 	%r119, %rd237;
	cvt.u32.u64 	%r120, %rd562;
	div.u32 	%r121, %r120, %r119;
	mul.lo.s32 	%r122, %r121, %r119;
	sub.s32 	%r123, %r120, %r122;
	cvt.u64.u32 	%rd563, %r121;
	cvt.u64.u32 	%rd564, %r123;
	bra.uni 	$L__BB200_104;
$L__BB200_103:
	div.s64 	%rd563, %rd562, %rd237;
	mul.lo.s64 	%rd377, %rd563, %rd237;
	sub.s64 	%rd564, %rd562, %rd377;
$L__BB200_104:
	add.s64 	%rd379, %rd1, %rd373;
	ld.global.u64 	%rd380, [%rd379];
	mul.lo.s64 	%rd244, %rd380, %rd564;
	add.s32 	%r46, %r240, -1;
	mul.wide.u32 	%rd381, %r46, 8;
	add.s64 	%rd382, %rd2, %rd381;
	ld.global.u64 	%rd245, [%rd382];
	or.b64  	%rd383, %rd563, %rd245;
	and.b64  	%rd384, %rd383, -4294967296;
	setp.ne.s64 	%p23, %rd384, 0;
	@%p23 bra 	$L__BB200_106;
	cvt.u32.u64 	%r124, %rd245;
	cvt.u32.u64 	%r125, %rd563;
	div.u32 	%r126, %r125, %r124;
	mul.lo.s32 	%r127, %r126, %r124;
	sub.s32 	%r128, %r125, %r127;
	cvt.u64.u32 	%rd562, %r126;
	cvt.u64.u32 	%rd566, %r128;
	bra.uni 	$L__BB200_107;
$L__BB200_106:
	div.s64 	%rd562, %rd563, %rd245;
	mul.lo.s64 	%rd385, %rd562, %rd245;
	sub.s64 	%rd566, %rd563, %rd385;
$L__BB200_107:
	add.s64 	%rd387, %rd1, %rd381;
	ld.global.u64 	%rd388, [%rd387];
	mad.lo.s64 	%rd389, %rd388, %rd566, %rd244;
	shl.b64 	%rd390, %rd389, 2;
	add.s64 	%rd571, %rd571, %rd390;
	add.s32 	%r240, %r240, -2;
$L__BB200_108:
	and.b32  	%r129, %r22, 1;
	setp.eq.b32 	%p24, %r129, 1;
	not.pred 	%p25, %p24;
	@%p25 bra 	$L__BB200_113;
	mul.wide.u32 	%rd391, %r240, 8;
	add.s64 	%rd392, %rd2, %rd391;
	ld.global.u64 	%rd256, [%rd392];
	or.b64  	%rd393, %rd562, %rd256;
	and.b64  	%rd394, %rd393, -4294967296;
	setp.ne.s64 	%p26, %rd394, 0;
	@%p26 bra 	$L__BB200_111;
	cvt.u32.u64 	%r130, %rd256;
	cvt.u32.u64 	%r131, %rd562;
	rem.u32 	%r132, %r131, %r130;
	cvt.u64.u32 	%rd570, %r132;
	bra.uni 	$L__BB200_112;
$L__BB200_111:
	rem.s64 	%rd570, %rd562, %rd256;
$L__BB200_112:
	add.s64 	%rd396, %rd1, %rd391;
	ld.global.u64 	%rd397, [%rd396];
	mul.lo.s64 	%rd398, %rd397, %rd570;
	shl.b64 	%rd399, %rd398, 2;
	add.s64 	%rd571, %rd571, %rd399;
$L__BB200_113:
	ld.global.u32 	%r133, [%rd571];
	st.shared.u32 	[%r5], %r133;
$L__BB200_114:
	bar.sync 	0;
	setp.lt.u32 	%p48, %r242, 66;
	@%p48 bra 	$L__BB200_118;
$L__BB200_115:
	shr.u32 	%r50, %r242, 1;
	setp.ge.u32 	%p49, %r1, %r50;
	@%p49 bra 	$L__BB200_117;
	ld.shared.u32 	%r208, [%r5];
	shl.b32 	%r209, %r50, 2;
	add.s32 	%r210, %r5, %r209;
	ld.shared.u32 	%r211, [%r210];
	add.s32 	%r212, %r211, %r208;
	st.shared.u32 	[%r5], %r212;
$L__BB200_117:
	bar.sync 	0;
	setp.gt.u32 	%p50, %r242, 131;
	mov.u32 	%r242, %r50;
	@%p50 bra 	$L__BB200_115;
$L__BB200_118:
	setp.gt.u32 	%p51, %r1, 31;
	@%p51 bra 	$L__BB200_121;
	ld.volatile.shared.u32 	%r213, [%r5];
	ld.volatile.shared.u32 	%r214, [%r5+128];
	add.s32 	%r215, %r214, %r213;
	st.volatile.shared.u32 	[%r5], %r215;
	ld.volatile.shared.u32 	%r216, [%r5];
	ld.volatile.shared.u32 	%r217, [%r5+64];
	add.s32 	%r218, %r217, %r216;
	st.volatile.shared.u32 	[%r5], %r218;
	ld.volatile.shared.u32 	%r219, [%r5];
	ld.volatile.shared.u32 	%r220, [%r5+32];
	add.s32 	%r221, %r220, %r219;
	st.volatile.shared.u32 	[%r5], %r221;
	ld.volatile.shared.u32 	%r222, [%r5];
	ld.volatile.shared.u32 	%r223, [%r5+16];
	add.s32 	%r224, %r223, %r222;
	st.volatile.shared.u32 	[%r5], %r224;
	ld.volatile.shared.u32 	%r225, [%r5];
	ld.volatile.shared.u32 	%r226, [%r5+8];
	add.s32 	%r227, %r226, %r225;
	st.volatile.shared.u32 	[%r5], %r227;
	ld.volatile.shared.u32 	%r228, [%r5];
	ld.volatile.shared.u32 	%r229, [%r5+4];
	add.s32 	%r230, %r229, %r228;
	st.volatile.shared.u32 	[%r5], %r230;
	setp.ne.s32 	%p52, %r1, 0;
	@%p52 bra 	$L__BB200_121;
	ld.param.u64 	%rd486, [contiguous_sum2_u32_param_0];
	ld.shared.u32 	%r231, [sumsdata_u32];
	cvt.u64.u32 	%rd480, %r2;
	mov.u32 	%r232, %ctaid.y;
	cvt.u64.u32 	%rd481, %r232;
	mad.lo.s64 	%rd482, %rd265, %rd481, %rd480;
	cvta.to.global.u64 	%rd483, %rd486;
	shl.b64 	%rd484, %rd482, 2;
	add.s64 	%rd485, %rd483, %rd484;
	st.global.u32 	[%rd485], %r231;
$L__BB200_121:
	ret;

}
	// .globl	contiguous_sum22_u32
.visible .entry contiguous_sum22_u32(
	.param .u64 .ptr .align 1 contiguous_sum22_u32_param_0,
	.param .u64 .ptr .align 1 contiguous_sum22_u32_param_1,
	.param .u64 contiguous_sum22_u32_param_2,
	.param .u64 contiguous_sum22_u32_param_3
)
{
	.reg .pred 	%p<8>;
	.reg .b32 	%r<46>;
	.reg .b64 	%rd<27>;

	ld.param.u64 	%rd4, [contiguous_sum22_u32_param_0];
	ld.param.u64 	%rd7, [contiguous_sum22_u32_param_1];
	ld.param.u64 	%rd5, [contiguous_sum22_u32_param_2];
	ld.param.u64 	%rd6, [contiguous_sum22_u32_param_3];
	cvta.to.global.u64 	%rd1, %rd7;
	mov.u32 	%r1, %tid.x;
	mov.u32 	%r2, %ctaid.x;
	mov.u32 	%r45, %ntid.x;
	mul.lo.s32 	%r8, %r2, %r45;
	shl.b32 	%r9, %r8, 1;
	add.s32 	%r4, %r9, %r1;
	shl.b32 	%r10, %r1, 2;
	mov.u32 	%r11, sumsdata_u32;
	add.s32 	%r5, %r11, %r10;
	mov.b32 	%r12, 0;
	st.shared.u32 	[%r5], %r12;
	add.s32 	%r13, %r4, %r45;
	cvt.u64.u32 	%rd2, %r13;
	setp.le.u64 	%p1, %rd5, %rd2;
	@%p1 bra 	$L__BB201_2;
	cvt.u64.u32 	%rd12, %r4;
	mov.u32 	%r16, %ctaid.y;
	cvt.u64.u32 	%rd13, %r16;
	mul.lo.s64 	%rd14, %rd5, %rd13;
	add.s64 	%rd15, %rd14, %rd12;
	shl.b64 	%rd16, %rd15, 2;
	add.s64 	%rd17, %rd1, %rd16;
	ld.global.u32 	%r17, [%rd17];
	add.s64 	%rd18, %rd14, %rd2;
	shl.b64 	%rd19, %rd18, 2;
	add.s64 	%rd20, %rd1, %rd19;
	ld.global.u32 	%r18, [%rd20];
	add.s32 	%r19, %r18, %r17;
	st.shared.u32 	[%r5], %r19;
	bra.uni 	$L__BB201_4;
$L__BB201_2:
	cvt.u64.u32 	%rd3, %r4;
	setp.le.u64 	%p2, %rd5, %rd3;
	@%p2 bra 	$L__BB201_4;
	mov.u32 	%r14, %ctaid.y;
	cvt.u64.u32 	%rd8, %r14;
	mad.lo.s64 	%rd9, %rd5, %rd8, %rd3;
	shl.b64 	%rd10, %rd9, 2;
	add.s64 	%rd11, %rd1, %rd10;
	ld.global.u32 	%r15, [%rd11];
	st.shared.u32 	[%r5], %r15;
$L__BB201_4:
	bar.sync 	0;
	setp.lt.u32 	%p3, %r45, 66;
	@%p3 bra 	$L__BB201_8;
$L__BB201_5:
	shr.u32 	%r7, %r45, 1;
	setp.ge.u32 	%p4, %r1, %r7;
	@%p4 bra 	$L__BB201_7;
	ld.shared.u32 	%r20, [%r5];
	shl.b32 	%r21, %r7, 2;
	add.s32 	%r22, %r5, %r21;
	ld.shared.u32 	%r23, [%r22];
	add.s32 	%r24, %r23, %r20;
	st.shared.u32 	[%r5], %r24;
$L__BB201_7:
	bar.sync 	0;
	setp.gt.u32 	%p5, %r45, 131;
	mov.u32 	%r45, %r7;
	@%p5 bra 	$L__BB201_5;
$L__BB201_8:
	setp.gt.u32 	%p6, %r1, 31;
	@%p6 bra 	$L__BB201_11;
	ld.volatile.shared.u32 	%r25, [%r5];
	ld.volatile.shared.u32 	%r26, [%r5+128];
	add.s32 	%r27, %r26, %r25;
	st.volatile.shared.u32 	[%r5], %r27;
	ld.volatile.shared.u32 	%r28, [%r5];
	ld.volatile.shared.u32 	%r29, [%r5+64];
	add.s32 	%r30, %r29, %r28;
	st.volatile.shared.u32 	[%r5], %r30;
	ld.volatile.shared.u32 	%r31, [%r5];
	ld.volatile.shared.u32 	%r32, [%r5+32];
	add.s32 	%r33, %r32, %r31;
	st.volatile.shared.u32 	[%r5], %r33;
	ld.volatile.shared.u32 	%r34, [%r5];
	ld.volatile.shared.u32 	%r35, [%r5+16];
	add.s32 	%r36, %r35, %r34;
	st.volatile.shared.u32 	[%r5], %r36;
	ld.volatile.shared.u32 	%r37, [%r5];
	ld.volatile.shared.u32 	%r38, [%r5+8];
	add.s32 	%r39, %r38, %r37;
	st.volatile.shared.u32 	[%r5], %r39;
	ld.volatile.shared.u32 	%r40, [%r5];
	ld.volatile.shared.u32 	%r41, [%r5+4];
	add.s32 	%r42, %r41, %r40;
	st.volatile.shared.u32 	[%r5], %r42;
	setp.ne.s32 	%p7, %r1, 0;
	@%p7 bra 	$L__BB201_11;
	ld.shared.u32 	%r43, [sumsdata_u32];
	cvt.u64.u32 	%rd21, %r2;
	mov.u32 	%r44, %ctaid.y;
	cvt.u64.u32 	%rd22, %r44;
	mad.lo.s64 	%rd23, %rd6, %rd22, %rd21;
	cvta.to.global.u64 	%rd24, %rd4;
	shl.b64 	%rd25, %rd23, 2;
	add.s64 	%rd26, %rd24, %rd25;
	st.global.u32 	[%rd26], %r43;
$L__BB201_11:
	ret;

}
	// .globl	contiguous_sum3_u32
.visible .entry contiguous_sum3_u32(
	.param .u64 .ptr .align 1 contiguous_sum3_u32_param_0,
	.param .u64 .ptr .align 1 contiguous_sum3_u32_param_1,
	.param .u64 .ptr .align 1 contiguous_sum3_u32_param_2,
	.param .u64 .ptr .align 1 contiguous_sum3_u32_param_3,
	.param .u64 contiguous_sum3_u32_param_4,
	.param .u64 contiguous_sum3_u32_param_5,
	.param .u64 contiguous_sum3_u32_param_6
)
{
	.reg .pred 	%p<38>;
	.reg .b32 	%r<259>;
	.reg .b64 	%rd<308>;

	ld.param.u64 	%rd144, [contiguous_sum3_u32_param_0];
	ld.param.u64 	%rd145, [contiguous_sum3_u32_param_1];
	ld.param.u64 	%rd148, [contiguous_sum3_u32_param_2];
	ld.param.u64 	%rd149, [contiguous_sum3_u32_param_3];
	ld.param.u64 	%rd146, [contiguous_sum3_u32_param_4];
	ld.param.u64 	%rd147, [contiguous_sum3_u32_param_5];
	ld.param.u64 	%rd150, [contiguous_sum3_u32_param_6];
	cvta.to.global.u64 	%rd1, %rd149;
	cvta.to.global.u64 	%rd2, %rd148;
	mov.u32 	%r1, %tid.y;
	mov.u32 	%r2, %ntid.x;
	mov.u32 	%r3, %tid.x;
	mad.lo.s32 	%r79, %r1, %r2, %r3;
	mov.u32 	%r80, %ctaid.x;
	mad.lo.s32 	%r81, %r80, %r2, %r3;
	mov.u32 	%r4, %ctaid.y;
	mov.u32 	%r5, %ntid.y;
	mad.lo.s32 	%r82, %r4, %r5, %r1;
	shl.b32 	%r83, %r79, 2;
	mov.u32 	%r84, sumsdata_u32;
	add.s32 	%r7, %r84, %r83;
	mov.b32 	%r85, 0;
	st.shared.u32 	[%r7], %r85;
	cvt.u64.u32 	%rd3, %r81;
	setp.le.u64 	%p1, %rd147, %rd3;
	cvt.u64.u32 	%rd152, %r82;
	setp.le.u64 	%p2, %rd150, %rd152;
	or.pred  	%p3, %p1, %p2;
	@%p3 bra 	$L__BB202_76;
	cvt.u32.u64 	%r86, %rd3;
	cvt.u32.u64 	%r87, %rd147;
	mad.lo.s32 	%r240, %r82, %r87, %r86;
	cvt.u32.u64 	%r9, %rd146;
	add.s32 	%r239, %r9, -1;
	setp.lt.s32 	%p4, %r239, 0;
	mov.b64 	%rd307, 0;
	@%p4 bra 	$L__BB202_59;
	setp.lt.u32 	%p5, %r239, 7;
	mov.b64 	%rd307, 0;
	@%p5 bra 	$L__BB202_30;
	add.s32 	%r235, %r9, -4;
	and.b32  	%r88, %r9, -8;
	neg.s32 	%r234, %r88;
	mov.b64 	%rd307, 0;
$L__BB202_4:
	.pragma "nounroll";
	add.s32 	%r16, %r235, 3;
	cvt.u64.u32 	%rd5, %r240;
	mul.wide.u32 	%rd157, %r16, 8;
	add.s64 	%rd158, %rd2, %rd157;
	ld.global.u64 	%rd6, [%rd158];
	and.b64  	%rd159, %rd6, -4294967296;
	setp.ne.s64 	%p6, %rd159, 0;
	@%p6 bra 	$L__BB202_6;
	cvt.u32.u64 	%r89, %rd6;
	cvt.u32.u64 	%r90, %rd5;
	div.u32 	%r91, %r90, %r89;
	mul.lo.s32 	%r92, %r91, %r89;
	sub.s32 	%r93, %r90, %r92;
	cvt.u64.u32 	%rd272, %r91;
	cvt.u64.u32 	%rd273, %r93;
	bra.uni 	$L__BB202_7;
$L__BB202_6:
	div.s64 	%rd272, %rd5, %rd6;
	mul.lo.s64 	%rd160, %rd272, %rd6;
	sub.s64 	%rd273, %rd5, %rd160;
$L__BB202_7:
	mul.wide.u32 	%rd161, %r16, 8;
	add.s64 	%rd162, %rd1, %rd161;
	ld.global.u64 	%rd163, [%rd162];
	mad.lo.s64 	%rd13, %rd163, %rd273, %rd307;
	add.s32 	%r17, %r235, 2;
	and.b64  	%rd14, %rd272, 4294967295;
	mul.wide.u32 	%rd164, %r17, 8;
	add.s64 	%rd165, %rd2, %rd164;
	ld.global.u64 	%rd15, [%rd165];
	and.b64  	%rd166, %rd15, -4294967296;
	setp.ne.s64 	%p7, %rd166, 0;
	@%p7 bra 	$L__BB202_9;
	cvt.u32.u64 	%r94, %rd15;
	cvt.u32.u64 	%r95, %rd14;
	div.u32 	%r96, %r95, %r94;
	mul.lo.s32 	%r97, %r96, %r94;
	sub.s32 	%r98, %r95, %r97;
	cvt.u64.u32 	%rd274, %r96;
	cvt.u64.u32 	%rd275, %r98;
	bra.uni 	$L__BB202_10;
$L__BB202_9:
	div.s64 	%rd274, %rd14, %rd15;
	mul.lo.s64 	%rd167, %rd274, %rd15;
	sub.s64 	%rd275, %rd14, %rd167;
$L__BB202_10:
	mul.wide.u32 	%rd168, %r17, 8;
	add.s64 	%rd169, %rd1, %rd168;
	ld.global.u64 	%rd170, [%rd169];
	mad.lo.s64 	%rd22, %rd170, %rd275, %rd13;
	add.s32 	%r18, %r235, 1;
	and.b64  	%rd23, %rd274, 4294967295;
	mul.wide.u32 	%rd171, %r18, 8;
	add.s64 	%rd172, %rd2, %rd171;
	ld.global.u64 	%rd24, [%rd172];
	and.b64  	%rd173, %rd24, -4294967296;
	setp.ne.s64 	%p8, %rd173, 0;
	@%p8 bra 	$L__BB202_12;
	cvt.u32.u64 	%r99, %rd24;
	cvt.u32.u64 	%r100, %rd23;
	div.u32 	%r101, %r100, %r99;
	mul.lo.s32 	%r102, %r101, %r99;
	sub.s32 	%r103, %r100, %r102;
	cvt.u64.u32 	%rd276, %r101;
	cvt.u64.u32 	%rd277, %r103;
	bra.uni 	$L__BB202_13;
$L__BB202_12:
	div.s64 	%rd276, %rd23, %rd24;
	mul.lo.s64 	%rd174, %rd276, %rd24;
	sub.s64 	%rd277, %rd23, %rd174;
$L__BB202_13:
	mul.wide.u32 	%rd175, %r18, 8;
	add.s64 	%rd176, %rd1, %rd175;
	ld.global.u64 	%rd177, [%rd176];
	mad.lo.s64 	%rd31, %rd177, %rd277, %rd22;
	and.b64  	%rd32, %rd276, 4294967295;
	mul.wide.u32 	%rd178, %r235, 8;
	add.s64 	%rd179, %rd2, %rd178;
	ld.global.u64 	%rd33, [%rd179];
	and.b64  	%rd180, %rd33, -4294967296;
	setp.ne.s64 	%p9, %rd180, 0;
	@%p9 bra 	$L__BB202_15;
	cvt.u32.u64 	%r104, %rd33;
	cvt.u32.u64 	%r105, %rd32;
	div.u32 	%r106, %r105, %r104;
	mul.lo.s32 	%r107, %r106, %r104;
	sub.s32 	%r108, %r105, %r107;
	cvt.u64.u32 	%rd278, %r106;
	cvt.u64.u32 	%rd279, %r108;
	bra.uni 	$L__BB202_16;
$L__BB202_15:
	div.s64 	%rd278, %rd32, %rd33;
	mul.lo.s64 	%rd181, %rd278, %rd33;
	sub.s64 	%rd279, %rd32, %rd181;
$L__BB202_16:
	mul.wide.u32 	%rd182, %r235, 8;
	add.s64 	%rd183, %rd1, %rd182;
	ld.global.u64 	%rd184, [%rd183];
	mad.lo.s64 	%rd40, %rd184, %rd279, %rd31;
	add.s32 	%r19, %r235, -1;
	and.b64  	%rd41, %rd278, 4294967295;
	mul.wide.u32 	%rd185, %r19, 8;
	add.s64 	%rd186, %rd2, %rd185;
	ld.global.u64 	%rd42, [%rd186];
	and.b64  	%rd187, %rd42, -4294967296;
	setp.ne.s64 	%p10, %rd187, 0;
	@%p10 bra 	$L__BB202_18;
	cvt.u32.u64 	%r109, %rd42;
	cvt.u32.u64 	%r110, %rd41;
	div.u32 	%r111, %r110, %r109;
	mul.lo.s32 	%r112, %r111, %r109;
	sub.s32 	%r113, %r110, %r112;
	cvt.u64.u32 	%rd280, %r111;
	cvt.u64.u32 	%rd281, %r113;
	bra.uni 	$L__BB202_19;
$L__BB202_18:
	div.s64 	%rd280, %rd41, %rd42;
	mul.lo.s64 	%rd188, %rd280, %rd42;
	sub.s64 	%rd281, %rd41, %rd188;
$L__BB202_19:
	mul.wide.u32 	%rd189, %r19, 8;
	add.s64 	%rd190, %rd1, %rd189;
	ld.global.u64 	%rd191, [%rd190];
	mad.lo.s64 	%rd49, %rd191, %rd281, %rd40;
	add.s32 	%r20, %r235, -2;
	and.b64  	%rd50, %rd280, 4294967295;
	mul.wide.u32 	%rd192, %r20, 8;
	add.s64 	%rd193, %rd2, %rd192;
	ld.global.u64 	%rd51, [%rd193];
	and.b64  	%rd194, %rd51, -4294967296;
	setp.ne.s64 	%p11, %rd194, 0;
	@%p11 bra 	$L__BB202_21;
	cvt.u32.u64 	%r114, %rd51;
	cvt.u32.u64 	%r115, %rd50;
	div.u32 	%r116, %r115, %r114;
	mul.lo.s32 	%r117, %r116, %r114;
	sub.s32 	%r118, %r115, %r117;
	cvt.u64.u32 	%rd282, %r116;
	cvt.u64.u32 	%rd283, %r118;
	bra.uni 	$L__BB202_22;
$L__BB202_21:
	div.s64 	%rd282, %rd50, %rd51;
	mul.lo.s64 	%rd195, %rd282, %rd51;
	sub.s64 	%rd283, %rd50, %rd195;
$L__BB202_22:
	mul.wide.u32 	%rd196, %r20, 8;
	add.s64 	%rd197, %rd1, %rd196;
	ld.global.u64 	%rd198, [%rd197];
	mad.lo.s64 	%rd58, %rd198, %rd283, %rd49;
	add.s32 	%r21, %r235, -3;
	and.b64  	%rd59, %rd282, 4294967295;
	mul.wide.u32 	%rd199, %r21, 8;
	add.s64 	%rd200, %rd2, %rd199;
	ld.global.u64 	%rd60, [%rd200];
	and.b64  	%rd201, %rd60, -4294967296;
	setp.ne.s64 	%p12, %rd201, 0;
	@%p12 bra 	$L__BB202_24;
	cvt.u32.u64 	%r119, %rd60;
	cvt.u32.u64 	%r120, %rd59;
	div.u32 	%r121, %r120, %r119;
	mul.lo.s32 	%r122, %r121, %r119;
	sub.s32 	%r123, %r120, %r122;
	cvt.u64.u32 	%rd284, %r121;
	cvt.u64.u32 	%rd285, %r123;
	bra.uni 	$L__BB202_25;
$L__BB202_24:
	div.s64 	%rd284, %rd59, %rd60;
	mul.lo.s64 	%rd202, %rd284, %rd60;
	sub.s64 	%rd285, %rd59, %rd202;
$L__BB202_25:
	mul.wide.u32 	%rd203, %r21, 8;
	add.s64 	%rd204, %rd1, %rd203;
	ld.global.u64 	%rd205, [%rd204];
	mad.lo.s64 	%rd67, %rd205, %rd285, %rd58;
	and.b64  	%rd68, %rd284, 4294967295;
	add.s32 	%r124, %r235, -4;
	mul.wide.u32 	%rd206, %r124, 8;
	add.s64 	%rd207, %rd2, %rd206;
	ld.global.u64 	%rd69, [%rd207];
	and.b64  	%rd208, %rd69, -4294967296;
	setp.ne.s64 	%p13, %rd208, 0;
	@%p13 bra 	$L__BB202_27;
	cvt.u32.u64 	%r125, %rd69;
	cvt.u32.u64 	%r126, %rd68;
	div.u32 	%r127, %r126, %r125;
	mul.lo.s32 	%r128, %r127, %r125;
	sub.s32 	%r129, %r126, %r128;
	cvt.u64.u32 	%rd286, %r127;
	cvt.u64.u32 	%rd287, %r129;
	bra.uni 	$L__BB202_28;
$L__BB202_27:
	div.s64 	%rd286, %rd68, %rd69;
	mul.lo.s64 	%rd209, %rd286, %rd69;
	sub.s64 	%rd287, %rd68, %rd209;
$L__BB202_28:
	mul.wide.u32 	%rd210, %r124, 8;
	add.s64 	%rd211, %rd1, %rd210;
	ld.global.u64 	%rd212, [%rd211];
	mad.lo.s64 	%rd307, %rd212, %rd287, %rd67;
	cvt.u32.u64 	%r240, %rd286;
	add.s32 	%r235, %r235, -8;
	add.s32 	%r234, %r234, 8;
	setp.ne.s32 	%p14, %r234, 0;
	@%p14 bra 	$L__BB202_4;
	add.s32 	%r239, %r235, 3;
$L__BB202_30:
	and.b32  	%r28, %r9, 7;
	setp.eq.s32 	%p15, %r28, 0;
	@%p15 bra 	$L__BB202_59;
	and.b32  	%r29, %r9, 3;
	setp.lt.u32 	%p16, %r28, 4;
	@%p16 bra 	$L__BB202_45;
	cvt.u64.u32 	%rd79, %r240;
	mul.wide.u32 	%rd214, %r239, 8;
	add.s64 	%rd215, %rd2, %rd214;
	ld.global.u64 	%rd80, [%rd215];
	and.b64  	%rd216, %rd80, -4294967296;
	setp.ne.s64 	%p17, %rd216, 0;
	@%p17 bra 	$L__BB202_34;
	cvt.u32.u64 	%r131, %rd80;
	cvt.u32.u64 	%r132, %rd79;
	div.u32 	%r133, %r132, %r131;
	mul.lo.s32 	%r134, %r133, %r131;
	sub.s32 	%r135, %r132, %r134;
	cvt.u64.u32 	%rd290, %r133;
	cvt.u64.u32 	%rd291, %r135;
	bra.uni 	$L__BB202_35;
$L__BB202_34:
	div.s64 	%rd290, %rd79, %rd80;
	mul.lo.s64 	%rd217, %rd290, %rd80;
	sub.s64 	%rd291, %rd79, %rd217;
$L__BB202_35:
	mul.wide.u32 	%rd218, %r239, 8;
	add.s64 	%rd219, %rd1, %rd218;
	ld.global.u64 	%rd220, [%rd219];
	mad.lo.s64 	%rd87, %rd220, %rd291, %rd307;
	add.s32 	%r30, %r239, -1;
	and.b64  	%rd88, %rd290, 4294967295;
	mul.wide.u32 	%rd221, %r30, 8;
	add.s64 	%rd222, %rd2, %rd221;
	ld.global.u64 	%rd89, [%rd222];
	and.b64  	%rd223, %rd89, -4294967296;
	setp.ne.s64 	%p18, %rd223, 0;
	@%p18 bra 	$L__BB202_37;
	cvt.u32.u64 	%r136, %rd89;
	cvt.u32.u64 	%r137, %rd88;
	div.u32 	%r138, %r137, %r136;
	mul.lo.s32 	%r139, %r138, %r136;
	sub.s32 	%r140, %r137, %r139;
	cvt.u64.u32 	%rd292, %r138;
	cvt.u64.u32 	%rd293, %r140;
	bra.uni 	$L__BB202_38;
$L__BB202_37:
	div.s64 	%rd292, %rd88, %rd89;
	mul.lo.s64 	%rd224, %rd292, %rd89;
	sub.s64 	%rd293, %rd88, %rd224;
$L__BB202_38:
	mul.wide.u32 	%rd225, %r30, 8;
	add.s64 	%rd226, %rd1, %rd225;
	ld.global.u64 	%rd227, [%rd226];
	mad.lo.s64 	%rd96, %rd227, %rd293, %rd87;
	add.s32 	%r31, %r239, -2;
	and.b64  	%rd97, %rd292, 4294967295;
	mul.wide.u32 	%rd228, %r31, 8;
	add.s64 	%rd229, %rd2, %rd228;
	ld.global.u64 	%rd98, [%rd229];
	and.b64  	%rd230, %rd98, -4294967296;
	setp.ne.s64 	%p19, %rd230, 0;
	@%p19 bra 	$L__BB202_40;
	cvt.u32.u64 	%r141, %rd98;
	cvt.u32.u64 	%r142, %rd97;
	div.u32 	%r143, %r142, %r141;
	mul.lo.s32 	%r144, %r143, %r141;
	sub.s32 	%r145, %r142, %r144;
	cvt.u64.u32 	%rd294, %r143;
	cvt.u64.u32 	%rd295, %r145;
	bra.uni 	$L__BB202_41;
$L__BB202_40:
	div.s64 	%rd294, %rd97, %rd98;
	mul.lo.s64 	%rd231, %rd294, %rd98;
	sub.s64 	%rd295, %rd97, %rd231;
$L__BB202_41:
	mul.wide.u32 	%rd232, %r31, 8;
	add.s64 	%rd233, %rd1, %rd232;
	ld.global.u64 	%rd234, [%rd233];
	mad.lo.s64 	%rd105, %rd234, %rd295, %rd96;
	add.s32 	%r32, %r239, -3;
	and.b64  	%rd106, %rd294, 4294967295;
	mul.wide.u32 	%rd235, %r32, 8;
	add.s64 	%rd236, %rd2, %rd235;
	ld.global.u64 	%rd107, [%rd236];
	and.b64  	%rd237, %rd107, -4294967296;
	setp.ne.s64 	%p20, %rd237, 0;
	@%p20 bra 	$L__BB202_43;
	cvt.u32.u64 	%r146, %rd107;
	cvt.u32.u64 	%r147, %rd106;
	div.u32 	%r148, %r147, %r146;
	mul.lo.s32 	%r149, %r148, %r146;
	sub.s32 	%r150, %r147, %r149;
	cvt.u64.u32 	%rd296, %r148;
	cvt.u64.u32 	%rd297, %r150;
	bra.uni 	$L__BB202_44;
$L__BB202_43:
	div.s64 	%rd296, %rd106, %rd107;
	mul.lo.s64 	%rd238, %rd296, %rd107;
	sub.s64 	%rd297, %rd106, %rd238;
$L__BB202_44:
	mul.wide.u32 	%rd239, %r32, 8;
	add.s64 	%rd240, %rd1, %rd239;
	ld.global.u64 	%rd241, [%rd240];
	mad.lo.s64 	%rd307, %rd241, %rd297, %rd105;
	cvt.u32.u64 	%r240, %rd296;
	add.s32 	%r239, %r239, -4;
$L__BB202_45:
	setp.eq.s32 	%p21, %r29, 0;
	@%p21 bra 	$L__BB202_59;
	setp.eq.s32 	%p22, %r29, 1;
	@%p22 bra 	$L__BB202_54;
	cvt.u64.u32 	%rd117, %r240;
	mul.wide.u32 	%rd243, %r239, 8;
	add.s64 	%rd244, %rd2, %rd243;
	ld.global.u64 	%rd118, [%rd244];
	and.b64  	%rd245, %rd118, -4294967296;
	setp.ne.s64 	%p23, %rd245, 0;
	@%p23 bra 	$L__BB202_49;
	cvt.u32.u64 	%r151, %rd118;
	cvt.u32.u64 	%r152, %rd117;
	div.u32 	%r153, %r152, %r151;
	mul.lo.s32 	%r154, %r153, %r151;
	sub.s32 	%r155, %r152, %r154;
	cvt.u64.u32 	%rd300, %r153;
	cvt.u64.u32 	%rd301, %r155;
	bra.uni 	$L__BB202_50;
$L__BB202_49:
	div.s64 	%rd300, %rd117, %rd118;
	mul.lo.s64 	%rd246, %rd300, %rd118;
	sub.s64 	%rd301, %rd117, %rd246;
$L__BB202_50:
	add.s64 	%rd248, %rd1, %rd243;
	ld.global.u64 	%rd249, [%rd248];
	mad.lo.s64 	%rd125, %rd249, %rd301, %rd307;
	add.s32 	%r37, %r239, -1;
	and.b64  	%rd126, %rd300, 4294967295;
	mul.wide.u32 	%rd250, %r37, 8;
	add.s64 	%rd251, %rd2, %rd250;
	ld.global.u64 	%rd127, [%rd251];
	and.b64  	%rd252, %rd127, -4294967296;
	setp.ne.s64 	%p24, %rd252, 0;
	@%p24 bra 	$L__BB202_52;
	cvt.u32.u64 	%r156, %rd127;
	cvt.u32.u64 	%r157, %rd126;
	div.u32 	%r158, %r157, %r156;
	mul.lo.s32 	%r159, %r158, %r156;
	sub.s32 	%r160, %r157, %r159;
	cvt.u64.u32 	%rd302, %r158;
	cvt.u64.u32 	%rd303, %r160;
	bra.uni 	$L__BB202_53;
$L__BB202_52:
	div.s64 	%rd302, %rd126, %rd127;
	mul.lo.s64 	%rd253, %rd302, %rd127;
	sub.s64 	%rd303, %rd126, %rd253;
$L__BB202_53:
	add.s64 	%rd255, %rd1, %rd250;
	ld.global.u64 	%rd256, [%rd255];
	mad.lo.s64 	%rd307, %rd256, %rd303, %rd125;
	cvt.u32.u64 	%r240, %rd302;
	add.s32 	%r239, %r239, -2;
$L__BB202_54:
	and.b32  	%r161, %r9, 1;
	setp.eq.b32 	%p25, %r161, 1;
	not.pred 	%p26, %p25;
	@%p26 bra 	$L__BB202_59;
	cvt.u64.u32 	%rd137, %r240;
	mul.wide.u32 	%rd257, %r239, 8;
	add.s64 	%rd258, %rd2, %rd257;
	ld.global.u64 	%rd138, [%rd258];
	and.b64  	%rd259, %rd138, -4294967296;
	setp.ne.s64 	%p27, %rd259, 0;
	@%p27 bra 	$L__BB202_57;
	cvt.u32.u64 	%r162, %rd138;
	cvt.u32.u64 	%r163, %rd137;
	rem.u32 	%r164, %r163, %r162;
	cvt.u64.u32 	%rd306, %r164;
	bra.uni 	$L__BB202_58;
$L__BB202_57:
	rem.s64 	%rd306, %rd137, %rd138;
$L__BB202_58:
	add.s64 	%rd261, %rd1, %rd257;
	ld.global.u64 	%rd262, [%rd261];
	mad.lo.s64 	%rd307, %rd262, %rd306, %rd307;
$L__BB202_59:
	cvta.to.global.u64 	%rd263, %rd145;
	shl.b64 	%rd264, %rd307, 2;
	add.s64 	%rd265, %rd263, %rd264;
	ld.global.u32 	%r165, [%rd265];
	st.shared.u32 	[%r7], %r165;
	bar.sync 	0;
	setp.ne.s32 	%p28, %r1, 0;
	@%p28 bra 	$L__BB202_76;
	setp.gt.u32 	%p29, %r5, 1;
	@%p29 bra 	$L__BB202_62;
	shl.b32 	%r166, %r3, 2;
	mov.u32 	%r167, sumsdata_u32;
	add.s32 	%r168, %r167, %r166;
	ld.shared.u32 	%r257, [%r168];
	bra.uni 	$L__BB202_75;
$L__BB202_62:
	shl.b32 	%r171, %r3, 2;
	mov.u32 	%r172, sumsdata_u32;
	add.s32 	%r43, %r172, %r171;
	ld.shared.u32 	%r257, [%r43];
	add.s32 	%r45, %r5, -1;
	add.s32 	%r173, %r5, -2;
	and.b32  	%r46, %r45, 7;
	setp.lt.u32 	%p30, %r173, 7;
	mov.b32 	%r253, 1;
	@%p30 bra 	$L__BB202_66;
	and.b32  	%r176, %r45, -8;
	neg.s32 	%r245, %r176;
	shl.b32 	%r48, %r2, 2;
	add.s32 	%r178, %r171, %r48;
	add.s32 	%r243, %r172, %r178;
	shl.b32 	%r50, %r2, 5;
	mov.b32 	%r247, 1;
	mov.b32 	%r244, 0;
$L__BB202_64:
	.pragma "nounroll";
	mul.lo.s32 	%r180, %r247, %r2;
	shl.b32 	%r181, %r180, 2;
	add.s32 	%r182, %r43, %r181;
	ld.shared.u32 	%r183, [%r243];
	add.s32 	%r184, %r183, %r257;
	add.s32 	%r185, %r182, %r48;
	ld.shared.u32 	%r186, [%r185];
	add.s32 	%r187, %r186, %r184;
	add.s32 	%r188, %r185, %r48;
	ld.shared.u32 	%r189, [%r188];
	add.s32 	%r190, %r189, %r187;
	add.s32 	%r191, %r188, %r48;
	ld.shared.u32 	%r192, [%r191];
	add.s32 	%r193, %r192, %r190;
	add.s32 	%r194, %r191, %r48;
	ld.shared.u32 	%r195, [%r194];
	add.s32 	%r196, %r195, %r193;
	add.s32 	%r197, %r194, %r48;
	ld.shared.u32 	%r198, [%r197];
	add.s32 	%r199, %r198, %r196;
	add.s32 	%r200, %r197, %r48;
	ld.shared.u32 	%r201, [%r200];
	add.s32 	%r202, %r201, %r199;
	add.s32 	%r203, %r200, %r48;
	ld.shared.u32 	%r204, [%r203];
	add.s32 	%r257, %r204, %r202;
	add.s32 	%r247, %r247, 8;
	add.s32 	%r245, %r245, 8;
	add.s32 	%r244, %r244, 8;
	add.s32 	%r243, %r243, %r50;
	setp.ne.s32 	%p31, %r245, 0;
	@%p31 bra 	$L__BB202_64;
	add.s32 	%r253, %r244, 1;
$L__BB202_66:
	setp.eq.s32 	%p32, %r46, 0;
	@%p32 bra 	$L__BB202_74;
	and.b32  	%r65, %r45, 3;
	setp.lt.u32 	%p33, %r46, 4;
	@%p33 bra 	$L__BB202_69;
	mul.lo.s32 	%r206, %r253, %r2;
	shl.b32 	%r207, %r206, 2;
	add.s32 	%r208, %r43, %r207;
	ld.shared.u32 	%r209, [%r208];
	add.s32 	%r210, %r209, %r257;
	shl.b32 	%r211, %r2, 2;
	add.s32 	%r212, %r208, %r211;
	ld.shared.u32 	%r213, [%r212];
	add.s32 	%r214, %r213, %r210;
	add.s32 	%r215, %r212, %r211;
	ld.shared.u32 	%r216, [%r215];
	add.s32 	%r217, %r216, %r214;
	add.s32 	%r218, %r215, %r211;
	ld.shared.u32 	%r219, [%r218];
	add.s32 	%r257, %r219, %r217;
	add.s32 	%r253, %r253, 4;
$L__BB202_69:
	setp.eq.s32 	%p34, %r65, 0;
	@%p34 bra 	$L__BB202_74;
	setp.eq.s32 	%p35, %r65, 1;
	@%p35 bra 	$L__BB202_72;
	mul.lo.s32 	%r221, %r253, %r2;
	shl.b32 	%r222, %r221, 2;
	add.s32 	%r223, %r43, %r222;
	ld.shared.u32 	%r224, [%r223];
	add.s32 	%r225, %r224, %r257;
	shl.b32 	%r226, %r2, 2;
	add.s32 	%r227, %r223, %r226;
	ld.shared.u32 	%r228, [%r227];
	add.s32 	%r257, %r228, %r225;
	add.s32 	%r253, %r253, 2;
$L__BB202_72:
	and.b32  	%r229, %r45, 1;
	setp.eq.b32 	%p36, %r229, 1;
	not.pred 	%p37, %p36;
	@%p37 bra 	$L__BB202_74;
	mul.lo.s32 	%r230, %r253, %r2;
	shl.b32 	%r231, %r230, 2;
	add.s32 	%r232, %r43, %r231;
	ld.shared.u32 	%r233, [%r232];
	add.s32 	%r257, %r233, %r257;
$L__BB202_74:
	st.shared.u32 	[%r43], %r257;
$L__BB202_75:
	cvt.u64.u32 	%rd266, %r4;
	mad.lo.s64 	%rd267, %rd147, %rd266, %rd3;
	cvta.to.global.u64 	%rd268, %rd144;
	shl.b64 	%rd269, %rd267, 2;
	add.s64 	%rd270, %rd268, %rd269;
	st.global.u32 	[%rd270], %r257;
$L__BB202_76:
	ret;

}
	// .globl	contiguous_sum33_u32
.visible .entry contiguous_sum33_u32(
	.param .u64 .ptr .align 1 contiguous_sum33_u32_param_0,
	.param .u64 .ptr .align 1 contiguous_sum33_u32_param_1,
	.param .u64 contiguous_sum33_u32_param_2,
	.param .u64 contiguous_sum33_u32_param_3,
	.param .u64 contiguous_sum33_u32_param_4
)
{
	.reg .pred 	%p<14>;
	.reg .b32 	%r<140>;
	.reg .b64 	%rd<16>;

	ld.param.u64 	%rd2, [contiguous_sum33_u32_param_0];
	ld.param.u64 	%rd3, [contiguous_sum33_u32_param_1];
	ld.param.u64 	%rd4, [contiguous_sum33_u32_param_3];
	ld.param.u64 	%rd5, [contiguous_sum33_u32_param_4];
	mov.u32 	%r1, %tid.y;
	mov.u32 	%r2, %ntid.x;
	mov.u32 	%r3, %tid.x;
	mad.lo.s32 	%r45, %r1, %r2, %r3;
	mov.u32 	%r46, %ctaid.x;
	mad.lo.s32 	%r47, %r46, %r2, %r3;
	mov.u32 	%r4, %ctaid.y;
	mov.u32 	%r5, %ntid.y;
	mad.lo.s32 	%r48, %r4, %r5, %r1;
	shl.b32 	%r49, %r45, 2;
	mov.u32 	%r50, sumsdata_u32;
	add.s32 	%r7, %r50, %r49;
	mov.b32 	%r51, 0;
	st.shared.u32 	[%r7], %r51;
	cvt.u64.u32 	%rd1, %r47;
	setp.le.u64 	%p1, %rd4, %rd1;
	cvt.u64.u32 	%rd7, %r48;
	setp.le.u64 	%p2, %rd5, %rd7;
	or.pred  	%p3, %p1, %p2;
	@%p3 bra 	$L__BB203_18;
	cvt.u32.u64 	%r52, %rd1;
	cvta.to.global.u64 	%rd8, %rd3;
	cvt.u32.u64 	%r53, %rd4;
	mad.lo.s32 	%r54, %r48, %r53, %r52;
	mul.wide.u32 	%rd9, %r54, 4;
	add.s64 	%rd10, %rd8, %rd9;
	ld.global.u32 	%r55, [%rd10];
	st.shared.u32 	[%r7], %r55;
	bar.sync 	0;
	setp.ne.s32 	%p4, %r1, 0;
	@%p4 bra 	$L__BB203_18;
	setp.gt.u32 	%p5, %r5, 1;
	@%p5 bra 	$L__BB203_4;
	shl.b32 	%r56, %r3, 2;
	add.s32 	%r58, %r50, %r56;
	ld.shared.u32 	%r138, [%r58];
	bra.uni 	$L__BB203_17;
$L__BB203_4:
	shl.b32 	%r61, %r3, 2;
	add.s32 	%r9, %r50, %r61;
	ld.shared.u32 	%r138, [%r9];
	add.s32 	%r11, %r5, -1;
	add.s32 	%r63, %r5, -2;
	and.b32  	%r12, %r11, 7;
	setp.lt.u32 	%p6, %r63, 7;
	mov.b32 	%r134, 1;
	@%p6 bra 	$L__BB203_8;
	and.b32  	%r66, %r11, -8;
	neg.s32 	%r126, %r66;
	shl.b32 	%r14, %r2, 2;
	add.s32 	%r68, %r61, %r14;
	add.s32 	%r124, %r50, %r68;
	shl.b32 	%r16, %r2, 5;
	mov.b32 	%r128, 1;
	mov.b32 	%r125, 0;
$L__BB203_6:
	.pragma "nounroll";
	mul.lo.s32 	%r70, %r128, %r2;
	shl.b32 	%r71, %r70, 2;
	add.s32 	%r72, %r9, %r71;
	ld.shared.u32 	%r73, [%r124];
	add.s32 	%r74, %r73, %r138;
	add.s32 	%r75, %r72, %r14;
	ld.shared.u32 	%r76, [%r75];
	add.s32 	%r77, %r76, %r74;
	add.s32 	%r78, %r75, %r14;
	ld.shared.u32 	%r79, [%r78];
	add.s32 	%r80, %r79, %r77;
	add.s32 	%r81, %r78, %r14;
	ld.shared.u32 	%r82, [%r81];
	add.s32 	%r83, %r82, %r80;
	add.s32 	%r84, %r81, %r14;
	ld.shared.u32 	%r85, [%r84];
	add.s32 	%r86, %r85, %r83;
	add.s32 	%r87, %r84, %r14;
	ld.shared.u32 	%r88, [%r87];
	add.s32 	%r89, %r88, %r86;
	add.s32 	%r90, %r87, %r14;
	ld.shared.u32 	%r91, [%r90];
	add.s32 	%r92, %r91, %r89;
	add.s32 	%r93, %r90, %r14;
	ld.shared.u32 	%r94, [%r93];
	add.s32 	%r138, %r94, %r92;
	add.s32 	%r128, %r128, 8;
	add.s32 	%r126, %r126, 8;
	add.s32 	%r125, %r125, 8;
	add.s32 	%r124, %r124, %r16;
	setp.ne.s32 	%p7, %r126, 0;
	@%p7 bra 	$L__BB203_6;
	add.s32 	%r134, %r125, 1;
$L__BB203_8:
	setp.eq.s32 	%p8, %r12, 0;
	@%p8 bra 	$L__BB203_16;
	and.b32  	%r31, %r11, 3;
	setp.lt.u32 	%p9, %r12, 4;
	@%p9 bra 	$L__BB203_11;
	mul.lo.s32 	%r96, %r134, %r2;
	shl.b32 	%r97, %r96, 2;
	add.s32 	%r98, %r9, %r97;
	ld.shared.u32 	%r99, [%r98];
	add.s32 	%r100, %r99, %r138;
	shl.b32 	%r101, %r2, 2;
	add.s32 	%r102, %r98, %r101;
	ld.shared.u32 	%r103, [%r102];
	add.s32 	%r104, %r103, %r100;
	add.s32 	%r105, %r102, %r101;
	ld.shared.u32 	%r106, [%r105];
	add.s32 	%r107, %r106, %r104;
	add.s32 	%r108, %r105, %r101;
	ld.shared.u32 	%r109, [%r108];
	add.s32 	%r138, %r109, %r107;
	add.s32 	%r134, %r134, 4;
$L__BB203_11:
	setp.eq.s32 	%p10, %r31, 0;
	@%p10 bra 	$L__BB203_16;
	setp.eq.s32 	%p11, %r31, 1;
	@%p11 bra 	$L__BB203_14;
	mul.lo.s32 	%r111, %r134, %r2;
	shl.b32 	%r112, %r111, 2;
	add.s32 	%r113, %r9, %r112;
	ld.shared.u32 	%r114, [%r113];
	add.s32 	%r115, %r114, %r138;
	shl.b32 	%r116, %r2, 2;
	add.s32 	%r117, %r113, %r116;
	ld.shared.u32 	%r118, [%r117];
	add.s32 	%r138, %r118, %r115;
	add.s32 	%r134, %r134, 2;
$L__BB203_14:
	and.b32  	%r119, %r11, 1;
	setp.eq.b32 	%p12, %r119, 1;
	not.pred 	%p13, %p12;
	@%p13 bra 	$L__BB203_16;
	mul.lo.s32 	%r120, %r134, %r2;
	shl.b32 	%r121, %r120, 2;
	add.s32 	%r122, %r9, %r121;
	ld.shared.u32 	%r123, [%r122];
	add.s32 	%r138, %r123, %r138;
$L__BB203_16:
	st.shared.u32 	[%r9], %r138;
$L__BB203_17:
	cvt.u64.u32 	%rd11, %r4;
	mad.lo.s64 	%rd12, %rd4, %rd11, %rd1;
	cvta.to.global.u64 	%rd13, %rd2;
	shl.b64 	%rd14, %rd12, 2;
	add.s64 	%rd15, %rd13, %rd14;
	st.global.u32 	[%rd15], %r138;
$L__BB203_18:
	ret;

}
	// .globl	contiguous_sum_u64
.visible .entry contiguous_sum_u64(
	.param .u64 .ptr .align 1 contiguous_sum_u64_param_0,
	.param .u64 .ptr .align 1 contiguous_sum_u64_param_1,
	.param .u64 contiguous_sum_u64_param_2
)
{
	.reg .pred 	%p<8>;
	.reg .b32 	%r<16>;
	.reg .b64 	%rd<43>;

	ld.param.u64 	%rd4, [contiguous_sum_u64_param_0];
	ld.param.u64 	%rd6, [contiguous_sum_u64_param_1];
	ld.param.u64 	%rd5, [contiguous_sum_u64_param_2];
	cvta.to.global.u64 	%rd1, %rd6;
	mov.u32 	%r1, %tid.x;
	mov.u32 	%r2, %ctaid.x;
	mov.u32 	%r15, %ntid.x;
	mul.lo.s32 	%r8, %r2, %r15;
	shl.b32 	%r9, %r8, 1;
	add.s32 	%r4, %r9, %r1;
	shl.b32 	%r10, %r1, 3;
	mov.u32 	%r11, sumsdata_u64;
	add.s32 	%r5, %r11, %r10;
	mov.b64 	%rd7, 0;
	st.shared.u64 	[%r5], %rd7;
	add.s32 	%r12, %r4, %r15;
	cvt.u64.u32 	%rd2, %r12;
	setp.le.u64 	%p1, %rd5, %rd2;
	@%p1 bra 	$L__BB204_2;
	mul.wide.u32 	%rd11, %r4, 8;
	add.s64 	%rd12, %rd1, %rd11;
	ld.global.u64 	%rd13, [%rd12];
	shl.b64 	%rd14, %rd2, 3;
	add.s64 	%rd15, %rd1, %rd14;
	ld.global.u64 	%rd16, [%rd15];
	add.s64 	%rd17, %rd16, %rd13;
	st.shared.u64 	[%r5], %rd17;
	bra.uni 	$L__BB204_4;
$L__BB204_2:
	cvt.u64.u32 	%rd3, %r4;
	setp.le.u64 	%p2, %rd5, %rd3;
	@%p2 bra 	$L__BB204_4;
	shl.b64 	%rd8, %rd3, 3;
	add.s64 	%rd9, %rd1, %rd8;
	ld.global.u64 	%rd10, [%rd9];
	st.shared.u64 	[%r5], %rd10;
$L__BB204_4:
	bar.sync 	0;
	setp.lt.u32 	%p3, %r15, 66;
	@%p3 bra 	$L__BB204_8;
$L__BB204_5:
	shr.u32 	%r7, %r15, 1;
	setp.ge.u32 	%p4, %r1, %r7;
	@%p4 bra 	$L__BB204_7;
	ld.shared.u64 	%rd18, [%r5];
	shl.b32 	%r13, %r7, 3;
	add.s32 	%r14, %r5, %r13;
	ld.shared.u64 	%rd19, [%r14];
	add.s64 	%rd20, %rd19, %rd18;
	st.shared.u64 	[%r5], %rd20;
$L__BB204_7:
	bar.sync 	0;
	setp.gt.u32 	%p5, %r15, 131;
	mov.u32 	%r15, %r7;
	@%p5 bra 	$L__BB204_5;
$L__BB204_8:
	setp.gt.u32 	%p6, %r1, 31;
	@%p6 bra 	$L__BB204_11;
	ld.volatile.shared.u64 	%rd21, [%r5];
	ld.volatile.shared.u64 	%rd22, [%r5+256];
	add.s64 	%rd23, %rd22, %rd21;
	st.volatile.shared.u64 	[%r5], %rd23;
	ld.volatile.shared.u64 	%rd24, [%r5];
	ld.volatile.shared.u64 	%rd25, [%r5+128];
	add.s64 	%rd26, %rd25, %rd24;
	st.volatile.shared.u64 	[%r5], %rd26;
	ld.volatile.shared.u64 	%rd27, [%r5];
	ld.volatile.shared.u64 	%rd28, [%r5+64];
	add.s64 	%rd29, %rd28, %rd27;
	st.volatile.shared.u64 	[%r5], %rd29;
	ld.volatile.shared.u64 	%rd30, [%r5];
	ld.volatile.shared.u64 	%rd31, [%r5+32];
	add.s64 	%rd32, %rd31, %rd30;
	st.volatile.shared.u64 	[%r5], %rd32;
	ld.volatile.shared.u64 	%rd33, [%r5];
	ld.volatile.shared.u64 	%rd34, [%r5+16];
	add.s64 	%rd35, %rd34, %rd33;
	st.volatile.shared.u64 	[%r5], %rd35;
	ld.volatile.shared.u64 	%rd36, [%r5];
	ld.volatile.shared.u64 	%rd37, [%r5+8];
	add.s64 	%rd38, %rd37, %rd36;
	st.volatile.shared.u64 	[%r5], %rd38;
	setp.ne.s32 	%p7, %r1, 0;
	@%p7 bra 	$L__BB204_11;
	ld.shared.u64 	%rd39, [sumsdata_u64];
	cvta.to.global.u64 	%rd40, %rd4;
	mul.wide.u32 	%rd41, %r2, 8;
	add.s64 	%rd42, %rd40, %rd41;
	st.global.u64 	[%rd42], %rd39;
$L__BB204_11:
	ret;

}
	// .globl	uncontiguous_sum_u64
.visible .entry uncontiguous_sum_u64(
	.param .u64 .ptr .align 1 uncontiguous_sum_u64_param_0,
	.param .u64 .ptr .align 1 uncontiguous_sum_u64_param_1,
	.param .u64 .ptr .align 1 uncontiguous_sum_u64_param_2,
	.param .u64 .ptr .align 1 uncontiguous_sum_u64_param_3,
	.param .u64 uncontiguous_sum_u64_param_4,
	.param .u64 uncontiguous_sum_u64_param_5
)
{
	.reg .pred 	%p<53>;
	.reg .b32 	%r<212>;
	.reg .b64 	%rd<585>;

	ld.param.u64 	%rd260, [uncontiguous_sum_u64_param_0];
	ld.param.u64 	%rd263, [uncontiguous_sum_u64_param_1];
	ld.param.u64 	%rd264, [uncontiguous_sum_u64_param_2];
	ld.param.u64 	%rd265, [uncontiguous_sum_u64_param_3];
	ld.param.u64 	%rd261, [uncontiguous_sum_u64_param_4];
	ld.param.u64 	%rd262, [uncontiguous_sum_u64_param_5];
	cvta.to.global.u64 	%rd1, %rd265;
	cvta.to.global.u64 	%rd2, %rd264;
	cvta.to.global.u64 	%rd3, %rd263;
	mov.u32 	%r1, %tid.x;
	mov.u32 	%r2, %ctaid.x;
	mov.u32 	%r211, %ntid.x;
	mul.lo.s32 	%r52, %r2, %r211;
	shl.b32 	%r53, %r52, 1;
	add.s32 	%r4, %r53, %r1;
	shl.b32 	%r54, %r1, 3;
	mov.u32 	%r55, sumsdata_u64;
	add.s32 	%r5, %r55, %r54;
	mov.b64 	%rd266, 0;
	st.shared.u64 	[%r5], %rd266;
	add.s32 	%r56, %r4, %r211;
	cvt.u64.u32 	%rd538, %r56;
	setp.le.u64 	%p1, %rd262, %rd538;
	@%p1 bra 	$L__BB205_54;
	cvt.u32.u64 	%r6, %rd261;
	add.s32 	%r205, %r6, -1;
	setp.lt.s32 	%p27, %r205, 0;
	mov.b64 	%rd542, 0;
	mov.u64 	%rd543, %rd542;
	@%p27 bra 	$L__BB205_53;
	cvt.u64.u32 	%rd539, %r4;
	setp.lt.u32 	%p28, %r205, 3;
	mov.b64 	%rd543, 0;
	mov.u64 	%rd542, %rd543;
	@%p28 bra 	$L__BB205_30;
	add.s32 	%r203, %r6, -2;
	and.b32  	%r132, %r6, -4;
	neg.s32 	%r202, %r132;
	mov.b64 	%rd543, 0;
$L__BB205_4:
	.pragma "nounroll";
	add.s32 	%r12, %r203, 1;
	mul.wide.u32 	%rd399, %r12, 8;
	add.s64 	%rd400, %rd2, %rd399;
	ld.global.u64 	%rd10, [%rd400];
	or.b64  	%rd401, %rd539, %rd10;
	and.b64  	%rd402, %rd401, -4294967296;
	setp.ne.s64 	%p29, %rd402, 0;
	@%p29 bra 	$L__BB205_6;
	cvt.u32.u64 	%r133, %rd10;
	cvt.u32.u64 	%r134, %rd539;
	div.u32 	%r135, %r134, %r133;
	mul.lo.s32 	%r136, %r135, %r133;
	sub.s32 	%r137, %r134, %r136;
	cvt.u64.u32 	%rd504, %r135;
	cvt.u64.u32 	%rd505, %r137;
	bra.uni 	$L__BB205_7;
$L__BB205_6:
	div.s64 	%rd504, %rd539, %rd10;
	mul.lo.s64 	%rd403, %rd504, %rd10;
	sub.s64 	%rd505, %rd539, %rd403;
$L__BB205_7:
	mul.wide.u32 	%rd404, %r12, 8;
	add.s64 	%rd405, %rd1, %rd404;
	ld.global.u64 	%rd17, [%rd405];
	mad.lo.s64 	%rd18, %rd17, %rd505, %rd542;
	or.b64  	%rd406, %rd538, %rd10;
	and.b64  	%rd407, %rd406, -4294967296;
	setp.ne.s64 	%p30, %rd407, 0;
	@%p30 bra 	$L__BB205_9;
	cvt.u32.u64 	%r138, %rd10;
	cvt.u32.u64 	%r139, %rd538;
	div.u32 	%r140, %r139, %r138;
	mul.lo.s32 	%r141, %r140, %r138;
	sub.s32 	%r142, %r139, %r141;
	cvt.u64.u32 	%rd506, %r140;
	cvt.u64.u32 	%rd507, %r142;
	bra.uni 	$L__BB205_10;
$L__BB205_9:
	div.s64 	%rd506, %rd538, %rd10;
	mul.lo.s64 	%rd408, %rd506, %rd10;
	sub.s64 	%rd507, %rd538, %rd408;
$L__BB205_10:
	mad.lo.s64 	%rd25, %rd507, %rd17, %rd543;
	add.s32 	%r13, %r203, -2;
	mul.wide.u32 	%rd409, %r203, 8;
	add.s64 	%rd410, %rd2, %rd409;
	ld.global.u64 	%rd26, [%rd410];
	or.b64  	%rd411, %rd504, %rd26;
	and.b64  	%rd412, %rd411, -4294967296;
	setp.ne.s64 	%p31, %rd412, 0;
	@%p31 bra 	$L__BB205_12;
	cvt.u32.u64 	%r143, %rd26;
	cvt.u32.u64 	%r144, %rd504;
	div.u32 	%r145, %r144, %r143;
	mul.lo.s32 	%r146, %r145, %r143;
	sub.s32 	%r147, %r144, %r146;
	cvt.u64.u32 	%rd508, %r145;
	cvt.u64.u32 	%rd509, %r147;
	bra.uni 	$L__BB205_13;
$L__BB205_12:
	div.s64 	%rd508, %rd504, %rd26;
	mul.lo.s64 	%rd413, %rd508, %rd26;
	sub.s64 	%rd509, %rd504, %rd413;
$L__BB205_13:
	mul.wide.u32 	%rd414, %r203, 8;
	add.s64 	%rd415, %rd1, %rd414;
	ld.global.u64 	%rd33, [%rd415];
	mad.lo.s64 	%rd34, %rd33, %rd509, %rd18;
	or.b64  	%rd416, %rd506, %rd26;
	and.b64  	%rd417, %rd416, -4294967296;
	setp.ne.s64 	%p32, %rd417, 0;
	@%p32 bra 	$L__BB205_15;
	cvt.u32.u64 	%r148, %rd26;
	cvt.u32.u64 	%r149, %rd506;
	div.u32 	%r150, %r149, %r148;
	mul.lo.s32 	%r151, %r150, %r148;
	sub.s32 	%r152, %r149, %r151;
	cvt.u64.u32 	%rd510, %r150;
	cvt.u64.u32 	%rd511, %r152;
	bra.uni 	$L__BB205_16;
$L__BB205_15:
	div.s64 	%rd510, %rd506, %rd26;
	mul.lo.s64 	%rd418, %rd510, %rd26;
	sub.s64 	%rd511, %rd506, %rd418;
$L__BB205_16:
	mad.lo.s64 	%rd41, %rd511, %rd33, %rd25;
	add.s32 	%r14, %r203, -1;
	mul.wide.u32 	%rd419, %r14, 8;
	add.s64 	%rd420, %rd2, %rd419;
	ld.global.u64 	%rd42, [%rd420];
	or.b64  	%rd421, %rd508, %rd42;
	and.b64  	%rd422, %rd421, -4294967296;
	setp.ne.s64 	%p33, %rd422, 0;
	@%p33 bra 	$L__BB205_18;
	cvt.u32.u64 	%r153, %rd42;
	cvt.u32.u64 	%r154, %rd508;
	div.u32 	%r155, %r154, %r153;
	mul.lo.s32 	%r156, %r155, %r153;
	sub.s32 	%r157, %r154, %r156;
	cvt.u64.u32 	%rd512, %r155;
	cvt.u64.u32 	%rd513, %r157;
	bra.uni 	$L__BB205_19;
$L__BB205_18:
	div.s64 	%rd512, %rd508, %rd42;
	mul.lo.s64 	%rd423, %rd512, %rd42;
	sub.s64 	%rd513, %rd508, %rd423;
$L__BB205_19:
	mul.wide.u32 	%rd424, %r14, 8;
	add.s64 	%rd425, %rd1, %rd424;
	ld.global.u64 	%rd49, [%rd425];
	mad.lo.s64 	%rd50, %rd49, %rd513, %rd34;
	or.b64  	%rd426, %rd510, %rd42;
	and.b64  	%rd427, %rd426, -4294967296;
	setp.ne.s64 	%p34, %rd427, 0;
	@%p34 bra 	$L__BB205_21;
	cvt.u32.u64 	%r158, %rd42;
	cvt.u32.u64 	%r159, %rd510;
	div.u32 	%r160, %r159, %r158;
	mul.lo.s32 	%r161, %r160, %r158;
	sub.s32 	%r162, %r159, %r161;
	cvt.u64.u32 	%rd514, %r160;
	cvt.u64.u32 	%rd515, %r162;
	bra.uni 	$L__BB205_22;
$L__BB205_21:
	div.s64 	%rd514, %rd510, %rd42;
	mul.lo.s64 	%rd428, %rd514, %rd42;
	sub.s64 	%rd515, %rd510, %rd428;
$L__BB205_22:
	mad.lo.s64 	%rd57, %rd515, %rd49, %rd41;
	mul.wide.u32 	%rd429, %r13, 8;
	add.s64 	%rd430, %rd2, %rd429;
	ld.global.u64 	%rd58, [%rd430];
	or.b64  	%rd431, %rd512, %rd58;
	and.b64  	%rd432, %rd431, -4294967296;
	setp.ne.s64 	%p35, %rd432, 0;
	@%p35 bra 	$L__BB205_24;
	cvt.u32.u64 	%r163, %rd58;
	cvt.u32.u64 	%r164, %rd512;
	div.u32 	%r165, %r164, %r163;
	mul.lo.s32 	%r166, %r165, %r163;
	sub.s32 	%r167, %r164, %r166;
	cvt.u64.u32 	%rd539, %r165;
	cvt.u64.u32 	%rd517, %r167;
	bra.uni 	$L__BB205_25;
$L__BB205_24:
	div.s64 	%rd539, %rd512, %rd58;
	mul.lo.s64 	%rd433, %rd539, %rd58;
	sub.s64 	%rd517, %rd512, %rd433;
$L__BB205_25:
	mul.wide.u32 	%rd434, %r13, 8;
	add.s64 	%rd435, %rd1, %rd434;
	ld.global.u64 	%rd65, [%rd435];
	mad.lo.s64 	%rd542, %rd65, %rd517, %rd50;
	or.b64  	%rd436, %rd514, %rd58;
	and.b64  	%rd437, %rd436, -4294967296;
	setp.ne.s64 	%p36, %rd437, 0;
	@%p36 bra 	$L__BB205_27;
	cvt.u32.u64 	%r168, %rd58;
	cvt.u32.u64 	%r169, %rd514;
	div.u32 	%r170, %r169, %r168;
	mul.lo.s32 	%r171, %r170, %r168;
	sub.s32 	%r172, %r169, %r171;
	cvt.u64.u32 	%rd538, %r170;
	cvt.u64.u32 	%rd519, %r172;
	bra.uni 	$L__BB205_28;
$L__BB205_27:
	div.s64 	%rd538, %rd514, %rd58;
	mul.lo.s64 	%rd438, %rd538, %rd58;
	sub.s64 	%rd519, %rd514, %rd438;
$L__BB205_28:
	mad.lo.s64 	%rd543, %rd519, %rd65, %rd57;
	add.s32 	%r203, %r203, -4;
	add.s32 	%r202, %r202, 4;
	setp.ne.s32 	%p37, %r202, 0;
	@%p37 bra 	$L__BB205_4;
	add.s32 	%r205, %r203, 1;
$L__BB205_30:
	and.b32  	%r19, %r6, 3;
	setp.eq.s32 	%p38, %r19, 0;
	@%p38 bra 	$L__BB205_53;
	setp.eq.s32 	%p39, %r19, 1;
	@%p39 bra 	$L__BB205_45;
	mul.wide.u32 	%rd440, %r205, 8;
	add.s64 	%rd441, %rd2, %rd440;
	ld.global.u64 	%rd80, [%rd441];
	or.b64  	%rd442, %rd539, %rd80;
	and.b64  	%rd443, %rd442, -4294967296;
	setp.ne.s64 	%p40, %rd443, 0;
	@%p40 bra 	$L__BB205_34;
	cvt.u32.u64 	%r173, %rd80;
	cvt.u32.u64 	%r174, %rd539;
	div.u32 	%r175, %r174, %r173;
	mul.lo.s32 	%r176, %r175, %r173;
	sub.s32 	%r177, %r174, %r176;
	cvt.u64.u32 	%rd526, %r175;
	cvt.u64.u32 	%rd527, %r177;
	bra.uni 	$L__BB205_35;
$L__BB205_34:
	div.s64 	%rd526, %rd539, %rd80;
	mul.lo.s64 	%rd444, %rd526, %rd80;
	sub.s64 	%rd527, %rd539, %rd444;
$L__BB205_35:
	add.s64 	%rd446, %rd1, %rd440;
	ld.global.u64 	%rd87, [%rd446];
	mad.lo.s64 	%rd88, %rd87, %rd527, %rd542;
	or.b64  	%rd447, %rd538, %rd80;
	and.b64  	%rd448, %rd447, -4294967296;
	setp.ne.s64 	%p41, %rd448, 0;
	@%p41 bra 	$L__BB205_37;
	cvt.u32.u64 	%r178, %rd80;
	cvt.u32.u64 	%r179, %rd538;
	div.u32 	%r180, %r179, %r178;
	mul.lo.s32 	%r181, %r180, %r178;
	sub.s32 	%r182, %r179, %r181;
	cvt.u64.u32 	%rd528, %r180;
	cvt.u64.u32 	%rd529, %r182;
	bra.uni 	$L__BB205_38;
$L__BB205_37:
	div.s64 	%rd528, %rd538, %rd80;
	mul.lo.s64 	%rd449, %rd528, %rd80;
	sub.s64 	%rd529, %rd538, %rd449;
$L__BB205_38:
	mad.lo.s64 	%rd95, %rd529, %rd87, %rd543;
	add.s32 	%r20, %r205, -1;
	mul.wide.u32 	%rd450, %r20, 8;
	add.s64 	%rd451, %rd2, %rd450;
	ld.global.u64 	%rd96, [%rd451];
	or.b64  	%rd452, %rd526, %rd96;
	and.b64  	%rd453, %rd452, -4294967296;
	setp.ne.s64 	%p42, %rd453, 0;
	@%p42 bra 	$L__BB205_40;
	cvt.u32.u64 	%r183, %rd96;
	cvt.u32.u64 	%r184, %rd526;
	div.u32 	%r185, %r184, %r183;
	mul.lo.s32 	%r186, %r185, %r183;
	sub.s32 	%r187, %r184, %r186;
	cvt.u64.u32 	%rd539, %r185;
	cvt.u64.u32 	%rd531, %r187;
	bra.uni 	$L__BB205_41;
$L__BB205_40:
	div.s64 	%rd539, %rd526, %rd96;
	mul.lo.s64 	%rd454, %rd539, %rd96;
	sub.s64 	%rd531, %rd526, %rd454;
$L__BB205_41:
	add.s64 	%rd456, %rd1, %rd450;
	ld.global.u64 	%rd103, [%rd456];
	mad.lo.s64 	%rd542, %rd103, %rd531, %rd88;
	or.b64  	%rd457, %rd528, %rd96;
	and.b64  	%rd458, %rd457, -4294967296;
	setp.ne.s64 	%p43, %rd458, 0;
	@%p43 bra 	$L__BB205_43;
	cvt.u32.u64 	%r188, %rd96;
	cvt.u32.u64 	%r189, %rd528;
	div.u32 	%r190, %r189, %r188;
	mul.lo.s32 	%r191, %r190, %r188;
	sub.s32 	%r192, %r189, %r191;
	cvt.u64.u32 	%rd538, %r190;
	cvt.u64.u32 	%rd533, %r192;
	bra.uni 	$L__BB205_44;
$L__BB205_43:
	div.s64 	%rd538, %rd528, %rd96;
	mul.lo.s64 	%rd459, %rd538, %rd96;
	sub.s64 	%rd533, %rd528, %rd459;
$L__BB205_44:
	mad.lo.s64 	%rd543, %rd533, %rd103, %rd95;
	add.s32 	%r205, %r205, -2;
$L__BB205_45:
	and.b32  	%r193, %r6, 1;
	setp.eq.b32 	%p44, %r193, 1;
	not.pred 	%p45, %p44;
	@%p45 bra 	$L__BB205_53;
	mul.wide.u32 	%rd460, %r205, 8;
	add.s64 	%rd461, %rd2, %rd460;
	ld.global.u64 	%rd118, [%rd461];
	or.b64  	%rd462, %rd539, %rd118;
	and.b64  	%rd463, %rd462, -4294967296;
	setp.ne.s64 	%p46, %rd463, 0;
	@%p46 bra 	$L__BB205_48;
	cvt.u32.u64 	%r194, %rd118;
	cvt.u32.u64 	%r195, %rd539;
	rem.u32 	%r196, %r195, %r194;
	cvt.u64.u32 	%rd540, %r196;
	bra.uni 	$L__BB205_49;
$L__BB205_48:
	rem.s64 	%rd540, %rd539, %rd118;
$L__BB205_49:
	add.s64 	%rd465, %rd1, %rd460;
	ld.global.u64 	%rd122, [%rd465];
	mad.lo.s64 	%rd542, %rd122, %rd540, %rd542;
	or.b64  	%rd466, %rd538, %rd118;
	and.b64  	%rd467, %rd466, -4294967296;
	setp.ne.s64 	%p47, %rd467, 0;
	@%p47 bra 	$L__BB205_51;
	cvt.u32.u64 	%r197, %rd118;
	cvt.u32.u64 	%r198, %rd538;
	rem.u32 	%r199, %r198, %r197;
	cvt.u64.u32 	%rd541, %r199;
	bra.uni 	$L__BB205_52;
$L__BB205_51:
	rem.s64 	%rd541, %rd538, %rd118;
$L__BB205_52:
	mad.lo.s64 	%rd543, %rd541, %rd122, %rd543;
$L__BB205_53:
	shl.b64 	%rd468, %rd542, 3;
	add.s64 	%rd469, %rd3, %rd468;
	ld.global.u64 	%rd470, [%rd469];
	shl.b64 	%rd471, %rd543, 3;
	add.s64 	%rd472, %rd3, %rd471;
	ld.global.u64 	%rd473, [%rd472];
	add.s64 	%rd474, %rd473, %rd470;
	st.shared.u64 	[%r5], %rd474;
	bra.uni 	$L__BB205_114;
$L__BB205_54:
	cvt.u64.u32 	%rd575, %r4;
	setp.le.u64 	%p2, %rd262, %rd575;
	@%p2 bra 	$L__BB205_114;
	cvt.u32.u64 	%r23, %rd261;
	add.s32 	%r209, %r23, -1;
	setp.lt.s32 	%p3, %r209, 0;
	mov.b64 	%rd584, 0;
	@%p3 bra 	$L__BB205_113;
	and.b32  	%r25, %r23, 7;
	setp.lt.u32 	%p4, %r209, 7;
	mov.b64 	%rd584, 0;
	@%p4 bra 	$L__BB205_84;
	add.s32 	%r207, %r23, -4;
	and.b32  	%r57, %r23, -8;
	neg.s32 	%r206, %r57;
	mov.b64 	%rd584, 0;
$L__BB205_58:
	.pragma "nounroll";
	add.s32 	%r30, %r207, 3;
	mul.wide.u32 	%rd271, %r30, 8;
	add.s64 	%rd272, %rd2, %rd271;
	ld.global.u64 	%rd133, [%rd272];
	or.b64  	%rd273, %rd575, %rd133;
	and.b64  	%rd274, %rd273, -4294967296;
	setp.ne.s64 	%p5, %rd274, 0;
	@%p5 bra 	$L__BB205_60;
	cvt.u32.u64 	%r58, %rd133;
	cvt.u32.u64 	%r59, %rd575;
	div.u32 	%r60, %r59, %r58;
	mul.lo.s32 	%r61, %r60, %r58;
	sub.s32 	%r62, %r59, %r61;
	cvt.u64.u32 	%rd546, %r60;
	cvt.u64.u32 	%rd547, %r62;
	bra.uni 	$L__BB205_61;
$L__BB205_60:
	div.s64 	%rd546, %rd575, %rd133;
	mul.lo.s64 	%rd275, %rd546, %rd133;
	sub.s64 	%rd547, %rd575, %rd275;
$L__BB205_61:
	add.s64 	%rd277, %rd1, %rd271;
	ld.global.u64 	%rd278, [%rd277];
	mad.lo.s64 	%rd140, %rd278, %rd547, %rd584;
	add.s32 	%r31, %r207, 2;
	mul.wide.u32 	%rd279, %r31, 8;
	add.s64 	%rd280, %rd2, %rd279;
	ld.global.u64 	%rd141, [%rd280];
	or.b64  	%rd281, %rd546, %rd141;
	and.b64  	%rd282, %rd281, -4294967296;
	setp.ne.s64 	%p6, %rd282, 0;
	@%p6 bra 	$L__BB205_63;
	cvt.u32.u64 	%r63, %rd141;
	cvt.u32.u64 	%r64, %rd546;
	div.u32 	%r65, %r64, %r63;
	mul.lo.s32 	%r66, %r65, %r63;
	sub.s32 	%r67, %r64, %r66;
	cvt.u64.u32 	%rd548, %r65;
	cvt.u64.u32 	%rd549, %r67;
	bra.uni 	$L__BB205_64;
$L__BB205_63:
	div.s64 	%rd548, %rd546, %rd141;
	mul.lo.s64 	%rd283, %rd548, %rd141;
	sub.s64 	%rd549, %rd546, %rd283;
$L__BB205_64:
	add.s64 	%rd285, %rd1, %rd279;
	ld.global.u64 	%rd286, [%rd285];
	mad.lo.s64 	%rd148, %rd286, %rd549, %rd140;
	add.s32 	%r32, %r207, 1;
	mul.wide.u32 	%rd287, %r32, 8;
	add.s64 	%rd288, %rd2, %rd287;
	ld.global.u64 	%rd149, [%rd288];
	or.b64  	%rd289, %rd548, %rd149;
	and.b64  	%rd290, %rd289, -4294967296;
	setp.ne.s64 	%p7, %rd290, 0;
	@%p7 bra 	$L__BB205_66;
	cvt.u32.u64 	%r68, %rd149;
	cvt.u32.u64 	%r69, %rd548;
	div.u32 	%r70, %r69, %r68;
	mul.lo.s32 	%r71, %r70, %r68;
	sub.s32 	%r72, %r69, %r71;
	cvt.u64.u32 	%rd550, %r70;
	cvt.u64.u32 	%rd551, %r72;
	bra.uni 	$L__BB205_67;
$L__BB205_66:
	div.s64 	%rd550, %rd548, %rd149;
	mul.lo.s64 	%rd291, %rd550, %rd149;
	sub.s64 	%rd551, %rd548, %rd291;
$L__BB205_67:
	add.s64 	%rd293, %rd1, %rd287;
	ld.global.u64 	%rd294, [%rd293];
	mad.lo.s64 	%rd156, %rd294, %rd551, %rd148;
	add.s32 	%r33, %r207, -4;
	mul.wide.u32 	%rd295, %r207, 8;
	add.s64 	%rd296, %rd2, %rd295;
	ld.global.u64 	%rd157, [%rd296];
	or.b64  	%rd297, %rd550, %rd157;
	and.b64  	%rd298, %rd297, -4294967296;
	setp.ne.s64 	%p8, %rd298, 0;
	@%p8 bra 	$L__BB205_69;
	cvt.u32.u64 	%r73, %rd157;
	cvt.u32.u64 	%r74, %rd550;
	div.u32 	%r75, %r74, %r73;
	mul.lo.s32 	%r76, %r75, %r73;
	sub.s32 	%r77, %r74, %r76;
	cvt.u64.u32 	%rd552, %r75;
	cvt.u64.u32 	%rd553, %r77;
	bra.uni 	$L__BB205_70;
$L__BB205_69:
	div.s64 	%rd552, %rd550, %rd157;
	mul.lo.s64 	%rd299, %rd552, %rd157;
	sub.s64 	%rd553, %rd550, %rd299;
$L__BB205_70:
	add.s64 	%rd301, %rd1, %rd295;
	ld.global.u64 	%rd302, [%rd301];
	mad.lo.s64 	%rd164, %rd302, %rd553, %rd156;
	add.s32 	%r34, %r207, -1;
	mul.wide.u32 	%rd303, %r34, 8;
	add.s64 	%rd304, %rd2, %rd303;
	ld.global.u64 	%rd165, [%rd304];
	or.b64  	%rd305, %rd552, %rd165;
	and.b64  	%rd306, %rd305, -4294967296;
	setp.ne.s64 	%p9, %rd306, 0;
	@%p9 bra 	$L__BB205_72;
	cvt.u32.u64 	%r78, %rd165;
	cvt.u32.u64 	%r79, %rd552;
	div.u32 	%r80, %r79, %r78;
	mul.lo.s32 	%r81, %r80, %r78;
	sub.s32 	%r82, %r79, %r81;
	cvt.u64.u32 	%rd554, %r80;
	cvt.u64.u32 	%rd555, %r82;
	bra.uni 	$L__BB205_73;
$L__BB205_72:
	div.s64 	%rd554, %rd552, %rd165;
	mul.lo.s64 	%rd307, %rd554, %rd165;
	sub.s64 	%rd555, %rd552, %rd307;
$L__BB205_73:
	add.s64 	%rd309, %rd1, %rd303;
	ld.global.u64 	%rd310, [%rd309];
	mad.lo.s64 	%rd172, %rd310, %rd555, %rd164;
	add.s32 	%r35, %r207, -2;
	mul.wide.u32 	%rd311, %r35, 8;
	add.s64 	%rd312, %rd2, %rd311;
	ld.global.u64 	%rd173, [%rd312];
	or.b64  	%rd313, %rd554, %rd173;
	and.b64  	%rd314, %rd313, -4294967296;
	setp.ne.s64 	%p10, %rd314, 0;
	@%p10 bra 	$L__BB205_75;
	cvt.u32.u64 	%r83, %rd173;
	cvt.u32.u64 	%r84, %rd554;
	div.u32 	%r85, %r84, %r83;
	mul.lo.s32 	%r86, %r85, %r83;
	sub.s32 	%r87, %r84, %r86;
	cvt.u64.u32 	%rd556, %r85;
	cvt.u64.u32 	%rd557, %r87;
	bra.uni 	$L__BB205_76;
$L__BB205_75:
	div.s64 	%rd556, %rd554, %rd173;
	mul.lo.s64 	%rd315, %rd556, %rd173;
	sub.s64 	%rd557, %rd554, %rd315;
$L__BB205_76:
	add.s64 	%rd317, %rd1, %rd311;
	ld.global.u64 	%rd318, [%rd317];
	mad.lo.s64 	%rd180, %rd318, %rd557, %rd172;
	add.s32 	%r36, %r207, -3;
	mul.wide.u32 	%rd319, %r36, 8;
	add.s64 	%rd320, %rd2, %rd319;
	ld.global.u64 	%rd181, [%rd320];
	or.b64  	%rd321, %rd556, %rd181;
	and.b64  	%rd322, %rd321, -4294967296;
	setp.ne.s64 	%p11, %rd322, 0;
	@%p11 bra 	$L__BB205_78;
	cvt.u32.u64 	%r88, %rd181;
	cvt.u32.u64 	%r89, %rd556;
	div.u32 	%r90, %r89, %r88;
	mul.lo.s32 	%r91, %r90, %r88;
	sub.s32 	%r92, %r89, %r91;
	cvt.u64.u32 	%rd558, %r90;
	cvt.u64.u32 	%rd559, %r92;
	bra.uni 	$L__BB205_79;
$L__BB205_78:
	div.s64 	%rd558, %rd556, %rd181;
	mul.lo.s64 	%rd323, %rd558, %rd181;
	sub.s64 	%rd559, %rd556, %rd323;
$L__BB205_79:
	add.s64 	%rd325, %rd1, %rd319;
	ld.global.u64 	%rd326, [%rd325];
	mad.lo.s64 	%rd188, %rd326, %rd559, %rd180;
	mul.wide.u32 	%rd327, %r33, 8;
	add.s64 	%rd328, %rd2, %rd327;
	ld.global.u64 	%rd189, [%rd328];
	or.b64  	%rd329, %rd558, %rd189;
	and.b64  	%rd330, %rd329, -4294967296;
	setp.ne.s64 	%p12, %rd330, 0;
	@%p12 bra 	$L__BB205_81;
	cvt.u32.u64 	%r93, %rd189;
	cvt.u32.u64 	%r94, %rd558;
	div.u32 	%r95, %r94, %r93;
	mul.lo.s32 	%r96, %r95, %r93;
	sub.s32 	%r97, %r94, %r96;
	cvt.u64.u32 	%rd575, %r95;
	cvt.u64.u32 	%rd561, %r97;
	bra.uni 	$L__BB205_82;
$L__BB205_81:
	div.s64 	%rd575, %rd558, %rd189;
	mul.lo.s64 	%rd331, %rd575, %rd189;
	sub.s64 	%rd561, %rd558, %rd331;
$L__BB205_82:
	add.s64 	%rd333, %rd1, %rd327;
	ld.global.u64 	%rd334, [%rd333];
	mad.lo.s64 	%rd584, %rd334, %rd561, %rd188;
	add.s32 	%r207, %r207, -8;
	add.s32 	%r206, %r206, 8;
	setp.ne.s32 	%p13, %r206, 0;
	@%p13 bra 	$L__BB205_58;
	add.s32 	%r209, %r207, 3;
$L__BB205_84:
	setp.eq.s32 	%p14, %r25, 0;
	@%p14 bra 	$L__BB205_113;
	and.b32  	%r41, %r23, 3;
	setp.lt.u32 	%p15, %r25, 4;
	@%p15 bra 	$L__BB205_99;
	mul.wide.u32 	%rd336, %r209, 8;
	add.s64 	%rd337, %rd2, %rd336;
	ld.global.u64 	%rd200, [%rd337];
	or.b64  	%rd338, %rd575, %rd200;
	and.b64  	%rd339, %rd338, -4294967296;
	setp.ne.s64 	%p16, %rd339, 0;
	@%p16 bra 	$L__BB205_88;
	cvt.u32.u64 	%r98, %rd200;
	cvt.u32.u64 	%r99, %rd575;
	div.u32 	%r100, %r99, %r98;
	mul.lo.s32 	%r101, %r100, %r98;
	sub.s32 	%r102, %r99, %r101;
	cvt.u64.u32 	%rd565, %r100;
	cvt.u64.u32 	%rd566, %r102;
	bra.uni 	$L__BB205_89;
$L__BB205_88:
	div.s64 	%rd565, %rd575, %rd200;
	mul.lo.s64 	%rd340, %rd565, %rd200;
	sub.s64 	%rd566, %rd575, %rd340;
$L__BB205_89:
	add.s64 	%rd342, %rd1, %rd336;
	ld.global.u64 	%rd343, [%rd342];
	mad.lo.s64 	%rd207, %rd343, %rd566, %rd584;
	add.s32 	%r42, %r209, -1;
	mul.wide.u32 	%rd344, %r42, 8;
	add.s64 	%rd345, %rd2, %rd344;
	ld.global.u64 	%rd208, [%rd345];
	or.b64  	%rd346, %rd565, %rd208;
	and.b64  	%rd347, %rd346, -4294967296;
	setp.ne.s64 	%p17, %rd347, 0;
	@%p17 bra 	$L__BB205_91;
	cvt.u32.u64 	%r103, %rd208;
	cvt.u32.u64 	%r104, %rd565;
	div.u32 	%r105, %r104, %r103;
	mul.lo.s32 	%r106, %r105, %r103;
	sub.s32 	%r107, %r104, %r106;
	cvt.u64.u32 	%rd567, %r105;
	cvt.u64.u32 	%rd568, %r107;
	bra.uni 	$L__BB205_92;
$L__BB205_91:
	div.s64 	%rd567, %rd565, %rd208;
	mul.lo.s64 	%rd348, %rd567, %rd208;
	sub.s64 	%rd568, %rd565, %rd348;
$L__BB205_92:
	add.s64 	%rd350, %rd1, %rd344;
	ld.global.u64 	%rd351, [%rd350];
	mad.lo.s64 	%rd215, %rd351, %rd568, %rd207;
	add.s32 	%r43, %r209, -2;
	mul.wide.u32 	%rd352, %r43, 8;
	add.s64 	%rd353, %rd2, %rd352;
	ld.global.u64 	%rd216, [%rd353];
	or.b64  	%rd354, %rd567, %rd216;
	and.b64  	%rd355, %rd354, -4294967296;
	setp.ne.s64 	%p18, %rd355, 0;
	@%p18 bra 	$L__BB205_94;
	cvt.u32.u64 	%r108, %rd216;
	cvt.u32.u64 	%r109, %rd567;
	div.u32 	%r110, %r109, %r108;
	mul.lo.s32 	%r111, %r110, %r108;
	sub.s32 	%r112, %r109, %r111;
	cvt.u64.u32 	%rd569, %r110;
	cvt.u64.u32 	%rd570, %r112;
	bra.uni 	$L__BB205_95;
$L__BB205_94:
	div.s64 	%rd569, %rd567, %rd216;
	mul.lo.s64 	%rd356, %rd569, %rd216;
	sub.s64 	%rd570, %rd567, %rd356;
$L__BB205_95:
	add.s64 	%rd358, %rd1, %rd352;
	ld.global.u64 	%rd359, [%rd358];
	mad.lo.s64 	%rd223, %rd359, %rd570, %rd215;
	add.s32 	%r44, %r209, -3;
	mul.wide.u32 	%rd360, %r44, 8;
	add.s64 	%rd361, %rd2, %rd360;
	ld.global.u64 	%rd224, [%rd361];
	or.b64  	%rd362, %rd569, %rd224;
	and.b64  	%rd363, %rd362, -4294967296;
	setp.ne.s64 	%p19, %rd363, 0;
	@%p19 bra 	$L__BB205_97;
	cvt.u32.u64 	%r113, %rd224;
	cvt.u32.u64 	%r114, %rd569;
	div.u32 	%r115, %r114, %r113;
	mul.lo.s32 	%r116, %r115, %r113;
	sub.s32 	%r117, %r114, %r116;
	cvt.u64.u32 	%rd575, %r115;
	cvt.u64.u32 	%rd572, %r117;
	bra.uni 	$L__BB205_98;
$L__BB205_97:
	div.s64 	%rd575, %rd569, %rd224;
	mul.lo.s64 	%rd364, %rd575, %rd224;
	sub.s64 	%rd572, %rd569, %rd364;
$L__BB205_98:
	add.s64 	%rd366, %rd1, %rd360;
	ld.global.u64 	%rd367, [%rd366];
	mad.lo.s64 	%rd584, %rd367, %rd572, %rd223;
	add.s32 	%r209, %r209, -4;
$L__BB205_99:
	setp.eq.s32 	%p20, %r41, 0;
	@%p20 bra 	$L__BB205_113;
	setp.eq.s32 	%p21, %r41, 1;
	@%p21 bra 	$L__BB205_108;
	mul.wide.u32 	%rd369, %r209, 8;
	add.s64 	%rd370, %rd2, %rd369;
	ld.global.u64 	%rd235, [%rd370];
	or.b64  	%rd371, %rd575, %rd235;
	and.b64  	%rd372, %rd371, -4294967296;
	setp.ne.s64 	%p22, %rd372, 0;
	@%p22 bra 	$L__BB205_103;
	cvt.u32.u64 	%r118, %rd235;
	cvt.u32.u64 	%r119, %rd575;
	div.u32 	%r120, %r119, %r118;
	mul.lo.s32 	%r121, %r120, %r118;
	sub.s32 	%r122, %r119, %r121;
	cvt.u64.u32 	%rd576, %r120;
	cvt.u64.u32 	%rd577, %r122;
	bra.uni 	$L__BB205_104;
$L__BB205_103:
	div.s64 	%rd576, %rd575, %rd235;
	mul.lo.s64 	%rd373, %rd576, %rd235;
	sub.s64 	%rd577, %rd575, %rd373;
$L__BB205_104:
	add.s64 	%rd375, %rd1, %rd369;
	ld.global.u64 	%rd376, [%rd375];
	mad.lo.s64 	%rd242, %rd376, %rd577, %rd584;
	add.s32 	%r47, %r209, -1;
	mul.wide.u32 	%rd377, %r47, 8;
	add.s64 	%rd378, %rd2, %rd377;
	ld.global.u64 	%rd243, [%rd378];
	or.b64  	%rd379, %rd576, %rd243;
	and.b64  	%rd380, %rd379, -4294967296;
	setp.ne.s64 	%p23, %rd380, 0;
	@%p23 bra 	$L__BB205_106;
	cvt.u32.u64 	%r123, %rd243;
	cvt.u32.u64 	%r124, %rd576;
	div.u32 	%r125, %r124, %r123;
	mul.lo.s32 	%r126, %r125, %r123;
	sub.s32 	%r127, %r124, %r126;
	cvt.u64.u32 	%rd575, %r125;
	cvt.u64.u32 	%rd579, %r127;
	bra.uni 	$L__BB205_107;
$L__BB205_106:
	div.s64 	%rd575, %rd576, %rd243;
	mul.lo.s64 	%rd381, %rd575, %rd243;
	sub.s64 	%rd579, %rd576, %rd381;
$L__BB205_107:
	add.s64 	%rd383, %rd1, %rd377;
	ld.global.u64 	%rd384, [%rd383];
	mad.lo.s64 	%rd584, %rd384, %rd579, %rd242;
	add.s32 	%r209, %r209, -2;
$L__BB205_108:
	and.b32  	%r128, %r23, 1;
	setp.eq.b32 	%p24, %r128, 1;
	not.pred 	%p25, %p24;
	@%p25 bra 	$L__BB205_113;
	mul.wide.u32 	%rd385, %r209, 8;
	add.s64 	%rd386, %rd2, %rd385;
	ld.global.u64 	%rd254, [%rd386];
	or.b64  	%rd387, %rd575, %rd254;
	and.b64  	%rd388, %rd387, -4294967296;
	setp.ne.s64 	%p26, %rd388, 0;
	@%p26 bra 	$L__BB205_111;
	cvt.u32.u64 	%r129, %rd254;
	cvt.u32.u64 	%r130, %rd575;
	rem.u32 	%r131, %r130, %r129;
	cvt.u64.u32 	%rd583, %r131;
	bra.uni 	$L__BB205_112;
$L__BB205_111:
	rem.s64 	%rd583, %rd575, %rd254;
$L__BB205_112:
	add.s64 	%rd390, %rd1, %rd385;
	ld.global.u64 	%rd391, [%rd390];
	mad.lo.s64 	%rd584, %rd391, %rd583, %rd584;
$L__BB205_113:
	shl.b64 	%rd392, %rd584, 3;
	add.s64 	%rd393, %rd3, %rd392;
	ld.global.u64 	%rd394, [%rd393];
	st.shared.u64 	[%r5], %rd394;
$L__BB205_114:
	bar.sync 	0;
	setp.lt.u32 	%p48, %r211, 66;
	@%p48 bra 	$L__BB205_118;
$L__BB205_115:
	shr.u32 	%r51, %r211, 1;
	setp.ge.u32 	%p49, %r1, %r51;
	@%p49 bra 	$L__BB205_117;
	ld.shared.u64 	%rd475, [%r5];
	shl.b32 	%r200, %r51, 3;
	add.s32 	%r201, %r5, %r200;
	ld.shared.u64 	%rd476, [%r201];
	add.s64 	%rd477, %rd476, %rd475;
	st.shared.u64 	[%r5], %rd477;
$L__BB205_117:
	bar.sync 	0;
	setp.gt.u32 	%p50, %r211, 131;
	mov.u32 	%r211, %r51;
	@%p50 bra 	$L__BB205_115;
$L__BB205_118:
	setp.gt.u32 	%p51, %r1, 31;
	@%p51 bra 	$L__BB205_121;
	ld.volatile.shared.u64 	%rd478, [%r5];
	ld.volatile.shared.u64 	%rd479, [%r5+256];
	add.s64 	%rd480, %rd479, %rd478;
	st.volatile.shared.u64 	[%r5], %rd480;
	ld.volatile.shared.u64 	%rd481, [%r5];
	ld.volatile.shared.u64 	%rd482, [%r5+128];
	add.s64 	%rd483, %rd482, %rd481;
	st.volatile.shared.u64 	[%r5], %rd483;
	ld.volatile.shared.u64 	%rd484, [%r5];
	ld.volatile.shared.u64 	%rd485, [%r5+64];
	add.s64 	%rd486, %rd485, %rd484;
	st.volatile.shared.u64 	[%r5], %rd486;
	ld.volatile.shared.u64 	%rd487, [%r5];
	ld.volatile.shared.u64 	%rd488, [%r5+32];
	add.s64 	%rd489, %rd488, %rd487;
	st.volatile.shared.u64 	[%r5], %rd489;
	ld.volatile.shared.u64 	%rd490, [%r5];
	ld.volatile.shared.u64 	%rd491, [%r5+16];
	add.s64 	%rd492, %rd491, %rd490;
	st.volatile.shared.u64 	[%r5], %rd492;
	ld.volatile.shared.u64 	%rd493, [%r5];
	ld.volatile.shared.u64 	%rd494, [%r5+8];
	add.s64 	%rd495, %rd494, %rd493;
	st.volatile.shared.u64 	[%r5], %rd495;
	setp.ne.s32 	%p52, %r1, 0;
	@%p52 bra 	$L__BB205_121;
	ld.shared.u64 	%rd496, [sumsdata_u64];
	cvta.to.global.u64 	%rd497, %rd260;
	mul.wide.u32 	%rd498, %r2, 8;
	add.s64 	%rd499, %rd497, %rd498;
	st.global.u64 	[%rd499], %rd496;
$L__BB205_121:
	ret;

}
	// .globl	contiguous_sum2_u64
.visible .entry contiguous_sum2_u64(
	.param .u64 .ptr .align 1 contiguous_sum2_u64_param_0,
	.param .u64 .ptr .align 1 contiguous_sum2_u64_param_1,
	.param .u64 .ptr .align 1 contiguous_sum2_u64_param_2,
	.param .u64 .ptr .align 1 contiguous_sum2_u64_param_3,
	.param .u64 contiguous_sum2_u64_param_4,
	.param .u64 contiguous_sum2_u64_param_5,
	.param .u64 contiguous_sum2_u64_param_6
)
{
	.reg .pred 	%p<53>;
	.reg .b32 	%r<216>;
	.reg .b64 	%rd<599>;

	ld.param.u64 	%rd266, [contiguous_sum2_u64_param_1];
	ld.param.u64 	%rd267, [contiguous_sum2_u64_param_2];
	ld.param.u64 	%rd268, [contiguous_sum2_u64_param_3];
	ld.param.u64 	%rd263, [contiguous_sum2_u64_param_4];
	ld.param.u64 	%rd264, [contiguous_sum2_u64_param_5];
	ld.param.u64 	%rd265, [contiguous_sum2_u64_param_6];
	cvta.to.global.u64 	%rd1, %rd268;
	cvta.to.global.u64 	%rd2, %rd267;
	cvta.to.global.u64 	%rd598, %rd266;
	mov.u32 	%r1, %tid.x;
	mov.u32 	%r2, %ctaid.x;
	mov.u32 	%r215, %ntid.x;
	mul.lo.s32 	%r51, %r2, %r215;
	shl.b32 	%r52, %r51, 1;
	add.s32 	%r4, %r52, %r1;
	shl.b32 	%r53, %r1, 3;
	mov.u32 	%r54, sumsdata_u64;
	add.s32 	%r5, %r54, %r53;
	mov.b64 	%rd269, 0;
	st.shared.u64 	[%r5], %rd269;
	add.s32 	%r55, %r4, %r215;
	cvt.u64.u32 	%rd4, %r55;
	setp.le.u64 	%p1, %rd264, %rd4;
	@%p1 bra 	$L__BB206_54;
	cvt.u64.u32 	%rd403, %r4;
	mov.u32 	%r132, %ctaid.y;
	cvt.u64.u32 	%rd404, %r132;
	mul.lo.s64 	%rd405, %rd264, %rd404;
	add.s64 	%rd552, %rd405, %rd403;
	add.s64 	%rd550, %rd405, %rd4;
	cvt.u32.u64 	%r6, %rd263;
	add.s32 	%r209, %r6, -1;
	setp.lt.s32 	%p27, %r209, 0;
	mov.b64 	%rd556, 0;
	mov.u64 	%rd557, %rd556;
	@%p27 bra 	$L__BB206_53;
	setp.lt.u32 	%p28, %r209, 3;
	mov.b64 	%rd557, 0;
	mov.u64 	%rd556, %rd557;
	@%p28 bra 	$L__BB206_30;
	add.s32 	%r207, %r6, -2;
	and.b32  	%r133, %r6, -4;
	neg.s32 	%r206, %r133;
	mov.b64 	%rd557, 0;
$L__BB206_4:
	.pragma "nounroll";
	add.s32 	%r12, %r207, 1;
	mul.wide.u32 	%rd409, %r12, 8;
	add.s64 	%rd410, %rd2, %rd409;
	ld.global.u64 	%rd11, [%rd410];
	or.b64  	%rd411, %rd552, %rd11;
	and.b64  	%rd412, %rd411, -4294967296;
	setp.ne.s64 	%p29, %rd412, 0;
	@%p29 bra 	$L__BB206_6;
	cvt.u32.u64 	%r134, %rd11;
	cvt.u32.u64 	%r135, %rd552;
	div.u32 	%r136, %r135, %r134;
	mul.lo.s32 	%r137, %r136, %r134;
	sub.s32 	%r138, %r135, %r137;
	cvt.u64.u32 	%rd518, %r136;
	cvt.u64.u32 	%rd519, %r138;
	bra.uni 	$L__BB206_7;
$L__BB206_6:
	div.s64 	%rd518, %rd552, %rd11;
	mul.lo.s64 	%rd413, %rd518, %rd11;
	sub.s64 	%rd519, %rd552, %rd413;
$L__BB206_7:
	mul.wide.u32 	%rd414, %r12, 8;
	add.s64 	%rd415, %rd1, %rd414;
	ld.global.u64 	%rd18, [%rd415];
	mad.lo.s64 	%rd19, %rd18, %rd519, %rd556;
	or.b64  	%rd416, %rd550, %rd11;
	and.b64  	%rd417, %rd416, -4294967296;
	setp.ne.s64 	%p30, %rd417, 0;
	@%p30 bra 	$L__BB206_9;
	cvt.u32.u64 	%r139, %rd11;
	cvt.u32.u64 	%r140, %rd550;
	div.u32 	%r141, %r140, %r139;
	mul.lo.s32 	%r142, %r141, %r139;
	sub.s32 	%r143, %r140, %r142;
	cvt.u64.u32 	%rd520, %r141;
	cvt.u64.u32 	%rd521, %r143;
	bra.uni 	$L__BB206_10;
$L__BB206_9:
	div.s64 	%rd520, %rd550, %rd11;
	mul.lo.s64 	%rd418, %rd520, %rd11;
	sub.s64 	%rd521, %rd550, %rd418;
$L__BB206_10:
	mad.lo.s64 	%rd26, %rd521, %rd18, %rd557;
	mul.wide.u32 	%rd419, %r207, 8;
	add.s64 	%rd420, %rd2, %rd419;
	ld.global.u64 	%rd27, [%rd420];
	or.b64  	%rd421, %rd518, %rd27;
	and.b64  	%rd422, %rd421, -4294967296;
	setp.ne.s64 	%p31, %rd422, 0;
	@%p31 bra 	$L__BB206_12;
	cvt.u32.u64 	%r144, %rd27;
	cvt.u32.u64 	%r145, %rd518;
	div.u32 	%r146, %r145, %r144;
	mul.lo.s32 	%r147, %r146, %r144;
	sub.s32 	%r148, %r145, %r147;
	cvt.u64.u32 	%rd522, %r146;
	cvt.u64.u32 	%rd523, %r148;
	bra.uni 	$L__BB206_13;
$L__BB206_12:
	div.s64 	%rd522, %rd518, %rd27;
	mul.lo.s64 	%rd423, %rd522, %rd27;
	sub.s64 	%rd523, %rd518, %rd423;
$L__BB206_13:
	mul.wide.u32 	%rd424, %r207, 8;
	add.s64 	%rd425, %rd1, %rd424;
	ld.global.u64 	%rd34, [%rd425];
	mad.lo.s64 	%rd35, %rd34, %rd523, %rd19;
	or.b64  	%rd426, %rd520, %rd27;
	and.b64  	%rd427, %rd426, -4294967296;
	setp.ne.s64 	%p32, %rd427, 0;
	@%p32 bra 	$L__BB206_15;
	cvt.u32.u64 	%r149, %rd27;
	cvt.u32.u64 	%r150, %rd520;
	div.u32 	%r151, %r150, %r149;
	mul.lo.s32 	%r152, %r151, %r149;
	sub.s32 	%r153, %r150, %r152;
	cvt.u64.u32 	%rd524, %r151;
	cvt.u64.u32 	%rd525, %r153;
	bra.uni 	$L__BB206_16;
$L__BB206_15:
	div.s64 	%rd524, %rd520, %rd27;
	mul.lo.s64 	%rd428, %rd524, %rd27;
	sub.s64 	%rd525, %rd520, %rd428;
$L__BB206_16:
	mad.lo.s64 	%rd42, %rd525, %rd34, %rd26;
	add.s32 	%r13, %r207, -1;
	mul.wide.u32 	%rd429, %r13, 8;
	add.s64 	%rd430, %rd2, %rd429;
	ld.global.u64 	%rd43, [%rd430];
	or.b64  	%rd431, %rd522, %rd43;
	and.b64  	%rd432, %rd431, -4294967296;
	setp.ne.s64 	%p33, %rd432, 0;
	@%p33 bra 	$L__BB206_18;
	cvt.u32.u64 	%r154, %rd43;
	cvt.u32.u64 	%r155, %rd522;
	div.u32 	%r156, %r155, %r154;
	mul.lo.s32 	%r157, %r156, %r154;
	sub.s32 	%r158, %r155, %r157;
	cvt.u64.u32 	%rd526, %r156;
	cvt.u64.u32 	%rd527, %r158;
	bra.uni 	$L__BB206_19;
$L__BB206_18:
	div.s64 	%rd526, %rd522, %rd43;
	mul.lo.s64 	%rd433, %rd526, %rd43;
	sub.s64 	%rd527, %rd522, %rd433;
$L__BB206_19:
	mul.wide.u32 	%rd434, %r13, 8;
	add.s64 	%rd435, %rd1, %rd434;
	ld.global.u64 	%rd50, [%rd435];
	mad.lo.s64 	%rd51, %rd50, %rd527, %rd35;
	or.b64  	%rd436, %rd524, %rd43;
	and.b64  	%rd437, %rd436, -4294967296;
	setp.ne.s64 	%p34, %rd437, 0;
	@%p34 bra 	$L__BB206_21;
	cvt.u32.u64 	%r159, %rd43;
	cvt.u32.u64 	%r160, %rd524;
	div.u32 	%r161, %r160, %r159;
	mul.lo.s32 	%r162, %r161, %r159;
	sub.s32 	%r163, %r160, %r162;
	cvt.u64.u32 	%rd528, %r161;
	cvt.u64.u32 	%rd529, %r163;
	bra.uni 	$L__BB206_22;
$L__BB206_21:
	div.s64 	%rd528, %rd524, %rd43;
	mul.lo.s64 	%rd438, %rd528, %rd43;
	sub.s64 	%rd529, %rd524, %rd438;
$L__BB206_22:
	mad.lo.s64 	%rd58, %rd529, %rd50, %rd42;
	add.s32 	%r164, %r207, -2;
	mul.wide.u32 	%rd439, %r164, 8;
	add.s64 	%rd440, %rd2, %rd439;
	ld.global.u64 	%rd59, [%rd440];
	or.b64  	%rd441, %rd526, %rd59;
	and.b64  	%rd442, %rd441, -4294967296;
	setp.ne.s64 	%p35, %rd442, 0;
	@%p35 bra 	$L__BB206_24;
	cvt.u32.u64 	%r165, %rd59;
	cvt.u32.u64 	%r166, %rd526;
	div.u32 	%r167, %r166, %r165;
	mul.lo.s32 	%r168, %r167, %r165;
	sub.s32 	%r169, %r166, %r168;
	cvt.u64.u32 	%rd552, %r167;
	cvt.u64.u32 	%rd531, %r169;
	bra.uni 	$L__BB206_25;
$L__BB206_24:
	div.s64 	%rd552, %rd526, %rd59;
	mul.lo.s64 	%rd443, %rd552, %rd59;
	sub.s64 	%rd531, %rd526, %rd443;
$L__BB206_25:
	mul.wide.u32 	%rd444, %r164, 8;
	add.s64 	%rd445, %rd1, %rd444;
	ld.global.u64 	%rd66, [%rd445];
	mad.lo.s64 	%rd556, %rd66, %rd531, %rd51;
	or.b64  	%rd446, %rd528, %rd59;
	and.b64  	%rd447, %rd446, -4294967296;
	setp.ne.s64 	%p36, %rd447, 0;
	@%p36 bra 	$L__BB206_27;
	cvt.u32.u64 	%r171, %rd59;
	cvt.u32.u64 	%r172, %rd528;
	div.u32 	%r173, %r172, %r171;
	mul.lo.s32 	%r174, %r173, %r171;
	sub.s32 	%r175, %r172, %r174;
	cvt.u64.u32 	%rd550, %r173;
	cvt.u64.u32 	%rd533, %r175;
	bra.uni 	$L__BB206_28;
$L__BB206_27:
	div.s64 	%rd550, %rd528, %rd59;
	mul.lo.s64 	%rd448, %rd550, %rd59;
	sub.s64 	%rd533, %rd528, %rd448;
$L__BB206_28:
	mad.lo.s64 	%rd557, %rd533, %rd66, %rd58;
	add.s32 	%r207, %r207, -4;
	add.s32 	%r206, %r206, 4;
	setp.ne.s32 	%p37, %r206, 0;
	@%p37 bra 	$L__BB206_4;
	add.s32 	%r209, %r207, 1;
$L__BB206_30:
	and.b32  	%r18, %r6, 3;
	setp.eq.s32 	%p38, %r18, 0;
	@%p38 bra 	$L__BB206_53;
	setp.eq.s32 	%p39, %r18, 1;
	@%p39 bra 	$L__BB206_45;
	mul.wide.u32 	%rd450, %r209, 8;
	add.s64 	%rd451, %rd2, %rd450;
	ld.global.u64 	%rd81, [%rd451];
	or.b64  	%rd452, %rd552, %rd81;
	and.b64  	%rd453, %rd452, -4294967296;
	setp.ne.s64 	%p40, %rd453, 0;
	@%p40 bra 	$L__BB206_34;
	cvt.u32.u64 	%r176, %rd81;
	cvt.u32.u64 	%r177, %rd552;
	div.u32 	%r178, %r177, %r176;
	mul.lo.s32 	%r179, %r178, %r176;
	sub.s32 	%r180, %r177, %r179;
	cvt.u64.u32 	%rd540, %r178;
	cvt.u64.u32 	%rd541, %r180;
	bra.uni 	$L__BB206_35;
$L__BB206_34:
	div.s64 	%rd540, %rd552, %rd81;
	mul.lo.s64 	%rd454, %rd540, %rd81;
	sub.s64 	%rd541, %rd552, %rd454;
$L__BB206_35:
	add.s64 	%rd456, %rd1, %rd450;
	ld.global.u64 	%rd88, [%rd456];
	mad.lo.s64 	%rd89, %rd88, %rd541, %rd556;
	or.b64  	%rd457, %rd550, %rd81;
	and.b64  	%rd458, %rd457, -4294967296;
	setp.ne.s64 	%p41, %rd458, 0;
	@%p41 bra 	$L__BB206_37;
	cvt.u32.u64 	%r181, %rd81;
	cvt.u32.u64 	%r182, %rd550;
	div.u32 	%r183, %r182, %r181;
	mul.lo.s32 	%r184, %r183, %r181;
	sub.s32 	%r185, %r182, %r184;
	cvt.u64.u32 	%rd542, %r183;
	cvt.u64.u32 	%rd543, %r185;
	bra.uni 	$L__BB206_38;
$L__BB206_37:
	div.s64 	%rd542, %rd550, %rd81;
	mul.lo.s64 	%rd459, %rd542, %rd81;
	sub.s64 	%rd543, %rd550, %rd459;
$L__BB206_38:
	mad.lo.s64 	%rd96, %rd543, %rd88, %rd557;
	add.s32 	%r19, %r209, -1;
	mul.wide.u32 	%rd460, %r19, 8;
	add.s64 	%rd461, %rd2, %rd460;
	ld.global.u64 	%rd97, [%rd461];
	or.b64  	%rd462, %rd540, %rd97;
	and.b64  	%rd463, %rd462, -4294967296;
	setp.ne.s64 	%p42, %rd463, 0;
	@%p42 bra 	$L__BB206_40;
	cvt.u32.u64 	%r186, %rd97;
	cvt.u32.u64 	%r187, %rd540;
	div.u32 	%r188, %r187, %r186;
	mul.lo.s32 	%r189, %r188, %r186;
	sub.s32 	%r190, %r187, %r189;
	cvt.u64.u32 	%rd552, %r188;
	cvt.u64.u32 	%rd545, %r190;
	bra.uni 	$L__BB206_41;
$L__BB206_40:
	div.s64 	%rd552, %rd540, %rd97;
	mul.lo.s64 	%rd464, %rd552, %rd97;
	sub.s64 	%rd545, %rd540, %rd464;
$L__BB206_41:
	add.s64 	%rd466, %rd1, %rd460;
	ld.global.u64 	%rd104, [%rd466];
	mad.lo.s64 	%rd556, %rd104, %rd545, %rd89;
	or.b64  	%rd467, %rd542, %rd97;
	and.b64  	%rd468, %rd467, -4294967296;
	setp.ne.s64 	%p43, %rd468, 0;
	@%p43 bra 	$L__BB206_43;
	cvt.u32.u64 	%r191, %rd97;
	cvt.u32.u64 	%r192, %rd542;
	div.u32 	%r193, %r192, %r191;
	mul.lo.s32 	%r194, %r193, %r191;
	sub.s32 	%r195, %r192, %r194;
	cvt.u64.u32 	%rd550, %r193;
	cvt.u64.u32 	%rd547, %r195;
	bra.uni 	$L__BB206_44;
$L__BB206_43:
	div.s64 	%rd550, %rd542, %rd97;
	mul.lo.s64 	%rd469, %rd550, %rd97;
	sub.s64 	%rd547, %rd542, %rd469;
$L__BB206_44:
	mad.lo.s64 	%rd557, %rd547, %rd104, %rd96;
	add.s32 	%r209, %r209, -2;
$L__BB206_45:
	and.b32  	%r196, %r6, 1;
	setp.eq.b32 	%p44, %r196, 1;
	not.pred 	%p45, %p44;
	@%p45 bra 	$L__BB206_53;
	mul.wide.u32 	%rd470, %r209, 8;
	add.s64 	%rd471, %rd2, %rd470;
	ld.global.u64 	%rd119, [%rd471];
	or.b64  	%rd472, %rd552, %rd119;
	and.b64  	%rd473, %rd472, -4294967296;
	setp.ne.s64 	%p46, %rd473, 0;
	@%p46 bra 	$L__BB206_48;
	cvt.u32.u64 	%r197, %rd119;
	cvt.u32.u64 	%r198, %rd552;
	rem.u32 	%r199, %r198, %r197;
	cvt.u64.u32 	%rd554, %r199;
	bra.uni 	$L__BB206_49;
$L__BB206_48:
	rem.s64 	%rd554, %rd552, %rd119;
$L__BB206_49:
	add.s64 	%rd475, %rd1, %rd470;
	ld.global.u64 	%rd123, [%rd475];
	mad.lo.s64 	%rd556, %rd123, %rd554, %rd556;
	or.b64  	%rd476, %rd550, %rd119;
	and.b64  	%rd477, %rd476, -4294967296;
	setp.ne.s64 	%p47, %rd477, 0;
	@%p47 bra 	$L__BB206_51;
	cvt.u32.u64 	%r200, %rd119;
	cvt.u32.u64 	%r201, %rd550;
	rem.u32 	%r202, %r201, %r200;
	cvt.u64.u32 	%rd555, %r202;
	bra.uni 	$L__BB206_52;
$L__BB206_51:
	rem.s64 	%rd555, %rd550, %rd119;
$L__BB206_52:
	mad.lo.s64 	%rd557, %rd555, %rd123, %rd557;
$L__BB206_53:
	shl.b64 	%rd478, %rd556, 3;
	add.s64 	%rd479, %rd598, %rd478;
	ld.global.u64 	%rd480, [%rd479];
	shl.b64 	%rd481, %rd557, 3;
	add.s64 	%rd482, %rd598, %rd481;
	ld.global.u64 	%rd483, [%rd482];
	add.s64 	%rd484, %rd483, %rd480;
	st.shared.u64 	[%r5], %rd484;
	bra.uni 	$L__BB206_114;
$L__BB206_54:
	cvt.u64.u32 	%rd131, %r4;
	setp.le.u64 	%p2, %rd264, %rd131;
	@%p2 bra 	$L__BB206_114;
	mov.u32 	%r56, %ctaid.y;
	cvt.u64.u32 	%rd270, %r56;
	mad.lo.s64 	%rd589, %rd264, %rd270, %rd131;
	cvt.u32.u64 	%r22, %rd263;
	add.s32 	%r213, %r22, -1;
	setp.lt.s32 	%p3, %r213, 0;
	@%p3 bra 	$L__BB206_113;
	and.b32  	%r24, %r22, 7;
	setp.lt.u32 	%p4, %r213, 7;
	@%p4 bra 	$L__BB206_84;
	add.s32 	%r211, %r22, -4;
	and.b32  	%r57, %r22, -8;
	neg.s32 	%r210, %r57;
$L__BB206_58:
	.pragma "nounroll";
	add.s32 	%r29, %r211, 3;
	mul.wide.u32 	%rd272, %r29, 8;
	add.s64 	%rd273, %rd2, %rd272;
	ld.global.u64 	%rd135, [%rd273];
	or.b64  	%rd274, %rd589, %rd135;
	and.b64  	%rd275, %rd274, -4294967296;
	setp.ne.s64 	%p5, %rd275, 0;
	@%p5 bra 	$L__BB206_60;
	cvt.u32.u64 	%r58, %rd135;
	cvt.u32.u64 	%r59, %rd589;
	div.u32 	%r60, %r59, %r58;
	mul.lo.s32 	%r61, %r60, %r58;
	sub.s32 	%r62, %r59, %r61;
	cvt.u64.u32 	%rd560, %r60;
	cvt.u64.u32 	%rd561, %r62;
	bra.uni 	$L__BB206_61;
$L__BB206_60:
	div.s64 	%rd560, %rd589, %rd135;
	mul.lo.s64 	%rd276, %rd560, %rd135;
	sub.s64 	%rd561, %rd589, %rd276;
$L__BB206_61:
	add.s64 	%rd278, %rd1, %rd272;
	ld.global.u64 	%rd279, [%rd278];
	mul.lo.s64 	%rd142, %rd279, %rd561;
	add.s32 	%r30, %r211, 2;
	mul.wide.u32 	%rd280, %r30, 8;
	add.s64 	%rd281, %rd2, %rd280;
	ld.global.u64 	%rd143, [%rd281];
	or.b64  	%rd282, %rd560, %rd143;
	and.b64  	%rd283, %rd282, -4294967296;
	setp.ne.s64 	%p6, %rd283, 0;
	@%p6 bra 	$L__BB206_63;
	cvt.u32.u64 	%r63, %rd143;
	cvt.u32.u64 	%r64, %rd560;
	div.u32 	%r65, %r64, %r63;
	mul.lo.s32 	%r66, %r65, %r63;
	sub.s32 	%r67, %r64, %r66;
	cvt.u64.u32 	%rd562, %r65;
	cvt.u64.u32 	%rd563, %r67;
	bra.uni 	$L__BB206_64;
$L__BB206_63:
	div.s64 	%rd562, %rd560, %rd143;
	mul.lo.s64 	%rd284, %rd562, %rd143;
	sub.s64 	%rd563, %rd560, %rd284;
$L__BB206_64:
	add.s64 	%rd286, %rd1, %rd280;
	ld.global.u64 	%rd287, [%rd286];
	mad.lo.s64 	%rd150, %rd287, %rd563, %rd142;
	add.s32 	%r31, %r211, 1;
	mul.wide.u32 	%rd288, %r31, 8;
	add.s64 	%rd289, %rd2, %rd288;
	ld.global.u64 	%rd151, [%rd289];
	or.b64  	%rd290, %rd562, %rd151;
	and.b64  	%rd291, %rd290, -4294967296;
	setp.ne.s64 	%p7, %rd291, 0;
	@%p7 bra 	$L__BB206_66;
	cvt.u32.u64 	%r68, %rd151;
	cvt.u32.u64 	%r69, %rd562;
	div.u32 	%r70, %r69, %r68;
	mul.lo.s32 	%r71, %r70, %r68;
	sub.s32 	%r72, %r69, %r71;
	cvt.u64.u32 	%rd564, %r70;
	cvt.u64.u32 	%rd565, %r72;
	bra.uni 	$L__BB206_67;
$L__BB206_66:
	div.s64 	%rd564, %rd562, %rd151;
	mul.lo.s64 	%rd292, %rd564, %rd151;
	sub.s64 	%rd565, %rd562, %rd292;
$L__BB206_67:
	add.s64 	%rd294, %rd1, %rd288;
	ld.global.u64 	%rd295, [%rd294];
	mad.lo.s64 	%rd158, %rd295, %rd565, %rd150;
	add.s32 	%r32, %r211, -4;
	mul.wide.u32 	%rd296, %r211, 8;
	add.s64 	%rd297, %rd2, %rd296;
	ld.global.u64 	%rd159, [%rd297];
	or.b64  	%rd298, %rd564, %rd159;
	and.b64  	%rd299, %rd298, -4294967296;
	setp.ne.s64 	%p8, %rd299, 0;
	@%p8 bra 	$L__BB206_69;
	cvt.u32.u64 	%r73, %rd159;
	cvt.u32.u64 	%r74, %rd564;
	div.u32 	%r75, %r74, %r73;
	mul.lo.s32 	%r76, %r75, %r73;
	sub.s32 	%r77, %r74, %r76;
	cvt.u64.u32 	%rd566, %r75;
	cvt.u64.u32 	%rd567, %r77;
	bra.uni 	$L__BB206_70;
$L__BB206_69:
	div.s64 	%rd566, %rd564, %rd159;
	mul.lo.s64 	%rd300, %rd566, %rd159;
	sub.s64 	%rd567, %rd564, %rd300;
$L__BB206_70:
	add.s64 	%rd302, %rd1, %rd296;
	ld.global.u64 	%rd303, [%rd302];
	mad.lo.s64 	%rd166, %rd303, %rd567, %rd158;
	add.s32 	%r33, %r211, -1;
	mul.wide.u32 	%rd304, %r33, 8;
	add.s64 	%rd305, %rd2, %rd304;
	ld.global.u64 	%rd167, [%rd305];
	or.b64  	%rd306, %rd566, %rd167;
	and.b64  	%rd307, %rd306, -4294967296;
	setp.ne.s64 	%p9, %rd307, 0;
	@%p9 bra 	$L__BB206_72;
	cvt.u32.u64 	%r78, %rd167;
	cvt.u32.u64 	%r79, %rd566;
	div.u32 	%r80, %r79, %r78;
	mul.lo.s32 	%r81, %r80, %r78;
	sub.s32 	%r82, %r79, %r81;
	cvt.u64.u32 	%rd568, %r80;
	cvt.u64.u32 	%rd569, %r82;
	bra.uni 	$L__BB206_73;
$L__BB206_72:
	div.s64 	%rd568, %rd566, %rd167;
	mul.lo.s64 	%rd308, %rd568, %rd167;
	sub.s64 	%rd569, %rd566, %rd308;
$L__BB206_73:
	add.s64 	%rd310, %rd1, %rd304;
	ld.global.u64 	%rd311, [%rd310];
	mad.lo.s64 	%rd174, %rd311, %rd569, %rd166;
	add.s32 	%r34, %r211, -2;
	mul.wide.u32 	%rd312, %r34, 8;
	add.s64 	%rd313, %rd2, %rd312;
	ld.global.u64 	%rd175, [%rd313];
	or.b64  	%rd314, %rd568, %rd175;
	and.b64  	%rd315, %rd314, -4294967296;
	setp.ne.s64 	%p10, %rd315, 0;
	@%p10 bra 	$L__BB206_75;
	cvt.u32.u64 	%r83, %rd175;
	cvt.u32.u64 	%r84, %rd568;
	div.u32 	%r85, %r84, %r83;
	mul.lo.s32 	%r86, %r85, %r83;
	sub.s32 	%r87, %r84, %r86;
	cvt.u64.u32 	%rd570, %r85;
	cvt.u64.u32 	%rd571, %r87;
	bra.uni 	$L__BB206_76;
$L__BB206_75:
	div.s64 	%rd570, %rd568, %rd175;
	mul.lo.s64 	%rd316, %rd570, %rd175;
	sub.s64 	%rd571, %rd568, %rd316;
$L__BB206_76:
	add.s64 	%rd318, %rd1, %rd312;
	ld.global.u64 	%rd319, [%rd318];
	mad.lo.s64 	%rd182, %rd319, %rd571, %rd174;
	add.s32 	%r35, %r211, -3;
	mul.wide.u32 	%rd320, %r35, 8;
	add.s64 	%rd321, %rd2, %rd320;
	ld.global.u64 	%rd183, [%rd321];
	or.b64  	%rd322, %rd570, %rd183;
	and.b64  	%rd323, %rd322, -4294967296;
	setp.ne.s64 	%p11, %rd323, 0;
	@%p11 bra 	$L__BB206_78;
	cvt.u32.u64 	%r88, %rd183;
	cvt.u32.u64 	%r89, %rd570;
	div.u32 	%r90, %r89, %r88;
	mul.lo.s32 	%r91, %r90, %r88;
	sub.s32 	%r92, %r89, %r91;
	cvt.u64.u32 	%rd572, %r90;
	cvt.u64.u32 	%rd573, %r92;
	bra.uni 	$L__BB206_79;
$L__BB206_78:
	div.s64 	%rd572, %rd570, %rd183;
	mul.lo.s64 	%rd324, %rd572, %rd183;
	sub.s64 	%rd573, %rd570, %rd324;
$L__BB206_79:
	add.s64 	%rd326, %rd1, %rd320;
	ld.global.u64 	%rd327, [%rd326];
	mad.lo.s64 	%rd190, %rd327, %rd573, %rd182;
	mul.wide.u32 	%rd328, %r32, 8;
	add.s64 	%rd329, %rd2, %rd328;
	ld.global.u64 	%rd191, [%rd329];
	or.b64  	%rd330, %rd572, %rd191;
	and.b64  	%rd331, %rd330, -4294967296;
	setp.ne.s64 	%p12, %rd331, 0;
	@%p12 bra 	$L__BB206_81;
	cvt.u32.u64 	%r93, %rd191;
	cvt.u32.u64 	%r94, %rd572;
	div.u32 	%r95, %r94, %r93;
	mul.lo.s32 	%r96, %r95, %r93;
	sub.s32 	%r97, %r94, %r96;
	cvt.u64.u32 	%rd589, %r95;
	cvt.u64.u32 	%rd575, %r97;
	bra.uni 	$L__BB206_82;
$L__BB206_81:
	div.s64 	%rd589, %rd572, %rd191;
	mul.lo.s64 	%rd332, %rd589, %rd191;
	sub.s64 	%rd575, %rd572, %rd332;
$L__BB206_82:
	add.s64 	%rd334, %rd1, %rd328;
	ld.global.u64 	%rd335, [%rd334];
	mad.lo.s64 	%rd336, %rd335, %rd575, %rd190;
	shl.b64 	%rd337, %rd336, 3;
	add.s64 	%rd598, %rd598, %rd337;
	add.s32 	%r211, %r211, -8;
	add.s32 	%r210, %r210, 8;
	setp.ne.s32 	%p13, %r210, 0;
	@%p13 bra 	$L__BB206_58;
	add.s32 	%r213, %r211, 3;
$L__BB206_84:
	setp.eq.s32 	%p14, %r24, 0;
	@%p14 bra 	$L__BB206_113;
	and.b32  	%r40, %r22, 3;
	setp.lt.u32 	%p15, %r24, 4;
	@%p15 bra 	$L__BB206_99;
	mul.wide.u32 	%rd339, %r213, 8;
	add.s64 	%rd340, %rd2, %rd339;
	ld.global.u64 	%rd202, [%rd340];
	or.b64  	%rd341, %rd589, %rd202;
	and.b64  	%rd342, %rd341, -4294967296;
	setp.ne.s64 	%p16, %rd342, 0;
	@%p16 bra 	$L__BB206_88;
	cvt.u32.u64 	%r98, %rd202;
	cvt.u32.u64 	%r99, %rd589;
	div.u32 	%r100, %r99, %r98;
	mul.lo.s32 	%r101, %r100, %r98;
	sub.s32 	%r102, %r99, %r101;
	cvt.u64.u32 	%rd579, %r100;
	cvt.u64.u32 	%rd580, %r102;
	bra.uni 	$L__BB206_89;
$L__BB206_88:
	div.s64 	%rd579, %rd589, %rd202;
	mul.lo.s64 	%rd343, %rd579, %rd202;
	sub.s64 	%rd580, %rd589, %rd343;
$L__BB206_89:
	add.s64 	%rd345, %rd1, %rd339;
	ld.global.u64 	%rd346, [%rd345];
	mul.lo.s64 	%rd209, %rd346, %rd580;
	add.s32 	%r41, %r213, -1;
	mul.wide.u32 	%rd347, %r41, 8;
	add.s64 	%rd348, %rd2, %rd347;
	ld.global.u64 	%rd210, [%rd348];
	or.b64  	%rd349, %rd579, %rd210;
	and.b64  	%rd350, %rd349, -4294967296;
	setp.ne.s64 	%p17, %rd350, 0;
	@%p17 bra 	$L__BB206_91;
	cvt.u32.u64 	%r103, %rd210;
	cvt.u32.u64 	%r104, %rd579;
	div.u32 	%r105, %r104, %r103;
	mul.lo.s32 	%r106, %r105, %r103;
	sub.s32 	%r107, %r104, %r106;
	cvt.u64.u32 	%rd581, %r105;
	cvt.u64.u32 	%rd582, %r107;
	bra.uni 	$L__BB206_92;
$L__BB206_91:
	div.s64 	%rd581, %rd579, %rd210;
	mul.lo.s64 	%rd351, %rd581, %rd210;
	sub.s64 	%rd582, %rd579, %rd351;
$L__BB206_92:
	add.s64 	%rd353, %rd1, %rd347;
	ld.global.u64 	%rd354, [%rd353];
	mad.lo.s64 	%rd217, %rd354, %rd582, %rd209;
	add.s32 	%r42, %r213, -2;
	mul.wide.u32 	%rd355, %r42, 8;
	add.s64 	%rd356, %rd2, %rd355;
	ld.global.u64 	%rd218, [%rd356];
	or.b64  	%rd357, %rd581, %rd218;
	and.b64  	%rd358, %rd357, -4294967296;
	setp.ne.s64 	%p18, %rd358, 0;
	@%p18 bra 	$L__BB206_94;
	cvt.u32.u64 	%r108, %rd218;
	cvt.u32.u64 	%r109, %rd581;
	div.u32 	%r110, %r109, %r108;
	mul.lo.s32 	%r111, %r110, %r108;
	sub.s32 	%r112, %r109, %r111;
	cvt.u64.u32 	%rd583, %r110;
	cvt.u64.u32 	%rd584, %r112;
	bra.uni 	$L__BB206_95;
$L__BB206_94:
	div.s64 	%rd583, %rd581, %rd218;
	mul.lo.s64 	%rd359, %rd583, %rd218;
	sub.s64 	%rd584, %rd581, %rd359;
$L__BB206_95:
	add.s64 	%rd361, %rd1, %rd355;
	ld.global.u64 	%rd362, [%rd361];
	mad.lo.s64 	%rd225, %rd362, %rd584, %rd217;
	add.s32 	%r43, %r213, -3;
	mul.wide.u32 	%rd363, %r43, 8;
	add.s64 	%rd364, %rd2, %rd363;
	ld.global.u64 	%rd226, [%rd364];
	or.b64  	%rd365, %rd583, %rd226;
	and.b64  	%rd366, %rd365, -4294967296;
	setp.ne.s64 	%p19, %rd366, 0;
	@%p19 bra 	$L__BB206_97;
	cvt.u32.u64 	%r113, %rd226;
	cvt.u32.u64 	%r114, %rd583;
	div.u32 	%r115, %r114, %r113;
	mul.lo.s32 	%r116, %r115, %r113;
	sub.s32 	%r117, %r114, %r116;
	cvt.u64.u32 	%rd589, %r115;
	cvt.u64.u32 	%rd586, %r117;
	bra.uni 	$L__BB206_98;
$L__BB206_97:
	div.s64 	%rd589, %rd583, %rd226;
	mul.lo.s64 	%rd367, %rd589, %rd226;
	sub.s64 	%rd586, %rd583, %rd367;
$L__BB206_98:
	add.s64 	%rd369, %rd1, %rd363;
	ld.global.u64 	%rd370, [%rd369];
	mad.lo.s64 	%rd371, %rd370, %rd586, %rd225;
	shl.b64 	%rd372, %rd371, 3;
	add.s64 	%rd598, %rd598, %rd372;
	add.s32 	%r213, %r213, -4;
$L__BB206_99:
	setp.eq.s32 	%p20, %r40, 0;
	@%p20 bra 	$L__BB206_113;
	setp.eq.s32 	%p21, %r40, 1;
	@%p21 bra 	$L__BB206_108;
	mul.wide.u32 	%rd374, %r213, 8;
	add.s64 	%rd375, %rd2, %rd374;
	ld.global.u64 	%rd237, [%rd375];
	or.b64  	%rd376, %rd589, %rd237;
	and.b64  	%rd377, %rd376, -4294967296;
	setp.ne.s64 	%p22, %rd377, 0;
	@%p22 bra 	$L__BB206_103;
	cvt.u32.u64 	%r118, %rd237;
	cvt.u32.u64 	%r119, %rd589;
	div.u32 	%r120, %r119, %r118;
	mul.lo.s32 	%r121, %r120, %r118;
	sub.s32 	%r122, %r119, %r121;
	cvt.u64.u32 	%rd590, %r120;
	cvt.u64.u32 	%rd591, %r122;
	bra.uni 	$L__BB206_104;
$L__BB206_103:
	div.s64 	%rd590, %rd589, %rd237;
	mul.lo.s64 	%rd378, %rd590, %rd237;
	sub.s64 	%rd591, %rd589, %rd378;
$L__BB206_104:
	add.s64 	%rd380, %rd1, %rd374;
	ld.global.u64 	%rd381, [%rd380];
	mul.lo.s64 	%rd244, %rd381, %rd591;
	add.s32 	%r46, %r213, -1;
	mul.wide.u32 	%rd382, %r46, 8;
	add.s64 	%rd383, %rd2, %rd382;
	ld.global.u64 	%rd245, [%rd383];
	or.b64  	%rd384, %rd590, %rd245;
	and.b64  	%rd385, %rd384, -4294967296;
	setp.ne.s64 	%p23, %rd385, 0;
	@%p23 bra 	$L__BB206_106;
	cvt.u32.u64 	%r123, %rd245;
	cvt.u32.u64 	%r124, %rd590;
	div.u32 	%r125, %r124, %r123;
	mul.lo.s32 	%r126, %r125, %r123;
	sub.s32 	%r127, %r124, %r126;
	cvt.u64.u32 	%rd589, %r125;
	cvt.u64.u32 	%rd593, %r127;
	bra.uni 	$L__BB206_107;
$L__BB206_106:
	div.s64 	%rd589, %rd590, %rd245;
	mul.lo.s64 	%rd386, %rd589, %rd245;
	sub.s64 	%rd593, %rd590, %rd386;
$L__BB206_107:
	add.s64 	%rd388, %rd1, %rd382;
	ld.global.u64 	%rd389, [%rd388];
	mad.lo.s64 	%rd390, %rd389, %rd593, %rd244;
	shl.b64 	%rd391, %rd390, 3;
	add.s64 	%rd598, %rd598, %rd391;
	add.s32 	%r213, %r213, -2;
$L__BB206_108:
	and.b32  	%r128, %r22, 1;
	setp.eq.b32 	%p24, %r128, 1;
	not.pred 	%p25, %p24;
	@%p25 bra 	$L__BB206_113;
	mul.wide.u32 	%rd392, %r213, 8;
	add.s64 	%rd393, %rd2, %rd392;
	ld.global.u64 	%rd256, [%rd393];
	or.b64  	%rd394, %rd589, %rd256;
	and.b64  	%rd395, %rd394, -4294967296;
	setp.ne.s64 	%p26, %rd395, 0;
	@%p26 bra 	$L__BB206_111;
	cvt.u32.u64 	%r129, %rd256;
	cvt.u32.u64 	%r130, %rd589;
	rem.u32 	%r131, %r130, %r129;
	cvt.u64.u32 	%rd597, %r131;
	bra.uni 	$L__BB206_112;
$L__BB206_111:
	rem.s64 	%rd597, %rd589, %rd256;
$L__BB206_112:
	add.s64 	%rd397, %rd1, %rd392;
	ld.global.u64 	%rd398, [%rd397];
	mul.lo.s64 	%rd399, %rd398, %rd597;
	shl.b64 	%rd400, %rd399, 3;
	add.s64 	%rd598, %rd598, %rd400;
$L__BB206_113:
	ld.global.u64 	%rd401, [%rd598];
	st.shared.u64 	[%r5], %rd401;
$L__BB206_114:
	bar.sync 	0;
	setp.lt.u32 	%p48, %r215, 66;
	@%p48 bra 	$L__BB206_118;
$L__BB206_115:
	shr.u32 	%r50, %r215, 1;
	setp.ge.u32 	%p49, %r1, %r50;
	@%p49 bra 	$L__BB206_117;
	ld.shared.u64 	%rd485, [%r5];
	shl.b32 	%r203, %r50, 3;
	add.s32 	%r204, %r5, %r203;
	ld.shared.u64 	%rd486, [%r204];
	add.s64 	%rd487, %rd486, %rd485;
	st.shared.u64 	[%r5], %rd487;
$L__BB206_117:
	bar.sync 	0;
	setp.gt.u32 	%p50, %r215, 131;
	mov.u32 	%r215, %r50;
	@%p50 bra 	$L__BB206_115;
$L__BB206_118:
	setp.gt.u32 	%p51, %r1, 31;
	@%p51 bra 	$L__BB206_121;
	ld.volatile.shared.u64 	%rd488, [%r5];
	ld.volatile.shared.u64 	%rd489, [%r5+256];
	add.s64 	%rd490, %rd489, %rd488;
	st.volatile.shared.u64 	[%r5], %rd490;
	ld.volatile.shared.u64 	%rd491, [%r5];
	ld.volatile.shared.u64 	%rd492, [%r5+128];
	add.s64 	%rd493, %rd492, %rd491;
	st.volatile.shared.u64 	[%r5], %rd493;
	ld.volatile.shared.u64 	%rd494, [%r5];
	ld.volatile.shared.u64 	%rd495, [%r5+64];
	add.s64 	%rd496, %rd495, %rd494;
	st.volatile.shared.u64 	[%r5], %rd496;
	ld.volatile.shared.u64 	%rd497, [%r5];
	ld.volatile.shared.u64 	%rd498, [%r5+32];
	add.s64 	%rd499, %rd498, %rd497;
	st.volatile.shared.u64 	[%r5], %rd499;
	ld.volatile.shared.u64 	%rd500, [%r5];
	ld.volatile.shared.u64 	%rd501, [%r5+16];
	add.s64 	%rd502, %rd501, %rd500;
	st.volatile.shared.u64 	[%r5], %rd502;
	ld.volatile.shared.u64 	%rd503, [%r5];
	ld.volatile.shared.u64 	%rd504, [%r5+8];
	add.s64 	%rd505, %rd504, %rd503;
	st.volatile.shared.u64 	[%r5], %rd505;
	setp.ne.s32 	%p52, %r1, 0;
	@%p52 bra 	$L__BB206_121;
	ld.param.u64 	%rd513, [contiguous_sum2_u64_param_0];
	ld.shared.u64 	%rd506, [sumsdata_u64];
	cvt.u64.u32 	%rd507, %r2;
	mov.u32 	%r205, %ctaid.y;
	cvt.u64.u32 	%rd508, %r205;
	mad.lo.s64 	%rd509, %rd265, %rd508, %rd507;
	cvta.to.global.u64 	%rd510, %rd513;
	shl.b64 	%rd511, %rd509, 3;
	add.s64 	%rd512, %rd510, %rd511;
	st.global.u64 	[%rd512], %rd506;
$L__BB206_121:
	ret;

}
	// .globl	contiguous_sum22_u64
.visible .entry contiguous_sum22_u64(
	.param .u64 .ptr .align 1 contiguous_sum22_u64_param_0,
	.param .u64 .ptr .align 1 contiguous_sum22_u64_param_1,
	.param .u64 contiguous_sum22_u64_param_2,
	.param .u64 contiguous_sum22_u64_param_3
)
{
	.reg .pred 	%p<8>;
	.reg .b32 	%r<19>;
	.reg .b64 	%rd<54>;

	ld.param.u64 	%rd4, [contiguous_sum22_u64_param_0];
	ld.param.u64 	%rd7, [contiguous_sum22_u64_param_1];
	ld.param.u64 	%rd5, [contiguous_sum22_u64_param_2];
	ld.param.u64 	%rd6, [contiguous_sum22_u64_param_3];
	cvta.to.global.u64 	%rd1, %rd7;
	mov.u32 	%r1, %tid.x;
	mov.u32 	%r2, %ctaid.x;
	mov.u32 	%r18, %ntid.x;
	mul.lo.s32 	%r8, %r2, %r18;
	shl.b32 	%r9, %r8, 1;
	add.s32 	%r4, %r9, %r1;
	shl.b32 	%r10, %r1, 3;
	mov.u32 	%r11, sumsdata_u64;
	add.s32 	%r5, %r11, %r10;
	mov.b64 	%rd8, 0;
	st.shared.u64 	[%r5], %rd8;
	add.s32 	%r12, %r4, %r18;
	cvt.u64.u32 	%rd2, %r12;
	setp.le.u64 	%p1, %rd5, %rd2;
	@%p1 bra 	$L__BB207_2;
	cvt.u64.u32 	%rd14, %r4;
	mov.u32 	%r14, %ctaid.y;
	cvt.u64.u32 	%rd15, %r14;
	mul.lo.s64 	%rd16, %rd5, %rd15;
	add.s64 	%rd17, %rd16, %rd14;
	shl.b64 	%rd18, %rd17, 3;
	add.s64 	%rd19, %rd1, %rd18;
	ld.global.u64 	%rd20, [%rd19];
	add.s64 	%rd21, %rd16, %rd2;
	shl.b64 	%rd22, %rd21, 3;
	add.s64 	%rd23, %rd1, %rd22;
	ld.global.u64 	%rd24, [%rd23];
	add.s64 	%rd25, %rd24, %rd20;
	st.shared.u64 	[%r5], %rd25;
	bra.uni 	$L__BB207_4;
$L__BB207_2:
	cvt.u64.u32 	%rd3, %r4;
	setp.le.u64 	%p2, %rd5, %rd3;
	@%p2 bra 	$L__BB207_4;
	mov.u32 	%r13, %ctaid.y;
	cvt.u64.u32 	%rd9, %r13;
	mad.lo.s64 	%rd10, %rd5, %rd9, %rd3;
	shl.b64 	%rd11, %rd10, 3;
	add.s64 	%rd12, %rd1, %rd11;
	ld.global.u64 	%rd13, [%rd12];
	st.shared.u64 	[%r5], %rd13;
$L__BB207_4:
	bar.sync 	0;
	setp.lt.u32 	%p3, %r18, 66;
	@%p3 bra 	$L__BB207_8;
$L__BB207_5:
	shr.u32 	%r7, %r18, 1;
	setp.ge.u32 	%p4, %r1, %r7;
	@%p4 bra 	$L__BB207_7;
	ld.shared.u64 	%rd26, [%r5];
	shl.b32 	%r15, %r7, 3;
	add.s32 	%r16, %r5, %r15;
	ld.shared.u64 	%rd27, [%r16];
	add.s64 	%rd28, %rd27, %rd26;
	st.shared.u64 	[%r5], %rd28;
$L__BB207_7:
	bar.sync 	0;
	setp.gt.u32 	%p5, %r18, 131;
	mov.u32 	%r18, %r7;
	@%p5 bra 	$L__BB207_5;
$L__BB207_8:
	setp.gt.u32 	%p6, %r1, 31;
	@%p6 bra 	$L__BB207_11;
	ld.volatile.shared.u64 	%rd29, [%r5];
	ld.volatile.shared.u64 	%rd30, [%r5+256];
	add.s64 	%rd31, %rd30, %rd29;
	st.volatile.shared.u64 	[%r5], %rd31;
	ld.volatile.shared.u64 	%rd32, [%r5];
	ld.volatile.shared.u64 	%rd33, [%r5+128];
	add.s64 	%rd34, %rd33, %rd32;
	st.volatile.shared.u64 	[%r5], %rd34;
	ld.volatile.shared.u64 	%rd35, [%r5];
	ld.volatile.shared.u64 	%rd36, [%r5+64];
	add.s64 	%rd37, %rd36, %rd35;
	st.volatile.shared.u64 	[%r5], %rd37;
	ld.volatile.shared.u64 	%rd38, [%r5];
	ld.volatile.shared.u64 	%rd39, [%r5+32];
	add.s64 	%rd40, %rd39, %rd38;
	st.volatile.shared.u64 	[%r5], %rd40;
	ld.volatile.shared.u64 	%rd41, [%r5];
	ld.volatile.shared.u64 	%rd42, [%r5+16];
	add.s64 	%rd43, %rd42, %rd41;
	st.volatile.shared.u64 	[%r5], %rd43;
	ld.volatile.shared.u64 	%rd44, [%r5];
	ld.volatile.shared.u64 	%rd45, [%r5+8];
	add.s64 	%rd46, %rd45, %rd44;
	st.volatile.shared.u64 	[%r5], %rd46;
	setp.ne.s32 	%p7, %r1, 0;
	@%p7 bra 	$L__BB207_11;
	ld.shared.u64 	%rd47, [sumsdata_u64];
	cvt.u64.u32 	%rd48, %r2;
	mov.u32 	%r17, %ctaid.y;
	cvt.u64.u32 	%rd49, %r17;
	mad.lo.s64 	%rd50, %rd6, %rd49, %rd48;
	cvta.to.global.u64 	%rd51, %rd4;
	shl.b64 	%rd52, %rd50, 3;
	add.s64 	%rd53, %rd51, %rd52;
	st.global.u64 	[%rd53], %rd47;
$L__BB207_11:
	ret;

}
	// .globl	contiguous_sum3_u64
.visible .entry contiguous_sum3_u64(
	.param .u64 .ptr .align 1 contiguous_sum3_u64_param_0,
	.param .u64 .ptr .align 1 contiguous_sum3_u64_param_1,
	.param .u64 .ptr .align 1 contiguous_sum3_u64_param_2,
	.param .u64 .ptr .align 1 contiguous_sum3_u64_param_3,
	.param .u64 contiguous_sum3_u64_param_4,
	.param .u64 contiguous_sum3_u64_param_5,
	.param .u64 contiguous_sum3_u64_param_6
)
{
	.reg .pred 	%p<38>;
	.reg .b32 	%r<204>;
	.reg .b64 	%rd<363>;

	ld.param.u64 	%rd159, [contiguous_sum3_u64_param_0];
	ld.param.u64 	%rd160, [contiguous_sum3_u64_param_1];
	ld.param.u64 	%rd163, [contiguous_sum3_u64_param_2];
	ld.param.u64 	%rd164, [contiguous_sum3_u64_param_3];
	ld.param.u64 	%rd161, [contiguous_sum3_u64_param_4];
	ld.param.u64 	%rd162, [contiguous_sum3_u64_param_5];
	ld.param.u64 	%rd165, [contiguous_sum3_u64_param_6];
	cvta.to.global.u64 	%rd1, %rd164;
	cvta.to.global.u64 	%rd2, %rd163;
	mov.u32 	%r1, %tid.y;
	mov.u32 	%r2, %ntid.x;
	mov.u32 	%r3, %tid.x;
	mad.lo.s32 	%r64, %r1, %r2, %r3;
	mov.u32 	%r65, %ctaid.x;
	mad.lo.s32 	%r66, %r65, %r2, %r3;
	mov.u32 	%r4, %ctaid.y;
	mov.u32 	%r5, %ntid.y;
	mad.lo.s32 	%r67, %r4, %r5, %r1;
	shl.b32 	%r68, %r64, 3;
	mov.u32 	%r69, sumsdata_u64;
	add.s32 	%r7, %r69, %r68;
	mov.b64 	%rd167, 0;
	st.shared.u64 	[%r7], %rd167;
	cvt.u64.u32 	%rd3, %r66;
	setp.le.u64 	%p1, %rd162, %rd3;
	cvt.u64.u32 	%rd168, %r67;
	setp.le.u64 	%p2, %rd165, %rd168;
	or.pred  	%p3, %p1, %p2;
	@%p3 bra 	$L__BB208_76;
	cvt.u32.u64 	%r70, %rd3;
	cvt.u32.u64 	%r71, %rd162;
	mad.lo.s32 	%r194, %r67, %r71, %r70;
	cvt.u32.u64 	%r9, %rd161;
	add.s32 	%r193, %r9, -1;
	setp.lt.s32 	%p4, %r193, 0;
	mov.b64 	%rd353, 0;
	@%p4 bra 	$L__BB208_59;
	setp.lt.u32 	%p5, %r193, 7;
	mov.b64 	%rd353, 0;
	@%p5 bra 	$L__BB208_30;
	add.s32 	%r189, %r9, -4;
	and.b32  	%r72, %r9, -8;
	neg.s32 	%r188, %r72;
	mov.b64 	%rd353, 0;
$L__BB208_4:
	.pragma "nounroll";
	add.s32 	%r16, %r189, 3;
	cvt.u64.u32 	%rd5, %r194;
	mul.wide.u32 	%rd173, %r16, 8;
	add.s64 	%rd174, %rd2, %rd173;
	ld.global.u64 	%rd6, [%rd174];
	and.b64  	%rd175, %rd6, -4294967296;
	setp.ne.s64 	%p6, %rd175, 0;
	@%p6 bra 	$L__BB208_6;
	cvt.u32.u64 	%r73, %rd6;
	cvt.u32.u64 	%r74, %rd5;
	div.u32 	%r75, %r74, %r73;
	mul.lo.s32 	%r76, %r75, %r73;
	sub.s32 	%r77, %r74, %r76;
	cvt.u64.u32 	%rd318, %r75;
	cvt.u64.u32 	%rd319, %r77;
	bra.uni 	$L__BB208_7;
$L__BB208_6:
	div.s64 	%rd318, %rd5, %rd6;
	mul.lo.s64 	%rd176, %rd318, %rd6;
	sub.s64 	%rd319, %rd5, %rd176;
$L__BB208_7:
	mul.wide.u32 	%rd177, %r16, 8;
	add.s64 	%rd178, %rd1, %rd177;
	ld.global.u64 	%rd179, [%rd178];
	mad.lo.s64 	%rd13, %rd179, %rd319, %rd353;
	add.s32 	%r17, %r189, 2;
	and.b64  	%rd14, %rd318, 4294967295;
	mul.wide.u32 	%rd180, %r17, 8;
	add.s64 	%rd181, %rd2, %rd180;
	ld.global.u64 	%rd15, [%rd181];
	and.b64  	%rd182, %rd15, -4294967296;
	setp.ne.s64 	%p7, %rd182, 0;
	@%p7 bra 	$L__BB208_9;
	cvt.u32.u64 	%r78, %rd15;
	cvt.u32.u64 	%r79, %rd14;
	div.u32 	%r80, %r79, %r78;
	mul.lo.s32 	%r81, %r80, %r78;
	sub.s32 	%r82, %r79, %r81;
	cvt.u64.u32 	%rd320, %r80;
	cvt.u64.u32 	%rd321, %r82;
	bra.uni 	$L__BB208_10;
$L__BB208_9:
	div.s64 	%rd320, %rd14, %rd15;
	mul.lo.s64 	%rd183, %rd320, %rd15;
	sub.s64 	%rd321, %rd14, %rd183;
$L__BB208_10:
	mul.wide.u32 	%rd184, %r17, 8;
	add.s64 	%rd185, %rd1, %rd184;
	ld.global.u64 	%rd186, [%rd185];
	mad.lo.s64 	%rd22, %rd186, %rd321, %rd13;
	add.s32 	%r18, %r189, 1;
	and.b64  	%rd23, %rd320, 4294967295;
	mul.wide.u32 	%rd187, %r18, 8;
	add.s64 	%rd188, %rd2, %rd187;
	ld.global.u64 	%rd24, [%rd188];
	and.b64  	%rd189, %rd24, -4294967296;
	setp.ne.s64 	%p8, %rd189, 0;
	@%p8 bra 	$L__BB208_12;
	cvt.u32.u64 	%r83, %rd24;
	cvt.u32.u64 	%r84, %rd23;
	div.u32 	%r85, %r84, %r83;
	mul.lo.s32 	%r86, %r85, %r83;
	sub.s32 	%r87, %r84, %r86;
	cvt.u64.u32 	%rd322, %r85;
	cvt.u64.u32 	%rd323, %r87;
	bra.uni 	$L__BB208_13;
$L__BB208_12:
	div.s64 	%rd322, %rd23, %rd24;
	mul.lo.s64 	%rd190, %rd322, %rd24;
	sub.s64 	%rd323, %rd23, %rd190;
$L__BB208_13:
	mul.wide.u32 	%rd191, %r18, 8;
	add.s64 	%rd192, %rd1, %rd191;
	ld.global.u64 	%rd193, [%rd192];
	mad.lo.s64 	%rd31, %rd193, %rd323, %rd22;
	and.b64  	%rd32, %rd322, 4294967295;
	mul.wide.u32 	%rd194, %r189, 8;
	add.s64 	%rd195, %rd2, %rd194;
	ld.global.u64 	%rd33, [%rd195];
	and.b64  	%rd196, %rd33, -4294967296;
	setp.ne.s64 	%p9, %rd196, 0;
	@%p9 bra 	$L__BB208_15;
	cvt.u32.u64 	%r88, %rd33;
	cvt.u32.u64 	%r89, %rd32;
	div.u32 	%r90, %r89, %r88;
	mul.lo.s32 	%r91, %r90, %r88;
	sub.s32 	%r92, %r89, %r91;
	cvt.u64.u32 	%rd324, %r90;
	cvt.u64.u32 	%rd325, %r92;
	bra.uni 	$L__BB208_16;
$L__BB208_15:
	div.s64 	%rd324, %rd32, %rd33;
	mul.lo.s64 	%rd197, %rd324, %rd33;
	sub.s64 	%rd325, %rd32, %rd197;
$L__BB208_16:
	mul.wide.u32 	%rd198, %r189, 8;
	add.s64 	%rd199, %rd1, %rd198;
	ld.global.u64 	%rd200, [%rd199];
	mad.lo.s64 	%rd40, %rd200, %rd325, %rd31;
	add.s32 	%r19, %r189, -1;
	and.b64  	%rd41, %rd324, 4294967295;
	mul.wide.u32 	%rd201, %r19, 8;
	add.s64 	%rd202, %rd2, %rd201;
	ld.global.u64 	%rd42, [%rd202];
	and.b64  	%rd203, %rd42, -4294967296;
	setp.ne.s64 	%p10, %rd203, 0;
	@%p10 bra 	$L__BB208_18;
	cvt.u32.u64 	%r93, %rd42;
	cvt.u32.u64 	%r94, %rd41;
	div.u32 	%r95, %r94, %r93;
	mul.lo.s32 	%r96, %r95, %r93;
	sub.s32 	%r97, %r94, %r96;
	cvt.u64.u32 	%rd326, %r95;
	cvt.u64.u32 	%rd327, %r97;
	bra.uni 	$L__BB208_19;
$L__BB208_18:
	div.s64 	%rd326, %rd41, %rd42;
	mul.lo.s64 	%rd204, %rd326, %rd42;
	sub.s64 	%rd327, %rd41, %rd204;
$L__BB208_19:
	mul.wide.u32 	%rd205, %r19, 8;
	add.s64 	%rd206, %rd1, %rd205;
	ld.global.u64 	%rd207, [%rd206];
	mad.lo.s64 	%rd49, %rd207, %rd327, %rd40;
	add.s32 	%r20, %r189, -2;
	and.b64  	%rd50, %rd326, 4294967295;
	mul.wide.u32 	%rd208, %r20, 8;
	add.s64 	%rd209, %rd2, %rd208;
	ld.global.u64 	%rd51, [%rd209];
	and.b64  	%rd210, %rd51, -4294967296;
	setp.ne.s64 	%p11, %rd210, 0;
	@%p11 bra 	$L__BB208_21;
	cvt.u32.u64 	%r98, %rd51;
	cvt.u32.u64 	%r99, %rd50;
	div.u32 	%r100, %r99, %r98;
	mul.lo.s32 	%r101, %r100, %r98;
	sub.s32 	%r102, %r99, %r101;
	cvt.u64.u32 	%rd328, %r100;
	cvt.u64.u32 	%rd329, %r102;
	bra.uni 	$L__BB208_22;
$L__BB208_21:
	div.s64 	%rd328, %rd50, %rd51;
	mul.lo.s64 	%rd211, %rd328, %rd51;
	sub.s64 	%rd329, %rd50, %rd211;
$L__BB208_22:
	mul.wide.u32 	%rd212, %r20, 8;
	add.s64 	%rd213, %rd1, %rd212;
	ld.global.u64 	%rd214, [%rd213];
	mad.lo.s64 	%rd58, %rd214, %rd329, %rd49;
	add.s32 	%r21, %r189, -3;
	and.b64  	%rd59, %rd328, 4294967295;
	mul.wide.u32 	%rd215, %r21, 8;
	add.s64 	%rd216, %rd2, %rd215;
	ld.global.u64 	%rd60, [%rd216];
	and.b64  	%rd217, %rd60, -4294967296;
	setp.ne.s64 	%p12, %rd217, 0;
	@%p12 bra 	$L__BB208_24;
	cvt.u32.u64 	%r103, %rd60;
	cvt.u32.u64 	%r104, %rd59;
	div.u32 	%r105, %r104, %r103;
	mul.lo.s32 	%r106, %r105, %r103;
	sub.s32 	%r107, %r104, %r106;
	cvt.u64.u32 	%rd330, %r105;
	cvt.u64.u32 	%rd331, %r107;
	bra.uni 	$L__BB208_25;
$L__BB208_24:
	div.s64 	%rd330, %rd59, %rd60;
	mul.lo.s64 	%rd218, %rd330, %rd60;
	sub.s64 	%rd331, %rd59, %rd218;
$L__BB208_25:
	mul.wide.u32 	%rd219, %r21, 8;
	add.s64 	%rd220, %rd1, %rd219;
	ld.global.u64 	%rd221, [%rd220];
	mad.lo.s64 	%rd67, %rd221, %rd331, %rd58;
	and.b64  	%rd68, %rd330, 4294967295;
	add.s32 	%r108, %r189, -4;
	mul.wide.u32 	%rd222, %r108, 8;
	add.s64 	%rd223, %rd2, %rd222;
	ld.global.u64 	%rd69, [%rd223];
	and.b64  	%rd224, %rd69, -4294967296;
	setp.ne.s64 	%p13, %rd224, 0;
	@%p13 bra 	$L__BB208_27;
	cvt.u32.u64 	%r109, %rd69;
	cvt.u32.u64 	%r110, %rd68;
	div.u32 	%r111, %r110, %r109;
	mul.lo.s32 	%r112, %r111, %r109;
	sub.s32 	%r113, %r110, %r112;
	cvt.u64.u32 	%rd332, %r111;
	cvt.u64.u32 	%rd333, %r113;
	bra.uni 	$L__BB208_28;
$L__BB208_27:
	div.s64 	%rd332, %rd68, %rd69;
	mul.lo.s64 	%rd225, %rd332, %rd69;
	sub.s64 	%rd333, %rd68, %rd225;
$L__BB208_28:
	mul.wide.u32 	%rd226, %r108, 8;
	add.s64 	%rd227, %rd1, %rd226;
	ld.global.u64 	%rd228, [%rd227];
	mad.lo.s64 	%rd353, %rd228, %rd333, %rd67;
	cvt.u32.u64 	%r194, %rd332;
	add.s32 	%r189, %r189, -8;
	add.s32 	%r188, %r188, 8;
	setp.ne.s32 	%p14, %r188, 0;
	@%p14 bra 	$L__BB208_4;
	add.s32 	%r193, %r189, 3;
$L__BB208_30:
	and.b32  	%r28, %r9, 7;
	setp.eq.s32 	%p15, %r28, 0;
	@%p15 bra 	$L__BB208_59;
	and.b32  	%r29, %r9, 3;
	setp.lt.u32 	%p16, %r28, 4;
	@%p16 bra 	$L__BB208_45;
	cvt.u64.u32 	%rd79, %r194;
	mul.wide.u32 	%rd230, %r193, 8;
	add.s64 	%rd231, %rd2, %rd230;
	ld.global.u64 	%rd80, [%rd231];
	and.b64  	%rd232, %rd80, -4294967296;
	setp.ne.s64 	%p17, %rd232, 0;
	@%p17 bra 	$L__BB208_34;
	cvt.u32.u64 	%r115, %rd80;
	cvt.u32.u64 	%r116, %rd79;
	div.u32 	%r117, %r116, %r115;
	mul.lo.s32 	%r118, %r117, %r115;
	sub.s32 	%r119, %r116, %r118;
	cvt.u64.u32 	%rd336, %r117;
	cvt.u64.u32 	%rd337, %r119;
	bra.uni 	$L__BB208_35;
$L__BB208_34:
	div.s64 	%rd336, %rd79, %rd80;
	mul.lo.s64 	%rd233, %rd336, %rd80;
	sub.s64 	%rd337, %rd79, %rd233;
$L__BB208_35:
	mul.wide.u32 	%rd234, %r193, 8;
	add.s64 	%rd235, %rd1, %rd234;
	ld.global.u64 	%rd236, [%rd235];
	mad.lo.s64 	%rd87, %rd236, %rd337, %rd353;
	add.s32 	%r30, %r193, -1;
	and.b64  	%rd88, %rd336, 4294967295;
	mul.wide.u32 	%rd237, %r30, 8;
	add.s64 	%rd238, %rd2, %rd237;
	ld.global.u64 	%rd89, [%rd238];
	and.b64  	%rd239, %rd89, -4294967296;
	setp.ne.s64 	%p18, %rd239, 0;
	@%p18 bra 	$L__BB208_37;
	cvt.u32.u64 	%r120, %rd89;
	cvt.u32.u64 	%r121, %rd88;
	div.u32 	%r122, %r121, %r120;
	mul.lo.s32 	%r123, %r122, %r120;
	sub.s32 	%r124, %r121, %r123;
	cvt.u64.u32 	%rd338, %r122;
	cvt.u64.u32 	%rd339, %r124;
	bra.uni 	$L__BB208_38;
$L__BB208_37:
	div.s64 	%rd338, %rd88, %rd89;
	mul.lo.s64 	%rd240, %rd338, %rd89;
	sub.s64 	%rd339, %rd88, %rd240;
$L__BB208_38:
	mul.wide.u32 	%rd241, %r30, 8;
	add.s64 	%rd242, %rd1, %rd241;
	ld.global.u64 	%rd243, [%rd242];
	mad.lo.s64 	%rd96, %rd243, %rd339, %rd87;
	add.s32 	%r31, %r193, -2;
	and.b64  	%rd97, %rd338, 4294967295;
	mul.wide.u32 	%rd244, %r31, 8;
	add.s64 	%rd245, %rd2, %rd244;
	ld.global.u64 	%rd98, [%rd245];
	and.b64  	%rd246, %rd98, -4294967296;
	setp.ne.s64 	%p19, %rd246, 0;
	@%p19 bra 	$L__BB208_40;
	cvt.u32.u64 	%r125, %rd98;
	cvt.u32.u64 	%r126, %rd97;
	div.u32 	%r127, %r126, %r125;
	mul.lo.s32 	%r128, %r127, %r125;
	sub.s32 	%r129, %r126, %r128;
	cvt.u64.u32 	%rd340, %r127;
	cvt.u64.u32 	%rd341, %r129;
	bra.uni 	$L__BB208_41;
$L__BB208_40:
	div.s64 	%rd340, %rd97, %rd98;
	mul.lo.s64 	%rd247, %rd340, %rd98;
	sub.s64 	%rd341, %rd97, %rd247;
$L__BB208_41:
	mul.wide.u32 	%rd248, %r31, 8;
	add.s64 	%rd249, %rd1, %rd248;
	ld.global.u64 	%rd250, [%rd249];
	mad.lo.s64 	%rd105, %rd250, %rd341, %rd96;
	add.s32 	%r32, %r193, -3;
	and.b64  	%rd106, %rd340, 4294967295;
	mul.wide.u32 	%rd251, %r32, 8;
	add.s64 	%rd252, %rd2, %rd251;
	ld.global.u64 	%rd107, [%rd252];
	and.b64  	%rd253, %rd107, -4294967296;
	setp.ne.s64 	%p20, %rd253, 0;
	@%p20 bra 	$L__BB208_43;
	cvt.u32.u64 	%r130, %rd107;
	cvt.u32.u64 	%r131, %rd106;
	div.u32 	%r132, %r131, %r130;
	mul.lo.s32 	%r133, %r132, %r130;
	sub.s32 	%r134, %r131, %r133;
	cvt.u64.u32 	%rd342, %r132;
	cvt.u64.u32 	%rd343, %r134;
	bra.uni 	$L__BB208_44;
$L__BB208_43:
	div.s64 	%rd342, %rd106, %rd107;
	mul.lo.s64 	%rd254, %rd342, %rd107;
	sub.s64 	%rd343, %rd106, %rd254;
$L__BB208_44:
	mul.wide.u32 	%rd255, %r32, 8;
	add.s64 	%rd256, %rd1, %rd255;
	ld.global.u64 	%rd257, [%rd256];
	mad.lo.s64 	%rd353, %rd257, %rd343, %rd105;
	cvt.u32.u64 	%r194, %rd342;
	add.s32 	%r193, %r193, -4;
$L__BB208_45:
	setp.eq.s32 	%p21, %r29, 0;
	@%p21 bra 	$L__BB208_59;
	setp.eq.s32 	%p22, %r29, 1;
	@%p22 bra 	$L__BB208_54;
	cvt.u64.u32 	%rd117, %r194;
	mul.wide.u32 	%rd259, %r193, 8;
	add.s64 	%rd260, %rd2, %rd259;
	ld.global.u64 	%rd118, [%rd260];
	and.b64  	%rd261, %rd118, -4294967296;
	setp.ne.s64 	%p23, %rd261, 0;
	@%p23 bra 	$L__BB208_49;
	cvt.u32.u64 	%r135, %rd118;
	cvt.u32.u64 	%r136, %rd117;
	div.u32 	%r137, %r136, %r135;
	mul.lo.s32 	%r138, %r137, %r135;
	sub.s32 	%r139, %r136, %r138;
	cvt.u64.u32 	%rd346, %r137;
	cvt.u64.u32 	%rd347, %r139;
	bra.uni 	$L__BB208_50;
$L__BB208_49:
	div.s64 	%rd346, %rd117, %rd118;
	mul.lo.s64 	%rd262, %rd346, %rd118;
	sub.s64 	%rd347, %rd117, %rd262;
$L__BB208_50:
	add.s64 	%rd264, %rd1, %rd259;
	ld.global.u64 	%rd265, [%rd264];
	mad.lo.s64 	%rd125, %rd265, %rd347, %rd353;
	add.s32 	%r37, %r193, -1;
	and.b64  	%rd126, %rd346, 4294967295;
	mul.wide.u32 	%rd266, %r37, 8;
	add.s64 	%rd267, %rd2, %rd266;
	ld.global.u64 	%rd127, [%rd267];
	and.b64  	%rd268, %rd127, -4294967296;
	setp.ne.s64 	%p24, %rd268, 0;
	@%p24 bra 	$L__BB208_52;
	cvt.u32.u64 	%r140, %rd127;
	cvt.u32.u64 	%r141, %rd126;
	div.u32 	%r142, %r141, %r140;
	mul.lo.s32 	%r143, %r142, %r140;
	sub.s32 	%r144, %r141, %r143;
	cvt.u64.u32 	%rd348, %r142;
	cvt.u64.u32 	%rd349, %r144;
	bra.uni 	$L__BB208_53;
$L__BB208_52:
	div.s64 	%rd348, %rd126, %rd127;
	mul.lo.s64 	%rd269, %rd348, %rd127;
	sub.s64 	%rd349, %rd126, %rd269;
$L__BB208_53:
	add.s64 	%rd271, %rd1, %rd266;
	ld.global.u64 	%rd272, [%rd271];
	mad.lo.s64 	%rd353, %rd272, %rd349, %rd125;
	cvt.u32.u64 	%r194, %rd348;
	add.s32 	%r193, %r193, -2;
$L__BB208_54:
	and.b32  	%r145, %r9, 1;
	setp.eq.b32 	%p25, %r145, 1;
	not.pred 	%p26, %p25;
	@%p26 bra 	$L__BB208_59;
	cvt.u64.u32 	%rd137, %r194;
	mul.wide.u32 	%rd273, %r193, 8;
	add.s64 	%rd274, %rd2, %rd273;
	ld.global.u64 	%rd138, [%rd274];
	and.b64  	%rd275, %rd138, -4294967296;
	setp.ne.s64 	%p27, %rd275, 0;
	@%p27 bra 	$L__BB208_57;
	cvt.u32.u64 	%r146, %rd138;
	cvt.u32.u64 	%r147, %rd137;
	rem.u32 	%r148, %r147, %r146;
	cvt.u64.u32 	%rd352, %r148;
	bra.uni 	$L__BB208_58;
$L__BB208_57:
	rem.s64 	%rd352, %rd137, %rd138;
$L__BB208_58:
	add.s64 	%rd277, %rd1, %rd273;
	ld.global.u64 	%rd278, [%rd277];
	mad.lo.s64 	%rd353, %rd278, %rd352, %rd353;
$L__BB208_59:
	cvta.to.global.u64 	%rd279, %rd160;
	shl.b64 	%rd280, %rd353, 3;
	add.s64 	%rd281, %rd279, %rd280;
	ld.global.u64 	%rd282, [%rd281];
	st.shared.u64 	[%r7], %rd282;
	bar.sync 	0;
	setp.ne.s32 	%p28, %r1, 0;
	@%p28 bra 	$L__BB208_76;
	setp.gt.u32 	%p29, %r5, 1;
	@%p29 bra 	$L__BB208_62;
	shl.b32 	%r149, %r3, 3;
	mov.u32 	%r150, sumsdata_u64;
	add.s32 	%r151, %r150, %r149;
	ld.shared.u64 	%rd361, [%r151];
	bra.uni 	$L__BB208_75;
$L__BB208_62:
	shl.b32 	%r153, %r3, 3;
	mov.u32 	%r154, sumsdata_u64;
	add.s32 	%r42, %r154, %r153;
	ld.shared.u64 	%rd361, [%r42];
	add.s32 	%r43, %r5, -1;
	add.s32 	%r155, %r5, -2;
	and.b32  	%r44, %r43, 7;
	setp.lt.u32 	%p30, %r155, 7;
	mov.b32 	%r202, 1;
	@%p30 bra 	$L__BB208_66;
	and.b32  	%r158, %r43, -8;
	neg.s32 	%r199, %r158;
	shl.b32 	%r46, %r2, 3;
	add.s32 	%r160, %r153, %r46;
	add.s32 	%r197, %r154, %r160;
	shl.b32 	%r48, %r2, 6;
	mov.b32 	%r200, 1;
	mov.b32 	%r198, 0;
$L__BB208_64:
	.pragma "nounroll";
	mul.lo.s32 	%r162, %r200, %r2;
	shl.b32 	%r163, %r162, 3;
	add.s32 	%r164, %r42, %r163;
	ld.shared.u64 	%rd284, [%r197];
	add.s64 	%rd285, %rd284, %rd361;
	add.s32 	%r165, %r164, %r46;
	ld.shared.u64 	%rd286, [%r165];
	add.s64 	%rd287, %rd286, %rd285;
	add.s32 	%r166, %r165, %r46;
	ld.shared.u64 	%rd288, [%r166];
	add.s64 	%rd289, %rd288, %rd287;
	add.s32 	%r167, %r166, %r46;
	ld.shared.u64 	%rd290, [%r167];
	add.s64 	%rd291, %rd290, %rd289;
	add.s32 	%r168, %r167, %r46;
	ld.shared.u64 	%rd292, [%r168];
	add.s64 	%rd293, %rd292, %rd291;
	add.s32 	%r169, %r168, %r46;
	ld.shared.u64 	%rd294, [%r169];
	add.s64 	%rd295, %rd294, %rd293;
	add.s32 	%r170, %r169, %r46;
	ld.shared.u64 	%rd296, [%r170];
	add.s64 	%rd297, %rd296, %rd295;
	add.s32 	%r171, %r170, %r46;
	ld.shared.u64 	%rd298, [%r171];
	add.s64 	%rd361, %rd298, %rd297;
	add.s32 	%r200, %r200, 8;
	add.s32 	%r199, %r199, 8;
	add.s32 	%r198, %r198, 8;
	add.s32 	%r197, %r197, %r48;
	setp.ne.s32 	%p31, %r199, 0;
	@%p31 bra 	$L__BB208_64;
	add.s32 	%r202, %r198, 1;
$L__BB208_66:
	setp.eq.s32 	%p32, %r44, 0;
	@%p32 bra 	$L__BB208_74;
	and.b32  	%r59, %r43, 3;
	setp.lt.u32 	%p33, %r44, 4;
	@%p33 bra 	$L__BB208_69;
	mul.lo.s32 	%r172, %r202, %r2;
	shl.b32 	%r173, %r172, 3;
	add.s32 	%r174, %r42, %r173;
	ld.shared.u64 	%rd300, [%r174];
	add.s64 	%rd301, %rd300, %rd361;
	shl.b32 	%r175, %r2, 3;
	add.s32 	%r176, %r174, %r175;
	ld.shared.u64 	%rd302, [%r176];
	add.s64 	%rd303, %rd302, %rd301;
	add.s32 	%r177, %r176, %r175;
	ld.shared.u64 	%rd304, [%r177];
	add.s64 	%rd305, %rd304, %rd303;
	add.s32 	%r178, %r177, %r175;
	ld.shared.u64 	%rd306, [%r178];
	add.s64 	%rd361, %rd306, %rd305;
	add.s32 	%r202, %r202, 4;
$L__BB208_69:
	setp.eq.s32 	%p34, %r59, 0;
	@%p34 bra 	$L__BB208_74;
	setp.eq.s32 	%p35, %r59, 1;
	@%p35 bra 	$L__BB208_72;
	mul.lo.s32 	%r179, %r202, %r2;
	shl.b32 	%r180, %r179, 3;
	add.s32 	%r181, %r42, %r180;
	ld.shared.u64 	%rd308, [%r181];
	add.s64 	%rd309, %rd308, %rd361;
	shl.b32 	%r182, %r2, 3;
	add.s32 	%r183, %r181, %r182;
	ld.shared.u64 	%rd310, [%r183];
	add.s64 	%rd361, %rd310, %rd309;
	add.s32 	%r202, %r202, 2;
$L__BB208_72:
	and.b32  	%r184, %r43, 1;
	setp.eq.b32 	%p36, %r184, 1;
	not.pred 	%p37, %p36;
	@%p37 bra 	$L__BB208_74;
	mul.lo.s32 	%r185, %r202, %r2;
	shl.b32 	%r186, %r185, 3;
	add.s32 	%r187, %r42, %r186;
	ld.shared.u64 	%rd311, [%r187];
	add.s64 	%rd361, %rd311, %rd361;
$L__BB208_74:
	st.shared.u64 	[%r42], %rd361;
$L__BB208_75:
	cvt.u64.u32 	%rd312, %r4;
	mad.lo.s64 	%rd313, %rd162, %rd312, %rd3;
	cvta.to.global.u64 	%rd314, %rd159;
	shl.b64 	%rd315, %rd313, 3;
	add.s64 	%rd316, %rd314, %rd315;
	st.global.u64 	[%rd316], %rd361;
$L__BB208_76:
	ret;

}
	// .globl	contiguous_sum33_u64
.visible .entry contiguous_sum33_u64(
	.param .u64 .ptr .align 1 contiguous_sum33_u64_param_0,
	.param .u64 .ptr .align 1 contiguous_sum33_u64_param_1,
	.param .u64 contiguous_sum33_u64_param_2,
	.param .u64 contiguous_sum33_u64_param_3,
	.param .u64 contiguous_sum33_u64_param_4
)
{
	.reg .pred 	%p<14>;
	.reg .b32 	%r<85>;
	.reg .b64 	%rd<71>;

	ld.param.u64 	%rd17, [contiguous_sum33_u64_param_0];
	ld.param.u64 	%rd18, [contiguous_sum33_u64_param_1];
	ld.param.u64 	%rd19, [contiguous_sum33_u64_param_3];
	ld.param.u64 	%rd20, [contiguous_sum33_u64_param_4];
	mov.u32 	%r1, %tid.y;
	mov.u32 	%r2, %ntid.x;
	mov.u32 	%r3, %tid.x;
	mad.lo.s32 	%r30, %r1, %r2, %r3;
	mov.u32 	%r31, %ctaid.x;
	mad.lo.s32 	%r32, %r31, %r2, %r3;
	mov.u32 	%r4, %ctaid.y;
	mov.u32 	%r5, %ntid.y;
	mad.lo.s32 	%r33, %r4, %r5, %r1;
	shl.b32 	%r34, %r30, 3;
	mov.u32 	%r35, sumsdata_u64;
	add.s32 	%r7, %r35, %r34;
	mov.b64 	%rd22, 0;
	st.shared.u64 	[%r7], %rd22;
	cvt.u64.u32 	%rd1, %r32;
	setp.le.u64 	%p1, %rd19, %rd1;
	cvt.u64.u32 	%rd23, %r33;
	setp.le.u64 	%p2, %rd20, %rd23;
	or.pred  	%p3, %p1, %p2;
	@%p3 bra 	$L__BB209_18;
	cvt.u32.u64 	%r36, %rd1;
	cvta.to.global.u64 	%rd24, %rd18;
	cvt.u32.u64 	%r37, %rd19;
	mad.lo.s32 	%r38, %r33, %r37, %r36;
	mul.wide.u32 	%rd25, %r38, 8;
	add.s64 	%rd26, %rd24, %rd25;
	ld.global.u64 	%rd27, [%rd26];
	st.shared.u64 	[%r7], %rd27;
	bar.sync 	0;
	setp.ne.s32 	%p4, %r1, 0;
	@%p4 bra 	$L__BB209_18;
	setp.gt.u32 	%p5, %r5, 1;
	@%p5 bra 	$L__BB209_4;
	shl.b32 	%r39, %r3, 3;
	add.s32 	%r41, %r35, %r39;
	ld.shared.u64 	%rd69, [%r41];
	bra.uni 	$L__BB209_17;
$L__BB209_4:
	shl.b32 	%r43, %r3, 3;
	add.s32 	%r8, %r35, %r43;
	ld.shared.u64 	%rd69, [%r8];
	add.s32 	%r9, %r5, -1;
	add.s32 	%r45, %r5, -2;
	and.b32  	%r10, %r9, 7;
	setp.lt.u32 	%p6, %r45, 7;
	mov.b32 	%r83, 1;
	@%p6 bra 	$L__BB209_8;
	and.b32  	%r48, %r9, -8;
	neg.s32 	%r80, %r48;
	shl.b32 	%r12, %r2, 3;
	add.s32 	%r50, %r43, %r12;
	add.s32 	%r78, %r35, %r50;
	shl.b32 	%r14, %r2, 6;
	mov.b32 	%r81, 1;
	mov.b32 	%r79, 0;
$L__BB209_6:
	.pragma "nounroll";
	mul.lo.s32 	%r52, %r81, %r2;
	shl.b32 	%r53, %r52, 3;
	add.s32 	%r54, %r8, %r53;
	ld.shared.u64 	%rd29, [%r78];
	add.s64 	%rd30, %rd29, %rd69;
	add.s32 	%r55, %r54, %r12;
	ld.shared.u64 	%rd31, [%r55];
	add.s64 	%rd32, %rd31, %rd30;
	add.s32 	%r56, %r55, %r12;
	ld.shared.u64 	%rd33, [%r56];
	add.s64 	%rd34, %rd33, %rd32;
	add.s32 	%r57, %r56, %r12;
	ld.shared.u64 	%rd35, [%r57];
	add.s64 	%rd36, %rd35, %rd34;
	add.s32 	%r58, %r57, %r12;
	ld.shared.u64 	%rd37, [%r58];
	add.s64 	%rd38, %rd37, %rd36;
	add.s32 	%r59, %r58, %r12;
	ld.shared.u64 	%rd39, [%r59];
	add.s64 	%rd40, %rd39, %rd38;
	add.s32 	%r60, %r59, %r12;
	ld.shared.u64 	%rd41, [%r60];
	add.s64 	%rd42, %rd41, %rd40;
	add.s32 	%r61, %r60, %r12;
	ld.shared.u64 	%rd43, [%r61];
	add.s64 	%rd69, %rd43, %rd42;
	add.s32 	%r81, %r81, 8;
	add.s32 	%r80, %r80, 8;
	add.s32 	%r79, %r79, 8;
	add.s32 	%r78, %r78, %r14;
	setp.ne.s32 	%p7, %r80, 0;
	@%p7 bra 	$L__BB209_6;
	add.s32 	%r83, %r79, 1;
$L__BB209_8:
	setp.eq.s32 	%p8, %r10, 0;
	@%p8 bra 	$L__BB209_16;
	and.b32  	%r25, %r9, 3;
	setp.lt.u32 	%p9, %r10, 4;
	@%p9 bra 	$L__BB209_11;
	mul.lo.s32 	%r62, %r83, %r2;
	shl.b32 	%r63, %r62, 3;
	add.s32 	%r64, %r8, %r63;
	ld.shared.u64 	%rd45, [%r64];
	add.s64 	%rd46, %rd45, %rd69;
	shl.b32 	%r65, %r2, 3;
	add.s32 	%r66, %r64, %r65;
	ld.shared.u64 	%rd47, [%r66];
	add.s64 	%rd48, %rd47, %rd46;
	add.s32 	%r67, %r66, %r65;
	ld.shared.u64 	%rd49, [%r67];
	add.s64 	%rd50, %rd49, %rd48;
	add.s32 	%r68, %r67, %r65;
	ld.shared.u64 	%rd51, [%r68];
	add.s64 	%rd69, %rd51, %rd50;
	add.s32 	%r83, %r83, 4;
$L__BB209_11:
	setp.eq.s32 	%p10, %r25, 0;
	@%p10 bra 	$L__BB209_16;
	setp.eq.s32 	%p11, %r25, 1;
	@%p11 bra 	$L__BB209_14;
	mul.lo.s32 	%r69, %r83, %r2;
	shl.b32 	%r70, %r69, 3;
	add.s32 	%r71, %r8, %r70;
	ld.shared.u64 	%rd53, [%r71];
	add.s64 	%rd54, %rd53, %rd69;
	shl.b32 	%r72, %r2, 3;
	add.s32 	%r73, %r71, %r72;
	ld.shared.u64 	%rd55, [%r73];
	add.s64 	%rd69, %rd55, %rd54;
	add.s32 	%r83, %r83, 2;
$L__BB209_14:
	and.b32  	%r74, %r9, 1;
	setp.eq.b32 	%p12, %r74, 1;
	not.pred 	%p13, %p12;
	@%p13 bra 	$L__BB209_16;
	mul.lo.s32 	%r75, %r83, %r2;
	shl.b32 	%r76, %r75, 3;
	add.s32 	%r77, %r8, %r76;
	ld.shared.u64 	%rd56, [%r77];
	add.s64 	%rd69, %rd56, %rd69;
$L__BB209_16:
	st.shared.u64 	[%r8], %rd69;
$L__BB209_17:
	cvt.u64.u32 	%rd57, %r4;
	mad.lo.s64 	%rd58, %rd19, %rd57, %rd1;
	cvta.to.global.u64 	%rd59, %rd17;
	shl.b64 	%rd60, %rd58, 3;
	add.s64 	%rd61, %rd59, %rd60;
	st.global.u64 	[%rd61], %rd69;
$L__BB209_18:
	ret;

}
	// .globl	contiguous_sum_f32
.visible .entry contiguous_sum_f32(
	.param .u64 .ptr .align 1 contiguous_sum_f32_param_0,
	.param .u64 .ptr .align 1 contiguous_sum_f32_param_1,
	.param .u64 contiguous_sum_f32_param_2
)
{
	.reg .pred 	%p<8>;
	.reg .b32 	%r<17>;
	.reg .b32 	%f<27>;
	.reg .b64 	%rd<16>;

	ld.param.u64 	%rd4, [contiguous_sum_f32_param_0];
	ld.param.u64 	%rd6, [contiguous_sum_f32_param_1];
	ld.param.u64 	%rd5, [contiguous_sum_f32_param_2];
	cvta.to.global.u64 	%rd1, %rd6;
	mov.u32 	%r1, %tid.x;
	mov.u32 	%r2, %ctaid.x;
	mov.u32 	%r16, %ntid.x;
	mul.lo.s32 	%r8, %r2, %r16;
	shl.b32 	%r9, %r8, 1;
	add.s32 	%r4, %r9, %r1;
	shl.b32 	%r10, %r1, 2;
	mov.u32 	%r11, sumsdata_f32;
	add.s32 	%r5, %r11, %r10;
	mov.b32 	%r12, 0;
	st.shared.u32 	[%r5], %r12;
	add.s32 	%r13, %r4, %r16;
	cvt.u64.u32 	%rd2, %r13;
	setp.le.u64 	%p1, %rd5, %rd2;
	@%p1 bra 	$L__BB210_2;
	mul.wide.u32 	%rd9, %r4, 4;
	add.s64 	%rd10, %rd1, %rd9;
	ld.global.f32 	%f2, [%rd10];
	shl.b64 	%rd11, %rd2, 2;
	add.s64 	%rd12, %rd1, %rd11;
	ld.global.f32 	%f3, [%rd12];
	add.f32 	%f4, %f2, %f3;
	st.shared.f32 	[%r5], %f4;
	bra.uni 	$L__BB210_4;
$L__BB210_2:
	cvt.u64.u32 	%rd3, %r4;
	setp.le.u64 	%p2, %rd5, %rd3;
	@%p2 bra 	$L__BB210_4;
	shl.b64 	%rd7, %rd3, 2;
	add.s64 	%rd8, %rd1, %rd7;
	ld.global.f32 	%f1, [%rd8];
	st.shared.f32 	[%r5], %f1;
$L__BB210_4:
	bar.sync 	0;
	setp.lt.u32 	%p3, %r16, 66;
	@%p3 bra 	$L__BB210_8;
$L__BB210_5:
	shr.u32 	%r7, %r16, 1;
	setp.ge.u32 	%p4, %r1, %r7;
	@%p4 bra 	$L__BB210_7;
	ld.shared.f32 	%f5, [%r5];
	shl.b32 	%r14, %r7, 2;
	add.s32 	%r15, %r5, %r14;
	ld.shared.f32 	%f6, [%r15];
	add.f32 	%f7, %f5, %f6;
	st.shared.f32 	[%r5], %f7;
$L__BB210_7:
	bar.sync 	0;
	setp.gt.u32 	%p5, %r16, 131;
	mov.u32 	%r16, %r7;
	@%p5 bra 	$L__BB210_5;
$L__BB210_8:
	setp.gt.u32 	%p6, %r1, 31;
	@%p6 bra 	$L__BB210_11;
	ld.volatile.shared.f32 	%f8, [%r5];
	ld.volatile.shared.f32 	%f9, [%r5+128];
	add.f32 	%f10, %f8, %f9;
	st.volatile.shared.f32 	[%r5], %f10;
	ld.volatile.shared.f32 	%f11, [%r5];
	ld.volatile.shared.f32 	%f12, [%r5+64];
	add.f32 	%f13, %f11, %f12;
	st.volatile.shared.f32 	[%r5], %f13;
	ld.volatile.shared.f32 	%f14, [%r5];
	ld.volatile.shared.f32 	%f15, [%r5+32];
	add.f32 	%f16, %f14, %f15;
	st.volatile.shared.f32 	[%r5], %f16;
	ld.volatile.shared.f32 	%f17, [%r5];
	ld.volatile.shared.f32 	%f18, [%r5+16];
	add.f32 	%f19, %f17, %f18;
	st.volatile.shared.f32 	[%r5], %f19;
	ld.volatile.shared.f32 	%f20, [%r5];
	ld.volatile.shared.f32 	%f21, [%r5+8];
	add.f32 	%f22, %f20, %f21;
	st.volatile.shared.f32 	[%r5], %f22;
	ld.volatile.shared.f32 	%f23, [%r5];
	ld.volatile.shared.f32 	%f24, [%r5+4];
	add.f32 	%f25, %f23, %f24;
	st.volatile.shared.f32 	[%r5], %f25;
	setp.ne.s32 	%p7, %r1, 0;
	@%p7 bra 	$L__BB210_11;
	ld.shared.f32 	%f26, [sumsdata_f32];
	cvta.to.global.u64 	%rd13, %rd4;
	mul.wide.u32 	%rd14, %r2, 4;
	add.s64 	%rd15, %rd13, %rd14;
	st.global.f32 	[%rd15], %f26;
$L__BB210_11:
	ret;

}
	// .globl	uncontiguous_sum_f32
.visible .entry uncontiguous_sum_f32(
	.param .u64 .ptr .align 1 uncontiguous_sum_f32_param_0,
	.param .u64 .ptr .align 1 uncontiguous_sum_f32_param_1,
	.param .u64 .ptr .align 1 uncontiguous_sum_f32_param_2,
	.param .u64 .ptr .align 1 uncontiguous_sum_f32_param_3,
	.param .u64 uncontiguous_sum_f32_param_4,
	.param .u64 uncontiguous_sum_f32_param_5
)
{
	.reg .pred 	%p<53>;
	.reg .b32 	%r<213>;
	.reg .b32 	%f<27>;
	.reg .b64 	%rd<558>;

	ld.param.u64 	%rd260, [uncontiguous_sum_f32_param_0];
	ld.param.u64 	%rd263, [uncontiguous_sum_f32_param_1];
	ld.param.u64 	%rd264, [uncontiguous_sum_f32_param_2];
	ld.param.u64 	%rd265, [uncontiguous_sum_f32_param_3];
	ld.param.u64 	%rd261, [uncontiguous_sum_f32_param_4];
	ld.param.u64 	%rd262, [uncontiguous_sum_f32_param_5];
	cvta.to.global.u64 	%rd1, %rd265;
	cvta.to.global.u64 	%rd2, %rd264;
	cvta.to.global.u64 	%rd3, %rd263;
	mov.u32 	%r1, %tid.x;
	mov.u32 	%r2, %ctaid.x;
	mov.u32 	%r212, %ntid.x;
	mul.lo.s32 	%r52, %r2, %r212;
	shl.b32 	%r53, %r52, 1;
	add.s32 	%r4, %r53, %r1;
	shl.b32 	%r54, %r1, 2;
	mov.u32 	%r55, sumsdata_f32;
	add.s32 	%r5, %r55, %r54;
	mov.b32 	%r56, 0;
	st.shared.u32 	[%r5], %r56;
	add.s32 	%r57, %r4, %r212;
	cvt.u64.u32 	%rd511, %r57;
	setp.le.u64 	%p1, %rd262, %rd511;
	@%p1 bra 	$L__BB211_54;
	cvt.u32.u64 	%r6, %rd261;
	add.s32 	%r206, %r6, -1;
	setp.lt.s32 	%p27, %r206, 0;
	mov.b64 	%rd515, 0;
	mov.u64 	%rd516, %rd515;
	@%p27 bra 	$L__BB211_53;
	cvt.u64.u32 	%rd512, %r4;
	setp.lt.u32 	%p28, %r206, 3;
	mov.b64 	%rd516, 0;
	mov.u64 	%rd515, %rd516;
	@%p28 bra 	$L__BB211_30;
	add.s32 	%r204, %r6, -2;
	and.b32  	%r133, %r6, -4;
	neg.s32 	%r203, %r133;
	mov.b64 	%rd516, 0;
$L__BB211_4:
	.pragma "nounroll";
	add.s32 	%r12, %r204, 1;
	mul.wide.u32 	%rd397, %r12, 8;
	add.s64 	%rd398, %rd2, %rd397;
	ld.global.u64 	%rd10, [%rd398];
	or.b64  	%rd399, %rd512, %rd10;
	and.b64  	%rd400, %rd399, -4294967296;
	setp.ne.s64 	%p29, %rd400, 0;
	@%p29 bra 	$L__BB211_6;
	cvt.u32.u64 	%r134, %rd10;
	cvt.u32.u64 	%r135, %rd512;
	div.u32 	%r136, %r135, %r134;
	mul.lo.s32 	%r137, %r136, %r134;
	sub.s32 	%r138, %r135, %r137;
	cvt.u64.u32 	%rd477, %r136;
	cvt.u64.u32 	%rd478, %r138;
	bra.uni 	$L__BB211_7;
$L__BB211_6:
	div.s64 	%rd477, %rd512, %rd10;
	mul.lo.s64 	%rd401, %rd477, %rd10;
	sub.s64 	%rd478, %rd512, %rd401;
$L__BB211_7:
	mul.wide.u32 	%rd402, %r12, 8;
	add.s64 	%rd403, %rd1, %rd402;
	ld.global.u64 	%rd17, [%rd403];
	mad.lo.s64 	%rd18, %rd17, %rd478, %rd515;
	or.b64  	%rd404, %rd511, %rd10;
	and.b64  	%rd405, %rd404, -4294967296;
	setp.ne.s64 	%p30, %rd405, 0;
	@%p30 bra 	$L__BB211_9;
	cvt.u32.u64 	%r139, %rd10;
	cvt.u32.u64 	%r140, %rd511;
	div.u32 	%r141, %r140, %r139;
	mul.lo.s32 	%r142, %r141, %r139;
	sub.s32 	%r143, %r140, %r142;
	cvt.u64.u32 	%rd479, %r141;
	cvt.u64.u32 	%rd480, %r143;
	bra.uni 	$L__BB211_10;
$L__BB211_9:
	div.s64 	%rd479, %rd511, %rd10;
	mul.lo.s64 	%rd406, %rd479, %rd10;
	sub.s64 	%rd480, %rd511, %rd406;
$L__BB211_10:
	mad.lo.s64 	%rd25, %rd480, %rd17, %rd516;
	add.s32 	%r13, %r204, -2;
	mul.wide.u32 	%rd407, %r204, 8;
	add.s64 	%rd408, %rd2, %rd407;
	ld.global.u64 	%rd26, [%rd408];
	or.b64  	%rd409, %rd477, %rd26;
	and.b64  	%rd410, %rd409, -4294967296;
	setp.ne.s64 	%p31, %rd410, 0;
	@%p31 bra 	$L__BB211_12;
	cvt.u32.u64 	%r144, %rd26;
	cvt.u32.u64 	%r145, %rd477;
	div.u32 	%r146, %r145, %r144;
	mul.lo.s32 	%r147, %r146, %r144;
	sub.s32 	%r148, %r145, %r147;
	cvt.u64.u32 	%rd481, %r146;
	cvt.u64.u32 	%rd482, %r148;
	bra.uni 	$L__BB211_13;
$L__BB211_12:
	div.s64 	%rd481, %rd477, %rd26;
	mul.lo.s64 	%rd411, %rd481, %rd26;
	sub.s64 	%rd482, %rd477, %rd411;
$L__BB211_13:
	mul.wide.u32 	%rd412, %r204, 8;
	add.s64 	%rd413, %rd1, %rd412;
	ld.global.u64 	%rd33, [%rd413];
	mad.lo.s64 	%rd34, %rd33, %rd482, %rd18;
	or.b64  	%rd414, %rd479, %rd26;
	and.b64  	%rd415, %rd414, -4294967296;
	setp.ne.s64 	%p32, %rd415, 0;
	@%p32 bra 	$L__BB211_15;
	cvt.u32.u64 	%r149, %rd26;
	cvt.u32.u64 	%r150, %rd479;
	div.u32 	%r151, %r150, %r149;
	mul.lo.s32 	%r152, %r151, %r149;
	sub.s32 	%r153, %r150, %r152;
	cvt.u64.u32 	%rd483, %r151;
	cvt.u64.u32 	%rd484, %r153;
	bra.uni 	$L__BB211_16;
$L__BB211_15:
	div.s64 	%rd483, %rd479, %rd26;
	mul.lo.s64 	%rd416, %rd483, %rd26;
	sub.s64 	%rd484, %rd479, %rd416;
$L__BB211_16:
	mad.lo.s64 	%rd41, %rd484, %rd33, %rd25;
	add.s32 	%r14, %r204, -1;
	mul.wide.u32 	%rd417, %r14, 8;
	add.s64 	%rd418, %rd2, %rd417;
	ld.global.u64 	%rd42, [%rd418];
	or.b64  	%rd419, %rd481, %rd42;
	and.b64  	%rd420, %rd419, -4294967296;
	setp.ne.s64 	%p33, %rd420, 0;
	@%p33 bra 	$L__BB211_18;
	cvt.u32.u64 	%r154, %rd42;
	cvt.u32.u64 	%r155, %rd481;
	div.u32 	%r156, %r155, %r154;
	mul.lo.s32 	%r157, %r156, %r154;
	sub.s32 	%r158, %r155, %r157;
	cvt.u64.u32 	%rd485, %r156;
	cvt.u64.u32 	%rd486, %r158;
	bra.uni 	$L__BB211_19;
$L__BB211_18:
	div.s64 	%rd485, %rd481, %rd42;
	mul.lo.s64 	%rd421, %rd485, %rd42;
	sub.s64 	%rd486, %rd481, %rd421;
$L__BB211_19:
	mul.wide.u32 	%rd422, %r14, 8;
	add.s64 	%rd423, %rd1, %rd422;
	ld.global.u64 	%rd49, [%rd423];
	mad.lo.s64 	%rd50, %rd49, %rd486, %rd34;
	or.b64  	%rd424, %rd483, %rd42;
	and.b64  	%rd425, %rd424, -4294967296;
	setp.ne.s64 	%p34, %rd425, 0;
	@%p34 bra 	$L__BB211_21;
	cvt.u32.u64 	%r159, %rd42;
	cvt.u32.u64 	%r160, %rd483;
	div.u32 	%r161, %r160, %r159;
	mul.lo.s32 	%r162, %r161, %r159;
	sub.s32 	%r163, %r160, %r162;
	cvt.u64.u32 	%rd487, %r161;
	cvt.u64.u32 	%rd488, %r163;
	bra.uni 	$L__BB211_22;
$L__BB211_21:
	div.s64 	%rd487, %rd483, %rd42;
	mul.lo.s64 	%rd426, %rd487, %rd42;
	sub.s64 	%rd488, %rd483, %rd426;
$L__BB211_22:
	mad.lo.s64 	%rd57, %rd488, %rd49, %rd41;
	mul.wide.u32 	%rd427, %r13, 8;
	add.s64 	%rd428, %rd2, %rd427;
	ld.global.u64 	%rd58, [%rd428];
	or.b64  	%rd429, %rd485, %rd58;
	and.b64  	%rd430, %rd429, -4294967296;
	setp.ne.s64 	%p35, %rd430, 0;
	@%p35 bra 	$L__BB211_24;
	cvt.u32.u64 	%r164, %rd58;
	cvt.u32.u64 	%r165, %rd485;
	div.u32 	%r166, %r165, %r164;
	mul.lo.s32 	%r167, %r166, %r164;
	sub.s32 	%r168, %r165, %r167;
	cvt.u64.u32 	%rd512, %r166;
	cvt.u64.u32 	%rd490, %r168;
	bra.uni 	$L__BB211_25;
$L__BB211_24:
	div.s64 	%rd512, %rd485, %rd58;
	mul.lo.s64 	%rd431, %rd512, %rd58;
	sub.s64 	%rd490, %rd485, %rd431;
$L__BB211_25:
	mul.wide.u32 	%rd432, %r13, 8;
	add.s64 	%rd433, %rd1, %rd432;
	ld.global.u64 	%rd65, [%rd433];
	mad.lo.s64 	%rd515, %rd65, %rd490, %rd50;
	or.b64  	%rd434, %rd487, %rd58;
	and.b64  	%rd435, %rd434, -4294967296;
	setp.ne.s64 	%p36, %rd435, 0;
	@%p36 bra 	$L__BB211_27;
	cvt.u32.u64 	%r169, %rd58;
	cvt.u32.u64 	%r170, %rd487;
	div.u32 	%r171, %r170, %r169;
	mul.lo.s32 	%r172, %r171, %r169;
	sub.s32 	%r173, %r170, %r172;
	cvt.u64.u32 	%rd511, %r171;
	cvt.u64.u32 	%rd492, %r173;
	bra.uni 	$L__BB211_28;
$L__BB211_27:
	div.s64 	%rd511, %rd487, %rd58;
	mul.lo.s64 	%rd436, %rd511, %rd58;
	sub.s64 	%rd492, %rd487, %rd436;
$L__BB211_28:
	mad.lo.s64 	%rd516, %rd492, %rd65, %rd57;
	add.s32 	%r204, %r204, -4;
	add.s32 	%r203, %r203, 4;
	setp.ne.s32 	%p37, %r203, 0;
	@%p37 bra 	$L__BB211_4;
	add.s32 	%r206, %r204, 1;
$L__BB211_30:
	and.b32  	%r19, %r6, 3;
	setp.eq.s32 	%p38, %r19, 0;
	@%p38 bra 	$L__BB211_53;
	setp.eq.s32 	%p39, %r19, 1;
	@%p39 bra 	$L__BB211_45;
	mul.wide.u32 	%rd438, %r206, 8;
	add.s64 	%rd439, %rd2, %rd438;
	ld.global.u64 	%rd80, [%rd439];
	or.b64  	%rd440, %rd512, %rd80;
	and.b64  	%rd441, %rd440, -4294967296;
	setp.ne.s64 	%p40, %rd441, 0;
	@%p40 bra 	$L__BB211_34;
	cvt.u32.u64 	%r174, %rd80;
	cvt.u32.u64 	%r175, %rd512;
	div.u32 	%r176, %r175, %r174;
	mul.lo.s32 	%r177, %r176, %r174;
	sub.s32 	%r178, %r175, %r177;
	cvt.u64.u32 	%rd499, %r176;
	cvt.u64.u32 	%rd500, %r178;
	bra.uni 	$L__BB211_35;
$L__BB211_34:
	div.s64 	%rd499, %rd512, %rd80;
	mul.lo.s64 	%rd442, %rd499, %rd80;
	sub.s64 	%rd500, %rd512, %rd442;
$L__BB211_35:
	add.s64 	%rd444, %rd1, %rd438;
	ld.global.u64 	%rd87, [%rd444];
	mad.lo.s64 	%rd88, %rd87, %rd500, %rd515;
	or.b64  	%rd445, %rd511, %rd80;
	and.b64  	%rd446, %rd445, -4294967296;
	setp.ne.s64 	%p41, %rd446, 0;
	@%p41 bra 	$L__BB211_37;
	cvt.u32.u64 	%r179, %rd80;
	cvt.u32.u64 	%r180, %rd511;
	div.u32 	%r181, %r180, %r179;
	mul.lo.s32 	%r182, %r181, %r179;
	sub.s32 	%r183, %r180, %r182;
	cvt.u64.u32 	%rd501, %r181;
	cvt.u64.u32 	%rd502, %r183;
	bra.uni 	$L__BB211_38;
$L__BB211_37:
	div.s64 	%rd501, %rd511, %rd80;
	mul.lo.s64 	%rd447, %rd501, %rd80;
	sub.s64 	%rd502, %rd511, %rd447;
$L__BB211_38:
	mad.lo.s64 	%rd95, %rd502, %rd87, %rd516;
	add.s32 	%r20, %r206, -1;
	mul.wide.u32 	%rd448, %r20, 8;
	add.s64 	%rd449, %rd2, %rd448;
	ld.global.u64 	%rd96, [%rd449];
	or.b64  	%rd450, %rd499, %rd96;
	and.b64  	%rd451, %rd450, -4294967296;
	setp.ne.s64 	%p42, %rd451, 0;
	@%p42 bra 	$L__BB211_40;
	cvt.u32.u64 	%r184, %rd96;
	cvt.u32.u64 	%r185, %rd499;
	div.u32 	%r186, %r185, %r184;
	mul.lo.s32 	%r187, %r186, %r184;
	sub.s32 	%r188, %r185, %r187;
	cvt.u64.u32 	%rd512, %r186;
	cvt.u64.u32 	%rd504, %r188;
	bra.uni 	$L__BB211_41;
$L__BB211_40:
	div.s64 	%rd512, %rd499, %rd96;
	mul.lo.s64 	%rd452, %rd512, %rd96;
	sub.s64 	%rd504, %rd499, %rd452;
$L__BB211_41:
	add.s64 	%rd454, %rd1, %rd448;
	ld.global.u64 	%rd103, [%rd454];
	mad.lo.s64 	%rd515, %rd103, %rd504, %rd88;
	or.b64  	%rd455, %rd501, %rd96;
	and.b64  	%rd456, %rd455, -4294967296;
	setp.ne.s64 	%p43, %rd456, 0;
	@%p43 bra 	$L__BB211_43;
	cvt.u32.u64 	%r189, %rd96;
	cvt.u32.u64 	%r190, %rd501;
	div.u32 	%r191, %r190, %r189;
	mul.lo.s32 	%r192, %r191, %r189;
	sub.s32 	%r193, %r190, %r192;
	cvt.u64.u32 	%rd511, %r191;
	cvt.u64.u32 	%rd506, %r193;
	bra.uni 	$L__BB211_44;
$L__BB211_43:
	div.s64 	%rd511, %rd501, %rd96;
	mul.lo.s64 	%rd457, %rd511, %rd96;
	sub.s64 	%rd506, %rd501, %rd457;
$L__BB211_44:
	mad.lo.s64 	%rd516, %rd506, %rd103, %rd95;
	add.s32 	%r206, %r206, -2;
$L__BB211_45:
	and.b32  	%r194, %r6, 1;
	setp.eq.b32 	%p44, %r194, 1;
	not.pred 	%p45, %p44;
	@%p45 bra 	$L__BB211_53;
	mul.wide.u32 	%rd458, %r206, 8;
	add.s64 	%rd459, %rd2, %rd458;
	ld.global.u64 	%rd118, [%rd459];
	or.b64  	%rd460, %rd512, %rd118;
	and.b64  	%rd461, %rd460, -4294967296;
	setp.ne.s64 	%p46, %rd461, 0;
	@%p46 bra 	$L__BB211_48;
	cvt.u32.u64 	%r195, %rd118;
	cvt.u32.u64 	%r196, %rd512;
	rem.u32 	%r197, %r196, %r195;
	cvt.u64.u32 	%rd513, %r197;
	bra.uni 	$L__BB211_49;
$L__BB211_48:
	rem.s64 	%rd513, %rd512, %rd118;
$L__BB211_49:
	add.s64 	%rd463, %rd1, %rd458;
	ld.global.u64 	%rd122, [%rd463];
	mad.lo.s64 	%rd515, %rd122, %rd513, %rd515;
	or.b64  	%rd464, %rd511, %rd118;
	and.b64  	%rd465, %rd464, -4294967296;
	setp.ne.s64 	%p47, %rd465, 0;
	@%p47 bra 	$L__BB211_51;
	cvt.u32.u64 	%r198, %rd118;
	cvt.u32.u64 	%r199, %rd511;
	rem.u32 	%r200, %r199, %r198;
	cvt.u64.u32 	%rd514, %r200;
	bra.uni 	$L__BB211_52;
$L__BB211_51:
	rem.s64 	%rd514, %rd511, %rd118;
$L__BB211_52:
	mad.lo.s64 	%rd516, %rd514, %rd122, %rd516;
$L__BB211_53:
	shl.b64 	%rd466, %rd515, 2;
	add.s64 	%rd467, %rd3, %rd466;
	ld.global.f32 	%f2, [%rd467];
	shl.b64 	%rd468, %rd516, 2;
	add.s64 	%rd469, %rd3, %rd468;
	ld.global.f32 	%f3, [%rd469];
	add.f32 	%f4, %f2, %f3;
	st.shared.f32 	[%r5], %f4;
	bra.uni 	$L__BB211_114;
$L__BB211_54:
	cvt.u64.u32 	%rd548, %r4;
	setp.le.u64 	%p2, %rd262, %rd548;
	@%p2 bra 	$L__BB211_114;
	cvt.u32.u64 	%r23, %rd261;
	add.s32 	%r210, %r23, -1;
	setp.lt.s32 	%p3, %r210, 0;
	mov.b64 	%rd557, 0;
	@%p3 bra 	$L__BB211_113;
	and.b32  	%r25, %r23, 7;
	setp.lt.u32 	%p4, %r210, 7;
	mov.b64 	%rd557, 0;
	@%p4 bra 	$L__BB211_84;
	add.s32 	%r208, %r23, -4;
	and.b32  	%r58, %r23, -8;
	neg.s32 	%r207, %r58;
	mov.b64 	%rd557, 0;
$L__BB211_58:
	.pragma "nounroll";
	add.s32 	%r30, %r208, 3;
	mul.wide.u32 	%rd270, %r30, 8;
	add.s64 	%rd271, %rd2, %rd270;
	ld.global.u64 	%rd133, [%rd271];
	or.b64  	%rd272, %rd548, %rd133;
	and.b64  	%rd273, %rd272, -4294967296;
	setp.ne.s64 	%p5, %rd273, 0;
	@%p5 bra 	$L__BB211_60;
	cvt.u32.u64 	%r59, %rd133;
	cvt.u32.u64 	%r60, %rd548;
	div.u32 	%r61, %r60, %r59;
	mul.lo.s32 	%r62, %r61, %r59;
	sub.s32 	%r63, %r60, %r62;
	cvt.u64.u32 	%rd519, %r61;
	cvt.u64.u32 	%rd520, %r63;
	bra.uni 	$L__BB211_61;
$L__BB211_60:
	div.s64 	%rd519, %rd548, %rd133;
	mul.lo.s64 	%rd274, %rd519, %rd133;
	sub.s64 	%rd520, %rd548, %rd274;
$L__BB211_61:
	add.s64 	%rd276, %rd1, %rd270;
	ld.global.u64 	%rd277, [%rd276];
	mad.lo.s64 	%rd140, %rd277, %rd520, %rd557;
	add.s32 	%r31, %r208, 2;
	mul.wide.u32 	%rd278, %r31, 8;
	add.s64 	%rd279, %rd2, %rd278;
	ld.global.u64 	%rd141, [%rd279];
	or.b64  	%rd280, %rd519, %rd141;
	and.b64  	%rd281, %rd280, -4294967296;
	setp.ne.s64 	%p6, %rd281, 0;
	@%p6 bra 	$L__BB211_63;
	cvt.u32.u64 	%r64, %rd141;
	cvt.u32.u64 	%r65, %rd519;
	div.u32 	%r66, %r65, %r64;
	mul.lo.s32 	%r67, %r66, %r64;
	sub.s32 	%r68, %r65, %r67;
	cvt.u64.u32 	%rd521, %r66;
	cvt.u64.u32 	%rd522, %r68;
	bra.uni 	$L__BB211_64;
$L__BB211_63:
	div.s64 	%rd521, %rd519, %rd141;
	mul.lo.s64 	%rd282, %rd521, %rd141;
	sub.s64 	%rd522, %rd519, %rd282;
$L__BB211_64:
	add.s64 	%rd284, %rd1, %rd278;
	ld.global.u64 	%rd285, [%rd284];
	mad.lo.s64 	%rd148, %rd285, %rd522, %rd140;
	add.s32 	%r32, %r208, 1;
	mul.wide.u32 	%rd286, %r32, 8;
	add.s64 	%rd287, %rd2, %rd286;
	ld.global.u64 	%rd149, [%rd287];
	or.b64  	%rd288, %rd521, %rd149;
	and.b64  	%rd289, %rd288, -4294967296;
	setp.ne.s64 	%p7, %rd289, 0;
	@%p7 bra 	$L__BB211_66;
	cvt.u32.u64 	%r69, %rd149;
	cvt.u32.u64 	%r70, %rd521;
	div.u32 	%r71, %r70, %r69;
	mul.lo.s32 	%r72, %r71, %r69;
	sub.s32 	%r73, %r70, %r72;
	cvt.u64.u32 	%rd523, %r71;
	cvt.u64.u32 	%rd524, %r73;
	bra.uni 	$L__BB211_67;
$L__BB211_66:
	div.s64 	%rd523, %rd521, %rd149;
	mul.lo.s64 	%rd290, %rd523, %rd149;
	sub.s64 	%rd524, %rd521, %rd290;
$L__BB211_67:
	add.s64 	%rd292, %rd1, %rd286;
	ld.global.u64 	%rd293, [%rd292];
	mad.lo.s64 	%rd156, %rd293, %rd524, %rd148;
	add.s32 	%r33, %r208, -4;
	mul.wide.u32 	%rd294, %r208, 8;
	add.s64 	%rd295, %rd2, %rd294;
	ld.global.u64 	%rd157, [%rd295];
	or.b64  	%rd296, %rd523, %rd157;
	and.b64  	%rd297, %rd296, -4294967296;
	setp.ne.s64 	%p8, %rd297, 0;
	@%p8 bra 	$L__BB211_69;
	cvt.u32.u64 	%r74, %rd157;
	cvt.u32.u64 	%r75, %rd523;
	div.u32 	%r76, %r75, %r74;
	mul.lo.s32 	%r77, %r76, %r74;
	sub.s32 	%r78, %r75, %r77;
	cvt.u64.u32 	%rd525, %r76;
	cvt.u64.u32 	%rd526, %r78;
	bra.uni 	$L__BB211_70;
$L__BB211_69:
	div.s64 	%rd525, %rd523, %rd157;
	mul.lo.s64 	%rd298, %rd525, %rd157;
	sub.s64 	%rd526, %rd523, %rd298;
$L__BB211_70:
	add.s64 	%rd300, %rd1, %rd294;
	ld.global.u64 	%rd301, [%rd300];
	mad.lo.s64 	%rd164, %rd301, %rd526, %rd156;
	add.s32 	%r34, %r208, -1;
	mul.wide.u32 	%rd302, %r34, 8;
	add.s64 	%rd303, %rd2, %rd302;
	ld.global.u64 	%rd165, [%rd303];
	or.b64  	%rd304, %rd525, %rd165;
	and.b64  	%rd305, %rd304, -4294967296;
	setp.ne.s64 	%p9, %rd305, 0;
	@%p9 bra 	$L__BB211_72;
	cvt.u32.u64 	%r79, %rd165;
	cvt.u32.u64 	%r80, %rd525;
	div.u32 	%r81, %r80, %r79;
	mul.lo.s32 	%r82, %r81, %r79;
	sub.s32 	%r83, %r80, %r82;
	cvt.u64.u32 	%rd527, %r81;
	cvt.u64.u32 	%rd528, %r83;
	bra.uni 	$L__BB211_73;
$L__BB211_72:
	div.s64 	%rd527, %rd525, %rd165;
	mul.lo.s64 	%rd306, %rd527, %rd165;
	sub.s64 	%rd528, %rd525, %rd306;
$L__BB211_73:
	add.s64 	%rd308, %rd1, %rd302;
	ld.global.u64 	%rd309, [%rd308];
	mad.lo.s64 	%rd172, %rd309, %rd528, %rd164;
	add.s32 	%r35, %r208, -2;
	mul.wide.u32 	%rd310, %r35, 8;
	add.s64 	%rd311, %rd2, %rd310;
	ld.global.u64 	%rd173, [%rd311];
	or.b64  	%rd312, %rd527, %rd173;
	and.b64  	%rd313, %rd312, -4294967296;
	setp.ne.s64 	%p10, %rd313, 0;
	@%p10 bra 	$L__BB211_75;
	cvt.u32.u64 	%r84, %rd173;
	cvt.u32.u64 	%r85, %rd527;
	div.u32 	%r86, %r85, %r84;
	mul.lo.s32 	%r87, %r86, %r84;
	sub.s32 	%r88, %r85, %r87;
	cvt.u64.u32 	%rd529, %r86;
	cvt.u64.u32 	%rd530, %r88;
	bra.uni 	$L__BB211_76;
$L__BB211_75:
	div.s64 	%rd529, %rd527, %rd173;
	mul.lo.s64 	%rd314, %rd529, %rd173;
	sub.s64 	%rd530, %rd527, %rd314;
$L__BB211_76:
	add.s64 	%rd316, %rd1, %rd310;
	ld.global.u64 	%rd317, [%rd316];
	mad.lo.s64 	%rd180, %rd317, %rd530, %rd172;
	add.s32 	%r36, %r208, -3;
	mul.wide.u32 	%rd318, %r36, 8;
	add.s64 	%rd319, %rd2, %rd318;
	ld.global.u64 	%rd181, [%rd319];
	or.b64  	%rd320, %rd529, %rd181;
	and.b64  	%rd321, %rd320, -4294967296;
	setp.ne.s64 	%p11, %rd321, 0;
	@%p11 bra 	$L__BB211_78;
	cvt.u32.u64 	%r89, %rd181;
	cvt.u32.u64 	%r90, %rd529;
	div.u32 	%r91, %r90, %r89;
	mul.lo.s32 	%r92, %r91, %r89;
	sub.s32 	%r93, %r90, %r92;
	cvt.u64.u32 	%rd531, %r91;
	cvt.u64.u32 	%rd532, %r93;
	bra.uni 	$L__BB211_79;
$L__BB211_78:
	div.s64 	%rd531, %rd529, %rd181;
	mul.lo.s64 	%rd322, %rd531, %rd181;
	sub.s64 	%rd532, %rd529, %rd322;
$L__BB211_79:
	add.s64 	%rd324, %rd1, %rd318;
	ld.global.u64 	%rd325, [%rd324];
	mad.lo.s64 	%rd188, %rd325, %rd532, %rd180;
	mul.wide.u32 	%rd326, %r33, 8;
	add.s64 	%rd327, %rd2, %rd326;
	ld.global.u64 	%rd189, [%rd327];
	or.b64  	%rd328, %rd531, %rd189;
	and.b64  	%rd329, %rd328, -4294967296;
	setp.ne.s64 	%p12, %rd329, 0;
	@%p12 bra 	$L__BB211_81;
	cvt.u32.u64 	%r94, %rd189;
	cvt.u32.u64 	%r95, %rd531;
	div.u32 	%r96, %r95, %r94;
	mul.lo.s32 	%r97, %r96, %r94;
	sub.s32 	%r98, %r95, %r97;
	cvt.u64.u32 	%rd548, %r96;
	cvt.u64.u32 	%rd534, %r98;
	bra.uni 	$L__BB211_82;
$L__BB211_81:
	div.s64 	%rd548, %rd531, %rd189;
	mul.lo.s64 	%rd330, %rd548, %rd189;
	sub.s64 	%rd534, %rd531, %rd330;
$L__BB211_82:
	add.s64 	%rd332, %rd1, %rd326;
	ld.global.u64 	%rd333, [%rd332];
	mad.lo.s64 	%rd557, %rd333, %rd534, %rd188;
	add.s32 	%r208, %r208, -8;
	add.s32 	%r207, %r207, 8;
	setp.ne.s32 	%p13, %r207, 0;
	@%p13 bra 	$L__BB211_58;
	add.s32 	%r210, %r208, 3;
$L__BB211_84:
	setp.eq.s32 	%p14, %r25, 0;
	@%p14 bra 	$L__BB211_113;
	and.b32  	%r41, %r23, 3;
	setp.lt.u32 	%p15, %r25, 4;
	@%p15 bra 	$L__BB211_99;
	mul.wide.u32 	%rd335, %r210, 8;
	add.s64 	%rd336, %rd2, %rd335;
	ld.global.u64 	%rd200, [%rd336];
	or.b64  	%rd337, %rd548, %rd200;
	and.b64  	%rd338, %rd337, -4294967296;
	setp.ne.s64 	%p16, %rd338, 0;
	@%p16 bra 	$L__BB211_88;
	cvt.u32.u64 	%r99, %rd200;
	cvt.u32.u64 	%r100, %rd548;
	div.u32 	%r101, %r100, %r99;
	mul.lo.s32 	%r102, %r101, %r99;
	sub.s32 	%r103, %r100, %r102;
	cvt.u64.u32 	%rd538, %r101;
	cvt.u64.u32 	%rd539, %r103;
	bra.uni 	$L__BB211_89;
$L__BB211_88:
	div.s64 	%rd538, %rd548, %rd200;
	mul.lo.s64 	%rd339, %rd538, %rd200;
	sub.s64 	%rd539, %rd548, %rd339;
$L__BB211_89:
	add.s64 	%rd341, %rd1, %rd335;
	ld.global.u64 	%rd342, [%rd341];
	mad.lo.s64 	%rd207, %rd342, %rd539, %rd557;
	add.s32 	%r42, %r210, -1;
	mul.wide.u32 	%rd343, %r42, 8;
	add.s64 	%rd344, %rd2, %rd343;
	ld.global.u64 	%rd208, [%rd344];
	or.b64  	%rd345, %rd538, %rd208;
	and.b64  	%rd346, %rd345, -4294967296;
	setp.ne.s64 	%p17, %rd346, 0;
	@%p17 bra 	$L__BB211_91;
	cvt.u32.u64 	%r104, %rd208;
	cvt.u32.u64 	%r105, %rd538;
	div.u32 	%r106, %r105, %r104;
	mul.lo.s32 	%r107, %r106, %r104;
	sub.s32 	%r108, %r105, %r107;
	cvt.u64.u32 	%rd540, %r106;
	cvt.u64.u32 	%rd541, %r108;
	bra.uni 	$L__BB211_92;
$L__BB211_91:
	div.s64 	%rd540, %rd538, %rd208;
	mul.lo.s64 	%rd347, %rd540, %rd208;
	sub.s64 	%rd541, %rd538, %rd347;
$L__BB211_92:
	add.s64 	%rd349, %rd1, %rd343;
	ld.global.u64 	%rd350, [%rd349];
	mad.lo.s64 	%rd215, %rd350, %rd541, %rd207;
	add.s32 	%r43, %r210, -2;
	mul.wide.u32 	%rd351, %r43, 8;
	add.s64 	%rd352, %rd2, %rd351;
	ld.global.u64 	%rd216, [%rd352];
	or.b64  	%rd353, %rd540, %rd216;
	and.b64  	%rd354, %rd353, -4294967296;
	setp.ne.s64 	%p18, %rd354, 0;
	@%p18 bra 	$L__BB211_94;
	cvt.u32.u64 	%r109, %rd216;
	cvt.u32.u64 	%r110, %rd540;
	div.u32 	%r111, %r110, %r109;
	mul.lo.s32 	%r112, %r111, %r109;
	sub.s32 	%r113, %r110, %r112;
	cvt.u64.u32 	%rd542, %r111;
	cvt.u64.u32 	%rd543, %r113;
	bra.uni 	$L__BB211_95;
$L__BB211_94:
	div.s64 	%rd542, %rd540, %rd216;
	mul.lo.s64 	%rd355, %rd542, %rd216;
	sub.s64 	%rd543, %rd540, %rd355;
$L__BB211_95:
	add.s64 	%rd357, %rd1, %rd351;
	ld.global.u64 	%rd358, [%rd357];
	mad.lo.s64 	%rd223, %rd358, %rd543, %rd215;
	add.s32 	%r44, %r210, -3;
	mul.wide.u32 	%rd359, %r44, 8;
	add.s64 	%rd360, %rd2, %rd359;
	ld.global.u64 	%rd224, [%rd360];
	or.b64  	%rd361, %rd542, %rd224;
	and.b64  	%rd362, %rd361, -4294967296;
	setp.ne.s64 	%p19, %rd362, 0;
	@%p19 bra 	$L__BB211_97;
	cvt.u32.u64 	%r114, %rd224;
	cvt.u32.u64 	%r115, %rd542;
	div.u32 	%r116, %r115, %r114;
	mul.lo.s32 	%r117, %r116, %r114;
	sub.s32 	%r118, %r115, %r117;
	cvt.u64.u32 	%rd548, %r116;
	cvt.u64.u32 	%rd545, %r118;
	bra.uni 	$L__BB211_98;
$L__BB211_97:
	div.s64 	%rd548, %rd542, %rd224;
	mul.lo.s64 	%rd363, %rd548, %rd224;
	sub.s64 	%rd545, %rd542, %rd363;
$L__BB211_98:
	add.s64 	%rd365, %rd1, %rd359;
	ld.global.u64 	%rd366, [%rd365];
	mad.lo.s64 	%rd557, %rd366, %rd545, %rd223;
	add.s32 	%r210, %r210, -4;
$L__BB211_99:
	setp.eq.s32 	%p20, %r41, 0;
	@%p20 bra 	$L__BB211_113;
	setp.eq.s32 	%p21, %r41, 1;
	@%p21 bra 	$L__BB211_108;
	mul.wide.u32 	%rd368, %r210, 8;
	add.s64 	%rd369, %rd2, %rd368;
	ld.global.u64 	%rd235, [%rd369];
	or.b64  	%rd370, %rd548, %rd235;
	and.b64  	%rd371, %rd370, -4294967296;
	setp.ne.s64 	%p22, %rd371, 0;
	@%p22 bra 	$L__BB211_103;
	cvt.u32.u64 	%r119, %rd235;
	cvt.u32.u64 	%r120, %rd548;
	div.u32 	%r121, %r120, %r119;
	mul.lo.s32 	%r122, %r121, %r119;
	sub.s32 	%r123, %r120, %r122;
	cvt.u64.u32 	%rd549, %r121;
	cvt.u64.u32 	%rd550, %r123;
	bra.uni 	$L__BB211_104;
$L__BB211_103:
	div.s64 	%rd549, %rd548, %rd235;
	mul.lo.s64 	%rd372, %rd549, %rd235;
	sub.s64 	%rd550, %rd548, %rd372;
$L__BB211_104:
	add.s64 	%rd374, %rd1, %rd368;
	ld.global.u64 	%rd375, [%rd374];
	mad.lo.s64 	%rd242, %rd375, %rd550, %rd557;
	add.s32 	%r47, %r210, -1;
	mul.wide.u32 	%rd376, %r47, 8;
	add.s64 	%rd377, %rd2, %rd376;
	ld.global.u64 	%rd243, [%rd377];
	or.b64  	%rd378, %rd549, %rd243;
	and.b64  	%rd379, %rd378, -4294967296;
	setp.ne.s64 	%p23, %rd379, 0;
	@%p23 bra 	$L__BB211_106;
	cvt.u32.u64 	%r124, %rd243;
	cvt.u32.u64 	%r125, %rd549;
	div.u32 	%r126, %r125, %r124;
	mul.lo.s32 	%r127, %r126, %r124;
	sub.s32 	%r128, %r125, %r127;
	cvt.u64.u32 	%rd548, %r126;
	cvt.u64.u32 	%rd552, %r128;
	bra.uni 	$L__BB211_107;
$L__BB211_106:
	div.s64 	%rd548, %rd549, %rd243;
	mul.lo.s64 	%rd380, %rd548, %rd243;
	sub.s64 	%rd552, %rd549, %rd380;
$L__BB211_107:
	add.s64 	%rd382, %rd1, %rd376;
	ld.global.u64 	%rd383, [%rd382];
	mad.lo.s64 	%rd557, %rd383, %rd552, %rd242;
	add.s32 	%r210, %r210, -2;
$L__BB211_108:
	and.b32  	%r129, %r23, 1;
	setp.eq.b32 	%p24, %r129, 1;
	not.pred 	%p25, %p24;
	@%p25 bra 	$L__BB211_113;
	mul.wide.u32 	%rd384, %r210, 8;
	add.s64 	%rd385, %rd2, %rd384;
	ld.global.u64 	%rd254, [%rd385];
	or.b64  	%rd386, %rd548, %rd254;
	and.b64  	%rd387, %rd386, -4294967296;
	setp.ne.s64 	%p26, %rd387, 0;
	@%p26 bra 	$L__BB211_111;
	cvt.u32.u64 	%r130, %rd254;
	cvt.u32.u64 	%r131, %rd548;
	rem.u32 	%r132, %r131, %r130;
	cvt.u64.u32 	%rd556, %r132;
	bra.uni 	$L__BB211_112;
$L__BB211_111:
	rem.s64 	%rd556, %rd548, %rd254;
$L__BB211_112:
	add.s64 	%rd389, %rd1, %rd384;
	ld.global.u64 	%rd390, [%rd389];
	mad.lo.s64 	%rd557, %rd390, %rd556, %rd557;
$L__BB211_113:
	shl.b64 	%rd391, %rd557, 2;
	add.s64 	%rd392, %rd3, %rd391;
	ld.global.f32 	%f1, [%rd392];
	st.shared.f32 	[%r5], %f1;
$L__BB211_114:
	bar.sync 	0;
	setp.lt.u32 	%p48, %r212, 66;
	@%p48 bra 	$L__BB211_118;
$L__BB211_115:
	shr.u32 	%r51, %r212, 1;
	setp.ge.u32 	%p49, %r1, %r51;
	@%p49 bra 	$L__BB211_117;
	ld.shared.f32 	%f5, [%r5];
	shl.b32 	%r201, %r51, 2;
	add.s32 	%r202, %r5, %r201;
	ld.shared.f32 	%f6, [%r202];
	add.f32 	%f7, %f5, %f6;
	st.shared.f32 	[%r5], %f7;
$L__BB211_117:
	bar.sync 	0;
	setp.gt.u32 	%p50, %r212, 131;
	mov.u32 	%r212, %r51;
	@%p50 bra 	$L__BB211_115;
$L__BB211_118:
	setp.gt.u32 	%p51, %r1, 31;
	@%p51 bra 	$L__BB211_121;
	ld.volatile.shared.f32 	%f8, [%r5];
	ld.volatile.shared.f32 	%f9, [%r5+128];
	add.f32 	%f10, %f8, %f9;
	st.volatile.shared.f32 	[%r5], %f10;
	ld.volatile.shared.f32 	%f11, [%r5];
	ld.volatile.shared.f32 	%f12, [%r5+64];
	add.f32 	%f13, %f11, %f12;
	st.volatile.shared.f32 	[%r5], %f13;
	ld.volatile.shared.f32 	%f14, [%r5];
	ld.volatile.shared.f32 	%f15, [%r5+32];
	add.f32 	%f16, %f14, %f15;
	st.volatile.shared.f32 	[%r5], %f16;
	ld.volatile.shared.f32 	%f17, [%r5];
	ld.volatile.shared.f32 	%f18, [%r5+16];
	add.f32 	%f19, %f17, %f18;
	st.volatile.shared.f32 	[%r5], %f19;
	ld.volatile.shared.f32 	%f20, [%r5];
	ld.volatile.shared.f32 	%f21, [%r5+8];
	add.f32 	%f22, %f20, %f21;
	st.volatile.shared.f32 	[%r5], %f22;
	ld.volatile.shared.f32 	%f23, [%r5];
	ld.volatile.shared.f32 	%f24, [%r5+4];
	add.f32 	%f25, %f23, %f24;
	st.volatile.shared.f32 	[%r5], %f25;
	setp.ne.s32 	%p52, %r1, 0;
	@%p52 bra 	$L__BB211_121;
	ld.shared.f32 	%f26, [sumsdata_f32];
	cvta.to.global.u64 	%rd470, %rd260;
	mul.wide.u32 	%rd471, %r2, 4;
	add.s64 	%rd472, %rd470, %rd471;
	st.global.f32 	[%rd472], %f26;
$L__BB211_121:
	ret;

}
	// .globl	contiguous_sum2_f32
.visible .entry contiguous_sum2_f32(
	.param .u64 .ptr .align 1 contiguous_sum2_f32_param_0,
	.param .u64 .ptr .align 1 contiguous_sum2_f32_param_1,
	.param .u64 .ptr .align 1 contiguous_sum2_f32_param_2,
	.param .u64 .ptr .align 1 contiguous_sum2_f32_param_3,
	.param .u64 contiguous_sum2_f32_param_4,
	.param .u64 contiguous_sum2_f32_param_5,
	.param .u64 contiguous_sum2_f32_param_6
)
{
	.reg .pred 	%p<53>;
	.reg .b32 	%r<217>;
	.reg .b32 	%f<27>;
	.reg .b64 	%rd<572>;

	ld.param.u64 	%rd266, [contiguous_sum2_f32_param_1];
	ld.param.u64 	%rd267, [contiguous_sum2_f32_param_2];
	ld.param.u64 	%rd268, [contiguous_sum2_f32_param_3];
	ld.param.u64 	%rd263, [contiguous_sum2_f32_param_4];
	ld.param.u64 	%rd264, [contiguous_sum2_f32_param_5];
	ld.param.u64 	%rd265, [contiguous_sum2_f32_param_6];
	cvta.to.global.u64 	%rd1, %rd268;
	cvta.to.global.u64 	%rd2, %rd267;
	cvta.to.global.u64 	%rd571, %rd266;
	mov.u32 	%r1, %tid.x;
	mov.u32 	%r2, %ctaid.x;
	mov.u32 	%r216, %ntid.x;
	mul.lo.s32 	%r51, %r2, %r216;
	shl.b32 	%r52, %r51, 1;
	add.s32 	%r4, %r52, %r1;
	shl.b32 	%r53, %r1, 2;
	mov.u32 	%r54, sumsdata_f32;
	add.s32 	%r5, %r54, %r53;
	mov.b32 	%r55, 0;
	st.shared.u32 	[%r5], %r55;
	add.s32 	%r56, %r4, %r216;
	cvt.u64.u32 	%rd4, %r56;
	setp.le.u64 	%p1, %rd264, %rd4;
	@%p1 bra 	$L__BB212_54;
	cvt.u64.u32 	%rd401, %r4;
	mov.u32 	%r133, %ctaid.y;
	cvt.u64.u32 	%rd402, %r133;
	mul.lo.s64 	%rd403, %rd264, %rd402;
	add.s64 	%rd525, %rd403, %rd401;
	add.s64 	%rd523, %rd403, %rd4;
	cvt.u32.u64 	%r6, %rd263;
	add.s32 	%r210, %r6, -1;
	setp.lt.s32 	%p27, %r210, 0;
	mov.b64 	%rd529, 0;
	mov.u64 	%rd530, %rd529;
	@%p27 bra 	$L__BB212_53;
	setp.lt.u32 	%p28, %r210, 3;
	mov.b64 	%rd530, 0;
	mov.u64 	%rd529, %rd530;
	@%p28 bra 	$L__BB212_30;
	add.s32 	%r208, %r6, -2;
	and.b32  	%r134, %r6, -4;
	neg.s32 	%r207, %r134;
	mov.b64 	%rd530, 0;
$L__BB212_4:
	.pragma "nounroll";
	add.s32 	%r12, %r208, 1;
	mul.wide.u32 	%rd407, %r12, 8;
	add.s64 	%rd408, %rd2, %rd407;
	ld.global.u64 	%rd11, [%rd408];
	or.b64  	%rd409, %rd525, %rd11;
	and.b64  	%rd410, %rd409, -4294967296;
	setp.ne.s64 	%p29, %rd410, 0;
	@%p29 bra 	$L__BB212_6;
	cvt.u32.u64 	%r135, %rd11;
	cvt.u32.u64 	%r136, %rd525;
	div.u32 	%r137, %r136, %r135;
	mul.lo.s32 	%r138, %r137, %r135;
	sub.s32 	%r139, %r136, %r138;
	cvt.u64.u32 	%rd491, %r137;
	cvt.u64.u32 	%rd492, %r139;
	bra.uni 	$L__BB212_7;
$L__BB212_6:
	div.s64 	%rd491, %rd525, %rd11;
	mul.lo.s64 	%rd411, %rd491, %rd11;
	sub.s64 	%rd492, %rd525, %rd411;
$L__BB212_7:
	mul.wide.u32 	%rd412, %r12, 8;
	add.s64 	%rd413, %rd1, %rd412;
	ld.global.u64 	%rd18, [%rd413];
	mad.lo.s64 	%rd19, %rd18, %rd492, %rd529;
	or.b64  	%rd414, %rd523, %rd11;
	and.b64  	%rd415, %rd414, -4294967296;
	setp.ne.s64 	%p30, %rd415, 0;
	@%p30 bra 	$L__BB212_9;
	cvt.u32.u64 	%r140, %rd11;
	cvt.u32.u64 	%r141, %rd523;
	div.u32 	%r142, %r141, %r140;
	mul.lo.s32 	%r143, %r142, %r140;
	sub.s32 	%r144, %r141, %r143;
	cvt.u64.u32 	%rd493, %r142;
	cvt.u64.u32 	%rd494, %r144;
	bra.uni 	$L__BB212_10;
$L__BB212_9:
	div.s64 	%rd493, %rd523, %rd11;
	mul.lo.s64 	%rd416, %rd493, %rd11;
	sub.s64 	%rd494, %rd523, %rd416;
$L__BB212_10:
	mad.lo.s64 	%rd26, %rd494, %rd18, %rd530;
	mul.wide.u32 	%rd417, %r208, 8;
	add.s64 	%rd418, %rd2, %rd417;
	ld.global.u64 	%rd27, [%rd418];
	or.b64  	%rd419, %rd491, %rd27;
	and.b64  	%rd420, %rd419, -4294967296;
	setp.ne.s64 	%p31, %rd420, 0;
	@%p31 bra 	$L__BB212_12;
	cvt.u32.u64 	%r145, %rd27;
	cvt.u32.u64 	%r146, %rd491;
	div.u32 	%r147, %r146, %r145;
	mul.lo.s32 	%r148, %r147, %r145;
	sub.s32 	%r149, %r146, %r148;
	cvt.u64.u32 	%rd495, %r147;
	cvt.u64.u32 	%rd496, %r149;
	bra.uni 	$L__BB212_13;
$L__BB212_12:
	div.s64 	%rd495, %rd491, %rd27;
	mul.lo.s64 	%rd421, %rd495, %rd27;
	sub.s64 	%rd496, %rd491, %rd421;
$L__BB212_13:
	mul.wide.u32 	%rd422, %r208, 8;
	add.s64 	%rd423, %rd1, %rd422;
	ld.global.u64 	%rd34, [%rd423];
	mad.lo.s64 	%rd35, %rd34, %rd496, %rd19;
	or.b64  	%rd424, %rd493, %rd27;
	and.b64  	%rd425, %rd424, -4294967296;
	setp.ne.s64 	%p32, %rd425, 0;
	@%p32 bra 	$L__BB212_15;
	cvt.u32.u64 	%r150, %rd27;
	cvt.u32.u64 	%r151, %rd493;
	div.u32 	%r152, %r151, %r150;
	mul.lo.s32 	%r153, %r152, %r150;
	sub.s32 	%r154, %r151, %r153;
	cvt.u64.u32 	%rd497, %r152;
	cvt.u64.u32 	%rd498, %r154;
	bra.uni 	$L__BB212_16;
$L__BB212_15:
	div.s64 	%rd497, %rd493, %rd27;
	mul.lo.s64 	%rd426, %rd497, %rd27;
	sub.s64 	%rd498, %rd493, %rd426;
$L__BB212_16:
	mad.lo.s64 	%rd42, %rd498, %rd34, %rd26;
	add.s32 	%r13, %r208, -1;
	mul.wide.u32 	%rd427, %r13, 8;
	add.s64 	%rd428, %rd2, %rd427;
	ld.global.u64 	%rd43, [%rd428];
	or.b64  	%rd429, %rd495, %rd43;
	and.b64  	%rd430, %rd429, -4294967296;
	setp.ne.s64 	%p33, %rd430, 0;
	@%p33 bra 	$L__BB212_18;
	cvt.u32.u64 	%r155, %rd43;
	cvt.u32.u64 	%r156, %rd495;
	div.u32 	%r157, %r156, %r155;
	mul.lo.s32 	%r158, %r157, %r155;
	sub.s32 	%r159, %r156, %r158;
	cvt.u64.u32 	%rd499, %r157;
	cvt.u64.u32 	%rd500, %r159;
	bra.uni 	$L__BB212_19;
$L__BB212_18:
	div.s64 	%rd499, %rd495, %rd43;
	mul.lo.s64 	%rd431, %rd499, %rd43;
	sub.s64 	%rd500, %rd495, %rd431;
$L__BB212_19:
	mul.wide.u32 	%rd432, %r13, 8;
	add.s64 	%rd433, %rd1, %rd432;
	ld.global.u64 	%rd50, [%rd433];
	mad.lo.s64 	%rd51, %rd50, %rd500, %rd35;
	or.b64  	%rd434, %rd497, %rd43;
	and.b64  	%rd435, %rd434, -4294967296;
	setp.ne.s64 	%p34, %rd435, 0;
	@%p34 bra 	$L__BB212_21;
	cvt.u32.u64 	%r160, %rd43;
	cvt.u32.u64 	%r161, %rd497;
	div.u32 	%r162, %r161, %r160;
	mul.lo.s32 	%r163, %r162, %r160;
	sub.s32 	%r164, %r161, %r163;
	cvt.u64.u32 	%rd501, %r162;
	cvt.u64.u32 	%rd502, %r164;
	bra.uni 	$L__BB212_22;
$L__BB212_21:
	div.s64 	%rd501, %rd497, %rd43;
	mul.lo.s64 	%rd436, %rd501, %rd43;
	sub.s64 	%rd502, %rd497, %rd436;
$L__BB212_22:
	mad.lo.s64 	%rd58, %rd502, %rd50, %rd42;
	add.s32 	%r165, %r208, -2;
	mul.wide.u32 	%rd437, %r165, 8;
	add.s64 	%rd438, %rd2, %rd437;
	ld.global.u64 	%rd59, [%rd438];
	or.b64  	%rd439, %rd499, %rd59;
	and.b64  	%rd440, %rd439, -4294967296;
	setp.ne.s64 	%p35, %rd440, 0;
	@%p35 bra 	$L__BB212_24;
	cvt.u32.u64 	%r166, %rd59;
	cvt.u32.u64 	%r167, %rd499;
	div.u32 	%r168, %r167, %r166;
	mul.lo.s32 	%r169, %r168, %r166;
	sub.s32 	%r170, %r167, %r169;
	cvt.u64.u32 	%rd525, %r168;
	cvt.u64.u32 	%rd504, %r170;
	bra.uni 	$L__BB212_25;
$L__BB212_24:
	div.s64 	%rd525, %rd499, %rd59;
	mul.lo.s64 	%rd441, %rd525, %rd59;
	sub.s64 	%rd504, %rd499, %rd441;
$L__BB212_25:
	mul.wide.u32 	%rd442, %r165, 8;
	add.s64 	%rd443, %rd1, %rd442;
	ld.global.u64 	%rd66, [%rd443];
	mad.lo.s64 	%rd529, %rd66, %rd504, %rd51;
	or.b64  	%rd444, %rd501, %rd59;
	and.b64  	%rd445, %rd444, -4294967296;
	setp.ne.s64 	%p36, %rd445, 0;
	@%p36 bra 	$L__BB212_27;
	cvt.u32.u64 	%r172, %rd59;
	cvt.u32.u64 	%r173, %rd501;
	div.u32 	%r174, %r173, %r172;
	mul.lo.s32 	%r175, %r174, %r172;
	sub.s32 	%r176, %r173, %r175;
	cvt.u64.u32 	%rd523, %r174;
	cvt.u64.u32 	%rd506, %r176;
	bra.uni 	$L__BB212_28;
$L__BB212_27:
	div.s64 	%rd523, %rd501, %rd59;
	mul.lo.s64 	%rd446, %rd523, %rd59;
	sub.s64 	%rd506, %rd501, %rd446;
$L__BB212_28:
	mad.lo.s64 	%rd530, %rd506, %rd66, %rd58;
	add.s32 	%r208, %r208, -4;
	add.s32 	%r207, %r207, 4;
	setp.ne.s32 	%p37, %r207, 0;
	@%p37 bra 	$L__BB212_4;
	add.s32 	%r210, %r208, 1;
$L__BB212_30:
	and.b32  	%r18, %r6, 3;
	setp.eq.s32 	%p38, %r18, 0;
	@%p38 bra 	$L__BB212_53;
	setp.eq.s32 	%p39, %r18, 1;
	@%p39 bra 	$L__BB212_45;
	mul.wide.u32 	%rd448, %r210, 8;
	add.s64 	%rd449, %rd2, %rd448;
	ld.global.u64 	%rd81, [%rd449];
	or.b64  	%rd450, %rd525, %rd81;
	and.b64  	%rd451, %rd450, -4294967296;
	setp.ne.s64 	%p40, %rd451, 0;
	@%p40 bra 	$L__BB212_34;
	cvt.u32.u64 	%r177, %rd81;
	cvt.u32.u64 	%r178, %rd525;
	div.u32 	%r179, %r178, %r177;
	mul.lo.s32 	%r180, %r179, %r177;
	sub.s32 	%r181, %r178, %r180;
	cvt.u64.u32 	%rd513, %r179;
	cvt.u64.u32 	%rd514, %r181;
	bra.uni 	$L__BB212_35;
$L__BB212_34:
	div.s64 	%rd513, %rd525, %rd81;
	mul.lo.s64 	%rd452, %rd513, %rd81;
	sub.s64 	%rd514, %rd525, %rd452;
$L__BB212_35:
	add.s64 	%rd454, %rd1, %rd448;
	ld.global.u64 	%rd88, [%rd454];
	mad.lo.s64 	%rd89, %rd88, %rd514, %rd529;
	or.b64  	%rd455, %rd523, %rd81;
	and.b64  	%rd456, %rd455, -4294967296;
	setp.ne.s64 	%p41, %rd456, 0;
	@%p41 bra 	$L__BB212_37;
	cvt.u32.u64 	%r182, %rd81;
	cvt.u32.u64 	%r183, %rd523;
	div.u32 	%r184, %r183, %r182;
	mul.lo.s32 	%r185, %r184, %r182;
	sub.s32 	%r186, %r183, %r185;
	cvt.u64.u32 	%rd515, %r184;
	cvt.u64.u32 	%rd516, %r186;
	bra.uni 	$L__BB212_38;
$L__BB212_37:
	div.s64 	%rd515, %rd523, %rd81;
	mul.lo.s64 	%rd457, %rd515, %rd81;
	sub.s64 	%rd516, %rd523, %rd457;
$L__BB212_38:
	mad.lo.s64 	%rd96, %rd516, %rd88, %rd530;
	add.s32 	%r19, %r210, -1;
	mul.wide.u32 	%rd458, %r19, 8;
	add.s64 	%rd459, %rd2, %rd458;
	ld.global.u64 	%rd97, [%rd459];
	or.b64  	%rd460, %rd513, %rd97;
	and.b64  	%rd461, %rd460, -4294967296;
	setp.ne.s64 	%p42, %rd461, 0;
	@%p42 bra 	$L__BB212_40;
	cvt.u32.u64 	%r187, %rd97;
	cvt.u32.u64 	%r188, %rd513;
	div.u32 	%r189, %r188, %r187;
	mul.lo.s32 	%r190, %r189, %r187;
	sub.s32 	%r191, %r188, %r190;
	cvt.u64.u32 	%rd525, %r189;
	cvt.u64.u32 	%rd518, %r191;
	bra.uni 	$L__BB212_41;
$L__BB212_40:
	div.s64 	%rd525, %rd513, %rd97;
	mul.lo.s64 	%rd462, %rd525, %rd97;
	sub.s64 	%rd518, %rd513, %rd462;
$L__BB212_41:
	add.s64 	%rd464, %rd1, %rd458;
	ld.global.u64 	%rd104, [%rd464];
	mad.lo.s64 	%rd529, %rd104, %rd518, %rd89;
	or.b64  	%rd465, %rd515, %rd97;
	and.b64  	%rd466, %rd465, -4294967296;
	setp.ne.s64 	%p43, %rd466, 0;
	@%p43 bra 	$L__BB212_43;
	cvt.u32.u64 	%r192, %rd97;
	cvt.u32.u64 	%r193, %rd515;
	div.u32 	%r194, %r193, %r192;
	mul.lo.s32 	%r195, %r194, %r192;
	sub.s32 	%r196, %r193, %r195;
	cvt.u64.u32 	%rd523, %r194;
	cvt.u64.u32 	%rd520, %r196;
	bra.uni 	$L__BB212_44;
$L__BB212_43:
	div.s64 	%rd523, %rd515, %rd97;
	mul.lo.s64 	%rd467, %rd523, %rd97;
	sub.s64 	%rd520, %rd515, %rd467;
$L__BB212_44:
	mad.lo.s64 	%rd530, %rd520, %rd104, %rd96;
	add.s32 	%r210, %r210, -2;
$L__BB212_45:
	and.b32  	%r197, %r6, 1;
	setp.eq.b32 	%p44, %r197, 1;
	not.pred 	%p45, %p44;
	@%p45 bra 	$L__BB212_53;
	mul.wide.u32 	%rd468, %r210, 8;
	add.s64 	%rd469, %rd2, %rd468;
	ld.global.u64 	%rd119, [%rd469];
	or.b64  	%rd470, %rd525, %rd119;
	and.b64  	%rd471, %rd470, -4294967296;
	setp.ne.s64 	%p46, %rd471, 0;
	@%p46 bra 	$L__BB212_48;
	cvt.u32.u64 	%r198, %rd119;
	cvt.u32.u64 	%r199, %rd525;
	rem.u32 	%r200, %r199, %r198;
	cvt.u64.u32 	%rd527, %r200;
	bra.uni 	$L__BB212_49;
$L__BB212_48:
	rem.s64 	%rd527, %rd525, %rd119;
$L__BB212_49:
	add.s64 	%rd473, %rd1, %rd468;
	ld.global.u64 	%rd123, [%rd473];
	mad.lo.s64 	%rd529, %rd123, %rd527, %rd529;
	or.b64  	%rd474, %rd523, %rd119;
	and.b64  	%rd475, %rd474, -4294967296;
	setp.ne.s64 	%p47, %rd475, 0;
	@%p47 bra 	$L__BB212_51;
	cvt.u32.u64 	%r201, %rd119;
	cvt.u32.u64 	%r202, %rd523;
	rem.u32 	%r203, %r202, %r201;
	cvt.u64.u32 	%rd528, %r203;
	bra.uni 	$L__BB212_52;
$L__BB212_51:
	rem.s64 	%rd528, %rd523, %rd119;
$L__BB212_52:
	mad.lo.s64 	%rd530, %rd528, %rd123, %rd530;
$L__BB212_53:
	shl.b64 	%rd476, %rd529, 2;
	add.s64 	%rd477, %rd571, %rd476;
	ld.global.f32 	%f2, [%rd477];
	shl.b64 	%rd478, %rd530, 2;
	add.s64 	%rd479, %rd571, %rd478;
	ld.global.f32 	%f3, [%rd479];
	add.f32 	%f4, %f2, %f3;
	st.shared.f32 	[%r5], %f4;
	bra.uni 	$L__BB212_114;
$L__BB212_54:
	cvt.u64.u32 	%rd131, %r4;
	setp.le.u64 	%p2, %rd264, %rd131;
	@%p2 bra 	$L__BB212_114;
	mov.u32 	%r57, %ctaid.y;
	cvt.u64.u32 	%rd269, %r57;
	mad.lo.s64 	%rd562, %rd264, %rd269, %rd131;
	cvt.u32.u64 	%r22, %rd263;
	add.s32 	%r214, %r22, -1;
	setp.lt.s32 	%p3, %r214, 0;
	@%p3 bra 	$L__BB212_113;
	and.b32  	%r24, %r22, 7;
	setp.lt.u32 	%p4, %r214, 7;
	@%p4 bra 	$L__BB212_84;
	add.s32 	%r212, %r22, -4;
	and.b32  	%r58, %r22, -8;
	neg.s32 	%r211, %r58;
$L__BB212_58:
	.pragma "nounroll";
	add.s32 	%r29, %r212, 3;
	mul.wide.u32 	%rd271, %r29, 8;
	add.s64 	%rd272, %rd2, %rd271;
	ld.global.u64 	%rd135, [%rd272];
	or.b64  	%rd273, %rd562, %rd135;
	and.b64  	%rd274, %rd273, -4294967296;
	setp.ne.s64 	%p5, %rd274, 0;
	@%p5 bra 	$L__BB212_60;
	cvt.u32.u64 	%r59, %rd135;
	cvt.u32.u64 	%r60, %rd562;
	div.u32 	%r61, %r60, %r59;
	mul.lo.s32 	%r62, %r61, %r59;
	sub.s32 	%r63, %r60, %r62;
	cvt.u64.u32 	%rd533, %r61;
	cvt.u64.u32 	%rd534, %r63;
	bra.uni 	$L__BB212_61;
$L__BB212_60:
	div.s64 	%rd533, %rd562, %rd135;
	mul.lo.s64 	%rd275, %rd533, %rd135;
	sub.s64 	%rd534, %rd562, %rd275;
$L__BB212_61:
	add.s64 	%rd277, %rd1, %rd271;
	ld.global.u64 	%rd278, [%rd277];
	mul.lo.s64 	%rd142, %rd278, %rd534;
	add.s32 	%r30, %r212, 2;
	mul.wide.u32 	%rd279, %r30, 8;
	add.s64 	%rd280, %rd2, %rd279;
	ld.global.u64 	%rd143, [%rd280];
	or.b64  	%rd281, %rd533, %rd143;
	and.b64  	%rd282, %rd281, -4294967296;
	setp.ne.s64 	%p6, %rd282, 0;
	@%p6 bra 	$L__BB212_63;
	cvt.u32.u64 	%r64, %rd143;
	cvt.u32.u64 	%r65, %rd533;
	div.u32 	%r66, %r65, %r64;
	mul.lo.s32 	%r67, %r66, %r64;
	sub.s32 	%r68, %r65, %r67;
	cvt.u64.u32 	%rd535, %r66;
	cvt.u64.u32 	%rd536, %r68;
	bra.uni 	$L__BB212_64;
$L__BB212_63:
	div.s64 	%rd535, %rd533, %rd143;
	mul.lo.s64 	%rd283, %rd535, %rd143;
	sub.s64 	%rd536, %rd533, %rd283;
$L__BB212_64:
	add.s64 	%rd285, %rd1, %rd279;
	ld.global.u64 	%rd286, [%rd285];
	mad.lo.s64 	%rd150, %rd286, %rd536, %rd142;
	add.s32 	%r31, %r212, 1;
	mul.wide.u32 	%rd287, %r31, 8;
	add.s64 	%rd288, %rd2, %rd287;
	ld.global.u64 	%rd151, [%rd288];
	or.b64  	%rd289, %rd535, %rd151;
	and.b64  	%rd290, %rd289, -4294967296;
	setp.ne.s64 	%p7, %rd290, 0;
	@%p7 bra 	$L__BB212_66;
	cvt.u32.u64 	%r69, %rd151;
	cvt.u32.u64 	%r70, %rd535;
	div.u32 	%r71, %r70, %r69;
	mul.lo.s32 	%r72, %r71, %r69;
	sub.s32 	%r73, %r70, %r72;
	cvt.u64.u32 	%rd537, %r71;
	cvt.u64.u32 	%rd538, %r73;
	bra.uni 	$L__BB212_67;
$L__BB212_66:
	div.s64 	%rd537, %rd535, %rd151;
	mul.lo.s64 	%rd291, %rd537, %rd151;
	sub.s64 	%rd538, %rd535, %rd291;
$L__BB212_67:
	add.s64 	%rd293, %rd1, %rd287;
	ld.global.u64 	%rd294, [%rd293];
	mad.lo.s64 	%rd158, %rd294, %rd538, %rd150;
	add.s32 	%r32, %r212, -4;
	mul.wide.u32 	%rd295, %r212, 8;
	add.s64 	%rd296, %rd2, %rd295;
	ld.global.u64 	%rd159, [%rd296];
	or.b64  	%rd297, %rd537, %rd159;
	and.b64  	%rd298, %rd297, -4294967296;
	setp.ne.s64 	%p8, %rd298, 0;
	@%p8 bra 	$L__BB212_69;
	cvt.u32.u64 	%r74, %rd159;
	cvt.u32.u64 	%r75, %rd537;
	div.u32 	%r76, %r75, %r74;
	mul.lo.s32 	%r77, %r76, %r74;
	sub.s32 	%r78, %r75, %r77;
	cvt.u64.u32 	%rd539, %r76;
	cvt.u64.u32 	%rd540, %r78;
	bra.uni 	$L__BB212_70;
$L__BB212_69:
	div.s64 	%rd539, %rd537, %rd159;
	mul.lo.s64 	%rd299, %rd539, %rd159;
	sub.s64 	%rd540, %rd537, %rd299;
$L__BB212_70:
	add.s64 	%rd301, %rd1, %rd295;
	ld.global.u64 	%rd302, [%rd301];
	mad.lo.s64 	%rd166, %rd302, %rd540, %rd158;
	add.s32 	%r33, %r212, -1;
	mul.wide.u32 	%rd303, %r33, 8;
	add.s64 	%rd304, %rd2, %rd303;
	ld.global.u64 	%rd167, [%rd304];
	or.b64  	%rd305, %rd539, %rd167;
	and.b64  	%rd306, %rd305, -4294967296;
	setp.ne.s64 	%p9, %rd306, 0;
	@%p9 bra 	$L__BB212_72;
	cvt.u32.u64 	%r79, %rd167;
	cvt.u32.u64 	%r80, %rd539;
	div.u32 	%r81, %r80, %r79;
	mul.lo.s32 	%r82, %r81, %r79;
	sub.s32 	%r83, %r80, %r82;
	cvt.u64.u32 	%rd541, %r81;
	cvt.u64.u32 	%rd542, %r83;
	bra.uni 	$L__BB212_73;
$L__BB212_72:
	div.s64 	%rd541, %rd539, %rd167;
	mul.lo.s64 	%rd307, %rd541, %rd167;
	sub.s64 	%rd542, %rd539, %rd307;
$L__BB212_73:
	add.s64 	%rd309, %rd1, %rd303;
	ld.global.u64 	%rd310, [%rd309];
	mad.lo.s64 	%rd174, %rd310, %rd542, %rd166;
	add.s32 	%r34, %r212, -2;
	mul.wide.u32 	%rd311, %r34, 8;
	add.s64 	%rd312, %rd2, %rd311;
	ld.global.u64 	%rd175, [%rd312];
	or.b64  	%rd313, %rd541, %rd175;
	and.b64  	%rd314, %rd313, -4294967296;
	setp.ne.s64 	%p10, %rd314, 0;
	@%p10 bra 	$L__BB212_75;
	cvt.u32.u64 	%r84, %rd175;
	cvt.u32.u64 	%r85, %rd541;
	div.u32 	%r86, %r85, %r84;
	mul.lo.s32 	%r87, %r86, %r84;
	sub.s32 	%r88, %r85, %r87;
	cvt.u64.u32 	%rd543, %r86;
	cvt.u64.u32 	%rd544, %r88;
	bra.uni 	$L__BB212_76;
$L__BB212_75:
	div.s64 	%rd543, %rd541, %rd175;
	mul.lo.s64 	%rd315, %rd543, %rd175;
	sub.s64 	%rd544, %rd541, %rd315;
$L__BB212_76:
	add.s64 	%rd317, %rd1, %rd311;
	ld.global.u64 	%rd318, [%rd317];
	mad.lo.s64 	%rd182, %rd318, %rd544, %rd174;
	add.s32 	%r35, %r212, -3;
	mul.wide.u32 	%rd319, %r35, 8;
	add.s64 	%rd320, %rd2, %rd319;
	ld.global.u64 	%rd183, [%rd320];
	or.b64  	%rd321, %rd543, %rd183;
	and.b64  	%rd322, %rd321, -4294967296;
	setp.ne.s64 	%p11, %rd322, 0;
	@%p11 bra 	$L__BB212_78;
	cvt.u32.u64 	%r89, %rd183;
	cvt.u32.u64 	%r90, %rd543;
	div.u32 	%r91, %r90, %r89;
	mul.lo.s32 	%r92, %r91, %r89;
	sub.s32 	%r93, %r90, %r92;
	cvt.u64.u32 	%rd545, %r91;
	cvt.u64.u32 	%rd546, %r93;
	bra.uni 	$L__BB212_79;
$L__BB212_78:
	div.s64 	%rd545, %rd543, %rd183;
	mul.lo.s64 	%rd323, %rd545, %rd183;
	sub.s64 	%rd546, %rd543, %rd323;
$L__BB212_79:
	add.s64 	%rd325, %rd1, %rd319;
	ld.global.u64 	%rd326, [%rd325];
	mad.lo.s64 	%rd190, %rd326, %rd546, %rd182;
	mul.wide.u32 	%rd327, %r32, 8;
	add.s64 	%rd328, %rd2, %rd327;
	ld.global.u64 	%rd191, [%rd328];
	or.b64  	%rd329, %rd545, %rd191;
	and.b64  	%rd330, %rd329, -4294967296;
	setp.ne.s64 	%p12, %rd330, 0;
	@%p12 bra 	$L__BB212_81;
	cvt.u32.u64 	%r94, %rd191;
	cvt.u32.u64 	%r95, %rd545;
	div.u32 	%r96, %r95, %r94;
	mul.lo.s32 	%r97, %r96, %r94;
	sub.s32 	%r98, %r95, %r97;
	cvt.u64.u32 	%rd562, %r96;
	cvt.u64.u32 	%rd548, %r98;
	bra.uni 	$L__BB212_82;
$L__BB212_81:
	div.s64 	%rd562, %rd545, %rd191;
	mul.lo.s64 	%rd331, %rd562, %rd191;
	sub.s64 	%rd548, %rd545, %rd331;
$L__BB212_82:
	add.s64 	%rd333, %rd1, %rd327;
	ld.global.u64 	%rd334, [%rd333];
	mad.lo.s64 	%rd335, %rd334, %rd548, %rd190;
	shl.b64 	%rd336, %rd335, 2;
	add.s64 	%rd571, %rd571, %rd336;
	add.s32 	%r212, %r212, -8;
	add.s32 	%r211, %r211, 8;
	setp.ne.s32 	%p13, %r211, 0;
	@%p13 bra 	$L__BB212_58;
	add.s32 	%r214, %r212, 3;
$L__BB212_84:
	setp.eq.s32 	%p14, %r24, 0;
	@%p14 bra 	$L__BB212_113;
	and.b32  	%r40, %r22, 3;
	setp.lt.u32 	%p15, %r24, 4;
	@%p15 bra 	$L__BB212_99;
	mul.wide.u32 	%rd338, %r214, 8;
	add.s64 	%rd339, %rd2, %rd338;
	ld.global.u64 	%rd202, [%rd339];
	or.b64  	%rd340, %rd562, %rd202;
	and.b64  	%rd341, %rd340, -4294967296;
	setp.ne.s64 	%p16, %rd341, 0;
	@%p16 bra 	$L__BB212_88;
	cvt.u32.u64 	%r99, %rd202;
	cvt.u32.u64 	%r100, %rd562;
	div.u32 	%r101, %r100, %r99;
	mul.lo.s32 	%r102, %r101, %r99;
	sub.s32 	%r103, %r100, %r102;
	cvt.u64.u32 	%rd552, %r101;
	cvt.u64.u32 	%rd553, %r103;
	bra.uni 	$L__BB212_89;
$L__BB212_88:
	div.s64 	%rd552, %rd562, %rd202;
	mul.lo.s64 	%rd342, %rd552, %rd202;
	sub.s64 	%rd553, %rd562, %rd342;
$L__BB212_89:
	add.s64 	%rd344, %rd1, %rd338;
	ld.global.u64 	%rd345, [%rd344];
	mul.lo.s64 	%rd209, %rd345, %rd553;
	add.s32 	%r41, %r214, -1;
	mul.wide.u32 	%rd346, %r41, 8;
	add.s64 	%rd347, %rd2, %rd346;
	ld.global.u64 	%rd210, [%rd347];
	or.b64  	%rd348, %rd552, %rd210;
	and.b64  	%rd349, %rd348, -4294967296;
	setp.ne.s64 	%p17, %rd349, 0;
	@%p17 bra 	$L__BB212_91;
	cvt.u32.u64 	%r104, %rd210;
	cvt.u32.u64 	%r105, %rd552;
	div.u32 	%r106, %r105, %r104;
	mul.lo.s32 	%r107, %r106, %r104;
	sub.s32 	%r108, %r105, %r107;
	cvt.u64.u32 	%rd554, %r106;
	cvt.u64.u32 	%rd555, %r108;
	bra.uni 	$L__BB212_92;
$L__BB212_91:
	div.s64 	%rd554, %rd552, %rd210;
	mul.lo.s64 	%rd350, %rd554, %rd210;
	sub.s64 	%rd555, %rd552, %rd350;
$L__BB212_92:
	add.s64 	%rd352, %rd1, %rd346;
	ld.global.u64 	%rd353, [%rd352];
	mad.lo.s64 	%rd217, %rd353, %rd555, %rd209;
	add.s32 	%r42, %r214, -2;
	mul.wide.u32 	%rd354, %r42, 8;
	add.s64 	%rd355, %rd2, %rd354;
	ld.global.u64 	%rd218, [%rd355];
	or.b64  	%rd356, %rd554, %rd218;
	and.b64  	%rd357, %rd356, -4294967296;
	setp.ne.s64 	%p18, %rd357, 0;
	@%p18 bra 	$L__BB212_94;
	cvt.u32.u64 	%r109, %rd218;
	cvt.u32.u64 	%r110, %rd554;
	div.u32 	%r111, %r110, %r109;
	mul.lo.s32 	%r112, %r111, %r109;
	sub.s32 	%r113, %r110, %r112;
	cvt.u64.u32 	%rd556, %r111;
	cvt.u64.u32 	%rd557, %r113;
	bra.uni 	$L__BB212_95;
$L__BB212_94:
	div.s64 	%rd556, %rd554, %rd218;
	mul.lo.s64 	%rd358, %rd556, %rd218;
	sub.s64 	%rd557, %rd554, %rd358;
$L__BB212_95:
	add.s64 	%rd360, %rd1, %rd354;
	ld.global.u64 	%rd361, [%rd360];
	mad.lo.s64 	%rd225, %rd361, %rd557, %rd217;
	add.s32 	%r43, %r214, -3;
	mul.wide.u32 	%rd362, %r43, 8;
	add.s64 	%rd363, %rd2, %rd362;
	ld.global.u64 	%rd226, [%rd363];
	or.b64  	%rd364, %rd556, %rd226;
	and.b64  	%rd365, %rd364, -4294967296;
	setp.ne.s64 	%p19, %rd365, 0;
	@%p19 bra 	$L__BB212_97;
	cvt.u32.u64 	%r114, %rd226;
	cvt.u32.u64 	%r115, %rd556;
	div.u32 	%r116, %r115, %r114;
	mul.lo.s32 	%r117, %r116, %r114;
	sub.s32 	%r118, %r115, %r117;
	cvt.u64.u32 	%rd562, %r116;
	cvt.u64.u32 	%rd559, %r118;
	bra.uni 	$L__BB212_98;
$L__BB212_97:
	div.s64 	%rd562, %rd556, %rd226;
	mul.lo.s64 	%rd366, %rd562, %rd226;
	sub.s64 	%rd559, %rd556, %rd366;
$L__BB212_98:
	add.s64 	%rd368, %rd1, %rd362;
	ld.global.u64 	%rd369, [%rd368];
	mad.lo.s64 	%rd370, %rd369, %rd559, %rd225;
	shl.b64 	%rd371, %rd370, 2;
	add.s64 	%rd571, %rd571, %rd371;
	add.s32 	%r214, %r214, -4;
$L__BB212_99:
	setp.eq.s32 	%p20, %r40, 0;
	@%p20 bra 	$L__BB212_113;
	setp.eq.s32 	%p21, %r40, 1;
	@%p21 bra 	$L__BB212_108;
	mul.wide.u32 	%rd373, %r214, 8;
	add.s64 	%rd374, %rd2, %rd373;
	ld.global.u64 	%rd237, [%rd374];
	or.b64  	%rd375, %rd562, %rd237;
	and.b64  	%rd376, %rd375, -4294967296;
	setp.ne.s64 	%p22, %rd376, 0;
	@%p22 bra 	$L__BB212_103;
	cvt.u32.u64 	%r119, %rd237;
	cvt.u32.u64 	%r120, %rd562;
	div.u32 	%r121, %r120, %r119;
	mul.lo.s32 	%r122, %r121, %r119;
	sub.s32 	%r123, %r120, %r122;
	cvt.u64.u32 	%rd563, %r121;
	cvt.u64.u32 	%rd564, %r123;
	bra.uni 	$L__BB212_104;
$L__BB212_103:
	div.s64 	%rd563, %rd562, %rd237;
	mul.lo.s64 	%rd377, %rd563, %rd237;
	sub.s64 	%rd564, %rd562, %rd377;
$L__BB212_104:
	add.s64 	%rd379, %rd1, %rd373;
	ld.global.u64 	%rd380, [%rd379];
	mul.lo.s64 	%rd244, %rd380, %rd564;
	add.s32 	%r46, %r214, -1;
	mul.wide.u32 	%rd381, %r46, 8;
	add.s64 	%rd382, %rd2, %rd381;
	ld.global.u64 	%rd245, [%rd382];
	or.b64  	%rd383, %rd563, %rd245;
	and.b64  	%rd384, %rd383, -4294967296;
	setp.ne.s64 	%p23, %rd384, 0;
	@%p23 bra 	$L__BB212_106;
	cvt.u32.u64 	%r124, %rd245;
	cvt.u32.u64 	%r125, %rd563;
	div.u32 	%r126, %r125, %r124;
	mul.lo.s32 	%r127, %r126, %r124;
	sub.s32 	%r128, %r125, %r127;
	cvt.u64.u32 	%rd562, %r126;
	cvt.u64.u32 	%rd566, %r128;
	bra.uni 	$L__BB212_107;
$L__BB212_106:
	div.s64 	%rd562, %rd563, %rd245;
	mul.lo.s64 	%rd385, %rd562, %rd245;
	sub.s64 	%rd566, %rd563, %rd385;
$L__BB212_107:
	add.s64 	%rd387, %rd1, %rd381;
	ld.global.u64 	%rd388, [%rd387];
	mad.lo.s64 	%rd389, %rd388, %rd566, %rd244;
	shl.b64 	%rd390, %rd389, 2;
	add.s64 	%rd571, %rd571, %rd390;
	add.s32 	%r214, %r214, -2;
$L__BB212_108:
	and.b32  	%r129, %r22, 1;
	setp.eq.b32 	%p24, %r129, 1;
	not.pred 	%p25, %p24;
	@%p25 bra 	$L__BB212_113;
	mul.wide.u32 	%rd391, %r214, 8;
	add.s64 	%rd392, %rd2, %rd391;
	ld.global.u64 	%rd256, [%rd392];
	or.b64  	%rd393, %rd562, %rd256;
	and.b64  	%rd394, %rd393, -4294967296;
	setp.ne.s64 	%p26, %rd394, 0;
	@%p26 bra 	$L__BB212_111;
	cvt.u32.u64 	%r130, %rd256;
	cvt.u32.u64 	%r131, %rd562;
	rem.u32 	%r132, %r131, %r130;
	cvt.u64.u32 	%rd570, %r132;
	bra.uni 	$L__BB212_112;
$L__BB212_111:
	rem.s64 	%rd570, %rd562, %rd256;
$L__BB212_112:
	add.s64 	%rd396, %rd1, %rd391;
	ld.global.u64 	%rd397, [%rd396];
	mul.lo.s64 	%rd398, %rd397, %rd570;
	shl.b64 	%rd399, %rd398, 2;
	add.s64 	%rd571, %rd571, %rd399;
$L__BB212_113:
	ld.global.f32 	%f1, [%rd571];
	st.shared.f32 	[%r5], %f1;
$L__BB212_114:
	bar.sync 	0;
	setp.lt.u32 	%p48, %r216, 66;
	@%p48 bra 	$L__BB212_118;
$L__BB212_115:
	shr.u32 	%r50, %r216, 1;
	setp.ge.u32 	%p49, %r1, %r50;
	@%p49 bra 	$L__BB212_117;
	ld.shared.f32 	%f5, [%r5];
	shl.b32 	%r204, %r50, 2;
	add.s32 	%r205, %r5, %r204;
	ld.shared.f32 	%f6, [%r205];
	add.f32 	%f7, %f5, %f6;
	st.shared.f32 	[%r5], %f7;
$L__BB212_117:
	bar.sync 	0;
	setp.gt.u32 	%p50, %r216, 131;
	mov.u32 	%r216, %r50;
	@%p50 bra 	$L__BB212_115;
$L__BB212_118:
	setp.gt.u32 	%p51, %r1, 31;
	@%p51 bra 	$L__BB212_121;
	ld.volatile.shared.f32 	%f8, [%r5];
	ld.volatile.shared.f32 	%f9, [%r5+128];
	add.f32 	%f10, %f8, %f9;
	st.volatile.shared.f32 	[%r5], %f10;
	ld.volatile.shared.f32 	%f11, [%r5];
	ld.volatile.shared.f32 	%f12, [%r5+64];
	add.f32 	%f13, %f11, %f12;
	st.volatile.shared.f32 	[%r5], %f13;
	ld.volatile.shared.f32 	%f14, [%r5];
	ld.volatile.shared.f32 	%f15, [%r5+32];
	add.f32 	%f16, %f14, %f15;
	st.volatile.shared.f32 	[%r5], %f16;
	ld.volatile.shared.f32 	%f17, [%r5];
	ld.volatile.shared.f32 	%f18, [%r5+16];
	add.f32 	%f19, %f17, %f18;
	st.volatile.shared.f32 	[%r5], %f19;
	ld.volatile.shared.f32 	%f20, [%r5];
	ld.volatile.shared.f32 	%f21, [%r5+8];
	add.f32 	%f22, %f20, %f21;
	st.volatile.shared.f32 	[%r5], %f22;
	ld.volatile.shared.f32 	%f23, [%r5];
	ld.volatile.shared.f32 	%f24, [%r5+4];
	add.f32 	%f25, %f23, %f24;
	st.volatile.shared.f32 	[%r5], %f25;
	setp.ne.s32 	%p52, %r1, 0;
	@%p52 bra 	$L__BB212_121;
	ld.param.u64 	%rd486, [contiguous_sum2_f32_param_0];
	ld.shared.f32 	%f26, [sumsdata_f32];
	cvt.u64.u32 	%rd480, %r2;
	mov.u32 	%r206, %ctaid.y;
	cvt.u64.u32 	%rd481, %r206;
	mad.lo.s64 	%rd482, %rd265, %rd481, %rd480;
	cvta.to.global.u64 	%rd483, %rd486;
	shl.b64 	%rd484, %rd482, 2;
	add.s64 	%rd485, %rd483, %rd484;
	st.global.f32 	[%rd485], %f26;
$L__BB212_121:
	ret;

}
	// .globl	contiguous_sum22_f32
.visible .entry contiguous_sum22_f32(
	.param .u64 .ptr .align 1 contiguous_sum22_f32_param_0,
	.param .u64 .ptr .align 1 contiguous_sum22_f32_param_1,
	.param .u64 contiguous_sum22_f32_param_2,
	.param .u64 contiguous_sum22_f32_param_3
)
{
	.reg .pred 	%p<8>;
	.reg .b32 	%r<20>;
	.reg .b32 	%f<27>;
	.reg .b64 	%rd<27>;

	ld.param.u64 	%rd4, [contiguous_sum22_f32_param_0];
	ld.param.u64 	%rd7, [contiguous_sum22_f32_param_1];
	ld.param.u64 	%rd5, [contiguous_sum22_f32_param_2];
	ld.param.u64 	%rd6, [contiguous_sum22_f32_param_3];
	cvta.to.global.u64 	%rd1, %rd7;
	mov.u32 	%r1, %tid.x;
	mov.u32 	%r2, %ctaid.x;
	mov.u32 	%r19, %ntid.x;
	mul.lo.s32 	%r8, %r2, %r19;
	shl.b32 	%r9, %r8, 1;
	add.s32 	%r4, %r9, %r1;
	shl.b32 	%r10, %r1, 2;
	mov.u32 	%r11, sumsdata_f32;
	add.s32 	%r5, %r11, %r10;
	mov.b32 	%r12, 0;
	st.shared.u32 	[%r5], %r12;
	add.s32 	%r13, %r4, %r19;
	cvt.u64.u32 	%rd2, %r13;
	setp.le.u64 	%p1, %rd5, %rd2;
	@%p1 bra 	$L__BB213_2;
	cvt.u64.u32 	%rd12, %r4;
	mov.u32 	%r15, %ctaid.y;
	cvt.u64.u32 	%rd13, %r15;
	mul.lo.s64 	%rd14, %rd5, %rd13;
	add.s64 	%rd15, %rd14, %rd12;
	shl.b64 	%rd16, %rd15, 2;
	add.s64 	%rd17, %rd1, %rd16;
	ld.global.f32 	%f2, [%rd17];
	add.s64 	%rd18, %rd14, %rd2;
	shl.b64 	%rd19, %rd18, 2;
	add.s64 	%rd20, %rd1, %rd19;
	ld.global.f32 	%f3, [%rd20];
	add.f32 	%f4, %f2, %f3;
	st.shared.f32 	[%r5], %f4;
	bra.uni 	$L__BB213_4;
$L__BB213_2:
	cvt.u64.u32 	%rd3, %r4;
	setp.le.u64 	%p2, %rd5, %rd3;
	@%p2 bra 	$L__BB213_4;
	mov.u32 	%r14, %ctaid.y;
	cvt.u64.u32 	%rd8, %r14;
	mad.lo.s64 	%rd9, %rd5, %rd8, %rd3;
	shl.b64 	%rd10, %rd9, 2;
	add.s64 	%rd11, %rd1, %rd10;
	ld.global.f32 	%f1, [%rd11];
	st.shared.f32 	[%r5], %f1;
$L__BB213_4:
	bar.sync 	0;
	setp.lt.u32 	%p3, %r19, 66;
	@%p3 bra 	$L__BB213_8;
$L__BB213_5:
	shr.u32 	%r7, %r19, 1;
	setp.ge.u32 	%p4, %r1, %r7;
	@%p4 bra 	$L__BB213_7;
	ld.shared.f32 	%f5, [%r5];
	shl.b32 	%r16, %r7, 2;
	add.s32 	%r17, %r5, %r16;
	ld.shared.f32 	%f6, [%r17];
	add.f32 	%f7, %f5, %f6;
	st.shared.f32 	[%r5], %f7;
$L__BB213_7:
	bar.sync 	0;
	setp.gt.u32 	%p5, %r19, 131;
	mov.u32 	%r19, %r7;
	@%p5 bra 	$L__BB213_5;
$L__BB213_8:
	setp.gt.u32 	%p6, %r1, 31;
	@%p6 bra 	$L__BB213_11;
	ld.volatile.shared.f32 	%f8, [%r5];
	ld.volatile.shared.f32 	%f9, [%r5+128];
	add.f32 	%f10, %f8, %f9;
	st.volatile.shared.f32 	[%r5], %f10;
	ld.volatile.shared.f32 	%f11, [%r5];
	ld.volatile.shared.f32 	%f12, [%r5+64];
	add.f32 	%f13, %f11, %f12;
	st.volatile.shared.f32 	[%r5], %f13;
	ld.volatile.shared.f32 	%f14, [%r5];
	ld.volatile.shared.f32 	%f15, [%r5+32];
	add.f32 	%f16, %f14, %f15;
	st.volatile.shared.f32 	[%r5], %f16;
	ld.volatile.shared.f32 	%f17, [%r5];
	ld.volatile.shared.f32 	%f18, [%r5+16];
	add.f32 	%f19, %f17, %f18;
	st.volatile.shared.f32 	[%r5], %f19;
	ld.volatile.shared.f32 	%f20, [%r5];
	ld.volatile.shared.f32 	%f21, [%r5+8];
	add.f32 	%f22, %f20, %f21;
	st.volatile.shared.f32 	[%r5], %f22;
	ld.volatile.shared.f32 	%f23, [%r5];
	ld.volatile.shared.f32 	%f24, [%r5+4];
	add.f32 	%f25, %f23, %f24;
	st.volatile.shared.f32 	[%r5], %f25;
	setp.ne.s32 	%p7, %r1, 0;
	@%p7 bra 	$L__BB213_11;
	ld.shared.f32 	%f26, [sumsdata_f32];
	cvt.u64.u32 	%rd21, %r2;
	mov.u32 	%r18, %ctaid.y;
	cvt.u64.u32 	%rd22, %r18;
	mad.lo.s64 	%rd23, %rd6, %rd22, %rd21;
	cvta.to.global.u64 	%rd24, %rd4;
	shl.b64 	%rd25, %rd23, 2;
	add.s64 	%rd26, %rd24, %rd25;
	st.global.f32 	[%rd26], %f26;
$L__BB213_11:
	ret;

}
	// .globl	contiguous_sum3_f32
.visible .entry contiguous_sum3_f32(
	.param .u64 .ptr .align 1 contiguous_sum3_f32_param_0,
	.param .u64 .ptr .align 1 contiguous_sum3_f32_param_1,
	.param .u64 .ptr .align 1 contiguous_sum3_f32_param_2,
	.param .u64 .ptr .align 1 contiguous_sum3_f32_param_3,
	.param .u64 contiguous_sum3_f32_param_4,
	.param .u64 contiguous_sum3_f32_param_5,
	.param .u64 contiguous_sum3_f32_param_6
)
{
	.reg .pred 	%p<38>;
	.reg .b32 	%r<205>;
	.reg .b32 	%f<55>;
	.reg .b64 	%rd<308>;

	ld.param.u64 	%rd144, [contiguous_sum3_f32_param_0];
	ld.param.u64 	%rd145, [contiguous_sum3_f32_param_1];
	ld.param.u64 	%rd148, [contiguous_sum3_f32_param_2];
	ld.param.u64 	%rd149, [contiguous_sum3_f32_param_3];
	ld.param.u64 	%rd146, [contiguous_sum3_f32_param_4];
	ld.param.u64 	%rd147, [contiguous_sum3_f32_param_5];
	ld.param.u64 	%rd150, [contiguous_sum3_f32_param_6];
	cvta.to.global.u64 	%rd1, %rd149;
	cvta.to.global.u64 	%rd2, %rd148;
	mov.u32 	%r1, %tid.y;
	mov.u32 	%r2, %ntid.x;
	mov.u32 	%r3, %tid.x;
	mad.lo.s32 	%r64, %r1, %r2, %r3;
	mov.u32 	%r65, %ctaid.x;
	mad.lo.s32 	%r66, %r65, %r2, %r3;
	mov.u32 	%r4, %ctaid.y;
	mov.u32 	%r5, %ntid.y;
	mad.lo.s32 	%r67, %r4, %r5, %r1;
	shl.b32 	%r68, %r64, 2;
	mov.u32 	%r69, sumsdata_f32;
	add.s32 	%r7, %r69, %r68;
	mov.b32 	%r70, 0;
	st.shared.u32 	[%r7], %r70;
	cvt.u64.u32 	%rd3, %r66;
	setp.le.u64 	%p1, %rd147, %rd3;
	cvt.u64.u32 	%rd152, %r67;
	setp.le.u64 	%p2, %rd150, %rd152;
	or.pred  	%p3, %p1, %p2;
	@%p3 bra 	$L__BB214_76;
	cvt.u32.u64 	%r71, %rd3;
	cvt.u32.u64 	%r72, %rd147;
	mad.lo.s32 	%r195, %r67, %r72, %r71;
	cvt.u32.u64 	%r9, %rd146;
	add.s32 	%r194, %r9, -1;
	setp.lt.s32 	%p4, %r194, 0;
	mov.b64 	%rd307, 0;
	@%p4 bra 	$L__BB214_59;
	setp.lt.u32 	%p5, %r194, 7;
	mov.b64 	%rd307, 0;
	@%p5 bra 	$L__BB214_30;
	add.s32 	%r190, %r9, -4;
	and.b32  	%r73, %r9, -8;
	neg.s32 	%r189, %r73;
	mov.b64 	%rd307, 0;
$L__BB214_4:
	.pragma "nounroll";
	add.s32 	%r16, %r190, 3;
	cvt.u64.u32 	%rd5, %r195;
	mul.wide.u32 	%rd157, %r16, 8;
	add.s64 	%rd158, %rd2, %rd157;
	ld.global.u64 	%rd6, [%rd158];
	and.b64  	%rd159, %rd6, -4294967296;
	setp.ne.s64 	%p6, %rd159, 0;
	@%p6 bra 	$L__BB214_6;
	cvt.u32.u64 	%r74, %rd6;
	cvt.u32.u64 	%r75, %rd5;
	div.u32 	%r76, %r75, %r74;
	mul.lo.s32 	%r77, %r76, %r74;
	sub.s32 	%r78, %r75, %r77;
	cvt.u64.u32 	%rd272, %r76;
	cvt.u64.u32 	%rd273, %r78;
	bra.uni 	$L__BB214_7;
$L__BB214_6:
	div.s64 	%rd272, %rd5, %rd6;
	mul.lo.s64 	%rd160, %rd272, %rd6;
	sub.s64 	%rd273, %rd5, %rd160;
$L__BB214_7:
	mul.wide.u32 	%rd161, %r16, 8;
	add.s64 	%rd162, %rd1, %rd161;
	ld.global.u64 	%rd163, [%rd162];
	mad.lo.s64 	%rd13, %rd163, %rd273, %rd307;
	add.s32 	%r17, %r190, 2;
	and.b64  	%rd14, %rd272, 4294967295;
	mul.wide.u32 	%rd164, %r17, 8;
	add.s64 	%rd165, %rd2, %rd164;
	ld.global.u64 	%rd15, [%rd165];
	and.b64  	%rd166, %rd15, -4294967296;
	setp.ne.s64 	%p7, %rd166, 0;
	@%p7 bra 	$L__BB214_9;
	cvt.u32.u64 	%r79, %rd15;
	cvt.u32.u64 	%r80, %rd14;
	div.u32 	%r81, %r80, %r79;
	mul.lo.s32 	%r82, %r81, %r79;
	sub.s32 	%r83, %r80, %r82;
	cvt.u64.u32 	%rd274, %r81;
	cvt.u64.u32 	%rd275, %r83;
	bra.uni 	$L__BB214_10;
$L__BB214_9:
	div.s64 	%rd274, %rd14, %rd15;
	mul.lo.s64 	%rd167, %rd274, %rd15;
	sub.s64 	%rd275, %rd14, %rd167;
$L__BB214_10:
	mul.wide.u32 	%rd168, %r17, 8;
	add.s64 	%rd169, %rd1, %rd168;
	ld.global.u64 	%rd170, [%rd169];
	mad.lo.s64 	%rd22, %rd170, %rd275, %rd13;
	add.s32 	%r18, %r190, 1;
	and.b64  	%rd23, %rd274, 4294967295;
	mul.wide.u32 	%rd171, %r18, 8;
	add.s64 	%rd172, %rd2, %rd171;
	ld.global.u64 	%rd24, [%rd172];
	and.b64  	%rd173, %rd24, -4294967296;
	setp.ne.s64 	%p8, %rd173, 0;
	@%p8 bra 	$L__BB214_12;
	cvt.u32.u64 	%r84, %rd24;
	cvt.u32.u64 	%r85, %rd23;
	div.u32 	%r86, %r85, %r84;
	mul.lo.s32 	%r87, %r86, %r84;
	sub.s32 	%r88, %r85, %r87;
	cvt.u64.u32 	%rd276, %r86;
	cvt.u64.u32 	%rd277, %r88;
	bra.uni 	$L__BB214_13;
$L__BB214_12:
	div.s64 	%rd276, %rd23, %rd24;
	mul.lo.s64 	%rd174, %rd276, %rd24;
	sub.s64 	%rd277, %rd23, %rd174;
$L__BB214_13:
	mul.wide.u32 	%rd175, %r18, 8;
	add.s64 	%rd176, %rd1, %rd175;
	ld.global.u64 	%rd177, [%rd176];
	mad.lo.s64 	%rd31, %rd177, %rd277, %rd22;
	and.b64  	%rd32, %rd276, 4294967295;
	mul.wide.u32 	%rd178, %r190, 8;
	add.s64 	%rd179, %rd2, %rd178;
	ld.global.u64 	%rd33, [%rd179];
	and.b64  	%rd180, %rd33, -4294967296;
	setp.ne.s64 	%p9, %rd180, 0;
	@%p9 bra 	$L__BB214_15;
	cvt.u32.u64 	%r89, %rd33;
	cvt.u32.u64 	%r90, %rd32;
	div.u32 	%r91, %r90, %r89;
	mul.lo.s32 	%r92, %r91, %r89;
	sub.s32 	%r93, %r90, %r92;
	cvt.u64.u32 	%rd278, %r91;
	cvt.u64.u32 	%rd279, %r93;
	bra.uni 	$L__BB214_16;
$L__BB214_15:
	div.s64 	%rd278, %rd32, %rd33;
	mul.lo.s64 	%rd181, %rd278, %rd33;
	sub.s64 	%rd279, %rd32, %rd181;
$L__BB214_16:
	mul.wide.u32 	%rd182, %r190, 8;
	add.s64 	%rd183, %rd1, %rd182;
	ld.global.u64 	%rd184, [%rd183];
	mad.lo.s64 	%rd40, %rd184, %rd279, %rd31;
	add.s32 	%r19, %r190, -1;
	and.b64  	%rd41, %rd278, 4294967295;
	mul.wide.u32 	%rd185, %r19, 8;
	add.s64 	%rd186, %rd2, %rd185;
	ld.global.u64 	%rd42, [%rd186];
	and.b64  	%rd187, %rd42, -4294967296;
	setp.ne.s64 	%p10, %rd187, 0;
	@%p10 bra 	$L__BB214_18;
	cvt.u32.u64 	%r94, %rd42;
	cvt.u32.u64 	%r95, %rd41;
	div.u32 	%r96, %r95, %r94;
	mul.lo.s32 	%r97, %r96, %r94;
	sub.s32 	%r98, %r95, %r97;
	cvt.u64.u32 	%rd280, %r96;
	cvt.u64.u32 	%rd281, %r98;
	bra.uni 	$L__BB214_19;
$L__BB214_18:
	div.s64 	%rd280, %rd41, %rd42;
	mul.lo.s64 	%rd188, %rd280, %rd42;
	sub.s64 	%rd281, %rd41, %rd188;
$L__BB214_19:
	mul.wide.u32 	%rd189, %r19, 8;
	add.s64 	%rd190, %rd1, %rd189;
	ld.global.u64 	%rd191, [%rd190];
	mad.lo.s64 	%rd49, %rd191, %rd281, %rd40;
	add.s32 	%r20, %r190, -2;
	and.b64  	%rd50, %rd280, 4294967295;
	mul.wide.u32 	%rd192, %r20, 8;
	add.s64 	%rd193, %rd2, %rd192;
	ld.global.u64 	%rd51, [%rd193];
	and.b64  	%rd194, %rd51, -4294967296;
	setp.ne.s64 	%p11, %rd194, 0;
	@%p11 bra 	$L__BB214_21;
	cvt.u32.u64 	%r99, %rd51;
	cvt.u32.u64 	%r100, %rd50;
	div.u32 	%r101, %r100, %r99;
	mul.lo.s32 	%r102, %r101, %r99;
	sub.s32 	%r103, %r100, %r102;
	cvt.u64.u32 	%rd282, %r101;
	cvt.u64.u32 	%rd283, %r103;
	bra.uni 	$L__BB214_22;
$L__BB214_21:
	div.s64 	%rd282, %rd50, %rd51;
	mul.lo.s64 	%rd195, %rd282, %rd51;
	sub.s64 	%rd283, %rd50, %rd195;
$L__BB214_22:
	mul.wide.u32 	%rd196, %r20, 8;
	add.s64 	%rd197, %rd1, %rd196;
	ld.global.u64 	%rd198, [%rd197];
	mad.lo.s64 	%rd58, %rd198, %rd283, %rd49;
	add.s32 	%r21, %r190, -3;
	and.b64  	%rd59, %rd282, 4294967295;
	mul.wide.u32 	%rd199, %r21, 8;
	add.s64 	%rd200, %rd2, %rd199;
	ld.global.u64 	%rd60, [%rd200];
	and.b64  	%rd201, %rd60, -4294967296;
	setp.ne.s64 	%p12, %rd201, 0;
	@%p12 bra 	$L__BB214_24;
	cvt.u32.u64 	%r104, %rd60;
	cvt.u32.u64 	%r105, %rd59;
	div.u32 	%r106, %r105, %r104;
	mul.lo.s32 	%r107, %r106, %r104;
	sub.s32 	%r108, %r105, %r107;
	cvt.u64.u32 	%rd284, %r106;
	cvt.u64.u32 	%rd285, %r108;
	bra.uni 	$L__BB214_25;
$L__BB214_24:
	div.s64 	%rd284, %rd59, %rd60;
	mul.lo.s64 	%rd202, %rd284, %rd60;
	sub.s64 	%rd285, %rd59, %rd202;
$L__BB214_25:
	mul.wide.u32 	%rd203, %r21, 8;
	add.s64 	%rd204, %rd1, %rd203;
	ld.global.u64 	%rd205, [%rd204];
	mad.lo.s64 	%rd67, %rd205, %rd285, %rd58;
	and.b64  	%rd68, %rd284, 4294967295;
	add.s32 	%r109, %r190, -4;
	mul.wide.u32 	%rd206, %r109, 8;
	add.s64 	%rd207, %rd2, %rd206;
	ld.global.u64 	%rd69, [%rd207];
	and.b64  	%rd208, %rd69, -4294967296;
	setp.ne.s64 	%p13, %rd208, 0;
	@%p13 bra 	$L__BB214_27;
	cvt.u32.u64 	%r110, %rd69;
	cvt.u32.u64 	%r111, %rd68;
	div.u32 	%r112, %r111, %r110;
	mul.lo.s32 	%r113, %r112, %r110;
	sub.s32 	%r114, %r111, %r113;
	cvt.u64.u32 	%rd286, %r112;
	cvt.u64.u32 	%rd287, %r114;
	bra.uni 	$L__BB214_28;
$L__BB214_27:
	div.s64 	%rd286, %rd68, %rd69;
	mul.lo.s64 	%rd209, %rd286, %rd69;
	sub.s64 	%rd287, %rd68, %rd209;
$L__BB214_28:
	mul.wide.u32 	%rd210, %r109, 8;
	add.s64 	%rd211, %rd1, %rd210;
	ld.global.u64 	%rd212, [%rd211];
	mad.lo.s64 	%rd307, %rd212, %rd287, %rd67;
	cvt.u32.u64 	%r195, %rd286;
	add.s32 	%r190, %r190, -8;
	add.s32 	%r189, %r189, 8;
	setp.ne.s32 	%p14, %r189, 0;
	@%p14 bra 	$L__BB214_4;
	add.s32 	%r194, %r190, 3;
$L__BB214_30:
	and.b32  	%r28, %r9, 7;
	setp.eq.s32 	%p15, %r28, 0;
	@%p15 bra 	$L__BB214_59;
	and.b32  	%r29, %r9, 3;
	setp.lt.u32 	%p16, %r28, 4;
	@%p16 bra 	$L__BB214_45;
	cvt.u64.u32 	%rd79, %r195;
	mul.wide.u32 	%rd214, %r194, 8;
	add.s64 	%rd215, %rd2, %rd214;
	ld.global.u64 	%rd80, [%rd215];
	and.b64  	%rd216, %rd80, -4294967296;
	setp.ne.s64 	%p17, %rd216, 0;
	@%p17 bra 	$L__BB214_34;
	cvt.u32.u64 	%r116, %rd80;
	cvt.u32.u64 	%r117, %rd79;
	div.u32 	%r118, %r117, %r116;
	mul.lo.s32 	%r119, %r118, %r116;
	sub.s32 	%r120, %r117, %r119;
	cvt.u64.u32 	%rd290, %r118;
	cvt.u64.u32 	%rd291, %r120;
	bra.uni 	$L__BB214_35;
$L__BB214_34:
	div.s64 	%rd290, %rd79, %rd80;
	mul.lo.s64 	%rd217, %rd290, %rd80;
	sub.s64 	%rd291, %rd79, %rd217;
$L__BB214_35:
	mul.wide.u32 	%rd218, %r194, 8;
	add.s64 	%rd219, %rd1, %rd218;
	ld.global.u64 	%rd220, [%rd219];
	mad.lo.s64 	%rd87, %rd220, %rd291, %rd307;
	add.s32 	%r30, %r194, -1;
	and.b64  	%rd88, %rd290, 4294967295;
	mul.wide.u32 	%rd221, %r30, 8;
	add.s64 	%rd222, %rd2, %rd221;
	ld.global.u64 	%rd89, [%rd222];
	and.b64  	%rd223, %rd89, -4294967296;
	setp.ne.s64 	%p18, %rd223, 0;
	@%p18 bra 	$L__BB214_37;
	cvt.u32.u64 	%r121, %rd89;
	cvt.u32.u64 	%r122, %rd88;
	div.u32 	%r123, %r122, %r121;
	mul.lo.s32 	%r124, %r123, %r121;
	sub.s32 	%r125, %r122, %r124;
	cvt.u64.u32 	%rd292, %r123;
	cvt.u64.u32 	%rd293, %r125;
	bra.uni 	$L__BB214_38;
$L__BB214_37:
	div.s64 	%rd292, %rd88, %rd89;
	mul.lo.s64 	%rd224, %rd292, %rd89;
	sub.s64 	%rd293, %rd88, %rd224;
$L__BB214_38:
	mul.wide.u32 	%rd225, %r30, 8;
	add.s64 	%rd226, %rd1, %rd225;
	ld.global.u64 	%rd227, [%rd226];
	mad.lo.s64 	%rd96, %rd227, %rd293, %rd87;
	add.s32 	%r31, %r194, -2;
	and.b64  	%rd97, %rd292, 4294967295;
	mul.wide.u32 	%rd228, %r31, 8;
	add.s64 	%rd229, %rd2, %rd228;
	ld.global.u64 	%rd98, [%rd229];
	and.b64  	%rd230, %rd98, -4294967296;
	setp.ne.s64 	%p19, %rd230, 0;
	@%p19 bra 	$L__BB214_40;
	cvt.u32.u64 	%r126, %rd98;
	cvt.u32.u64 	%r127, %rd97;
	div.u32 	%r128, %r127, %r126;
	mul.lo.s32 	%r129, %r128, %r126;
	sub.s32 	%r130, %r127, %r129;
	cvt.u64.u32 	%rd294, %r128;
	cvt.u64.u32 	%rd295, %r130;
	bra.uni 	$L__BB214_41;
$L__BB214_40:
	div.s64 	%rd294, %rd97, %rd98;
	mul.lo.s64 	%rd231, %rd294, %rd98;
	sub.s64 	%rd295, %rd97, %rd231;
$L__BB214_41:
	mul.wide.u32 	%rd232, %r31, 8;
	add.s64 	%rd233, %rd1, %rd232;
	ld.global.u64 	%rd234, [%rd233];
	mad.lo.s64 	%rd105, %rd234, %rd295, %rd96;
	add.s32 	%r32, %r194, -3;
	and.b64  	%rd106, %rd294, 4294967295;
	mul.wide.u32 	%rd235, %r32, 8;
	add.s64 	%rd236, %rd2, %rd235;
	ld.global.u64 	%rd107, [%rd236];
	and.b64  	%rd237, %rd107, -4294967296;
	setp.ne.s64 	%p20, %rd237, 0;
	@%p20 bra 	$L__BB214_43;
	cvt.u32.u64 	%r131, %rd107;
	cvt.u32.u64 	%r132, %rd106;
	div.u32 	%r133, %r132, %r131;
	mul.lo.s32 	%r134, %r133, %r131;
	sub.s32 	%r135, %r132, %r134;
	cvt.u64.u32 	%rd296, %r133;
	cvt.u64.u32 	%rd297, %r135;
	bra.uni 	$L__BB214_44;
$L__BB214_43:
	div.s64 	%rd296, %rd106, %rd107;
	mul.lo.s64 	%rd238, %rd296, %rd107;
	sub.s64 	%rd297, %rd106, %rd238;
$L__BB214_44:
	mul.wide.u32 	%rd239, %r32, 8;
	add.s64 	%rd240, %rd1, %rd239;
	ld.global.u64 	%rd241, [%rd240];
	mad.lo.s64 	%rd307, %rd241, %rd297, %rd105;
	cvt.u32.u64 	%r195, %rd296;
	add.s32 	%r194, %r194, -4;
$L__BB214_45:
	setp.eq.s32 	%p21, %r29, 0;
	@%p21 bra 	$L__BB214_59;
	setp.eq.s32 	%p22, %r29, 1;
	@%p22 bra 	$L__BB214_54;
	cvt.u64.u32 	%rd117, %r195;
	mul.wide.u32 	%rd243, %r194, 8;
	add.s64 	%rd244, %rd2, %rd243;
	ld.global.u64 	%rd118, [%rd244];
	and.b64  	%rd245, %rd118, -4294967296;
	setp.ne.s64 	%p23, %rd245, 0;
	@%p23 bra 	$L__BB214_49;
	cvt.u32.u64 	%r136, %rd118;
	cvt.u32.u64 	%r137, %rd117;
	div.u32 	%r138, %r137, %r136;
	mul.lo.s32 	%r139, %r138, %r136;
	sub.s32 	%r140, %r137, %r139;
	cvt.u64.u32 	%rd300, %r138;
	cvt.u64.u32 	%rd301, %r140;
	bra.uni 	$L__BB214_50;
$L__BB214_49:
	div.s64 	%rd300, %rd117, %rd118;
	mul.lo.s64 	%rd246, %rd300, %rd118;
	sub.s64 	%rd301, %rd117, %rd246;
$L__BB214_50:
	add.s64 	%rd248, %rd1, %rd243;
	ld.global.u64 	%rd249, [%rd248];
	mad.lo.s64 	%rd125, %rd249, %rd301, %rd307;
	add.s32 	%r37, %r194, -1;
	and.b64  	%rd126, %rd300, 4294967295;
	mul.wide.u32 	%rd250, %r37, 8;
	add.s64 	%rd251, %rd2, %rd250;
	ld.global.u64 	%rd127, [%rd251];
	and.b64  	%rd252, %rd127, -4294967296;
	setp.ne.s64 	%p24, %rd252, 0;
	@%p24 bra 	$L__BB214_52;
	cvt.u32.u64 	%r141, %rd127;
	cvt.u32.u64 	%r142, %rd126;
	div.u32 	%r143, %r142, %r141;
	mul.lo.s32 	%r144, %r143, %r141;
	sub.s32 	%r145, %r142, %r144;
	cvt.u64.u32 	%rd302, %r143;
	cvt.u64.u32 	%rd303, %r145;
	bra.uni 	$L__BB214_53;
$L__BB214_52:
	div.s64 	%rd302, %rd126, %rd127;
	mul.lo.s64 	%rd253, %rd302, %rd127;
	sub.s64 	%rd303, %rd126, %rd253;
$L__BB214_53:
	add.s64 	%rd255, %rd1, %rd250;
	ld.global.u64 	%rd256, [%rd255];
	mad.lo.s64 	%rd307, %rd256, %rd303, %rd125;
	cvt.u32.u64 	%r195, %rd302;
	add.s32 	%r194, %r194, -2;
$L__BB214_54:
	and.b32  	%r146, %r9, 1;
	setp.eq.b32 	%p25, %r146, 1;
	not.pred 	%p26, %p25;
	@%p26 bra 	$L__BB214_59;
	cvt.u64.u32 	%rd137, %r195;
	mul.wide.u32 	%rd257, %r194, 8;
	add.s64 	%rd258, %rd2, %rd257;
	ld.global.u64 	%rd138, [%rd258];
	and.b64  	%rd259, %rd138, -4294967296;
	setp.ne.s64 	%p27, %rd259, 0;
	@%p27 bra 	$L__BB214_57;
	cvt.u32.u64 	%r147, %rd138;
	cvt.u32.u64 	%r148, %rd137;
	rem.u32 	%r149, %r148, %r147;
	cvt.u64.u32 	%rd306, %r149;
	bra.uni 	$L__BB214_58;
$L__BB214_57:
	rem.s64 	%rd306, %rd137, %rd138;
$L__BB214_58:
	add.s64 	%rd261, %rd1, %rd257;
	ld.global.u64 	%rd262, [%rd261];
	mad.lo.s64 	%rd307, %rd262, %rd306, %rd307;
$L__BB214_59:
	cvta.to.global.u64 	%rd263, %rd145;
	shl.b64 	%rd264, %rd307, 2;
	add.s64 	%rd265, %rd263, %rd264;
	ld.global.f32 	%f16, [%rd265];
	st.shared.f32 	[%r7], %f16;
	bar.sync 	0;
	setp.ne.s32 	%p28, %r1, 0;
	@%p28 bra 	$L__BB214_76;
	setp.gt.u32 	%p29, %r5, 1;
	@%p29 bra 	$L__BB214_62;
	shl.b32 	%r150, %r3, 2;
	mov.u32 	%r151, sumsdata_f32;
	add.s32 	%r152, %r151, %r150;
	ld.shared.f32 	%f53, [%r152];
	bra.uni 	$L__BB214_75;
$L__BB214_62:
	shl.b32 	%r154, %r3, 2;
	mov.u32 	%r155, sumsdata_f32;
	add.s32 	%r42, %r155, %r154;
	ld.shared.f32 	%f53, [%r42];
	add.s32 	%r43, %r5, -1;
	add.s32 	%r156, %r5, -2;
	and.b32  	%r44, %r43, 7;
	setp.lt.u32 	%p30, %r156, 7;
	mov.b32 	%r203, 1;
	@%p30 bra 	$L__BB214_66;
	and.b32  	%r159, %r43, -8;
	neg.s32 	%r200, %r159;
	shl.b32 	%r46, %r2, 2;
	add.s32 	%r161, %r154, %r46;
	add.s32 	%r198, %r155, %r161;
	shl.b32 	%r48, %r2, 5;
	mov.b32 	%r201, 1;
	mov.b32 	%r199, 0;
$L__BB214_64:
	.pragma "nounroll";
	mul.lo.s32 	%r163, %r201, %r2;
	shl.b32 	%r164, %r163, 2;
	add.s32 	%r165, %r42, %r164;
	ld.shared.f32 	%f18, [%r198];
	add.f32 	%f19, %f53, %f18;
	add.s32 	%r166, %r165, %r46;
	ld.shared.f32 	%f20, [%r166];
	add.f32 	%f21, %f19, %f20;
	add.s32 	%r167, %r166, %r46;
	ld.shared.f32 	%f22, [%r167];
	add.f32 	%f23, %f21, %f22;
	add.s32 	%r168, %r167, %r46;
	ld.shared.f32 	%f24, [%r168];
	add.f32 	%f25, %f23, %f24;
	add.s32 	%r169, %r168, %r46;
	ld.shared.f32 	%f26, [%r169];
	add.f32 	%f27, %f25, %f26;
	add.s32 	%r170, %r169, %r46;
	ld.shared.f32 	%f28, [%r170];
	add.f32 	%f29, %f27, %f28;
	add.s32 	%r171, %r170, %r46;
	ld.shared.f32 	%f30, [%r171];
	add.f32 	%f31, %f29, %f30;
	add.s32 	%r172, %r171, %r46;
	ld.shared.f32 	%f32, [%r172];
	add.f32 	%f53, %f31, %f32;
	add.s32 	%r201, %r201, 8;
	add.s32 	%r200, %r200, 8;
	add.s32 	%r199, %r199, 8;
	add.s32 	%r198, %r198, %r48;
	setp.ne.s32 	%p31, %r200, 0;
	@%p31 bra 	$L__BB214_64;
	add.s32 	%r203, %r199, 1;
$L__BB214_66:
	setp.eq.s32 	%p32, %r44, 0;
	@%p32 bra 	$L__BB214_74;
	and.b32  	%r59, %r43, 3;
	setp.lt.u32 	%p33, %r44, 4;
	@%p33 bra 	$L__BB214_69;
	mul.lo.s32 	%r173, %r203, %r2;
	shl.b32 	%r174, %r173, 2;
	add.s32 	%r175, %r42, %r174;
	ld.shared.f32 	%f34, [%r175];
	add.f32 	%f35, %f53, %f34;
	shl.b32 	%r176, %r2, 2;
	add.s32 	%r177, %r175, %r176;
	ld.shared.f32 	%f36, [%r177];
	add.f32 	%f37, %f35, %f36;
	add.s32 	%r178, %r177, %r176;
	ld.shared.f32 	%f38, [%r178];
	add.f32 	%f39, %f37, %f38;
	add.s32 	%r179, %r178, %r176;
	ld.shared.f32 	%f40, [%r179];
	add.f32 	%f53, %f39, %f40;
	add.s32 	%r203, %r203, 4;
$L__BB214_69:
	setp.eq.s32 	%p34, %r59, 0;
	@%p34 bra 	$L__BB214_74;
	setp.eq.s32 	%p35, %r59, 1;
	@%p35 bra 	$L__BB214_72;
	mul.lo.s32 	%r180, %r203, %r2;
	shl.b32 	%r181, %r180, 2;
	add.s32 	%r182, %r42, %r181;
	ld.shared.f32 	%f42, [%r182];
	add.f32 	%f43, %f53, %f42;
	shl.b32 	%r183, %r2, 2;
	add.s32 	%r184, %r182, %r183;
	ld.shared.f32 	%f44, [%r184];
	add.f32 	%f53, %f43, %f44;
	add.s32 	%r203, %r203, 2;
$L__BB214_72:
	and.b32  	%r185, %r43, 1;
	setp.eq.b32 	%p36, %r185, 1;
	not.pred 	%p37, %p36;
	@%p37 bra 	$L__BB214_74;
	mul.lo.s32 	%r186, %r203, %r2;
	shl.b32 	%r187, %r186, 2;
	add.s32 	%r188, %r42, %r187;
	ld.shared.f32 	%f45, [%r188];
	add.f32 	%f53, %f53, %f45;
$L__BB214_74:
	st.shared.f32 	[%r42], %f53;
$L__BB214_75:
	cvt.u64.u32 	%rd266, %r4;
	mad.lo.s64 	%rd267, %rd147, %rd266, %rd3;
	cvta.to.global.u64 	%rd268, %rd144;
	shl.b64 	%rd269, %rd267, 2;
	add.s64 	%rd270, %rd268, %rd269;
	st.global.f32 	[%rd270], %f53;
$L__BB214_76:
	ret;

}
	// .globl	contiguous_sum33_f32
.visible .entry contiguous_sum33_f32(
	.param .u64 .ptr .align 1 contiguous_sum33_f32_param_0,
	.param .u64 .ptr .align 1 contiguous_sum33_f32_param_1,
	.param .u64 contiguous_sum33_f32_param_2,
	.param .u64 contiguous_sum33_f32_param_3,
	.param .u64 contiguous_sum33_f32_param_4
)
{
	.reg .pred 	%p<14>;
	.reg .b32 	%r<86>;
	.reg .b32 	%f<55>;
	.reg .b64 	%rd<16>;

	ld.param.u64 	%rd2, [contiguous_sum33_f32_param_0];
	ld.param.u64 	%rd3, [contiguous_sum33_f32_param_1];
	ld.param.u64 	%rd4, [contiguous_sum33_f32_param_3];
	ld.param.u64 	%rd5, [contiguous_sum33_f32_param_4];
	mov.u32 	%r1, %tid.y;
	mov.u32 	%r2, %ntid.x;
	mov.u32 	%r3, %tid.x;
	mad.lo.s32 	%r30, %r1, %r2, %r3;
	mov.u32 	%r31, %ctaid.x;
	mad.lo.s32 	%r32, %r31, %r2, %r3;
	mov.u32 	%r4, %ctaid.y;
	mov.u32 	%r5, %ntid.y;
	mad.lo.s32 	%r33, %r4, %r5, %r1;
	shl.b32 	%r34, %r30, 2;
	mov.u32 	%r35, sumsdata_f32;
	add.s32 	%r7, %r35, %r34;
	mov.b32 	%r36, 0;
	st.shared.u32 	[%r7], %r36;
	cvt.u64.u32 	%rd1, %r32;
	setp.le.u64 	%p1, %rd4, %rd1;
	cvt.u64.u32 	%rd7, %r33;
	setp.le.u64 	%p2, %rd5, %rd7;
	or.pred  	%p3, %p1, %p2;
	@%p3 bra 	$L__BB215_18;
	cvt.u32.u64 	%r37, %rd1;
	cvta.to.global.u64 	%rd8, %rd3;
	cvt.u32.u64 	%r38, %rd4;
	mad.lo.s32 	%r39, %r33, %r38, %r37;
	mul.wide.u32 	%rd9, %r39, 4;
	add.s64 	%rd10, %rd8, %rd9;
	ld.global.f32 	%f16, [%rd10];
	st.shared.f32 	[%r7], %f16;
	bar.sync 	0;
	setp.ne.s32 	%p4, %r1, 0;
	@%p4 bra 	$L__BB215_18;
	setp.gt.u32 	%p5, %r5, 1;
	@%p5 bra 	$L__BB215_4;
	shl.b32 	%r40, %r3, 2;
	add.s32 	%r42, %r35, %r40;
	ld.shared.f32 	%f53, [%r42];
	bra.uni 	$L__BB215_17;
$L__BB215_4:
	shl.b32 	%r44, %r3, 2;
	add.s32 	%r8, %r35, %r44;
	ld.shared.f32 	%f53, [%r8];
	add.s32 	%r9, %r5, -1;
	add.s32 	%r46, %r5, -2;
	and.b32  	%r10, %r9, 7;
	setp.lt.u32 	%p6, %r46, 7;
	mov.b32 	%r84, 1;
	@%p6 bra 	$L__BB215_8;
	and.b32  	%r49, %r9, -8;
	neg.s32 	%r81, %r49;
	shl.b32 	%r12, %r2, 2;
	add.s32 	%r51, %r44, %r12;
	add.s32 	%r79, %r35, %r51;
	shl.b32 	%r14, %r2, 5;
	mov.b32 	%r82, 1;
	mov.b32 	%r80, 0;
$L__BB215_6:
	.pragma "nounroll";
	mul.lo.s32 	%r53, %r82, %r2;
	shl.b32 	%r54, %r53, 2;
	add.s32 	%r55, %r8, %r54;
	ld.shared.f32 	%f18, [%r79];
	add.f32 	%f19, %f53, %f18;
	add.s32 	%r56, %r55, %r12;
	ld.shared.f32 	%f20, [%r56];
	add.f32 	%f21, %f19, %f20;
	add.s32 	%r57, %r56, %r12;
	ld.shared.f32 	%f22, [%r57];
	add.f32 	%f23, %f21, %f22;
	add.s32 	%r58, %r57, %r12;
	ld.shared.f32 	%f24, [%r58];
	add.f32 	%f25, %f23, %f24;
	add.s32 	%r59, %r58, %r12;
	ld.shared.f32 	%f26, [%r59];
	add.f32 	%f27, %f25, %f26;
	add.s32 	%r60, %r59, %r12;
	ld.shared.f32 	%f28, [%r60];
	add.f32 	%f29, %f27, %f28;
	add.s32 	%r61, %r60, %r12;
	ld.shared.f32 	%f30, [%r61];
	add.f32 	%f31, %f29, %f30;
	add.s32 	%r62, %r61, %r12;
	ld.shared.f32 	%f32, [%r62];
	add.f32 	%f53, %f31, %f32;
	add.s32 	%r82, %r82, 8;
	add.s32 	%r81, %r81, 8;
	add.s32 	%r80, %r80, 8;
	add.s32 	%r79, %r79, %r14;
	setp.ne.s32 	%p7, %r81, 0;
	@%p7 bra 	$L__BB215_6;
	add.s32 	%r84, %r80, 1;
$L__BB215_8:
	setp.eq.s32 	%p8, %r10, 0;
	@%p8 bra 	$L__BB215_16;
	and.b32  	%r25, %r9, 3;
	setp.lt.u32 	%p9, %r10, 4;
	@%p9 bra 	$L__BB215_11;
	mul.lo.s32 	%r63, %r84, %r2;
	shl.b32 	%r64, %r63, 2;
	add.s32 	%r65, %r8, %r64;
	ld.shared.f32 	%f34, [%r65];
	add.f32 	%f35, %f53, %f34;
	shl.b32 	%r66, %r2, 2;
	add.s32 	%r67, %r65, %r66;
	ld.shared.f32 	%f36, [%r67];
	add.f32 	%f37, %f35, %f36;
	add.s32 	%r68, %r67, %r66;
	ld.shared.f32 	%f38, [%r68];
	add.f32 	%f39, %f37, %f38;
	add.s32 	%r69, %r68, %r66;
	ld.shared.f32 	%f40, [%r69];
	add.f32 	%f53, %f39, %f40;
	add.s32 	%r84, %r84, 4;
$L__BB215_11:
	setp.eq.s32 	%p10, %r25, 0;
	@%p10 bra 	$L__BB215_16;
	setp.eq.s32 	%p11, %r25, 1;
	@%p11 bra 	$L__BB215_14;
	mul.lo.s32 	%r70, %r84, %r2;
	shl.b32 	%r71, %r70, 2;
	add.s32 	%r72, %r8, %r71;
	ld.shared.f32 	%f42, [%r72];
	add.f32 	%f43, %f53, %f42;
	shl.b32 	%r73, %r2, 2;
	add.s32 	%r74, %r72, %r73;
	ld.shared.f32 	%f44, [%r74];
	add.f32 	%f53, %f43, %f44;
	add.s32 	%r84, %r84, 2;
$L__BB215_14:
	and.b32  	%r75, %r9, 1;
	setp.eq.b32 	%p12, %r75, 1;
	not.pred 	%p13, %p12;
	@%p13 bra 	$L__BB215_16;
	mul.lo.s32 	%r76, %r84, %r2;
	shl.b32 	%r77, %r76, 2;
	add.s32 	%r78, %r8, %r77;
	ld.shared.f32 	%f45, [%r78];
	add.f32 	%f53, %f53, %f45;
$L__BB215_16:
	st.shared.f32 	[%r8], %f53;
$L__BB215_17:
	cvt.u64.u32 	%rd11, %r4;
	mad.lo.s64 	%rd12, %rd4, %rd11, %rd1;
	cvta.to.global.u64 	%rd13, %rd2;
	shl.b64 	%rd14, %rd12, 2;
	add.s64 	%rd15, %rd13, %rd14;
	st.global.f32 	[%rd15], %f53;
$L__BB215_18:
	ret;

}
	// .globl	contiguous_sum_f64
.visible .entry contiguous_sum_f64(
	.param .u64 .ptr .align 1 contiguous_sum_f64_param_0,
	.param .u64 .ptr .align 1 contiguous_sum_f64_param_1,
	.param .u64 contiguous_sum_f64_param_2
)
{
	.reg .pred 	%p<8>;
	.reg .b32 	%r<16>;
	.reg .b64 	%rd<17>;
	.reg .b64 	%fd<27>;

	ld.param.u64 	%rd4, [contiguous_sum_f64_param_0];
	ld.param.u64 	%rd6, [contiguous_sum_f64_param_1];
	ld.param.u64 	%rd5, [contiguous_sum_f64_param_2];
	cvta.to.global.u64 	%rd1, %rd6;
	mov.u32 	%r1, %tid.x;
	mov.u32 	%r2, %ctaid.x;
	mov.u32 	%r15, %ntid.x;
	mul.lo.s32 	%r8, %r2, %r15;
	shl.b32 	%r9, %r8, 1;
	add.s32 	%r4, %r9, %r1;
	shl.b32 	%r10, %r1, 3;
	mov.u32 	%r11, sumsdata_f64;
	add.s32 	%r5, %r11, %r10;
	mov.b64 	%rd7, 0;
	st.shared.u64 	[%r5], %rd7;
	add.s32 	%r12, %r4, %r15;
	cvt.u64.u32 	%rd2, %r12;
	setp.le.u64 	%p1, %rd5, %rd2;
	@%p1 bra 	$L__BB216_2;
	mul.wide.u32 	%rd10, %r4, 8;
	add.s64 	%rd11, %rd1, %rd10;
	ld.global.f64 	%fd2, [%rd11];
	shl.b64 	%rd12, %rd2, 3;
	add.s64 	%rd13, %rd1, %rd12;
	ld.global.f64 	%fd3, [%rd13];
	add.f64 	%fd4, %fd2, %fd3;
	st.shared.f64 	[%r5], %fd4;
	bra.uni 	$L__BB216_4;
$L__BB216_2:
	cvt.u64.u32 	%rd3, %r4;
	setp.le.u64 	%p2, %rd5, %rd3;
	@%p2 bra 	$L__BB216_4;
	shl.b64 	%rd8, %rd3, 3;
	add.s64 	%rd9, %rd1, %rd8;
	ld.global.f64 	%fd1, [%rd9];
	st.shared.f64 	[%r5], %fd1;
$L__BB216_4:
	bar.sync 	0;
	setp.lt.u32 	%p3, %r15, 66;
	@%p3 bra 	$L__BB216_8;
$L__BB216_5:
	shr.u32 	%r7, %r15, 1;
	setp.ge.u32 	%p4, %r1, %r7;
	@%p4 bra 	$L__BB216_7;
	ld.shared.f64 	%fd5, [%r5];
	shl.b32 	%r13, %r7, 3;
	add.s32 	%r14, %r5, %r13;
	ld.shared.f64 	%fd6, [%r14];
	add.f64 	%fd7, %fd5, %fd6;
	st.shared.f64 	[%r5], %fd7;
$L__BB216_7:
	bar.sync 	0;
	setp.gt.u32 	%p5, %r15, 131;
	mov.u32 	%r15, %r7;
	@%p5 bra 	$L__BB216_5;
$L__BB216_8:
	setp.gt.u32 	%p6, %r1, 31;
	@%p6 bra 	$L__BB216_11;
	ld.volatile.shared.f64 	%fd8, [%r5];
	ld.volatile.shared.f64 	%fd9, [%r5+256];
	add.f64 	%fd10, %fd8, %fd9;
	st.volatile.shared.f64 	[%r5], %fd10;
	ld.volatile.shared.f64 	%fd11, [%r5];
	ld.volatile.shared.f64 	%fd12, [%r5+128];
	add.f64 	%fd13, %fd11, %fd12;
	st.volatile.shared.f64 	[%r5], %fd13;
	ld.volatile.shared.f64 	%fd14, [%r5];
	ld.volatile.shared.f64 	%fd15, [%r5+64];
	add.f64 	%fd16, %fd14, %fd15;
	st.volatile.shared.f64 	[%r5], %fd16;
	ld.volatile.shared.f64 	%fd17, [%r5];
	ld.volatile.shared.f64 	%fd18, [%r5+32];
	add.f64 	%fd19, %fd17, %fd18;
	st.volatile.shared.f64 	[%r5], %fd19;
	ld.volatile.shared.f64 	%fd20, [%r5];
	ld.volatile.shared.f64 	%fd21, [%r5+16];
	add.f64 	%fd22, %fd20, %fd21;
	st.volatile.shared.f64 	[%r5], %fd22;
	ld.volatile.shared.f64 	%fd23, [%r5];
	ld.volatile.shared.f64 	%fd24, [%r5+8];
	add.f64 	%fd25, %fd23, %fd24;
	st.volatile.shared.f64 	[%r5], %fd25;
	setp.ne.s32 	%p7, %r1, 0;
	@%p7 bra 	$L__BB216_11;
	ld.shared.f64 	%fd26, [sumsdata_f64];
	cvta.to.global.u64 	%rd14, %rd4;
	mul.wide.u32 	%rd15, %r2, 8;
	add.s64 	%rd16, %rd14, %rd15;
	st.global.f64 	[%rd16], %fd26;
$L__BB216_11:
	ret;

}
	// .globl	uncontiguous_sum_f64
.visible .entry uncontiguous_sum_f64(
	.param .u64 .ptr .align 1 uncontiguous_sum_f64_param_0,
	.param .u64 .ptr .align 1 uncontiguous_sum_f64_param_1,
	.param .u64 .ptr .align 1 uncontiguous_sum_f64_param_2,
	.param .u64 .ptr .align 1 uncontiguous_sum_f64_param_3,
	.param .u64 uncontiguous_sum_f64_param_4,
	.param .u64 uncontiguous_sum_f64_param_5
)
{
	.reg .pred 	%p<53>;
	.reg .b32 	%r<212>;
	.reg .b64 	%rd<559>;
	.reg .b64 	%fd<27>;

	ld.param.u64 	%rd260, [uncontiguous_sum_f64_param_0];
	ld.param.u64 	%rd263, [uncontiguous_sum_f64_param_1];
	ld.param.u64 	%rd264, [uncontiguous_sum_f64_param_2];
	ld.param.u64 	%rd265, [uncontiguous_sum_f64_param_3];
	ld.param.u64 	%rd261, [uncontiguous_sum_f64_param_4];
	ld.param.u64 	%rd262, [uncontiguous_sum_f64_param_5];
	cvta.to.global.u64 	%rd1, %rd265;
	cvta.to.global.u64 	%rd2, %rd264;
	cvta.to.global.u64 	%rd3, %rd263;
	mov.u32 	%r1, %tid.x;
	mov.u32 	%r2, %ctaid.x;
	mov.u32 	%r211, %ntid.x;
	mul.lo.s32 	%r52, %r2, %r211;
	shl.b32 	%r53, %r52, 1;
	add.s32 	%r4, %r53, %r1;
	shl.b32 	%r54, %r1, 3;
	mov.u32 	%r55, sumsdata_f64;
	add.s32 	%r5, %r55, %r54;
	mov.b64 	%rd266, 0;
	st.shared.u64 	[%r5], %rd266;
	add.s32 	%r56, %r4, %r211;
	cvt.u64.u32 	%rd512, %r56;
	setp.le.u64 	%p1, %rd262, %rd512;
	@%p1 bra 	$L__BB217_54;
	cvt.u32.u64 	%r6, %rd261;
	add.s32 	%r205, %r6, -1;
	setp.lt.s32 	%p27, %r205, 0;
	mov.b64 	%rd516, 0;
	mov.u64 	%rd517, %rd516;
	@%p27 bra 	$L__BB217_53;
	cvt.u64.u32 	%rd513, %r4;
	setp.lt.u32 	%p28, %r205, 3;
	mov.b64 	%rd517, 0;
	mov.u64 	%rd516, %rd517;
	@%p28 bra 	$L__BB217_30;
	add.s32 	%r203, %r6, -2;
	and.b32  	%r132, %r6, -4;
	neg.s32 	%r202, %r132;
	mov.b64 	%rd517, 0;
$L__BB217_4:
	.pragma "nounroll";
	add.s32 	%r12, %r203, 1;
	mul.wide.u32 	%rd398, %r12, 8;
	add.s64 	%rd399, %rd2, %rd398;
	ld.global.u64 	%rd10, [%rd399];
	or.b64  	%rd400, %rd513, %rd10;
	and.b64  	%rd401, %rd400, -4294967296;
	setp.ne.s64 	%p29, %rd401, 0;
	@%p29 bra 	$L__BB217_6;
	cvt.u32.u64 	%r133, %rd10;
	cvt.u32.u64 	%r134, %rd513;
	div.u32 	%r135, %r134, %r133;
	mul.lo.s32 	%r136, %r135, %r133;
	sub.s32 	%r137, %r134, %r136;
	cvt.u64.u32 	%rd478, %r135;
	cvt.u64.u32 	%rd479, %r137;
	bra.uni 	$L__BB217_7;
$L__BB217_6:
	div.s64 	%rd478, %rd513, %rd10;
	mul.lo.s64 	%rd402, %rd478, %rd10;
	sub.s64 	%rd479, %rd513, %rd402;
$L__BB217_7:
	mul.wide.u32 	%rd403, %r12, 8;
	add.s64 	%rd404, %rd1, %rd403;
	ld.global.u64 	%rd17, [%rd404];
	mad.lo.s64 	%rd18, %rd17, %rd479, %rd516;
	or.b64  	%rd405, %rd512, %rd10;
	and.b64  	%rd406, %rd405, -4294967296;
	setp.ne.s64 	%p30, %rd406, 0;
	@%p30 bra 	$L__BB217_9;
	cvt.u32.u64 	%r138, %rd10;
	cvt.u32.u64 	%r139, %rd512;
	div.u32 	%r140, %r139, %r138;
	mul.lo.s32 	%r141, %r140, %r138;
	sub.s32 	%r142, %r139, %r141;
	cvt.u64.u32 	%rd480, %r140;
	cvt.u64.u32 	%rd481, %r142;
	bra.uni 	$L__BB217_10;
$L__BB217_9:
	div.s64 	%rd480, %rd512, %rd10;
	mul.lo.s64 	%rd407, %rd480, %rd10;
	sub.s64 	%rd481, %rd512, %rd407;
$L__BB217_10:
	mad.lo.s64 	%rd25, %rd481, %rd17, %rd517;
	add.s32 	%r13, %r203, -2;
	mul.wide.u32 	%rd408, %r203, 8;
	add.s64 	%rd409, %rd2, %rd408;
	ld.global.u64 	%rd26, [%rd409];
	or.b64  	%rd410, %rd478, %rd26;
	and.b64  	%rd411, %rd410, -4294967296;
	setp.ne.s64 	%p31, %rd411, 0;
	@%p31 bra 	$L__BB217_12;
	cvt.u32.u64 	%r143, %rd26;
	cvt.u32.u64 	%r144, %rd478;
	div.u32 	%r145, %r144, %r143;
	mul.lo.s32 	%r146, %r145, %r143;
	sub.s32 	%r147, %r144, %r146;
	cvt.u64.u32 	%rd482, %r145;
	cvt.u64.u32 	%rd483, %r147;
	bra.uni 	$L__BB217_13;
$L__BB217_12:
	div.s64 	%rd482, %rd478, %rd26;
	mul.lo.s64 	%rd412, %rd482, %rd26;
	sub.s64 	%rd483, %rd478, %rd412;
$L__BB217_13:
	mul.wide.u32 	%rd413, %r203, 8;
	add.s64 	%rd414, %rd1, %rd413;
	ld.global.u64 	%rd33, [%rd414];
	mad.lo.s64 	%rd34, %rd33, %rd483, %rd18;
	or.b64  	%rd415, %rd480, %rd26;
	and.b64  	%rd416, %rd415, -4294967296;
	setp.ne.s64 	%p32, %rd416, 0;
	@%p32 bra 	$L__BB217_15;
	cvt.u32.u64 	%r148, %rd26;
	cvt.u32.u64 	%r149, %rd480;
	div.u32 	%r150, %r149, %r148;
	mul.lo.s32 	%r151, %r150, %r148;
	sub.s32 	%r152, %r149, %r151;
	cvt.u64.u32 	%rd484, %r150;
	cvt.u64.u32 	%rd485, %r152;
	bra.uni 	$L__BB217_16;
$L__BB217_15:
	div.s64 	%rd484, %rd480, %rd26;
	mul.lo.s64 	%rd417, %rd484, %rd26;
	sub.s64 	%rd485, %rd480, %rd417;
$L__BB217_16:
	mad.lo.s64 	%rd41, %rd485, %rd33, %rd25;
	add.s32 	%r14, %r203, -1;
	mul.wide.u32 	%rd418, %r14, 8;
	add.s64 	%rd419, %rd2, %rd418;
	ld.global.u64 	%rd42, [%rd419];
	or.b64  	%rd420, %rd482, %rd42;
	and.b64  	%rd421, %rd420, -4294967296;
	setp.ne.s64 	%p33, %rd421, 0;
	@%p33 bra 	$L__BB217_18;
	cvt.u32.u64 	%r153, %rd42;
	cvt.u32.u64 	%r154, %rd482;
	div.u32 	%r155, %r154, %r153;
	mul.lo.s32 	%r156, %r155, %r153;
	sub.s32 	%r157, %r154, %r156;
	cvt.u64.u32 	%rd486, %r155;
	cvt.u64.u32 	%rd487, %r157;
	bra.uni 	$L__BB217_19;
$L__BB217_18:
	div.s64 	%rd486, %rd482, %rd42;
	mul.lo.s64 	%rd422, %rd486, %rd42;
	sub.s64 	%rd487, %rd482, %rd422;
$L__BB217_19:
	mul.wide.u32 	%rd423, %r14, 8;
	add.s64 	%rd424, %rd1, %rd423;
	ld.global.u64 	%rd49, [%rd424];
	mad.lo.s64 	%rd50, %rd49, %rd487, %rd34;
	or.b64  	%rd425, %rd484, %rd42;
	and.b64  	%rd426, %rd425, -4294967296;
	setp.ne.s64 	%p34, %rd426, 0;
	@%p34 bra 	$L__BB217_21;
	cvt.u32.u64 	%r158, %rd42;
	cvt.u32.u64 	%r159, %rd484;
	div.u32 	%r160, %r159, %r158;
	mul.lo.s32 	%r161, %r160, %r158;
	sub.s32 	%r162, %r159, %r161;
	cvt.u64.u32 	%rd488, %r160;
	cvt.u64.u32 	%rd489, %r162;
	bra.uni 	$L__BB217_22;
$L__BB217_21:
	div.s64 	%rd488, %rd484, %rd42;
	mul.lo.s64 	%rd427, %rd488, %rd42;
	sub.s64 	%rd489, %rd484, %rd427;
$L__BB217_22:
	mad.lo.s64 	%rd57, %rd489, %rd49, %rd41;
	mul.wide.u32 	%rd428, %r13, 8;
	add.s64 	%rd429, %rd2, %rd428;
	ld.global.u64 	%rd58, [%rd429];
	or.b64  	%rd430, %rd486, %rd58;
	and.b64  	%rd431, %rd430, -4294967296;
	setp.ne.s64 	%p35, %rd431, 0;
	@%p35 bra 	$L__BB217_24;
	cvt.u32.u64 	%r163, %rd58;
	cvt.u32.u64 	%r164, %rd486;
	div.u32 	%r165, %r164, %r163;
	mul.lo.s32 	%r166, %r165, %r163;
	sub.s32 	%r167, %r164, %r166;
	cvt.u64.u32 	%rd513, %r165;
	cvt.u64.u32 	%rd491, %r167;
	bra.uni 	$L__BB217_25;
$L__BB217_24:
	div.s64 	%rd513, %rd486, %rd58;
	mul.lo.s64 	%rd432, %rd513, %rd58;
	sub.s64 	%rd491, %rd486, %rd432;
$L__BB217_25:
	mul.wide.u32 	%rd433, %r13, 8;
	add.s64 	%rd434, %rd1, %rd433;
	ld.global.u64 	%rd65, [%rd434];
	mad.lo.s64 	%rd516, %rd65, %rd491, %rd50;
	or.b64  	%rd435, %rd488, %rd58;
	and.b64  	%rd436, %rd435, -4294967296;
	setp.ne.s64 	%p36, %rd436, 0;
	@%p36 bra 	$L__BB217_27;
	cvt.u32.u64 	%r168, %rd58;
	cvt.u32.u64 	%r169, %rd488;
	div.u32 	%r170, %r169, %r168;
	mul.lo.s32 	%r171, %r170, %r168;
	sub.s32 	%r172, %r169, %r171;
	cvt.u64.u32 	%rd512, %r170;
	cvt.u64.u32 	%rd493, %r172;
	bra.uni 	$L__BB217_28;
$L__BB217_27:
	div.s64 	%rd512, %rd488, %rd58;
	mul.lo.s64 	%rd437, %rd512, %rd58;
	sub.s64 	%rd493, %rd488, %rd437;
$L__BB217_28:
	mad.lo.s64 	%rd517, %rd493, %rd65, %rd57;
	add.s32 	%r203, %r203, -4;
	add.s32 	%r202, %r202, 4;
	setp.ne.s32 	%p37, %r202, 0;
	@%p37 bra 	$L__BB217_4;
	add.s32 	%r205, %r203, 1;
$L__BB217_30:
	and.b32  	%r19, %r6, 3;
	setp.eq.s32 	%p38, %r19, 0;
	@%p38 bra 	$L__BB217_53;
	setp.eq.s32 	%p39, %r19, 1;
	@%p39 bra 	$L__BB217_45;
	mul.wide.u32 	%rd439, %r205, 8;
	add.s64 	%rd440, %rd2, %rd439;
	ld.global.u64 	%rd80, [%rd440];
	or.b64  	%rd441, %rd513, %rd80;
	and.b64  	%rd442, %rd441, -4294967296;
	setp.ne.s64 	%p40, %rd442, 0;
	@%p40 bra 	$L__BB217_34;
	cvt.u32.u64 	%r173, %rd80;
	cvt.u32.u64 	%r174, %rd513;
	div.u32 	%r175, %r174, %r173;
	mul.lo.s32 	%r176, %r175, %r173;
	sub.s32 	%r177, %r174, %r176;
	cvt.u64.u32 	%rd500, %r175;
	cvt.u64.u32 	%rd501, %r177;
	bra.uni 	$L__BB217_35;
$L__BB217_34:
	div.s64 	%rd500, %rd513, %rd80;
	mul.lo.s64 	%rd443, %rd500, %rd80;
	sub.s64 	%rd501, %rd513, %rd443;
$L__BB217_35:
	add.s64 	%rd445, %rd1, %rd439;
	ld.global.u64 	%rd87, [%rd445];
	mad.lo.s64 	%rd88, %rd87, %rd501, %rd516;
	or.b64  	%rd446, %rd512, %rd80;
	and.b64  	%rd447, %rd446, -4294967296;
	setp.ne.s64 	%p41, %rd447, 0;
	@%p41 bra 	$L__BB217_37;
	cvt.u32.u64 	%r178, %rd80;
	cvt.u32.u64 	%r179, %rd512;
	div.u32 	%r180, %r179, %r178;
	mul.lo.s32 	%r181, %r180, %r178;
	sub.s32 	%r182, %r179, %r181;
	cvt.u64.u32 	%rd502, %r180;
	cvt.u64.u32 	%rd503, %r182;
	bra.uni 	$L__BB217_38;
$L__BB217_37:
	div.s64 	%rd502, %rd512, %rd80;
	mul.lo.s64 	%rd448, %rd502, %rd80;
	sub.s64 	%rd503, %rd512, %rd448;
$L__BB217_38:
	mad.lo.s64 	%rd95, %rd503, %rd87, %rd517;
	add.s32 	%r20, %r205, -1;
	mul.wide.u32 	%rd449, %r20, 8;
	add.s64 	%rd450, %rd2, %rd449;
	ld.global.u64 	%rd96, [%rd450];
	or.b64  	%rd451, %rd500, %rd96;
	and.b64  	%rd452, %rd451, -4294967296;
	setp.ne.s64 	%p42, %rd452, 0;
	@%p42 bra 	$L__BB217_40;
	cvt.u32.u64 	%r183, %rd96;
	cvt.u32.u64 	%r184, %rd500;
	div.u32 	%r185, %r184, %r183;
	mul.lo.s32 	%r186, %r185, %r183;
	sub.s32 	%r187, %r184, %r186;
	cvt.u64.u32 	%rd513, %r185;
	cvt.u64.u32 	%rd505, %r187;
	bra.uni 	$L__BB217_41;
$L__BB217_40:
	div.s64 	%rd513, %rd500, %rd96;
	mul.lo.s64 	%rd453, %rd513, %rd96;
	sub.s64 	%rd505, %rd500, %rd453;
$L__BB217_41:
	add.s64 	%rd455, %rd1, %rd449;
	ld.global.u64 	%rd103, [%rd455];
	mad.lo.s64 	%rd516, %rd103, %rd505, %rd88;
	or.b64  	%rd456, %rd502, %rd96;
	and.b64  	%rd457, %rd456, -4294967296;
	setp.ne.s64 	%p43, %rd457, 0;
	@%p43 bra 	$L__BB217_43;
	cvt.u32.u64 	%r188, %rd96;
	cvt.u32.u64 	%r189, %rd502;
	div.u32 	%r190, %r189, %r188;
	mul.lo.s32 	%r191, %r190, %r188;
	sub.s32 	%r192, %r189, %r191;
	cvt.u64.u32 	%rd512, %r190;
	cvt.u64.u32 	%rd507, %r192;
	bra.uni 	$L__BB217_44;
$L__BB217_43:
	div.s64 	%rd512, %rd502, %rd96;
	mul.lo.s64 	%rd458, %rd512, %rd96;
	sub.s64 	%rd507, %rd502, %rd458;
$L__BB217_44:
	mad.lo.s64 	%rd517, %rd507, %rd103, %rd95;
	add.s32 	%r205, %r205, -2;
$L__BB217_45:
	and.b32  	%r193, %r6, 1;
	setp.eq.b32 	%p44, %r193, 1;
	not.pred 	%p45, %p44;
	@%p45 bra 	$L__BB217_53;
	mul.wide.u32 	%rd459, %r205, 8;
	add.s64 	%rd460, %rd2, %rd459;
	ld.global.u64 	%rd118, [%rd460];
	or.b64  	%rd461, %rd513, %rd118;
	and.b64  	%rd462, %rd461, -4294967296;
	setp.ne.s64 	%p46, %rd462, 0;
	@%p46 bra 	$L__BB217_48;
	cvt.u32.u64 	%r194, %rd118;
	cvt.u32.u64 	%r195, %rd513;
	rem.u32 	%r196, %r195, %r194;
	cvt.u64.u32 	%rd514, %r196;
	bra.uni 	$L__BB217_49;
$L__BB217_48:
	rem.s64 	%rd514, %rd513, %rd118;
$L__BB217_49:
	add.s64 	%rd464, %rd1, %rd459;
	ld.global.u64 	%rd122, [%rd464];
	mad.lo.s64 	%rd516, %rd122, %rd514, %rd516;
	or.b64  	%rd465, %rd512, %rd118;
	and.b64  	%rd466, %rd465, -4294967296;
	setp.ne.s64 	%p47, %rd466, 0;
	@%p47 bra 	$L__BB217_51;
	cvt.u32.u64 	%r197, %rd118;
	cvt.u32.u64 	%r198, %rd512;
	rem.u32 	%r199, %r198, %r197;
	cvt.u64.u32 	%rd515, %r199;
	bra.uni 	$L__BB217_52;
$L__BB217_51:
	rem.s64 	%rd515, %rd512, %rd118;
$L__BB217_52:
	mad.lo.s64 	%rd517, %rd515, %rd122, %rd517;
$L__BB217_53:
	shl.b64 	%rd467, %rd516, 3;
	add.s64 	%rd468, %rd3, %rd467;
	ld.global.f64 	%fd2, [%rd468];
	shl.b64 	%rd469, %rd517, 3;
	add.s64 	%rd470, %rd3, %rd469;
	ld.global.f64 	%fd3, [%rd470];
	add.f64 	%fd4, %fd2, %fd3;
	st.shared.f64 	[%r5], %fd4;
	bra.uni 	$L__BB217_114;
$L__BB217_54:
	cvt.u64.u32 	%rd549, %r4;
	setp.le.u64 	%p2, %rd262, %rd549;
	@%p2 bra 	$L__BB217_114;
	cvt.u32.u64 	%r23, %rd261;
	add.s32 	%r209, %r23, -1;
	setp.lt.s32 	%p3, %r209, 0;
	mov.b64 	%rd558, 0;
	@%p3 bra 	$L__BB217_113;
	and.b32  	%r25, %r23, 7;
	setp.lt.u32 	%p4, %r209, 7;
	mov.b64 	%rd558, 0;
	@%p4 bra 	$L__BB217_84;
	add.s32 	%r207, %r23, -4;
	and.b32  	%r57, %r23, -8;
	neg.s32 	%r206, %r57;
	mov.b64 	%rd558, 0;
$L__BB217_58:
	.pragma "nounroll";
	add.s32 	%r30, %r207, 3;
	mul.wide.u32 	%rd271, %r30, 8;
	add.s64 	%rd272, %rd2, %rd271;
	ld.global.u64 	%rd133, [%rd272];
	or.b64  	%rd273, %rd549, %rd133;
	and.b64  	%rd274, %rd273, -4294967296;
	setp.ne.s64 	%p5, %rd274, 0;
	@%p5 bra 	$L__BB217_60;
	cvt.u32.u64 	%r58, %rd133;
	cvt.u32.u64 	%r59, %rd549;
	div.u32 	%r60, %r59, %r58;
	mul.lo.s32 	%r61, %r60, %r58;
	sub.s32 	%r62, %r59, %r61;
	cvt.u64.u32 	%rd520, %r60;
	cvt.u64.u32 	%rd521, %r62;
	bra.uni 	$L__BB217_61;
$L__BB217_60:
	div.s64 	%rd520, %rd549, %rd133;
	mul.lo.s64 	%rd275, %rd520, %rd133;
	sub.s64 	%rd521, %rd549, %rd275;
$L__BB217_61:
	add.s64 	%rd277, %rd1, %rd271;
	ld.global.u64 	%rd278, [%rd277];
	mad.lo.s64 	%rd140, %rd278, %rd521, %rd558;
	add.s32 	%r31, %r207, 2;
	mul.wide.u32 	%rd279, %r31, 8;
	add.s64 	%rd280, %rd2, %rd279;
	ld.global.u64 	%rd141, [%rd280];
	or.b64  	%rd281, %rd520, %rd141;
	and.b64  	%rd282, %rd281, -4294967296;
	setp.ne.s64 	%p6, %rd282, 0;
	@%p6 bra 	$L__BB217_63;
	cvt.u32.u64 	%r63, %rd141;
	cvt.u32.u64 	%r64, %rd520;
	div.u32 	%r65, %r64, %r63;
	mul.lo.s32 	%r66, %r65, %r63;
	sub.s32 	%r67, %r64, %r66;
	cvt.u64.u32 	%rd522, %r65;
	cvt.u64.u32 	%rd523, %r67;
	bra.uni 	$L__BB217_64;
$L__BB217_63:
	div.s64 	%rd522, %rd520, %rd141;
	mul.lo.s64 	%rd283, %rd522, %rd141;
	sub.s64 	%rd523, %rd520, %rd283;
$L__BB217_64:
	add.s64 	%rd285, %rd1, %rd279;
	ld.global.u64 	%rd286, [%rd285];
	mad.lo.s64 	%rd148, %rd286, %rd523, %rd140;
	add.s32 	%r32, %r207, 1;
	mul.wide.u32 	%rd287, %r32, 8;
	add.s64 	%rd288, %rd2, %rd287;
	ld.global.u64 	%rd149, [%rd288];
	or.b64  	%rd289, %rd522, %rd149;
	and.b64  	%rd290, %rd289, -4294967296;
	setp.ne.s64 	%p7, %rd290, 0;
	@%p7 bra 	$L__BB217_66;
	cvt.u32.u64 	%r68, %rd149;
	cvt.u32.u64 	%r69, %rd522;
	div.u32 	%r70, %r69, %r68;
	mul.lo.s32 	%r71, %r70, %r68;
	sub.s32 	%r72, %r69, %r71;
	cvt.u64.u32 	%rd524, %r70;
	cvt.u64.u32 	%rd525, %r72;
	bra.uni 	$L__BB217_67;
$L__BB217_66:
	div.s64 	%rd524, %rd522, %rd149;
	mul.lo.s64 	%rd291, %rd524, %rd149;
	sub.s64 	%rd525, %rd522, %rd291;
$L__BB217_67:
	add.s64 	%rd293, %rd1, %rd287;
	ld.global.u64 	%rd294, [%rd293];
	mad.lo.s64 	%rd156, %rd294, %rd525, %rd148;
	add.s32 	%r33, %r207, -4;
	mul.wide.u32 	%rd295, %r207, 8;
	add.s64 	%rd296, %rd2, %rd295;
	ld.global.u64 	%rd157, [%rd296];
	or.b64  	%rd297, %rd524, %rd157;
	and.b64  	%rd298, %rd297, -4294967296;
	setp.ne.s64 	%p8, %rd298, 0;
	@%p8 bra 	$L__BB217_69;
	cvt.u32.u64 	%r73, %rd157;
	cvt.u32.u64 	%r74, %rd524;
	div.u32 	%r75, %r74, %r73;
	mul.lo.s32 	%r76, %r75, %r73;
	sub.s32 	%r77, %r74, %r76;
	cvt.u64.u32 	%rd526, %r75;
	cvt.u64.u32 	%rd527, %r77;
	bra.uni 	$L__BB217_70;
$L__BB217_69:
	div.s64 	%rd526, %rd524, %rd157;
	mul.lo.s64 	%rd299, %rd526, %rd157;
	sub.s64 	%rd527, %rd524, %rd299;
$L__BB217_70:
	add.s64 	%rd301, %rd1, %rd295;
	ld.global.u64 	%rd302, [%rd301];
	mad.lo.s64 	%rd164, %rd302, %rd527, %rd156;
	add.s32 	%r34, %r207, -1;
	mul.wide.u32 	%rd303, %r34, 8;
	add.s64 	%rd304, %rd2, %rd303;
	ld.global.u64 	%rd165, [%rd304];
	or.b64  	%rd305, %rd526, %rd165;
	and.b64  	%rd306, %rd305, -4294967296;
	setp.ne.s64 	%p9, %rd306, 0;
	@%p9 bra 	$L__BB217_72;
	cvt.u32.u64 	%r78, %rd165;
	cvt.u32.u64 	%r79, %rd526;
	div.u32 	%r80, %r79, %r78;
	mul.lo.s32 	%r81, %r80, %r78;
	sub.s32 	%r82, %r79, %r81;
	cvt.u64.u32 	%rd528, %r80;
	cvt.u64.u32 	%rd529, %r82;
	bra.uni 	$L__BB217_73;
$L__BB217_72:
	div.s64 	%rd528, %rd526, %rd165;
	mul.lo.s64 	%rd307, %rd528, %rd165;
	sub.s64 	%rd529, %rd526, %rd307;
$L__BB217_73:
	add.s64 	%rd309, %rd1, %rd303;
	ld.global.u64 	%rd310, [%rd309];
	mad.lo.s64 	%rd172, %rd310, %rd529, %rd164;
	add.s32 	%r35, %r207, -2;
	mul.wide.u32 	%rd311, %r35, 8;
	add.s64 	%rd312, %rd2, %rd311;
	ld.global.u64 	%rd173, [%rd312];
	or.b64  	%rd313, %rd528, %rd173;
	and.b64  	%rd314, %rd313, -4294967296;
	setp.ne.s64 	%p10, %rd314, 0;
	@%p10 bra 	$L__BB217_75;
	cvt.u32.u64 	%r83, %rd173;
	cvt.u32.u64 	%r84, %rd528;
	div.u32 	%r85, %r84, %r83;
	mul.lo.s32 	%r86, %r85, %r83;
	sub.s32 	%r87, %r84, %r86;
	cvt.u64.u32 	%rd530, %r85;
	cvt.u64.u32 	%rd531, %r87;
	bra.uni 	$L__BB217_76;
$L__BB217_75:
	div.s64 	%rd530, %rd528, %rd173;
	mul.lo.s64 	%rd315, %rd530, %rd173;
	sub.s64 	%rd531, %rd528, %rd315;
$L__BB217_76:
	add.s64 	%rd317, %rd1, %rd311;
	ld.global.u64 	%rd318, [%rd317];
	mad.lo.s64 	%rd180, %rd318, %rd531, %rd172;
	add.s32 	%r36, %r207, -3;
	mul.wide.u32 	%rd319, %r36, 8;
	add.s64 	%rd320, %rd2, %rd319;
	ld.global.u64 	%rd181, [%rd320];
	or.b64  	%rd321, %rd530, %rd181;
	and.b64  	%rd322, %rd321, -4294967296;
	setp.ne.s64 	%p11, %rd322, 0;
	@%p11 bra 	$L__BB217_78;
	cvt.u32.u64 	%r88, %rd181;
	cvt.u32.u64 	%r89, %rd530;
	div.u32 	%r90, %r89, %r88;
	mul.lo.s32 	%r91, %r90, %r88;
	sub.s32 	%r92, %r89, %r91;
	cvt.u64.u32 	%rd532, %r90;
	cvt.u64.u32 	%rd533, %r92;
	bra.uni 	$L__BB217_79;
$L__BB217_78:
	div.s64 	%rd532, %rd530, %rd181;
	mul.lo.s64 	%rd323, %rd532, %rd181;
	sub.s64 	%rd533, %rd530, %rd323;
$L__BB217_79:
	add.s64 	%rd325, %rd1, %rd319;
	ld.global.u64 	%rd326, [%rd325];
	mad.lo.s64 	%rd188, %rd326, %rd533, %rd180;
	mul.wide.u32 	%rd327, %r33, 8;
	add.s64 	%rd328, %rd2, %rd327;
	ld.global.u64 	%rd189, [%rd328];
	or.b64  	%rd329, %rd532, %rd189;
	and.b64  	%rd330, %rd329, -4294967296;
	setp.ne.s64 	%p12, %rd330, 0;
	@%p12 bra 	$L__BB217_81;
	cvt.u32.u64 	%r93, %rd189;
	cvt.u32.u64 	%r94, %rd532;
	div.u32 	%r95, %r94, %r93;
	mul.lo.s32 	%r96, %r95, %r93;
	sub.s32 	%r97, %r94, %r96;
	cvt.u64.u32 	%rd549, %r95;
	cvt.u64.u32 	%rd535, %r97;
	bra.uni 	$L__BB217_82;
$L__BB217_81:
	div.s64 	%rd549, %rd532, %rd189;
	mul.lo.s64 	%rd331, %rd549, %rd189;
	sub.s64 	%rd535, %rd532, %rd331;
$L__BB217_82:
	add.s64 	%rd333, %rd1, %rd327;
	ld.global.u64 	%rd334, [%rd333];
	mad.lo.s64 	%rd558, %rd334, %rd535, %rd188;
	add.s32 	%r207, %r207, -8;
	add.s32 	%r206, %r206, 8;
	setp.ne.s32 	%p13, %r206, 0;
	@%p13 bra 	$L__BB217_58;
	add.s32 	%r209, %r207, 3;
$L__BB217_84:
	setp.eq.s32 	%p14, %r25, 0;
	@%p14 bra 	$L__BB217_113;
	and.b32  	%r41, %r23, 3;
	setp.lt.u32 	%p15, %r25, 4;
	@%p15 bra 	$L__BB217_99;
	mul.wide.u32 	%rd336, %r209, 8;
	add.s64 	%rd337, %rd2, %rd336;
	ld.global.u64 	%rd200, [%rd337];
	or.b64  	%rd338, %rd549, %rd200;
	and.b64  	%rd339, %rd338, -4294967296;
	setp.ne.s64 	%p16, %rd339, 0;
	@%p16 bra 	$L__BB217_88;
	cvt.u32.u64 	%r98, %rd200;
	cvt.u32.u64 	%r99, %rd549;
	div.u32 	%r100, %r99, %r98;
	mul.lo.s32 	%r101, %r100, %r98;
	sub.s32 	%r102, %r99, %r101;
	cvt.u64.u32 	%rd539, %r100;
	cvt.u64.u32 	%rd540, %r102;
	bra.uni 	$L__BB217_89;
$L__BB217_88:
	div.s64 	%rd539, %rd549, %rd200;
	mul.lo.s64 	%rd340, %rd539, %rd200;
	sub.s64 	%rd540, %rd549, %rd340;
$L__BB217_89:
	add.s64 	%rd342, %rd1, %rd336;
	ld.global.u64 	%rd343, [%rd342];
	mad.lo.s64 	%rd207, %rd343, %rd540, %rd558;
	add.s32 	%r42, %r209, -1;
	mul.wide.u32 	%rd344, %r42, 8;
	add.s64 	%rd345, %rd2, %rd344;
	ld.global.u64 	%rd208, [%rd345];
	or.b64  	%rd346, %rd539, %rd208;
	and.b64  	%rd347, %rd346, -4294967296;
	setp.ne.s64 	%p17, %rd347, 0;
	@%p17 bra 	$L__BB217_91;
	cvt.u32.u64 	%r103, %rd208;
	cvt.u32.u64 	%r104, %rd539;
	div.u32 	%r105, %r104, %r103;
	mul.lo.s32 	%r106, %r105, %r103;
	sub.s32 	%r107, %r104, %r106;
	cvt.u64.u32 	%rd541, %r105;
	cvt.u64.u32 	%rd542, %r107;
	bra.uni 	$L__BB217_92;
$L__BB217_91:
	div.s64 	%rd541, %rd539, %rd208;
	mul.lo.s64 	%rd348, %rd541, %rd208;
	sub.s64 	%rd542, %rd539, %rd348;
$L__BB217_92:
	add.s64 	%rd350, %rd1, %rd344;
	ld.global.u64 	%rd351, [%rd350];
	mad.lo.s64 	%rd215, %rd351, %rd542, %rd207;
	add.s32 	%r43, %r209, -2;
	mul.wide.u32 	%rd352, %r43, 8;
	add.s64 	%rd353, %rd2, %rd352;
	ld.global.u64 	%rd216, [%rd353];
	or.b64  	%rd354, %rd541, %rd216;
	and.b64  	%rd355, %rd354, -4294967296;
	setp.ne.s64 	%p18, %rd355, 0;
	@%p18 bra 	$L__BB217_94;
	cvt.u32.u64 	%r108, %rd216;
	cvt.u32.u64 	%r109, %rd541;
	div.u32 	%r110, %r109, %r108;
	mul.lo.s32 	%r111, %r110, %r108;
	sub.s32 	%r112, %r109, %r111;
	cvt.u64.u32 	%rd543, %r110;
	cvt.u64.u32 	%rd544, %r112;
	bra.uni 	$L__BB217_95;
$L__BB217_94:
	div.s64 	%rd543, %rd541, %rd216;
	mul.lo.s64 	%rd356, %rd543, %rd216;
	sub.s64 	%rd544, %rd541, %rd356;
$L__BB217_95:
	add.s64 	%rd358, %rd1, %rd352;
	ld.global.u64 	%rd359, [%rd358];
	mad.lo.s64 	%rd223, %rd359, %rd544, %rd215;
	add.s32 	%r44, %r209, -3;
	mul.wide.u32 	%rd360, %r44, 8;
	add.s64 	%rd361, %rd2, %rd360;
	ld.global.u64 	%rd224, [%rd361];
	or.b64  	%rd362, %rd543, %rd224;
	and.b64  	%rd363, %rd362, -4294967296;
	setp.ne.s64 	%p19, %rd363, 0;
	@%p19 bra 	$L__BB217_97;
	cvt.u32.u64 	%r113, %rd224;
	cvt.u32.u64 	%r114, %rd543;
	div.u32 	%r115, %r114, %r113;
	mul.lo.s32 	%r116, %r115, %r113;
	sub.s32 	%r117, %r114, %r116;
	cvt.u64.u32 	%rd549, %r115;
	cvt.u64.u32 	%rd546, %r117;
	bra.uni 	$L__BB217_98;
$L__BB217_97:
	div.s64 	%rd549, %rd543, %rd224;
	mul.lo.s64 	%rd364, %rd549, %rd224;
	sub.s64 	%rd546, %rd543, %rd364;
$L__BB217_98:
	add.s64 	%rd366, %rd1, %rd360;
	ld.global.u64 	%rd367, [%rd366];
	mad.lo.s64 	%rd558, %rd367, %rd546, %rd223;
	add.s32 	%r209, %r209, -4;
$L__BB217_99:
	setp.eq.s32 	%p20, %r41, 0;
	@%p20 bra 	$L__BB217_113;
	setp.eq.s32 	%p21, %r41, 1;
	@%p21 bra 	$L__BB217_108;
	mul.wide.u32 	%rd369, %r209, 8;
	add.s64 	%rd370, %rd2, %rd369;
	ld.global.u64 	%rd235, [%rd370];
	or.b64  	%rd371, %rd549, %rd235;
	and.b64  	%rd372, %rd371, -4294967296;
	setp.ne.s64 	%p22, %rd372, 0;
	@%p22 bra 	$L__BB217_103;
	cvt.u32.u64 	%r118, %rd235;
	cvt.u32.u64 	%r119, %rd549;
	div.u32 	%r120, %r119, %r118;
	mul.lo.s32 	%r121, %r120, %r118;
	sub.s32 	%r122, %r119, %r121;
	cvt.u64.u32 	%rd550, %r120;
	cvt.u64.u32 	%rd551, %r122;
	bra.uni 	$L__BB217_104;
$L__BB217_103:
	div.s64 	%rd550, %rd549, %rd235;
	mul.lo.s64 	%rd373, %rd550, %rd235;
	sub.s64 	%rd551, %rd549, %rd373;
$L__BB217_104:
	add.s64 	%rd375, %rd1, %rd369;
	ld.global.u64 	%rd376, [%rd375];
	mad.lo.s64 	%rd242, %rd376, %rd551, %rd558;
	add.s32 	%r47, %r209, -1;
	mul.wide.u32 	%rd377, %r47, 8;
	add.s64 	%rd378, %rd2, %rd377;
	ld.global.u64 	%rd243, [%rd378];
	or.b64  	%rd379, %rd550, %rd243;
	and.b64  	%rd380, %rd379, -4294967296;
	setp.ne.s64 	%p23, %rd380, 0;
	@%p23 bra 	$L__BB217_106;
	cvt.u32.u64 	%r123, %rd243;
	cvt.u32.u64 	%r124, %rd550;
	div.u32 	%r125, %r124, %r123;
	mul.lo.s32 	%r126, %r125, %r123;
	sub.s32 	%r127, %r124, %r126;
	cvt.u64.u32 	%rd549, %r125;
	cvt.u64.u32 	%rd553, %r127;
	bra.uni 	$L__BB217_107;
$L__BB217_106:
	div.s64 	%rd549, %rd550, %rd243;
	mul.lo.s64 	%rd381, %rd549, %rd243;
	sub.s64 	%rd553, %rd550, %rd381;
$L__BB217_107:
	add.s64 	%rd383, %rd1, %rd377;
	ld.global.u64 	%rd384, [%rd383];
	mad.lo.s64 	%rd558, %rd384, %rd553, %rd242;
	add.s32 	%r209, %r209, -2;
$L__BB217_108:
	and.b32  	%r128, %r23, 1;
	setp.eq.b32 	%p24, %r128, 1;
	not.pred 	%p25, %p24;
	@%p25 bra 	$L__BB217_113;
	mul.wide.u32 	%rd385, %r209, 8;
	add.s64 	%rd386, %rd2, %rd385;
	ld.global.u64 	%rd254, [%rd386];
	or.b64  	%rd387, %rd549, %rd254;
	and.b64  	%rd388, %rd387, -4294967296;
	setp.ne.s64 	%p26, %rd388, 0;
	@%p26 bra 	$L__BB217_111;
	cvt.u32.u64 	%r129, %rd254;
	cvt.u32.u64 	%r130, %rd549;
	rem.u32 	%r131, %r130, %r129;
	cvt.u64.u32 	%rd557, %r131;
	bra.uni 	$L__BB217_112;
$L__BB217_111:
	rem.s64 	%rd557, %rd549, %rd254;
$L__BB217_112:
	add.s64 	%rd390, %rd1, %rd385;
	ld.global.u64 	%rd391, [%rd390];
	mad.lo.s64 	%rd558, %rd391, %rd557, %rd558;
$L__BB217_113:
	shl.b64 	%rd392, %rd558, 3;
	add.s64 	%rd393, %rd3, %rd392;
	ld.global.f64 	%fd1, [%rd393];
	st.shared.f64 	[%r5], %fd1;
$L__BB217_114:
	bar.sync 	0;
	setp.lt.u32 	%p48, %r211, 66;
	@%p48 bra 	$L__BB217_118;
$L__BB217_115:
	shr.u32 	%r51, %r211, 1;
	setp.ge.u32 	%p49, %r1, %r51;
	@%p49 bra 	$L__BB217_117;
	ld.shared.f64 	%fd5, [%r5];
	shl.b32 	%r200, %r51, 3;
	add.s32 	%r201, %r5, %r200;
	ld.shared.f64 	%fd6, [%r201];
	add.f64 	%fd7, %fd5, %fd6;
	st.shared.f64 	[%r5], %fd7;
$L__BB217_117:
	bar.sync 	0;
	setp.gt.u32 	%p50, %r211, 131;
	mov.u32 	%r211, %r51;
	@%p50 bra 	$L__BB217_115;
$L__BB217_118:
	setp.gt.u32 	%p51, %r1, 31;
	@%p51 bra 	$L__BB217_121;
	ld.volatile.shared.f64 	%fd8, [%r5];
	ld.volatile.shared.f64 	%fd9, [%r5+256];
	add.f64 	%fd10, %fd8, %fd9;
	st.volatile.shared.f64 	[%r5], %fd10;
	ld.volatile.shared.f64 	%fd11, [%r5];
	ld.volatile.shared.f64 	%fd12, [%r5+128];
	add.f64 	%fd13, %fd11, %fd12;
	st.volatile.shared.f64 	[%r5], %fd13;
	ld.volatile.shared.f64 	%fd14, [%r5];
	ld.volatile.shared.f64 	%fd15, [%r5+64];
	add.f64 	%fd16, %fd14, %fd15;
	st.volatile.shared.f64 	[%r5], %fd16;
	ld.volatile.shared.f64 	%fd17, [%r5];
	ld.volatile.shared.f64 	%fd18, [%r5+32];
	add.f64 	%fd19, %fd17, %fd18;
	st.volatile.shared.f64 	[%r5], %fd19;
	ld.volatile.shared.f64 	%fd20, [%r5];
	ld.volatile.shared.f64 	%fd21, [%r5+16];
	add.f64 	%fd22, %fd20, %fd21;
	st.volatile.shared.f64 	[%r5], %fd22;
	ld.volatile.shared.f64 	%fd23, [%r5];
	ld.volatile.shared.f64 	%fd24, [%r5+8];
	add.f64 	%fd25, %fd23, %fd24;
	st.volatile.shared.f64 	[%r5], %fd25;
	setp.ne.s32 	%p52, %r1, 0;
	@%p52 bra 	$L__BB217_121;
	ld.shared.f64 	%fd26, [sumsdata_f64];
	cvta.to.global.u64 	%rd471, %rd260;
	mul.wide.u32 	%rd472, %r2, 8;
	add.s64 	%rd473, %rd471, %rd472;
	st.global.f64 	[%rd473], %fd26;
$L__BB217_121:
	ret;

}
	// .globl	contiguous_sum2_f64
.visible .entry contiguous_sum2_f64(
	.param .u64 .ptr .align 1 contiguous_sum2_f64_param_0,
	.param .u64 .ptr .align 1 contiguous_sum2_f64_param_1,
	.param .u64 .ptr .align 1 contiguous_sum2_f64_param_2,
	.param .u64 .ptr .align 1 contiguous_sum2_f64_param_3,
	.param .u64 contiguous_sum2_f64_param_4,
	.param .u64 contiguous_sum2_f64_param_5,
	.param .u64 contiguous_sum2_f64_param_6
)
{
	.reg .pred 	%p<53>;
	.reg .b32 	%r<216>;
	.reg .b64 	%rd<573>;
	.reg .b64 	%fd<27>;

	ld.param.u64 	%rd266, [contiguous_sum2_f64_param_1];
	ld.param.u64 	%rd267, [contiguous_sum2_f64_param_2];
	ld.param.u64 	%rd268, [contiguous_sum2_f64_param_3];
	ld.param.u64 	%rd263, [contiguous_sum2_f64_param_4];
	ld.param.u64 	%rd264, [contiguous_sum2_f64_param_5];
	ld.param.u64 	%rd265, [contiguous_sum2_f64_param_6];
	cvta.to.global.u64 	%rd1, %rd268;
	cvta.to.global.u64 	%rd2, %rd267;
	cvta.to.global.u64 	%rd572, %rd266;
	mov.u32 	%r1, %tid.x;
	mov.u32 	%r2, %ctaid.x;
	mov.u32 	%r215, %ntid.x;
	mul.lo.s32 	%r51, %r2, %r215;
	shl.b32 	%r52, %r51, 1;
	add.s32 	%r4, %r52, %r1;
	shl.b32 	%r53, %r1, 3;
	mov.u32 	%r54, sumsdata_f64;
	add.s32 	%r5, %r54, %r53;
	mov.b64 	%rd269, 0;
	st.shared.u64 	[%r5], %rd269;
	add.s32 	%r55, %r4, %r215;
	cvt.u64.u32 	%rd4, %r55;
	setp.le.u64 	%p1, %rd264, %rd4;
	@%p1 bra 	$L__BB218_54;
	cvt.u64.u32 	%rd402, %r4;
	mov.u32 	%r132, %ctaid.y;
	cvt.u64.u32 	%rd403, %r132;
	mul.lo.s64 	%rd404, %rd264, %rd403;
	add.s64 	%rd526, %rd404, %rd402;
	add.s64 	%rd524, %rd404, %rd4;
	cvt.u32.u64 	%r6, %rd263;
	add.s32 	%r209, %r6, -1;
	setp.lt.s32 	%p27, %r209, 0;
	mov.b64 	%rd530, 0;
	mov.u64 	%rd531, %rd530;
	@%p27 bra 	$L__BB218_53;
	setp.lt.u32 	%p28, %r209, 3;
	mov.b64 	%rd531, 0;
	mov.u64 	%rd530, %rd531;
	@%p28 bra 	$L__BB218_30;
	add.s32 	%r207, %r6, -2;
	and.b32  	%r133, %r6, -4;
	neg.s32 	%r206, %r133;
	mov.b64 	%rd531, 0;
$L__BB218_4:
	.pragma "nounroll";
	add.s32 	%r12, %r207, 1;
	mul.wide.u32 	%rd408, %r12, 8;
	add.s64 	%rd409, %rd2, %rd408;
	ld.global.u64 	%rd11, [%rd409];
	or.b64  	%rd410, %rd526, %rd11;
	and.b64  	%rd411, %rd410, -4294967296;
	setp.ne.s64 	%p29, %rd411, 0;
	@%p29 bra 	$L__BB218_6;
	cvt.u32.u64 	%r134, %rd11;
	cvt.u32.u64 	%r135, %rd526;
	div.u32 	%r136, %r135, %r134;
	mul.lo.s32 	%r137, %r136, %r134;
	sub.s32 	%r138, %r135, %r137;
	cvt.u64.u32 	%rd492, %r136;
	cvt.u64.u32 	%rd493, %r138;
	bra.uni 	$L__BB218_7;
$L__BB218_6:
	div.s64 	%rd492, %rd526, %rd11;
	mul.lo.s64 	%rd412, %rd492, %rd11;
	sub.s64 	%rd493, %rd526, %rd412;
$L__BB218_7:
	mul.wide.u32 	%rd413, %r12, 8;
	add.s64 	%rd414, %rd1, %rd413;
	ld.global.u64 	%rd18, [%rd414];
	mad.lo.s64 	%rd19, %rd18, %rd493, %rd530;
	or.b64  	%rd415, %rd524, %rd11;
	and.b64  	%rd416, %rd415, -4294967296;
	setp.ne.s64 	%p30, %rd416, 0;
	@%p30 bra 	$L__BB218_9;
	cvt.u32.u64 	%r139, %rd11;
	cvt.u32.u64 	%r140, %rd524;
	div.u32 	%r141, %r140, %r139;
	mul.lo.s32 	%r142, %r141, %r139;
	sub.s32 	%r143, %r140, %r142;
	cvt.u64.u32 	%rd494, %r141;
	cvt.u64.u32 	%rd495, %r143;
	bra.uni 	$L__BB218_10;
$L__BB218_9:
	div.s64 	%rd494, %rd524, %rd11;
	mul.lo.s64 	%rd417, %rd494, %rd11;
	sub.s64 	%rd495, %rd524, %rd417;
$L__BB218_10:
	mad.lo.s64 	%rd26, %rd495, %rd18, %rd531;
	mul.wide.u32 	%rd418, %r207, 8;
	add.s64 	%rd419, %rd2, %rd418;
	ld.global.u64 	%rd27, [%rd419];
	or.b64  	%rd420, %rd492, %rd27;
	and.b64  	%rd421, %rd420, -4294967296;
	setp.ne.s64 	%p31, %rd421, 0;
	@%p31 bra 	$L__BB218_12;
	cvt.u32.u64 	%r144, %rd27;
	cvt.u32.u64 	%r145, %rd492;
	div.u32 	%r146, %r145, %r144;
	mul.lo.s32 	%r147, %r146, %r144;
	sub.s32 	%r148, %r145, %r147;
	cvt.u64.u32 	%rd496, %r146;
	cvt.u64.u32 	%rd497, %r148;
	bra.uni 	$L__BB218_13;
$L__BB218_12:
	div.s64 	%rd496, %rd492, %rd27;
	mul.lo.s64 	%rd422, %rd496, %rd27;
	sub.s64 	%rd497, %rd492, %rd422;
$L__BB218_13:
	mul.wide.u32 	%rd423, %r207, 8;
	add.s64 	%rd424, %rd1, %rd423;
	ld.global.u64 	%rd34, [%rd424];
	mad.lo.s64 	%rd35, %rd34, %rd497, %rd19;
	or.b64  	%rd425, %rd494, %rd27;
	and.b64  	%rd426, %rd425, -4294967296;
	setp.ne.s64 	%p32, %rd426, 0;
	@%p32 bra 	$L__BB218_15;
	cvt.u32.u64 	%r149, %rd27;
	cvt.u32.u64 	%r150, %rd494;
	div.u32 	%r151, %r150, %r149;
	mul.lo.s32 	%r152, %r151, %r149;
	sub.s32 	%r153, %r150, %r152;
	cvt.u64.u32 	%rd498, %r151;
	cvt.u64.u32 	%rd499, %r153;
	bra.uni 	$L__BB218_16;
$L__BB218_15:
	div.s64 	%rd498, %rd494, %rd27;
	mul.lo.s64 	%rd427, %rd498, %rd27;
	sub.s64 	%rd499, %rd494, %rd427;
$L__BB218_16:
	mad.lo.s64 	%rd42, %rd499, %rd34, %rd26;
	add.s32 	%r13, %r207, -1;
	mul.wide.u32 	%rd428, %r13, 8;
	add.s64 	%rd429, %rd2, %rd428;
	ld.global.u64 	%rd43, [%rd429];
	or.b64  	%rd430, %rd496, %rd43;
	and.b64  	%rd431, %rd430, -4294967296;
	setp.ne.s64 	%p33, %rd431, 0;
	@%p33 bra 	$L__BB218_18;
	cvt.u32.u64 	%r154, %rd43;
	cvt.u32.u64 	%r155, %rd496;
	div.u32 	%r156, %r155, %r154;
	mul.lo.s32 	%r157, %r156, %r154;
	sub.s32 	%r158, %r155, %r157;
	cvt.u64.u32 	%rd500, %r156;
	cvt.u64.u32 	%rd501, %r158;
	bra.uni 	$L__BB218_19;
$L__BB218_18:
	div.s64 	%rd500, %rd496, %rd43;
	mul.lo.s64 	%rd432, %rd500, %rd43;
	sub.s64 	%rd501, %rd496, %rd432;
$L__BB218_19:
	mul.wide.u32 	%rd433, %r13, 8;
	add.s64 	%rd434, %rd1, %rd433;
	ld.global.u64 	%rd50, [%rd434];
	mad.lo.s64 	%rd51, %rd50, %rd501, %rd35;
	or.b64  	%rd435, %rd498, %rd43;
	and.b64  	%rd436, %rd435, -4294967296;
	setp.ne.s64 	%p34, %rd436, 0;
	@%p34 bra 	$L__BB218_21;
	cvt.u32.u64 	%r159, %rd43;
	cvt.u32.u64 	%r160, %rd498;
	div.u32 	%r161, %r160, %r159;
	mul.lo.s32 	%r162, %r161, %r159;
	sub.s32 	%r163, %r160, %r162;
	cvt.u64.u32 	%rd502, %r161;
	cvt.u64.u32 	%rd503, %r163;
	bra.uni 	$L__BB218_22;
$L__BB218_21:
	div.s64 	%rd502, %rd498, %rd43;
	mul.lo.s64 	%rd437, %rd502, %rd43;
	sub.s64 	%rd503, %rd498, %rd437;
$L__BB218_22:
	mad.lo.s64 	%rd58, %rd503, %rd50, %rd42;
	add.s32 	%r164, %r207, -2;
	mul.wide.u32 	%rd438, %r164, 8;
	add.s64 	%rd439, %rd2, %rd438;
	ld.global.u64 	%rd59, [%rd439];
	or.b64  	%rd440, %rd500, %rd59;
	and.b64  	%rd441, %rd440, -4294967296;
	setp.ne.s64 	%p35, %rd441, 0;
	@%p35 bra 	$L__BB218_24;
	cvt.u32.u64 	%r165, %rd59;
	cvt.u32.u64 	%r166, %rd500;
	div.u32 	%r167, %r166, %r165;
	mul.lo.s32 	%r168, %r167, %r165;
	sub.s32 	%r169, %r166, %r168;
	cvt.u64.u32 	%rd526, %r167;
	cvt.u64.u32 	%rd505, %r169;
	bra.uni 	$L__BB218_25;
$L__BB218_24:
	div.s64 	%rd526, %rd500, %rd59;
	mul.lo.s64 	%rd442, %rd526, %rd59;
	sub.s64 	%rd505, %rd500, %rd442;
$L__BB218_25:
	mul.wide.u32 	%rd443, %r164, 8;
	add.s64 	%rd444, %rd1, %rd443;
	ld.global.u64 	%rd66, [%rd444];
	mad.lo.s64 	%rd530, %rd66, %rd505, %rd51;
	or.b64  	%rd445, %rd502, %rd59;
	and.b64  	%rd446, %rd445, -4294967296;
	setp.ne.s64 	%p36, %rd446, 0;
	@%p36 bra 	$L__BB218_27;
	cvt.u32.u64 	%r171, %rd59;
	cvt.u32.u64 	%r172, %rd502;
	div.u32 	%r173, %r172, %r171;
	mul.lo.s32 	%r174, %r173, %r171;
	sub.s32 	%r175, %r172, %r174;
	cvt.u64.u32 	%rd524, %r173;
	cvt.u64.u32 	%rd507, %r175;
	bra.uni 	$L__BB218_28;
$L__BB218_27:
	div.s64 	%rd524, %rd502, %rd59;
	mul.lo.s64 	%rd447, %rd524, %rd59;
	sub.s64 	%rd507, %rd502, %rd447;
$L__BB218_28:
	mad.lo.s64 	%rd531, %rd507, %rd66, %rd58;
	add.s32 	%r207, %r207, -4;
	add.s32 	%r206, %r206, 4;
	setp.ne.s32 	%p37, %r206, 0;
	@%p37 bra 	$L__BB218_4;
	add.s32 	%r209, %r207, 1;
$L__BB218_30:
	and.b32  	%r18, %r6, 3;
	setp.eq.s32 	%p38, %r18, 0;
	@%p38 bra 	$L__BB218_53;
	setp.eq.s32 	%p39, %r18, 1;
	@%p39 bra 	$L__BB218_45;
	mul.wide.u32 	%rd449, %r209, 8;
	add.s64 	%rd450, %rd2, %rd449;
	ld.global.u64 	%rd81, [%rd450];
	or.b64  	%rd451, %rd526, %rd81;
	and.b64  	%rd452, %rd451, -4294967296;
	setp.ne.s64 	%p40, %rd452, 0;
	@%p40 bra 	$L__BB218_34;
	cvt.u32.u64 	%r176, %rd81;
	cvt.u32.u64 	%r177, %rd526;
	div.u32 	%r178, %r177, %r176;
	mul.lo.s32 	%r179, %r178, %r176;
	sub.s32 	%r180, %r177, %r179;
	cvt.u64.u32 	%rd514, %r178;
	cvt.u64.u32 	%rd515, %r180;
	bra.uni 	$L__BB218_35;
$L__BB218_34:
	div.s64 	%rd514, %rd526, %rd81;
	mul.lo.s64 	%rd453, %rd514, %rd81;
	sub.s64 	%rd515, %rd526, %rd453;
$L__BB218_35:
	add.s64 	%rd455, %rd1, %rd449;
	ld.global.u64 	%rd88, [%rd455];
	mad.lo.s64 	%rd89, %rd88, %rd515, %rd530;
	or.b64  	%rd456, %rd524, %rd81;
	and.b64  	%rd457, %rd456, -4294967296;
	setp.ne.s64 	%p41, %rd457, 0;
	@%p41 bra 	$L__BB218_37;
	cvt.u32.u64 	%r181, %rd81;
	cvt.u32.u64 	%r182, %rd524;
	div.u32 	%r183, %r182, %r181;
	mul.lo.s32 	%r184, %r183, %r181;
	sub.s32 	%r185, %r182, %r184;
	cvt.u64.u32 	%rd516, %r183;
	cvt.u64.u32 	%rd517, %r185;
	bra.uni 	$L__BB218_38;
$L__BB218_37:
	div.s64 	%rd516, %rd524, %rd81;
	mul.lo.s64 	%rd458, %rd516, %rd81;
	sub.s64 	%rd517, %rd524, %rd458;
$L__BB218_38:
	mad.lo.s64 	%rd96, %rd517, %rd88, %rd531;
	add.s32 	%r19, %r209, -1;
	mul.wide.u32 	%rd459, %r19, 8;
	add.s64 	%rd460, %rd2, %rd459;
	ld.global.u64 	%rd97, [%rd460];
	or.b64  	%rd461, %rd514, %rd97;
	and.b64  	%rd462, %rd461, -4294967296;
	setp.ne.s64 	%p42, %rd462, 0;
	@%p42 bra 	$L__BB218_40;
	cvt.u32.u64 	%r186, %rd97;
	cvt.u32.u64 	%r187, %rd514;
	div.u32 	%r188, %r187, %r186;
	mul.lo.s32 	%r189, %r188, %r186;
	sub.s32 	%r190, %r187, %r189;
	cvt.u64.u32 	%rd526, %r188;
	cvt.u64.u32 	%rd519, %r190;
	bra.uni 	$L__BB218_41;
$L__BB218_40:
	div.s64 	%rd526, %rd514, %rd97;
	mul.lo.s64 	%rd463, %rd526, %rd97;
	sub.s64 	%rd519, %rd514, %rd463;
$L__BB218_41:
	add.s64 	%rd465, %rd1, %rd459;
	ld.global.u64 	%rd104, [%rd465];
	mad.lo.s64 	%rd530, %rd104, %rd519, %rd89;
	or.b64  	%rd466, %rd516, %rd97;
	and.b64  	%rd467, %rd466, -4294967296;
	setp.ne.s64 	%p43, %rd467, 0;
	@%p43 bra 	$L__BB218_43;
	cvt.u32.u64 	%r191, %rd97;
	cvt.u32.u64 	%r192, %rd516;
	div.u32 	%r193, %r192, %r191;
	mul.lo.s32 	%r194, %r193, %r191;
	sub.s32 	%r195, %r192, %r194;
	cvt.u64.u32 	%rd524, %r193;
	cvt.u64.u32 	%rd521, %r195;
	bra.uni 	$L__BB218_44;
$L__BB218_43:
	div.s64 	%rd524, %rd516, %rd97;
	mul.lo.s64 	%rd468, %rd524, %rd97;
	sub.s64 	%rd521, %rd516, %rd468;
$L__BB218_44:
	mad.lo.s64 	%rd531, %rd521, %rd104, %rd96;
	add.s32 	%r209, %r209, -2;
$L__BB218_45:
	and.b32  	%r196, %r6, 1;
	setp.eq.b32 	%p44, %r196, 1;
	not.pred 	%p45, %p44;
	@%p45 bra 	$L__BB218_53;
	mul.wide.u32 	%rd469, %r209, 8;
	add.s64 	%rd470, %rd2, %rd469;
	ld.global.u64 	%rd119, [%rd470];
	or.b64  	%rd471, %rd526, %rd119;
	and.b64  	%rd472, %rd471, -4294967296;
	setp.ne.s64 	%p46, %rd472, 0;
	@%p46 bra 	$L__BB218_48;
	cvt.u32.u64 	%r197, %rd119;
	cvt.u32.u64 	%r198, %rd526;
	rem.u32 	%r199, %r198, %r197;
	cvt.u64.u32 	%rd528, %r199;
	bra.uni 	$L__BB218_49;
$L__BB218_48:
	rem.s64 	%rd528, %rd526, %rd119;
$L__BB218_49:
	add.s64 	%rd474, %rd1, %rd469;
	ld.global.u64 	%rd123, [%rd474];
	mad.lo.s64 	%rd530, %rd123, %rd528, %rd530;
	or.b64  	%rd475, %rd524, %rd119;
	and.b64  	%rd476, %rd475, -4294967296;
	setp.ne.s64 	%p47, %rd476, 0;
	@%p47 bra 	$L__BB218_51;
	cvt.u32.u64 	%r200, %rd119;
	cvt.u32.u64 	%r201, %rd524;
	rem.u32 	%r202, %r201, %r200;
	cvt.u64.u32 	%rd529, %r202;
	bra.uni 	$L__BB218_52;
$L__BB218_51:
	rem.s64 	%rd529, %rd524, %rd119;
$L__BB218_52:
	mad.lo.s64 	%rd531, %rd529, %rd123, %rd531;
$L__BB218_53:
	shl.b64 	%rd477, %rd530, 3;
	add.s64 	%rd478, %rd572, %rd477;
	ld.global.f64 	%fd2, [%rd478];
	shl.b64 	%rd479, %rd531, 3;
	add.s64 	%rd480, %rd572, %rd479;
	ld.global.f64 	%fd3, [%rd480];
	add.f64 	%fd4, %fd2, %fd3;
	st.shared.f64 	[%r5], %fd4;
	bra.uni 	$L__BB218_114;
$L__BB218_54:
	cvt.u64.u32 	%rd131, %r4;
	setp.le.u64 	%p2, %rd264, %rd131;
	@%p2 bra 	$L__BB218_114;
	mov.u32 	%r56, %ctaid.y;
	cvt.u64.u32 	%rd270, %r56;
	mad.lo.s64 	%rd563, %rd264, %rd270, %rd131;
	cvt.u32.u64 	%r22, %rd263;
	add.s32 	%r213, %r22, -1;
	setp.lt.s32 	%p3, %r213, 0;
	@%p3 bra 	$L__BB218_113;
	and.b32  	%r24, %r22, 7;
	setp.lt.u32 	%p4, %r213, 7;
	@%p4 bra 	$L__BB218_84;
	add.s32 	%r211, %r22, -4;
	and.b32  	%r57, %r22, -8;
	neg.s32 	%r210, %r57;
$L__BB218_58:
	.pragma "nounroll";
	add.s32 	%r29, %r211, 3;
	mul.wide.u32 	%rd272, %r29, 8;
	add.s64 	%rd273, %rd2, %rd272;
	ld.global.u64 	%rd135, [%rd273];
	or.b64  	%rd274, %rd563, %rd135;
	and.b64  	%rd275, %rd274, -4294967296;
	setp.ne.s64 	%p5, %rd275, 0;
	@%p5 bra 	$L__BB218_60;
	cvt.u32.u64 	%r58, %rd135;
	cvt.u32.u64 	%r59, %rd563;
	div.u32 	%r60, %r59, %r58;
	mul.lo.s32 	%r61, %r60, %r58;
	sub.s32 	%r62, %r59, %r61;
	cvt.u64.u32 	%rd534, %r60;
	cvt.u64.u32 	%rd535, %r62;
	bra.uni 	$L__BB218_61;
$L__BB218_60:
	div.s64 	%rd534, %rd563, %rd135;
	mul.lo.s64 	%rd276, %rd534, %rd135;
	sub.s64 	%rd535, %rd563, %rd276;
$L__BB218_61:
	add.s64 	%rd278, %rd1, %rd272;
	ld.global.u64 	%rd279, [%rd278];
	mul.lo.s64 	%rd142, %rd279, %rd535;
	add.s32 	%r30, %r211, 2;
	mul.wide.u32 	%rd280, %r30, 8;
	add.s64 	%rd281, %rd2, %rd280;
	ld.global.u64 	%rd143, [%rd281];
	or.b64  	%rd282, %rd534, %rd143;
	and.b64  	%rd283, %rd282, -4294967296;
	setp.ne.s64 	%p6, %rd283, 0;
	@%p6 bra 	$L__BB218_63;
	cvt.u32.u64 	%r63, %rd143;
	cvt.u32.u64 	%r64, %rd534;
	div.u32 	%r65, %r64, %r63;
	mul.lo.s32 	%r66, %r65, %r63;
	sub.s32 	%r67, %r64, %r66;
	cvt.u64.u32 	%rd536, %r65;
	cvt.u64.u32 	%rd537, %r67;
	bra.uni 	$L__BB218_64;
$L__BB218_63:
	div.s64 	%rd536, %rd534, %rd143;
	mul.lo.s64 	%rd284, %rd536, %rd143;
	sub.s64 	%rd537, %rd534, %rd284;
$L__BB218_64:
	add.s64 	%rd286, %rd1, %rd280;
	ld.global.u64 	%rd287, [%rd286];
	mad.lo.s64 	%rd150, %rd287, %rd537, %rd142;
	add.s32 	%r31, %r211, 1;
	mul.wide.u32 	%rd288, %r31, 8;
	add.s64 	%rd289, %rd2, %rd288;
	ld.global.u64 	%rd151, [%rd289];
	or.b64  	%rd290, %rd536, %rd151;
	and.b64  	%rd291, %rd290, -4294967296;
	setp.ne.s64 	%p7, %rd291, 0;
	@%p7 bra 	$L__BB218_66;
	cvt.u32.u64 	%r68, %rd151;
	cvt.u32.u64 	%r69, %rd536;
	div.u32 	%r70, %r69, %r68;
	mul.lo.s32 	%r71, %r70, %r68;
	sub.s32 	%r72, %r69, %r71;
	cvt.u64.u32 	%rd538, %r70;
	cvt.u64.u32 	%rd539, %r72;
	bra.uni 	$L__BB218_67;
$L__BB218_66:
	div.s64 	%rd538, %rd536, %rd151;
	mul.lo.s64 	%rd292, %rd538, %rd151;
	sub.s64 	%rd539, %rd536, %rd292;
$L__BB218_67:
	add.s64 	%rd294, %rd1, %rd288;
	ld.global.u64 	%rd295, [%rd294];
	mad.lo.s64 	%rd158, %rd295, %rd539, %rd150;
	add.s32 	%r32, %r211, -4;
	mul.wide.u32 	%rd296, %r211, 8;
	add.s64 	%rd297, %rd2, %rd296;
	ld.global.u64 	%rd159, [%rd297];
	or.b64  	%rd298, %rd538, %rd159;
	and.b64  	%rd299, %rd298, -4294967296;
	setp.ne.s64 	%p8, %rd299, 0;
	@%p8 bra 	$L__BB218_69;
	cvt.u32.u64 	%r73, %rd159;
	cvt.u32.u64 	%r74, %rd538;
	div.u32 	%r75, %r74, %r73;
	mul.lo.s32 	%r76, %r75, %r73;
	sub.s32 	%r77, %r74, %r76;
	cvt.u64.u32 	%rd540, %r75;
	cvt.u64.u32 	%rd541, %r77;
	bra.uni 	$L__BB218_70;
$L__BB218_69:
	div.s64 	%rd540, %rd538, %rd159;
	mul.lo.s64 	%rd300, %rd540, %rd159;
	sub.s64 	%rd541, %rd538, %rd300;
$L__BB218_70:
	add.s64 	%rd302, %rd1, %rd296;
	ld.global.u64 	%rd303, [%rd302];
	mad.lo.s64 	%rd166, %rd303, %rd541, %rd158;
	add.s32 	%r33, %r211, -1;
	mul.wide.u32 	%rd304, %r33, 8;
	add.s64 	%rd305, %rd2, %rd304;
	ld.global.u64 	%rd167, [%rd305];
	or.b64  	%rd306, %rd540, %rd167;
	and.b64  	%rd307, %rd306, -4294967296;
	setp.ne.s64 	%p9, %rd307, 0;
	@%p9 bra 	$L__BB218_72;
	cvt.u32.u64 	%r78, %rd167;
	cvt.u32.u64 	%r79, %rd540;
	div.u32 	%r80, %r79, %r78;
	mul.lo.s32 	%r81, %r80, %r78;
	sub.s32 	%r82, %r79, %r81;
	cvt.u64.u32 	%rd542, %r80;
	cvt.u64.u32 	%rd543, %r82;
	bra.uni 	$L__BB218_73;
$L__BB218_72:
	div.s64 	%rd542, %rd540, %rd167;
	mul.lo.s64 	%rd308, %rd542, %rd167;
	sub.s64 	%rd543, %rd540, %rd308;
$L__BB218_73:
	add.s64 	%rd310, %rd1, %rd304;
	ld.global.u64 	%rd311, [%rd310];
	mad.lo.s64 	%rd174, %rd311, %rd543, %rd166;
	add.s32 	%r34, %r211, -2;
	mul.wide.u32 	%rd312, %r34, 8;
	add.s64 	%rd313, %rd2, %rd312;
	ld.global.u64 	%rd175, [%rd313];
	or.b64  	%rd314, %rd542, %rd175;
	and.b64  	%rd315, %rd314, -4294967296;
	setp.ne.s64 	%p10, %rd315, 0;
	@%p10 bra 	$L__BB218_75;
	cvt.u32.u64 	%r83, %rd175;
	cvt.u32.u64 	%r84, %rd542;
	div.u32 	%r85, %r84, %r83;
	mul.lo.s32 	%r86, %r85, %r83;
	sub.s32 	%r87, %r84, %r86;
	cvt.u64.u32 	%rd544, %r85;
	cvt.u64.u32 	%rd545, %r87;
	bra.uni 	$L__BB218_76;
$L__BB218_75:
	div.s64 	%rd544, %rd542, %rd175;
	mul.lo.s64 	%rd316, %rd544, %rd175;
	sub.s64 	%rd545, %rd542, %rd316;
$L__BB218_76:
	add.s64 	%rd318, %rd1, %rd312;
	ld.global.u64 	%rd319, [%rd318];
	mad.lo.s64 	%rd182, %rd319, %rd545, %rd174;
	add.s32 	%r35, %r211, -3;
	mul.wide.u32 	%rd320, %r35, 8;
	add.s64 	%rd321, %rd2, %rd320;
	ld.global.u64 	%rd183, [%rd321];
	or.b64  	%rd322, %rd544, %rd183;
	and.b64  	%rd323, %rd322, -4294967296;
	setp.ne.s64 	%p11, %rd323, 0;
	@%p11 bra 	$L__BB218_78;
	cvt.u32.u64 	%r88, %rd183;
	cvt.u32.u64 	%r89, %rd544;
	div.u32 	%r90, %r89, %r88;
	mul.lo.s32 	%r91, %r90, %r88;
	sub.s32 	%r92, %r89, %r91;
	cvt.u64.u32 	%rd546, %r90;
	cvt.u64.u32 	%rd547, %r92;
	bra.uni 	$L__BB218_79;
$L__BB218_78:
	div.s64 	%rd546, %rd544, %rd183;
	mul.lo.s64 	%rd324, %rd546, %rd183;
	sub.s64 	%rd547, %rd544, %rd324;
$L__BB218_79:
	add.s64 	%rd326, %rd1, %rd320;
	ld.global.u64 	%rd327, [%rd326];
	mad.lo.s64 	%rd190, %rd327, %rd547, %rd182;
	mul.wide.u32 	%rd328, %r32, 8;
	add.s64 	%rd329, %rd2, %rd328;
	ld.global.u64 	%rd191, [%rd329];
	or.b64  	%rd330, %rd546, %rd191;
	and.b64  	%rd331, %rd330, -4294967296;
	setp.ne.s64 	%p12, %rd331, 0;
	@%p12 bra 	$L__BB218_81;
	cvt.u32.u64 	%r93, %rd191;
	cvt.u32.u64 	%r94, %rd546;
	div.u32 	%r95, %r94, %r93;
	mul.lo.s32 	%r96, %r95, %r93;
	sub.s32 	%r97, %r94, %r96;
	cvt.u64.u32 	%rd563, %r95;
	cvt.u64.u32 	%rd549, %r97;
	bra.uni 	$L__BB218_82;
$L__BB218_81:
	div.s64 	%rd563, %rd546, %rd191;
	mul.lo.s64 	%rd332, %rd563, %rd191;
	sub.s64 	%rd549, %rd546, %rd332;
$L__BB218_82:
	add.s64 	%rd334, %rd1, %rd328;
	ld.global.u64 	%rd335, [%rd334];
	mad.lo.s64 	%rd336, %rd335, %rd549, %rd190;
	shl.b64 	%rd337, %rd336, 3;
	add.s64 	%rd572, %rd572, %rd337;
	add.s32 	%r211, %r211, -8;
	add.s32 	%r210, %r210, 8;
	setp.ne.s32 	%p13, %r210, 0;
	@%p13 bra 	$L__BB218_58;
	add.s32 	%r213, %r211, 3;
$L__BB218_84:
	setp.eq.s32 	%p14, %r24, 0;
	@%p14 bra 	$L__BB218_113;
	and.b32  	%r40, %r22, 3;
	setp.lt.u32 	%p15, %r24, 4;
	@%p15 bra 	$L__BB218_99;
	mul.wide.u32 	%rd339, %r213, 8;
	add.s64 	%rd340, %rd2, %rd339;
	ld.global.u64 	%rd202, [%rd340];
	or.b64  	%rd341, %rd563, %rd202;
	and.b64  	%rd342, %rd341, -4294967296;
	setp.ne.s64 	%p16, %rd342, 0;
	@%p16 bra 	$L__BB218_88;
	cvt.u32.u64 	%r98, %rd202;
	cvt.u32.u64 	%r99, %rd563;
	div.u32 	%r100, %r99, %r98;
	mul.lo.s32 	%r101, %r100, %r98;
	sub.s32 	%r102, %r99, %r101;
	cvt.u64.u32 	%rd553, %r100;
	cvt.u64.u32 	%rd554, %r102;
	bra.uni 	$L__BB218_89;
$L__BB218_88:
	div.s64 	%rd553, %rd563, %rd202;
	mul.lo.s64 	%rd343, %rd553, %rd202;
	sub.s64 	%rd554, %rd563, %rd343;
$L__BB218_89:
	add.s64 	%rd345, %rd1, %rd339;
	ld.global.u64 	%rd346, [%rd345];
	mul.lo.s64 	%rd209, %rd346, %rd554;
	add.s32 	%r41, %r213, -1;
	mul.wide.u32 	%rd347, %r41, 8;
	add.s64 	%rd348, %rd2, %rd347;
	ld.global.u64 	%rd210, [%rd348];
	or.b64  	%rd349, %rd553, %rd210;
	and.b64  	%rd350, %rd349, -4294967296;
	setp.ne.s64 	%p17, %rd350, 0;
	@%p17 bra 	$L__BB218_91;
	cvt.u32.u64 	%r103, %rd210;
	cvt.u32.u64 	%r104, %rd553;
	div.u32 	%r105, %r104, %r103;
	mul.lo.s32 	%r106, %r105, %r103;
	sub.s32 	%r107, %r104, %r106;
	cvt.u64.u32 	%rd555, %r105;
	cvt.u64.u32 	%rd556, %r107;
	bra.uni 	$L__BB218_92;
$L__BB218_91:
	div.s64 	%rd555, %rd553, %rd210;
	mul.lo.s64 	%rd351, %rd555, %rd210;
	sub.s64 	%rd556, %rd553, %rd351;
$L__BB218_92:
	add.s64 	%rd353, %rd1, %rd347;
	ld.global.u64 	%rd354, [%rd353];
	mad.lo.s64 	%rd217, %rd354, %rd556, %rd209;
	add.s32 	%r42, %r213, -2;
	mul.wide.u32 	%rd355, %r42, 8;
	add.s64 	%rd356, %rd2, %rd355;
	ld.global.u64 	%rd218, [%rd356];
	or.b64  	%rd357, %rd555, %rd218;
	and.b64  	%rd358, %rd357, -4294967296;
	setp.ne.s64 	%p18, %rd358, 0;
	@%p18 bra 	$L__BB218_94;
	cvt.u32.u64 	%r108, %rd218;
	cvt.u32.u64 	%r109, %rd555;
	div.u32 	%r110, %r109, %r108;
	mul.lo.s32 	%r111, %r110, %r108;
	sub.s32 	%r112, %r109, %r111;
	cvt.u64.u32 	%rd557, %r110;
	cvt.u64.u32 	%rd558, %r112;
	bra.uni 	$L__BB218_95;
$L__BB218_94:
	div.s64 	%rd557, %rd555, %rd218;
	mul.lo.s64 	%rd359, %rd557, %rd218;
	sub.s64 	%rd558, %rd555, %rd359;
$L__BB218_95:
	add.s64 	%rd361, %rd1, %rd355;
	ld.global.u64 	%rd362, [%rd361];
	mad.lo.s64 	%rd225, %rd362, %rd558, %rd217;
	add.s32 	%r43, %r213, -3;
	mul.wide.u32 	%rd363, %r43, 8;
	add.s64 	%rd364, %rd2, %rd363;
	ld.global.u64 	%rd226, [%rd364];
	or.b64  	%rd365, %rd557, %rd226;
	and.b64  	%rd366, %rd365, -4294967296;
	setp.ne.s64 	%p19, %rd366, 0;
	@%p19 bra 	$L__BB218_97;
	cvt.u32.u64 	%r113, %rd226;
	cvt.u32.u64 	%r114, %rd557;
	div.u32 	%r115, %r114, %r113;
	mul.lo.s32 	%r116, %r115, %r113;
	sub.s32 	%r117, %r114, %r116;
	cvt.u64.u32 	%rd563, %r115;
	cvt.u64.u32 	%rd560, %r117;
	bra.uni 	$L__BB218_98;
$L__BB218_97:
	div.s64 	%rd563, %rd557, %rd226;
	mul.lo.s64 	%rd367, %rd563, %rd226;
	sub.s64 	%rd560, %rd557, %rd367;
$L__BB218_98:
	add.s64 	%rd369, %rd1, %rd363;
	ld.global.u64 	%rd370, [%rd369];
	mad.lo.s64 	%rd371, %rd370, %rd560, %rd225;
	shl.b64 	%rd372, %rd371, 3;
	add.s64 	%rd572, %rd572, %rd372;
	add.s32 	%r213, %r213, -4;
$L__BB218_99:
	setp.eq.s32 	%p20, %r40, 0;
	@%p20 bra 	$L__BB218_113;
	setp.eq.s32 	%p21, %r40, 1;
	@%p21 bra 	$L__BB218_108;
	mul.wide.u32 	%rd374, %r213, 8;
	add.s64 	%rd375, %rd2, %rd374;
	ld.global.u64 	%rd237, [%rd375];
	or.b64  	%rd376, %rd563, %rd237;
	and.b64  	%rd377, %rd376, -4294967296;
	setp.ne.s64 	%p22, %rd377, 0;
	@%p22 bra 	$L__BB218_103;
	cvt.u32.u64 	%r118, %rd237;
	cvt.u32.u64 	%r119, %rd563;
	div.u32 	%r120, %r119, %r118;
	mul.lo.s32 	%r121, %r120, %r118;
	sub.s32 	%r122, %r119, %r121;
	cvt.u64.u32 	%rd564, %r120;
	cvt.u64.u32 	%rd565, %r122;
	bra.uni 	$L__BB218_104;
$L__BB218_103:
	div.s64 	%rd564, %rd563, %rd237;
	mul.lo.s64 	%rd378, %rd564, %rd237;
	sub.s64 	%rd565, %rd563, %rd378;
$L__BB218_104:
	add.s64 	%rd380, %rd1, %rd374;
	ld.global.u64 	%rd381, [%rd380];
	mul.lo.s64 	%rd244, %rd381, %rd565;
	add.s32 	%r46, %r213, -1;
	mul.wide.u32 	%rd382, %r46, 8;
	add.s64 	%rd383, %rd2, %rd382;
	ld.global.u64 	%rd245, [%rd383];
	or.b64  	%rd384, %rd564, %rd245;
	and.b64  	%rd385, %rd384, -4294967296;
	setp.ne.s64 	%p23, %rd385, 0;
	@%p23 bra 	$L__BB218_106;
	cvt.u32.u64 	%r123, %rd245;
	cvt.u32.u64 	%r124, %rd564;
	div.u32 	%r125, %r124, %r123;
	mul.lo.s32 	%r126, %r125, %r123;
	sub.s32 	%r127, %r124, %r126;
	cvt.u64.u32 	%rd563, %r125;
	cvt.u64.u32 	%rd567, %r127;
	bra.uni 	$L__BB218_107;
$L__BB218_106:
	div.s64 	%rd563, %rd564, %rd245;
	mul.lo.s64 	%rd386, %rd563, %rd245;
	sub.s64 	%rd567, %rd564, %rd386;
$L__BB218_107:
	add.s64 	%rd388, %rd1, %rd382;
	ld.global.u64 	%rd389, [%rd388];
	mad.lo.s64 	%rd390, %rd389, %rd567, %rd244;
	shl.b64 	%rd391, %rd390, 3;
	add.s64 	%rd572, %rd572, %rd391;
	add.s32 	%r213, %r213, -2;
$L__BB218_108:
	and.b32  	%r128, %r22, 1;
	setp.eq.b32 	%p24, %r128, 1;
	not.pred 	%p25, %p24;
	@%p25 bra 	$L__BB218_113;
	mul.wide.u32 	%rd392, %r213, 8;
	add.s64 	%rd393, %rd2, %rd392;
	ld.global.u64 	%rd256, [%rd393];
	or.b64  	%rd394, %rd563, %rd256;
	and.b64  	%rd395, %rd394, -4294967296;
	setp.ne.s64 	%p26, %rd395, 0;
	@%p26 bra 	$L__BB218_111;
	cvt.u32.u64 	%r129, %rd256;
	cvt.u32.u64 	%r130, %rd563;
	rem.u32 	%r131, %r130, %r129;
	cvt.u64.u32 	%rd571, %r131;
	bra.uni 	$L__BB218_112;
$L__BB218_111:
	rem.s64 	%rd571, %rd563, %rd256;
$L__BB218_112:
	add.s64 	%rd397, %rd1, %rd392;
	ld.global.u64 	%rd398, [%rd397];
	mul.lo.s64 	%rd399, %rd398, %rd571;
	shl.b64 	%rd400, %rd399, 3;
	add.s64 	%rd572, %rd572, %rd400;
$L__BB218_113:
	ld.global.f64 	%fd1, [%rd572];
	st.shared.f64 	[%r5], %fd1;
$L__BB218_114:
	bar.sync 	0;
	setp.lt.u32 	%p48, %r215, 66;
	@%p48 bra 	$L__BB218_118;
$L__BB218_115:
	shr.u32 	%r50, %r215, 1;
	setp.ge.u32 	%p49, %r1, %r50;
	@%p49 bra 	$L__BB218_117;
	ld.shared.f64 	%fd5, [%r5];
	shl.b32 	%r203, %r50, 3;
	add.s32 	%r204, %r5, %r203;
	ld.shared.f64 	%fd6, [%r204];
	add.f64 	%fd7, %fd5, %fd6;
	st.shared.f64 	[%r5], %fd7;
$L__BB218_117:
	bar.sync 	0;
	setp.gt.u32 	%p50, %r215, 131;
	mov.u32 	%r215, %r50;
	@%p50 bra 	$L__BB218_115;
$L__BB218_118:
	setp.gt.u32 	%p51, %r1, 31;
	@%p51 bra 	$L__BB218_121;
	ld.volatile.shared.f64 	%fd8, [%r5];
	ld.volatile.shared.f64 	%fd9, [%r5+256];
	add.f64 	%fd10, %fd8, %fd9;
	st.volatile.shared.f64 	[%r5], %fd10;
	ld.volatile.shared.f64 	%fd11, [%r5];
	ld.volatile.shared.f64 	%fd12, [%r5+128];
	add.f64 	%fd13, %fd11, %fd12;
	st.volatile.shared.f64 	[%r5], %fd13;
	ld.volatile.shared.f64 	%fd14, [%r5];
	ld.volatile.shared.f64 	%fd15, [%r5+64];
	add.f64 	%fd16, %fd14, %fd15;
	st.volatile.shared.f64 	[%r5], %fd16;
	ld.volatile.shared.f64 	%fd17, [%r5];
	ld.volatile.shared.f64 	%fd18, [%r5+32];
	add.f64 	%fd19, %fd17, %fd18;
	st.volatile.shared.f64 	[%r5], %fd19;
	ld.volatile.shared.f64 	%fd20, [%r5];
	ld.volatile.shared.f64 	%fd21, [%r5+16];
	add.f64 	%fd22, %fd20, %fd21;
	st.volatile.shared.f64 	[%r5], %fd22;
	ld.volatile.shared.f64 	%fd23, [%r5];
	ld.volatile.shared.f64 	%fd24, [%r5+8];
	add.f64 	%fd25, %fd23, %fd24;
	st.volatile.shared.f64 	[%r5], %fd25;
	setp.ne.s32 	%p52, %r1, 0;
	@%p52 bra 	$L__BB218_121;
	ld.param.u64 	%rd487, [contiguous_sum2_f64_param_0];
	ld.shared.f64 	%fd26, [sumsdata_f64];
	cvt.u64.u32 	%rd481, %r2;
	mov.u32 	%r205, %ctaid.y;
	cvt.u64.u32 	%rd482, %r205;
	mad.lo.s64 	%rd483, %rd265, %rd482, %rd481;
	cvta.to.global.u64 	%rd484, %rd487;
	shl.b64 	%rd485, %rd483, 3;
	add.s64 	%rd486, %rd484, %rd485;
	st.global.f64 	[%rd486], %fd26;
$L__BB218_121:
	ret;

}
	// .globl	contiguous_sum22_f64
.visible .entry contiguous_sum22_f64(
	.param .u64 .ptr .align 1 contiguous_sum22_f64_param_0,
	.param .u64 .ptr .align 1 contiguous_sum22_f64_param_1,
	.param .u64 contiguous_sum22_f64_param_2,
	.param .u64 contiguous_sum22_f64_param_3
)
{
	.reg .pred 	%p<8>;
	.reg .b32 	%r<19>;
	.reg .b64 	%rd<28>;
	.reg .b64 	%fd<27>;

	ld.param.u64 	%rd4, [contiguous_sum22_f64_param_0];
	ld.param.u64 	%rd7, [contiguous_sum22_f64_param_1];
	ld.param.u64 	%rd5, [contiguous_sum22_f64_param_2];
	ld.param.u64 	%rd6, [contiguous_sum22_f64_param_3];
	cvta.to.global.u64 	%rd1, %rd7;
	mov.u32 	%r1, %tid.x;
	mov.u32 	%r2, %ctaid.x;
	mov.u32 	%r18, %ntid.x;
	mul.lo.s32 	%r8, %r2, %r18;
	shl.b32 	%r9, %r8, 1;
	add.s32 	%r4, %r9, %r1;
	shl.b32 	%r10, %r1, 3;
	mov.u32 	%r11, sumsdata_f64;
	add.s32 	%r5, %r11, %r10;
	mov.b64 	%rd8, 0;
	st.shared.u64 	[%r5], %rd8;
	add.s32 	%r12, %r4, %r18;
	cvt.u64.u32 	%rd2, %r12;
	setp.le.u64 	%p1, %rd5, %rd2;
	@%p1 bra 	$L__BB219_2;
	cvt.u64.u32 	%rd13, %r4;
	mov.u32 	%r14, %ctaid.y;
	cvt.u64.u32 	%rd14, %r14;
	mul.lo.s64 	%rd15, %rd5, %rd14;
	add.s64 	%rd16, %rd15, %rd13;
	shl.b64 	%rd17, %rd16, 3;
	add.s64 	%rd18, %rd1, %rd17;
	ld.global.f64 	%fd2, [%rd18];
	add.s64 	%rd19, %rd15, %rd2;
	shl.b64 	%rd20, %rd19, 3;
	add.s64 	%rd21, %rd1, %rd20;
	ld.global.f64 	%fd3, [%rd21];
	add.f64 	%fd4, %fd2, %fd3;
	st.shared.f64 	[%r5], %fd4;
	bra.uni 	$L__BB219_4;
$L__BB219_2:
	cvt.u64.u32 	%rd3, %r4;
	setp.le.u64 	%p2, %rd5, %rd3;
	@%p2 bra 	$L__BB219_4;
	mov.u32 	%r13, %ctaid.y;
	cvt.u64.u32 	%rd9, %r13;
	mad.lo.s64 	%rd10, %rd5, %rd9, %rd3;
	shl.b64 	%rd11, %rd10, 3;
	add.s64 	%rd12, %rd1, %rd11;
	ld.global.f64 	%fd1, [%rd12];
	st.shared.f64 	[%r5], %fd1;
$L__BB219_4:
	bar.sync 	0;
	setp.lt.u32 	%p3, %r18, 66;
	@%p3 bra 	$L__BB219_8;
$L__BB219_5:
	shr.u32 	%r7, %r18, 1;
	setp.ge.u32 	%p4, %r1, %r7;
	@%p4 bra 	$L__BB219_7;
	ld.shared.f64 	%fd5, [%r5];
	shl.b32 	%r15, %r7, 3;
	add.s32 	%r16, %r5, %r15;
	ld.shared.f64 	%fd6, [%r16];
	add.f64 	%fd7, %fd5, %fd6;
	st.shared.f64 	[%r5], %fd7;
$L__BB219_7:
	bar.sync 	0;
	setp.gt.u32 	%p5, %r18, 131;
	mov.u32 	%r18, %r7;
	@%p5 bra 	$L__BB219_5;
$L__BB219_8:
	setp.gt.u32 	%p6, %r1, 31;
	@%p6 bra 	$L__BB219_11;
	ld.volatile.shared.f64 	%fd8, [%r5];
	ld.volatile.shared.f64 	%fd9, [%r5+256];
	add.f64 	%fd10, %fd8, %fd9;
	st.volatile.shared.f64 	[%r5], %fd10;
	ld.volatile.shared.f64 	%fd11, [%r5];
	ld.volatile.shared.f64 	%fd12, [%r5+128];
	add.f64 	%fd13, %fd11, %fd12;
	st.volatile.shared.f64 	[%r5], %fd13;
	ld.volatile.shared.f64 	%fd14, [%r5];
	ld.volatile.shared.f64 	%fd15, [%r5+64];
	add.f64 	%fd16, %fd14, %fd15;
	st.volatile.shared.f64 	[%r5], %fd16;
	ld.volatile.shared.f64 	%fd17, [%r5];
	ld.volatile.shared.f64 	%fd18, [%r5+32];
	add.f64 	%fd19, %fd17, %fd18;
	st.volatile.shared.f64 	[%r5], %fd19;
	ld.volatile.shared.f64 	%fd20, [%r5];
	ld.volatile.shared.f64 	%fd21, [%r5+16];
	add.f64 	%fd22, %fd20, %fd21;
	st.volatile.shared.f64 	[%r5], %fd22;
	ld.volatile.shared.f64 	%fd23, [%r5];
	ld.volatile.shared.f64 	%fd24, [%r5+8];
	add.f64 	%fd25, %fd23, %fd24;
	st.volatile.shared.f64 	[%r5], %fd25;
	setp.ne.s32 	%p7, %r1, 0;
	@%p7 bra 	$L__BB219_11;
	ld.shared.f64 	%fd26, [sumsdata_f64];
	cvt.u64.u32 	%rd22, %r2;
	mov.u32 	%r17, %ctaid.y;
	cvt.u64.u32 	%rd23, %r17;
	mad.lo.s64 	%rd24, %rd6, %rd23, %rd22;
	cvta.to.global.u64 	%rd25, %rd4;
	shl.b64 	%rd26, %rd24, 3;
	add.s64 	%rd27, %rd25, %rd26;
	st.global.f64 	[%rd27], %fd26;
$L__BB219_11:
	ret;

}
	// .globl	contiguous_sum3_f64
.visible .entry contiguous_sum3_f64(
	.param .u64 .ptr .align 1 contiguous_sum3_f64_param_0,
	.param .u64 .ptr .align 1 contiguous_sum3_f64_param_1,
	.param .u64 .ptr .align 1 contiguous_sum3_f64_param_2,
	.param .u64 .ptr .align 1 contiguous_sum3_f64_param_3,
	.param .u64 contiguous_sum3_f64_param_4,
	.param .u64 contiguous_sum3_f64_param_5,
	.param .u64 contiguous_sum3_f64_param_6
)
{
	.reg .pred 	%p<38>;
	.reg .b32 	%r<204>;
	.reg .b64 	%rd<309>;
	.reg .b64 	%fd<55>;

	ld.param.u64 	%rd144, [contiguous_sum3_f64_param_0];
	ld.param.u64 	%rd145, [contiguous_sum3_f64_param_1];
	ld.param.u64 	%rd148, [contiguous_sum3_f64_param_2];
	ld.param.u64 	%rd149, [contiguous_sum3_f64_param_3];
	ld.param.u64 	%rd146, [contiguous_sum3_f64_param_4];
	ld.param.u64 	%rd147, [contiguous_sum3_f64_param_5];
	ld.param.u64 	%rd150, [contiguous_sum3_f64_param_6];
	cvta.to.global.u64 	%rd1, %rd149;
	cvta.to.global.u64 	%rd2, %rd148;
	mov.u32 	%r1, %tid.y;
	mov.u32 	%r2, %ntid.x;
	mov.u32 	%r3, %tid.x;
	mad.lo.s32 	%r64, %r1, %r2, %r3;
	mov.u32 	%r65, %ctaid.x;
	mad.lo.s32 	%r66, %r65, %r2, %r3;
	mov.u32 	%r4, %ctaid.y;
	mov.u32 	%r5, %ntid.y;
	mad.lo.s32 	%r67, %r4, %r5, %r1;
	shl.b32 	%r68, %r64, 3;
	mov.u32 	%r69, sumsdata_f64;
	add.s32 	%r7, %r69, %r68;
	mov.b64 	%rd152, 0;
	st.shared.u64 	[%r7], %rd152;
	cvt.u64.u32 	%rd3, %r66;
	setp.le.u64 	%p1, %rd147, %rd3;
	cvt.u64.u32 	%rd153, %r67;
	setp.le.u64 	%p2, %rd150, %rd153;
	or.pred  	%p3, %p1, %p2;
	@%p3 bra 	$L__BB220_76;
	cvt.u32.u64 	%r70, %rd3;
	cvt.u32.u64 	%r71, %rd147;
	mad.lo.s32 	%r194, %r67, %r71, %r70;
	cvt.u32.u64 	%r9, %rd146;
	add.s32 	%r193, %r9, -1;
	setp.lt.s32 	%p4, %r193, 0;
	mov.b64 	%rd308, 0;
	@%p4 bra 	$L__BB220_59;
	setp.lt.u32 	%p5, %r193, 7;
	mov.b64 	%rd308, 0;
	@%p5 bra 	$L__BB220_30;
	add.s32 	%r189, %r9, -4;
	and.b32  	%r72, %r9, -8;
	neg.s32 	%r188, %r72;
	mov.b64 	%rd308, 0;
$L__BB220_4:
	.pragma "nounroll";
	add.s32 	%r16, %r189, 3;
	cvt.u64.u32 	%rd5, %r194;
	mul.wide.u32 	%rd158, %r16, 8;
	add.s64 	%rd159, %rd2, %rd158;
	ld.global.u64 	%rd6, [%rd159];
	and.b64  	%rd160, %rd6, -4294967296;
	setp.ne.s64 	%p6, %rd160, 0;
	@%p6 bra 	$L__BB220_6;
	cvt.u32.u64 	%r73, %rd6;
	cvt.u32.u64 	%r74, %rd5;
	div.u32 	%r75, %r74, %r73;
	mul.lo.s32 	%r76, %r75, %r73;
	sub.s32 	%r77, %r74, %r76;
	cvt.u64.u32 	%rd273, %r75;
	cvt.u64.u32 	%rd274, %r77;
	bra.uni 	$L__BB220_7;
$L__BB220_6:
	div.s64 	%rd273, %rd5, %rd6;
	mul.lo.s64 	%rd161, %rd273, %rd6;
	sub.s64 	%rd274, %rd5, %rd161;
$L__BB220_7:
	mul.wide.u32 	%rd162, %r16, 8;
	add.s64 	%rd163, %rd1, %rd162;
	ld.global.u64 	%rd164, [%rd163];
	mad.lo.s64 	%rd13, %rd164, %rd274, %rd308;
	add.s32 	%r17, %r189, 2;
	and.b64  	%rd14, %rd273, 4294967295;
	mul.wide.u32 	%rd165, %r17, 8;
	add.s64 	%rd166, %rd2, %rd165;
	ld.global.u64 	%rd15, [%rd166];
	and.b64  	%rd167, %rd15, -4294967296;
	setp.ne.s64 	%p7, %rd167, 0;
	@%p7 bra 	$L__BB220_9;
	cvt.u32.u64 	%r78, %rd15;
	cvt.u32.u64 	%r79, %rd14;
	div.u32 	%r80, %r79, %r78;
	mul.lo.s32 	%r81, %r80, %r78;
	sub.s32 	%r82, %r79, %r81;
	cvt.u64.u32 	%rd275, %r80;
	cvt.u64.u32 	%rd276, %r82;
	bra.uni 	$L__BB220_10;
$L__BB220_9:
	div.s64 	%rd275, %rd14, %rd15;
	mul.lo.s64 	%rd168, %rd275, %rd15;
	sub.s64 	%rd276, %rd14, %rd168;
$L__BB220_10:
	mul.wide.u32 	%rd169, %r17, 8;
	add.s64 	%rd170, %rd1, %rd169;
	ld.global.u64 	%rd171, [%rd170];
	mad.lo.s64 	%rd22, %rd171, %rd276, %rd13;
	add.s32 	%r18, %r189, 1;
	and.b64  	%rd23, %rd275, 4294967295;
	mul.wide.u32 	%rd172, %r18, 8;
	add.s64 	%rd173, %rd2, %rd172;
	ld.global.u64 	%rd24, [%rd173];
	and.b64  	%rd174, %rd24, -4294967296;
	setp.ne.s64 	%p8, %rd174, 0;
	@%p8 bra 	$L__BB220_12;
	cvt.u32.u64 	%r83, %rd24;
	cvt.u32.u64 	%r84, %rd23;
	div.u32 	%r85, %r84, %r83;
	mul.lo.s32 	%r86, %r85, %r83;
	sub.s32 	%r87, %r84, %r86;
	cvt.u64.u32 	%rd277, %r85;
	cvt.u64.u32 	%rd278, %r87;
	bra.uni 	$L__BB220_13;
$L__BB220_12:
	div.s64 	%rd277, %rd23, %rd24;
	mul.lo.s64 	%rd175, %rd277, %rd24;
	sub.s64 	%rd278, %rd23, %rd175;
$L__BB220_13:
	mul.wide.u32 	%rd176, %r18, 8;
	add.s64 	%rd177, %rd1, %rd176;
	ld.global.u64 	%rd178, [%rd177];
	mad.lo.s64 	%rd31, %rd178, %rd278, %rd22;
	and.b64  	%rd32, %rd277, 4294967295;
	mul.wide.u32 	%rd179, %r189, 8;
	add.s64 	%rd180, %rd2, %rd179;
	ld.global.u64 	%rd33, [%rd180];
	and.b64  	%rd181, %rd33, -4294967296;
	setp.ne.s64 	%p9, %rd181, 0;
	@%p9 bra 	$L__BB220_15;
	cvt.u32.u64 	%r88, %rd33;
	cvt.u32.u64 	%r89, %rd32;
	div.u32 	%r90, %r89, %r88;
	mul.lo.s32 	%r91, %r90, %r88;
	sub.s32 	%r92, %r89, %r91;
	cvt.u64.u32 	%rd279, %r90;
	cvt.u64.u32 	%rd280, %r92;
	bra.uni 	$L__BB220_16;
$L__BB220_15:
	div.s64 	%rd279, %rd32, %rd33;
	mul.lo.s64 	%rd182, %rd279, %rd33;
	sub.s64 	%rd280, %rd32, %rd182;
$L__BB220_16:
	mul.wide.u32 	%rd183, %r189, 8;
	add.s64 	%rd184, %rd1, %rd183;
	ld.global.u64 	%rd185, [%rd184];
	mad.lo.s64 	%rd40, %rd185, %rd280, %rd31;
	add.s32 	%r19, %r189, -1;
	and.b64  	%rd41, %rd279, 4294967295;
	mul.wide.u32 	%rd186, %r19, 8;
	add.s64 	%rd187, %rd2, %rd186;
	ld.global.u64 	%rd42, [%rd187];
	and.b64  	%rd188, %rd42, -4294967296;
	setp.ne.s64 	%p10, %rd188, 0;
	@%p10 bra 	$L__BB220_18;
	cvt.u32.u64 	%r93, %rd42;
	cvt.u32.u64 	%r94, %rd41;
	div.u32 	%r95, %r94, %r93;
	mul.lo.s32 	%r96, %r95, %r93;
	sub.s32 	%r97, %r94, %r96;
	cvt.u64.u32 	%rd281, %r95;
	cvt.u64.u32 	%rd282, %r97;
	bra.uni 	$L__BB220_19;
$L__BB220_18:
	div.s64 	%rd281, %rd41, %rd42;
	mul.lo.s64 	%rd189, %rd281, %rd42;
	sub.s64 	%rd282, %rd41, %rd189;
$L__BB220_19:
	mul.wide.u32 	%rd190, %r19, 8;
	add.s64 	%rd191, %rd1, %rd190;
	ld.global.u64 	%rd192, [%rd191];
	mad.lo.s64 	%rd49, %rd192, %rd282, %rd40;
	add.s32 	%r20, %r189, -2;
	and.b64  	%rd50, %rd281, 4294967295;
	mul.wide.u32 	%rd193, %r20, 8;
	add.s64 	%rd194, %rd2, %rd193;
	ld.global.u64 	%rd51, [%rd194];
	and.b64  	%rd195, %rd51, -4294967296;
	setp.ne.s64 	%p11, %rd195, 0;
	@%p11 bra 	$L__BB220_21;
	cvt.u32.u64 	%r98, %rd51;
	cvt.u32.u64 	%r99, %rd50;
	div.u32 	%r100, %r99, %r98;
	mul.lo.s32 	%r101, %r100, %r98;
	sub.s32 	%r102, %r99, %r101;
	cvt.u64.u32 	%rd283, %r100;
	cvt.u64.u32 	%rd284, %r102;
	bra.uni 	$L__BB220_22;
$L__BB220_21:
	div.s64 	%rd283, %rd50, %rd51;
	mul.lo.s64 	%rd196, %rd283, %rd51;
	sub.s64 	%rd284, %rd50, %rd196;
$L__BB220_22:
	mul.wide.u32 	%rd197, %r20, 8;
	add.s64 	%rd198, %rd1, %rd197;
	ld.global.u64 	%rd199, [%rd198];
	mad.lo.s64 	%rd58, %rd199, %rd284, %rd49;
	add.s32 	%r21, %r189, -3;
	and.b64  	%rd59, %rd283, 4294967295;
	mul.wide.u32 	%rd200, %r21, 8;
	add.s64 	%rd201, %rd2, %rd200;
	ld.global.u64 	%rd60, [%rd201];
	and.b64  	%rd202, %rd60, -4294967296;
	setp.ne.s64 	%p12, %rd202, 0;
	@%p12 bra 	$L__BB220_24;
	cvt.u32.u64 	%r103, %rd60;
	cvt.u32.u64 	%r104, %rd59;
	div.u32 	%r105, %r104, %r103;
	mul.lo.s32 	%r106, %r105, %r103;
	sub.s32 	%r107, %r104, %r106;
	cvt.u64.u32 	%rd285, %r105;
	cvt.u64.u32 	%rd286, %r107;
	bra.uni 	$L__BB220_25;
$L__BB220_24:
	div.s64 	%rd285, %rd59, %rd60;
	mul.lo.s64 	%rd203, %rd285, %rd60;
	sub.s64 	%rd286, %rd59, %rd203;
$L__BB220_25:
	mul.wide.u32 	%rd204, %r21, 8;
	add.s64 	%rd205, %rd1, %rd204;
	ld.global.u64 	%rd206, [%rd205];
	mad.lo.s64 	%rd67, %rd206, %rd286, %rd58;
	and.b64  	%rd68, %rd285, 4294967295;
	add.s32 	%r108, %r189, -4;
	mul.wide.u32 	%rd207, %r108, 8;
	add.s64 	%rd208, %rd2, %rd207;
	ld.global.u64 	%rd69, [%rd208];
	and.b64  	%rd209, %rd69, -4294967296;
	setp.ne.s64 	%p13, %rd209, 0;
	@%p13 bra 	$L__BB220_27;
	cvt.u32.u64 	%r109, %rd69;
	cvt.u32.u64 	%r110, %rd68;
	div.u32 	%r111, %r110, %r109;
	mul.lo.s32 	%r112, %r111, %r109;
	sub.s32 	%r113, %r110, %r112;
	cvt.u64.u32 	%rd287, %r111;
	cvt.u64.u32 	%rd288, %r113;
	bra.uni 	$L__BB220_28;
$L__BB220_27:
	div.s64 	%rd287, %rd68, %rd69;
	mul.lo.s64 	%rd210, %rd287, %rd69;
	sub.s64 	%rd288, %rd68, %rd210;
$L__BB220_28:
	mul.wide.u32 	%rd211, %r108, 8;
	add.s64 	%rd212, %rd1, %rd211;
	ld.global.u64 	%rd213, [%rd212];
	mad.lo.s64 	%rd308, %rd213, %rd288, %rd67;
	cvt.u32.u64 	%r194, %rd287;
	add.s32 	%r189, %r189, -8;
	add.s32 	%r188, %r188, 8;
	setp.ne.s32 	%p14, %r188, 0;
	@%p14 bra 	$L__BB220_4;
	add.s32 	%r193, %r189, 3;
$L__BB220_30:
	and.b32  	%r28, %r9, 7;
	setp.eq.s32 	%p15, %r28, 0;
	@%p15 bra 	$L__BB220_59;
	and.b32  	%r29, %r9, 3;
	setp.lt.u32 	%p16, %r28, 4;
	@%p16 bra 	$L__BB220_45;
	cvt.u64.u32 	%rd79, %r194;
	mul.wide.u32 	%rd215, %r193, 8;
	add.s64 	%rd216, %rd2, %rd215;
	ld.global.u64 	%rd80, [%rd216];
	and.b64  	%rd217, %rd80, -4294967296;
	setp.ne.s64 	%p17, %rd217, 0;
	@%p17 bra 	$L__BB220_34;
	cvt.u32.u64 	%r115, %rd80;
	cvt.u32.u64 	%r116, %rd79;
	div.u32 	%r117, %r116, %r115;
	mul.lo.s32 	%r118, %r117, %r115;
	sub.s32 	%r119, %r116, %r118;
	cvt.u64.u32 	%rd291, %r117;
	cvt.u64.u32 	%rd292, %r119;
	bra.uni 	$L__BB220_35;
$L__BB220_34:
	div.s64 	%rd291, %rd79, %rd80;
	mul.lo.s64 	%rd218, %rd291, %rd80;
	sub.s64 	%rd292, %rd79, %rd218;
$L__BB220_35:
	mul.wide.u32 	%rd219, %r193, 8;
	add.s64 	%rd220, %rd1, %rd219;
	ld.global.u64 	%rd221, [%rd220];
	mad.lo.s64 	%rd87, %rd221, %rd292, %rd308;
	add.s32 	%r30, %r193, -1;
	and.b64  	%rd88, %rd291, 4294967295;
	mul.wide.u32 	%rd222, %r30, 8;
	add.s64 	%rd223, %rd2, %rd222;
	ld.global.u64 	%rd89, [%rd223];
	and.b64  	%rd224, %rd89, -4294967296;
	setp.ne.s64 	%p18, %rd224, 0;
	@%p18 bra 	$L__BB220_37;
	cvt.u32.u64 	%r120, %rd89;
	cvt.u32.u64 	%r121, %rd88;
	div.u32 	%r122, %r121, %r120;
	mul.lo.s32 	%r123, %r122, %r120;
	sub.s32 	%r124, %r121, %r123;
	cvt.u64.u32 	%rd293, %r122;
	cvt.u64.u32 	%rd294, %r124;
	bra.uni 	$L__BB220_38;
$L__BB220_37:
	div.s64 	%rd293, %rd88, %rd89;
	mul.lo.s64 	%rd225, %rd293, %rd89;
	sub.s64 	%rd294, %rd88, %rd225;
$L__BB220_38:
	mul.wide.u32 	%rd226, %r30, 8;
	add.s64 	%rd227, %rd1, %rd226;
	ld.global.u64 	%rd228, [%rd227];
	mad.lo.s64 	%rd96, %rd228, %rd294, %rd87;
	add.s32 	%r31, %r193, -2;
	and.b64  	%rd97, %rd293, 4294967295;
	mul.wide.u32 	%rd229, %r31, 8;
	add.s64 	%rd230, %rd2, %rd229;
	ld.global.u64 	%rd98, [%rd230];
	and.b64  	%rd231, %rd98, -4294967296;
	setp.ne.s64 	%p19, %rd231, 0;
	@%p19 bra 	$L__BB220_40;
	cvt.u32.u64 	%r125, %rd98;
	cvt.u32.u64 	%r126, %rd97;
	div.u32 	%r127, %r126, %r125;
	mul.lo.s32 	%r128, %r127, %r125;
	sub.s32 	%r129, %r126, %r128;
	cvt.u64.u32 	%rd295, %r127;
	cvt.u64.u32 	%rd296, %r129;
	bra.uni 	$L__BB220_41;
$L__BB220_40:
	div.s64 	%rd295, %rd97, %rd98;
	mul.lo.s64 	%rd232, %rd295, %rd98;
	sub.s64 	%rd296, %rd97, %rd232;
$L__BB220_41:
	mul.wide.u32 	%rd233, %r31, 8;
	add.s64 	%rd234, %rd1, %rd233;
	ld.global.u64 	%rd235, [%rd234];
	mad.lo.s64 	%rd105, %rd235, %rd296, %rd96;
	add.s32 	%r32, %r193, -3;
	and.b64  	%rd106, %rd295, 4294967295;
	mul.wide.u32 	%rd236, %r32, 8;
	add.s64 	%rd237, %rd2, %rd236;
	ld.global.u64 	%rd107, [%rd237];
	and.b64  	%rd238, %rd107, -4294967296;
	setp.ne.s64 	%p20, %rd238, 0;
	@%p20 bra 	$L__BB220_43;
	cvt.u32.u64 	%r130, %rd107;
	cvt.u32.u64 	%r131, %rd106;
	div.u32 	%r132, %r131, %r130;
	mul.lo.s32 	%r133, %r132, %r130;
	sub.s32 	%r134, %r131, %r133;
	cvt.u64.u32 	%rd297, %r132;
	cvt.u64.u32 	%rd298, %r134;
	bra.uni 	$L__BB220_44;
$L__BB220_43:
	div.s64 	%rd297, %rd106, %rd107;
	mul.lo.s64 	%rd239, %rd297, %rd107;
	sub.s64 	%rd298, %rd106, %rd239;
$L__BB220_44:
	mul.wide.u32 	%rd240, %r32, 8;
	add.s64 	%rd241, %rd1, %rd240;
	ld.global.u64 	%rd242, [%rd241];
	mad.lo.s64 	%rd308, %rd242, %rd298, %rd105;
	cvt.u32.u64 	%r194, %rd297;
	add.s32 	%r193, %r193, -4;
$L__BB220_45:
	setp.eq.s32 	%p21, %r29, 0;
	@%p21 bra 	$L__BB220_59;
	setp.eq.s32 	%p22, %r29, 1;
	@%p22 bra 	$L__BB220_54;
	cvt.u64.u32 	%rd117, %r194;
	mul.wide.u32 	%rd244, %r193, 8;
	add.s64 	%rd245, %rd2, %rd244;
	ld.global.u64 	%rd118, [%rd245];
	and.b64  	%rd246, %rd118, -4294967296;
	setp.ne.s64 	%p23, %rd246, 0;
	@%p23 bra 	$L__BB220_49;
	cvt.u32.u64 	%r135, %rd118;
	cvt.u32.u64 	%r136, %rd117;
	div.u32 	%r137, %r136, %r135;
	mul.lo.s32 	%r138, %r137, %r135;
	sub.s32 	%r139, %r136, %r138;
	cvt.u64.u32 	%rd301, %r137;
	cvt.u64.u32 	%rd302, %r139;
	bra.uni 	$L__BB220_50;
$L__BB220_49:
	div.s64 	%rd301, %rd117, %rd118;
	mul.lo.s64 	%rd247, %rd301, %rd118;
	sub.s64 	%rd302, %rd117, %rd247;
$L__BB220_50:
	add.s64 	%rd249, %rd1, %rd244;
	ld.global.u64 	%rd250, [%rd249];
	mad.lo.s64 	%rd125, %rd250, %rd302, %rd308;
	add.s32 	%r37, %r193, -1;
	and.b64  	%rd126, %rd301, 4294967295;
	mul.wide.u32 	%rd251, %r37, 8;
	add.s64 	%rd252, %rd2, %rd251;
	ld.global.u64 	%rd127, [%rd252];
	and.b64  	%rd253, %rd127, -4294967296;
	setp.ne.s64 	%p24, %rd253, 0;
	@%p24 bra 	$L__BB220_52;
	cvt.u32.u64 	%r140, %rd127;
	cvt.u32.u64 	%r141, %rd126;
	div.u32 	%r142, %r141, %r140;
	mul.lo.s32 	%r143, %r142, %r140;
	sub.s32 	%r144, %r141, %r143;
	cvt.u64.u32 	%rd303, %r142;
	cvt.u64.u32 	%rd304, %r144;
	bra.uni 	$L__BB220_53;
$L__BB220_52:
	div.s64 	%rd303, %rd126, %rd127;
	mul.lo.s64 	%rd254, %rd303, %rd127;
	sub.s64 	%rd304, %rd126, %rd254;
$L__BB220_53:
	add.s64 	%rd256, %rd1, %rd251;
	ld.global.u64 	%rd257, [%rd256];
	mad.lo.s64 	%rd308, %rd257, %rd304, %rd125;
	cvt.u32.u64 	%r194, %rd303;
	add.s32 	%r193, %r193, -2;
$L__BB220_54:
	and.b32  	%r145, %r9, 1;
	setp.eq.b32 	%p25, %r145, 1;
	not.pred 	%p26, %p25;
	@%p26 bra 	$L__BB220_59;
	cvt.u64.u32 	%rd137, %r194;
	mul.wide.u32 	%rd258, %r193, 8;
	add.s64 	%rd259, %rd2, %rd258;
	ld.global.u64 	%rd138, [%rd259];
	and.b64  	%rd260, %rd138, -4294967296;
	setp.ne.s64 	%p27, %rd260, 0;
	@%p27 bra 	$L__BB220_57;
	cvt.u32.u64 	%r146, %rd138;
	cvt.u32.u64 	%r147, %rd137;
	rem.u32 	%r148, %r147, %r146;
	cvt.u64.u32 	%rd307, %r148;
	bra.uni 	$L__BB220_58;
$L__BB220_57:
	rem.s64 	%rd307, %rd137, %rd138;
$L__BB220_58:
	add.s64 	%rd262, %rd1, %rd258;
	ld.global.u64 	%rd263, [%rd262];
	mad.lo.s64 	%rd308, %rd263, %rd307, %rd308;
$L__BB220_59:
	cvta.to.global.u64 	%rd264, %rd145;
	shl.b64 	%rd265, %rd308, 3;
	add.s64 	%rd266, %rd264, %rd265;
	ld.global.f64 	%fd16, [%rd266];
	st.shared.f64 	[%r7], %fd16;
	bar.sync 	0;
	setp.ne.s32 	%p28, %r1, 0;
	@%p28 bra 	$L__BB220_76;
	setp.gt.u32 	%p29, %r5, 1;
	@%p29 bra 	$L__BB220_62;
	shl.b32 	%r149, %r3, 3;
	mov.u32 	%r150, sumsdata_f64;
	add.s32 	%r151, %r150, %r149;
	ld.shared.f64 	%fd53, [%r151];
	bra.uni 	$L__BB220_75;
$L__BB220_62:
	shl.b32 	%r153, %r3, 3;
	mov.u32 	%r154, sumsdata_f64;
	add.s32 	%r42, %r154, %r153;
	ld.shared.f64 	%fd53, [%r42];
	add.s32 	%r43, %r5, -1;
	add.s32 	%r155, %r5, -2;
	and.b32  	%r44, %r43, 7;
	setp.lt.u32 	%p30, %r155, 7;
	mov.b32 	%r202, 1;
	@%p30 bra 	$L__BB220_66;
	and.b32  	%r158, %r43, -8;
	neg.s32 	%r199, %r158;
	shl.b32 	%r46, %r2, 3;
	add.s32 	%r160, %r153, %r46;
	add.s32 	%r197, %r154, %r160;
	shl.b32 	%r48, %r2, 6;
	mov.b32 	%r200, 1;
	mov.b32 	%r198, 0;
$L__BB220_64:
	.pragma "nounroll";
	mul.lo.s32 	%r162, %r200, %r2;
	shl.b32 	%r163, %r162, 3;
	add.s32 	%r164, %r42, %r163;
	ld.shared.f64 	%fd18, [%r197];
	add.f64 	%fd19, %fd53, %fd18;
	add.s32 	%r165, %r164, %r46;
	ld.shared.f64 	%fd20, [%r165];
	add.f64 	%fd21, %fd19, %fd20;
	add.s32 	%r166, %r165, %r46;
	ld.shared.f64 	%fd22, [%r166];
	add.f64 	%fd23, %fd21, %fd22;
	add.s32 	%r167, %r166, %r46;
	ld.shared.f64 	%fd24, [%r167];
	add.f64 	%fd25, %fd23, %fd24;
	add.s32 	%r168, %r167, %r46;
	ld.shared.f64 	%fd26, [%r168];
	add.f64 	%fd27, %fd25, %fd26;
	add.s32 	%r169, %r168, %r46;
	ld.shared.f64 	%fd28, [%r169];
	add.f64 	%fd29, %fd27, %fd28;
	add.s32 	%r170, %r169, %r46;
	ld.shared.f64 	%fd30, [%r170];
	add.f64 	%fd31, %fd29, %fd30;
	add.s32 	%r171, %r170, %r46;
	ld.shared.f64 	%fd32, [%r171];
	add.f64 	%fd53, %fd31, %fd32;
	add.s32 	%r200, %r200, 8;
	add.s32 	%r199, %r199, 8;
	add.s32 	%r198, %r198, 8;
	add.s32 	%r197, %r197, %r48;
	setp.ne.s32 	%p31, %r199, 0;
	@%p31 bra 	$L__BB220_64;
	add.s32 	%r202, %r198, 1;
$L__BB220_66:
	setp.eq.s32 	%p32, %r44, 0;
	@%p32 bra 	$L__BB220_74;
	and.b32  	%r59, %r43, 3;
	setp.lt.u32 	%p33, %r44, 4;
	@%p33 bra 	$L__BB220_69;
	mul.lo.s32 	%r172, %r202, %r2;
	shl.b32 	%r173, %r172, 3;
	add.s32 	%r174, %r42, %r173;
	ld.shared.f64 	%fd34, [%r174];
	add.f64 	%fd35, %fd53, %fd34;
	shl.b32 	%r175, %r2, 3;
	add.s32 	%r176, %r174, %r175;
	ld.shared.f64 	%fd36, [%r176];
	add.f64 	%fd37, %fd35, %fd36;
	add.s32 	%r177, %r176, %r175;
	ld.shared.f64 	%fd38, [%r177];
	add.f64 	%fd39, %fd37, %fd38;
	add.s32 	%r178, %r177, %r175;
	ld.shared.f64 	%fd40, [%r178];
	add.f64 	%fd53, %fd39, %fd40;
	add.s32 	%r202, %r202, 4;
$L__BB220_69:
	setp.eq.s32 	%p34, %r59, 0;
	@%p34 bra 	$L__BB220_74;
	setp.eq.s32 	%p35, %r59, 1;
	@%p35 bra 	$L__BB220_72;
	mul.lo.s32 	%r179, %r202, %r2;
	shl.b32 	%r180, %r179, 3;
	add.s32 	%r181, %r42, %r180;
	ld.shared.f64 	%fd42, [%r181];
	add.f64 	%fd43, %fd53, %fd42;
	shl.b32 	%r182, %r2, 3;
	add.s32 	%r183, %r181, %r182;
	ld.shared.f64 	%fd44, [%r183];
	add.f64 	%fd53, %fd43, %fd44;
	add.s32 	%r202, %r202, 2;
$L__BB220_72:
	and.b32  	%r184, %r43, 1;
	setp.eq.b32 	%p36, %r184, 1;
	not.pred 	%p37, %p36;
	@%p37 bra 	$L__BB220_74;
	mul.lo.s32 	%r185, %r202, %r2;
	shl.b32 	%r186, %r185, 3;
	add.s32 	%r187, %r42, %r186;
	ld.shared.f64 	%fd45, [%r187];
	add.f64 	%fd53, %fd53, %fd45;
$L__BB220_74:
	st.shared.f64 	[%r42], %fd53;
$L__BB220_75:
	cvt.u64.u32 	%rd267, %r4;
	mad.lo.s64 	%rd268, %rd147, %rd267, %rd3;
	cvta.to.global.u64 	%rd269, %rd144;
	shl.b64 	%rd270, %rd268, 3;
	add.s64 	%rd271, %rd269, %rd270;
	st.global.f64 	[%rd271], %fd53;
$L__BB220_76:
	ret;

}
	// .globl	contiguous_sum33_f64
.visible .entry contiguous_sum33_f64(
	.param .u64 .ptr .align 1 contiguous_sum33_f64_param_0,
	.param .u64 .ptr .align 1 contiguous_sum33_f64_param_1,
	.param .u64 contiguous_sum33_f64_param_2,
	.param .u64 contiguous_sum33_f64_param_3,
	.param .u64 contiguous_sum33_f64_param_4
)
{
	.reg .pred 	%p<14>;
	.reg .b32 	%r<85>;
	.reg .b64 	%rd<17>;
	.reg .b64 	%fd<55>;

	ld.param.u64 	%rd2, [contiguous_sum33_f64_param_0];
	ld.param.u64 	%rd3, [contiguous_sum33_f64_param_1];
	ld.param.u64 	%rd4, [contiguous_sum33_f64_param_3];
	ld.param.u64 	%rd5, [contiguous_sum33_f64_param_4];
	mov.u32 	%r1, %tid.y;
	mov.u32 	%r2, %ntid.x;
	mov.u32 	%r3, %tid.x;
	mad.lo.s32 	%r30, %r1, %r2, %r3;
	mov.u32 	%r31, %ctaid.x;
	mad.lo.s32 	%r32, %r31, %r2, %r3;
	mov.u32 	%r4, %ctaid.y;
	mov.u32 	%r5, %ntid.y;
	mad.lo.s32 	%r33, %r4, %r5, %r1;
	shl.b32 	%r34, %r30, 3;
	mov.u32 	%r35, sumsdata_f64;
	add.s32 	%r7, %r35, %r34;
	mov.b64 	%rd7, 0;
	st.shared.u64 	[%r7], %rd7;
	cvt.u64.u32 	%rd1, %r32;
	setp.le.u64 	%p1, %rd4, %rd1;
	cvt.u64.u32 	%rd8, %r33;
	setp.le.u64 	%p2, %rd5, %rd8;
	or.pred  	%p3, %p1, %p2;
	@%p3 bra 	$L__BB221_18;
	cvt.u32.u64 	%r36, %rd1;
	cvta.to.global.u64 	%rd9, %rd3;
	cvt.u32.u64 	%r37, %rd4;
	mad.lo.s32 	%r38, %r33, %r37, %r36;
	mul.wide.u32 	%rd10, %r38, 8;
	add.s64 	%rd11, %rd9, %rd10;
	ld.global.f64 	%fd16, [%rd11];
	st.shared.f64 	[%r7], %fd16;
	bar.sync 	0;
	setp.ne.s32 	%p4, %r1, 0;
	@%p4 bra 	$L__BB221_18;
	setp.gt.u32 	%p5, %r5, 1;
	@%p5 bra 	$L__BB221_4;
	shl.b32 	%r39, %r3, 3;
	add.s32 	%r41, %r35, %r39;
	ld.shared.f64 	%fd53, [%r41];
	bra.uni 	$L__BB221_17;
$L__BB221_4:
	shl.b32 	%r43, %r3, 3;
	add.s32 	%r8, %r35, %r43;
	ld.shared.f64 	%fd53, [%r8];
	add.s32 	%r9, %r5, -1;
	add.s32 	%r45, %r5, -2;
	and.b32  	%r10, %r9, 7;
	setp.lt.u32 	%p6, %r45, 7;
	mov.b32 	%r83, 1;
	@%p6 bra 	$L__BB221_8;
	and.b32  	%r48, %r9, -8;
	neg.s32 	%r80, %r48;
	shl.b32 	%r12, %r2, 3;
	add.s32 	%r50, %r43, %r12;
	add.s32 	%r78, %r35, %r50;
	shl.b32 	%r14, %r2, 6;
	mov.b32 	%r81, 1;
	mov.b32 	%r79, 0;
$L__BB221_6:
	.pragma "nounroll";
	mul.lo.s32 	%r52, %r81, %r2;
	shl.b32 	%r53, %r52, 3;
	add.s32 	%r54, %r8, %r53;
	ld.shared.f64 	%fd18, [%r78];
	add.f64 	%fd19, %fd53, %fd18;
	add.s32 	%r55, %r54, %r12;
	ld.shared.f64 	%fd20, [%r55];
	add.f64 	%fd21, %fd19, %fd20;
	add.s32 	%r56, %r55, %r12;
	ld.shared.f64 	%fd22, [%r56];
	add.f64 	%fd23, %fd21, %fd22;
	add.s32 	%r57, %r56, %r12;
	ld.shared.f64 	%fd24, [%r57];
	add.f64 	%fd25, %fd23, %fd24;
	add.s32 	%r58, %r57, %r12;
	ld.shared.f64 	%fd26, [%r58];
	add.f64 	%fd27, %fd25, %fd26;
	add.s32 	%r59, %r58, %r12;
	ld.shared.f64 	%fd28, [%r59];
	add.f64 	%fd29, %fd27, %fd28;
	add.s32 	%r60, %r59, %r12;
	ld.shared.f64 	%fd30, [%r60];
	add.f64 	%fd31, %fd29, %fd30;
	add.s32 	%r61, %r60, %r12;
	ld.shared.f64 	%fd32, [%r61];
	add.f64 	%fd53, %fd31, %fd32;
	add.s32 	%r81, %r81, 8;
	add.s32 	%r80, %r80, 8;
	add.s32 	%r79, %r79, 8;
	add.s32 	%r78, %r78, %r14;
	setp.ne.s32 	%p7, %r80, 0;
	@%p7 bra 	$L__BB221_6;
	add.s32 	%r83, %r79, 1;
$L__BB221_8:
	setp.eq.s32 	%p8, %r10, 0;
	@%p8 bra 	$L__BB221_16;
	and.b32  	%r25, %r9, 3;
	setp.lt.u32 	%p9, %r10, 4;
	@%p9 bra 	$L__BB221_11;
	mul.lo.s32 	%r62, %r83, %r2;
	shl.b32 	%r63, %r62, 3;
	add.s32 	%r64, %r8, %r63;
	ld.shared.f64 	%fd34, [%r64];
	add.f64 	%fd35, %fd53, %fd34;
	shl.b32 	%r65, %r2, 3;
	add.s32 	%r66, %r64, %r65;
	ld.shared.f64 	%fd36, [%r66];
	add.f64 	%fd37, %fd35, %fd36;
	add.s32 	%r67, %r66, %r65;
	ld.shared.f64 	%fd38, [%r67];
	add.f64 	%fd39, %fd37, %fd38;
	add.s32 	%r68, %r67, %r65;
	ld.shared.f64 	%fd40, [%r68];
	add.f64 	%fd53, %fd39, %fd40;
	add.s32 	%r83, %r83, 4;
$L__BB221_11:
	setp.eq.s32 	%p10, %r25, 0;
	@%p10 bra 	$L__BB221_16;
	setp.eq.s32 	%p11, %r25, 1;
	@%p11 bra 	$L__BB221_14;
	mul.lo.s32 	%r69, %r83, %r2;
	shl.b32 	%r70, %r69, 3;
	add.s32 	%r71, %r8, %r70;
	ld.shared.f64 	%fd42, [%r71];
	add.f64 	%fd43, %fd53, %fd42;
	shl.b32 	%r72, %r2, 3;
	add.s32 	%r73, %r71, %r72;
	ld.shared.f64 	%fd44, [%r73];
	add.f64 	%fd53, %fd43, %fd44;
	add.s32 	%r83, %r83, 2;
$L__BB221_14:
	and.b32  	%r74, %r9, 1;
	setp.eq.b32 	%p12, %r74, 1;
	not.pred 	%p13, %p12;
	@%p13 bra 	$L__BB221_16;
	mul.lo.s32 	%r75, %r83, %r2;
	shl.b32 	%r76, %r75, 3;
	add.s32 	%r77, %r8, %r76;
	ld.shared.f64 	%fd45, [%r77];
	add.f64 	%fd53, %fd53, %fd45;
$L__BB221_16:
	st.shared.f64 	[%r8], %fd53;
$L__BB221_17:
	cvt.u64.u32 	%rd12, %r4;
	mad.lo.s64 	%rd13, %rd4, %rd12, %rd1;
	cvta.to.global.u64 	%rd14, %rd2;
	shl.b64 	%rd15, %rd13, 3;
	add.s64 	%rd16, %rd14, %rd15;
	st.global.f64 	[%rd16], %fd53;
$L__BB221_18:
	ret;

}
	// .globl	contiguous_sum_f16
.visible .entry contiguous_sum_f16(
	.param .u64 .ptr .align 1 contiguous_sum_f16_param_0,
	.param .u64 .ptr .align 1 contiguous_sum_f16_param_1,
	.param .u64 contiguous_sum_f16_param_2
)
{
	.reg .pred 	%p<8>;
	.reg .b16 	%rs<28>;
	.reg .b32 	%r<17>;
	.reg .b64 	%rd<16>;

	ld.param.u64 	%rd4, [contiguous_sum_f16_param_0];
	ld.param.u64 	%rd6, [contiguous_sum_f16_param_1];
	ld.param.u64 	%rd5, [contiguous_sum_f16_param_2];
	cvta.to.global.u64 	%rd1, %rd6;
	mov.u32 	%r1, %tid.x;
	mov.u32 	%r2, %ctaid.x;
	mov.u32 	%r16, %ntid.x;
	mul.lo.s32 	%r9, %r2, %r16;
	shl.b32 	%r10, %r9, 1;
	add.s32 	%r4, %r10, %r1;
	shl.b32 	%r11, %r1, 1;
	mov.u32 	%r12, sumsdata_f16;
	add.s32 	%r5, %r12, %r11;
	mov.b32 	%r8, 0;
	// begin inline asm
	cvt.rn.f16.s32 %rs1, %r8;
	// end inline asm
	st.shared.u16 	[%r5], %rs1;
	add.s32 	%r13, %r4, %r16;
	cvt.u64.u32 	%rd2, %r13;
	setp.le.u64 	%p1, %rd5, %rd2;
	@%p1 bra 	$L__BB222_2;
	mul.wide.u32 	%rd9, %r4, 2;
	add.s64 	%rd10, %rd1, %rd9;
	ld.global.u16 	%rs4, [%rd10];
	shl.b64 	%rd11, %rd2, 1;
	add.s64 	%rd12, %rd1, %rd11;
	ld.global.u16 	%rs5, [%rd12];
	// begin inline asm
	{add.f16 %rs3,%rs4,%rs5;
}
	// end inline asm
	st.shared.u16 	[%r5], %rs3;
	bra.uni 	$L__BB222_4;
$L__BB222_2:
	cvt.u64.u32 	%rd3, %r4;
	setp.le.u64 	%p2, %rd5, %rd3;
	@%p2 bra 	$L__BB222_4;
	shl.b64 	%rd7, %rd3, 1;
	add.s64 	%rd8, %rd1, %rd7;
	ld.global.u16 	%rs2, [%rd8];
	st.shared.u16 	[%r5], %rs2;
$L__BB222_4:
	bar.sync 	0;
	setp.lt.u32 	%p3, %r16, 66;
	@%p3 bra 	$L__BB222_8;
$L__BB222_5:
	shr.u32 	%r7, %r16, 1;
	setp.ge.u32 	%p4, %r1, %r7;
	@%p4 bra 	$L__BB222_7;
	ld.shared.u16 	%rs7, [%r5];
	and.b32  	%r14, %r16, 2046;
	add.s32 	%r15, %r5, %r14;
	ld.shared.u16 	%rs8, [%r15];
	// begin inline asm
	{add.f16 %rs6,%rs7,%rs8;
}
	// end inline asm
	st.shared.u16 	[%r5], %rs6;
$L__BB222_7:
	bar.sync 	0;
	setp.gt.u32 	%p5, %r16, 131;
	mov.u32 	%r16, %r7;
	@%p5 bra 	$L__BB222_5;
$L__BB222_8:
	setp.gt.u32 	%p6, %r1, 31;
	@%p6 bra 	$L__BB222_11;
	ld.shared.u16 	%rs10, [%r5];
	ld.shared.u16 	%rs11, [%r5+64];
	// begin inline asm
	{add.f16 %rs9,%rs10,%rs11;
}
	// end inline asm
	st.volatile.shared.u16 	[%r5], %rs9;
	ld.shared.u16 	%rs14, [%r5+32];
	// begin inline asm
	{add.f16 %rs12,%rs9,%rs14;
}
	// end inline asm
	st.volatile.shared.u16 	[%r5], %rs12;
	ld.shared.u16 	%rs17, [%r5+16];
	// begin inline asm
	{add.f16 %rs15,%rs12,%rs17;
}
	// end inline asm
	st.volatile.shared.u16 	[%r5], %rs15;
	ld.shared.u16 	%rs20, [%r5+8];
	// begin inline asm
	{add.f16 %rs18,%rs15,%rs20;
}
	// end inline asm
	st.volatile.shared.u16 	[%r5], %rs18;
	ld.shared.u16 	%rs23, [%r5+4];
	// begin inline asm
	{add.f16 %rs21,%rs18,%rs23;
}
	// end inline asm
	st.volatile.shared.u16 	[%r5], %rs21;
	ld.shared.u16 	%rs26, [%r5+2];
	// begin inline asm
	{add.f16 %rs24,%rs21,%rs26;
}
	// end inline asm
	st.volatile.shared.u16 	[%r5], %rs24;
	setp.ne.s32 	%p7, %r1, 0;
	@%p7 bra 	$L__BB222_11;
	cvta.to.global.u64 	%rd13, %rd4;
	mul.wide.u32 	%rd14, %r2, 2;
	add.s64 	%rd15, %rd13, %rd14;
	ld.shared.u16 	%rs27, [sumsdata_f16];
	st.global.u16 	[%rd15], %rs27;
$L__BB222_11:
	ret;

}
	// .globl	uncontiguous_sum_f16
.visible .entry uncontiguous_sum_f16(
	.param .u64 .ptr .align 1 uncontiguous_sum_f16_param_0,
	.param .u64 .ptr .align 1 uncontiguous_sum_f16_param_1,
	.param .u64 .ptr .align 1 uncontiguous_sum_f16_param_2,
	.param .u64 .ptr .align 1 uncontiguous_sum_f16_param_3,
	.param .u64 uncontiguous_sum_f16_param_4,
	.param .u64 uncontiguous_sum_f16_param_5
)
{
	.reg .pred 	%p<53>;
	.reg .b16 	%rs<28>;
	.reg .b32 	%r<213>;
	.reg .b64 	%rd<558>;

	ld.param.u64 	%rd260, [uncontiguous_sum_f16_param_0];
	ld.param.u64 	%rd263, [uncontiguous_sum_f16_param_1];
	ld.param.u64 	%rd264, [uncontiguous_sum_f16_param_2];
	ld.param.u64 	%rd265, [uncontiguous_sum_f16_param_3];
	ld.param.u64 	%rd261, [uncontiguous_sum_f16_param_4];
	ld.param.u64 	%rd262, [uncontiguous_sum_f16_param_5];
	cvta.to.global.u64 	%rd1, %rd265;
	cvta.to.global.u64 	%rd2, %rd264;
	cvta.to.global.u64 	%rd3, %rd263;
	mov.u32 	%r1, %tid.x;
	mov.u32 	%r2, %ctaid.x;
	mov.u32 	%r212, %ntid.x;
	mul.lo.s32 	%r53, %r2, %r212;
	shl.b32 	%r54, %r53, 1;
	add.s32 	%r4, %r54, %r1;
	shl.b32 	%r55, %r1, 1;
	mov.u32 	%r56, sumsdata_f16;
	add.s32 	%r5, %r56, %r55;
	mov.b32 	%r52, 0;
	// begin inline asm
	cvt.rn.f16.s32 %rs1, %r52;
	// end inline asm
	st.shared.u16 	[%r5], %rs1;
	add.s32 	%r57, %r4, %r212;
	cvt.u64.u32 	%rd511, %r57;
	setp.le.u64 	%p1, %rd262, %rd511;
	@%p1 bra 	$L__BB223_54;
	cvt.u32.u64 	%r6, %rd261;
	add.s32 	%r206, %r6, -1;
	setp.lt.s32 	%p27, %r206, 0;
	mov.b64 	%rd515, 0;
	mov.u64 	%rd516, %rd515;
	@%p27 bra 	$L__BB223_53;
	cvt.u64.u32 	%rd512, %r4;
	setp.lt.u32 	%p28, %r206, 3;
	mov.b64 	%rd516, 0;
	mov.u64 	%rd515, %rd516;
	@%p28 bra 	$L__BB223_30;
	add.s32 	%r204, %r6, -2;
	and.b32  	%r133, %r6, -4;
	neg.s32 	%r203, %r133;
	mov.b64 	%rd516, 0;
$L__BB223_4:
	.pragma "nounroll";
	add.s32 	%r12, %r204, 1;
	mul.wide.u32 	%rd397, %r12, 8;
	add.s64 	%rd398, %rd2, %rd397;
	ld.global.u64 	%rd10, [%rd398];
	or.b64  	%rd399, %rd512, %rd10;
	and.b64  	%rd400, %rd399, -4294967296;
	setp.ne.s64 	%p29, %rd400, 0;
	@%p29 bra 	$L__BB223_6;
	cvt.u32.u64 	%r134, %rd10;
	cvt.u32.u64 	%r135, %rd512;
	div.u32 	%r136, %r135, %r134;
	mul.lo.s32 	%r137, %r136, %r134;
	sub.s32 	%r138, %r135, %r137;
	cvt.u64.u32 	%rd477, %r136;
	cvt.u64.u32 	%rd478, %r138;
	bra.uni 	$L__BB223_7;
$L__BB223_6:
	div.s64 	%rd477, %rd512, %rd10;
	mul.lo.s64 	%rd401, %rd477, %rd10;
	sub.s64 	%rd478, %rd512, %rd401;
$L__BB223_7:
	mul.wide.u32 	%rd402, %r12, 8;
	add.s64 	%rd403, %rd1, %rd402;
	ld.global.u64 	%rd17, [%rd403];
	mad.lo.s64 	%rd18, %rd17, %rd478, %rd515;
	or.b64  	%rd404, %rd511, %rd10;
	and.b64  	%rd405, %rd404, -4294967296;
	setp.ne.s64 	%p30, %rd405, 0;
	@%p30 bra 	$L__BB223_9;
	cvt.u32.u64 	%r139, %rd10;
	cvt.u32.u64 	%r140, %rd511;
	div.u32 	%r141, %r140, %r139;
	mul.lo.s32 	%r142, %r141, %r139;
	sub.s32 	%r143, %r140, %r142;
	cvt.u64.u32 	%rd479, %r141;
	cvt.u64.u32 	%rd480, %r143;
	bra.uni 	$L__BB223_10;
$L__BB223_9:
	div.s64 	%rd479, %rd511, %rd10;
	mul.lo.s64 	%rd406, %rd479, %rd10;
	sub.s64 	%rd480, %rd511, %rd406;
$L__BB223_10:
	mad.lo.s64 	%rd25, %rd480, %rd17, %rd516;
	add.s32 	%r13, %r204, -2;
	mul.wide.u32 	%rd407, %r204, 8;
	add.s64 	%rd408, %rd2, %rd407;
	ld.global.u64 	%rd26, [%rd408];
	or.b64  	%rd409, %rd477, %rd26;
	and.b64  	%rd410, %rd409, -4294967296;
	setp.ne.s64 	%p31, %rd410, 0;
	@%p31 bra 	$L__BB223_12;
	cvt.u32.u64 	%r144, %rd26;
	cvt.u32.u64 	%r145, %rd477;
	div.u32 	%r146, %r145, %r144;
	mul.lo.s32 	%r147, %r146, %r144;
	sub.s32 	%r148, %r145, %r147;
	cvt.u64.u32 	%rd481, %r146;
	cvt.u64.u32 	%rd482, %r148;
	bra.uni 	$L__BB223_13;
$L__BB223_12:
	div.s64 	%rd481, %rd477, %rd26;
	mul.lo.s64 	%rd411, %rd481, %rd26;
	sub.s64 	%rd482, %rd477, %rd411;
$L__BB223_13:
	mul.wide.u32 	%rd412, %r204, 8;
	add.s64 	%rd413, %rd1, %rd412;
	ld.global.u64 	%rd33, [%rd413];
	mad.lo.s64 	%rd34, %rd33, %rd482, %rd18;
	or.b64  	%rd414, %rd479, %rd26;
	and.b64  	%rd415, %rd414, -4294967296;
	setp.ne.s64 	%p32, %rd415, 0;
	@%p32 bra 	$L__BB223_15;
	cvt.u32.u64 	%r149, %rd26;
	cvt.u32.u64 	%r150, %rd479;
	div.u32 	%r151, %r150, %r149;
	mul.lo.s32 	%r152, %r151, %r149;
	sub.s32 	%r153, %r150, %r152;
	cvt.u64.u32 	%rd483, %r151;
	cvt.u64.u32 	%rd484, %r153;
	bra.uni 	$L__BB223_16;
$L__BB223_15:
	div.s64 	%rd483, %rd479, %rd26;
	mul.lo.s64 	%rd416, %rd483, %rd26;
	sub.s64 	%rd484, %rd479, %rd416;
$L__BB223_16:
	mad.lo.s64 	%rd41, %rd484, %rd33, %rd25;
	add.s32 	%r14, %r204, -1;
	mul.wide.u32 	%rd417, %r14, 8;
	add.s64 	%rd418, %rd2, %rd417;
	ld.global.u64 	%rd42, [%rd418];
	or.b64  	%rd419, %rd481, %rd42;
	and.b64  	%rd420, %rd419, -4294967296;
	setp.ne.s64 	%p33, %rd420, 0;
	@%p33 bra 	$L__BB223_18;
	cvt.u32.u64 	%r154, %rd42;
	cvt.u32.u64 	%r155, %rd481;
	div.u32 	%r156, %r155, %r154;
	mul.lo.s32 	%r157, %r156, %r154;
	sub.s32 	%r158, %r155, %r157;
	cvt.u64.u32 	%rd485, %r156;
	cvt.u64.u32 	%rd486, %r158;
	bra.uni 	$L__BB223_19;
$L__BB223_18:
	div.s64 	%rd485, %rd481, %rd42;
	mul.lo.s64 	%rd421, %rd485, %rd42;
	sub.s64 	%rd486, %rd481, %rd421;
$L__BB223_19:
	mul.wide.u32 	%rd422, %r14, 8;
	add.s64 	%rd423, %rd1, %rd422;
	ld.global.u64 	%rd49, [%rd423];
	mad.lo.s64 	%rd50, %rd49, %rd486, %rd34;
	or.b64  	%rd424, %rd483, %rd42;
	and.b64  	%rd425, %rd424, -4294967296;
	setp.ne.s64 	%p34, %rd425, 0;
	@%p34 bra 	$L__BB223_21;
	cvt.u32.u64 	%r159, %rd42;
	cvt.u32.u64 	%r160, %rd483;
	div.u32 	%r161, %r160, %r159;
	mul.lo.s32 	%r162, %r161, %r159;
	sub.s32 	%r163, %r160, %r162;
	cvt.u64.u32 	%rd487, %r161;
	cvt.u64.u32 	%rd488, %r163;
	bra.uni 	$L__BB223_22;
$L__BB223_21:
	div.s64 	%rd487, %rd483, %rd42;
	mul.lo.s64 	%rd426, %rd487, %rd42;
	sub.s64 	%rd488, %rd483, %rd426;
$L__BB223_22:
	mad.lo.s64 	%rd57, %rd488, %rd49, %rd41;
	mul.wide.u32 	%rd427, %r13, 8;
	add.s64 	%rd428, %rd2, %rd427;
	ld.global.u64 	%rd58, [%rd428];
	or.b64  	%rd429, %rd485, %rd58;
	and.b64  	%rd430, %rd429, -4294967296;
	setp.ne.s64 	%p35, %rd430, 0;
	@%p35 bra 	$L__BB223_24;
	cvt.u32.u64 	%r164, %rd58;
	cvt.u32.u64 	%r165, %rd485;
	div.u32 	%r166, %r165, %r164;
	mul.lo.s32 	%r167, %r166, %r164;
	sub.s32 	%r168, %r165, %r167;
	cvt.u64.u32 	%rd512, %r166;
	cvt.u64.u32 	%rd490, %r168;
	bra.uni 	$L__BB223_25;
$L__BB223_24:
	div.s64 	%rd512, %rd485, %rd58;
	mul.lo.s64 	%rd431, %rd512, %rd58;
	sub.s64 	%rd490, %rd485, %rd431;
$L__BB223_25:
	mul.wide.u32 	%rd432, %r13, 8;
	add.s64 	%rd433, %rd1, %rd432;
	ld.global.u64 	%rd65, [%rd433];
	mad.lo.s64 	%rd515, %rd65, %rd490, %rd50;
	or.b64  	%rd434, %rd487, %rd58;
	and.b64  	%rd435, %rd434, -4294967296;
	setp.ne.s64 	%p36, %rd435, 0;
	@%p36 bra 	$L__BB223_27;
	cvt.u32.u64 	%r169, %rd58;
	cvt.u32.u64 	%r170, %rd487;
	div.u32 	%r171, %r170, %r169;
	mul.lo.s32 	%r172, %r171, %r169;
	sub.s32 	%r173, %r170, %r172;
	cvt.u64.u32 	%rd511, %r171;
	cvt.u64.u32 	%rd492, %r173;
	bra.uni 	$L__BB223_28;
$L__BB223_27:
	div.s64 	%rd511, %rd487, %rd58;
	mul.lo.s64 	%rd436, %rd511, %rd58;
	sub.s64 	%rd492, %rd487, %rd436;
$L__BB223_28:
	mad.lo.s64 	%rd516, %rd492, %rd65, %rd57;
	add.s32 	%r204, %r204, -4;
	add.s32 	%r203, %r203, 4;
	setp.ne.s32 	%p37, %r203, 0;
	@%p37 bra 	$L__BB223_4;
	add.s32 	%r206, %r204, 1;
$L__BB223_30:
	and.b32  	%r19, %r6, 3;
	setp.eq.s32 	%p38, %r19, 0;
	@%p38 bra 	$L__BB223_53;
	setp.eq.s32 	%p39, %r19, 1;
	@%p39 bra 	$L__BB223_45;
	mul.wide.u32 	%rd438, %r206, 8;
	add.s64 	%rd439, %rd2, %rd438;
	ld.global.u64 	%rd80, [%rd439];
	or.b64  	%rd440, %rd512, %rd80;
	and.b64  	%rd441, %rd440, -4294967296;
	setp.ne.s64 	%p40, %rd441, 0;
	@%p40 bra 	$L__BB223_34;
	cvt.u32.u64 	%r174, %rd80;
	cvt.u32.u64 	%r175, %rd512;
	div.u32 	%r176, %r175, %r174;
	mul.lo.s32 	%r177, %r176, %r174;
	sub.s32 	%r178, %r175, %r177;
	cvt.u64.u32 	%rd499, %r176;
	cvt.u64.u32 	%rd500, %r178;
	bra.uni 	$L__BB223_35;
$L__BB223_34:
	div.s64 	%rd499, %rd512, %rd80;
	mul.lo.s64 	%rd442, %rd499, %rd80;
	sub.s64 	%rd500, %rd512, %rd442;
$L__BB223_35:
	add.s64 	%rd444, %rd1, %rd438;
	ld.global.u64 	%rd87, [%rd444];
	mad.lo.s64 	%rd88, %rd87, %rd500, %rd515;
	or.b64  	%rd445, %rd511, %rd80;
	and.b64  	%rd446, %rd445, -4294967296;
	setp.ne.s64 	%p41, %rd446, 0;
	@%p41 bra 	$L__BB223_37;
	cvt.u32.u64 	%r179, %rd80;
	cvt.u32.u64 	%r180, %rd511;
	div.u32 	%r181, %r180, %r179;
	mul.lo.s32 	%r182, %r181, %r179;
	sub.s32 	%r183, %r180, %r182;
	cvt.u64.u32 	%rd501, %r181;
	cvt.u64.u32 	%rd502, %r183;
	bra.uni 	$L__BB223_38;
$L__BB223_37:
	div.s64 	%rd501, %rd511, %rd80;
	mul.lo.s64 	%rd447, %rd501, %rd80;
	sub.s64 	%rd502, %rd511, %rd447;
$L__BB223_38:
	mad.lo.s64 	%rd95, %rd502, %rd87, %rd516;
	add.s32 	%r20, %r206, -1;
	mul.wide.u32 	%rd448, %r20, 8;
	add.s64 	%rd449, %rd2, %rd448;
	ld.global.u64 	%rd96, [%rd449];
	or.b64  	%rd450, %rd499, %rd96;
	and.b64  	%rd451, %rd450, -4294967296;
	setp.ne.s64 	%p42, %rd451, 0;
	@%p42 bra 	$L__BB223_40;
	cvt.u32.u64 	%r184, %rd96;
	cvt.u32.u64 	%r185, %rd499;
	div.u32 	%r186, %r185, %r184;
	mul.lo.s32 	%r187, %r186, %r184;
	sub.s32 	%r188, %r185, %r187;
	cvt.u64.u32 	%rd512, %r186;
	cvt.u64.u32 	%rd504, %r188;
	bra.uni 	$L__BB223_41;
$L__BB223_40:
	div.s64 	%rd512, %rd499, %rd96;
	mul.lo.s64 	%rd452, %rd512, %rd96;
	sub.s64 	%rd504, %rd499, %rd452;
$L__BB223_41:
	add.s64 	%rd454, %rd1, %rd448;
	ld.global.u64 	%rd103, [%rd454];
	mad.lo.s64 	%rd515, %rd103, %rd504, %rd88;
	or.b64  	%rd455, %rd501, %rd96;
	and.b64  	%rd456, %rd455, -4294967296;
	setp.ne.s64 	%p43, %rd456, 0;
	@%p43 bra 	$L__BB223_43;
	cvt.u32.u64 	%r189, %rd96;
	cvt.u32.u64 	%r190, %rd501;
	div.u32 	%r191, %r190, %r189;
	mul.lo.s32 	%r192, %r191, %r189;
	sub.s32 	%r193, %r190, %r192;
	cvt.u64.u32 	%rd511, %r191;
	cvt.u64.u32 	%rd506, %r193;
	bra.uni 	$L__BB223_44;
$L__BB223_43:
	div.s64 	%rd511, %rd501, %rd96;
	mul.lo.s64 	%rd457, %rd511, %rd96;
	sub.s64 	%rd506, %rd501, %rd457;
$L__BB223_44:
	mad.lo.s64 	%rd516, %rd506, %rd103, %rd95;
	add.s32 	%r206, %r206, -2;
$L__BB223_45:
	and.b32  	%r194, %r6, 1;
	setp.eq.b32 	%p44, %r194, 1;
	not.pred 	%p45, %p44;
	@%p45 bra 	$L__BB223_53;
	mul.wide.u32 	%rd458, %r206, 8;
	add.s64 	%rd459, %rd2, %rd458;
	ld.global.u64 	%rd118, [%rd459];
	or.b64  	%rd460, %rd512, %rd118;
	and.b64  	%rd461, %rd460, -4294967296;
	setp.ne.s64 	%p46, %rd461, 0;
	@%p46 bra 	$L__BB223_48;
	cvt.u32.u64 	%r195, %rd118;
	cvt.u32.u64 	%r196, %rd512;
	rem.u32 	%r197, %r196, %r195;
	cvt.u64.u32 	%rd513, %r197;
	bra.uni 	$L__BB223_49;
$L__BB223_48:
	rem.s64 	%rd513, %rd512, %rd118;
$L__BB223_49:
	add.s64 	%rd463, %rd1, %rd458;
	ld.global.u64 	%rd122, [%rd463];
	mad.lo.s64 	%rd515, %rd122, %rd513, %rd515;
	or.b64  	%rd464, %rd511, %rd118;
	and.b64  	%rd465, %rd464, -4294967296;
	setp.ne.s64 	%p47, %rd465, 0;
	@%p47 bra 	$L__BB223_51;
	cvt.u32.u64 	%r198, %rd118;
	cvt.u32.u64 	%r199, %rd511;
	rem.u32 	%r200, %r199, %r198;
	cvt.u64.u32 	%rd514, %r200;
	bra.uni 	$L__BB223_52;
$L__BB223_51:
	rem.s64 	%rd514, %rd511, %rd118;
$L__BB223_52:
	mad.lo.s64 	%rd516, %rd514, %rd122, %rd516;
$L__BB223_53:
	shl.b64 	%rd466, %rd515, 1;
	add.s64 	%rd467, %rd3, %rd466;
	ld.global.u16 	%rs4, [%rd467];
	shl.b64 	%rd468, %rd516, 1;
	add.s64 	%rd469, %rd3, %rd468;
	ld.global.u16 	%rs5, [%rd469];
	// begin inline asm
	{add.f16 %rs3,%rs4,%rs5;
}
	// end inline asm
	st.shared.u16 	[%r5], %rs3;
	bra.uni 	$L__BB223_114;
$L__BB223_54:
	cvt.u64.u32 	%rd548, %r4;
	setp.le.u64 	%p2, %rd262, %rd548;
	@%p2 bra 	$L__BB223_114;
	cvt.u32.u64 	%r23, %rd261;
	add.s32 	%r210, %r23, -1;
	setp.lt.s32 	%p3, %r210, 0;
	mov.b64 	%rd557, 0;
	@%p3 bra 	$L__BB223_113;
	and.b32  	%r25, %r23, 7;
	setp.lt.u32 	%p4, %r210, 7;
	mov.b64 	%rd557, 0;
	@%p4 bra 	$L__BB223_84;
	add.s32 	%r208, %r23, -4;
	and.b32  	%r58, %r23, -8;
	neg.s32 	%r207, %r58;
	mov.b64 	%rd557, 0;
$L__BB223_58:
	.pragma "nounroll";
	add.s32 	%r30, %r208, 3;
	mul.wide.u32 	%rd270, %r30, 8;
	add.s64 	%rd271, %rd2, %rd270;
	ld.global.u64 	%rd133, [%rd271];
	or.b64  	%rd272, %rd548, %rd133;
	and.b64  	%rd273, %rd272, -4294967296;
	setp.ne.s64 	%p5, %rd273, 0;
	@%p5 bra 	$L__BB223_60;
	cvt.u32.u64 	%r59, %rd133;
	cvt.u32.u64 	%r60, %rd548;
	div.u32 	%r61, %r60, %r59;
	mul.lo.s32 	%r62, %r61, %r59;
	sub.s32 	%r63, %r60, %r62;
	cvt.u64.u32 	%rd519, %r61;
	cvt.u64.u32 	%rd520, %r63;
	bra.uni 	$L__BB223_61;
$L__BB223_60:
	div.s64 	%rd519, %rd548, %rd133;
	mul.lo.s64 	%rd274, %rd519, %rd133;
	sub.s64 	%rd520, %rd548, %rd274;
$L__BB223_61:
	add.s64 	%rd276, %rd1, %rd270;
	ld.global.u64 	%rd277, [%rd276];
	mad.lo.s64 	%rd140, %rd277, %rd520, %rd557;
	add.s32 	%r31, %r208, 2;
	mul.wide.u32 	%rd278, %r31, 8;
	add.s64 	%rd279, %rd2, %rd278;
	ld.global.u64 	%rd141, [%rd279];
	or.b64  	%rd280, %rd519, %rd141;
	and.b64  	%rd281, %rd280, -4294967296;
	setp.ne.s64 	%p6, %rd281, 0;
	@%p6 bra 	$L__BB223_63;
	cvt.u32.u64 	%r64, %rd141;
	cvt.u32.u64 	%r65, %rd519;
	div.u32 	%r66, %r65, %r64;
	mul.lo.s32 	%r67, %r66, %r64;
	sub.s32 	%r68, %r65, %r67;
	cvt.u64.u32 	%rd521, %r66;
	cvt.u64.u32 	%rd522, %r68;
	bra.uni 	$L__BB223_64;
$L__BB223_63:
	div.s64 	%rd521, %rd519, %rd141;
	mul.lo.s64 	%rd282, %rd521, %rd141;
	sub.s64 	%rd522, %rd519, %rd282;
$L__BB223_64:
	add.s64 	%rd284, %rd1, %rd278;
	ld.global.u64 	%rd285, [%rd284];
	mad.lo.s64 	%rd148, %rd285, %rd522, %rd140;
	add.s32 	%r32, %r208, 1;
	mul.wide.u32 	%rd286, %r32, 8;
	add.s64 	%rd287, %rd2, %rd286;
	ld.global.u64 	%rd149, [%rd287];
	or.b64  	%rd288, %rd521, %rd149;
	and.b64  	%rd289, %rd288, -4294967296;
	setp.ne.s64 	%p7, %rd289, 0;
	@%p7 bra 	$L__BB223_66;
	cvt.u32.u64 	%r69, %rd149;
	cvt.u32.u64 	%r70, %rd521;
	div.u32 	%r71, %r70, %r69;
	mul.lo.s32 	%r72, %r71, %r69;
	sub.s32 	%r73, %r70, %r72;
	cvt.u64.u32 	%rd523, %r71;
	cvt.u64.u32 	%rd524, %r73;
	bra.uni 	$L__BB223_67;
$L__BB223_66:
	div.s64 	%rd523, %rd521, %rd149;
	mul.lo.s64 	%rd290, %rd523, %rd149;
	sub.s64 	%rd524, %rd521, %rd290;
$L__BB223_67:
	add.s64 	%rd292, %rd1, %rd286;
	ld.global.u64 	%rd293, [%rd292];
	mad.lo.s64 	%rd156, %rd293, %rd524, %rd148;
	add.s32 	%r33, %r208, -4;
	mul.wide.u32 	%rd294, %r208, 8;
	add.s64 	%rd295, %rd2, %rd294;
	ld.global.u64 	%rd157, [%rd295];
	or.b64  	%rd296, %rd523, %rd157;
	and.b64  	%rd297, %rd296, -4294967296;
	setp.ne.s64 	%p8, %rd297, 0;
	@%p8 bra 	$L__BB223_69;
	cvt.u32.u64 	%r74, %rd157;
	cvt.u32.u64 	%r75, %rd523;
	div.u32 	%r76, %r75, %r74;
	mul.lo.s32 	%r77, %r76, %r74;
	sub.s32 	%r78, %r75, %r77;
	cvt.u64.u32 	%rd525, %r76;
	cvt.u64.u32 	%rd526, %r78;
	bra.uni 	$L__BB223_70;
$L__BB223_69:
	div.s64 	%rd525, %rd523, %rd157;
	mul.lo.s64 	%rd298, %rd525, %rd157;
	sub.s64 	%rd526, %rd523, %rd298;
$L__BB223_70:
	add.s64 	%rd300, %rd1, %rd294;
	ld.global.u64 	%rd301, [%rd300];
	mad.lo.s64 	%rd164, %rd301, %rd526, %rd156;
	add.s32 	%r34, %r208, -1;
	mul.wide.u32 	%rd302, %r34, 8;
	add.s64 	%rd303, %rd2, %rd302;
	ld.global.u64 	%rd165, [%rd303];
	or.b64  	%rd304, %rd525, %rd165;
	and.b64  	%rd305, %rd304, -4294967296;
	setp.ne.s64 	%p9, %rd305, 0;
	@%p9 bra 	$L__BB223_72;
	cvt.u32.u64 	%r79, %rd165;
	cvt.u32.u64 	%r80, %rd525;
	div.u32 	%r81, %r80, %r79;
	mul.lo.s32 	%r82, %r81, %r79;
	sub.s32 	%r83, %r80, %r82;
	cvt.u64.u32 	%rd527, %r81;
	cvt.u64.u32 	%rd528, %r83;
	bra.uni 	$L__BB223_73;
$L__BB223_72:
	div.s64 	%rd527, %rd525, %rd165;
	mul.lo.s64 	%rd306, %rd527, %rd165;
	sub.s64 	%rd528, %rd525, %rd306;
$L__BB223_73:
	add.s64 	%rd308, %rd1, %rd302;
	ld.global.u64 	%rd309, [%rd308];
	mad.lo.s64 	%rd172, %rd309, %rd528, %rd164;
	add.s32 	%r35, %r208, -2;
	mul.wide.u32 	%rd310, %r35, 8;
	add.s64 	%rd311, %rd2, %rd310;
	ld.global.u64 	%rd173, [%rd311];
	or.b64  	%rd312, %rd527, %rd173;
	and.b64  	%rd313, %rd312, -4294967296;
	setp.ne.s64 	%p10, %rd313, 0;
	@%p10 bra 	$L__BB223_75;
	cvt.u32.u64 	%r84, %rd173;
	cvt.u32.u64 	%r85, %rd527;
	div.u32 	%r86, %r85, %r84;
	mul.lo.s32 	%r87, %r86, %r84;
	sub.s32 	%r88, %r85, %r87;
	cvt.u64.u32 	%rd529, %r86;
	cvt.u64.u32 	%rd530, %r88;
	bra.uni 	$L__BB223_76;
$L__BB223_75:
	div.s64 	%rd529, %rd527, %rd173;
	mul.lo.s64 	%rd314, %rd529, %rd173;
	sub.s64 	%rd530, %rd527, %rd314;
$L__BB223_76:
	add.s64 	%rd316, %rd1, %rd310;
	ld.global.u64 	%rd317, [%rd316];
	mad.lo.s64 	%rd180, %rd317, %rd530, %rd172;
	add.s32 	%r36, %r208, -3;
	mul.wide.u32 	%rd318, %r36, 8;
	add.s64 	%rd319, %rd2, %rd318;
	ld.global.u64 	%rd181, [%rd319];
	or.b64  	%rd320, %rd529, %rd181;
	and.b64  	%rd321, %rd320, -4294967296;
	setp.ne.s64 	%p11, %rd321, 0;
	@%p11 bra 	$L__BB223_78;
	cvt.u32.u64 	%r89, %rd181;
	cvt.u32.u64 	%r90, %rd529;
	div.u32 	%r91, %r90, %r89;
	mul.lo.s32 	%r92, %r91, %r89;
	sub.s32 	%r93, %r90, %r92;
	cvt.u64.u32 	%rd531, %r91;
	cvt.u64.u32 	%rd532, %r93;
	bra.uni 	$L__BB223_79;
$L__BB223_78:
	div.s64 	%rd531, %rd529, %rd181;
	mul.lo.s64 	%rd322, %rd531, %rd181;
	sub.s64 	%rd532, %rd529, %rd322;
$L__BB223_79:
	add.s64 	%rd324, %rd1, %rd318;
	ld.global.u64 	%rd325, [%rd324];
	mad.lo.s64 	%rd188, %rd325, %rd532, %rd180;
	mul.wide.u32 	%rd326, %r33, 8;
	add.s64 	%rd327, %rd2, %rd326;
	ld.global.u64 	%rd189, [%rd327];
	or.b64  	%rd328, %rd531, %rd189;
	and.b64  	%rd329, %rd328, -4294967296;
	setp.ne.s64 	%p12, %rd329, 0;
	@%p12 bra 	$L__BB223_81;
	cvt.u32.u64 	%r94, %rd189;
	cvt.u32.u64 	%r95, %rd531;
	div.u32 	%r96, %r95, %r94;
	mul.lo.s32 	%r97, %r96, %r94;
	sub.s32 	%r98, %r95, %r97;
	cvt.u64.u32 	%rd548, %r96;
	cvt.u64.u32 	%rd534, %r98;
	bra.uni 	$L__BB223_82;
$L__BB223_81:
	div.s64 	%rd548, %rd531, %rd189;
	mul.lo.s64 	%rd330, %rd548, %rd189;
	sub.s64 	%rd534, %rd531, %rd330;
$L__BB223_82:
	add.s64 	%rd332, %rd1, %rd326;
	ld.global.u64 	%rd333, [%rd332];
	mad.lo.s64 	%rd557, %rd333, %rd534, %rd188;
	add.s32 	%r208, %r208, -8;
	add.s32 	%r207, %r207, 8;
	setp.ne.s32 	%p13, %r207, 0;
	@%p13 bra 	$L__BB223_58;
	add.s32 	%r210, %r208, 3;
$L__BB223_84:
	setp.eq.s32 	%p14, %r25, 0;
	@%p14 bra 	$L__BB223_113;
	and.b32  	%r41, %r23, 3;
	setp.lt.u32 	%p15, %r25, 4;
	@%p15 bra 	$L__BB223_99;
	mul.wide.u32 	%rd335, %r210, 8;
	add.s64 	%rd336, %rd2, %rd335;
	ld.global.u64 	%rd200, [%rd336];
	or.b64  	%rd337, %rd548, %rd200;
	and.b64  	%rd338, %rd337, -4294967296;
	setp.ne.s64 	%p16, %rd338, 0;
	@%p16 bra 	$L__BB223_88;
	cvt.u32.u64 	%r99, %rd200;
	cvt.u32.u64 	%r100, %rd548;
	div.u32 	%r101, %r100, %r99;
	mul.lo.s32 	%r102, %r101, %r99;
	sub.s32 	%r103, %r100, %r102;
	cvt.u64.u32 	%rd538, %r101;
	cvt.u64.u32 	%rd539, %r103;
	bra.uni 	$L__BB223_89;
$L__BB223_88:
	div.s64 	%rd538, %rd548, %rd200;
	mul.lo.s64 	%rd339, %rd538, %rd200;
	sub.s64 	%rd539, %rd548, %rd339;
$L__BB223_89:
	add.s64 	%rd341, %rd1, %rd335;
	ld.global.u64 	%rd342, [%rd341];
	mad.lo.s64 	%rd207, %rd342, %rd539, %rd557;
	add.s32 	%r42, %r210, -1;
	mul.wide.u32 	%rd343, %r42, 8;
	add.s64 	%rd344, %rd2, %rd343;
	ld.global.u64 	%rd208, [%rd344];
	or.b64  	%rd345, %rd538, %rd208;
	and.b64  	%rd346, %rd345, -4294967296;
	setp.ne.s64 	%p17, %rd346, 0;
	@%p17 bra 	$L__BB223_91;
	cvt.u32.u64 	%r104, %rd208;
	cvt.u32.u64 	%r105, %rd538;
	div.u32 	%r106, %r105, %r104;
	mul.lo.s32 	%r107, %r106, %r104;
	sub.s32 	%r108, %r105, %r107;
	cvt.u64.u32 	%rd540, %r106;
	cvt.u64.u32 	%rd541, %r108;
	bra.uni 	$L__BB223_92;
$L__BB223_91:
	div.s64 	%rd540, %rd538, %rd208;
	mul.lo.s64 	%rd347, %rd540, %rd208;
	sub.s64 	%rd541, %rd538, %rd347;
$L__BB223_92:
	add.s64 	%rd349, %rd1, %rd343;
	ld.global.u64 	%rd350, [%rd349];
	mad.lo.s64 	%rd215, %rd350, %rd541, %rd207;
	add.s32 	%r43, %r210, -2;
	mul.wide.u32 	%rd351, %r43, 8;
	add.s64 	%rd352, %rd2, %rd351;
	ld.global.u64 	%rd216, [%rd352];
	or.b64  	%rd353, %rd540, %rd216;
	and.b64  	%rd354, %rd353, -4294967296;
	setp.ne.s64 	%p18, %rd354, 0;
	@%p18 bra 	$L__BB223_94;
	cvt.u32.u64 	%r109, %rd216;
	cvt.u32.u64 	%r110, %rd540;
	div.u32 	%r111, %r110, %r109;
	mul.lo.s32 	%r112, %r111, %r109;
	sub.s32 	%r113, %r110, %r112;
	cvt.u64.u32 	%rd542, %r111;
	cvt.u64.u32 	%rd543, %r113;
	bra.uni 	$L__BB223_95;
$L__BB223_94:
	div.s64 	%rd542, %rd540, %rd216;
	mul.lo.s64 	%rd355, %rd542, %rd216;
	sub.s64 	%rd543, %rd540, %rd355;
$L__BB223_95:
	add.s64 	%rd357, %rd1, %rd351;
	ld.global.u64 	%rd358, [%rd357];
	mad.lo.s64 	%rd223, %rd358, %rd543, %rd215;
	add.s32 	%r44, %r210, -3;
	mul.wide.u32 	%rd359, %r44, 8;
	add.s64 	%rd360, %rd2, %rd359;
	ld.global.u64 	%rd224, [%rd360];
	or.b64  	%rd361, %rd542, %rd224;
	and.b64  	%rd362, %rd361, -4294967296;
	setp.ne.s64 	%p19, %rd362, 0;
	@%p19 bra 	$L__BB223_97;
	cvt.u32.u64 	%r114, %rd224;
	cvt.u32.u64 	%r115, %rd542;
	div.u32 	%r116, %r115, %r114;
	mul.lo.s32 	%r117, %r116, %r114;
	sub.s32 	%r118, %r115, %r117;
	cvt.u64.u32 	%rd548, %r116;
	cvt.u64.u32 	%rd545, %r118;
	bra.uni 	$L__BB223_98;
$L__BB223_97:
	div.s64 	%rd548, %rd542, %rd224;
	mul.lo.s64 	%rd363, %rd548, %rd224;
	sub.s64 	%rd545, %rd542, %rd363;
$L__BB223_98:
	add.s64 	%rd365, %rd1, %rd359;
	ld.global.u64 	%rd366, [%rd365];
	mad.lo.s64 	%rd557, %rd366, %rd545, %rd223;
	add.s32 	%r210, %r210, -4;
$L__BB223_99:
	setp.eq.s32 	%p20, %r41, 0;
	@%p20 bra 	$L__BB223_113;
	setp.eq.s32 	%p21, %r41, 1;
	@%p21 bra 	$L__BB223_108;
	mul.wide.u32 	%rd368, %r210, 8;
	add.s64 	%rd369, %rd2, %rd368;
	ld.global.u64 	%rd235, [%rd369];
	or.b64  	%rd370, %rd548, %rd235;
	and.b64  	%rd371, %rd370, -4294967296;
	setp.ne.s64 	%p22, %rd371, 0;
	@%p22 bra 	$L__BB223_103;
	cvt.u32.u64 	%r119, %rd235;
	cvt.u32.u64 	%r120, %rd548;
	div.u32 	%r121, %r120, %r119;
	mul.lo.s32 	%r122, %r121, %r119;
	sub.s32 	%r123, %r120, %r122;
	cvt.u64.u32 	%rd549, %r121;
	cvt.u64.u32 	%rd550, %r123;
	bra.uni 	$L__BB223_104;
$L__BB223_103:
	div.s64 	%rd549, %rd548, %rd235;
	mul.lo.s64 	%rd372, %rd549, %rd235;
	sub.s64 	%rd550, %rd548, %rd372;
$L__BB223_104:
	add.s64 	%rd374, %rd1, %rd368;
	ld.global.u64 	%rd375, [%rd374];
	mad.lo.s64 	%rd242, %rd375, %rd550, %rd557;
	add.s32 	%r47, %r210, -1;
	mul.wide.u32 	%rd376, %r47, 8;
	add.s64 	%rd377, %rd2, %rd376;
	ld.global.u64 	%rd243, [%rd377];
	or.b64  	%rd378, %rd549, %rd243;
	and.b64  	%rd379, %rd378, -4294967296;
	setp.ne.s64 	%p23, %rd379, 0;
	@%p23 bra 	$L__BB223_106;
	cvt.u32.u64 	%r124, %rd243;
	cvt.u32.u64 	%r125, %rd549;
	div.u32 	%r126, %r125, %r124;
	mul.lo.s32 	%r127, %r126, %r124;
	sub.s32 	%r128, %r125, %r127;
	cvt.u64.u32 	%rd548, %r126;
	cvt.u64.u32 	%rd552, %r128;
	bra.uni 	$L__BB223_107;
$L__BB223_106:
	div.s64 	%rd548, %rd549, %rd243;
	mul.lo.s64 	%rd380, %rd548, %rd243;
	sub.s64 	%rd552, %rd549, %rd380;
$L__BB223_107:
	add.s64 	%rd382, %rd1, %rd376;
	ld.global.u64 	%rd383, [%rd382];
	mad.lo.s64 	%rd557, %rd383, %rd552, %rd242;
	add.s32 	%r210, %r210, -2;
$L__BB223_108:
	and.b32  	%r129, %r23, 1;
	setp.eq.b32 	%p24, %r129, 1;
	not.pred 	%p25, %p24;
	@%p25 bra 	$L__BB223_113;
	mul.wide.u32 	%rd384, %r210, 8;
	add.s64 	%rd385, %rd2, %rd384;
	ld.global.u64 	%rd254, [%rd385];
	or.b64  	%rd386, %rd548, %rd254;
	and.b64  	%rd387, %rd386, -4294967296;
	setp.ne.s64 	%p26, %rd387, 0;
	@%p26 bra 	$L__BB223_111;
	cvt.u32.u64 	%r130, %rd254;
	cvt.u32.u64 	%r131, %rd548;
	rem.u32 	%r132, %r131, %r130;
	cvt.u64.u32 	%rd556, %r132;
	bra.uni 	$L__BB223_112;
$L__BB223_111:
	rem.s64 	%rd556, %rd548, %rd254;
$L__BB223_112:
	add.s64 	%rd389, %rd1, %rd384;
	ld.global.u64 	%rd390, [%rd389];
	mad.lo.s64 	%rd557, %rd390, %rd556, %rd557;
$L__BB223_113:
	shl.b64 	%rd391, %rd557, 1;
	add.s64 	%rd392, %rd3, %rd391;
	ld.global.u16 	%rs2, [%rd392];
	st.shared.u16 	[%r5], %rs2;
$L__BB223_114:
	bar.sync 	0;
	setp.lt.u32 	%p48, %r212, 66;
	@%p48 bra 	$L__BB223_118;
$L__BB223_115:
	shr.u32 	%r51, %r212, 1;
	setp.ge.u32 	%p49, %r1, %r51;
	@%p49 bra 	$L__BB223_117;
	ld.shared.u16 	%rs7, [%r5];
	and.b32  	%r201, %r212, 2046;
	add.s32 	%r202, %r5, %r201;
	ld.shared.u16 	%rs8, [%r202];
	// begin inline asm
	{add.f16 %rs6,%rs7,%rs8;
}
	// end inline asm
	st.shared.u16 	[%r5], %rs6;
$L__BB223_117:
	bar.sync 	0;
	setp.gt.u32 	%p50, %r212, 131;
	mov.u32 	%r212, %r51;
	@%p50 bra 	$L__BB223_115;
$L__BB223_118:
	setp.gt.u32 	%p51, %r1, 31;
	@%p51 bra 	$L__BB223_121;
	ld.shared.u16 	%rs10, [%r5];
	ld.shared.u16 	%rs11, [%r5+64];
	// begin inline asm
	{add.f16 %rs9,%rs10,%rs11;
}
	// end inline asm
	st.volatile.shared.u16 	[%r5], %rs9;
	ld.shared.u16 	%rs14, [%r5+32];
	// begin inline asm
	{add.f16 %rs12,%rs9,%rs14;
}
	// end inline asm
	st.volatile.shared.u16 	[%r5], %rs12;
	ld.shared.u16 	%rs17, [%r5+16];
	// begin inline asm
	{add.f16 %rs15,%rs12,%rs17;
}
	// end inline asm
	st.volatile.shared.u16 	[%r5], %rs15;
	ld.shared.u16 	%rs20, [%r5+8];
	// begin inline asm
	{add.f16 %rs18,%rs15,%rs20;
}
	// end inline asm
	st.volatile.shared.u16 	[%r5], %rs18;
	ld.shared.u16 	%rs23, [%r5+4];
	// begin inline asm
	{add.f16 %rs21,%rs18,%rs23;
}
	// end inline asm
	st.volatile.shared.u16 	[%r5], %rs21;
	ld.shared.u16 	%rs26, [%r5+2];
	// begin inline asm
	{add.f16 %rs24,%rs21,%rs26;
}
	// end inline asm
	st.volatile.shared.u16 	[%r5], %rs24;
	setp.ne.s32 	%p52, %r1, 0;
	@%p52 bra 	$L__BB223_121;
	cvta.to.global.u64 	%rd470, %rd260;
	mul.wide.u32 	%rd471, %r2, 2;
	add.s64 	%rd472, %rd470, %rd471;
	ld.shared.u16 	%rs27, [sumsdata_f16];
	st.global.u16 	[%rd472], %rs27;
$L__BB223_121:
	ret;

}
	// .globl	contiguous_sum2_f16
.visible .entry contiguous_sum2_f16(
	.param .u64 .ptr .align 1 contiguous_sum2_f16_param_0,
	.param .u64 .ptr .align 1 contiguous_sum2_f16_param_1,
	.param .u64 .ptr .align 1 contiguous_sum2_f16_param_2,
	.param .u64 .ptr .align 1 contiguous_sum2_f16_param_3,
	.param .u64 contiguous_sum2_f16_param_4,
	.param .u64 contiguous_sum2_f16_param_5,
	.param .u64 contiguous_sum2_f16_param_6
)
{
	.reg .pred 	%p<53>;
	.reg .b16 	%rs<28>;
	.reg .b32 	%r<217>;
	.reg .b64 	%rd<572>;

	ld.param.u64 	%rd266, [contiguous_sum2_f16_param_1];
	ld.param.u64 	%rd267, [contiguous_sum2_f16_param_2];
	ld.param.u64 	%rd268, [contiguous_sum2_f16_param_3];
	ld.param.u64 	%rd263, [contiguous_sum2_f16_param_4];
	ld.param.u64 	%rd264, [contiguous_sum2_f16_param_5];
	ld.param.u64 	%rd265, [contiguous_sum2_f16_param_6];
	cvta.to.global.u64 	%rd1, %rd268;
	cvta.to.global.u64 	%rd2, %rd267;
	cvta.to.global.u64 	%rd571, %rd266;
	mov.u32 	%r1, %tid.x;
	mov.u32 	%r2, %ctaid.x;
	mov.u32 	%r216, %ntid.x;
	mul.lo.s32 	%r52, %r2, %r216;
	shl.b32 	%r53, %r52, 1;
	add.s32 	%r4, %r53, %r1;
	shl.b32 	%r54, %r1, 1;
	mov.u32 	%r55, sumsdata_f16;
	add.s32 	%r5, %r55, %r54;
	mov.b32 	%r51, 0;
	// begin inline asm
	cvt.rn.f16.s32 %rs1, %r51;
	// end inline asm
	st.shared.u16 	[%r5], %rs1;
	add.s32 	%r56, %r4, %r216;
	cvt.u64.u32 	%rd4, %r56;
	setp.le.u64 	%p1, %rd264, %rd4;
	@%p1 bra 	$L__BB224_54;
	cvt.u64.u32 	%rd401, %r4;
	mov.u32 	%r133, %ctaid.y;
	cvt.u64.u32 	%rd402, %r133;
	mul.lo.s64 	%rd403, %rd264, %rd402;
	add.s64 	%rd525, %rd403, %rd401;
	add.s64 	%rd523, %rd403, %rd4;
	cvt.u32.u64 	%r6, %rd263;
	add.s32 	%r210, %r6, -1;
	setp.lt.s32 	%p27, %r210, 0;
	mov.b64 	%rd529, 0;
	mov.u64 	%rd530, %rd529;
	@%p27 bra 	$L__BB224_53;
	setp.lt.u32 	%p28, %r210, 3;
	mov.b64 	%rd530, 0;
	mov.u64 	%rd529, %rd530;
	@%p28 bra 	$L__BB224_30;
	add.s32 	%r208, %r6, -2;
	and.b32  	%r134, %r6, -4;
	neg.s32 	%r207, %r134;
	mov.b64 	%rd530, 0;
$L__BB224_4:
	.pragma "nounroll";
	add.s32 	%r12, %r208, 1;
	mul.wide.u32 	%rd407, %r12, 8;
	add.s64 	%rd408, %rd2, %rd407;
	ld.global.u64 	%rd11, [%rd408];
	or.b64  	%rd409, %rd525, %rd11;
	and.b64  	%rd410, %rd409, -4294967296;
	setp.ne.s64 	%p29, %rd410, 0;
	@%p29 bra 	$L__BB224_6;
	cvt.u32.u64 	%r135, %rd11;
	cvt.u32.u64 	%r136, %rd525;
	div.u32 	%r137, %r136, %r135;
	mul.lo.s32 	%r138, %r137, %r135;
	sub.s32 	%r139, %r136, %r138;
	cvt.u64.u32 	%rd491, %r137;
	cvt.u64.u32 	%rd492, %r139;
	bra.uni 	$L__BB224_7;
$L__BB224_6:
	div.s64 	%rd491, %rd525, %rd11;
	mul.lo.s64 	%rd411, %rd491, %rd11;
	sub.s64 	%rd492, %rd525, %rd411;
$L__BB224_7:
	mul.wide.u32 	%rd412, %r12, 8;
	add.s64 	%rd413, %rd1, %rd412;
	ld.global.u64 	%rd18, [%rd413];
	mad.lo.s64 	%rd19, %rd18, %rd492, %rd529;
	or.b64  	%rd414, %rd523, %rd11;
	and.b64  	%rd415, %rd414, -4294967296;
	setp.ne.s64 	%p30, %rd415, 0;
	@%p30 bra 	$L__BB224_9;
	cvt.u32.u64 	%r140, %rd11;
	cvt.u32.u64 	%r141, %rd523;
	div.u32 	%r142, %r141, %r140;
	mul.lo.s32 	%r143, %r142, %r140;
	sub.s32 	%r144, %r141, %r143;
	cvt.u64.u32 	%rd493, %r142;
	cvt.u64.u32 	%rd494, %r144;
	bra.uni 	$L__BB224_10;
$L__BB224_9:
	div.s64 	%rd493, %rd523, %rd11;
	mul.lo.s64 	%rd416, %rd493, %rd11;
	sub.s64 	%rd494, %rd523, %rd416;
$L__BB224_10:
	mad.lo.s64 	%rd26, %rd494, %rd18, %rd530;
	mul.wide.u32 	%rd417, %r208, 8;
	add.s64 	%rd418, %rd2, %rd417;
	ld.global.u64 	%rd27, [%rd418];
	or.b64  	%rd419, %rd491, %rd27;
	and.b64  	%rd420, %rd419, -4294967296;
	setp.ne.s64 	%p31, %rd420, 0;
	@%p31 bra 	$L__BB224_12;
	cvt.u32.u64 	%r145, %rd27;
	cvt.u32.u64 	%r146, %rd491;
	div.u32 	%r147, %r146, %r145;
	mul.lo.s32 	%r148, %r147, %r145;
	sub.s32 	%r149, %r146, %r148;
	cvt.u64.u32 	%rd495, %r147;
	cvt.u64.u32 	%rd496, %r149;
	bra.uni 	$L__BB224_13;
$L__BB224_12:
	div.s64 	%rd495, %rd491, %rd27;
	mul.lo.s64 	%rd421, %rd495, %rd27;
	sub.s64 	%rd496, %rd491, %rd421;
$L__BB224_13:
	mul.wide.u32 	%rd422, %r208, 8;
	add.s64 	%rd423, %rd1, %rd422;
	ld.global.u64 	%rd34, [%rd423];
	mad.lo.s64 	%rd35, %rd34, %rd496, %rd19;
	or.b64  	%rd424, %rd493, %rd27;
	and.b64  	%rd425, %rd424, -4294967296;
	setp.ne.s64 	%p32, %rd425, 0;
	@%p32 bra 	$L__BB224_15;
	cvt.u32.u64 	%r150, %rd27;
	cvt.u32.u64 	%r151, %rd493;
	div.u32 	%r152, %r151, %r150;
	mul.lo.s32 	%r153, %r152, %r150;
	sub.s32 	%r154, %r151, %r153;
	cvt.u64.u32 	%rd497, %r152;
	cvt.u64.u32 	%rd498, %r154;
	bra.uni 	$L__BB224_16;
$L__BB224_15:
	div.s64 	%rd497, %rd493, %rd27;
	mul.lo.s64 	%rd426, %rd497, %rd27;
	sub.s64 	%rd498, %rd493, %rd426;
$L__BB224_16:
	mad.lo.s64 	%rd42, %rd498, %rd34, %rd26;
	add.s32 	%r13, %r208, -1;
	mul.wide.u32 	%rd427, %r13, 8;
	add.s64 	%rd428, %rd2, %rd427;
	ld.global.u64 	%rd43, [%rd428];
	or.b64  	%rd429, %rd495, %rd43;
	and.b64  	%rd430, %rd429, -4294967296;
	setp.ne.s64 	%p33, %rd430, 0;
	@%p33 bra 	$L__BB224_18;
	cvt.u32.u64 	%r155, %rd43;
	cvt.u32.u64 	%r156, %rd495;
	div.u32 	%r157, %r156, %r155;
	mul.lo.s32 	%r158, %r157, %r155;
	sub.s32 	%r159, %r156, %r158;
	cvt.u64.u32 	%rd499, %r157;
	cvt.u64.u32 	%rd500, %r159;
	bra.uni 	$L__BB224_19;
$L__BB224_18:
	div.s64 	%rd499, %rd495, %rd43;
	mul.lo.s64 	%rd431, %rd499, %rd43;
	sub.s64 	%rd500, %rd495, %rd431;
$L__BB224_19:
	mul.wide.u32 	%rd432, %r13, 8;
	add.s64 	%rd433, %rd1, %rd432;
	ld.global.u64 	%rd50, [%rd433];
	mad.lo.s64 	%rd51, %rd50, %rd500, %rd35;
	or.b64  	%rd434, %rd497, %rd43;
	and.b64  	%rd435, %rd434, -4294967296;
	setp.ne.s64 	%p34, %rd435, 0;
	@%p34 bra 	$L__BB224_21;
	cvt.u32.u64 	%r160, %rd43;
	cvt.u32.u64 	%r161, %rd497;
	div.u32 	%r162, %r161, %r160;
	mul.lo.s32 	%r163, %r162, %r160;
	sub.s32 	%r164, %r161, %r163;
	cvt.u64.u32 	%rd501, %r162;
	cvt.u64.u32 	%rd502, %r164;
	bra.uni 	$L__BB224_22;
$L__BB224_21:
	div.s64 	%rd501, %rd497, %rd43;
	mul.lo.s64 	%rd436, %rd501, %rd43;
	sub.s64 	%rd502, %rd497, %rd436;
$L__BB224_22:
	mad.lo.s64 	%rd58, %rd502, %rd50, %rd42;
	add.s32 	%r165, %r208, -2;
	mul.wide.u32 	%rd437, %r165, 8;
	add.s64 	%rd438, %rd2, %rd437;
	ld.global.u64 	%rd59, [%rd438];
	or.b64  	%rd439, %rd499, %rd59;
	and.b64  	%rd440, %rd439, -4294967296;
	setp.ne.s64 	%p35, %rd440, 0;
	@%p35 bra 	$L__BB224_24;
	cvt.u32.u64 	%r166, %rd59;
	cvt.u32.u64 	%r167, %rd499;
	div.u32 	%r168, %r167, %r166;
	mul.lo.s32 	%r169, %r168, %r166;
	sub.s32 	%r170, %r167, %r169;
	cvt.u64.u32 	%rd525, %r168;
	cvt.u64.u32 	%rd504, %r170;
	bra.uni 	$L__BB224_25;
$L__BB224_24:
	div.s64 	%rd525, %rd499, %rd59;
	mul.lo.s64 	%rd441, %rd525, %rd59;
	sub.s64 	%rd504, %rd499, %rd441;
$L__BB224_25:
	mul.wide.u32 	%rd442, %r165, 8;
	add.s64 	%rd443, %rd1, %rd442;
	ld.global.u64 	%rd66, [%rd443];
	mad.lo.s64 	%rd529, %rd66, %rd504, %rd51;
	or.b64  	%rd444, %rd501, %rd59;
	and.b64  	%rd445, %rd444, -4294967296;
	setp.ne.s64 	%p36, %rd445, 0;
	@%p36 bra 	$L__BB224_27;
	cvt.u32.u64 	%r172, %rd59;
	cvt.u32.u64 	%r173, %rd501;
	div.u32 	%r174, %r173, %r172;
	mul.lo.s32 	%r175, %r174, %r172;
	sub.s32 	%r176, %r173, %r175;
	cvt.u64.u32 	%rd523, %r174;
	cvt.u64.u32 	%rd506, %r176;
	bra.uni 	$L__BB224_28;
$L__BB224_27:
	div.s64 	%rd523, %rd501, %rd59;
	mul.lo.s64 	%rd446, %rd523, %rd59;
	sub.s64 	%rd506, %rd501, %rd446;
$L__BB224_28:
	mad.lo.s64 	%rd530, %rd506, %rd66, %rd58;
	add.s32 	%r208, %r208, -4;
	add.s32 	%r207, %r207, 4;
	setp.ne.s32 	%p37, %r207, 0;
	@%p37 bra 	$L__BB224_4;
	add.s32 	%r210, %r208, 1;
$L__BB224_30:
	and.b32  	%r18, %r6, 3;
	setp.eq.s32 	%p38, %r18, 0;
	@%p38 bra 	$L__BB224_53;
	setp.eq.s32 	%p39, %r18, 1;
	@%p39 bra 	$L__BB224_45;
	mul.wide.u32 	%rd448, %r210, 8;
	add.s64 	%rd449, %rd2, %rd448;
	ld.global.u64 	%rd81, [%rd449];
	or.b64  	%rd450, %rd525, %rd81;
	and.b64  	%rd451, %rd450, -4294967296;
	setp.ne.s64 	%p40, %rd451, 0;
	@%p40 bra 	$L__BB224_34;
	cvt.u32.u64 	%r177, %rd81;
	cvt.u32.u64 	%r178, %rd525;
	div.u32 	%r179, %r178, %r177;
	mul.lo.s32 	%r180, %r179, %r177;
	sub.s32 	%r181, %r178, %r180;
	cvt.u64.u32 	%rd513, %r179;
	cvt.u64.u32 	%rd514, %r181;
	bra.uni 	$L__BB224_35;
$L__BB224_34:
	div.s64 	%rd513, %rd525, %rd81;
	mul.lo.s64 	%rd452, %rd513, %rd81;
	sub.s64 	%rd514, %rd525, %rd452;
$L__BB224_35:
	add.s64 	%rd454, %rd1, %rd448;
	ld.global.u64 	%rd88, [%rd454];
	mad.lo.s64 	%rd89, %rd88, %rd514, %rd529;
	or.b64  	%rd455, %rd523, %rd81;
	and.b64  	%rd456, %rd455, -4294967296;
	setp.ne.s64 	%p41, %rd456, 0;
	@%p41 bra 	$L__BB224_37;
	cvt.u32.u64 	%r182, %rd81;
	cvt.u32.u64 	%r183, %rd523;
	div.u32 	%r184, %r183, %r182;
	mul.lo.s32 	%r185, %r184, %r182;
	sub.s32 	%r186, %r183, %r185;
	cvt.u64.u32 	%rd515, %r184;
	cvt.u64.u32 	%rd516, %r186;
	bra.uni 	$L__BB224_38;
$L__BB224_37:
	div.s64 	%rd515, %rd523, %rd81;
	mul.lo.s64 	%rd457, %rd515, %rd81;
	sub.s64 	%rd516, %rd523, %rd457;
$L__BB224_38:
	mad.lo.s64 	%rd96, %rd516, %rd88, %rd530;
	add.s32 	%r19, %r210, -1;
	mul.wide.u32 	%rd458, %r19, 8;
	add.s64 	%rd459, %rd2, %rd458;
	ld.global.u64 	%rd97, [%rd459];
	or.b64  	%rd460, %rd513, %rd97;
	and.b64  	%rd461, %rd460, -4294967296;
	setp.ne.s64 	%p42, %rd461, 0;
	@%p42 bra 	$L__BB224_40;
	cvt.u32.u64 	%r187, %rd97;
	cvt.u32.u64 	%r188, %rd513;
	div.u32 	%r189, %r188, %r187;
	mul.lo.s32 	%r190, %r189, %r187;
	sub.s32 	%r191, %r188, %r190;
	cvt.u64.u32 	%rd525, %r189;
	cvt.u64.u32 	%rd518, %r191;
	bra.uni 	$L__BB224_41;
$L__BB224_40:
	div.s64 	%rd525, %rd513, %rd97;
	mul.lo.s64 	%rd462, %rd525, %rd97;
	sub.s64 	%rd518, %rd513, %rd462;
$L__BB224_41:
	add.s64 	%rd464, %rd1, %rd458;
	ld.global.u64 	%rd104, [%rd464];
	mad.lo.s64 	%rd529, %rd104, %rd518, %rd89;
	or.b64  	%rd465, %rd515, %rd97;
	and.b64  	%rd466, %rd465, -4294967296;
	setp.ne.s64 	%p43, %rd466, 0;
	@%p43 bra 	$L__BB224_43;
	cvt.u32.u64 	%r192, %rd97;
	cvt.u32.u64 	%r193, %rd515;
	div.u32 	%r194, %r193, %r192;
	mul.lo.s32 	%r195, %r194, %r192;
	sub.s32 	%r196, %r193, %r195;
	cvt.u64.u32 	%rd523, %r194;
	cvt.u64.u32 	%rd520, %r196;
	bra.uni 	$L__BB224_44;
$L__BB224_43:
	div.s64 	%rd523, %rd515, %rd97;
	mul.lo.s64 	%rd467, %rd523, %rd97;
	sub.s64 	%rd520, %rd515, %rd467;
$L__BB224_44:
	mad.lo.s64 	%rd530, %rd520, %rd104, %rd96;
	add.s32 	%r210, %r210, -2;
$L__BB224_45:
	and.b32  	%r197, %r6, 1;
	setp.eq.b32 	%p44, %r197, 1;
	not.pred 	%p45, %p44;
	@%p45 bra 	$L__BB224_53;
	mul.wide.u32 	%rd468, %r210, 8;
	add.s64 	%rd469, %rd2, %rd468;
	ld.global.u64 	%rd119, [%rd469];
	or.b64  	%rd470, %rd525, %rd119;
	and.b64  	%rd471, %rd470, -4294967296;
	setp.ne.s64 	%p46, %rd471, 0;
	@%p46 bra 	$L__BB224_48;
	cvt.u32.u64 	%r198, %rd119;
	cvt.u32.u64 	%r199, %rd525;
	rem.u32 	%r200, %r199, %r198;
	cvt.u64.u32 	%rd527, %r200;
	bra.uni 	$L__BB224_49;
$L__BB224_48:
	rem.s64 	%rd527, %rd525, %rd119;
$L__BB224_49:
	add.s64 	%rd473, %rd1, %rd468;
	ld.global.u64 	%rd123, [%rd473];
	mad.lo.s64 	%rd529, %rd123, %rd527, %rd529;
	or.b64  	%rd474, %rd523, %rd119;
	and.b64  	%rd475, %rd474, -4294967296;
	setp.ne.s64 	%p47, %rd475, 0;
	@%p47 bra 	$L__BB224_51;
	cvt.u32.u64 	%r201, %rd119;
	cvt.u32.u64 	%r202, %rd523;
	rem.u32 	%r203, %r202, %r201;
	cvt.u64.u32 	%rd528, %r203;
	bra.uni 	$L__BB224_52;
$L__BB224_51:
	rem.s64 	%rd528, %rd523, %rd119;
$L__BB224_52:
	mad.lo.s64 	%rd530, %rd528, %rd123, %rd530;
$L__BB224_53:
	shl.b64 	%rd476, %rd529, 1;
	add.s64 	%rd477, %rd571, %rd476;
	ld.global.u16 	%rs4, [%rd477];
	shl.b64 	%rd478, %rd530, 1;
	add.s64 	%rd479, %rd571, %rd478;
	ld.global.u16 	%rs5, [%rd479];
	// begin inline asm
	{add.f16 %rs3,%rs4,%rs5;
}
	// end inline asm
	st.shared.u16 	[%r5], %rs3;
	bra.uni 	$L__BB224_114;
$L__BB224_54:
	cvt.u64.u32 	%rd131, %r4;
	setp.le.u64 	%p2, %rd264, %rd131;
	@%p2 bra 	$L__BB224_114;
	mov.u32 	%r57, %ctaid.y;
	cvt.u64.u32 	%rd269, %r57;
	mad.lo.s64 	%rd562, %rd264, %rd269, %rd131;
	cvt.u32.u64 	%r22, %rd263;
	add.s32 	%r214, %r22, -1;
	setp.lt.s32 	%p3, %r214, 0;
	@%p3 bra 	$L__BB224_113;
	and.b32  	%r24, %r22, 7;
	setp.lt.u32 	%p4, %r214, 7;
	@%p4 bra 	$L__BB224_84;
	add.s32 	%r212, %r22, -4;
	and.b32  	%r58, %r22, -8;
	neg.s32 	%r211, %r58;
$L__BB224_58:
	.pragma "nounroll";
	add.s32 	%r29, %r212, 3;
	mul.wide.u32 	%rd271, %r29, 8;
	add.s64 	%rd272, %rd2, %rd271;
	ld.global.u64 	%rd135, [%rd272];
	or.b64  	%rd273, %rd562, %rd135;
	and.b64  	%rd274, %rd273, -4294967296;
	setp.ne.s64 	%p5, %rd274, 0;
	@%p5 bra 	$L__BB224_60;
	cvt.u32.u64 	%r59, %rd135;
	cvt.u32.u64 	%r60, %rd562;
	div.u32 	%r61, %r60, %r59;
	mul.lo.s32 	%r62, %r61, %r59;
	sub.s32 	%r63, %r60, %r62;
	cvt.u64.u32 	%rd533, %r61;
	cvt.u64.u32 	%rd534, %r63;
	bra.uni 	$L__BB224_61;
$L__BB224_60:
	div.s64 	%rd533, %rd562, %rd135;
	mul.lo.s64 	%rd275, %rd533, %rd135;
	sub.s64 	%rd534, %rd562, %rd275;
$L__BB224_61:
	add.s64 	%rd277, %rd1, %rd271;
	ld.global.u64 	%rd278, [%rd277];
	mul.lo.s64 	%rd142, %rd278, %rd534;
	add.s32 	%r30, %r212, 2;
	mul.wide.u32 	%rd279, %r30, 8;
	add.s64 	%rd280, %rd2, %rd279;
	ld.global.u64 	%rd143, [%rd280];
	or.b64  	%rd281, %rd533, %rd143;
	and.b64  	%rd282, %rd281, -4294967296;
	setp.ne.s64 	%p6, %rd282, 0;
	@%p6 bra 	$L__BB224_63;
	cvt.u32.u64 	%r64, %rd143;
	cvt.u32.u64 	%r65, %rd533;
	div.u32 	%r66, %r65, %r64;
	mul.lo.s32 	%r67, %r66, %r64;
	sub.s32 	%r68, %r65, %r67;
	cvt.u64.u32 	%rd535, %r66;
	cvt.u64.u32 	%rd536, %r68;
	bra.uni 	$L__BB224_64;
$L__BB224_63:
	div.s64 	%rd535, %rd533, %rd143;
	mul.lo.s64 	%rd283, %rd535, %rd143;
	sub.s64 	%rd536, %rd533, %rd283;
$L__BB224_64:
	add.s64 	%rd285, %rd1, %rd279;
	ld.global.u64 	%rd286, [%rd285];
	mad.lo.s64 	%rd150, %rd286, %rd536, %rd142;
	add.s32 	%r31, %r212, 1;
	mul.wide.u32 	%rd287, %r31, 8;
	add.s64 	%rd288, %rd2, %rd287;
	ld.global.u64 	%rd151, [%rd288];
	or.b64  	%rd289, %rd535, %rd151;
	and.b64  	%rd290, %rd289, -4294967296;
	setp.ne.s64 	%p7, %rd290, 0;
	@%p7 bra 	$L__BB224_66;
	cvt.u32.u64 	%r69, %rd151;
	cvt.u32.u64 	%r70, %rd535;
	div.u32 	%r71, %r70, %r69;
	mul.lo.s32 	%r72, %r71, %r69;
	sub.s32 	%r73, %r70, %r72;
	cvt.u64.u32 	%rd537, %r71;
	cvt.u64.u32 	%rd538, %r73;
	bra.uni 	$L__BB224_67;
$L__BB224_66:
	div.s64 	%rd537, %rd535, %rd151;
	mul.lo.s64 	%rd291, %rd537, %rd151;
	sub.s64 	%rd538, %rd535, %rd291;
$L__BB224_67:
	add.s64 	%rd293, %rd1, %rd287;
	ld.global.u64 	%rd294, [%rd293];
	mad.lo.s64 	%rd158, %rd294, %rd538, %rd150;
	add.s32 	%r32, %r212, -4;
	mul.wide.u32 	%rd295, %r212, 8;
	add.s64 	%rd296, %rd2, %rd295;
	ld.global.u64 	%rd159, [%rd296];
	or.b64  	%rd297, %rd537, %rd159;
	and.b64  	%rd298, %rd297, -4294967296;
	setp.ne.s64 	%p8, %rd298, 0;
	@%p8 bra 	$L__BB224_69;
	cvt.u32.u64 	%r74, %rd159;
	cvt.u32.u64 	%r75, %rd537;
	div.u32 	%r76, %r75, %r74;
	mul.lo.s32 	%r77, %r76, %r74;
	sub.s32 	%r78, %r75, %r77;
	cvt.u64.u32 	%rd539, %r76;
	cvt.u64.u32 	%rd540, %r78;
	bra.uni 	$L__BB224_70;
$L__BB224_69:
	div.s64 	%rd539, %rd537, %rd159;
	mul.lo.s64 	%rd299, %rd539, %rd159;
	sub.s64 	%rd540, %rd537, %rd299;
$L__BB224_70:
	add.s64 	%rd301, %rd1, %rd295;
	ld.global.u64 	%rd302, [%rd301];
	mad.lo.s64 	%rd166, %rd302, %rd540, %rd158;
	add.s32 	%r33, %r212, -1;
	mul.wide.u32 	%rd303, %r33, 8;
	add.s64 	%rd304, %rd2, %rd303;
	ld.global.u64 	%rd167, [%rd304];
	or.b64  	%rd305, %rd539, %rd167;
	and.b64  	%rd306, %rd305, -4294967296;
	setp.ne.s64 	%p9, %rd306, 0;
	@%p9 bra 	$L__BB224_72;
	cvt.u32.u64 	%r79, %rd167;
	cvt.u32.u64 	%r80, %rd539;
	div.u32 	%r81, %r80, %r79;
	mul.lo.s32 	%r82, %r81, %r79;
	sub.s32 	%r83, %r80, %r82;
	cvt.u64.u32 	%rd541, %r81;
	cvt.u64.u32 	%rd542, %r83;
	bra.uni 	$L__BB224_73;
$L__BB224_72:
	div.s64 	%rd541, %rd539, %rd167;
	mul.lo.s64 	%rd307, %rd541, %rd167;
	sub.s64 	%rd542, %rd539, %rd307;
$L__BB224_73:
	add.s64 	%rd309, %rd1, %rd303;
	ld.global.u64 	%rd310, [%rd309];
	mad.lo.s64 	%rd174, %rd310, %rd542, %rd166;
	add.s32 	%r34, %r212, -2;
	mul.wide.u32 	%rd311, %r34, 8;
	add.s64 	%rd312, %rd2, %rd311;
	ld.global.u64 	%rd175, [%rd312];
	or.b64  	%rd313, %rd541, %rd175;
	and.b64  	%rd314, %rd313, -4294967296;
	setp.ne.s64 	%p10, %rd314, 0;
	@%p10 bra 	$L__BB224_75;
	cvt.u32.u64 	%r84, %rd175;
	cvt.u32.u64 	%r85, %rd541;
	div.u32 	%r86, %r85, %r84;
	mul.lo.s32 	%r87, %r86, %r84;
	sub.s32 	%r88, %r85, %r87;
	cvt.u64.u32 	%rd543, %r86;
	cvt.u64.u32 	%rd544, %r88;
	bra.uni 	$L__BB224_76;
$L__BB224_75:
	div.s64 	%rd543, %rd541, %rd175;
	mul.lo.s64 	%rd315, %rd543, %rd175;
	sub.s64 	%rd544, %rd541, %rd315;
$L__BB224_76:
	add.s64 	%rd317, %rd1, %rd311;
	ld.global.u64 	%rd318, [%rd317];
	mad.lo.s64 	%rd182, %rd318, %rd544, %rd174;
	add.s32 	%r35, %r212, -3;
	mul.wide.u32 	%rd319, %r35, 8;
	add.s64 	%rd320, %rd2, %rd319;
	ld.global.u64 	%rd183, [%rd320];
	or.b64  	%rd321, %rd543, %rd183;
	and.b64  	%rd322, %rd321, -4294967296;
	setp.ne.s64 	%p11, %rd322, 0;
	@%p11 bra 	$L__BB224_78;
	cvt.u32.u64 	%r89, %rd183;
	cvt.u32.u64 	%r90, %rd543;
	div.u32 	%r91, %r90, %r89;
	mul.lo.s32 	%r92, %r91, %r89;
	sub.s32 	%r93, %r90, %r92;
	cvt.u64.u32 	%rd545, %r91;
	cvt.u64.u32 	%rd546, %r93;
	bra.uni 	$L__BB224_79;
$L__BB224_78:
	div.s64 	%rd545, %rd543, %rd183;
	mul.lo.s64 	%rd323, %rd545, %rd183;
	sub.s64 	%rd546, %rd543, %rd323;
$L__BB224_79:
	add.s64 	%rd325, %rd1, %rd319;
	ld.global.u64 	%rd326, [%rd325];
	mad.lo.s64 	%rd190, %rd326, %rd546, %rd182;
	mul.wide.u32 	%rd327, %r32, 8;
	add.s64 	%rd328, %rd2, %rd327;
	ld.global.u64 	%rd191, [%rd328];
	or.b64  	%rd329, %rd545, %rd191;
	and.b64  	%rd330, %rd329, -4294967296;
	setp.ne.s64 	%p12, %rd330, 0;
	@%p12 bra 	$L__BB224_81;
	cvt.u32.u64 	%r94, %rd191;
	cvt.u32.u64 	%r95, %rd545;
	div.u32 	%r96, %r95, %r94;
	mul.lo.s32 	%r97, %r96, %r94;
	sub.s32 	%r98, %r95, %r97;
	cvt.u64.u32 	%rd562, %r96;
	cvt.u64.u32 	%rd548, %r98;
	bra.uni 	$L__BB224_82;
$L__BB224_81:
	div.s64 	%rd562, %rd545, %rd191;
	mul.lo.s64 	%rd331, %rd562, %rd191;
	sub.s64 	%rd548, %rd545, %rd331;
$L__BB224_82:
	add.s64 	%rd333, %rd1, %rd327;
	ld.global.u64 	%rd334, [%rd333];
	mad.lo.s64 	%rd335, %rd334, %rd548, %rd190;
	shl.b64 	%rd336, %rd335, 1;
	add.s64 	%rd571, %rd571, %rd336;
	add.s32 	%r212, %r212, -8;
	add.s32 	%r211, %r211, 8;
	setp.ne.s32 	%p13, %r211, 0;
	@%p13 bra 	$L__BB224_58;
	add.s32 	%r214, %r212, 3;
$L__BB224_84:
	setp.eq.s32 	%p14, %r24, 0;
	@%p14 bra 	$L__BB224_113;
	and.b32  	%r40, %r22, 3;
	setp.lt.u32 	%p15, %r24, 4;
	@%p15 bra 	$L__BB224_99;
	mul.wide.u32 	%rd338, %r214, 8;
	add.s64 	%rd339, %rd2, %rd338;
	ld.global.u64 	%rd202, [%rd339];
	or.b64  	%rd340, %rd562, %rd202;
	and.b64  	%rd341, %rd340, -4294967296;
	setp.ne.s64 	%p16, %rd341, 0;
	@%p16 bra 	$L__BB224_88;
	cvt.u32.u64 	%r99, %rd202;
	cvt.u32.u64 	%r100, %rd562;
	div.u32 	%r101, %r100, %r99;
	mul.lo.s32 	%r102, %r101, %r99;
	sub.s32 	%r103, %r100, %r102;
	cvt.u64.u32 	%rd552, %r101;
	cvt.u64.u32 	%rd553, %r103;
	bra.uni 	$L__BB224_89;
$L__BB224_88:
	div.s64 	%rd552, %rd562, %rd202;
	mul.lo.s64 	%rd342, %rd552, %rd202;
	sub.s64 	%rd553, %rd562, %rd342;
$L__BB224_89:
	add.s64 	%rd344, %rd1, %rd338;
	ld.global.u64 	%rd345, [%rd344];
	mul.lo.s64 	%rd209, %rd345, %rd553;
	add.s32 	%r41, %r214, -1;
	mul.wide.u32 	%rd346, %r41, 8;
	add.s64 	%rd347, %rd2, %rd346;
	ld.global.u64 	%rd210, [%rd347];
	or.b64  	%rd348, %rd552, %rd210;
	and.b64  	%rd349, %rd348, -4294967296;
	setp.ne.s64 	%p17, %rd349, 0;
	@%p17 bra 	$L__BB224_91;
	cvt.u32.u64 	%r104, %rd210;
	cvt.u32.u64 	%r105, %rd552;
	div.u32 	%r106, %r105, %r104;
	mul.lo.s32 	%r107, %r106, %r104;
	sub.s32 	%r108, %r105, %r107;
	cvt.u64.u32 	%rd554, %r106;
	cvt.u64.u32 	%rd555, %r108;
	bra.uni 	$L__BB224_92;
$L__BB224_91:
	div.s64 	%rd554, %rd552, %rd210;
	mul.lo.s64 	%rd350, %rd554, %rd210;
	sub.s64 	%rd555, %rd552, %rd350;
$L__BB224_92:
	add.s64 	%rd352, %rd1, %rd346;
	ld.global.u64 	%rd353, [%rd352];
	mad.lo.s64 	%rd217, %rd353, %rd555, %rd209;
	add.s32 	%r42, %r214, -2;
	mul.wide.u32 	%rd354, %r42, 8;
	add.s64 	%rd355, %rd2, %rd354;
	ld.global.u64 	%rd218, [%rd355];
	or.b64  	%rd356, %rd554, %rd218;
	and.b64  	%rd357, %rd356, -4294967296;
	setp.ne.s64 	%p18, %rd357, 0;
	@%p18 bra 	$L__BB224_94;
	cvt.u32.u64 	%r109, %rd218;
	cvt.u32.u64 	%r110, %rd554;
	div.u32 	%r111, %r110, %r109;
	mul.lo.s32 	%r112, %r111, %r109;
	sub.s32 	%r113, %r110, %r112;
	cvt.u64.u32 	%rd556, %r111;
	cvt.u64.u32 	%rd557, %r113;
	bra.uni 	$L__BB224_95;
$L__BB224_94:
	div.s64 	%rd556, %rd554, %rd218;
	mul.lo.s64 	%rd358, %rd556, %rd218;
	sub.s64 	%rd557, %rd554, %rd358;
$L__BB224_95:
	add.s64 	%rd360, %rd1, %rd354;
	ld.global.u64 	%rd361, [%rd360];
	mad.lo.s64 	%rd225, %rd361, %rd557, %rd217;
	add.s32 	%r43, %r214, -3;
	mul.wide.u32 	%rd362, %r43, 8;
	add.s64 	%rd363, %rd2, %rd362;
	ld.global.u64 	%rd226, [%rd363];
	or.b64  	%rd364, %rd556, %rd226;
	and.b64  	%rd365, %rd364, -4294967296;
	setp.ne.s64 	%p19, %rd365, 0;
	@%p19 bra 	$L__BB224_97;
	cvt.u32.u64 	%r114, %rd226;
	cvt.u32.u64 	%r115, %rd556;
	div.u32 	%r116, %r115, %r114;
	mul.lo.s32 	%r117, %r116, %r114;
	sub.s32 	%r118, %r115, %r117;
	cvt.u64.u32 	%rd562, %r116;
	cvt.u64.u32 	%rd559, %r118;
	bra.uni 	$L__BB224_98;
$L__BB224_97:
	div.s64 	%rd562, %rd556, %rd226;
	mul.lo.s64 	%rd366, %rd562, %rd226;
	sub.s64 	%rd559, %rd556, %rd366;
$L__BB224_98:
	add.s64 	%rd368, %rd1, %rd362;
	ld.global.u64 	%rd369, [%rd368];
	mad.lo.s64 	%rd370, %rd369, %rd559, %rd225;
	shl.b64 	%rd371, %rd370, 1;
	add.s64 	%rd571, %rd571, %rd371;
	add.s32 	%r214, %r214, -4;
$L__BB224_99:
	setp.eq.s32 	%p20, %r40, 0;
	@%p20 bra 	$L__BB224_113;
	setp.eq.s32 	%p21, %r40, 1;
	@%p21 bra 	$L__BB224_108;
	mul.wide.u32 	%rd373, %r214, 8;
	add.s64 	%rd374, %rd2, %rd373;
	ld.global.u64 	%rd237, [%rd374];
	or.b64  	%rd375, %rd562, %rd237;
	and.b64  	%rd376, %rd375, -4294967296;
	setp.ne.s64 	%p22, %rd376, 0;
	@%p22 bra 	$L__BB224_103;
	cvt.u32.u64 	%r119, %rd237;
	cvt.u32.u64 	%r120, %rd562;
	div.u32 	%r121, %r120, %r119;
	mul.lo.s32 	%r122, %r121, %r119;
	sub.s32 	%r123, %r120, %r122;
	cvt.u64.u32 	%rd563, %r121;
	cvt.u64.u32 	%rd564, %r123;
	bra.uni 	$L__BB224_104;
$L__BB224_103:
	div.s64 	%rd563, %rd562, %rd237;
	mul.lo.s64 	%rd377, %rd563, %rd237;
	sub.s64 	%rd564, %rd562, %rd377;
$L__BB224_104:
	add.s64 	%rd379, %rd1, %rd373;
	ld.global.u64 	%rd380, [%rd379];
	mul.lo.s64 	%rd244, %rd380, %rd564;
	add.s32 	%r46, %r214, -1;
	mul.wide.u32 	%rd381, %r46, 8;
	add.s64 	%rd382, %rd2, %rd381;
	ld.global.u64 	%rd245, [%rd382];
	or.b64  	%rd383, %rd563, %rd245;
	and.b64  	%rd384, %rd383, -4294967296;
	setp.ne.s64 	%p23, %rd384, 0;
	@%p23 bra 	$L__BB224_106;
	cvt.u32.u64 	%r124, %rd245;
	cvt.u32.u64 	%r125, %rd563;
	div.u32 	%r126, %r125, %r124;
	mul.lo.s32 	%r127, %r126, %r124;
	sub.s32 	%r128, %r125, %r127;
	cvt.u64.u32 	%rd562, %r126;
	cvt.u64.u32 	%rd566, %r128;
	bra.uni 	$L__BB224_107;
$L__BB224_106:
	div.s64 	%rd562, %rd563, %rd245;
	mul.lo.s64 	%rd385, %rd562, %rd245;
	sub.s64 	%rd566, %rd563, %rd385;
$L__BB224_107:
	add.s64 	%rd387, %rd1, %rd381;
	ld.global.u64 	%rd388, [%rd387];
	mad.lo.s64 	%rd389, %rd388, %rd566, %rd244;
	shl.b64 	%rd390, %rd389, 1;
	add.s64 	%rd571, %rd571, %rd390;
	add.s32 	%r214, %r214, -2;
$L__BB224_108:
	and.b32  	%r129, %r22, 1;
	setp.eq.b32 	%p24, %r129, 1;
	not.pred 	%p25, %p24;
	@%p25 bra 	$L__BB224_113;
	mul.wide.u32 	%rd391, %r214, 8;
	add.s64 	%rd392, %rd2, %rd391;
	ld.global.u64 	%rd256, [%rd392];
	or.b64  	%rd393, %rd562, %rd256;
	and.b64  	%rd394, %rd393, -4294967296;
	setp.ne.s64 	%p26, %rd394, 0;
	@%p26 bra 	$L__BB224_111;
	cvt.u32.u64 	%r130, %rd256;
	cvt.u32.u64 	%r131, %rd562;
	rem.u32 	%r132, %r131, %r130;
	cvt.u64.u32 	%rd570, %r132;
	bra.uni 	$L__BB224_112;
$L__BB224_111:
	rem.s64 	%rd570, %rd562, %rd256;
$L__BB224_112:
	add.s64 	%rd396, %rd1, %rd391;
	ld.global.u64 	%rd397, [%rd396];
	mul.lo.s64 	%rd398, %rd397, %rd570;
	shl.b64 	%rd399, %rd398, 1;
	add.s64 	%rd571, %rd571, %rd399;
$L__BB224_113:
	ld.global.u16 	%rs2, [%rd571];
	st.shared.u16 	[%r5], %rs2;
$L__BB224_114:
	bar.sync 	0;
	setp.lt.u32 	%p48, %r216, 66;
	@%p48 bra 	$L__BB224_118;
$L__BB224_115:
	shr.u32 	%r50, %r216, 1;
	setp.ge.u32 	%p49, %r1, %r50;
	@%p49 bra 	$L__BB224_117;
	ld.shared.u16 	%rs7, [%r5];
	and.b32  	%r204, %r216, 2046;
	add.s32 	%r205, %r5, %r204;
	ld.shared.u16 	%rs8, [%r205];
	// begin inline asm
	{add.f16 %rs6,%rs7,%rs8;
}
	// end inline asm
	st.shared.u16 	[%r5], %rs6;
$L__BB224_117:
	bar.sync 	0;
	setp.gt.u32 	%p50, %r216, 131;
	mov.u32 	%r216, %r50;
	@%p50 bra 	$L__BB224_115;
$L__BB224_118:
	setp.gt.u32 	%p51, %r1, 31;
	@%p51 bra 	$L__BB224_121;
	ld.shared.u16 	%rs10, [%r5];
	ld.shared.u16 	%rs11, [%r5+64];
	// begin inline asm
	{add.f16 %rs9,%rs10,%rs11;
}
	// end inline asm
	st.volatile.shared.u16 	[%r5], %rs9;
	ld.shared.u16 	%rs14, [%r5+32];
	// begin inline asm
	{add.f16 %rs12,%rs9,%rs14;
}
	// end inline asm
	st.volatile.shared.u16 	[%r5], %rs12;
	ld.shared.u16 	%rs17, [%r5+16];
	// begin inline asm
	{add.f16 %rs15,%rs12,%rs17;
}
	// end inline asm
	st.volatile.shared.u16 	[%r5], %rs15;
	ld.shared.u16 	%rs20, [%r5+8];
	// begin inline asm
	{add.f16 %rs18,%rs15,%rs20;
}
	// end inline asm
	st.volatile.shared.u16 	[%r5], %rs18;
	ld.shared.u16 	%rs23, [%r5+4];
	// begin inline asm
	{add.f16 %rs21,%rs18,%rs23;
}
	// end inline asm
	st.volatile.shared.u16 	[%r5], %rs21;
	ld.shared.u16 	%rs26, [%r5+2];
	// begin inline asm
	{add.f16 %rs24,%rs21,%rs26;
}
	// end inline asm
	st.volatile.shared.u16 	[%r5], %rs24;
	setp.ne.s32 	%p52, %r1, 0;
	@%p52 bra 	$L__BB224_121;
	ld.param.u64 	%rd486, [contiguous_sum2_f16_param_0];
	cvt.u64.u32 	%rd480, %r2;
	mov.u32 	%r206, %ctaid.y;
	cvt.u64.u32 	%rd481, %r206;
	mad.lo.s64 	%rd482, %rd265, %rd481, %rd480;
	cvta.to.global.u64 	%rd483, %rd486;
	shl.b64 	%rd484, %rd482, 1;
	add.s64 	%rd485, %rd483, %rd484;
	ld.shared.u16 	%rs27, [sumsdata_f16];
	st.global.u16 	[%rd485], %rs27;
$L__BB224_121:
	ret;

}
	// .globl	contiguous_sum22_f16
.visible .entry contiguous_sum22_f16(
	.param .u64 .ptr .align 1 contiguous_sum22_f16_param_0,
	.param .u64 .ptr .align 1 contiguous_sum22_f16_param_1,
	.param .u64 contiguous_sum22_f16_param_2,
	.param .u64 contiguous_sum22_f16_param_3
)
{
	.reg .pred 	%p<8>;
	.reg .b16 	%rs<28>;
	.reg .b32 	%r<20>;
	.reg .b64 	%rd<27>;

	ld.param.u64 	%rd4, [contiguous_sum22_f16_param_0];
	ld.param.u64 	%rd7, [contiguous_sum22_f16_param_1];
	ld.param.u64 	%rd5, [contiguous_sum22_f16_param_2];
	ld.param.u64 	%rd6, [contiguous_sum22_f16_param_3];
	cvta.to.global.u64 	%rd1, %rd7;
	mov.u32 	%r1, %tid.x;
	mov.u32 	%r2, %ctaid.x;
	mov.u32 	%r19, %ntid.x;
	mul.lo.s32 	%r9, %r2, %r19;
	shl.b32 	%r10, %r9, 1;
	add.s32 	%r4, %r10, %r1;
	shl.b32 	%r11, %r1, 1;
	mov.u32 	%r12, sumsdata_f16;
	add.s32 	%r5, %r12, %r11;
	mov.b32 	%r8, 0;
	// begin inline asm
	cvt.rn.f16.s32 %rs1, %r8;
	// end inline asm
	st.shared.u16 	[%r5], %rs1;
	add.s32 	%r13, %r4, %r19;
	cvt.u64.u32 	%rd2, %r13;
	setp.le.u64 	%p1, %rd5, %rd2;
	@%p1 bra 	$L__BB225_2;
	cvt.u64.u32 	%rd12, %r4;
	mov.u32 	%r15, %ctaid.y;
	cvt.u64.u32 	%rd13, %r15;
	mul.lo.s64 	%rd14, %rd5, %rd13;
	add.s64 	%rd15, %rd14, %rd12;
	shl.b64 	%rd16, %rd15, 1;
	add.s64 	%rd17, %rd1, %rd16;
	ld.global.u16 	%rs4, [%rd17];
	add.s64 	%rd18, %rd14, %rd2;
	shl.b64 	%rd19, %rd18, 1;
	add.s64 	%rd20, %rd1, %rd19;
	ld.global.u16 	%rs5, [%rd20];
	// begin inline asm
	{add.f16 %rs3,%rs4,%rs5;
}
	// end inline asm
	st.shared.u16 	[%r5], %rs3;
	bra.uni 	$L__BB225_4;
$L__BB225_2:
	cvt.u64.u32 	%rd3, %r4;
	setp.le.u64 	%p2, %rd5, %rd3;
	@%p2 bra 	$L__BB225_4;
	mov.u32 	%r14, %ctaid.y;
	cvt.u64.u32 	%rd8, %r14;
	mad.lo.s64 	%rd9, %rd5, %rd8, %rd3;
	shl.b64 	%rd10, %rd9, 1;
	add.s64 	%rd11, %rd1, %rd10;
	ld.global.u16 	%rs2, [%rd11];
	st.shared.u16 	[%r5], %rs2;
$L__BB225_4:
	bar.sync 	0;
	setp.lt.u32 	%p3, %r19, 66;
	@%p3 bra 	$L__BB225_8;
$L__BB225_5:
	shr.u32 	%r7, %r19, 1;
	setp.ge.u32 	%p4, %r1, %r7;
	@%p4 bra 	$L__BB225_7;
	ld.shared.u16 	%rs7, [%r5];
	and.b32  	%r16, %r19, 2046;
	add.s32 	%r17, %r5, %r16;
	ld.shared.u16 	%rs8, [%r17];
	// begin inline asm
	{add.f16 %rs6,%rs7,%rs8;
}
	// end inline asm
	st.shared.u16 	[%r5], %rs6;
$L__BB225_7:
	bar.sync 	0;
	setp.gt.u32 	%p5, %r19, 131;
	mov.u32 	%r19, %r7;
	@%p5 bra 	$L__BB225_5;
$L__BB225_8:
	setp.gt.u32 	%p6, %r1, 31;
	@%p6 bra 	$L__BB225_11;
	ld.shared.u16 	%rs10, [%r5];
	ld.shared.u16 	%rs11, [%r5+64];
	// begin inline asm
	{add.f16 %rs9,%rs10,%rs11;
}
	// end inline asm
	st.volatile.shared.u16 	[%r5], %rs9;
	ld.shared.u16 	%rs14, [%r5+32];
	// begin inline asm
	{add.f16 %rs12,%rs9,%rs14;
}
	// end inline asm
	st.volatile.shared.u16 	[%r5], %rs12;
	ld.shared.u16 	%rs17, [%r5+16];
	// begin inline asm
	{add.f16 %rs15,%rs12,%rs17;
}
	// end inline asm
	st.volatile.shared.u16 	[%r5], %rs15;
	ld.shared.u16 	%rs20, [%r5+8];
	// begin inline asm
	{add.f16 %rs18,%rs15,%rs20;
}
	// end inline asm
	st.volatile.shared.u16 	[%r5], %rs18;
	ld.shared.u16 	%rs23, [%r5+4];
	// begin inline asm
	{add.f16 %rs21,%rs18,%rs23;
}
	// end inline asm
	st.volatile.shared.u16 	[%r5], %rs21;
	ld.shared.u16 	%rs26, [%r5+2];
	// begin inline asm
	{add.f16 %rs24,%rs21,%rs26;
}
	// end inline asm
	st.volatile.shared.u16 	[%r5], %rs24;
	setp.ne.s32 	%p7, %r1, 0;
	@%p7 bra 	$L__BB225_11;
	cvt.u64.u32 	%rd21, %r2;
	mov.u32 	%r18, %ctaid.y;
	cvt.u64.u32 	%rd22, %r18;
	mad.lo.s64 	%rd23, %rd6, %rd22, %rd21;
	cvta.to.global.u64 	%rd24, %rd4;
	shl.b64 	%rd25, %rd23, 1;
	add.s64 	%rd26, %rd24, %rd25;
	ld.shared.u16 	%rs27, [sumsdata_f16];
	st.global.u16 	[%rd26], %rs27;
$L__BB225_11:
	ret;

}
	// .globl	contiguous_sum3_f16
.visible .entry contiguous_sum3_f16(
	.param .u64 .ptr .align 1 contiguous_sum3_f16_param_0,
	.param .u64 .ptr .align 1 contiguous_sum3_f16_param_1,
	.param .u64 .ptr .align 1 contiguous_sum3_f16_param_2,
	.param .u64 .ptr .align 1 contiguous_sum3_f16_param_3,
	.param .u64 contiguous_sum3_f16_param_4,
	.param .u64 contiguous_sum3_f16_param_5,
	.param .u64 contiguous_sum3_f16_param_6
)
{
	.reg .pred 	%p<38>;
	.reg .b16 	%rs<119>;
	.reg .b32 	%r<230>;
	.reg .b64 	%rd<308>;

	ld.param.u64 	%rd144, [contiguous_sum3_f16_param_0];
	ld.param.u64 	%rd145, [contiguous_sum3_f16_param_1];
	ld.param.u64 	%rd148, [contiguous_sum3_f16_param_2];
	ld.param.u64 	%rd149, [contiguous_sum3_f16_param_3];
	ld.param.u64 	%rd146, [contiguous_sum3_f16_param_4];
	ld.param.u64 	%rd147, [contiguous_sum3_f16_param_5];
	ld.param.u64 	%rd150, [contiguous_sum3_f16_param_6];
	cvta.to.global.u64 	%rd1, %rd149;
	cvta.to.global.u64 	%rd2, %rd148;
	mov.u32 	%r1, %tid.y;
	mov.u32 	%r2, %ntid.x;
	mov.u32 	%r3, %tid.x;
	mad.lo.s32 	%r73, %r1, %r2, %r3;
	mov.u32 	%r74, %ctaid.x;
	mad.lo.s32 	%r75, %r74, %r2, %r3;
	mov.u32 	%r4, %ctaid.y;
	mov.u32 	%r5, %ntid.y;
	mad.lo.s32 	%r76, %r4, %r5, %r1;
	shl.b32 	%r77, %r73, 1;
	mov.u32 	%r78, sumsdata_f16;
	add.s32 	%r7, %r78, %r77;
	mov.b32 	%r72, 0;
	// begin inline asm
	cvt.rn.f16.s32 %rs17, %r72;
	// end inline asm
	st.shared.u16 	[%r7], %rs17;
	cvt.u64.u32 	%rd3, %r75;
	setp.le.u64 	%p1, %rd147, %rd3;
	cvt.u64.u32 	%rd152, %r76;
	setp.le.u64 	%p2, %rd150, %rd152;
	or.pred  	%p3, %p1, %p2;
	@%p3 bra 	$L__BB226_77;
	cvt.u32.u64 	%r79, %rd3;
	cvt.u32.u64 	%r80, %rd147;
	mad.lo.s32 	%r218, %r76, %r80, %r79;
	cvt.u32.u64 	%r9, %rd146;
	add.s32 	%r217, %r9, -1;
	setp.lt.s32 	%p4, %r217, 0;
	mov.b64 	%rd307, 0;
	@%p4 bra 	$L__BB226_59;
	setp.lt.u32 	%p5, %r217, 7;
	mov.b64 	%rd307, 0;
	@%p5 bra 	$L__BB226_30;
	add.s32 	%r213, %r9, -4;
	and.b32  	%r81, %r9, -8;
	neg.s32 	%r212, %r81;
	mov.b64 	%rd307, 0;
$L__BB226_4:
	.pragma "nounroll";
	add.s32 	%r16, %r213, 3;
	cvt.u64.u32 	%rd5, %r218;
	mul.wide.u32 	%rd157, %r16, 8;
	add.s64 	%rd158, %rd2, %rd157;
	ld.global.u64 	%rd6, [%rd158];
	and.b64  	%rd159, %rd6, -4294967296;
	setp.ne.s64 	%p6, %rd159, 0;
	@%p6 bra 	$L__BB226_6;
	cvt.u32.u64 	%r82, %rd6;
	cvt.u32.u64 	%r83, %rd5;
	div.u32 	%r84, %r83, %r82;
	mul.lo.s32 	%r85, %r84, %r82;
	sub.s32 	%r86, %r83, %r85;
	cvt.u64.u32 	%rd272, %r84;
	cvt.u64.u32 	%rd273, %r86;
	bra.uni 	$L__BB226_7;
$L__BB226_6:
	div.s64 	%rd272, %rd5, %rd6;
	mul.lo.s64 	%rd160, %rd272, %rd6;
	sub.s64 	%rd273, %rd5, %rd160;
$L__BB226_7:
	mul.wide.u32 	%rd161, %r16, 8;
	add.s64 	%rd162, %rd1, %rd161;
	ld.global.u64 	%rd163, [%rd162];
	mad.lo.s64 	%rd13, %rd163, %rd273, %rd307;
	add.s32 	%r17, %r213, 2;
	and.b64  	%rd14, %rd272, 4294967295;
	mul.wide.u32 	%rd164, %r17, 8;
	add.s64 	%rd165, %rd2, %rd164;
	ld.global.u64 	%rd15, [%rd165];
	and.b64  	%rd166, %rd15, -4294967296;
	setp.ne.s64 	%p7, %rd166, 0;
	@%p7 bra 	$L__BB226_9;
	cvt.u32.u64 	%r87, %rd15;
	cvt.u32.u64 	%r88, %rd14;
	div.u32 	%r89, %r88, %r87;
	mul.lo.s32 	%r90, %r89, %r87;
	sub.s32 	%r91, %r88, %r90;
	cvt.u64.u32 	%rd274, %r89;
	cvt.u64.u32 	%rd275, %r91;
	bra.uni 	$L__BB226_10;
$L__BB226_9:
	div.s64 	%rd274, %rd14, %rd15;
	mul.lo.s64 	%rd167, %rd274, %rd15;
	sub.s64 	%rd275, %rd14, %rd167;
$L__BB226_10:
	mul.wide.u32 	%rd168, %r17, 8;
	add.s64 	%rd169, %rd1, %rd168;
	ld.global.u64 	%rd170, [%rd169];
	mad.lo.s64 	%rd22, %rd170, %rd275, %rd13;
	add.s32 	%r18, %r213, 1;
	and.b64  	%rd23, %rd274, 4294967295;
	mul.wide.u32 	%rd171, %r18, 8;
	add.s64 	%rd172, %rd2, %rd171;
	ld.global.u64 	%rd24, [%rd172];
	and.b64  	%rd173, %rd24, -4294967296;
	setp.ne.s64 	%p8, %rd173, 0;
	@%p8 bra 	$L__BB226_12;
	cvt.u32.u64 	%r92, %rd24;
	cvt.u32.u64 	%r93, %rd23;
	div.u32 	%r94, %r93, %r92;
	mul.lo.s32 	%r95, %r94, %r92;
	sub.s32 	%r96, %r93, %r95;
	cvt.u64.u32 	%rd276, %r94;
	cvt.u64.u32 	%rd277, %r96;
	bra.uni 	$L__BB226_13;
$L__BB226_12:
	div.s64 	%rd276, %rd23, %rd24;
	mul.lo.s64 	%rd174, %rd276, %rd24;
	sub.s64 	%rd277, %rd23, %rd174;
$L__BB226_13:
	mul.wide.u32 	%rd175, %r18, 8;
	add.s64 	%rd176, %rd1, %rd175;
	ld.global.u64 	%rd177, [%rd176];
	mad.lo.s64 	%rd31, %rd177, %rd277, %rd22;
	and.b64  	%rd32, %rd276, 4294967295;
	mul.wide.u32 	%rd178, %r213, 8;
	add.s64 	%rd179, %rd2, %rd178;
	ld.global.u64 	%rd33, [%rd179];
	and.b64  	%rd180, %rd33, -4294967296;
	setp.ne.s64 	%p9, %rd180, 0;
	@%p9 bra 	$L__BB226_15;
	cvt.u32.u64 	%r97, %rd33;
	cvt.u32.u64 	%r98, %rd32;
	div.u32 	%r99, %r98, %r97;
	mul.lo.s32 	%r100, %r99, %r97;
	sub.s32 	%r101, %r98, %r100;
	cvt.u64.u32 	%rd278, %r99;
	cvt.u64.u32 	%rd279, %r101;
	bra.uni 	$L__BB226_16;
$L__BB226_15:
	div.s64 	%rd278, %rd32, %rd33;
	mul.lo.s64 	%rd181, %rd278, %rd33;
	sub.s64 	%rd279, %rd32, %rd181;
$L__BB226_16:
	mul.wide.u32 	%rd182, %r213, 8;
	add.s64 	%rd183, %rd1, %rd182;
	ld.global.u64 	%rd184, [%rd183];
	mad.lo.s64 	%rd40, %rd184, %rd279, %rd31;
	add.s32 	%r19, %r213, -1;
	and.b64  	%rd41, %rd278, 4294967295;
	mul.wide.u32 	%rd185, %r19, 8;
	add.s64 	%rd186, %rd2, %rd185;
	ld.global.u64 	%rd42, [%rd186];
	and.b64  	%rd187, %rd42, -4294967296;
	setp.ne.s64 	%p10, %rd187, 0;
	@%p10 bra 	$L__BB226_18;
	cvt.u32.u64 	%r102, %rd42;
	cvt.u32.u64 	%r103, %rd41;
	div.u32 	%r104, %r103, %r102;
	mul.lo.s32 	%r105, %r104, %r102;
	sub.s32 	%r106, %r103, %r105;
	cvt.u64.u32 	%rd280, %r104;
	cvt.u64.u32 	%rd281, %r106;
	bra.uni 	$L__BB226_19;
$L__BB226_18:
	div.s64 	%rd280, %rd41, %rd42;
	mul.lo.s64 	%rd188, %rd280, %rd42;
	sub.s64 	%rd281, %rd41, %rd188;
$L__BB226_19:
	mul.wide.u32 	%rd189, %r19, 8;
	add.s64 	%rd190, %rd1, %rd189;
	ld.global.u64 	%rd191, [%rd190];
	mad.lo.s64 	%rd49, %rd191, %rd281, %rd40;
	add.s32 	%r20, %r213, -2;
	and.b64  	%rd50, %rd280, 4294967295;
	mul.wide.u32 	%rd192, %r20, 8;
	add.s64 	%rd193, %rd2, %rd192;
	ld.global.u64 	%rd51, [%rd193];
	and.b64  	%rd194, %rd51, -4294967296;
	setp.ne.s64 	%p11, %rd194, 0;
	@%p11 bra 	$L__BB226_21;
	cvt.u32.u64 	%r107, %rd51;
	cvt.u32.u64 	%r108, %rd50;
	div.u32 	%r109, %r108, %r107;
	mul.lo.s32 	%r110, %r109, %r107;
	sub.s32 	%r111, %r108, %r110;
	cvt.u64.u32 	%rd282, %r109;
	cvt.u64.u32 	%rd283, %r111;
	bra.uni 	$L__BB226_22;
$L__BB226_21:
	div.s64 	%rd282, %rd50, %rd51;
	mul.lo.s64 	%rd195, %rd282, %rd51;
	sub.s64 	%rd283, %rd50, %rd195;
$L__BB226_22:
	mul.wide.u32 	%rd196, %r20, 8;
	add.s64 	%rd197, %rd1, %rd196;
	ld.global.u64 	%rd198, [%rd197];
	mad.lo.s64 	%rd58, %rd198, %rd283, %rd49;
	add.s32 	%r21, %r213, -3;
	and.b64  	%rd59, %rd282, 4294967295;
	mul.wide.u32 	%rd199, %r21, 8;
	add.s64 	%rd200, %rd2, %rd199;
	ld.global.u64 	%rd60, [%rd200];
	and.b64  	%rd201, %rd60, -4294967296;
	setp.ne.s64 	%p12, %rd201, 0;
	@%p12 bra 	$L__BB226_24;
	cvt.u32.u64 	%r112, %rd60;
	cvt.u32.u64 	%r113, %rd59;
	div.u32 	%r114, %r113, %r112;
	mul.lo.s32 	%r115, %r114, %r112;
	sub.s32 	%r116, %r113, %r115;
	cvt.u64.u32 	%rd284, %r114;
	cvt.u64.u32 	%rd285, %r116;
	bra.uni 	$L__BB226_25;
$L__BB226_24:
	div.s64 	%rd284, %rd59, %rd60;
	mul.lo.s64 	%rd202, %rd284, %rd60;
	sub.s64 	%rd285, %rd59, %rd202;
$L__BB226_25:
	mul.wide.u32 	%rd203, %r21, 8;
	add.s64 	%rd204, %rd1, %rd203;
	ld.global.u64 	%rd205, [%rd204];
	mad.lo.s64 	%rd67, %rd205, %rd285, %rd58;
	and.b64  	%rd68, %rd284, 4294967295;
	add.s32 	%r117, %r213, -4;
	mul.wide.u32 	%rd206, %r117, 8;
	add.s64 	%rd207, %rd2, %rd206;
	ld.global.u64 	%rd69, [%rd207];
	and.b64  	%rd208, %rd69, -4294967296;
	setp.ne.s64 	%p13, %rd208, 0;
	@%p13 bra 	$L__BB226_27;
	cvt.u32.u64 	%r118, %rd69;
	cvt.u32.u64 	%r119, %rd68;
	div.u32 	%r120, %r119, %r118;
	mul.lo.s32 	%r121, %r120, %r118;
	sub.s32 	%r122, %r119, %r121;
	cvt.u64.u32 	%rd286, %r120;
	cvt.u64.u32 	%rd287, %r122;
	bra.uni 	$L__BB226_28;
$L__BB226_27:
	div.s64 	%rd286, %rd68, %rd69;
	mul.lo.s64 	%rd209, %rd286, %rd69;
	sub.s64 	%rd287, %rd68, %rd209;
$L__BB226_28:
	mul.wide.u32 	%rd210, %r117, 8;
	add.s64 	%rd211, %rd1, %rd210;
	ld.global.u64 	%rd212, [%rd211];
	mad.lo.s64 	%rd307, %rd212, %rd287, %rd67;
	cvt.u32.u64 	%r218, %rd286;
	add.s32 	%r213, %r213, -8;
	add.s32 	%r212, %r212, 8;
	setp.ne.s32 	%p14, %r212, 0;
	@%p14 bra 	$L__BB226_4;
	add.s32 	%r217, %r213, 3;
$L__BB226_30:
	and.b32  	%r28, %r9, 7;
	setp.eq.s32 	%p15, %r28, 0;
	@%p15 bra 	$L__BB226_59;
	and.b32  	%r29, %r9, 3;
	setp.lt.u32 	%p16, %r28, 4;
	@%p16 bra 	$L__BB226_45;
	cvt.u64.u32 	%rd79, %r218;
	mul.wide.u32 	%rd214, %r217, 8;
	add.s64 	%rd215, %rd2, %rd214;
	ld.global.u64 	%rd80, [%rd215];
	and.b64  	%rd216, %rd80, -4294967296;
	setp.ne.s64 	%p17, %rd216, 0;
	@%p17 bra 	$L__BB226_34;
	cvt.u32.u64 	%r124, %rd80;
	cvt.u32.u64 	%r125, %rd79;
	div.u32 	%r126, %r125, %r124;
	mul.lo.s32 	%r127, %r126, %r124;
	sub.s32 	%r128, %r125, %r127;
	cvt.u64.u32 	%rd290, %r126;
	cvt.u64.u32 	%rd291, %r128;
	bra.uni 	$L__BB226_35;
$L__BB226_34:
	div.s64 	%rd290, %rd79, %rd80;
	mul.lo.s64 	%rd217, %rd290, %rd80;
	sub.s64 	%rd291, %rd79, %rd217;
$L__BB226_35:
	mul.wide.u32 	%rd218, %r217, 8;
	add.s64 	%rd219, %rd1, %rd218;
	ld.global.u64 	%rd220, [%rd219];
	mad.lo.s64 	%rd87, %rd220, %rd291, %rd307;
	add.s32 	%r30, %r217, -1;
	and.b64  	%rd88, %rd290, 4294967295;
	mul.wide.u32 	%rd221, %r30, 8;
	add.s64 	%rd222, %rd2, %rd221;
	ld.global.u64 	%rd89, [%rd222];
	and.b64  	%rd223, %rd89, -4294967296;
	setp.ne.s64 	%p18, %rd223, 0;
	@%p18 bra 	$L__BB226_37;
	cvt.u32.u64 	%r129, %rd89;
	cvt.u32.u64 	%r130, %rd88;
	div.u32 	%r131, %r130, %r129;
	mul.lo.s32 	%r132, %r131, %r129;
	sub.s32 	%r133, %r130, %r132;
	cvt.u64.u32 	%rd292, %r131;
	cvt.u64.u32 	%rd293, %r133;
	bra.uni 	$L__BB226_38;
$L__BB226_37:
	div.s64 	%rd292, %rd88, %rd89;
	mul.lo.s64 	%rd224, %rd292, %rd89;
	sub.s64 	%rd293, %rd88, %rd224;
$L__BB226_38:
	mul.wide.u32 	%rd225, %r30, 8;
	add.s64 	%rd226, %rd1, %rd225;
	ld.global.u64 	%rd227, [%rd226];
	mad.lo.s64 	%rd96, %rd227, %rd293, %rd87;
	add.s32 	%r31, %r217, -2;
	and.b64  	%rd97, %rd292, 4294967295;
	mul.wide.u32 	%rd228, %r31, 8;
	add.s64 	%rd229, %rd2, %rd228;
	ld.global.u64 	%rd98, [%rd229];
	and.b64  	%rd230, %rd98, -4294967296;
	setp.ne.s64 	%p19, %rd230, 0;
	@%p19 bra 	$L__BB226_40;
	cvt.u32.u64 	%r134, %rd98;
	cvt.u32.u64 	%r135, %rd97;
	div.u32 	%r136, %r135, %r134;
	mul.lo.s32 	%r137, %r136, %r134;
	sub.s32 	%r138, %r135, %r137;
	cvt.u64.u32 	%rd294, %r136;
	cvt.u64.u32 	%rd295, %r138;
	bra.uni 	$L__BB226_41;
$L__BB226_40:
	div.s64 	%rd294, %rd97, %rd98;
	mul.lo.s64 	%rd231, %rd294, %rd98;
	sub.s64 	%rd295, %rd97, %rd231;
$L__BB226_41:
	mul.wide.u32 	%rd232, %r31, 8;
	add.s64 	%rd233, %rd1, %rd232;
	ld.global.u64 	%rd234, [%rd233];
	mad.lo.s64 	%rd105, %rd234, %rd295, %rd96;
	add.s32 	%r32, %r217, -3;
	and.b64  	%rd106, %rd294, 4294967295;
	mul.wide.u32 	%rd235, %r32, 8;
	add.s64 	%rd236, %rd2, %rd235;
	ld.global.u64 	%rd107, [%rd236];
	and.b64  	%rd237, %rd107, -4294967296;
	setp.ne.s64 	%p20, %rd237, 0;
	@%p20 bra 	$L__BB226_43;
	cvt.u32.u64 	%r139, %rd107;
	cvt.u32.u64 	%r140, %rd106;
	div.u32 	%r141, %r140, %r139;
	mul.lo.s32 	%r142, %r141, %r139;
	sub.s32 	%r143, %r140, %r142;
	cvt.u64.u32 	%rd296, %r141;
	cvt.u64.u32 	%rd297, %r143;
	bra.uni 	$L__BB226_44;
$L__BB226_43:
	div.s64 	%rd296, %rd106, %rd107;
	mul.lo.s64 	%rd238, %rd296, %rd107;
	sub.s64 	%rd297, %rd106, %rd238;
$L__BB226_44:
	mul.wide.u32 	%rd239, %r32, 8;
	add.s64 	%rd240, %rd1, %rd239;
	ld.global.u64 	%rd241, [%rd240];
	mad.lo.s64 	%rd307, %rd241, %rd297, %rd105;
	cvt.u32.u64 	%r218, %rd296;
	add.s32 	%r217, %r217, -4;
$L__BB226_45:
	setp.eq.s32 	%p21, %r29, 0;
	@%p21 bra 	$L__BB226_59;
	setp.eq.s32 	%p22, %r29, 1;
	@%p22 bra 	$L__BB226_54;
	cvt.u64.u32 	%rd117, %r218;
	mul.wide.u32 	%rd243, %r217, 8;
	add.s64 	%rd244, %rd2, %rd243;
	ld.global.u64 	%rd118, [%rd244];
	and.b64  	%rd245, %rd118, -4294967296;
	setp.ne.s64 	%p23, %rd245, 0;
	@%p23 bra 	$L__BB226_49;
	cvt.u32.u64 	%r144, %rd118;
	cvt.u32.u64 	%r145, %rd117;
	div.u32 	%r146, %r145, %r144;
	mul.lo.s32 	%r147, %r146, %r144;
	sub.s32 	%r148, %r145, %r147;
	cvt.u64.u32 	%rd300, %r146;
	cvt.u64.u32 	%rd301, %r148;
	bra.uni 	$L__BB226_50;
$L__BB226_49:
	div.s64 	%rd300, %rd117, %rd118;
	mul.lo.s64 	%rd246, %rd300, %rd118;
	sub.s64 	%rd301, %rd117, %rd246;
$L__BB226_50:
	add.s64 	%rd248, %rd1, %rd243;
	ld.global.u64 	%rd249, [%rd248];
	mad.lo.s64 	%rd125, %rd249, %rd301, %rd307;
	add.s32 	%r37, %r217, -1;
	and.b64  	%rd126, %rd300, 4294967295;
	mul.wide.u32 	%rd250, %r37, 8;
	add.s64 	%rd251, %rd2, %rd250;
	ld.global.u64 	%rd127, [%rd251];
	and.b64  	%rd252, %rd127, -4294967296;
	setp.ne.s64 	%p24, %rd252, 0;
	@%p24 bra 	$L__BB226_52;
	cvt.u32.u64 	%r149, %rd127;
	cvt.u32.u64 	%r150, %rd126;
	div.u32 	%r151, %r150, %r149;
	mul.lo.s32 	%r152, %r151, %r149;
	sub.s32 	%r153, %r150, %r152;
	cvt.u64.u32 	%rd302, %r151;
	cvt.u64.u32 	%rd303, %r153;
	bra.uni 	$L__BB226_53;
$L__BB226_52:
	div.s64 	%rd302, %rd126, %rd127;
	mul.lo.s64 	%rd253, %rd302, %rd127;
	sub.s64 	%rd303, %rd126, %rd253;
$L__BB226_53:
	add.s64 	%rd255, %rd1, %rd250;
	ld.global.u64 	%rd256, [%rd255];
	mad.lo.s64 	%rd307, %rd256, %rd303, %rd125;
	cvt.u32.u64 	%r218, %rd302;
	add.s32 	%r217, %r217, -2;
$L__BB226_54:
	and.b32  	%r154, %r9, 1;
	setp.eq.b32 	%p25, %r154, 1;
	not.pred 	%p26, %p25;
	@%p26 bra 	$L__BB226_59;
	cvt.u64.u32 	%rd137, %r218;
	mul.wide.u32 	%rd257, %r217, 8;
	add.s64 	%rd258, %rd2, %rd257;
	ld.global.u64 	%rd138, [%rd258];
	and.b64  	%rd259, %rd138, -4294967296;
	setp.ne.s64 	%p27, %rd259, 0;
	@%p27 bra 	$L__BB226_57;
	cvt.u32.u64 	%r155, %rd138;
	cvt.u32.u64 	%r156, %rd137;
	rem.u32 	%r157, %r156, %r155;
	cvt.u64.u32 	%rd306, %r157;
	bra.uni 	$L__BB226_58;
$L__BB226_57:
	rem.s64 	%rd306, %rd137, %rd138;
$L__BB226_58:
	add.s64 	%rd261, %rd1, %rd257;
	ld.global.u64 	%rd262, [%rd261];
	mad.lo.s64 	%rd307, %rd262, %rd306, %rd307;
$L__BB226_59:
	cvta.to.global.u64 	%rd263, %rd145;
	shl.b64 	%rd264, %rd307, 1;
	add.s64 	%rd265, %rd263, %rd264;
	ld.global.u16 	%rs18, [%rd265];
	st.shared.u16 	[%r7], %rs18;
	bar.sync 	0;
	setp.ne.s32 	%p28, %r1, 0;
	@%p28 bra 	$L__BB226_77;
	setp.gt.u32 	%p29, %r5, 1;
	@%p29 bra 	$L__BB226_62;
	shl.b32 	%r158, %r3, 1;
	mov.u32 	%r159, sumsdata_f16;
	add.s32 	%r160, %r159, %r158;
	ld.shared.u16 	%rs117, [%r160];
	bra.uni 	$L__BB226_76;
$L__BB226_62:
	shl.b32 	%r162, %r3, 1;
	mov.u32 	%r163, sumsdata_f16;
	add.s32 	%r42, %r163, %r162;
	ld.shared.u16 	%rs117, [%r42];
	add.s32 	%r43, %r5, -1;
	add.s32 	%r164, %r5, -2;
	and.b32  	%r44, %r43, 15;
	setp.lt.u32 	%p30, %r164, 15;
	mov.b32 	%r226, 1;
	@%p30 bra 	$L__BB226_66;
	and.b32  	%r167, %r43, -16;
	neg.s32 	%r223, %r167;
	shl.b32 	%r46, %r2, 1;
	add.s32 	%r169, %r162, %r46;
	add.s32 	%r221, %r163, %r169;
	shl.b32 	%r48, %r2, 5;
	mov.b32 	%r224, 1;
	mov.b32 	%r222, 0;
$L__BB226_64:
	.pragma "nounroll";
	mul.lo.s32 	%r171, %r224, %r2;
	shl.b32 	%r172, %r171, 1;
	add.s32 	%r173, %r42, %r172;
	ld.shared.u16 	%rs22, [%r221];
	// begin inline asm
	{add.f16 %rs20,%rs117,%rs22;
}
	// end inline asm
	add.s32 	%r174, %r173, %r46;
	ld.shared.u16 	%rs25, [%r174];
	// begin inline asm
	{add.f16 %rs23,%rs20,%rs25;
}
	// end inline asm
	add.s32 	%r175, %r174, %r46;
	ld.shared.u16 	%rs28, [%r175];
	// begin inline asm
	{add.f16 %rs26,%rs23,%rs28;
}
	// end inline asm
	add.s32 	%r176, %r175, %r46;
	ld.shared.u16 	%rs31, [%r176];
	// begin inline asm
	{add.f16 %rs29,%rs26,%rs31;
}
	// end inline asm
	add.s32 	%r177, %r176, %r46;
	ld.shared.u16 	%rs34, [%r177];
	// begin inline asm
	{add.f16 %rs32,%rs29,%rs34;
}
	// end inline asm
	add.s32 	%r178, %r177, %r46;
	ld.shared.u16 	%rs37, [%r178];
	// begin inline asm
	{add.f16 %rs35,%rs32,%rs37;
}
	// end inline asm
	add.s32 	%r179, %r178, %r46;
	ld.shared.u16 	%rs40, [%r179];
	// begin inline asm
	{add.f16 %rs38,%rs35,%rs40;
}
	// end inline asm
	add.s32 	%r180, %r179, %r46;
	ld.shared.u16 	%rs43, [%r180];
	// begin inline asm
	{add.f16 %rs41,%rs38,%rs43;
}
	// end inline asm
	add.s32 	%r181, %r180, %r46;
	ld.shared.u16 	%rs46, [%r181];
	// begin inline asm
	{add.f16 %rs44,%rs41,%rs46;
}
	// end inline asm
	add.s32 	%r182, %r181, %r46;
	ld.shared.u16 	%rs49, [%r182];
	// begin inline asm
	{add.f16 %rs47,%rs44,%rs49;
}
	// end inline asm
	add.s32 	%r183, %r182, %r46;
	ld.shared.u16 	%rs52, [%r183];
	// begin inline asm
	{add.f16 %rs50,%rs47,%rs52;
}
	// end inline asm
	add.s32 	%r184, %r183, %r46;
	ld.shared.u16 	%rs55, [%r184];
	// begin inline asm
	{add.f16 %rs53,%rs50,%rs55;
}
	// end inline asm
	add.s32 	%r185, %r184, %r46;
	ld.shared.u16 	%rs58, [%r185];
	// begin inline asm
	{add.f16 %rs56,%rs53,%rs58;
}
	// end inline asm
	add.s32 	%r186, %r185, %r46;
	ld.shared.u16 	%rs61, [%r186];
	// begin inline asm
	{add.f16 %rs59,%rs56,%rs61;
}
	// end inline asm
	add.s32 	%r187, %r186, %r46;
	ld.shared.u16 	%rs64, [%r187];
	// begin inline asm
	{add.f16 %rs62,%rs59,%rs64;
}
	// end inline asm
	add.s32 	%r188, %r187, %r46;
	ld.shared.u16 	%rs67, [%r188];
	// begin inline asm
	{add.f16 %rs117,%rs62,%rs67;
}
	// end inline asm
	add.s32 	%r224, %r224, 16;
	add.s32 	%r223, %r223, 16;
	add.s32 	%r222, %r222, 16;
	add.s32 	%r221, %r221, %r48;
	setp.ne.s32 	%p31, %r223, 0;
	@%p31 bra 	$L__BB226_64;
	add.s32 	%r226, %r222, 1;
$L__BB226_66:
	setp.eq.s32 	%p32, %r44, 0;
	@%p32 bra 	$L__BB226_75;
	and.b32  	%r59, %r43, 7;
	setp.lt.u32 	%p33, %r44, 8;
	@%p33 bra 	$L__BB226_69;
	mul.lo.s32 	%r189, %r226, %r2;
	shl.b32 	%r190, %r189, 1;
	add.s32 	%r191, %r42, %r190;
	ld.shared.u16 	%rs71, [%r191];
	// begin inline asm
	{add.f16 %rs69,%rs117,%rs71;
}
	// end inline asm
	shl.b32 	%r192, %r2, 1;
	add.s32 	%r193, %r191, %r192;
	ld.shared.u16 	%rs74, [%r193];
	// begin inline asm
	{add.f16 %rs72,%rs69,%rs74;
}
	// end inline asm
	add.s32 	%r194, %r193, %r192;
	ld.shared.u16 	%rs77, [%r194];
	// begin inline asm
	{add.f16 %rs75,%rs72,%rs77;
}
	// end inline asm
	add.s32 	%r195, %r194, %r192;
	ld.shared.u16 	%rs80, [%r195];
	// begin inline asm
	{add.f16 %rs78,%rs75,%rs80;
}
	// end inline asm
	add.s32 	%r196, %r195, %r192;
	ld.shared.u16 	%rs83, [%r196];
	// begin inline asm
	{add.f16 %rs81,%rs78,%rs83;
}
	// end inline asm
	add.s32 	%r197, %r196, %r192;
	ld.shared.u16 	%rs86, [%r197];
	// begin inline asm
	{add.f16 %rs84,%rs81,%rs86;
}
	// end inline asm
	add.s32 	%r198, %r197, %r192;
	ld.shared.u16 	%rs89, [%r198];
	// begin inline asm
	{add.f16 %rs87,%rs84,%rs89;
}
	// end inline asm
	add.s32 	%r199, %r198, %r192;
	ld.shared.u16 	%rs92, [%r199];
	// begin inline asm
	{add.f16 %rs117,%rs87,%rs92;
}
	// end inline asm
	add.s32 	%r226, %r226, 8;
$L__BB226_69:
	setp.eq.s32 	%p34, %r59, 0;
	@%p34 bra 	$L__BB226_75;
	and.b32  	%r62, %r43, 3;
	setp.lt.u32 	%p35, %r59, 4;
	@%p35 bra 	$L__BB226_72;
	mul.lo.s32 	%r200, %r226, %r2;
	shl.b32 	%r201, %r200, 1;
	add.s32 	%r202, %r42, %r201;
	ld.shared.u16 	%rs96, [%r202];
	// begin inline asm
	{add.f16 %rs94,%rs117,%rs96;
}
	// end inline asm
	shl.b32 	%r203, %r2, 1;
	add.s32 	%r204, %r202, %r203;
	ld.shared.u16 	%rs99, [%r204];
	// begin inline asm
	{add.f16 %rs97,%rs94,%rs99;
}
	// end inline asm
	add.s32 	%r205, %r204, %r203;
	ld.shared.u16 	%rs102, [%r205];
	// begin inline asm
	{add.f16 %rs100,%rs97,%rs102;
}
	// end inline asm
	add.s32 	%r206, %r205, %r203;
	ld.shared.u16 	%rs105, [%r206];
	// begin inline asm
	{add.f16 %rs117,%rs100,%rs105;
}
	// end inline asm
	add.s32 	%r226, %r226, 4;
$L__BB226_72:
	setp.eq.s32 	%p36, %r62, 0;
	@%p36 bra 	$L__BB226_75;
	mul.lo.s32 	%r207, %r2, %r226;
	shl.b32 	%r208, %r207, 1;
	add.s32 	%r210, %r208, %r162;
	add.s32 	%r229, %r163, %r210;
	shl.b32 	%r66, %r2, 1;
	neg.s32 	%r228, %r62;
$L__BB226_74:
	.pragma "nounroll";
	ld.shared.u16 	%rs108, [%r229];
	// begin inline asm
	{add.f16 %rs117,%rs117,%rs108;
}
	// end inline asm
	add.s32 	%r229, %r229, %r66;
	add.s32 	%r228, %r228, 1;
	setp.ne.s32 	%p37, %r228, 0;
	@%p37 bra 	$L__BB226_74;
$L__BB226_75:
	st.shared.u16 	[%r42], %rs117;
$L__BB226_76:
	cvt.u64.u32 	%rd266, %r4;
	mad.lo.s64 	%rd267, %rd147, %rd266, %rd3;
	cvta.to.global.u64 	%rd268, %rd144;
	shl.b64 	%rd269, %rd267, 1;
	add.s64 	%rd270, %rd268, %rd269;
	st.global.u16 	[%rd270], %rs117;
$L__BB226_77:
	ret;

}
	// .globl	contiguous_sum33_f16
.visible .entry contiguous_sum33_f16(
	.param .u64 .ptr .align 1 contiguous_sum33_f16_param_0,
	.param .u64 .ptr .align 1 contiguous_sum33_f16_param_1,
	.param .u64 contiguous_sum33_f16_param_2,
	.param .u64 contiguous_sum33_f16_param_3,
	.param .u64 contiguous_sum33_f16_param_4
)
{
	.reg .pred 	%p<14>;
	.reg .b16 	%rs<119>;
	.reg .b32 	%r<111>;
	.reg .b64 	%rd<16>;

	ld.param.u64 	%rd2, [contiguous_sum33_f16_param_0];
	ld.param.u64 	%rd3, [contiguous_sum33_f16_param_1];
	ld.param.u64 	%rd4, [contiguous_sum33_f16_param_3];
	ld.param.u64 	%rd5, [contiguous_sum33_f16_param_4];
	mov.u32 	%r1, %tid.y;
	mov.u32 	%r2, %ntid.x;
	mov.u32 	%r3, %tid.x;
	mad.lo.s32 	%r39, %r1, %r2, %r3;
	mov.u32 	%r40, %ctaid.x;
	mad.lo.s32 	%r41, %r40, %r2, %r3;
	mov.u32 	%r4, %ctaid.y;
	mov.u32 	%r5, %ntid.y;
	mad.lo.s32 	%r42, %r4, %r5, %r1;
	shl.b32 	%r43, %r39, 1;
	mov.u32 	%r44, sumsdata_f16;
	add.s32 	%r7, %r44, %r43;
	mov.b32 	%r38, 0;
	// begin inline asm
	cvt.rn.f16.s32 %rs17, %r38;
	// end inline asm
	st.shared.u16 	[%r7], %rs17;
	cvt.u64.u32 	%rd1, %r41;
	setp.le.u64 	%p1, %rd4, %rd1;
	cvt.u64.u32 	%rd7, %r42;
	setp.le.u64 	%p2, %rd5, %rd7;
	or.pred  	%p3, %p1, %p2;
	@%p3 bra 	$L__BB227_19;
	cvt.u32.u64 	%r45, %rd1;
	cvta.to.global.u64 	%rd8, %rd3;
	cvt.u32.u64 	%r46, %rd4;
	mad.lo.s32 	%r47, %r42, %r46, %r45;
	mul.wide.u32 	%rd9, %r47, 2;
	add.s64 	%rd10, %rd8, %rd9;
	ld.global.u16 	%rs18, [%rd10];
	st.shared.u16 	[%r7], %rs18;
	bar.sync 	0;
	setp.ne.s32 	%p4, %r1, 0;
	@%p4 bra 	$L__BB227_19;
	setp.gt.u32 	%p5, %r5, 1;
	@%p5 bra 	$L__BB227_4;
	shl.b32 	%r48, %r3, 1;
	add.s32 	%r50, %r44, %r48;
	ld.shared.u16 	%rs117, [%r50];
	bra.uni 	$L__BB227_18;
$L__BB227_4:
	shl.b32 	%r52, %r3, 1;
	add.s32 	%r8, %r44, %r52;
	ld.shared.u16 	%rs117, [%r8];
	add.s32 	%r9, %r5, -1;
	add.s32 	%r54, %r5, -2;
	and.b32  	%r10, %r9, 15;
	setp.lt.u32 	%p6, %r54, 15;
	mov.b32 	%r107, 1;
	@%p6 bra 	$L__BB227_8;
	and.b32  	%r57, %r9, -16;
	neg.s32 	%r104, %r57;
	shl.b32 	%r12, %r2, 1;
	add.s32 	%r59, %r52, %r12;
	add.s32 	%r102, %r44, %r59;
	shl.b32 	%r14, %r2, 5;
	mov.b32 	%r105, 1;
	mov.b32 	%r103, 0;
$L__BB227_6:
	.pragma "nounroll";
	mul.lo.s32 	%r61, %r105, %r2;
	shl.b32 	%r62, %r61, 1;
	add.s32 	%r63, %r8, %r62;
	ld.shared.u16 	%rs22, [%r102];
	// begin inline asm
	{add.f16 %rs20,%rs117,%rs22;
}
	// end inline asm
	add.s32 	%r64, %r63, %r12;
	ld.shared.u16 	%rs25, [%r64];
	// begin inline asm
	{add.f16 %rs23,%rs20,%rs25;
}
	// end inline asm
	add.s32 	%r65, %r64, %r12;
	ld.shared.u16 	%rs28, [%r65];
	// begin inline asm
	{add.f16 %rs26,%rs23,%rs28;
}
	// end inline asm
	add.s32 	%r66, %r65, %r12;
	ld.shared.u16 	%rs31, [%r66];
	// begin inline asm
	{add.f16 %rs29,%rs26,%rs31;
}
	// end inline asm
	add.s32 	%r67, %r66, %r12;
	ld.shared.u16 	%rs34, [%r67];
	// begin inline asm
	{add.f16 %rs32,%rs29,%rs34;
}
	// end inline asm
	add.s32 	%r68, %r67, %r12;
	ld.shared.u16 	%rs37, [%r68];
	// begin inline asm
	{add.f16 %rs35,%rs32,%rs37;
}
	// end inline asm
	add.s32 	%r69, %r68, %r12;
	ld.shared.u16 	%rs40, [%r69];
	// begin inline asm
	{add.f16 %rs38,%rs35,%rs40;
}
	// end inline asm
	add.s32 	%r70, %r69, %r12;
	ld.shared.u16 	%rs43, [%r70];
	// begin inline asm
	{add.f16 %rs41,%rs38,%rs43;
}
	// end inline asm
	add.s32 	%r71, %r70, %r12;
	ld.shared.u16 	%rs46, [%r71];
	// begin inline asm
	{add.f16 %rs44,%rs41,%rs46;
}
	// end inline asm
	add.s32 	%r72, %r71, %r12;
	ld.shared.u16 	%rs49, [%r72];
	// begin inline asm
	{add.f16 %rs47,%rs44,%rs49;
}
	// end inline asm
	add.s32 	%r73, %r72, %r12;
	ld.shared.u16 	%rs52, [%r73];
	// begin inline asm
	{add.f16 %rs50,%rs47,%rs52;
}
	// end inline asm
	add.s32 	%r74, %r73, %r12;
	ld.shared.u16 	%rs55, [%r74];
	// begin inline asm
	{add.f16 %rs53,%rs50,%rs55;
}
	// end inline asm
	add.s32 	%r75, %r74, %r12;
	ld.shared.u16 	%rs58, [%r75];
	// begin inline asm
	{add.f16 %rs56,%rs53,%rs58;
}
	// end inline asm
	add.s32 	%r76, %r75, %r12;
	ld.shared.u16 	%rs61, [%r76];
	// begin inline asm
	{add.f16 %rs59,%rs56,%rs61;
}
	// end inline asm
	add.s32 	%r77, %r76, %r12;
	ld.shared.u16 	%rs64, [%r77];
	// begin inline asm
	{add.f16 %rs62,%rs59,%rs64;
}
	// end inline asm
	add.s32 	%r78, %r77, %r12;
	ld.shared.u16 	%rs67, [%r78];
	// begin inline asm
	{add.f16 %rs117,%rs62,%rs67;
}
	// end inline asm
	add.s32 	%r105, %r105, 16;
	add.s32 	%r104, %r104, 16;
	add.s32 	%r103, %r103, 16;
	add.s32 	%r102, %r102, %r14;
	setp.ne.s32 	%p7, %r104, 0;
	@%p7 bra 	$L__BB227_6;
	add.s32 	%r107, %r103, 1;
$L__BB227_8:
	setp.eq.s32 	%p8, %r10, 0;
	@%p8 bra 	$L__BB227_17;
	and.b32  	%r25, %r9, 7;
	setp.lt.u32 	%p9, %r10, 8;
	@%p9 bra 	$L__BB227_11;
	mul.lo.s32 	%r79, %r107, %r2;
	shl.b32 	%r80, %r79, 1;
	add.s32 	%r81, %r8, %r80;
	ld.shared.u16 	%rs71, [%r81];
	// begin inline asm
	{add.f16 %rs69,%rs117,%rs71;
}
	// end inline asm
	shl.b32 	%r82, %r2, 1;
	add.s32 	%r83, %r81, %r82;
	ld.shared.u16 	%rs74, [%r83];
	// begin inline asm
	{add.f16 %rs72,%rs69,%rs74;
}
	// end inline asm
	add.s32 	%r84, %r83, %r82;
	ld.shared.u16 	%rs77, [%r84];
	// begin inline asm
	{add.f16 %rs75,%rs72,%rs77;
}
	// end inline asm
	add.s32 	%r85, %r84, %r82;
	ld.shared.u16 	%rs80, [%r85];
	// begin inline asm
	{add.f16 %rs78,%rs75,%rs80;
}
	// end inline asm
	add.s32 	%r86, %r85, %r82;
	ld.shared.u16 	%rs83, [%r86];
	// begin inline asm
	{add.f16 %rs81,%rs78,%rs83;
}
	// end inline asm
	add.s32 	%r87, %r86, %r82;
	ld.shared.u16 	%rs86, [%r87];
	// begin inline asm
	{add.f16 %rs84,%rs81,%rs86;
}
	// end inline asm
	add.s32 	%r88, %r87, %r82;
	ld.shared.u16 	%rs89, [%r88];
	// begin inline asm
	{add.f16 %rs87,%rs84,%rs89;
}
	// end inline asm
	add.s32 	%r89, %r88, %r82;
	ld.shared.u16 	%rs92, [%r89];
	// begin inline asm
	{add.f16 %rs117,%rs87,%rs92;
}
	// end inline asm
	add.s32 	%r107, %r107, 8;
$L__BB227_11:
	setp.eq.s32 	%p10, %r25, 0;
	@%p10 bra 	$L__BB227_17;
	and.b32  	%r28, %r9, 3;
	setp.lt.u32 	%p11, %r25, 4;
	@%p11 bra 	$L__BB227_14;
	mul.lo.s32 	%r90, %r107, %r2;
	shl.b32 	%r91, %r90, 1;
	add.s32 	%r92, %r8, %r91;
	ld.shared.u16 	%rs96, [%r92];
	// begin inline asm
	{add.f16 %rs94,%rs117,%rs96;
}
	// end inline asm
	shl.b32 	%r93, %r2, 1;
	add.s32 	%r94, %r92, %r93;
	ld.shared.u16 	%rs99, [%r94];
	// begin inline asm
	{add.f16 %rs97,%rs94,%rs99;
}
	// end inline asm
	add.s32 	%r95, %r94, %r93;
	ld.shared.u16 	%rs102, [%r95];
	// begin inline asm
	{add.f16 %rs100,%rs97,%rs102;
}
	// end inline asm
	add.s32 	%r96, %r95, %r93;
	ld.shared.u16 	%rs105, [%r96];
	// begin inline asm
	{add.f16 %rs117,%rs100,%rs105;
}
	// end inline asm
	add.s32 	%r107, %r107, 4;
$L__BB227_14:
	setp.eq.s32 	%p12, %r28, 0;
	@%p12 bra 	$L__BB227_17;
	mul.lo.s32 	%r97, %r2, %r107;
	shl.b32 	%r98, %r97, 1;
	add.s32 	%r100, %r98, %r52;
	add.s32 	%r110, %r44, %r100;
	shl.b32 	%r32, %r2, 1;
	neg.s32 	%r109, %r28;
$L__BB227_16:
	.pragma "nounroll";
	ld.shared.u16 	%rs108, [%r110];
	// begin inline asm
	{add.f16 %rs117,%rs117,%rs108;
}
	// end inline asm
	add.s32 	%r110, %r110, %r32;
	add.s32 	%r109, %r109, 1;
	setp.ne.s32 	%p13, %r109, 0;
	@%p13 bra 	$L__BB227_16;
$L__BB227_17:
	st.shared.u16 	[%r8], %rs117;
$L__BB227_18:
	cvt.u64.u32 	%rd11, %r4;
	mad.lo.s64 	%rd12, %rd4, %rd11, %rd1;
	cvta.to.global.u64 	%rd13, %rd2;
	shl.b64 	%rd14, %rd12, 1;
	add.s64 	%rd15, %rd13, %rd14;
	st.global.u16 	[%rd15], %rs117;
$L__BB227_19:
	ret;

}
	// .globl	contiguous_sum_bf16
.visible .entry contiguous_sum_bf16(
	.param .u64 .ptr .align 1 contiguous_sum_bf16_param_0,
	.param .u64 .ptr .align 1 contiguous_sum_bf16_param_1,
	.param .u64 contiguous_sum_bf16_param_2
)
{
	.reg .pred 	%p<8>;
	.reg .b16 	%rs<28>;
	.reg .b32 	%r<17>;
	.reg .b64 	%rd<16>;

	ld.param.u64 	%rd4, [contiguous_sum_bf16_param_0];
	ld.param.u64 	%rd6, [contiguous_sum_bf16_param_1];
	ld.param.u64 	%rd5, [contiguous_sum_bf16_param_2];
	cvta.to.global.u64 	%rd1, %rd6;
	mov.u32 	%r1, %tid.x;
	mov.u32 	%r2, %ctaid.x;
	mov.u32 	%r16, %ntid.x;
	mul.lo.s32 	%r9, %r2, %r16;
	shl.b32 	%r10, %r9, 1;
	add.s32 	%r4, %r10, %r1;
	shl.b32 	%r11, %r1, 1;
	mov.u32 	%r12, sumsdata_bf16;
	add.s32 	%r5, %r12, %r11;
	mov.b32 	%r8, 0;
	// begin inline asm
	cvt.rn.bf16.s32 %rs1, %r8;
	// end inline asm
	st.shared.u16 	[%r5], %rs1;
	add.s32 	%r13, %r4, %r16;
	cvt.u64.u32 	%rd2, %r13;
	setp.le.u64 	%p1, %rd5, %rd2;
	@%p1 bra 	$L__BB228_2;
	mul.wide.u32 	%rd9, %r4, 2;
	add.s64 	%rd10, %rd1, %rd9;
	ld.global.u16 	%rs4, [%rd10];
	shl.b64 	%rd11, %rd2, 1;
	add.s64 	%rd12, %rd1, %rd11;
	ld.global.u16 	%rs5, [%rd12];
	// begin inline asm
	{ add.bf16 %rs3,%rs4,%rs5; }

	// end inline asm
	st.shared.u16 	[%r5], %rs3;
	bra.uni 	$L__BB228_4;
$L__BB228_2:
	cvt.u64.u32 	%rd3, %r4;
	setp.le.u64 	%p2, %rd5, %rd3;
	@%p2 bra 	$L__BB228_4;
	shl.b64 	%rd7, %rd3, 1;
	add.s64 	%rd8, %rd1, %rd7;
	ld.global.u16 	%rs2, [%rd8];
	st.shared.u16 	[%r5], %rs2;
$L__BB228_4:
	bar.sync 	0;
	setp.lt.u32 	%p3, %r16, 66;
	@%p3 bra 	$L__BB228_8;
$L__BB228_5:
	shr.u32 	%r7, %r16, 1;
	setp.ge.u32 	%p4, %r1, %r7;
	@%p4 bra 	$L__BB228_7;
	ld.shared.u16 	%rs7, [%r5];
	and.b32  	%r14, %r16, 2046;
	add.s32 	%r15, %r5, %r14;
	ld.shared.u16 	%rs8, [%r15];
	// begin inline asm
	{ add.bf16 %rs6,%rs7,%rs8; }

	// end inline asm
	st.shared.u16 	[%r5], %rs6;
$L__BB228_7:
	bar.sync 	0;
	setp.gt.u32 	%p5, %r16, 131;
	mov.u32 	%r16, %r7;
	@%p5 bra 	$L__BB228_5;
$L__BB228_8:
	setp.gt.u32 	%p6, %r1, 31;
	@%p6 bra 	$L__BB228_11;
	ld.shared.u16 	%rs10, [%r5];
	ld.shared.u16 	%rs11, [%r5+64];
	// begin inline asm
	{ add.bf16 %rs9,%rs10,%rs11; }

	// end inline asm
	st.volatile.shared.u16 	[%r5], %rs9;
	ld.shared.u16 	%rs14, [%r5+32];
	// begin inline asm
	{ add.bf16 %rs12,%rs9,%rs14; }

	// end inline asm
	st.volatile.shared.u16 	[%r5], %rs12;
	ld.shared.u16 	%rs17, [%r5+16];
	// begin inline asm
	{ add.bf16 %rs15,%rs12,%rs17; }

	// end inline asm
	st.volatile.shared.u16 	[%r5], %rs15;
	ld.shared.u16 	%rs20, [%r5+8];
	// begin inline asm
	{ add.bf16 %rs18,%rs15,%rs20; }

	// end inline asm
	st.volatile.shared.u16 	[%r5], %rs18;
	ld.shared.u16 	%rs23, [%r5+4];
	// begin inline asm
	{ add.bf16 %rs21,%rs18,%rs23; }

	// end inline asm
	st.volatile.shared.u16 	[%r5], %rs21;
	ld.shared.u16 	%rs26, [%r5+2];
	// begin inline asm
	{ add.bf16 %rs24,%rs21,%rs26; }

	// end inline asm
	st.volatile.shared.u16 	[%r5], %rs24;
	setp.ne.s32 	%p7, %r1, 0;
	@%p7 bra 	$L__BB228_11;
	cvta.to.global.u64 	%rd13, %rd4;
	mul.wide.u32 	%rd14, %r2, 2;
	add.s64 	%rd15, %rd13, %rd14;
	ld.shared.u16 	%rs27, [sumsdata_bf16];
	st.global.u16 	[%rd15], %rs27;
$L__BB228_11:
	ret;

}
	// .globl	uncontiguous_sum_bf16
.visible .entry uncontiguous_sum_bf16(
	.param .u64 .ptr .align 1 uncontiguous_sum_bf16_param_0,
	.param .u64 .ptr .align 1 uncontiguous_sum_bf16_param_1,
	.param .u64 .ptr .align 1 uncontiguous_sum_bf16_param_2,
	.param .u64 .ptr .align 1 uncontiguous_sum_bf16_param_3,
	.param .u64 uncontiguous_sum_bf16_param_4,
	.param .u64 uncontiguous_sum_bf16_param_5
)
{
	.reg .pred 	%p<53>;
	.reg .b16 	%rs<28>;
	.reg .b32 	%r<213>;
	.reg .b64 	%rd<558>;

	ld.param.u64 	%rd260, [uncontiguous_sum_bf16_param_0];
	ld.param.u64 	%rd263, [uncontiguous_sum_bf16_param_1];
	ld.param.u64 	%rd264, [uncontiguous_sum_bf16_param_2];
	ld.param.u64 	%rd265, [uncontiguous_sum_bf16_param_3];
	ld.param.u64 	%rd261, [uncontiguous_sum_bf16_param_4];
	ld.param.u64 	%rd262, [uncontiguous_sum_bf16_param_5];
	cvta.to.global.u64 	%rd1, %rd265;
	cvta.to.global.u64 	%rd2, %rd264;
	cvta.to.global.u64 	%rd3, %rd263;
	mov.u32 	%r1, %tid.x;
	mov.u32 	%r2, %ctaid.x;
	mov.u32 	%r212, %ntid.x;
	mul.lo.s32 	%r53, %r2, %r212;
	shl.b32 	%r54, %r53, 1;
	add.s32 	%r4, %r54, %r1;
	shl.b32 	%r55, %r1, 1;
	mov.u32 	%r56, sumsdata_bf16;
	add.s32 	%r5, %r56, %r55;
	mov.b32 	%r52, 0;
	// begin inline asm
	cvt.rn.bf16.s32 %rs1, %r52;
	// end inline asm
	st.shared.u16 	[%r5], %rs1;
	add.s32 	%r57, %r4, %r212;
	cvt.u64.u32 	%rd511, %r57;
	setp.le.u64 	%p1, %rd262, %rd511;
	@%p1 bra 	$L__BB229_54;
	cvt.u32.u64 	%r6, %rd261;
	add.s32 	%r206, %r6, -1;
	setp.lt.s32 	%p27, %r206, 0;
	mov.b64 	%rd515, 0;
	mov.u64 	%rd516, %rd515;
	@%p27 bra 	$L__BB229_53;
	cvt.u64.u32 	%rd512, %r4;
	setp.lt.u32 	%p28, %r206, 3;
	mov.b64 	%rd516, 0;
	mov.u64 	%rd515, %rd516;
	@%p28 bra 	$L__BB229_30;
	add.s32 	%r204, %r6, -2;
	and.b32  	%r133, %r6, -4;
	neg.s32 	%r203, %r133;
	mov.b64 	%rd516, 0;
$L__BB229_4:
	.pragma "nounroll";
	add.s32 	%r12, %r204, 1;
	mul.wide.u32 	%rd397, %r12, 8;
	add.s64 	%rd398, %rd2, %rd397;
	ld.global.u64 	%rd10, [%rd398];
	or.b64  	%rd399, %rd512, %rd10;
	and.b64  	%rd400, %rd399, -4294967296;
	setp.ne.s64 	%p29, %rd400, 0;
	@%p29 bra 	$L__BB229_6;
	cvt.u32.u64 	%r134, %rd10;
	cvt.u32.u64 	%r135, %rd512;
	div.u32 	%r136, %r135, %r134;
	mul.lo.s32 	%r137, %r136, %r134;
	sub.s32 	%r138, %r135, %r137;
	cvt.u64.u32 	%rd477, %r136;
	cvt.u64.u32 	%rd478, %r138;
	bra.uni 	$L__BB229_7;
$L__BB229_6:
	div.s64 	%rd477, %rd512, %rd10;
	mul.lo.s64 	%rd401, %rd477, %rd10;
	sub.s64 	%rd478, %rd512, %rd401;
$L__BB229_7:
	mul.wide.u32 	%rd402, %r12, 8;
	add.s64 	%rd403, %rd1, %rd402;
	ld.global.u64 	%rd17, [%rd403];
	mad.lo.s64 	%rd18, %rd17, %rd478, %rd515;
	or.b64  	%rd404, %rd511, %rd10;
	and.b64  	%rd405, %rd404, -4294967296;
	setp.ne.s64 	%p30, %rd405, 0;
	@%p30 bra 	$L__BB229_9;
	cvt.u32.u64 	%r139, %rd10;
	cvt.u32.u64 	%r140, %rd511;
	div.u32 	%r141, %r140, %r139;
	mul.lo.s32 	%r142, %r141, %r139;
	sub.s32 	%r143, %r140, %r142;
	cvt.u64.u32 	%rd479, %r141;
	cvt.u64.u32 	%rd480, %r143;
	bra.uni 	$L__BB229_10;
$L__BB229_9:
	div.s64 	%rd479, %rd511, %rd10;
	mul.lo.s64 	%rd406, %rd479, %rd10;
	sub.s64 	%rd480, %rd511, %rd406;
$L__BB229_10:
	mad.lo.s64 	%rd25, %rd480, %rd17, %rd516;
	add.s32 	%r13, %r204, -2;
	mul.wide.u32 	%rd407, %r204, 8;
	add.s64 	%rd408, %rd2, %rd407;
	ld.global.u64 	%rd26, [%rd408];
	or.b64  	%rd409, %rd477, %rd26;
	and.b64  	%rd410, %rd409, -4294967296;
	setp.ne.s64 	%p31, %rd410, 0;
	@%p31 bra 	$L__BB229_12;
	cvt.u32.u64 	%r144, %rd26;
	cvt.u32.u64 	%r145, %rd477;
	div.u32 	%r146, %r145, %r144;
	mul.lo.s32 	%r147, %r146, %r144;
	sub.s32 	%r148, %r145, %r147;
	cvt.u64.u32 	%rd481, %r146;
	cvt.u64.u32 	%rd482, %r148;
	bra.uni 	$L__BB229_13;
$L__BB229_12:
	div.s64 	%rd481, %rd477, %rd26;
	mul.lo.s64 	%rd411, %rd481, %rd26;
	sub.s64 	%rd482, %rd477, %rd411;
$L__BB229_13:
	mul.wide.u32 	%rd412, %r204, 8;
	add.s64 	%rd413, %rd1, %rd412;
	ld.global.u64 	%rd33, [%rd413];
	mad.lo.s64 	%rd34, %rd33, %rd482, %rd18;
	or.b64  	%rd414, %rd479, %rd26;
	and.b64  	%rd415, %rd414, -4294967296;
	setp.ne.s64 	%p32, %rd415, 0;
	@%p32 bra 	$L__BB229_15;
	cvt.u32.u64 	%r149, %rd26;
	cvt.u32.u64 	%r150, %rd479;
	div.u32 	%r151, %r150, %r149;
	mul.lo.s32 	%r152, %r151, %r149;
	sub.s32 	%r153, %r150, %r152;
	cvt.u64.u32 	%rd483, %r151;
	cvt.u64.u32 	%rd484, %r153;
	bra.uni 	$L__BB229_16;
$L__BB229_15:
	div.s64 	%rd483, %rd479, %rd26;
	mul.lo.s64 	%rd416, %rd483, %rd26;
	sub.s64 	%rd484, %rd479, %rd416;
$L__BB229_16:
	mad.lo.s64 	%rd41, %rd484, %rd33, %rd25;
	add.s32 	%r14, %r204, -1;
	mul.wide.u32 	%rd417, %r14, 8;
	add.s64 	%rd418, %rd2, %rd417;
	ld.global.u64 	%rd42, [%rd418];
	or.b64  	%rd419, %rd481, %rd42;
	and.b64  	%rd420, %rd419, -4294967296;
	setp.ne.s64 	%p33, %rd420, 0;
	@%p33 bra 	$L__BB229_18;
	cvt.u32.u64 	%r154, %rd42;
	cvt.u32.u64 	%r155, %rd481;
	div.u32 	%r156, %r155, %r154;
	mul.lo.s32 	%r157, %r156, %r154;
	sub.s32 	%r158, %r155, %r157;
	cvt.u64.u32 	%rd485, %r156;
	cvt.u64.u32 	%rd486, %r158;
	bra.uni 	$L__BB229_19;
$L__BB229_18:
	div.s64 	%rd485, %rd481, %rd42;
	mul.lo.s64 	%rd421, %rd485, %rd42;
	sub.s64 	%rd486, %rd481, %rd421;
$L__BB229_19:
	mul.wide.u32 	%rd422, %r14, 8;
	add.s64 	%rd423, %rd1, %rd422;
	ld.global.u64 	%rd49, [%rd423];
	mad.lo.s64 	%rd50, %rd49, %rd486, %rd34;
	or.b64  	%rd424, %rd483, %rd42;
	and.b64  	%rd425, %rd424, -4294967296;
	setp.ne.s64 	%p34, %rd425, 0;
	@%p34 bra 	$L__BB229_21;
	cvt.u32.u64 	%r159, %rd42;
	cvt.u32.u64 	%r160, %rd483;
	div.u32 	%r161, %r160, %r159;
	mul.lo.s32 	%r162, %r161, %r159;
	sub.s32 	%r163, %r160, %r162;
	cvt.u64.u32 	%rd487, %r161;
	cvt.u64.u32 	%rd488, %r163;
	bra.uni 	$L__BB229_22;
$L__BB229_21:
	div.s64 	%rd487, %rd483, %rd42;
	mul.lo.s64 	%rd426, %rd487, %rd42;
	sub.s64 	%rd488, %rd483, %rd426;
$L__BB229_22:
	mad.lo.s64 	%rd57, %rd488, %rd49, %rd41;
	mul.wide.u32 	%rd427, %r13, 8;
	add.s64 	%rd428, %rd2, %rd427;
	ld.global.u64 	%rd58, [%rd428];
	or.b64  	%rd429, %rd485, %rd58;
	and.b64  	%rd430, %rd429, -4294967296;
	setp.ne.s64 	%p35, %rd430, 0;
	@%p35 bra 	$L__BB229_24;
	cvt.u32.u64 	%r164, %rd58;
	cvt.u32.u64 	%r165, %rd485;
	div.u32 	%r166, %r165, %r164;
	mul.lo.s32 	%r167, %r166, %r164;
	sub.s32 	%r168, %r165, %r167;
	cvt.u64.u32 	%rd512, %r166;
	cvt.u64.u32 	%rd490, %r168;
	bra.uni 	$L__BB229_25;
$L__BB229_24:
	div.s64 	%rd512, %rd485, %rd58;
	mul.lo.s64 	%rd431, %rd512, %rd58;
	sub.s64 	%rd490, %rd485, %rd431;
$L__BB229_25:
	mul.wide.u32 	%rd432, %r13, 8;
	add.s64 	%rd433, %rd1, %rd432;
	ld.global.u64 	%rd65, [%rd433];
	mad.lo.s64 	%rd515, %rd65, %rd490, %rd50;
	or.b64  	%rd434, %rd487, %rd58;
	and.b64  	%rd435, %rd434, -4294967296;
	setp.ne.s64 	%p36, %rd435, 0;
	@%p36 bra 	$L__BB229_27;
	cvt.u32.u64 	%r169, %rd58;
	cvt.u32.u64 	%r170, %rd487;
	div.u32 	%r171, %r170, %r169;
	mul.lo.s32 	%r172, %r171, %r169;
	sub.s32 	%r173, %r170, %r172;
	cvt.u64.u32 	%rd511, %r171;
	cvt.u64.u32 	%rd492, %r173;
	bra.uni 	$L__BB229_28;
$L__BB229_27:
	div.s64 	%rd511, %rd487, %rd58;
	mul.lo.s64 	%rd436, %rd511, %rd58;
	sub.s64 	%rd492, %rd487, %rd436;
$L__BB229_28:
	mad.lo.s64 	%rd516, %rd492, %rd65, %rd57;
	add.s32 	%r204, %r204, -4;
	add.s32 	%r203, %r203, 4;
	setp.ne.s32 	%p37, %r203, 0;
	@%p37 bra 	$L__BB229_4;
	add.s32 	%r206, %r204, 1;
$L__BB229_30:
	and.b32  	%r19, %r6, 3;
	setp.eq.s32 	%p38, %r19, 0;
	@%p38 bra 	$L__BB229_53;
	setp.eq.s32 	%p39, %r19, 1;
	@%p39 bra 	$L__BB229_45;
	mul.wide.u32 	%rd438, %r206, 8;
	add.s64 	%rd439, %rd2, %rd438;
	ld.global.u64 	%rd80, [%rd439];
	or.b64  	%rd440, %rd512, %rd80;
	and.b64  	%rd441, %rd440, -4294967296;
	setp.ne.s64 	%p40, %rd441, 0;
	@%p40 bra 	$L__BB229_34;
	cvt.u32.u64 	%r174, %rd80;
	cvt.u32.u64 	%r175, %rd512;
	div.u32 	%r176, %r175, %r174;
	mul.lo.s32 	%r177, %r176, %r174;
	sub.s32 	%r178, %r175, %r177;
	cvt.u64.u32 	%rd499, %r176;
	cvt.u64.u32 	%rd500, %r178;
	bra.uni 	$L__BB229_35;
$L__BB229_34:
	div.s64 	%rd499, %rd512, %rd80;
	mul.lo.s64 	%rd442, %rd499, %rd80;
	sub.s64 	%rd500, %rd512, %rd442;
$L__BB229_35:
	add.s64 	%rd444, %rd1, %rd438;
	ld.global.u64 	%rd87, [%rd444];
	mad.lo.s64 	%rd88, %rd87, %rd500, %rd515;
	or.b64  	%rd445, %rd511, %rd80;
	and.b64  	%rd446, %rd445, -4294967296;
	setp.ne.s64 	%p41, %rd446, 0;
	@%p41 bra 	$L__BB229_37;
	cvt.u32.u64 	%r179, %rd80;
	cvt.u32.u64 	%r180, %rd511;
	div.u32 	%r181, %r180, %r179;
	mul.lo.s32 	%r182, %r181, %r179;
	sub.s32 	%r183, %r180, %r182;
	cvt.u64.u32 	%rd501, %r181;
	cvt.u64.u32 	%rd502, %r183;
	bra.uni 	$L__BB229_38;
$L__BB229_37:
	div.s64 	%rd501, %rd511, %rd80;
	mul.lo.s64 	%rd447, %rd501, %rd80;
	sub.s64 	%rd502, %rd511, %rd447;
$L__BB229_38:
	mad.lo.s64 	%rd95, %rd502, %rd87, %rd516;
	add.s32 	%r20, %r206, -1;
	mul.wide.u32 	%rd448, %r20, 8;
	add.s64 	%rd449, %rd2, %rd448;
	ld.global.u64 	%rd96, [%rd449];
	or.b64  	%rd450, %rd499, %rd96;
	and.b64  	%rd451, %rd450, -4294967296;
	setp.ne.s64 	%p42, %rd451, 0;
	@%p42 bra 	$L__BB229_40;
	cvt.u32.u64 	%r184, %rd96;
	cvt.u32.u64 	%r185, %rd499;
	div.u32 	%r186, %r185, %r184;
	mul.lo.s32 	%r187, %r186, %r184;
	sub.s32 	%r188, %r185, %r187;
	cvt.u64.u32 	%rd512, %r186;
	cvt.u64.u32 	%rd504, %r188;
	bra.uni 	$L__BB229_41;
$L__BB229_40:
	div.s64 	%rd512, %rd499, %rd96;
	mul.lo.s64 	%rd452, %rd512, %rd96;
	sub.s64 	%rd504, %rd499, %rd452;
$L__BB229_41:
	add.s64 	%rd454, %rd1, %rd448;
	ld.global.u64 	%rd103, [%rd454];
	mad.lo.s64 	%rd515, %rd103, %rd504, %rd88;
	or.b64  	%rd455, %rd501, %rd96;
	and.b64  	%rd456, %rd455, -4294967296;
	setp.ne.s64 	%p43, %rd456, 0;
	@%p43 bra 	$L__BB229_43;
	cvt.u32.u64 	%r189, %rd96;
	cvt.u32.u64 	%r190, %rd501;
	div.u32 	%r191, %r190, %r189;
	mul.lo.s32 	%r192, %r191, %r189;
	sub.s32 	%r193, %r190, %r192;
	cvt.u64.u32 	%rd511, %r191;
	cvt.u64.u32 	%rd506, %r193;
	bra.uni 	$L__BB229_44;
$L__BB229_43:
	div.s64 	%rd511, %rd501, %rd96;
	mul.lo.s64 	%rd457, %rd511, %rd96;
	sub.s64 	%rd506, %rd501, %rd457;
$L__BB229_44:
	mad.lo.s64 	%rd516, %rd506, %rd103, %rd95;
	add.s32 	%r206, %r206, -2;
$L__BB229_45:
	and.b32  	%r194, %r6, 1;
	setp.eq.b32 	%p44, %r194, 1;
	not.pred 	%p45, %p44;
	@%p45 bra 	$L__BB229_53;
	mul.wide.u32 	%rd458, %r206, 8;
	add.s64 	%rd459, %rd2, %rd458;
	ld.global.u64 	%rd118, [%rd459];
	or.b64  	%rd460, %rd512, %rd118;
	and.b64  	%rd461, %rd460, -4294967296;
	setp.ne.s64 	%p46, %rd461, 0;
	@%p46 bra 	$L__BB229_48;
	cvt.u32.u64 	%r195, %rd118;
	cvt.u32.u64 	%r196, %rd512;
	rem.u32 	%r197, %r196, %r195;
	cvt.u64.u32 	%rd513, %r197;
	bra.uni 	$L__BB229_49;
$L__BB229_48:
	rem.s64 	%rd513, %rd512, %rd118;
$L__BB229_49:
	add.s64 	%rd463, %rd1, %rd458;
	ld.global.u64 	%rd122, [%rd463];
	mad.lo.s64 	%rd515, %rd122, %rd513, %rd515;
	or.b64  	%rd464, %rd511, %rd118;
	and.b64  	%rd465, %rd464, -4294967296;
	setp.ne.s64 	%p47, %rd465, 0;
	@%p47 bra 	$L__BB229_51;
	cvt.u32.u64 	%r198, %rd118;
	cvt.u32.u64 	%r199, %rd511;
	rem.u32 	%r200, %r199, %r198;
	cvt.u64.u32 	%rd514, %r200;
	bra.uni 	$L__BB229_52;
$L__BB229_51:
	rem.s64 	%rd514, %rd511, %rd118;
$L__BB229_52:
	mad.lo.s64 	%rd516, %rd514, %rd122, %rd516;
$L__BB229_53:
	shl.b64 	%rd466, %rd515, 1;
	add.s64 	%rd467, %rd3, %rd466;
	ld.global.u16 	%rs4, [%rd467];
	shl.b64 	%rd468, %rd516, 1;
	add.s64 	%rd469, %rd3, %rd468;
	ld.global.u16 	%rs5, [%rd469];
	// begin inline asm
	{ add.bf16 %rs3,%rs4,%rs5; }

	// end inline asm
	st.shared.u16 	[%r5], %rs3;
	bra.uni 	$L__BB229_114;
$L__BB229_54:
	cvt.u64.u32 	%rd548, %r4;
	setp.le.u64 	%p2, %rd262, %rd548;
	@%p2 bra 	$L__BB229_114;
	cvt.u32.u64 	%r23, %rd261;
	add.s32 	%r210, %r23, -1;
	setp.lt.s32 	%p3, %r210, 0;
	mov.b64 	%rd557, 0;
	@%p3 bra 	$L__BB229_113;
	and.b32  	%r25, %r23, 7;
	setp.lt.u32 	%p4, %r210, 7;
	mov.b64 	%rd557, 0;
	@%p4 bra 	$L__BB229_84;
	add.s32 	%r208, %r23, -4;
	and.b32  	%r58, %r23, -8;
	neg.s32 	%r207, %r58;
	mov.b64 	%rd557, 0;
$L__BB229_58:
	.pragma "nounroll";
	add.s32 	%r30, %r208, 3;
	mul.wide.u32 	%rd270, %r30, 8;
	add.s64 	%rd271, %rd2, %rd270;
	ld.global.u64 	%rd133, [%rd271];
	or.b64  	%rd272, %rd548, %rd133;
	and.b64  	%rd273, %rd272, -4294967296;
	setp.ne.s64 	%p5, %rd273, 0;
	@%p5 bra 	$L__BB229_60;
	cvt.u32.u64 	%r59, %rd133;
	cvt.u32.u64 	%r60, %rd548;
	div.u32 	%r61, %r60, %r59;
	mul.lo.s32 	%r62, %r61, %r59;
	sub.s32 	%r63, %r60, %r62;
	cvt.u64.u32 	%rd519, %r61;
	cvt.u64.u32 	%rd520, %r63;
	bra.uni 	$L__BB229_61;
$L__BB229_60:
	div.s64 	%rd519, %rd548, %rd133;
	mul.lo.s64 	%rd274, %rd519, %rd133;
	sub.s64 	%rd520, %rd548, %rd274;
$L__BB229_61:
	add.s64 	%rd276, %rd1, %rd270;
	ld.global.u64 	%rd277, [%rd276];
	mad.lo.s64 	%rd140, %rd277, %rd520, %rd557;
	add.s32 	%r31, %r208, 2;
	mul.wide.u32 	%rd278, %r31, 8;
	add.s64 	%rd279, %rd2, %rd278;
	ld.global.u64 	%rd141, [%rd279];
	or.b64  	%rd280, %rd519, %rd141;
	and.b64  	%rd281, %rd280, -4294967296;
	setp.ne.s64 	%p6, %rd281, 0;
	@%p6 bra 	$L__BB229_63;
	cvt.u32.u64 	%r64, %rd141;
	cvt.u32.u64 	%r65, %rd519;
	div.u32 	%r66, %r65, %r64;
	mul.lo.s32 	%r67, %r66, %r64;
	sub.s32 	%r68, %r65, %r67;
	cvt.u64.u32 	%rd521, %r66;
	cvt.u64.u32 	%rd522, %r68;
	bra.uni 	$L__BB229_64;
$L__BB229_63:
	div.s64 	%rd521, %rd519, %rd141;
	mul.lo.s64 	%rd282, %rd521, %rd141;
	sub.s64 	%rd522, %rd519, %rd282;
$L__BB229_64:
	add.s64 	%rd284, %rd1, %rd278;
	ld.global.u64 	%rd285, [%rd284];
	mad.lo.s64 	%rd148, %rd285, %rd522, %rd140;
	add.s32 	%r32, %r208, 1;
	mul.wide.u32 	%rd286, %r32, 8;
	add.s64 	%rd287, %rd2, %rd286;
	ld.global.u64 	%rd149, [%rd287];
	or.b64  	%rd288, %rd521, %rd149;
	and.b64  	%rd289, %rd288, -4294967296;
	setp.ne.s64 	%p7, %rd289, 0;
	@%p7 bra 	$L__BB229_66;
	cvt.u32.u64 	%r69, %rd149;
	cvt.u32.u64 	%r70, %rd521;
	div.u32 	%r71, %r70, %r69;
	mul.lo.s32 	%r72, %r71, %r69;
	sub.s32 	%r73, %r70, %r72;
	cvt.u64.u32 	%rd523, %r71;
	cvt.u64.u32 	%rd524, %r73;
	bra.uni 	$L__BB229_67;
$L__BB229_66:
	div.s64 	%rd523, %rd521, %rd149;
	mul.lo.s64 	%rd290, %rd523, %rd149;
	sub.s64 	%rd524, %rd521, %rd290;
$L__BB229_67:
	add.s64 	%rd292, %rd1, %rd286;
	ld.global.u64 	%rd293, [%rd292];
	mad.lo.s64 	%rd156, %rd293, %rd524, %rd148;
	add.s32 	%r33, %r208, -4;
	mul.wide.u32 	%rd294, %r208, 8;
	add.s64 	%rd295, %rd2, %rd294;
	ld.global.u64 	%rd157, [%rd295];
	or.b64  	%rd296, %rd523, %rd157;
	and.b64  	%rd297, %rd296, -4294967296;
	setp.ne.s64 	%p8, %rd297, 0;
	@%p8 bra 	$L__BB229_69;
	cvt.u32.u64 	%r74, %rd157;
	cvt.u32.u64 	%r75, %rd523;
	div.u32 	%r76, %r75, %r74;
	mul.lo.s32 	%r77, %r76, %r74;
	sub.s32 	%r78, %r75, %r77;
	cvt.u64.u32 	%rd525, %r76;
	cvt.u64.u32 	%rd526, %r78;
	bra.uni 	$L__BB229_70;
$L__BB229_69:
	div.s64 	%rd525, %rd523, %rd157;
	mul.lo.s64 	%rd298, %rd525, %rd157;
	sub.s64 	%rd526, %rd523, %rd298;
$L__BB229_70:
	add.s64 	%rd300, %rd1, %rd294;
	ld.global.u64 	%rd301, [%rd300];
	mad.lo.s64 	%rd164, %rd301, %rd526, %rd156;
	add.s32 	%r34, %r208, -1;
	mul.wide.u32 	%rd302, %r34, 8;
	add.s64 	%rd303, %rd2, %rd302;
	ld.global.u64 	%rd165, [%rd303];
	or.b64  	%rd304, %rd525, %rd165;
	and.b64  	%rd305, %rd304, -4294967296;
	setp.ne.s64 	%p9, %rd305, 0;
	@%p9 bra 	$L__BB229_72;
	cvt.u32.u64 	%r79, %rd165;
	cvt.u32.u64 	%r80, %rd525;
	div.u32 	%r81, %r80, %r79;
	mul.lo.s32 	%r82, %r81, %r79;
	sub.s32 	%r83, %r80, %r82;
	cvt.u64.u32 	%rd527, %r81;
	cvt.u64.u32 	%rd528, %r83;
	bra.uni 	$L__BB229_73;
$L__BB229_72:
	div.s64 	%rd527, %rd525, %rd165;
	mul.lo.s64 	%rd306, %rd527, %rd165;
	sub.s64 	%rd528, %rd525, %rd306;
$L__BB229_73:
	add.s64 	%rd308, %rd1, %rd302;
	ld.global.u64 	%rd309, [%rd308];
	mad.lo.s64 	%rd172, %rd309, %rd528, %rd164;
	add.s32 	%r35, %r208, -2;
	mul.wide.u32 	%rd310, %r35, 8;
	add.s64 	%rd311, %rd2, %rd310;
	ld.global.u64 	%rd173, [%rd311];
	or.b64  	%rd312, %rd527, %rd173;
	and.b64  	%rd313, %rd312, -4294967296;
	setp.ne.s64 	%p10, %rd313, 0;
	@%p10 bra 	$L__BB229_75;
	cvt.u32.u64 	%r84, %rd173;
	cvt.u32.u64 	%r85, %rd527;
	div.u32 	%r86, %r85, %r84;
	mul.lo.s32 	%r87, %r86, %r84;
	sub.s32 	%r88, %r85, %r87;
	cvt.u64.u32 	%rd529, %r86;
	cvt.u64.u32 	%rd530, %r88;
	bra.uni 	$L__BB229_76;
$L__BB229_75:
	div.s64 	%rd529, %rd527, %rd173;
	mul.lo.s64 	%rd314, %rd529, %rd173;
	sub.s64 	%rd530, %rd527, %rd314;
$L__BB229_76:
	add.s64 	%rd316, %rd1, %rd310;
	ld.global.u64 	%rd317, [%rd316];
	mad.lo.s64 	%rd180, %rd317, %rd530, %rd172;
	add.s32 	%r36, %r208, -3;
	mul.wide.u32 	%rd318, %r36, 8;
	add.s64 	%rd319, %rd2, %rd318;
	ld.global.u64 	%rd181, [%rd319];
	or.b64  	%rd320, %rd529, %rd181;
	and.b64  	%rd321, %rd320, -4294967296;
	setp.ne.s64 	%p11, %rd321, 0;
	@%p11 bra 	$L__BB229_78;
	cvt.u32.u64 	%r89, %rd181;
	cvt.u32.u64 	%r90, %rd529;
	div.u32 	%r91, %r90, %r89;
	mul.lo.s32 	%r92, %r91, %r89;
	sub.s32 	%r93, %r90, %r92;
	cvt.u64.u32 	%rd531, %r91;
	cvt.u64.u32 	%rd532, %r93;
	bra.uni 	$L__BB229_79;
$L__BB229_78:
	div.s64 	%rd531, %rd529, %rd181;
	mul.lo.s64 	%rd322, %rd531, %rd181;
	sub.s64 	%rd532, %rd529, %rd322;
$L__BB229_79:
	add.s64 	%rd324, %rd1, %rd318;
	ld.global.u64 	%rd325, [%rd324];
	mad.lo.s64 	%rd188, %rd325, %rd532, %rd180;
	mul.wide.u32 	%rd326, %r33, 8;
	add.s64 	%rd327, %rd2, %rd326;
	ld.global.u64 	%rd189, [%rd327];
	or.b64  	%rd328, %rd531, %rd189;
	and.b64  	%rd329, %rd328, -4294967296;
	setp.ne.s64 	%p12, %rd329, 0;
	@%p12 bra 	$L__BB229_81;
	cvt.u32.u64 	%r94, %rd189;
	cvt.u32.u64 	%r95, %rd531;
	div.u32 	%r96, %r95, %r94;
	mul.lo.s32 	%r97, %r96, %r94;
	sub.s32 	%r98, %r95, %r97;
	cvt.u64.u32 	%rd548, %r96;
	cvt.u64.u32 	%rd534, %r98;
	bra.uni 	$L__BB229_82;
$L__BB229_81:
	div.s64 	%rd548, %rd531, %rd189;
	mul.lo.s64 	%rd330, %rd548, %rd189;
	sub.s64 	%rd534, %rd531, %rd330;
$L__BB229_82:
	add.s64 	%rd332, %rd1, %rd326;
	ld.global.u64 	%rd333, [%rd332];
	mad.lo.s64 	%rd557, %rd333, %rd534, %rd188;
	add.s32 	%r208, %r208, -8;
	add.s32 	%r207, %r207, 8;
	setp.ne.s32 	%p13, %r207, 0;
	@%p13 bra 	$L__BB229_58;
	add.s32 	%r210, %r208, 3;
$L__BB229_84:
	setp.eq.s32 	%p14, %r25, 0;
	@%p14 bra 	$L__BB229_113;
	and.b32  	%r41, %r23, 3;
	setp.lt.u32 	%p15, %r25, 4;
	@%p15 bra 	$L__BB229_99;
	mul.wide.u32 	%rd335, %r210, 8;
	add.s64 	%rd336, %rd2, %rd335;
	ld.global.u64 	%rd200, [%rd336];
	or.b64  	%rd337, %rd548, %rd200;
	and.b64  	%rd338, %rd337, -4294967296;
	setp.ne.s64 	%p16, %rd338, 0;
	@%p16 bra 	$L__BB229_88;
	cvt.u32.u64 	%r99, %rd200;
	cvt.u32.u64 	%r100, %rd548;
	div.u32 	%r101, %r100, %r99;
	mul.lo.s32 	%r102, %r101, %r99;
	sub.s32 	%r103, %r100, %r102;
	cvt.u64.u32 	%rd538, %r101;
	cvt.u64.u32 	%rd539, %r103;
	bra.uni 	$L__BB229_89;
$L__BB229_88:
	div.s64 	%rd538, %rd548, %rd200;
	mul.lo.s64 	%rd339, %rd538, %rd200;
	sub.s64 	%rd539, %rd548, %rd339;
$L__BB229_89:
	add.s64 	%rd341, %rd1, %rd335;
	ld.global.u64 	%rd342, [%rd341];
	mad.lo.s64 	%rd207, %rd342, %rd539, %rd557;
	add.s32 	%r42, %r210, -1;
	mul.wide.u32 	%rd343, %r42, 8;
	add.s64 	%rd344, %rd2, %rd343;
	ld.global.u64 	%rd208, [%rd344];
	or.b64  	%rd345, %rd538, %rd208;
	and.b64  	%rd346, %rd345, -4294967296;
	setp.ne.s64 	%p17, %rd346, 0;
	@%p17 bra 	$L__BB229_91;
	cvt.u32.u64 	%r104, %rd208;
	cvt.u32.u64 	%r105, %rd538;
	div.u32 	%r106, %r105, %r104;
	mul.lo.s32 	%r107, %r106, %r104;
	sub.s32 	%r108, %r105, %r107;
	cvt.u64.u32 	%rd540, %r106;
	cvt.u64.u32 	%rd541, %r108;
	bra.uni 	$L__BB229_92;
$L__BB229_91:
	div.s64 	%rd540, %rd538, %rd208;
	mul.lo.s64 	%rd347, %rd540, %rd208;
	sub.s64 	%rd541, %rd538, %rd347;
$L__BB229_92:
	add.s64 	%rd349, %rd1, %rd343;
	ld.global.u64 	%rd350, [%rd349];
	mad.lo.s64 	%rd215, %rd350, %rd541, %rd207;
	add.s32 	%r43, %r210, -2;
	mul.wide.u32 	%rd351, %r43, 8;
	add.s64 	%rd352, %rd2, %rd351;
	ld.global.u64 	%rd216, [%rd352];
	or.b64  	%rd353, %rd540, %rd216;
	and.b64  	%rd354, %rd353, -4294967296;
	setp.ne.s64 	%p18, %rd354, 0;
	@%p18 bra 	$L__BB229_94;
	cvt.u32.u64 	%r109, %rd216;
	cvt.u32.u64 	%r110, %rd540;
	div.u32 	%r111, %r110, %r109;
	mul.lo.s32 	%r112, %r111, %r109;
	sub.s32 	%r113, %r110, %r112;
	cvt.u64.u32 	%rd542, %r111;
	cvt.u64.u32 	%rd543, %r113;
	bra.uni 	$L__BB229_95;
$L__BB229_94:
	div.s64 	%rd542, %rd540, %rd216;
	mul.lo.s64 	%rd355, %rd542, %rd216;
	sub.s64 	%rd543, %rd540, %rd355;
$L__BB229_95:
	add.s64 	%rd357, %rd1, %rd351;
	ld.global.u64 	%rd358, [%rd357];
	mad.lo.s64 	%rd223, %rd358, %rd543, %rd215;
	add.s32 	%r44, %r210, -3;
	mul.wide.u32 	%rd359, %r44, 8;
	add.s64 	%rd360, %rd2, %rd359;
	ld.global.u64 	%rd224, [%rd360];
	or.b64  	%rd361, %rd542, %rd224;
	and.b64  	%rd362, %rd361, -4294967296;
	setp.ne.s64 	%p19, %rd362, 0;
	@%p19 bra 	$L__BB229_97;
	cvt.u32.u64 	%r114, %rd224;
	cvt.u32.u64 	%r115, %rd542;
	div.u32 	%r116, %r115, %r114;
	mul.lo.s32 	%r117, %r116, %r114;
	sub.s32 	%r118, %r115, %r117;
	cvt.u64.u32 	%rd548, %r116;
	cvt.u64.u32 	%rd545, %r118;
	bra.uni 	$L__BB229_98;
$L__BB229_97:
	div.s64 	%rd548, %rd542, %rd224;
	mul.lo.s64 	%rd363, %rd548, %rd224;
	sub.s64 	%rd545, %rd542, %rd363;
$L__BB229_98:
	add.s64 	%rd365, %rd1, %rd359;
	ld.global.u64 	%rd366, [%rd365];
	mad.lo.s64 	%rd557, %rd366, %rd545, %rd223;
	add.s32 	%r210, %r210, -4;
$L__BB229_99:
	setp.eq.s32 	%p20, %r41, 0;
	@%p20 bra 	$L__BB229_113;
	setp.eq.s32 	%p21, %r41, 1;
	@%p21 bra 	$L__BB229_108;
	mul.wide.u32 	%rd368, %r210, 8;
	add.s64 	%rd369, %rd2, %rd368;
	ld.global.u64 	%rd235, [%rd369];
	or.b64  	%rd370, %rd548, %rd235;
	and.b64  	%rd371, %rd370, -4294967296;
	setp.ne.s64 	%p22, %rd371, 0;
	@%p22 bra 	$L__BB229_103;
	cvt.u32.u64 	%r119, %rd235;
	cvt.u32.u64 	%r120, %rd548;
	div.u32 	%r121, %r120, %r119;
	mul.lo.s32 	%r122, %r121, %r119;
	sub.s32 	%r123, %r120, %r122;
	cvt.u64.u32 	%rd549, %r121;
	cvt.u64.u32 	%rd550, %r123;
	bra.uni 	$L__BB229_104;
$L__BB229_103:
	div.s64 	%rd549, %rd548, %rd235;
	mul.lo.s64 	%rd372, %rd549, %rd235;
	sub.s64 	%rd550, %rd548, %rd372;
$L__BB229_104:
	add.s64 	%rd374, %rd1, %rd368;
	ld.global.u64 	%rd375, [%rd374];
	mad.lo.s64 	%rd242, %rd375, %rd550, %rd557;
	add.s32 	%r47, %r210, -1;
	mul.wide.u32 	%rd376, %r47, 8;
	add.s64 	%rd377, %rd2, %rd376;
	ld.global.u64 	%rd243, [%rd377];
	or.b64  	%rd378, %rd549, %rd243;
	and.b64  	%rd379, %rd378, -4294967296;
	setp.ne.s64 	%p23, %rd379, 0;
	@%p23 bra 	$L__BB229_106;
	cvt.u32.u64 	%r124, %rd243;
	cvt.u32.u64 	%r125, %rd549;
	div.u32 	%r126, %r125, %r124;
	mul.lo.s32 	%r127, %r126, %r124;
	sub.s32 	%r128, %r125, %r127;
	cvt.u64.u32 	%rd548, %r126;
	cvt.u64.u32 	%rd552, %r128;
	bra.uni 	$L__BB229_107;
$L__BB229_106:
	div.s64 	%rd548, %rd549, %rd243;
	mul.lo.s64 	%rd380, %rd548, %rd243;
	sub.s64 	%rd552, %rd549, %rd380;
$L__BB229_107:
	add.s64 	%rd382, %rd1, %rd376;
	ld.global.u64 	%rd383, [%rd382];
	mad.lo.s64 	%rd557, %rd383, %rd552, %rd242;
	add.s32 	%r210, %r210, -2;
$L__BB229_108:
	and.b32  	%r129, %r23, 1;
	setp.eq.b32 	%p24, %r129, 1;
	not.pred 	%p25, %p24;
	@%p25 bra 	$L__BB229_113;
	mul.wide.u32 	%rd384, %r210, 8;
	add.s64 	%rd385, %rd2, %rd384;
	ld.global.u64 	%rd254, [%rd385];
	or.b64  	%rd386, %rd548, %rd254;
	and.b64  	%rd387, %rd386, -4294967296;
	setp.ne.s64 	%p26, %rd387, 0;
	@%p26 bra 	$L__BB229_111;
	cvt.u32.u64 	%r130, %rd254;
	cvt.u32.u64 	%r131, %rd548;
	rem.u32 	%r132, %r131, %r130;
	cvt.u64.u32 	%rd556, %r132;
	bra.uni 	$L__BB229_112;
$L__BB229_111:
	rem.s64 	%rd556, %rd548, %rd254;
$L__BB229_112:
	add.s64 	%rd389, %rd1, %rd384;
	ld.global.u64 	%rd390, [%rd389];
	mad.lo.s64 	%rd557, %rd390, %rd556, %rd557;
$L__BB229_113:
	shl.b64 	%rd391, %rd557, 1;
	add.s64 	%rd392, %rd3, %rd391;
	ld.global.u16 	%rs2, [%rd392];
	st.shared.u16 	[%r5], %rs2;
$L__BB229_114:
	bar.sync 	0;
	setp.lt.u32 	%p48, %r212, 66;
	@%p48 bra 	$L__BB229_118;
$L__BB229_115:
	shr.u32 	%r51, %r212, 1;
	setp.ge.u32 	%p49, %r1, %r51;
	@%p49 bra 	$L__BB229_117;
	ld.shared.u16 	%rs7, [%r5];
	and.b32  	%r201, %r212, 2046;
	add.s32 	%r202, %r5, %r201;
	ld.shared.u16 	%rs8, [%r202];
	// begin inline asm
	{ add.bf16 %rs6,%rs7,%rs8; }

	// end inline asm
	st.shared.u16 	[%r5], %rs6;
$L__BB229_117:
	bar.sync 	0;
	setp.gt.u32 	%p50, %r212, 131;
	mov.u32 	%r212, %r51;
	@%p50 bra 	$L__BB229_115;
$L__BB229_118:
	setp.gt.u32 	%p51, %r1, 31;
	@%p51 bra 	$L__BB229_121;
	ld.shared.u16 	%rs10, [%r5];
	ld.shared.u16 	%rs11, [%r5+64];
	// begin inline asm
	{ add.bf16 %rs9,%rs10,%rs11; }

	// end inline asm
	st.volatile.shared.u16 	[%r5], %rs9;
	ld.shared.u16 	%rs14, [%r5+32];
	// begin inline asm
	{ add.bf16 %rs12,%rs9,%rs14; }

	// end inline asm
	st.volatile.shared.u16 	[%r5], %rs12;
	ld.shared.u16 	%rs17, [%r5+16];
	// begin inline asm
	{ add.bf16 %rs15,%rs12,%rs17; }

	// end inline asm
	st.volatile.shared.u16 	[%r5], %rs15;
	ld.shared.u16 	%rs20, [%r5+8];
	// begin inline asm
	{ add.bf16 %rs18,%rs15,%rs20; }

	// end inline asm
	st.volatile.shared.u16 	[%r5], %rs18;
	ld.shared.u16 	%rs23, [%r5+4];
	// begin inline asm
	{ add.bf16 %rs21,%rs18,%rs23; }

	// end inline asm
	st.volatile.shared.u16 	[%r5], %rs21;
	ld.shared.u16 	%rs26, [%r5+2];
	// begin inline asm
	{ add.bf16 %rs24,%rs21,%rs26; }

	// end inline asm
	st.volatile.shared.u16 	[%r5], %rs24;
	setp.ne.s32 	%p52, %r1, 0;
	@%p52 bra 	$L__BB229_121;
	cvta.to.global.u64 	%rd470, %rd260;
	mul.wide.u32 	%rd471, %r2, 2;
	add.s64 	%rd472, %rd470, %rd471;
	ld.shared.u16 	%rs27, [sumsdata_bf16];
	st.global.u16 	[%rd472], %rs27;
$L__BB229_121:
	ret;

}
	// .globl	contiguous_sum2_bf16
.visible .entry contiguous_sum2_bf16(
	.param .u64 .ptr .align 1 contiguous_sum2_bf16_param_0,
	.param .u64 .ptr .align 1 contiguous_sum2_bf16_param_1,
	.param .u64 .ptr .align 1 contiguous_sum2_bf16_param_2,
	.param .u64 .ptr .align 1 contiguous_sum2_bf16_param_3,
	.param .u64 contiguous_sum2_bf16_param_4,
	.param .u64 contiguous_sum2_bf16_param_5,
	.param .u64 contiguous_sum2_bf16_param_6
)
{
	.reg .pred 	%p<53>;
	.reg .b16 	%rs<28>;
	.reg .b32 	%r<217>;
	.reg .b64 	%rd<572>;

	ld.param.u64 	%rd266, [contiguous_sum2_bf16_param_1];
	ld.param.u64 	%rd267, [contiguous_sum2_bf16_param_2];
	ld.param.u64 	%rd268, [contiguous_sum2_bf16_param_3];
	ld.param.u64 	%rd263, [contiguous_sum2_bf16_param_4];
	ld.param.u64 	%rd264, [contiguous_sum2_bf16_param_5];
	ld.param.u64 	%rd265, [contiguous_sum2_bf16_param_6];
	cvta.to.global.u64 	%rd1, %rd268;
	cvta.to.global.u64 	%rd2, %rd267;
	cvta.to.global.u64 	%rd571, %rd266;
	mov.u32 	%r1, %tid.x;
	mov.u32 	%r2, %ctaid.x;
	mov.u32 	%r216, %ntid.x;
	mul.lo.s32 	%r52, %r2, %r216;
	shl.b32 	%r53, %r52, 1;
	add.s32 	%r4, %r53, %r1;
	shl.b32 	%r54, %r1, 1;
	mov.u32 	%r55, sumsdata_bf16;
	add.s32 	%r5, %r55, %r54;
	mov.b32 	%r51, 0;
	// begin inline asm
	cvt.rn.bf16.s32 %rs1, %r51;
	// end inline asm
	st.shared.u16 	[%r5], %rs1;
	add.s32 	%r56, %r4, %r216;
	cvt.u64.u32 	%rd4, %r56;
	setp.le.u64 	%p1, %rd264, %rd4;
	@%p1 bra 	$L__BB230_54;
	cvt.u64.u32 	%rd401, %r4;
	mov.u32 	%r133, %ctaid.y;
	cvt.u64.u32 	%rd402, %r133;
	mul.lo.s64 	%rd403, %rd264, %rd402;
	add.s64 	%rd525, %rd403, %rd401;
	add.s64 	%rd523, %rd403, %rd4;
	cvt.u32.u64 	%r6, %rd263;
	add.s32 	%r210, %r6, -1;
	setp.lt.s32 	%p27, %r210, 0;
	mov.b64 	%rd529, 0;
	mov.u64 	%rd530, %rd529;
	@%p27 bra 	$L__BB230_53;
	setp.lt.u32 	%p28, %r210, 3;
	mov.b64 	%rd530, 0;
	mov.u64 	%rd529, %rd530;
	@%p28 bra 	$L__BB230_30;
	add.s32 	%r208, %r6, -2;
	and.b32  	%r134, %r6, -4;
	neg.s32 	%r207, %r134;
	mov.b64 	%rd530, 0;
$L__BB230_4:
	.pragma "nounroll";
	add.s32 	%r12, %r208, 1;
	mul.wide.u32 	%rd407, %r12, 8;
	add.s64 	%rd408, %rd2, %rd407;
	ld.global.u64 	%rd11, [%rd408];
	or.b64  	%rd409, %rd525, %rd11;
	and.b64  	%rd410, %rd409, -4294967296;
	setp.ne.s64 	%p29, %rd410, 0;
	@%p29 bra 	$L__BB230_6;
	cvt.u32.u64 	%r135, %rd11;
	cvt.u32.u64 	%r136, %rd525;
	div.u32 	%r137, %r136, %r135;
	mul.lo.s32 	%r138, %r137, %r135;
	sub.s32 	%r139, %r136, %r138;
	cvt.u64.u32 	%rd491, %r137;
	cvt.u64.u32 	%rd492, %r139;
	bra.uni 	$L__BB230_7;
$L__BB230_6:
	div.s64 	%rd491, %rd525, %rd11;
	mul.lo.s64 	%rd411, %rd491, %rd11;
	sub.s64 	%rd492, %rd525, %rd411;
$L__BB230_7:
	mul.wide.u32 	%rd412, %r12, 8;
	add.s64 	%rd413, %rd1, %rd412;
	ld.global.u64 	%rd18, [%rd413];
	mad.lo.s64 	%rd19, %rd18, %rd492, %rd529;
	or.b64  	%rd414, %rd523, %rd11;
	and.b64  	%rd415, %rd414, -4294967296;
	setp.ne.s64 	%p30, %rd415, 0;
	@%p30 bra 	$L__BB230_9;
	cvt.u32.u64 	%r140, %rd11;
	cvt.u32.u64 	%r141, %rd523;
	div.u32 	%r142, %r141, %r140;
	mul.lo.s32 	%r143, %r142, %r140;
	sub.s32 	%r144, %r141, %r143;
	cvt.u64.u32 	%rd493, %r142;
	cvt.u64.u32 	%rd494, %r144;
	bra.uni 	$L__BB230_10;
$L__BB230_9:
	div.s64 	%rd493, %rd523, %rd11;
	mul.lo.s64 	%rd416, %rd493, %rd11;
	sub.s64 	%rd494, %rd523, %rd416;
$L__BB230_10:
	mad.lo.s64 	%rd26, %rd494, %rd18, %rd530;
	mul.wide.u32 	%rd417, %r208, 8;
	add.s64 	%rd418, %rd2, %rd417;
	ld.global.u64 	%rd27, [%rd418];
	or.b64  	%rd419, %rd491, %rd27;
	and.b64  	%rd420, %rd419, -4294967296;
	setp.ne.s64 	%p31, %rd420, 0;
	@%p31 bra 	$L__BB230_12;
	cvt.u32.u64 	%r145, %rd27;
	cvt.u32.u64 	%r146, %rd491;
	div.u32 	%r147, %r146, %r145;
	mul.lo.s32 	%r148, %r147, %r145;
	sub.s32 	%r149, %r146, %r148;
	cvt.u64.u32 	%rd495, %r147;
	cvt.u64.u32 	%rd496, %r149;
	bra.uni 	$L__BB230_13;
$L__BB230_12:
	div.s64 	%rd495, %rd491, %rd27;
	mul.lo.s64 	%rd421, %rd495, %rd27;
	sub.s64 	%rd496, %rd491, %rd421;
$L__BB230_13:
	mul.wide.u32 	%rd422, %r208, 8;
	add.s64 	%rd423, %rd1, %rd422;
	ld.global.u64 	%rd34, [%rd423];
	mad.lo.s64 	%rd35, %rd34, %rd496, %rd19;
	or.b64  	%rd424, %rd493, %rd27;
	and.b64  	%rd425, %rd424, -4294967296;
	setp.ne.s64 	%p32, %rd425, 0;
	@%p32 bra 	$L__BB230_15;
	cvt.u32.u64 	%r150, %rd27;
	cvt.u32.u64 	%r151, %rd493;
	div.u32 	%r152, %r151, %r150;
	mul.lo.s32 	%r153, %r152, %r150;
	sub.s32 	%r154, %r151, %r153;
	cvt.u64.u32 	%rd497, %r152;
	cvt.u64.u32 	%rd498, %r154;
	bra.uni 	$L__BB230_16;
$L__BB230_15:
	div.s64 	%rd497, %rd493, %rd27;
	mul.lo.s64 	%rd426, %rd497, %rd27;
	sub.s64 	%rd498, %rd493, %rd426;
$L__BB230_16:
	mad.lo.s64 	%rd42, %rd498, %rd34, %rd26;
	add.s32 	%r13, %r208, -1;
	mul.wide.u32 	%rd427, %r13, 8;
	add.s64 	%rd428, %rd2, %rd427;
	ld.global.u64 	%rd43, [%rd428];
	or.b64  	%rd429, %rd495, %rd43;
	and.b64  	%rd430, %rd429, -4294967296;
	setp.ne.s64 	%p33, %rd430, 0;
	@%p33 bra 	$L__BB230_18;
	cvt.u32.u64 	%r155, %rd43;
	cvt.u32.u64 	%r156, %rd495;
	div.u32 	%r157, %r156, %r155;
	mul.lo.s32 	%r158, %r157, %r155;
	sub.s32 	%r159, %r156, %r158;
	cvt.u64.u32 	%rd499, %r157;
	cvt.u64.u32 	%rd500, %r159;
	bra.uni 	$L__BB230_19;
$L__BB230_18:
	div.s64 	%rd499, %rd495, %rd43;
	mul.lo.s64 	%rd431, %rd499, %rd43;
	sub.s64 	%rd500, %rd495, %rd431;
$L__BB230_19:
	mul.wide.u32 	%rd432, %r13, 8;
	add.s64 	%rd433, %rd1, %rd432;
	ld.global.u64 	%rd50, [%rd433];
	mad.lo.s64 	%rd51, %rd50, %rd500, %rd35;
	or.b64  	%rd434, %rd497, %rd43;
	and.b64  	%rd435, %rd434, -4294967296;
	setp.ne.s64 	%p34, %rd435, 0;
	@%p34 bra 	$L__BB230_21;
	cvt.u32.u64 	%r160, %rd43;
	cvt.u32.u64 	%r161, %rd497;
	div.u32 	%r162, %r161, %r160;
	mul.lo.s32 	%r163, %r162, %r160;
	sub.s32 	%r164, %r161, %r163;
	cvt.u64.u32 	%rd501, %r162;
	cvt.u64.u32 	%rd502, %r164;
	bra.uni 	$L__BB230_22;
$L__BB230_21:
	div.s64 	%rd501, %rd497, %rd43;
	mul.lo.s64 	%rd436, %rd501, %rd43;
	sub.s64 	%rd502, %rd497, %rd436;
$L__BB230_22:
	mad.lo.s64 	%rd58, %rd502, %rd50, %rd42;
	add.s32 	%r165, %r208, -2;
	mul.wide.u32 	%rd437, %r165, 8;
	add.s64 	%rd438, %rd2, %rd437;
	ld.global.u64 	%rd59, [%rd438];
	or.b64  	%rd439, %rd499, %rd59;
	and.b64  	%rd440, %rd439, -4294967296;
	setp.ne.s64 	%p35, %rd440, 0;
	@%p35 bra 	$L__BB230_24;
	cvt.u32.u64 	%r166, %rd59;
	cvt.u32.u64 	%r167, %rd499;
	div.u32 	%r168, %r167, %r166;
	mul.lo.s32 	%r169, %r168, %r166;
	sub.s32 	%r170, %r167, %r169;
	cvt.u64.u32 	%rd525, %r168;
	cvt.u64.u32 	%rd504, %r170;
	bra.uni 	$L__BB230_25;
$L__BB230_24:
	div.s64 	%rd525, %rd499, %rd59;
	mul.lo.s64 	%rd441, %rd525, %rd59;
	sub.s64 	%rd504, %rd499, %rd441;
$L__BB230_25:
	mul.wide.u32 	%rd442, %r165, 8;
	add.s64 	%rd443, %rd1, %rd442;
	ld.global.u64 	%rd66, [%rd443];
	mad.lo.s64 	%rd529, %rd66, %rd504, %rd51;
	or.b64  	%rd444, %rd501, %rd59;
	and.b64  	%rd445, %rd444, -4294967296;
	setp.ne.s64 	%p36, %rd445, 0;
	@%p36 bra 	$L__BB230_27;
	cvt.u32.u64 	%r172, %rd59;
	cvt.u32.u64 	%r173, %rd501;
	div.u32 	%r174, %r173, %r172;
	mul.lo.s32 	%r175, %r174, %r172;
	sub.s32 	%r176, %r173, %r175;
	cvt.u64.u32 	%rd523, %r174;
	cvt.u64.u32 	%rd506, %r176;
	bra.uni 	$L__BB230_28;
$L__BB230_27:
	div.s64 	%rd523, %rd501, %rd59;
	mul.lo.s64 	%rd446, %rd523, %rd59;
	sub.s64 	%rd506, %rd501, %rd446;
$L__BB230_28:
	mad.lo.s64 	%rd530, %rd506, %rd66, %rd58;
	add.s32 	%r208, %r208, -4;
	add.s32 	%r207, %r207, 4;
	setp.ne.s32 	%p37, %r207, 0;
	@%p37 bra 	$L__BB230_4;
	add.s32 	%r210, %r208, 1;
$L__BB230_30:
	and.b32  	%r18, %r6, 3;
	setp.eq.s32 	%p38, %r18, 0;
	@%p38 bra 	$L__BB230_53;
	setp.eq.s32 	%p39, %r18, 1;
	@%p39 bra 	$L__BB230_45;
	mul.wide.u32 	%rd448, %r210, 8;
	add.s64 	%rd449, %rd2, %rd448;
	ld.global.u64 	%rd81, [%rd449];
	or.b64  	%rd450, %rd525, %rd81;
	and.b64  	%rd451, %rd450, -4294967296;
	setp.ne.s64 	%p40, %rd451, 0;
	@%p40 bra 	$L__BB230_34;
	cvt.u32.u64 	%r177, %rd81;
	cvt.u32.u64 	%r178, %rd525;
	div.u32 	%r179, %r178, %r177;
	mul.lo.s32 	%r180, %r179, %r177;
	sub.s32 	%r181, %r178, %r180;
	cvt.u64.u32 	%rd513, %r179;
	cvt.u64.u32 	%rd514, %r181;
	bra.uni 	$L__BB230_35;
$L__BB230_34:
	div.s64 	%rd513, %rd525, %rd81;
	mul.lo.s64 	%rd452, %rd513, %rd81;
	sub.s64 	%rd514, %rd525, %rd452;
$L__BB230_35:
	add.s64 	%rd454, %rd1, %rd448;
	ld.global.u64 	%rd88, [%rd454];
	mad.lo.s64 	%rd89, %rd88, %rd514, %rd529;
	or.b64  	%rd455, %rd523, %rd81;
	and.b64  	%rd456, %rd455, -4294967296;
	setp.ne.s64 	%p41, %rd456, 0;
	@%p41 bra 	$L__BB230_37;
	cvt.u32.u64 	%r182, %rd81;
	cvt.u32.u64 	%r183, %rd523;
	div.u32 	%r184, %r183, %r182;
	mul.lo.s32 	%r185, %r184, %r182;
	sub.s32 	%r186, %r183, %r185;
	cvt.u64.u32 	%rd515, %r184;
	cvt.u64.u32 	%rd516, %r186;
	bra.uni 	$L__BB230_38;
$L__BB230_37:
	div.s64 	%rd515, %rd523, %rd81;
	mul.lo.s64 	%rd457, %rd515, %rd81;
	sub.s64 	%rd516, %rd523, %rd457;
$L__BB230_38:
	mad.lo.s64 	%rd96, %rd516, %rd88, %rd530;
	add.s32 	%r19, %r210, -1;
	mul.wide.u32 	%rd458, %r19, 8;
	add.s64 	%rd459, %rd2, %rd458;
	ld.global.u64 	%rd97, [%rd459];
	or.b64  	%rd460, %rd513, %rd97;
	and.b64  	%rd461, %rd460, -4294967296;
	setp.ne.s64 	%p42, %rd461, 0;
	@%p42 bra 	$L__BB230_40;
	cvt.u32.u64 	%r187, %rd97;
	cvt.u32.u64 	%r188, %rd513;
	div.u32 	%r189, %r188, %r187;
	mul.lo.s32 	%r190, %r189, %r187;
	sub.s32 	%r191, %r188, %r190;
	cvt.u64.u32 	%rd525, %r189;
	cvt.u64.u32 	%rd518, %r191;
	bra.uni 	$L__BB230_41;
$L__BB230_40:
	div.s64 	%rd525, %rd513, %rd97;
	mul.lo.s64 	%rd462, %rd525, %rd97;
	sub.s64 	%rd518, %rd513, %rd462;
$L__BB230_41:
	add.s64 	%rd464, %rd1, %rd458;
	ld.global.u64 	%rd104, [%rd464];
	mad.lo.s64 	%rd529, %rd104, %rd518, %rd89;
	or.b64  	%rd465, %rd515, %rd97;
	and.b64  	%rd466, %rd465, -4294967296;
	setp.ne.s64 	%p43, %rd466, 0;
	@%p43 bra 	$L__BB230_43;
	cvt.u32.u64 	%r192, %rd97;
	cvt.u32.u64 	%r193, %rd515;
	div.u32 	%r194, %r193, %r192;
	mul.lo.s32 	%r195, %r194, %r192;
	sub.s32 	%r196, %r193, %r195;
	cvt.u64.u32 	%rd523, %r194;
	cvt.u64.u32 	%rd520, %r196;
	bra.uni 	$L__BB230_44;
$L__BB230_43:
	div.s64 	%rd523, %rd515, %rd97;
	mul.lo.s64 	%rd467, %rd523, %rd97;
	sub.s64 	%rd520, %rd515, %rd467;
$L__BB230_44:
	mad.lo.s64 	%rd530, %rd520, %rd104, %rd96;
	add.s32 	%r210, %r210, -2;
$L__BB230_45:
	and.b32  	%r197, %r6, 1;
	setp.eq.b32 	%p44, %r197, 1;
	not.pred 	%p45, %p44;
	@%p45 bra 	$L__BB230_53;
	mul.wide.u32 	%rd468, %r210, 8;
	add.s64 	%rd469, %rd2, %rd468;
	ld.global.u64 	%rd119, [%rd469];
	or.b64  	%rd470, %rd525, %rd119;
	and.b64  	%rd471, %rd470, -4294967296;
	setp.ne.s64 	%p46, %rd471, 0;
	@%p46 bra 	$L__BB230_48;
	cvt.u32.u64 	%r198, %rd119;
	cvt.u32.u64 	%r199, %rd525;
	rem.u32 	%r200, %r199, %r198;
	cvt.u64.u32 	%rd527, %r200;
	bra.uni 	$L__BB230_49;
$L__BB230_48:
	rem.s64 	%rd527, %rd525, %rd119;
$L__BB230_49:
	add.s64 	%rd473, %rd1, %rd468;
	ld.global.u64 	%rd123, [%rd473];
	mad.lo.s64 	%rd529, %rd123, %rd527, %rd529;
	or.b64  	%rd474, %rd523, %rd119;
	and.b64  	%rd475, %rd474, -4294967296;
	setp.ne.s64 	%p47, %rd475, 0;
	@%p47 bra 	$L__BB230_51;
	cvt.u32.u64 	%r201, %rd119;
	cvt.u32.u64 	%r202, %rd523;
	rem.u32 	%r203, %r202, %r201;
	cvt.u64.u32 	%rd528, %r203;
	bra.uni 	$L__BB230_52;
$L__BB230_51:
	rem.s64 	%rd528, %rd523, %rd119;
$L__BB230_52:
	mad.lo.s64 	%rd530, %rd528, %rd123, %rd530;
$L__BB230_53:
	shl.b64 	%rd476, %rd529, 1;
	add.s64 	%rd477, %rd571, %rd476;
	ld.global.u16 	%rs4, [%rd477];
	shl.b64 	%rd478, %rd530, 1;
	add.s64 	%rd479, %rd571, %rd478;
	ld.global.u16 	%rs5, [%rd479];
	// begin inline asm
	{ add.bf16 %rs3,%rs4,%rs5; }

	// end inline asm
	st.shared.u16 	[%r5], %rs3;
	bra.uni 	$L__BB230_114;
$L__BB230_54:
	cvt.u64.u32 	%rd131, %r4;
	setp.le.u64 	%p2, %rd264, %rd131;
	@%p2 bra 	$L__BB230_114;
	mov.u32 	%r57, %ctaid.y;
	cvt.u64.u32 	%rd269, %r57;
	mad.lo.s64 	%rd562, %rd264, %rd269, %rd131;
	cvt.u32.u64 	%r22, %rd263;
	add.s32 	%r214, %r22, -1;
	setp.lt.s32 	%p3, %r214, 0;
	@%p3 bra 	$L__BB230_113;
	and.b32  	%r24, %r22, 7;
	setp.lt.u32 	%p4, %r214, 7;
	@%p4 bra 	$L__BB230_84;
	add.s32 	%r212, %r22, -4;
	and.b32  	%r58, %r22, -8;
	neg.s32 	%r211, %r58;
$L__BB230_58:
	.pragma "nounroll";
	add.s32 	%r29, %r212, 3;
	mul.wide.u32 	%rd271, %r29, 8;
	add.s64 	%rd272, %rd2, %rd271;
	ld.global.u64 	%rd135, [%rd272];
	or.b64  	%rd273, %rd562, %rd135;
	and.b64  	%rd274, %rd273, -4294967296;
	setp.ne.s64 	%p5, %rd274, 0;
	@%p5 bra 	$L__BB230_60;
	cvt.u32.u64 	%r59, %rd135;
	cvt.u32.u64 	%r60, %rd562;
	div.u32 	%r61, %r60, %r59;
	mul.lo.s32 	%r62, %r61, %r59;
	sub.s32 	%r63, %r60, %r62;
	cvt.u64.u32 	%rd533, %r61;
	cvt.u64.u32 	%rd534, %r63;
	bra.uni 	$L__BB230_61;
$L__BB230_60:
	div.s64 	%rd533, %rd562, %rd135;
	mul.lo.s64 	%rd275, %rd533, %rd135;
	sub.s64 	%rd534, %rd562, %rd275;
$L__BB230_61:
	add.s64 	%rd277, %rd1, %rd271;
	ld.global.u64 	%rd278, [%rd277];
	mul.lo.s64 	%rd142, %rd278, %rd534;
	add.s32 	%r30, %r212, 2;
	mul.wide.u32 	%rd279, %r30, 8;
	add.s64 	%rd280, %rd2, %rd279;
	ld.global.u64 	%rd143, [%rd280];
	or.b64  	%rd281, %rd533, %rd143;
	and.b64  	%rd282, %rd281, -4294967296;
	setp.ne.s64 	%p6, %rd282, 0;
	@%p6 bra 	$L__BB230_63;
	cvt.u32.u64 	%r64, %rd143;
	cvt.u32.u64 	%r65, %rd533;
	div.u32 	%r66, %r65, %r64;
	mul.lo.s32 	%r67, %r66, %r64;
	sub.s32 	%r68, %r65, %r67;
	cvt.u64.u32 	%rd535, %r66;
	cvt.u64.u32 	%rd536, %r68;
	bra.uni 	$L__BB230_64;
$L__BB230_63:
	div.s64 	%rd535, %rd533, %rd143;
	mul.lo.s64 	%rd283, %rd535, %rd143;
	sub.s64 	%rd536, %rd533, %rd283;
$L__BB230_64:
	add.s64 	%rd285, %rd1, %rd279;
	ld.global.u64 	%rd286, [%rd285];
	mad.lo.s64 	%rd150, %rd286, %rd536, %rd142;
	add.s32 	%r31, %r212, 1;
	mul.wide.u32 	%rd287, %r31, 8;
	add.s64 	%rd288, %rd2, %rd287;
	ld.global.u64 	%rd151, [%rd288];
	or.b64  	%rd289, %rd535, %rd151;
	and.b64  	%rd290, %rd289, -4294967296;
	setp.ne.s64 	%p7, %rd290, 0;
	@%p7 bra 	$L__BB230_66;
	cvt.u32.u64 	%r69, %rd151;
	cvt.u32.u64 	%r70, %rd535;
	div.u32 	%r71, %r70, %r69;
	mul.lo.s32 	%r72, %r71, %r69;
	sub.s32 	%r73, %r70, %r72;
	cvt.u64.u32 	%rd537, %r71;
	cvt.u64.u32 	%rd538, %r73;
	bra.uni 	$L__BB230_67;
$L__BB230_66:
	div.s64 	%rd537, %rd535, %rd151;
	mul.lo.s64 	%rd291, %rd537, %rd151;
	sub.s64 	%rd538, %rd535, %rd291;
$L__BB230_67:
	add.s64 	%rd293, %rd1, %rd287;
	ld.global.u64 	%rd294, [%rd293];
	mad.lo.s64 	%rd158, %rd294, %rd538, %rd150;
	add.s32 	%r32, %r212, -4;
	mul.wide.u32 	%rd295, %r212, 8;
	add.s64 	%rd296, %rd2, %rd295;
	ld.global.u64 	%rd159, [%rd296];
	or.b64  	%rd297, %rd537, %rd159;
	and.b64  	%rd298, %rd297, -4294967296;
	setp.ne.s64 	%p8, %rd298, 0;
	@%p8 bra 	$L__BB230_69;
	cvt.u32.u64 	%r74, %rd159;
	cvt.u32.u64 	%r75, %rd537;
	div.u32 	%r76, %r75, %r74;
	mul.lo.s32 	%r77, %r76, %r74;
	sub.s32 	%r78, %r75, %r77;
	cvt.u64.u32 	%rd539, %r76;
	cvt.u64.u32 	%rd540, %r78;
	bra.uni 	$L__BB230_70;
$L__BB230_69:
	div.s64 	%rd539, %rd537, %rd159;
	mul.lo.s64 	%rd299, %rd539, %rd159;
	sub.s64 	%rd540, %rd537, %rd299;
$L__BB230_70:
	add.s64 	%rd301, %rd1, %rd295;
	ld.global.u64 	%rd302, [%rd301];
	mad.lo.s64 	%rd166, %rd302, %rd540, %rd158;
	add.s32 	%r33, %r212, -1;
	mul.wide.u32 	%rd303, %r33, 8;
	add.s64 	%rd304, %rd2, %rd303;
	ld.global.u64 	%rd167, [%rd304];
	or.b64  	%rd305, %rd539, %rd167;
	and.b64  	%rd306, %rd305, -4294967296;
	setp.ne.s64 	%p9, %rd306, 0;
	@%p9 bra 	$L__BB230_72;
	cvt.u32.u64 	%r79, %rd167;
	cvt.u32.u64 	%r80, %rd539;
	div.u32 	%r81, %r80, %r79;
	mul.lo.s32 	%r82, %r81, %r79;
	sub.s32 	%r83, %r80, %r82;
	cvt.u64.u32 	%rd541, %r81;
	cvt.u64.u32 	%rd542, %r83;
	bra.uni 	$L__BB230_73;
$L__BB230_72:
	div.s64 	%rd541, %rd539, %rd167;
	mul.lo.s64 	%rd307, %rd541, %rd167;
	sub.s64 	%rd542, %rd539, %rd307;
$L__BB230_73:
	add.s64 	%rd309, %rd1, %rd303;
	ld.global.u64 	%rd310, [%rd309];
	mad.lo.s64 	%rd174, %rd310, %rd542, %rd166;
	add.s32 	%r34, %r212, -2;
	mul.wide.u32 	%rd311, %r34, 8;
	add.s64 	%rd312, %rd2, %rd311;
	ld.global.u64 	%rd175, [%rd312];
	or.b64  	%rd313, %rd541, %rd175;
	and.b64  	%rd314, %rd313, -4294967296;
	setp.ne.s64 	%p10, %rd314, 0;
	@%p10 bra 	$L__BB230_75;
	cvt.u32.u64 	%r84, %rd175;
	cvt.u32.u64 	%r85, %rd541;
	div.u32 	%r86, %r85, %r84;
	mul.lo.s32 	%r87, %r86, %r84;
	sub.s32 	%r88, %r85, %r87;
	cvt.u64.u32 	%rd543, %r86;
	cvt.u64.u32 	%rd544, %r88;
	bra.uni 	$L__BB230_76;
$L__BB230_75:
	div.s64 	%rd543, %rd541, %rd175;
	mul.lo.s64 	%rd315, %rd543, %rd175;
	sub.s64 	%rd544, %rd541, %rd315;
$L__BB230_76:
	add.s64 	%rd317, %rd1, %rd311;
	ld.global.u64 	%rd318, [%rd317];
	mad.lo.s64 	%rd182, %rd318, %rd544, %rd174;
	add.s32 	%r35, %r212, -3;
	mul.wide.u32 	%rd319, %r35, 8;
	add.s64 	%rd320, %rd2, %rd319;
	ld.global.u64 	%rd183, [%rd320];
	or.b64  	%rd321, %rd543, %rd183;
	and.b64  	%rd322, %rd321, -4294967296;
	setp.ne.s64 	%p11, %rd322, 0;
	@%p11 bra 	$L__BB230_78;
	cvt.u32.u64 	%r89, %rd183;
	cvt.u32.u64 	%r90, %rd543;
	div.u32 	%r91, %r90, %r89;
	mul.lo.s32 	%r92, %r91, %r89;
	sub.s32 	%r93, %r90, %r92;
	cvt.u64.u32 	%rd545, %r91;
	cvt.u64.u32 	%rd546, %r93;
	bra.uni 	$L__BB230_79;
$L__BB230_78:
	div.s64 	%rd545, %rd543, %rd183;
	mul.lo.s64 	%rd323, %rd545, %rd183;
	sub.s64 	%rd546, %rd543, %rd323;
$L__BB230_79:
	add.s64 	%rd325, %rd1, %rd319;
	ld.global.u64 	%rd326, [%rd325];
	mad.lo.s64 	%rd190, %rd326, %rd546, %rd182;
	mul.wide.u32 	%rd327, %r32, 8;
	add.s64 	%rd328, %rd2, %rd327;
	ld.global.u64 	%rd191, [%rd328];
	or.b64  	%rd329, %rd545, %rd191;
	and.b64  	%rd330, %rd329, -4294967296;
	setp.ne.s64 	%p12, %rd330, 0;
	@%p12 bra 	$L__BB230_81;
	cvt.u32.u64 	%r94, %rd191;
	cvt.u32.u64 	%r95, %rd545;
	div.u32 	%r96, %r95, %r94;
	mul.lo.s32 	%r97, %r96, %r94;
	sub.s32 	%r98, %r95, %r97;
	cvt.u64.u32 	%rd562, %r96;
	cvt.u64.u32 	%rd548, %r98;
	bra.uni 	$L__BB230_82;
$L__BB230_81:
	div.s64 	%rd562, %rd545, %rd191;
	mul.lo.s64 	%rd331, %rd562, %rd191;
	sub.s64 	%rd548, %rd545, %rd331;
$L__BB230_82:
	add.s64 	%rd333, %rd1, %rd327;
	ld.global.u64 	%rd334, [%rd333];
	mad.lo.s64 	%rd335, %rd334, %rd548, %rd190;
	shl.b64 	%rd336, %rd335, 1;
	add.s64 	%rd571, %rd571, %rd336;
	add.s32 	%r212, %r212, -8;
	add.s32 	%r211, %r211, 8;
	setp.ne.s32 	%p13, %r211, 0;
	@%p13 bra 	$L__BB230_58;
	add.s32 	%r214, %r212, 3;
$L__BB230_84:
	setp.eq.s32 	%p14, %r24, 0;
	@%p14 bra 	$L__BB230_113;
	and.b32  	%r40, %r22, 3;
	setp.lt.u32 	%p15, %r24, 4;
	@%p15 bra 	$L__BB230_99;
	mul.wide.u32 	%rd338, %r214, 8;
	add.s64 	%rd339, %rd2, %rd338;
	ld.global.u64 	%rd202, [%rd339];
	or.b64  	%rd340, %rd562, %rd202;
	and.b64  	%rd341, %rd340, -4294967296;
	setp.ne.s64 	%p16, %rd341, 0;
	@%p16 bra 	$L__BB230_88;
	cvt.u32.u64 	%r99, %rd202;
	cvt.u32.u64 	%r100, %rd562;
	div.u32 	%r101, %r100, %r99;
	mul.lo.s32 	%r102, %r101, %r99;
	sub.s32 	%r103, %r100, %r102;
	cvt.u64.u32 	%rd552, %r101;
	cvt.u64.u32 	%rd553, %r103;
	bra.uni 	$L__BB230_89;
$L__BB230_88:
	div.s64 	%rd552, %rd562, %rd202;
	mul.lo.s64 	%rd342, %rd552, %rd202;
	sub.s64 	%rd553, %rd562, %rd342;
$L__BB230_89:
	add.s64 	%rd344, %rd1, %rd338;
	ld.global.u64 	%rd345, [%rd344];
	mul.lo.s64 	%rd209, %rd345, %rd553;
	add.s32 	%r41, %r214, -1;
	mul.wide.u32 	%rd346, %r41, 8;
	add.s64 	%rd347, %rd2, %rd346;
	ld.global.u64 	%rd210, [%rd347];
	or.b64  	%rd348, %rd552, %rd210;
	and.b64  	%rd349, %rd348, -4294967296;
	setp.ne.s64 	%p17, %rd349, 0;
	@%p17 bra 	$L__BB230_91;
	cvt.u32.u64 	%r104, %rd210;
	cvt.u32.u64 	%r105, %rd552;
	div.u32 	%r106, %r105, %r104;
	mul.lo.s32 	%r107, %r106, %r104;
	sub.s32 	%r108, %r105, %r107;
	cvt.u64.u32 	%rd554, %r106;
	cvt.u64.u32 	%rd555, %r108;
	bra.uni 	$L__BB230_92;
$L__BB230_91:
	div.s64 	%rd554, %rd552, %rd210;
	mul.lo.s64 	%rd350, %rd554, %rd210;
	sub.s64 	%rd555, %rd552, %rd350;
$L__BB230_92:
	add.s64 	%rd352, %rd1, %rd346;
	ld.global.u64 	%rd353, [%rd352];
	mad.lo.s64 	%rd217, %rd353, %rd555, %rd209;
	add.s32 	%r42, %r214, -2;
	mul.wide.u32 	%rd354, %r42, 8;
	add.s64 	%rd355, %rd2, %rd354;
	ld.global.u64 	%rd218, [%rd355];
	or.b64  	%rd356, %rd554, %rd218;
	and.b64  	%rd357, %rd356, -4294967296;
	setp.ne.s64 	%p18, %rd357, 0;
	@%p18 bra 	$L__BB230_94;
	cvt.u32.u64 	%r109, %rd218;
	cvt.u32.u64 	%r110, %rd554;
	div.u32 	%r111, %r110, %r109;
	mul.lo.s32 	%r112, %r111, %r109;
	sub.s32 	%r113, %r110, %r112;
	cvt.u64.u32 	%rd556, %r111;
	cvt.u64.u32 	%rd557, %r113;
	bra.uni 	$L__BB230_95;
$L__BB230_94:
	div.s64 	%rd556, %rd554, %rd218;
	mul.lo.s64 	%rd358, %rd556, %rd218;
	sub.s64 	%rd557, %rd554, %rd358;
$L__BB230_95:
	add.s64 	%rd360, %rd1, %rd354;
	ld.global.u64 	%rd361, [%rd360];
	mad.lo.s64 	%rd225, %rd361, %rd557, %rd217;
	add.s32 	%r43, %r214, -3;
	mul.wide.u32 	%rd362, %r43, 8;
	add.s64 	%rd363, %rd2, %rd362;
	ld.global.u64 	%rd226, [%rd363];
	or.b64  	%rd364, %rd556, %rd226;
	and.b64  	%rd365, %rd364, -4294967296;
	setp.ne.s64 	%p19, %rd365, 0;
	@%p19 bra 	$L__BB230_97;
	cvt.u32.u64 	%r114, %rd226;
	cvt.u32.u64 	%r115, %rd556;
	div.u32 	%r116, %r115, %r114;
	mul.lo.s32 	%r117, %r116, %r114;
	sub.s32 	%r118, %r115, %r117;
	cvt.u64.u32 	%rd562, %r116;
	cvt.u64.u32 	%rd559, %r118;
	bra.uni 	$L__BB230_98;
$L__BB230_97:
	div.s64 	%rd562, %rd556, %rd226;
	mul.lo.s64 	%rd366, %rd562, %rd226;
	sub.s64 	%rd559, %rd556, %rd366;
$L__BB230_98:
	add.s64 	%rd368, %rd1, %rd362;
	ld.global.u64 	%rd369, [%rd368];
	mad.lo.s64 	%rd370, %rd369, %rd559, %rd225;
	shl.b64 	%rd371, %rd370, 1;
	add.s64 	%rd571, %rd571, %rd371;
	add.s32 	%r214, %r214, -4;
$L__BB230_99:
	setp.eq.s32 	%p20, %r40, 0;
	@%p20 bra 	$L__BB230_113;
	setp.eq.s32 	%p21, %r40, 1;
	@%p21 bra 	$L__BB230_108;
	mul.wide.u32 	%rd373, %r214, 8;
	add.s64 	%rd374, %rd2, %rd373;
	ld.global.u64 	%rd237, [%rd374];
	or.b64  	%rd375, %rd562, %rd237;
	and.b64  	%rd376, %rd375, -4294967296;
	setp.ne.s64 	%p22, %rd376, 0;
	@%p22 bra 	$L__BB230_103;
	cvt.u32.u64 	%r119, %rd237;
	cvt.u32.u64 	%r120, %rd562;
	div.u32 	%r121, %r120, %r119;
	mul.lo.s32 	%r122, %r121, %r119;
	sub.s32 	%r123, %r120, %r122;
	cvt.u64.u32 	%rd563, %r121;
	cvt.u64.u32 	%rd564, %r123;
	bra.uni 	$L__BB230_104;
$L__BB230_103:
	div.s64 	%rd563, %rd562, %rd237;
	mul.lo.s64 	%rd377, %rd563, %rd237;
	sub.s64 	%rd564, %rd562, %rd377;
$L__BB230_104:
	add.s64 	%rd379, %rd1, %rd373;
	ld.global.u64 	%rd380, [%rd379];
	mul.lo.s64 	%rd244, %rd380, %rd564;
	add.s32 	%r46, %r214, -1;
	mul.wide.u32 	%rd381, %r46, 8;
	add.s64 	%rd382, %rd2, %rd381;
	ld.global.u64 	%rd245, [%rd382];
	or.b64  	%rd383, %rd563, %rd245;
	and.b64  	%rd384, %rd383, -4294967296;
	setp.ne.s64 	%p23, %rd384, 0;
	@%p23 bra 	$L__BB230_106;
	cvt.u32.u64 	%r124, %rd245;
	cvt.u32.u64 	%r125, %rd563;
	div.u32 	%r126, %r125, %r124;
	mul.lo.s32 	%r127, %r126, %r124;
	sub.s32 	%r128, %r125, %r127;
	cvt.u64.u32 	%rd562, %r126;
	cvt.u64.u32 	%rd566, %r128;
	bra.uni 	$L__BB230_107;
$L__BB230_106:
	div.s64 	%rd562, %rd563, %rd245;
	mul.lo.s64 	%rd385, %rd562, %rd245;
	sub.s64 	%rd566, %rd563, %rd385;
$L__BB230_107:
	add.s64 	%rd387, %rd1, %rd381;
	ld.global.u64 	%rd388, [%rd387];
	mad.lo.s64 	%rd389, %rd388, %rd566, %rd244;
	shl.b64 	%rd390, %rd389, 1;
	add.s64 	%rd571, %rd571, %rd390;
	add.s32 	%r214, %r214, -2;
$L__BB230_108:
	and.b32  	%r129, %r22, 1;
	setp.eq.b32 	%p24, %r129, 1;
	not.pred 	%p25, %p24;
	@%p25 bra 	$L__BB230_113;
	mul.wide.u32 	%rd391, %r214, 8;
	add.s64 	%rd392, %rd2, %rd391;
	ld.global.u64 	%rd256, [%rd392];
	or.b64  	%rd393, %rd562, %rd256;
	and.b64  	%rd394, %rd393, -4294967296;
	setp.ne.s64 	%p26, %rd394, 0;
	@%p26 bra 	$L__BB230_111;
	cvt.u32.u64 	%r130, %rd256;
	cvt.u32.u64 	%r131, %rd562;
	rem.u32 	%r132, %r131, %r130;
	cvt.u64.u32 	%rd570, %r132;
	bra.uni 	$L__BB230_112;
$L__BB230_111:
	rem.s64 	%rd570, %rd562, %rd256;
$L__BB230_112:
	add.s64 	%rd396, %rd1, %rd391;
	ld.global.u64 	%rd397, [%rd396];
	mul.lo.s64 	%rd398, %rd397, %rd570;
	shl.b64 	%rd399, %rd398, 1;
	add.s64 	%rd571, %rd571, %rd399;
$L__BB230_113:
	ld.global.u16 	%rs2, [%rd571];
	st.shared.u16 	[%r5], %rs2;
$L__BB230_114:
	bar.sync 	0;
	setp.lt.u32 	%p48, %r216, 66;
	@%p48 bra 	$L__BB230_118;
$L__BB230_115:
	shr.u32 	%r50, %r216, 1;
	setp.ge.u32 	%p49, %r1, %r50;
	@%p49 bra 	$L__BB230_117;
	ld.shared.u16 	%rs7, [%r5];
	and.b32  	%r204, %r216, 2046;
	add.s32 	%r205, %r5, %r204;
	ld.shared.u16 	%rs8, [%r205];
	// begin inline asm
	{ add.bf16 %rs6,%rs7,%rs8; }

	// end inline asm
	st.shared.u16 	[%r5], %rs6;
$L__BB230_117:
	bar.sync 	0;
	setp.gt.u32 	%p50, %r216, 131;
	mov.u32 	%r216, %r50;
	@%p50 bra 	$L__BB230_115;
$L__BB230_118:
	setp.gt.u32 	%p51, %r1, 31;
	@%p51 bra 	$L__BB230_121;
	ld.shared.u16 	%rs10, [%r5];
	ld.shared.u16 	%rs11, [%r5+64];
	// begin inline asm
	{ add.bf16 %rs9,%rs10,%rs11; }

	// end inline asm
	st.volatile.shared.u16 	[%r5], %rs9;
	ld.shared.u16 	%rs14, [%r5+32];
	// begin inline asm
	{ add.bf16 %rs12,%rs9,%rs14; }

	// end inline asm
	st.volatile.shared.u16 	[%r5], %rs12;
	ld.shared.u16 	%rs17, [%r5+16];
	// begin inline asm
	{ add.bf16 %rs15,%rs12,%rs17; }

	// end inline asm
	st.volatile.shared.u16 	[%r5], %rs15;
	ld.shared.u16 	%rs20, [%r5+8];
	// begin inline asm
	{ add.bf16 %rs18,%rs15,%rs20; }

	// end inline asm
	st.volatile.shared.u16 	[%r5], %rs18;
	ld.shared.u16 	%rs23, [%r5+4];
	// begin inline asm
	{ add.bf16 %rs21,%rs18,%rs23; }

	// end inline asm
	st.volatile.shared.u16 	[%r5], %rs21;
	ld.shared.u16 	%rs26, [%r5+2];
	// begin inline asm
	{ add.bf16 %rs24,%rs21,%rs26; }

	// end inline asm
	st.volatile.shared.u16 	[%r5], %rs24;
	setp.ne.s32 	%p52, %r1, 0;
	@%p52 bra 	$L__BB230_121;
	ld.param.u64 	%rd486, [contiguous_sum2_bf16_param_0];
	cvt.u64.u32 	%rd480, %r2;
	mov.u32 	%r206, %ctaid.y;
	cvt.u64.u32 	%rd481, %r206;
	mad.lo.s64 	%rd482, %rd265, %rd481, %rd480;
	cvta.to.global.u64 	%rd483, %rd486;
	shl.b64 	%rd484, %rd482, 1;
	add.s64 	%rd485, %rd483, %rd484;
	ld.shared.u16 	%rs27, [sumsdata_bf16];
	st.global.u16 	[%rd485], %rs27;
$L__BB230_121:
	ret;

}
	// .globl	contiguous_sum22_bf16
.visible .entry contiguous_sum22_bf16(
	.param .u64 .ptr .align 1 contiguous_sum22_bf16_param_0,
	.param .u64 .ptr .align 1 contiguous_sum22_bf16_param_1,
	.param .u64 contiguous_sum22_bf16_param_2,
	.param .u64 contiguous_sum22_bf16_param_3
)
{
	.reg .pred 	%p<8>;
	.reg .b16 	%rs<28>;
	.reg .b32 	%r<20>;
	.reg .b64 	%rd<27>;

	ld.param.u64 	%rd4, [contiguous_sum22_bf16_param_0];
	ld.param.u64 	%rd7, [contiguous_sum22_bf16_param_1];
	ld.param.u64 	%rd5, [contiguous_sum22_bf16_param_2];
	ld.param.u64 	%rd6, [contiguous_sum22_bf16_param_3];
	cvta.to.global.u64 	%rd1, %rd7;
	mov.u32 	%r1, %tid.x;
	mov.u32 	%r2, %ctaid.x;
	mov.u32 	%r19, %ntid.x;
	mul.lo.s32 	%r9, %r2, %r19;
	shl.b32 	%r10, %r9, 1;
	add.s32 	%r4, %r10, %r1;
	shl.b32 	%r11, %r1, 1;
	mov.u32 	%r12, sumsdata_bf16;
	add.s32 	%r5, %r12, %r11;
	mov.b32 	%r8, 0;
	// begin inline asm
	cvt.rn.bf16.s32 %rs1, %r8;
	// end inline asm
	st.shared.u16 	[%r5], %rs1;
	add.s32 	%r13, %r4, %r19;
	cvt.u64.u32 	%rd2, %r13;
	setp.le.u64 	%p1, %rd5, %rd2;
	@%p1 bra 	$L__BB231_2;
	cvt.u64.u32 	%rd12, %r4;
	mov.u32 	%r15, %ctaid.y;
	cvt.u64.u32 	%rd13, %r15;
	mul.lo.s64 	%rd14, %rd5, %rd13;
	add.s64 	%rd15, %rd14, %rd12;
	shl.b64 	%rd16, %rd15, 1;
	add.s64 	%rd17, %rd1, %rd16;
	ld.global.u16 	%rs4, [%rd17];
	add.s64 	%rd18, %rd14, %rd2;
	shl.b64 	%rd19, %rd18, 1;
	add.s64 	%rd20, %rd1, %rd19;
	ld.global.u16 	%rs5, [%rd20];
	// begin inline asm
	{ add.bf16 %rs3,%rs4,%rs5; }

	// end inline asm
	st.shared.u16 	[%r5], %rs3;
	bra.uni 	$L__BB231_4;
$L__BB231_2:
	cvt.u64.u32 	%rd3, %r4;
	setp.le.u64 	%p2, %rd5, %rd3;
	@%p2 bra 	$L__BB231_4;
	mov.u32 	%r14, %ctaid.y;
	cvt.u64.u32 	%rd8, %r14;
	mad.lo.s64 	%rd9, %rd5, %rd8, %rd3;
	shl.b64 	%rd10, %rd9, 1;
	add.s64 	%rd11, %rd1, %rd10;
	ld.global.u16 	%rs2, [%rd11];
	st.shared.u16 	[%r5], %rs2;
$L__BB231_4:
	bar.sync 	0;
	setp.lt.u32 	%p3, %r19, 66;
	@%p3 bra 	$L__BB231_8;
$L__BB231_5:
	shr.u32 	%r7, %r19, 1;
	setp.ge.u32 	%p4, %r1, %r7;
	@%p4 bra 	$L__BB231_7;
	ld.shared.u16 	%rs7, [%r5];
	and.b32  	%r16, %r19, 2046;
	add.s32 	%r17, %r5, %r16;
	ld.shared.u16 	%rs8, [%r17];
	// begin inline asm
	{ add.bf16 %rs6,%rs7,%rs8; }

	// end inline asm
	st.shared.u16 	[%r5], %rs6;
$L__BB231_7:
	bar.sync 	0;
	setp.gt.u32 	%p5, %r19, 131;
	mov.u32 	%r19, %r7;
	@%p5 bra 	$L__BB231_5;
$L__BB231_8:
	setp.gt.u32 	%p6, %r1, 31;
	@%p6 bra 	$L__BB231_11;
	ld.shared.u16 	%rs10, [%r5];
	ld.shared.u16 	%rs11, [%r5+64];
	// begin inline asm
	{ add.bf16 %rs9,%rs10,%rs11; }

	// end inline asm
	st.volatile.shared.u16 	[%r5], %rs9;
	ld.shared.u16 	%rs14, [%r5+32];
	// begin inline asm
	{ add.bf16 %rs12,%rs9,%rs14; }

	// end inline asm
	st.volatile.shared.u16 	[%r5], %rs12;
	ld.shared.u16 	%rs17, [%r5+16];
	// begin inline asm
	{ add.bf16 %rs15,%rs12,%rs17; }

	// end inline asm
	st.volatile.shared.u16 	[%r5], %rs15;
	ld.shared.u16 	%rs20, [%r5+8];
	// begin inline asm
	{ add.bf16 %rs18,%rs15,%rs20; }

	// end inline asm
	st.volatile.shared.u16 	[%r5], %rs18;
	ld.shared.u16 	%rs23, [%r5+4];
	// begin inline asm
	{ add.bf16 %rs21,%rs18,%rs23; }

	// end inline asm
	st.volatile.shared.u16 	[%r5], %rs21;
	ld.shared.u16 	%rs26, [%r5+2];
	// begin inline asm
	{ add.bf16 %rs24,%rs21,%rs26; }

	// end inline asm
	st.volatile.shared.u16 	[%r5], %rs24;
	setp.ne.s32 	%p7, %r1, 0;
	@%p7 bra 	$L__BB231_11;
	cvt.u64.u32 	%rd21, %r2;
	mov.u32 	%r18, %ctaid.y;
	cvt.u64.u32 	%rd22, %r18;
	mad.lo.s64 	%rd23, %rd6, %rd22, %rd21;
	cvta.to.global.u64 	%rd24, %rd4;
	shl.b64 	%rd25, %rd23, 1;
	add.s64 	%rd26, %rd24, %rd25;
	ld.shared.u16 	%rs27, [sumsdata_bf16];
	st.global.u16 	[%rd26], %rs27;
$L__BB231_11:
	ret;

}
	// .globl	contiguous_sum3_bf16
.visible .entry contiguous_sum3_bf16(
	.param .u64 .ptr .align 1 contiguous_sum3_bf16_param_0,
	.param .u64 .ptr .align 1 contiguous_sum3_bf16_param_1,
	.param .u64 .ptr .align 1 contiguous_sum3_bf16_param_2,
	.param .u64 .ptr .align 1 contiguous_sum3_bf16_param_3,
	.param .u64 contiguous_sum3_bf16_param_4,
	.param .u64 contiguous_sum3_bf16_param_5,
	.param .u64 contiguous_sum3_bf16_param_6
)
{
	.reg .pred 	%p<38>;
	.reg .b16 	%rs<119>;
	.reg .b32 	%r<230>;
	.reg .b64 	%rd<308>;

	ld.param.u64 	%rd144, [contiguous_sum3_bf16_param_0];
	ld.param.u64 	%rd145, [contiguous_sum3_bf16_param_1];
	ld.param.u64 	%rd148, [contiguous_sum3_bf16_param_2];
	ld.param.u64 	%rd149, [contiguous_sum3_bf16_param_3];
	ld.param.u64 	%rd146, [contiguous_sum3_bf16_param_4];
	ld.param.u64 	%rd147, [contiguous_sum3_bf16_param_5];
	ld.param.u64 	%rd150, [contiguous_sum3_bf16_param_6];
	cvta.to.global.u64 	%rd1, %rd149;
	cvta.to.global.u64 	%rd2, %rd148;
	mov.u32 	%r1, %tid.y;
	mov.u32 	%r2, %ntid.x;
	mov.u32 	%r3, %tid.x;
	mad.lo.s32 	%r73, %r1, %r2, %r3;
	mov.u32 	%r74, %ctaid.x;
	mad.lo.s32 	%r75, %r74, %r2, %r3;
	mov.u32 	%r4, %ctaid.y;
	mov.u32 	%r5, %ntid.y;
	mad.lo.s32 	%r76, %r4, %r5, %r1;
	shl.b32 	%r77, %r73, 1;
	mov.u32 	%r78, sumsdata_bf16;
	add.s32 	%r7, %r78, %r77;
	mov.b32 	%r72, 0;
	// begin inline asm
	cvt.rn.bf16.s32 %rs17, %r72;
	// end inline asm
	st.shared.u16 	[%r7], %rs17;
	cvt.u64.u32 	%rd3, %r75;
	setp.le.u64 	%p1, %rd147, %rd3;
	cvt.u64.u32 	%rd152, %r76;
	setp.le.u64 	%p2, %rd150, %rd152;
	or.pred  	%p3, %p1, %p2;
	@%p3 bra 	$L__BB232_77;
	cvt.u32.u64 	%r79, %rd3;
	cvt.u32.u64 	%r80, %rd147;
	mad.lo.s32 	%r218, %r76, %r80, %r79;
	cvt.u32.u64 	%r9, %rd146;
	add.s32 	%r217, %r9, -1;
	setp.lt.s32 	%p4, %r217, 0;
	mov.b64 	%rd307, 0;
	@%p4 bra 	$L__BB232_59;
	setp.lt.u32 	%p5, %r217, 7;
	mov.b64 	%rd307, 0;
	@%p5 bra 	$L__BB232_30;
	add.s32 	%r213, %r9, -4;
	and.b32  	%r81, %r9, -8;
	neg.s32 	%r212, %r81;
	mov.b64 	%rd307, 0;
$L__BB232_4:
	.pragma "nounroll";
	add.s32 	%r16, %r213, 3;
	cvt.u64.u32 	%rd5, %r218;
	mul.wide.u32 	%rd157, %r16, 8;
	add.s64 	%rd158, %rd2, %rd157;
	ld.global.u64 	%rd6, [%rd158];
	and.b64  	%rd159, %rd6, -4294967296;
	setp.ne.s64 	%p6, %rd159, 0;
	@%p6 bra 	$L__BB232_6;
	cvt.u32.u64 	%r82, %rd6;
	cvt.u32.u64 	%r83, %rd5;
	div.u32 	%r84, %r83, %r82;
	mul.lo.s32 	%r85, %r84, %r82;
	sub.s32 	%r86, %r83, %r85;
	cvt.u64.u32 	%rd272, %r84;
	cvt.u64.u32 	%rd273, %r86;
	bra.uni 	$L__BB232_7;
$L__BB232_6:
	div.s64 	%rd272, %rd5, %rd6;
	mul.lo.s64 	%rd160, %rd272, %rd6;
	sub.s64 	%rd273, %rd5, %rd160;
$L__BB232_7:
	mul.wide.u32 	%rd161, %r16, 8;
	add.s64 	%rd162, %rd1, %rd161;
	ld.global.u64 	%rd163, [%rd162];
	mad.lo.s64 	%rd13, %rd163, %rd273, %rd307;
	add.s32 	%r17, %r213, 2;
	and.b64  	%rd14, %rd272, 4294967295;
	mul.wide.u32 	%rd164, %r17, 8;
	add.s64 	%rd165, %rd2, %rd164;
	ld.global.u64 	%rd15, [%rd165];
	and.b64  	%rd166, %rd15, -4294967296;
	setp.ne.s64 	%p7, %rd166, 0;
	@%p7 bra 	$L__BB232_9;
	cvt.u32.u64 	%r87, %rd15;
	cvt.u32.u64 	%r88, %rd14;
	div.u32 	%r89, %r88, %r87;
	mul.lo.s32 	%r90, %r89, %r87;
	sub.s32 	%r91, %r88, %r90;
	cvt.u64.u32 	%rd274, %r89;
	cvt.u64.u32 	%rd275, %r91;
	bra.uni 	$L__BB232_10;
$L__BB232_9:
	div.s64 	%rd274, %rd14, %rd15;
	mul.lo.s64 	%rd167, %rd274, %rd15;
	sub.s64 	%rd275, %rd14, %rd167;
$L__BB232_10:
	mul.wide.u32 	%rd168, %r17, 8;
	add.s64 	%rd169, %rd1, %rd168;
	ld.global.u64 	%rd170, [%rd169];
	mad.lo.s64 	%rd22, %rd170, %rd275, %rd13;
	add.s32 	%r18, %r213, 1;
	and.b64  	%rd23, %rd274, 4294967295;
	mul.wide.u32 	%rd171, %r18, 8;
	add.s64 	%rd172, %rd2, %rd171;
	ld.global.u64 	%rd24, [%rd172];
	and.b64  	%rd173, %rd24, -4294967296;
	setp.ne.s64 	%p8, %rd173, 0;
	@%p8 bra 	$L__BB232_12;
	cvt.u32.u64 	%r92, %rd24;
	cvt.u32.u64 	%r93, %rd23;
	div.u32 	%r94, %r93, %r92;
	mul.lo.s32 	%r95, %r94, %r92;
	sub.s32 	%r96, %r93, %r95;
	cvt.u64.u32 	%rd276, %r94;
	cvt.u64.u32 	%rd277, %r96;
	bra.uni 	$L__BB232_13;
$L__BB232_12:
	div.s64 	%rd276, %rd23, %rd24;
	mul.lo.s64 	%rd174, %rd276, %rd24;
	sub.s64 	%rd277, %rd23, %rd174;
$L__BB232_13:
	mul.wide.u32 	%rd175, %r18, 8;
	add.s64 	%rd176, %rd1, %rd175;
	ld.global.u64 	%rd177, [%rd176];
	mad.lo.s64 	%rd31, %rd177, %rd277, %rd22;
	and.b64  	%rd32, %rd276, 4294967295;
	mul.wide.u32 	%rd178, %r213, 8;
	add.s64 	%rd179, %rd2, %rd178;
	ld.global.u64 	%rd33, [%rd179];
	and.b64  	%rd180, %rd33, -4294967296;
	setp.ne.s64 	%p9, %rd180, 0;
	@%p9 bra 	$L__BB232_15;
	cvt.u32.u64 	%r97, %rd33;
	cvt.u32.u64 	%r98, %rd32;
	div.u32 	%r99, %r98, %r97;
	mul.lo.s32 	%r100, %r99, %r97;
	sub.s32 	%r101, %r98, %r100;
	cvt.u64.u32 	%rd278, %r99;
	cvt.u64.u32 	%rd279, %r101;
	bra.uni 	$L__BB232_16;
$L__BB232_15:
	div.s64 	%rd278, %rd32, %rd33;
	mul.lo.s64 	%rd181, %rd278, %rd33;
	sub.s64 	%rd279, %rd32, %rd181;
$L__BB232_16:
	mul.wide.u32 	%rd182, %r213, 8;
	add.s64 	%rd183, %rd1, %rd182;
	ld.global.u64 	%rd184, [%rd183];
	mad.lo.s64 	%rd40, %rd184, %rd279, %rd31;
	add.s32 	%r19, %r213, -1;
	and.b64  	%rd41, %rd278, 4294967295;
	mul.wide.u32 	%rd185, %r19, 8;
	add.s64 	%rd186, %rd2, %rd185;
	ld.global.u64 	%rd42, [%rd186];
	and.b64  	%rd187, %rd42, -4294967296;
	setp.ne.s64 	%p10, %rd187, 0;
	@%p10 bra 	$L__BB232_18;
	cvt.u32.u64 	%r102, %rd42;
	cvt.u32.u64 	%r103, %rd41;
	div.u32 	%r104, %r103, %r102;
	mul.lo.s32 	%r105, %r104, %r102;
	sub.s32 	%r106, %r103, %r105;
	cvt.u64.u32 	%rd280, %r104;
	cvt.u64.u32 	%rd281, %r106;
	bra.uni 	$L__BB232_19;
$L__BB232_18:
	div.s64 	%rd280, %rd41, %rd42;
	mul.lo.s64 	%rd188, %rd280, %rd42;
	sub.s64 	%rd281, %rd41, %rd188;
$L__BB232_19:
	mul.wide.u32 	%rd189, %r19, 8;
	add.s64 	%rd190, %rd1, %rd189;
	ld.global.u64 	%rd191, [%rd190];
	mad.lo.s64 	%rd49, %rd191, %rd281, %rd40;
	add.s32 	%r20, %r213, -2;
	and.b64  	%rd50, %rd280, 4294967295;
	mul.wide.u32 	%rd192, %r20, 8;
	add.s64 	%rd193, %rd2, %rd192;
	ld.global.u64 	%rd51, [%rd193];
	and.b64  	%rd194, %rd51, -4294967296;
	setp.ne.s64 	%p11, %rd194, 0;
	@%p11 bra 	$L__BB232_21;
	cvt.u32.u64 	%r107, %rd51;
	cvt.u32.u64 	%r108, %rd50;
	div.u32 	%r109, %r108, %r107;
	mul.lo.s32 	%r110, %r109, %r107;
	sub.s32 	%r111, %r108, %r110;
	cvt.u64.u32 	%rd282, %r109;
	cvt.u64.u32 	%rd283, %r111;
	bra.uni 	$L__BB232_22;
$L__BB232_21:
	div.s64 	%rd282, %rd50, %rd51;
	mul.lo.s64 	%rd195, %rd282, %rd51;
	sub.s64 	%rd283, %rd50, %rd195;
$L__BB232_22:
	mul.wide.u32 	%rd196, %r20, 8;
	add.s64 	%rd197, %rd1, %rd196;
	ld.global.u64 	%rd198, [%rd197];
	mad.lo.s64 	%rd58, %rd198, %rd283, %rd49;
	add.s32 	%r21, %r213, -3;
	and.b64  	%rd59, %rd282, 4294967295;
	mul.wide.u32 	%rd199, %r21, 8;
	add.s64 	%rd200, %rd2, %rd199;
	ld.global.u64 	%rd60, [%rd200];
	and.b64  	%rd201, %rd60, -4294967296;
	setp.ne.s64 	%p12, %rd201, 0;
	@%p12 bra 	$L__BB232_24;
	cvt.u32.u64 	%r112, %rd60;
	cvt.u32.u64 	%r113, %rd59;
	div.u32 	%r114, %r113, %r112;
	mul.lo.s32 	%r115, %r114, %r112;
	sub.s32 	%r116, %r113, %r115;
	cvt.u64.u32 	%rd284, %r114;
	cvt.u64.u32 	%rd285, %r116;
	bra.uni 	$L__BB232_25;
$L__BB232_24:
	div.s64 	%rd284, %rd59, %rd60;
	mul.lo.s64 	%rd202, %rd284, %rd60;
	sub.s64 	%rd285, %rd59, %rd202;
$L__BB232_25:
	mul.wide.u32 	%rd203, %r21, 8;
	add.s64 	%rd204, %rd1, %rd203;
	ld.global.u64 	%rd205, [%rd204];
	mad.lo.s64 	%rd67, %rd205, %rd285, %rd58;
	and.b64  	%rd68, %rd284, 4294967295;
	add.s32 	%r117, %r213, -4;
	mul.wide.u32 	%rd206, %r117, 8;
	add.s64 	%rd207, %rd2, %rd206;
	ld.global.u64 	%rd69, [%rd207];
	and.b64  	%rd208, %rd69, -4294967296;
	setp.ne.s64 	%p13, %rd208, 0;
	@%p13 bra 	$L__BB232_27;
	cvt.u32.u64 	%r118, %rd69;
	cvt.u32.u64 	%r119, %rd68;
	div.u32 	%r120, %r119, %r118;
	mul.lo.s32 	%r121, %r120, %r118;
	sub.s32 	%r122, %r119, %r121;
	cvt.u64.u32 	%rd286, %r120;
	cvt.u64.u32 	%rd287, %r122;
	bra.uni 	$L__BB232_28;
$L__BB232_27:
	div.s64 	%rd286, %rd68, %rd69;
	mul.lo.s64 	%rd209, %rd286, %rd69;
	sub.s64 	%rd287, %rd68, %rd209;
$L__BB232_28:
	mul.wide.u32 	%rd210, %r117, 8;
	add.s64 	%rd211, %rd1, %rd210;
	ld.global.u64 	%rd212, [%rd211];
	mad.lo.s64 	%rd307, %rd212, %rd287, %rd67;
	cvt.u32.u64 	%r218, %rd286;
	add.s32 	%r213, %r213, -8;
	add.s32 	%r212, %r212, 8;
	setp.ne.s32 	%p14, %r212, 0;
	@%p14 bra 	$L__BB232_4;
	add.s32 	%r217, %r213, 3;
$L__BB232_30:
	and.b32  	%r28, %r9, 7;
	setp.eq.s32 	%p15, %r28, 0;
	@%p15 bra 	$L__BB232_59;
	and.b32  	%r29, %r9, 3;
	setp.lt.u32 	%p16, %r28, 4;
	@%p16 bra 	$L__BB232_45;
	cvt.u64.u32 	%rd79, %r218;
	mul.wide.u32 	%rd214, %r217, 8;
	add.s64 	%rd215, %rd2, %rd214;
	ld.global.u64 	%rd80, [%rd215];
	and.b64  	%rd216, %rd80, -4294967296;
	setp.ne.s64 	%p17, %rd216, 0;
	@%p17 bra 	$L__BB232_34;
	cvt.u32.u64 	%r124, %rd80;
	cvt.u32.u64 	%r125, %rd79;
	div.u32 	%r126, %r125, %r124;
	mul.lo.s32 	%r127, %r126, %r124;
	sub.s32 	%r128, %r125, %r127;
	cvt.u64.u32 	%rd290, %r126;
	cvt.u64.u32 	%rd291, %r128;
	bra.uni 	$L__BB232_35;
$L__BB232_34:
	div.s64 	%rd290, %rd79, %rd80;
	mul.lo.s64 	%rd217, %rd290, %rd80;
	sub.s64 	%rd291, %rd79, %rd217;
$L__BB232_35:
	mul.wide.u32 	%rd218, %r217, 8;
	add.s64 	%rd219, %rd1, %rd218;
	ld.global.u64 	%rd220, [%rd219];
	mad.lo.s64 	%rd87, %rd220, %rd291, %rd307;
	add.s32 	%r30, %r217, -1;
	and.b64  	%rd88, %rd290, 4294967295;
	mul.wide.u32 	%rd221, %r30, 8;
	add.s64 	%rd222, %rd2, %rd221;
	ld.global.u64 	%rd89, [%rd222];
	and.b64  	%rd223, %rd89, -4294967296;
	setp.ne.s64 	%p18, %rd223, 0;
	@%p18 bra 	$L__BB232_37;
	cvt.u32.u64 	%r129, %rd89;
	cvt.u32.u64 	%r130, %rd88;
	div.u32 	%r131, %r130, %r129;
	mul.lo.s32 	%r132, %r131, %r129;
	sub.s32 	%r133, %r130, %r132;
	cvt.u64.u32 	%rd292, %r131;
	cvt.u64.u32 	%rd293, %r133;
	bra.uni 	$L__BB232_38;
$L__BB232_37:
	div.s64 	%rd292, %rd88, %rd89;
	mul.lo.s64 	%rd224, %rd292, %rd89;
	sub.s64 	%rd293, %rd88, %rd224;
$L__BB232_38:
	mul.wide.u32 	%rd225, %r30, 8;
	add.s64 	%rd226, %rd1, %rd225;
	ld.global.u64 	%rd227, [%rd226];
	mad.lo.s64 	%rd96, %rd227, %rd293, %rd87;
	add.s32 	%r31, %r217, -2;
	and.b64  	%rd97, %rd292, 4294967295;
	mul.wide.u32 	%rd228, %r31, 8;
	add.s64 	%rd229, %rd2, %rd228;
	ld.global.u64 	%rd98, [%rd229];
	and.b64  	%rd230, %rd98, -4294967296;
	setp.ne.s64 	%p19, %rd230, 0;
	@%p19 bra 	$L__BB232_40;
	cvt.u32.u64 	%r134, %rd98;
	cvt.u32.u64 	%r135, %rd97;
	div.u32 	%r136, %r135, %r134;
	mul.lo.s32 	%r137, %r136, %r134;
	sub.s32 	%r138, %r135, %r137;
	cvt.u64.u32 	%rd294, %r136;
	cvt.u64.u32 	%rd295, %r138;
	bra.uni 	$L__BB232_41;
$L__BB232_40:
	div.s64 	%rd294, %rd97, %rd98;
	mul.lo.s64 	%rd231, %rd294, %rd98;
	sub.s64 	%rd295, %rd97, %rd231;
$L__BB232_41:
	mul.wide.u32 	%rd232, %r31, 8;
	add.s64 	%rd233, %rd1, %rd232;
	ld.global.u64 	%rd234, [%rd233];
	mad.lo.s64 	%rd105, %rd234, %rd295, %rd96;
	add.s32 	%r32, %r217, -3;
	and.b64  	%rd106, %rd294, 4294967295;
	mul.wide.u32 	%rd235, %r32, 8;
	add.s64 	%rd236, %rd2, %rd235;
	ld.global.u64 	%rd107, [%rd236];
	and.b64  	%rd237, %rd107, -4294967296;
	setp.ne.s64 	%p20, %rd237, 0;
	@%p20 bra 	$L__BB232_43;
	cvt.u32.u64 	%r139, %rd107;
	cvt.u32.u64 	%r140, %rd106;
	div.u32 	%r141, %r140, %r139;
	mul.lo.s32 	%r142, %r141, %r139;
	sub.s32 	%r143, %r140, %r142;
	cvt.u64.u32 	%rd296, %r141;
	cvt.u64.u32 	%rd297, %r143;
	bra.uni 	$L__BB232_44;
$L__BB232_43:
	div.s64 	%rd296, %rd106, %rd107;
	mul.lo.s64 	%rd238, %rd296, %rd107;
	sub.s64 	%rd297, %rd106, %rd238;
$L__BB232_44:
	mul.wide.u32 	%rd239, %r32, 8;
	add.s64 	%rd240, %rd1, %rd239;
	ld.global.u64 	%rd241, [%rd240];
	mad.lo.s64 	%rd307, %rd241, %rd297, %rd105;
	cvt.u32.u64 	%r218, %rd296;
	add.s32 	%r217, %r217, -4;
$L__BB232_45:
	setp.eq.s32 	%p21, %r29, 0;
	@%p21 bra 	$L__BB232_59;
	setp.eq.s32 	%p22, %r29, 1;
	@%p22 bra 	$L__BB232_54;
	cvt.u64.u32 	%rd117, %r218;
	mul.wide.u32 	%rd243, %r217, 8;
	add.s64 	%rd244, %rd2, %rd243;
	ld.global.u64 	%rd118, [%rd244];
	and.b64  	%rd245, %rd118, -4294967296;
	setp.ne.s64 	%p23, %rd245, 0;
	@%p23 bra 	$L__BB232_49;
	cvt.u32.u64 	%r144, %rd118;
	cvt.u32.u64 	%r145, %rd117;
	div.u32 	%r146, %r145, %r144;
	mul.lo.s32 	%r147, %r146, %r144;
	sub.s32 	%r148, %r145, %r147;
	cvt.u64.u32 	%rd300, %r146;
	cvt.u64.u32 	%rd301, %r148;
	bra.uni 	$L__BB232_50;
$L__BB232_49:
	div.s64 	%rd300, %rd117, %rd118;
	mul.lo.s64 	%rd246, %rd300, %rd118;
	sub.s64 	%rd301, %rd117, %rd246;
$L__BB232_50:
	add.s64 	%rd248, %rd1, %rd243;
	ld.global.u64 	%rd249, [%rd248];
	mad.lo.s64 	%rd125, %rd249, %rd301, %rd307;
	add.s32 	%r37, %r217, -1;
	and.b64  	%rd126, %rd300, 4294967295;
	mul.wide.u32 	%rd250, %r37, 8;
	add.s64 	%rd251, %rd2, %rd250;
	ld.global.u64 	%rd127, [%rd251];
	and.b64  	%rd252, %rd127, -4294967296;
	setp.ne.s64 	%p24, %rd252, 0;
	@%p24 bra 	$L__BB232_52;
	cvt.u32.u64 	%r149, %rd127;
	cvt.u32.u64 	%r150, %rd126;
	div.u32 	%r151, %r150, %r149;
	mul.lo.s32 	%r152, %r151, %r149;
	sub.s32 	%r153, %r150, %r152;
	cvt.u64.u32 	%rd302, %r151;
	cvt.u64.u32 	%rd303, %r153;
	bra.uni 	$L__BB232_53;
$L__BB232_52:
	div.s64 	%rd302, %rd126, %rd127;
	mul.lo.s64 	%rd253, %rd302, %rd127;
	sub.s64 	%rd303, %rd126, %rd253;
$L__BB232_53:
	add.s64 	%rd255, %rd1, %rd250;
	ld.global.u64 	%rd256, [%rd255];
	mad.lo.s64 	%rd307, %rd256, %rd303, %rd125;
	cvt.u32.u64 	%r218, %rd302;
	add.s32 	%r217, %r217, -2;
$L__BB232_54:
	and.b32  	%r154, %r9, 1;
	setp.eq.b32 	%p25, %r154, 1;
	not.pred 	%p26, %p25;
	@%p26 bra 	$L__BB232_59;
	cvt.u64.u32 	%rd137, %r218;
	mul.wide.u32 	%rd257, %r217, 8;
	add.s64 	%rd258, %rd2, %rd257;
	ld.global.u64 	%rd138, [%rd258];
	and.b64  	%rd259, %rd138, -4294967296;
	setp.ne.s64 	%p27, %rd259, 0;
	@%p27 bra 	$L__BB232_57;
	cvt.u32.u64 	%r155, %rd138;
	cvt.u32.u64 	%r156, %rd137;
	rem.u32 	%r157, %r156, %r155;
	cvt.u64.u32 	%rd306, %r157;
	bra.uni 	$L__BB232_58;
$L__BB232_57:
	rem.s64 	%rd306, %rd137, %rd138;
$L__BB232_58:
	add.s64 	%rd261, %rd1, %rd257;
	ld.global.u64 	%rd262, [%rd261];
	mad.lo.s64 	%rd307, %rd262, %rd306, %rd307;
$L__BB232_59:
	cvta.to.global.u64 	%rd263, %rd145;
	shl.b64 	%rd264, %rd307, 1;
	add.s64 	%rd265, %rd263, %rd264;
	ld.global.u16 	%rs18, [%rd265];
	st.shared.u16 	[%r7], %rs18;
	bar.sync 	0;
	setp.ne.s32 	%p28, %r1, 0;
	@%p28 bra 	$L__BB232_77;
	setp.gt.u32 	%p29, %r5, 1;
	@%p29 bra 	$L__BB232_62;
	shl.b32 	%r158, %r3, 1;
	mov.u32 	%r159, sumsdata_bf16;
	add.s32 	%r160, %r159, %r158;
	ld.shared.u16 	%rs117, [%r160];
	bra.uni 	$L__BB232_76;
$L__BB232_62:
	shl.b32 	%r162, %r3, 1;
	mov.u32 	%r163, sumsdata_bf16;
	add.s32 	%r42, %r163, %r162;
	ld.shared.u16 	%rs117, [%r42];
	add.s32 	%r43, %r5, -1;
	add.s32 	%r164, %r5, -2;
	and.b32  	%r44, %r43, 15;
	setp.lt.u32 	%p30, %r164, 15;
	mov.b32 	%r226, 1;
	@%p30 bra 	$L__BB232_66;
	and.b32  	%r167, %r43, -16;
	neg.s32 	%r223, %r167;
	shl.b32 	%r46, %r2, 1;
	add.s32 	%r169, %r162, %r46;
	add.s32 	%r221, %r163, %r169;
	shl.b32 	%r48, %r2, 5;
	mov.b32 	%r224, 1;
	mov.b32 	%r222, 0;
$L__BB232_64:
	.pragma "nounroll";
	mul.lo.s32 	%r171, %r224, %r2;
	shl.b32 	%r172, %r171, 1;
	add.s32 	%r173, %r42, %r172;
	ld.shared.u16 	%rs22, [%r221];
	// begin inline asm
	{ add.bf16 %rs20,%rs117,%rs22; }

	// end inline asm
	add.s32 	%r174, %r173, %r46;
	ld.shared.u16 	%rs25, [%r174];
	// begin inline asm
	{ add.bf16 %rs23,%rs20,%rs25; }

	// end inline asm
	add.s32 	%r175, %r174, %r46;
	ld.shared.u16 	%rs28, [%r175];
	// begin inline asm
	{ add.bf16 %rs26,%rs23,%rs28; }

	// end inline asm
	add.s32 	%r176, %r175, %r46;
	ld.shared.u16 	%rs31, [%r176];
	// begin inline asm
	{ add.bf16 %rs29,%rs26,%rs31; }

	// end inline asm
	add.s32 	%r177, %r176, %r46;
	ld.shared.u16 	%rs34, [%r177];
	// begin inline asm
	{ add.bf16 %rs32,%rs29,%rs34; }

	// end inline asm
	add.s32 	%r178, %r177, %r46;
	ld.shared.u16 	%rs37, [%r178];
	// begin inline asm
	{ add.bf16 %rs35,%rs32,%rs37; }

	// end inline asm
	add.s32 	%r179, %r178, %r46;
	ld.shared.u16 	%rs40, [%r179];
	// begin inline asm
	{ add.bf16 %rs38,%rs35,%rs40; }

	// end inline asm
	add.s32 	%r180, %r179, %r46;
	ld.shared.u16 	%rs43, [%r180];
	// begin inline asm
	{ add.bf16 %rs41,%rs38,%rs43; }

	// end inline asm
	add.s32 	%r181, %r180, %r46;
	ld.shared.u16 	%rs46, [%r181];
	// begin inline asm
	{ add.bf16 %rs44,%rs41,%rs46; }

	// end inline asm
	add.s32 	%r182, %r181, %r46;
	ld.shared.u16 	%rs49, [%r182];
	// begin inline asm
	{ add.bf16 %rs47,%rs44,%rs49; }

	// end inline asm
	add.s32 	%r183, %r182, %r46;
	ld.shared.u16 	%rs52, [%r183];
	// begin inline asm
	{ add.bf16 %rs50,%rs47,%rs52; }

	// end inline asm
	add.s32 	%r184, %r183, %r46;
	ld.shared.u16 	%rs55, [%r184];
	// begin inline asm
	{ add.bf16 %rs53,%rs50,%rs55; }

	// end inline asm
	add.s32 	%r185, %r184, %r46;
	ld.shared.u16 	%rs58, [%r185];
	// begin inline asm
	{ add.bf16 %rs56,%rs53,%rs58; }

	// end inline asm
	add.s32 	%r186, %r185, %r46;
	ld.shared.u16 	%rs61, [%r186];
	// begin inline asm
	{ add.bf16 %rs59,%rs56,%rs61; }

	// end inline asm
	add.s32 	%r187, %r186, %r46;
	ld.shared.u16 	%rs64, [%r187];
	// begin inline asm
	{ add.bf16 %rs62,%rs59,%rs64; }

	// end inline asm
	add.s32 	%r188, %r187, %r46;
	ld.shared.u16 	%rs67, [%r188];
	// begin inline asm
	{ add.bf16 %rs117,%rs62,%rs67; }

	// end inline asm
	add.s32 	%r224, %r224, 16;
	add.s32 	%r223, %r223, 16;
	add.s32 	%r222, %r222, 16;
	add.s32 	%r221, %r221, %r48;
	setp.ne.s32 	%p31, %r223, 0;
	@%p31 bra 	$L__BB232_64;
	add.s32 	%r226, %r222, 1;
$L__BB232_66:
	setp.eq.s32 	%p32, %r44, 0;
	@%p32 bra 	$L__BB232_75;
	and.b32  	%r59, %r43, 7;
	setp.lt.u32 	%p33, %r44, 8;
	@%p33 bra 	$L__BB232_69;
	mul.lo.s32 	%r189, %r226, %r2;
	shl.b32 	%r190, %r189, 1;
	add.s32 	%r191, %r42, %r190;
	ld.shared.u16 	%rs71, [%r191];
	// begin inline asm
	{ add.bf16 %rs69,%rs117,%rs71; }

	// end inline asm
	shl.b32 	%r192, %r2, 1;
	add.s32 	%r193, %r191, %r192;
	ld.shared.u16 	%rs74, [%r193];
	// begin inline asm
	{ add.bf16 %rs72,%rs69,%rs74; }

	// end inline asm
	add.s32 	%r194, %r193, %r192;
	ld.shared.u16 	%rs77, [%r194];
	// begin inline asm
	{ add.bf16 %rs75,%rs72,%rs77; }

	// end inline asm
	add.s32 	%r195, %r194, %r192;
	ld.shared.u16 	%rs80, [%r195];
	// begin inline asm
	{ add.bf16 %rs78,%rs75,%rs80; }

	// end inline asm
	add.s32 	%r196, %r195, %r192;
	ld.shared.u16 	%rs83, [%r196];
	// begin inline asm
	{ add.bf16 %rs81,%rs78,%rs83; }

	// end inline asm
	add.s32 	%r197, %r196, %r192;
	ld.shared.u16 	%rs86, [%r197];
	// begin inline asm
	{ add.bf16 %rs84,%rs81,%rs86; }

	// end inline asm
	add.s32 	%r198, %r197, %r192;
	ld.shared.u16 	%rs89, [%r198];
	// begin inline asm
	{ add.bf16 %rs87,%rs84,%rs89; }

	// end inline asm
	add.s32 	%r199, %r198, %r192;
	ld.shared.u16 	%rs92, [%r199];
	// begin inline asm
	{ add.bf16 %rs117,%rs87,%rs92; }

	// end inline asm
	add.s32 	%r226, %r226, 8;
$L__BB232_69:
	setp.eq.s32 	%p34, %r59, 0;
	@%p34 bra 	$L__BB232_75;
	and.b32  	%r62, %r43, 3;
	setp.lt.u32 	%p35, %r59, 4;
	@%p35 bra 	$L__BB232_72;
	mul.lo.s32 	%r200, %r226, %r2;
	shl.b32 	%r201, %r200, 1;
	add.s32 	%r202, %r42, %r201;
	ld.shared.u16 	%rs96, [%r202];
	// begin inline asm
	{ add.bf16 %rs94,%rs117,%rs96; }

	// end inline asm
	shl.b32 	%r203, %r2, 1;
	add.s32 	%r204, %r202, %r203;
	ld.shared.u16 	%rs99, [%r204];
	// begin inline asm
	{ add.bf16 %rs97,%rs94,%rs99; }

	// end inline asm
	add.s32 	%r205, %r204, %r203;
	ld.shared.u16 	%rs102, [%r205];
	// begin inline asm
	{ add.bf16 %rs100,%rs97,%rs102; }

	// end inline asm
	add.s32 	%r206, %r205, %r203;
	ld.shared.u16 	%rs105, [%r206];
	// begin inline asm
	{ add.bf16 %rs117,%rs100,%rs105; }

	// end inline asm
	add.s32 	%r226, %r226, 4;
$L__BB232_72:
	setp.eq.s32 	%p36, %r62, 0;
	@%p36 bra 	$L__BB232_75;
	mul.lo.s32 	%r207, %r2, %r226;
	shl.b32 	%r208, %r207, 1;
	add.s32 	%r210, %r208, %r162;
	add.s32 	%r229, %r163, %r210;
	shl.b32 	%r66, %r2, 1;
	neg.s32 	%r228, %r62;
$L__BB232_74:
	.pragma "nounroll";
	ld.shared.u16 	%rs108, [%r229];
	// begin inline asm
	{ add.bf16 %rs117,%rs117,%rs108; }

	// end inline asm
	add.s32 	%r229, %r229, %r66;
	add.s32 	%r228, %r228, 1;
	setp.ne.s32 	%p37, %r228, 0;
	@%p37 bra 	$L__BB232_74;
$L__BB232_75:
	st.shared.u16 	[%r42], %rs117;
$L__BB232_76:
	cvt.u64.u32 	%rd266, %r4;
	mad.lo.s64 	%rd267, %rd147, %rd266, %rd3;
	cvta.to.global.u64 	%rd268, %rd144;
	shl.b64 	%rd269, %rd267, 1;
	add.s64 	%rd270, %rd268, %rd269;
	st.global.u16 	[%rd270], %rs117;
$L__BB232_77:
	ret;

}
	// .globl	contiguous_sum33_bf16
.visible .entry contiguous_sum33_bf16(
	.param .u64 .ptr .align 1 contiguous_sum33_bf16_param_0,
	.param .u64 .ptr .align 1 contiguous_sum33_bf16_param_1,
	.param .u64 contiguous_sum33_bf16_param_2,
	.param .u64 contiguous_sum33_bf16_param_3,
	.param .u64 contiguous_sum33_bf16_param_4
)
{
	.reg .pred 	%p<14>;
	.reg .b16 	%rs<119>;
	.reg .b32 	%r<111>;
	.reg .b64 	%rd<16>;

	ld.param.u64 	%rd2, [contiguous_sum33_bf16_param_0];
	ld.param.u64 	%rd3, [contiguous_sum33_bf16_param_1];
	ld.param.u64 	%rd4, [contiguous_sum33_bf16_param_3];
	ld.param.u64 	%rd5, [contiguous_sum33_bf16_param_4];
	mov.u32 	%r1, %tid.y;
	mov.u32 	%r2, %ntid.x;
	mov.u32 	%r3, %tid.x;
	mad.lo.s32 	%r39, %r1, %r2, %r3;
	mov.u32 	%r40, %ctaid.x;
	mad.lo.s32 	%r41, %r40, %r2, %r3;
	mov.u32 	%r4, %ctaid.y;
	mov.u32 	%r5, %ntid.y;
	mad.lo.s32 	%r42, %r4, %r5, %r1;
	shl.b32 	%r43, %r39, 1;
	mov.u32 	%r44, sumsdata_bf16;
	add.s32 	%r7, %r44, %r43;
	mov.b32 	%r38, 0;
	// begin inline asm
	cvt.rn.bf16.s32 %rs17, %r38;
	// end inline asm
	st.shared.u16 	[%r7], %rs17;
	cvt.u64.u32 	%rd1, %r41;
	setp.le.u64 	%p1, %rd4, %rd1;
	cvt.u64.u32 	%rd7, %r42;
	setp.le.u64 	%p2, %rd5, %rd7;
	or.pred  	%p3, %p1, %p2;
	@%p3 bra 	$L__BB233_19;
	cvt.u32.u64 	%r45, %rd1;
	cvta.to.global.u64 	%rd8, %rd3;
	cvt.u32.u64 	%r46, %rd4;
	mad.lo.s32 	%r47, %r42, %r46, %r45;
	mul.wide.u32 	%rd9, %r47, 2;
	add.s64 	%rd10, %rd8, %rd9;
	ld.global.u16 	%rs18, [%rd10];
	st.shared.u16 	[%r7], %rs18;
	bar.sync 	0;
	setp.ne.s32 	%p4, %r1, 0;
	@%p4 bra 	$L__BB233_19;
	setp.gt.u32 	%p5, %r5, 1;
	@%p5 bra 	$L__BB233_4;
	shl.b32 	%r48, %r3, 1;
	add.s32 	%r50, %r44, %r48;
	ld.shared.u16 	%rs117, [%r50];
	bra.uni 	$L__BB233_18;
$L__BB233_4:
	shl.b32 	%r52, %r3, 1;
	add.s32 	%r8, %r44, %r52;
	ld.shared.u16 	%rs117, [%r8];
	add.s32 	%r9, %r5, -1;
	add.s32 	%r54, %r5, -2;
	and.b32  	%r10, %r9, 15;
	setp.lt.u32 	%p6, %r54, 15;
	mov.b32 	%r107, 1;
	@%p6 bra 	$L__BB233_8;
	and.b32  	%r57, %r9, -16;
	neg.s32 	%r104, %r57;
	shl.b32 	%r12, %r2, 1;
	add.s32 	%r59, %r52, %r12;
	add.s32 	%r102, %r44, %r59;
	shl.b32 	%r14, %r2, 5;
	mov.b32 	%r105, 1;
	mov.b32 	%r103, 0;
$L__BB233_6:
	.pragma "nounroll";
	mul.lo.s32 	%r61, %r105, %r2;
	shl.b32 	%r62, %r61, 1;
	add.s32 	%r63, %r8, %r62;
	ld.shared.u16 	%rs22, [%r102];
	// begin inline asm
	{ add.bf16 %rs20,%rs117,%rs22; }

	// end inline asm
	add.s32 	%r64, %r63, %r12;
	ld.shared.u16 	%rs25, [%r64];
	// begin inline asm
	{ add.bf16 %rs23,%rs20,%rs25; }

	// end inline asm
	add.s32 	%r65, %r64, %r12;
	ld.shared.u16 	%rs28, [%r65];
	// begin inline asm
	{ add.bf16 %rs26,%rs23,%rs28; }

	// end inline asm
	add.s32 	%r66, %r65, %r12;
	ld.shared.u16 	%rs31, [%r66];
	// begin inline asm
	{ add.bf16 %rs29,%rs26,%rs31; }

	// end inline asm
	add.s32 	%r67, %r66, %r12;
	ld.shared.u16 	%rs34, [%r67];
	// begin inline asm
	{ add.bf16 %rs32,%rs29,%rs34; }

	// end inline asm
	add.s32 	%r68, %r67, %r12;
	ld.shared.u16 	%rs37, [%r68];
	// begin inline asm
	{ add.bf16 %rs35,%rs32,%rs37; }

	// end inline asm
	add.s32 	%r69, %r68, %r12;
	ld.shared.u16 	%rs40, [%r69];
	// begin inline asm
	{ add.bf16 %rs38,%rs35,%rs40; }

	// end inline asm
	add.s32 	%r70, %r69, %r12;
	ld.shared.u16 	%rs43, [%r70];
	// begin inline asm
	{ add.bf16 %rs41,%rs38,%rs43; }

	// end inline asm
	add.s32 	%r71, %r70, %r12;
	ld.shared.u16 	%rs46, [%r71];
	// begin inline asm
	{ add.bf16 %rs44,%rs41,%rs46; }

	// end inline asm
	add.s32 	%r72, %r71, %r12;
	ld.shared.u16 	%rs49, [%r72];
	// begin inline asm
	{ add.bf16 %rs47,%rs44,%rs49; }

	// end inline asm
	add.s32 	%r73, %r72, %r12;
	ld.shared.u16 	%rs52, [%r73];
	// begin inline asm
	{ add.bf16 %rs50,%rs47,%rs52; }

	// end inline asm
	add.s32 	%r74, %r73, %r12;
	ld.shared.u16 	%rs55, [%r74];
	// begin inline asm
	{ add.bf16 %rs53,%rs50,%rs55; }

	// end inline asm
	add.s32 	%r75, %r74, %r12;
	ld.shared.u16 	%rs58, [%r75];
	// begin inline asm
	{ add.bf16 %rs56,%rs53,%rs58; }

	// end inline asm
	add.s32 	%r76, %r75, %r12;
	ld.shared.u16 	%rs61, [%r76];
	// begin inline asm
	{ add.bf16 %rs59,%rs56,%rs61; }

	// end inline asm
	add.s32 	%r77, %r76, %r12;
	ld.shared.u16 	%rs64, [%r77];
	// begin inline asm
	{ add.bf16 %rs62,%rs59,%rs64; }

	// end inline asm
	add.s32 	%r78, %r77, %r12;
	ld.shared.u16 	%rs67, [%r78];
	// begin inline asm
	{ add.bf16 %rs117,%rs62,%rs67; }

	// end inline asm
	add.s32 	%r105, %r105, 16;
	add.s32 	%r104, %r104, 16;
	add.s32 	%r103, %r103, 16;
	add.s32 	%r102, %r102, %r14;
	setp.ne.s32 	%p7, %r104, 0;
	@%p7 bra 	$L__BB233_6;
	add.s32 	%r107, %r103, 1;
$L__BB233_8:
	setp.eq.s32 	%p8, %r10, 0;
	@%p8 bra 	$L__BB233_17;
	and.b32  	%r25, %r9, 7;
	setp.lt.u32 	%p9, %r10, 8;
	@%p9 bra 	$L__BB233_11;
	mul.lo.s32 	%r79, %r107, %r2;
	shl.b32 	%r80, %r79, 1;
	add.s32 	%r81, %r8, %r80;
	ld.shared.u16 	%rs71, [%r81];
	// begin inline asm
	{ add.bf16 %rs69,%rs117,%rs71; }

	// end inline asm
	shl.b32 	%r82, %r2, 1;
	add.s32 	%r83, %r81, %r82;
	ld.shared.u16 	%rs74, [%r83];
	// begin inline asm
	{ add.bf16 %rs72,%rs69,%rs74; }

	// end inline asm
	add.s32 	%r84, %r83, %r82;
	ld.shared.u16 	%rs77, [%r84];
	// begin inline asm
	{ add.bf16 %rs75,%rs72,%rs77; }

	// end inline asm
	add.s32 	%r85, %r84, %r82;
	ld.shared.u16 	%rs80, [%r85];
	// begin inline asm
	{ add.bf16 %rs78,%rs75,%rs80; }

	// end inline asm
	add.s32 	%r86, %r85, %r82;
	ld.shared.u16 	%rs83, [%r86];
	// begin inline asm
	{ add.bf16 %rs81,%rs78,%rs83; }

	// end inline asm
	add.s32 	%r87, %r86, %r82;
	ld.shared.u16 	%rs86, [%r87];
	// begin inline asm
	{ add.bf16 %rs84,%rs81,%rs86; }

	// end inline asm
	add.s32 	%r88, %r87, %r82;
	ld.shared.u16 	%rs89, [%r88];
	// begin inline asm
	{ add.bf16 %rs87,%rs84,%rs89; }

	// end inline asm
	add.s32 	%r89, %r88, %r82;
	ld.shared.u16 	%rs92, [%r89];
	// begin inline asm
	{ add.bf16 %rs117,%rs87,%rs92; }

	// end inline asm
	add.s32 	%r107, %r107, 8;
$L__BB233_11:
	setp.eq.s32 	%p10, %r25, 0;
	@%p10 bra 	$L__BB233_17;
	and.b32  	%r28, %r9, 3;
	setp.lt.u32 	%p11, %r25, 4;
	@%p11 bra 	$L__BB233_14;
	mul.lo.s32 	%r90, %r107, %r2;
	shl.b32 	%r91, %r90, 1;
	add.s32 	%r92, %r8, %r91;
	ld.shared.u16 	%rs96, [%r92];
	// begin inline asm
	{ add.bf16 %rs94,%rs117,%rs96; }

	// end inline asm
	shl.b32 	%r93, %r2, 1;
	add.s32 	%r94, %r92, %r93;
	ld.shared.u16 	%rs99, [%r94];
	// begin inline asm
	{ add.bf16 %rs97,%rs94,%rs99; }

	// end inline asm
	add.s32 	%r95, %r94, %r93;
	ld.shared.u16 	%rs102, [%r95];
	// begin inline asm
	{ add.bf16 %rs100,%rs97,%rs102; }

	// end inline asm
	add.s32 	%r96, %r95, %r93;
	ld.shared.u16 	%rs105, [%r96];
	// begin inline asm
	{ add.bf16 %rs117,%rs100,%rs105; }

	// end inline asm
	add.s32 	%r107, %r107, 4;
$L__BB233_14:
	setp.eq.s32 	%p12, %r28, 0;
	@%p12 bra 	$L__BB233_17;
	mul.lo.s32 	%r97, %r2, %r107;
	shl.b32 	%r98, %r97, 1;
	add.s32 	%r100, %r98, %r52;
	add.s32 	%r110, %r44, %r100;
	shl.b32 	%r32, %r2, 1;
	neg.s32 	%r109, %r28;
$L__BB233_16:
	.pragma "nounroll";
	ld.shared.u16 	%rs108, [%r110];
	// begin inline asm
	{ add.bf16 %rs117,%rs117,%rs108; }

	// end inline asm
	add.s32 	%r110, %r110, %r32;
	add.s32 	%r109, %r109, 1;
	setp.ne.s32 	%p13, %r109, 0;
	@%p13 bra 	$L__BB233_16;
$L__BB233_17:
	st.shared.u16 	[%r8], %rs117;
$L__BB233_18:
	cvt.u64.u32 	%rd11, %r4;
	mad.lo.s64 	%rd12, %rd4, %rd11, %rd1;
	cvta.to.global.u64 	%rd13, %rd2;
	shl.b64 	%rd14, %rd12, 1;
	add.s64 	%rd15, %rd13, %rd14;
	st.global.u16 	[%rd15], %rs117;
$L__BB233_19:
	ret;

}
	// .globl	contiguous_nansum_bool
.visible .entry contiguous_nansum_bool(
	.param .u64 .ptr .align 1 contiguous_nansum_bool_param_0,
	.param .u64 .ptr .align 1 contiguous_nansum_bool_param_1,
	.param .u64 contiguous_nansum_bool_param_2
)
{
	.reg .pred 	%p<24>;
	.reg .b16 	%rs<52>;
	.reg .b32 	%r<14>;
	.reg .b64 	%rd<14>;

	ld.param.u64 	%rd4, [contiguous_nansum_bool_param_0];
	ld.param.u64 	%rd6, [contiguous_nansum_bool_param_1];
	ld.param.u64 	%rd5, [contiguous_nansum_bool_param_2];
	cvta.to.global.u64 	%rd1, %rd6;
	mov.u32 	%r1, %tid.x;
	mov.u32 	%r2, %ctaid.x;
	mov.u32 	%r13, %ntid.x;
	mul.lo.s32 	%r8, %r2, %r13;
	shl.b32 	%r9, %r8, 1;
	add.s32 	%r4, %r9, %r1;
	mov.u32 	%r10, nansumsdata_bool;
	add.s32 	%r5, %r10, %r1;
	mov.b16 	%rs1, 0;
	st.shared.u8 	[%r5], %rs1;
	add.s32 	%r11, %r4, %r13;
	cvt.u64.u32 	%rd2, %r11;
	setp.le.u64 	%p1, %rd5, %rd2;
	@%p1 bra 	$L__BB234_2;
	cvt.u64.u32 	%rd8, %r4;
	add.s64 	%rd9, %rd1, %rd8;
	ld.global.u8 	%rs3, [%rd9];
	setp.ne.s16 	%p3, %rs3, 0;
	add.s64 	%rd10, %rd1, %rd2;
	ld.global.u8 	%rs4, [%rd10];
	selp.u16 	%rs5, 1, 0, %p3;
	or.b16  	%rs6, %rs4, %rs5;
	and.b16  	%rs7, %rs6, 255;
	setp.ne.s16 	%p4, %rs7, 0;
	selp.u16 	%rs8, 1, 0, %p4;
	st.shared.u8 	[%r5], %rs8;
	bra.uni 	$L__BB234_4;
$L__BB234_2:
	cvt.u64.u32 	%rd3, %r4;
	setp.le.u64 	%p2, %rd5, %rd3;
	@%p2 bra 	$L__BB234_4;
	add.s64 	%rd7, %rd1, %rd3;
	ld.global.u8 	%rs2, [%rd7];
	st.shared.u8 	[%r5], %rs2;
$L__BB234_4:
	bar.sync 	0;
	setp.lt.u32 	%p5, %r13, 66;
	@%p5 bra 	$L__BB234_8;
$L__BB234_5:
	shr.u32 	%r7, %r13, 1;
	setp.ge.u32 	%p6, %r1, %r7;
	@%p6 bra 	$L__BB234_7;
	ld.shared.u8 	%rs9, [%r5];
	setp.ne.s16 	%p7, %rs9, 0;
	add.s32 	%r12, %r5, %r7;
	ld.shared.u8 	%rs10, [%r12];
	selp.u16 	%rs11, 1, 0, %p7;
	or.b16  	%rs12, %rs10, %rs11;
	and.b16  	%rs13, %rs12, 255;
	setp.ne.s16 	%p8, %rs13, 0;
	selp.u16 	%rs14, 1, 0, %p8;
	st.shared.u8 	[%r5], %rs14;
$L__BB234_7:
	bar.sync 	0;
	setp.gt.u32 	%p9, %r13, 131;
	mov.u32 	%r13, %r7;
	@%p9 bra 	$L__BB234_5;
$L__BB234_8:
	setp.gt.u32 	%p10, %r1, 31;
	@%p10 bra 	$L__BB234_11;
	ld.volatile.shared.u8 	%rs15, [%r5];
	setp.ne.s16 	%p11, %rs15, 0;
	ld.volatile.shared.u8 	%rs16, [%r5+32];
	selp.u16 	%rs17, 1, 0, %p11;
	or.b16  	%rs18, %rs16, %rs17;
	and.b16  	%rs19, %rs18, 255;
	setp.ne.s16 	%p12, %rs19, 0;
	selp.u16 	%rs20, 1, 0, %p12;
	st.volatile.shared.u8 	[%r5], %rs20;
	ld.volatile.shared.u8 	%rs21, [%r5];
	setp.ne.s16 	%p13, %rs21, 0;
	ld.volatile.shared.u8 	%rs22, [%r5+16];
	selp.u16 	%rs23, 1, 0, %p13;
	or.b16  	%rs24, %rs22, %rs23;
	and.b16  	%rs25, %rs24, 255;
	setp.ne.s16 	%p14, %rs25, 0;
	selp.u16 	%rs26, 1, 0, %p14;
	st.volatile.shared.u8 	[%r5], %rs26;
	ld.volatile.shared.u8 	%rs27, [%r5];
	setp.ne.s16 	%p15, %rs27, 0;
	ld.volatile.shared.u8 	%rs28, [%r5+8];
	selp.u16 	%rs29, 1, 0, %p15;
	or.b16  	%rs30, %rs28, %rs29;
	and.b16  	%rs31, %rs30, 255;
	setp.ne.s16 	%p16, %rs31, 0;
	selp.u16 	%rs32, 1, 0, %p16;
	st.volatile.shared.u8 	[%r5], %rs32;
	ld.volatile.shared.u8 	%rs33, [%r5];
	setp.ne.s16 	%p17, %rs33, 0;
	ld.volatile.shared.u8 	%rs34, [%r5+4];
	selp.u16 	%rs35, 1, 0, %p17;
	or.b16  	%rs36, %rs34, %rs35;
	and.b16  	%rs37, %rs36, 255;
	setp.ne.s16 	%p18, %rs37, 0;
	selp.u16 	%rs38, 1, 0, %p18;
	st.volatile.shared.u8 	[%r5], %rs38;
	ld.volatile.shared.u8 	%rs39, [%r5];
	setp.ne.s16 	%p19, %rs39, 0;
	ld.volatile.shared.u8 	%rs40, [%r5+2];
	selp.u16 	%rs41, 1, 0, %p19;
	or.b16  	%rs42, %rs40, %rs41;
	and.b16  	%rs43, %rs42, 255;
	setp.ne.s16 	%p20, %rs43, 0;
	selp.u16 	%rs44, 1, 0, %p20;
	st.volatile.shared.u8 	[%r5], %rs44;
	ld.volatile.shared.u8 	%rs45, [%r5];
	setp.ne.s16 	%p21, %rs45, 0;
	ld.volatile.shared.u8 	%rs46, [%r5+1];
	selp.u16 	%rs47, 1, 0, %p21;
	or.b16  	%rs48, %rs46, %rs47;
	and.b16  	%rs49, %rs48, 255;
	setp.ne.s16 	%p22, %rs49, 0;
	selp.u16 	%rs50, 1, 0, %p22;
	st.volatile.shared.u8 	[%r5], %rs50;
	setp.ne.s32 	%p23, %r1, 0;
	@%p23 bra 	$L__BB234_11;
	ld.shared.u8 	%rs51, [nansumsdata_bool];
	cvt.u64.u32 	%rd11, %r2;
	cvta.to.global.u64 	%rd12, %rd4;
	add.s64 	%rd13, %rd12, %rd11;
	st.global.u8 	[%rd13], %rs51;
$L__BB234_11:
	ret;

}
	// .globl	uncontiguous_nansum_bool
.visible .entry uncontiguous_nansum_bool(
	.param .u64 .ptr .align 1 uncontiguous_nansum_bool_param_0,
	.param .u64 .ptr .align 1 uncontiguous_nansum_bool_param_1,
	.param .u64 .ptr .align 1 uncontiguous_nansum_bool_param_2,
	.param .u64 .ptr .align 1 uncontiguous_nansum_bool_param_3,
	.param .u64 uncontiguous_nansum_bool_param_4,
	.param .u64 uncontiguous_nansum_bool_param_5
)
{
	.reg .pred 	%p<69>;
	.reg .b16 	%rs<52>;
	.reg .b32 	%r<210>;
	.reg .b64 	%rd<555>;

	ld.param.u64 	%rd260, [uncontiguous_nansum_bool_param_0];
	ld.param.u64 	%rd263, [uncontiguous_nansum_bool_param_1];
	ld.param.u64 	%rd264, [uncontiguous_nansum_bool_param_2];
	ld.param.u64 	%rd265, [uncontiguous_nansum_bool_param_3];
	ld.param.u64 	%rd261, [uncontiguous_nansum_bool_param_4];
	ld.param.u64 	%rd262, [uncontiguous_nansum_bool_param_5];
	cvta.to.global.u64 	%rd1, %rd265;
	cvta.to.global.u64 	%rd2, %rd264;
	cvta.to.global.u64 	%rd3, %rd263;
	mov.u32 	%r1, %tid.x;
	mov.u32 	%r2, %ctaid.x;
	mov.u32 	%r209, %ntid.x;
	mul.lo.s32 	%r52, %r2, %r209;
	shl.b32 	%r53, %r52, 1;
	add.s32 	%r4, %r53, %r1;
	mov.u32 	%r54, nansumsdata_bool;
	add.s32 	%r5, %r54, %r1;
	mov.b16 	%rs1, 0;
	st.shared.u8 	[%r5], %rs1;
	add.s32 	%r55, %r4, %r209;
	cvt.u64.u32 	%rd508, %r55;
	setp.le.u64 	%p1, %rd262, %rd508;
	@%p1 bra 	$L__BB235_54;
	cvt.u32.u64 	%r6, %rd261;
	add.s32 	%r203, %r6, -1;
	setp.lt.s32 	%p27, %r203, 0;
	mov.b64 	%rd512, 0;
	mov.u64 	%rd513, %rd512;
	@%p27 bra 	$L__BB235_53;
	cvt.u64.u32 	%rd509, %r4;
	setp.lt.u32 	%p28, %r203, 3;
	mov.b64 	%rd513, 0;
	mov.u64 	%rd512, %rd513;
	@%p28 bra 	$L__BB235_30;
	add.s32 	%r201, %r6, -2;
	and.b32  	%r131, %r6, -4;
	neg.s32 	%r200, %r131;
	mov.b64 	%rd513, 0;
$L__BB235_4:
	.pragma "nounroll";
	add.s32 	%r12, %r201, 1;
	mul.wide.u32 	%rd396, %r12, 8;
	add.s64 	%rd397, %rd2, %rd396;
	ld.global.u64 	%rd10, [%rd397];
	or.b64  	%rd398, %rd509, %rd10;
	and.b64  	%rd399, %rd398, -4294967296;
	setp.ne.s64 	%p29, %rd399, 0;
	@%p29 bra 	$L__BB235_6;
	cvt.u32.u64 	%r132, %rd10;
	cvt.u32.u64 	%r133, %rd509;
	div.u32 	%r134, %r133, %r132;
	mul.lo.s32 	%r135, %r134, %r132;
	sub.s32 	%r136, %r133, %r135;
	cvt.u64.u32 	%rd474, %r134;
	cvt.u64.u32 	%rd475, %r136;
	bra.uni 	$L__BB235_7;
$L__BB235_6:
	div.s64 	%rd474, %rd509, %rd10;
	mul.lo.s64 	%rd400, %rd474, %rd10;
	sub.s64 	%rd475, %rd509, %rd400;
$L__BB235_7:
	mul.wide.u32 	%rd401, %r12, 8;
	add.s64 	%rd402, %rd1, %rd401;
	ld.global.u64 	%rd17, [%rd402];
	mad.lo.s64 	%rd18, %rd17, %rd475, %rd512;
	or.b64  	%rd403, %rd508, %rd10;
	and.b64  	%rd404, %rd403, -4294967296;
	setp.ne.s64 	%p30, %rd404, 0;
	@%p30 bra 	$L__BB235_9;
	cvt.u32.u64 	%r137, %rd10;
	cvt.u32.u64 	%r138, %rd508;
	div.u32 	%r139, %r138, %r137;
	mul.lo.s32 	%r140, %r139, %r137;
	sub.s32 	%r141, %r138, %r140;
	cvt.u64.u32 	%rd476, %r139;
	cvt.u64.u32 	%rd477, %r141;
	bra.uni 	$L__BB235_10;
$L__BB235_9:
	div.s64 	%rd476, %rd508, %rd10;
	mul.lo.s64 	%rd405, %rd476, %rd10;
	sub.s64 	%rd477, %rd508, %rd405;
$L__BB235_10:
	mad.lo.s64 	%rd25, %rd477, %rd17, %rd513;
	add.s32 	%r13, %r201, -2;
	mul.wide.u32 	%rd406, %r201, 8;
	add.s64 	%rd407, %rd2, %rd406;
	ld.global.u64 	%rd26, [%rd407];
	or.b64  	%rd408, %rd474, %rd26;
	and.b64  	%rd409, %rd408, -4294967296;
	setp.ne.s64 	%p31, %rd409, 0;
	@%p31 bra 	$L__BB235_12;
	cvt.u32.u64 	%r142, %rd26;
	cvt.u32.u64 	%r143, %rd474;
	div.u32 	%r144, %r143, %r142;
	mul.lo.s32 	%r145, %r144, %r142;
	sub.s32 	%r146, %r143, %r145;
	cvt.u64.u32 	%rd478, %r144;
	cvt.u64.u32 	%rd479, %r146;
	bra.uni 	$L__BB235_13;
$L__BB235_12:
	div.s64 	%rd478, %rd474, %rd26;
	mul.lo.s64 	%rd410, %rd478, %rd26;
	sub.s64 	%rd479, %rd474, %rd410;
$L__BB235_13:
	mul.wide.u32 	%rd411, %r201, 8;
	add.s64 	%rd412, %rd1, %rd411;
	ld.global.u64 	%rd33, [%rd412];
	mad.lo.s64 	%rd34, %rd33, %rd479, %rd18;
	or.b64  	%rd413, %rd476, %rd26;
	and.b64  	%rd414, %rd413, -4294967296;
	setp.ne.s64 	%p32, %rd414, 0;
	@%p32 bra 	$L__BB235_15;
	cvt.u32.u64 	%r147, %rd26;
	cvt.u32.u64 	%r148, %rd476;
	div.u32 	%r149, %r148, %r147;
	mul.lo.s32 	%r150, %r149, %r147;
	sub.s32 	%r151, %r148, %r150;
	cvt.u64.u32 	%rd480, %r149;
	cvt.u64.u32 	%rd481, %r151;
	bra.uni 	$L__BB235_16;
$L__BB235_15:
	div.s64 	%rd480, %rd476, %rd26;
	mul.lo.s64 	%rd415, %rd480, %rd26;
	sub.s64 	%rd481, %rd476, %rd415;
$L__BB235_16:
	mad.lo.s64 	%rd41, %rd481, %rd33, %rd25;
	add.s32 	%r14, %r201, -1;
	mul.wide.u32 	%rd416, %r14, 8;
	add.s64 	%rd417, %rd2, %rd416;
	ld.global.u64 	%rd42, [%rd417];
	or.b64  	%rd418, %rd478, %rd42;
	and.b64  	%rd419, %rd418, -4294967296;
	setp.ne.s64 	%p33, %rd419, 0;
	@%p33 bra 	$L__BB235_18;
	cvt.u32.u64 	%r152, %rd42;
	cvt.u32.u64 	%r153, %rd478;
	div.u32 	%r154, %r153, %r152;
	mul.lo.s32 	%r155, %r154, %r152;
	sub.s32 	%r156, %r153, %r155;
	cvt.u64.u32 	%rd482, %r154;
	cvt.u64.u32 	%rd483, %r156;
	bra.uni 	$L__BB235_19;
$L__BB235_18:
	div.s64 	%rd482, %rd478, %rd42;
	mul.lo.s64 	%rd420, %rd482, %rd42;
	sub.s64 	%rd483, %rd478, %rd420;
$L__BB235_19:
	mul.wide.u32 	%rd421, %r14, 8;
	add.s64 	%rd422, %rd1, %rd421;
	ld.global.u64 	%rd49, [%rd422];
	mad.lo.s64 	%rd50, %rd49, %rd483, %rd34;
	or.b64  	%rd423, %rd480, %rd42;
	and.b64  	%rd424, %rd423, -4294967296;
	setp.ne.s64 	%p34, %rd424, 0;
	@%p34 bra 	$L__BB235_21;
	cvt.u32.u64 	%r157, %rd42;
	cvt.u32.u64 	%r158, %rd480;
	div.u32 	%r159, %r158, %r157;
	mul.lo.s32 	%r160, %r159, %r157;
	sub.s32 	%r161, %r158, %r160;
	cvt.u64.u32 	%rd484, %r159;
	cvt.u64.u32 	%rd485, %r161;
	bra.uni 	$L__BB235_22;
$L__BB235_21:
	div.s64 	%rd484, %rd480, %rd42;
	mul.lo.s64 	%rd425, %rd484, %rd42;
	sub.s64 	%rd485, %rd480, %rd425;
$L__BB235_22:
	mad.lo.s64 	%rd57, %rd485, %rd49, %rd41;
	mul.wide.u32 	%rd426, %r13, 8;
	add.s64 	%rd427, %rd2, %rd426;
	ld.global.u64 	%rd58, [%rd427];
	or.b64  	%rd428, %rd482, %rd58;
	and.b64  	%rd429, %rd428, -4294967296;
	setp.ne.s64 	%p35, %rd429, 0;
	@%p35 bra 	$L__BB235_24;
	cvt.u32.u64 	%r162, %rd58;
	cvt.u32.u64 	%r163, %rd482;
	div.u32 	%r164, %r163, %r162;
	mul.lo.s32 	%r165, %r164, %r162;
	sub.s32 	%r166, %r163, %r165;
	cvt.u64.u32 	%rd509, %r164;
	cvt.u64.u32 	%rd487, %r166;
	bra.uni 	$L__BB235_25;
$L__BB235_24:
	div.s64 	%rd509, %rd482, %rd58;
	mul.lo.s64 	%rd430, %rd509, %rd58;
	sub.s64 	%rd487, %rd482, %rd430;
$L__BB235_25:
	mul.wide.u32 	%rd431, %r13, 8;
	add.s64 	%rd432, %rd1, %rd431;
	ld.global.u64 	%rd65, [%rd432];
	mad.lo.s64 	%rd512, %rd65, %rd487, %rd50;
	or.b64  	%rd433, %rd484, %rd58;
	and.b64  	%rd434, %rd433, -4294967296;
	setp.ne.s64 	%p36, %rd434, 0;
	@%p36 bra 	$L__BB235_27;
	cvt.u32.u64 	%r167, %rd58;
	cvt.u32.u64 	%r168, %rd484;
	div.u32 	%r169, %r168, %r167;
	mul.lo.s32 	%r170, %r169, %r167;
	sub.s32 	%r171, %r168, %r170;
	cvt.u64.u32 	%rd508, %r169;
	cvt.u64.u32 	%rd489, %r171;
	bra.uni 	$L__BB235_28;
$L__BB235_27:
	div.s64 	%rd508, %rd484, %rd58;
	mul.lo.s64 	%rd435, %rd508, %rd58;
	sub.s64 	%rd489, %rd484, %rd435;
$L__BB235_28:
	mad.lo.s64 	%rd513, %rd489, %rd65, %rd57;
	add.s32 	%r201, %r201, -4;
	add.s32 	%r200, %r200, 4;
	setp.ne.s32 	%p37, %r200, 0;
	@%p37 bra 	$L__BB235_4;
	add.s32 	%r203, %r201, 1;
$L__BB235_30:
	and.b32  	%r19, %r6, 3;
	setp.eq.s32 	%p38, %r19, 0;
	@%p38 bra 	$L__BB235_53;
	setp.eq.s32 	%p39, %r19, 1;
	@%p39 bra 	$L__BB235_45;
	mul.wide.u32 	%rd437, %r203, 8;
	add.s64 	%rd438, %rd2, %rd437;
	ld.global.u64 	%rd80, [%rd438];
	or.b64  	%rd439, %rd509, %rd80;
	and.b64  	%rd440, %rd439, -4294967296;
	setp.ne.s64 	%p40, %rd440, 0;
	@%p40 bra 	$L__BB235_34;
	cvt.u32.u64 	%r172, %rd80;
	cvt.u32.u64 	%r173, %rd509;
	div.u32 	%r174, %r173, %r172;
	mul.lo.s32 	%r175, %r174, %r172;
	sub.s32 	%r176, %r173, %r175;
	cvt.u64.u32 	%rd496, %r174;
	cvt.u64.u32 	%rd497, %r176;
	bra.uni 	$L__BB235_35;
$L__BB235_34:
	div.s64 	%rd496, %rd509, %rd80;
	mul.lo.s64 	%rd441, %rd496, %rd80;
	sub.s64 	%rd497, %rd509, %rd441;
$L__BB235_35:
	add.s64 	%rd443, %rd1, %rd437;
	ld.global.u64 	%rd87, [%rd443];
	mad.lo.s64 	%rd88, %rd87, %rd497, %rd512;
	or.b64  	%rd444, %rd508, %rd80;
	and.b64  	%rd445, %rd444, -4294967296;
	setp.ne.s64 	%p41, %rd445, 0;
	@%p41 bra 	$L__BB235_37;
	cvt.u32.u64 	%r177, %rd80;
	cvt.u32.u64 	%r178, %rd508;
	div.u32 	%r179, %r178, %r177;
	mul.lo.s32 	%r180, %r179, %r177;
	sub.s32 	%r181, %r178, %r180;
	cvt.u64.u32 	%rd498, %r179;
	cvt.u64.u32 	%rd499, %r181;
	bra.uni 	$L__BB235_38;
$L__BB235_37:
	div.s64 	%rd498, %rd508, %rd80;
	mul.lo.s64 	%rd446, %rd498, %rd80;
	sub.s64 	%rd499, %rd508, %rd446;
$L__BB235_38:
	mad.lo.s64 	%rd95, %rd499, %rd87, %rd513;
	add.s32 	%r20, %r203, -1;
	mul.wide.u32 	%rd447, %r20, 8;
	add.s64 	%rd448, %rd2, %rd447;
	ld.global.u64 	%rd96, [%rd448];
	or.b64  	%rd449, %rd496, %rd96;
	and.b64  	%rd450, %rd449, -4294967296;
	setp.ne.s64 	%p42, %rd450, 0;
	@%p42 bra 	$L__BB235_40;
	cvt.u32.u64 	%r182, %rd96;
	cvt.u32.u64 	%r183, %rd496;
	div.u32 	%r184, %r183, %r182;
	mul.lo.s32 	%r185, %r184, %r182;
	sub.s32 	%r186, %r183, %r185;
	cvt.u64.u32 	%rd509, %r184;
	cvt.u64.u32 	%rd501, %r186;
	bra.uni 	$L__BB235_41;
$L__BB235_40:
	div.s64 	%rd509, %rd496, %rd96;
	mul.lo.s64 	%rd451, %rd509, %rd96;
	sub.s64 	%rd501, %rd496, %rd451;
$L__BB235_41:
	add.s64 	%rd453, %rd1, %rd447;
	ld.global.u64 	%rd103, [%rd453];
	mad.lo.s64 	%rd512, %rd103, %rd501, %rd88;
	or.b64  	%rd454, %rd498, %rd96;
	and.b64  	%rd455, %rd454, -4294967296;
	setp.ne.s64 	%p43, %rd455, 0;
	@%p43 bra 	$L__BB235_43;
	cvt.u32.u64 	%r187, %rd96;
	cvt.u32.u64 	%r188, %rd498;
	div.u32 	%r189, %r188, %r187;
	mul.lo.s32 	%r190, %r189, %r187;
	sub.s32 	%r191, %r188, %r190;
	cvt.u64.u32 	%rd508, %r189;
	cvt.u64.u32 	%rd503, %r191;
	bra.uni 	$L__BB235_44;
$L__BB235_43:
	div.s64 	%rd508, %rd498, %rd96;
	mul.lo.s64 	%rd456, %rd508, %rd96;
	sub.s64 	%rd503, %rd498, %rd456;
$L__BB235_44:
	mad.lo.s64 	%rd513, %rd503, %rd103, %rd95;
	add.s32 	%r203, %r203, -2;
$L__BB235_45:
	and.b32  	%r192, %r6, 1;
	setp.eq.b32 	%p44, %r192, 1;
	not.pred 	%p45, %p44;
	@%p45 bra 	$L__BB235_53;
	mul.wide.u32 	%rd457, %r203, 8;
	add.s64 	%rd458, %rd2, %rd457;
	ld.global.u64 	%rd118, [%rd458];
	or.b64  	%rd459, %rd509, %rd118;
	and.b64  	%rd460, %rd459, -4294967296;
	setp.ne.s64 	%p46, %rd460, 0;
	@%p46 bra 	$L__BB235_48;
	cvt.u32.u64 	%r193, %rd118;
	cvt.u32.u64 	%r194, %rd509;
	rem.u32 	%r195, %r194, %r193;
	cvt.u64.u32 	%rd510, %r195;
	bra.uni 	$L__BB235_49;
$L__BB235_48:
	rem.s64 	%rd510, %rd509, %rd118;
$L__BB235_49:
	add.s64 	%rd462, %rd1, %rd457;
	ld.global.u64 	%rd122, [%rd462];
	mad.lo.s64 	%rd512, %rd122, %rd510, %rd512;
	or.b64  	%rd463, %rd508, %rd118;
	and.b64  	%rd464, %rd463, -4294967296;
	setp.ne.s64 	%p47, %rd464, 0;
	@%p47 bra 	$L__BB235_51;
	cvt.u32.u64 	%r196, %rd118;
	cvt.u32.u64 	%r197, %rd508;
	rem.u32 	%r198, %r197, %r196;
	cvt.u64.u32 	%rd511, %r198;
	bra.uni 	$L__BB235_52;
$L__BB235_51:
	rem.s64 	%rd511, %rd508, %rd118;
$L__BB235_52:
	mad.lo.s64 	%rd513, %rd511, %rd122, %rd513;
$L__BB235_53:
	add.s64 	%rd465, %rd3, %rd512;
	ld.global.u8 	%rs3, [%rd465];
	setp.ne.s16 	%p48, %rs3, 0;
	add.s64 	%rd466, %rd3, %rd513;
	ld.global.u8 	%rs4, [%rd466];
	selp.u16 	%rs5, 1, 0, %p48;
	or.b16  	%rs6, %rs4, %rs5;
	and.b16  	%rs7, %rs6, 255;
	setp.ne.s16 	%p49, %rs7, 0;
	selp.u16 	%rs8, 1, 0, %p49;
	st.shared.u8 	[%r5], %rs8;
	bra.uni 	$L__BB235_114;
$L__BB235_54:
	cvt.u64.u32 	%rd545, %r4;
	setp.le.u64 	%p2, %rd262, %rd545;
	@%p2 bra 	$L__BB235_114;
	cvt.u32.u64 	%r23, %rd261;
	add.s32 	%r207, %r23, -1;
	setp.lt.s32 	%p3, %r207, 0;
	mov.b64 	%rd554, 0;
	@%p3 bra 	$L__BB235_113;
	and.b32  	%r25, %r23, 7;
	setp.lt.u32 	%p4, %r207, 7;
	mov.b64 	%rd554, 0;
	@%p4 bra 	$L__BB235_84;
	add.s32 	%r205, %r23, -4;
	and.b32  	%r56, %r23, -8;
	neg.s32 	%r204, %r56;
	mov.b64 	%rd554, 0;
$L__BB235_58:
	.pragma "nounroll";
	add.s32 	%r30, %r205, 3;
	mul.wide.u32 	%rd270, %r30, 8;
	add.s64 	%rd271, %rd2, %rd270;
	ld.global.u64 	%rd133, [%rd271];
	or.b64  	%rd272, %rd545, %rd133;
	and.b64  	%rd273, %rd272, -4294967296;
	setp.ne.s64 	%p5, %rd273, 0;
	@%p5 bra 	$L__BB235_60;
	cvt.u32.u64 	%r57, %rd133;
	cvt.u32.u64 	%r58, %rd545;
	div.u32 	%r59, %r58, %r57;
	mul.lo.s32 	%r60, %r59, %r57;
	sub.s32 	%r61, %r58, %r60;
	cvt.u64.u32 	%rd516, %r59;
	cvt.u64.u32 	%rd517, %r61;
	bra.uni 	$L__BB235_61;
$L__BB235_60:
	div.s64 	%rd516, %rd545, %rd133;
	mul.lo.s64 	%rd274, %rd516, %rd133;
	sub.s64 	%rd517, %rd545, %rd274;
$L__BB235_61:
	add.s64 	%rd276, %rd1, %rd270;
	ld.global.u64 	%rd277, [%rd276];
	mad.lo.s64 	%rd140, %rd277, %rd517, %rd554;
	add.s32 	%r31, %r205, 2;
	mul.wide.u32 	%rd278, %r31, 8;
	add.s64 	%rd279, %rd2, %rd278;
	ld.global.u64 	%rd141, [%rd279];
	or.b64  	%rd280, %rd516, %rd141;
	and.b64  	%rd281, %rd280, -4294967296;
	setp.ne.s64 	%p6, %rd281, 0;
	@%p6 bra 	$L__BB235_63;
	cvt.u32.u64 	%r62, %rd141;
	cvt.u32.u64 	%r63, %rd516;
	div.u32 	%r64, %r63, %r62;
	mul.lo.s32 	%r65, %r64, %r62;
	sub.s32 	%r66, %r63, %r65;
	cvt.u64.u32 	%rd518, %r64;
	cvt.u64.u32 	%rd519, %r66;
	bra.uni 	$L__BB235_64;
$L__BB235_63:
	div.s64 	%rd518, %rd516, %rd141;
	mul.lo.s64 	%rd282, %rd518, %rd141;
	sub.s64 	%rd519, %rd516, %rd282;
$L__BB235_64:
	add.s64 	%rd284, %rd1, %rd278;
	ld.global.u64 	%rd285, [%rd284];
	mad.lo.s64 	%rd148, %rd285, %rd519, %rd140;
	add.s32 	%r32, %r205, 1;
	mul.wide.u32 	%rd286, %r32, 8;
	add.s64 	%rd287, %rd2, %rd286;
	ld.global.u64 	%rd149, [%rd287];
	or.b64  	%rd288, %rd518, %rd149;
	and.b64  	%rd289, %rd288, -4294967296;
	setp.ne.s64 	%p7, %rd289, 0;
	@%p7 bra 	$L__BB235_66;
	cvt.u32.u64 	%r67, %rd149;
	cvt.u32.u64 	%r68, %rd518;
	div.u32 	%r69, %r68, %r67;
	mul.lo.s32 	%r70, %r69, %r67;
	sub.s32 	%r71, %r68, %r70;
	cvt.u64.u32 	%rd520, %r69;
	cvt.u64.u32 	%rd521, %r71;
	bra.uni 	$L__BB235_67;
$L__BB235_66:
	div.s64 	%rd520, %rd518, %rd149;
	mul.lo.s64 	%rd290, %rd520, %rd149;
	sub.s64 	%rd521, %rd518, %rd290;
$L__BB235_67:
	add.s64 	%rd292, %rd1, %rd286;
	ld.global.u64 	%rd293, [%rd292];
	mad.lo.s64 	%rd156, %rd293, %rd521, %rd148;
	add.s32 	%r33, %r205, -4;
	mul.wide.u32 	%rd294, %r205, 8;
	add.s64 	%rd295, %rd2, %rd294;
	ld.global.u64 	%rd157, [%rd295];
	or.b64  	%rd296, %rd520, %rd157;
	and.b64  	%rd297, %rd296, -4294967296;
	setp.ne.s64 	%p8, %rd297, 0;
	@%p8 bra 	$L__BB235_69;
	cvt.u32.u64 	%r72, %rd157;
	cvt.u32.u64 	%r73, %rd520;
	div.u32 	%r74, %r73, %r72;
	mul.lo.s32 	%r75, %r74, %r72;
	sub.s32 	%r76, %r73, %r75;
	cvt.u64.u32 	%rd522, %r74;
	cvt.u64.u32 	%rd523, %r76;
	bra.uni 	$L__BB235_70;
$L__BB235_69:
	div.s64 	%rd522, %rd520, %rd157;
	mul.lo.s64 	%rd298, %rd522, %rd157;
	sub.s64 	%rd523, %rd520, %rd298;
$L__BB235_70:
	add.s64 	%rd300, %rd1, %rd294;
	ld.global.u64 	%rd301, [%rd300];
	mad.lo.s64 	%rd164, %rd301, %rd523, %rd156;
	add.s32 	%r34, %r205, -1;
	mul.wide.u32 	%rd302, %r34, 8;
	add.s64 	%rd303, %rd2, %rd302;
	ld.global.u64 	%rd165, [%rd303];
	or.b64  	%rd304, %rd522, %rd165;
	and.b64  	%rd305, %rd304, -4294967296;
	setp.ne.s64 	%p9, %rd305, 0;
	@%p9 bra 	$L__BB235_72;
	cvt.u32.u64 	%r77, %rd165;
	cvt.u32.u64 	%r78, %rd522;
	div.u32 	%r79, %r78, %r77;
	mul.lo.s32 	%r80, %r79, %r77;
	sub.s32 	%r81, %r78, %r80;
	cvt.u64.u32 	%rd524, %r79;
	cvt.u64.u32 	%rd525, %r81;
	bra.uni 	$L__BB235_73;
$L__BB235_72:
	div.s64 	%rd524, %rd522, %rd165;
	mul.lo.s64 	%rd306, %rd524, %rd165;
	sub.s64 	%rd525, %rd522, %rd306;
$L__BB235_73:
	add.s64 	%rd308, %rd1, %rd302;
	ld.global.u64 	%rd309, [%rd308];
	mad.lo.s64 	%rd172, %rd309, %rd525, %rd164;
	add.s32 	%r35, %r205, -2;
	mul.wide.u32 	%rd310, %r35, 8;
	add.s64 	%rd311, %rd2, %rd310;
	ld.global.u64 	%rd173, [%rd311];
	or.b64  	%rd312, %rd524, %rd173;
	and.b64  	%rd313, %rd312, -4294967296;
	setp.ne.s64 	%p10, %rd313, 0;
	@%p10 bra 	$L__BB235_75;
	cvt.u32.u64 	%r82, %rd173;
	cvt.u32.u64 	%r83, %rd524;
	div.u32 	%r84, %r83, %r82;
	mul.lo.s32 	%r85, %r84, %r82;
	sub.s32 	%r86, %r83, %r85;
	cvt.u64.u32 	%rd526, %r84;
	cvt.u64.u32 	%rd527, %r86;
	bra.uni 	$L__BB235_76;
$L__BB235_75:
	div.s64 	%rd526, %rd524, %rd173;
	mul.lo.s64 	%rd314, %rd526, %rd173;
	sub.s64 	%rd527, %rd524, %rd314;
$L__BB235_76:
	add.s64 	%rd316, %rd1, %rd310;
	ld.global.u64 	%rd317, [%rd316];
	mad.lo.s64 	%rd180, %rd317, %rd527, %rd172;
	add.s32 	%r36, %r205, -3;
	mul.wide.u32 	%rd318, %r36, 8;
	add.s64 	%rd319, %rd2, %rd318;
	ld.global.u64 	%rd181, [%rd319];
	or.b64  	%rd320, %rd526, %rd181;
	and.b64  	%rd321, %rd320, -4294967296;
	setp.ne.s64 	%p11, %rd321, 0;
	@%p11 bra 	$L__BB235_78;
	cvt.u32.u64 	%r87, %rd181;
	cvt.u32.u64 	%r88, %rd526;
	div.u32 	%r89, %r88, %r87;
	mul.lo.s32 	%r90, %r89, %r87;
	sub.s32 	%r91, %r88, %r90;
	cvt.u64.u32 	%rd528, %r89;
	cvt.u64.u32 	%rd529, %r91;
	bra.uni 	$L__BB235_79;
$L__BB235_78:
	div.s64 	%rd528, %rd526, %rd181;
	mul.lo.s64 	%rd322, %rd528, %rd181;
	sub.s64 	%rd529, %rd526, %rd322;
$L__BB235_79:
	add.s64 	%rd324, %rd1, %rd318;
	ld.global.u64 	%rd325, [%rd324];
	mad.lo.s64 	%rd188, %rd325, %rd529, %rd180;
	mul.wide.u32 	%rd326, %r33, 8;
	add.s64 	%rd327, %rd2, %rd326;
	ld.global.u64 	%rd189, [%rd327];
	or.b64  	%rd328, %rd528, %rd189;
	and.b64  	%rd329, %rd328, -4294967296;
	setp.ne.s64 	%p12, %rd329, 0;
	@%p12 bra 	$L__BB235_81;
	cvt.u32.u64 	%r92, %rd189;
	cvt.u32.u64 	%r93, %rd528;
	div.u32 	%r94, %r93, %r92;
	mul.lo.s32 	%r95, %r94, %r92;
	sub.s32 	%r96, %r93, %r95;
	cvt.u64.u32 	%rd545, %r94;
	cvt.u64.u32 	%rd531, %r96;
	bra.uni 	$L__BB235_82;
$L__BB235_81:
	div.s64 	%rd545, %rd528, %rd189;
	mul.lo.s64 	%rd330, %rd545, %rd189;
	sub.s64 	%rd531, %rd528, %rd330;
$L__BB235_82:
	add.s64 	%rd332, %rd1, %rd326;
	ld.global.u64 	%rd333, [%rd332];
	mad.lo.s64 	%rd554, %rd333, %rd531, %rd188;
	add.s32 	%r205, %r205, -8;
	add.s32 	%r204, %r204, 8;
	setp.ne.s32 	%p13, %r204, 0;
	@%p13 bra 	$L__BB235_58;
	add.s32 	%r207, %r205, 3;
$L__BB235_84:
	setp.eq.s32 	%p14, %r25, 0;
	@%p14 bra 	$L__BB235_113;
	and.b32  	%r41, %r23, 3;
	setp.lt.u32 	%p15, %r25, 4;
	@%p15 bra 	$L__BB235_99;
	mul.wide.u32 	%rd335, %r207, 8;
	add.s64 	%rd336, %rd2, %rd335;
	ld.global.u64 	%rd200, [%rd336];
	or.b64  	%rd337, %rd545, %rd200;
	and.b64  	%rd338, %rd337, -4294967296;
	setp.ne.s64 	%p16, %rd338, 0;
	@%p16 bra 	$L__BB235_88;
	cvt.u32.u64 	%r97, %rd200;
	cvt.u32.u64 	%r98, %rd545;
	div.u32 	%r99, %r98, %r97;
	mul.lo.s32 	%r100, %r99, %r97;
	sub.s32 	%r101, %r98, %r100;
	cvt.u64.u32 	%rd535, %r99;
	cvt.u64.u32 	%rd536, %r101;
	bra.uni 	$L__BB235_89;
$L__BB235_88:
	div.s64 	%rd535, %rd545, %rd200;
	mul.lo.s64 	%rd339, %rd535, %rd200;
	sub.s64 	%rd536, %rd545, %rd339;
$L__BB235_89:
	add.s64 	%rd341, %rd1, %rd335;
	ld.global.u64 	%rd342, [%rd341];
	mad.lo.s64 	%rd207, %rd342, %rd536, %rd554;
	add.s32 	%r42, %r207, -1;
	mul.wide.u32 	%rd343, %r42, 8;
	add.s64 	%rd344, %rd2, %rd343;
	ld.global.u64 	%rd208, [%rd344];
	or.b64  	%rd345, %rd535, %rd208;
	and.b64  	%rd346, %rd345, -4294967296;
	setp.ne.s64 	%p17, %rd346, 0;
	@%p17 bra 	$L__BB235_91;
	cvt.u32.u64 	%r102, %rd208;
	cvt.u32.u64 	%r103, %rd535;
	div.u32 	%r104, %r103, %r102;
	mul.lo.s32 	%r105, %r104, %r102;
	sub.s32 	%r106, %r103, %r105;
	cvt.u64.u32 	%rd537, %r104;
	cvt.u64.u32 	%rd538, %r106;
	bra.uni 	$L__BB235_92;
$L__BB235_91:
	div.s64 	%rd537, %rd535, %rd208;
	mul.lo.s64 	%rd347, %rd537, %rd208;
	sub.s64 	%rd538, %rd535, %rd347;
$L__BB235_92:
	add.s64 	%rd349, %rd1, %rd343;
	ld.global.u64 	%rd350, [%rd349];
	mad.lo.s64 	%rd215, %rd350, %rd538, %rd207;
	add.s32 	%r43, %r207, -2;
	mul.wide.u32 	%rd351, %r43, 8;
	add.s64 	%rd352, %rd2, %rd351;
	ld.global.u64 	%rd216, [%rd352];
	or.b64  	%rd353, %rd537, %rd216;
	and.b64  	%rd354, %rd353, -4294967296;
	setp.ne.s64 	%p18, %rd354, 0;
	@%p18 bra 	$L__BB235_94;
	cvt.u32.u64 	%r107, %rd216;
	cvt.u32.u64 	%r108, %rd537;
	div.u32 	%r109, %r108, %r107;
	mul.lo.s32 	%r110, %r109, %r107;
	sub.s32 	%r111, %r108, %r110;
	cvt.u64.u32 	%rd539, %r109;
	cvt.u64.u32 	%rd540, %r111;
	bra.uni 	$L__BB235_95;
$L__BB235_94:
	div.s64 	%rd539, %rd537, %rd216;
	mul.lo.s64 	%rd355, %rd539, %rd216;
	sub.s64 	%rd540, %rd537, %rd355;
$L__BB235_95:
	add.s64 	%rd357, %rd1, %rd351;
	ld.global.u64 	%rd358, [%rd357];
	mad.lo.s64 	%rd223, %rd358, %rd540, %rd215;
	add.s32 	%r44, %r207, -3;
	mul.wide.u32 	%rd359, %r44, 8;
	add.s64 	%rd360, %rd2, %rd359;
	ld.global.u64 	%rd224, [%rd360];
	or.b64  	%rd361, %rd539, %rd224;
	and.b64  	%rd362, %rd361, -4294967296;
	setp.ne.s64 	%p19, %rd362, 0;
	@%p19 bra 	$L__BB235_97;
	cvt.u32.u64 	%r112, %rd224;
	cvt.u32.u64 	%r113, %rd539;
	div.u32 	%r114, %r113, %r112;
	mul.lo.s32 	%r115, %r114, %r112;
	sub.s32 	%r116, %r113, %r115;
	cvt.u64.u32 	%rd545, %r114;
	cvt.u64.u32 	%rd542, %r116;
	bra.uni 	$L__BB235_98;
$L__BB235_97:
	div.s64 	%rd545, %rd539, %rd224;
	mul.lo.s64 	%rd363, %rd545, %rd224;
	sub.s64 	%rd542, %rd539, %rd363;
$L__BB235_98:
	add.s64 	%rd365, %rd1, %rd359;
	ld.global.u64 	%rd366, [%rd365];
	mad.lo.s64 	%rd554, %rd366, %rd542, %rd223;
	add.s32 	%r207, %r207, -4;
$L__BB235_99:
	setp.eq.s32 	%p20, %r41, 0;
	@%p20 bra 	$L__BB235_113;
	setp.eq.s32 	%p21, %r41, 1;
	@%p21 bra 	$L__BB235_108;
	mul.wide.u32 	%rd368, %r207, 8;
	add.s64 	%rd369, %rd2, %rd368;
	ld.global.u64 	%rd235, [%rd369];
	or.b64  	%rd370, %rd545, %rd235;
	and.b64  	%rd371, %rd370, -4294967296;
	setp.ne.s64 	%p22, %rd371, 0;
	@%p22 bra 	$L__BB235_103;
	cvt.u32.u64 	%r117, %rd235;
	cvt.u32.u64 	%r118, %rd545;
	div.u32 	%r119, %r118, %r117;
	mul.lo.s32 	%r120, %r119, %r117;
	sub.s32 	%r121, %r118, %r120;
	cvt.u64.u32 	%rd546, %r119;
	cvt.u64.u32 	%rd547, %r121;
	bra.uni 	$L__BB235_104;
$L__BB235_103:
	div.s64 	%rd546, %rd545, %rd235;
	mul.lo.s64 	%rd372, %rd546, %rd235;
	sub.s64 	%rd547, %rd545, %rd372;
$L__BB235_104:
	add.s64 	%rd374, %rd1, %rd368;
	ld.global.u64 	%rd375, [%rd374];
	mad.lo.s64 	%rd242, %rd375, %rd547, %rd554;
	add.s32 	%r47, %r207, -1;
	mul.wide.u32 	%rd376, %r47, 8;
	add.s64 	%rd377, %rd2, %rd376;
	ld.global.u64 	%rd243, [%rd377];
	or.b64  	%rd378, %rd546, %rd243;
	and.b64  	%rd379, %rd378, -4294967296;
	setp.ne.s64 	%p23, %rd379, 0;
	@%p23 bra 	$L__BB235_106;
	cvt.u32.u64 	%r122, %rd243;
	cvt.u32.u64 	%r123, %rd546;
	div.u32 	%r124, %r123, %r122;
	mul.lo.s32 	%r125, %r124, %r122;
	sub.s32 	%r126, %r123, %r125;
	cvt.u64.u32 	%rd545, %r124;
	cvt.u64.u32 	%rd549, %r126;
	bra.uni 	$L__BB235_107;
$L__BB235_106:
	div.s64 	%rd545, %rd546, %rd243;
	mul.lo.s64 	%rd380, %rd545, %rd243;
	sub.s64 	%rd549, %rd546, %rd380;
$L__BB235_107:
	add.s64 	%rd382, %rd1, %rd376;
	ld.global.u64 	%rd383, [%rd382];
	mad.lo.s64 	%rd554, %rd383, %rd549, %rd242;
	add.s32 	%r207, %r207, -2;
$L__BB235_108:
	and.b32  	%r127, %r23, 1;
	setp.eq.b32 	%p24, %r127, 1;
	not.pred 	%p25, %p24;
	@%p25 bra 	$L__BB235_113;
	mul.wide.u32 	%rd384, %r207, 8;
	add.s64 	%rd385, %rd2, %rd384;
	ld.global.u64 	%rd254, [%rd385];
	or.b64  	%rd386, %rd545, %rd254;
	and.b64  	%rd387, %rd386, -4294967296;
	setp.ne.s64 	%p26, %rd387, 0;
	@%p26 bra 	$L__BB235_111;
	cvt.u32.u64 	%r128, %rd254;
	cvt.u32.u64 	%r129, %rd545;
	rem.u32 	%r130, %r129, %r128;
	cvt.u64.u32 	%rd553, %r130;
	bra.uni 	$L__BB235_112;
$L__BB235_111:
	rem.s64 	%rd553, %rd545, %rd254;
$L__BB235_112:
	add.s64 	%rd389, %rd1, %rd384;
	ld.global.u64 	%rd390, [%rd389];
	mad.lo.s64 	%rd554, %rd390, %rd553, %rd554;
$L__BB235_113:
	add.s64 	%rd391, %rd3, %rd554;
	ld.global.u8 	%rs2, [%rd391];
	st.shared.u8 	[%r5], %rs2;
$L__BB235_114:
	bar.sync 	0;
	setp.lt.u32 	%p50, %r209, 66;
	@%p50 bra 	$L__BB235_118;
$L__BB235_115:
	shr.u32 	%r51, %r209, 1;
	setp.ge.u32 	%p51, %r1, %r51;
	@%p51 bra 	$L__BB235_117;
	ld.shared.u8 	%rs9, [%r5];
	setp.ne.s16 	%p52, %rs9, 0;
	add.s32 	%r199, %r5, %r51;
	ld.shared.u8 	%rs10, [%r199];
	selp.u16 	%rs11, 1, 0, %p52;
	or.b16  	%rs12, %rs10, %rs11;
	and.b16  	%rs13, %rs12, 255;
	setp.ne.s16 	%p53, %rs13, 0;
	selp.u16 	%rs14, 1, 0, %p53;
	st.shared.u8 	[%r5], %rs14;
$L__BB235_117:
	bar.sync 	0;
	setp.gt.u32 	%p54, %r209, 131;
	mov.u32 	%r209, %r51;
	@%p54 bra 	$L__BB235_115;
$L__BB235_118:
	setp.gt.u32 	%p55, %r1, 31;
	@%p55 bra 	$L__BB235_121;
	ld.volatile.shared.u8 	%rs15, [%r5];
	setp.ne.s16 	%p56, %rs15, 0;
	ld.volatile.shared.u8 	%rs16, [%r5+32];
	selp.u16 	%rs17, 1, 0, %p56;
	or.b16  	%rs18, %rs16, %rs17;
	and.b16  	%rs19, %rs18, 255;
	setp.ne.s16 	%p57, %rs19, 0;
	selp.u16 	%rs20, 1, 0, %p57;
	st.volatile.shared.u8 	[%r5], %rs20;
	ld.volatile.shared.u8 	%rs21, [%r5];
	setp.ne.s16 	%p58, %rs21, 0;
	ld.volatile.shared.u8 	%rs22, [%r5+16];
	selp.u16 	%rs23, 1, 0, %p58;
	or.b16  	%rs24, %rs22, %rs23;
	and.b16  	%rs25, %rs24, 255;
	setp.ne.s16 	%p59, %rs25, 0;
	selp.u16 	%rs26, 1, 0, %p59;
	st.volatile.shared.u8 	[%r5], %rs26;
	ld.volatile.shared.u8 	%rs27, [%r5];
	setp.ne.s16 	%p60, %rs27, 0;
	ld.volatile.shared.u8 	%rs28, [%r5+8];
	selp.u16 	%rs29, 1, 0, %p60;
	or.b16  	%rs30, %rs28, %rs29;
	and.b16  	%rs31, %rs30, 255;
	setp.ne.s16 	%p61, %rs31, 0;
	selp.u16 	%rs32, 1, 0, %p61;
	st.volatile.shared.u8 	[%r5], %rs32;
	ld.volatile.shared.u8 	%rs33, [%r5];
	setp.ne.s16 	%p62, %rs33, 0;
	ld.volatile.shared.u8 	%rs34, [%r5+4];
	selp.u16 	%rs35, 1, 0, %p62;
	or.b16  	%rs36, %rs34, %rs35;
	and.b16  	%rs37, %rs36, 255;
	setp.ne.s16 	%p63, %rs37, 0;
	selp.u16 	%rs38, 1, 0, %p63;
	st.volatile.shared.u8 	[%r5], %rs38;
	ld.volatile.shared.u8 	%rs39, [%r5];
	setp.ne.s16 	%p64, %rs39, 0;
	ld.volatile.shared.u8 	%rs40, [%r5+2];
	selp.u16 	%rs41, 1, 0, %p64;
	or.b16  	%rs42, %rs40, %rs41;
	and.b16  	%rs43, %rs42, 255;
	setp.ne.s16 	%p65, %rs43, 0;
	selp.u16 	%rs44, 1, 0, %p65;
	st.volatile.shared.u8 	[%r5], %rs44;
	ld.volatile.shared.u8 	%rs45, [%r5];
	setp.ne.s16 	%p66, %rs45, 0;
	ld.volatile.shared.u8 	%rs46, [%r5+1];
	selp.u16 	%rs47, 1, 0, %p66;
	or.b16  	%rs48, %rs46, %rs47;
	and.b16  	%rs49, %rs48, 255;
	setp.ne.s16 	%p67, %rs49, 0;
	selp.u16 	%rs50, 1, 0, %p67;
	st.volatile.shared.u8 	[%r5], %rs50;
	setp.ne.s32 	%p68, %r1, 0;
	@%p68 bra 	$L__BB235_121;
	ld.shared.u8 	%rs51, [nansumsdata_bool];
	cvt.u64.u32 	%rd467, %r2;
	cvta.to.global.u64 	%rd468, %rd260;
	add.s64 	%rd469, %rd468, %rd467;
	st.global.u8 	[%rd469], %rs51;
$L__BB235_121:
	ret;

}
	// .globl	contiguous_nansum2_bool
.visible .entry contiguous_nansum2_bool(
	.param .u64 .ptr .align 1 contiguous_nansum2_bool_param_0,
	.param .u64 .ptr .align 1 contiguous_nansum2_bool_param_1,
	.param .u64 .ptr .align 1 contiguous_nansum2_bool_param_2,
	.param .u64 .ptr .align 1 contiguous_nansum2_bool_param_3,
	.param .u64 contiguous_nansum2_bool_param_4,
	.param .u64 contiguous_nansum2_bool_param_5,
	.param .u64 contiguous_nansum2_bool_param_6
)
{
	.reg .pred 	%p<69>;
	.reg .b16 	%rs<52>;
	.reg .b32 	%r<214>;
	.reg .b64 	%rd<564>;

	ld.param.u64 	%rd266, [contiguous_nansum2_bool_param_1];
	ld.param.u64 	%rd267, [contiguous_nansum2_bool_param_2];
	ld.param.u64 	%rd268, [contiguous_nansum2_bool_param_3];
	ld.param.u64 	%rd263, [contiguous_nansum2_bool_param_4];
	ld.param.u64 	%rd264, [contiguous_nansum2_bool_param_5];
	ld.param.u64 	%rd265, [contiguous_nansum2_bool_param_6];
	cvta.to.global.u64 	%rd1, %rd268;
	cvta.to.global.u64 	%rd2, %rd267;
	cvta.to.global.u64 	%rd563, %rd266;
	mov.u32 	%r1, %tid.x;
	mov.u32 	%r2, %ctaid.x;
	mov.u32 	%r213, %ntid.x;
	mul.lo.s32 	%r51, %r2, %r213;
	shl.b32 	%r52, %r51, 1;
	add.s32 	%r4, %r52, %r1;
	mov.u32 	%r53, nansumsdata_bool;
	add.s32 	%r5, %r53, %r1;
	mov.b16 	%rs1, 0;
	st.shared.u8 	[%r5], %rs1;
	add.s32 	%r54, %r4, %r213;
	cvt.u64.u32 	%rd4, %r54;
	setp.le.u64 	%p1, %rd264, %rd4;
	@%p1 bra 	$L__BB236_54;
	cvt.u64.u32 	%rd396, %r4;
	mov.u32 	%r131, %ctaid.y;
	cvt.u64.u32 	%rd397, %r131;
	mul.lo.s64 	%rd398, %rd264, %rd397;
	add.s64 	%rd517, %rd398, %rd396;
	add.s64 	%rd515, %rd398, %rd4;
	cvt.u32.u64 	%r6, %rd263;
	add.s32 	%r207, %r6, -1;
	setp.lt.s32 	%p27, %r207, 0;
	mov.b64 	%rd521, 0;
	mov.u64 	%rd522, %rd521;
	@%p27 bra 	$L__BB236_53;
	setp.lt.u32 	%p28, %r207, 3;
	mov.b64 	%rd522, 0;
	mov.u64 	%rd521, %rd522;
	@%p28 bra 	$L__BB236_30;
	add.s32 	%r205, %r6, -2;
	and.b32  	%r132, %r6, -4;
	neg.s32 	%r204, %r132;
	mov.b64 	%rd522, 0;
$L__BB236_4:
	.pragma "nounroll";
	add.s32 	%r12, %r205, 1;
	mul.wide.u32 	%rd402, %r12, 8;
	add.s64 	%rd403, %rd2, %rd402;
	ld.global.u64 	%rd11, [%rd403];
	or.b64  	%rd404, %rd517, %rd11;
	and.b64  	%rd405, %rd404, -4294967296;
	setp.ne.s64 	%p29, %rd405, 0;
	@%p29 bra 	$L__BB236_6;
	cvt.u32.u64 	%r133, %rd11;
	cvt.u32.u64 	%r134, %rd517;
	div.u32 	%r135, %r134, %r133;
	mul.lo.s32 	%r136, %r135, %r133;
	sub.s32 	%r137, %r134, %r136;
	cvt.u64.u32 	%rd483, %r135;
	cvt.u64.u32 	%rd484, %r137;
	bra.uni 	$L__BB236_7;
$L__BB236_6:
	div.s64 	%rd483, %rd517, %rd11;
	mul.lo.s64 	%rd406, %rd483, %rd11;
	sub.s64 	%rd484, %rd517, %rd406;
$L__BB236_7:
	mul.wide.u32 	%rd407, %r12, 8;
	add.s64 	%rd408, %rd1, %rd407;
	ld.global.u64 	%rd18, [%rd408];
	mad.lo.s64 	%rd19, %rd18, %rd484, %rd521;
	or.b64  	%rd409, %rd515, %rd11;
	and.b64  	%rd410, %rd409, -4294967296;
	setp.ne.s64 	%p30, %rd410, 0;
	@%p30 bra 	$L__BB236_9;
	cvt.u32.u64 	%r138, %rd11;
	cvt.u32.u64 	%r139, %rd515;
	div.u32 	%r140, %r139, %r138;
	mul.lo.s32 	%r141, %r140, %r138;
	sub.s32 	%r142, %r139, %r141;
	cvt.u64.u32 	%rd485, %r140;
	cvt.u64.u32 	%rd486, %r142;
	bra.uni 	$L__BB236_10;
$L__BB236_9:
	div.s64 	%rd485, %rd515, %rd11;
	mul.lo.s64 	%rd411, %rd485, %rd11;
	sub.s64 	%rd486, %rd515, %rd411;
$L__BB236_10:
	mad.lo.s64 	%rd26, %rd486, %rd18, %rd522;
	mul.wide.u32 	%rd412, %r205, 8;
	add.s64 	%rd413, %rd2, %rd412;
	ld.global.u64 	%rd27, [%rd413];
	or.b64  	%rd414, %rd483, %rd27;
	and.b64  	%rd415, %rd414, -4294967296;
	setp.ne.s64 	%p31, %rd415, 0;
	@%p31 bra 	$L__BB236_12;
	cvt.u32.u64 	%r143, %rd27;
	cvt.u32.u64 	%r144, %rd483;
	div.u32 	%r145, %r144, %r143;
	mul.lo.s32 	%r146, %r145, %r143;
	sub.s32 	%r147, %r144, %r146;
	cvt.u64.u32 	%rd487, %r145;
	cvt.u64.u32 	%rd488, %r147;
	bra.uni 	$L__BB236_13;
$L__BB236_12:
	div.s64 	%rd487, %rd483, %rd27;
	mul.lo.s64 	%rd416, %rd487, %rd27;
	sub.s64 	%rd488, %rd483, %rd416;
$L__BB236_13:
	mul.wide.u32 	%rd417, %r205, 8;
	add.s64 	%rd418, %rd1, %rd417;
	ld.global.u64 	%rd34, [%rd418];
	mad.lo.s64 	%rd35, %rd34, %rd488, %rd19;
	or.b64  	%rd419, %rd485, %rd27;
	and.b64  	%rd420, %rd419, -4294967296;
	setp.ne.s64 	%p32, %rd420, 0;
	@%p32 bra 	$L__BB236_15;
	cvt.u32.u64 	%r148, %rd27;
	cvt.u32.u64 	%r149, %rd485;
	div.u32 	%r150, %r149, %r148;
	mul.lo.s32 	%r151, %r150, %r148;
	sub.s32 	%r152, %r149, %r151;
	cvt.u64.u32 	%rd489, %r150;
	cvt.u64.u32 	%rd490, %r152;
	bra.uni 	$L__BB236_16;
$L__BB236_15:
	div.s64 	%rd489, %rd485, %rd27;
	mul.lo.s64 	%rd421, %rd489, %rd27;
	sub.s64 	%rd490, %rd485, %rd421;
$L__BB236_16:
	mad.lo.s64 	%rd42, %rd490, %rd34, %rd26;
	add.s32 	%r13, %r205, -1;
	mul.wide.u32 	%rd422, %r13, 8;
	add.s64 	%rd423, %rd2, %rd422;
	ld.global.u64 	%rd43, [%rd423];
	or.b64  	%rd424, %rd487, %rd43;
	and.b64  	%rd425, %rd424, -4294967296;
	setp.ne.s64 	%p33, %rd425, 0;
	@%p33 bra 	$L__BB236_18;
	cvt.u32.u64 	%r153, %rd43;
	cvt.u32.u64 	%r154, %rd487;
	div.u32 	%r155, %r154, %r153;
	mul.lo.s32 	%r156, %r155, %r153;
	sub.s32 	%r157, %r154, %r156;
	cvt.u64.u32 	%rd491, %r155;
	cvt.u64.u32 	%rd492, %r157;
	bra.uni 	$L__BB236_19;
$L__BB236_18:
	div.s64 	%rd491, %rd487, %rd43;
	mul.lo.s64 	%rd426, %rd491, %rd43;
	sub.s64 	%rd492, %rd487, %rd426;
$L__BB236_19:
	mul.wide.u32 	%rd427, %r13, 8;
	add.s64 	%rd428, %rd1, %rd427;
	ld.global.u64 	%rd50, [%rd428];
	mad.lo.s64 	%rd51, %rd50, %rd492, %rd35;
	or.b64  	%rd429, %rd489, %rd43;
	and.b64  	%rd430, %rd429, -4294967296;
	setp.ne.s64 	%p34, %rd430, 0;
	@%p34 bra 	$L__BB236_21;
	cvt.u32.u64 	%r158, %rd43;
	cvt.u32.u64 	%r159, %rd489;
	div.u32 	%r160, %r159, %r158;
	mul.lo.s32 	%r161, %r160, %r158;
	sub.s32 	%r162, %r159, %r161;
	cvt.u64.u32 	%rd493, %r160;
	cvt.u64.u32 	%rd494, %r162;
	bra.uni 	$L__BB236_22;
$L__BB236_21:
	div.s64 	%rd493, %rd489, %rd43;
	mul.lo.s64 	%rd431, %rd493, %rd43;
	sub.s64 	%rd494, %rd489, %rd431;
$L__BB236_22:
	mad.lo.s64 	%rd58, %rd494, %rd50, %rd42;
	add.s32 	%r163, %r205, -2;
	mul.wide.u32 	%rd432, %r163, 8;
	add.s64 	%rd433, %rd2, %rd432;
	ld.global.u64 	%rd59, [%rd433];
	or.b64  	%rd434, %rd491, %rd59;
	and.b64  	%rd435, %rd434, -4294967296;
	setp.ne.s64 	%p35, %rd435, 0;
	@%p35 bra 	$L__BB236_24;
	cvt.u32.u64 	%r164, %rd59;
	cvt.u32.u64 	%r165, %rd491;
	div.u32 	%r166, %r165, %r164;
	mul.lo.s32 	%r167, %r166, %r164;
	sub.s32 	%r168, %r165, %r167;
	cvt.u64.u32 	%rd517, %r166;
	cvt.u64.u32 	%rd496, %r168;
	bra.uni 	$L__BB236_25;
$L__BB236_24:
	div.s64 	%rd517, %rd491, %rd59;
	mul.lo.s64 	%rd436, %rd517, %rd59;
	sub.s64 	%rd496, %rd491, %rd436;
$L__BB236_25:
	mul.wide.u32 	%rd437, %r163, 8;
	add.s64 	%rd438, %rd1, %rd437;
	ld.global.u64 	%rd66, [%rd438];
	mad.lo.s64 	%rd521, %rd66, %rd496, %rd51;
	or.b64  	%rd439, %rd493, %rd59;
	and.b64  	%rd440, %rd439, -4294967296;
	setp.ne.s64 	%p36, %rd440, 0;
	@%p36 bra 	$L__BB236_27;
	cvt.u32.u64 	%r170, %rd59;
	cvt.u32.u64 	%r171, %rd493;
	div.u32 	%r172, %r171, %r170;
	mul.lo.s32 	%r173, %r172, %r170;
	sub.s32 	%r174, %r171, %r173;
	cvt.u64.u32 	%rd515, %r172;
	cvt.u64.u32 	%rd498, %r174;
	bra.uni 	$L__BB236_28;
$L__BB236_27:
	div.s64 	%rd515, %rd493, %rd59;
	mul.lo.s64 	%rd441, %rd515, %rd59;
	sub.s64 	%rd498, %rd493, %rd441;
$L__BB236_28:
	mad.lo.s64 	%rd522, %rd498, %rd66, %rd58;
	add.s32 	%r205, %r205, -4;
	add.s32 	%r204, %r204, 4;
	setp.ne.s32 	%p37, %r204, 0;
	@%p37 bra 	$L__BB236_4;
	add.s32 	%r207, %r205, 1;
$L__BB236_30:
	and.b32  	%r18, %r6, 3;
	setp.eq.s32 	%p38, %r18, 0;
	@%p38 bra 	$L__BB236_53;
	setp.eq.s32 	%p39, %r18, 1;
	@%p39 bra 	$L__BB236_45;
	mul.wide.u32 	%rd443, %r207, 8;
	add.s64 	%rd444, %rd2, %rd443;
	ld.global.u64 	%rd81, [%rd444];
	or.b64  	%rd445, %rd517, %rd81;
	and.b64  	%rd446, %rd445, -4294967296;
	setp.ne.s64 	%p40, %rd446, 0;
	@%p40 bra 	$L__BB236_34;
	cvt.u32.u64 	%r175, %rd81;
	cvt.u32.u64 	%r176, %rd517;
	div.u32 	%r177, %r176, %r175;
	mul.lo.s32 	%r178, %r177, %r175;
	sub.s32 	%r179, %r176, %r178;
	cvt.u64.u32 	%rd505, %r177;
	cvt.u64.u32 	%rd506, %r179;
	bra.uni 	$L__BB236_35;
$L__BB236_34:
	div.s64 	%rd505, %rd517, %rd81;
	mul.lo.s64 	%rd447, %rd505, %rd81;
	sub.s64 	%rd506, %rd517, %rd447;
$L__BB236_35:
	add.s64 	%rd449, %rd1, %rd443;
	ld.global.u64 	%rd88, [%rd449];
	mad.lo.s64 	%rd89, %rd88, %rd506, %rd521;
	or.b64  	%rd450, %rd515, %rd81;
	and.b64  	%rd451, %rd450, -4294967296;
	setp.ne.s64 	%p41, %rd451, 0;
	@%p41 bra 	$L__BB236_37;
	cvt.u32.u64 	%r180, %rd81;
	cvt.u32.u64 	%r181, %rd515;
	div.u32 	%r182, %r181, %r180;
	mul.lo.s32 	%r183, %r182, %r180;
	sub.s32 	%r184, %r181, %r183;
	cvt.u64.u32 	%rd507, %r182;
	cvt.u64.u32 	%rd508, %r184;
	bra.uni 	$L__BB236_38;
$L__BB236_37:
	div.s64 	%rd507, %rd515, %rd81;
	mul.lo.s64 	%rd452, %rd507, %rd81;
	sub.s64 	%rd508, %rd515, %rd452;
$L__BB236_38:
	mad.lo.s64 	%rd96, %rd508, %rd88, %rd522;
	add.s32 	%r19, %r207, -1;
	mul.wide.u32 	%rd453, %r19, 8;
	add.s64 	%rd454, %rd2, %rd453;
	ld.global.u64 	%rd97, [%rd454];
	or.b64  	%rd455, %rd505, %rd97;
	and.b64  	%rd456, %rd455, -4294967296;
	setp.ne.s64 	%p42, %rd456, 0;
	@%p42 bra 	$L__BB236_40;
	cvt.u32.u64 	%r185, %rd97;
	cvt.u32.u64 	%r186, %rd505;
	div.u32 	%r187, %r186, %r185;
	mul.lo.s32 	%r188, %r187, %r185;
	sub.s32 	%r189, %r186, %r188;
	cvt.u64.u32 	%rd517, %r187;
	cvt.u64.u32 	%rd510, %r189;
	bra.uni 	$L__BB236_41;
$L__BB236_40:
	div.s64 	%rd517, %rd505, %rd97;
	mul.lo.s64 	%rd457, %rd517, %rd97;
	sub.s64 	%rd510, %rd505, %rd457;
$L__BB236_41:
	add.s64 	%rd459, %rd1, %rd453;
	ld.global.u64 	%rd104, [%rd459];
	mad.lo.s64 	%rd521, %rd104, %rd510, %rd89;
	or.b64  	%rd460, %rd507, %rd97;
	and.b64  	%rd461, %rd460, -4294967296;
	setp.ne.s64 	%p43, %rd461, 0;
	@%p43 bra 	$L__BB236_43;
	cvt.u32.u64 	%r190, %rd97;
	cvt.u32.u64 	%r191, %rd507;
	div.u32 	%r192, %r191, %r190;
	mul.lo.s32 	%r193, %r192, %r190;
	sub.s32 	%r194, %r191, %r193;
	cvt.u64.u32 	%rd515, %r192;
	cvt.u64.u32 	%rd512, %r194;
	bra.uni 	$L__BB236_44;
$L__BB236_43:
	div.s64 	%rd515, %rd507, %rd97;
	mul.lo.s64 	%rd462, %rd515, %rd97;
	sub.s64 	%rd512, %rd507, %rd462;
$L__BB236_44:
	mad.lo.s64 	%rd522, %rd512, %rd104, %rd96;
	add.s32 	%r207, %r207, -2;
$L__BB236_45:
	and.b32  	%r195, %r6, 1;
	setp.eq.b32 	%p44, %r195, 1;
	not.pred 	%p45, %p44;
	@%p45 bra 	$L__BB236_53;
	mul.wide.u32 	%rd463, %r207, 8;
	add.s64 	%rd464, %rd2, %rd463;
	ld.global.u64 	%rd119, [%rd464];
	or.b64  	%rd465, %rd517, %rd119;
	and.b64  	%rd466, %rd465, -4294967296;
	setp.ne.s64 	%p46, %rd466, 0;
	@%p46 bra 	$L__BB236_48;
	cvt.u32.u64 	%r196, %rd119;
	cvt.u32.u64 	%r197, %rd517;
	rem.u32 	%r198, %r197, %r196;
	cvt.u64.u32 	%rd519, %r198;
	bra.uni 	$L__BB236_49;
$L__BB236_48:
	rem.s64 	%rd519, %rd517, %rd119;
$L__BB236_49:
	add.s64 	%rd468, %rd1, %rd463;
	ld.global.u64 	%rd123, [%rd468];
	mad.lo.s64 	%rd521, %rd123, %rd519, %rd521;
	or.b64  	%rd469, %rd515, %rd119;
	and.b64  	%rd470, %rd469, -4294967296;
	setp.ne.s64 	%p47, %rd470, 0;
	@%p47 bra 	$L__BB236_51;
	cvt.u32.u64 	%r199, %rd119;
	cvt.u32.u64 	%r200, %rd515;
	rem.u32 	%r201, %r200, %r199;
	cvt.u64.u32 	%rd520, %r201;
	bra.uni 	$L__BB236_52;
$L__BB236_51:
	rem.s64 	%rd520, %rd515, %rd119;
$L__BB236_52:
	mad.lo.s64 	%rd522, %rd520, %rd123, %rd522;
$L__BB236_53:
	add.s64 	%rd471, %rd563, %rd521;
	ld.global.u8 	%rs3, [%rd471];
	setp.ne.s16 	%p48, %rs3, 0;
	add.s64 	%rd472, %rd563, %rd522;
	ld.global.u8 	%rs4, [%rd472];
	selp.u16 	%rs5, 1, 0, %p48;
	or.b16  	%rs6, %rs4, %rs5;
	and.b16  	%rs7, %rs6, 255;
	setp.ne.s16 	%p49, %rs7, 0;
	selp.u16 	%rs8, 1, 0, %p49;
	st.shared.u8 	[%r5], %rs8;
	bra.uni 	$L__BB236_114;
$L__BB236_54:
	cvt.u64.u32 	%rd131, %r4;
	setp.le.u64 	%p2, %rd264, %rd131;
	@%p2 bra 	$L__BB236_114;
	mov.u32 	%r55, %ctaid.y;
	cvt.u64.u32 	%rd269, %r55;
	mad.lo.s64 	%rd554, %rd264, %rd269, %rd131;
	cvt.u32.u64 	%r22, %rd263;
	add.s32 	%r211, %r22, -1;
	setp.lt.s32 	%p3, %r211, 0;
	@%p3 bra 	$L__BB236_113;
	and.b32  	%r24, %r22, 7;
	setp.lt.u32 	%p4, %r211, 7;
	@%p4 bra 	$L__BB236_84;
	add.s32 	%r209, %r22, -4;
	and.b32  	%r56, %r22, -8;
	neg.s32 	%r208, %r56;
$L__BB236_58:
	.pragma "nounroll";
	add.s32 	%r29, %r209, 3;
	mul.wide.u32 	%rd271, %r29, 8;
	add.s64 	%rd272, %rd2, %rd271;
	ld.global.u64 	%rd135, [%rd272];
	or.b64  	%rd273, %rd554, %rd135;
	and.b64  	%rd274, %rd273, -4294967296;
	setp.ne.s64 	%p5, %rd274, 0;
	@%p5 bra 	$L__BB236_60;
	cvt.u32.u64 	%r57, %rd135;
	cvt.u32.u64 	%r58, %rd554;
	div.u32 	%r59, %r58, %r57;
	mul.lo.s32 	%r60, %r59, %r57;
	sub.s32 	%r61, %r58, %r60;
	cvt.u64.u32 	%rd525, %r59;
	cvt.u64.u32 	%rd526, %r61;
	bra.uni 	$L__BB236_61;
$L__BB236_60:
	div.s64 	%rd525, %rd554, %rd135;
	mul.lo.s64 	%rd275, %rd525, %rd135;
	sub.s64 	%rd526, %rd554, %rd275;
$L__BB236_61:
	add.s64 	%rd277, %rd1, %rd271;
	ld.global.u64 	%rd278, [%rd277];
	mul.lo.s64 	%rd142, %rd278, %rd526;
	add.s32 	%r30, %r209, 2;
	mul.wide.u32 	%rd279, %r30, 8;
	add.s64 	%rd280, %rd2, %rd279;
	ld.global.u64 	%rd143, [%rd280];
	or.b64  	%rd281, %rd525, %rd143;
	and.b64  	%rd282, %rd281, -4294967296;
	setp.ne.s64 	%p6, %rd282, 0;
	@%p6 bra 	$L__BB236_63;
	cvt.u32.u64 	%r62, %rd143;
	cvt.u32.u64 	%r63, %rd525;
	div.u32 	%r64, %r63, %r62;
	mul.lo.s32 	%r65, %r64, %r62;
	sub.s32 	%r66, %r63, %r65;
	cvt.u64.u32 	%rd527, %r64;
	cvt.u64.u32 	%rd528, %r66;
	bra.uni 	$L__BB236_64;
$L__BB236_63:
	div.s64 	%rd527, %rd525, %rd143;
	mul.lo.s64 	%rd283, %rd527, %rd143;
	sub.s64 	%rd528, %rd525, %rd283;
$L__BB236_64:
	add.s64 	%rd285, %rd1, %rd279;
	ld.global.u64 	%rd286, [%rd285];
	mad.lo.s64 	%rd150, %rd286, %rd528, %rd142;
	add.s32 	%r31, %r209, 1;
	mul.wide.u32 	%rd287, %r31, 8;
	add.s64 	%rd288, %rd2, %rd287;
	ld.global.u64 	%rd151, [%rd288];
	or.b64  	%rd289, %rd527, %rd151;
	and.b64  	%rd290, %rd289, -4294967296;
	setp.ne.s64 	%p7, %rd290, 0;
	@%p7 bra 	$L__BB236_66;
	cvt.u32.u64 	%r67, %rd151;
	cvt.u32.u64 	%r68, %rd527;
	div.u32 	%r69, %r68, %r67;
	mul.lo.s32 	%r70, %r69, %r67;
	sub.s32 	%r71, %r68, %r70;
	cvt.u64.u32 	%rd529, %r69;
	cvt.u64.u32 	%rd530, %r71;
	bra.uni 	$L__BB236_67;
$L__BB236_66:
	div.s64 	%rd529, %rd527, %rd151;
	mul.lo.s64 	%rd291, %rd529, %rd151;
	sub.s64 	%rd530, %rd527, %rd291;
$L__BB236_67:
	add.s64 	%rd293, %rd1, %rd287;
	ld.global.u64 	%rd294, [%rd293];
	mad.lo.s64 	%rd158, %rd294, %rd530, %rd150;
	add.s32 	%r32, %r209, -4;
	mul.wide.u32 	%rd295, %r209, 8;
	add.s64 	%rd296, %rd2, %rd295;
	ld.global.u64 	%rd159, [%rd296];
	or.b64  	%rd297, %rd529, %rd159;
	and.b64  	%rd298, %rd297, -4294967296;
	setp.ne.s64 	%p8, %rd298, 0;
	@%p8 bra 	$L__BB236_69;
	cvt.u32.u64 	%r72, %rd159;
	cvt.u32.u64 	%r73, %rd529;
	div.u32 	%r74, %r73, %r72;
	mul.lo.s32 	%r75, %r74, %r72;
	sub.s32 	%r76, %r73, %r75;
	cvt.u64.u32 	%rd531, %r74;
	cvt.u64.u32 	%rd532, %r76;
	bra.uni 	$L__BB236_70;
$L__BB236_69:
	div.s64 	%rd531, %rd529, %rd159;
	mul.lo.s64 	%rd299, %rd531, %rd159;
	sub.s64 	%rd532, %rd529, %rd299;
$L__BB236_70:
	add.s64 	%rd301, %rd1, %rd295;
	ld.global.u64 	%rd302, [%rd301];
	mad.lo.s64 	%rd166, %rd302, %rd532, %rd158;
	add.s32 	%r33, %r209, -1;
	mul.wide.u32 	%rd303, %r33, 8;
	add.s64 	%rd304, %rd2, %rd303;
	ld.global.u64 	%rd167, [%rd304];
	or.b64  	%rd305, %rd531, %rd167;
	and.b64  	%rd306, %rd305, -4294967296;
	setp.ne.s64 	%p9, %rd306, 0;
	@%p9 bra 	$L__BB236_72;
	cvt.u32.u64 	%r77, %rd167;
	cvt.u32.u64 	%r78, %rd531;
	div.u32 	%r79, %r78, %r77;
	mul.lo.s32 	%r80, %r79, %r77;
	sub.s32 	%r81, %r78, %r80;
	cvt.u64.u32 	%rd533, %r79;
	cvt.u64.u32 	%rd534, %r81;
	bra.uni 	$L__BB236_73;
$L__BB236_72:
	div.s64 	%rd533, %rd531, %rd167;
	mul.lo.s64 	%rd307, %rd533, %rd167;
	sub.s64 	%rd534, %rd531, %rd307;
$L__BB236_73:
	add.s64 	%rd309, %rd1, %rd303;
	ld.global.u64 	%rd310, [%rd309];
	mad.lo.s64 	%rd174, %rd310, %rd534, %rd166;
	add.s32 	%r34, %r209, -2;
	mul.wide.u32 	%rd311, %r34, 8;
	add.s64 	%rd312, %rd2, %rd311;
	ld.global.u64 	%rd175, [%rd312];
	or.b64  	%rd313, %rd533, %rd175;
	and.b64  	%rd314, %rd313, -4294967296;
	setp.ne.s64 	%p10, %rd314, 0;
	@%p10 bra 	$L__BB236_75;
	cvt.u32.u64 	%r82, %rd175;
	cvt.u32.u64 	%r83, %rd533;
	div.u32 	%r84, %r83, %r82;
	mul.lo.s32 	%r85, %r84, %r82;
	sub.s32 	%r86, %r83, %r85;
	cvt.u64.u32 	%rd535, %r84;
	cvt.u64.u32 	%rd536, %r86;
	bra.uni 	$L__BB236_76;
$L__BB236_75:
	div.s64 	%rd535, %rd533, %rd175;
	mul.lo.s64 	%rd315, %rd535, %rd175;
	sub.s64 	%rd536, %rd533, %rd315;
$L__BB236_76:
	add.s64 	%rd317, %rd1, %rd311;
	ld.global.u64 	%rd318, [%rd317];
	mad.lo.s64 	%rd182, %rd318, %rd536, %rd174;
	add.s32 	%r35, %r209, -3;
	mul.wide.u32 	%rd319, %r35, 8;
	add.s64 	%rd320, %rd2, %rd319;
	ld.global.u64 	%rd183, [%rd320];
	or.b64  	%rd321, %rd535, %rd183;
	and.b64  	%rd322, %rd321, -4294967296;
	setp.ne.s64 	%p11, %rd322, 0;
	@%p11 bra 	$L__BB236_78;
	cvt.u32.u64 	%r87, %rd183;
	cvt.u32.u64 	%r88, %rd535;
	div.u32 	%r89, %r88, %r87;
	mul.lo.s32 	%r90, %r89, %r87;
	sub.s32 	%r91, %r88, %r90;
	cvt.u64.u32 	%rd537, %r89;
	cvt.u64.u32 	%rd538, %r91;
	bra.uni 	$L__BB236_79;
$L__BB236_78:
	div.s64 	%rd537, %rd535, %rd183;
	mul.lo.s64 	%rd323, %rd537, %rd183;
	sub.s64 	%rd538, %rd535, %rd323;
$L__BB236_79:
	add.s64 	%rd325, %rd1, %rd319;
	ld.global.u64 	%rd326, [%rd325];
	mad.lo.s64 	%rd190, %rd326, %rd538, %rd182;
	mul.wide.u32 	%rd327, %r32, 8;
	add.s64 	%rd328, %rd2, %rd327;
	ld.global.u64 	%rd191, [%rd328];
	or.b64  	%rd329, %rd537, %rd191;
	and.b64  	%rd330, %rd329, -4294967296;
	setp.ne.s64 	%p12, %rd330, 0;
	@%p12 bra 	$L__BB236_81;
	cvt.u32.u64 	%r92, %rd191;
	cvt.u32.u64 	%r93, %rd537;
	div.u32 	%r94, %r93, %r92;
	mul.lo.s32 	%r95, %r94, %r92;
	sub.s32 	%r96, %r93, %r95;
	cvt.u64.u32 	%rd554, %r94;
	cvt.u64.u32 	%rd540, %r96;
	bra.uni 	$L__BB236_82;
$L__BB236_81:
	div.s64 	%rd554, %rd537, %rd191;
	mul.lo.s64 	%rd331, %rd554, %rd191;
	sub.s64 	%rd540, %rd537, %rd331;
$L__BB236_82:
	add.s64 	%rd333, %rd1, %rd327;
	ld.global.u64 	%rd334, [%rd333];
	mad.lo.s64 	%rd335, %rd334, %rd540, %rd190;
	add.s64 	%rd563, %rd563, %rd335;
	add.s32 	%r209, %r209, -8;
	add.s32 	%r208, %r208, 8;
	setp.ne.s32 	%p13, %r208, 0;
	@%p13 bra 	$L__BB236_58;
	add.s32 	%r211, %r209, 3;
$L__BB236_84:
	setp.eq.s32 	%p14, %r24, 0;
	@%p14 bra 	$L__BB236_113;
	and.b32  	%r40, %r22, 3;
	setp.lt.u32 	%p15, %r24, 4;
	@%p15 bra 	$L__BB236_99;
	mul.wide.u32 	%rd337, %r211, 8;
	add.s64 	%rd338, %rd2, %rd337;
	ld.global.u64 	%rd202, [%rd338];
	or.b64  	%rd339, %rd554, %rd202;
	and.b64  	%rd340, %rd339, -4294967296;
	setp.ne.s64 	%p16, %rd340, 0;
	@%p16 bra 	$L__BB236_88;
	cvt.u32.u64 	%r97, %rd202;
	cvt.u32.u64 	%r98, %rd554;
	div.u32 	%r99, %r98, %r97;
	mul.lo.s32 	%r100, %r99, %r97;
	sub.s32 	%r101, %r98, %r100;
	cvt.u64.u32 	%rd544, %r99;
	cvt.u64.u32 	%rd545, %r101;
	bra.uni 	$L__BB236_89;
$L__BB236_88:
	div.s64 	%rd544, %rd554, %rd202;
	mul.lo.s64 	%rd341, %rd544, %rd202;
	sub.s64 	%rd545, %rd554, %rd341;
$L__BB236_89:
	add.s64 	%rd343, %rd1, %rd337;
	ld.global.u64 	%rd344, [%rd343];
	mul.lo.s64 	%rd209, %rd344, %rd545;
	add.s32 	%r41, %r211, -1;
	mul.wide.u32 	%rd345, %r41, 8;
	add.s64 	%rd346, %rd2, %rd345;
	ld.global.u64 	%rd210, [%rd346];
	or.b64  	%rd347, %rd544, %rd210;
	and.b64  	%rd348, %rd347, -4294967296;
	setp.ne.s64 	%p17, %rd348, 0;
	@%p17 bra 	$L__BB236_91;
	cvt.u32.u64 	%r102, %rd210;
	cvt.u32.u64 	%r103, %rd544;
	div.u32 	%r104, %r103, %r102;
	mul.lo.s32 	%r105, %r104, %r102;
	sub.s32 	%r106, %r103, %r105;
	cvt.u64.u32 	%rd546, %r104;
	cvt.u64.u32 	%rd547, %r106;
	bra.uni 	$L__BB236_92;
$L__BB236_91:
	div.s64 	%rd546, %rd544, %rd210;
	mul.lo.s64 	%rd349, %rd546, %rd210;
	sub.s64 	%rd547, %rd544, %rd349;
$L__BB236_92:
	add.s64 	%rd351, %rd1, %rd345;
	ld.global.u64 	%rd352, [%rd351];
	mad.lo.s64 	%rd217, %rd352, %rd547, %rd209;
	add.s32 	%r42, %r211, -2;
	mul.wide.u32 	%rd353, %r42, 8;
	add.s64 	%rd354, %rd2, %rd353;
	ld.global.u64 	%rd218, [%rd354];
	or.b64  	%rd355, %rd546, %rd218;
	and.b64  	%rd356, %rd355, -4294967296;
	setp.ne.s64 	%p18, %rd356, 0;
	@%p18 bra 	$L__BB236_94;
	cvt.u32.u64 	%r107, %rd218;
	cvt.u32.u64 	%r108, %rd546;
	div.u32 	%r109, %r108, %r107;
	mul.lo.s32 	%r110, %r109, %r107;
	sub.s32 	%r111, %r108, %r110;
	cvt.u64.u32 	%rd548, %r109;
	cvt.u64.u32 	%rd549, %r111;
	bra.uni 	$L__BB236_95;
$L__BB236_94:
	div.s64 	%rd548, %rd546, %rd218;
	mul.lo.s64 	%rd357, %rd548, %rd218;
	sub.s64 	%rd549, %rd546, %rd357;
$L__BB236_95:
	add.s64 	%rd359, %rd1, %rd353;
	ld.global.u64 	%rd360, [%rd359];
	mad.lo.s64 	%rd225, %rd360, %rd549, %rd217;
	add.s32 	%r43, %r211, -3;
	mul.wide.u32 	%rd361, %r43, 8;
	add.s64 	%rd362, %rd2, %rd361;
	ld.global.u64 	%rd226, [%rd362];
	or.b64  	%rd363, %rd548, %rd226;
	and.b64  	%rd364, %rd363, -4294967296;
	setp.ne.s64 	%p19, %rd364, 0;
	@%p19 bra 	$L__BB236_97;
	cvt.u32.u64 	%r112, %rd226;
	cvt.u32.u64 	%r113, %rd548;
	div.u32 	%r114, %r113, %r112;
	mul.lo.s32 	%r115, %r114, %r112;
	sub.s32 	%r116, %r113, %r115;
	cvt.u64.u32 	%rd554, %r114;
	cvt.u64.u32 	%rd551, %r116;
	bra.uni 	$L__BB236_98;
$L__BB236_97:
	div.s64 	%rd554, %rd548, %rd226;
	mul.lo.s64 	%rd365, %rd554, %rd226;
	sub.s64 	%rd551, %rd548, %rd365;
$L__BB236_98:
	add.s64 	%rd367, %rd1, %rd361;
	ld.global.u64 	%rd368, [%rd367];
	mad.lo.s64 	%rd369, %rd368, %rd551, %rd225;
	add.s64 	%rd563, %rd563, %rd369;
	add.s32 	%r211, %r211, -4;
$L__BB236_99:
	setp.eq.s32 	%p20, %r40, 0;
	@%p20 bra 	$L__BB236_113;
	setp.eq.s32 	%p21, %r40, 1;
	@%p21 bra 	$L__BB236_108;
	mul.wide.u32 	%rd371, %r211, 8;
	add.s64 	%rd372, %rd2, %rd371;
	ld.global.u64 	%rd237, [%rd372];
	or.b64  	%rd373, %rd554, %rd237;
	and.b64  	%rd374, %rd373, -4294967296;
	setp.ne.s64 	%p22, %rd374, 0;
	@%p22 bra 	$L__BB236_103;
	cvt.u32.u64 	%r117, %rd237;
	cvt.u32.u64 	%r118, %rd554;
	div.u32 	%r119, %r118, %r117;
	mul.lo.s32 	%r120, %r119, %r117;
	sub.s32 	%r121, %r118, %r120;
	cvt.u64.u32 	%rd555, %r119;
	cvt.u64.u32 	%rd556, %r121;
	bra.uni 	$L__BB236_104;
$L__BB236_103:
	div.s64 	%rd555, %rd554, %rd237;
	mul.lo.s64 	%rd375, %rd555, %rd237;
	sub.s64 	%rd556, %rd554, %rd375;
$L__BB236_104:
	add.s64 	%rd377, %rd1, %rd371;
	ld.global.u64 	%rd378, [%rd377];
	mul.lo.s64 	%rd244, %rd378, %rd556;
	add.s32 	%r46, %r211, -1;
	mul.wide.u32 	%rd379, %r46, 8;
	add.s64 	%rd380, %rd2, %rd379;
	ld.global.u64 	%rd245, [%rd380];
	or.b64  	%rd381, %rd555, %rd245;
	and.b64  	%rd382, %rd381, -4294967296;
	setp.ne.s64 	%p23, %rd382, 0;
	@%p23 bra 	$L__BB236_106;
	cvt.u32.u64 	%r122, %rd245;
	cvt.u32.u64 	%r123, %rd555;
	div.u32 	%r124, %r123, %r122;
	mul.lo.s32 	%r125, %r124, %r122;
	sub.s32 	%r126, %r123, %r125;
	cvt.u64.u32 	%rd554, %r124;
	cvt.u64.u32 	%rd558, %r126;
	bra.uni 	$L__BB236_107;
$L__BB236_106:
	div.s64 	%rd554, %rd555, %rd245;
	mul.lo.s64 	%rd383, %rd554, %rd245;
	sub.s64 	%rd558, %rd555, %rd383;
$L__BB236_107:
	add.s64 	%rd385, %rd1, %rd379;
	ld.global.u64 	%rd386, [%rd385];
	mad.lo.s64 	%rd387, %rd386, %rd558, %rd244;
	add.s64 	%rd563, %rd563, %rd387;
	add.s32 	%r211, %r211, -2;
$L__BB236_108:
	and.b32  	%r127, %r22, 1;
	setp.eq.b32 	%p24, %r127, 1;
	not.pred 	%p25, %p24;
	@%p25 bra 	$L__BB236_113;
	mul.wide.u32 	%rd388, %r211, 8;
	add.s64 	%rd389, %rd2, %rd388;
	ld.global.u64 	%rd256, [%rd389];
	or.b64  	%rd390, %rd554, %rd256;
	and.b64  	%rd391, %rd390, -4294967296;
	setp.ne.s64 	%p26, %rd391, 0;
	@%p26 bra 	$L__BB236_111;
	cvt.u32.u64 	%r128, %rd256;
	cvt.u32.u64 	%r129, %rd554;
	rem.u32 	%r130, %r129, %r128;
	cvt.u64.u32 	%rd562, %r130;
	bra.uni 	$L__BB236_112;
$L__BB236_111:
	rem.s64 	%rd562, %rd554, %rd256;
$L__BB236_112:
	add.s64 	%rd393, %rd1, %rd388;
	ld.global.u64 	%rd394, [%rd393];
	mad.lo.s64 	%rd563, %rd394, %rd562, %rd563;
$L__BB236_113:
	ld.global.u8 	%rs2, [%rd563];
	st.shared.u8 	[%r5], %rs2;
$L__BB236_114:
	bar.sync 	0;
	setp.lt.u32 	%p50, %r213, 66;
	@%p50 bra 	$L__BB236_118;
$L__BB236_115:
	shr.u32 	%r50, %r213, 1;
	setp.ge.u32 	%p51, %r1, %r50;
	@%p51 bra 	$L__BB236_117;
	ld.shared.u8 	%rs9, [%r5];
	setp.ne.s16 	%p52, %rs9, 0;
	add.s32 	%r202, %r5, %r50;
	ld.shared.u8 	%rs10, [%r202];
	selp.u16 	%rs11, 1, 0, %p52;
	or.b16  	%rs12, %rs10, %rs11;
	and.b16  	%rs13, %rs12, 255;
	setp.ne.s16 	%p53, %rs13, 0;
	selp.u16 	%rs14, 1, 0, %p53;
	st.shared.u8 	[%r5], %rs14;
$L__BB236_117:
	bar.sync 	0;
	setp.gt.u32 	%p54, %r213, 131;
	mov.u32 	%r213, %r50;
	@%p54 bra 	$L__BB236_115;
$L__BB236_118:
	setp.gt.u32 	%p55, %r1, 31;
	@%p55 bra 	$L__BB236_121;
	ld.volatile.shared.u8 	%rs15, [%r5];
	setp.ne.s16 	%p56, %rs15, 0;
	ld.volatile.shared.u8 	%rs16, [%r5+32];
	selp.u16 	%rs17, 1, 0, %p56;
	or.b16  	%rs18, %rs16, %rs17;
	and.b16  	%rs19, %rs18, 255;
	setp.ne.s16 	%p57, %rs19, 0;
	selp.u16 	%rs20, 1, 0, %p57;
	st.volatile.shared.u8 	[%r5], %rs20;
	ld.volatile.shared.u8 	%rs21, [%r5];
	setp.ne.s16 	%p58, %rs21, 0;
	ld.volatile.shared.u8 	%rs22, [%r5+16];
	selp.u16 	%rs23, 1, 0, %p58;
	or.b16  	%rs24, %rs22, %rs23;
	and.b16  	%rs25, %rs24, 255;
	setp.ne.s16 	%p59, %rs25, 0;
	selp.u16 	%rs26, 1, 0, %p59;
	st.volatile.shared.u8 	[%r5], %rs26;
	ld.volatile.shared.u8 	%rs27, [%r5];
	setp.ne.s16 	%p60, %rs27, 0;
	ld.volatile.shared.u8 	%rs28, [%r5+8];
	selp.u16 	%rs29, 1, 0, %p60;
	or.b16  	%rs30, %rs28, %rs29;
	and.b16  	%rs31, %rs30, 255;
	setp.ne.s16 	%p61, %rs31, 0;
	selp.u16 	%rs32, 1, 0, %p61;
	st.volatile.shared.u8 	[%r5], %rs32;
	ld.volatile.shared.u8 	%rs33, [%r5];
	setp.ne.s16 	%p62, %rs33, 0;
	ld.volatile.shared.u8 	%rs34, [%r5+4];
	selp.u16 	%rs35, 1, 0, %p62;
	or.b16  	%rs36, %rs34, %rs35;
	and.b16  	%rs37, %rs36, 255;
	setp.ne.s16 	%p63, %rs37, 0;
	selp.u16 	%rs38, 1, 0, %p63;
	st.volatile.shared.u8 	[%r5], %rs38;
	ld.volatile.shared.u8 	%rs39, [%r5];
	setp.ne.s16 	%p64, %rs39, 0;
	ld.volatile.shared.u8 	%rs40, [%r5+2];
	selp.u16 	%rs41, 1, 0, %p64;
	or.b16  	%rs42, %rs40, %rs41;
	and.b16  	%rs43, %rs42, 255;
	setp.ne.s16 	%p65, %rs43, 0;
	selp.u16 	%rs44, 1, 0, %p65;
	st.volatile.shared.u8 	[%r5], %rs44;
	ld.volatile.shared.u8 	%rs45, [%r5];
	setp.ne.s16 	%p66, %rs45, 0;
	ld.volatile.shared.u8 	%rs46, [%r5+1];
	selp.u16 	%rs47, 1, 0, %p66;
	or.b16  	%rs48, %rs46, %rs47;
	and.b16  	%rs49, %rs48, 255;
	setp.ne.s16 	%p67, %rs49, 0;
	selp.u16 	%rs50, 1, 0, %p67;
	st.volatile.shared.u8 	[%r5], %rs50;
	setp.ne.s32 	%p68, %r1, 0;
	@%p68 bra 	$L__BB236_121;
	ld.param.u64 	%rd478, [contiguous_nansum2_bool_param_0];
	ld.shared.u8 	%rs51, [nansumsdata_bool];
	cvt.u64.u32 	%rd473, %r2;
	mov.u32 	%r203, %ctaid.y;
	cvt.u64.u32 	%rd474, %r203;
	mad.lo.s64 	%rd475, %rd265, %rd474, %rd473;
	cvta.to.global.u64 	%rd476, %rd478;
	add.s64 	%rd477, %rd476, %rd475;
	st.global.u8 	[%rd477], %rs51;
$L__BB236_121:
	ret;

}
	// .globl	contiguous_nansum22_bool
.visible .entry contiguous_nansum22_bool(
	.param .u64 .ptr .align 1 contiguous_nansum22_bool_param_0,
	.param .u64 .ptr .align 1 contiguous_nansum22_bool_param_1,
	.param .u64 contiguous_nansum22_bool_param_2,
	.param .u64 contiguous_nansum22_bool_param_3
)
{
	.reg .pred 	%p<24>;
	.reg .b16 	%rs<52>;
	.reg .b32 	%r<17>;
	.reg .b64 	%rd<23>;

	ld.param.u64 	%rd4, [contiguous_nansum22_bool_param_0];
	ld.param.u64 	%rd7, [contiguous_nansum22_bool_param_1];
	ld.param.u64 	%rd5, [contiguous_nansum22_bool_param_2];
	ld.param.u64 	%rd6, [contiguous_nansum22_bool_param_3];
	cvta.to.global.u64 	%rd1, %rd7;
	mov.u32 	%r1, %tid.x;
	mov.u32 	%r2, %ctaid.x;
	mov.u32 	%r16, %ntid.x;
	mul.lo.s32 	%r8, %r2, %r16;
	shl.b32 	%r9, %r8, 1;
	add.s32 	%r4, %r9, %r1;
	mov.u32 	%r10, nansumsdata_bool;
	add.s32 	%r5, %r10, %r1;
	mov.b16 	%rs1, 0;
	st.shared.u8 	[%r5], %rs1;
	add.s32 	%r11, %r4, %r16;
	cvt.u64.u32 	%rd2, %r11;
	setp.le.u64 	%p1, %rd5, %rd2;
	@%p1 bra 	$L__BB237_2;
	cvt.u64.u32 	%rd11, %r4;
	mov.u32 	%r13, %ctaid.y;
	cvt.u64.u32 	%rd12, %r13;
	mul.lo.s64 	%rd13, %rd5, %rd12;
	add.s64 	%rd14, %rd13, %rd11;
	add.s64 	%rd15, %rd1, %rd14;
	ld.global.u8 	%rs3, [%rd15];
	setp.ne.s16 	%p3, %rs3, 0;
	add.s64 	%rd16, %rd13, %rd2;
	add.s64 	%rd17, %rd1, %rd16;
	ld.global.u8 	%rs4, [%rd17];
	selp.u16 	%rs5, 1, 0, %p3;
	or.b16  	%rs6, %rs4, %rs5;
	and.b16  	%rs7, %rs6, 255;
	setp.ne.s16 	%p4, %rs7, 0;
	selp.u16 	%rs8, 1, 0, %p4;
	st.shared.u8 	[%r5], %rs8;
	bra.uni 	$L__BB237_4;
$L__BB237_2:
	cvt.u64.u32 	%rd3, %r4;
	setp.le.u64 	%p2, %rd5, %rd3;
	@%p2 bra 	$L__BB237_4;
	mov.u32 	%r12, %ctaid.y;
	cvt.u64.u32 	%rd8, %r12;
	mad.lo.s64 	%rd9, %rd5, %rd8, %rd3;
	add.s64 	%rd10, %rd1, %rd9;
	ld.global.u8 	%rs2, [%rd10];
	st.shared.u8 	[%r5], %rs2;
$L__BB237_4:
	bar.sync 	0;
	setp.lt.u32 	%p5, %r16, 66;
	@%p5 bra 	$L__BB237_8;
$L__BB237_5:
	shr.u32 	%r7, %r16, 1;
	setp.ge.u32 	%p6, %r1, %r7;
	@%p6 bra 	$L__BB237_7;
	ld.shared.u8 	%rs9, [%r5];
	setp.ne.s16 	%p7, %rs9, 0;
	add.s32 	%r14, %r5, %r7;
	ld.shared.u8 	%rs10, [%r14];
	selp.u16 	%rs11, 1, 0, %p7;
	or.b16  	%rs12, %rs10, %rs11;
	and.b16  	%rs13, %rs12, 255;
	setp.ne.s16 	%p8, %rs13, 0;
	selp.u16 	%rs14, 1, 0, %p8;
	st.shared.u8 	[%r5], %rs14;
$L__BB237_7:
	bar.sync 	0;
	setp.gt.u32 	%p9, %r16, 131;
	mov.u32 	%r16, %r7;
	@%p9 bra 	$L__BB237_5;
$L__BB237_8:
	setp.gt.u32 	%p10, %r1, 31;
	@%p10 bra 	$L__BB237_11;
	ld.volatile.shared.u8 	%rs15, [%r5];
	setp.ne.s16 	%p11, %rs15, 0;
	ld.volatile.shared.u8 	%rs16, [%r5+32];
	selp.u16 	%rs17, 1, 0, %p11;
	or.b16  	%rs18, %rs16, %rs17;
	and.b16  	%rs19, %rs18, 255;
	setp.ne.s16 	%p12, %rs19, 0;
	selp.u16 	%rs20, 1, 0, %p12;
	st.volatile.shared.u8 	[%r5], %rs20;
	ld.volatile.shared.u8 	%rs21, [%r5];
	setp.ne.s16 	%p13, %rs21, 0;
	ld.volatile.shared.u8 	%rs22, [%r5+16];
	selp.u16 	%rs23, 1, 0, %p13;
	or.b16  	%rs24, %rs22, %rs23;
	and.b16  	%rs25, %rs24, 255;
	setp.ne.s16 	%p14, %rs25, 0;
	selp.u16 	%rs26, 1, 0, %p14;
	st.volatile.shared.u8 	[%r5], %rs26;
	ld.volatile.shared.u8 	%rs27, [%r5];
	setp.ne.s16 	%p15, %rs27, 0;
	ld.volatile.shared.u8 	%rs28, [%r5+8];
	selp.u16 	%rs29, 1, 0, %p15;
	or.b16  	%rs30, %rs28, %rs29;
	and.b16  	%rs31, %rs30, 255;
	setp.ne.s16 	%p16, %rs31, 0;
	selp.u16 	%rs32, 1, 0, %p16;
	st.volatile.shared.u8 	[%r5], %rs32;
	ld.volatile.shared.u8 	%rs33, [%r5];
	setp.ne.s16 	%p17, %rs33, 0;
	ld.volatile.shared.u8 	%rs34, [%r5+4];
	selp.u16 	%rs35, 1, 0, %p17;
	or.b16  	%rs36, %rs34, %rs35;
	and.b16  	%rs37, %rs36, 255;
	setp.ne.s16 	%p18, %rs37, 0;
	selp.u16 	%rs38, 1, 0, %p18;
	st.volatile.shared.u8 	[%r5], %rs38;
	ld.volatile.shared.u8 	%rs39, [%r5];
	setp.ne.s16 	%p19, %rs39, 0;
	ld.volatile.shared.u8 	%rs40, [%r5+2];
	selp.u16 	%rs41, 1, 0, %p19;
	or.b16  	%rs42, %rs40, %rs41;
	and.b16  	%rs43, %rs42, 255;
	setp.ne.s16 	%p20, %rs43, 0;
	selp.u16 	%rs44, 1, 0, %p20;
	st.volatile.shared.u8 	[%r5], %rs44;
	ld.volatile.shared.u8 	%rs45, [%r5];
	setp.ne.s16 	%p21, %rs45, 0;
	ld.volatile.shared.u8 	%rs46, [%r5+1];
	selp.u16 	%rs47, 1, 0, %p21;
	or.b16  	%rs48, %rs46, %rs47;
	and.b16  	%rs49, %rs48, 255;
	setp.ne.s16 	%p22, %rs49, 0;
	selp.u16 	%rs50, 1, 0, %p22;
	st.volatile.shared.u8 	[%r5], %rs50;
	setp.ne.s32 	%p23, %r1, 0;
	@%p23 bra 	$L__BB237_11;
	ld.shared.u8 	%rs51, [nansumsdata_bool];
	cvt.u64.u32 	%rd18, %r2;
	mov.u32 	%r15, %ctaid.y;
	cvt.u64.u32 	%rd19, %r15;
	mad.lo.s64 	%rd20, %rd6, %rd19, %rd18;
	cvta.to.global.u64 	%rd21, %rd4;
	add.s64 	%rd22, %rd21, %rd20;
	st.global.u8 	[%rd22], %rs51;
$L__BB237_11:
	ret;

}
	// .globl	contiguous_nansum3_bool
.visible .entry contiguous_nansum3_bool(
	.param .u64 .ptr .align 1 contiguous_nansum3_bool_param_0,
	.param .u64 .ptr .align 1 contiguous_nansum3_bool_param_1,
	.param .u64 .ptr .align 1 contiguous_nansum3_bool_param_2,
	.param .u64 .ptr .align 1 contiguous_nansum3_bool_param_3,
	.param .u64 contiguous_nansum3_bool_param_4,
	.param .u64 contiguous_nansum3_bool_param_5,
	.param .u64 contiguous_nansum3_bool_param_6
)
{
	.reg .pred 	%p<73>;
	.reg .b16 	%rs<68>;
	.reg .b32 	%r<184>;
	.reg .b64 	%rd<306>;

	ld.param.u64 	%rd144, [contiguous_nansum3_bool_param_0];
	ld.param.u64 	%rd145, [contiguous_nansum3_bool_param_1];
	ld.param.u64 	%rd148, [contiguous_nansum3_bool_param_2];
	ld.param.u64 	%rd149, [contiguous_nansum3_bool_param_3];
	ld.param.u64 	%rd146, [contiguous_nansum3_bool_param_4];
	ld.param.u64 	%rd147, [contiguous_nansum3_bool_param_5];
	ld.param.u64 	%rd150, [contiguous_nansum3_bool_param_6];
	cvta.to.global.u64 	%rd1, %rd149;
	cvta.to.global.u64 	%rd2, %rd148;
	mov.u32 	%r1, %tid.y;
	mov.u32 	%r2, %ntid.x;
	mov.u32 	%r3, %tid.x;
	mad.lo.s32 	%r61, %r1, %r2, %r3;
	mov.u32 	%r62, %ctaid.x;
	mad.lo.s32 	%r63, %r62, %r2, %r3;
	mov.u32 	%r4, %ctaid.y;
	mov.u32 	%r5, %ntid.y;
	mad.lo.s32 	%r64, %r4, %r5, %r1;
	mov.u32 	%r65, nansumsdata_bool;
	add.s32 	%r7, %r65, %r61;
	mov.b16 	%rs4, 0;
	st.shared.u8 	[%r7], %rs4;
	cvt.u64.u32 	%rd3, %r63;
	setp.le.u64 	%p14, %rd147, %rd3;
	cvt.u64.u32 	%rd152, %r64;
	setp.le.u64 	%p15, %rd150, %rd152;
	or.pred  	%p16, %p14, %p15;
	@%p16 bra 	$L__BB238_76;
	cvt.u32.u64 	%r66, %rd3;
	cvt.u32.u64 	%r67, %rd147;
	mad.lo.s32 	%r175, %r64, %r67, %r66;
	cvt.u32.u64 	%r9, %rd146;
	add.s32 	%r174, %r9, -1;
	setp.lt.s32 	%p17, %r174, 0;
	mov.b64 	%rd305, 0;
	@%p17 bra 	$L__BB238_59;
	setp.lt.u32 	%p18, %r174, 7;
	mov.b64 	%rd305, 0;
	@%p18 bra 	$L__BB238_30;
	add.s32 	%r170, %r9, -4;
	and.b32  	%r68, %r9, -8;
	neg.s32 	%r169, %r68;
	mov.b64 	%rd305, 0;
$L__BB238_4:
	.pragma "nounroll";
	add.s32 	%r16, %r170, 3;
	cvt.u64.u32 	%rd5, %r175;
	mul.wide.u32 	%rd157, %r16, 8;
	add.s64 	%rd158, %rd2, %rd157;
	ld.global.u64 	%rd6, [%rd158];
	and.b64  	%rd159, %rd6, -4294967296;
	setp.ne.s64 	%p19, %rd159, 0;
	@%p19 bra 	$L__BB238_6;
	cvt.u32.u64 	%r69, %rd6;
	cvt.u32.u64 	%r70, %rd5;
	div.u32 	%r71, %r70, %r69;
	mul.lo.s32 	%r72, %r71, %r69;
	sub.s32 	%r73, %r70, %r72;
	cvt.u64.u32 	%rd270, %r71;
	cvt.u64.u32 	%rd271, %r73;
	bra.uni 	$L__BB238_7;
$L__BB238_6:
	div.s64 	%rd270, %rd5, %rd6;
	mul.lo.s64 	%rd160, %rd270, %rd6;
	sub.s64 	%rd271, %rd5, %rd160;
$L__BB238_7:
	mul.wide.u32 	%rd161, %r16, 8;
	add.s64 	%rd162, %rd1, %rd161;
	ld.global.u64 	%rd163, [%rd162];
	mad.lo.s64 	%rd13, %rd163, %rd271, %rd305;
	add.s32 	%r17, %r170, 2;
	and.b64  	%rd14, %rd270, 4294967295;
	mul.wide.u32 	%rd164, %r17, 8;
	add.s64 	%rd165, %rd2, %rd164;
	ld.global.u64 	%rd15, [%rd165];
	and.b64  	%rd166, %rd15, -4294967296;
	setp.ne.s64 	%p20, %rd166, 0;
	@%p20 bra 	$L__BB238_9;
	cvt.u32.u64 	%r74, %rd15;
	cvt.u32.u64 	%r75, %rd14;
	div.u32 	%r76, %r75, %r74;
	mul.lo.s32 	%r77, %r76, %r74;
	sub.s32 	%r78, %r75, %r77;
	cvt.u64.u32 	%rd272, %r76;
	cvt.u64.u32 	%rd273, %r78;
	bra.uni 	$L__BB238_10;
$L__BB238_9:
	div.s64 	%rd272, %rd14, %rd15;
	mul.lo.s64 	%rd167, %rd272, %rd15;
	sub.s64 	%rd273, %rd14, %rd167;
$L__BB238_10:
	mul.wide.u32 	%rd168, %r17, 8;
	add.s64 	%rd169, %rd1, %rd168;
	ld.global.u64 	%rd170, [%rd169];
	mad.lo.s64 	%rd22, %rd170, %rd273, %rd13;
	add.s32 	%r18, %r170, 1;
	and.b64  	%rd23, %rd272, 4294967295;
	mul.wide.u32 	%rd171, %r18, 8;
	add.s64 	%rd172, %rd2, %rd171;
	ld.global.u64 	%rd24, [%rd172];
	and.b64  	%rd173, %rd24, -4294967296;
	setp.ne.s64 	%p21, %rd173, 0;
	@%p21 bra 	$L__BB238_12;
	cvt.u32.u64 	%r79, %rd24;
	cvt.u32.u64 	%r80, %rd23;
	div.u32 	%r81, %r80, %r79;
	mul.lo.s32 	%r82, %r81, %r79;
	sub.s32 	%r83, %r80, %r82;
	cvt.u64.u32 	%rd274, %r81;
	cvt.u64.u32 	%rd275, %r83;
	bra.uni 	$L__BB238_13;
$L__BB238_12:
	div.s64 	%rd274, %rd23, %rd24;
	mul.lo.s64 	%rd174, %rd274, %rd24;
	sub.s64 	%rd275, %rd23, %rd174;
$L__BB238_13:
	mul.wide.u32 	%rd175, %r18, 8;
	add.s64 	%rd176, %rd1, %rd175;
	ld.global.u64 	%rd177, [%rd176];
	mad.lo.s64 	%rd31, %rd177, %rd275, %rd22;
	and.b64  	%rd32, %rd274, 4294967295;
	mul.wide.u32 	%rd178, %r170, 8;
	add.s64 	%rd179, %rd2, %rd178;
	ld.global.u64 	%rd33, [%rd179];
	and.b64  	%rd180, %rd33, -4294967296;
	setp.ne.s64 	%p22, %rd180, 0;
	@%p22 bra 	$L__BB238_15;
	cvt.u32.u64 	%r84, %rd33;
	cvt.u32.u64 	%r85, %rd32;
	div.u32 	%r86, %r85, %r84;
	mul.lo.s32 	%r87, %r86, %r84;
	sub.s32 	%r88, %r85, %r87;
	cvt.u64.u32 	%rd276, %r86;
	cvt.u64.u32 	%rd277, %r88;
	bra.uni 	$L__BB238_16;
$L__BB238_15:
	div.s64 	%rd276, %rd32, %rd33;
	mul.lo.s64 	%rd181, %rd276, %rd33;
	sub.s64 	%rd277, %rd32, %rd181;
$L__BB238_16:
	mul.wide.u32 	%rd182, %r170, 8;
	add.s64 	%rd183, %rd1, %rd182;
	ld.global.u64 	%rd184, [%rd183];
	mad.lo.s64 	%rd40, %rd184, %rd277, %rd31;
	add.s32 	%r19, %r170, -1;
	and.b64  	%rd41, %rd276, 4294967295;
	mul.wide.u32 	%rd185, %r19, 8;
	add.s64 	%rd186, %rd2, %rd185;
	ld.global.u64 	%rd42, [%rd186];
	and.b64  	%rd187, %rd42, -4294967296;
	setp.ne.s64 	%p23, %rd187, 0;
	@%p23 bra 	$L__BB238_18;
	cvt.u32.u64 	%r89, %rd42;
	cvt.u32.u64 	%r90, %rd41;
	div.u32 	%r91, %r90, %r89;
	mul.lo.s32 	%r92, %r91, %r89;
	sub.s32 	%r93, %r90, %r92;
	cvt.u64.u32 	%rd278, %r91;
	cvt.u64.u32 	%rd279, %r93;
	bra.uni 	$L__BB238_19;
$L__BB238_18:
	div.s64 	%rd278, %rd41, %rd42;
	mul.lo.s64 	%rd188, %rd278, %rd42;
	sub.s64 	%rd279, %rd41, %rd188;
$L__BB238_19:
	mul.wide.u32 	%rd189, %r19, 8;
	add.s64 	%rd190, %rd1, %rd189;
	ld.global.u64 	%rd191, [%rd190];
	mad.lo.s64 	%rd49, %rd191, %rd279, %rd40;
	add.s32 	%r20, %r170, -2;
	and.b64  	%rd50, %rd278, 4294967295;
	mul.wide.u32 	%rd192, %r20, 8;
	add.s64 	%rd193, %rd2, %rd192;
	ld.global.u64 	%rd51, [%rd193];
	and.b64  	%rd194, %rd51, -4294967296;
	setp.ne.s64 	%p24, %rd194, 0;
	@%p24 bra 	$L__BB238_21;
	cvt.u32.u64 	%r94, %rd51;
	cvt.u32.u64 	%r95, %rd50;
	div.u32 	%r96, %r95, %r94;
	mul.lo.s32 	%r97, %r96, %r94;
	sub.s32 	%r98, %r95, %r97;
	cvt.u64.u32 	%rd280, %r96;
	cvt.u64.u32 	%rd281, %r98;
	bra.uni 	$L__BB238_22;
$L__BB238_21:
	div.s64 	%rd280, %rd50, %rd51;
	mul.lo.s64 	%rd195, %rd280, %rd51;
	sub.s64 	%rd281, %rd50, %rd195;
$L__BB238_22:
	mul.wide.u32 	%rd196, %r20, 8;
	add.s64 	%rd197, %rd1, %rd196;
	ld.global.u64 	%rd198, [%rd197];
	mad.lo.s64 	%rd58, %rd198, %rd281, %rd49;
	add.s32 	%r21, %r170, -3;
	and.b64  	%rd59, %rd280, 4294967295;
	mul.wide.u32 	%rd199, %r21, 8;
	add.s64 	%rd200, %rd2, %rd199;
	ld.global.u64 	%rd60, [%rd200];
	and.b64  	%rd201, %rd60, -4294967296;
	setp.ne.s64 	%p25, %rd201, 0;
	@%p25 bra 	$L__BB238_24;
	cvt.u32.u64 	%r99, %rd60;
	cvt.u32.u64 	%r100, %rd59;
	div.u32 	%r101, %r100, %r99;
	mul.lo.s32 	%r102, %r101, %r99;
	sub.s32 	%r103, %r100, %r102;
	cvt.u64.u32 	%rd282, %r101;
	cvt.u64.u32 	%rd283, %r103;
	bra.uni 	$L__BB238_25;
$L__BB238_24:
	div.s64 	%rd282, %rd59, %rd60;
	mul.lo.s64 	%rd202, %rd282, %rd60;
	sub.s64 	%rd283, %rd59, %rd202;
$L__BB238_25:
	mul.wide.u32 	%rd203, %r21, 8;
	add.s64 	%rd204, %rd1, %rd203;
	ld.global.u64 	%rd205, [%rd204];
	mad.lo.s64 	%rd67, %rd205, %rd283, %rd58;
	and.b64  	%rd68, %rd282, 4294967295;
	add.s32 	%r104, %r170, -4;
	mul.wide.u32 	%rd206, %r104, 8;
	add.s64 	%rd207, %rd2, %rd206;
	ld.global.u64 	%rd69, [%rd207];
	and.b64  	%rd208, %rd69, -4294967296;
	setp.ne.s64 	%p26, %rd208, 0;
	@%p26 bra 	$L__BB238_27;
	cvt.u32.u64 	%r105, %rd69;
	cvt.u32.u64 	%r106, %rd68;
	div.u32 	%r107, %r106, %r105;
	mul.lo.s32 	%r108, %r107, %r105;
	sub.s32 	%r109, %r106, %r108;
	cvt.u64.u32 	%rd284, %r107;
	cvt.u64.u32 	%rd285, %r109;
	bra.uni 	$L__BB238_28;
$L__BB238_27:
	div.s64 	%rd284, %rd68, %rd69;
	mul.lo.s64 	%rd209, %rd284, %rd69;
	sub.s64 	%rd285, %rd68, %rd209;
$L__BB238_28:
	mul.wide.u32 	%rd210, %r104, 8;
	add.s64 	%rd211, %rd1, %rd210;
	ld.global.u64 	%rd212, [%rd211];
	mad.lo.s64 	%rd305, %rd212, %rd285, %rd67;
	cvt.u32.u64 	%r175, %rd284;
	add.s32 	%r170, %r170, -8;
	add.s32 	%r169, %r169, 8;
	setp.ne.s32 	%p27, %r169, 0;
	@%p27 bra 	$L__BB238_4;
	add.s32 	%r174, %r170, 3;
$L__BB238_30:
	and.b32  	%r28, %r9, 7;
	setp.eq.s32 	%p28, %r28, 0;
	@%p28 bra 	$L__BB238_59;
	and.b32  	%r29, %r9, 3;
	setp.lt.u32 	%p29, %r28, 4;
	@%p29 bra 	$L__BB238_45;
	cvt.u64.u32 	%rd79, %r175;
	mul.wide.u32 	%rd214, %r174, 8;
	add.s64 	%rd215, %rd2, %rd214;
	ld.global.u64 	%rd80, [%rd215];
	and.b64  	%rd216, %rd80, -4294967296;
	setp.ne.s64 	%p30, %rd216, 0;
	@%p30 bra 	$L__BB238_34;
	cvt.u32.u64 	%r111, %rd80;
	cvt.u32.u64 	%r112, %rd79;
	div.u32 	%r113, %r112, %r111;
	mul.lo.s32 	%r114, %r113, %r111;
	sub.s32 	%r115, %r112, %r114;
	cvt.u64.u32 	%rd288, %r113;
	cvt.u64.u32 	%rd289, %r115;
	bra.uni 	$L__BB238_35;
$L__BB238_34:
	div.s64 	%rd288, %rd79, %rd80;
	mul.lo.s64 	%rd217, %rd288, %rd80;
	sub.s64 	%rd289, %rd79, %rd217;
$L__BB238_35:
	mul.wide.u32 	%rd218, %r174, 8;
	add.s64 	%rd219, %rd1, %rd218;
	ld.global.u64 	%rd220, [%rd219];
	mad.lo.s64 	%rd87, %rd220, %rd289, %rd305;
	add.s32 	%r30, %r174, -1;
	and.b64  	%rd88, %rd288, 4294967295;
	mul.wide.u32 	%rd221, %r30, 8;
	add.s64 	%rd222, %rd2, %rd221;
	ld.global.u64 	%rd89, [%rd222];
	and.b64  	%rd223, %rd89, -4294967296;
	setp.ne.s64 	%p31, %rd223, 0;
	@%p31 bra 	$L__BB238_37;
	cvt.u32.u64 	%r116, %rd89;
	cvt.u32.u64 	%r117, %rd88;
	div.u32 	%r118, %r117, %r116;
	mul.lo.s32 	%r119, %r118, %r116;
	sub.s32 	%r120, %r117, %r119;
	cvt.u64.u32 	%rd290, %r118;
	cvt.u64.u32 	%rd291, %r120;
	bra.uni 	$L__BB238_38;
$L__BB238_37:
	div.s64 	%rd290, %rd88, %rd89;
	mul.lo.s64 	%rd224, %rd290, %rd89;
	sub.s64 	%rd291, %rd88, %rd224;
$L__BB238_38:
	mul.wide.u32 	%rd225, %r30, 8;
	add.s64 	%rd226, %rd1, %rd225;
	ld.global.u64 	%rd227, [%rd226];
	mad.lo.s64 	%rd96, %rd227, %rd291, %rd87;
	add.s32 	%r31, %r174, -2;
	and.b64  	%rd97, %rd290, 4294967295;
	mul.wide.u32 	%rd228, %r31, 8;
	add.s64 	%rd229, %rd2, %rd228;
	ld.global.u64 	%rd98, [%rd229];
	and.b64  	%rd230, %rd98, -4294967296;
	setp.ne.s64 	%p32, %rd230, 0;
	@%p32 bra 	$L__BB238_40;
	cvt.u32.u64 	%r121, %rd98;
	cvt.u32.u64 	%r122, %rd97;
	div.u32 	%r123, %r122, %r121;
	mul.lo.s32 	%r124, %r123, %r121;
	sub.s32 	%r125, %r122, %r124;
	cvt.u64.u32 	%rd292, %r123;
	cvt.u64.u32 	%rd293, %r125;
	bra.uni 	$L__BB238_41;
$L__BB238_40:
	div.s64 	%rd292, %rd97, %rd98;
	mul.lo.s64 	%rd231, %rd292, %rd98;
	sub.s64 	%rd293, %rd97, %rd231;
$L__BB238_41:
	mul.wide.u32 	%rd232, %r31, 8;
	add.s64 	%rd233, %rd1, %rd232;
	ld.global.u64 	%rd234, [%rd233];
	mad.lo.s64 	%rd105, %rd234, %rd293, %rd96;
	add.s32 	%r32, %r174, -3;
	and.b64  	%rd106, %rd292, 4294967295;
	mul.wide.u32 	%rd235, %r32, 8;
	add.s64 	%rd236, %rd2, %rd235;
	ld.global.u64 	%rd107, [%rd236];
	and.b64  	%rd237, %rd107, -4294967296;
	setp.ne.s64 	%p33, %rd237, 0;
	@%p33 bra 	$L__BB238_43;
	cvt.u32.u64 	%r126, %rd107;
	cvt.u32.u64 	%r127, %rd106;
	div.u32 	%r128, %r127, %r126;
	mul.lo.s32 	%r129, %r128, %r126;
	sub.s32 	%r130, %r127, %r129;
	cvt.u64.u32 	%rd294, %r128;
	cvt.u64.u32 	%rd295, %r130;
	bra.uni 	$L__BB238_44;
$L__BB238_43:
	div.s64 	%rd294, %rd106, %rd107;
	mul.lo.s64 	%rd238, %rd294, %rd107;
	sub.s64 	%rd295, %rd106, %rd238;
$L__BB238_44:
	mul.wide.u32 	%rd239, %r32, 8;
	add.s64 	%rd240, %rd1, %rd239;
	ld.global.u64 	%rd241, [%rd240];
	mad.lo.s64 	%rd305, %rd241, %rd295, %rd105;
	cvt.u32.u64 	%r175, %rd294;
	add.s32 	%r174, %r174, -4;
$L__BB238_45:
	setp.eq.s32 	%p34, %r29, 0;
	@%p34 bra 	$L__BB238_59;
	setp.eq.s32 	%p35, %r29, 1;
	@%p35 bra 	$L__BB238_54;
	cvt.u64.u32 	%rd117, %r175;
	mul.wide.u32 	%rd243, %r174, 8;
	add.s64 	%rd244, %rd2, %rd243;
	ld.global.u64 	%rd118, [%rd244];
	and.b64  	%rd245, %rd118, -4294967296;
	setp.ne.s64 	%p36, %rd245, 0;
	@%p36 bra 	$L__BB238_49;
	cvt.u32.u64 	%r131, %rd118;
	cvt.u32.u64 	%r132, %rd117;
	div.u32 	%r133, %r132, %r131;
	mul.lo.s32 	%r134, %r133, %r131;
	sub.s32 	%r135, %r132, %r134;
	cvt.u64.u32 	%rd298, %r133;
	cvt.u64.u32 	%rd299, %r135;
	bra.uni 	$L__BB238_50;
$L__BB238_49:
	div.s64 	%rd298, %rd117, %rd118;
	mul.lo.s64 	%rd246, %rd298, %rd118;
	sub.s64 	%rd299, %rd117, %rd246;
$L__BB238_50:
	add.s64 	%rd248, %rd1, %rd243;
	ld.global.u64 	%rd249, [%rd248];
	mad.lo.s64 	%rd125, %rd249, %rd299, %rd305;
	add.s32 	%r37, %r174, -1;
	and.b64  	%rd126, %rd298, 4294967295;
	mul.wide.u32 	%rd250, %r37, 8;
	add.s64 	%rd251, %rd2, %rd250;
	ld.global.u64 	%rd127, [%rd251];
	and.b64  	%rd252, %rd127, -4294967296;
	setp.ne.s64 	%p37, %rd252, 0;
	@%p37 bra 	$L__BB238_52;
	cvt.u32.u64 	%r136, %rd127;
	cvt.u32.u64 	%r137, %rd126;
	div.u32 	%r138, %r137, %r136;
	mul.lo.s32 	%r139, %r138, %r136;
	sub.s32 	%r140, %r137, %r139;
	cvt.u64.u32 	%rd300, %r138;
	cvt.u64.u32 	%rd301, %r140;
	bra.uni 	$L__BB238_53;
$L__BB238_52:
	div.s64 	%rd300, %rd126, %rd127;
	mul.lo.s64 	%rd253, %rd300, %rd127;
	sub.s64 	%rd301, %rd126, %rd253;
$L__BB238_53:
	add.s64 	%rd255, %rd1, %rd250;
	ld.global.u64 	%rd256, [%rd255];
	mad.lo.s64 	%rd305, %rd256, %rd301, %rd125;
	cvt.u32.u64 	%r175, %rd300;
	add.s32 	%r174, %r174, -2;
$L__BB238_54:
	and.b32  	%r141, %r9, 1;
	setp.eq.b32 	%p38, %r141, 1;
	not.pred 	%p39, %p38;
	@%p39 bra 	$L__BB238_59;
	cvt.u64.u32 	%rd137, %r175;
	mul.wide.u32 	%rd257, %r174, 8;
	add.s64 	%rd258, %rd2, %rd257;
	ld.global.u64 	%rd138, [%rd258];
	and.b64  	%rd259, %rd138, -4294967296;
	setp.ne.s64 	%p40, %rd259, 0;
	@%p40 bra 	$L__BB238_57;
	cvt.u32.u64 	%r142, %rd138;
	cvt.u32.u64 	%r143, %rd137;
	rem.u32 	%r144, %r143, %r142;
	cvt.u64.u32 	%rd304, %r144;
	bra.uni 	$L__BB238_58;
$L__BB238_57:
	rem.s64 	%rd304, %rd137, %rd138;
$L__BB238_58:
	add.s64 	%rd261, %rd1, %rd257;
	ld.global.u64 	%rd262, [%rd261];
	mad.lo.s64 	%rd305, %rd262, %rd304, %rd305;
$L__BB238_59:
	cvta.to.global.u64 	%rd263, %rd145;
	add.s64 	%rd264, %rd263, %rd305;
	ld.global.u8 	%rs5, [%rd264];
	st.shared.u8 	[%r7], %rs5;
	bar.sync 	0;
	setp.ne.s32 	%p41, %r1, 0;
	@%p41 bra 	$L__BB238_76;
	setp.gt.u32 	%p42, %r5, 1;
	@%p42 bra 	$L__BB238_62;
	mov.u32 	%r145, nansumsdata_bool;
	add.s32 	%r146, %r145, %r3;
	ld.shared.u8 	%rs67, [%r146];
	bra.uni 	$L__BB238_75;
$L__BB238_62:
	mov.u32 	%r148, nansumsdata_bool;
	add.s32 	%r42, %r148, %r3;
	ld.shared.u8 	%rs6, [%r42];
	setp.ne.s16 	%p72, %rs6, 0;
	add.s32 	%r43, %r5, -1;
	add.s32 	%r149, %r5, -2;
	and.b32  	%r44, %r43, 7;
	setp.lt.u32 	%p44, %r149, 7;
	mov.b32 	%r182, 1;
	@%p44 bra 	$L__BB238_66;
	and.b32  	%r151, %r43, -8;
	neg.s32 	%r180, %r151;
	add.s32 	%r152, %r3, %r2;
	add.s32 	%r178, %r148, %r152;
	shl.b32 	%r47, %r2, 3;
	mov.b32 	%r179, 0;
$L__BB238_64:
	.pragma "nounroll";
	ld.shared.u8 	%rs7, [%r178];
	selp.u16 	%rs8, 1, 0, %p72;
	or.b16  	%rs9, %rs7, %rs8;
	and.b16  	%rs10, %rs9, 255;
	setp.ne.s16 	%p45, %rs10, 0;
	add.s32 	%r154, %r178, %r2;
	ld.shared.u8 	%rs11, [%r154];
	selp.u16 	%rs12, 1, 0, %p45;
	or.b16  	%rs13, %rs11, %rs12;
	and.b16  	%rs14, %rs13, 255;
	setp.ne.s16 	%p46, %rs14, 0;
	add.s32 	%r155, %r154, %r2;
	ld.shared.u8 	%rs15, [%r155];
	selp.u16 	%rs16, 1, 0, %p46;
	or.b16  	%rs17, %rs15, %rs16;
	and.b16  	%rs18, %rs17, 255;
	setp.ne.s16 	%p47, %rs18, 0;
	add.s32 	%r156, %r155, %r2;
	ld.shared.u8 	%rs19, [%r156];
	selp.u16 	%rs20, 1, 0, %p47;
	or.b16  	%rs21, %rs19, %rs20;
	and.b16  	%rs22, %rs21, 255;
	setp.ne.s16 	%p48, %rs22, 0;
	add.s32 	%r157, %r156, %r2;
	ld.shared.u8 	%rs23, [%r157];
	selp.u16 	%rs24, 1, 0, %p48;
	or.b16  	%rs25, %rs23, %rs24;
	and.b16  	%rs26, %rs25, 255;
	setp.ne.s16 	%p49, %rs26, 0;
	add.s32 	%r158, %r157, %r2;
	ld.shared.u8 	%rs27, [%r158];
	selp.u16 	%rs28, 1, 0, %p49;
	or.b16  	%rs29, %rs27, %rs28;
	and.b16  	%rs30, %rs29, 255;
	setp.ne.s16 	%p50, %rs30, 0;
	add.s32 	%r159, %r158, %r2;
	ld.shared.u8 	%rs31, [%r159];
	selp.u16 	%rs32, 1, 0, %p50;
	or.b16  	%rs33, %rs31, %rs32;
	and.b16  	%rs34, %rs33, 255;
	setp.ne.s16 	%p51, %rs34, 0;
	add.s32 	%r160, %r159, %r2;
	ld.shared.u8 	%rs35, [%r160];
	selp.u16 	%rs36, 1, 0, %p51;
	or.b16  	%rs37, %rs35, %rs36;
	and.b16  	%rs38, %rs37, 255;
	setp.ne.s16 	%p72, %rs38, 0;
	add.s32 	%r180, %r180, 8;
	add.s32 	%r179, %r179, 8;
	add.s32 	%r178, %r178, %r47;
	setp.ne.s32 	%p52, %r180, 0;
	@%p52 bra 	$L__BB238_64;
	add.s32 	%r182, %r179, 1;
$L__BB238_66:
	setp.eq.s32 	%p53, %r44, 0;
	@%p53 bra 	$L__BB238_74;
	and.b32  	%r56, %r43, 3;
	setp.lt.u32 	%p55, %r44, 4;
	@%p55 bra 	$L__BB238_69;
	mad.lo.s32 	%r161, %r182, %r2, %r42;
	ld.shared.u8 	%rs39, [%r161];
	selp.u16 	%rs40, 1, 0, %p72;
	or.b16  	%rs41, %rs39, %rs40;
	and.b16  	%rs42, %rs41, 255;
	setp.ne.s16 	%p56, %rs42, 0;
	add.s32 	%r162, %r161, %r2;
	ld.shared.u8 	%rs43, [%r162];
	selp.u16 	%rs44, 1, 0, %p56;
	or.b16  	%rs45, %rs43, %rs44;
	and.b16  	%rs46, %rs45, 255;
	setp.ne.s16 	%p57, %rs46, 0;
	add.s32 	%r163, %r162, %r2;
	ld.shared.u8 	%rs47, [%r163];
	selp.u16 	%rs48, 1, 0, %p57;
	or.b16  	%rs49, %rs47, %rs48;
	and.b16  	%rs50, %rs49, 255;
	setp.ne.s16 	%p58, %rs50, 0;
	add.s32 	%r164, %r163, %r2;
	ld.shared.u8 	%rs51, [%r164];
	selp.u16 	%rs52, 1, 0, %p58;
	or.b16  	%rs53, %rs51, %rs52;
	and.b16  	%rs54, %rs53, 255;
	add.s32 	%r182, %r182, 4;
	setp.ne.s16 	%p72, %rs54, 0;
$L__BB238_69:
	setp.eq.s32 	%p59, %r56, 0;
	@%p59 bra 	$L__BB238_74;
	setp.eq.s32 	%p61, %r56, 1;
	@%p61 bra 	$L__BB238_72;
	mad.lo.s32 	%r165, %r182, %r2, %r42;
	ld.shared.u8 	%rs55, [%r165];
	selp.u16 	%rs56, 1, 0, %p72;
	or.b16  	%rs57, %rs55, %rs56;
	and.b16  	%rs58, %rs57, 255;
	setp.ne.s16 	%p62, %rs58, 0;
	add.s32 	%r166, %r165, %r2;
	ld.shared.u8 	%rs59, [%r166];
	selp.u16 	%rs60, 1, 0, %p62;
	or.b16  	%rs61, %rs59, %rs60;
	and.b16  	%rs62, %rs61, 255;
	add.s32 	%r182, %r182, 2;
	setp.ne.s16 	%p72, %rs62, 0;
$L__BB238_72:
	and.b32  	%r167, %r43, 1;
	setp.eq.b32 	%p63, %r167, 1;
	not.pred 	%p64, %p63;
	@%p64 bra 	$L__BB238_74;
	mad.lo.s32 	%r168, %r182, %r2, %r42;
	ld.shared.u8 	%rs63, [%r168];
	selp.u16 	%rs64, 1, 0, %p72;
	or.b16  	%rs65, %rs63, %rs64;
	and.b16  	%rs66, %rs65, 255;
	setp.ne.s16 	%p72, %rs66, 0;
$L__BB238_74:
	selp.u16 	%rs67, 1, 0, %p72;
	st.shared.u8 	[%r42], %rs67;
$L__BB238_75:
	cvt.u64.u32 	%rd265, %r4;
	mad.lo.s64 	%rd266, %rd147, %rd265, %rd3;
	cvta.to.global.u64 	%rd267, %rd144;
	add.s64 	%rd268, %rd267, %rd266;
	st.global.u8 	[%rd268], %rs67;
$L__BB238_76:
	ret;

}
	// .globl	contiguous_nansum33_bool
.visible .entry contiguous_nansum33_bool(
	.param .u64 .ptr .align 1 contiguous_nansum33_bool_param_0,
	.param .u64 .ptr .align 1 contiguous_nansum33_bool_param_1,
	.param .u64 contiguous_nansum33_bool_param_2,
	.param .u64 contiguous_nansum33_bool_param_3,
	.param .u64 contiguous_nansum33_bool_param_4
)
{
	.reg .pred 	%p<49>;
	.reg .b16 	%rs<68>;
	.reg .b32 	%r<65>;
	.reg .b64 	%rd<15>;

	ld.param.u64 	%rd2, [contiguous_nansum33_bool_param_0];
	ld.param.u64 	%rd3, [contiguous_nansum33_bool_param_1];
	ld.param.u64 	%rd4, [contiguous_nansum33_bool_param_3];
	ld.param.u64 	%rd5, [contiguous_nansum33_bool_param_4];
	mov.u32 	%r1, %tid.y;
	mov.u32 	%r2, %ntid.x;
	mov.u32 	%r3, %tid.x;
	mad.lo.s32 	%r27, %r1, %r2, %r3;
	mov.u32 	%r28, %ctaid.x;
	mad.lo.s32 	%r29, %r28, %r2, %r3;
	mov.u32 	%r4, %ctaid.y;
	mov.u32 	%r5, %ntid.y;
	mad.lo.s32 	%r30, %r4, %r5, %r1;
	mov.u32 	%r31, nansumsdata_bool;
	add.s32 	%r7, %r31, %r27;
	mov.b16 	%rs4, 0;
	st.shared.u8 	[%r7], %rs4;
	cvt.u64.u32 	%rd1, %r29;
	setp.le.u64 	%p14, %rd4, %rd1;
	cvt.u64.u32 	%rd7, %r30;
	setp.le.u64 	%p15, %rd5, %rd7;
	or.pred  	%p16, %p14, %p15;
	@%p16 bra 	$L__BB239_18;
	cvt.u32.u64 	%r32, %rd1;
	cvta.to.global.u64 	%rd8, %rd3;
	cvt.u32.u64 	%r33, %rd4;
	mad.lo.s32 	%r34, %r30, %r33, %r32;
	cvt.u64.u32 	%rd9, %r34;
	add.s64 	%rd10, %rd8, %rd9;
	ld.global.u8 	%rs5, [%rd10];
	st.shared.u8 	[%r7], %rs5;
	bar.sync 	0;
	setp.ne.s32 	%p17, %r1, 0;
	@%p17 bra 	$L__BB239_18;
	setp.gt.u32 	%p18, %r5, 1;
	@%p18 bra 	$L__BB239_4;
	add.s32 	%r36, %r31, %r3;
	ld.shared.u8 	%rs67, [%r36];
	bra.uni 	$L__BB239_17;
$L__BB239_4:
	add.s32 	%r8, %r31, %r3;
	ld.shared.u8 	%rs6, [%r8];
	setp.ne.s16 	%p48, %rs6, 0;
	add.s32 	%r9, %r5, -1;
	add.s32 	%r39, %r5, -2;
	and.b32  	%r10, %r9, 7;
	setp.lt.u32 	%p20, %r39, 7;
	mov.b32 	%r63, 1;
	@%p20 bra 	$L__BB239_8;
	and.b32  	%r41, %r9, -8;
	neg.s32 	%r61, %r41;
	add.s32 	%r42, %r3, %r2;
	add.s32 	%r59, %r31, %r42;
	shl.b32 	%r13, %r2, 3;
	mov.b32 	%r60, 0;
$L__BB239_6:
	.pragma "nounroll";
	ld.shared.u8 	%rs7, [%r59];
	selp.u16 	%rs8, 1, 0, %p48;
	or.b16  	%rs9, %rs7, %rs8;
	and.b16  	%rs10, %rs9, 255;
	setp.ne.s16 	%p21, %rs10, 0;
	add.s32 	%r44, %r59, %r2;
	ld.shared.u8 	%rs11, [%r44];
	selp.u16 	%rs12, 1, 0, %p21;
	or.b16  	%rs13, %rs11, %rs12;
	and.b16  	%rs14, %rs13, 255;
	setp.ne.s16 	%p22, %rs14, 0;
	add.s32 	%r45, %r44, %r2;
	ld.shared.u8 	%rs15, [%r45];
	selp.u16 	%rs16, 1, 0, %p22;
	or.b16  	%rs17, %rs15, %rs16;
	and.b16  	%rs18, %rs17, 255;
	setp.ne.s16 	%p23, %rs18, 0;
	add.s32 	%r46, %r45, %r2;
	ld.shared.u8 	%rs19, [%r46];
	selp.u16 	%rs20, 1, 0, %p23;
	or.b16  	%rs21, %rs19, %rs20;
	and.b16  	%rs22, %rs21, 255;
	setp.ne.s16 	%p24, %rs22, 0;
	add.s32 	%r47, %r46, %r2;
	ld.shared.u8 	%rs23, [%r47];
	selp.u16 	%rs24, 1, 0, %p24;
	or.b16  	%rs25, %rs23, %rs24;
	and.b16  	%rs26, %rs25, 255;
	setp.ne.s16 	%p25, %rs26, 0;
	add.s32 	%r48, %r47, %r2;
	ld.shared.u8 	%rs27, [%r48];
	selp.u16 	%rs28, 1, 0, %p25;
	or.b16  	%rs29, %rs27, %rs28;
	and.b16  	%rs30, %rs29, 255;
	setp.ne.s16 	%p26, %rs30, 0;
	add.s32 	%r49, %r48, %r2;
	ld.shared.u8 	%rs31, [%r49];
	selp.u16 	%rs32, 1, 0, %p26;
	or.b16  	%rs33, %rs31, %rs32;
	and.b16  	%rs34, %rs33, 255;
	setp.ne.s16 	%p27, %rs34, 0;
	add.s32 	%r50, %r49, %r2;
	ld.shared.u8 	%rs35, [%r50];
	selp.u16 	%rs36, 1, 0, %p27;
	or.b16  	%rs37, %rs35, %rs36;
	and.b16  	%rs38, %rs37, 255;
	setp.ne.s16 	%p48, %rs38, 0;
	add.s32 	%r61, %r61, 8;
	add.s32 	%r60, %r60, 8;
	add.s32 	%r59, %r59, %r13;
	setp.ne.s32 	%p28, %r61, 0;
	@%p28 bra 	$L__BB239_6;
	add.s32 	%r63, %r60, 1;
$L__BB239_8:
	setp.eq.s32 	%p29, %r10, 0;
	@%p29 bra 	$L__BB239_16;
	and.b32  	%r22, %r9, 3;
	setp.lt.u32 	%p31, %r10, 4;
	@%p31 bra 	$L__BB239_11;
	mad.lo.s32 	%r51, %r63, %r2, %r8;
	ld.shared.u8 	%rs39, [%r51];
	selp.u16 	%rs40, 1, 0, %p48;
	or.b16  	%rs41, %rs39, %rs40;
	and.b16  	%rs42, %rs41, 255;
	setp.ne.s16 	%p32, %rs42, 0;
	add.s32 	%r52, %r51, %r2;
	ld.shared.u8 	%rs43, [%r52];
	selp.u16 	%rs44, 1, 0, %p32;
	or.b16  	%rs45, %rs43, %rs44;
	and.b16  	%rs46, %rs45, 255;
	setp.ne.s16 	%p33, %rs46, 0;
	add.s32 	%r53, %r52, %r2;
	ld.shared.u8 	%rs47, [%r53];
	selp.u16 	%rs48, 1, 0, %p33;
	or.b16  	%rs49, %rs47, %rs48;
	and.b16  	%rs50, %rs49, 255;
	setp.ne.s16 	%p34, %rs50, 0;
	add.s32 	%r54, %r53, %r2;
	ld.shared.u8 	%rs51, [%r54];
	selp.u16 	%rs52, 1, 0, %p34;
	or.b16  	%rs53, %rs51, %rs52;
	and.b16  	%rs54, %rs53, 255;
	add.s32 	%r63, %r63, 4;
	setp.ne.s16 	%p48, %rs54, 0;
$L__BB239_11:
	setp.eq.s32 	%p35, %r22, 0;
	@%p35 bra 	$L__BB239_16;
	setp.eq.s32 	%p37, %r22, 1;
	@%p37 bra 	$L__BB239_14;
	mad.lo.s32 	%r55, %r63, %r2, %r8;
	ld.shared.u8 	%rs55, [%r55];
	selp.u16 	%rs56, 1, 0, %p48;
	or.b16  	%rs57, %rs55, %rs56;
	and.b16  	%rs58, %rs57, 255;
	setp.ne.s16 	%p38, %rs58, 0;
	add.s32 	%r56, %r55, %r2;
	ld.shared.u8 	%rs59, [%r56];
	selp.u16 	%rs60, 1, 0, %p38;
	or.b16  	%rs61, %rs59, %rs60;
	and.b16  	%rs62, %rs61, 255;
	add.s32 	%r63, %r63, 2;
	setp.ne.s16 	%p48, %rs62, 0;
$L__BB239_14:
	and.b32  	%r57, %r9, 1;
	setp.eq.b32 	%p39, %r57, 1;
	not.pred 	%p40, %p39;
	@%p40 bra 	$L__BB239_16;
	mad.lo.s32 	%r58, %r63, %r2, %r8;
	ld.shared.u8 	%rs63, [%r58];
	selp.u16 	%rs64, 1, 0, %p48;
	or.b16  	%rs65, %rs63, %rs64;
	and.b16  	%rs66, %rs65, 255;
	setp.ne.s16 	%p48, %rs66, 0;
$L__BB239_16:
	selp.u16 	%rs67, 1, 0, %p48;
	st.shared.u8 	[%r8], %rs67;
$L__BB239_17:
	cvt.u64.u32 	%rd11, %r4;
	mad.lo.s64 	%rd12, %rd4, %rd11, %rd1;
	cvta.to.global.u64 	%rd13, %rd2;
	add.s64 	%rd14, %rd13, %rd12;
	st.global.u8 	[%rd14], %rs67;
$L__BB239_18:
	ret;

}
	// .globl	contiguous_nansum_i8
.visible .entry contiguous_nansum_i8(
	.param .u64 .ptr .align 1 contiguous_nansum_i8_param_0,
	.param .u64 .ptr .align 1 contiguous_nansum_i8_param_1,
	.param .u64 contiguous_nansum_i8_param_2
)
{
	.reg .pred 	%p<8>;
	.reg .b16 	%rs<28>;
	.reg .b32 	%r<14>;
	.reg .b64 	%rd<14>;

	ld.param.u64 	%rd4, [contiguous_nansum_i8_param_0];
	ld.param.u64 	%rd6, [contiguous_nansum_i8_param_1];
	ld.param.u64 	%rd5, [contiguous_nansum_i8_param_2];
	cvta.to.global.u64 	%rd1, %rd6;
	mov.u32 	%r1, %tid.x;
	mov.u32 	%r2, %ctaid.x;
	mov.u32 	%r13, %ntid.x;
	mul.lo.s32 	%r8, %r2, %r13;
	shl.b32 	%r9, %r8, 1;
	add.s32 	%r4, %r9, %r1;
	mov.u32 	%r10, nansumsdata_i8;
	add.s32 	%r5, %r10, %r1;
	mov.b16 	%rs1, 0;
	st.shared.u8 	[%r5], %rs1;
	add.s32 	%r11, %r4, %r13;
	cvt.u64.u32 	%rd2, %r11;
	setp.le.u64 	%p1, %rd5, %rd2;
	@%p1 bra 	$L__BB240_2;
	cvt.u64.u32 	%rd8, %r4;
	add.s64 	%rd9, %rd1, %rd8;
	ld.global.u8 	%rs3, [%rd9];
	add.s64 	%rd10, %rd1, %rd2;
	ld.global.u8 	%rs4, [%rd10];
	add.s16 	%rs5, %rs4, %rs3;
	st.shared.u8 	[%r5], %rs5;
	bra.uni 	$L__BB240_4;
$L__BB240_2:
	cvt.u64.u32 	%rd3, %r4;
	setp.le.u64 	%p2, %rd5, %rd3;
	@%p2 bra 	$L__BB240_4;
	add.s64 	%rd7, %rd1, %rd3;
	ld.global.u8 	%rs2, [%rd7];
	st.shared.u8 	[%r5], %rs2;
$L__BB240_4:
	bar.sync 	0;
	setp.lt.u32 	%p3, %r13, 66;
	@%p3 bra 	$L__BB240_8;
$L__BB240_5:
	shr.u32 	%r7, %r13, 1;
	setp.ge.u32 	%p4, %r1, %r7;
	@%p4 bra 	$L__BB240_7;
	ld.shared.u8 	%rs6, [%r5];
	add.s32 	%r12, %r5, %r7;
	ld.shared.u8 	%rs7, [%r12];
	add.s16 	%rs8, %rs7, %rs6;
	st.shared.u8 	[%r5], %rs8;
$L__BB240_7:
	bar.sync 	0;
	setp.gt.u32 	%p5, %r13, 131;
	mov.u32 	%r13, %r7;
	@%p5 bra 	$L__BB240_5;
$L__BB240_8:
	setp.gt.u32 	%p6, %r1, 31;
	@%p6 bra 	$L__BB240_11;
	ld.volatile.shared.u8 	%rs9, [%r5];
	ld.volatile.shared.u8 	%rs10, [%r5+32];
	add.s16 	%rs11, %rs10, %rs9;
	st.volatile.shared.u8 	[%r5], %rs11;
	ld.volatile.shared.u8 	%rs12, [%r5];
	ld.volatile.shared.u8 	%rs13, [%r5+16];
	add.s16 	%rs14, %rs13, %rs12;
	st.volatile.shared.u8 	[%r5], %rs14;
	ld.volatile.shared.u8 	%rs15, [%r5];
	ld.volatile.shared.u8 	%rs16, [%r5+8];
	add.s16 	%rs17, %rs16, %rs15;
	st.volatile.shared.u8 	[%r5], %rs17;
	ld.volatile.shared.u8 	%rs18, [%r5];
	ld.volatile.shared.u8 	%rs19, [%r5+4];
	add.s16 	%rs20, %rs19, %rs18;
	st.volatile.shared.u8 	[%r5], %rs20;
	ld.volatile.shared.u8 	%rs21, [%r5];
	ld.volatile.shared.u8 	%rs22, [%r5+2];
	add.s16 	%rs23, %rs22, %rs21;
	st.volatile.shared.u8 	[%r5], %rs23;
	ld.volatile.shared.u8 	%rs24, [%r5];
	ld.volatile.shared.u8 	%rs25, [%r5+1];
	add.s16 	%rs26, %rs25, %rs24;
	st.volatile.shared.u8 	[%r5], %rs26;
	setp.ne.s32 	%p7, %r1, 0;
	@%p7 bra 	$L__BB240_11;
	ld.shared.u8 	%rs27, [nansumsdata_i8];
	cvt.u64.u32 	%rd11, %r2;
	cvta.to.global.u64 	%rd12, %rd4;
	add.s64 	%rd13, %rd12, %rd11;
	st.global.u8 	[%rd13], %rs27;
$L__BB240_11:
	ret;

}
	// .globl	uncontiguous_nansum_i8
.visible .entry uncontiguous_nansum_i8(
	.param .u64 .ptr .align 1 uncontiguous_nansum_i8_param_0,
	.param .u64 .ptr .align 1 uncontiguous_nansum_i8_param_1,
	.param .u64 .ptr .align 1 uncontiguous_nansum_i8_param_2,
	.param .u64 .ptr .align 1 uncontiguous_nansum_i8_param_3,
	.param .u64 uncontiguous_nansum_i8_param_4,
	.param .u64 uncontiguous_nansum_i8_param_5
)
{
	.reg .pred 	%p<53>;
	.reg .b16 	%rs<28>;
	.reg .b32 	%r<210>;
	.reg .b64 	%rd<555>;

	ld.param.u64 	%rd260, [uncontiguous_nansum_i8_param_0];
	ld.param.u64 	%rd263, [uncontiguous_nansum_i8_param_1];
	ld.param.u64 	%rd264, [uncontiguous_nansum_i8_param_2];
	ld.param.u64 	%rd265, [uncontiguous_nansum_i8_param_3];
	ld.param.u64 	%rd261, [uncontiguous_nansum_i8_param_4];
	ld.param.u64 	%rd262, [uncontiguous_nansum_i8_param_5];
	cvta.to.global.u64 	%rd1, %rd265;
	cvta.to.global.u64 	%rd2, %rd264;
	cvta.to.global.u64 	%rd3, %rd263;
	mov.u32 	%r1, %tid.x;
	mov.u32 	%r2, %ctaid.x;
	mov.u32 	%r209, %ntid.x;
	mul.lo.s32 	%r52, %r2, %r209;
	shl.b32 	%r53, %r52, 1;
	add.s32 	%r4, %r53, %r1;
	mov.u32 	%r54, nansumsdata_i8;
	add.s32 	%r5, %r54, %r1;
	mov.b16 	%rs1, 0;
	st.shared.u8 	[%r5], %rs1;
	add.s32 	%r55, %r4, %r209;
	cvt.u64.u32 	%rd508, %r55;
	setp.le.u64 	%p1, %rd262, %rd508;
	@%p1 bra 	$L__BB241_54;
	cvt.u32.u64 	%r6, %rd261;
	add.s32 	%r203, %r6, -1;
	setp.lt.s32 	%p27, %r203, 0;
	mov.b64 	%rd512, 0;
	mov.u64 	%rd513, %rd512;
	@%p27 bra 	$L__BB241_53;
	cvt.u64.u32 	%rd509, %r4;
	setp.lt.u32 	%p28, %r203, 3;
	mov.b64 	%rd513, 0;
	mov.u64 	%rd512, %rd513;
	@%p28 bra 	$L__BB241_30;
	add.s32 	%r201, %r6, -2;
	and.b32  	%r131, %r6, -4;
	neg.s32 	%r200, %r131;
	mov.b64 	%rd513, 0;
$L__BB241_4:
	.pragma "nounroll";
	add.s32 	%r12, %r201, 1;
	mul.wide.u32 	%rd396, %r12, 8;
	add.s64 	%rd397, %rd2, %rd396;
	ld.global.u64 	%rd10, [%rd397];
	or.b64  	%rd398, %rd509, %rd10;
	and.b64  	%rd399, %rd398, -4294967296;
	setp.ne.s64 	%p29, %rd399, 0;
	@%p29 bra 	$L__BB241_6;
	cvt.u32.u64 	%r132, %rd10;
	cvt.u32.u64 	%r133, %rd509;
	div.u32 	%r134, %r133, %r132;
	mul.lo.s32 	%r135, %r134, %r132;
	sub.s32 	%r136, %r133, %r135;
	cvt.u64.u32 	%rd474, %r134;
	cvt.u64.u32 	%rd475, %r136;
	bra.uni 	$L__BB241_7;
$L__BB241_6:
	div.s64 	%rd474, %rd509, %rd10;
	mul.lo.s64 	%rd400, %rd474, %rd10;
	sub.s64 	%rd475, %rd509, %rd400;
$L__BB241_7:
	mul.wide.u32 	%rd401, %r12, 8;
	add.s64 	%rd402, %rd1, %rd401;
	ld.global.u64 	%rd17, [%rd402];
	mad.lo.s64 	%rd18, %rd17, %rd475, %rd512;
	or.b64  	%rd403, %rd508, %rd10;
	and.b64  	%rd404, %rd403, -4294967296;
	setp.ne.s64 	%p30, %rd404, 0;
	@%p30 bra 	$L__BB241_9;
	cvt.u32.u64 	%r137, %rd10;
	cvt.u32.u64 	%r138, %rd508;
	div.u32 	%r139, %r138, %r137;
	mul.lo.s32 	%r140, %r139, %r137;
	sub.s32 	%r141, %r138, %r140;
	cvt.u64.u32 	%rd476, %r139;
	cvt.u64.u32 	%rd477, %r141;
	bra.uni 	$L__BB241_10;
$L__BB241_9:
	div.s64 	%rd476, %rd508, %rd10;
	mul.lo.s64 	%rd405, %rd476, %rd10;
	sub.s64 	%rd477, %rd508, %rd405;
$L__BB241_10:
	mad.lo.s64 	%rd25, %rd477, %rd17, %rd513;
	add.s32 	%r13, %r201, -2;
	mul.wide.u32 	%rd406, %r201, 8;
	add.s64 	%rd407, %rd2, %rd406;
	ld.global.u64 	%rd26, [%rd407];
	or.b64  	%rd408, %rd474, %rd26;
	and.b64  	%rd409, %rd408, -4294967296;
	setp.ne.s64 	%p31, %rd409, 0;
	@%p31 bra 	$L__BB241_12;
	cvt.u32.u64 	%r142, %rd26;
	cvt.u32.u64 	%r143, %rd474;
	div.u32 	%r144, %r143, %r142;
	mul.lo.s32 	%r145, %r144, %r142;
	sub.s32 	%r146, %r143, %r145;
	cvt.u64.u32 	%rd478, %r144;
	cvt.u64.u32 	%rd479, %r146;
	bra.uni 	$L__BB241_13;
$L__BB241_12:
	div.s64 	%rd478, %rd474, %rd26;
	mul.lo.s64 	%rd410, %rd478, %rd26;
	sub.s64 	%rd479, %rd474, %rd410;
$L__BB241_13:
	mul.wide.u32 	%rd411, %r201, 8;
	add.s64 	%rd412, %rd1, %rd411;
	ld.global.u64 	%rd33, [%rd412];
	mad.lo.s64 	%rd34, %rd33, %rd479, %rd18;
	or.b64  	%rd413, %rd476, %rd26;
	and.b64  	%rd414, %rd413, -4294967296;
	setp.ne.s64 	%p32, %rd414, 0;
	@%p32 bra 	$L__BB241_15;
	cvt.u32.u64 	%r147, %rd26;
	cvt.u32.u64 	%r148, %rd476;
	div.u32 	%r149, %r148, %r147;
	mul.lo.s32 	%r150, %r149, %r147;
	sub.s32 	%r151, %r148, %r150;
	cvt.u64.u32 	%rd480, %r149;
	cvt.u64.u32 	%rd481, %r151;
	bra.uni 	$L__BB241_16;
$L__BB241_15:
	div.s64 	%rd480, %rd476, %rd26;
	mul.lo.s64 	%rd415, %rd480, %rd26;
	sub.s64 	%rd481, %rd476, %rd415;
$L__BB241_16:
	mad.lo.s64 	%rd41, %rd481, %rd33, %rd25;
	add.s32 	%r14, %r201, -1;
	mul.wide.u32 	%rd416, %r14, 8;
	add.s64 	%rd417, %rd2, %rd416;
	ld.global.u64 	%rd42, [%rd417];
	or.b64  	%rd418, %rd478, %rd42;
	and.b64  	%rd419, %rd418, -4294967296;
	setp.ne.s64 	%p33, %rd419, 0;
	@%p33 bra 	$L__BB241_18;
	cvt.u32.u64 	%r152, %rd42;
	cvt.u32.u64 	%r153, %rd478;
	div.u32 	%r154, %r153, %r152;
	mul.lo.s32 	%r155, %r154, %r152;
	sub.s32 	%r156, %r153, %r155;
	cvt.u64.u32 	%rd482, %r154;
	cvt.u64.u32 	%rd483, %r156;
	bra.uni 	$L__BB241_19;
$L__BB241_18:
	div.s64 	%rd482, %rd478, %rd42;
	mul.lo.s64 	%rd420, %rd482, %rd42;
	sub.s64 	%rd483, %rd478, %rd420;
$L__BB241_19:
	mul.wide.u32 	%rd421, %r14, 8;
	add.s64 	%rd422, %rd1, %rd421;
	ld.global.u64 	%rd49, [%rd422];
	mad.lo.s64 	%rd50, %rd49, %rd483, %rd34;
	or.b64  	%rd423, %rd480, %rd42;
	and.b64  	%rd424, %rd423, -4294967296;
	setp.ne.s64 	%p34, %rd424, 0;
	@%p34 bra 	$L__BB241_21;
	cvt.u32.u64 	%r157, %rd42;
	cvt.u32.u64 	%r158, %rd480;
	div.u32 	%r159, %r158, %r157;
	mul.lo.s32 	%r160, %r159, %r157;
	sub.s32 	%r161, %r158, %r160;
	cvt.u64.u32 	%rd484, %r159;
	cvt.u64.u32 	%rd485, %r161;
	bra.uni 	$L__BB241_22;
$L__BB241_21:
	div.s64 	%rd484, %rd480, %rd42;
	mul.lo.s64 	%rd425, %rd484, %rd42;
	sub.s64 	%rd485, %rd480, %rd425;
$L__BB241_22:
	mad.lo.s64 	%rd57, %rd485, %rd49, %rd41;
	mul.wide.u32 	%rd426, %r13, 8;
	add.s64 	%rd427, %rd2, %rd426;
	ld.global.u64 	%rd58, [%rd427];
	or.b64  	%rd428, %rd482, %rd58;
	and.b64  	%rd429, %rd428, -4294967296;
	setp.ne.s64 	%p35, %rd429, 0;
	@%p35 bra 	$L__BB241_24;
	cvt.u32.u64 	%r162, %rd58;
	cvt.u32.u64 	%r163, %rd482;
	div.u32 	%r164, %r163, %r162;
	mul.lo.s32 	%r165, %r164, %r162;
	sub.s32 	%r166, %r163, %r165;
	cvt.u64.u32 	%rd509, %r164;
	cvt.u64.u32 	%rd487, %r166;
	bra.uni 	$L__BB241_25;
$L__BB241_24:
	div.s64 	%rd509, %rd482, %rd58;
	mul.lo.s64 	%rd430, %rd509, %rd58;
	sub.s64 	%rd487, %rd482, %rd430;
$L__BB241_25:
	mul.wide.u32 	%rd431, %r13, 8;
	add.s64 	%rd432, %rd1, %rd431;
	ld.global.u64 	%rd65, [%rd432];
	mad.lo.s64 	%rd512, %rd65, %rd487, %rd50;
	or.b64  	%rd433, %rd484, %rd58;
	and.b64  	%rd434, %rd433, -4294967296;
	setp.ne.s64 	%p36, %rd434, 0;
	@%p36 bra 	$L__BB241_27;
	cvt.u32.u64 	%r167, %rd58;
	cvt.u32.u64 	%r168, %rd484;
	div.u32 	%r169, %r168, %r167;
	mul.lo.s32 	%r170, %r169, %r167;
	sub.s32 	%r171, %r168, %r170;
	cvt.u64.u32 	%rd508, %r169;
	cvt.u64.u32 	%rd489, %r171;
	bra.uni 	$L__BB241_28;
$L__BB241_27:
	div.s64 	%rd508, %rd484, %rd58;
	mul.lo.s64 	%rd435, %rd508, %rd58;
	sub.s64 	%rd489, %rd484, %rd435;
$L__BB241_28:
	mad.lo.s64 	%rd513, %rd489, %rd65, %rd57;
	add.s32 	%r201, %r201, -4;
	add.s32 	%r200, %r200, 4;
	setp.ne.s32 	%p37, %r200, 0;
	@%p37 bra 	$L__BB241_4;
	add.s32 	%r203, %r201, 1;
$L__BB241_30:
	and.b32  	%r19, %r6, 3;
	setp.eq.s32 	%p38, %r19, 0;
	@%p38 bra 	$L__BB241_53;
	setp.eq.s32 	%p39, %r19, 1;
	@%p39 bra 	$L__BB241_45;
	mul.wide.u32 	%rd437, %r203, 8;
	add.s64 	%rd438, %rd2, %rd437;
	ld.global.u64 	%rd80, [%rd438];
	or.b64  	%rd439, %rd509, %rd80;
	and.b64  	%rd440, %rd439, -4294967296;
	setp.ne.s64 	%p40, %rd440, 0;
	@%p40 bra 	$L__BB241_34;
	cvt.u32.u64 	%r172, %rd80;
	cvt.u32.u64 	%r173, %rd509;
	div.u32 	%r174, %r173, %r172;
	mul.lo.s32 	%r175, %r174, %r172;
	sub.s32 	%r176, %r173, %r175;
	cvt.u64.u32 	%rd496, %r174;
	cvt.u64.u32 	%rd497, %r176;
	bra.uni 	$L__BB241_35;
$L__BB241_34:
	div.s64 	%rd496, %rd509, %rd80;
	mul.lo.s64 	%rd441, %rd496, %rd80;
	sub.s64 	%rd497, %rd509, %rd441;
$L__BB241_35:
	add.s64 	%rd443, %rd1, %rd437;
	ld.global.u64 	%rd87, [%rd443];
	mad.lo.s64 	%rd88, %rd87, %rd497, %rd512;
	or.b64  	%rd444, %rd508, %rd80;
	and.b64  	%rd445, %rd444, -4294967296;
	setp.ne.s64 	%p41, %rd445, 0;
	@%p41 bra 	$L__BB241_37;
	cvt.u32.u64 	%r177, %rd80;
	cvt.u32.u64 	%r178, %rd508;
	div.u32 	%r179, %r178, %r177;
	mul.lo.s32 	%r180, %r179, %r177;
	sub.s32 	%r181, %r178, %r180;
	cvt.u64.u32 	%rd498, %r179;
	cvt.u64.u32 	%rd499, %r181;
	bra.uni 	$L__BB241_38;
$L__BB241_37:
	div.s64 	%rd498, %rd508, %rd80;
	mul.lo.s64 	%rd446, %rd498, %rd80;
	sub.s64 	%rd499, %rd508, %rd446;
$L__BB241_38:
	mad.lo.s64 	%rd95, %rd499, %rd87, %rd513;
	add.s32 	%r20, %r203, -1;
	mul.wide.u32 	%rd447, %r20, 8;
	add.s64 	%rd448, %rd2, %rd447;
	ld.global.u64 	%rd96, [%rd448];
	or.b64  	%rd449, %rd496, %rd96;
	and.b64  	%rd450, %rd449, -4294967296;
	setp.ne.s64 	%p42, %rd450, 0;
	@%p42 bra 	$L__BB241_40;
	cvt.u32.u64 	%r182, %rd96;
	cvt.u32.u64 	%r183, %rd496;
	div.u32 	%r184, %r183, %r182;
	mul.lo.s32 	%r185, %r184, %r182;
	sub.s32 	%r186, %r183, %r185;
	cvt.u64.u32 	%rd509, %r184;
	cvt.u64.u32 	%rd501, %r186;
	bra.uni 	$L__BB241_41;
$L__BB241_40:
	div.s64 	%rd509, %rd496, %rd96;
	mul.lo.s64 	%rd451, %rd509, %rd96;
	sub.s64 	%rd501, %rd496, %rd451;
$L__BB241_41:
	add.s64 	%rd453, %rd1, %rd447;
	ld.global.u64 	%rd103, [%rd453];
	mad.lo.s64 	%rd512, %rd103, %rd501, %rd88;
	or.b64  	%rd454, %rd498, %rd96;
	and.b64  	%rd455, %rd454, -4294967296;
	setp.ne.s64 	%p43, %rd455, 0;
	@%p43 bra 	$L__BB241_43;
	cvt.u32.u64 	%r187, %rd96;
	cvt.u32.u64 	%r188, %rd498;
	div.u32 	%r189, %r188, %r187;
	mul.lo.s32 	%r190, %r189, %r187;
	sub.s32 	%r191, %r188, %r190;
	cvt.u64.u32 	%rd508, %r189;
	cvt.u64.u32 	%rd503, %r191;
	bra.uni 	$L__BB241_44;
$L__BB241_43:
	div.s64 	%rd508, %rd498, %rd96;
	mul.lo.s64 	%rd456, %rd508, %rd96;
	sub.s64 	%rd503, %rd498, %rd456;
$L__BB241_44:
	mad.lo.s64 	%rd513, %rd503, %rd103, %rd95;
	add.s32 	%r203, %r203, -2;
$L__BB241_45:
	and.b32  	%r192, %r6, 1;
	setp.eq.b32 	%p44, %r192, 1;
	not.pred 	%p45, %p44;
	@%p45 bra 	$L__BB241_53;
	mul.wide.u32 	%rd457, %r203, 8;
	add.s64 	%rd458, %rd2, %rd457;
	ld.global.u64 	%rd118, [%rd458];
	or.b64  	%rd459, %rd509, %rd118;
	and.b64  	%rd460, %rd459, -4294967296;
	setp.ne.s64 	%p46, %rd460, 0;
	@%p46 bra 	$L__BB241_48;
	cvt.u32.u64 	%r193, %rd118;
	cvt.u32.u64 	%r194, %rd509;
	rem.u32 	%r195, %r194, %r193;
	cvt.u64.u32 	%rd510, %r195;
	bra.uni 	$L__BB241_49;
$L__BB241_48:
	rem.s64 	%rd510, %rd509, %rd118;
$L__BB241_49:
	add.s64 	%rd462, %rd1, %rd457;
	ld.global.u64 	%rd122, [%rd462];
	mad.lo.s64 	%rd512, %rd122, %rd510, %rd512;
	or.b64  	%rd463, %rd508, %rd118;
	and.b64  	%rd464, %rd463, -4294967296;
	setp.ne.s64 	%p47, %rd464, 0;
	@%p47 bra 	$L__BB241_51;
	cvt.u32.u64 	%r196, %rd118;
	cvt.u32.u64 	%r197, %rd508;
	rem.u32 	%r198, %r197, %r196;
	cvt.u64.u32 	%rd511, %r198;
	bra.uni 	$L__BB241_52;
$L__BB241_51:
	rem.s64 	%rd511, %rd508, %rd118;
$L__BB241_52:
	mad.lo.s64 	%rd513, %rd511, %rd122, %rd513;
$L__BB241_53:
	add.s64 	%rd465, %rd3, %rd512;
	ld.global.u8 	%rs3, [%rd465];
	add.s64 	%rd466, %rd3, %rd513;
	ld.global.u8 	%rs4, [%rd466];
	add.s16 	%rs5, %rs4, %rs3;
	st.shared.u8 	[%r5], %rs5;
	bra.uni 	$L__BB241_114;
$L__BB241_54:
	cvt.u64.u32 	%rd545, %r4;
	setp.le.u64 	%p2, %rd262, %rd545;
	@%p2 bra 	$L__BB241_114;
	cvt.u32.u64 	%r23, %rd261;
	add.s32 	%r207, %r23, -1;
	setp.lt.s32 	%p3, %r207, 0;
	mov.b64 	%rd554, 0;
	@%p3 bra 	$L__BB241_113;
	and.b32  	%r25, %r23, 7;
	setp.lt.u32 	%p4, %r207, 7;
	mov.b64 	%rd554, 0;
	@%p4 bra 	$L__BB241_84;
	add.s32 	%r205, %r23, -4;
	and.b32  	%r56, %r23, -8;
	neg.s32 	%r204, %r56;
	mov.b64 	%rd554, 0;
$L__BB241_58:
	.pragma "nounroll";
	add.s32 	%r30, %r205, 3;
	mul.wide.u32 	%rd270, %r30, 8;
	add.s64 	%rd271, %rd2, %rd270;
	ld.global.u64 	%rd133, [%rd271];
	or.b64  	%rd272, %rd545, %rd133;
	and.b64  	%rd273, %rd272, -4294967296;
	setp.ne.s64 	%p5, %rd273, 0;
	@%p5 bra 	$L__BB241_60;
	cvt.u32.u64 	%r57, %rd133;
	cvt.u32.u64 	%r58, %rd545;
	div.u32 	%r59, %r58, %r57;
	mul.lo.s32 	%r60, %r59, %r57;
	sub.s32 	%r61, %r58, %r60;
	cvt.u64.u32 	%rd516, %r59;
	cvt.u64.u32 	%rd517, %r61;
	bra.uni 	$L__BB241_61;
$L__BB241_60:
	div.s64 	%rd516, %rd545, %rd133;
	mul.lo.s64 	%rd274, %rd516, %rd133;
	sub.s64 	%rd517, %rd545, %rd274;
$L__BB241_61:
	add.s64 	%rd276, %rd1, %rd270;
	ld.global.u64 	%rd277, [%rd276];
	mad.lo.s64 	%rd140, %rd277, %rd517, %rd554;
	add.s32 	%r31, %r205, 2;
	mul.wide.u32 	%rd278, %r31, 8;
	add.s64 	%rd279, %rd2, %rd278;
	ld.global.u64 	%rd141, [%rd279];
	or.b64  	%rd280, %rd516, %rd141;
	and.b64  	%rd281, %rd280, -4294967296;
	setp.ne.s64 	%p6, %rd281, 0;
	@%p6 bra 	$L__BB241_63;
	cvt.u32.u64 	%r62, %rd141;
	cvt.u32.u64 	%r63, %rd516;
	div.u32 	%r64, %r63, %r62;
	mul.lo.s32 	%r65, %r64, %r62;
	sub.s32 	%r66, %r63, %r65;
	cvt.u64.u32 	%rd518, %r64;
	cvt.u64.u32 	%rd519, %r66;
	bra.uni 	$L__BB241_64;
$L__BB241_63:
	div.s64 	%rd518, %rd516, %rd141;
	mul.lo.s64 	%rd282, %rd518, %rd141;
	sub.s64 	%rd519, %rd516, %rd282;
$L__BB241_64:
	add.s64 	%rd284, %rd1, %rd278;
	ld.global.u64 	%rd285, [%rd284];
	mad.lo.s64 	%rd148, %rd285, %rd519, %rd140;
	add.s32 	%r32, %r205, 1;
	mul.wide.u32 	%rd286, %r32, 8;
	add.s64 	%rd287, %rd2, %rd286;
	ld.global.u64 	%rd149, [%rd287];
	or.b64  	%rd288, %rd518, %rd149;
	and.b64  	%rd289, %rd288, -4294967296;
	setp.ne.s64 	%p7, %rd289, 0;
	@%p7 bra 	$L__BB241_66;
	cvt.u32.u64 	%r67, %rd149;
	cvt.u32.u64 	%r68, %rd518;
	div.u32 	%r69, %r68, %r67;
	mul.lo.s32 	%r70, %r69, %r67;
	sub.s32 	%r71, %r68, %r70;
	cvt.u64.u32 	%rd520, %r69;
	cvt.u64.u32 	%rd521, %r71;
	bra.uni 	$L__BB241_67;
$L__BB241_66:
	div.s64 	%rd520, %rd518, %rd149;
	mul.lo.s64 	%rd290, %rd520, %rd149;
	sub.s64 	%rd521, %rd518, %rd290;
$L__BB241_67:
	add.s64 	%rd292, %rd1, %rd286;
	ld.global.u64 	%rd293, [%rd292];
	mad.lo.s64 	%rd156, %rd293, %rd521, %rd148;
	add.s32 	%r33, %r205, -4;
	mul.wide.u32 	%rd294, %r205, 8;
	add.s64 	%rd295, %rd2, %rd294;
	ld.global.u64 	%rd157, [%rd295];
	or.b64  	%rd296, %rd520, %rd157;
	and.b64  	%rd297, %rd296, -4294967296;
	setp.ne.s64 	%p8, %rd297, 0;
	@%p8 bra 	$L__BB241_69;
	cvt.u32.u64 	%r72, %rd157;
	cvt.u32.u64 	%r73, %rd520;
	div.u32 	%r74, %r73, %r72;
	mul.lo.s32 	%r75, %r74, %r72;
	sub.s32 	%r76, %r73, %r75;
	cvt.u64.u32 	%rd522, %r74;
	cvt.u64.u32 	%rd523, %r76;
	bra.uni 	$L__BB241_70;
$L__BB241_69:
	div.s64 	%rd522, %rd520, %rd157;
	mul.lo.s64 	%rd298, %rd522, %rd157;
	sub.s64 	%rd523, %rd520, %rd298;
$L__BB241_70:
	add.s64 	%rd300, %rd1, %rd294;
	ld.global.u64 	%rd301, [%rd300];
	mad.lo.s64 	%rd164, %rd301, %rd523, %rd156;
	add.s32 	%r34, %r205, -1;
	mul.wide.u32 	%rd302, %r34, 8;
	add.s64 	%rd303, %rd2, %rd302;
	ld.global.u64 	%rd165, [%rd303];
	or.b64  	%rd304, %rd522, %rd165;
	and.b64  	%rd305, %rd304, -4294967296;
	setp.ne.s64 	%p9, %rd305, 0;
	@%p9 bra 	$L__BB241_72;
	cvt.u32.u64 	%r77, %rd165;
	cvt.u32.u64 	%r78, %rd522;
	div.u32 	%r79, %r78, %r77;
	mul.lo.s32 	%r80, %r79, %r77;
	sub.s32 	%r81, %r78, %r80;
	cvt.u64.u32 	%rd524, %r79;
	cvt.u64.u32 	%rd525, %r81;
	bra.uni 	$L__BB241_73;
$L__BB241_72:
	div.s64 	%rd524, %rd522, %rd165;
	mul.lo.s64 	%rd306, %rd524, %rd165;
	sub.s64 	%rd525, %rd522, %rd306;
$L__BB241_73:
	add.s64 	%rd308, %rd1, %rd302;
	ld.global.u64 	%rd309, [%rd308];
	mad.lo.s64 	%rd172, %rd309, %rd525, %rd164;
	add.s32 	%r35, %r205, -2;
	mul.wide.u32 	%rd310, %r35, 8;
	add.s64 	%rd311, %rd2, %rd310;
	ld.global.u64 	%rd173, [%rd311];
	or.b64  	%rd312, %rd524, %rd173;
	and.b64  	%rd313, %rd312, -4294967296;
	setp.ne.s64 	%p10, %rd313, 0;
	@%p10 bra 	$L__BB241_75;
	cvt.u32.u64 	%r82, %rd173;
	cvt.u32.u64 	%r83, %rd524;
	div.u32 	%r84, %r83, %r82;
	mul.lo.s32 	%r85, %r84, %r82;
	sub.s32 	%r86, %r83, %r85;
	cvt.u64.u32 	%rd526, %r84;
	cvt.u64.u32 	%rd527, %r86;
	bra.uni 	$L__BB241_76;
$L__BB241_75:
	div.s64 	%rd526, %rd524, %rd173;
	mul.lo.s64 	%rd314, %rd526, %rd173;
	sub.s64 	%rd527, %rd524, %rd314;
$L__BB241_76:
	add.s64 	%rd316, %rd1, %rd310;
	ld.global.u64 	%rd317, [%rd316];
	mad.lo.s64 	%rd180, %rd317, %rd527, %rd172;
	add.s32 	%r36, %r205, -3;
	mul.wide.u32 	%rd318, %r36, 8;
	add.s64 	%rd319, %rd2, %rd318;
	ld.global.u64 	%rd181, [%rd319];
	or.b64  	%rd320, %rd526, %rd181;
	and.b64  	%rd321, %rd320, -4294967296;
	setp.ne.s64 	%p11, %rd321, 0;
	@%p11 bra 	$L__BB241_78;
	cvt.u32.u64 	%r87, %rd181;
	cvt.u32.u64 	%r88, %rd526;
	div.u32 	%r89, %r88, %r87;
	mul.lo.s32 	%r90, %r89, %r87;
	sub.s32 	%r91, %r88, %r90;
	cvt.u64.u32 	%rd528, %r89;
	cvt.u64.u32 	%rd529, %r91;
	bra.uni 	$L__BB241_79;
$L__BB241_78:
	div.s64 	%rd528, %rd526, %rd181;
	mul.lo.s64 	%rd322, %rd528, %rd181;
	sub.s64 	%rd529, %rd526, %rd322;
$L__BB241_79:
	add.s64 	%rd324, %rd1, %rd318;
	ld.global.u64 	%rd325, [%rd324];
	mad.lo.s64 	%rd188, %rd325, %rd529, %rd180;
	mul.wide.u32 	%rd326, %r33, 8;
	add.s64 	%rd327, %rd2, %rd326;
	ld.global.u64 	%rd189, [%rd327];
	or.b64  	%rd328, %rd528, %rd189;
	and.b64  	%rd329, %rd328, -4294967296;
	setp.ne.s64 	%p12, %rd329, 0;
	@%p12 bra 	$L__BB241_81;
	cvt.u32.u64 	%r92, %rd189;
	cvt.u32.u64 	%r93, %rd528;
	div.u32 	%r94, %r93, %r92;
	mul.lo.s32 	%r95, %r94, %r92;
	sub.s32 	%r96, %r93, %r95;
	cvt.u64.u32 	%rd545, %r94;
	cvt.u64.u32 	%rd531, %r96;
	bra.uni 	$L__BB241_82;
$L__BB241_81:
	div.s64 	%rd545, %rd528, %rd189;
	mul.lo.s64 	%rd330, %rd545, %rd189;
	sub.s64 	%rd531, %rd528, %rd330;
$L__BB241_82:
	add.s64 	%rd332, %rd1, %rd326;
	ld.global.u64 	%rd333, [%rd332];
	mad.lo.s64 	%rd554, %rd333, %rd531, %rd188;
	add.s32 	%r205, %r205, -8;
	add.s32 	%r204, %r204, 8;
	setp.ne.s32 	%p13, %r204, 0;
	@%p13 bra 	$L__BB241_58;
	add.s32 	%r207, %r205, 3;
$L__BB241_84:
	setp.eq.s32 	%p14, %r25, 0;
	@%p14 bra 	$L__BB241_113;
	and.b32  	%r41, %r23, 3;
	setp.lt.u32 	%p15, %r25, 4;
	@%p15 bra 	$L__BB241_99;
	mul.wide.u32 	%rd335, %r207, 8;
	add.s64 	%rd336, %rd2, %rd335;
	ld.global.u64 	%rd200, [%rd336];
	or.b64  	%rd337, %rd545, %rd200;
	and.b64  	%rd338, %rd337, -4294967296;
	setp.ne.s64 	%p16, %rd338, 0;
	@%p16 bra 	$L__BB241_88;
	cvt.u32.u64 	%r97, %rd200;
	cvt.u32.u64 	%r98, %rd545;
	div.u32 	%r99, %r98, %r97;
	mul.lo.s32 	%r100, %r99, %r97;
	sub.s32 	%r101, %r98, %r100;
	cvt.u64.u32 	%rd535, %r99;
	cvt.u64.u32 	%rd536, %r101;
	bra.uni 	$L__BB241_89;
$L__BB241_88:
	div.s64 	%rd535, %rd545, %rd200;
	mul.lo.s64 	%rd339, %rd535, %rd200;
	sub.s64 	%rd536, %rd545, %rd339;
$L__BB241_89:
	add.s64 	%rd341, %rd1, %rd335;
	ld.global.u64 	%rd342, [%rd341];
	mad.lo.s64 	%rd207, %rd342, %rd536, %rd554;
	add.s32 	%r42, %r207, -1;
	mul.wide.u32 	%rd343, %r42, 8;
	add.s64 	%rd344, %rd2, %rd343;
	ld.global.u64 	%rd208, [%rd344];
	or.b64  	%rd345, %rd535, %rd208;
	and.b64  	%rd346, %rd345, -4294967296;
	setp.ne.s64 	%p17, %rd346, 0;
	@%p17 bra 	$L__BB241_91;
	cvt.u32.u64 	%r102, %rd208;
	cvt.u32.u64 	%r103, %rd535;
	div.u32 	%r104, %r103, %r102;
	mul.lo.s32 	%r105, %r104, %r102;
	sub.s32 	%r106, %r103, %r105;
	cvt.u64.u32 	%rd537, %r104;
	cvt.u64.u32 	%rd538, %r106;
	bra.uni 	$L__BB241_92;
$L__BB241_91:
	div.s64 	%rd537, %rd535, %rd208;
	mul.lo.s64 	%rd347, %rd537, %rd208;
	sub.s64 	%rd538, %rd535, %rd347;
$L__BB241_92:
	add.s64 	%rd349, %rd1, %rd343;
	ld.global.u64 	%rd350, [%rd349];
	mad.lo.s64 	%rd215, %rd350, %rd538, %rd207;
	add.s32 	%r43, %r207, -2;
	mul.wide.u32 	%rd351, %r43, 8;
	add.s64 	%rd352, %rd2, %rd351;
	ld.global.u64 	%rd216, [%rd352];
	or.b64  	%rd353, %rd537, %rd216;
	and.b64  	%rd354, %rd353, -4294967296;
	setp.ne.s64 	%p18, %rd354, 0;
	@%p18 bra 	$L__BB241_94;
	cvt.u32.u64 	%r107, %rd216;
	cvt.u32.u64 	%r108, %rd537;
	div.u32 	%r109, %r108, %r107;
	mul.lo.s32 	%r110, %r109, %r107;
	sub.s32 	%r111, %r108, %r110;
	cvt.u64.u32 	%rd539, %r109;
	cvt.u64.u32 	%rd540, %r111;
	bra.uni 	$L__BB241_95;
$L__BB241_94:
	div.s64 	%rd539, %rd537, %rd216;
	mul.lo.s64 	%rd355, %rd539, %rd216;
	sub.s64 	%rd540, %rd537, %rd355;
$L__BB241_95:
	add.s64 	%rd357, %rd1, %rd351;
	ld.global.u64 	%rd358, [%rd357];
	mad.lo.s64 	%rd223, %rd358, %rd540, %rd215;
	add.s32 	%r44, %r207, -3;
	mul.wide.u32 	%rd359, %r44, 8;
	add.s64 	%rd360, %rd2, %rd359;
	ld.global.u64 	%rd224, [%rd360];
	or.b64  	%rd361, %rd539, %rd224;
	and.b64  	%rd362, %rd361, -4294967296;
	setp.ne.s64 	%p19, %rd362, 0;
	@%p19 bra 	$L__BB241_97;
	cvt.u32.u64 	%r112, %rd224;
	cvt.u32.u64 	%r113, %rd539;
	div.u32 	%r114, %r113, %r112;
	mul.lo.s32 	%r115, %r114, %r112;
	sub.s32 	%r116, %r113, %r115;
	cvt.u64.u32 	%rd545, %r114;
	cvt.u64.u32 	%rd542, %r116;
	bra.uni 	$L__BB241_98;
$L__BB241_97:
	div.s64 	%rd545, %rd539, %rd224;
	mul.lo.s64 	%rd363, %rd545, %rd224;
	sub.s64 	%rd542, %rd539, %rd363;
$L__BB241_98:
	add.s64 	%rd365, %rd1, %rd359;
	ld.global.u64 	%rd366, [%rd365];
	mad.lo.s64 	%rd554, %rd366, %rd542, %rd223;
	add.s32 	%r207, %r207, -4;
$L__BB241_99:
	setp.eq.s32 	%p20, %r41, 0;
	@%p20 bra 	$L__BB241_113;
	setp.eq.s32 	%p21, %r41, 1;
	@%p21 bra 	$L__BB241_108;
	mul.wide.u32 	%rd368, %r207, 8;
	add.s64 	%rd369, %rd2, %rd368;
	ld.global.u64 	%rd235, [%rd369];
	or.b64  	%rd370, %rd545, %rd235;
	and.b64  	%rd371, %rd370, -4294967296;
	setp.ne.s64 	%p22, %rd371, 0;
	@%p22 bra 	$L__BB241_103;
	cvt.u32.u64 	%r117, %rd235;
	cvt.u32.u64 	%r118, %rd545;
	div.u32 	%r119, %r118, %r117;
	mul.lo.s32 	%r120, %r119, %r117;
	sub.s32 	%r121, %r118, %r120;
	cvt.u64.u32 	%rd546, %r119;
	cvt.u64.u32 	%rd547, %r121;
	bra.uni 	$L__BB241_104;
$L__BB241_103:
	div.s64 	%rd546, %rd545, %rd235;
	mul.lo.s64 	%rd372, %rd546, %rd235;
	sub.s64 	%rd547, %rd545, %rd372;
$L__BB241_104:
	add.s64 	%rd374, %rd1, %rd368;
	ld.global.u64 	%rd375, [%rd374];
	mad.lo.s64 	%rd242, %rd375, %rd547, %rd554;
	add.s32 	%r47, %r207, -1;
	mul.wide.u32 	%rd376, %r47, 8;
	add.s64 	%rd377, %rd2, %rd376;
	ld.global.u64 	%rd243, [%rd377];
	or.b64  	%rd378, %rd546, %rd243;
	and.b64  	%rd379, %rd378, -4294967296;
	setp.ne.s64 	%p23, %rd379, 0;
	@%p23 bra 	$L__BB241_106;
	cvt.u32.u64 	%r122, %rd243;
	cvt.u32.u64 	%r123, %rd546;
	div.u32 	%r124, %r123, %r122;
	mul.lo.s32 	%r125, %r124, %r122;
	sub.s32 	%r126, %r123, %r125;
	cvt.u64.u32 	%rd545, %r124;
	cvt.u64.u32 	%rd549, %r126;
	bra.uni 	$L__BB241_107;
$L__BB241_106:
	div.s64 	%rd545, %rd546, %rd243;
	mul.lo.s64 	%rd380, %rd545, %rd243;
	sub.s64 	%rd549, %rd546, %rd380;
$L__BB241_107:
	add.s64 	%rd382, %rd1, %rd376;
	ld.global.u64 	%rd383, [%rd382];
	mad.lo.s64 	%rd554, %rd383, %rd549, %rd242;
	add.s32 	%r207, %r207, -2;
$L__BB241_108:
	and.b32  	%r127, %r23, 1;
	setp.eq.b32 	%p24, %r127, 1;
	not.pred 	%p25, %p24;
	@%p25 bra 	$L__BB241_113;
	mul.wide.u32 	%rd384, %r207, 8;
	add.s64 	%rd385, %rd2, %rd384;
	ld.global.u64 	%rd254, [%rd385];
	or.b64  	%rd386, %rd545, %rd254;
	and.b64  	%rd387, %rd386, -4294967296;
	setp.ne.s64 	%p26, %rd387, 0;
	@%p26 bra 	$L__BB241_111;
	cvt.u32.u64 	%r128, %rd254;
	cvt.u32.u64 	%r129, %rd545;
	rem.u32 	%r130, %r129, %r128;
	cvt.u64.u32 	%rd553, %r130;
	bra.uni 	$L__BB241_112;
$L__BB241_111:
	rem.s64 	%rd553, %rd545, %rd254;
$L__BB241_112:
	add.s64 	%rd389, %rd1, %rd384;
	ld.global.u64 	%rd390, [%rd389];
	mad.lo.s64 	%rd554, %rd390, %rd553, %rd554;
$L__BB241_113:
	add.s64 	%rd391, %rd3, %rd554;
	ld.global.u8 	%rs2, [%rd391];
	st.shared.u8 	[%r5], %rs2;
$L__BB241_114:
	bar.sync 	0;
	setp.lt.u32 	%p48, %r209, 66;
	@%p48 bra 	$L__BB241_118;
$L__BB241_115:
	shr.u32 	%r51, %r209, 1;
	setp.ge.u32 	%p49, %r1, %r51;
	@%p49 bra 	$L__BB241_117;
	ld.shared.u8 	%rs6, [%r5];
	add.s32 	%r199, %r5, %r51;
	ld.shared.u8 	%rs7, [%r199];
	add.s16 	%rs8, %rs7, %rs6;
	st.shared.u8 	[%r5], %rs8;
$L__BB241_117:
	bar.sync 	0;
	setp.gt.u32 	%p50, %r209, 131;
	mov.u32 	%r209, %r51;
	@%p50 bra 	$L__BB241_115;
$L__BB241_118:
	setp.gt.u32 	%p51, %r1, 31;
	@%p51 bra 	$L__BB241_121;
	ld.volatile.shared.u8 	%rs9, [%r5];
	ld.volatile.shared.u8 	%rs10, [%r5+32];
	add.s16 	%rs11, %rs10, %rs9;
	st.volatile.shared.u8 	[%r5], %rs11;
	ld.volatile.shared.u8 	%rs12, [%r5];
	ld.volatile.shared.u8 	%rs13, [%r5+16];
	add.s16 	%rs14, %rs13, %rs12;
	st.volatile.shared.u8 	[%r5], %rs14;
	ld.volatile.shared.u8 	%rs15, [%r5];
	ld.volatile.shared.u8 	%rs16, [%r5+8];
	add.s16 	%rs17, %rs16, %rs15;
	st.volatile.shared.u8 	[%r5], %rs17;
	ld.volatile.shared.u8 	%rs18, [%r5];
	ld.volatile.shared.u8 	%rs19, [%r5+4];
	add.s16 	%rs20, %rs19, %rs18;
	st.volatile.shared.u8 	[%r5], %rs20;
	ld.volatile.shared.u8 	%rs21, [%r5];
	ld.volatile.shared.u8 	%rs22, [%r5+2];
	add.s16 	%rs23, %rs22, %rs21;
	st.volatile.shared.u8 	[%r5], %rs23;
	ld.volatile.shared.u8 	%rs24, [%r5];
	ld.volatile.shared.u8 	%rs25, [%r5+1];
	add.s16 	%rs26, %rs25, %rs24;
	st.volatile.shared.u8 	[%r5], %rs26;
	setp.ne.s32 	%p52, %r1, 0;
	@%p52 bra 	$L__BB241_121;
	ld.shared.u8 	%rs27, [nansumsdata_i8];
	cvt.u64.u32 	%rd467, %r2;
	cvta.to.global.u64 	%rd468, %rd260;
	add.s64 	%rd469, %rd468, %rd467;
	st.global.u8 	[%rd469], %rs27;
$L__BB241_121:
	ret;

}
	// .globl	contiguous_nansum2_i8
.visible .entry contiguous_nansum2_i8(
	.param .u64 .ptr .align 1 contiguous_nansum2_i8_param_0,
	.param .u64 .ptr .align 1 contiguous_nansum2_i8_param_1,
	.param .u64 .ptr .align 1 contiguous_nansum2_i8_param_2,
	.param .u64 .ptr .align 1 contiguous_nansum2_i8_param_3,
	.param .u64 contiguous_nansum2_i8_param_4,
	.param .u64 contiguous_nansum2_i8_param_5,
	.param .u64 contiguous_nansum2_i8_param_6
)
{
	.reg .pred 	%p<53>;
	.reg .b16 	%rs<28>;
	.reg .b32 	%r<214>;
	.reg .b64 	%rd<564>;

	ld.param.u64 	%rd266, [contiguous_nansum2_i8_param_1];
	ld.param.u64 	%rd267, [contiguous_nansum2_i8_param_2];
	ld.param.u64 	%rd268, [contiguous_nansum2_i8_param_3];
	ld.param.u64 	%rd263, [contiguous_nansum2_i8_param_4];
	ld.param.u64 	%rd264, [contiguous_nansum2_i8_param_5];
	ld.param.u64 	%rd265, [contiguous_nansum2_i8_param_6];
	cvta.to.global.u64 	%rd1, %rd268;
	cvta.to.global.u64 	%rd2, %rd267;
	cvta.to.global.u64 	%rd563, %rd266;
	mov.u32 	%r1, %tid.x;
	mov.u32 	%r2, %ctaid.x;
	mov.u32 	%r213, %ntid.x;
	mul.lo.s32 	%r51, %r2, %r213;
	shl.b32 	%r52, %r51, 1;
	add.s32 	%r4, %r52, %r1;
	mov.u32 	%r53, nansumsdata_i8;
	add.s32 	%r5, %r53, %r1;
	mov.b16 	%rs1, 0;
	st.shared.u8 	[%r5], %rs1;
	add.s32 	%r54, %r4, %r213;
	cvt.u64.u32 	%rd4, %r54;
	setp.le.u64 	%p1, %rd264, %rd4;
	@%p1 bra 	$L__BB242_54;
	cvt.u64.u32 	%rd396, %r4;
	mov.u32 	%r131, %ctaid.y;
	cvt.u64.u32 	%rd397, %r131;
	mul.lo.s64 	%rd398, %rd264, %rd397;
	add.s64 	%rd517, %rd398, %rd396;
	add.s64 	%rd515, %rd398, %rd4;
	cvt.u32.u64 	%r6, %rd263;
	add.s32 	%r207, %r6, -1;
	setp.lt.s32 	%p27, %r207, 0;
	mov.b64 	%rd521, 0;
	mov.u64 	%rd522, %rd521;
	@%p27 bra 	$L__BB242_53;
	setp.lt.u32 	%p28, %r207, 3;
	mov.b64 	%rd522, 0;
	mov.u64 	%rd521, %rd522;
	@%p28 bra 	$L__BB242_30;
	add.s32 	%r205, %r6, -2;
	and.b32  	%r132, %r6, -4;
	neg.s32 	%r204, %r132;
	mov.b64 	%rd522, 0;
$L__BB242_4:
	.pragma "nounroll";
	add.s32 	%r12, %r205, 1;
	mul.wide.u32 	%rd402, %r12, 8;
	add.s64 	%rd403, %rd2, %rd402;
	ld.global.u64 	%rd11, [%rd403];
	or.b64  	%rd404, %rd517, %rd11;
	and.b64  	%rd405, %rd404, -4294967296;
	setp.ne.s64 	%p29, %rd405, 0;
	@%p29 bra 	$L__BB242_6;
	cvt.u32.u64 	%r133, %rd11;
	cvt.u32.u64 	%r134, %rd517;
	div.u32 	%r135, %r134, %r133;
	mul.lo.s32 	%r136, %r135, %r133;
	sub.s32 	%r137, %r134, %r136;
	cvt.u64.u32 	%rd483, %r135;
	cvt.u64.u32 	%rd484, %r137;
	bra.uni 	$L__BB242_7;
$L__BB242_6:
	div.s64 	%rd483, %rd517, %rd11;
	mul.lo.s64 	%rd406, %rd483, %rd11;
	sub.s64 	%rd484, %rd517, %rd406;
$L__BB242_7:
	mul.wide.u32 	%rd407, %r12, 8;
	add.s64 	%rd408, %rd1, %rd407;
	ld.global.u64 	%rd18, [%rd408];
	mad.lo.s64 	%rd19, %rd18, %rd484, %rd521;
	or.b64  	%rd409, %rd515, %rd11;
	and.b64  	%rd410, %rd409, -4294967296;
	setp.ne.s64 	%p30, %rd410, 0;
	@%p30 bra 	$L__BB242_9;
	cvt.u32.u64 	%r138, %rd11;
	cvt.u32.u64 	%r139, %rd515;
	div.u32 	%r140, %r139, %r138;
	mul.lo.s32 	%r141, %r140, %r138;
	sub.s32 	%r142, %r139, %r141;
	cvt.u64.u32 	%rd485, %r140;
	cvt.u64.u32 	%rd486, %r142;
	bra.uni 	$L__BB242_10;
$L__BB242_9:
	div.s64 	%rd485, %rd515, %rd11;
	mul.lo.s64 	%rd411, %rd485, %rd11;
	sub.s64 	%rd486, %rd515, %rd411;
$L__BB242_10:
	mad.lo.s64 	%rd26, %rd486, %rd18, %rd522;
	mul.wide.u32 	%rd412, %r205, 8;
	add.s64 	%rd413, %rd2, %rd412;
	ld.global.u64 	%rd27, [%rd413];
	or.b64  	%rd414, %rd483, %rd27;
	and.b64  	%rd415, %rd414, -4294967296;
	setp.ne.s64 	%p31, %rd415, 0;
	@%p31 bra 	$L__BB242_12;
	cvt.u32.u64 	%r143, %rd27;
	cvt.u32.u64 	%r144, %rd483;
	div.u32 	%r145, %r144, %r143;
	mul.lo.s32 	%r146, %r145, %r143;
	sub.s32 	%r147, %r144, %r146;
	cvt.u64.u32 	%rd487, %r145;
	cvt.u64.u32 	%rd488, %r147;
	bra.uni 	$L__BB242_13;
$L__BB242_12:
	div.s64 	%rd487, %rd483, %rd27;
	mul.lo.s64 	%rd416, %rd487, %rd27;
	sub.s64 	%rd488, %rd483, %rd416;
$L__BB242_13:
	mul.wide.u32 	%rd417, %r205, 8;
	add.s64 	%rd418, %rd1, %rd417;
	ld.global.u64 	%rd34, [%rd418];
	mad.lo.s64 	%rd35, %rd34, %rd488, %rd19;
	or.b64  	%rd419, %rd485, %rd27;
	and.b64  	%rd420, %rd419, -4294967296;
	setp.ne.s64 	%p32, %rd420, 0;
	@%p32 bra 	$L__BB242_15;
	cvt.u32.u64 	%r148, %rd27;
	cvt.u32.u64 	%r149, %rd485;
	div.u32 	%r150, %r149, %r148;
	mul.lo.s32 	%r151, %r150, %r148;
	sub.s32 	%r152, %r149, %r151;
	cvt.u64.u32 	%rd489, %r150;
	cvt.u64.u32 	%rd490, %r152;
	bra.uni 	$L__BB242_16;
$L__BB242_15:
	div.s64 	%rd489, %rd485, %rd27;
	mul.lo.s64 	%rd421, %rd489, %rd27;
	sub.s64 	%rd490, %rd485, %rd421;
$L__BB242_16:
	mad.lo.s64 	%rd42, %rd490, %rd34, %rd26;
	add.s32 	%r13, %r205, -1;
	mul.wide.u32 	%rd422, %r13, 8;
	add.s64 	%rd423, %rd2, %rd422;
	ld.global.u64 	%rd43, [%rd423];
	or.b64  	%rd424, %rd487, %rd43;
	and.b64  	%rd425, %rd424, -4294967296;
	setp.ne.s64 	%p33, %rd425, 0;
	@%p33 bra 	$L__BB242_18;
	cvt.u32.u64 	%r153, %rd43;
	cvt.u32.u64 	%r154, %rd487;
	div.u32 	%r155, %r154, %r153;
	mul.lo.s32 	%r156, %r155, %r153;
	sub.s32 	%r157, %r154, %r156;
	cvt.u64.u32 	%rd491, %r155;
	cvt.u64.u32 	%rd492, %r157;
	bra.uni 	$L__BB242_19;
$L__BB242_18:
	div.s64 	%rd491, %rd487, %rd43;
	mul.lo.s64 	%rd426, %rd491, %rd43;
	sub.s64 	%rd492, %rd487, %rd426;
$L__BB242_19:
	mul.wide.u32 	%rd427, %r13, 8;
	add.s64 	%rd428, %rd1, %rd427;
	ld.global.u64 	%rd50, [%rd428];
	mad.lo.s64 	%rd51, %rd50, %rd492, %rd35;
	or.b64  	%rd429, %rd489, %rd43;
	and.b64  	%rd430, %rd429, -4294967296;
	setp.ne.s64 	%p34, %rd430, 0;
	@%p34 bra 	$L__BB242_21;
	cvt.u32.u64 	%r158, %rd43;
	cvt.u32.u64 	%r159, %rd489;
	div.u32 	%r160, %r159, %r158;
	mul.lo.s32 	%r161, %r160, %r158;
	sub.s32 	%r162, %r159, %r161;
	cvt.u64.u32 	%rd493, %r160;
	cvt.u64.u32 	%rd494, %r162;
	bra.uni 	$L__BB242_22;
$L__BB242_21:
	div.s64 	%rd493, %rd489, %rd43;
	mul.lo.s64 	%rd431, %rd493, %rd43;
	sub.s64 	%rd494, %rd489, %rd431;
$L__BB242_22:
	mad.lo.s64 	%rd58, %rd494, %rd50, %rd42;
	add.s32 	%r163, %r205, -2;
	mul.wide.u32 	%rd432, %r163, 8;
	add.s64 	%rd433, %rd2, %rd432;
	ld.global.u64 	%rd59, [%rd433];
	or.b64  	%rd434, %rd491, %rd59;
	and.b64  	%rd435, %rd434, -4294967296;
	setp.ne.s64 	%p35, %rd435, 0;
	@%p35 bra 	$L__BB242_24;
	cvt.u32.u64 	%r164, %rd59;
	cvt.u32.u64 	%r165, %rd491;
	div.u32 	%r166, %r165, %r164;
	mul.lo.s32 	%r167, %r166, %r164;
	sub.s32 	%r168, %r165, %r167;
	cvt.u64.u32 	%rd517, %r166;
	cvt.u64.u32 	%rd496, %r168;
	bra.uni 	$L__BB242_25;
$L__BB242_24:
	div.s64 	%rd517, %rd491, %rd59;
	mul.lo.s64 	%rd436, %rd517, %rd59;
	sub.s64 	%rd496, %rd491, %rd436;
$L__BB242_25:
	mul.wide.u32 	%rd437, %r163, 8;
	add.s64 	%rd438, %rd1, %rd437;
	ld.global.u64 	%rd66, [%rd438];
	mad.lo.s64 	%rd521, %rd66, %rd496, %rd51;
	or.b64  	%rd439, %rd493, %rd59;
	and.b64  	%rd440, %rd439, -4294967296;
	setp.ne.s64 	%p36, %rd440, 0;
	@%p36 bra 	$L__BB242_27;
	cvt.u32.u64 	%r170, %rd59;
	cvt.u32.u64 	%r171, %rd493;
	div.u32 	%r172, %r171, %r170;
	mul.lo.s32 	%r173, %r172, %r170;
	sub.s32 	%r174, %r171, %r173;
	cvt.u64.u32 	%rd515, %r172;
	cvt.u64.u32 	%rd498, %r174;
	bra.uni 	$L__BB242_28;
$L__BB242_27:
	div.s64 	%rd515, %rd493, %rd59;
	mul.lo.s64 	%rd441, %rd515, %rd59;
	sub.s64 	%rd498, %rd493, %rd441;
$L__BB242_28:
	mad.lo.s64 	%rd522, %rd498, %rd66, %rd58;
	add.s32 	%r205, %r205, -4;
	add.s32 	%r204, %r204, 4;
	setp.ne.s32 	%p37, %r204, 0;
	@%p37 bra 	$L__BB242_4;
	add.s32 	%r207, %r205, 1;
$L__BB242_30:
	and.b32  	%r18, %r6, 3;
	setp.eq.s32 	%p38, %r18, 0;
	@%p38 bra 	$L__BB242_53;
	setp.eq.s32 	%p39, %r18, 1;
	@%p39 bra 	$L__BB242_45;
	mul.wide.u32 	%rd443, %r207, 8;
	add.s64 	%rd444, %rd2, %rd443;
	ld.global.u64 	%rd81, [%rd444];
	or.b64  	%rd445, %rd517, %rd81;
	and.b64  	%rd446, %rd445, -4294967296;
	setp.ne.s64 	%p40, %rd446, 0;
	@%p40 bra 	$L__BB242_34;
	cvt.u32.u64 	%r175, %rd81;
	cvt.u32.u64 	%r176, %rd517;
	div.u32 	%r177, %r176, %r175;
	mul.lo.s32 	%r178, %r177, %r175;
	sub.s32 	%r179, %r176, %r178;
	cvt.u64.u32 	%rd505, %r177;
	cvt.u64.u32 	%rd506, %r179;
	bra.uni 	$L__BB242_35;
$L__BB242_34:
	div.s64 	%rd505, %rd517, %rd81;
	mul.lo.s64 	%rd447, %rd505, %rd81;
	sub.s64 	%rd506, %rd517, %rd447;
$L__BB242_35:
	add.s64 	%rd449, %rd1, %rd443;
	ld.global.u64 	%rd88, [%rd449];
	mad.lo.s64 	%rd89, %rd88, %rd506, %rd521;
	or.b64  	%rd450, %rd515, %rd81;
	and.b64  	%rd451, %rd450, -4294967296;
	setp.ne.s64 	%p41, %rd451, 0;
	@%p41 bra 	$L__BB242_37;
	cvt.u32.u64 	%r180, %rd81;
	cvt.u32.u64 	%r181, %rd515;
	div.u32 	%r182, %r181, %r180;
	mul.lo.s32 	%r183, %r182, %r180;
	sub.s32 	%r184, %r181, %r183;
	cvt.u64.u32 	%rd507, %r182;
	cvt.u64.u32 	%rd508, %r184;
	bra.uni 	$L__BB242_38;
$L__BB242_37:
	div.s64 	%rd507, %rd515, %rd81;
	mul.lo.s64 	%rd452, %rd507, %rd81;
	sub.s64 	%rd508, %rd515, %rd452;
$L__BB242_38:
	mad.lo.s64 	%rd96, %rd508, %rd88, %rd522;
	add.s32 	%r19, %r207, -1;
	mul.wide.u32 	%rd453, %r19, 8;
	add.s64 	%rd454, %rd2, %rd453;
	ld.global.u64 	%rd97, [%rd454];
	or.b64  	%rd455, %rd505, %rd97;
	and.b64  	%rd456, %rd455, -4294967296;
	setp.ne.s64 	%p42, %rd456, 0;
	@%p42 bra 	$L__BB242_40;
	cvt.u32.u64 	%r185, %rd97;
	cvt.u32.u64 	%r186, %rd505;
	div.u32 	%r187, %r186, %r185;
	mul.lo.s32 	%r188, %r187, %r185;
	sub.s32 	%r189, %r186, %r188;
	cvt.u64.u32 	%rd517, %r187;
	cvt.u64.u32 	%rd510, %r189;
	bra.uni 	$L__BB242_41;
$L__BB242_40:
	div.s64 	%rd517, %rd505, %rd97;
	mul.lo.s64 	%rd457, %rd517, %rd97;
	sub.s64 	%rd510, %rd505, %rd457;
$L__BB242_41:
	add.s64 	%rd459, %rd1, %rd453;
	ld.global.u64 	%rd104, [%rd459];
	mad.lo.s64 	%rd521, %rd104, %rd510, %rd89;
	or.b64  	%rd460, %rd507, %rd97;
	and.b64  	%rd461, %rd460, -4294967296;
	setp.ne.s64 	%p43, %rd461, 0;
	@%p43 bra 	$L__BB242_43;
	cvt.u32.u64 	%r190, %rd97;
	cvt.u32.u64 	%r191, %rd507;
	div.u32 	%r192, %r191, %r190;
	mul.lo.s32 	%r193, %r192, %r190;
	sub.s32 	%r194, %r191, %r193;
	cvt.u64.u32 	%rd515, %r192;
	cvt.u64.u32 	%rd512, %r194;
	bra.uni 	$L__BB242_44;
$L__BB242_43:
	div.s64 	%rd515, %rd507, %rd97;
	mul.lo.s64 	%rd462, %rd515, %rd97;
	sub.s64 	%rd512, %rd507, %rd462;
$L__BB242_44:
	mad.lo.s64 	%rd522, %rd512, %rd104, %rd96;
	add.s32 	%r207, %r207, -2;
$L__BB242_45:
	and.b32  	%r195, %r6, 1;
	setp.eq.b32 	%p44, %r195, 1;
	not.pred 	%p45, %p44;
	@%p45 bra 	$L__BB242_53;
	mul.wide.u32 	%rd463, %r207, 8;
	add.s64 	%rd464, %rd2, %rd463;
	ld.global.u64 	%rd119, [%rd464];
	or.b64  	%rd465, %rd517, %rd119;
	and.b64  	%rd466, %rd465, -4294967296;
	setp.ne.s64 	%p46, %rd466, 0;
	@%p46 bra 	$L__BB242_48;
	cvt.u32.u64 	%r196, %rd119;
	cvt.u32.u64 	%r197, %rd517;
	rem.u32 	%r198, %r197, %r196;
	cvt.u64.u32 	%rd519, %r198;
	bra.uni 	$L__BB242_49;
$L__BB242_48:
	rem.s64 	%rd519, %rd517, %rd119;
$L__BB242_49:
	add.s64 	%rd468, %rd1, %rd463;
	ld.global.u64 	%rd123, [%rd468];
	mad.lo.s64 	%rd521, %rd123, %rd519, %rd521;
	or.b64  	%rd469, %rd515, %rd119;
	and.b64  	%rd470, %rd469, -4294967296;
	setp.ne.s64 	%p47, %rd470, 0;
	@%p47 bra 	$L__BB242_51;
	cvt.u32.u64 	%r199, %rd119;
	cvt.u32.u64 	%r200, %rd515;
	rem.u32 	%r201, %r200, %r199;
	cvt.u64.u32 	%rd520, %r201;
	bra.uni 	$L__BB242_52;
$L__BB242_51:
	rem.s64 	%rd520, %rd515, %rd119;
$L__BB242_52:
	mad.lo.s64 	%rd522, %rd520, %rd123, %rd522;
$L__BB242_53:
	add.s64 	%rd471, %rd563, %rd521;
	ld.global.u8 	%rs3, [%rd471];
	add.s64 	%rd472, %rd563, %rd522;
	ld.global.u8 	%rs4, [%rd472];
	add.s16 	%rs5, %rs4, %rs3;
	st.shared.u8 	[%r5], %rs5;
	bra.uni 	$L__BB242_114;
$L__BB242_54:
	cvt.u64.u32 	%rd131, %r4;
	setp.le.u64 	%p2, %rd264, %rd131;
	@%p2 bra 	$L__BB242_114;
	mov.u32 	%r55, %ctaid.y;
	cvt.u64.u32 	%rd269, %r55;
	mad.lo.s64 	%rd554, %rd264, %rd269, %rd131;
	cvt.u32.u64 	%r22, %rd263;
	add.s32 	%r211, %r22, -1;
	setp.lt.s32 	%p3, %r211, 0;
	@%p3 bra 	$L__BB242_113;
	and.b32  	%r24, %r22, 7;
	setp.lt.u32 	%p4, %r211, 7;
	@%p4 bra 	$L__BB242_84;
	add.s32 	%r209, %r22, -4;
	and.b32  	%r56, %r22, -8;
	neg.s32 	%r208, %r56;
$L__BB242_58:
	.pragma "nounroll";
	add.s32 	%r29, %r209, 3;
	mul.wide.u32 	%rd271, %r29, 8;
	add.s64 	%rd272, %rd2, %rd271;
	ld.global.u64 	%rd135, [%rd272];
	or.b64  	%rd273, %rd554, %rd135;
	and.b64  	%rd274, %rd273, -4294967296;
	setp.ne.s64 	%p5, %rd274, 0;
	@%p5 bra 	$L__BB242_60;
	cvt.u32.u64 	%r57, %rd135;
	cvt.u32.u64 	%r58, %rd554;
	div.u32 	%r59, %r58, %r57;
	mul.lo.s32 	%r60, %r59, %r57;
	sub.s32 	%r61, %r58, %r60;
	cvt.u64.u32 	%rd525, %r59;
	cvt.u64.u32 	%rd526, %r61;
	bra.uni 	$L__BB242_61;
$L__BB242_60:
	div.s64 	%rd525, %rd554, %rd135;
	mul.lo.s64 	%rd275, %rd525, %rd135;
	sub.s64 	%rd526, %rd554, %rd275;
$L__BB242_61:
	add.s64 	%rd277, %rd1, %rd271;
	ld.global.u64 	%rd278, [%rd277];
	mul.lo.s64 	%rd142, %rd278, %rd526;
	add.s32 	%r30, %r209, 2;
	mul.wide.u32 	%rd279, %r30, 8;
	add.s64 	%rd280, %rd2, %rd279;
	ld.global.u64 	%rd143, [%rd280];
	or.b64  	%rd281, %rd525, %rd143;
	and.b64  	%rd282, %rd281, -4294967296;
	setp.ne.s64 	%p6, %rd282, 0;
	@%p6 bra 	$L__BB242_63;
	cvt.u32.u64 	%r62, %rd143;
	cvt.u32.u64 	%r63, %rd525;
	div.u32 	%r64, %r63, %r62;
	mul.lo.s32 	%r65, %r64, %r62;
	sub.s32 	%r66, %r63, %r65;
	cvt.u64.u32 	%rd527, %r64;
	cvt.u64.u32 	%rd528, %r66;
	bra.uni 	$L__BB242_64;
$L__BB242_63:
	div.s64 	%rd527, %rd525, %rd143;
	mul.lo.s64 	%rd283, %rd527, %rd143;
	sub.s64 	%rd528, %rd525, %rd283;
$L__BB242_64:
	add.s64 	%rd285, %rd1, %rd279;
	ld.global.u64 	%rd286, [%rd285];
	mad.lo.s64 	%rd150, %rd286, %rd528, %rd142;
	add.s32 	%r31, %r209, 1;
	mul.wide.u32 	%rd287, %r31, 8;
	add.s64 	%rd288, %rd2, %rd287;
	ld.global.u64 	%rd151, [%rd288];
	or.b64  	%rd289, %rd527, %rd151;
	and.b64  	%rd290, %rd289, -4294967296;
	setp.ne.s64 	%p7, %rd290, 0;
	@%p7 bra 	$L__BB242_66;
	cvt.u32.u64 	%r67, %rd151;
	cvt.u32.u64 	%r68, %rd527;
	div.u32 	%r69, %r68, %r67;
	mul.lo.s32 	%r70, %r69, %r67;
	sub.s32 	%r71, %r68, %r70;
	cvt.u64.u32 	%rd529, %r69;
	cvt.u64.u32 	%rd530, %r71;
	bra.uni 	$L__BB242_67;
$L__BB242_66:
	div.s64 	%rd529, %rd527, %rd151;
	mul.lo.s64 	%rd291, %rd529, %rd151;
	sub.s64 	%rd530, %rd527, %rd291;
$L__BB242_67:
	add.s64 	%rd293, %rd1, %rd287;
	ld.global.u64 	%rd294, [%rd293];
	mad.lo.s64 	%rd158, %rd294, %rd530, %rd150;
	add.s32 	%r32, %r209, -4;
	mul.wide.u32 	%rd295, %r209, 8;
	add.s64 	%rd296, %rd2, %rd295;
	ld.global.u64 	%rd159, [%rd296];
	or.b64  	%rd297, %rd529, %rd159;
	and.b64  	%rd298, %rd297, -4294967296;
	setp.ne.s64 	%p8, %rd298, 0;
	@%p8 bra 	$L__BB242_69;
	cvt.u32.u64 	%r72, %rd159;
	cvt.u32.u64 	%r73, %rd529;
	div.u32 	%r74, %r73, %r72;
	mul.lo.s32 	%r75, %r74, %r72;
	sub.s32 	%r76, %r73, %r75;
	cvt.u64.u32 	%rd531, %r74;
	cvt.u64.u32 	%rd532, %r76;
	bra.uni 	$L__BB242_70;
$L__BB242_69:
	div.s64 	%rd531, %rd529, %rd159;
	mul.lo.s64 	%rd299, %rd531, %rd159;
	sub.s64 	%rd532, %rd529, %rd299;
$L__BB242_70:
	add.s64 	%rd301, %rd1, %rd295;
	ld.global.u64 	%rd302, [%rd301];
	mad.lo.s64 	%rd166, %rd302, %rd532, %rd158;
	add.s32 	%r33, %r209, -1;
	mul.wide.u32 	%rd303, %r33, 8;
	add.s64 	%rd304, %rd2, %rd303;
	ld.global.u64 	%rd167, [%rd304];
	or.b64  	%rd305, %rd531, %rd167;
	and.b64  	%rd306, %rd305, -4294967296;
	setp.ne.s64 	%p9, %rd306, 0;
	@%p9 bra 	$L__BB242_72;
	cvt.u32.u64 	%r77, %rd167;
	cvt.u32.u64 	%r78, %rd531;
	div.u32 	%r79, %r78, %r77;
	mul.lo.s32 	%r80, %r79, %r77;
	sub.s32 	%r81, %r78, %r80;
	cvt.u64.u32 	%rd533, %r79;
	cvt.u64.u32 	%rd534, %r81;
	bra.uni 	$L__BB242_73;
$L__BB242_72:
	div.s64 	%rd533, %rd531, %rd167;
	mul.lo.s64 	%rd307, %rd533, %rd167;
	sub.s64 	%rd534, %rd531, %rd307;
$L__BB242_73:
	add.s64 	%rd309, %rd1, %rd303;
	ld.global.u64 	%rd310, [%rd309];
	mad.lo.s64 	%rd174, %rd310, %rd534, %rd166;
	add.s32 	%r34, %r209, -2;
	mul.wide.u32 	%rd311, %r34, 8;
	add.s64 	%rd312, %rd2, %rd311;
	ld.global.u64 	%rd175, [%rd312];
	or.b64  	%rd313, %rd533, %rd175;
	and.b64  	%rd314, %rd313, -4294967296;
	setp.ne.s64 	%p10, %rd314, 0;
	@%p10 bra 	$L__BB242_75;
	cvt.u32.u64 	%r82, %rd175;
	cvt.u32.u64 	%r83, %rd533;
	div.u32 	%r84, %r83, %r82;
	mul.lo.s32 	%r85, %r84, %r82;
	sub.s32 	%r86, %r83, %r85;
	cvt.u64.u32 	%rd535, %r84;
	cvt.u64.u32 	%rd536, %r86;
	bra.uni 	$L__BB242_76;
$L__BB242_75:
	div.s64 	%rd535, %rd533, %rd175;
	mul.lo.s64 	%rd315, %rd535, %rd175;
	sub.s64 	%rd536, %rd533, %rd315;
$L__BB242_76:
	add.s64 	%rd317, %rd1, %rd311;
	ld.global.u64 	%rd318, [%rd317];
	mad.lo.s64 	%rd182, %rd318, %rd536, %rd174;
	add.s32 	%r35, %r209, -3;
	mul.wide.u32 	%rd319, %r35, 8;
	add.s64 	%rd320, %rd2, %rd319;
	ld.global.u64 	%rd183, [%rd320];
	or.b64  	%rd321, %rd535, %rd183;
	and.b64  	%rd322, %rd321, -4294967296;
	setp.ne.s64 	%p11, %rd322, 0;
	@%p11 bra 	$L__BB242_78;
	cvt.u32.u64 	%r87, %rd183;
	cvt.u32.u64 	%r88, %rd535;
	div.u32 	%r89, %r88, %r87;
	mul.lo.s32 	%r90, %r89, %r87;
	sub.s32 	%r91, %r88, %r90;
	cvt.u64.u32 	%rd537, %r89;
	cvt.u64.u32 	%rd538, %r91;
	bra.uni 	$L__BB242_79;
$L__BB242_78:
	div.s64 	%rd537, %rd535, %rd183;
	mul.lo.s64 	%rd323, %rd537, %rd183;
	sub.s64 	%rd538, %rd535, %rd323;
$L__BB242_79:
	add.s64 	%rd325, %rd1, %rd319;
	ld.global.u64 	%rd326, [%rd325];
	mad.lo.s64 	%rd190, %rd326, %rd538, %rd182;
	mul.wide.u32 	%rd327, %r32, 8;
	add.s64 	%rd328, %rd2, %rd327;
	ld.global.u64 	%rd191, [%rd328];
	or.b64  	%rd329, %rd537, %rd191;
	and.b64  	%rd330, %rd329, -4294967296;
	setp.ne.s64 	%p12, %rd330, 0;
	@%p12 bra 	$L__BB242_81;
	cvt.u32.u64 	%r92, %rd191;
	cvt.u32.u64 	%r93, %rd537;
	div.u32 	%r94, %r93, %r92;
	mul.lo.s32 	%r95, %r94, %r92;
	sub.s32 	%r96, %r93, %r95;
	cvt.u64.u32 	%rd554, %r94;
	cvt.u64.u32 	%rd540, %r96;
	bra.uni 	$L__BB242_82;
$L__BB242_81:
	div.s64 	%rd554, %rd537, %rd191;
	mul.lo.s64 	%rd331, %rd554, %rd191;
	sub.s64 	%rd540, %rd537, %rd331;
$L__BB242_82:
	add.s64 	%rd333, %rd1, %rd327;
	ld.global.u64 	%rd334, [%rd333];
	mad.lo.s64 	%rd335, %rd334, %rd540, %rd190;
	add.s64 	%rd563, %rd563, %rd335;
	add.s32 	%r209, %r209, -8;
	add.s32 	%r208, %r208, 8;
	setp.ne.s32 	%p13, %r208, 0;
	@%p13 bra 	$L__BB242_58;
	add.s32 	%r211, %r209, 3;
$L__BB242_84:
	setp.eq.s32 	%p14, %r24, 0;
	@%p14 bra 	$L__BB242_113;
	and.b32  	%r40, %r22, 3;
	setp.lt.u32 	%p15, %r24, 4;
	@%p15 bra 	$L__BB242_99;
	mul.wide.u32 	%rd337, %r211, 8;
	add.s64 	%rd338, %rd2, %rd337;
	ld.global.u64 	%rd202, [%rd338];
	or.b64  	%rd339, %rd554, %rd202;
	and.b64  	%rd340, %rd339, -4294967296;
	setp.ne.s64 	%p16, %rd340, 0;
	@%p16 bra 	$L__BB242_88;
	cvt.u32.u64 	%r97, %rd202;
	cvt.u32.u64 	%r98, %rd554;
	div.u32 	%r99, %r98, %r97;
	mul.lo.s32 	%r100, %r99, %r97;
	sub.s32 	%r101, %r98, %r100;
	cvt.u64.u32 	%rd544, %r99;
	cvt.u64.u32 	%rd545, %r101;
	bra.uni 	$L__BB242_89;
$L__BB242_88:
	div.s64 	%rd544, %rd554, %rd202;
	mul.lo.s64 	%rd341, %rd544, %rd202;
	sub.s64 	%rd545, %rd554, %rd341;
$L__BB242_89:
	add.s64 	%rd343, %rd1, %rd337;
	ld.global.u64 	%rd344, [%rd343];
	mul.lo.s64 	%rd209, %rd344, %rd545;
	add.s32 	%r41, %r211, -1;
	mul.wide.u32 	%rd345, %r41, 8;
	add.s64 	%rd346, %rd2, %rd345;
	ld.global.u64 	%rd210, [%rd346];
	or.b64  	%rd347, %rd544, %rd210;
	and.b64  	%rd348, %rd347, -4294967296;
	setp.ne.s64 	%p17, %rd348, 0;
	@%p17 bra 	$L__BB242_91;
	cvt.u32.u64 	%r102, %rd210;
	cvt.u32.u64 	%r103, %rd544;
	div.u32 	%r104, %r103, %r102;
	mul.lo.s32 	%r105, %r104, %r102;
	sub.s32 	%r106, %r103, %r105;
	cvt.u64.u32 	%rd546, %r104;
	cvt.u64.u32 	%rd547, %r106;
	bra.uni 	$L__BB242_92;
$L__BB242_91:
	div.s64 	%rd546, %rd544, %rd210;
	mul.lo.s64 	%rd349, %rd546, %rd210;
	sub.s64 	%rd547, %rd544, %rd349;
$L__BB242_92:
	add.s64 	%rd351, %rd1, %rd345;
	ld.global.u64 	%rd352, [%rd351];
	mad.lo.s64 	%rd217, %rd352, %rd547, %rd209;
	add.s32 	%r42, %r211, -2;
	mul.wide.u32 	%rd353, %r42, 8;
	add.s64 	%rd354, %rd2, %rd353;
	ld.global.u64 	%rd218, [%rd354];
	or.b64  	%rd355, %rd546, %rd218;
	and.b64  	%rd356, %rd355, -4294967296;
	setp.ne.s64 	%p18, %rd356, 0;
	@%p18 bra 	$L__BB242_94;
	cvt.u32.u64 	%r107, %rd218;
	cvt.u32.u64 	%r108, %rd546;
	div.u32 	%r109, %r108, %r107;
	mul.lo.s32 	%r110, %r109, %r107;
	sub.s32 	%r111, %r108, %r110;
	cvt.u64.u32 	%rd548, %r109;
	cvt.u64.u32 	%rd549, %r111;
	bra.uni 	$L__BB242_95;
$L__BB242_94:
	div.s64 	%rd548, %rd546, %rd218;
	mul.lo.s64 	%rd357, %rd548, %rd218;
	sub.s64 	%rd549, %rd546, %rd357;
$L__BB242_95:
	add.s64 	%rd359, %rd1, %rd353;
	ld.global.u64 	%rd360, [%rd359];
	mad.lo.s64 	%rd225, %rd360, %rd549, %rd217;
	add.s32 	%r43, %r211, -3;
	mul.wide.u32 	%rd361, %r43, 8;
	add.s64 	%rd362, %rd2, %rd361;
	ld.global.u64 	%rd226, [%rd362];
	or.b64  	%rd363, %rd548, %rd226;
	and.b64  	%rd364, %rd363, -4294967296;
	setp.ne.s64 	%p19, %rd364, 0;
	@%p19 bra 	$L__BB242_97;
	cvt.u32.u64 	%r112, %rd226;
	cvt.u32.u64 	%r113, %rd548;
	div.u32 	%r114, %r113, %r112;
	mul.lo.s32 	%r115, %r114, %r112;
	sub.s32 	%r116, %r113, %r115;
	cvt.u64.u32 	%rd554, %r114;
	cvt.u64.u32 	%rd551, %r116;
	bra.uni 	$L__BB242_98;
$L__BB242_97:
	div.s64 	%rd554, %rd548, %rd226;
	mul.lo.s64 	%rd365, %rd554, %rd226;
	sub.s64 	%rd551, %rd548, %rd365;
$L__BB242_98:
	add.s64 	%rd367, %rd1, %rd361;
	ld.global.u64 	%rd368, [%rd367];
	mad.lo.s64 	%rd369, %rd368, %rd551, %rd225;
	add.s64 	%rd563, %rd563, %rd369;
	add.s32 	%r211, %r211, -4;
$L__BB242_99:
	setp.eq.s32 	%p20, %r40, 0;
	@%p20 bra 	$L__BB242_113;
	setp.eq.s32 	%p21, %r40, 1;
	@%p21 bra 	$L__BB242_108;
	mul.wide.u32 	%rd371, %r211, 8;
	add.s64 	%rd372, %rd2, %rd371;
	ld.global.u64 	%rd237, [%rd372];
	or.b64  	%rd373, %rd554, %rd237;
	and.b64  	%rd374, %rd373, -4294967296;
	setp.ne.s64 	%p22, %rd374, 0;
	@%p22 bra 	$L__BB242_103;
	cvt.u32.u64 	%r117, %rd237;
	cvt.u32.u64 	%r118, %rd554;
	div.u32 	%r119, %r118, %r117;
	mul.lo.s32 	%r120, %r119, %r117;
	sub.s32 	%r121, %r118, %r120;
	cvt.u64.u32 	%rd555, %r119;
	cvt.u64.u32 	%rd556, %r121;
	bra.uni 	$L__BB242_104;
$L__BB242_103:
	div.s64 	%rd555, %rd554, %rd237;
	mul.lo.s64 	%rd375, %rd555, %rd237;
	sub.s64 	%rd556, %rd554, %rd375;
$L__BB242_104:
	add.s64 	%rd377, %rd1, %rd371;
	ld.global.u64 	%rd378, [%rd377];
	mul.lo.s64 	%rd244, %rd378, %rd556;
	add.s32 	%r46, %r211, -1;
	mul.wide.u32 	%rd379, %r46, 8;
	add.s64 	%rd380, %rd2, %rd379;
	ld.global.u64 	%rd245, [%rd380];
	or.b64  	%rd381, %rd555, %rd245;
	and.b64  	%rd382, %rd381, -4294967296;
	setp.ne.s64 	%p23, %rd382, 0;
	@%p23 bra 	$L__BB242_106;
	cvt.u32.u64 	%r122, %rd245;
	cvt.u32.u64 	%r123, %rd555;
	div.u32 	%r124, %r123, %r122;
	mul.lo.s32 	%r125, %r124, %r122;
	sub.s32 	%r126, %r123, %r125;
	cvt.u64.u32 	%rd554, %r124;
	cvt.u64.u32 	%rd558, %r126;
	bra.uni 	$L__BB242_107;
$L__BB242_106:
	div.s64 	%rd554, %rd555, %rd245;
	mul.lo.s64 	%rd383, %rd554, %rd245;
	sub.s64 	%rd558, %rd555, %rd383;
$L__BB242_107:
	add.s64 	%rd385, %rd1, %rd379;
	ld.global.u64 	%rd386, [%rd385];
	mad.lo.s64 	%rd387, %rd386, %rd558, %rd244;
	add.s64 	%rd563, %rd563, %rd387;
	add.s32 	%r211, %r211, -2;
$L__BB242_108:
	and.b32  	%r127, %r22, 1;
	setp.eq.b32 	%p24, %r127, 1;
	not.pred 	%p25, %p24;
	@%p25 bra 	$L__BB242_113;
	mul.wide.u32 	%rd388, %r211, 8;
	add.s64 	%rd389, %rd2, %rd388;
	ld.global.u64 	%rd256, [%rd389];
	or.b64  	%rd390, %rd554, %rd256;
	and.b64  	%rd391, %rd390, -4294967296;
	setp.ne.s64 	%p26, %rd391, 0;
	@%p26 bra 	$L__BB242_111;
	cvt.u32.u64 	%r128, %rd256;
	cvt.u32.u64 	%r129, %rd554;
	rem.u32 	%r130, %r129, %r128;
	cvt.u64.u32 	%rd562, %r130;
	bra.uni 	$L__BB242_112;
$L__BB242_111:
	rem.s64 	%rd562, %rd554, %rd256;
$L__BB242_112:
	add.s64 	%rd393, %rd1, %rd388;
	ld.global.u64 	%rd394, [%rd393];
	mad.lo.s64 	%rd563, %rd394, %rd562, %rd563;
$L__BB242_113:
	ld.global.u8 	%rs2, [%rd563];
	st.shared.u8 	[%r5], %rs2;
$L__BB242_114:
	bar.sync 	0;
	setp.lt.u32 	%p48, %r213, 66;
	@%p48 bra 	$L__BB242_118;
$L__BB242_115:
	shr.u32 	%r50, %r213, 1;
	setp.ge.u32 	%p49, %r1, %r50;
	@%p49 bra 	$L__BB242_117;
	ld.shared.u8 	%rs6, [%r5];
	add.s32 	%r202, %r5, %r50;
	ld.shared.u8 	%rs7, [%r202];
	add.s16 	%rs8, %rs7, %rs6;
	st.shared.u8 	[%r5], %rs8;
$L__BB242_117:
	bar.sync 	0;
	setp.gt.u32 	%p50, %r213, 131;
	mov.u32 	%r213, %r50;
	@%p50 bra 	$L__BB242_115;
$L__BB242_118:
	setp.gt.u32 	%p51, %r1, 31;
	@%p51 bra 	$L__BB242_121;
	ld.volatile.shared.u8 	%rs9, [%r5];
	ld.volatile.shared.u8 	%rs10, [%r5+32];
	add.s16 	%rs11, %rs10, %rs9;
	st.volatile.shared.u8 	[%r5], %rs11;
	ld.volatile.shared.u8 	%rs12, [%r5];
	ld.volatile.shared.u8 	%rs13, [%r5+16];
	add.s16 	%rs14, %rs13, %rs12;
	st.volatile.shared.u8 	[%r5], %rs14;
	ld.volatile.shared.u8 	%rs15, [%r5];
	ld.volatile.shared.u8 	%rs16, [%r5+8];
	add.s16 	%rs17, %rs16, %rs15;
	st.volatile.shared.u8 	[%r5], %rs17;
	ld.volatile.shared.u8 	%rs18, [%r5];
	ld.volatile.shared.u8 	%rs19, [%r5+4];
	add.s16 	%rs20, %rs19, %rs18;
	st.volatile.shared.u8 	[%r5], %rs20;
	ld.volatile.shared.u8 	%rs21, [%r5];
	ld.volatile.shared.u8 	%rs22, [%r5+2];
	add.s16 	%rs23, %rs22, %rs21;
	st.volatile.shared.u8 	[%r5], %rs23;
	ld.volatile.shared.u8 	%rs24, [%r5];
	ld.volatile.shared.u8 	%rs25, [%r5+1];
	add.s16 	%rs26, %rs25, %rs24;
	st.volatile.shared.u8 	[%r5], %rs26;
	setp.ne.s32 	%p52, %r1, 0;
	@%p52 bra 	$L__BB242_121;
	ld.param.u64 	%rd478, [contiguous_nansum2_i8_param_0];
	ld.shared.u8 	%rs27, [nansumsdata_i8];
	cvt.u64.u32 	%rd473, %r2;
	mov.u32 	%r203, %ctaid.y;
	cvt.u64.u32 	%rd474, %r203;
	mad.lo.s64 	%rd475, %rd265, %rd474, %rd473;
	cvta.to.global.u64 	%rd476, %rd478;
	add.s64 	%rd477, %rd476, %rd475;
	st.global.u8 	[%rd477], %rs27;
$L__BB242_121:
	ret;

}
	// .globl	contiguous_nansum22_i8
.visible .entry contiguous_nansum22_i8(
	.param .u64 .ptr .align 1 contiguous_nansum22_i8_param_0,
	.param .u64 .ptr .align 1 contiguous_nansum22_i8_param_1,
	.param .u64 contiguous_nansum22_i8_param_2,
	.param .u64 contiguous_nansum22_i8_param_3
)
{
	.reg .pred 	%p<8>;
	.reg .b16 	%rs<28>;
	.reg .b32 	%r<17>;
	.reg .b64 	%rd<23>;

	ld.param.u64 	%rd4, [contiguous_nansum22_i8_param_0];
	ld.param.u64 	%rd7, [contiguous_nansum22_i8_param_1];
	ld.param.u64 	%rd5, [contiguous_nansum22_i8_param_2];
	ld.param.u64 	%rd6, [contiguous_nansum22_i8_param_3];
	cvta.to.global.u64 	%rd1, %rd7;
	mov.u32 	%r1, %tid.x;
	mov.u32 	%r2, %ctaid.x;
	mov.u32 	%r16, %ntid.x;
	mul.lo.s32 	%r8, %r2, %r16;
	shl.b32 	%r9, %r8, 1;
	add.s32 	%r4, %r9, %r1;
	mov.u32 	%r10, nansumsdata_i8;
	add.s32 	%r5, %r10, %r1;
	mov.b16 	%rs1, 0;
	st.shared.u8 	[%r5], %rs1;
	add.s32 	%r11, %r4, %r16;
	cvt.u64.u32 	%rd2, %r11;
	setp.le.u64 	%p1, %rd5, %rd2;
	@%p1 bra 	$L__BB243_2;
	cvt.u64.u32 	%rd11, %r4;
	mov.u32 	%r13, %ctaid.y;
	cvt.u64.u32 	%rd12, %r13;
	mul.lo.s64 	%rd13, %rd5, %rd12;
	add.s64 	%rd14, %rd13, %rd11;
	add.s64 	%rd15, %rd1, %rd14;
	ld.global.u8 	%rs3, [%rd15];
	add.s64 	%rd16, %rd13, %rd2;
	add.s64 	%rd17, %rd1, %rd16;
	ld.global.u8 	%rs4, [%rd17];
	add.s16 	%rs5, %rs4, %rs3;
	st.shared.u8 	[%r5], %rs5;
	bra.uni 	$L__BB243_4;
$L__BB243_2:
	cvt.u64.u32 	%rd3, %r4;
	setp.le.u64 	%p2, %rd5, %rd3;
	@%p2 bra 	$L__BB243_4;
	mov.u32 	%r12, %ctaid.y;
	cvt.u64.u32 	%rd8, %r12;
	mad.lo.s64 	%rd9, %rd5, %rd8, %rd3;
	add.s64 	%rd10, %rd1, %rd9;
	ld.global.u8 	%rs2, [%rd10];
	st.shared.u8 	[%r5], %rs2;
$L__BB243_4:
	bar.sync 	0;
	setp.lt.u32 	%p3, %r16, 66;
	@%p3 bra 	$L__BB243_8;
$L__BB243_5:
	shr.u32 	%r7, %r16, 1;
	setp.ge.u32 	%p4, %r1, %r7;
	@%p4 bra 	$L__BB243_7;
	ld.shared.u8 	%rs6, [%r5];
	add.s32 	%r14, %r5, %r7;
	ld.shared.u8 	%rs7, [%r14];
	add.s16 	%rs8, %rs7, %rs6;
	st.shared.u8 	[%r5], %rs8;
$L__BB243_7:
	bar.sync 	0;
	setp.gt.u32 	%p5, %r16, 131;
	mov.u32 	%r16, %r7;
	@%p5 bra 	$L__BB243_5;
$L__BB243_8:
	setp.gt.u32 	%p6, %r1, 31;
	@%p6 bra 	$L__BB243_11;
	ld.volatile.shared.u8 	%rs9, [%r5];
	ld.volatile.shared.u8 	%rs10, [%r5+32];
	add.s16 	%rs11, %rs10, %rs9;
	st.volatile.shared.u8 	[%r5], %rs11;
	ld.volatile.shared.u8 	%rs12, [%r5];
	ld.volatile.shared.u8 	%rs13, [%r5+16];
	add.s16 	%rs14, %rs13, %rs12;
	st.volatile.shared.u8 	[%r5], %rs14;
	ld.volatile.shared.u8 	%rs15, [%r5];
	ld.volatile.shared.u8 	%rs16, [%r5+8];
	add.s16 	%rs17, %rs16, %rs15;
	st.volatile.shared.u8 	[%r5], %rs17;
	ld.volatile.shared.u8 	%rs18, [%r5];
	ld.volatile.shared.u8 	%rs19, [%r5+4];
	add.s16 	%rs20, %rs19, %rs18;
	st.volatile.shared.u8 	[%r5], %rs20;
	ld.volatile.shared.u8 	%rs21, [%r5];
	ld.volatile.shared.u8 	%rs22, [%r5+2];
	add.s16 	%rs23, %rs22, %rs21;
	st.volatile.shared.u8 	[%r5], %rs23;
	ld.volatile.shared.u8 	%rs24, [%r5];
	ld.volatile.shared.u8 	%rs25, [%r5+1];
	add.s16 	%rs26, %rs25, %rs24;
	st.volatile.shared.u8 	[%r5], %rs26;
	setp.ne.s32 	%p7, %r1, 0;
	@%p7 bra 	$L__BB243_11;
	ld.shared.u8 	%rs27, [nansumsdata_i8];
	cvt.u64.u32 	%rd18, %r2;
	mov.u32 	%r15, %ctaid.y;
	cvt.u64.u32 	%rd19, %r15;
	mad.lo.s64 	%rd20, %rd6, %rd19, %rd18;
	cvta.to.global.u64 	%rd21, %rd4;
	add.s64 	%rd22, %rd21, %rd20;
	st.global.u8 	[%rd22], %rs27;
$L__BB243_11:
	ret;

}
	// .globl	contiguous_nansum3_i8
.visible .entry contiguous_nansum3_i8(
	.param .u64 .ptr .align 1 contiguous_nansum3_i8_param_0,
	.param .u64 .ptr .align 1 contiguous_nansum3_i8_param_1,
	.param .u64 .ptr .align 1 contiguous_nansum3_i8_param_2,
	.param .u64 .ptr .align 1 contiguous_nansum3_i8_param_3,
	.param .u64 contiguous_nansum3_i8_param_4,
	.param .u64 contiguous_nansum3_i8_param_5,
	.param .u64 contiguous_nansum3_i8_param_6
)
{
	.reg .pred 	%p<38>;
	.reg .b16 	%rs<56>;
	.reg .b32 	%r<184>;
	.reg .b64 	%rd<306>;

	ld.param.u64 	%rd144, [contiguous_nansum3_i8_param_0];
	ld.param.u64 	%rd145, [contiguous_nansum3_i8_param_1];
	ld.param.u64 	%rd148, [contiguous_nansum3_i8_param_2];
	ld.param.u64 	%rd149, [contiguous_nansum3_i8_param_3];
	ld.param.u64 	%rd146, [contiguous_nansum3_i8_param_4];
	ld.param.u64 	%rd147, [contiguous_nansum3_i8_param_5];
	ld.param.u64 	%rd150, [contiguous_nansum3_i8_param_6];
	cvta.to.global.u64 	%rd1, %rd149;
	cvta.to.global.u64 	%rd2, %rd148;
	mov.u32 	%r1, %tid.y;
	mov.u32 	%r2, %ntid.x;
	mov.u32 	%r3, %tid.x;
	mad.lo.s32 	%r61, %r1, %r2, %r3;
	mov.u32 	%r62, %ctaid.x;
	mad.lo.s32 	%r63, %r62, %r2, %r3;
	mov.u32 	%r4, %ctaid.y;
	mov.u32 	%r5, %ntid.y;
	mad.lo.s32 	%r64, %r4, %r5, %r1;
	mov.u32 	%r65, nansumsdata_i8;
	add.s32 	%r7, %r65, %r61;
	mov.b16 	%rs16, 0;
	st.shared.u8 	[%r7], %rs16;
	cvt.u64.u32 	%rd3, %r63;
	setp.le.u64 	%p1, %rd147, %rd3;
	cvt.u64.u32 	%rd152, %r64;
	setp.le.u64 	%p2, %rd150, %rd152;
	or.pred  	%p3, %p1, %p2;
	@%p3 bra 	$L__BB244_76;
	cvt.u32.u64 	%r66, %rd3;
	cvt.u32.u64 	%r67, %rd147;
	mad.lo.s32 	%r175, %r64, %r67, %r66;
	cvt.u32.u64 	%r9, %rd146;
	add.s32 	%r174, %r9, -1;
	setp.lt.s32 	%p4, %r174, 0;
	mov.b64 	%rd305, 0;
	@%p4 bra 	$L__BB244_59;
	setp.lt.u32 	%p5, %r174, 7;
	mov.b64 	%rd305, 0;
	@%p5 bra 	$L__BB244_30;
	add.s32 	%r170, %r9, -4;
	and.b32  	%r68, %r9, -8;
	neg.s32 	%r169, %r68;
	mov.b64 	%rd305, 0;
$L__BB244_4:
	.pragma "nounroll";
	add.s32 	%r16, %r170, 3;
	cvt.u64.u32 	%rd5, %r175;
	mul.wide.u32 	%rd157, %r16, 8;
	add.s64 	%rd158, %rd2, %rd157;
	ld.global.u64 	%rd6, [%rd158];
	and.b64  	%rd159, %rd6, -4294967296;
	setp.ne.s64 	%p6, %rd159, 0;
	@%p6 bra 	$L__BB244_6;
	cvt.u32.u64 	%r69, %rd6;
	cvt.u32.u64 	%r70, %rd5;
	div.u32 	%r71, %r70, %r69;
	mul.lo.s32 	%r72, %r71, %r69;
	sub.s32 	%r73, %r70, %r72;
	cvt.u64.u32 	%rd270, %r71;
	cvt.u64.u32 	%rd271, %r73;
	bra.uni 	$L__BB244_7;
$L__BB244_6:
	div.s64 	%rd270, %rd5, %rd6;
	mul.lo.s64 	%rd160, %rd270, %rd6;
	sub.s64 	%rd271, %rd5, %rd160;
$L__BB244_7:
	mul.wide.u32 	%rd161, %r16, 8;
	add.s64 	%rd162, %rd1, %rd161;
	ld.global.u64 	%rd163, [%rd162];
	mad.lo.s64 	%rd13, %rd163, %rd271, %rd305;
	add.s32 	%r17, %r170, 2;
	and.b64  	%rd14, %rd270, 4294967295;
	mul.wide.u32 	%rd164, %r17, 8;
	add.s64 	%rd165, %rd2, %rd164;
	ld.global.u64 	%rd15, [%rd165];
	and.b64  	%rd166, %rd15, -4294967296;
	setp.ne.s64 	%p7, %rd166, 0;
	@%p7 bra 	$L__BB244_9;
	cvt.u32.u64 	%r74, %rd15;
	cvt.u32.u64 	%r75, %rd14;
	div.u32 	%r76, %r75, %r74;
	mul.lo.s32 	%r77, %r76, %r74;
	sub.s32 	%r78, %r75, %r77;
	cvt.u64.u32 	%rd272, %r76;
	cvt.u64.u32 	%rd273, %r78;
	bra.uni 	$L__BB244_10;
$L__BB244_9:
	div.s64 	%rd272, %rd14, %rd15;
	mul.lo.s64 	%rd167, %rd272, %rd15;
	sub.s64 	%rd273, %rd14, %rd167;
$L__BB244_10:
	mul.wide.u32 	%rd168, %r17, 8;
	add.s64 	%rd169, %rd1, %rd168;
	ld.global.u64 	%rd170, [%rd169];
	mad.lo.s64 	%rd22, %rd170, %rd273, %rd13;
	add.s32 	%r18, %r170, 1;
	and.b64  	%rd23, %rd272, 4294967295;
	mul.wide.u32 	%rd171, %r18, 8;
	add.s64 	%rd172, %rd2, %rd171;
	ld.global.u64 	%rd24, [%rd172];
	and.b64  	%rd173, %rd24, -4294967296;
	setp.ne.s64 	%p8, %rd173, 0;
	@%p8 bra 	$L__BB244_12;
	cvt.u32.u64 	%r79, %rd24;
	cvt.u32.u64 	%r80, %rd23;
	div.u32 	%r81, %r80, %r79;
	mul.lo.s32 	%r82, %r81, %r79;
	sub.s32 	%r83, %r80, %r82;
	cvt.u64.u32 	%rd274, %r81;
	cvt.u64.u32 	%rd275, %r83;
	bra.uni 	$L__BB244_13;
$L__BB244_12:
	div.s64 	%rd274, %rd23, %rd24;
	mul.lo.s64 	%rd174, %rd274, %rd24;
	sub.s64 	%rd275, %rd23, %rd174;
$L__BB244_13:
	mul.wide.u32 	%rd175, %r18, 8;
	add.s64 	%rd176, %rd1, %rd175;
	ld.global.u64 	%rd177, [%rd176];
	mad.lo.s64 	%rd31, %rd177, %rd275, %rd22;
	and.b64  	%rd32, %rd274, 4294967295;
	mul.wide.u32 	%rd178, %r170, 8;
	add.s64 	%rd179, %rd2, %rd178;
	ld.global.u64 	%rd33, [%rd179];
	and.b64  	%rd180, %rd33, -4294967296;
	setp.ne.s64 	%p9, %rd180, 0;
	@%p9 bra 	$L__BB244_15;
	cvt.u32.u64 	%r84, %rd33;
	cvt.u32.u64 	%r85, %rd32;
	div.u32 	%r86, %r85, %r84;
	mul.lo.s32 	%r87, %r86, %r84;
	sub.s32 	%r88, %r85, %r87;
	cvt.u64.u32 	%rd276, %r86;
	cvt.u64.u32 	%rd277, %r88;
	bra.uni 	$L__BB244_16;
$L__BB244_15:
	div.s64 	%rd276, %rd32, %rd33;
	mul.lo.s64 	%rd181, %rd276, %rd33;
	sub.s64 	%rd277, %rd32, %rd181;
$L__BB244_16:
	mul.wide.u32 	%rd182, %r170, 8;
	add.s64 	%rd183, %rd1, %rd182;
	ld.global.u64 	%rd184, [%rd183];
	mad.lo.s64 	%rd40, %rd184, %rd277, %rd31;
	add.s32 	%r19, %r170, -1;
	and.b64  	%rd41, %rd276, 4294967295;
	mul.wide.u32 	%rd185, %r19, 8;
	add.s64 	%rd186, %rd2, %rd185;
	ld.global.u64 	%rd42, [%rd186];
	and.b64  	%rd187, %rd42, -4294967296;
	setp.ne.s64 	%p10, %rd187, 0;
	@%p10 bra 	$L__BB244_18;
	cvt.u32.u64 	%r89, %rd42;
	cvt.u32.u64 	%r90, %rd41;
	div.u32 	%r91, %r90, %r89;
	mul.lo.s32 	%r92, %r91, %r89;
	sub.s32 	%r93, %r90, %r92;
	cvt.u64.u32 	%rd278, %r91;
	cvt.u64.u32 	%rd279, %r93;
	bra.uni 	$L__BB244_19;
$L__BB244_18:
	div.s64 	%rd278, %rd41, %rd42;
	mul.lo.s64 	%rd188, %rd278, %rd42;
	sub.s64 	%rd279, %rd41, %rd188;
$L__BB244_19:
	mul.wide.u32 	%rd189, %r19, 8;
	add.s64 	%rd190, %rd1, %rd189;
	ld.global.u64 	%rd191, [%rd190];
	mad.lo.s64 	%rd49, %rd191, %rd279, %rd40;
	add.s32 	%r20, %r170, -2;
	and.b64  	%rd50, %rd278, 4294967295;
	mul.wide.u32 	%rd192, %r20, 8;
	add.s64 	%rd193, %rd2, %rd192;
	ld.global.u64 	%rd51, [%rd193];
	and.b64  	%rd194, %rd51, -4294967296;
	setp.ne.s64 	%p11, %rd194, 0;
	@%p11 bra 	$L__BB244_21;
	cvt.u32.u64 	%r94, %rd51;
	cvt.u32.u64 	%r95, %rd50;
	div.u32 	%r96, %r95, %r94;
	mul.lo.s32 	%r97, %r96, %r94;
	sub.s32 	%r98, %r95, %r97;
	cvt.u64.u32 	%rd280, %r96;
	cvt.u64.u32 	%rd281, %r98;
	bra.uni 	$L__BB244_22;
$L__BB244_21:
	div.s64 	%rd280, %rd50, %rd51;
	mul.lo.s64 	%rd195, %rd280, %rd51;
	sub.s64 	%rd281, %rd50, %rd195;
$L__BB244_22:
	mul.wide.u32 	%rd196, %r20, 8;
	add.s64 	%rd197, %rd1, %rd196;
	ld.global.u64 	%rd198, [%rd197];
	mad.lo.s64 	%rd58, %rd198, %rd281, %rd49;
	add.s32 	%r21, %r170, -3;
	and.b64  	%rd59, %rd280, 4294967295;
	mul.wide.u32 	%rd199, %r21, 8;
	add.s64 	%rd200, %rd2, %rd199;
	ld.global.u64 	%rd60, [%rd200];
	and.b64  	%rd201, %rd60, -4294967296;
	setp.ne.s64 	%p12, %rd201, 0;
	@%p12 bra 	$L__BB244_24;
	cvt.u32.u64 	%r99, %rd60;
	cvt.u32.u64 	%r100, %rd59;
	div.u32 	%r101, %r100, %r99;
	mul.lo.s32 	%r102, %r101, %r99;
	sub.s32 	%r103, %r100, %r102;
	cvt.u64.u32 	%rd282, %r101;
	cvt.u64.u32 	%rd283, %r103;
	bra.uni 	$L__BB244_25;
$L__BB244_24:
	div.s64 	%rd282, %rd59, %rd60;
	mul.lo.s64 	%rd202, %rd282, %rd60;
	sub.s64 	%rd283, %rd59, %rd202;
$L__BB244_25:
	mul.wide.u32 	%rd203, %r21, 8;
	add.s64 	%rd204, %rd1, %rd203;
	ld.global.u64 	%rd205, [%rd204];
	mad.lo.s64 	%rd67, %rd205, %rd283, %rd58;
	and.b64  	%rd68, %rd282, 4294967295;
	add.s32 	%r104, %r170, -4;
	mul.wide.u32 	%rd206, %r104, 8;
	add.s64 	%rd207, %rd2, %rd206;
	ld.global.u64 	%rd69, [%rd207];
	and.b64  	%rd208, %rd69, -4294967296;
	setp.ne.s64 	%p13, %rd208, 0;
	@%p13 bra 	$L__BB244_27;
	cvt.u32.u64 	%r105, %rd69;
	cvt.u32.u64 	%r106, %rd68;
	div.u32 	%r107, %r106, %r105;
	mul.lo.s32 	%r108, %r107, %r105;
	sub.s32 	%r109, %r106, %r108;
	cvt.u64.u32 	%rd284, %r107;
	cvt.u64.u32 	%rd285, %r109;
	bra.uni 	$L__BB244_28;
$L__BB244_27:
	div.s64 	%rd284, %rd68, %rd69;
	mul.lo.s64 	%rd209, %rd284, %rd69;
	sub.s64 	%rd285, %rd68, %rd209;
$L__BB244_28:
	mul.wide.u32 	%rd210, %r104, 8;
	add.s64 	%rd211, %rd1, %rd210;
	ld.global.u64 	%rd212, [%rd211];
	mad.lo.s64 	%rd305, %rd212, %rd285, %rd67;
	cvt.u32.u64 	%r175, %rd284;
	add.s32 	%r170, %r170, -8;
	add.s32 	%r169, %r169, 8;
	setp.ne.s32 	%p14, %r169, 0;
	@%p14 bra 	$L__BB244_4;
	add.s32 	%r174, %r170, 3;
$L__BB244_30:
	and.b32  	%r28, %r9, 7;
	setp.eq.s32 	%p15, %r28, 0;
	@%p15 bra 	$L__BB244_59;
	and.b32  	%r29, %r9, 3;
	setp.lt.u32 	%p16, %r28, 4;
	@%p16 bra 	$L__BB244_45;
	cvt.u64.u32 	%rd79, %r175;
	mul.wide.u32 	%rd214, %r174, 8;
	add.s64 	%rd215, %rd2, %rd214;
	ld.global.u64 	%rd80, [%rd215];
	and.b64  	%rd216, %rd80, -4294967296;
	setp.ne.s64 	%p17, %rd216, 0;
	@%p17 bra 	$L__BB244_34;
	cvt.u32.u64 	%r111, %rd80;
	cvt.u32.u64 	%r112, %rd79;
	div.u32 	%r113, %r112, %r111;
	mul.lo.s32 	%r114, %r113, %r111;
	sub.s32 	%r115, %r112, %r114;
	cvt.u64.u32 	%rd288, %r113;
	cvt.u64.u32 	%rd289, %r115;
	bra.uni 	$L__BB244_35;
$L__BB244_34:
	div.s64 	%rd288, %rd79, %rd80;
	mul.lo.s64 	%rd217, %rd288, %rd80;
	sub.s64 	%rd289, %rd79, %rd217;
$L__BB244_35:
	mul.wide.u32 	%rd218, %r174, 8;
	add.s64 	%rd219, %rd1, %rd218;
	ld.global.u64 	%rd220, [%rd219];
	mad.lo.s64 	%rd87, %rd220, %rd289, %rd305;
	add.s32 	%r30, %r174, -1;
	and.b64  	%rd88, %rd288, 4294967295;
	mul.wide.u32 	%rd221, %r30, 8;
	add.s64 	%rd222, %rd2, %rd221;
	ld.global.u64 	%rd89, [%rd222];
	and.b64  	%rd223, %rd89, -4294967296;
	setp.ne.s64 	%p18, %rd223, 0;
	@%p18 bra 	$L__BB244_37;
	cvt.u32.u64 	%r116, %rd89;
	cvt.u32.u64 	%r117, %rd88;
	div.u32 	%r118, %r117, %r116;
	mul.lo.s32 	%r119, %r118, %r116;
	sub.s32 	%r120, %r117, %r119;
	cvt.u64.u32 	%rd290, %r118;
	cvt.u64.u32 	%rd291, %r120;
	bra.uni 	$L__BB244_38;
$L__BB244_37:
	div.s64 	%rd290, %rd88, %rd89;
	mul.lo.s64 	%rd224, %rd290, %rd89;
	sub.s64 	%rd291, %rd88, %rd224;
$L__BB244_38:
	mul.wide.u32 	%rd225, %r30, 8;
	add.s64 	%rd226, %rd1, %rd225;
	ld.global.u64 	%rd227, [%rd226];
	mad.lo.s64 	%rd96, %rd227, %rd291, %rd87;
	add.s32 	%r31, %r174, -2;
	and.b64  	%rd97, %rd290, 4294967295;
	mul.wide.u32 	%rd228, %r31, 8;
	add.s64 	%rd229, %rd2, %rd228;
	ld.global.u64 	%rd98, [%rd229];
	and.b64  	%rd230, %rd98, -4294967296;
	setp.ne.s64 	%p19, %rd230, 0;
	@%p19 bra 	$L__BB244_40;
	cvt.u32.u64 	%r121, %rd98;
	cvt.u32.u64 	%r122, %rd97;
	div.u32 	%r123, %r122, %r121;
	mul.lo.s32 	%r124, %r123, %r121;
	sub.s32 	%r125, %r122, %r124;
	cvt.u64.u32 	%rd292, %r123;
	cvt.u64.u32 	%rd293, %r125;
	bra.uni 	$L__BB244_41;
$L__BB244_40:
	div.s64 	%rd292, %rd97, %rd98;
	mul.lo.s64 	%rd231, %rd292, %rd98;
	sub.s64 	%rd293, %rd97, %rd231;
$L__BB244_41:
	mul.wide.u32 	%rd232, %r31, 8;
	add.s64 	%rd233, %rd1, %rd232;
	ld.global.u64 	%rd234, [%rd233];
	mad.lo.s64 	%rd105, %rd234, %rd293, %rd96;
	add.s32 	%r32, %r174, -3;
	and.b64  	%rd106, %rd292, 4294967295;
	mul.wide.u32 	%rd235, %r32, 8;
	add.s64 	%rd236, %rd2, %rd235;
	ld.global.u64 	%rd107, [%rd236];
	and.b64  	%rd237, %rd107, -4294967296;
	setp.ne.s64 	%p20, %rd237, 0;
	@%p20 bra 	$L__BB244_43;
	cvt.u32.u64 	%r126, %rd107;
	cvt.u32.u64 	%r127, %rd106;
	div.u32 	%r128, %r127, %r126;
	mul.lo.s32 	%r129, %r128, %r126;
	sub.s32 	%r130, %r127, %r129;
	cvt.u64.u32 	%rd294, %r128;
	cvt.u64.u32 	%rd295, %r130;
	bra.uni 	$L__BB244_44;
$L__BB244_43:
	div.s64 	%rd294, %rd106, %rd107;
	mul.lo.s64 	%rd238, %rd294, %rd107;
	sub.s64 	%rd295, %rd106, %rd238;
$L__BB244_44:
	mul.wide.u32 	%rd239, %r32, 8;
	add.s64 	%rd240, %rd1, %rd239;
	ld.global.u64 	%rd241, [%rd240];
	mad.lo.s64 	%rd305, %rd241, %rd295, %rd105;
	cvt.u32.u64 	%r175, %rd294;
	add.s32 	%r174, %r174, -4;
$L__BB244_45:
	setp.eq.s32 	%p21, %r29, 0;
	@%p21 bra 	$L__BB244_59;
	setp.eq.s32 	%p22, %r29, 1;
	@%p22 bra 	$L__BB244_54;
	cvt.u64.u32 	%rd117, %r175;
	mul.wide.u32 	%rd243, %r174, 8;
	add.s64 	%rd244, %rd2, %rd243;
	ld.global.u64 	%rd118, [%rd244];
	and.b64  	%rd245, %rd118, -4294967296;
	setp.ne.s64 	%p23, %rd245, 0;
	@%p23 bra 	$L__BB244_49;
	cvt.u32.u64 	%r131, %rd118;
	cvt.u32.u64 	%r132, %rd117;
	div.u32 	%r133, %r132, %r131;
	mul.lo.s32 	%r134, %r133, %r131;
	sub.s32 	%r135, %r132, %r134;
	cvt.u64.u32 	%rd298, %r133;
	cvt.u64.u32 	%rd299, %r135;
	bra.uni 	$L__BB244_50;
$L__BB244_49:
	div.s64 	%rd298, %rd117, %rd118;
	mul.lo.s64 	%rd246, %rd298, %rd118;
	sub.s64 	%rd299, %rd117, %rd246;
$L__BB244_50:
	add.s64 	%rd248, %rd1, %rd243;
	ld.global.u64 	%rd249, [%rd248];
	mad.lo.s64 	%rd125, %rd249, %rd299, %rd305;
	add.s32 	%r37, %r174, -1;
	and.b64  	%rd126, %rd298, 4294967295;
	mul.wide.u32 	%rd250, %r37, 8;
	add.s64 	%rd251, %rd2, %rd250;
	ld.global.u64 	%rd127, [%rd251];
	and.b64  	%rd252, %rd127, -4294967296;
	setp.ne.s64 	%p24, %rd252, 0;
	@%p24 bra 	$L__BB244_52;
	cvt.u32.u64 	%r136, %rd127;
	cvt.u32.u64 	%r137, %rd126;
	div.u32 	%r138, %r137, %r136;
	mul.lo.s32 	%r139, %r138, %r136;
	sub.s32 	%r140, %r137, %r139;
	cvt.u64.u32 	%rd300, %r138;
	cvt.u64.u32 	%rd301, %r140;
	bra.uni 	$L__BB244_53;
$L__BB244_52:
	div.s64 	%rd300, %rd126, %rd127;
	mul.lo.s64 	%rd253, %rd300, %rd127;
	sub.s64 	%rd301, %rd126, %rd253;
$L__BB244_53:
	add.s64 	%rd255, %rd1, %rd250;
	ld.global.u64 	%rd256, [%rd255];
	mad.lo.s64 	%rd305, %rd256, %rd301, %rd125;
	cvt.u32.u64 	%r175, %rd300;
	add.s32 	%r174, %r174, -2;
$L__BB244_54:
	and.b32  	%r141, %r9, 1;
	setp.eq.b32 	%p25, %r141, 1;
	not.pred 	%p26, %p25;
	@%p26 bra 	$L__BB244_59;
	cvt.u64.u32 	%rd137, %r175;
	mul.wide.u32 	%rd257, %r174, 8;
	add.s64 	%rd258, %rd2, %rd257;
	ld.global.u64 	%rd138, [%rd258];
	and.b64  	%rd259, %rd138, -4294967296;
	setp.ne.s64 	%p27, %rd259, 0;
	@%p27 bra 	$L__BB244_57;
	cvt.u32.u64 	%r142, %rd138;
	cvt.u32.u64 	%r143, %rd137;
	rem.u32 	%r144, %r143, %r142;
	cvt.u64.u32 	%rd304, %r144;
	bra.uni 	$L__BB244_58;
$L__BB244_57:
	rem.s64 	%rd304, %rd137, %rd138;
$L__BB244_58:
	add.s64 	%rd261, %rd1, %rd257;
	ld.global.u64 	%rd262, [%rd261];
	mad.lo.s64 	%rd305, %rd262, %rd304, %rd305;
$L__BB244_59:
	cvta.to.global.u64 	%rd263, %rd145;
	add.s64 	%rd264, %rd263, %rd305;
	ld.global.u8 	%rs17, [%rd264];
	st.shared.u8 	[%r7], %rs17;
	bar.sync 	0;
	setp.ne.s32 	%p28, %r1, 0;
	@%p28 bra 	$L__BB244_76;
	setp.gt.u32 	%p29, %r5, 1;
	@%p29 bra 	$L__BB244_62;
	mov.u32 	%r145, nansumsdata_i8;
	add.s32 	%r146, %r145, %r3;
	ld.shared.u8 	%rs54, [%r146];
	bra.uni 	$L__BB244_75;
$L__BB244_62:
	mov.u32 	%r148, nansumsdata_i8;
	add.s32 	%r42, %r148, %r3;
	ld.shared.u8 	%rs54, [%r42];
	add.s32 	%r43, %r5, -1;
	add.s32 	%r149, %r5, -2;
	and.b32  	%r44, %r43, 7;
	setp.lt.u32 	%p30, %r149, 7;
	mov.b32 	%r182, 1;
	@%p30 bra 	$L__BB244_66;
	and.b32  	%r151, %r43, -8;
	neg.s32 	%r180, %r151;
	add.s32 	%r152, %r3, %r2;
	add.s32 	%r178, %r148, %r152;
	shl.b32 	%r47, %r2, 3;
	mov.b32 	%r179, 0;
$L__BB244_64:
	.pragma "nounroll";
	ld.shared.u8 	%rs19, [%r178];
	add.s16 	%rs20, %rs19, %rs54;
	add.s32 	%r154, %r178, %r2;
	ld.shared.u8 	%rs21, [%r154];
	add.s16 	%rs22, %rs21, %rs20;
	add.s32 	%r155, %r154, %r2;
	ld.shared.u8 	%rs23, [%r155];
	add.s16 	%rs24, %rs23, %rs22;
	add.s32 	%r156, %r155, %r2;
	ld.shared.u8 	%rs25, [%r156];
	add.s16 	%rs26, %rs25, %rs24;
	add.s32 	%r157, %r156, %r2;
	ld.shared.u8 	%rs27, [%r157];
	add.s16 	%rs28, %rs27, %rs26;
	add.s32 	%r158, %r157, %r2;
	ld.shared.u8 	%rs29, [%r158];
	add.s16 	%rs30, %rs29, %rs28;
	add.s32 	%r159, %r158, %r2;
	ld.shared.u8 	%rs31, [%r159];
	add.s16 	%rs32, %rs31, %rs30;
	add.s32 	%r160, %r159, %r2;
	ld.shared.u8 	%rs33, [%r160];
	add.s16 	%rs54, %rs33, %rs32;
	add.s32 	%r180, %r180, 8;
	add.s32 	%r179, %r179, 8;
	add.s32 	%r178, %r178, %r47;
	setp.ne.s32 	%p31, %r180, 0;
	@%p31 bra 	$L__BB244_64;
	add.s32 	%r182, %r179, 1;
$L__BB244_66:
	setp.eq.s32 	%p32, %r44, 0;
	@%p32 bra 	$L__BB244_74;
	and.b32  	%r56, %r43, 3;
	setp.lt.u32 	%p33, %r44, 4;
	@%p33 bra 	$L__BB244_69;
	mad.lo.s32 	%r161, %r182, %r2, %r42;
	ld.shared.u8 	%rs35, [%r161];
	add.s16 	%rs36, %rs35, %rs54;
	add.s32 	%r162, %r161, %r2;
	ld.shared.u8 	%rs37, [%r162];
	add.s16 	%rs38, %rs37, %rs36;
	add.s32 	%r163, %r162, %r2;
	ld.shared.u8 	%rs39, [%r163];
	add.s16 	%rs40, %rs39, %rs38;
	add.s32 	%r164, %r163, %r2;
	ld.shared.u8 	%rs41, [%r164];
	add.s16 	%rs54, %rs41, %rs40;
	add.s32 	%r182, %r182, 4;
$L__BB244_69:
	setp.eq.s32 	%p34, %r56, 0;
	@%p34 bra 	$L__BB244_74;
	setp.eq.s32 	%p35, %r56, 1;
	@%p35 bra 	$L__BB244_72;
	mad.lo.s32 	%r165, %r182, %r2, %r42;
	ld.shared.u8 	%rs43, [%r165];
	add.s16 	%rs44, %rs43, %rs54;
	add.s32 	%r166, %r165, %r2;
	ld.shared.u8 	%rs45, [%r166];
	add.s16 	%rs54, %rs45, %rs44;
	add.s32 	%r182, %r182, 2;
$L__BB244_72:
	and.b32  	%r167, %r43, 1;
	setp.eq.b32 	%p36, %r167, 1;
	not.pred 	%p37, %p36;
	@%p37 bra 	$L__BB244_74;
	mad.lo.s32 	%r168, %r182, %r2, %r42;
	ld.shared.u8 	%rs46, [%r168];
	add.s16 	%rs54, %rs46, %rs54;
$L__BB244_74:
	st.shared.u8 	[%r42], %rs54;
$L__BB244_75:
	cvt.u64.u32 	%rd265, %r4;
	mad.lo.s64 	%rd266, %rd147, %rd265, %rd3;
	cvta.to.global.u64 	%rd267, %rd144;
	add.s64 	%rd268, %rd267, %rd266;
	st.global.u8 	[%rd268], %rs54;
$L__BB244_76:
	ret;

}
	// .globl	contiguous_nansum33_i8
.visible .entry contiguous_nansum33_i8(
	.param .u64 .ptr .align 1 contiguous_nansum33_i8_param_0,
	.param .u64 .ptr .align 1 contiguous_nansum33_i8_param_1,
	.param .u64 contiguous_nansum33_i8_param_2,
	.param .u64 contiguous_nansum33_i8_param_3,
	.param .u64 contiguous_nansum33_i8_param_4
)
{
	.reg .pred 	%p<14>;
	.reg .b16 	%rs<56>;
	.reg .b32 	%r<65>;
	.reg .b64 	%rd<15>;

	ld.param.u64 	%rd2, [contiguous_nansum33_i8_param_0];
	ld.param.u64 	%rd3, [contiguous_nansum33_i8_param_1];
	ld.param.u64 	%rd4, [contiguous_nansum33_i8_param_3];
	ld.param.u64 	%rd5, [contiguous_nansum33_i8_param_4];
	mov.u32 	%r1, %tid.y;
	mov.u32 	%r2, %ntid.x;
	mov.u32 	%r3, %tid.x;
	mad.lo.s32 	%r27, %r1, %r2, %r3;
	mov.u32 	%r28, %ctaid.x;
	mad.lo.s32 	%r29, %r28, %r2, %r3;
	mov.u32 	%r4, %ctaid.y;
	mov.u32 	%r5, %ntid.y;
	mad.lo.s32 	%r30, %r4, %r5, %r1;
	mov.u32 	%r31, nansumsdata_i8;
	add.s32 	%r7, %r31, %r27;
	mov.b16 	%rs16, 0;
	st.shared.u8 	[%r7], %rs16;
	cvt.u64.u32 	%rd1, %r29;
	setp.le.u64 	%p1, %rd4, %rd1;
	cvt.u64.u32 	%rd7, %r30;
	setp.le.u64 	%p2, %rd5, %rd7;
	or.pred  	%p3, %p1, %p2;
	@%p3 bra 	$L__BB245_18;
	cvt.u32.u64 	%r32, %rd1;
	cvta.to.global.u64 	%rd8, %rd3;
	cvt.u32.u64 	%r33, %rd4;
	mad.lo.s32 	%r34, %r30, %r33, %r32;
	cvt.u64.u32 	%rd9, %r34;
	add.s64 	%rd10, %rd8, %rd9;
	ld.global.u8 	%rs17, [%rd10];
	st.shared.u8 	[%r7], %rs17;
	bar.sync 	0;
	setp.ne.s32 	%p4, %r1, 0;
	@%p4 bra 	$L__BB245_18;
	setp.gt.u32 	%p5, %r5, 1;
	@%p5 bra 	$L__BB245_4;
	add.s32 	%r36, %r31, %r3;
	ld.shared.u8 	%rs54, [%r36];
	bra.uni 	$L__BB245_17;
$L__BB245_4:
	add.s32 	%r8, %r31, %r3;
	ld.shared.u8 	%rs54, [%r8];
	add.s32 	%r9, %r5, -1;
	add.s32 	%r39, %r5, -2;
	and.b32  	%r10, %r9, 7;
	setp.lt.u32 	%p6, %r39, 7;
	mov.b32 	%r63, 1;
	@%p6 bra 	$L__BB245_8;
	and.b32  	%r41, %r9, -8;
	neg.s32 	%r61, %r41;
	add.s32 	%r42, %r3, %r2;
	add.s32 	%r59, %r31, %r42;
	shl.b32 	%r13, %r2, 3;
	mov.b32 	%r60, 0;
$L__BB245_6:
	.pragma "nounroll";
	ld.shared.u8 	%rs19, [%r59];
	add.s16 	%rs20, %rs19, %rs54;
	add.s32 	%r44, %r59, %r2;
	ld.shared.u8 	%rs21, [%r44];
	add.s16 	%rs22, %rs21, %rs20;
	add.s32 	%r45, %r44, %r2;
	ld.shared.u8 	%rs23, [%r45];
	add.s16 	%rs24, %rs23, %rs22;
	add.s32 	%r46, %r45, %r2;
	ld.shared.u8 	%rs25, [%r46];
	add.s16 	%rs26, %rs25, %rs24;
	add.s32 	%r47, %r46, %r2;
	ld.shared.u8 	%rs27, [%r47];
	add.s16 	%rs28, %rs27, %rs26;
	add.s32 	%r48, %r47, %r2;
	ld.shared.u8 	%rs29, [%r48];
	add.s16 	%rs30, %rs29, %rs28;
	add.s32 	%r49, %r48, %r2;
	ld.shared.u8 	%rs31, [%r49];
	add.s16 	%rs32, %rs31, %rs30;
	add.s32 	%r50, %r49, %r2;
	ld.shared.u8 	%rs33, [%r50];
	add.s16 	%rs54, %rs33, %rs32;
	add.s32 	%r61, %r61, 8;
	add.s32 	%r60, %r60, 8;
	add.s32 	%r59, %r59, %r13;
	setp.ne.s32 	%p7, %r61, 0;
	@%p7 bra 	$L__BB245_6;
	add.s32 	%r63, %r60, 1;
$L__BB245_8:
	setp.eq.s32 	%p8, %r10, 0;
	@%p8 bra 	$L__BB245_16;
	and.b32  	%r22, %r9, 3;
	setp.lt.u32 	%p9, %r10, 4;
	@%p9 bra 	$L__BB245_11;
	mad.lo.s32 	%r51, %r63, %r2, %r8;
	ld.shared.u8 	%rs35, [%r51];
	add.s16 	%rs36, %rs35, %rs54;
	add.s32 	%r52, %r51, %r2;
	ld.shared.u8 	%rs37, [%r52];
	add.s16 	%rs38, %rs37, %rs36;
	add.s32 	%r53, %r52, %r2;
	ld.shared.u8 	%rs39, [%r53];
	add.s16 	%rs40, %rs39, %rs38;
	add.s32 	%r54, %r53, %r2;
	ld.shared.u8 	%rs41, [%r54];
	add.s16 	%rs54, %rs41, %rs40;
	add.s32 	%r63, %r63, 4;
$L__BB245_11:
	setp.eq.s32 	%p10, %r22, 0;
	@%p10 bra 	$L__BB245_16;
	setp.eq.s32 	%p11, %r22, 1;
	@%p11 bra 	$L__BB245_14;
	mad.lo.s32 	%r55, %r63, %r2, %r8;
	ld.shared.u8 	%rs43, [%r55];
	add.s16 	%rs44, %rs43, %rs54;
	add.s32 	%r56, %r55, %r2;
	ld.shared.u8 	%rs45, [%r56];
	add.s16 	%rs54, %rs45, %rs44;
	add.s32 	%r63, %r63, 2;
$L__BB245_14:
	and.b32  	%r57, %r9, 1;
	setp.eq.b32 	%p12, %r57, 1;
	not.pred 	%p13, %p12;
	@%p13 bra 	$L__BB245_16;
	mad.lo.s32 	%r58, %r63, %r2, %r8;
	ld.shared.u8 	%rs46, [%r58];
	add.s16 	%rs54, %rs46, %rs54;
$L__BB245_16:
	st.shared.u8 	[%r8], %rs54;
$L__BB245_17:
	cvt.u64.u32 	%rd11, %r4;
	mad.lo.s64 	%rd12, %rd4, %rd11, %rd1;
	cvta.to.global.u64 	%rd13, %rd2;
	add.s64 	%rd14, %rd13, %rd12;
	st.global.u8 	[%rd14], %rs54;
$L__BB245_18:
	ret;

}
	// .globl	contiguous_nansum_i16
.visible .entry contiguous_nansum_i16(
	.param .u64 .ptr .align 1 contiguous_nansum_i16_param_0,
	.param .u64 .ptr .align 1 contiguous_nansum_i16_param_1,
	.param .u64 contiguous_nansum_i16_param_2
)
{
	.reg .pred 	%p<8>;
	.reg .b16 	%rs<28>;
	.reg .b32 	%r<16>;
	.reg .b64 	%rd<16>;

	ld.param.u64 	%rd4, [contiguous_nansum_i16_param_0];
	ld.param.u64 	%rd6, [contiguous_nansum_i16_param_1];
	ld.param.u64 	%rd5, [contiguous_nansum_i16_param_2];
	cvta.to.global.u64 	%rd1, %rd6;
	mov.u32 	%r1, %tid.x;
	mov.u32 	%r2, %ctaid.x;
	mov.u32 	%r15, %ntid.x;
	mul.lo.s32 	%r8, %r2, %r15;
	shl.b32 	%r9, %r8, 1;
	add.s32 	%r4, %r9, %r1;
	shl.b32 	%r10, %r1, 1;
	mov.u32 	%r11, nansumsdata_i16;
	add.s32 	%r5, %r11, %r10;
	mov.b16 	%rs1, 0;
	st.shared.u16 	[%r5], %rs1;
	add.s32 	%r12, %r4, %r15;
	cvt.u64.u32 	%rd2, %r12;
	setp.le.u64 	%p1, %rd5, %rd2;
	@%p1 bra 	$L__BB246_2;
	mul.wide.u32 	%rd9, %r4, 2;
	add.s64 	%rd10, %rd1, %rd9;
	ld.global.u16 	%rs3, [%rd10];
	shl.b64 	%rd11, %rd2, 1;
	add.s64 	%rd12, %rd1, %rd11;
	ld.global.u16 	%rs4, [%rd12];
	add.s16 	%rs5, %rs4, %rs3;
	st.shared.u16 	[%r5], %rs5;
	bra.uni 	$L__BB246_4;
$L__BB246_2:
	cvt.u64.u32 	%rd3, %r4;
	setp.le.u64 	%p2, %rd5, %rd3;
	@%p2 bra 	$L__BB246_4;
	shl.b64 	%rd7, %rd3, 1;
	add.s64 	%rd8, %rd1, %rd7;
	ld.global.u16 	%rs2, [%rd8];
	st.shared.u16 	[%r5], %rs2;
$L__BB246_4:
	bar.sync 	0;
	setp.lt.u32 	%p3, %r15, 66;
	@%p3 bra 	$L__BB246_8;
$L__BB246_5:
	shr.u32 	%r7, %r15, 1;
	setp.ge.u32 	%p4, %r1, %r7;
	@%p4 bra 	$L__BB246_7;
	ld.shared.u16 	%rs6, [%r5];
	and.b32  	%r13, %r15, 2046;
	add.s32 	%r14, %r5, %r13;
	ld.shared.u16 	%rs7, [%r14];
	add.s16 	%rs8, %rs7, %rs6;
	st.shared.u16 	[%r5], %rs8;
$L__BB246_7:
	bar.sync 	0;
	setp.gt.u32 	%p5, %r15, 131;
	mov.u32 	%r15, %r7;
	@%p5 bra 	$L__BB246_5;
$L__BB246_8:
	setp.gt.u32 	%p6, %r1, 31;
	@%p6 bra 	$L__BB246_11;
	ld.volatile.shared.u16 	%rs9, [%r5];
	ld.volatile.shared.u16 	%rs10, [%r5+64];
	add.s16 	%rs11, %rs10, %rs9;
	st.volatile.shared.u16 	[%r5], %rs11;
	ld.volatile.shared.u16 	%rs12, [%r5];
	ld.volatile.shared.u16 	%rs13, [%r5+32];
	add.s16 	%rs14, %rs13, %rs12;
	st.volatile.shared.u16 	[%r5], %rs14;
	ld.volatile.shared.u16 	%rs15, [%r5];
	ld.volatile.shared.u16 	%rs16, [%r5+16];
	add.s16 	%rs17, %rs16, %rs15;
	st.volatile.shared.u16 	[%r5], %rs17;
	ld.volatile.shared.u16 	%rs18, [%r5];
	ld.volatile.shared.u16 	%rs19, [%r5+8];
	add.s16 	%rs20, %rs19, %rs18;
	st.volatile.shared.u16 	[%r5], %rs20;
	ld.volatile.shared.u16 	%rs21, [%r5];
	ld.volatile.shared.u16 	%rs22, [%r5+4];
	add.s16 	%rs23, %rs22, %rs21;
	st.volatile.shared.u16 	[%r5], %rs23;
	ld.volatile.shared.u16 	%rs24, [%r5];
	ld.volatile.shared.u16 	%rs25, [%r5+2];
	add.s16 	%rs26, %rs25, %rs24;
	st.volatile.shared.u16 	[%r5], %rs26;
	setp.ne.s32 	%p7, %r1, 0;
	@%p7 bra 	$L__BB246_11;
	ld.shared.u16 	%rs27, [nansumsdata_i16];
	cvta.to.global.u64 	%rd13, %rd4;
	mul.wide.u32 	%rd14, %r2, 2;
	add.s64 	%rd15, %rd13, %rd14;
	st.global.u16 	[%rd15], %rs27;
$L__BB246_11:
	ret;

}
	// .globl	uncontiguous_nansum_i16
.visible .entry uncontiguous_nansum_i16(
	.param .u64 .ptr .align 1 uncontiguous_nansum_i16_param_0,
	.param .u64 .ptr .align 1 uncontiguous_nansum_i16_param_1,
	.param .u64 .ptr .align 1 uncontiguous_nansum_i16_param_2,
	.param .u64 .ptr .align 1 uncontiguous_nansum_i16_param_3,
	.param .u64 uncontiguous_nansum_i16_param_4,
	.param .u64 uncontiguous_nansum_i16_param_5
)
{
	.reg .pred 	%p<53>;
	.reg .b16 	%rs<28>;
	.reg .b32 	%r<212>;
	.reg .b64 	%rd<558>;

	ld.param.u64 	%rd260, [uncontiguous_nansum_i16_param_0];
	ld.param.u64 	%rd263, [uncontiguous_nansum_i16_param_1];
	ld.param.u64 	%rd264, [uncontiguous_nansum_i16_param_2];
	ld.param.u64 	%rd265, [uncontiguous_nansum_i16_param_3];
	ld.param.u64 	%rd261, [uncontiguous_nansum_i16_param_4];
	ld.param.u64 	%rd262, [uncontiguous_nansum_i16_param_5];
	cvta.to.global.u64 	%rd1, %rd265;
	cvta.to.global.u64 	%rd2, %rd264;
	cvta.to.global.u64 	%rd3, %rd263;
	mov.u32 	%r1, %tid.x;
	mov.u32 	%r2, %ctaid.x;
	mov.u32 	%r211, %ntid.x;
	mul.lo.s32 	%r52, %r2, %r211;
	shl.b32 	%r53, %r52, 1;
	add.s32 	%r4, %r53, %r1;
	shl.b32 	%r54, %r1, 1;
	mov.u32 	%r55, nansumsdata_i16;
	add.s32 	%r5, %r55, %r54;
	mov.b16 	%rs1, 0;
	st.shared.u16 	[%r5], %rs1;
	add.s32 	%r56, %r4, %r211;
	cvt.u64.u32 	%rd511, %r56;
	setp.le.u64 	%p1, %rd262, %rd511;
	@%p1 bra 	$L__BB247_54;
	cvt.u32.u64 	%r6, %rd261;
	add.s32 	%r205, %r6, -1;
	setp.lt.s32 	%p27, %r205, 0;
	mov.b64 	%rd515, 0;
	mov.u64 	%rd516, %rd515;
	@%p27 bra 	$L__BB247_53;
	cvt.u64.u32 	%rd512, %r4;
	setp.lt.u32 	%p28, %r205, 3;
	mov.b64 	%rd516, 0;
	mov.u64 	%rd515, %rd516;
	@%p28 bra 	$L__BB247_30;
	add.s32 	%r203, %r6, -2;
	and.b32  	%r132, %r6, -4;
	neg.s32 	%r202, %r132;
	mov.b64 	%rd516, 0;
$L__BB247_4:
	.pragma "nounroll";
	add.s32 	%r12, %r203, 1;
	mul.wide.u32 	%rd397, %r12, 8;
	add.s64 	%rd398, %rd2, %rd397;
	ld.global.u64 	%rd10, [%rd398];
	or.b64  	%rd399, %rd512, %rd10;
	and.b64  	%rd400, %rd399, -4294967296;
	setp.ne.s64 	%p29, %rd400, 0;
	@%p29 bra 	$L__BB247_6;
	cvt.u32.u64 	%r133, %rd10;
	cvt.u32.u64 	%r134, %rd512;
	div.u32 	%r135, %r134, %r133;
	mul.lo.s32 	%r136, %r135, %r133;
	sub.s32 	%r137, %r134, %r136;
	cvt.u64.u32 	%rd477, %r135;
	cvt.u64.u32 	%rd478, %r137;
	bra.uni 	$L__BB247_7;
$L__BB247_6:
	div.s64 	%rd477, %rd512, %rd10;
	mul.lo.s64 	%rd401, %rd477, %rd10;
	sub.s64 	%rd478, %rd512, %rd401;
$L__BB247_7:
	mul.wide.u32 	%rd402, %r12, 8;
	add.s64 	%rd403, %rd1, %rd402;
	ld.global.u64 	%rd17, [%rd403];
	mad.lo.s64 	%rd18, %rd17, %rd478, %rd515;
	or.b64  	%rd404, %rd511, %rd10;
	and.b64  	%rd405, %rd404, -4294967296;
	setp.ne.s64 	%p30, %rd405, 0;
	@%p30 bra 	$L__BB247_9;
	cvt.u32.u64 	%r138, %rd10;
	cvt.u32.u64 	%r139, %rd511;
	div.u32 	%r140, %r139, %r138;
	mul.lo.s32 	%r141, %r140, %r138;
	sub.s32 	%r142, %r139, %r141;
	cvt.u64.u32 	%rd479, %r140;
	cvt.u64.u32 	%rd480, %r142;
	bra.uni 	$L__BB247_10;
$L__BB247_9:
	div.s64 	%rd479, %rd511, %rd10;
	mul.lo.s64 	%rd406, %rd479, %rd10;
	sub.s64 	%rd480, %rd511, %rd406;
$L__BB247_10:
	mad.lo.s64 	%rd25, %rd480, %rd17, %rd516;
	add.s32 	%r13, %r203, -2;
	mul.wide.u32 	%rd407, %r203, 8;
	add.s64 	%rd408, %rd2, %rd407;
	ld.global.u64 	%rd26, [%rd408];
	or.b64  	%rd409, %rd477, %rd26;
	and.b64  	%rd410, %rd409, -4294967296;
	setp.ne.s64 	%p31, %rd410, 0;
	@%p31 bra 	$L__BB247_12;
	cvt.u32.u64 	%r143, %rd26;
	cvt.u32.u64 	%r144, %rd477;
	div.u32 	%r145, %r144, %r143;
	mul.lo.s32 	%r146, %r145, %r143;
	sub.s32 	%r147, %r144, %r146;
	cvt.u64.u32 	%rd481, %r145;
	cvt.u64.u32 	%rd482, %r147;
	bra.uni 	$L__BB247_13;
$L__BB247_12:
	div.s64 	%rd481, %rd477, %rd26;
	mul.lo.s64 	%rd411, %rd481, %rd26;
	sub.s64 	%rd482, %rd477, %rd411;
$L__BB247_13:
	mul.wide.u32 	%rd412, %r203, 8;
	add.s64 	%rd413, %rd1, %rd412;
	ld.global.u64 	%rd33, [%rd413];
	mad.lo.s64 	%rd34, %rd33, %rd482, %rd18;
	or.b64  	%rd414, %rd479, %rd26;
	and.b64  	%rd415, %rd414, -4294967296;
	setp.ne.s64 	%p32, %rd415, 0;
	@%p32 bra 	$L__BB247_15;
	cvt.u32.u64 	%r148, %rd26;
	cvt.u32.u64 	%r149, %rd479;
	div.u32 	%r150, %r149, %r148;
	mul.lo.s32 	%r151, %r150, %r148;
	sub.s32 	%r152, %r149, %r151;
	cvt.u64.u32 	%rd483, %r150;
	cvt.u64.u32 	%rd484, %r152;
	bra.uni 	$L__BB247_16;
$L__BB247_15:
	div.s64 	%rd483, %rd479, %rd26;
	mul.lo.s64 	%rd416, %rd483, %rd26;
	sub.s64 	%rd484, %rd479, %rd416;
$L__BB247_16:
	mad.lo.s64 	%rd41, %rd484, %rd33, %rd25;
	add.s32 	%r14, %r203, -1;
	mul.wide.u32 	%rd417, %r14, 8;
	add.s64 	%rd418, %rd2, %rd417;
	ld.global.u64 	%rd42, [%rd418];
	or.b64  	%rd419, %rd481, %rd42;
	and.b64  	%rd420, %rd419, -4294967296;
	setp.ne.s64 	%p33, %rd420, 0;
	@%p33 bra 	$L__BB247_18;
	cvt.u32.u64 	%r153, %rd42;
	cvt.u32.u64 	%r154, %rd481;
	div.u32 	%r155, %r154, %r153;
	mul.lo.s32 	%r156, %r155, %r153;
	sub.s32 	%r157, %r154, %r156;
	cvt.u64.u32 	%rd485, %r155;
	cvt.u64.u32 	%rd486, %r157;
	bra.uni 	$L__BB247_19;
$L__BB247_18:
	div.s64 	%rd485, %rd481, %rd42;
	mul.lo.s64 	%rd421, %rd485, %rd42;
	sub.s64 	%rd486, %rd481, %rd421;
$L__BB247_19:
	mul.wide.u32 	%rd422, %r14, 8;
	add.s64 	%rd423, %rd1, %rd422;
	ld.global.u64 	%rd49, [%rd423];
	mad.lo.s64 	%rd50, %rd49, %rd486, %rd34;
	or.b64  	%rd424, %rd483, %rd42;
	and.b64  	%rd425, %rd424, -4294967296;
	setp.ne.s64 	%p34, %rd425, 0;
	@%p34 bra 	$L__BB247_21;
	cvt.u32.u64 	%r158, %rd42;
	cvt.u32.u64 	%r159, %rd483;
	div.u32 	%r160, %r159, %r158;
	mul.lo.s32 	%r161, %r160, %r158;
	sub.s32 	%r162, %r159, %r161;
	cvt.u64.u32 	%rd487, %r160;
	cvt.u64.u32 	%rd488, %r162;
	bra.uni 	$L__BB247_22;
$L__BB247_21:
	div.s64 	%rd487, %rd483, %rd42;
	mul.lo.s64 	%rd426, %rd487, %rd42;
	sub.s64 	%rd488, %rd483, %rd426;
$L__BB247_22:
	mad.lo.s64 	%rd57, %rd488, %rd49, %rd41;
	mul.wide.u32 	%rd427, %r13, 8;
	add.s64 	%rd428, %rd2, %rd427;
	ld.global.u64 	%rd58, [%rd428];
	or.b64  	%rd429, %rd485, %rd58;
	and.b64  	%rd430, %rd429, -4294967296;
	setp.ne.s64 	%p35, %rd430, 0;
	@%p35 bra 	$L__BB247_24;
	cvt.u32.u64 	%r163, %rd58;
	cvt.u32.u64 	%r164, %rd485;
	div.u32 	%r165, %r164, %r163;
	mul.lo.s32 	%r166, %r165, %r163;
	sub.s32 	%r167, %r164, %r166;
	cvt.u64.u32 	%rd512, %r165;
	cvt.u64.u32 	%rd490, %r167;
	bra.uni 	$L__BB247_25;
$L__BB247_24:
	div.s64 	%rd512, %rd485, %rd58;
	mul.lo.s64 	%rd431, %rd512, %rd58;
	sub.s64 	%rd490, %rd485, %rd431;
$L__BB247_25:
	mul.wide.u32 	%rd432, %r13, 8;
	add.s64 	%rd433, %rd1, %rd432;
	ld.global.u64 	%rd65, [%rd433];
	mad.lo.s64 	%rd515, %rd65, %rd490, %rd50;
	or.b64  	%rd434, %rd487, %rd58;
	and.b64  	%rd435, %rd434, -4294967296;
	setp.ne.s64 	%p36, %rd435, 0;
	@%p36 bra 	$L__BB247_27;
	cvt.u32.u64 	%r168, %rd58;
	cvt.u32.u64 	%r169, %rd487;
	div.u32 	%r170, %r169, %r168;
	mul.lo.s32 	%r171, %r170, %r168;
	sub.s32 	%r172, %r169, %r171;
	cvt.u64.u32 	%rd511, %r170;
	cvt.u64.u32 	%rd492, %r172;
	bra.uni 	$L__BB247_28;
$L__BB247_27:
	div.s64 	%rd511, %rd487, %rd58;
	mul.lo.s64 	%rd436, %rd511, %rd58;
	sub.s64 	%rd492, %rd487, %rd436;
$L__BB247_28:
	mad.lo.s64 	%rd516, %rd492, %rd65, %rd57;
	add.s32 	%r203, %r203, -4;
	add.s32 	%r202, %r202, 4;
	setp.ne.s32 	%p37, %r202, 0;
	@%p37 bra 	$L__BB247_4;
	add.s32 	%r205, %r203, 1;
$L__BB247_30:
	and.b32  	%r19, %r6, 3;
	setp.eq.s32 	%p38, %r19, 0;
	@%p38 bra 	$L__BB247_53;
	setp.eq.s32 	%p39, %r19, 1;
	@%p39 bra 	$L__BB247_45;
	mul.wide.u32 	%rd438, %r205, 8;
	add.s64 	%rd439, %rd2, %rd438;
	ld.global.u64 	%rd80, [%rd439];
	or.b64  	%rd440, %rd512, %rd80;
	and.b64  	%rd441, %rd440, -4294967296;
	setp.ne.s64 	%p40, %rd441, 0;
	@%p40 bra 	$L__BB247_34;
	cvt.u32.u64 	%r173, %rd80;
	cvt.u32.u64 	%r174, %rd512;
	div.u32 	%r175, %r174, %r173;
	mul.lo.s32 	%r176, %r175, %r173;
	sub.s32 	%r177, %r174, %r176;
	cvt.u64.u32 	%rd499, %r175;
	cvt.u64.u32 	%rd500, %r177;
	bra.uni 	$L__BB247_35;
$L__BB247_34:
	div.s64 	%rd499, %rd512, %rd80;
	mul.lo.s64 	%rd442, %rd499, %rd80;
	sub.s64 	%rd500, %rd512, %rd442;
$L__BB247_35:
	add.s64 	%rd444, %rd1, %rd438;
	ld.global.u64 	%rd87, [%rd444];
	mad.lo.s64 	%rd88, %rd87, %rd500, %rd515;
	or.b64  	%rd445, %rd511, %rd80;
	and.b64  	%rd446, %rd445, -4294967296;
	setp.ne.s64 	%p41, %rd446, 0;
	@%p41 bra 	$L__BB247_37;
	cvt.u32.u64 	%r178, %rd80;
	cvt.u32.u64 	%r179, %rd511;
	div.u32 	%r180, %r179, %r178;
	mul.lo.s32 	%r181, %r180, %r178;
	sub.s32 	%r182, %r179, %r181;
	cvt.u64.u32 	%rd501, %r180;
	cvt.u64.u32 	%rd502, %r182;
	bra.uni 	$L__BB247_38;
$L__BB247_37:
	div.s64 	%rd501, %rd511, %rd80;
	mul.lo.s64 	%rd447, %rd501, %rd80;
	sub.s64 	%rd502, %rd511, %rd447;
$L__BB247_38:
	mad.lo.s64 	%rd95, %rd502, %rd87, %rd516;
	add.s32 	%r20, %r205, -1;
	mul.wide.u32 	%rd448, %r20, 8;
	add.s64 	%rd449, %rd2, %rd448;
	ld.global.u64 	%rd96, [%rd449];
	or.b64  	%rd450, %rd499, %rd96;
	and.b64  	%rd451, %rd450, -4294967296;
	setp.ne.s64 	%p42, %rd451, 0;
	@%p42 bra 	$L__BB247_40;
	cvt.u32.u64 	%r183, %rd96;
	cvt.u32.u64 	%r184, %rd499;
	div.u32 	%r185, %r184, %r183;
	mul.lo.s32 	%r186, %r185, %r183;
	sub.s32 	%r187, %r184, %r186;
	cvt.u64.u32 	%rd512, %r185;
	cvt.u64.u32 	%rd504, %r187;
	bra.uni 	$L__BB247_41;
$L__BB247_40:
	div.s64 	%rd512, %rd499, %rd96;
	mul.lo.s64 	%rd452, %rd512, %rd96;
	sub.s64 	%rd504, %rd499, %rd452;
$L__BB247_41:
	add.s64 	%rd454, %rd1, %rd448;
	ld.global.u64 	%rd103, [%rd454];
	mad.lo.s64 	%rd515, %rd103, %rd504, %rd88;
	or.b64  	%rd455, %rd501, %rd96;
	and.b64  	%rd456, %rd455, -4294967296;
	setp.ne.s64 	%p43, %rd456, 0;
	@%p43 bra 	$L__BB247_43;
	cvt.u32.u64 	%r188, %rd96;
	cvt.u32.u64 	%r189, %rd501;
	div.u32 	%r190, %r189, %r188;
	mul.lo.s32 	%r191, %r190, %r188;
	sub.s32 	%r192, %r189, %r191;
	cvt.u64.u32 	%rd511, %r190;
	cvt.u64.u32 	%rd506, %r192;
	bra.uni 	$L__BB247_44;
$L__BB247_43:
	div.s64 	%rd511, %rd501, %rd96;
	mul.lo.s64 	%rd457, %rd511, %rd96;
	sub.s64 	%rd506, %rd501, %rd457;
$L__BB247_44:
	mad.lo.s64 	%rd516, %rd506, %rd103, %rd95;
	add.s32 	%r205, %r205, -2;
$L__BB247_45:
	and.b32  	%r193, %r6, 1;
	setp.eq.b32 	%p44, %r193, 1;
	not.pred 	%p45, %p44;
	@%p45 bra 	$L__BB247_53;
	mul.wide.u32 	%rd458, %r205, 8;
	add.s64 	%rd459, %rd2, %rd458;
	ld.global.u64 	%rd118, [%rd459];
	or.b64  	%rd460, %rd512, %rd118;
	and.b64  	%rd461, %rd460, -4294967296;
	setp.ne.s64 	%p46, %rd461, 0;
	@%p46 bra 	$L__BB247_48;
	cvt.u32.u64 	%r194, %rd118;
	cvt.u32.u64 	%r195, %rd512;
	rem.u32 	%r196, %r195, %r194;
	cvt.u64.u32 	%rd513, %r196;
	bra.uni 	$L__BB247_49;
$L__BB247_48:
	rem.s64 	%rd513, %rd512, %rd118;
$L__BB247_49:
	add.s64 	%rd463, %rd1, %rd458;
	ld.global.u64 	%rd122, [%rd463];
	mad.lo.s64 	%rd515, %rd122, %rd513, %rd515;
	or.b64  	%rd464, %rd511, %rd118;
	and.b64  	%rd465, %rd464, -4294967296;
	setp.ne.s64 	%p47, %rd465, 0;
	@%p47 bra 	$L__BB247_51;
	cvt.u32.u64 	%r197, %rd118;
	cvt.u32.u64 	%r198, %rd511;
	rem.u32 	%r199, %r198, %r197;
	cvt.u64.u32 	%rd514, %r199;
	bra.uni 	$L__BB247_52;
$L__BB247_51:
	rem.s64 	%rd514, %rd511, %rd118;
$L__BB247_52:
	mad.lo.s64 	%rd516, %rd514, %rd122, %rd516;
$L__BB247_53:
	shl.b64 	%rd466, %rd515, 1;
	add.s64 	%rd467, %rd3, %rd466;
	ld.global.u16 	%rs3, [%rd467];
	shl.b64 	%rd468, %rd516, 1;
	add.s64 	%rd469, %rd3, %rd468;
	ld.global.u16 	%rs4, [%rd469];
	add.s16 	%rs5, %rs4, %rs3;
	st.shared.u16 	[%r5], %rs5;
	bra.uni 	$L__BB247_114;
$L__BB247_54:
	cvt.u64.u32 	%rd548, %r4;
	setp.le.u64 	%p2, %rd262, %rd548;
	@%p2 bra 	$L__BB247_114;
	cvt.u32.u64 	%r23, %rd261;
	add.s32 	%r209, %r23, -1;
	setp.lt.s32 	%p3, %r209, 0;
	mov.b64 	%rd557, 0;
	@%p3 bra 	$L__BB247_113;
	and.b32  	%r25, %r23, 7;
	setp.lt.u32 	%p4, %r209, 7;
	mov.b64 	%rd557, 0;
	@%p4 bra 	$L__BB247_84;
	add.s32 	%r207, %r23, -4;
	and.b32  	%r57, %r23, -8;
	neg.s32 	%r206, %r57;
	mov.b64 	%rd557, 0;
$L__BB247_58:
	.pragma "nounroll";
	add.s32 	%r30, %r207, 3;
	mul.wide.u32 	%rd270, %r30, 8;
	add.s64 	%rd271, %rd2, %rd270;
	ld.global.u64 	%rd133, [%rd271];
	or.b64  	%rd272, %rd548, %rd133;
	and.b64  	%rd273, %rd272, -4294967296;
	setp.ne.s64 	%p5, %rd273, 0;
	@%p5 bra 	$L__BB247_60;
	cvt.u32.u64 	%r58, %rd133;
	cvt.u32.u64 	%r59, %rd548;
	div.u32 	%r60, %r59, %r58;
	mul.lo.s32 	%r61, %r60, %r58;
	sub.s32 	%r62, %r59, %r61;
	cvt.u64.u32 	%rd519, %r60;
	cvt.u64.u32 	%rd520, %r62;
	bra.uni 	$L__BB247_61;
$L__BB247_60:
	div.s64 	%rd519, %rd548, %rd133;
	mul.lo.s64 	%rd274, %rd519, %rd133;
	sub.s64 	%rd520, %rd548, %rd274;
$L__BB247_61:
	add.s64 	%rd276, %rd1, %rd270;
	ld.global.u64 	%rd277, [%rd276];
	mad.lo.s64 	%rd140, %rd277, %rd520, %rd557;
	add.s32 	%r31, %r207, 2;
	mul.wide.u32 	%rd278, %r31, 8;
	add.s64 	%rd279, %rd2, %rd278;
	ld.global.u64 	%rd141, [%rd279];
	or.b64  	%rd280, %rd519, %rd141;
	and.b64  	%rd281, %rd280, -4294967296;
	setp.ne.s64 	%p6, %rd281, 0;
	@%p6 bra 	$L__BB247_63;
	cvt.u32.u64 	%r63, %rd141;
	cvt.u32.u64 	%r64, %rd519;
	div.u32 	%r65, %r64, %r63;
	mul.lo.s32 	%r66, %r65, %r63;
	sub.s32 	%r67, %r64, %r66;
	cvt.u64.u32 	%rd521, %r65;
	cvt.u64.u32 	%rd522, %r67;
	bra.uni 	$L__BB247_64;
$L__BB247_63:
	div.s64 	%rd521, %rd519, %rd141;
	mul.lo.s64 	%rd282, %rd521, %rd141;
	sub.s64 	%rd522, %rd519, %rd282;
$L__BB247_64:
	add.s64 	%rd284, %rd1, %rd278;
	ld.global.u64 	%rd285, [%rd284];
	mad.lo.s64 	%rd148, %rd285, %rd522, %rd140;
	add.s32 	%r32, %r207, 1;
	mul.wide.u32 	%rd286, %r32, 8;
	add.s64 	%rd287, %rd2, %rd286;
	ld.global.u64 	%rd149, [%rd287];
	or.b64  	%rd288, %rd521, %rd149;
	and.b64  	%rd289, %rd288, -4294967296;
	setp.ne.s64 	%p7, %rd289, 0;
	@%p7 bra 	$L__BB247_66;
	cvt.u32.u64 	%r68, %rd149;
	cvt.u32.u64 	%r69, %rd521;
	div.u32 	%r70, %r69, %r68;
	mul.lo.s32 	%r71, %r70, %r68;
	sub.s32 	%r72, %r69, %r71;
	cvt.u64.u32 	%rd523, %r70;
	cvt.u64.u32 	%rd524, %r72;
	bra.uni 	$L__BB247_67;
$L__BB247_66:
	div.s64 	%rd523, %rd521, %rd149;
	mul.lo.s64 	%rd290, %rd523, %rd149;
	sub.s64 	%rd524, %rd521, %rd290;
$L__BB247_67:
	add.s64 	%rd292, %rd1, %rd286;
	ld.global.u64 	%rd293, [%rd292];
	mad.lo.s64 	%rd156, %rd293, %rd524, %rd148;
	add.s32 	%r33, %r207, -4;
	mul.wide.u32 	%rd294, %r207, 8;
	add.s64 	%rd295, %rd2, %rd294;
	ld.global.u64 	%rd157, [%rd295];
	or.b64  	%rd296, %rd523, %rd157;
	and.b64  	%rd297, %rd296, -4294967296;
	setp.ne.s64 	%p8, %rd297, 0;
	@%p8 bra 	$L__BB247_69;
	cvt.u32.u64 	%r73, %rd157;
	cvt.u32.u64 	%r74, %rd523;
	div.u32 	%r75, %r74, %r73;
	mul.lo.s32 	%r76, %r75, %r73;
	sub.s32 	%r77, %r74, %r76;
	cvt.u64.u32 	%rd525, %r75;
	cvt.u64.u32 	%rd526, %r77;
	bra.uni 	$L__BB247_70;
$L__BB247_69:
	div.s64 	%rd525, %rd523, %rd157;
	mul.lo.s64 	%rd298, %rd525, %rd157;
	sub.s64 	%rd526, %rd523, %rd298;
$L__BB247_70:
	add.s64 	%rd300, %rd1, %rd294;
	ld.global.u64 	%rd301, [%rd300];
	mad.lo.s64 	%rd164, %rd301, %rd526, %rd156;
	add.s32 	%r34, %r207, -1;
	mul.wide.u32 	%rd302, %r34, 8;
	add.s64 	%rd303, %rd2, %rd302;
	ld.global.u64 	%rd165, [%rd303];
	or.b64  	%rd304, %rd525, %rd165;
	and.b64  	%rd305, %rd304, -4294967296;
	setp.ne.s64 	%p9, %rd305, 0;
	@%p9 bra 	$L__BB247_72;
	cvt.u32.u64 	%r78, %rd165;
	cvt.u32.u64 	%r79, %rd525;
	div.u32 	%r80, %r79, %r78;
	mul.lo.s32 	%r81, %r80, %r78;
	sub.s32 	%r82, %r79, %r81;
	cvt.u64.u32 	%rd527, %r80;
	cvt.u64.u32 	%rd528, %r82;
	bra.uni 	$L__BB247_73;
$L__BB247_72:
	div.s64 	%rd527, %rd525, %rd165;
	mul.lo.s64 	%rd306, %rd527, %rd165;
	sub.s64 	%rd528, %rd525, %rd306;
$L__BB247_73:
	add.s64 	%rd308, %rd1, %rd302;
	ld.global.u64 	%rd309, [%rd308];
	mad.lo.s64 	%rd172, %rd309, %rd528, %rd164;
	add.s32 	%r35, %r207, -2;
	mul.wide.u32 	%rd310, %r35, 8;
	add.s64 	%rd311, %rd2, %rd310;
	ld.global.u64 	%rd173, [%rd311];
	or.b64  	%rd312, %rd527, %rd173;
	and.b64  	%rd313, %rd312, -4294967296;
	setp.ne.s64 	%p10, %rd313, 0;
	@%p10 bra 	$L__BB247_75;
	cvt.u32.u64 	%r83, %rd173;
	cvt.u32.u64 	%r84, %rd527;
	div.u32 	%r85, %r84, %r83;
	mul.lo.s32 	%r86, %r85, %r83;
	sub.s32 	%r87, %r84, %r86;
	cvt.u64.u32 	%rd529, %r85;
	cvt.u64.u32 	%rd530, %r87;
	bra.uni 	$L__BB247_76;
$L__BB247_75:
	div.s64 	%rd529, %rd527, %rd173;
	mul.lo.s64 	%rd314, %rd529, %rd173;
	sub.s64 	%rd530, %rd527, %rd314;
$L__BB247_76:
	add.s64 	%rd316, %rd1, %rd310;
	ld.global.u64 	%rd317, [%rd316];
	mad.lo.s64 	%rd180, %rd317, %rd530, %rd172;
	add.s32 	%r36, %r207, -3;
	mul.wide.u32 	%rd318, %r36, 8;
	add.s64 	%rd319, %rd2, %rd318;
	ld.global.u64 	%rd181, [%rd319];
	or.b64  	%rd320, %rd529, %rd181;
	and.b64  	%rd321, %rd320, -4294967296;
	setp.ne.s64 	%p11, %rd321, 0;
	@%p11 bra 	$L__BB247_78;
	cvt.u32.u64 	%r88, %rd181;
	cvt.u32.u64 	%r89, %rd529;
	div.u32 	%r90, %r89, %r88;
	mul.lo.s32 	%r91, %r90, %r88;
	sub.s32 	%r92, %r89, %r91;
	cvt.u64.u32 	%rd531, %r90;
	cvt.u64.u32 	%rd532, %r92;
	bra.uni 	$L__BB247_79;
$L__BB247_78:
	div.s64 	%rd531, %rd529, %rd181;
	mul.lo.s64 	%rd322, %rd531, %rd181;
	sub.s64 	%rd532, %rd529, %rd322;
$L__BB247_79:
	add.s64 	%rd324, %rd1, %rd318;
	ld.global.u64 	%rd325, [%rd324];
	mad.lo.s64 	%rd188, %rd325, %rd532, %rd180;
	mul.wide.u32 	%rd326, %r33, 8;
	add.s64 	%rd327, %rd2, %rd326;
	ld.global.u64 	%rd189, [%rd327];
	or.b64  	%rd328, %rd531, %rd189;
	and.b64  	%rd329, %rd328, -4294967296;
	setp.ne.s64 	%p12, %rd329, 0;
	@%p12 bra 	$L__BB247_81;
	cvt.u32.u64 	%r93, %rd189;
	cvt.u32.u64 	%r94, %rd531;
	div.u32 	%r95, %r94, %r93;
	mul.lo.s32 	%r96, %r95, %r93;
	sub.s32 	%r97, %r94, %r96;
	cvt.u64.u32 	%rd548, %r95;
	cvt.u64.u32 	%rd534, %r97;
	bra.uni 	$L__BB247_82;
$L__BB247_81:
	div.s64 	%rd548, %rd531, %rd189;
	mul.lo.s64 	%rd330, %rd548, %rd189;
	sub.s64 	%rd534, %rd531, %rd330;
$L__BB247_82:
	add.s64 	%rd332, %rd1, %rd326;
	ld.global.u64 	%rd333, [%rd332];
	mad.lo.s64 	%rd557, %rd333, %rd534, %rd188;
	add.s32 	%r207, %r207, -8;
	add.s32 	%r206, %r206, 8;
	setp.ne.s32 	%p13, %r206, 0;
	@%p13 bra 	$L__BB247_58;
	add.s32 	%r209, %r207, 3;
$L__BB247_84:
	setp.eq.s32 	%p14, %r25, 0;
	@%p14 bra 	$L__BB247_113;
	and.b32  	%r41, %r23, 3;
	setp.lt.u32 	%p15, %r25, 4;
	@%p15 bra 	$L__BB247_99;
	mul.wide.u32 	%rd335, %r209, 8;
	add.s64 	%rd336, %rd2, %rd335;
	ld.global.u64 	%rd200, [%rd336];
	or.b64  	%rd337, %rd548, %rd200;
	and.b64  	%rd338, %rd337, -4294967296;
	setp.ne.s64 	%p16, %rd338, 0;
	@%p16 bra 	$L__BB247_88;
	cvt.u32.u64 	%r98, %rd200;
	cvt.u32.u64 	%r99, %rd548;
	div.u32 	%r100, %r99, %r98;
	mul.lo.s32 	%r101, %r100, %r98;
	sub.s32 	%r102, %r99, %r101;
	cvt.u64.u32 	%rd538, %r100;
	cvt.u64.u32 	%rd539, %r102;
	bra.uni 	$L__BB247_89;
$L__BB247_88:
	div.s64 	%rd538, %rd548, %rd200;
	mul.lo.s64 	%rd339, %rd538, %rd200;
	sub.s64 	%rd539, %rd548, %rd339;
$L__BB247_89:
	add.s64 	%rd341, %rd1, %rd335;
	ld.global.u64 	%rd342, [%rd341];
	mad.lo.s64 	%rd207, %rd342, %rd539, %rd557;
	add.s32 	%r42, %r209, -1;
	mul.wide.u32 	%rd343, %r42, 8;
	add.s64 	%rd344, %rd2, %rd343;
	ld.global.u64 	%rd208, [%rd344];
	or.b64  	%rd345, %rd538, %rd208;
	and.b64  	%rd346, %rd345, -4294967296;
	setp.ne.s64 	%p17, %rd346, 0;
	@%p17 bra 	$L__BB247_91;
	cvt.u32.u64 	%r103, %rd208;
	cvt.u32.u64 	%r104, %rd538;
	div.u32 	%r105, %r104, %r103;
	mul.lo.s32 	%r106, %r105, %r103;
	sub.s32 	%r107, %r104, %r106;
	cvt.u64.u32 	%rd540, %r105;
	cvt.u64.u32 	%rd541, %r107;
	bra.uni 	$L__BB247_92;
$L__BB247_91:
	div.s64 	%rd540, %rd538, %rd208;
	mul.lo.s64 	%rd347, %rd540, %rd208;
	sub.s64 	%rd541, %rd538, %rd347;
$L__BB247_92:
	add.s64 	%rd349, %rd1, %rd343;
	ld.global.u64 	%rd350, [%rd349];
	mad.lo.s64 	%rd215, %rd350, %rd541, %rd207;
	add.s32 	%r43, %r209, -2;
	mul.wide.u32 	%rd351, %r43, 8;
	add.s64 	%rd352, %rd2, %rd351;
	ld.global.u64 	%rd216, [%rd352];
	or.b64  	%rd353, %rd540, %rd216;
	and.b64  	%rd354, %rd353, -4294967296;
	setp.ne.s64 	%p18, %rd354, 0;
	@%p18 bra 	$L__BB247_94;
	cvt.u32.u64 	%r108, %rd216;
	cvt.u32.u64 	%r109, %rd540;
	div.u32 	%r110, %r109, %r108;
	mul.lo.s32 	%r111, %r110, %r108;
	sub.s32 	%r112, %r109, %r111;
	cvt.u64.u32 	%rd542, %r110;
	cvt.u64.u32 	%rd543, %r112;
	bra.uni 	$L__BB247_95;
$L__BB247_94:
	div.s64 	%rd542, %rd540, %rd216;
	mul.lo.s64 	%rd355, %rd542, %rd216;
	sub.s64 	%rd543, %rd540, %rd355;
$L__BB247_95:
	add.s64 	%rd357, %rd1, %rd351;
	ld.global.u64 	%rd358, [%rd357];
	mad.lo.s64 	%rd223, %rd358, %rd543, %rd215;
	add.s32 	%r44, %r209, -3;
	mul.wide.u32 	%rd359, %r44, 8;
	add.s64 	%rd360, %rd2, %rd359;
	ld.global.u64 	%rd224, [%rd360];
	or.b64  	%rd361, %rd542, %rd224;
	and.b64  	%rd362, %rd361, -4294967296;
	setp.ne.s64 	%p19, %rd362, 0;
	@%p19 bra 	$L__BB247_97;
	cvt.u32.u64 	%r113, %rd224;
	cvt.u32.u64 	%r114, %rd542;
	div.u32 	%r115, %r114, %r113;
	mul.lo.s32 	%r116, %r115, %r113;
	sub.s32 	%r117, %r114, %r116;
	cvt.u64.u32 	%rd548, %r115;
	cvt.u64.u32 	%rd545, %r117;
	bra.uni 	$L__BB247_98;
$L__BB247_97:
	div.s64 	%rd548, %rd542, %rd224;
	mul.lo.s64 	%rd363, %rd548, %rd224;
	sub.s64 	%rd545, %rd542, %rd363;
$L__BB247_98:
	add.s64 	%rd365, %rd1, %rd359;
	ld.global.u64 	%rd366, [%rd365];
	mad.lo.s64 	%rd557, %rd366, %rd545, %rd223;
	add.s32 	%r209, %r209, -4;
$L__BB247_99:
	setp.eq.s32 	%p20, %r41, 0;
	@%p20 bra 	$L__BB247_113;
	setp.eq.s32 	%p21, %r41, 1;
	@%p21 bra 	$L__BB247_108;
	mul.wide.u32 	%rd368, %r209, 8;
	add.s64 	%rd369, %rd2, %rd368;
	ld.global.u64 	%rd235, [%rd369];
	or.b64  	%rd370, %rd548, %rd235;
	and.b64  	%rd371, %rd370, -4294967296;
	setp.ne.s64 	%p22, %rd371, 0;
	@%p22 bra 	$L__BB247_103;
	cvt.u32.u64 	%r118, %rd235;
	cvt.u32.u64 	%r119, %rd548;
	div.u32 	%r120, %r119, %r118;
	mul.lo.s32 	%r121, %r120, %r118;
	sub.s32 	%r122, %r119, %r121;
	cvt.u64.u32 	%rd549, %r120;
	cvt.u64.u32 	%rd550, %r122;
	bra.uni 	$L__BB247_104;
$L__BB247_103:
	div.s64 	%rd549, %rd548, %rd235;
	mul.lo.s64 	%rd372, %rd549, %rd235;
	sub.s64 	%rd550, %rd548, %rd372;
$L__BB247_104:
	add.s64 	%rd374, %rd1, %rd368;
	ld.global.u64 	%rd375, [%rd374];
	mad.lo.s64 	%rd242, %rd375, %rd550, %rd557;
	add.s32 	%r47, %r209, -1;
	mul.wide.u32 	%rd376, %r47, 8;
	add.s64 	%rd377, %rd2, %rd376;
	ld.global.u64 	%rd243, [%rd377];
	or.b64  	%rd378, %rd549, %rd243;
	and.b64  	%rd379, %rd378, -4294967296;
	setp.ne.s64 	%p23, %rd379, 0;
	@%p23 bra 	$L__BB247_106;
	cvt.u32.u64 	%r123, %rd243;
	cvt.u32.u64 	%r124, %rd549;
	div.u32 	%r125, %r124, %r123;
	mul.lo.s32 	%r126, %r125, %r123;
	sub.s32 	%r127, %r124, %r126;
	cvt.u64.u32 	%rd548, %r125;
	cvt.u64.u32 	%rd552, %r127;
	bra.uni 	$L__BB247_107;
$L__BB247_106:
	div.s64 	%rd548, %rd549, %rd243;
	mul.lo.s64 	%rd380, %rd548, %rd243;
	sub.s64 	%rd552, %rd549, %rd380;
$L__BB247_107:
	add.s64 	%rd382, %rd1, %rd376;
	ld.global.u64 	%rd383, [%rd382];
	mad.lo.s64 	%rd557, %rd383, %rd552, %rd242;
	add.s32 	%r209, %r209, -2;
$L__BB247_108:
	and.b32  	%r128, %r23, 1;
	setp.eq.b32 	%p24, %r128, 1;
	not.pred 	%p25, %p24;
	@%p25 bra 	$L__BB247_113;
	mul.wide.u32 	%rd384, %r209, 8;
	add.s64 	%rd385, %rd2, %rd384;
	ld.global.u64 	%rd254, [%rd385];
	or.b64  	%rd386, %rd548, %rd254;
	and.b64  	%rd387, %rd386, -4294967296;
	setp.ne.s64 	%p26, %rd387, 0;
	@%p26 bra 	$L__BB247_111;
	cvt.u32.u64 	%r129, %rd254;
	cvt.u32.u64 	%r130, %rd548;
	rem.u32 	%r131, %r130, %r129;
	cvt.u64.u32 	%rd556, %r131;
	bra.uni 	$L__BB247_112;
$L__BB247_111:
	rem.s64 	%rd556, %rd548, %rd254;
$L__BB247_112:
	add.s64 	%rd389, %rd1, %rd384;
	ld.global.u64 	%rd390, [%rd389];
	mad.lo.s64 	%rd557, %rd390, %rd556, %rd557;
$L__BB247_113:
	shl.b64 	%rd391, %rd557, 1;
	add.s64 	%rd392, %rd3, %rd391;
	ld.global.u16 	%rs2, [%rd392];
	st.shared.u16 	[%r5], %rs2;
$L__BB247_114:
	bar.sync 	0;
	setp.lt.u32 	%p48, %r211, 66;
	@%p48 bra 	$L__BB247_118;
$L__BB247_115:
	shr.u32 	%r51, %r211, 1;
	setp.ge.u32 	%p49, %r1, %r51;
	@%p49 bra 	$L__BB247_117;
	ld.shared.u16 	%rs6, [%r5];
	and.b32  	%r200, %r211, 2046;
	add.s32 	%r201, %r5, %r200;
	ld.shared.u16 	%rs7, [%r201];
	add.s16 	%rs8, %rs7, %rs6;
	st.shared.u16 	[%r5], %rs8;
$L__BB247_117:
	bar.sync 	0;
	setp.gt.u32 	%p50, %r211, 131;
	mov.u32 	%r211, %r51;
	@%p50 bra 	$L__BB247_115;
$L__BB247_118:
	setp.gt.u32 	%p51, %r1, 31;
	@%p51 bra 	$L__BB247_121;
	ld.volatile.shared.u16 	%rs9, [%r5];
	ld.volatile.shared.u16 	%rs10, [%r5+64];
	add.s16 	%rs11, %rs10, %rs9;
	st.volatile.shared.u16 	[%r5], %rs11;
	ld.volatile.shared.u16 	%rs12, [%r5];
	ld.volatile.shared.u16 	%rs13, [%r5+32];
	add.s16 	%rs14, %rs13, %rs12;
	st.volatile.shared.u16 	[%r5], %rs14;
	ld.volatile.shared.u16 	%rs15, [%r5];
	ld.volatile.shared.u16 	%rs16, [%r5+16];
	add.s16 	%rs17, %rs16, %rs15;
	st.volatile.shared.u16 	[%r5], %rs17;
	ld.volatile.shared.u16 	%rs18, [%r5];
	ld.volatile.shared.u16 	%rs19, [%r5+8];
	add.s16 	%rs20, %rs19, %rs18;
	st.volatile.shared.u16 	[%r5], %rs20;
	ld.volatile.shared.u16 	%rs21, [%r5];
	ld.volatile.shared.u16 	%rs22, [%r5+4];
	add.s16 	%rs23, %rs22, %rs21;
	st.volatile.shared.u16 	[%r5], %rs23;
	ld.volatile.shared.u16 	%rs24, [%r5];
	ld.volatile.shared.u16 	%rs25, [%r5+2];
	add.s16 	%rs26, %rs25, %rs24;
	st.volatile.shared.u16 	[%r5], %rs26;
	setp.ne.s32 	%p52, %r1, 0;
	@%p52 bra 	$L__BB247_121;
	ld.shared.u16 	%rs27, [nansumsdata_i16];
	cvta.to.global.u64 	%rd470, %rd260;
	mul.wide.u32 	%rd471, %r2, 2;
	add.s64 	%rd472, %rd470, %rd471;
	st.global.u16 	[%rd472], %rs27;
$L__BB247_121:
	ret;

}
	// .globl	contiguous_nansum2_i16
.visible .entry contiguous_nansum2_i16(
	.param .u64 .ptr .align 1 contiguous_nansum2_i16_param_0,
	.param .u64 .ptr .align 1 contiguous_nansum2_i16_param_1,
	.param .u64 .ptr .align 1 contiguous_nansum2_i16_param_2,
	.param .u64 .ptr .align 1 contiguous_nansum2_i16_param_3,
	.param .u64 contiguous_nansum2_i16_param_4,
	.param .u64 contiguous_nansum2_i16_param_5,
	.param .u64 contiguous_nansum2_i16_param_6
)
{
	.reg .pred 	%p<53>;
	.reg .b16 	%rs<28>;
	.reg .b32 	%r<216>;
	.reg .b64 	%rd<572>;

	ld.param.u64 	%rd266, [contiguous_nansum2_i16_param_1];
	ld.param.u64 	%rd267, [contiguous_nansum2_i16_param_2];
	ld.param.u64 	%rd268, [contiguous_nansum2_i16_param_3];
	ld.param.u64 	%rd263, [contiguous_nansum2_i16_param_4];
	ld.param.u64 	%rd264, [contiguous_nansum2_i16_param_5];
	ld.param.u64 	%rd265, [contiguous_nansum2_i16_param_6];
	cvta.to.global.u64 	%rd1, %rd268;
	cvta.to.global.u64 	%rd2, %rd267;
	cvta.to.global.u64 	%rd571, %rd266;
	mov.u32 	%r1, %tid.x;
	mov.u32 	%r2, %ctaid.x;
	mov.u32 	%r215, %ntid.x;
	mul.lo.s32 	%r51, %r2, %r215;
	shl.b32 	%r52, %r51, 1;
	add.s32 	%r4, %r52, %r1;
	shl.b32 	%r53, %r1, 1;
	mov.u32 	%r54, nansumsdata_i16;
	add.s32 	%r5, %r54, %r53;
	mov.b16 	%rs1, 0;
	st.shared.u16 	[%r5], %rs1;
	add.s32 	%r55, %r4, %r215;
	cvt.u64.u32 	%rd4, %r55;
	setp.le.u64 	%p1, %rd264, %rd4;
	@%p1 bra 	$L__BB248_54;
	cvt.u64.u32 	%rd401, %r4;
	mov.u32 	%r132, %ctaid.y;
	cvt.u64.u32 	%rd402, %r132;
	mul.lo.s64 	%rd403, %rd264, %rd402;
	add.s64 	%rd525, %rd403, %rd401;
	add.s64 	%rd523, %rd403, %rd4;
	cvt.u32.u64 	%r6, %rd263;
	add.s32 	%r209, %r6, -1;
	setp.lt.s32 	%p27, %r209, 0;
	mov.b64 	%rd529, 0;
	mov.u64 	%rd530, %rd529;
	@%p27 bra 	$L__BB248_53;
	setp.lt.u32 	%p28, %r209, 3;
	mov.b64 	%rd530, 0;
	mov.u64 	%rd529, %rd530;
	@%p28 bra 	$L__BB248_30;
	add.s32 	%r207, %r6, -2;
	and.b32  	%r133, %r6, -4;
	neg.s32 	%r206, %r133;
	mov.b64 	%rd530, 0;
$L__BB248_4:
	.pragma "nounroll";
	add.s32 	%r12, %r207, 1;
	mul.wide.u32 	%rd407, %r12, 8;
	add.s64 	%rd408, %rd2, %rd407;
	ld.global.u64 	%rd11, [%rd408];
	or.b64  	%rd409, %rd525, %rd11;
	and.b64  	%rd410, %rd409, -4294967296;
	setp.ne.s64 	%p29, %rd410, 0;
	@%p29 bra 	$L__BB248_6;
	cvt.u32.u64 	%r134, %rd11;
	cvt.u32.u64 	%r135, %rd525;
	div.u32 	%r136, %r135, %r134;
	mul.lo.s32 	%r137, %r136, %r134;
	sub.s32 	%r138, %r135, %r137;
	cvt.u64.u32 	%rd491, %r136;
	cvt.u64.u32 	%rd492, %r138;
	bra.uni 	$L__BB248_7;
$L__BB248_6:
	div.s64 	%rd491, %rd525, %rd11;
	mul.lo.s64 	%rd411, %rd491, %rd11;
	sub.s64 	%rd492, %rd525, %rd411;
$L__BB248_7:
	mul.wide.u32 	%rd412, %r12, 8;
	add.s64 	%rd413, %rd1, %rd412;
	ld.global.u64 	%rd18, [%rd413];
	mad.lo.s64 	%rd19, %rd18, %rd492, %rd529;
	or.b64  	%rd414, %rd523, %rd11;
	and.b64  	%rd415, %rd414, -4294967296;
	setp.ne.s64 	%p30, %rd415, 0;
	@%p30 bra 	$L__BB248_9;
	cvt.u32.u64 	%r139, %rd11;
	cvt.u32.u64 	%r140, %rd523;
	div.u32 	%r141, %r140, %r139;
	mul.lo.s32 	%r142, %r141, %r139;
	sub.s32 	%r143, %r140, %r142;
	cvt.u64.u32 	%rd493, %r141;
	cvt.u64.u32 	%rd494, %r143;
	bra.uni 	$L__BB248_10;
$L__BB248_9:
	div.s64 	%rd493, %rd523, %rd11;
	mul.lo.s64 	%rd416, %rd493, %rd11;
	sub.s64 	%rd494, %rd523, %rd416;
$L__BB248_10:
	mad.lo.s64 	%rd26, %rd494, %rd18, %rd530;
	mul.wide.u32 	%rd417, %r207, 8;
	add.s64 	%rd418, %rd2, %rd417;
	ld.global.u64 	%rd27, [%rd418];
	or.b64  	%rd419, %rd491, %rd27;
	and.b64  	%rd420, %rd419, -4294967296;
	setp.ne.s64 	%p31, %rd420, 0;
	@%p31 bra 	$L__BB248_12;
	cvt.u32.u64 	%r144, %rd27;
	cvt.u32.u64 	%r145, %rd491;
	div.u32 	%r146, %r145, %r144;
	mul.lo.s32 	%r147, %r146, %r144;
	sub.s32 	%r148, %r145, %r147;
	cvt.u64.u32 	%rd495, %r146;
	cvt.u64.u32 	%rd496, %r148;
	bra.uni 	$L__BB248_13;
$L__BB248_12:
	div.s64 	%rd495, %rd491, %rd27;
	mul.lo.s64 	%rd421, %rd495, %rd27;
	sub.s64 	%rd496, %rd491, %rd421;
$L__BB248_13:
	mul.wide.u32 	%rd422, %r207, 8;
	add.s64 	%rd423, %rd1, %rd422;
	ld.global.u64 	%rd34, [%rd423];
	mad.lo.s64 	%rd35, %rd34, %rd496, %rd19;
	or.b64  	%rd424, %rd493, %rd27;
	and.b64  	%rd425, %rd424, -4294967296;
	setp.ne.s64 	%p32, %rd425, 0;
	@%p32 bra 	$L__BB248_15;
	cvt.u32.u64 	%r149, %rd27;
	cvt.u32.u64 	%r150, %rd493;
	div.u32 	%r151, %r150, %r149;
	mul.lo.s32 	%r152, %r151, %r149;
	sub.s32 	%r153, %r150, %r152;
	cvt.u64.u32 	%rd497, %r151;
	cvt.u64.u32 	%rd498, %r153;
	bra.uni 	$L__BB248_16;
$L__BB248_15:
	div.s64 	%rd497, %rd493, %rd27;
	mul.lo.s64 	%rd426, %rd497, %rd27;
	sub.s64 	%rd498, %rd493, %rd426;
$L__BB248_16:
	mad.lo.s64 	%rd42, %rd498, %rd34, %rd26;
	add.s32 	%r13, %r207, -1;
	mul.wide.u32 	%rd427, %r13, 8;
	add.s64 	%rd428, %rd2, %rd427;
	ld.global.u64 	%rd43, [%rd428];
	or.b64  	%rd429, %rd495, %rd43;
	and.b64  	%rd430, %rd429, -4294967296;
	setp.ne.s64 	%p33, %rd430, 0;
	@%p33 bra 	$L__BB248_18;
	cvt.u32.u64 	%r154, %rd43;
	cvt.u32.u64 	%r155, %rd495;
	div.u32 	%r156, %r155, %r154;
	mul.lo.s32 	%r157, %r156, %r154;
	sub.s32 	%r158, %r155, %r157;
	cvt.u64.u32 	%rd499, %r156;
	cvt.u64.u32 	%rd500, %r158;
	bra.uni 	$L__BB248_19;
$L__BB248_18:
	div.s64 	%rd499, %rd495, %rd43;
	mul.lo.s64 	%rd431, %rd499, %rd43;
	sub.s64 	%rd500, %rd495, %rd431;
$L__BB248_19:
	mul.wide.u32 	%rd432, %r13, 8;
	add.s64 	%rd433, %rd1, %rd432;
	ld.global.u64 	%rd50, [%rd433];
	mad.lo.s64 	%rd51, %rd50, %rd500, %rd35;
	or.b64  	%rd434, %rd497, %rd43;
	and.b64  	%rd435, %rd434, -4294967296;
	setp.ne.s64 	%p34, %rd435, 0;
	@%p34 bra 	$L__BB248_21;
	cvt.u32.u64 	%r159, %rd43;
	cvt.u32.u64 	%r160, %rd497;
	div.u32 	%r161, %r160, %r159;
	mul.lo.s32 	%r162, %r161, %r159;
	sub.s32 	%r163, %r160, %r162;
	cvt.u64.u32 	%rd501, %r161;
	cvt.u64.u32 	%rd502, %r163;
	bra.uni 	$L__BB248_22;
$L__BB248_21:
	div.s64 	%rd501, %rd497, %rd43;
	mul.lo.s64 	%rd436, %rd501, %rd43;
	sub.s64 	%rd502, %rd497, %rd436;
$L__BB248_22:
	mad.lo.s64 	%rd58, %rd502, %rd50, %rd42;
	add.s32 	%r164, %r207, -2;
	mul.wide.u32 	%rd437, %r164, 8;
	add.s64 	%rd438, %rd2, %rd437;
	ld.global.u64 	%rd59, [%rd438];
	or.b64  	%rd439, %rd499, %rd59;
	and.b64  	%rd440, %rd439, -4294967296;
	setp.ne.s64 	%p35, %rd440, 0;
	@%p35 bra 	$L__BB248_24;
	cvt.u32.u64 	%r165, %rd59;
	cvt.u32.u64 	%r166, %rd499;
	div.u32 	%r167, %r166, %r165;
	mul.lo.s32 	%r168, %r167, %r165;
	sub.s32 	%r169, %r166, %r168;
	cvt.u64.u32 	%rd525, %r167;
	cvt.u64.u32 	%rd504, %r169;
	bra.uni 	$L__BB248_25;
$L__BB248_24:
	div.s64 	%rd525, %rd499, %rd59;
	mul.lo.s64 	%rd441, %rd525, %rd59;
	sub.s64 	%rd504, %rd499, %rd441;
$L__BB248_25:
	mul.wide.u32 	%rd442, %r164, 8;
	add.s64 	%rd443, %rd1, %rd442;
	ld.global.u64 	%rd66, [%rd443];
	mad.lo.s64 	%rd529, %rd66, %rd504, %rd51;
	or.b64  	%rd444, %rd501, %rd59;
	and.b64  	%rd445, %rd444, -4294967296;
	setp.ne.s64 	%p36, %rd445, 0;
	@%p36 bra 	$L__BB248_27;
	cvt.u32.u64 	%r171, %rd59;
	cvt.u32.u64 	%r172, %rd501;
	div.u32 	%r173, %r172, %r171;
	mul.lo.s32 	%r174, %r173, %r171;
	sub.s32 	%r175, %r172, %r174;
	cvt.u64.u32 	%rd523, %r173;
	cvt.u64.u32 	%rd506, %r175;
	bra.uni 	$L__BB248_28;
$L__BB248_27:
	div.s64 	%rd523, %rd501, %rd59;
	mul.lo.s64 	%rd446, %rd523, %rd59;
	sub.s64 	%rd506, %rd501, %rd446;
$L__BB248_28:
	mad.lo.s64 	%rd530, %rd506, %rd66, %rd58;
	add.s32 	%r207, %r207, -4;
	add.s32 	%r206, %r206, 4;
	setp.ne.s32 	%p37, %r206, 0;
	@%p37 bra 	$L__BB248_4;
	add.s32 	%r209, %r207, 1;
$L__BB248_30:
	and.b32  	%r18, %r6, 3;
	setp.eq.s32 	%p38, %r18, 0;
	@%p38 bra 	$L__BB248_53;
	setp.eq.s32 	%p39, %r18, 1;
	@%p39 bra 	$L__BB248_45;
	mul.wide.u32 	%rd448, %r209, 8;
	add.s64 	%rd449, %rd2, %rd448;
	ld.global.u64 	%rd81, [%rd449];
	or.b64  	%rd450, %rd525, %rd81;
	and.b64  	%rd451, %rd450, -4294967296;
	setp.ne.s64 	%p40, %rd451, 0;
	@%p40 bra 	$L__BB248_34;
	cvt.u32.u64 	%r176, %rd81;
	cvt.u32.u64 	%r177, %rd525;
	div.u32 	%r178, %r177, %r176;
	mul.lo.s32 	%r179, %r178, %r176;
	sub.s32 	%r180, %r177, %r179;
	cvt.u64.u32 	%rd513, %r178;
	cvt.u64.u32 	%rd514, %r180;
	bra.uni 	$L__BB248_35;
$L__BB248_34:
	div.s64 	%rd513, %rd525, %rd81;
	mul.lo.s64 	%rd452, %rd513, %rd81;
	sub.s64 	%rd514, %rd525, %rd452;
$L__BB248_35:
	add.s64 	%rd454, %rd1, %rd448;
	ld.global.u64 	%rd88, [%rd454];
	mad.lo.s64 	%rd89, %rd88, %rd514, %rd529;
	or.b64  	%rd455, %rd523, %rd81;
	and.b64  	%rd456, %rd455, -4294967296;
	setp.ne.s64 	%p41, %rd456, 0;
	@%p41 bra 	$L__BB248_37;
	cvt.u32.u64 	%r181, %rd81;
	cvt.u32.u64 	%r182, %rd523;
	div.u32 	%r183, %r182, %r181;
	mul.lo.s32 	%r184, %r183, %r181;
	sub.s32 	%r185, %r182, %r184;
	cvt.u64.u32 	%rd515, %r183;
	cvt.u64.u32 	%rd516, %r185;
	bra.uni 	$L__BB248_38;
$L__BB248_37:
	div.s64 	%rd515, %rd523, %rd81;
	mul.lo.s64 	%rd457, %rd515, %rd81;
	sub.s64 	%rd516, %rd523, %rd457;
$L__BB248_38:
	mad.lo.s64 	%rd96, %rd516, %rd88, %rd530;
	add.s32 	%r19, %r209, -1;
	mul.wide.u32 	%rd458, %r19, 8;
	add.s64 	%rd459, %rd2, %rd458;
	ld.global.u64 	%rd97, [%rd459];
	or.b64  	%rd460, %rd513, %rd97;
	and.b64  	%rd461, %rd460, -4294967296;
	setp.ne.s64 	%p42, %rd461, 0;
	@%p42 bra 	$L__BB248_40;
	cvt.u32.u64 	%r186, %rd97;
	cvt.u32.u64 	%r187, %rd513;
	div.u32 	%r188, %r187, %r186;
	mul.lo.s32 	%r189, %r188, %r186;
	sub.s32 	%r190, %r187, %r189;
	cvt.u64.u32 	%rd525, %r188;
	cvt.u64.u32 	%rd518, %r190;
	bra.uni 	$L__BB248_41;
$L__BB248_40:
	div.s64 	%rd525, %rd513, %rd97;
	mul.lo.s64 	%rd462, %rd525, %rd97;
	sub.s64 	%rd518, %rd513, %rd462;
$L__BB248_41:
	add.s64 	%rd464, %rd1, %rd458;
	ld.global.u64 	%rd104, [%rd464];
	mad.lo.s64 	%rd529, %rd104, %rd518, %rd89;
	or.b64  	%rd465, %rd515, %rd97;
	and.b64  	%rd466, %rd465, -4294967296;
	setp.ne.s64 	%p43, %rd466, 0;
	@%p43 bra 	$L__BB248_43;
	cvt.u32.u64 	%r191, %rd97;
	cvt.u32.u64 	%r192, %rd515;
	div.u32 	%r193, %r192, %r191;
	mul.lo.s32 	%r194, %r193, %r191;
	sub.s32 	%r195, %r192, %r194;
	cvt.u64.u32 	%rd523, %r193;
	cvt.u64.u32 	%rd520, %r195;
	bra.uni 	$L__BB248_44;
$L__BB248_43:
	div.s64 	%rd523, %rd515, %rd97;
	mul.lo.s64 	%rd467, %rd523, %rd97;
	sub.s64 	%rd520, %rd515, %rd467;
$L__BB248_44:
	mad.lo.s64 	%rd530, %rd520, %rd104, %rd96;
	add.s32 	%r209, %r209, -2;
$L__BB248_45:
	and.b32  	%r196, %r6, 1;
	setp.eq.b32 	%p44, %r196, 1;
	not.pred 	%p45, %p44;
	@%p45 bra 	$L__BB248_53;
	mul.wide.u32 	%rd468, %r209, 8;
	add.s64 	%rd469, %rd2, %rd468;
	ld.global.u64 	%rd119, [%rd469];
	or.b64  	%rd470, %rd525, %rd119;
	and.b64  	%rd471, %rd470, -4294967296;
	setp.ne.s64 	%p46, %rd471, 0;
	@%p46 bra 	$L__BB248_48;
	cvt.u32.u64 	%r197, %rd119;
	cvt.u32.u64 	%r198, %rd525;
	rem.u32 	%r199, %r198, %r197;
	cvt.u64.u32 	%rd527, %r199;
	bra.uni 	$L__BB248_49;
$L__BB248_48:
	rem.s64 	%rd527, %rd525, %rd119;
$L__BB248_49:
	add.s64 	%rd473, %rd1, %rd468;
	ld.global.u64 	%rd123, [%rd473];
	mad.lo.s64 	%rd529, %rd123, %rd527, %rd529;
	or.b64  	%rd474, %rd523, %rd119;
	and.b64  	%rd475, %rd474, -4294967296;
	setp.ne.s64 	%p47, %rd475, 0;
	@%p47 bra 	$L__BB248_51;
	cvt.u32.u64 	%r200, %rd119;
	cvt.u32.u64 	%r201, %rd523;
	rem.u32 	%r202, %r201, %r200;
	cvt.u64.u32 	%rd528, %r202;
	bra.uni 	$L__BB248_52;
$L__BB248_51:
	rem.s64 	%rd528, %rd523, %rd119;
$L__BB248_52:
	mad.lo.s64 	%rd530, %rd528, %rd123, %rd530;
$L__BB248_53:
	shl.b64 	%rd476, %rd529, 1;
	add.s64 	%rd477, %rd571, %rd476;
	ld.global.u16 	%rs3, [%rd477];
	shl.b64 	%rd478, %rd530, 1;
	add.s64 	%rd479, %rd571, %rd478;
	ld.global.u16 	%rs4, [%rd479];
	add.s16 	%rs5, %rs4, %rs3;
	st.shared.u16 	[%r5], %rs5;
	bra.uni 	$L__BB248_114;
$L__BB248_54:
	cvt.u64.u32 	%rd131, %r4;
	setp.le.u64 	%p2, %rd264, %rd131;
	@%p2 bra 	$L__BB248_114;
	mov.u32 	%r56, %ctaid.y;
	cvt.u64.u32 	%rd269, %r56;
	mad.lo.s64 	%rd562, %rd264, %rd269, %rd131;
	cvt.u32.u64 	%r22, %rd263;
	add.s32 	%r213, %r22, -1;
	setp.lt.s32 	%p3, %r213, 0;
	@%p3 bra 	$L__BB248_113;
	and.b32  	%r24, %r22, 7;
	setp.lt.u32 	%p4, %r213, 7;
	@%p4 bra 	$L__BB248_84;
	add.s32 	%r211, %r22, -4;
	and.b32  	%r57, %r22, -8;
	neg.s32 	%r210, %r57;
$L__BB248_58:
	.pragma "nounroll";
	add.s32 	%r29, %r211, 3;
	mul.wide.u32 	%rd271, %r29, 8;
	add.s64 	%rd272, %rd2, %rd271;
	ld.global.u64 	%rd135, [%rd272];
	or.b64  	%rd273, %rd562, %rd135;
	and.b64  	%rd274, %rd273, -4294967296;
	setp.ne.s64 	%p5, %rd274, 0;
	@%p5 bra 	$L__BB248_60;
	cvt.u32.u64 	%r58, %rd135;
	cvt.u32.u64 	%r59, %rd562;
	div.u32 	%r60, %r59, %r58;
	mul.lo.s32 	%r61, %r60, %r58;
	sub.s32 	%r62, %r59, %r61;
	cvt.u64.u32 	%rd533, %r60;
	cvt.u64.u32 	%rd534, %r62;
	bra.uni 	$L__BB248_61;
$L__BB248_60:
	div.s64 	%rd533, %rd562, %rd135;
	mul.lo.s64 	%rd275, %rd533, %rd135;
	sub.s64 	%rd534, %rd562, %rd275;
$L__BB248_61:
	add.s64 	%rd277, %rd1, %rd271;
	ld.global.u64 	%rd278, [%rd277];
	mul.lo.s64 	%rd142, %rd278, %rd534;
	add.s32 	%r30, %r211, 2;
	mul.wide.u32 	%rd279, %r30, 8;
	add.s64 	%rd280, %rd2, %rd279;
	ld.global.u64 	%rd143, [%rd280];
	or.b64  	%rd281, %rd533, %rd143;
	and.b64  	%rd282, %rd281, -4294967296;
	setp.ne.s64 	%p6, %rd282, 0;
	@%p6 bra 	$L__BB248_63;
	cvt.u32.u64 	%r63, %rd143;
	cvt.u32.u64 	%r64, %rd533;
	div.u32 	%r65, %r64, %r63;
	mul.lo.s32 	%r66, %r65, %r63;
	sub.s32 	%r67, %r64, %r66;
	cvt.u64.u32 	%rd535, %r65;
	cvt.u64.u32 	%rd536, %r67;
	bra.uni 	$L__BB248_64;
$L__BB248_63:
	div.s64 	%rd535, %rd533, %rd143;
	mul.lo.s64 	%rd283, %rd535, %rd143;
	sub.s64 	%rd536, %rd533, %rd283;
$L__BB248_64:
	add.s64 	%rd285, %rd1, %rd279;
	ld.global.u64 	%rd286, [%rd285];
	mad.lo.s64 	%rd150, %rd286, %rd536, %rd142;
	add.s32 	%r31, %r211, 1;
	mul.wide.u32 	%rd287, %r31, 8;
	add.s64 	%rd288, %rd2, %rd287;
	ld.global.u64 	%rd151, [%rd288];
	or.b64  	%rd289, %rd535, %rd151;
	and.b64  	%rd290, %rd289, -4294967296;
	setp.ne.s64 	%p7, %rd290, 0;
	@%p7 bra 	$L__BB248_66;
	cvt.u32.u64 	%r68, %rd151;
	cvt.u32.u64 	%r69, %rd535;
	div.u32 	%r70, %r69, %r68;
	mul.lo.s32 	%r71, %r70, %r68;
	sub.s32 	%r72, %r69, %r71;
	cvt.u64.u32 	%rd537, %r70;
	cvt.u64.u32 	%rd538, %r72;
	bra.uni 	$L__BB248_67;
$L__BB248_66:
	div.s64 	%rd537, %rd535, %rd151;
	mul.lo.s64 	%rd291, %rd537, %rd151;
	sub.s64 	%rd538, %rd535, %rd291;
$L__BB248_67:
	add.s64 	%rd293, %rd1, %rd287;
	ld.global.u64 	%rd294, [%rd293];
	mad.lo.s64 	%rd158, %rd294, %rd538, %rd150;
	add.s32 	%r32, %r211, -4;
	mul.wide.u32 	%rd295, %r211, 8;
	add.s64 	%rd296, %rd2, %rd295;
	ld.global.u64 	%rd159, [%rd296];
	or.b64  	%rd297, %rd537, %rd159;
	and.b64  	%rd298, %rd297, -4294967296;
	setp.ne.s64 	%p8, %rd298, 0;
	@%p8 bra 	$L__BB248_69;
	cvt.u32.u64 	%r73, %rd159;
	cvt.u32.u64 	%r74, %rd537;
	div.u32 	%r75, %r74, %r73;
	mul.lo.s32 	%r76, %r75, %r73;
	sub.s32 	%r77, %r74, %r76;
	cvt.u64.u32 	%rd539, %r75;
	cvt.u64.u32 	%rd540, %r77;
	bra.uni 	$L__BB248_70;
$L__BB248_69:
	div.s64 	%rd539, %rd537, %rd159;
	mul.lo.s64 	%rd299, %rd539, %rd159;
	sub.s64 	%rd540, %rd537, %rd299;
$L__BB248_70:
	add.s64 	%rd301, %rd1, %rd295;
	ld.global.u64 	%rd302, [%rd301];
	mad.lo.s64 	%rd166, %rd302, %rd540, %rd158;
	add.s32 	%r33, %r211, -1;
	mul.wide.u32 	%rd303, %r33, 8;
	add.s64 	%rd304, %rd2, %rd303;
	ld.global.u64 	%rd167, [%rd304];
	or.b64  	%rd305, %rd539, %rd167;
	and.b64  	%rd306, %rd305, -4294967296;
	setp.ne.s64 	%p9, %rd306, 0;
	@%p9 bra 	$L__BB248_72;
	cvt.u32.u64 	%r78, %rd167;
	cvt.u32.u64 	%r79, %rd539;
	div.u32 	%r80, %r79, %r78;
	mul.lo.s32 	%r81, %r80, %r78;
	sub.s32 	%r82, %r79, %r81;
	cvt.u64.u32 	%rd541, %r80;
	cvt.u64.u32 	%rd542, %r82;
	bra.uni 	$L__BB248_73;
$L__BB248_72:
	div.s64 	%rd541, %rd539, %rd167;
	mul.lo.s64 	%rd307, %rd541, %rd167;
	sub.s64 	%rd542, %rd539, %rd307;
$L__BB248_73:
	add.s64 	%rd309, %rd1, %rd303;
	ld.global.u64 	%rd310, [%rd309];
	mad.lo.s64 	%rd174, %rd310, %rd542, %rd166;
	add.s32 	%r34, %r211, -2;
	mul.wide.u32 	%rd311, %r34, 8;
	add.s64 	%rd312, %rd2, %rd311;
	ld.global.u64 	%rd175, [%rd312];
	or.b64  	%rd313, %rd541, %rd175;
	and.b64  	%rd314, %rd313, -4294967296;
	setp.ne.s64 	%p10, %rd314, 0;
	@%p10 bra 	$L__BB248_75;
	cvt.u32.u64 	%r83, %rd175;
	cvt.u32.u64 	%r84, %rd541;
	div.u32 	%r85, %r84, %r83;
	mul.lo.s32 	%r86, %r85, %r83;
	sub.s32 	%r87, %r84, %r86;
	cvt.u64.u32 	%rd543, %r85;
	cvt.u64.u32 	%rd544, %r87;
	bra.uni 	$L__BB248_76;
$L__BB248_75:
	div.s64 	%rd543, %rd541, %rd175;
	mul.lo.s64 	%rd315, %rd543, %rd175;
	sub.s64 	%rd544, %rd541, %rd315;
$L__BB248_76:
	add.s64 	%rd317, %rd1, %rd311;
	ld.global.u64 	%rd318, [%rd317];
	mad.lo.s64 	%rd182, %rd318, %rd544, %rd174;
	add.s32 	%r35, %r211, -3;
	mul.wide.u32 	%rd319, %r35, 8;
	add.s64 	%rd320, %rd2, %rd319;
	ld.global.u64 	%rd183, [%rd320];
	or.b64  	%rd321, %rd543, %rd183;
	and.b64  	%rd322, %rd321, -4294967296;
	setp.ne.s64 	%p11, %rd322, 0;
	@%p11 bra 	$L__BB248_78;
	cvt.u32.u64 	%r88, %rd183;
	cvt.u32.u64 	%r89, %rd543;
	div.u32 	%r90, %r89, %r88;
	mul.lo.s32 	%r91, %r90, %r88;
	sub.s32 	%r92, %r89, %r91;
	cvt.u64.u32 	%rd545, %r90;
	cvt.u64.u32 	%rd546, %r92;
	bra.uni 	$L__BB248_79;
$L__BB248_78:
	div.s64 	%rd545, %rd543, %rd183;
	mul.lo.s64 	%rd323, %rd545, %rd183;
	sub.s64 	%rd546, %rd543, %rd323;
$L__BB248_79:
	add.s64 	%rd325, %rd1, %rd319;
	ld.global.u64 	%rd326, [%rd325];
	mad.lo.s64 	%rd190, %rd326, %rd546, %rd182;
	mul.wide.u32 	%rd327, %r32, 8;
	add.s64 	%rd328, %rd2, %rd327;
	ld.global.u64 	%rd191, [%rd328];
	or.b64  	%rd329, %rd545, %rd191;
	and.b64  	%rd330, %rd329, -4294967296;
	setp.ne.s64 	%p12, %rd330, 0;
	@%p12 bra 	$L__BB248_81;
	cvt.u32.u64 	%r93, %rd191;
	cvt.u32.u64 	%r94, %rd545;
	div.u32 	%r95, %r94, %r93;
	mul.lo.s32 	%r96, %r95, %r93;
	sub.s32 	%r97, %r94, %r96;
	cvt.u64.u32 	%rd562, %r95;
	cvt.u64.u32 	%rd548, %r97;
	bra.uni 	$L__BB248_82;
$L__BB248_81:
	div.s64 	%rd562, %rd545, %rd191;
	mul.lo.s64 	%rd331, %rd562, %rd191;
	sub.s64 	%rd548, %rd545, %rd331;
$L__BB248_82:
	add.s64 	%rd333, %rd1, %rd327;
	ld.global.u64 	%rd334, [%rd333];
	mad.lo.s64 	%rd335, %rd334, %rd548, %rd190;
	shl.b64 	%rd336, %rd335, 1;
	add.s64 	%rd571, %rd571, %rd336;
	add.s32 	%r211, %r211, -8;
	add.s32 	%r210, %r210, 8;
	setp.ne.s32 	%p13, %r210, 0;
	@%p13 bra 	$L__BB248_58;
	add.s32 	%r213, %r211, 3;
$L__BB248_84:
	setp.eq.s32 	%p14, %r24, 0;
	@%p14 bra 	$L__BB248_113;
	and.b32  	%r40, %r22, 3;
	setp.lt.u32 	%p15, %r24, 4;
	@%p15 bra 	$L__BB248_99;
	mul.wide.u32 	%rd338, %r213, 8;
	add.s64 	%rd339, %rd2, %rd338;
	ld.global.u64 	%rd202, [%rd339];
	or.b64  	%rd340, %rd562, %rd202;
	and.b64  	%rd341, %rd340, -4294967296;
	setp.ne.s64 	%p16, %rd341, 0;
	@%p16 bra 	$L__BB248_88;
	cvt.u32.u64 	%r98, %rd202;
	cvt.u32.u64 	%r99, %rd562;
	div.u32 	%r100, %r99, %r98;
	mul.lo.s32 	%r101, %r100, %r98;
	sub.s32 	%r102, %r99, %r101;
	cvt.u64.u32 	%rd552, %r100;
	cvt.u64.u32 	%rd553, %r102;
	bra.uni 	$L__BB248_89;
$L__BB248_88:
	div.s64 	%rd552, %rd562, %rd202;
	mul.lo.s64 	%rd342, %rd552, %rd202;
	sub.s64 	%rd553, %rd562, %rd342;
$L__BB248_89:
	add.s64 	%rd344, %rd1, %rd338;
	ld.global.u64 	%rd345, [%rd344];
	mul.lo.s64 	%rd209, %rd345, %rd553;
	add.s32 	%r41, %r213, -1;
	mul.wide.u32 	%rd346, %r41, 8;
	add.s64 	%rd347, %rd2, %rd346;
	ld.global.u64 	%rd210, [%rd347];
	or.b64  	%rd348, %rd552, %rd210;
	and.b64  	%rd349, %rd348, -4294967296;
	setp.ne.s64 	%p17, %rd349, 0;
	@%p17 bra 	$L__BB248_91;
	cvt.u32.u64 	%r103, %rd210;
	cvt.u32.u64 	%r104, %rd552;
	div.u32 	%r105, %r104, %r103;
	mul.lo.s32 	%r106, %r105, %r103;
	sub.s32 	%r107, %r104, %r106;
	cvt.u64.u32 	%rd554, %r105;
	cvt.u64.u32 	%rd555, %r107;
	bra.uni 	$L__BB248_92;
$L__BB248_91:
	div.s64 	%rd554, %rd552, %rd210;
	mul.lo.s64 	%rd350, %rd554, %rd210;
	sub.s64 	%rd555, %rd552, %rd350;
$L__BB248_92:
	add.s64 	%rd352, %rd1, %rd346;
	ld.global.u64 	%rd353, [%rd352];
	mad.lo.s64 	%rd217, %rd353, %rd555, %rd209;
	add.s32 	%r42, %r213, -2;
	mul.wide.u32 	%rd354, %r42, 8;
	add.s64 	%rd355, %rd2, %rd354;
	ld.global.u64 	%rd218, [%rd355];
	or.b64  	%rd356, %rd554, %rd218;
	and.b64  	%rd357, %rd356, -4294967296;
	setp.ne.s64 	%p18, %rd357, 0;
	@%p18 bra 	$L__BB248_94;
	cvt.u32.u64 	%r108, %rd218;
	cvt.u32.u64 	%r109, %rd554;
	div.u32 	%r110, %r109, %r108;
	mul.lo.s32 	%r111, %r110, %r108;
	sub.s32 	%r112, %r109, %r111;
	cvt.u64.u32 	%rd556, %r110;
	cvt.u64.u32 	%rd557, %r112;
	bra.uni 	$L__BB248_95;
$L__BB248_94:
	div.s64 	%rd556, %rd554, %rd218;
	mul.lo.s64 	%rd358, %rd556, %rd218;
	sub.s64 	%rd557, %rd554, %rd358;
$L__BB248_95:
	add.s64 	%rd360, %rd1, %rd354;
	ld.global.u64 	%rd361, [%rd360];
	mad.lo.s64 	%rd225, %rd361, %rd557, %rd217;
	add.s32 	%r43, %r213, -3;
	mul.wide.u32 	%rd362, %r43, 8;
	add.s64 	%rd363, %rd2, %rd362;
	ld.global.u64 	%rd226, [%rd363];
	or.b64  	%rd364, %rd556, %rd226;
	and.b64  	%rd365, %rd364, -4294967296;
	setp.ne.s64 	%p19, %rd365, 0;
	@%p19 bra 	$L__BB248_97;
	cvt.u32.u64 	%r113, %rd226;
	cvt.u32.u64 	%r114, %rd556;
	div.u32 	%r115, %r114, %r113;
	mul.lo.s32 	%r116, %r115, %r113;
	sub.s32 	%r117, %r114, %r116;
	cvt.u64.u32 	%rd562, %r115;
	cvt.u64.u32 	%rd559, %r117;
	bra.uni 	$L__BB248_98;
$L__BB248_97:
	div.s64 	%rd562, %rd556, %rd226;
	mul.lo.s64 	%rd366, %rd562, %rd226;
	sub.s64 	%rd559, %rd556, %rd366;
$L__BB248_98:
	add.s64 	%rd368, %rd1, %rd362;
	ld.global.u64 	%rd369, [%rd368];
	mad.lo.s64 	%rd370, %rd369, %rd559, %rd225;
	shl.b64 	%rd371, %rd370, 1;
	add.s64 	%rd571, %rd571, %rd371;
	add.s32 	%r213, %r213, -4;
$L__BB248_99:
	setp.eq.s32 	%p20, %r40, 0;
	@%p20 bra 	$L__BB248_113;
	setp.eq.s32 	%p21, %r40, 1;
	@%p21 bra 	$L__BB248_108;
	mul.wide.u32 	%rd373, %r213, 8;
	add.s64 	%rd374, %rd2, %rd373;
	ld.global.u64 	%rd237, [%rd374];
	or.b64  	%rd375, %rd562, %rd237;
	and.b64  	%rd376, %rd375, -4294967296;
	setp.ne.s64 	%p22, %rd376, 0;
	@%p22 bra 	$L__BB248_103;
	cvt.u32.u64 	%r118, %rd237;
	cvt.u32.u64 	%r119, %rd562;
	div.u32 	%r120, %r119, %r118;
	mul.lo.s32 	%r121, %r120, %r118;
	sub.s32 	%r122, %r119, %r121;
	cvt.u64.u32 	%rd563, %r120;
	cvt.u64.u32 	%rd564, %r122;
	bra.uni 	$L__BB248_104;
$L__BB248_103:
	div.s64 	%rd563, %rd562, %rd237;
	mul.lo.s64 	%rd377, %rd563, %rd237;
	sub.s64 	%rd564, %rd562, %rd377;
$L__BB248_104:
	add.s64 	%rd379, %rd1, %rd373;
	ld.global.u64 	%rd380, [%rd379];
	mul.lo.s64 	%rd244, %rd380, %rd564;
	add.s32 	%r46, %r213, -1;
	mul.wide.u32 	%rd381, %r46, 8;
	add.s64 	%rd382, %rd2, %rd381;
	ld.global.u64 	%rd245, [%rd382];
	or.b64  	%rd383, %rd563, %rd245;
	and.b64  	%rd384, %rd383, -4294967296;
	setp.ne.s64 	%p23, %rd384, 0;
	@%p23 bra 	$L__BB248_106;
	cvt.u32.u64 	%r123, %rd245;
	cvt.u32.u64 	%r124, %rd563;
	div.u32 	%r125, %r124, %r123;
	mul.lo.s32 	%r126, %r125, %r123;
	sub.s32 	%r127, %r124, %r126;
	cvt.u64.u32 	%rd562, %r125;
	cvt.u64.u32 	%rd566, %r127;
	bra.uni 	$L__BB248_107;
$L__BB248_106:
	div.s64 	%rd562, %rd563, %rd245;
	mul.lo.s64 	%rd385, %rd562, %rd245;
	sub.s64 	%rd566, %rd563, %rd385;
$L__BB248_107:
	add.s64 	%rd387, %rd1, %rd381;
	ld.global.u64 	%rd388, [%rd387];
	mad.lo.s64 	%rd389, %rd388, %rd566, %rd244;
	shl.b64 	%rd390, %rd389, 1;
	add.s64 	%rd571, %rd571, %rd390;
	add.s32 	%r213, %r213, -2;
$L__BB248_108:
	and.b32  	%r128, %r22, 1;
	setp.eq.b32 	%p24, %r128, 1;
	not.pred 	%p25, %p24;
	@%p25 bra 	$L__BB248_113;
	mul.wide.u32 	%rd391, %r213, 8;
	add.s64 	%rd392, %rd2, %rd391;
	ld.global.u64 	%rd256, [%rd392];
	or.b64  	%rd393, %rd562, %rd256;
	and.b64  	%rd394, %rd393, -4294967296;
	setp.ne.s64 	%p26, %rd394, 0;
	@%p26 bra 	$L__BB248_111;
	cvt.u32.u64 	%r129, %rd256;
	cvt.u32.u64 	%r130, %rd562;
	rem.u32 	%r131, %r130, %r129;
	cvt.u64.u32 	%rd570, %r131;
	bra.uni 	$L__BB248_112;
$L__BB248_111:
	rem.s64 	%rd570, %rd562, %rd256;
$L__BB248_112:
	add.s64 	%rd396, %rd1, %rd391;
	ld.global.u64 	%rd397, [%rd396];
	mul.lo.s64 	%rd398, %rd397, %rd570;
	shl.b64 	%rd399, %rd398, 1;
	add.s64 	%rd571, %rd571, %rd399;
$L__BB248_113:
	ld.global.u16 	%rs2, [%rd571];
	st.shared.u16 	[%r5], %rs2;
$L__BB248_114:
	bar.sync 	0;
	setp.lt.u32 	%p48, %r215, 66;
	@%p48 bra 	$L__BB248_118;
$L__BB248_115:
	shr.u32 	%r50, %r215, 1;
	setp.ge.u32 	%p49, %r1, %r50;
	@%p49 bra 	$L__BB248_117;
	ld.shared.u16 	%rs6, [%r5];
	and.b32  	%r203, %r215, 2046;
	add.s32 	%r204, %r5, %r203;
	ld.shared.u16 	%rs7, [%r204];
	add.s16 	%rs8, %rs7, %rs6;
	st.shared.u16 	[%r5], %rs8;
$L__BB248_117:
	bar.sync 	0;
	setp.gt.u32 	%p50, %r215, 131;
	mov.u32 	%r215, %r50;
	@%p50 bra 	$L__BB248_115;
$L__BB248_118:
	setp.gt.u32 	%p51, %r1, 31;
	@%p51 bra 	$L__BB248_121;
	ld.volatile.shared.u16 	%rs9, [%r5];
	ld.volatile.shared.u16 	%rs10, [%r5+64];
	add.s16 	%rs11, %rs10, %rs9;
	st.volatile.shared.u16 	[%r5], %rs11;
	ld.volatile.shared.u16 	%rs12, [%r5];
	ld.volatile.shared.u16 	%rs13, [%r5+32];
	add.s16 	%rs14, %rs13, %rs12;
	st.volatile.shared.u16 	[%r5], %rs14;
	ld.volatile.shared.u16 	%rs15, [%r5];
	ld.volatile.shared.u16 	%rs16, [%r5+16];
	add.s16 	%rs17, %rs16, %rs15;
	st.volatile.shared.u16 	[%r5], %rs17;
	ld.volatile.shared.u16 	%rs18, [%r5];
	ld.volatile.shared.u16 	%rs19, [%r5+8];
	add.s16 	%rs20, %rs19, %rs18;
	st.volatile.shared.u16 	[%r5], %rs20;
	ld.volatile.shared.u16 	%rs21, [%r5];
	ld.volatile.shared.u16 	%rs22, [%r5+4];
	add.s16 	%rs23, %rs22, %rs21;
	st.volatile.shared.u16 	[%r5], %rs23;
	ld.volatile.shared.u16 	%rs24, [%r5];
	ld.volatile.shared.u16 	%rs25, [%r5+2];
	add.s16 	%rs26, %rs25, %rs24;
	st.volatile.shared.u16 	[%r5], %rs26;
	setp.ne.s32 	%p52, %r1, 0;
	@%p52 bra 	$L__BB248_121;
	ld.param.u64 	%rd486, [contiguous_nansum2_i16_param_0];
	ld.shared.u16 	%rs27, [nansumsdata_i16];
	cvt.u64.u32 	%rd480, %r2;
	mov.u32 	%r205, %ctaid.y;
	cvt.u64.u32 	%rd481, %r205;
	mad.lo.s64 	%rd482, %rd265, %rd481, %rd480;
	cvta.to.global.u64 	%rd483, %rd486;
	shl.b64 	%rd484, %rd482, 1;
	add.s64 	%rd485, %rd483, %rd484;
	st.global.u16 	[%rd485], %rs27;
$L__BB248_121:
	ret;

}
	// .globl	contiguous_nansum22_i16
.visible .entry contiguous_nansum22_i16(
	.param .u64 .ptr .align 1 contiguous_nansum22_i16_param_0,
	.param .u64 .ptr .align 1 contiguous_nansum22_i16_param_1,
	.param .u64 contiguous_nansum22_i16_param_2,
	.param .u64 contiguous_nansum22_i16_param_3
)
{
	.reg .pred 	%p<8>;
	.reg .b16 	%rs<28>;
	.reg .b32 	%r<19>;
	.reg .b64 	%rd<27>;

	ld.param.u64 	%rd4, [contiguous_nansum22_i16_param_0];
	ld.param.u64 	%rd7, [contiguous_nansum22_i16_param_1];
	ld.param.u64 	%rd5, [contiguous_nansum22_i16_param_2];
	ld.param.u64 	%rd6, [contiguous_nansum22_i16_param_3];
	cvta.to.global.u64 	%rd1, %rd7;
	mov.u32 	%r1, %tid.x;
	mov.u32 	%r2, %ctaid.x;
	mov.u32 	%r18, %ntid.x;
	mul.lo.s32 	%r8, %r2, %r18;
	shl.b32 	%r9, %r8, 1;
	add.s32 	%r4, %r9, %r1;
	shl.b32 	%r10, %r1, 1;
	mov.u32 	%r11, nansumsdata_i16;
	add.s32 	%r5, %r11, %r10;
	mov.b16 	%rs1, 0;
	st.shared.u16 	[%r5], %rs1;
	add.s32 	%r12, %r4, %r18;
	cvt.u64.u32 	%rd2, %r12;
	setp.le.u64 	%p1, %rd5, %rd2;
	@%p1 bra 	$L__BB249_2;
	cvt.u64.u32 	%rd12, %r4;
	mov.u32 	%r14, %ctaid.y;
	cvt.u64.u32 	%rd13, %r14;
	mul.lo.s64 	%rd14, %rd5, %rd13;
	add.s64 	%rd15, %rd14, %rd12;
	shl.b64 	%rd16, %rd15, 1;
	add.s64 	%rd17, %rd1, %rd16;
	ld.global.u16 	%rs3, [%rd17];
	add.s64 	%rd18, %rd14, %rd2;
	shl.b64 	%rd19, %rd18, 1;
	add.s64 	%rd20, %rd1, %rd19;
	ld.global.u16 	%rs4, [%rd20];
	add.s16 	%rs5, %rs4, %rs3;
	st.shared.u16 	[%r5], %rs5;
	bra.uni 	$L__BB249_4;
$L__BB249_2:
	cvt.u64.u32 	%rd3, %r4;
	setp.le.u64 	%p2, %rd5, %rd3;
	@%p2 bra 	$L__BB249_4;
	mov.u32 	%r13, %ctaid.y;
	cvt.u64.u32 	%rd8, %r13;
	mad.lo.s64 	%rd9, %rd5, %rd8, %rd3;
	shl.b64 	%rd10, %rd9, 1;
	add.s64 	%rd11, %rd1, %rd10;
	ld.global.u16 	%rs2, [%rd11];
	st.shared.u16 	[%r5], %rs2;
$L__BB249_4:
	bar.sync 	0;
	setp.lt.u32 	%p3, %r18, 66;
	@%p3 bra 	$L__BB249_8;
$L__BB249_5:
	shr.u32 	%r7, %r18, 1;
	setp.ge.u32 	%p4, %r1, %r7;
	@%p4 bra 	$L__BB249_7;
	ld.shared.u16 	%rs6, [%r5];
	and.b32  	%r15, %r18, 2046;
	add.s32 	%r16, %r5, %r15;
	ld.shared.u16 	%rs7, [%r16];
	add.s16 	%rs8, %rs7, %rs6;
	st.shared.u16 	[%r5], %rs8;
$L__BB249_7:
	bar.sync 	0;
	setp.gt.u32 	%p5, %r18, 131;
	mov.u32 	%r18, %r7;
	@%p5 bra 	$L__BB249_5;
$L__BB249_8:
	setp.gt.u32 	%p6, %r1, 31;
	@%p6 bra 	$L__BB249_11;
	ld.volatile.shared.u16 	%rs9, [%r5];
	ld.volatile.shared.u16 	%rs10, [%r5+64];
	add.s16 	%rs11, %rs10, %rs9;
	st.volatile.shared.u16 	[%r5], %rs11;
	ld.volatile.shared.u16 	%rs12, [%r5];
	ld.volatile.shared.u16 	%rs13, [%r5+32];
	add.s16 	%rs14, %rs13, %rs12;
	st.volatile.shared.u16 	[%r5], %rs14;
	ld.volatile.shared.u16 	%rs15, [%r5];
	ld.volatile.shared.u16 	%rs16, [%r5+16];
	add.s16 	%rs17, %rs16, %rs15;
	st.volatile.shared.u16 	[%r5], %rs17;
	ld.volatile.shared.u16 	%rs18, [%r5];
	ld.volatile.shared.u16 	%rs19, [%r5+8];
	add.s16 	%rs20, %rs19, %rs18;
	st.volatile.shared.u16 	[%r5], %rs20;
	ld.volatile.shared.u16 	%rs21, [%r5];
	ld.volatile.shared.u16 	%rs22, [%r5+4];
	add.s16 	%rs23, %rs22, %rs21;
	st.volatile.shared.u16 	[%r5], %rs23;
	ld.volatile.shared.u16 	%rs24, [%r5];
	ld.volatile.shared.u16 	%rs25, [%r5+2];
	add.s16 	%rs26, %rs25, %rs24;
	st.volatile.shared.u16 	[%r5], %rs26;
	setp.ne.s32 	%p7, %r1, 0;
	@%p7 bra 	$L__BB249_11;
	ld.shared.u16 	%rs27, [nansumsdata_i16];
	cvt.u64.u32 	%rd21, %r2;
	mov.u32 	%r17, %ctaid.y;
	cvt.u64.u32 	%rd22, %r17;
	mad.lo.s64 	%rd23, %rd6, %rd22, %rd21;
	cvta.to.global.u64 	%rd24, %rd4;
	shl.b64 	%rd25, %rd23, 1;
	add.s64 	%rd26, %rd24, %rd25;
	st.global.u16 	[%rd26], %rs27;
$L__BB249_11:
	ret;

}
	// .globl	contiguous_nansum3_i16
.visible .entry contiguous_nansum3_i16(
	.param .u64 .ptr .align 1 contiguous_nansum3_i16_param_0,
	.param .u64 .ptr .align 1 contiguous_nansum3_i16_param_1,
	.param .u64 .ptr .align 1 contiguous_nansum3_i16_param_2,
	.param .u64 .ptr .align 1 contiguous_nansum3_i16_param_3,
	.param .u64 contiguous_nansum3_i16_param_4,
	.param .u64 contiguous_nansum3_i16_param_5,
	.param .u64 contiguous_nansum3_i16_param_6
)
{
	.reg .pred 	%p<38>;
	.reg .b16 	%rs<56>;
	.reg .b32 	%r<204>;
	.reg .b64 	%rd<308>;

	ld.param.u64 	%rd144, [contiguous_nansum3_i16_param_0];
	ld.param.u64 	%rd145, [contiguous_nansum3_i16_param_1];
	ld.param.u64 	%rd148, [contiguous_nansum3_i16_param_2];
	ld.param.u64 	%rd149, [contiguous_nansum3_i16_param_3];
	ld.param.u64 	%rd146, [contiguous_nansum3_i16_param_4];
	ld.param.u64 	%rd147, [contiguous_nansum3_i16_param_5];
	ld.param.u64 	%rd150, [contiguous_nansum3_i16_param_6];
	cvta.to.global.u64 	%rd1, %rd149;
	cvta.to.global.u64 	%rd2, %rd148;
	mov.u32 	%r1, %tid.y;
	mov.u32 	%r2, %ntid.x;
	mov.u32 	%r3, %tid.x;
	mad.lo.s32 	%r64, %r1, %r2, %r3;
	mov.u32 	%r65, %ctaid.x;
	mad.lo.s32 	%r66, %r65, %r2, %r3;
	mov.u32 	%r4, %ctaid.y;
	mov.u32 	%r5, %ntid.y;
	mad.lo.s32 	%r67, %r4, %r5, %r1;
	shl.b32 	%r68, %r64, 1;
	mov.u32 	%r69, nansumsdata_i16;
	add.s32 	%r7, %r69, %r68;
	mov.b16 	%rs16, 0;
	st.shared.u16 	[%r7], %rs16;
	cvt.u64.u32 	%rd3, %r66;
	setp.le.u64 	%p1, %rd147, %rd3;
	cvt.u64.u32 	%rd152, %r67;
	setp.le.u64 	%p2, %rd150, %rd152;
	or.pred  	%p3, %p1, %p2;
	@%p3 bra 	$L__BB250_76;
	cvt.u32.u64 	%r70, %rd3;
	cvt.u32.u64 	%r71, %rd147;
	mad.lo.s32 	%r194, %r67, %r71, %r70;
	cvt.u32.u64 	%r9, %rd146;
	add.s32 	%r193, %r9, -1;
	setp.lt.s32 	%p4, %r193, 0;
	mov.b64 	%rd307, 0;
	@%p4 bra 	$L__BB250_59;
	setp.lt.u32 	%p5, %r193, 7;
	mov.b64 	%rd307, 0;
	@%p5 bra 	$L__BB250_30;
	add.s32 	%r189, %r9, -4;
	and.b32  	%r72, %r9, -8;
	neg.s32 	%r188, %r72;
	mov.b64 	%rd307, 0;
$L__BB250_4:
	.pragma "nounroll";
	add.s32 	%r16, %r189, 3;
	cvt.u64.u32 	%rd5, %r194;
	mul.wide.u32 	%rd157, %r16, 8;
	add.s64 	%rd158, %rd2, %rd157;
	ld.global.u64 	%rd6, [%rd158];
	and.b64  	%rd159, %rd6, -4294967296;
	setp.ne.s64 	%p6, %rd159, 0;
	@%p6 bra 	$L__BB250_6;
	cvt.u32.u64 	%r73, %rd6;
	cvt.u32.u64 	%r74, %rd5;
	div.u32 	%r75, %r74, %r73;
	mul.lo.s32 	%r76, %r75, %r73;
	sub.s32 	%r77, %r74, %r76;
	cvt.u64.u32 	%rd272, %r75;
	cvt.u64.u32 	%rd273, %r77;
	bra.uni 	$L__BB250_7;
$L__BB250_6:
	div.s64 	%rd272, %rd5, %rd6;
	mul.lo.s64 	%rd160, %rd272, %rd6;
	sub.s64 	%rd273, %rd5, %rd160;
$L__BB250_7:
	mul.wide.u32 	%rd161, %r16, 8;
	add.s64 	%rd162, %rd1, %rd161;
	ld.global.u64 	%rd163, [%rd162];
	mad.lo.s64 	%rd13, %rd163, %rd273, %rd307;
	add.s32 	%r17, %r189, 2;
	and.b64  	%rd14, %rd272, 4294967295;
	mul.wide.u32 	%rd164, %r17, 8;
	add.s64 	%rd165, %rd2, %rd164;
	ld.global.u64 	%rd15, [%rd165];
	and.b64  	%rd166, %rd15, -4294967296;
	setp.ne.s64 	%p7, %rd166, 0;
	@%p7 bra 	$L__BB250_9;
	cvt.u32.u64 	%r78, %rd15;
	cvt.u32.u64 	%r79, %rd14;
	div.u32 	%r80, %r79, %r78;
	mul.lo.s32 	%r81, %r80, %r78;
	sub.s32 	%r82, %r79, %r81;
	cvt.u64.u32 	%rd274, %r80;
	cvt.u64.u32 	%rd275, %r82;
	bra.uni 	$L__BB250_10;
$L__BB250_9:
	div.s64 	%rd274, %rd14, %rd15;
	mul.lo.s64 	%rd167, %rd274, %rd15;
	sub.s64 	%rd275, %rd14, %rd167;
$L__BB250_10:
	mul.wide.u32 	%rd168, %r17, 8;
	add.s64 	%rd169, %rd1, %rd168;
	ld.global.u64 	%rd170, [%rd169];
	mad.lo.s64 	%rd22, %rd170, %rd275, %rd13;
	add.s32 	%r18, %r189, 1;
	and.b64  	%rd23, %rd274, 4294967295;
	mul.wide.u32 	%rd171, %r18, 8;
	add.s64 	%rd172, %rd2, %rd171;
	ld.global.u64 	%rd24, [%rd172];
	and.b64  	%rd173, %rd24, -4294967296;
	setp.ne.s64 	%p8, %rd173, 0;
	@%p8 bra 	$L__BB250_12;
	cvt.u32.u64 	%r83, %rd24;
	cvt.u32.u64 	%r84, %rd23;
	div.u32 	%r85, %r84, %r83;
	mul.lo.s32 	%r86, %r85, %r83;
	sub.s32 	%r87, %r84, %r86;
	cvt.u64.u32 	%rd276, %r85;
	cvt.u64.u32 	%rd277, %r87;
	bra.uni 	$L__BB250_13;
$L__BB250_12:
	div.s64 	%rd276, %rd23, %rd24;
	mul.lo.s64 	%rd174, %rd276, %rd24;
	sub.s64 	%rd277, %rd23, %rd174;
$L__BB250_13:
	mul.wide.u32 	%rd175, %r18, 8;
	add.s64 	%rd176, %rd1, %rd175;
	ld.global.u64 	%rd177, [%rd176];
	mad.lo.s64 	%rd31, %rd177, %rd277, %rd22;
	and.b64  	%rd32, %rd276, 4294967295;
	mul.wide.u32 	%rd178, %r189, 8;
	add.s64 	%rd179, %rd2, %rd178;
	ld.global.u64 	%rd33, [%rd179];
	and.b64  	%rd180, %rd33, -4294967296;
	setp.ne.s64 	%p9, %rd180, 0;
	@%p9 bra 	$L__BB250_15;
	cvt.u32.u64 	%r88, %rd33;
	cvt.u32.u64 	%r89, %rd32;
	div.u32 	%r90, %r89, %r88;
	mul.lo.s32 	%r91, %r90, %r88;
	sub.s32 	%r92, %r89, %r91;
	cvt.u64.u32 	%rd278, %r90;
	cvt.u64.u32 	%rd279, %r92;
	bra.uni 	$L__BB250_16;
$L__BB250_15:
	div.s64 	%rd278, %rd32, %rd33;
	mul.lo.s64 	%rd181, %rd278, %rd33;
	sub.s64 	%rd279, %rd32, %rd181;
$L__BB250_16:
	mul.wide.u32 	%rd182, %r189, 8;
	add.s64 	%rd183, %rd1, %rd182;
	ld.global.u64 	%rd184, [%rd183];
	mad.lo.s64 	%rd40, %rd184, %rd279, %rd31;
	add.s32 	%r19, %r189, -1;
	and.b64  	%rd41, %rd278, 4294967295;
	mul.wide.u32 	%rd185, %r19, 8;
	add.s64 	%rd186, %rd2, %rd185;
	ld.global.u64 	%rd42, [%rd186];
	and.b64  	%rd187, %rd42, -4294967296;
	setp.ne.s64 	%p10, %rd187, 0;
	@%p10 bra 	$L__BB250_18;
	cvt.u32.u64 	%r93, %rd42;
	cvt.u32.u64 	%r94, %rd41;
	div.u32 	%r95, %r94, %r93;
	mul.lo.s32 	%r96, %r95, %r93;
	sub.s32 	%r97, %r94, %r96;
	cvt.u64.u32 	%rd280, %r95;
	cvt.u64.u32 	%rd281, %r97;
	bra.uni 	$L__BB250_19;
$L__BB250_18:
	div.s64 	%rd280, %rd41, %rd42;
	mul.lo.s64 	%rd188, %rd280, %rd42;
	sub.s64 	%rd281, %rd41, %rd188;
$L__BB250_19:
	mul.wide.u32 	%rd189, %r19, 8;
	add.s64 	%rd190, %rd1, %rd189;
	ld.global.u64 	%rd191, [%rd190];
	mad.lo.s64 	%rd49, %rd191, %rd281, %rd40;
	add.s32 	%r20, %r189, -2;
	and.b64  	%rd50, %rd280, 4294967295;
	mul.wide.u32 	%rd192, %r20, 8;
	add.s64 	%rd193, %rd2, %rd192;
	ld.global.u64 	%rd51, [%rd193];
	and.b64  	%rd194, %rd51, -4294967296;
	setp.ne.s64 	%p11, %rd194, 0;
	@%p11 bra 	$L__BB250_21;
	cvt.u32.u64 	%r98, %rd51;
	cvt.u32.u64 	%r99, %rd50;
	div.u32 	%r100, %r99, %r98;
	mul.lo.s32 	%r101, %r100, %r98;
	sub.s32 	%r102, %r99, %r101;
	cvt.u64.u32 	%rd282, %r100;
	cvt.u64.u32 	%rd283, %r102;
	bra.uni 	$L__BB250_22;
$L__BB250_21:
	div.s64 	%rd282, %rd50, %rd51;
	mul.lo.s64 	%rd195, %rd282, %rd51;
	sub.s64 	%rd283, %rd50, %rd195;
$L__BB250_22:
	mul.wide.u32 	%rd196, %r20, 8;
	add.s64 	%rd197, %rd1, %rd196;
	ld.global.u64 	%rd198, [%rd197];
	mad.lo.s64 	%rd58, %rd198, %rd283, %rd49;
	add.s32 	%r21, %r189, -3;
	and.b64  	%rd59, %rd282, 4294967295;
	mul.wide.u32 	%rd199, %r21, 8;
	add.s64 	%rd200, %rd2, %rd199;
	ld.global.u64 	%rd60, [%rd200];
	and.b64  	%rd201, %rd60, -4294967296;
	setp.ne.s64 	%p12, %rd201, 0;
	@%p12 bra 	$L__BB250_24;
	cvt.u32.u64 	%r103, %rd60;
	cvt.u32.u64 	%r104, %rd59;
	div.u32 	%r105, %r104, %r103;
	mul.lo.s32 	%r106, %r105, %r103;
	sub.s32 	%r107, %r104, %r106;
	cvt.u64.u32 	%rd284, %r105;
	cvt.u64.u32 	%rd285, %r107;
	bra.uni 	$L__BB250_25;
$L__BB250_24:
	div.s64 	%rd284, %rd59, %rd60;
	mul.lo.s64 	%rd202, %rd284, %rd60;
	sub.s64 	%rd285, %rd59, %rd202;
$L__BB250_25:
	mul.wide.u32 	%rd203, %r21, 8;
	add.s64 	%rd204, %rd1, %rd203;
	ld.global.u64 	%rd205, [%rd204];
	mad.lo.s64 	%rd67, %rd205, %rd285, %rd58;
	and.b64  	%rd68, %rd284, 4294967295;
	add.s32 	%r108, %r189, -4;
	mul.wide.u32 	%rd206, %r108, 8;
	add.s64 	%rd207, %rd2, %rd206;
	ld.global.u64 	%rd69, [%rd207];
	and.b64  	%rd208, %rd69, -4294967296;
	setp.ne.s64 	%p13, %rd208, 0;
	@%p13 bra 	$L__BB250_27;
	cvt.u32.u64 	%r109, %rd69;
	cvt.u32.u64 	%r110, %rd68;
	div.u32 	%r111, %r110, %r109;
	mul.lo.s32 	%r112, %r111, %r109;
	sub.s32 	%r113, %r110, %r112;
	cvt.u64.u32 	%rd286, %r111;
	cvt.u64.u32 	%rd287, %r113;
	bra.uni 	$L__BB250_28;
$L__BB250_27:
	div.s64 	%rd286, %rd68, %rd69;
	mul.lo.s64 	%rd209, %rd286, %rd69;
	sub.s64 	%rd287, %rd68, %rd209;
$L__BB250_28:
	mul.wide.u32 	%rd210, %r108, 8;
	add.s64 	%rd211, %rd1, %rd210;
	ld.global.u64 	%rd212, [%rd211];
	mad.lo.s64 	%rd307, %rd212, %rd287, %rd67;
	cvt.u32.u64 	%r194, %rd286;
	add.s32 	%r189, %r189, -8;
	add.s32 	%r188, %r188, 8;
	setp.ne.s32 	%p14, %r188, 0;
	@%p14 bra 	$L__BB250_4;
	add.s32 	%r193, %r189, 3;
$L__BB250_30:
	and.b32  	%r28, %r9, 7;
	setp.eq.s32 	%p15, %r28, 0;
	@%p15 bra 	$L__BB250_59;
	and.b32  	%r29, %r9, 3;
	setp.lt.u32 	%p16, %r28, 4;
	@%p16 bra 	$L__BB250_45;
	cvt.u64.u32 	%rd79, %r194;
	mul.wide.u32 	%rd214, %r193, 8;
	add.s64 	%rd215, %rd2, %rd214;
	ld.global.u64 	%rd80, [%rd215];
	and.b64  	%rd216, %rd80, -4294967296;
	setp.ne.s64 	%p17, %rd216, 0;
	@%p17 bra 	$L__BB250_34;
	cvt.u32.u64 	%r115, %rd80;
	cvt.u32.u64 	%r116, %rd79;
	div.u32 	%r117, %r116, %r115;
	mul.lo.s32 	%r118, %r117, %r115;
	sub.s32 	%r119, %r116, %r118;
	cvt.u64.u32 	%rd290, %r117;
	cvt.u64.u32 	%rd291, %r119;
	bra.uni 	$L__BB250_35;
$L__BB250_34:
	div.s64 	%rd290, %rd79, %rd80;
	mul.lo.s64 	%rd217, %rd290, %rd80;
	sub.s64 	%rd291, %rd79, %rd217;
$L__BB250_35:
	mul.wide.u32 	%rd218, %r193, 8;
	add.s64 	%rd219, %rd1, %rd218;
	ld.global.u64 	%rd220, [%rd219];
	mad.lo.s64 	%rd87, %rd220, %rd291, %rd307;
	add.s32 	%r30, %r193, -1;
	and.b64  	%rd88, %rd290, 4294967295;
	mul.wide.u32 	%rd221, %r30, 8;
	add.s64 	%rd222, %rd2, %rd221;
	ld.global.u64 	%rd89, [%rd222];
	and.b64  	%rd223, %rd89, -4294967296;
	setp.ne.s64 	%p18, %rd223, 0;
	@%p18 bra 	$L__BB250_37;
	cvt.u32.u64 	%r120, %rd89;
	cvt.u32.u64 	%r121, %rd88;
	div.u32 	%r122, %r121, %r120;
	mul.lo.s32 	%r123, %r122, %r120;
	sub.s32 	%r124, %r121, %r123;
	cvt.u64.u32 	%rd292, %r122;
	cvt.u64.u32 	%rd293, %r124;
	bra.uni 	$L__BB250_38;
$L__BB250_37:
	div.s64 	%rd292, %rd88, %rd89;
	mul.lo.s64 	%rd224, %rd292, %rd89;
	sub.s64 	%rd293, %rd88, %rd224;
$L__BB250_38:
	mul.wide.u32 	%rd225, %r30, 8;
	add.s64 	%rd226, %rd1, %rd225;
	ld.global.u64 	%rd227, [%rd226];
	mad.lo.s64 	%rd96, %rd227, %rd293, %rd87;
	add.s32 	%r31, %r193, -2;
	and.b64  	%rd97, %rd292, 4294967295;
	mul.wide.u32 	%rd228, %r31, 8;
	add.s64 	%rd229, %rd2, %rd228;
	ld.global.u64 	%rd98, [%rd229];
	and.b64  	%rd230, %rd98, -4294967296;
	setp.ne.s64 	%p19, %rd230, 0;
	@%p19 bra 	$L__BB250_40;
	cvt.u32.u64 	%r125, %rd98;
	cvt.u32.u64 	%r126, %rd97;
	div.u32 	%r127, %r126, %r125;
	mul.lo.s32 	%r128, %r127, %r125;
	sub.s32 	%r129, %r126, %r128;
	cvt.u64.u32 	%rd294, %r127;
	cvt.u64.u32 	%rd295, %r129;
	bra.uni 	$L__BB250_41;
$L__BB250_40:
	div.s64 	%rd294, %rd97, %rd98;
	mul.lo.s64 	%rd231, %rd294, %rd98;
	sub.s64 	%rd295, %rd97, %rd231;
$L__BB250_41:
	mul.wide.u32 	%rd232, %r31, 8;
	add.s64 	%rd233, %rd1, %rd232;
	ld.global.u64 	%rd234, [%rd233];
	mad.lo.s64 	%rd105, %rd234, %rd295, %rd96;
	add.s32 	%r32, %r193, -3;
	and.b64  	%rd106, %rd294, 4294967295;
	mul.wide.u32 	%rd235, %r32, 8;
	add.s64 	%rd236, %rd2, %rd235;
	ld.global.u64 	%rd107, [%rd236];
	and.b64  	%rd237, %rd107, -4294967296;
	setp.ne.s64 	%p20, %rd237, 0;
	@%p20 bra 	$L__BB250_43;
	cvt.u32.u64 	%r130, %rd107;
	cvt.u32.u64 	%r131, %rd106;
	div.u32 	%r132, %r131, %r130;
	mul.lo.s32 	%r133, %r132, %r130;
	sub.s32 	%r134, %r131, %r133;
	cvt.u64.u32 	%rd296, %r132;
	cvt.u64.u32 	%rd297, %r134;
	bra.uni 	$L__BB250_44;
$L__BB250_43:
	div.s64 	%rd296, %rd106, %rd107;
	mul.lo.s64 	%rd238, %rd296, %rd107;
	sub.s64 	%rd297, %rd106, %rd238;
$L__BB250_44:
	mul.wide.u32 	%rd239, %r32, 8;
	add.s64 	%rd240, %rd1, %rd239;
	ld.global.u64 	%rd241, [%rd240];
	mad.lo.s64 	%rd307, %rd241, %rd297, %rd105;
	cvt.u32.u64 	%r194, %rd296;
	add.s32 	%r193, %r193, -4;
$L__BB250_45:
	setp.eq.s32 	%p21, %r29, 0;
	@%p21 bra 	$L__BB250_59;
	setp.eq.s32 	%p22, %r29, 1;
	@%p22 bra 	$L__BB250_54;
	cvt.u64.u32 	%rd117, %r194;
	mul.wide.u32 	%rd243, %r193, 8;
	add.s64 	%rd244, %rd2, %rd243;
	ld.global.u64 	%rd118, [%rd244];
	and.b64  	%rd245, %rd118, -4294967296;
	setp.ne.s64 	%p23, %rd245, 0;
	@%p23 bra 	$L__BB250_49;
	cvt.u32.u64 	%r135, %rd118;
	cvt.u32.u64 	%r136, %rd117;
	div.u32 	%r137, %r136, %r135;
	mul.lo.s32 	%r138, %r137, %r135;
	sub.s32 	%r139, %r136, %r138;
	cvt.u64.u32 	%rd300, %r137;
	cvt.u64.u32 	%rd301, %r139;
	bra.uni 	$L__BB250_50;
$L__BB250_49:
	div.s64 	%rd300, %rd117, %rd118;
	mul.lo.s64 	%rd246, %rd300, %rd118;
	sub.s64 	%rd301, %rd117, %rd246;
$L__BB250_50:
	add.s64 	%rd248, %rd1, %rd243;
	ld.global.u64 	%rd249, [%rd248];
	mad.lo.s64 	%rd125, %rd249, %rd301, %rd307;
	add.s32 	%r37, %r193, -1;
	and.b64  	%rd126, %rd300, 4294967295;
	mul.wide.u32 	%rd250, %r37, 8;
	add.s64 	%rd251, %rd2, %rd250;
	ld.global.u64 	%rd127, [%rd251];
	and.b64  	%rd252, %rd127, -4294967296;
	setp.ne.s64 	%p24, %rd252, 0;
	@%p24 bra 	$L__BB250_52;
	cvt.u32.u64 	%r140, %rd127;
	cvt.u32.u64 	%r141, %rd126;
	div.u32 	%r142, %r141, %r140;
	mul.lo.s32 	%r143, %r142, %r140;
	sub.s32 	%r144, %r141, %r143;
	cvt.u64.u32 	%rd302, %r142;
	cvt.u64.u32 	%rd303, %r144;
	bra.uni 	$L__BB250_53;
$L__BB250_52:
	div.s64 	%rd302, %rd126, %rd127;
	mul.lo.s64 	%rd253, %rd302, %rd127;
	sub.s64 	%rd303, %rd126, %rd253;
$L__BB250_53:
	add.s64 	%rd255, %rd1, %rd250;
	ld.global.u64 	%rd256, [%rd255];
	mad.lo.s64 	%rd307, %rd256, %rd303, %rd125;
	cvt.u32.u64 	%r194, %rd302;
	add.s32 	%r193, %r193, -2;
$L__BB250_54:
	and.b32  	%r145, %r9, 1;
	setp.eq.b32 	%p25, %r145, 1;
	not.pred 	%p26, %p25;
	@%p26 bra 	$L__BB250_59;
	cvt.u64.u32 	%rd137, %r194;
	mul.wide.u32 	%rd257, %r193, 8;
	add.s64 	%rd258, %rd2, %rd257;
	ld.global.u64 	%rd138, [%rd258];
	and.b64  	%rd259, %rd138, -4294967296;
	setp.ne.s64 	%p27, %rd259, 0;
	@%p27 bra 	$L__BB250_57;
	cvt.u32.u64 	%r146, %rd138;
	cvt.u32.u64 	%r147, %rd137;
	rem.u32 	%r148, %r147, %r146;
	cvt.u64.u32 	%rd306, %r148;
	bra.uni 	$L__BB250_58;
$L__BB250_57:
	rem.s64 	%rd306, %rd137, %rd138;
$L__BB250_58:
	add.s64 	%rd261, %rd1, %rd257;
	ld.global.u64 	%rd262, [%rd261];
	mad.lo.s64 	%rd307, %rd262, %rd306, %rd307;
$L__BB250_59:
	cvta.to.global.u64 	%rd263, %rd145;
	shl.b64 	%rd264, %rd307, 1;
	add.s64 	%rd265, %rd263, %rd264;
	ld.global.u16 	%rs17, [%rd265];
	st.shared.u16 	[%r7], %rs17;
	bar.sync 	0;
	setp.ne.s32 	%p28, %r1, 0;
	@%p28 bra 	$L__BB250_76;
	setp.gt.u32 	%p29, %r5, 1;
	@%p29 bra 	$L__BB250_62;
	shl.b32 	%r149, %r3, 1;
	mov.u32 	%r150, nansumsdata_i16;
	add.s32 	%r151, %r150, %r149;
	ld.shared.u16 	%rs54, [%r151];
	bra.uni 	$L__BB250_75;
$L__BB250_62:
	shl.b32 	%r153, %r3, 1;
	mov.u32 	%r154, nansumsdata_i16;
	add.s32 	%r42, %r154, %r153;
	ld.shared.u16 	%rs54, [%r42];
	add.s32 	%r43, %r5, -1;
	add.s32 	%r155, %r5, -2;
	and.b32  	%r44, %r43, 7;
	setp.lt.u32 	%p30, %r155, 7;
	mov.b32 	%r202, 1;
	@%p30 bra 	$L__BB250_66;
	and.b32  	%r158, %r43, -8;
	neg.s32 	%r199, %r158;
	shl.b32 	%r46, %r2, 1;
	add.s32 	%r160, %r153, %r46;
	add.s32 	%r197, %r154, %r160;
	shl.b32 	%r48, %r2, 4;
	mov.b32 	%r200, 1;
	mov.b32 	%r198, 0;
$L__BB250_64:
	.pragma "nounroll";
	mul.lo.s32 	%r162, %r200, %r2;
	shl.b32 	%r163, %r162, 1;
	add.s32 	%r164, %r42, %r163;
	ld.shared.u16 	%rs19, [%r197];
	add.s16 	%rs20, %rs19, %rs54;
	add.s32 	%r165, %r164, %r46;
	ld.shared.u16 	%rs21, [%r165];
	add.s16 	%rs22, %rs21, %rs20;
	add.s32 	%r166, %r165, %r46;
	ld.shared.u16 	%rs23, [%r166];
	add.s16 	%rs24, %rs23, %rs22;
	add.s32 	%r167, %r166, %r46;
	ld.shared.u16 	%rs25, [%r167];
	add.s16 	%rs26, %rs25, %rs24;
	add.s32 	%r168, %r167, %r46;
	ld.shared.u16 	%rs27, [%r168];
	add.s16 	%rs28, %rs27, %rs26;
	add.s32 	%r169, %r168, %r46;
	ld.shared.u16 	%rs29, [%r169];
	add.s16 	%rs30, %rs29, %rs28;
	add.s32 	%r170, %r169, %r46;
	ld.shared.u16 	%rs31, [%r170];
	add.s16 	%rs32, %rs31, %rs30;
	add.s32 	%r171, %r170, %r46;
	ld.shared.u16 	%rs33, [%r171];
	add.s16 	%rs54, %rs33, %rs32;
	add.s32 	%r200, %r200, 8;
	add.s32 	%r199, %r199, 8;
	add.s32 	%r198, %r198, 8;
	add.s32 	%r197, %r197, %r48;
	setp.ne.s32 	%p31, %r199, 0;
	@%p31 bra 	$L__BB250_64;
	add.s32 	%r202, %r198, 1;
$L__BB250_66:
	setp.eq.s32 	%p32, %r44, 0;
	@%p32 bra 	$L__BB250_74;
	and.b32  	%r59, %r43, 3;
	setp.lt.u32 	%p33, %r44, 4;
	@%p33 bra 	$L__BB250_69;
	mul.lo.s32 	%r172, %r202, %r2;
	shl.b32 	%r173, %r172, 1;
	add.s32 	%r174, %r42, %r173;
	ld.shared.u16 	%rs35, [%r174];
	add.s16 	%rs36, %rs35, %rs54;
	shl.b32 	%r175, %r2, 1;
	add.s32 	%r176, %r174, %r175;
	ld.shared.u16 	%rs37, [%r176];
	add.s16 	%rs38, %rs37, %rs36;
	add.s32 	%r177, %r176, %r175;
	ld.shared.u16 	%rs39, [%r177];
	add.s16 	%rs40, %rs39, %rs38;
	add.s32 	%r178, %r177, %r175;
	ld.shared.u16 	%rs41, [%r178];
	add.s16 	%rs54, %rs41, %rs40;
	add.s32 	%r202, %r202, 4;
$L__BB250_69:
	setp.eq.s32 	%p34, %r59, 0;
	@%p34 bra 	$L__BB250_74;
	setp.eq.s32 	%p35, %r59, 1;
	@%p35 bra 	$L__BB250_72;
	mul.lo.s32 	%r179, %r202, %r2;
	shl.b32 	%r180, %r179, 1;
	add.s32 	%r181, %r42, %r180;
	ld.shared.u16 	%rs43, [%r181];
	add.s16 	%rs44, %rs43, %rs54;
	shl.b32 	%r182, %r2, 1;
	add.s32 	%r183, %r181, %r182;
	ld.shared.u16 	%rs45, [%r183];
	add.s16 	%rs54, %rs45, %rs44;
	add.s32 	%r202, %r202, 2;
$L__BB250_72:
	and.b32  	%r184, %r43, 1;
	setp.eq.b32 	%p36, %r184, 1;
	not.pred 	%p37, %p36;
	@%p37 bra 	$L__BB250_74;
	mul.lo.s32 	%r185, %r202, %r2;
	shl.b32 	%r186, %r185, 1;
	add.s32 	%r187, %r42, %r186;
	ld.shared.u16 	%rs46, [%r187];
	add.s16 	%rs54, %rs46, %rs54;
$L__BB250_74:
	st.shared.u16 	[%r42], %rs54;
$L__BB250_75:
	cvt.u64.u32 	%rd266, %r4;
	mad.lo.s64 	%rd267, %rd147, %rd266, %rd3;
	cvta.to.global.u64 	%rd268, %rd144;
	shl.b64 	%rd269, %rd267, 1;
	add.s64 	%rd270, %rd268, %rd269;
	st.global.u16 	[%rd270], %rs54;
$L__BB250_76:
	ret;

}
	// .globl	contiguous_nansum33_i16
.visible .entry contiguous_nansum33_i16(
	.param .u64 .ptr .align 1 contiguous_nansum33_i16_param_0,
	.param .u64 .ptr .align 1 contiguous_nansum33_i16_param_1,
	.param .u64 contiguous_nansum33_i16_param_2,
	.param .u64 contiguous_nansum33_i16_param_3,
	.param .u64 contiguous_nansum33_i16_param_4
)
{
	.reg .pred 	%p<14>;
	.reg .b16 	%rs<56>;
	.reg .b32 	%r<85>;
	.reg .b64 	%rd<16>;

	ld.param.u64 	%rd2, [contiguous_nansum33_i16_param_0];
	ld.param.u64 	%rd3, [contiguous_nansum33_i16_param_1];
	ld.param.u64 	%rd4, [contiguous_nansum33_i16_param_3];
	ld.param.u64 	%rd5, [contiguous_nansum33_i16_param_4];
	mov.u32 	%r1, %tid.y;
	mov.u32 	%r2, %ntid.x;
	mov.u32 	%r3, %tid.x;
	mad.lo.s32 	%r30, %r1, %r2, %r3;
	mov.u32 	%r31, %ctaid.x;
	mad.lo.s32 	%r32, %r31, %r2, %r3;
	mov.u32 	%r4, %ctaid.y;
	mov.u32 	%r5, %ntid.y;
	mad.lo.s32 	%r33, %r4, %r5, %r1;
	shl.b32 	%r34, %r30, 1;
	mov.u32 	%r35, nansumsdata_i16;
	add.s32 	%r7, %r35, %r34;
	mov.b16 	%rs16, 0;
	st.shared.u16 	[%r7], %rs16;
	cvt.u64.u32 	%rd1, %r32;
	setp.le.u64 	%p1, %rd4, %rd1;
	cvt.u64.u32 	%rd7, %r33;
	setp.le.u64 	%p2, %rd5, %rd7;
	or.pred  	%p3, %p1, %p2;
	@%p3 bra 	$L__BB251_18;
	cvt.u32.u64 	%r36, %rd1;
	cvta.to.global.u64 	%rd8, %rd3;
	cvt.u32.u64 	%r37, %rd4;
	mad.lo.s32 	%r38, %r33, %r37, %r36;
	mul.wide.u32 	%rd9, %r38, 2;
	add.s64 	%rd10, %rd8, %rd9;
	ld.global.u16 	%rs17, [%rd10];
	st.shared.u16 	[%r7], %rs17;
	bar.sync 	0;
	setp.ne.s32 	%p4, %r1, 0;
	@%p4 bra 	$L__BB251_18;
	setp.gt.u32 	%p5, %r5, 1;
	@%p5 bra 	$L__BB251_4;
	shl.b32 	%r39, %r3, 1;
	add.s32 	%r41, %r35, %r39;
	ld.shared.u16 	%rs54, [%r41];
	bra.uni 	$L__BB251_17;
$L__BB251_4:
	shl.b32 	%r43, %r3, 1;
	add.s32 	%r8, %r35, %r43;
	ld.shared.u16 	%rs54, [%r8];
	add.s32 	%r9, %r5, -1;
	add.s32 	%r45, %r5, -2;
	and.b32  	%r10, %r9, 7;
	setp.lt.u32 	%p6, %r45, 7;
	mov.b32 	%r83, 1;
	@%p6 bra 	$L__BB251_8;
	and.b32  	%r48, %r9, -8;
	neg.s32 	%r80, %r48;
	shl.b32 	%r12, %r2, 1;
	add.s32 	%r50, %r43, %r12;
	add.s32 	%r78, %r35, %r50;
	shl.b32 	%r14, %r2, 4;
	mov.b32 	%r81, 1;
	mov.b32 	%r79, 0;
$L__BB251_6:
	.pragma "nounroll";
	mul.lo.s32 	%r52, %r81, %r2;
	shl.b32 	%r53, %r52, 1;
	add.s32 	%r54, %r8, %r53;
	ld.shared.u16 	%rs19, [%r78];
	add.s16 	%rs20, %rs19, %rs54;
	add.s32 	%r55, %r54, %r12;
	ld.shared.u16 	%rs21, [%r55];
	add.s16 	%rs22, %rs21, %rs20;
	add.s32 	%r56, %r55, %r12;
	ld.shared.u16 	%rs23, [%r56];
	add.s16 	%rs24, %rs23, %rs22;
	add.s32 	%r57, %r56, %r12;
	ld.shared.u16 	%rs25, [%r57];
	add.s16 	%rs26, %rs25, %rs24;
	add.s32 	%r58, %r57, %r12;
	ld.shared.u16 	%rs27, [%r58];
	add.s16 	%rs28, %rs27, %rs26;
	add.s32 	%r59, %r58, %r12;
	ld.shared.u16 	%rs29, [%r59];
	add.s16 	%rs30, %rs29, %rs28;
	add.s32 	%r60, %r59, %r12;
	ld.shared.u16 	%rs31, [%r60];
	add.s16 	%rs32, %rs31, %rs30;
	add.s32 	%r61, %r60, %r12;
	ld.shared.u16 	%rs33, [%r61];
	add.s16 	%rs54, %rs33, %rs32;
	add.s32 	%r81, %r81, 8;
	add.s32 	%r80, %r80, 8;
	add.s32 	%r79, %r79, 8;
	add.s32 	%r78, %r78, %r14;
	setp.ne.s32 	%p7, %r80, 0;
	@%p7 bra 	$L__BB251_6;
	add.s32 	%r83, %r79, 1;
$L__BB251_8:
	setp.eq.s32 	%p8, %r10, 0;
	@%p8 bra 	$L__BB251_16;
	and.b32  	%r25, %r9, 3;
	setp.lt.u32 	%p9, %r10, 4;
	@%p9 bra 	$L__BB251_11;
	mul.lo.s32 	%r62, %r83, %r2;
	shl.b32 	%r63, %r62, 1;
	add.s32 	%r64, %r8, %r63;
	ld.shared.u16 	%rs35, [%r64];
	add.s16 	%rs36, %rs35, %rs54;
	shl.b32 	%r65, %r2, 1;
	add.s32 	%r66, %r64, %r65;
	ld.shared.u16 	%rs37, [%r66];
	add.s16 	%rs38, %rs37, %rs36;
	add.s32 	%r67, %r66, %r65;
	ld.shared.u16 	%rs39, [%r67];
	add.s16 	%rs40, %rs39, %rs38;
	add.s32 	%r68, %r67, %r65;
	ld.shared.u16 	%rs41, [%r68];
	add.s16 	%rs54, %rs41, %rs40;
	add.s32 	%r83, %r83, 4;
$L__BB251_11:
	setp.eq.s32 	%p10, %r25, 0;
	@%p10 bra 	$L__BB251_16;
	setp.eq.s32 	%p11, %r25, 1;
	@%p11 bra 	$L__BB251_14;
	mul.lo.s32 	%r69, %r83, %r2;
	shl.b32 	%r70, %r69, 1;
	add.s32 	%r71, %r8, %r70;
	ld.shared.u16 	%rs43, [%r71];
	add.s16 	%rs44, %rs43, %rs54;
	shl.b32 	%r72, %r2, 1;
	add.s32 	%r73, %r71, %r72;
	ld.shared.u16 	%rs45, [%r73];
	add.s16 	%rs54, %rs45, %rs44;
	add.s32 	%r83, %r83, 2;
$L__BB251_14:
	and.b32  	%r74, %r9, 1;
	setp.eq.b32 	%p12, %r74, 1;
	not.pred 	%p13, %p12;
	@%p13 bra 	$L__BB251_16;
	mul.lo.s32 	%r75, %r83, %r2;
	shl.b32 	%r76, %r75, 1;
	add.s32 	%r77, %r8, %r76;
	ld.shared.u16 	%rs46, [%r77];
	add.s16 	%rs54, %rs46, %rs54;
$L__BB251_16:
	st.shared.u16 	[%r8], %rs54;
$L__BB251_17:
	cvt.u64.u32 	%rd11, %r4;
	mad.lo.s64 	%rd12, %rd4, %rd11, %rd1;
	cvta.to.global.u64 	%rd13, %rd2;
	shl.b64 	%rd14, %rd12, 1;
	add.s64 	%rd15, %rd13, %rd14;
	st.global.u16 	[%rd15], %rs54;
$L__BB251_18:
	ret;

}
	// .globl	contiguous_nansum_i32
.visible .entry contiguous_nansum_i32(
	.param .u64 .ptr .align 1 contiguous_nansum_i32_param_0,
	.param .u64 .ptr .align 1 contiguous_nansum_i32_param_1,
	.param .u64 contiguous_nansum_i32_param_2
)
{
	.reg .pred 	%p<8>;
	.reg .b32 	%r<43>;
	.reg .b64 	%rd<16>;

	ld.param.u64 	%rd4, [contiguous_nansum_i32_param_0];
	ld.param.u64 	%rd6, [contiguous_nansum_i32_param_1];
	ld.param.u64 	%rd5, [contiguous_nansum_i32_param_2];
	cvta.to.global.u64 	%rd1, %rd6;
	mov.u32 	%r1, %tid.x;
	mov.u32 	%r2, %ctaid.x;
	mov.u32 	%r42, %ntid.x;
	mul.lo.s32 	%r8, %r2, %r42;
	shl.b32 	%r9, %r8, 1;
	add.s32 	%r4, %r9, %r1;
	shl.b32 	%r10, %r1, 2;
	mov.u32 	%r11, nansumsdata_i32;
	add.s32 	%r5, %r11, %r10;
	mov.b32 	%r12, 0;
	st.shared.u32 	[%r5], %r12;
	add.s32 	%r13, %r4, %r42;
	cvt.u64.u32 	%rd2, %r13;
	setp.le.u64 	%p1, %rd5, %rd2;
	@%p1 bra 	$L__BB252_2;
	mul.wide.u32 	%rd9, %r4, 4;
	add.s64 	%rd10, %rd1, %rd9;
	ld.global.u32 	%r15, [%rd10];
	shl.b64 	%rd11, %rd2, 2;
	add.s64 	%rd12, %rd1, %rd11;
	ld.global.u32 	%r16, [%rd12];
	add.s32 	%r17, %r16, %r15;
	st.shared.u32 	[%r5], %r17;
	bra.uni 	$L__BB252_4;
$L__BB252_2:
	cvt.u64.u32 	%rd3, %r4;
	setp.le.u64 	%p2, %rd5, %rd3;
	@%p2 bra 	$L__BB252_4;
	shl.b64 	%rd7, %rd3, 2;
	add.s64 	%rd8, %rd1, %rd7;
	ld.global.u32 	%r14, [%rd8];
	st.shared.u32 	[%r5], %r14;
$L__BB252_4:
	bar.sync 	0;
	setp.lt.u32 	%p3, %r42, 66;
	@%p3 bra 	$L__BB252_8;
$L__BB252_5:
	shr.u32 	%r7, %r42, 1;
	setp.ge.u32 	%p4, %r1, %r7;
	@%p4 bra 	$L__BB252_7;
	ld.shared.u32 	%r18, [%r5];
	shl.b32 	%r19, %r7, 2;
	add.s32 	%r20, %r5, %r19;
	ld.shared.u32 	%r21, [%r20];
	add.s32 	%r22, %r21, %r18;
	st.shared.u32 	[%r5], %r22;
$L__BB252_7:
	bar.sync 	0;
	setp.gt.u32 	%p5, %r42, 131;
	mov.u32 	%r42, %r7;
	@%p5 bra 	$L__BB252_5;
$L__BB252_8:
	setp.gt.u32 	%p6, %r1, 31;
	@%p6 bra 	$L__BB252_11;
	ld.volatile.shared.u32 	%r23, [%r5];
	ld.volatile.shared.u32 	%r24, [%r5+128];
	add.s32 	%r25, %r24, %r23;
	st.volatile.shared.u32 	[%r5], %r25;
	ld.volatile.shared.u32 	%r26, [%r5];
	ld.volatile.shared.u32 	%r27, [%r5+64];
	add.s32 	%r28, %r27, %r26;
	st.volatile.shared.u32 	[%r5], %r28;
	ld.volatile.shared.u32 	%r29, [%r5];
	ld.volatile.shared.u32 	%r30, [%r5+32];
	add.s32 	%r31, %r30, %r29;
	st.volatile.shared.u32 	[%r5], %r31;
	ld.volatile.shared.u32 	%r32, [%r5];
	ld.volatile.shared.u32 	%r33, [%r5+16];
	add.s32 	%r34, %r33, %r32;
	st.volatile.shared.u32 	[%r5], %r34;
	ld.volatile.shared.u32 	%r35, [%r5];
	ld.volatile.shared.u32 	%r36, [%r5+8];
	add.s32 	%r37, %r36, %r35;
	st.volatile.shared.u32 	[%r5], %r37;
	ld.volatile.shared.u32 	%r38, [%r5];
	ld.volatile.shared.u32 	%r39, [%r5+4];
	add.s32 	%r40, %r39, %r38;
	st.volatile.shared.u32 	[%r5], %r40;
	setp.ne.s32 	%p7, %r1, 0;
	@%p7 bra 	$L__BB252_11;
	ld.shared.u32 	%r41, [nansumsdata_i32];
	cvta.to.global.u64 	%rd13, %rd4;
	mul.wide.u32 	%rd14, %r2, 4;
	add.s64 	%rd15, %rd13, %rd14;
	st.global.u32 	[%rd15], %r41;
$L__BB252_11:
	ret;

}
	// .globl	uncontiguous_nansum_i32
.visible .entry uncontiguous_nansum_i32(
	.param .u64 .ptr .align 1 uncontiguous_nansum_i32_param_0,
	.param .u64 .ptr .align 1 uncontiguous_nansum_i32_param_1,
	.param .u64 .ptr .align 1 uncontiguous_nansum_i32_param_2,
	.param .u64 .ptr .align 1 uncontiguous_nansum_i32_param_3,
	.param .u64 uncontiguous_nansum_i32_param_4,
	.param .u64 uncontiguous_nansum_i32_param_5
)
{
	.reg .pred 	%p<53>;
	.reg .b32 	%r<239>;
	.reg .b64 	%rd<558>;

	ld.param.u64 	%rd260, [uncontiguous_nansum_i32_param_0];
	ld.param.u64 	%rd263, [uncontiguous_nansum_i32_param_1];
	ld.param.u64 	%rd264, [uncontiguous_nansum_i32_param_2];
	ld.param.u64 	%rd265, [uncontiguous_nansum_i32_param_3];
	ld.param.u64 	%rd261, [uncontiguous_nansum_i32_param_4];
	ld.param.u64 	%rd262, [uncontiguous_nansum_i32_param_5];
	cvta.to.global.u64 	%rd1, %rd265;
	cvta.to.global.u64 	%rd2, %rd264;
	cvta.to.global.u64 	%rd3, %rd263;
	mov.u32 	%r1, %tid.x;
	mov.u32 	%r2, %ctaid.x;
	mov.u32 	%r238, %ntid.x;
	mul.lo.s32 	%r52, %r2, %r238;
	shl.b32 	%r53, %r52, 1;
	add.s32 	%r4, %r53, %r1;
	shl.b32 	%r54, %r1, 2;
	mov.u32 	%r55, nansumsdata_i32;
	add.s32 	%r5, %r55, %r54;
	mov.b32 	%r56, 0;
	st.shared.u32 	[%r5], %r56;
	add.s32 	%r57, %r4, %r238;
	cvt.u64.u32 	%rd511, %r57;
	setp.le.u64 	%p1, %rd262, %rd511;
	@%p1 bra 	$L__BB253_54;
	cvt.u32.u64 	%r6, %rd261;
	add.s32 	%r232, %r6, -1;
	setp.lt.s32 	%p27, %r232, 0;
	mov.b64 	%rd515, 0;
	mov.u64 	%rd516, %rd515;
	@%p27 bra 	$L__BB253_53;
	cvt.u64.u32 	%rd512, %r4;
	setp.lt.u32 	%p28, %r232, 3;
	mov.b64 	%rd516, 0;
	mov.u64 	%rd515, %rd516;
	@%p28 bra 	$L__BB253_30;
	add.s32 	%r230, %r6, -2;
	and.b32  	%r134, %r6, -4;
	neg.s32 	%r229, %r134;
	mov.b64 	%rd516, 0;
$L__BB253_4:
	.pragma "nounroll";
	add.s32 	%r12, %r230, 1;
	mul.wide.u32 	%rd397, %r12, 8;
	add.s64 	%rd398, %rd2, %rd397;
	ld.global.u64 	%rd10, [%rd398];
	or.b64  	%rd399, %rd512, %rd10;
	and.b64  	%rd400, %rd399, -4294967296;
	setp.ne.s64 	%p29, %rd400, 0;
	@%p29 bra 	$L__BB253_6;
	cvt.u32.u64 	%r135, %rd10;
	cvt.u32.u64 	%r136, %rd512;
	div.u32 	%r137, %r136, %r135;
	mul.lo.s32 	%r138, %r137, %r135;
	sub.s32 	%r139, %r136, %r138;
	cvt.u64.u32 	%rd477, %r137;
	cvt.u64.u32 	%rd478, %r139;
	bra.uni 	$L__BB253_7;
$L__BB253_6:
	div.s64 	%rd477, %rd512, %rd10;
	mul.lo.s64 	%rd401, %rd477, %rd10;
	sub.s64 	%rd478, %rd512, %rd401;
$L__BB253_7:
	mul.wide.u32 	%rd402, %r12, 8;
	add.s64 	%rd403, %rd1, %rd402;
	ld.global.u64 	%rd17, [%rd403];
	mad.lo.s64 	%rd18, %rd17, %rd478, %rd515;
	or.b64  	%rd404, %rd511, %rd10;
	and.b64  	%rd405, %rd404, -4294967296;
	setp.ne.s64 	%p30, %rd405, 0;
	@%p30 bra 	$L__BB253_9;
	cvt.u32.u64 	%r140, %rd10;
	cvt.u32.u64 	%r141, %rd511;
	div.u32 	%r142, %r141, %r140;
	mul.lo.s32 	%r143, %r142, %r140;
	sub.s32 	%r144, %r141, %r143;
	cvt.u64.u32 	%rd479, %r142;
	cvt.u64.u32 	%rd480, %r144;
	bra.uni 	$L__BB253_10;
$L__BB253_9:
	div.s64 	%rd479, %rd511, %rd10;
	mul.lo.s64 	%rd406, %rd479, %rd10;
	sub.s64 	%rd480, %rd511, %rd406;
$L__BB253_10:
	mad.lo.s64 	%rd25, %rd480, %rd17, %rd516;
	add.s32 	%r13, %r230, -2;
	mul.wide.u32 	%rd407, %r230, 8;
	add.s64 	%rd408, %rd2, %rd407;
	ld.global.u64 	%rd26, [%rd408];
	or.b64  	%rd409, %rd477, %rd26;
	and.b64  	%rd410, %rd409, -4294967296;
	setp.ne.s64 	%p31, %rd410, 0;
	@%p31 bra 	$L__BB253_12;
	cvt.u32.u64 	%r145, %rd26;
	cvt.u32.u64 	%r146, %rd477;
	div.u32 	%r147, %r146, %r145;
	mul.lo.s32 	%r148, %r147, %r145;
	sub.s32 	%r149, %r146, %r148;
	cvt.u64.u32 	%rd481, %r147;
	cvt.u64.u32 	%rd482, %r149;
	bra.uni 	$L__BB253_13;
$L__BB253_12:
	div.s64 	%rd481, %rd477, %rd26;
	mul.lo.s64 	%rd411, %rd481, %rd26;
	sub.s64 	%rd482, %rd477, %rd411;
$L__BB253_13:
	mul.wide.u32 	%rd412, %r230, 8;
	add.s64 	%rd413, %rd1, %rd412;
	ld.global.u64 	%rd33, [%rd413];
	mad.lo.s64 	%rd34, %rd33, %rd482, %rd18;
	or.b64  	%rd414, %rd479, %rd26;
	and.b64  	%rd415, %rd414, -4294967296;
	setp.ne.s64 	%p32, %rd415, 0;
	@%p32 bra 	$L__BB253_15;
	cvt.u32.u64 	%r150, %rd26;
	cvt.u32.u64 	%r151, %rd479;
	div.u32 	%r152, %r151, %r150;
	mul.lo.s32 	%r153, %r152, %r150;
	sub.s32 	%r154, %r151, %r153;
	cvt.u64.u32 	%rd483, %r152;
	cvt.u64.u32 	%rd484, %r154;
	bra.uni 	$L__BB253_16;
$L__BB253_15:
	div.s64 	%rd483, %rd479, %rd26;
	mul.lo.s64 	%rd416, %rd483, %rd26;
	sub.s64 	%rd484, %rd479, %rd416;
$L__BB253_16:
	mad.lo.s64 	%rd41, %rd484, %rd33, %rd25;
	add.s32 	%r14, %r230, -1;
	mul.wide.u32 	%rd417, %r14, 8;
	add.s64 	%rd418, %rd2, %rd417;
	ld.global.u64 	%rd42, [%rd418];
	or.b64  	%rd419, %rd481, %rd42;
	and.b64  	%rd420, %rd419, -4294967296;
	setp.ne.s64 	%p33, %rd420, 0;
	@%p33 bra 	$L__BB253_18;
	cvt.u32.u64 	%r155, %rd42;
	cvt.u32.u64 	%r156, %rd481;
	div.u32 	%r157, %r156, %r155;
	mul.lo.s32 	%r158, %r157, %r155;
	sub.s32 	%r159, %r156, %r158;
	cvt.u64.u32 	%rd485, %r157;
	cvt.u64.u32 	%rd486, %r159;
	bra.uni 	$L__BB253_19;
$L__BB253_18:
	div.s64 	%rd485, %rd481, %rd42;
	mul.lo.s64 	%rd421, %rd485, %rd42;
	sub.s64 	%rd486, %rd481, %rd421;
$L__BB253_19:
	mul.wide.u32 	%rd422, %r14, 8;
	add.s64 	%rd423, %rd1, %rd422;
	ld.global.u64 	%rd49, [%rd423];
	mad.lo.s64 	%rd50, %rd49, %rd486, %rd34;
	or.b64  	%rd424, %rd483, %rd42;
	and.b64  	%rd425, %rd424, -4294967296;
	setp.ne.s64 	%p34, %rd425, 0;
	@%p34 bra 	$L__BB253_21;
	cvt.u32.u64 	%r160, %rd42;
	cvt.u32.u64 	%r161, %rd483;
	div.u32 	%r162, %r161, %r160;
	mul.lo.s32 	%r163, %r162, %r160;
	sub.s32 	%r164, %r161, %r163;
	cvt.u64.u32 	%rd487, %r162;
	cvt.u64.u32 	%rd488, %r164;
	bra.uni 	$L__BB253_22;
$L__BB253_21:
	div.s64 	%rd487, %rd483, %rd42;
	mul.lo.s64 	%rd426, %rd487, %rd42;
	sub.s64 	%rd488, %rd483, %rd426;
$L__BB253_22:
	mad.lo.s64 	%rd57, %rd488, %rd49, %rd41;
	mul.wide.u32 	%rd427, %r13, 8;
	add.s64 	%rd428, %rd2, %rd427;
	ld.global.u64 	%rd58, [%rd428];
	or.b64  	%rd429, %rd485, %rd58;
	and.b64  	%rd430, %rd429, -4294967296;
	setp.ne.s64 	%p35, %rd430, 0;
	@%p35 bra 	$L__BB253_24;
	cvt.u32.u64 	%r165, %rd58;
	cvt.u32.u64 	%r166, %rd485;
	div.u32 	%r167, %r166, %r165;
	mul.lo.s32 	%r168, %r167, %r165;
	sub.s32 	%r169, %r166, %r168;
	cvt.u64.u32 	%rd512, %r167;
	cvt.u64.u32 	%rd490, %r169;
	bra.uni 	$L__BB253_25;
$L__BB253_24:
	div.s64 	%rd512, %rd485, %rd58;
	mul.lo.s64 	%rd431, %rd512, %rd58;
	sub.s64 	%rd490, %rd485, %rd431;
$L__BB253_25:
	mul.wide.u32 	%rd432, %r13, 8;
	add.s64 	%rd433, %rd1, %rd432;
	ld.global.u64 	%rd65, [%rd433];
	mad.lo.s64 	%rd515, %rd65, %rd490, %rd50;
	or.b64  	%rd434, %rd487, %rd58;
	and.b64  	%rd435, %rd434, -4294967296;
	setp.ne.s64 	%p36, %rd435, 0;
	@%p36 bra 	$L__BB253_27;
	cvt.u32.u64 	%r170, %rd58;
	cvt.u32.u64 	%r171, %rd487;
	div.u32 	%r172, %r171, %r170;
	mul.lo.s32 	%r173, %r172, %r170;
	sub.s32 	%r174, %r171, %r173;
	cvt.u64.u32 	%rd511, %r172;
	cvt.u64.u32 	%rd492, %r174;
	bra.uni 	$L__BB253_28;
$L__BB253_27:
	div.s64 	%rd511, %rd487, %rd58;
	mul.lo.s64 	%rd436, %rd511, %rd58;
	sub.s64 	%rd492, %rd487, %rd436;
$L__BB253_28:
	mad.lo.s64 	%rd516, %rd492, %rd65, %rd57;
	add.s32 	%r230, %r230, -4;
	add.s32 	%r229, %r229, 4;
	setp.ne.s32 	%p37, %r229, 0;
	@%p37 bra 	$L__BB253_4;
	add.s32 	%r232, %r230, 1;
$L__BB253_30:
	and.b32  	%r19, %r6, 3;
	setp.eq.s32 	%p38, %r19, 0;
	@%p38 bra 	$L__BB253_53;
	setp.eq.s32 	%p39, %r19, 1;
	@%p39 bra 	$L__BB253_45;
	mul.wide.u32 	%rd438, %r232, 8;
	add.s64 	%rd439, %rd2, %rd438;
	ld.global.u64 	%rd80, [%rd439];
	or.b64  	%rd440, %rd512, %rd80;
	and.b64  	%rd441, %rd440, -4294967296;
	setp.ne.s64 	%p40, %rd441, 0;
	@%p40 bra 	$L__BB253_34;
	cvt.u32.u64 	%r175, %rd80;
	cvt.u32.u64 	%r176, %rd512;
	div.u32 	%r177, %r176, %r175;
	mul.lo.s32 	%r178, %r177, %r175;
	sub.s32 	%r179, %r176, %r178;
	cvt.u64.u32 	%rd499, %r177;
	cvt.u64.u32 	%rd500, %r179;
	bra.uni 	$L__BB253_35;
$L__BB253_34:
	div.s64 	%rd499, %rd512, %rd80;
	mul.lo.s64 	%rd442, %rd499, %rd80;
	sub.s64 	%rd500, %rd512, %rd442;
$L__BB253_35:
	add.s64 	%rd444, %rd1, %rd438;
	ld.global.u64 	%rd87, [%rd444];
	mad.lo.s64 	%rd88, %rd87, %rd500, %rd515;
	or.b64  	%rd445, %rd511, %rd80;
	and.b64  	%rd446, %rd445, -4294967296;
	setp.ne.s64 	%p41, %rd446, 0;
	@%p41 bra 	$L__BB253_37;
	cvt.u32.u64 	%r180, %rd80;
	cvt.u32.u64 	%r181, %rd511;
	div.u32 	%r182, %r181, %r180;
	mul.lo.s32 	%r183, %r182, %r180;
	sub.s32 	%r184, %r181, %r183;
	cvt.u64.u32 	%rd501, %r182;
	cvt.u64.u32 	%rd502, %r184;
	bra.uni 	$L__BB253_38;
$L__BB253_37:
	div.s64 	%rd501, %rd511, %rd80;
	mul.lo.s64 	%rd447, %rd501, %rd80;
	sub.s64 	%rd502, %rd511, %rd447;
$L__BB253_38:
	mad.lo.s64 	%rd95, %rd502, %rd87, %rd516;
	add.s32 	%r20, %r232, -1;
	mul.wide.u32 	%rd448, %r20, 8;
	add.s64 	%rd449, %rd2, %rd448;
	ld.global.u64 	%rd96, [%rd449];
	or.b64  	%rd450, %rd499, %rd96;
	and.b64  	%rd451, %rd450, -4294967296;
	setp.ne.s64 	%p42, %rd451, 0;
	@%p42 bra 	$L__BB253_40;
	cvt.u32.u64 	%r185, %rd96;
	cvt.u32.u64 	%r186, %rd499;
	div.u32 	%r187, %r186, %r185;
	mul.lo.s32 	%r188, %r187, %r185;
	sub.s32 	%r189, %r186, %r188;
	cvt.u64.u32 	%rd512, %r187;
	cvt.u64.u32 	%rd504, %r189;
	bra.uni 	$L__BB253_41;
$L__BB253_40:
	div.s64 	%rd512, %rd499, %rd96;
	mul.lo.s64 	%rd452, %rd512, %rd96;
	sub.s64 	%rd504, %rd499, %rd452;
$L__BB253_41:
	add.s64 	%rd454, %rd1, %rd448;
	ld.global.u64 	%rd103, [%rd454];
	mad.lo.s64 	%rd515, %rd103, %rd504, %rd88;
	or.b64  	%rd455, %rd501, %rd96;
	and.b64  	%rd456, %rd455, -4294967296;
	setp.ne.s64 	%p43, %rd456, 0;
	@%p43 bra 	$L__BB253_43;
	cvt.u32.u64 	%r190, %rd96;
	cvt.u32.u64 	%r191, %rd501;
	div.u32 	%r192, %r191, %r190;
	mul.lo.s32 	%r193, %r192, %r190;
	sub.s32 	%r194, %r191, %r193;
	cvt.u64.u32 	%rd511, %r192;
	cvt.u64.u32 	%rd506, %r194;
	bra.uni 	$L__BB253_44;
$L__BB253_43:
	div.s64 	%rd511, %rd501, %rd96;
	mul.lo.s64 	%rd457, %rd511, %rd96;
	sub.s64 	%rd506, %rd501, %rd457;
$L__BB253_44:
	mad.lo.s64 	%rd516, %rd506, %rd103, %rd95;
	add.s32 	%r232, %r232, -2;
$L__BB253_45:
	and.b32  	%r195, %r6, 1;
	setp.eq.b32 	%p44, %r195, 1;
	not.pred 	%p45, %p44;
	@%p45 bra 	$L__BB253_53;
	mul.wide.u32 	%rd458, %r232, 8;
	add.s64 	%rd459, %rd2, %rd458;
	ld.global.u64 	%rd118, [%rd459];
	or.b64  	%rd460, %rd512, %rd118;
	and.b64  	%rd461, %rd460, -4294967296;
	setp.ne.s64 	%p46, %rd461, 0;
	@%p46 bra 	$L__BB253_48;
	cvt.u32.u64 	%r196, %rd118;
	cvt.u32.u64 	%r197, %rd512;
	rem.u32 	%r198, %r197, %r196;
	cvt.u64.u32 	%rd513, %r198;
	bra.uni 	$L__BB253_49;
$L__BB253_48:
	rem.s64 	%rd513, %rd512, %rd118;
$L__BB253_49:
	add.s64 	%rd463, %rd1, %rd458;
	ld.global.u64 	%rd122, [%rd463];
	mad.lo.s64 	%rd515, %rd122, %rd513, %rd515;
	or.b64  	%rd464, %rd511, %rd118;
	and.b64  	%rd465, %rd464, -4294967296;
	setp.ne.s64 	%p47, %rd465, 0;
	@%p47 bra 	$L__BB253_51;
	cvt.u32.u64 	%r199, %rd118;
	cvt.u32.u64 	%r200, %rd511;
	rem.u32 	%r201, %r200, %r199;
	cvt.u64.u32 	%rd514, %r201;
	bra.uni 	$L__BB253_52;
$L__BB253_51:
	rem.s64 	%rd514, %rd511, %rd118;
$L__BB253_52:
	mad.lo.s64 	%rd516, %rd514, %rd122, %rd516;
$L__BB253_53:
	shl.b64 	%rd466, %rd515, 2;
	add.s64 	%rd467, %rd3, %rd466;
	ld.global.u32 	%r202, [%rd467];
	shl.b64 	%rd468, %rd516, 2;
	add.s64 	%rd469, %rd3, %rd468;
	ld.global.u32 	%r203, [%rd469];
	add.s32 	%r204, %r203, %r202;
	st.shared.u32 	[%r5], %r204;
	bra.uni 	$L__BB253_114;
$L__BB253_54:
	cvt.u64.u32 	%rd548, %r4;
	setp.le.u64 	%p2, %rd262, %rd548;
	@%p2 bra 	$L__BB253_114;
	cvt.u32.u64 	%r23, %rd261;
	add.s32 	%r236, %r23, -1;
	setp.lt.s32 	%p3, %r236, 0;
	mov.b64 	%rd557, 0;
	@%p3 bra 	$L__BB253_113;
	and.b32  	%r25, %r23, 7;
	setp.lt.u32 	%p4, %r236, 7;
	mov.b64 	%rd557, 0;
	@%p4 bra 	$L__BB253_84;
	add.s32 	%r234, %r23, -4;
	and.b32  	%r58, %r23, -8;
	neg.s32 	%r233, %r58;
	mov.b64 	%rd557, 0;
$L__BB253_58:
	.pragma "nounroll";
	add.s32 	%r30, %r234, 3;
	mul.wide.u32 	%rd270, %r30, 8;
	add.s64 	%rd271, %rd2, %rd270;
	ld.global.u64 	%rd133, [%rd271];
	or.b64  	%rd272, %rd548, %rd133;
	and.b64  	%rd273, %rd272, -4294967296;
	setp.ne.s64 	%p5, %rd273, 0;
	@%p5 bra 	$L__BB253_60;
	cvt.u32.u64 	%r59, %rd133;
	cvt.u32.u64 	%r60, %rd548;
	div.u32 	%r61, %r60, %r59;
	mul.lo.s32 	%r62, %r61, %r59;
	sub.s32 	%r63, %r60, %r62;
	cvt.u64.u32 	%rd519, %r61;
	cvt.u64.u32 	%rd520, %r63;
	bra.uni 	$L__BB253_61;
$L__BB253_60:
	div.s64 	%rd519, %rd548, %rd133;
	mul.lo.s64 	%rd274, %rd519, %rd133;
	sub.s64 	%rd520, %rd548, %rd274;
$L__BB253_61:
	add.s64 	%rd276, %rd1, %rd270;
	ld.global.u64 	%rd277, [%rd276];
	mad.lo.s64 	%rd140, %rd277, %rd520, %rd557;
	add.s32 	%r31, %r234, 2;
	mul.wide.u32 	%rd278, %r31, 8;
	add.s64 	%rd279, %rd2, %rd278;
	ld.global.u64 	%rd141, [%rd279];
	or.b64  	%rd280, %rd519, %rd141;
	and.b64  	%rd281, %rd280, -4294967296;
	setp.ne.s64 	%p6, %rd281, 0;
	@%p6 bra 	$L__BB253_63;
	cvt.u32.u64 	%r64, %rd141;
	cvt.u32.u64 	%r65, %rd519;
	div.u32 	%r66, %r65, %r64;
	mul.lo.s32 	%r67, %r66, %r64;
	sub.s32 	%r68, %r65, %r67;
	cvt.u64.u32 	%rd521, %r66;
	cvt.u64.u32 	%rd522, %r68;
	bra.uni 	$L__BB253_64;
$L__BB253_63:
	div.s64 	%rd521, %rd519, %rd141;
	mul.lo.s64 	%rd282, %rd521, %rd141;
	sub.s64 	%rd522, %rd519, %rd282;
$L__BB253_64:
	add.s64 	%rd284, %rd1, %rd278;
	ld.global.u64 	%rd285, [%rd284];
	mad.lo.s64 	%rd148, %rd285, %rd522, %rd140;
	add.s32 	%r32, %r234, 1;
	mul.wide.u32 	%rd286, %r32, 8;
	add.s64 	%rd287, %rd2, %rd286;
	ld.global.u64 	%rd149, [%rd287];
	or.b64  	%rd288, %rd521, %rd149;
	and.b64  	%rd289, %rd288, -4294967296;
	setp.ne.s64 	%p7, %rd289, 0;
	@%p7 bra 	$L__BB253_66;
	cvt.u32.u64 	%r69, %rd149;
	cvt.u32.u64 	%r70, %rd521;
	div.u32 	%r71, %r70, %r69;
	mul.lo.s32 	%r72, %r71, %r69;
	sub.s32 	%r73, %r70, %r72;
	cvt.u64.u32 	%rd523, %r71;
	cvt.u64.u32 	%rd524, %r73;
	bra.uni 	$L__BB253_67;
$L__BB253_66:
	div.s64 	%rd523, %rd521, %rd149;
	mul.lo.s64 	%rd290, %rd523, %rd149;
	sub.s64 	%rd524, %rd521, %rd290;
$L__BB253_67:
	add.s64 	%rd292, %rd1, %rd286;
	ld.global.u64 	%rd293, [%rd292];
	mad.lo.s64 	%rd156, %rd293, %rd524, %rd148;
	add.s32 	%r33, %r234, -4;
	mul.wide.u32 	%rd294, %r234, 8;
	add.s64 	%rd295, %rd2, %rd294;
	ld.global.u64 	%rd157, [%rd295];
	or.b64  	%rd296, %rd523, %rd157;
	and.b64  	%rd297, %rd296, -4294967296;
	setp.ne.s64 	%p8, %rd297, 0;
	@%p8 bra 	$L__BB253_69;
	cvt.u32.u64 	%r74, %rd157;
	cvt.u32.u64 	%r75, %rd523;
	div.u32 	%r76, %r75, %r74;
	mul.lo.s32 	%r77, %r76, %r74;
	sub.s32 	%r78, %r75, %r77;
	cvt.u64.u32 	%rd525, %r76;
	cvt.u64.u32 	%rd526, %r78;
	bra.uni 	$L__BB253_70;
$L__BB253_69:
	div.s64 	%rd525, %rd523, %rd157;
	mul.lo.s64 	%rd298, %rd525, %rd157;
	sub.s64 	%rd526, %rd523, %rd298;
$L__BB253_70:
	add.s64 	%rd300, %rd1, %rd294;
	ld.global.u64 	%rd301, [%rd300];
	mad.lo.s64 	%rd164, %rd301, %rd526, %rd156;
	add.s32 	%r34, %r234, -1;
	mul.wide.u32 	%rd302, %r34, 8;
	add.s64 	%rd303, %rd2, %rd302;
	ld.global.u64 	%rd165, [%rd303];
	or.b64  	%rd304, %rd525, %rd165;
	and.b64  	%rd305, %rd304, -4294967296;
	setp.ne.s64 	%p9, %rd305, 0;
	@%p9 bra 	$L__BB253_72;
	cvt.u32.u64 	%r79, %rd165;
	cvt.u32.u64 	%r80, %rd525;
	div.u32 	%r81, %r80, %r79;
	mul.lo.s32 	%r82, %r81, %r79;
	sub.s32 	%r83, %r80, %r82;
	cvt.u64.u32 	%rd527, %r81;
	cvt.u64.u32 	%rd528, %r83;
	bra.uni 	$L__BB253_73;
$L__BB253_72:
	div.s64 	%rd527, %rd525, %rd165;
	mul.lo.s64 	%rd306, %rd527, %rd165;
	sub.s64 	%rd528, %rd525, %rd306;
$L__BB253_73:
	add.s64 	%rd308, %rd1, %rd302;
	ld.global.u64 	%rd309, [%rd308];
	mad.lo.s64 	%rd172, %rd309, %rd528, %rd164;
	add.s32 	%r35, %r234, -2;
	mul.wide.u32 	%rd310, %r35, 8;
	add.s64 	%rd311, %rd2, %rd310;
	ld.global.u64 	%rd173, [%rd311];
	or.b64  	%rd312, %rd527, %rd173;
	and.b64  	%rd313, %rd312, -4294967296;
	setp.ne.s64 	%p10, %rd313, 0;
	@%p10 bra 	$L__BB253_75;
	cvt.u32.u64 	%r84, %rd173;
	cvt.u32.u64 	%r85, %rd527;
	div.u32 	%r86, %r85, %r84;
	mul.lo.s32 	%r87, %r86, %r84;
	sub.s32 	%r88, %r85, %r87;
	cvt.u64.u32 	%rd529, %r86;
	cvt.u64.u32 	%rd530, %r88;
	bra.uni 	$L__BB253_76;
$L__BB253_75:
	div.s64 	%rd529, %rd527, %rd173;
	mul.lo.s64 	%rd314, %rd529, %rd173;
	sub.s64 	%rd530, %rd527, %rd314;
$L__BB253_76:
	add.s64 	%rd316, %rd1, %rd310;
	ld.global.u64 	%rd317, [%rd316];
	mad.lo.s64 	%rd180, %rd317, %rd530, %rd172;
	add.s32 	%r36, %r234, -3;
	mul.wide.u32 	%rd318, %r36, 8;
	add.s64 	%rd319, %rd2, %rd318;
	ld.global.u64 	%rd181, [%rd319];
	or.b64  	%rd320, %rd529, %rd181;
	and.b64  	%rd321, %rd320, -4294967296;
	setp.ne.s64 	%p11, %rd321, 0;
	@%p11 bra 	$L__BB253_78;
	cvt.u32.u64 	%r89, %rd181;
	cvt.u32.u64 	%r90, %rd529;
	div.u32 	%r91, %r90, %r89;
	mul.lo.s32 	%r92, %r91, %r89;
	sub.s32 	%r93, %r90, %r92;
	cvt.u64.u32 	%rd531, %r91;
	cvt.u64.u32 	%rd532, %r93;
	bra.uni 	$L__BB253_79;
$L__BB253_78:
	div.s64 	%rd531, %rd529, %rd181;
	mul.lo.s64 	%rd322, %rd531, %rd181;
	sub.s64 	%rd532, %rd529, %rd322;
$L__BB253_79:
	add.s64 	%rd324, %rd1, %rd318;
	ld.global.u64 	%rd325, [%rd324];
	mad.lo.s64 	%rd188, %rd325, %rd532, %rd180;
	mul.wide.u32 	%rd326, %r33, 8;
	add.s64 	%rd327, %rd2, %rd326;
	ld.global.u64 	%rd189, [%rd327];
	or.b64  	%rd328, %rd531, %rd189;
	and.b64  	%rd329, %rd328, -4294967296;
	setp.ne.s64 	%p12, %rd329, 0;
	@%p12 bra 	$L__BB253_81;
	cvt.u32.u64 	%r94, %rd189;
	cvt.u32.u64 	%r95, %rd531;
	div.u32 	%r96, %r95, %r94;
	mul.lo.s32 	%r97, %r96, %r94;
	sub.s32 	%r98, %r95, %r97;
	cvt.u64.u32 	%rd548, %r96;
	cvt.u64.u32 	%rd534, %r98;
	bra.uni 	$L__BB253_82;
$L__BB253_81:
	div.s64 	%rd548, %rd531, %rd189;
	mul.lo.s64 	%rd330, %rd548, %rd189;
	sub.s64 	%rd534, %rd531, %rd330;
$L__BB253_82:
	add.s64 	%rd332, %rd1, %rd326;
	ld.global.u64 	%rd333, [%rd332];
	mad.lo.s64 	%rd557, %rd333, %rd534, %rd188;
	add.s32 	%r234, %r234, -8;
	add.s32 	%r233, %r233, 8;
	setp.ne.s32 	%p13, %r233, 0;
	@%p13 bra 	$L__BB253_58;
	add.s32 	%r236, %r234, 3;
$L__BB253_84:
	setp.eq.s32 	%p14, %r25, 0;
	@%p14 bra 	$L__BB253_113;
	and.b32  	%r41, %r23, 3;
	setp.lt.u32 	%p15, %r25, 4;
	@%p15 bra 	$L__BB253_99;
	mul.wide.u32 	%rd335, %r236, 8;
	add.s64 	%rd336, %rd2, %rd335;
	ld.global.u64 	%rd200, [%rd336];
	or.b64  	%rd337, %rd548, %rd200;
	and.b64  	%rd338, %rd337, -4294967296;
	setp.ne.s64 	%p16, %rd338, 0;
	@%p16 bra 	$L__BB253_88;
	cvt.u32.u64 	%r99, %rd200;
	cvt.u32.u64 	%r100, %rd548;
	div.u32 	%r101, %r100, %r99;
	mul.lo.s32 	%r102, %r101, %r99;
	sub.s32 	%r103, %r100, %r102;
	cvt.u64.u32 	%rd538, %r101;
	cvt.u64.u32 	%rd539, %r103;
	bra.uni 	$L__BB253_89;
$L__BB253_88:
	div.s64 	%rd538, %rd548, %rd200;
	mul.lo.s64 	%rd339, %rd538, %rd200;
	sub.s64 	%rd539, %rd548, %rd339;
$L__BB253_89:
	add.s64 	%rd341, %rd1, %rd335;
	ld.global.u64 	%rd342, [%rd341];
	mad.lo.s64 	%rd207, %rd342, %rd539, %rd557;
	add.s32 	%r42, %r236, -1;
	mul.wide.u32 	%rd343, %r42, 8;
	add.s64 	%rd344, %rd2, %rd343;
	ld.global.u64 	%rd208, [%rd344];
	or.b64  	%rd345, %rd538, %rd208;
	and.b64  	%rd346, %rd345, -4294967296;
	setp.ne.s64 	%p17, %rd346, 0;
	@%p17 bra 	$L__BB253_91;
	cvt.u32.u64 	%r104, %rd208;
	cvt.u32.u64 	%r105, %rd538;
	div.u32 	%r106, %r105, %r104;
	mul.lo.s32 	%r107, %r106, %r104;
	sub.s32 	%r108, %r105, %r107;
	cvt.u64.u32 	%rd540, %r106;
	cvt.u64.u32 	%rd541, %r108;
	bra.uni 	$L__BB253_92;
$L__BB253_91:
	div.s64 	%rd540, %rd538, %rd208;
	mul.lo.s64 	%rd347, %rd540, %rd208;
	sub.s64 	%rd541, %rd538, %rd347;
$L__BB253_92:
	add.s64 	%rd349, %rd1, %rd343;
	ld.global.u64 	%rd350, [%rd349];
	mad.lo.s64 	%rd215, %rd350, %rd541, %rd207;
	add.s32 	%r43, %r236, -2;
	mul.wide.u32 	%rd351, %r43, 8;
	add.s64 	%rd352, %rd2, %rd351;
	ld.global.u64 	%rd216, [%rd352];
	or.b64  	%rd353, %rd540, %rd216;
	and.b64  	%rd354, %rd353, -4294967296;
	setp.ne.s64 	%p18, %rd354, 0;
	@%p18 bra 	$L__BB253_94;
	cvt.u32.u64 	%r109, %rd216;
	cvt.u32.u64 	%r110, %rd540;
	div.u32 	%r111, %r110, %r109;
	mul.lo.s32 	%r112, %r111, %r109;
	sub.s32 	%r113, %r110, %r112;
	cvt.u64.u32 	%rd542, %r111;
	cvt.u64.u32 	%rd543, %r113;
	bra.uni 	$L__BB253_95;
$L__BB253_94:
	div.s64 	%rd542, %rd540, %rd216;
	mul.lo.s64 	%rd355, %rd542, %rd216;
	sub.s64 	%rd543, %rd540, %rd355;
$L__BB253_95:
	add.s64 	%rd357, %rd1, %rd351;
	ld.global.u64 	%rd358, [%rd357];
	mad.lo.s64 	%rd223, %rd358, %rd543, %rd215;
	add.s32 	%r44, %r236, -3;
	mul.wide.u32 	%rd359, %r44, 8;
	add.s64 	%rd360, %rd2, %rd359;
	ld.global.u64 	%rd224, [%rd360];
	or.b64  	%rd361, %rd542, %rd224;
	and.b64  	%rd362, %rd361, -4294967296;
	setp.ne.s64 	%p19, %rd362, 0;
	@%p19 bra 	$L__BB253_97;
	cvt.u32.u64 	%r114, %rd224;
	cvt.u32.u64 	%r115, %rd542;
	div.u32 	%r116, %r115, %r114;
	mul.lo.s32 	%r117, %r116, %r114;
	sub.s32 	%r118, %r115, %r117;
	cvt.u64.u32 	%rd548, %r116;
	cvt.u64.u32 	%rd545, %r118;
	bra.uni 	$L__BB253_98;
$L__BB253_97:
	div.s64 	%rd548, %rd542, %rd224;
	mul.lo.s64 	%rd363, %rd548, %rd224;
	sub.s64 	%rd545, %rd542, %rd363;
$L__BB253_98:
	add.s64 	%rd365, %rd1, %rd359;
	ld.global.u64 	%rd366, [%rd365];
	mad.lo.s64 	%rd557, %rd366, %rd545, %rd223;
	add.s32 	%r236, %r236, -4;
$L__BB253_99:
	setp.eq.s32 	%p20, %r41, 0;
	@%p20 bra 	$L__BB253_113;
	setp.eq.s32 	%p21, %r41, 1;
	@%p21 bra 	$L__BB253_108;
	mul.wide.u32 	%rd368, %r236, 8;
	add.s64 	%rd369, %rd2, %rd368;
	ld.global.u64 	%rd235, [%rd369];
	or.b64  	%rd370, %rd548, %rd235;
	and.b64  	%rd371, %rd370, -4294967296;
	setp.ne.s64 	%p22, %rd371, 0;
	@%p22 bra 	$L__BB253_103;
	cvt.u32.u64 	%r119, %rd235;
	cvt.u32.u64 	%r120, %rd548;
	div.u32 	%r121, %r120, %r119;
	mul.lo.s32 	%r122, %r121, %r119;
	sub.s32 	%r123, %r120, %r122;
	cvt.u64.u32 	%rd549, %r121;
	cvt.u64.u32 	%rd550, %r123;
	bra.uni 	$L__BB253_104;
$L__BB253_103:
	div.s64 	%rd549, %rd548, %rd235;
	mul.lo.s64 	%rd372, %rd549, %rd235;
	sub.s64 	%rd550, %rd548, %rd372;
$L__BB253_104:
	add.s64 	%rd374, %rd1, %rd368;
	ld.global.u64 	%rd375, [%rd374];
	mad.lo.s64 	%rd242, %rd375, %rd550, %rd557;
	add.s32 	%r47, %r236, -1;
	mul.wide.u32 	%rd376, %r47, 8;
	add.s64 	%rd377, %rd2, %rd376;
	ld.global.u64 	%rd243, [%rd377];
	or.b64  	%rd378, %rd549, %rd243;
	and.b64  	%rd379, %rd378, -4294967296;
	setp.ne.s64 	%p23, %rd379, 0;
	@%p23 bra 	$L__BB253_106;
	cvt.u32.u64 	%r124, %rd243;
	cvt.u32.u64 	%r125, %rd549;
	div.u32 	%r126, %r125, %r124;
	mul.lo.s32 	%r127, %r126, %r124;
	sub.s32 	%r128, %r125, %r127;
	cvt.u64.u32 	%rd548, %r126;
	cvt.u64.u32 	%rd552, %r128;
	bra.uni 	$L__BB253_107;
$L__BB253_106:
	div.s64 	%rd548, %rd549, %rd243;
	mul.lo.s64 	%rd380, %rd548, %rd243;
	sub.s64 	%rd552, %rd549, %rd380;
$L__BB253_107:
	add.s64 	%rd382, %rd1, %rd376;
	ld.global.u64 	%rd383, [%rd382];
	mad.lo.s64 	%rd557, %rd383, %rd552, %rd242;
	add.s32 	%r236, %r236, -2;
$L__BB253_108:
	and.b32  	%r129, %r23, 1;
	setp.eq.b32 	%p24, %r129, 1;
	not.pred 	%p25, %p24;
	@%p25 bra 	$L__BB253_113;
	mul.wide.u32 	%rd384, %r236, 8;
	add.s64 	%rd385, %rd2, %rd384;
	ld.global.u64 	%rd254, [%rd385];
	or.b64  	%rd386, %rd548, %rd254;
	and.b64  	%rd387, %rd386, -4294967296;
	setp.ne.s64 	%p26, %rd387, 0;
	@%p26 bra 	$L__BB253_111;
	cvt.u32.u64 	%r130, %rd254;
	cvt.u32.u64 	%r131, %rd548;
	rem.u32 	%r132, %r131, %r130;
	cvt.u64.u32 	%rd556, %r132;
	bra.uni 	$L__BB253_112;
$L__BB253_111:
	rem.s64 	%rd556, %rd548, %rd254;
$L__BB253_112:
	add.s64 	%rd389, %rd1, %rd384;
	ld.global.u64 	%rd390, [%rd389];
	mad.lo.s64 	%rd557, %rd390, %rd556, %rd557;
$L__BB253_113:
	shl.b64 	%rd391, %rd557, 2;
	add.s64 	%rd392, %rd3, %rd391;
	ld.global.u32 	%r133, [%rd392];
	st.shared.u32 	[%r5], %r133;
$L__BB253_114:
	bar.sync 	0;
	setp.lt.u32 	%p48, %r238, 66;
	@%p48 bra 	$L__BB253_118;
$L__BB253_115:
	shr.u32 	%r51, %r238, 1;
	setp.ge.u32 	%p49, %r1, %r51;
	@%p49 bra 	$L__BB253_117;
	ld.shared.u32 	%r205, [%r5];
	shl.b32 	%r206, %r51, 2;
	add.s32 	%r207, %r5, %r206;
	ld.shared.u32 	%r208, [%r207];
	add.s32 	%r209, %r208, %r205;
	st.shared.u32 	[%r5], %r209;
$L__BB253_117:
	bar.sync 	0;
	setp.gt.u32 	%p50, %r238, 131;
	mov.u32 	%r238, %r51;
	@%p50 bra 	$L__BB253_115;
$L__BB253_118:
	setp.gt.u32 	%p51, %r1, 31;
	@%p51 bra 	$L__BB253_121;
	ld.volatile.shared.u32 	%r210, [%r5];
	ld.volatile.shared.u32 	%r211, [%r5+128];
	add.s32 	%r212, %r211, %r210;
	st.volatile.shared.u32 	[%r5], %r212;
	ld.volatile.shared.u32 	%r213, [%r5];
	ld.volatile.shared.u32 	%r214, [%r5+64];
	add.s32 	%r215, %r214, %r213;
	st.volatile.shared.u32 	[%r5], %r215;
	ld.volatile.shared.u32 	%r216, [%r5];
	ld.volatile.shared.u32 	%r217, [%r5+32];
	add.s32 	%r218, %r217, %r216;
	st.volatile.shared.u32 	[%r5], %r218;
	ld.volatile.shared.u32 	%r219, [%r5];
	ld.volatile.shared.u32 	%r220, [%r5+16];
	add.s32 	%r221, %r220, %r219;
	st.volatile.shared.u32 	[%r5], %r221;
	ld.volatile.shared.u32 	%r222, [%r5];
	ld.volatile.shared.u32 	%r223, [%r5+8];
	add.s32 	%r224, %r223, %r222;
	st.volatile.shared.u32 	[%r5], %r224;
	ld.volatile.shared.u32 	%r225, [%r5];
	ld.volatile.shared.u32 	%r226, [%r5+4];
	add.s32 	%r227, %r226, %r225;
	st.volatile.shared.u32 	[%r5], %r227;
	setp.ne.s32 	%p52, %r1, 0;
	@%p52 bra 	$L__BB253_121;
	ld.shared.u32 	%r228, [nansumsdata_i32];
	cvta.to.global.u64 	%rd470, %rd260;
	mul.wide.u32 	%rd471, %r2, 4;
	add.s64 	%rd472, %rd470, %rd471;
	st.global.u32 	[%rd472], %r228;
$L__BB253_121:
	ret;

}
	// .globl	contiguous_nansum2_i32
.visible .entry contiguous_nansum2_i32(
	.param .u64 .ptr .align 1 contiguous_nansum2_i32_param_0,
	.param .u64 .ptr .align 1 contiguous_nansum2_i32_param_1,
	.param .u64 .ptr .align 1 contiguous_nansum2_i32_param_2,
	.param .u64 .ptr .align 1 contiguous_nansum2_i32_param_3,
	.param .u64 contiguous_nansum2_i32_param_4,
	.param .u64 contiguous_nansum2_i32_param_5,
	.param .u64 contiguous_nansum2_i32_param_6
)
{
	.reg .pred 	%p<53>;
	.reg .b32 	%r<243>;
	.reg .b64 	%rd<572>;

	ld.param.u64 	%rd266, [contiguous_nansum2_i32_param_1];
	ld.param.u64 	%rd267, [contiguous_nansum2_i32_param_2];
	ld.param.u64 	%rd268, [contiguous_nansum2_i32_param_3];
	ld.param.u64 	%rd263, [contiguous_nansum2_i32_param_4];
	ld.param.u64 	%rd264, [contiguous_nansum2_i32_param_5];
	ld.param.u64 	%rd265, [contiguous_nansum2_i32_param_6];
	cvta.to.global.u64 	%rd1, %rd268;
	cvta.to.global.u64 	%rd2, %rd267;
	cvta.to.global.u64 	%rd571, %rd266;
	mov.u32 	%r1, %tid.x;
	mov.u32 	%r2, %ctaid.x;
	mov.u32 	%r242, %ntid.x;
	mul.lo.s32 	%r51, %r2, %r242;
	shl.b32 	%r52, %r51, 1;
	add.s32 	%r4, %r52, %r1;
	shl.b32 	%r53, %r1, 2;
	mov.u32 	%r54, nansumsdata_i32;
	add.s32 	%r5, %r54, %r53;
	mov.b32 	%r55, 0;
	st.shared.u32 	[%r5], %r55;
	add.s32 	%r56, %r4, %r242;
	cvt.u64.u32 	%rd4, %r56;
	setp.le.u64 	%p1, %rd264, %rd4;
	@%p1 bra 	$L__BB254_54;
	cvt.u64.u32 	%rd401, %r4;
	mov.u32 	%r134, %ctaid.y;
	cvt.u64.u32 	%rd402, %r134;
	mul.lo.s64 	%rd403, %rd264, %rd402;
	add.s64 	%rd525, %rd403, %rd401;
	add.s64 	%rd523, %rd403, %rd4;
	cvt.u32.u64 	%r6, %rd263;
	add.s32 	%r236, %r6, -1;
	setp.lt.s32 	%p27, %r236, 0;
	mov.b64 	%rd529, 0;
	mov.u64 	%rd530, %rd529;
	@%p27 bra 	$L__BB254_53;
	setp.lt.u32 	%p28, %r236, 3;
	mov.b64 	%rd530, 0;
	mov.u64 	%rd529, %rd530;
	@%p28 bra 	$L__BB254_30;
	add.s32 	%r234, %r6, -2;
	and.b32  	%r135, %r6, -4;
	neg.s32 	%r233, %r135;
	mov.b64 	%rd530, 0;
$L__BB254_4:
	.pragma "nounroll";
	add.s32 	%r12, %r234, 1;
	mul.wide.u32 	%rd407, %r12, 8;
	add.s64 	%rd408, %rd2, %rd407;
	ld.global.u64 	%rd11, [%rd408];
	or.b64  	%rd409, %rd525, %rd11;
	and.b64  	%rd410, %rd409, -4294967296;
	setp.ne.s64 	%p29, %rd410, 0;
	@%p29 bra 	$L__BB254_6;
	cvt.u32.u64 	%r136, %rd11;
	cvt.u32.u64 	%r137, %rd525;
	div.u32 	%r138, %r137, %r136;
	mul.lo.s32 	%r139, %r138, %r136;
	sub.s32 	%r140, %r137, %r139;
	cvt.u64.u32 	%rd491, %r138;
	cvt.u64.u32 	%rd492, %r140;
	bra.uni 	$L__BB254_7;
$L__BB254_6:
	div.s64 	%rd491, %rd525, %rd11;
	mul.lo.s64 	%rd411, %rd491, %rd11;
	sub.s64 	%rd492, %rd525, %rd411;
$L__BB254_7:
	mul.wide.u32 	%rd412, %r12, 8;
	add.s64 	%rd413, %rd1, %rd412;
	ld.global.u64 	%rd18, [%rd413];
	mad.lo.s64 	%rd19, %rd18, %rd492, %rd529;
	or.b64  	%rd414, %rd523, %rd11;
	and.b64  	%rd415, %rd414, -4294967296;
	setp.ne.s64 	%p30, %rd415, 0;
	@%p30 bra 	$L__BB254_9;
	cvt.u32.u64 	%r141, %rd11;
	cvt.u32.u64 	%r142, %rd523;
	div.u32 	%r143, %r142, %r141;
	mul.lo.s32 	%r144, %r143, %r141;
	sub.s32 	%r145, %r142, %r144;
	cvt.u64.u32 	%rd493, %r143;
	cvt.u64.u32 	%rd494, %r145;
	bra.uni 	$L__BB254_10;
$L__BB254_9:
	div.s64 	%rd493, %rd523, %rd11;
	mul.lo.s64 	%rd416, %rd493, %rd11;
	sub.s64 	%rd494, %rd523, %rd416;
$L__BB254_10:
	mad.lo.s64 	%rd26, %rd494, %rd18, %rd530;
	mul.wide.u32 	%rd417, %r234, 8;
	add.s64 	%rd418, %rd2, %rd417;
	ld.global.u64 	%rd27, [%rd418];
	or.b64  	%rd419, %rd491, %rd27;
	and.b64  	%rd420, %rd419, -4294967296;
	setp.ne.s64 	%p31, %rd420, 0;
	@%p31 bra 	$L__BB254_12;
	cvt.u32.u64 	%r146, %rd27;
	cvt.u32.u64 	%r147, %rd491;
	div.u32 	%r148, %r147, %r146;
	mul.lo.s32 	%r149, %r148, %r146;
	sub.s32 	%r150, %r147, %r149;
	cvt.u64.u32 	%rd495, %r148;
	cvt.u64.u32 	%rd496, %r150;
	bra.uni 	$L__BB254_13;
$L__BB254_12:
	div.s64 	%rd495, %rd491, %rd27;
	mul.lo.s64 	%rd421, %rd495, %rd27;
	sub.s64 	%rd496, %rd491, %rd421;
$L__BB254_13:
	mul.wide.u32 	%rd422, %r234, 8;
	add.s64 	%rd423, %rd1, %rd422;
	ld.global.u64 	%rd34, [%rd423];
	mad.lo.s64 	%rd35, %rd34, %rd496, %rd19;
	or.b64  	%rd424, %rd493, %rd27;
	and.b64  	%rd425, %rd424, -4294967296;
	setp.ne.s64 	%p32, %rd425, 0;
	@%p32 bra 	$L__BB254_15;
	cvt.u32.u64 	%r151, %rd27;
	cvt.u32.u64 	%r152, %rd493;
	div.u32 	%r153, %r152, %r151;
	mul.lo.s32 	%r154, %r153, %r151;
	sub.s32 	%r155, %r152, %r154;
	cvt.u64.u32 	%rd497, %r153;
	cvt.u64.u32 	%rd498, %r155;
	bra.uni 	$L__BB254_16;
$L__BB254_15:
	div.s64 	%rd497, %rd493, %rd27;
	mul.lo.s64 	%rd426, %rd497, %rd27;
	sub.s64 	%rd498, %rd493, %rd426;
$L__BB254_16:
	mad.lo.s64 	%rd42, %rd498, %rd34, %rd26;
	add.s32 	%r13, %r234, -1;
	mul.wide.u32 	%rd427, %r13, 8;
	add.s64 	%rd428, %rd2, %rd427;
	ld.global.u64 	%rd43, [%rd428];
	or.b64  	%rd429, %rd495, %rd43;
	and.b64  	%rd430, %rd429, -4294967296;
	setp.ne.s64 	%p33, %rd430, 0;
	@%p33 bra 	$L__BB254_18;
	cvt.u32.u64 	%r156, %rd43;
	cvt.u32.u64 	%r157, %rd495;
	div.u32 	%r158, %r157, %r156;
	mul.lo.s32 	%r159, %r158, %r156;
	sub.s32 	%r160, %r157, %r159;
	cvt.u64.u32 	%rd499, %r158;
	cvt.u64.u32 	%rd500, %r160;
	bra.uni 	$L__BB254_19;
$L__BB254_18:
	div.s64 	%rd499, %rd495, %rd43;
	mul.lo.s64 	%rd431, %rd499, %rd43;
	sub.s64 	%rd500, %rd495, %rd431;
$L__BB254_19:
	mul.wide.u32 	%rd432, %r13, 8;
	add.s64 	%rd433, %rd1, %rd432;
	ld.global.u64 	%rd50, [%rd433];
	mad.lo.s64 	%rd51, %rd50, %rd500, %rd35;
	or.b64  	%rd434, %rd497, %rd43;
	and.b64  	%rd435, %rd434, -4294967296;
	setp.ne.s64 	%p34, %rd435, 0;
	@%p34 bra 	$L__BB254_21;
	cvt.u32.u64 	%r161, %rd43;
	cvt.u32.u64 	%r162, %rd497;
	div.u32 	%r163, %r162, %r161;
	mul.lo.s32 	%r164, %r163, %r161;
	sub.s32 	%r165, %r162, %r164;
	cvt.u64.u32 	%rd501, %r163;
	cvt.u64.u32 	%rd502, %r165;
	bra.uni 	$L__BB254_22;
$L__BB254_21:
	div.s64 	%rd501, %rd497, %rd43;
	mul.lo.s64 	%rd436, %rd501, %rd43;
	sub.s64 	%rd502, %rd497, %rd436;
$L__BB254_22:
	mad.lo.s64 	%rd58, %rd502, %rd50, %rd42;
	add.s32 	%r166, %r234, -2;
	mul.wide.u32 	%rd437, %r166, 8;
	add.s64 	%rd438, %rd2, %rd437;
	ld.global.u64 	%rd59, [%rd438];
	or.b64  	%rd439, %rd499, %rd59;
	and.b64  	%rd440, %rd439, -4294967296;
	setp.ne.s64 	%p35, %rd440, 0;
	@%p35 bra 	$L__BB254_24;
	cvt.u32.u64 	%r167, %rd59;
	cvt.u32.u64 	%r168, %rd499;
	div.u32 	%r169, %r168, %r167;
	mul.lo.s32 	%r170, %r169, %r167;
	sub.s32 	%r171, %r168, %r170;
	cvt.u64.u32 	%rd525, %r169;
	cvt.u64.u32 	%rd504, %r171;
	bra.uni 	$L__BB254_25;
$L__BB254_24:
	div.s64 	%rd525, %rd499, %rd59;
	mul.lo.s64 	%rd441, %rd525, %rd59;
	sub.s64 	%rd504, %rd499, %rd441;
$L__BB254_25:
	mul.wide.u32 	%rd442, %r166, 8;
	add.s64 	%rd443, %rd1, %rd442;
	ld.global.u64 	%rd66, [%rd443];
	mad.lo.s64 	%rd529, %rd66, %rd504, %rd51;
	or.b64  	%rd444, %rd501, %rd59;
	and.b64  	%rd445, %rd444, -4294967296;
	setp.ne.s64 	%p36, %rd445, 0;
	@%p36 bra 	$L__BB254_27;
	cvt.u32.u64 	%r173, %rd59;
	cvt.u32.u64 	%r174, %rd501;
	div.u32 	%r175, %r174, %r173;
	mul.lo.s32 	%r176, %r175, %r173;
	sub.s32 	%r177, %r174, %r176;
	cvt.u64.u32 	%rd523, %r175;
	cvt.u64.u32 	%rd506, %r177;
	bra.uni 	$L__BB254_28;
$L__BB254_27:
	div.s64 	%rd523, %rd501, %rd59;
	mul.lo.s64 	%rd446, %rd523, %rd59;
	sub.s64 	%rd506, %rd501, %rd446;
$L__BB254_28:
	mad.lo.s64 	%rd530, %rd506, %rd66, %rd58;
	add.s32 	%r234, %r234, -4;
	add.s32 	%r233, %r233, 4;
	setp.ne.s32 	%p37, %r233, 0;
	@%p37 bra 	$L__BB254_4;
	add.s32 	%r236, %r234, 1;
$L__BB254_30:
	and.b32  	%r18, %r6, 3;
	setp.eq.s32 	%p38, %r18, 0;
	@%p38 bra 	$L__BB254_53;
	setp.eq.s32 	%p39, %r18, 1;
	@%p39 bra 	$L__BB254_45;
	mul.wide.u32 	%rd448, %r236, 8;
	add.s64 	%rd449, %rd2, %rd448;
	ld.global.u64 	%rd81, [%rd449];
	or.b64  	%rd450, %rd525, %rd81;
	and.b64  	%rd451, %rd450, -4294967296;
	setp.ne.s64 	%p40, %rd451, 0;
	@%p40 bra 	$L__BB254_34;
	cvt.u32.u64 	%r178, %rd81;
	cvt.u32.u64 	%r179, %rd525;
	div.u32 	%r180, %r179, %r178;
	mul.lo.s32 	%r181, %r180, %r178;
	sub.s32 	%r182, %r179, %r181;
	cvt.u64.u32 	%rd513, %r180;
	cvt.u64.u32 	%rd514, %r182;
	bra.uni 	$L__BB254_35;
$L__BB254_34:
	div.s64 	%rd513, %rd525, %rd81;
	mul.lo.s64 	%rd452, %rd513, %rd81;
	sub.s64 	%rd514, %rd525, %rd452;
$L__BB254_35:
	add.s64 	%rd454, %rd1, %rd448;
	ld.global.u64 	%rd88, [%rd454];
	mad.lo.s64 	%rd89, %rd88, %rd514, %rd529;
	or.b64  	%rd455, %rd523, %rd81;
	and.b64  	%rd456, %rd455, -4294967296;
	setp.ne.s64 	%p41, %rd456, 0;
	@%p41 bra 	$L__BB254_37;
	cvt.u32.u64 	%r183, %rd81;
	cvt.u32.u64 	%r184, %rd523;
	div.u32 	%r185, %r184, %r183;
	mul.lo.s32 	%r186, %r185, %r183;
	sub.s32 	%r187, %r184, %r186;
	cvt.u64.u32 	%rd515, %r185;
	cvt.u64.u32 	%rd516, %r187;
	bra.uni 	$L__BB254_38;
$L__BB254_37:
	div.s64 	%rd515, %rd523, %rd81;
	mul.lo.s64 	%rd457, %rd515, %rd81;
	sub.s64 	%rd516, %rd523, %rd457;
$L__BB254_38:
	mad.lo.s64 	%rd96, %rd516, %rd88, %rd530;
	add.s32 	%r19, %r236, -1;
	mul.wide.u32 	%rd458, %r19, 8;
	add.s64 	%rd459, %rd2, %rd458;
	ld.global.u64 	%rd97, [%rd459];
	or.b64  	%rd460, %rd513, %rd97;
	and.b64  	%rd461, %rd460, -4294967296;
	setp.ne.s64 	%p42, %rd461, 0;
	@%p42 bra 	$L__BB254_40;
	cvt.u32.u64 	%r188, %rd97;
	cvt.u32.u64 	%r189, %rd513;
	div.u32 	%r190, %r189, %r188;
	mul.lo.s32 	%r191, %r190, %r188;
	sub.s32 	%r192, %r189, %r191;
	cvt.u64.u32 	%rd525, %r190;
	cvt.u64.u32 	%rd518, %r192;
	bra.uni 	$L__BB254_41;
$L__BB254_40:
	div.s64 	%rd525, %rd513, %rd97;
	mul.lo.s64 	%rd462, %rd525, %rd97;
	sub.s64 	%rd518, %rd513, %rd462;
$L__BB254_41:
	add.s64 	%rd464, %rd1, %rd458;
	ld.global.u64 	%rd104, [%rd464];
	mad.lo.s64 	%rd529, %rd104, %rd518, %rd89;
	or.b64  	%rd465, %rd515, %rd97;
	and.b64  	%rd466, %rd465, -4294967296;
	setp.ne.s64 	%p43, %rd466, 0;
	@%p43 bra 	$L__BB254_43;
	cvt.u32.u64 	%r193, %rd97;
	cvt.u32.u64 	%r194, %rd515;
	div.u32 	%r195, %r194, %r193;
	mul.lo.s32 	%r196, %r195, %r193;
	sub.s32 	%r197, %r194, %r196;
	cvt.u64.u32 	%rd523, %r195;
	cvt.u64.u32 	%rd520, %r197;
	bra.uni 	$L__BB254_44;
$L__BB254_43:
	div.s64 	%rd523, %rd515, %rd97;
	mul.lo.s64 	%rd467, %rd523, %rd97;
	sub.s64 	%rd520, %rd515, %rd467;
$L__BB254_44:
	mad.lo.s64 	%rd530, %rd520, %rd104, %rd96;
	add.s32 	%r236, %r236, -2;
$L__BB254_45:
	and.b32  	%r198, %r6, 1;
	setp.eq.b32 	%p44, %r198, 1;
	not.pred 	%p45, %p44;
	@%p45 bra 	$L__BB254_53;
	mul.wide.u32 	%rd468, %r236, 8;
	add.s64 	%rd469, %rd2, %rd468;
	ld.global.u64 	%rd119, [%rd469];
	or.b64  	%rd470, %rd525, %rd119;
	and.b64  	%rd471, %rd470, -4294967296;
	setp.ne.s64 	%p46, %rd471, 0;
	@%p46 bra 	$L__BB254_48;
	cvt.u32.u64 	%r199, %rd119;
	cvt.u32.u64 	%r200, %rd525;
	rem.u32 	%r201, %r200, %r199;
	cvt.u64.u32 	%rd527, %r201;
	bra.uni 	$L__BB254_49;
$L__BB254_48:
	rem.s64 	%rd527, %rd525, %rd119;
$L__BB254_49:
	add.s64 	%rd473, %rd1, %rd468;
	ld.global.u64 	%rd123, [%rd473];
	mad.lo.s64 	%rd529, %rd123, %rd527, %rd529;
	or.b64  	%rd474, %rd523, %rd119;
	and.b64  	%rd475, %rd474, -4294967296;
	setp.ne.s64 	%p47, %rd475, 0;
	@%p47 bra 	$L__BB254_51;
	cvt.u32.u64 	%r202, %rd119;
	cvt.u32.u64 	%r203, %rd523;
	rem.u32 	%r204, %r203, %r202;
	cvt.u64.u32 	%rd528, %r204;
	bra.uni 	$L__BB254_52;
$L__BB254_51:
	rem.s64 	%rd528, %rd523, %rd119;
$L__BB254_52:
	mad.lo.s64 	%rd530, %rd528, %rd123, %rd530;
$L__BB254_53:
	shl.b64 	%rd476, %rd529, 2;
	add.s64 	%rd477, %rd571, %rd476;
	ld.global.u32 	%r205, [%rd477];
	shl.b64 	%rd478, %rd530, 2;
	add.s64 	%rd479, %rd571, %rd478;
	ld.global.u32 	%r206, [%rd479];
	add.s32 	%r207, %r206, %r205;
	st.shared.u32 	[%r5], %r207;
	bra.uni 	$L__BB254_114;
$L__BB254_54:
	cvt.u64.u32 	%rd131, %r4;
	setp.le.u64 	%p2, %rd264, %rd131;
	@%p2 bra 	$L__BB254_114;
	mov.u32 	%r57, %ctaid.y;
	cvt.u64.u32 	%rd269, %r57;
	mad.lo.s64 	%rd562, %rd264, %rd269, %rd131;
	cvt.u32.u64 	%r22, %rd263;
	add.s32 	%r240, %r22, -1;
	setp.lt.s32 	%p3, %r240, 0;
	@%p3 bra 	$L__BB254_113;
	and.b32  	%r24, %r22, 7;
	setp.lt.u32 	%p4, %r240, 7;
	@%p4 bra 	$L__BB254_84;
	add.s32 	%r238, %r22, -4;
	and.b32  	%r58, %r22, -8;
	neg.s32 	%r237, %r58;
$L__BB254_58:
	.pragma "nounroll";
	add.s32 	%r29, %r238, 3;
	mul.wide.u32 	%rd271, %r29, 8;
	add.s64 	%rd272, %rd2, %rd271;
	ld.global.u64 	%rd135, [%rd272];
	or.b64  	%rd273, %rd562, %rd135;
	and.b64  	%rd274, %rd273, -4294967296;
	setp.ne.s64 	%p5, %rd274, 0;
	@%p5 bra 	$L__BB254_60;
	cvt.u32.u64 	%r59, %rd135;
	cvt.u32.u64 	%r60, %rd562;
	div.u32 	%r61, %r60, %r59;
	mul.lo.s32 	%r62, %r61, %r59;
	sub.s32 	%r63, %r60, %r62;
	cvt.u64.u32 	%rd533, %r61;
	cvt.u64.u32 	%rd534, %r63;
	bra.uni 	$L__BB254_61;
$L__BB254_60:
	div.s64 	%rd533, %rd562, %rd135;
	mul.lo.s64 	%rd275, %rd533, %rd135;
	sub.s64 	%rd534, %rd562, %rd275;
$L__BB254_61:
	add.s64 	%rd277, %rd1, %rd271;
	ld.global.u64 	%rd278, [%rd277];
	mul.lo.s64 	%rd142, %rd278, %rd534;
	add.s32 	%r30, %r238, 2;
	mul.wide.u32 	%rd279, %r30, 8;
	add.s64 	%rd280, %rd2, %rd279;
	ld.global.u64 	%rd143, [%rd280];
	or.b64  	%rd281, %rd533, %rd143;
	and.b64  	%rd282, %rd281, -4294967296;
	setp.ne.s64 	%p6, %rd282, 0;
	@%p6 bra 	$L__BB254_63;
	cvt.u32.u64 	%r64, %rd143;
	cvt.u32.u64 	%r65, %rd533;
	div.u32 	%r66, %r65, %r64;
	mul.lo.s32 	%r67, %r66, %r64;
	sub.s32 	%r68, %r65, %r67;
	cvt.u64.u32 	%rd535, %r66;
	cvt.u64.u32 	%rd536, %r68;
	bra.uni 	$L__BB254_64;
$L__BB254_63:
	div.s64 	%rd535, %rd533, %rd143;
	mul.lo.s64 	%rd283, %rd535, %rd143;
	sub.s64 	%rd536, %rd533, %rd283;
$L__BB254_64:
	add.s64 	%rd285, %rd1, %rd279;
	ld.global.u64 	%rd286, [%rd285];
	mad.lo.s64 	%rd150, %rd286, %rd536, %rd142;
	add.s32 	%r31, %r238, 1;
	mul.wide.u32 	%rd287, %r31, 8;
	add.s64 	%rd288, %rd2, %rd287;
	ld.global.u64 	%rd151, [%rd288];
	or.b64  	%rd289, %rd535, %rd151;
	and.b64  	%rd290, %rd289, -4294967296;
	setp.ne.s64 	%p7, %rd290, 0;
	@%p7 bra 	$L__BB254_66;
	cvt.u32.u64 	%r69, %rd151;
	cvt.u32.u64 	%r70, %rd535;
	div.u32 	%r71, %r70, %r69;
	mul.lo.s32 	%r72, %r71, %r69;
	sub.s32 	%r73, %r70, %r72;
	cvt.u64.u32 	%rd537, %r71;
	cvt.u64.u32 	%rd538, %r73;
	bra.uni 	$L__BB254_67;
$L__BB254_66:
	div.s64 	%rd537, %rd535, %rd151;
	mul.lo.s64 	%rd291, %rd537, %rd151;
	sub.s64 	%rd538, %rd535, %rd291;
$L__BB254_67:
	add.s64 	%rd293, %rd1, %rd287;
	ld.global.u64 	%rd294, [%rd293];
	mad.lo.s64 	%rd158, %rd294, %rd538, %rd150;
	add.s32 	%r32, %r238, -4;
	mul.wide.u32 	%rd295, %r238, 8;
	add.s64 	%rd296, %rd2, %rd295;
	ld.global.u64 	%rd159, [%rd296];
	or.b64  	%rd297, %rd537, %rd159;
	and.b64  	%rd298, %rd297, -4294967296;
	setp.ne.s64 	%p8, %rd298, 0;
	@%p8 bra 	$L__BB254_69;
	cvt.u32.u64 	%r74, %rd159;
	cvt.u32.u64 	%r75, %rd537;
	div.u32 	%r76, %r75, %r74;
	mul.lo.s32 	%r77, %r76, %r74;
	sub.s32 	%r78, %r75, %r77;
	cvt.u64.u32 	%rd539, %r76;
	cvt.u64.u32 	%rd540, %r78;
	bra.uni 	$L__BB254_70;
$L__BB254_69:
	div.s64 	%rd539, %rd537, %rd159;
	mul.lo.s64 	%rd299, %rd539, %rd159;
	sub.s64 	%rd540, %rd537, %rd299;
$L__BB254_70:
	add.s64 	%rd301, %rd1, %rd295;
	ld.global.u64 	%rd302, [%rd301];
	mad.lo.s64 	%rd166, %rd302, %rd540, %rd158;
	add.s32 	%r33, %r238, -1;
	mul.wide.u32 	%rd303, %r33, 8;
	add.s64 	%rd304, %rd2, %rd303;
	ld.global.u64 	%rd167, [%rd304];
	or.b64  	%rd305, %rd539, %rd167;
	and.b64  	%rd306, %rd305, -4294967296;
	setp.ne.s64 	%p9, %rd306, 0;
	@%p9 bra 	$L__BB254_72;
	cvt.u32.u64 	%r79, %rd167;
	cvt.u32.u64 	%r80, %rd539;
	div.u32 	%r81, %r80, %r79;
	mul.lo.s32 	%r82, %r81, %r79;
	sub.s32 	%r83, %r80, %r82;
	cvt.u64.u32 	%rd541, %r81;
	cvt.u64.u32 	%rd542, %r83;
	bra.uni 	$L__BB254_73;
$L__BB254_72:
	div.s64 	%rd541, %rd539, %rd167;
	mul.lo.s64 	%rd307, %rd541, %rd167;
	sub.s64 	%rd542, %rd539, %rd307;
$L__BB254_73:
	add.s64 	%rd309, %rd1, %rd303;
	ld.global.u64 	%rd310, [%rd309];
	mad.lo.s64 	%rd174, %rd310, %rd542, %rd166;
	add.s32 	%r34, %r238, -2;
	mul.wide.u32 	%rd311, %r34, 8;
	add.s64 	%rd312, %rd2, %rd311;
	ld.global.u64 	%rd175, [%rd312];
	or.b64  	%rd313, %rd541, %rd175;
	and.b64  	%rd314, %rd313, -4294967296;
	setp.ne.s64 	%p10, %rd314, 0;
	@%p10 bra 	$L__BB254_75;
	cvt.u32.u64 	%r84, %rd175;
	cvt.u32.u64 	%r85, %rd541;
	div.u32 	%r86, %r85, %r84;
	mul.lo.s32 	%r87, %r86, %r84;
	sub.s32 	%r88, %r85, %r87;
	cvt.u64.u32 	%rd543, %r86;
	cvt.u64.u32 	%rd544, %r88;
	bra.uni 	$L__BB254_76;
$L__BB254_75:
	div.s64 	%rd543, %rd541, %rd175;
	mul.lo.s64 	%rd315, %rd543, %rd175;
	sub.s64 	%rd544, %rd541, %rd315;
$L__BB254_76:
	add.s64 	%rd317, %rd1, %rd311;
	ld.global.u64 	%rd318, [%rd317];
	mad.lo.s64 	%rd182, %rd318, %rd544, %rd174;
	add.s32 	%r35, %r238, -3;
	mul.wide.u32 	%rd319, %r35, 8;
	add.s64 	%rd320, %rd2, %rd319;
	ld.global.u64 	%rd183, [%rd320];
	or.b64  	%rd321, %rd543, %rd183;
	and.b64  	%rd322, %rd321, -4294967296;
	setp.ne.s64 	%p11, %rd322, 0;
	@%p11 bra 	$L__BB254_78;
	cvt.u32.u64 	%r89, %rd183;
	cvt.u32.u64 	%r90, %rd543;
	div.u32 	%r91, %r90, %r89;
	mul.lo.s32 	%r92, %r91, %r89;
	sub.s32 	%r93, %r90, %r92;
	cvt.u64.u32 	%rd545, %r91;
	cvt.u64.u32 	%rd546, %r93;
	bra.uni 	$L__BB254_79;
$L__BB254_78:
	div.s64 	%rd545, %rd543, %rd183;
	mul.lo.s64 	%rd323, %rd545, %rd183;
	sub.s64 	%rd546, %rd543, %rd323;
$L__BB254_79:
	add.s64 	%rd325, %rd1, %rd319;
	ld.global.u64 	%rd326, [%rd325];
	mad.lo.s64 	%rd190, %rd326, %rd546, %rd182;
	mul.wide.u32 	%rd327, %r32, 8;
	add.s64 	%rd328, %rd2, %rd327;
	ld.global.u64 	%rd191, [%rd328];
	or.b64  	%rd329, %rd545, %rd191;
	and.b64  	%rd330, %rd329, -4294967296;
	setp.ne.s64 	%p12, %rd330, 0;
	@%p12 bra 	$L__BB254_81;
	cvt.u32.u64 	%r94, %rd191;
	cvt.u32.u64 	%r95, %rd545;
	div.u32 	%r96, %r95, %r94;
	mul.lo.s32 	%r97, %r96, %r94;
	sub.s32 	%r98, %r95, %r97;
	cvt.u64.u32 	%rd562, %r96;
	cvt.u64.u32 	%rd548, %r98;
	bra.uni 	$L__BB254_82;
$L__BB254_81:
	div.s64 	%rd562, %rd545, %rd191;
	mul.lo.s64 	%rd331, %rd562, %rd191;
	sub.s64 	%rd548, %rd545, %rd331;
$L__BB254_82:
	add.s64 	%rd333, %rd1, %rd327;
	ld.global.u64 	%rd334, [%rd333];
	mad.lo.s64 	%rd335, %rd334, %rd548, %rd190;
	shl.b64 	%rd336, %rd335, 2;
	add.s64 	%rd571, %rd571, %rd336;
	add.s32 	%r238, %r238, -8;
	add.s32 	%r237, %r237, 8;
	setp.ne.s32 	%p13, %r237, 0;
	@%p13 bra 	$L__BB254_58;
	add.s32 	%r240, %r238, 3;
$L__BB254_84:
	setp.eq.s32 	%p14, %r24, 0;
	@%p14 bra 	$L__BB254_113;
	and.b32  	%r40, %r22, 3;
	setp.lt.u32 	%p15, %r24, 4;
	@%p15 bra 	$L__BB254_99;
	mul.wide.u32 	%rd338, %r240, 8;
	add.s64 	%rd339, %rd2, %rd338;
	ld.global.u64 	%rd202, [%rd339];
	or.b64  	%rd340, %rd562, %rd202;
	and.b64  	%rd341, %rd340, -4294967296;
	setp.ne.s64 	%p16, %rd341, 0;
	@%p16 bra 	$L__BB254_88;
	cvt.u32.u64 	%r99, %rd202;
	cvt.u32.u64 	%r100, %rd562;
	div.u32 	%r101, %r100, %r99;
	mul.lo.s32 	%r102, %r101, %r99;
	sub.s32 	%r103, %r100, %r102;
	cvt.u64.u32 	%rd552, %r101;
	cvt.u64.u32 	%rd553, %r103;
	bra.uni 	$L__BB254_89;
$L__BB254_88:
	div.s64 	%rd552, %rd562, %rd202;
	mul.lo.s64 	%rd342, %rd552, %rd202;
	sub.s64 	%rd553, %rd562, %rd342;
$L__BB254_89:
	add.s64 	%rd344, %rd1, %rd338;
	ld.global.u64 	%rd345, [%rd344];
	mul.lo.s64 	%rd209, %rd345, %rd553;
	add.s32 	%r41, %r240, -1;
	mul.wide.u32 	%rd346, %r41, 8;
	add.s64 	%rd347, %rd2, %rd346;
	ld.global.u64 	%rd210, [%rd347];
	or.b64  	%rd348, %rd552, %rd210;
	and.b64  	%rd349, %rd348, -4294967296;
	setp.ne.s64 	%p17, %rd349, 0;
	@%p17 bra 	$L__BB254_91;
	cvt.u32.u64 	%r104, %rd210;
	cvt.u32.u64 	%r105, %rd552;
	div.u32 	%r106, %r105, %r104;
	mul.lo.s32 	%r107, %r106, %r104;
	sub.s32 	%r108, %r105, %r107;
	cvt.u64.u32 	%rd554, %r106;
	cvt.u64.u32 	%rd555, %r108;
	bra.uni 	$L__BB254_92;
$L__BB254_91:
	div.s64 	%rd554, %rd552, %rd210;
	mul.lo.s64 	%rd350, %rd554, %rd210;
	sub.s64 	%rd555, %rd552, %rd350;
$L__BB254_92:
	add.s64 	%rd352, %rd1, %rd346;
	ld.global.u64 	%rd353, [%rd352];
	mad.lo.s64 	%rd217, %rd353, %rd555, %rd209;
	add.s32 	%r42, %r240, -2;
	mul.wide.u32 	%rd354, %r42, 8;
	add.s64 	%rd355, %rd2, %rd354;
	ld.global.u64 	%rd218, [%rd355];
	or.b64  	%rd356, %rd554, %rd218;
	and.b64  	%rd357, %rd356, -4294967296;
	setp.ne.s64 	%p18, %rd357, 0;
	@%p18 bra 	$L__BB254_94;
	cvt.u32.u64 	%r109, %rd218;
	cvt.u32.u64 	%r110, %rd554;
	div.u32 	%r111, %r110, %r109;
	mul.lo.s32 	%r112, %r111, %r109;
	sub.s32 	%r113, %r110, %r112;
	cvt.u64.u32 	%rd556, %r111;
	cvt.u64.u32 	%rd557, %r113;
	bra.uni 	$L__BB254_95;
$L__BB254_94:
	div.s64 	%rd556, %rd554, %rd218;
	mul.lo.s64 	%rd358, %rd556, %rd218;
	sub.s64 	%rd557, %rd554, %rd358;
$L__BB254_95:
	add.s64 	%rd360, %rd1, %rd354;
	ld.global.u64 	%rd361, [%rd360];
	mad.lo.s64 	%rd225, %rd361, %rd557, %rd217;
	add.s32 	%r43, %r240, -3;
	mul.wide.u32 	%rd362, %r43, 8;
	add.s64 	%rd363, %rd2, %rd362;
	ld.global.u64 	%rd226, [%rd363];
	or.b64  	%rd364, %rd556, %rd226;
	and.b64  	%rd365, %rd364, -4294967296;
	setp.ne.s64 	%p19, %rd365, 0;
	@%p19 bra 	$L__BB254_97;
	cvt.u32.u64 	%r114, %rd226;
	cvt.u32.u64 	%r115, %rd556;
	div.u32 	%r116, %r115, %r114;
	mul.lo.s32 	%r117, %r116, %r114;
	sub.s32 	%r118, %r115, %r117;
	cvt.u64.u32 	%rd562, %r116;
	cvt.u64.u32 	%rd559, %r118;
	bra.uni 	$L__BB254_98;
$L__BB254_97:
	div.s64 	%rd562, %rd556, %rd226;
	mul.lo.s64 	%rd366, %rd562, %rd226;
	sub.s64 	%rd559, %rd556, %rd366;
$L__BB254_98:
	add.s64 	%rd368, %rd1, %rd362;
	ld.global.u64 	%rd369, [%rd368];
	mad.lo.s64 	%rd370, %rd369, %rd559, %rd225;
	shl.b64 	%rd371, %rd370, 2;
	add.s64 	%rd571, %rd571, %rd371;
	add.s32 	%r240, %r240, -4;
$L__BB254_99:
	setp.eq.s32 	%p20, %r40, 0;
	@%p20 bra 	$L__BB254_113;
	setp.eq.s32 	%p21, %r40, 1;
	@%p21 bra 	$L__BB254_108;
	mul.wide.u32 	%rd373, %r240, 8;
	add.s64 	%rd374, %rd2, %rd373;
	ld.global.u64 	%rd237, [%rd374];
	or.b64  	%rd375, %rd562, %rd237;
	and.b64  	%rd376, %rd375, -4294967296;
	setp.ne.s64 	%p22, %rd376, 0;
	@%p22 bra 	$L__BB254_103;
	cvt.u32.u64 	%r119, %rd237;
	cvt.u32.u64 	%r120, %rd562;
	div.u32 	%r121, %r120, %r119;
	mul.lo.s32 	%r122, %r121, %r119;
	sub.s32 	%r123, %r120, %r122;
	cvt.u64.u32 	%rd563, %r121;
	cvt.u64.u32 	%rd564, %r123;
	bra.uni 	$L__BB254_104;
$L__BB254_103:
	div.s64 	%rd563, %rd562, %rd237;
	mul.lo.s64 	%rd377, %rd563, %rd237;
	sub.s64 	%rd564, %rd562, %rd377;
$L__BB254_104:
	add.s64 	%rd379, %rd1, %rd373;
	ld.global.u64 	%rd380, [%rd379];
	mul.lo.s64 	%rd244, %rd380, %rd564;
	add.s32 	%r46, %r240, -1;
	mul.wide.u32 	%rd381, %r46, 8;
	add.s64 	%rd382, %rd2, %rd381;
	ld.global.u64 	%rd245, [%rd382];
	or.b64  	%rd383, %rd563, %rd245;
	and.b64  	%rd384, %rd383, -4294967296;
	setp.ne.s64 	%p23, %rd384, 0;
	@%p23 bra 	$L__BB254_106;
	cvt.u32.u64 	%r124, %rd245;
	cvt.u32.u64 	%r125, %rd563;
	div.u32 	%r126, %r125, %r124;
	mul.lo.s32 	%r127, %r126, %r124;
	sub.s32 	%r128, %r125, %r127;
	cvt.u64.u32 	%rd562, %r126;
	cvt.u64.u32 	%rd566, %r128;
	bra.uni 	$L__BB254_107;
$L__BB254_106:
	div.s64 	%rd562, %rd563, %rd245;
	mul.lo.s64 	%rd385, %rd562, %rd245;
	sub.s64 	%rd566, %rd563, %rd385;
$L__BB254_107:
	add.s64 	%rd387, %rd1, %rd381;
	ld.global.u64 	%rd388, [%rd387];
	mad.lo.s64 	%rd389, %rd388, %rd566, %rd244;
	shl.b64 	%rd390, %rd389, 2;
	add.s64 	%rd571, %rd571, %rd390;
	add.s32 	%r240, %r240, -2;
$L__BB254_108:
	and.b32  	%r129, %r22, 1;
	setp.eq.b32 	%p24, %r129, 1;
	not.pred 	%p25, %p24;
	@%p25 bra 	$L__BB254_113;
	mul.wide.u32 	%rd391, %r240, 8;
	add.s64 	%rd392, %rd2, %rd391;
	ld.global.u64 	%rd256, [%rd392];
	or.b64  	%rd393, %rd562, %rd256;
	and.b64  	%rd394, %rd393, -4294967296;
	setp.ne.s64 	%p26, %rd394, 0;
	@%p26 bra 	$L__BB254_111;
	cvt.u32.u64 	%r130, %rd256;
	cvt.u32.u64 	%r131, %rd562;
	rem.u32 	%r132, %r131, %r130;
	cvt.u64.u32 	%rd570, %r132;
	bra.uni 	$L__BB254_112;
$L__BB254_111:
	rem.s64 	%rd570, %rd562, %rd256;
$L__BB254_112:
	add.s64 	%rd396, %rd1, %rd391;
	ld.global.u64 	%rd397, [%rd396];
	mul.lo.s64 	%rd398, %rd397, %rd570;
	shl.b64 	%rd399, %rd398, 2;
	add.s64 	%rd571, %rd571, %rd399;
$L__BB254_113:
	ld.global.u32 	%r133, [%rd571];
	st.shared.u32 	[%r5], %r133;
$L__BB254_114:
	bar.sync 	0;
	setp.lt.u32 	%p48, %r242, 66;
	@%p48 bra 	$L__BB254_118;
$L__BB254_115:
	shr.u32 	%r50, %r242, 1;
	setp.ge.u32 	%p49, %r1, %r50;
	@%p49 bra 	$L__BB254_117;
	ld.shared.u32 	%r208, [%r5];
	shl.b32 	%r209, %r50, 2;
	add.s32 	%r210, %r5, %r209;
	ld.shared.u32 	%r211, [%r210];
	add.s32 	%r212, %r211, %r208;
	st.shared.u32 	[%r5], %r212;
$L__BB254_117:
	bar.sync 	0;
	setp.gt.u32 	%p50, %r242, 131;
	mov.u32 	%r242, %r50;
	@%p50 bra 	$L__BB254_115;
$L__BB254_118:
	setp.gt.u32 	%p51, %r1, 31;
	@%p51 bra 	$L__BB254_121;
	ld.volatile.shared.u32 	%r213, [%r5];
	ld.volatile.shared.u32 	%r214, [%r5+128];
	add.s32 	%r215, %r214, %r213;
	st.volatile.shared.u32 	[%r5], %r215;
	ld.volatile.shared.u32 	%r216, [%r5];
	ld.volatile.shared.u32 	%r217, [%r5+64];
	add.s32 	%r218, %r217, %r216;
	st.volatile.shared.u32 	[%r5], %r218;
	ld.volatile.shared.u32 	%r219, [%r5];
	ld.volatile.shared.u32 	%r220, [%r5+32];
	add.s32 	%r221, %r220, %r219;
	st.volatile.shared.u32 	[%r5], %r221;
	ld.volatile.shared.u32 	%r222, [%r5];
	ld.volatile.shared.u32 	%r223, [%r5+16];
	add.s32 	%r224, %r223, %r222;
	st.volatile.shared.u32 	[%r5], %r224;
	ld.volatile.shared.u32 	%r225, [%r5];
	ld.volatile.shared.u32 	%r226, [%r5+8];
	add.s32 	%r227, %r226, %r225;
	st.volatile.shared.u32 	[%r5], %r227;
	ld.volatile.shared.u32 	%r228, [%r5];
	ld.volatile.shared.u32 	%r229, [%r5+4];
	add.s32 	%r230, %r229, %r228;
	st.volatile.shared.u32 	[%r5], %r230;
	setp.ne.s32 	%p52, %r1, 0;
	@%p52 bra 	$L__BB254_121;
	ld.param.u64 	%rd486, [contiguous_nansum2_i32_param_0];
	ld.shared.u32 	%r231, [nansumsdata_i32];
	cvt.u64.u32 	%rd480, %r2;
	mov.u32 	%r232, %ctaid.y;
	cvt.u64.u32 	%rd481, %r232;
	mad.lo.s64 	%rd482, %rd265, %rd481, %rd480;
	cvta.to.global.u64 	%rd483, %rd486;
	shl.b64 	%rd484, %rd482, 2;
	add.s64 	%rd485, %rd483, %rd484;
	st.global.u32 	[%rd485], %r231;
$L__BB254_121:
	ret;

}
	// .globl	contiguous_nansum22_i32
.visible .entry contiguous_nansum22_i32(
	.param .u64 .ptr .align 1 contiguous_nansum22_i32_param_0,
	.param .u64 .ptr .align 1 contiguous_nansum22_i32_param_1,
	.param .u64 contiguous_nansum22_i32_param_2,
	.param .u64 contiguous_nansum22_i32_param_3
)
{
	.reg .pred 	%p<8>;
	.reg .b32 	%r<46>;
	.reg .b64 	%rd<27>;

	ld.param.u64 	%rd4, [contiguous_nansum22_i32_param_0];
	ld.param.u64 	%rd7, [contiguous_nansum22_i32_param_1];
	ld.param.u64 	%rd5, [contiguous_nansum22_i32_param_2];
	ld.param.u64 	%rd6, [contiguous_nansum22_i32_param_3];
	cvta.to.global.u64 	%rd1, %rd7;
	mov.u32 	%r1, %tid.x;
	mov.u32 	%r2, %ctaid.x;
	mov.u32 	%r45, %ntid.x;
	mul.lo.s32 	%r8, %r2, %r45;
	shl.b32 	%r9, %r8, 1;
	add.s32 	%r4, %r9, %r1;
	shl.b32 	%r10, %r1, 2;
	mov.u32 	%r11, nansumsdata_i32;
	add.s32 	%r5, %r11, %r10;
	mov.b32 	%r12, 0;
	st.shared.u32 	[%r5], %r12;
	add.s32 	%r13, %r4, %r45;
	cvt.u64.u32 	%rd2, %r13;
	setp.le.u64 	%p1, %rd5, %rd2;
	@%p1 bra 	$L__BB255_2;
	cvt.u64.u32 	%rd12, %r4;
	mov.u32 	%r16, %ctaid.y;
	cvt.u64.u32 	%rd13, %r16;
	mul.lo.s64 	%rd14, %rd5, %rd13;
	add.s64 	%rd15, %rd14, %rd12;
	shl.b64 	%rd16, %rd15, 2;
	add.s64 	%rd17, %rd1, %rd16;
	ld.global.u32 	%r17, [%rd17];
	add.s64 	%rd18, %rd14, %rd2;
	shl.b64 	%rd19, %rd18, 2;
	add.s64 	%rd20, %rd1, %rd19;
	ld.global.u32 	%r18, [%rd20];
	add.s32 	%r19, %r18, %r17;
	st.shared.u32 	[%r5], %r19;
	bra.uni 	$L__BB255_4;
$L__BB255_2:
	cvt.u64.u32 	%rd3, %r4;
	setp.le.u64 	%p2, %rd5, %rd3;
	@%p2 bra 	$L__BB255_4;
	mov.u32 	%r14, %ctaid.y;
	cvt.u64.u32 	%rd8, %r14;
	mad.lo.s64 	%rd9, %rd5, %rd8, %rd3;
	shl.b64 	%rd10, %rd9, 2;
	add.s64 	%rd11, %rd1, %rd10;
	ld.global.u32 	%r15, [%rd11];
	st.shared.u32 	[%r5], %r15;
$L__BB255_4:
	bar.sync 	0;
	setp.lt.u32 	%p3, %r45, 66;
	@%p3 bra 	$L__BB255_8;
$L__BB255_5:
	shr.u32 	%r7, %r45, 1;
	setp.ge.u32 	%p4, %r1, %r7;
	@%p4 bra 	$L__BB255_7;
	ld.shared.u32 	%r20, [%r5];
	shl.b32 	%r21, %r7, 2;
	add.s32 	%r22, %r5, %r21;
	ld.shared.u32 	%r23, [%r22];
	add.s32 	%r24, %r23, %r20;
	st.shared.u32 	[%r5], %r24;
$L__BB255_7:
	bar.sync 	0;
	setp.gt.u32 	%p5, %r45, 131;
	mov.u32 	%r45, %r7;
	@%p5 bra 	$L__BB255_5;
$L__BB255_8:
	setp.gt.u32 	%p6, %r1, 31;
	@%p6 bra 	$L__BB255_11;
	ld.volatile.shared.u32 	%r25, [%r5];
	ld.volatile.shared.u32 	%r26, [%r5+128];
	add.s32 	%r27, %r26, %r25;
	st.volatile.shared.u32 	[%r5], %r27;
	ld.volatile.shared.u32 	%r28, [%r5];
	ld.volatile.shared.u32 	%r29, [%r5+64];
	add.s32 	%r30, %r29, %r28;
	st.volatile.shared.u32 	[%r5], %r30;
	ld.volatile.shared.u32 	%r31, [%r5];
	ld.volatile.shared.u32 	%r32, [%r5+32];
	add.s32 	%r33, %r32, %r31;
	st.volatile.shared.u32 	[%r5], %r33;
	ld.volatile.shared.u32 	%r34, [%r5];
	ld.volatile.shared.u32 	%r35, [%r5+16];
	add.s32 	%r36, %r35, %r34;
	st.volatile.shared.u32 	[%r5], %r36;
	ld.volatile.shared.u32 	%r37, [%r5];
	ld.volatile.shared.u32 	%r38, [%r5+8];
	add.s32 	%r39, %r38, %r37;
	st.volatile.shared.u32 	[%r5], %r39;
	ld.volatile.shared.u32 	%r40, [%r5];
	ld.volatile.shared.u32 	%r41, [%r5+4];
	add.s32 	%r42, %r41, %r40;
	st.volatile.shared.u32 	[%r5], %r42;
	setp.ne.s32 	%p7, %r1, 0;
	@%p7 bra 	$L__BB255_11;
	ld.shared.u32 	%r43, [nansumsdata_i32];
	cvt.u64.u32 	%rd21, %r2;
	mov.u32 	%r44, %ctaid.y;
	cvt.u64.u32 	%rd22, %r44;
	mad.lo.s64 	%rd23, %rd6, %rd22, %rd21;
	cvta.to.global.u64 	%rd24, %rd4;
	shl.b64 	%rd25, %rd23, 2;
	add.s64 	%rd26, %rd24, %rd25;
	st.global.u32 	[%rd26], %r43;
$L__BB255_11:
	ret;

}
	// .globl	contiguous_nansum3_i32
.visible .entry contiguous_nansum3_i32(
	.param .u64 .ptr .align 1 contiguous_nansum3_i32_param_0,
	.param .u64 .ptr .align 1 contiguous_nansum3_i32_param_1,
	.param .u64 .ptr .align 1 contiguous_nansum3_i32_param_2,
	.param .u64 .ptr .align 1 contiguous_nansum3_i32_param_3,
	.param .u64 contiguous_nansum3_i32_param_4,
	.param .u64 contiguous_nansum3_i32_param_5,
	.param .u64 contiguous_nansum3_i32_param_6
)
{
	.reg .pred 	%p<38>;
	.reg .b32 	%r<259>;
	.reg .b64 	%rd<308>;

	ld.param.u64 	%rd144, [contiguous_nansum3_i32_param_0];
	ld.param.u64 	%rd145, [contiguous_nansum3_i32_param_1];
	ld.param.u64 	%rd148, [contiguous_nansum3_i32_param_2];
	ld.param.u64 	%rd149, [contiguous_nansum3_i32_param_3];
	ld.param.u64 	%rd146, [contiguous_nansum3_i32_param_4];
	ld.param.u64 	%rd147, [contiguous_nansum3_i32_param_5];
	ld.param.u64 	%rd150, [contiguous_nansum3_i32_param_6];
	cvta.to.global.u64 	%rd1, %rd149;
	cvta.to.global.u64 	%rd2, %rd148;
	mov.u32 	%r1, %tid.y;
	mov.u32 	%r2, %ntid.x;
	mov.u32 	%r3, %tid.x;
	mad.lo.s32 	%r79, %r1, %r2, %r3;
	mov.u32 	%r80, %ctaid.x;
	mad.lo.s32 	%r81, %r80, %r2, %r3;
	mov.u32 	%r4, %ctaid.y;
	mov.u32 	%r5, %ntid.y;
	mad.lo.s32 	%r82, %r4, %r5, %r1;
	shl.b32 	%r83, %r79, 2;
	mov.u32 	%r84, nansumsdata_i32;
	add.s32 	%r7, %r84, %r83;
	mov.b32 	%r85, 0;
	st.shared.u32 	[%r7], %r85;
	cvt.u64.u32 	%rd3, %r81;
	setp.le.u64 	%p1, %rd147, %rd3;
	cvt.u64.u32 	%rd152, %r82;
	setp.le.u64 	%p2, %rd150, %rd152;
	or.pred  	%p3, %p1, %p2;
	@%p3 bra 	$L__BB256_76;
	cvt.u32.u64 	%r86, %rd3;
	cvt.u32.u64 	%r87, %rd147;
	mad.lo.s32 	%r240, %r82, %r87, %r86;
	cvt.u32.u64 	%r9, %rd146;
	add.s32 	%r239, %r9, -1;
	setp.lt.s32 	%p4, %r239, 0;
	mov.b64 	%rd307, 0;
	@%p4 bra 	$L__BB256_59;
	setp.lt.u32 	%p5, %r239, 7;
	mov.b64 	%rd307, 0;
	@%p5 bra 	$L__BB256_30;
	add.s32 	%r235, %r9, -4;
	and.b32  	%r88, %r9, -8;
	neg.s32 	%r234, %r88;
	mov.b64 	%rd307, 0;
$L__BB256_4:
	.pragma "nounroll";
	add.s32 	%r16, %r235, 3;
	cvt.u64.u32 	%rd5, %r240;
	mul.wide.u32 	%rd157, %r16, 8;
	add.s64 	%rd158, %rd2, %rd157;
	ld.global.u64 	%rd6, [%rd158];
	and.b64  	%rd159, %rd6, -4294967296;
	setp.ne.s64 	%p6, %rd159, 0;
	@%p6 bra 	$L__BB256_6;
	cvt.u32.u64 	%r89, %rd6;
	cvt.u32.u64 	%r90, %rd5;
	div.u32 	%r91, %r90, %r89;
	mul.lo.s32 	%r92, %r91, %r89;
	sub.s32 	%r93, %r90, %r92;
	cvt.u64.u32 	%rd272, %r91;
	cvt.u64.u32 	%rd273, %r93;
	bra.uni 	$L__BB256_7;
$L__BB256_6:
	div.s64 	%rd272, %rd5, %rd6;
	mul.lo.s64 	%rd160, %rd272, %rd6;
	sub.s64 	%rd273, %rd5, %rd160;
$L__BB256_7:
	mul.wide.u32 	%rd161, %r16, 8;
	add.s64 	%rd162, %rd1, %rd161;
	ld.global.u64 	%rd163, [%rd162];
	mad.lo.s64 	%rd13, %rd163, %rd273, %rd307;
	add.s32 	%r17, %r235, 2;
	and.b64  	%rd14, %rd272, 4294967295;
	mul.wide.u32 	%rd164, %r17, 8;
	add.s64 	%rd165, %rd2, %rd164;
	ld.global.u64 	%rd15, [%rd165];
	and.b64  	%rd166, %rd15, -4294967296;
	setp.ne.s64 	%p7, %rd166, 0;
	@%p7 bra 	$L__BB256_9;
	cvt.u32.u64 	%r94, %rd15;
	cvt.u32.u64 	%r95, %rd14;
	div.u32 	%r96, %r95, %r94;
	mul.lo.s32 	%r97, %r96, %r94;
	sub.s32 	%r98, %r95, %r97;
	cvt.u64.u32 	%rd274, %r96;
	cvt.u64.u32 	%rd275, %r98;
	bra.uni 	$L__BB256_10;
$L__BB256_9:
	div.s64 	%rd274, %rd14, %rd15;
	mul.lo.s64 	%rd167, %rd274, %rd15;
	sub.s64 	%rd275, %rd14, %rd167;
$L__BB256_10:
	mul.wide.u32 	%rd168, %r17, 8;
	add.s64 	%rd169, %rd1, %rd168;
	ld.global.u64 	%rd170, [%rd169];
	mad.lo.s64 	%rd22, %rd170, %rd275, %rd13;
	add.s32 	%r18, %r235, 1;
	and.b64  	%rd23, %rd274, 4294967295;
	mul.wide.u32 	%rd171, %r18, 8;
	add.s64 	%rd172, %rd2, %rd171;
	ld.global.u64 	%rd24, [%rd172];
	and.b64  	%rd173, %rd24, -4294967296;
	setp.ne.s64 	%p8, %rd173, 0;
	@%p8 bra 	$L__BB256_12;
	cvt.u32.u64 	%r99, %rd24;
	cvt.u32.u64 	%r100, %rd23;
	div.u32 	%r101, %r100, %r99;
	mul.lo.s32 	%r102, %r101, %r99;
	sub.s32 	%r103, %r100, %r102;
	cvt.u64.u32 	%rd276, %r101;
	cvt.u64.u32 	%rd277, %r103;
	bra.uni 	$L__BB256_13;
$L__BB256_12:
	div.s64 	%rd276, %rd23, %rd24;
	mul.lo.s64 	%rd174, %rd276, %rd24;
	sub.s64 	%rd277, %rd23, %rd174;
$L__BB256_13:
	mul.wide.u32 	%rd175, %r18, 8;
	add.s64 	%rd176, %rd1, %rd175;
	ld.global.u64 	%rd177, [%rd176];
	mad.lo.s64 	%rd31, %rd177, %rd277, %rd22;
	and.b64  	%rd32, %rd276, 4294967295;
	mul.wide.u32 	%rd178, %r235, 8;
	add.s64 	%rd179, %rd2, %rd178;
	ld.global.u64 	%rd33, [%rd179];
	and.b64  	%rd180, %rd33, -4294967296;
	setp.ne.s64 	%p9, %rd180, 0;
	@%p9 bra 	$L__BB256_15;
	cvt.u32.u64 	%r104, %rd33;
	cvt.u32.u64 	%r105, %rd32;
	div.u32 	%r106, %r105, %r104;
	mul.lo.s32 	%r107, %r106, %r104;
	sub.s32 	%r108, %r105, %r107;
	cvt.u64.u32 	%rd278, %r106;
	cvt.u64.u32 	%rd279, %r108;
	bra.uni 	$L__BB256_16;
$L__BB256_15:
	div.s64 	%rd278, %rd32, %rd33;
	mul.lo.s64 	%rd181, %rd278, %rd33;
	sub.s64 	%rd279, %rd32, %rd181;
$L__BB256_16:
	mul.wide.u32 	%rd182, %r235, 8;
	add.s64 	%rd183, %rd1, %rd182;
	ld.global.u64 	%rd184, [%rd183];
	mad.lo.s64 	%rd40, %rd184, %rd279, %rd31;
	add.s32 	%r19, %r235, -1;
	and.b64  	%rd41, %rd278, 4294967295;
	mul.wide.u32 	%rd185, %r19, 8;
	add.s64 	%rd186, %rd2, %rd185;
	ld.global.u64 	%rd42, [%rd186];
	and.b64  	%rd187, %rd42, -4294967296;
	setp.ne.s64 	%p10, %rd187, 0;
	@%p10 bra 	$L__BB256_18;
	cvt.u32.u64 	%r109, %rd42;
	cvt.u32.u64 	%r110, %rd41;
	div.u32 	%r111, %r110, %r109;
	mul.lo.s32 	%r112, %r111, %r109;
	sub.s32 	%r113, %r110, %r112;
	cvt.u64.u32 	%rd280, %r111;
	cvt.u64.u32 	%rd281, %r113;
	bra.uni 	$L__BB256_19;
$L__BB256_18:
	div.s64 	%rd280, %rd41, %rd42;
	mul.lo.s64 	%rd188, %rd280, %rd42;
	sub.s64 	%rd281, %rd41, %rd188;
$L__BB256_19:
	mul.wide.u32 	%rd189, %r19, 8;
	add.s64 	%rd190, %rd1, %rd189;
	ld.global.u64 	%rd191, [%rd190];
	mad.lo.s64 	%rd49, %rd191, %rd281, %rd40;
	add.s32 	%r20, %r235, -2;
	and.b64  	%rd50, %rd280, 4294967295;
	mul.wide.u32 	%rd192, %r20, 8;
	add.s64 	%rd193, %rd2, %rd192;
	ld.global.u64 	%rd51, [%rd193];
	and.b64  	%rd194, %rd51, -4294967296;
	setp.ne.s64 	%p11, %rd194, 0;
	@%p11 bra 	$L__BB256_21;
	cvt.u32.u64 	%r114, %rd51;
	cvt.u32.u64 	%r115, %rd50;
	div.u32 	%r116, %r115, %r114;
	mul.lo.s32 	%r117, %r116, %r114;
	sub.s32 	%r118, %r115, %r117;
	cvt.u64.u32 	%rd282, %r116;
	cvt.u64.u32 	%rd283, %r118;
	bra.uni 	$L__BB256_22;
$L__BB256_21:
	div.s64 	%rd282, %rd50, %rd51;
	mul.lo.s64 	%rd195, %rd282, %rd51;
	sub.s64 	%rd283, %rd50, %rd195;
$L__BB256_22:
	mul.wide.u32 	%rd196, %r20, 8;
	add.s64 	%rd197, %rd1, %rd196;
	ld.global.u64 	%rd198, [%rd197];
	mad.lo.s64 	%rd58, %rd198, %rd283, %rd49;
	add.s32 	%r21, %r235, -3;
	and.b64  	%rd59, %rd282, 4294967295;
	mul.wide.u32 	%rd199, %r21, 8;
	add.s64 	%rd200, %rd2, %rd199;
	ld.global.u64 	%rd60, [%rd200];
	and.b64  	%rd201, %rd60, -4294967296;
	setp.ne.s64 	%p12, %rd201, 0;
	@%p12 bra 	$L__BB256_24;
	cvt.u32.u64 	%r119, %rd60;
	cvt.u32.u64 	%r120, %rd59;
	div.u32 	%r121, %r120, %r119;
	mul.lo.s32 	%r122, %r121, %r119;
	sub.s32 	%r123, %r120, %r122;
	cvt.u64.u32 	%rd284, %r121;
	cvt.u64.u32 	%rd285, %r123;
	bra.uni 	$L__BB256_25;
$L__BB256_24:
	div.s64 	%rd284, %rd59, %rd60;
	mul.lo.s64 	%rd202, %rd284, %rd60;
	sub.s64 	%rd285, %rd59, %rd202;
$L__BB256_25:
	mul.wide.u32 	%rd203, %r21, 8;
	add.s64 	%rd204, %rd1, %rd203;
	ld.global.u64 	%rd205, [%rd204];
	mad.lo.s64 	%rd67, %rd205, %rd285, %rd58;
	and.b64  	%rd68, %rd284, 4294967295;
	add.s32 	%r124, %r235, -4;
	mul.wide.u32 	%rd206, %r124, 8;
	add.s64 	%rd207, %rd2, %rd206;
	ld.global.u64 	%rd69, [%rd207];
	and.b64  	%rd208, %rd69, -4294967296;
	setp.ne.s64 	%p13, %rd208, 0;
	@%p13 bra 	$L__BB256_27;
	cvt.u32.u64 	%r125, %rd69;
	cvt.u32.u64 	%r126, %rd68;
	div.u32 	%r127, %r126, %r125;
	mul.lo.s32 	%r128, %r127, %r125;
	sub.s32 	%r129, %r126, %r128;
	cvt.u64.u32 	%rd286, %r127;
	cvt.u64.u32 	%rd287, %r129;
	bra.uni 	$L__BB256_28;
$L__BB256_27:
	div.s64 	%rd286, %rd68, %rd69;
	mul.lo.s64 	%rd209, %rd286, %rd69;
	sub.s64 	%rd287, %rd68, %rd209;
$L__BB256_28:
	mul.wide.u32 	%rd210, %r124, 8;
	add.s64 	%rd211, %rd1, %rd210;
	ld.global.u64 	%rd212, [%rd211];
	mad.lo.s64 	%rd307, %rd212, %rd287, %rd67;
	cvt.u32.u64 	%r240, %rd286;
	add.s32 	%r235, %r235, -8;
	add.s32 	%r234, %r234, 8;
	setp.ne.s32 	%p14, %r234, 0;
	@%p14 bra 	$L__BB256_4;
	add.s32 	%r239, %r235, 3;
$L__BB256_30:
	and.b32  	%r28, %r9, 7;
	setp.eq.s32 	%p15, %r28, 0;
	@%p15 bra 	$L__BB256_59;
	and.b32  	%r29, %r9, 3;
	setp.lt.u32 	%p16, %r28, 4;
	@%p16 bra 	$L__BB256_45;
	cvt.u64.u32 	%rd79, %r240;
	mul.wide.u32 	%rd214, %r239, 8;
	add.s64 	%rd215, %rd2, %rd214;
	ld.global.u64 	%rd80, [%rd215];
	and.b64  	%rd216, %rd80, -4294967296;
	setp.ne.s64 	%p17, %rd216, 0;
	@%p17 bra 	$L__BB256_34;
	cvt.u32.u64 	%r131, %rd80;
	cvt.u32.u64 	%r132, %rd79;
	div.u32 	%r133, %r132, %r131;
	mul.lo.s32 	%r134, %r133, %r131;
	sub.s32 	%r135, %r132, %r134;
	cvt.u64.u32 	%rd290, %r133;
	cvt.u64.u32 	%rd291, %r135;
	bra.uni 	$L__BB256_35;
$L__BB256_34:
	div.s64 	%rd290, %rd79, %rd80;
	mul.lo.s64 	%rd217, %rd290, %rd80;
	sub.s64 	%rd291, %rd79, %rd217;
$L__BB256_35:
	mul.wide.u32 	%rd218, %r239, 8;
	add.s64 	%rd219, %rd1, %rd218;
	ld.global.u64 	%rd220, [%rd219];
	mad.lo.s64 	%rd87, %rd220, %rd291, %rd307;
	add.s32 	%r30, %r239, -1;
	and.b64  	%rd88, %rd290, 4294967295;
	mul.wide.u32 	%rd221, %r30, 8;
	add.s64 	%rd222, %rd2, %rd221;
	ld.global.u64 	%rd89, [%rd222];
	and.b64  	%rd223, %rd89, -4294967296;
	setp.ne.s64 	%p18, %rd223, 0;
	@%p18 bra 	$L__BB256_37;
	cvt.u32.u64 	%r136, %rd89;
	cvt.u32.u64 	%r137, %rd88;
	div.u32 	%r138, %r137, %r136;
	mul.lo.s32 	%r139, %r138, %r136;
	sub.s32 	%r140, %r137, %r139;
	cvt.u64.u32 	%rd292, %r138;
	cvt.u64.u32 	%rd293, %r140;
	bra.uni 	$L__BB256_38;
$L__BB256_37:
	div.s64 	%rd292, %rd88, %rd89;
	mul.lo.s64 	%rd224, %rd292, %rd89;
	sub.s64 	%rd293, %rd88, %rd224;
$L__BB256_38:
	mul.wide.u32 	%rd225, %r30, 8;
	add.s64 	%rd226, %rd1, %rd225;
	ld.global.u64 	%rd227, [%rd226];
	mad.lo.s64 	%rd96, %rd227, %rd293, %rd87;
	add.s32 	%r31, %r239, -2;
	and.b64  	%rd97, %rd292, 4294967295;
	mul.wide.u32 	%rd228, %r31, 8;
	add.s64 	%rd229, %rd2, %rd228;
	ld.global.u64 	%rd98, [%rd229];
	and.b64  	%rd230, %rd98, -4294967296;
	setp.ne.s64 	%p19, %rd230, 0;
	@%p19 bra 	$L__BB256_40;
	cvt.u32.u64 	%r141, %rd98;
	cvt.u32.u64 	%r142, %rd97;
	div.u32 	%r143, %r142, %r141;
	mul.lo.s32 	%r144, %r143, %r141;
	sub.s32 	%r145, %r142, %r144;
	cvt.u64.u32 	%rd294, %r143;
	cvt.u64.u32 	%rd295, %r145;
	bra.uni 	$L__BB256_41;
$L__BB256_40:
	div.s64 	%rd294, %rd97, %rd98;
	mul.lo.s64 	%rd231, %rd294, %rd98;
	sub.s64 	%rd295, %rd97, %rd231;
$L__BB256_41:
	mul.wide.u32 	%rd232, %r31, 8;
	add.s64 	%rd233, %rd1, %rd232;
	ld.global.u64 	%rd234, [%rd233];
	mad.lo.s64 	%rd105, %rd234, %rd295, %rd96;
	add.s32 	%r32, %r239, -3;
	and.b64  	%rd106, %rd294, 4294967295;
	mul.wide.u32 	%rd235, %r32, 8;
	add.s64 	%rd236, %rd2, %rd235;
	ld.global.u64 	%rd107, [%rd236];
	and.b64  	%rd237, %rd107, -4294967296;
	setp.ne.s64 	%p20, %rd237, 0;
	@%p20 bra 	$L__BB256_43;
	cvt.u32.u64 	%r146, %rd107;
	cvt.u32.u64 	%r147, %rd106;
	div.u32 	%r148, %r147, %r146;
	mul.lo.s32 	%r149, %r148, %r146;
	sub.s32 	%r150, %r147, %r149;
	cvt.u64.u32 	%rd296, %r148;
	cvt.u64.u32 	%rd297, %r150;
	bra.uni 	$L__BB256_44;
$L__BB256_43:
	div.s64 	%rd296, %rd106, %rd107;
	mul.lo.s64 	%rd238, %rd296, %rd107;
	sub.s64 	%rd297, %rd106, %rd238;
$L__BB256_44:
	mul.wide.u32 	%rd239, %r32, 8;
	add.s64 	%rd240, %rd1, %rd239;
	ld.global.u64 	%rd241, [%rd240];
	mad.lo.s64 	%rd307, %rd241, %rd297, %rd105;
	cvt.u32.u64 	%r240, %rd296;
	add.s32 	%r239, %r239, -4;
$L__BB256_45:
	setp.eq.s32 	%p21, %r29, 0;
	@%p21 bra 	$L__BB256_59;
	setp.eq.s32 	%p22, %r29, 1;
	@%p22 bra 	$L__BB256_54;
	cvt.u64.u32 	%rd117, %r240;
	mul.wide.u32 	%rd243, %r239, 8;
	add.s64 	%rd244, %rd2, %rd243;
	ld.global.u64 	%rd118, [%rd244];
	and.b64  	%rd245, %rd118, -4294967296;
	setp.ne.s64 	%p23, %rd245, 0;
	@%p23 bra 	$L__BB256_49;
	cvt.u32.u64 	%r151, %rd118;
	cvt.u32.u64 	%r152, %rd117;
	div.u32 	%r153, %r152, %r151;
	mul.lo.s32 	%r154, %r153, %r151;
	sub.s32 	%r155, %r152, %r154;
	cvt.u64.u32 	%rd300, %r153;
	cvt.u64.u32 	%rd301, %r155;
	bra.uni 	$L__BB256_50;
$L__BB256_49:
	div.s64 	%rd300, %rd117, %rd118;
	mul.lo.s64 	%rd246, %rd300, %rd118;
	sub.s64 	%rd301, %rd117, %rd246;
$L__BB256_50:
	add.s64 	%rd248, %rd1, %rd243;
	ld.global.u64 	%rd249, [%rd248];
	mad.lo.s64 	%rd125, %rd249, %rd301, %rd307;
	add.s32 	%r37, %r239, -1;
	and.b64  	%rd126, %rd300, 4294967295;
	mul.wide.u32 	%rd250, %r37, 8;
	add.s64 	%rd251, %rd2, %rd250;
	ld.global.u64 	%rd127, [%rd251];
	and.b64  	%rd252, %rd127, -4294967296;
	setp.ne.s64 	%p24, %rd252, 0;
	@%p24 bra 	$L__BB256_52;
	cvt.u32.u64 	%r156, %rd127;
	cvt.u32.u64 	%r157, %rd126;
	div.u32 	%r158, %r157, %r156;
	mul.lo.s32 	%r159, %r158, %r156;
	sub.s32 	%r160, %r157, %r159;
	cvt.u64.u32 	%rd302, %r158;
	cvt.u64.u32 	%rd303, %r160;
	bra.uni 	$L__BB256_53;
$L__BB256_52:
	div.s64 	%rd302, %rd126, %rd127;
	mul.lo.s64 	%rd253, %rd302, %rd127;
	sub.s64 	%rd303, %rd126, %rd253;
$L__BB256_53:
	add.s64 	%rd255, %rd1, %rd250;
	ld.global.u64 	%rd256, [%rd255];
	mad.lo.s64 	%rd307, %rd256, %rd303, %rd125;
	cvt.u32.u64 	%r240, %rd302;
	add.s32 	%r239, %r239, -2;
$L__BB256_54:
	and.b32  	%r161, %r9, 1;
	setp.eq.b32 	%p25, %r161, 1;
	not.pred 	%p26, %p25;
	@%p26 bra 	$L__BB256_59;
	cvt.u64.u32 	%rd137, %r240;
	mul.wide.u32 	%rd257, %r239, 8;
	add.s64 	%rd258, %rd2, %rd257;
	ld.global.u64 	%rd138, [%rd258];
	and.b64  	%rd259, %rd138, -4294967296;
	setp.ne.s64 	%p27, %rd259, 0;
	@%p27 bra 	$L__BB256_57;
	cvt.u32.u64 	%r162, %rd138;
	cvt.u32.u64 	%r163, %rd137;
	rem.u32 	%r164, %r163, %r162;
	cvt.u64.u32 	%rd306, %r164;
	bra.uni 	$L__BB256_58;
$L__BB256_57:
	rem.s64 	%rd306, %rd137, %rd138;
$L__BB256_58:
	add.s64 	%rd261, %rd1, %rd257;
	ld.global.u64 	%rd262, [%rd261];
	mad.lo.s64 	%rd307, %rd262, %rd306, %rd307;
$L__BB256_59:
	cvta.to.global.u64 	%rd263, %rd145;
	shl.b64 	%rd264, %rd307, 2;
	add.s64 	%rd265, %rd263, %rd264;
	ld.global.u32 	%r165, [%rd265];
	st.shared.u32 	[%r7], %r165;
	bar.sync 	0;
	setp.ne.s32 	%p28, %r1, 0;
	@%p28 bra 	$L__BB256_76;
	setp.gt.u32 	%p29, %r5, 1;
	@%p29 bra 	$L__BB256_62;
	shl.b32 	%r166, %r3, 2;
	mov.u32 	%r167, nansumsdata_i32;
	add.s32 	%r168, %r167, %r166;
	ld.shared.u32 	%r257, [%r168];
	bra.uni 	$L__BB256_75;
$L__BB256_62:
	shl.b32 	%r171, %r3, 2;
	mov.u32 	%r172, nansumsdata_i32;
	add.s32 	%r43, %r172, %r171;
	ld.shared.u32 	%r257, [%r43];
	add.s32 	%r45, %r5, -1;
	add.s32 	%r173, %r5, -2;
	and.b32  	%r46, %r45, 7;
	setp.lt.u32 	%p30, %r173, 7;
	mov.b32 	%r253, 1;
	@%p30 bra 	$L__BB256_66;
	and.b32  	%r176, %r45, -8;
	neg.s32 	%r245, %r176;
	shl.b32 	%r48, %r2, 2;
	add.s32 	%r178, %r171, %r48;
	add.s32 	%r243, %r172, %r178;
	shl.b32 	%r50, %r2, 5;
	mov.b32 	%r247, 1;
	mov.b32 	%r244, 0;
$L__BB256_64:
	.pragma "nounroll";
	mul.lo.s32 	%r180, %r247, %r2;
	shl.b32 	%r181, %r180, 2;
	add.s32 	%r182, %r43, %r181;
	ld.shared.u32 	%r183, [%r243];
	add.s32 	%r184, %r183, %r257;
	add.s32 	%r185, %r182, %r48;
	ld.shared.u32 	%r186, [%r185];
	add.s32 	%r187, %r186, %r184;
	add.s32 	%r188, %r185, %r48;
	ld.shared.u32 	%r189, [%r188];
	add.s32 	%r190, %r189, %r187;
	add.s32 	%r191, %r188, %r48;
	ld.shared.u32 	%r192, [%r191];
	add.s32 	%r193, %r192, %r190;
	add.s32 	%r194, %r191, %r48;
	ld.shared.u32 	%r195, [%r194];
	add.s32 	%r196, %r195, %r193;
	add.s32 	%r197, %r194, %r48;
	ld.shared.u32 	%r198, [%r197];
	add.s32 	%r199, %r198, %r196;
	add.s32 	%r200, %r197, %r48;
	ld.shared.u32 	%r201, [%r200];
	add.s32 	%r202, %r201, %r199;
	add.s32 	%r203, %r200, %r48;
	ld.shared.u32 	%r204, [%r203];
	add.s32 	%r257, %r204, %r202;
	add.s32 	%r247, %r247, 8;
	add.s32 	%r245, %r245, 8;
	add.s32 	%r244, %r244, 8;
	add.s32 	%r243, %r243, %r50;
	setp.ne.s32 	%p31, %r245, 0;
	@%p31 bra 	$L__BB256_64;
	add.s32 	%r253, %r244, 1;
$L__BB256_66:
	setp.eq.s32 	%p32, %r46, 0;
	@%p32 bra 	$L__BB256_74;
	and.b32  	%r65, %r45, 3;
	setp.lt.u32 	%p33, %r46, 4;
	@%p33 bra 	$L__BB256_69;
	mul.lo.s32 	%r206, %r253, %r2;
	shl.b32 	%r207, %r206, 2;
	add.s32 	%r208, %r43, %r207;
	ld.shared.u32 	%r209, [%r208];
	add.s32 	%r210, %r209, %r257;
	shl.b32 	%r211, %r2, 2;
	add.s32 	%r212, %r208, %r211;
	ld.shared.u32 	%r213, [%r212];
	add.s32 	%r214, %r213, %r210;
	add.s32 	%r215, %r212, %r211;
	ld.shared.u32 	%r216, [%r215];
	add.s32 	%r217, %r216, %r214;
	add.s32 	%r218, %r215, %r211;
	ld.shared.u32 	%r219, [%r218];
	add.s32 	%r257, %r219, %r217;
	add.s32 	%r253, %r253, 4;
$L__BB256_69:
	setp.eq.s32 	%p34, %r65, 0;
	@%p34 bra 	$L__BB256_74;
	setp.eq.s32 	%p35, %r65, 1;
	@%p35 bra 	$L__BB256_72;
	mul.lo.s32 	%r221, %r253, %r2;
	shl.b32 	%r222, %r221, 2;
	add.s32 	%r223, %r43, %r222;
	ld.shared.u32 	%r224, [%r223];
	add.s32 	%r225, %r224, %r257;
	shl.b32 	%r226, %r2, 2;
	add.s32 	%r227, %r223, %r226;
	ld.shared.u32 	%r228, [%r227];
	add.s32 	%r257, %r228, %r225;
	add.s32 	%r253, %r253, 2;
$L__BB256_72:
	and.b32  	%r229, %r45, 1;
	setp.eq.b32 	%p36, %r229, 1;
	not.pred 	%p37, %p36;
	@%p37 bra 	$L__BB256_74;
	mul.lo.s32 	%r230, %r253, %r2;
	shl.b32 	%r231, %r230, 2;
	add.s32 	%r232, %r43, %r231;
	ld.shared.u32 	%r233, [%r232];
	add.s32 	%r257, %r233, %r257;
$L__BB256_74:
	st.shared.u32 	[%r43], %r257;
$L__BB256_75:
	cvt.u64.u32 	%rd266, %r4;
	mad.lo.s64 	%rd267, %rd147, %rd266, %rd3;
	cvta.to.global.u64 	%rd268, %rd144;
	shl.b64 	%rd269, %rd267, 2;
	add.s64 	%rd270, %rd268, %rd269;
	st.global.u32 	[%rd270], %r257;
$L__BB256_76:
	ret;

}
	// .globl	contiguous_nansum33_i32
.visible .entry contiguous_nansum33_i32(
	.param .u64 .ptr .align 1 contiguous_nansum33_i32_param_0,
	.param .u64 .ptr .align 1 contiguous_nansum33_i32_param_1,
	.param .u64 contiguous_nansum33_i32_param_2,
	.param .u64 contiguous_nansum33_i32_param_3,
	.param .u64 contiguous_nansum33_i32_param_4
)
{
	.reg .pred 	%p<14>;
	.reg .b32 	%r<140>;
	.reg .b64 	%rd<16>;

	ld.param.u64 	%rd2, [contiguous_nansum33_i32_param_0];
	ld.param.u64 	%rd3, [contiguous_nansum33_i32_param_1];
	ld.param.u64 	%rd4, [contiguous_nansum33_i32_param_3];
	ld.param.u64 	%rd5, [contiguous_nansum33_i32_param_4];
	mov.u32 	%r1, %tid.y;
	mov.u32 	%r2, %ntid.x;
	mov.u32 	%r3, %tid.x;
	mad.lo.s32 	%r45, %r1, %r2, %r3;
	mov.u32 	%r46, %ctaid.x;
	mad.lo.s32 	%r47, %r46, %r2, %r3;
	mov.u32 	%r4, %ctaid.y;
	mov.u32 	%r5, %ntid.y;
	mad.lo.s32 	%r48, %r4, %r5, %r1;
	shl.b32 	%r49, %r45, 2;
	mov.u32 	%r50, nansumsdata_i32;
	add.s32 	%r7, %r50, %r49;
	mov.b32 	%r51, 0;
	st.shared.u32 	[%r7], %r51;
	cvt.u64.u32 	%rd1, %r47;
	setp.le.u64 	%p1, %rd4, %rd1;
	cvt.u64.u32 	%rd7, %r48;
	setp.le.u64 	%p2, %rd5, %rd7;
	or.pred  	%p3, %p1, %p2;
	@%p3 bra 	$L__BB257_18;
	cvt.u32.u64 	%r52, %rd1;
	cvta.to.global.u64 	%rd8, %rd3;
	cvt.u32.u64 	%r53, %rd4;
	mad.lo.s32 	%r54, %r48, %r53, %r52;
	mul.wide.u32 	%rd9, %r54, 4;
	add.s64 	%rd10, %rd8, %rd9;
	ld.global.u32 	%r55, [%rd10];
	st.shared.u32 	[%r7], %r55;
	bar.sync 	0;
	setp.ne.s32 	%p4, %r1, 0;
	@%p4 bra 	$L__BB257_18;
	setp.gt.u32 	%p5, %r5, 1;
	@%p5 bra 	$L__BB257_4;
	shl.b32 	%r56, %r3, 2;
	add.s32 	%r58, %r50, %r56;
	ld.shared.u32 	%r138, [%r58];
	bra.uni 	$L__BB257_17;
$L__BB257_4:
	shl.b32 	%r61, %r3, 2;
	add.s32 	%r9, %r50, %r61;
	ld.shared.u32 	%r138, [%r9];
	add.s32 	%r11, %r5, -1;
	add.s32 	%r63, %r5, -2;
	and.b32  	%r12, %r11, 7;
	setp.lt.u32 	%p6, %r63, 7;
	mov.b32 	%r134, 1;
	@%p6 bra 	$L__BB257_8;
	and.b32  	%r66, %r11, -8;
	neg.s32 	%r126, %r66;
	shl.b32 	%r14, %r2, 2;
	add.s32 	%r68, %r61, %r14;
	add.s32 	%r124, %r50, %r68;
	shl.b32 	%r16, %r2, 5;
	mov.b32 	%r128, 1;
	mov.b32 	%r125, 0;
$L__BB257_6:
	.pragma "nounroll";
	mul.lo.s32 	%r70, %r128, %r2;
	shl.b32 	%r71, %r70, 2;
	add.s32 	%r72, %r9, %r71;
	ld.shared.u32 	%r73, [%r124];
	add.s32 	%r74, %r73, %r138;
	add.s32 	%r75, %r72, %r14;
	ld.shared.u32 	%r76, [%r75];
	add.s32 	%r77, %r76, %r74;
	add.s32 	%r78, %r75, %r14;
	ld.shared.u32 	%r79, [%r78];
	add.s32 	%r80, %r79, %r77;
	add.s32 	%r81, %r78, %r14;
	ld.shared.u32 	%r82, [%r81];
	add.s32 	%r83, %r82, %r80;
	add.s32 	%r84, %r81, %r14;
	ld.shared.u32 	%r85, [%r84];
	add.s32 	%r86, %r85, %r83;
	add.s32 	%r87, %r84, %r14;
	ld.shared.u32 	%r88, [%r87];
	add.s32 	%r89, %r88, %r86;
	add.s32 	%r90, %r87, %r14;
	ld.shared.u32 	%r91, [%r90];
	add.s32 	%r92, %r91, %r89;
	add.s32 	%r93, %r90, %r14;
	ld.shared.u32 	%r94, [%r93];
	add.s32 	%r138, %r94, %r92;
	add.s32 	%r128, %r128, 8;
	add.s32 	%r126, %r126, 8;
	add.s32 	%r125, %r125, 8;
	add.s32 	%r124, %r124, %r16;
	setp.ne.s32 	%p7, %r126, 0;
	@%p7 bra 	$L__BB257_6;
	add.s32 	%r134, %r125, 1;
$L__BB257_8:
	setp.eq.s32 	%p8, %r12, 0;
	@%p8 bra 	$L__BB257_16;
	and.b32  	%r31, %r11, 3;
	setp.lt.u32 	%p9, %r12, 4;
	@%p9 bra 	$L__BB257_11;
	mul.lo.s32 	%r96, %r134, %r2;
	shl.b32 	%r97, %r96, 2;
	add.s32 	%r98, %r9, %r97;
	ld.shared.u32 	%r99, [%r98];
	add.s32 	%r100, %r99, %r138;
	shl.b32 	%r101, %r2, 2;
	add.s32 	%r102, %r98, %r101;
	ld.shared.u32 	%r103, [%r102];
	add.s32 	%r104, %r103, %r100;
	add.s32 	%r105, %r102, %r101;
	ld.shared.u32 	%r106, [%r105];
	add.s32 	%r107, %r106, %r104;
	add.s32 	%r108, %r105, %r101;
	ld.shared.u32 	%r109, [%r108];
	add.s32 	%r138, %r109, %r107;
	add.s32 	%r134, %r134, 4;
$L__BB257_11:
	setp.eq.s32 	%p10, %r31, 0;
	@%p10 bra 	$L__BB257_16;
	setp.eq.s32 	%p11, %r31, 1;
	@%p11 bra 	$L__BB257_14;
	mul.lo.s32 	%r111, %r134, %r2;
	shl.b32 	%r112, %r111, 2;
	add.s32 	%r113, %r9, %r112;
	ld.shared.u32 	%r114, [%r113];
	add.s32 	%r115, %r114, %r138;
	shl.b32 	%r116, %r2, 2;
	add.s32 	%r117, %r113, %r116;
	ld.shared.u32 	%r118, [%r117];
	add.s32 	%r138, %r118, %r115;
	add.s32 	%r134, %r134, 2;
$L__BB257_14:
	and.b32  	%r119, %r11, 1;
	setp.eq.b32 	%p12, %r119, 1;
	not.pred 	%p13, %p12;
	@%p13 bra 	$L__BB257_16;
	mul.lo.s32 	%r120, %r134, %r2;
	shl.b32 	%r121, %r120, 2;
	add.s32 	%r122, %r9, %r121;
	ld.shared.u32 	%r123, [%r122];
	add.s32 	%r138, %r123, %r138;
$L__BB257_16:
	st.shared.u32 	[%r9], %r138;
$L__BB257_17:
	cvt.u64.u32 	%rd11, %r4;
	mad.lo.s64 	%rd12, %rd4, %rd11, %rd1;
	cvta.to.global.u64 	%rd13, %rd2;
	shl.b64 	%rd14, %rd12, 2;
	add.s64 	%rd15, %rd13, %rd14;
	st.global.u32 	[%rd15], %r138;
$L__BB257_18:
	ret;

}
	// .globl	contiguous_nansum_i64
.visible .entry contiguous_nansum_i64(
	.param .u64 .ptr .align 1 contiguous_nansum_i64_param_0,
	.param .u64 .ptr .align 1 contiguous_nansum_i64_param_1,
	.param .u64 contiguous_nansum_i64_param_2
)
{
	.reg .pred 	%p<8>;
	.reg .b32 	%r<16>;
	.reg .b64 	%rd<43>;

	ld.param.u64 	%rd4, [contiguous_nansum_i64_param_0];
	ld.param.u64 	%rd6, [contiguous_nansum_i64_param_1];
	ld.param.u64 	%rd5, [contiguous_nansum_i64_param_2];
	cvta.to.global.u64 	%rd1, %rd6;
	mov.u32 	%r1, %tid.x;
	mov.u32 	%r2, %ctaid.x;
	mov.u32 	%r15, %ntid.x;
	mul.lo.s32 	%r8, %r2, %r15;
	shl.b32 	%r9, %r8, 1;
	add.s32 	%r4, %r9, %r1;
	shl.b32 	%r10, %r1, 3;
	mov.u32 	%r11, nansumsdata_i64;
	add.s32 	%r5, %r11, %r10;
	mov.b64 	%rd7, 0;
	st.shared.u64 	[%r5], %rd7;
	add.s32 	%r12, %r4, %r15;
	cvt.u64.u32 	%rd2, %r12;
	setp.le.u64 	%p1, %rd5, %rd2;
	@%p1 bra 	$L__BB258_2;
	mul.wide.u32 	%rd11, %r4, 8;
	add.s64 	%rd12, %rd1, %rd11;
	ld.global.u64 	%rd13, [%rd12];
	shl.b64 	%rd14, %rd2, 3;
	add.s64 	%rd15, %rd1, %rd14;
	ld.global.u64 	%rd16, [%rd15];
	add.s64 	%rd17, %rd16, %rd13;
	st.shared.u64 	[%r5], %rd17;
	bra.uni 	$L__BB258_4;
$L__BB258_2:
	cvt.u64.u32 	%rd3, %r4;
	setp.le.u64 	%p2, %rd5, %rd3;
	@%p2 bra 	$L__BB258_4;
	shl.b64 	%rd8, %rd3, 3;
	add.s64 	%rd9, %rd1, %rd8;
	ld.global.u64 	%rd10, [%rd9];
	st.shared.u64 	[%r5], %rd10;
$L__BB258_4:
	bar.sync 	0;
	setp.lt.u32 	%p3, %r15, 66;
	@%p3 bra 	$L__BB258_8;
$L__BB258_5:
	shr.u32 	%r7, %r15, 1;
	setp.ge.u32 	%p4, %r1, %r7;
	@%p4 bra 	$L__BB258_7;
	ld.shared.u64 	%rd18, [%r5];
	shl.b32 	%r13, %r7, 3;
	add.s32 	%r14, %r5, %r13;
	ld.shared.u64 	%rd19, [%r14];
	add.s64 	%rd20, %rd19, %rd18;
	st.shared.u64 	[%r5], %rd20;
$L__BB258_7:
	bar.sync 	0;
	setp.gt.u32 	%p5, %r15, 131;
	mov.u32 	%r15, %r7;
	@%p5 bra 	$L__BB258_5;
$L__BB258_8:
	setp.gt.u32 	%p6, %r1, 31;
	@%p6 bra 	$L__BB258_11;
	ld.volatile.shared.u64 	%rd21, [%r5];
	ld.volatile.shared.u64 	%rd22, [%r5+256];
	add.s64 	%rd23, %rd22, %rd21;
	st.volatile.shared.u64 	[%r5], %rd23;
	ld.volatile.shared.u64 	%rd24, [%r5];
	ld.volatile.shared.u64 	%rd25, [%r5+128];
	add.s64 	%rd26, %rd25, %rd24;
	st.volatile.shared.u64 	[%r5], %rd26;
	ld.volatile.shared.u64 	%rd27, [%r5];
	ld.volatile.shared.u64 	%rd28, [%r5+64];
	add.s64 	%rd29, %rd28, %rd27;
	st.volatile.shared.u64 	[%r5], %rd29;
	ld.volatile.shared.u64 	%rd30, [%r5];
	ld.volatile.shared.u64 	%rd31, [%r5+32];
	add.s64 	%rd32, %rd31, %rd30;
	st.volatile.shared.u64 	[%r5], %rd32;
	ld.volatile.shared.u64 	%rd33, [%r5];
	ld.volatile.shared.u64 	%rd34, [%r5+16];
	add.s64 	%rd35, %rd34, %rd33;
	st.volatile.shared.u64 	[%r5], %rd35;
	ld.volatile.shared.u64 	%rd36, [%r5];
	ld.volatile.shared.u64 	%rd37, [%r5+8];
	add.s64 	%rd38, %rd37, %rd36;
	st.volatile.shared.u64 	[%r5], %rd38;
	setp.ne.s32 	%p7, %r1, 0;
	@%p7 bra 	$L__BB258_11;
	ld.shared.u64 	%rd39, [nansumsdata_i64];
	cvta.to.global.u64 	%rd40, %rd4;
	mul.wide.u32 	%rd41, %r2, 8;
	add.s64 	%rd42, %rd40, %rd41;
	st.global.u64 	[%rd42], %rd39;
$L__BB258_11:
	ret;

}
	// .globl	uncontiguous_nansum_i64
.visible .entry uncontiguous_nansum_i64(
	.param .u64 .ptr .align 1 uncontiguous_nansum_i64_param_0,
	.param .u64 .ptr .align 1 uncontiguous_nansum_i64_param_1,
	.param .u64 .ptr .align 1 uncontiguous_nansum_i64_param_2,
	.param .u64 .ptr .align 1 uncontiguous_nansum_i64_param_3,
	.param .u64 uncontiguous_nansum_i64_param_4,
	.param .u64 uncontiguous_nansum_i64_param_5
)
{
	.reg .pred 	%p<53>;
	.reg .b32 	%r<212>;
	.reg .b64 	%rd<585>;

	ld.param.u64 	%rd260, [uncontiguous_nansum_i64_param_0];
	ld.param.u64 	%rd263, [uncontiguous_nansum_i64_param_1];
	ld.param.u64 	%rd264, [uncontiguous_nansum_i64_param_2];
	ld.param.u64 	%rd265, [uncontiguous_nansum_i64_param_3];
	ld.param.u64 	%rd261, [uncontiguous_nansum_i64_param_4];
	ld.param.u64 	%rd262, [uncontiguous_nansum_i64_param_5];
	cvta.to.global.u64 	%rd1, %rd265;
	cvta.to.global.u64 	%rd2, %rd264;
	cvta.to.global.u64 	%rd3, %rd263;
	mov.u32 	%r1, %tid.x;
	mov.u32 	%r2, %ctaid.x;
	mov.u32 	%r211, %ntid.x;
	mul.lo.s32 	%r52, %r2, %r211;
	shl.b32 	%r53, %r52, 1;
	add.s32 	%r4, %r53, %r1;
	shl.b32 	%r54, %r1, 3;
	mov.u32 	%r55, nansumsdata_i64;
	add.s32 	%r5, %r55, %r54;
	mov.b64 	%rd266, 0;
	st.shared.u64 	[%r5], %rd266;
	add.s32 	%r56, %r4, %r211;
	cvt.u64.u32 	%rd538, %r56;
	setp.le.u64 	%p1, %rd262, %rd538;
	@%p1 bra 	$L__BB259_54;
	cvt.u32.u64 	%r6, %rd261;
	add.s32 	%r205, %r6, -1;
	setp.lt.s32 	%p27, %r205, 0;
	mov.b64 	%rd542, 0;
	mov.u64 	%rd543, %rd542;
	@%p27 bra 	$L__BB259_53;
	cvt.u64.u32 	%rd539, %r4;
	setp.lt.u32 	%p28, %r205, 3;
	mov.b64 	%rd543, 0;
	mov.u64 	%rd542, %rd543;
	@%p28 bra 	$L__BB259_30;
	add.s32 	%r203, %r6, -2;
	and.b32  	%r132, %r6, -4;
	neg.s32 	%r202, %r132;
	mov.b64 	%rd543, 0;
$L__BB259_4:
	.pragma "nounroll";
	add.s32 	%r12, %r203, 1;
	mul.wide.u32 	%rd399, %r12, 8;
	add.s64 	%rd400, %rd2, %rd399;
	ld.global.u64 	%rd10, [%rd400];
	or.b64  	%rd401, %rd539, %rd10;
	and.b64  	%rd402, %rd401, -4294967296;
	setp.ne.s64 	%p29, %rd402, 0;
	@%p29 bra 	$L__BB259_6;
	cvt.u32.u64 	%r133, %rd10;
	cvt.u32.u64 	%r134, %rd539;
	div.u32 	%r135, %r134, %r133;
	mul.lo.s32 	%r136, %r135, %r133;
	sub.s32 	%r137, %r134, %r136;
	cvt.u64.u32 	%rd504, %r135;
	cvt.u64.u32 	%rd505, %r137;
	bra.uni 	$L__BB259_7;
$L__BB259_6:
	div.s64 	%rd504, %rd539, %rd10;
	mul.lo.s64 	%rd403, %rd504, %rd10;
	sub.s64 	%rd505, %rd539, %rd403;
$L__BB259_7:
	mul.wide.u32 	%rd404, %r12, 8;
	add.s64 	%rd405, %rd1, %rd404;
	ld.global.u64 	%rd17, [%rd405];
	mad.lo.s64 	%rd18, %rd17, %rd505, %rd542;
	or.b64  	%rd406, %rd538, %rd10;
	and.b64  	%rd407, %rd406, -4294967296;
	setp.ne.s64 	%p30, %rd407, 0;
	@%p30 bra 	$L__BB259_9;
	cvt.u32.u64 	%r138, %rd10;
	cvt.u32.u64 	%r139, %rd538;
	div.u32 	%r140, %r139, %r138;
	mul.lo.s32 	%r141, %r140, %r138;
	sub.s32 	%r142, %r139, %r141;
	cvt.u64.u32 	%rd506, %r140;
	cvt.u64.u32 	%rd507, %r142;
	bra.uni 	$L__BB259_10;
$L__BB259_9:
	div.s64 	%rd506, %rd538, %rd10;
	mul.lo.s64 	%rd408, %rd506, %rd10;
	sub.s64 	%rd507, %rd538, %rd408;
$L__BB259_10:
	mad.lo.s64 	%rd25, %rd507, %rd17, %rd543;
	add.s32 	%r13, %r203, -2;
	mul.wide.u32 	%rd409, %r203, 8;
	add.s64 	%rd410, %rd2, %rd409;
	ld.global.u64 	%rd26, [%rd410];
	or.b64  	%rd411, %rd504, %rd26;
	and.b64  	%rd412, %rd411, -4294967296;
	setp.ne.s64 	%p31, %rd412, 0;
	@%p31 bra 	$L__BB259_12;
	cvt.u32.u64 	%r143, %rd26;
	cvt.u32.u64 	%r144, %rd504;
	div.u32 	%r145, %r144, %r143;
	mul.lo.s32 	%r146, %r145, %r143;
	sub.s32 	%r147, %r144, %r146;
	cvt.u64.u32 	%rd508, %r145;
	cvt.u64.u32 	%rd509, %r147;
	bra.uni 	$L__BB259_13;
$L__BB259_12:
	div.s64 	%rd508, %rd504, %rd26;
	mul.lo.s64 	%rd413, %rd508, %rd26;
	sub.s64 	%rd509, %rd504, %rd413;
$L__BB259_13:
	mul.wide.u32 	%rd414, %r203, 8;
	add.s64 	%rd415, %rd1, %rd414;
	ld.global.u64 	%rd33, [%rd415];
	mad.lo.s64 	%rd34, %rd33, %rd509, %rd18;
	or.b64  	%rd416, %rd506, %rd26;
	and.b64  	%rd417, %rd416, -4294967296;
	setp.ne.s64 	%p32, %rd417, 0;
	@%p32 bra 	$L__BB259_15;
	cvt.u32.u64 	%r148, %rd26;
	cvt.u32.u64 	%r149, %rd506;
	div.u32 	%r150, %r149, %r148;
	mul.lo.s32 	%r151, %r150, %r148;
	sub.s32 	%r152, %r149, %r151;
	cvt.u64.u32 	%rd510, %r150;
	cvt.u64.u32 	%rd511, %r152;
	bra.uni 	$L__BB259_16;
$L__BB259_15:
	div.s64 	%rd510, %rd506, %rd26;
	mul.lo.s64 	%rd418, %rd510, %rd26;
	sub.s64 	%rd511, %rd506, %rd418;
$L__BB259_16:
	mad.lo.s64 	%rd41, %rd511, %rd33, %rd25;
	add.s32 	%r14, %r203, -1;
	mul.wide.u32 	%rd419, %r14, 8;
	add.s64 	%rd420, %rd2, %rd419;
	ld.global.u64 	%rd42, [%rd420];
	or.b64  	%rd421, %rd508, %rd42;
	and.b64  	%rd422, %rd421, -4294967296;
	setp.ne.s64 	%p33, %rd422, 0;
	@%p33 bra 	$L__BB259_18;
	cvt.u32.u64 	%r153, %rd42;
	cvt.u32.u64 	%r154, %rd508;
	div.u32 	%r155, %r154, %r153;
	mul.lo.s32 	%r156, %r155, %r153;
	sub.s32 	%r157, %r154, %r156;
	cvt.u64.u32 	%rd512, %r155;
	cvt.u64.u32 	%rd513, %r157;
	bra.uni 	$L__BB259_19;
$L__BB259_18:
	div.s64 	%rd512, %rd508, %rd42;
	mul.lo.s64 	%rd423, %rd512, %rd42;
	sub.s64 	%rd513, %rd508, %rd423;
$L__BB259_19:
	mul.wide.u32 	%rd424, %r14, 8;
	add.s64 	%rd425, %rd1, %rd424;
	ld.global.u64 	%rd49, [%rd425];
	mad.lo.s64 	%rd50, %rd49, %rd513, %rd34;
	or.b64  	%rd426, %rd510, %rd42;
	and.b64  	%rd427, %rd426, -4294967296;
	setp.ne.s64 	%p34, %rd427, 0;
	@%p34 bra 	$L__BB259_21;
	cvt.u32.u64 	%r158, %rd42;
	cvt.u32.u64 	%r159, %rd510;
	div.u32 	%r160, %r159, %r158;
	mul.lo.s32 	%r161, %r160, %r158;
	sub.s32 	%r162, %r159, %r161;
	cvt.u64.u32 	%rd514, %r160;
	cvt.u64.u32 	%rd515, %r162;
	bra.uni 	$L__BB259_22;
$L__BB259_21:
	div.s64 	%rd514, %rd510, %rd42;
	mul.lo.s64 	%rd428, %rd514, %rd42;
	sub.s64 	%rd515, %rd510, %rd428;
$L__BB259_22:
	mad.lo.s64 	%rd57, %rd515, %rd49, %rd41;
	mul.wide.u32 	%rd429, %r13, 8;
	add.s64 	%rd430, %rd2, %rd429;
	ld.global.u64 	%rd58, [%rd430];
	or.b64  	%rd431, %rd512, %rd58;
	and.b64  	%rd432, %rd431, -4294967296;
	setp.ne.s64 	%p35, %rd432, 0;
	@%p35 bra 	$L__BB259_24;
	cvt.u32.u64 	%r163, %rd58;
	cvt.u32.u64 	%r164, %rd512;
	div.u32 	%r165, %r164, %r163;
	mul.lo.s32 	%r166, %r165, %r163;
	sub.s32 	%r167, %r164, %r166;
	cvt.u64.u32 	%rd539, %r165;
	cvt.u64.u32 	%rd517, %r167;
	bra.uni 	$L__BB259_25;
$L__BB259_24:
	div.s64 	%rd539, %rd512, %rd58;
	mul.lo.s64 	%rd433, %rd539, %rd58;
	sub.s64 	%rd517, %rd512, %rd433;
$L__BB259_25:
	mul.wide.u32 	%rd434, %r13, 8;
	add.s64 	%rd435, %rd1, %rd434;
	ld.global.u64 	%rd65, [%rd435];
	mad.lo.s64 	%rd542, %rd65, %rd517, %rd50;
	or.b64  	%rd436, %rd514, %rd58;
	and.b64  	%rd437, %rd436, -4294967296;
	setp.ne.s64 	%p36, %rd437, 0;
	@%p36 bra 	$L__BB259_27;
	cvt.u32.u64 	%r168, %rd58;
	cvt.u32.u64 	%r169, %rd514;
	div.u32 	%r170, %r169, %r168;
	mul.lo.s32 	%r171, %r170, %r168;
	sub.s32 	%r172, %r169, %r171;
	cvt.u64.u32 	%rd538, %r170;
	cvt.u64.u32 	%rd519, %r172;
	bra.uni 	$L__BB259_28;
$L__BB259_27:
	div.s64 	%rd538, %rd514, %rd58;
	mul.lo.s64 	%rd438, %rd538, %rd58;
	sub.s64 	%rd519, %rd514, %rd438;
$L__BB259_28:
	mad.lo.s64 	%rd543, %rd519, %rd65, %rd57;
	add.s32 	%r203, %r203, -4;
	add.s32 	%r202, %r202, 4;
	setp.ne.s32 	%p37, %r202, 0;
	@%p37 bra 	$L__BB259_4;
	add.s32 	%r205, %r203, 1;
$L__BB259_30:
	and.b32  	%r19, %r6, 3;
	setp.eq.s32 	%p38, %r19, 0;
	@%p38 bra 	$L__BB259_53;
	setp.eq.s32 	%p39, %r19, 1;
	@%p39 bra 	$L__BB259_45;
	mul.wide.u32 	%rd440, %r205, 8;
	add.s64 	%rd441, %rd2, %rd440;
	ld.global.u64 	%rd80, [%rd441];
	or.b64  	%rd442, %rd539, %rd80;
	and.b64  	%rd443, %rd442, -4294967296;
	setp.ne.s64 	%p40, %rd443, 0;
	@%p40 bra 	$L__BB259_34;
	cvt.u32.u64 	%r173, %rd80;
	cvt.u32.u64 	%r174, %rd539;
	div.u32 	%r175, %r174, %r173;
	mul.lo.s32 	%r176, %r175, %r173;
	sub.s32 	%r177, %r174, %r176;
	cvt.u64.u32 	%rd526, %r175;
	cvt.u64.u32 	%rd527, %r177;
	bra.uni 	$L__BB259_35;
$L__BB259_34:
	div.s64 	%rd526, %rd539, %rd80;
	mul.lo.s64 	%rd444, %rd526, %rd80;
	sub.s64 	%rd527, %rd539, %rd444;
$L__BB259_35:
	add.s64 	%rd446, %rd1, %rd440;
	ld.global.u64 	%rd87, [%rd446];
	mad.lo.s64 	%rd88, %rd87, %rd527, %rd542;
	or.b64  	%rd447, %rd538, %rd80;
	and.b64  	%rd448, %rd447, -4294967296;
	setp.ne.s64 	%p41, %rd448, 0;
	@%p41 bra 	$L__BB259_37;
	cvt.u32.u64 	%r178, %rd80;
	cvt.u32.u64 	%r179, %rd538;
	div.u32 	%r180, %r179, %r178;
	mul.lo.s32 	%r181, %r180, %r178;
	sub.s32 	%r182, %r179, %r181;
	cvt.u64.u32 	%rd528, %r180;
	cvt.u64.u32 	%rd529, %r182;
	bra.uni 	$L__BB259_38;
$L__BB259_37:
	div.s64 	%rd528, %rd538, %rd80;
	mul.lo.s64 	%rd449, %rd528, %rd80;
	sub.s64 	%rd529, %rd538, %rd449;
$L__BB259_38:
	mad.lo.s64 	%rd95, %rd529, %rd87, %rd543;
	add.s32 	%r20, %r205, -1;
	mul.wide.u32 	%rd450, %r20, 8;
	add.s64 	%rd451, %rd2, %rd450;
	ld.global.u64 	%rd96, [%rd451];
	or.b64  	%rd452, %rd526, %rd96;
	and.b64  	%rd453, %rd452, -4294967296;
	setp.ne.s64 	%p42, %rd453, 0;
	@%p42 bra 	$L__BB259_40;
	cvt.u32.u64 	%r183, %rd96;
	cvt.u32.u64 	%r184, %rd526;
	div.u32 	%r185, %r184, %r183;
	mul.lo.s32 	%r186, %r185, %r183;
	sub.s32 	%r187, %r184, %r186;
	cvt.u64.u32 	%rd539, %r185;
	cvt.u64.u32 	%rd531, %r187;
	bra.uni 	$L__BB259_41;
$L__BB259_40:
	div.s64 	%rd539, %rd526, %rd96;
	mul.lo.s64 	%rd454, %rd539, %rd96;
	sub.s64 	%rd531, %rd526, %rd454;
$L__BB259_41:
	add.s64 	%rd456, %rd1, %rd450;
	ld.global.u64 	%rd103, [%rd456];
	mad.lo.s64 	%rd542, %rd103, %rd531, %rd88;
	or.b64  	%rd457, %rd528, %rd96;
	and.b64  	%rd458, %rd457, -4294967296;
	setp.ne.s64 	%p43, %rd458, 0;
	@%p43 bra 	$L__BB259_43;
	cvt.u32.u64 	%r188, %rd96;
	cvt.u32.u64 	%r189, %rd528;
	div.u32 	%r190, %r189, %r188;
	mul.lo.s32 	%r191, %r190, %r188;
	sub.s32 	%r192, %r189, %r191;
	cvt.u64.u32 	%rd538, %r190;
	cvt.u64.u32 	%rd533, %r192;
	bra.uni 	$L__BB259_44;
$L__BB259_43:
	div.s64 	%rd538, %rd528, %rd96;
	mul.lo.s64 	%rd459, %rd538, %rd96;
	sub.s64 	%rd533, %rd528, %rd459;
$L__BB259_44:
	mad.lo.s64 	%rd543, %rd533, %rd103, %rd95;
	add.s32 	%r205, %r205, -2;
$L__BB259_45:
	and.b32  	%r193, %r6, 1;
	setp.eq.b32 	%p44, %r193, 1;
	not.pred 	%p45, %p44;
	@%p45 bra 	$L__BB259_53;
	mul.wide.u32 	%rd460, %r205, 8;
	add.s64 	%rd461, %rd2, %rd460;
	ld.global.u64 	%rd118, [%rd461];
	or.b64  	%rd462, %rd539, %rd118;
	and.b64  	%rd463, %rd462, -4294967296;
	setp.ne.s64 	%p46, %rd463, 0;
	@%p46 bra 	$L__BB259_48;
	cvt.u32.u64 	%r194, %rd118;
	cvt.u32.u64 	%r195, %rd539;
	rem.u32 	%r196, %r195, %r194;
	cvt.u64.u32 	%rd540, %r196;
	bra.uni 	$L__BB259_49;
$L__BB259_48:
	rem.s64 	%rd540, %rd539, %rd118;
$L__BB259_49:
	add.s64 	%rd465, %rd1, %rd460;
	ld.global.u64 	%rd122, [%rd465];
	mad.lo.s64 	%rd542, %rd122, %rd540, %rd542;
	or.b64  	%rd466, %rd538, %rd118;
	and.b64  	%rd467, %rd466, -4294967296;
	setp.ne.s64 	%p47, %rd467, 0;
	@%p47 bra 	$L__BB259_51;
	cvt.u32.u64 	%r197, %rd118;
	cvt.u32.u64 	%r198, %rd538;
	rem.u32 	%r199, %r198, %r197;
	cvt.u64.u32 	%rd541, %r199;
	bra.uni 	$L__BB259_52;
$L__BB259_51:
	rem.s64 	%rd541, %rd538, %rd118;
$L__BB259_52:
	mad.lo.s64 	%rd543, %rd541, %rd122, %rd543;
$L__BB259_53:
	shl.b64 	%rd468, %rd542, 3;
	add.s64 	%rd469, %rd3, %rd468;
	ld.global.u64 	%rd470, [%rd469];
	shl.b64 	%rd471, %rd543, 3;
	add.s64 	%rd472, %rd3, %rd471;
	ld.global.u64 	%rd473, [%rd472];
	add.s64 	%rd474, %rd473, %rd470;
	st.shared.u64 	[%r5], %rd474;
	bra.uni 	$L__BB259_114;
$L__BB259_54:
	cvt.u64.u32 	%rd575, %r4;
	setp.le.u64 	%p2, %rd262, %rd575;
	@%p2 bra 	$L__BB259_114;
	cvt.u32.u64 	%r23, %rd261;
	add.s32 	%r209, %r23, -1;
	setp.lt.s32 	%p3, %r209, 0;
	mov.b64 	%rd584, 0;
	@%p3 bra 	$L__BB259_113;
	and.b32  	%r25, %r23, 7;
	setp.lt.u32 	%p4, %r209, 7;
	mov.b64 	%rd584, 0;
	@%p4 bra 	$L__BB259_84;
	add.s32 	%r207, %r23, -4;
	and.b32  	%r57, %r23, -8;
	neg.s32 	%r206, %r57;
	mov.b64 	%rd584, 0;
$L__BB259_58:
	.pragma "nounroll";
	add.s32 	%r30, %r207, 3;
	mul.wide.u32 	%rd271, %r30, 8;
	add.s64 	%rd272, %rd2, %rd271;
	ld.global.u64 	%rd133, [%rd272];
	or.b64  	%rd273, %rd575, %rd133;
	and.b64  	%rd274, %rd273, -4294967296;
	setp.ne.s64 	%p5, %rd274, 0;
	@%p5 bra 	$L__BB259_60;
	cvt.u32.u64 	%r58, %rd133;
	cvt.u32.u64 	%r59, %rd575;
	div.u32 	%r60, %r59, %r58;
	mul.lo.s32 	%r61, %r60, %r58;
	sub.s32 	%r62, %r59, %r61;
	cvt.u64.u32 	%rd546, %r60;
	cvt.u64.u32 	%rd547, %r62;
	bra.uni 	$L__BB259_61;
$L__BB259_60:
	div.s64 	%rd546, %rd575, %rd133;
	mul.lo.s64 	%rd275, %rd546, %rd133;
	sub.s64 	%rd547, %rd575, %rd275;
$L__BB259_61:
	add.s64 	%rd277, %rd1, %rd271;
	ld.global.u64 	%rd278, [%rd277];
	mad.lo.s64 	%rd140, %rd278, %rd547, %rd584;
	add.s32 	%r31, %r207, 2;
	mul.wide.u32 	%rd279, %r31, 8;
	add.s64 	%rd280, %rd2, %rd279;
	ld.global.u64 	%rd141, [%rd280];
	or.b64  	%rd281, %rd546, %rd141;
	and.b64  	%rd282, %rd281, -4294967296;
	setp.ne.s64 	%p6, %rd282, 0;
	@%p6 bra 	$L__BB259_63;
	cvt.u32.u64 	%r63, %rd141;
	cvt.u32.u64 	%r64, %rd546;
	div.u32 	%r65, %r64, %r63;
	mul.lo.s32 	%r66, %r65, %r63;
	sub.s32 	%r67, %r64, %r66;
	cvt.u64.u32 	%rd548, %r65;
	cvt.u64.u32 	%rd549, %r67;
	bra.uni 	$L__BB259_64;
$L__BB259_63:
	div.s64 	%rd548, %rd546, %rd141;
	mul.lo.s64 	%rd283, %rd548, %rd141;
	sub.s64 	%rd549, %rd546, %rd283;
$L__BB259_64:
	add.s64 	%rd285, %rd1, %rd279;
	ld.global.u64 	%rd286, [%rd285];
	mad.lo.s64 	%rd148, %rd286, %rd549, %rd140;
	add.s32 	%r32, %r207, 1;
	mul.wide.u32 	%rd287, %r32, 8;
	add.s64 	%rd288, %rd2, %rd287;
	ld.global.u64 	%rd149, [%rd288];
	or.b64  	%rd289, %rd548, %rd149;
	and.b64  	%rd290, %rd289, -4294967296;
	setp.ne.s64 	%p7, %rd290, 0;
	@%p7 bra 	$L__BB259_66;
	cvt.u32.u64 	%r68, %rd149;
	cvt.u32.u64 	%r69, %rd548;
	div.u32 	%r70, %r69, %r68;
	mul.lo.s32 	%r71, %r70, %r68;
	sub.s32 	%r72, %r69, %r71;
	cvt.u64.u32 	%rd550, %r70;
	cvt.u64.u32 	%rd551, %r72;
	bra.uni 	$L__BB259_67;
$L__BB259_66:
	div.s64 	%rd550, %rd548, %rd149;
	mul.lo.s64 	%rd291, %rd550, %rd149;
	sub.s64 	%rd551, %rd548, %rd291;
$L__BB259_67:
	add.s64 	%rd293, %rd1, %rd287;
	ld.global.u64 	%rd294, [%rd293];
	mad.lo.s64 	%rd156, %rd294, %rd551, %rd148;
	add.s32 	%r33, %r207, -4;
	mul.wide.u32 	%rd295, %r207, 8;
	add.s64 	%rd296, %rd2, %rd295;
	ld.global.u64 	%rd157, [%rd296];
	or.b64  	%rd297, %rd550, %rd157;
	and.b64  	%rd298, %rd297, -4294967296;
	setp.ne.s64 	%p8, %rd298, 0;
	@%p8 bra 	$L__BB259_69;
	cvt.u32.u64 	%r73, %rd157;
	cvt.u32.u64 	%r74, %rd550;
	div.u32 	%r75, %r74, %r73;
	mul.lo.s32 	%r76, %r75, %r73;
	sub.s32 	%r77, %r74, %r76;
	cvt.u64.u32 	%rd552, %r75;
	cvt.u64.u32 	%rd553, %r77;
	bra.uni 	$L__BB259_70;
$L__BB259_69:
	div.s64 	%rd552, %rd550, %rd157;
	mul.lo.s64 	%rd299, %rd552, %rd157;
	sub.s64 	%rd553, %rd550, %rd299;
$L__BB259_70:
	add.s64 	%rd301, %rd1, %rd295;
	ld.global.u64 	%rd302, [%rd301];
	mad.lo.s64 	%rd164, %rd302, %rd553, %rd156;
	add.s32 	%r34, %r207, -1;
	mul.wide.u32 	%rd303, %r34, 8;
	add.s64 	%rd304, %rd2, %rd303;
	ld.global.u64 	%rd165, [%rd304];
	or.b64  	%rd305, %rd552, %rd165;
	and.b64  	%rd306, %rd305, -4294967296;
	setp.ne.s64 	%p9, %rd306, 0;
	@%p9 bra 	$L__BB259_72;
	cvt.u32.u64 	%r78, %rd165;
	cvt.u32.u64 	%r79, %rd552;
	div.u32 	%r80, %r79, %r78;
	mul.lo.s32 	%r81, %r80, %r78;
	sub.s32 	%r82, %r79, %r81;
	cvt.u64.u32 	%rd554, %r80;
	cvt.u64.u32 	%rd555, %r82;
	bra.uni 	$L__BB259_73;
$L__BB259_72:
	div.s64 	%rd554, %rd552, %rd165;
	mul.lo.s64 	%rd307, %rd554, %rd165;
	sub.s64 	%rd555, %rd552, %rd307;
$L__BB259_73:
	add.s64 	%rd309, %rd1, %rd303;
	ld.global.u64 	%rd310, [%rd309];
	mad.lo.s64 	%rd172, %rd310, %rd555, %rd164;
	add.s32 	%r35, %r207, -2;
	mul.wide.u32 	%rd311, %r35, 8;
	add.s64 	%rd312, %rd2, %rd311;
	ld.global.u64 	%rd173, [%rd312];
	or.b64  	%rd313, %rd554, %rd173;
	and.b64  	%rd314, %rd313, -4294967296;
	setp.ne.s64 	%p10, %rd314, 0;
	@%p10 bra 	$L__BB259_75;
	cvt.u32.u64 	%r83, %rd173;
	cvt.u32.u64 	%r84, %rd554;
	div.u32 	%r85, %r84, %r83;
	mul.lo.s32 	%r86, %r85, %r83;
	sub.s32 	%r87, %r84, %r86;
	cvt.u64.u32 	%rd556, %r85;
	cvt.u64.u32 	%rd557, %r87;
	bra.uni 	$L__BB259_76;
$L__BB259_75:
	div.s64 	%rd556, %rd554, %rd173;
	mul.lo.s64 	%rd315, %rd556, %rd173;
	sub.s64 	%rd557, %rd554, %rd315;
$L__BB259_76:
	add.s64 	%rd317, %rd1, %rd311;
	ld.global.u64 	%rd318, [%rd317];
	mad.lo.s64 	%rd180, %rd318, %rd557, %rd172;
	add.s32 	%r36, %r207, -3;
	mul.wide.u32 	%rd319, %r36, 8;
	add.s64 	%rd320, %rd2, %rd319;
	ld.global.u64 	%rd181, [%rd320];
	or.b64  	%rd321, %rd556, %rd181;
	and.b64  	%rd322, %rd321, -4294967296;
	setp.ne.s64 	%p11, %rd322, 0;
	@%p11 bra 	$L__BB259_78;
	cvt.u32.u64 	%r88, %rd181;
	cvt.u32.u64 	%r89, %rd556;
	div.u32 	%r90, %r89, %r88;
	mul.lo.s32 	%r91, %r90, %r88;
	sub.s32 	%r92, %r89, %r91;
	cvt.u64.u32 	%rd558, %r90;
	cvt.u64.u32 	%rd559, %r92;
	bra.uni 	$L__BB259_79;
$L__BB259_78:
	div.s64 	%rd558, %rd556, %rd181;
	mul.lo.s64 	%rd323, %rd558, %rd181;
	sub.s64 	%rd559, %rd556, %rd323;
$L__BB259_79:
	add.s64 	%rd325, %rd1, %rd319;
	ld.global.u64 	%rd326, [%rd325];
	mad.lo.s64 	%rd188, %rd326, %rd559, %rd180;
	mul.wide.u32 	%rd327, %r33, 8;
	add.s64 	%rd328, %rd2, %rd327;
	ld.global.u64 	%rd189, [%rd328];
	or.b64  	%rd329, %rd558, %rd189;
	and.b64  	%rd330, %rd329, -4294967296;
	setp.ne.s64 	%p12, %rd330, 0;
	@%p12 bra 	$L__BB259_81;
	cvt.u32.u64 	%r93, %rd189;
	cvt.u32.u64 	%r94, %rd558;
	div.u32 	%r95, %r94, %r93;
	mul.lo.s32 	%r96, %r95, %r93;
	sub.s32 	%r97, %r94, %r96;
	cvt.u64.u32 	%rd575, %r95;
	cvt.u64.u32 	%rd561, %r97;
	bra.uni 	$L__BB259_82;
$L__BB259_81:
	div.s64 	%rd575, %rd558, %rd189;
	mul.lo.s64 	%rd331, %rd575, %rd189;
	sub.s64 	%rd561, %rd558, %rd331;
$L__BB259_82:
	add.s64 	%rd333, %rd1, %rd327;
	ld.global.u64 	%rd334, [%rd333];
	mad.lo.s64 	%rd584, %rd334, %rd561, %rd188;
	add.s32 	%r207, %r207, -8;
	add.s32 	%r206, %r206, 8;
	setp.ne.s32 	%p13, %r206, 0;
	@%p13 bra 	$L__BB259_58;
	add.s32 	%r209, %r207, 3;
$L__BB259_84:
	setp.eq.s32 	%p14, %r25, 0;
	@%p14 bra 	$L__BB259_113;
	and.b32  	%r41, %r23, 3;
	setp.lt.u32 	%p15, %r25, 4;
	@%p15 bra 	$L__BB259_99;
	mul.wide.u32 	%rd336, %r209, 8;
	add.s64 	%rd337, %rd2, %rd336;
	ld.global.u64 	%rd200, [%rd337];
	or.b64  	%rd338, %rd575, %rd200;
	and.b64  	%rd339, %rd338, -4294967296;
	setp.ne.s64 	%p16, %rd339, 0;
	@%p16 bra 	$L__BB259_88;
	cvt.u32.u64 	%r98, %rd200;
	cvt.u32.u64 	%r99, %rd575;
	div.u32 	%r100, %r99, %r98;
	mul.lo.s32 	%r101, %r100, %r98;
	sub.s32 	%r102, %r99, %r101;
	cvt.u64.u32 	%rd565, %r100;
	cvt.u64.u32 	%rd566, %r102;
	bra.uni 	$L__BB259_89;
$L__BB259_88:
	div.s64 	%rd565, %rd575, %rd200;
	mul.lo.s64 	%rd340, %rd565, %rd200;
	sub.s64 	%rd566, %rd575, %rd340;
$L__BB259_89:
	add.s64 	%rd342, %rd1, %rd336;
	ld.global.u64 	%rd343, [%rd342];
	mad.lo.s64 	%rd207, %rd343, %rd566, %rd584;
	add.s32 	%r42, %r209, -1;
	mul.wide.u32 	%rd344, %r42, 8;
	add.s64 	%rd345, %rd2, %rd344;
	ld.global.u64 	%rd208, [%rd345];
	or.b64  	%rd346, %rd565, %rd208;
	and.b64  	%rd347, %rd346, -4294967296;
	setp.ne.s64 	%p17, %rd347, 0;
	@%p17 bra 	$L__BB259_91;
	cvt.u32.u64 	%r103, %rd208;
	cvt.u32.u64 	%r104, %rd565;
	div.u32 	%r105, %r104, %r103;
	mul.lo.s32 	%r106, %r105, %r103;
	sub.s32 	%r107, %r104, %r106;
	cvt.u64.u32 	%rd567, %r105;
	cvt.u64.u32 	%rd568, %r107;
	bra.uni 	$L__BB259_92;
$L__BB259_91:
	div.s64 	%rd567, %rd565, %rd208;
	mul.lo.s64 	%rd348, %rd567, %rd208;
	sub.s64 	%rd568, %rd565, %rd348;
$L__BB259_92:
	add.s64 	%rd350, %rd1, %rd344;
	ld.global.u64 	%rd351, [%rd350];
	mad.lo.s64 	%rd215, %rd351, %rd568, %rd207;
	add.s32 	%r43, %r209, -2;
	mul.wide.u32 	%rd352, %r43, 8;
	add.s64 	%rd353, %rd2, %rd352;
	ld.global.u64 	%rd216, [%rd353];
	or.b64  	%rd354, %rd567, %rd216;
	and.b64  	%rd355, %rd354, -4294967296;
	setp.ne.s64 	%p18, %rd355, 0;
	@%p18 bra 	$L__BB259_94;
	cvt.u32.u64 	%r108, %rd216;
	cvt.u32.u64 	%r109, %rd567;
	div.u32 	%r110, %r109, %r108;
	mul.lo.s32 	%r111, %r110, %r108;
	sub.s32 	%r112, %r109, %r111;
	cvt.u64.u32 	%rd569, %r110;
	cvt.u64.u32 	%rd570, %r112;
	bra.uni 	$L__BB259_95;
$L__BB259_94:
	div.s64 	%rd569, %rd567, %rd216;
	mul.lo.s64 	%rd356, %rd569, %rd216;
	sub.s64 	%rd570, %rd567, %rd356;
$L__BB259_95:
	add.s64 	%rd358, %rd1, %rd352;
	ld.global.u64 	%rd359, [%rd358];
	mad.lo.s64 	%rd223, %rd359, %rd570, %rd215;
	add.s32 	%r44, %r209, -3;
	mul.wide.u32 	%rd360, %r44, 8;
	add.s64 	%rd361, %rd2, %rd360;
	ld.global.u64 	%rd224, [%rd361];
	or.b64  	%rd362, %rd569, %rd224;
	and.b64  	%rd363, %rd362, -4294967296;
	setp.ne.s64 	%p19, %rd363, 0;
	@%p19 bra 	$L__BB259_97;
	cvt.u32.u64 	%r113, %rd224;
	cvt.u32.u64 	%r114, %rd569;
	div.u32 	%r115, %r114, %r113;
	mul.lo.s32 	%r116, %r115, %r113;
	sub.s32 	%r117, %r114, %r116;
	cvt.u64.u32 	%rd575, %r115;
	cvt.u64.u32 	%rd572, %r117;
	bra.uni 	$L__BB259_98;
$L__BB259_97:
	div.s64 	%rd575, %rd569, %rd224;
	mul.lo.s64 	%rd364, %rd575, %rd224;
	sub.s64 	%rd572, %rd569, %rd364;
$L__BB259_98:
	add.s64 	%rd366, %rd1, %rd360;
	ld.global.u64 	%rd367, [%rd366];
	mad.lo.s64 	%rd584, %rd367, %rd572, %rd223;
	add.s32 	%r209, %r209, -4;
$L__BB259_99:
	setp.eq.s32 	%p20, %r41, 0;
	@%p20 bra 	$L__BB259_113;
	setp.eq.s32 	%p21, %r41, 1;
	@%p21 bra 	$L__BB259_108;
	mul.wide.u32 	%rd369, %r209, 8;
	add.s64 	%rd370, %rd2, %rd369;
	ld.global.u64 	%rd235, [%rd370];
	or.b64  	%rd371, %rd575, %rd235;
	and.b64  	%rd372, %rd371, -4294967296;
	setp.ne.s64 	%p22, %rd372, 0;
	@%p22 bra 	$L__BB259_103;
	cvt.u32.u64 	%r118, %rd235;
	cvt.u32.u64 	%r119, %rd575;
	div.u32 	%r120, %r119, %r118;
	mul.lo.s32 	%r121, %r120, %r118;
	sub.s32 	%r122, %r119, %r121;
	cvt.u64.u32 	%rd576, %r120;
	cvt.u64.u32 	%rd577, %r122;
	bra.uni 	$L__BB259_104;
$L__BB259_103:
	div.s64 	%rd576, %rd575, %rd235;
	mul.lo.s64 	%rd373, %rd576, %rd235;
	sub.s64 	%rd577, %rd575, %rd373;
$L__BB259_104:
	add.s64 	%rd375, %rd1, %rd369;
	ld.global.u64 	%rd376, [%rd375];
	mad.lo.s64 	%rd242, %rd376, %rd577, %rd584;
	add.s32 	%r47, %r209, -1;
	mul.wide.u32 	%rd377, %r47, 8;
	add.s64 	%rd378, %rd2, %rd377;
	ld.global.u64 	%rd243, [%rd378];
	or.b64  	%rd379, %rd576, %rd243;
	and.b64  	%rd380, %rd379, -4294967296;
	setp.ne.s64 	%p23, %rd380, 0;
	@%p23 bra 	$L__BB259_106;
	cvt.u32.u64 	%r123, %rd243;
	cvt.u32.u64 	%r124, %rd576;
	div.u32 	%r125, %r124, %r123;
	mul.lo.s32 	%r126, %r125, %r123;
	sub.s32 	%r127, %r124, %r126;
	cvt.u64.u32 	%rd575, %r125;
	cvt.u64.u32 	%rd579, %r127;
	bra.uni 	$L__BB259_107;
$L__BB259_106:
	div.s64 	%rd575, %rd576, %rd243;
	mul.lo.s64 	%rd381, %rd575, %rd243;
	sub.s64 	%rd579, %rd576, %rd381;
$L__BB259_107:
	add.s64 	%rd383, %rd1, %rd377;
	ld.global.u64 	%rd384, [%rd383];
	mad.lo.s64 	%rd584, %rd384, %rd579, %rd242;
	add.s32 	%r209, %r209, -2;
$L__BB259_108:
	and.b32  	%r128, %r23, 1;
	setp.eq.b32 	%p24, %r128, 1;
	not.pred 	%p25, %p24;
	@%p25 bra 	$L__BB259_113;
	mul.wide.u32 	%rd385, %r209, 8;
	add.s64 	%rd386, %rd2, %rd385;
	ld.global.u64 	%rd254, [%rd386];
	or.b64  	%rd387, %rd575, %rd254;
	and.b64  	%rd388, %rd387, -4294967296;
	setp.ne.s64 	%p26, %rd388, 0;
	@%p26 bra 	$L__BB259_111;
	cvt.u32.u64 	%r129, %rd254;
	cvt.u32.u64 	%r130, %rd575;
	rem.u32 	%r131, %r130, %r129;
	cvt.u64.u32 	%rd583, %r131;
	bra.uni 	$L__BB259_112;
$L__BB259_111:
	rem.s64 	%rd583, %rd575, %rd254;
$L__BB259_112:
	add.s64 	%rd390, %rd1, %rd385;
	ld.global.u64 	%rd391, [%rd390];
	mad.lo.s64 	%rd584, %rd391, %rd583, %rd584;
$L__BB259_113:
	shl.b64 	%rd392, %rd584, 3;
	add.s64 	%rd393, %rd3, %rd392;
	ld.global.u64 	%rd394, [%rd393];
	st.shared.u64 	[%r5], %rd394;
$L__BB259_114:
	bar.sync 	0;
	setp.lt.u32 	%p48, %r211, 66;
	@%p48 bra 	$L__BB259_118;
$L__BB259_115:
	shr.u32 	%r51, %r211, 1;
	setp.ge.u32 	%p49, %r1, %r51;
	@%p49 bra 	$L__BB259_117;
	ld.shared.u64 	%rd475, [%r5];
	shl.b32 	%r200, %r51, 3;
	add.s32 	%r201, %r5, %r200;
	ld.shared.u64 	%rd476, [%r201];
	add.s64 	%rd477, %rd476, %rd475;
	st.shared.u64 	[%r5], %rd477;
$L__BB259_117:
	bar.sync 	0;
	setp.gt.u32 	%p50, %r211, 131;
	mov.u32 	%r211, %r51;
	@%p50 bra 	$L__BB259_115;
$L__BB259_118:
	setp.gt.u32 	%p51, %r1, 31;
	@%p51 bra 	$L__BB259_121;
	ld.volatile.shared.u64 	%rd478, [%r5];
	ld.volatile.shared.u64 	%rd479, [%r5+256];
	add.s64 	%rd480, %rd479, %rd478;
	st.volatile.shared.u64 	[%r5], %rd480;
	ld.volatile.shared.u64 	%rd481, [%r5];
	ld.volatile.shared.u64 	%rd482, [%r5+128];
	add.s64 	%rd483, %rd482, %rd481;
	st.volatile.shared.u64 	[%r5], %rd483;
	ld.volatile.shared.u64 	%rd484, [%r5];
	ld.volatile.shared.u64 	%rd485, [%r5+64];
	add.s64 	%rd486, %rd485, %rd484;
	st.volatile.shared.u64 	[%r5], %rd486;
	ld.volatile.shared.u64 	%rd487, [%r5];
	ld.volatile.shared.u64 	%rd488, [%r5+32];
	add.s64 	%rd489, %rd488, %rd487;
	st.volatile.shared.u64 	[%r5], %rd489;
	ld.volatile.shared.u64 	%rd490, [%r5];
	ld.volatile.shared.u64 	%rd491, [%r5+16];
	add.s64 	%rd492, %rd491, %rd490;
	st.volatile.shared.u64 	[%r5], %rd492;
	ld.volatile.shared.u64 	%rd493, [%r5];
	ld.volatile.shared.u64 	%rd494, [%r5+8];
	add.s64 	%rd495, %rd494, %rd493;
	st.volatile.shared.u64 	[%r5], %rd495;
	setp.ne.s32 	%p52, %r1, 0;
	@%p52 bra 	$L__BB259_121;
	ld.shared.u64 	%rd496, [nansumsdata_i64];
	cvta.to.global.u64 	%rd497, %rd260;
	mul.wide.u32 	%rd498, %r2, 8;
	add.s64 	%rd499, %rd497, %rd498;
	st.global.u64 	[%rd499], %rd496;
$L__BB259_121:
	ret;

}
	// .globl	contiguous_nansum2_i64
.visible .entry contiguous_nansum2_i64(
	.param .u64 .ptr .align 1 contiguous_nansum2_i64_param_0,
	.param .u64 .ptr .align 1 contiguous_nansum2_i64_param_1,
	.param .u64 .ptr .align 1 contiguous_nansum2_i64_param_2,
	.param .u64 .ptr .align 1 contiguous_nansum2_i64_param_3,
	.param .u64 contiguous_nansum2_i64_param_4,
	.param .u64 contiguous_nansum2_i64_param_5,
	.param .u64 contiguous_nansum2_i64_param_6
)
{
	.reg .pred 	%p<53>;
	.reg .b32 	%r<216>;
	.reg .b64 	%rd<599>;

	ld.param.u64 	%rd266, [contiguous_nansum2_i64_param_1];
	ld.param.u64 	%rd267, [contiguous_nansum2_i64_param_2];
	ld.param.u64 	%rd268, [contiguous_nansum2_i64_param_3];
	ld.param.u64 	%rd263, [contiguous_nansum2_i64_param_4];
	ld.param.u64 	%rd264, [contiguous_nansum2_i64_param_5];
	ld.param.u64 	%rd265, [contiguous_nansum2_i64_param_6];
	cvta.to.global.u64 	%rd1, %rd268;
	cvta.to.global.u64 	%rd2, %rd267;
	cvta.to.global.u64 	%rd598, %rd266;
	mov.u32 	%r1, %tid.x;
	mov.u32 	%r2, %ctaid.x;
	mov.u32 	%r215, %ntid.x;
	mul.lo.s32 	%r51, %r2, %r215;
	shl.b32 	%r52, %r51, 1;
	add.s32 	%r4, %r52, %r1;
	shl.b32 	%r53, %r1, 3;
	mov.u32 	%r54, nansumsdata_i64;
	add.s32 	%r5, %r54, %r53;
	mov.b64 	%rd269, 0;
	st.shared.u64 	[%r5], %rd269;
	add.s32 	%r55, %r4, %r215;
	cvt.u64.u32 	%rd4, %r55;
	setp.le.u64 	%p1, %rd264, %rd4;
	@%p1 bra 	$L__BB260_54;
	cvt.u64.u32 	%rd403, %r4;
	mov.u32 	%r132, %ctaid.y;
	cvt.u64.u32 	%rd404, %r132;
	mul.lo.s64 	%rd405, %rd264, %rd404;
	add.s64 	%rd552, %rd405, %rd403;
	add.s64 	%rd550, %rd405, %rd4;
	cvt.u32.u64 	%r6, %rd263;
	add.s32 	%r209, %r6, -1;
	setp.lt.s32 	%p27, %r209, 0;
	mov.b64 	%rd556, 0;
	mov.u64 	%rd557, %rd556;
	@%p27 bra 	$L__BB260_53;
	setp.lt.u32 	%p28, %r209, 3;
	mov.b64 	%rd557, 0;
	mov.u64 	%rd556, %rd557;
	@%p28 bra 	$L__BB260_30;
	add.s32 	%r207, %r6, -2;
	and.b32  	%r133, %r6, -4;
	neg.s32 	%r206, %r133;
	mov.b64 	%rd557, 0;
$L__BB260_4:
	.pragma "nounroll";
	add.s32 	%r12, %r207, 1;
	mul.wide.u32 	%rd409, %r12, 8;
	add.s64 	%rd410, %rd2, %rd409;
	ld.global.u64 	%rd11, [%rd410];
	or.b64  	%rd411, %rd552, %rd11;
	and.b64  	%rd412, %rd411, -4294967296;
	setp.ne.s64 	%p29, %rd412, 0;
	@%p29 bra 	$L__BB260_6;
	cvt.u32.u64 	%r134, %rd11;
	cvt.u32.u64 	%r135, %rd552;
	div.u32 	%r136, %r135, %r134;
	mul.lo.s32 	%r137, %r136, %r134;
	sub.s32 	%r138, %r135, %r137;
	cvt.u64.u32 	%rd518, %r136;
	cvt.u64.u32 	%rd519, %r138;
	bra.uni 	$L__BB260_7;
$L__BB260_6:
	div.s64 	%rd518, %rd552, %rd11;
	mul.lo.s64 	%rd413, %rd518, %rd11;
	sub.s64 	%rd519, %rd552, %rd413;
$L__BB260_7:
	mul.wide.u32 	%rd414, %r12, 8;
	add.s64 	%rd415, %rd1, %rd414;
	ld.global.u64 	%rd18, [%rd415];
	mad.lo.s64 	%rd19, %rd18, %rd519, %rd556;
	or.b64  	%rd416, %rd550, %rd11;
	and.b64  	%rd417, %rd416, -4294967296;
	setp.ne.s64 	%p30, %rd417, 0;
	@%p30 bra 	$L__BB260_9;
	cvt.u32.u64 	%r139, %rd11;
	cvt.u32.u64 	%r140, %rd550;
	div.u32 	%r141, %r140, %r139;
	mul.lo.s32 	%r142, %r141, %r139;
	sub.s32 	%r143, %r140, %r142;
	cvt.u64.u32 	%rd520, %r141;
	cvt.u64.u32 	%rd521, %r143;
	bra.uni 	$L__BB260_10;
$L__BB260_9:
	div.s64 	%rd520, %rd550, %rd11;
	mul.lo.s64 	%rd418, %rd520, %rd11;
	sub.s64 	%rd521, %rd550, %rd418;
$L__BB260_10:
	mad.lo.s64 	%rd26, %rd521, %rd18, %rd557;
	mul.wide.u32 	%rd419, %r207, 8;
	add.s64 	%rd420, %rd2, %rd419;
	ld.global.u64 	%rd27, [%rd420];
	or.b64  	%rd421, %rd518, %rd27;
	and.b64  	%rd422, %rd421, -4294967296;
	setp.ne.s64 	%p31, %rd422, 0;
	@%p31 bra 	$L__BB260_12;
	cvt.u32.u64 	%r144, %rd27;
	cvt.u32.u64 	%r145, %rd518;
	div.u32 	%r146, %r145, %r144;
	mul.lo.s32 	%r147, %r146, %r144;
	sub.s32 	%r148, %r145, %r147;
	cvt.u64.u32 	%rd522, %r146;
	cvt.u64.u32 	%rd523, %r148;
	bra.uni 	$L__BB260_13;
$L__BB260_12:
	div.s64 	%rd522, %rd518, %rd27;
	mul.lo.s64 	%rd423, %rd522, %rd27;
	sub.s64 	%rd523, %rd518, %rd423;
$L__BB260_13:
	mul.wide.u32 	%rd424, %r207, 8;
	add.s64 	%rd425, %rd1, %rd424;
	ld.global.u64 	%rd34, [%rd425];
	mad.lo.s64 	%rd35, %rd34, %rd523, %rd19;
	or.b64  	%rd426, %rd520, %rd27;
	and.b64  	%rd427, %rd426, -4294967296;
	setp.ne.s64 	%p32, %rd427, 0;
	@%p32 bra 	$L__BB260_15;
	cvt.u32.u64 	%r149, %rd27;
	cvt.u32.u64 	%r150, %rd520;
	div.u32 	%r151, %r150, %r149;
	mul.lo.s32 	%r152, %r151, %r149;
	sub.s32 	%r153, %r150, %r152;
	cvt.u64.u32 	%rd524, %r151;
	cvt.u64.u32 	%rd525, %r153;
	bra.uni 	$L__BB260_16;
$L__BB260_15:
	div.s64 	%rd524, %rd520, %rd27;
	mul.lo.s64 	%rd428, %rd524, %rd27;
	sub.s64 	%rd525, %rd520, %rd428;
$L__BB260_16:
	mad.lo.s64 	%rd42, %rd525, %rd34, %rd26;
	add.s32 	%r13, %r207, -1;
	mul.wide.u32 	%rd429, %r13, 8;
	add.s64 	%rd430, %rd2, %rd429;
	ld.global.u64 	%rd43, [%rd430];
	or.b64  	%rd431, %rd522, %rd43;
	and.b64  	%rd432, %rd431, -4294967296;
	setp.ne.s64 	%p33, %rd432, 0;
	@%p33 bra 	$L__BB260_18;
	cvt.u32.u64 	%r154, %rd43;
	cvt.u32.u64 	%r155, %rd522;
	div.u32 	%r156, %r155, %r154;
	mul.lo.s32 	%r157, %r156, %r154;
	sub.s32 	%r158, %r155, %r157;
	cvt.u64.u32 	%rd526, %r156;
	cvt.u64.u32 	%rd527, %r158;
	bra.uni 	$L__BB260_19;
$L__BB260_18:
	div.s64 	%rd526, %rd522, %rd43;
	mul.lo.s64 	%rd433, %rd526, %rd43;
	sub.s64 	%rd527, %rd522, %rd433;
$L__BB260_19:
	mul.wide.u32 	%rd434, %r13, 8;
	add.s64 	%rd435, %rd1, %rd434;
	ld.global.u64 	%rd50, [%rd435];
	mad.lo.s64 	%rd51, %rd50, %rd527, %rd35;
	or.b64  	%rd436, %rd524, %rd43;
	and.b64  	%rd437, %rd436, -4294967296;
	setp.ne.s64 	%p34, %rd437, 0;
	@%p34 bra 	$L__BB260_21;
	cvt.u32.u64 	%r159, %rd43;
	cvt.u32.u64 	%r160, %rd524;
	div.u32 	%r161, %r160, %r159;
	mul.lo.s32 	%r162, %r161, %r159;
	sub.s32 	%r163, %r160, %r162;
	cvt.u64.u32 	%rd528, %r161;
	cvt.u64.u32 	%rd529, %r163;
	bra.uni 	$L__BB260_22;
$L__BB260_21:
	div.s64 	%rd528, %rd524, %rd43;
	mul.lo.s64 	%rd438, %rd528, %rd43;
	sub.s64 	%rd529, %rd524, %rd438;
$L__BB260_22:
	mad.lo.s64 	%rd58, %rd529, %rd50, %rd42;
	add.s32 	%r164, %r207, -2;
	mul.wide.u32 	%rd439, %r164, 8;
	add.s64 	%rd440, %rd2, %rd439;
	ld.global.u64 	%rd59, [%rd440];
	or.b64  	%rd441, %rd526, %rd59;
	and.b64  	%rd442, %rd441, -4294967296;
	setp.ne.s64 	%p35, %rd442, 0;
	@%p35 bra 	$L__BB260_24;
	cvt.u32.u64 	%r165, %rd59;
	cvt.u32.u64 	%r166, %rd526;
	div.u32 	%r167, %r166, %r165;
	mul.lo.s32 	%r168, %r167, %r165;
	sub.s32 	%r169, %r166, %r168;
	cvt.u64.u32 	%rd552, %r167;
	cvt.u64.u32 	%rd531, %r169;
	bra.uni 	$L__BB260_25;
$L__BB260_24:
	div.s64 	%rd552, %rd526, %rd59;
	mul.lo.s64 	%rd443, %rd552, %rd59;
	sub.s64 	%rd531, %rd526, %rd443;
$L__BB260_25:
	mul.wide.u32 	%rd444, %r164, 8;
	add.s64 	%rd445, %rd1, %rd444;
	ld.global.u64 	%rd66, [%rd445];
	mad.lo.s64 	%rd556, %rd66, %rd531, %rd51;
	or.b64  	%rd446, %rd528, %rd59;
	and.b64  	%rd447, %rd446, -4294967296;
	setp.ne.s64 	%p36, %rd447, 0;
	@%p36 bra 	$L__BB260_27;
	cvt.u32.u64 	%r171, %rd59;
	cvt.u32.u64 	%r172, %rd528;
	div.u32 	%r173, %r172, %r171;
	mul.lo.s32 	%r174, %r173, %r171;
	sub.s32 	%r175, %r172, %r174;
	cvt.u64.u32 	%rd550, %r173;
	cvt.u64.u32 	%rd533, %r175;
	bra.uni 	$L__BB260_28;
$L__BB260_27:
	div.s64 	%rd550, %rd528, %rd59;
	mul.lo.s64 	%rd448, %rd550, %rd59;
	sub.s64 	%rd533, %rd528, %rd448;
$L__BB260_28:
	mad.lo.s64 	%rd557, %rd533, %rd66, %rd58;
	add.s32 	%r207, %r207, -4;
	add.s32 	%r206, %r206, 4;
	setp.ne.s32 	%p37, %r206, 0;
	@%p37 bra 	$L__BB260_4;
	add.s32 	%r209, %r207, 1;
$L__BB260_30:
	and.b32  	%r18, %r6, 3;
	setp.eq.s32 	%p38, %r18, 0;
	@%p38 bra 	$L__BB260_53;
	setp.eq.s32 	%p39, %r18, 1;
	@%p39 bra 	$L__BB260_45;
	mul.wide.u32 	%rd450, %r209, 8;
	add.s64 	%rd451, %rd2, %rd450;
	ld.global.u64 	%rd81, [%rd451];
	or.b64  	%rd452, %rd552, %rd81;
	and.b64  	%rd453, %rd452, -4294967296;
	setp.ne.s64 	%p40, %rd453, 0;
	@%p40 bra 	$L__BB260_34;
	cvt.u32.u64 	%r176, %rd81;
	cvt.u32.u64 	%r177, %rd552;
	div.u32 	%r178, %r177, %r176;
	mul.lo.s32 	%r179, %r178, %r176;
	sub.s32 	%r180, %r177, %r179;
	cvt.u64.u32 	%rd540, %r178;
	cvt.u64.u32 	%rd541, %r180;
	bra.uni 	$L__BB260_35;
$L__BB260_34:
	div.s64 	%rd540, %rd552, %rd81;
	mul.lo.s64 	%rd454, %rd540, %rd81;
	sub.s64 	%rd541, %rd552, %rd454;
$L__BB260_35:
	add.s64 	%rd456, %rd1, %rd450;
	ld.global.u64 	%rd88, [%rd456];
	mad.lo.s64 	%rd89, %rd88, %rd541, %rd556;
	or.b64  	%rd457, %rd550, %rd81;
	and.b64  	%rd458, %rd457, -4294967296;
	setp.ne.s64 	%p41, %rd458, 0;
	@%p41 bra 	$L__BB260_37;
	cvt.u32.u64 	%r181, %rd81;
	cvt.u32.u64 	%r182, %rd550;
	div.u32 	%r183, %r182, %r181;
	mul.lo.s32 	%r184, %r183, %r181;
	sub.s32 	%r185, %r182, %r184;
	cvt.u64.u32 	%rd542, %r183;
	cvt.u64.u32 	%rd543, %r185;
	bra.uni 	$L__BB260_38;
$L__BB260_37:
	div.s64 	%rd542, %rd550, %rd81;
	mul.lo.s64 	%rd459, %rd542, %rd81;
	sub.s64 	%rd543, %rd550, %rd459;
$L__BB260_38:
	mad.lo.s64 	%rd96, %rd543, %rd88, %rd557;
	add.s32 	%r19, %r209, -1;
	mul.wide.u32 	%rd460, %r19, 8;
	add.s64 	%rd461, %rd2, %rd460;
	ld.global.u64 	%rd97, [%rd461];
	or.b64  	%rd462, %rd540, %rd97;
	and.b64  	%rd463, %rd462, -4294967296;
	setp.ne.s64 	%p42, %rd463, 0;
	@%p42 bra 	$L__BB260_40;
	cvt.u32.u64 	%r186, %rd97;
	cvt.u32.u64 	%r187, %rd540;
	div.u32 	%r188, %r187, %r186;
	mul.lo.s32 	%r189, %r188, %r186;
	sub.s32 	%r190, %r187, %r189;
	cvt.u64.u32 	%rd552, %r188;
	cvt.u64.u32 	%rd545, %r190;
	bra.uni 	$L__BB260_41;
$L__BB260_40:
	div.s64 	%rd552, %rd540, %rd97;
	mul.lo.s64 	%rd464, %rd552, %rd97;
	sub.s64 	%rd545, %rd540, %rd464;
$L__BB260_41:
	add.s64 	%rd466, %rd1, %rd460;
	ld.global.u64 	%rd104, [%rd466];
	mad.lo.s64 	%rd556, %rd104, %rd545, %rd89;
	or.b64  	%rd467, %rd542, %rd97;
	and.b64  	%rd468, %rd467, -4294967296;
	setp.ne.s64 	%p43, %rd468, 0;
	@%p43 bra 	$L__BB260_43;
	cvt.u32.u64 	%r191, %rd97;
	cvt.u32.u64 	%r192, %rd542;
	div.u32 	%r193, %r192, %r191;
	mul.lo.s32 	%r194, %r193, %r191;
	sub.s32 	%r195, %r192, %r194;
	cvt.u64.u32 	%rd550, %r193;
	cvt.u64.u32 	%rd547, %r195;
	bra.uni 	$L__BB260_44;
$L__BB260_43:
	div.s64 	%rd550, %rd542, %rd97;
	mul.lo.s64 	%rd469, %rd550, %rd97;
	sub.s64 	%rd547, %rd542, %rd469;
$L__BB260_44:
	mad.lo.s64 	%rd557, %rd547, %rd104, %rd96;
	add.s32 	%r209, %r209, -2;
$L__BB260_45:
	and.b32  	%r196, %r6, 1;
	setp.eq.b32 	%p44, %r196, 1;
	not.pred 	%p45, %p44;
	@%p45 bra 	$L__BB260_53;
	mul.wide.u32 	%rd470, %r209, 8;
	add.s64 	%rd471, %rd2, %rd470;
	ld.global.u64 	%rd119, [%rd471];
	or.b64  	%rd472, %rd552, %rd119;
	and.b64  	%rd473, %rd472, -4294967296;
	setp.ne.s64 	%p46, %rd473, 0;
	@%p46 bra 	$L__BB260_48;
	cvt.u32.u64 	%r197, %rd119;
	cvt.u32.u64 	%r198, %rd552;
	rem.u32 	%r199, %r198, %r197;
	cvt.u64.u32 	%rd554, %r199;
	bra.uni 	$L__BB260_49;
$L__BB260_48:
	rem.s64 	%rd554, %rd552, %rd119;
$L__BB260_49:
	add.s64 	%rd475, %rd1, %rd470;
	ld.global.u64 	%rd123, [%rd475];
	mad.lo.s64 	%rd556, %rd123, %rd554, %rd556;
	or.b64  	%rd476, %rd550, %rd119;
	and.b64  	%rd477, %rd476, -4294967296;
	setp.ne.s64 	%p47, %rd477, 0;
	@%p47 bra 	$L__BB260_51;
	cvt.u32.u64 	%r200, %rd119;
	cvt.u32.u64 	%r201, %rd550;
	rem.u32 	%r202, %r201, %r200;
	cvt.u64.u32 	%rd555, %r202;
	bra.uni 	$L__BB260_52;
$L__BB260_51:
	rem.s64 	%rd555, %rd550, %rd119;
$L__BB260_52:
	mad.lo.s64 	%rd557, %rd555, %rd123, %rd557;
$L__BB260_53:
	shl.b64 	%rd478, %rd556, 3;
	add.s64 	%rd479, %rd598, %rd478;
	ld.global.u64 	%rd480, [%rd479];
	shl.b64 	%rd481, %rd557, 3;
	add.s64 	%rd482, %rd598, %rd481;
	ld.global.u64 	%rd483, [%rd482];
	add.s64 	%rd484, %rd483, %rd480;
	st.shared.u64 	[%r5], %rd484;
	bra.uni 	$L__BB260_114;
$L__BB260_54:
	cvt.u64.u32 	%rd131, %r4;
	setp.le.u64 	%p2, %rd264, %rd131;
	@%p2 bra 	$L__BB260_114;
	mov.u32 	%r56, %ctaid.y;
	cvt.u64.u32 	%rd270, %r56;
	mad.lo.s64 	%rd589, %rd264, %rd270, %rd131;
	cvt.u32.u64 	%r22, %rd263;
	add.s32 	%r213, %r22, -1;
	setp.lt.s32 	%p3, %r213, 0;
	@%p3 bra 	$L__BB260_113;
	and.b32  	%r24, %r22, 7;
	setp.lt.u32 	%p4, %r213, 7;
	@%p4 bra 	$L__BB260_84;
	add.s32 	%r211, %r22, -4;
	and.b32  	%r57, %r22, -8;
	neg.s32 	%r210, %r57;
$L__BB260_58:
	.pragma "nounroll";
	add.s32 	%r29, %r211, 3;
	mul.wide.u32 	%rd272, %r29, 8;
	add.s64 	%rd273, %rd2, %rd272;
	ld.global.u64 	%rd135, [%rd273];
	or.b64  	%rd274, %rd589, %rd135;
	and.b64  	%rd275, %rd274, -4294967296;
	setp.ne.s64 	%p5, %rd275, 0;
	@%p5 bra 	$L__BB260_60;
	cvt.u32.u64 	%r58, %rd135;
	cvt.u32.u64 	%r59, %rd589;
	div.u32 	%r60, %r59, %r58;
	mul.lo.s32 	%r61, %r60, %r58;
	sub.s32 	%r62, %r59, %r61;
	cvt.u64.u32 	%rd560, %r60;
	cvt.u64.u32 	%rd561, %r62;
	bra.uni 	$L__BB260_61;
$L__BB260_60:
	div.s64 	%rd560, %rd589, %rd135;
	mul.lo.s64 	%rd276, %rd560, %rd135;
	sub.s64 	%rd561, %rd589, %rd276;
$L__BB260_61:
	add.s64 	%rd278, %rd1, %rd272;
	ld.global.u64 	%rd279, [%rd278];
	mul.lo.s64 	%rd142, %rd279, %rd561;
	add.s32 	%r30, %r211, 2;
	mul.wide.u32 	%rd280, %r30, 8;
	add.s64 	%rd281, %rd2, %rd280;
	ld.global.u64 	%rd143, [%rd281];
	or.b64  	%rd282, %rd560, %rd143;
	and.b64  	%rd283, %rd282, -4294967296;
	setp.ne.s64 	%p6, %rd283, 0;
	@%p6 bra 	$L__BB260_63;
	cvt.u32.u64 	%r63, %rd143;
	cvt.u32.u64 	%r64, %rd560;
	div.u32 	%r65, %r64, %r63;
	mul.lo.s32 	%r66, %r65, %r63;
	sub.s32 	%r67, %r64, %r66;
	cvt.u64.u32 	%rd562, %r65;
	cvt.u64.u32 	%rd563, %r67;
	bra.uni 	$L__BB260_64;
$L__BB260_63:
	div.s64 	%rd562, %rd560, %rd143;
	mul.lo.s64 	%rd284, %rd562, %rd143;
	sub.s64 	%rd563, %rd560, %rd284;
$L__BB260_64:
	add.s64 	%rd286, %rd1, %rd280;
	ld.global.u64 	%rd287, [%rd286];
	mad.lo.s64 	%rd150, %rd287, %rd563, %rd142;
	add.s32 	%r31, %r211, 1;
	mul.wide.u32 	%rd288, %r31, 8;
	add.s64 	%rd289, %rd2, %rd288;
	ld.global.u64 	%rd151, [%rd289];
	or.b64  	%rd290, %rd562, %rd151;
	and.b64  	%rd291, %rd290, -4294967296;
	setp.ne.s64 	%p7, %rd291, 0;
	@%p7 bra 	$L__BB260_66;
	cvt.u32.u64 	%r68, %rd151;
	cvt.u32.u64 	%r69, %rd562;
	div.u32 	%r70, %r69, %r68;
	mul.lo.s32 	%r71, %r70, %r68;
	sub.s32 	%r72, %r69, %r71;
	cvt.u64.u32 	%rd564, %r70;
	cvt.u64.u32 	%rd565, %r72;
	bra.uni 	$L__BB260_67;
$L__BB260_66:
	div.s64 	%rd564, %rd562, %rd151;
	mul.lo.s64 	%rd292, %rd564, %rd151;
	sub.s64 	%rd565, %rd562, %rd292;
$L__BB260_67:
	add.s64 	%rd294, %rd1, %rd288;
	ld.global.u64 	%rd295, [%rd294];
	mad.lo.s64 	%rd158, %rd295, %rd565, %rd150;
	add.s32 	%r32, %r211, -4;
	mul.wide.u32 	%rd296, %r211, 8;
	add.s64 	%rd297, %rd2, %rd296;
	ld.global.u64 	%rd159, [%rd297];
	or.b64  	%rd298, %rd564, %rd159;
	and.b64  	%rd299, %rd298, -4294967296;
	setp.ne.s64 	%p8, %rd299, 0;
	@%p8 bra 	$L__BB260_69;
	cvt.u32.u64 	%r73, %rd159;
	cvt.u32.u64 	%r74, %rd564;
	div.u32 	%r75, %r74, %r73;
	mul.lo.s32 	%r76, %r75, %r73;
	sub.s32 	%r77, %r74, %r76;
	cvt.u64.u32 	%rd566, %r75;
	cvt.u64.u32 	%rd567, %r77;
	bra.uni 	$L__BB260_70;
$L__BB260_69:
	div.s64 	%rd566, %rd564, %rd159;
	mul.lo.s64 	%rd300, %rd566, %rd159;
	sub.s64 	%rd567, %rd564, %rd300;
$L__BB260_70:
	add.s64 	%rd302, %rd1, %rd296;
	ld.global.u64 	%rd303, [%rd302];
	mad.lo.s64 	%rd166, %rd303, %rd567, %rd158;
	add.s32 	%r33, %r211, -1;
	mul.wide.u32 	%rd304, %r33, 8;
	add.s64 	%rd305, %rd2, %rd304;
	ld.global.u64 	%rd167, [%rd305];
	or.b64  	%rd306, %rd566, %rd167;
	and.b64  	%rd307, %rd306, -4294967296;
	setp.ne.s64 	%p9, %rd307, 0;
	@%p9 bra 	$L__BB260_72;
	cvt.u32.u64 	%r78, %rd167;
	cvt.u32.u64 	%r79, %rd566;
	div.u32 	%r80, %r79, %r78;
	mul.lo.s32 	%r81, %r80, %r78;
	sub.s32 	%r82, %r79, %r81;
	cvt.u64.u32 	%rd568, %r80;
	cvt.u64.u32 	%rd569, %r82;
	bra.uni 	$L__BB260_73;
$L__BB260_72:
	div.s64 	%rd568, %rd566, %rd167;
	mul.lo.s64 	%rd308, %rd568, %rd167;
	sub.s64 	%rd569, %rd566, %rd308;
$L__BB260_73:
	add.s64 	%rd310, %rd1, %rd304;
	ld.global.u64 	%rd311, [%rd310];
	mad.lo.s64 	%rd174, %rd311, %rd569, %rd166;
	add.s32 	%r34, %r211, -2;
	mul.wide.u32 	%rd312, %r34, 8;
	add.s64 	%rd313, %rd2, %rd312;
	ld.global.u64 	%rd175, [%rd313];
	or.b64  	%rd314, %rd568, %rd175;
	and.b64  	%rd315, %rd314, -4294967296;
	setp.ne.s64 	%p10, %rd315, 0;
	@%p10 bra 	$L__BB260_75;
	cvt.u32.u64 	%r83, %rd175;
	cvt.u32.u64 	%r84, %rd568;
	div.u32 	%r85, %r84, %r83;
	mul.lo.s32 	%r86, %r85, %r83;
	sub.s32 	%r87, %r84, %r86;
	cvt.u64.u32 	%rd570, %r85;
	cvt.u64.u32 	%rd571, %r87;
	bra.uni 	$L__BB260_76;
$L__BB260_75:
	div.s64 	%rd570, %rd568, %rd175;
	mul.lo.s64 	%rd316, %rd570, %rd175;
	sub.s64 	%rd571, %rd568, %rd316;
$L__BB260_76:
	add.s64 	%rd318, %rd1, %rd312;
	ld.global.u64 	%rd319, [%rd318];
	mad.lo.s64 	%rd182, %rd319, %rd571, %rd174;
	add.s32 	%r35, %r211, -3;
	mul.wide.u32 	%rd320, %r35, 8;
	add.s64 	%rd321, %rd2, %rd320;
	ld.global.u64 	%rd183, [%rd321];
	or.b64  	%rd322, %rd570, %rd183;
	and.b64  	%rd323, %rd322, -4294967296;
	setp.ne.s64 	%p11, %rd323, 0;
	@%p11 bra 	$L__BB260_78;
	cvt.u32.u64 	%r88, %rd183;
	cvt.u32.u64 	%r89, %rd570;
	div.u32 	%r90, %r89, %r88;
	mul.lo.s32 	%r91, %r90, %r88;
	sub.s32 	%r92, %r89, %r91;
	cvt.u64.u32 	%rd572, %r90;
	cvt.u64.u32 	%rd573, %r92;
	bra.uni 	$L__BB260_79;
$L__BB260_78:
	div.s64 	%rd572, %rd570, %rd183;
	mul.lo.s64 	%rd324, %rd572, %rd183;
	sub.s64 	%rd573, %rd570, %rd324;
$L__BB260_79:
	add.s64 	%rd326, %rd1, %rd320;
	ld.global.u64 	%rd327, [%rd326];
	mad.lo.s64 	%rd190, %rd327, %rd573, %rd182;
	mul.wide.u32 	%rd328, %r32, 8;
	add.s64 	%rd329, %rd2, %rd328;
	ld.global.u64 	%rd191, [%rd329];
	or.b64  	%rd330, %rd572, %rd191;
	and.b64  	%rd331, %rd330, -4294967296;
	setp.ne.s64 	%p12, %rd331, 0;
	@%p12 bra 	$L__BB260_81;
	cvt.u32.u64 	%r93, %rd191;
	cvt.u32.u64 	%r94, %rd572;
	div.u32 	%r95, %r94, %r93;
	mul.lo.s32 	%r96, %r95, %r93;
	sub.s32 	%r97, %r94, %r96;
	cvt.u64.u32 	%rd589, %r95;
	cvt.u64.u32 	%rd575, %r97;
	bra.uni 	$L__BB260_82;
$L__BB260_81:
	div.s64 	%rd589, %rd572, %rd191;
	mul.lo.s64 	%rd332, %rd589, %rd191;
	sub.s64 	%rd575, %rd572, %rd332;
$L__BB260_82:
	add.s64 	%rd334, %rd1, %rd328;
	ld.global.u64 	%rd335, [%rd334];
	mad.lo.s64 	%rd336, %rd335, %rd575, %rd190;
	shl.b64 	%rd337, %rd336, 3;
	add.s64 	%rd598, %rd598, %rd337;
	add.s32 	%r211, %r211, -8;
	add.s32 	%r210, %r210, 8;
	setp.ne.s32 	%p13, %r210, 0;
	@%p13 bra 	$L__BB260_58;
	add.s32 	%r213, %r211, 3;
$L__BB260_84:
	setp.eq.s32 	%p14, %r24, 0;
	@%p14 bra 	$L__BB260_113;
	and.b32  	%r40, %r22, 3;
	setp.lt.u32 	%p15, %r24, 4;
	@%p15 bra 	$L__BB260_99;
	mul.wide.u32 	%rd339, %r213, 8;
	add.s64 	%rd340, %rd2, %rd339;
	ld.global.u64 	%rd202, [%rd340];
	or.b64  	%rd341, %rd589, %rd202;
	and.b64  	%rd342, %rd341, -4294967296;
	setp.ne.s64 	%p16, %rd342, 0;
	@%p16 bra 	$L__BB260_88;
	cvt.u32.u64 	%r98, %rd202;
	cvt.u32.u64 	%r99, %rd589;
	div.u32 	%r100, %r99, %r98;
	mul.lo.s32 	%r101, %r100, %r98;
	sub.s32 	%r102, %r99, %r101;
	cvt.u64.u32 	%rd579, %r100;
	cvt.u64.u32 	%rd580, %r102;
	bra.uni 	$L__BB260_89;
$L__BB260_88:
	div.s64 	%rd579, %rd589, %rd202;
	mul.lo.s64 	%rd343, %rd579, %rd202;
	sub.s64 	%rd580, %rd589, %rd343;
$L__BB260_89:
	add.s64 	%rd345, %rd1, %rd339;
	ld.global.u64 	%rd346, [%rd345];
	mul.lo.s64 	%rd209, %rd346, %rd580;
	add.s32 	%r41, %r213, -1;
	mul.wide.u32 	%rd347, %r41, 8;
	add.s64 	%rd348, %rd2, %rd347;
	ld.global.u64 	%rd210, [%rd348];
	or.b64  	%rd349, %rd579, %rd210;
	and.b64  	%rd350, %rd349, -4294967296;
	setp.ne.s64 	%p17, %rd350, 0;
	@%p17 bra 	$L__BB260_91;
	cvt.u32.u64 	%r103, %rd210;
	cvt.u32.u64 	%r104, %rd579;
	div.u32 	%r105, %r104, %r103;
	mul.lo.s32 	%r106, %r105, %r103;
	sub.s32 	%r107, %r104, %r106;
	cvt.u64.u32 	%rd581, %r105;
	cvt.u64.u32 	%rd582, %r107;
	bra.uni 	$L__BB260_92;
$L__BB260_91:
	div.s64 	%rd581, %rd579, %rd210;
	mul.lo.s64 	%rd351, %rd581, %rd210;
	sub.s64 	%rd582, %rd579, %rd351;
$L__BB260_92:
	add.s64 	%rd353, %rd1, %rd347;
	ld.global.u64 	%rd354, [%rd353];
	mad.lo.s64 	%rd217, %rd354, %rd582, %rd209;
	add.s32 	%r42, %r213, -2;
	mul.wide.u32 	%rd355, %r42, 8;
	add.s64 	%rd356, %rd2, %rd355;
	ld.global.u64 	%rd218, [%rd356];
	or.b64  	%rd357, %rd581, %rd218;
	and.b64  	%rd358, %rd357, -4294967296;
	setp.ne.s64 	%p18, %rd358, 0;
	@%p18 bra 	$L__BB260_94;
	cvt.u32.u64 	%r108, %rd218;
	cvt.u32.u64 	%r109, %rd581;
	div.u32 	%r110, %r109, %r108;
	mul.lo.s32 	%r111, %r110, %r108;
	sub.s32 	%r112, %r109, %r111;
	cvt.u64.u32 	%rd583, %r110;
	cvt.u64.u32 	%rd584, %r112;
	bra.uni 	$L__BB260_95;
$L__BB260_94:
	div.s64 	%rd583, %rd581, %rd218;
	mul.lo.s64 	%rd359, %rd583, %rd218;
	sub.s64 	%rd584, %rd581, %rd359;
$L__BB260_95:
	add.s64 	%rd361, %rd1, %rd355;
	ld.global.u64 	%rd362, [%rd361];
	mad.lo.s64 	%rd225, %rd362, %rd584, %rd217;
	add.s32 	%r43, %r213, -3;
	mul.wide.u32 	%rd363, %r43, 8;
	add.s64 	%rd364, %rd2, %rd363;
	ld.global.u64 	%rd226, [%rd364];
	or.b64  	%rd365, %rd583, %rd226;
	and.b64  	%rd366, %rd365, -4294967296;
	setp.ne.s64 	%p19, %rd366, 0;
	@%p19 bra 	$L__BB260_97;
	cvt.u32.u64 	%r113, %rd226;
	cvt.u32.u64 	%r114, %rd583;
	div.u32 	%r115, %r114, %r113;
	mul.lo.s32 	%r116, %r115, %r113;
	sub.s32 	%r117, %r114, %r116;
	cvt.u64.u32 	%rd589, %r115;
	cvt.u64.u32 	%rd586, %r117;
	bra.uni 	$L__BB260_98;
$L__BB260_97:
	div.s64 	%rd589, %rd583, %rd226;
	mul.lo.s64 	%rd367, %rd589, %rd226;
	sub.s64 	%rd586, %rd583, %rd367;
$L__BB260_98:
	add.s64 	%rd369, %rd1, %rd363;
	ld.global.u64 	%rd370, [%rd369];
	mad.lo.s64 	%rd371, %rd370, %rd586, %rd225;
	shl.b64 	%rd372, %rd371, 3;
	add.s64 	%rd598, %rd598, %rd372;
	add.s32 	%r213, %r213, -4;
$L__BB260_99:
	setp.eq.s32 	%p20, %r40, 0;
	@%p20 bra 	$L__BB260_113;
	setp.eq.s32 	%p21, %r40, 1;
	@%p21 bra 	$L__BB260_108;
	mul.wide.u32 	%rd374, %r213, 8;
	add.s64 	%rd375, %rd2, %rd374;
	ld.global.u64 	%rd237, [%rd375];
	or.b64  	%rd376, %rd589, %rd237;
	and.b64  	%rd377, %rd376, -4294967296;
	setp.ne.s64 	%p22, %rd377, 0;
	@%p22 bra 	$L__BB260_103;
	cvt.u32.u64 	%r118, %rd237;
	cvt.u32.u64 	%r119, %rd589;
	div.u32 	%r120, %r119, %r118;
	mul.lo.s32 	%r121, %r120, %r118;
	sub.s32 	%r122, %r119, %r121;
	cvt.u64.u32 	%rd590, %r120;
	cvt.u64.u32 	%rd591, %r122;
	bra.uni 	$L__BB260_104;
$L__BB260_103:
	div.s64 	%rd590, %rd589, %rd237;
	mul.lo.s64 	%rd378, %rd590, %rd237;
	sub.s64 	%rd591, %rd589, %rd378;
$L__BB260_104:
	add.s64 	%rd380, %rd1, %rd374;
	ld.global.u64 	%rd381, [%rd380];
	mul.lo.s64 	%rd244, %rd381, %rd591;
	add.s32 	%r46, %r213, -1;
	mul.wide.u32 	%rd382, %r46, 8;
	add.s64 	%rd383, %rd2, %rd382;
	ld.global.u64 	%rd245, [%rd383];
	or.b64  	%rd384, %rd590, %rd245;
	and.b64  	%rd385, %rd384, -4294967296;
	setp.ne.s64 	%p23, %rd385, 0;
	@%p23 bra 	$L__BB260_106;
	cvt.u32.u64 	%r123, %rd245;
	cvt.u32.u64 	%r124, %rd590;
	div.u32 	%r125, %r124, %r123;
	mul.lo.s32 	%r126, %r125, %r123;
	sub.s32 	%r127, %r124, %r126;
	cvt.u64.u32 	%rd589, %r125;
	cvt.u64.u32 	%rd593, %r127;
	bra.uni 	$L__BB260_107;
$L__BB260_106:
	div.s64 	%rd589, %rd590, %rd245;
	mul.lo.s64 	%rd386, %rd589, %rd245;
	sub.s64 	%rd593, %rd590, %rd386;
$L__BB260_107:
	add.s64 	%rd388, %rd1, %rd382;
	ld.global.u64 	%rd389, [%rd388];
	mad.lo.s64 	%rd390, %rd389, %rd593, %rd244;
	shl.b64 	%rd391, %rd390, 3;
	add.s64 	%rd598, %rd598, %rd391;
	add.s32 	%r213, %r213, -2;
$L__BB260_108:
	and.b32  	%r128, %r22, 1;
	setp.eq.b32 	%p24, %r128, 1;
	not.pred 	%p25, %p24;
	@%p25 bra 	$L__BB260_113;
	mul.wide.u32 	%rd392, %r213, 8;
	add.s64 	%rd393, %rd2, %rd392;
	ld.global.u64 	%rd256, [%rd393];
	or.b64  	%rd394, %rd589, %rd256;
	and.b64  	%rd395, %rd394, -4294967296;
	setp.ne.s64 	%p26, %rd395, 0;
	@%p26 bra 	$L__BB260_111;
	cvt.u32.u64 	%r129, %rd256;
	cvt.u32.u64 	%r130, %rd589;
	rem.u32 	%r131, %r130, %r129;
	cvt.u64.u32 	%rd597, %r131;
	bra.uni 	$L__BB260_112;
$L__BB260_111:
	rem.s64 	%rd597, %rd589, %rd256;
$L__BB260_112:
	add.s64 	%rd397, %rd1, %rd392;
	ld.global.u64 	%rd398, [%rd397];
	mul.lo.s64 	%rd399, %rd398, %rd597;
	shl.b64 	%rd400, %rd399, 3;
	add.s64 	%rd598, %rd598, %rd400;
$L__BB260_113:
	ld.global.u64 	%rd401, [%rd598];
	st.shared.u64 	[%r5], %rd401;
$L__BB260_114:
	bar.sync 	0;
	setp.lt.u32 	%p48, %r215, 66;
	@%p48 bra 	$L__BB260_118;
$L__BB260_115:
	shr.u32 	%r50, %r215, 1;
	setp.ge.u32 	%p49, %r1, %r50;
	@%p49 bra 	$L__BB260_117;
	ld.shared.u64 	%rd485, [%r5];
	shl.b32 	%r203, %r50, 3;
	add.s32 	%r204, %r5, %r203;
	ld.shared.u64 	%rd486, [%r204];
	add.s64 	%rd487, %rd486, %rd485;
	st.shared.u64 	[%r5], %rd487;
$L__BB260_117:
	bar.sync 	0;
	setp.gt.u32 	%p50, %r215, 131;
	mov.u32 	%r215, %r50;
	@%p50 bra 	$L__BB260_115;
$L__BB260_118:
	setp.gt.u32 	%p51, %r1, 31;
	@%p51 bra 	$L__BB260_121;
	ld.volatile.shared.u64 	%rd488, [%r5];
	ld.volatile.shared.u64 	%rd489, [%r5+256];
	add.s64 	%rd490, %rd489, %rd488;
	st.volatile.shared.u64 	[%r5], %rd490;
	ld.volatile.shared.u64 	%rd491, [%r5];
	ld.volatile.shared.u64 	%rd492, [%r5+128];
	add.s64 	%rd493, %rd492, %rd491;
	st.volatile.shared.u64 	[%r5], %rd493;
	ld.volatile.shared.u64 	%rd494, [%r5];
	ld.volatile.shared.u64 	%rd495, [%r5+64];
	add.s64 	%rd496, %rd495, %rd494;
	st.volatile.shared.u64 	[%r5], %rd496;
	ld.volatile.shared.u64 	%rd497, [%r5];
	ld.volatile.shared.u64 	%rd498, [%r5+32];
	add.s64 	%rd499, %rd498, %rd497;
	st.volatile.shared.u64 	[%r5], %rd499;
	ld.volatile.shared.u64 	%rd500, [%r5];
	ld.volatile.shared.u64 	%rd501, [%r5+16];
	add.s64 	%rd502, %rd501, %rd500;
	st.volatile.shared.u64 	[%r5], %rd502;
	ld.volatile.shared.u64 	%rd503, [%r5];
	ld.volatile.shared.u64 	%rd504, [%r5+8];
	add.s64 	%rd505, %rd504, %rd503;
	st.volatile.shared.u64 	[%r5], %rd505;
	setp.ne.s32 	%p52, %r1, 0;
	@%p52 bra 	$L__BB260_121;
	ld.param.u64 	%rd513, [contiguous_nansum2_i64_param_0];
	ld.shared.u64 	%rd506, [nansumsdata_i64];
	cvt.u64.u32 	%rd507, %r2;
	mov.u32 	%r205, %ctaid.y;
	cvt.u64.u32 	%rd508, %r205;
	mad.lo.s64 	%rd509, %rd265, %rd508, %rd507;
	cvta.to.global.u64 	%rd510, %rd513;
	shl.b64 	%rd511, %rd509, 3;
	add.s64 	%rd512, %rd510, %rd511;
	st.global.u64 	[%rd512], %rd506;
$L__BB260_121:
	ret;

}
	// .globl	contiguous_nansum22_i64
.visible .entry contiguous_nansum22_i64(
	.param .u64 .ptr .align 1 contiguous_nansum22_i64_param_0,
	.param .u64 .ptr .align 1 contiguous_nansum22_i64_param_1,
	.param .u64 contiguous_nansum22_i64_param_2,
	.param .u64 contiguous_nansum22_i64_param_3
)
{
	.reg .pred 	%p<8>;
	.reg .b32 	%r<19>;
	.reg .b64 	%rd<54>;

	ld.param.u64 	%rd4, [contiguous_nansum22_i64_param_0];
	ld.param.u64 	%rd7, [contiguous_nansum22_i64_param_1];
	ld.param.u64 	%rd5, [contiguous_nansum22_i64_param_2];
	ld.param.u64 	%rd6, [contiguous_nansum22_i64_param_3];
	cvta.to.global.u64 	%rd1, %rd7;
	mov.u32 	%r1, %tid.x;
	mov.u32 	%r2, %ctaid.x;
	mov.u32 	%r18, %ntid.x;
	mul.lo.s32 	%r8, %r2, %r18;
	shl.b32 	%r9, %r8, 1;
	add.s32 	%r4, %r9, %r1;
	shl.b32 	%r10, %r1, 3;
	mov.u32 	%r11, nansumsdata_i64;
	add.s32 	%r5, %r11, %r10;
	mov.b64 	%rd8, 0;
	st.shared.u64 	[%r5], %rd8;
	add.s32 	%r12, %r4, %r18;
	cvt.u64.u32 	%rd2, %r12;
	setp.le.u64 	%p1, %rd5, %rd2;
	@%p1 bra 	$L__BB261_2;
	cvt.u64.u32 	%rd14, %r4;
	mov.u32 	%r14, %ctaid.y;
	cvt.u64.u32 	%rd15, %r14;
	mul.lo.s64 	%rd16, %rd5, %rd15;
	add.s64 	%rd17, %rd16, %rd14;
	shl.b64 	%rd18, %rd17, 3;
	add.s64 	%rd19, %rd1, %rd18;
	ld.global.u64 	%rd20, [%rd19];
	add.s64 	%rd21, %rd16, %rd2;
	shl.b64 	%rd22, %rd21, 3;
	add.s64 	%rd23, %rd1, %rd22;
	ld.global.u64 	%rd24, [%rd23];
	add.s64 	%rd25, %rd24, %rd20;
	st.shared.u64 	[%r5], %rd25;
	bra.uni 	$L__BB261_4;
$L__BB261_2:
	cvt.u64.u32 	%rd3, %r4;
	setp.le.u64 	%p2, %rd5, %rd3;
	@%p2 bra 	$L__BB261_4;
	mov.u32 	%r13, %ctaid.y;
	cvt.u64.u32 	%rd9, %r13;
	mad.lo.s64 	%rd10, %rd5, %rd9, %rd3;
	shl.b64 	%rd11, %rd10, 3;
	add.s64 	%rd12, %rd1, %rd11;
	ld.global.u64 	%rd13, [%rd12];
	st.shared.u64 	[%r5], %rd13;
$L__BB261_4:
	bar.sync 	0;
	setp.lt.u32 	%p3, %r18, 66;
	@%p3 bra 	$L__BB261_8;
$L__BB261_5:
	shr.u32 	%r7, %r18, 1;
	setp.ge.u32 	%p4, %r1, %r7;
	@%p4 bra 	$L__BB261_7;
	ld.shared.u64 	%rd26, [%r5];
	shl.b32 	%r15, %r7, 3;
	add.s32 	%r16, %r5, %r15;
	ld.shared.u64 	%rd27, [%r16];
	add.s64 	%rd28, %rd27, %rd26;
	st.shared.u64 	[%r5], %rd28;
$L__BB261_7:
	bar.sync 	0;
	setp.gt.u32 	%p5, %r18, 131;
	mov.u32 	%r18, %r7;
	@%p5 bra 	$L__BB261_5;
$L__BB261_8:
	setp.gt.u32 	%p6, %r1, 31;
	@%p6 bra 	$L__BB261_11;
	ld.volatile.shared.u64 	%rd29, [%r5];
	ld.volatile.shared.u64 	%rd30, [%r5+256];
	add.s64 	%rd31, %rd30, %rd29;
	st.volatile.shared.u64 	[%r5], %rd31;
	ld.volatile.shared.u64 	%rd32, [%r5];
	ld.volatile.shared.u64 	%rd33, [%r5+128];
	add.s64 	%rd34, %rd33, %rd32;
	st.volatile.shared.u64 	[%r5], %rd34;
	ld.volatile.shared.u64 	%rd35, [%r5];
	ld.volatile.shared.u64 	%rd36, [%r5+64];
	add.s64 	%rd37, %rd36, %rd35;
	st.volatile.shared.u64 	[%r5], %rd37;
	ld.volatile.shared.u64 	%rd38, [%r5];
	ld.volatile.shared.u64 	%rd39, [%r5+32];
	add.s64 	%rd40, %rd39, %rd38;
	st.volatile.shared.u64 	[%r5], %rd40;
	ld.volatile.shared.u64 	%rd41, [%r5];
	ld.volatile.shared.u64 	%rd42, [%r5+16];
	add.s64 	%rd43, %rd42, %rd41;
	st.volatile.shared.u64 	[%r5], %rd43;
	ld.volatile.shared.u64 	%rd44, [%r5];
	ld.volatile.shared.u64 	%rd45, [%r5+8];
	add.s64 	%rd46, %rd45, %rd44;
	st.volatile.shared.u64 	[%r5], %rd46;
	setp.ne.s32 	%p7, %r1, 0;
	@%p7 bra 	$L__BB261_11;
	ld.shared.u64 	%rd47, [nansumsdata_i64];
	cvt.u64.u32 	%rd48, %r2;
	mov.u32 	%r17, %ctaid.y;
	cvt.u64.u32 	%rd49, %r17;
	mad.lo.s64 	%rd50, %rd6, %rd49, %rd48;
	cvta.to.global.u64 	%rd51, %rd4;
	shl.b64 	%rd52, %rd50, 3;
	add.s64 	%rd53, %rd51, %rd52;
	st.global.u64 	[%rd53], %rd47;
$L__BB261_11:
	ret;

}
	// .globl	contiguous_nansum3_i64
.visible .entry contiguous_nansum3_i64(
	.param .u64 .ptr .align 1 contiguous_nansum3_i64_param_0,
	.param .u64 .ptr .align 1 contiguous_nansum3_i64_param_1,
	.param .u64 .ptr .align 1 contiguous_nansum3_i64_param_2,
	.param .u64 .ptr .align 1 contiguous_nansum3_i64_param_3,
	.param .u64 contiguous_nansum3_i64_param_4,
	.param .u64 contiguous_nansum3_i64_param_5,
	.param .u64 contiguous_nansum3_i64_param_6
)
{
	.reg .pred 	%p<38>;
	.reg .b32 	%r<204>;
	.reg .b64 	%rd<363>;

	ld.param.u64 	%rd159, [contiguous_nansum3_i64_param_0];
	ld.param.u64 	%rd160, [contiguous_nansum3_i64_param_1];
	ld.param.u64 	%rd163, [contiguous_nansum3_i64_param_2];
	ld.param.u64 	%rd164, [contiguous_nansum3_i64_param_3];
	ld.param.u64 	%rd161, [contiguous_nansum3_i64_param_4];
	ld.param.u64 	%rd162, [contiguous_nansum3_i64_param_5];
	ld.param.u64 	%rd165, [contiguous_nansum3_i64_param_6];
	cvta.to.global.u64 	%rd1, %rd164;
	cvta.to.global.u64 	%rd2, %rd163;
	mov.u32 	%r1, %tid.y;
	mov.u32 	%r2, %ntid.x;
	mov.u32 	%r3, %tid.x;
	mad.lo.s32 	%r64, %r1, %r2, %r3;
	mov.u32 	%r65, %ctaid.x;
	mad.lo.s32 	%r66, %r65, %r2, %r3;
	mov.u32 	%r4, %ctaid.y;
	mov.u32 	%r5, %ntid.y;
	mad.lo.s32 	%r67, %r4, %r5, %r1;
	shl.b32 	%r68, %r64, 3;
	mov.u32 	%r69, nansumsdata_i64;
	add.s32 	%r7, %r69, %r68;
	mov.b64 	%rd167, 0;
	st.shared.u64 	[%r7], %rd167;
	cvt.u64.u32 	%rd3, %r66;
	setp.le.u64 	%p1, %rd162, %rd3;
	cvt.u64.u32 	%rd168, %r67;
	setp.le.u64 	%p2, %rd165, %rd168;
	or.pred  	%p3, %p1, %p2;
	@%p3 bra 	$L__BB262_76;
	cvt.u32.u64 	%r70, %rd3;
	cvt.u32.u64 	%r71, %rd162;
	mad.lo.s32 	%r194, %r67, %r71, %r70;
	cvt.u32.u64 	%r9, %rd161;
	add.s32 	%r193, %r9, -1;
	setp.lt.s32 	%p4, %r193, 0;
	mov.b64 	%rd353, 0;
	@%p4 bra 	$L__BB262_59;
	setp.lt.u32 	%p5, %r193, 7;
	mov.b64 	%rd353, 0;
	@%p5 bra 	$L__BB262_30;
	add.s32 	%r189, %r9, -4;
	and.b32  	%r72, %r9, -8;
	neg.s32 	%r188, %r72;
	mov.b64 	%rd353, 0;
$L__BB262_4:
	.pragma "nounroll";
	add.s32 	%r16, %r189, 3;
	cvt.u64.u32 	%rd5, %r194;
	mul.wide.u32 	%rd173, %r16, 8;
	add.s64 	%rd174, %rd2, %rd173;
	ld.global.u64 	%rd6, [%rd174];
	and.b64  	%rd175, %rd6, -4294967296;
	setp.ne.s64 	%p6, %rd175, 0;
	@%p6 bra 	$L__BB262_6;
	cvt.u32.u64 	%r73, %rd6;
	cvt.u32.u64 	%r74, %rd5;
	div.u32 	%r75, %r74, %r73;
	mul.lo.s32 	%r76, %r75, %r73;
	sub.s32 	%r77, %r74, %r76;
	cvt.u64.u32 	%rd318, %r75;
	cvt.u64.u32 	%rd319, %r77;
	bra.uni 	$L__BB262_7;
$L__BB262_6:
	div.s64 	%rd318, %rd5, %rd6;
	mul.lo.s64 	%rd176, %rd318, %rd6;
	sub.s64 	%rd319, %rd5, %rd176;
$L__BB262_7:
	mul.wide.u32 	%rd177, %r16, 8;
	add.s64 	%rd178, %rd1, %rd177;
	ld.global.u64 	%rd179, [%rd178];
	mad.lo.s64 	%rd13, %rd179, %rd319, %rd353;
	add.s32 	%r17, %r189, 2;
	and.b64  	%rd14, %rd318, 4294967295;
	mul.wide.u32 	%rd180, %r17, 8;
	add.s64 	%rd181, %rd2, %rd180;
	ld.global.u64 	%rd15, [%rd181];
	and.b64  	%rd182, %rd15, -4294967296;
	setp.ne.s64 	%p7, %rd182, 0;
	@%p7 bra 	$L__BB262_9;
	cvt.u32.u64 	%r78, %rd15;
	cvt.u32.u64 	%r79, %rd14;
	div.u32 	%r80, %r79, %r78;
	mul.lo.s32 	%r81, %r80, %r78;
	sub.s32 	%r82, %r79, %r81;
	cvt.u64.u32 	%rd320, %r80;
	cvt.u64.u32 	%rd321, %r82;
	bra.uni 	$L__BB262_10;
$L__BB262_9:
	div.s64 	%rd320, %rd14, %rd15;
	mul.lo.s64 	%rd183, %rd320, %rd15;
	sub.s64 	%rd321, %rd14, %rd183;
$L__BB262_10:
	mul.wide.u32 	%rd184, %r17, 8;
	add.s64 	%rd185, %rd1, %rd184;
	ld.global.u64 	%rd186, [%rd185];
	mad.lo.s64 	%rd22, %rd186, %rd321, %rd13;
	add.s32 	%r18, %r189, 1;
	and.b64  	%rd23, %rd320, 4294967295;
	mul.wide.u32 	%rd187, %r18, 8;
	add.s64 	%rd188, %rd2, %rd187;
	ld.global.u64 	%rd24, [%rd188];
	and.b64  	%rd189, %rd24, -4294967296;
	setp.ne.s64 	%p8, %rd189, 0;
	@%p8 bra 	$L__BB262_12;
	cvt.u32.u64 	%r83, %rd24;
	cvt.u32.u64 	%r84, %rd23;
	div.u32 	%r85, %r84, %r83;
	mul.lo.s32 	%r86, %r85, %r83;
	sub.s32 	%r87, %r84, %r86;
	cvt.u64.u32 	%rd322, %r85;
	cvt.u64.u32 	%rd323, %r87;
	bra.uni 	$L__BB262_13;
$L__BB262_12:
	div.s64 	%rd322, %rd23, %rd24;
	mul.lo.s64 	%rd190, %rd322, %rd24;
	sub.s64 	%rd323, %rd23, %rd190;
$L__BB262_13:
	mul.wide.u32 	%rd191, %r18, 8;
	add.s64 	%rd192, %rd1, %rd191;
	ld.global.u64 	%rd193, [%rd192];
	mad.lo.s64 	%rd31, %rd193, %rd323, %rd22;
	and.b64  	%rd32, %rd322, 4294967295;
	mul.wide.u32 	%rd194, %r189, 8;
	add.s64 	%rd195, %rd2, %rd194;
	ld.global.u64 	%rd33, [%rd195];
	and.b64  	%rd196, %rd33, -4294967296;
	setp.ne.s64 	%p9, %rd196, 0;
	@%p9 bra 	$L__BB262_15;
	cvt.u32.u64 	%r88, %rd33;
	cvt.u32.u64 	%r89, %rd32;
	div.u32 	%r90, %r89, %r88;
	mul.lo.s32 	%r91, %r90, %r88;
	sub.s32 	%r92, %r89, %r91;
	cvt.u64.u32 	%rd324, %r90;
	cvt.u64.u32 	%rd325, %r92;
	bra.uni 	$L__BB262_16;
$L__BB262_15:
	div.s64 	%rd324, %rd32, %rd33;
	mul.lo.s64 	%rd197, %rd324, %rd33;
	sub.s64 	%rd325, %rd32, %rd197;
$L__BB262_16:
	mul.wide.u32 	%rd198, %r189, 8;
	add.s64 	%rd199, %rd1, %rd198;
	ld.global.u64 	%rd200, [%rd199];
	mad.lo.s64 	%rd40, %rd200, %rd325, %rd31;
	add.s32 	%r19, %r189, -1;
	and.b64  	%rd41, %rd324, 4294967295;
	mul.wide.u32 	%rd201, %r19, 8;
	add.s64 	%rd202, %rd2, %rd201;
	ld.global.u64 	%rd42, [%rd202];
	and.b64  	%rd203, %rd42, -4294967296;
	setp.ne.s64 	%p10, %rd203, 0;
	@%p10 bra 	$L__BB262_18;
	cvt.u32.u64 	%r93, %rd42;
	cvt.u32.u64 	%r94, %rd41;
	div.u32 	%r95, %r94, %r93;
	mul.lo.s32 	%r96, %r95, %r93;
	sub.s32 	%r97, %r94, %r96;
	cvt.u64.u32 	%rd326, %r95;
	cvt.u64.u32 	%rd327, %r97;
	bra.uni 	$L__BB262_19;
$L__BB262_18:
	div.s64 	%rd326, %rd41, %rd42;
	mul.lo.s64 	%rd204, %rd326, %rd42;
	sub.s64 	%rd327, %rd41, %rd204;
$L__BB262_19:
	mul.wide.u32 	%rd205, %r19, 8;
	add.s64 	%rd206, %rd1, %rd205;
	ld.global.u64 	%rd207, [%rd206];
	mad.lo.s64 	%rd49, %rd207, %rd327, %rd40;
	add.s32 	%r20, %r189, -2;
	and.b64  	%rd50, %rd326, 4294967295;
	mul.wide.u32 	%rd208, %r20, 8;
	add.s64 	%rd209, %rd2, %rd208;
	ld.global.u64 	%rd51, [%rd209];
	and.b64  	%rd210, %rd51, -4294967296;
	setp.ne.s64 	%p11, %rd210, 0;
	@%p11 bra 	$L__BB262_21;
	cvt.u32.u64 	%r98, %rd51;
	cvt.u32.u64 	%r99, %rd50;
	div.u32 	%r100, %r99, %r98;
	mul.lo.s32 	%r101, %r100, %r98;
	sub.s32 	%r102, %r99, %r101;
	cvt.u64.u32 	%rd328, %r100;
	cvt.u64.u32 	%rd329, %r102;
	bra.uni 	$L__BB262_22;
$L__BB262_21:
	div.s64 	%rd328, %rd50, %rd51;
	mul.lo.s64 	%rd211, %rd328, %rd51;
	sub.s64 	%rd329, %rd50, %rd211;
$L__BB262_22:
	mul.wide.u32 	%rd212, %r20, 8;
	add.s64 	%rd213, %rd1, %rd212;
	ld.global.u64 	%rd214, [%rd213];
	mad.lo.s64 	%rd58, %rd214, %rd329, %rd49;
	add.s32 	%r21, %r189, -3;
	and.b64  	%rd59, %rd328, 4294967295;
	mul.wide.u32 	%rd215, %r21, 8;
	add.s64 	%rd216, %rd2, %rd215;
	ld.global.u64 	%rd60, [%rd216];
	and.b64  	%rd217, %rd60, -4294967296;
	setp.ne.s64 	%p12, %rd217, 0;
	@%p12 bra 	$L__BB262_24;
	cvt.u32.u64 	%r103, %rd60;
	cvt.u32.u64 	%r104, %rd59;
	div.u32 	%r105, %r104, %r103;
	mul.lo.s32 	%r106, %r105, %r103;
	sub.s32 	%r107, %r104, %r106;
	cvt.u64.u32 	%rd330, %r105;
	cvt.u64.u32 	%rd331, %r107;
	bra.uni 	$L__BB262_25;
$L__BB262_24:
	div.s64 	%rd330, %rd59, %rd60;
	mul.lo.s64 	%rd218, %rd330, %rd60;
	sub.s64 	%rd331, %rd59, %rd218;
$L__BB262_25:
	mul.wide.u32 	%rd219, %r21, 8;
	add.s64 	%rd220, %rd1, %rd219;
	ld.global.u64 	%rd221, [%rd220];
	mad.lo.s64 	%rd67, %rd221, %rd331, %rd58;
	and.b64  	%rd68, %rd330, 4294967295;
	add.s32 	%r108, %r189, -4;
	mul.wide.u32 	%rd222, %r108, 8;
	add.s64 	%rd223, %rd2, %rd222;
	ld.global.u64 	%rd69, [%rd223];
	and.b64  	%rd224, %rd69, -4294967296;
	setp.ne.s64 	%p13, %rd224, 0;
	@%p13 bra 	$L__BB262_27;
	cvt.u32.u64 	%r109, %rd69;
	cvt.u32.u64 	%r110, %rd68;
	div.u32 	%r111, %r110, %r109;
	mul.lo.s32 	%r112, %r111, %r109;
	sub.s32 	%r113, %r110, %r112;
	cvt.u64.u32 	%rd332, %r111;
	cvt.u64.u32 	%rd333, %r113;
	bra.uni 	$L__BB262_28;
$L__BB262_27:
	div.s64 	%rd332, %rd68, %rd69;
	mul.lo.s64 	%rd225, %rd332, %rd69;
	sub.s64 	%rd333, %rd68, %rd225;
$L__BB262_28:
	mul.wide.u32 	%rd226, %r108, 8;
	add.s64 	%rd227, %rd1, %rd226;
	ld.global.u64 	%rd228, [%rd227];
	mad.lo.s64 	%rd353, %rd228, %rd333, %rd67;
	cvt.u32.u64 	%r194, %rd332;
	add.s32 	%r189, %r189, -8;
	add.s32 	%r188, %r188, 8;
	setp.ne.s32 	%p14, %r188, 0;
	@%p14 bra 	$L__BB262_4;
	add.s32 	%r193, %r189, 3;
$L__BB262_30:
	and.b32  	%r28, %r9, 7;
	setp.eq.s32 	%p15, %r28, 0;
	@%p15 bra 	$L__BB262_59;
	and.b32  	%r29, %r9, 3;
	setp.lt.u32 	%p16, %r28, 4;
	@%p16 bra 	$L__BB262_45;
	cvt.u64.u32 	%rd79, %r194;
	mul.wide.u32 	%rd230, %r193, 8;
	add.s64 	%rd231, %rd2, %rd230;
	ld.global.u64 	%rd80, [%rd231];
	and.b64  	%rd232, %rd80, -4294967296;
	setp.ne.s64 	%p17, %rd232, 0;
	@%p17 bra 	$L__BB262_34;
	cvt.u32.u64 	%r115, %rd80;
	cvt.u32.u64 	%r116, %rd79;
	div.u32 	%r117, %r116, %r115;
	mul.lo.s32 	%r118, %r117, %r115;
	sub.s32 	%r119, %r116, %r118;
	cvt.u64.u32 	%rd336, %r117;
	cvt.u64.u32 	%rd337, %r119;
	bra.uni 	$L__BB262_35;
$L__BB262_34:
	div.s64 	%rd336, %rd79, %rd80;
	mul.lo.s64 	%rd233, %rd336, %rd80;
	sub.s64 	%rd337, %rd79, %rd233;
$L__BB262_35:
	mul.wide.u32 	%rd234, %r193, 8;
	add.s64 	%rd235, %rd1, %rd234;
	ld.global.u64 	%rd236, [%rd235];
	mad.lo.s64 	%rd87, %rd236, %rd337, %rd353;
	add.s32 	%r30, %r193, -1;
	and.b64  	%rd88, %rd336, 4294967295;
	mul.wide.u32 	%rd237, %r30, 8;
	add.s64 	%rd238, %rd2, %rd237;
	ld.global.u64 	%rd89, [%rd238];
	and.b64  	%rd239, %rd89, -4294967296;
	setp.ne.s64 	%p18, %rd239, 0;
	@%p18 bra 	$L__BB262_37;
	cvt.u32.u64 	%r120, %rd89;
	cvt.u32.u64 	%r121, %rd88;
	div.u32 	%r122, %r121, %r120;
	mul.lo.s32 	%r123, %r122, %r120;
	sub.s32 	%r124, %r121, %r123;
	cvt.u64.u32 	%rd338, %r122;
	cvt.u64.u32 	%rd339, %r124;
	bra.uni 	$L__BB262_38;
$L__BB262_37:
	div.s64 	%rd338, %rd88, %rd89;
	mul.lo.s64 	%rd240, %rd338, %rd89;
	sub.s64 	%rd339, %rd88, %rd240;
$L__BB262_38:
	mul.wide.u32 	%rd241, %r30, 8;
	add.s64 	%rd242, %rd1, %rd241;
	ld.global.u64 	%rd243, [%rd242];
	mad.lo.s64 	%rd96, %rd243, %rd339, %rd87;
	add.s32 	%r31, %r193, -2;
	and.b64  	%rd97, %rd338, 4294967295;
	mul.wide.u32 	%rd244, %r31, 8;
	add.s64 	%rd245, %rd2, %rd244;
	ld.global.u64 	%rd98, [%rd245];
	and.b64  	%rd246, %rd98, -4294967296;
	setp.ne.s64 	%p19, %rd246, 0;
	@%p19 bra 	$L__BB262_40;
	cvt.u32.u64 	%r125, %rd98;
	cvt.u32.u64 	%r126, %rd97;
	div.u32 	%r127, %r126, %r125;
	mul.lo.s32 	%r128, %r127, %r125;
	sub.s32 	%r129, %r126, %r128;
	cvt.u64.u32 	%rd340, %r127;
	cvt.u64.u32 	%rd341, %r129;
	bra.uni 	$L__BB262_41;
$L__BB262_40:
	div.s64 	%rd340, %rd97, %rd98;
	mul.lo.s64 	%rd247, %rd340, %rd98;
	sub.s64 	%rd341, %rd97, %rd247;
$L__BB262_41:
	mul.wide.u32 	%rd248, %r31, 8;
	add.s64 	%rd249, %rd1, %rd248;
	ld.global.u64 	%rd250, [%rd249];
	mad.lo.s64 	%rd105, %rd250, %rd341, %rd96;
	add.s32 	%r32, %r193, -3;
	and.b64  	%rd106, %rd340, 4294967295;
	mul.wide.u32 	%rd251, %r32, 8;
	add.s64 	%rd252, %rd2, %rd251;
	ld.global.u64 	%rd107, [%rd252];
	and.b64  	%rd253, %rd107, -4294967296;
	setp.ne.s64 	%p20, %rd253, 0;
	@%p20 bra 	$L__BB262_43;
	cvt.u32.u64 	%r130, %rd107;
	cvt.u32.u64 	%r131, %rd106;
	div.u32 	%r132, %r131, %r130;
	mul.lo.s32 	%r133, %r132, %r130;
	sub.s32 	%r134, %r131, %r133;
	cvt.u64.u32 	%rd342, %r132;
	cvt.u64.u32 	%rd343, %r134;
	bra.uni 	$L__BB262_44;
$L__BB262_43:
	div.s64 	%rd342, %rd106, %rd107;
	mul.lo.s64 	%rd254, %rd342, %rd107;
	sub.s64 	%rd343, %rd106, %rd254;
$L__BB262_44:
	mul.wide.u32 	%rd255, %r32, 8;
	add.s64 	%rd256, %rd1, %rd255;
	ld.global.u64 	%rd257, [%rd256];
	mad.lo.s64 	%rd353, %rd257, %rd343, %rd105;
	cvt.u32.u64 	%r194, %rd342;
	add.s32 	%r193, %r193, -4;
$L__BB262_45:
	setp.eq.s32 	%p21, %r29, 0;
	@%p21 bra 	$L__BB262_59;
	setp.eq.s32 	%p22, %r29, 1;
	@%p22 bra 	$L__BB262_54;
	cvt.u64.u32 	%rd117, %r194;
	mul.wide.u32 	%rd259, %r193, 8;
	add.s64 	%rd260, %rd2, %rd259;
	ld.global.u64 	%rd118, [%rd260];
	and.b64  	%rd261, %rd118, -4294967296;
	setp.ne.s64 	%p23, %rd261, 0;
	@%p23 bra 	$L__BB262_49;
	cvt.u32.u64 	%r135, %rd118;
	cvt.u32.u64 	%r136, %rd117;
	div.u32 	%r137, %r136, %r135;
	mul.lo.s32 	%r138, %r137, %r135;
	sub.s32 	%r139, %r136, %r138;
	cvt.u64.u32 	%rd346, %r137;
	cvt.u64.u32 	%rd347, %r139;
	bra.uni 	$L__BB262_50;
$L__BB262_49:
	div.s64 	%rd346, %rd117, %rd118;
	mul.lo.s64 	%rd262, %rd346, %rd118;
	sub.s64 	%rd347, %rd117, %rd262;
$L__BB262_50:
	add.s64 	%rd264, %rd1, %rd259;
	ld.global.u64 	%rd265, [%rd264];
	mad.lo.s64 	%rd125, %rd265, %rd347, %rd353;
	add.s32 	%r37, %r193, -1;
	and.b64  	%rd126, %rd346, 4294967295;
	mul.wide.u32 	%rd266, %r37, 8;
	add.s64 	%rd267, %rd2, %rd266;
	ld.global.u64 	%rd127, [%rd267];
	and.b64  	%rd268, %rd127, -4294967296;
	setp.ne.s64 	%p24, %rd268, 0;
	@%p24 bra 	$L__BB262_52;
	cvt.u32.u64 	%r140, %rd127;
	cvt.u32.u64 	%r141, %rd126;
	div.u32 	%r142, %r141, %r140;
	mul.lo.s32 	%r143, %r142, %r140;
	sub.s32 	%r144, %r141, %r143;
	cvt.u64.u32 	%rd348, %r142;
	cvt.u64.u32 	%rd349, %r144;
	bra.uni 	$L__BB262_53;
$L__BB262_52:
	div.s64 	%rd348, %rd126, %rd127;
	mul.lo.s64 	%rd269, %rd348, %rd127;
	sub.s64 	%rd349, %rd126, %rd269;
$L__BB262_53:
	add.s64 	%rd271, %rd1, %rd266;
	ld.global.u64 	%rd272, [%rd271];
	mad.lo.s64 	%rd353, %rd272, %rd349, %rd125;
	cvt.u32.u64 	%r194, %rd348;
	add.s32 	%r193, %r193, -2;
$L__BB262_54:
	and.b32  	%r145, %r9, 1;
	setp.eq.b32 	%p25, %r145, 1;
	not.pred 	%p26, %p25;
	@%p26 bra 	$L__BB262_59;
	cvt.u64.u32 	%rd137, %r194;
	mul.wide.u32 	%rd273, %r193, 8;
	add.s64 	%rd274, %rd2, %rd273;
	ld.global.u64 	%rd138, [%rd274];
	and.b64  	%rd275, %rd138, -4294967296;
	setp.ne.s64 	%p27, %rd275, 0;
	@%p27 bra 	$L__BB262_57;
	cvt.u32.u64 	%r146, %rd138;
	cvt.u32.u64 	%r147, %rd137;
	rem.u32 	%r148, %r147, %r146;
	cvt.u64.u32 	%rd352, %r148;
	bra.uni 	$L__BB262_58;
$L__BB262_57:
	rem.s64 	%rd352, %rd137, %rd138;
$L__BB262_58:
	add.s64 	%rd277, %rd1, %rd273;
	ld.global.u64 	%rd278, [%rd277];
	mad.lo.s64 	%rd353, %rd278, %rd352, %rd353;
$L__BB262_59:
	cvta.to.global.u64 	%rd279, %rd160;
	shl.b64 	%rd280, %rd353, 3;
	add.s64 	%rd281, %rd279, %rd280;
	ld.global.u64 	%rd282, [%rd281];
	st.shared.u64 	[%r7], %rd282;
	bar.sync 	0;
	setp.ne.s32 	%p28, %r1, 0;
	@%p28 bra 	$L__BB262_76;
	setp.gt.u32 	%p29, %r5, 1;
	@%p29 bra 	$L__BB262_62;
	shl.b32 	%r149, %r3, 3;
	mov.u32 	%r150, nansumsdata_i64;
	add.s32 	%r151, %r150, %r149;
	ld.shared.u64 	%rd361, [%r151];
	bra.uni 	$L__BB262_75;
$L__BB262_62:
	shl.b32 	%r153, %r3, 3;
	mov.u32 	%r154, nansumsdata_i64;
	add.s32 	%r42, %r154, %r153;
	ld.shared.u64 	%rd361, [%r42];
	add.s32 	%r43, %r5, -1;
	add.s32 	%r155, %r5, -2;
	and.b32  	%r44, %r43, 7;
	setp.lt.u32 	%p30, %r155, 7;
	mov.b32 	%r202, 1;
	@%p30 bra 	$L__BB262_66;
	and.b32  	%r158, %r43, -8;
	neg.s32 	%r199, %r158;
	shl.b32 	%r46, %r2, 3;
	add.s32 	%r160, %r153, %r46;
	add.s32 	%r197, %r154, %r160;
	shl.b32 	%r48, %r2, 6;
	mov.b32 	%r200, 1;
	mov.b32 	%r198, 0;
$L__BB262_64:
	.pragma "nounroll";
	mul.lo.s32 	%r162, %r200, %r2;
	shl.b32 	%r163, %r162, 3;
	add.s32 	%r164, %r42, %r163;
	ld.shared.u64 	%rd284, [%r197];
	add.s64 	%rd285, %rd284, %rd361;
	add.s32 	%r165, %r164, %r46;
	ld.shared.u64 	%rd286, [%r165];
	add.s64 	%rd287, %rd286, %rd285;
	add.s32 	%r166, %r165, %r46;
	ld.shared.u64 	%rd288, [%r166];
	add.s64 	%rd289, %rd288, %rd287;
	add.s32 	%r167, %r166, %r46;
	ld.shared.u64 	%rd290, [%r167];
	add.s64 	%rd291, %rd290, %rd289;
	add.s32 	%r168, %r167, %r46;
	ld.shared.u64 	%rd292, [%r168];
	add.s64 	%rd293, %rd292, %rd291;
	add.s32 	%r169, %r168, %r46;
	ld.shared.u64 	%rd294, [%r169];
	add.s64 	%rd295, %rd294, %rd293;
	add.s32 	%r170, %r169, %r46;
	ld.shared.u64 	%rd296, [%r170];
	add.s64 	%rd297, %rd296, %rd295;
	add.s32 	%r171, %r170, %r46;
	ld.shared.u64 	%rd298, [%r171];
	add.s64 	%rd361, %rd298, %rd297;
	add.s32 	%r200, %r200, 8;
	add.s32 	%r199, %r199, 8;
	add.s32 	%r198, %r198, 8;
	add.s32 	%r197, %r197, %r48;
	setp.ne.s32 	%p31, %r199, 0;
	@%p31 bra 	$L__BB262_64;
	add.s32 	%r202, %r198, 1;
$L__BB262_66:
	setp.eq.s32 	%p32, %r44, 0;
	@%p32 bra 	$L__BB262_74;
	and.b32  	%r59, %r43, 3;
	setp.lt.u32 	%p33, %r44, 4;
	@%p33 bra 	$L__BB262_69;
	mul.lo.s32 	%r172, %r202, %r2;
	shl.b32 	%r173, %r172, 3;
	add.s32 	%r174, %r42, %r173;
	ld.shared.u64 	%rd300, [%r174];
	add.s64 	%rd301, %rd300, %rd361;
	shl.b32 	%r175, %r2, 3;
	add.s32 	%r176, %r174, %r175;
	ld.shared.u64 	%rd302, [%r176];
	add.s64 	%rd303, %rd302, %rd301;
	add.s32 	%r177, %r176, %r175;
	ld.shared.u64 	%rd304, [%r177];
	add.s64 	%rd305, %rd304, %rd303;
	add.s32 	%r178, %r177, %r175;
	ld.shared.u64 	%rd306, [%r178];
	add.s64 	%rd361, %rd306, %rd305;
	add.s32 	%r202, %r202, 4;
$L__BB262_69:
	setp.eq.s32 	%p34, %r59, 0;
	@%p34 bra 	$L__BB262_74;
	setp.eq.s32 	%p35, %r59, 1;
	@%p35 bra 	$L__BB262_72;
	mul.lo.s32 	%r179, %r202, %r2;
	shl.b32 	%r180, %r179, 3;
	add.s32 	%r181, %r42, %r180;
	ld.shared.u64 	%rd308, [%r181];
	add.s64 	%rd309, %rd308, %rd361;
	shl.b32 	%r182, %r2, 3;
	add.s32 	%r183, %r181, %r182;
	ld.shared.u64 	%rd310, [%r183];
	add.s64 	%rd361, %rd310, %rd309;
	add.s32 	%r202, %r202, 2;
$L__BB262_72:
	and.b32  	%r184, %r43, 1;
	setp.eq.b32 	%p36, %r184, 1;
	not.pred 	%p37, %p36;
	@%p37 bra 	$L__BB262_74;
	mul.lo.s32 	%r185, %r202, %r2;
	shl.b32 	%r186, %r185, 3;
	add.s32 	%r187, %r42, %r186;
	ld.shared.u64 	%rd311, [%r187];
	add.s64 	%rd361, %rd311, %rd361;
$L__BB262_74:
	st.shared.u64 	[%r42], %rd361;
$L__BB262_75:
	cvt.u64.u32 	%rd312, %r4;
	mad.lo.s64 	%rd313, %rd162, %rd312, %rd3;
	cvta.to.global.u64 	%rd314, %rd159;
	shl.b64 	%rd315, %rd313, 3;
	add.s64 	%rd316, %rd314, %rd315;
	st.global.u64 	[%rd316], %rd361;
$L__BB262_76:
	ret;

}
	// .globl	contiguous_nansum33_i64
.visible .entry contiguous_nansum33_i64(
	.param .u64 .ptr .align 1 contiguous_nansum33_i64_param_0,
	.param .u64 .ptr .align 1 contiguous_nansum33_i64_param_1,
	.param .u64 contiguous_nansum33_i64_param_2,
	.param .u64 contiguous_nansum33_i64_param_3,
	.param .u64 contiguous_nansum33_i64_param_4
)
{
	.reg .pred 	%p<14>;
	.reg .b32 	%r<85>;
	.reg .b64 	%rd<71>;

	ld.param.u64 	%rd17, [contiguous_nansum33_i64_param_0];
	ld.param.u64 	%rd18, [contiguous_nansum33_i64_param_1];
	ld.param.u64 	%rd19, [contiguous_nansum33_i64_param_3];
	ld.param.u64 	%rd20, [contiguous_nansum33_i64_param_4];
	mov.u32 	%r1, %tid.y;
	mov.u32 	%r2, %ntid.x;
	mov.u32 	%r3, %tid.x;
	mad.lo.s32 	%r30, %r1, %r2, %r3;
	mov.u32 	%r31, %ctaid.x;
	mad.lo.s32 	%r32, %r31, %r2, %r3;
	mov.u32 	%r4, %ctaid.y;
	mov.u32 	%r5, %ntid.y;
	mad.lo.s32 	%r33, %r4, %r5, %r1;
	shl.b32 	%r34, %r30, 3;
	mov.u32 	%r35, nansumsdata_i64;
	add.s32 	%r7, %r35, %r34;
	mov.b64 	%rd22, 0;
	st.shared.u64 	[%r7], %rd22;
	cvt.u64.u32 	%rd1, %r32;
	setp.le.u64 	%p1, %rd19, %rd1;
	cvt.u64.u32 	%rd23, %r33;
	setp.le.u64 	%p2, %rd20, %rd23;
	or.pred  	%p3, %p1, %p2;
	@%p3 bra 	$L__BB263_18;
	cvt.u32.u64 	%r36, %rd1;
	cvta.to.global.u64 	%rd24, %rd18;
	cvt.u32.u64 	%r37, %rd19;
	mad.lo.s32 	%r38, %r33, %r37, %r36;
	mul.wide.u32 	%rd25, %r38, 8;
	add.s64 	%rd26, %rd24, %rd25;
	ld.global.u64 	%rd27, [%rd26];
	st.shared.u64 	[%r7], %rd27;
	bar.sync 	0;
	setp.ne.s32 	%p4, %r1, 0;
	@%p4 bra 	$L__BB263_18;
	setp.gt.u32 	%p5, %r5, 1;
	@%p5 bra 	$L__BB263_4;
	shl.b32 	%r39, %r3, 3;
	add.s32 	%r41, %r35, %r39;
	ld.shared.u64 	%rd69, [%r41];
	bra.uni 	$L__BB263_17;
$L__BB263_4:
	shl.b32 	%r43, %r3, 3;
	add.s32 	%r8, %r35, %r43;
	ld.shared.u64 	%rd69, [%r8];
	add.s32 	%r9, %r5, -1;
	add.s32 	%r45, %r5, -2;
	and.b32  	%r10, %r9, 7;
	setp.lt.u32 	%p6, %r45, 7;
	mov.b32 	%r83, 1;
	@%p6 bra 	$L__BB263_8;
	and.b32  	%r48, %r9, -8;
	neg.s32 	%r80, %r48;
	shl.b32 	%r12, %r2, 3;
	add.s32 	%r50, %r43, %r12;
	add.s32 	%r78, %r35, %r50;
	shl.b32 	%r14, %r2, 6;
	mov.b32 	%r81, 1;
	mov.b32 	%r79, 0;
$L__BB263_6:
	.pragma "nounroll";
	mul.lo.s32 	%r52, %r81, %r2;
	shl.b32 	%r53, %r52, 3;
	add.s32 	%r54, %r8, %r53;
	ld.shared.u64 	%rd29, [%r78];
	add.s64 	%rd30, %rd29, %rd69;
	add.s32 	%r55, %r54, %r12;
	ld.shared.u64 	%rd31, [%r55];
	add.s64 	%rd32, %rd31, %rd30;
	add.s32 	%r56, %r55, %r12;
	ld.shared.u64 	%rd33, [%r56];
	add.s64 	%rd34, %rd33, %rd32;
	add.s32 	%r57, %r56, %r12;
	ld.shared.u64 	%rd35, [%r57];
	add.s64 	%rd36, %rd35, %rd34;
	add.s32 	%r58, %r57, %r12;
	ld.shared.u64 	%rd37, [%r58];
	add.s64 	%rd38, %rd37, %rd36;
	add.s32 	%r59, %r58, %r12;
	ld.shared.u64 	%rd39, [%r59];
	add.s64 	%rd40, %rd39, %rd38;
	add.s32 	%r60, %r59, %r12;
	ld.shared.u64 	%rd41, [%r60];
	add.s64 	%rd42, %rd41, %rd40;
	add.s32 	%r61, %r60, %r12;
	ld.shared.u64 	%rd43, [%r61];
	add.s64 	%rd69, %rd43, %rd42;
	add.s32 	%r81, %r81, 8;
	add.s32 	%r80, %r80, 8;
	add.s32 	%r79, %r79, 8;
	add.s32 	%r78, %r78, %r14;
	setp.ne.s32 	%p7, %r80, 0;
	@%p7 bra 	$L__BB263_6;
	add.s32 	%r83, %r79, 1;
$L__BB263_8:
	setp.eq.s32 	%p8, %r10, 0;
	@%p8 bra 	$L__BB263_16;
	and.b32  	%r25, %r9, 3;
	setp.lt.u32 	%p9, %r10, 4;
	@%p9 bra 	$L__BB263_11;
	mul.lo.s32 	%r62, %r83, %r2;
	shl.b32 	%r63, %r62, 3;
	add.s32 	%r64, %r8, %r63;
	ld.shared.u64 	%rd45, [%r64];
	add.s64 	%rd46, %rd45, %rd69;
	shl.b32 	%r65, %r2, 3;
	add.s32 	%r66, %r64, %r65;
	ld.shared.u64 	%rd47, [%r66];
	add.s64 	%rd48, %rd47, %rd46;
	add.s32 	%r67, %r66, %r65;
	ld.shared.u64 	%rd49, [%r67];
	add.s64 	%rd50, %rd49, %rd48;
	add.s32 	%r68, %r67, %r65;
	ld.shared.u64 	%rd51, [%r68];
	add.s64 	%rd69, %rd51, %rd50;
	add.s32 	%r83, %r83, 4;
$L__BB263_11:
	setp.eq.s32 	%p10, %r25, 0;
	@%p10 bra 	$L__BB263_16;
	setp.eq.s32 	%p11, %r25, 1;
	@%p11 bra 	$L__BB263_14;
	mul.lo.s32 	%r69, %r83, %r2;
	shl.b32 	%r70, %r69, 3;
	add.s32 	%r71, %r8, %r70;
	ld.shared.u64 	%rd53, [%r71];
	add.s64 	%rd54, %rd53, %rd69;
	shl.b32 	%r72, %r2, 3;
	add.s32 	%r73, %r71, %r72;
	ld.shared.u64 	%rd55, [%r73];
	add.s64 	%rd69, %rd55, %rd54;
	add.s32 	%r83, %r83, 2;
$L__BB263_14:
	and.b32  	%r74, %r9, 1;
	setp.eq.b32 	%p12, %r74, 1;
	not.pred 	%p13, %p12;
	@%p13 bra 	$L__BB263_16;
	mul.lo.s32 	%r75, %r83, %r2;
	shl.b32 	%r76, %r75, 3;
	add.s32 	%r77, %r8, %r76;
	ld.shared.u64 	%rd56, [%r77];
	add.s64 	%rd69, %rd56, %rd69;
$L__BB263_16:
	st.shared.u64 	[%r8], %rd69;
$L__BB263_17:
	cvt.u64.u32 	%rd57, %r4;
	mad.lo.s64 	%rd58, %rd19, %rd57, %rd1;
	cvta.to.global.u64 	%rd59, %rd17;
	shl.b64 	%rd60, %rd58, 3;
	add.s64 	%rd61, %rd59, %rd60;
	st.global.u64 	[%rd61], %rd69;
$L__BB263_18:
	ret;

}
	// .globl	contiguous_nansum_u8
.visible .entry contiguous_nansum_u8(
	.param .u64 .ptr .align 1 contiguous_nansum_u8_param_0,
	.param .u64 .ptr .align 1 contiguous_nansum_u8_param_1,
	.param .u64 contiguous_nansum_u8_param_2
)
{
	.reg .pred 	%p<8>;
	.reg .b16 	%rs<28>;
	.reg .b32 	%r<14>;
	.reg .b64 	%rd<14>;

	ld.param.u64 	%rd4, [contiguous_nansum_u8_param_0];
	ld.param.u64 	%rd6, [contiguous_nansum_u8_param_1];
	ld.param.u64 	%rd5, [contiguous_nansum_u8_param_2];
	cvta.to.global.u64 	%rd1, %rd6;
	mov.u32 	%r1, %tid.x;
	mov.u32 	%r2, %ctaid.x;
	mov.u32 	%r13, %ntid.x;
	mul.lo.s32 	%r8, %r2, %r13;
	shl.b32 	%r9, %r8, 1;
	add.s32 	%r4, %r9, %r1;
	mov.u32 	%r10, nansumsdata_u8;
	add.s32 	%r5, %r10, %r1;
	mov.b16 	%rs1, 0;
	st.shared.u8 	[%r5], %rs1;
	add.s32 	%r11, %r4, %r13;
	cvt.u64.u32 	%rd2, %r11;
	setp.le.u64 	%p1, %rd5, %rd2;
	@%p1 bra 	$L__BB264_2;
	cvt.u64.u32 	%rd8, %r4;
	add.s64 	%rd9, %rd1, %rd8;
	ld.global.u8 	%rs3, [%rd9];
	add.s64 	%rd10, %rd1, %rd2;
	ld.global.u8 	%rs4, [%rd10];
	add.s16 	%rs5, %rs4, %rs3;
	st.shared.u8 	[%r5], %rs5;
	bra.uni 	$L__BB264_4;
$L__BB264_2:
	cvt.u64.u32 	%rd3, %r4;
	setp.le.u64 	%p2, %rd5, %rd3;
	@%p2 bra 	$L__BB264_4;
	add.s64 	%rd7, %rd1, %rd3;
	ld.global.u8 	%rs2, [%rd7];
	st.shared.u8 	[%r5], %rs2;
$L__BB264_4:
	bar.sync 	0;
	setp.lt.u32 	%p3, %r13, 66;
	@%p3 bra 	$L__BB264_8;
$L__BB264_5:
	shr.u32 	%r7, %r13, 1;
	setp.ge.u32 	%p4, %r1, %r7;
	@%p4 bra 	$L__BB264_7;
	ld.shared.u8 	%rs6, [%r5];
	add.s32 	%r12, %r5, %r7;
	ld.shared.u8 	%rs7, [%r12];
	add.s16 	%rs8, %rs7, %rs6;
	st.shared.u8 	[%r5], %rs8;
$L__BB264_7:
	bar.sync 	0;
	setp.gt.u32 	%p5, %r13, 131;
	mov.u32 	%r13, %r7;
	@%p5 bra 	$L__BB264_5;
$L__BB264_8:
	setp.gt.u32 	%p6, %r1, 31;
	@%p6 bra 	$L__BB264_11;
	ld.volatile.shared.u8 	%rs9, [%r5];
	ld.volatile.shared.u8 	%rs10, [%r5+32];
	add.s16 	%rs11, %rs10, %rs9;
	st.volatile.shared.u8 	[%r5], %rs11;
	ld.volatile.shared.u8 	%rs12, [%r5];
	ld.volatile.shared.u8 	%rs13, [%r5+16];
	add.s16 	%rs14, %rs13, %rs12;
	st.volatile.shared.u8 	[%r5], %rs14;
	ld.volatile.shared.u8 	%rs15, [%r5];
	ld.volatile.shared.u8 	%rs16, [%r5+8];
	add.s16 	%rs17, %rs16, %rs15;
	st.volatile.shared.u8 	[%r5], %rs17;
	ld.volatile.shared.u8 	%rs18, [%r5];
	ld.volatile.shared.u8 	%rs19, [%r5+4];
	add.s16 	%rs20, %rs19, %rs18;
	st.volatile.shared.u8 	[%r5], %rs20;
	ld.volatile.shared.u8 	%rs21, [%r5];
	ld.volatile.shared.u8 	%rs22, [%r5+2];
	add.s16 	%rs23, %rs22, %rs21;
	st.volatile.shared.u8 	[%r5], %rs23;
	ld.volatile.shared.u8 	%rs24, [%r5];
	ld.volatile.shared.u8 	%rs25, [%r5+1];
	add.s16 	%rs26, %rs25, %rs24;
	st.volatile.shared.u8 	[%r5], %rs26;
	setp.ne.s32 	%p7, %r1, 0;
	@%p7 bra 	$L__BB264_11;
	ld.shared.u8 	%rs27, [nansumsdata_u8];
	cvt.u64.u32 	%rd11, %r2;
	cvta.to.global.u64 	%rd12, %rd4;
	add.s64 	%rd13, %rd12, %rd11;
	st.global.u8 	[%rd13], %rs27;
$L__BB264_11:
	ret;

}
	// .globl	uncontiguous_nansum_u8
.visible .entry uncontiguous_nansum_u8(
	.param .u64 .ptr .align 1 uncontiguous_nansum_u8_param_0,
	.param .u64 .ptr .align 1 uncontiguous_nansum_u8_param_1,
	.param .u64 .ptr .align 1 uncontiguous_nansum_u8_param_2,
	.param .u64 .ptr .align 1 uncontiguous_nansum_u8_param_3,
	.param .u64 uncontiguous_nansum_u8_param_4,
	.param .u64 uncontiguous_nansum_u8_param_5
)
{
	.reg .pred 	%p<53>;
	.reg .b16 	%rs<28>;
	.reg .b32 	%r<210>;
	.reg .b64 	%rd<555>;

	ld.param.u64 	%rd260, [uncontiguous_nansum_u8_param_0];
	ld.param.u64 	%rd263, [uncontiguous_nansum_u8_param_1];
	ld.param.u64 	%rd264, [uncontiguous_nansum_u8_param_2];
	ld.param.u64 	%rd265, [uncontiguous_nansum_u8_param_3];
	ld.param.u64 	%rd261, [uncontiguous_nansum_u8_param_4];
	ld.param.u64 	%rd262, [uncontiguous_nansum_u8_param_5];
	cvta.to.global.u64 	%rd1, %rd265;
	cvta.to.global.u64 	%rd2, %rd264;
	cvta.to.global.u64 	%rd3, %rd263;
	mov.u32 	%r1, %tid.x;
	mov.u32 	%r2, %ctaid.x;
	mov.u32 	%r209, %ntid.x;
	mul.lo.s32 	%r52, %r2, %r209;
	shl.b32 	%r53, %r52, 1;
	add.s32 	%r4, %r53, %r1;
	mov.u32 	%r54, nansumsdata_u8;
	add.s32 	%r5, %r54, %r1;
	mov.b16 	%rs1, 0;
	st.shared.u8 	[%r5], %rs1;
	add.s32 	%r55, %r4, %r209;
	cvt.u64.u32 	%rd508, %r55;
	setp.le.u64 	%p1, %rd262, %rd508;
	@%p1 bra 	$L__BB265_54;
	cvt.u32.u64 	%r6, %rd261;
	add.s32 	%r203, %r6, -1;
	setp.lt.s32 	%p27, %r203, 0;
	mov.b64 	%rd512, 0;
	mov.u64 	%rd513, %rd512;
	@%p27 bra 	$L__BB265_53;
	cvt.u64.u32 	%rd509, %r4;
	setp.lt.u32 	%p28, %r203, 3;
	mov.b64 	%rd513, 0;
	mov.u64 	%rd512, %rd513;
	@%p28 bra 	$L__BB265_30;
	add.s32 	%r201, %r6, -2;
	and.b32  	%r131, %r6, -4;
	neg.s32 	%r200, %r131;
	mov.b64 	%rd513, 0;
$L__BB265_4:
	.pragma "nounroll";
	add.s32 	%r12, %r201, 1;
	mul.wide.u32 	%rd396, %r12, 8;
	add.s64 	%rd397, %rd2, %rd396;
	ld.global.u64 	%rd10, [%rd397];
	or.b64  	%rd398, %rd509, %rd10;
	and.b64  	%rd399, %rd398, -4294967296;
	setp.ne.s64 	%p29, %rd399, 0;
	@%p29 bra 	$L__BB265_6;
	cvt.u32.u64 	%r132, %rd10;
	cvt.u32.u64 	%r133, %rd509;
	div.u32 	%r134, %r133, %r132;
	mul.lo.s32 	%r135, %r134, %r132;
	sub.s32 	%r136, %r133, %r135;
	cvt.u64.u32 	%rd474, %r134;
	cvt.u64.u32 	%rd475, %r136;
	bra.uni 	$L__BB265_7;
$L__BB265_6:
	div.s64 	%rd474, %rd509, %rd10;
	mul.lo.s64 	%rd400, %rd474, %rd10;
	sub.s64 	%rd475, %rd509, %rd400;
$L__BB265_7:
	mul.wide.u32 	%rd401, %r12, 8;
	add.s64 	%rd402, %rd1, %rd401;
	ld.global.u64 	%rd17, [%rd402];
	mad.lo.s64 	%rd18, %rd17, %rd475, %rd512;
	or.b64  	%rd403, %rd508, %rd10;
	and.b64  	%rd404, %rd403, -4294967296;
	setp.ne.s64 	%p30, %rd404, 0;
	@%p30 bra 	$L__BB265_9;
	cvt.u32.u64 	%r137, %rd10;
	cvt.u32.u64 	%r138, %rd508;
	div.u32 	%r139, %r138, %r137;
	mul.lo.s32 	%r140, %r139, %r137;
	sub.s32 	%r141, %r138, %r140;
	cvt.u64.u32 	%rd476, %r139;
	cvt.u64.u32 	%rd477, %r141;
	bra.uni 	$L__BB265_10;
$L__BB265_9:
	div.s64 	%rd476, %rd508, %rd10;
	mul.lo.s64 	%rd405, %rd476, %rd10;
	sub.s64 	%rd477, %rd508, %rd405;
$L__BB265_10:
	mad.lo.s64 	%rd25, %rd477, %rd17, %rd513;
	add.s32 	%r13, %r201, -2;
	mul.wide.u32 	%rd406, %r201, 8;
	add.s64 	%rd407, %rd2, %rd406;
	ld.global.u64 	%rd26, [%rd407];
	or.b64  	%rd408, %rd474, %rd26;
	and.b64  	%rd409, %rd408, -4294967296;
	setp.ne.s64 	%p31, %rd409, 0;
	@%p31 bra 	$L__BB265_12;
	cvt.u32.u64 	%r142, %rd26;
	cvt.u32.u64 	%r143, %rd474;
	div.u32 	%r144, %r143, %r142;
	mul.lo.s32 	%r145, %r144, %r142;
	sub.s32 	%r146, %r143, %r145;
	cvt.u64.u32 	%rd478, %r144;
	cvt.u64.u32 	%rd479, %r146;
	bra.uni 	$L__BB265_13;
$L__BB265_12:
	div.s64 	%rd478, %rd474, %rd26;
	mul.lo.s64 	%rd410, %rd478, %rd26;
	sub.s64 	%rd479, %rd474, %rd410;
$L__BB265_13:
	mul.wide.u32 	%rd411, %r201, 8;
	add.s64 	%rd412, %rd1, %rd411;
	ld.global.u64 	%rd33, [%rd412];
	mad.lo.s64 	%rd34, %rd33, %rd479, %rd18;
	or.b64  	%rd413, %rd476, %rd26;
	and.b64  	%rd414, %rd413, -4294967296;
	setp.ne.s64 	%p32, %rd414, 0;
	@%p32 bra 	$L__BB265_15;
	cvt.u32.u64 	%r147, %rd26;
	cvt.u32.u64 	%r148, %rd476;
	div.u32 	%r149, %r148, %r147;
	mul.lo.s32 	%r150, %r149, %r147;
	sub.s32 	%r151, %r148, %r150;
	cvt.u64.u32 	%rd480, %r149;
	cvt.u64.u32 	%rd481, %r151;
	bra.uni 	$L__BB265_16;
$L__BB265_15:
	div.s64 	%rd480, %rd476, %rd26;
	mul.lo.s64 	%rd415, %rd480, %rd26;
	sub.s64 	%rd481, %rd476, %rd415;
$L__BB265_16:
	mad.lo.s64 	%rd41, %rd481, %rd33, %rd25;
	add.s32 	%r14, %r201, -1;
	mul.wide.u32 	%rd416, %r14, 8;
	add.s64 	%rd417, %rd2, %rd416;
	ld.global.u64 	%rd42, [%rd417];
	or.b64  	%rd418, %rd478, %rd42;
	and.b64  	%rd419, %rd418, -4294967296;
	setp.ne.s64 	%p33, %rd419, 0;
	@%p33 bra 	$L__BB265_18;
	cvt.u32.u64 	%r152, %rd42;
	cvt.u32.u64 	%r153, %rd478;
	div.u32 	%r154, %r153, %r152;
	mul.lo.s32 	%r155, %r154, %r152;
	sub.s32 	%r156, %r153, %r155;
	cvt.u64.u32 	%rd482, %r154;
	cvt.u64.u32 	%rd483, %r156;
	bra.uni 	$L__BB265_19;
$L__BB265_18:
	div.s64 	%rd482, %rd478, %rd42;
	mul.lo.s64 	%rd420, %rd482, %rd42;
	sub.s64 	%rd483, %rd478, %rd420;
$L__BB265_19:
	mul.wide.u32 	%rd421, %r14, 8;
	add.s64 	%rd422, %rd1, %rd421;
	ld.global.u64 	%rd49, [%rd422];
	mad.lo.s64 	%rd50, %rd49, %rd483, %rd34;
	or.b64  	%rd423, %rd480, %rd42;
	and.b64  	%rd424, %rd423, -4294967296;
	setp.ne.s64 	%p34, %rd424, 0;
	@%p34 bra 	$L__BB265_21;
	cvt.u32.u64 	%r157, %rd42;
	cvt.u32.u64 	%r158, %rd480;
	div.u32 	%r159, %r158, %r157;
	mul.lo.s32 	%r160, %r159, %r157;
	sub.s32 	%r161, %r158, %r160;
	cvt.u64.u32 	%rd484, %r159;
	cvt.u64.u32 	%rd485, %r161;
	bra.uni 	$L__BB265_22;
$L__BB265_21:
	div.s64 	%rd484, %rd480, %rd42;
	mul.lo.s64 	%rd425, %rd484, %rd42;
	sub.s64 	%rd485, %rd480, %rd425;
$L__BB265_22:
	mad.lo.s64 	%rd57, %rd485, %rd49, %rd41;
	mul.wide.u32 	%rd426, %r13, 8;
	add.s64 	%rd427, %rd2, %rd426;
	ld.global.u64 	%rd58, [%rd427];
	or.b64  	%rd428, %rd482, %rd58;
	and.b64  	%rd429, %rd428, -4294967296;
	setp.ne.s64 	%p35, %rd429, 0;
	@%p35 bra 	$L__BB265_24;
	cvt.u32.u64 	%r162, %rd58;
	cvt.u32.u64 	%r163, %rd482;
	div.u32 	%r164, %r163, %r162;
	mul.lo.s32 	%r165, %r164, %r162;
	sub.s32 	%r166, %r163, %r165;
	cvt.u64.u32 	%rd509, %r164;
	cvt.u64.u32 	%rd487, %r166;
	bra.uni 	$L__BB265_25;
$L__BB265_24:
	div.s64 	%rd509, %rd482, %rd58;
	mul.lo.s64 	%rd430, %rd509, %rd58;
	sub.s64 	%rd487, %rd482, %rd430;
$L__BB265_25:
	mul.wide.u32 	%rd431, %r13, 8;
	add.s64 	%rd432, %rd1, %rd431;
	ld.global.u64 	%rd65, [%rd432];
	mad.lo.s64 	%rd512, %rd65, %rd487, %rd50;
	or.b64  	%rd433, %rd484, %rd58;
	and.b64  	%rd434, %rd433, -4294967296;
	setp.ne.s64 	%p36, %rd434, 0;
	@%p36 bra 	$L__BB265_27;
	cvt.u32.u64 	%r167, %rd58;
	cvt.u32.u64 	%r168, %rd484;
	div.u32 	%r169, %r168, %r167;
	mul.lo.s32 	%r170, %r169, %r167;
	sub.s32 	%r171, %r168, %r170;
	cvt.u64.u32 	%rd508, %r169;
	cvt.u64.u32 	%rd489, %r171;
	bra.uni 	$L__BB265_28;
$L__BB265_27:
	div.s64 	%rd508, %rd484, %rd58;
	mul.lo.s64 	%rd435, %rd508, %rd58;
	sub.s64 	%rd489, %rd484, %rd435;
$L__BB265_28:
	mad.lo.s64 	%rd513, %rd489, %rd65, %rd57;
	add.s32 	%r201, %r201, -4;
	add.s32 	%r200, %r200, 4;
	setp.ne.s32 	%p37, %r200, 0;
	@%p37 bra 	$L__BB265_4;
	add.s32 	%r203, %r201, 1;
$L__BB265_30:
	and.b32  	%r19, %r6, 3;
	setp.eq.s32 	%p38, %r19, 0;
	@%p38 bra 	$L__BB265_53;
	setp.eq.s32 	%p39, %r19, 1;
	@%p39 bra 	$L__BB265_45;
	mul.wide.u32 	%rd437, %r203, 8;
	add.s64 	%rd438, %rd2, %rd437;
	ld.global.u64 	%rd80, [%rd438];
	or.b64  	%rd439, %rd509, %rd80;
	and.b64  	%rd440, %rd439, -4294967296;
	setp.ne.s64 	%p40, %rd440, 0;
	@%p40 bra 	$L__BB265_34;
	cvt.u32.u64 	%r172, %rd80;
	cvt.u32.u64 	%r173, %rd509;
	div.u32 	%r174, %r173, %r172;
	mul.lo.s32 	%r175, %r174, %r172;
	sub.s32 	%r176, %r173, %r175;
	cvt.u64.u32 	%rd496, %r174;
	cvt.u64.u32 	%rd497, %r176;
	bra.uni 	$L__BB265_35;
$L__BB265_34:
	div.s64 	%rd496, %rd509, %rd80;
	mul.lo.s64 	%rd441, %rd496, %rd80;
	sub.s64 	%rd497, %rd509, %rd441;
$L__BB265_35:
	add.s64 	%rd443, %rd1, %rd437;
	ld.global.u64 	%rd87, [%rd443];
	mad.lo.s64 	%rd88, %rd87, %rd497, %rd512;
	or.b64  	%rd444, %rd508, %rd80;
	and.b64  	%rd445, %rd444, -4294967296;
	setp.ne.s64 	%p41, %rd445, 0;
	@%p41 bra 	$L__BB265_37;
	cvt.u32.u64 	%r177, %rd80;
	cvt.u32.u64 	%r178, %rd508;
	div.u32 	%r179, %r178, %r177;
	mul.lo.s32 	%r180, %r179, %r177;
	sub.s32 	%r181, %r178, %r180;
	cvt.u64.u32 	%rd498, %r179;
	cvt.u64.u32 	%rd499, %r181;
	bra.uni 	$L__BB265_38;
$L__BB265_37:
	div.s64 	%rd498, %rd508, %rd80;
	mul.lo.s64 	%rd446, %rd498, %rd80;
	sub.s64 	%rd499, %rd508, %rd446;
$L__BB265_38:
	mad.lo.s64 	%rd95, %rd499, %rd87, %rd513;
	add.s32 	%r20, %r203, -1;
	mul.wide.u32 	%rd447, %r20, 8;
	add.s64 	%rd448, %rd2, %rd447;
	ld.global.u64 	%rd96, [%rd448];
	or.b64  	%rd449, %rd496, %rd96;
	and.b64  	%rd450, %rd449, -4294967296;
	setp.ne.s64 	%p42, %rd450, 0;
	@%p42 bra 	$L__BB265_40;
	cvt.u32.u64 	%r182, %rd96;
	cvt.u32.u64 	%r183, %rd496;
	div.u32 	%r184, %r183, %r182;
	mul.lo.s32 	%r185, %r184, %r182;
	sub.s32 	%r186, %r183, %r185;
	cvt.u64.u32 	%rd509, %r184;
	cvt.u64.u32 	%rd501, %r186;
	bra.uni 	$L__BB265_41;
$L__BB265_40:
	div.s64 	%rd509, %rd496, %rd96;
	mul.lo.s64 	%rd451, %rd509, %rd96;
	sub.s64 	%rd501, %rd496, %rd451;
$L__BB265_41:
	add.s64 	%rd453, %rd1, %rd447;
	ld.global.u64 	%rd103, [%rd453];
	mad.lo.s64 	%rd512, %rd103, %rd501, %rd88;
	or.b64  	%rd454, %rd498, %rd96;
	and.b64  	%rd455, %rd454, -4294967296;
	setp.ne.s64 	%p43, %rd455, 0;
	@%p43 bra 	$L__BB265_43;
	cvt.u32.u64 	%r187, %rd96;
	cvt.u32.u64 	%r188, %rd498;
	div.u32 	%r189, %r188, %r187;
	mul.lo.s32 	%r190, %r189, %r187;
	sub.s32 	%r191, %r188, %r190;
	cvt.u64.u32 	%rd508, %r189;
	cvt.u64.u32 	%rd503, %r191;
	bra.uni 	$L__BB265_44;
$L__BB265_43:
	div.s64 	%rd508, %rd498, %rd96;
	mul.lo.s64 	%rd456, %rd508, %rd96;
	sub.s64 	%rd503, %rd498, %rd456;
$L__BB265_44:
	mad.lo.s64 	%rd513, %rd503, %rd103, %rd95;
	add.s32 	%r203, %r203, -2;
$L__BB265_45:
	and.b32  	%r192, %r6, 1;
	setp.eq.b32 	%p44, %r192, 1;
	not.pred 	%p45, %p44;
	@%p45 bra 	$L__BB265_53;
	mul.wide.u32 	%rd457, %r203, 8;
	add.s64 	%rd458, %rd2, %rd457;
	ld.global.u64 	%rd118, [%rd458];
	or.b64  	%rd459, %rd509, %rd118;
	and.b64  	%rd460, %rd459, -4294967296;
	setp.ne.s64 	%p46, %rd460, 0;
	@%p46 bra 	$L__BB265_48;
	cvt.u32.u64 	%r193, %rd118;
	cvt.u32.u64 	%r194, %rd509;
	rem.u32 	%r195, %r194, %r193;
	cvt.u64.u32 	%rd510, %r195;
	bra.uni 	$L__BB265_49;
$L__BB265_48:
	rem.s64 	%rd510, %rd509, %rd118;
$L__BB265_49:
	add.s64 	%rd462, %rd1, %rd457;
	ld.global.u64 	%rd122, [%rd462];
	mad.lo.s64 	%rd512, %rd122, %rd510, %rd512;
	or.b64  	%rd463, %rd508, %rd118;
	and.b64  	%rd464, %rd463, -4294967296;
	setp.ne.s64 	%p47, %rd464, 0;
	@%p47 bra 	$L__BB265_51;
	cvt.u32.u64 	%r196, %rd118;
	cvt.u32.u64 	%r197, %rd508;
	rem.u32 	%r198, %r197, %r196;
	cvt.u64.u32 	%rd511, %r198;
	bra.uni 	$L__BB265_52;
$L__BB265_51:
	rem.s64 	%rd511, %rd508, %rd118;
$L__BB265_52:
	mad.lo.s64 	%rd513, %rd511, %rd122, %rd513;
$L__BB265_53:
	add.s64 	%rd465, %rd3, %rd512;
	ld.global.u8 	%rs3, [%rd465];
	add.s64 	%rd466, %rd3, %rd513;
	ld.global.u8 	%rs4, [%rd466];
	add.s16 	%rs5, %rs4, %rs3;
	st.shared.u8 	[%r5], %rs5;
	bra.uni 	$L__BB265_114;
$L__BB265_54:
	cvt.u64.u32 	%rd545, %r4;
	setp.le.u64 	%p2, %rd262, %rd545;
	@%p2 bra 	$L__BB265_114;
	cvt.u32.u64 	%r23, %rd261;
	add.s32 	%r207, %r23, -1;
	setp.lt.s32 	%p3, %r207, 0;
	mov.b64 	%rd554, 0;
	@%p3 bra 	$L__BB265_113;
	and.b32  	%r25, %r23, 7;
	setp.lt.u32 	%p4, %r207, 7;
	mov.b64 	%rd554, 0;
	@%p4 bra 	$L__BB265_84;
	add.s32 	%r205, %r23, -4;
	and.b32  	%r56, %r23, -8;
	neg.s32 	%r204, %r56;
	mov.b64 	%rd554, 0;
$L__BB265_58:
	.pragma "nounroll";
	add.s32 	%r30, %r205, 3;
	mul.wide.u32 	%rd270, %r30, 8;
	add.s64 	%rd271, %rd2, %rd270;
	ld.global.u64 	%rd133, [%rd271];
	or.b64  	%rd272, %rd545, %rd133;
	and.b64  	%rd273, %rd272, -4294967296;
	setp.ne.s64 	%p5, %rd273, 0;
	@%p5 bra 	$L__BB265_60;
	cvt.u32.u64 	%r57, %rd133;
	cvt.u32.u64 	%r58, %rd545;
	div.u32 	%r59, %r58, %r57;
	mul.lo.s32 	%r60, %r59, %r57;
	sub.s32 	%r61, %r58, %r60;
	cvt.u64.u32 	%rd516, %r59;
	cvt.u64.u32 	%rd517, %r61;
	bra.uni 	$L__BB265_61;
$L__BB265_60:
	div.s64 	%rd516, %rd545, %rd133;
	mul.lo.s64 	%rd274, %rd516, %rd133;
	sub.s64 	%rd517, %rd545, %rd274;
$L__BB265_61:
	add.s64 	%rd276, %rd1, %rd270;
	ld.global.u64 	%rd277, [%rd276];
	mad.lo.s64 	%rd140, %rd277, %rd517, %rd554;
	add.s32 	%r31, %r205, 2;
	mul.wide.u32 	%rd278, %r31, 8;
	add.s64 	%rd279, %rd2, %rd278;
	ld.global.u64 	%rd141, [%rd279];
	or.b64  	%rd280, %rd516, %rd141;
	and.b64  	%rd281, %rd280, -4294967296;
	setp.ne.s64 	%p6, %rd281, 0;
	@%p6 bra 	$L__BB265_63;
	cvt.u32.u64 	%r62, %rd141;
	cvt.u32.u64 	%r63, %rd516;
	div.u32 	%r64, %r63, %r62;
	mul.lo.s32 	%r65, %r64, %r62;
	sub.s32 	%r66, %r63, %r65;
	cvt.u64.u32 	%rd518, %r64;
	cvt.u64.u32 	%rd519, %r66;
	bra.uni 	$L__BB265_64;
$L__BB265_63:
	div.s64 	%rd518, %rd516, %rd141;
	mul.lo.s64 	%rd282, %rd518, %rd141;
	sub.s64 	%rd519, %rd516, %rd282;
$L__BB265_64:
	add.s64 	%rd284, %rd1, %rd278;
	ld.global.u64 	%rd285, [%rd284];
	mad.lo.s64 	%rd148, %rd285, %rd519, %rd140;
	add.s32 	%r32, %r205, 1;
	mul.wide.u32 	%rd286, %r32, 8;
	add.s64 	%rd287, %rd2, %rd286;
	ld.global.u64 	%rd149, [%rd287];
	or.b64  	%rd288, %rd518, %rd149;
	and.b64  	%rd289, %rd288, -4294967296;
	setp.ne.s64 	%p7, %rd289, 0;
	@%p7 bra 	$L__BB265_66;
	cvt.u32.u64 	%r67, %rd149;
	cvt.u32.u64 	%r68, %rd518;
	div.u32 	%r69, %r68, %r67;
	mul.lo.s32 	%r70, %r69, %r67;
	sub.s32 	%r71, %r68, %r70;
	cvt.u64.u32 	%rd520, %r69;
	cvt.u64.u32 	%rd521, %r71;
	bra.uni 	$L__BB265_67;
$L__BB265_66:
	div.s64 	%rd520, %rd518, %rd149;
	mul.lo.s64 	%rd290, %rd520, %rd149;
	sub.s64 	%rd521, %rd518, %rd290;
$L__BB265_67:
	add.s64 	%rd292, %rd1, %rd286;
	ld.global.u64 	%rd293, [%rd292];
	mad.lo.s64 	%rd156, %rd293, %rd521, %rd148;
	add.s32 	%r33, %r205, -4;
	mul.wide.u32 	%rd294, %r205, 8;
	add.s64 	%rd295, %rd2, %rd294;
	ld.global.u64 	%rd157, [%rd295];
	or.b64  	%rd296, %rd520, %rd157;
	and.b64  	%rd297, %rd296, -4294967296;
	setp.ne.s64 	%p8, %rd297, 0;
	@%p8 bra 	$L__BB265_69;
	cvt.u32.u64 	%r72, %rd157;
	cvt.u32.u64 	%r73, %rd520;
	div.u32 	%r74, %r73, %r72;
	mul.lo.s32 	%r75, %r74, %r72;
	sub.s32 	%r76, %r73, %r75;
	cvt.u64.u32 	%rd522, %r74;
	cvt.u64.u32 	%rd523, %r76;
	bra.uni 	$L__BB265_70;
$L__BB265_69:
	div.s64 	%rd522, %rd520, %rd157;
	mul.lo.s64 	%rd298, %rd522, %rd157;
	sub.s64 	%rd523, %rd520, %rd298;
$L__BB265_70:
	add.s64 	%rd300, %rd1, %rd294;
	ld.global.u64 	%rd301, [%rd300];
	mad.lo.s64 	%rd164, %rd301, %rd523, %rd156;
	add.s32 	%r34, %r205, -1;
	mul.wide.u32 	%rd302, %r34, 8;
	add.s64 	%rd303, %rd2, %rd302;
	ld.global.u64 	%rd165, [%rd303];
	or.b64  	%rd304, %rd522, %rd165;
	and.b64  	%rd305, %rd304, -4294967296;
	setp.ne.s64 	%p9, %rd305, 0;
	@%p9 bra 	$L__BB265_72;
	cvt.u32.u64 	%r77, %rd165;
	cvt.u32.u64 	%r78, %rd522;
	div.u32 	%r79, %r78, %r77;
	mul.lo.s32 	%r80, %r79, %r77;
	sub.s32 	%r81, %r78, %r80;
	cvt.u64.u32 	%rd524, %r79;
	cvt.u64.u32 	%rd525, %r81;
	bra.uni 	$L__BB265_73;
$L__BB265_72:
	div.s64 	%rd524, %rd522, %rd165;
	mul.lo.s64 	%rd306, %rd524, %rd165;
	sub.s64 	%rd525, %rd522, %rd306;
$L__BB265_73:
	add.s64 	%rd308, %rd1, %rd302;
	ld.global.u64 	%rd309, [%rd308];
	mad.lo.s64 	%rd172, %rd309, %rd525, %rd164;
	add.s32 	%r35, %r205, -2;
	mul.wide.u32 	%rd310, %r35, 8;
	add.s64 	%rd311, %rd2, %rd310;
	ld.global.u64 	%rd173, [%rd311];
	or.b64  	%rd312, %rd524, %rd173;
	and.b64  	%rd313, %rd312, -4294967296;
	setp.ne.s64 	%p10, %rd313, 0;
	@%p10 bra 	$L__BB265_75;
	cvt.u32.u64 	%r82, %rd173;
	cvt.u32.u64 	%r83, %rd524;
	div.u32 	%r84, %r83, %r82;
	mul.lo.s32 	%r85, %r84, %r82;
	sub.s32 	%r86, %r83, %r85;
	cvt.u64.u32 	%rd526, %r84;
	cvt.u64.u32 	%rd527, %r86;
	bra.uni 	$L__BB265_76;
$L__BB265_75:
	div.s64 	%rd526, %rd524, %rd173;
	mul.lo.s64 	%rd314, %rd526, %rd173;
	sub.s64 	%rd527, %rd524, %rd314;
$L__BB265_76:
	add.s64 	%rd316, %rd1, %rd310;
	ld.global.u64 	%rd317, [%rd316];
	mad.lo.s64 	%rd180, %rd317, %rd527, %rd172;
	add.s32 	%r36, %r205, -3;
	mul.wide.u32 	%rd318, %r36, 8;
	add.s64 	%rd319, %rd2, %rd318;
	ld.global.u64 	%rd181, [%rd319];
	or.b64  	%rd320, %rd526, %rd181;
	and.b64  	%rd321, %rd320, -4294967296;
	setp.ne.s64 	%p11, %rd321, 0;
	@%p11 bra 	$L__BB265_78;
	cvt.u32.u64 	%r87, %rd181;
	cvt.u32.u64 	%r88, %rd526;
	div.u32 	%r89, %r88, %r87;
	mul.lo.s32 	%r90, %r89, %r87;
	sub.s32 	%r91, %r88, %r90;
	cvt.u64.u32 	%rd528, %r89;
	cvt.u64.u32 	%rd529, %r91;
	bra.uni 	$L__BB265_79;
$L__BB265_78:
	div.s64 	%rd528, %rd526, %rd181;
	mul.lo.s64 	%rd322, %rd528, %rd181;
	sub.s64 	%rd529, %rd526, %rd322;
$L__BB265_79:
	add.s64 	%rd324, %rd1, %rd318;
	ld.global.u64 	%rd325, [%rd324];
	mad.lo.s64 	%rd188, %rd325, %rd529, %rd180;
	mul.wide.u32 	%rd326, %r33, 8;
	add.s64 	%rd327, %rd2, %rd326;
	ld.global.u64 	%rd189, [%rd327];
	or.b64  	%rd328, %rd528, %rd189;
	and.b64  	%rd329, %rd328, -4294967296;
	setp.ne.s64 	%p12, %rd329, 0;
	@%p12 bra 	$L__BB265_81;
	cvt.u32.u64 	%r92, %rd189;
	cvt.u32.u64 	%r93, %rd528;
	div.u32 	%r94, %r93, %r92;
	mul.lo.s32 	%r95, %r94, %r92;
	sub.s32 	%r96, %r93, %r95;
	cvt.u64.u32 	%rd545, %r94;
	cvt.u64.u32 	%rd531, %r96;
	bra.uni 	$L__BB265_82;
$L__BB265_81:
	div.s64 	%rd545, %rd528, %rd189;
	mul.lo.s64 	%rd330, %rd545, %rd189;
	sub.s64 	%rd531, %rd528, %rd330;
$L__BB265_82:
	add.s64 	%rd332, %rd1, %rd326;
	ld.global.u64 	%rd333, [%rd332];
	mad.lo.s64 	%rd554, %rd333, %rd531, %rd188;
	add.s32 	%r205, %r205, -8;
	add.s32 	%r204, %r204, 8;
	setp.ne.s32 	%p13, %r204, 0;
	@%p13 bra 	$L__BB265_58;
	add.s32 	%r207, %r205, 3;
$L__BB265_84:
	setp.eq.s32 	%p14, %r25, 0;
	@%p14 bra 	$L__BB265_113;
	and.b32  	%r41, %r23, 3;
	setp.lt.u32 	%p15, %r25, 4;
	@%p15 bra 	$L__BB265_99;
	mul.wide.u32 	%rd335, %r207, 8;
	add.s64 	%rd336, %rd2, %rd335;
	ld.global.u64 	%rd200, [%rd336];
	or.b64  	%rd337, %rd545, %rd200;
	and.b64  	%rd338, %rd337, -4294967296;
	setp.ne.s64 	%p16, %rd338, 0;
	@%p16 bra 	$L__BB265_88;
	cvt.u32.u64 	%r97, %rd200;
	cvt.u32.u64 	%r98, %rd545;
	div.u32 	%r99, %r98, %r97;
	mul.lo.s32 	%r100, %r99, %r97;
	sub.s32 	%r101, %r98, %r100;
	cvt.u64.u32 	%rd535, %r99;
	cvt.u64.u32 	%rd536, %r101;
	bra.uni 	$L__BB265_89;
$L__BB265_88:
	div.s64 	%rd535, %rd545, %rd200;
	mul.lo.s64 	%rd339, %rd535, %rd200;
	sub.s64 	%rd536, %rd545, %rd339;
$L__BB265_89:
	add.s64 	%rd341, %rd1, %rd335;
	ld.global.u64 	%rd342, [%rd341];
	mad.lo.s64 	%rd207, %rd342, %rd536, %rd554;
	add.s32 	%r42, %r207, -1;
	mul.wide.u32 	%rd343, %r42, 8;
	add.s64 	%rd344, %rd2, %rd343;
	ld.global.u64 	%rd208, [%rd344];
	or.b64  	%rd345, %rd535, %rd208;
	and.b64  	%rd346, %rd345, -4294967296;
	setp.ne.s64 	%p17, %rd346, 0;
	@%p17 bra 	$L__BB265_91;
	cvt.u32.u64 	%r102, %rd208;
	cvt.u32.u64 	%r103, %rd535;
	div.u32 	%r104, %r103, %r102;
	mul.lo.s32 	%r105, %r104, %r102;
	sub.s32 	%r106, %r103, %r105;
	cvt.u64.u32 	%rd537, %r104;
	cvt.u64.u32 	%rd538, %r106;
	bra.uni 	$L__BB265_92;
$L__BB265_91:
	div.s64 	%rd537, %rd535, %rd208;
	mul.lo.s64 	%rd347, %rd537, %rd208;
	sub.s64 	%rd538, %rd535, %rd347;
$L__BB265_92:
	add.s64 	%rd349, %rd1, %rd343;
	ld.global.u64 	%rd350, [%rd349];
	mad.lo.s64 	%rd215, %rd350, %rd538, %rd207;
	add.s32 	%r43, %r207, -2;
	mul.wide.u32 	%rd351, %r43, 8;
	add.s64 	%rd352, %rd2, %rd351;
	ld.global.u64 	%rd216, [%rd352];
	or.b64  	%rd353, %rd537, %rd216;
	and.b64  	%rd354, %rd353, -4294967296;
	setp.ne.s64 	%p18, %rd354, 0;
	@%p18 bra 	$L__BB265_94;
	cvt.u32.u64 	%r107, %rd216;
	cvt.u32.u64 	%r108, %rd537;
	div.u32 	%r109, %r108, %r107;
	mul.lo.s32 	%r110, %r109, %r107;
	sub.s32 	%r111, %r108, %r110;
	cvt.u64.u32 	%rd539, %r109;
	cvt.u64.u32 	%rd540, %r111;
	bra.uni 	$L__BB265_95;
$L__BB265_94:
	div.s64 	%rd539, %rd537, %rd216;
	mul.lo.s64 	%rd355, %rd539, %rd216;
	sub.s64 	%rd540, %rd537, %rd355;
$L__BB265_95:
	add.s64 	%rd357, %rd1, %rd351;
	ld.global.u64 	%rd358, [%rd357];
	mad.lo.s64 	%rd223, %rd358, %rd540, %rd215;
	add.s32 	%r44, %r207, -3;
	mul.wide.u32 	%rd359, %r44, 8;
	add.s64 	%rd360, %rd2, %rd359;
	ld.global.u64 	%rd224, [%rd360];
	or.b64  	%rd361, %rd539, %rd224;
	and.b64  	%rd362, %rd361, -4294967296;
	setp.ne.s64 	%p19, %rd362, 0;
	@%p19 bra 	$L__BB265_97;
	cvt.u32.u64 	%r112, %rd224;
	cvt.u32.u64 	%r113, %rd539;
	div.u32 	%r114, %r113, %r112;
	mul.lo.s32 	%r115, %r114, %r112;
	sub.s32 	%r116, %r113, %r115;
	cvt.u64.u32 	%rd545, %r114;
	cvt.u64.u32 	%rd542, %r116;
	bra.uni 	$L__BB265_98;
$L__BB265_97:
	div.s64 	%rd545, %rd539, %rd224;
	mul.lo.s64 	%rd363, %rd545, %rd224;
	sub.s64 	%rd542, %rd539, %rd363;
$L__BB265_98:
	add.s64 	%rd365, %rd1, %rd359;
	ld.global.u64 	%rd366, [%rd365];
	mad.lo.s64 	%rd554, %rd366, %rd542, %rd223;
	add.s32 	%r207, %r207, -4;
$L__BB265_99:
	setp.eq.s32 	%p20, %r41, 0;
	@%p20 bra 	$L__BB265_113;
	setp.eq.s32 	%p21, %r41, 1;
	@%p21 bra 	$L__BB265_108;
	mul.wide.u32 	%rd368, %r207, 8;
	add.s64 	%rd369, %rd2, %rd368;
	ld.global.u64 	%rd235, [%rd369];
	or.b64  	%rd370, %rd545, %rd235;
	and.b64  	%rd371, %rd370, -4294967296;
	setp.ne.s64 	%p22, %rd371, 0;
	@%p22 bra 	$L__BB265_103;
	cvt.u32.u64 	%r117, %rd235;
	cvt.u32.u64 	%r118, %rd545;
	div.u32 	%r119, %r118, %r117;
	mul.lo.s32 	%r120, %r119, %r117;
	sub.s32 	%r121, %r118, %r120;
	cvt.u64.u32 	%rd546, %r119;
	cvt.u64.u32 	%rd547, %r121;
	bra.uni 	$L__BB265_104;
$L__BB265_103:
	div.s64 	%rd546, %rd545, %rd235;
	mul.lo.s64 	%rd372, %rd546, %rd235;
	sub.s64 	%rd547, %rd545, %rd372;
$L__BB265_104:
	add.s64 	%rd374, %rd1, %rd368;
	ld.global.u64 	%rd375, [%rd374];
	mad.lo.s64 	%rd242, %rd375, %rd547, %rd554;
	add.s32 	%r47, %r207, -1;
	mul.wide.u32 	%rd376, %r47, 8;
	add.s64 	%rd377, %rd2, %rd376;
	ld.global.u64 	%rd243, [%rd377];
	or.b64  	%rd378, %rd546, %rd243;
	and.b64  	%rd379, %rd378, -4294967296;
	setp.ne.s64 	%p23, %rd379, 0;
	@%p23 bra 	$L__BB265_106;
	cvt.u32.u64 	%r122, %rd243;
	cvt.u32.u64 	%r123, %rd546;
	div.u32 	%r124, %r123, %r122;
	mul.lo.s32 	%r125, %r124, %r122;
	sub.s32 	%r126, %r123, %r125;
	cvt.u64.u32 	%rd545, %r124;
	cvt.u64.u32 	%rd549, %r126;
	bra.uni 	$L__BB265_107;
$L__BB265_106:
	div.s64 	%rd545, %rd546, %rd243;
	mul.lo.s64 	%rd380, %rd545, %rd243;
	sub.s64 	%rd549, %rd546, %rd380;
$L__BB265_107:
	add.s64 	%rd382, %rd1, %rd376;
	ld.global.u64 	%rd383, [%rd382];
	mad.lo.s64 	%rd554, %rd383, %rd549, %rd242;
	add.s32 	%r207, %r207, -2;
$L__BB265_108:
	and.b32  	%r127, %r23, 1;
	setp.eq.b32 	%p24, %r127, 1;
	not.pred 	%p25, %p24;
	@%p25 bra 	$L__BB265_113;
	mul.wide.u32 	%rd384, %r207, 8;
	add.s64 	%rd385, %rd2, %rd384;
	ld.global.u64 	%rd254, [%rd385];
	or.b64  	%rd386, %rd545, %rd254;
	and.b64  	%rd387, %rd386, -4294967296;
	setp.ne.s64 	%p26, %rd387, 0;
	@%p26 bra 	$L__BB265_111;
	cvt.u32.u64 	%r128, %rd254;
	cvt.u32.u64 	%r129, %rd545;
	rem.u32 	%r130, %r129, %r128;
	cvt.u64.u32 	%rd553, %r130;
	bra.uni 	$L__BB265_112;
$L__BB265_111:
	rem.s64 	%rd553, %rd545, %rd254;
$L__BB265_112:
	add.s64 	%rd389, %rd1, %rd384;
	ld.global.u64 	%rd390, [%rd389];
	mad.lo.s64 	%rd554, %rd390, %rd553, %rd554;
$L__BB265_113:
	add.s64 	%rd391, %rd3, %rd554;
	ld.global.u8 	%rs2, [%rd391];
	st.shared.u8 	[%r5], %rs2;
$L__BB265_114:
	bar.sync 	0;
	setp.lt.u32 	%p48, %r209, 66;
	@%p48 bra 	$L__BB265_118;
$L__BB265_115:
	shr.u32 	%r51, %r209, 1;
	setp.ge.u32 	%p49, %r1, %r51;
	@%p49 bra 	$L__BB265_117;
	ld.shared.u8 	%rs6, [%r5];
	add.s32 	%r199, %r5, %r51;
	ld.shared.u8 	%rs7, [%r199];
	add.s16 	%rs8, %rs7, %rs6;
	st.shared.u8 	[%r5], %rs8;
$L__BB265_117:
	bar.sync 	0;
	setp.gt.u32 	%p50, %r209, 131;
	mov.u32 	%r209, %r51;
	@%p50 bra 	$L__BB265_115;
$L__BB265_118:
	setp.gt.u32 	%p51, %r1, 31;
	@%p51 bra 	$L__BB265_121;
	ld.volatile.shared.u8 	%rs9, [%r5];
	ld.volatile.shared.u8 	%rs10, [%r5+32];
	add.s16 	%rs11, %rs10, %rs9;
	st.volatile.shared.u8 	[%r5], %rs11;
	ld.volatile.shared.u8 	%rs12, [%r5];
	ld.volatile.shared.u8 	%rs13, [%r5+16];
	add.s16 	%rs14, %rs13, %rs12;
	st.volatile.shared.u8 	[%r5], %rs14;
	ld.volatile.shared.u8 	%rs15, [%r5];
	ld.volatile.shared.u8 	%rs16, [%r5+8];
	add.s16 	%rs17, %rs16, %rs15;
	st.volatile.shared.u8 	[%r5], %rs17;
	ld.volatile.shared.u8 	%rs18, [%r5];
	ld.volatile.shared.u8 	%rs19, [%r5+4];
	add.s16 	%rs20, %rs19, %rs18;
	st.volatile.shared.u8 	[%r5], %rs20;
	ld.volatile.shared.u8 	%rs21, [%r5];
	ld.volatile.shared.u8 	%rs22, [%r5+2];
	add.s16 	%rs23, %rs22, %rs21;
	st.volatile.shared.u8 	[%r5], %rs23;
	ld.volatile.shared.u8 	%rs24, [%r5];
	ld.volatile.shared.u8 	%rs25, [%r5+1];
	add.s16 	%rs26, %rs25, %rs24;
	st.volatile.shared.u8 	[%r5], %rs26;
	setp.ne.s32 	%p52, %r1, 0;
	@%p52 bra 	$L__BB265_121;
	ld.shared.u8 	%rs27, [nansumsdata_u8];
	cvt.u64.u32 	%rd467, %r2;
	cvta.to.global.u64 	%rd468, %rd260;
	add.s64 	%rd469, %rd468, %rd467;
	st.global.u8 	[%rd469], %rs27;
$L__BB265_121:
	ret;

}
	// .globl	contiguous_nansum2_u8
.visible .entry contiguous_nansum2_u8(
	.param .u64 .ptr .align 1 contiguous_nansum2_u8_param_0,
	.param .u64 .ptr .align 1 contiguous_nansum2_u8_param_1,
	.param .u64 .ptr .align 1 contiguous_nansum2_u8_param_2,
	.param .u64 .ptr .align 1 contiguous_nansum2_u8_param_3,
	.param .u64 contiguous_nansum2_u8_param_4,
	.param .u64 contiguous_nansum2_u8_param_5,
	.param .u64 contiguous_nansum2_u8_param_6
)
{
	.reg .pred 	%p<53>;
	.reg .b16 	%rs<28>;
	.reg .b32 	%r<214>;
	.reg .b64 	%rd<564>;

	ld.param.u64 	%rd266, [contiguous_nansum2_u8_param_1];
	ld.param.u64 	%rd267, [contiguous_nansum2_u8_param_2];
	ld.param.u64 	%rd268, [contiguous_nansum2_u8_param_3];
	ld.param.u64 	%rd263, [contiguous_nansum2_u8_param_4];
	ld.param.u64 	%rd264, [contiguous_nansum2_u8_param_5];
	ld.param.u64 	%rd265, [contiguous_nansum2_u8_param_6];
	cvta.to.global.u64 	%rd1, %rd268;
	cvta.to.global.u64 	%rd2, %rd267;
	cvta.to.global.u64 	%rd563, %rd266;
	mov.u32 	%r1, %tid.x;
	mov.u32 	%r2, %ctaid.x;
	mov.u32 	%r213, %ntid.x;
	mul.lo.s32 	%r51, %r2, %r213;
	shl.b32 	%r52, %r51, 1;
	add.s32 	%r4, %r52, %r1;
	mov.u32 	%r53, nansumsdata_u8;
	add.s32 	%r5, %r53, %r1;
	mov.b16 	%rs1, 0;
	st.shared.u8 	[%r5], %rs1;
	add.s32 	%r54, %r4, %r213;
	cvt.u64.u32 	%rd4, %r54;
	setp.le.u64 	%p1, %rd264, %rd4;
	@%p1 bra 	$L__BB266_54;
	cvt.u64.u32 	%rd396, %r4;
	mov.u32 	%r131, %ctaid.y;
	cvt.u64.u32 	%rd397, %r131;
	mul.lo.s64 	%rd398, %rd264, %rd397;
	add.s64 	%rd517, %rd398, %rd396;
	add.s64 	%rd515, %rd398, %rd4;
	cvt.u32.u64 	%r6, %rd263;
	add.s32 	%r207, %r6, -1;
	setp.lt.s32 	%p27, %r207, 0;
	mov.b64 	%rd521, 0;
	mov.u64 	%rd522, %rd521;
	@%p27 bra 	$L__BB266_53;
	setp.lt.u32 	%p28, %r207, 3;
	mov.b64 	%rd522, 0;
	mov.u64 	%rd521, %rd522;
	@%p28 bra 	$L__BB266_30;
	add.s32 	%r205, %r6, -2;
	and.b32  	%r132, %r6, -4;
	neg.s32 	%r204, %r132;
	mov.b64 	%rd522, 0;
$L__BB266_4:
	.pragma "nounroll";
	add.s32 	%r12, %r205, 1;
	mul.wide.u32 	%rd402, %r12, 8;
	add.s64 	%rd403, %rd2, %rd402;
	ld.global.u64 	%rd11, [%rd403];
	or.b64  	%rd404, %rd517, %rd11;
	and.b64  	%rd405, %rd404, -4294967296;
	setp.ne.s64 	%p29, %rd405, 0;
	@%p29 bra 	$L__BB266_6;
	cvt.u32.u64 	%r133, %rd11;
	cvt.u32.u64 	%r134, %rd517;
	div.u32 	%r135, %r134, %r133;
	mul.lo.s32 	%r136, %r135, %r133;
	sub.s32 	%r137, %r134, %r136;
	cvt.u64.u32 	%rd483, %r135;
	cvt.u64.u32 	%rd484, %r137;
	bra.uni 	$L__BB266_7;
$L__BB266_6:
	div.s64 	%rd483, %rd517, %rd11;
	mul.lo.s64 	%rd406, %rd483, %rd11;
	sub.s64 	%rd484, %rd517, %rd406;
$L__BB266_7:
	mul.wide.u32 	%rd407, %r12, 8;
	add.s64 	%rd408, %rd1, %rd407;
	ld.global.u64 	%rd18, [%rd408];
	mad.lo.s64 	%rd19, %rd18, %rd484, %rd521;
	or.b64  	%rd409, %rd515, %rd11;
	and.b64  	%rd410, %rd409, -4294967296;
	setp.ne.s64 	%p30, %rd410, 0;
	@%p30 bra 	$L__BB266_9;
	cvt.u32.u64 	%r138, %rd11;
	cvt.u32.u64 	%r139, %rd515;
	div.u32 	%r140, %r139, %r138;
	mul.lo.s32 	%r141, %r140, %r138;
	sub.s32 	%r142, %r139, %r141;
	cvt.u64.u32 	%rd485, %r140;
	cvt.u64.u32 	%rd486, %r142;
	bra.uni 	$L__BB266_10;
$L__BB266_9:
	div.s64 	%rd485, %rd515, %rd11;
	mul.lo.s64 	%rd411, %rd485, %rd11;
	sub.s64 	%rd486, %rd515, %rd411;
$L__BB266_10:
	mad.lo.s64 	%rd26, %rd486, %rd18, %rd522;
	mul.wide.u32 	%rd412, %r205, 8;
	add.s64 	%rd413, %rd2, %rd412;
	ld.global.u64 	%rd27, [%rd413];
	or.b64  	%rd414, %rd483, %rd27;
	and.b64  	%rd415, %rd414, -4294967296;
	setp.ne.s64 	%p31, %rd415, 0;
	@%p31 bra 	$L__BB266_12;
	cvt.u32.u64 	%r143, %rd27;
	cvt.u32.u64 	%r144, %rd483;
	div.u32 	%r145, %r144, %r143;
	mul.lo.s32 	%r146, %r145, %r143;
	sub.s32 	%r147, %r144, %r146;
	cvt.u64.u32 	%rd487, %r145;
	cvt.u64.u32 	%rd488, %r147;
	bra.uni 	$L__BB266_13;
$L__BB266_12:
	div.s64 	%rd487, %rd483, %rd27;
	mul.lo.s64 	%rd416, %rd487, %rd27;
	sub.s64 	%rd488, %rd483, %rd416;
$L__BB266_13:
	mul.wide.u32 	%rd417, %r205, 8;
	add.s64 	%rd418, %rd1, %rd417;
	ld.global.u64 	%rd34, [%rd418];
	mad.lo.s64 	%rd35, %rd34, %rd488, %rd19;
	or.b64  	%rd419, %rd485, %rd27;
	and.b64  	%rd420, %rd419, -4294967296;
	setp.ne.s64 	%p32, %rd420, 0;
	@%p32 bra 	$L__BB266_15;
	cvt.u32.u64 	%r148, %rd27;
	cvt.u32.u64 	%r149, %rd485;
	div.u32 	%r150, %r149, %r148;
	mul.lo.s32 	%r151, %r150, %r148;
	sub.s32 	%r152, %r149, %r151;
	cvt.u64.u32 	%rd489, %r150;
	cvt.u64.u32 	%rd490, %r152;
	bra.uni 	$L__BB266_16;
$L__BB266_15:
	div.s64 	%rd489, %rd485, %rd27;
	mul.lo.s64 	%rd421, %rd489, %rd27;
	sub.s64 	%rd490, %rd485, %rd421;
$L__BB266_16:
	mad.lo.s64 	%rd42, %rd490, %rd34, %rd26;
	add.s32 	%r13, %r205, -1;
	mul.wide.u32 	%rd422, %r13, 8;
	add.s64 	%rd423, %rd2, %rd422;
	ld.global.u64 	%rd43, [%rd423];
	or.b64  	%rd424, %rd487, %rd43;
	and.b64  	%rd425, %rd424, -4294967296;
	setp.ne.s64 	%p33, %rd425, 0;
	@%p33 bra 	$L__BB266_18;
	cvt.u32.u64 	%r153, %rd43;
	cvt.u32.u64 	%r154, %rd487;
	div.u32 	%r155, %r154, %r153;
	mul.lo.s32 	%r156, %r155, %r153;
	sub.s32 	%r157, %r154, %r156;
	cvt.u64.u32 	%rd491, %r155;
	cvt.u64.u32 	%rd492, %r157;
	bra.uni 	$L__BB266_19;
$L__BB266_18:
	div.s64 	%rd491, %rd487, %rd43;
	mul.lo.s64 	%rd426, %rd491, %rd43;
	sub.s64 	%rd492, %rd487, %rd426;
$L__BB266_19:
	mul.wide.u32 	%rd427, %r13, 8;
	add.s64 	%rd428, %rd1, %rd427;
	ld.global.u64 	%rd50, [%rd428];
	mad.lo.s64 	%rd51, %rd50, %rd492, %rd35;
	or.b64  	%rd429, %rd489, %rd43;
	and.b64  	%rd430, %rd429, -4294967296;
	setp.ne.s64 	%p34, %rd430, 0;
	@%p34 bra 	$L__BB266_21;
	cvt.u32.u64 	%r158, %rd43;
	cvt.u32.u64 	%r159, %rd489;
	div.u32 	%r160, %r159, %r158;
	mul.lo.s32 	%r161, %r160, %r158;
	sub.s32 	%r162, %r159, %r161;
	cvt.u64.u32 	%rd493, %r160;
	cvt.u64.u32 	%rd494, %r162;
	bra.uni 	$L__BB266_22;
$L__BB266_21:
	div.s64 	%rd493, %rd489, %rd43;
	mul.lo.s64 	%rd431, %rd493, %rd43;
	sub.s64 	%rd494, %rd489, %rd431;
$L__BB266_22:
	mad.lo.s64 	%rd58, %rd494, %rd50, %rd42;
	add.s32 	%r163, %r205, -2;
	mul.wide.u32 	%rd432, %r163, 8;
	add.s64 	%rd433, %rd2, %rd432;
	ld.global.u64 	%rd59, [%rd433];
	or.b64  	%rd434, %rd491, %rd59;
	and.b64  	%rd435, %rd434, -4294967296;
	setp.ne.s64 	%p35, %rd435, 0;
	@%p35 bra 	$L__BB266_24;
	cvt.u32.u64 	%r164, %rd59;
	cvt.u32.u64 	%r165, %rd491;
	div.u32 	%r166, %r165, %r164;
	mul.lo.s32 	%r167, %r166, %r164;
	sub.s32 	%r168, %r165, %r167;
	cvt.u64.u32 	%rd517, %r166;
	cvt.u64.u32 	%rd496, %r168;
	bra.uni 	$L__BB266_25;
$L__BB266_24:
	div.s64 	%rd517, %rd491, %rd59;
	mul.lo.s64 	%rd436, %rd517, %rd59;
	sub.s64 	%rd496, %rd491, %rd436;
$L__BB266_25:
	mul.wide.u32 	%rd437, %r163, 8;
	add.s64 	%rd438, %rd1, %rd437;
	ld.global.u64 	%rd66, [%rd438];
	mad.lo.s64 	%rd521, %rd66, %rd496, %rd51;
	or.b64  	%rd439, %rd493, %rd59;
	and.b64  	%rd440, %rd439, -4294967296;
	setp.ne.s64 	%p36, %rd440, 0;
	@%p36 bra 	$L__BB266_27;
	cvt.u32.u64 	%r170, %rd59;
	cvt.u32.u64 	%r171, %rd493;
	div.u32 	%r172, %r171, %r170;
	mul.lo.s32 	%r173, %r172, %r170;
	sub.s32 	%r174, %r171, %r173;
	cvt.u64.u32 	%rd515, %r172;
	cvt.u64.u32 	%rd498, %r174;
	bra.uni 	$L__BB266_28;
$L__BB266_27:
	div.s64 	%rd515, %rd493, %rd59;
	mul.lo.s64 	%rd441, %rd515, %rd59;
	sub.s64 	%rd498, %rd493, %rd441;
$L__BB266_28:
	mad.lo.s64 	%rd522, %rd498, %rd66, %rd58;
	add.s32 	%r205, %r205, -4;
	add.s32 	%r204, %r204, 4;
	setp.ne.s32 	%p37, %r204, 0;
	@%p37 bra 	$L__BB266_4;
	add.s32 	%r207, %r205, 1;
$L__BB266_30:
	and.b32  	%r18, %r6, 3;
	setp.eq.s32 	%p38, %r18, 0;
	@%p38 bra 	$L__BB266_53;
	setp.eq.s32 	%p39, %r18, 1;
	@%p39 bra 	$L__BB266_45;
	mul.wide.u32 	%rd443, %r207, 8;
	add.s64 	%rd444, %rd2, %rd443;
	ld.global.u64 	%rd81, [%rd444];
	or.b64  	%rd445, %rd517, %rd81;
	and.b64  	%rd446, %rd445, -4294967296;
	setp.ne.s64 	%p40, %rd446, 0;
	@%p40 bra 	$L__BB266_34;
	cvt.u32.u64 	%r175, %rd81;
	cvt.u32.u64 	%r176, %rd517;
	div.u32 	%r177, %r176, %r175;
	mul.lo.s32 	%r178, %r177, %r175;
	sub.s32 	%r179, %r176, %r178;
	cvt.u64.u32 	%rd505, %r177;
	cvt.u64.u32 	%rd506, %r179;
	bra.uni 	$L__BB266_35;
$L__BB266_34:
	div.s64 	%rd505, %rd517, %rd81;
	mul.lo.s64 	%rd447, %rd505, %rd81;
	sub.s64 	%rd506, %rd517, %rd447;
$L__BB266_35:
	add.s64 	%rd449, %rd1, %rd443;
	ld.global.u64 	%rd88, [%rd449];
	mad.lo.s64 	%rd89, %rd88, %rd506, %rd521;
	or.b64  	%rd450, %rd515, %rd81;
	and.b64  	%rd451, %rd450, -4294967296;
	setp.ne.s64 	%p41, %rd451, 0;
	@%p41 bra 	$L__BB266_37;
	cvt.u32.u64 	%r180, %rd81;
	cvt.u32.u64 	%r181, %rd515;
	div.u32 	%r182, %r181, %r180;
	mul.lo.s32 	%r183, %r182, %r180;
	sub.s32 	%r184, %r181, %r183;
	cvt.u64.u32 	%rd507, %r182;
	cvt.u64.u32 	%rd508, %r184;
	bra.uni 	$L__BB266_38;
$L__BB266_37:
	div.s64 	%rd507, %rd515, %rd81;
	mul.lo.s64 	%rd452, %rd507, %rd81;
	sub.s64 	%rd508, %rd515, %rd452;
$L__BB266_38:
	mad.lo.s64 	%rd96, %rd508, %rd88, %rd522;
	add.s32 	%r19, %r207, -1;
	mul.wide.u32 	%rd453, %r19, 8;
	add.s64 	%rd454, %rd2, %rd453;
	ld.global.u64 	%rd97, [%rd454];
	or.b64  	%rd455, %rd505, %rd97;
	and.b64  	%rd456, %rd455, -4294967296;
	setp.ne.s64 	%p42, %rd456, 0;
	@%p42 bra 	$L__BB266_40;
	cvt.u32.u64 	%r185, %rd97;
	cvt.u32.u64 	%r186, %rd505;
	div.u32 	%r187, %r186, %r185;
	mul.lo.s32 	%r188, %r187, %r185;
	sub.s32 	%r189, %r186, %r188;
	cvt.u64.u32 	%rd517, %r187;
	cvt.u64.u32 	%rd510, %r189;
	bra.uni 	$L__BB266_41;
$L__BB266_40:
	div.s64 	%rd517, %rd505, %rd97;
	mul.lo.s64 	%rd457, %rd517, %rd97;
	sub.s64 	%rd510, %rd505, %rd457;
$L__BB266_41:
	add.s64 	%rd459, %rd1, %rd453;
	ld.global.u64 	%rd104, [%rd459];
	mad.lo.s64 	%rd521, %rd104, %rd510, %rd89;
	or.b64  	%rd460, %rd507, %rd97;
	and.b64  	%rd461, %rd460, -4294967296;
	setp.ne.s64 	%p43, %rd461, 0;
	@%p43 bra 	$L__BB266_43;
	cvt.u32.u64 	%r190, %rd97;
	cvt.u32.u64 	%r191, %rd507;
	div.u32 	%r192, %r191, %r190;
	mul.lo.s32 	%r193, %r192, %r190;
	sub.s32 	%r194, %r191, %r193;
	cvt.u64.u32 	%rd515, %r192;
	cvt.u64.u32 	%rd512, %r194;
	bra.uni 	$L__BB266_44;
$L__BB266_43:
	div.s64 	%rd515, %rd507, %rd97;
	mul.lo.s64 	%rd462, %rd515, %rd97;
	sub.s64 	%rd512, %rd507, %rd462;
$L__BB266_44:
	mad.lo.s64 	%rd522, %rd512, %rd104, %rd96;
	add.s32 	%r207, %r207, -2;
$L__BB266_45:
	and.b32  	%r195, %r6, 1;
	setp.eq.b32 	%p44, %r195, 1;
	not.pred 	%p45, %p44;
	@%p45 bra 	$L__BB266_53;
	mul.wide.u32 	%rd463, %r207, 8;
	add.s64 	%rd464, %rd2, %rd463;
	ld.global.u64 	%rd119, [%rd464];
	or.b64  	%rd465, %rd517, %rd119;
	and.b64  	%rd466, %rd465, -4294967296;
	setp.ne.s64 	%p46, %rd466, 0;
	@%p46 bra 	$L__BB266_48;
	cvt.u32.u64 	%r196, %rd119;
	cvt.u32.u64 	%r197, %rd517;
	rem.u32 	%r198, %r197, %r196;
	cvt.u64.u32 	%rd519, %r198;
	bra.uni 	$L__BB266_49;
$L__BB266_48:
	rem.s64 	%rd519, %rd517, %rd119;
$L__BB266_49:
	add.s64 	%rd468, %rd1, %rd463;
	ld.global.u64 	%rd123, [%rd468];
	mad.lo.s64 	%rd521, %rd123, %rd519, %rd521;
	or.b64  	%rd469, %rd515, %rd119;
	and.b64  	%rd470, %rd469, -4294967296;
	setp.ne.s64 	%p47, %rd470, 0;
	@%p47 bra 	$L__BB266_51;
	cvt.u32.u64 	%r199, %rd119;
	cvt.u32.u64 	%r200, %rd515;
	rem.u32 	%r201, %r200, %r199;
	cvt.u64.u32 	%rd520, %r201;
	bra.uni 	$L__BB266_52;
$L__BB266_51:
	rem.s64 	%rd520, %rd515, %rd119;
$L__BB266_52:
	mad.lo.s64 	%rd522, %rd520, %rd123, %rd522;
$L__BB266_53:
	add.s64 	%rd471, %rd563, %rd521;
	ld.global.u8 	%rs3, [%rd471];
	add.s64 	%rd472, %rd563, %rd522;
	ld.global.u8 	%rs4, [%rd472];
	add.s16 	%rs5, %rs4, %rs3;
	st.shared.u8 	[%r5], %rs5;
	bra.uni 	$L__BB266_114;
$L__BB266_54:
	cvt.u64.u32 	%rd131, %r4;
	setp.le.u64 	%p2, %rd264, %rd131;
	@%p2 bra 	$L__BB266_114;
	mov.u32 	%r55, %ctaid.y;
	cvt.u64.u32 	%rd269, %r55;
	mad.lo.s64 	%rd554, %rd264, %rd269, %rd131;
	cvt.u32.u64 	%r22, %rd263;
	add.s32 	%r211, %r22, -1;
	setp.lt.s32 	%p3, %r211, 0;
	@%p3 bra 	$L__BB266_113;
	and.b32  	%r24, %r22, 7;
	setp.lt.u32 	%p4, %r211, 7;
	@%p4 bra 	$L__BB266_84;
	add.s32 	%r209, %r22, -4;
	and.b32  	%r56, %r22, -8;
	neg.s32 	%r208, %r56;
$L__BB266_58:
	.pragma "nounroll";
	add.s32 	%r29, %r209, 3;
	mul.wide.u32 	%rd271, %r29, 8;
	add.s64 	%rd272, %rd2, %rd271;
	ld.global.u64 	%rd135, [%rd272];
	or.b64  	%rd273, %rd554, %rd135;
	and.b64  	%rd274, %rd273, -4294967296;
	setp.ne.s64 	%p5, %rd274, 0;
	@%p5 bra 	$L__BB266_60;
	cvt.u32.u64 	%r57, %rd135;
	cvt.u32.u64 	%r58, %rd554;
	div.u32 	%r59, %r58, %r57;
	mul.lo.s32 	%r60, %r59, %r57;
	sub.s32 	%r61, %r58, %r60;
	cvt.u64.u32 	%rd525, %r59;
	cvt.u64.u32 	%rd526, %r61;
	bra.uni 	$L__BB266_61;
$L__BB266_60:
	div.s64 	%rd525, %rd554, %rd135;
	mul.lo.s64 	%rd275, %rd525, %rd135;
	sub.s64 	%rd526, %rd554, %rd275;
$L__BB266_61:
	add.s64 	%rd277, %rd1, %rd271;
	ld.global.u64 	%rd278, [%rd277];
	mul.lo.s64 	%rd142, %rd278, %rd526;
	add.s32 	%r30, %r209, 2;
	mul.wide.u32 	%rd279, %r30, 8;
	add.s64 	%rd280, %rd2, %rd279;
	ld.global.u64 	%rd143, [%rd280];
	or.b64  	%rd281, %rd525, %rd143;
	and.b64  	%rd282, %rd281, -4294967296;
	setp.ne.s64 	%p6, %rd282, 0;
	@%p6 bra 	$L__BB266_63;
	cvt.u32.u64 	%r62, %rd143;
	cvt.u32.u64 	%r63, %rd525;
	div.u32 	%r64, %r63, %r62;
	mul.lo.s32 	%r65, %r64, %r62;
	sub.s32 	%r66, %r63, %r65;
	cvt.u64.u32 	%rd527, %r64;
	cvt.u64.u32 	%rd528, %r66;
	bra.uni 	$L__BB266_64;
$L__BB266_63:
	div.s64 	%rd527, %rd525, %rd143;
	mul.lo.s64 	%rd283, %rd527, %rd143;
	sub.s64 	%rd528, %rd525, %rd283;
$L__BB266_64:
	add.s64 	%rd285, %rd1, %rd279;
	ld.global.u64 	%rd286, [%rd285];
	mad.lo.s64 	%rd150, %rd286, %rd528, %rd142;
	add.s32 	%r31, %r209, 1;
	mul.wide.u32 	%rd287, %r31, 8;
	add.s64 	%rd288, %rd2, %rd287;
	ld.global.u64 	%rd151, [%rd288];
	or.b64  	%rd289, %rd527, %rd151;
	and.b64  	%rd290, %rd289, -4294967296;
	setp.ne.s64 	%p7, %rd290, 0;
	@%p7 bra 	$L__BB266_66;
	cvt.u32.u64 	%r67, %rd151;
	cvt.u32.u64 	%r68, %rd527;
	div.u32 	%r69, %r68, %r67;
	mul.lo.s32 	%r70, %r69, %r67;
	sub.s32 	%r71, %r68, %r70;
	cvt.u64.u32 	%rd529, %r69;
	cvt.u64.u32 	%rd530, %r71;
	bra.uni 	$L__BB266_67;
$L__BB266_66:
	div.s64 	%rd529, %rd527, %rd151;
	mul.lo.s64 	%rd291, %rd529, %rd151;
	sub.s64 	%rd530, %rd527, %rd291;
$L__BB266_67:
	add.s64 	%rd293, %rd1, %rd287;
	ld.global.u64 	%rd294, [%rd293];
	mad.lo.s64 	%rd158, %rd294, %rd530, %rd150;
	add.s32 	%r32, %r209, -4;
	mul.wide.u32 	%rd295, %r209, 8;
	add.s64 	%rd296, %rd2, %rd295;
	ld.global.u64 	%rd159, [%rd296];
	or.b64  	%rd297, %rd529, %rd159;
	and.b64  	%rd298, %rd297, -4294967296;
	setp.ne.s64 	%p8, %rd298, 0;
	@%p8 bra 	$L__BB266_69;
	cvt.u32.u64 	%r72, %rd159;
	cvt.u32.u64 	%r73, %rd529;
	div.u32 	%r74, %r73, %r72;
	mul.lo.s32 	%r75, %r74, %r72;
	sub.s32 	%r76, %r73, %r75;
	cvt.u64.u32 	%rd531, %r74;
	cvt.u64.u32 	%rd532, %r76;
	bra.uni 	$L__BB266_70;
$L__BB266_69:
	div.s64 	%rd531, %rd529, %rd159;
	mul.lo.s64 	%rd299, %rd531, %rd159;
	sub.s64 	%rd532, %rd529, %rd299;
$L__BB266_70:
	add.s64 	%rd301, %rd1, %rd295;
	ld.global.u64 	%rd302, [%rd301];
	mad.lo.s64 	%rd166, %rd302, %rd532, %rd158;
	add.s32 	%r33, %r209, -1;
	mul.wide.u32 	%rd303, %r33, 8;
	add.s64 	%rd304, %rd2, %rd303;
	ld.global.u64 	%rd167, [%rd304];
	or.b64  	%rd305, %rd531, %rd167;
	and.b64  	%rd306, %rd305, -4294967296;
	setp.ne.s64 	%p9, %rd306, 0;
	@%p9 bra 	$L__BB266_72;
	cvt.u32.u64 	%r77, %rd167;
	cvt.u32.u64 	%r78, %rd531;
	div.u32 	%r79, %r78, %r77;
	mul.lo.s32 	%r80, %r79, %r77;
	sub.s32 	%r81, %r78, %r80;
	cvt.u64.u32 	%rd533, %r79;
	cvt.u64.u32 	%rd534, %r81;
	bra.uni 	$L__BB266_73;
$L__BB266_72:
	div.s64 	%rd533, %rd531, %rd167;
	mul.lo.s64 	%rd307, %rd533, %rd167;
	sub.s64 	%rd534, %rd531, %rd307;
$L__BB266_73:
	add.s64 	%rd309, %rd1, %rd303;
	ld.global.u64 	%rd310, [%rd309];
	mad.lo.s64 	%rd174, %rd310, %rd534, %rd166;
	add.s32 	%r34, %r209, -2;
	mul.wide.u32 	%rd311, %r34, 8;
	add.s64 	%rd312, %rd2, %rd311;
	ld.global.u64 	%rd175, [%rd312];
	or.b64  	%rd313, %rd533, %rd175;
	and.b64  	%rd314, %rd313, -4294967296;
	setp.ne.s64 	%p10, %rd314, 0;
	@%p10 bra 	$L__BB266_75;
	cvt.u32.u64 	%r82, %rd175;
	cvt.u32.u64 	%r83, %rd533;
	div.u32 	%r84, %r83, %r82;
	mul.lo.s32 	%r85, %r84, %r82;
	sub.s32 	%r86, %r83, %r85;
	cvt.u64.u32 	%rd535, %r84;
	cvt.u64.u32 	%rd536, %r86;
	bra.uni 	$L__BB266_76;
$L__BB266_75:
	div.s64 	%rd535, %rd533, %rd175;
	mul.lo.s64 	%rd315, %rd535, %rd175;
	sub.s64 	%rd536, %rd533, %rd315;
$L__BB266_76:
	add.s64 	%rd317, %rd1, %rd311;
	ld.global.u64 	%rd318, [%rd317];
	mad.lo.s64 	%rd182, %rd318, %rd536, %rd174;
	add.s32 	%r35, %r209, -3;
	mul.wide.u32 	%rd319, %r35, 8;
	add.s64 	%rd320, %rd2, %rd319;
	ld.global.u64 	%rd183, [%rd320];
	or.b64  	%rd321, %rd535, %rd183;
	and.b64  	%rd322, %rd321, -4294967296;
	setp.ne.s64 	%p11, %rd322, 0;
	@%p11 bra 	$L__BB266_78;
	cvt.u32.u64 	%r87, %rd183;
	cvt.u32.u64 	%r88, %rd535;
	div.u32 	%r89, %r88, %r87;
	mul.lo.s32 	%r90, %r89, %r87;
	sub.s32 	%r91, %r88, %r90;
	cvt.u64.u32 	%rd537, %r89;
	cvt.u64.u32 	%rd538, %r91;
	bra.uni 	$L__BB266_79;
$L__BB266_78:
	div.s64 	%rd537, %rd535, %rd183;
	mul.lo.s64 	%rd323, %rd537, %rd183;
	sub.s64 	%rd538, %rd535, %rd323;
$L__BB266_79:
	add.s64 	%rd325, %rd1, %rd319;
	ld.global.u64 	%rd326, [%rd325];
	mad.lo.s64 	%rd190, %rd326, %rd538, %rd182;
	mul.wide.u32 	%rd327, %r32, 8;
	add.s64 	%rd328, %rd2, %rd327;
	ld.global.u64 	%rd191, [%rd328];
	or.b64  	%rd329, %rd537, %rd191;
	and.b64  	%rd330, %rd329, -4294967296;
	setp.ne.s64 	%p12, %rd330, 0;
	@%p12 bra 	$L__BB266_81;
	cvt.u32.u64 	%r92, %rd191;
	cvt.u32.u64 	%r93, %rd537;
	div.u32 	%r94, %r93, %r92;
	mul.lo.s32 	%r95, %r94, %r92;
	sub.s32 	%r96, %r93, %r95;
	cvt.u64.u32 	%rd554, %r94;
	cvt.u64.u32 	%rd540, %r96;
	bra.uni 	$L__BB266_82;
$L__BB266_81:
	div.s64 	%rd554, %rd537, %rd191;
	mul.lo.s64 	%rd331, %rd554, %rd191;
	sub.s64 	%rd540, %rd537, %rd331;
$L__BB266_82:
	add.s64 	%rd333, %rd1, %rd327;
	ld.global.u64 	%rd334, [%rd333];
	mad.lo.s64 	%rd335, %rd334, %rd540, %rd190;
	add.s64 	%rd563, %rd563, %rd335;
	add.s32 	%r209, %r209, -8;
	add.s32 	%r208, %r208, 8;
	setp.ne.s32 	%p13, %r208, 0;
	@%p13 bra 	$L__BB266_58;
	add.s32 	%r211, %r209, 3;
$L__BB266_84:
	setp.eq.s32 	%p14, %r24, 0;
	@%p14 bra 	$L__BB266_113;
	and.b32  	%r40, %r22, 3;
	setp.lt.u32 	%p15, %r24, 4;
	@%p15 bra 	$L__BB266_99;
	mul.wide.u32 	%rd337, %r211, 8;
	add.s64 	%rd338, %rd2, %rd337;
	ld.global.u64 	%rd202, [%rd338];
	or.b64  	%rd339, %rd554, %rd202;
	and.b64  	%rd340, %rd339, -4294967296;
	setp.ne.s64 	%p16, %rd340, 0;
	@%p16 bra 	$L__BB266_88;
	cvt.u32.u64 	%r97, %rd202;
	cvt.u32.u64 	%r98, %rd554;
	div.u32 	%r99, %r98, %r97;
	mul.lo.s32 	%r100, %r99, %r97;
	sub.s32 	%r101, %r98, %r100;
	cvt.u64.u32 	%rd544, %r99;
	cvt.u64.u32 	%rd545, %r101;
	bra.uni 	$L__BB266_89;
$L__BB266_88:
	div.s64 	%rd544, %rd554, %rd202;
	mul.lo.s64 	%rd341, %rd544, %rd202;
	sub.s64 	%rd545, %rd554, %rd341;
$L__BB266_89:
	add.s64 	%rd343, %rd1, %rd337;
	ld.global.u64 	%rd344, [%rd343];
	mul.lo.s64 	%rd209, %rd344, %rd545;
	add.s32 	%r41, %r211, -1;
	mul.wide.u32 	%rd345, %r41, 8;
	add.s64 	%rd346, %rd2, %rd345;
	ld.global.u64 	%rd210, [%rd346];
	or.b64  	%rd347, %rd544, %rd210;
	and.b64  	%rd348, %rd347, -4294967296;
	setp.ne.s64 	%p17, %rd348, 0;
	@%p17 bra 	$L__BB266_91;
	cvt.u32.u64 	%r102, %rd210;
	cvt.u32.u64 	%r103, %rd544;
	div.u32 	%r104, %r103, %r102;
	mul.lo.s32 	%r105, %r104, %r102;
	sub.s32 	%r106, %r103, %r105;
	cvt.u64.u32 	%rd546, %r104;
	cvt.u64.u32 	%rd547, %r106;
	bra.uni 	$L__BB266_92;
$L__BB266_91:
	div.s64 	%rd546, %rd544, %rd210;
	mul.lo.s64 	%rd349, %rd546, %rd210;
	sub.s64 	%rd547, %rd544, %rd349;
$L__BB266_92:
	add.s64 	%rd351, %rd1, %rd345;
	ld.global.u64 	%rd352, [%rd351];
	mad.lo.s64 	%rd217, %rd352, %rd547, %rd209;
	add.s32 	%r42, %r211, -2;
	mul.wide.u32 	%rd353, %r42, 8;
	add.s64 	%rd354, %rd2, %rd353;
	ld.global.u64 	%rd218, [%rd354];
	or.b64  	%rd355, %rd546, %rd218;
	and.b64  	%rd356, %rd355, -4294967296;
	setp.ne.s64 	%p18, %rd356, 0;
	@%p18 bra 	$L__BB266_94;
	cvt.u32.u64 	%r107, %rd218;
	cvt.u32.u64 	%r108, %rd546;
	div.u32 	%r109, %r108, %r107;
	mul.lo.s32 	%r110, %r109, %r107;
	sub.s32 	%r111, %r108, %r110;
	cvt.u64.u32 	%rd548, %r109;
	cvt.u64.u32 	%rd549, %r111;
	bra.uni 	$L__BB266_95;
$L__BB266_94:
	div.s64 	%rd548, %rd546, %rd218;
	mul.lo.s64 	%rd357, %rd548, %rd218;
	sub.s64 	%rd549, %rd546, %rd357;
$L__BB266_95:
	add.s64 	%rd359, %rd1, %rd353;
	ld.global.u64 	%rd360, [%rd359];
	mad.lo.s64 	%rd225, %rd360, %rd549, %rd217;
	add.s32 	%r43, %r211, -3;
	mul.wide.u32 	%rd361, %r43, 8;
	add.s64 	%rd362, %rd2, %rd361;
	ld.global.u64 	%rd226, [%rd362];
	or.b64  	%rd363, %rd548, %rd226;
	and.b64  	%rd364, %rd363, -4294967296;
	setp.ne.s64 	%p19, %rd364, 0;
	@%p19 bra 	$L__BB266_97;
	cvt.u32.u64 	%r112, %rd226;
	cvt.u32.u64 	%r113, %rd548;
	div.u32 	%r114, %r113, %r112;
	mul.lo.s32 	%r115, %r114, %r112;
	sub.s32 	%r116, %r113, %r115;
	cvt.u64.u32 	%rd554, %r114;
	cvt.u64.u32 	%rd551, %r116;
	bra.uni 	$L__BB266_98;
$L__BB266_97:
	div.s64 	%rd554, %rd548, %rd226;
	mul.lo.s64 	%rd365, %rd554, %rd226;
	sub.s64 	%rd551, %rd548, %rd365;
$L__BB266_98:
	add.s64 	%rd367, %rd1, %rd361;
	ld.global.u64 	%rd368, [%rd367];
	mad.lo.s64 	%rd369, %rd368, %rd551, %rd225;
	add.s64 	%rd563, %rd563, %rd369;
	add.s32 	%r211, %r211, -4;
$L__BB266_99:
	setp.eq.s32 	%p20, %r40, 0;
	@%p20 bra 	$L__BB266_113;
	setp.eq.s32 	%p21, %r40, 1;
	@%p21 bra 	$L__BB266_108;
	mul.wide.u32 	%rd371, %r211, 8;
	add.s64 	%rd372, %rd2, %rd371;
	ld.global.u64 	%rd237, [%rd372];
	or.b64  	%rd373, %rd554, %rd237;
	and.b64  	%rd374, %rd373, -4294967296;
	setp.ne.s64 	%p22, %rd374, 0;
	@%p22 bra 	$L__BB266_103;
	cvt.u32.u64 	%r117, %rd237;
	cvt.u32.u64 	%r118, %rd554;
	div.u32 	%r119, %r118, %r117;
	mul.lo.s32 	%r120, %r119, %r117;
	sub.s32 	%r121, %r118, %r120;
	cvt.u64.u32 	%rd555, %r119;
	cvt.u64.u32 	%rd556, %r121;
	bra.uni 	$L__BB266_104;
$L__BB266_103:
	div.s64 	%rd555, %rd554, %rd237;
	mul.lo.s64 	%rd375, %rd555, %rd237;
	sub.s64 	%rd556, %rd554, %rd375;
$L__BB266_104:
	add.s64 	%rd377, %rd1, %rd371;
	ld.global.u64 	%rd378, [%rd377];
	mul.lo.s64 	%rd244, %rd378, %rd556;
	add.s32 	%r46, %r211, -1;
	mul.wide.u32 	%rd379, %r46, 8;
	add.s64 	%rd380, %rd2, %rd379;
	ld.global.u64 	%rd245, [%rd380];
	or.b64  	%rd381, %rd555, %rd245;
	and.b64  	%rd382, %rd381, -4294967296;
	setp.ne.s64 	%p23, %rd382, 0;
	@%p23 bra 	$L__BB266_106;
	cvt.u32.u64 	%r122, %rd245;
	cvt.u32.u64 	%r123, %rd555;
	div.u32 	%r124, %r123, %r122;
	mul.lo.s32 	%r125, %r124, %r122;
	sub.s32 	%r126, %r123, %r125;
	cvt.u64.u32 	%rd554, %r124;
	cvt.u64.u32 	%rd558, %r126;
	bra.uni 	$L__BB266_107;
$L__BB266_106:
	div.s64 	%rd554, %rd555, %rd245;
	mul.lo.s64 	%rd383, %rd554, %rd245;
	sub.s64 	%rd558, %rd555, %rd383;
$L__BB266_107:
	add.s64 	%rd385, %rd1, %rd379;
	ld.global.u64 	%rd386, [%rd385];
	mad.lo.s64 	%rd387, %rd386, %rd558, %rd244;
	add.s64 	%rd563, %rd563, %rd387;
	add.s32 	%r211, %r211, -2;
$L__BB266_108:
	and.b32  	%r127, %r22, 1;
	setp.eq.b32 	%p24, %r127, 1;
	not.pred 	%p25, %p24;
	@%p25 bra 	$L__BB266_113;
	mul.wide.u32 	%rd388, %r211, 8;
	add.s64 	%rd389, %rd2, %rd388;
	ld.global.u64 	%rd256, [%rd389];
	or.b64  	%rd390, %rd554, %rd256;
	and.b64  	%rd391, %rd390, -4294967296;
	setp.ne.s64 	%p26, %rd391, 0;
	@%p26 bra 	$L__BB266_111;
	cvt.u32.u64 	%r128, %rd256;
	cvt.u32.u64 	%r129, %rd554;
	rem.u32 	%r130, %r129, %r128;
	cvt.u64.u32 	%rd562, %r130;
	bra.uni 	$L__BB266_112;
$L__BB266_111:
	rem.s64 	%rd562, %rd554, %rd256;
$L__BB266_112:
	add.s64 	%rd393, %rd1, %rd388;
	ld.global.u64 	%rd394, [%rd393];
	mad.lo.s64 	%rd563, %rd394, %rd562, %rd563;
$L__BB266_113:
	ld.global.u8 	%rs2, [%rd563];
	st.shared.u8 	[%r5], %rs2;
$L__BB266_114:
	bar.sync 	0;
	setp.lt.u32 	%p48, %r213, 66;
	@%p48 bra 	$L__BB266_118;
$L__BB266_115:
	shr.u32 	%r50, %r213, 1;
	setp.ge.u32 	%p49, %r1, %r50;
	@%p49 bra 	$L__BB266_117;
	ld.shared.u8 	%rs6, [%r5];
	add.s32 	%r202, %r5, %r50;
	ld.shared.u8 	%rs7, [%r202];
	add.s16 	%rs8, %rs7, %rs6;
	st.shared.u8 	[%r5], %rs8;
$L__BB266_117:
	bar.sync 	0;
	setp.gt.u32 	%p50, %r213, 131;
	mov.u32 	%r213, %r50;
	@%p50 bra 	$L__BB266_115;
$L__BB266_118:
	setp.gt.u32 	%p51, %r1, 31;
	@%p51 bra 	$L__BB266_121;
	ld.volatile.shared.u8 	%rs9, [%r5];
	ld.volatile.shared.u8 	%rs10, [%r5+32];
	add.s16 	%rs11, %rs10, %rs9;
	st.volatile.shared.u8 	[%r5], %rs11;
	ld.volatile.shared.u8 	%rs12, [%r5];
	ld.volatile.shared.u8 	%rs13, [%r5+16];
	add.s16 	%rs14, %rs13, %rs12;
	st.volatile.shared.u8 	[%r5], %rs14;
	ld.volatile.shared.u8 	%rs15, [%r5];
	ld.volatile.shared.u8 	%rs16, [%r5+8];
	add.s16 	%rs17, %rs16, %rs15;
	st.volatile.shared.u8 	[%r5], %rs17;
	ld.volatile.shared.u8 	%rs18, [%r5];
	ld.volatile.shared.u8 	%rs19, [%r5+4];
	add.s16 	%rs20, %rs19, %rs18;
	st.volatile.shared.u8 	[%r5], %rs20;
	ld.volatile.shared.u8 	%rs21, [%r5];
	ld.volatile.shared.u8 	%rs22, [%r5+2];
	add.s16 	%rs23, %rs22, %rs21;
	st.volatile.shared.u8 	[%r5], %rs23;
	ld.volatile.shared.u8 	%rs24, [%r5];
	ld.volatile.shared.u8 	%rs25, [%r5+1];
	add.s16 	%rs26, %rs25, %rs24;
	st.volatile.shared.u8 	[%r5], %rs26;
	setp.ne.s32 	%p52, %r1, 0;
	@%p52 bra 	$L__BB266_121;
	ld.param.u64 	%rd478, [contiguous_nansum2_u8_param_0];
	ld.shared.u8 	%rs27, [nansumsdata_u8];
	cvt.u64.u32 	%rd473, %r2;
	mov.u32 	%r203, %ctaid.y;
	cvt.u64.u32 	%rd474, %r203;
	mad.lo.s64 	%rd475, %rd265, %rd474, %rd473;
	cvta.to.global.u64 	%rd476, %rd478;
	add.s64 	%rd477, %rd476, %rd475;
	st.global.u8 	[%rd477], %rs27;
$L__BB266_121:
	ret;

}
	// .globl	contiguous_nansum22_u8
.visible .entry contiguous_nansum22_u8(
	.param .u64 .ptr .align 1 contiguous_nansum22_u8_param_0,
	.param .u64 .ptr .align 1 contiguous_nansum22_u8_param_1,
	.param .u64 contiguous_nansum22_u8_param_2,
	.param .u64 contiguous_nansum22_u8_param_3
)
{
	.reg .pred 	%p<8>;
	.reg .b16 	%rs<28>;
	.reg .b32 	%r<17>;
	.reg .b64 	%rd<23>;

	ld.param.u64 	%rd4, [contiguous_nansum22_u8_param_0];
	ld.param.u64 	%rd7, [contiguous_nansum22_u8_param_1];
	ld.param.u64 	%rd5, [contiguous_nansum22_u8_param_2];
	ld.param.u64 	%rd6, [contiguous_nansum22_u8_param_3];
	cvta.to.global.u64 	%rd1, %rd7;
	mov.u32 	%r1, %tid.x;
	mov.u32 	%r2, %ctaid.x;
	mov.u32 	%r16, %ntid.x;
	mul.lo.s32 	%r8, %r2, %r16;
	shl.b32 	%r9, %r8, 1;
	add.s32 	%r4, %r9, %r1;
	mov.u32 	%r10, nansumsdata_u8;
	add.s32 	%r5, %r10, %r1;
	mov.b16 	%rs1, 0;
	st.shared.u8 	[%r5], %rs1;
	add.s32 	%r11, %r4, %r16;
	cvt.u64.u32 	%rd2, %r11;
	setp.le.u64 	%p1, %rd5, %rd2;
	@%p1 bra 	$L__BB267_2;
	cvt.u64.u32 	%rd11, %r4;
	mov.u32 	%r13, %ctaid.y;
	cvt.u64.u32 	%rd12, %r13;
	mul.lo.s64 	%rd13, %rd5, %rd12;
	add.s64 	%rd14, %rd13, %rd11;
	add.s64 	%rd15, %rd1, %rd14;
	ld.global.u8 	%rs3, [%rd15];
	add.s64 	%rd16, %rd13, %rd2;
	add.s64 	%rd17, %rd1, %rd16;
	ld.global.u8 	%rs4, [%rd17];
	add.s16 	%rs5, %rs4, %rs3;
	st.shared.u8 	[%r5], %rs5;
	bra.uni 	$L__BB267_4;
$L__BB267_2:
	cvt.u64.u32 	%rd3, %r4;
	setp.le.u64 	%p2, %rd5, %rd3;
	@%p2 bra 	$L__BB267_4;
	mov.u32 	%r12, %ctaid.y;
	cvt.u64.u32 	%rd8, %r12;
	mad.lo.s64 	%rd9, %rd5, %rd8, %rd3;
	add.s64 	%rd10, %rd1, %rd9;
	ld.global.u8 	%rs2, [%rd10];
	st.shared.u8 	[%r5], %rs2;
$L__BB267_4:
	bar.sync 	0;
	setp.lt.u32 	%p3, %r16, 66;
	@%p3 bra 	$L__BB267_8;
$L__BB267_5:
	shr.u32 	%r7, %r16, 1;
	setp.ge.u32 	%p4, %r1, %r7;
	@%p4 bra 	$L__BB267_7;
	ld.shared.u8 	%rs6, [%r5];
	add.s32 	%r14, %r5, %r7;
	ld.shared.u8 	%rs7, [%r14];
	add.s16 	%rs8, %rs7, %rs6;
	st.shared.u8 	[%r5], %rs8;
$L__BB267_7:
	bar.sync 	0;
	setp.gt.u32 	%p5, %r16, 131;
	mov.u32 	%r16, %r7;
	@%p5 bra 	$L__BB267_5;
$L__BB267_8:
	setp.gt.u32 	%p6, %r1, 31;
	@%p6 bra 	$L__BB267_11;
	ld.volatile.shared.u8 	%rs9, [%r5];
	ld.volatile.shared.u8 	%rs10, [%r5+32];
	add.s16 	%rs11, %rs10, %rs9;
	st.volatile.shared.u8 	[%r5], %rs11;
	ld.volatile.shared.u8 	%rs12, [%r5];
	ld.volatile.shared.u8 	%rs13, [%r5+16];
	add.s16 	%rs14, %rs13, %rs12;
	st.volatile.shared.u8 	[%r5], %rs14;
	ld.volatile.shared.u8 	%rs15, [%r5];
	ld.volatile.shared.u8 	%rs16, [%r5+8];
	add.s16 	%rs17, %rs16, %rs15;
	st.volatile.shared.u8 	[%r5], %rs17;
	ld.volatile.shared.u8 	%rs18, [%r5];
	ld.volatile.shared.u8 	%rs19, [%r5+4];
	add.s16 	%rs20, %rs19, %rs18;
	st.volatile.shared.u8 	[%r5], %rs20;
	ld.volatile.shared.u8 	%rs21, [%r5];
	ld.volatile.shared.u8 	%rs22, [%r5+2];
	add.s16 	%rs23, %rs22, %rs21;
	st.volatile.shared.u8 	[%r5], %rs23;
	ld.volatile.shared.u8 	%rs24, [%r5];
	ld.volatile.shared.u8 	%rs25, [%r5+1];
	add.s16 	%rs26, %rs25, %rs24;
	st.volatile.shared.u8 	[%r5], %rs26;
	setp.ne.s32 	%p7, %r1, 0;
	@%p7 bra 	$L__BB267_11;
	ld.shared.u8 	%rs27, [nansumsdata_u8];
	cvt.u64.u32 	%rd18, %r2;
	mov.u32 	%r15, %ctaid.y;
	cvt.u64.u32 	%rd19, %r15;
	mad.lo.s64 	%rd20, %rd6, %rd19, %rd18;
	cvta.to.global.u64 	%rd21, %rd4;
	add.s64 	%rd22, %rd21, %rd20;
	st.global.u8 	[%rd22], %rs27;
$L__BB267_11:
	ret;

}
	// .globl	contiguous_nansum3_u8
.visible .entry contiguous_nansum3_u8(
	.param .u64 .ptr .align 1 contiguous_nansum3_u8_param_0,
	.param .u64 .ptr .align 1 contiguous_nansum3_u8_param_1,
	.param .u64 .ptr .align 1 contiguous_nansum3_u8_param_2,
	.param .u64 .ptr .align 1 contiguous_nansum3_u8_param_3,
	.param .u64 contiguous_nansum3_u8_param_4,
	.param .u64 contiguous_nansum3_u8_param_5,
	.param .u64 contiguous_nansum3_u8_param_6
)
{
	.reg .pred 	%p<38>;
	.reg .b16 	%rs<56>;
	.reg .b32 	%r<184>;
	.reg .b64 	%rd<306>;

	ld.param.u64 	%rd144, [contiguous_nansum3_u8_param_0];
	ld.param.u64 	%rd145, [contiguous_nansum3_u8_param_1];
	ld.param.u64 	%rd148, [contiguous_nansum3_u8_param_2];
	ld.param.u64 	%rd149, [contiguous_nansum3_u8_param_3];
	ld.param.u64 	%rd146, [contiguous_nansum3_u8_param_4];
	ld.param.u64 	%rd147, [contiguous_nansum3_u8_param_5];
	ld.param.u64 	%rd150, [contiguous_nansum3_u8_param_6];
	cvta.to.global.u64 	%rd1, %rd149;
	cvta.to.global.u64 	%rd2, %rd148;
	mov.u32 	%r1, %tid.y;
	mov.u32 	%r2, %ntid.x;
	mov.u32 	%r3, %tid.x;
	mad.lo.s32 	%r61, %r1, %r2, %r3;
	mov.u32 	%r62, %ctaid.x;
	mad.lo.s32 	%r63, %r62, %r2, %r3;
	mov.u32 	%r4, %ctaid.y;
	mov.u32 	%r5, %ntid.y;
	mad.lo.s32 	%r64, %r4, %r5, %r1;
	mov.u32 	%r65, nansumsdata_u8;
	add.s32 	%r7, %r65, %r61;
	mov.b16 	%rs16, 0;
	st.shared.u8 	[%r7], %rs16;
	cvt.u64.u32 	%rd3, %r63;
	setp.le.u64 	%p1, %rd147, %rd3;
	cvt.u64.u32 	%rd152, %r64;
	setp.le.u64 	%p2, %rd150, %rd152;
	or.pred  	%p3, %p1, %p2;
	@%p3 bra 	$L__BB268_76;
	cvt.u32.u64 	%r66, %rd3;
	cvt.u32.u64 	%r67, %rd147;
	mad.lo.s32 	%r175, %r64, %r67, %r66;
	cvt.u32.u64 	%r9, %rd146;
	add.s32 	%r174, %r9, -1;
	setp.lt.s32 	%p4, %r174, 0;
	mov.b64 	%rd305, 0;
	@%p4 bra 	$L__BB268_59;
	setp.lt.u32 	%p5, %r174, 7;
	mov.b64 	%rd305, 0;
	@%p5 bra 	$L__BB268_30;
	add.s32 	%r170, %r9, -4;
	and.b32  	%r68, %r9, -8;
	neg.s32 	%r169, %r68;
	mov.b64 	%rd305, 0;
$L__BB268_4:
	.pragma "nounroll";
	add.s32 	%r16, %r170, 3;
	cvt.u64.u32 	%rd5, %r175;
	mul.wide.u32 	%rd157, %r16, 8;
	add.s64 	%rd158, %rd2, %rd157;
	ld.global.u64 	%rd6, [%rd158];
	and.b64  	%rd159, %rd6, -4294967296;
	setp.ne.s64 	%p6, %rd159, 0;
	@%p6 bra 	$L__BB268_6;
	cvt.u32.u64 	%r69, %rd6;
	cvt.u32.u64 	%r70, %rd5;
	div.u32 	%r71, %r70, %r69;
	mul.lo.s32 	%r72, %r71, %r69;
	sub.s32 	%r73, %r70, %r72;
	cvt.u64.u32 	%rd270, %r71;
	cvt.u64.u32 	%rd271, %r73;
	bra.uni 	$L__BB268_7;
$L__BB268_6:
	div.s64 	%rd270, %rd5, %rd6;
	mul.lo.s64 	%rd160, %rd270, %rd6;
	sub.s64 	%rd271, %rd5, %rd160;
$L__BB268_7:
	mul.wide.u32 	%rd161, %r16, 8;
	add.s64 	%rd162, %rd1, %rd161;
	ld.global.u64 	%rd163, [%rd162];
	mad.lo.s64 	%rd13, %rd163, %rd271, %rd305;
	add.s32 	%r17, %r170, 2;
	and.b64  	%rd14, %rd270, 4294967295;
	mul.wide.u32 	%rd164, %r17, 8;
	add.s64 	%rd165, %rd2, %rd164;
	ld.global.u64 	%rd15, [%rd165];
	and.b64  	%rd166, %rd15, -4294967296;
	setp.ne.s64 	%p7, %rd166, 0;
	@%p7 bra 	$L__BB268_9;
	cvt.u32.u64 	%r74, %rd15;
	cvt.u32.u64 	%r75, %rd14;
	div.u32 	%r76, %r75, %r74;
	mul.lo.s32 	%r77, %r76, %r74;
	sub.s32 	%r78, %r75, %r77;
	cvt.u64.u32 	%rd272, %r76;
	cvt.u64.u32 	%rd273, %r78;
	bra.uni 	$L__BB268_10;
$L__BB268_9:
	div.s64 	%rd272, %rd14, %rd15;
	mul.lo.s64 	%rd167, %rd272, %rd15;
	sub.s64 	%rd273, %rd14, %rd167;
$L__BB268_10:
	mul.wide.u32 	%rd168, %r17, 8;
	add.s64 	%rd169, %rd1, %rd168;
	ld.global.u64 	%rd170, [%rd169];
	mad.lo.s64 	%rd22, %rd170, %rd273, %rd13;
	add.s32 	%r18, %r170, 1;
	and.b64  	%rd23, %rd272, 4294967295;
	mul.wide.u32 	%rd171, %r18, 8;
	add.s64 	%rd172, %rd2, %rd171;
	ld.global.u64 	%rd24, [%rd172];
	and.b64  	%rd173, %rd24, -4294967296;
	setp.ne.s64 	%p8, %rd173, 0;
	@%p8 bra 	$L__BB268_12;
	cvt.u32.u64 	%r79, %rd24;
	cvt.u32.u64 	%r80, %rd23;
	div.u32 	%r81, %r80, %r79;
	mul.lo.s32 	%r82, %r81, %r79;
	sub.s32 	%r83, %r80, %r82;
	cvt.u64.u32 	%rd274, %r81;
	cvt.u64.u32 	%rd275, %r83;
	bra.uni 	$L__BB268_13;
$L__BB268_12:
	div.s64 	%rd274, %rd23, %rd24;
	mul.lo.s64 	%rd174, %rd274, %rd24;
	sub.s64 	%rd275, %rd23, %rd174;
$L__BB268_13:
	mul.wide.u32 	%rd175, %r18, 8;
	add.s64 	%rd176, %rd1, %rd175;
	ld.global.u64 	%rd177, [%rd176];
	mad.lo.s64 	%rd31, %rd177, %rd275, %rd22;
	and.b64  	%rd32, %rd274, 4294967295;
	mul.wide.u32 	%rd178, %r170, 8;
	add.s64 	%rd179, %rd2, %rd178;
	ld.global.u64 	%rd33, [%rd179];
	and.b64  	%rd180, %rd33, -4294967296;
	setp.ne.s64 	%p9, %rd180, 0;
	@%p9 bra 	$L__BB268_15;
	cvt.u32.u64 	%r84, %rd33;
	cvt.u32.u64 	%r85, %rd32;
	div.u32 	%r86, %r85, %r84;
	mul.lo.s32 	%r87, %r86, %r84;
	sub.s32 	%r88, %r85, %r87;
	cvt.u64.u32 	%rd276, %r86;
	cvt.u64.u32 	%rd277, %r88;
	bra.uni 	$L__BB268_16;
$L__BB268_15:
	div.s64 	%rd276, %rd32, %rd33;
	mul.lo.s64 	%rd181, %rd276, %rd33;
	sub.s64 	%rd277, %rd32, %rd181;
$L__BB268_16:
	mul.wide.u32 	%rd182, %r170, 8;
	add.s64 	%rd183, %rd1, %rd182;
	ld.global.u64 	%rd184, [%rd183];
	mad.lo.s64 	%rd40, %rd184, %rd277, %rd31;
	add.s32 	%r19, %r170, -1;
	and.b64  	%rd41, %rd276, 4294967295;
	mul.wide.u32 	%rd185, %r19, 8;
	add.s64 	%rd186, %rd2, %rd185;
	ld.global.u64 	%rd42, [%rd186];
	and.b64  	%rd187, %rd42, -4294967296;
	setp.ne.s64 	%p10, %rd187, 0;
	@%p10 bra 	$L__BB268_18;
	cvt.u32.u64 	%r89, %rd42;
	cvt.u32.u64 	%r90, %rd41;
	div.u32 	%r91, %r90, %r89;
	mul.lo.s32 	%r92, %r91, %r89;
	sub.s32 	%r93, %r90, %r92;
	cvt.u64.u32 	%rd278, %r91;
	cvt.u64.u32 	%rd279, %r93;
	bra.uni 	$L__BB268_19;
$L__BB268_18:
	div.s64 	%rd278, %rd41, %rd42;
	mul.lo.s64 	%rd188, %rd278, %rd42;
	sub.s64 	%rd279, %rd41, %rd188;
$L__BB268_19:
	mul.wide.u32 	%rd189, %r19, 8;
	add.s64 	%rd190, %rd1, %rd189;
	ld.global.u64 	%rd191, [%rd190];
	mad.lo.s64 	%rd49, %rd191, %rd279, %rd40;
	add.s32 	%r20, %r170, -2;
	and.b64  	%rd50, %rd278, 4294967295;
	mul.wide.u32 	%rd192, %r20, 8;
	add.s64 	%rd193, %rd2, %rd192;
	ld.global.u64 	%rd51, [%rd193];
	and.b64  	%rd194, %rd51, -4294967296;
	setp.ne.s64 	%p11, %rd194, 0;
	@%p11 bra 	$L__BB268_21;
	cvt.u32.u64 	%r94, %rd51;
	cvt.u32.u64 	%r95, %rd50;
	div.u32 	%r96, %r95, %r94;
	mul.lo.s32 	%r97, %r96, %r94;
	sub.s32 	%r98, %r95, %r97;
	cvt.u64.u32 	%rd280, %r96;
	cvt.u64.u32 	%rd281, %r98;
	bra.uni 	$L__BB268_22;
$L__BB268_21:
	div.s64 	%rd280, %rd50, %rd51;
	mul.lo.s64 	%rd195, %rd280, %rd51;
	sub.s64 	%rd281, %rd50, %rd195;
$L__BB268_22:
	mul.wide.u32 	%rd196, %r20, 8;
	add.s64 	%rd197, %rd1, %rd196;
	ld.global.u64 	%rd198, [%rd197];
	mad.lo.s64 	%rd58, %rd198, %rd281, %rd49;
	add.s32 	%r21, %r170, -3;
	and.b64  	%rd59, %rd280, 4294967295;
	mul.wide.u32 	%rd199, %r21, 8;
	add.s64 	%rd200, %rd2, %rd199;
	ld.global.u64 	%rd60, [%rd200];
	and.b64  	%rd201, %rd60, -4294967296;
	setp.ne.s64 	%p12, %rd201, 0;
	@%p12 bra 	$L__BB268_24;
	cvt.u32.u64 	%r99, %rd60;
	cvt.u32.u64 	%r100, %rd59;
	div.u32 	%r101, %r100, %r99;
	mul.lo.s32 	%r102, %r101, %r99;
	sub.s32 	%r103, %r100, %r102;
	cvt.u64.u32 	%rd282, %r101;
	cvt.u64.u32 	%rd283, %r103;
	bra.uni 	$L__BB268_25;
$L__BB268_24:
	div.s64 	%rd282, %rd59, %rd60;
	mul.lo.s64 	%rd202, %rd282, %rd60;
	sub.s64 	%rd283, %rd59, %rd202;
$L__BB268_25:
	mul.wide.u32 	%rd203, %r21, 8;
	add.s64 	%rd204, %rd1, %rd203;
	ld.global.u64 	%rd205, [%rd204];
	mad.lo.s64 	%rd67, %rd205, %rd283, %rd58;
	and.b64  	%rd68, %rd282, 4294967295;
	add.s32 	%r104, %r170, -4;
	mul.wide.u32 	%rd206, %r104, 8;
	add.s64 	%rd207, %rd2, %rd206;
	ld.global.u64 	%rd69, [%rd207];
	and.b64  	%rd208, %rd69, -4294967296;
	setp.ne.s64 	%p13, %rd208, 0;
	@%p13 bra 	$L__BB268_27;
	cvt.u32.u64 	%r105, %rd69;
	cvt.u32.u64 	%r106, %rd68;
	div.u32 	%r107, %r106, %r105;
	mul.lo.s32 	%r108, %r107, %r105;
	sub.s32 	%r109, %r106, %r108;
	cvt.u64.u32 	%rd284, %r107;
	cvt.u64.u32 	%rd285, %r109;
	bra.uni 	$L__BB268_28;
$L__BB268_27:
	div.s64 	%rd284, %rd68, %rd69;
	mul.lo.s64 	%rd209, %rd284, %rd69;
	sub.s64 	%rd285, %rd68, %rd209;
$L__BB268_28:
	mul.wide.u32 	%rd210, %r104, 8;
	add.s64 	%rd211, %rd1, %rd210;
	ld.global.u64 	%rd212, [%rd211];
	mad.lo.s64 	%rd305, %rd212, %rd285, %rd67;
	cvt.u32.u64 	%r175, %rd284;
	add.s32 	%r170, %r170, -8;
	add.s32 	%r169, %r169, 8;
	setp.ne.s32 	%p14, %r169, 0;
	@%p14 bra 	$L__BB268_4;
	add.s32 	%r174, %r170, 3;
$L__BB268_30:
	and.b32  	%r28, %r9, 7;
	setp.eq.s32 	%p15, %r28, 0;
	@%p15 bra 	$L__BB268_59;
	and.b32  	%r29, %r9, 3;
	setp.lt.u32 	%p16, %r28, 4;
	@%p16 bra 	$L__BB268_45;
	cvt.u64.u32 	%rd79, %r175;
	mul.wide.u32 	%rd214, %r174, 8;
	add.s64 	%rd215, %rd2, %rd214;
	ld.global.u64 	%rd80, [%rd215];
	and.b64  	%rd216, %rd80, -4294967296;
	setp.ne.s64 	%p17, %rd216, 0;
	@%p17 bra 	$L__BB268_34;
	cvt.u32.u64 	%r111, %rd80;
	cvt.u32.u64 	%r112, %rd79;
	div.u32 	%r113, %r112, %r111;
	mul.lo.s32 	%r114, %r113, %r111;
	sub.s32 	%r115, %r112, %r114;
	cvt.u64.u32 	%rd288, %r113;
	cvt.u64.u32 	%rd289, %r115;
	bra.uni 	$L__BB268_35;
$L__BB268_34:
	div.s64 	%rd288, %rd79, %rd80;
	mul.lo.s64 	%rd217, %rd288, %rd80;
	sub.s64 	%rd289, %rd79, %rd217;
$L__BB268_35:
	mul.wide.u32 	%rd218, %r174, 8;
	add.s64 	%rd219, %rd1, %rd218;
	ld.global.u64 	%rd220, [%rd219];
	mad.lo.s64 	%rd87, %rd220, %rd289, %rd305;
	add.s32 	%r30, %r174, -1;
	and.b64  	%rd88, %rd288, 4294967295;
	mul.wide.u32 	%rd221, %r30, 8;
	add.s64 	%rd222, %rd2, %rd221;
	ld.global.u64 	%rd89, [%rd222];
	and.b64  	%rd223, %rd89, -4294967296;
	setp.ne.s64 	%p18, %rd223, 0;
	@%p18 bra 	$L__BB268_37;
	cvt.u32.u64 	%r116, %rd89;
	cvt.u32.u64 	%r117, %rd88;
	div.u32 	%r118, %r117, %r116;
	mul.lo.s32 	%r119, %r118, %r116;
	sub.s32 	%r120, %r117, %r119;
	cvt.u64.u32 	%rd290, %r118;
	cvt.u64.u32 	%rd291, %r120;
	bra.uni 	$L__BB268_38;
$L__BB268_37:
	div.s64 	%rd290, %rd88, %rd89;
	mul.lo.s64 	%rd224, %rd290, %rd89;
	sub.s64 	%rd291, %rd88, %rd224;
$L__BB268_38:
	mul.wide.u32 	%rd225, %r30, 8;
	add.s64 	%rd226, %rd1, %rd225;
	ld.global.u64 	%rd227, [%rd226];
	mad.lo.s64 	%rd96, %rd227, %rd291, %rd87;
	add.s32 	%r31, %r174, -2;
	and.b64  	%rd97, %rd290, 4294967295;
	mul.wide.u32 	%rd228, %r31, 8;
	add.s64 	%rd229, %rd2, %rd228;
	ld.global.u64 	%rd98, [%rd229];
	and.b64  	%rd230, %rd98, -4294967296;
	setp.ne.s64 	%p19, %rd230, 0;
	@%p19 bra 	$L__BB268_40;
	cvt.u32.u64 	%r121, %rd98;
	cvt.u32.u64 	%r122, %rd97;
	div.u32 	%r123, %r122, %r121;
	mul.lo.s32 	%r124, %r123, %r121;
	sub.s32 	%r125, %r122, %r124;
	cvt.u64.u32 	%rd292, %r123;
	cvt.u64.u32 	%rd293, %r125;
	bra.uni 	$L__BB268_41;
$L__BB268_40:
	div.s64 	%rd292, %rd97, %rd98;
	mul.lo.s64 	%rd231, %rd292, %rd98;
	sub.s64 	%rd293, %rd97, %rd231;
$L__BB268_41:
	mul.wide.u32 	%rd232, %r31, 8;
	add.s64 	%rd233, %rd1, %rd232;
	ld.global.u64 	%rd234, [%rd233];
	mad.lo.s64 	%rd105, %rd234, %rd293, %rd96;
	add.s32 	%r32, %r174, -3;
	and.b64  	%rd106, %rd292, 4294967295;
	mul.wide.u32 	%rd235, %r32, 8;
	add.s64 	%rd236, %rd2, %rd235;
	ld.global.u64 	%rd107, [%rd236];
	and.b64  	%rd237, %rd107, -4294967296;
	setp.ne.s64 	%p20, %rd237, 0;
	@%p20 bra 	$L__BB268_43;
	cvt.u32.u64 	%r126, %rd107;
	cvt.u32.u64 	%r127, %rd106;
	div.u32 	%r128, %r127, %r126;
	mul.lo.s32 	%r129, %r128, %r126;
	sub.s32 	%r130, %r127, %r129;
	cvt.u64.u32 	%rd294, %r128;
	cvt.u64.u32 	%rd295, %r130;
	bra.uni 	$L__BB268_44;
$L__BB268_43:
	div.s64 	%rd294, %rd106, %rd107;
	mul.lo.s64 	%rd238, %rd294, %rd107;
	sub.s64 	%rd295, %rd106, %rd238;
$L__BB268_44:
	mul.wide.u32 	%rd239, %r32, 8;
	add.s64 	%rd240, %rd1, %rd239;
	ld.global.u64 	%rd241, [%rd240];
	mad.lo.s64 	%rd305, %rd241, %rd295, %rd105;
	cvt.u32.u64 	%r175, %rd294;
	add.s32 	%r174, %r174, -4;
$L__BB268_45:
	setp.eq.s32 	%p21, %r29, 0;
	@%p21 bra 	$L__BB268_59;
	setp.eq.s32 	%p22, %r29, 1;
	@%p22 bra 	$L__BB268_54;
	cvt.u64.u32 	%rd117, %r175;
	mul.wide.u32 	%rd243, %r174, 8;
	add.s64 	%rd244, %rd2, %rd243;
	ld.global.u64 	%rd118, [%rd244];
	and.b64  	%rd245, %rd118, -4294967296;
	setp.ne.s64 	%p23, %rd245, 0;
	@%p23 bra 	$L__BB268_49;
	cvt.u32.u64 	%r131, %rd118;
	cvt.u32.u64 	%r132, %rd117;
	div.u32 	%r133, %r132, %r131;
	mul.lo.s32 	%r134, %r133, %r131;
	sub.s32 	%r135, %r132, %r134;
	cvt.u64.u32 	%rd298, %r133;
	cvt.u64.u32 	%rd299, %r135;
	bra.uni 	$L__BB268_50;
$L__BB268_49:
	div.s64 	%rd298, %rd117, %rd118;
	mul.lo.s64 	%rd246, %rd298, %rd118;
	sub.s64 	%rd299, %rd117, %rd246;
$L__BB268_50:
	add.s64 	%rd248, %rd1, %rd243;
	ld.global.u64 	%rd249, [%rd248];
	mad.lo.s64 	%rd125, %rd249, %rd299, %rd305;
	add.s32 	%r37, %r174, -1;
	and.b64  	%rd126, %rd298, 4294967295;
	mul.wide.u32 	%rd250, %r37, 8;
	add.s64 	%rd251, %rd2, %rd250;
	ld.global.u64 	%rd127, [%rd251];
	and.b64  	%rd252, %rd127, -4294967296;
	setp.ne.s64 	%p24, %rd252, 0;
	@%p24 bra 	$L__BB268_52;
	cvt.u32.u64 	%r136, %rd127;
	cvt.u32.u64 	%r137, %rd126;
	div.u32 	%r138, %r137, %r136;
	mul.lo.s32 	%r139, %r138, %r136;
	sub.s32 	%r140, %r137, %r139;
	cvt.u64.u32 	%rd300, %r138;
	cvt.u64.u32 	%rd301, %r140;
	bra.uni 	$L__BB268_53;
$L__BB268_52:
	div.s64 	%rd300, %rd126, %rd127;
	mul.lo.s64 	%rd253, %rd300, %rd127;
	sub.s64 	%rd301, %rd126, %rd253;
$L__BB268_53:
	add.s64 	%rd255, %rd1, %rd250;
	ld.global.u64 	%rd256, [%rd255];
	mad.lo.s64 	%rd305, %rd256, %rd301, %rd125;
	cvt.u32.u64 	%r175, %rd300;
	add.s32 	%r174, %r174, -2;
$L__BB268_54:
	and.b32  	%r141, %r9, 1;
	setp.eq.b32 	%p25, %r141, 1;
	not.pred 	%p26, %p25;
	@%p26 bra 	$L__BB268_59;
	cvt.u64.u32 	%rd137, %r175;
	mul.wide.u32 	%rd257, %r174, 8;
	add.s64 	%rd258, %rd2, %rd257;
	ld.global.u64 	%rd138, [%rd258];
	and.b64  	%rd259, %rd138, -4294967296;
	setp.ne.s64 	%p27, %rd259, 0;
	@%p27 bra 	$L__BB268_57;
	cvt.u32.u64 	%r142, %rd138;
	cvt.u32.u64 	%r143, %rd137;
	rem.u32 	%r144, %r143, %r142;
	cvt.u64.u32 	%rd304, %r144;
	bra.uni 	$L__BB268_58;
$L__BB268_57:
	rem.s64 	%rd304, %rd137, %rd138;
$L__BB268_58:
	add.s64 	%rd261, %rd1, %rd257;
	ld.global.u64 	%rd262, [%rd261];
	mad.lo.s64 	%rd305, %rd262, %rd304, %rd305;
$L__BB268_59:
	cvta.to.global.u64 	%rd263, %rd145;
	add.s64 	%rd264, %rd263, %rd305;
	ld.global.u8 	%rs17, [%rd264];
	st.shared.u8 	[%r7], %rs17;
	bar.sync 	0;
	setp.ne.s32 	%p28, %r1, 0;
	@%p28 bra 	$L__BB268_76;
	setp.gt.u32 	%p29, %r5, 1;
	@%p29 bra 	$L__BB268_62;
	mov.u32 	%r145, nansumsdata_u8;
	add.s32 	%r146, %r145, %r3;
	ld.shared.u8 	%rs54, [%r146];
	bra.uni 	$L__BB268_75;
$L__BB268_62:
	mov.u32 	%r148, nansumsdata_u8;
	add.s32 	%r42, %r148, %r3;
	ld.shared.u8 	%rs54, [%r42];
	add.s32 	%r43, %r5, -1;
	add.s32 	%r149, %r5, -2;
	and.b32  	%r44, %r43, 7;
	setp.lt.u32 	%p30, %r149, 7;
	mov.b32 	%r182, 1;
	@%p30 bra 	$L__BB268_66;
	and.b32  	%r151, %r43, -8;
	neg.s32 	%r180, %r151;
	add.s32 	%r152, %r3, %r2;
	add.s32 	%r178, %r148, %r152;
	shl.b32 	%r47, %r2, 3;
	mov.b32 	%r179, 0;
$L__BB268_64:
	.pragma "nounroll";
	ld.shared.u8 	%rs19, [%r178];
	add.s16 	%rs20, %rs19, %rs54;
	add.s32 	%r154, %r178, %r2;
	ld.shared.u8 	%rs21, [%r154];
	add.s16 	%rs22, %rs21, %rs20;
	add.s32 	%r155, %r154, %r2;
	ld.shared.u8 	%rs23, [%r155];
	add.s16 	%rs24, %rs23, %rs22;
	add.s32 	%r156, %r155, %r2;
	ld.shared.u8 	%rs25, [%r156];
	add.s16 	%rs26, %rs25, %rs24;
	add.s32 	%r157, %r156, %r2;
	ld.shared.u8 	%rs27, [%r157];
	add.s16 	%rs28, %rs27, %rs26;
	add.s32 	%r158, %r157, %r2;
	ld.shared.u8 	%rs29, [%r158];
	add.s16 	%rs30, %rs29, %rs28;
	add.s32 	%r159, %r158, %r2;
	ld.shared.u8 	%rs31, [%r159];
	add.s16 	%rs32, %rs31, %rs30;
	add.s32 	%r160, %r159, %r2;
	ld.shared.u8 	%rs33, [%r160];
	add.s16 	%rs54, %rs33, %rs32;
	add.s32 	%r180, %r180, 8;
	add.s32 	%r179, %r179, 8;
	add.s32 	%r178, %r178, %r47;
	setp.ne.s32 	%p31, %r180, 0;
	@%p31 bra 	$L__BB268_64;
	add.s32 	%r182, %r179, 1;
$L__BB268_66:
	setp.eq.s32 	%p32, %r44, 0;
	@%p32 bra 	$L__BB268_74;
	and.b32  	%r56, %r43, 3;
	setp.lt.u32 	%p33, %r44, 4;
	@%p33 bra 	$L__BB268_69;
	mad.lo.s32 	%r161, %r182, %r2, %r42;
	ld.shared.u8 	%rs35, [%r161];
	add.s16 	%rs36, %rs35, %rs54;
	add.s32 	%r162, %r161, %r2;
	ld.shared.u8 	%rs37, [%r162];
	add.s16 	%rs38, %rs37, %rs36;
	add.s32 	%r163, %r162, %r2;
	ld.shared.u8 	%rs39, [%r163];
	add.s16 	%rs40, %rs39, %rs38;
	add.s32 	%r164, %r163, %r2;
	ld.shared.u8 	%rs41, [%r164];
	add.s16 	%rs54, %rs41, %rs40;
	add.s32 	%r182, %r182, 4;
$L__BB268_69:
	setp.eq.s32 	%p34, %r56, 0;
	@%p34 bra 	$L__BB268_74;
	setp.eq.s32 	%p35, %r56, 1;
	@%p35 bra 	$L__BB268_72;
	mad.lo.s32 	%r165, %r182, %r2, %r42;
	ld.shared.u8 	%rs43, [%r165];
	add.s16 	%rs44, %rs43, %rs54;
	add.s32 	%r166, %r165, %r2;
	ld.shared.u8 	%rs45, [%r166];
	add.s16 	%rs54, %rs45, %rs44;
	add.s32 	%r182, %r182, 2;
$L__BB268_72:
	and.b32  	%r167, %r43, 1;
	setp.eq.b32 	%p36, %r167, 1;
	not.pred 	%p37, %p36;
	@%p37 bra 	$L__BB268_74;
	mad.lo.s32 	%r168, %r182, %r2, %r42;
	ld.shared.u8 	%rs46, [%r168];
	add.s16 	%rs54, %rs46, %rs54;
$L__BB268_74:
	st.shared.u8 	[%r42], %rs54;
$L__BB268_75:
	cvt.u64.u32 	%rd265, %r4;
	mad.lo.s64 	%rd266, %rd147, %rd265, %rd3;
	cvta.to.global.u64 	%rd267, %rd144;
	add.s64 	%rd268, %rd267, %rd266;
	st.global.u8 	[%rd268], %rs54;
$L__BB268_76:
	ret;

}
	// .globl	contiguous_nansum33_u8
.visible .entry contiguous_nansum33_u8(
	.param .u64 .ptr .align 1 contiguous_nansum33_u8_param_0,
	.param .u64 .ptr .align 1 contiguous_nansum33_u8_param_1,
	.param .u64 contiguous_nansum33_u8_param_2,
	.param .u64 contiguous_nansum33_u8_param_3,
	.param .u64 contiguous_nansum33_u8_param_4
)
{
	.reg .pred 	%p<14>;
	.reg .b16 	%rs<56>;
	.reg .b32 	%r<65>;
	.reg .b64 	%rd<15>;

	ld.param.u64 	%rd2, [contiguous_nansum33_u8_param_0];
	ld.param.u64 	%rd3, [contiguous_nansum33_u8_param_1];
	ld.param.u64 	%rd4, [contiguous_nansum33_u8_param_3];
	ld.param.u64 	%rd5, [contiguous_nansum33_u8_param_4];
	mov.u32 	%r1, %tid.y;
	mov.u32 	%r2, %ntid.x;
	mov.u32 	%r3, %tid.x;
	mad.lo.s32 	%r27, %r1, %r2, %r3;
	mov.u32 	%r28, %ctaid.x;
	mad.lo.s32 	%r29, %r28, %r2, %r3;
	mov.u32 	%r4, %ctaid.y;
	mov.u32 	%r5, %ntid.y;
	mad.lo.s32 	%r30, %r4, %r5, %r1;
	mov.u32 	%r31, nansumsdata_u8;
	add.s32 	%r7, %r31, %r27;
	mov.b16 	%rs16, 0;
	st.shared.u8 	[%r7], %rs16;
	cvt.u64.u32 	%rd1, %r29;
	setp.le.u64 	%p1, %rd4, %rd1;
	cvt.u64.u32 	%rd7, %r30;
	setp.le.u64 	%p2, %rd5, %rd7;
	or.pred  	%p3, %p1, %p2;
	@%p3 bra 	$L__BB269_18;
	cvt.u32.u64 	%r32, %rd1;
	cvta.to.global.u64 	%rd8, %rd3;
	cvt.u32.u64 	%r33, %rd4;
	mad.lo.s32 	%r34, %r30, %r33, %r32;
	cvt.u64.u32 	%rd9, %r34;
	add.s64 	%rd10, %rd8, %rd9;
	ld.global.u8 	%rs17, [%rd10];
	st.shared.u8 	[%r7], %rs17;
	bar.sync 	0;
	setp.ne.s32 	%p4, %r1, 0;
	@%p4 bra 	$L__BB269_18;
	setp.gt.u32 	%p5, %r5, 1;
	@%p5 bra 	$L__BB269_4;
	add.s32 	%r36, %r31, %r3;
	ld.shared.u8 	%rs54, [%r36];
	bra.uni 	$L__BB269_17;
$L__BB269_4:
	add.s32 	%r8, %r31, %r3;
	ld.shared.u8 	%rs54, [%r8];
	add.s32 	%r9, %r5, -1;
	add.s32 	%r39, %r5, -2;
	and.b32  	%r10, %r9, 7;
	setp.lt.u32 	%p6, %r39, 7;
	mov.b32 	%r63, 1;
	@%p6 bra 	$L__BB269_8;
	and.b32  	%r41, %r9, -8;
	neg.s32 	%r61, %r41;
	add.s32 	%r42, %r3, %r2;
	add.s32 	%r59, %r31, %r42;
	shl.b32 	%r13, %r2, 3;
	mov.b32 	%r60, 0;
$L__BB269_6:
	.pragma "nounroll";
	ld.shared.u8 	%rs19, [%r59];
	add.s16 	%rs20, %rs19, %rs54;
	add.s32 	%r44, %r59, %r2;
	ld.shared.u8 	%rs21, [%r44];
	add.s16 	%rs22, %rs21, %rs20;
	add.s32 	%r45, %r44, %r2;
	ld.shared.u8 	%rs23, [%r45];
	add.s16 	%rs24, %rs23, %rs22;
	add.s32 	%r46, %r45, %r2;
	ld.shared.u8 	%rs25, [%r46];
	add.s16 	%rs26, %rs25, %rs24;
	add.s32 	%r47, %r46, %r2;
	ld.shared.u8 	%rs27, [%r47];
	add.s16 	%rs28, %rs27, %rs26;
	add.s32 	%r48, %r47, %r2;
	ld.shared.u8 	%rs29, [%r48];
	add.s16 	%rs30, %rs29, %rs28;
	add.s32 	%r49, %r48, %r2;
	ld.shared.u8 	%rs31, [%r49];
	add.s16 	%rs32, %rs31, %rs30;
	add.s32 	%r50, %r49, %r2;
	ld.shared.u8 	%rs33, [%r50];
	add.s16 	%rs54, %rs33, %rs32;
	add.s32 	%r61, %r61, 8;
	add.s32 	%r60, %r60, 8;
	add.s32 	%r59, %r59, %r13;
	setp.ne.s32 	%p7, %r61, 0;
	@%p7 bra 	$L__BB269_6;
	add.s32 	%r63, %r60, 1;
$L__BB269_8:
	setp.eq.s32 	%p8, %r10, 0;
	@%p8 bra 	$L__BB269_16;
	and.b32  	%r22, %r9, 3;
	setp.lt.u32 	%p9, %r10, 4;
	@%p9 bra 	$L__BB269_11;
	mad.lo.s32 	%r51, %r63, %r2, %r8;
	ld.shared.u8 	%rs35, [%r51];
	add.s16 	%rs36, %rs35, %rs54;
	add.s32 	%r52, %r51, %r2;
	ld.shared.u8 	%rs37, [%r52];
	add.s16 	%rs38, %rs37, %rs36;
	add.s32 	%r53, %r52, %r2;
	ld.shared.u8 	%rs39, [%r53];
	add.s16 	%rs40, %rs39, %rs38;
	add.s32 	%r54, %r53, %r2;
	ld.shared.u8 	%rs41, [%r54];
	add.s16 	%rs54, %rs41, %rs40;
	add.s32 	%r63, %r63, 4;
$L__BB269_11:
	setp.eq.s32 	%p10, %r22, 0;
	@%p10 bra 	$L__BB269_16;
	setp.eq.s32 	%p11, %r22, 1;
	@%p11 bra 	$L__BB269_14;
	mad.lo.s32 	%r55, %r63, %r2, %r8;
	ld.shared.u8 	%rs43, [%r55];
	add.s16 	%rs44, %rs43, %rs54;
	add.s32 	%r56, %r55, %r2;
	ld.shared.u8 	%rs45, [%r56];
	add.s16 	%rs54, %rs45, %rs44;
	add.s32 	%r63, %r63, 2;
$L__BB269_14:
	and.b32  	%r57, %r9, 1;
	setp.eq.b32 	%p12, %r57, 1;
	not.pred 	%p13, %p12;
	@%p13 bra 	$L__BB269_16;
	mad.lo.s32 	%r58, %r63, %r2, %r8;
	ld.shared.u8 	%rs46, [%r58];
	add.s16 	%rs54, %rs46, %rs54;
$L__BB269_16:
	st.shared.u8 	[%r8], %rs54;
$L__BB269_17:
	cvt.u64.u32 	%rd11, %r4;
	mad.lo.s64 	%rd12, %rd4, %rd11, %rd1;
	cvta.to.global.u64 	%rd13, %rd2;
	add.s64 	%rd14, %rd13, %rd12;
	st.global.u8 	[%rd14], %rs54;
$L__BB269_18:
	ret;

}
	// .globl	contiguous_nansum_u16
.visible .entry contiguous_nansum_u16(
	.param .u64 .ptr .align 1 contiguous_nansum_u16_param_0,
	.param .u64 .ptr .align 1 contiguous_nansum_u16_param_1,
	.param .u64 contiguous_nansum_u16_param_2
)
{
	.reg .pred 	%p<8>;
	.reg .b16 	%rs<28>;
	.reg .b32 	%r<16>;
	.reg .b64 	%rd<16>;

	ld.param.u64 	%rd4, [contiguous_nansum_u16_param_0];
	ld.param.u64 	%rd6, [contiguous_nansum_u16_param_1];
	ld.param.u64 	%rd5, [contiguous_nansum_u16_param_2];
	cvta.to.global.u64 	%rd1, %rd6;
	mov.u32 	%r1, %tid.x;
	mov.u32 	%r2, %ctaid.x;
	mov.u32 	%r15, %ntid.x;
	mul.lo.s32 	%r8, %r2, %r15;
	shl.b32 	%r9, %r8, 1;
	add.s32 	%r4, %r9, %r1;
	shl.b32 	%r10, %r1, 1;
	mov.u32 	%r11, nansumsdata_u16;
	add.s32 	%r5, %r11, %r10;
	mov.b16 	%rs1, 0;
	st.shared.u16 	[%r5], %rs1;
	add.s32 	%r12, %r4, %r15;
	cvt.u64.u32 	%rd2, %r12;
	setp.le.u64 	%p1, %rd5, %rd2;
	@%p1 bra 	$L__BB270_2;
	mul.wide.u32 	%rd9, %r4, 2;
	add.s64 	%rd10, %rd1, %rd9;
	ld.global.u16 	%rs3, [%rd10];
	shl.b64 	%rd11, %rd2, 1;
	add.s64 	%rd12, %rd1, %rd11;
	ld.global.u16 	%rs4, [%rd12];
	add.s16 	%rs5, %rs4, %rs3;
	st.shared.u16 	[%r5], %rs5;
	bra.uni 	$L__BB270_4;
$L__BB270_2:
	cvt.u64.u32 	%rd3, %r4;
	setp.le.u64 	%p2, %rd5, %rd3;
	@%p2 bra 	$L__BB270_4;
	shl.b64 	%rd7, %rd3, 1;
	add.s64 	%rd8, %rd1, %rd7;
	ld.global.u16 	%rs2, [%rd8];
	st.shared.u16 	[%r5], %rs2;
$L__BB270_4:
	bar.sync 	0;
	setp.lt.u32 	%p3, %r15, 66;
	@%p3 bra 	$L__BB270_8;
$L__BB270_5:
	shr.u32 	%r7, %r15, 1;
	setp.ge.u32 	%p4, %r1, %r7;
	@%p4 bra 	$L__BB270_7;
	ld.shared.u16 	%rs6, [%r5];
	and.b32  	%r13, %r15, 2046;
	add.s32 	%r14, %r5, %r13;
	ld.shared.u16 	%rs7, [%r14];
	add.s16 	%rs8, %rs7, %rs6;
	st.shared.u16 	[%r5], %rs8;
$L__BB270_7:
	bar.sync 	0;
	setp.gt.u32 	%p5, %r15, 131;
	mov.u32 	%r15, %r7;
	@%p5 bra 	$L__BB270_5;
$L__BB270_8:
	setp.gt.u32 	%p6, %r1, 31;
	@%p6 bra 	$L__BB270_11;
	ld.volatile.shared.u16 	%rs9, [%r5];
	ld.volatile.shared.u16 	%rs10, [%r5+64];
	add.s16 	%rs11, %rs10, %rs9;
	st.volatile.shared.u16 	[%r5], %rs11;
	ld.volatile.shared.u16 	%rs12, [%r5];
	ld.volatile.shared.u16 	%rs13, [%r5+32];
	add.s16 	%rs14, %rs13, %rs12;
	st.volatile.shared.u16 	[%r5], %rs14;
	ld.volatile.shared.u16 	%rs15, [%r5];
	ld.volatile.shared.u16 	%rs16, [%r5+16];
	add.s16 	%rs17, %rs16, %rs15;
	st.volatile.shared.u16 	[%r5], %rs17;
	ld.volatile.shared.u16 	%rs18, [%r5];
	ld.volatile.shared.u16 	%rs19, [%r5+8];
	add.s16 	%rs20, %rs19, %rs18;
	st.volatile.shared.u16 	[%r5], %rs20;
	ld.volatile.shared.u16 	%rs21, [%r5];
	ld.volatile.shared.u16 	%rs22, [%r5+4];
	add.s16 	%rs23, %rs22, %rs21;
	st.volatile.shared.u16 	[%r5], %rs23;
	ld.volatile.shared.u16 	%rs24, [%r5];
	ld.volatile.shared.u16 	%rs25, [%r5+2];
	add.s16 	%rs26, %rs25, %rs24;
	st.volatile.shared.u16 	[%r5], %rs26;
	setp.ne.s32 	%p7, %r1, 0;
	@%p7 bra 	$L__BB270_11;
	ld.shared.u16 	%rs27, [nansumsdata_u16];
	cvta.to.global.u64 	%rd13, %rd4;
	mul.wide.u32 	%rd14, %r2, 2;
	add.s64 	%rd15, %rd13, %rd14;
	st.global.u16 	[%rd15], %rs27;
$L__BB270_11:
	ret;

}
	// .globl	uncontiguous_nansum_u16
.visible .entry uncontiguous_nansum_u16(
	.param .u64 .ptr .align 1 uncontiguous_nansum_u16_param_0,
	.param .u64 .ptr .align 1 uncontiguous_nansum_u16_param_1,
	.param .u64 .ptr .align 1 uncontiguous_nansum_u16_param_2,
	.param .u64 .ptr .align 1 uncontiguous_nansum_u16_param_3,
	.param .u64 uncontiguous_nansum_u16_param_4,
	.param .u64 uncontiguous_nansum_u16_param_5
)
{
	.reg .pred 	%p<53>;
	.reg .b16 	%rs<28>;
	.reg .b32 	%r<212>;
	.reg .b64 	%rd<558>;

	ld.param.u64 	%rd260, [uncontiguous_nansum_u16_param_0];
	ld.param.u64 	%rd263, [uncontiguous_nansum_u16_param_1];
	ld.param.u64 	%rd264, [uncontiguous_nansum_u16_param_2];
	ld.param.u64 	%rd265, [uncontiguous_nansum_u16_param_3];
	ld.param.u64 	%rd261, [uncontiguous_nansum_u16_param_4];
	ld.param.u64 	%rd262, [uncontiguous_nansum_u16_param_5];
	cvta.to.global.u64 	%rd1, %rd265;
	cvta.to.global.u64 	%rd2, %rd264;
	cvta.to.global.u64 	%rd3, %rd263;
	mov.u32 	%r1, %tid.x;
	mov.u32 	%r2, %ctaid.x;
	mov.u32 	%r211, %ntid.x;
	mul.lo.s32 	%r52, %r2, %r211;
	shl.b32 	%r53, %r52, 1;
	add.s32 	%r4, %r53, %r1;
	shl.b32 	%r54, %r1, 1;
	mov.u32 	%r55, nansumsdata_u16;
	add.s32 	%r5, %r55, %r54;
	mov.b16 	%rs1, 0;
	st.shared.u16 	[%r5], %rs1;
	add.s32 	%r56, %r4, %r211;
	cvt.u64.u32 	%rd511, %r56;
	setp.le.u64 	%p1, %rd262, %rd511;
	@%p1 bra 	$L__BB271_54;
	cvt.u32.u64 	%r6, %rd261;
	add.s32 	%r205, %r6, -1;
	setp.lt.s32 	%p27, %r205, 0;
	mov.b64 	%rd515, 0;
	mov.u64 	%rd516, %rd515;
	@%p27 bra 	$L__BB271_53;
	cvt.u64.u32 	%rd512, %r4;
	setp.lt.u32 	%p28, %r205, 3;
	mov.b64 	%rd516, 0;
	mov.u64 	%rd515, %rd516;
	@%p28 bra 	$L__BB271_30;
	add.s32 	%r203, %r6, -2;
	and.b32  	%r132, %r6, -4;
	neg.s32 	%r202, %r132;
	mov.b64 	%rd516, 0;
$L__BB271_4:
	.pragma "nounroll";
	add.s32 	%r12, %r203, 1;
	mul.wide.u32 	%rd397, %r12, 8;
	add.s64 	%rd398, %rd2, %rd397;
	ld.global.u64 	%rd10, [%rd398];
	or.b64  	%rd399, %rd512, %rd10;
	and.b64  	%rd400, %rd399, -4294967296;
	setp.ne.s64 	%p29, %rd400, 0;
	@%p29 bra 	$L__BB271_6;
	cvt.u32.u64 	%r133, %rd10;
	cvt.u32.u64 	%r134, %rd512;
	div.u32 	%r135, %r134, %r133;
	mul.lo.s32 	%r136, %r135, %r133;
	sub.s32 	%r137, %r134, %r136;
	cvt.u64.u32 	%rd477, %r135;
	cvt.u64.u32 	%rd478, %r137;
	bra.uni 	$L__BB271_7;
$L__BB271_6:
	div.s64 	%rd477, %rd512, %rd10;
	mul.lo.s64 	%rd401, %rd477, %rd10;
	sub.s64 	%rd478, %rd512, %rd401;
$L__BB271_7:
	mul.wide.u32 	%rd402, %r12, 8;
	add.s64 	%rd403, %rd1, %rd402;
	ld.global.u64 	%rd17, [%rd403];
	mad.lo.s64 	%rd18, %rd17, %rd478, %rd515;
	or.b64  	%rd404, %rd511, %rd10;
	and.b64  	%rd405, %rd404, -4294967296;
	setp.ne.s64 	%p30, %rd405, 0;
	@%p30 bra 	$L__BB271_9;
	cvt.u32.u64 	%r138, %rd10;
	cvt.u32.u64 	%r139, %rd511;
	div.u32 	%r140, %r139, %r138;
	mul.lo.s32 	%r141, %r140, %r138;
	sub.s32 	%r142, %r139, %r141;
	cvt.u64.u32 	%rd479, %r140;
	cvt.u64.u32 	%rd480, %r142;
	bra.uni 	$L__BB271_10;
$L__BB271_9:
	div.s64 	%rd479, %rd511, %rd10;
	mul.lo.s64 	%rd406, %rd479, %rd10;
	sub.s64 	%rd480, %rd511, %rd406;
$L__BB271_10:
	mad.lo.s64 	%rd25, %rd480, %rd17, %rd516;
	add.s32 	%r13, %r203, -2;
	mul.wide.u32 	%rd407, %r203, 8;
	add.s64 	%rd408, %rd2, %rd407;
	ld.global.u64 	%rd26, [%rd408];
	or.b64  	%rd409, %rd477, %rd26;
	and.b64  	%rd410, %rd409, -4294967296;
	setp.ne.s64 	%p31, %rd410, 0;
	@%p31 bra 	$L__BB271_12;
	cvt.u32.u64 	%r143, %rd26;
	cvt.u32.u64 	%r144, %rd477;
	div.u32 	%r145, %r144, %r143;
	mul.lo.s32 	%r146, %r145, %r143;
	sub.s32 	%r147, %r144, %r146;
	cvt.u64.u32 	%rd481, %r145;
	cvt.u64.u32 	%rd482, %r147;
	bra.uni 	$L__BB271_13;
$L__BB271_12:
	div.s64 	%rd481, %rd477, %rd26;
	mul.lo.s64 	%rd411, %rd481, %rd26;
	sub.s64 	%rd482, %rd477, %rd411;
$L__BB271_13:
	mul.wide.u32 	%rd412, %r203, 8;
	add.s64 	%rd413, %rd1, %rd412;
	ld.global.u64 	%rd33, [%rd413];
	mad.lo.s64 	%rd34, %rd33, %rd482, %rd18;
	or.b64  	%rd414, %rd479, %rd26;
	and.b64  	%rd415, %rd414, -4294967296;
	setp.ne.s64 	%p32, %rd415, 0;
	@%p32 bra 	$L__BB271_15;
	cvt.u32.u64 	%r148, %rd26;
	cvt.u32.u64 	%r149, %rd479;
	div.u32 	%r150, %r149, %r148;
	mul.lo.s32 	%r151, %r150, %r148;
	sub.s32 	%r152, %r149, %r151;
	cvt.u64.u32 	%rd483, %r150;
	cvt.u64.u32 	%rd484, %r152;
	bra.uni 	$L__BB271_16;
$L__BB271_15:
	div.s64 	%rd483, %rd479, %rd26;
	mul.lo.s64 	%rd416, %rd483, %rd26;
	sub.s64 	%rd484, %rd479, %rd416;
$L__BB271_16:
	mad.lo.s64 	%rd41, %rd484, %rd33, %rd25;
	add.s32 	%r14, %r203, -1;
	mul.wide.u32 	%rd417, %r14, 8;
	add.s64 	%rd418, %rd2, %rd417;
	ld.global.u64 	%rd42, [%rd418];
	or.b64  	%rd419, %rd481, %rd42;
	and.b64  	%rd420, %rd419, -4294967296;
	setp.ne.s64 	%p33, %rd420, 0;
	@%p33 bra 	$L__BB271_18;
	cvt.u32.u64 	%r153, %rd42;
	cvt.u32.u64 	%r154, %rd481;
	div.u32 	%r155, %r154, %r153;
	mul.lo.s32 	%r156, %r155, %r153;
	sub.s32 	%r157, %r154, %r156;
	cvt.u64.u32 	%rd485, %r155;
	cvt.u64.u32 	%rd486, %r157;
	bra.uni 	$L__BB271_19;
$L__BB271_18:
	div.s64 	%rd485, %rd481, %rd42;
	mul.lo.s64 	%rd421, %rd485, %rd42;
	sub.s64 	%rd486, %rd481, %rd421;
$L__BB271_19:
	mul.wide.u32 	%rd422, %r14, 8;
	add.s64 	%rd423, %rd1, %rd422;
	ld.global.u64 	%rd49, [%rd423];
	mad.lo.s64 	%rd50, %rd49, %rd486, %rd34;
	or.b64  	%rd424, %rd483, %rd42;
	and.b64  	%rd425, %rd424, -4294967296;
	setp.ne.s64 	%p34, %rd425, 0;
	@%p34 bra 	$L__BB271_21;
	cvt.u32.u64 	%r158, %rd42;
	cvt.u32.u64 	%r159, %rd483;
	div.u32 	%r160, %r159, %r158;
	mul.lo.s32 	%r161, %r160, %r158;
	sub.s32 	%r162, %r159, %r161;
	cvt.u64.u32 	%rd487, %r160;
	cvt.u64.u32 	%rd488, %r162;
	bra.uni 	$L__BB271_22;
$L__BB271_21:
	div.s64 	%rd487, %rd483, %rd42;
	mul.lo.s64 	%rd426, %rd487, %rd42;
	sub.s64 	%rd488, %rd483, %rd426;
$L__BB271_22:
	mad.lo.s64 	%rd57, %rd488, %rd49, %rd41;
	mul.wide.u32 	%rd427, %r13, 8;
	add.s64 	%rd428, %rd2, %rd427;
	ld.global.u64 	%rd58, [%rd428];
	or.b64  	%rd429, %rd485, %rd58;
	and.b64  	%rd430, %rd429, -4294967296;
	setp.ne.s64 	%p35, %rd430, 0;
	@%p35 bra 	$L__BB271_24;
	cvt.u32.u64 	%r163, %rd58;
	cvt.u32.u64 	%r164, %rd485;
	div.u32 	%r165, %r164, %r163;
	mul.lo.s32 	%r166, %r165, %r163;
	sub.s32 	%r167, %r164, %r166;
	cvt.u64.u32 	%rd512, %r165;
	cvt.u64.u32 	%rd490, %r167;
	bra.uni 	$L__BB271_25;
$L__BB271_24:
	div.s64 	%rd512, %rd485, %rd58;
	mul.lo.s64 	%rd431, %rd512, %rd58;
	sub.s64 	%rd490, %rd485, %rd431;
$L__BB271_25:
	mul.wide.u32 	%rd432, %r13, 8;
	add.s64 	%rd433, %rd1, %rd432;
	ld.global.u64 	%rd65, [%rd433];
	mad.lo.s64 	%rd515, %rd65, %rd490, %rd50;
	or.b64  	%rd434, %rd487, %rd58;
	and.b64  	%rd435, %rd434, -4294967296;
	setp.ne.s64 	%p36, %rd435, 0;
	@%p36 bra 	$L__BB271_27;
	cvt.u32.u64 	%r168, %rd58;
	cvt.u32.u64 	%r169, %rd487;
	div.u32 	%r170, %r169, %r168;
	mul.lo.s32 	%r171, %r170, %r168;
	sub.s32 	%r172, %r169, %r171;
	cvt.u64.u32 	%rd511, %r170;
	cvt.u64.u32 	%rd492, %r172;
	bra.uni 	$L__BB271_28;
$L__BB271_27:
	div.s64 	%rd511, %rd487, %rd58;
	mul.lo.s64 	%rd436, %rd511, %rd58;
	sub.s64 	%rd492, %rd487, %rd436;
$L__BB271_28:
	mad.lo.s64 	%rd516, %rd492, %rd65, %rd57;
	add.s32 	%r203, %r203, -4;
	add.s32 	%r202, %r202, 4;
	setp.ne.s32 	%p37, %r202, 0;
	@%p37 bra 	$L__BB271_4;
	add.s32 	%r205, %r203, 1;
$L__BB271_30:
	and.b32  	%r19, %r6, 3;
	setp.eq.s32 	%p38, %r19, 0;
	@%p38 bra 	$L__BB271_53;
	setp.eq.s32 	%p39, %r19, 1;
	@%p39 bra 	$L__BB271_45;
	mul.wide.u32 	%rd438, %r205, 8;
	add.s64 	%rd439, %rd2, %rd438;
	ld.global.u64 	%rd80, [%rd439];
	or.b64  	%rd440, %rd512, %rd80;
	and.b64  	%rd441, %rd440, -4294967296;
	setp.ne.s64 	%p40, %rd441, 0;
	@%p40 bra 	$L__BB271_34;
	cvt.u32.u64 	%r173, %rd80;
	cvt.u32.u64 	%r174, %rd512;
	div.u32 	%r175, %r174, %r173;
	mul.lo.s32 	%r176, %r175, %r173;
	sub.s32 	%r177, %r174, %r176;
	cvt.u64.u32 	%rd499, %r175;
	cvt.u64.u32 	%rd500, %r177;
	bra.uni 	$L__BB271_35;
$L__BB271_34:
	div.s64 	%rd499, %rd512, %rd80;
	mul.lo.s64 	%rd442, %rd499, %rd80;
	sub.s64 	%rd500, %rd512, %rd442;
$L__BB271_35:
	add.s64 	%rd444, %rd1, %rd438;
	ld.global.u64 	%rd87, [%rd444];
	mad.lo.s64 	%rd88, %rd87, %rd500, %rd515;
	or.b64  	%rd445, %rd511, %rd80;
	and.b64  	%rd446, %rd445, -4294967296;
	setp.ne.s64 	%p41, %rd446, 0;
	@%p41 bra 	$L__BB271_37;
	cvt.u32.u64 	%r178, %rd80;
	cvt.u32.u64 	%r179, %rd511;
	div.u32 	%r180, %r179, %r178;
	mul.lo.s32 	%r181, %r180, %r178;
	sub.s32 	%r182, %r179, %r181;
	cvt.u64.u32 	%rd501, %r180;
	cvt.u64.u32 	%rd502, %r182;
	bra.uni 	$L__BB271_38;
$L__BB271_37:
	div.s64 	%rd501, %rd511, %rd80;
	mul.lo.s64 	%rd447, %rd501, %rd80;
	sub.s64 	%rd502, %rd511, %rd447;
$L__BB271_38:
	mad.lo.s64 	%rd95, %rd502, %rd87, %rd516;
	add.s32 	%r20, %r205, -1;
	mul.wide.u32 	%rd448, %r20, 8;
	add.s64 	%rd449, %rd2, %rd448;
	ld.global.u64 	%rd96, [%rd449];
	or.b64  	%rd450, %rd499, %rd96;
	and.b64  	%rd451, %rd450, -4294967296;
	setp.ne.s64 	%p42, %rd451, 0;
	@%p42 bra 	$L__BB271_40;
	cvt.u32.u64 	%r183, %rd96;
	cvt.u32.u64 	%r184, %rd499;
	div.u32 	%r185, %r184, %r183;
	mul.lo.s32 	%r186, %r185, %r183;
	sub.s32 	%r187, %r184, %r186;
	cvt.u64.u32 	%rd512, %r185;
	cvt.u64.u32 	%rd504, %r187;
	bra.uni 	$L__BB271_41;
$L__BB271_40:
	div.s64 	%rd512, %rd499, %rd96;
	mul.lo.s64 	%rd452, %rd512, %rd96;
	sub.s64 	%rd504, %rd499, %rd452;
$L__BB271_41:
	add.s64 	%rd454, %rd1, %rd448;
	ld.global.u64 	%rd103, [%rd454];
	mad.lo.s64 	%rd515, %rd103, %rd504, %rd88;
	or.b64  	%rd455, %rd501, %rd96;
	and.b64  	%rd456, %rd455, -4294967296;
	setp.ne.s64 	%p43, %rd456, 0;
	@%p43 bra 	$L__BB271_43;
	cvt.u32.u64 	%r188, %rd96;
	cvt.u32.u64 	%r189, %rd501;
	div.u32 	%r190, %r189, %r188;
	mul.lo.s32 	%r191, %r190, %r188;
	sub.s32 	%r192, %r189, %r191;
	cvt.u64.u32 	%rd511, %r190;
	cvt.u64.u32 	%rd506, %r192;
	bra.uni 	$L__BB271_44;
$L__BB271_43:
	div.s64 	%rd511, %rd501, %rd96;
	mul.lo.s64 	%rd457, %rd511, %rd96;
	sub.s64 	%rd506, %rd501, %rd457;
$L__BB271_44:
	mad.lo.s64 	%rd516, %rd506, %rd103, %rd95;
	add.s32 	%r205, %r205, -2;
$L__BB271_45:
	and.b32  	%r193, %r6, 1;
	setp.eq.b32 	%p44, %r193, 1;
	not.pred 	%p45, %p44;
	@%p45 bra 	$L__BB271_53;
	mul.wide.u32 	%rd458, %r205, 8;
	add.s64 	%rd459, %rd2, %rd458;
	ld.global.u64 	%rd118, [%rd459];
	or.b64  	%rd460, %rd512, %rd118;
	and.b64  	%rd461, %rd460, -4294967296;
	setp.ne.s64 	%p46, %rd461, 0;
	@%p46 bra 	$L__BB271_48;
	cvt.u32.u64 	%r194, %rd118;
	cvt.u32.u64 	%r195, %rd512;
	rem.u32 	%r196, %r195, %r194;
	cvt.u64.u32 	%rd513, %r196;
	bra.uni 	$L__BB271_49;
$L__BB271_48:
	rem.s64 	%rd513, %rd512, %rd118;
$L__BB271_49:
	add.s64 	%rd463, %rd1, %rd458;
	ld.global.u64 	%rd122, [%rd463];
	mad.lo.s64 	%rd515, %rd122, %rd513, %rd515;
	or.b64  	%rd464, %rd511, %rd118;
	and.b64  	%rd465, %rd464, -4294967296;
	setp.ne.s64 	%p47, %rd465, 0;
	@%p47 bra 	$L__BB271_51;
	cvt.u32.u64 	%r197, %rd118;
	cvt.u32.u64 	%r198, %rd511;
	rem.u32 	%r199, %r198, %r197;
	cvt.u64.u32 	%rd514, %r199;
	bra.uni 	$L__BB271_52;
$L__BB271_51:
	rem.s64 	%rd514, %rd511, %rd118;
$L__BB271_52:
	mad.lo.s64 	%rd516, %rd514, %rd122, %rd516;
$L__BB271_53:
	shl.b64 	%rd466, %rd515, 1;
	add.s64 	%rd467, %rd3, %rd466;
	ld.global.u16 	%rs3, [%rd467];
	shl.b64 	%rd468, %rd516, 1;
	add.s64 	%rd469, %rd3, %rd468;
	ld.global.u16 	%rs4, [%rd469];
	add.s16 	%rs5, %rs4, %rs3;
	st.shared.u16 	[%r5], %rs5;
	bra.uni 	$L__BB271_114;
$L__BB271_54:
	cvt.u64.u32 	%rd548, %r4;
	setp.le.u64 	%p2, %rd262, %rd548;
	@%p2 bra 	$L__BB271_114;
	cvt.u32.u64 	%r23, %rd261;
	add.s32 	%r209, %r23, -1;
	setp.lt.s32 	%p3, %r209, 0;
	mov.b64 	%rd557, 0;
	@%p3 bra 	$L__BB271_113;
	and.b32  	%r25, %r23, 7;
	setp.lt.u32 	%p4, %r209, 7;
	mov.b64 	%rd557, 0;
	@%p4 bra 	$L__BB271_84;
	add.s32 	%r207, %r23, -4;
	and.b32  	%r57, %r23, -8;
	neg.s32 	%r206, %r57;
	mov.b64 	%rd557, 0;
$L__BB271_58:
	.pragma "nounroll";
	add.s32 	%r30, %r207, 3;
	mul.wide.u32 	%rd270, %r30, 8;
	add.s64 	%rd271, %rd2, %rd270;
	ld.global.u64 	%rd133, [%rd271];
	or.b64  	%rd272, %rd548, %rd133;
	and.b64  	%rd273, %rd272, -4294967296;
	setp.ne.s64 	%p5, %rd273, 0;
	@%p5 bra 	$L__BB271_60;
	cvt.u32.u64 	%r58, %rd133;
	cvt.u32.u64 	%r59, %rd548;
	div.u32 	%r60, %r59, %r58;
	mul.lo.s32 	%r61, %r60, %r58;
	sub.s32 	%r62, %r59, %r61;
	cvt.u64.u32 	%rd519, %r60;
	cvt.u64.u32 	%rd520, %r62;
	bra.uni 	$L__BB271_61;
$L__BB271_60:
	div.s64 	%rd519, %rd548, %rd133;
	mul.lo.s64 	%rd274, %rd519, %rd133;
	sub.s64 	%rd520, %rd548, %rd274;
$L__BB271_61:
	add.s64 	%rd276, %rd1, %rd270;
	ld.global.u64 	%rd277, [%rd276];
	mad.lo.s64 	%rd140, %rd277, %rd520, %rd557;
	add.s32 	%r31, %r207, 2;
	mul.wide.u32 	%rd278, %r31, 8;
	add.s64 	%rd279, %rd2, %rd278;
	ld.global.u64 	%rd141, [%rd279];
	or.b64  	%rd280, %rd519, %rd141;
	and.b64  	%rd281, %rd280, -4294967296;
	setp.ne.s64 	%p6, %rd281, 0;
	@%p6 bra 	$L__BB271_63;
	cvt.u32.u64 	%r63, %rd141;
	cvt.u32.u64 	%r64, %rd519;
	div.u32 	%r65, %r64, %r63;
	mul.lo.s32 	%r66, %r65, %r63;
	sub.s32 	%r67, %r64, %r66;
	cvt.u64.u32 	%rd521, %r65;
	cvt.u64.u32 	%rd522, %r67;
	bra.uni 	$L__BB271_64;
$L__BB271_63:
	div.s64 	%rd521, %rd519, %rd141;
	mul.lo.s64 	%rd282, %rd521, %rd141;
	sub.s64 	%rd522, %rd519, %rd282;
$L__BB271_64:
	add.s64 	%rd284, %rd1, %rd278;
	ld.global.u64 	%rd285, [%rd284];
	mad.lo.s64 	%rd148, %rd285, %rd522, %rd140;
	add.s32 	%r32, %r207, 1;
	mul.wide.u32 	%rd286, %r32, 8;
	add.s64 	%rd287, %rd2, %rd286;
	ld.global.u64 	%rd149, [%rd287];
	or.b64  	%rd288, %rd521, %rd149;
	and.b64  	%rd289, %rd288, -4294967296;
	setp.ne.s64 	%p7, %rd289, 0;
	@%p7 bra 	$L__BB271_66;
	cvt.u32.u64 	%r68, %rd149;
	cvt.u32.u64 	%r69, %rd521;
	div.u32 	%r70, %r69, %r68;
	mul.lo.s32 	%r71, %r70, %r68;
	sub.s32 	%r72, %r69, %r71;
	cvt.u64.u32 	%rd523, %r70;
	cvt.u64.u32 	%rd524, %r72;
	bra.uni 	$L__BB271_67;
$L__BB271_66:
	div.s64 	%rd523, %rd521, %rd149;
	mul.lo.s64 	%rd290, %rd523, %rd149;
	sub.s64 	%rd524, %rd521, %rd290;
$L__BB271_67:
	add.s64 	%rd292, %rd1, %rd286;
	ld.global.u64 	%rd293, [%rd292];
	mad.lo.s64 	%rd156, %rd293, %rd524, %rd148;
	add.s32 	%r33, %r207, -4;
	mul.wide.u32 	%rd294, %r207, 8;
	add.s64 	%rd295, %rd2, %rd294;
	ld.global.u64 	%rd157, [%rd295];
	or.b64  	%rd296, %rd523, %rd157;
	and.b64  	%rd297, %rd296, -4294967296;
	setp.ne.s64 	%p8, %rd297, 0;
	@%p8 bra 	$L__BB271_69;
	cvt.u32.u64 	%r73, %rd157;
	cvt.u32.u64 	%r74, %rd523;
	div.u32 	%r75, %r74, %r73;
	mul.lo.s32 	%r76, %r75, %r73;
	sub.s32 	%r77, %r74, %r76;
	cvt.u64.u32 	%rd525, %r75;
	cvt.u64.u32 	%rd526, %r77;
	bra.uni 	$L__BB271_70;
$L__BB271_69:
	div.s64 	%rd525, %rd523, %rd157;
	mul.lo.s64 	%rd298, %rd525, %rd157;
	sub.s64 	%rd526, %rd523, %rd298;
$L__BB271_70:
	add.s64 	%rd300, %rd1, %rd294;
	ld.global.u64 	%rd301, [%rd300];
	mad.lo.s64 	%rd164, %rd301, %rd526, %rd156;
	add.s32 	%r34, %r207, -1;
	mul.wide.u32 	%rd302, %r34, 8;
	add.s64 	%rd303, %rd2, %rd302;
	ld.global.u64 	%rd165, [%rd303];
	or.b64  	%rd304, %rd525, %rd165;
	and.b64  	%rd305, %rd304, -4294967296;
	setp.ne.s64 	%p9, %rd305, 0;
	@%p9 bra 	$L__BB271_72;
	cvt.u32.u64 	%r78, %rd165;
	cvt.u32.u64 	%r79, %rd525;
	div.u32 	%r80, %r79, %r78;
	mul.lo.s32 	%r81, %r80, %r78;
	sub.s32 	%r82, %r79, %r81;
	cvt.u64.u32 	%rd527, %r80;
	cvt.u64.u32 	%rd528, %r82;
	bra.uni 	$L__BB271_73;
$L__BB271_72:
	div.s64 	%rd527, %rd525, %rd165;
	mul.lo.s64 	%rd306, %rd527, %rd165;
	sub.s64 	%rd528, %rd525, %rd306;
$L__BB271_73:
	add.s64 	%rd308, %rd1, %rd302;
	ld.global.u64 	%rd309, [%rd308];
	mad.lo.s64 	%rd172, %rd309, %rd528, %rd164;
	add.s32 	%r35, %r207, -2;
	mul.wide.u32 	%rd310, %r35, 8;
	add.s64 	%rd311, %rd2, %rd310;
	ld.global.u64 	%rd173, [%rd311];
	or.b64  	%rd312, %rd527, %rd173;
	and.b64  	%rd313, %rd312, -4294967296;
	setp.ne.s64 	%p10, %rd313, 0;
	@%p10 bra 	$L__BB271_75;
	cvt.u32.u64 	%r83, %rd173;
	cvt.u32.u64 	%r84, %rd527;
	div.u32 	%r85, %r84, %r83;
	mul.lo.s32 	%r86, %r85, %r83;
	sub.s32 	%r87, %r84, %r86;
	cvt.u64.u32 	%rd529, %r85;
	cvt.u64.u32 	%rd530, %r87;
	bra.uni 	$L__BB271_76;
$L__BB271_75:
	div.s64 	%rd529, %rd527, %rd173;
	mul.lo.s64 	%rd314, %rd529, %rd173;
	sub.s64 	%rd530, %rd527, %rd314;
$L__BB271_76:
	add.s64 	%rd316, %rd1, %rd310;
	ld.global.u64 	%rd317, [%rd316];
	mad.lo.s64 	%rd180, %rd317, %rd530, %rd172;
	add.s32 	%r36, %r207, -3;
	mul.wide.u32 	%rd318, %r36, 8;
	add.s64 	%rd319, %rd2, %rd318;
	ld.global.u64 	%rd181, [%rd319];
	or.b64  	%rd320, %rd529, %rd181;
	and.b64  	%rd321, %rd320, -4294967296;
	setp.ne.s64 	%p11, %rd321, 0;
	@%p11 bra 	$L__BB271_78;
	cvt.u32.u64 	%r88, %rd181;
	cvt.u32.u64 	%r89, %rd529;
	div.u32 	%r90, %r89, %r88;
	mul.lo.s32 	%r91, %r90, %r88;
	sub.s32 	%r92, %r89, %r91;
	cvt.u64.u32 	%rd531, %r90;
	cvt.u64.u32 	%rd532, %r92;
	bra.uni 	$L__BB271_79;
$L__BB271_78:
	div.s64 	%rd531, %rd529, %rd181;
	mul.lo.s64 	%rd322, %rd531, %rd181;
	sub.s64 	%rd532, %rd529, %rd322;
$L__BB271_79:
	add.s64 	%rd324, %rd1, %rd318;
	ld.global.u64 	%rd325, [%rd324];
	mad.lo.s64 	%rd188, %rd325, %rd532, %rd180;
	mul.wide.u32 	%rd326, %r33, 8;
	add.s64 	%rd327, %rd2, %rd326;
	ld.global.u64 	%rd189, [%rd327];
	or.b64  	%rd328, %rd531, %rd189;
	and.b64  	%rd329, %rd328, -4294967296;
	setp.ne.s64 	%p12, %rd329, 0;
	@%p12 bra 	$L__BB271_81;
	cvt.u32.u64 	%r93, %rd189;
	cvt.u32.u64 	%r94, %rd531;
	div.u32 	%r95, %r94, %r93;
	mul.lo.s32 	%r96, %r95, %r93;
	sub.s32 	%r97, %r94, %r96;
	cvt.u64.u32 	%rd548, %r95;
	cvt.u64.u32 	%rd534, %r97;
	bra.uni 	$L__BB271_82;
$L__BB271_81:
	div.s64 	%rd548, %rd531, %rd189;
	mul.lo.s64 	%rd330, %rd548, %rd189;
	sub.s64 	%rd534, %rd531, %rd330;
$L__BB271_82:
	add.s64 	%rd332, %rd1, %rd326;
	ld.global.u64 	%rd333, [%rd332];
	mad.lo.s64 	%rd557, %rd333, %rd534, %rd188;
	add.s32 	%r207, %r207, -8;
	add.s32 	%r206, %r206, 8;
	setp.ne.s32 	%p13, %r206, 0;
	@%p13 bra 	$L__BB271_58;
	add.s32 	%r209, %r207, 3;
$L__BB271_84:
	setp.eq.s32 	%p14, %r25, 0;
	@%p14 bra 	$L__BB271_113;
	and.b32  	%r41, %r23, 3;
	setp.lt.u32 	%p15, %r25, 4;
	@%p15 bra 	$L__BB271_99;
	mul.wide.u32 	%rd335, %r209, 8;
	add.s64 	%rd336, %rd2, %rd335;
	ld.global.u64 	%rd200, [%rd336];
	or.b64  	%rd337, %rd548, %rd200;
	and.b64  	%rd338, %rd337, -4294967296;
	setp.ne.s64 	%p16, %rd338, 0;
	@%p16 bra 	$L__BB271_88;
	cvt.u32.u64 	%r98, %rd200;
	cvt.u32.u64 	%r99, %rd548;
	div.u32 	%r100, %r99, %r98;
	mul.lo.s32 	%r101, %r100, %r98;
	sub.s32 	%r102, %r99, %r101;
	cvt.u64.u32 	%rd538, %r100;
	cvt.u64.u32 	%rd539, %r102;
	bra.uni 	$L__BB271_89;
$L__BB271_88:
	div.s64 	%rd538, %rd548, %rd200;
	mul.lo.s64 	%rd339, %rd538, %rd200;
	sub.s64 	%rd539, %rd548, %rd339;
$L__BB271_89:
	add.s64 	%rd341, %rd1, %rd335;
	ld.global.u64 	%rd342, [%rd341];
	mad.lo.s64 	%rd207, %rd342, %rd539, %rd557;
	add.s32 	%r42, %r209, -1;
	mul.wide.u32 	%rd343, %r42, 8;
	add.s64 	%rd344, %rd2, %rd343;
	ld.global.u64 	%rd208, [%rd344];
	or.b64  	%rd345, %rd538, %rd208;
	and.b64  	%rd346, %rd345, -4294967296;
	setp.ne.s64 	%p17, %rd346, 0;
	@%p17 bra 	$L__BB271_91;
	cvt.u32.u64 	%r103, %rd208;
	cvt.u32.u64 	%r104, %rd538;
	div.u32 	%r105, %r104, %r103;
	mul.lo.s32 	%r106, %r105, %r103;
	sub.s32 	%r107, %r104, %r106;
	cvt.u64.u32 	%rd540, %r105;
	cvt.u64.u32 	%rd541, %r107;
	bra.uni 	$L__BB271_92;
$L__BB271_91:
	div.s64 	%rd540, %rd538, %rd208;
	mul.lo.s64 	%rd347, %rd540, %rd208;
	sub.s64 	%rd541, %rd538, %rd347;
$L__BB271_92:
	add.s64 	%rd349, %rd1, %rd343;
	ld.global.u64 	%rd350, [%rd349];
	mad.lo.s64 	%rd215, %rd350, %rd541, %rd207;
	add.s32 	%r43, %r209, -2;
	mul.wide.u32 	%rd351, %r43, 8;
	add.s64 	%rd352, %rd2, %rd351;
	ld.global.u64 	%rd216, [%rd352];
	or.b64  	%rd353, %rd540, %rd216;
	and.b64  	%rd354, %rd353, -4294967296;
	setp.ne.s64 	%p18, %rd354, 0;
	@%p18 bra 	$L__BB271_94;
	cvt.u32.u64 	%r108, %rd216;
	cvt.u32.u64 	%r109, %rd540;
	div.u32 	%r110, %r109, %r108;
	mul.lo.s32 	%r111, %r110, %r108;
	sub.s32 	%r112, %r109, %r111;
	cvt.u64.u32 	%rd542, %r110;
	cvt.u64.u32 	%rd543, %r112;
	bra.uni 	$L__BB271_95;
$L__BB271_94:
	div.s64 	%rd542, %rd540, %rd216;
	mul.lo.s64 	%rd355, %rd542, %rd216;
	sub.s64 	%rd543, %rd540, %rd355;
$L__BB271_95:
	add.s64 	%rd357, %rd1, %rd351;
	ld.global.u64 	%rd358, [%rd357];
	mad.lo.s64 	%rd223, %rd358, %rd543, %rd215;
	add.s32 	%r44, %r209, -3;
	mul.wide.u32 	%rd359, %r44, 8;
	add.s64 	%rd360, %rd2, %rd359;
	ld.global.u64 	%rd224, [%rd360];
	or.b64  	%rd361, %rd542, %rd224;
	and.b64  	%rd362, %rd361, -4294967296;
	setp.ne.s64 	%p19, %rd362, 0;
	@%p19 bra 	$L__BB271_97;
	cvt.u32.u64 	%r113, %rd224;
	cvt.u32.u64 	%r114, %rd542;
	div.u32 	%r115, %r114, %r113;
	mul.lo.s32 	%r116, %r115, %r113;
	sub.s32 	%r117, %r114, %r116;
	cvt.u64.u32 	%rd548, %r115;
	cvt.u64.u32 	%rd545, %r117;
	bra.uni 	$L__BB271_98;
$L__BB271_97:
	div.s64 	%rd548, %rd542, %rd224;
	mul.lo.s64 	%rd363, %rd548, %rd224;
	sub.s64 	%rd545, %rd542, %rd363;
$L__BB271_98:
	add.s64 	%rd365, %rd1, %rd359;
	ld.global.u64 	%rd366, [%rd365];
	mad.lo.s64 	%rd557, %rd366, %rd545, %rd223;
	add.s32 	%r209, %r209, -4;
$L__BB271_99:
	setp.eq.s32 	%p20, %r41, 0;
	@%p20 bra 	$L__BB271_113;
	setp.eq.s32 	%p21, %r41, 1;
	@%p21 bra 	$L__BB271_108;
	mul.wide.u32 	%rd368, %r209, 8;
	add.s64 	%rd369, %rd2, %rd368;
	ld.global.u64 	%rd235, [%rd369];
	or.b64  	%rd370, %rd548, %rd235;
	and.b64  	%rd371, %rd370, -4294967296;
	setp.ne.s64 	%p22, %rd371, 0;
	@%p22 bra 	$L__BB271_103;
	cvt.u32.u64 	%r118, %rd235;
	cvt.u32.u64 	%r119, %rd548;
	div.u32 	%r120, %r119, %r118;
	mul.lo.s32 	%r121, %r120, %r118;
	sub.s32 	%r122, %r119, %r121;
	cvt.u64.u32 	%rd549, %r120;
	cvt.u64.u32 	%rd550, %r122;
	bra.uni 	$L__BB271_104;
$L__BB271_103:
	div.s64 	%rd549, %rd548, %rd235;
	mul.lo.s64 	%rd372, %rd549, %rd235;
	sub.s64 	%rd550, %rd548, %rd372;
$L__BB271_104:
	add.s64 	%rd374, %rd1, %rd368;
	ld.global.u64 	%rd375, [%rd374];
	mad.lo.s64 	%rd242, %rd375, %rd550, %rd557;
	add.s32 	%r47, %r209, -1;
	mul.wide.u32 	%rd376, %r47, 8;
	add.s64 	%rd377, %rd2, %rd376;
	ld.global.u64 	%rd243, [%rd377];
	or.b64  	%rd378, %rd549, %rd243;
	and.b64  	%rd379, %rd378, -4294967296;
	setp.ne.s64 	%p23, %rd379, 0;
	@%p23 bra 	$L__BB271_106;
	cvt.u32.u64 	%r123, %rd243;
	cvt.u32.u64 	%r124, %rd549;
	div.u32 	%r125, %r124, %r123;
	mul.lo.s32 	%r126, %r125, %r123;
	sub.s32 	%r127, %r124, %r126;
	cvt.u64.u32 	%rd548, %r125;
	cvt.u64.u32 	%rd552, %r127;
	bra.uni 	$L__BB271_107;
$L__BB271_106:
	div.s64 	%rd548, %rd549, %rd243;
	mul.lo.s64 	%rd380, %rd548, %rd243;
	sub.s64 	%rd552, %rd549, %rd380;
$L__BB271_107:
	add.s64 	%rd382, %rd1, %rd376;
	ld.global.u64 	%rd383, [%rd382];
	mad.lo.s64 	%rd557, %rd383, %rd552, %rd242;
	add.s32 	%r209, %r209, -2;
$L__BB271_108:
	and.b32  	%r128, %r23, 1;
	setp.eq.b32 	%p24, %r128, 1;
	not.pred 	%p25, %p24;
	@%p25 bra 	$L__BB271_113;
	mul.wide.u32 	%rd384, %r209, 8;
	add.s64 	%rd385, %rd2, %rd384;
	ld.global.u64 	%rd254, [%rd385];
	or.b64  	%rd386, %rd548, %rd254;
	and.b64  	%rd387, %rd386, -4294967296;
	setp.ne.s64 	%p26, %rd387, 0;
	@%p26 bra 	$L__BB271_111;
	cvt.u32.u64 	%r129, %rd254;
	cvt.u32.u64 	%r130, %rd548;
	rem.u32 	%r131, %r130, %r129;
	cvt.u64.u32 	%rd556, %r131;
	bra.uni 	$L__BB271_112;
$L__BB271_111:
	rem.s64 	%rd556, %rd548, %rd254;
$L__BB271_112:
	add.s64 	%rd389, %rd1, %rd384;
	ld.global.u64 	%rd390, [%rd389];
	mad.lo.s64 	%rd557, %rd390, %rd556, %rd557;
$L__BB271_113:
	shl.b64 	%rd391, %rd557, 1;
	add.s64 	%rd392, %rd3, %rd391;
	ld.global.u16 	%rs2, [%rd392];
	st.shared.u16 	[%r5], %rs2;
$L__BB271_114:
	bar.sync 	0;
	setp.lt.u32 	%p48, %r211, 66;
	@%p48 bra 	$L__BB271_118;
$L__BB271_115:
	shr.u32 	%r51, %r211, 1;
	setp.ge.u32 	%p49, %r1, %r51;
	@%p49 bra 	$L__BB271_117;
	ld.shared.u16 	%rs6, [%r5];
	and.b32  	%r200, %r211, 2046;
	add.s32 	%r201, %r5, %r200;
	ld.shared.u16 	%rs7, [%r201];
	add.s16 	%rs8, %rs7, %rs6;
	st.shared.u16 	[%r5], %rs8;
$L__BB271_117:
	bar.sync 	0;
	setp.gt.u32 	%p50, %r211, 131;
	mov.u32 	%r211, %r51;
	@%p50 bra 	$L__BB271_115;
$L__BB271_118:
	setp.gt.u32 	%p51, %r1, 31;
	@%p51 bra 	$L__BB271_121;
	ld.volatile.shared.u16 	%rs9, [%r5];
	ld.volatile.shared.u16 	%rs10, [%r5+64];
	add.s16 	%rs11, %rs10, %rs9;
	st.volatile.shared.u16 	[%r5], %rs11;
	ld.volatile.shared.u16 	%rs12, [%r5];
	ld.volatile.shared.u16 	%rs13, [%r5+32];
	add.s16 	%rs14, %rs13, %rs12;
	st.volatile.shared.u16 	[%r5], %rs14;
	ld.volatile.shared.u16 	%rs15, [%r5];
	ld.volatile.shared.u16 	%rs16, [%r5+16];
	add.s16 	%rs17, %rs16, %rs15;
	st.volatile.shared.u16 	[%r5], %rs17;
	ld.volatile.shared.u16 	%rs18, [%r5];
	ld.volatile.shared.u16 	%rs19, [%r5+8];
	add.s16 	%rs20, %rs19, %rs18;
	st.volatile.shared.u16 	[%r5], %rs20;
	ld.volatile.shared.u16 	%rs21, [%r5];
	ld.volatile.shared.u16 	%rs22, [%r5+4];
	add.s16 	%rs23, %rs22, %rs21;
	st.volatile.shared.u16 	[%r5], %rs23;
	ld.volatile.shared.u16 	%rs24, [%r5];
	ld.volatile.shared.u16 	%rs25, [%r5+2];
	add.s16 	%rs26, %rs25, %rs24;
	st.volatile.shared.u16 	[%r5], %rs26;
	setp.ne.s32 	%p52, %r1, 0;
	@%p52 bra 	$L__BB271_121;
	ld.shared.u16 	%rs27, [nansumsdata_u16];
	cvta.to.global.u64 	%rd470, %rd260;
	mul.wide.u32 	%rd471, %r2, 2;
	add.s64 	%rd472, %rd470, %rd471;
	st.global.u16 	[%rd472], %rs27;
$L__BB271_121:
	ret;

}
	// .globl	contiguous_nansum2_u16
.visible .entry contiguous_nansum2_u16(
	.param .u64 .ptr .align 1 contiguous_nansum2_u16_param_0,
	.param .u64 .ptr .align 1 contiguous_nansum2_u16_param_1,
	.param .u64 .ptr .align 1 contiguous_nansum2_u16_param_2,
	.param .u64 .ptr .align 1 contiguous_nansum2_u16_param_3,
	.param .u64 contiguous_nansum2_u16_param_4,
	.param .u64 contiguous_nansum2_u16_param_5,
	.param .u64 contiguous_nansum2_u16_param_6
)
{
	.reg .pred 	%p<53>;
	.reg .b16 	%rs<28>;
	.reg .b32 	%r<216>;
	.reg .b64 	%rd<572>;

	ld.param.u64 	%rd266, [contiguous_nansum2_u16_param_1];
	ld.param.u64 	%rd267, [contiguous_nansum2_u16_param_2];
	ld.param.u64 	%rd268, [contiguous_nansum2_u16_param_3];
	ld.param.u64 	%rd263, [contiguous_nansum2_u16_param_4];
	ld.param.u64 	%rd264, [contiguous_nansum2_u16_param_5];
	ld.param.u64 	%rd265, [contiguous_nansum2_u16_param_6];
	cvta.to.global.u64 	%rd1, %rd268;
	cvta.to.global.u64 	%rd2, %rd267;
	cvta.to.global.u64 	%rd571, %rd266;
	mov.u32 	%r1, %tid.x;
	mov.u32 	%r2, %ctaid.x;
	mov.u32 	%r215, %ntid.x;
	mul.lo.s32 	%r51, %r2, %r215;
	shl.b32 	%r52, %r51, 1;
	add.s32 	%r4, %r52, %r1;
	shl.b32 	%r53, %r1, 1;
	mov.u32 	%r54, nansumsdata_u16;
	add.s32 	%r5, %r54, %r53;
	mov.b16 	%rs1, 0;
	st.shared.u16 	[%r5], %rs1;
	add.s32 	%r55, %r4, %r215;
	cvt.u64.u32 	%rd4, %r55;
	setp.le.u64 	%p1, %rd264, %rd4;
	@%p1 bra 	$L__BB272_54;
	cvt.u64.u32 	%rd401, %r4;
	mov.u32 	%r132, %ctaid.y;
	cvt.u64.u32 	%rd402, %r132;
	mul.lo.s64 	%rd403, %rd264, %rd402;
	add.s64 	%rd525, %rd403, %rd401;
	add.s64 	%rd523, %rd403, %rd4;
	cvt.u32.u64 	%r6, %rd263;
	add.s32 	%r209, %r6, -1;
	setp.lt.s32 	%p27, %r209, 0;
	mov.b64 	%rd529, 0;
	mov.u64 	%rd530, %rd529;
	@%p27 bra 	$L__BB272_53;
	setp.lt.u32 	%p28, %r209, 3;
	mov.b64 	%rd530, 0;
	mov.u64 	%rd529, %rd530;
	@%p28 bra 	$L__BB272_30;
	add.s32 	%r207, %r6, -2;
	and.b32  	%r133, %r6, -4;
	neg.s32 	%r206, %r133;
	mov.b64 	%rd530, 0;
$L__BB272_4:
	.pragma "nounroll";
	add.s32 	%r12, %r207, 1;
	mul.wide.u32 	%rd407, %r12, 8;
	add.s64 	%rd408, %rd2, %rd407;
	ld.global.u64 	%rd11, [%rd408];
	or.b64  	%rd409, %rd525, %rd11;
	and.b64  	%rd410, %rd409, -4294967296;
	setp.ne.s64 	%p29, %rd410, 0;
	@%p29 bra 	$L__BB272_6;
	cvt.u32.u64 	%r134, %rd11;
	cvt.u32.u64 	%r135, %rd525;
	div.u32 	%r136, %r135, %r134;
	mul.lo.s32 	%r137, %r136, %r134;
	sub.s32 	%r138, %r135, %r137;
	cvt.u64.u32 	%rd491, %r136;
	cvt.u64.u32 	%rd492, %r138;
	bra.uni 	$L__BB272_7;
$L__BB272_6:
	div.s64 	%rd491, %rd525, %rd11;
	mul.lo.s64 	%rd411, %rd491, %rd11;
	sub.s64 	%rd492, %rd525, %rd411;
$L__BB272_7:
	mul.wide.u32 	%rd412, %r12, 8;
	add.s64 	%rd413, %rd1, %rd412;
	ld.global.u64 	%rd18, [%rd413];
	mad.lo.s64 	%rd19, %rd18, %rd492, %rd529;
	or.b64  	%rd414, %rd523, %rd11;
	and.b64  	%rd415, %rd414, -4294967296;
	setp.ne.s64 	%p30, %rd415, 0;
	@%p30 bra 	$L__BB272_9;
	cvt.u32.u64 	%r139, %rd11;
	cvt.u32.u64 	%r140, %rd523;
	div.u32 	%r141, %r140, %r139;
	mul.lo.s32 	%r142, %r141, %r139;
	sub.s32 	%r143, %r140, %r142;
	cvt.u64.u32 	%rd493, %r141;
	cvt.u64.u32 	%rd494, %r143;
	bra.uni 	$L__BB272_10;
$L__BB272_9:
	div.s64 	%rd493, %rd523, %rd11;
	mul.lo.s64 	%rd416, %rd493, %rd11;
	sub.s64 	%rd494, %rd523, %rd416;
$L__BB272_10:
	mad.lo.s64 	%rd26, %rd494, %rd18, %rd530;
	mul.wide.u32 	%rd417, %r207, 8;
	add.s64 	%rd418, %rd2, %rd417;
	ld.global.u64 	%rd27, [%rd418];
	or.b64  	%rd419, %rd491, %rd27;
	and.b64  	%rd420, %rd419, -4294967296;
	setp.ne.s64 	%p31, %rd420, 0;
	@%p31 bra 	$L__BB272_12;
	cvt.u32.u64 	%r144, %rd27;
	cvt.u32.u64 	%r145, %rd491;
	div.u32 	%r146, %r145, %r144;
	mul.lo.s32 	%r147, %r146, %r144;
	sub.s32 	%r148, %r145, %r147;
	cvt.u64.u32 	%rd495, %r146;
	cvt.u64.u32 	%rd496, %r148;
	bra.uni 	$L__BB272_13;
$L__BB272_12:
	div.s64 	%rd495, %rd491, %rd27;
	mul.lo.s64 	%rd421, %rd495, %rd27;
	sub.s64 	%rd496, %rd491, %rd421;
$L__BB272_13:
	mul.wide.u32 	%rd422, %r207, 8;
	add.s64 	%rd423, %rd1, %rd422;
	ld.global.u64 	%rd34, [%rd423];
	mad.lo.s64 	%rd35, %rd34, %rd496, %rd19;
	or.b64  	%rd424, %rd493, %rd27;
	and.b64  	%rd425, %rd424, -4294967296;
	setp.ne.s64 	%p32, %rd425, 0;
	@%p32 bra 	$L__BB272_15;
	cvt.u32.u64 	%r149, %rd27;
	cvt.u32.u64 	%r150, %rd493;
	div.u32 	%r151, %r150, %r149;
	mul.lo.s32 	%r152, %r151, %r149;
	sub.s32 	%r153, %r150, %r152;
	cvt.u64.u32 	%rd497, %r151;
	cvt.u64.u32 	%rd498, %r153;
	bra.uni 	$L__BB272_16;
$L__BB272_15:
	div.s64 	%rd497, %rd493, %rd27;
	mul.lo.s64 	%rd426, %rd497, %rd27;
	sub.s64 	%rd498, %rd493, %rd426;
$L__BB272_16:
	mad.lo.s64 	%rd42, %rd498, %rd34, %rd26;
	add.s32 	%r13, %r207, -1;
	mul.wide.u32 	%rd427, %r13, 8;
	add.s64 	%rd428, %rd2, %rd427;
	ld.global.u64 	%rd43, [%rd428];
	or.b64  	%rd429, %rd495, %rd43;
	and.b64  	%rd430, %rd429, -4294967296;
	setp.ne.s64 	%p33, %rd430, 0;
	@%p33 bra 	$L__BB272_18;
	cvt.u32.u64 	%r154, %rd43;
	cvt.u32.u64 	%r155, %rd495;
	div.u32 	%r156, %r155, %r154;
	mul.lo.s32 	%r157, %r156, %r154;
	sub.s32 	%r158, %r155, %r157;
	cvt.u64.u32 	%rd499, %r156;
	cvt.u64.u32 	%rd500, %r158;
	bra.uni 	$L__BB272_19;
$L__BB272_18:
	div.s64 	%rd499, %rd495, %rd43;
	mul.lo.s64 	%rd431, %rd499, %rd43;
	sub.s64 	%rd500, %rd495, %rd431;
$L__BB272_19:
	mul.wide.u32 	%rd432, %r13, 8;
	add.s64 	%rd433, %rd1, %rd432;
	ld.global.u64 	%rd50, [%rd433];
	mad.lo.s64 	%rd51, %rd50, %rd500, %rd35;
	or.b64  	%rd434, %rd497, %rd43;
	and.b64  	%rd435, %rd434, -4294967296;
	setp.ne.s64 	%p34, %rd435, 0;
	@%p34 bra 	$L__BB272_21;
	cvt.u32.u64 	%r159, %rd43;
	cvt.u32.u64 	%r160, %rd497;
	div.u32 	%r161, %r160, %r159;
	mul.lo.s32 	%r162, %r161, %r159;
	sub.s32 	%r163, %r160, %r162;
	cvt.u64.u32 	%rd501, %r161;
	cvt.u64.u32 	%rd502, %r163;
	bra.uni 	$L__BB272_22;
$L__BB272_21:
	div.s64 	%rd501, %rd497, %rd43;
	mul.lo.s64 	%rd436, %rd501, %rd43;
	sub.s64 	%rd502, %rd497, %rd436;
$L__BB272_22:
	mad.lo.s64 	%rd58, %rd502, %rd50, %rd42;
	add.s32 	%r164, %r207, -2;
	mul.wide.u32 	%rd437, %r164, 8;
	add.s64 	%rd438, %rd2, %rd437;
	ld.global.u64 	%rd59, [%rd438];
	or.b64  	%rd439, %rd499, %rd59;
	and.b64  	%rd440, %rd439, -4294967296;
	setp.ne.s64 	%p35, %rd440, 0;
	@%p35 bra 	$L__BB272_24;
	cvt.u32.u64 	%r165, %rd59;
	cvt.u32.u64 	%r166, %rd499;
	div.u32 	%r167, %r166, %r165;
	mul.lo.s32 	%r168, %r167, %r165;
	sub.s32 	%r169, %r166, %r168;
	cvt.u64.u32 	%rd525, %r167;
	cvt.u64.u32 	%rd504, %r169;
	bra.uni 	$L__BB272_25;
$L__BB272_24:
	div.s64 	%rd525, %rd499, %rd59;
	mul.lo.s64 	%rd441, %rd525, %rd59;
	sub.s64 	%rd504, %rd499, %rd441;
$L__BB272_25:
	mul.wide.u32 	%rd442, %r164, 8;
	add.s64 	%rd443, %rd1, %rd442;
	ld.global.u64 	%rd66, [%rd443];
	mad.lo.s64 	%rd529, %rd66, %rd504, %rd51;
	or.b64  	%rd444, %rd501, %rd59;
	and.b64  	%rd445, %rd444, -4294967296;
	setp.ne.s64 	%p36, %rd445, 0;
	@%p36 bra 	$L__BB272_27;
	cvt.u32.u64 	%r171, %rd59;
	cvt.u32.u64 	%r172, %rd501;
	div.u32 	%r173, %r172, %r171;
	mul.lo.s32 	%r174, %r173, %r171;
	sub.s32 	%r175, %r172, %r174;
	cvt.u64.u32 	%rd523, %r173;
	cvt.u64.u32 	%rd506, %r175;
	bra.uni 	$L__BB272_28;
$L__BB272_27:
	div.s64 	%rd523, %rd501, %rd59;
	mul.lo.s64 	%rd446, %rd523, %rd59;
	sub.s64 	%rd506, %rd501, %rd446;
$L__BB272_28:
	mad.lo.s64 	%rd530, %rd506, %rd66, %rd58;
	add.s32 	%r207, %r207, -4;
	add.s32 	%r206, %r206, 4;
	setp.ne.s32 	%p37, %r206, 0;
	@%p37 bra 	$L__BB272_4;
	add.s32 	%r209, %r207, 1;
$L__BB272_30:
	and.b32  	%r18, %r6, 3;
	setp.eq.s32 	%p38, %r18, 0;
	@%p38 bra 	$L__BB272_53;
	setp.eq.s32 	%p39, %r18, 1;
	@%p39 bra 	$L__BB272_45;
	mul.wide.u32 	%rd448, %r209, 8;
	add.s64 	%rd449, %rd2, %rd448;
	ld.global.u64 	%rd81, [%rd449];
	or.b64  	%rd450, %rd525, %rd81;
	and.b64  	%rd451, %rd450, -4294967296;
	setp.ne.s64 	%p40, %rd451, 0;
	@%p40 bra 	$L__BB272_34;
	cvt.u32.u64 	%r176, %rd81;
	cvt.u32.u64 	%r177, %rd525;
	div.u32 	%r178, %r177, %r176;
	mul.lo.s32 	%r179, %r178, %r176;
	sub.s32 	%r180, %r177, %r179;
	cvt.u64.u32 	%rd513, %r178;
	cvt.u64.u32 	%rd514, %r180;
	bra.uni 	$L__BB272_35;
$L__BB272_34:
	div.s64 	%rd513, %rd525, %rd81;
	mul.lo.s64 	%rd452, %rd513, %rd81;
	sub.s64 	%rd514, %rd525, %rd452;
$L__BB272_35:
	add.s64 	%rd454, %rd1, %rd448;
	ld.global.u64 	%rd88, [%rd454];
	mad.lo.s64 	%rd89, %rd88, %rd514, %rd529;
	or.b64  	%rd455, %rd523, %rd81;
	and.b64  	%rd456, %rd455, -4294967296;
	setp.ne.s64 	%p41, %rd456, 0;
	@%p41 bra 	$L__BB272_37;
	cvt.u32.u64 	%r181, %rd81;
	cvt.u32.u64 	%r182, %rd523;
	div.u32 	%r183, %r182, %r181;
	mul.lo.s32 	%r184, %r183, %r181;
	sub.s32 	%r185, %r182, %r184;
	cvt.u64.u32 	%rd515, %r183;
	cvt.u64.u32 	%rd516, %r185;
	bra.uni 	$L__BB272_38;
$L__BB272_37:
	div.s64 	%rd515, %rd523, %rd81;
	mul.lo.s64 	%rd457, %rd515, %rd81;
	sub.s64 	%rd516, %rd523, %rd457;
$L__BB272_38:
	mad.lo.s64 	%rd96, %rd516, %rd88, %rd530;
	add.s32 	%r19, %r209, -1;
	mul.wide.u32 	%rd458, %r19, 8;
	add.s64 	%rd459, %rd2, %rd458;
	ld.global.u64 	%rd97, [%rd459];
	or.b64  	%rd460, %rd513, %rd97;
	and.b64  	%rd461, %rd460, -4294967296;
	setp.ne.s64 	%p42, %rd461, 0;
	@%p42 bra 	$L__BB272_40;
	cvt.u32.u64 	%r186, %rd97;
	cvt.u32.u64 	%r187, %rd513;
	div.u32 	%r188, %r187, %r186;
	mul.lo.s32 	%r189, %r188, %r186;
	sub.s32 	%r190, %r187, %r189;
	cvt.u64.u32 	%rd525, %r188;
	cvt.u64.u32 	%rd518, %r190;
	bra.uni 	$L__BB272_41;
$L__BB272_40:
	div.s64 	%rd525, %rd513, %rd97;
	mul.lo.s64 	%rd462, %rd525, %rd97;
	sub.s64 	%rd518, %rd513, %rd462;
$L__BB272_41:
	add.s64 	%rd464, %rd1, %rd458;
	ld.global.u64 	%rd104, [%rd464];
	mad.lo.s64 	%rd529, %rd104, %rd518, %rd89;
	or.b64  	%rd465, %rd515, %rd97;
	and.b64  	%rd466, %rd465, -4294967296;
	setp.ne.s64 	%p43, %rd466, 0;
	@%p43 bra 	$L__BB272_43;
	cvt.u32.u64 	%r191, %rd97;
	cvt.u32.u64 	%r192, %rd515;
	div.u32 	%r193, %r192, %r191;
	mul.lo.s32 	%r194, %r193, %r191;
	sub.s32 	%r195, %r192, %r194;
	cvt.u64.u32 	%rd523, %r193;
	cvt.u64.u32 	%rd520, %r195;
	bra.uni 	$L__BB272_44;
$L__BB272_43:
	div.s64 	%rd523, %rd515, %rd97;
	mul.lo.s64 	%rd467, %rd523, %rd97;
	sub.s64 	%rd520, %rd515, %rd467;
$L__BB272_44:
	mad.lo.s64 	%rd530, %rd520, %rd104, %rd96;
	add.s32 	%r209, %r209, -2;
$L__BB272_45:
	and.b32  	%r196, %r6, 1;
	setp.eq.b32 	%p44, %r196, 1;
	not.pred 	%p45, %p44;
	@%p45 bra 	$L__BB272_53;
	mul.wide.u32 	%rd468, %r209, 8;
	add.s64 	%rd469, %rd2, %rd468;
	ld.global.u64 	%rd119, [%rd469];
	or.b64  	%rd470, %rd525, %rd119;
	and.b64  	%rd471, %rd470, -4294967296;
	setp.ne.s64 	%p46, %rd471, 0;
	@%p46 bra 	$L__BB272_48;
	cvt.u32.u64 	%r197, %rd119;
	cvt.u32.u64 	%r198, %rd525;
	rem.u32 	%r199, %r198, %r197;
	cvt.u64.u32 	%rd527, %r199;
	bra.uni 	$L__BB272_49;
$L__BB272_48:
	rem.s64 	%rd527, %rd525, %rd119;
$L__BB272_49:
	add.s64 	%rd473, %rd1, %rd468;
	ld.global.u64 	%rd123, [%rd473];
	mad.lo.s64 	%rd529, %rd123, %rd527, %rd529;
	or.b64  	%rd474, %rd523, %rd119;
	and.b64  	%rd475, %rd474, -4294967296;
	setp.ne.s64 	%p47, %rd475, 0;
	@%p47 bra 	$L__BB272_51;
	cvt.u32.u64 	%r200, %rd119;
	cvt.u32.u64 	%r201, %rd523;
	rem.u32 	%r202, %r201, %r200;
	cvt.u64.u32 	%rd528, %r202;
	bra.uni 	$L__BB272_52;
$L__BB272_51:
	rem.s64 	%rd528, %rd523, %rd119;
$L__BB272_52:
	mad.lo.s64 	%rd530, %rd528, %rd123, %rd530;
$L__BB272_53:
	shl.b64 	%rd476, %rd529, 1;
	add.s64 	%rd477, %rd571, %rd476;
	ld.global.u16 	%rs3, [%rd477];
	shl.b64 	%rd478, %rd530, 1;
	add.s64 	%rd479, %rd571, %rd478;
	ld.global.u16 	%rs4, [%rd479];
	add.s16 	%rs5, %rs4, %rs3;
	st.shared.u16 	[%r5], %rs5;
	bra.uni 	$L__BB272_114;
$L__BB272_54:
	cvt.u64.u32 	%rd131, %r4;
	setp.le.u64 	%p2, %rd264, %rd131;
	@%p2 bra 	$L__BB272_114;
	mov.u32 	%r56, %ctaid.y;
	cvt.u64.u32 	%rd269, %r56;
	mad.lo.s64 	%rd562, %rd264, %rd269, %rd131;
	cvt.u32.u64 	%r22, %rd263;
	add.s32 	%r213, %r22, -1;
	setp.lt.s32 	%p3, %r213, 0;
	@%p3 bra 	$L__BB272_113;
	and.b32  	%r24, %r22, 7;
	setp.lt.u32 	%p4, %r213, 7;
	@%p4 bra 	$L__BB272_84;
	add.s32 	%r211, %r22, -4;
	and.b32  	%r57, %r22, -8;
	neg.s32 	%r210, %r57;
$L__BB272_58:
	.pragma "nounroll";
	add.s32 	%r29, %r211, 3;
	mul.wide.u32 	%rd271, %r29, 8;
	add.s64 	%rd272, %rd2, %rd271;
	ld.global.u64 	%rd135, [%rd272];
	or.b64  	%rd273, %rd562, %rd135;
	and.b64  	%rd274, %rd273, -4294967296;
	setp.ne.s64 	%p5, %rd274, 0;
	@%p5 bra 	$L__BB272_60;
	cvt.u32.u64 	%r58, %rd135;
	cvt.u32.u64 	%r59, %rd562;
	div.u32 	%r60, %r59, %r58;
	mul.lo.s32 	%r61, %r60, %r58;
	sub.s32 	%r62, %r59, %r61;
	cvt.u64.u32 	%rd533, %r60;
	cvt.u64.u32 	%rd534, %r62;
	bra.uni 	$L__BB272_61;
$L__BB272_60:
	div.s64 	%rd533, %rd562, %rd135;
	mul.lo.s64 	%rd275, %rd533, %rd135;
	sub.s64 	%rd534, %rd562, %rd275;
$L__BB272_61:
	add.s64 	%rd277, %rd1, %rd271;
	ld.global.u64 	%rd278, [%rd277];
	mul.lo.s64 	%rd142, %rd278, %rd534;
	add.s32 	%r30, %r211, 2;
	mul.wide.u32 	%rd279, %r30, 8;
	add.s64 	%rd280, %rd2, %rd279;
	ld.global.u64 	%rd143, [%rd280];
	or.b64  	%rd281, %rd533, %rd143;
	and.b64  	%rd282, %rd281, -4294967296;
	setp.ne.s64 	%p6, %rd282, 0;
	@%p6 bra 	$L__BB272_63;
	cvt.u32.u64 	%r63, %rd143;
	cvt.u32.u64 	%r64, %rd533;
	div.u32 	%r65, %r64, %r63;
	mul.lo.s32 	%r66, %r65, %r63;
	sub.s32 	%r67, %r64, %r66;
	cvt.u64.u32 	%rd535, %r65;
	cvt.u64.u32 	%rd536, %r67;
	bra.uni 	$L__BB272_64;
$L__BB272_63:
	div.s64 	%rd535, %rd533, %rd143;
	mul.lo.s64 	%rd283, %rd535, %rd143;
	sub.s64 	%rd536, %rd533, %rd283;
$L__BB272_64:
	add.s64 	%rd285, %rd1, %rd279;
	ld.global.u64 	%rd286, [%rd285];
	mad.lo.s64 	%rd150, %rd286, %rd536, %rd142;
	add.s32 	%r31, %r211, 1;
	mul.wide.u32 	%rd287, %r31, 8;
	add.s64 	%rd288, %rd2, %rd287;
	ld.global.u64 	%rd151, [%rd288];
	or.b64  	%rd289, %rd535, %rd151;
	and.b64  	%rd290, %rd289, -4294967296;
	setp.ne.s64 	%p7, %rd290, 0;
	@%p7 bra 	$L__BB272_66;
	cvt.u32.u64 	%r68, %rd151;
	cvt.u32.u64 	%r69, %rd535;
	div.u32 	%r70, %r69, %r68;
	mul.lo.s32 	%r71, %r70, %r68;
	sub.s32 	%r72, %r69, %r71;
	cvt.u64.u32 	%rd537, %r70;
	cvt.u64.u32 	%rd538, %r72;
	bra.uni 	$L__BB272_67;
$L__BB272_66:
	div.s64 	%rd537, %rd535, %rd151;
	mul.lo.s64 	%rd291, %rd537, %rd151;
	sub.s64 	%rd538, %rd535, %rd291;
$L__BB272_67:
	add.s64 	%rd293, %rd1, %rd287;
	ld.global.u64 	%rd294, [%rd293];
	mad.lo.s64 	%rd158, %rd294, %rd538, %rd150;
	add.s32 	%r32, %r211, -4;
	mul.wide.u32 	%rd295, %r211, 8;
	add.s64 	%rd296, %rd2, %rd295;
	ld.global.u64 	%rd159, [%rd296];
	or.b64  	%rd297, %rd537, %rd159;
	and.b64  	%rd298, %rd297, -4294967296;
	setp.ne.s64 	%p8, %rd298, 0;
	@%p8 bra 	$L__BB272_69;
	cvt.u32.u64 	%r73, %rd159;
	cvt.u32.u64 	%r74, %rd537;
	div.u32 	%r75, %r74, %r73;
	mul.lo.s32 	%r76, %r75, %r73;
	sub.s32 	%r77, %r74, %r76;
	cvt.u64.u32 	%rd539, %r75;
	cvt.u64.u32 	%rd540, %r77;
	bra.uni 	$L__BB272_70;
$L__BB272_69:
	div.s64 	%rd539, %rd537, %rd159;
	mul.lo.s64 	%rd299, %rd539, %rd159;
	sub.s64 	%rd540, %rd537, %rd299;
$L__BB272_70:
	add.s64 	%rd301, %rd1, %rd295;
	ld.global.u64 	%rd302, [%rd301];
	mad.lo.s64 	%rd166, %rd302, %rd540, %rd158;
	add.s32 	%r33, %r211, -1;
	mul.wide.u32 	%rd303, %r33, 8;
	add.s64 	%rd304, %rd2, %rd303;
	ld.global.u64 	%rd167, [%rd304];
	or.b64  	%rd305, %rd539, %rd167;
	and.b64  	%rd306, %rd305, -4294967296;
	setp.ne.s64 	%p9, %rd306, 0;
	@%p9 bra 	$L__BB272_72;
	cvt.u32.u64 	%r78, %rd167;
	cvt.u32.u64 	%r79, %rd539;
	div.u32 	%r80, %r79, %r78;
	mul.lo.s32 	%r81, %r80, %r78;
	sub.s32 	%r82, %r79, %r81;
	cvt.u64.u32 	%rd541, %r80;
	cvt.u64.u32 	%rd542, %r82;
	bra.uni 	$L__BB272_73;
$L__BB272_72:
	div.s64 	%rd541, %rd539, %rd167;
	mul.lo.s64 	%rd307, %rd541, %rd167;
	sub.s64 	%rd542, %rd539, %rd307;
$L__BB272_73:
	add.s64 	%rd309, %rd1, %rd303;
	ld.global.u64 	%rd310, [%rd309];
	mad.lo.s64 	%rd174, %rd310, %rd542, %rd166;
	add.s32 	%r34, %r211, -2;
	mul.wide.u32 	%rd311, %r34, 8;
	add.s64 	%rd312, %rd2, %rd311;
	ld.global.u64 	%rd175, [%rd312];
	or.b64  	%rd313, %rd541, %rd175;
	and.b64  	%rd314, %rd313, -4294967296;
	setp.ne.s64 	%p10, %rd314, 0;
	@%p10 bra 	$L__BB272_75;
	cvt.u32.u64 	%r83, %rd175;
	cvt.u32.u64 	%r84, %rd541;
	div.u32 	%r85, %r84, %r83;
	mul.lo.s32 	%r86, %r85, %r83;
	sub.s32 	%r87, %r84, %r86;
	cvt.u64.u32 	%rd543, %r85;
	cvt.u64.u32 	%rd544, %r87;
	bra.uni 	$L__BB272_76;
$L__BB272_75:
	div.s64 	%rd543, %rd541, %rd175;
	mul.lo.s64 	%rd315, %rd543, %rd175;
	sub.s64 	%rd544, %rd541, %rd315;
$L__BB272_76:
	add.s64 	%rd317, %rd1, %rd311;
	ld.global.u64 	%rd318, [%rd317];
	mad.lo.s64 	%rd182, %rd318, %rd544, %rd174;
	add.s32 	%r35, %r211, -3;
	mul.wide.u32 	%rd319, %r35, 8;
	add.s64 	%rd320, %rd2, %rd319;
	ld.global.u64 	%rd183, [%rd320];
	or.b64  	%rd321, %rd543, %rd183;
	and.b64  	%rd322, %rd321, -4294967296;
	setp.ne.s64 	%p11, %rd322, 0;
	@%p11 bra 	$L__BB272_78;
	cvt.u32.u64 	%r88, %rd183;
	cvt.u32.u64 	%r89, %rd543;
	div.u32 	%r90, %r89, %r88;
	mul.lo.s32 	%r91, %r90, %r88;
	sub.s32 	%r92, %r89, %r91;
	cvt.u64.u32 	%rd545, %r90;
	cvt.u64.u32 	%rd546, %r92;
	bra.uni 	$L__BB272_79;
$L__BB272_78:
	div.s64 	%rd545, %rd543, %rd183;
	mul.lo.s64 	%rd323, %rd545, %rd183;
	sub.s64 	%rd546, %rd543, %rd323;
$L__BB272_79:
	add.s64 	%rd325, %rd1, %rd319;
	ld.global.u64 	%rd326, [%rd325];
	mad.lo.s64 	%rd190, %rd326, %rd546, %rd182;
	mul.wide.u32 	%rd327, %r32, 8;
	add.s64 	%rd328, %rd2, %rd327;
	ld.global.u64 	%rd191, [%rd328];
	or.b64  	%rd329, %rd545, %rd191;
	and.b64  	%rd330, %rd329, -4294967296;
	setp.ne.s64 	%p12, %rd330, 0;
	@%p12 bra 	$L__BB272_81;
	cvt.u32.u64 	%r93, %rd191;
	cvt.u32.u64 	%r94, %rd545;
	div.u32 	%r95, %r94, %r93;
	mul.lo.s32 	%r96, %r95, %r93;
	sub.s32 	%r97, %r94, %r96;
	cvt.u64.u32 	%rd562, %r95;
	cvt.u64.u32 	%rd548, %r97;
	bra.uni 	$L__BB272_82;
$L__BB272_81:
	div.s64 	%rd562, %rd545, %rd191;
	mul.lo.s64 	%rd331, %rd562, %rd191;
	sub.s64 	%rd548, %rd545, %rd331;
$L__BB272_82:
	add.s64 	%rd333, %rd1, %rd327;
	ld.global.u64 	%rd334, [%rd333];
	mad.lo.s64 	%rd335, %rd334, %rd548, %rd190;
	shl.b64 	%rd336, %rd335, 1;
	add.s64 	%rd571, %rd571, %rd336;
	add.s32 	%r211, %r211, -8;
	add.s32 	%r210, %r210, 8;
	setp.ne.s32 	%p13, %r210, 0;
	@%p13 bra 	$L__BB272_58;
	add.s32 	%r213, %r211, 3;
$L__BB272_84:
	setp.eq.s32 	%p14, %r24, 0;
	@%p14 bra 	$L__BB272_113;
	and.b32  	%r40, %r22, 3;
	setp.lt.u32 	%p15, %r24, 4;
	@%p15 bra 	$L__BB272_99;
	mul.wide.u32 	%rd338, %r213, 8;
	add.s64 	%rd339, %rd2, %rd338;
	ld.global.u64 	%rd202, [%rd339];
	or.b64  	%rd340, %rd562, %rd202;
	and.b64  	%rd341, %rd340, -4294967296;
	setp.ne.s64 	%p16, %rd341, 0;
	@%p16 bra 	$L__BB272_88;
	cvt.u32.u64 	%r98, %rd202;
	cvt.u32.u64 	%r99, %rd562;
	div.u32 	%r100, %r99, %r98;
	mul.lo.s32 	%r101, %r100, %r98;
	sub.s32 	%r102, %r99, %r101;
	cvt.u64.u32 	%rd552, %r100;
	cvt.u64.u32 	%rd553, %r102;
	bra.uni 	$L__BB272_89;
$L__BB272_88:
	div.s64 	%rd552, %rd562, %rd202;
	mul.lo.s64 	%rd342, %rd552, %rd202;
	sub.s64 	%rd553, %rd562, %rd342;
$L__BB272_89:
	add.s64 	%rd344, %rd1, %rd338;
	ld.global.u64 	%rd345, [%rd344];
	mul.lo.s64 	%rd209, %rd345, %rd553;
	add.s32 	%r41, %r213, -1;
	mul.wide.u32 	%rd346, %r41, 8;
	add.s64 	%rd347, %rd2, %rd346;
	ld.global.u64 	%rd210, [%rd347];
	or.b64  	%rd348, %rd552, %rd210;
	and.b64  	%rd349, %rd348, -4294967296;
	setp.ne.s64 	%p17, %rd349, 0;
	@%p17 bra 	$L__BB272_91;
	cvt.u32.u64 	%r103, %rd210;
	cvt.u32.u64 	%r104, %rd552;
	div.u32 	%r105, %r104, %r103;
	mul.lo.s32 	%r106, %r105, %r103;
	sub.s32 	%r107, %r104, %r106;
	cvt.u64.u32 	%rd554, %r105;
	cvt.u64.u32 	%rd555, %r107;
	bra.uni 	$L__BB272_92;
$L__BB272_91:
	div.s64 	%rd554, %rd552, %rd210;
	mul.lo.s64 	%rd350, %rd554, %rd210;
	sub.s64 	%rd555, %rd552, %rd350;
$L__BB272_92:
	add.s64 	%rd352, %rd1, %rd346;
	ld.global.u64 	%rd353, [%rd352];
	mad.lo.s64 	%rd217, %rd353, %rd555, %rd209;
	add.s32 	%r42, %r213, -2;
	mul.wide.u32 	%rd354, %r42, 8;
	add.s64 	%rd355, %rd2, %rd354;
	ld.global.u64 	%rd218, [%rd355];
	or.b64  	%rd356, %rd554, %rd218;
	and.b64  	%rd357, %rd356, -4294967296;
	setp.ne.s64 	%p18, %rd357, 0;
	@%p18 bra 	$L__BB272_94;
	cvt.u32.u64 	%r108, %rd218;
	cvt.u32.u64 	%r109, %rd554;
	div.u32 	%r110, %r109, %r108;
	mul.lo.s32 	%r111, %r110, %r108;
	sub.s32 	%r112, %r109, %r111;
	cvt.u64.u32 	%rd556, %r110;
	cvt.u64.u32 	%rd557, %r112;
	bra.uni 	$L__BB272_95;
$L__BB272_94:
	div.s64 	%rd556, %rd554, %rd218;
	mul.lo.s64 	%rd358, %rd556, %rd218;
	sub.s64 	%rd557, %rd554, %rd358;
$L__BB272_95:
	add.s64 	%rd360, %rd1, %rd354;
	ld.global.u64 	%rd361, [%rd360];
	mad.lo.s64 	%rd225, %rd361, %rd557, %rd217;
	add.s32 	%r43, %r213, -3;
	mul.wide.u32 	%rd362, %r43, 8;
	add.s64 	%rd363, %rd2, %rd362;
	ld.global.u64 	%rd226, [%rd363];
	or.b64  	%rd364, %rd556, %rd226;
	and.b64  	%rd365, %rd364, -4294967296;
	setp.ne.s64 	%p19, %rd365, 0;
	@%p19 bra 	$L__BB272_97;
	cvt.u32.u64 	%r113, %rd226;
	cvt.u32.u64 	%r114, %rd556;
	div.u32 	%r115, %r114, %r113;
	mul.lo.s32 	%r116, %r115, %r113;
	sub.s32 	%r117, %r114, %r116;
	cvt.u64.u32 	%rd562, %r115;
	cvt.u64.u32 	%rd559, %r117;
	bra.uni 	$L__BB272_98;
$L__BB272_97:
	div.s64 	%rd562, %rd556, %rd226;
	mul.lo.s64 	%rd366, %rd562, %rd226;
	sub.s64 	%rd559, %rd556, %rd366;
$L__BB272_98:
	add.s64 	%rd368, %rd1, %rd362;
	ld.global.u64 	%rd369, [%rd368];
	mad.lo.s64 	%rd370, %rd369, %rd559, %rd225;
	shl.b64 	%rd371, %rd370, 1;
	add.s64 	%rd571, %rd571, %rd371;
	add.s32 	%r213, %r213, -4;
$L__BB272_99:
	setp.eq.s32 	%p20, %r40, 0;
	@%p20 bra 	$L__BB272_113;
	setp.eq.s32 	%p21, %r40, 1;
	@%p21 bra 	$L__BB272_108;
	mul.wide.u32 	%rd373, %r213, 8;
	add.s64 	%rd374, %rd2, %rd373;
	ld.global.u64 	%rd237, [%rd374];
	or.b64  	%rd375, %rd562, %rd237;
	and.b64  	%rd376, %rd375, -4294967296;
	setp.ne.s64 	%p22, %rd376, 0;
	@%p22 bra 	$L__BB272_103;
	cvt.u32.u64 	%r118, %rd237;
	cvt.u32.u64 	%r119, %rd562;
	div.u32 	%r120, %r119, %r118;
	mul.lo.s32 	%r121, %r120, %r118;
	sub.s32 	%r122, %r119, %r121;
	cvt.u64.u32 	%rd563, %r120;
	cvt.u64.u32 	%rd564, %r122;
	bra.uni 	$L__BB272_104;
$L__BB272_103:
	div.s64 	%rd563, %rd562, %rd237;
	mul.lo.s64 	%rd377, %rd563, %rd237;
	sub.s64 	%rd564, %rd562, %rd377;
$L__BB272_104:
	add.s64 	%rd379, %rd1, %rd373;
	ld.global.u64 	%rd380, [%rd379];
	mul.lo.s64 	%rd244, %rd380, %rd564;
	add.s32 	%r46, %r213, -1;
	mul.wide.u32 	%rd381, %r46, 8;
	add.s64 	%rd382, %rd2, %rd381;
	ld.global.u64 	%rd245, [%rd382];
	or.b64  	%rd383, %rd563, %rd245;
	and.b64  	%rd384, %rd383, -4294967296;
	setp.ne.s64 	%p23, %rd384, 0;
	@%p23 bra 	$L__BB272_106;
	cvt.u32.u64 	%r123, %rd245;
	cvt.u32.u64 	%r124, %rd563;
	div.u32 	%r125, %r124, %r123;
	mul.lo.s32 	%r126, %r125, %r123;
	sub.s32 	%r127, %r124, %r126;
	cvt.u64.u32 	%rd562, %r125;
	cvt.u64.u32 	%rd566, %r127;
	bra.uni 	$L__BB272_107;
$L__BB272_106:
	div.s64 	%rd562, %rd563, %rd245;
	mul.lo.s64 	%rd385, %rd562, %rd245;
	sub.s64 	%rd566, %rd563, %rd385;
$L__BB272_107:
	add.s64 	%rd387, %rd1, %rd381;
	ld.global.u64 	%rd388, [%rd387];
	mad.lo.s64 	%rd389, %rd388, %rd566, %rd244;
	shl.b64 	%rd390, %rd389, 1;
	add.s64 	%rd571, %rd571, %rd390;
	add.s32 	%r213, %r213, -2;
$L__BB272_108:
	and.b32  	%r128, %r22, 1;
	setp.eq.b32 	%p24, %r128, 1;
	not.pred 	%p25, %p24;
	@%p25 bra 	$L__BB272_113;
	mul.wide.u32 	%rd391, %r213, 8;
	add.s64 	%rd392, %rd2, %rd391;
	ld.global.u64 	%rd256, [%rd392];
	or.b64  	%rd393, %rd562, %rd256;
	and.b64  	%rd394, %rd393, -4294967296;
	setp.ne.s64 	%p26, %rd394, 0;
	@%p26 bra 	$L__BB272_111;
	cvt.u32.u64 	%r129, %rd256;
	cvt.u32.u64 	%r130, %rd562;
	rem.u32 	%r131, %r130, %r129;
	cvt.u64.u32 	%rd570, %r131;
	bra.uni 	$L__BB272_112;
$L__BB272_111:
	rem.s64 	%rd570, %rd562, %rd256;
$L__BB272_112:
	add.s64 	%rd396, %rd1, %rd391;
	ld.global.u64 	%rd397, [%rd396];
	mul.lo.s64 	%rd398, %rd397, %rd570;
	shl.b64 	%rd399, %rd398, 1;
	add.s64 	%rd571, %rd571, %rd399;
$L__BB272_113:
	ld.global.u16 	%rs2, [%rd571];
	st.shared.u16 	[%r5], %rs2;
$L__BB272_114:
	bar.sync 	0;
	setp.lt.u32 	%p48, %r215, 66;
	@%p48 bra 	$L__BB272_118;
$L__BB272_115:
	shr.u32 	%r50, %r215, 1;
	setp.ge.u32 	%p49, %r1, %r50;
	@%p49 bra 	$L__BB272_117;
	ld.shared.u16 	%rs6, [%r5];
	and.b32  	%r203, %r215, 2046;
	add.s32 	%r204, %r5, %r203;
	ld.shared.u16 	%rs7, [%r204];
	add.s16 	%rs8, %rs7, %rs6;
	st.shared.u16 	[%r5], %rs8;
$L__BB272_117:
	bar.sync 	0;
	setp.gt.u32 	%p50, %r215, 131;
	mov.u32 	%r215, %r50;
	@%p50 bra 	$L__BB272_115;
$L__BB272_118:
	setp.gt.u32 	%p51, %r1, 31;
	@%p51 bra 	$L__BB272_121;
	ld.volatile.shared.u16 	%rs9, [%r5];
	ld.volatile.shared.u16 	%rs10, [%r5+64];
	add.s16 	%rs11, %rs10, %rs9;
	st.volatile.shared.u16 	[%r5], %rs11;
	ld.volatile.shared.u16 	%rs12, [%r5];
	ld.volatile.shared.u16 	%rs13, [%r5+32];
	add.s16 	%rs14, %rs13, %rs12;
	st.volatile.shared.u16 	[%r5], %rs14;
	ld.volatile.shared.u16 	%rs15, [%r5];
	ld.volatile.shared.u16 	%rs16, [%r5+16];
	add.s16 	%rs17, %rs16, %rs15;
	st.volatile.shared.u16 	[%r5], %rs17;
	ld.volatile.shared.u16 	%rs18, [%r5];
	ld.volatile.shared.u16 	%rs19, [%r5+8];
	add.s16 	%rs20, %rs19, %rs18;
	st.volatile.shared.u16 	[%r5], %rs20;
	ld.volatile.shared.u16 	%rs21, [%r5];
	ld.volatile.shared.u16 	%rs22, [%r5+4];
	add.s16 	%rs23, %rs22, %rs21;
	st.volatile.shared.u16 	[%r5], %rs23;
	ld.volatile.shared.u16 	%rs24, [%r5];
	ld.volatile.shared.u16 	%rs25, [%r5+2];
	add.s16 	%rs26, %rs25, %rs24;
	st.volatile.shared.u16 	[%r5], %rs26;
	setp.ne.s32 	%p52, %r1, 0;
	@%p52 bra 	$L__BB272_121;
	ld.param.u64 	%rd486, [contiguous_nansum2_u16_param_0];
	ld.shared.u16 	%rs27, [nansumsdata_u16];
	cvt.u64.u32 	%rd480, %r2;
	mov.u32 	%r205, %ctaid.y;
	cvt.u64.u32 	%rd481, %r205;
	mad.lo.s64 	%rd482, %rd265, %rd481, %rd480;
	cvta.to.global.u64 	%rd483, %rd486;
	shl.b64 	%rd484, %rd482, 1;
	add.s64 	%rd485, %rd483, %rd484;
	st.global.u16 	[%rd485], %rs27;
$L__BB272_121:
	ret;

}
	// .globl	contiguous_nansum22_u16
.visible .entry contiguous_nansum22_u16(
	.param .u64 .ptr .align 1 contiguous_nansum22_u16_param_0,
	.param .u64 .ptr .align 1 contiguous_nansum22_u16_param_1,
	.param .u64 contiguous_nansum22_u16_param_2,
	.param .u64 contiguous_nansum22_u16_param_3
)
{
	.reg .pred 	%p<8>;
	.reg .b16 	%rs<28>;
	.reg .b32 	%r<19>;
	.reg .b64 	%rd<27>;

	ld.param.u64 	%rd4, [contiguous_nansum22_u16_param_0];
	ld.param.u64 	%rd7, [contiguous_nansum22_u16_param_1];
	ld.param.u64 	%rd5, [contiguous_nansum22_u16_param_2];
	ld.param.u64 	%rd6, [contiguous_nansum22_u16_param_3];
	cvta.to.global.u64 	%rd1, %rd7;
	mov.u32 	%r1, %tid.x;
	mov.u32 	%r2, %ctaid.x;
	mov.u32 	%r18, %ntid.x;
	mul.lo.s32 	%r8, %r2, %r18;
	shl.b32 	%r9, %r8, 1;
	add.s32 	%r4, %r9, %r1;
	shl.b32 	%r10, %r1, 1;
	mov.u32 	%r11, nansumsdata_u16;
	add.s32 	%r5, %r11, %r10;
	mov.b16 	%rs1, 0;
	st.shared.u16 	[%r5], %rs1;
	add.s32 	%r12, %r4, %r18;
	cvt.u64.u32 	%rd2, %r12;
	setp.le.u64 	%p1, %rd5, %rd2;
	@%p1 bra 	$L__BB273_2;
	cvt.u64.u32 	%rd12, %r4;
	mov.u32 	%r14, %ctaid.y;
	cvt.u64.u32 	%rd13, %r14;
	mul.lo.s64 	%rd14, %rd5, %rd13;
	add.s64 	%rd15, %rd14, %rd12;
	shl.b64 	%rd16, %rd15, 1;
	add.s64 	%rd17, %rd1, %rd16;
	ld.global.u16 	%rs3, [%rd17];
	add.s64 	%rd18, %rd14, %rd2;
	shl.b64 	%rd19, %rd18, 1;
	add.s64 	%rd20, %rd1, %rd19;
	ld.global.u16 	%rs4, [%rd20];
	add.s16 	%rs5, %rs4, %rs3;
	st.shared.u16 	[%r5], %rs5;
	bra.uni 	$L__BB273_4;
$L__BB273_2:
	cvt.u64.u32 	%rd3, %r4;
	setp.le.u64 	%p2, %rd5, %rd3;
	@%p2 bra 	$L__BB273_4;
	mov.u32 	%r13, %ctaid.y;
	cvt.u64.u32 	%rd8, %r13;
	mad.lo.s64 	%rd9, %rd5, %rd8, %rd3;
	shl.b64 	%rd10, %rd9, 1;
	add.s64 	%rd11, %rd1, %rd10;
	ld.global.u16 	%rs2, [%rd11];
	st.shared.u16 	[%r5], %rs2;
$L__BB273_4:
	bar.sync 	0;
	setp.lt.u32 	%p3, %r18, 66;
	@%p3 bra 	$L__BB273_8;
$L__BB273_5:
	shr.u32 	%r7, %r18, 1;
	setp.ge.u32 	%p4, %r1, %r7;
	@%p4 bra 	$L__BB273_7;
	ld.shared.u16 	%rs6, [%r5];
	and.b32  	%r15, %r18, 2046;
	add.s32 	%r16, %r5, %r15;
	ld.shared.u16 	%rs7, [%r16];
	add.s16 	%rs8, %rs7, %rs6;
	st.shared.u16 	[%r5], %rs8;
$L__BB273_7:
	bar.sync 	0;
	setp.gt.u32 	%p5, %r18, 131;
	mov.u32 	%r18, %r7;
	@%p5 bra 	$L__BB273_5;
$L__BB273_8:
	setp.gt.u32 	%p6, %r1, 31;
	@%p6 bra 	$L__BB273_11;
	ld.volatile.shared.u16 	%rs9, [%r5];
	ld.volatile.shared.u16 	%rs10, [%r5+64];
	add.s16 	%rs11, %rs10, %rs9;
	st.volatile.shared.u16 	[%r5], %rs11;
	ld.volatile.shared.u16 	%rs12, [%r5];
	ld.volatile.shared.u16 	%rs13, [%r5+32];
	add.s16 	%rs14, %rs13, %rs12;
	st.volatile.shared.u16 	[%r5], %rs14;
	ld.volatile.shared.u16 	%rs15, [%r5];
	ld.volatile.shared.u16 	%rs16, [%r5+16];
	add.s16 	%rs17, %rs16, %rs15;
	st.volatile.shared.u16 	[%r5], %rs17;
	ld.volatile.shared.u16 	%rs18, [%r5];
	ld.volatile.shared.u16 	%rs19, [%r5+8];
	add.s16 	%rs20, %rs19, %rs18;
	st.volatile.shared.u16 	[%r5], %rs20;
	ld.volatile.shared.u16 	%rs21, [%r5];
	ld.volatile.shared.u16 	%rs22, [%r5+4];
	add.s16 	%rs23, %rs22, %rs21;
	st.volatile.shared.u16 	[%r5], %rs23;
	ld.volatile.shared.u16 	%rs24, [%r5];
	ld.volatile.shared.u16 	%rs25, [%r5+2];
	add.s16 	%rs26, %rs25, %rs24;
	st.volatile.shared.u16 	[%r5], %rs26;
	setp.ne.s32 	%p7, %r1, 0;
	@%p7 bra 	$L__BB273_11;
	ld.shared.u16 	%rs27, [nansumsdata_u16];
	cvt.u64.u32 	%rd21, %r2;
	mov.u32 	%r17, %ctaid.y;
	cvt.u64.u32 	%rd22, %r17;
	mad.lo.s64 	%rd23, %rd6, %rd22, %rd21;
	cvta.to.global.u64 	%rd24, %rd4;
	shl.b64 	%rd25, %rd23, 1;
	add.s64 	%rd26, %rd24, %rd25;
	st.global.u16 	[%rd26], %rs27;
$L__BB273_11:
	ret;

}
	// .globl	contiguous_nansum3_u16
.visible .entry contiguous_nansum3_u16(
	.param .u64 .ptr .align 1 contiguous_nansum3_u16_param_0,
	.param .u64 .ptr .align 1 contiguous_nansum3_u16_param_1,
	.param .u64 .ptr .align 1 contiguous_nansum3_u16_param_2,
	.param .u64 .ptr .align 1 contiguous_nansum3_u16_param_3,
	.param .u64 contiguous_nansum3_u16_param_4,
	.param .u64 contiguous_nansum3_u16_param_5,
	.param .u64 contiguous_nansum3_u16_param_6
)
{
	.reg .pred 	%p<38>;
	.reg .b16 	%rs<56>;
	.reg .b32 	%r<204>;
	.reg .b64 	%rd<308>;

	ld.param.u64 	%rd144, [contiguous_nansum3_u16_param_0];
	ld.param.u64 	%rd145, [contiguous_nansum3_u16_param_1];
	ld.param.u64 	%rd148, [contiguous_nansum3_u16_param_2];
	ld.param.u64 	%rd149, [contiguous_nansum3_u16_param_3];
	ld.param.u64 	%rd146, [contiguous_nansum3_u16_param_4];
	ld.param.u64 	%rd147, [contiguous_nansum3_u16_param_5];
	ld.param.u64 	%rd150, [contiguous_nansum3_u16_param_6];
	cvta.to.global.u64 	%rd1, %rd149;
	cvta.to.global.u64 	%rd2, %rd148;
	mov.u32 	%r1, %tid.y;
	mov.u32 	%r2, %ntid.x;
	mov.u32 	%r3, %tid.x;
	mad.lo.s32 	%r64, %r1, %r2, %r3;
	mov.u32 	%r65, %ctaid.x;
	mad.lo.s32 	%r66, %r65, %r2, %r3;
	mov.u32 	%r4, %ctaid.y;
	mov.u32 	%r5, %ntid.y;
	mad.lo.s32 	%r67, %r4, %r5, %r1;
	shl.b32 	%r68, %r64, 1;
	mov.u32 	%r69, nansumsdata_u16;
	add.s32 	%r7, %r69, %r68;
	mov.b16 	%rs16, 0;
	st.shared.u16 	[%r7], %rs16;
	cvt.u64.u32 	%rd3, %r66;
	setp.le.u64 	%p1, %rd147, %rd3;
	cvt.u64.u32 	%rd152, %r67;
	setp.le.u64 	%p2, %rd150, %rd152;
	or.pred  	%p3, %p1, %p2;
	@%p3 bra 	$L__BB274_76;
	cvt.u32.u64 	%r70, %rd3;
	cvt.u32.u64 	%r71, %rd147;
	mad.lo.s32 	%r194, %r67, %r71, %r70;
	cvt.u32.u64 	%r9, %rd146;
	add.s32 	%r193, %r9, -1;
	setp.lt.s32 	%p4, %r193, 0;
	mov.b64 	%rd307, 0;
	@%p4 bra 	$L__BB274_59;
	setp.lt.u32 	%p5, %r193, 7;
	mov.b64 	%rd307, 0;
	@%p5 bra 	$L__BB274_30;
	add.s32 	%r189, %r9, -4;
	and.b32  	%r72, %r9, -8;
	neg.s32 	%r188, %r72;
	mov.b64 	%rd307, 0;
$L__BB274_4:
	.pragma "nounroll";
	add.s32 	%r16, %r189, 3;
	cvt.u64.u32 	%rd5, %r194;
	mul.wide.u32 	%rd157, %r16, 8;
	add.s64 	%rd158, %rd2, %rd157;
	ld.global.u64 	%rd6, [%rd158];
	and.b64  	%rd159, %rd6, -4294967296;
	setp.ne.s64 	%p6, %rd159, 0;
	@%p6 bra 	$L__BB274_6;
	cvt.u32.u64 	%r73, %rd6;
	cvt.u32.u64 	%r74, %rd5;
	div.u32 	%r75, %r74, %r73;
	mul.lo.s32 	%r76, %r75, %r73;
	sub.s32 	%r77, %r74, %r76;
	cvt.u64.u32 	%rd272, %r75;
	cvt.u64.u32 	%rd273, %r77;
	bra.uni 	$L__BB274_7;
$L__BB274_6:
	div.s64 	%rd272, %rd5, %rd6;
	mul.lo.s64 	%rd160, %rd272, %rd6;
	sub.s64 	%rd273, %rd5, %rd160;
$L__BB274_7:
	mul.wide.u32 	%rd161, %r16, 8;
	add.s64 	%rd162, %rd1, %rd161;
	ld.global.u64 	%rd163, [%rd162];
	mad.lo.s64 	%rd13, %rd163, %rd273, %rd307;
	add.s32 	%r17, %r189, 2;
	and.b64  	%rd14, %rd272, 4294967295;
	mul.wide.u32 	%rd164, %r17, 8;
	add.s64 	%rd165, %rd2, %rd164;
	ld.global.u64 	%rd15, [%rd165];
	and.b64  	%rd166, %rd15, -4294967296;
	setp.ne.s64 	%p7, %rd166, 0;
	@%p7 bra 	$L__BB274_9;
	cvt.u32.u64 	%r78, %rd15;
	cvt.u32.u64 	%r79, %rd14;
	div.u32 	%r80, %r79, %r78;
	mul.lo.s32 	%r81, %r80, %r78;
	sub.s32 	%r82, %r79, %r81;
	cvt.u64.u32 	%rd274, %r80;
	cvt.u64.u32 	%rd275, %r82;
	bra.uni 	$L__BB274_10;
$L__BB274_9:
	div.s64 	%rd274, %rd14, %rd15;
	mul.lo.s64 	%rd167, %rd274, %rd15;
	sub.s64 	%rd275, %rd14, %rd167;
$L__BB274_10:
	mul.wide.u32 	%rd168, %r17, 8;
	add.s64 	%rd169, %rd1, %rd168;
	ld.global.u64 	%rd170, [%rd169];
	mad.lo.s64 	%rd22, %rd170, %rd275, %rd13;
	add.s32 	%r18, %r189, 1;
	and.b64  	%rd23, %rd274, 4294967295;
	mul.wide.u32 	%rd171, %r18, 8;
	add.s64 	%rd172, %rd2, %rd171;
	ld.global.u64 	%rd24, [%rd172];
	and.b64  	%rd173, %rd24, -4294967296;
	setp.ne.s64 	%p8, %rd173, 0;
	@%p8 bra 	$L__BB274_12;
	cvt.u32.u64 	%r83, %rd24;
	cvt.u32.u64 	%r84, %rd23;
	div.u32 	%r85, %r84, %r83;
	mul.lo.s32 	%r86, %r85, %r83;
	sub.s32 	%r87, %r84, %r86;
	cvt.u64.u32 	%rd276, %r85;
	cvt.u64.u32 	%rd277, %r87;
	bra.uni 	$L__BB274_13;
$L__BB274_12:
	div.s64 	%rd276, %rd23, %rd24;
	mul.lo.s64 	%rd174, %rd276, %rd24;
	sub.s64 	%rd277, %rd23, %rd174;
$L__BB274_13:
	mul.wide.u32 	%rd175, %r18, 8;
	add.s64 	%rd176, %rd1, %rd175;
	ld.global.u64 	%rd177, [%rd176];
	mad.lo.s64 	%rd31, %rd177, %rd277, %rd22;
	and.b64  	%rd32, %rd276, 4294967295;
	mul.wide.u32 	%rd178, %r189, 8;
	add.s64 	%rd179, %rd2, %rd178;
	ld.global.u64 	%rd33, [%rd179];
	and.b64  	%rd180, %rd33, -4294967296;
	setp.ne.s64 	%p9, %rd180, 0;
	@%p9 bra 	$L__BB274_15;
	cvt.u32.u64 	%r88, %rd33;
	cvt.u32.u64 	%r89, %rd32;
	div.u32 	%r90, %r89, %r88;
	mul.lo.s32 	%r91, %r90, %r88;
	sub.s32 	%r92, %r89, %r91;
	cvt.u64.u32 	%rd278, %r90;
	cvt.u64.u32 	%rd279, %r92;
	bra.uni 	$L__BB274_16;
$L__BB274_15:
	div.s64 	%rd278, %rd32, %rd33;
	mul.lo.s64 	%rd181, %rd278, %rd33;
	sub.s64 	%rd279, %rd32, %rd181;
$L__BB274_16:
	mul.wide.u32 	%rd182, %r189, 8;
	add.s64 	%rd183, %rd1, %rd182;
	ld.global.u64 	%rd184, [%rd183];
	mad.lo.s64 	%rd40, %rd184, %rd279, %rd31;
	add.s32 	%r19, %r189, -1;
	and.b64  	%rd41, %rd278, 4294967295;
	mul.wide.u32 	%rd185, %r19, 8;
	add.s64 	%rd186, %rd2, %rd185;
	ld.global.u64 	%rd42, [%rd186];
	and.b64  	%rd187, %rd42, -4294967296;
	setp.ne.s64 	%p10, %rd187, 0;
	@%p10 bra 	$L__BB274_18;
	cvt.u32.u64 	%r93, %rd42;
	cvt.u32.u64 	%r94, %rd41;
	div.u32 	%r95, %r94, %r93;
	mul.lo.s32 	%r96, %r95, %r93;
	sub.s32 	%r97, %r94, %r96;
	cvt.u64.u32 	%rd280, %r95;
	cvt.u64.u32 	%rd281, %r97;
	bra.uni 	$L__BB274_19;
$L__BB274_18:
	div.s64 	%rd280, %rd41, %rd42;
	mul.lo.s64 	%rd188, %rd280, %rd42;
	sub.s64 	%rd281, %rd41, %rd188;
$L__BB274_19:
	mul.wide.u32 	%rd189, %r19, 8;
	add.s64 	%rd190, %rd1, %rd189;
	ld.global.u64 	%rd191, [%rd190];
	mad.lo.s64 	%rd49, %rd191, %rd281, %rd40;
	add.s32 	%r20, %r189, -2;
	and.b64  	%rd50, %rd280, 4294967295;
	mul.wide.u32 	%rd192, %r20, 8;
	add.s64 	%rd193, %rd2, %rd192;
	ld.global.u64 	%rd51, [%rd193];
	and.b64  	%rd194, %rd51, -4294967296;
	setp.ne.s64 	%p11, %rd194, 0;
	@%p11 bra 	$L__BB274_21;
	cvt.u32.u64 	%r98, %rd51;
	cvt.u32.u64 	%r99, %rd50;
	div.u32 	%r100, %r99, %r98;
	mul.lo.s32 	%r101, %r100, %r98;
	sub.s32 	%r102, %r99, %r101;
	cvt.u64.u32 	%rd282, %r100;
	cvt.u64.u32 	%rd283, %r102;
	bra.uni 	$L__BB274_22;
$L__BB274_21:
	div.s64 	%rd282, %rd50, %rd51;
	mul.lo.s64 	%rd195, %rd282, %rd51;
	sub.s64 	%rd283, %rd50, %rd195;
$L__BB274_22:
	mul.wide.u32 	%rd196, %r20, 8;
	add.s64 	%rd197, %rd1, %rd196;
	ld.global.u64 	%rd198, [%rd197];
	mad.lo.s64 	%rd58, %rd198, %rd283, %rd49;
	add.s32 	%r21, %r189, -3;
	and.b64  	%rd59, %rd282, 4294967295;
	mul.wide.u32 	%rd199, %r21, 8;
	add.s64 	%rd200, %rd2, %rd199;
	ld.global.u64 	%rd60, [%rd200];
	and.b64  	%rd201, %rd60, -4294967296;
	setp.ne.s64 	%p12, %rd201, 0;
	@%p12 bra 	$L__BB274_24;
	cvt.u32.u64 	%r103, %rd60;
	cvt.u32.u64 	%r104, %rd59;
	div.u32 	%r105, %r104, %r103;
	mul.lo.s32 	%r106, %r105, %r103;
	sub.s32 	%r107, %r104, %r106;
	cvt.u64.u32 	%rd284, %r105;
	cvt.u64.u32 	%rd285, %r107;
	bra.uni 	$L__BB274_25;
$L__BB274_24:
	div.s64 	%rd284, %rd59, %rd60;
	mul.lo.s64 	%rd202, %rd284, %rd60;
	sub.s64 	%rd285, %rd59, %rd202;
$L__BB274_25:
	mul.wide.u32 	%rd203, %r21, 8;
	add.s64 	%rd204, %rd1, %rd203;
	ld.global.u64 	%rd205, [%rd204];
	mad.lo.s64 	%rd67, %rd205, %rd285, %rd58;
	and.b64  	%rd68, %rd284, 4294967295;
	add.s32 	%r108, %r189, -4;
	mul.wide.u32 	%rd206, %r108, 8;
	add.s64 	%rd207, %rd2, %rd206;
	ld.global.u64 	%rd69, [%rd207];
	and.b64  	%rd208, %rd69, -4294967296;
	setp.ne.s64 	%p13, %rd208, 0;
	@%p13 bra 	$L__BB274_27;
	cvt.u32.u64 	%r109, %rd69;
	cvt.u32.u64 	%r110, %rd68;
	div.u32 	%r111, %r110, %r109;
	mul.lo.s32 	%r112, %r111, %r109;
	sub.s32 	%r113, %r110, %r112;
	cvt.u64.u32 	%rd286, %r111;
	cvt.u64.u32 	%rd287, %r113;
	bra.uni 	$L__BB274_28;
$L__BB274_27:
	div.s64 	%rd286, %rd68, %rd69;
	mul.lo.s64 	%rd209, %rd286, %rd69;
	sub.s64 	%rd287, %rd68, %rd209;
$L__BB274_28:
	mul.wide.u32 	%rd210, %r108, 8;
	add.s64 	%rd211, %rd1, %rd210;
	ld.global.u64 	%rd212, [%rd211];
	mad.lo.s64 	%rd307, %rd212, %rd287, %rd67;
	cvt.u32.u64 	%r194, %rd286;
	add.s32 	%r189, %r189, -8;
	add.s32 	%r188, %r188, 8;
	setp.ne.s32 	%p14, %r188, 0;
	@%p14 bra 	$L__BB274_4;
	add.s32 	%r193, %r189, 3;
$L__BB274_30:
	and.b32  	%r28, %r9, 7;
	setp.eq.s32 	%p15, %r28, 0;
	@%p15 bra 	$L__BB274_59;
	and.b32  	%r29, %r9, 3;
	setp.lt.u32 	%p16, %r28, 4;
	@%p16 bra 	$L__BB274_45;
	cvt.u64.u32 	%rd79, %r194;
	mul.wide.u32 	%rd214, %r193, 8;
	add.s64 	%rd215, %rd2, %rd214;
	ld.global.u64 	%rd80, [%rd215];
	and.b64  	%rd216, %rd80, -4294967296;
	setp.ne.s64 	%p17, %rd216, 0;
	@%p17 bra 	$L__BB274_34;
	cvt.u32.u64 	%r115, %rd80;
	cvt.u32.u64 	%r116, %rd79;
	div.u32 	%r117, %r116, %r115;
	mul.lo.s32 	%r118, %r117, %r115;
	sub.s32 	%r119, %r116, %r118;
	cvt.u64.u32 	%rd290, %r117;
	cvt.u64.u32 	%rd291, %r119;
	bra.uni 	$L__BB274_35;
$L__BB274_34:
	div.s64 	%rd290, %rd79, %rd80;
	mul.lo.s64 	%rd217, %rd290, %rd80;
	sub.s64 	%rd291, %rd79, %rd217;
$L__BB274_35:
	mul.wide.u32 	%rd218, %r193, 8;
	add.s64 	%rd219, %rd1, %rd218;
	ld.global.u64 	%rd220, [%rd219];
	mad.lo.s64 	%rd87, %rd220, %rd291, %rd307;
	add.s32 	%r30, %r193, -1;
	and.b64  	%rd88, %rd290, 4294967295;
	mul.wide.u32 	%rd221, %r30, 8;
	add.s64 	%rd222, %rd2, %rd221;
	ld.global.u64 	%rd89, [%rd222];
	and.b64  	%rd223, %rd89, -4294967296;
	setp.ne.s64 	%p18, %rd223, 0;
	@%p18 bra 	$L__BB274_37;
	cvt.u32.u64 	%r120, %rd89;
	cvt.u32.u64 	%r121, %rd88;
	div.u32 	%r122, %r121, %r120;
	mul.lo.s32 	%r123, %r122, %r120;
	sub.s32 	%r124, %r121, %r123;
	cvt.u64.u32 	%rd292, %r122;
	cvt.u64.u32 	%rd293, %r124;
	bra.uni 	$L__BB274_38;
$L__BB274_37:
	div.s64 	%rd292, %rd88, %rd89;
	mul.lo.s64 	%rd224, %rd292, %rd89;
	sub.s64 	%rd293, %rd88, %rd224;
$L__BB274_38:
	mul.wide.u32 	%rd225, %r30, 8;
	add.s64 	%rd226, %rd1, %rd225;
	ld.global.u64 	%rd227, [%rd226];
	mad.lo.s64 	%rd96, %rd227, %rd293, %rd87;
	add.s32 	%r31, %r193, -2;
	and.b64  	%rd97, %rd292, 4294967295;
	mul.wide.u32 	%rd228, %r31, 8;
	add.s64 	%rd229, %rd2, %rd228;
	ld.global.u64 	%rd98, [%rd229];
	and.b64  	%rd230, %rd98, -4294967296;
	setp.ne.s64 	%p19, %rd230, 0;
	@%p19 bra 	$L__BB274_40;
	cvt.u32.u64 	%r125, %rd98;
	cvt.u32.u64 	%r126, %rd97;
	div.u32 	%r127, %r126, %r125;
	mul.lo.s32 	%r128, %r127, %r125;
	sub.s32 	%r129, %r126, %r128;
	cvt.u64.u32 	%rd294, %r127;
	cvt.u64.u32 	%rd295, %r129;
	bra.uni 	$L__BB274_41;
$L__BB274_40:
	div.s64 	%rd294, %rd97, %rd98;
	mul.lo.s64 	%rd231, %rd294, %rd98;
	sub.s64 	%rd295, %rd97, %rd231;
$L__BB274_41:
	mul.wide.u32 	%rd232, %r31, 8;
	add.s64 	%rd233, %rd1, %rd232;
	ld.global.u64 	%rd234, [%rd233];
	mad.lo.s64 	%rd105, %rd234, %rd295, %rd96;
	add.s32 	%r32, %r193, -3;
	and.b64  	%rd106, %rd294, 4294967295;
	mul.wide.u32 	%rd235, %r32, 8;
	add.s64 	%rd236, %rd2, %rd235;
	ld.global.u64 	%rd107, [%rd236];
	and.b64  	%rd237, %rd107, -4294967296;
	setp.ne.s64 	%p20, %rd237, 0;
	@%p20 bra 	$L__BB274_43;
	cvt.u32.u64 	%r130, %rd107;
	cvt.u32.u64 	%r131, %rd106;
	div.u32 	%r132, %r131, %r130;
	mul.lo.s32 	%r133, %r132, %r130;
	sub.s32 	%r134, %r131, %r133;
	cvt.u64.u32 	%rd296, %r132;
	cvt.u64.u32 	%rd297, %r134;
	bra.uni 	$L__BB274_44;
$L__BB274_43:
	div.s64 	%rd296, %rd106, %rd107;
	mul.lo.s64 	%rd238, %rd296, %rd107;
	sub.s64 	%rd297, %rd106, %rd238;
$L__BB274_44:
	mul.wide.u32 	%rd239, %r32, 8;
	add.s64 	%rd240, %rd1, %rd239;
	ld.global.u64 	%rd241, [%rd240];
	mad.lo.s64 	%rd307, %rd241, %rd297, %rd105;
	cvt.u32.u64 	%r194, %rd296;
	add.s32 	%r193, %r193, -4;
$L__BB274_45:
	setp.eq.s32 	%p21, %r29, 0;
	@%p21 bra 	$L__BB274_59;
	setp.eq.s32 	%p22, %r29, 1;
	@%p22 bra 	$L__BB274_54;
	cvt.u64.u32 	%rd117, %r194;
	mul.wide.u32 	%rd243, %r193, 8;
	add.s64 	%rd244, %rd2, %rd243;
	ld.global.u64 	%rd118, [%rd244];
	and.b64  	%rd245, %rd118, -4294967296;
	setp.ne.s64 	%p23, %rd245, 0;
	@%p23 bra 	$L__BB274_49;
	cvt.u32.u64 	%r135, %rd118;
	cvt.u32.u64 	%r136, %rd117;
	div.u32 	%r137, %r136, %r135;
	mul.lo.s32 	%r138, %r137, %r135;
	sub.s32 	%r139, %r136, %r138;
	cvt.u64.u32 	%rd300, %r137;
	cvt.u64.u32 	%rd301, %r139;
	bra.uni 	$L__BB274_50;
$L__BB274_49:
	div.s64 	%rd300, %rd117, %rd118;
	mul.lo.s64 	%rd246, %rd300, %rd118;
	sub.s64 	%rd301, %rd117, %rd246;
$L__BB274_50:
	add.s64 	%rd248, %rd1, %rd243;
	ld.global.u64 	%rd249, [%rd248];
	mad.lo.s64 	%rd125, %rd249, %rd301, %rd307;
	add.s32 	%r37, %r193, -1;
	and.b64  	%rd126, %rd300, 4294967295;
	mul.wide.u32 	%rd250, %r37, 8;
	add.s64 	%rd251, %rd2, %rd250;
	ld.global.u64 	%rd127, [%rd251];
	and.b64  	%rd252, %rd127, -4294967296;
	setp.ne.s64 	%p24, %rd252, 0;
	@%p24 bra 	$L__BB274_52;
	cvt.u32.u64 	%r140, %rd127;
	cvt.u32.u64 	%r141, %rd126;
	div.u32 	%r142, %r141, %r140;
	mul.lo.s32 	%r143, %r142, %r140;
	sub.s32 	%r144, %r141, %r143;
	cvt.u64.u32 	%rd302, %r142;
	cvt.u64.u32 	%rd303, %r144;
	bra.uni 	$L__BB274_53;
$L__BB274_52:
	div.s64 	%rd302, %rd126, %rd127;
	mul.lo.s64 	%rd253, %rd302, %rd127;
	sub.s64 	%rd303, %rd126, %rd253;
$L__BB274_53:
	add.s64 	%rd255, %rd1, %rd250;
	ld.global.u64 	%rd256, [%rd255];
	mad.lo.s64 	%rd307, %rd256, %rd303, %rd125;
	cvt.u32.u64 	%r194, %rd302;
	add.s32 	%r193, %r193, -2;
$L__BB274_54:
	and.b32  	%r145, %r9, 1;
	setp.eq.b32 	%p25, %r145, 1;
	not.pred 	%p26, %p25;
	@%p26 bra 	$L__BB274_59;
	cvt.u64.u32 	%rd137, %r194;
	mul.wide.u32 	%rd257, %r193, 8;
	add.s64 	%rd258, %rd2, %rd257;
	ld.global.u64 	%rd138, [%rd258];
	and.b64  	%rd259, %rd138, -4294967296;
	setp.ne.s64 	%p27, %rd259, 0;
	@%p27 bra 	$L__BB274_57;
	cvt.u32.u64 	%r146, %rd138;
	cvt.u32.u64 	%r147, %rd137;
	rem.u32 	%r148, %r147, %r146;
	cvt.u64.u32 	%rd306, %r148;
	bra.uni 	$L__BB274_58;
$L__BB274_57:
	rem.s64 	%rd306, %rd137, %rd138;
$L__BB274_58:
	add.s64 	%rd261, %rd1, %rd257;
	ld.global.u64 	%rd262, [%rd261];
	mad.lo.s64 	%rd307, %rd262, %rd306, %rd307;
$L__BB274_59:
	cvta.to.global.u64 	%rd263, %rd145;
	shl.b64 	%rd264, %rd307, 1;
	add.s64 	%rd265, %rd263, %rd264;
	ld.global.u16 	%rs17, [%rd265];
	st.shared.u16 	[%r7], %rs17;
	bar.sync 	0;
	setp.ne.s32 	%p28, %r1, 0;
	@%p28 bra 	$L__BB274_76;
	setp.gt.u32 	%p29, %r5, 1;
	@%p29 bra 	$L__BB274_62;
	shl.b32 	%r149, %r3, 1;
	mov.u32 	%r150, nansumsdata_u16;
	add.s32 	%r151, %r150, %r149;
	ld.shared.u16 	%rs54, [%r151];
	bra.uni 	$L__BB274_75;
$L__BB274_62:
	shl.b32 	%r153, %r3, 1;
	mov.u32 	%r154, nansumsdata_u16;
	add.s32 	%r42, %r154, %r153;
	ld.shared.u16 	%rs54, [%r42];
	add.s32 	%r43, %r5, -1;
	add.s32 	%r155, %r5, -2;
	and.b32  	%r44, %r43, 7;
	setp.lt.u32 	%p30, %r155, 7;
	mov.b32 	%r202, 1;
	@%p30 bra 	$L__BB274_66;
	and.b32  	%r158, %r43, -8;
	neg.s32 	%r199, %r158;
	shl.b32 	%r46, %r2, 1;
	add.s32 	%r160, %r153, %r46;
	add.s32 	%r197, %r154, %r160;
	shl.b32 	%r48, %r2, 4;
	mov.b32 	%r200, 1;
	mov.b32 	%r198, 0;
$L__BB274_64:
	.pragma "nounroll";
	mul.lo.s32 	%r162, %r200, %r2;
	shl.b32 	%r163, %r162, 1;
	add.s32 	%r164, %r42, %r163;
	ld.shared.u16 	%rs19, [%r197];
	add.s16 	%rs20, %rs19, %rs54;
	add.s32 	%r165, %r164, %r46;
	ld.shared.u16 	%rs21, [%r165];
	add.s16 	%rs22, %rs21, %rs20;
	add.s32 	%r166, %r165, %r46;
	ld.shared.u16 	%rs23, [%r166];
	add.s16 	%rs24, %rs23, %rs22;
	add.s32 	%r167, %r166, %r46;
	ld.shared.u16 	%rs25, [%r167];
	add.s16 	%rs26, %rs25, %rs24;
	add.s32 	%r168, %r167, %r46;
	ld.shared.u16 	%rs27, [%r168];
	add.s16 	%rs28, %rs27, %rs26;
	add.s32 	%r169, %r168, %r46;
	ld.shared.u16 	%rs29, [%r169];
	add.s16 	%rs30, %rs29, %rs28;
	add.s32 	%r170, %r169, %r46;
	ld.shared.u16 	%rs31, [%r170];
	add.s16 	%rs32, %rs31, %rs30;
	add.s32 	%r171, %r170, %r46;
	ld.shared.u16 	%rs33, [%r171];
	add.s16 	%rs54, %rs33, %rs32;
	add.s32 	%r200, %r200, 8;
	add.s32 	%r199, %r199, 8;
	add.s32 	%r198, %r198, 8;
	add.s32 	%r197, %r197, %r48;
	setp.ne.s32 	%p31, %r199, 0;
	@%p31 bra 	$L__BB274_64;
	add.s32 	%r202, %r198, 1;
$L__BB274_66:
	setp.eq.s32 	%p32, %r44, 0;
	@%p32 bra 	$L__BB274_74;
	and.b32  	%r59, %r43, 3;
	setp.lt.u32 	%p33, %r44, 4;
	@%p33 bra 	$L__BB274_69;
	mul.lo.s32 	%r172, %r202, %r2;
	shl.b32 	%r173, %r172, 1;
	add.s32 	%r174, %r42, %r173;
	ld.shared.u16 	%rs35, [%r174];
	add.s16 	%rs36, %rs35, %rs54;
	shl.b32 	%r175, %r2, 1;
	add.s32 	%r176, %r174, %r175;
	ld.shared.u16 	%rs37, [%r176];
	add.s16 	%rs38, %rs37, %rs36;
	add.s32 	%r177, %r176, %r175;
	ld.shared.u16 	%rs39, [%r177];
	add.s16 	%rs40, %rs39, %rs38;
	add.s32 	%r178, %r177, %r175;
	ld.shared.u16 	%rs41, [%r178];
	add.s16 	%rs54, %rs41, %rs40;
	add.s32 	%r202, %r202, 4;
$L__BB274_69:
	setp.eq.s32 	%p34, %r59, 0;
	@%p34 bra 	$L__BB274_74;
	setp.eq.s32 	%p35, %r59, 1;
	@%p35 bra 	$L__BB274_72;
	mul.lo.s32 	%r179, %r202, %r2;
	shl.b32 	%r180, %r179, 1;
	add.s32 	%r181, %r42, %r180;
	ld.shared.u16 	%rs43, [%r181];
	add.s16 	%rs44, %rs43, %rs54;
	shl.b32 	%r182, %r2, 1;
	add.s32 	%r183, %r181, %r182;
	ld.shared.u16 	%rs45, [%r183];
	add.s16 	%rs54, %rs45, %rs44;
	add.s32 	%r202, %r202, 2;
$L__BB274_72:
	and.b32  	%r184, %r43, 1;
	setp.eq.b32 	%p36, %r184, 1;
	not.pred 	%p37, %p36;
	@%p37 bra 	$L__BB274_74;
	mul.lo.s32 	%r185, %r202, %r2;
	shl.b32 	%r186, %r185, 1;
	add.s32 	%r187, %r42, %r186;
	ld.shared.u16 	%rs46, [%r187];
	add.s16 	%rs54, %rs46, %rs54;
$L__BB274_74:
	st.shared.u16 	[%r42], %rs54;
$L__BB274_75:
	cvt.u64.u32 	%rd266, %r4;
	mad.lo.s64 	%rd267, %rd147, %rd266, %rd3;
	cvta.to.global.u64 	%rd268, %rd144;
	shl.b64 	%rd269, %rd267, 1;
	add.s64 	%rd270, %rd268, %rd269;
	st.global.u16 	[%rd270], %rs54;
$L__BB274_76:
	ret;

}
	// .globl	contiguous_nansum33_u16
.visible .entry contiguous_nansum33_u16(
	.param .u64 .ptr .align 1 contiguous_nansum33_u16_param_0,
	.param .u64 .ptr .align 1 contiguous_nansum33_u16_param_1,
	.param .u64 contiguous_nansum33_u16_param_2,
	.param .u64 contiguous_nansum33_u16_param_3,
	.param .u64 contiguous_nansum33_u16_param_4
)
{
	.reg .pred 	%p<14>;
	.reg .b16 	%rs<56>;
	.reg .b32 	%r<85>;
	.reg .b64 	%rd<16>;

	ld.param.u64 	%rd2, [contiguous_nansum33_u16_param_0];
	ld.param.u64 	%rd3, [contiguous_nansum33_u16_param_1];
	ld.param.u64 	%rd4, [contiguous_nansum33_u16_param_3];
	ld.param.u64 	%rd5, [contiguous_nansum33_u16_param_4];
	mov.u32 	%r1, %tid.y;
	mov.u32 	%r2, %ntid.x;
	mov.u32 	%r3, %tid.x;
	mad.lo.s32 	%r30, %r1, %r2, %r3;
	mov.u32 	%r31, %ctaid.x;
	mad.lo.s32 	%r32, %r31, %r2, %r3;
	mov.u32 	%r4, %ctaid.y;
	mov.u32 	%r5, %ntid.y;
	mad.lo.s32 	%r33, %r4, %r5, %r1;
	shl.b32 	%r34, %r30, 1;
	mov.u32 	%r35, nansumsdata_u16;
	add.s32 	%r7, %r35, %r34;
	mov.b16 	%rs16, 0;
	st.shared.u16 	[%r7], %rs16;
	cvt.u64.u32 	%rd1, %r32;
	setp.le.u64 	%p1, %rd4, %rd1;
	cvt.u64.u32 	%rd7, %r33;
	setp.le.u64 	%p2, %rd5, %rd7;
	or.pred  	%p3, %p1, %p2;
	@%p3 bra 	$L__BB275_18;
	cvt.u32.u64 	%r36, %rd1;
	cvta.to.global.u64 	%rd8, %rd3;
	cvt.u32.u64 	%r37, %rd4;
	mad.lo.s32 	%r38, %r33, %r37, %r36;
	mul.wide.u32 	%rd9, %r38, 2;
	add.s64 	%rd10, %rd8, %rd9;
	ld.global.u16 	%rs17, [%rd10];
	st.shared.u16 	[%r7], %rs17;
	bar.sync 	0;
	setp.ne.s32 	%p4, %r1, 0;
	@%p4 bra 	$L__BB275_18;
	setp.gt.u32 	%p5, %r5, 1;
	@%p5 bra 	$L__BB275_4;
	shl.b32 	%r39, %r3, 1;
	add.s32 	%r41, %r35, %r39;
	ld.shared.u16 	%rs54, [%r41];
	bra.uni 	$L__BB275_17;
$L__BB275_4:
	shl.b32 	%r43, %r3, 1;
	add.s32 	%r8, %r35, %r43;
	ld.shared.u16 	%rs54, [%r8];
	add.s32 	%r9, %r5, -1;
	add.s32 	%r45, %r5, -2;
	and.b32  	%r10, %r9, 7;
	setp.lt.u32 	%p6, %r45, 7;
	mov.b32 	%r83, 1;
	@%p6 bra 	$L__BB275_8;
	and.b32  	%r48, %r9, -8;
	neg.s32 	%r80, %r48;
	shl.b32 	%r12, %r2, 1;
	add.s32 	%r50, %r43, %r12;
	add.s32 	%r78, %r35, %r50;
	shl.b32 	%r14, %r2, 4;
	mov.b32 	%r81, 1;
	mov.b32 	%r79, 0;
$L__BB275_6:
	.pragma "nounroll";
	mul.lo.s32 	%r52, %r81, %r2;
	shl.b32 	%r53, %r52, 1;
	add.s32 	%r54, %r8, %r53;
	ld.shared.u16 	%rs19, [%r78];
	add.s16 	%rs20, %rs19, %rs54;
	add.s32 	%r55, %r54, %r12;
	ld.shared.u16 	%rs21, [%r55];
	add.s16 	%rs22, %rs21, %rs20;
	add.s32 	%r56, %r55, %r12;
	ld.shared.u16 	%rs23, [%r56];
	add.s16 	%rs24, %rs23, %rs22;
	add.s32 	%r57, %r56, %r12;
	ld.shared.u16 	%rs25, [%r57];
	add.s16 	%rs26, %rs25, %rs24;
	add.s32 	%r58, %r57, %r12;
	ld.shared.u16 	%rs27, [%r58];
	add.s16 	%rs28, %rs27, %rs26;
	add.s32 	%r59, %r58, %r12;
	ld.shared.u16 	%rs29, [%r59];
	add.s16 	%rs30, %rs29, %rs28;
	add.s32 	%r60, %r59, %r12;
	ld.shared.u16 	%rs31, [%r60];
	add.s16 	%rs32, %rs31, %rs30;
	add.s32 	%r61, %r60, %r12;
	ld.shared.u16 	%rs33, [%r61];
	add.s16 	%rs54, %rs33, %rs32;
	add.s32 	%r81, %r81, 8;
	add.s32 	%r80, %r80, 8;
	add.s32 	%r79, %r79, 8;
	add.s32 	%r78, %r78, %r14;
	setp.ne.s32 	%p7, %r80, 0;
	@%p7 bra 	$L__BB275_6;
	add.s32 	%r83, %r79, 1;
$L__BB275_8:
	setp.eq.s32 	%p8, %r10, 0;
	@%p8 bra 	$L__BB275_16;
	and.b32  	%r25, %r9, 3;
	setp.lt.u32 	%p9, %r10, 4;
	@%p9 bra 	$L__BB275_11;
	mul.lo.s32 	%r62, %r83, %r2;
	shl.b32 	%r63, %r62, 1;
	add.s32 	%r64, %r8, %r63;
	ld.shared.u16 	%rs35, [%r64];
	add.s16 	%rs36, %rs35, %rs54;
	shl.b32 	%r65, %r2, 1;
	add.s32 	%r66, %r64, %r65;
	ld.shared.u16 	%rs37, [%r66];
	add.s16 	%rs38, %rs37, %rs36;
	add.s32 	%r67, %r66, %r65;
	ld.shared.u16 	%rs39, [%r67];
	add.s16 	%rs40, %rs39, %rs38;
	add.s32 	%r68, %r67, %r65;
	ld.shared.u16 	%rs41, [%r68];
	add.s16 	%rs54, %rs41, %rs40;
	add.s32 	%r83, %r83, 4;
$L__BB275_11:
	setp.eq.s32 	%p10, %r25, 0;
	@%p10 bra 	$L__BB275_16;
	setp.eq.s32 	%p11, %r25, 1;
	@%p11 bra 	$L__BB275_14;
	mul.lo.s32 	%r69, %r83, %r2;
	shl.b32 	%r70, %r69, 1;
	add.s32 	%r71, %r8, %r70;
	ld.shared.u16 	%rs43, [%r71];
	add.s16 	%rs44, %rs43, %rs54;
	shl.b32 	%r72, %r2, 1;
	add.s32 	%r73, %r71, %r72;
	ld.shared.u16 	%rs45, [%r73];
	add.s16 	%rs54, %rs45, %rs44;
	add.s32 	%r83, %r83, 2;
$L__BB275_14:
	and.b32  	%r74, %r9, 1;
	setp.eq.b32 	%p12, %r74, 1;
	not.pred 	%p13, %p12;
	@%p13 bra 	$L__BB275_16;
	mul.lo.s32 	%r75, %r83, %r2;
	shl.b32 	%r76, %r75, 1;
	add.s32 	%r77, %r8, %r76;
	ld.shared.u16 	%rs46, [%r77];
	add.s16 	%rs54, %rs46, %rs54;
$L__BB275_16:
	st.shared.u16 	[%r8], %rs54;
$L__BB275_17:
	cvt.u64.u32 	%rd11, %r4;
	mad.lo.s64 	%rd12, %rd4, %rd11, %rd1;
	cvta.to.global.u64 	%rd13, %rd2;
	shl.b64 	%rd14, %rd12, 1;
	add.s64 	%rd15, %rd13, %rd14;
	st.global.u16 	[%rd15], %rs54;
$L__BB275_18:
	ret;

}
	// .globl	contiguous_nansum_u32
.visible .entry contiguous_nansum_u32(
	.param .u64 .ptr .align 1 contiguous_nansum_u32_param_0,
	.param .u64 .ptr .align 1 contiguous_nansum_u32_param_1,
	.param .u64 contiguous_nansum_u32_param_2
)
{
	.reg .pred 	%p<8>;
	.reg .b32 	%r<43>;
	.reg .b64 	%rd<16>;

	ld.param.u64 	%rd4, [contiguous_nansum_u32_param_0];
	ld.param.u64 	%rd6, [contiguous_nansum_u32_param_1];
	ld.param.u64 	%rd5, [contiguous_nansum_u32_param_2];
	cvta.to.global.u64 	%rd1, %rd6;
	mov.u32 	%r1, %tid.x;
	mov.u32 	%r2, %ctaid.x;
	mov.u32 	%r42, %ntid.x;
	mul.lo.s32 	%r8, %r2, %r42;
	shl.b32 	%r9, %r8, 1;
	add.s32 	%r4, %r9, %r1;
	shl.b32 	%r10, %r1, 2;
	mov.u32 	%r11, nansumsdata_u32;
	add.s32 	%r5, %r11, %r10;
	mov.b32 	%r12, 0;
	st.shared.u32 	[%r5], %r12;
	add.s32 	%r13, %r4, %r42;
	cvt.u64.u32 	%rd2, %r13;
	setp.le.u64 	%p1, %rd5, %rd2;
	@%p1 bra 	$L__BB276_2;
	mul.wide.u32 	%rd9, %r4, 4;
	add.s64 	%rd10, %rd1, %rd9;
	ld.global.u32 	%r15, [%rd10];
	shl.b64 	%rd11, %rd2, 2;
	add.s64 	%rd12, %rd1, %rd11;
	ld.global.u32 	%r16, [%rd12];
	add.s32 	%r17, %r16, %r15;
	st.shared.u32 	[%r5], %r17;
	bra.uni 	$L__BB276_4;
$L__BB276_2:
	cvt.u64.u32 	%rd3, %r4;
	setp.le.u64 	%p2, %rd5, %rd3;
	@%p2 bra 	$L__BB276_4;
	shl.b64 	%rd7, %rd3, 2;
	add.s64 	%rd8, %rd1, %rd7;
	ld.global.u32 	%r14, [%rd8];
	st.shared.u32 	[%r5], %r14;
$L__BB276_4:
	bar.sync 	0;
	setp.lt.u32 	%p3, %r42, 66;
	@%p3 bra 	$L__BB276_8;
$L__BB276_5:
	shr.u32 	%r7, %r42, 1;
	setp.ge.u32 	%p4, %r1, %r7;
	@%p4 bra 	$L__BB276_7;
	ld.shared.u32 	%r18, [%r5];
	shl.b32 	%r19, %r7, 2;
	add.s32 	%r20, %r5, %r19;
	ld.shared.u32 	%r21, [%r20];
	add.s32 	%r22, %r21, %r18;
	st.shared.u32 	[%r5], %r22;
$L__BB276_7:
	bar.sync 	0;
	setp.gt.u32 	%p5, %r42, 131;
	mov.u32 	%r42, %r7;
	@%p5 bra 	$L__BB276_5;
$L__BB276_8:
	setp.gt.u32 	%p6, %r1, 31;
	@%p6 bra 	$L__BB276_11;
	ld.volatile.shared.u32 	%r23, [%r5];
	ld.volatile.shared.u32 	%r24, [%r5+128];
	add.s32 	%r25, %r24, %r23;
	st.volatile.shared.u32 	[%r5], %r25;
	ld.volatile.shared.u32 	%r26, [%r5];
	ld.volatile.shared.u32 	%r27, [%r5+64];
	add.s32 	%r28, %r27, %r26;
	st.volatile.shared.u32 	[%r5], %r28;
	ld.volatile.shared.u32 	%r29, [%r5];
	ld.volatile.shared.u32 	%r30, [%r5+32];
	add.s32 	%r31, %r30, %r29;
	st.volatile.shared.u32 	[%r5], %r31;
	ld.volatile.shared.u32 	%r32, [%r5];
	ld.volatile.shared.u32 	%r33, [%r5+16];
	add.s32 	%r34, %r33, %r32;
	st.volatile.shared.u32 	[%r5], %r34;
	ld.volatile.shared.u32 	%r35, [%r5];
	ld.volatile.shared.u32 	%r36, [%r5+8];
	add.s32 	%r37, %r36, %r35;
	st.volatile.shared.u32 	[%r5], %r37;
	ld.volatile.shared.u32 	%r38, [%r5];
	ld.volatile.shared.u32 	%r39, [%r5+4];
	add.s32 	%r40, %r39, %r38;
	st.volatile.shared.u32 	[%r5], %r40;
	setp.ne.s32 	%p7, %r1, 0;
	@%p7 bra 	$L__BB276_11;
	ld.shared.u32 	%r41, [nansumsdata_u32];
	cvta.to.global.u64 	%rd13, %rd4;
	mul.wide.u32 	%rd14, %r2, 4;
	add.s64 	%rd15, %rd13, %rd14;
	st.global.u32 	[%rd15], %r41;
$L__BB276_11:
	ret;

}
	// .globl	uncontiguous_nansum_u32
.visible .entry uncontiguous_nansum_u32(
	.param .u64 .ptr .align 1 uncontiguous_nansum_u32_param_0,
	.param .u64 .ptr .align 1 uncontiguous_nansum_u32_param_1,
	.param .u64 .ptr .align 1 uncontiguous_nansum_u32_param_2,
	.param .u64 .ptr .align 1 uncontiguous_nansum_u32_param_3,
	.param .u64 uncontiguous_nansum_u32_param_4,
	.param .u64 uncontiguous_nansum_u32_param_5
)
{
	.reg .pred 	%p<53>;
	.reg .b32 	%r<239>;
	.reg .b64 	%rd<558>;

	ld.param.u64 	%rd260, [uncontiguous_nansum_u32_param_0];
	ld.param.u64 	%rd263, [uncontiguous_nansum_u32_param_1];
	ld.param.u64 	%rd264, [uncontiguous_nansum_u32_param_2];
	ld.param.u64 	%rd265, [uncontiguous_nansum_u32_param_3];
	ld.param.u64 	%rd261, [uncontiguous_nansum_u32_param_4];
	ld.param.u64 	%rd262, [uncontiguous_nansum_u32_param_5];
	cvta.to.global.u64 	%rd1, %rd265;
	cvta.to.global.u64 	%rd2, %rd264;
	cvta.to.global.u64 	%rd3, %rd263;
	mov.u32 	%r1, %tid.x;
	mov.u32 	%r2, %ctaid.x;
	mov.u32 	%r238, %ntid.x;
	mul.lo.s32 	%r52, %r2, %r238;
	shl.b32 	%r53, %r52, 1;
	add.s32 	%r4, %r53, %r1;
	shl.b32 	%r54, %r1, 2;
	mov.u32 	%r55, nansumsdata_u32;
	add.s32 	%r5, %r55, %r54;
	mov.b32 	%r56, 0;
	st.shared.u32 	[%r5], %r56;
	add.s32 	%r57, %r4, %r238;
	cvt.u64.u32 	%rd511, %r57;
	setp.le.u64 	%p1, %rd262, %rd511;
	@%p1 bra 	$L__BB277_54;
	cvt.u32.u64 	%r6, %rd261;
	add.s32 	%r232, %r6, -1;
	setp.lt.s32 	%p27, %r232, 0;
	mov.b64 	%rd515, 0;
	mov.u64 	%rd516, %rd515;
	@%p27 bra 	$L__BB277_53;
	cvt.u64.u32 	%rd512, %r4;
	setp.lt.u32 	%p28, %r232, 3;
	mov.b64 	%rd516, 0;
	mov.u64 	%rd515, %rd516;
	@%p28 bra 	$L__BB277_30;
	add.s32 	%r230, %r6, -2;
	and.b32  	%r134, %r6, -4;
	neg.s32 	%r229, %r134;
	mov.b64 	%rd516, 0;
$L__BB277_4:
	.pragma "nounroll";
	add.s32 	%r12, %r230, 1;
	mul.wide.u32 	%rd397, %r12, 8;
	add.s64 	%rd398, %rd2, %rd397;
	ld.global.u64 	%rd10, [%rd398];
	or.b64  	%rd399, %rd512, %rd10;
	and.b64  	%rd400, %rd399, -4294967296;
	setp.ne.s64 	%p29, %rd400, 0;
	@%p29 bra 	$L__BB277_6;
	cvt.u32.u64 	%r135, %rd10;
	cvt.u32.u64 	%r136, %rd512;
	div.u32 	%r137, %r136, %r135;
	mul.lo.s32 	%r138, %r137, %r135;
	sub.s32 	%r139, %r136, %r138;
	cvt.u64.u32 	%rd477, %r137;
	cvt.u64.u32 	%rd478, %r139;
	bra.uni 	$L__BB277_7;
$L__BB277_6:
	div.s64 	%rd477, %rd512, %rd10;
	mul.lo.s64 	%rd401, %rd477, %rd10;
	sub.s64 	%rd478, %rd512, %rd401;
$L__BB277_7:
	mul.wide.u32 	%rd402, %r12, 8;
	add.s64 	%rd403, %rd1, %rd402;
	ld.global.u64 	%rd17, [%rd403];
	mad.lo.s64 	%rd18, %rd17, %rd478, %rd515;
	or.b64  	%rd404, %rd511, %rd10;
	and.b64  	%rd405, %rd404, -4294967296;
	setp.ne.s64 	%p30, %rd405, 0;
	@%p30 bra 	$L__BB277_9;
	cvt.u32.u64 	%r140, %rd10;
	cvt.u32.u64 	%r141, %rd511;
	div.u32 	%r142, %r141, %r140;
	mul.lo.s32 	%r143, %r142, %r140;
	sub.s32 	%r144, %r141, %r143;
	cvt.u64.u32 	%rd479, %r142;
	cvt.u64.u32 	%rd480, %r144;
	bra.uni 	$L__BB277_10;
$L__BB277_9:
	div.s64 	%rd479, %rd511, %rd10;
	mul.lo.s64 	%rd406, %rd479, %rd10;
	sub.s64 	%rd480, %rd511, %rd406;
$L__BB277_10:
	mad.lo.s64 	%rd25, %rd480, %rd17, %rd516;
	add.s32 	%r13, %r230, -2;
	mul.wide.u32 	%rd407, %r230, 8;
	add.s64 	%rd408, %rd2, %rd407;
	ld.global.u64 	%rd26, [%rd408];
	or.b64  	%rd409, %rd477, %rd26;
	and.b64  	%rd410, %rd409, -4294967296;
	setp.ne.s64 	%p31, %rd410, 0;
	@%p31 bra 	$L__BB277_12;
	cvt.u32.u64 	%r145, %rd26;
	cvt.u32.u64 	%r146, %rd477;
	div.u32 	%r147, %r146, %r145;
	mul.lo.s32 	%r148, %r147, %r145;
	sub.s32 	%r149, %r146, %r148;
	cvt.u64.u32 	%rd481, %r147;
	cvt.u64.u32 	%rd482, %r149;
	bra.uni 	$L__BB277_13;
$L__BB277_12:
	div.s64 	%rd481, %rd477, %rd26;
	mul.lo.s64 	%rd411, %rd481, %rd26;
	sub.s64 	%rd482, %rd477, %rd411;
$L__BB277_13:
	mul.wide.u32 	%rd412, %r230, 8;
	add.s64 	%rd413, %rd1, %rd412;
	ld.global.u64 	%rd33, [%rd413];
	mad.lo.s64 	%rd34, %rd33, %rd482, %rd18;
	or.b64  	%rd414, %rd479, %rd26;
	and.b64  	%rd415, %rd414, -4294967296;
	setp.ne.s64 	%p32, %rd415, 0;
	@%p32 bra 	$L__BB277_15;
	cvt.u32.u64 	%r150, %rd26;
	cvt.u32.u64 	%r151, %rd479;
	div.u32 	%r152, %r151, %r150;
	mul.lo.s32 	%r153, %r152, %r150;
	sub.s32 	%r154, %r151, %r153;
	cvt.u64.u32 	%rd483, %r152;
	cvt.u64.u32 	%rd484, %r154;
	bra.uni 	$L__BB277_16;
$L__BB277_15:
	div.s64 	%rd483, %rd479, %rd26;
	mul.lo.s64 	%rd416, %rd483, %rd26;
	sub.s64 	%rd484, %rd479, %rd416;
$L__BB277_16:
	mad.lo.s64 	%rd41, %rd484, %rd33, %rd25;
	add.s32 	%r14, %r230, -1;
	mul.wide.u32 	%rd417, %r14, 8;
	add.s64 	%rd418, %rd2, %rd417;
	ld.global.u64 	%rd42, [%rd418];
	or.b64  	%rd419, %rd481, %rd42;
	and.b64  	%rd420, %rd419, -4294967296;
	setp.ne.s64 	%p33, %rd420, 0;
	@%p33 bra 	$L__BB277_18;
	cvt.u32.u64 	%r155, %rd42;
	cvt.u32.u64 	%r156, %rd481;
	div.u32 	%r157, %r156, %r155;
	mul.lo.s32 	%r158, %r157, %r155;
	sub.s32 	%r159, %r156, %r158;
	cvt.u64.u32 	%rd485, %r157;
	cvt.u64.u32 	%rd486, %r159;
	bra.uni 	$L__BB277_19;
$L__BB277_18:
	div.s64 	%rd485, %rd481, %rd42;
	mul.lo.s64 	%rd421, %rd485, %rd42;
	sub.s64 	%rd486, %rd481, %rd421;
$L__BB277_19:
	mul.wide.u32 	%rd422, %r14, 8;
	add.s64 	%rd423, %rd1, %rd422;
	ld.global.u64 	%rd49, [%rd423];
	mad.lo.s64 	%rd50, %rd49, %rd486, %rd34;
	or.b64  	%rd424, %rd483, %rd42;
	and.b64  	%rd425, %rd424, -4294967296;
	setp.ne.s64 	%p34, %rd425, 0;
	@%p34 bra 	$L__BB277_21;
	cvt.u32.u64 	%r160, %rd42;
	cvt.u32.u64 	%r161, %rd483;
	div.u32 	%r162, %r161, %r160;
	mul.lo.s32 	%r163, %r162, %r160;
	sub.s32 	%r164, %r161, %r163;
	cvt.u64.u32 	%rd487, %r162;
	cvt.u64.u32 	%rd488, %r164;
	bra.uni 	$L__BB277_22;
$L__BB277_21:
	div.s64 	%rd487, %rd483, %rd42;
	mul.lo.s64 	%rd426, %rd487, %rd42;
	sub.s64 	%rd488, %rd483, %rd426;
$L__BB277_22:
	mad.lo.s64 	%rd57, %rd488, %rd49, %rd41;
	mul.wide.u32 	%rd427, %r13, 8;
	add.s64 	%rd428, %rd2, %rd427;
	ld.global.u64 	%rd58, [%rd428];
	or.b64  	%rd429, %rd485, %rd58;
	and.b64  	%rd430, %rd429, -4294967296;
	setp.ne.s64 	%p35, %rd430, 0;
	@%p35 bra 	$L__BB277_24;
	cvt.u32.u64 	%r165, %rd58;
	cvt.u32.u64 	%r166, %rd485;
	div.u32 	%r167, %r166, %r165;
	mul.lo.s32 	%r168, %r167, %r165;
	sub.s32 	%r169, %r166, %r168;
	cvt.u64.u32 	%rd512, %r167;
	cvt.u64.u32 	%rd490, %r169;
	bra.uni 	$L__BB277_25;
$L__BB277_24:
	div.s64 	%rd512, %rd485, %rd58;
	mul.lo.s64 	%rd431, %rd512, %rd58;
	sub.s64 	%rd490, %rd485, %rd431;
$L__BB277_25:
	mul.wide.u32 	%rd432, %r13, 8;
	add.s64 	%rd433, %rd1, %rd432;
	ld.global.u64 	%rd65, [%rd433];
	mad.lo.s64 	%rd515, %rd65, %rd490, %rd50;
	or.b64  	%rd434, %rd487, %rd58;
	and.b64  	%rd435, %rd434, -4294967296;
	setp.ne.s64 	%p36, %rd435, 0;
	@%p36 bra 	$L__BB277_27;
	cvt.u32.u64 	%r170, %rd58;
	cvt.u32.u64 	%r171, %rd487;
	div.u32 	%r172, %r171, %r170;
	mul.lo.s32 	%r173, %r172, %r170;
	sub.s32 	%r174, %r171, %r173;
	cvt.u64.u32 	%rd511, %r172;
	cvt.u64.u32 	%rd492, %r174;
	bra.uni 	$L__BB277_28;
$L__BB277_27:
	div.s64 	%rd511, %rd487, %rd58;
	mul.lo.s64 	%rd436, %rd511, %rd58;
	sub.s64 	%rd492, %rd487, %rd436;
$L__BB277_28:
	mad.lo.s64 	%rd516, %rd492, %rd65, %rd57;
	add.s32 	%r230, %r230, -4;
	add.s32 	%r229, %r229, 4;
	setp.ne.s32 	%p37, %r229, 0;
	@%p37 bra 	$L__BB277_4;
	add.s32 	%r232, %r230, 1;
$L__BB277_30:
	and.b32  	%r19, %r6, 3;
	setp.eq.s32 	%p38, %r19, 0;
	@%p38 bra 	$L__BB277_53;
	setp.eq.s32 	%p39, %r19, 1;
	@%p39 bra 	$L__BB277_45;
	mul.wide.u32 	%rd438, %r232, 8;
	add.s64 	%rd439, %rd2, %rd438;
	ld.global.u64 	%rd80, [%rd439];
	or.b64  	%rd440, %rd512, %rd80;
	and.b64  	%rd441, %rd440, -4294967296;
	setp.ne.s64 	%p40, %rd441, 0;
	@%p40 bra 	$L__BB277_34;
	cvt.u32.u64 	%r175, %rd80;
	cvt.u32.u64 	%r176, %rd512;
	div.u32 	%r177, %r176, %r175;
	mul.lo.s32 	%r178, %r177, %r175;
	sub.s32 	%r179, %r176, %r178;
	cvt.u64.u32 	%rd499, %r177;
	cvt.u64.u32 	%rd500, %r179;
	bra.uni 	$L__BB277_35;
$L__BB277_34:
	div.s64 	%rd499, %rd512, %rd80;
	mul.lo.s64 	%rd442, %rd499, %rd80;
	sub.s64 	%rd500, %rd512, %rd442;
$L__BB277_35:
	add.s64 	%rd444, %rd1, %rd438;
	ld.global.u64 	%rd87, [%rd444];
	mad.lo.s64 	%rd88, %rd87, %rd500, %rd515;
	or.b64  	%rd445, %rd511, %rd80;
	and.b64  	%rd446, %rd445, -4294967296;
	setp.ne.s64 	%p41, %rd446, 0;
	@%p41 bra 	$L__BB277_37;
	cvt.u32.u64 	%r180, %rd80;
	cvt.u32.u64 	%r181, %rd511;
	div.u32 	%r182, %r181, %r180;
	mul.lo.s32 	%r183, %r182, %r180;
	sub.s32 	%r184, %r181, %r183;
	cvt.u64.u32 	%rd501, %r182;
	cvt.u64.u32 	%rd502, %r184;
	bra.uni 	$L__BB277_38;
$L__BB277_37:
	div.s64 	%rd501, %rd511, %rd80;
	mul.lo.s64 	%rd447, %rd501, %rd80;
	sub.s64 	%rd502, %rd511, %rd447;
$L__BB277_38:
	mad.lo.s64 	%rd95, %rd502, %rd87, %rd516;
	add.s32 	%r20, %r232, -1;
	mul.wide.u32 	%rd448, %r20, 8;
	add.s64 	%rd449, %rd2, %rd448;
	ld.global.u64 	%rd96, [%rd449];
	or.b64  	%rd450, %rd499, %rd96;
	and.b64  	%rd451, %rd450, -4294967296;
	setp.ne.s64 	%p42, %rd451, 0;
	@%p42 bra 	$L__BB277_40;
	cvt.u32.u64 	%r185, %rd96;
	cvt.u32.u64 	%r186, %rd499;
	div.u32 	%r187, %r186, %r185;
	mul.lo.s32 	%r188, %r187, %r185;
	sub.s32 	%r189, %r186, %r188;
	cvt.u64.u32 	%rd512, %r187;
	cvt.u64.u32 	%rd504, %r189;
	bra.uni 	$L__BB277_41;
$L__BB277_40:
	div.s64 	%rd512, %rd499, %rd96;
	mul.lo.s64 	%rd452, %rd512, %rd96;
	sub.s64 	%rd504, %rd499, %rd452;
$L__BB277_41:
	add.s64 	%rd454, %rd1, %rd448;
	ld.global.u64 	%rd103, [%rd454];
	mad.lo.s64 	%rd515, %rd103, %rd504, %rd88;
	or.b64  	%rd455, %rd501, %rd96;
	and.b64  	%rd456, %rd455, -4294967296;
	setp.ne.s64 	%p43, %rd456, 0;
	@%p43 bra 	$L__BB277_43;
	cvt.u32.u64 	%r190, %rd96;
	cvt.u32.u64 	%r191, %rd501;
	div.u32 	%r192, %r191, %r190;
	mul.lo.s32 	%r193, %r192, %r190;
	sub.s32 	%r194, %r191, %r193;
	cvt.u64.u32 	%rd511, %r192;
	cvt.u64.u32 	%rd506, %r194;
	bra.uni 	$L__BB277_44;
$L__BB277_43:
	div.s64 	%rd511, %rd501, %rd96;
	mul.lo.s64 	%rd457, %rd511, %rd96;
	sub.s64 	%rd506, %rd501, %rd457;
$L__BB277_44:
	mad.lo.s64 	%rd516, %rd506, %rd103, %rd95;
	add.s32 	%r232, %r232, -2;
$L__BB277_45:
	and.b32  	%r195, %r6, 1;
	setp.eq.b32 	%p44, %r195, 1;
	not.pred 	%p45, %p44;
	@%p45 bra 	$L__BB277_53;
	mul.wide.u32 	%rd458, %r232, 8;
	add.s64 	%rd459, %rd2, %rd458;
	ld.global.u64 	%rd118, [%rd459];
	or.b64  	%rd460, %rd512, %rd118;
	and.b64  	%rd461, %rd460, -4294967296;
	setp.ne.s64 	%p46, %rd461, 0;
	@%p46 bra 	$L__BB277_48;
	cvt.u32.u64 	%r196, %rd118;
	cvt.u32.u64 	%r197, %rd512;
	rem.u32 	%r198, %r197, %r196;
	cvt.u64.u32 	%rd513, %r198;
	bra.uni 	$L__BB277_49;
$L__BB277_48:
	rem.s64 	%rd513, %rd512, %rd118;
$L__BB277_49:
	add.s64 	%rd463, %rd1, %rd458;
	ld.global.u64 	%rd122, [%rd463];
	mad.lo.s64 	%rd515, %rd122, %rd513, %rd515;
	or.b64  	%rd464, %rd511, %rd118;
	and.b64  	%rd465, %rd464, -4294967296;
	setp.ne.s64 	%p47, %rd465, 0;
	@%p47 bra 	$L__BB277_51;
	cvt.u32.u64 	%r199, %rd118;
	cvt.u32.u64 	%r200, %rd511;
	rem.u32 	%r201, %r200, %r199;
	cvt.u64.u32 	%rd514, %r201;
	bra.uni 	$L__BB277_52;
$L__BB277_51:
	rem.s64 	%rd514, %rd511, %rd118;
$L__BB277_52:
	mad.lo.s64 	%rd516, %rd514, %rd122, %rd516;
$L__BB277_53:
	shl.b64 	%rd466, %rd515, 2;
	add.s64 	%rd467, %rd3, %rd466;
	ld.global.u32 	%r202, [%rd467];
	shl.b64 	%rd468, %rd516, 2;
	add.s64 	%rd469, %rd3, %rd468;
	ld.global.u32 	%r203, [%rd469];
	add.s32 	%r204, %r203, %r202;
	st.shared.u32 	[%r5], %r204;
	bra.uni 	$L__BB277_114;
$L__BB277_54:
	cvt.u64.u32 	%rd548, %r4;
	setp.le.u64 	%p2, %rd262, %rd548;
	@%p2 bra 	$L__BB277_114;
	cvt.u32.u64 	%r23, %rd261;
	add.s32 	%r236, %r23, -1;
	setp.lt.s32 	%p3, %r236, 0;
	mov.b64 	%rd557, 0;
	@%p3 bra 	$L__BB277_113;
	and.b32  	%r25, %r23, 7;
	setp.lt.u32 	%p4, %r236, 7;
	mov.b64 	%rd557, 0;
	@%p4 bra 	$L__BB277_84;
	add.s32 	%r234, %r23, -4;
	and.b32  	%r58, %r23, -8;
	neg.s32 	%r233, %r58;
	mov.b64 	%rd557, 0;
$L__BB277_58:
	.pragma "nounroll";
	add.s32 	%r30, %r234, 3;
	mul.wide.u32 	%rd270, %r30, 8;
	add.s64 	%rd271, %rd2, %rd270;
	ld.global.u64 	%rd133, [%rd271];
	or.b64  	%rd272, %rd548, %rd133;
	and.b64  	%rd273, %rd272, -4294967296;
	setp.ne.s64 	%p5, %rd273, 0;
	@%p5 bra 	$L__BB277_60;
	cvt.u32.u64 	%r59, %rd133;
	cvt.u32.u64 	%r60, %rd548;
	div.u32 	%r61, %r60, %r59;
	mul.lo.s32 	%r62, %r61, %r59;
	sub.s32 	%r63, %r60, %r62;
	cvt.u64.u32 	%rd519, %r61;
	cvt.u64.u32 	%rd520, %r63;
	bra.uni 	$L__BB277_61;
$L__BB277_60:
	div.s64 	%rd519, %rd548, %rd133;
	mul.lo.s64 	%rd274, %rd519, %rd133;
	sub.s64 	%rd520, %rd548, %rd274;
$L__BB277_61:
	add.s64 	%rd276, %rd1, %rd270;
	ld.global.u64 	%rd277, [%rd276];
	mad.lo.s64 	%rd140, %rd277, %rd520, %rd557;
	add.s32 	%r31, %r234, 2;
	mul.wide.u32 	%rd278, %r31, 8;
	add.s64 	%rd279, %rd2, %rd278;
	ld.global.u64 	%rd141, [%rd279];
	or.b64  	%rd280, %rd519, %rd141;
	and.b64  	%rd281, %rd280, -4294967296;
	setp.ne.s64 	%p6, %rd281, 0;
	@%p6 bra 	$L__BB277_63;
	cvt.u32.u64 	%r64, %rd141;
	cvt.u32.u64 	%r65, %rd519;
	div.u32 	%r66, %r65, %r64;
	mul.lo.s32 	%r67, %r66, %r64;
	sub.s32 	%r68, %r65, %r67;
	cvt.u64.u32 	%rd521, %r66;
	cvt.u64.u32 	%rd522, %r68;
	bra.uni 	$L__BB277_64;
$L__BB277_63:
	div.s64 	%rd521, %rd519, %rd141;
	mul.lo.s64 	%rd282, %rd521, %rd141;
	sub.s64 	%rd522, %rd519, %rd282;
$L__BB277_64:
	add.s64 	%rd284, %rd1, %rd278;
	ld.global.u64 	%rd285, [%rd284];
	mad.lo.s64 	%rd148, %rd285, %rd522, %rd140;
	add.s32 	%r32, %r234, 1;
	mul.wide.u32 	%rd286, %r32, 8;
	add.s64 	%rd287, %rd2, %rd286;
	ld.global.u64 	%rd149, [%rd287];
	or.b64  	%rd288, %rd521, %rd149;
	and.b64  	%rd289, %rd288, -4294967296;
	setp.ne.s64 	%p7, %rd289, 0;
	@%p7 bra 	$L__BB277_66;
	cvt.u32.u64 	%r69, %rd149;
	cvt.u32.u64 	%r70, %rd521;
	div.u32 	%r71, %r70, %r69;
	mul.lo.s32 	%r72, %r71, %r69;
	sub.s32 	%r73, %r70, %r72;
	cvt.u64.u32 	%rd523, %r71;
	cvt.u64.u32 	%rd524, %r73;
	bra.uni 	$L__BB277_67;
$L__BB277_66:
	div.s64 	%rd523, %rd521, %rd149;
	mul.lo.s64 	%rd290, %rd523, %rd149;
	sub.s64 	%rd524, %rd521, %rd290;
$L__BB277_67:
	add.s64 	%rd292, %rd1, %rd286;
	ld.global.u64 	%rd293, [%rd292];
	mad.lo.s64 	%rd156, %rd293, %rd524, %rd148;
	add.s32 	%r33, %r234, -4;
	mul.wide.u32 	%rd294, %r234, 8;
	add.s64 	%rd295, %rd2, %rd294;
	ld.global.u64 	%rd157, [%rd295];
	or.b64  	%rd296, %rd523, %rd157;
	and.b64  	%rd297, %rd296, -4294967296;
	setp.ne.s64 	%p8, %rd297, 0;
	@%p8 bra 	$L__BB277_69;
	cvt.u32.u64 	%r74, %rd157;
	cvt.u32.u64 	%r75, %rd523;
	div.u32 	%r76, %r75, %r74;
	mul.lo.s32 	%r77, %r76, %r74;
	sub.s32 	%r78, %r75, %r77;
	cvt.u64.u32 	%rd525, %r76;
	cvt.u64.u32 	%rd526, %r78;
	bra.uni 	$L__BB277_70;
$L__BB277_69:
	div.s64 	%rd525, %rd523, %rd157;
	mul.lo.s64 	%rd298, %rd525, %rd157;
	sub.s64 	%rd526, %rd523, %rd298;
$L__BB277_70:
	add.s64 	%rd300, %rd1, %rd294;
	ld.global.u64 	%rd301, [%rd300];
	mad.lo.s64 	%rd164, %rd301, %rd526, %rd156;
	add.s32 	%r34, %r234, -1;
	mul.wide.u32 	%rd302, %r34, 8;
	add.s64 	%rd303, %rd2, %rd302;
	ld.global.u64 	%rd165, [%rd303];
	or.b64  	%rd304, %rd525, %rd165;
	and.b64  	%rd305, %rd304, -4294967296;
	setp.ne.s64 	%p9, %rd305, 0;
	@%p9 bra 	$L__BB277_72;
	cvt.u32.u64 	%r79, %rd165;
	cvt.u32.u64 	%r80, %rd525;
	div.u32 	%r81, %r80, %r79;
	mul.lo.s32 	%r82, %r81, %r79;
	sub.s32 	%r83, %r80, %r82;
	cvt.u64.u32 	%rd527, %r81;
	cvt.u64.u32 	%rd528, %r83;
	bra.uni 	$L__BB277_73;
$L__BB277_72:
	div.s64 	%rd527, %rd525, %rd165;
	mul.lo.s64 	%rd306, %rd527, %rd165;
	sub.s64 	%rd528, %rd525, %rd306;
$L__BB277_73:
	add.s64 	%rd308, %rd1, %rd302;
	ld.global.u64 	%rd309, [%rd308];
	mad.lo.s64 	%rd172, %rd309, %rd528, %rd164;
	add.s32 	%r35, %r234, -2;
	mul.wide.u32 	%rd310, %r35, 8;
	add.s64 	%rd311, %rd2, %rd310;
	ld.global.u64 	%rd173, [%rd311];
	or.b64  	%rd312, %rd527, %rd173;
	and.b64  	%rd313, %rd312, -4294967296;
	setp.ne.s64 	%p10, %rd313, 0;
	@%p10 bra 	$L__BB277_75;
	cvt.u32.u64 	%r84, %rd173;
	cvt.u32.u64 	%r85, %rd527;
	div.u32 	%r86, %r85, %r84;
	mul.lo.s32 	%r87, %r86, %r84;
	sub.s32 	%r88, %r85, %r87;
	cvt.u64.u32 	%rd529, %r86;
	cvt.u64.u32 	%rd530, %r88;
	bra.uni 	$L__BB277_76;
$L__BB277_75:
	div.s64 	%rd529, %rd527, %rd173;
	mul.lo.s64 	%rd314, %rd529, %rd173;
	sub.s64 	%rd530, %rd527, %rd314;
$L__BB277_76:
	add.s64 	%rd316, %rd1, %rd310;
	ld.global.u64 	%rd317, [%rd316];
	mad.lo.s64 	%rd180, %rd317, %rd530, %rd172;
	add.s32 	%r36, %r234, -3;
	mul.wide.u32 	%rd318, %r36, 8;
	add.s64 	%rd319, %rd2, %rd318;
	ld.global.u64 	%rd181, [%rd319];
	or.b64  	%rd320, %rd529, %rd181;
	and.b64  	%rd321, %rd320, -4294967296;
	setp.ne.s64 	%p11, %rd321, 0;
	@%p11 bra 	$L__BB277_78;
	cvt.u32.u64 	%r89, %rd181;
	cvt.u32.u64 	%r90, %rd529;
	div.u32 	%r91, %r90, %r89;
	mul.lo.s32 	%r92, %r91, %r89;
	sub.s32 	%r93, %r90, %r92;
	cvt.u64.u32 	%rd531, %r91;
	cvt.u64.u32 	%rd532, %r93;
	bra.uni 	$L__BB277_79;
$L__BB277_78:
	div.s64 	%rd531, %rd529, %rd181;
	mul.lo.s64 	%rd322, %rd531, %rd181;
	sub.s64 	%rd532, %rd529, %rd322;
$L__BB277_79:
	add.s64 	%rd324, %rd1, %rd318;
	ld.global.u64 	%rd325, [%rd324];
	mad.lo.s64 	%rd188, %rd325, %rd532, %rd180;
	mul.wide.u32 	%rd326, %r33, 8;
	add.s64 	%rd327, %rd2, %rd326;
	ld.global.u64 	%rd189, [%rd327];
	or.b64  	%rd328, %rd531, %rd189;
	and.b64  	%rd329, %rd328, -4294967296;
	setp.ne.s64 	%p12, %rd329, 0;
	@%p12 bra 	$L__BB277_81;
	cvt.u32.u64 	%r94, %rd189;
	cvt.u32.u64 	%r95, %rd531;
	div.u32 	%r96, %r95, %r94;
	mul.lo.s32 	%r97, %r96, %r94;
	sub.s32 	%r98, %r95, %r97;
	cvt.u64.u32 	%rd548, %r96;
	cvt.u64.u32 	%rd534, %r98;
	bra.uni 	$L__BB277_82;
$L__BB277_81:
	div.s64 	%rd548, %rd531, %rd189;
	mul.lo.s64 	%rd330, %rd548, %rd189;
	sub.s64 	%rd534, %rd531, %rd330;
$L__BB277_82:
	add.s64 	%rd332, %rd1, %rd326;
	ld.global.u64 	%rd333, [%rd332];
	mad.lo.s64 	%rd557, %rd333, %rd534, %rd188;
	add.s32 	%r234, %r234, -8;
	add.s32 	%r233, %r233, 8;
	setp.ne.s32 	%p13, %r233, 0;
	@%p13 bra 	$L__BB277_58;
	add.s32 	%r236, %r234, 3;
$L__BB277_84:
	setp.eq.s32 	%p14, %r25, 0;
	@%p14 bra 	$L__BB277_113;
	and.b32  	%r41, %r23, 3;
	setp.lt.u32 	%p15, %r25, 4;
	@%p15 bra 	$L__BB277_99;
	mul.wide.u32 	%rd335, %r236, 8;
	add.s64 	%rd336, %rd2, %rd335;
	ld.global.u64 	%rd200, [%rd336];
	or.b64  	%rd337, %rd548, %rd200;
	and.b64  	%rd338, %rd337, -4294967296;
	setp.ne.s64 	%p16, %rd338, 0;
	@%p16 bra 	$L__BB277_88;
	cvt.u32.u64 	%r99, %rd200;
	cvt.u32.u64 	%r100, %rd548;
	div.u32 	%r101, %r100, %r99;
	mul.lo.s32 	%r102, %r101, %r99;
	sub.s32 	%r103, %r100, %r102;
	cvt.u64.u32 	%rd538, %r101;
	cvt.u64.u32 	%rd539, %r103;
	bra.uni 	$L__BB277_89;
$L__BB277_88:
	div.s64 	%rd538, %rd548, %rd200;
	mul.lo.s64 	%rd339, %rd538, %rd200;
	sub.s64 	%rd539, %rd548, %rd339;
$L__BB277_89:
	add.s64 	%rd341, %rd1, %rd335;
	ld.global.u64 	%rd342, [%rd341];
	mad.lo.s64 	%rd207, %rd342, %rd539, %rd557;
	add.s32 	%r42, %r236, -1;
	mul.wide.u32 	%rd343, %r42, 8;
	add.s64 	%rd344, %rd2, %rd343;
	ld.global.u64 	%rd208, [%rd344];
	or.b64  	%rd345, %rd538, %rd208;
	and.b64  	%rd346, %rd345, -4294967296;
	setp.ne.s64 	%p17, %rd346, 0;
	@%p17 bra 	$L__BB277_91;
	cvt.u32.u64 	%r104, %rd208;
	cvt.u32.u64 	%r105, %rd538;
	div.u32 	%r106, %r105, %r104;
	mul.lo.s32 	%r107, %r106, %r104;
	sub.s32 	%r108, %r105, %r107;
	cvt.u64.u32 	%rd540, %r106;
	cvt.u64.u32 	%rd541, %r108;
	bra.uni 	$L__BB277_92;
$L__BB277_91:
	div.s64 	%rd540, %rd538, %rd208;
	mul.lo.s64 	%rd347, %rd540, %rd208;
	sub.s64 	%rd541, %rd538, %rd347;
$L__BB277_92:
	add.s64 	%rd349, %rd1, %rd343;
	ld.global.u64 	%rd350, [%rd349];
	mad.lo.s64 	%rd215, %rd350, %rd541, %rd207;
	add.s32 	%r43, %r236, -2;
	mul.wide.u32 	%rd351, %r43, 8;
	add.s64 	%rd352, %rd2, %rd351;
	ld.global.u64 	%rd216, [%rd352];
	or.b64  	%rd353, %rd540, %rd216;
	and.b64  	%rd354, %rd353, -4294967296;
	setp.ne.s64 	%p18, %rd354, 0;
	@%p18 bra 	$L__BB277_94;
	cvt.u32.u64 	%r109, %rd216;
	cvt.u32.u64 	%r110, %rd540;
	div.u32 	%r111, %r110, %r109;
	mul.lo.s32 	%r112, %r111, %r109;
	sub.s32 	%r113, %r110, %r112;
	cvt.u64.u32 	%rd542, %r111;
	cvt.u64.u32 	%rd543, %r113;
	bra.uni 	$L__BB277_95;
$L__BB277_94:
	div.s64 	%rd542, %rd540, %rd216;
	mul.lo.s64 	%rd355, %rd542, %rd216;
	sub.s64 	%rd543, %rd540, %rd355;
$L__BB277_95:
	add.s64 	%rd357, %rd1, %rd351;
	ld.global.u64 	%rd358, [%rd357];
	mad.lo.s64 	%rd223, %rd358, %rd543, %rd215;
	add.s32 	%r44, %r236, -3;
	mul.wide.u32 	%rd359, %r44, 8;
	add.s64 	%rd360, %rd2, %rd359;
	ld.global.u64 	%rd224, [%rd360];
	or.b64  	%rd361, %rd542, %rd224;
	and.b64  	%rd362, %rd361, -4294967296;
	setp.ne.s64 	%p19, %rd362, 0;
	@%p19 bra 	$L__BB277_97;
	cvt.u32.u64 	%r114, %rd224;
	cvt.u32.u64 	%r115, %rd542;
	div.u32 	%r116, %r115, %r114;
	mul.lo.s32 	%r117, %r116, %r114;
	sub.s32 	%r118, %r115, %r117;
	cvt.u64.u32 	%rd548, %r116;
	cvt.u64.u32 	%rd545, %r118;
	bra.uni 	$L__BB277_98;
$L__BB277_97:
	div.s64 	%rd548, %rd542, %rd224;
	mul.lo.s64 	%rd363, %rd548, %rd224;
	sub.s64 	%rd545, %rd542, %rd363;
$L__BB277_98:
	add.s64 	%rd365, %rd1, %rd359;
	ld.global.u64 	%rd366, [%rd365];
	mad.lo.s64 	%rd557, %rd366, %rd545, %rd223;
	add.s32 	%r236, %r236, -4;
$L__BB277_99:
	setp.eq.s32 	%p20, %r41, 0;
	@%p20 bra 	$L__BB277_113;
	setp.eq.s32 	%p21, %r41, 1;
	@%p21 bra 	$L__BB277_108;
	mul.wide.u32 	%rd368, %r236, 8;
	add.s64 	%rd369, %rd2, %rd368;
	ld.global.u64 	%rd235, [%rd369];
	or.b64  	%rd370, %rd548, %rd235;
	and.b64  	%rd371, %rd370, -4294967296;
	setp.ne.s64 	%p22, %rd371, 0;
	@%p22 bra 	$L__BB277_103;
	cvt.u32.u64 	%r119, %rd235;
	cvt.u32.u64 	%r120, %rd548;
	div.u32 	%r121, %r120, %r119;
	mul.lo.s32 	%r122, %r121, %r119;
	sub.s32 	%r123, %r120, %r122;
	cvt.u64.u32 	%rd549, %r121;
	cvt.u64.u32 	%rd550, %r123;
	bra.uni 	$L__BB277_104;
$L__BB277_103:
	div.s64 	%rd549, %rd548, %rd235;
	mul.lo.s64 	%rd372, %rd549, %rd235;
	sub.s64 	%rd550, %rd548, %rd372;
$L__BB277_104:
	add.s64 	%rd374, %rd1, %rd368;
	ld.global.u64 	%rd375, [%rd374];
	mad.lo.s64 	%rd242, %rd375, %rd550, %rd557;
	add.s32 	%r47, %r236, -1;
	mul.wide.u32 	%rd376, %r47, 8;
	add.s64 	%rd377, %rd2, %rd376;
	ld.global.u64 	%rd243, [%rd377];
	or.b64  	%rd378, %rd549, %rd243;
	and.b64  	%rd379, %rd378, -4294967296;
	setp.ne.s64 	%p23, %rd379, 0;
	@%p23 bra 	$L__BB277_106;
	cvt.u32.u64 	%r124, %rd243;
	cvt.u32.u64 	%r125, %rd549;
	div.u32 	%r126, %r125, %r124;
	mul.lo.s32 	%r127, %r126, %r124;
	sub.s32 	%r128, %r125, %r127;
	cvt.u64.u32 	%rd548, %r126;
	cvt.u64.u32 	%rd552, %r128;
	bra.uni 	$L__BB277_107;
$L__BB277_106:
	div.s64 	%rd548, %rd549, %rd243;
	mul.lo.s64 	%rd380, %rd548, %rd243;
	sub.s64 	%rd552, %rd549, %rd380;
$L__BB277_107:
	add.s64 	%rd382, %rd1, %rd376;
	ld.global.u64 	%rd383, [%rd382];
	mad.lo.s64 	%rd557, %rd383, %rd552, %rd242;
	add.s32 	%r236, %r236, -2;
$L__BB277_108:
	and.b32  	%r129, %r23, 1;
	setp.eq.b32 	%p24, %r129, 1;
	not.pred 	%p25, %p24;
	@%p25 bra 	$L__BB277_113;
	mul.wide.u32 	%rd384, %r236, 8;
	add.s64 	%rd385, %rd2, %rd384;
	ld.global.u64 	%rd254, [%rd385];
	or.b64  	%rd386, %rd548, %rd254;
	and.b64  	%rd387, %rd386, -4294967296;
	setp.ne.s64 	%p26, %rd387, 0;
	@%p26 bra 	$L__BB277_111;
	cvt.u32.u64 	%r130, %rd254;
	cvt.u32.u64 	%r131, %rd548;
	rem.u32 	%r132, %r131, %r130;
	cvt.u64.u32 	%rd556, %r132;
	bra.uni 	$L__BB277_112;
$L__BB277_111:
	rem.s64 	%rd556, %rd548, %rd254;
$L__BB277_112:
	add.s64 	%rd389, %rd1, %rd384;
	ld.global.u64 	%rd390, [%rd389];
	mad.lo.s64 	%rd557, %rd390, %rd556, %rd557;
$L__BB277_113:
	shl.b64 	%rd391, %rd557, 2;
	add.s64 	%rd392, %rd3, %rd391;
	ld.global.u32 	%r133, [%rd392];
	st.shared.u32 	[%r5], %r133;
$L__BB277_114:
	bar.sync 	0;
	setp.lt.u32 	%p48, %r238, 66;
	@%p48 bra 	$L__BB277_118;
$L__BB277_115:
	shr.u32 	%r51, %r238, 1;
	setp.ge.u32 	%p49, %r1, %r51;
	@%p49 bra 	$L__BB277_117;
	ld.shared.u32 	%r205, [%r5];
	shl.b32 	%r206, %r51, 2;
	add.s32 	%r207, %r5, %r206;
	ld.shared.u32 	%r208, [%r207];
	add.s32 	%r209, %r208, %r205;
	st.shared.u32 	[%r5], %r209;
$L__BB277_117:
	bar.sync 	0;
	setp.gt.u32 	%p50, %r238, 131;
	mov.u32 	%r238, %r51;
	@%p50 bra 	$L__BB277_115;
$L__BB277_118:
	setp.gt.u32 	%p51, %r1, 31;
	@%p51 bra 	$L__BB277_121;
	ld.volatile.shared.u32 	%r210, [%r5];
	ld.volatile.shared.u32 	%r211, [%r5+128];
	add.s32 	%r212, %r211, %r210;
	st.volatile.shared.u32 	[%r5], %r212;
	ld.volatile.shared.u32 	%r213, [%r5];
	ld.volatile.shared.u32 	%r214, [%r5+64];
	add.s32 	%r215, %r214, %r213;
	st.volatile.shared.u32 	[%r5], %r215;
	ld.volatile.shared.u32 	%r216, [%r5];
	ld.volatile.shared.u32 	%r217, [%r5+32];
	add.s32 	%r218, %r217, %r216;
	st.volatile.shared.u32 	[%r5], %r218;
	ld.volatile.shared.u32 	%r219, [%r5];
	ld.volatile.shared.u32 	%r220, [%r5+16];
	add.s32 	%r221, %r220, %r219;
	st.volatile.shared.u32 	[%r5], %r221;
	ld.volatile.shared.u32 	%r222, [%r5];
	ld.volatile.shared.u32 	%r223, [%r5+8];
	add.s32 	%r224, %r223, %r222;
	st.volatile.shared.u32 	[%r5], %r224;
	ld.volatile.shared.u32 	%r225, [%r5];
	ld.volatile.shared.u32 	%r226, [%r5+4];
	add.s32 	%r227, %r226, %r225;
	st.volatile.shared.u32 	[%r5], %r227;
	setp.ne.s32 	%p52, %r1, 0;
	@%p52 bra 	$L__BB277_121;
	ld.shared.u32 	%r228, [nansumsdata_u32];
	cvta.to.global.u64 	%rd470, %rd260;
	mul.wide.u32 	%rd471, %r2, 4;
	add.s64 	%rd472, %rd470, %rd471;
	st.global.u32 	[%rd472], %r228;
$L__BB277_121:
	ret;

}
	// .globl	contiguous_nansum2_u32
.visible .entry contiguous_nansum2_u32(
	.param .u64 .ptr .align 1 contiguous_nansum2_u32_param_0,
	.param .u64 .ptr .align 1 contiguous_nansum2_u32_param_1,
	.param .u64 .ptr .align 1 contiguous_nansum2_u32_param_2,
	.param .u64 .ptr .align 1 contiguous_nansum2_u32_param_3,
	.param .u64 contiguous_nansum2_u32_param_4,
	.param .u64 contiguous_nansum2_u32_param_5,
	.param .u64 contiguous_nansum2_u32_param_6
)
{
	.reg .pred 	%p<53>;
	.reg .b32 	%r<243>;
	.reg .b64 	%rd<572>;

	ld.param.u64 	%rd266, [contiguous_nansum2_u32_param_1];
	ld.param.u64 	%rd267, [contiguous_nansum2_u32_param_2];
	ld.param.u64 	%rd268, [contiguous_nansum2_u32_param_3];
	ld.param.u64 	%rd263, [contiguous_nansum2_u32_param_4];
	ld.param.u64 	%rd264, [contiguous_nansum2_u32_param_5];
	ld.param.u64 	%rd265, [contiguous_nansum2_u32_param_6];
	cvta.to.global.u64 	%rd1, %rd268;
	cvta.to.global.u64 	%rd2, %rd267;
	cvta.to.global.u64 	%rd571, %rd266;
	mov.u32 	%r1, %tid.x;
	mov.u32 	%r2, %ctaid.x;
	mov.u32 	%r242, %ntid.x;
	mul.lo.s32 	%r51, %r2, %r242;
	shl.b32 	%r52, %r51, 1;
	add.s32 	%r4, %r52, %r1;
	shl.b32 	%r53, %r1, 2;
	mov.u32 	%r54, nansumsdata_u32;
	add.s32 	%r5, %r54, %r53;
	mov.b32 	%r55, 0;
	st.shared.u32 	[%r5], %r55;
	add.s32 	%r56, %r4, %r242;
	cvt.u64.u32 	%rd4, %r56;
	setp.le.u64 	%p1, %rd264, %rd4;
	@%p1 bra 	$L__BB278_54;
	cvt.u64.u32 	%rd401, %r4;
	mov.u32 	%r134, %ctaid.y;
	cvt.u64.u32 	%rd402, %r134;
	mul.lo.s64 	%rd403, %rd264, %rd402;
	add.s64 	%rd525, %rd403, %rd401;
	add.s64 	%rd523, %rd403, %rd4;
	cvt.u32.u64 	%r6, %rd263;
	add.s32 	%r236, %r6, -1;
	setp.lt.s32 	%p27, %r236, 0;
	mov.b64 	%rd529, 0;
	mov.u64 	%rd530, %rd529;
	@%p27 bra 	$L__BB278_53;
	setp.lt.u32 	%p28, %r236, 3;
	mov.b64 	%rd530, 0;
	mov.u64 	%rd529, %rd530;
	@%p28 bra 	$L__BB278_30;
	add.s32 	%r234, %r6, -2;
	and.b32  	%r135, %r6, -4;
	neg.s32 	%r233, %r135;
	mov.b64 	%rd530, 0;
$L__BB278_4:
	.pragma "nounroll";
	add.s32 	%r12, %r234, 1;
	mul.wide.u32 	%rd407, %r12, 8;
	add.s64 	%rd408, %rd2, %rd407;
	ld.global.u64 	%rd11, [%rd408];
	or.b64  	%rd409, %rd525, %rd11;
	and.b64  	%rd410, %rd409, -4294967296;
	setp.ne.s64 	%p29, %rd410, 0;
	@%p29 bra 	$L__BB278_6;
	cvt.u32.u64 	%r136, %rd11;
	cvt.u32.u64 	%r137, %rd525;
	div.u32 	%r138, %r137, %r136;
	mul.lo.s32 	%r139, %r138, %r136;
	sub.s32 	%r140, %r137, %r139;
	cvt.u64.u32 	%rd491, %r138;
	cvt.u64.u32 	%rd492, %r140;
	bra.uni 	$L__BB278_7;
$L__BB278_6:
	div.s64 	%rd491, %rd525, %rd11;
	mul.lo.s64 	%rd411, %rd491, %rd11;
	sub.s64 	%rd492, %rd525, %rd411;
$L__BB278_7:
	mul.wide.u32 	%rd412, %r12, 8;
	add.s64 	%rd413, %rd1, %rd412;
	ld.global.u64 	%rd18, [%rd413];
	mad.lo.s64 	%rd19, %rd18, %rd492, %rd529;
	or.b64  	%rd414, %rd523, %rd11;
	and.b64  	%rd415, %rd414, -4294967296;
	setp.ne.s64 	%p30, %rd415, 0;
	@%p30 bra 	$L__BB278_9;
	cvt.u32.u64 	%r141, %rd11;
	cvt.u32.u64 	%r142, %rd523;
	div.u32 	%r143, %r142, %r141;
	mul.lo.s32 	%r144, %r143, %r141;
	sub.s32 	%r145, %r142, %r144;
	cvt.u64.u32 	%rd493, %r143;
	cvt.u64.u32 	%rd494, %r145;
	bra.uni 	$L__BB278_10;
$L__BB278_9:
	div.s64 	%rd493, %rd523, %rd11;
	mul.lo.s64 	%rd416, %rd493, %rd11;
	sub.s64 	%rd494, %rd523, %rd416;
$L__BB278_10:
	mad.lo.s64 	%rd26, %rd494, %rd18, %rd530;
	mul.wide.u32 	%rd417, %r234, 8;
	add.s64 	%rd418, %rd2, %rd417;
	ld.global.u64 	%rd27, [%rd418];
	or.b64  	%rd419, %rd491, %rd27;
	and.b64  	%rd420, %rd419, -4294967296;
	setp.ne.s64 	%p31, %rd420, 0;
	@%p31 bra 	$L__BB278_12;
	cvt.u32.u64 	%r146, %rd27;
	cvt.u32.u64 	%r147, %rd491;
	div.u32 	%r148, %r147, %r146;
	mul.lo.s32 	%r149, %r148, %r146;
	sub.s32 	%r150, %r147, %r149;
	cvt.u64.u32 	%rd495, %r148;
	cvt.u64.u32 	%rd496, %r150;
	bra.uni 	$L__BB278_13;
$L__BB278_12:
	div.s64 	%rd495, %rd491, %rd27;
	mul.lo.s64 	%rd421, %rd495, %rd27;
	sub.s64 	%rd496, %rd491, %rd421;
$L__BB278_13:
	mul.wide.u32 	%rd422, %r234, 8;
	add.s64 	%rd423, %rd1, %rd422;
	ld.global.u64 	%rd34, [%rd423];
	mad.lo.s64 	%rd35, %rd34, %rd496, %rd19;
	or.b64  	%rd424, %rd493, %rd27;
	and.b64  	%rd425, %rd424, -4294967296;
	setp.ne.s64 	%p32, %rd425, 0;
	@%p32 bra 	$L__BB278_15;
	cvt.u32.u64 	%r151, %rd27;
	cvt.u32.u64 	%r152, %rd493;
	div.u32 	%r153, %r152, %r151;
	mul.lo.s32 	%r154, %r153, %r151;
	sub.s32 	%r155, %r152, %r154;
	cvt.u64.u32 	%rd497, %r153;
	cvt.u64.u32 	%rd498, %r155;
	bra.uni 	$L__BB278_16;
$L__BB278_15:
	div.s64 	%rd497, %rd493, %rd27;
	mul.lo.s64 	%rd426, %rd497, %rd27;
	sub.s64 	%rd498, %rd493, %rd426;
$L__BB278_16:
	mad.lo.s64 	%rd42, %rd498, %rd34, %rd26;
	add.s32 	%r13, %r234, -1;
	mul.wide.u32 	%rd427, %r13, 8;
	add.s64 	%rd428, %rd2, %rd427;
	ld.global.u64 	%rd43, [%rd428];
	or.b64  	%rd429, %rd495, %rd43;
	and.b64  	%rd430, %rd429, -4294967296;
	setp.ne.s64 	%p33, %rd430, 0;
	@%p33 bra 	$L__BB278_18;
	cvt.u32.u64 	%r156, %rd43;
	cvt.u32.u64 	%r157, %rd495;
	div.u32 	%r158, %r157, %r156;
	mul.lo.s32 	%r159, %r158, %r156;
	sub.s32 	%r160, %r157, %r159;
	cvt.u64.u32 	%rd499, %r158;
	cvt.u64.u32 	%rd500, %r160;
	bra.uni 	$L__BB278_19;
$L__BB278_18:
	div.s64 	%rd499, %rd495, %rd43;
	mul.lo.s64 	%rd431, %rd499, %rd43;
	sub.s64 	%rd500, %rd495, %rd431;
$L__BB278_19:
	mul.wide.u32 	%rd432, %r13, 8;
	add.s64 	%rd433, %rd1, %rd432;
	ld.global.u64 	%rd50, [%rd433];
	mad.lo.s64 	%rd51, %rd50, %rd500, %rd35;
	or.b64  	%rd434, %rd497, %rd43;
	and.b64  	%rd435, %rd434, -4294967296;
	setp.ne.s64 	%p34, %rd435, 0;
	@%p34 bra 	$L__BB278_21;
	cvt.u32.u64 	%r161, %rd43;
	cvt.u32.u64 	%r162, %rd497;
	div.u32 	%r163, %r162, %r161;
	mul.lo.s32 	%r164, %r163, %r161;
	sub.s32 	%r165, %r162, %r164;
	cvt.u64.u32 	%rd501, %r163;
	cvt.u64.u32 	%rd502, %r165;
	bra.uni 	$L__BB278_22;
$L__BB278_21:
	div.s64 	%rd501, %rd497, %rd43;
	mul.lo.s64 	%rd436, %rd501, %rd43;
	sub.s64 	%rd502, %rd497, %rd436;
$L__BB278_22:
	mad.lo.s64 	%rd58, %rd502, %rd50, %rd42;
	add.s32 	%r166, %r234, -2;
	mul.wide.u32 	%rd437, %r166, 8;
	add.s64 	%rd438, %rd2, %rd437;
	ld.global.u64 	%rd59, [%rd438];
	or.b64  	%rd439, %rd499, %rd59;
	and.b64  	%rd440, %rd439, -4294967296;
	setp.ne.s64 	%p35, %rd440, 0;
	@%p35 bra 	$L__BB278_24;
	cvt.u32.u64 	%r167, %rd59;
	cvt.u32.u64 	%r168, %rd499;
	div.u32 	%r169, %r168, %r167;
	mul.lo.s32 	%r170, %r169, %r167;
	sub.s32 	%r171, %r168, %r170;
	cvt.u64.u32 	%rd525, %r169;
	cvt.u64.u32 	%rd504, %r171;
	bra.uni 	$L__BB278_25;
$L__BB278_24:
	div.s64 	%rd525, %rd499, %rd59;
	mul.lo.s64 	%rd441, %rd525, %rd59;
	sub.s64 	%rd504, %rd499, %rd441;
$L__BB278_25:
	mul.wide.u32 	%rd442, %r166, 8;
	add.s64 	%rd443, %rd1, %rd442;
	ld.global.u64 	%rd66, [%rd443];
	mad.lo.s64 	%rd529, %rd66, %rd504, %rd51;
	or.b64  	%rd444, %rd501, %rd59;
	and.b64  	%rd445, %rd444, -4294967296;
	setp.ne.s64 	%p36, %rd445, 0;
	@%p36 bra 	$L__BB278_27;
	cvt.u32.u64 	%r173, %rd59;
	cvt.u32.u64 	%r174, %rd501;
	div.u32 	%r175, %r174, %r173;
	mul.lo.s32 	%r176, %r175, %r173;
	sub.s32 	%r177, %r174, %r176;
	cvt.u64.u32 	%rd523, %r175;
	cvt.u64.u32 	%rd506, %r177;
	bra.uni 	$L__BB278_28;
$L__BB278_27:
	div.s64 	%rd523, %rd501, %rd59;
	mul.lo.s64 	%rd446, %rd523, %rd59;
	sub.s64 	%rd506, %rd501, %rd446;
$L__BB278_28:
	mad.lo.s64 	%rd530, %rd506, %rd66, %rd58;
	add.s32 	%r234, %r234, -4;
	add.s32 	%r233, %r233, 4;
	setp.ne.s32 	%p37, %r233, 0;
	@%p37 bra 	$L__BB278_4;
	add.s32 	%r236, %r234, 1;
$L__BB278_30:
	and.b32  	%r18, %r6, 3;
	setp.eq.s32 	%p38, %r18, 0;
	@%p38 bra 	$L__BB278_53;
	setp.eq.s32 	%p39, %r18, 1;
	@%p39 bra 	$L__BB278_45;
	mul.wide.u32 	%rd448, %r236, 8;
	add.s64 	%rd449, %rd2, %rd448;
	ld.global.u64 	%rd81, [%rd449];
	or.b64  	%rd450, %rd525, %rd81;
	and.b64  	%rd451, %rd450, -4294967296;
	setp.ne.s64 	%p40, %rd451, 0;
	@%p40 bra 	$L__BB278_34;
	cvt.u32.u64 	%r178, %rd81;
	cvt.u32.u64 	%r179, %rd525;
	div.u32 	%r180, %r179, %r178;
	mul.lo.s32 	%r181, %r180, %r178;
	sub.s32 	%r182, %r179, %r181;
	cvt.u64.u32 	%rd513, %r180;
	cvt.u64.u32 	%rd514, %r182;
	bra.uni 	$L__BB278_35;
$L__BB278_34:
	div.s64 	%rd513, %rd525, %rd81;
	mul.lo.s64 	%rd452, %rd513, %rd81;
	sub.s64 	%rd514, %rd525, %rd452;
$L__BB278_35:
	add.s64 	%rd454, %rd1, %rd448;
	ld.global.u64 	%rd88, [%rd454];
	mad.lo.s64 	%rd89, %rd88, %rd514, %rd529;
	or.b64  	%rd455, %rd523, %rd81;
	and.b64  	%rd456, %rd455, -4294967296;
	setp.ne.s64 	%p41, %rd456, 0;
	@%p41 bra 	$L__BB278_37;
	cvt.u32.u64 	%r183, %rd81;
	cvt.u32.u64 	%r184, %rd523;
	div.u32 	%r185, %r184, %r183;
	mul.lo.s32 	%r186, %r185, %r183;
	sub.s32 	%r187, %r184, %r186;
	cvt.u64.u32 	%rd515, %r185;
	cvt.u64.u32 	%rd516, %r187;
	bra.uni 	$L__BB278_38;
$L__BB278_37:
	div.s64 	%rd515, %rd523, %rd81;
	mul.lo.s64 	%rd457, %rd515, %rd81;
	sub.s64 	%rd516, %rd523, %rd457;
$L__BB278_38:
	mad.lo.s64 	%rd96, %rd516, %rd88, %rd530;
	add.s32 	%r19, %r236, -1;
	mul.wide.u32 	%rd458, %r19, 8;
	add.s64 	%rd459, %rd2, %rd458;
	ld.global.u64 	%rd97, [%rd459];
	or.b64  	%rd460, %rd513, %rd97;
	and.b64  	%rd461, %rd460, -4294967296;
	setp.ne.s64 	%p42, %rd461, 0;
	@%p42 bra 	$L__BB278_40;
	cvt.u32.u64 	%r188, %rd97;
	cvt.u32.u64 	%r189, %rd513;
	div.u32 	%r190, %r189, %r188;
	mul.lo.s32 	%r191, %r190, %r188;
	sub.s32 	%r192, %r189, %r191;
	cvt.u64.u32 	%rd525, %r190;
	cvt.u64.u32 	%rd518, %r192;
	bra.uni 	$L__BB278_41;
$L__BB278_40:
	div.s64 	%rd525, %rd513, %rd97;
	mul.lo.s64 	%rd462, %rd525, %rd97;
	sub.s64 	%rd518, %rd513, %rd462;
$L__BB278_41:
	add.s64 	%rd464, %rd1, %rd458;
	ld.global.u64 	%rd104, [%rd464];
	mad.lo.s64 	%rd529, %rd104, %rd518, %rd89;
	or.b64  	%rd465, %rd515, %rd97;
	and.b64  	%rd466, %rd465, -4294967296;
	setp.ne.s64 	%p43, %rd466, 0;
	@%p43 bra 	$L__BB278_43;
	cvt.u32.u64 	%r193, %rd97;
	cvt.u32.u64 	%r194, %rd515;
	div.u32 	%r195, %r194, %r193;
	mul.lo.s32 	%r196, %r195, %r193;
	sub.s32 	%r197, %r194, %r196;
	cvt.u64.u32 	%rd523, %r195;
	cvt.u64.u32 	%rd520, %r197;
	bra.uni 	$L__BB278_44;
$L__BB278_43:
	div.s64 	%rd523, %rd515, %rd97;
	mul.lo.s64 	%rd467, %rd523, %rd97;
	sub.s64 	%rd520, %rd515, %rd467;
$L__BB278_44:
	mad.lo.s64 	%rd530, %rd520, %rd104, %rd96;
	add.s32 	%r236, %r236, -2;
$L__BB278_45:
	and.b32  	%r198, %r6, 1;
	setp.eq.b32 	%p44, %r198, 1;
	not.pred 	%p45, %p44;
	@%p45 bra 	$L__BB278_53;
	mul.wide.u32 	%rd468, %r236, 8;
	add.s64 	%rd469, %rd2, %rd468;
	ld.global.u64 	%rd119, [%rd469];
	or.b64  	%rd470, %rd525, %rd119;
	and.b64  	%rd471, %rd470, -4294967296;
	setp.ne.s64 	%p46, %rd471, 0;
	@%p46 bra 	$L__BB278_48;
	cvt.u32.u64 	%r199, %rd119;
	cvt.u32.u64 	%r200, %rd525;
	rem.u32 	%r201, %r200, %r199;
	cvt.u64.u32 	%rd527, %r201;
	bra.uni 	$L__BB278_49;
$L__BB278_48:
	rem.s64 	%rd527, %rd525, %rd119;
$L__BB278_49:
	add.s64 	%rd473, %rd1, %rd468;
	ld.global.u64 	%rd123, [%rd473];
	mad.lo.s64 	%rd529, %rd123, %rd527, %rd529;
	or.b64  	%rd474, %rd523, %rd119;
	and.b64  	%rd475, %rd474, -4294967296;
	setp.ne.s64 	%p47, %rd475, 0;
	@%p47 bra 	$L__BB278_51;
	cvt.u32.u64 	%r202, %rd119;
	cvt.u32.u64 	%r203, %rd523;
	rem.u32 	%r204, %r203, %r202;
	cvt.u64.u32 	%rd528, %r204;
	bra.uni 	$L__BB278_52;
$L__BB278_51:
	rem.s64 	%rd528, %rd523, %rd119;
$L__BB278_52:
	mad.lo.s64 	%rd530, %rd528, %rd123, %rd530;
$L__BB278_53:
	shl.b64 	%rd476, %rd529, 2;
	add.s64 	%rd477, %rd571, %rd476;
	ld.global.u32 	%r205, [%rd477];
	shl.b64 	%rd478, %rd530, 2;
	add.s64 	%rd479, %rd571, %rd478;
	ld.global.u32 	%r206, [%rd479];
	add.s32 	%r207, %r206, %r205;
	st.shared.u32 	[%r5], %r207;
	bra.uni 	$L__BB278_114;
$L__BB278_54:
	cvt.u64.u32 	%rd131, %r4;
	setp.le.u64 	%p2, %rd264, %rd131;
	@%p2 bra 	$L__BB278_114;
	mov.u32 	%r57, %ctaid.y;
	cvt.u64.u32 	%rd269, %r57;
	mad.lo.s64 	%rd562, %rd264, %rd269, %rd131;
	cvt.u32.u64 	%r22, %rd263;
	add.s32 	%r240, %r22, -1;
	setp.lt.s32 	%p3, %r240, 0;
	@%p3 bra 	$L__BB278_113;
	and.b32  	%r24, %r22, 7;
	setp.lt.u32 	%p4, %r240, 7;
	@%p4 bra 	$L__BB278_84;
	add.s32 	%r238, %r22, -4;
	and.b32  	%r58, %r22, -8;
	neg.s32 	%r237, %r58;
$L__BB278_58:
	.pragma "nounroll";
	add.s32 	%r29, %r238, 3;
	mul.wide.u32 	%rd271, %r29, 8;
	add.s64 	%rd272, %rd2, %rd271;
	ld.global.u64 	%rd135, [%rd272];
	or.b64  	%rd273, %rd562, %rd135;
	and.b64  	%rd274, %rd273, -4294967296;
	setp.ne.s64 	%p5, %rd274, 0;
	@%p5 bra 	$L__BB278_60;
	cvt.u32.u64 	%r59, %rd135;
	cvt.u32.u64 	%r60, %rd562;
	div.u32 	%r61, %r60, %r59;
	mul.lo.s32 	%r62, %r61, %r59;
	sub.s32 	%r63, %r60, %r62;
	cvt.u64.u32 	%rd533, %r61;
	cvt.u64.u32 	%rd534, %r63;
	bra.uni 	$L__BB278_61;
$L__BB278_60:
	div.s64 	%rd533, %rd562, %rd135;
	mul.lo.s64 	%rd275, %rd533, %rd135;
	sub.s64 	%rd534, %rd562, %rd275;
$L__BB278_61:
	add.s64 	%rd277, %rd1, %rd271;
	ld.global.u64 	%rd278, [%rd277];
	mul.lo.s64 	%rd142, %rd278, %rd534;
	add.s32 	%r30, %r238, 2;
	mul.wide.u32 	%rd279, %r30, 8;
	add.s64 	%rd280, %rd2, %rd279;
	ld.global.u64 	%rd143, [%rd280];
	or.b64  	%rd281, %rd533, %rd143;
	and.b64  	%rd282, %rd281, -4294967296;
	setp.ne.s64 	%p6, %rd282, 0;
	@%p6 bra 	$L__BB278_63;
	cvt.u32.u64 	%r64, %rd143;
	cvt.u32.u64 	%r65, %rd533;
	div.u32 	%r66, %r65, %r64;
	mul.lo.s32 	%r67, %r66, %r64;
	sub.s32 	%r68, %r65, %r67;
	cvt.u64.u32 	%rd535, %r66;
	cvt.u64.u32 	%rd536, %r68;
	bra.uni 	$L__BB278_64;
$L__BB278_63:
	div.s64 	%rd535, %rd533, %rd143;
	mul.lo.s64 	%rd283, %rd535, %rd143;
	sub.s64 	%rd536, %rd533, %rd283;
$L__BB278_64:
	add.s64 	%rd285, %rd1, %rd279;
	ld.global.u64 	%rd286, [%rd285];
	mad.lo.s64 	%rd150, %rd286, %rd536, %rd142;
	add.s32 	%r31, %r238, 1;
	mul.wide.u32 	%rd287, %r31, 8;
	add.s64 	%rd288, %rd2, %rd287;
	ld.global.u64 	%rd151, [%rd288];
	or.b64  	%rd289, %rd535, %rd151;
	and.b64  	%rd290, %rd289, -4294967296;
	setp.ne.s64 	%p7, %rd290, 0;
	@%p7 bra 	$L__BB278_66;
	cvt.u32.u64 	%r69, %rd151;
	cvt.u32.u64 	%r70, %rd535;
	div.u32 	%r71, %r70, %r69;
	mul.lo.s32 	%r72, %r71, %r69;
	sub.s32 	%r73, %r70, %r72;
	cvt.u64.u32 	%rd537, %r71;
	cvt.u64.u32 	%rd538, %r73;
	bra.uni 	$L__BB278_67;
$L__BB278_66:
	div.s64 	%rd537, %rd535, %rd151;
	mul.lo.s64 	%rd291, %rd537, %rd151;
	sub.s64 	%rd538, %rd535, %rd291;
$L__BB278_67:
	add.s64 	%rd293, %rd1, %rd287;
	ld.global.u64 	%rd294, [%rd293];
	mad.lo.s64 	%rd158, %rd294, %rd538, %rd150;
	add.s32 	%r32, %r238, -4;
	mul.wide.u32 	%rd295, %r238, 8;
	add.s64 	%rd296, %rd2, %rd295;
	ld.global.u64 	%rd159, [%rd296];
	or.b64  	%rd297, %rd537, %rd159;
	and.b64  	%rd298, %rd297, -4294967296;
	setp.ne.s64 	%p8, %rd298, 0;
	@%p8 bra 	$L__BB278_69;
	cvt.u32.u64 	%r74, %rd159;
	cvt.u32.u64 	%r75, %rd537;
	div.u32 	%r76, %r75, %r74;
	mul.lo.s32 	%r77, %r76, %r74;
	sub.s32 	%r78, %r75, %r77;
	cvt.u64.u32 	%rd539, %r76;
	cvt.u64.u32 	%rd540, %r78;
	bra.uni 	$L__BB278_70;
$L__BB278_69:
	div.s64 	%rd539, %rd537, %rd159;
	mul.lo.s64 	%rd299, %rd539, %rd159;
	sub.s64 	%rd540, %rd537, %rd299;
$L__BB278_70:
	add.s64 	%rd301, %rd1, %rd295;
	ld.global.u64 	%rd302, [%rd301];
	mad.lo.s64 	%rd166, %rd302, %rd540, %rd158;
	add.s32 	%r33, %r238, -1;
	mul.wide.u32 	%rd303, %r33, 8;
	add.s64 	%rd304, %rd2, %rd303;
	ld.global.u64 	%rd167, [%rd304];
	or.b64  	%rd305, %rd539, %rd167;
	and.b64  	%rd306, %rd305, -4294967296;
	setp.ne.s64 	%p9, %rd306, 0;
	@%p9 bra 	$L__BB278_72;
	cvt.u32.u64 	%r79, %rd167;
	cvt.u32.u64 	%r80, %rd539;
	div.u32 	%r81, %r80, %r79;
	mul.lo.s32 	%r82, %r81, %r79;
	sub.s32 	%r83, %r80, %r82;
	cvt.u64.u32 	%rd541, %r81;
	cvt.u64.u32 	%rd542, %r83;
	bra.uni 	$L__BB278_73;
$L__BB278_72:
	div.s64 	%rd541, %rd539, %rd167;
	mul.lo.s64 	%rd307, %rd541, %rd167;
	sub.s64 	%rd542, %rd539, %rd307;
$L__BB278_73:
	add.s64 	%rd309, %rd1, %rd303;
	ld.global.u64 	%rd310, [%rd309];
	mad.lo.s64 	%rd174, %rd310, %rd542, %rd166;
	add.s32 	%r34, %r238, -2;
	mul.wide.u32 	%rd311, %r34, 8;
	add.s64 	%rd312, %rd2, %rd311;
	ld.global.u64 	%rd175, [%rd312];
	or.b64  	%rd313, %rd541, %rd175;
	and.b64  	%rd314, %rd313, -4294967296;
	setp.ne.s64 	%p10, %rd314, 0;
	@%p10 bra 	$L__BB278_75;
	cvt.u32.u64 	%r84, %rd175;
	cvt.u32.u64 	%r85, %rd541;
	div.u32 	%r86, %r85, %r84;
	mul.lo.s32 	%r87, %r86, %r84;
	sub.s32 	%r88, %r85, %r87;
	cvt.u64.u32 	%rd543, %r86;
	cvt.u64.u32 	%rd544, %r88;
	bra.uni 	$L__BB278_76;
$L__BB278_75:
	div.s64 	%rd543, %rd541, %rd175;
	mul.lo.s64 	%rd315, %rd543, %rd175;
	sub.s64 	%rd544, %rd541, %rd315;
$L__BB278_76:
	add.s64 	%rd317, %rd1, %rd311;
	ld.global.u64 	%rd318, [%rd317];
	mad.lo.s64 	%rd182, %rd318, %rd544, %rd174;
	add.s32 	%r35, %r238, -3;
	mul.wide.u32 	%rd319, %r35, 8;
	add.s64 	%rd320, %rd2, %rd319;
	ld.global.u64 	%rd183, [%rd320];
	or.b64  	%rd321, %rd543, %rd183;
	and.b64  	%rd322, %rd321, -4294967296;
	setp.ne.s64 	%p11, %rd322, 0;
	@%p11 bra 	$L__BB278_78;
	cvt.u32.u64 	%r89, %rd183;
	cvt.u32.u64 	%r90, %rd543;
	div.u32 	%r91, %r90, %r89;
	mul.lo.s32 	%r92, %r91, %r89;
	sub.s32 	%r93, %r90, %r92;
	cvt.u64.u32 	%rd545, %r91;
	cvt.u64.u32 	%rd546, %r93;
	bra.uni 	$L__BB278_79;
$L__BB278_78:
	div.s64 	%rd545, %rd543, %rd183;
	mul.lo.s64 	%rd323, %rd545, %rd183;
	sub.s64 	%rd546, %rd543, %rd323;
$L__BB278_79:
	add.s64 	%rd325, %rd1, %rd319;
	ld.global.u64 	%rd326, [%rd325];
	mad.lo.s64 	%rd190, %rd326, %rd546, %rd182;
	mul.wide.u32 	%rd327, %r32, 8;
	add.s64 	%rd328, %rd2, %rd327;
	ld.global.u64 	%rd191, [%rd328];
	or.b64  	%rd329, %rd545, %rd191;
	and.b64  	%rd330, %rd329, -4294967296;
	setp.ne.s64 	%p12, %rd330, 0;
	@%p12 bra 	$L__BB278_81;
	cvt.u32.u64 	%r94, %rd191;
	cvt.u32.u64 	%r95, %rd545;
	div.u32 	%r96, %r95, %r94;
	mul.lo.s32 	%r97, %r96, %r94;
	sub.s32 	%r98, %r95, %r97;
	cvt.u64.u32 	%rd562, %r96;
	cvt.u64.u32 	%rd548, %r98;
	bra.uni 	$L__BB278_82;
$L__BB278_81:
	div.s64 	%rd562, %rd545, %rd191;
	mul.lo.s64 	%rd331, %rd562, %rd191;
	sub.s64 	%rd548, %rd545, %rd331;
$L__BB278_82:
	add.s64 	%rd333, %rd1, %rd327;
	ld.global.u64 	%rd334, [%rd333];
	mad.lo.s64 	%rd335, %rd334, %rd548, %rd190;
	shl.b64 	%rd336, %rd335, 2;
	add.s64 	%rd571, %rd571, %rd336;
	add.s32 	%r238, %r238, -8;
	add.s32 	%r237, %r237, 8;
	setp.ne.s32 	%p13, %r237, 0;
	@%p13 bra 	$L__BB278_58;
	add.s32 	%r240, %r238, 3;
$L__BB278_84:
	setp.eq.s32 	%p14, %r24, 0;
	@%p14 bra 	$L__BB278_113;
	and.b32  	%r40, %r22, 3;
	setp.lt.u32 	%p15, %r24, 4;
	@%p15 bra 	$L__BB278_99;
	mul.wide.u32 	%rd338, %r240, 8;
	add.s64 	%rd339, %rd2, %rd338;
	ld.global.u64 	%rd202, [%rd339];
	or.b64  	%rd340, %rd562, %rd202;
	and.b64  	%rd341, %rd340, -4294967296;
	setp.ne.s64 	%p16, %rd341, 0;
	@%p16 bra 	$L__BB278_88;
	cvt.u32.u64 	%r99, %rd202;
	cvt.u32.u64 	%r100, %rd562;
	div.u32 	%r101, %r100, %r99;
	mul.lo.s32 	%r102, %r101, %r99;
	sub.s32 	%r103, %r100, %r102;
	cvt.u64.u32 	%rd552, %r101;
	cvt.u64.u32 	%rd553, %r103;
	bra.uni 	$L__BB278_89;
$L__BB278_88:
	div.s64 	%rd552, %rd562, %rd202;
	mul.lo.s64 	%rd342, %rd552, %rd202;
	sub.s64 	%rd553, %rd562, %rd342;
$L__BB278_89:
	add.s64 	%rd344, %rd1, %rd338;
	ld.global.u64 	%rd345, [%rd344];
	mul.lo.s64 	%rd209, %rd345, %rd553;
	add.s32 	%r41, %r240, -1;
	mul.wide.u32 	%rd346, %r41, 8;
	add.s64 	%rd347, %rd2, %rd346;
	ld.global.u64 	%rd210, [%rd347];
	or.b64  	%rd348, %rd552, %rd210;
	and.b64  	%rd349, %rd348, -4294967296;
	setp.ne.s64 	%p17, %rd349, 0;
	@%p17 bra 	$L__BB278_91;
	cvt.u32.u64 	%r104, %rd210;
	cvt.u32.u64 	%r105, %rd552;
	div.u32 	%r106, %r105, %r104;
	mul.lo.s32 	%r107, %r106, %r104;
	sub.s32 	%r108, %r105, %r107;
	cvt.u64.u32 	%rd554, %r106;
	cvt.u64.u32 	%rd555, %r108;
	bra.uni 	$L__BB278_92;
$L__BB278_91:
	div.s64 	%rd554, %rd552, %rd210;
	mul.lo.s64 	%rd350, %rd554, %rd210;
	sub.s64 	%rd555, %rd552, %rd350;
$L__BB278_92:
	add.s64 	%rd352, %rd1, %rd346;
	ld.global.u64 	%rd353, [%rd352];
	mad.lo.s64 	%rd217, %rd353, %rd555, %rd209;
	add.s32 	%r42, %r240, -2;
	mul.wide.u32 	%rd354, %r42, 8;
	add.s64 	%rd355, %rd2, %rd354;
	ld.global.u64 	%rd218, [%rd355];
	or.b64  	%rd356, %rd554, %rd218;
	and.b64  	%rd357, %rd356, -4294967296;
	setp.ne.s64 	%p18, %rd357, 0;
	@%p18 bra 	$L__BB278_94;
	cvt.u32.u64 	%r109, %rd218;
	cvt.u32.u64 	%r110, %rd554;
	div.u32 	%r111, %r110, %r109;
	mul.lo.s32 	%r112, %r111, %r109;
	sub.s32 	%r113, %r110, %r112;
	cvt.u64.u32 	%rd556, %r111;
	cvt.u64.u32 	%rd557, %r113;
	bra.uni 	$L__BB278_95;
$L__BB278_94:
	div.s64 	%rd556, %rd554, %rd218;
	mul.lo.s64 	%rd358, %rd556, %rd218;
	sub.s64 	%rd557, %rd554, %rd358;
$L__BB278_95:
	add.s64 	%rd360, %rd1, %rd354;
	ld.global.u64 	%rd361, [%rd360];
	mad.lo.s64 	%rd225, %rd361, %rd557, %rd217;
	add.s32 	%r43, %r240, -3;
	mul.wide.u32 	%rd362, %r43, 8;
	add.s64 	%rd363, %rd2, %rd362;
	ld.global.u64 	%rd226, [%rd363];
	or.b64  	%rd364, %rd556, %rd226;
	and.b64  	%rd365, %rd364, -4294967296;
	setp.ne.s64 	%p19, %rd365, 0;
	@%p19 bra 	$L__BB278_97;
	cvt.u32.u64 	%r114, %rd226;
	cvt.u32.u64 	%r115, %rd556;
	div.u32 	%r116, %r115, %r114;
	mul.lo.s32 	%r117, %r116, %r114;
	sub.s32 	%r118, %r115, %r117;
	cvt.u64.u32 	%rd562, %r116;
	cvt.u64.u32 	%rd559, %r118;
	bra.uni 	$L__BB278_98;
$L__BB278_97:
	div.s64 	%rd562, %rd556, %rd226;
	mul.lo.s64 	%rd366, %rd562, %rd226;
	sub.s64 	%rd559, %rd556, %rd366;
$L__BB278_98:
	add.s64 	%rd368, %rd1, %rd362;
	ld.global.u64 	%rd369, [%rd368];
	mad.lo.s64 	%rd370, %rd369, %rd559, %rd225;
	shl.b64 	%rd371, %rd370, 2;
	add.s64 	%rd571, %rd571, %rd371;
	add.s32 	%r240, %r240, -4;
$L__BB278_99:
	setp.eq.s32 	%p20, %r40, 0;
	@%p20 bra 	$L__BB278_113;
	setp.eq.s32 	%p21, %r40, 1;
	@%p21 bra 	$L__BB278_108;
	mul.wide.u32 	%rd373, %r240, 8;
	add.s64 	%rd374, %rd2, %rd373;
	ld.global.u64 	%rd237, [%rd374];
	or.b64  	%rd375, %rd562, %rd237;
	and.b64  	%rd376, %rd375, -4294967296;
	setp.ne.s64 	%p22, %rd376, 0;
	@%p22 bra 	$L__BB278_103;
	cvt.u32.u64 	%r119, %rd237;
	cvt.u32.u64 	%r120, %rd562;
	div.u32 	%r121, %r120, %r119;
	mul.lo.s32 	%r122, %r121, %r119;
	sub.s32 	%r123, %r120, %r122;
	cvt.u64.u32 	%rd563, %r121;
	cvt.u64.u32 	%rd564, %r123;
	bra.uni 	$L__BB278_104;
$L__BB278_103:
	div.s64 	%rd563, %rd562, %rd237;
	mul.lo.s64 	%rd377, %rd563, %rd237;
	sub.s64 	%rd564, %rd562, %rd377;
$L__BB278_104:
	add.s64 	%rd379, %rd1, %rd373;
	ld.global.u64 	%rd380, [%rd379];
	mul.lo.s64 	%rd244, %rd380, %rd564;
	add.s32 	%r46, %r240, -1;
	mul.wide.u32 	%rd381, %r46, 8;
	add.s64 	%rd382, %rd2, %rd381;
	ld.global.u64 	%rd245, [%rd382];
	or.b64  	%rd383, %rd563, %rd245;
	and.b64  	%rd384, %rd383, -4294967296;
	setp.ne.s64 	%p23, %rd384, 0;
	@%p23 bra 	$L__BB278_106;
	cvt.u32.u64 	%r124, %rd245;
	cvt.u32.u64 	%r125, %rd563;
	div.u32 	%r126, %r125, %r124;
	mul.lo.s32 	%r127, %r126, %r124;
	sub.s32 	%r128, %r125, %r127;
	cvt.u64.u32 	%rd562, %r126;
	cvt.u64.u32 	%rd566, %r128;
	bra.uni 	$L__BB278_107;
$L__BB278_106:
	div.s64 	%rd562, %rd563, %rd245;
	mul.lo.s64 	%rd385, %rd562, %rd245;
	sub.s64 	%rd566, %rd563, %rd385;
$L__BB278_107:
	add.s64 	%rd387, %rd1, %rd381;
	ld.global.u64 	%rd388, [%rd387];
	mad.lo.s64 	%rd389, %rd388, %rd566, %rd244;
	shl.b64 	%rd390, %rd389, 2;
	add.s64 	%rd571, %rd571, %rd390;
	add.s32 	%r240, %r240, -2;
$L__BB278_108:
	and.b32  	%r129, %r22, 1;
	setp.eq.b32 	%p24, %r129, 1;
	not.pred 	%p25, %p24;
	@%p25 bra 	$L__BB278_113;
	mul.wide.u32 	%rd391, %r240, 8;
	add.s64 	%rd392, %rd2, %rd391;
	ld.global.u64 	%rd256, [%rd392];
	or.b64  	%rd393, %rd562, %rd256;
	and.b64  	%rd394, %rd393, -4294967296;
	setp.ne.s64 	%p26, %rd394, 0;
	@%p26 bra 	$L__BB278_111;
	cvt.u32.u64 	%r130, %rd256;
	cvt.u32.u64 	%r131, %rd562;
	rem.u32 	%r132, %r131, %r130;
	cvt.u64.u32 	%rd570, %r132;
	bra.uni 	$L__BB278_112;
$L__BB278_111:
	rem.s64 	%rd570, %rd562, %rd256;
$L__BB278_112:
	add.s64 	%rd396, %rd1, %rd391;
	ld.global.u64 	%rd397, [%rd396];
	mul.lo.s64 	%rd398, %rd397, %rd570;
	shl.b64 	%rd399, %rd398, 2;
	add.s64 	%rd571, %rd571, %rd399;
$L__BB278_113:
	ld.global.u32 	%r133, [%rd571];
	st.shared.u32 	[%r5], %r133;
$L__BB278_114:
	bar.sync 	0;
	setp.lt.u32 	%p48, %r242, 66;
	@%p48 bra 	$L__BB278_118;
$L__BB278_115:
	shr.u32 	%r50, %r242, 1;
	setp.ge.u32 	%p49, %r1, %r50;
	@%p49 bra 	$L__BB278_117;
	ld.shared.u32 	%r208, [%r5];
	shl.b32 	%r209, %r50, 2;
	add.s32 	%r210, %r5, %r209;
	ld.shared.u32 	%r211, [%r210];
	add.s32 	%r212, %r211, %r208;
	st.shared.u32 	[%r5], %r212;
$L__BB278_117:
	bar.sync 	0;
	setp.gt.u32 	%p50, %r242, 131;
	mov.u32 	%r242, %r50;
	@%p50 bra 	$L__BB278_115;
$L__BB278_118:
	setp.gt.u32 	%p51, %r1, 31;
	@%p51 bra 	$L__BB278_121;
	ld.volatile.shared.u32 	%r213, [%r5];
	ld.volatile.shared.u32 	%r214, [%r5+128];
	add.s32 	%r215, %r214, %r213;
	st.volatile.shared.u32 	[%r5], %r215;
	ld.volatile.shared.u32 	%r216, [%r5];
	ld.volatile.shared.u32 	%r217, [%r5+64];
	add.s32 	%r218, %r217, %r216;
	st.volatile.shared.u32 	[%r5], %r218;
	ld.volatile.shared.u32 	%r219, [%r5];
	ld.volatile.shared.u32 	%r220, [%r5+32];
	add.s32 	%r221, %r220, %r219;
	st.volatile.shared.u32 	[%r5], %r221;
	ld.volatile.shared.u32 	%r222, [%r5];
	ld.volatile.shared.u32 	%r223, [%r5+16];
	add.s32 	%r224, %r223, %r222;
	st.volatile.shared.u32 	[%r5], %r224;
	ld.volatile.shared.u32 	%r225, [%r5];
	ld.volatile.shared.u32 	%r226, [%r5+8];
	add.s32 	%r227, %r226, %r225;
	st.volatile.shared.u32 	[%r5], %r227;
	ld.volatile.shared.u32 	%r228, [%r5];
	ld.volatile.shared.u32 	%r229, [%r5+4];
	add.s32 	%r230, %r229, %r228;
	st.volatile.shared.u32 	[%r5], %r230;
	setp.ne.s32 	%p52, %r1, 0;
	@%p52 bra 	$L__BB278_121;
	ld.param.u64 	%rd486, [contiguous_nansum2_u32_param_0];
	ld.shared.u32 	%r231, [nansumsdata_u32];
	cvt.u64.u32 	%rd480, %r2;
	mov.u32 	%r232, %ctaid.y;
	cvt.u64.u32 	%rd481, %r232;
	mad.lo.s64 	%rd482, %rd265, %rd481, %rd480;
	cvta.to.global.u64 	%rd483, %rd486;
	shl.b64 	%rd484, %rd482, 2;
	add.s64 	%rd485, %rd483, %rd484;
	st.global.u32 	[%rd485], %r231;
$L__BB278_121:
	ret;

}
	// .globl	contiguous_nansum22_u32
.visible .entry contiguous_nansum22_u32(
	.param .u64 .ptr .align 1 contiguous_nansum22_u32_param_0,
	.param .u64 .ptr .align 1 contiguous_nansum22_u32_param_1,
	.param .u64 contiguous_nansum22_u32_param_2,
	.param .u64 contiguous_nansum22_u32_param_3
)
{
	.reg .pred 	%p<8>;
	.reg .b32 	%r<46>;
	.reg .b64 	%rd<27>;

	ld.param.u64 	%rd4, [contiguous_nansum22_u32_param_0];
	ld.param.u64 	%rd7, [contiguous_nansum22_u32_param_1];
	ld.param.u64 	%rd5, [contiguous_nansum22_u32_param_2];
	ld.param.u64 	%rd6, [contiguous_nansum22_u32_param_3];
	cvta.to.global.u64 	%rd1, %rd7;
	mov.u32 	%r1, %tid.x;
	mov.u32 	%r2, %ctaid.x;
	mov.u32 	%r45, %ntid.x;
	mul.lo.s32 	%r8, %r2, %r45;
	shl.b32 	%r9, %r8, 1;
	add.s32 	%r4, %r9, %r1;
	shl.b32 	%r10, %r1, 2;
	mov.u32 	%r11, nansumsdata_u32;
	add.s32 	%r5, %r11, %r10;
	mov.b32 	%r12, 0;
	st.shared.u32 	[%r5], %r12;
	add.s32 	%r13, %r4, %r45;
	cvt.u64.u32 	%rd2, %r13;
	setp.le.u64 	%p1, %rd5, %rd2;
	@%p1 bra 	$L__BB279_2;
	cvt.u64.u32 	%rd12, %r4;
	mov.u32 	%r16, %ctaid.y;
	cvt.u64.u32 	%rd13, %r16;
	mul.lo.s64 	%rd14, %rd5, %rd13;
	add.s64 	%rd15, %rd14, %rd12;
	shl.b64 	%rd16, %rd15, 2;
	add.s64 	%rd17, %rd1, %rd16;
	ld.global.u32 	%r17, [%rd17];
	add.s64 	%rd18, %rd14, %rd2;
	shl.b64 	%rd19, %rd18, 2;
	add.s64 	%rd20, %rd1, %rd19;
	ld.global.u32 	%r18, [%rd20];
	add.s32 	%r19, %r18, %r17;
	st.shared.u32 	[%r5], %r19;
	bra.uni 	$L__BB279_4;
$L__BB279_2:
	cvt.u64.u32 	%rd3, %r4;
	setp.le.u64 	%p2, %rd5, %rd3;
	@%p2 bra 	$L__BB279_4;
	mov.u32 	%r14, %ctaid.y;
	cvt.u64.u32 	%rd8, %r14;
	mad.lo.s64 	%rd9, %rd5, %rd8, %rd3;
	shl.b64 	%rd10, %rd9, 2;
	add.s64 	%rd11, %rd1, %rd10;
	ld.global.u32 	%r15, [%rd11];
	st.shared.u32 	[%r5], %r15;
$L__BB279_4:
	bar.sync 	0;
	setp.lt.u32 	%p3, %r45, 66;
	@%p3 bra 	$L__BB279_8;
$L__BB279_5:
	shr.u32 	%r7, %r45, 1;
	setp.ge.u32 	%p4, %r1, %r7;
	@%p4 bra 	$L__BB279_7;
	ld.shared.u32 	%r20, [%r5];
	shl.b32 	%r21, %r7, 2;
	add.s32 	%r22, %r5, %r21;
	ld.shared.u32 	%r23, [%r22];
	add.s32 	%r24, %r23, %r20;
	st.shared.u32 	[%r5], %r24;
$L__BB279_7:
	bar.sync 	0;
	setp.gt.u32 	%p5, %r45, 131;
	mov.u32 	%r45, %r7;
	@%p5 bra 	$L__BB279_5;
$L__BB279_8:
	setp.gt.u32 	%p6, %r1, 31;
	@%p6 bra 	$L__BB279_11;
	ld.volatile.shared.u32 	%r25, [%r5];
	ld.volatile.shared.u32 	%r26, [%r5+128];
	add.s32 	%r27, %r26, %r25;
	st.volatile.shared.u32 	[%r5], %r27;
	ld.volatile.shared.u32 	%r28, [%r5];
	ld.volatile.shared.u32 	%r29, [%r5+64];
	add.s32 	%r30, %r29, %r28;
	st.volatile.shared.u32 	[%r5], %r30;
	ld.volatile.shared.u32 	%r31, [%r5];
	ld.volatile.shared.u32 	%r32, [%r5+32];
	add.s32 	%r33, %r32, %r31;
	st.volatile.shared.u32 	[%r5], %r33;
	ld.volatile.shared.u32 	%r34, [%r5];
	ld.volatile.shared.u32 	%r35, [%r5+16];
	add.s32 	%r36, %r35, %r34;
	st.volatile.shared.u32 	[%r5], %r36;
	ld.volatile.shared.u32 	%r37, [%r5];
	ld.volatile.shared.u32 	%r38, [%r5+8];
	add.s32 	%r39, %r38, %r37;
	st.volatile.shared.u32 	[%r5], %r39;
	ld.volatile.shared.u32 	%r40, [%r5];
	ld.volatile.shared.u32 	%r41, [%r5+4];
	add.s32 	%r42, %r41, %r40;
	st.volatile.shared.u32 	[%r5], %r42;
	setp.ne.s32 	%p7, %r1, 0;
	@%p7 bra 	$L__BB279_11;
	ld.shared.u32 	%r43, [nansumsdata_u32];
	cvt.u64.u32 	%rd21, %r2;
	mov.u32 	%r44, %ctaid.y;
	cvt.u64.u32 	%rd22, %r44;
	mad.lo.s64 	%rd23, %rd6, %rd22, %rd21;
	cvta.to.global.u64 	%rd24, %rd4;
	shl.b64 	%rd25, %rd23, 2;
	add.s64 	%rd26, %rd24, %rd25;
	st.global.u32 	[%rd26], %r43;
$L__BB279_11:
	ret;

}
	// .globl	contiguous_nansum3_u32
.visible .entry contiguous_nansum3_u32(
	.param .u64 .ptr .align 1 contiguous_nansum3_u32_param_0,
	.param .u64 .ptr .align 1 contiguous_nansum3_u32_param_1,
	.param .u64 .ptr .align 1 contiguous_nansum3_u32_param_2,
	.param .u64 .ptr .align 1 contiguous_nansum3_u32_param_3,
	.param .u64 contiguous_nansum3_u32_param_4,
	.param .u64 contiguous_nansum3_u32_param_5,
	.param .u64 contiguous_nansum3_u32_param_6
)
{
	.reg .pred 	%p<38>;
	.reg .b32 	%r<259>;
	.reg .b64 	%rd<308>;

	ld.param.u64 	%rd144, [contiguous_nansum3_u32_param_0];
	ld.param.u64 	%rd145, [contiguous_nansum3_u32_param_1];
	ld.param.u64 	%rd148, [contiguous_nansum3_u32_param_2];
	ld.param.u64 	%rd149, [contiguous_nansum3_u32_param_3];
	ld.param.u64 	%rd146, [contiguous_nansum3_u32_param_4];
	ld.param.u64 	%rd147, [contiguous_nansum3_u32_param_5];
	ld.param.u64 	%rd150, [contiguous_nansum3_u32_param_6];
	cvta.to.global.u64 	%rd1, %rd149;
	cvta.to.global.u64 	%rd2, %rd148;
	mov.u32 	%r1, %tid.y;
	mov.u32 	%r2, %ntid.x;
	mov.u32 	%r3, %tid.x;
	mad.lo.s32 	%r79, %r1, %r2, %r3;
	mov.u32 	%r80, %ctaid.x;
	mad.lo.s32 	%r81, %r80, %r2, %r3;
	mov.u32 	%r4, %ctaid.y;
	mov.u32 	%r5, %ntid.y;
	mad.lo.s32 	%r82, %r4, %r5, %r1;
	shl.b32 	%r83, %r79, 2;
	mov.u32 	%r84, nansumsdata_u32;
	add.s32 	%r7, %r84, %r83;
	mov.b32 	%r85, 0;
	st.shared.u32 	[%r7], %r85;
	cvt.u64.u32 	%rd3, %r81;
	setp.le.u64 	%p1, %rd147, %rd3;
	cvt.u64.u32 	%rd152, %r82;
	setp.le.u64 	%p2, %rd150, %rd152;
	or.pred  	%p3, %p1, %p2;
	@%p3 bra 	$L__BB280_76;
	cvt.u32.u64 	%r86, %rd3;
	cvt.u32.u64 	%r87, %rd147;
	mad.lo.s32 	%r240, %r82, %r87, %r86;
	cvt.u32.u64 	%r9, %rd146;
	add.s32 	%r239, %r9, -1;
	setp.lt.s32 	%p4, %r239, 0;
	mov.b64 	%rd307, 0;
	@%p4 bra 	$L__BB280_59;
	setp.lt.u32 	%p5, %r239, 7;
	mov.b64 	%rd307, 0;
	@%p5 bra 	$L__BB280_30;
	add.s32 	%r235, %r9, -4;
	and.b32  	%r88, %r9, -8;
	neg.s32 	%r234, %r88;
	mov.b64 	%rd307, 0;
$L__BB280_4:
	.pragma "nounroll";
	add.s32 	%r16, %r235, 3;
	cvt.u64.u32 	%rd5, %r240;
	mul.wide.u32 	%rd157, %r16, 8;
	add.s64 	%rd158, %rd2, %rd157;
	ld.global.u64 	%rd6, [%rd158];
	and.b64  	%rd159, %rd6, -4294967296;
	setp.ne.s64 	%p6, %rd159, 0;
	@%p6 bra 	$L__BB280_6;
	cvt.u32.u64 	%r89, %rd6;
	cvt.u32.u64 	%r90, %rd5;
	div.u32 	%r91, %r90, %r89;
	mul.lo.s32 	%r92, %r91, %r89;
	sub.s32 	%r93, %r90, %r92;
	cvt.u64.u32 	%rd272, %r91;
	cvt.u64.u32 	%rd273, %r93;
	bra.uni 	$L__BB280_7;
$L__BB280_6:
	div.s64 	%rd272, %rd5, %rd6;
	mul.lo.s64 	%rd160, %rd272, %rd6;
	sub.s64 	%rd273, %rd5, %rd160;
$L__BB280_7:
	mul.wide.u32 	%rd161, %r16, 8;
	add.s64 	%rd162, %rd1, %rd161;
	ld.global.u64 	%rd163, [%rd162];
	mad.lo.s64 	%rd13, %rd163, %rd273, %rd307;
	add.s32 	%r17, %r235, 2;
	and.b64  	%rd14, %rd272, 4294967295;
	mul.wide.u32 	%rd164, %r17, 8;
	add.s64 	%rd165, %rd2, %rd164;
	ld.global.u64 	%rd15, [%rd165];
	and.b64  	%rd166, %rd15, -4294967296;
	setp.ne.s64 	%p7, %rd166, 0;
	@%p7 bra 	$L__BB280_9;
	cvt.u32.u64 	%r94, %rd15;
	cvt.u32.u64 	%r95, %rd14;
	div.u32 	%r96, %r95, %r94;
	mul.lo.s32 	%r97, %r96, %r94;
	sub.s32 	%r98, %r95, %r97;
	cvt.u64.u32 	%rd274, %r96;
	cvt.u64.u32 	%rd275, %r98;
	bra.uni 	$L__BB280_10;
$L__BB280_9:
	div.s64 	%rd274, %rd14, %rd15;
	mul.lo.s64 	%rd167, %rd274, %rd15;
	sub.s64 	%rd275, %rd14, %rd167;
$L__BB280_10:
	mul.wide.u32 	%rd168, %r17, 8;
	add.s64 	%rd169, %rd1, %rd168;
	ld.global.u64 	%rd170, [%rd169];
	mad.lo.s64 	%rd22, %rd170, %rd275, %rd13;
	add.s32 	%r18, %r235, 1;
	and.b64  	%rd23, %rd274, 4294967295;
	mul.wide.u32 	%rd171, %r18, 8;
	add.s64 	%rd172, %rd2, %rd171;
	ld.global.u64 	%rd24, [%rd172];
	and.b64  	%rd173, %rd24, -4294967296;
	setp.ne.s64 	%p8, %rd173, 0;
	@%p8 bra 	$L__BB280_12;
	cvt.u32.u64 	%r99, %rd24;
	cvt.u32.u64 	%r100, %rd23;
	div.u32 	%r101, %r100, %r99;
	mul.lo.s32 	%r102, %r101, %r99;
	sub.s32 	%r103, %r100, %r102;
	cvt.u64.u32 	%rd276, %r101;
	cvt.u64.u32 	%rd277, %r103;
	bra.uni 	$L__BB280_13;
$L__BB280_12:
	div.s64 	%rd276, %rd23, %rd24;
	mul.lo.s64 	%rd174, %rd276, %rd24;
	sub.s64 	%rd277, %rd23, %rd174;
$L__BB280_13:
	mul.wide.u32 	%rd175, %r18, 8;
	add.s64 	%rd176, %rd1, %rd175;
	ld.global.u64 	%rd177, [%rd176];
	mad.lo.s64 	%rd31, %rd177, %rd277, %rd22;
	and.b64  	%rd32, %rd276, 4294967295;
	mul.wide.u32 	%rd178, %r235, 8;
	add.s64 	%rd179, %rd2, %rd178;
	ld.global.u64 	%rd33, [%rd179];
	and.b64  	%rd180, %rd33, -4294967296;
	setp.ne.s64 	%p9, %rd180, 0;
	@%p9 bra 	$L__BB280_15;
	cvt.u32.u64 	%r104, %rd33;
	cvt.u32.u64 	%r105, %rd32;
	div.u32 	%r106, %r105, %r104;
	mul.lo.s32 	%r107, %r106, %r104;
	sub.s32 	%r108, %r105, %r107;
	cvt.u64.u32 	%rd278, %r106;
	cvt.u64.u32 	%rd279, %r108;
	bra.uni 	$L__BB280_16;
$L__BB280_15:
	div.s64 	%rd278, %rd32, %rd33;
	mul.lo.s64 	%rd181, %rd278, %rd33;
	sub.s64 	%rd279, %rd32, %rd181;
$L__BB280_16:
	mul.wide.u32 	%rd182, %r235, 8;
	add.s64 	%rd183, %rd1, %rd182;
	ld.global.u64 	%rd184, [%rd183];
	mad.lo.s64 	%rd40, %rd184, %rd279, %rd31;
	add.s32 	%r19, %r235, -1;
	and.b64  	%rd41, %rd278, 4294967295;
	mul.wide.u32 	%rd185, %r19, 8;
	add.s64 	%rd186, %rd2, %rd185;
	ld.global.u64 	%rd42, [%rd186];
	and.b64  	%rd187, %rd42, -4294967296;
	setp.ne.s64 	%p10, %rd187, 0;
	@%p10 bra 	$L__BB280_18;
	cvt.u32.u64 	%r109, %rd42;
	cvt.u32.u64 	%r110, %rd41;
	div.u32 	%r111, %r110, %r109;
	mul.lo.s32 	%r112, %r111, %r109;
	sub.s32 	%r113, %r110, %r112;
	cvt.u64.u32 	%rd280, %r111;
	cvt.u64.u32 	%rd281, %r113;
	bra.uni 	$L__BB280_19;
$L__BB280_18:
	div.s64 	%rd280, %rd41, %rd42;
	mul.lo.s64 	%rd188, %rd280, %rd42;
	sub.s64 	%rd281, %rd41, %rd188;
$L__BB280_19:
	mul.wide.u32 	%rd189, %r19, 8;
	add.s64 	%rd190, %rd1, %rd189;
	ld.global.u64 	%rd191, [%rd190];
	mad.lo.s64 	%rd49, %rd191, %rd281, %rd40;
	add.s32 	%r20, %r235, -2;
	and.b64  	%rd50, %rd280, 4294967295;
	mul.wide.u32 	%rd192, %r20, 8;
	add.s64 	%rd193, %rd2, %rd192;
	ld.global.u64 	%rd51, [%rd193];
	and.b64  	%rd194, %rd51, -4294967296;
	setp.ne.s64 	%p11, %rd194, 0;
	@%p11 bra 	$L__BB280_21;
	cvt.u32.u64 	%r114, %rd51;
	cvt.u32.u64 	%r115, %rd50;
	div.u32 	%r116, %r115, %r114;
	mul.lo.s32 	%r117, %r116, %r114;
	sub.s32 	%r118, %r115, %r117;
	cvt.u64.u32 	%rd282, %r116;
	cvt.u64.u32 	%rd283, %r118;
	bra.uni 	$L__BB280_22;
$L__BB280_21:
	div.s64 	%rd282, %rd50, %rd51;
	mul.lo.s64 	%rd195, %rd282, %rd51;
	sub.s64 	%rd283, %rd50, %rd195;
$L__BB280_22:
	mul.wide.u32 	%rd196, %r20, 8;
	add.s64 	%rd197, %rd1, %rd196;
	ld.global.u64 	%rd198, [%rd197];
	mad.lo.s64 	%rd58, %rd198, %rd283, %rd49;
	add.s32 	%r21, %r235, -3;
	and.b64  	%rd59, %rd282, 4294967295;
	mul.wide.u32 	%rd199, %r21, 8;
	add.s64 	%rd200, %rd2, %rd199;
	ld.global.u64 	%rd60, [%rd200];
	and.b64  	%rd201, %rd60, -4294967296;
	setp.ne.s64 	%p12, %rd201, 0;
	@%p12 bra 	$L__BB280_24;
	cvt.u32.u64 	%r119, %rd60;
	cvt.u32.u64 	%r120, %rd59;
	div.u32 	%r121, %r120, %r119;
	mul.lo.s32 	%r122, %r121, %r119;
	sub.s32 	%r123, %r120, %r122;
	cvt.u64.u32 	%rd284, %r121;
	cvt.u64.u32 	%rd285, %r123;
	bra.uni 	$L__BB280_25;
$L__BB280_24:
	div.s64 	%rd284, %rd59, %rd60;
	mul.lo.s64 	%rd202, %rd284, %rd60;
	sub.s64 	%rd285, %rd59, %rd202;
$L__BB280_25:
	mul.wide.u32 	%rd203, %r21, 8;
	add.s64 	%rd204, %rd1, %rd203;
	ld.global.u64 	%rd205, [%rd204];
	mad.lo.s64 	%rd67, %rd205, %rd285, %rd58;
	and.b64  	%rd68, %rd284, 4294967295;
	add.s32 	%r124, %r235, -4;
	mul.wide.u32 	%rd206, %r124, 8;
	add.s64 	%rd207, %rd2, %rd206;
	ld.global.u64 	%rd69, [%rd207];
	and.b64  	%rd208, %rd69, -4294967296;
	setp.ne.s64 	%p13, %rd208, 0;
	@%p13 bra 	$L__BB280_27;
	cvt.u32.u64 	%r125, %rd69;
	cvt.u32.u64 	%r126, %rd68;
	div.u32 	%r127, %r126, %r125;
	mul.lo.s32 	%r128, %r127, %r125;
	sub.s32 	%r129, %r126, %r128;
	cvt.u64.u32 	%rd286, %r127;
	cvt.u64.u32 	%rd287, %r129;
	bra.uni 	$L__BB280_28;
$L__BB280_27:
	div.s64 	%rd286, %rd68, %rd69;
	mul.lo.s64 	%rd209, %rd286, %rd69;
	sub.s64 	%rd287, %rd68, %rd209;
$L__BB280_28:
	mul.wide.u32 	%rd210, %r124, 8;
	add.s64 	%rd211, %rd1, %rd210;
	ld.global.u64 	%rd212, [%rd211];
	mad.lo.s64 	%rd307, %rd212, %rd287, %rd67;
	cvt.u32.u64 	%r240, %rd286;
	add.s32 	%r235, %r235, -8;
	add.s32 	%r234, %r234, 8;
	setp.ne.s32 	%p14, %r234, 0;
	@%p14 bra 	$L__BB280_4;
	add.s32 	%r239, %r235, 3;
$L__BB280_30:
	and.b32  	%r28, %r9, 7;
	setp.eq.s32 	%p15, %r28, 0;
	@%p15 bra 	$L__BB280_59;
	and.b32  	%r29, %r9, 3;
	setp.lt.u32 	%p16, %r28, 4;
	@%p16 bra 	$L__BB280_45;
	cvt.u64.u32 	%rd79, %r240;
	mul.wide.u32 	%rd214, %r239, 8;
	add.s64 	%rd215, %rd2, %rd214;
	ld.global.u64 	%rd80, [%rd215];
	and.b64  	%rd216, %rd80, -4294967296;
	setp.ne.s64 	%p17, %rd216, 0;
	@%p17 bra 	$L__BB280_34;
	cvt.u32.u64 	%r131, %rd80;
	cvt.u32.u64 	%r132, %rd79;
	div.u32 	%r133, %r132, %r131;
	mul.lo.s32 	%r134, %r133, %r131;
	sub.s32 	%r135, %r132, %r134;
	cvt.u64.u32 	%rd290, %r133;
	cvt.u64.u32 	%rd291, %r135;
	bra.uni 	$L__BB280_35;
$L__BB280_34:
	div.s64 	%rd290, %rd79, %rd80;
	mul.lo.s64 	%rd217, %rd290, %rd80;
	sub.s64 	%rd291, %rd79, %rd217;
$L__BB280_35:
	mul.wide.u32 	%rd218, %r239, 8;
	add.s64 	%rd219, %rd1, %rd218;
	ld.global.u64 	%rd220, [%rd219];
	mad.lo.s64 	%rd87, %rd220, %rd291, %rd307;
	add.s32 	%r30, %r239, -1;
	and.b64  	%rd88, %rd290, 4294967295;
	mul.wide.u32 	%rd221, %r30, 8;
	add.s64 	%rd222, %rd2, %rd221;
	ld.global.u64 	%rd89, [%rd222];
	and.b64  	%rd223, %rd89, -4294967296;
	setp.ne.s64 	%p18, %rd223, 0;
	@%p18 bra 	$L__BB280_37;
	cvt.u32.u64 	%r136, %rd89;
	cvt.u32.u64 	%r137, %rd88;
	div.u32 	%r138, %r137, %r136;
	mul.lo.s32 	%r139, %r138, %r136;
	sub.s32 	%r140, %r137, %r139;
	cvt.u64.u32 	%rd292, %r138;
	cvt.u64.u32 	%rd293, %r140;
	bra.uni 	$L__BB280_38;
$L__BB280_37:
	div.s64 	%rd292, %rd88, %rd89;
	mul.lo.s64 	%rd224, %rd292, %rd89;
	sub.s64 	%rd293, %rd88, %rd224;
$L__BB280_38:
	mul.wide.u32 	%rd225, %r30, 8;
	add.s64 	%rd226, %rd1, %rd225;
	ld.global.u64 	%rd227, [%rd226];
	mad.lo.s64 	%rd96, %rd227, %rd293, %rd87;
	add.s32 	%r31, %r239, -2;
	and.b64  	%rd97, %rd292, 4294967295;
	mul.wide.u32 	%rd228, %r31, 8;
	add.s64 	%rd229, %rd2, %rd228;
	ld.global.u64 	%rd98, [%rd229];
	and.b64  	%rd230, %rd98, -4294967296;
	setp.ne.s64 	%p19, %rd230, 0;
	@%p19 bra 	$L__BB280_40;
	cvt.u32.u64 	%r141, %rd98;
	cvt.u32.u64 	%r142, %rd97;
	div.u32 	%r143, %r142, %r141;
	mul.lo.s32 	%r144, %r143, %r141;
	sub.s32 	%r145, %r142, %r144;
	cvt.u64.u32 	%rd294, %r143;
	cvt.u64.u32 	%rd295, %r145;
	bra.uni 	$L__BB280_41;
$L__BB280_40:
	div.s64 	%rd294, %rd97, %rd98;
	mul.lo.s64 	%rd231, %rd294, %rd98;
	sub.s64 	%rd295, %rd97, %rd231;
$L__BB280_41:
	mul.wide.u32 	%rd232, %r31, 8;
	add.s64 	%rd233, %rd1, %rd232;
	ld.global.u64 	%rd234, [%rd233];
	mad.lo.s64 	%rd105, %rd234, %rd295, %rd96;
	add.s32 	%r32, %r239, -3;
	and.b64  	%rd106, %rd294, 4294967295;
	mul.wide.u32 	%rd235, %r32, 8;
	add.s64 	%rd236, %rd2, %rd235;
	ld.global.u64 	%rd107, [%rd236];
	and.b64  	%rd237, %rd107, -4294967296;
	setp.ne.s64 	%p20, %rd237, 0;
	@%p20 bra 	$L__BB280_43;
	cvt.u32.u64 	%r146, %rd107;
	cvt.u32.u64 	%r147, %rd106;
	div.u32 	%r148, %r147, %r146;
	mul.lo.s32 	%r149, %r148, %r146;
	sub.s32 	%r150, %r147, %r149;
	cvt.u64.u32 	%rd296, %r148;
	cvt.u64.u32 	%rd297, %r150;
	bra.uni 	$L__BB280_44;
$L__BB280_43:
	div.s64 	%rd296, %rd106, %rd107;
	mul.lo.s64 	%rd238, %rd296, %rd107;
	sub.s64 	%rd297, %rd106, %rd238;
$L__BB280_44:
	mul.wide.u32 	%rd239, %r32, 8;
	add.s64 	%rd240, %rd1, %rd239;
	ld.global.u64 	%rd241, [%rd240];
	mad.lo.s64 	%rd307, %rd241, %rd297, %rd105;
	cvt.u32.u64 	%r240, %rd296;
	add.s32 	%r239, %r239, -4;
$L__BB280_45:
	setp.eq.s32 	%p21, %r29, 0;
	@%p21 bra 	$L__BB280_59;
	setp.eq.s32 	%p22, %r29, 1;
	@%p22 bra 	$L__BB280_54;
	cvt.u64.u32 	%rd117, %r240;
	mul.wide.u32 	%rd243, %r239, 8;
	add.s64 	%rd244, %rd2, %rd243;
	ld.global.u64 	%rd118, [%rd244];
	and.b64  	%rd245, %rd118, -4294967296;
	setp.ne.s64 	%p23, %rd245, 0;
	@%p23 bra 	$L__BB280_49;
	cvt.u32.u64 	%r151, %rd118;
	cvt.u32.u64 	%r152, %rd117;
	div.u32 	%r153, %r152, %r151;
	mul.lo.s32 	%r154, %r153, %r151;
	sub.s32 	%r155, %r152, %r154;
	cvt.u64.u32 	%rd300, %r153;
	cvt.u64.u32 	%rd301, %r155;
	bra.uni 	$L__BB280_50;
$L__BB280_49:
	div.s64 	%rd300, %rd117, %rd118;
	mul.lo.s64 	%rd246, %rd300, %rd118;
	sub.s64 	%rd301, %rd117, %rd246;
$L__BB280_50:
	add.s64 	%rd248, %rd1, %rd243;
	ld.global.u64 	%rd249, [%rd248];
	mad.lo.s64 	%rd125, %rd249, %rd301, %rd307;
	add.s32 	%r37, %r239, -1;
	and.b64  	%rd126, %rd300, 4294967295;
	mul.wide.u32 	%rd250, %r37, 8;
	add.s64 	%rd251, %rd2, %rd250;
	ld.global.u64 	%rd127, [%rd251];
	and.b64  	%rd252, %rd127, -4294967296;
	setp.ne.s64 	%p24, %rd252, 0;
	@%p24 bra 	$L__BB280_52;
	cvt.u32.u64 	%r156, %rd127;
	cvt.u32.u64 	%r157, %rd126;
	div.u32 	%r158, %r157, %r156;
	mul.lo.s32 	%r159, %r158, %r156;
	sub.s32 	%r160, %r157, %r159;
	cvt.u64.u32 	%rd302, %r158;
	cvt.u64.u32 	%rd303, %r160;
	bra.uni 	$L__BB280_53;
$L__BB280_52:
	div.s64 	%rd302, %rd126, %rd127;
	mul.lo.s64 	%rd253, %rd302, %rd127;
	sub.s64 	%rd303, %rd126, %rd253;
$L__BB280_53:
	add.s64 	%rd255, %rd1, %rd250;
	ld.global.u64 	%rd256, [%rd255];
	mad.lo.s64 	%rd307, %rd256, %rd303, %rd125;
	cvt.u32.u64 	%r240, %rd302;
	add.s32 	%r239, %r239, -2;
$L__BB280_54:
	and.b32  	%r161, %r9, 1;
	setp.eq.b32 	%p25, %r161, 1;
	not.pred 	%p26, %p25;
	@%p26 bra 	$L__BB280_59;
	cvt.u64.u32 	%rd137, %r240;
	mul.wide.u32 	%rd257, %r239, 8;
	add.s64 	%rd258, %rd2, %rd257;
	ld.global.u64 	%rd138, [%rd258];
	and.b64  	%rd259, %rd138, -4294967296;
	setp.ne.s64 	%p27, %rd259, 0;
	@%p27 bra 	$L__BB280_57;
	cvt.u32.u64 	%r162, %rd138;
	cvt.u32.u64 	%r163, %rd137;
	rem.u32 	%r164, %r163, %r162;
	cvt.u64.u32 	%rd306, %r164;
	bra.uni 	$L__BB280_58;
$L__BB280_57:
	rem.s64 	%rd306, %rd137, %rd138;
$L__BB280_58:
	add.s64 	%rd261, %rd1, %rd257;
	ld.global.u64 	%rd262, [%rd261];
	mad.lo.s64 	%rd307, %rd262, %rd306, %rd307;
$L__BB280_59:
	cvta.to.global.u64 	%rd263, %rd145;
	shl.b64 	%rd264, %rd307, 2;
	add.s64 	%rd265, %rd263, %rd264;
	ld.global.u32 	%r165, [%rd265];
	st.shared.u32 	[%r7], %r165;
	bar.sync 	0;
	setp.ne.s32 	%p28, %r1, 0;
	@%p28 bra 	$L__BB280_76;
	setp.gt.u32 	%p29, %r5, 1;
	@%p29 bra 	$L__BB280_62;
	shl.b32 	%r166, %r3, 2;
	mov.u32 	%r167, nansumsdata_u32;
	add.s32 	%r168, %r167, %r166;
	ld.shared.u32 	%r257, [%r168];
	bra.uni 	$L__BB280_75;
$L__BB280_62:
	shl.b32 	%r171, %r3, 2;
	mov.u32 	%r172, nansumsdata_u32;
	add.s32 	%r43, %r172, %r171;
	ld.shared.u32 	%r257, [%r43];
	add.s32 	%r45, %r5, -1;
	add.s32 	%r173, %r5, -2;
	and.b32  	%r46, %r45, 7;
	setp.lt.u32 	%p30, %r173, 7;
	mov.b32 	%r253, 1;
	@%p30 bra 	$L__BB280_66;
	and.b32  	%r176, %r45, -8;
	neg.s32 	%r245, %r176;
	shl.b32 	%r48, %r2, 2;
	add.s32 	%r178, %r171, %r48;
	add.s32 	%r243, %r172, %r178;
	shl.b32 	%r50, %r2, 5;
	mov.b32 	%r247, 1;
	mov.b32 	%r244, 0;
$L__BB280_64:
	.pragma "nounroll";
	mul.lo.s32 	%r180, %r247, %r2;
	shl.b32 	%r181, %r180, 2;
	add.s32 	%r182, %r43, %r181;
	ld.shared.u32 	%r183, [%r243];
	add.s32 	%r184, %r183, %r257;
	add.s32 	%r185, %r182, %r48;
	ld.shared.u32 	%r186, [%r185];
	add.s32 	%r187, %r186, %r184;
	add.s32 	%r188, %r185, %r48;
	ld.shared.u32 	%r189, [%r188];
	add.s32 	%r190, %r189, %r187;
	add.s32 	%r191, %r188, %r48;
	ld.shared.u32 	%r192, [%r191];
	add.s32 	%r193, %r192, %r190;
	add.s32 	%r194, %r191, %r48;
	ld.shared.u32 	%r195, [%r194];
	add.s32 	%r196, %r195, %r193;
	add.s32 	%r197, %r194, %r48;
	ld.shared.u32 	%r198, [%r197];
	add.s32 	%r199, %r198, %r196;
	add.s32 	%r200, %r197, %r48;
	ld.shared.u32 	%r201, [%r200];
	add.s32 	%r202, %r201, %r199;
	add.s32 	%r203, %r200, %r48;
	ld.shared.u32 	%r204, [%r203];
	add.s32 	%r257, %r204, %r202;
	add.s32 	%r247, %r247, 8;
	add.s32 	%r245, %r245, 8;
	add.s32 	%r244, %r244, 8;
	add.s32 	%r243, %r243, %r50;
	setp.ne.s32 	%p31, %r245, 0;
	@%p31 bra 	$L__BB280_64;
	add.s32 	%r253, %r244, 1;
$L__BB280_66:
	setp.eq.s32 	%p32, %r46, 0;
	@%p32 bra 	$L__BB280_74;
	and.b32  	%r65, %r45, 3;
	setp.lt.u32 	%p33, %r46, 4;
	@%p33 bra 	$L__BB280_69;
	mul.lo.s32 	%r206, %r253, %r2;
	shl.b32 	%r207, %r206, 2;
	add.s32 	%r208, %r43, %r207;
	ld.shared.u32 	%r209, [%r208];
	add.s32 	%r210, %r209, %r257;
	shl.b32 	%r211, %r2, 2;
	add.s32 	%r212, %r208, %r211;
	ld.shared.u32 	%r213, [%r212];
	add.s32 	%r214, %r213, %r210;
	add.s32 	%r215, %r212, %r211;
	ld.shared.u32 	%r216, [%r215];
	add.s32 	%r217, %r216, %r214;
	add.s32 	%r218, %r215, %r211;
	ld.shared.u32 	%r219, [%r218];
	add.s32 	%r257, %r219, %r217;
	add.s32 	%r253, %r253, 4;
$L__BB280_69:
	setp.eq.s32 	%p34, %r65, 0;
	@%p34 bra 	$L__BB280_74;
	setp.eq.s32 	%p35, %r65, 1;
	@%p35 bra 	$L__BB280_72;
	mul.lo.s32 	%r221, %r253, %r2;
	shl.b32 	%r222, %r221, 2;
	add.s32 	%r223, %r43, %r222;
	ld.shared.u32 	%r224, [%r223];
	add.s32 	%r225, %r224, %r257;
	shl.b32 	%r226, %r2, 2;
	add.s32 	%r227, %r223, %r226;
	ld.shared.u32 	%r228, [%r227];
	add.s32 	%r257, %r228, %r225;
	add.s32 	%r253, %r253, 2;
$L__BB280_72:
	and.b32  	%r229, %r45, 1;
	setp.eq.b32 	%p36, %r229, 1;
	not.pred 	%p37, %p36;
	@%p37 bra 	$L__BB280_74;
	mul.lo.s32 	%r230, %r253, %r2;
	shl.b32 	%r231, %r230, 2;
	add.s32 	%r232, %r43, %r231;
	ld.shared.u32 	%r233, [%r232];
	add.s32 	%r257, %r233, %r257;
$L__BB280_74:
	st.shared.u32 	[%r43], %r257;
$L__BB280_75:
	cvt.u64.u32 	%rd266, %r4;
	mad.lo.s64 	%rd267, %rd147, %rd266, %rd3;
	cvta.to.global.u64 	%rd268, %rd144;
	shl.b64 	%rd269, %rd267, 2;
	add.s64 	%rd270, %rd268, %rd269;
	st.global.u32 	[%rd270], %r257;
$L__BB280_76:
	ret;

}
	// .globl	contiguous_nansum33_u32
.visible .entry contiguous_nansum33_u32(
	.param .u64 .ptr .align 1 contiguous_nansum33_u32_param_0,
	.param .u64 .ptr .align 1 contiguous_nansum33_u32_param_1,
	.param .u64 contiguous_nansum33_u32_param_2,
	.param .u64 contiguous_nansum33_u32_param_3,
	.param .u64 contiguous_nansum33_u32_param_4
)
{
	.reg .pred 	%p<14>;
	.reg .b32 	%r<140>;
	.reg .b64 	%rd<16>;

	ld.param.u64 	%rd2, [contiguous_nansum33_u32_param_0];
	ld.param.u64 	%rd3, [contiguous_nansum33_u32_param_1];
	ld.param.u64 	%rd4, [contiguous_nansum33_u32_param_3];
	ld.param.u64 	%rd5, [contiguous_nansum33_u32_param_4];
	mov.u32 	%r1, %tid.y;
	mov.u32 	%r2, %ntid.x;
	mov.u32 	%r3, %tid.x;
	mad.lo.s32 	%r45, %r1, %r2, %r3;
	mov.u32 	%r46, %ctaid.x;
	mad.lo.s32 	%r47, %r46, %r2, %r3;
	mov.u32 	%r4, %ctaid.y;
	mov.u32 	%r5, %ntid.y;
	mad.lo.s32 	%r48, %r4, %r5, %r1;
	shl.b32 	%r49, %r45, 2;
	mov.u32 	%r50, nansumsdata_u32;
	add.s32 	%r7, %r50, %r49;
	mov.b32 	%r51, 0;
	st.shared.u32 	[%r7], %r51;
	cvt.u64.u32 	%rd1, %r47;
	setp.le.u64 	%p1, %rd4, %rd1;
	cvt.u64.u32 	%rd7, %r48;
	setp.le.u64 	%p2, %rd5, %rd7;
	or.pred  	%p3, %p1, %p2;
	@%p3 bra 	$L__BB281_18;
	cvt.u32.u64 	%r52, %rd1;
	cvta.to.global.u64 	%rd8, %rd3;
	cvt.u32.u64 	%r53, %rd4;
	mad.lo.s32 	%r54, %r48, %r53, %r52;
	mul.wide.u32 	%rd9, %r54, 4;
	add.s64 	%rd10, %rd8, %rd9;
	ld.global.u32 	%r55, [%rd10];
	st.shared.u32 	[%r7], %r55;
	bar.sync 	0;
	setp.ne.s32 	%p4, %r1, 0;
	@%p4 bra 	$L__BB281_18;
	setp.gt.u32 	%p5, %r5, 1;
	@%p5 bra 	$L__BB281_4;
	shl.b32 	%r56, %r3, 2;
	add.s32 	%r58, %r50, %r56;
	ld.shared.u32 	%r138, [%r58];
	bra.uni 	$L__BB281_17;
$L__BB281_4:
	shl.b32 	%r61, %r3, 2;
	add.s32 	%r9, %r50, %r61;
	ld.shared.u32 	%r138, [%r9];
	add.s32 	%r11, %r5, -1;
	add.s32 	%r63, %r5, -2;
	and.b32  	%r12, %r11, 7;
	setp.lt.u32 	%p6, %r63, 7;
	mov.b32 	%r134, 1;
	@%p6 bra 	$L__BB281_8;
	and.b32  	%r66, %r11, -8;
	neg.s32 	%r126, %r66;
	shl.b32 	%r14, %r2, 2;
	add.s32 	%r68, %r61, %r14;
	add.s32 	%r124, %r50, %r68;
	shl.b32 	%r16, %r2, 5;
	mov.b32 	%r128, 1;
	mov.b32 	%r125, 0;
$L__BB281_6:
	.pragma "nounroll";
	mul.lo.s32 	%r70, %r128, %r2;
	shl.b32 	%r71, %r70, 2;
	add.s32 	%r72, %r9, %r71;
	ld.shared.u32 	%r73, [%r124];
	add.s32 	%r74, %r73, %r138;
	add.s32 	%r75, %r72, %r14;
	ld.shared.u32 	%r76, [%r75];
	add.s32 	%r77, %r76, %r74;
	add.s32 	%r78, %r75, %r14;
	ld.shared.u32 	%r79, [%r78];
	add.s32 	%r80, %r79, %r77;
	add.s32 	%r81, %r78, %r14;
	ld.shared.u32 	%r82, [%r81];
	add.s32 	%r83, %r82, %r80;
	add.s32 	%r84, %r81, %r14;
	ld.shared.u32 	%r85, [%r84];
	add.s32 	%r86, %r85, %r83;
	add.s32 	%r87, %r84, %r14;
	ld.shared.u32 	%r88, [%r87];
	add.s32 	%r89, %r88, %r86;
	add.s32 	%r90, %r87, %r14;
	ld.shared.u32 	%r91, [%r90];
	add.s32 	%r92, %r91, %r89;
	add.s32 	%r93, %r90, %r14;
	ld.shared.u32 	%r94, [%r93];
	add.s32 	%r138, %r94, %r92;
	add.s32 	%r128, %r128, 8;
	add.s32 	%r126, %r126, 8;
	add.s32 	%r125, %r125, 8;
	add.s32 	%r124, %r124, %r16;
	setp.ne.s32 	%p7, %r126, 0;
	@%p7 bra 	$L__BB281_6;
	add.s32 	%r134, %r125, 1;
$L__BB281_8:
	setp.eq.s32 	%p8, %r12, 0;
	@%p8 bra 	$L__BB281_16;
	and.b32  	%r31, %r11, 3;
	setp.lt.u32 	%p9, %r12, 4;
	@%p9 bra 	$L__BB281_11;
	mul.lo.s32 	%r96, %r134, %r2;
	shl.b32 	%r97, %r96, 2;
	add.s32 	%r98, %r9, %r97;
	ld.shared.u32 	%r99, [%r98];
	add.s32 	%r100, %r99, %r138;
	shl.b32 	%r101, %r2, 2;
	add.s32 	%r102, %r98, %r101;
	ld.shared.u32 	%r103, [%r102];
	add.s32 	%r104, %r103, %r100;
	add.s32 	%r105, %r102, %r101;
	ld.shared.u32 	%r106, [%r105];
	add.s32 	%r107, %r106, %r104;
	add.s32 	%r108, %r105, %r101;
	ld.shared.u32 	%r109, [%r108];
	add.s32 	%r138, %r109, %r107;
	add.s32 	%r134, %r134, 4;
$L__BB281_11:
	setp.eq.s32 	%p10, %r31, 0;
	@%p10 bra 	$L__BB281_16;
	setp.eq.s32 	%p11, %r31, 1;
	@%p11 bra 	$L__BB281_14;
	mul.lo.s32 	%r111, %r134, %r2;
	shl.b32 	%r112, %r111, 2;
	add.s32 	%r113, %r9, %r112;
	ld.shared.u32 	%r114, [%r113];
	add.s32 	%r115, %r114, %r138;
	shl.b32 	%r116, %r2, 2;
	add.s32 	%r117, %r113, %r116;
	ld.shared.u32 	%r118, [%r117];
	add.s32 	%r138, %r118, %r115;
	add.s32 	%r134, %r134, 2;
$L__BB281_14:
	and.b32  	%r119, %r11, 1;
	setp.eq.b32 	%p12, %r119, 1;
	not.pred 	%p13, %p12;
	@%p13 bra 	$L__BB281_16;
	mul.lo.s32 	%r120, %r134, %r2;
	shl.b32 	%r121, %r120, 2;
	add.s32 	%r122, %r9, %r121;
	ld.shared.u32 	%r123, [%r122];
	add.s32 	%r138, %r123, %r138;
$L__BB281_16:
	st.shared.u32 	[%r9], %r138;
$L__BB281_17:
	cvt.u64.u32 	%rd11, %r4;
	mad.lo.s64 	%rd12, %rd4, %rd11, %rd1;
	cvta.to.global.u64 	%rd13, %rd2;
	shl.b64 	%rd14, %rd12, 2;
	add.s64 	%rd15, %rd13, %rd14;
	st.global.u32 	[%rd15], %r138;
$L__BB281_18:
	ret;

}
	// .globl	contiguous_nansum_u64
.visible .entry contiguous_nansum_u64(
	.param .u64 .ptr .align 1 contiguous_nansum_u64_param_0,
	.param .u64 .ptr .align 1 contiguous_nansum_u64_param_1,
	.param .u64 contiguous_nansum_u64_param_2
)
{
	.reg .pred 	%p<8>;
	.reg .b32 	%r<16>;
	.reg .b64 	%rd<43>;

	ld.param.u64 	%rd4, [contiguous_nansum_u64_param_0];
	ld.param.u64 	%rd6, [contiguous_nansum_u64_param_1];
	ld.param.u64 	%rd5, [contiguous_nansum_u64_param_2];
	cvta.to.global.u64 	%rd1, %rd6;
	mov.u32 	%r1, %tid.x;
	mov.u32 	%r2, %ctaid.x;
	mov.u32 	%r15, %ntid.x;
	mul.lo.s32 	%r8, %r2, %r15;
	shl.b32 	%r9, %r8, 1;
	add.s32 	%r4, %r9, %r1;
	shl.b32 	%r10, %r1, 3;
	mov.u32 	%r11, nansumsdata_u64;
	add.s32 	%r5, %r11, %r10;
	mov.b64 	%rd7, 0;
	st.shared.u64 	[%r5], %rd7;
	add.s32 	%r12, %r4, %r15;
	cvt.u64.u32 	%rd2, %r12;
	setp.le.u64 	%p1, %rd5, %rd2;
	@%p1 bra 	$L__BB282_2;
	mul.wide.u32 	%rd11, %r4, 8;
	add.s64 	%rd12, %rd1, %rd11;
	ld.global.u64 	%rd13, [%rd12];
	shl.b64 	%rd14, %rd2, 3;
	add.s64 	%rd15, %rd1, %rd14;
	ld.global.u64 	%rd16, [%rd15];
	add.s64 	%rd17, %rd16, %rd13;
	st.shared.u64 	[%r5], %rd17;
	bra.uni 	$L__BB282_4;
$L__BB282_2:
	cvt.u64.u32 	%rd3, %r4;
	setp.le.u64 	%p2, %rd5, %rd3;
	@%p2 bra 	$L__BB282_4;
	shl.b64 	%rd8, %rd3, 3;
	add.s64 	%rd9, %rd1, %rd8;
	ld.global.u64 	%rd10, [%rd9];
	st.shared.u64 	[%r5], %rd10;
$L__BB282_4:
	bar.sync 	0;
	setp.lt.u32 	%p3, %r15, 66;
	@%p3 bra 	$L__BB282_8;
$L__BB282_5:
	shr.u32 	%r7, %r15, 1;
	setp.ge.u32 	%p4, %r1, %r7;
	@%p4 bra 	$L__BB282_7;
	ld.shared.u64 	%rd18, [%r5];
	shl.b32 	%r13, %r7, 3;
	add.s32 	%r14, %r5, %r13;
	ld.shared.u64 	%rd19, [%r14];
	add.s64 	%rd20, %rd19, %rd18;
	st.shared.u64 	[%r5], %rd20;
$L__BB282_7:
	bar.sync 	0;
	setp.gt.u32 	%p5, %r15, 131;
	mov.u32 	%r15, %r7;
	@%p5 bra 	$L__BB282_5;
$L__BB282_8:
	setp.gt.u32 	%p6, %r1, 31;
	@%p6 bra 	$L__BB282_11;
	ld.volatile.shared.u64 	%rd21, [%r5];
	ld.volatile.shared.u64 	%rd22, [%r5+256];
	add.s64 	%rd23, %rd22, %rd21;
	st.volatile.shared.u64 	[%r5], %rd23;
	ld.volatile.shared.u64 	%rd24, [%r5];
	ld.volatile.shared.u64 	%rd25, [%r5+128];
	add.s64 	%rd26, %rd25, %rd24;
	st.volatile.shared.u64 	[%r5], %rd26;
	ld.volatile.shared.u64 	%rd27, [%r5];
	ld.volatile.shared.u64 	%rd28, [%r5+64];
	add.s64 	%rd29, %rd28, %rd27;
	st.volatile.shared.u64 	[%r5], %rd29;
	ld.volatile.shared.u64 	%rd30, [%r5];
	ld.volatile.shared.u64 	%rd31, [%r5+32];
	add.s64 	%rd32, %rd31, %rd30;
	st.volatile.shared.u64 	[%r5], %rd32;
	ld.volatile.shared.u64 	%rd33, [%r5];
	ld.volatile.shared.u64 	%rd34, [%r5+16];
	add.s64 	%rd35, %rd34, %rd33;
	st.volatile.shared.u64 	[%r5], %rd35;
	ld.volatile.shared.u64 	%rd36, [%r5];
	ld.volatile.shared.u64 	%rd37, [%r5+8];
	add.s64 	%rd38, %rd37, %rd36;
	st.volatile.shared.u64 	[%r5], %rd38;
	setp.ne.s32 	%p7, %r1, 0;
	@%p7 bra 	$L__BB282_11;
	ld.shared.u64 	%rd39, [nansumsdata_u64];
	cvta.to.global.u64 	%rd40, %rd4;
	mul.wide.u32 	%rd41, %r2, 8;
	add.s64 	%rd42, %rd40, %rd41;
	st.global.u64 	[%rd42], %rd39;
$L__BB282_11:
	ret;

}
	// .globl	uncontiguous_nansum_u64
.visible .entry uncontiguous_nansum_u64(
	.param .u64 .ptr .align 1 uncontiguous_nansum_u64_param_0,
	.param .u64 .ptr .align 1 uncontiguous_nansum_u64_param_1,
	.param .u64 .ptr .align 1 uncontiguous_nansum_u64_param_2,
	.param .u64 .ptr .align 1 uncontiguous_nansum_u64_param_3,
	.param .u64 uncontiguous_nansum_u64_param_4,
	.param .u64 uncontiguous_nansum_u64_param_5
)
{
	.reg .pred 	%p<53>;
	.reg .b32 	%r<212>;
	.reg .b64 	%rd<585>;

	ld.param.u64 	%rd260, [uncontiguous_nansum_u64_param_0];
	ld.param.u64 	%rd263, [uncontiguous_nansum_u64_param_1];
	ld.param.u64 	%rd264, [uncontiguous_nansum_u64_param_2];
	ld.param.u64 	%rd265, [uncontiguous_nansum_u64_param_3];
	ld.param.u64 	%rd261, [uncontiguous_nansum_u64_param_4];
	ld.param.u64 	%rd262, [uncontiguous_nansum_u64_param_5];
	cvta.to.global.u64 	%rd1, %rd265;
	cvta.to.global.u64 	%rd2, %rd264;
	cvta.to.global.u64 	%rd3, %rd263;
	mov.u32 	%r1, %tid.x;
	mov.u32 	%r2, %ctaid.x;
	mov.u32 	%r211, %ntid.x;
	mul.lo.s32 	%r52, %r2, %r211;
	shl.b32 	%r53, %r52, 1;
	add.s32 	%r4, %r53, %r1;
	shl.b32 	%r54, %r1, 3;
	mov.u32 	%r55, nansumsdata_u64;
	add.s32 	%r5, %r55, %r54;
	mov.b64 	%rd266, 0;
	st.shared.u64 	[%r5], %rd266;
	add.s32 	%r56, %r4, %r211;
	cvt.u64.u32 	%rd538, %r56;
	setp.le.u64 	%p1, %rd262, %rd538;
	@%p1 bra 	$L__BB283_54;
	cvt.u32.u64 	%r6, %rd261;
	add.s32 	%r205, %r6, -1;
	setp.lt.s32 	%p27, %r205, 0;
	mov.b64 	%rd542, 0;
	mov.u64 	%rd543, %rd542;
	@%p27 bra 	$L__BB283_53;
	cvt.u64.u32 	%rd539, %r4;
	setp.lt.u32 	%p28, %r205, 3;
	mov.b64 	%rd543, 0;
	mov.u64 	%rd542, %rd543;
	@%p28 bra 	$L__BB283_30;
	add.s32 	%r203, %r6, -2;
	and.b32  	%r132, %r6, -4;
	neg.s32 	%r202, %r132;
	mov.b64 	%rd543, 0;
$L__BB283_4:
	.pragma "nounroll";
	add.s32 	%r12, %r203, 1;
	mul.wide.u32 	%rd399, %r12, 8;
	add.s64 	%rd400, %rd2, %rd399;
	ld.global.u64 	%rd10, [%rd400];
	or.b64  	%rd401, %rd539, %rd10;
	and.b64  	%rd402, %rd401, -4294967296;
	setp.ne.s64 	%p29, %rd402, 0;
	@%p29 bra 	$L__BB283_6;
	cvt.u32.u64 	%r133, %rd10;
	cvt.u32.u64 	%r134, %rd539;
	div.u32 	%r135, %r134, %r133;
	mul.lo.s32 	%r136, %r135, %r133;
	sub.s32 	%r137, %r134, %r136;
	cvt.u64.u32 	%rd504, %r135;
	cvt.u64.u32 	%rd505, %r137;
	bra.uni 	$L__BB283_7;
$L__BB283_6:
	div.s64 	%rd504, %rd539, %rd10;
	mul.lo.s64 	%rd403, %rd504, %rd10;
	sub.s64 	%rd505, %rd539, %rd403;
$L__BB283_7:
	mul.wide.u32 	%rd404, %r12, 8;
	add.s64 	%rd405, %rd1, %rd404;
	ld.global.u64 	%rd17, [%rd405];
	mad.lo.s64 	%rd18, %rd17, %rd505, %rd542;
	or.b64  	%rd406, %rd538, %rd10;
	and.b64  	%rd407, %rd406, -4294967296;
	setp.ne.s64 	%p30, %rd407, 0;
	@%p30 bra 	$L__BB283_9;
	cvt.u32.u64 	%r138, %rd10;
	cvt.u32.u64 	%r139, %rd538;
	div.u32 	%r140, %r139, %r138;
	mul.lo.s32 	%r141, %r140, %r138;
	sub.s32 	%r142, %r139, %r141;
	cvt.u64.u32 	%rd506, %r140;
	cvt.u64.u32 	%rd507, %r142;
	bra.uni 	$L__BB283_10;
$L__BB283_9:
	div.s64 	%rd506, %rd538, %rd10;
	mul.lo.s64 	%rd408, %rd506, %rd10;
	sub.s64 	%rd507, %rd538, %rd408;
$L__BB283_10:
	mad.lo.s64 	%rd25, %rd507, %rd17, %rd543;
	add.s32 	%r13, %r203, -2;
	mul.wide.u32 	%rd409, %r203, 8;
	add.s64 	%rd410, %rd2, %rd409;
	ld.global.u64 	%rd26, [%rd410];
	or.b64  	%rd411, %rd504, %rd26;
	and.b64  	%rd412, %rd411, -4294967296;
	setp.ne.s64 	%p31, %rd412, 0;
	@%p31 bra 	$L__BB283_12;
	cvt.u32.u64 	%r143, %rd26;
	cvt.u32.u64 	%r144, %rd504;
	div.u32 	%r145, %r144, %r143;
	mul.lo.s32 	%r146, %r145, %r143;
	sub.s32 	%r147, %r144, %r146;
	cvt.u64.u32 	%rd508, %r145;
	cvt.u64.u32 	%rd509, %r147;
	bra.uni 	$L__BB283_13;
$L__BB283_12:
	div.s64 	%rd508, %rd504, %rd26;
	mul.lo.s64 	%rd413, %rd508, %rd26;
	sub.s64 	%rd509, %rd504, %rd413;
$L__BB283_13:
	mul.wide.u32 	%rd414, %r203, 8;
	add.s64 	%rd415, %rd1, %rd414;
	ld.global.u64 	%rd33, [%rd415];
	mad.lo.s64 	%rd34, %rd33, %rd509, %rd18;
	or.b64  	%rd416, %rd506, %rd26;
	and.b64  	%rd417, %rd416, -4294967296;
	setp.ne.s64 	%p32, %rd417, 0;
	@%p32 bra 	$L__BB283_15;
	cvt.u32.u64 	%r148, %rd26;
	cvt.u32.u64 	%r149, %rd506;
	div.u32 	%r150, %r149, %r148;
	mul.lo.s32 	%r151, %r150, %r148;
	sub.s32 	%r152, %r149, %r151;
	cvt.u64.u32 	%rd510, %r150;
	cvt.u64.u32 	%rd511, %r152;
	bra.uni 	$L__BB283_16;
$L__BB283_15:
	div.s64 	%rd510, %rd506, %rd26;
	mul.lo.s64 	%rd418, %rd510, %rd26;
	sub.s64 	%rd511, %rd506, %rd418;
$L__BB283_16:
	mad.lo.s64 	%rd41, %rd511, %rd33, %rd25;
	add.s32 	%r14, %r203, -1;
	mul.wide.u32 	%rd419, %r14, 8;
	add.s64 	%rd420, %rd2, %rd419;
	ld.global.u64 	%rd42, [%rd420];
	or.b64  	%rd421, %rd508, %rd42;
	and.b64  	%rd422, %rd421, -4294967296;
	setp.ne.s64 	%p33, %rd422, 0;
	@%p33 bra 	$L__BB283_18;
	cvt.u32.u64 	%r153, %rd42;
	cvt.u32.u64 	%r154, %rd508;
	div.u32 	%r155, %r154, %r153;
	mul.lo.s32 	%r156, %r155, %r153;
	sub.s32 	%r157, %r154, %r156;
	cvt.u64.u32 	%rd512, %r155;
	cvt.u64.u32 	%rd513, %r157;
	bra.uni 	$L__BB283_19;
$L__BB283_18:
	div.s64 	%rd512, %rd508, %rd42;
	mul.lo.s64 	%rd423, %rd512, %rd42;
	sub.s64 	%rd513, %rd508, %rd423;
$L__BB283_19:
	mul.wide.u32 	%rd424, %r14, 8;
	add.s64 	%rd425, %rd1, %rd424;
	ld.global.u64 	%rd49, [%rd425];
	mad.lo.s64 	%rd50, %rd49, %rd513, %rd34;
	or.b64  	%rd426, %rd510, %rd42;
	and.b64  	%rd427, %rd426, -4294967296;
	setp.ne.s64 	%p34, %rd427, 0;
	@%p34 bra 	$L__BB283_21;
	cvt.u32.u64 	%r158, %rd42;
	cvt.u32.u64 	%r159, %rd510;
	div.u32 	%r160, %r159, %r158;
	mul.lo.s32 	%r161, %r160, %r158;
	sub.s32 	%r162, %r159, %r161;
	cvt.u64.u32 	%rd514, %r160;
	cvt.u64.u32 	%rd515, %r162;
	bra.uni 	$L__BB283_22;
$L__BB283_21:
	div.s64 	%rd514, %rd510, %rd42;
	mul.lo.s64 	%rd428, %rd514, %rd42;
	sub.s64 	%rd515, %rd510, %rd428;
$L__BB283_22:
	mad.lo.s64 	%rd57, %rd515, %rd49, %rd41;
	mul.wide.u32 	%rd429, %r13, 8;
	add.s64 	%rd430, %rd2, %rd429;
	ld.global.u64 	%rd58, [%rd430];
	or.b64  	%rd431, %rd512, %rd58;
	and.b64  	%rd432, %rd431, -4294967296;
	setp.ne.s64 	%p35, %rd432, 0;
	@%p35 bra 	$L__BB283_24;
	cvt.u32.u64 	%r163, %rd58;
	cvt.u32.u64 	%r164, %rd512;
	div.u32 	%r165, %r164, %r163;
	mul.lo.s32 	%r166, %r165, %r163;
	sub.s32 	%r167, %r164, %r166;
	cvt.u64.u32 	%rd539, %r165;
	cvt.u64.u32 	%rd517, %r167;
	bra.uni 	$L__BB283_25;
$L__BB283_24:
	div.s64 	%rd539, %rd512, %rd58;
	mul.lo.s64 	%rd433, %rd539, %rd58;
	sub.s64 	%rd517, %rd512, %rd433;
$L__BB283_25:
	mul.wide.u32 	%rd434, %r13, 8;
	add.s64 	%rd435, %rd1, %rd434;
	ld.global.u64 	%rd65, [%rd435];
	mad.lo.s64 	%rd542, %rd65, %rd517, %rd50;
	or.b64  	%rd436, %rd514, %rd58;
	and.b64  	%rd437, %rd436, -4294967296;
	setp.ne.s64 	%p36, %rd437, 0;
	@%p36 bra 	$L__BB283_27;
	cvt.u32.u64 	%r168, %rd58;
	cvt.u32.u64 	%r169, %rd514;
	div.u32 	%r170, %r169, %r168;
	mul.lo.s32 	%r171, %r170, %r168;
	sub.s32 	%r172, %r169, %r171;
	cvt.u64.u32 	%rd538, %r170;
	cvt.u64.u32 	%rd519, %r172;
	bra.uni 	$L__BB283_28;
$L__BB283_27:
	div.s64 	%rd538, %rd514, %rd58;
	mul.lo.s64 	%rd438, %rd538, %rd58;
	sub.s64 	%rd519, %rd514, %rd438;
$L__BB283_28:
	mad.lo.s64 	%rd543, %rd519, %rd65, %rd57;
	add.s32 	%r203, %r203, -4;
	add.s32 	%r202, %r202, 4;
	setp.ne.s32 	%p37, %r202, 0;
	@%p37 bra 	$L__BB283_4;
	add.s32 	%r205, %r203, 1;
$L__BB283_30:
	and.b32  	%r19, %r6, 3;
	setp.eq.s32 	%p38, %r19, 0;
	@%p38 bra 	$L__BB283_53;
	setp.eq.s32 	%p39, %r19, 1;
	@%p39 bra 	$L__BB283_45;
	mul.wide.u32 	%rd440, %r205, 8;
	add.s64 	%rd441, %rd2, %rd440;
	ld.global.u64 	%rd80, [%rd441];
	or.b64  	%rd442, %rd539, %rd80;
	and.b64  	%rd443, %rd442, -4294967296;
	setp.ne.s64 	%p40, %rd443, 0;
	@%p40 bra 	$L__BB283_34;
	cvt.u32.u64 	%r173, %rd80;
	cvt.u32.u64 	%r174, %rd539;
	div.u32 	%r175, %r174, %r173;
	mul.lo.s32 	%r176, %r175, %r173;
	sub.s32 	%r177, %r174, %r176;
	cvt.u64.u32 	%rd526, %r175;
	cvt.u64.u32 	%rd527, %r177;
	bra.uni 	$L__BB283_35;
$L__BB283_34:
	div.s64 	%rd526, %rd539, %rd80;
	mul.lo.s64 	%rd444, %rd526, %rd80;
	sub.s64 	%rd527, %rd539, %rd444;
$L__BB283_35:
	add.s64 	%rd446, %rd1, %rd440;
	ld.global.u64 	%rd87, [%rd446];
	mad.lo.s64 	%rd88, %rd87, %rd527, %rd542;
	or.b64  	%rd447, %rd538, %rd80;
	and.b64  	%rd448, %rd447, -4294967296;
	setp.ne.s64 	%p41, %rd448, 0;
	@%p41 bra 	$L__BB283_37;
	cvt.u32.u64 	%r178, %rd80;
	cvt.u32.u64 	%r179, %rd538;
	div.u32 	%r180, %r179, %r178;
	mul.lo.s32 	%r181, %r180, %r178;
	sub.s32 	%r182, %r179, %r181;
	cvt.u64.u32 	%rd528, %r180;
	cvt.u64.u32 	%rd529, %r182;
	bra.uni 	$L__BB283_38;
$L__BB283_37:
	div.s64 	%rd528, %rd538, %rd80;
	mul.lo.s64 	%rd449, %rd528, %rd80;
	sub.s64 	%rd529, %rd538, %rd449;
$L__BB283_38:
	mad.lo.s64 	%rd95, %rd529, %rd87, %rd543;
	add.s32 	%r20, %r205, -1;
	mul.wide.u32 	%rd450, %r20, 8;
	add.s64 	%rd451, %rd2, %rd450;
	ld.global.u64 	%rd96, [%rd451];
	or.b64  	%rd452, %rd526, %rd96;
	and.b64  	%rd453, %rd452, -4294967296;
	setp.ne.s64 	%p42, %rd453, 0;
	@%p42 bra 	$L__BB283_40;
	cvt.u32.u64 	%r183, %rd96;
	cvt.u32.u64 	%r184, %rd526;
	div.u32 	%r185, %r184, %r183;
	mul.lo.s32 	%r186, %r185, %r183;
	sub.s32 	%r187, %r184, %r186;
	cvt.u64.u32 	%rd539, %r185;
	cvt.u64.u32 	%rd531, %r187;
	bra.uni 	$L__BB283_41;
$L__BB283_40:
	div.s64 	%rd539, %rd526, %rd96;
	mul.lo.s64 	%rd454, %rd539, %rd96;
	sub.s64 	%rd531, %rd526, %rd454;
$L__BB283_41:
	add.s64 	%rd456, %rd1, %rd450;
	ld.global.u64 	%rd103, [%rd456];
	mad.lo.s64 	%rd542, %rd103, %rd531, %rd88;
	or.b64  	%rd457, %rd528, %rd96;
	and.b64  	%rd458, %rd457, -4294967296;
	setp.ne.s64 	%p43, %rd458, 0;
	@%p43 bra 	$L__BB283_43;
	cvt.u32.u64 	%r188, %rd96;
	cvt.u32.u64 	%r189, %rd528;
	div.u32 	%r190, %r189, %r188;
	mul.lo.s32 	%r191, %r190, %r188;
	sub.s32 	%r192, %r189, %r191;
	cvt.u64.u32 	%rd538, %r190;
	cvt.u64.u32 	%rd533, %r192;
	bra.uni 	$L__BB283_44;
$L__BB283_43:
	div.s64 	%rd538, %rd528, %rd96;
	mul.lo.s64 	%rd459, %rd538, %rd96;
	sub.s64 	%rd533, %rd528, %rd459;
$L__BB283_44:
	mad.lo.s64 	%rd543, %rd533, %rd103, %rd95;
	add.s32 	%r205, %r205, -2;
$L__BB283_45:
	and.b32  	%r193, %r6, 1;
	setp.eq.b32 	%p44, %r193, 1;
	not.pred 	%p45, %p44;
	@%p45 bra 	$L__BB283_53;
	mul.wide.u32 	%rd460, %r205, 8;
	add.s64 	%rd461, %rd2, %rd460;
	ld.global.u64 	%rd118, [%rd461];
	or.b64  	%rd462, %rd539, %rd118;
	and.b64  	%rd463, %rd462, -4294967296;
	setp.ne.s64 	%p46, %rd463, 0;
	@%p46 bra 	$L__BB283_48;
	cvt.u32.u64 	%r194, %rd118;
	cvt.u32.u64 	%r195, %rd539;
	rem.u32 	%r196, %r195, %r194;
	cvt.u64.u32 	%rd540, %r196;
	bra.uni 	$L__BB283_49;
$L__BB283_48:
	rem.s64 	%rd540, %rd539, %rd118;
$L__BB283_49:
	add.s64 	%rd465, %rd1, %rd460;
	ld.global.u64 	%rd122, [%rd465];
	mad.lo.s64 	%rd542, %rd122, %rd540, %rd542;
	or.b64  	%rd466, %rd538, %rd118;
	and.b64  	%rd467, %rd466, -4294967296;
	setp.ne.s64 	%p47, %rd467, 0;
	@%p47 bra 	$L__BB283_51;
	cvt.u32.u64 	%r197, %rd118;
	cvt.u32.u64 	%r198, %rd538;
	rem.u32 	%r199, %r198, %r197;
	cvt.u64.u32 	%rd541, %r199;
	bra.uni 	$L__BB283_52;
$L__BB283_51:
	rem.s64 	%rd541, %rd538, %rd118;
$L__BB283_52:
	mad.lo.s64 	%rd543, %rd541, %rd122, %rd543;
$L__BB283_53:
	shl.b64 	%rd468, %rd542, 3;
	add.s64 	%rd469, %rd3, %rd468;
	ld.global.u64 	%rd470, [%rd469];
	shl.b64 	%rd471, %rd543, 3;
	add.s64 	%rd472, %rd3, %rd471;
	ld.global.u64 	%rd473, [%rd472];
	add.s64 	%rd474, %rd473, %rd470;
	st.shared.u64 	[%r5], %rd474;
	bra.uni 	$L__BB283_114;
$L__BB283_54:
	cvt.u64.u32 	%rd575, %r4;
	setp.le.u64 	%p2, %rd262, %rd575;
	@%p2 bra 	$L__BB283_114;
	cvt.u32.u64 	%r23, %rd261;
	add.s32 	%r209, %r23, -1;
	setp.lt.s32 	%p3, %r209, 0;
	mov.b64 	%rd584, 0;
	@%p3 bra 	$L__BB283_113;
	and.b32  	%r25, %r23, 7;
	setp.lt.u32 	%p4, %r209, 7;
	mov.b64 	%rd584, 0;
	@%p4 bra 	$L__BB283_84;
	add.s32 	%r207, %r23, -4;
	and.b32  	%r57, %r23, -8;
	neg.s32 	%r206, %r57;
	mov.b64 	%rd584, 0;
$L__BB283_58:
	.pragma "nounroll";
	add.s32 	%r30, %r207, 3;
	mul.wide.u32 	%rd271, %r30, 8;
	add.s64 	%rd272, %rd2, %rd271;
	ld.global.u64 	%rd133, [%rd272];
	or.b64  	%rd273, %rd575, %rd133;
	and.b64  	%rd274, %rd273, -4294967296;
	setp.ne.s64 	%p5, %rd274, 0;
	@%p5 bra 	$L__BB283_60;
	cvt.u32.u64 	%r58, %rd133;
	cvt.u32.u64 	%r59, %rd575;
	div.u32 	%r60, %r59, %r58;
	mul.lo.s32 	%r61, %r60, %r58;
	sub.s32 	%r62, %r59, %r61;
	cvt.u64.u32 	%rd546, %r60;
	cvt.u64.u32 	%rd547, %r62;
	bra.uni 	$L__BB283_61;
$L__BB283_60:
	div.s64 	%rd546, %rd575, %rd133;
	mul.lo.s64 	%rd275, %rd546, %rd133;
	sub.s64 	%rd547, %rd575, %rd275;
$L__BB283_61:
	add.s64 	%rd277, %rd1, %rd271;
	ld.global.u64 	%rd278, [%rd277];
	mad.lo.s64 	%rd140, %rd278, %rd547, %rd584;
	add.s32 	%r31, %r207, 2;
	mul.wide.u32 	%rd279, %r31, 8;
	add.s64 	%rd280, %rd2, %rd279;
	ld.global.u64 	%rd141, [%rd280];
	or.b64  	%rd281, %rd546, %rd141;
	and.b64  	%rd282, %rd281, -4294967296;
	setp.ne.s64 	%p6, %rd282, 0;
	@%p6 bra 	$L__BB283_63;
	cvt.u32.u64 	%r63, %rd141;
	cvt.u32.u64 	%r64, %rd546;
	div.u32 	%r65, %r64, %r63;
	mul.lo.s32 	%r66, %r65, %r63;
	sub.s32 	%r67, %r64, %r66;
	cvt.u64.u32 	%rd548, %r65;
	cvt.u64.u32 	%rd549, %r67;
	bra.uni 	$L__BB283_64;
$L__BB283_63:
	div.s64 	%rd548, %rd546, %rd141;
	mul.lo.s64 	%rd283, %rd548, %rd141;
	sub.s64 	%rd549, %rd546, %rd283;
$L__BB283_64:
	add.s64 	%rd285, %rd1, %rd279;
	ld.global.u64 	%rd286, [%rd285];
	mad.lo.s64 	%rd148, %rd286, %rd549, %rd140;
	add.s32 	%r32, %r207, 1;
	mul.wide.u32 	%rd287, %r32, 8;
	add.s64 	%rd288, %rd2, %rd287;
	ld.global.u64 	%rd149, [%rd288];
	or.b64  	%rd289, %rd548, %rd149;
	and.b64  	%rd290, %rd289, -4294967296;
	setp.ne.s64 	%p7, %rd290, 0;
	@%p7 bra 	$L__BB283_66;
	cvt.u32.u64 	%r68, %rd149;
	cvt.u32.u64 	%r69, %rd548;
	div.u32 	%r70, %r69, %r68;
	mul.lo.s32 	%r71, %r70, %r68;
	sub.s32 	%r72, %r69, %r71;
	cvt.u64.u32 	%rd550, %r70;
	cvt.u64.u32 	%rd551, %r72;
	bra.uni 	$L__BB283_67;
$L__BB283_66:
	div.s64 	%rd550, %rd548, %rd149;
	mul.lo.s64 	%rd291, %rd550, %rd149;
	sub.s64 	%rd551, %rd548, %rd291;
$L__BB283_67:
	add.s64 	%rd293, %rd1, %rd287;
	ld.global.u64 	%rd294, [%rd293];
	mad.lo.s64 	%rd156, %rd294, %rd551, %rd148;
	add.s32 	%r33, %r207, -4;
	mul.wide.u32 	%rd295, %r207, 8;
	add.s64 	%rd296, %rd2, %rd295;
	ld.global.u64 	%rd157, [%rd296];
	or.b64  	%rd297, %rd550, %rd157;
	and.b64  	%rd298, %rd297, -4294967296;
	setp.ne.s64 	%p8, %rd298, 0;
	@%p8 bra 	$L__BB283_69;
	cvt.u32.u64 	%r73, %rd157;
	cvt.u32.u64 	%r74, %rd550;
	div.u32 	%r75, %r74, %r73;
	mul.lo.s32 	%r76, %r75, %r73;
	sub.s32 	%r77, %r74, %r76;
	cvt.u64.u32 	%rd552, %r75;
	cvt.u64.u32 	%rd553, %r77;
	bra.uni 	$L__BB283_70;
$L__BB283_69:
	div.s64 	%rd552, %rd550, %rd157;
	mul.lo.s64 	%rd299, %rd552, %rd157;
	sub.s64 	%rd553, %rd550, %rd299;
$L__BB283_70:
	add.s64 	%rd301, %rd1, %rd295;
	ld.global.u64 	%rd302, [%rd301];
	mad.lo.s64 	%rd164, %rd302, %rd553, %rd156;
	add.s32 	%r34, %r207, -1;
	mul.wide.u32 	%rd303, %r34, 8;
	add.s64 	%rd304, %rd2, %rd303;
	ld.global.u64 	%rd165, [%rd304];
	or.b64  	%rd305, %rd552, %rd165;
	and.b64  	%rd306, %rd305, -4294967296;
	setp.ne.s64 	%p9, %rd306, 0;
	@%p9 bra 	$L__BB283_72;
	cvt.u32.u64 	%r78, %rd165;
	cvt.u32.u64 	%r79, %rd552;
	div.u32 	%r80, %r79, %r78;
	mul.lo.s32 	%r81, %r80, %r78;
	sub.s32 	%r82, %r79, %r81;
	cvt.u64.u32 	%rd554, %r80;
	cvt.u64.u32 	%rd555, %r82;
	bra.uni 	$L__BB283_73;
$L__BB283_72:
	div.s64 	%rd554, %rd552, %rd165;
	mul.lo.s64 	%rd307, %rd554, %rd165;
	sub.s64 	%rd555, %rd552, %rd307;
$L__BB283_73:
	add.s64 	%rd309, %rd1, %rd303;
	ld.global.u64 	%rd310, [%rd309];
	mad.lo.s64 	%rd172, %rd310, %rd555, %rd164;
	add.s32 	%r35, %r207, -2;
	mul.wide.u32 	%rd311, %r35, 8;
	add.s64 	%rd312, %rd2, %rd311;
	ld.global.u64 	%rd173, [%rd312];
	or.b64  	%rd313, %rd554, %rd173;
	and.b64  	%rd314, %rd313, -4294967296;
	setp.ne.s64 	%p10, %rd314, 0;
	@%p10 bra 	$L__BB283_75;
	cvt.u32.u64 	%r83, %rd173;
	cvt.u32.u64 	%r84, %rd554;
	div.u32 	%r85, %r84, %r83;
	mul.lo.s32 	%r86, %r85, %r83;
	sub.s32 	%r87, %r84, %r86;
	cvt.u64.u32 	%rd556, %r85;
	cvt.u64.u32 	%rd557, %r87;
	bra.uni 	$L__BB283_76;
$L__BB283_75:
	div.s64 	%rd556, %rd554, %rd173;
	mul.lo.s64 	%rd315, %rd556, %rd173;
	sub.s64 	%rd557, %rd554, %rd315;
$L__BB283_76:
	add.s64 	%rd317, %rd1, %rd311;
	ld.global.u64 	%rd318, [%rd317];
	mad.lo.s64 	%rd180, %rd318, %rd557, %rd172;
	add.s32 	%r36, %r207, -3;
	mul.wide.u32 	%rd319, %r36, 8;
	add.s64 	%rd320, %rd2, %rd319;
	ld.global.u64 	%rd181, [%rd320];
	or.b64  	%rd321, %rd556, %rd181;
	and.b64  	%rd322, %rd321, -4294967296;
	setp.ne.s64 	%p11, %rd322, 0;
	@%p11 bra 	$L__BB283_78;
	cvt.u32.u64 	%r88, %rd181;
	cvt.u32.u64 	%r89, %rd556;
	div.u32 	%r90, %r89, %r88;
	mul.lo.s32 	%r91, %r90, %r88;
	sub.s32 	%r92, %r89, %r91;
	cvt.u64.u32 	%rd558, %r90;
	cvt.u64.u32 	%rd559, %r92;
	bra.uni 	$L__BB283_79;
$L__BB283_78:
	div.s64 	%rd558, %rd556, %rd181;
	mul.lo.s64 	%rd323, %rd558, %rd181;
	sub.s64 	%rd559, %rd556, %rd323;
$L__BB283_79:
	add.s64 	%rd325, %rd1, %rd319;
	ld.global.u64 	%rd326, [%rd325];
	mad.lo.s64 	%rd188, %rd326, %rd559, %rd180;
	mul.wide.u32 	%rd327, %r33, 8;
	add.s64 	%rd328, %rd2, %rd327;
	ld.global.u64 	%rd189, [%rd328];
	or.b64  	%rd329, %rd558, %rd189;
	and.b64  	%rd330, %rd329, -4294967296;
	setp.ne.s64 	%p12, %rd330, 0;
	@%p12 bra 	$L__BB283_81;
	cvt.u32.u64 	%r93, %rd189;
	cvt.u32.u64 	%r94, %rd558;
	div.u32 	%r95, %r94, %r93;
	mul.lo.s32 	%r96, %r95, %r93;
	sub.s32 	%r97, %r94, %r96;
	cvt.u64.u32 	%rd575, %r95;
	cvt.u64.u32 	%rd561, %r97;
	bra.uni 	$L__BB283_82;
$L__BB283_81:
	div.s64 	%rd575, %rd558, %rd189;
	mul.lo.s64 	%rd331, %rd575, %rd189;
	sub.s64 	%rd561, %rd558, %rd331;
$L__BB283_82:
	add.s64 	%rd333, %rd1, %rd327;
	ld.global.u64 	%rd334, [%rd333];
	mad.lo.s64 	%rd584, %rd334, %rd561, %rd188;
	add.s32 	%r207, %r207, -8;
	add.s32 	%r206, %r206, 8;
	setp.ne.s32 	%p13, %r206, 0;
	@%p13 bra 	$L__BB283_58;
	add.s32 	%r209, %r207, 3;
$L__BB283_84:
	setp.eq.s32 	%p14, %r25, 0;
	@%p14 bra 	$L__BB283_113;
	and.b32  	%r41, %r23, 3;
	setp.lt.u32 	%p15, %r25, 4;
	@%p15 bra 	$L__BB283_99;
	mul.wide.u32 	%rd336, %r209, 8;
	add.s64 	%rd337, %rd2, %rd336;
	ld.global.u64 	%rd200, [%rd337];
	or.b64  	%rd338, %rd575, %rd200;
	and.b64  	%rd339, %rd338, -4294967296;
	setp.ne.s64 	%p16, %rd339, 0;
	@%p16 bra 	$L__BB283_88;
	cvt.u32.u64 	%r98, %rd200;
	cvt.u32.u64 	%r99, %rd575;
	div.u32 	%r100, %r99, %r98;
	mul.lo.s32 	%r101, %r100, %r98;
	sub.s32 	%r102, %r99, %r101;
	cvt.u64.u32 	%rd565, %r100;
	cvt.u64.u32 	%rd566, %r102;
	bra.uni 	$L__BB283_89;
$L__BB283_88:
	div.s64 	%rd565, %rd575, %rd200;
	mul.lo.s64 	%rd340, %rd565, %rd200;
	sub.s64 	%rd566, %rd575, %rd340;
$L__BB283_89:
	add.s64 	%rd342, %rd1, %rd336;
	ld.global.u64 	%rd343, [%rd342];
	mad.lo.s64 	%rd207, %rd343, %rd566, %rd584;
	add.s32 	%r42, %r209, -1;
	mul.wide.u32 	%rd344, %r42, 8;
	add.s64 	%rd345, %rd2, %rd344;
	ld.global.u64 	%rd208, [%rd345];
	or.b64  	%rd346, %rd565, %rd208;
	and.b64  	%rd347, %rd346, -4294967296;
	setp.ne.s64 	%p17, %rd347, 0;
	@%p17 bra 	$L__BB283_91;
	cvt.u32.u64 	%r103, %rd208;
	cvt.u32.u64 	%r104, %rd565;
	div.u32 	%r105, %r104, %r103;
	mul.lo.s32 	%r106, %r105, %r103;
	sub.s32 	%r107, %r104, %r106;
	cvt.u64.u32 	%rd567, %r105;
	cvt.u64.u32 	%rd568, %r107;
	bra.uni 	$L__BB283_92;
$L__BB283_91:
	div.s64 	%rd567, %rd565, %rd208;
	mul.lo.s64 	%rd348, %rd567, %rd208;
	sub.s64 	%rd568, %rd565, %rd348;
$L__BB283_92:
	add.s64 	%rd350, %rd1, %rd344;
	ld.global.u64 	%rd351, [%rd350];
	mad.lo.s64 	%rd215, %rd351, %rd568, %rd207;
	add.s32 	%r43, %r209, -2;
	mul.wide.u32 	%rd352, %r43, 8;
	add.s64 	%rd353, %rd2, %rd352;
	ld.global.u64 	%rd216, [%rd353];
	or.b64  	%rd354, %rd567, %rd216;
	and.b64  	%rd355, %rd354, -4294967296;
	setp.ne.s64 	%p18, %rd355, 0;
	@%p18 bra 	$L__BB283_94;
	cvt.u32.u64 	%r108, %rd216;
	cvt.u32.u64 	%r109, %rd567;
	div.u32 	%r110, %r109, %r108;
	mul.lo.s32 	%r111, %r110, %r108;
	sub.s32 	%r112, %r109, %r111;
	cvt.u64.u32 	%rd569, %r110;
	cvt.u64.u32 	%rd570, %r112;
	bra.uni 	$L__BB283_95;
$L__BB283_94:
	div.s64 	%rd569, %rd567, %rd216;
	mul.lo.s64 	%rd356, %rd569, %rd216;
	sub.s64 	%rd570, %rd567, %rd356;
$L__BB283_95:
	add.s64 	%rd358, %rd1, %rd352;
	ld.global.u64 	%rd359, [%rd358];
	mad.lo.s64 	%rd223, %rd359, %rd570, %rd215;
	add.s32 	%r44, %r209, -3;
	mul.wide.u32 	%rd360, %r44, 8;
	add.s64 	%rd361, %rd2, %rd360;
	ld.global.u64 	%rd224, [%rd361];
	or.b64  	%rd362, %rd569, %rd224;
	and.b64  	%rd363, %rd362, -4294967296;
	setp.ne.s64 	%p19, %rd363, 0;
	@%p19 bra 	$L__BB283_97;
	cvt.u32.u64 	%r113, %rd224;
	cvt.u32.u64 	%r114, %rd569;
	div.u32 	%r115, %r114, %r113;
	mul.lo.s32 	%r116, %r115, %r113;
	sub.s32 	%r117, %r114, %r116;
	cvt.u64.u32 	%rd575, %r115;
	cvt.u64.u32 	%rd572, %r117;
	bra.uni 	$L__BB283_98;
$L__BB283_97:
	div.s64 	%rd575, %rd569, %rd224;
	mul.lo.s64 	%rd364, %rd575, %rd224;
	sub.s64 	%rd572, %rd569, %rd364;
$L__BB283_98:
	add.s64 	%rd366, %rd1, %rd360;
	ld.global.u64 	%rd367, [%rd366];
	mad.lo.s64 	%rd584, %rd367, %rd572, %rd223;
	add.s32 	%r209, %r209, -4;
$L__BB283_99:
	setp.eq.s32 	%p20, %r41, 0;
	@%p20 bra 	$L__BB283_113;
	setp.eq.s32 	%p21, %r41, 1;
	@%p21 bra 	$L__BB283_108;
	mul.wide.u32 	%rd369, %r209, 8;
	add.s64 	%rd370, %rd2, %rd369;
	ld.global.u64 	%rd235, [%rd370];
	or.b64  	%rd371, %rd575, %rd235;
	and.b64  	%rd372, %rd371, -4294967296;
	setp.ne.s64 	%p22, %rd372, 0;
	@%p22 bra 	$L__BB283_103;
	cvt.u32.u64 	%r118, %rd235;
	cvt.u32.u64 	%r119, %rd575;
	div.u32 	%r120, %r119, %r118;
	mul.lo.s32 	%r121, %r120, %r118;
	sub.s32 	%r122, %r119, %r121;
	cvt.u64.u32 	%rd576, %r120;
	cvt.u64.u32 	%rd577, %r122;
	bra.uni 	$L__BB283_104;
$L__BB283_103:
	div.s64 	%rd576, %rd575, %rd235;
	mul.lo.s64 	%rd373, %rd576, %rd235;
	sub.s64 	%rd577, %rd575, %rd373;
$L__BB283_104:
	add.s64 	%rd375, %rd1, %rd369;
	ld.global.u64 	%rd376, [%rd375];
	mad.lo.s64 	%rd242, %rd376, %rd577, %rd584;
	add.s32 	%r47, %r209, -1;
	mul.wide.u32 	%rd377, %r47, 8;
	add.s64 	%rd378, %rd2, %rd377;
	ld.global.u64 	%rd243, [%rd378];
	or.b64  	%rd379, %rd576, %rd243;
	and.b64  	%rd380, %rd379, -4294967296;
	setp.ne.s64 	%p23, %rd380, 0;
	@%p23 bra 	$L__BB283_106;
	cvt.u32.u64 	%r123, %rd243;
	cvt.u32.u64 	%r124, %rd576;
	div.u32 	%r125, %r124, %r123;
	mul.lo.s32 	%r126, %r125, %r123;
	sub.s32 	%r127, %r124, %r126;
	cvt.u64.u32 	%rd575, %r125;
	cvt.u64.u32 	%rd579, %r127;
	bra.uni 	$L__BB283_107;
$L__BB283_106:
	div.s64 	%rd575, %rd576, %rd243;
	mul.lo.s64 	%rd381, %rd575, %rd243;
	sub.s64 	%rd579, %rd576, %rd381;
$L__BB283_107:
	add.s64 	%rd383, %rd1, %rd377;
	ld.global.u64 	%rd384, [%rd383];
	mad.lo.s64 	%rd584, %rd384, %rd579, %rd242;
	add.s32 	%r209, %r209, -2;
$L__BB283_108:
	and.b32  	%r128, %r23, 1;
	setp.eq.b32 	%p24, %r128, 1;
	not.pred 	%p25, %p24;
	@%p25 bra 	$L__BB283_113;
	mul.wide.u32 	%rd385, %r209, 8;
	add.s64 	%rd386, %rd2, %rd385;
	ld.global.u64 	%rd254, [%rd386];
	or.b64  	%rd387, %rd575, %rd254;
	and.b64  	%rd388, %rd387, -4294967296;
	setp.ne.s64 	%p26, %rd388, 0;
	@%p26 bra 	$L__BB283_111;
	cvt.u32.u64 	%r129, %rd254;
	cvt.u32.u64 	%r130, %rd575;
	rem.u32 	%r131, %r130, %r129;
	cvt.u64.u32 	%rd583, %r131;
	bra.uni 	$L__BB283_112;
$L__BB283_111:
	rem.s64 	%rd583, %rd575, %rd254;
$L__BB283_112:
	add.s64 	%rd390, %rd1, %rd385;
	ld.global.u64 	%rd391, [%rd390];
	mad.lo.s64 	%rd584, %rd391, %rd583, %rd584;
$L__BB283_113:
	shl.b64 	%rd392, %rd584, 3;
	add.s64 	%rd393, %rd3, %rd392;
	ld.global.u64 	%rd394, [%rd393];
	st.shared.u64 	[%r5], %rd394;
$L__BB283_114:
	bar.sync 	0;
	setp.lt.u32 	%p48, %r211, 66;
	@%p48 bra 	$L__BB283_118;
$L__BB283_115:
	shr.u32 	%r51, %r211, 1;
	setp.ge.u32 	%p49, %r1, %r51;
	@%p49 bra 	$L__BB283_117;
	ld.shared.u64 	%rd475, [%r5];
	shl.b32 	%r200, %r51, 3;
	add.s32 	%r201, %r5, %r200;
	ld.shared.u64 	%rd476, [%r201];
	add.s64 	%rd477, %rd476, %rd475;
	st.shared.u64 	[%r5], %rd477;
$L__BB283_117:
	bar.sync 	0;
	setp.gt.u32 	%p50, %r211, 131;
	mov.u32 	%r211, %r51;
	@%p50 bra 	$L__BB283_115;
$L__BB283_118:
	setp.gt.u32 	%p51, %r1, 31;
	@%p51 bra 	$L__BB283_121;
	ld.volatile.shared.u64 	%rd478, [%r5];
	ld.volatile.shared.u64 	%rd479, [%r5+256];
	add.s64 	%rd480, %rd479, %rd478;
	st.volatile.shared.u64 	[%r5], %rd480;
	ld.volatile.shared.u64 	%rd481, [%r5];
	ld.volatile.shared.u64 	%rd482, [%r5+128];
	add.s64 	%rd483, %rd482, %rd481;
	st.volatile.shared.u64 	[%r5], %rd483;
	ld.volatile.shared.u64 	%rd484, [%r5];
	ld.volatile.shared.u64 	%rd485, [%r5+64];
	add.s64 	%rd486, %rd485, %rd484;
	st.volatile.shared.u64 	[%r5], %rd486;
	ld.volatile.shared.u64 	%rd487, [%r5];
	ld.volatile.shared.u64 	%rd488, [%r5+32];
	add.s64 	%rd489, %rd488, %rd487;
	st.volatile.shared.u64 	[%r5], %rd489;
	ld.volatile.shared.u64 	%rd490, [%r5];
	ld.volatile.shared.u64 	%rd491, [%r5+16];
	add.s64 	%rd492, %rd491, %rd490;
	st.volatile.shared.u64 	[%r5], %rd492;
	ld.volatile.shared.u64 	%rd493, [%r5];
	ld.volatile.shared.u64 	%rd494, [%r5+8];
	add.s64 	%rd495, %rd494, %rd493;
	st.volatile.shared.u64 	[%r5], %rd495;
	setp.ne.s32 	%p52, %r1, 0;
	@%p52 bra 	$L__BB283_121;
	ld.shared.u64 	%rd496, [nansumsdata_u64];
	cvta.to.global.u64 	%rd497, %rd260;
	mul.wide.u32 	%rd498, %r2, 8;
	add.s64 	%rd499, %rd497, %rd498;
	st.global.u64 	[%rd499], %rd496;
$L__BB283_121:
	ret;

}
	// .globl	contiguous_nansum2_u64
.visible .entry contiguous_nansum2_u64(
	.param .u64 .ptr .align 1 contiguous_nansum2_u64_param_0,
	.param .u64 .ptr .align 1 contiguous_nansum2_u64_param_1,
	.param .u64 .ptr .align 1 contiguous_nansum2_u64_param_2,
	.param .u64 .ptr .align 1 contiguous_nansum2_u64_param_3,
	.param .u64 contiguous_nansum2_u64_param_4,
	.param .u64 contiguous_nansum2_u64_param_5,
	.param .u64 contiguous_nansum2_u64_param_6
)
{
	.reg .pred 	%p<53>;
	.reg .b32 	%r<216>;
	.reg .b64 	%rd<599>;

	ld.param.u64 	%rd266, [contiguous_nansum2_u64_param_1];
	ld.param.u64 	%rd267, [contiguous_nansum2_u64_param_2];
	ld.param.u64 	%rd268, [contiguous_nansum2_u64_param_3];
	ld.param.u64 	%rd263, [contiguous_nansum2_u64_param_4];
	ld.param.u64 	%rd264, [contiguous_nansum2_u64_param_5];
	ld.param.u64 	%rd265, [contiguous_nansum2_u64_param_6];
	cvta.to.global.u64 	%rd1, %rd268;
	cvta.to.global.u64 	%rd2, %rd267;
	cvta.to.global.u64 	%rd598, %rd266;
	mov.u32 	%r1, %tid.x;
	mov.u32 	%r2, %ctaid.x;
	mov.u32 	%r215, %ntid.x;
	mul.lo.s32 	%r51, %r2, %r215;
	shl.b32 	%r52, %r51, 1;
	add.s32 	%r4, %r52, %r1;
	shl.b32 	%r53, %r1, 3;
	mov.u32 	%r54, nansumsdata_u64;
	add.s32 	%r5, %r54, %r53;
	mov.b64 	%rd269, 0;
	st.shared.u64 	[%r5], %rd269;
	add.s32 	%r55, %r4, %r215;
	cvt.u64.u32 	%rd4, %r55;
	setp.le.u64 	%p1, %rd264, %rd4;
	@%p1 bra 	$L__BB284_54;
	cvt.u64.u32 	%rd403, %r4;
	mov.u32 	%r132, %ctaid.y;
	cvt.u64.u32 	%rd404, %r132;
	mul.lo.s64 	%rd405, %rd264, %rd404;
	add.s64 	%rd552, %rd405, %rd403;
	add.s64 	%rd550, %rd405, %rd4;
	cvt.u32.u64 	%r6, %rd263;
	add.s32 	%r209, %r6, -1;
	setp.lt.s32 	%p27, %r209, 0;
	mov.b64 	%rd556, 0;
	mov.u64 	%rd557, %rd556;
	@%p27 bra 	$L__BB284_53;
	setp.lt.u32 	%p28, %r209, 3;
	mov.b64 	%rd557, 0;
	mov.u64 	%rd556, %rd557;
	@%p28 bra 	$L__BB284_30;
	add.s32 	%r207, %r6, -2;
	and.b32  	%r133, %r6, -4;
	neg.s32 	%r206, %r133;
	mov.b64 	%rd557, 0;
$L__BB284_4:
	.pragma "nounroll";
	add.s32 	%r12, %r207, 1;
	mul.wide.u32 	%rd409, %r12, 8;
	add.s64 	%rd410, %rd2, %rd409;
	ld.global.u64 	%rd11, [%rd410];
	or.b64  	%rd411, %rd552, %rd11;
	and.b64  	%rd412, %rd411, -4294967296;
	setp.ne.s64 	%p29, %rd412, 0;
	@%p29 bra 	$L__BB284_6;
	cvt.u32.u64 	%r134, %rd11;
	cvt.u32.u64 	%r135, %rd552;
	div.u32 	%r136, %r135, %r134;
	mul.lo.s32 	%r137, %r136, %r134;
	sub.s32 	%r138, %r135, %r137;
	cvt.u64.u32 	%rd518, %r136;
	cvt.u64.u32 	%rd519, %r138;
	bra.uni 	$L__BB284_7;
$L__BB284_6:
	div.s64 	%rd518, %rd552, %rd11;
	mul.lo.s64 	%rd413, %rd518, %rd11;
	sub.s64 	%rd519, %rd552, %rd413;
$L__BB284_7:
	mul.wide.u32 	%rd414, %r12, 8;
	add.s64 	%rd415, %rd1, %rd414;
	ld.global.u64 	%rd18, [%rd415];
	mad.lo.s64 	%rd19, %rd18, %rd519, %rd556;
	or.b64  	%rd416, %rd550, %rd11;
	and.b64  	%rd417, %rd416, -4294967296;
	setp.ne.s64 	%p30, %rd417, 0;
	@%p30 bra 	$L__BB284_9;
	cvt.u32.u64 	%r139, %rd11;
	cvt.u32.u64 	%r140, %rd550;
	div.u32 	%r141, %r140, %r139;
	mul.lo.s32 	%r142, %r141, %r139;
	sub.s32 	%r143, %r140, %r142;
	cvt.u64.u32 	%rd520, %r141;
	cvt.u64.u32 	%rd521, %r143;
	bra.uni 	$L__BB284_10;
$L__BB284_9:
	div.s64 	%rd520, %rd550, %rd11;
	mul.lo.s64 	%rd418, %rd520, %rd11;
	sub.s64 	%rd521, %rd550, %rd418;
$L__BB284_10:
	mad.lo.s64 	%rd26, %rd521, %rd18, %rd557;
	mul.wide.u32 	%rd419, %r207, 8;
	add.s64 	%rd420, %rd2, %rd419;
	ld.global.u64 	%rd27, [%rd420];
	or.b64  	%rd421, %rd518, %rd27;
	and.b64  	%rd422, %rd421, -4294967296;
	setp.ne.s64 	%p31, %rd422, 0;
	@%p31 bra 	$L__BB284_12;
	cvt.u32.u64 	%r144, %rd27;
	cvt.u32.u64 	%r145, %rd518;
	div.u32 	%r146, %r145, %r144;
	mul.lo.s32 	%r147, %r146, %r144;
	sub.s32 	%r148, %r145, %r147;
	cvt.u64.u32 	%rd522, %r146;
	cvt.u64.u32 	%rd523, %r148;
	bra.uni 	$L__BB284_13;
$L__BB284_12:
	div.s64 	%rd522, %rd518, %rd27;
	mul.lo.s64 	%rd423, %rd522, %rd27;
	sub.s64 	%rd523, %rd518, %rd423;
$L__BB284_13:
	mul.wide.u32 	%rd424, %r207, 8;
	add.s64 	%rd425, %rd1, %rd424;
	ld.global.u64 	%rd34, [%rd425];
	mad.lo.s64 	%rd35, %rd34, %rd523, %rd19;
	or.b64  	%rd426, %rd520, %rd27;
	and.b64  	%rd427, %rd426, -4294967296;
	setp.ne.s64 	%p32, %rd427, 0;
	@%p32 bra 	$L__BB284_15;
	cvt.u32.u64 	%r149, %rd27;
	cvt.u32.u64 	%r150, %rd520;
	div.u32 	%r151, %r150, %r149;
	mul.lo.s32 	%r152, %r151, %r149;
	sub.s32 	%r153, %r150, %r152;
	cvt.u64.u32 	%rd524, %r151;
	cvt.u64.u32 	%rd525, %r153;
	bra.uni 	$L__BB284_16;
$L__BB284_15:
	div.s64 	%rd524, %rd520, %rd27;
	mul.lo.s64 	%rd428, %rd524, %rd27;
	sub.s64 	%rd525, %rd520, %rd428;
$L__BB284_16:
	mad.lo.s64 	%rd42, %rd525, %rd34, %rd26;
	add.s32 	%r13, %r207, -1;
	mul.wide.u32 	%rd429, %r13, 8;
	add.s64 	%rd430, %rd2, %rd429;
	ld.global.u64 	%rd43, [%rd430];
	or.b64  	%rd431, %rd522, %rd43;
	and.b64  	%rd432, %rd431, -4294967296;
	setp.ne.s64 	%p33, %rd432, 0;
	@%p33 bra 	$L__BB284_18;
	cvt.u32.u64 	%r154, %rd43;
	cvt.u32.u64 	%r155, %rd522;
	div.u32 	%r156, %r155, %r154;
	mul.lo.s32 	%r157, %r156, %r154;
	sub.s32 	%r158, %r155, %r157;
	cvt.u64.u32 	%rd526, %r156;
	cvt.u64.u32 	%rd527, %r158;
	bra.uni 	$L__BB284_19;
$L__BB284_18:
	div.s64 	%rd526, %rd522, %rd43;
	mul.lo.s64 	%rd433, %rd526, %rd43;
	sub.s64 	%rd527, %rd522, %rd433;
$L__BB284_19:
	mul.wide.u32 	%rd434, %r13, 8;
	add.s64 	%rd435, %rd1, %rd434;
	ld.global.u64 	%rd50, [%rd435];
	mad.lo.s64 	%rd51, %rd50, %rd527, %rd35;
	or.b64  	%rd436, %rd524, %rd43;
	and.b64  	%rd437, %rd436, -4294967296;
	setp.ne.s64 	%p34, %rd437, 0;
	@%p34 bra 	$L__BB284_21;
	cvt.u32.u64 	%r159, %rd43;
	cvt.u32.u64 	%r160, %rd524;
	div.u32 	%r161, %r160, %r159;
	mul.lo.s32 	%r162, %r161, %r159;
	sub.s32 	%r163, %r160, %r162;
	cvt.u64.u32 	%rd528, %r161;
	cvt.u64.u32 	%rd529, %r163;
	bra.uni 	$L__BB284_22;
$L__BB284_21:
	div.s64 	%rd528, %rd524, %rd43;
	mul.lo.s64 	%rd438, %rd528, %rd43;
	sub.s64 	%rd529, %rd524, %rd438;
$L__BB284_22:
	mad.lo.s64 	%rd58, %rd529, %rd50, %rd42;
	add.s32 	%r164, %r207, -2;
	mul.wide.u32 	%rd439, %r164, 8;
	add.s64 	%rd440, %rd2, %rd439;
	ld.global.u64 	%rd59, [%rd440];
	or.b64  	%rd441, %rd526, %rd59;
	and.b64  	%rd442, %rd441, -4294967296;
	setp.ne.s64 	%p35, %rd442, 0;
	@%p35 bra 	$L__BB284_24;
	cvt.u32.u64 	%r165, %rd59;
	cvt.u32.u64 	%r166, %rd526;
	div.u32 	%r167, %r166, %r165;
	mul.lo.s32 	%r168, %r167, %r165;
	sub.s32 	%r169, %r166, %r168;
	cvt.u64.u32 	%rd552, %r167;
	cvt.u64.u32 	%rd531, %r169;
	bra.uni 	$L__BB284_25;
$L__BB284_24:
	div.s64 	%rd552, %rd526, %rd59;
	mul.lo.s64 	%rd443, %rd552, %rd59;
	sub.s64 	%rd531, %rd526, %rd443;
$L__BB284_25:
	mul.wide.u32 	%rd444, %r164, 8;
	add.s64 	%rd445, %rd1, %rd444;
	ld.global.u64 	%rd66, [%rd445];
	mad.lo.s64 	%rd556, %rd66, %rd531, %rd51;
	or.b64  	%rd446, %rd528, %rd59;
	and.b64  	%rd447, %rd446, -4294967296;
	setp.ne.s64 	%p36, %rd447, 0;
	@%p36 bra 	$L__BB284_27;
	cvt.u32.u64 	%r171, %rd59;
	cvt.u32.u64 	%r172, %rd528;
	div.u32 	%r173, %r172, %r171;
	mul.lo.s32 	%r174, %r173, %r171;
	sub.s32 	%r175, %r172, %r174;
	cvt.u64.u32 	%rd550, %r173;
	cvt.u64.u32 	%rd533, %r175;
	bra.uni 	$L__BB284_28;
$L__BB284_27:
	div.s64 	%rd550, %rd528, %rd59;
	mul.lo.s64 	%rd448, %rd550, %rd59;
	sub.s64 	%rd533, %rd528, %rd448;
$L__BB284_28:
	mad.lo.s64 	%rd557, %rd533, %rd66, %rd58;
	add.s32 	%r207, %r207, -4;
	add.s32 	%r206, %r206, 4;
	setp.ne.s32 	%p37, %r206, 0;
	@%p37 bra 	$L__BB284_4;
	add.s32 	%r209, %r207, 1;
$L__BB284_30:
	and.b32  	%r18, %r6, 3;
	setp.eq.s32 	%p38, %r18, 0;
	@%p38 bra 	$L__BB284_53;
	setp.eq.s32 	%p39, %r18, 1;
	@%p39 bra 	$L__BB284_45;
	mul.wide.u32 	%rd450, %r209, 8;
	add.s64 	%rd451, %rd2, %rd450;
	ld.global.u64 	%rd81, [%rd451];
	or.b64  	%rd452, %rd552, %rd81;
	and.b64  	%rd453, %rd452, -4294967296;
	setp.ne.s64 	%p40, %rd453, 0;
	@%p40 bra 	$L__BB284_34;
	cvt.u32.u64 	%r176, %rd81;
	cvt.u32.u64 	%r177, %rd552;
	div.u32 	%r178, %r177, %r176;
	mul.lo.s32 	%r179, %r178, %r176;
	sub.s32 	%r180, %r177, %r179;
	cvt.u64.u32 	%rd540, %r178;
	cvt.u64.u32 	%rd541, %r180;
	bra.uni 	$L__BB284_35;
$L__BB284_34:
	div.s64 	%rd540, %rd552, %rd81;
	mul.lo.s64 	%rd454, %rd540, %rd81;
	sub.s64 	%rd541, %rd552, %rd454;
$L__BB284_35:
	add.s64 	%rd456, %rd1, %rd450;
	ld.global.u64 	%rd88, [%rd456];
	mad.lo.s64 	%rd89, %rd88, %rd541, %rd556;
	or.b64  	%rd457, %rd550, %rd81;
	and.b64  	%rd458, %rd457, -4294967296;
	setp.ne.s64 	%p41, %rd458, 0;
	@%p41 bra 	$L__BB284_37;
	cvt.u32.u64 	%r181, %rd81;
	cvt.u32.u64 	%r182, %rd550;
	div.u32 	%r183, %r182, %r181;
	mul.lo.s32 	%r184, %r183, %r181;
	sub.s32 	%r185, %r182, %r184;
	cvt.u64.u32 	%rd542, %r183;
	cvt.u64.u32 	%rd543, %r185;
	bra.uni 	$L__BB284_38;
$L__BB284_37:
	div.s64 	%rd542, %rd550, %rd81;
	mul.lo.s64 	%rd459, %rd542, %rd81;
	sub.s64 	%rd543, %rd550, %rd459;
$L__BB284_38:
	mad.lo.s64 	%rd96, %rd543, %rd88, %rd557;
	add.s32 	%r19, %r209, -1;
	mul.wide.u32 	%rd460, %r19, 8;
	add.s64 	%rd461, %rd2, %rd460;
	ld.global.u64 	%rd97, [%rd461];
	or.b64  	%rd462, %rd540, %rd97;
	and.b64  	%rd463, %rd462, -4294967296;
	setp.ne.s64 	%p42, %rd463, 0;
	@%p42 bra 	$L__BB284_40;
	cvt.u32.u64 	%r186, %rd97;
	cvt.u32.u64 	%r187, %rd540;
	div.u32 	%r188, %r187, %r186;
	mul.lo.s32 	%r189, %r188, %r186;
	sub.s32 	%r190, %r187, %r189;
	cvt.u64.u32 	%rd552, %r188;
	cvt.u64.u32 	%rd545, %r190;
	bra.uni 	$L__BB284_41;
$L__BB284_40:
	div.s64 	%rd552, %rd540, %rd97;
	mul.lo.s64 	%rd464, %rd552, %rd97;
	sub.s64 	%rd545, %rd540, %rd464;
$L__BB284_41:
	add.s64 	%rd466, %rd1, %rd460;
	ld.global.u64 	%rd104, [%rd466];
	mad.lo.s64 	%rd556, %rd104, %rd545, %rd89;
	or.b64  	%rd467, %rd542, %rd97;
	and.b64  	%rd468, %rd467, -4294967296;
	setp.ne.s64 	%p43, %rd468, 0;
	@%p43 bra 	$L__BB284_43;
	cvt.u32.u64 	%r191, %rd97;
	cvt.u32.u64 	%r192, %rd542;
	div.u32 	%r193, %r192, %r191;
	mul.lo.s32 	%r194, %r193, %r191;
	sub.s32 	%r195, %r192, %r194;
	cvt.u64.u32 	%rd550, %r193;
	cvt.u64.u32 	%rd547, %r195;
	bra.uni 	$L__BB284_44;
$L__BB284_43:
	div.s64 	%rd550, %rd542, %rd97;
	mul.lo.s64 	%rd469, %rd550, %rd97;
	sub.s64 	%rd547, %rd542, %rd469;
$L__BB284_44:
	mad.lo.s64 	%rd557, %rd547, %rd104, %rd96;
	add.s32 	%r209, %r209, -2;
$L__BB284_45:
	and.b32  	%r196, %r6, 1;
	setp.eq.b32 	%p44, %r196, 1;
	not.pred 	%p45, %p44;
	@%p45 bra 	$L__BB284_53;
	mul.wide.u32 	%rd470, %r209, 8;
	add.s64 	%rd471, %rd2, %rd470;
	ld.global.u64 	%rd119, [%rd471];
	or.b64  	%rd472, %rd552, %rd119;
	and.b64  	%rd473, %rd472, -4294967296;
	setp.ne.s64 	%p46, %rd473, 0;
	@%p46 bra 	$L__BB284_48;
	cvt.u32.u64 	%r197, %rd119;
	cvt.u32.u64 	%r198, %rd552;
	rem.u32 	%r199, %r198, %r197;
	cvt.u64.u32 	%rd554, %r199;
	bra.uni 	$L__BB284_49;
$L__BB284_48:
	rem.s64 	%rd554, %rd552, %rd119;
$L__BB284_49:
	add.s64 	%rd475, %rd1, %rd470;
	ld.global.u64 	%rd123, [%rd475];
	mad.lo.s64 	%rd556, %rd123, %rd554, %rd556;
	or.b64  	%rd476, %rd550, %rd119;
	and.b64  	%rd477, %rd476, -4294967296;
	setp.ne.s64 	%p47, %rd477, 0;
	@%p47 bra 	$L__BB284_51;
	cvt.u32.u64 	%r200, %rd119;
	cvt.u32.u64 	%r201, %rd550;
	rem.u32 	%r202, %r201, %r200;
	cvt.u64.u32 	%rd555, %r202;
	bra.uni 	$L__BB284_52;
$L__BB284_51:
	rem.s64 	%rd555, %rd550, %rd119;
$L__BB284_52:
	mad.lo.s64 	%rd557, %rd555, %rd123, %rd557;
$L__BB284_53:
	shl.b64 	%rd478, %rd556, 3;
	add.s64 	%rd479, %rd598, %rd478;
	ld.global.u64 	%rd480, [%rd479];
	shl.b64 	%rd481, %rd557, 3;
	add.s64 	%rd482, %rd598, %rd481;
	ld.global.u64 	%rd483, [%rd482];
	add.s64 	%rd484, %rd483, %rd480;
	st.shared.u64 	[%r5], %rd484;
	bra.uni 	$L__BB284_114;
$L__BB284_54:
	cvt.u64.u32 	%rd131, %r4;
	setp.le.u64 	%p2, %rd264, %rd131;
	@%p2 bra 	$L__BB284_114;
	mov.u32 	%r56, %ctaid.y;
	cvt.u64.u32 	%rd270, %r56;
	mad.lo.s64 	%rd589, %rd264, %rd270, %rd131;
	cvt.u32.u64 	%r22, %rd263;
	add.s32 	%r213, %r22, -1;
	setp.lt.s32 	%p3, %r213, 0;
	@%p3 bra 	$L__BB284_113;
	and.b32  	%r24, %r22, 7;
	setp.lt.u32 	%p4, %r213, 7;
	@%p4 bra 	$L__BB284_84;
	add.s32 	%r211, %r22, -4;
	and.b32  	%r57, %r22, -8;
	neg.s32 	%r210, %r57;
$L__BB284_58:
	.pragma "nounroll";
	add.s32 	%r29, %r211, 3;
	mul.wide.u32 	%rd272, %r29, 8;
	add.s64 	%rd273, %rd2, %rd272;
	ld.global.u64 	%rd135, [%rd273];
	or.b64  	%rd274, %rd589, %rd135;
	and.b64  	%rd275, %rd274, -4294967296;
	setp.ne.s64 	%p5, %rd275, 0;
	@%p5 bra 	$L__BB284_60;
	cvt.u32.u64 	%r58, %rd135;
	cvt.u32.u64 	%r59, %rd589;
	div.u32 	%r60, %r59, %r58;
	mul.lo.s32 	%r61, %r60, %r58;
	sub.s32 	%r62, %r59, %r61;
	cvt.u64.u32 	%rd560, %r60;
	cvt.u64.u32 	%rd561, %r62;
	bra.uni 	$L__BB284_61;
$L__BB284_60:
	div.s64 	%rd560, %rd589, %rd135;
	mul.lo.s64 	%rd276, %rd560, %rd135;
	sub.s64 	%rd561, %rd589, %rd276;
$L__BB284_61:
	add.s64 	%rd278, %rd1, %rd272;
	ld.global.u64 	%rd279, [%rd278];
	mul.lo.s64 	%rd142, %rd279, %rd561;
	add.s32 	%r30, %r211, 2;
	mul.wide.u32 	%rd280, %r30, 8;
	add.s64 	%rd281, %rd2, %rd280;
	ld.global.u64 	%rd143, [%rd281];
	or.b64  	%rd282, %rd560, %rd143;
	and.b64  	%rd283, %rd282, -4294967296;
	setp.ne.s64 	%p6, %rd283, 0;
	@%p6 bra 	$L__BB284_63;
	cvt.u32.u64 	%r63, %rd143;
	cvt.u32.u64 	%r64, %rd560;
	div.u32 	%r65, %r64, %r63;
	mul.lo.s32 	%r66, %r65, %r63;
	sub.s32 	%r67, %r64, %r66;
	cvt.u64.u32 	%rd562, %r65;
	cvt.u64.u32 	%rd563, %r67;
	bra.uni 	$L__BB284_64;
$L__BB284_63:
	div.s64 	%rd562, %rd560, %rd143;
	mul.lo.s64 	%rd284, %rd562, %rd143;
	sub.s64 	%rd563, %rd560, %rd284;
$L__BB284_64:
	add.s64 	%rd286, %rd1, %rd280;
	ld.global.u64 	%rd287, [%rd286];
	mad.lo.s64 	%rd150, %rd287, %rd563, %rd142;
	add.s32 	%r31, %r211, 1;
	mul.wide.u32 	%rd288, %r31, 8;
	add.s64 	%rd289, %rd2, %rd288;
	ld.global.u64 	%rd151, [%rd289];
	or.b64  	%rd290, %rd562, %rd151;
	and.b64  	%rd291, %rd290, -4294967296;
	setp.ne.s64 	%p7, %rd291, 0;
	@%p7 bra 	$L__BB284_66;
	cvt.u32.u64 	%r68, %rd151;
	cvt.u32.u64 	%r69, %rd562;
	div.u32 	%r70, %r69, %r68;
	mul.lo.s32 	%r71, %r70, %r68;
	sub.s32 	%r72, %r69, %r71;
	cvt.u64.u32 	%rd564, %r70;
	cvt.u64.u32 	%rd565, %r72;
	bra.uni 	$L__BB284_67;
$L__BB284_66:
	div.s64 	%rd564, %rd562, %rd151;
	mul.lo.s64 	%rd292, %rd564, %rd151;
	sub.s64 	%rd565, %rd562, %rd292;
$L__BB284_67:
	add.s64 	%rd294, %rd1, %rd288;
	ld.global.u64 	%rd295, [%rd294];
	mad.lo.s64 	%rd158, %rd295, %rd565, %rd150;
	add.s32 	%r32, %r211, -4;
	mul.wide.u32 	%rd296, %r211, 8;
	add.s64 	%rd297, %rd2, %rd296;
	ld.global.u64 	%rd159, [%rd297];
	or.b64  	%rd298, %rd564, %rd159;
	and.b64  	%rd299, %rd298, -4294967296;
	setp.ne.s64 	%p8, %rd299, 0;
	@%p8 bra 	$L__BB284_69;
	cvt.u32.u64 	%r73, %rd159;
	cvt.u32.u64 	%r74, %rd564;
	div.u32 	%r75, %r74, %r73;
	mul.lo.s32 	%r76, %r75, %r73;
	sub.s32 	%r77, %r74, %r76;
	cvt.u64.u32 	%rd566, %r75;
	cvt.u64.u32 	%rd567, %r77;
	bra.uni 	$L__BB284_70;
$L__BB284_69:
	div.s64 	%rd566, %rd564, %rd159;
	mul.lo.s64 	%rd300, %rd566, %rd159;
	sub.s64 	%rd567, %rd564, %rd300;
$L__BB284_70:
	add.s64 	%rd302, %rd1, %rd296;
	ld.global.u64 	%rd303, [%rd302];
	mad.lo.s64 	%rd166, %rd303, %rd567, %rd158;
	add.s32 	%r33, %r211, -1;
	mul.wide.u32 	%rd304, %r33, 8;
	add.s64 	%rd305, %rd2, %rd304;
	ld.global.u64 	%rd167, [%rd305];
	or.b64  	%rd306, %rd566, %rd167;
	and.b64  	%rd307, %rd306, -4294967296;
	setp.ne.s64 	%p9, %rd307, 0;
	@%p9 bra 	$L__BB284_72;
	cvt.u32.u64 	%r78, %rd167;
	cvt.u32.u64 	%r79, %rd566;
	div.u32 	%r80, %r79, %r78;
	mul.lo.s32 	%r81, %r80, %r78;
	sub.s32 	%r82, %r79, %r81;
	cvt.u64.u32 	%rd568, %r80;
	cvt.u64.u32 	%rd569, %r82;
	bra.uni 	$L__BB284_73;
$L__BB284_72:
	div.s64 	%rd568, %rd566, %rd167;
	mul.lo.s64 	%rd308, %rd568, %rd167;
	sub.s64 	%rd569, %rd566, %rd308;
$L__BB284_73:
	add.s64 	%rd310, %rd1, %rd304;
	ld.global.u64 	%rd311, [%rd310];
	mad.lo.s64 	%rd174, %rd311, %rd569, %rd166;
	add.s32 	%r34, %r211, -2;
	mul.wide.u32 	%rd312, %r34, 8;
	add.s64 	%rd313, %rd2, %rd312;
	ld.global.u64 	%rd175, [%rd313];
	or.b64  	%rd314, %rd568, %rd175;
	and.b64  	%rd315, %rd314, -4294967296;
	setp.ne.s64 	%p10, %rd315, 0;
	@%p10 bra 	$L__BB284_75;
	cvt.u32.u64 	%r83, %rd175;
	cvt.u32.u64 	%r84, %rd568;
	div.u32 	%r85, %r84, %r83;
	mul.lo.s32 	%r86, %r85, %r83;
	sub.s32 	%r87, %r84, %r86;
	cvt.u64.u32 	%rd570, %r85;
	cvt.u64.u32 	%rd571, %r87;
	bra.uni 	$L__BB284_76;
$L__BB284_75:
	div.s64 	%rd570, %rd568, %rd175;
	mul.lo.s64 	%rd316, %rd570, %rd175;
	sub.s64 	%rd571, %rd568, %rd316;
$L__BB284_76:
	add.s64 	%rd318, %rd1, %rd312;
	ld.global.u64 	%rd319, [%rd318];
	mad.lo.s64 	%rd182, %rd319, %rd571, %rd174;
	add.s32 	%r35, %r211, -3;
	mul.wide.u32 	%rd320, %r35, 8;
	add.s64 	%rd321, %rd2, %rd320;
	ld.global.u64 	%rd183, [%rd321];
	or.b64  	%rd322, %rd570, %rd183;
	and.b64  	%rd323, %rd322, -4294967296;
	setp.ne.s64 	%p11, %rd323, 0;
	@%p11 bra 	$L__BB284_78;
	cvt.u32.u64 	%r88, %rd183;
	cvt.u32.u64 	%r89, %rd570;
	div.u32 	%r90, %r89, %r88;
	mul.lo.s32 	%r91, %r90, %r88;
	sub.s32 	%r92, %r89, %r91;
	cvt.u64.u32 	%rd572, %r90;
	cvt.u64.u32 	%rd573, %r92;
	bra.uni 	$L__BB284_79;
$L__BB284_78:
	div.s64 	%rd572, %rd570, %rd183;
	mul.lo.s64 	%rd324, %rd572, %rd183;
	sub.s64 	%rd573, %rd570, %rd324;
$L__BB284_79:
	add.s64 	%rd326, %rd1, %rd320;
	ld.global.u64 	%rd327, [%rd326];
	mad.lo.s64 	%rd190, %rd327, %rd573, %rd182;
	mul.wide.u32 	%rd328, %r32, 8;
	add.s64 	%rd329, %rd2, %rd328;
	ld.global.u64 	%rd191, [%rd329];
	or.b64  	%rd330, %rd572, %rd191;
	and.b64  	%rd331, %rd330, -4294967296;
	setp.ne.s64 	%p12, %rd331, 0;
	@%p12 bra 	$L__BB284_81;
	cvt.u32.u64 	%r93, %rd191;
	cvt.u32.u64 	%r94, %rd572;
	div.u32 	%r95, %r94, %r93;
	mul.lo.s32 	%r96, %r95, %r93;
	sub.s32 	%r97, %r94, %r96;
	cvt.u64.u32 	%rd589, %r95;
	cvt.u64.u32 	%rd575, %r97;
	bra.uni 	$L__BB284_82;
$L__BB284_81:
	div.s64 	%rd589, %rd572, %rd191;
	mul.lo.s64 	%rd332, %rd589, %rd191;
	sub.s64 	%rd575, %rd572, %rd332;
$L__BB284_82:
	add.s64 	%rd334, %rd1, %rd328;
	ld.global.u64 	%rd335, [%rd334];
	mad.lo.s64 	%rd336, %rd335, %rd575, %rd190;
	shl.b64 	%rd337, %rd336, 3;
	add.s64 	%rd598, %rd598, %rd337;
	add.s32 	%r211, %r211, -8;
	add.s32 	%r210, %r210, 8;
	setp.ne.s32 	%p13, %r210, 0;
	@%p13 bra 	$L__BB284_58;
	add.s32 	%r213, %r211, 3;
$L__BB284_84:
	setp.eq.s32 	%p14, %r24, 0;
	@%p14 bra 	$L__BB284_113;
	and.b32  	%r40, %r22, 3;
	setp.lt.u32 	%p15, %r24, 4;
	@%p15 bra 	$L__BB284_99;
	mul.wide.u32 	%rd339, %r213, 8;
	add.s64 	%rd340, %rd2, %rd339;
	ld.global.u64 	%rd202, [%rd340];
	or.b64  	%rd341, %rd589, %rd202;
	and.b64  	%rd342, %rd341, -4294967296;
	setp.ne.s64 	%p16, %rd342, 0;
	@%p16 bra 	$L__BB284_88;
	cvt.u32.u64 	%r98, %rd202;
	cvt.u32.u64 	%r99, %rd589;
	div.u32 	%r100, %r99, %r98;
	mul.lo.s32 	%r101, %r100, %r98;
	sub.s32 	%r102, %r99, %r101;
	cvt.u64.u32 	%rd579, %r100;
	cvt.u64.u32 	%rd580, %r102;
	bra.uni 	$L__BB284_89;
$L__BB284_88:
	div.s64 	%rd579, %rd589, %rd202;
	mul.lo.s64 	%rd343, %rd579, %rd202;
	sub.s64 	%rd580, %rd589, %rd343;
$L__BB284_89:
	add.s64 	%rd345, %rd1, %rd339;
	ld.global.u64 	%rd346, [%rd345];
	mul.lo.s64 	%rd209, %rd346, %rd580;
	add.s32 	%r41, %r213, -1;
	mul.wide.u32 	%rd347, %r41, 8;
	add.s64 	%rd348, %rd2, %rd347;
	ld.global.u64 	%rd210, [%rd348];
	or.b64  	%rd349, %rd579, %rd210;
	and.b64  	%rd350, %rd349, -4294967296;
	setp.ne.s64 	%p17, %rd350, 0;
	@%p17 bra 	$L__BB284_91;
	cvt.u32.u64 	%r103, %rd210;
	cvt.u32.u64 	%r104, %rd579;
	div.u32 	%r105, %r104, %r103;
	mul.lo.s32 	%r106, %r105, %r103;
	sub.s32 	%r107, %r104, %r106;
	cvt.u64.u32 	%rd581, %r105;
	cvt.u64.u32 	%rd582, %r107;
	bra.uni 	$L__BB284_92;
$L__BB284_91:
	div.s64 	%rd581, %rd579, %rd210;
	mul.lo.s64 	%rd351, %rd581, %rd210;
	sub.s64 	%rd582, %rd579, %rd351;
$L__BB284_92:
	add.s64 	%rd353, %rd1, %rd347;
	ld.global.u64 	%rd354, [%rd353];
	mad.lo.s64 	%rd217, %rd354, %rd582, %rd209;
	add.s32 	%r42, %r213, -2;
	mul.wide.u32 	%rd355, %r42, 8;
	add.s64 	%rd356, %rd2, %rd355;
	ld.global.u64 	%rd218, [%rd356];
	or.b64  	%rd357, %rd581, %rd218;
	and.b64  	%rd358, %rd357, -4294967296;
	setp.ne.s64 	%p18, %rd358, 0;
	@%p18 bra 	$L__BB284_94;
	cvt.u32.u64 	%r108, %rd218;
	cvt.u32.u64 	%r109, %rd581;
	div.u32 	%r110, %r109, %r108;
	mul.lo.s32 	%r111, %r110, %r108;
	sub.s32 	%r112, %r109, %r111;
	cvt.u64.u32 	%rd583, %r110;
	cvt.u64.u32 	%rd584, %r112;
	bra.uni 	$L__BB284_95;
$L__BB284_94:
	div.s64 	%rd583, %rd581, %rd218;
	mul.lo.s64 	%rd359, %rd583, %rd218;
	sub.s64 	%rd584, %rd581, %rd359;
$L__BB284_95:
	add.s64 	%rd361, %rd1, %rd355;
	ld.global.u64 	%rd362, [%rd361];
	mad.lo.s64 	%rd225, %rd362, %rd584, %rd217;
	add.s32 	%r43, %r213, -3;
	mul.wide.u32 	%rd363, %r43, 8;
	add.s64 	%rd364, %rd2, %rd363;
	ld.global.u64 	%rd226, [%rd364];
	or.b64  	%rd365, %rd583, %rd226;
	and.b64  	%rd366, %rd365, -4294967296;
	setp.ne.s64 	%p19, %rd366, 0;
	@%p19 bra 	$L__BB284_97;
	cvt.u32.u64 	%r113, %rd226;
	cvt.u32.u64 	%r114, %rd583;
	div.u32 	%r115, %r114, %r113;
	mul.lo.s32 	%r116, %r115, %r113;
	sub.s32 	%r117, %r114, %r116;
	cvt.u64.u32 	%rd589, %r115;
	cvt.u64.u32 	%rd586, %r117;
	bra.uni 	$L__BB284_98;
$L__BB284_97:
	div.s64 	%rd589, %rd583, %rd226;
	mul.lo.s64 	%rd367, %rd589, %rd226;
	sub.s64 	%rd586, %rd583, %rd367;
$L__BB284_98:
	add.s64 	%rd369, %rd1, %rd363;
	ld.global.u64 	%rd370, [%rd369];
	mad.lo.s64 	%rd371, %rd370, %rd586, %rd225;
	shl.b64 	%rd372, %rd371, 3;
	add.s64 	%rd598, %rd598, %rd372;
	add.s32 	%r213, %r213, -4;
$L__BB284_99:
	setp.eq.s32 	%p20, %r40, 0;
	@%p20 bra 	$L__BB284_113;
	setp.eq.s32 	%p21, %r40, 1;
	@%p21 bra 	$L__BB284_108;
	mul.wide.u32 	%rd374, %r213, 8;
	add.s64 	%rd375, %rd2, %rd374;
	ld.global.u64 	%rd237, [%rd375];
	or.b64  	%rd376, %rd589, %rd237;
	and.b64  	%rd377, %rd376, -4294967296;
	setp.ne.s64 	%p22, %rd377, 0;
	@%p22 bra 	$L__BB284_103;
	cvt.u32.u64 	%r118, %rd237;
	cvt.u32.u64 	%r119, %rd589;
	div.u32 	%r120, %r119, %r118;
	mul.lo.s32 	%r121, %r120, %r118;
	sub.s32 	%r122, %r119, %r121;
	cvt.u64.u32 	%rd590, %r120;
	cvt.u64.u32 	%rd591, %r122;
	bra.uni 	$L__BB284_104;
$L__BB284_103:
	div.s64 	%rd590, %rd589, %rd237;
	mul.lo.s64 	%rd378, %rd590, %rd237;
	sub.s64 	%rd591, %rd589, %rd378;
$L__BB284_104:
	add.s64 	%rd380, %rd1, %rd374;
	ld.global.u64 	%rd381, [%rd380];
	mul.lo.s64 	%rd244, %rd381, %rd591;
	add.s32 	%r46, %r213, -1;
	mul.wide.u32 	%rd382, %r46, 8;
	add.s64 	%rd383, %rd2, %rd382;
	ld.global.u64 	%rd245, [%rd383];
	or.b64  	%rd384, %rd590, %rd245;
	and.b64  	%rd385, %rd384, -4294967296;
	setp.ne.s64 	%p23, %rd385, 0;
	@%p23 bra 	$L__BB284_106;
	cvt.u32.u64 	%r123, %rd245;
	cvt.u32.u64 	%r124, %rd590;
	div.u32 	%r125, %r124, %r123;
	mul.lo.s32 	%r126, %r125, %r123;
	sub.s32 	%r127, %r124, %r126;
	cvt.u64.u32 	%rd589, %r125;
	cvt.u64.u32 	%rd593, %r127;
	bra.uni 	$L__BB284_107;
$L__BB284_106:
	div.s64 	%rd589, %rd590, %rd245;
	mul.lo.s64 	%rd386, %rd589, %rd245;
	sub.s64 	%rd593, %rd590, %rd386;
$L__BB284_107:
	add.s64 	%rd388, %rd1, %rd382;
	ld.global.u64 	%rd389, [%rd388];
	mad.lo.s64 	%rd390, %rd389, %rd593, %rd244;
	shl.b64 	%rd391, %rd390, 3;
	add.s64 	%rd598, %rd598, %rd391;
	add.s32 	%r213, %r213, -2;
$L__BB284_108:
	and.b32  	%r128, %r22, 1;
	setp.eq.b32 	%p24, %r128, 1;
	not.pred 	%p25, %p24;
	@%p25 bra 	$L__BB284_113;
	mul.wide.u32 	%rd392, %r213, 8;
	add.s64 	%rd393, %rd2, %rd392;
	ld.global.u64 	%rd256, [%rd393];
	or.b64  	%rd394, %rd589, %rd256;
	and.b64  	%rd395, %rd394, -4294967296;
	setp.ne.s64 	%p26, %rd395, 0;
	@%p26 bra 	$L__BB284_111;
	cvt.u32.u64 	%r129, %rd256;
	cvt.u32.u64 	%r130, %rd589;
	rem.u32 	%r131, %r130, %r129;
	cvt.u64.u32 	%rd597, %r131;
	bra.uni 	$L__BB284_112;
$L__BB284_111:
	rem.s64 	%rd597, %rd589, %rd256;
$L__BB284_112:
	add.s64 	%rd397, %rd1, %rd392;
	ld.global.u64 	%rd398, [%rd397];
	mul.lo.s64 	%rd399, %rd398, %rd597;
	shl.b64 	%rd400, %rd399, 3;
	add.s64 	%rd598, %rd598, %rd400;
$L__BB284_113:
	ld.global.u64 	%rd401, [%rd598];
	st.shared.u64 	[%r5], %rd401;
$L__BB284_114:
	bar.sync 	0;
	setp.lt.u32 	%p48, %r215, 66;
	@%p48 bra 	$L__BB284_118;
$L__BB284_115:
	shr.u32 	%r50, %r215, 1;
	setp.ge.u32 	%p49, %r1, %r50;
	@%p49 bra 	$L__BB284_117;
	ld.shared.u64 	%rd485, [%r5];
	shl.b32 	%r203, %r50, 3;
	add.s32 	%r204, %r5, %r203;
	ld.shared.u64 	%rd486, [%r204];
	add.s64 	%rd487, %rd486, %rd485;
	st.shared.u64 	[%r5], %rd487;
$L__BB284_117:
	bar.sync 	0;
	setp.gt.u32 	%p50, %r215, 131;
	mov.u32 	%r215, %r50;
	@%p50 bra 	$L__BB284_115;
$L__BB284_118:
	setp.gt.u32 	%p51, %r1, 31;
	@%p51 bra 	$L__BB284_121;
	ld.volatile.shared.u64 	%rd488, [%r5];
	ld.volatile.shared.u64 	%rd489, [%r5+256];
	add.s64 	%rd490, %rd489, %rd488;
	st.volatile.shared.u64 	[%r5], %rd490;
	ld.volatile.shared.u64 	%rd491, [%r5];
	ld.volatile.shared.u64 	%rd492, [%r5+128];
	add.s64 	%rd493, %rd492, %rd491;
	st.volatile.shared.u64 	[%r5], %rd493;
	ld.volatile.shared.u64 	%rd494, [%r5];
	ld.volatile.shared.u64 	%rd495, [%r5+64];
	add.s64 	%rd496, %rd495, %rd494;
	st.volatile.shared.u64 	[%r5], %rd496;
	ld.volatile.shared.u64 	%rd497, [%r5];
	ld.volatile.shared.u64 	%rd498, [%r5+32];
	add.s64 	%rd499, %rd498, %rd497;
	st.volatile.shared.u64 	[%r5], %rd499;
	ld.volatile.shared.u64 	%rd500, [%r5];
	ld.volatile.shared.u64 	%rd501, [%r5+16];
	add.s64 	%rd502, %rd501, %rd500;
	st.volatile.shared.u64 	[%r5], %rd502;
	ld.volatile.shared.u64 	%rd503, [%r5];
	ld.volatile.shared.u64 	%rd504, [%r5+8];
	add.s64 	%rd505, %rd504, %rd503;
	st.volatile.shared.u64 	[%r5], %rd505;
	setp.ne.s32 	%p52, %r1, 0;
	@%p52 bra 	$L__BB284_121;
	ld.param.u64 	%rd513, [contiguous_nansum2_u64_param_0];
	ld.shared.u64 	%rd506, [nansumsdata_u64];
	cvt.u64.u32 	%rd507, %r2;
	mov.u32 	%r205, %ctaid.y;
	cvt.u64.u32 	%rd508, %r205;
	mad.lo.s64 	%rd509, %rd265, %rd508, %rd507;
	cvta.to.global.u64 	%rd510, %rd513;
	shl.b64 	%rd511, %rd509, 3;
	add.s64 	%rd512, %rd510, %rd511;
	st.global.u64 	[%rd512], %rd506;
$L__BB284_121:
	ret;

}
	// .globl	contiguous_nansum22_u64
.visible .entry contiguous_nansum22_u64(
	.param .u64 .ptr .align 1 contiguous_nansum22_u64_param_0,
	.param .u64 .ptr .align 1 contiguous_nansum22_u64_param_1,
	.param .u64 contiguous_nansum22_u64_param_2,
	.param .u64 contiguous_nansum22_u64_param_3
)
{
	.reg .pred 	%p<8>;
	.reg .b32 	%r<19>;
	.reg .b64 	%rd<54>;

	ld.param.u64 	%rd4, [contiguous_nansum22_u64_param_0];
	ld.param.u64 	%rd7, [contiguous_nansum22_u64_param_1];
	ld.param.u64 	%rd5, [contiguous_nansum22_u64_param_2];
	ld.param.u64 	%rd6, [contiguous_nansum22_u64_param_3];
	cvta.to.global.u64 	%rd1, %rd7;
	mov.u32 	%r1, %tid.x;
	mov.u32 	%r2, %ctaid.x;
	mov.u32 	%r18, %ntid.x;
	mul.lo.s32 	%r8, %r2, %r18;
	shl.b32 	%r9, %r8, 1;
	add.s32 	%r4, %r9, %r1;
	shl.b32 	%r10, %r1, 3;
	mov.u32 	%r11, nansumsdata_u64;
	add.s32 	%r5, %r11, %r10;
	mov.b64 	%rd8, 0;
	st.shared.u64 	[%r5], %rd8;
	add.s32 	%r12, %r4, %r18;
	cvt.u64.u32 	%rd2, %r12;
	setp.le.u64 	%p1, %rd5, %rd2;
	@%p1 bra 	$L__BB285_2;
	cvt.u64.u32 	%rd14, %r4;
	mov.u32 	%r14, %ctaid.y;
	cvt.u64.u32 	%rd15, %r14;
	mul.lo.s64 	%rd16, %rd5, %rd15;
	add.s64 	%rd17, %rd16, %rd14;
	shl.b64 	%rd18, %rd17, 3;
	add.s64 	%rd19, %rd1, %rd18;
	ld.global.u64 	%rd20, [%rd19];
	add.s64 	%rd21, %rd16, %rd2;
	shl.b64 	%rd22, %rd21, 3;
	add.s64 	%rd23, %rd1, %rd22;
	ld.global.u64 	%rd24, [%rd23];
	add.s64 	%rd25, %rd24, %rd20;
	st.shared.u64 	[%r5], %rd25;
	bra.uni 	$L__BB285_4;
$L__BB285_2:
	cvt.u64.u32 	%rd3, %r4;
	setp.le.u64 	%p2, %rd5, %rd3;
	@%p2 bra 	$L__BB285_4;
	mov.u32 	%r13, %ctaid.y;
	cvt.u64.u32 	%rd9, %r13;
	mad.lo.s64 	%rd10, %rd5, %rd9, %rd3;
	shl.b64 	%rd11, %rd10, 3;
	add.s64 	%rd12, %rd1, %rd11;
	ld.global.u64 	%rd13, [%rd12];
	st.shared.u64 	[%r5], %rd13;
$L__BB285_4:
	bar.sync 	0;
	setp.lt.u32 	%p3, %r18, 66;
	@%p3 bra 	$L__BB285_8;
$L__BB285_5:
	shr.u32 	%r7, %r18, 1;
	setp.ge.u32 	%p4, %r1, %r7;
	@%p4 bra 	$L__BB285_7;
	ld.shared.u64 	%rd26, [%r5];
	shl.b32 	%r15, %r7, 3;
	add.s32 	%r16, %r5, %r15;
	ld.shared.u64 	%rd27, [%r16];
	add.s64 	%rd28, %rd27, %rd26;
	st.shared.u64 	[%r5], %rd28;
$L__BB285_7:
	bar.sync 	0;
	setp.gt.u32 	%p5, %r18, 131;
	mov.u32 	%r18, %r7;
	@%p5 bra 	$L__BB285_5;
$L__BB285_8:
	setp.gt.u32 	%p6, %r1, 31;
	@%p6 bra 	$L__BB285_11;
	ld.volatile.shared.u64 	%rd29, [%r5];
	ld.volatile.shared.u64 	%rd30, [%r5+256];
	add.s64 	%rd31, %rd30, %rd29;
	st.volatile.shared.u64 	[%r5], %rd31;
	ld.volatile.shared.u64 	%rd32, [%r5];
	ld.volatile.shared.u64 	%rd33, [%r5+128];
	add.s64 	%rd34, %rd33, %rd32;
	st.volatile.shared.u64 	[%r5], %rd34;
	ld.volatile.shared.u64 	%rd35, [%r5];
	ld.volatile.shared.u64 	%rd36, [%r5+64];
	add.s64 	%rd37, %rd36, %rd35;
	st.volatile.shared.u64 	[%r5], %rd37;
	ld.volatile.shared.u64 	%rd38, [%r5];
	ld.volatile.shared.u64 	%rd39, [%r5+32];
	add.s64 	%rd40, %rd39, %rd38;
	st.volatile.shared.u64 	[%r5], %rd40;
	ld.volatile.shared.u64 	%rd41, [%r5];
	ld.volatile.shared.u64 	%rd42, [%r5+16];
	add.s64 	%rd43, %rd42, %rd41;
	st.volatile.shared.u64 	[%r5], %rd43;
	ld.volatile.shared.u64 	%rd44, [%r5];
	ld.volatile.shared.u64 	%rd45, [%r5+8];
	add.s64 	%rd46, %rd45, %rd44;
	st.volatile.shared.u64 	[%r5], %rd46;
	setp.ne.s32 	%p7, %r1, 0;
	@%p7 bra 	$L__BB285_11;
	ld.shared.u64 	%rd47, [nansumsdata_u64];
	cvt.u64.u32 	%rd48, %r2;
	mov.u32 	%r17, %ctaid.y;
	cvt.u64.u32 	%rd49, %r17;
	mad.lo.s64 	%rd50, %rd6, %rd49, %rd48;
	cvta.to.global.u64 	%rd51, %rd4;
	shl.b64 	%rd52, %rd50, 3;
	add.s64 	%rd53, %rd51, %rd52;
	st.global.u64 	[%rd53], %rd47;
$L__BB285_11:
	ret;

}
	// .globl	contiguous_nansum3_u64
.visible .entry contiguous_nansum3_u64(
	.param .u64 .ptr .align 1 contiguous_nansum3_u64_param_0,
	.param .u64 .ptr .align 1 contiguous_nansum3_u64_param_1,
	.param .u64 .ptr .align 1 contiguous_nansum3_u64_param_2,
	.param .u64 .ptr .align 1 contiguous_nansum3_u64_param_3,
	.param .u64 contiguous_nansum3_u64_param_4,
	.param .u64 contiguous_nansum3_u64_param_5,
	.param .u64 contiguous_nansum3_u64_param_6
)
{
	.reg .pred 	%p<38>;
	.reg .b32 	%r<204>;
	.reg .b64 	%rd<363>;

	ld.param.u64 	%rd159, [contiguous_nansum3_u64_param_0];
	ld.param.u64 	%rd160, [contiguous_nansum3_u64_param_1];
	ld.param.u64 	%rd163, [contiguous_nansum3_u64_param_2];
	ld.param.u64 	%rd164, [contiguous_nansum3_u64_param_3];
	ld.param.u64 	%rd161, [contiguous_nansum3_u64_param_4];
	ld.param.u64 	%rd162, [contiguous_nansum3_u64_param_5];
	ld.param.u64 	%rd165, [contiguous_nansum3_u64_param_6];
	cvta.to.global.u64 	%rd1, %rd164;
	cvta.to.global.u64 	%rd2, %rd163;
	mov.u32 	%r1, %tid.y;
	mov.u32 	%r2, %ntid.x;
	mov.u32 	%r3, %tid.x;
	mad.lo.s32 	%r64, %r1, %r2, %r3;
	mov.u32 	%r65, %ctaid.x;
	mad.lo.s32 	%r66, %r65, %r2, %r3;
	mov.u32 	%r4, %ctaid.y;
	mov.u32 	%r5, %ntid.y;
	mad.lo.s32 	%r67, %r4, %r5, %r1;
	shl.b32 	%r68, %r64, 3;
	mov.u32 	%r69, nansumsdata_u64;
	add.s32 	%r7, %r69, %r68;
	mov.b64 	%rd167, 0;
	st.shared.u64 	[%r7], %rd167;
	cvt.u64.u32 	%rd3, %r66;
	setp.le.u64 	%p1, %rd162, %rd3;
	cvt.u64.u32 	%rd168, %r67;
	setp.le.u64 	%p2, %rd165, %rd168;
	or.pred  	%p3, %p1, %p2;
	@%p3 bra 	$L__BB286_76;
	cvt.u32.u64 	%r70, %rd3;
	cvt.u32.u64 	%r71, %rd162;
	mad.lo.s32 	%r194, %r67, %r71, %r70;
	cvt.u32.u64 	%r9, %rd161;
	add.s32 	%r193, %r9, -1;
	setp.lt.s32 	%p4, %r193, 0;
	mov.b64 	%rd353, 0;
	@%p4 bra 	$L__BB286_59;
	setp.lt.u32 	%p5, %r193, 7;
	mov.b64 	%rd353, 0;
	@%p5 bra 	$L__BB286_30;
	add.s32 	%r189, %r9, -4;
	and.b32  	%r72, %r9, -8;
	neg.s32 	%r188, %r72;
	mov.b64 	%rd353, 0;
$L__BB286_4:
	.pragma "nounroll";
	add.s32 	%r16, %r189, 3;
	cvt.u64.u32 	%rd5, %r194;
	mul.wide.u32 	%rd173, %r16, 8;
	add.s64 	%rd174, %rd2, %rd173;
	ld.global.u64 	%rd6, [%rd174];
	and.b64  	%rd175, %rd6, -4294967296;
	setp.ne.s64 	%p6, %rd175, 0;
	@%p6 bra 	$L__BB286_6;
	cvt.u32.u64 	%r73, %rd6;
	cvt.u32.u64 	%r74, %rd5;
	div.u32 	%r75, %r74, %r73;
	mul.lo.s32 	%r76, %r75, %r73;
	sub.s32 	%r77, %r74, %r76;
	cvt.u64.u32 	%rd318, %r75;
	cvt.u64.u32 	%rd319, %r77;
	bra.uni 	$L__BB286_7;
$L__BB286_6:
	div.s64 	%rd318, %rd5, %rd6;
	mul.lo.s64 	%rd176, %rd318, %rd6;
	sub.s64 	%rd319, %rd5, %rd176;
$L__BB286_7:
	mul.wide.u32 	%rd177, %r16, 8;
	add.s64 	%rd178, %rd1, %rd177;
	ld.global.u64 	%rd179, [%rd178];
	mad.lo.s64 	%rd13, %rd179, %rd319, %rd353;
	add.s32 	%r17, %r189, 2;
	and.b64  	%rd14, %rd318, 4294967295;
	mul.wide.u32 	%rd180, %r17, 8;
	add.s64 	%rd181, %rd2, %rd180;
	ld.global.u64 	%rd15, [%rd181];
	and.b64  	%rd182, %rd15, -4294967296;
	setp.ne.s64 	%p7, %rd182, 0;
	@%p7 bra 	$L__BB286_9;
	cvt.u32.u64 	%r78, %rd15;
	cvt.u32.u64 	%r79, %rd14;
	div.u32 	%r80, %r79, %r78;
	mul.lo.s32 	%r81, %r80, %r78;
	sub.s32 	%r82, %r79, %r81;
	cvt.u64.u32 	%rd320, %r80;
	cvt.u64.u32 	%rd321, %r82;
	bra.uni 	$L__BB286_10;
$L__BB286_9:
	div.s64 	%rd320, %rd14, %rd15;
	mul.lo.s64 	%rd183, %rd320, %rd15;
	sub.s64 	%rd321, %rd14, %rd183;
$L__BB286_10:
	mul.wide.u32 	%rd184, %r17, 8;
	add.s64 	%rd185, %rd1, %rd184;
	ld.global.u64 	%rd186, [%rd185];
	mad.lo.s64 	%rd22, %rd186, %rd321, %rd13;
	add.s32 	%r18, %r189, 1;
	and.b64  	%rd23, %rd320, 4294967295;
	mul.wide.u32 	%rd187, %r18, 8;
	add.s64 	%rd188, %rd2, %rd187;
	ld.global.u64 	%rd24, [%rd188];
	and.b64  	%rd189, %rd24, -4294967296;
	setp.ne.s64 	%p8, %rd189, 0;
	@%p8 bra 	$L__BB286_12;
	cvt.u32.u64 	%r83, %rd24;
	cvt.u32.u64 	%r84, %rd23;
	div.u32 	%r85, %r84, %r83;
	mul.lo.s32 	%r86, %r85, %r83;
	sub.s32 	%r87, %r84, %r86;
	cvt.u64.u32 	%rd322, %r85;
	cvt.u64.u32 	%rd323, %r87;
	bra.uni 	$L__BB286_13;
$L__BB286_12:
	div.s64 	%rd322, %rd23, %rd24;
	mul.lo.s64 	%rd190, %rd322, %rd24;
	sub.s64 	%rd323, %rd23, %rd190;
$L__BB286_13:
	mul.wide.u32 	%rd191, %r18, 8;
	add.s64 	%rd192, %rd1, %rd191;
	ld.global.u64 	%rd193, [%rd192];
	mad.lo.s64 	%rd31, %rd193, %rd323, %rd22;
	and.b64  	%rd32, %rd322, 4294967295;
	mul.wide.u32 	%rd194, %r189, 8;
	add.s64 	%rd195, %rd2, %rd194;
	ld.global.u64 	%rd33, [%rd195];
	and.b64  	%rd196, %rd33, -4294967296;
	setp.ne.s64 	%p9, %rd196, 0;
	@%p9 bra 	$L__BB286_15;
	cvt.u32.u64 	%r88, %rd33;
	cvt.u32.u64 	%r89, %rd32;
	div.u32 	%r90, %r89, %r88;
	mul.lo.s32 	%r91, %r90, %r88;
	sub.s32 	%r92, %r89, %r91;
	cvt.u64.u32 	%rd324, %r90;
	cvt.u64.u32 	%rd325, %r92;
	bra.uni 	$L__BB286_16;
$L__BB286_15:
	div.s64 	%rd324, %rd32, %rd33;
	mul.lo.s64 	%rd197, %rd324, %rd33;
	sub.s64 	%rd325, %rd32, %rd197;
$L__BB286_16:
	mul.wide.u32 	%rd198, %r189, 8;
	add.s64 	%rd199, %rd1, %rd198;
	ld.global.u64 	%rd200, [%rd199];
	mad.lo.s64 	%rd40, %rd200, %rd325, %rd31;
	add.s32 	%r19, %r189, -1;
	and.b64  	%rd41, %rd324, 4294967295;
	mul.wide.u32 	%rd201, %r19, 8;
	add.s64 	%rd202, %rd2, %rd201;
	ld.global.u64 	%rd42, [%rd202];
	and.b64  	%rd203, %rd42, -4294967296;
	setp.ne.s64 	%p10, %rd203, 0;
	@%p10 bra 	$L__BB286_18;
	cvt.u32.u64 	%r93, %rd42;
	cvt.u32.u64 	%r94, %rd41;
	div.u32 	%r95, %r94, %r93;
	mul.lo.s32 	%r96, %r95, %r93;
	sub.s32 	%r97, %r94, %r96;
	cvt.u64.u32 	%rd326, %r95;
	cvt.u64.u32 	%rd327, %r97;
	bra.uni 	$L__BB286_19;
$L__BB286_18:
	div.s64 	%rd326, %rd41, %rd42;
	mul.lo.s64 	%rd204, %rd326, %rd42;
	sub.s64 	%rd327, %rd41, %rd204;
$L__BB286_19:
	mul.wide.u32 	%rd205, %r19, 8;
	add.s64 	%rd206, %rd1, %rd205;
	ld.global.u64 	%rd207, [%rd206];
	mad.lo.s64 	%rd49, %rd207, %rd327, %rd40;
	add.s32 	%r20, %r189, -2;
	and.b64  	%rd50, %rd326, 4294967295;
	mul.wide.u32 	%rd208, %r20, 8;
	add.s64 	%rd209, %rd2, %rd208;
	ld.global.u64 	%rd51, [%rd209];
	and.b64  	%rd210, %rd51, -4294967296;
	setp.ne.s64 	%p11, %rd210, 0;
	@%p11 bra 	$L__BB286_21;
	cvt.u32.u64 	%r98, %rd51;
	cvt.u32.u64 	%r99, %rd50;
	div.u32 	%r100, %r99, %r98;
	mul.lo.s32 	%r101, %r100, %r98;
	sub.s32 	%r102, %r99, %r101;
	cvt.u64.u32 	%rd328, %r100;
	cvt.u64.u32 	%rd329, %r102;
	bra.uni 	$L__BB286_22;
$L__BB286_21:
	div.s64 	%rd328, %rd50, %rd51;
	mul.lo.s64 	%rd211, %rd328, %rd51;
	sub.s64 	%rd329, %rd50, %rd211;
$L__BB286_22:
	mul.wide.u32 	%rd212, %r20, 8;
	add.s64 	%rd213, %rd1, %rd212;
	ld.global.u64 	%rd214, [%rd213];
	mad.lo.s64 	%rd58, %rd214, %rd329, %rd49;
	add.s32 	%r21, %r189, -3;
	and.b64  	%rd59, %rd328, 4294967295;
	mul.wide.u32 	%rd215, %r21, 8;
	add.s64 	%rd216, %rd2, %rd215;
	ld.global.u64 	%rd60, [%rd216];
	and.b64  	%rd217, %rd60, -4294967296;
	setp.ne.s64 	%p12, %rd217, 0;
	@%p12 bra 	$L__BB286_24;
	cvt.u32.u64 	%r103, %rd60;
	cvt.u32.u64 	%r104, %rd59;
	div.u32 	%r105, %r104, %r103;
	mul.lo.s32 	%r106, %r105, %r103;
	sub.s32 	%r107, %r104, %r106;
	cvt.u64.u32 	%rd330, %r105;
	cvt.u64.u32 	%rd331, %r107;
	bra.uni 	$L__BB286_25;
$L__BB286_24:
	div.s64 	%rd330, %rd59, %rd60;
	mul.lo.s64 	%rd218, %rd330, %rd60;
	sub.s64 	%rd331, %rd59, %rd218;
$L__BB286_25:
	mul.wide.u32 	%rd219, %r21, 8;
	add.s64 	%rd220, %rd1, %rd219;
	ld.global.u64 	%rd221, [%rd220];
	mad.lo.s64 	%rd67, %rd221, %rd331, %rd58;
	and.b64  	%rd68, %rd330, 4294967295;
	add.s32 	%r108, %r189, -4;
	mul.wide.u32 	%rd222, %r108, 8;
	add.s64 	%rd223, %rd2, %rd222;
	ld.global.u64 	%rd69, [%rd223];
	and.b64  	%rd224, %rd69, -4294967296;
	setp.ne.s64 	%p13, %rd224, 0;
	@%p13 bra 	$L__BB286_27;
	cvt.u32.u64 	%r109, %rd69;
	cvt.u32.u64 	%r110, %rd68;
	div.u32 	%r111, %r110, %r109;
	mul.lo.s32 	%r112, %r111, %r109;
	sub.s32 	%r113, %r110, %r112;
	cvt.u64.u32 	%rd332, %r111;
	cvt.u64.u32 	%rd333, %r113;
	bra.uni 	$L__BB286_28;
$L__BB286_27:
	div.s64 	%rd332, %rd68, %rd69;
	mul.lo.s64 	%rd225, %rd332, %rd69;
	sub.s64 	%rd333, %rd68, %rd225;
$L__BB286_28:
	mul.wide.u32 	%rd226, %r108, 8;
	add.s64 	%rd227, %rd1, %rd226;
	ld.global.u64 	%rd228, [%rd227];
	mad.lo.s64 	%rd353, %rd228, %rd333, %rd67;
	cvt.u32.u64 	%r194, %rd332;
	add.s32 	%r189, %r189, -8;
	add.s32 	%r188, %r188, 8;
	setp.ne.s32 	%p14, %r188, 0;
	@%p14 bra 	$L__BB286_4;
	add.s32 	%r193, %r189, 3;
$L__BB286_30:
	and.b32  	%r28, %r9, 7;
	setp.eq.s32 	%p15, %r28, 0;
	@%p15 bra 	$L__BB286_59;
	and.b32  	%r29, %r9, 3;
	setp.lt.u32 	%p16, %r28, 4;
	@%p16 bra 	$L__BB286_45;
	cvt.u64.u32 	%rd79, %r194;
	mul.wide.u32 	%rd230, %r193, 8;
	add.s64 	%rd231, %rd2, %rd230;
	ld.global.u64 	%rd80, [%rd231];
	and.b64  	%rd232, %rd80, -4294967296;
	setp.ne.s64 	%p17, %rd232, 0;
	@%p17 bra 	$L__BB286_34;
	cvt.u32.u64 	%r115, %rd80;
	cvt.u32.u64 	%r116, %rd79;
	div.u32 	%r117, %r116, %r115;
	mul.lo.s32 	%r118, %r117, %r115;
	sub.s32 	%r119, %r116, %r118;
	cvt.u64.u32 	%rd336, %r117;
	cvt.u64.u32 	%rd337, %r119;
	bra.uni 	$L__BB286_35;
$L__BB286_34:
	div.s64 	%rd336, %rd79, %rd80;
	mul.lo.s64 	%rd233, %rd336, %rd80;
	sub.s64 	%rd337, %rd79, %rd233;
$L__BB286_35:
	mul.wide.u32 	%rd234, %r193, 8;
	add.s64 	%rd235, %rd1, %rd234;
	ld.global.u64 	%rd236, [%rd235];
	mad.lo.s64 	%rd87, %rd236, %rd337, %rd353;
	add.s32 	%r30, %r193, -1;
	and.b64  	%rd88, %rd336, 4294967295;
	mul.wide.u32 	%rd237, %r30, 8;
	add.s64 	%rd238, %rd2, %rd237;
	ld.global.u64 	%rd89, [%rd238];
	and.b64  	%rd239, %rd89, -4294967296;
	setp.ne.s64 	%p18, %rd239, 0;
	@%p18 bra 	$L__BB286_37;
	cvt.u32.u64 	%r120, %rd89;
	cvt.u32.u64 	%r121, %rd88;
	div.u32 	%r122, %r121, %r120;
	mul.lo.s32 	%r123, %r122, %r120;
	sub.s32 	%r124, %r121, %r123;
	cvt.u64.u32 	%rd338, %r122;
	cvt.u64.u32 	%rd339, %r124;
	bra.uni 	$L__BB286_38;
$L__BB286_37:
	div.s64 	%rd338, %rd88, %rd89;
	mul.lo.s64 	%rd240, %rd338, %rd89;
	sub.s64 	%rd339, %rd88, %rd240;
$L__BB286_38:
	mul.wide.u32 	%rd241, %r30, 8;
	add.s64 	%rd242, %rd1, %rd241;
	ld.global.u64 	%rd243, [%rd242];
	mad.lo.s64 	%rd96, %rd243, %rd339, %rd87;
	add.s32 	%r31, %r193, -2;
	and.b64  	%rd97, %rd338, 4294967295;
	mul.wide.u32 	%rd244, %r31, 8;
	add.s64 	%rd245, %rd2, %rd244;
	ld.global.u64 	%rd98, [%rd245];
	and.b64  	%rd246, %rd98, -4294967296;
	setp.ne.s64 	%p19, %rd246, 0;
	@%p19 bra 	$L__BB286_40;
	cvt.u32.u64 	%r125, %rd98;
	cvt.u32.u64 	%r126, %rd97;
	div.u32 	%r127, %r126, %r125;
	mul.lo.s32 	%r128, %r127, %r125;
	sub.s32 	%r129, %r126, %r128;
	cvt.u64.u32 	%rd340, %r127;
	cvt.u64.u32 	%rd341, %r129;
	bra.uni 	$L__BB286_41;
$L__BB286_40:
	div.s64 	%rd340, %rd97, %rd98;
	mul.lo.s64 	%rd247, %rd340, %rd98;
	sub.s64 	%rd341, %rd97, %rd247;
$L__BB286_41:
	mul.wide.u32 	%rd248, %r31, 8;
	add.s64 	%rd249, %rd1, %rd248;
	ld.global.u64 	%rd250, [%rd249];
	mad.lo.s64 	%rd105, %rd250, %rd341, %rd96;
	add.s32 	%r32, %r193, -3;
	and.b64  	%rd106, %rd340, 4294967295;
	mul.wide.u32 	%rd251, %r32, 8;
	add.s64 	%rd252, %rd2, %rd251;
	ld.global.u64 	%rd107, [%rd252];
	and.b64  	%rd253, %rd107, -4294967296;
	setp.ne.s64 	%p20, %rd253, 0;
	@%p20 bra 	$L__BB286_43;
	cvt.u32.u64 	%r130, %rd107;
	cvt.u32.u64 	%r131, %rd106;
	div.u32 	%r132, %r131, %r130;
	mul.lo.s32 	%r133, %r132, %r130;
	sub.s32 	%r134, %r131, %r133;
	cvt.u64.u32 	%rd342, %r132;
	cvt.u64.u32 	%rd343, %r134;
	bra.uni 	$L__BB286_44;
$L__BB286_43:
	div.s64 	%rd342, %rd106, %rd107;
	mul.lo.s64 	%rd254, %rd342, %rd107;
	sub.s64 	%rd343, %rd106, %rd254;
$L__BB286_44:
	mul.wide.u32 	%rd255, %r32, 8;
	add.s64 	%rd256, %rd1, %rd255;
	ld.global.u64 	%rd257, [%rd256];
	mad.lo.s64 	%rd353, %rd257, %rd343, %rd105;
	cvt.u32.u64 	%r194, %rd342;
	add.s32 	%r193, %r193, -4;
$L__BB286_45:
	setp.eq.s32 	%p21, %r29, 0;
	@%p21 bra 	$L__BB286_59;
	setp.eq.s32 	%p22, %r29, 1;
	@%p22 bra 	$L__BB286_54;
	cvt.u64.u32 	%rd117, %r194;
	mul.wide.u32 	%rd259, %r193, 8;
	add.s64 	%rd260, %rd2, %rd259;
	ld.global.u64 	%rd118, [%rd260];
	and.b64  	%rd261, %rd118, -4294967296;
	setp.ne.s64 	%p23, %rd261, 0;
	@%p23 bra 	$L__BB286_49;
	cvt.u32.u64 	%r135, %rd118;
	cvt.u32.u64 	%r136, %rd117;
	div.u32 	%r137, %r136, %r135;
	mul.lo.s32 	%r138, %r137, %r135;
	sub.s32 	%r139, %r136, %r138;
	cvt.u64.u32 	%rd346, %r137;
	cvt.u64.u32 	%rd347, %r139;
	bra.uni 	$L__BB286_50;
$L__BB286_49:
	div.s64 	%rd346, %rd117, %rd118;
	mul.lo.s64 	%rd262, %rd346, %rd118;
	sub.s64 	%rd347, %rd117, %rd262;
$L__BB286_50:
	add.s64 	%rd264, %rd1, %rd259;
	ld.global.u64 	%rd265, [%rd264];
	mad.lo.s64 	%rd125, %rd265, %rd347, %rd353;
	add.s32 	%r37, %r193, -1;
	and.b64  	%rd126, %rd346, 4294967295;
	mul.wide.u32 	%rd266, %r37, 8;
	add.s64 	%rd267, %rd2, %rd266;
	ld.global.u64 	%rd127, [%rd267];
	and.b64  	%rd268, %rd127, -4294967296;
	setp.ne.s64 	%p24, %rd268, 0;
	@%p24 bra 	$L__BB286_52;
	cvt.u32.u64 	%r140, %rd127;
	cvt.u32.u64 	%r141, %rd126;
	div.u32 	%r142, %r141, %r140;
	mul.lo.s32 	%r143, %r142, %r140;
	sub.s32 	%r144, %r141, %r143;
	cvt.u64.u32 	%rd348, %r142;
	cvt.u64.u32 	%rd349, %r144;
	bra.uni 	$L__BB286_53;
$L__BB286_52:
	div.s64 	%rd348, %rd126, %rd127;
	mul.lo.s64 	%rd269, %rd348, %rd127;
	sub.s64 	%rd349, %rd126, %rd269;
$L__BB286_53:
	add.s64 	%rd271, %rd1, %rd266;
	ld.global.u64 	%rd272, [%rd271];
	mad.lo.s64 	%rd353, %rd272, %rd349, %rd125;
	cvt.u32.u64 	%r194, %rd348;
	add.s32 	%r193, %r193, -2;
$L__BB286_54:
	and.b32  	%r145, %r9, 1;
	setp.eq.b32 	%p25, %r145, 1;
	not.pred 	%p26, %p25;
	@%p26 bra 	$L__BB286_59;
	cvt.u64.u32 	%rd137, %r194;
	mul.wide.u32 	%rd273, %r193, 8;
	add.s64 	%rd274, %rd2, %rd273;
	ld.global.u64 	%rd138, [%rd274];
	and.b64  	%rd275, %rd138, -4294967296;
	setp.ne.s64 	%p27, %rd275, 0;
	@%p27 bra 	$L__BB286_57;
	cvt.u32.u64 	%r146, %rd138;
	cvt.u32.u64 	%r147, %rd137;
	rem.u32 	%r148, %r147, %r146;
	cvt.u64.u32 	%rd352, %r148;
	bra.uni 	$L__BB286_58;
$L__BB286_57:
	rem.s64 	%rd352, %rd137, %rd138;
$L__BB286_58:
	add.s64 	%rd277, %rd1, %rd273;
	ld.global.u64 	%rd278, [%rd277];
	mad.lo.s64 	%rd353, %rd278, %rd352, %rd353;
$L__BB286_59:
	cvta.to.global.u64 	%rd279, %rd160;
	shl.b64 	%rd280, %rd353, 3;
	add.s64 	%rd281, %rd279, %rd280;
	ld.global.u64 	%rd282, [%rd281];
	st.shared.u64 	[%r7], %rd282;
	bar.sync 	0;
	setp.ne.s32 	%p28, %r1, 0;
	@%p28 bra 	$L__BB286_76;
	setp.gt.u32 	%p29, %r5, 1;
	@%p29 bra 	$L__BB286_62;
	shl.b32 	%r149, %r3, 3;
	mov.u32 	%r150, nansumsdata_u64;
	add.s32 	%r151, %r150, %r149;
	ld.shared.u64 	%rd361, [%r151];
	bra.uni 	$L__BB286_75;
$L__BB286_62:
	shl.b32 	%r153, %r3, 3;
	mov.u32 	%r154, nansumsdata_u64;
	add.s32 	%r42, %r154, %r153;
	ld.shared.u64 	%rd361, [%r42];
	add.s32 	%r43, %r5, -1;
	add.s32 	%r155, %r5, -2;
	and.b32  	%r44, %r43, 7;
	setp.lt.u32 	%p30, %r155, 7;
	mov.b32 	%r202, 1;
	@%p30 bra 	$L__BB286_66;
	and.b32  	%r158, %r43, -8;
	neg.s32 	%r199, %r158;
	shl.b32 	%r46, %r2, 3;
	add.s32 	%r160, %r153, %r46;
	add.s32 	%r197, %r154, %r160;
	shl.b32 	%r48, %r2, 6;
	mov.b32 	%r200, 1;
	mov.b32 	%r198, 0;
$L__BB286_64:
	.pragma "nounroll";
	mul.lo.s32 	%r162, %r200, %r2;
	shl.b32 	%r163, %r162, 3;
	add.s32 	%r164, %r42, %r163;
	ld.shared.u64 	%rd284, [%r197];
	add.s64 	%rd285, %rd284, %rd361;
	add.s32 	%r165, %r164, %r46;
	ld.shared.u64 	%rd286, [%r165];
	add.s64 	%rd287, %rd286, %rd285;
	add.s32 	%r166, %r165, %r46;
	ld.shared.u64 	%rd288, [%r166];
	add.s64 	%rd289, %rd288, %rd287;
	add.s32 	%r167, %r166, %r46;
	ld.shared.u64 	%rd290, [%r167];
	add.s64 	%rd291, %rd290, %rd289;
	add.s32 	%r168, %r167, %r46;
	ld.shared.u64 	%rd292, [%r168];
	add.s64 	%rd293, %rd292, %rd291;
	add.s32 	%r169, %r168, %r46;
	ld.shared.u64 	%rd294, [%r169];
	add.s64 	%rd295, %rd294, %rd293;
	add.s32 	%r170, %r169, %r46;
	ld.shared.u64 	%rd296, [%r170];
	add.s64 	%rd297, %rd296, %rd295;
	add.s32 	%r171, %r170, %r46;
	ld.shared.u64 	%rd298, [%r171];
	add.s64 	%rd361, %rd298, %rd297;
	add.s32 	%r200, %r200, 8;
	add.s32 	%r199, %r199, 8;
	add.s32 	%r198, %r198, 8;
	add.s32 	%r197, %r197, %r48;
	setp.ne.s32 	%p31, %r199, 0;
	@%p31 bra 	$L__BB286_64;
	add.s32 	%r202, %r198, 1;
$L__BB286_66:
	setp.eq.s32 	%p32, %r44, 0;
	@%p32 bra 	$L__BB286_74;
	and.b32  	%r59, %r43, 3;
	setp.lt.u32 	%p33, %r44, 4;
	@%p33 bra 	$L__BB286_69;
	mul.lo.s32 	%r172, %r202, %r2;
	shl.b32 	%r173, %r172, 3;
	add.s32 	%r174, %r42, %r173;
	ld.shared.u64 	%rd300, [%r174];
	add.s64 	%rd301, %rd300, %rd361;
	shl.b32 	%r175, %r2, 3;
	add.s32 	%r176, %r174, %r175;
	ld.shared.u64 	%rd302, [%r176];
	add.s64 	%rd303, %rd302, %rd301;
	add.s32 	%r177, %r176, %r175;
	ld.shared.u64 	%rd304, [%r177];
	add.s64 	%rd305, %rd304, %rd303;
	add.s32 	%r178, %r177, %r175;
	ld.shared.u64 	%rd306, [%r178];
	add.s64 	%rd361, %rd306, %rd305;
	add.s32 	%r202, %r202, 4;
$L__BB286_69:
	setp.eq.s32 	%p34, %r59, 0;
	@%p34 bra 	$L__BB286_74;
	setp.eq.s32 	%p35, %r59, 1;
	@%p35 bra 	$L__BB286_72;
	mul.lo.s32 	%r179, %r202, %r2;
	shl.b32 	%r180, %r179, 3;
	add.s32 	%r181, %r42, %r180;
	ld.shared.u64 	%rd308, [%r181];
	add.s64 	%rd309, %rd308, %rd361;
	shl.b32 	%r182, %r2, 3;
	add.s32 	%r183, %r181, %r182;
	ld.shared.u64 	%rd310, [%r183];
	add.s64 	%rd361, %rd310, %rd309;
	add.s32 	%r202, %r202, 2;
$L__BB286_72:
	and.b32  	%r184, %r43, 1;
	setp.eq.b32 	%p36, %r184, 1;
	not.pred 	%p37, %p36;
	@%p37 bra 	$L__BB286_74;
	mul.lo.s32 	%r185, %r202, %r2;
	shl.b32 	%r186, %r185, 3;
	add.s32 	%r187, %r42, %r186;
	ld.shared.u64 	%rd311, [%r187];
	add.s64 	%rd361, %rd311, %rd361;
$L__BB286_74:
	st.shared.u64 	[%r42], %rd361;
$L__BB286_75:
	cvt.u64.u32 	%rd312, %r4;
	mad.lo.s64 	%rd313, %rd162, %rd312, %rd3;
	cvta.to.global.u64 	%rd314, %rd159;
	shl.b64 	%rd315, %rd313, 3;
	add.s64 	%rd316, %rd314, %rd315;
	st.global.u64 	[%rd316], %rd361;
$L__BB286_76:
	ret;

}
	// .globl	contiguous_nansum33_u64
.visible .entry contiguous_nansum33_u64(
	.param .u64 .ptr .align 1 contiguous_nansum33_u64_param_0,
	.param .u64 .ptr .align 1 contiguous_nansum33_u64_param_1,
	.param .u64 contiguous_nansum33_u64_param_2,
	.param .u64 contiguous_nansum33_u64_param_3,
	.param .u64 contiguous_nansum33_u64_param_4
)
{
	.reg .pred 	%p<14>;
	.reg .b32 	%r<85>;
	.reg .b64 	%rd<71>;

	ld.param.u64 	%rd17, [contiguous_nansum33_u64_param_0];
	ld.param.u64 	%rd18, [contiguous_nansum33_u64_param_1];
	ld.param.u64 	%rd19, [contiguous_nansum33_u64_param_3];
	ld.param.u64 	%rd20, [contiguous_nansum33_u64_param_4];
	mov.u32 	%r1, %tid.y;
	mov.u32 	%r2, %ntid.x;
	mov.u32 	%r3, %tid.x;
	mad.lo.s32 	%r30, %r1, %r2, %r3;
	mov.u32 	%r31, %ctaid.x;
	mad.lo.s32 	%r32, %r31, %r2, %r3;
	mov.u32 	%r4, %ctaid.y;
	mov.u32 	%r5, %ntid.y;
	mad.lo.s32 	%r33, %r4, %r5, %r1;
	shl.b32 	%r34, %r30, 3;
	mov.u32 	%r35, nansumsdata_u64;
	add.s32 	%r7, %r35, %r34;
	mov.b64 	%rd22, 0;
	st.shared.u64 	[%r7], %rd22;
	cvt.u64.u32 	%rd1, %r32;
	setp.le.u64 	%p1, %rd19, %rd1;
	cvt.u64.u32 	%rd23, %r33;
	setp.le.u64 	%p2, %rd20, %rd23;
	or.pred  	%p3, %p1, %p2;
	@%p3 bra 	$L__BB287_18;
	cvt.u32.u64 	%r36, %rd1;
	cvta.to.global.u64 	%rd24, %rd18;
	cvt.u32.u64 	%r37, %rd19;
	mad.lo.s32 	%r38, %r33, %r37, %r36;
	mul.wide.u32 	%rd25, %r38, 8;
	add.s64 	%rd26, %rd24, %rd25;
	ld.global.u64 	%rd27, [%rd26];
	st.shared.u64 	[%r7], %rd27;
	bar.sync 	0;
	setp.ne.s32 	%p4, %r1, 0;
	@%p4 bra 	$L__BB287_18;
	setp.gt.u32 	%p5, %r5, 1;
	@%p5 bra 	$L__BB287_4;
	shl.b32 	%r39, %r3, 3;
	add.s32 	%r41, %r35, %r39;
	ld.shared.u64 	%rd69, [%r41];
	bra.uni 	$L__BB287_17;
$L__BB287_4:
	shl.b32 	%r43, %r3, 3;
	add.s32 	%r8, %r35, %r43;
	ld.shared.u64 	%rd69, [%r8];
	add.s32 	%r9, %r5, -1;
	add.s32 	%r45, %r5, -2;
	and.b32  	%r10, %r9, 7;
	setp.lt.u32 	%p6, %r45, 7;
	mov.b32 	%r83, 1;
	@%p6 bra 	$L__BB287_8;
	and.b32  	%r48, %r9, -8;
	neg.s32 	%r80, %r48;
	shl.b32 	%r12, %r2, 3;
	add.s32 	%r50, %r43, %r12;
	add.s32 	%r78, %r35, %r50;
	shl.b32 	%r14, %r2, 6;
	mov.b32 	%r81, 1;
	mov.b32 	%r79, 0;
$L__BB287_6:
	.pragma "nounroll";
	mul.lo.s32 	%r52, %r81, %r2;
	shl.b32 	%r53, %r52, 3;
	add.s32 	%r54, %r8, %r53;
	ld.shared.u64 	%rd29, [%r78];
	add.s64 	%rd30, %rd29, %rd69;
	add.s32 	%r55, %r54, %r12;
	ld.shared.u64 	%rd31, [%r55];
	add.s64 	%rd32, %rd31, %rd30;
	add.s32 	%r56, %r55, %r12;
	ld.shared.u64 	%rd33, [%r56];
	add.s64 	%rd34, %rd33, %rd32;
	add.s32 	%r57, %r56, %r12;
	ld.shared.u64 	%rd35, [%r57];
	add.s64 	%rd36, %rd35, %rd34;
	add.s32 	%r58, %r57, %r12;
	ld.shared.u64 	%rd37, [%r58];
	add.s64 	%rd38, %rd37, %rd36;
	add.s32 	%r59, %r58, %r12;
	ld.shared.u64 	%rd39, [%r59];
	add.s64 	%rd40, %rd39, %rd38;
	add.s32 	%r60, %r59, %r12;
	ld.shared.u64 	%rd41, [%r60];
	add.s64 	%rd42, %rd41, %rd40;
	add.s32 	%r61, %r60, %r12;
	ld.shared.u64 	%rd43, [%r61];
	add.s64 	%rd69, %rd43, %rd42;
	add.s32 	%r81, %r81, 8;
	add.s32 	%r80, %r80, 8;
	add.s32 	%r79, %r79, 8;
	add.s32 	%r78, %r78, %r14;
	setp.ne.s32 	%p7, %r80, 0;
	@%p7 bra 	$L__BB287_6;
	add.s32 	%r83, %r79, 1;
$L__BB287_8:
	setp.eq.s32 	%p8, %r10, 0;
	@%p8 bra 	$L__BB287_16;
	and.b32  	%r25, %r9, 3;
	setp.lt.u32 	%p9, %r10, 4;
	@%p9 bra 	$L__BB287_11;
	mul.lo.s32 	%r62, %r83, %r2;
	shl.b32 	%r63, %r62, 3;
	add.s32 	%r64, %r8, %r63;
	ld.shared.u64 	%rd45, [%r64];
	add.s64 	%rd46, %rd45, %rd69;
	shl.b32 	%r65, %r2, 3;
	add.s32 	%r66, %r64, %r65;
	ld.shared.u64 	%rd47, [%r66];
	add.s64 	%rd48, %rd47, %rd46;
	add.s32 	%r67, %r66, %r65;
	ld.shared.u64 	%rd49, [%r67];
	add.s64 	%rd50, %rd49, %rd48;
	add.s32 	%r68, %r67, %r65;
	ld.shared.u64 	%rd51, [%r68];
	add.s64 	%rd69, %rd51, %rd50;
	add.s32 	%r83, %r83, 4;
$L__BB287_11:
	setp.eq.s32 	%p10, %r25, 0;
	@%p10 bra 	$L__BB287_16;
	setp.eq.s32 	%p11, %r25, 1;
	@%p11 bra 	$L__BB287_14;
	mul.lo.s32 	%r69, %r83, %r2;
	shl.b32 	%r70, %r69, 3;
	add.s32 	%r71, %r8, %r70;
	ld.shared.u64 	%rd53, [%r71];
	add.s64 	%rd54, %rd53, %rd69;
	shl.b32 	%r72, %r2, 3;
	add.s32 	%r73, %r71, %r72;
	ld.shared.u64 	%rd55, [%r73];
	add.s64 	%rd69, %rd55, %rd54;
	add.s32 	%r83, %r83, 2;
$L__BB287_14:
	and.b32  	%r74, %r9, 1;
	setp.eq.b32 	%p12, %r74, 1;
	not.pred 	%p13, %p12;
	@%p13 bra 	$L__BB287_16;
	mul.lo.s32 	%r75, %r83, %r2;
	shl.b32 	%r76, %r75, 3;
	add.s32 	%r77, %r8, %r76;
	ld.shared.u64 	%rd56, [%r77];
	add.s64 	%rd69, %rd56, %rd69;
$L__BB287_16:
	st.shared.u64 	[%r8], %rd69;
$L__BB287_17:
	cvt.u64.u32 	%rd57, %r4;
	mad.lo.s64 	%rd58, %rd19, %rd57, %rd1;
	cvta.to.global.u64 	%rd59, %rd17;
	shl.b64 	%rd60, %rd58, 3;
	add.s64 	%rd61, %rd59, %rd60;
	st.global.u64 	[%rd61], %rd69;
$L__BB287_18:
	ret;

}
	// .globl	contiguous_nansum_f32
.visible .entry contiguous_nansum_f32(
	.param .u64 .ptr .align 1 contiguous_nansum_f32_param_0,
	.param .u64 .ptr .align 1 contiguous_nansum_f32_param_1,
	.param .u64 contiguous_nansum_f32_param_2
)
{
	.reg .pred 	%p<32>;
	.reg .b32 	%r<19>;
	.reg .b32 	%f<107>;
	.reg .b64 	%rd<18>;

	ld.param.u64 	%rd4, [contiguous_nansum_f32_param_0];
	ld.param.u64 	%rd6, [contiguous_nansum_f32_param_1];
	ld.param.u64 	%rd5, [contiguous_nansum_f32_param_2];
	cvta.to.global.u64 	%rd1, %rd6;
	mov.u32 	%r1, %tid.x;
	mov.u32 	%r2, %ctaid.x;
	mov.u32 	%r18, %ntid.x;
	mul.lo.s32 	%r8, %r2, %r18;
	shl.b32 	%r9, %r8, 1;
	add.s32 	%r4, %r9, %r1;
	shl.b32 	%r10, %r1, 2;
	mov.u32 	%r11, nansumsdata_f32;
	add.s32 	%r5, %r11, %r10;
	mov.b32 	%r12, 0;
	st.shared.u32 	[%r5], %r12;
	add.s32 	%r13, %r4, %r18;
	cvt.u64.u32 	%rd2, %r13;
	setp.le.u64 	%p1, %rd5, %rd2;
	@%p1 bra 	$L__BB288_7;
	mul.wide.u32 	%rd9, %r4, 4;
	add.s64 	%rd10, %rd1, %rd9;
	ld.global.f32 	%f99, [%rd10];
	abs.f32 	%f36, %f99;
	setp.num.f32 	%p3, %f36, %f36;
	@%p3 bra 	$L__BB288_4;
	shl.b64 	%rd11, %rd2, 2;
	add.s64 	%rd12, %rd1, %rd11;
	ld.global.f32 	%f2, [%rd12];
	abs.f32 	%f38, %f2;
	setp.nan.f32 	%p4, %f38, %f38;
	mov.f32 	%f99, 0f00000000;
	@%p4 bra 	$L__BB288_6;
	mov.f32 	%f99, %f2;
	bra.uni 	$L__BB288_6;
$L__BB288_4:
	shl.b64 	%rd13, %rd2, 2;
	add.s64 	%rd14, %rd1, %rd13;
	ld.global.f32 	%f3, [%rd14];
	abs.f32 	%f39, %f3;
	setp.nan.f32 	%p5, %f39, %f39;
	@%p5 bra 	$L__BB288_6;
	add.f32 	%f99, %f99, %f3;
$L__BB288_6:
	st.shared.f32 	[%r5], %f99;
	bra.uni 	$L__BB288_9;
$L__BB288_7:
	cvt.u64.u32 	%rd3, %r4;
	setp.le.u64 	%p2, %rd5, %rd3;
	@%p2 bra 	$L__BB288_9;
	shl.b64 	%rd7, %rd3, 2;
	add.s64 	%rd8, %rd1, %rd7;
	ld.global.f32 	%f35, [%rd8];
	st.shared.f32 	[%r5], %f35;
$L__BB288_9:
	bar.sync 	0;
	setp.lt.u32 	%p6, %r18, 66;
	@%p6 bra 	$L__BB288_18;
$L__BB288_10:
	shr.u32 	%r7, %r18, 1;
	setp.ge.u32 	%p7, %r1, %r7;
	@%p7 bra 	$L__BB288_17;
	ld.shared.f32 	%f100, [%r5];
	abs.f32 	%f40, %f100;
	setp.num.f32 	%p8, %f40, %f40;
	@%p8 bra 	$L__BB288_14;
	shl.b32 	%r14, %r7, 2;
	add.s32 	%r15, %r5, %r14;
	ld.shared.f32 	%f7, [%r15];
	abs.f32 	%f42, %f7;
	setp.nan.f32 	%p9, %f42, %f42;
	mov.f32 	%f100, 0f00000000;
	@%p9 bra 	$L__BB288_16;
	mov.f32 	%f100, %f7;
	bra.uni 	$L__BB288_16;
$L__BB288_14:
	shl.b32 	%r16, %r7, 2;
	add.s32 	%r17, %r5, %r16;
	ld.shared.f32 	%f8, [%r17];
	abs.f32 	%f43, %f8;
	setp.nan.f32 	%p10, %f43, %f43;
	@%p10 bra 	$L__BB288_16;
	add.f32 	%f100, %f100, %f8;
$L__BB288_16:
	st.shared.f32 	[%r5], %f100;
$L__BB288_17:
	bar.sync 	0;
	setp.gt.u32 	%p11, %r18, 131;
	mov.u32 	%r18, %r7;
	@%p11 bra 	$L__BB288_10;
$L__BB288_18:
	setp.gt.u32 	%p12, %r1, 31;
	@%p12 bra 	$L__BB288_57;
	ld.volatile.shared.f32 	%f44, [%r5];
	abs.f32 	%f45, %f44;
	setp.num.f32 	%p13, %f45, %f45;
	@%p13 bra 	$L__BB288_22;
	ld.volatile.shared.f32 	%f47, [%r5+128];
	abs.f32 	%f48, %f47;
	setp.nan.f32 	%p14, %f48, %f48;
	mov.f32 	%f101, 0f00000000;
	@%p14 bra 	$L__BB288_25;
	ld.volatile.shared.f32 	%f101, [%r5+128];
	bra.uni 	$L__BB288_25;
$L__BB288_22:
	ld.volatile.shared.f32 	%f49, [%r5+128];
	abs.f32 	%f50, %f49;
	setp.num.f32 	%p15, %f50, %f50;
	@%p15 bra 	$L__BB288_24;
	ld.volatile.shared.f32 	%f101, [%r5];
	bra.uni 	$L__BB288_25;
$L__BB288_24:
	ld.volatile.shared.f32 	%f51, [%r5];
	ld.volatile.shared.f32 	%f52, [%r5+128];
	add.f32 	%f101, %f51, %f52;
$L__BB288_25:
	st.volatile.shared.f32 	[%r5], %f101;
	ld.volatile.shared.f32 	%f53, [%r5];
	abs.f32 	%f54, %f53;
	setp.num.f32 	%p16, %f54, %f54;
	@%p16 bra 	$L__BB288_28;
	ld.volatile.shared.f32 	%f56, [%r5+64];
	abs.f32 	%f57, %f56;
	setp.nan.f32 	%p17, %f57, %f57;
	mov.f32 	%f102, 0f00000000;
	@%p17 bra 	$L__BB288_31;
	ld.volatile.shared.f32 	%f102, [%r5+64];
	bra.uni 	$L__BB288_31;
$L__BB288_28:
	ld.volatile.shared.f32 	%f58, [%r5+64];
	abs.f32 	%f59, %f58;
	setp.num.f32 	%p18, %f59, %f59;
	@%p18 bra 	$L__BB288_30;
	ld.volatile.shared.f32 	%f102, [%r5];
	bra.uni 	$L__BB288_31;
$L__BB288_30:
	ld.volatile.shared.f32 	%f60, [%r5];
	ld.volatile.shared.f32 	%f61, [%r5+64];
	add.f32 	%f102, %f60, %f61;
$L__BB288_31:
	st.volatile.shared.f32 	[%r5], %f102;
	ld.volatile.shared.f32 	%f62, [%r5];
	abs.f32 	%f63, %f62;
	setp.num.f32 	%p19, %f63, %f63;
	@%p19 bra 	$L__BB288_34;
	ld.volatile.shared.f32 	%f65, [%r5+32];
	abs.f32 	%f66, %f65;
	setp.nan.f32 	%p20, %f66, %f66;
	mov.f32 	%f103, 0f00000000;
	@%p20 bra 	$L__BB288_37;
	ld.volatile.shared.f32 	%f103, [%r5+32];
	bra.uni 	$L__BB288_37;
$L__BB288_34:
	ld.volatile.shared.f32 	%f67, [%r5+32];
	abs.f32 	%f68, %f67;
	setp.num.f32 	%p21, %f68, %f68;
	@%p21 bra 	$L__BB288_36;
	ld.volatile.shared.f32 	%f103, [%r5];
	bra.uni 	$L__BB288_37;
$L__BB288_36:
	ld.volatile.shared.f32 	%f69, [%r5];
	ld.volatile.shared.f32 	%f70, [%r5+32];
	add.f32 	%f103, %f69, %f70;
$L__BB288_37:
	st.volatile.shared.f32 	[%r5], %f103;
	ld.volatile.shared.f32 	%f71, [%r5];
	abs.f32 	%f72, %f71;
	setp.num.f32 	%p22, %f72, %f72;
	@%p22 bra 	$L__BB288_40;
	ld.volatile.shared.f32 	%f74, [%r5+16];
	abs.f32 	%f75, %f74;
	setp.nan.f32 	%p23, %f75, %f75;
	mov.f32 	%f104, 0f00000000;
	@%p23 bra 	$L__BB288_43;
	ld.volatile.shared.f32 	%f104, [%r5+16];
	bra.uni 	$L__BB288_43;
$L__BB288_40:
	ld.volatile.shared.f32 	%f76, [%r5+16];
	abs.f32 	%f77, %f76;
	setp.num.f32 	%p24, %f77, %f77;
	@%p24 bra 	$L__BB288_42;
	ld.volatile.shared.f32 	%f104, [%r5];
	bra.uni 	$L__BB288_43;
$L__BB288_42:
	ld.volatile.shared.f32 	%f78, [%r5];
	ld.volatile.shared.f32 	%f79, [%r5+16];
	add.f32 	%f104, %f78, %f79;
$L__BB288_43:
	st.volatile.shared.f32 	[%r5], %f104;
	ld.volatile.shared.f32 	%f80, [%r5];
	abs.f32 	%f81, %f80;
	setp.num.f32 	%p25, %f81, %f81;
	@%p25 bra 	$L__BB288_46;
	ld.volatile.shared.f32 	%f83, [%r5+8];
	abs.f32 	%f84, %f83;
	setp.nan.f32 	%p26, %f84, %f84;
	mov.f32 	%f105, 0f00000000;
	@%p26 bra 	$L__BB288_49;
	ld.volatile.shared.f32 	%f105, [%r5+8];
	bra.uni 	$L__BB288_49;
$L__BB288_46:
	ld.volatile.shared.f32 	%f85, [%r5+8];
	abs.f32 	%f86, %f85;
	setp.num.f32 	%p27, %f86, %f86;
	@%p27 bra 	$L__BB288_48;
	ld.volatile.shared.f32 	%f105, [%r5];
	bra.uni 	$L__BB288_49;
$L__BB288_48:
	ld.volatile.shared.f32 	%f87, [%r5];
	ld.volatile.shared.f32 	%f88, [%r5+8];
	add.f32 	%f105, %f87, %f88;
$L__BB288_49:
	st.volatile.shared.f32 	[%r5], %f105;
	ld.volatile.shared.f32 	%f89, [%r5];
	abs.f32 	%f90, %f89;
	setp.num.f32 	%p28, %f90, %f90;
	@%p28 bra 	$L__BB288_52;
	ld.volatile.shared.f32 	%f92, [%r5+4];
	abs.f32 	%f93, %f92;
	setp.nan.f32 	%p29, %f93, %f93;
	mov.f32 	%f106, 0f00000000;
	@%p29 bra 	$L__BB288_55;
	ld.volatile.shared.f32 	%f106, [%r5+4];
	bra.uni 	$L__BB288_55;
$L__BB288_52:
	ld.volatile.shared.f32 	%f94, [%r5+4];
	abs.f32 	%f95, %f94;
	setp.num.f32 	%p30, %f95, %f95;
	@%p30 bra 	$L__BB288_54;
	ld.volatile.shared.f32 	%f106, [%r5];
	bra.uni 	$L__BB288_55;
$L__BB288_54:
	ld.volatile.shared.f32 	%f96, [%r5];
	ld.volatile.shared.f32 	%f97, [%r5+4];
	add.f32 	%f106, %f96, %f97;
$L__BB288_55:
	st.volatile.shared.f32 	[%r5], %f106;
	setp.ne.s32 	%p31, %r1, 0;
	@%p31 bra 	$L__BB288_57;
	ld.shared.f32 	%f98, [nansumsdata_f32];
	cvta.to.global.u64 	%rd15, %rd4;
	mul.wide.u32 	%rd16, %r2, 4;
	add.s64 	%rd17, %rd15, %rd16;
	st.global.f32 	[%rd17], %f98;
$L__BB288_57:
	ret;

}
	// .globl	uncontiguous_nansum_f32
.visible .entry uncontiguous_nansum_f32(
	.param .u64 .ptr .align 1 uncontiguous_nansum_f32_param_0,
	.param .u64 .ptr .align 1 uncontiguous_nansum_f32_param_1,
	.param .u64 .ptr .align 1 uncontiguous_nansum_f32_param_2,
	.param .u64 .ptr .align 1 uncontiguous_nansum_f32_param_3,
	.param .u64 uncontiguous_nansum_f32_param_4,
	.param .u64 uncontiguous_nansum_f32_param_5
)
{
	.reg .pred 	%p<77>;
	.reg .b32 	%r<215>;
	.reg .b32 	%f<107>;
	.reg .b64 	%rd<560>;

	ld.param.u64 	%rd260, [uncontiguous_nansum_f32_param_0];
	ld.param.u64 	%rd263, [uncontiguous_nansum_f32_param_1];
	ld.param.u64 	%rd264, [uncontiguous_nansum_f32_param_2];
	ld.param.u64 	%rd265, [uncontiguous_nansum_f32_param_3];
	ld.param.u64 	%rd261, [uncontiguous_nansum_f32_param_4];
	ld.param.u64 	%rd262, [uncontiguous_nansum_f32_param_5];
	cvta.to.global.u64 	%rd1, %rd265;
	cvta.to.global.u64 	%rd2, %rd264;
	cvta.to.global.u64 	%rd3, %rd263;
	mov.u32 	%r1, %tid.x;
	mov.u32 	%r2, %ctaid.x;
	mov.u32 	%r214, %ntid.x;
	mul.lo.s32 	%r52, %r2, %r214;
	shl.b32 	%r53, %r52, 1;
	add.s32 	%r4, %r53, %r1;
	shl.b32 	%r54, %r1, 2;
	mov.u32 	%r55, nansumsdata_f32;
	add.s32 	%r5, %r55, %r54;
	mov.b32 	%r56, 0;
	st.shared.u32 	[%r5], %r56;
	add.s32 	%r57, %r4, %r214;
	cvt.u64.u32 	%rd513, %r57;
	setp.le.u64 	%p1, %rd262, %rd513;
	@%p1 bra 	$L__BB289_59;
	cvt.u32.u64 	%r6, %rd261;
	add.s32 	%r208, %r6, -1;
	setp.lt.s32 	%p27, %r208, 0;
	mov.b64 	%rd517, 0;
	mov.u64 	%rd518, %rd517;
	@%p27 bra 	$L__BB289_53;
	cvt.u64.u32 	%rd514, %r4;
	setp.lt.u32 	%p28, %r208, 3;
	mov.b64 	%rd518, 0;
	mov.u64 	%rd517, %rd518;
	@%p28 bra 	$L__BB289_30;
	add.s32 	%r206, %r6, -2;
	and.b32  	%r133, %r6, -4;
	neg.s32 	%r205, %r133;
	mov.b64 	%rd518, 0;
$L__BB289_4:
	.pragma "nounroll";
	add.s32 	%r12, %r206, 1;
	mul.wide.u32 	%rd397, %r12, 8;
	add.s64 	%rd398, %rd2, %rd397;
	ld.global.u64 	%rd10, [%rd398];
	or.b64  	%rd399, %rd514, %rd10;
	and.b64  	%rd400, %rd399, -4294967296;
	setp.ne.s64 	%p29, %rd400, 0;
	@%p29 bra 	$L__BB289_6;
	cvt.u32.u64 	%r134, %rd10;
	cvt.u32.u64 	%r135, %rd514;
	div.u32 	%r136, %r135, %r134;
	mul.lo.s32 	%r137, %r136, %r134;
	sub.s32 	%r138, %r135, %r137;
	cvt.u64.u32 	%rd479, %r136;
	cvt.u64.u32 	%rd480, %r138;
	bra.uni 	$L__BB289_7;
$L__BB289_6:
	div.s64 	%rd479, %rd514, %rd10;
	mul.lo.s64 	%rd401, %rd479, %rd10;
	sub.s64 	%rd480, %rd514, %rd401;
$L__BB289_7:
	mul.wide.u32 	%rd402, %r12, 8;
	add.s64 	%rd403, %rd1, %rd402;
	ld.global.u64 	%rd17, [%rd403];
	mad.lo.s64 	%rd18, %rd17, %rd480, %rd517;
	or.b64  	%rd404, %rd513, %rd10;
	and.b64  	%rd405, %rd404, -4294967296;
	setp.ne.s64 	%p30, %rd405, 0;
	@%p30 bra 	$L__BB289_9;
	cvt.u32.u64 	%r139, %rd10;
	cvt.u32.u64 	%r140, %rd513;
	div.u32 	%r141, %r140, %r139;
	mul.lo.s32 	%r142, %r141, %r139;
	sub.s32 	%r143, %r140, %r142;
	cvt.u64.u32 	%rd481, %r141;
	cvt.u64.u32 	%rd482, %r143;
	bra.uni 	$L__BB289_10;
$L__BB289_9:
	div.s64 	%rd481, %rd513, %rd10;
	mul.lo.s64 	%rd406, %rd481, %rd10;
	sub.s64 	%rd482, %rd513, %rd406;
$L__BB289_10:
	mad.lo.s64 	%rd25, %rd482, %rd17, %rd518;
	add.s32 	%r13, %r206, -2;
	mul.wide.u32 	%rd407, %r206, 8;
	add.s64 	%rd408, %rd2, %rd407;
	ld.global.u64 	%rd26, [%rd408];
	or.b64  	%rd409, %rd479, %rd26;
	and.b64  	%rd410, %rd409, -4294967296;
	setp.ne.s64 	%p31, %rd410, 0;
	@%p31 bra 	$L__BB289_12;
	cvt.u32.u64 	%r144, %rd26;
	cvt.u32.u64 	%r145, %rd479;
	div.u32 	%r146, %r145, %r144;
	mul.lo.s32 	%r147, %r146, %r144;
	sub.s32 	%r148, %r145, %r147;
	cvt.u64.u32 	%rd483, %r146;
	cvt.u64.u32 	%rd484, %r148;
	bra.uni 	$L__BB289_13;
$L__BB289_12:
	div.s64 	%rd483, %rd479, %rd26;
	mul.lo.s64 	%rd411, %rd483, %rd26;
	sub.s64 	%rd484, %rd479, %rd411;
$L__BB289_13:
	mul.wide.u32 	%rd412, %r206, 8;
	add.s64 	%rd413, %rd1, %rd412;
	ld.global.u64 	%rd33, [%rd413];
	mad.lo.s64 	%rd34, %rd33, %rd484, %rd18;
	or.b64  	%rd414, %rd481, %rd26;
	and.b64  	%rd415, %rd414, -4294967296;
	setp.ne.s64 	%p32, %rd415, 0;
	@%p32 bra 	$L__BB289_15;
	cvt.u32.u64 	%r149, %rd26;
	cvt.u32.u64 	%r150, %rd481;
	div.u32 	%r151, %r150, %r149;
	mul.lo.s32 	%r152, %r151, %r149;
	sub.s32 	%r153, %r150, %r152;
	cvt.u64.u32 	%rd485, %r151;
	cvt.u64.u32 	%rd486, %r153;
	bra.uni 	$L__BB289_16;
$L__BB289_15:
	div.s64 	%rd485, %rd481, %rd26;
	mul.lo.s64 	%rd416, %rd485, %rd26;
	sub.s64 	%rd486, %rd481, %rd416;
$L__BB289_16:
	mad.lo.s64 	%rd41, %rd486, %rd33, %rd25;
	add.s32 	%r14, %r206, -1;
	mul.wide.u32 	%rd417, %r14, 8;
	add.s64 	%rd418, %rd2, %rd417;
	ld.global.u64 	%rd42, [%rd418];
	or.b64  	%rd419, %rd483, %rd42;
	and.b64  	%rd420, %rd419, -4294967296;
	setp.ne.s64 	%p33, %rd420, 0;
	@%p33 bra 	$L__BB289_18;
	cvt.u32.u64 	%r154, %rd42;
	cvt.u32.u64 	%r155, %rd483;
	div.u32 	%r156, %r155, %r154;
	mul.lo.s32 	%r157, %r156, %r154;
	sub.s32 	%r158, %r155, %r157;
	cvt.u64.u32 	%rd487, %r156;
	cvt.u64.u32 	%rd488, %r158;
	bra.uni 	$L__BB289_19;
$L__BB289_18:
	div.s64 	%rd487, %rd483, %rd42;
	mul.lo.s64 	%rd421, %rd487, %rd42;
	sub.s64 	%rd488, %rd483, %rd421;
$L__BB289_19:
	mul.wide.u32 	%rd422, %r14, 8;
	add.s64 	%rd423, %rd1, %rd422;
	ld.global.u64 	%rd49, [%rd423];
	mad.lo.s64 	%rd50, %rd49, %rd488, %rd34;
	or.b64  	%rd424, %rd485, %rd42;
	and.b64  	%rd425, %rd424, -4294967296;
	setp.ne.s64 	%p34, %rd425, 0;
	@%p34 bra 	$L__BB289_21;
	cvt.u32.u64 	%r159, %rd42;
	cvt.u32.u64 	%r160, %rd485;
	div.u32 	%r161, %r160, %r159;
	mul.lo.s32 	%r162, %r161, %r159;
	sub.s32 	%r163, %r160, %r162;
	cvt.u64.u32 	%rd489, %r161;
	cvt.u64.u32 	%rd490, %r163;
	bra.uni 	$L__BB289_22;
$L__BB289_21:
	div.s64 	%rd489, %rd485, %rd42;
	mul.lo.s64 	%rd426, %rd489, %rd42;
	sub.s64 	%rd490, %rd485, %rd426;
$L__BB289_22:
	mad.lo.s64 	%rd57, %rd490, %rd49, %rd41;
	mul.wide.u32 	%rd427, %r13, 8;
	add.s64 	%rd428, %rd2, %rd427;
	ld.global.u64 	%rd58, [%rd428];
	or.b64  	%rd429, %rd487, %rd58;
	and.b64  	%rd430, %rd429, -4294967296;
	setp.ne.s64 	%p35, %rd430, 0;
	@%p35 bra 	$L__BB289_24;
	cvt.u32.u64 	%r164, %rd58;
	cvt.u32.u64 	%r165, %rd487;
	div.u32 	%r166, %r165, %r164;
	mul.lo.s32 	%r167, %r166, %r164;
	sub.s32 	%r168, %r165, %r167;
	cvt.u64.u32 	%rd514, %r166;
	cvt.u64.u32 	%rd492, %r168;
	bra.uni 	$L__BB289_25;
$L__BB289_24:
	div.s64 	%rd514, %rd487, %rd58;
	mul.lo.s64 	%rd431, %rd514, %rd58;
	sub.s64 	%rd492, %rd487, %rd431;
$L__BB289_25:
	mul.wide.u32 	%rd432, %r13, 8;
	add.s64 	%rd433, %rd1, %rd432;
	ld.global.u64 	%rd65, [%rd433];
	mad.lo.s64 	%rd517, %rd65, %rd492, %rd50;
	or.b64  	%rd434, %rd489, %rd58;
	and.b64  	%rd435, %rd434, -4294967296;
	setp.ne.s64 	%p36, %rd435, 0;
	@%p36 bra 	$L__BB289_27;
	cvt.u32.u64 	%r169, %rd58;
	cvt.u32.u64 	%r170, %rd489;
	div.u32 	%r171, %r170, %r169;
	mul.lo.s32 	%r172, %r171, %r169;
	sub.s32 	%r173, %r170, %r172;
	cvt.u64.u32 	%rd513, %r171;
	cvt.u64.u32 	%rd494, %r173;
	bra.uni 	$L__BB289_28;
$L__BB289_27:
	div.s64 	%rd513, %rd489, %rd58;
	mul.lo.s64 	%rd436, %rd513, %rd58;
	sub.s64 	%rd494, %rd489, %rd436;
$L__BB289_28:
	mad.lo.s64 	%rd518, %rd494, %rd65, %rd57;
	add.s32 	%r206, %r206, -4;
	add.s32 	%r205, %r205, 4;
	setp.ne.s32 	%p37, %r205, 0;
	@%p37 bra 	$L__BB289_4;
	add.s32 	%r208, %r206, 1;
$L__BB289_30:
	and.b32  	%r19, %r6, 3;
	setp.eq.s32 	%p38, %r19, 0;
	@%p38 bra 	$L__BB289_53;
	setp.eq.s32 	%p39, %r19, 1;
	@%p39 bra 	$L__BB289_45;
	mul.wide.u32 	%rd438, %r208, 8;
	add.s64 	%rd439, %rd2, %rd438;
	ld.global.u64 	%rd80, [%rd439];
	or.b64  	%rd440, %rd514, %rd80;
	and.b64  	%rd441, %rd440, -4294967296;
	setp.ne.s64 	%p40, %rd441, 0;
	@%p40 bra 	$L__BB289_34;
	cvt.u32.u64 	%r174, %rd80;
	cvt.u32.u64 	%r175, %rd514;
	div.u32 	%r176, %r175, %r174;
	mul.lo.s32 	%r177, %r176, %r174;
	sub.s32 	%r178, %r175, %r177;
	cvt.u64.u32 	%rd501, %r176;
	cvt.u64.u32 	%rd502, %r178;
	bra.uni 	$L__BB289_35;
$L__BB289_34:
	div.s64 	%rd501, %rd514, %rd80;
	mul.lo.s64 	%rd442, %rd501, %rd80;
	sub.s64 	%rd502, %rd514, %rd442;
$L__BB289_35:
	add.s64 	%rd444, %rd1, %rd438;
	ld.global.u64 	%rd87, [%rd444];
	mad.lo.s64 	%rd88, %rd87, %rd502, %rd517;
	or.b64  	%rd445, %rd513, %rd80;
	and.b64  	%rd446, %rd445, -4294967296;
	setp.ne.s64 	%p41, %rd446, 0;
	@%p41 bra 	$L__BB289_37;
	cvt.u32.u64 	%r179, %rd80;
	cvt.u32.u64 	%r180, %rd513;
	div.u32 	%r181, %r180, %r179;
	mul.lo.s32 	%r182, %r181, %r179;
	sub.s32 	%r183, %r180, %r182;
	cvt.u64.u32 	%rd503, %r181;
	cvt.u64.u32 	%rd504, %r183;
	bra.uni 	$L__BB289_38;
$L__BB289_37:
	div.s64 	%rd503, %rd513, %rd80;
	mul.lo.s64 	%rd447, %rd503, %rd80;
	sub.s64 	%rd504, %rd513, %rd447;
$L__BB289_38:
	mad.lo.s64 	%rd95, %rd504, %rd87, %rd518;
	add.s32 	%r20, %r208, -1;
	mul.wide.u32 	%rd448, %r20, 8;
	add.s64 	%rd449, %rd2, %rd448;
	ld.global.u64 	%rd96, [%rd449];
	or.b64  	%rd450, %rd501, %rd96;
	and.b64  	%rd451, %rd450, -4294967296;
	setp.ne.s64 	%p42, %rd451, 0;
	@%p42 bra 	$L__BB289_40;
	cvt.u32.u64 	%r184, %rd96;
	cvt.u32.u64 	%r185, %rd501;
	div.u32 	%r186, %r185, %r184;
	mul.lo.s32 	%r187, %r186, %r184;
	sub.s32 	%r188, %r185, %r187;
	cvt.u64.u32 	%rd514, %r186;
	cvt.u64.u32 	%rd506, %r188;
	bra.uni 	$L__BB289_41;
$L__BB289_40:
	div.s64 	%rd514, %rd501, %rd96;
	mul.lo.s64 	%rd452, %rd514, %rd96;
	sub.s64 	%rd506, %rd501, %rd452;
$L__BB289_41:
	add.s64 	%rd454, %rd1, %rd448;
	ld.global.u64 	%rd103, [%rd454];
	mad.lo.s64 	%rd517, %rd103, %rd506, %rd88;
	or.b64  	%rd455, %rd503, %rd96;
	and.b64  	%rd456, %rd455, -4294967296;
	setp.ne.s64 	%p43, %rd456, 0;
	@%p43 bra 	$L__BB289_43;
	cvt.u32.u64 	%r189, %rd96;
	cvt.u32.u64 	%r190, %rd503;
	div.u32 	%r191, %r190, %r189;
	mul.lo.s32 	%r192, %r191, %r189;
	sub.s32 	%r193, %r190, %r192;
	cvt.u64.u32 	%rd513, %r191;
	cvt.u64.u32 	%rd508, %r193;
	bra.uni 	$L__BB289_44;
$L__BB289_43:
	div.s64 	%rd513, %rd503, %rd96;
	mul.lo.s64 	%rd457, %rd513, %rd96;
	sub.s64 	%rd508, %rd503, %rd457;
$L__BB289_44:
	mad.lo.s64 	%rd518, %rd508, %rd103, %rd95;
	add.s32 	%r208, %r208, -2;
$L__BB289_45:
	and.b32  	%r194, %r6, 1;
	setp.eq.b32 	%p44, %r194, 1;
	not.pred 	%p45, %p44;
	@%p45 bra 	$L__BB289_53;
	mul.wide.u32 	%rd458, %r208, 8;
	add.s64 	%rd459, %rd2, %rd458;
	ld.global.u64 	%rd118, [%rd459];
	or.b64  	%rd460, %rd514, %rd118;
	and.b64  	%rd461, %rd460, -4294967296;
	setp.ne.s64 	%p46, %rd461, 0;
	@%p46 bra 	$L__BB289_48;
	cvt.u32.u64 	%r195, %rd118;
	cvt.u32.u64 	%r196, %rd514;
	rem.u32 	%r197, %r196, %r195;
	cvt.u64.u32 	%rd515, %r197;
	bra.uni 	$L__BB289_49;
$L__BB289_48:
	rem.s64 	%rd515, %rd514, %rd118;
$L__BB289_49:
	add.s64 	%rd463, %rd1, %rd458;
	ld.global.u64 	%rd122, [%rd463];
	mad.lo.s64 	%rd517, %rd122, %rd515, %rd517;
	or.b64  	%rd464, %rd513, %rd118;
	and.b64  	%rd465, %rd464, -4294967296;
	setp.ne.s64 	%p47, %rd465, 0;
	@%p47 bra 	$L__BB289_51;
	cvt.u32.u64 	%r198, %rd118;
	cvt.u32.u64 	%r199, %rd513;
	rem.u32 	%r200, %r199, %r198;
	cvt.u64.u32 	%rd516, %r200;
	bra.uni 	$L__BB289_52;
$L__BB289_51:
	rem.s64 	%rd516, %rd513, %rd118;
$L__BB289_52:
	mad.lo.s64 	%rd518, %rd516, %rd122, %rd518;
$L__BB289_53:
	shl.b64 	%rd466, %rd517, 2;
	add.s64 	%rd467, %rd3, %rd466;
	ld.global.f32 	%f99, [%rd467];
	abs.f32 	%f36, %f99;
	setp.num.f32 	%p48, %f36, %f36;
	@%p48 bra 	$L__BB289_56;
	shl.b64 	%rd468, %rd518, 2;
	add.s64 	%rd469, %rd3, %rd468;
	ld.global.f32 	%f2, [%rd469];
	abs.f32 	%f38, %f2;
	setp.nan.f32 	%p49, %f38, %f38;
	mov.f32 	%f99, 0f00000000;
	@%p49 bra 	$L__BB289_58;
	mov.f32 	%f99, %f2;
	bra.uni 	$L__BB289_58;
$L__BB289_56:
	shl.b64 	%rd470, %rd518, 2;
	add.s64 	%rd471, %rd3, %rd470;
	ld.global.f32 	%f3, [%rd471];
	abs.f32 	%f39, %f3;
	setp.nan.f32 	%p50, %f39, %f39;
	@%p50 bra 	$L__BB289_58;
	add.f32 	%f99, %f99, %f3;
$L__BB289_58:
	st.shared.f32 	[%r5], %f99;
	bra.uni 	$L__BB289_119;
$L__BB289_59:
	cvt.u64.u32 	%rd550, %r4;
	setp.le.u64 	%p2, %rd262, %rd550;
	@%p2 bra 	$L__BB289_119;
	cvt.u32.u64 	%r23, %rd261;
	add.s32 	%r212, %r23, -1;
	setp.lt.s32 	%p3, %r212, 0;
	mov.b64 	%rd559, 0;
	@%p3 bra 	$L__BB289_118;
	and.b32  	%r25, %r23, 7;
	setp.lt.u32 	%p4, %r212, 7;
	mov.b64 	%rd559, 0;
	@%p4 bra 	$L__BB289_89;
	add.s32 	%r210, %r23, -4;
	and.b32  	%r58, %r23, -8;
	neg.s32 	%r209, %r58;
	mov.b64 	%rd559, 0;
$L__BB289_63:
	.pragma "nounroll";
	add.s32 	%r30, %r210, 3;
	mul.wide.u32 	%rd270, %r30, 8;
	add.s64 	%rd271, %rd2, %rd270;
	ld.global.u64 	%rd133, [%rd271];
	or.b64  	%rd272, %rd550, %rd133;
	and.b64  	%rd273, %rd272, -4294967296;
	setp.ne.s64 	%p5, %rd273, 0;
	@%p5 bra 	$L__BB289_65;
	cvt.u32.u64 	%r59, %rd133;
	cvt.u32.u64 	%r60, %rd550;
	div.u32 	%r61, %r60, %r59;
	mul.lo.s32 	%r62, %r61, %r59;
	sub.s32 	%r63, %r60, %r62;
	cvt.u64.u32 	%rd521, %r61;
	cvt.u64.u32 	%rd522, %r63;
	bra.uni 	$L__BB289_66;
$L__BB289_65:
	div.s64 	%rd521, %rd550, %rd133;
	mul.lo.s64 	%rd274, %rd521, %rd133;
	sub.s64 	%rd522, %rd550, %rd274;
$L__BB289_66:
	add.s64 	%rd276, %rd1, %rd270;
	ld.global.u64 	%rd277, [%rd276];
	mad.lo.s64 	%rd140, %rd277, %rd522, %rd559;
	add.s32 	%r31, %r210, 2;
	mul.wide.u32 	%rd278, %r31, 8;
	add.s64 	%rd279, %rd2, %rd278;
	ld.global.u64 	%rd141, [%rd279];
	or.b64  	%rd280, %rd521, %rd141;
	and.b64  	%rd281, %rd280, -4294967296;
	setp.ne.s64 	%p6, %rd281, 0;
	@%p6 bra 	$L__BB289_68;
	cvt.u32.u64 	%r64, %rd141;
	cvt.u32.u64 	%r65, %rd521;
	div.u32 	%r66, %r65, %r64;
	mul.lo.s32 	%r67, %r66, %r64;
	sub.s32 	%r68, %r65, %r67;
	cvt.u64.u32 	%rd523, %r66;
	cvt.u64.u32 	%rd524, %r68;
	bra.uni 	$L__BB289_69;
$L__BB289_68:
	div.s64 	%rd523, %rd521, %rd141;
	mul.lo.s64 	%rd282, %rd523, %rd141;
	sub.s64 	%rd524, %rd521, %rd282;
$L__BB289_69:
	add.s64 	%rd284, %rd1, %rd278;
	ld.global.u64 	%rd285, [%rd284];
	mad.lo.s64 	%rd148, %rd285, %rd524, %rd140;
	add.s32 	%r32, %r210, 1;
	mul.wide.u32 	%rd286, %r32, 8;
	add.s64 	%rd287, %rd2, %rd286;
	ld.global.u64 	%rd149, [%rd287];
	or.b64  	%rd288, %rd523, %rd149;
	and.b64  	%rd289, %rd288, -4294967296;
	setp.ne.s64 	%p7, %rd289, 0;
	@%p7 bra 	$L__BB289_71;
	cvt.u32.u64 	%r69, %rd149;
	cvt.u32.u64 	%r70, %rd523;
	div.u32 	%r71, %r70, %r69;
	mul.lo.s32 	%r72, %r71, %r69;
	sub.s32 	%r73, %r70, %r72;
	cvt.u64.u32 	%rd525, %r71;
	cvt.u64.u32 	%rd526, %r73;
	bra.uni 	$L__BB289_72;
$L__BB289_71:
	div.s64 	%rd525, %rd523, %rd149;
	mul.lo.s64 	%rd290, %rd525, %rd149;
	sub.s64 	%rd526, %rd523, %rd290;
$L__BB289_72:
	add.s64 	%rd292, %rd1, %rd286;
	ld.global.u64 	%rd293, [%rd292];
	mad.lo.s64 	%rd156, %rd293, %rd526, %rd148;
	add.s32 	%r33, %r210, -4;
	mul.wide.u32 	%rd294, %r210, 8;
	add.s64 	%rd295, %rd2, %rd294;
	ld.global.u64 	%rd157, [%rd295];
	or.b64  	%rd296, %rd525, %rd157;
	and.b64  	%rd297, %rd296, -4294967296;
	setp.ne.s64 	%p8, %rd297, 0;
	@%p8 bra 	$L__BB289_74;
	cvt.u32.u64 	%r74, %rd157;
	cvt.u32.u64 	%r75, %rd525;
	div.u32 	%r76, %r75, %r74;
	mul.lo.s32 	%r77, %r76, %r74;
	sub.s32 	%r78, %r75, %r77;
	cvt.u64.u32 	%rd527, %r76;
	cvt.u64.u32 	%rd528, %r78;
	bra.uni 	$L__BB289_75;
$L__BB289_74:
	div.s64 	%rd527, %rd525, %rd157;
	mul.lo.s64 	%rd298, %rd527, %rd157;
	sub.s64 	%rd528, %rd525, %rd298;
$L__BB289_75:
	add.s64 	%rd300, %rd1, %rd294;
	ld.global.u64 	%rd301, [%rd300];
	mad.lo.s64 	%rd164, %rd301, %rd528, %rd156;
	add.s32 	%r34, %r210, -1;
	mul.wide.u32 	%rd302, %r34, 8;
	add.s64 	%rd303, %rd2, %rd302;
	ld.global.u64 	%rd165, [%rd303];
	or.b64  	%rd304, %rd527, %rd165;
	and.b64  	%rd305, %rd304, -4294967296;
	setp.ne.s64 	%p9, %rd305, 0;
	@%p9 bra 	$L__BB289_77;
	cvt.u32.u64 	%r79, %rd165;
	cvt.u32.u64 	%r80, %rd527;
	div.u32 	%r81, %r80, %r79;
	mul.lo.s32 	%r82, %r81, %r79;
	sub.s32 	%r83, %r80, %r82;
	cvt.u64.u32 	%rd529, %r81;
	cvt.u64.u32 	%rd530, %r83;
	bra.uni 	$L__BB289_78;
$L__BB289_77:
	div.s64 	%rd529, %rd527, %rd165;
	mul.lo.s64 	%rd306, %rd529, %rd165;
	sub.s64 	%rd530, %rd527, %rd306;
$L__BB289_78:
	add.s64 	%rd308, %rd1, %rd302;
	ld.global.u64 	%rd309, [%rd308];
	mad.lo.s64 	%rd172, %rd309, %rd530, %rd164;
	add.s32 	%r35, %r210, -2;
	mul.wide.u32 	%rd310, %r35, 8;
	add.s64 	%rd311, %rd2, %rd310;
	ld.global.u64 	%rd173, [%rd311];
	or.b64  	%rd312, %rd529, %rd173;
	and.b64  	%rd313, %rd312, -4294967296;
	setp.ne.s64 	%p10, %rd313, 0;
	@%p10 bra 	$L__BB289_80;
	cvt.u32.u64 	%r84, %rd173;
	cvt.u32.u64 	%r85, %rd529;
	div.u32 	%r86, %r85, %r84;
	mul.lo.s32 	%r87, %r86, %r84;
	sub.s32 	%r88, %r85, %r87;
	cvt.u64.u32 	%rd531, %r86;
	cvt.u64.u32 	%rd532, %r88;
	bra.uni 	$L__BB289_81;
$L__BB289_80:
	div.s64 	%rd531, %rd529, %rd173;
	mul.lo.s64 	%rd314, %rd531, %rd173;
	sub.s64 	%rd532, %rd529, %rd314;
$L__BB289_81:
	add.s64 	%rd316, %rd1, %rd310;
	ld.global.u64 	%rd317, [%rd316];
	mad.lo.s64 	%rd180, %rd317, %rd532, %rd172;
	add.s32 	%r36, %r210, -3;
	mul.wide.u32 	%rd318, %r36, 8;
	add.s64 	%rd319, %rd2, %rd318;
	ld.global.u64 	%rd181, [%rd319];
	or.b64  	%rd320, %rd531, %rd181;
	and.b64  	%rd321, %rd320, -4294967296;
	setp.ne.s64 	%p11, %rd321, 0;
	@%p11 bra 	$L__BB289_83;
	cvt.u32.u64 	%r89, %rd181;
	cvt.u32.u64 	%r90, %rd531;
	div.u32 	%r91, %r90, %r89;
	mul.lo.s32 	%r92, %r91, %r89;
	sub.s32 	%r93, %r90, %r92;
	cvt.u64.u32 	%rd533, %r91;
	cvt.u64.u32 	%rd534, %r93;
	bra.uni 	$L__BB289_84;
$L__BB289_83:
	div.s64 	%rd533, %rd531, %rd181;
	mul.lo.s64 	%rd322, %rd533, %rd181;
	sub.s64 	%rd534, %rd531, %rd322;
$L__BB289_84:
	add.s64 	%rd324, %rd1, %rd318;
	ld.global.u64 	%rd325, [%rd324];
	mad.lo.s64 	%rd188, %rd325, %rd534, %rd180;
	mul.wide.u32 	%rd326, %r33, 8;
	add.s64 	%rd327, %rd2, %rd326;
	ld.global.u64 	%rd189, [%rd327];
	or.b64  	%rd328, %rd533, %rd189;
	and.b64  	%rd329, %rd328, -4294967296;
	setp.ne.s64 	%p12, %rd329, 0;
	@%p12 bra 	$L__BB289_86;
	cvt.u32.u64 	%r94, %rd189;
	cvt.u32.u64 	%r95, %rd533;
	div.u32 	%r96, %r95, %r94;
	mul.lo.s32 	%r97, %r96, %r94;
	sub.s32 	%r98, %r95, %r97;
	cvt.u64.u32 	%rd550, %r96;
	cvt.u64.u32 	%rd536, %r98;
	bra.uni 	$L__BB289_87;
$L__BB289_86:
	div.s64 	%rd550, %rd533, %rd189;
	mul.lo.s64 	%rd330, %rd550, %rd189;
	sub.s64 	%rd536, %rd533, %rd330;
$L__BB289_87:
	add.s64 	%rd332, %rd1, %rd326;
	ld.global.u64 	%rd333, [%rd332];
	mad.lo.s64 	%rd559, %rd333, %rd536, %rd188;
	add.s32 	%r210, %r210, -8;
	add.s32 	%r209, %r209, 8;
	setp.ne.s32 	%p13, %r209, 0;
	@%p13 bra 	$L__BB289_63;
	add.s32 	%r212, %r210, 3;
$L__BB289_89:
	setp.eq.s32 	%p14, %r25, 0;
	@%p14 bra 	$L__BB289_118;
	and.b32  	%r41, %r23, 3;
	setp.lt.u32 	%p15, %r25, 4;
	@%p15 bra 	$L__BB289_104;
	mul.wide.u32 	%rd335, %r212, 8;
	add.s64 	%rd336, %rd2, %rd335;
	ld.global.u64 	%rd200, [%rd336];
	or.b64  	%rd337, %rd550, %rd200;
	and.b64  	%rd338, %rd337, -4294967296;
	setp.ne.s64 	%p16, %rd338, 0;
	@%p16 bra 	$L__BB289_93;
	cvt.u32.u64 	%r99, %rd200;
	cvt.u32.u64 	%r100, %rd550;
	div.u32 	%r101, %r100, %r99;
	mul.lo.s32 	%r102, %r101, %r99;
	sub.s32 	%r103, %r100, %r102;
	cvt.u64.u32 	%rd540, %r101;
	cvt.u64.u32 	%rd541, %r103;
	bra.uni 	$L__BB289_94;
$L__BB289_93:
	div.s64 	%rd540, %rd550, %rd200;
	mul.lo.s64 	%rd339, %rd540, %rd200;
	sub.s64 	%rd541, %rd550, %rd339;
$L__BB289_94:
	add.s64 	%rd341, %rd1, %rd335;
	ld.global.u64 	%rd342, [%rd341];
	mad.lo.s64 	%rd207, %rd342, %rd541, %rd559;
	add.s32 	%r42, %r212, -1;
	mul.wide.u32 	%rd343, %r42, 8;
	add.s64 	%rd344, %rd2, %rd343;
	ld.global.u64 	%rd208, [%rd344];
	or.b64  	%rd345, %rd540, %rd208;
	and.b64  	%rd346, %rd345, -4294967296;
	setp.ne.s64 	%p17, %rd346, 0;
	@%p17 bra 	$L__BB289_96;
	cvt.u32.u64 	%r104, %rd208;
	cvt.u32.u64 	%r105, %rd540;
	div.u32 	%r106, %r105, %r104;
	mul.lo.s32 	%r107, %r106, %r104;
	sub.s32 	%r108, %r105, %r107;
	cvt.u64.u32 	%rd542, %r106;
	cvt.u64.u32 	%rd543, %r108;
	bra.uni 	$L__BB289_97;
$L__BB289_96:
	div.s64 	%rd542, %rd540, %rd208;
	mul.lo.s64 	%rd347, %rd542, %rd208;
	sub.s64 	%rd543, %rd540, %rd347;
$L__BB289_97:
	add.s64 	%rd349, %rd1, %rd343;
	ld.global.u64 	%rd350, [%rd349];
	mad.lo.s64 	%rd215, %rd350, %rd543, %rd207;
	add.s32 	%r43, %r212, -2;
	mul.wide.u32 	%rd351, %r43, 8;
	add.s64 	%rd352, %rd2, %rd351;
	ld.global.u64 	%rd216, [%rd352];
	or.b64  	%rd353, %rd542, %rd216;
	and.b64  	%rd354, %rd353, -4294967296;
	setp.ne.s64 	%p18, %rd354, 0;
	@%p18 bra 	$L__BB289_99;
	cvt.u32.u64 	%r109, %rd216;
	cvt.u32.u64 	%r110, %rd542;
	div.u32 	%r111, %r110, %r109;
	mul.lo.s32 	%r112, %r111, %r109;
	sub.s32 	%r113, %r110, %r112;
	cvt.u64.u32 	%rd544, %r111;
	cvt.u64.u32 	%rd545, %r113;
	bra.uni 	$L__BB289_100;
$L__BB289_99:
	div.s64 	%rd544, %rd542, %rd216;
	mul.lo.s64 	%rd355, %rd544, %rd216;
	sub.s64 	%rd545, %rd542, %rd355;
$L__BB289_100:
	add.s64 	%rd357, %rd1, %rd351;
	ld.global.u64 	%rd358, [%rd357];
	mad.lo.s64 	%rd223, %rd358, %rd545, %rd215;
	add.s32 	%r44, %r212, -3;
	mul.wide.u32 	%rd359, %r44, 8;
	add.s64 	%rd360, %rd2, %rd359;
	ld.global.u64 	%rd224, [%rd360];
	or.b64  	%rd361, %rd544, %rd224;
	and.b64  	%rd362, %rd361, -4294967296;
	setp.ne.s64 	%p19, %rd362, 0;
	@%p19 bra 	$L__BB289_102;
	cvt.u32.u64 	%r114, %rd224;
	cvt.u32.u64 	%r115, %rd544;
	div.u32 	%r116, %r115, %r114;
	mul.lo.s32 	%r117, %r116, %r114;
	sub.s32 	%r118, %r115, %r117;
	cvt.u64.u32 	%rd550, %r116;
	cvt.u64.u32 	%rd547, %r118;
	bra.uni 	$L__BB289_103;
$L__BB289_102:
	div.s64 	%rd550, %rd544, %rd224;
	mul.lo.s64 	%rd363, %rd550, %rd224;
	sub.s64 	%rd547, %rd544, %rd363;
$L__BB289_103:
	add.s64 	%rd365, %rd1, %rd359;
	ld.global.u64 	%rd366, [%rd365];
	mad.lo.s64 	%rd559, %rd366, %rd547, %rd223;
	add.s32 	%r212, %r212, -4;
$L__BB289_104:
	setp.eq.s32 	%p20, %r41, 0;
	@%p20 bra 	$L__BB289_118;
	setp.eq.s32 	%p21, %r41, 1;
	@%p21 bra 	$L__BB289_113;
	mul.wide.u32 	%rd368, %r212, 8;
	add.s64 	%rd369, %rd2, %rd368;
	ld.global.u64 	%rd235, [%rd369];
	or.b64  	%rd370, %rd550, %rd235;
	and.b64  	%rd371, %rd370, -4294967296;
	setp.ne.s64 	%p22, %rd371, 0;
	@%p22 bra 	$L__BB289_108;
	cvt.u32.u64 	%r119, %rd235;
	cvt.u32.u64 	%r120, %rd550;
	div.u32 	%r121, %r120, %r119;
	mul.lo.s32 	%r122, %r121, %r119;
	sub.s32 	%r123, %r120, %r122;
	cvt.u64.u32 	%rd551, %r121;
	cvt.u64.u32 	%rd552, %r123;
	bra.uni 	$L__BB289_109;
$L__BB289_108:
	div.s64 	%rd551, %rd550, %rd235;
	mul.lo.s64 	%rd372, %rd551, %rd235;
	sub.s64 	%rd552, %rd550, %rd372;
$L__BB289_109:
	add.s64 	%rd374, %rd1, %rd368;
	ld.global.u64 	%rd375, [%rd374];
	mad.lo.s64 	%rd242, %rd375, %rd552, %rd559;
	add.s32 	%r47, %r212, -1;
	mul.wide.u32 	%rd376, %r47, 8;
	add.s64 	%rd377, %rd2, %rd376;
	ld.global.u64 	%rd243, [%rd377];
	or.b64  	%rd378, %rd551, %rd243;
	and.b64  	%rd379, %rd378, -4294967296;
	setp.ne.s64 	%p23, %rd379, 0;
	@%p23 bra 	$L__BB289_111;
	cvt.u32.u64 	%r124, %rd243;
	cvt.u32.u64 	%r125, %rd551;
	div.u32 	%r126, %r125, %r124;
	mul.lo.s32 	%r127, %r126, %r124;
	sub.s32 	%r128, %r125, %r127;
	cvt.u64.u32 	%rd550, %r126;
	cvt.u64.u32 	%rd554, %r128;
	bra.uni 	$L__BB289_112;
$L__BB289_111:
	div.s64 	%rd550, %rd551, %rd243;
	mul.lo.s64 	%rd380, %rd550, %rd243;
	sub.s64 	%rd554, %rd551, %rd380;
$L__BB289_112:
	add.s64 	%rd382, %rd1, %rd376;
	ld.global.u64 	%rd383, [%rd382];
	mad.lo.s64 	%rd559, %rd383, %rd554, %rd242;
	add.s32 	%r212, %r212, -2;
$L__BB289_113:
	and.b32  	%r129, %r23, 1;
	setp.eq.b32 	%p24, %r129, 1;
	not.pred 	%p25, %p24;
	@%p25 bra 	$L__BB289_118;
	mul.wide.u32 	%rd384, %r212, 8;
	add.s64 	%rd385, %rd2, %rd384;
	ld.global.u64 	%rd254, [%rd385];
	or.b64  	%rd386, %rd550, %rd254;
	and.b64  	%rd387, %rd386, -4294967296;
	setp.ne.s64 	%p26, %rd387, 0;
	@%p26 bra 	$L__BB289_116;
	cvt.u32.u64 	%r130, %rd254;
	cvt.u32.u64 	%r131, %rd550;
	rem.u32 	%r132, %r131, %r130;
	cvt.u64.u32 	%rd558, %r132;
	bra.uni 	$L__BB289_117;
$L__BB289_116:
	rem.s64 	%rd558, %rd550, %rd254;
$L__BB289_117:
	add.s64 	%rd389, %rd1, %rd384;
	ld.global.u64 	%rd390, [%rd389];
	mad.lo.s64 	%rd559, %rd390, %rd558, %rd559;
$L__BB289_118:
	shl.b64 	%rd391, %rd559, 2;
	add.s64 	%rd392, %rd3, %rd391;
	ld.global.f32 	%f35, [%rd392];
	st.shared.f32 	[%r5], %f35;
$L__BB289_119:
	bar.sync 	0;
	setp.lt.u32 	%p51, %r214, 66;
	@%p51 bra 	$L__BB289_128;
$L__BB289_120:
	shr.u32 	%r51, %r214, 1;
	setp.ge.u32 	%p52, %r1, %r51;
	@%p52 bra 	$L__BB289_127;
	ld.shared.f32 	%f100, [%r5];
	abs.f32 	%f40, %f100;
	setp.num.f32 	%p53, %f40, %f40;
	@%p53 bra 	$L__BB289_124;
	shl.b32 	%r201, %r51, 2;
	add.s32 	%r202, %r5, %r201;
	ld.shared.f32 	%f7, [%r202];
	abs.f32 	%f42, %f7;
	setp.nan.f32 	%p54, %f42, %f42;
	mov.f32 	%f100, 0f00000000;
	@%p54 bra 	$L__BB289_126;
	mov.f32 	%f100, %f7;
	bra.uni 	$L__BB289_126;
$L__BB289_124:
	shl.b32 	%r203, %r51, 2;
	add.s32 	%r204, %r5, %r203;
	ld.shared.f32 	%f8, [%r204];
	abs.f32 	%f43, %f8;
	setp.nan.f32 	%p55, %f43, %f43;
	@%p55 bra 	$L__BB289_126;
	add.f32 	%f100, %f100, %f8;
$L__BB289_126:
	st.shared.f32 	[%r5], %f100;
$L__BB289_127:
	bar.sync 	0;
	setp.gt.u32 	%p56, %r214, 131;
	mov.u32 	%r214, %r51;
	@%p56 bra 	$L__BB289_120;
$L__BB289_128:
	setp.gt.u32 	%p57, %r1, 31;
	@%p57 bra 	$L__BB289_167;
	ld.volatile.shared.f32 	%f44, [%r5];
	abs.f32 	%f45, %f44;
	setp.num.f32 	%p58, %f45, %f45;
	@%p58 bra 	$L__BB289_132;
	ld.volatile.shared.f32 	%f47, [%r5+128];
	abs.f32 	%f48, %f47;
	setp.nan.f32 	%p59, %f48, %f48;
	mov.f32 	%f101, 0f00000000;
	@%p59 bra 	$L__BB289_135;
	ld.volatile.shared.f32 	%f101, [%r5+128];
	bra.uni 	$L__BB289_135;
$L__BB289_132:
	ld.volatile.shared.f32 	%f49, [%r5+128];
	abs.f32 	%f50, %f49;
	setp.num.f32 	%p60, %f50, %f50;
	@%p60 bra 	$L__BB289_134;
	ld.volatile.shared.f32 	%f101, [%r5];
	bra.uni 	$L__BB289_135;
$L__BB289_134:
	ld.volatile.shared.f32 	%f51, [%r5];
	ld.volatile.shared.f32 	%f52, [%r5+128];
	add.f32 	%f101, %f51, %f52;
$L__BB289_135:
	st.volatile.shared.f32 	[%r5], %f101;
	ld.volatile.shared.f32 	%f53, [%r5];
	abs.f32 	%f54, %f53;
	setp.num.f32 	%p61, %f54, %f54;
	@%p61 bra 	$L__BB289_138;
	ld.volatile.shared.f32 	%f56, [%r5+64];
	abs.f32 	%f57, %f56;
	setp.nan.f32 	%p62, %f57, %f57;
	mov.f32 	%f102, 0f00000000;
	@%p62 bra 	$L__BB289_141;
	ld.volatile.shared.f32 	%f102, [%r5+64];
	bra.uni 	$L__BB289_141;
$L__BB289_138:
	ld.volatile.shared.f32 	%f58, [%r5+64];
	abs.f32 	%f59, %f58;
	setp.num.f32 	%p63, %f59, %f59;
	@%p63 bra 	$L__BB289_140;
	ld.volatile.shared.f32 	%f102, [%r5];
	bra.uni 	$L__BB289_141;
$L__BB289_140:
	ld.volatile.shared.f32 	%f60, [%r5];
	ld.volatile.shared.f32 	%f61, [%r5+64];
	add.f32 	%f102, %f60, %f61;
$L__BB289_141:
	st.volatile.shared.f32 	[%r5], %f102;
	ld.volatile.shared.f32 	%f62, [%r5];
	abs.f32 	%f63, %f62;
	setp.num.f32 	%p64, %f63, %f63;
	@%p64 bra 	$L__BB289_144;
	ld.volatile.shared.f32 	%f65, [%r5+32];
	abs.f32 	%f66, %f65;
	setp.nan.f32 	%p65, %f66, %f66;
	mov.f32 	%f103, 0f00000000;
	@%p65 bra 	$L__BB289_147;
	ld.volatile.shared.f32 	%f103, [%r5+32];
	bra.uni 	$L__BB289_147;
$L__BB289_144:
	ld.volatile.shared.f32 	%f67, [%r5+32];
	abs.f32 	%f68, %f67;
	setp.num.f32 	%p66, %f68, %f68;
	@%p66 bra 	$L__BB289_146;
	ld.volatile.shared.f32 	%f103, [%r5];
	bra.uni 	$L__BB289_147;
$L__BB289_146:
	ld.volatile.shared.f32 	%f69, [%r5];
	ld.volatile.shared.f32 	%f70, [%r5+32];
	add.f32 	%f103, %f69, %f70;
$L__BB289_147:
	st.volatile.shared.f32 	[%r5], %f103;
	ld.volatile.shared.f32 	%f71, [%r5];
	abs.f32 	%f72, %f71;
	setp.num.f32 	%p67, %f72, %f72;
	@%p67 bra 	$L__BB289_150;
	ld.volatile.shared.f32 	%f74, [%r5+16];
	abs.f32 	%f75, %f74;
	setp.nan.f32 	%p68, %f75, %f75;
	mov.f32 	%f104, 0f00000000;
	@%p68 bra 	$L__BB289_153;
	ld.volatile.shared.f32 	%f104, [%r5+16];
	bra.uni 	$L__BB289_153;
$L__BB289_150:
	ld.volatile.shared.f32 	%f76, [%r5+16];
	abs.f32 	%f77, %f76;
	setp.num.f32 	%p69, %f77, %f77;
	@%p69 bra 	$L__BB289_152;
	ld.volatile.shared.f32 	%f104, [%r5];
	bra.uni 	$L__BB289_153;
$L__BB289_152:
	ld.volatile.shared.f32 	%f78, [%r5];
	ld.volatile.shared.f32 	%f79, [%r5+16];
	add.f32 	%f104, %f78, %f79;
$L__BB289_153:
	st.volatile.shared.f32 	[%r5], %f104;
	ld.volatile.shared.f32 	%f80, [%r5];
	abs.f32 	%f81, %f80;
	setp.num.f32 	%p70, %f81, %f81;
	@%p70 bra 	$L__BB289_156;
	ld.volatile.shared.f32 	%f83, [%r5+8];
	abs.f32 	%f84, %f83;
	setp.nan.f32 	%p71, %f84, %f84;
	mov.f32 	%f105, 0f00000000;
	@%p71 bra 	$L__BB289_159;
	ld.volatile.shared.f32 	%f105, [%r5+8];
	bra.uni 	$L__BB289_159;
$L__BB289_156:
	ld.volatile.shared.f32 	%f85, [%r5+8];
	abs.f32 	%f86, %f85;
	setp.num.f32 	%p72, %f86, %f86;
	@%p72 bra 	$L__BB289_158;
	ld.volatile.shared.f32 	%f105, [%r5];
	bra.uni 	$L__BB289_159;
$L__BB289_158:
	ld.volatile.shared.f32 	%f87, [%r5];
	ld.volatile.shared.f32 	%f88, [%r5+8];
	add.f32 	%f105, %f87, %f88;
$L__BB289_159:
	st.volatile.shared.f32 	[%r5], %f105;
	ld.volatile.shared.f32 	%f89, [%r5];
	abs.f32 	%f90, %f89;
	setp.num.f32 	%p73, %f90, %f90;
	@%p73 bra 	$L__BB289_162;
	ld.volatile.shared.f32 	%f92, [%r5+4];
	abs.f32 	%f93, %f92;
	setp.nan.f32 	%p74, %f93, %f93;
	mov.f32 	%f106, 0f00000000;
	@%p74 bra 	$L__BB289_165;
	ld.volatile.shared.f32 	%f106, [%r5+4];
	bra.uni 	$L__BB289_165;
$L__BB289_162:
	ld.volatile.shared.f32 	%f94, [%r5+4];
	abs.f32 	%f95, %f94;
	setp.num.f32 	%p75, %f95, %f95;
	@%p75 bra 	$L__BB289_164;
	ld.volatile.shared.f32 	%f106, [%r5];
	bra.uni 	$L__BB289_165;
$L__BB289_164:
	ld.volatile.shared.f32 	%f96, [%r5];
	ld.volatile.shared.f32 	%f97, [%r5+4];
	add.f32 	%f106, %f96, %f97;
$L__BB289_165:
	st.volatile.shared.f32 	[%r5], %f106;
	setp.ne.s32 	%p76, %r1, 0;
	@%p76 bra 	$L__BB289_167;
	ld.shared.f32 	%f98, [nansumsdata_f32];
	cvta.to.global.u64 	%rd472, %rd260;
	mul.wide.u32 	%rd473, %r2, 4;
	add.s64 	%rd474, %rd472, %rd473;
	st.global.f32 	[%rd474], %f98;
$L__BB289_167:
	ret;

}
	// .globl	contiguous_nansum2_f32
.visible .entry contiguous_nansum2_f32(
	.param .u64 .ptr .align 1 contiguous_nansum2_f32_param_0,
	.param .u64 .ptr .align 1 contiguous_nansum2_f32_param_1,
	.param .u64 .ptr .align 1 contiguous_nansum2_f32_param_2,
	.param .u64 .ptr .align 1 contiguous_nansum2_f32_param_3,
	.param .u64 contiguous_nansum2_f32_param_4,
	.param .u64 contiguous_nansum2_f32_param_5,
	.param .u64 contiguous_nansum2_f32_param_6
)
{
	.reg .pred 	%p<77>;
	.reg .b32 	%r<219>;
	.reg .b32 	%f<107>;
	.reg .b64 	%rd<574>;

	ld.param.u64 	%rd266, [contiguous_nansum2_f32_param_1];
	ld.param.u64 	%rd267, [contiguous_nansum2_f32_param_2];
	ld.param.u64 	%rd268, [contiguous_nansum2_f32_param_3];
	ld.param.u64 	%rd263, [contiguous_nansum2_f32_param_4];
	ld.param.u64 	%rd264, [contiguous_nansum2_f32_param_5];
	ld.param.u64 	%rd265, [contiguous_nansum2_f32_param_6];
	cvta.to.global.u64 	%rd1, %rd268;
	cvta.to.global.u64 	%rd2, %rd267;
	cvta.to.global.u64 	%rd573, %rd266;
	mov.u32 	%r1, %tid.x;
	mov.u32 	%r2, %ctaid.x;
	mov.u32 	%r218, %ntid.x;
	mul.lo.s32 	%r51, %r2, %r218;
	shl.b32 	%r52, %r51, 1;
	add.s32 	%r4, %r52, %r1;
	shl.b32 	%r53, %r1, 2;
	mov.u32 	%r54, nansumsdata_f32;
	add.s32 	%r5, %r54, %r53;
	mov.b32 	%r55, 0;
	st.shared.u32 	[%r5], %r55;
	add.s32 	%r56, %r4, %r218;
	cvt.u64.u32 	%rd4, %r56;
	setp.le.u64 	%p1, %rd264, %rd4;
	@%p1 bra 	$L__BB290_59;
	cvt.u64.u32 	%rd401, %r4;
	mov.u32 	%r133, %ctaid.y;
	cvt.u64.u32 	%rd402, %r133;
	mul.lo.s64 	%rd403, %rd264, %rd402;
	add.s64 	%rd527, %rd403, %rd401;
	add.s64 	%rd525, %rd403, %rd4;
	cvt.u32.u64 	%r6, %rd263;
	add.s32 	%r212, %r6, -1;
	setp.lt.s32 	%p27, %r212, 0;
	mov.b64 	%rd531, 0;
	mov.u64 	%rd532, %rd531;
	@%p27 bra 	$L__BB290_53;
	setp.lt.u32 	%p28, %r212, 3;
	mov.b64 	%rd532, 0;
	mov.u64 	%rd531, %rd532;
	@%p28 bra 	$L__BB290_30;
	add.s32 	%r210, %r6, -2;
	and.b32  	%r134, %r6, -4;
	neg.s32 	%r209, %r134;
	mov.b64 	%rd532, 0;
$L__BB290_4:
	.pragma "nounroll";
	add.s32 	%r12, %r210, 1;
	mul.wide.u32 	%rd407, %r12, 8;
	add.s64 	%rd408, %rd2, %rd407;
	ld.global.u64 	%rd11, [%rd408];
	or.b64  	%rd409, %rd527, %rd11;
	and.b64  	%rd410, %rd409, -4294967296;
	setp.ne.s64 	%p29, %rd410, 0;
	@%p29 bra 	$L__BB290_6;
	cvt.u32.u64 	%r135, %rd11;
	cvt.u32.u64 	%r136, %rd527;
	div.u32 	%r137, %r136, %r135;
	mul.lo.s32 	%r138, %r137, %r135;
	sub.s32 	%r139, %r136, %r138;
	cvt.u64.u32 	%rd493, %r137;
	cvt.u64.u32 	%rd494, %r139;
	bra.uni 	$L__BB290_7;
$L__BB290_6:
	div.s64 	%rd493, %rd527, %rd11;
	mul.lo.s64 	%rd411, %rd493, %rd11;
	sub.s64 	%rd494, %rd527, %rd411;
$L__BB290_7:
	mul.wide.u32 	%rd412, %r12, 8;
	add.s64 	%rd413, %rd1, %rd412;
	ld.global.u64 	%rd18, [%rd413];
	mad.lo.s64 	%rd19, %rd18, %rd494, %rd531;
	or.b64  	%rd414, %rd525, %rd11;
	and.b64  	%rd415, %rd414, -4294967296;
	setp.ne.s64 	%p30, %rd415, 0;
	@%p30 bra 	$L__BB290_9;
	cvt.u32.u64 	%r140, %rd11;
	cvt.u32.u64 	%r141, %rd525;
	div.u32 	%r142, %r141, %r140;
	mul.lo.s32 	%r143, %r142, %r140;
	sub.s32 	%r144, %r141, %r143;
	cvt.u64.u32 	%rd495, %r142;
	cvt.u64.u32 	%rd496, %r144;
	bra.uni 	$L__BB290_10;
$L__BB290_9:
	div.s64 	%rd495, %rd525, %rd11;
	mul.lo.s64 	%rd416, %rd495, %rd11;
	sub.s64 	%rd496, %rd525, %rd416;
$L__BB290_10:
	mad.lo.s64 	%rd26, %rd496, %rd18, %rd532;
	mul.wide.u32 	%rd417, %r210, 8;
	add.s64 	%rd418, %rd2, %rd417;
	ld.global.u64 	%rd27, [%rd418];
	or.b64  	%rd419, %rd493, %rd27;
	and.b64  	%rd420, %rd419, -4294967296;
	setp.ne.s64 	%p31, %rd420, 0;
	@%p31 bra 	$L__BB290_12;
	cvt.u32.u64 	%r145, %rd27;
	cvt.u32.u64 	%r146, %rd493;
	div.u32 	%r147, %r146, %r145;
	mul.lo.s32 	%r148, %r147, %r145;
	sub.s32 	%r149, %r146, %r148;
	cvt.u64.u32 	%rd497, %r147;
	cvt.u64.u32 	%rd498, %r149;
	bra.uni 	$L__BB290_13;
$L__BB290_12:
	div.s64 	%rd497, %rd493, %rd27;
	mul.lo.s64 	%rd421, %rd497, %rd27;
	sub.s64 	%rd498, %rd493, %rd421;
$L__BB290_13:
	mul.wide.u32 	%rd422, %r210, 8;
	add.s64 	%rd423, %rd1, %rd422;
	ld.global.u64 	%rd34, [%rd423];
	mad.lo.s64 	%rd35, %rd34, %rd498, %rd19;
	or.b64  	%rd424, %rd495, %rd27;
	and.b64  	%rd425, %rd424, -4294967296;
	setp.ne.s64 	%p32, %rd425, 0;
	@%p32 bra 	$L__BB290_15;
	cvt.u32.u64 	%r150, %rd27;
	cvt.u32.u64 	%r151, %rd495;
	div.u32 	%r152, %r151, %r150;
	mul.lo.s32 	%r153, %r152, %r150;
	sub.s32 	%r154, %r151, %r153;
	cvt.u64.u32 	%rd499, %r152;
	cvt.u64.u32 	%rd500, %r154;
	bra.uni 	$L__BB290_16;
$L__BB290_15:
	div.s64 	%rd499, %rd495, %rd27;
	mul.lo.s64 	%rd426, %rd499, %rd27;
	sub.s64 	%rd500, %rd495, %rd426;
$L__BB290_16:
	mad.lo.s64 	%rd42, %rd500, %rd34, %rd26;
	add.s32 	%r13, %r210, -1;
	mul.wide.u32 	%rd427, %r13, 8;
	add.s64 	%rd428, %rd2, %rd427;
	ld.global.u64 	%rd43, [%rd428];
	or.b64  	%rd429, %rd497, %rd43;
	and.b64  	%rd430, %rd429, -4294967296;
	setp.ne.s64 	%p33, %rd430, 0;
	@%p33 bra 	$L__BB290_18;
	cvt.u32.u64 	%r155, %rd43;
	cvt.u32.u64 	%r156, %rd497;
	div.u32 	%r157, %r156, %r155;
	mul.lo.s32 	%r158, %r157, %r155;
	sub.s32 	%r159, %r156, %r158;
	cvt.u64.u32 	%rd501, %r157;
	cvt.u64.u32 	%rd502, %r159;
	bra.uni 	$L__BB290_19;
$L__BB290_18:
	div.s64 	%rd501, %rd497, %rd43;
	mul.lo.s64 	%rd431, %rd501, %rd43;
	sub.s64 	%rd502, %rd497, %rd431;
$L__BB290_19:
	mul.wide.u32 	%rd432, %r13, 8;
	add.s64 	%rd433, %rd1, %rd432;
	ld.global.u64 	%rd50, [%rd433];
	mad.lo.s64 	%rd51, %rd50, %rd502, %rd35;
	or.b64  	%rd434, %rd499, %rd43;
	and.b64  	%rd435, %rd434, -4294967296;
	setp.ne.s64 	%p34, %rd435, 0;
	@%p34 bra 	$L__BB290_21;
	cvt.u32.u64 	%r160, %rd43;
	cvt.u32.u64 	%r161, %rd499;
	div.u32 	%r162, %r161, %r160;
	mul.lo.s32 	%r163, %r162, %r160;
	sub.s32 	%r164, %r161, %r163;
	cvt.u64.u32 	%rd503, %r162;
	cvt.u64.u32 	%rd504, %r164;
	bra.uni 	$L__BB290_22;
$L__BB290_21:
	div.s64 	%rd503, %rd499, %rd43;
	mul.lo.s64 	%rd436, %rd503, %rd43;
	sub.s64 	%rd504, %rd499, %rd436;
$L__BB290_22:
	mad.lo.s64 	%rd58, %rd504, %rd50, %rd42;
	add.s32 	%r165, %r210, -2;
	mul.wide.u32 	%rd437, %r165, 8;
	add.s64 	%rd438, %rd2, %rd437;
	ld.global.u64 	%rd59, [%rd438];
	or.b64  	%rd439, %rd501, %rd59;
	and.b64  	%rd440, %rd439, -4294967296;
	setp.ne.s64 	%p35, %rd440, 0;
	@%p35 bra 	$L__BB290_24;
	cvt.u32.u64 	%r166, %rd59;
	cvt.u32.u64 	%r167, %rd501;
	div.u32 	%r168, %r167, %r166;
	mul.lo.s32 	%r169, %r168, %r166;
	sub.s32 	%r170, %r167, %r169;
	cvt.u64.u32 	%rd527, %r168;
	cvt.u64.u32 	%rd506, %r170;
	bra.uni 	$L__BB290_25;
$L__BB290_24:
	div.s64 	%rd527, %rd501, %rd59;
	mul.lo.s64 	%rd441, %rd527, %rd59;
	sub.s64 	%rd506, %rd501, %rd441;
$L__BB290_25:
	mul.wide.u32 	%rd442, %r165, 8;
	add.s64 	%rd443, %rd1, %rd442;
	ld.global.u64 	%rd66, [%rd443];
	mad.lo.s64 	%rd531, %rd66, %rd506, %rd51;
	or.b64  	%rd444, %rd503, %rd59;
	and.b64  	%rd445, %rd444, -4294967296;
	setp.ne.s64 	%p36, %rd445, 0;
	@%p36 bra 	$L__BB290_27;
	cvt.u32.u64 	%r172, %rd59;
	cvt.u32.u64 	%r173, %rd503;
	div.u32 	%r174, %r173, %r172;
	mul.lo.s32 	%r175, %r174, %r172;
	sub.s32 	%r176, %r173, %r175;
	cvt.u64.u32 	%rd525, %r174;
	cvt.u64.u32 	%rd508, %r176;
	bra.uni 	$L__BB290_28;
$L__BB290_27:
	div.s64 	%rd525, %rd503, %rd59;
	mul.lo.s64 	%rd446, %rd525, %rd59;
	sub.s64 	%rd508, %rd503, %rd446;
$L__BB290_28:
	mad.lo.s64 	%rd532, %rd508, %rd66, %rd58;
	add.s32 	%r210, %r210, -4;
	add.s32 	%r209, %r209, 4;
	setp.ne.s32 	%p37, %r209, 0;
	@%p37 bra 	$L__BB290_4;
	add.s32 	%r212, %r210, 1;
$L__BB290_30:
	and.b32  	%r18, %r6, 3;
	setp.eq.s32 	%p38, %r18, 0;
	@%p38 bra 	$L__BB290_53;
	setp.eq.s32 	%p39, %r18, 1;
	@%p39 bra 	$L__BB290_45;
	mul.wide.u32 	%rd448, %r212, 8;
	add.s64 	%rd449, %rd2, %rd448;
	ld.global.u64 	%rd81, [%rd449];
	or.b64  	%rd450, %rd527, %rd81;
	and.b64  	%rd451, %rd450, -4294967296;
	setp.ne.s64 	%p40, %rd451, 0;
	@%p40 bra 	$L__BB290_34;
	cvt.u32.u64 	%r177, %rd81;
	cvt.u32.u64 	%r178, %rd527;
	div.u32 	%r179, %r178, %r177;
	mul.lo.s32 	%r180, %r179, %r177;
	sub.s32 	%r181, %r178, %r180;
	cvt.u64.u32 	%rd515, %r179;
	cvt.u64.u32 	%rd516, %r181;
	bra.uni 	$L__BB290_35;
$L__BB290_34:
	div.s64 	%rd515, %rd527, %rd81;
	mul.lo.s64 	%rd452, %rd515, %rd81;
	sub.s64 	%rd516, %rd527, %rd452;
$L__BB290_35:
	add.s64 	%rd454, %rd1, %rd448;
	ld.global.u64 	%rd88, [%rd454];
	mad.lo.s64 	%rd89, %rd88, %rd516, %rd531;
	or.b64  	%rd455, %rd525, %rd81;
	and.b64  	%rd456, %rd455, -4294967296;
	setp.ne.s64 	%p41, %rd456, 0;
	@%p41 bra 	$L__BB290_37;
	cvt.u32.u64 	%r182, %rd81;
	cvt.u32.u64 	%r183, %rd525;
	div.u32 	%r184, %r183, %r182;
	mul.lo.s32 	%r185, %r184, %r182;
	sub.s32 	%r186, %r183, %r185;
	cvt.u64.u32 	%rd517, %r184;
	cvt.u64.u32 	%rd518, %r186;
	bra.uni 	$L__BB290_38;
$L__BB290_37:
	div.s64 	%rd517, %rd525, %rd81;
	mul.lo.s64 	%rd457, %rd517, %rd81;
	sub.s64 	%rd518, %rd525, %rd457;
$L__BB290_38:
	mad.lo.s64 	%rd96, %rd518, %rd88, %rd532;
	add.s32 	%r19, %r212, -1;
	mul.wide.u32 	%rd458, %r19, 8;
	add.s64 	%rd459, %rd2, %rd458;
	ld.global.u64 	%rd97, [%rd459];
	or.b64  	%rd460, %rd515, %rd97;
	and.b64  	%rd461, %rd460, -4294967296;
	setp.ne.s64 	%p42, %rd461, 0;
	@%p42 bra 	$L__BB290_40;
	cvt.u32.u64 	%r187, %rd97;
	cvt.u32.u64 	%r188, %rd515;
	div.u32 	%r189, %r188, %r187;
	mul.lo.s32 	%r190, %r189, %r187;
	sub.s32 	%r191, %r188, %r190;
	cvt.u64.u32 	%rd527, %r189;
	cvt.u64.u32 	%rd520, %r191;
	bra.uni 	$L__BB290_41;
$L__BB290_40:
	div.s64 	%rd527, %rd515, %rd97;
	mul.lo.s64 	%rd462, %rd527, %rd97;
	sub.s64 	%rd520, %rd515, %rd462;
$L__BB290_41:
	add.s64 	%rd464, %rd1, %rd458;
	ld.global.u64 	%rd104, [%rd464];
	mad.lo.s64 	%rd531, %rd104, %rd520, %rd89;
	or.b64  	%rd465, %rd517, %rd97;
	and.b64  	%rd466, %rd465, -4294967296;
	setp.ne.s64 	%p43, %rd466, 0;
	@%p43 bra 	$L__BB290_43;
	cvt.u32.u64 	%r192, %rd97;
	cvt.u32.u64 	%r193, %rd517;
	div.u32 	%r194, %r193, %r192;
	mul.lo.s32 	%r195, %r194, %r192;
	sub.s32 	%r196, %r193, %r195;
	cvt.u64.u32 	%rd525, %r194;
	cvt.u64.u32 	%rd522, %r196;
	bra.uni 	$L__BB290_44;
$L__BB290_43:
	div.s64 	%rd525, %rd517, %rd97;
	mul.lo.s64 	%rd467, %rd525, %rd97;
	sub.s64 	%rd522, %rd517, %rd467;
$L__BB290_44:
	mad.lo.s64 	%rd532, %rd522, %rd104, %rd96;
	add.s32 	%r212, %r212, -2;
$L__BB290_45:
	and.b32  	%r197, %r6, 1;
	setp.eq.b32 	%p44, %r197, 1;
	not.pred 	%p45, %p44;
	@%p45 bra 	$L__BB290_53;
	mul.wide.u32 	%rd468, %r212, 8;
	add.s64 	%rd469, %rd2, %rd468;
	ld.global.u64 	%rd119, [%rd469];
	or.b64  	%rd470, %rd527, %rd119;
	and.b64  	%rd471, %rd470, -4294967296;
	setp.ne.s64 	%p46, %rd471, 0;
	@%p46 bra 	$L__BB290_48;
	cvt.u32.u64 	%r198, %rd119;
	cvt.u32.u64 	%r199, %rd527;
	rem.u32 	%r200, %r199, %r198;
	cvt.u64.u32 	%rd529, %r200;
	bra.uni 	$L__BB290_49;
$L__BB290_48:
	rem.s64 	%rd529, %rd527, %rd119;
$L__BB290_49:
	add.s64 	%rd473, %rd1, %rd468;
	ld.global.u64 	%rd123, [%rd473];
	mad.lo.s64 	%rd531, %rd123, %rd529, %rd531;
	or.b64  	%rd474, %rd525, %rd119;
	and.b64  	%rd475, %rd474, -4294967296;
	setp.ne.s64 	%p47, %rd475, 0;
	@%p47 bra 	$L__BB290_51;
	cvt.u32.u64 	%r201, %rd119;
	cvt.u32.u64 	%r202, %rd525;
	rem.u32 	%r203, %r202, %r201;
	cvt.u64.u32 	%rd530, %r203;
	bra.uni 	$L__BB290_52;
$L__BB290_51:
	rem.s64 	%rd530, %rd525, %rd119;
$L__BB290_52:
	mad.lo.s64 	%rd532, %rd530, %rd123, %rd532;
$L__BB290_53:
	shl.b64 	%rd476, %rd531, 2;
	add.s64 	%rd477, %rd573, %rd476;
	ld.global.f32 	%f99, [%rd477];
	abs.f32 	%f36, %f99;
	setp.num.f32 	%p48, %f36, %f36;
	@%p48 bra 	$L__BB290_56;
	shl.b64 	%rd478, %rd532, 2;
	add.s64 	%rd479, %rd573, %rd478;
	ld.global.f32 	%f2, [%rd479];
	abs.f32 	%f38, %f2;
	setp.nan.f32 	%p49, %f38, %f38;
	mov.f32 	%f99, 0f00000000;
	@%p49 bra 	$L__BB290_58;
	mov.f32 	%f99, %f2;
	bra.uni 	$L__BB290_58;
$L__BB290_56:
	shl.b64 	%rd480, %rd532, 2;
	add.s64 	%rd481, %rd573, %rd480;
	ld.global.f32 	%f3, [%rd481];
	abs.f32 	%f39, %f3;
	setp.nan.f32 	%p50, %f39, %f39;
	@%p50 bra 	$L__BB290_58;
	add.f32 	%f99, %f99, %f3;
$L__BB290_58:
	st.shared.f32 	[%r5], %f99;
	bra.uni 	$L__BB290_119;
$L__BB290_59:
	cvt.u64.u32 	%rd131, %r4;
	setp.le.u64 	%p2, %rd264, %rd131;
	@%p2 bra 	$L__BB290_119;
	mov.u32 	%r57, %ctaid.y;
	cvt.u64.u32 	%rd269, %r57;
	mad.lo.s64 	%rd564, %rd264, %rd269, %rd131;
	cvt.u32.u64 	%r22, %rd263;
	add.s32 	%r216, %r22, -1;
	setp.lt.s32 	%p3, %r216, 0;
	@%p3 bra 	$L__BB290_118;
	and.b32  	%r24, %r22, 7;
	setp.lt.u32 	%p4, %r216, 7;
	@%p4 bra 	$L__BB290_89;
	add.s32 	%r214, %r22, -4;
	and.b32  	%r58, %r22, -8;
	neg.s32 	%r213, %r58;
$L__BB290_63:
	.pragma "nounroll";
	add.s32 	%r29, %r214, 3;
	mul.wide.u32 	%rd271, %r29, 8;
	add.s64 	%rd272, %rd2, %rd271;
	ld.global.u64 	%rd135, [%rd272];
	or.b64  	%rd273, %rd564, %rd135;
	and.b64  	%rd274, %rd273, -4294967296;
	setp.ne.s64 	%p5, %rd274, 0;
	@%p5 bra 	$L__BB290_65;
	cvt.u32.u64 	%r59, %rd135;
	cvt.u32.u64 	%r60, %rd564;
	div.u32 	%r61, %r60, %r59;
	mul.lo.s32 	%r62, %r61, %r59;
	sub.s32 	%r63, %r60, %r62;
	cvt.u64.u32 	%rd535, %r61;
	cvt.u64.u32 	%rd536, %r63;
	bra.uni 	$L__BB290_66;
$L__BB290_65:
	div.s64 	%rd535, %rd564, %rd135;
	mul.lo.s64 	%rd275, %rd535, %rd135;
	sub.s64 	%rd536, %rd564, %rd275;
$L__BB290_66:
	add.s64 	%rd277, %rd1, %rd271;
	ld.global.u64 	%rd278, [%rd277];
	mul.lo.s64 	%rd142, %rd278, %rd536;
	add.s32 	%r30, %r214, 2;
	mul.wide.u32 	%rd279, %r30, 8;
	add.s64 	%rd280, %rd2, %rd279;
	ld.global.u64 	%rd143, [%rd280];
	or.b64  	%rd281, %rd535, %rd143;
	and.b64  	%rd282, %rd281, -4294967296;
	setp.ne.s64 	%p6, %rd282, 0;
	@%p6 bra 	$L__BB290_68;
	cvt.u32.u64 	%r64, %rd143;
	cvt.u32.u64 	%r65, %rd535;
	div.u32 	%r66, %r65, %r64;
	mul.lo.s32 	%r67, %r66, %r64;
	sub.s32 	%r68, %r65, %r67;
	cvt.u64.u32 	%rd537, %r66;
	cvt.u64.u32 	%rd538, %r68;
	bra.uni 	$L__BB290_69;
$L__BB290_68:
	div.s64 	%rd537, %rd535, %rd143;
	mul.lo.s64 	%rd283, %rd537, %rd143;
	sub.s64 	%rd538, %rd535, %rd283;
$L__BB290_69:
	add.s64 	%rd285, %rd1, %rd279;
	ld.global.u64 	%rd286, [%rd285];
	mad.lo.s64 	%rd150, %rd286, %rd538, %rd142;
	add.s32 	%r31, %r214, 1;
	mul.wide.u32 	%rd287, %r31, 8;
	add.s64 	%rd288, %rd2, %rd287;
	ld.global.u64 	%rd151, [%rd288];
	or.b64  	%rd289, %rd537, %rd151;
	and.b64  	%rd290, %rd289, -4294967296;
	setp.ne.s64 	%p7, %rd290, 0;
	@%p7 bra 	$L__BB290_71;
	cvt.u32.u64 	%r69, %rd151;
	cvt.u32.u64 	%r70, %rd537;
	div.u32 	%r71, %r70, %r69;
	mul.lo.s32 	%r72, %r71, %r69;
	sub.s32 	%r73, %r70, %r72;
	cvt.u64.u32 	%rd539, %r71;
	cvt.u64.u32 	%rd540, %r73;
	bra.uni 	$L__BB290_72;
$L__BB290_71:
	div.s64 	%rd539, %rd537, %rd151;
	mul.lo.s64 	%rd291, %rd539, %rd151;
	sub.s64 	%rd540, %rd537, %rd291;
$L__BB290_72:
	add.s64 	%rd293, %rd1, %rd287;
	ld.global.u64 	%rd294, [%rd293];
	mad.lo.s64 	%rd158, %rd294, %rd540, %rd150;
	add.s32 	%r32, %r214, -4;
	mul.wide.u32 	%rd295, %r214, 8;
	add.s64 	%rd296, %rd2, %rd295;
	ld.global.u64 	%rd159, [%rd296];
	or.b64  	%rd297, %rd539, %rd159;
	and.b64  	%rd298, %rd297, -4294967296;
	setp.ne.s64 	%p8, %rd298, 0;
	@%p8 bra 	$L__BB290_74;
	cvt.u32.u64 	%r74, %rd159;
	cvt.u32.u64 	%r75, %rd539;
	div.u32 	%r76, %r75, %r74;
	mul.lo.s32 	%r77, %r76, %r74;
	sub.s32 	%r78, %r75, %r77;
	cvt.u64.u32 	%rd541, %r76;
	cvt.u64.u32 	%rd542, %r78;
	bra.uni 	$L__BB290_75;
$L__BB290_74:
	div.s64 	%rd541, %rd539, %rd159;
	mul.lo.s64 	%rd299, %rd541, %rd159;
	sub.s64 	%rd542, %rd539, %rd299;
$L__BB290_75:
	add.s64 	%rd301, %rd1, %rd295;
	ld.global.u64 	%rd302, [%rd301];
	mad.lo.s64 	%rd166, %rd302, %rd542, %rd158;
	add.s32 	%r33, %r214, -1;
	mul.wide.u32 	%rd303, %r33, 8;
	add.s64 	%rd304, %rd2, %rd303;
	ld.global.u64 	%rd167, [%rd304];
	or.b64  	%rd305, %rd541, %rd167;
	and.b64  	%rd306, %rd305, -4294967296;
	setp.ne.s64 	%p9, %rd306, 0;
	@%p9 bra 	$L__BB290_77;
	cvt.u32.u64 	%r79, %rd167;
	cvt.u32.u64 	%r80, %rd541;
	div.u32 	%r81, %r80, %r79;
	mul.lo.s32 	%r82, %r81, %r79;
	sub.s32 	%r83, %r80, %r82;
	cvt.u64.u32 	%rd543, %r81;
	cvt.u64.u32 	%rd544, %r83;
	bra.uni 	$L__BB290_78;
$L__BB290_77:
	div.s64 	%rd543, %rd541, %rd167;
	mul.lo.s64 	%rd307, %rd543, %rd167;
	sub.s64 	%rd544, %rd541, %rd307;
$L__BB290_78:
	add.s64 	%rd309, %rd1, %rd303;
	ld.global.u64 	%rd310, [%rd309];
	mad.lo.s64 	%rd174, %rd310, %rd544, %rd166;
	add.s32 	%r34, %r214, -2;
	mul.wide.u32 	%rd311, %r34, 8;
	add.s64 	%rd312, %rd2, %rd311;
	ld.global.u64 	%rd175, [%rd312];
	or.b64  	%rd313, %rd543, %rd175;
	and.b64  	%rd314, %rd313, -4294967296;
	setp.ne.s64 	%p10, %rd314, 0;
	@%p10 bra 	$L__BB290_80;
	cvt.u32.u64 	%r84, %rd175;
	cvt.u32.u64 	%r85, %rd543;
	div.u32 	%r86, %r85, %r84;
	mul.lo.s32 	%r87, %r86, %r84;
	sub.s32 	%r88, %r85, %r87;
	cvt.u64.u32 	%rd545, %r86;
	cvt.u64.u32 	%rd546, %r88;
	bra.uni 	$L__BB290_81;
$L__BB290_80:
	div.s64 	%rd545, %rd543, %rd175;
	mul.lo.s64 	%rd315, %rd545, %rd175;
	sub.s64 	%rd546, %rd543, %rd315;
$L__BB290_81:
	add.s64 	%rd317, %rd1, %rd311;
	ld.global.u64 	%rd318, [%rd317];
	mad.lo.s64 	%rd182, %rd318, %rd546, %rd174;
	add.s32 	%r35, %r214, -3;
	mul.wide.u32 	%rd319, %r35, 8;
	add.s64 	%rd320, %rd2, %rd319;
	ld.global.u64 	%rd183, [%rd320];
	or.b64  	%rd321, %rd545, %rd183;
	and.b64  	%rd322, %rd321, -4294967296;
	setp.ne.s64 	%p11, %rd322, 0;
	@%p11 bra 	$L__BB290_83;
	cvt.u32.u64 	%r89, %rd183;
	cvt.u32.u64 	%r90, %rd545;
	div.u32 	%r91, %r90, %r89;
	mul.lo.s32 	%r92, %r91, %r89;
	sub.s32 	%r93, %r90, %r92;
	cvt.u64.u32 	%rd547, %r91;
	cvt.u64.u32 	%rd548, %r93;
	bra.uni 	$L__BB290_84;
$L__BB290_83:
	div.s64 	%rd547, %rd545, %rd183;
	mul.lo.s64 	%rd323, %rd547, %rd183;
	sub.s64 	%rd548, %rd545, %rd323;
$L__BB290_84:
	add.s64 	%rd325, %rd1, %rd319;
	ld.global.u64 	%rd326, [%rd325];
	mad.lo.s64 	%rd190, %rd326, %rd548, %rd182;
	mul.wide.u32 	%rd327, %r32, 8;
	add.s64 	%rd328, %rd2, %rd327;
	ld.global.u64 	%rd191, [%rd328];
	or.b64  	%rd329, %rd547, %rd191;
	and.b64  	%rd330, %rd329, -4294967296;
	setp.ne.s64 	%p12, %rd330, 0;
	@%p12 bra 	$L__BB290_86;
	cvt.u32.u64 	%r94, %rd191;
	cvt.u32.u64 	%r95, %rd547;
	div.u32 	%r96, %r95, %r94;
	mul.lo.s32 	%r97, %r96, %r94;
	sub.s32 	%r98, %r95, %r97;
	cvt.u64.u32 	%rd564, %r96;
	cvt.u64.u32 	%rd550, %r98;
	bra.uni 	$L__BB290_87;
$L__BB290_86:
	div.s64 	%rd564, %rd547, %rd191;
	mul.lo.s64 	%rd331, %rd564, %rd191;
	sub.s64 	%rd550, %rd547, %rd331;
$L__BB290_87:
	add.s64 	%rd333, %rd1, %rd327;
	ld.global.u64 	%rd334, [%rd333];
	mad.lo.s64 	%rd335, %rd334, %rd550, %rd190;
	shl.b64 	%rd336, %rd335, 2;
	add.s64 	%rd573, %rd573, %rd336;
	add.s32 	%r214, %r214, -8;
	add.s32 	%r213, %r213, 8;
	setp.ne.s32 	%p13, %r213, 0;
	@%p13 bra 	$L__BB290_63;
	add.s32 	%r216, %r214, 3;
$L__BB290_89:
	setp.eq.s32 	%p14, %r24, 0;
	@%p14 bra 	$L__BB290_118;
	and.b32  	%r40, %r22, 3;
	setp.lt.u32 	%p15, %r24, 4;
	@%p15 bra 	$L__BB290_104;
	mul.wide.u32 	%rd338, %r216, 8;
	add.s64 	%rd339, %rd2, %rd338;
	ld.global.u64 	%rd202, [%rd339];
	or.b64  	%rd340, %rd564, %rd202;
	and.b64  	%rd341, %rd340, -4294967296;
	setp.ne.s64 	%p16, %rd341, 0;
	@%p16 bra 	$L__BB290_93;
	cvt.u32.u64 	%r99, %rd202;
	cvt.u32.u64 	%r100, %rd564;
	div.u32 	%r101, %r100, %r99;
	mul.lo.s32 	%r102, %r101, %r99;
	sub.s32 	%r103, %r100, %r102;
	cvt.u64.u32 	%rd554, %r101;
	cvt.u64.u32 	%rd555, %r103;
	bra.uni 	$L__BB290_94;
$L__BB290_93:
	div.s64 	%rd554, %rd564, %rd202;
	mul.lo.s64 	%rd342, %rd554, %rd202;
	sub.s64 	%rd555, %rd564, %rd342;
$L__BB290_94:
	add.s64 	%rd344, %rd1, %rd338;
	ld.global.u64 	%rd345, [%rd344];
	mul.lo.s64 	%rd209, %rd345, %rd555;
	add.s32 	%r41, %r216, -1;
	mul.wide.u32 	%rd346, %r41, 8;
	add.s64 	%rd347, %rd2, %rd346;
	ld.global.u64 	%rd210, [%rd347];
	or.b64  	%rd348, %rd554, %rd210;
	and.b64  	%rd349, %rd348, -4294967296;
	setp.ne.s64 	%p17, %rd349, 0;
	@%p17 bra 	$L__BB290_96;
	cvt.u32.u64 	%r104, %rd210;
	cvt.u32.u64 	%r105, %rd554;
	div.u32 	%r106, %r105, %r104;
	mul.lo.s32 	%r107, %r106, %r104;
	sub.s32 	%r108, %r105, %r107;
	cvt.u64.u32 	%rd556, %r106;
	cvt.u64.u32 	%rd557, %r108;
	bra.uni 	$L__BB290_97;
$L__BB290_96:
	div.s64 	%rd556, %rd554, %rd210;
	mul.lo.s64 	%rd350, %rd556, %rd210;
	sub.s64 	%rd557, %rd554, %rd350;
$L__BB290_97:
	add.s64 	%rd352, %rd1, %rd346;
	ld.global.u64 	%rd353, [%rd352];
	mad.lo.s64 	%rd217, %rd353, %rd557, %rd209;
	add.s32 	%r42, %r216, -2;
	mul.wide.u32 	%rd354, %r42, 8;
	add.s64 	%rd355, %rd2, %rd354;
	ld.global.u64 	%rd218, [%rd355];
	or.b64  	%rd356, %rd556, %rd218;
	and.b64  	%rd357, %rd356, -4294967296;
	setp.ne.s64 	%p18, %rd357, 0;
	@%p18 bra 	$L__BB290_99;
	cvt.u32.u64 	%r109, %rd218;
	cvt.u32.u64 	%r110, %rd556;
	div.u32 	%r111, %r110, %r109;
	mul.lo.s32 	%r112, %r111, %r109;
	sub.s32 	%r113, %r110, %r112;
	cvt.u64.u32 	%rd558, %r111;
	cvt.u64.u32 	%rd559, %r113;
	bra.uni 	$L__BB290_100;
$L__BB290_99:
	div.s64 	%rd558, %rd556, %rd218;
	mul.lo.s64 	%rd358, %rd558, %rd218;
	sub.s64 	%rd559, %rd556, %rd358;
$L__BB290_100:
	add.s64 	%rd360, %rd1, %rd354;
	ld.global.u64 	%rd361, [%rd360];
	mad.lo.s64 	%rd225, %rd361, %rd559, %rd217;
	add.s32 	%r43, %r216, -3;
	mul.wide.u32 	%rd362, %r43, 8;
	add.s64 	%rd363, %rd2, %rd362;
	ld.global.u64 	%rd226, [%rd363];
	or.b64  	%rd364, %rd558, %rd226;
	and.b64  	%rd365, %rd364, -4294967296;
	setp.ne.s64 	%p19, %rd365, 0;
	@%p19 bra 	$L__BB290_102;
	cvt.u32.u64 	%r114, %rd226;
	cvt.u32.u64 	%r115, %rd558;
	div.u32 	%r116, %r115, %r114;
	mul.lo.s32 	%r117, %r116, %r114;
	sub.s32 	%r118, %r115, %r117;
	cvt.u64.u32 	%rd564, %r116;
	cvt.u64.u32 	%rd561, %r118;
	bra.uni 	$L__BB290_103;
$L__BB290_102:
	div.s64 	%rd564, %rd558, %rd226;
	mul.lo.s64 	%rd366, %rd564, %rd226;
	sub.s64 	%rd561, %rd558, %rd366;
$L__BB290_103:
	add.s64 	%rd368, %rd1, %rd362;
	ld.global.u64 	%rd369, [%rd368];
	mad.lo.s64 	%rd370, %rd369, %rd561, %rd225;
	shl.b64 	%rd371, %rd370, 2;
	add.s64 	%rd573, %rd573, %rd371;
	add.s32 	%r216, %r216, -4;
$L__BB290_104:
	setp.eq.s32 	%p20, %r40, 0;
	@%p20 bra 	$L__BB290_118;
	setp.eq.s32 	%p21, %r40, 1;
	@%p21 bra 	$L__BB290_113;
	mul.wide.u32 	%rd373, %r216, 8;
	add.s64 	%rd374, %rd2, %rd373;
	ld.global.u64 	%rd237, [%rd374];
	or.b64  	%rd375, %rd564, %rd237;
	and.b64  	%rd376, %rd375, -4294967296;
	setp.ne.s64 	%p22, %rd376, 0;
	@%p22 bra 	$L__BB290_108;
	cvt.u32.u64 	%r119, %rd237;
	cvt.u32.u64 	%r120, %rd564;
	div.u32 	%r121, %r120, %r119;
	mul.lo.s32 	%r122, %r121, %r119;
	sub.s32 	%r123, %r120, %r122;
	cvt.u64.u32 	%rd565, %r121;
	cvt.u64.u32 	%rd566, %r123;
	bra.uni 	$L__BB290_109;
$L__BB290_108:
	div.s64 	%rd565, %rd564, %rd237;
	mul.lo.s64 	%rd377, %rd565, %rd237;
	sub.s64 	%rd566, %rd564, %rd377;
$L__BB290_109:
	add.s64 	%rd379, %rd1, %rd373;
	ld.global.u64 	%rd380, [%rd379];
	mul.lo.s64 	%rd244, %rd380, %rd566;
	add.s32 	%r46, %r216, -1;
	mul.wide.u32 	%rd381, %r46, 8;
	add.s64 	%rd382, %rd2, %rd381;
	ld.global.u64 	%rd245, [%rd382];
	or.b64  	%rd383, %rd565, %rd245;
	and.b64  	%rd384, %rd383, -4294967296;
	setp.ne.s64 	%p23, %rd384, 0;
	@%p23 bra 	$L__BB290_111;
	cvt.u32.u64 	%r124, %rd245;
	cvt.u32.u64 	%r125, %rd565;
	div.u32 	%r126, %r125, %r124;
	mul.lo.s32 	%r127, %r126, %r124;
	sub.s32 	%r128, %r125, %r127;
	cvt.u64.u32 	%rd564, %r126;
	cvt.u64.u32 	%rd568, %r128;
	bra.uni 	$L__BB290_112;
$L__BB290_111:
	div.s64 	%rd564, %rd565, %rd245;
	mul.lo.s64 	%rd385, %rd564, %rd245;
	sub.s64 	%rd568, %rd565, %rd385;
$L__BB290_112:
	add.s64 	%rd387, %rd1, %rd381;
	ld.global.u64 	%rd388, [%rd387];
	mad.lo.s64 	%rd389, %rd388, %rd568, %rd244;
	shl.b64 	%rd390, %rd389, 2;
	add.s64 	%rd573, %rd573, %rd390;
	add.s32 	%r216, %r216, -2;
$L__BB290_113:
	and.b32  	%r129, %r22, 1;
	setp.eq.b32 	%p24, %r129, 1;
	not.pred 	%p25, %p24;
	@%p25 bra 	$L__BB290_118;
	mul.wide.u32 	%rd391, %r216, 8;
	add.s64 	%rd392, %rd2, %rd391;
	ld.global.u64 	%rd256, [%rd392];
	or.b64  	%rd393, %rd564, %rd256;
	and.b64  	%rd394, %rd393, -4294967296;
	setp.ne.s64 	%p26, %rd394, 0;
	@%p26 bra 	$L__BB290_116;
	cvt.u32.u64 	%r130, %rd256;
	cvt.u32.u64 	%r131, %rd564;
	rem.u32 	%r132, %r131, %r130;
	cvt.u64.u32 	%rd572, %r132;
	bra.uni 	$L__BB290_117;
$L__BB290_116:
	rem.s64 	%rd572, %rd564, %rd256;
$L__BB290_117:
	add.s64 	%rd396, %rd1, %rd391;
	ld.global.u64 	%rd397, [%rd396];
	mul.lo.s64 	%rd398, %rd397, %rd572;
	shl.b64 	%rd399, %rd398, 2;
	add.s64 	%rd573, %rd573, %rd399;
$L__BB290_118:
	ld.global.f32 	%f35, [%rd573];
	st.shared.f32 	[%r5], %f35;
$L__BB290_119:
	bar.sync 	0;
	setp.lt.u32 	%p51, %r218, 66;
	@%p51 bra 	$L__BB290_128;
$L__BB290_120:
	shr.u32 	%r50, %r218, 1;
	setp.ge.u32 	%p52, %r1, %r50;
	@%p52 bra 	$L__BB290_127;
	ld.shared.f32 	%f100, [%r5];
	abs.f32 	%f40, %f100;
	setp.num.f32 	%p53, %f40, %f40;
	@%p53 bra 	$L__BB290_124;
	shl.b32 	%r204, %r50, 2;
	add.s32 	%r205, %r5, %r204;
	ld.shared.f32 	%f7, [%r205];
	abs.f32 	%f42, %f7;
	setp.nan.f32 	%p54, %f42, %f42;
	mov.f32 	%f100, 0f00000000;
	@%p54 bra 	$L__BB290_126;
	mov.f32 	%f100, %f7;
	bra.uni 	$L__BB290_126;
$L__BB290_124:
	shl.b32 	%r206, %r50, 2;
	add.s32 	%r207, %r5, %r206;
	ld.shared.f32 	%f8, [%r207];
	abs.f32 	%f43, %f8;
	setp.nan.f32 	%p55, %f43, %f43;
	@%p55 bra 	$L__BB290_126;
	add.f32 	%f100, %f100, %f8;
$L__BB290_126:
	st.shared.f32 	[%r5], %f100;
$L__BB290_127:
	bar.sync 	0;
	setp.gt.u32 	%p56, %r218, 131;
	mov.u32 	%r218, %r50;
	@%p56 bra 	$L__BB290_120;
$L__BB290_128:
	setp.gt.u32 	%p57, %r1, 31;
	@%p57 bra 	$L__BB290_167;
	ld.volatile.shared.f32 	%f44, [%r5];
	abs.f32 	%f45, %f44;
	setp.num.f32 	%p58, %f45, %f45;
	@%p58 bra 	$L__BB290_132;
	ld.volatile.shared.f32 	%f47, [%r5+128];
	abs.f32 	%f48, %f47;
	setp.nan.f32 	%p59, %f48, %f48;
	mov.f32 	%f101, 0f00000000;
	@%p59 bra 	$L__BB290_135;
	ld.volatile.shared.f32 	%f101, [%r5+128];
	bra.uni 	$L__BB290_135;
$L__BB290_132:
	ld.volatile.shared.f32 	%f49, [%r5+128];
	abs.f32 	%f50, %f49;
	setp.num.f32 	%p60, %f50, %f50;
	@%p60 bra 	$L__BB290_134;
	ld.volatile.shared.f32 	%f101, [%r5];
	bra.uni 	$L__BB290_135;
$L__BB290_134:
	ld.volatile.shared.f32 	%f51, [%r5];
	ld.volatile.shared.f32 	%f52, [%r5+128];
	add.f32 	%f101, %f51, %f52;
$L__BB290_135:
	st.volatile.shared.f32 	[%r5], %f101;
	ld.volatile.shared.f32 	%f53, [%r5];
	abs.f32 	%f54, %f53;
	setp.num.f32 	%p61, %f54, %f54;
	@%p61 bra 	$L__BB290_138;
	ld.volatile.shared.f32 	%f56, [%r5+64];
	abs.f32 	%f57, %f56;
	setp.nan.f32 	%p62, %f57, %f57;
	mov.f32 	%f102, 0f00000000;
	@%p62 bra 	$L__BB290_141;
	ld.volatile.shared.f32 	%f102, [%r5+64];
	bra.uni 	$L__BB290_141;
$L__BB290_138:
	ld.volatile.shared.f32 	%f58, [%r5+64];
	abs.f32 	%f59, %f58;
	setp.num.f32 	%p63, %f59, %f59;
	@%p63 bra 	$L__BB290_140;
	ld.volatile.shared.f32 	%f102, [%r5];
	bra.uni 	$L__BB290_141;
$L__BB290_140:
	ld.volatile.shared.f32 	%f60, [%r5];
	ld.volatile.shared.f32 	%f61, [%r5+64];
	add.f32 	%f102, %f60, %f61;
$L__BB290_141:
	st.volatile.shared.f32 	[%r5], %f102;
	ld.volatile.shared.f32 	%f62, [%r5];
	abs.f32 	%f63, %f62;
	setp.num.f32 	%p64, %f63, %f63;
	@%p64 bra 	$L__BB290_144;
	ld.volatile.shared.f32 	%f65, [%r5+32];
	abs.f32 	%f66, %f65;
	setp.nan.f32 	%p65, %f66, %f66;
	mov.f32 	%f103, 0f00000000;
	@%p65 bra 	$L__BB290_147;
	ld.volatile.shared.f32 	%f103, [%r5+32];
	bra.uni 	$L__BB290_147;
$L__BB290_144:
	ld.volatile.shared.f32 	%f67, [%r5+32];
	abs.f32 	%f68, %f67;
	setp.num.f32 	%p66, %f68, %f68;
	@%p66 bra 	$L__BB290_146;
	ld.volatile.shared.f32 	%f103, [%r5];
	bra.uni 	$L__BB290_147;
$L__BB290_146:
	ld.volatile.shared.f32 	%f69, [%r5];
	ld.volatile.shared.f32 	%f70, [%r5+32];
	add.f32 	%f103, %f69, %f70;
$L__BB290_147:
	st.volatile.shared.f32 	[%r5], %f103;
	ld.volatile.shared.f32 	%f71, [%r5];
	abs.f32 	%f72, %f71;
	setp.num.f32 	%p67, %f72, %f72;
	@%p67 bra 	$L__BB290_150;
	ld.volatile.shared.f32 	%f74, [%r5+16];
	abs.f32 	%f75, %f74;
	setp.nan.f32 	%p68, %f75, %f75;
	mov.f32 	%f104, 0f00000000;
	@%p68 bra 	$L__BB290_153;
	ld.volatile.shared.f32 	%f104, [%r5+16];
	bra.uni 	$L__BB290_153;
$L__BB290_150:
	ld.volatile.shared.f32 	%f76, [%r5+16];
	abs.f32 	%f77, %f76;
	setp.num.f32 	%p69, %f77, %f77;
	@%p69 bra 	$L__BB290_152;
	ld.volatile.shared.f32 	%f104, [%r5];
	bra.uni 	$L__BB290_153;
$L__BB290_152:
	ld.volatile.shared.f32 	%f78, [%r5];
	ld.volatile.shared.f32 	%f79, [%r5+16];
	add.f32 	%f104, %f78, %f79;
$L__BB290_153:
	st.volatile.shared.f32 	[%r5], %f104;
	ld.volatile.shared.f32 	%f80, [%r5];
	abs.f32 	%f81, %f80;
	setp.num.f32 	%p70, %f81, %f81;
	@%p70 bra 	$L__BB290_156;
	ld.volatile.shared.f32 	%f83, [%r5+8];
	abs.f32 	%f84, %f83;
	setp.nan.f32 	%p71, %f84, %f84;
	mov.f32 	%f105, 0f00000000;
	@%p71 bra 	$L__BB290_159;
	ld.volatile.shared.f32 	%f105, [%r5+8];
	bra.uni 	$L__BB290_159;
$L__BB290_156:
	ld.volatile.shared.f32 	%f85, [%r5+8];
	abs.f32 	%f86, %f85;
	setp.num.f32 	%p72, %f86, %f86;
	@%p72 bra 	$L__BB290_158;
	ld.volatile.shared.f32 	%f105, [%r5];
	bra.uni 	$L__BB290_159;
$L__BB290_158:
	ld.volatile.shared.f32 	%f87, [%r5];
	ld.volatile.shared.f32 	%f88, [%r5+8];
	add.f32 	%f105, %f87, %f88;
$L__BB290_159:
	st.volatile.shared.f32 	[%r5], %f105;
	ld.volatile.shared.f32 	%f89, [%r5];
	abs.f32 	%f90, %f89;
	setp.num.f32 	%p73, %f90, %f90;
	@%p73 bra 	$L__BB290_162;
	ld.volatile.shared.f32 	%f92, [%r5+4];
	abs.f32 	%f93, %f92;
	setp.nan.f32 	%p74, %f93, %f93;
	mov.f32 	%f106, 0f00000000;
	@%p74 bra 	$L__BB290_165;
	ld.volatile.shared.f32 	%f106, [%r5+4];
	bra.uni 	$L__BB290_165;
$L__BB290_162:
	ld.volatile.shared.f32 	%f94, [%r5+4];
	abs.f32 	%f95, %f94;
	setp.num.f32 	%p75, %f95, %f95;
	@%p75 bra 	$L__BB290_164;
	ld.volatile.shared.f32 	%f106, [%r5];
	bra.uni 	$L__BB290_165;
$L__BB290_164:
	ld.volatile.shared.f32 	%f96, [%r5];
	ld.volatile.shared.f32 	%f97, [%r5+4];
	add.f32 	%f106, %f96, %f97;
$L__BB290_165:
	st.volatile.shared.f32 	[%r5], %f106;
	setp.ne.s32 	%p76, %r1, 0;
	@%p76 bra 	$L__BB290_167;
	ld.param.u64 	%rd488, [contiguous_nansum2_f32_param_0];
	ld.shared.f32 	%f98, [nansumsdata_f32];
	cvt.u64.u32 	%rd482, %r2;
	mov.u32 	%r208, %ctaid.y;
	cvt.u64.u32 	%rd483, %r208;
	mad.lo.s64 	%rd484, %rd265, %rd483, %rd482;
	cvta.to.global.u64 	%rd485, %rd488;
	shl.b64 	%rd486, %rd484, 2;
	add.s64 	%rd487, %rd485, %rd486;
	st.global.f32 	[%rd487], %f98;
$L__BB290_167:
	ret;

}
	// .globl	contiguous_nansum22_f32
.visible .entry contiguous_nansum22_f32(
	.param .u64 .ptr .align 1 contiguous_nansum22_f32_param_0,
	.param .u64 .ptr .align 1 contiguous_nansum22_f32_param_1,
	.param .u64 contiguous_nansum22_f32_param_2,
	.param .u64 contiguous_nansum22_f32_param_3
)
{
	.reg .pred 	%p<32>;
	.reg .b32 	%r<22>;
	.reg .b32 	%f<107>;
	.reg .b64 	%rd<30>;

	ld.param.u64 	%rd5, [contiguous_nansum22_f32_param_0];
	ld.param.u64 	%rd8, [contiguous_nansum22_f32_param_1];
	ld.param.u64 	%rd6, [contiguous_nansum22_f32_param_2];
	ld.param.u64 	%rd7, [contiguous_nansum22_f32_param_3];
	cvta.to.global.u64 	%rd1, %rd8;
	mov.u32 	%r1, %tid.x;
	mov.u32 	%r2, %ctaid.x;
	mov.u32 	%r21, %ntid.x;
	mul.lo.s32 	%r8, %r2, %r21;
	shl.b32 	%r9, %r8, 1;
	add.s32 	%r4, %r9, %r1;
	shl.b32 	%r10, %r1, 2;
	mov.u32 	%r11, nansumsdata_f32;
	add.s32 	%r5, %r11, %r10;
	mov.b32 	%r12, 0;
	st.shared.u32 	[%r5], %r12;
	add.s32 	%r13, %r4, %r21;
	cvt.u64.u32 	%rd2, %r13;
	setp.le.u64 	%p1, %rd6, %rd2;
	@%p1 bra 	$L__BB291_7;
	cvt.u64.u32 	%rd13, %r4;
	mov.u32 	%r15, %ctaid.y;
	cvt.u64.u32 	%rd14, %r15;
	mul.lo.s64 	%rd3, %rd6, %rd14;
	add.s64 	%rd15, %rd3, %rd13;
	shl.b64 	%rd16, %rd15, 2;
	add.s64 	%rd17, %rd1, %rd16;
	ld.global.f32 	%f99, [%rd17];
	abs.f32 	%f36, %f99;
	setp.num.f32 	%p3, %f36, %f36;
	@%p3 bra 	$L__BB291_4;
	add.s64 	%rd18, %rd3, %rd2;
	shl.b64 	%rd19, %rd18, 2;
	add.s64 	%rd20, %rd1, %rd19;
	ld.global.f32 	%f2, [%rd20];
	abs.f32 	%f38, %f2;
	setp.nan.f32 	%p4, %f38, %f38;
	mov.f32 	%f99, 0f00000000;
	@%p4 bra 	$L__BB291_6;
	mov.f32 	%f99, %f2;
	bra.uni 	$L__BB291_6;
$L__BB291_4:
	add.s64 	%rd21, %rd3, %rd2;
	shl.b64 	%rd22, %rd21, 2;
	add.s64 	%rd23, %rd1, %rd22;
	ld.global.f32 	%f3, [%rd23];
	abs.f32 	%f39, %f3;
	setp.nan.f32 	%p5, %f39, %f39;
	@%p5 bra 	$L__BB291_6;
	add.f32 	%f99, %f99, %f3;
$L__BB291_6:
	st.shared.f32 	[%r5], %f99;
	bra.uni 	$L__BB291_9;
$L__BB291_7:
	cvt.u64.u32 	%rd4, %r4;
	setp.le.u64 	%p2, %rd6, %rd4;
	@%p2 bra 	$L__BB291_9;
	mov.u32 	%r14, %ctaid.y;
	cvt.u64.u32 	%rd9, %r14;
	mad.lo.s64 	%rd10, %rd6, %rd9, %rd4;
	shl.b64 	%rd11, %rd10, 2;
	add.s64 	%rd12, %rd1, %rd11;
	ld.global.f32 	%f35, [%rd12];
	st.shared.f32 	[%r5], %f35;
$L__BB291_9:
	bar.sync 	0;
	setp.lt.u32 	%p6, %r21, 66;
	@%p6 bra 	$L__BB291_18;
$L__BB291_10:
	shr.u32 	%r7, %r21, 1;
	setp.ge.u32 	%p7, %r1, %r7;
	@%p7 bra 	$L__BB291_17;
	ld.shared.f32 	%f100, [%r5];
	abs.f32 	%f40, %f100;
	setp.num.f32 	%p8, %f40, %f40;
	@%p8 bra 	$L__BB291_14;
	shl.b32 	%r16, %r7, 2;
	add.s32 	%r17, %r5, %r16;
	ld.shared.f32 	%f7, [%r17];
	abs.f32 	%f42, %f7;
	setp.nan.f32 	%p9, %f42, %f42;
	mov.f32 	%f100, 0f00000000;
	@%p9 bra 	$L__BB291_16;
	mov.f32 	%f100, %f7;
	bra.uni 	$L__BB291_16;
$L__BB291_14:
	shl.b32 	%r18, %r7, 2;
	add.s32 	%r19, %r5, %r18;
	ld.shared.f32 	%f8, [%r19];
	abs.f32 	%f43, %f8;
	setp.nan.f32 	%p10, %f43, %f43;
	@%p10 bra 	$L__BB291_16;
	add.f32 	%f100, %f100, %f8;
$L__BB291_16:
	st.shared.f32 	[%r5], %f100;
$L__BB291_17:
	bar.sync 	0;
	setp.gt.u32 	%p11, %r21, 131;
	mov.u32 	%r21, %r7;
	@%p11 bra 	$L__BB291_10;
$L__BB291_18:
	setp.gt.u32 	%p12, %r1, 31;
	@%p12 bra 	$L__BB291_57;
	ld.volatile.shared.f32 	%f44, [%r5];
	abs.f32 	%f45, %f44;
	setp.num.f32 	%p13, %f45, %f45;
	@%p13 bra 	$L__BB291_22;
	ld.volatile.shared.f32 	%f47, [%r5+128];
	abs.f32 	%f48, %f47;
	setp.nan.f32 	%p14, %f48, %f48;
	mov.f32 	%f101, 0f00000000;
	@%p14 bra 	$L__BB291_25;
	ld.volatile.shared.f32 	%f101, [%r5+128];
	bra.uni 	$L__BB291_25;
$L__BB291_22:
	ld.volatile.shared.f32 	%f49, [%r5+128];
	abs.f32 	%f50, %f49;
	setp.num.f32 	%p15, %f50, %f50;
	@%p15 bra 	$L__BB291_24;
	ld.volatile.shared.f32 	%f101, [%r5];
	bra.uni 	$L__BB291_25;
$L__BB291_24:
	ld.volatile.shared.f32 	%f51, [%r5];
	ld.volatile.shared.f32 	%f52, [%r5+128];
	add.f32 	%f101, %f51, %f52;
$L__BB291_25:
	st.volatile.shared.f32 	[%r5], %f101;
	ld.volatile.shared.f32 	%f53, [%r5];
	abs.f32 	%f54, %f53;
	setp.num.f32 	%p16, %f54, %f54;
	@%p16 bra 	$L__BB291_28;
	ld.volatile.shared.f32 	%f56, [%r5+64];
	abs.f32 	%f57, %f56;
	setp.nan.f32 	%p17, %f57, %f57;
	mov.f32 	%f102, 0f00000000;
	@%p17 bra 	$L__BB291_31;
	ld.volatile.shared.f32 	%f102, [%r5+64];
	bra.uni 	$L__BB291_31;
$L__BB291_28:
	ld.volatile.shared.f32 	%f58, [%r5+64];
	abs.f32 	%f59, %f58;
	setp.num.f32 	%p18, %f59, %f59;
	@%p18 bra 	$L__BB291_30;
	ld.volatile.shared.f32 	%f102, [%r5];
	bra.uni 	$L__BB291_31;
$L__BB291_30:
	ld.volatile.shared.f32 	%f60, [%r5];
	ld.volatile.shared.f32 	%f61, [%r5+64];
	add.f32 	%f102, %f60, %f61;
$L__BB291_31:
	st.volatile.shared.f32 	[%r5], %f102;
	ld.volatile.shared.f32 	%f62, [%r5];
	abs.f32 	%f63, %f62;
	setp.num.f32 	%p19, %f63, %f63;
	@%p19 bra 	$L__BB291_34;
	ld.volatile.shared.f32 	%f65, [%r5+32];
	abs.f32 	%f66, %f65;
	setp.nan.f32 	%p20, %f66, %f66;
	mov.f32 	%f103, 0f00000000;
	@%p20 bra 	$L__BB291_37;
	ld.volatile.shared.f32 	%f103, [%r5+32];
	bra.uni 	$L__BB291_37;
$L__BB291_34:
	ld.volatile.shared.f32 	%f67, [%r5+32];
	abs.f32 	%f68, %f67;
	setp.num.f32 	%p21, %f68, %f68;
	@%p21 bra 	$L__BB291_36;
	ld.volatile.shared.f32 	%f103, [%r5];
	bra.uni 	$L__BB291_37;
$L__BB291_36:
	ld.volatile.shared.f32 	%f69, [%r5];
	ld.volatile.shared.f32 	%f70, [%r5+32];
	add.f32 	%f103, %f69, %f70;
$L__BB291_37:
	st.volatile.shared.f32 	[%r5], %f103;
	ld.volatile.shared.f32 	%f71, [%r5];
	abs.f32 	%f72, %f71;
	setp.num.f32 	%p22, %f72, %f72;
	@%p22 bra 	$L__BB291_40;
	ld.volatile.shared.f32 	%f74, [%r5+16];
	abs.f32 	%f75, %f74;
	setp.nan.f32 	%p23, %f75, %f75;
	mov.f32 	%f104, 0f00000000;
	@%p23 bra 	$L__BB291_43;
	ld.volatile.shared.f32 	%f104, [%r5+16];
	bra.uni 	$L__BB291_43;
$L__BB291_40:
	ld.volatile.shared.f32 	%f76, [%r5+16];
	abs.f32 	%f77, %f76;
	setp.num.f32 	%p24, %f77, %f77;
	@%p24 bra 	$L__BB291_42;
	ld.volatile.shared.f32 	%f104, [%r5];
	bra.uni 	$L__BB291_43;
$L__BB291_42:
	ld.volatile.shared.f32 	%f78, [%r5];
	ld.volatile.shared.f32 	%f79, [%r5+16];
	add.f32 	%f104, %f78, %f79;
$L__BB291_43:
	st.volatile.shared.f32 	[%r5], %f104;
	ld.volatile.shared.f32 	%f80, [%r5];
	abs.f32 	%f81, %f80;
	setp.num.f32 	%p25, %f81, %f81;
	@%p25 bra 	$L__BB291_46;
	ld.volatile.shared.f32 	%f83, [%r5+8];
	abs.f32 	%f84, %f83;
	setp.nan.f32 	%p26, %f84, %f84;
	mov.f32 	%f105, 0f00000000;
	@%p26 bra 	$L__BB291_49;
	ld.volatile.shared.f32 	%f105, [%r5+8];
	bra.uni 	$L__BB291_49;
$L__BB291_46:
	ld.volatile.shared.f32 	%f85, [%r5+8];
	abs.f32 	%f86, %f85;
	setp.num.f32 	%p27, %f86, %f86;
	@%p27 bra 	$L__BB291_48;
	ld.volatile.shared.f32 	%f105, [%r5];
	bra.uni 	$L__BB291_49;
$L__BB291_48:
	ld.volatile.shared.f32 	%f87, [%r5];
	ld.volatile.shared.f32 	%f88, [%r5+8];
	add.f32 	%f105, %f87, %f88;
$L__BB291_49:
	st.volatile.shared.f32 	[%r5], %f105;
	ld.volatile.shared.f32 	%f89, [%r5];
	abs.f32 	%f90, %f89;
	setp.num.f32 	%p28, %f90, %f90;
	@%p28 bra 	$L__BB291_52;
	ld.volatile.shared.f32 	%f92, [%r5+4];
	abs.f32 	%f93, %f92;
	setp.nan.f32 	%p29, %f93, %f93;
	mov.f32 	%f106, 0f00000000;
	@%p29 bra 	$L__BB291_55;
	ld.volatile.shared.f32 	%f106, [%r5+4];
	bra.uni 	$L__BB291_55;
$L__BB291_52:
	ld.volatile.shared.f32 	%f94, [%r5+4];
	abs.f32 	%f95, %f94;
	setp.num.f32 	%p30, %f95, %f95;
	@%p30 bra 	$L__BB291_54;
	ld.volatile.shared.f32 	%f106, [%r5];
	bra.uni 	$L__BB291_55;
$L__BB291_54:
	ld.volatile.shared.f32 	%f96, [%r5];
	ld.volatile.shared.f32 	%f97, [%r5+4];
	add.f32 	%f106, %f96, %f97;
$L__BB291_55:
	st.volatile.shared.f32 	[%r5], %f106;
	setp.ne.s32 	%p31, %r1, 0;
	@%p31 bra 	$L__BB291_57;
	ld.shared.f32 	%f98, [nansumsdata_f32];
	cvt.u64.u32 	%rd24, %r2;
	mov.u32 	%r20, %ctaid.y;
	cvt.u64.u32 	%rd25, %r20;
	mad.lo.s64 	%rd26, %rd7, %rd25, %rd24;
	cvta.to.global.u64 	%rd27, %rd5;
	shl.b64 	%rd28, %rd26, 2;
	add.s64 	%rd29, %rd27, %rd28;
	st.global.f32 	[%rd29], %f98;
$L__BB291_57:
	ret;

}
	// .globl	contiguous_nansum3_f32
.visible .entry contiguous_nansum3_f32(
	.param .u64 .ptr .align 1 contiguous_nansum3_f32_param_0,
	.param .u64 .ptr .align 1 contiguous_nansum3_f32_param_1,
	.param .u64 .ptr .align 1 contiguous_nansum3_f32_param_2,
	.param .u64 .ptr .align 1 contiguous_nansum3_f32_param_3,
	.param .u64 contiguous_nansum3_f32_param_4,
	.param .u64 contiguous_nansum3_f32_param_5,
	.param .u64 contiguous_nansum3_f32_param_6
)
{
	.reg .pred 	%p<49>;
	.reg .b32 	%r<188>;
	.reg .b32 	%f<62>;
	.reg .b64 	%rd<308>;

	ld.param.u64 	%rd144, [contiguous_nansum3_f32_param_0];
	ld.param.u64 	%rd145, [contiguous_nansum3_f32_param_1];
	ld.param.u64 	%rd148, [contiguous_nansum3_f32_param_2];
	ld.param.u64 	%rd149, [contiguous_nansum3_f32_param_3];
	ld.param.u64 	%rd146, [contiguous_nansum3_f32_param_4];
	ld.param.u64 	%rd147, [contiguous_nansum3_f32_param_5];
	ld.param.u64 	%rd150, [contiguous_nansum3_f32_param_6];
	cvta.to.global.u64 	%rd1, %rd149;
	cvta.to.global.u64 	%rd2, %rd148;
	mov.u32 	%r1, %tid.y;
	mov.u32 	%r2, %ntid.x;
	mov.u32 	%r3, %tid.x;
	mad.lo.s32 	%r65, %r1, %r2, %r3;
	mov.u32 	%r66, %ctaid.x;
	mad.lo.s32 	%r67, %r66, %r2, %r3;
	mov.u32 	%r4, %ctaid.y;
	mov.u32 	%r5, %ntid.y;
	mad.lo.s32 	%r68, %r4, %r5, %r1;
	shl.b32 	%r69, %r65, 2;
	mov.u32 	%r70, nansumsdata_f32;
	add.s32 	%r7, %r70, %r69;
	mov.b32 	%r71, 0;
	st.shared.u32 	[%r7], %r71;
	cvt.u64.u32 	%rd3, %r67;
	setp.le.u64 	%p1, %rd147, %rd3;
	cvt.u64.u32 	%rd152, %r68;
	setp.le.u64 	%p2, %rd150, %rd152;
	or.pred  	%p3, %p1, %p2;
	@%p3 bra 	$L__BB292_96;
	cvt.u32.u64 	%r72, %rd3;
	cvt.u32.u64 	%r73, %rd147;
	mad.lo.s32 	%r179, %r68, %r73, %r72;
	cvt.u32.u64 	%r9, %rd146;
	add.s32 	%r178, %r9, -1;
	setp.lt.s32 	%p4, %r178, 0;
	mov.b64 	%rd307, 0;
	@%p4 bra 	$L__BB292_59;
	setp.lt.u32 	%p5, %r178, 7;
	mov.b64 	%rd307, 0;
	@%p5 bra 	$L__BB292_30;
	add.s32 	%r174, %r9, -4;
	and.b32  	%r74, %r9, -8;
	neg.s32 	%r173, %r74;
	mov.b64 	%rd307, 0;
$L__BB292_4:
	.pragma "nounroll";
	add.s32 	%r16, %r174, 3;
	cvt.u64.u32 	%rd5, %r179;
	mul.wide.u32 	%rd157, %r16, 8;
	add.s64 	%rd158, %rd2, %rd157;
	ld.global.u64 	%rd6, [%rd158];
	and.b64  	%rd159, %rd6, -4294967296;
	setp.ne.s64 	%p6, %rd159, 0;
	@%p6 bra 	$L__BB292_6;
	cvt.u32.u64 	%r75, %rd6;
	cvt.u32.u64 	%r76, %rd5;
	div.u32 	%r77, %r76, %r75;
	mul.lo.s32 	%r78, %r77, %r75;
	sub.s32 	%r79, %r76, %r78;
	cvt.u64.u32 	%rd272, %r77;
	cvt.u64.u32 	%rd273, %r79;
	bra.uni 	$L__BB292_7;
$L__BB292_6:
	div.s64 	%rd272, %rd5, %rd6;
	mul.lo.s64 	%rd160, %rd272, %rd6;
	sub.s64 	%rd273, %rd5, %rd160;
$L__BB292_7:
	mul.wide.u32 	%rd161, %r16, 8;
	add.s64 	%rd162, %rd1, %rd161;
	ld.global.u64 	%rd163, [%rd162];
	mad.lo.s64 	%rd13, %rd163, %rd273, %rd307;
	add.s32 	%r17, %r174, 2;
	and.b64  	%rd14, %rd272, 4294967295;
	mul.wide.u32 	%rd164, %r17, 8;
	add.s64 	%rd165, %rd2, %rd164;
	ld.global.u64 	%rd15, [%rd165];
	and.b64  	%rd166, %rd15, -4294967296;
	setp.ne.s64 	%p7, %rd166, 0;
	@%p7 bra 	$L__BB292_9;
	cvt.u32.u64 	%r80, %rd15;
	cvt.u32.u64 	%r81, %rd14;
	div.u32 	%r82, %r81, %r80;
	mul.lo.s32 	%r83, %r82, %r80;
	sub.s32 	%r84, %r81, %r83;
	cvt.u64.u32 	%rd274, %r82;
	cvt.u64.u32 	%rd275, %r84;
	bra.uni 	$L__BB292_10;
$L__BB292_9:
	div.s64 	%rd274, %rd14, %rd15;
	mul.lo.s64 	%rd167, %rd274, %rd15;
	sub.s64 	%rd275, %rd14, %rd167;
$L__BB292_10:
	mul.wide.u32 	%rd168, %r17, 8;
	add.s64 	%rd169, %rd1, %rd168;
	ld.global.u64 	%rd170, [%rd169];
	mad.lo.s64 	%rd22, %rd170, %rd275, %rd13;
	add.s32 	%r18, %r174, 1;
	and.b64  	%rd23, %rd274, 4294967295;
	mul.wide.u32 	%rd171, %r18, 8;
	add.s64 	%rd172, %rd2, %rd171;
	ld.global.u64 	%rd24, [%rd172];
	and.b64  	%rd173, %rd24, -4294967296;
	setp.ne.s64 	%p8, %rd173, 0;
	@%p8 bra 	$L__BB292_12;
	cvt.u32.u64 	%r85, %rd24;
	cvt.u32.u64 	%r86, %rd23;
	div.u32 	%r87, %r86, %r85;
	mul.lo.s32 	%r88, %r87, %r85;
	sub.s32 	%r89, %r86, %r88;
	cvt.u64.u32 	%rd276, %r87;
	cvt.u64.u32 	%rd277, %r89;
	bra.uni 	$L__BB292_13;
$L__BB292_12:
	div.s64 	%rd276, %rd23, %rd24;
	mul.lo.s64 	%rd174, %rd276, %rd24;
	sub.s64 	%rd277, %rd23, %rd174;
$L__BB292_13:
	mul.wide.u32 	%rd175, %r18, 8;
	add.s64 	%rd176, %rd1, %rd175;
	ld.global.u64 	%rd177, [%rd176];
	mad.lo.s64 	%rd31, %rd177, %rd277, %rd22;
	and.b64  	%rd32, %rd276, 4294967295;
	mul.wide.u32 	%rd178, %r174, 8;
	add.s64 	%rd179, %rd2, %rd178;
	ld.global.u64 	%rd33, [%rd179];
	and.b64  	%rd180, %rd33, -4294967296;
	setp.ne.s64 	%p9, %rd180, 0;
	@%p9 bra 	$L__BB292_15;
	cvt.u32.u64 	%r90, %rd33;
	cvt.u32.u64 	%r91, %rd32;
	div.u32 	%r92, %r91, %r90;
	mul.lo.s32 	%r93, %r92, %r90;
	sub.s32 	%r94, %r91, %r93;
	cvt.u64.u32 	%rd278, %r92;
	cvt.u64.u32 	%rd279, %r94;
	bra.uni 	$L__BB292_16;
$L__BB292_15:
	div.s64 	%rd278, %rd32, %rd33;
	mul.lo.s64 	%rd181, %rd278, %rd33;
	sub.s64 	%rd279, %rd32, %rd181;
$L__BB292_16:
	mul.wide.u32 	%rd182, %r174, 8;
	add.s64 	%rd183, %rd1, %rd182;
	ld.global.u64 	%rd184, [%rd183];
	mad.lo.s64 	%rd40, %rd184, %rd279, %rd31;
	add.s32 	%r19, %r174, -1;
	and.b64  	%rd41, %rd278, 4294967295;
	mul.wide.u32 	%rd185, %r19, 8;
	add.s64 	%rd186, %rd2, %rd185;
	ld.global.u64 	%rd42, [%rd186];
	and.b64  	%rd187, %rd42, -4294967296;
	setp.ne.s64 	%p10, %rd187, 0;
	@%p10 bra 	$L__BB292_18;
	cvt.u32.u64 	%r95, %rd42;
	cvt.u32.u64 	%r96, %rd41;
	div.u32 	%r97, %r96, %r95;
	mul.lo.s32 	%r98, %r97, %r95;
	sub.s32 	%r99, %r96, %r98;
	cvt.u64.u32 	%rd280, %r97;
	cvt.u64.u32 	%rd281, %r99;
	bra.uni 	$L__BB292_19;
$L__BB292_18:
	div.s64 	%rd280, %rd41, %rd42;
	mul.lo.s64 	%rd188, %rd280, %rd42;
	sub.s64 	%rd281, %rd41, %rd188;
$L__BB292_19:
	mul.wide.u32 	%rd189, %r19, 8;
	add.s64 	%rd190, %rd1, %rd189;
	ld.global.u64 	%rd191, [%rd190];
	mad.lo.s64 	%rd49, %rd191, %rd281, %rd40;
	add.s32 	%r20, %r174, -2;
	and.b64  	%rd50, %rd280, 4294967295;
	mul.wide.u32 	%rd192, %r20, 8;
	add.s64 	%rd193, %rd2, %rd192;
	ld.global.u64 	%rd51, [%rd193];
	and.b64  	%rd194, %rd51, -4294967296;
	setp.ne.s64 	%p11, %rd194, 0;
	@%p11 bra 	$L__BB292_21;
	cvt.u32.u64 	%r100, %rd51;
	cvt.u32.u64 	%r101, %rd50;
	div.u32 	%r102, %r101, %r100;
	mul.lo.s32 	%r103, %r102, %r100;
	sub.s32 	%r104, %r101, %r103;
	cvt.u64.u32 	%rd282, %r102;
	cvt.u64.u32 	%rd283, %r104;
	bra.uni 	$L__BB292_22;
$L__BB292_21:
	div.s64 	%rd282, %rd50, %rd51;
	mul.lo.s64 	%rd195, %rd282, %rd51;
	sub.s64 	%rd283, %rd50, %rd195;
$L__BB292_22:
	mul.wide.u32 	%rd196, %r20, 8;
	add.s64 	%rd197, %rd1, %rd196;
	ld.global.u64 	%rd198, [%rd197];
	mad.lo.s64 	%rd58, %rd198, %rd283, %rd49;
	add.s32 	%r21, %r174, -3;
	and.b64  	%rd59, %rd282, 4294967295;
	mul.wide.u32 	%rd199, %r21, 8;
	add.s64 	%rd200, %rd2, %rd199;
	ld.global.u64 	%rd60, [%rd200];
	and.b64  	%rd201, %rd60, -4294967296;
	setp.ne.s64 	%p12, %rd201, 0;
	@%p12 bra 	$L__BB292_24;
	cvt.u32.u64 	%r105, %rd60;
	cvt.u32.u64 	%r106, %rd59;
	div.u32 	%r107, %r106, %r105;
	mul.lo.s32 	%r108, %r107, %r105;
	sub.s32 	%r109, %r106, %r108;
	cvt.u64.u32 	%rd284, %r107;
	cvt.u64.u32 	%rd285, %r109;
	bra.uni 	$L__BB292_25;
$L__BB292_24:
	div.s64 	%rd284, %rd59, %rd60;
	mul.lo.s64 	%rd202, %rd284, %rd60;
	sub.s64 	%rd285, %rd59, %rd202;
$L__BB292_25:
	mul.wide.u32 	%rd203, %r21, 8;
	add.s64 	%rd204, %rd1, %rd203;
	ld.global.u64 	%rd205, [%rd204];
	mad.lo.s64 	%rd67, %rd205, %rd285, %rd58;
	and.b64  	%rd68, %rd284, 4294967295;
	add.s32 	%r110, %r174, -4;
	mul.wide.u32 	%rd206, %r110, 8;
	add.s64 	%rd207, %rd2, %rd206;
	ld.global.u64 	%rd69, [%rd207];
	and.b64  	%rd208, %rd69, -4294967296;
	setp.ne.s64 	%p13, %rd208, 0;
	@%p13 bra 	$L__BB292_27;
	cvt.u32.u64 	%r111, %rd69;
	cvt.u32.u64 	%r112, %rd68;
	div.u32 	%r113, %r112, %r111;
	mul.lo.s32 	%r114, %r113, %r111;
	sub.s32 	%r115, %r112, %r114;
	cvt.u64.u32 	%rd286, %r113;
	cvt.u64.u32 	%rd287, %r115;
	bra.uni 	$L__BB292_28;
$L__BB292_27:
	div.s64 	%rd286, %rd68, %rd69;
	mul.lo.s64 	%rd209, %rd286, %rd69;
	sub.s64 	%rd287, %rd68, %rd209;
$L__BB292_28:
	mul.wide.u32 	%rd210, %r110, 8;
	add.s64 	%rd211, %rd1, %rd210;
	ld.global.u64 	%rd212, [%rd211];
	mad.lo.s64 	%rd307, %rd212, %rd287, %rd67;
	cvt.u32.u64 	%r179, %rd286;
	add.s32 	%r174, %r174, -8;
	add.s32 	%r173, %r173, 8;
	setp.ne.s32 	%p14, %r173, 0;
	@%p14 bra 	$L__BB292_4;
	add.s32 	%r178, %r174, 3;
$L__BB292_30:
	and.b32  	%r28, %r9, 7;
	setp.eq.s32 	%p15, %r28, 0;
	@%p15 bra 	$L__BB292_59;
	and.b32  	%r29, %r9, 3;
	setp.lt.u32 	%p16, %r28, 4;
	@%p16 bra 	$L__BB292_45;
	cvt.u64.u32 	%rd79, %r179;
	mul.wide.u32 	%rd214, %r178, 8;
	add.s64 	%rd215, %rd2, %rd214;
	ld.global.u64 	%rd80, [%rd215];
	and.b64  	%rd216, %rd80, -4294967296;
	setp.ne.s64 	%p17, %rd216, 0;
	@%p17 bra 	$L__BB292_34;
	cvt.u32.u64 	%r117, %rd80;
	cvt.u32.u64 	%r118, %rd79;
	div.u32 	%r119, %r118, %r117;
	mul.lo.s32 	%r120, %r119, %r117;
	sub.s32 	%r121, %r118, %r120;
	cvt.u64.u32 	%rd290, %r119;
	cvt.u64.u32 	%rd291, %r121;
	bra.uni 	$L__BB292_35;
$L__BB292_34:
	div.s64 	%rd290, %rd79, %rd80;
	mul.lo.s64 	%rd217, %rd290, %rd80;
	sub.s64 	%rd291, %rd79, %rd217;
$L__BB292_35:
	mul.wide.u32 	%rd218, %r178, 8;
	add.s64 	%rd219, %rd1, %rd218;
	ld.global.u64 	%rd220, [%rd219];
	mad.lo.s64 	%rd87, %rd220, %rd291, %rd307;
	add.s32 	%r30, %r178, -1;
	and.b64  	%rd88, %rd290, 4294967295;
	mul.wide.u32 	%rd221, %r30, 8;
	add.s64 	%rd222, %rd2, %rd221;
	ld.global.u64 	%rd89, [%rd222];
	and.b64  	%rd223, %rd89, -4294967296;
	setp.ne.s64 	%p18, %rd223, 0;
	@%p18 bra 	$L__BB292_37;
	cvt.u32.u64 	%r122, %rd89;
	cvt.u32.u64 	%r123, %rd88;
	div.u32 	%r124, %r123, %r122;
	mul.lo.s32 	%r125, %r124, %r122;
	sub.s32 	%r126, %r123, %r125;
	cvt.u64.u32 	%rd292, %r124;
	cvt.u64.u32 	%rd293, %r126;
	bra.uni 	$L__BB292_38;
$L__BB292_37:
	div.s64 	%rd292, %rd88, %rd89;
	mul.lo.s64 	%rd224, %rd292, %rd89;
	sub.s64 	%rd293, %rd88, %rd224;
$L__BB292_38:
	mul.wide.u32 	%rd225, %r30, 8;
	add.s64 	%rd226, %rd1, %rd225;
	ld.global.u64 	%rd227, [%rd226];
	mad.lo.s64 	%rd96, %rd227, %rd293, %rd87;
	add.s32 	%r31, %r178, -2;
	and.b64  	%rd97, %rd292, 4294967295;
	mul.wide.u32 	%rd228, %r31, 8;
	add.s64 	%rd229, %rd2, %rd228;
	ld.global.u64 	%rd98, [%rd229];
	and.b64  	%rd230, %rd98, -4294967296;
	setp.ne.s64 	%p19, %rd230, 0;
	@%p19 bra 	$L__BB292_40;
	cvt.u32.u64 	%r127, %rd98;
	cvt.u32.u64 	%r128, %rd97;
	div.u32 	%r129, %r128, %r127;
	mul.lo.s32 	%r130, %r129, %r127;
	sub.s32 	%r131, %r128, %r130;
	cvt.u64.u32 	%rd294, %r129;
	cvt.u64.u32 	%rd295, %r131;
	bra.uni 	$L__BB292_41;
$L__BB292_40:
	div.s64 	%rd294, %rd97, %rd98;
	mul.lo.s64 	%rd231, %rd294, %rd98;
	sub.s64 	%rd295, %rd97, %rd231;
$L__BB292_41:
	mul.wide.u32 	%rd232, %r31, 8;
	add.s64 	%rd233, %rd1, %rd232;
	ld.global.u64 	%rd234, [%rd233];
	mad.lo.s64 	%rd105, %rd234, %rd295, %rd96;
	add.s32 	%r32, %r178, -3;
	and.b64  	%rd106, %rd294, 4294967295;
	mul.wide.u32 	%rd235, %r32, 8;
	add.s64 	%rd236, %rd2, %rd235;
	ld.global.u64 	%rd107, [%rd236];
	and.b64  	%rd237, %rd107, -4294967296;
	setp.ne.s64 	%p20, %rd237, 0;
	@%p20 bra 	$L__BB292_43;
	cvt.u32.u64 	%r132, %rd107;
	cvt.u32.u64 	%r133, %rd106;
	div.u32 	%r134, %r133, %r132;
	mul.lo.s32 	%r135, %r134, %r132;
	sub.s32 	%r136, %r133, %r135;
	cvt.u64.u32 	%rd296, %r134;
	cvt.u64.u32 	%rd297, %r136;
	bra.uni 	$L__BB292_44;
$L__BB292_43:
	div.s64 	%rd296, %rd106, %rd107;
	mul.lo.s64 	%rd238, %rd296, %rd107;
	sub.s64 	%rd297, %rd106, %rd238;
$L__BB292_44:
	mul.wide.u32 	%rd239, %r32, 8;
	add.s64 	%rd240, %rd1, %rd239;
	ld.global.u64 	%rd241, [%rd240];
	mad.lo.s64 	%rd307, %rd241, %rd297, %rd105;
	cvt.u32.u64 	%r179, %rd296;
	add.s32 	%r178, %r178, -4;
$L__BB292_45:
	setp.eq.s32 	%p21, %r29, 0;
	@%p21 bra 	$L__BB292_59;
	setp.eq.s32 	%p22, %r29, 1;
	@%p22 bra 	$L__BB292_54;
	cvt.u64.u32 	%rd117, %r179;
	mul.wide.u32 	%rd243, %r178, 8;
	add.s64 	%rd244, %rd2, %rd243;
	ld.global.u64 	%rd118, [%rd244];
	and.b64  	%rd245, %rd118, -4294967296;
	setp.ne.s64 	%p23, %rd245, 0;
	@%p23 bra 	$L__BB292_49;
	cvt.u32.u64 	%r137, %rd118;
	cvt.u32.u64 	%r138, %rd117;
	div.u32 	%r139, %r138, %r137;
	mul.lo.s32 	%r140, %r139, %r137;
	sub.s32 	%r141, %r138, %r140;
	cvt.u64.u32 	%rd300, %r139;
	cvt.u64.u32 	%rd301, %r141;
	bra.uni 	$L__BB292_50;
$L__BB292_49:
	div.s64 	%rd300, %rd117, %rd118;
	mul.lo.s64 	%rd246, %rd300, %rd118;
	sub.s64 	%rd301, %rd117, %rd246;
$L__BB292_50:
	add.s64 	%rd248, %rd1, %rd243;
	ld.global.u64 	%rd249, [%rd248];
	mad.lo.s64 	%rd125, %rd249, %rd301, %rd307;
	add.s32 	%r37, %r178, -1;
	and.b64  	%rd126, %rd300, 4294967295;
	mul.wide.u32 	%rd250, %r37, 8;
	add.s64 	%rd251, %rd2, %rd250;
	ld.global.u64 	%rd127, [%rd251];
	and.b64  	%rd252, %rd127, -4294967296;
	setp.ne.s64 	%p24, %rd252, 0;
	@%p24 bra 	$L__BB292_52;
	cvt.u32.u64 	%r142, %rd127;
	cvt.u32.u64 	%r143, %rd126;
	div.u32 	%r144, %r143, %r142;
	mul.lo.s32 	%r145, %r144, %r142;
	sub.s32 	%r146, %r143, %r145;
	cvt.u64.u32 	%rd302, %r144;
	cvt.u64.u32 	%rd303, %r146;
	bra.uni 	$L__BB292_53;
$L__BB292_52:
	div.s64 	%rd302, %rd126, %rd127;
	mul.lo.s64 	%rd253, %rd302, %rd127;
	sub.s64 	%rd303, %rd126, %rd253;
$L__BB292_53:
	add.s64 	%rd255, %rd1, %rd250;
	ld.global.u64 	%rd256, [%rd255];
	mad.lo.s64 	%rd307, %rd256, %rd303, %rd125;
	cvt.u32.u64 	%r179, %rd302;
	add.s32 	%r178, %r178, -2;
$L__BB292_54:
	and.b32  	%r147, %r9, 1;
	setp.eq.b32 	%p25, %r147, 1;
	not.pred 	%p26, %p25;
	@%p26 bra 	$L__BB292_59;
	cvt.u64.u32 	%rd137, %r179;
	mul.wide.u32 	%rd257, %r178, 8;
	add.s64 	%rd258, %rd2, %rd257;
	ld.global.u64 	%rd138, [%rd258];
	and.b64  	%rd259, %rd138, -4294967296;
	setp.ne.s64 	%p27, %rd259, 0;
	@%p27 bra 	$L__BB292_57;
	cvt.u32.u64 	%r148, %rd138;
	cvt.u32.u64 	%r149, %rd137;
	rem.u32 	%r150, %r149, %r148;
	cvt.u64.u32 	%rd306, %r150;
	bra.uni 	$L__BB292_58;
$L__BB292_57:
	rem.s64 	%rd306, %rd137, %rd138;
$L__BB292_58:
	add.s64 	%rd261, %rd1, %rd257;
	ld.global.u64 	%rd262, [%rd261];
	mad.lo.s64 	%rd307, %rd262, %rd306, %rd307;
$L__BB292_59:
	cvta.to.global.u64 	%rd263, %rd145;
	shl.b64 	%rd264, %rd307, 2;
	add.s64 	%rd265, %rd263, %rd264;
	ld.global.f32 	%f29, [%rd265];
	st.shared.f32 	[%r7], %f29;
	bar.sync 	0;
	setp.ne.s32 	%p28, %r1, 0;
	@%p28 bra 	$L__BB292_96;
	setp.gt.u32 	%p29, %r5, 1;
	@%p29 bra 	$L__BB292_62;
	shl.b32 	%r151, %r3, 2;
	mov.u32 	%r152, nansumsdata_f32;
	add.s32 	%r153, %r152, %r151;
	ld.shared.f32 	%f55, [%r153];
	bra.uni 	$L__BB292_95;
$L__BB292_62:
	shl.b32 	%r155, %r3, 2;
	mov.u32 	%r156, nansumsdata_f32;
	add.s32 	%r42, %r156, %r155;
	ld.shared.f32 	%f55, [%r42];
	add.s32 	%r43, %r5, -1;
	add.s32 	%r157, %r5, -2;
	and.b32  	%r44, %r43, 3;
	setp.lt.u32 	%p30, %r157, 3;
	mov.b32 	%r185, 1;
	@%p30 bra 	$L__BB292_86;
	and.b32  	%r159, %r43, -4;
	neg.s32 	%r183, %r159;
	shl.b32 	%r46, %r2, 4;
	mul.lo.s32 	%r47, %r2, 12;
	shl.b32 	%r48, %r2, 2;
	shl.b32 	%r49, %r2, 3;
	mov.b32 	%r184, 0;
	mov.u32 	%r182, %r42;
$L__BB292_64:
	abs.f32 	%f31, %f55;
	setp.num.f32 	%p31, %f31, %f31;
	@%p31 bra 	$L__BB292_67;
	add.s32 	%r160, %r182, %r48;
	ld.shared.f32 	%f4, [%r160];
	abs.f32 	%f33, %f4;
	setp.nan.f32 	%p32, %f33, %f33;
	mov.f32 	%f55, 0f00000000;
	@%p32 bra 	$L__BB292_69;
	mov.f32 	%f55, %f4;
	bra.uni 	$L__BB292_69;
$L__BB292_67:
	add.s32 	%r161, %r182, %r48;
	ld.shared.f32 	%f5, [%r161];
	abs.f32 	%f34, %f5;
	setp.nan.f32 	%p33, %f34, %f34;
	@%p33 bra 	$L__BB292_69;
	add.f32 	%f55, %f55, %f5;
$L__BB292_69:
	abs.f32 	%f35, %f55;
	setp.num.f32 	%p34, %f35, %f35;
	@%p34 bra 	$L__BB292_72;
	add.s32 	%r162, %r182, %r49;
	ld.shared.f32 	%f8, [%r162];
	abs.f32 	%f37, %f8;
	setp.nan.f32 	%p35, %f37, %f37;
	mov.f32 	%f55, 0f00000000;
	@%p35 bra 	$L__BB292_74;
	mov.f32 	%f55, %f8;
	bra.uni 	$L__BB292_74;
$L__BB292_72:
	add.s32 	%r163, %r182, %r49;
	ld.shared.f32 	%f9, [%r163];
	abs.f32 	%f38, %f9;
	setp.nan.f32 	%p36, %f38, %f38;
	@%p36 bra 	$L__BB292_74;
	add.f32 	%f55, %f55, %f9;
$L__BB292_74:
	abs.f32 	%f39, %f55;
	setp.num.f32 	%p37, %f39, %f39;
	@%p37 bra 	$L__BB292_77;
	add.s32 	%r164, %r182, %r47;
	ld.shared.f32 	%f12, [%r164];
	abs.f32 	%f41, %f12;
	setp.nan.f32 	%p38, %f41, %f41;
	mov.f32 	%f55, 0f00000000;
	@%p38 bra 	$L__BB292_79;
	mov.f32 	%f55, %f12;
	bra.uni 	$L__BB292_79;
$L__BB292_77:
	add.s32 	%r165, %r182, %r47;
	ld.shared.f32 	%f13, [%r165];
	abs.f32 	%f42, %f13;
	setp.nan.f32 	%p39, %f42, %f42;
	@%p39 bra 	$L__BB292_79;
	add.f32 	%f55, %f55, %f13;
$L__BB292_79:
	abs.f32 	%f43, %f55;
	setp.num.f32 	%p40, %f43, %f43;
	@%p40 bra 	$L__BB292_82;
	add.s32 	%r166, %r182, %r46;
	ld.shared.f32 	%f16, [%r166];
	abs.f32 	%f45, %f16;
	setp.nan.f32 	%p41, %f45, %f45;
	mov.f32 	%f55, 0f00000000;
	@%p41 bra 	$L__BB292_84;
	mov.f32 	%f55, %f16;
	bra.uni 	$L__BB292_84;
$L__BB292_82:
	add.s32 	%r167, %r182, %r46;
	ld.shared.f32 	%f17, [%r167];
	abs.f32 	%f46, %f17;
	setp.nan.f32 	%p42, %f46, %f46;
	@%p42 bra 	$L__BB292_84;
	add.f32 	%f55, %f55, %f17;
$L__BB292_84:
	add.s32 	%r184, %r184, 4;
	add.s32 	%r183, %r183, 4;
	add.s32 	%r182, %r182, %r46;
	setp.ne.s32 	%p43, %r183, 0;
	@%p43 bra 	$L__BB292_64;
	add.s32 	%r185, %r184, 1;
$L__BB292_86:
	setp.eq.s32 	%p44, %r44, 0;
	@%p44 bra 	$L__BB292_94;
	mul.lo.s32 	%r168, %r2, %r185;
	shl.b32 	%r169, %r168, 2;
	add.s32 	%r171, %r169, %r155;
	add.s32 	%r187, %r156, %r171;
	shl.b32 	%r59, %r2, 2;
	neg.s32 	%r186, %r44;
$L__BB292_88:
	.pragma "nounroll";
	abs.f32 	%f47, %f55;
	setp.num.f32 	%p45, %f47, %f47;
	@%p45 bra 	$L__BB292_91;
	ld.shared.f32 	%f23, [%r187];
	abs.f32 	%f49, %f23;
	setp.nan.f32 	%p46, %f49, %f49;
	mov.f32 	%f55, 0f00000000;
	@%p46 bra 	$L__BB292_93;
	mov.f32 	%f55, %f23;
	bra.uni 	$L__BB292_93;
$L__BB292_91:
	ld.shared.f32 	%f24, [%r187];
	abs.f32 	%f50, %f24;
	setp.nan.f32 	%p47, %f50, %f50;
	@%p47 bra 	$L__BB292_93;
	add.f32 	%f55, %f55, %f24;
$L__BB292_93:
	add.s32 	%r187, %r187, %r59;
	add.s32 	%r186, %r186, 1;
	setp.ne.s32 	%p48, %r186, 0;
	@%p48 bra 	$L__BB292_88;
$L__BB292_94:
	st.shared.f32 	[%r42], %f55;
$L__BB292_95:
	cvt.u64.u32 	%rd266, %r4;
	mad.lo.s64 	%rd267, %rd147, %rd266, %rd3;
	cvta.to.global.u64 	%rd268, %rd144;
	shl.b64 	%rd269, %rd267, 2;
	add.s64 	%rd270, %rd268, %rd269;
	st.global.f32 	[%rd270], %f55;
$L__BB292_96:
	ret;

}
	// .globl	contiguous_nansum33_f32
.visible .entry contiguous_nansum33_f32(
	.param .u64 .ptr .align 1 contiguous_nansum33_f32_param_0,
	.param .u64 .ptr .align 1 contiguous_nansum33_f32_param_1,
	.param .u64 contiguous_nansum33_f32_param_2,
	.param .u64 contiguous_nansum33_f32_param_3,
	.param .u64 contiguous_nansum33_f32_param_4
)
{
	.reg .pred 	%p<25>;
	.reg .b32 	%r<69>;
	.reg .b32 	%f<62>;
	.reg .b64 	%rd<16>;

	ld.param.u64 	%rd2, [contiguous_nansum33_f32_param_0];
	ld.param.u64 	%rd3, [contiguous_nansum33_f32_param_1];
	ld.param.u64 	%rd4, [contiguous_nansum33_f32_param_3];
	ld.param.u64 	%rd5, [contiguous_nansum33_f32_param_4];
	mov.u32 	%r1, %tid.y;
	mov.u32 	%r2, %ntid.x;
	mov.u32 	%r3, %tid.x;
	mad.lo.s32 	%r31, %r1, %r2, %r3;
	mov.u32 	%r32, %ctaid.x;
	mad.lo.s32 	%r33, %r32, %r2, %r3;
	mov.u32 	%r4, %ctaid.y;
	mov.u32 	%r5, %ntid.y;
	mad.lo.s32 	%r34, %r4, %r5, %r1;
	shl.b32 	%r35, %r31, 2;
	mov.u32 	%r36, nansumsdata_f32;
	add.s32 	%r7, %r36, %r35;
	mov.b32 	%r37, 0;
	st.shared.u32 	[%r7], %r37;
	cvt.u64.u32 	%rd1, %r33;
	setp.le.u64 	%p1, %rd4, %rd1;
	cvt.u64.u32 	%rd7, %r34;
	setp.le.u64 	%p2, %rd5, %rd7;
	or.pred  	%p3, %p1, %p2;
	@%p3 bra 	$L__BB293_38;
	cvt.u32.u64 	%r38, %rd1;
	cvta.to.global.u64 	%rd8, %rd3;
	cvt.u32.u64 	%r39, %rd4;
	mad.lo.s32 	%r40, %r34, %r39, %r38;
	mul.wide.u32 	%rd9, %r40, 4;
	add.s64 	%rd10, %rd8, %rd9;
	ld.global.f32 	%f29, [%rd10];
	st.shared.f32 	[%r7], %f29;
	bar.sync 	0;
	setp.ne.s32 	%p4, %r1, 0;
	@%p4 bra 	$L__BB293_38;
	setp.gt.u32 	%p5, %r5, 1;
	@%p5 bra 	$L__BB293_4;
	shl.b32 	%r41, %r3, 2;
	add.s32 	%r43, %r36, %r41;
	ld.shared.f32 	%f55, [%r43];
	bra.uni 	$L__BB293_37;
$L__BB293_4:
	shl.b32 	%r45, %r3, 2;
	add.s32 	%r8, %r36, %r45;
	ld.shared.f32 	%f55, [%r8];
	add.s32 	%r9, %r5, -1;
	add.s32 	%r47, %r5, -2;
	and.b32  	%r10, %r9, 3;
	setp.lt.u32 	%p6, %r47, 3;
	mov.b32 	%r66, 1;
	@%p6 bra 	$L__BB293_28;
	and.b32  	%r49, %r9, -4;
	neg.s32 	%r64, %r49;
	shl.b32 	%r12, %r2, 4;
	mul.lo.s32 	%r13, %r2, 12;
	shl.b32 	%r14, %r2, 2;
	shl.b32 	%r15, %r2, 3;
	mov.b32 	%r65, 0;
	mov.u32 	%r63, %r8;
$L__BB293_6:
	abs.f32 	%f31, %f55;
	setp.num.f32 	%p7, %f31, %f31;
	@%p7 bra 	$L__BB293_9;
	add.s32 	%r50, %r63, %r14;
	ld.shared.f32 	%f4, [%r50];
	abs.f32 	%f33, %f4;
	setp.nan.f32 	%p8, %f33, %f33;
	mov.f32 	%f55, 0f00000000;
	@%p8 bra 	$L__BB293_11;
	mov.f32 	%f55, %f4;
	bra.uni 	$L__BB293_11;
$L__BB293_9:
	add.s32 	%r51, %r63, %r14;
	ld.shared.f32 	%f5, [%r51];
	abs.f32 	%f34, %f5;
	setp.nan.f32 	%p9, %f34, %f34;
	@%p9 bra 	$L__BB293_11;
	add.f32 	%f55, %f55, %f5;
$L__BB293_11:
	abs.f32 	%f35, %f55;
	setp.num.f32 	%p10, %f35, %f35;
	@%p10 bra 	$L__BB293_14;
	add.s32 	%r52, %r63, %r15;
	ld.shared.f32 	%f8, [%r52];
	abs.f32 	%f37, %f8;
	setp.nan.f32 	%p11, %f37, %f37;
	mov.f32 	%f55, 0f00000000;
	@%p11 bra 	$L__BB293_16;
	mov.f32 	%f55, %f8;
	bra.uni 	$L__BB293_16;
$L__BB293_14:
	add.s32 	%r53, %r63, %r15;
	ld.shared.f32 	%f9, [%r53];
	abs.f32 	%f38, %f9;
	setp.nan.f32 	%p12, %f38, %f38;
	@%p12 bra 	$L__BB293_16;
	add.f32 	%f55, %f55, %f9;
$L__BB293_16:
	abs.f32 	%f39, %f55;
	setp.num.f32 	%p13, %f39, %f39;
	@%p13 bra 	$L__BB293_19;
	add.s32 	%r54, %r63, %r13;
	ld.shared.f32 	%f12, [%r54];
	abs.f32 	%f41, %f12;
	setp.nan.f32 	%p14, %f41, %f41;
	mov.f32 	%f55, 0f00000000;
	@%p14 bra 	$L__BB293_21;
	mov.f32 	%f55, %f12;
	bra.uni 	$L__BB293_21;
$L__BB293_19:
	add.s32 	%r55, %r63, %r13;
	ld.shared.f32 	%f13, [%r55];
	abs.f32 	%f42, %f13;
	setp.nan.f32 	%p15, %f42, %f42;
	@%p15 bra 	$L__BB293_21;
	add.f32 	%f55, %f55, %f13;
$L__BB293_21:
	abs.f32 	%f43, %f55;
	setp.num.f32 	%p16, %f43, %f43;
	@%p16 bra 	$L__BB293_24;
	add.s32 	%r56, %r63, %r12;
	ld.shared.f32 	%f16, [%r56];
	abs.f32 	%f45, %f16;
	setp.nan.f32 	%p17, %f45, %f45;
	mov.f32 	%f55, 0f00000000;
	@%p17 bra 	$L__BB293_26;
	mov.f32 	%f55, %f16;
	bra.uni 	$L__BB293_26;
$L__BB293_24:
	add.s32 	%r57, %r63, %r12;
	ld.shared.f32 	%f17, [%r57];
	abs.f32 	%f46, %f17;
	setp.nan.f32 	%p18, %f46, %f46;
	@%p18 bra 	$L__BB293_26;
	add.f32 	%f55, %f55, %f17;
$L__BB293_26:
	add.s32 	%r65, %r65, 4;
	add.s32 	%r64, %r64, 4;
	add.s32 	%r63, %r63, %r12;
	setp.ne.s32 	%p19, %r64, 0;
	@%p19 bra 	$L__BB293_6;
	add.s32 	%r66, %r65, 1;
$L__BB293_28:
	setp.eq.s32 	%p20, %r10, 0;
	@%p20 bra 	$L__BB293_36;
	mul.lo.s32 	%r58, %r2, %r66;
	shl.b32 	%r59, %r58, 2;
	add.s32 	%r61, %r59, %r45;
	add.s32 	%r68, %r36, %r61;
	shl.b32 	%r25, %r2, 2;
	neg.s32 	%r67, %r10;
$L__BB293_30:
	.pragma "nounroll";
	abs.f32 	%f47, %f55;
	setp.num.f32 	%p21, %f47, %f47;
	@%p21 bra 	$L__BB293_33;
	ld.shared.f32 	%f23, [%r68];
	abs.f32 	%f49, %f23;
	setp.nan.f32 	%p22, %f49, %f49;
	mov.f32 	%f55, 0f00000000;
	@%p22 bra 	$L__BB293_35;
	mov.f32 	%f55, %f23;
	bra.uni 	$L__BB293_35;
$L__BB293_33:
	ld.shared.f32 	%f24, [%r68];
	abs.f32 	%f50, %f24;
	setp.nan.f32 	%p23, %f50, %f50;
	@%p23 bra 	$L__BB293_35;
	add.f32 	%f55, %f55, %f24;
$L__BB293_35:
	add.s32 	%r68, %r68, %r25;
	add.s32 	%r67, %r67, 1;
	setp.ne.s32 	%p24, %r67, 0;
	@%p24 bra 	$L__BB293_30;
$L__BB293_36:
	st.shared.f32 	[%r8], %f55;
$L__BB293_37:
	cvt.u64.u32 	%rd11, %r4;
	mad.lo.s64 	%rd12, %rd4, %rd11, %rd1;
	cvta.to.global.u64 	%rd13, %rd2;
	shl.b64 	%rd14, %rd12, 2;
	add.s64 	%rd15, %rd13, %rd14;
	st.global.f32 	[%rd15], %f55;
$L__BB293_38:
	ret;

}
	// .globl	contiguous_nansum_f64
.visible .entry contiguous_nansum_f64(
	.param .u64 .ptr .align 1 contiguous_nansum_f64_param_0,
	.param .u64 .ptr .align 1 contiguous_nansum_f64_param_1,
	.param .u64 contiguous_nansum_f64_param_2
)
{
	.reg .pred 	%p<32>;
	.reg .b32 	%r<18>;
	.reg .b64 	%rd<19>;
	.reg .b64 	%fd<83>;

	ld.param.u64 	%rd4, [contiguous_nansum_f64_param_0];
	ld.param.u64 	%rd6, [contiguous_nansum_f64_param_1];
	ld.param.u64 	%rd5, [contiguous_nansum_f64_param_2];
	cvta.to.global.u64 	%rd1, %rd6;
	mov.u32 	%r1, %tid.x;
	mov.u32 	%r2, %ctaid.x;
	mov.u32 	%r17, %ntid.x;
	mul.lo.s32 	%r8, %r2, %r17;
	shl.b32 	%r9, %r8, 1;
	add.s32 	%r4, %r9, %r1;
	shl.b32 	%r10, %r1, 3;
	mov.u32 	%r11, nansumsdata_f64;
	add.s32 	%r5, %r11, %r10;
	mov.b64 	%rd7, 0;
	st.shared.u64 	[%r5], %rd7;
	add.s32 	%r12, %r4, %r17;
	cvt.u64.u32 	%rd2, %r12;
	setp.le.u64 	%p1, %rd5, %rd2;
	@%p1 bra 	$L__BB294_7;
	mul.wide.u32 	%rd10, %r4, 8;
	add.s64 	%rd11, %rd1, %rd10;
	ld.global.f64 	%fd75, [%rd11];
	setp.num.f64 	%p3, %fd75, %fd75;
	@%p3 bra 	$L__BB294_4;
	shl.b64 	%rd12, %rd2, 3;
	add.s64 	%rd13, %rd1, %rd12;
	ld.global.f64 	%fd2, [%rd13];
	setp.nan.f64 	%p4, %fd2, %fd2;
	mov.f64 	%fd75, 0d0000000000000000;
	@%p4 bra 	$L__BB294_6;
	mov.f64 	%fd75, %fd2;
	bra.uni 	$L__BB294_6;
$L__BB294_4:
	shl.b64 	%rd14, %rd2, 3;
	add.s64 	%rd15, %rd1, %rd14;
	ld.global.f64 	%fd3, [%rd15];
	setp.nan.f64 	%p5, %fd3, %fd3;
	@%p5 bra 	$L__BB294_6;
	add.f64 	%fd75, %fd75, %fd3;
$L__BB294_6:
	st.shared.f64 	[%r5], %fd75;
	bra.uni 	$L__BB294_9;
$L__BB294_7:
	cvt.u64.u32 	%rd3, %r4;
	setp.le.u64 	%p2, %rd5, %rd3;
	@%p2 bra 	$L__BB294_9;
	shl.b64 	%rd8, %rd3, 3;
	add.s64 	%rd9, %rd1, %rd8;
	ld.global.f64 	%fd35, [%rd9];
	st.shared.f64 	[%r5], %fd35;
$L__BB294_9:
	bar.sync 	0;
	setp.lt.u32 	%p6, %r17, 66;
	@%p6 bra 	$L__BB294_18;
$L__BB294_10:
	shr.u32 	%r7, %r17, 1;
	setp.ge.u32 	%p7, %r1, %r7;
	@%p7 bra 	$L__BB294_17;
	ld.shared.f64 	%fd76, [%r5];
	setp.num.f64 	%p8, %fd76, %fd76;
	@%p8 bra 	$L__BB294_14;
	shl.b32 	%r13, %r7, 3;
	add.s32 	%r14, %r5, %r13;
	ld.shared.f64 	%fd7, [%r14];
	setp.nan.f64 	%p9, %fd7, %fd7;
	mov.f64 	%fd76, 0d0000000000000000;
	@%p9 bra 	$L__BB294_16;
	mov.f64 	%fd76, %fd7;
	bra.uni 	$L__BB294_16;
$L__BB294_14:
	shl.b32 	%r15, %r7, 3;
	add.s32 	%r16, %r5, %r15;
	ld.shared.f64 	%fd8, [%r16];
	setp.nan.f64 	%p10, %fd8, %fd8;
	@%p10 bra 	$L__BB294_16;
	add.f64 	%fd76, %fd76, %fd8;
$L__BB294_16:
	st.shared.f64 	[%r5], %fd76;
$L__BB294_17:
	bar.sync 	0;
	setp.gt.u32 	%p11, %r17, 131;
	mov.u32 	%r17, %r7;
	@%p11 bra 	$L__BB294_10;
$L__BB294_18:
	setp.gt.u32 	%p12, %r1, 31;
	@%p12 bra 	$L__BB294_57;
	ld.volatile.shared.f64 	%fd38, [%r5];
	setp.num.f64 	%p13, %fd38, %fd38;
	@%p13 bra 	$L__BB294_22;
	ld.volatile.shared.f64 	%fd40, [%r5+256];
	setp.nan.f64 	%p14, %fd40, %fd40;
	mov.f64 	%fd77, 0d0000000000000000;
	@%p14 bra 	$L__BB294_25;
	ld.volatile.shared.f64 	%fd77, [%r5+256];
	bra.uni 	$L__BB294_25;
$L__BB294_22:
	ld.volatile.shared.f64 	%fd41, [%r5+256];
	setp.num.f64 	%p15, %fd41, %fd41;
	@%p15 bra 	$L__BB294_24;
	ld.volatile.shared.f64 	%fd77, [%r5];
	bra.uni 	$L__BB294_25;
$L__BB294_24:
	ld.volatile.shared.f64 	%fd42, [%r5];
	ld.volatile.shared.f64 	%fd43, [%r5+256];
	add.f64 	%fd77, %fd42, %fd43;
$L__BB294_25:
	st.volatile.shared.f64 	[%r5], %fd77;
	ld.volatile.shared.f64 	%fd44, [%r5];
	setp.num.f64 	%p16, %fd44, %fd44;
	@%p16 bra 	$L__BB294_28;
	ld.volatile.shared.f64 	%fd46, [%r5+128];
	setp.nan.f64 	%p17, %fd46, %fd46;
	mov.f64 	%fd78, 0d0000000000000000;
	@%p17 bra 	$L__BB294_31;
	ld.volatile.shared.f64 	%fd78, [%r5+128];
	bra.uni 	$L__BB294_31;
$L__BB294_28:
	ld.volatile.shared.f64 	%fd47, [%r5+128];
	setp.num.f64 	%p18, %fd47, %fd47;
	@%p18 bra 	$L__BB294_30;
	ld.volatile.shared.f64 	%fd78, [%r5];
	bra.uni 	$L__BB294_31;
$L__BB294_30:
	ld.volatile.shared.f64 	%fd48, [%r5];
	ld.volatile.shared.f64 	%fd49, [%r5+128];
	add.f64 	%fd78, %fd48, %fd49;
$L__BB294_31:
	st.volatile.shared.f64 	[%r5], %fd78;
	ld.volatile.shared.f64 	%fd50, [%r5];
	setp.num.f64 	%p19, %fd50, %fd50;
	@%p19 bra 	$L__BB294_34;
	ld.volatile.shared.f64 	%fd52, [%r5+64];
	setp.nan.f64 	%p20, %fd52, %fd52;
	mov.f64 	%fd79, 0d0000000000000000;
	@%p20 bra 	$L__BB294_37;
	ld.volatile.shared.f64 	%fd79, [%r5+64];
	bra.uni 	$L__BB294_37;
$L__BB294_34:
	ld.volatile.shared.f64 	%fd53, [%r5+64];
	setp.num.f64 	%p21, %fd53, %fd53;
	@%p21 bra 	$L__BB294_36;
	ld.volatile.shared.f64 	%fd79, [%r5];
	bra.uni 	$L__BB294_37;
$L__BB294_36:
	ld.volatile.shared.f64 	%fd54, [%r5];
	ld.volatile.shared.f64 	%fd55, [%r5+64];
	add.f64 	%fd79, %fd54, %fd55;
$L__BB294_37:
	st.volatile.shared.f64 	[%r5], %fd79;
	ld.volatile.shared.f64 	%fd56, [%r5];
	setp.num.f64 	%p22, %fd56, %fd56;
	@%p22 bra 	$L__BB294_40;
	ld.volatile.shared.f64 	%fd58, [%r5+32];
	setp.nan.f64 	%p23, %fd58, %fd58;
	mov.f64 	%fd80, 0d0000000000000000;
	@%p23 bra 	$L__BB294_43;
	ld.volatile.shared.f64 	%fd80, [%r5+32];
	bra.uni 	$L__BB294_43;
$L__BB294_40:
	ld.volatile.shared.f64 	%fd59, [%r5+32];
	setp.num.f64 	%p24, %fd59, %fd59;
	@%p24 bra 	$L__BB294_42;
	ld.volatile.shared.f64 	%fd80, [%r5];
	bra.uni 	$L__BB294_43;
$L__BB294_42:
	ld.volatile.shared.f64 	%fd60, [%r5];
	ld.volatile.shared.f64 	%fd61, [%r5+32];
	add.f64 	%fd80, %fd60, %fd61;
$L__BB294_43:
	st.volatile.shared.f64 	[%r5], %fd80;
	ld.volatile.shared.f64 	%fd62, [%r5];
	setp.num.f64 	%p25, %fd62, %fd62;
	@%p25 bra 	$L__BB294_46;
	ld.volatile.shared.f64 	%fd64, [%r5+16];
	setp.nan.f64 	%p26, %fd64, %fd64;
	mov.f64 	%fd81, 0d0000000000000000;
	@%p26 bra 	$L__BB294_49;
	ld.volatile.shared.f64 	%fd81, [%r5+16];
	bra.uni 	$L__BB294_49;
$L__BB294_46:
	ld.volatile.shared.f64 	%fd65, [%r5+16];
	setp.num.f64 	%p27, %fd65, %fd65;
	@%p27 bra 	$L__BB294_48;
	ld.volatile.shared.f64 	%fd81, [%r5];
	bra.uni 	$L__BB294_49;
$L__BB294_48:
	ld.volatile.shared.f64 	%fd66, [%r5];
	ld.volatile.shared.f64 	%fd67, [%r5+16];
	add.f64 	%fd81, %fd66, %fd67;
$L__BB294_49:
	st.volatile.shared.f64 	[%r5], %fd81;
	ld.volatile.shared.f64 	%fd68, [%r5];
	setp.num.f64 	%p28, %fd68, %fd68;
	@%p28 bra 	$L__BB294_52;
	ld.volatile.shared.f64 	%fd70, [%r5+8];
	setp.nan.f64 	%p29, %fd70, %fd70;
	mov.f64 	%fd82, 0d0000000000000000;
	@%p29 bra 	$L__BB294_55;
	ld.volatile.shared.f64 	%fd82, [%r5+8];
	bra.uni 	$L__BB294_55;
$L__BB294_52:
	ld.volatile.shared.f64 	%fd71, [%r5+8];
	setp.num.f64 	%p30, %fd71, %fd71;
	@%p30 bra 	$L__BB294_54;
	ld.volatile.shared.f64 	%fd82, [%r5];
	bra.uni 	$L__BB294_55;
$L__BB294_54:
	ld.volatile.shared.f64 	%fd72, [%r5];
	ld.volatile.shared.f64 	%fd73, [%r5+8];
	add.f64 	%fd82, %fd72, %fd73;
$L__BB294_55:
	st.volatile.shared.f64 	[%r5], %fd82;
	setp.ne.s32 	%p31, %r1, 0;
	@%p31 bra 	$L__BB294_57;
	ld.shared.f64 	%fd74, [nansumsdata_f64];
	cvta.to.global.u64 	%rd16, %rd4;
	mul.wide.u32 	%rd17, %r2, 8;
	add.s64 	%rd18, %rd16, %rd17;
	st.global.f64 	[%rd18], %fd74;
$L__BB294_57:
	ret;

}
	// .globl	uncontiguous_nansum_f64
.visible .entry uncontiguous_nansum_f64(
	.param .u64 .ptr .align 1 uncontiguous_nansum_f64_param_0,
	.param .u64 .ptr .align 1 uncontiguous_nansum_f64_param_1,
	.param .u64 .ptr .align 1 uncontiguous_nansum_f64_param_2,
	.param .u64 .ptr .align 1 uncontiguous_nansum_f64_param_3,
	.param .u64 uncontiguous_nansum_f64_param_4,
	.param .u64 uncontiguous_nansum_f64_param_5
)
{
	.reg .pred 	%p<77>;
	.reg .b32 	%r<214>;
	.reg .b64 	%rd<561>;
	.reg .b64 	%fd<83>;

	ld.param.u64 	%rd260, [uncontiguous_nansum_f64_param_0];
	ld.param.u64 	%rd263, [uncontiguous_nansum_f64_param_1];
	ld.param.u64 	%rd264, [uncontiguous_nansum_f64_param_2];
	ld.param.u64 	%rd265, [uncontiguous_nansum_f64_param_3];
	ld.param.u64 	%rd261, [uncontiguous_nansum_f64_param_4];
	ld.param.u64 	%rd262, [uncontiguous_nansum_f64_param_5];
	cvta.to.global.u64 	%rd1, %rd265;
	cvta.to.global.u64 	%rd2, %rd264;
	cvta.to.global.u64 	%rd3, %rd263;
	mov.u32 	%r1, %tid.x;
	mov.u32 	%r2, %ctaid.x;
	mov.u32 	%r213, %ntid.x;
	mul.lo.s32 	%r52, %r2, %r213;
	shl.b32 	%r53, %r52, 1;
	add.s32 	%r4, %r53, %r1;
	shl.b32 	%r54, %r1, 3;
	mov.u32 	%r55, nansumsdata_f64;
	add.s32 	%r5, %r55, %r54;
	mov.b64 	%rd266, 0;
	st.shared.u64 	[%r5], %rd266;
	add.s32 	%r56, %r4, %r213;
	cvt.u64.u32 	%rd514, %r56;
	setp.le.u64 	%p1, %rd262, %rd514;
	@%p1 bra 	$L__BB295_59;
	cvt.u32.u64 	%r6, %rd261;
	add.s32 	%r207, %r6, -1;
	setp.lt.s32 	%p27, %r207, 0;
	mov.b64 	%rd518, 0;
	mov.u64 	%rd519, %rd518;
	@%p27 bra 	$L__BB295_53;
	cvt.u64.u32 	%rd515, %r4;
	setp.lt.u32 	%p28, %r207, 3;
	mov.b64 	%rd519, 0;
	mov.u64 	%rd518, %rd519;
	@%p28 bra 	$L__BB295_30;
	add.s32 	%r205, %r6, -2;
	and.b32  	%r132, %r6, -4;
	neg.s32 	%r204, %r132;
	mov.b64 	%rd519, 0;
$L__BB295_4:
	.pragma "nounroll";
	add.s32 	%r12, %r205, 1;
	mul.wide.u32 	%rd398, %r12, 8;
	add.s64 	%rd399, %rd2, %rd398;
	ld.global.u64 	%rd10, [%rd399];
	or.b64  	%rd400, %rd515, %rd10;
	and.b64  	%rd401, %rd400, -4294967296;
	setp.ne.s64 	%p29, %rd401, 0;
	@%p29 bra 	$L__BB295_6;
	cvt.u32.u64 	%r133, %rd10;
	cvt.u32.u64 	%r134, %rd515;
	div.u32 	%r135, %r134, %r133;
	mul.lo.s32 	%r136, %r135, %r133;
	sub.s32 	%r137, %r134, %r136;
	cvt.u64.u32 	%rd480, %r135;
	cvt.u64.u32 	%rd481, %r137;
	bra.uni 	$L__BB295_7;
$L__BB295_6:
	div.s64 	%rd480, %rd515, %rd10;
	mul.lo.s64 	%rd402, %rd480, %rd10;
	sub.s64 	%rd481, %rd515, %rd402;
$L__BB295_7:
	mul.wide.u32 	%rd403, %r12, 8;
	add.s64 	%rd404, %rd1, %rd403;
	ld.global.u64 	%rd17, [%rd404];
	mad.lo.s64 	%rd18, %rd17, %rd481, %rd518;
	or.b64  	%rd405, %rd514, %rd10;
	and.b64  	%rd406, %rd405, -4294967296;
	setp.ne.s64 	%p30, %rd406, 0;
	@%p30 bra 	$L__BB295_9;
	cvt.u32.u64 	%r138, %rd10;
	cvt.u32.u64 	%r139, %rd514;
	div.u32 	%r140, %r139, %r138;
	mul.lo.s32 	%r141, %r140, %r138;
	sub.s32 	%r142, %r139, %r141;
	cvt.u64.u32 	%rd482, %r140;
	cvt.u64.u32 	%rd483, %r142;
	bra.uni 	$L__BB295_10;
$L__BB295_9:
	div.s64 	%rd482, %rd514, %rd10;
	mul.lo.s64 	%rd407, %rd482, %rd10;
	sub.s64 	%rd483, %rd514, %rd407;
$L__BB295_10:
	mad.lo.s64 	%rd25, %rd483, %rd17, %rd519;
	add.s32 	%r13, %r205, -2;
	mul.wide.u32 	%rd408, %r205, 8;
	add.s64 	%rd409, %rd2, %rd408;
	ld.global.u64 	%rd26, [%rd409];
	or.b64  	%rd410, %rd480, %rd26;
	and.b64  	%rd411, %rd410, -4294967296;
	setp.ne.s64 	%p31, %rd411, 0;
	@%p31 bra 	$L__BB295_12;
	cvt.u32.u64 	%r143, %rd26;
	cvt.u32.u64 	%r144, %rd480;
	div.u32 	%r145, %r144, %r143;
	mul.lo.s32 	%r146, %r145, %r143;
	sub.s32 	%r147, %r144, %r146;
	cvt.u64.u32 	%rd484, %r145;
	cvt.u64.u32 	%rd485, %r147;
	bra.uni 	$L__BB295_13;
$L__BB295_12:
	div.s64 	%rd484, %rd480, %rd26;
	mul.lo.s64 	%rd412, %rd484, %rd26;
	sub.s64 	%rd485, %rd480, %rd412;
$L__BB295_13:
	mul.wide.u32 	%rd413, %r205, 8;
	add.s64 	%rd414, %rd1, %rd413;
	ld.global.u64 	%rd33, [%rd414];
	mad.lo.s64 	%rd34, %rd33, %rd485, %rd18;
	or.b64  	%rd415, %rd482, %rd26;
	and.b64  	%rd416, %rd415, -4294967296;
	setp.ne.s64 	%p32, %rd416, 0;
	@%p32 bra 	$L__BB295_15;
	cvt.u32.u64 	%r148, %rd26;
	cvt.u32.u64 	%r149, %rd482;
	div.u32 	%r150, %r149, %r148;
	mul.lo.s32 	%r151, %r150, %r148;
	sub.s32 	%r152, %r149, %r151;
	cvt.u64.u32 	%rd486, %r150;
	cvt.u64.u32 	%rd487, %r152;
	bra.uni 	$L__BB295_16;
$L__BB295_15:
	div.s64 	%rd486, %rd482, %rd26;
	mul.lo.s64 	%rd417, %rd486, %rd26;
	sub.s64 	%rd487, %rd482, %rd417;
$L__BB295_16:
	mad.lo.s64 	%rd41, %rd487, %rd33, %rd25;
	add.s32 	%r14, %r205, -1;
	mul.wide.u32 	%rd418, %r14, 8;
	add.s64 	%rd419, %rd2, %rd418;
	ld.global.u64 	%rd42, [%rd419];
	or.b64  	%rd420, %rd484, %rd42;
	and.b64  	%rd421, %rd420, -4294967296;
	setp.ne.s64 	%p33, %rd421, 0;
	@%p33 bra 	$L__BB295_18;
	cvt.u32.u64 	%r153, %rd42;
	cvt.u32.u64 	%r154, %rd484;
	div.u32 	%r155, %r154, %r153;
	mul.lo.s32 	%r156, %r155, %r153;
	sub.s32 	%r157, %r154, %r156;
	cvt.u64.u32 	%rd488, %r155;
	cvt.u64.u32 	%rd489, %r157;
	bra.uni 	$L__BB295_19;
$L__BB295_18:
	div.s64 	%rd488, %rd484, %rd42;
	mul.lo.s64 	%rd422, %rd488, %rd42;
	sub.s64 	%rd489, %rd484, %rd422;
$L__BB295_19:
	mul.wide.u32 	%rd423, %r14, 8;
	add.s64 	%rd424, %rd1, %rd423;
	ld.global.u64 	%rd49, [%rd424];
	mad.lo.s64 	%rd50, %rd49, %rd489, %rd34;
	or.b64  	%rd425, %rd486, %rd42;
	and.b64  	%rd426, %rd425, -4294967296;
	setp.ne.s64 	%p34, %rd426, 0;
	@%p34 bra 	$L__BB295_21;
	cvt.u32.u64 	%r158, %rd42;
	cvt.u32.u64 	%r159, %rd486;
	div.u32 	%r160, %r159, %r158;
	mul.lo.s32 	%r161, %r160, %r158;
	sub.s32 	%r162, %r159, %r161;
	cvt.u64.u32 	%rd490, %r160;
	cvt.u64.u32 	%rd491, %r162;
	bra.uni 	$L__BB295_22;
$L__BB295_21:
	div.s64 	%rd490, %rd486, %rd42;
	mul.lo.s64 	%rd427, %rd490, %rd42;
	sub.s64 	%rd491, %rd486, %rd427;
$L__BB295_22:
	mad.lo.s64 	%rd57, %rd491, %rd49, %rd41;
	mul.wide.u32 	%rd428, %r13, 8;
	add.s64 	%rd429, %rd2, %rd428;
	ld.global.u64 	%rd58, [%rd429];
	or.b64  	%rd430, %rd488, %rd58;
	and.b64  	%rd431, %rd430, -4294967296;
	setp.ne.s64 	%p35, %rd431, 0;
	@%p35 bra 	$L__BB295_24;
	cvt.u32.u64 	%r163, %rd58;
	cvt.u32.u64 	%r164, %rd488;
	div.u32 	%r165, %r164, %r163;
	mul.lo.s32 	%r166, %r165, %r163;
	sub.s32 	%r167, %r164, %r166;
	cvt.u64.u32 	%rd515, %r165;
	cvt.u64.u32 	%rd493, %r167;
	bra.uni 	$L__BB295_25;
$L__BB295_24:
	div.s64 	%rd515, %rd488, %rd58;
	mul.lo.s64 	%rd432, %rd515, %rd58;
	sub.s64 	%rd493, %rd488, %rd432;
$L__BB295_25:
	mul.wide.u32 	%rd433, %r13, 8;
	add.s64 	%rd434, %rd1, %rd433;
	ld.global.u64 	%rd65, [%rd434];
	mad.lo.s64 	%rd518, %rd65, %rd493, %rd50;
	or.b64  	%rd435, %rd490, %rd58;
	and.b64  	%rd436, %rd435, -4294967296;
	setp.ne.s64 	%p36, %rd436, 0;
	@%p36 bra 	$L__BB295_27;
	cvt.u32.u64 	%r168, %rd58;
	cvt.u32.u64 	%r169, %rd490;
	div.u32 	%r170, %r169, %r168;
	mul.lo.s32 	%r171, %r170, %r168;
	sub.s32 	%r172, %r169, %r171;
	cvt.u64.u32 	%rd514, %r170;
	cvt.u64.u32 	%rd495, %r172;
	bra.uni 	$L__BB295_28;
$L__BB295_27:
	div.s64 	%rd514, %rd490, %rd58;
	mul.lo.s64 	%rd437, %rd514, %rd58;
	sub.s64 	%rd495, %rd490, %rd437;
$L__BB295_28:
	mad.lo.s64 	%rd519, %rd495, %rd65, %rd57;
	add.s32 	%r205, %r205, -4;
	add.s32 	%r204, %r204, 4;
	setp.ne.s32 	%p37, %r204, 0;
	@%p37 bra 	$L__BB295_4;
	add.s32 	%r207, %r205, 1;
$L__BB295_30:
	and.b32  	%r19, %r6, 3;
	setp.eq.s32 	%p38, %r19, 0;
	@%p38 bra 	$L__BB295_53;
	setp.eq.s32 	%p39, %r19, 1;
	@%p39 bra 	$L__BB295_45;
	mul.wide.u32 	%rd439, %r207, 8;
	add.s64 	%rd440, %rd2, %rd439;
	ld.global.u64 	%rd80, [%rd440];
	or.b64  	%rd441, %rd515, %rd80;
	and.b64  	%rd442, %rd441, -4294967296;
	setp.ne.s64 	%p40, %rd442, 0;
	@%p40 bra 	$L__BB295_34;
	cvt.u32.u64 	%r173, %rd80;
	cvt.u32.u64 	%r174, %rd515;
	div.u32 	%r175, %r174, %r173;
	mul.lo.s32 	%r176, %r175, %r173;
	sub.s32 	%r177, %r174, %r176;
	cvt.u64.u32 	%rd502, %r175;
	cvt.u64.u32 	%rd503, %r177;
	bra.uni 	$L__BB295_35;
$L__BB295_34:
	div.s64 	%rd502, %rd515, %rd80;
	mul.lo.s64 	%rd443, %rd502, %rd80;
	sub.s64 	%rd503, %rd515, %rd443;
$L__BB295_35:
	add.s64 	%rd445, %rd1, %rd439;
	ld.global.u64 	%rd87, [%rd445];
	mad.lo.s64 	%rd88, %rd87, %rd503, %rd518;
	or.b64  	%rd446, %rd514, %rd80;
	and.b64  	%rd447, %rd446, -4294967296;
	setp.ne.s64 	%p41, %rd447, 0;
	@%p41 bra 	$L__BB295_37;
	cvt.u32.u64 	%r178, %rd80;
	cvt.u32.u64 	%r179, %rd514;
	div.u32 	%r180, %r179, %r178;
	mul.lo.s32 	%r181, %r180, %r178;
	sub.s32 	%r182, %r179, %r181;
	cvt.u64.u32 	%rd504, %r180;
	cvt.u64.u32 	%rd505, %r182;
	bra.uni 	$L__BB295_38;
$L__BB295_37:
	div.s64 	%rd504, %rd514, %rd80;
	mul.lo.s64 	%rd448, %rd504, %rd80;
	sub.s64 	%rd505, %rd514, %rd448;
$L__BB295_38:
	mad.lo.s64 	%rd95, %rd505, %rd87, %rd519;
	add.s32 	%r20, %r207, -1;
	mul.wide.u32 	%rd449, %r20, 8;
	add.s64 	%rd450, %rd2, %rd449;
	ld.global.u64 	%rd96, [%rd450];
	or.b64  	%rd451, %rd502, %rd96;
	and.b64  	%rd452, %rd451, -4294967296;
	setp.ne.s64 	%p42, %rd452, 0;
	@%p42 bra 	$L__BB295_40;
	cvt.u32.u64 	%r183, %rd96;
	cvt.u32.u64 	%r184, %rd502;
	div.u32 	%r185, %r184, %r183;
	mul.lo.s32 	%r186, %r185, %r183;
	sub.s32 	%r187, %r184, %r186;
	cvt.u64.u32 	%rd515, %r185;
	cvt.u64.u32 	%rd507, %r187;
	bra.uni 	$L__BB295_41;
$L__BB295_40:
	div.s64 	%rd515, %rd502, %rd96;
	mul.lo.s64 	%rd453, %rd515, %rd96;
	sub.s64 	%rd507, %rd502, %rd453;
$L__BB295_41:
	add.s64 	%rd455, %rd1, %rd449;
	ld.global.u64 	%rd103, [%rd455];
	mad.lo.s64 	%rd518, %rd103, %rd507, %rd88;
	or.b64  	%rd456, %rd504, %rd96;
	and.b64  	%rd457, %rd456, -4294967296;
	setp.ne.s64 	%p43, %rd457, 0;
	@%p43 bra 	$L__BB295_43;
	cvt.u32.u64 	%r188, %rd96;
	cvt.u32.u64 	%r189, %rd504;
	div.u32 	%r190, %r189, %r188;
	mul.lo.s32 	%r191, %r190, %r188;
	sub.s32 	%r192, %r189, %r191;
	cvt.u64.u32 	%rd514, %r190;
	cvt.u64.u32 	%rd509, %r192;
	bra.uni 	$L__BB295_44;
$L__BB295_43:
	div.s64 	%rd514, %rd504, %rd96;
	mul.lo.s64 	%rd458, %rd514, %rd96;
	sub.s64 	%rd509, %rd504, %rd458;
$L__BB295_44:
	mad.lo.s64 	%rd519, %rd509, %rd103, %rd95;
	add.s32 	%r207, %r207, -2;
$L__BB295_45:
	and.b32  	%r193, %r6, 1;
	setp.eq.b32 	%p44, %r193, 1;
	not.pred 	%p45, %p44;
	@%p45 bra 	$L__BB295_53;
	mul.wide.u32 	%rd459, %r207, 8;
	add.s64 	%rd460, %rd2, %rd459;
	ld.global.u64 	%rd118, [%rd460];
	or.b64  	%rd461, %rd515, %rd118;
	and.b64  	%rd462, %rd461, -4294967296;
	setp.ne.s64 	%p46, %rd462, 0;
	@%p46 bra 	$L__BB295_48;
	cvt.u32.u64 	%r194, %rd118;
	cvt.u32.u64 	%r195, %rd515;
	rem.u32 	%r196, %r195, %r194;
	cvt.u64.u32 	%rd516, %r196;
	bra.uni 	$L__BB295_49;
$L__BB295_48:
	rem.s64 	%rd516, %rd515, %rd118;
$L__BB295_49:
	add.s64 	%rd464, %rd1, %rd459;
	ld.global.u64 	%rd122, [%rd464];
	mad.lo.s64 	%rd518, %rd122, %rd516, %rd518;
	or.b64  	%rd465, %rd514, %rd118;
	and.b64  	%rd466, %rd465, -4294967296;
	setp.ne.s64 	%p47, %rd466, 0;
	@%p47 bra 	$L__BB295_51;
	cvt.u32.u64 	%r197, %rd118;
	cvt.u32.u64 	%r198, %rd514;
	rem.u32 	%r199, %r198, %r197;
	cvt.u64.u32 	%rd517, %r199;
	bra.uni 	$L__BB295_52;
$L__BB295_51:
	rem.s64 	%rd517, %rd514, %rd118;
$L__BB295_52:
	mad.lo.s64 	%rd519, %rd517, %rd122, %rd519;
$L__BB295_53:
	shl.b64 	%rd467, %rd518, 3;
	add.s64 	%rd468, %rd3, %rd467;
	ld.global.f64 	%fd75, [%rd468];
	setp.num.f64 	%p48, %fd75, %fd75;
	@%p48 bra 	$L__BB295_56;
	shl.b64 	%rd469, %rd519, 3;
	add.s64 	%rd470, %rd3, %rd469;
	ld.global.f64 	%fd2, [%rd470];
	setp.nan.f64 	%p49, %fd2, %fd2;
	mov.f64 	%fd75, 0d0000000000000000;
	@%p49 bra 	$L__BB295_58;
	mov.f64 	%fd75, %fd2;
	bra.uni 	$L__BB295_58;
$L__BB295_56:
	shl.b64 	%rd471, %rd519, 3;
	add.s64 	%rd472, %rd3, %rd471;
	ld.global.f64 	%fd3, [%rd472];
	setp.nan.f64 	%p50, %fd3, %fd3;
	@%p50 bra 	$L__BB295_58;
	add.f64 	%fd75, %fd75, %fd3;
$L__BB295_58:
	st.shared.f64 	[%r5], %fd75;
	bra.uni 	$L__BB295_119;
$L__BB295_59:
	cvt.u64.u32 	%rd551, %r4;
	setp.le.u64 	%p2, %rd262, %rd551;
	@%p2 bra 	$L__BB295_119;
	cvt.u32.u64 	%r23, %rd261;
	add.s32 	%r211, %r23, -1;
	setp.lt.s32 	%p3, %r211, 0;
	mov.b64 	%rd560, 0;
	@%p3 bra 	$L__BB295_118;
	and.b32  	%r25, %r23, 7;
	setp.lt.u32 	%p4, %r211, 7;
	mov.b64 	%rd560, 0;
	@%p4 bra 	$L__BB295_89;
	add.s32 	%r209, %r23, -4;
	and.b32  	%r57, %r23, -8;
	neg.s32 	%r208, %r57;
	mov.b64 	%rd560, 0;
$L__BB295_63:
	.pragma "nounroll";
	add.s32 	%r30, %r209, 3;
	mul.wide.u32 	%rd271, %r30, 8;
	add.s64 	%rd272, %rd2, %rd271;
	ld.global.u64 	%rd133, [%rd272];
	or.b64  	%rd273, %rd551, %rd133;
	and.b64  	%rd274, %rd273, -4294967296;
	setp.ne.s64 	%p5, %rd274, 0;
	@%p5 bra 	$L__BB295_65;
	cvt.u32.u64 	%r58, %rd133;
	cvt.u32.u64 	%r59, %rd551;
	div.u32 	%r60, %r59, %r58;
	mul.lo.s32 	%r61, %r60, %r58;
	sub.s32 	%r62, %r59, %r61;
	cvt.u64.u32 	%rd522, %r60;
	cvt.u64.u32 	%rd523, %r62;
	bra.uni 	$L__BB295_66;
$L__BB295_65:
	div.s64 	%rd522, %rd551, %rd133;
	mul.lo.s64 	%rd275, %rd522, %rd133;
	sub.s64 	%rd523, %rd551, %rd275;
$L__BB295_66:
	add.s64 	%rd277, %rd1, %rd271;
	ld.global.u64 	%rd278, [%rd277];
	mad.lo.s64 	%rd140, %rd278, %rd523, %rd560;
	add.s32 	%r31, %r209, 2;
	mul.wide.u32 	%rd279, %r31, 8;
	add.s64 	%rd280, %rd2, %rd279;
	ld.global.u64 	%rd141, [%rd280];
	or.b64  	%rd281, %rd522, %rd141;
	and.b64  	%rd282, %rd281, -4294967296;
	setp.ne.s64 	%p6, %rd282, 0;
	@%p6 bra 	$L__BB295_68;
	cvt.u32.u64 	%r63, %rd141;
	cvt.u32.u64 	%r64, %rd522;
	div.u32 	%r65, %r64, %r63;
	mul.lo.s32 	%r66, %r65, %r63;
	sub.s32 	%r67, %r64, %r66;
	cvt.u64.u32 	%rd524, %r65;
	cvt.u64.u32 	%rd525, %r67;
	bra.uni 	$L__BB295_69;
$L__BB295_68:
	div.s64 	%rd524, %rd522, %rd141;
	mul.lo.s64 	%rd283, %rd524, %rd141;
	sub.s64 	%rd525, %rd522, %rd283;
$L__BB295_69:
	add.s64 	%rd285, %rd1, %rd279;
	ld.global.u64 	%rd286, [%rd285];
	mad.lo.s64 	%rd148, %rd286, %rd525, %rd140;
	add.s32 	%r32, %r209, 1;
	mul.wide.u32 	%rd287, %r32, 8;
	add.s64 	%rd288, %rd2, %rd287;
	ld.global.u64 	%rd149, [%rd288];
	or.b64  	%rd289, %rd524, %rd149;
	and.b64  	%rd290, %rd289, -4294967296;
	setp.ne.s64 	%p7, %rd290, 0;
	@%p7 bra 	$L__BB295_71;
	cvt.u32.u64 	%r68, %rd149;
	cvt.u32.u64 	%r69, %rd524;
	div.u32 	%r70, %r69, %r68;
	mul.lo.s32 	%r71, %r70, %r68;
	sub.s32 	%r72, %r69, %r71;
	cvt.u64.u32 	%rd526, %r70;
	cvt.u64.u32 	%rd527, %r72;
	bra.uni 	$L__BB295_72;
$L__BB295_71:
	div.s64 	%rd526, %rd524, %rd149;
	mul.lo.s64 	%rd291, %rd526, %rd149;
	sub.s64 	%rd527, %rd524, %rd291;
$L__BB295_72:
	add.s64 	%rd293, %rd1, %rd287;
	ld.global.u64 	%rd294, [%rd293];
	mad.lo.s64 	%rd156, %rd294, %rd527, %rd148;
	add.s32 	%r33, %r209, -4;
	mul.wide.u32 	%rd295, %r209, 8;
	add.s64 	%rd296, %rd2, %rd295;
	ld.global.u64 	%rd157, [%rd296];
	or.b64  	%rd297, %rd526, %rd157;
	and.b64  	%rd298, %rd297, -4294967296;
	setp.ne.s64 	%p8, %rd298, 0;
	@%p8 bra 	$L__BB295_74;
	cvt.u32.u64 	%r73, %rd157;
	cvt.u32.u64 	%r74, %rd526;
	div.u32 	%r75, %r74, %r73;
	mul.lo.s32 	%r76, %r75, %r73;
	sub.s32 	%r77, %r74, %r76;
	cvt.u64.u32 	%rd528, %r75;
	cvt.u64.u32 	%rd529, %r77;
	bra.uni 	$L__BB295_75;
$L__BB295_74:
	div.s64 	%rd528, %rd526, %rd157;
	mul.lo.s64 	%rd299, %rd528, %rd157;
	sub.s64 	%rd529, %rd526, %rd299;
$L__BB295_75:
	add.s64 	%rd301, %rd1, %rd295;
	ld.global.u64 	%rd302, [%rd301];
	mad.lo.s64 	%rd164, %rd302, %rd529, %rd156;
	add.s32 	%r34, %r209, -1;
	mul.wide.u32 	%rd303, %r34, 8;
	add.s64 	%rd304, %rd2, %rd303;
	ld.global.u64 	%rd165, [%rd304];
	or.b64  	%rd305, %rd528, %rd165;
	and.b64  	%rd306, %rd305, -4294967296;
	setp.ne.s64 	%p9, %rd306, 0;
	@%p9 bra 	$L__BB295_77;
	cvt.u32.u64 	%r78, %rd165;
	cvt.u32.u64 	%r79, %rd528;
	div.u32 	%r80, %r79, %r78;
	mul.lo.s32 	%r81, %r80, %r78;
	sub.s32 	%r82, %r79, %r81;
	cvt.u64.u32 	%rd530, %r80;
	cvt.u64.u32 	%rd531, %r82;
	bra.uni 	$L__BB295_78;
$L__BB295_77:
	div.s64 	%rd530, %rd528, %rd165;
	mul.lo.s64 	%rd307, %rd530, %rd165;
	sub.s64 	%rd531, %rd528, %rd307;
$L__BB295_78:
	add.s64 	%rd309, %rd1, %rd303;
	ld.global.u64 	%rd310, [%rd309];
	mad.lo.s64 	%rd172, %rd310, %rd531, %rd164;
	add.s32 	%r35, %r209, -2;
	mul.wide.u32 	%rd311, %r35, 8;
	add.s64 	%rd312, %rd2, %rd311;
	ld.global.u64 	%rd173, [%rd312];
	or.b64  	%rd313, %rd530, %rd173;
	and.b64  	%rd314, %rd313, -4294967296;
	setp.ne.s64 	%p10, %rd314, 0;
	@%p10 bra 	$L__BB295_80;
	cvt.u32.u64 	%r83, %rd173;
	cvt.u32.u64 	%r84, %rd530;
	div.u32 	%r85, %r84, %r83;
	mul.lo.s32 	%r86, %r85, %r83;
	sub.s32 	%r87, %r84, %r86;
	cvt.u64.u32 	%rd532, %r85;
	cvt.u64.u32 	%rd533, %r87;
	bra.uni 	$L__BB295_81;
$L__BB295_80:
	div.s64 	%rd532, %rd530, %rd173;
	mul.lo.s64 	%rd315, %rd532, %rd173;
	sub.s64 	%rd533, %rd530, %rd315;
$L__BB295_81:
	add.s64 	%rd317, %rd1, %rd311;
	ld.global.u64 	%rd318, [%rd317];
	mad.lo.s64 	%rd180, %rd318, %rd533, %rd172;
	add.s32 	%r36, %r209, -3;
	mul.wide.u32 	%rd319, %r36, 8;
	add.s64 	%rd320, %rd2, %rd319;
	ld.global.u64 	%rd181, [%rd320];
	or.b64  	%rd321, %rd532, %rd181;
	and.b64  	%rd322, %rd321, -4294967296;
	setp.ne.s64 	%p11, %rd322, 0;
	@%p11 bra 	$L__BB295_83;
	cvt.u32.u64 	%r88, %rd181;
	cvt.u32.u64 	%r89, %rd532;
	div.u32 	%r90, %r89, %r88;
	mul.lo.s32 	%r91, %r90, %r88;
	sub.s32 	%r92, %r89, %r91;
	cvt.u64.u32 	%rd534, %r90;
	cvt.u64.u32 	%rd535, %r92;
	bra.uni 	$L__BB295_84;
$L__BB295_83:
	div.s64 	%rd534, %rd532, %rd181;
	mul.lo.s64 	%rd323, %rd534, %rd181;
	sub.s64 	%rd535, %rd532, %rd323;
$L__BB295_84:
	add.s64 	%rd325, %rd1, %rd319;
	ld.global.u64 	%rd326, [%rd325];
	mad.lo.s64 	%rd188, %rd326, %rd535, %rd180;
	mul.wide.u32 	%rd327, %r33, 8;
	add.s64 	%rd328, %rd2, %rd327;
	ld.global.u64 	%rd189, [%rd328];
	or.b64  	%rd329, %rd534, %rd189;
	and.b64  	%rd330, %rd329, -4294967296;
	setp.ne.s64 	%p12, %rd330, 0;
	@%p12 bra 	$L__BB295_86;
	cvt.u32.u64 	%r93, %rd189;
	cvt.u32.u64 	%r94, %rd534;
	div.u32 	%r95, %r94, %r93;
	mul.lo.s32 	%r96, %r95, %r93;
	sub.s32 	%r97, %r94, %r96;
	cvt.u64.u32 	%rd551, %r95;
	cvt.u64.u32 	%rd537, %r97;
	bra.uni 	$L__BB295_87;
$L__BB295_86:
	div.s64 	%rd551, %rd534, %rd189;
	mul.lo.s64 	%rd331, %rd551, %rd189;
	sub.s64 	%rd537, %rd534, %rd331;
$L__BB295_87:
	add.s64 	%rd333, %rd1, %rd327;
	ld.global.u64 	%rd334, [%rd333];
	mad.lo.s64 	%rd560, %rd334, %rd537, %rd188;
	add.s32 	%r209, %r209, -8;
	add.s32 	%r208, %r208, 8;
	setp.ne.s32 	%p13, %r208, 0;
	@%p13 bra 	$L__BB295_63;
	add.s32 	%r211, %r209, 3;
$L__BB295_89:
	setp.eq.s32 	%p14, %r25, 0;
	@%p14 bra 	$L__BB295_118;
	and.b32  	%r41, %r23, 3;
	setp.lt.u32 	%p15, %r25, 4;
	@%p15 bra 	$L__BB295_104;
	mul.wide.u32 	%rd336, %r211, 8;
	add.s64 	%rd337, %rd2, %rd336;
	ld.global.u64 	%rd200, [%rd337];
	or.b64  	%rd338, %rd551, %rd200;
	and.b64  	%rd339, %rd338, -4294967296;
	setp.ne.s64 	%p16, %rd339, 0;
	@%p16 bra 	$L__BB295_93;
	cvt.u32.u64 	%r98, %rd200;
	cvt.u32.u64 	%r99, %rd551;
	div.u32 	%r100, %r99, %r98;
	mul.lo.s32 	%r101, %r100, %r98;
	sub.s32 	%r102, %r99, %r101;
	cvt.u64.u32 	%rd541, %r100;
	cvt.u64.u32 	%rd542, %r102;
	bra.uni 	$L__BB295_94;
$L__BB295_93:
	div.s64 	%rd541, %rd551, %rd200;
	mul.lo.s64 	%rd340, %rd541, %rd200;
	sub.s64 	%rd542, %rd551, %rd340;
$L__BB295_94:
	add.s64 	%rd342, %rd1, %rd336;
	ld.global.u64 	%rd343, [%rd342];
	mad.lo.s64 	%rd207, %rd343, %rd542, %rd560;
	add.s32 	%r42, %r211, -1;
	mul.wide.u32 	%rd344, %r42, 8;
	add.s64 	%rd345, %rd2, %rd344;
	ld.global.u64 	%rd208, [%rd345];
	or.b64  	%rd346, %rd541, %rd208;
	and.b64  	%rd347, %rd346, -4294967296;
	setp.ne.s64 	%p17, %rd347, 0;
	@%p17 bra 	$L__BB295_96;
	cvt.u32.u64 	%r103, %rd208;
	cvt.u32.u64 	%r104, %rd541;
	div.u32 	%r105, %r104, %r103;
	mul.lo.s32 	%r106, %r105, %r103;
	sub.s32 	%r107, %r104, %r106;
	cvt.u64.u32 	%rd543, %r105;
	cvt.u64.u32 	%rd544, %r107;
	bra.uni 	$L__BB295_97;
$L__BB295_96:
	div.s64 	%rd543, %rd541, %rd208;
	mul.lo.s64 	%rd348, %rd543, %rd208;
	sub.s64 	%rd544, %rd541, %rd348;
$L__BB295_97:
	add.s64 	%rd350, %rd1, %rd344;
	ld.global.u64 	%rd351, [%rd350];
	mad.lo.s64 	%rd215, %rd351, %rd544, %rd207;
	add.s32 	%r43, %r211, -2;
	mul.wide.u32 	%rd352, %r43, 8;
	add.s64 	%rd353, %rd2, %rd352;
	ld.global.u64 	%rd216, [%rd353];
	or.b64  	%rd354, %rd543, %rd216;
	and.b64  	%rd355, %rd354, -4294967296;
	setp.ne.s64 	%p18, %rd355, 0;
	@%p18 bra 	$L__BB295_99;
	cvt.u32.u64 	%r108, %rd216;
	cvt.u32.u64 	%r109, %rd543;
	div.u32 	%r110, %r109, %r108;
	mul.lo.s32 	%r111, %r110, %r108;
	sub.s32 	%r112, %r109, %r111;
	cvt.u64.u32 	%rd545, %r110;
	cvt.u64.u32 	%rd546, %r112;
	bra.uni 	$L__BB295_100;
$L__BB295_99:
	div.s64 	%rd545, %rd543, %rd216;
	mul.lo.s64 	%rd356, %rd545, %rd216;
	sub.s64 	%rd546, %rd543, %rd356;
$L__BB295_100:
	add.s64 	%rd358, %rd1, %rd352;
	ld.global.u64 	%rd359, [%rd358];
	mad.lo.s64 	%rd223, %rd359, %rd546, %rd215;
	add.s32 	%r44, %r211, -3;
	mul.wide.u32 	%rd360, %r44, 8;
	add.s64 	%rd361, %rd2, %rd360;
	ld.global.u64 	%rd224, [%rd361];
	or.b64  	%rd362, %rd545, %rd224;
	and.b64  	%rd363, %rd362, -4294967296;
	setp.ne.s64 	%p19, %rd363, 0;
	@%p19 bra 	$L__BB295_102;
	cvt.u32.u64 	%r113, %rd224;
	cvt.u32.u64 	%r114, %rd545;
	div.u32 	%r115, %r114, %r113;
	mul.lo.s32 	%r116, %r115, %r113;
	sub.s32 	%r117, %r114, %r116;
	cvt.u64.u32 	%rd551, %r115;
	cvt.u64.u32 	%rd548, %r117;
	bra.uni 	$L__BB295_103;
$L__BB295_102:
	div.s64 	%rd551, %rd545, %rd224;
	mul.lo.s64 	%rd364, %rd551, %rd224;
	sub.s64 	%rd548, %rd545, %rd364;
$L__BB295_103:
	add.s64 	%rd366, %rd1, %rd360;
	ld.global.u64 	%rd367, [%rd366];
	mad.lo.s64 	%rd560, %rd367, %rd548, %rd223;
	add.s32 	%r211, %r211, -4;
$L__BB295_104:
	setp.eq.s32 	%p20, %r41, 0;
	@%p20 bra 	$L__BB295_118;
	setp.eq.s32 	%p21, %r41, 1;
	@%p21 bra 	$L__BB295_113;
	mul.wide.u32 	%rd369, %r211, 8;
	add.s64 	%rd370, %rd2, %rd369;
	ld.global.u64 	%rd235, [%rd370];
	or.b64  	%rd371, %rd551, %rd235;
	and.b64  	%rd372, %rd371, -4294967296;
	setp.ne.s64 	%p22, %rd372, 0;
	@%p22 bra 	$L__BB295_108;
	cvt.u32.u64 	%r118, %rd235;
	cvt.u32.u64 	%r119, %rd551;
	div.u32 	%r120, %r119, %r118;
	mul.lo.s32 	%r121, %r120, %r118;
	sub.s32 	%r122, %r119, %r121;
	cvt.u64.u32 	%rd552, %r120;
	cvt.u64.u32 	%rd553, %r122;
	bra.uni 	$L__BB295_109;
$L__BB295_108:
	div.s64 	%rd552, %rd551, %rd235;
	mul.lo.s64 	%rd373, %rd552, %rd235;
	sub.s64 	%rd553, %rd551, %rd373;
$L__BB295_109:
	add.s64 	%rd375, %rd1, %rd369;
	ld.global.u64 	%rd376, [%rd375];
	mad.lo.s64 	%rd242, %rd376, %rd553, %rd560;
	add.s32 	%r47, %r211, -1;
	mul.wide.u32 	%rd377, %r47, 8;
	add.s64 	%rd378, %rd2, %rd377;
	ld.global.u64 	%rd243, [%rd378];
	or.b64  	%rd379, %rd552, %rd243;
	and.b64  	%rd380, %rd379, -4294967296;
	setp.ne.s64 	%p23, %rd380, 0;
	@%p23 bra 	$L__BB295_111;
	cvt.u32.u64 	%r123, %rd243;
	cvt.u32.u64 	%r124, %rd552;
	div.u32 	%r125, %r124, %r123;
	mul.lo.s32 	%r126, %r125, %r123;
	sub.s32 	%r127, %r124, %r126;
	cvt.u64.u32 	%rd551, %r125;
	cvt.u64.u32 	%rd555, %r127;
	bra.uni 	$L__BB295_112;
$L__BB295_111:
	div.s64 	%rd551, %rd552, %rd243;
	mul.lo.s64 	%rd381, %rd551, %rd243;
	sub.s64 	%rd555, %rd552, %rd381;
$L__BB295_112:
	add.s64 	%rd383, %rd1, %rd377;
	ld.global.u64 	%rd384, [%rd383];
	mad.lo.s64 	%rd560, %rd384, %rd555, %rd242;
	add.s32 	%r211, %r211, -2;
$L__BB295_113:
	and.b32  	%r128, %r23, 1;
	setp.eq.b32 	%p24, %r128, 1;
	not.pred 	%p25, %p24;
	@%p25 bra 	$L__BB295_118;
	mul.wide.u32 	%rd385, %r211, 8;
	add.s64 	%rd386, %rd2, %rd385;
	ld.global.u64 	%rd254, [%rd386];
	or.b64  	%rd387, %rd551, %rd254;
	and.b64  	%rd388, %rd387, -4294967296;
	setp.ne.s64 	%p26, %rd388, 0;
	@%p26 bra 	$L__BB295_116;
	cvt.u32.u64 	%r129, %rd254;
	cvt.u32.u64 	%r130, %rd551;
	rem.u32 	%r131, %r130, %r129;
	cvt.u64.u32 	%rd559, %r131;
	bra.uni 	$L__BB295_117;
$L__BB295_116:
	rem.s64 	%rd559, %rd551, %rd254;
$L__BB295_117:
	add.s64 	%rd390, %rd1, %rd385;
	ld.global.u64 	%rd391, [%rd390];
	mad.lo.s64 	%rd560, %rd391, %rd559, %rd560;
$L__BB295_118:
	shl.b64 	%rd392, %rd560, 3;
	add.s64 	%rd393, %rd3, %rd392;
	ld.global.f64 	%fd35, [%rd393];
	st.shared.f64 	[%r5], %fd35;
$L__BB295_119:
	bar.sync 	0;
	setp.lt.u32 	%p51, %r213, 66;
	@%p51 bra 	$L__BB295_128;
$L__BB295_120:
	shr.u32 	%r51, %r213, 1;
	setp.ge.u32 	%p52, %r1, %r51;
	@%p52 bra 	$L__BB295_127;
	ld.shared.f64 	%fd76, [%r5];
	setp.num.f64 	%p53, %fd76, %fd76;
	@%p53 bra 	$L__BB295_124;
	shl.b32 	%r200, %r51, 3;
	add.s32 	%r201, %r5, %r200;
	ld.shared.f64 	%fd7, [%r201];
	setp.nan.f64 	%p54, %fd7, %fd7;
	mov.f64 	%fd76, 0d0000000000000000;
	@%p54 bra 	$L__BB295_126;
	mov.f64 	%fd76, %fd7;
	bra.uni 	$L__BB295_126;
$L__BB295_124:
	shl.b32 	%r202, %r51, 3;
	add.s32 	%r203, %r5, %r202;
	ld.shared.f64 	%fd8, [%r203];
	setp.nan.f64 	%p55, %fd8, %fd8;
	@%p55 bra 	$L__BB295_126;
	add.f64 	%fd76, %fd76, %fd8;
$L__BB295_126:
	st.shared.f64 	[%r5], %fd76;
$L__BB295_127:
	bar.sync 	0;
	setp.gt.u32 	%p56, %r213, 131;
	mov.u32 	%r213, %r51;
	@%p56 bra 	$L__BB295_120;
$L__BB295_128:
	setp.gt.u32 	%p57, %r1, 31;
	@%p57 bra 	$L__BB295_167;
	ld.volatile.shared.f64 	%fd38, [%r5];
	setp.num.f64 	%p58, %fd38, %fd38;
	@%p58 bra 	$L__BB295_132;
	ld.volatile.shared.f64 	%fd40, [%r5+256];
	setp.nan.f64 	%p59, %fd40, %fd40;
	mov.f64 	%fd77, 0d0000000000000000;
	@%p59 bra 	$L__BB295_135;
	ld.volatile.shared.f64 	%fd77, [%r5+256];
	bra.uni 	$L__BB295_135;
$L__BB295_132:
	ld.volatile.shared.f64 	%fd41, [%r5+256];
	setp.num.f64 	%p60, %fd41, %fd41;
	@%p60 bra 	$L__BB295_134;
	ld.volatile.shared.f64 	%fd77, [%r5];
	bra.uni 	$L__BB295_135;
$L__BB295_134:
	ld.volatile.shared.f64 	%fd42, [%r5];
	ld.volatile.shared.f64 	%fd43, [%r5+256];
	add.f64 	%fd77, %fd42, %fd43;
$L__BB295_135:
	st.volatile.shared.f64 	[%r5], %fd77;
	ld.volatile.shared.f64 	%fd44, [%r5];
	setp.num.f64 	%p61, %fd44, %fd44;
	@%p61 bra 	$L__BB295_138;
	ld.volatile.shared.f64 	%fd46, [%r5+128];
	setp.nan.f64 	%p62, %fd46, %fd46;
	mov.f64 	%fd78, 0d0000000000000000;
	@%p62 bra 	$L__BB295_141;
	ld.volatile.shared.f64 	%fd78, [%r5+128];
	bra.uni 	$L__BB295_141;
$L__BB295_138:
	ld.volatile.shared.f64 	%fd47, [%r5+128];
	setp.num.f64 	%p63, %fd47, %fd47;
	@%p63 bra 	$L__BB295_140;
	ld.volatile.shared.f64 	%fd78, [%r5];
	bra.uni 	$L__BB295_141;
$L__BB295_140:
	ld.volatile.shared.f64 	%fd48, [%r5];
	ld.volatile.shared.f64 	%fd49, [%r5+128];
	add.f64 	%fd78, %fd48, %fd49;
$L__BB295_141:
	st.volatile.shared.f64 	[%r5], %fd78;
	ld.volatile.shared.f64 	%fd50, [%r5];
	setp.num.f64 	%p64, %fd50, %fd50;
	@%p64 bra 	$L__BB295_144;
	ld.volatile.shared.f64 	%fd52, [%r5+64];
	setp.nan.f64 	%p65, %fd52, %fd52;
	mov.f64 	%fd79, 0d0000000000000000;
	@%p65 bra 	$L__BB295_147;
	ld.volatile.shared.f64 	%fd79, [%r5+64];
	bra.uni 	$L__BB295_147;
$L__BB295_144:
	ld.volatile.shared.f64 	%fd53, [%r5+64];
	setp.num.f64 	%p66, %fd53, %fd53;
	@%p66 bra 	$L__BB295_146;
	ld.volatile.shared.f64 	%fd79, [%r5];
	bra.uni 	$L__BB295_147;
$L__BB295_146:
	ld.volatile.shared.f64 	%fd54, [%r5];
	ld.volatile.shared.f64 	%fd55, [%r5+64];
	add.f64 	%fd79, %fd54, %fd55;
$L__BB295_147:
	st.volatile.shared.f64 	[%r5], %fd79;
	ld.volatile.shared.f64 	%fd56, [%r5];
	setp.num.f64 	%p67, %fd56, %fd56;
	@%p67 bra 	$L__BB295_150;
	ld.volatile.shared.f64 	%fd58, [%r5+32];
	setp.nan.f64 	%p68, %fd58, %fd58;
	mov.f64 	%fd80, 0d0000000000000000;
	@%p68 bra 	$L__BB295_153;
	ld.volatile.shared.f64 	%fd80, [%r5+32];
	bra.uni 	$L__BB295_153;
$L__BB295_150:
	ld.volatile.shared.f64 	%fd59, [%r5+32];
	setp.num.f64 	%p69, %fd59, %fd59;
	@%p69 bra 	$L__BB295_152;
	ld.volatile.shared.f64 	%fd80, [%r5];
	bra.uni 	$L__BB295_153;
$L__BB295_152:
	ld.volatile.shared.f64 	%fd60, [%r5];
	ld.volatile.shared.f64 	%fd61, [%r5+32];
	add.f64 	%fd80, %fd60, %fd61;
$L__BB295_153:
	st.volatile.shared.f64 	[%r5], %fd80;
	ld.volatile.shared.f64 	%fd62, [%r5];
	setp.num.f64 	%p70, %fd62, %fd62;
	@%p70 bra 	$L__BB295_156;
	ld.volatile.shared.f64 	%fd64, [%r5+16];
	setp.nan.f64 	%p71, %fd64, %fd64;
	mov.f64 	%fd81, 0d0000000000000000;
	@%p71 bra 	$L__BB295_159;
	ld.volatile.shared.f64 	%fd81, [%r5+16];
	bra.uni 	$L__BB295_159;
$L__BB295_156:
	ld.volatile.shared.f64 	%fd65, [%r5+16];
	setp.num.f64 	%p72, %fd65, %fd65;
	@%p72 bra 	$L__BB295_158;
	ld.volatile.shared.f64 	%fd81, [%r5];
	bra.uni 	$L__BB295_159;
$L__BB295_158:
	ld.volatile.shared.f64 	%fd66, [%r5];
	ld.volatile.shared.f64 	%fd67, [%r5+16];
	add.f64 	%fd81, %fd66, %fd67;
$L__BB295_159:
	st.volatile.shared.f64 	[%r5], %fd81;
	ld.volatile.shared.f64 	%fd68, [%r5];
	setp.num.f64 	%p73, %fd68, %fd68;
	@%p73 bra 	$L__BB295_162;
	ld.volatile.shared.f64 	%fd70, [%r5+8];
	setp.nan.f64 	%p74, %fd70, %fd70;
	mov.f64 	%fd82, 0d0000000000000000;
	@%p74 bra 	$L__BB295_165;
	ld.volatile.shared.f64 	%fd82, [%r5+8];
	bra.uni 	$L__BB295_165;
$L__BB295_162:
	ld.volatile.shared.f64 	%fd71, [%r5+8];
	setp.num.f64 	%p75, %fd71, %fd71;
	@%p75 bra 	$L__BB295_164;
	ld.volatile.shared.f64 	%fd82, [%r5];
	bra.uni 	$L__BB295_165;
$L__BB295_164:
	ld.volatile.shared.f64 	%fd72, [%r5];
	ld.volatile.shared.f64 	%fd73, [%r5+8];
	add.f64 	%fd82, %fd72, %fd73;
$L__BB295_165:
	st.volatile.shared.f64 	[%r5], %fd82;
	setp.ne.s32 	%p76, %r1, 0;
	@%p76 bra 	$L__BB295_167;
	ld.shared.f64 	%fd74, [nansumsdata_f64];
	cvta.to.global.u64 	%rd473, %rd260;
	mul.wide.u32 	%rd474, %r2, 8;
	add.s64 	%rd475, %rd473, %rd474;
	st.global.f64 	[%rd475], %fd74;
$L__BB295_167:
	ret;

}
	// .globl	contiguous_nansum2_f64
.visible .entry contiguous_nansum2_f64(
	.param .u64 .ptr .align 1 contiguous_nansum2_f64_param_0,
	.param .u64 .ptr .align 1 contiguous_nansum2_f64_param_1,
	.param .u64 .ptr .align 1 contiguous_nansum2_f64_param_2,
	.param .u64 .ptr .align 1 contiguous_nansum2_f64_param_3,
	.param .u64 contiguous_nansum2_f64_param_4,
	.param .u64 contiguous_nansum2_f64_param_5,
	.param .u64 contiguous_nansum2_f64_param_6
)
{
	.reg .pred 	%p<77>;
	.reg .b32 	%r<218>;
	.reg .b64 	%rd<575>;
	.reg .b64 	%fd<83>;

	ld.param.u64 	%rd266, [contiguous_nansum2_f64_param_1];
	ld.param.u64 	%rd267, [contiguous_nansum2_f64_param_2];
	ld.param.u64 	%rd268, [contiguous_nansum2_f64_param_3];
	ld.param.u64 	%rd263, [contiguous_nansum2_f64_param_4];
	ld.param.u64 	%rd264, [contiguous_nansum2_f64_param_5];
	ld.param.u64 	%rd265, [contiguous_nansum2_f64_param_6];
	cvta.to.global.u64 	%rd1, %rd268;
	cvta.to.global.u64 	%rd2, %rd267;
	cvta.to.global.u64 	%rd574, %rd266;
	mov.u32 	%r1, %tid.x;
	mov.u32 	%r2, %ctaid.x;
	mov.u32 	%r217, %ntid.x;
	mul.lo.s32 	%r51, %r2, %r217;
	shl.b32 	%r52, %r51, 1;
	add.s32 	%r4, %r52, %r1;
	shl.b32 	%r53, %r1, 3;
	mov.u32 	%r54, nansumsdata_f64;
	add.s32 	%r5, %r54, %r53;
	mov.b64 	%rd269, 0;
	st.shared.u64 	[%r5], %rd269;
	add.s32 	%r55, %r4, %r217;
	cvt.u64.u32 	%rd4, %r55;
	setp.le.u64 	%p1, %rd264, %rd4;
	@%p1 bra 	$L__BB296_59;
	cvt.u64.u32 	%rd402, %r4;
	mov.u32 	%r132, %ctaid.y;
	cvt.u64.u32 	%rd403, %r132;
	mul.lo.s64 	%rd404, %rd264, %rd403;
	add.s64 	%rd528, %rd404, %rd402;
	add.s64 	%rd526, %rd404, %rd4;
	cvt.u32.u64 	%r6, %rd263;
	add.s32 	%r211, %r6, -1;
	setp.lt.s32 	%p27, %r211, 0;
	mov.b64 	%rd532, 0;
	mov.u64 	%rd533, %rd532;
	@%p27 bra 	$L__BB296_53;
	setp.lt.u32 	%p28, %r211, 3;
	mov.b64 	%rd533, 0;
	mov.u64 	%rd532, %rd533;
	@%p28 bra 	$L__BB296_30;
	add.s32 	%r209, %r6, -2;
	and.b32  	%r133, %r6, -4;
	neg.s32 	%r208, %r133;
	mov.b64 	%rd533, 0;
$L__BB296_4:
	.pragma "nounroll";
	add.s32 	%r12, %r209, 1;
	mul.wide.u32 	%rd408, %r12, 8;
	add.s64 	%rd409, %rd2, %rd408;
	ld.global.u64 	%rd11, [%rd409];
	or.b64  	%rd410, %rd528, %rd11;
	and.b64  	%rd411, %rd410, -4294967296;
	setp.ne.s64 	%p29, %rd411, 0;
	@%p29 bra 	$L__BB296_6;
	cvt.u32.u64 	%r134, %rd11;
	cvt.u32.u64 	%r135, %rd528;
	div.u32 	%r136, %r135, %r134;
	mul.lo.s32 	%r137, %r136, %r134;
	sub.s32 	%r138, %r135, %r137;
	cvt.u64.u32 	%rd494, %r136;
	cvt.u64.u32 	%rd495, %r138;
	bra.uni 	$L__BB296_7;
$L__BB296_6:
	div.s64 	%rd494, %rd528, %rd11;
	mul.lo.s64 	%rd412, %rd494, %rd11;
	sub.s64 	%rd495, %rd528, %rd412;
$L__BB296_7:
	mul.wide.u32 	%rd413, %r12, 8;
	add.s64 	%rd414, %rd1, %rd413;
	ld.global.u64 	%rd18, [%rd414];
	mad.lo.s64 	%rd19, %rd18, %rd495, %rd532;
	or.b64  	%rd415, %rd526, %rd11;
	and.b64  	%rd416, %rd415, -4294967296;
	setp.ne.s64 	%p30, %rd416, 0;
	@%p30 bra 	$L__BB296_9;
	cvt.u32.u64 	%r139, %rd11;
	cvt.u32.u64 	%r140, %rd526;
	div.u32 	%r141, %r140, %r139;
	mul.lo.s32 	%r142, %r141, %r139;
	sub.s32 	%r143, %r140, %r142;
	cvt.u64.u32 	%rd496, %r141;
	cvt.u64.u32 	%rd497, %r143;
	bra.uni 	$L__BB296_10;
$L__BB296_9:
	div.s64 	%rd496, %rd526, %rd11;
	mul.lo.s64 	%rd417, %rd496, %rd11;
	sub.s64 	%rd497, %rd526, %rd417;
$L__BB296_10:
	mad.lo.s64 	%rd26, %rd497, %rd18, %rd533;
	mul.wide.u32 	%rd418, %r209, 8;
	add.s64 	%rd419, %rd2, %rd418;
	ld.global.u64 	%rd27, [%rd419];
	or.b64  	%rd420, %rd494, %rd27;
	and.b64  	%rd421, %rd420, -4294967296;
	setp.ne.s64 	%p31, %rd421, 0;
	@%p31 bra 	$L__BB296_12;
	cvt.u32.u64 	%r144, %rd27;
	cvt.u32.u64 	%r145, %rd494;
	div.u32 	%r146, %r145, %r144;
	mul.lo.s32 	%r147, %r146, %r144;
	sub.s32 	%r148, %r145, %r147;
	cvt.u64.u32 	%rd498, %r146;
	cvt.u64.u32 	%rd499, %r148;
	bra.uni 	$L__BB296_13;
$L__BB296_12:
	div.s64 	%rd498, %rd494, %rd27;
	mul.lo.s64 	%rd422, %rd498, %rd27;
	sub.s64 	%rd499, %rd494, %rd422;
$L__BB296_13:
	mul.wide.u32 	%rd423, %r209, 8;
	add.s64 	%rd424, %rd1, %rd423;
	ld.global.u64 	%rd34, [%rd424];
	mad.lo.s64 	%rd35, %rd34, %rd499, %rd19;
	or.b64  	%rd425, %rd496, %rd27;
	and.b64  	%rd426, %rd425, -4294967296;
	setp.ne.s64 	%p32, %rd426, 0;
	@%p32 bra 	$L__BB296_15;
	cvt.u32.u64 	%r149, %rd27;
	cvt.u32.u64 	%r150, %rd496;
	div.u32 	%r151, %r150, %r149;
	mul.lo.s32 	%r152, %r151, %r149;
	sub.s32 	%r153, %r150, %r152;
	cvt.u64.u32 	%rd500, %r151;
	cvt.u64.u32 	%rd501, %r153;
	bra.uni 	$L__BB296_16;
$L__BB296_15:
	div.s64 	%rd500, %rd496, %rd27;
	mul.lo.s64 	%rd427, %rd500, %rd27;
	sub.s64 	%rd501, %rd496, %rd427;
$L__BB296_16:
	mad.lo.s64 	%rd42, %rd501, %rd34, %rd26;
	add.s32 	%r13, %r209, -1;
	mul.wide.u32 	%rd428, %r13, 8;
	add.s64 	%rd429, %rd2, %rd428;
	ld.global.u64 	%rd43, [%rd429];
	or.b64  	%rd430, %rd498, %rd43;
	and.b64  	%rd431, %rd430, -4294967296;
	setp.ne.s64 	%p33, %rd431, 0;
	@%p33 bra 	$L__BB296_18;
	cvt.u32.u64 	%r154, %rd43;
	cvt.u32.u64 	%r155, %rd498;
	div.u32 	%r156, %r155, %r154;
	mul.lo.s32 	%r157, %r156, %r154;
	sub.s32 	%r158, %r155, %r157;
	cvt.u64.u32 	%rd502, %r156;
	cvt.u64.u32 	%rd503, %r158;
	bra.uni 	$L__BB296_19;
$L__BB296_18:
	div.s64 	%rd502, %rd498, %rd43;
	mul.lo.s64 	%rd432, %rd502, %rd43;
	sub.s64 	%rd503, %rd498, %rd432;
$L__BB296_19:
	mul.wide.u32 	%rd433, %r13, 8;
	add.s64 	%rd434, %rd1, %rd433;
	ld.global.u64 	%rd50, [%rd434];
	mad.lo.s64 	%rd51, %rd50, %rd503, %rd35;
	or.b64  	%rd435, %rd500, %rd43;
	and.b64  	%rd436, %rd435, -4294967296;
	setp.ne.s64 	%p34, %rd436, 0;
	@%p34 bra 	$L__BB296_21;
	cvt.u32.u64 	%r159, %rd43;
	cvt.u32.u64 	%r160, %rd500;
	div.u32 	%r161, %r160, %r159;
	mul.lo.s32 	%r162, %r161, %r159;
	sub.s32 	%r163, %r160, %r162;
	cvt.u64.u32 	%rd504, %r161;
	cvt.u64.u32 	%rd505, %r163;
	bra.uni 	$L__BB296_22;
$L__BB296_21:
	div.s64 	%rd504, %rd500, %rd43;
	mul.lo.s64 	%rd437, %rd504, %rd43;
	sub.s64 	%rd505, %rd500, %rd437;
$L__BB296_22:
	mad.lo.s64 	%rd58, %rd505, %rd50, %rd42;
	add.s32 	%r164, %r209, -2;
	mul.wide.u32 	%rd438, %r164, 8;
	add.s64 	%rd439, %rd2, %rd438;
	ld.global.u64 	%rd59, [%rd439];
	or.b64  	%rd440, %rd502, %rd59;
	and.b64  	%rd441, %rd440, -4294967296;
	setp.ne.s64 	%p35, %rd441, 0;
	@%p35 bra 	$L__BB296_24;
	cvt.u32.u64 	%r165, %rd59;
	cvt.u32.u64 	%r166, %rd502;
	div.u32 	%r167, %r166, %r165;
	mul.lo.s32 	%r168, %r167, %r165;
	sub.s32 	%r169, %r166, %r168;
	cvt.u64.u32 	%rd528, %r167;
	cvt.u64.u32 	%rd507, %r169;
	bra.uni 	$L__BB296_25;
$L__BB296_24:
	div.s64 	%rd528, %rd502, %rd59;
	mul.lo.s64 	%rd442, %rd528, %rd59;
	sub.s64 	%rd507, %rd502, %rd442;
$L__BB296_25:
	mul.wide.u32 	%rd443, %r164, 8;
	add.s64 	%rd444, %rd1, %rd443;
	ld.global.u64 	%rd66, [%rd444];
	mad.lo.s64 	%rd532, %rd66, %rd507, %rd51;
	or.b64  	%rd445, %rd504, %rd59;
	and.b64  	%rd446, %rd445, -4294967296;
	setp.ne.s64 	%p36, %rd446, 0;
	@%p36 bra 	$L__BB296_27;
	cvt.u32.u64 	%r171, %rd59;
	cvt.u32.u64 	%r172, %rd504;
	div.u32 	%r173, %r172, %r171;
	mul.lo.s32 	%r174, %r173, %r171;
	sub.s32 	%r175, %r172, %r174;
	cvt.u64.u32 	%rd526, %r173;
	cvt.u64.u32 	%rd509, %r175;
	bra.uni 	$L__BB296_28;
$L__BB296_27:
	div.s64 	%rd526, %rd504, %rd59;
	mul.lo.s64 	%rd447, %rd526, %rd59;
	sub.s64 	%rd509, %rd504, %rd447;
$L__BB296_28:
	mad.lo.s64 	%rd533, %rd509, %rd66, %rd58;
	add.s32 	%r209, %r209, -4;
	add.s32 	%r208, %r208, 4;
	setp.ne.s32 	%p37, %r208, 0;
	@%p37 bra 	$L__BB296_4;
	add.s32 	%r211, %r209, 1;
$L__BB296_30:
	and.b32  	%r18, %r6, 3;
	setp.eq.s32 	%p38, %r18, 0;
	@%p38 bra 	$L__BB296_53;
	setp.eq.s32 	%p39, %r18, 1;
	@%p39 bra 	$L__BB296_45;
	mul.wide.u32 	%rd449, %r211, 8;
	add.s64 	%rd450, %rd2, %rd449;
	ld.global.u64 	%rd81, [%rd450];
	or.b64  	%rd451, %rd528, %rd81;
	and.b64  	%rd452, %rd451, -4294967296;
	setp.ne.s64 	%p40, %rd452, 0;
	@%p40 bra 	$L__BB296_34;
	cvt.u32.u64 	%r176, %rd81;
	cvt.u32.u64 	%r177, %rd528;
	div.u32 	%r178, %r177, %r176;
	mul.lo.s32 	%r179, %r178, %r176;
	sub.s32 	%r180, %r177, %r179;
	cvt.u64.u32 	%rd516, %r178;
	cvt.u64.u32 	%rd517, %r180;
	bra.uni 	$L__BB296_35;
$L__BB296_34:
	div.s64 	%rd516, %rd528, %rd81;
	mul.lo.s64 	%rd453, %rd516, %rd81;
	sub.s64 	%rd517, %rd528, %rd453;
$L__BB296_35:
	add.s64 	%rd455, %rd1, %rd449;
	ld.global.u64 	%rd88, [%rd455];
	mad.lo.s64 	%rd89, %rd88, %rd517, %rd532;
	or.b64  	%rd456, %rd526, %rd81;
	and.b64  	%rd457, %rd456, -4294967296;
	setp.ne.s64 	%p41, %rd457, 0;
	@%p41 bra 	$L__BB296_37;
	cvt.u32.u64 	%r181, %rd81;
	cvt.u32.u64 	%r182, %rd526;
	div.u32 	%r183, %r182, %r181;
	mul.lo.s32 	%r184, %r183, %r181;
	sub.s32 	%r185, %r182, %r184;
	cvt.u64.u32 	%rd518, %r183;
	cvt.u64.u32 	%rd519, %r185;
	bra.uni 	$L__BB296_38;
$L__BB296_37:
	div.s64 	%rd518, %rd526, %rd81;
	mul.lo.s64 	%rd458, %rd518, %rd81;
	sub.s64 	%rd519, %rd526, %rd458;
$L__BB296_38:
	mad.lo.s64 	%rd96, %rd519, %rd88, %rd533;
	add.s32 	%r19, %r211, -1;
	mul.wide.u32 	%rd459, %r19, 8;
	add.s64 	%rd460, %rd2, %rd459;
	ld.global.u64 	%rd97, [%rd460];
	or.b64  	%rd461, %rd516, %rd97;
	and.b64  	%rd462, %rd461, -4294967296;
	setp.ne.s64 	%p42, %rd462, 0;
	@%p42 bra 	$L__BB296_40;
	cvt.u32.u64 	%r186, %rd97;
	cvt.u32.u64 	%r187, %rd516;
	div.u32 	%r188, %r187, %r186;
	mul.lo.s32 	%r189, %r188, %r186;
	sub.s32 	%r190, %r187, %r189;
	cvt.u64.u32 	%rd528, %r188;
	cvt.u64.u32 	%rd521, %r190;
	bra.uni 	$L__BB296_41;
$L__BB296_40:
	div.s64 	%rd528, %rd516, %rd97;
	mul.lo.s64 	%rd463, %rd528, %rd97;
	sub.s64 	%rd521, %rd516, %rd463;
$L__BB296_41:
	add.s64 	%rd465, %rd1, %rd459;
	ld.global.u64 	%rd104, [%rd465];
	mad.lo.s64 	%rd532, %rd104, %rd521, %rd89;
	or.b64  	%rd466, %rd518, %rd97;
	and.b64  	%rd467, %rd466, -4294967296;
	setp.ne.s64 	%p43, %rd467, 0;
	@%p43 bra 	$L__BB296_43;
	cvt.u32.u64 	%r191, %rd97;
	cvt.u32.u64 	%r192, %rd518;
	div.u32 	%r193, %r192, %r191;
	mul.lo.s32 	%r194, %r193, %r191;
	sub.s32 	%r195, %r192, %r194;
	cvt.u64.u32 	%rd526, %r193;
	cvt.u64.u32 	%rd523, %r195;
	bra.uni 	$L__BB296_44;
$L__BB296_43:
	div.s64 	%rd526, %rd518, %rd97;
	mul.lo.s64 	%rd468, %rd526, %rd97;
	sub.s64 	%rd523, %rd518, %rd468;
$L__BB296_44:
	mad.lo.s64 	%rd533, %rd523, %rd104, %rd96;
	add.s32 	%r211, %r211, -2;
$L__BB296_45:
	and.b32  	%r196, %r6, 1;
	setp.eq.b32 	%p44, %r196, 1;
	not.pred 	%p45, %p44;
	@%p45 bra 	$L__BB296_53;
	mul.wide.u32 	%rd469, %r211, 8;
	add.s64 	%rd470, %rd2, %rd469;
	ld.global.u64 	%rd119, [%rd470];
	or.b64  	%rd471, %rd528, %rd119;
	and.b64  	%rd472, %rd471, -4294967296;
	setp.ne.s64 	%p46, %rd472, 0;
	@%p46 bra 	$L__BB296_48;
	cvt.u32.u64 	%r197, %rd119;
	cvt.u32.u64 	%r198, %rd528;
	rem.u32 	%r199, %r198, %r197;
	cvt.u64.u32 	%rd530, %r199;
	bra.uni 	$L__BB296_49;
$L__BB296_48:
	rem.s64 	%rd530, %rd528, %rd119;
$L__BB296_49:
	add.s64 	%rd474, %rd1, %rd469;
	ld.global.u64 	%rd123, [%rd474];
	mad.lo.s64 	%rd532, %rd123, %rd530, %rd532;
	or.b64  	%rd475, %rd526, %rd119;
	and.b64  	%rd476, %rd475, -4294967296;
	setp.ne.s64 	%p47, %rd476, 0;
	@%p47 bra 	$L__BB296_51;
	cvt.u32.u64 	%r200, %rd119;
	cvt.u32.u64 	%r201, %rd526;
	rem.u32 	%r202, %r201, %r200;
	cvt.u64.u32 	%rd531, %r202;
	bra.uni 	$L__BB296_52;
$L__BB296_51:
	rem.s64 	%rd531, %rd526, %rd119;
$L__BB296_52:
	mad.lo.s64 	%rd533, %rd531, %rd123, %rd533;
$L__BB296_53:
	shl.b64 	%rd477, %rd532, 3;
	add.s64 	%rd478, %rd574, %rd477;
	ld.global.f64 	%fd75, [%rd478];
	setp.num.f64 	%p48, %fd75, %fd75;
	@%p48 bra 	$L__BB296_56;
	shl.b64 	%rd479, %rd533, 3;
	add.s64 	%rd480, %rd574, %rd479;
	ld.global.f64 	%fd2, [%rd480];
	setp.nan.f64 	%p49, %fd2, %fd2;
	mov.f64 	%fd75, 0d0000000000000000;
	@%p49 bra 	$L__BB296_58;
	mov.f64 	%fd75, %fd2;
	bra.uni 	$L__BB296_58;
$L__BB296_56:
	shl.b64 	%rd481, %rd533, 3;
	add.s64 	%rd482, %rd574, %rd481;
	ld.global.f64 	%fd3, [%rd482];
	setp.nan.f64 	%p50, %fd3, %fd3;
	@%p50 bra 	$L__BB296_58;
	add.f64 	%fd75, %fd75, %fd3;
$L__BB296_58:
	st.shared.f64 	[%r5], %fd75;
	bra.uni 	$L__BB296_119;
$L__BB296_59:
	cvt.u64.u32 	%rd131, %r4;
	setp.le.u64 	%p2, %rd264, %rd131;
	@%p2 bra 	$L__BB296_119;
	mov.u32 	%r56, %ctaid.y;
	cvt.u64.u32 	%rd270, %r56;
	mad.lo.s64 	%rd565, %rd264, %rd270, %rd131;
	cvt.u32.u64 	%r22, %rd263;
	add.s32 	%r215, %r22, -1;
	setp.lt.s32 	%p3, %r215, 0;
	@%p3 bra 	$L__BB296_118;
	and.b32  	%r24, %r22, 7;
	setp.lt.u32 	%p4, %r215, 7;
	@%p4 bra 	$L__BB296_89;
	add.s32 	%r213, %r22, -4;
	and.b32  	%r57, %r22, -8;
	neg.s32 	%r212, %r57;
$L__BB296_63:
	.pragma "nounroll";
	add.s32 	%r29, %r213, 3;
	mul.wide.u32 	%rd272, %r29, 8;
	add.s64 	%rd273, %rd2, %rd272;
	ld.global.u64 	%rd135, [%rd273];
	or.b64  	%rd274, %rd565, %rd135;
	and.b64  	%rd275, %rd274, -4294967296;
	setp.ne.s64 	%p5, %rd275, 0;
	@%p5 bra 	$L__BB296_65;
	cvt.u32.u64 	%r58, %rd135;
	cvt.u32.u64 	%r59, %rd565;
	div.u32 	%r60, %r59, %r58;
	mul.lo.s32 	%r61, %r60, %r58;
	sub.s32 	%r62, %r59, %r61;
	cvt.u64.u32 	%rd536, %r60;
	cvt.u64.u32 	%rd537, %r62;
	bra.uni 	$L__BB296_66;
$L__BB296_65:
	div.s64 	%rd536, %rd565, %rd135;
	mul.lo.s64 	%rd276, %rd536, %rd135;
	sub.s64 	%rd537, %rd565, %rd276;
$L__BB296_66:
	add.s64 	%rd278, %rd1, %rd272;
	ld.global.u64 	%rd279, [%rd278];
	mul.lo.s64 	%rd142, %rd279, %rd537;
	add.s32 	%r30, %r213, 2;
	mul.wide.u32 	%rd280, %r30, 8;
	add.s64 	%rd281, %rd2, %rd280;
	ld.global.u64 	%rd143, [%rd281];
	or.b64  	%rd282, %rd536, %rd143;
	and.b64  	%rd283, %rd282, -4294967296;
	setp.ne.s64 	%p6, %rd283, 0;
	@%p6 bra 	$L__BB296_68;
	cvt.u32.u64 	%r63, %rd143;
	cvt.u32.u64 	%r64, %rd536;
	div.u32 	%r65, %r64, %r63;
	mul.lo.s32 	%r66, %r65, %r63;
	sub.s32 	%r67, %r64, %r66;
	cvt.u64.u32 	%rd538, %r65;
	cvt.u64.u32 	%rd539, %r67;
	bra.uni 	$L__BB296_69;
$L__BB296_68:
	div.s64 	%rd538, %rd536, %rd143;
	mul.lo.s64 	%rd284, %rd538, %rd143;
	sub.s64 	%rd539, %rd536, %rd284;
$L__BB296_69:
	add.s64 	%rd286, %rd1, %rd280;
	ld.global.u64 	%rd287, [%rd286];
	mad.lo.s64 	%rd150, %rd287, %rd539, %rd142;
	add.s32 	%r31, %r213, 1;
	mul.wide.u32 	%rd288, %r31, 8;
	add.s64 	%rd289, %rd2, %rd288;
	ld.global.u64 	%rd151, [%rd289];
	or.b64  	%rd290, %rd538, %rd151;
	and.b64  	%rd291, %rd290, -4294967296;
	setp.ne.s64 	%p7, %rd291, 0;
	@%p7 bra 	$L__BB296_71;
	cvt.u32.u64 	%r68, %rd151;
	cvt.u32.u64 	%r69, %rd538;
	div.u32 	%r70, %r69, %r68;
	mul.lo.s32 	%r71, %r70, %r68;
	sub.s32 	%r72, %r69, %r71;
	cvt.u64.u32 	%rd540, %r70;
	cvt.u64.u32 	%rd541, %r72;
	bra.uni 	$L__BB296_72;
$L__BB296_71:
	div.s64 	%rd540, %rd538, %rd151;
	mul.lo.s64 	%rd292, %rd540, %rd151;
	sub.s64 	%rd541, %rd538, %rd292;
$L__BB296_72:
	add.s64 	%rd294, %rd1, %rd288;
	ld.global.u64 	%rd295, [%rd294];
	mad.lo.s64 	%rd158, %rd295, %rd541, %rd150;
	add.s32 	%r32, %r213, -4;
	mul.wide.u32 	%rd296, %r213, 8;
	add.s64 	%rd297, %rd2, %rd296;
	ld.global.u64 	%rd159, [%rd297];
	or.b64  	%rd298, %rd540, %rd159;
	and.b64  	%rd299, %rd298, -4294967296;
	setp.ne.s64 	%p8, %rd299, 0;
	@%p8 bra 	$L__BB296_74;
	cvt.u32.u64 	%r73, %rd159;
	cvt.u32.u64 	%r74, %rd540;
	div.u32 	%r75, %r74, %r73;
	mul.lo.s32 	%r76, %r75, %r73;
	sub.s32 	%r77, %r74, %r76;
	cvt.u64.u32 	%rd542, %r75;
	cvt.u64.u32 	%rd543, %r77;
	bra.uni 	$L__BB296_75;
$L__BB296_74:
	div.s64 	%rd542, %rd540, %rd159;
	mul.lo.s64 	%rd300, %rd542, %rd159;
	sub.s64 	%rd543, %rd540, %rd300;
$L__BB296_75:
	add.s64 	%rd302, %rd1, %rd296;
	ld.global.u64 	%rd303, [%rd302];
	mad.lo.s64 	%rd166, %rd303, %rd543, %rd158;
	add.s32 	%r33, %r213, -1;
	mul.wide.u32 	%rd304, %r33, 8;
	add.s64 	%rd305, %rd2, %rd304;
	ld.global.u64 	%rd167, [%rd305];
	or.b64  	%rd306, %rd542, %rd167;
	and.b64  	%rd307, %rd306, -4294967296;
	setp.ne.s64 	%p9, %rd307, 0;
	@%p9 bra 	$L__BB296_77;
	cvt.u32.u64 	%r78, %rd167;
	cvt.u32.u64 	%r79, %rd542;
	div.u32 	%r80, %r79, %r78;
	mul.lo.s32 	%r81, %r80, %r78;
	sub.s32 	%r82, %r79, %r81;
	cvt.u64.u32 	%rd544, %r80;
	cvt.u64.u32 	%rd545, %r82;
	bra.uni 	$L__BB296_78;
$L__BB296_77:
	div.s64 	%rd544, %rd542, %rd167;
	mul.lo.s64 	%rd308, %rd544, %rd167;
	sub.s64 	%rd545, %rd542, %rd308;
$L__BB296_78:
	add.s64 	%rd310, %rd1, %rd304;
	ld.global.u64 	%rd311, [%rd310];
	mad.lo.s64 	%rd174, %rd311, %rd545, %rd166;
	add.s32 	%r34, %r213, -2;
	mul.wide.u32 	%rd312, %r34, 8;
	add.s64 	%rd313, %rd2, %rd312;
	ld.global.u64 	%rd175, [%rd313];
	or.b64  	%rd314, %rd544, %rd175;
	and.b64  	%rd315, %rd314, -4294967296;
	setp.ne.s64 	%p10, %rd315, 0;
	@%p10 bra 	$L__BB296_80;
	cvt.u32.u64 	%r83, %rd175;
	cvt.u32.u64 	%r84, %rd544;
	div.u32 	%r85, %r84, %r83;
	mul.lo.s32 	%r86, %r85, %r83;
	sub.s32 	%r87, %r84, %r86;
	cvt.u64.u32 	%rd546, %r85;
	cvt.u64.u32 	%rd547, %r87;
	bra.uni 	$L__BB296_81;
$L__BB296_80:
	div.s64 	%rd546, %rd544, %rd175;
	mul.lo.s64 	%rd316, %rd546, %rd175;
	sub.s64 	%rd547, %rd544, %rd316;
$L__BB296_81:
	add.s64 	%rd318, %rd1, %rd312;
	ld.global.u64 	%rd319, [%rd318];
	mad.lo.s64 	%rd182, %rd319, %rd547, %rd174;
	add.s32 	%r35, %r213, -3;
	mul.wide.u32 	%rd320, %r35, 8;
	add.s64 	%rd321, %rd2, %rd320;
	ld.global.u64 	%rd183, [%rd321];
	or.b64  	%rd322, %rd546, %rd183;
	and.b64  	%rd323, %rd322, -4294967296;
	setp.ne.s64 	%p11, %rd323, 0;
	@%p11 bra 	$L__BB296_83;
	cvt.u32.u64 	%r88, %rd183;
	cvt.u32.u64 	%r89, %rd546;
	div.u32 	%r90, %r89, %r88;
	mul.lo.s32 	%r91, %r90, %r88;
	sub.s32 	%r92, %r89, %r91;
	cvt.u64.u32 	%rd548, %r90;
	cvt.u64.u32 	%rd549, %r92;
	bra.uni 	$L__BB296_84;
$L__BB296_83:
	div.s64 	%rd548, %rd546, %rd183;
	mul.lo.s64 	%rd324, %rd548, %rd183;
	sub.s64 	%rd549, %rd546, %rd324;
$L__BB296_84:
	add.s64 	%rd326, %rd1, %rd320;
	ld.global.u64 	%rd327, [%rd326];
	mad.lo.s64 	%rd190, %rd327, %rd549, %rd182;
	mul.wide.u32 	%rd328, %r32, 8;
	add.s64 	%rd329, %rd2, %rd328;
	ld.global.u64 	%rd191, [%rd329];
	or.b64  	%rd330, %rd548, %rd191;
	and.b64  	%rd331, %rd330, -4294967296;
	setp.ne.s64 	%p12, %rd331, 0;
	@%p12 bra 	$L__BB296_86;
	cvt.u32.u64 	%r93, %rd191;
	cvt.u32.u64 	%r94, %rd548;
	div.u32 	%r95, %r94, %r93;
	mul.lo.s32 	%r96, %r95, %r93;
	sub.s32 	%r97, %r94, %r96;
	cvt.u64.u32 	%rd565, %r95;
	cvt.u64.u32 	%rd551, %r97;
	bra.uni 	$L__BB296_87;
$L__BB296_86:
	div.s64 	%rd565, %rd548, %rd191;
	mul.lo.s64 	%rd332, %rd565, %rd191;
	sub.s64 	%rd551, %rd548, %rd332;
$L__BB296_87:
	add.s64 	%rd334, %rd1, %rd328;
	ld.global.u64 	%rd335, [%rd334];
	mad.lo.s64 	%rd336, %rd335, %rd551, %rd190;
	shl.b64 	%rd337, %rd336, 3;
	add.s64 	%rd574, %rd574, %rd337;
	add.s32 	%r213, %r213, -8;
	add.s32 	%r212, %r212, 8;
	setp.ne.s32 	%p13, %r212, 0;
	@%p13 bra 	$L__BB296_63;
	add.s32 	%r215, %r213, 3;
$L__BB296_89:
	setp.eq.s32 	%p14, %r24, 0;
	@%p14 bra 	$L__BB296_118;
	and.b32  	%r40, %r22, 3;
	setp.lt.u32 	%p15, %r24, 4;
	@%p15 bra 	$L__BB296_104;
	mul.wide.u32 	%rd339, %r215, 8;
	add.s64 	%rd340, %rd2, %rd339;
	ld.global.u64 	%rd202, [%rd340];
	or.b64  	%rd341, %rd565, %rd202;
	and.b64  	%rd342, %rd341, -4294967296;
	setp.ne.s64 	%p16, %rd342, 0;
	@%p16 bra 	$L__BB296_93;
	cvt.u32.u64 	%r98, %rd202;
	cvt.u32.u64 	%r99, %rd565;
	div.u32 	%r100, %r99, %r98;
	mul.lo.s32 	%r101, %r100, %r98;
	sub.s32 	%r102, %r99, %r101;
	cvt.u64.u32 	%rd555, %r100;
	cvt.u64.u32 	%rd556, %r102;
	bra.uni 	$L__BB296_94;
$L__BB296_93:
	div.s64 	%rd555, %rd565, %rd202;
	mul.lo.s64 	%rd343, %rd555, %rd202;
	sub.s64 	%rd556, %rd565, %rd343;
$L__BB296_94:
	add.s64 	%rd345, %rd1, %rd339;
	ld.global.u64 	%rd346, [%rd345];
	mul.lo.s64 	%rd209, %rd346, %rd556;
	add.s32 	%r41, %r215, -1;
	mul.wide.u32 	%rd347, %r41, 8;
	add.s64 	%rd348, %rd2, %rd347;
	ld.global.u64 	%rd210, [%rd348];
	or.b64  	%rd349, %rd555, %rd210;
	and.b64  	%rd350, %rd349, -4294967296;
	setp.ne.s64 	%p17, %rd350, 0;
	@%p17 bra 	$L__BB296_96;
	cvt.u32.u64 	%r103, %rd210;
	cvt.u32.u64 	%r104, %rd555;
	div.u32 	%r105, %r104, %r103;
	mul.lo.s32 	%r106, %r105, %r103;
	sub.s32 	%r107, %r104, %r106;
	cvt.u64.u32 	%rd557, %r105;
	cvt.u64.u32 	%rd558, %r107;
	bra.uni 	$L__BB296_97;
$L__BB296_96:
	div.s64 	%rd557, %rd555, %rd210;
	mul.lo.s64 	%rd351, %rd557, %rd210;
	sub.s64 	%rd558, %rd555, %rd351;
$L__BB296_97:
	add.s64 	%rd353, %rd1, %rd347;
	ld.global.u64 	%rd354, [%rd353];
	mad.lo.s64 	%rd217, %rd354, %rd558, %rd209;
	add.s32 	%r42, %r215, -2;
	mul.wide.u32 	%rd355, %r42, 8;
	add.s64 	%rd356, %rd2, %rd355;
	ld.global.u64 	%rd218, [%rd356];
	or.b64  	%rd357, %rd557, %rd218;
	and.b64  	%rd358, %rd357, -4294967296;
	setp.ne.s64 	%p18, %rd358, 0;
	@%p18 bra 	$L__BB296_99;
	cvt.u32.u64 	%r108, %rd218;
	cvt.u32.u64 	%r109, %rd557;
	div.u32 	%r110, %r109, %r108;
	mul.lo.s32 	%r111, %r110, %r108;
	sub.s32 	%r112, %r109, %r111;
	cvt.u64.u32 	%rd559, %r110;
	cvt.u64.u32 	%rd560, %r112;
	bra.uni 	$L__BB296_100;
$L__BB296_99:
	div.s64 	%rd559, %rd557, %rd218;
	mul.lo.s64 	%rd359, %rd559, %rd218;
	sub.s64 	%rd560, %rd557, %rd359;
$L__BB296_100:
	add.s64 	%rd361, %rd1, %rd355;
	ld.global.u64 	%rd362, [%rd361];
	mad.lo.s64 	%rd225, %rd362, %rd560, %rd217;
	add.s32 	%r43, %r215, -3;
	mul.wide.u32 	%rd363, %r43, 8;
	add.s64 	%rd364, %rd2, %rd363;
	ld.global.u64 	%rd226, [%rd364];
	or.b64  	%rd365, %rd559, %rd226;
	and.b64  	%rd366, %rd365, -4294967296;
	setp.ne.s64 	%p19, %rd366, 0;
	@%p19 bra 	$L__BB296_102;
	cvt.u32.u64 	%r113, %rd226;
	cvt.u32.u64 	%r114, %rd559;
	div.u32 	%r115, %r114, %r113;
	mul.lo.s32 	%r116, %r115, %r113;
	sub.s32 	%r117, %r114, %r116;
	cvt.u64.u32 	%rd565, %r115;
	cvt.u64.u32 	%rd562, %r117;
	bra.uni 	$L__BB296_103;
$L__BB296_102:
	div.s64 	%rd565, %rd559, %rd226;
	mul.lo.s64 	%rd367, %rd565, %rd226;
	sub.s64 	%rd562, %rd559, %rd367;
$L__BB296_103:
	add.s64 	%rd369, %rd1, %rd363;
	ld.global.u64 	%rd370, [%rd369];
	mad.lo.s64 	%rd371, %rd370, %rd562, %rd225;
	shl.b64 	%rd372, %rd371, 3;
	add.s64 	%rd574, %rd574, %rd372;
	add.s32 	%r215, %r215, -4;
$L__BB296_104:
	setp.eq.s32 	%p20, %r40, 0;
	@%p20 bra 	$L__BB296_118;
	setp.eq.s32 	%p21, %r40, 1;
	@%p21 bra 	$L__BB296_113;
	mul.wide.u32 	%rd374, %r215, 8;
	add.s64 	%rd375, %rd2, %rd374;
	ld.global.u64 	%rd237, [%rd375];
	or.b64  	%rd376, %rd565, %rd237;
	and.b64  	%rd377, %rd376, -4294967296;
	setp.ne.s64 	%p22, %rd377, 0;
	@%p22 bra 	$L__BB296_108;
	cvt.u32.u64 	%r118, %rd237;
	cvt.u32.u64 	%r119, %rd565;
	div.u32 	%r120, %r119, %r118;
	mul.lo.s32 	%r121, %r120, %r118;
	sub.s32 	%r122, %r119, %r121;
	cvt.u64.u32 	%rd566, %r120;
	cvt.u64.u32 	%rd567, %r122;
	bra.uni 	$L__BB296_109;
$L__BB296_108:
	div.s64 	%rd566, %rd565, %rd237;
	mul.lo.s64 	%rd378, %rd566, %rd237;
	sub.s64 	%rd567, %rd565, %rd378;
$L__BB296_109:
	add.s64 	%rd380, %rd1, %rd374;
	ld.global.u64 	%rd381, [%rd380];
	mul.lo.s64 	%rd244, %rd381, %rd567;
	add.s32 	%r46, %r215, -1;
	mul.wide.u32 	%rd382, %r46, 8;
	add.s64 	%rd383, %rd2, %rd382;
	ld.global.u64 	%rd245, [%rd383];
	or.b64  	%rd384, %rd566, %rd245;
	and.b64  	%rd385, %rd384, -4294967296;
	setp.ne.s64 	%p23, %rd385, 0;
	@%p23 bra 	$L__BB296_111;
	cvt.u32.u64 	%r123, %rd245;
	cvt.u32.u64 	%r124, %rd566;
	div.u32 	%r125, %r124, %r123;
	mul.lo.s32 	%r126, %r125, %r123;
	sub.s32 	%r127, %r124, %r126;
	cvt.u64.u32 	%rd565, %r125;
	cvt.u64.u32 	%rd569, %r127;
	bra.uni 	$L__BB296_112;
$L__BB296_111:
	div.s64 	%rd565, %rd566, %rd245;
	mul.lo.s64 	%rd386, %rd565, %rd245;
	sub.s64 	%rd569, %rd566, %rd386;
$L__BB296_112:
	add.s64 	%rd388, %rd1, %rd382;
	ld.global.u64 	%rd389, [%rd388];
	mad.lo.s64 	%rd390, %rd389, %rd569, %rd244;
	shl.b64 	%rd391, %rd390, 3;
	add.s64 	%rd574, %rd574, %rd391;
	add.s32 	%r215, %r215, -2;
$L__BB296_113:
	and.b32  	%r128, %r22, 1;
	setp.eq.b32 	%p24, %r128, 1;
	not.pred 	%p25, %p24;
	@%p25 bra 	$L__BB296_118;
	mul.wide.u32 	%rd392, %r215, 8;
	add.s64 	%rd393, %rd2, %rd392;
	ld.global.u64 	%rd256, [%rd393];
	or.b64  	%rd394, %rd565, %rd256;
	and.b64  	%rd395, %rd394, -4294967296;
	setp.ne.s64 	%p26, %rd395, 0;
	@%p26 bra 	$L__BB296_116;
	cvt.u32.u64 	%r129, %rd256;
	cvt.u32.u64 	%r130, %rd565;
	rem.u32 	%r131, %r130, %r129;
	cvt.u64.u32 	%rd573, %r131;
	bra.uni 	$L__BB296_117;
$L__BB296_116:
	rem.s64 	%rd573, %rd565, %rd256;
$L__BB296_117:
	add.s64 	%rd397, %rd1, %rd392;
	ld.global.u64 	%rd398, [%rd397];
	mul.lo.s64 	%rd399, %rd398, %rd573;
	shl.b64 	%rd400, %rd399, 3;
	add.s64 	%rd574, %rd574, %rd400;
$L__BB296_118:
	ld.global.f64 	%fd35, [%rd574];
	st.shared.f64 	[%r5], %fd35;
$L__BB296_119:
	bar.sync 	0;
	setp.lt.u32 	%p51, %r217, 66;
	@%p51 bra 	$L__BB296_128;
$L__BB296_120:
	shr.u32 	%r50, %r217, 1;
	setp.ge.u32 	%p52, %r1, %r50;
	@%p52 bra 	$L__BB296_127;
	ld.shared.f64 	%fd76, [%r5];
	setp.num.f64 	%p53, %fd76, %fd76;
	@%p53 bra 	$L__BB296_124;
	shl.b32 	%r203, %r50, 3;
	add.s32 	%r204, %r5, %r203;
	ld.shared.f64 	%fd7, [%r204];
	setp.nan.f64 	%p54, %fd7, %fd7;
	mov.f64 	%fd76, 0d0000000000000000;
	@%p54 bra 	$L__BB296_126;
	mov.f64 	%fd76, %fd7;
	bra.uni 	$L__BB296_126;
$L__BB296_124:
	shl.b32 	%r205, %r50, 3;
	add.s32 	%r206, %r5, %r205;
	ld.shared.f64 	%fd8, [%r206];
	setp.nan.f64 	%p55, %fd8, %fd8;
	@%p55 bra 	$L__BB296_126;
	add.f64 	%fd76, %fd76, %fd8;
$L__BB296_126:
	st.shared.f64 	[%r5], %fd76;
$L__BB296_127:
	bar.sync 	0;
	setp.gt.u32 	%p56, %r217, 131;
	mov.u32 	%r217, %r50;
	@%p56 bra 	$L__BB296_120;
$L__BB296_128:
	setp.gt.u32 	%p57, %r1, 31;
	@%p57 bra 	$L__BB296_167;
	ld.volatile.shared.f64 	%fd38, [%r5];
	setp.num.f64 	%p58, %fd38, %fd38;
	@%p58 bra 	$L__BB296_132;
	ld.volatile.shared.f64 	%fd40, [%r5+256];
	setp.nan.f64 	%p59, %fd40, %fd40;
	mov.f64 	%fd77, 0d0000000000000000;
	@%p59 bra 	$L__BB296_135;
	ld.volatile.shared.f64 	%fd77, [%r5+256];
	bra.uni 	$L__BB296_135;
$L__BB296_132:
	ld.volatile.shared.f64 	%fd41, [%r5+256];
	setp.num.f64 	%p60, %fd41, %fd41;
	@%p60 bra 	$L__BB296_134;
	ld.volatile.shared.f64 	%fd77, [%r5];
	bra.uni 	$L__BB296_135;
$L__BB296_134:
	ld.volatile.shared.f64 	%fd42, [%r5];
	ld.volatile.shared.f64 	%fd43, [%r5+256];
	add.f64 	%fd77, %fd42, %fd43;
$L__BB296_135:
	st.volatile.shared.f64 	[%r5], %fd77;
	ld.volatile.shared.f64 	%fd44, [%r5];
	setp.num.f64 	%p61, %fd44, %fd44;
	@%p61 bra 	$L__BB296_138;
	ld.volatile.shared.f64 	%fd46, [%r5+128];
	setp.nan.f64 	%p62, %fd46, %fd46;
	mov.f64 	%fd78, 0d0000000000000000;
	@%p62 bra 	$L__BB296_141;
	ld.volatile.shared.f64 	%fd78, [%r5+128];
	bra.uni 	$L__BB296_141;
$L__BB296_138:
	ld.volatile.shared.f64 	%fd47, [%r5+128];
	setp.num.f64 	%p63, %fd47, %fd47;
	@%p63 bra 	$L__BB296_140;
	ld.volatile.shared.f64 	%fd78, [%r5];
	bra.uni 	$L__BB296_141;
$L__BB296_140:
	ld.volatile.shared.f64 	%fd48, [%r5];
	ld.volatile.shared.f64 	%fd49, [%r5+128];
	add.f64 	%fd78, %fd48, %fd49;
$L__BB296_141:
	st.volatile.shared.f64 	[%r5], %fd78;
	ld.volatile.shared.f64 	%fd50, [%r5];
	setp.num.f64 	%p64, %fd50, %fd50;
	@%p64 bra 	$L__BB296_144;
	ld.volatile.shared.f64 	%fd52, [%r5+64];
	setp.nan.f64 	%p65, %fd52, %fd52;
	mov.f64 	%fd79, 0d0000000000000000;
	@%p65 bra 	$L__BB296_147;
	ld.volatile.shared.f64 	%fd79, [%r5+64];
	bra.uni 	$L__BB296_147;
$L__BB296_144:
	ld.volatile.shared.f64 	%fd53, [%r5+64];
	setp.num.f64 	%p66, %fd53, %fd53;
	@%p66 bra 	$L__BB296_146;
	ld.volatile.shared.f64 	%fd79, [%r5];
	bra.uni 	$L__BB296_147;
$L__BB296_146:
	ld.volatile.shared.f64 	%fd54, [%r5];
	ld.volatile.shared.f64 	%fd55, [%r5+64];
	add.f64 	%fd79, %fd54, %fd55;
$L__BB296_147:
	st.volatile.shared.f64 	[%r5], %fd79;
	ld.volatile.shared.f64 	%fd56, [%r5];
	setp.num.f64 	%p67, %fd56, %fd56;
	@%p67 bra 	$L__BB296_150;
	ld.volatile.shared.f64 	%fd58, [%r5+32];
	setp.nan.f64 	%p68, %fd58, %fd58;
	mov.f64 	%fd80, 0d0000000000000000;
	@%p68 bra 	$L__BB296_153;
	ld.volatile.shared.f64 	%fd80, [%r5+32];
	bra.uni 	$L__BB296_153;
$L__BB296_150:
	ld.volatile.shared.f64 	%fd59, [%r5+32];
	setp.num.f64 	%p69, %fd59, %fd59;
	@%p69 bra 	$L__BB296_152;
	ld.volatile.shared.f64 	%fd80, [%r5];
	bra.uni 	$L__BB296_153;
$L__BB296_152:
	ld.volatile.shared.f64 	%fd60, [%r5];
	ld.volatile.shared.f64 	%fd61, [%r5+32];
	add.f64 	%fd80, %fd60, %fd61;
$L__BB296_153:
	st.volatile.shared.f64 	[%r5], %fd80;
	ld.volatile.shared.f64 	%fd62, [%r5];
	setp.num.f64 	%p70, %fd62, %fd62;
	@%p70 bra 	$L__BB296_156;
	ld.volatile.shared.f64 	%fd64, [%r5+16];
	setp.nan.f64 	%p71, %fd64, %fd64;
	mov.f64 	%fd81, 0d0000000000000000;
	@%p71 bra 	$L__BB296_159;
	ld.volatile.shared.f64 	%fd81, [%r5+16];
	bra.uni 	$L__BB296_159;
$L__BB296_156:
	ld.volatile.shared.f64 	%fd65, [%r5+16];
	setp.num.f64 	%p72, %fd65, %fd65;
	@%p72 bra 	$L__BB296_158;
	ld.volatile.shared.f64 	%fd81, [%r5];
	bra.uni 	$L__BB296_159;
$L__BB296_158:
	ld.volatile.shared.f64 	%fd66, [%r5];
	ld.volatile.shared.f64 	%fd67, [%r5+16];
	add.f64 	%fd81, %fd66, %fd67;
$L__BB296_159:
	st.volatile.shared.f64 	[%r5], %fd81;
	ld.volatile.shared.f64 	%fd68, [%r5];
	setp.num.f64 	%p73, %fd68, %fd68;
	@%p73 bra 	$L__BB296_162;
	ld.volatile.shared.f64 	%fd70, [%r5+8];
	setp.nan.f64 	%p74, %fd70, %fd70;
	mov.f64 	%fd82, 0d0000000000000000;
	@%p74 bra 	$L__BB296_165;
	ld.volatile.shared.f64 	%fd82, [%r5+8];
	bra.uni 	$L__BB296_165;
$L__BB296_162:
	ld.volatile.shared.f64 	%fd71, [%r5+8];
	setp.num.f64 	%p75, %fd71, %fd71;
	@%p75 bra 	$L__BB296_164;
	ld.volatile.shared.f64 	%fd82, [%r5];
	bra.uni 	$L__BB296_165;
$L__BB296_164:
	ld.volatile.shared.f64 	%fd72, [%r5];
	ld.volatile.shared.f64 	%fd73, [%r5+8];
	add.f64 	%fd82, %fd72, %fd73;
$L__BB296_165:
	st.volatile.shared.f64 	[%r5], %fd82;
	setp.ne.s32 	%p76, %r1, 0;
	@%p76 bra 	$L__BB296_167;
	ld.param.u64 	%rd489, [contiguous_nansum2_f64_param_0];
	ld.shared.f64 	%fd74, [nansumsdata_f64];
	cvt.u64.u32 	%rd483, %r2;
	mov.u32 	%r207, %ctaid.y;
	cvt.u64.u32 	%rd484, %r207;
	mad.lo.s64 	%rd485, %rd265, %rd484, %rd483;
	cvta.to.global.u64 	%rd486, %rd489;
	shl.b64 	%rd487, %rd485, 3;
	add.s64 	%rd488, %rd486, %rd487;
	st.global.f64 	[%rd488], %fd74;
$L__BB296_167:
	ret;

}
	// .globl	contiguous_nansum22_f64
.visible .entry contiguous_nansum22_f64(
	.param .u64 .ptr .align 1 contiguous_nansum22_f64_param_0,
	.param .u64 .ptr .align 1 contiguous_nansum22_f64_param_1,
	.param .u64 contiguous_nansum22_f64_param_2,
	.param .u64 contiguous_nansum22_f64_param_3
)
{
	.reg .pred 	%p<32>;
	.reg .b32 	%r<21>;
	.reg .b64 	%rd<31>;
	.reg .b64 	%fd<83>;

	ld.param.u64 	%rd5, [contiguous_nansum22_f64_param_0];
	ld.param.u64 	%rd8, [contiguous_nansum22_f64_param_1];
	ld.param.u64 	%rd6, [contiguous_nansum22_f64_param_2];
	ld.param.u64 	%rd7, [contiguous_nansum22_f64_param_3];
	cvta.to.global.u64 	%rd1, %rd8;
	mov.u32 	%r1, %tid.x;
	mov.u32 	%r2, %ctaid.x;
	mov.u32 	%r20, %ntid.x;
	mul.lo.s32 	%r8, %r2, %r20;
	shl.b32 	%r9, %r8, 1;
	add.s32 	%r4, %r9, %r1;
	shl.b32 	%r10, %r1, 3;
	mov.u32 	%r11, nansumsdata_f64;
	add.s32 	%r5, %r11, %r10;
	mov.b64 	%rd9, 0;
	st.shared.u64 	[%r5], %rd9;
	add.s32 	%r12, %r4, %r20;
	cvt.u64.u32 	%rd2, %r12;
	setp.le.u64 	%p1, %rd6, %rd2;
	@%p1 bra 	$L__BB297_7;
	cvt.u64.u32 	%rd14, %r4;
	mov.u32 	%r14, %ctaid.y;
	cvt.u64.u32 	%rd15, %r14;
	mul.lo.s64 	%rd3, %rd6, %rd15;
	add.s64 	%rd16, %rd3, %rd14;
	shl.b64 	%rd17, %rd16, 3;
	add.s64 	%rd18, %rd1, %rd17;
	ld.global.f64 	%fd75, [%rd18];
	setp.num.f64 	%p3, %fd75, %fd75;
	@%p3 bra 	$L__BB297_4;
	add.s64 	%rd19, %rd3, %rd2;
	shl.b64 	%rd20, %rd19, 3;
	add.s64 	%rd21, %rd1, %rd20;
	ld.global.f64 	%fd2, [%rd21];
	setp.nan.f64 	%p4, %fd2, %fd2;
	mov.f64 	%fd75, 0d0000000000000000;
	@%p4 bra 	$L__BB297_6;
	mov.f64 	%fd75, %fd2;
	bra.uni 	$L__BB297_6;
$L__BB297_4:
	add.s64 	%rd22, %rd3, %rd2;
	shl.b64 	%rd23, %rd22, 3;
	add.s64 	%rd24, %rd1, %rd23;
	ld.global.f64 	%fd3, [%rd24];
	setp.nan.f64 	%p5, %fd3, %fd3;
	@%p5 bra 	$L__BB297_6;
	add.f64 	%fd75, %fd75, %fd3;
$L__BB297_6:
	st.shared.f64 	[%r5], %fd75;
	bra.uni 	$L__BB297_9;
$L__BB297_7:
	cvt.u64.u32 	%rd4, %r4;
	setp.le.u64 	%p2, %rd6, %rd4;
	@%p2 bra 	$L__BB297_9;
	mov.u32 	%r13, %ctaid.y;
	cvt.u64.u32 	%rd10, %r13;
	mad.lo.s64 	%rd11, %rd6, %rd10, %rd4;
	shl.b64 	%rd12, %rd11, 3;
	add.s64 	%rd13, %rd1, %rd12;
	ld.global.f64 	%fd35, [%rd13];
	st.shared.f64 	[%r5], %fd35;
$L__BB297_9:
	bar.sync 	0;
	setp.lt.u32 	%p6, %r20, 66;
	@%p6 bra 	$L__BB297_18;
$L__BB297_10:
	shr.u32 	%r7, %r20, 1;
	setp.ge.u32 	%p7, %r1, %r7;
	@%p7 bra 	$L__BB297_17;
	ld.shared.f64 	%fd76, [%r5];
	setp.num.f64 	%p8, %fd76, %fd76;
	@%p8 bra 	$L__BB297_14;
	shl.b32 	%r15, %r7, 3;
	add.s32 	%r16, %r5, %r15;
	ld.shared.f64 	%fd7, [%r16];
	setp.nan.f64 	%p9, %fd7, %fd7;
	mov.f64 	%fd76, 0d0000000000000000;
	@%p9 bra 	$L__BB297_16;
	mov.f64 	%fd76, %fd7;
	bra.uni 	$L__BB297_16;
$L__BB297_14:
	shl.b32 	%r17, %r7, 3;
	add.s32 	%r18, %r5, %r17;
	ld.shared.f64 	%fd8, [%r18];
	setp.nan.f64 	%p10, %fd8, %fd8;
	@%p10 bra 	$L__BB297_16;
	add.f64 	%fd76, %fd76, %fd8;
$L__BB297_16:
	st.shared.f64 	[%r5], %fd76;
$L__BB297_17:
	bar.sync 	0;
	setp.gt.u32 	%p11, %r20, 131;
	mov.u32 	%r20, %r7;
	@%p11 bra 	$L__BB297_10;
$L__BB297_18:
	setp.gt.u32 	%p12, %r1, 31;
	@%p12 bra 	$L__BB297_57;
	ld.volatile.shared.f64 	%fd38, [%r5];
	setp.num.f64 	%p13, %fd38, %fd38;
	@%p13 bra 	$L__BB297_22;
	ld.volatile.shared.f64 	%fd40, [%r5+256];
	setp.nan.f64 	%p14, %fd40, %fd40;
	mov.f64 	%fd77, 0d0000000000000000;
	@%p14 bra 	$L__BB297_25;
	ld.volatile.shared.f64 	%fd77, [%r5+256];
	bra.uni 	$L__BB297_25;
$L__BB297_22:
	ld.volatile.shared.f64 	%fd41, [%r5+256];
	setp.num.f64 	%p15, %fd41, %fd41;
	@%p15 bra 	$L__BB297_24;
	ld.volatile.shared.f64 	%fd77, [%r5];
	bra.uni 	$L__BB297_25;
$L__BB297_24:
	ld.volatile.shared.f64 	%fd42, [%r5];
	ld.volatile.shared.f64 	%fd43, [%r5+256];
	add.f64 	%fd77, %fd42, %fd43;
$L__BB297_25:
	st.volatile.shared.f64 	[%r5], %fd77;
	ld.volatile.shared.f64 	%fd44, [%r5];
	setp.num.f64 	%p16, %fd44, %fd44;
	@%p16 bra 	$L__BB297_28;
	ld.volatile.shared.f64 	%fd46, [%r5+128];
	setp.nan.f64 	%p17, %fd46, %fd46;
	mov.f64 	%fd78, 0d0000000000000000;
	@%p17 bra 	$L__BB297_31;
	ld.volatile.shared.f64 	%fd78, [%r5+128];
	bra.uni 	$L__BB297_31;
$L__BB297_28:
	ld.volatile.shared.f64 	%fd47, [%r5+128];
	setp.num.f64 	%p18, %fd47, %fd47;
	@%p18 bra 	$L__BB297_30;
	ld.volatile.shared.f64 	%fd78, [%r5];
	bra.uni 	$L__BB297_31;
$L__BB297_30:
	ld.volatile.shared.f64 	%fd48, [%r5];
	ld.volatile.shared.f64 	%fd49, [%r5+128];
	add.f64 	%fd78, %fd48, %fd49;
$L__BB297_31:
	st.volatile.shared.f64 	[%r5], %fd78;
	ld.volatile.shared.f64 	%fd50, [%r5];
	setp.num.f64 	%p19, %fd50, %fd50;
	@%p19 bra 	$L__BB297_34;
	ld.volatile.shared.f64 	%fd52, [%r5+64];
	setp.nan.f64 	%p20, %fd52, %fd52;
	mov.f64 	%fd79, 0d0000000000000000;
	@%p20 bra 	$L__BB297_37;
	ld.volatile.shared.f64 	%fd79, [%r5+64];
	bra.uni 	$L__BB297_37;
$L__BB297_34:
	ld.volatile.shared.f64 	%fd53, [%r5+64];
	setp.num.f64 	%p21, %fd53, %fd53;
	@%p21 bra 	$L__BB297_36;
	ld.volatile.shared.f64 	%fd79, [%r5];
	bra.uni 	$L__BB297_37;
$L__BB297_36:
	ld.volatile.shared.f64 	%fd54, [%r5];
	ld.volatile.shared.f64 	%fd55, [%r5+64];
	add.f64 	%fd79, %fd54, %fd55;
$L__BB297_37:
	st.volatile.shared.f64 	[%r5], %fd79;
	ld.volatile.shared.f64 	%fd56, [%r5];
	setp.num.f64 	%p22, %fd56, %fd56;
	@%p22 bra 	$L__BB297_40;
	ld.volatile.shared.f64 	%fd58, [%r5+32];
	setp.nan.f64 	%p23, %fd58, %fd58;
	mov.f64 	%fd80, 0d0000000000000000;
	@%p23 bra 	$L__BB297_43;
	ld.volatile.shared.f64 	%fd80, [%r5+32];
	bra.uni 	$L__BB297_43;
$L__BB297_40:
	ld.volatile.shared.f64 	%fd59, [%r5+32];
	setp.num.f64 	%p24, %fd59, %fd59;
	@%p24 bra 	$L__BB297_42;
	ld.volatile.shared.f64 	%fd80, [%r5];
	bra.uni 	$L__BB297_43;
$L__BB297_42:
	ld.volatile.shared.f64 	%fd60, [%r5];
	ld.volatile.shared.f64 	%fd61, [%r5+32];
	add.f64 	%fd80, %fd60, %fd61;
$L__BB297_43:
	st.volatile.shared.f64 	[%r5], %fd80;
	ld.volatile.shared.f64 	%fd62, [%r5];
	setp.num.f64 	%p25, %fd62, %fd62;
	@%p25 bra 	$L__BB297_46;
	ld.volatile.shared.f64 	%fd64, [%r5+16];
	setp.nan.f64 	%p26, %fd64, %fd64;
	mov.f64 	%fd81, 0d0000000000000000;
	@%p26 bra 	$L__BB297_49;
	ld.volatile.shared.f64 	%fd81, [%r5+16];
	bra.uni 	$L__BB297_49;
$L__BB297_46:
	ld.volatile.shared.f64 	%fd65, [%r5+16];
	setp.num.f64 	%p27, %fd65, %fd65;
	@%p27 bra 	$L__BB297_48;
	ld.volatile.shared.f64 	%fd81, [%r5];
	bra.uni 	$L__BB297_49;
$L__BB297_48:
	ld.volatile.shared.f64 	%fd66, [%r5];
	ld.volatile.shared.f64 	%fd67, [%r5+16];
	add.f64 	%fd81, %fd66, %fd67;
$L__BB297_49:
	st.volatile.shared.f64 	[%r5], %fd81;
	ld.volatile.shared.f64 	%fd68, [%r5];
	setp.num.f64 	%p28, %fd68, %fd68;
	@%p28 bra 	$L__BB297_52;
	ld.volatile.shared.f64 	%fd70, [%r5+8];
	setp.nan.f64 	%p29, %fd70, %fd70;
	mov.f64 	%fd82, 0d0000000000000000;
	@%p29 bra 	$L__BB297_55;
	ld.volatile.shared.f64 	%fd82, [%r5+8];
	bra.uni 	$L__BB297_55;
$L__BB297_52:
	ld.volatile.shared.f64 	%fd71, [%r5+8];
	setp.num.f64 	%p30, %fd71, %fd71;
	@%p30 bra 	$L__BB297_54;
	ld.volatile.shared.f64 	%fd82, [%r5];
	bra.uni 	$L__BB297_55;
$L__BB297_54:
	ld.volatile.shared.f64 	%fd72, [%r5];
	ld.volatile.shared.f64 	%fd73, [%r5+8];
	add.f64 	%fd82, %fd72, %fd73;
$L__BB297_55:
	st.volatile.shared.f64 	[%r5], %fd82;
	setp.ne.s32 	%p31, %r1, 0;
	@%p31 bra 	$L__BB297_57;
	ld.shared.f64 	%fd74, [nansumsdata_f64];
	cvt.u64.u32 	%rd25, %r2;
	mov.u32 	%r19, %ctaid.y;
	cvt.u64.u32 	%rd26, %r19;
	mad.lo.s64 	%rd27, %rd7, %rd26, %rd25;
	cvta.to.global.u64 	%rd28, %rd5;
	shl.b64 	%rd29, %rd27, 3;
	add.s64 	%rd30, %rd28, %rd29;
	st.global.f64 	[%rd30], %fd74;
$L__BB297_57:
	ret;

}
	// .globl	contiguous_nansum3_f64
.visible .entry contiguous_nansum3_f64(
	.param .u64 .ptr .align 1 contiguous_nansum3_f64_param_0,
	.param .u64 .ptr .align 1 contiguous_nansum3_f64_param_1,
	.param .u64 .ptr .align 1 contiguous_nansum3_f64_param_2,
	.param .u64 .ptr .align 1 contiguous_nansum3_f64_param_3,
	.param .u64 contiguous_nansum3_f64_param_4,
	.param .u64 contiguous_nansum3_f64_param_5,
	.param .u64 contiguous_nansum3_f64_param_6
)
{
	.reg .pred 	%p<49>;
	.reg .b32 	%r<187>;
	.reg .b64 	%rd<309>;
	.reg .b64 	%fd<47>;

	ld.param.u64 	%rd144, [contiguous_nansum3_f64_param_0];
	ld.param.u64 	%rd145, [contiguous_nansum3_f64_param_1];
	ld.param.u64 	%rd148, [contiguous_nansum3_f64_param_2];
	ld.param.u64 	%rd149, [contiguous_nansum3_f64_param_3];
	ld.param.u64 	%rd146, [contiguous_nansum3_f64_param_4];
	ld.param.u64 	%rd147, [contiguous_nansum3_f64_param_5];
	ld.param.u64 	%rd150, [contiguous_nansum3_f64_param_6];
	cvta.to.global.u64 	%rd1, %rd149;
	cvta.to.global.u64 	%rd2, %rd148;
	mov.u32 	%r1, %tid.y;
	mov.u32 	%r2, %ntid.x;
	mov.u32 	%r3, %tid.x;
	mad.lo.s32 	%r65, %r1, %r2, %r3;
	mov.u32 	%r66, %ctaid.x;
	mad.lo.s32 	%r67, %r66, %r2, %r3;
	mov.u32 	%r4, %ctaid.y;
	mov.u32 	%r5, %ntid.y;
	mad.lo.s32 	%r68, %r4, %r5, %r1;
	shl.b32 	%r69, %r65, 3;
	mov.u32 	%r70, nansumsdata_f64;
	add.s32 	%r7, %r70, %r69;
	mov.b64 	%rd152, 0;
	st.shared.u64 	[%r7], %rd152;
	cvt.u64.u32 	%rd3, %r67;
	setp.le.u64 	%p1, %rd147, %rd3;
	cvt.u64.u32 	%rd153, %r68;
	setp.le.u64 	%p2, %rd150, %rd153;
	or.pred  	%p3, %p1, %p2;
	@%p3 bra 	$L__BB298_96;
	cvt.u32.u64 	%r71, %rd3;
	cvt.u32.u64 	%r72, %rd147;
	mad.lo.s32 	%r178, %r68, %r72, %r71;
	cvt.u32.u64 	%r9, %rd146;
	add.s32 	%r177, %r9, -1;
	setp.lt.s32 	%p4, %r177, 0;
	mov.b64 	%rd308, 0;
	@%p4 bra 	$L__BB298_59;
	setp.lt.u32 	%p5, %r177, 7;
	mov.b64 	%rd308, 0;
	@%p5 bra 	$L__BB298_30;
	add.s32 	%r173, %r9, -4;
	and.b32  	%r73, %r9, -8;
	neg.s32 	%r172, %r73;
	mov.b64 	%rd308, 0;
$L__BB298_4:
	.pragma "nounroll";
	add.s32 	%r16, %r173, 3;
	cvt.u64.u32 	%rd5, %r178;
	mul.wide.u32 	%rd158, %r16, 8;
	add.s64 	%rd159, %rd2, %rd158;
	ld.global.u64 	%rd6, [%rd159];
	and.b64  	%rd160, %rd6, -4294967296;
	setp.ne.s64 	%p6, %rd160, 0;
	@%p6 bra 	$L__BB298_6;
	cvt.u32.u64 	%r74, %rd6;
	cvt.u32.u64 	%r75, %rd5;
	div.u32 	%r76, %r75, %r74;
	mul.lo.s32 	%r77, %r76, %r74;
	sub.s32 	%r78, %r75, %r77;
	cvt.u64.u32 	%rd273, %r76;
	cvt.u64.u32 	%rd274, %r78;
	bra.uni 	$L__BB298_7;
$L__BB298_6:
	div.s64 	%rd273, %rd5, %rd6;
	mul.lo.s64 	%rd161, %rd273, %rd6;
	sub.s64 	%rd274, %rd5, %rd161;
$L__BB298_7:
	mul.wide.u32 	%rd162, %r16, 8;
	add.s64 	%rd163, %rd1, %rd162;
	ld.global.u64 	%rd164, [%rd163];
	mad.lo.s64 	%rd13, %rd164, %rd274, %rd308;
	add.s32 	%r17, %r173, 2;
	and.b64  	%rd14, %rd273, 4294967295;
	mul.wide.u32 	%rd165, %r17, 8;
	add.s64 	%rd166, %rd2, %rd165;
	ld.global.u64 	%rd15, [%rd166];
	and.b64  	%rd167, %rd15, -4294967296;
	setp.ne.s64 	%p7, %rd167, 0;
	@%p7 bra 	$L__BB298_9;
	cvt.u32.u64 	%r79, %rd15;
	cvt.u32.u64 	%r80, %rd14;
	div.u32 	%r81, %r80, %r79;
	mul.lo.s32 	%r82, %r81, %r79;
	sub.s32 	%r83, %r80, %r82;
	cvt.u64.u32 	%rd275, %r81;
	cvt.u64.u32 	%rd276, %r83;
	bra.uni 	$L__BB298_10;
$L__BB298_9:
	div.s64 	%rd275, %rd14, %rd15;
	mul.lo.s64 	%rd168, %rd275, %rd15;
	sub.s64 	%rd276, %rd14, %rd168;
$L__BB298_10:
	mul.wide.u32 	%rd169, %r17, 8;
	add.s64 	%rd170, %rd1, %rd169;
	ld.global.u64 	%rd171, [%rd170];
	mad.lo.s64 	%rd22, %rd171, %rd276, %rd13;
	add.s32 	%r18, %r173, 1;
	and.b64  	%rd23, %rd275, 4294967295;
	mul.wide.u32 	%rd172, %r18, 8;
	add.s64 	%rd173, %rd2, %rd172;
	ld.global.u64 	%rd24, [%rd173];
	and.b64  	%rd174, %rd24, -4294967296;
	setp.ne.s64 	%p8, %rd174, 0;
	@%p8 bra 	$L__BB298_12;
	cvt.u32.u64 	%r84, %rd24;
	cvt.u32.u64 	%r85, %rd23;
	div.u32 	%r86, %r85, %r84;
	mul.lo.s32 	%r87, %r86, %r84;
	sub.s32 	%r88, %r85, %r87;
	cvt.u64.u32 	%rd277, %r86;
	cvt.u64.u32 	%rd278, %r88;
	bra.uni 	$L__BB298_13;
$L__BB298_12:
	div.s64 	%rd277, %rd23, %rd24;
	mul.lo.s64 	%rd175, %rd277, %rd24;
	sub.s64 	%rd278, %rd23, %rd175;
$L__BB298_13:
	mul.wide.u32 	%rd176, %r18, 8;
	add.s64 	%rd177, %rd1, %rd176;
	ld.global.u64 	%rd178, [%rd177];
	mad.lo.s64 	%rd31, %rd178, %rd278, %rd22;
	and.b64  	%rd32, %rd277, 4294967295;
	mul.wide.u32 	%rd179, %r173, 8;
	add.s64 	%rd180, %rd2, %rd179;
	ld.global.u64 	%rd33, [%rd180];
	and.b64  	%rd181, %rd33, -4294967296;
	setp.ne.s64 	%p9, %rd181, 0;
	@%p9 bra 	$L__BB298_15;
	cvt.u32.u64 	%r89, %rd33;
	cvt.u32.u64 	%r90, %rd32;
	div.u32 	%r91, %r90, %r89;
	mul.lo.s32 	%r92, %r91, %r89;
	sub.s32 	%r93, %r90, %r92;
	cvt.u64.u32 	%rd279, %r91;
	cvt.u64.u32 	%rd280, %r93;
	bra.uni 	$L__BB298_16;
$L__BB298_15:
	div.s64 	%rd279, %rd32, %rd33;
	mul.lo.s64 	%rd182, %rd279, %rd33;
	sub.s64 	%rd280, %rd32, %rd182;
$L__BB298_16:
	mul.wide.u32 	%rd183, %r173, 8;
	add.s64 	%rd184, %rd1, %rd183;
	ld.global.u64 	%rd185, [%rd184];
	mad.lo.s64 	%rd40, %rd185, %rd280, %rd31;
	add.s32 	%r19, %r173, -1;
	and.b64  	%rd41, %rd279, 4294967295;
	mul.wide.u32 	%rd186, %r19, 8;
	add.s64 	%rd187, %rd2, %rd186;
	ld.global.u64 	%rd42, [%rd187];
	and.b64  	%rd188, %rd42, -4294967296;
	setp.ne.s64 	%p10, %rd188, 0;
	@%p10 bra 	$L__BB298_18;
	cvt.u32.u64 	%r94, %rd42;
	cvt.u32.u64 	%r95, %rd41;
	div.u32 	%r96, %r95, %r94;
	mul.lo.s32 	%r97, %r96, %r94;
	sub.s32 	%r98, %r95, %r97;
	cvt.u64.u32 	%rd281, %r96;
	cvt.u64.u32 	%rd282, %r98;
	bra.uni 	$L__BB298_19;
$L__BB298_18:
	div.s64 	%rd281, %rd41, %rd42;
	mul.lo.s64 	%rd189, %rd281, %rd42;
	sub.s64 	%rd282, %rd41, %rd189;
$L__BB298_19:
	mul.wide.u32 	%rd190, %r19, 8;
	add.s64 	%rd191, %rd1, %rd190;
	ld.global.u64 	%rd192, [%rd191];
	mad.lo.s64 	%rd49, %rd192, %rd282, %rd40;
	add.s32 	%r20, %r173, -2;
	and.b64  	%rd50, %rd281, 4294967295;
	mul.wide.u32 	%rd193, %r20, 8;
	add.s64 	%rd194, %rd2, %rd193;
	ld.global.u64 	%rd51, [%rd194];
	and.b64  	%rd195, %rd51, -4294967296;
	setp.ne.s64 	%p11, %rd195, 0;
	@%p11 bra 	$L__BB298_21;
	cvt.u32.u64 	%r99, %rd51;
	cvt.u32.u64 	%r100, %rd50;
	div.u32 	%r101, %r100, %r99;
	mul.lo.s32 	%r102, %r101, %r99;
	sub.s32 	%r103, %r100, %r102;
	cvt.u64.u32 	%rd283, %r101;
	cvt.u64.u32 	%rd284, %r103;
	bra.uni 	$L__BB298_22;
$L__BB298_21:
	div.s64 	%rd283, %rd50, %rd51;
	mul.lo.s64 	%rd196, %rd283, %rd51;
	sub.s64 	%rd284, %rd50, %rd196;
$L__BB298_22:
	mul.wide.u32 	%rd197, %r20, 8;
	add.s64 	%rd198, %rd1, %rd197;
	ld.global.u64 	%rd199, [%rd198];
	mad.lo.s64 	%rd58, %rd199, %rd284, %rd49;
	add.s32 	%r21, %r173, -3;
	and.b64  	%rd59, %rd283, 4294967295;
	mul.wide.u32 	%rd200, %r21, 8;
	add.s64 	%rd201, %rd2, %rd200;
	ld.global.u64 	%rd60, [%rd201];
	and.b64  	%rd202, %rd60, -4294967296;
	setp.ne.s64 	%p12, %rd202, 0;
	@%p12 bra 	$L__BB298_24;
	cvt.u32.u64 	%r104, %rd60;
	cvt.u32.u64 	%r105, %rd59;
	div.u32 	%r106, %r105, %r104;
	mul.lo.s32 	%r107, %r106, %r104;
	sub.s32 	%r108, %r105, %r107;
	cvt.u64.u32 	%rd285, %r106;
	cvt.u64.u32 	%rd286, %r108;
	bra.uni 	$L__BB298_25;
$L__BB298_24:
	div.s64 	%rd285, %rd59, %rd60;
	mul.lo.s64 	%rd203, %rd285, %rd60;
	sub.s64 	%rd286, %rd59, %rd203;
$L__BB298_25:
	mul.wide.u32 	%rd204, %r21, 8;
	add.s64 	%rd205, %rd1, %rd204;
	ld.global.u64 	%rd206, [%rd205];
	mad.lo.s64 	%rd67, %rd206, %rd286, %rd58;
	and.b64  	%rd68, %rd285, 4294967295;
	add.s32 	%r109, %r173, -4;
	mul.wide.u32 	%rd207, %r109, 8;
	add.s64 	%rd208, %rd2, %rd207;
	ld.global.u64 	%rd69, [%rd208];
	and.b64  	%rd209, %rd69, -4294967296;
	setp.ne.s64 	%p13, %rd209, 0;
	@%p13 bra 	$L__BB298_27;
	cvt.u32.u64 	%r110, %rd69;
	cvt.u32.u64 	%r111, %rd68;
	div.u32 	%r112, %r111, %r110;
	mul.lo.s32 	%r113, %r112, %r110;
	sub.s32 	%r114, %r111, %r113;
	cvt.u64.u32 	%rd287, %r112;
	cvt.u64.u32 	%rd288, %r114;
	bra.uni 	$L__BB298_28;
$L__BB298_27:
	div.s64 	%rd287, %rd68, %rd69;
	mul.lo.s64 	%rd210, %rd287, %rd69;
	sub.s64 	%rd288, %rd68, %rd210;
$L__BB298_28:
	mul.wide.u32 	%rd211, %r109, 8;
	add.s64 	%rd212, %rd1, %rd211;
	ld.global.u64 	%rd213, [%rd212];
	mad.lo.s64 	%rd308, %rd213, %rd288, %rd67;
	cvt.u32.u64 	%r178, %rd287;
	add.s32 	%r173, %r173, -8;
	add.s32 	%r172, %r172, 8;
	setp.ne.s32 	%p14, %r172, 0;
	@%p14 bra 	$L__BB298_4;
	add.s32 	%r177, %r173, 3;
$L__BB298_30:
	and.b32  	%r28, %r9, 7;
	setp.eq.s32 	%p15, %r28, 0;
	@%p15 bra 	$L__BB298_59;
	and.b32  	%r29, %r9, 3;
	setp.lt.u32 	%p16, %r28, 4;
	@%p16 bra 	$L__BB298_45;
	cvt.u64.u32 	%rd79, %r178;
	mul.wide.u32 	%rd215, %r177, 8;
	add.s64 	%rd216, %rd2, %rd215;
	ld.global.u64 	%rd80, [%rd216];
	and.b64  	%rd217, %rd80, -4294967296;
	setp.ne.s64 	%p17, %rd217, 0;
	@%p17 bra 	$L__BB298_34;
	cvt.u32.u64 	%r116, %rd80;
	cvt.u32.u64 	%r117, %rd79;
	div.u32 	%r118, %r117, %r116;
	mul.lo.s32 	%r119, %r118, %r116;
	sub.s32 	%r120, %r117, %r119;
	cvt.u64.u32 	%rd291, %r118;
	cvt.u64.u32 	%rd292, %r120;
	bra.uni 	$L__BB298_35;
$L__BB298_34:
	div.s64 	%rd291, %rd79, %rd80;
	mul.lo.s64 	%rd218, %rd291, %rd80;
	sub.s64 	%rd292, %rd79, %rd218;
$L__BB298_35:
	mul.wide.u32 	%rd219, %r177, 8;
	add.s64 	%rd220, %rd1, %rd219;
	ld.global.u64 	%rd221, [%rd220];
	mad.lo.s64 	%rd87, %rd221, %rd292, %rd308;
	add.s32 	%r30, %r177, -1;
	and.b64  	%rd88, %rd291, 4294967295;
	mul.wide.u32 	%rd222, %r30, 8;
	add.s64 	%rd223, %rd2, %rd222;
	ld.global.u64 	%rd89, [%rd223];
	and.b64  	%rd224, %rd89, -4294967296;
	setp.ne.s64 	%p18, %rd224, 0;
	@%p18 bra 	$L__BB298_37;
	cvt.u32.u64 	%r121, %rd89;
	cvt.u32.u64 	%r122, %rd88;
	div.u32 	%r123, %r122, %r121;
	mul.lo.s32 	%r124, %r123, %r121;
	sub.s32 	%r125, %r122, %r124;
	cvt.u64.u32 	%rd293, %r123;
	cvt.u64.u32 	%rd294, %r125;
	bra.uni 	$L__BB298_38;
$L__BB298_37:
	div.s64 	%rd293, %rd88, %rd89;
	mul.lo.s64 	%rd225, %rd293, %rd89;
	sub.s64 	%rd294, %rd88, %rd225;
$L__BB298_38:
	mul.wide.u32 	%rd226, %r30, 8;
	add.s64 	%rd227, %rd1, %rd226;
	ld.global.u64 	%rd228, [%rd227];
	mad.lo.s64 	%rd96, %rd228, %rd294, %rd87;
	add.s32 	%r31, %r177, -2;
	and.b64  	%rd97, %rd293, 4294967295;
	mul.wide.u32 	%rd229, %r31, 8;
	add.s64 	%rd230, %rd2, %rd229;
	ld.global.u64 	%rd98, [%rd230];
	and.b64  	%rd231, %rd98, -4294967296;
	setp.ne.s64 	%p19, %rd231, 0;
	@%p19 bra 	$L__BB298_40;
	cvt.u32.u64 	%r126, %rd98;
	cvt.u32.u64 	%r127, %rd97;
	div.u32 	%r128, %r127, %r126;
	mul.lo.s32 	%r129, %r128, %r126;
	sub.s32 	%r130, %r127, %r129;
	cvt.u64.u32 	%rd295, %r128;
	cvt.u64.u32 	%rd296, %r130;
	bra.uni 	$L__BB298_41;
$L__BB298_40:
	div.s64 	%rd295, %rd97, %rd98;
	mul.lo.s64 	%rd232, %rd295, %rd98;
	sub.s64 	%rd296, %rd97, %rd232;
$L__BB298_41:
	mul.wide.u32 	%rd233, %r31, 8;
	add.s64 	%rd234, %rd1, %rd233;
	ld.global.u64 	%rd235, [%rd234];
	mad.lo.s64 	%rd105, %rd235, %rd296, %rd96;
	add.s32 	%r32, %r177, -3;
	and.b64  	%rd106, %rd295, 4294967295;
	mul.wide.u32 	%rd236, %r32, 8;
	add.s64 	%rd237, %rd2, %rd236;
	ld.global.u64 	%rd107, [%rd237];
	and.b64  	%rd238, %rd107, -4294967296;
	setp.ne.s64 	%p20, %rd238, 0;
	@%p20 bra 	$L__BB298_43;
	cvt.u32.u64 	%r131, %rd107;
	cvt.u32.u64 	%r132, %rd106;
	div.u32 	%r133, %r132, %r131;
	mul.lo.s32 	%r134, %r133, %r131;
	sub.s32 	%r135, %r132, %r134;
	cvt.u64.u32 	%rd297, %r133;
	cvt.u64.u32 	%rd298, %r135;
	bra.uni 	$L__BB298_44;
$L__BB298_43:
	div.s64 	%rd297, %rd106, %rd107;
	mul.lo.s64 	%rd239, %rd297, %rd107;
	sub.s64 	%rd298, %rd106, %rd239;
$L__BB298_44:
	mul.wide.u32 	%rd240, %r32, 8;
	add.s64 	%rd241, %rd1, %rd240;
	ld.global.u64 	%rd242, [%rd241];
	mad.lo.s64 	%rd308, %rd242, %rd298, %rd105;
	cvt.u32.u64 	%r178, %rd297;
	add.s32 	%r177, %r177, -4;
$L__BB298_45:
	setp.eq.s32 	%p21, %r29, 0;
	@%p21 bra 	$L__BB298_59;
	setp.eq.s32 	%p22, %r29, 1;
	@%p22 bra 	$L__BB298_54;
	cvt.u64.u32 	%rd117, %r178;
	mul.wide.u32 	%rd244, %r177, 8;
	add.s64 	%rd245, %rd2, %rd244;
	ld.global.u64 	%rd118, [%rd245];
	and.b64  	%rd246, %rd118, -4294967296;
	setp.ne.s64 	%p23, %rd246, 0;
	@%p23 bra 	$L__BB298_49;
	cvt.u32.u64 	%r136, %rd118;
	cvt.u32.u64 	%r137, %rd117;
	div.u32 	%r138, %r137, %r136;
	mul.lo.s32 	%r139, %r138, %r136;
	sub.s32 	%r140, %r137, %r139;
	cvt.u64.u32 	%rd301, %r138;
	cvt.u64.u32 	%rd302, %r140;
	bra.uni 	$L__BB298_50;
$L__BB298_49:
	div.s64 	%rd301, %rd117, %rd118;
	mul.lo.s64 	%rd247, %rd301, %rd118;
	sub.s64 	%rd302, %rd117, %rd247;
$L__BB298_50:
	add.s64 	%rd249, %rd1, %rd244;
	ld.global.u64 	%rd250, [%rd249];
	mad.lo.s64 	%rd125, %rd250, %rd302, %rd308;
	add.s32 	%r37, %r177, -1;
	and.b64  	%rd126, %rd301, 4294967295;
	mul.wide.u32 	%rd251, %r37, 8;
	add.s64 	%rd252, %rd2, %rd251;
	ld.global.u64 	%rd127, [%rd252];
	and.b64  	%rd253, %rd127, -4294967296;
	setp.ne.s64 	%p24, %rd253, 0;
	@%p24 bra 	$L__BB298_52;
	cvt.u32.u64 	%r141, %rd127;
	cvt.u32.u64 	%r142, %rd126;
	div.u32 	%r143, %r142, %r141;
	mul.lo.s32 	%r144, %r143, %r141;
	sub.s32 	%r145, %r142, %r144;
	cvt.u64.u32 	%rd303, %r143;
	cvt.u64.u32 	%rd304, %r145;
	bra.uni 	$L__BB298_53;
$L__BB298_52:
	div.s64 	%rd303, %rd126, %rd127;
	mul.lo.s64 	%rd254, %rd303, %rd127;
	sub.s64 	%rd304, %rd126, %rd254;
$L__BB298_53:
	add.s64 	%rd256, %rd1, %rd251;
	ld.global.u64 	%rd257, [%rd256];
	mad.lo.s64 	%rd308, %rd257, %rd304, %rd125;
	cvt.u32.u64 	%r178, %rd303;
	add.s32 	%r177, %r177, -2;
$L__BB298_54:
	and.b32  	%r146, %r9, 1;
	setp.eq.b32 	%p25, %r146, 1;
	not.pred 	%p26, %p25;
	@%p26 bra 	$L__BB298_59;
	cvt.u64.u32 	%rd137, %r178;
	mul.wide.u32 	%rd258, %r177, 8;
	add.s64 	%rd259, %rd2, %rd258;
	ld.global.u64 	%rd138, [%rd259];
	and.b64  	%rd260, %rd138, -4294967296;
	setp.ne.s64 	%p27, %rd260, 0;
	@%p27 bra 	$L__BB298_57;
	cvt.u32.u64 	%r147, %rd138;
	cvt.u32.u64 	%r148, %rd137;
	rem.u32 	%r149, %r148, %r147;
	cvt.u64.u32 	%rd307, %r149;
	bra.uni 	$L__BB298_58;
$L__BB298_57:
	rem.s64 	%rd307, %rd137, %rd138;
$L__BB298_58:
	add.s64 	%rd262, %rd1, %rd258;
	ld.global.u64 	%rd263, [%rd262];
	mad.lo.s64 	%rd308, %rd263, %rd307, %rd308;
$L__BB298_59:
	cvta.to.global.u64 	%rd264, %rd145;
	shl.b64 	%rd265, %rd308, 3;
	add.s64 	%rd266, %rd264, %rd265;
	ld.global.f64 	%fd29, [%rd266];
	st.shared.f64 	[%r7], %fd29;
	bar.sync 	0;
	setp.ne.s32 	%p28, %r1, 0;
	@%p28 bra 	$L__BB298_96;
	setp.gt.u32 	%p29, %r5, 1;
	@%p29 bra 	$L__BB298_62;
	shl.b32 	%r150, %r3, 3;
	mov.u32 	%r151, nansumsdata_f64;
	add.s32 	%r152, %r151, %r150;
	ld.shared.f64 	%fd40, [%r152];
	bra.uni 	$L__BB298_95;
$L__BB298_62:
	shl.b32 	%r154, %r3, 3;
	mov.u32 	%r155, nansumsdata_f64;
	add.s32 	%r42, %r155, %r154;
	ld.shared.f64 	%fd40, [%r42];
	add.s32 	%r43, %r5, -1;
	add.s32 	%r156, %r5, -2;
	and.b32  	%r44, %r43, 3;
	setp.lt.u32 	%p30, %r156, 3;
	mov.b32 	%r184, 1;
	@%p30 bra 	$L__BB298_86;
	and.b32  	%r158, %r43, -4;
	neg.s32 	%r182, %r158;
	shl.b32 	%r46, %r2, 5;
	mul.lo.s32 	%r47, %r2, 24;
	shl.b32 	%r48, %r2, 3;
	shl.b32 	%r49, %r2, 4;
	mov.b32 	%r183, 0;
	mov.u32 	%r181, %r42;
$L__BB298_64:
	setp.num.f64 	%p31, %fd40, %fd40;
	@%p31 bra 	$L__BB298_67;
	add.s32 	%r159, %r181, %r48;
	ld.shared.f64 	%fd4, [%r159];
	setp.nan.f64 	%p32, %fd4, %fd4;
	mov.f64 	%fd40, 0d0000000000000000;
	@%p32 bra 	$L__BB298_69;
	mov.f64 	%fd40, %fd4;
	bra.uni 	$L__BB298_69;
$L__BB298_67:
	add.s32 	%r160, %r181, %r48;
	ld.shared.f64 	%fd5, [%r160];
	setp.nan.f64 	%p33, %fd5, %fd5;
	@%p33 bra 	$L__BB298_69;
	add.f64 	%fd40, %fd40, %fd5;
$L__BB298_69:
	setp.num.f64 	%p34, %fd40, %fd40;
	@%p34 bra 	$L__BB298_72;
	add.s32 	%r161, %r181, %r49;
	ld.shared.f64 	%fd8, [%r161];
	setp.nan.f64 	%p35, %fd8, %fd8;
	mov.f64 	%fd40, 0d0000000000000000;
	@%p35 bra 	$L__BB298_74;
	mov.f64 	%fd40, %fd8;
	bra.uni 	$L__BB298_74;
$L__BB298_72:
	add.s32 	%r162, %r181, %r49;
	ld.shared.f64 	%fd9, [%r162];
	setp.nan.f64 	%p36, %fd9, %fd9;
	@%p36 bra 	$L__BB298_74;
	add.f64 	%fd40, %fd40, %fd9;
$L__BB298_74:
	setp.num.f64 	%p37, %fd40, %fd40;
	@%p37 bra 	$L__BB298_77;
	add.s32 	%r163, %r181, %r47;
	ld.shared.f64 	%fd12, [%r163];
	setp.nan.f64 	%p38, %fd12, %fd12;
	mov.f64 	%fd40, 0d0000000000000000;
	@%p38 bra 	$L__BB298_79;
	mov.f64 	%fd40, %fd12;
	bra.uni 	$L__BB298_79;
$L__BB298_77:
	add.s32 	%r164, %r181, %r47;
	ld.shared.f64 	%fd13, [%r164];
	setp.nan.f64 	%p39, %fd13, %fd13;
	@%p39 bra 	$L__BB298_79;
	add.f64 	%fd40, %fd40, %fd13;
$L__BB298_79:
	setp.num.f64 	%p40, %fd40, %fd40;
	@%p40 bra 	$L__BB298_82;
	add.s32 	%r165, %r181, %r46;
	ld.shared.f64 	%fd16, [%r165];
	setp.nan.f64 	%p41, %fd16, %fd16;
	mov.f64 	%fd40, 0d0000000000000000;
	@%p41 bra 	$L__BB298_84;
	mov.f64 	%fd40, %fd16;
	bra.uni 	$L__BB298_84;
$L__BB298_82:
	add.s32 	%r166, %r181, %r46;
	ld.shared.f64 	%fd17, [%r166];
	setp.nan.f64 	%p42, %fd17, %fd17;
	@%p42 bra 	$L__BB298_84;
	add.f64 	%fd40, %fd40, %fd17;
$L__BB298_84:
	add.s32 	%r183, %r183, 4;
	add.s32 	%r182, %r182, 4;
	add.s32 	%r181, %r181, %r46;
	setp.ne.s32 	%p43, %r182, 0;
	@%p43 bra 	$L__BB298_64;
	add.s32 	%r184, %r183, 1;
$L__BB298_86:
	setp.eq.s32 	%p44, %r44, 0;
	@%p44 bra 	$L__BB298_94;
	mul.lo.s32 	%r167, %r2, %r184;
	shl.b32 	%r168, %r167, 3;
	add.s32 	%r170, %r168, %r154;
	add.s32 	%r186, %r155, %r170;
	shl.b32 	%r59, %r2, 3;
	neg.s32 	%r185, %r44;
$L__BB298_88:
	.pragma "nounroll";
	setp.num.f64 	%p45, %fd40, %fd40;
	@%p45 bra 	$L__BB298_91;
	ld.shared.f64 	%fd23, [%r186];
	setp.nan.f64 	%p46, %fd23, %fd23;
	mov.f64 	%fd40, 0d0000000000000000;
	@%p46 bra 	$L__BB298_93;
	mov.f64 	%fd40, %fd23;
	bra.uni 	$L__BB298_93;
$L__BB298_91:
	ld.shared.f64 	%fd24, [%r186];
	setp.nan.f64 	%p47, %fd24, %fd24;
	@%p47 bra 	$L__BB298_93;
	add.f64 	%fd40, %fd40, %fd24;
$L__BB298_93:
	add.s32 	%r186, %r186, %r59;
	add.s32 	%r185, %r185, 1;
	setp.ne.s32 	%p48, %r185, 0;
	@%p48 bra 	$L__BB298_88;
$L__BB298_94:
	st.shared.f64 	[%r42], %fd40;
$L__BB298_95:
	cvt.u64.u32 	%rd267, %r4;
	mad.lo.s64 	%rd268, %rd147, %rd267, %rd3;
	cvta.to.global.u64 	%rd269, %rd144;
	shl.b64 	%rd270, %rd268, 3;
	add.s64 	%rd271, %rd269, %rd270;
	st.global.f64 	[%rd271], %fd40;
$L__BB298_96:
	ret;

}
	// .globl	contiguous_nansum33_f64
.visible .entry contiguous_nansum33_f64(
	.param .u64 .ptr .align 1 contiguous_nansum33_f64_param_0,
	.param .u64 .ptr .align 1 contiguous_nansum33_f64_param_1,
	.param .u64 contiguous_nansum33_f64_param_2,
	.param .u64 contiguous_nansum33_f64_param_3,
	.param .u64 contiguous_nansum33_f64_param_4
)
{
	.reg .pred 	%p<25>;
	.reg .b32 	%r<68>;
	.reg .b64 	%rd<17>;
	.reg .b64 	%fd<47>;

	ld.param.u64 	%rd2, [contiguous_nansum33_f64_param_0];
	ld.param.u64 	%rd3, [contiguous_nansum33_f64_param_1];
	ld.param.u64 	%rd4, [contiguous_nansum33_f64_param_3];
	ld.param.u64 	%rd5, [contiguous_nansum33_f64_param_4];
	mov.u32 	%r1, %tid.y;
	mov.u32 	%r2, %ntid.x;
	mov.u32 	%r3, %tid.x;
	mad.lo.s32 	%r31, %r1, %r2, %r3;
	mov.u32 	%r32, %ctaid.x;
	mad.lo.s32 	%r33, %r32, %r2, %r3;
	mov.u32 	%r4, %ctaid.y;
	mov.u32 	%r5, %ntid.y;
	mad.lo.s32 	%r34, %r4, %r5, %r1;
	shl.b32 	%r35, %r31, 3;
	mov.u32 	%r36, nansumsdata_f64;
	add.s32 	%r7, %r36, %r35;
	mov.b64 	%rd7, 0;
	st.shared.u64 	[%r7], %rd7;
	cvt.u64.u32 	%rd1, %r33;
	setp.le.u64 	%p1, %rd4, %rd1;
	cvt.u64.u32 	%rd8, %r34;
	setp.le.u64 	%p2, %rd5, %rd8;
	or.pred  	%p3, %p1, %p2;
	@%p3 bra 	$L__BB299_38;
	cvt.u32.u64 	%r37, %rd1;
	cvta.to.global.u64 	%rd9, %rd3;
	cvt.u32.u64 	%r38, %rd4;
	mad.lo.s32 	%r39, %r34, %r38, %r37;
	mul.wide.u32 	%rd10, %r39, 8;
	add.s64 	%rd11, %rd9, %rd10;
	ld.global.f64 	%fd29, [%rd11];
	st.shared.f64 	[%r7], %fd29;
	bar.sync 	0;
	setp.ne.s32 	%p4, %r1, 0;
	@%p4 bra 	$L__BB299_38;
	setp.gt.u32 	%p5, %r5, 1;
	@%p5 bra 	$L__BB299_4;
	shl.b32 	%r40, %r3, 3;
	add.s32 	%r42, %r36, %r40;
	ld.shared.f64 	%fd40, [%r42];
	bra.uni 	$L__BB299_37;
$L__BB299_4:
	shl.b32 	%r44, %r3, 3;
	add.s32 	%r8, %r36, %r44;
	ld.shared.f64 	%fd40, [%r8];
	add.s32 	%r9, %r5, -1;
	add.s32 	%r46, %r5, -2;
	and.b32  	%r10, %r9, 3;
	setp.lt.u32 	%p6, %r46, 3;
	mov.b32 	%r65, 1;
	@%p6 bra 	$L__BB299_28;
	and.b32  	%r48, %r9, -4;
	neg.s32 	%r63, %r48;
	shl.b32 	%r12, %r2, 5;
	mul.lo.s32 	%r13, %r2, 24;
	shl.b32 	%r14, %r2, 3;
	shl.b32 	%r15, %r2, 4;
	mov.b32 	%r64, 0;
	mov.u32 	%r62, %r8;
$L__BB299_6:
	setp.num.f64 	%p7, %fd40, %fd40;
	@%p7 bra 	$L__BB299_9;
	add.s32 	%r49, %r62, %r14;
	ld.shared.f64 	%fd4, [%r49];
	setp.nan.f64 	%p8, %fd4, %fd4;
	mov.f64 	%fd40, 0d0000000000000000;
	@%p8 bra 	$L__BB299_11;
	mov.f64 	%fd40, %fd4;
	bra.uni 	$L__BB299_11;
$L__BB299_9:
	add.s32 	%r50, %r62, %r14;
	ld.shared.f64 	%fd5, [%r50];
	setp.nan.f64 	%p9, %fd5, %fd5;
	@%p9 bra 	$L__BB299_11;
	add.f64 	%fd40, %fd40, %fd5;
$L__BB299_11:
	setp.num.f64 	%p10, %fd40, %fd40;
	@%p10 bra 	$L__BB299_14;
	add.s32 	%r51, %r62, %r15;
	ld.shared.f64 	%fd8, [%r51];
	setp.nan.f64 	%p11, %fd8, %fd8;
	mov.f64 	%fd40, 0d0000000000000000;
	@%p11 bra 	$L__BB299_16;
	mov.f64 	%fd40, %fd8;
	bra.uni 	$L__BB299_16;
$L__BB299_14:
	add.s32 	%r52, %r62, %r15;
	ld.shared.f64 	%fd9, [%r52];
	setp.nan.f64 	%p12, %fd9, %fd9;
	@%p12 bra 	$L__BB299_16;
	add.f64 	%fd40, %fd40, %fd9;
$L__BB299_16:
	setp.num.f64 	%p13, %fd40, %fd40;
	@%p13 bra 	$L__BB299_19;
	add.s32 	%r53, %r62, %r13;
	ld.shared.f64 	%fd12, [%r53];
	setp.nan.f64 	%p14, %fd12, %fd12;
	mov.f64 	%fd40, 0d0000000000000000;
	@%p14 bra 	$L__BB299_21;
	mov.f64 	%fd40, %fd12;
	bra.uni 	$L__BB299_21;
$L__BB299_19:
	add.s32 	%r54, %r62, %r13;
	ld.shared.f64 	%fd13, [%r54];
	setp.nan.f64 	%p15, %fd13, %fd13;
	@%p15 bra 	$L__BB299_21;
	add.f64 	%fd40, %fd40, %fd13;
$L__BB299_21:
	setp.num.f64 	%p16, %fd40, %fd40;
	@%p16 bra 	$L__BB299_24;
	add.s32 	%r55, %r62, %r12;
	ld.shared.f64 	%fd16, [%r55];
	setp.nan.f64 	%p17, %fd16, %fd16;
	mov.f64 	%fd40, 0d0000000000000000;
	@%p17 bra 	$L__BB299_26;
	mov.f64 	%fd40, %fd16;
	bra.uni 	$L__BB299_26;
$L__BB299_24:
	add.s32 	%r56, %r62, %r12;
	ld.shared.f64 	%fd17, [%r56];
	setp.nan.f64 	%p18, %fd17, %fd17;
	@%p18 bra 	$L__BB299_26;
	add.f64 	%fd40, %fd40, %fd17;
$L__BB299_26:
	add.s32 	%r64, %r64, 4;
	add.s32 	%r63, %r63, 4;
	add.s32 	%r62, %r62, %r12;
	setp.ne.s32 	%p19, %r63, 0;
	@%p19 bra 	$L__BB299_6;
	add.s32 	%r65, %r64, 1;
$L__BB299_28:
	setp.eq.s32 	%p20, %r10, 0;
	@%p20 bra 	$L__BB299_36;
	mul.lo.s32 	%r57, %r2, %r65;
	shl.b32 	%r58, %r57, 3;
	add.s32 	%r60, %r58, %r44;
	add.s32 	%r67, %r36, %r60;
	shl.b32 	%r25, %r2, 3;
	neg.s32 	%r66, %r10;
$L__BB299_30:
	.pragma "nounroll";
	setp.num.f64 	%p21, %fd40, %fd40;
	@%p21 bra 	$L__BB299_33;
	ld.shared.f64 	%fd23, [%r67];
	setp.nan.f64 	%p22, %fd23, %fd23;
	mov.f64 	%fd40, 0d0000000000000000;
	@%p22 bra 	$L__BB299_35;
	mov.f64 	%fd40, %fd23;
	bra.uni 	$L__BB299_35;
$L__BB299_33:
	ld.shared.f64 	%fd24, [%r67];
	setp.nan.f64 	%p23, %fd24, %fd24;
	@%p23 bra 	$L__BB299_35;
	add.f64 	%fd40, %fd40, %fd24;
$L__BB299_35:
	add.s32 	%r67, %r67, %r25;
	add.s32 	%r66, %r66, 1;
	setp.ne.s32 	%p24, %r66, 0;
	@%p24 bra 	$L__BB299_30;
$L__BB299_36:
	st.shared.f64 	[%r8], %fd40;
$L__BB299_37:
	cvt.u64.u32 	%rd12, %r4;
	mad.lo.s64 	%rd13, %rd4, %rd12, %rd1;
	cvta.to.global.u64 	%rd14, %rd2;
	shl.b64 	%rd15, %rd13, 3;
	add.s64 	%rd16, %rd14, %rd15;
	st.global.f64 	[%rd16], %fd40;
$L__BB299_38:
	ret;

}
	// .globl	contiguous_nansum_f16
.visible .entry contiguous_nansum_f16(
	.param .u64 .ptr .align 1 contiguous_nansum_f16_param_0,
	.param .u64 .ptr .align 1 contiguous_nansum_f16_param_1,
	.param .u64 contiguous_nansum_f16_param_2
)
{
	.reg .pred 	%p<8>;
	.reg .b16 	%rs<28>;
	.reg .b32 	%r<17>;
	.reg .b64 	%rd<16>;

	ld.param.u64 	%rd4, [contiguous_nansum_f16_param_0];
	ld.param.u64 	%rd6, [contiguous_nansum_f16_param_1];
	ld.param.u64 	%rd5, [contiguous_nansum_f16_param_2];
	cvta.to.global.u64 	%rd1, %rd6;
	mov.u32 	%r1, %tid.x;
	mov.u32 	%r2, %ctaid.x;
	mov.u32 	%r16, %ntid.x;
	mul.lo.s32 	%r9, %r2, %r16;
	shl.b32 	%r10, %r9, 1;
	add.s32 	%r4, %r10, %r1;
	shl.b32 	%r11, %r1, 1;
	mov.u32 	%r12, nansumsdata_f16;
	add.s32 	%r5, %r12, %r11;
	mov.b32 	%r8, 0;
	// begin inline asm
	cvt.rn.f16.s32 %rs1, %r8;
	// end inline asm
	st.shared.u16 	[%r5], %rs1;
	add.s32 	%r13, %r4, %r16;
	cvt.u64.u32 	%rd2, %r13;
	setp.le.u64 	%p1, %rd5, %rd2;
	@%p1 bra 	$L__BB300_2;
	mul.wide.u32 	%rd9, %r4, 2;
	add.s64 	%rd10, %rd1, %rd9;
	ld.global.u16 	%rs4, [%rd10];
	shl.b64 	%rd11, %rd2, 1;
	add.s64 	%rd12, %rd1, %rd11;
	ld.global.u16 	%rs5, [%rd12];
	// begin inline asm
	{add.f16 %rs3,%rs4,%rs5;
}
	// end inline asm
	st.shared.u16 	[%r5], %rs3;
	bra.uni 	$L__BB300_4;
$L__BB300_2:
	cvt.u64.u32 	%rd3, %r4;
	setp.le.u64 	%p2, %rd5, %rd3;
	@%p2 bra 	$L__BB300_4;
	shl.b64 	%rd7, %rd3, 1;
	add.s64 	%rd8, %rd1, %rd7;
	ld.global.u16 	%rs2, [%rd8];
	st.shared.u16 	[%r5], %rs2;
$L__BB300_4:
	bar.sync 	0;
	setp.lt.u32 	%p3, %r16, 66;
	@%p3 bra 	$L__BB300_8;
$L__BB300_5:
	shr.u32 	%r7, %r16, 1;
	setp.ge.u32 	%p4, %r1, %r7;
	@%p4 bra 	$L__BB300_7;
	ld.shared.u16 	%rs7, [%r5];
	and.b32  	%r14, %r16, 2046;
	add.s32 	%r15, %r5, %r14;
	ld.shared.u16 	%rs8, [%r15];
	// begin inline asm
	{add.f16 %rs6,%rs7,%rs8;
}
	// end inline asm
	st.shared.u16 	[%r5], %rs6;
$L__BB300_7:
	bar.sync 	0;
	setp.gt.u32 	%p5, %r16, 131;
	mov.u32 	%r16, %r7;
	@%p5 bra 	$L__BB300_5;
$L__BB300_8:
	setp.gt.u32 	%p6, %r1, 31;
	@%p6 bra 	$L__BB300_11;
	ld.shared.u16 	%rs10, [%r5];
	ld.shared.u16 	%rs11, [%r5+64];
	// begin inline asm
	{add.f16 %rs9,%rs10,%rs11;
}
	// end inline asm
	st.volatile.shared.u16 	[%r5], %rs9;
	ld.shared.u16 	%rs14, [%r5+32];
	// begin inline asm
	{add.f16 %rs12,%rs9,%rs14;
}
	// end inline asm
	st.volatile.shared.u16 	[%r5], %rs12;
	ld.shared.u16 	%rs17, [%r5+16];
	// begin inline asm
	{add.f16 %rs15,%rs12,%rs17;
}
	// end inline asm
	st.volatile.shared.u16 	[%r5], %rs15;
	ld.shared.u16 	%rs20, [%r5+8];
	// begin inline asm
	{add.f16 %rs18,%rs15,%rs20;
}
	// end inline asm
	st.volatile.shared.u16 	[%r5], %rs18;
	ld.shared.u16 	%rs23, [%r5+4];
	// begin inline asm
	{add.f16 %rs21,%rs18,%rs23;
}
	// end inline asm
	st.volatile.shared.u16 	[%r5], %rs21;
	ld.shared.u16 	%rs26, [%r5+2];
	// begin inline asm
	{add.f16 %rs24,%rs21,%rs26;
}
	// end inline asm
	st.volatile.shared.u16 	[%r5], %rs24;
	setp.ne.s32 	%p7, %r1, 0;
	@%p7 bra 	$L__BB300_11;
	cvta.to.global.u64 	%rd13, %rd4;
	mul.wide.u32 	%rd14, %r2, 2;
	add.s64 	%rd15, %rd13, %rd14;
	ld.shared.u16 	%rs27, [nansumsdata_f16];
	st.global.u16 	[%rd15], %rs27;
$L__BB300_11:
	ret;

}
	// .globl	uncontiguous_nansum_f16
.visible .entry uncontiguous_nansum_f16(
	.param .u64 .ptr .align 1 uncontiguous_nansum_f16_param_0,
	.param .u64 .ptr .align 1 uncontiguous_nansum_f16_param_1,
	.param .u64 .ptr .align 1 uncontiguous_nansum_f16_param_2,
	.param .u64 .ptr .align 1 uncontiguous_nansum_f16_param_3,
	.param .u64 uncontiguous_nansum_f16_param_4,
	.param .u64 uncontiguous_nansum_f16_param_5
)
{
	.reg .pred 	%p<53>;
	.reg .b16 	%rs<28>;
	.reg .b32 	%r<213>;
	.reg .b64 	%rd<558>;

	ld.param.u64 	%rd260, [uncontiguous_nansum_f16_param_0];
	ld.param.u64 	%rd263, [uncontiguous_nansum_f16_param_1];
	ld.param.u64 	%rd264, [uncontiguous_nansum_f16_param_2];
	ld.param.u64 	%rd265, [uncontiguous_nansum_f16_param_3];
	ld.param.u64 	%rd261, [uncontiguous_nansum_f16_param_4];
	ld.param.u64 	%rd262, [uncontiguous_nansum_f16_param_5];
	cvta.to.global.u64 	%rd1, %rd265;
	cvta.to.global.u64 	%rd2, %rd264;
	cvta.to.global.u64 	%rd3, %rd263;
	mov.u32 	%r1, %tid.x;
	mov.u32 	%r2, %ctaid.x;
	mov.u32 	%r212, %ntid.x;
	mul.lo.s32 	%r53, %r2, %r212;
	shl.b32 	%r54, %r53, 1;
	add.s32 	%r4, %r54, %r1;
	shl.b32 	%r55, %r1, 1;
	mov.u32 	%r56, nansumsdata_f16;
	add.s32 	%r5, %r56, %r55;
	mov.b32 	%r52, 0;
	// begin inline asm
	cvt.rn.f16.s32 %rs1, %r52;
	// end inline asm
	st.shared.u16 	[%r5], %rs1;
	add.s32 	%r57, %r4, %r212;
	cvt.u64.u32 	%rd511, %r57;
	setp.le.u64 	%p1, %rd262, %rd511;
	@%p1 bra 	$L__BB301_54;
	cvt.u32.u64 	%r6, %rd261;
	add.s32 	%r206, %r6, -1;
	setp.lt.s32 	%p27, %r206, 0;
	mov.b64 	%rd515, 0;
	mov.u64 	%rd516, %rd515;
	@%p27 bra 	$L__BB301_53;
	cvt.u64.u32 	%rd512, %r4;
	setp.lt.u32 	%p28, %r206, 3;
	mov.b64 	%rd516, 0;
	mov.u64 	%rd515, %rd516;
	@%p28 bra 	$L__BB301_30;
	add.s32 	%r204, %r6, -2;
	and.b32  	%r133, %r6, -4;
	neg.s32 	%r203, %r133;
	mov.b64 	%rd516, 0;
$L__BB301_4:
	.pragma "nounroll";
	add.s32 	%r12, %r204, 1;
	mul.wide.u32 	%rd397, %r12, 8;
	add.s64 	%rd398, %rd2, %rd397;
	ld.global.u64 	%rd10, [%rd398];
	or.b64  	%rd399, %rd512, %rd10;
	and.b64  	%rd400, %rd399, -4294967296;
	setp.ne.s64 	%p29, %rd400, 0;
	@%p29 bra 	$L__BB301_6;
	cvt.u32.u64 	%r134, %rd10;
	cvt.u32.u64 	%r135, %rd512;
	div.u32 	%r136, %r135, %r134;
	mul.lo.s32 	%r137, %r136, %r134;
	sub.s32 	%r138, %r135, %r137;
	cvt.u64.u32 	%rd477, %r136;
	cvt.u64.u32 	%rd478, %r138;
	bra.uni 	$L__BB301_7;
$L__BB301_6:
	div.s64 	%rd477, %rd512, %rd10;
	mul.lo.s64 	%rd401, %rd477, %rd10;
	sub.s64 	%rd478, %rd512, %rd401;
$L__BB301_7:
	mul.wide.u32 	%rd402, %r12, 8;
	add.s64 	%rd403, %rd1, %rd402;
	ld.global.u64 	%rd17, [%rd403];
	mad.lo.s64 	%rd18, %rd17, %rd478, %rd515;
	or.b64  	%rd404, %rd511, %rd10;
	and.b64  	%rd405, %rd404, -4294967296;
	setp.ne.s64 	%p30, %rd405, 0;
	@%p30 bra 	$L__BB301_9;
	cvt.u32.u64 	%r139, %rd10;
	cvt.u32.u64 	%r140, %rd511;
	div.u32 	%r141, %r140, %r139;
	mul.lo.s32 	%r142, %r141, %r139;
	sub.s32 	%r143, %r140, %r142;
	cvt.u64.u32 	%rd479, %r141;
	cvt.u64.u32 	%rd480, %r143;
	bra.uni 	$L__BB301_10;
$L__BB301_9:
	div.s64 	%rd479, %rd511, %rd10;
	mul.lo.s64 	%rd406, %rd479, %rd10;
	sub.s64 	%rd480, %rd511, %rd406;
$L__BB301_10:
	mad.lo.s64 	%rd25, %rd480, %rd17, %rd516;
	add.s32 	%r13, %r204, -2;
	mul.wide.u32 	%rd407, %r204, 8;
	add.s64 	%rd408, %rd2, %rd407;
	ld.global.u64 	%rd26, [%rd408];
	or.b64  	%rd409, %rd477, %rd26;
	and.b64  	%rd410, %rd409, -4294967296;
	setp.ne.s64 	%p31, %rd410, 0;
	@%p31 bra 	$L__BB301_12;
	cvt.u32.u64 	%r144, %rd26;
	cvt.u32.u64 	%r145, %rd477;
	div.u32 	%r146, %r145, %r144;
	mul.lo.s32 	%r147, %r146, %r144;
	sub.s32 	%r148, %r145, %r147;
	cvt.u64.u32 	%rd481, %r146;
	cvt.u64.u32 	%rd482, %r148;
	bra.uni 	$L__BB301_13;
$L__BB301_12:
	div.s64 	%rd481, %rd477, %rd26;
	mul.lo.s64 	%rd411, %rd481, %rd26;
	sub.s64 	%rd482, %rd477, %rd411;
$L__BB301_13:
	mul.wide.u32 	%rd412, %r204, 8;
	add.s64 	%rd413, %rd1, %rd412;
	ld.global.u64 	%rd33, [%rd413];
	mad.lo.s64 	%rd34, %rd33, %rd482, %rd18;
	or.b64  	%rd414, %rd479, %rd26;
	and.b64  	%rd415, %rd414, -4294967296;
	setp.ne.s64 	%p32, %rd415, 0;
	@%p32 bra 	$L__BB301_15;
	cvt.u32.u64 	%r149, %rd26;
	cvt.u32.u64 	%r150, %rd479;
	div.u32 	%r151, %r150, %r149;
	mul.lo.s32 	%r152, %r151, %r149;
	sub.s32 	%r153, %r150, %r152;
	cvt.u64.u32 	%rd483, %r151;
	cvt.u64.u32 	%rd484, %r153;
	bra.uni 	$L__BB301_16;
$L__BB301_15:
	div.s64 	%rd483, %rd479, %rd26;
	mul.lo.s64 	%rd416, %rd483, %rd26;
	sub.s64 	%rd484, %rd479, %rd416;
$L__BB301_16:
	mad.lo.s64 	%rd41, %rd484, %rd33, %rd25;
	add.s32 	%r14, %r204, -1;
	mul.wide.u32 	%rd417, %r14, 8;
	add.s64 	%rd418, %rd2, %rd417;
	ld.global.u64 	%rd42, [%rd418];
	or.b64  	%rd419, %rd481, %rd42;
	and.b64  	%rd420, %rd419, -4294967296;
	setp.ne.s64 	%p33, %rd420, 0;
	@%p33 bra 	$L__BB301_18;
	cvt.u32.u64 	%r154, %rd42;
	cvt.u32.u64 	%r155, %rd481;
	div.u32 	%r156, %r155, %r154;
	mul.lo.s32 	%r157, %r156, %r154;
	sub.s32 	%r158, %r155, %r157;
	cvt.u64.u32 	%rd485, %r156;
	cvt.u64.u32 	%rd486, %r158;
	bra.uni 	$L__BB301_19;
$L__BB301_18:
	div.s64 	%rd485, %rd481, %rd42;
	mul.lo.s64 	%rd421, %rd485, %rd42;
	sub.s64 	%rd486, %rd481, %rd421;
$L__BB301_19:
	mul.wide.u32 	%rd422, %r14, 8;
	add.s64 	%rd423, %rd1, %rd422;
	ld.global.u64 	%rd49, [%rd423];
	mad.lo.s64 	%rd50, %rd49, %rd486, %rd34;
	or.b64  	%rd424, %rd483, %rd42;
	and.b64  	%rd425, %rd424, -4294967296;
	setp.ne.s64 	%p34, %rd425, 0;
	@%p34 bra 	$L__BB301_21;
	cvt.u32.u64 	%r159, %rd42;
	cvt.u32.u64 	%r160, %rd483;
	div.u32 	%r161, %r160, %r159;
	mul.lo.s32 	%r162, %r161, %r159;
	sub.s32 	%r163, %r160, %r162;
	cvt.u64.u32 	%rd487, %r161;
	cvt.u64.u32 	%rd488, %r163;
	bra.uni 	$L__BB301_22;
$L__BB301_21:
	div.s64 	%rd487, %rd483, %rd42;
	mul.lo.s64 	%rd426, %rd487, %rd42;
	sub.s64 	%rd488, %rd483, %rd426;
$L__BB301_22:
	mad.lo.s64 	%rd57, %rd488, %rd49, %rd41;
	mul.wide.u32 	%rd427, %r13, 8;
	add.s64 	%rd428, %rd2, %rd427;
	ld.global.u64 	%rd58, [%rd428];
	or.b64  	%rd429, %rd485, %rd58;
	and.b64  	%rd430, %rd429, -4294967296;
	setp.ne.s64 	%p35, %rd430, 0;
	@%p35 bra 	$L__BB301_24;
	cvt.u32.u64 	%r164, %rd58;
	cvt.u32.u64 	%r165, %rd485;
	div.u32 	%r166, %r165, %r164;
	mul.lo.s32 	%r167, %r166, %r164;
	sub.s32 	%r168, %r165, %r167;
	cvt.u64.u32 	%rd512, %r166;
	cvt.u64.u32 	%rd490, %r168;
	bra.uni 	$L__BB301_25;
$L__BB301_24:
	div.s64 	%rd512, %rd485, %rd58;
	mul.lo.s64 	%rd431, %rd512, %rd58;
	sub.s64 	%rd490, %rd485, %rd431;
$L__BB301_25:
	mul.wide.u32 	%rd432, %r13, 8;
	add.s64 	%rd433, %rd1, %rd432;
	ld.global.u64 	%rd65, [%rd433];
	mad.lo.s64 	%rd515, %rd65, %rd490, %rd50;
	or.b64  	%rd434, %rd487, %rd58;
	and.b64  	%rd435, %rd434, -4294967296;
	setp.ne.s64 	%p36, %rd435, 0;
	@%p36 bra 	$L__BB301_27;
	cvt.u32.u64 	%r169, %rd58;
	cvt.u32.u64 	%r170, %rd487;
	div.u32 	%r171, %r170, %r169;
	mul.lo.s32 	%r172, %r171, %r169;
	sub.s32 	%r173, %r170, %r172;
	cvt.u64.u32 	%rd511, %r171;
	cvt.u64.u32 	%rd492, %r173;
	bra.uni 	$L__BB301_28;
$L__BB301_27:
	div.s64 	%rd511, %rd487, %rd58;
	mul.lo.s64 	%rd436, %rd511, %rd58;
	sub.s64 	%rd492, %rd487, %rd436;
$L__BB301_28:
	mad.lo.s64 	%rd516, %rd492, %rd65, %rd57;
	add.s32 	%r204, %r204, -4;
	add.s32 	%r203, %r203, 4;
	setp.ne.s32 	%p37, %r203, 0;
	@%p37 bra 	$L__BB301_4;
	add.s32 	%r206, %r204, 1;
$L__BB301_30:
	and.b32  	%r19, %r6, 3;
	setp.eq.s32 	%p38, %r19, 0;
	@%p38 bra 	$L__BB301_53;
	setp.eq.s32 	%p39, %r19, 1;
	@%p39 bra 	$L__BB301_45;
	mul.wide.u32 	%rd438, %r206, 8;
	add.s64 	%rd439, %rd2, %rd438;
	ld.global.u64 	%rd80, [%rd439];
	or.b64  	%rd440, %rd512, %rd80;
	and.b64  	%rd441, %rd440, -4294967296;
	setp.ne.s64 	%p40, %rd441, 0;
	@%p40 bra 	$L__BB301_34;
	cvt.u32.u64 	%r174, %rd80;
	cvt.u32.u64 	%r175, %rd512;
	div.u32 	%r176, %r175, %r174;
	mul.lo.s32 	%r177, %r176, %r174;
	sub.s32 	%r178, %r175, %r177;
	cvt.u64.u32 	%rd499, %r176;
	cvt.u64.u32 	%rd500, %r178;
	bra.uni 	$L__BB301_35;
$L__BB301_34:
	div.s64 	%rd499, %rd512, %rd80;
	mul.lo.s64 	%rd442, %rd499, %rd80;
	sub.s64 	%rd500, %rd512, %rd442;
$L__BB301_35:
	add.s64 	%rd444, %rd1, %rd438;
	ld.global.u64 	%rd87, [%rd444];
	mad.lo.s64 	%rd88, %rd87, %rd500, %rd515;
	or.b64  	%rd445, %rd511, %rd80;
	and.b64  	%rd446, %rd445, -4294967296;
	setp.ne.s64 	%p41, %rd446, 0;
	@%p41 bra 	$L__BB301_37;
	cvt.u32.u64 	%r179, %rd80;
	cvt.u32.u64 	%r180, %rd511;
	div.u32 	%r181, %r180, %r179;
	mul.lo.s32 	%r182, %r181, %r179;
	sub.s32 	%r183, %r180, %r182;
	cvt.u64.u32 	%rd501, %r181;
	cvt.u64.u32 	%rd502, %r183;
	bra.uni 	$L__BB301_38;
$L__BB301_37:
	div.s64 	%rd501, %rd511, %rd80;
	mul.lo.s64 	%rd447, %rd501, %rd80;
	sub.s64 	%rd502, %rd511, %rd447;
$L__BB301_38:
	mad.lo.s64 	%rd95, %rd502, %rd87, %rd516;
	add.s32 	%r20, %r206, -1;
	mul.wide.u32 	%rd448, %r20, 8;
	add.s64 	%rd449, %rd2, %rd448;
	ld.global.u64 	%rd96, [%rd449];
	or.b64  	%rd450, %rd499, %rd96;
	and.b64  	%rd451, %rd450, -4294967296;
	setp.ne.s64 	%p42, %rd451, 0;
	@%p42 bra 	$L__BB301_40;
	cvt.u32.u64 	%r184, %rd96;
	cvt.u32.u64 	%r185, %rd499;
	div.u32 	%r186, %r185, %r184;
	mul.lo.s32 	%r187, %r186, %r184;
	sub.s32 	%r188, %r185, %r187;
	cvt.u64.u32 	%rd512, %r186;
	cvt.u64.u32 	%rd504, %r188;
	bra.uni 	$L__BB301_41;
$L__BB301_40:
	div.s64 	%rd512, %rd499, %rd96;
	mul.lo.s64 	%rd452, %rd512, %rd96;
	sub.s64 	%rd504, %rd499, %rd452;
$L__BB301_41:
	add.s64 	%rd454, %rd1, %rd448;
	ld.global.u64 	%rd103, [%rd454];
	mad.lo.s64 	%rd515, %rd103, %rd504, %rd88;
	or.b64  	%rd455, %rd501, %rd96;
	and.b64  	%rd456, %rd455, -4294967296;
	setp.ne.s64 	%p43, %rd456, 0;
	@%p43 bra 	$L__BB301_43;
	cvt.u32.u64 	%r189, %rd96;
	cvt.u32.u64 	%r190, %rd501;
	div.u32 	%r191, %r190, %r189;
	mul.lo.s32 	%r192, %r191, %r189;
	sub.s32 	%r193, %r190, %r192;
	cvt.u64.u32 	%rd511, %r191;
	cvt.u64.u32 	%rd506, %r193;
	bra.uni 	$L__BB301_44;
$L__BB301_43:
	div.s64 	%rd511, %rd501, %rd96;
	mul.lo.s64 	%rd457, %rd511, %rd96;
	sub.s64 	%rd506, %rd501, %rd457;
$L__BB301_44:
	mad.lo.s64 	%rd516, %rd506, %rd103, %rd95;
	add.s32 	%r206, %r206, -2;
$L__BB301_45:
	and.b32  	%r194, %r6, 1;
	setp.eq.b32 	%p44, %r194, 1;
	not.pred 	%p45, %p44;
	@%p45 bra 	$L__BB301_53;
	mul.wide.u32 	%rd458, %r206, 8;
	add.s64 	%rd459, %rd2, %rd458;
	ld.global.u64 	%rd118, [%rd459];
	or.b64  	%rd460, %rd512, %rd118;
	and.b64  	%rd461, %rd460, -4294967296;
	setp.ne.s64 	%p46, %rd461, 0;
	@%p46 bra 	$L__BB301_48;
	cvt.u32.u64 	%r195, %rd118;
	cvt.u32.u64 	%r196, %rd512;
	rem.u32 	%r197, %r196, %r195;
	cvt.u64.u32 	%rd513, %r197;
	bra.uni 	$L__BB301_49;
$L__BB301_48:
	rem.s64 	%rd513, %rd512, %rd118;
$L__BB301_49:
	add.s64 	%rd463, %rd1, %rd458;
	ld.global.u64 	%rd122, [%rd463];
	mad.lo.s64 	%rd515, %rd122, %rd513, %rd515;
	or.b64  	%rd464, %rd511, %rd118;
	and.b64  	%rd465, %rd464, -4294967296;
	setp.ne.s64 	%p47, %rd465, 0;
	@%p47 bra 	$L__BB301_51;
	cvt.u32.u64 	%r198, %rd118;
	cvt.u32.u64 	%r199, %rd511;
	rem.u32 	%r200, %r199, %r198;
	cvt.u64.u32 	%rd514, %r200;
	bra.uni 	$L__BB301_52;
$L__BB301_51:
	rem.s64 	%rd514, %rd511, %rd118;
$L__BB301_52:
	mad.lo.s64 	%rd516, %rd514, %rd122, %rd516;
$L__BB301_53:
	shl.b64 	%rd466, %rd515, 1;
	add.s64 	%rd467, %rd3, %rd466;
	ld.global.u16 	%rs4, [%rd467];
	shl.b64 	%rd468, %rd516, 1;
	add.s64 	%rd469, %rd3, %rd468;
	ld.global.u16 	%rs5, [%rd469];
	// begin inline asm
	{add.f16 %rs3,%rs4,%rs5;
}
	// end inline asm
	st.shared.u16 	[%r5], %rs3;
	bra.uni 	$L__BB301_114;
$L__BB301_54:
	cvt.u64.u32 	%rd548, %r4;
	setp.le.u64 	%p2, %rd262, %rd548;
	@%p2 bra 	$L__BB301_114;
	cvt.u32.u64 	%r23, %rd261;
	add.s32 	%r210, %r23, -1;
	setp.lt.s32 	%p3, %r210, 0;
	mov.b64 	%rd557, 0;
	@%p3 bra 	$L__BB301_113;
	and.b32  	%r25, %r23, 7;
	setp.lt.u32 	%p4, %r210, 7;
	mov.b64 	%rd557, 0;
	@%p4 bra 	$L__BB301_84;
	add.s32 	%r208, %r23, -4;
	and.b32  	%r58, %r23, -8;
	neg.s32 	%r207, %r58;
	mov.b64 	%rd557, 0;
$L__BB301_58:
	.pragma "nounroll";
	add.s32 	%r30, %r208, 3;
	mul.wide.u32 	%rd270, %r30, 8;
	add.s64 	%rd271, %rd2, %rd270;
	ld.global.u64 	%rd133, [%rd271];
	or.b64  	%rd272, %rd548, %rd133;
	and.b64  	%rd273, %rd272, -4294967296;
	setp.ne.s64 	%p5, %rd273, 0;
	@%p5 bra 	$L__BB301_60;
	cvt.u32.u64 	%r59, %rd133;
	cvt.u32.u64 	%r60, %rd548;
	div.u32 	%r61, %r60, %r59;
	mul.lo.s32 	%r62, %r61, %r59;
	sub.s32 	%r63, %r60, %r62;
	cvt.u64.u32 	%rd519, %r61;
	cvt.u64.u32 	%rd520, %r63;
	bra.uni 	$L__BB301_61;
$L__BB301_60:
	div.s64 	%rd519, %rd548, %rd133;
	mul.lo.s64 	%rd274, %rd519, %rd133;
	sub.s64 	%rd520, %rd548, %rd274;
$L__BB301_61:
	add.s64 	%rd276, %rd1, %rd270;
	ld.global.u64 	%rd277, [%rd276];
	mad.lo.s64 	%rd140, %rd277, %rd520, %rd557;
	add.s32 	%r31, %r208, 2;
	mul.wide.u32 	%rd278, %r31, 8;
	add.s64 	%rd279, %rd2, %rd278;
	ld.global.u64 	%rd141, [%rd279];
	or.b64  	%rd280, %rd519, %rd141;
	and.b64  	%rd281, %rd280, -4294967296;
	setp.ne.s64 	%p6, %rd281, 0;
	@%p6 bra 	$L__BB301_63;
	cvt.u32.u64 	%r64, %rd141;
	cvt.u32.u64 	%r65, %rd519;
	div.u32 	%r66, %r65, %r64;
	mul.lo.s32 	%r67, %r66, %r64;
	sub.s32 	%r68, %r65, %r67;
	cvt.u64.u32 	%rd521, %r66;
	cvt.u64.u32 	%rd522, %r68;
	bra.uni 	$L__BB301_64;
$L__BB301_63:
	div.s64 	%rd521, %rd519, %rd141;
	mul.lo.s64 	%rd282, %rd521, %rd141;
	sub.s64 	%rd522, %rd519, %rd282;
$L__BB301_64:
	add.s64 	%rd284, %rd1, %rd278;
	ld.global.u64 	%rd285, [%rd284];
	mad.lo.s64 	%rd148, %rd285, %rd522, %rd140;
	add.s32 	%r32, %r208, 1;
	mul.wide.u32 	%rd286, %r32, 8;
	add.s64 	%rd287, %rd2, %rd286;
	ld.global.u64 	%rd149, [%rd287];
	or.b64  	%rd288, %rd521, %rd149;
	and.b64  	%rd289, %rd288, -4294967296;
	setp.ne.s64 	%p7, %rd289, 0;
	@%p7 bra 	$L__BB301_66;
	cvt.u32.u64 	%r69, %rd149;
	cvt.u32.u64 	%r70, %rd521;
	div.u32 	%r71, %r70, %r69;
	mul.lo.s32 	%r72, %r71, %r69;
	sub.s32 	%r73, %r70, %r72;
	cvt.u64.u32 	%rd523, %r71;
	cvt.u64.u32 	%rd524, %r73;
	bra.uni 	$L__BB301_67;
$L__BB301_66:
	div.s64 	%rd523, %rd521, %rd149;
	mul.lo.s64 	%rd290, %rd523, %rd149;
	sub.s64 	%rd524, %rd521, %rd290;
$L__BB301_67:
	add.s64 	%rd292, %rd1, %rd286;
	ld.global.u64 	%rd293, [%rd292];
	mad.lo.s64 	%rd156, %rd293, %rd524, %rd148;
	add.s32 	%r33, %r208, -4;
	mul.wide.u32 	%rd294, %r208, 8;
	add.s64 	%rd295, %rd2, %rd294;
	ld.global.u64 	%rd157, [%rd295];
	or.b64  	%rd296, %rd523, %rd157;
	and.b64  	%rd297, %rd296, -4294967296;
	setp.ne.s64 	%p8, %rd297, 0;
	@%p8 bra 	$L__BB301_69;
	cvt.u32.u64 	%r74, %rd157;
	cvt.u32.u64 	%r75, %rd523;
	div.u32 	%r76, %r75, %r74;
	mul.lo.s32 	%r77, %r76, %r74;
	sub.s32 	%r78, %r75, %r77;
	cvt.u64.u32 	%rd525, %r76;
	cvt.u64.u32 	%rd526, %r78;
	bra.uni 	$L__BB301_70;
$L__BB301_69:
	div.s64 	%rd525, %rd523, %rd157;
	mul.lo.s64 	%rd298, %rd525, %rd157;
	sub.s64 	%rd526, %rd523, %rd298;
$L__BB301_70:
	add.s64 	%rd300, %rd1, %rd294;
	ld.global.u64 	%rd301, [%rd300];
	mad.lo.s64 	%rd164, %rd301, %rd526, %rd156;
	add.s32 	%r34, %r208, -1;
	mul.wide.u32 	%rd302, %r34, 8;
	add.s64 	%rd303, %rd2, %rd302;
	ld.global.u64 	%rd165, [%rd303];
	or.b64  	%rd304, %rd525, %rd165;
	and.b64  	%rd305, %rd304, -4294967296;
	setp.ne.s64 	%p9, %rd305, 0;
	@%p9 bra 	$L__BB301_72;
	cvt.u32.u64 	%r79, %rd165;
	cvt.u32.u64 	%r80, %rd525;
	div.u32 	%r81, %r80, %r79;
	mul.lo.s32 	%r82, %r81, %r79;
	sub.s32 	%r83, %r80, %r82;
	cvt.u64.u32 	%rd527, %r81;
	cvt.u64.u32 	%rd528, %r83;
	bra.uni 	$L__BB301_73;
$L__BB301_72:
	div.s64 	%rd527, %rd525, %rd165;
	mul.lo.s64 	%rd306, %rd527, %rd165;
	sub.s64 	%rd528, %rd525, %rd306;
$L__BB301_73:
	add.s64 	%rd308, %rd1, %rd302;
	ld.global.u64 	%rd309, [%rd308];
	mad.lo.s64 	%rd172, %rd309, %rd528, %rd164;
	add.s32 	%r35, %r208, -2;
	mul.wide.u32 	%rd310, %r35, 8;
	add.s64 	%rd311, %rd2, %rd310;
	ld.global.u64 	%rd173, [%rd311];
	or.b64  	%rd312, %rd527, %rd173;
	and.b64  	%rd313, %rd312, -4294967296;
	setp.ne.s64 	%p10, %rd313, 0;
	@%p10 bra 	$L__BB301_75;
	cvt.u32.u64 	%r84, %rd173;
	cvt.u32.u64 	%r85, %rd527;
	div.u32 	%r86, %r85, %r84;
	mul.lo.s32 	%r87, %r86, %r84;
	sub.s32 	%r88, %r85, %r87;
	cvt.u64.u32 	%rd529, %r86;
	cvt.u64.u32 	%rd530, %r88;
	bra.uni 	$L__BB301_76;
$L__BB301_75:
	div.s64 	%rd529, %rd527, %rd173;
	mul.lo.s64 	%rd314, %rd529, %rd173;
	sub.s64 	%rd530, %rd527, %rd314;
$L__BB301_76:
	add.s64 	%rd316, %rd1, %rd310;
	ld.global.u64 	%rd317, [%rd316];
	mad.lo.s64 	%rd180, %rd317, %rd530, %rd172;
	add.s32 	%r36, %r208, -3;
	mul.wide.u32 	%rd318, %r36, 8;
	add.s64 	%rd319, %rd2, %rd318;
	ld.global.u64 	%rd181, [%rd319];
	or.b64  	%rd320, %rd529, %rd181;
	and.b64  	%rd321, %rd320, -4294967296;
	setp.ne.s64 	%p11, %rd321, 0;
	@%p11 bra 	$L__BB301_78;
	cvt.u32.u64 	%r89, %rd181;
	cvt.u32.u64 	%r90, %rd529;
	div.u32 	%r91, %r90, %r89;
	mul.lo.s32 	%r92, %r91, %r89;
	sub.s32 	%r93, %r90, %r92;
	cvt.u64.u32 	%rd531, %r91;
	cvt.u64.u32 	%rd532, %r93;
	bra.uni 	$L__BB301_79;
$L__BB301_78:
	div.s64 	%rd531, %rd529, %rd181;
	mul.lo.s64 	%rd322, %rd531, %rd181;
	sub.s64 	%rd532, %rd529, %rd322;
$L__BB301_79:
	add.s64 	%rd324, %rd1, %rd318;
	ld.global.u64 	%rd325, [%rd324];
	mad.lo.s64 	%rd188, %rd325, %rd532, %rd180;
	mul.wide.u32 	%rd326, %r33, 8;
	add.s64 	%rd327, %rd2, %rd326;
	ld.global.u64 	%rd189, [%rd327];
	or.b64  	%rd328, %rd531, %rd189;
	and.b64  	%rd329, %rd328, -4294967296;
	setp.ne.s64 	%p12, %rd329, 0;
	@%p12 bra 	$L__BB301_81;
	cvt.u32.u64 	%r94, %rd189;
	cvt.u32.u64 	%r95, %rd531;
	div.u32 	%r96, %r95, %r94;
	mul.lo.s32 	%r97, %r96, %r94;
	sub.s32 	%r98, %r95, %r97;
	cvt.u64.u32 	%rd548, %r96;
	cvt.u64.u32 	%rd534, %r98;
	bra.uni 	$L__BB301_82;
$L__BB301_81:
	div.s64 	%rd548, %rd531, %rd189;
	mul.lo.s64 	%rd330, %rd548, %rd189;
	sub.s64 	%rd534, %rd531, %rd330;
$L__BB301_82:
	add.s64 	%rd332, %rd1, %rd326;
	ld.global.u64 	%rd333, [%rd332];
	mad.lo.s64 	%rd557, %rd333, %rd534, %rd188;
	add.s32 	%r208, %r208, -8;
	add.s32 	%r207, %r207, 8;
	setp.ne.s32 	%p13, %r207, 0;
	@%p13 bra 	$L__BB301_58;
	add.s32 	%r210, %r208, 3;
$L__BB301_84:
	setp.eq.s32 	%p14, %r25, 0;
	@%p14 bra 	$L__BB301_113;
	and.b32  	%r41, %r23, 3;
	setp.lt.u32 	%p15, %r25, 4;
	@%p15 bra 	$L__BB301_99;
	mul.wide.u32 	%rd335, %r210, 8;
	add.s64 	%rd336, %rd2, %rd335;
	ld.global.u64 	%rd200, [%rd336];
	or.b64  	%rd337, %rd548, %rd200;
	and.b64  	%rd338, %rd337, -4294967296;
	setp.ne.s64 	%p16, %rd338, 0;
	@%p16 bra 	$L__BB301_88;
	cvt.u32.u64 	%r99, %rd200;
	cvt.u32.u64 	%r100, %rd548;
	div.u32 	%r101, %r100, %r99;
	mul.lo.s32 	%r102, %r101, %r99;
	sub.s32 	%r103, %r100, %r102;
	cvt.u64.u32 	%rd538, %r101;
	cvt.u64.u32 	%rd539, %r103;
	bra.uni 	$L__BB301_89;
$L__BB301_88:
	div.s64 	%rd538, %rd548, %rd200;
	mul.lo.s64 	%rd339, %rd538, %rd200;
	sub.s64 	%rd539, %rd548, %rd339;
$L__BB301_89:
	add.s64 	%rd341, %rd1, %rd335;
	ld.global.u64 	%rd342, [%rd341];
	mad.lo.s64 	%rd207, %rd342, %rd539, %rd557;
	add.s32 	%r42, %r210, -1;
	mul.wide.u32 	%rd343, %r42, 8;
	add.s64 	%rd344, %rd2, %rd343;
	ld.global.u64 	%rd208, [%rd344];
	or.b64  	%rd345, %rd538, %rd208;
	and.b64  	%rd346, %rd345, -4294967296;
	setp.ne.s64 	%p17, %rd346, 0;
	@%p17 bra 	$L__BB301_91;
	cvt.u32.u64 	%r104, %rd208;
	cvt.u32.u64 	%r105, %rd538;
	div.u32 	%r106, %r105, %r104;
	mul.lo.s32 	%r107, %r106, %r104;
	sub.s32 	%r108, %r105, %r107;
	cvt.u64.u32 	%rd540, %r106;
	cvt.u64.u32 	%rd541, %r108;
	bra.uni 	$L__BB301_92;
$L__BB301_91:
	div.s64 	%rd540, %rd538, %rd208;
	mul.lo.s64 	%rd347, %rd540, %rd208;
	sub.s64 	%rd541, %rd538, %rd347;
$L__BB301_92:
	add.s64 	%rd349, %rd1, %rd343;
	ld.global.u64 	%rd350, [%rd349];
	mad.lo.s64 	%rd215, %rd350, %rd541, %rd207;
	add.s32 	%r43, %r210, -2;
	mul.wide.u32 	%rd351, %r43, 8;
	add.s64 	%rd352, %rd2, %rd351;
	ld.global.u64 	%rd216, [%rd352];
	or.b64  	%rd353, %rd540, %rd216;
	and.b64  	%rd354, %rd353, -4294967296;
	setp.ne.s64 	%p18, %rd354, 0;
	@%p18 bra 	$L__BB301_94;
	cvt.u32.u64 	%r109, %rd216;
	cvt.u32.u64 	%r110, %rd540;
	div.u32 	%r111, %r110, %r109;
	mul.lo.s32 	%r112, %r111, %r109;
	sub.s32 	%r113, %r110, %r112;
	cvt.u64.u32 	%rd542, %r111;
	cvt.u64.u32 	%rd543, %r113;
	bra.uni 	$L__BB301_95;
$L__BB301_94:
	div.s64 	%rd542, %rd540, %rd216;
	mul.lo.s64 	%rd355, %rd542, %rd216;
	sub.s64 	%rd543, %rd540, %rd355;
$L__BB301_95:
	add.s64 	%rd357, %rd1, %rd351;
	ld.global.u64 	%rd358, [%rd357];
	mad.lo.s64 	%rd223, %rd358, %rd543, %rd215;
	add.s32 	%r44, %r210, -3;
	mul.wide.u32 	%rd359, %r44, 8;
	add.s64 	%rd360, %rd2, %rd359;
	ld.global.u64 	%rd224, [%rd360];
	or.b64  	%rd361, %rd542, %rd224;
	and.b64  	%rd362, %rd361, -4294967296;
	setp.ne.s64 	%p19, %rd362, 0;
	@%p19 bra 	$L__BB301_97;
	cvt.u32.u64 	%r114, %rd224;
	cvt.u32.u64 	%r115, %rd542;
	div.u32 	%r116, %r115, %r114;
	mul.lo.s32 	%r117, %r116, %r114;
	sub.s32 	%r118, %r115, %r117;
	cvt.u64.u32 	%rd548, %r116;
	cvt.u64.u32 	%rd545, %r118;
	bra.uni 	$L__BB301_98;
$L__BB301_97:
	div.s64 	%rd548, %rd542, %rd224;
	mul.lo.s64 	%rd363, %rd548, %rd224;
	sub.s64 	%rd545, %rd542, %rd363;
$L__BB301_98:
	add.s64 	%rd365, %rd1, %rd359;
	ld.global.u64 	%rd366, [%rd365];
	mad.lo.s64 	%rd557, %rd366, %rd545, %rd223;
	add.s32 	%r210, %r210, -4;
$L__BB301_99:
	setp.eq.s32 	%p20, %r41, 0;
	@%p20 bra 	$L__BB301_113;
	setp.eq.s32 	%p21, %r41, 1;
	@%p21 bra 	$L__BB301_108;
	mul.wide.u32 	%rd368, %r210, 8;
	add.s64 	%rd369, %rd2, %rd368;
	ld.global.u64 	%rd235, [%rd369];
	or.b64  	%rd370, %rd548, %rd235;
	and.b64  	%rd371, %rd370, -4294967296;
	setp.ne.s64 	%p22, %rd371, 0;
	@%p22 bra 	$L__BB301_103;
	cvt.u32.u64 	%r119, %rd235;
	cvt.u32.u64 	%r120, %rd548;
	div.u32 	%r121, %r120, %r119;
	mul.lo.s32 	%r122, %r121, %r119;
	sub.s32 	%r123, %r120, %r122;
	cvt.u64.u32 	%rd549, %r121;
	cvt.u64.u32 	%rd550, %r123;
	bra.uni 	$L__BB301_104;
$L__BB301_103:
	div.s64 	%rd549, %rd548, %rd235;
	mul.lo.s64 	%rd372, %rd549, %rd235;
	sub.s64 	%rd550, %rd548, %rd372;
$L__BB301_104:
	add.s64 	%rd374, %rd1, %rd368;
	ld.global.u64 	%rd375, [%rd374];
	mad.lo.s64 	%rd242, %rd375, %rd550, %rd557;
	add.s32 	%r47, %r210, -1;
	mul.wide.u32 	%rd376, %r47, 8;
	add.s64 	%rd377, %rd2, %rd376;
	ld.global.u64 	%rd243, [%rd377];
	or.b64  	%rd378, %rd549, %rd243;
	and.b64  	%rd379, %rd378, -4294967296;
	setp.ne.s64 	%p23, %rd379, 0;
	@%p23 bra 	$L__BB301_106;
	cvt.u32.u64 	%r124, %rd243;
	cvt.u32.u64 	%r125, %rd549;
	div.u32 	%r126, %r125, %r124;
	mul.lo.s32 	%r127, %r126, %r124;
	sub.s32 	%r128, %r125, %r127;
	cvt.u64.u32 	%rd548, %r126;
	cvt.u64.u32 	%rd552, %r128;
	bra.uni 	$L__BB301_107;
$L__BB301_106:
	div.s64 	%rd548, %rd549, %rd243;
	mul.lo.s64 	%rd380, %rd548, %rd243;
	sub.s64 	%rd552, %rd549, %rd380;
$L__BB301_107:
	add.s64 	%rd382, %rd1, %rd376;
	ld.global.u64 	%rd383, [%rd382];
	mad.lo.s64 	%rd557, %rd383, %rd552, %rd242;
	add.s32 	%r210, %r210, -2;
$L__BB301_108:
	and.b32  	%r129, %r23, 1;
	setp.eq.b32 	%p24, %r129, 1;
	not.pred 	%p25, %p24;
	@%p25 bra 	$L__BB301_113;
	mul.wide.u32 	%rd384, %r210, 8;
	add.s64 	%rd385, %rd2, %rd384;
	ld.global.u64 	%rd254, [%rd385];
	or.b64  	%rd386, %rd548, %rd254;
	and.b64  	%rd387, %rd386, -4294967296;
	setp.ne.s64 	%p26, %rd387, 0;
	@%p26 bra 	$L__BB301_111;
	cvt.u32.u64 	%r130, %rd254;
	cvt.u32.u64 	%r131, %rd548;
	rem.u32 	%r132, %r131, %r130;
	cvt.u64.u32 	%rd556, %r132;
	bra.uni 	$L__BB301_112;
$L__BB301_111:
	rem.s64 	%rd556, %rd548, %rd254;
$L__BB301_112:
	add.s64 	%rd389, %rd1, %rd384;
	ld.global.u64 	%rd390, [%rd389];
	mad.lo.s64 	%rd557, %rd390, %rd556, %rd557;
$L__BB301_113:
	shl.b64 	%rd391, %rd557, 1;
	add.s64 	%rd392, %rd3, %rd391;
	ld.global.u16 	%rs2, [%rd392];
	st.shared.u16 	[%r5], %rs2;
$L__BB301_114:
	bar.sync 	0;
	setp.lt.u32 	%p48, %r212, 66;
	@%p48 bra 	$L__BB301_118;
$L__BB301_115:
	shr.u32 	%r51, %r212, 1;
	setp.ge.u32 	%p49, %r1, %r51;
	@%p49 bra 	$L__BB301_117;
	ld.shared.u16 	%rs7, [%r5];
	and.b32  	%r201, %r212, 2046;
	add.s32 	%r202, %r5, %r201;
	ld.shared.u16 	%rs8, [%r202];
	// begin inline asm
	{add.f16 %rs6,%rs7,%rs8;
}
	// end inline asm
	st.shared.u16 	[%r5], %rs6;
$L__BB301_117:
	bar.sync 	0;
	setp.gt.u32 	%p50, %r212, 131;
	mov.u32 	%r212, %r51;
	@%p50 bra 	$L__BB301_115;
$L__BB301_118:
	setp.gt.u32 	%p51, %r1, 31;
	@%p51 bra 	$L__BB301_121;
	ld.shared.u16 	%rs10, [%r5];
	ld.shared.u16 	%rs11, [%r5+64];
	// begin inline asm
	{add.f16 %rs9,%rs10,%rs11;
}
	// end inline asm
	st.volatile.shared.u16 	[%r5], %rs9;
	ld.shared.u16 	%rs14, [%r5+32];
	// begin inline asm
	{add.f16 %rs12,%rs9,%rs14;
}
	// end inline asm
	st.volatile.shared.u16 	[%r5], %rs12;
	ld.shared.u16 	%rs17, [%r5+16];
	// begin inline asm
	{add.f16 %rs15,%rs12,%rs17;
}
	// end inline asm
	st.volatile.shared.u16 	[%r5], %rs15;
	ld.shared.u16 	%rs20, [%r5+8];
	// begin inline asm
	{add.f16 %rs18,%rs15,%rs20;
}
	// end inline asm
	st.volatile.shared.u16 	[%r5], %rs18;
	ld.shared.u16 	%rs23, [%r5+4];
	// begin inline asm
	{add.f16 %rs21,%rs18,%rs23;
}
	// end inline asm
	st.volatile.shared.u16 	[%r5], %rs21;
	ld.shared.u16 	%rs26, [%r5+2];
	// begin inline asm
	{add.f16 %rs24,%rs21,%rs26;
}
	// end inline asm
	st.volatile.shared.u16 	[%r5], %rs24;
	setp.ne.s32 	%p52, %r1, 0;
	@%p52 bra 	$L__BB301_121;
	cvta.to.global.u64 	%rd470, %rd260;
	mul.wide.u32 	%rd471, %r2, 2;
	add.s64 	%rd472, %rd470, %rd471;
	ld.shared.u16 	%rs27, [nansumsdata_f16];
	st.global.u16 	[%rd472], %rs27;
$L__BB301_121:
	ret;

}
	// .globl	contiguous_nansum2_f16
.visible .entry contiguous_nansum2_f16(
	.param .u64 .ptr .align 1 contiguous_nansum2_f16_param_0,
	.param .u64 .ptr .align 1 contiguous_nansum2_f16_param_1,
	.param .u64 .ptr .align 1 contiguous_nansum2_f16_param_2,
	.param .u64 .ptr .align 1 contiguous_nansum2_f16_param_3,
	.param .u64 contiguous_nansum2_f16_param_4,
	.param .u64 contiguous_nansum2_f16_param_5,
	.param .u64 contiguous_nansum2_f16_param_6
)
{
	.reg .pred 	%p<53>;
	.reg .b16 	%rs<28>;
	.reg .b32 	%r<217>;
	.reg .b64 	%rd<572>;

	ld.param.u64 	%rd266, [contiguous_nansum2_f16_param_1];
	ld.param.u64 	%rd267, [contiguous_nansum2_f16_param_2];
	ld.param.u64 	%rd268, [contiguous_nansum2_f16_param_3];
	ld.param.u64 	%rd263, [contiguous_nansum2_f16_param_4];
	ld.param.u64 	%rd264, [contiguous_nansum2_f16_param_5];
	ld.param.u64 	%rd265, [contiguous_nansum2_f16_param_6];
	cvta.to.global.u64 	%rd1, %rd268;
	cvta.to.global.u64 	%rd2, %rd267;
	cvta.to.global.u64 	%rd571, %rd266;
	mov.u32 	%r1, %tid.x;
	mov.u32 	%r2, %ctaid.x;
	mov.u32 	%r216, %ntid.x;
	mul.lo.s32 	%r52, %r2, %r216;
	shl.b32 	%r53, %r52, 1;
	add.s32 	%r4, %r53, %r1;
	shl.b32 	%r54, %r1, 1;
	mov.u32 	%r55, nansumsdata_f16;
	add.s32 	%r5, %r55, %r54;
	mov.b32 	%r51, 0;
	// begin inline asm
	cvt.rn.f16.s32 %rs1, %r51;
	// end inline asm
	st.shared.u16 	[%r5], %rs1;
	add.s32 	%r56, %r4, %r216;
	cvt.u64.u32 	%rd4, %r56;
	setp.le.u64 	%p1, %rd264, %rd4;
	@%p1 bra 	$L__BB302_54;
	cvt.u64.u32 	%rd401, %r4;
	mov.u32 	%r133, %ctaid.y;
	cvt.u64.u32 	%rd402, %r133;
	mul.lo.s64 	%rd403, %rd264, %rd402;
	add.s64 	%rd525, %rd403, %rd401;
	add.s64 	%rd523, %rd403, %rd4;
	cvt.u32.u64 	%r6, %rd263;
	add.s32 	%r210, %r6, -1;
	setp.lt.s32 	%p27, %r210, 0;
	mov.b64 	%rd529, 0;
	mov.u64 	%rd530, %rd529;
	@%p27 bra 	$L__BB302_53;
	setp.lt.u32 	%p28, %r210, 3;
	mov.b64 	%rd530, 0;
	mov.u64 	%rd529, %rd530;
	@%p28 bra 	$L__BB302_30;
	add.s32 	%r208, %r6, -2;
	and.b32  	%r134, %r6, -4;
	neg.s32 	%r207, %r134;
	mov.b64 	%rd530, 0;
$L__BB302_4:
	.pragma "nounroll";
	add.s32 	%r12, %r208, 1;
	mul.wide.u32 	%rd407, %r12, 8;
	add.s64 	%rd408, %rd2, %rd407;
	ld.global.u64 	%rd11, [%rd408];
	or.b64  	%rd409, %rd525, %rd11;
	and.b64  	%rd410, %rd409, -4294967296;
	setp.ne.s64 	%p29, %rd410, 0;
	@%p29 bra 	$L__BB302_6;
	cvt.u32.u64 	%r135, %rd11;
	cvt.u32.u64 	%r136, %rd525;
	div.u32 	%r137, %r136, %r135;
	mul.lo.s32 	%r138, %r137, %r135;
	sub.s32 	%r139, %r136, %r138;
	cvt.u64.u32 	%rd491, %r137;
	cvt.u64.u32 	%rd492, %r139;
	bra.uni 	$L__BB302_7;
$L__BB302_6:
	div.s64 	%rd491, %rd525, %rd11;
	mul.lo.s64 	%rd411, %rd491, %rd11;
	sub.s64 	%rd492, %rd525, %rd411;
$L__BB302_7:
	mul.wide.u32 	%rd412, %r12, 8;
	add.s64 	%rd413, %rd1, %rd412;
	ld.global.u64 	%rd18, [%rd413];
	mad.lo.s64 	%rd19, %rd18, %rd492, %rd529;
	or.b64  	%rd414, %rd523, %rd11;
	and.b64  	%rd415, %rd414, -4294967296;
	setp.ne.s64 	%p30, %rd415, 0;
	@%p30 bra 	$L__BB302_9;
	cvt.u32.u64 	%r140, %rd11;
	cvt.u32.u64 	%r141, %rd523;
	div.u32 	%r142, %r141, %r140;
	mul.lo.s32 	%r143, %r142, %r140;
	sub.s32 	%r144, %r141, %r143;
	cvt.u64.u32 	%rd493, %r142;
	cvt.u64.u32 	%rd494, %r144;
	bra.uni 	$L__BB302_10;
$L__BB302_9:
	div.s64 	%rd493, %rd523, %rd11;
	mul.lo.s64 	%rd416, %rd493, %rd11;
	sub.s64 	%rd494, %rd523, %rd416;
$L__BB302_10:
	mad.lo.s64 	%rd26, %rd494, %rd18, %rd530;
	mul.wide.u32 	%rd417, %r208, 8;
	add.s64 	%rd418, %rd2, %rd417;
	ld.global.u64 	%rd27, [%rd418];
	or.b64  	%rd419, %rd491, %rd27;
	and.b64  	%rd420, %rd419, -4294967296;
	setp.ne.s64 	%p31, %rd420, 0;
	@%p31 bra 	$L__BB302_12;
	cvt.u32.u64 	%r145, %rd27;
	cvt.u32.u64 	%r146, %rd491;
	div.u32 	%r147, %r146, %r145;
	mul.lo.s32 	%r148, %r147, %r145;
	sub.s32 	%r149, %r146, %r148;
	cvt.u64.u32 	%rd495, %r147;
	cvt.u64.u32 	%rd496, %r149;
	bra.uni 	$L__BB302_13;
$L__BB302_12:
	div.s64 	%rd495, %rd491, %rd27;
	mul.lo.s64 	%rd421, %rd495, %rd27;
	sub.s64 	%rd496, %rd491, %rd421;
$L__BB302_13:
	mul.wide.u32 	%rd422, %r208, 8;
	add.s64 	%rd423, %rd1, %rd422;
	ld.global.u64 	%rd34, [%rd423];
	mad.lo.s64 	%rd35, %rd34, %rd496, %rd19;
	or.b64  	%rd424, %rd493, %rd27;
	and.b64  	%rd425, %rd424, -4294967296;
	setp.ne.s64 	%p32, %rd425, 0;
	@%p32 bra 	$L__BB302_15;
	cvt.u32.u64 	%r150, %rd27;
	cvt.u32.u64 	%r151, %rd493;
	div.u32 	%r152, %r151, %r150;
	mul.lo.s32 	%r153, %r152, %r150;
	sub.s32 	%r154, %r151, %r153;
	cvt.u64.u32 	%rd497, %r152;
	cvt.u64.u32 	%rd498, %r154;
	bra.uni 	$L__BB302_16;
$L__BB302_15:
	div.s64 	%rd497, %rd493, %rd27;
	mul.lo.s64 	%rd426, %rd497, %rd27;
	sub.s64 	%rd498, %rd493, %rd426;
$L__BB302_16:
	mad.lo.s64 	%rd42, %rd498, %rd34, %rd26;
	add.s32 	%r13, %r208, -1;
	mul.wide.u32 	%rd427, %r13, 8;
	add.s64 	%rd428, %rd2, %rd427;
	ld.global.u64 	%rd43, [%rd428];
	or.b64  	%rd429, %rd495, %rd43;
	and.b64  	%rd430, %rd429, -4294967296;
	setp.ne.s64 	%p33, %rd430, 0;
	@%p33 bra 	$L__BB302_18;
	cvt.u32.u64 	%r155, %rd43;
	cvt.u32.u64 	%r156, %rd495;
	div.u32 	%r157, %r156, %r155;
	mul.lo.s32 	%r158, %r157, %r155;
	sub.s32 	%r159, %r156, %r158;
	cvt.u64.u32 	%rd499, %r157;
	cvt.u64.u32 	%rd500, %r159;
	bra.uni 	$L__BB302_19;
$L__BB302_18:
	div.s64 	%rd499, %rd495, %rd43;
	mul.lo.s64 	%rd431, %rd499, %rd43;
	sub.s64 	%rd500, %rd495, %rd431;
$L__BB302_19:
	mul.wide.u32 	%rd432, %r13, 8;
	add.s64 	%rd433, %rd1, %rd432;
	ld.global.u64 	%rd50, [%rd433];
	mad.lo.s64 	%rd51, %rd50, %rd500, %rd35;
	or.b64  	%rd434, %rd497, %rd43;
	and.b64  	%rd435, %rd434, -4294967296;
	setp.ne.s64 	%p34, %rd435, 0;
	@%p34 bra 	$L__BB302_21;
	cvt.u32.u64 	%r160, %rd43;
	cvt.u32.u64 	%r161, %rd497;
	div.u32 	%r162, %r161, %r160;
	mul.lo.s32 	%r163, %r162, %r160;
	sub.s32 	%r164, %r161, %r163;
	cvt.u64.u32 	%rd501, %r162;
	cvt.u64.u32 	%rd502, %r164;
	bra.uni 	$L__BB302_22;
$L__BB302_21:
	div.s64 	%rd501, %rd497, %rd43;
	mul.lo.s64 	%rd436, %rd501, %rd43;
	sub.s64 	%rd502, %rd497, %rd436;
$L__BB302_22:
	mad.lo.s64 	%rd58, %rd502, %rd50, %rd42;
	add.s32 	%r165, %r208, -2;
	mul.wide.u32 	%rd437, %r165, 8;
	add.s64 	%rd438, %rd2, %rd437;
	ld.global.u64 	%rd59, [%rd438];
	or.b64  	%rd439, %rd499, %rd59;
	and.b64  	%rd440, %rd439, -4294967296;
	setp.ne.s64 	%p35, %rd440, 0;
	@%p35 bra 	$L__BB302_24;
	cvt.u32.u64 	%r166, %rd59;
	cvt.u32.u64 	%r167, %rd499;
	div.u32 	%r168, %r167, %r166;
	mul.lo.s32 	%r169, %r168, %r166;
	sub.s32 	%r170, %r167, %r169;
	cvt.u64.u32 	%rd525, %r168;
	cvt.u64.u32 	%rd504, %r170;
	bra.uni 	$L__BB302_25;
$L__BB302_24:
	div.s64 	%rd525, %rd499, %rd59;
	mul.lo.s64 	%rd441, %rd525, %rd59;
	sub.s64 	%rd504, %rd499, %rd441;
$L__BB302_25:
	mul.wide.u32 	%rd442, %r165, 8;
	add.s64 	%rd443, %rd1, %rd442;
	ld.global.u64 	%rd66, [%rd443];
	mad.lo.s64 	%rd529, %rd66, %rd504, %rd51;
	or.b64  	%rd444, %rd501, %rd59;
	and.b64  	%rd445, %rd444, -4294967296;
	setp.ne.s64 	%p36, %rd445, 0;
	@%p36 bra 	$L__BB302_27;
	cvt.u32.u64 	%r172, %rd59;
	cvt.u32.u64 	%r173, %rd501;
	div.u32 	%r174, %r173, %r172;
	mul.lo.s32 	%r175, %r174, %r172;
	sub.s32 	%r176, %r173, %r175;
	cvt.u64.u32 	%rd523, %r174;
	cvt.u64.u32 	%rd506, %r176;
	bra.uni 	$L__BB302_28;
$L__BB302_27:
	div.s64 	%rd523, %rd501, %rd59;
	mul.lo.s64 	%rd446, %rd523, %rd59;
	sub.s64 	%rd506, %rd501, %rd446;
$L__BB302_28:
	mad.lo.s64 	%rd530, %rd506, %rd66, %rd58;
	add.s32 	%r208, %r208, -4;
	add.s32 	%r207, %r207, 4;
	setp.ne.s32 	%p37, %r207, 0;
	@%p37 bra 	$L__BB302_4;
	add.s32 	%r210, %r208, 1;
$L__BB302_30:
	and.b32  	%r18, %r6, 3;
	setp.eq.s32 	%p38, %r18, 0;
	@%p38 bra 	$L__BB302_53;
	setp.eq.s32 	%p39, %r18, 1;
	@%p39 bra 	$L__BB302_45;
	mul.wide.u32 	%rd448, %r210, 8;
	add.s64 	%rd449, %rd2, %rd448;
	ld.global.u64 	%rd81, [%rd449];
	or.b64  	%rd450, %rd525, %rd81;
	and.b64  	%rd451, %rd450, -4294967296;
	setp.ne.s64 	%p40, %rd451, 0;
	@%p40 bra 	$L__BB302_34;
	cvt.u32.u64 	%r177, %rd81;
	cvt.u32.u64 	%r178, %rd525;
	div.u32 	%r179, %r178, %r177;
	mul.lo.s32 	%r180, %r179, %r177;
	sub.s32 	%r181, %r178, %r180;
	cvt.u64.u32 	%rd513, %r179;
	cvt.u64.u32 	%rd514, %r181;
	bra.uni 	$L__BB302_35;
$L__BB302_34:
	div.s64 	%rd513, %rd525, %rd81;
	mul.lo.s64 	%rd452, %rd513, %rd81;
	sub.s64 	%rd514, %rd525, %rd452;
$L__BB302_35:
	add.s64 	%rd454, %rd1, %rd448;
	ld.global.u64 	%rd88, [%rd454];
	mad.lo.s64 	%rd89, %rd88, %rd514, %rd529;
	or.b64  	%rd455, %rd523, %rd81;
	and.b64  	%rd456, %rd455, -4294967296;
	setp.ne.s64 	%p41, %rd456, 0;
	@%p41 bra 	$L__BB302_37;
	cvt.u32.u64 	%r182, %rd81;
	cvt.u32.u64 	%r183, %rd523;
	div.u32 	%r184, %r183, %r182;
	mul.lo.s32 	%r185, %r184, %r182;
	sub.s32 	%r186, %r183, %r185;
	cvt.u64.u32 	%rd515, %r184;
	cvt.u64.u32 	%rd516, %r186;
	bra.uni 	$L__BB302_38;
$L__BB302_37:
	div.s64 	%rd515, %rd523, %rd81;
	mul.lo.s64 	%rd457, %rd515, %rd81;
	sub.s64 	%rd516, %rd523, %rd457;
$L__BB302_38:
	mad.lo.s64 	%rd96, %rd516, %rd88, %rd530;
	add.s32 	%r19, %r210, -1;
	mul.wide.u32 	%rd458, %r19, 8;
	add.s64 	%rd459, %rd2, %rd458;
	ld.global.u64 	%rd97, [%rd459];
	or.b64  	%rd460, %rd513, %rd97;
	and.b64  	%rd461, %rd460, -4294967296;
	setp.ne.s64 	%p42, %rd461, 0;
	@%p42 bra 	$L__BB302_40;
	cvt.u32.u64 	%r187, %rd97;
	cvt.u32.u64 	%r188, %rd513;
	div.u32 	%r189, %r188, %r187;
	mul.lo.s32 	%r190, %r189, %r187;
	sub.s32 	%r191, %r188, %r190;
	cvt.u64.u32 	%rd525, %r189;
	cvt.u64.u32 	%rd518, %r191;
	bra.uni 	$L__BB302_41;
$L__BB302_40:
	div.s64 	%rd525, %rd513, %rd97;
	mul.lo.s64 	%rd462, %rd525, %rd97;
	sub.s64 	%rd518, %rd513, %rd462;
$L__BB302_41:
	add.s64 	%rd464, %rd1, %rd458;
	ld.global.u64 	%rd104, [%rd464];
	mad.lo.s64 	%rd529, %rd104, %rd518, %rd89;
	or.b64  	%rd465, %rd515, %rd97;
	and.b64  	%rd466, %rd465, -4294967296;
	setp.ne.s64 	%p43, %rd466, 0;
	@%p43 bra 	$L__BB302_43;
	cvt.u32.u64 	%r192, %rd97;
	cvt.u32.u64 	%r193, %rd515;
	div.u32 	%r194, %r193, %r192;
	mul.lo.s32 	%r195, %r194, %r192;
	sub.s32 	%r196, %r193, %r195;
	cvt.u64.u32 	%rd523, %r194;
	cvt.u64.u32 	%rd520, %r196;
	bra.uni 	$L__BB302_44;
$L__BB302_43:
	div.s64 	%rd523, %rd515, %rd97;
	mul.lo.s64 	%rd467, %rd523, %rd97;
	sub.s64 	%rd520, %rd515, %rd467;
$L__BB302_44:
	mad.lo.s64 	%rd530, %rd520, %rd104, %rd96;
	add.s32 	%r210, %r210, -2;
$L__BB302_45:
	and.b32  	%r197, %r6, 1;
	setp.eq.b32 	%p44, %r197, 1;
	not.pred 	%p45, %p44;
	@%p45 bra 	$L__BB302_53;
	mul.wide.u32 	%rd468, %r210, 8;
	add.s64 	%rd469, %rd2, %rd468;
	ld.global.u64 	%rd119, [%rd469];
	or.b64  	%rd470, %rd525, %rd119;
	and.b64  	%rd471, %rd470, -4294967296;
	setp.ne.s64 	%p46, %rd471, 0;
	@%p46 bra 	$L__BB302_48;
	cvt.u32.u64 	%r198, %rd119;
	cvt.u32.u64 	%r199, %rd525;
	rem.u32 	%r200, %r199, %r198;
	cvt.u64.u32 	%rd527, %r200;
	bra.uni 	$L__BB302_49;
$L__BB302_48:
	rem.s64 	%rd527, %rd525, %rd119;
$L__BB302_49:
	add.s64 	%rd473, %rd1, %rd468;
	ld.global.u64 	%rd123, [%rd473];
	mad.lo.s64 	%rd529, %rd123, %rd527, %rd529;
	or.b64  	%rd474, %rd523, %rd119;
	and.b64  	%rd475, %rd474, -4294967296;
	setp.ne.s64 	%p47, %rd475, 0;
	@%p47 bra 	$L__BB302_51;
	cvt.u32.u64 	%r201, %rd119;
	cvt.u32.u64 	%r202, %rd523;
	rem.u32 	%r203, %r202, %r201;
	cvt.u64.u32 	%rd528, %r203;
	bra.uni 	$L__BB302_52;
$L__BB302_51:
	rem.s64 	%rd528, %rd523, %rd119;
$L__BB302_52:
	mad.lo.s64 	%rd530, %rd528, %rd123, %rd530;
$L__BB302_53:
	shl.b64 	%rd476, %rd529, 1;
	add.s64 	%rd477, %rd571, %rd476;
	ld.global.u16 	%rs4, [%rd477];
	shl.b64 	%rd478, %rd530, 1;
	add.s64 	%rd479, %rd571, %rd478;
	ld.global.u16 	%rs5, [%rd479];
	// begin inline asm
	{add.f16 %rs3,%rs4,%rs5;
}
	// end inline asm
	st.shared.u16 	[%r5], %rs3;
	bra.uni 	$L__BB302_114;
$L__BB302_54:
	cvt.u64.u32 	%rd131, %r4;
	setp.le.u64 	%p2, %rd264, %rd131;
	@%p2 bra 	$L__BB302_114;
	mov.u32 	%r57, %ctaid.y;
	cvt.u64.u32 	%rd269, %r57;
	mad.lo.s64 	%rd562, %rd264, %rd269, %rd131;
	cvt.u32.u64 	%r22, %rd263;
	add.s32 	%r214, %r22, -1;
	setp.lt.s32 	%p3, %r214, 0;
	@%p3 bra 	$L__BB302_113;
	and.b32  	%r24, %r22, 7;
	setp.lt.u32 	%p4, %r214, 7;
	@%p4 bra 	$L__BB302_84;
	add.s32 	%r212, %r22, -4;
	and.b32  	%r58, %r22, -8;
	neg.s32 	%r211, %r58;
$L__BB302_58:
	.pragma "nounroll";
	add.s32 	%r29, %r212, 3;
	mul.wide.u32 	%rd271, %r29, 8;
	add.s64 	%rd272, %rd2, %rd271;
	ld.global.u64 	%rd135, [%rd272];
	or.b64  	%rd273, %rd562, %rd135;
	and.b64  	%rd274, %rd273, -4294967296;
	setp.ne.s64 	%p5, %rd274, 0;
	@%p5 bra 	$L__BB302_60;
	cvt.u32.u64 	%r59, %rd135;
	cvt.u32.u64 	%r60, %rd562;
	div.u32 	%r61, %r60, %r59;
	mul.lo.s32 	%r62, %r61, %r59;
	sub.s32 	%r63, %r60, %r62;
	cvt.u64.u32 	%rd533, %r61;
	cvt.u64.u32 	%rd534, %r63;
	bra.uni 	$L__BB302_61;
$L__BB302_60:
	div.s64 	%rd533, %rd562, %rd135;
	mul.lo.s64 	%rd275, %rd533, %rd135;
	sub.s64 	%rd534, %rd562, %rd275;
$L__BB302_61:
	add.s64 	%rd277, %rd1, %rd271;
	ld.global.u64 	%rd278, [%rd277];
	mul.lo.s64 	%rd142, %rd278, %rd534;
	add.s32 	%r30, %r212, 2;
	mul.wide.u32 	%rd279, %r30, 8;
	add.s64 	%rd280, %rd2, %rd279;
	ld.global.u64 	%rd143, [%rd280];
	or.b64  	%rd281, %rd533, %rd143;
	and.b64  	%rd282, %rd281, -4294967296;
	setp.ne.s64 	%p6, %rd282, 0;
	@%p6 bra 	$L__BB302_63;
	cvt.u32.u64 	%r64, %rd143;
	cvt.u32.u64 	%r65, %rd533;
	div.u32 	%r66, %r65, %r64;
	mul.lo.s32 	%r67, %r66, %r64;
	sub.s32 	%r68, %r65, %r67;
	cvt.u64.u32 	%rd535, %r66;
	cvt.u64.u32 	%rd536, %r68;
	bra.uni 	$L__BB302_64;
$L__BB302_63:
	div.s64 	%rd535, %rd533, %rd143;
	mul.lo.s64 	%rd283, %rd535, %rd143;
	sub.s64 	%rd536, %rd533, %rd283;
$L__BB302_64:
	add.s64 	%rd285, %rd1, %rd279;
	ld.global.u64 	%rd286, [%rd285];
	mad.lo.s64 	%rd150, %rd286, %rd536, %rd142;
	add.s32 	%r31, %r212, 1;
	mul.wide.u32 	%rd287, %r31, 8;
	add.s64 	%rd288, %rd2, %rd287;
	ld.global.u64 	%rd151, [%rd288];
	or.b64  	%rd289, %rd535, %rd151;
	and.b64  	%rd290, %rd289, -4294967296;
	setp.ne.s64 	%p7, %rd290, 0;
	@%p7 bra 	$L__BB302_66;
	cvt.u32.u64 	%r69, %rd151;
	cvt.u32.u64 	%r70, %rd535;
	div.u32 	%r71, %r70, %r69;
	mul.lo.s32 	%r72, %r71, %r69;
	sub.s32 	%r73, %r70, %r72;
	cvt.u64.u32 	%rd537, %r71;
	cvt.u64.u32 	%rd538, %r73;
	bra.uni 	$L__BB302_67;
$L__BB302_66:
	div.s64 	%rd537, %rd535, %rd151;
	mul.lo.s64 	%rd291, %rd537, %rd151;
	sub.s64 	%rd538, %rd535, %rd291;
$L__BB302_67:
	add.s64 	%rd293, %rd1, %rd287;
	ld.global.u64 	%rd294, [%rd293];
	mad.lo.s64 	%rd158, %rd294, %rd538, %rd150;
	add.s32 	%r32, %r212, -4;
	mul.wide.u32 	%rd295, %r212, 8;
	add.s64 	%rd296, %rd2, %rd295;
	ld.global.u64 	%rd159, [%rd296];
	or.b64  	%rd297, %rd537, %rd159;
	and.b64  	%rd298, %rd297, -4294967296;
	setp.ne.s64 	%p8, %rd298, 0;
	@%p8 bra 	$L__BB302_69;
	cvt.u32.u64 	%r74, %rd159;
	cvt.u32.u64 	%r75, %rd537;
	div.u32 	%r76, %r75, %r74;
	mul.lo.s32 	%r77, %r76, %r74;
	sub.s32 	%r78, %r75, %r77;
	cvt.u64.u32 	%rd539, %r76;
	cvt.u64.u32 	%rd540, %r78;
	bra.uni 	$L__BB302_70;
$L__BB302_69:
	div.s64 	%rd539, %rd537, %rd159;
	mul.lo.s64 	%rd299, %rd539, %rd159;
	sub.s64 	%rd540, %rd537, %rd299;
$L__BB302_70:
	add.s64 	%rd301, %rd1, %rd295;
	ld.global.u64 	%rd302, [%rd301];
	mad.lo.s64 	%rd166, %rd302, %rd540, %rd158;
	add.s32 	%r33, %r212, -1;
	mul.wide.u32 	%rd303, %r33, 8;
	add.s64 	%rd304, %rd2, %rd303;
	ld.global.u64 	%rd167, [%rd304];
	or.b64  	%rd305, %rd539, %rd167;
	and.b64  	%rd306, %rd305, -4294967296;
	setp.ne.s64 	%p9, %rd306, 0;
	@%p9 bra 	$L__BB302_72;
	cvt.u32.u64 	%r79, %rd167;
	cvt.u32.u64 	%r80, %rd539;
	div.u32 	%r81, %r80, %r79;
	mul.lo.s32 	%r82, %r81, %r79;
	sub.s32 	%r83, %r80, %r82;
	cvt.u64.u32 	%rd541, %r81;
	cvt.u64.u32 	%rd542, %r83;
	bra.uni 	$L__BB302_73;
$L__BB302_72:
	div.s64 	%rd541, %rd539, %rd167;
	mul.lo.s64 	%rd307, %rd541, %rd167;
	sub.s64 	%rd542, %rd539, %rd307;
$L__BB302_73:
	add.s64 	%rd309, %rd1, %rd303;
	ld.global.u64 	%rd310, [%rd309];
	mad.lo.s64 	%rd174, %rd310, %rd542, %rd166;
	add.s32 	%r34, %r212, -2;
	mul.wide.u32 	%rd311, %r34, 8;
	add.s64 	%rd312, %rd2, %rd311;
	ld.global.u64 	%rd175, [%rd312];
	or.b64  	%rd313, %rd541, %rd175;
	and.b64  	%rd314, %rd313, -4294967296;
	setp.ne.s64 	%p10, %rd314, 0;
	@%p10 bra 	$L__BB302_75;
	cvt.u32.u64 	%r84, %rd175;
	cvt.u32.u64 	%r85, %rd541;
	div.u32 	%r86, %r85, %r84;
	mul.lo.s32 	%r87, %r86, %r84;
	sub.s32 	%r88, %r85, %r87;
	cvt.u64.u32 	%rd543, %r86;
	cvt.u64.u32 	%rd544, %r88;
	bra.uni 	$L__BB302_76;
$L__BB302_75:
	div.s64 	%rd543, %rd541, %rd175;
	mul.lo.s64 	%rd315, %rd543, %rd175;
	sub.s64 	%rd544, %rd541, %rd315;
$L__BB302_76:
	add.s64 	%rd317, %rd1, %rd311;
	ld.global.u64 	%rd318, [%rd317];
	mad.lo.s64 	%rd182, %rd318, %rd544, %rd174;
	add.s32 	%r35, %r212, -3;
	mul.wide.u32 	%rd319, %r35, 8;
	add.s64 	%rd320, %rd2, %rd319;
	ld.global.u64 	%rd183, [%rd320];
	or.b64  	%rd321, %rd543, %rd183;
	and.b64  	%rd322, %rd321, -4294967296;
	setp.ne.s64 	%p11, %rd322, 0;
	@%p11 bra 	$L__BB302_78;
	cvt.u32.u64 	%r89, %rd183;
	cvt.u32.u64 	%r90, %rd543;
	div.u32 	%r91, %r90, %r89;
	mul.lo.s32 	%r92, %r91, %r89;
	sub.s32 	%r93, %r90, %r92;
	cvt.u64.u32 	%rd545, %r91;
	cvt.u64.u32 	%rd546, %r93;
	bra.uni 	$L__BB302_79;
$L__BB302_78:
	div.s64 	%rd545, %rd543, %rd183;
	mul.lo.s64 	%rd323, %rd545, %rd183;
	sub.s64 	%rd546, %rd543, %rd323;
$L__BB302_79:
	add.s64 	%rd325, %rd1, %rd319;
	ld.global.u64 	%rd326, [%rd325];
	mad.lo.s64 	%rd190, %rd326, %rd546, %rd182;
	mul.wide.u32 	%rd327, %r32, 8;
	add.s64 	%rd328, %rd2, %rd327;
	ld.global.u64 	%rd191, [%rd328];
	or.b64  	%rd329, %rd545, %rd191;
	and.b64  	%rd330, %rd329, -4294967296;
	setp.ne.s64 	%p12, %rd330, 0;
	@%p12 bra 	$L__BB302_81;
	cvt.u32.u64 	%r94, %rd191;
	cvt.u32.u64 	%r95, %rd545;
	div.u32 	%r96, %r95, %r94;
	mul.lo.s32 	%r97, %r96, %r94;
	sub.s32 	%r98, %r95, %r97;
	cvt.u64.u32 	%rd562, %r96;
	cvt.u64.u32 	%rd548, %r98;
	bra.uni 	$L__BB302_82;
$L__BB302_81:
	div.s64 	%rd562, %rd545, %rd191;
	mul.lo.s64 	%rd331, %rd562, %rd191;
	sub.s64 	%rd548, %rd545, %rd331;
$L__BB302_82:
	add.s64 	%rd333, %rd1, %rd327;
	ld.global.u64 	%rd334, [%rd333];
	mad.lo.s64 	%rd335, %rd334, %rd548, %rd190;
	shl.b64 	%rd336, %rd335, 1;
	add.s64 	%rd571, %rd571, %rd336;
	add.s32 	%r212, %r212, -8;
	add.s32 	%r211, %r211, 8;
	setp.ne.s32 	%p13, %r211, 0;
	@%p13 bra 	$L__BB302_58;
	add.s32 	%r214, %r212, 3;
$L__BB302_84:
	setp.eq.s32 	%p14, %r24, 0;
	@%p14 bra 	$L__BB302_113;
	and.b32  	%r40, %r22, 3;
	setp.lt.u32 	%p15, %r24, 4;
	@%p15 bra 	$L__BB302_99;
	mul.wide.u32 	%rd338, %r214, 8;
	add.s64 	%rd339, %rd2, %rd338;
	ld.global.u64 	%rd202, [%rd339];
	or.b64  	%rd340, %rd562, %rd202;
	and.b64  	%rd341, %rd340, -4294967296;
	setp.ne.s64 	%p16, %rd341, 0;
	@%p16 bra 	$L__BB302_88;
	cvt.u32.u64 	%r99, %rd202;
	cvt.u32.u64 	%r100, %rd562;
	div.u32 	%r101, %r100, %r99;
	mul.lo.s32 	%r102, %r101, %r99;
	sub.s32 	%r103, %r100, %r102;
	cvt.u64.u32 	%rd552, %r101;
	cvt.u64.u32 	%rd553, %r103;
	bra.uni 	$L__BB302_89;
$L__BB302_88:
	div.s64 	%rd552, %rd562, %rd202;
	mul.lo.s64 	%rd342, %rd552, %rd202;
	sub.s64 	%rd553, %rd562, %rd342;
$L__BB302_89:
	add.s64 	%rd344, %rd1, %rd338;
	ld.global.u64 	%rd345, [%rd344];
	mul.lo.s64 	%rd209, %rd345, %rd553;
	add.s32 	%r41, %r214, -1;
	mul.wide.u32 	%rd346, %r41, 8;
	add.s64 	%rd347, %rd2, %rd346;
	ld.global.u64 	%rd210, [%rd347];
	or.b64  	%rd348, %rd552, %rd210;
	and.b64  	%rd349, %rd348, -4294967296;
	setp.ne.s64 	%p17, %rd349, 0;
	@%p17 bra 	$L__BB302_91;
	cvt.u32.u64 	%r104, %rd210;
	cvt.u32.u64 	%r105, %rd552;
	div.u32 	%r106, %r105, %r104;
	mul.lo.s32 	%r107, %r106, %r104;
	sub.s32 	%r108, %r105, %r107;
	cvt.u64.u32 	%rd554, %r106;
	cvt.u64.u32 	%rd555, %r108;
	bra.uni 	$L__BB302_92;
$L__BB302_91:
	div.s64 	%rd554, %rd552, %rd210;
	mul.lo.s64 	%rd350, %rd554, %rd210;
	sub.s64 	%rd555, %rd552, %rd350;
$L__BB302_92:
	add.s64 	%rd352, %rd1, %rd346;
	ld.global.u64 	%rd353, [%rd352];
	mad.lo.s64 	%rd217, %rd353, %rd555, %rd209;
	add.s32 	%r42, %r214, -2;
	mul.wide.u32 	%rd354, %r42, 8;
	add.s64 	%rd355, %rd2, %rd354;
	ld.global.u64 	%rd218, [%rd355];
	or.b64  	%rd356, %rd554, %rd218;
	and.b64  	%rd357, %rd356, -4294967296;
	setp.ne.s64 	%p18, %rd357, 0;
	@%p18 bra 	$L__BB302_94;
	cvt.u32.u64 	%r109, %rd218;
	cvt.u32.u64 	%r110, %rd554;
	div.u32 	%r111, %r110, %r109;
	mul.lo.s32 	%r112, %r111, %r109;
	sub.s32 	%r113, %r110, %r112;
	cvt.u64.u32 	%rd556, %r111;
	cvt.u64.u32 	%rd557, %r113;
	bra.uni 	$L__BB302_95;
$L__BB302_94:
	div.s64 	%rd556, %rd554, %rd218;
	mul.lo.s64 	%rd358, %rd556, %rd218;
	sub.s64 	%rd557, %rd554, %rd358;
$L__BB302_95:
	add.s64 	%rd360, %rd1, %rd354;
	ld.global.u64 	%rd361, [%rd360];
	mad.lo.s64 	%rd225, %rd361, %rd557, %rd217;
	add.s32 	%r43, %r214, -3;
	mul.wide.u32 	%rd362, %r43, 8;
	add.s64 	%rd363, %rd2, %rd362;
	ld.global.u64 	%rd226, [%rd363];
	or.b64  	%rd364, %rd556, %rd226;
	and.b64  	%rd365, %rd364, -4294967296;
	setp.ne.s64 	%p19, %rd365, 0;
	@%p19 bra 	$L__BB302_97;
	cvt.u32.u64 	%r114, %rd226;
	cvt.u32.u64 	%r115, %rd556;
	div.u32 	%r116, %r115, %r114;
	mul.lo.s32 	%r117, %r116, %r114;
	sub.s32 	%r118, %r115, %r117;
	cvt.u64.u32 	%rd562, %r116;
	cvt.u64.u32 	%rd559, %r118;
	bra.uni 	$L__BB302_98;
$L__BB302_97:
	div.s64 	%rd562, %rd556, %rd226;
	mul.lo.s64 	%rd366, %rd562, %rd226;
	sub.s64 	%rd559, %rd556, %rd366;
$L__BB302_98:
	add.s64 	%rd368, %rd1, %rd362;
	ld.global.u64 	%rd369, [%rd368];
	mad.lo.s64 	%rd370, %rd369, %rd559, %rd225;
	shl.b64 	%rd371, %rd370, 1;
	add.s64 	%rd571, %rd571, %rd371;
	add.s32 	%r214, %r214, -4;
$L__BB302_99:
	setp.eq.s32 	%p20, %r40, 0;
	@%p20 bra 	$L__BB302_113;
	setp.eq.s32 	%p21, %r40, 1;
	@%p21 bra 	$L__BB302_108;
	mul.wide.u32 	%rd373, %r214, 8;
	add.s64 	%rd374, %rd2, %rd373;
	ld.global.u64 	%rd237, [%rd374];
	or.b64  	%rd375, %rd562, %rd237;
	and.b64  	%rd376, %rd375, -4294967296;
	setp.ne.s64 	%p22, %rd376, 0;
	@%p22 bra 	$L__BB302_103;
	cvt.u32.u64 	%r119, %rd237;
	cvt.u32.u64 	%r120, %rd562;
	div.u32 	%r121, %r120, %r119;
	mul.lo.s32 	%r122, %r121, %r119;
	sub.s32 	%r123, %r120, %r122;
	cvt.u64.u32 	%rd563, %r121;
	cvt.u64.u32 	%rd564, %r123;
	bra.uni 	$L__BB302_104;
$L__BB302_103:
	div.s64 	%rd563, %rd562, %rd237;
	mul.lo.s64 	%rd377, %rd563, %rd237;
	sub.s64 	%rd564, %rd562, %rd377;
$L__BB302_104:
	add.s64 	%rd379, %rd1, %rd373;
	ld.global.u64 	%rd380, [%rd379];
	mul.lo.s64 	%rd244, %rd380, %rd564;
	add.s32 	%r46, %r214, -1;
	mul.wide.u32 	%rd381, %r46, 8;
	add.s64 	%rd382, %rd2, %rd381;
	ld.global.u64 	%rd245, [%rd382];
	or.b64  	%rd383, %rd563, %rd245;
	and.b64  	%rd384, %rd383, -4294967296;
	setp.ne.s64 	%p23, %rd384, 0;
	@%p23 bra 	$L__BB302_106;
	cvt.u32.u64 	%r124, %rd245;
	cvt.u32.u64 	%r125, %rd563;
	div.u32 	%r126, %r125, %r124;
	mul.lo.s32 	%r127, %r126, %r124;
	sub.s32 	%r128, %r125, %r127;
	cvt.u64.u32 	%rd562, %r126;
	cvt.u64.u32 	%rd566, %r128;
	bra.uni 	$L__BB302_107;
$L__BB302_106:
	div.s64 	%rd562, %rd563, %rd245;
	mul.lo.s64 	%rd385, %rd562, %rd245;
	sub.s64 	%rd566, %rd563, %rd385;
$L__BB302_107:
	add.s64 	%rd387, %rd1, %rd381;
	ld.global.u64 	%rd388, [%rd387];
	mad.lo.s64 	%rd389, %rd388, %rd566, %rd244;
	shl.b64 	%rd390, %rd389, 1;
	add.s64 	%rd571, %rd571, %rd390;
	add.s32 	%r214, %r214, -2;
$L__BB302_108:
	and.b32  	%r129, %r22, 1;
	setp.eq.b32 	%p24, %r129, 1;
	not.pred 	%p25, %p24;
	@%p25 bra 	$L__BB302_113;
	mul.wide.u32 	%rd391, %r214, 8;
	add.s64 	%rd392, %rd2, %rd391;
	ld.global.u64 	%rd256, [%rd392];
	or.b64  	%rd393, %rd562, %rd256;
	and.b64  	%rd394, %rd393, -4294967296;
	setp.ne.s64 	%p26, %rd394, 0;
	@%p26 bra 	$L__BB302_111;
	cvt.u32.u64 	%r130, %rd256;
	cvt.u32.u64 	%r131, %rd562;
	rem.u32 	%r132, %r131, %r130;
	cvt.u64.u32 	%rd570, %r132;
	bra.uni 	$L__BB302_112;
$L__BB302_111:
	rem.s64 	%rd570, %rd562, %rd256;
$L__BB302_112:
	add.s64 	%rd396, %rd1, %rd391;
	ld.global.u64 	%rd397, [%rd396];
	mul.lo.s64 	%rd398, %rd397, %rd570;
	shl.b64 	%rd399, %rd398, 1;
	add.s64 	%rd571, %rd571, %rd399;
$L__BB302_113:
	ld.global.u16 	%rs2, [%rd571];
	st.shared.u16 	[%r5], %rs2;
$L__BB302_114:
	bar.sync 	0;
	setp.lt.u32 	%p48, %r216, 66;
	@%p48 bra 	$L__BB302_118;
$L__BB302_115:
	shr.u32 	%r50, %r216, 1;
	setp.ge.u32 	%p49, %r1, %r50;
	@%p49 bra 	$L__BB302_117;
	ld.shared.u16 	%rs7, [%r5];
	and.b32  	%r204, %r216, 2046;
	add.s32 	%r205, %r5, %r204;
	ld.shared.u16 	%rs8, [%r205];
	// begin inline asm
	{add.f16 %rs6,%rs7,%rs8;
}
	// end inline asm
	st.shared.u16 	[%r5], %rs6;
$L__BB302_117:
	bar.sync 	0;
	setp.gt.u32 	%p50, %r216, 131;
	mov.u32 	%r216, %r50;
	@%p50 bra 	$L__BB302_115;
$L__BB302_118:
	setp.gt.u32 	%p51, %r1, 31;
	@%p51 bra 	$L__BB302_121;
	ld.shared.u16 	%rs10, [%r5];
	ld.shared.u16 	%rs11, [%r5+64];
	// begin inline asm
	{add.f16 %rs9,%rs10,%rs11;
}
	// end inline asm
	st.volatile.shared.u16 	[%r5], %rs9;
	ld.shared.u16 	%rs14, [%r5+32];
	// begin inline asm
	{add.f16 %rs12,%rs9,%rs14;
}
	// end inline asm
	st.volatile.shared.u16 	[%r5], %rs12;
	ld.shared.u16 	%rs17, [%r5+16];
	// begin inline asm
	{add.f16 %rs15,%rs12,%rs17;
}
	// end inline asm
	st.volatile.shared.u16 	[%r5], %rs15;
	ld.shared.u16 	%rs20, [%r5+8];
	// begin inline asm
	{add.f16 %rs18,%rs15,%rs20;
}
	// end inline asm
	st.volatile.shared.u16 	[%r5], %rs18;
	ld.shared.u16 	%rs23, [%r5+4];
	// begin inline asm
	{add.f16 %rs21,%rs18,%rs23;
}
	// end inline asm
	st.volatile.shared.u16 	[%r5], %rs21;
	ld.shared.u16 	%rs26, [%r5+2];
	// begin inline asm
	{add.f16 %rs24,%rs21,%rs26;
}
	// end inline asm
	st.volatile.shared.u16 	[%r5], %rs24;
	setp.ne.s32 	%p52, %r1, 0;
	@%p52 bra 	$L__BB302_121;
	ld.param.u64 	%rd486, [contiguous_nansum2_f16_param_0];
	cvt.u64.u32 	%rd480, %r2;
	mov.u32 	%r206, %ctaid.y;
	cvt.u64.u32 	%rd481, %r206;
	mad.lo.s64 	%rd482, %rd265, %rd481, %rd480;
	cvta.to.global.u64 	%rd483, %rd486;
	shl.b64 	%rd484, %rd482, 1;
	add.s64 	%rd485, %rd483, %rd484;
	ld.shared.u16 	%rs27, [nansumsdata_f16];
	st.global.u16 	[%rd485], %rs27;
$L__BB302_121:
	ret;

}
	// .globl	contiguous_nansum22_f16
.visible .entry contiguous_nansum22_f16(
	.param .u64 .ptr .align 1 contiguous_nansum22_f16_param_0,
	.param .u64 .ptr .align 1 contiguous_nansum22_f16_param_1,
	.param .u64 contiguous_nansum22_f16_param_2,
	.param .u64 contiguous_nansum22_f16_param_3
)
{
	.reg .pred 	%p<8>;
	.reg .b16 	%rs<28>;
	.reg .b32 	%r<20>;
	.reg .b64 	%rd<27>;

	ld.param.u64 	%rd4, [contiguous_nansum22_f16_param_0];
	ld.param.u64 	%rd7, [contiguous_nansum22_f16_param_1];
	ld.param.u64 	%rd5, [contiguous_nansum22_f16_param_2];
	ld.param.u64 	%rd6, [contiguous_nansum22_f16_param_3];
	cvta.to.global.u64 	%rd1, %rd7;
	mov.u32 	%r1, %tid.x;
	mov.u32 	%r2, %ctaid.x;
	mov.u32 	%r19, %ntid.x;
	mul.lo.s32 	%r9, %r2, %r19;
	shl.b32 	%r10, %r9, 1;
	add.s32 	%r4, %r10, %r1;
	shl.b32 	%r11, %r1, 1;
	mov.u32 	%r12, nansumsdata_f16;
	add.s32 	%r5, %r12, %r11;
	mov.b32 	%r8, 0;
	// begin inline asm
	cvt.rn.f16.s32 %rs1, %r8;
	// end inline asm
	st.shared.u16 	[%r5], %rs1;
	add.s32 	%r13, %r4, %r19;
	cvt.u64.u32 	%rd2, %r13;
	setp.le.u64 	%p1, %rd5, %rd2;
	@%p1 bra 	$L__BB303_2;
	cvt.u64.u32 	%rd12, %r4;
	mov.u32 	%r15, %ctaid.y;
	cvt.u64.u32 	%rd13, %r15;
	mul.lo.s64 	%rd14, %rd5, %rd13;
	add.s64 	%rd15, %rd14, %rd12;
	shl.b64 	%rd16, %rd15, 1;
	add.s64 	%rd17, %rd1, %rd16;
	ld.global.u16 	%rs4, [%rd17];
	add.s64 	%rd18, %rd14, %rd2;
	shl.b64 	%rd19, %rd18, 1;
	add.s64 	%rd20, %rd1, %rd19;
	ld.global.u16 	%rs5, [%rd20];
	// begin inline asm
	{add.f16 %rs3,%rs4,%rs5;
}
	// end inline asm
	st.shared.u16 	[%r5], %rs3;
	bra.uni 	$L__BB303_4;
$L__BB303_2:
	cvt.u64.u32 	%rd3, %r4;
	setp.le.u64 	%p2, %rd5, %rd3;
	@%p2 bra 	$L__BB303_4;
	mov.u32 	%r14, %ctaid.y;
	cvt.u64.u32 	%rd8, %r14;
	mad.lo.s64 	%rd9, %rd5, %rd8, %rd3;
	shl.b64 	%rd10, %rd9, 1;
	add.s64 	%rd11, %rd1, %rd10;
	ld.global.u16 	%rs2, [%rd11];
	st.shared.u16 	[%r5], %rs2;
$L__BB303_4:
	bar.sync 	0;
	setp.lt.u32 	%p3, %r19, 66;
	@%p3 bra 	$L__BB303_8;
$L__BB303_5:
	shr.u32 	%r7, %r19, 1;
	setp.ge.u32 	%p4, %r1, %r7;
	@%p4 bra 	$L__BB303_7;
	ld.shared.u16 	%rs7, [%r5];
	and.b32  	%r16, %r19, 2046;
	add.s32 	%r17, %r5, %r16;
	ld.shared.u16 	%rs8, [%r17];
	// begin inline asm
	{add.f16 %rs6,%rs7,%rs8;
}
	// end inline asm
	st.shared.u16 	[%r5], %rs6;
$L__BB303_7:
	bar.sync 	0;
	setp.gt.u32 	%p5, %r19, 131;
	mov.u32 	%r19, %r7;
	@%p5 bra 	$L__BB303_5;
$L__BB303_8:
	setp.gt.u32 	%p6, %r1, 31;
	@%p6 bra 	$L__BB303_11;
	ld.shared.u16 	%rs10, [%r5];
	ld.shared.u16 	%rs11, [%r5+64];
	// begin inline asm
	{add.f16 %rs9,%rs10,%rs11;
}
	// end inline asm
	st.volatile.shared.u16 	[%r5], %rs9;
	ld.shared.u16 	%rs14, [%r5+32];
	// begin inline asm
	{add.f16 %rs12,%rs9,%rs14;
}
	// end inline asm
	st.volatile.shared.u16 	[%r5], %rs12;
	ld.shared.u16 	%rs17, [%r5+16];
	// begin inline asm
	{add.f16 %rs15,%rs12,%rs17;
}
	// end inline asm
	st.volatile.shared.u16 	[%r5], %rs15;
	ld.shared.u16 	%rs20, [%r5+8];
	// begin inline asm
	{add.f16 %rs18,%rs15,%rs20;
}
	// end inline asm
	st.volatile.shared.u16 	[%r5], %rs18;
	ld.shared.u16 	%rs23, [%r5+4];
	// begin inline asm
	{add.f16 %rs21,%rs18,%rs23;
}
	// end inline asm
	st.volatile.shared.u16 	[%r5], %rs21;
	ld.shared.u16 	%rs26, [%r5+2];
	// begin inline asm
	{add.f16 %rs24,%rs21,%rs26;
}
	// end inline asm
	st.volatile.shared.u16 	[%r5], %rs24;
	setp.ne.s32 	%p7, %r1, 0;
	@%p7 bra 	$L__BB303_11;
	cvt.u64.u32 	%rd21, %r2;
	mov.u32 	%r18, %ctaid.y;
	cvt.u64.u32 	%rd22, %r18;
	mad.lo.s64 	%rd23, %rd6, %rd22, %rd21;
	cvta.to.global.u64 	%rd24, %rd4;
	shl.b64 	%rd25, %rd23, 1;
	add.s64 	%rd26, %rd24, %rd25;
	ld.shared.u16 	%rs27, [nansumsdata_f16];
	st.global.u16 	[%rd26], %rs27;
$L__BB303_11:
	ret;

}
	// .globl	contiguous_nansum3_f16
.visible .entry contiguous_nansum3_f16(
	.param .u64 .ptr .align 1 contiguous_nansum3_f16_param_0,
	.param .u64 .ptr .align 1 contiguous_nansum3_f16_param_1,
	.param .u64 .ptr .align 1 contiguous_nansum3_f16_param_2,
	.param .u64 .ptr .align 1 contiguous_nansum3_f16_param_3,
	.param .u64 contiguous_nansum3_f16_param_4,
	.param .u64 contiguous_nansum3_f16_param_5,
	.param .u64 contiguous_nansum3_f16_param_6
)
{
	.reg .pred 	%p<38>;
	.reg .b16 	%rs<119>;
	.reg .b32 	%r<230>;
	.reg .b64 	%rd<308>;

	ld.param.u64 	%rd144, [contiguous_nansum3_f16_param_0];
	ld.param.u64 	%rd145, [contiguous_nansum3_f16_param_1];
	ld.param.u64 	%rd148, [contiguous_nansum3_f16_param_2];
	ld.param.u64 	%rd149, [contiguous_nansum3_f16_param_3];
	ld.param.u64 	%rd146, [contiguous_nansum3_f16_param_4];
	ld.param.u64 	%rd147, [contiguous_nansum3_f16_param_5];
	ld.param.u64 	%rd150, [contiguous_nansum3_f16_param_6];
	cvta.to.global.u64 	%rd1, %rd149;
	cvta.to.global.u64 	%rd2, %rd148;
	mov.u32 	%r1, %tid.y;
	mov.u32 	%r2, %ntid.x;
	mov.u32 	%r3, %tid.x;
	mad.lo.s32 	%r73, %r1, %r2, %r3;
	mov.u32 	%r74, %ctaid.x;
	mad.lo.s32 	%r75, %r74, %r2, %r3;
	mov.u32 	%r4, %ctaid.y;
	mov.u32 	%r5, %ntid.y;
	mad.lo.s32 	%r76, %r4, %r5, %r1;
	shl.b32 	%r77, %r73, 1;
	mov.u32 	%r78, nansumsdata_f16;
	add.s32 	%r7, %r78, %r77;
	mov.b32 	%r72, 0;
	// begin inline asm
	cvt.rn.f16.s32 %rs17, %r72;
	// end inline asm
	st.shared.u16 	[%r7], %rs17;
	cvt.u64.u32 	%rd3, %r75;
	setp.le.u64 	%p1, %rd147, %rd3;
	cvt.u64.u32 	%rd152, %r76;
	setp.le.u64 	%p2, %rd150, %rd152;
	or.pred  	%p3, %p1, %p2;
	@%p3 bra 	$L__BB304_77;
	cvt.u32.u64 	%r79, %rd3;
	cvt.u32.u64 	%r80, %rd147;
	mad.lo.s32 	%r218, %r76, %r80, %r79;
	cvt.u32.u64 	%r9, %rd146;
	add.s32 	%r217, %r9, -1;
	setp.lt.s32 	%p4, %r217, 0;
	mov.b64 	%rd307, 0;
	@%p4 bra 	$L__BB304_59;
	setp.lt.u32 	%p5, %r217, 7;
	mov.b64 	%rd307, 0;
	@%p5 bra 	$L__BB304_30;
	add.s32 	%r213, %r9, -4;
	and.b32  	%r81, %r9, -8;
	neg.s32 	%r212, %r81;
	mov.b64 	%rd307, 0;
$L__BB304_4:
	.pragma "nounroll";
	add.s32 	%r16, %r213, 3;
	cvt.u64.u32 	%rd5, %r218;
	mul.wide.u32 	%rd157, %r16, 8;
	add.s64 	%rd158, %rd2, %rd157;
	ld.global.u64 	%rd6, [%rd158];
	and.b64  	%rd159, %rd6, -4294967296;
	setp.ne.s64 	%p6, %rd159, 0;
	@%p6 bra 	$L__BB304_6;
	cvt.u32.u64 	%r82, %rd6;
	cvt.u32.u64 	%r83, %rd5;
	div.u32 	%r84, %r83, %r82;
	mul.lo.s32 	%r85, %r84, %r82;
	sub.s32 	%r86, %r83, %r85;
	cvt.u64.u32 	%rd272, %r84;
	cvt.u64.u32 	%rd273, %r86;
	bra.uni 	$L__BB304_7;
$L__BB304_6:
	div.s64 	%rd272, %rd5, %rd6;
	mul.lo.s64 	%rd160, %rd272, %rd6;
	sub.s64 	%rd273, %rd5, %rd160;
$L__BB304_7:
	mul.wide.u32 	%rd161, %r16, 8;
	add.s64 	%rd162, %rd1, %rd161;
	ld.global.u64 	%rd163, [%rd162];
	mad.lo.s64 	%rd13, %rd163, %rd273, %rd307;
	add.s32 	%r17, %r213, 2;
	and.b64  	%rd14, %rd272, 4294967295;
	mul.wide.u32 	%rd164, %r17, 8;
	add.s64 	%rd165, %rd2, %rd164;
	ld.global.u64 	%rd15, [%rd165];
	and.b64  	%rd166, %rd15, -4294967296;
	setp.ne.s64 	%p7, %rd166, 0;
	@%p7 bra 	$L__BB304_9;
	cvt.u32.u64 	%r87, %rd15;
	cvt.u32.u64 	%r88, %rd14;
	div.u32 	%r89, %r88, %r87;
	mul.lo.s32 	%r90, %r89, %r87;
	sub.s32 	%r91, %r88, %r90;
	cvt.u64.u32 	%rd274, %r89;
	cvt.u64.u32 	%rd275, %r91;
	bra.uni 	$L__BB304_10;
$L__BB304_9:
	div.s64 	%rd274, %rd14, %rd15;
	mul.lo.s64 	%rd167, %rd274, %rd15;
	sub.s64 	%rd275, %rd14, %rd167;
$L__BB304_10:
	mul.wide.u32 	%rd168, %r17, 8;
	add.s64 	%rd169, %rd1, %rd168;
	ld.global.u64 	%rd170, [%rd169];
	mad.lo.s64 	%rd22, %rd170, %rd275, %rd13;
	add.s32 	%r18, %r213, 1;
	and.b64  	%rd23, %rd274, 4294967295;
	mul.wide.u32 	%rd171, %r18, 8;
	add.s64 	%rd172, %rd2, %rd171;
	ld.global.u64 	%rd24, [%rd172];
	and.b64  	%rd173, %rd24, -4294967296;
	setp.ne.s64 	%p8, %rd173, 0;
	@%p8 bra 	$L__BB304_12;
	cvt.u32.u64 	%r92, %rd24;
	cvt.u32.u64 	%r93, %rd23;
	div.u32 	%r94, %r93, %r92;
	mul.lo.s32 	%r95, %r94, %r92;
	sub.s32 	%r96, %r93, %r95;
	cvt.u64.u32 	%rd276, %r94;
	cvt.u64.u32 	%rd277, %r96;
	bra.uni 	$L__BB304_13;
$L__BB304_12:
	div.s64 	%rd276, %rd23, %rd24;
	mul.lo.s64 	%rd174, %rd276, %rd24;
	sub.s64 	%rd277, %rd23, %rd174;
$L__BB304_13:
	mul.wide.u32 	%rd175, %r18, 8;
	add.s64 	%rd176, %rd1, %rd175;
	ld.global.u64 	%rd177, [%rd176];
	mad.lo.s64 	%rd31, %rd177, %rd277, %rd22;
	and.b64  	%rd32, %rd276, 4294967295;
	mul.wide.u32 	%rd178, %r213, 8;
	add.s64 	%rd179, %rd2, %rd178;
	ld.global.u64 	%rd33, [%rd179];
	and.b64  	%rd180, %rd33, -4294967296;
	setp.ne.s64 	%p9, %rd180, 0;
	@%p9 bra 	$L__BB304_15;
	cvt.u32.u64 	%r97, %rd33;
	cvt.u32.u64 	%r98, %rd32;
	div.u32 	%r99, %r98, %r97;
	mul.lo.s32 	%r100, %r99, %r97;
	sub.s32 	%r101, %r98, %r100;
	cvt.u64.u32 	%rd278, %r99;
	cvt.u64.u32 	%rd279, %r101;
	bra.uni 	$L__BB304_16;
$L__BB304_15:
	div.s64 	%rd278, %rd32, %rd33;
	mul.lo.s64 	%rd181, %rd278, %rd33;
	sub.s64 	%rd279, %rd32, %rd181;
$L__BB304_16:
	mul.wide.u32 	%rd182, %r213, 8;
	add.s64 	%rd183, %rd1, %rd182;
	ld.global.u64 	%rd184, [%rd183];
	mad.lo.s64 	%rd40, %rd184, %rd279, %rd31;
	add.s32 	%r19, %r213, -1;
	and.b64  	%rd41, %rd278, 4294967295;
	mul.wide.u32 	%rd185, %r19, 8;
	add.s64 	%rd186, %rd2, %rd185;
	ld.global.u64 	%rd42, [%rd186];
	and.b64  	%rd187, %rd42, -4294967296;
	setp.ne.s64 	%p10, %rd187, 0;
	@%p10 bra 	$L__BB304_18;
	cvt.u32.u64 	%r102, %rd42;
	cvt.u32.u64 	%r103, %rd41;
	div.u32 	%r104, %r103, %r102;
	mul.lo.s32 	%r105, %r104, %r102;
	sub.s32 	%r106, %r103, %r105;
	cvt.u64.u32 	%rd280, %r104;
	cvt.u64.u32 	%rd281, %r106;
	bra.uni 	$L__BB304_19;
$L__BB304_18:
	div.s64 	%rd280, %rd41, %rd42;
	mul.lo.s64 	%rd188, %rd280, %rd42;
	sub.s64 	%rd281, %rd41, %rd188;
$L__BB304_19:
	mul.wide.u32 	%rd189, %r19, 8;
	add.s64 	%rd190, %rd1, %rd189;
	ld.global.u64 	%rd191, [%rd190];
	mad.lo.s64 	%rd49, %rd191, %rd281, %rd40;
	add.s32 	%r20, %r213, -2;
	and.b64  	%rd50, %rd280, 4294967295;
	mul.wide.u32 	%rd192, %r20, 8;
	add.s64 	%rd193, %rd2, %rd192;
	ld.global.u64 	%rd51, [%rd193];
	and.b64  	%rd194, %rd51, -4294967296;
	setp.ne.s64 	%p11, %rd194, 0;
	@%p11 bra 	$L__BB304_21;
	cvt.u32.u64 	%r107, %rd51;
	cvt.u32.u64 	%r108, %rd50;
	div.u32 	%r109, %r108, %r107;
	mul.lo.s32 	%r110, %r109, %r107;
	sub.s32 	%r111, %r108, %r110;
	cvt.u64.u32 	%rd282, %r109;
	cvt.u64.u32 	%rd283, %r111;
	bra.uni 	$L__BB304_22;
$L__BB304_21:
	div.s64 	%rd282, %rd50, %rd51;
	mul.lo.s64 	%rd195, %rd282, %rd51;
	sub.s64 	%rd283, %rd50, %rd195;
$L__BB304_22:
	mul.wide.u32 	%rd196, %r20, 8;
	add.s64 	%rd197, %rd1, %rd196;
	ld.global.u64 	%rd198, [%rd197];
	mad.lo.s64 	%rd58, %rd198, %rd283, %rd49;
	add.s32 	%r21, %r213, -3;
	and.b64  	%rd59, %rd282, 4294967295;
	mul.wide.u32 	%rd199, %r21, 8;
	add.s64 	%rd200, %rd2, %rd199;
	ld.global.u64 	%rd60, [%rd200];
	and.b64  	%rd201, %rd60, -4294967296;
	setp.ne.s64 	%p12, %rd201, 0;
	@%p12 bra 	$L__BB304_24;
	cvt.u32.u64 	%r112, %rd60;
	cvt.u32.u64 	%r113, %rd59;
	div.u32 	%r114, %r113, %r112;
	mul.lo.s32 	%r115, %r114, %r112;
	sub.s32 	%r116, %r113, %r115;
	cvt.u64.u32 	%rd284, %r114;
	cvt.u64.u32 	%rd285, %r116;
	bra.uni 	$L__BB304_25;
$L__BB304_24:
	div.s64 	%rd284, %rd59, %rd60;
	mul.lo.s64 	%rd202, %rd284, %rd60;
	sub.s64 	%rd285, %rd59, %rd202;
$L__BB304_25:
	mul.wide.u32 	%rd203, %r21, 8;
	add.s64 	%rd204, %rd1, %rd203;
	ld.global.u64 	%rd205, [%rd204];
	mad.lo.s64 	%rd67, %rd205, %rd285, %rd58;
	and.b64  	%rd68, %rd284, 4294967295;
	add.s32 	%r117, %r213, -4;
	mul.wide.u32 	%rd206, %r117, 8;
	add.s64 	%rd207, %rd2, %rd206;
	ld.global.u64 	%rd69, [%rd207];
	and.b64  	%rd208, %rd69, -4294967296;
	setp.ne.s64 	%p13, %rd208, 0;
	@%p13 bra 	$L__BB304_27;
	cvt.u32.u64 	%r118, %rd69;
	cvt.u32.u64 	%r119, %rd68;
	div.u32 	%r120, %r119, %r118;
	mul.lo.s32 	%r121, %r120, %r118;
	sub.s32 	%r122, %r119, %r121;
	cvt.u64.u32 	%rd286, %r120;
	cvt.u64.u32 	%rd287, %r122;
	bra.uni 	$L__BB304_28;
$L__BB304_27:
	div.s64 	%rd286, %rd68, %rd69;
	mul.lo.s64 	%rd209, %rd286, %rd69;
	sub.s64 	%rd287, %rd68, %rd209;
$L__BB304_28:
	mul.wide.u32 	%rd210, %r117, 8;
	add.s64 	%rd211, %rd1, %rd210;
	ld.global.u64 	%rd212, [%rd211];
	mad.lo.s64 	%rd307, %rd212, %rd287, %rd67;
	cvt.u32.u64 	%r218, %rd286;
	add.s32 	%r213, %r213, -8;
	add.s32 	%r212, %r212, 8;
	setp.ne.s32 	%p14, %r212, 0;
	@%p14 bra 	$L__BB304_4;
	add.s32 	%r217, %r213, 3;
$L__BB304_30:
	and.b32  	%r28, %r9, 7;
	setp.eq.s32 	%p15, %r28, 0;
	@%p15 bra 	$L__BB304_59;
	and.b32  	%r29, %r9, 3;
	setp.lt.u32 	%p16, %r28, 4;
	@%p16 bra 	$L__BB304_45;
	cvt.u64.u32 	%rd79, %r218;
	mul.wide.u32 	%rd214, %r217, 8;
	add.s64 	%rd215, %rd2, %rd214;
	ld.global.u64 	%rd80, [%rd215];
	and.b64  	%rd216, %rd80, -4294967296;
	setp.ne.s64 	%p17, %rd216, 0;
	@%p17 bra 	$L__BB304_34;
	cvt.u32.u64 	%r124, %rd80;
	cvt.u32.u64 	%r125, %rd79;
	div.u32 	%r126, %r125, %r124;
	mul.lo.s32 	%r127, %r126, %r124;
	sub.s32 	%r128, %r125, %r127;
	cvt.u64.u32 	%rd290, %r126;
	cvt.u64.u32 	%rd291, %r128;
	bra.uni 	$L__BB304_35;
$L__BB304_34:
	div.s64 	%rd290, %rd79, %rd80;
	mul.lo.s64 	%rd217, %rd290, %rd80;
	sub.s64 	%rd291, %rd79, %rd217;
$L__BB304_35:
	mul.wide.u32 	%rd218, %r217, 8;
	add.s64 	%rd219, %rd1, %rd218;
	ld.global.u64 	%rd220, [%rd219];
	mad.lo.s64 	%rd87, %rd220, %rd291, %rd307;
	add.s32 	%r30, %r217, -1;
	and.b64  	%rd88, %rd290, 4294967295;
	mul.wide.u32 	%rd221, %r30, 8;
	add.s64 	%rd222, %rd2, %rd221;
	ld.global.u64 	%rd89, [%rd222];
	and.b64  	%rd223, %rd89, -4294967296;
	setp.ne.s64 	%p18, %rd223, 0;
	@%p18 bra 	$L__BB304_37;
	cvt.u32.u64 	%r129, %rd89;
	cvt.u32.u64 	%r130, %rd88;
	div.u32 	%r131, %r130, %r129;
	mul.lo.s32 	%r132, %r131, %r129;
	sub.s32 	%r133, %r130, %r132;
	cvt.u64.u32 	%rd292, %r131;
	cvt.u64.u32 	%rd293, %r133;
	bra.uni 	$L__BB304_38;
$L__BB304_37:
	div.s64 	%rd292, %rd88, %rd89;
	mul.lo.s64 	%rd224, %rd292, %rd89;
	sub.s64 	%rd293, %rd88, %rd224;
$L__BB304_38:
	mul.wide.u32 	%rd225, %r30, 8;
	add.s64 	%rd226, %rd1, %rd225;
	ld.global.u64 	%rd227, [%rd226];
	mad.lo.s64 	%rd96, %rd227, %rd293, %rd87;
	add.s32 	%r31, %r217, -2;
	and.b64  	%rd97, %rd292, 4294967295;
	mul.wide.u32 	%rd228, %r31, 8;
	add.s64 	%rd229, %rd2, %rd228;
	ld.global.u64 	%rd98, [%rd229];
	and.b64  	%rd230, %rd98, -4294967296;
	setp.ne.s64 	%p19, %rd230, 0;
	@%p19 bra 	$L__BB304_40;
	cvt.u32.u64 	%r134, %rd98;
	cvt.u32.u64 	%r135, %rd97;
	div.u32 	%r136, %r135, %r134;
	mul.lo.s32 	%r137, %r136, %r134;
	sub.s32 	%r138, %r135, %r137;
	cvt.u64.u32 	%rd294, %r136;
	cvt.u64.u32 	%rd295, %r138;
	bra.uni 	$L__BB304_41;
$L__BB304_40:
	div.s64 	%rd294, %rd97, %rd98;
	mul.lo.s64 	%rd231, %rd294, %rd98;
	sub.s64 	%rd295, %rd97, %rd231;
$L__BB304_41:
	mul.wide.u32 	%rd232, %r31, 8;
	add.s64 	%rd233, %rd1, %rd232;
	ld.global.u64 	%rd234, [%rd233];
	mad.lo.s64 	%rd105, %rd234, %rd295, %rd96;
	add.s32 	%r32, %r217, -3;
	and.b64  	%rd106, %rd294, 4294967295;
	mul.wide.u32 	%rd235, %r32, 8;
	add.s64 	%rd236, %rd2, %rd235;
	ld.global.u64 	%rd107, [%rd236];
	and.b64  	%rd237, %rd107, -4294967296;
	setp.ne.s64 	%p20, %rd237, 0;
	@%p20 bra 	$L__BB304_43;
	cvt.u32.u64 	%r139, %rd107;
	cvt.u32.u64 	%r140, %rd106;
	div.u32 	%r141, %r140, %r139;
	mul.lo.s32 	%r142, %r141, %r139;
	sub.s32 	%r143, %r140, %r142;
	cvt.u64.u32 	%rd296, %r141;
	cvt.u64.u32 	%rd297, %r143;
	bra.uni 	$L__BB304_44;
$L__BB304_43:
	div.s64 	%rd296, %rd106, %rd107;
	mul.lo.s64 	%rd238, %rd296, %rd107;
	sub.s64 	%rd297, %rd106, %rd238;
$L__BB304_44:
	mul.wide.u32 	%rd239, %r32, 8;
	add.s64 	%rd240, %rd1, %rd239;
	ld.global.u64 	%rd241, [%rd240];
	mad.lo.s64 	%rd307, %rd241, %rd297, %rd105;
	cvt.u32.u64 	%r218, %rd296;
	add.s32 	%r217, %r217, -4;
$L__BB304_45:
	setp.eq.s32 	%p21, %r29, 0;
	@%p21 bra 	$L__BB304_59;
	setp.eq.s32 	%p22, %r29, 1;
	@%p22 bra 	$L__BB304_54;
	cvt.u64.u32 	%rd117, %r218;
	mul.wide.u32 	%rd243, %r217, 8;
	add.s64 	%rd244, %rd2, %rd243;
	ld.global.u64 	%rd118, [%rd244];
	and.b64  	%rd245, %rd118, -4294967296;
	setp.ne.s64 	%p23, %rd245, 0;
	@%p23 bra 	$L__BB304_49;
	cvt.u32.u64 	%r144, %rd118;
	cvt.u32.u64 	%r145, %rd117;
	div.u32 	%r146, %r145, %r144;
	mul.lo.s32 	%r147, %r146, %r144;
	sub.s32 	%r148, %r145, %r147;
	cvt.u64.u32 	%rd300, %r146;
	cvt.u64.u32 	%rd301, %r148;
	bra.uni 	$L__BB304_50;
$L__BB304_49:
	div.s64 	%rd300, %rd117, %rd118;
	mul.lo.s64 	%rd246, %rd300, %rd118;
	sub.s64 	%rd301, %rd117, %rd246;
$L__BB304_50:
	add.s64 	%rd248, %rd1, %rd243;
	ld.global.u64 	%rd249, [%rd248];
	mad.lo.s64 	%rd125, %rd249, %rd301, %rd307;
	add.s32 	%r37, %r217, -1;
	and.b64  	%rd126, %rd300, 4294967295;
	mul.wide.u32 	%rd250, %r37, 8;
	add.s64 	%rd251, %rd2, %rd250;
	ld.global.u64 	%rd127, [%rd251];
	and.b64  	%rd252, %rd127, -4294967296;
	setp.ne.s64 	%p24, %rd252, 0;
	@%p24 bra 	$L__BB304_52;
	cvt.u32.u64 	%r149, %rd127;
	cvt.u32.u64 	%r150, %rd126;
	div.u32 	%r151, %r150, %r149;
	mul.lo.s32 	%r152, %r151, %r149;
	sub.s32 	%r153, %r150, %r152;
	cvt.u64.u32 	%rd302, %r151;
	cvt.u64.u32 	%rd303, %r153;
	bra.uni 	$L__BB304_53;
$L__BB304_52:
	div.s64 	%rd302, %rd126, %rd127;
	mul.lo.s64 	%rd253, %rd302, %rd127;
	sub.s64 	%rd303, %rd126, %rd253;
$L__BB304_53:
	add.s64 	%rd255, %rd1, %rd250;
	ld.global.u64 	%rd256, [%rd255];
	mad.lo.s64 	%rd307, %rd256, %rd303, %rd125;
	cvt.u32.u64 	%r218, %rd302;
	add.s32 	%r217, %r217, -2;
$L__BB304_54:
	and.b32  	%r154, %r9, 1;
	setp.eq.b32 	%p25, %r154, 1;
	not.pred 	%p26, %p25;
	@%p26 bra 	$L__BB304_59;
	cvt.u64.u32 	%rd137, %r218;
	mul.wide.u32 	%rd257, %r217, 8;
	add.s64 	%rd258, %rd2, %rd257;
	ld.global.u64 	%rd138, [%rd258];
	and.b64  	%rd259, %rd138, -4294967296;
	setp.ne.s64 	%p27, %rd259, 0;
	@%p27 bra 	$L__BB304_57;
	cvt.u32.u64 	%r155, %rd138;
	cvt.u32.u64 	%r156, %rd137;
	rem.u32 	%r157, %r156, %r155;
	cvt.u64.u32 	%rd306, %r157;
	bra.uni 	$L__BB304_58;
$L__BB304_57:
	rem.s64 	%rd306, %rd137, %rd138;
$L__BB304_58:
	add.s64 	%rd261, %rd1, %rd257;
	ld.global.u64 	%rd262, [%rd261];
	mad.lo.s64 	%rd307, %rd262, %rd306, %rd307;
$L__BB304_59:
	cvta.to.global.u64 	%rd263, %rd145;
	shl.b64 	%rd264, %rd307, 1;
	add.s64 	%rd265, %rd263, %rd264;
	ld.global.u16 	%rs18, [%rd265];
	st.shared.u16 	[%r7], %rs18;
	bar.sync 	0;
	setp.ne.s32 	%p28, %r1, 0;
	@%p28 bra 	$L__BB304_77;
	setp.gt.u32 	%p29, %r5, 1;
	@%p29 bra 	$L__BB304_62;
	shl.b32 	%r158, %r3, 1;
	mov.u32 	%r159, nansumsdata_f16;
	add.s32 	%r160, %r159, %r158;
	ld.shared.u16 	%rs117, [%r160];
	bra.uni 	$L__BB304_76;
$L__BB304_62:
	shl.b32 	%r162, %r3, 1;
	mov.u32 	%r163, nansumsdata_f16;
	add.s32 	%r42, %r163, %r162;
	ld.shared.u16 	%rs117, [%r42];
	add.s32 	%r43, %r5, -1;
	add.s32 	%r164, %r5, -2;
	and.b32  	%r44, %r43, 15;
	setp.lt.u32 	%p30, %r164, 15;
	mov.b32 	%r226, 1;
	@%p30 bra 	$L__BB304_66;
	and.b32  	%r167, %r43, -16;
	neg.s32 	%r223, %r167;
	shl.b32 	%r46, %r2, 1;
	add.s32 	%r169, %r162, %r46;
	add.s32 	%r221, %r163, %r169;
	shl.b32 	%r48, %r2, 5;
	mov.b32 	%r224, 1;
	mov.b32 	%r222, 0;
$L__BB304_64:
	.pragma "nounroll";
	mul.lo.s32 	%r171, %r224, %r2;
	shl.b32 	%r172, %r171, 1;
	add.s32 	%r173, %r42, %r172;
	ld.shared.u16 	%rs22, [%r221];
	// begin inline asm
	{add.f16 %rs20,%rs117,%rs22;
}
	// end inline asm
	add.s32 	%r174, %r173, %r46;
	ld.shared.u16 	%rs25, [%r174];
	// begin inline asm
	{add.f16 %rs23,%rs20,%rs25;
}
	// end inline asm
	add.s32 	%r175, %r174, %r46;
	ld.shared.u16 	%rs28, [%r175];
	// begin inline asm
	{add.f16 %rs26,%rs23,%rs28;
}
	// end inline asm
	add.s32 	%r176, %r175, %r46;
	ld.shared.u16 	%rs31, [%r176];
	// begin inline asm
	{add.f16 %rs29,%rs26,%rs31;
}
	// end inline asm
	add.s32 	%r177, %r176, %r46;
	ld.shared.u16 	%rs34, [%r177];
	// begin inline asm
	{add.f16 %rs32,%rs29,%rs34;
}
	// end inline asm
	add.s32 	%r178, %r177, %r46;
	ld.shared.u16 	%rs37, [%r178];
	// begin inline asm
	{add.f16 %rs35,%rs32,%rs37;
}
	// end inline asm
	add.s32 	%r179, %r178, %r46;
	ld.shared.u16 	%rs40, [%r179];
	// begin inline asm
	{add.f16 %rs38,%rs35,%rs40;
}
	// end inline asm
	add.s32 	%r180, %r179, %r46;
	ld.shared.u16 	%rs43, [%r180];
	// begin inline asm
	{add.f16 %rs41,%rs38,%rs43;
}
	// end inline asm
	add.s32 	%r181, %r180, %r46;
	ld.shared.u16 	%rs46, [%r181];
	// begin inline asm
	{add.f16 %rs44,%rs41,%rs46;
}
	// end inline asm
	add.s32 	%r182, %r181, %r46;
	ld.shared.u16 	%rs49, [%r182];
	// begin inline asm
	{add.f16 %rs47,%rs44,%rs49;
}
	// end inline asm
	add.s32 	%r183, %r182, %r46;
	ld.shared.u16 	%rs52, [%r183];
	// begin inline asm
	{add.f16 %rs50,%rs47,%rs52;
}
	// end inline asm
	add.s32 	%r184, %r183, %r46;
	ld.shared.u16 	%rs55, [%r184];
	// begin inline asm
	{add.f16 %rs53,%rs50,%rs55;
}
	// end inline asm
	add.s32 	%r185, %r184, %r46;
	ld.shared.u16 	%rs58, [%r185];
	// begin inline asm
	{add.f16 %rs56,%rs53,%rs58;
}
	// end inline asm
	add.s32 	%r186, %r185, %r46;
	ld.shared.u16 	%rs61, [%r186];
	// begin inline asm
	{add.f16 %rs59,%rs56,%rs61;
}
	// end inline asm
	add.s32 	%r187, %r186, %r46;
	ld.shared.u16 	%rs64, [%r187];
	// begin inline asm
	{add.f16 %rs62,%rs59,%rs64;
}
	// end inline asm
	add.s32 	%r188, %r187, %r46;
	ld.shared.u16 	%rs67, [%r188];
	// begin inline asm
	{add.f16 %rs117,%rs62,%rs67;
}
	// end inline asm
	add.s32 	%r224, %r224, 16;
	add.s32 	%r223, %r223, 16;
	add.s32 	%r222, %r222, 16;
	add.s32 	%r221, %r221, %r48;
	setp.ne.s32 	%p31, %r223, 0;
	@%p31 bra 	$L__BB304_64;
	add.s32 	%r226, %r222, 1;
$L__BB304_66:
	setp.eq.s32 	%p32, %r44, 0;
	@%p32 bra 	$L__BB304_75;
	and.b32  	%r59, %r43, 7;
	setp.lt.u32 	%p33, %r44, 8;
	@%p33 bra 	$L__BB304_69;
	mul.lo.s32 	%r189, %r226, %r2;
	shl.b32 	%r190, %r189, 1;
	add.s32 	%r191, %r42, %r190;
	ld.shared.u16 	%rs71, [%r191];
	// begin inline asm
	{add.f16 %rs69,%rs117,%rs71;
}
	// end inline asm
	shl.b32 	%r192, %r2, 1;
	add.s32 	%r193, %r191, %r192;
	ld.shared.u16 	%rs74, [%r193];
	// begin inline asm
	{add.f16 %rs72,%rs69,%rs74;
}
	// end inline asm
	add.s32 	%r194, %r193, %r192;
	ld.shared.u16 	%rs77, [%r194];
	// begin inline asm
	{add.f16 %rs75,%rs72,%rs77;
}
	// end inline asm
	add.s32 	%r195, %r194, %r192;
	ld.shared.u16 	%rs80, [%r195];
	// begin inline asm
	{add.f16 %rs78,%rs75,%rs80;
}
	// end inline asm
	add.s32 	%r196, %r195, %r192;
	ld.shared.u16 	%rs83, [%r196];
	// begin inline asm
	{add.f16 %rs81,%rs78,%rs83;
}
	// end inline asm
	add.s32 	%r197, %r196, %r192;
	ld.shared.u16 	%rs86, [%r197];
	// begin inline asm
	{add.f16 %rs84,%rs81,%rs86;
}
	// end inline asm
	add.s32 	%r198, %r197, %r192;
	ld.shared.u16 	%rs89, [%r198];
	// begin inline asm
	{add.f16 %rs87,%rs84,%rs89;
}
	// end inline asm
	add.s32 	%r199, %r198, %r192;
	ld.shared.u16 	%rs92, [%r199];
	// begin inline asm
	{add.f16 %rs117,%rs87,%rs92;
}
	// end inline asm
	add.s32 	%r226, %r226, 8;
$L__BB304_69:
	setp.eq.s32 	%p34, %r59, 0;
	@%p34 bra 	$L__BB304_75;
	and.b32  	%r62, %r43, 3;
	setp.lt.u32 	%p35, %r59, 4;
	@%p35 bra 	$L__BB304_72;
	mul.lo.s32 	%r200, %r226, %r2;
	shl.b32 	%r201, %r200, 1;
	add.s32 	%r202, %r42, %r201;
	ld.shared.u16 	%rs96, [%r202];
	// begin inline asm
	{add.f16 %rs94,%rs117,%rs96;
}
	// end inline asm
	shl.b32 	%r203, %r2, 1;
	add.s32 	%r204, %r202, %r203;
	ld.shared.u16 	%rs99, [%r204];
	// begin inline asm
	{add.f16 %rs97,%rs94,%rs99;
}
	// end inline asm
	add.s32 	%r205, %r204, %r203;
	ld.shared.u16 	%rs102, [%r205];
	// begin inline asm
	{add.f16 %rs100,%rs97,%rs102;
}
	// end inline asm
	add.s32 	%r206, %r205, %r203;
	ld.shared.u16 	%rs105, [%r206];
	// begin inline asm
	{add.f16 %rs117,%rs100,%rs105;
}
	// end inline asm
	add.s32 	%r226, %r226, 4;
$L__BB304_72:
	setp.eq.s32 	%p36, %r62, 0;
	@%p36 bra 	$L__BB304_75;
	mul.lo.s32 	%r207, %r2, %r226;
	shl.b32 	%r208, %r207, 1;
	add.s32 	%r210, %r208, %r162;
	add.s32 	%r229, %r163, %r210;
	shl.b32 	%r66, %r2, 1;
	neg.s32 	%r228, %r62;
$L__BB304_74:
	.pragma "nounroll";
	ld.shared.u16 	%rs108, [%r229];
	// begin inline asm
	{add.f16 %rs117,%rs117,%rs108;
}
	// end inline asm
	add.s32 	%r229, %r229, %r66;
	add.s32 	%r228, %r228, 1;
	setp.ne.s32 	%p37, %r228, 0;
	@%p37 bra 	$L__BB304_74;
$L__BB304_75:
	st.shared.u16 	[%r42], %rs117;
$L__BB304_76:
	cvt.u64.u32 	%rd266, %r4;
	mad.lo.s64 	%rd267, %rd147, %rd266, %rd3;
	cvta.to.global.u64 	%rd268, %rd144;
	shl.b64 	%rd269, %rd267, 1;
	add.s64 	%rd270, %rd268, %rd269;
	st.global.u16 	[%rd270], %rs117;
$L__BB304_77:
	ret;

}
	// .globl	contiguous_nansum33_f16
.visible .entry contiguous_nansum33_f16(
	.param .u64 .ptr .align 1 contiguous_nansum33_f16_param_0,
	.param .u64 .ptr .align 1 contiguous_nansum33_f16_param_1,
	.param .u64 contiguous_nansum33_f16_param_2,
	.param .u64 contiguous_nansum33_f16_param_3,
	.param .u64 contiguous_nansum33_f16_param_4
)
{
	.reg .pred 	%p<14>;
	.reg .b16 	%rs<119>;
	.reg .b32 	%r<111>;
	.reg .b64 	%rd<16>;

	ld.param.u64 	%rd2, [contiguous_nansum33_f16_param_0];
	ld.param.u64 	%rd3, [contiguous_nansum33_f16_param_1];
	ld.param.u64 	%rd4, [contiguous_nansum33_f16_param_3];
	ld.param.u64 	%rd5, [contiguous_nansum33_f16_param_4];
	mov.u32 	%r1, %tid.y;
	mov.u32 	%r2, %ntid.x;
	mov.u32 	%r3, %tid.x;
	mad.lo.s32 	%r39, %r1, %r2, %r3;
	mov.u32 	%r40, %ctaid.x;
	mad.lo.s32 	%r41, %r40, %r2, %r3;
	mov.u32 	%r4, %ctaid.y;
	mov.u32 	%r5, %ntid.y;
	mad.lo.s32 	%r42, %r4, %r5, %r1;
	shl.b32 	%r43, %r39, 1;
	mov.u32 	%r44, nansumsdata_f16;
	add.s32 	%r7, %r44, %r43;
	mov.b32 	%r38, 0;
	// begin inline asm
	cvt.rn.f16.s32 %rs17, %r38;
	// end inline asm
	st.shared.u16 	[%r7], %rs17;
	cvt.u64.u32 	%rd1, %r41;
	setp.le.u64 	%p1, %rd4, %rd1;
	cvt.u64.u32 	%rd7, %r42;
	setp.le.u64 	%p2, %rd5, %rd7;
	or.pred  	%p3, %p1, %p2;
	@%p3 bra 	$L__BB305_19;
	cvt.u32.u64 	%r45, %rd1;
	cvta.to.global.u64 	%rd8, %rd3;
	cvt.u32.u64 	%r46, %rd4;
	mad.lo.s32 	%r47, %r42, %r46, %r45;
	mul.wide.u32 	%rd9, %r47, 2;
	add.s64 	%rd10, %rd8, %rd9;
	ld.global.u16 	%rs18, [%rd10];
	st.shared.u16 	[%r7], %rs18;
	bar.sync 	0;
	setp.ne.s32 	%p4, %r1, 0;
	@%p4 bra 	$L__BB305_19;
	setp.gt.u32 	%p5, %r5, 1;
	@%p5 bra 	$L__BB305_4;
	shl.b32 	%r48, %r3, 1;
	add.s32 	%r50, %r44, %r48;
	ld.shared.u16 	%rs117, [%r50];
	bra.uni 	$L__BB305_18;
$L__BB305_4:
	shl.b32 	%r52, %r3, 1;
	add.s32 	%r8, %r44, %r52;
	ld.shared.u16 	%rs117, [%r8];
	add.s32 	%r9, %r5, -1;
	add.s32 	%r54, %r5, -2;
	and.b32  	%r10, %r9, 15;
	setp.lt.u32 	%p6, %r54, 15;
	mov.b32 	%r107, 1;
	@%p6 bra 	$L__BB305_8;
	and.b32  	%r57, %r9, -16;
	neg.s32 	%r104, %r57;
	shl.b32 	%r12, %r2, 1;
	add.s32 	%r59, %r52, %r12;
	add.s32 	%r102, %r44, %r59;
	shl.b32 	%r14, %r2, 5;
	mov.b32 	%r105, 1;
	mov.b32 	%r103, 0;
$L__BB305_6:
	.pragma "nounroll";
	mul.lo.s32 	%r61, %r105, %r2;
	shl.b32 	%r62, %r61, 1;
	add.s32 	%r63, %r8, %r62;
	ld.shared.u16 	%rs22, [%r102];
	// begin inline asm
	{add.f16 %rs20,%rs117,%rs22;
}
	// end inline asm
	add.s32 	%r64, %r63, %r12;
	ld.shared.u16 	%rs25, [%r64];
	// begin inline asm
	{add.f16 %rs23,%rs20,%rs25;
}
	// end inline asm
	add.s32 	%r65, %r64, %r12;
	ld.shared.u16 	%rs28, [%r65];
	// begin inline asm
	{add.f16 %rs26,%rs23,%rs28;
}
	// end inline asm
	add.s32 	%r66, %r65, %r12;
	ld.shared.u16 	%rs31, [%r66];
	// begin inline asm
	{add.f16 %rs29,%rs26,%rs31;
}
	// end inline asm
	add.s32 	%r67, %r66, %r12;
	ld.shared.u16 	%rs34, [%r67];
	// begin inline asm
	{add.f16 %rs32,%rs29,%rs34;
}
	// end inline asm
	add.s32 	%r68, %r67, %r12;
	ld.shared.u16 	%rs37, [%r68];
	// begin inline asm
	{add.f16 %rs35,%rs32,%rs37;
}
	// end inline asm
	add.s32 	%r69, %r68, %r12;
	ld.shared.u16 	%rs40, [%r69];
	// begin inline asm
	{add.f16 %rs38,%rs35,%rs40;
}
	// end inline asm
	add.s32 	%r70, %r69, %r12;
	ld.shared.u16 	%rs43, [%r70];
	// begin inline asm
	{add.f16 %rs41,%rs38,%rs43;
}
	// end inline asm
	add.s32 	%r71, %r70, %r12;
	ld.shared.u16 	%rs46, [%r71];
	// begin inline asm
	{add.f16 %rs44,%rs41,%rs46;
}
	// end inline asm
	add.s32 	%r72, %r71, %r12;
	ld.shared.u16 	%rs49, [%r72];
	// begin inline asm
	{add.f16 %rs47,%rs44,%rs49;
}
	// end inline asm
	add.s32 	%r73, %r72, %r12;
	ld.shared.u16 	%rs52, [%r73];
	// begin inline asm
	{add.f16 %rs50,%rs47,%rs52;
}
	// end inline asm
	add.s32 	%r74, %r73, %r12;
	ld.shared.u16 	%rs55, [%r74];
	// begin inline asm
	{add.f16 %rs53,%rs50,%rs55;
}
	// end inline asm
	add.s32 	%r75, %r74, %r12;
	ld.shared.u16 	%rs58, [%r75];
	// begin inline asm
	{add.f16 %rs56,%rs53,%rs58;
}
	// end inline asm
	add.s32 	%r76, %r75, %r12;
	ld.shared.u16 	%rs61, [%r76];
	// begin inline asm
	{add.f16 %rs59,%rs56,%rs61;
}
	// end inline asm
	add.s32 	%r77, %r76, %r12;
	ld.shared.u16 	%rs64, [%r77];
	// begin inline asm
	{add.f16 %rs62,%rs59,%rs64;
}
	// end inline asm
	add.s32 	%r78, %r77, %r12;
	ld.shared.u16 	%rs67, [%r78];
	// begin inline asm
	{add.f16 %rs117,%rs62,%rs67;
}
	// end inline asm
	add.s32 	%r105, %r105, 16;
	add.s32 	%r104, %r104, 16;
	add.s32 	%r103, %r103, 16;
	add.s32 	%r102, %r102, %r14;
	setp.ne.s32 	%p7, %r104, 0;
	@%p7 bra 	$L__BB305_6;
	add.s32 	%r107, %r103, 1;
$L__BB305_8:
	setp.eq.s32 	%p8, %r10, 0;
	@%p8 bra 	$L__BB305_17;
	and.b32  	%r25, %r9, 7;
	setp.lt.u32 	%p9, %r10, 8;
	@%p9 bra 	$L__BB305_11;
	mul.lo.s32 	%r79, %r107, %r2;
	shl.b32 	%r80, %r79, 1;
	add.s32 	%r81, %r8, %r80;
	ld.shared.u16 	%rs71, [%r81];
	// begin inline asm
	{add.f16 %rs69,%rs117,%rs71;
}
	// end inline asm
	shl.b32 	%r82, %r2, 1;
	add.s32 	%r83, %r81, %r82;
	ld.shared.u16 	%rs74, [%r83];
	// begin inline asm
	{add.f16 %rs72,%rs69,%rs74;
}
	// end inline asm
	add.s32 	%r84, %r83, %r82;
	ld.shared.u16 	%rs77, [%r84];
	// begin inline asm
	{add.f16 %rs75,%rs72,%rs77;
}
	// end inline asm
	add.s32 	%r85, %r84, %r82;
	ld.shared.u16 	%rs80, [%r85];
	// begin inline asm
	{add.f16 %rs78,%rs75,%rs80;
}
	// end inline asm
	add.s32 	%r86, %r85, %r82;
	ld.shared.u16 	%rs83, [%r86];
	// begin inline asm
	{add.f16 %rs81,%rs78,%rs83;
}
	// end inline asm
	add.s32 	%r87, %r86, %r82;
	ld.shared.u16 	%rs86, [%r87];
	// begin inline asm
	{add.f16 %rs84,%rs81,%rs86;
}
	// end inline asm
	add.s32 	%r88, %r87, %r82;
	ld.shared.u16 	%rs89, [%r88];
	// begin inline asm
	{add.f16 %rs87,%rs84,%rs89;
}
	// end inline asm
	add.s32 	%r89, %r88, %r82;
	ld.shared.u16 	%rs92, [%r89];
	// begin inline asm
	{add.f16 %rs117,%rs87,%rs92;
}
	// end inline asm
	add.s32 	%r107, %r107, 8;
$L__BB305_11:
	setp.eq.s32 	%p10, %r25, 0;
	@%p10 bra 	$L__BB305_17;
	and.b32  	%r28, %r9, 3;
	setp.lt.u32 	%p11, %r25, 4;
	@%p11 bra 	$L__BB305_14;
	mul.lo.s32 	%r90, %r107, %r2;
	shl.b32 	%r91, %r90, 1;
	add.s32 	%r92, %r8, %r91;
	ld.shared.u16 	%rs96, [%r92];
	// begin inline asm
	{add.f16 %rs94,%rs117,%rs96;
}
	// end inline asm
	shl.b32 	%r93, %r2, 1;
	add.s32 	%r94, %r92, %r93;
	ld.shared.u16 	%rs99, [%r94];
	// begin inline asm
	{add.f16 %rs97,%rs94,%rs99;
}
	// end inline asm
	add.s32 	%r95, %r94, %r93;
	ld.shared.u16 	%rs102, [%r95];
	// begin inline asm
	{add.f16 %rs100,%rs97,%rs102;
}
	// end inline asm
	add.s32 	%r96, %r95, %r93;
	ld.shared.u16 	%rs105, [%r96];
	// begin inline asm
	{add.f16 %rs117,%rs100,%rs105;
}
	// end inline asm
	add.s32 	%r107, %r107, 4;
$L__BB305_14:
	setp.eq.s32 	%p12, %r28, 0;
	@%p12 bra 	$L__BB305_17;
	mul.lo.s32 	%r97, %r2, %r107;
	shl.b32 	%r98, %r97, 1;
	add.s32 	%r100, %r98, %r52;
	add.s32 	%r110, %r44, %r100;
	shl.b32 	%r32, %r2, 1;
	neg.s32 	%r109, %r28;
$L__BB305_16:
	.pragma "nounroll";
	ld.shared.u16 	%rs108, [%r110];
	// begin inline asm
	{add.f16 %rs117,%rs117,%rs108;
}
	// end inline asm
	add.s32 	%r110, %r110, %r32;
	add.s32 	%r109, %r109, 1;
	setp.ne.s32 	%p13, %r109, 0;
	@%p13 bra 	$L__BB305_16;
$L__BB305_17:
	st.shared.u16 	[%r8], %rs117;
$L__BB305_18:
	cvt.u64.u32 	%rd11, %r4;
	mad.lo.s64 	%rd12, %rd4, %rd11, %rd1;
	cvta.to.global.u64 	%rd13, %rd2;
	shl.b64 	%rd14, %rd12, 1;
	add.s64 	%rd15, %rd13, %rd14;
	st.global.u16 	[%rd15], %rs117;
$L__BB305_19:
	ret;

}
	// .globl	contiguous_nansum_bf16
.visible .entry contiguous_nansum_bf16(
	.param .u64 .ptr .align 1 contiguous_nansum_bf16_param_0,
	.param .u64 .ptr .align 1 contiguous_nansum_bf16_param_1,
	.param .u64 contiguous_nansum_bf16_param_2
)
{
	.reg .pred 	%p<8>;
	.reg .b16 	%rs<28>;
	.reg .b32 	%r<17>;
	.reg .b64 	%rd<16>;

	ld.param.u64 	%rd4, [contiguous_nansum_bf16_param_0];
	ld.param.u64 	%rd6, [contiguous_nansum_bf16_param_1];
	ld.param.u64 	%rd5, [contiguous_nansum_bf16_param_2];
	cvta.to.global.u64 	%rd1, %rd6;
	mov.u32 	%r1, %tid.x;
	mov.u32 	%r2, %ctaid.x;
	mov.u32 	%r16, %ntid.x;
	mul.lo.s32 	%r9, %r2, %r16;
	shl.b32 	%r10, %r9, 1;
	add.s32 	%r4, %r10, %r1;
	shl.b32 	%r11, %r1, 1;
	mov.u32 	%r12, nansumsdata_bf16;
	add.s32 	%r5, %r12, %r11;
	mov.b32 	%r8, 0;
	// begin inline asm
	cvt.rn.bf16.s32 %rs1, %r8;
	// end inline asm
	st.shared.u16 	[%r5], %rs1;
	add.s32 	%r13, %r4, %r16;
	cvt.u64.u32 	%rd2, %r13;
	setp.le.u64 	%p1, %rd5, %rd2;
	@%p1 bra 	$L__BB306_2;
	mul.wide.u32 	%rd9, %r4, 2;
	add.s64 	%rd10, %rd1, %rd9;
	ld.global.u16 	%rs4, [%rd10];
	shl.b64 	%rd11, %rd2, 1;
	add.s64 	%rd12, %rd1, %rd11;
	ld.global.u16 	%rs5, [%rd12];
	// begin inline asm
	{ add.bf16 %rs3,%rs4,%rs5; }

	// end inline asm
	st.shared.u16 	[%r5], %rs3;
	bra.uni 	$L__BB306_4;
$L__BB306_2:
	cvt.u64.u32 	%rd3, %r4;
	setp.le.u64 	%p2, %rd5, %rd3;
	@%p2 bra 	$L__BB306_4;
	shl.b64 	%rd7, %rd3, 1;
	add.s64 	%rd8, %rd1, %rd7;
	ld.global.u16 	%rs2, [%rd8];
	st.shared.u16 	[%r5], %rs2;
$L__BB306_4:
	bar.sync 	0;
	setp.lt.u32 	%p3, %r16, 66;
	@%p3 bra 	$L__BB306_8;
$L__BB306_5:
	shr.u32 	%r7, %r16, 1;
	setp.ge.u32 	%p4, %r1, %r7;
	@%p4 bra 	$L__BB306_7;
	ld.shared.u16 	%rs7, [%r5];
	and.b32  	%r14, %r16, 2046;
	add.s32 	%r15, %r5, %r14;
	ld.shared.u16 	%rs8, [%r15];
	// begin inline asm
	{ add.bf16 %rs6,%rs7,%rs8; }

	// end inline asm
	st.shared.u16 	[%r5], %rs6;
$L__BB306_7:
	bar.sync 	0;
	setp.gt.u32 	%p5, %r16, 131;
	mov.u32 	%r16, %r7;
	@%p5 bra 	$L__BB306_5;
$L__BB306_8:
	setp.gt.u32 	%p6, %r1, 31;
	@%p6 bra 	$L__BB306_11;
	ld.shared.u16 	%rs10, [%r5];
	ld.shared.u16 	%rs11, [%r5+64];
	// begin inline asm
	{ add.bf16 %rs9,%rs10,%rs11; }

	// end inline asm
	st.volatile.shared.u16 	[%r5], %rs9;
	ld.shared.u16 	%rs14, [%r5+32];
	// begin inline asm
	{ add.bf16 %rs12,%rs9,%rs14; }

	// end inline asm
	st.volatile.shared.u16 	[%r5], %rs12;
	ld.shared.u16 	%rs17, [%r5+16];
	// begin inline asm
	{ add.bf16 %rs15,%rs12,%rs17; }

	// end inline asm
	st.volatile.shared.u16 	[%r5], %rs15;
	ld.shared.u16 	%rs20, [%r5+8];
	// begin inline asm
	{ add.bf16 %rs18,%rs15,%rs20; }

	// end inline asm
	st.volatile.shared.u16 	[%r5], %rs18;
	ld.shared.u16 	%rs23, [%r5+4];
	// begin inline asm
	{ add.bf16 %rs21,%rs18,%rs23; }

	// end inline asm
	st.volatile.shared.u16 	[%r5], %rs21;
	ld.shared.u16 	%rs26, [%r5+2];
	// begin inline asm
	{ add.bf16 %rs24,%rs21,%rs26; }

	// end inline asm
	st.volatile.shared.u16 	[%r5], %rs24;
	setp.ne.s32 	%p7, %r1, 0;
	@%p7 bra 	$L__BB306_11;
	cvta.to.global.u64 	%rd13, %rd4;
	mul.wide.u32 	%rd14, %r2, 2;
	add.s64 	%rd15, %rd13, %rd14;
	ld.shared.u16 	%rs27, [nansumsdata_bf16];
	st.global.u16 	[%rd15], %rs27;
$L__BB306_11:
	ret;

}
	// .globl	uncontiguous_nansum_bf16
.visible .entry uncontiguous_nansum_bf16(
	.param .u64 .ptr .align 1 uncontiguous_nansum_bf16_param_0,
	.param .u64 .ptr .align 1 uncontiguous_nansum_bf16_param_1,
	.param .u64 .ptr .align 1 uncontiguous_nansum_bf16_param_2,
	.param .u64 .ptr .align 1 uncontiguous_nansum_bf16_param_3,
	.param .u64 uncontiguous_nansum_bf16_param_4,
	.param .u64 uncontiguous_nansum_bf16_param_5
)
{
	.reg .pred 	%p<53>;
	.reg .b16 	%rs<28>;
	.reg .b32 	%r<213>;
	.reg .b64 	%rd<558>;

	ld.param.u64 	%rd260, [uncontiguous_nansum_bf16_param_0];
	ld.param.u64 	%rd263, [uncontiguous_nansum_bf16_param_1];
	ld.param.u64 	%rd264, [uncontiguous_nansum_bf16_param_2];
	ld.param.u64 	%rd265, [uncontiguous_nansum_bf16_param_3];
	ld.param.u64 	%rd261, [uncontiguous_nansum_bf16_param_4];
	ld.param.u64 	%rd262, [uncontiguous_nansum_bf16_param_5];
	cvta.to.global.u64 	%rd1, %rd265;
	cvta.to.global.u64 	%rd2, %rd264;
	cvta.to.global.u64 	%rd3, %rd263;
	mov.u32 	%r1, %tid.x;
	mov.u32 	%r2, %ctaid.x;
	mov.u32 	%r212, %ntid.x;
	mul.lo.s32 	%r53, %r2, %r212;
	shl.b32 	%r54, %r53, 1;
	add.s32 	%r4, %r54, %r1;
	shl.b32 	%r55, %r1, 1;
	mov.u32 	%r56, nansumsdata_bf16;
	add.s32 	%r5, %r56, %r55;
	mov.b32 	%r52, 0;
	// begin inline asm
	cvt.rn.bf16.s32 %rs1, %r52;
	// end inline asm
	st.shared.u16 	[%r5], %rs1;
	add.s32 	%r57, %r4, %r212;
	cvt.u64.u32 	%rd511, %r57;
	setp.le.u64 	%p1, %rd262, %rd511;
	@%p1 bra 	$L__BB307_54;
	cvt.u32.u64 	%r6, %rd261;
	add.s32 	%r206, %r6, -1;
	setp.lt.s32 	%p27, %r206, 0;
	mov.b64 	%rd515, 0;
	mov.u64 	%rd516, %rd515;
	@%p27 bra 	$L__BB307_53;
	cvt.u64.u32 	%rd512, %r4;
	setp.lt.u32 	%p28, %r206, 3;
	mov.b64 	%rd516, 0;
	mov.u64 	%rd515, %rd516;
	@%p28 bra 	$L__BB307_30;
	add.s32 	%r204, %r6, -2;
	and.b32  	%r133, %r6, -4;
	neg.s32 	%r203, %r133;
	mov.b64 	%rd516, 0;
$L__BB307_4:
	.pragma "nounroll";
	add.s32 	%r12, %r204, 1;
	mul.wide.u32 	%rd397, %r12, 8;
	add.s64 	%rd398, %rd2, %rd397;
	ld.global.u64 	%rd10, [%rd398];
	or.b64  	%rd399, %rd512, %rd10;
	and.b64  	%rd400, %rd399, -4294967296;
	setp.ne.s64 	%p29, %rd400, 0;
	@%p29 bra 	$L__BB307_6;
	cvt.u32.u64 	%r134, %rd10;
	cvt.u32.u64 	%r135, %rd512;
	div.u32 	%r136, %r135, %r134;
	mul.lo.s32 	%r137, %r136, %r134;
	sub.s32 	%r138, %r135, %r137;
	cvt.u64.u32 	%rd477, %r136;
	cvt.u64.u32 	%rd478, %r138;
	bra.uni 	$L__BB307_7;
$L__BB307_6:
	div.s64 	%rd477, %rd512, %rd10;
	mul.lo.s64 	%rd401, %rd477, %rd10;
	sub.s64 	%rd478, %rd512, %rd401;
$L__BB307_7:
	mul.wide.u32 	%rd402, %r12, 8;
	add.s64 	%rd403, %rd1, %rd402;
	ld.global.u64 	%rd17, [%rd403];
	mad.lo.s64 	%rd18, %rd17, %rd478, %rd515;
	or.b64  	%rd404, %rd511, %rd10;
	and.b64  	%rd405, %rd404, -4294967296;
	setp.ne.s64 	%p30, %rd405, 0;
	@%p30 bra 	$L__BB307_9;
	cvt.u32.u64 	%r139, %rd10;
	cvt.u32.u64 	%r140, %rd511;
	div.u32 	%r141, %r140, %r139;
	mul.lo.s32 	%r142, %r141, %r139;
	sub.s32 	%r143, %r140, %r142;
	cvt.u64.u32 	%rd479, %r141;
	cvt.u64.u32 	%rd480, %r143;
	bra.uni 	$L__BB307_10;
$L__BB307_9:
	div.s64 	%rd479, %rd511, %rd10;
	mul.lo.s64 	%rd406, %rd479, %rd10;
	sub.s64 	%rd480, %rd511, %rd406;
$L__BB307_10:
	mad.lo.s64 	%rd25, %rd480, %rd17, %rd516;
	add.s32 	%r13, %r204, -2;
	mul.wide.u32 	%rd407, %r204, 8;
	add.s64 	%rd408, %rd2, %rd407;
	ld.global.u64 	%rd26, [%rd408];
	or.b64  	%rd409, %rd477, %rd26;
	and.b64  	%rd410, %rd409, -4294967296;
	setp.ne.s64 	%p31, %rd410, 0;
	@%p31 bra 	$L__BB307_12;
	cvt.u32.u64 	%r144, %rd26;
	cvt.u32.u64 	%r145, %rd477;
	div.u32 	%r146, %r145, %r144;
	mul.lo.s32 	%r147, %r146, %r144;
	sub.s32 	%r148, %r145, %r147;
	cvt.u64.u32 	%rd481, %r146;
	cvt.u64.u32 	%rd482, %r148;
	bra.uni 	$L__BB307_13;
$L__BB307_12:
	div.s64 	%rd481, %rd477, %rd26;
	mul.lo.s64 	%rd411, %rd481, %rd26;
	sub.s64 	%rd482, %rd477, %rd411;
$L__BB307_13:
	mul.wide.u32 	%rd412, %r204, 8;
	add.s64 	%rd413, %rd1, %rd412;
	ld.global.u64 	%rd33, [%rd413];
	mad.lo.s64 	%rd34, %rd33, %rd482, %rd18;
	or.b64  	%rd414, %rd479, %rd26;
	and.b64  	%rd415, %rd414, -4294967296;
	setp.ne.s64 	%p32, %rd415, 0;
	@%p32 bra 	$L__BB307_15;
	cvt.u32.u64 	%r149, %rd26;
	cvt.u32.u64 	%r150, %rd479;
	div.u32 	%r151, %r150, %r149;
	mul.lo.s32 	%r152, %r151, %r149;
	sub.s32 	%r153, %r150, %r152;
	cvt.u64.u32 	%rd483, %r151;
	cvt.u64.u32 	%rd484, %r153;
	bra.uni 	$L__BB307_16;
$L__BB307_15:
	div.s64 	%rd483, %rd479, %rd26;
	mul.lo.s64 	%rd416, %rd483, %rd26;
	sub.s64 	%rd484, %rd479, %rd416;
$L__BB307_16:
	mad.lo.s64 	%rd41, %rd484, %rd33, %rd25;
	add.s32 	%r14, %r204, -1;
	mul.wide.u32 	%rd417, %r14, 8;
	add.s64 	%rd418, %rd2, %rd417;
	ld.global.u64 	%rd42, [%rd418];
	or.b64  	%rd419, %rd481, %rd42;
	and.b64  	%rd420, %rd419, -4294967296;
	setp.ne.s64 	%p33, %rd420, 0;
	@%p33 bra 	$L__BB307_18;
	cvt.u32.u64 	%r154, %rd42;
	cvt.u32.u64 	%r155, %rd481;
	div.u32 	%r156, %r155, %r154;
	mul.lo.s32 	%r157, %r156, %r154;
	sub.s32 	%r158, %r155, %r157;
	cvt.u64.u32 	%rd485, %r156;
	cvt.u64.u32 	%rd486, %r158;
	bra.uni 	$L__BB307_19;
$L__BB307_18:
	div.s64 	%rd485, %rd481, %rd42;
	mul.lo.s64 	%rd421, %rd485, %rd42;
	sub.s64 	%rd486, %rd481, %rd421;
$L__BB307_19:
	mul.wide.u32 	%rd422, %r14, 8;
	add.s64 	%rd423, %rd1, %rd422;
	ld.global.u64 	%rd49, [%rd423];
	mad.lo.s64 	%rd50, %rd49, %rd486, %rd34;
	or.b64  	%rd424, %rd483, %rd42;
	and.b64  	%rd425, %rd424, -4294967296;
	setp.ne.s64 	%p34, %rd425, 0;
	@%p34 bra 	$L__BB307_21;
	cvt.u32.u64 	%r159, %rd42;
	cvt.u32.u64 	%r160, %rd483;
	div.u32 	%r161, %r160, %r159;
	mul.lo.s32 	%r162, %r161, %r159;
	sub.s32 	%r163, %r160, %r162;
	cvt.u64.u32 	%rd487, %r161;
	cvt.u64.u32 	%rd488, %r163;
	bra.uni 	$L__BB307_22;
$L__BB307_21:
	div.s64 	%rd487, %rd483, %rd42;
	mul.lo.s64 	%rd426, %rd487, %rd42;
	sub.s64 	%rd488, %rd483, %rd426;
$L__BB307_22:
	mad.lo.s64 	%rd57, %rd488, %rd49, %rd41;
	mul.wide.u32 	%rd427, %r13, 8;
	add.s64 	%rd428, %rd2, %rd427;
	ld.global.u64 	%rd58, [%rd428];
	or.b64  	%rd429, %rd485, %rd58;
	and.b64  	%rd430, %rd429, -4294967296;
	setp.ne.s64 	%p35, %rd430, 0;
	@%p35 bra 	$L__BB307_24;
	cvt.u32.u64 	%r164, %rd58;
	cvt.u32.u64 	%r165, %rd485;
	div.u32 	%r166, %r165, %r164;
	mul.lo.s32 	%r167, %r166, %r164;
	sub.s32 	%r168, %r165, %r167;
	cvt.u64.u32 	%rd512, %r166;
	cvt.u64.u32 	%rd490, %r168;
	bra.uni 	$L__BB307_25;
$L__BB307_24:
	div.s64 	%rd512, %rd485, %rd58;
	mul.lo.s64 	%rd431, %rd512, %rd58;
	sub.s64 	%rd490, %rd485, %rd431;
$L__BB307_25:
	mul.wide.u32 	%rd432, %r13, 8;
	add.s64 	%rd433, %rd1, %rd432;
	ld.global.u64 	%rd65, [%rd433];
	mad.lo.s64 	%rd515, %rd65, %rd490, %rd50;
	or.b64  	%rd434, %rd487, %rd58;
	and.b64  	%rd435, %rd434, -4294967296;
	setp.ne.s64 	%p36, %rd435, 0;
	@%p36 bra 	$L__BB307_27;
	cvt.u32.u64 	%r169, %rd58;
	cvt.u32.u64 	%r170, %rd487;
	div.u32 	%r171, %r170, %r169;
	mul.lo.s32 	%r172, %r171, %r169;
	sub.s32 	%r173, %r170, %r172;
	cvt.u64.u32 	%rd511, %r171;
	cvt.u64.u32 	%rd492, %r173;
	bra.uni 	$L__BB307_28;
$L__BB307_27:
	div.s64 	%rd511, %rd487, %rd58;
	mul.lo.s64 	%rd436, %rd511, %rd58;
	sub.s64 	%rd492, %rd487, %rd436;
$L__BB307_28:
	mad.lo.s64 	%rd516, %rd492, %rd65, %rd57;
	add.s32 	%r204, %r204, -4;
	add.s32 	%r203, %r203, 4;
	setp.ne.s32 	%p37, %r203, 0;
	@%p37 bra 	$L__BB307_4;
	add.s32 	%r206, %r204, 1;
$L__BB307_30:
	and.b32  	%r19, %r6, 3;
	setp.eq.s32 	%p38, %r19, 0;
	@%p38 bra 	$L__BB307_53;
	setp.eq.s32 	%p39, %r19, 1;
	@%p39 bra 	$L__BB307_45;
	mul.wide.u32 	%rd438, %r206, 8;
	add.s64 	%rd439, %rd2, %rd438;
	ld.global.u64 	%rd80, [%rd439];
	or.b64  	%rd440, %rd512, %rd80;
	and.b64  	%rd441, %rd440, -4294967296;
	setp.ne.s64 	%p40, %rd441, 0;
	@%p40 bra 	$L__BB307_34;
	cvt.u32.u64 	%r174, %rd80;
	cvt.u32.u64 	%r175, %rd512;
	div.u32 	%r176, %r175, %r174;
	mul.lo.s32 	%r177, %r176, %r174;
	sub.s32 	%r178, %r175, %r177;
	cvt.u64.u32 	%rd499, %r176;
	cvt.u64.u32 	%rd500, %r178;
	bra.uni 	$L__BB307_35;
$L__BB307_34:
	div.s64 	%rd499, %rd512, %rd80;
	mul.lo.s64 	%rd442, %rd499, %rd80;
	sub.s64 	%rd500, %rd512, %rd442;
$L__BB307_35:
	add.s64 	%rd444, %rd1, %rd438;
	ld.global.u64 	%rd87, [%rd444];
	mad.lo.s64 	%rd88, %rd87, %rd500, %rd515;
	or.b64  	%rd445, %rd511, %rd80;
	and.b64  	%rd446, %rd445, -4294967296;
	setp.ne.s64 	%p41, %rd446, 0;
	@%p41 bra 	$L__BB307_37;
	cvt.u32.u64 	%r179, %rd80;
	cvt.u32.u64 	%r180, %rd511;
	div.u32 	%r181, %r180, %r179;
	mul.lo.s32 	%r182, %r181, %r179;
	sub.s32 	%r183, %r180, %r182;
	cvt.u64.u32 	%rd501, %r181;
	cvt.u64.u32 	%rd502, %r183;
	bra.uni 	$L__BB307_38;
$L__BB307_37:
	div.s64 	%rd501, %rd511, %rd80;
	mul.lo.s64 	%rd447, %rd501, %rd80;
	sub.s64 	%rd502, %rd511, %rd447;
$L__BB307_38:
	mad.lo.s64 	%rd95, %rd502, %rd87, %rd516;
	add.s32 	%r20, %r206, -1;
	mul.wide.u32 	%rd448, %r20, 8;
	add.s64 	%rd449, %rd2, %rd448;
	ld.global.u64 	%rd96, [%rd449];
	or.b64  	%rd450, %rd499, %rd96;
	and.b64  	%rd451, %rd450, -4294967296;
	setp.ne.s64 	%p42, %rd451, 0;
	@%p42 bra 	$L__BB307_40;
	cvt.u32.u64 	%r184, %rd96;
	cvt.u32.u64 	%r185, %rd499;
	div.u32 	%r186, %r185, %r184;
	mul.lo.s32 	%r187, %r186, %r184;
	sub.s32 	%r188, %r185, %r187;
	cvt.u64.u32 	%rd512, %r186;
	cvt.u64.u32 	%rd504, %r188;
	bra.uni 	$L__BB307_41;
$L__BB307_40:
	div.s64 	%rd512, %rd499, %rd96;
	mul.lo.s64 	%rd452, %rd512, %rd96;
	sub.s64 	%rd504, %rd499, %rd452;
$L__BB307_41:
	add.s64 	%rd454, %rd1, %rd448;
	ld.global.u64 	%rd103, [%rd454];
	mad.lo.s64 	%rd515, %rd103, %rd504, %rd88;
	or.b64  	%rd455, %rd501, %rd96;
	and.b64  	%rd456, %rd455, -4294967296;
	setp.ne.s64 	%p43, %rd456, 0;
	@%p43 bra 	$L__BB307_43;
	cvt.u32.u64 	%r189, %rd96;
	cvt.u32.u64 	%r190, %rd501;
	div.u32 	%r191, %r190, %r189;
	mul.lo.s32 	%r192, %r191, %r189;
	sub.s32 	%r193, %r190, %r192;
	cvt.u64.u32 	%rd511, %r191;
	cvt.u64.u32 	%rd506, %r193;
	bra.uni 	$L__BB307_44;
$L__BB307_43:
	div.s64 	%rd511, %rd501, %rd96;
	mul.lo.s64 	%rd457, %rd511, %rd96;
	sub.s64 	%rd506, %rd501, %rd457;
$L__BB307_44:
	mad.lo.s64 	%rd516, %rd506, %rd103, %rd95;
	add.s32 	%r206, %r206, -2;
$L__BB307_45:
	and.b32  	%r194, %r6, 1;
	setp.eq.b32 	%p44, %r194, 1;
	not.pred 	%p45, %p44;
	@%p45 bra 	$L__BB307_53;
	mul.wide.u32 	%rd458, %r206, 8;
	add.s64 	%rd459, %rd2, %rd458;
	ld.global.u64 	%rd118, [%rd459];
	or.b64  	%rd460, %rd512, %rd118;
	and.b64  	%rd461, %rd460, -4294967296;
	setp.ne.s64 	%p46, %rd461, 0;
	@%p46 bra 	$L__BB307_48;
	cvt.u32.u64 	%r195, %rd118;
	cvt.u32.u64 	%r196, %rd512;
	rem.u32 	%r197, %r196, %r195;
	cvt.u64.u32 	%rd513, %r197;
	bra.uni 	$L__BB307_49;
$L__BB307_48:
	rem.s64 	%rd513, %rd512, %rd118;
$L__BB307_49:
	add.s64 	%rd463, %rd1, %rd458;
	ld.global.u64 	%rd122, [%rd463];
	mad.lo.s64 	%rd515, %rd122, %rd513, %rd515;
	or.b64  	%rd464, %rd511, %rd118;
	and.b64  	%rd465, %rd464, -4294967296;
	setp.ne.s64 	%p47, %rd465, 0;
	@%p47 bra 	$L__BB307_51;
	cvt.u32.u64 	%r198, %rd118;
	cvt.u32.u64 	%r199, %rd511;
	rem.u32 	%r200, %r199, %r198;
	cvt.u64.u32 	%rd514, %r200;
	bra.uni 	$L__BB307_52;
$L__BB307_51:
	rem.s64 	%rd514, %rd511, %rd118;
$L__BB307_52:
	mad.lo.s64 	%rd516, %rd514, %rd122, %rd516;
$L__BB307_53:
	shl.b64 	%rd466, %rd515, 1;
	add.s64 	%rd467, %rd3, %rd466;
	ld.global.u16 	%rs4, [%rd467];
	shl.b64 	%rd468, %rd516, 1;
	add.s64 	%rd469, %rd3, %rd468;
	ld.global.u16 	%rs5, [%rd469];
	// begin inline asm
	{ add.bf16 %rs3,%rs4,%rs5; }

	// end inline asm
	st.shared.u16 	[%r5], %rs3;
	bra.uni 	$L__BB307_114;
$L__BB307_54:
	cvt.u64.u32 	%rd548, %r4;
	setp.le.u64 	%p2, %rd262, %rd548;
	@%p2 bra 	$L__BB307_114;
	cvt.u32.u64 	%r23, %rd261;
	add.s32 	%r210, %r23, -1;
	setp.lt.s32 	%p3, %r210, 0;
	mov.b64 	%rd557, 0;
	@%p3 bra 	$L__BB307_113;
	and.b32  	%r25, %r23, 7;
	setp.lt.u32 	%p4, %r210, 7;
	mov.b64 	%rd557, 0;
	@%p4 bra 	$L__BB307_84;
	add.s32 	%r208, %r23, -4;
	and.b32  	%r58, %r23, -8;
	neg.s32 	%r207, %r58;
	mov.b64 	%rd557, 0;
$L__BB307_58:
	.pragma "nounroll";
	add.s32 	%r30, %r208, 3;
	mul.wide.u32 	%rd270, %r30, 8;
	add.s64 	%rd271, %rd2, %rd270;
	ld.global.u64 	%rd133, [%rd271];
	or.b64  	%rd272, %rd548, %rd133;
	and.b64  	%rd273, %rd272, -4294967296;
	setp.ne.s64 	%p5, %rd273, 0;
	@%p5 bra 	$L__BB307_60;
	cvt.u32.u64 	%r59, %rd133;
	cvt.u32.u64 	%r60, %rd548;
	div.u32 	%r61, %r60, %r59;
	mul.lo.s32 	%r62, %r61, %r59;
	sub.s32 	%r63, %r60, %r62;
	cvt.u64.u32 	%rd519, %r61;
	cvt.u64.u32 	%rd520, %r63;
	bra.uni 	$L__BB307_61;
$L__BB307_60:
	div.s64 	%rd519, %rd548, %rd133;
	mul.lo.s64 	%rd274, %rd519, %rd133;
	sub.s64 	%rd520, %rd548, %rd274;
$L__BB307_61:
	add.s64 	%rd276, %rd1, %rd270;
	ld.global.u64 	%rd277, [%rd276];
	mad.lo.s64 	%rd140, %rd277, %rd520, %rd557;
	add.s32 	%r31, %r208, 2;
	mul.wide.u32 	%rd278, %r31, 8;
	add.s64 	%rd279, %rd2, %rd278;
	ld.global.u64 	%rd141, [%rd279];
	or.b64  	%rd280, %rd519, %rd141;
	and.b64  	%rd281, %rd280, -4294967296;
	setp.ne.s64 	%p6, %rd281, 0;
	@%p6 bra 	$L__BB307_63;
	cvt.u32.u64 	%r64, %rd141;
	cvt.u32.u64 	%r65, %rd519;
	div.u32 	%r66, %r65, %r64;
	mul.lo.s32 	%r67, %r66, %r64;
	sub.s32 	%r68, %r65, %r67;
	cvt.u64.u32 	%rd521, %r66;
	cvt.u64.u32 	%rd522, %r68;
	bra.uni 	$L__BB307_64;
$L__BB307_63:
	div.s64 	%rd521, %rd519, %rd141;
	mul.lo.s64 	%rd282, %rd521, %rd141;
	sub.s64 	%rd522, %rd519, %rd282;
$L__BB307_64:
	add.s64 	%rd284, %rd1, %rd278;
	ld.global.u64 	%rd285, [%rd284];
	mad.lo.s64 	%rd148, %rd285, %rd522, %rd140;
	add.s32 	%r32, %r208, 1;
	mul.wide.u32 	%rd286, %r32, 8;
	add.s64 	%rd287, %rd2, %rd286;
	ld.global.u64 	%rd149, [%rd287];
	or.b64  	%rd288, %rd521, %rd149;
	and.b64  	%rd289, %rd288, -4294967296;
	setp.ne.s64 	%p7, %rd289, 0;
	@%p7 bra 	$L__BB307_66;
	cvt.u32.u64 	%r69, %rd149;
	cvt.u32.u64 	%r70, %rd521;
	div.u32 	%r71, %r70, %r69;
	mul.lo.s32 	%r72, %r71, %r69;
	sub.s32 	%r73, %r70, %r72;
	cvt.u64.u32 	%rd523, %r71;
	cvt.u64.u32 	%rd524, %r73;
	bra.uni 	$L__BB307_67;
$L__BB307_66:
	div.s64 	%rd523, %rd521, %rd149;
	mul.lo.s64 	%rd290, %rd523, %rd149;
	sub.s64 	%rd524, %rd521, %rd290;
$L__BB307_67:
	add.s64 	%rd292, %rd1, %rd286;
	ld.global.u64 	%rd293, [%rd292];
	mad.lo.s64 	%rd156, %rd293, %rd524, %rd148;
	add.s32 	%r33, %r208, -4;
	mul.wide.u32 	%rd294, %r208, 8;
	add.s64 	%rd295, %rd2, %rd294;
	ld.global.u64 	%rd157, [%rd295];
	or.b64  	%rd296, %rd523, %rd157;
	and.b64  	%rd297, %rd296, -4294967296;
	setp.ne.s64 	%p8, %rd297, 0;
	@%p8 bra 	$L__BB307_69;
	cvt.u32.u64 	%r74, %rd157;
	cvt.u32.u64 	%r75, %rd523;
	div.u32 	%r76, %r75, %r74;
	mul.lo.s32 	%r77, %r76, %r74;
	sub.s32 	%r78, %r75, %r77;
	cvt.u64.u32 	%rd525, %r76;
	cvt.u64.u32 	%rd526, %r78;
	bra.uni 	$L__BB307_70;
$L__BB307_69:
	div.s64 	%rd525, %rd523, %rd157;
	mul.lo.s64 	%rd298, %rd525, %rd157;
	sub.s64 	%rd526, %rd523, %rd298;
$L__BB307_70:
	add.s64 	%rd300, %rd1, %rd294;
	ld.global.u64 	%rd301, [%rd300];
	mad.lo.s64 	%rd164, %rd301, %rd526, %rd156;
	add.s32 	%r34, %r208, -1;
	mul.wide.u32 	%rd302, %r34, 8;
	add.s64 	%rd303, %rd2, %rd302;
	ld.global.u64 	%rd165, [%rd303];
	or.b64  	%rd304, %rd525, %rd165;
	and.b64  	%rd305, %rd304, -4294967296;
	setp.ne.s64 	%p9, %rd305, 0;
	@%p9 bra 	$L__BB307_72;
	cvt.u32.u64 	%r79, %rd165;
	cvt.u32.u64 	%r80, %rd525;
	div.u32 	%r81, %r80, %r79;
	mul.lo.s32 	%r82, %r81, %r79;
	sub.s32 	%r83, %r80, %r82;
	cvt.u64.u32 	%rd527, %r81;
	cvt.u64.u32 	%rd528, %r83;
	bra.uni 	$L__BB307_73;
$L__BB307_72:
	div.s64 	%rd527, %rd525, %rd165;
	mul.lo.s64 	%rd306, %rd527, %rd165;
	sub.s64 	%rd528, %rd525, %rd306;
$L__BB307_73:
	add.s64 	%rd308, %rd1, %rd302;
	ld.global.u64 	%rd309, [%rd308];
	mad.lo.s64 	%rd172, %rd309, %rd528, %rd164;
	add.s32 	%r35, %r208, -2;
	mul.wide.u32 	%rd310, %r35, 8;
	add.s64 	%rd311, %rd2, %rd310;
	ld.global.u64 	%rd173, [%rd311];
	or.b64  	%rd312, %rd527, %rd173;
	and.b64  	%rd313, %rd312, -4294967296;
	setp.ne.s64 	%p10, %rd313, 0;
	@%p10 bra 	$L__BB307_75;
	cvt.u32.u64 	%r84, %rd173;
	cvt.u32.u64 	%r85, %rd527;
	div.u32 	%r86, %r85, %r84;
	mul.lo.s32 	%r87, %r86, %r84;
	sub.s32 	%r88, %r85, %r87;
	cvt.u64.u32 	%rd529, %r86;
	cvt.u64.u32 	%rd530, %r88;
	bra.uni 	$L__BB307_76;
$L__BB307_75:
	div.s64 	%rd529, %rd527, %rd173;
	mul.lo.s64 	%rd314, %rd529, %rd173;
	sub.s64 	%rd530, %rd527, %rd314;
$L__BB307_76:
	add.s64 	%rd316, %rd1, %rd310;
	ld.global.u64 	%rd317, [%rd316];
	mad.lo.s64 	%rd180, %rd317, %rd530, %rd172;
	add.s32 	%r36, %r208, -3;
	mul.wide.u32 	%rd318, %r36, 8;
	add.s64 	%rd319, %rd2, %rd318;
	ld.global.u64 	%rd181, [%rd319];
	or.b64  	%rd320, %rd529, %rd181;
	and.b64  	%rd321, %rd320, -4294967296;
	setp.ne.s64 	%p11, %rd321, 0;
	@%p11 bra 	$L__BB307_78;
	cvt.u32.u64 	%r89, %rd181;
	cvt.u32.u64 	%r90, %rd529;
	div.u32 	%r91, %r90, %r89;
	mul.lo.s32 	%r92, %r91, %r89;
	sub.s32 	%r93, %r90, %r92;
	cvt.u64.u32 	%rd531, %r91;
	cvt.u64.u32 	%rd532, %r93;
	bra.uni 	$L__BB307_79;
$L__BB307_78:
	div.s64 	%rd531, %rd529, %rd181;
	mul.lo.s64 	%rd322, %rd531, %rd181;
	sub.s64 	%rd532, %rd529, %rd322;
$L__BB307_79:
	add.s64 	%rd324, %rd1, %rd318;
	ld.global.u64 	%rd325, [%rd324];
	mad.lo.s64 	%rd188, %rd325, %rd532, %rd180;
	mul.wide.u32 	%rd326, %r33, 8;
	add.s64 	%rd327, %rd2, %rd326;
	ld.global.u64 	%rd189, [%rd327];
	or.b64  	%rd328, %rd531, %rd189;
	and.b64  	%rd329, %rd328, -4294967296;
	setp.ne.s64 	%p12, %rd329, 0;
	@%p12 bra 	$L__BB307_81;
	cvt.u32.u64 	%r94, %rd189;
	cvt.u32.u64 	%r95, %rd531;
	div.u32 	%r96, %r95, %r94;
	mul.lo.s32 	%r97, %r96, %r94;
	sub.s32 	%r98, %r95, %r97;
	cvt.u64.u32 	%rd548, %r96;
	cvt.u64.u32 	%rd534, %r98;
	bra.uni 	$L__BB307_82;
$L__BB307_81:
	div.s64 	%rd548, %rd531, %rd189;
	mul.lo.s64 	%rd330, %rd548, %rd189;
	sub.s64 	%rd534, %rd531, %rd330;
$L__BB307_82:
	add.s64 	%rd332, %rd1, %rd326;
	ld.global.u64 	%rd333, [%rd332];
	mad.lo.s64 	%rd557, %rd333, %rd534, %rd188;
	add.s32 	%r208, %r208, -8;
	add.s32 	%r207, %r207, 8;
	setp.ne.s32 	%p13, %r207, 0;
	@%p13 bra 	$L__BB307_58;
	add.s32 	%r210, %r208, 3;
$L__BB307_84:
	setp.eq.s32 	%p14, %r25, 0;
	@%p14 bra 	$L__BB307_113;
	and.b32  	%r41, %r23, 3;
	setp.lt.u32 	%p15, %r25, 4;
	@%p15 bra 	$L__BB307_99;
	mul.wide.u32 	%rd335, %r210, 8;
	add.s64 	%rd336, %rd2, %rd335;
	ld.global.u64 	%rd200, [%rd336];
	or.b64  	%rd337, %rd548, %rd200;
	and.b64  	%rd338, %rd337, -4294967296;
	setp.ne.s64 	%p16, %rd338, 0;
	@%p16 bra 	$L__BB307_88;
	cvt.u32.u64 	%r99, %rd200;
	cvt.u32.u64 	%r100, %rd548;
	div.u32 	%r101, %r100, %r99;
	mul.lo.s32 	%r102, %r101, %r99;
	sub.s32 	%r103, %r100, %r102;
	cvt.u64.u32 	%rd538, %r101;
	cvt.u64.u32 	%rd539, %r103;
	bra.uni 	$L__BB307_89;
$L__BB307_88:
	div.s64 	%rd538, %rd548, %rd200;
	mul.lo.s64 	%rd339, %rd538, %rd200;
	sub.s64 	%rd539, %rd548, %rd339;
$L__BB307_89:
	add.s64 	%rd341, %rd1, %rd335;
	ld.global.u64 	%rd342, [%rd341];
	mad.lo.s64 	%rd207, %rd342, %rd539, %rd557;
	add.s32 	%r42, %r210, -1;
	mul.wide.u32 	%rd343, %r42, 8;
	add.s64 	%rd344, %rd2, %rd343;
	ld.global.u64 	%rd208, [%rd344];
	or.b64  	%rd345, %rd538, %rd208;
	and.b64  	%rd346, %rd345, -4294967296;
	setp.ne.s64 	%p17, %rd346, 0;
	@%p17 bra 	$L__BB307_91;
	cvt.u32.u64 	%r104, %rd208;
	cvt.u32.u64 	%r105, %rd538;
	div.u32 	%r106, %r105, %r104;
	mul.lo.s32 	%r107, %r106, %r104;
	sub.s32 	%r108, %r105, %r107;
	cvt.u64.u32 	%rd540, %r106;
	cvt.u64.u32 	%rd541, %r108;
	bra.uni 	$L__BB307_92;
$L__BB307_91:
	div.s64 	%rd540, %rd538, %rd208;
	mul.lo.s64 	%rd347, %rd540, %rd208;
	sub.s64 	%rd541, %rd538, %rd347;
$L__BB307_92:
	add.s64 	%rd349, %rd1, %rd343;
	ld.global.u64 	%rd350, [%rd349];
	mad.lo.s64 	%rd215, %rd350, %rd541, %rd207;
	add.s32 	%r43, %r210, -2;
	mul.wide.u32 	%rd351, %r43, 8;
	add.s64 	%rd352, %rd2, %rd351;
	ld.global.u64 	%rd216, [%rd352];
	or.b64  	%rd353, %rd540, %rd216;
	and.b64  	%rd354, %rd353, -4294967296;
	setp.ne.s64 	%p18, %rd354, 0;
	@%p18 bra 	$L__BB307_94;
	cvt.u32.u64 	%r109, %rd216;
	cvt.u32.u64 	%r110, %rd540;
	div.u32 	%r111, %r110, %r109;
	mul.lo.s32 	%r112, %r111, %r109;
	sub.s32 	%r113, %r110, %r112;
	cvt.u64.u32 	%rd542, %r111;
	cvt.u64.u32 	%rd543, %r113;
	bra.uni 	$L__BB307_95;
$L__BB307_94:
	div.s64 	%rd542, %rd540, %rd216;
	mul.lo.s64 	%rd355, %rd542, %rd216;
	sub.s64 	%rd543, %rd540, %rd355;
$L__BB307_95:
	add.s64 	%rd357, %rd1, %rd351;
	ld.global.u64 	%rd358, [%rd357];
	mad.lo.s64 	%rd223, %rd358, %rd543, %rd215;
	add.s32 	%r44, %r210, -3;
	mul.wide.u32 	%rd359, %r44, 8;
	add.s64 	%rd360, %rd2, %rd359;
	ld.global.u64 	%rd224, [%rd360];
	or.b64  	%rd361, %rd542, %rd224;
	and.b64  	%rd362, %rd361, -4294967296;
	setp.ne.s64 	%p19, %rd362, 0;
	@%p19 bra 	$L__BB307_97;
	cvt.u32.u64 	%r114, %rd224;
	cvt.u32.u64 	%r115, %rd542;
	div.u32 	%r116, %r115, %r114;
	mul.lo.s32 	%r117, %r116, %r114;
	sub.s32 	%r118, %r115, %r117;
	cvt.u64.u32 	%rd548, %r116;
	cvt.u64.u32 	%rd545, %r118;
	bra.uni 	$L__BB307_98;
$L__BB307_97:
	div.s64 	%rd548, %rd542, %rd224;
	mul.lo.s64 	%rd363, %rd548, %rd224;
	sub.s64 	%rd545, %rd542, %rd363;
$L__BB307_98:
	add.s64 	%rd365, %rd1, %rd359;
	ld.global.u64 	%rd366, [%rd365];
	mad.lo.s64 	%rd557, %rd366, %rd545, %rd223;
	add.s32 	%r210, %r210, -4;
$L__BB307_99:
	setp.eq.s32 	%p20, %r41, 0;
	@%p20 bra 	$L__BB307_113;
	setp.eq.s32 	%p21, %r41, 1;
	@%p21 bra 	$L__BB307_108;
	mul.wide.u32 	%rd368, %r210, 8;
	add.s64 	%rd369, %rd2, %rd368;
	ld.global.u64 	%rd235, [%rd369];
	or.b64  	%rd370, %rd548, %rd235;
	and.b64  	%rd371, %rd370, -4294967296;
	setp.ne.s64 	%p22, %rd371, 0;
	@%p22 bra 	$L__BB307_103;
	cvt.u32.u64 	%r119, %rd235;
	cvt.u32.u64 	%r120, %rd548;
	div.u32 	%r121, %r120, %r119;
	mul.lo.s32 	%r122, %r121, %r119;
	sub.s32 	%r123, %r120, %r122;
	cvt.u64.u32 	%rd549, %r121;
	cvt.u64.u32 	%rd550, %r123;
	bra.uni 	$L__BB307_104;
$L__BB307_103:
	div.s64 	%rd549, %rd548, %rd235;
	mul.lo.s64 	%rd372, %rd549, %rd235;
	sub.s64 	%rd550, %rd548, %rd372;
$L__BB307_104:
	add.s64 	%rd374, %rd1, %rd368;
	ld.global.u64 	%rd375, [%rd374];
	mad.lo.s64 	%rd242, %rd375, %rd550, %rd557;
	add.s32 	%r47, %r210, -1;
	mul.wide.u32 	%rd376, %r47, 8;
	add.s64 	%rd377, %rd2, %rd376;
	ld.global.u64 	%rd243, [%rd377];
	or.b64  	%rd378, %rd549, %rd243;
	and.b64  	%rd379, %rd378, -4294967296;
	setp.ne.s64 	%p23, %rd379, 0;
	@%p23 bra 	$L__BB307_106;
	cvt.u32.u64 	%r124, %rd243;
	cvt.u32.u64 	%r125, %rd549;
	div.u32 	%r126, %r125, %r124;
	mul.lo.s32 	%r127, %r126, %r124;
	sub.s32 	%r128, %r125, %r127;
	cvt.u64.u32 	%rd548, %r126;
	cvt.u64.u32 	%rd552, %r128;
	bra.uni 	$L__BB307_107;
$L__BB307_106:
	div.s64 	%rd548, %rd549, %rd243;
	mul.lo.s64 	%rd380, %rd548, %rd243;
	sub.s64 	%rd552, %rd549, %rd380;
$L__BB307_107:
	add.s64 	%rd382, %rd1, %rd376;
	ld.global.u64 	%rd383, [%rd382];
	mad.lo.s64 	%rd557, %rd383, %rd552, %rd242;
	add.s32 	%r210, %r210, -2;
$L__BB307_108:
	and.b32  	%r129, %r23, 1;
	setp.eq.b32 	%p24, %r129, 1;
	not.pred 	%p25, %p24;
	@%p25 bra 	$L__BB307_113;
	mul.wide.u32 	%rd384, %r210, 8;
	add.s64 	%rd385, %rd2, %rd384;
	ld.global.u64 	%rd254, [%rd385];
	or.b64  	%rd386, %rd548, %rd254;
	and.b64  	%rd387, %rd386, -4294967296;
	setp.ne.s64 	%p26, %rd387, 0;
	@%p26 bra 	$L__BB307_111;
	cvt.u32.u64 	%r130, %rd254;
	cvt.u32.u64 	%r131, %rd548;
	rem.u32 	%r132, %r131, %r130;
	cvt.u64.u32 	%rd556, %r132;
	bra.uni 	$L__BB307_112;
$L__BB307_111:
	rem.s64 	%rd556, %rd548, %rd254;
$L__BB307_112:
	add.s64 	%rd389, %rd1, %rd384;
	ld.global.u64 	%rd390, [%rd389];
	mad.lo.s64 	%rd557, %rd390, %rd556, %rd557;
$L__BB307_113:
	shl.b64 	%rd391, %rd557, 1;
	add.s64 	%rd392, %rd3, %rd391;
	ld.global.u16 	%rs2, [%rd392];
	st.shared.u16 	[%r5], %rs2;
$L__BB307_114:
	bar.sync 	0;
	setp.lt.u32 	%p48, %r212, 66;
	@%p48 bra 	$L__BB307_118;
$L__BB307_115:
	shr.u32 	%r51, %r212, 1;
	setp.ge.u32 	%p49, %r1, %r51;
	@%p49 bra 	$L__BB307_117;
	ld.shared.u16 	%rs7, [%r5];
	and.b32  	%r201, %r212, 2046;
	add.s32 	%r202, %r5, %r201;
	ld.shared.u16 	%rs8, [%r202];
	// begin inline asm
	{ add.bf16 %rs6,%rs7,%rs8; }

	// end inline asm
	st.shared.u16 	[%r5], %rs6;
$L__BB307_117:
	bar.sync 	0;
	setp.gt.u32 	%p50, %r212, 131;
	mov.u32 	%r212, %r51;
	@%p50 bra 	$L__BB307_115;
$L__BB307_118:
	setp.gt.u32 	%p51, %r1, 31;
	@%p51 bra 	$L__BB307_121;
	ld.shared.u16 	%rs10, [%r5];
	ld.shared.u16 	%rs11, [%r5+64];
	// begin inline asm
	{ add.bf16 %rs9,%rs10,%rs11; }

	// end inline asm
	st.volatile.shared.u16 	[%r5], %rs9;
	ld.shared.u16 	%rs14, [%r5+32];
	// begin inline asm
	{ add.bf16 %rs12,%rs9,%rs14; }

	// end inline asm
	st.volatile.shared.u16 	[%r5], %rs12;
	ld.shared.u16 	%rs17, [%r5+16];
	// begin inline asm
	{ add.bf16 %rs15,%rs12,%rs17; }

	// end inline asm
	st.volatile.shared.u16 	[%r5], %rs15;
	ld.shared.u16 	%rs20, [%r5+8];
	// begin inline asm
	{ add.bf16 %rs18,%rs15,%rs20; }

	// end inline asm
	st.volatile.shared.u16 	[%r5], %rs18;
	ld.shared.u16 	%rs23, [%r5+4];
	// begin inline asm
	{ add.bf16 %rs21,%rs18,%rs23; }

	// end inline asm
	st.volatile.shared.u16 	[%r5], %rs21;
	ld.shared.u16 	%rs26, [%r5+2];
	// begin inline asm
	{ add.bf16 %rs24,%rs21,%rs26; }

	// end inline asm
	st.volatile.shared.u16 	[%r5], %rs24;
	setp.ne.s32 	%p52, %r1, 0;
	@%p52 bra 	$L__BB307_121;
	cvta.to.global.u64 	%rd470, %rd260;
	mul.wide.u32 	%rd471, %r2, 2;
	add.s64 	%rd472, %rd470, %rd471;
	ld.shared.u16 	%rs27, [nansumsdata_bf16];
	st.global.u16 	[%rd472], %rs27;
$L__BB307_121:
	ret;

}
	// .globl	contiguous_nansum2_bf16
.visible .entry contiguous_nansum2_bf16(
	.param .u64 .ptr .align 1 contiguous_nansum2_bf16_param_0,
	.param .u64 .ptr .align 1 contiguous_nansum2_bf16_param_1,
	.param .u64 .ptr .align 1 contiguous_nansum2_bf16_param_2,
	.param .u64 .ptr .align 1 contiguous_nansum2_bf16_param_3,
	.param .u64 contiguous_nansum2_bf16_param_4,
	.param .u64 contiguous_nansum2_bf16_param_5,
	.param .u64 contiguous_nansum2_bf16_param_6
)
{
	.reg .pred 	%p<53>;
	.reg .b16 	%rs<28>;
	.reg .b32 	%r<217>;
	.reg .b64 	%rd<572>;

	ld.param.u64 	%rd266, [contiguous_nansum2_bf16_param_1];
	ld.param.u64 	%rd267, [contiguous_nansum2_bf16_param_2];
	ld.param.u64 	%rd268, [contiguous_nansum2_bf16_param_3];
	ld.param.u64 	%rd263, [contiguous_nansum2_bf16_param_4];
	ld.param.u64 	%rd264, [contiguous_nansum2_bf16_param_5];
	ld.param.u64 	%rd265, [contiguous_nansum2_bf16_param_6];
	cvta.to.global.u64 	%rd1, %rd268;
	cvta.to.global.u64 	%rd2, %rd267;
	cvta.to.global.u64 	%rd571, %rd266;
	mov.u32 	%r1, %tid.x;
	mov.u32 	%r2, %ctaid.x;
	mov.u32 	%r216, %ntid.x;
	mul.lo.s32 	%r52, %r2, %r216;
	shl.b32 	%r53, %r52, 1;
	add.s32 	%r4, %r53, %r1;
	shl.b32 	%r54, %r1, 1;
	mov.u32 	%r55, nansumsdata_bf16;
	add.s32 	%r5, %r55, %r54;
	mov.b32 	%r51, 0;
	// begin inline asm
	cvt.rn.bf16.s32 %rs1, %r51;
	// end inline asm
	st.shared.u16 	[%r5], %rs1;
	add.s32 	%r56, %r4, %r216;
	cvt.u64.u32 	%rd4, %r56;
	setp.le.u64 	%p1, %rd264, %rd4;
	@%p1 bra 	$L__BB308_54;
	cvt.u64.u32 	%rd401, %r4;
	mov.u32 	%r133, %ctaid.y;
	cvt.u64.u32 	%rd402, %r133;
	mul.lo.s64 	%rd403, %rd264, %rd402;
	add.s64 	%rd525, %rd403, %rd401;
	add.s64 	%rd523, %rd403, %rd4;
	cvt.u32.u64 	%r6, %rd263;
	add.s32 	%r210, %r6, -1;
	setp.lt.s32 	%p27, %r210, 0;
	mov.b64 	%rd529, 0;
	mov.u64 	%rd530, %rd529;
	@%p27 bra 	$L__BB308_53;
	setp.lt.u32 	%p28, %r210, 3;
	mov.b64 	%rd530, 0;
	mov.u64 	%rd529, %rd530;
	@%p28 bra 	$L__BB308_30;
	add.s32 	%r208, %r6, -2;
	and.b32  	%r134, %r6, -4;
	neg.s32 	%r207, %r134;
	mov.b64 	%rd530, 0;
$L__BB308_4:
	.pragma "nounroll";
	add.s32 	%r12, %r208, 1;
	mul.wide.u32 	%rd407, %r12, 8;
	add.s64 	%rd408, %rd2, %rd407;
	ld.global.u64 	%rd11, [%rd408];
	or.b64  	%rd409, %rd525, %rd11;
	and.b64  	%rd410, %rd409, -4294967296;
	setp.ne.s64 	%p29, %rd410, 0;
	@%p29 bra 	$L__BB308_6;
	cvt.u32.u64 	%r135, %rd11;
	cvt.u32.u64 	%r136, %rd525;
	div.u32 	%r137, %r136, %r135;
	mul.lo.s32 	%r138, %r137, %r135;
	sub.s32 	%r139, %r136, %r138;
	cvt.u64.u32 	%rd491, %r137;
	cvt.u64.u32 	%rd492, %r139;
	bra.uni 	$L__BB308_7;
$L__BB308_6:
	div.s64 	%rd491, %rd525, %rd11;
	mul.lo.s64 	%rd411, %rd491, %rd11;
	sub.s64 	%rd492, %rd525, %rd411;
$L__BB308_7:
	mul.wide.u32 	%rd412, %r12, 8;
	add.s64 	%rd413, %rd1, %rd412;
	ld.global.u64 	%rd18, [%rd413];
	mad.lo.s64 	%rd19, %rd18, %rd492, %rd529;
	or.b64  	%rd414, %rd523, %rd11;
	and.b64  	%rd415, %rd414, -4294967296;
	setp.ne.s64 	%p30, %rd415, 0;
	@%p30 bra 	$L__BB308_9;
	cvt.u32.u64 	%r140, %rd11;
	cvt.u32.u64 	%r141, %rd523;
	div.u32 	%r142, %r141, %r140;
	mul.lo.s32 	%r143, %r142, %r140;
	sub.s32 	%r144, %r141, %r143;
	cvt.u64.u32 	%rd493, %r142;
	cvt.u64.u32 	%rd494, %r144;
	bra.uni 	$L__BB308_10;
$L__BB308_9:
	div.s64 	%rd493, %rd523, %rd11;
	mul.lo.s64 	%rd416, %rd493, %rd11;
	sub.s64 	%rd494, %rd523, %rd416;
$L__BB308_10:
	mad.lo.s64 	%rd26, %rd494, %rd18, %rd530;
	mul.wide.u32 	%rd417, %r208, 8;
	add.s64 	%rd418, %rd2, %rd417;
	ld.global.u64 	%rd27, [%rd418];
	or.b64  	%rd419, %rd491, %rd27;
	and.b64  	%rd420, %rd419, -4294967296;
	setp.ne.s64 	%p31, %rd420, 0;
	@%p31 bra 	$L__BB308_12;
	cvt.u32.u64 	%r145, %rd27;
	cvt.u32.u64 	%r146, %rd491;
	div.u32 	%r147, %r146, %r145;
	mul.lo.s32 	%r148, %r147, %r145;
	sub.s32 	%r149, %r146, %r148;
	cvt.u64.u32 	%rd495, %r147;
	cvt.u64.u32 	%rd496, %r149;
	bra.uni 	$L__BB308_13;
$L__BB308_12:
	div.s64 	%rd495, %rd491, %rd27;
	mul.lo.s64 	%rd421, %rd495, %rd27;
	sub.s64 	%rd496, %rd491, %rd421;
$L__BB308_13:
	mul.wide.u32 	%rd422, %r208, 8;
	add.s64 	%rd423, %rd1, %rd422;
	ld.global.u64 	%rd34, [%rd423];
	mad.lo.s64 	%rd35, %rd34, %rd496, %rd19;
	or.b64  	%rd424, %rd493, %rd27;
	and.b64  	%rd425, %rd424, -4294967296;
	setp.ne.s64 	%p32, %rd425, 0;
	@%p32 bra 	$L__BB308_15;
	cvt.u32.u64 	%r150, %rd27;
	cvt.u32.u64 	%r151, %rd493;
	div.u32 	%r152, %r151, %r150;
	mul.lo.s32 	%r153, %r152, %r150;
	sub.s32 	%r154, %r151, %r153;
	cvt.u64.u32 	%rd497, %r152;
	cvt.u64.u32 	%rd498, %r154;
	bra.uni 	$L__BB308_16;
$L__BB308_15:
	div.s64 	%rd497, %rd493, %rd27;
	mul.lo.s64 	%rd426, %rd497, %rd27;
	sub.s64 	%rd498, %rd493, %rd426;
$L__BB308_16:
	mad.lo.s64 	%rd42, %rd498, %rd34, %rd26;
	add.s32 	%r13, %r208, -1;
	mul.wide.u32 	%rd427, %r13, 8;
	add.s64 	%rd428, %rd2, %rd427;
	ld.global.u64 	%rd43, [%rd428];
	or.b64  	%rd429, %rd495, %rd43;
	and.b64  	%rd430, %rd429, -4294967296;
	setp.ne.s64 	%p33, %rd430, 0;
	@%p33 bra 	$L__BB308_18;
	cvt.u32.u64 	%r155, %rd43;
	cvt.u32.u64 	%r156, %rd495;
	div.u32 	%r157, %r156, %r155;
	mul.lo.s32 	%r158, %r157, %r155;
	sub.s32 	%r159, %r156, %r158;
	cvt.u64.u32 	%rd499, %r157;
	cvt.u64.u32 	%rd500, %r159;
	bra.uni 	$L__BB308_19;
$L__BB308_18:
	div.s64 	%rd499, %rd495, %rd43;
	mul.lo.s64 	%rd431, %rd499, %rd43;
	sub.s64 	%rd500, %rd495, %rd431;
$L__BB308_19:
	mul.wide.u32 	%rd432, %r13, 8;
	add.s64 	%rd433, %rd1, %rd432;
	ld.global.u64 	%rd50, [%rd433];
	mad.lo.s64 	%rd51, %rd50, %rd500, %rd35;
	or.b64  	%rd434, %rd497, %rd43;
	and.b64  	%rd435, %rd434, -4294967296;
	setp.ne.s64 	%p34, %rd435, 0;
	@%p34 bra 	$L__BB308_21;
	cvt.u32.u64 	%r160, %rd43;
	cvt.u32.u64 	%r161, %rd497;
	div.u32 	%r162, %r161, %r160;
	mul.lo.s32 	%r163, %r162, %r160;
	sub.s32 	%r164, %r161, %r163;
	cvt.u64.u32 	%rd501, %r162;
	cvt.u64.u32 	%rd502, %r164;
	bra.uni 	$L__BB308_22;
$L__BB308_21:
	div.s64 	%rd501, %rd497, %rd43;
	mul.lo.s64 	%rd436, %rd501, %rd43;
	sub.s64 	%rd502, %rd497, %rd436;
$L__BB308_22:
	mad.lo.s64 	%rd58, %rd502, %rd50, %rd42;
	add.s32 	%r165, %r208, -2;
	mul.wide.u32 	%rd437, %r165, 8;
	add.s64 	%rd438, %rd2, %rd437;
	ld.global.u64 	%rd59, [%rd438];
	or.b64  	%rd439, %rd499, %rd59;
	and.b64  	%rd440, %rd439, -4294967296;
	setp.ne.s64 	%p35, %rd440, 0;
	@%p35 bra 	$L__BB308_24;
	cvt.u32.u64 	%r166, %rd59;
	cvt.u32.u64 	%r167, %rd499;
	div.u32 	%r168, %r167, %r166;
	mul.lo.s32 	%r169, %r168, %r166;
	sub.s32 	%r170, %r167, %r169;
	cvt.u64.u32 	%rd525, %r168;
	cvt.u64.u32 	%rd504, %r170;
	bra.uni 	$L__BB308_25;
$L__BB308_24:
	div.s64 	%rd525, %rd499, %rd59;
	mul.lo.s64 	%rd441, %rd525, %rd59;
	sub.s64 	%rd504, %rd499, %rd441;
$L__BB308_25:
	mul.wide.u32 	%rd442, %r165, 8;
	add.s64 	%rd443, %rd1, %rd442;
	ld.global.u64 	%rd66, [%rd443];
	mad.lo.s64 	%rd529, %rd66, %rd504, %rd51;
	or.b64  	%rd444, %rd501, %rd59;
	and.b64  	%rd445, %rd444, -4294967296;
	setp.ne.s64 	%p36, %rd445, 0;
	@%p36 bra 	$L__BB308_27;
	cvt.u32.u64 	%r172, %rd59;
	cvt.u32.u64 	%r173, %rd501;
	div.u32 	%r174, %r173, %r172;
	mul.lo.s32 	%r175, %r174, %r172;
	sub.s32 	%r176, %r173, %r175;
	cvt.u64.u32 	%rd523, %r174;
	cvt.u64.u32 	%rd506, %r176;
	bra.uni 	$L__BB308_28;
$L__BB308_27:
	div.s64 	%rd523, %rd501, %rd59;
	mul.lo.s64 	%rd446, %rd523, %rd59;
	sub.s64 	%rd506, %rd501, %rd446;
$L__BB308_28:
	mad.lo.s64 	%rd530, %rd506, %rd66, %rd58;
	add.s32 	%r208, %r208, -4;
	add.s32 	%r207, %r207, 4;
	setp.ne.s32 	%p37, %r207, 0;
	@%p37 bra 	$L__BB308_4;
	add.s32 	%r210, %r208, 1;
$L__BB308_30:
	and.b32  	%r18, %r6, 3;
	setp.eq.s32 	%p38, %r18, 0;
	@%p38 bra 	$L__BB308_53;
	setp.eq.s32 	%p39, %r18, 1;
	@%p39 bra 	$L__BB308_45;
	mul.wide.u32 	%rd448, %r210, 8;
	add.s64 	%rd449, %rd2, %rd448;
	ld.global.u64 	%rd81, [%rd449];
	or.b64  	%rd450, %rd525, %rd81;
	and.b64  	%rd451, %rd450, -4294967296;
	setp.ne.s64 	%p40, %rd451, 0;
	@%p40 bra 	$L__BB308_34;
	cvt.u32.u64 	%r177, %rd81;
	cvt.u32.u64 	%r178, %rd525;
	div.u32 	%r179, %r178, %r177;
	mul.lo.s32 	%r180, %r179, %r177;
	sub.s32 	%r181, %r178, %r180;
	cvt.u64.u32 	%rd513, %r179;
	cvt.u64.u32 	%rd514, %r181;
	bra.uni 	$L__BB308_35;
$L__BB308_34:
	div.s64 	%rd513, %rd525, %rd81;
	mul.lo.s64 	%rd452, %rd513, %rd81;
	sub.s64 	%rd514, %rd525, %rd452;
$L__BB308_35:
	add.s64 	%rd454, %rd1, %rd448;
	ld.global.u64 	%rd88, [%rd454];
	mad.lo.s64 	%rd89, %rd88, %rd514, %rd529;
	or.b64  	%rd455, %rd523, %rd81;
	and.b64  	%rd456, %rd455, -4294967296;
	setp.ne.s64 	%p41, %rd456, 0;
	@%p41 bra 	$L__BB308_37;
	cvt.u32.u64 	%r182, %rd81;
	cvt.u32.u64 	%r183, %rd523;
	div.u32 	%r184, %r183, %r182;
	mul.lo.s32 	%r185, %r184, %r182;
	sub.s32 	%r186, %r183, %r185;
	cvt.u64.u32 	%rd515, %r184;
	cvt.u64.u32 	%rd516, %r186;
	bra.uni 	$L__BB308_38;
$L__BB308_37:
	div.s64 	%rd515, %rd523, %rd81;
	mul.lo.s64 	%rd457, %rd515, %rd81;
	sub.s64 	%rd516, %rd523, %rd457;
$L__BB308_38:
	mad.lo.s64 	%rd96, %rd516, %rd88, %rd530;
	add.s32 	%r19, %r210, -1;
	mul.wide.u32 	%rd458, %r19, 8;
	add.s64 	%rd459, %rd2, %rd458;
	ld.global.u64 	%rd97, [%rd459];
	or.b64  	%rd460, %rd513, %rd97;
	and.b64  	%rd461, %rd460, -4294967296;
	setp.ne.s64 	%p42, %rd461, 0;
	@%p42 bra 	$L__BB308_40;
	cvt.u32.u64 	%r187, %rd97;
	cvt.u32.u64 	%r188, %rd513;
	div.u32 	%r189, %r188, %r187;
	mul.lo.s32 	%r190, %r189, %r187;
	sub.s32 	%r191, %r188, %r190;
	cvt.u64.u32 	%rd525, %r189;
	cvt.u64.u32 	%rd518, %r191;
	bra.uni 	$L__BB308_41;
$L__BB308_40:
	div.s64 	%rd525, %rd513, %rd97;
	mul.lo.s64 	%rd462, %rd525, %rd97;
	sub.s64 	%rd518, %rd513, %rd462;
$L__BB308_41:
	add.s64 	%rd464, %rd1, %rd458;
	ld.global.u64 	%rd104, [%rd464];
	mad.lo.s64 	%rd529, %rd104, %rd518, %rd89;
	or.b64  	%rd465, %rd515, %rd97;
	and.b64  	%rd466, %rd465, -4294967296;
	setp.ne.s64 	%p43, %rd466, 0;
	@%p43 bra 	$L__BB308_43;
	cvt.u32.u64 	%r192, %rd97;
	cvt.u32.u64 	%r193, %rd515;
	div.u32 	%r194, %r193, %r192;
	mul.lo.s32 	%r195, %r194, %r192;
	sub.s32 	%r196, %r193, %r195;
	cvt.u64.u32 	%rd523, %r194;
	cvt.u64.u32 	%rd520, %r196;
	bra.uni 	$L__BB308_44;
$L__BB308_43:
	div.s64 	%rd523, %rd515, %rd97;
	mul.lo.s64 	%rd467, %rd523, %rd97;
	sub.s64 	%rd520, %rd515, %rd467;
$L__BB308_44:
	mad.lo.s64 	%rd530, %rd520, %rd104, %rd96;
	add.s32 	%r210, %r210, -2;
$L__BB308_45:
	and.b32  	%r197, %r6, 1;
	setp.eq.b32 	%p44, %r197, 1;
	not.pred 	%p45, %p44;
	@%p45 bra 	$L__BB308_53;
	mul.wide.u32 	%rd468, %r210, 8;
	add.s64 	%rd469, %rd2, %rd468;
	ld.global.u64 	%rd119, [%rd469];
	or.b64  	%rd470, %rd525, %rd119;
	and.b64  	%rd471, %rd470, -4294967296;
	setp.ne.s64 	%p46, %rd471, 0;
	@%p46 bra 	$L__BB308_48;
	cvt.u32.u64 	%r198, %rd119;
	cvt.u32.u64 	%r199, %rd525;
	rem.u32 	%r200, %r199, %r198;
	cvt.u64.u32 	%rd527, %r200;
	bra.uni 	$L__BB308_49;
$L__BB308_48:
	rem.s64 	%rd527, %rd525, %rd119;
$L__BB308_49:
	add.s64 	%rd473, %rd1, %rd468;
	ld.global.u64 	%rd123, [%rd473];
	mad.lo.s64 	%rd529, %rd123, %rd527, %rd529;
	or.b64  	%rd474, %rd523, %rd119;
	and.b64  	%rd475, %rd474, -4294967296;
	setp.ne.s64 	%p47, %rd475, 0;
	@%p47 bra 	$L__BB308_51;
	cvt.u32.u64 	%r201, %rd119;
	cvt.u32.u64 	%r202, %rd523;
	rem.u32 	%r203, %r202, %r201;
	cvt.u64.u32 	%rd528, %r203;
	bra.uni 	$L__BB308_52;
$L__BB308_51:
	rem.s64 	%rd528, %rd523, %rd119;
$L__BB308_52:
	mad.lo.s64 	%rd530, %rd528, %rd123, %rd530;
$L__BB308_53:
	shl.b64 	%rd476, %rd529, 1;
	add.s64 	%rd477, %rd571, %rd476;
	ld.global.u16 	%rs4, [%rd477];
	shl.b64 	%rd478, %rd530, 1;
	add.s64 	%rd479, %rd571, %rd478;
	ld.global.u16 	%rs5, [%rd479];
	// begin inline asm
	{ add.bf16 %rs3,%rs4,%rs5; }

	// end inline asm
	st.shared.u16 	[%r5], %rs3;
	bra.uni 	$L__BB308_114;
$L__BB308_54:
	cvt.u64.u32 	%rd131, %r4;
	setp.le.u64 	%p2, %rd264, %rd131;
	@%p2 bra 	$L__BB308_114;
	mov.u32 	%r57, %ctaid.y;
	cvt.u64.u32 	%rd269, %r57;
	mad.lo.s64 	%rd562, %rd264, %rd269, %rd131;
	cvt.u32.u64 	%r22, %rd263;
	add.s32 	%r214, %r22, -1;
	setp.lt.s32 	%p3, %r214, 0;
	@%p3 bra 	$L__BB308_113;
	and.b32  	%r24, %r22, 7;
	setp.lt.u32 	%p4, %r214, 7;
	@%p4 bra 	$L__BB308_84;
	add.s32 	%r212, %r22, -4;
	and.b32  	%r58, %r22, -8;
	neg.s32 	%r211, %r58;
$L__BB308_58:
	.pragma "nounroll";
	add.s32 	%r29, %r212, 3;
	mul.wide.u32 	%rd271, %r29, 8;
	add.s64 	%rd272, %rd2, %rd271;
	ld.global.u64 	%rd135, [%rd272];
	or.b64  	%rd273, %rd562, %rd135;
	and.b64  	%rd274, %rd273, -4294967296;
	setp.ne.s64 	%p5, %rd274, 0;
	@%p5 bra 	$L__BB308_60;
	cvt.u32.u64 	%r59, %rd135;
	cvt.u32.u64 	%r60, %rd562;
	div.u32 	%r61, %r60, %r59;
	mul.lo.s32 	%r62, %r61, %r59;
	sub.s32 	%r63, %r60, %r62;
	cvt.u64.u32 	%rd533, %r61;
	cvt.u64.u32 	%rd534, %r63;
	bra.uni 	$L__BB308_61;
$L__BB308_60:
	div.s64 	%rd533, %rd562, %rd135;
	mul.lo.s64 	%rd275, %rd533, %rd135;
	sub.s64 	%rd534, %rd562, %rd275;
$L__BB308_61:
	add.s64 	%rd277, %rd1, %rd271;
	ld.global.u64 	%rd278, [%rd277];
	mul.lo.s64 	%rd142, %rd278, %rd534;
	add.s32 	%r30, %r212, 2;
	mul.wide.u32 	%rd279, %r30, 8;
	add.s64 	%rd280, %rd2, %rd279;
	ld.global.u64 	%rd143, [%rd280];
	or.b64  	%rd281, %rd533, %rd143;
	and.b64  	%rd282, %rd281, -4294967296;
	setp.ne.s64 	%p6, %rd282, 0;
	@%p6 bra 	$L__BB308_63;
	cvt.u32.u64 	%r64, %rd143;
	cvt.u32.u64 	%r65, %rd533;
	div.u32 	%r66, %r65, %r64;
	mul.lo.s32 	%r67, %r66, %r64;
	sub.s32 	%r68, %r65, %r67;
	cvt.u64.u32 	%rd535, %r66;
	cvt.u64.u32 	%rd536, %r68;
	bra.uni 	$L__BB308_64;
$L__BB308_63:
	div.s64 	%rd535, %rd533, %rd143;
	mul.lo.s64 	%rd283, %rd535, %rd143;
	sub.s64 	%rd536, %rd533, %rd283;
$L__BB308_64:
	add.s64 	%rd285, %rd1, %rd279;
	ld.global.u64 	%rd286, [%rd285];
	mad.lo.s64 	%rd150, %rd286, %rd536, %rd142;
	add.s32 	%r31, %r212, 1;
	mul.wide.u32 	%rd287, %r31, 8;
	add.s64 	%rd288, %rd2, %rd287;
	ld.global.u64 	%rd151, [%rd288];
	or.b64  	%rd289, %rd535, %rd151;
	and.b64  	%rd290, %rd289, -4294967296;
	setp.ne.s64 	%p7, %rd290, 0;
	@%p7 bra 	$L__BB308_66;
	cvt.u32.u64 	%r69, %rd151;
	cvt.u32.u64 	%r70, %rd535;
	div.u32 	%r71, %r70, %r69;
	mul.lo.s32 	%r72, %r71, %r69;
	sub.s32 	%r73, %r70, %r72;
	cvt.u64.u32 	%rd537, %r71;
	cvt.u64.u32 	%rd538, %r73;
	bra.uni 	$L__BB308_67;
$L__BB308_66:
	div.s64 	%rd537, %rd535, %rd151;
	mul.lo.s64 	%rd291, %rd537, %rd151;
	sub.s64 	%rd538, %rd535, %rd291;
$L__BB308_67:
	add.s64 	%rd293, %rd1, %rd287;
	ld.global.u64 	%rd294, [%rd293];
	mad.lo.s64 	%rd158, %rd294, %rd538, %rd150;
	add.s32 	%r32, %r212, -4;
	mul.wide.u32 	%rd295, %r212, 8;
	add.s64 	%rd296, %rd2, %rd295;
	ld.global.u64 	%rd159, [%rd296];
	or.b64  	%rd297, %rd537, %rd159;
	and.b64  	%rd298, %rd297, -4294967296;
	setp.ne.s64 	%p8, %rd298, 0;
	@%p8 bra 	$L__BB308_69;
	cvt.u32.u64 	%r74, %rd159;
	cvt.u32.u64 	%r75, %rd537;
	div.u32 	%r76, %r75, %r74;
	mul.lo.s32 	%r77, %r76, %r74;
	sub.s32 	%r78, %r75, %r77;
	cvt.u64.u32 	%rd539, %r76;
	cvt.u64.u32 	%rd540, %r78;
	bra.uni 	$L__BB308_70;
$L__BB308_69:
	div.s64 	%rd539, %rd537, %rd159;
	mul.lo.s64 	%rd299, %rd539, %rd159;
	sub.s64 	%rd540, %rd537, %rd299;
$L__BB308_70:
	add.s64 	%rd301, %rd1, %rd295;
	ld.global.u64 	%rd302, [%rd301];
	mad.lo.s64 	%rd166, %rd302, %rd540, %rd158;
	add.s32 	%r33, %r212, -1;
	mul.wide.u32 	%rd303, %r33, 8;
	add.s64 	%rd304, %rd2, %rd303;
	ld.global.u64 	%rd167, [%rd304];
	or.b64  	%rd305, %rd539, %rd167;
	and.b64  	%rd306, %rd305, -4294967296;
	setp.ne.s64 	%p9, %rd306, 0;
	@%p9 bra 	$L__BB308_72;
	cvt.u32.u64 	%r79, %rd167;
	cvt.u32.u64 	%r80, %rd539;
	div.u32 	%r81, %r80, %r79;
	mul.lo.s32 	%r82, %r81, %r79;
	sub.s32 	%r83, %r80, %r82;
	cvt.u64.u32 	%rd541, %r81;
	cvt.u64.u32 	%rd542, %r83;
	bra.uni 	$L__BB308_73;
$L__BB308_72:
	div.s64 	%rd541, %rd539, %rd167;
	mul.lo.s64 	%rd307, %rd541, %rd167;
	sub.s64 	%rd542, %rd539, %rd307;
$L__BB308_73:
	add.s64 	%rd309, %rd1, %rd303;
	ld.global.u64 	%rd310, [%rd309];
	mad.lo.s64 	%rd174, %rd310, %rd542, %rd166;
	add.s32 	%r34, %r212, -2;
	mul.wide.u32 	%rd311, %r34, 8;
	add.s64 	%rd312, %rd2, %rd311;
	ld.global.u64 	%rd175, [%rd312];
	or.b64  	%rd313, %rd541, %rd175;
	and.b64  	%rd314, %rd313, -4294967296;
	setp.ne.s64 	%p10, %rd314, 0;
	@%p10 bra 	$L__BB308_75;
	cvt.u32.u64 	%r84, %rd175;
	cvt.u32.u64 	%r85, %rd541;
	div.u32 	%r86, %r85, %r84;
	mul.lo.s32 	%r87, %r86, %r84;
	sub.s32 	%r88, %r85, %r87;
	cvt.u64.u32 	%rd543, %r86;
	cvt.u64.u32 	%rd544, %r88;
	bra.uni 	$L__BB308_76;
$L__BB308_75:
	div.s64 	%rd543, %rd541, %rd175;
	mul.lo.s64 	%rd315, %rd543, %rd175;
	sub.s64 	%rd544, %rd541, %rd315;
$L__BB308_76:
	add.s64 	%rd317, %rd1, %rd311;
	ld.global.u64 	%rd318, [%rd317];
	mad.lo.s64 	%rd182, %rd318, %rd544, %rd174;
	add.s32 	%r35, %r212, -3;
	mul.wide.u32 	%rd319, %r35, 8;
	add.s64 	%rd320, %rd2, %rd319;
	ld.global.u64 	%rd183, [%rd320];
	or.b64  	%rd321, %rd543, %rd183;
	and.b64  	%rd322, %rd321, -4294967296;
	setp.ne.s64 	%p11, %rd322, 0;
	@%p11 bra 	$L__BB308_78;
	cvt.u32.u64 	%r89, %rd183;
	cvt.u32.u64 	%r90, %rd543;
	div.u32 	%r91, %r90, %r89;
	mul.lo.s32 	%r92, %r91, %r89;
	sub.s32 	%r93, %r90, %r92;
	cvt.u64.u32 	%rd545, %r91;
	cvt.u64.u32 	%rd546, %r93;
	bra.uni 	$L__BB308_79;
$L__BB308_78:
	div.s64 	%rd545, %rd543, %rd183;
	mul.lo.s64 	%rd323, %rd545, %rd183;
	sub.s64 	%rd546, %rd543, %rd323;
$L__BB308_79:
	add.s64 	%rd325, %rd1, %rd319;
	ld.global.u64 	%rd326, [%rd325];
	mad.lo.s64 	%rd190, %rd326, %rd546, %rd182;
	mul.wide.u32 	%rd327, %r32, 8;
	add.s64 	%rd328, %rd2, %rd327;
	ld.global.u64 	%rd191, [%rd328];
	or.b64  	%rd329, %rd545, %rd191;
	and.b64  	%rd330, %rd329, -4294967296;
	setp.ne.s64 	%p12, %rd330, 0;
	@%p12 bra 	$L__BB308_81;
	cvt.u32.u64 	%r94, %rd191;
	cvt.u32.u64 	%r95, %rd545;
	div.u32 	%r96, %r95, %r94;
	mul.lo.s32 	%r97, %r96, %r94;
	sub.s32 	%r98, %r95, %r97;
	cvt.u64.u32 	%rd562, %r96;
	cvt.u64.u32 	%rd548, %r98;
	bra.uni 	$L__BB308_82;
$L__BB308_81:
	div.s64 	%rd562, %rd545, %rd191;
	mul.lo.s64 	%rd331, %rd562, %rd191;
	sub.s64 	%rd548, %rd545, %rd331;
$L__BB308_82:
	add.s64 	%rd333, %rd1, %rd327;
	ld.global.u64 	%rd334, [%rd333];
	mad.lo.s64 	%rd335, %rd334, %rd548, %rd190;
	shl.b64 	%rd336, %rd335, 1;
	add.s64 	%rd571, %rd571, %rd336;
	add.s32 	%r212, %r212, -8;
	add.s32 	%r211, %r211, 8;
	setp.ne.s32 	%p13, %r211, 0;
	@%p13 bra 	$L__BB308_58;
	add.s32 	%r214, %r212, 3;
$L__BB308_84:
	setp.eq.s32 	%p14, %r24, 0;
	@%p14 bra 	$L__BB308_113;
	and.b32  	%r40, %r22, 3;
	setp.lt.u32 	%p15, %r24, 4;
	@%p15 bra 	$L__BB308_99;
	mul.wide.u32 	%rd338, %r214, 8;
	add.s64 	%rd339, %rd2, %rd338;
	ld.global.u64 	%rd202, [%rd339];
	or.b64  	%rd340, %rd562, %rd202;
	and.b64  	%rd341, %rd340, -4294967296;
	setp.ne.s64 	%p16, %rd341, 0;
	@%p16 bra 	$L__BB308_88;
	cvt.u32.u64 	%r99, %rd202;
	cvt.u32.u64 	%r100, %rd562;
	div.u32 	%r101, %r100, %r99;
	mul.lo.s32 	%r102, %r101, %r99;
	sub.s32 	%r103, %r100, %r102;
	cvt.u64.u32 	%rd552, %r101;
	cvt.u64.u32 	%rd553, %r103;
	bra.uni 	$L__BB308_89;
$L__BB308_88:
	div.s64 	%rd552, %rd562, %rd202;
	mul.lo.s64 	%rd342, %rd552, %rd202;
	sub.s64 	%rd553, %rd562, %rd342;
$L__BB308_89:
	add.s64 	%rd344, %rd1, %rd338;
	ld.global.u64 	%rd345, [%rd344];
	mul.lo.s64 	%rd209, %rd345, %rd553;
	add.s32 	%r41, %r214, -1;
	mul.wide.u32 	%rd346, %r41, 8;
	add.s64 	%rd347, %rd2, %rd346;
	ld.global.u64 	%rd210, [%rd347];
	or.b64  	%rd348, %rd552, %rd210;
	and.b64  	%rd349, %rd348, -4294967296;
	setp.ne.s64 	%p17, %rd349, 0;
	@%p17 bra 	$L__BB308_91;
	cvt.u32.u64 	%r104, %rd210;
	cvt.u32.u64 	%r105, %rd552;
	div.u32 	%r106, %r105, %r104;
	mul.lo.s32 	%r107, %r106, %r104;
	sub.s32 	%r108, %r105, %r107;
	cvt.u64.u32 	%rd554, %r106;
	cvt.u64.u32 	%rd555, %r108;
	bra.uni 	$L__BB308_92;
$L__BB308_91:
	div.s64 	%rd554, %rd552, %rd210;
	mul.lo.s64 	%rd350, %rd554, %rd210;
	sub.s64 	%rd555, %rd552, %rd350;
$L__BB308_92:
	add.s64 	%rd352, %rd1, %rd346;
	ld.global.u64 	%rd353, [%rd352];
	mad.lo.s64 	%rd217, %rd353, %rd555, %rd209;
	add.s32 	%r42, %r214, -2;
	mul.wide.u32 	%rd354, %r42, 8;
	add.s64 	%rd355, %rd2, %rd354;
	ld.global.u64 	%rd218, [%rd355];
	or.b64  	%rd356, %rd554, %rd218;
	and.b64  	%rd357, %rd356, -4294967296;
	setp.ne.s64 	%p18, %rd357, 0;
	@%p18 bra 	$L__BB308_94;
	cvt.u32.u64 	%r109, %rd218;
	cvt.u32.u64 	%r110, %rd554;
	div.u32 	%r111, %r110, %r109;
	mul.lo.s32 	%r112, %r111, %r109;
	sub.s32 	%r113, %r110, %r112;
	cvt.u64.u32 	%rd556, %r111;
	cvt.u64.u32 	%rd557, %r113;
	bra.uni 	$L__BB308_95;
$L__BB308_94:
	div.s64 	%rd556, %rd554, %rd218;
	mul.lo.s64 	%rd358, %rd556, %rd218;
	sub.s64 	%rd557, %rd554, %rd358;
$L__BB308_95:
	add.s64 	%rd360, %rd1, %rd354;
	ld.global.u64 	%rd361, [%rd360];
	mad.lo.s64 	%rd225, %rd361, %rd557, %rd217;
	add.s32 	%r43, %r214, -3;
	mul.wide.u32 	%rd362, %r43, 8;
	add.s64 	%rd363, %rd2, %rd362;
	ld.global.u64 	%rd226, [%rd363];
	or.b64  	%rd364, %rd556, %rd226;
	and.b64  	%rd365, %rd364, -4294967296;
	setp.ne.s64 	%p19, %rd365, 0;
	@%p19 bra 	$L__BB308_97;
	cvt.u32.u64 	%r114, %rd226;
	cvt.u32.u64 	%r115, %rd556;
	div.u32 	%r116, %r115, %r114;
	mul.lo.s32 	%r117, %r116, %r114;
	sub.s32 	%r118, %r115, %r117;
	cvt.u64.u32 	%rd562, %r116;
	cvt.u64.u32 	%rd559, %r118;
	bra.uni 	$L__BB308_98;
$L__BB308_97:
	div.s64 	%rd562, %rd556, %rd226;
	mul.lo.s64 	%rd366, %rd562, %rd226;
	sub.s64 	%rd559, %rd556, %rd366;
$L__BB308_98:
	add.s64 	%rd368, %rd1, %rd362;
	ld.global.u64 	%rd369, [%rd368];
	mad.lo.s64 	%rd370, %rd369, %rd559, %rd225;
	shl.b64 	%rd371, %rd370, 1;
	add.s64 	%rd571, %rd571, %rd371;
	add.s32 	%r214, %r214, -4;
$L__BB308_99:
	setp.eq.s32 	%p20, %r40, 0;
	@%p20 bra 	$L__BB308_113;
	setp.eq.s32 	%p21, %r40, 1;
	@%p21 bra 	$L__BB308_108;
	mul.wide.u32 	%rd373, %r214, 8;
	add.s64 	%rd374, %rd2, %rd373;
	ld.global.u64 	%rd237, [%rd374];
	or.b64  	%rd375, %rd562, %rd237;
	and.b64  	%rd376, %rd375, -4294967296;
	setp.ne.s64 	%p22, %rd376, 0;
	@%p22 bra 	$L__BB308_103;
	cvt.u32.u64 	%r119, %rd237;
	cvt.u32.u64 	%r120, %rd562;
	div.u32 	%r121, %r120, %r119;
	mul.lo.s32 	%r122, %r121, %r119;
	sub.s32 	%r123, %r120, %r122;
	cvt.u64.u32 	%rd563, %r121;
	cvt.u64.u32 	%rd564, %r123;
	bra.uni 	$L__BB308_104;
$L__BB308_103:
	div.s64 	%rd563, %rd562, %rd237;
	mul.lo.s64 	%rd377, %rd563, %rd237;
	sub.s64 	%rd564, %rd562, %rd377;
$L__BB308_104:
	add.s64 	%rd379, %rd1, %rd373;
	ld.global.u64 	%rd380, [%rd379];
	mul.lo.s64 	%rd244, %rd380, %rd564;
	add.s32 	%r46, %r214, -1;
	mul.wide.u32 	%rd381, %r46, 8;
	add.s64 	%rd382, %rd2, %rd381;
	ld.global.u64 	%rd245, [%rd382];
	or.b64  	%rd383, %rd563, %rd245;
	and.b64  	%rd384, %rd383, -4294967296;
	setp.ne.s64 	%p23, %rd384, 0;
	@%p23 bra 	$L__BB308_106;
	cvt.u32.u64 	%r124, %rd245;
	cvt.u32.u64 	%r125, %rd563;
	div.u32 	%r126, %r125, %r124;
	mul.lo.s32 	%r127, %r126, %r124;
	sub.s32 	%r128, %r125, %r127;
	cvt.u64.u32 	%rd562, %r126;
	cvt.u64.u32 	%rd566, %r128;
	bra.uni 	$L__BB308_107;
$L__BB308_106:
	div.s64 	%rd562, %rd563, %rd245;
	mul.lo.s64 	%rd385, %rd562, %rd245;
	sub.s64 	%rd566, %rd563, %rd385;
$L__BB308_107:
	add.s64 	%rd387, %rd1, %rd381;
	ld.global.u64 	%rd388, [%rd387];
	mad.lo.s64 	%rd389, %rd388, %rd566, %rd244;
	shl.b64 	%rd390, %rd389, 1;
	add.s64 	%rd571, %rd571, %rd390;
	add.s32 	%r214, %r214, -2;
$L__BB308_108:
	and.b32  	%r129, %r22, 1;
	setp.eq.b32 	%p24, %r129, 1;
	not.pred 	%p25, %p24;
	@%p25 bra 	$L__BB308_113;
	mul.wide.u32 	%rd391, %r214, 8;
	add.s64 	%rd392, %rd2, %rd391;
	ld.global.u64 	%rd256, [%rd392];
	or.b64  	%rd393, %rd562, %rd256;
	and.b64  	%rd394, %rd393, -4294967296;
	setp.ne.s64 	%p26, %rd394, 0;
	@%p26 bra 	$L__BB308_111;
	cvt.u32.u64 	%r130, %rd256;
	cvt.u32.u64 	%r131, %rd562;
	rem.u32 	%r132, %r131, %r130;
	cvt.u64.u32 	%rd570, %r132;
	bra.uni 	$L__BB308_112;
$L__BB308_111:
	rem.s64 	%rd570, %rd562, %rd256;
$L__BB308_112:
	add.s64 	%rd396, %rd1, %rd391;
	ld.global.u64 	%rd397, [%rd396];
	mul.lo.s64 	%rd398, %rd397, %rd570;
	shl.b64 	%rd399, %rd398, 1;
	add.s64 	%rd571, %rd571, %rd399;
$L__BB308_113:
	ld.global.u16 	%rs2, [%rd571];
	st.shared.u16 	[%r5], %rs2;
$L__BB308_114:
	bar.sync 	0;
	setp.lt.u32 	%p48, %r216, 66;
	@%p48 bra 	$L__BB308_118;
$L__BB308_115:
	shr.u32 	%r50, %r216, 1;
	setp.ge.u32 	%p49, %r1, %r50;
	@%p49 bra 	$L__BB308_117;
	ld.shared.u16 	%rs7, [%r5];
	and.b32  	%r204, %r216, 2046;
	add.s32 	%r205, %r5, %r204;
	ld.shared.u16 	%rs8, [%r205];
	// begin inline asm
	{ add.bf16 %rs6,%rs7,%rs8; }

	// end inline asm
	st.shared.u16 	[%r5], %rs6;
$L__BB308_117:
	bar.sync 	0;
	setp.gt.u32 	%p50, %r216, 131;
	mov.u32 	%r216, %r50;
	@%p50 bra 	$L__BB308_115;
$L__BB308_118:
	setp.gt.u32 	%p51, %r1, 31;
	@%p51 bra 	$L__BB308_121;
	ld.shared.u16 	%rs10, [%r5];
	ld.shared.u16 	%rs11, [%r5+64];
	// begin inline asm
	{ add.bf16 %rs9,%rs10,%rs11; }

	// end inline asm
	st.volatile.shared.u16 	[%r5], %rs9;
	ld.shared.u16 	%rs14, [%r5+32];
	// begin inline asm
	{ add.bf16 %rs12,%rs9,%rs14; }

	// end inline asm
	st.volatile.shared.u16 	[%r5], %rs12;
	ld.shared.u16 	%rs17, [%r5+16];
	// begin inline asm
	{ add.bf16 %rs15,%rs12,%rs17; }

	// end inline asm
	st.volatile.shared.u16 	[%r5], %rs15;
	ld.shared.u16 	%rs20, [%r5+8];
	// begin inline asm
	{ add.bf16 %rs18,%rs15,%rs20; }

	// end inline asm
	st.volatile.shared.u16 	[%r5], %rs18;
	ld.shared.u16 	%rs23, [%r5+4];
	// begin inline asm
	{ add.bf16 %rs21,%rs18,%rs23; }

	// end inline asm
	st.volatile.shared.u16 	[%r5], %rs21;
	ld.shared.u16 	%rs26, [%r5+2];
	// begin inline asm
	{ add.bf16 %rs24,%rs21,%rs26; }

	// end inline asm
	st.volatile.shared.u16 	[%r5], %rs24;
	setp.ne.s32 	%p52, %r1, 0;
	@%p52 bra 	$L__BB308_121;
	ld.param.u64 	%rd486, [contiguous_nansum2_bf16_param_0];
	cvt.u64.u32 	%rd480, %r2;
	mov.u32 	%r206, %ctaid.y;
	cvt.u64.u32 	%rd481, %r206;
	mad.lo.s64 	%rd482, %rd265, %rd481, %rd480;
	cvta.to.global.u64 	%rd483, %rd486;
	shl.b64 	%rd484, %rd482, 1;
	add.s64 	%rd485, %rd483, %rd484;
	ld.shared.u16 	%rs27, [nansumsdata_bf16];
	st.global.u16 	[%rd485], %rs27;
$L__BB308_121:
	ret;

}
	// .globl	contiguous_nansum22_bf16
.visible .entry contiguous_nansum22_bf16(
	.param .u64 .ptr .align 1 contiguous_nansum22_bf16_param_0,
	.param .u64 .ptr .align 1 contiguous_nansum22_bf16_param_1,
	.param .u64 contiguous_nansum22_bf16_param_2,
	.param .u64 contiguous_nansum22_bf16_param_3
)
{
	.reg .pred 	%p<8>;
	.reg .b16 	%rs<28>;
	.reg .b32 	%r<20>;
	.reg .b64 	%rd<27>;

	ld.param.u64 	%rd4, [contiguous_nansum22_bf16_param_0];
	ld.param.u64 	%rd7, [contiguous_nansum22_bf16_param_1];
	ld.param.u64 	%rd5, [contiguous_nansum22_bf16_param_2];
	ld.param.u64 	%rd6, [contiguous_nansum22_bf16_param_3];
	cvta.to.global.u64 	%rd1, %rd7;
	mov.u32 	%r1, %tid.x;
	mov.u32 	%r2, %ctaid.x;
	mov.u32 	%r19, %ntid.x;
	mul.lo.s32 	%r9, %r2, %r19;
	shl.b32 	%r10, %r9, 1;
	add.s32 	%r4, %r10, %r1;
	shl.b32 	%r11, %r1, 1;
	mov.u32 	%r12, nansumsdata_bf16;
	add.s32 	%r5, %r12, %r11;
	mov.b32 	%r8, 0;
	// begin inline asm
	cvt.rn.bf16.s32 %rs1, %r8;
	// end inline asm
	st.shared.u16 	[%r5], %rs1;
	add.s32 	%r13, %r4, %r19;
	cvt.u64.u32 	%rd2, %r13;
	setp.le.u64 	%p1, %rd5, %rd2;
	@%p1 bra 	$L__BB309_2;
	cvt.u64.u32 	%rd12, %r4;
	mov.u32 	%r15, %ctaid.y;
	cvt.u64.u32 	%rd13, %r15;
	mul.lo.s64 	%rd14, %rd5, %rd13;
	add.s64 	%rd15, %rd14, %rd12;
	shl.b64 	%rd16, %rd15, 1;
	add.s64 	%rd17, %rd1, %rd16;
	ld.global.u16 	%rs4, [%rd17];
	add.s64 	%rd18, %rd14, %rd2;
	shl.b64 	%rd19, %rd18, 1;
	add.s64 	%rd20, %rd1, %rd19;
	ld.global.u16 	%rs5, [%rd20];
	// begin inline asm
	{ add.bf16 %rs3,%rs4,%rs5; }

	// end inline asm
	st.shared.u16 	[%r5], %rs3;
	bra.uni 	$L__BB309_4;
$L__BB309_2:
	cvt.u64.u32 	%rd3, %r4;
	setp.le.u64 	%p2, %rd5, %rd3;
	@%p2 bra 	$L__BB309_4;
	mov.u32 	%r14, %ctaid.y;
	cvt.u64.u32 	%rd8, %r14;
	mad.lo.s64 	%rd9, %rd5, %rd8, %rd3;
	shl.b64 	%rd10, %rd9, 1;
	add.s64 	%rd11, %rd1, %rd10;
	ld.global.u16 	%rs2, [%rd11];
	st.shared.u16 	[%r5], %rs2;
$L__BB309_4:
	bar.sync 	0;
	setp.lt.u32 	%p3, %r19, 66;
	@%p3 bra 	$L__BB309_8;
$L__BB309_5:
	shr.u32 	%r7, %r19, 1;
	setp.ge.u32 	%p4, %r1, %r7;
	@%p4 bra 	$L__BB309_7;
	ld.shared.u16 	%rs7, [%r5];
	and.b32  	%r16, %r19, 2046;
	add.s32 	%r17, %r5, %r16;
	ld.shared.u16 	%rs8, [%r17];
	// begin inline asm
	{ add.bf16 %rs6,%rs7,%rs8; }

	// end inline asm
	st.shared.u16 	[%r5], %rs6;
$L__BB309_7:
	bar.sync 	0;
	setp.gt.u32 	%p5, %r19, 131;
	mov.u32 	%r19, %r7;
	@%p5 bra 	$L__BB309_5;
$L__BB309_8:
	setp.gt.u32 	%p6, %r1, 31;
	@%p6 bra 	$L__BB309_11;
	ld.shared.u16 	%rs10, [%r5];
	ld.shared.u16 	%rs11, [%r5+64];
	// begin inline asm
	{ add.bf16 %rs9,%rs10,%rs11; }

	// end inline asm
	st.volatile.shared.u16 	[%r5], %rs9;
	ld.shared.u16 	%rs14, [%r5+32];
	// begin inline asm
	{ add.bf16 %rs12,%rs9,%rs14; }

	// end inline asm
	st.volatile.shared.u16 	[%r5], %rs12;
	ld.shared.u16 	%rs17, [%r5+16];
	// begin inline asm
	{ add.bf16 %rs15,%rs12,%rs17; }

	// end inline asm
	st.volatile.shared.u16 	[%r5], %rs15;
	ld.shared.u16 	%rs20, [%r5+8];
	// begin inline asm
	{ add.bf16 %rs18,%rs15,%rs20; }

	// end inline asm
	st.volatile.shared.u16 	[%r5], %rs18;
	ld.shared.u16 	%rs23, [%r5+4];
	// begin inline asm
	{ add.bf16 %rs21,%rs18,%rs23; }

	// end inline asm
	st.volatile.shared.u16 	[%r5], %rs21;
	ld.shared.u16 	%rs26, [%r5+2];
	// begin inline asm
	{ add.bf16 %rs24,%rs21,%rs26; }

	// end inline asm
	st.volatile.shared.u16 	[%r5], %rs24;
	setp.ne.s32 	%p7, %r1, 0;
	@%p7 bra 	$L__BB309_11;
	cvt.u64.u32 	%rd21, %r2;
	mov.u32 	%r18, %ctaid.y;
	cvt.u64.u32 	%rd22, %r18;
	mad.lo.s64 	%rd23, %rd6, %rd22, %rd21;
	cvta.to.global.u64 	%rd24, %rd4;
	shl.b64 	%rd25, %rd23, 1;
	add.s64 	%rd26, %rd24, %rd25;
	ld.shared.u16 	%rs27, [nansumsdata_bf16];
	st.global.u16 	[%rd26], %rs27;
$L__BB309_11:
	ret;

}
	// .globl	contiguous_nansum3_bf16
.visible .entry contiguous_nansum3_bf16(
	.param .u64 .ptr .align 1 contiguous_nansum3_bf16_param_0,
	.param .u64 .ptr .align 1 contiguous_nansum3_bf16_param_1,
	.param .u64 .ptr .align 1 contiguous_nansum3_bf16_param_2,
	.param .u64 .ptr .align 1 contiguous_nansum3_bf16_param_3,
	.param .u64 contiguous_nansum3_bf16_param_4,
	.param .u64 contiguous_nansum3_bf16_param_5,
	.param .u64 contiguous_nansum3_bf16_param_6
)
{
	.reg .pred 	%p<38>;
	.reg .b16 	%rs<119>;
	.reg .b32 	%r<230>;
	.reg .b64 	%rd<308>;

	ld.param.u64 	%rd144, [contiguous_nansum3_bf16_param_0];
	ld.param.u64 	%rd145, [contiguous_nansum3_bf16_param_1];
	ld.param.u64 	%rd148, [contiguous_nansum3_bf16_param_2];
	ld.param.u64 	%rd149, [contiguous_nansum3_bf16_param_3];
	ld.param.u64 	%rd146, [contiguous_nansum3_bf16_param_4];
	ld.param.u64 	%rd147, [contiguous_nansum3_bf16_param_5];
	ld.param.u64 	%rd150, [contiguous_nansum3_bf16_param_6];
	cvta.to.global.u64 	%rd1, %rd149;
	cvta.to.global.u64 	%rd2, %rd148;
	mov.u32 	%r1, %tid.y;
	mov.u32 	%r2, %ntid.x;
	mov.u32 	%r3, %tid.x;
	mad.lo.s32 	%r73, %r1, %r2, %r3;
	mov.u32 	%r74, %ctaid.x;
	mad.lo.s32 	%r75, %r74, %r2, %r3;
	mov.u32 	%r4, %ctaid.y;
	mov.u32 	%r5, %ntid.y;
	mad.lo.s32 	%r76, %r4, %r5, %r1;
	shl.b32 	%r77, %r73, 1;
	mov.u32 	%r78, nansumsdata_bf16;
	add.s32 	%r7, %r78, %r77;
	mov.b32 	%r72, 0;
	// begin inline asm
	cvt.rn.bf16.s32 %rs17, %r72;
	// end inline asm
	st.shared.u16 	[%r7], %rs17;
	cvt.u64.u32 	%rd3, %r75;
	setp.le.u64 	%p1, %rd147, %rd3;
	cvt.u64.u32 	%rd152, %r76;
	setp.le.u64 	%p2, %rd150, %rd152;
	or.pred  	%p3, %p1, %p2;
	@%p3 bra 	$L__BB310_77;
	cvt.u32.u64 	%r79, %rd3;
	cvt.u32.u64 	%r80, %rd147;
	mad.lo.s32 	%r218, %r76, %r80, %r79;
	cvt.u32.u64 	%r9, %rd146;
	add.s32 	%r217, %r9, -1;
	setp.lt.s32 	%p4, %r217, 0;
	mov.b64 	%rd307, 0;
	@%p4 bra 	$L__BB310_59;
	setp.lt.u32 	%p5, %r217, 7;
	mov.b64 	%rd307, 0;
	@%p5 bra 	$L__BB310_30;
	add.s32 	%r213, %r9, -4;
	and.b32  	%r81, %r9, -8;
	neg.s32 	%r212, %r81;
	mov.b64 	%rd307, 0;
$L__BB310_4:
	.pragma "nounroll";
	add.s32 	%r16, %r213, 3;
	cvt.u64.u32 	%rd5, %r218;
	mul.wide.u32 	%rd157, %r16, 8;
	add.s64 	%rd158, %rd2, %rd157;
	ld.global.u64 	%rd6, [%rd158];
	and.b64  	%rd159, %rd6, -4294967296;
	setp.ne.s64 	%p6, %rd159, 0;
	@%p6 bra 	$L__BB310_6;
	cvt.u32.u64 	%r82, %rd6;
	cvt.u32.u64 	%r83, %rd5;
	div.u32 	%r84, %r83, %r82;
	mul.lo.s32 	%r85, %r84, %r82;
	sub.s32 	%r86, %r83, %r85;
	cvt.u64.u32 	%rd272, %r84;
	cvt.u64.u32 	%rd273, %r86;
	bra.uni 	$L__BB310_7;
$L__BB310_6:
	div.s64 	%rd272, %rd5, %rd6;
	mul.lo.s64 	%rd160, %rd272, %rd6;
	sub.s64 	%rd273, %rd5, %rd160;
$L__BB310_7:
	mul.wide.u32 	%rd161, %r16, 8;
	add.s64 	%rd162, %rd1, %rd161;
	ld.global.u64 	%rd163, [%rd162];
	mad.lo.s64 	%rd13, %rd163, %rd273, %rd307;
	add.s32 	%r17, %r213, 2;
	and.b64  	%rd14, %rd272, 4294967295;
	mul.wide.u32 	%rd164, %r17, 8;
	add.s64 	%rd165, %rd2, %rd164;
	ld.global.u64 	%rd15, [%rd165];
	and.b64  	%rd166, %rd15, -4294967296;
	setp.ne.s64 	%p7, %rd166, 0;
	@%p7 bra 	$L__BB310_9;
	cvt.u32.u64 	%r87, %rd15;
	cvt.u32.u64 	%r88, %rd14;
	div.u32 	%r89, %r88, %r87;
	mul.lo.s32 	%r90, %r89, %r87;
	sub.s32 	%r91, %r88, %r90;
	cvt.u64.u32 	%rd274, %r89;
	cvt.u64.u32 	%rd275, %r91;
	bra.uni 	$L__BB310_10;
$L__BB310_9:
	div.s64 	%rd274, %rd14, %rd15;
	mul.lo.s64 	%rd167, %rd274, %rd15;
	sub.s64 	%rd275, %rd14, %rd167;
$L__BB310_10:
	mul.wide.u32 	%rd168, %r17, 8;
	add.s64 	%rd169, %rd1, %rd168;
	ld.global.u64 	%rd170, [%rd169];
	mad.lo.s64 	%rd22, %rd170, %rd275, %rd13;
	add.s32 	%r18, %r213, 1;
	and.b64  	%rd23, %rd274, 4294967295;
	mul.wide.u32 	%rd171, %r18, 8;
	add.s64 	%rd172, %rd2, %rd171;
	ld.global.u64 	%rd24, [%rd172];
	and.b64  	%rd173, %rd24, -4294967296;
	setp.ne.s64 	%p8, %rd173, 0;
	@%p8 bra 	$L__BB310_12;
	cvt.u32.u64 	%r92, %rd24;
	cvt.u32.u64 	%r93, %rd23;
	div.u32 	%r94, %r93, %r92;
	mul.lo.s32 	%r95, %r94, %r92;
	sub.s32 	%r96, %r93, %r95;
	cvt.u64.u32 	%rd276, %r94;
	cvt.u64.u32 	%rd277, %r96;
	bra.uni 	$L__BB310_13;
$L__BB310_12:
	div.s64 	%rd276, %rd23, %rd24;
	mul.lo.s64 	%rd174, %rd276, %rd24;
	sub.s64 	%rd277, %rd23, %rd174;
$L__BB310_13:
	mul.wide.u32 	%rd175, %r18, 8;
	add.s64 	%rd176, %rd1, %rd175;
	ld.global.u64 	%rd177, [%rd176];
	mad.lo.s64 	%rd31, %rd177, %rd277, %rd22;
	and.b64  	%rd32, %rd276, 4294967295;
	mul.wide.u32 	%rd178, %r213, 8;
	add.s64 	%rd179, %rd2, %rd178;
	ld.global.u64 	%rd33, [%rd179];
	and.b64  	%rd180, %rd33, -4294967296;
	setp.ne.s64 	%p9, %rd180, 0;
	@%p9 bra 	$L__BB310_15;
	cvt.u32.u64 	%r97, %rd33;
	cvt.u32.u64 	%r98, %rd32;
	div.u32 	%r99, %r98, %r97;
	mul.lo.s32 	%r100, %r99, %r97;
	sub.s32 	%r101, %r98, %r100;
	cvt.u64.u32 	%rd278, %r99;
	cvt.u64.u32 	%rd279, %r101;
	bra.uni 	$L__BB310_16;
$L__BB310_15:
	div.s64 	%rd278, %rd32, %rd33;
	mul.lo.s64 	%rd181, %rd278, %rd33;
	sub.s64 	%rd279, %rd32, %rd181;
$L__BB310_16:
	mul.wide.u32 	%rd182, %r213, 8;
	add.s64 	%rd183, %rd1, %rd182;
	ld.global.u64 	%rd184, [%rd183];
	mad.lo.s64 	%rd40, %rd184, %rd279, %rd31;
	add.s32 	%r19, %r213, -1;
	and.b64  	%rd41, %rd278, 4294967295;
	mul.wide.u32 	%rd185, %r19, 8;
	add.s64 	%rd186, %rd2, %rd185;
	ld.global.u64 	%rd42, [%rd186];
	and.b64  	%rd187, %rd42, -4294967296;
	setp.ne.s64 	%p10, %rd187, 0;
	@%p10 bra 	$L__BB310_18;
	cvt.u32.u64 	%r102, %rd42;
	cvt.u32.u64 	%r103, %rd41;
	div.u32 	%r104, %r103, %r102;
	mul.lo.s32 	%r105, %r104, %r102;
	sub.s32 	%r106, %r103, %r105;
	cvt.u64.u32 	%rd280, %r104;
	cvt.u64.u32 	%rd281, %r106;
	bra.uni 	$L__BB310_19;
$L__BB310_18:
	div.s64 	%rd280, %rd41, %rd42;
	mul.lo.s64 	%rd188, %rd280, %rd42;
	sub.s64 	%rd281, %rd41, %rd188;
$L__BB310_19:
	mul.wide.u32 	%rd189, %r19, 8;
	add.s64 	%rd190, %rd1, %rd189;
	ld.global.u64 	%rd191, [%rd190];
	mad.lo.s64 	%rd49, %rd191, %rd281, %rd40;
	add.s32 	%r20, %r213, -2;
	and.b64  	%rd50, %rd280, 4294967295;
	mul.wide.u32 	%rd192, %r20, 8;
	add.s64 	%rd193, %rd2, %rd192;
	ld.global.u64 	%rd51, [%rd193];
	and.b64  	%rd194, %rd51, -4294967296;
	setp.ne.s64 	%p11, %rd194, 0;
	@%p11 bra 	$L__BB310_21;
	cvt.u32.u64 	%r107, %rd51;
	cvt.u32.u64 	%r108, %rd50;
	div.u32 	%r109, %r108, %r107;
	mul.lo.s32 	%r110, %r109, %r107;
	sub.s32 	%r111, %r108, %r110;
	cvt.u64.u32 	%rd282, %r109;
	cvt.u64.u32 	%rd283, %r111;
	bra.uni 	$L__BB310_22;
$L__BB310_21:
	div.s64 	%rd282, %rd50, %rd51;
	mul.lo.s64 	%rd195, %rd282, %rd51;
	sub.s64 	%rd283, %rd50, %rd195;
$L__BB310_22:
	mul.wide.u32 	%rd196, %r20, 8;
	add.s64 	%rd197, %rd1, %rd196;
	ld.global.u64 	%rd198, [%rd197];
	mad.lo.s64 	%rd58, %rd198, %rd283, %rd49;
	add.s32 	%r21, %r213, -3;
	and.b64  	%rd59, %rd282, 4294967295;
	mul.wide.u32 	%rd199, %r21, 8;
	add.s64 	%rd200, %rd2, %rd199;
	ld.global.u64 	%rd60, [%rd200];
	and.b64  	%rd201, %rd60, -4294967296;
	setp.ne.s64 	%p12, %rd201, 0;
	@%p12 bra 	$L__BB310_24;
	cvt.u32.u64 	%r112, %rd60;
	cvt.u32.u64 	%r113, %rd59;
	div.u32 	%r114, %r113, %r112;
	mul.lo.s32 	%r115, %r114, %r112;
	sub.s32 	%r116, %r113, %r115;
	cvt.u64.u32 	%rd284, %r114;
	cvt.u64.u32 	%rd285, %r116;
	bra.uni 	$L__BB310_25;
$L__BB310_24:
	div.s64 	%rd284, %rd59, %rd60;
	mul.lo.s64 	%rd202, %rd284, %rd60;
	sub.s64 	%rd285, %rd59, %rd202;
$L__BB310_25:
	mul.wide.u32 	%rd203, %r21, 8;
	add.s64 	%rd204, %rd1, %rd203;
	ld.global.u64 	%rd205, [%rd204];
	mad.lo.s64 	%rd67, %rd205, %rd285, %rd58;
	and.b64  	%rd68, %rd284, 4294967295;
	add.s32 	%r117, %r213, -4;
	mul.wide.u32 	%rd206, %r117, 8;
	add.s64 	%rd207, %rd2, %rd206;
	ld.global.u64 	%rd69, [%rd207];
	and.b64  	%rd208, %rd69, -4294967296;
	setp.ne.s64 	%p13, %rd208, 0;
	@%p13 bra 	$L__BB310_27;
	cvt.u32.u64 	%r118, %rd69;
	cvt.u32.u64 	%r119, %rd68;
	div.u32 	%r120, %r119, %r118;
	mul.lo.s32 	%r121, %r120, %r118;
	sub.s32 	%r122, %r119, %r121;
	cvt.u64.u32 	%rd286, %r120;
	cvt.u64.u32 	%rd287, %r122;
	bra.uni 	$L__BB310_28;
$L__BB310_27:
	div.s64 	%rd286, %rd68, %rd69;
	mul.lo.s64 	%rd209, %rd286, %rd69;
	sub.s64 	%rd287, %rd68, %rd209;
$L__BB310_28:
	mul.wide.u32 	%rd210, %r117, 8;
	add.s64 	%rd211, %rd1, %rd210;
	ld.global.u64 	%rd212, [%rd211];
	mad.lo.s64 	%rd307, %rd212, %rd287, %rd67;
	cvt.u32.u64 	%r218, %rd286;
	add.s32 	%r213, %r213, -8;
	add.s32 	%r212, %r212, 8;
	setp.ne.s32 	%p14, %r212, 0;
	@%p14 bra 	$L__BB310_4;
	add.s32 	%r217, %r213, 3;
$L__BB310_30:
	and.b32  	%r28, %r9, 7;
	setp.eq.s32 	%p15, %r28, 0;
	@%p15 bra 	$L__BB310_59;
	and.b32  	%r29, %r9, 3;
	setp.lt.u32 	%p16, %r28, 4;
	@%p16 bra 	$L__BB310_45;
	cvt.u64.u32 	%rd79, %r218;
	mul.wide.u32 	%rd214, %r217, 8;
	add.s64 	%rd215, %rd2, %rd214;
	ld.global.u64 	%rd80, [%rd215];
	and.b64  	%rd216, %rd80, -4294967296;
	setp.ne.s64 	%p17, %rd216, 0;
	@%p17 bra 	$L__BB310_34;
	cvt.u32.u64 	%r124, %rd80;
	cvt.u32.u64 	%r125, %rd79;
	div.u32 	%r126, %r125, %r124;
	mul.lo.s32 	%r127, %r126, %r124;
	sub.s32 	%r128, %r125, %r127;
	cvt.u64.u32 	%rd290, %r126;
	cvt.u64.u32 	%rd291, %r128;
	bra.uni 	$L__BB310_35;
$L__BB310_34:
	div.s64 	%rd290, %rd79, %rd80;
	mul.lo.s64 	%rd217, %rd290, %rd80;
	sub.s64 	%rd291, %rd79, %rd217;
$L__BB310_35:
	mul.wide.u32 	%rd218, %r217, 8;
	add.s64 	%rd219, %rd1, %rd218;
	ld.global.u64 	%rd220, [%rd219];
	mad.lo.s64 	%rd87, %rd220, %rd291, %rd307;
	add.s32 	%r30, %r217, -1;
	and.b64  	%rd88, %rd290, 4294967295;
	mul.wide.u32 	%rd221, %r30, 8;
	add.s64 	%rd222, %rd2, %rd221;
	ld.global.u64 	%rd89, [%rd222];
	and.b64  	%rd223, %rd89, -4294967296;
	setp.ne.s64 	%p18, %rd223, 0;
	@%p18 bra 	$L__BB310_37;
	cvt.u32.u64 	%r129, %rd89;
	cvt.u32.u64 	%r130, %rd88;
	div.u32 	%r131, %r130, %r129;
	mul.lo.s32 	%r132, %r131, %r129;
	sub.s32 	%r133, %r130, %r132;
	cvt.u64.u32 	%rd292, %r131;
	cvt.u64.u32 	%rd293, %r133;
	bra.uni 	$L__BB310_38;
$L__BB310_37:
	div.s64 	%rd292, %rd88, %rd89;
	mul.lo.s64 	%rd224, %rd292, %rd89;
	sub.s64 	%rd293, %rd88, %rd224;
$L__BB310_38:
	mul.wide.u32 	%rd225, %r30, 8;
	add.s64 	%rd226, %rd1, %rd225;
	ld.global.u64 	%rd227, [%rd226];
	mad.lo.s64 	%rd96, %rd227, %rd293, %rd87;
	add.s32 	%r31, %r217, -2;
	and.b64  	%rd97, %rd292, 4294967295;
	mul.wide.u32 	%rd228, %r31, 8;
	add.s64 	%rd229, %rd2, %rd228;
	ld.global.u64 	%rd98, [%rd229];
	and.b64  	%rd230, %rd98, -4294967296;
	setp.ne.s64 	%p19, %rd230, 0;
	@%p19 bra 	$L__BB310_40;
	cvt.u32.u64 	%r134, %rd98;
	cvt.u32.u64 	%r135, %rd97;
	div.u32 	%r136, %r135, %r134;
	mul.lo.s32 	%r137, %r136, %r134;
	sub.s32 	%r138, %r135, %r137;
	cvt.u64.u32 	%rd294, %r136;
	cvt.u64.u32 	%rd295, %r138;
	bra.uni 	$L__BB310_41;
$L__BB310_40:
	div.s64 	%rd294, %rd97, %rd98;
	mul.lo.s64 	%rd231, %rd294, %rd98;
	sub.s64 	%rd295, %rd97, %rd231;
$L__BB310_41:
	mul.wide.u32 	%rd232, %r31, 8;
	add.s64 	%rd233, %rd1, %rd232;
	ld.global.u64 	%rd234, [%rd233];
	mad.lo.s64 	%rd105, %rd234, %rd295, %rd96;
	add.s32 	%r32, %r217, -3;
	and.b64  	%rd106, %rd294, 4294967295;
	mul.wide.u32 	%rd235, %r32, 8;
	add.s64 	%rd236, %rd2, %rd235;
	ld.global.u64 	%rd107, [%rd236];
	and.b64  	%rd237, %rd107, -4294967296;
	setp.ne.s64 	%p20, %rd237, 0;
	@%p20 bra 	$L__BB310_43;
	cvt.u32.u64 	%r139, %rd107;
	cvt.u32.u64 	%r140, %rd106;
	div.u32 	%r141, %r140, %r139;
	mul.lo.s32 	%r142, %r141, %r139;
	sub.s32 	%r143, %r140, %r142;
	cvt.u64.u32 	%rd296, %r141;
	cvt.u64.u32 	%rd297, %r143;
	bra.uni 	$L__BB310_44;
$L__BB310_43:
	div.s64 	%rd296, %rd106, %rd107;
	mul.lo.s64 	%rd238, %rd296, %rd107;
	sub.s64 	%rd297, %rd106, %rd238;
$L__BB310_44:
	mul.wide.u32 	%rd239, %r32, 8;
	add.s64 	%rd240, %rd1, %rd239;
	ld.global.u64 	%rd241, [%rd240];
	mad.lo.s64 	%rd307, %rd241, %rd297, %rd105;
	cvt.u32.u64 	%r218, %rd296;
	add.s32 	%r217, %r217, -4;
$L__BB310_45:
	setp.eq.s32 	%p21, %r29, 0;
	@%p21 bra 	$L__BB310_59;
	setp.eq.s32 	%p22, %r29, 1;
	@%p22 bra 	$L__BB310_54;
	cvt.u64.u32 	%rd117, %r218;
	mul.wide.u32 	%rd243, %r217, 8;
	add.s64 	%rd244, %rd2, %rd243;
	ld.global.u64 	%rd118, [%rd244];
	and.b64  	%rd245, %rd118, -4294967296;
	setp.ne.s64 	%p23, %rd245, 0;
	@%p23 bra 	$L__BB310_49;
	cvt.u32.u64 	%r144, %rd118;
	cvt.u32.u64 	%r145, %rd117;
	div.u32 	%r146, %r145, %r144;
	mul.lo.s32 	%r147, %r146, %r144;
	sub.s32 	%r148, %r145, %r147;
	cvt.u64.u32 	%rd300, %r146;
	cvt.u64.u32 	%rd301, %r148;
	bra.uni 	$L__BB310_50;
$L__BB310_49:
	div.s64 	%rd300, %rd117, %rd118;
	mul.lo.s64 	%rd246, %rd300, %rd118;
	sub.s64 	%rd301, %rd117, %rd246;
$L__BB310_50:
	add.s64 	%rd248, %rd1, %rd243;
	ld.global.u64 	%rd249, [%rd248];
	mad.lo.s64 	%rd125, %rd249, %rd301, %rd307;
	add.s32 	%r37, %r217, -1;
	and.b64  	%rd126, %rd300, 4294967295;
	mul.wide.u32 	%rd250, %r37, 8;
	add.s64 	%rd251, %rd2, %rd250;
	ld.global.u64 	%rd127, [%rd251];
	and.b64  	%rd252, %rd127, -4294967296;
	setp.ne.s64 	%p24, %rd252, 0;
	@%p24 bra 	$L__BB310_52;
	cvt.u32.u64 	%r149, %rd127;
	cvt.u32.u64 	%r150, %rd126;
	div.u32 	%r151, %r150, %r149;
	mul.lo.s32 	%r152, %r151, %r149;
	sub.s32 	%r153, %r150, %r152;
	cvt.u64.u32 	%rd302, %r151;
	cvt.u64.u32 	%rd303, %r153;
	bra.uni 	$L__BB310_53;
$L__BB310_52:
	div.s64 	%rd302, %rd126, %rd127;
	mul.lo.s64 	%rd253, %rd302, %rd127;
	sub.s64 	%rd303, %rd126, %rd253;
$L__BB310_53:
	add.s64 	%rd255, %rd1, %rd250;
	ld.global.u64 	%rd256, [%rd255];
	mad.lo.s64 	%rd307, %rd256, %rd303, %rd125;
	cvt.u32.u64 	%r218, %rd302;
	add.s32 	%r217, %r217, -2;
$L__BB310_54:
	and.b32  	%r154, %r9, 1;
	setp.eq.b32 	%p25, %r154, 1;
	not.pred 	%p26, %p25;
	@%p26 bra 	$L__BB310_59;
	cvt.u64.u32 	%rd137, %r218;
	mul.wide.u32 	%rd257, %r217, 8;
	add.s64 	%rd258, %rd2, %rd257;
	ld.global.u64 	%rd138, [%rd258];
	and.b64  	%rd259, %rd138, -4294967296;
	setp.ne.s64 	%p27, %rd259, 0;
	@%p27 bra 	$L__BB310_57;
	cvt.u32.u64 	%r155, %rd138;
	cvt.u32.u64 	%r156, %rd137;
	rem.u32 	%r157, %r156, %r155;
	cvt.u64.u32 	%rd306, %r157;
	bra.uni 	$L__BB310_58;
$L__BB310_57:
	rem.s64 	%rd306, %rd137, %rd138;
$L__BB310_58:
	add.s64 	%rd261, %rd1, %rd257;
	ld.global.u64 	%rd262, [%rd261];
	mad.lo.s64 	%rd307, %rd262, %rd306, %rd307;
$L__BB310_59:
	cvta.to.global.u64 	%rd263, %rd145;
	shl.b64 	%rd264, %rd307, 1;
	add.s64 	%rd265, %rd263, %rd264;
	ld.global.u16 	%rs18, [%rd265];
	st.shared.u16 	[%r7], %rs18;
	bar.sync 	0;
	setp.ne.s32 	%p28, %r1, 0;
	@%p28 bra 	$L__BB310_77;
	setp.gt.u32 	%p29, %r5, 1;
	@%p29 bra 	$L__BB310_62;
	shl.b32 	%r158, %r3, 1;
	mov.u32 	%r159, nansumsdata_bf16;
	add.s32 	%r160, %r159, %r158;
	ld.shared.u16 	%rs117, [%r160];
	bra.uni 	$L__BB310_76;
$L__BB310_62:
	shl.b32 	%r162, %r3, 1;
	mov.u32 	%r163, nansumsdata_bf16;
	add.s32 	%r42, %r163, %r162;
	ld.shared.u16 	%rs117, [%r42];
	add.s32 	%r43, %r5, -1;
	add.s32 	%r164, %r5, -2;
	and.b32  	%r44, %r43, 15;
	setp.lt.u32 	%p30, %r164, 15;
	mov.b32 	%r226, 1;
	@%p30 bra 	$L__BB310_66;
	and.b32  	%r167, %r43, -16;
	neg.s32 	%r223, %r167;
	shl.b32 	%r46, %r2, 1;
	add.s32 	%r169, %r162, %r46;
	add.s32 	%r221, %r163, %r169;
	shl.b32 	%r48, %r2, 5;
	mov.b32 	%r224, 1;
	mov.b32 	%r222, 0;
$L__BB310_64:
	.pragma "nounroll";
	mul.lo.s32 	%r171, %r224, %r2;
	shl.b32 	%r172, %r171, 1;
	add.s32 	%r173, %r42, %r172;
	ld.shared.u16 	%rs22, [%r221];
	// begin inline asm
	{ add.bf16 %rs20,%rs117,%rs22; }

	// end inline asm
	add.s32 	%r174, %r173, %r46;
	ld.shared.u16 	%rs25, [%r174];
	// begin inline asm
	{ add.bf16 %rs23,%rs20,%rs25; }

	// end inline asm
	add.s32 	%r175, %r174, %r46;
	ld.shared.u16 	%rs28, [%r175];
	// begin inline asm
	{ add.bf16 %rs26,%rs23,%rs28; }

	// end inline asm
	add.s32 	%r176, %r175, %r46;
	ld.shared.u16 	%rs31, [%r176];
	// begin inline asm
	{ add.bf16 %rs29,%rs26,%rs31; }

	// end inline asm
	add.s32 	%r177, %r176, %r46;
	ld.shared.u16 	%rs34, [%r177];
	// begin inline asm
	{ add.bf16 %rs32,%rs29,%rs34; }

	// end inline asm
	add.s32 	%r178, %r177, %r46;
	ld.shared.u16 	%rs37, [%r178];
	// begin inline asm
	{ add.bf16 %rs35,%rs32,%rs37; }

	// end inline asm
	add.s32 	%r179, %r178, %r46;
	ld.shared.u16 	%rs40, [%r179];
	// begin inline asm
	{ add.bf16 %rs38,%rs35,%rs40; }

	// end inline asm
	add.s32 	%r180, %r179, %r46;
	ld.shared.u16 	%rs43, [%r180];
	// begin inline asm
	{ add.bf16 %rs41,%rs38,%rs43; }

	// end inline asm
	add.s32 	%r181, %r180, %r46;
	ld.shared.u16 	%rs46, [%r181];
	// begin inline asm
	{ add.bf16 %rs44,%rs41,%rs46; }

	// end inline asm
	add.s32 	%r182, %r181, %r46;
	ld.shared.u16 	%rs49, [%r182];
	// begin inline asm
	{ add.bf16 %rs47,%rs44,%rs49; }

	// end inline asm
	add.s32 	%r183, %r182, %r46;
	ld.shared.u16 	%rs52, [%r183];
	// begin inline asm
	{ add.bf16 %rs50,%rs47,%rs52; }

	// end inline asm
	add.s32 	%r184, %r183, %r46;
	ld.shared.u16 	%rs55, [%r184];
	// begin inline asm
	{ add.bf16 %rs53,%rs50,%rs55; }

	// end inline asm
	add.s32 	%r185, %r184, %r46;
	ld.shared.u16 	%rs58, [%r185];
	// begin inline asm
	{ add.bf16 %rs56,%rs53,%rs58; }

	// end inline asm
	add.s32 	%r186, %r185, %r46;
	ld.shared.u16 	%rs61, [%r186];
	// begin inline asm
	{ add.bf16 %rs59,%rs56,%rs61; }

	// end inline asm
	add.s32 	%r187, %r186, %r46;
	ld.shared.u16 	%rs64, [%r187];
	// begin inline asm
	{ add.bf16 %rs62,%rs59,%rs64; }

	// end inline asm
	add.s32 	%r188, %r187, %r46;
	ld.shared.u16 	%rs67, [%r188];
	// begin inline asm
	{ add.bf16 %rs117,%rs62,%rs67; }

	// end inline asm
	add.s32 	%r224, %r224, 16;
	add.s32 	%r223, %r223, 16;
	add.s32 	%r222, %r222, 16;
	add.s32 	%r221, %r221, %r48;
	setp.ne.s32 	%p31, %r223, 0;
	@%p31 bra 	$L__BB310_64;
	add.s32 	%r226, %r222, 1;
$L__BB310_66:
	setp.eq.s32 	%p32, %r44, 0;
	@%p32 bra 	$L__BB310_75;
	and.b32  	%r59, %r43, 7;
	setp.lt.u32 	%p33, %r44, 8;
	@%p33 bra 	$L__BB310_69;
	mul.lo.s32 	%r189, %r226, %r2;
	shl.b32 	%r190, %r189, 1;
	add.s32 	%r191, %r42, %r190;
	ld.shared.u16 	%rs71, [%r191];
	// begin inline asm
	{ add.bf16 %rs69,%rs117,%rs71; }

	// end inline asm
	shl.b32 	%r192, %r2, 1;
	add.s32 	%r193, %r191, %r192;
	ld.shared.u16 	%rs74, [%r193];
	// begin inline asm
	{ add.bf16 %rs72,%rs69,%rs74; }

	// end inline asm
	add.s32 	%r194, %r193, %r192;
	ld.shared.u16 	%rs77, [%r194];
	// begin inline asm
	{ add.bf16 %rs75,%rs72,%rs77; }

	// end inline asm
	add.s32 	%r195, %r194, %r192;
	ld.shared.u16 	%rs80, [%r195];
	// begin inline asm
	{ add.bf16 %rs78,%rs75,%rs80; }

	// end inline asm
	add.s32 	%r196, %r195, %r192;
	ld.shared.u16 	%rs83, [%r196];
	// begin inline asm
	{ add.bf16 %rs81,%rs78,%rs83; }

	// end inline asm
	add.s32 	%r197, %r196, %r192;
	ld.shared.u16 	%rs86, [%r197];
	// begin inline asm
	{ add.bf16 %rs84,%rs81,%rs86; }

	// end inline asm
	add.s32 	%r198, %r197, %r192;
	ld.shared.u16 	%rs89, [%r198];
	// begin inline asm
	{ add.bf16 %rs87,%rs84,%rs89; }

	// end inline asm
	add.s32 	%r199, %r198, %r192;
	ld.shared.u16 	%rs92, [%r199];
	// begin inline asm
	{ add.bf16 %rs117,%rs87,%rs92; }

	// end inline asm
	add.s32 	%r226, %r226, 8;
$L__BB310_69:
	setp.eq.s32 	%p34, %r59, 0;
	@%p34 bra 	$L__BB310_75;
	and.b32  	%r62, %r43, 3;
	setp.lt.u32 	%p35, %r59, 4;
	@%p35 bra 	$L__BB310_72;
	mul.lo.s32 	%r200, %r226, %r2;
	shl.b32 	%r201, %r200, 1;
	add.s32 	%r202, %r42, %r201;
	ld.shared.u16 	%rs96, [%r202];
	// begin inline asm
	{ add.bf16 %rs94,%rs117,%rs96; }

	// end inline asm
	shl.b32 	%r203, %r2, 1;
	add.s32 	%r204, %r202, %r203;
	ld.shared.u16 	%rs99, [%r204];
	// begin inline asm
	{ add.bf16 %rs97,%rs94,%rs99; }

	// end inline asm
	add.s32 	%r205, %r204, %r203;
	ld.shared.u16 	%rs102, [%r205];
	// begin inline asm
	{ add.bf16 %rs100,%rs97,%rs102; }

	// end inline asm
	add.s32 	%r206, %r205, %r203;
	ld.shared.u16 	%rs105, [%r206];
	// begin inline asm
	{ add.bf16 %rs117,%rs100,%rs105; }

	// end inline asm
	add.s32 	%r226, %r226, 4;
$L__BB310_72:
	setp.eq.s32 	%p36, %r62, 0;
	@%p36 bra 	$L__BB310_75;
	mul.lo.s32 	%r207, %r2, %r226;
	shl.b32 	%r208, %r207, 1;
	add.s32 	%r210, %r208, %r162;
	add.s32 	%r229, %r163, %r210;
	shl.b32 	%r66, %r2, 1;
	neg.s32 	%r228, %r62;
$L__BB310_74:
	.pragma "nounroll";
	ld.shared.u16 	%rs108, [%r229];
	// begin inline asm
	{ add.bf16 %rs117,%rs117,%rs108; }

	// end inline asm
	add.s32 	%r229, %r229, %r66;
	add.s32 	%r228, %r228, 1;
	setp.ne.s32 	%p37, %r228, 0;
	@%p37 bra 	$L__BB310_74;
$L__BB310_75:
	st.shared.u16 	[%r42], %rs117;
$L__BB310_76:
	cvt.u64.u32 	%rd266, %r4;
	mad.lo.s64 	%rd267, %rd147, %rd266, %rd3;
	cvta.to.global.u64 	%rd268, %rd144;
	shl.b64 	%rd269, %rd267, 1;
	add.s64 	%rd270, %rd268, %rd269;
	st.global.u16 	[%rd270], %rs117;
$L__BB310_77:
	ret;

}
	// .globl	contiguous_nansum33_bf16
.visible .entry contiguous_nansum33_bf16(
	.param .u64 .ptr .align 1 contiguous_nansum33_bf16_param_0,
	.param .u64 .ptr .align 1 contiguous_nansum33_bf16_param_1,
	.param .u64 contiguous_nansum33_bf16_param_2,
	.param .u64 contiguous_nansum33_bf16_param_3,
	.param .u64 contiguous_nansum33_bf16_param_4
)
{
	.reg .pred 	%p<14>;
	.reg .b16 	%rs<119>;
	.reg .b32 	%r<111>;
	.reg .b64 	%rd<16>;

	ld.param.u64 	%rd2, [contiguous_nansum33_bf16_param_0];
	ld.param.u64 	%rd3, [contiguous_nansum33_bf16_param_1];
	ld.param.u64 	%rd4, [contiguous_nansum33_bf16_param_3];
	ld.param.u64 	%rd5, [contiguous_nansum33_bf16_param_4];
	mov.u32 	%r1, %tid.y;
	mov.u32 	%r2, %ntid.x;
	mov.u32 	%r3, %tid.x;
	mad.lo.s32 	%r39, %r1, %r2, %r3;
	mov.u32 	%r40, %ctaid.x;
	mad.lo.s32 	%r41, %r40, %r2, %r3;
	mov.u32 	%r4, %ctaid.y;
	mov.u32 	%r5, %ntid.y;
	mad.lo.s32 	%r42, %r4, %r5, %r1;
	shl.b32 	%r43, %r39, 1;
	mov.u32 	%r44, nansumsdata_bf16;
	add.s32 	%r7, %r44, %r43;
	mov.b32 	%r38, 0;
	// begin inline asm
	cvt.rn.bf16.s32 %rs17, %r38;
	// end inline asm
	st.shared.u16 	[%r7], %rs17;
	cvt.u64.u32 	%rd1, %r41;
	setp.le.u64 	%p1, %rd4, %rd1;
	cvt.u64.u32 	%rd7, %r42;
	setp.le.u64 	%p2, %rd5, %rd7;
	or.pred  	%p3, %p1, %p2;
	@%p3 bra 	$L__BB311_19;
	cvt.u32.u64 	%r45, %rd1;
	cvta.to.global.u64 	%rd8, %rd3;
	cvt.u32.u64 	%r46, %rd4;
	mad.lo.s32 	%r47, %r42, %r46, %r45;
	mul.wide.u32 	%rd9, %r47, 2;
	add.s64 	%rd10, %rd8, %rd9;
	ld.global.u16 	%rs18, [%rd10];
	st.shared.u16 	[%r7], %rs18;
	bar.sync 	0;
	setp.ne.s32 	%p4, %r1, 0;
	@%p4 bra 	$L__BB311_19;
	setp.gt.u32 	%p5, %r5, 1;
	@%p5 bra 	$L__BB311_4;
	shl.b32 	%r48, %r3, 1;
	add.s32 	%r50, %r44, %r48;
	ld.shared.u16 	%rs117, [%r50];
	bra.uni 	$L__BB311_18;
$L__BB311_4:
	shl.b32 	%r52, %r3, 1;
	add.s32 	%r8, %r44, %r52;
	ld.shared.u16 	%rs117, [%r8];
	add.s32 	%r9, %r5, -1;
	add.s32 	%r54, %r5, -2;
	and.b32  	%r10, %r9, 15;
	setp.lt.u32 	%p6, %r54, 15;
	mov.b32 	%r107, 1;
	@%p6 bra 	$L__BB311_8;
	and.b32  	%r57, %r9, -16;
	neg.s32 	%r104, %r57;
	shl.b32 	%r12, %r2, 1;
	add.s32 	%r59, %r52, %r12;
	add.s32 	%r102, %r44, %r59;
	shl.b32 	%r14, %r2, 5;
	mov.b32 	%r105, 1;
	mov.b32 	%r103, 0;
$L__BB311_6:
	.pragma "nounroll";
	mul.lo.s32 	%r61, %r105, %r2;
	shl.b32 	%r62, %r61, 1;
	add.s32 	%r63, %r8, %r62;
	ld.shared.u16 	%rs22, [%r102];
	// begin inline asm
	{ add.bf16 %rs20,%rs117,%rs22; }

	// end inline asm
	add.s32 	%r64, %r63, %r12;
	ld.shared.u16 	%rs25, [%r64];
	// begin inline asm
	{ add.bf16 %rs23,%rs20,%rs25; }

	// end inline asm
	add.s32 	%r65, %r64, %r12;
	ld.shared.u16 	%rs28, [%r65];
	// begin inline asm
	{ add.bf16 %rs26,%rs23,%rs28; }

	// end inline asm
	add.s32 	%r66, %r65, %r12;
	ld.shared.u16 	%rs31, [%r66];
	// begin inline asm
	{ add.bf16 %rs29,%rs26,%rs31; }

	// end inline asm
	add.s32 	%r67, %r66, %r12;
	ld.shared.u16 	%rs34, [%r67];
	// begin inline asm
	{ add.bf16 %rs32,%rs29,%rs34; }

	// end inline asm
	add.s32 	%r68, %r67, %r12;
	ld.shared.u16 	%rs37, [%r68];
	// begin inline asm
	{ add.bf16 %rs35,%rs32,%rs37; }

	// end inline asm
	add.s32 	%r69, %r68, %r12;
	ld.shared.u16 	%rs40, [%r69];
	// begin inline asm
	{ add.bf16 %rs38,%rs35,%rs40; }

	// end inline asm
	add.s32 	%r70, %r69, %r12;
	ld.shared.u16 	%rs43, [%r70];
	// begin inline asm
	{ add.bf16 %rs41,%rs38,%rs43; }

	// end inline asm
	add.s32 	%r71, %r70, %r12;
	ld.shared.u16 	%rs46, [%r71];
	// begin inline asm
	{ add.bf16 %rs44,%rs41,%rs46; }

	// end inline asm
	add.s32 	%r72, %r71, %r12;
	ld.shared.u16 	%rs49, [%r72];
	// begin inline asm
	{ add.bf16 %rs47,%rs44,%rs49; }

	// end inline asm
	add.s32 	%r73, %r72, %r12;
	ld.shared.u16 	%rs52, [%r73];
	// begin inline asm
	{ add.bf16 %rs50,%rs47,%rs52; }

	// end inline asm
	add.s32 	%r74, %r73, %r12;
	ld.shared.u16 	%rs55, [%r74];
	// begin inline asm
	{ add.bf16 %rs53,%rs50,%rs55; }

	// end inline asm
	add.s32 	%r75, %r74, %r12;
	ld.shared.u16 	%rs58, [%r75];
	// begin inline asm
	{ add.bf16 %rs56,%rs53,%rs58; }

	// end inline asm
	add.s32 	%r76, %r75, %r12;
	ld.shared.u16 	%rs61, [%r76];
	// begin inline asm
	{ add.bf16 %rs59,%rs56,%rs61; }

	// end inline asm
	add.s32 	%r77, %r76, %r12;
	ld.shared.u16 	%rs64, [%r77];
	// begin inline asm
	{ add.bf16 %rs62,%rs59,%rs64; }

	// end inline asm
	add.s32 	%r78, %r77, %r12;
	ld.shared.u16 	%rs67, [%r78];
	// begin inline asm
	{ add.bf16 %rs117,%rs62,%rs67; }

	// end inline asm
	add.s32 	%r105, %r105, 16;
	add.s32 	%r104, %r104, 16;
	add.s32 	%r103, %r103, 16;
	add.s32 	%r102, %r102, %r14;
	setp.ne.s32 	%p7, %r104, 0;
	@%p7 bra 	$L__BB311_6;
	add.s32 	%r107, %r103, 1;
$L__BB311_8:
	setp.eq.s32 	%p8, %r10, 0;
	@%p8 bra 	$L__BB311_17;
	and.b32  	%r25, %r9, 7;
	setp.lt.u32 	%p9, %r10, 8;
	@%p9 bra 	$L__BB311_11;
	mul.lo.s32 	%r79, %r107, %r2;
	shl.b32 	%r80, %r79, 1;
	add.s32 	%r81, %r8, %r80;
	ld.shared.u16 	%rs71, [%r81];
	// begin inline asm
	{ add.bf16 %rs69,%rs117,%rs71; }

	// end inline asm
	shl.b32 	%r82, %r2, 1;
	add.s32 	%r83, %r81, %r82;
	ld.shared.u16 	%rs74, [%r83];
	// begin inline asm
	{ add.bf16 %rs72,%rs69,%rs74; }

	// end inline asm
	add.s32 	%r84, %r83, %r82;
	ld.shared.u16 	%rs77, [%r84];
	// begin inline asm
	{ add.bf16 %rs75,%rs72,%rs77; }

	// end inline asm
	add.s32 	%r85, %r84, %r82;
	ld.shared.u16 	%rs80, [%r85];
	// begin inline asm
	{ add.bf16 %rs78,%rs75,%rs80; }

	// end inline asm
	add.s32 	%r86, %r85, %r82;
	ld.shared.u16 	%rs83, [%r86];
	// begin inline asm
	{ add.bf16 %rs81,%rs78,%rs83; }

	// end inline asm
	add.s32 	%r87, %r86, %r82;
	ld.shared.u16 	%rs86, [%r87];
	// begin inline asm
	{ add.bf16 %rs84,%rs81,%rs86; }

	// end inline asm
	add.s32 	%r88, %r87, %r82;
	ld.shared.u16 	%rs89, [%r88];
	// begin inline asm
	{ add.bf16 %rs87,%rs84,%rs89; }

	// end inline asm
	add.s32 	%r89, %r88, %r82;
	ld.shared.u16 	%rs92, [%r89];
	// begin inline asm
	{ add.bf16 %rs117,%rs87,%rs92; }

	// end inline asm
	add.s32 	%r107, %r107, 8;
$L__BB311_11:
	setp.eq.s32 	%p10, %r25, 0;
	@%p10 bra 	$L__BB311_17;
	and.b32  	%r28, %r9, 3;
	setp.lt.u32 	%p11, %r25, 4;
	@%p11 bra 	$L__BB311_14;
	mul.lo.s32 	%r90, %r107, %r2;
	shl.b32 	%r91, %r90, 1;
	add.s32 	%r92, %r8, %r91;
	ld.shared.u16 	%rs96, [%r92];
	// begin inline asm
	{ add.bf16 %rs94,%rs117,%rs96; }

	// end inline asm
	shl.b32 	%r93, %r2, 1;
	add.s32 	%r94, %r92, %r93;
	ld.shared.u16 	%rs99, [%r94];
	// begin inline asm
	{ add.bf16 %rs97,%rs94,%rs99; }

	// end inline asm
	add.s32 	%r95, %r94, %r93;
	ld.shared.u16 	%rs102, [%r95];
	// begin inline asm
	{ add.bf16 %rs100,%rs97,%rs102; }

	// end inline asm
	add.s32 	%r96, %r95, %r93;
	ld.shared.u16 	%rs105, [%r96];
	// begin inline asm
	{ add.bf16 %rs117,%rs100,%rs105; }

	// end inline asm
	add.s32 	%r107, %r107, 4;
$L__BB311_14:
	setp.eq.s32 	%p12, %r28, 0;
	@%p12 bra 	$L__BB311_17;
	mul.lo.s32 	%r97, %r2, %r107;
	shl.b32 	%r98, %r97, 1;
	add.s32 	%r100, %r98, %r52;
	add.s32 	%r110, %r44, %r100;
	shl.b32 	%r32, %r2, 1;
	neg.s32 	%r109, %r28;
$L__BB311_16:
	.pragma "nounroll";
	ld.shared.u16 	%rs108, [%r110];
	// begin inline asm
	{ add.bf16 %rs117,%rs117,%rs108; }

	// end inline asm
	add.s32 	%r110, %r110, %r32;
	add.s32 	%r109, %r109, 1;
	setp.ne.s32 	%p13, %r109, 0;
	@%p13 bra 	$L__BB311_16;
$L__BB311_17:
	st.shared.u16 	[%r8], %rs117;
$L__BB311_18:
	cvt.u64.u32 	%rd11, %r4;
	mad.lo.s64 	%rd12, %rd4, %rd11, %rd1;
	cvta.to.global.u64 	%rd13, %rd2;
	shl.b64 	%rd14, %rd12, 1;
	add.s64 	%rd15, %rd13, %rd14;
	st.global.u16 	[%rd15], %rs117;
$L__BB311_19:
	ret;

}
	// .globl	contiguous_min_bool
.visible .entry contiguous_min_bool(
	.param .u64 .ptr .align 1 contiguous_min_bool_param_0,
	.param .u64 .ptr .align 1 contiguous_min_bool_param_1,
	.param .u64 contiguous_min_bool_param_2
)
{
	.reg .pred 	%p<16>;
	.reg .b16 	%rs<36>;
	.reg .b32 	%r<14>;
	.reg .b64 	%rd<14>;

	ld.param.u64 	%rd4, [contiguous_min_bool_param_0];
	ld.param.u64 	%rd6, [contiguous_min_bool_param_1];
	ld.param.u64 	%rd5, [contiguous_min_bool_param_2];
	cvta.to.global.u64 	%rd1, %rd6;
	mov.u32 	%r1, %tid.x;
	mov.u32 	%r2, %ctaid.x;
	mov.u32 	%r13, %ntid.x;
	mul.lo.s32 	%r8, %r2, %r13;
	shl.b32 	%r9, %r8, 1;
	add.s32 	%r4, %r9, %r1;
	mov.u32 	%r10, minsdata_bool;
	add.s32 	%r5, %r10, %r1;
	mov.b16 	%rs1, 1;
	st.shared.u8 	[%r5], %rs1;
	add.s32 	%r11, %r4, %r13;
	cvt.u64.u32 	%rd2, %r11;
	setp.le.u64 	%p1, %rd5, %rd2;
	@%p1 bra 	$L__BB312_2;
	cvt.u64.u32 	%rd8, %r4;
	add.s64 	%rd9, %rd1, %rd8;
	ld.global.u8 	%rs3, [%rd9];
	add.s64 	%rd10, %rd1, %rd2;
	ld.global.u8 	%rs4, [%rd10];
	min.u16 	%rs5, %rs3, %rs4;
	setp.ne.s16 	%p3, %rs5, 0;
	selp.u16 	%rs6, 1, 0, %p3;
	st.shared.u8 	[%r5], %rs6;
	bra.uni 	$L__BB312_4;
$L__BB312_2:
	cvt.u64.u32 	%rd3, %r4;
	setp.le.u64 	%p2, %rd5, %rd3;
	@%p2 bra 	$L__BB312_4;
	add.s64 	%rd7, %rd1, %rd3;
	ld.global.u8 	%rs2, [%rd7];
	st.shared.u8 	[%r5], %rs2;
$L__BB312_4:
	bar.sync 	0;
	setp.lt.u32 	%p4, %r13, 66;
	@%p4 bra 	$L__BB312_8;
$L__BB312_5:
	shr.u32 	%r7, %r13, 1;
	setp.ge.u32 	%p5, %r1, %r7;
	@%p5 bra 	$L__BB312_7;
	ld.shared.u8 	%rs7, [%r5];
	add.s32 	%r12, %r5, %r7;
	ld.shared.u8 	%rs8, [%r12];
	min.u16 	%rs9, %rs7, %rs8;
	setp.ne.s16 	%p6, %rs9, 0;
	selp.u16 	%rs10, 1, 0, %p6;
	st.shared.u8 	[%r5], %rs10;
$L__BB312_7:
	bar.sync 	0;
	setp.gt.u32 	%p7, %r13, 131;
	mov.u32 	%r13, %r7;
	@%p7 bra 	$L__BB312_5;
$L__BB312_8:
	setp.gt.u32 	%p8, %r1, 31;
	@%p8 bra 	$L__BB312_11;
	ld.volatile.shared.u8 	%rs11, [%r5];
	ld.volatile.shared.u8 	%rs12, [%r5+32];
	min.u16 	%rs13, %rs11, %rs12;
	setp.ne.s16 	%p9, %rs13, 0;
	selp.u16 	%rs14, 1, 0, %p9;
	st.volatile.shared.u8 	[%r5], %rs14;
	ld.volatile.shared.u8 	%rs15, [%r5];
	ld.volatile.shared.u8 	%rs16, [%r5+16];
	min.u16 	%rs17, %rs15, %rs16;
	setp.ne.s16 	%p10, %rs17, 0;
	selp.u16 	%rs18, 1, 0, %p10;
	st.volatile.shared.u8 	[%r5], %rs18;
	ld.volatile.shared.u8 	%rs19, [%r5];
	ld.volatile.shared.u8 	%rs20, [%r5+8];
	min.u16 	%rs21, %rs19, %rs20;
	setp.ne.s16 	%p11, %rs21, 0;
	selp.u16 	%rs22, 1, 0, %p11;
	st.volatile.shared.u8 	[%r5], %rs22;
	ld.volatile.shared.u8 	%rs23, [%r5];
	ld.volatile.shared.u8 	%rs24, [%r5+4];
	min.u16 	%rs25, %rs23, %rs24;
	setp.ne.s16 	%p12, %rs25, 0;
	selp.u16 	%rs26, 1, 0, %p12;
	st.volatile.shared.u8 	[%r5], %rs26;
	ld.volatile.shared.u8 	%rs27, [%r5];
	ld.volatile.shared.u8 	%rs28, [%r5+2];
	min.u16 	%rs29, %rs27, %rs28;
	setp.ne.s16 	%p13, %rs29, 0;
	selp.u16 	%rs30, 1, 0, %p13;
	st.volatile.shared.u8 	[%r5], %rs30;
	ld.volatile.shared.u8 	%rs31, [%r5];
	ld.volatile.shared.u8 	%rs32, [%r5+1];
	min.u16 	%rs33, %rs31, %rs32;
	setp.ne.s16 	%p14, %rs33, 0;
	selp.u16 	%rs34, 1, 0, %p14;
	st.volatile.shared.u8 	[%r5], %rs34;
	setp.ne.s32 	%p15, %r1, 0;
	@%p15 bra 	$L__BB312_11;
	ld.shared.u8 	%rs35, [minsdata_bool];
	cvt.u64.u32 	%rd11, %r2;
	cvta.to.global.u64 	%rd12, %rd4;
	add.s64 	%rd13, %rd12, %rd11;
	st.global.u8 	[%rd13], %rs35;
$L__BB312_11:
	ret;

}
	// .globl	uncontiguous_min_bool
.visible .entry uncontiguous_min_bool(
	.param .u64 .ptr .align 1 uncontiguous_min_bool_param_0,
	.param .u64 .ptr .align 1 uncontiguous_min_bool_param_1,
	.param .u64 .ptr .align 1 uncontiguous_min_bool_param_2,
	.param .u64 .ptr .align 1 uncontiguous_min_bool_param_3,
	.param .u64 uncontiguous_min_bool_param_4,
	.param .u64 uncontiguous_min_bool_param_5
)
{
	.reg .pred 	%p<61>;
	.reg .b16 	%rs<36>;
	.reg .b32 	%r<210>;
	.reg .b64 	%rd<555>;

	ld.param.u64 	%rd260, [uncontiguous_min_bool_param_0];
	ld.param.u64 	%rd263, [uncontiguous_min_bool_param_1];
	ld.param.u64 	%rd264, [uncontiguous_min_bool_param_2];
	ld.param.u64 	%rd265, [uncontiguous_min_bool_param_3];
	ld.param.u64 	%rd261, [uncontiguous_min_bool_param_4];
	ld.param.u64 	%rd262, [uncontiguous_min_bool_param_5];
	cvta.to.global.u64 	%rd1, %rd265;
	cvta.to.global.u64 	%rd2, %rd264;
	cvta.to.global.u64 	%rd3, %rd263;
	mov.u32 	%r1, %tid.x;
	mov.u32 	%r2, %ctaid.x;
	mov.u32 	%r209, %ntid.x;
	mul.lo.s32 	%r52, %r2, %r209;
	shl.b32 	%r53, %r52, 1;
	add.s32 	%r4, %r53, %r1;
	mov.u32 	%r54, minsdata_bool;
	add.s32 	%r5, %r54, %r1;
	mov.b16 	%rs1, 1;
	st.shared.u8 	[%r5], %rs1;
	add.s32 	%r55, %r4, %r209;
	cvt.u64.u32 	%rd508, %r55;
	setp.le.u64 	%p1, %rd262, %rd508;
	@%p1 bra 	$L__BB313_54;
	cvt.u32.u64 	%r6, %rd261;
	add.s32 	%r203, %r6, -1;
	setp.lt.s32 	%p27, %r203, 0;
	mov.b64 	%rd512, 0;
	mov.u64 	%rd513, %rd512;
	@%p27 bra 	$L__BB313_53;
	cvt.u64.u32 	%rd509, %r4;
	setp.lt.u32 	%p28, %r203, 3;
	mov.b64 	%rd513, 0;
	mov.u64 	%rd512, %rd513;
	@%p28 bra 	$L__BB313_30;
	add.s32 	%r201, %r6, -2;
	and.b32  	%r131, %r6, -4;
	neg.s32 	%r200, %r131;
	mov.b64 	%rd513, 0;
$L__BB313_4:
	.pragma "nounroll";
	add.s32 	%r12, %r201, 1;
	mul.wide.u32 	%rd396, %r12, 8;
	add.s64 	%rd397, %rd2, %rd396;
	ld.global.u64 	%rd10, [%rd397];
	or.b64  	%rd398, %rd509, %rd10;
	and.b64  	%rd399, %rd398, -4294967296;
	setp.ne.s64 	%p29, %rd399, 0;
	@%p29 bra 	$L__BB313_6;
	cvt.u32.u64 	%r132, %rd10;
	cvt.u32.u64 	%r133, %rd509;
	div.u32 	%r134, %r133, %r132;
	mul.lo.s32 	%r135, %r134, %r132;
	sub.s32 	%r136, %r133, %r135;
	cvt.u64.u32 	%rd474, %r134;
	cvt.u64.u32 	%rd475, %r136;
	bra.uni 	$L__BB313_7;
$L__BB313_6:
	div.s64 	%rd474, %rd509, %rd10;
	mul.lo.s64 	%rd400, %rd474, %rd10;
	sub.s64 	%rd475, %rd509, %rd400;
$L__BB313_7:
	mul.wide.u32 	%rd401, %r12, 8;
	add.s64 	%rd402, %rd1, %rd401;
	ld.global.u64 	%rd17, [%rd402];
	mad.lo.s64 	%rd18, %rd17, %rd475, %rd512;
	or.b64  	%rd403, %rd508, %rd10;
	and.b64  	%rd404, %rd403, -4294967296;
	setp.ne.s64 	%p30, %rd404, 0;
	@%p30 bra 	$L__BB313_9;
	cvt.u32.u64 	%r137, %rd10;
	cvt.u32.u64 	%r138, %rd508;
	div.u32 	%r139, %r138, %r137;
	mul.lo.s32 	%r140, %r139, %r137;
	sub.s32 	%r141, %r138, %r140;
	cvt.u64.u32 	%rd476, %r139;
	cvt.u64.u32 	%rd477, %r141;
	bra.uni 	$L__BB313_10;
$L__BB313_9:
	div.s64 	%rd476, %rd508, %rd10;
	mul.lo.s64 	%rd405, %rd476, %rd10;
	sub.s64 	%rd477, %rd508, %rd405;
$L__BB313_10:
	mad.lo.s64 	%rd25, %rd477, %rd17, %rd513;
	add.s32 	%r13, %r201, -2;
	mul.wide.u32 	%rd406, %r201, 8;
	add.s64 	%rd407, %rd2, %rd406;
	ld.global.u64 	%rd26, [%rd407];
	or.b64  	%rd408, %rd474, %rd26;
	and.b64  	%rd409, %rd408, -4294967296;
	setp.ne.s64 	%p31, %rd409, 0;
	@%p31 bra 	$L__BB313_12;
	cvt.u32.u64 	%r142, %rd26;
	cvt.u32.u64 	%r143, %rd474;
	div.u32 	%r144, %r143, %r142;
	mul.lo.s32 	%r145, %r144, %r142;
	sub.s32 	%r146, %r143, %r145;
	cvt.u64.u32 	%rd478, %r144;
	cvt.u64.u32 	%rd479, %r146;
	bra.uni 	$L__BB313_13;
$L__BB313_12:
	div.s64 	%rd478, %rd474, %rd26;
	mul.lo.s64 	%rd410, %rd478, %rd26;
	sub.s64 	%rd479, %rd474, %rd410;
$L__BB313_13:
	mul.wide.u32 	%rd411, %r201, 8;
	add.s64 	%rd412, %rd1, %rd411;
	ld.global.u64 	%rd33, [%rd412];
	mad.lo.s64 	%rd34, %rd33, %rd479, %rd18;
	or.b64  	%rd413, %rd476, %rd26;
	and.b64  	%rd414, %rd413, -4294967296;
	setp.ne.s64 	%p32, %rd414, 0;
	@%p32 bra 	$L__BB313_15;
	cvt.u32.u64 	%r147, %rd26;
	cvt.u32.u64 	%r148, %rd476;
	div.u32 	%r149, %r148, %r147;
	mul.lo.s32 	%r150, %r149, %r147;
	sub.s32 	%r151, %r148, %r150;
	cvt.u64.u32 	%rd480, %r149;
	cvt.u64.u32 	%rd481, %r151;
	bra.uni 	$L__BB313_16;
$L__BB313_15:
	div.s64 	%rd480, %rd476, %rd26;
	mul.lo.s64 	%rd415, %rd480, %rd26;
	sub.s64 	%rd481, %rd476, %rd415;
$L__BB313_16:
	mad.lo.s64 	%rd41, %rd481, %rd33, %rd25;
	add.s32 	%r14, %r201, -1;
	mul.wide.u32 	%rd416, %r14, 8;
	add.s64 	%rd417, %rd2, %rd416;
	ld.global.u64 	%rd42, [%rd417];
	or.b64  	%rd418, %rd478, %rd42;
	and.b64  	%rd419, %rd418, -4294967296;
	setp.ne.s64 	%p33, %rd419, 0;
	@%p33 bra 	$L__BB313_18;
	cvt.u32.u64 	%r152, %rd42;
	cvt.u32.u64 	%r153, %rd478;
	div.u32 	%r154, %r153, %r152;
	mul.lo.s32 	%r155, %r154, %r152;
	sub.s32 	%r156, %r153, %r155;
	cvt.u64.u32 	%rd482, %r154;
	cvt.u64.u32 	%rd483, %r156;
	bra.uni 	$L__BB313_19;
$L__BB313_18:
	div.s64 	%rd482, %rd478, %rd42;
	mul.lo.s64 	%rd420, %rd482, %rd42;
	sub.s64 	%rd483, %rd478, %rd420;
$L__BB313_19:
	mul.wide.u32 	%rd421, %r14, 8;
	add.s64 	%rd422, %rd1, %rd421;
	ld.global.u64 	%rd49, [%rd422];
	mad.lo.s64 	%rd50, %rd49, %rd483, %rd34;
	or.b64  	%rd423, %rd480, %rd42;
	and.b64  	%rd424, %rd423, -4294967296;
	setp.ne.s64 	%p34, %rd424, 0;
	@%p34 bra 	$L__BB313_21;
	cvt.u32.u64 	%r157, %rd42;
	cvt.u32.u64 	%r158, %rd480;
	div.u32 	%r159, %r158, %r157;
	mul.lo.s32 	%r160, %r159, %r157;
	sub.s32 	%r161, %r158, %r160;
	cvt.u64.u32 	%rd484, %r159;
	cvt.u64.u32 	%rd485, %r161;
	bra.uni 	$L__BB313_22;
$L__BB313_21:
	div.s64 	%rd484, %rd480, %rd42;
	mul.lo.s64 	%rd425, %rd484, %rd42;
	sub.s64 	%rd485, %rd480, %rd425;
$L__BB313_22:
	mad.lo.s64 	%rd57, %rd485, %rd49, %rd41;
	mul.wide.u32 	%rd426, %r13, 8;
	add.s64 	%rd427, %rd2, %rd426;
	ld.global.u64 	%rd58, [%rd427];
	or.b64  	%rd428, %rd482, %rd58;
	and.b64  	%rd429, %rd428, -4294967296;
	setp.ne.s64 	%p35, %rd429, 0;
	@%p35 bra 	$L__BB313_24;
	cvt.u32.u64 	%r162, %rd58;
	cvt.u32.u64 	%r163, %rd482;
	div.u32 	%r164, %r163, %r162;
	mul.lo.s32 	%r165, %r164, %r162;
	sub.s32 	%r166, %r163, %r165;
	cvt.u64.u32 	%rd509, %r164;
	cvt.u64.u32 	%rd487, %r166;
	bra.uni 	$L__BB313_25;
$L__BB313_24:
	div.s64 	%rd509, %rd482, %rd58;
	mul.lo.s64 	%rd430, %rd509, %rd58;
	sub.s64 	%rd487, %rd482, %rd430;
$L__BB313_25:
	mul.wide.u32 	%rd431, %r13, 8;
	add.s64 	%rd432, %rd1, %rd431;
	ld.global.u64 	%rd65, [%rd432];
	mad.lo.s64 	%rd512, %rd65, %rd487, %rd50;
	or.b64  	%rd433, %rd484, %rd58;
	and.b64  	%rd434, %rd433, -4294967296;
	setp.ne.s64 	%p36, %rd434, 0;
	@%p36 bra 	$L__BB313_27;
	cvt.u32.u64 	%r167, %rd58;
	cvt.u32.u64 	%r168, %rd484;
	div.u32 	%r169, %r168, %r167;
	mul.lo.s32 	%r170, %r169, %r167;
	sub.s32 	%r171, %r168, %r170;
	cvt.u64.u32 	%rd508, %r169;
	cvt.u64.u32 	%rd489, %r171;
	bra.uni 	$L__BB313_28;
$L__BB313_27:
	div.s64 	%rd508, %rd484, %rd58;
	mul.lo.s64 	%rd435, %rd508, %rd58;
	sub.s64 	%rd489, %rd484, %rd435;
$L__BB313_28:
	mad.lo.s64 	%rd513, %rd489, %rd65, %rd57;
	add.s32 	%r201, %r201, -4;
	add.s32 	%r200, %r200, 4;
	setp.ne.s32 	%p37, %r200, 0;
	@%p37 bra 	$L__BB313_4;
	add.s32 	%r203, %r201, 1;
$L__BB313_30:
	and.b32  	%r19, %r6, 3;
	setp.eq.s32 	%p38, %r19, 0;
	@%p38 bra 	$L__BB313_53;
	setp.eq.s32 	%p39, %r19, 1;
	@%p39 bra 	$L__BB313_45;
	mul.wide.u32 	%rd437, %r203, 8;
	add.s64 	%rd438, %rd2, %rd437;
	ld.global.u64 	%rd80, [%rd438];
	or.b64  	%rd439, %rd509, %rd80;
	and.b64  	%rd440, %rd439, -4294967296;
	setp.ne.s64 	%p40, %rd440, 0;
	@%p40 bra 	$L__BB313_34;
	cvt.u32.u64 	%r172, %rd80;
	cvt.u32.u64 	%r173, %rd509;
	div.u32 	%r174, %r173, %r172;
	mul.lo.s32 	%r175, %r174, %r172;
	sub.s32 	%r176, %r173, %r175;
	cvt.u64.u32 	%rd496, %r174;
	cvt.u64.u32 	%rd497, %r176;
	bra.uni 	$L__BB313_35;
$L__BB313_34:
	div.s64 	%rd496, %rd509, %rd80;
	mul.lo.s64 	%rd441, %rd496, %rd80;
	sub.s64 	%rd497, %rd509, %rd441;
$L__BB313_35:
	add.s64 	%rd443, %rd1, %rd437;
	ld.global.u64 	%rd87, [%rd443];
	mad.lo.s64 	%rd88, %rd87, %rd497, %rd512;
	or.b64  	%rd444, %rd508, %rd80;
	and.b64  	%rd445, %rd444, -4294967296;
	setp.ne.s64 	%p41, %rd445, 0;
	@%p41 bra 	$L__BB313_37;
	cvt.u32.u64 	%r177, %rd80;
	cvt.u32.u64 	%r178, %rd508;
	div.u32 	%r179, %r178, %r177;
	mul.lo.s32 	%r180, %r179, %r177;
	sub.s32 	%r181, %r178, %r180;
	cvt.u64.u32 	%rd498, %r179;
	cvt.u64.u32 	%rd499, %r181;
	bra.uni 	$L__BB313_38;
$L__BB313_37:
	div.s64 	%rd498, %rd508, %rd80;
	mul.lo.s64 	%rd446, %rd498, %rd80;
	sub.s64 	%rd499, %rd508, %rd446;
$L__BB313_38:
	mad.lo.s64 	%rd95, %rd499, %rd87, %rd513;
	add.s32 	%r20, %r203, -1;
	mul.wide.u32 	%rd447, %r20, 8;
	add.s64 	%rd448, %rd2, %rd447;
	ld.global.u64 	%rd96, [%rd448];
	or.b64  	%rd449, %rd496, %rd96;
	and.b64  	%rd450, %rd449, -4294967296;
	setp.ne.s64 	%p42, %rd450, 0;
	@%p42 bra 	$L__BB313_40;
	cvt.u32.u64 	%r182, %rd96;
	cvt.u32.u64 	%r183, %rd496;
	div.u32 	%r184, %r183, %r182;
	mul.lo.s32 	%r185, %r184, %r182;
	sub.s32 	%r186, %r183, %r185;
	cvt.u64.u32 	%rd509, %r184;
	cvt.u64.u32 	%rd501, %r186;
	bra.uni 	$L__BB313_41;
$L__BB313_40:
	div.s64 	%rd509, %rd496, %rd96;
	mul.lo.s64 	%rd451, %rd509, %rd96;
	sub.s64 	%rd501, %rd496, %rd451;
$L__BB313_41:
	add.s64 	%rd453, %rd1, %rd447;
	ld.global.u64 	%rd103, [%rd453];
	mad.lo.s64 	%rd512, %rd103, %rd501, %rd88;
	or.b64  	%rd454, %rd498, %rd96;
	and.b64  	%rd455, %rd454, -4294967296;
	setp.ne.s64 	%p43, %rd455, 0;
	@%p43 bra 	$L__BB313_43;
	cvt.u32.u64 	%r187, %rd96;
	cvt.u32.u64 	%r188, %rd498;
	div.u32 	%r189, %r188, %r187;
	mul.lo.s32 	%r190, %r189, %r187;
	sub.s32 	%r191, %r188, %r190;
	cvt.u64.u32 	%rd508, %r189;
	cvt.u64.u32 	%rd503, %r191;
	bra.uni 	$L__BB313_44;
$L__BB313_43:
	div.s64 	%rd508, %rd498, %rd96;
	mul.lo.s64 	%rd456, %rd508, %rd96;
	sub.s64 	%rd503, %rd498, %rd456;
$L__BB313_44:
	mad.lo.s64 	%rd513, %rd503, %rd103, %rd95;
	add.s32 	%r203, %r203, -2;
$L__BB313_45:
	and.b32  	%r192, %r6, 1;
	setp.eq.b32 	%p44, %r192, 1;
	not.pred 	%p45, %p44;
	@%p45 bra 	$L__BB313_53;
	mul.wide.u32 	%rd457, %r203, 8;
	add.s64 	%rd458, %rd2, %rd457;
	ld.global.u64 	%rd118, [%rd458];
	or.b64  	%rd459, %rd509, %rd118;
	and.b64  	%rd460, %rd459, -4294967296;
	setp.ne.s64 	%p46, %rd460, 0;
	@%p46 bra 	$L__BB313_48;
	cvt.u32.u64 	%r193, %rd118;
	cvt.u32.u64 	%r194, %rd509;
	rem.u32 	%r195, %r194, %r193;
	cvt.u64.u32 	%rd510, %r195;
	bra.uni 	$L__BB313_49;
$L__BB313_48:
	rem.s64 	%rd510, %rd509, %rd118;
$L__BB313_49:
	add.s64 	%rd462, %rd1, %rd457;
	ld.global.u64 	%rd122, [%rd462];
	mad.lo.s64 	%rd512, %rd122, %rd510, %rd512;
	or.b64  	%rd463, %rd508, %rd118;
	and.b64  	%rd464, %rd463, -4294967296;
	setp.ne.s64 	%p47, %rd464, 0;
	@%p47 bra 	$L__BB313_51;
	cvt.u32.u64 	%r196, %rd118;
	cvt.u32.u64 	%r197, %rd508;
	rem.u32 	%r198, %r197, %r196;
	cvt.u64.u32 	%rd511, %r198;
	bra.uni 	$L__BB313_52;
$L__BB313_51:
	rem.s64 	%rd511, %rd508, %rd118;
$L__BB313_52:
	mad.lo.s64 	%rd513, %rd511, %rd122, %rd513;
$L__BB313_53:
	add.s64 	%rd465, %rd3, %rd512;
	ld.global.u8 	%rs3, [%rd465];
	add.s64 	%rd466, %rd3, %rd513;
	ld.global.u8 	%rs4, [%rd466];
	min.u16 	%rs5, %rs3, %rs4;
	setp.ne.s16 	%p48, %rs5, 0;
	selp.u16 	%rs6, 1, 0, %p48;
	st.shared.u8 	[%r5], %rs6;
	bra.uni 	$L__BB313_114;
$L__BB313_54:
	cvt.u64.u32 	%rd545, %r4;
	setp.le.u64 	%p2, %rd262, %rd545;
	@%p2 bra 	$L__BB313_114;
	cvt.u32.u64 	%r23, %rd261;
	add.s32 	%r207, %r23, -1;
	setp.lt.s32 	%p3, %r207, 0;
	mov.b64 	%rd554, 0;
	@%p3 bra 	$L__BB313_113;
	and.b32  	%r25, %r23, 7;
	setp.lt.u32 	%p4, %r207, 7;
	mov.b64 	%rd554, 0;
	@%p4 bra 	$L__BB313_84;
	add.s32 	%r205, %r23, -4;
	and.b32  	%r56, %r23, -8;
	neg.s32 	%r204, %r56;
	mov.b64 	%rd554, 0;
$L__BB313_58:
	.pragma "nounroll";
	add.s32 	%r30, %r205, 3;
	mul.wide.u32 	%rd270, %r30, 8;
	add.s64 	%rd271, %rd2, %rd270;
	ld.global.u64 	%rd133, [%rd271];
	or.b64  	%rd272, %rd545, %rd133;
	and.b64  	%rd273, %rd272, -4294967296;
	setp.ne.s64 	%p5, %rd273, 0;
	@%p5 bra 	$L__BB313_60;
	cvt.u32.u64 	%r57, %rd133;
	cvt.u32.u64 	%r58, %rd545;
	div.u32 	%r59, %r58, %r57;
	mul.lo.s32 	%r60, %r59, %r57;
	sub.s32 	%r61, %r58, %r60;
	cvt.u64.u32 	%rd516, %r59;
	cvt.u64.u32 	%rd517, %r61;
	bra.uni 	$L__BB313_61;
$L__BB313_60:
	div.s64 	%rd516, %rd545, %rd133;
	mul.lo.s64 	%rd274, %rd516, %rd133;
	sub.s64 	%rd517, %rd545, %rd274;
$L__BB313_61:
	add.s64 	%rd276, %rd1, %rd270;
	ld.global.u64 	%rd277, [%rd276];
	mad.lo.s64 	%rd140, %rd277, %rd517, %rd554;
	add.s32 	%r31, %r205, 2;
	mul.wide.u32 	%rd278, %r31, 8;
	add.s64 	%rd279, %rd2, %rd278;
	ld.global.u64 	%rd141, [%rd279];
	or.b64  	%rd280, %rd516, %rd141;
	and.b64  	%rd281, %rd280, -4294967296;
	setp.ne.s64 	%p6, %rd281, 0;
	@%p6 bra 	$L__BB313_63;
	cvt.u32.u64 	%r62, %rd141;
	cvt.u32.u64 	%r63, %rd516;
	div.u32 	%r64, %r63, %r62;
	mul.lo.s32 	%r65, %r64, %r62;
	sub.s32 	%r66, %r63, %r65;
	cvt.u64.u32 	%rd518, %r64;
	cvt.u64.u32 	%rd519, %r66;
	bra.uni 	$L__BB313_64;
$L__BB313_63:
	div.s64 	%rd518, %rd516, %rd141;
	mul.lo.s64 	%rd282, %rd518, %rd141;
	sub.s64 	%rd519, %rd516, %rd282;
$L__BB313_64:
	add.s64 	%rd284, %rd1, %rd278;
	ld.global.u64 	%rd285, [%rd284];
	mad.lo.s64 	%rd148, %rd285, %rd519, %rd140;
	add.s32 	%r32, %r205, 1;
	mul.wide.u32 	%rd286, %r32, 8;
	add.s64 	%rd287, %rd2, %rd286;
	ld.global.u64 	%rd149, [%rd287];
	or.b64  	%rd288, %rd518, %rd149;
	and.b64  	%rd289, %rd288, -4294967296;
	setp.ne.s64 	%p7, %rd289, 0;
	@%p7 bra 	$L__BB313_66;
	cvt.u32.u64 	%r67, %rd149;
	cvt.u32.u64 	%r68, %rd518;
	div.u32 	%r69, %r68, %r67;
	mul.lo.s32 	%r70, %r69, %r67;
	sub.s32 	%r71, %r68, %r70;
	cvt.u64.u32 	%rd520, %r69;
	cvt.u64.u32 	%rd521, %r71;
	bra.uni 	$L__BB313_67;
$L__BB313_66:
	div.s64 	%rd520, %rd518, %rd149;
	mul.lo.s64 	%rd290, %rd520, %rd149;
	sub.s64 	%rd521, %rd518, %rd290;
$L__BB313_67:
	add.s64 	%rd292, %rd1, %rd286;
	ld.global.u64 	%rd293, [%rd292];
	mad.lo.s64 	%rd156, %rd293, %rd521, %rd148;
	add.s32 	%r33, %r205, -4;
	mul.wide.u32 	%rd294, %r205, 8;
	add.s64 	%rd295, %rd2, %rd294;
	ld.global.u64 	%rd157, [%rd295];
	or.b64  	%rd296, %rd520, %rd157;
	and.b64  	%rd297, %rd296, -4294967296;
	setp.ne.s64 	%p8, %rd297, 0;
	@%p8 bra 	$L__BB313_69;
	cvt.u32.u64 	%r72, %rd157;
	cvt.u32.u64 	%r73, %rd520;
	div.u32 	%r74, %r73, %r72;
	mul.lo.s32 	%r75, %r74, %r72;
	sub.s32 	%r76, %r73, %r75;
	cvt.u64.u32 	%rd522, %r74;
	cvt.u64.u32 	%rd523, %r76;
	bra.uni 	$L__BB313_70;
$L__BB313_69:
	div.s64 	%rd522, %rd520, %rd157;
	mul.lo.s64 	%rd298, %rd522, %rd157;
	sub.s64 	%rd523, %rd520, %rd298;
$L__BB313_70:
	add.s64 	%rd300, %rd1, %rd294;
	ld.global.u64 	%rd301, [%rd300];
	mad.lo.s64 	%rd164, %rd301, %rd523, %rd156;
	add.s32 	%r34, %r205, -1;
	mul.wide.u32 	%rd302, %r34, 8;
	add.s64 	%rd303, %rd2, %rd302;
	ld.global.u64 	%rd165, [%rd303];
	or.b64  	%rd304, %rd522, %rd165;
	and.b64  	%rd305, %rd304, -4294967296;
	setp.ne.s64 	%p9, %rd305, 0;
	@%p9 bra 	$L__BB313_72;
	cvt.u32.u64 	%r77, %rd165;
	cvt.u32.u64 	%r78, %rd522;
	div.u32 	%r79, %r78, %r77;
	mul.lo.s32 	%r80, %r79, %r77;
	sub.s32 	%r81, %r78, %r80;
	cvt.u64.u32 	%rd524, %r79;
	cvt.u64.u32 	%rd525, %r81;
	bra.uni 	$L__BB313_73;
$L__BB313_72:
	div.s64 	%rd524, %rd522, %rd165;
	mul.lo.s64 	%rd306, %rd524, %rd165;
	sub.s64 	%rd525, %rd522, %rd306;
$L__BB313_73:
	add.s64 	%rd308, %rd1, %rd302;
	ld.global.u64 	%rd309, [%rd308];
	mad.lo.s64 	%rd172, %rd309, %rd525, %rd164;
	add.s32 	%r35, %r205, -2;
	mul.wide.u32 	%rd310, %r35, 8;
	add.s64 	%rd311, %rd2, %rd310;
	ld.global.u64 	%rd173, [%rd311];
	or.b64  	%rd312, %rd524, %rd173;
	and.b64  	%rd313, %rd312, -4294967296;
	setp.ne.s64 	%p10, %rd313, 0;
	@%p10 bra 	$L__BB313_75;
	cvt.u32.u64 	%r82, %rd173;
	cvt.u32.u64 	%r83, %rd524;
	div.u32 	%r84, %r83, %r82;
	mul.lo.s32 	%r85, %r84, %r82;
	sub.s32 	%r86, %r83, %r85;
	cvt.u64.u32 	%rd526, %r84;
	cvt.u64.u32 	%rd527, %r86;
	bra.uni 	$L__BB313_76;
$L__BB313_75:
	div.s64 	%rd526, %rd524, %rd173;
	mul.lo.s64 	%rd314, %rd526, %rd173;
	sub.s64 	%rd527, %rd524, %rd314;
$L__BB313_76:
	add.s64 	%rd316, %rd1, %rd310;
	ld.global.u64 	%rd317, [%rd316];
	mad.lo.s64 	%rd180, %rd317, %rd527, %rd172;
	add.s32 	%r36, %r205, -3;
	mul.wide.u32 	%rd318, %r36, 8;
	add.s64 	%rd319, %rd2, %rd318;
	ld.global.u64 	%rd181, [%rd319];
	or.b64  	%rd320, %rd526, %rd181;
	and.b64  	%rd321, %rd320, -4294967296;
	setp.ne.s64 	%p11, %rd321, 0;
	@%p11 bra 	$L__BB313_78;
	cvt.u32.u64 	%r87, %rd181;
	cvt.u32.u64 	%r88, %rd526;
	div.u32 	%r89, %r88, %r87;
	mul.lo.s32 	%r90, %r89, %r87;
	sub.s32 	%r91, %r88, %r90;
	cvt.u64.u32 	%rd528, %r89;
	cvt.u64.u32 	%rd529, %r91;
	bra.uni 	$L__BB313_79;
$L__BB313_78:
	div.s64 	%rd528, %rd526, %rd181;
	mul.lo.s64 	%rd322, %rd528, %rd181;
	sub.s64 	%rd529, %rd526, %rd322;
$L__BB313_79:
	add.s64 	%rd324, %rd1, %rd318;
	ld.global.u64 	%rd325, [%rd324];
	mad.lo.s64 	%rd188, %rd325, %rd529, %rd180;
	mul.wide.u32 	%rd326, %r33, 8;
	add.s64 	%rd327, %rd2, %rd326;
	ld.global.u64 	%rd189, [%rd327];
	or.b64  	%rd328, %rd528, %rd189;
	and.b64  	%rd329, %rd328, -4294967296;
	setp.ne.s64 	%p12, %rd329, 0;
	@%p12 bra 	$L__BB313_81;
	cvt.u32.u64 	%r92, %rd189;
	cvt.u32.u64 	%r93, %rd528;
	div.u32 	%r94, %r93, %r92;
	mul.lo.s32 	%r95, %r94, %r92;
	sub.s32 	%r96, %r93, %r95;
	cvt.u64.u32 	%rd545, %r94;
	cvt.u64.u32 	%rd531, %r96;
	bra.uni 	$L__BB313_82;
$L__BB313_81:
	div.s64 	%rd545, %rd528, %rd189;
	mul.lo.s64 	%rd330, %rd545, %rd189;
	sub.s64 	%rd531, %rd528, %rd330;
$L__BB313_82:
	add.s64 	%rd332, %rd1, %rd326;
	ld.global.u64 	%rd333, [%rd332];
	mad.lo.s64 	%rd554, %rd333, %rd531, %rd188;
	add.s32 	%r205, %r205, -8;
	add.s32 	%r204, %r204, 8;
	setp.ne.s32 	%p13, %r204, 0;
	@%p13 bra 	$L__BB313_58;
	add.s32 	%r207, %r205, 3;
$L__BB313_84:
	setp.eq.s32 	%p14, %r25, 0;
	@%p14 bra 	$L__BB313_113;
	and.b32  	%r41, %r23, 3;
	setp.lt.u32 	%p15, %r25, 4;
	@%p15 bra 	$L__BB313_99;
	mul.wide.u32 	%rd335, %r207, 8;
	add.s64 	%rd336, %rd2, %rd335;
	ld.global.u64 	%rd200, [%rd336];
	or.b64  	%rd337, %rd545, %rd200;
	and.b64  	%rd338, %rd337, -4294967296;
	setp.ne.s64 	%p16, %rd338, 0;
	@%p16 bra 	$L__BB313_88;
	cvt.u32.u64 	%r97, %rd200;
	cvt.u32.u64 	%r98, %rd545;
	div.u32 	%r99, %r98, %r97;
	mul.lo.s32 	%r100, %r99, %r97;
	sub.s32 	%r101, %r98, %r100;
	cvt.u64.u32 	%rd535, %r99;
	cvt.u64.u32 	%rd536, %r101;
	bra.uni 	$L__BB313_89;
$L__BB313_88:
	div.s64 	%rd535, %rd545, %rd200;
	mul.lo.s64 	%rd339, %rd535, %rd200;
	sub.s64 	%rd536, %rd545, %rd339;
$L__BB313_89:
	add.s64 	%rd341, %rd1, %rd335;
	ld.global.u64 	%rd342, [%rd341];
	mad.lo.s64 	%rd207, %rd342, %rd536, %rd554;
	add.s32 	%r42, %r207, -1;
	mul.wide.u32 	%rd343, %r42, 8;
	add.s64 	%rd344, %rd2, %rd343;
	ld.global.u64 	%rd208, [%rd344];
	or.b64  	%rd345, %rd535, %rd208;
	and.b64  	%rd346, %rd345, -4294967296;
	setp.ne.s64 	%p17, %rd346, 0;
	@%p17 bra 	$L__BB313_91;
	cvt.u32.u64 	%r102, %rd208;
	cvt.u32.u64 	%r103, %rd535;
	div.u32 	%r104, %r103, %r102;
	mul.lo.s32 	%r105, %r104, %r102;
	sub.s32 	%r106, %r103, %r105;
	cvt.u64.u32 	%rd537, %r104;
	cvt.u64.u32 	%rd538, %r106;
	bra.uni 	$L__BB313_92;
$L__BB313_91:
	div.s64 	%rd537, %rd535, %rd208;
	mul.lo.s64 	%rd347, %rd537, %rd208;
	sub.s64 	%rd538, %rd535, %rd347;
$L__BB313_92:
	add.s64 	%rd349, %rd1, %rd343;
	ld.global.u64 	%rd350, [%rd349];
	mad.lo.s64 	%rd215, %rd350, %rd538, %rd207;
	add.s32 	%r43, %r207, -2;
	mul.wide.u32 	%rd351, %r43, 8;
	add.s64 	%rd352, %rd2, %rd351;
	ld.global.u64 	%rd216, [%rd352];
	or.b64  	%rd353, %rd537, %rd216;
	and.b64  	%rd354, %rd353, -4294967296;
	setp.ne.s64 	%p18, %rd354, 0;
	@%p18 bra 	$L__BB313_94;
	cvt.u32.u64 	%r107, %rd216;
	cvt.u32.u64 	%r108, %rd537;
	div.u32 	%r109, %r108, %r107;
	mul.lo.s32 	%r110, %r109, %r107;
	sub.s32 	%r111, %r108, %r110;
	cvt.u64.u32 	%rd539, %r109;
	cvt.u64.u32 	%rd540, %r111;
	bra.uni 	$L__BB313_95;
$L__BB313_94:
	div.s64 	%rd539, %rd537, %rd216;
	mul.lo.s64 	%rd355, %rd539, %rd216;
	sub.s64 	%rd540, %rd537, %rd355;
$L__BB313_95:
	add.s64 	%rd357, %rd1, %rd351;
	ld.global.u64 	%rd358, [%rd357];
	mad.lo.s64 	%rd223, %rd358, %rd540, %rd215;
	add.s32 	%r44, %r207, -3;
	mul.wide.u32 	%rd359, %r44, 8;
	add.s64 	%rd360, %rd2, %rd359;
	ld.global.u64 	%rd224, [%rd360];
	or.b64  	%rd361, %rd539, %rd224;
	and.b64  	%rd362, %rd361, -4294967296;
	setp.ne.s64 	%p19, %rd362, 0;
	@%p19 bra 	$L__BB313_97;
	cvt.u32.u64 	%r112, %rd224;
	cvt.u32.u64 	%r113, %rd539;
	div.u32 	%r114, %r113, %r112;
	mul.lo.s32 	%r115, %r114, %r112;
	sub.s32 	%r116, %r113, %r115;
	cvt.u64.u32 	%rd545, %r114;
	cvt.u64.u32 	%rd542, %r116;
	bra.uni 	$L__BB313_98;
$L__BB313_97:
	div.s64 	%rd545, %rd539, %rd224;
	mul.lo.s64 	%rd363, %rd545, %rd224;
	sub.s64 	%rd542, %rd539, %rd363;
$L__BB313_98:
	add.s64 	%rd365, %rd1, %rd359;
	ld.global.u64 	%rd366, [%rd365];
	mad.lo.s64 	%rd554, %rd366, %rd542, %rd223;
	add.s32 	%r207, %r207, -4;
$L__BB313_99:
	setp.eq.s32 	%p20, %r41, 0;
	@%p20 bra 	$L__BB313_113;
	setp.eq.s32 	%p21, %r41, 1;
	@%p21 bra 	$L__BB313_108;
	mul.wide.u32 	%rd368, %r207, 8;
	add.s64 	%rd369, %rd2, %rd368;
	ld.global.u64 	%rd235, [%rd369];
	or.b64  	%rd370, %rd545, %rd235;
	and.b64  	%rd371, %rd370, -4294967296;
	setp.ne.s64 	%p22, %rd371, 0;
	@%p22 bra 	$L__BB313_103;
	cvt.u32.u64 	%r117, %rd235;
	cvt.u32.u64 	%r118, %rd545;
	div.u32 	%r119, %r118, %r117;
	mul.lo.s32 	%r120, %r119, %r117;
	sub.s32 	%r121, %r118, %r120;
	cvt.u64.u32 	%rd546, %r119;
	cvt.u64.u32 	%rd547, %r121;
	bra.uni 	$L__BB313_104;
$L__BB313_103:
	div.s64 	%rd546, %rd545, %rd235;
	mul.lo.s64 	%rd372, %rd546, %rd235;
	sub.s64 	%rd547, %rd545, %rd372;
$L__BB313_104:
	add.s64 	%rd374, %rd1, %rd368;
	ld.global.u64 	%rd375, [%rd374];
	mad.lo.s64 	%rd242, %rd375, %rd547, %rd554;
	add.s32 	%r47, %r207, -1;
	mul.wide.u32 	%rd376, %r47, 8;
	add.s64 	%rd377, %rd2, %rd376;
	ld.global.u64 	%rd243, [%rd377];
	or.b64  	%rd378, %rd546, %rd243;
	and.b64  	%rd379, %rd378, -4294967296;
	setp.ne.s64 	%p23, %rd379, 0;
	@%p23 bra 	$L__BB313_106;
	cvt.u32.u64 	%r122, %rd243;
	cvt.u32.u64 	%r123, %rd546;
	div.u32 	%r124, %r123, %r122;
	mul.lo.s32 	%r125, %r124, %r122;
	sub.s32 	%r126, %r123, %r125;
	cvt.u64.u32 	%rd545, %r124;
	cvt.u64.u32 	%rd549, %r126;
	bra.uni 	$L__BB313_107;
$L__BB313_106:
	div.s64 	%rd545, %rd546, %rd243;
	mul.lo.s64 	%rd380, %rd545, %rd243;
	sub.s64 	%rd549, %rd546, %rd380;
$L__BB313_107:
	add.s64 	%rd382, %rd1, %rd376;
	ld.global.u64 	%rd383, [%rd382];
	mad.lo.s64 	%rd554, %rd383, %rd549, %rd242;
	add.s32 	%r207, %r207, -2;
$L__BB313_108:
	and.b32  	%r127, %r23, 1;
	setp.eq.b32 	%p24, %r127, 1;
	not.pred 	%p25, %p24;
	@%p25 bra 	$L__BB313_113;
	mul.wide.u32 	%rd384, %r207, 8;
	add.s64 	%rd385, %rd2, %rd384;
	ld.global.u64 	%rd254, [%rd385];
	or.b64  	%rd386, %rd545, %rd254;
	and.b64  	%rd387, %rd386, -4294967296;
	setp.ne.s64 	%p26, %rd387, 0;
	@%p26 bra 	$L__BB313_111;
	cvt.u32.u64 	%r128, %rd254;
	cvt.u32.u64 	%r129, %rd545;
	rem.u32 	%r130, %r129, %r128;
	cvt.u64.u32 	%rd553, %r130;
	bra.uni 	$L__BB313_112;
$L__BB313_111:
	rem.s64 	%rd553, %rd545, %rd254;
$L__BB313_112:
	add.s64 	%rd389, %rd1, %rd384;
	ld.global.u64 	%rd390, [%rd389];
	mad.lo.s64 	%rd554, %rd390, %rd553, %rd554;
$L__BB313_113:
	add.s64 	%rd391, %rd3, %rd554;
	ld.global.u8 	%rs2, [%rd391];
	st.shared.u8 	[%r5], %rs2;
$L__BB313_114:
	bar.sync 	0;
	setp.lt.u32 	%p49, %r209, 66;
	@%p49 bra 	$L__BB313_118;
$L__BB313_115:
	shr.u32 	%r51, %r209, 1;
	setp.ge.u32 	%p50, %r1, %r51;
	@%p50 bra 	$L__BB313_117;
	ld.shared.u8 	%rs7, [%r5];
	add.s32 	%r199, %r5, %r51;
	ld.shared.u8 	%rs8, [%r199];
	min.u16 	%rs9, %rs7, %rs8;
	setp.ne.s16 	%p51, %rs9, 0;
	selp.u16 	%rs10, 1, 0, %p51;
	st.shared.u8 	[%r5], %rs10;
$L__BB313_117:
	bar.sync 	0;
	setp.gt.u32 	%p52, %r209, 131;
	mov.u32 	%r209, %r51;
	@%p52 bra 	$L__BB313_115;
$L__BB313_118:
	setp.gt.u32 	%p53, %r1, 31;
	@%p53 bra 	$L__BB313_121;
	ld.volatile.shared.u8 	%rs11, [%r5];
	ld.volatile.shared.u8 	%rs12, [%r5+32];
	min.u16 	%rs13, %rs11, %rs12;
	setp.ne.s16 	%p54, %rs13, 0;
	selp.u16 	%rs14, 1, 0, %p54;
	st.volatile.shared.u8 	[%r5], %rs14;
	ld.volatile.shared.u8 	%rs15, [%r5];
	ld.volatile.shared.u8 	%rs16, [%r5+16];
	min.u16 	%rs17, %rs15, %rs16;
	setp.ne.s16 	%p55, %rs17, 0;
	selp.u16 	%rs18, 1, 0, %p55;
	st.volatile.shared.u8 	[%r5], %rs18;
	ld.volatile.shared.u8 	%rs19, [%r5];
	ld.volatile.shared.u8 	%rs20, [%r5+8];
	min.u16 	%rs21, %rs19, %rs20;
	setp.ne.s16 	%p56, %rs21, 0;
	selp.u16 	%rs22, 1, 0, %p56;
	st.volatile.shared.u8 	[%r5], %rs22;
	ld.volatile.shared.u8 	%rs23, [%r5];
	ld.volatile.shared.u8 	%rs24, [%r5+4];
	min.u16 	%rs25, %rs23, %rs24;
	setp.ne.s16 	%p57, %rs25, 0;
	selp.u16 	%rs26, 1, 0, %p57;
	st.volatile.shared.u8 	[%r5], %rs26;
	ld.volatile.shared.u8 	%rs27, [%r5];
	ld.volatile.shared.u8 	%rs28, [%r5+2];
	min.u16 	%rs29, %rs27, %rs28;
	setp.ne.s16 	%p58, %rs29, 0;
	selp.u16 	%rs30, 1, 0, %p58;
	st.volatile.shared.u8 	[%r5], %rs30;
	ld.volatile.shared.u8 	%rs31, [%r5];
	ld.volatile.shared.u8 	%rs32, [%r5+1];
	min.u16 	%rs33, %rs31, %rs32;
	setp.ne.s16 	%p59, %rs33, 0;
	selp.u16 	%rs34, 1, 0, %p59;
	st.volatile.shared.u8 	[%r5], %rs34;
	setp.ne.s32 	%p60, %r1, 0;
	@%p60 bra 	$L__BB313_121;
	ld.shared.u8 	%rs35, [minsdata_bool];
	cvt.u64.u32 	%rd467, %r2;
	cvta.to.global.u64 	%rd468, %rd260;
	add.s64 	%rd469, %rd468, %rd467;
	st.global.u8 	[%rd469], %rs35;
$L__BB313_121:
	ret;

}
	// .globl	contiguous_min2_bool
.visible .entry contiguous_min2_bool(
	.param .u64 .ptr .align 1 contiguous_min2_bool_param_0,
	.param .u64 .ptr .align 1 contiguous_min2_bool_param_1,
	.param .u64 .ptr .align 1 contiguous_min2_bool_param_2,
	.param .u64 .ptr .align 1 contiguous_min2_bool_param_3,
	.param .u64 contiguous_min2_bool_param_4,
	.param .u64 contiguous_min2_bool_param_5,
	.param .u64 contiguous_min2_bool_param_6
)
{
	.reg .pred 	%p<61>;
	.reg .b16 	%rs<36>;
	.reg .b32 	%r<214>;
	.reg .b64 	%rd<564>;

	ld.param.u64 	%rd266, [contiguous_min2_bool_param_1];
	ld.param.u64 	%rd267, [contiguous_min2_bool_param_2];
	ld.param.u64 	%rd268, [contiguous_min2_bool_param_3];
	ld.param.u64 	%rd263, [contiguous_min2_bool_param_4];
	ld.param.u64 	%rd264, [contiguous_min2_bool_param_5];
	ld.param.u64 	%rd265, [contiguous_min2_bool_param_6];
	cvta.to.global.u64 	%rd1, %rd268;
	cvta.to.global.u64 	%rd2, %rd267;
	cvta.to.global.u64 	%rd563, %rd266;
	mov.u32 	%r1, %tid.x;
	mov.u32 	%r2, %ctaid.x;
	mov.u32 	%r213, %ntid.x;
	mul.lo.s32 	%r51, %r2, %r213;
	shl.b32 	%r52, %r51, 1;
	add.s32 	%r4, %r52, %r1;
	mov.u32 	%r53, minsdata_bool;
	add.s32 	%r5, %r53, %r1;
	mov.b16 	%rs1, 1;
	st.shared.u8 	[%r5], %rs1;
	add.s32 	%r54, %r4, %r213;
	cvt.u64.u32 	%rd4, %r54;
	setp.le.u64 	%p1, %rd264, %rd4;
	@%p1 bra 	$L__BB314_54;
	cvt.u64.u32 	%rd396, %r4;
	mov.u32 	%r131, %ctaid.y;
	cvt.u64.u32 	%rd397, %r131;
	mul.lo.s64 	%rd398, %rd264, %rd397;
	add.s64 	%rd517, %rd398, %rd396;
	add.s64 	%rd515, %rd398, %rd4;
	cvt.u32.u64 	%r6, %rd263;
	add.s32 	%r207, %r6, -1;
	setp.lt.s32 	%p27, %r207, 0;
	mov.b64 	%rd521, 0;
	mov.u64 	%rd522, %rd521;
	@%p27 bra 	$L__BB314_53;
	setp.lt.u32 	%p28, %r207, 3;
	mov.b64 	%rd522, 0;
	mov.u64 	%rd521, %rd522;
	@%p28 bra 	$L__BB314_30;
	add.s32 	%r205, %r6, -2;
	and.b32  	%r132, %r6, -4;
	neg.s32 	%r204, %r132;
	mov.b64 	%rd522, 0;
$L__BB314_4:
	.pragma "nounroll";
	add.s32 	%r12, %r205, 1;
	mul.wide.u32 	%rd402, %r12, 8;
	add.s64 	%rd403, %rd2, %rd402;
	ld.global.u64 	%rd11, [%rd403];
	or.b64  	%rd404, %rd517, %rd11;
	and.b64  	%rd405, %rd404, -4294967296;
	setp.ne.s64 	%p29, %rd405, 0;
	@%p29 bra 	$L__BB314_6;
	cvt.u32.u64 	%r133, %rd11;
	cvt.u32.u64 	%r134, %rd517;
	div.u32 	%r135, %r134, %r133;
	mul.lo.s32 	%r136, %r135, %r133;
	sub.s32 	%r137, %r134, %r136;
	cvt.u64.u32 	%rd483, %r135;
	cvt.u64.u32 	%rd484, %r137;
	bra.uni 	$L__BB314_7;
$L__BB314_6:
	div.s64 	%rd483, %rd517, %rd11;
	mul.lo.s64 	%rd406, %rd483, %rd11;
	sub.s64 	%rd484, %rd517, %rd406;
$L__BB314_7:
	mul.wide.u32 	%rd407, %r12, 8;
	add.s64 	%rd408, %rd1, %rd407;
	ld.global.u64 	%rd18, [%rd408];
	mad.lo.s64 	%rd19, %rd18, %rd484, %rd521;
	or.b64  	%rd409, %rd515, %rd11;
	and.b64  	%rd410, %rd409, -4294967296;
	setp.ne.s64 	%p30, %rd410, 0;
	@%p30 bra 	$L__BB314_9;
	cvt.u32.u64 	%r138, %rd11;
	cvt.u32.u64 	%r139, %rd515;
	div.u32 	%r140, %r139, %r138;
	mul.lo.s32 	%r141, %r140, %r138;
	sub.s32 	%r142, %r139, %r141;
	cvt.u64.u32 	%rd485, %r140;
	cvt.u64.u32 	%rd486, %r142;
	bra.uni 	$L__BB314_10;
$L__BB314_9:
	div.s64 	%rd485, %rd515, %rd11;
	mul.lo.s64 	%rd411, %rd485, %rd11;
	sub.s64 	%rd486, %rd515, %rd411;
$L__BB314_10:
	mad.lo.s64 	%rd26, %rd486, %rd18, %rd522;
	mul.wide.u32 	%rd412, %r205, 8;
	add.s64 	%rd413, %rd2, %rd412;
	ld.global.u64 	%rd27, [%rd413];
	or.b64  	%rd414, %rd483, %rd27;
	and.b64  	%rd415, %rd414, -4294967296;
	setp.ne.s64 	%p31, %rd415, 0;
	@%p31 bra 	$L__BB314_12;
	cvt.u32.u64 	%r143, %rd27;
	cvt.u32.u64 	%r144, %rd483;
	div.u32 	%r145, %r144, %r143;
	mul.lo.s32 	%r146, %r145, %r143;
	sub.s32 	%r147, %r144, %r146;
	cvt.u64.u32 	%rd487, %r145;
	cvt.u64.u32 	%rd488, %r147;
	bra.uni 	$L__BB314_13;
$L__BB314_12:
	div.s64 	%rd487, %rd483, %rd27;
	mul.lo.s64 	%rd416, %rd487, %rd27;
	sub.s64 	%rd488, %rd483, %rd416;
$L__BB314_13:
	mul.wide.u32 	%rd417, %r205, 8;
	add.s64 	%rd418, %rd1, %rd417;
	ld.global.u64 	%rd34, [%rd418];
	mad.lo.s64 	%rd35, %rd34, %rd488, %rd19;
	or.b64  	%rd419, %rd485, %rd27;
	and.b64  	%rd420, %rd419, -4294967296;
	setp.ne.s64 	%p32, %rd420, 0;
	@%p32 bra 	$L__BB314_15;
	cvt.u32.u64 	%r148, %rd27;
	cvt.u32.u64 	%r149, %rd485;
	div.u32 	%r150, %r149, %r148;
	mul.lo.s32 	%r151, %r150, %r148;
	sub.s32 	%r152, %r149, %r151;
	cvt.u64.u32 	%rd489, %r150;
	cvt.u64.u32 	%rd490, %r152;
	bra.uni 	$L__BB314_16;
$L__BB314_15:
	div.s64 	%rd489, %rd485, %rd27;
	mul.lo.s64 	%rd421, %rd489, %rd27;
	sub.s64 	%rd490, %rd485, %rd421;
$L__BB314_16:
	mad.lo.s64 	%rd42, %rd490, %rd34, %rd26;
	add.s32 	%r13, %r205, -1;
	mul.wide.u32 	%rd422, %r13, 8;
	add.s64 	%rd423, %rd2, %rd422;
	ld.global.u64 	%rd43, [%rd423];
	or.b64  	%rd424, %rd487, %rd43;
	and.b64  	%rd425, %rd424, -4294967296;
	setp.ne.s64 	%p33, %rd425, 0;
	@%p33 bra 	$L__BB314_18;
	cvt.u32.u64 	%r153, %rd43;
	cvt.u32.u64 	%r154, %rd487;
	div.u32 	%r155, %r154, %r153;
	mul.lo.s32 	%r156, %r155, %r153;
	sub.s32 	%r157, %r154, %r156;
	cvt.u64.u32 	%rd491, %r155;
	cvt.u64.u32 	%rd492, %r157;
	bra.uni 	$L__BB314_19;
$L__BB314_18:
	div.s64 	%rd491, %rd487, %rd43;
	mul.lo.s64 	%rd426, %rd491, %rd43;
	sub.s64 	%rd492, %rd487, %rd426;
$L__BB314_19:
	mul.wide.u32 	%rd427, %r13, 8;
	add.s64 	%rd428, %rd1, %rd427;
	ld.global.u64 	%rd50, [%rd428];
	mad.lo.s64 	%rd51, %rd50, %rd492, %rd35;
	or.b64  	%rd429, %rd489, %rd43;
	and.b64  	%rd430, %rd429, -4294967296;
	setp.ne.s64 	%p34, %rd430, 0;
	@%p34 bra 	$L__BB314_21;
	cvt.u32.u64 	%r158, %rd43;
	cvt.u32.u64 	%r159, %rd489;
	div.u32 	%r160, %r159, %r158;
	mul.lo.s32 	%r161, %r160, %r158;
	sub.s32 	%r162, %r159, %r161;
	cvt.u64.u32 	%rd493, %r160;
	cvt.u64.u32 	%rd494, %r162;
	bra.uni 	$L__BB314_22;
$L__BB314_21:
	div.s64 	%rd493, %rd489, %rd43;
	mul.lo.s64 	%rd431, %rd493, %rd43;
	sub.s64 	%rd494, %rd489, %rd431;
$L__BB314_22:
	mad.lo.s64 	%rd58, %rd494, %rd50, %rd42;
	add.s32 	%r163, %r205, -2;
	mul.wide.u32 	%rd432, %r163, 8;
	add.s64 	%rd433, %rd2, %rd432;
	ld.global.u64 	%rd59, [%rd433];
	or.b64  	%rd434, %rd491, %rd59;
	and.b64  	%rd435, %rd434, -4294967296;
	setp.ne.s64 	%p35, %rd435, 0;
	@%p35 bra 	$L__BB314_24;
	cvt.u32.u64 	%r164, %rd59;
	cvt.u32.u64 	%r165, %rd491;
	div.u32 	%r166, %r165, %r164;
	mul.lo.s32 	%r167, %r166, %r164;
	sub.s32 	%r168, %r165, %r167;
	cvt.u64.u32 	%rd517, %r166;
	cvt.u64.u32 	%rd496, %r168;
	bra.uni 	$L__BB314_25;
$L__BB314_24:
	div.s64 	%rd517, %rd491, %rd59;
	mul.lo.s64 	%rd436, %rd517, %rd59;
	sub.s64 	%rd496, %rd491, %rd436;
$L__BB314_25:
	mul.wide.u32 	%rd437, %r163, 8;
	add.s64 	%rd438, %rd1, %rd437;
	ld.global.u64 	%rd66, [%rd438];
	mad.lo.s64 	%rd521, %rd66, %rd496, %rd51;
	or.b64  	%rd439, %rd493, %rd59;
	and.b64  	%rd440, %rd439, -4294967296;
	setp.ne.s64 	%p36, %rd440, 0;
	@%p36 bra 	$L__BB314_27;
	cvt.u32.u64 	%r170, %rd59;
	cvt.u32.u64 	%r171, %rd493;
	div.u32 	%r172, %r171, %r170;
	mul.lo.s32 	%r173, %r172, %r170;
	sub.s32 	%r174, %r171, %r173;
	cvt.u64.u32 	%rd515, %r172;
	cvt.u64.u32 	%rd498, %r174;
	bra.uni 	$L__BB314_28;
$L__BB314_27:
	div.s64 	%rd515, %rd493, %rd59;
	mul.lo.s64 	%rd441, %rd515, %rd59;
	sub.s64 	%rd498, %rd493, %rd441;
$L__BB314_28:
	mad.lo.s64 	%rd522, %rd498, %rd66, %rd58;
	add.s32 	%r205, %r205, -4;
	add.s32 	%r204, %r204, 4;
	setp.ne.s32 	%p37, %r204, 0;
	@%p37 bra 	$L__BB314_4;
	add.s32 	%r207, %r205, 1;
$L__BB314_30:
	and.b32  	%r18, %r6, 3;
	setp.eq.s32 	%p38, %r18, 0;
	@%p38 bra 	$L__BB314_53;
	setp.eq.s32 	%p39, %r18, 1;
	@%p39 bra 	$L__BB314_45;
	mul.wide.u32 	%rd443, %r207, 8;
	add.s64 	%rd444, %rd2, %rd443;
	ld.global.u64 	%rd81, [%rd444];
	or.b64  	%rd445, %rd517, %rd81;
	and.b64  	%rd446, %rd445, -4294967296;
	setp.ne.s64 	%p40, %rd446, 0;
	@%p40 bra 	$L__BB314_34;
	cvt.u32.u64 	%r175, %rd81;
	cvt.u32.u64 	%r176, %rd517;
	div.u32 	%r177, %r176, %r175;
	mul.lo.s32 	%r178, %r177, %r175;
	sub.s32 	%r179, %r176, %r178;
	cvt.u64.u32 	%rd505, %r177;
	cvt.u64.u32 	%rd506, %r179;
	bra.uni 	$L__BB314_35;
$L__BB314_34:
	div.s64 	%rd505, %rd517, %rd81;
	mul.lo.s64 	%rd447, %rd505, %rd81;
	sub.s64 	%rd506, %rd517, %rd447;
$L__BB314_35:
	add.s64 	%rd449, %rd1, %rd443;
	ld.global.u64 	%rd88, [%rd449];
	mad.lo.s64 	%rd89, %rd88, %rd506, %rd521;
	or.b64  	%rd450, %rd515, %rd81;
	and.b64  	%rd451, %rd450, -4294967296;
	setp.ne.s64 	%p41, %rd451, 0;
	@%p41 bra 	$L__BB314_37;
	cvt.u32.u64 	%r180, %rd81;
	cvt.u32.u64 	%r181, %rd515;
	div.u32 	%r182, %r181, %r180;
	mul.lo.s32 	%r183, %r182, %r180;
	sub.s32 	%r184, %r181, %r183;
	cvt.u64.u32 	%rd507, %r182;
	cvt.u64.u32 	%rd508, %r184;
	bra.uni 	$L__BB314_38;
$L__BB314_37:
	div.s64 	%rd507, %rd515, %rd81;
	mul.lo.s64 	%rd452, %rd507, %rd81;
	sub.s64 	%rd508, %rd515, %rd452;
$L__BB314_38:
	mad.lo.s64 	%rd96, %rd508, %rd88, %rd522;
	add.s32 	%r19, %r207, -1;
	mul.wide.u32 	%rd453, %r19, 8;
	add.s64 	%rd454, %rd2, %rd453;
	ld.global.u64 	%rd97, [%rd454];
	or.b64  	%rd455, %rd505, %rd97;
	and.b64  	%rd456, %rd455, -4294967296;
	setp.ne.s64 	%p42, %rd456, 0;
	@%p42 bra 	$L__BB314_40;
	cvt.u32.u64 	%r185, %rd97;
	cvt.u32.u64 	%r186, %rd505;
	div.u32 	%r187, %r186, %r185;
	mul.lo.s32 	%r188, %r187, %r185;
	sub.s32 	%r189, %r186, %r188;
	cvt.u64.u32 	%rd517, %r187;
	cvt.u64.u32 	%rd510, %r189;
	bra.uni 	$L__BB314_41;
$L__BB314_40:
	div.s64 	%rd517, %rd505, %rd97;
	mul.lo.s64 	%rd457, %rd517, %rd97;
	sub.s64 	%rd510, %rd505, %rd457;
$L__BB314_41:
	add.s64 	%rd459, %rd1, %rd453;
	ld.global.u64 	%rd104, [%rd459];
	mad.lo.s64 	%rd521, %rd104, %rd510, %rd89;
	or.b64  	%rd460, %rd507, %rd97;
	and.b64  	%rd461, %rd460, -4294967296;
	setp.ne.s64 	%p43, %rd461, 0;
	@%p43 bra 	$L__BB314_43;
	cvt.u32.u64 	%r190, %rd97;
	cvt.u32.u64 	%r191, %rd507;
	div.u32 	%r192, %r191, %r190;
	mul.lo.s32 	%r193, %r192, %r190;
	sub.s32 	%r194, %r191, %r193;
	cvt.u64.u32 	%rd515, %r192;
	cvt.u64.u32 	%rd512, %r194;
	bra.uni 	$L__BB314_44;
$L__BB314_43:
	div.s64 	%rd515, %rd507, %rd97;
	mul.lo.s64 	%rd462, %rd515, %rd97;
	sub.s64 	%rd512, %rd507, %rd462;
$L__BB314_44:
	mad.lo.s64 	%rd522, %rd512, %rd104, %rd96;
	add.s32 	%r207, %r207, -2;
$L__BB314_45:
	and.b32  	%r195, %r6, 1;
	setp.eq.b32 	%p44, %r195, 1;
	not.pred 	%p45, %p44;
	@%p45 bra 	$L__BB314_53;
	mul.wide.u32 	%rd463, %r207, 8;
	add.s64 	%rd464, %rd2, %rd463;
	ld.global.u64 	%rd119, [%rd464];
	or.b64  	%rd465, %rd517, %rd119;
	and.b64  	%rd466, %rd465, -4294967296;
	setp.ne.s64 	%p46, %rd466, 0;
	@%p46 bra 	$L__BB314_48;
	cvt.u32.u64 	%r196, %rd119;
	cvt.u32.u64 	%r197, %rd517;
	rem.u32 	%r198, %r197, %r196;
	cvt.u64.u32 	%rd519, %r198;
	bra.uni 	$L__BB314_49;
$L__BB314_48:
	rem.s64 	%rd519, %rd517, %rd119;
$L__BB314_49:
	add.s64 	%rd468, %rd1, %rd463;
	ld.global.u64 	%rd123, [%rd468];
	mad.lo.s64 	%rd521, %rd123, %rd519, %rd521;
	or.b64  	%rd469, %rd515, %rd119;
	and.b64  	%rd470, %rd469, -4294967296;
	setp.ne.s64 	%p47, %rd470, 0;
	@%p47 bra 	$L__BB314_51;
	cvt.u32.u64 	%r199, %rd119;
	cvt.u32.u64 	%r200, %rd515;
	rem.u32 	%r201, %r200, %r199;
	cvt.u64.u32 	%rd520, %r201;
	bra.uni 	$L__BB314_52;
$L__BB314_51:
	rem.s64 	%rd520, %rd515, %rd119;
$L__BB314_52:
	mad.lo.s64 	%rd522, %rd520, %rd123, %rd522;
$L__BB314_53:
	add.s64 	%rd471, %rd563, %rd521;
	ld.global.u8 	%rs3, [%rd471];
	add.s64 	%rd472, %rd563, %rd522;
	ld.global.u8 	%rs4, [%rd472];
	min.u16 	%rs5, %rs3, %rs4;
	setp.ne.s16 	%p48, %rs5, 0;
	selp.u16 	%rs6, 1, 0, %p48;
	st.shared.u8 	[%r5], %rs6;
	bra.uni 	$L__BB314_114;
$L__BB314_54:
	cvt.u64.u32 	%rd131, %r4;
	setp.le.u64 	%p2, %rd264, %rd131;
	@%p2 bra 	$L__BB314_114;
	mov.u32 	%r55, %ctaid.y;
	cvt.u64.u32 	%rd269, %r55;
	mad.lo.s64 	%rd554, %rd264, %rd269, %rd131;
	cvt.u32.u64 	%r22, %rd263;
	add.s32 	%r211, %r22, -1;
	setp.lt.s32 	%p3, %r211, 0;
	@%p3 bra 	$L__BB314_113;
	and.b32  	%r24, %r22, 7;
	setp.lt.u32 	%p4, %r211, 7;
	@%p4 bra 	$L__BB314_84;
	add.s32 	%r209, %r22, -4;
	and.b32  	%r56, %r22, -8;
	neg.s32 	%r208, %r56;
$L__BB314_58:
	.pragma "nounroll";
	add.s32 	%r29, %r209, 3;
	mul.wide.u32 	%rd271, %r29, 8;
	add.s64 	%rd272, %rd2, %rd271;
	ld.global.u64 	%rd135, [%rd272];
	or.b64  	%rd273, %rd554, %rd135;
	and.b64  	%rd274, %rd273, -4294967296;
	setp.ne.s64 	%p5, %rd274, 0;
	@%p5 bra 	$L__BB314_60;
	cvt.u32.u64 	%r57, %rd135;
	cvt.u32.u64 	%r58, %rd554;
	div.u32 	%r59, %r58, %r57;
	mul.lo.s32 	%r60, %r59, %r57;
	sub.s32 	%r61, %r58, %r60;
	cvt.u64.u32 	%rd525, %r59;
	cvt.u64.u32 	%rd526, %r61;
	bra.uni 	$L__BB314_61;
$L__BB314_60:
	div.s64 	%rd525, %rd554, %rd135;
	mul.lo.s64 	%rd275, %rd525, %rd135;
	sub.s64 	%rd526, %rd554, %rd275;
$L__BB314_61:
	add.s64 	%rd277, %rd1, %rd271;
	ld.global.u64 	%rd278, [%rd277];
	mul.lo.s64 	%rd142, %rd278, %rd526;
	add.s32 	%r30, %r209, 2;
	mul.wide.u32 	%rd279, %r30, 8;
	add.s64 	%rd280, %rd2, %rd279;
	ld.global.u64 	%rd143, [%rd280];
	or.b64  	%rd281, %rd525, %rd143;
	and.b64  	%rd282, %rd281, -4294967296;
	setp.ne.s64 	%p6, %rd282, 0;
	@%p6 bra 	$L__BB314_63;
	cvt.u32.u64 	%r62, %rd143;
	cvt.u32.u64 	%r63, %rd525;
	div.u32 	%r64, %r63, %r62;
	mul.lo.s32 	%r65, %r64, %r62;
	sub.s32 	%r66, %r63, %r65;
	cvt.u64.u32 	%rd527, %r64;
	cvt.u64.u32 	%rd528, %r66;
	bra.uni 	$L__BB314_64;
$L__BB314_63:
	div.s64 	%rd527, %rd525, %rd143;
	mul.lo.s64 	%rd283, %rd527, %rd143;
	sub.s64 	%rd528, %rd525, %rd283;
$L__BB314_64:
	add.s64 	%rd285, %rd1, %rd279;
	ld.global.u64 	%rd286, [%rd285];
	mad.lo.s64 	%rd150, %rd286, %rd528, %rd142;
	add.s32 	%r31, %r209, 1;
	mul.wide.u32 	%rd287, %r31, 8;
	add.s64 	%rd288, %rd2, %rd287;
	ld.global.u64 	%rd151, [%rd288];
	or.b64  	%rd289, %rd527, %rd151;
	and.b64  	%rd290, %rd289, -4294967296;
	setp.ne.s64 	%p7, %rd290, 0;
	@%p7 bra 	$L__BB314_66;
	cvt.u32.u64 	%r67, %rd151;
	cvt.u32.u64 	%r68, %rd527;
	div.u32 	%r69, %r68, %r67;
	mul.lo.s32 	%r70, %r69, %r67;
	sub.s32 	%r71, %r68, %r70;
	cvt.u64.u32 	%rd529, %r69;
	cvt.u64.u32 	%rd530, %r71;
	bra.uni 	$L__BB314_67;
$L__BB314_66:
	div.s64 	%rd529, %rd527, %rd151;
	mul.lo.s64 	%rd291, %rd529, %rd151;
	sub.s64 	%rd530, %rd527, %rd291;
$L__BB314_67:
	add.s64 	%rd293, %rd1, %rd287;
	ld.global.u64 	%rd294, [%rd293];
	mad.lo.s64 	%rd158, %rd294, %rd530, %rd150;
	add.s32 	%r32, %r209, -4;
	mul.wide.u32 	%rd295, %r209, 8;
	add.s64 	%rd296, %rd2, %rd295;
	ld.global.u64 	%rd159, [%rd296];
	or.b64  	%rd297, %rd529, %rd159;
	and.b64  	%rd298, %rd297, -4294967296;
	setp.ne.s64 	%p8, %rd298, 0;
	@%p8 bra 	$L__BB314_69;
	cvt.u32.u64 	%r72, %rd159;
	cvt.u32.u64 	%r73, %rd529;
	div.u32 	%r74, %r73, %r72;
	mul.lo.s32 	%r75, %r74, %r72;
	sub.s32 	%r76, %r73, %r75;
	cvt.u64.u32 	%rd531, %r74;
	cvt.u64.u32 	%rd532, %r76;
	bra.uni 	$L__BB314_70;
$L__BB314_69:
	div.s64 	%rd531, %rd529, %rd159;
	mul.lo.s64 	%rd299, %rd531, %rd159;
	sub.s64 	%rd532, %rd529, %rd299;
$L__BB314_70:
	add.s64 	%rd301, %rd1, %rd295;
	ld.global.u64 	%rd302, [%rd301];
	mad.lo.s64 	%rd166, %rd302, %rd532, %rd158;
	add.s32 	%r33, %r209, -1;
	mul.wide.u32 	%rd303, %r33, 8;
	add.s64 	%rd304, %rd2, %rd303;
	ld.global.u64 	%rd167, [%rd304];
	or.b64  	%rd305, %rd531, %rd167;
	and.b64  	%rd306, %rd305, -4294967296;
	setp.ne.s64 	%p9, %rd306, 0;
	@%p9 bra 	$L__BB314_72;
	cvt.u32.u64 	%r77, %rd167;
	cvt.u32.u64 	%r78, %rd531;
	div.u32 	%r79, %r78, %r77;
	mul.lo.s32 	%r80, %r79, %r77;
	sub.s32 	%r81, %r78, %r80;
	cvt.u64.u32 	%rd533, %r79;
	cvt.u64.u32 	%rd534, %r81;
	bra.uni 	$L__BB314_73;
$L__BB314_72:
	div.s64 	%rd533, %rd531, %rd167;
	mul.lo.s64 	%rd307, %rd533, %rd167;
	sub.s64 	%rd534, %rd531, %rd307;
$L__BB314_73:
	add.s64 	%rd309, %rd1, %rd303;
	ld.global.u64 	%rd310, [%rd309];
	mad.lo.s64 	%rd174, %rd310, %rd534, %rd166;
	add.s32 	%r34, %r209, -2;
	mul.wide.u32 	%rd311, %r34, 8;
	add.s64 	%rd312, %rd2, %rd311;
	ld.global.u64 	%rd175, [%rd312];
	or.b64  	%rd313, %rd533, %rd175;
	and.b64  	%rd314, %rd313, -4294967296;
	setp.ne.s64 	%p10, %rd314, 0;
	@%p10 bra 	$L__BB314_75;
	cvt.u32.u64 	%r82, %rd175;
	cvt.u32.u64 	%r83, %rd533;
	div.u32 	%r84, %r83, %r82;
	mul.lo.s32 	%r85, %r84, %r82;
	sub.s32 	%r86, %r83, %r85;
	cvt.u64.u32 	%rd535, %r84;
	cvt.u64.u32 	%rd536, %r86;
	bra.uni 	$L__BB314_76;
$L__BB314_75:
	div.s64 	%rd535, %rd533, %rd175;
	mul.lo.s64 	%rd315, %rd535, %rd175;
	sub.s64 	%rd536, %rd533, %rd315;
$L__BB314_76:
	add.s64 	%rd317, %rd1, %rd311;
	ld.global.u64 	%rd318, [%rd317];
	mad.lo.s64 	%rd182, %rd318, %rd536, %rd174;
	add.s32 	%r35, %r209, -3;
	mul.wide.u32 	%rd319, %r35, 8;
	add.s64 	%rd320, %rd2, %rd319;
	ld.global.u64 	%rd183, [%rd320];
	or.b64  	%rd321, %rd535, %rd183;
	and.b64  	%rd322, %rd321, -4294967296;
	setp.ne.s64 	%p11, %rd322, 0;
	@%p11 bra 	$L__BB314_78;
	cvt.u32.u64 	%r87, %rd183;
	cvt.u32.u64 	%r88, %rd535;
	div.u32 	%r89, %r88, %r87;
	mul.lo.s32 	%r90, %r89, %r87;
	sub.s32 	%r91, %r88, %r90;
	cvt.u64.u32 	%rd537, %r89;
	cvt.u64.u32 	%rd538, %r91;
	bra.uni 	$L__BB314_79;
$L__BB314_78:
	div.s64 	%rd537, %rd535, %rd183;
	mul.lo.s64 	%rd323, %rd537, %rd183;
	sub.s64 	%rd538, %rd535, %rd323;
$L__BB314_79:
	add.s64 	%rd325, %rd1, %rd319;
	ld.global.u64 	%rd326, [%rd325];
	mad.lo.s64 	%rd190, %rd326, %rd538, %rd182;
	mul.wide.u32 	%rd327, %r32, 8;
	add.s64 	%rd328, %rd2, %rd327;
	ld.global.u64 	%rd191, [%rd328];
	or.b64  	%rd329, %rd537, %rd191;
	and.b64  	%rd330, %rd329, -4294967296;
	setp.ne.s64 	%p12, %rd330, 0;
	@%p12 bra 	$L__BB314_81;
	cvt.u32.u64 	%r92, %rd191;
	cvt.u32.u64 	%r93, %rd537;
	div.u32 	%r94, %r93, %r92;
	mul.lo.s32 	%r95, %r94, %r92;
	sub.s32 	%r96, %r93, %r95;
	cvt.u64.u32 	%rd554, %r94;
	cvt.u64.u32 	%rd540, %r96;
	bra.uni 	$L__BB314_82;
$L__BB314_81:
	div.s64 	%rd554, %rd537, %rd191;
	mul.lo.s64 	%rd331, %rd554, %rd191;
	sub.s64 	%rd540, %rd537, %rd331;
$L__BB314_82:
	add.s64 	%rd333, %rd1, %rd327;
	ld.global.u64 	%rd334, [%rd333];
	mad.lo.s64 	%rd335, %rd334, %rd540, %rd190;
	add.s64 	%rd563, %rd563, %rd335;
	add.s32 	%r209, %r209, -8;
	add.s32 	%r208, %r208, 8;
	setp.ne.s32 	%p13, %r208, 0;
	@%p13 bra 	$L__BB314_58;
	add.s32 	%r211, %r209, 3;
$L__BB314_84:
	setp.eq.s32 	%p14, %r24, 0;
	@%p14 bra 	$L__BB314_113;
	and.b32  	%r40, %r22, 3;
	setp.lt.u32 	%p15, %r24, 4;
	@%p15 bra 	$L__BB314_99;
	mul.wide.u32 	%rd337, %r211, 8;
	add.s64 	%rd338, %rd2, %rd337;
	ld.global.u64 	%rd202, [%rd338];
	or.b64  	%rd339, %rd554, %rd202;
	and.b64  	%rd340, %rd339, -4294967296;
	setp.ne.s64 	%p16, %rd340, 0;
	@%p16 bra 	$L__BB314_88;
	cvt.u32.u64 	%r97, %rd202;
	cvt.u32.u64 	%r98, %rd554;
	div.u32 	%r99, %r98, %r97;
	mul.lo.s32 	%r100, %r99, %r97;
	sub.s32 	%r101, %r98, %r100;
	cvt.u64.u32 	%rd544, %r99;
	cvt.u64.u32 	%rd545, %r101;
	bra.uni 	$L__BB314_89;
$L__BB314_88:
	div.s64 	%rd544, %rd554, %rd202;
	mul.lo.s64 	%rd341, %rd544, %rd202;
	sub.s64 	%rd545, %rd554, %rd341;
$L__BB314_89:
	add.s64 	%rd343, %rd1, %rd337;
	ld.global.u64 	%rd344, [%rd343];
	mul.lo.s64 	%rd209, %rd344, %rd545;
	add.s32 	%r41, %r211, -1;
	mul.wide.u32 	%rd345, %r41, 8;
	add.s64 	%rd346, %rd2, %rd345;
	ld.global.u64 	%rd210, [%rd346];
	or.b64  	%rd347, %rd544, %rd210;
	and.b64  	%rd348, %rd347, -4294967296;
	setp.ne.s64 	%p17, %rd348, 0;
	@%p17 bra 	$L__BB314_91;
	cvt.u32.u64 	%r102, %rd210;
	cvt.u32.u64 	%r103, %rd544;
	div.u32 	%r104, %r103, %r102;
	mul.lo.s32 	%r105, %r104, %r102;
	sub.s32 	%r106, %r103, %r105;
	cvt.u64.u32 	%rd546, %r104;
	cvt.u64.u32 	%rd547, %r106;
	bra.uni 	$L__BB314_92;
$L__BB314_91:
	div.s64 	%rd546, %rd544, %rd210;
	mul.lo.s64 	%rd349, %rd546, %rd210;
	sub.s64 	%rd547, %rd544, %rd349;
$L__BB314_92:
	add.s64 	%rd351, %rd1, %rd345;
	ld.global.u64 	%rd352, [%rd351];
	mad.lo.s64 	%rd217, %rd352, %rd547, %rd209;
	add.s32 	%r42, %r211, -2;
	mul.wide.u32 	%rd353, %r42, 8;
	add.s64 	%rd354, %rd2, %rd353;
	ld.global.u64 	%rd218, [%rd354];
	or.b64  	%rd355, %rd546, %rd218;
	and.b64  	%rd356, %rd355, -4294967296;
	setp.ne.s64 	%p18, %rd356, 0;
	@%p18 bra 	$L__BB314_94;
	cvt.u32.u64 	%r107, %rd218;
	cvt.u32.u64 	%r108, %rd546;
	div.u32 	%r109, %r108, %r107;
	mul.lo.s32 	%r110, %r109, %r107;
	sub.s32 	%r111, %r108, %r110;
	cvt.u64.u32 	%rd548, %r109;
	cvt.u64.u32 	%rd549, %r111;
	bra.uni 	$L__BB314_95;
$L__BB314_94:
	div.s64 	%rd548, %rd546, %rd218;
	mul.lo.s64 	%rd357, %rd548, %rd218;
	sub.s64 	%rd549, %rd546, %rd357;
$L__BB314_95:
	add.s64 	%rd359, %rd1, %rd353;
	ld.global.u64 	%rd360, [%rd359];
	mad.lo.s64 	%rd225, %rd360, %rd549, %rd217;
	add.s32 	%r43, %r211, -3;
	mul.wide.u32 	%rd361, %r43, 8;
	add.s64 	%rd362, %rd2, %rd361;
	ld.global.u64 	%rd226, [%rd362];
	or.b64  	%rd363, %rd548, %rd226;
	and.b64  	%rd364, %rd363, -4294967296;
	setp.ne.s64 	%p19, %rd364, 0;
	@%p19 bra 	$L__BB314_97;
	cvt.u32.u64 	%r112, %rd226;
	cvt.u32.u64 	%r113, %rd548;
	div.u32 	%r114, %r113, %r112;
	mul.lo.s32 	%r115, %r114, %r112;
	sub.s32 	%r116, %r113, %r115;
	cvt.u64.u32 	%rd554, %r114;
	cvt.u64.u32 	%rd551, %r116;
	bra.uni 	$L__BB314_98;
$L__BB314_97:
	div.s64 	%rd554, %rd548, %rd226;
	mul.lo.s64 	%rd365, %rd554, %rd226;
	sub.s64 	%rd551, %rd548, %rd365;
$L__BB314_98:
	add.s64 	%rd367, %rd1, %rd361;
	ld.global.u64 	%rd368, [%rd367];
	mad.lo.s64 	%rd369, %rd368, %rd551, %rd225;
	add.s64 	%rd563, %rd563, %rd369;
	add.s32 	%r211, %r211, -4;
$L__BB314_99:
	setp.eq.s32 	%p20, %r40, 0;
	@%p20 bra 	$L__BB314_113;
	setp.eq.s32 	%p21, %r40, 1;
	@%p21 bra 	$L__BB314_108;
	mul.wide.u32 	%rd371, %r211, 8;
	add.s64 	%rd372, %rd2, %rd371;
	ld.global.u64 	%rd237, [%rd372];
	or.b64  	%rd373, %rd554, %rd237;
	and.b64  	%rd374, %rd373, -4294967296;
	setp.ne.s64 	%p22, %rd374, 0;
	@%p22 bra 	$L__BB314_103;
	cvt.u32.u64 	%r117, %rd237;
	cvt.u32.u64 	%r118, %rd554;
	div.u32 	%r119, %r118, %r117;
	mul.lo.s32 	%r120, %r119, %r117;
	sub.s32 	%r121, %r118, %r120;
	cvt.u64.u32 	%rd555, %r119;
	cvt.u64.u32 	%rd556, %r121;
	bra.uni 	$L__BB314_104;
$L__BB314_103:
	div.s64 	%rd555, %rd554, %rd237;
	mul.lo.s64 	%rd375, %rd555, %rd237;
	sub.s64 	%rd556, %rd554, %rd375;
$L__BB314_104:
	add.s64 	%rd377, %rd1, %rd371;
	ld.global.u64 	%rd378, [%rd377];
	mul.lo.s64 	%rd244, %rd378, %rd556;
	add.s32 	%r46, %r211, -1;
	mul.wide.u32 	%rd379, %r46, 8;
	add.s64 	%rd380, %rd2, %rd379;
	ld.global.u64 	%rd245, [%rd380];
	or.b64  	%rd381, %rd555, %rd245;
	and.b64  	%rd382, %rd381, -4294967296;
	setp.ne.s64 	%p23, %rd382, 0;
	@%p23 bra 	$L__BB314_106;
	cvt.u32.u64 	%r122, %rd245;
	cvt.u32.u64 	%r123, %rd555;
	div.u32 	%r124, %r123, %r122;
	mul.lo.s32 	%r125, %r124, %r122;
	sub.s32 	%r126, %r123, %r125;
	cvt.u64.u32 	%rd554, %r124;
	cvt.u64.u32 	%rd558, %r126;
	bra.uni 	$L__BB314_107;
$L__BB314_106:
	div.s64 	%rd554, %rd555, %rd245;
	mul.lo.s64 	%rd383, %rd554, %rd245;
	sub.s64 	%rd558, %rd555, %rd383;
$L__BB314_107:
	add.s64 	%rd385, %rd1, %rd379;
	ld.global.u64 	%rd386, [%rd385];
	mad.lo.s64 	%rd387, %rd386, %rd558, %rd244;
	add.s64 	%rd563, %rd563, %rd387;
	add.s32 	%r211, %r211, -2;
$L__BB314_108:
	and.b32  	%r127, %r22, 1;
	setp.eq.b32 	%p24, %r127, 1;
	not.pred 	%p25, %p24;
	@%p25 bra 	$L__BB314_113;
	mul.wide.u32 	%rd388, %r211, 8;
	add.s64 	%rd389, %rd2, %rd388;
	ld.global.u64 	%rd256, [%rd389];
	or.b64  	%rd390, %rd554, %rd256;
	and.b64  	%rd391, %rd390, -4294967296;
	setp.ne.s64 	%p26, %rd391, 0;
	@%p26 bra 	$L__BB314_111;
	cvt.u32.u64 	%r128, %rd256;
	cvt.u32.u64 	%r129, %rd554;
	rem.u32 	%r130, %r129, %r128;
	cvt.u64.u32 	%rd562, %r130;
	bra.uni 	$L__BB314_112;
$L__BB314_111:
	rem.s64 	%rd562, %rd554, %rd256;
$L__BB314_112:
	add.s64 	%rd393, %rd1, %rd388;
	ld.global.u64 	%rd394, [%rd393];
	mad.lo.s64 	%rd563, %rd394, %rd562, %rd563;
$L__BB314_113:
	ld.global.u8 	%rs2, [%rd563];
	st.shared.u8 	[%r5], %rs2;
$L__BB314_114:
	bar.sync 	0;
	setp.lt.u32 	%p49, %r213, 66;
	@%p49 bra 	$L__BB314_118;
$L__BB314_115:
	shr.u32 	%r50, %r213, 1;
	setp.ge.u32 	%p50, %r1, %r50;
	@%p50 bra 	$L__BB314_117;
	ld.shared.u8 	%rs7, [%r5];
	add.s32 	%r202, %r5, %r50;
	ld.shared.u8 	%rs8, [%r202];
	min.u16 	%rs9, %rs7, %rs8;
	setp.ne.s16 	%p51, %rs9, 0;
	selp.u16 	%rs10, 1, 0, %p51;
	st.shared.u8 	[%r5], %rs10;
$L__BB314_117:
	bar.sync 	0;
	setp.gt.u32 	%p52, %r213, 131;
	mov.u32 	%r213, %r50;
	@%p52 bra 	$L__BB314_115;
$L__BB314_118:
	setp.gt.u32 	%p53, %r1, 31;
	@%p53 bra 	$L__BB314_121;
	ld.volatile.shared.u8 	%rs11, [%r5];
	ld.volatile.shared.u8 	%rs12, [%r5+32];
	min.u16 	%rs13, %rs11, %rs12;
	setp.ne.s16 	%p54, %rs13, 0;
	selp.u16 	%rs14, 1, 0, %p54;
	st.volatile.shared.u8 	[%r5], %rs14;
	ld.volatile.shared.u8 	%rs15, [%r5];
	ld.volatile.shared.u8 	%rs16, [%r5+16];
	min.u16 	%rs17, %rs15, %rs16;
	setp.ne.s16 	%p55, %rs17, 0;
	selp.u16 	%rs18, 1, 0, %p55;
	st.volatile.shared.u8 	[%r5], %rs18;
	ld.volatile.shared.u8 	%rs19, [%r5];
	ld.volatile.shared.u8 	%rs20, [%r5+8];
	min.u16 	%rs21, %rs19, %rs20;
	setp.ne.s16 	%p56, %rs21, 0;
	selp.u16 	%rs22, 1, 0, %p56;
	st.volatile.shared.u8 	[%r5], %rs22;
	ld.volatile.shared.u8 	%rs23, [%r5];
	ld.volatile.shared.u8 	%rs24, [%r5+4];
	min.u16 	%rs25, %rs23, %rs24;
	setp.ne.s16 	%p57, %rs25, 0;
	selp.u16 	%rs26, 1, 0, %p57;
	st.volatile.shared.u8 	[%r5], %rs26;
	ld.volatile.shared.u8 	%rs27, [%r5];
	ld.volatile.shared.u8 	%rs28, [%r5+2];
	min.u16 	%rs29, %rs27, %rs28;
	setp.ne.s16 	%p58, %rs29, 0;
	selp.u16 	%rs30, 1, 0, %p58;
	st.volatile.shared.u8 	[%r5], %rs30;
	ld.volatile.shared.u8 	%rs31, [%r5];
	ld.volatile.shared.u8 	%rs32, [%r5+1];
	min.u16 	%rs33, %rs31, %rs32;
	setp.ne.s16 	%p59, %rs33, 0;
	selp.u16 	%rs34, 1, 0, %p59;
	st.volatile.shared.u8 	[%r5], %rs34;
	setp.ne.s32 	%p60, %r1, 0;
	@%p60 bra 	$L__BB314_121;
	ld.param.u64 	%rd478, [contiguous_min2_bool_param_0];
	ld.shared.u8 	%rs35, [minsdata_bool];
	cvt.u64.u32 	%rd473, %r2;
	mov.u32 	%r203, %ctaid.y;
	cvt.u64.u32 	%rd474, %r203;
	mad.lo.s64 	%rd475, %rd265, %rd474, %rd473;
	cvta.to.global.u64 	%rd476, %rd478;
	add.s64 	%rd477, %rd476, %rd475;
	st.global.u8 	[%rd477], %rs35;
$L__BB314_121:
	ret;

}
	// .globl	contiguous_min22_bool
.visible .entry contiguous_min22_bool(
	.param .u64 .ptr .align 1 contiguous_min22_bool_param_0,
	.param .u64 .ptr .align 1 contiguous_min22_bool_param_1,
	.param .u64 contiguous_min22_bool_param_2,
	.param .u64 contiguous_min22_bool_param_3
)
{
	.reg .pred 	%p<16>;
	.reg .b16 	%rs<36>;
	.reg .b32 	%r<17>;
	.reg .b64 	%rd<23>;

	ld.param.u64 	%rd4, [contiguous_min22_bool_param_0];
	ld.param.u64 	%rd7, [contiguous_min22_bool_param_1];
	ld.param.u64 	%rd5, [contiguous_min22_bool_param_2];
	ld.param.u64 	%rd6, [contiguous_min22_bool_param_3];
	cvta.to.global.u64 	%rd1, %rd7;
	mov.u32 	%r1, %tid.x;
	mov.u32 	%r2, %ctaid.x;
	mov.u32 	%r16, %ntid.x;
	mul.lo.s32 	%r8, %r2, %r16;
	shl.b32 	%r9, %r8, 1;
	add.s32 	%r4, %r9, %r1;
	mov.u32 	%r10, minsdata_bool;
	add.s32 	%r5, %r10, %r1;
	mov.b16 	%rs1, 1;
	st.shared.u8 	[%r5], %rs1;
	add.s32 	%r11, %r4, %r16;
	cvt.u64.u32 	%rd2, %r11;
	setp.le.u64 	%p1, %rd5, %rd2;
	@%p1 bra 	$L__BB315_2;
	cvt.u64.u32 	%rd11, %r4;
	mov.u32 	%r13, %ctaid.y;
	cvt.u64.u32 	%rd12, %r13;
	mul.lo.s64 	%rd13, %rd5, %rd12;
	add.s64 	%rd14, %rd13, %rd11;
	add.s64 	%rd15, %rd1, %rd14;
	ld.global.u8 	%rs3, [%rd15];
	add.s64 	%rd16, %rd13, %rd2;
	add.s64 	%rd17, %rd1, %rd16;
	ld.global.u8 	%rs4, [%rd17];
	min.u16 	%rs5, %rs3, %rs4;
	setp.ne.s16 	%p3, %rs5, 0;
	selp.u16 	%rs6, 1, 0, %p3;
	st.shared.u8 	[%r5], %rs6;
	bra.uni 	$L__BB315_4;
$L__BB315_2:
	cvt.u64.u32 	%rd3, %r4;
	setp.le.u64 	%p2, %rd5, %rd3;
	@%p2 bra 	$L__BB315_4;
	mov.u32 	%r12, %ctaid.y;
	cvt.u64.u32 	%rd8, %r12;
	mad.lo.s64 	%rd9, %rd5, %rd8, %rd3;
	add.s64 	%rd10, %rd1, %rd9;
	ld.global.u8 	%rs2, [%rd10];
	st.shared.u8 	[%r5], %rs2;
$L__BB315_4:
	bar.sync 	0;
	setp.lt.u32 	%p4, %r16, 66;
	@%p4 bra 	$L__BB315_8;
$L__BB315_5:
	shr.u32 	%r7, %r16, 1;
	setp.ge.u32 	%p5, %r1, %r7;
	@%p5 bra 	$L__BB315_7;
	ld.shared.u8 	%rs7, [%r5];
	add.s32 	%r14, %r5, %r7;
	ld.shared.u8 	%rs8, [%r14];
	min.u16 	%rs9, %rs7, %rs8;
	setp.ne.s16 	%p6, %rs9, 0;
	selp.u16 	%rs10, 1, 0, %p6;
	st.shared.u8 	[%r5], %rs10;
$L__BB315_7:
	bar.sync 	0;
	setp.gt.u32 	%p7, %r16, 131;
	mov.u32 	%r16, %r7;
	@%p7 bra 	$L__BB315_5;
$L__BB315_8:
	setp.gt.u32 	%p8, %r1, 31;
	@%p8 bra 	$L__BB315_11;
	ld.volatile.shared.u8 	%rs11, [%r5];
	ld.volatile.shared.u8 	%rs12, [%r5+32];
	min.u16 	%rs13, %rs11, %rs12;
	setp.ne.s16 	%p9, %rs13, 0;
	selp.u16 	%rs14, 1, 0, %p9;
	st.volatile.shared.u8 	[%r5], %rs14;
	ld.volatile.shared.u8 	%rs15, [%r5];
	ld.volatile.shared.u8 	%rs16, [%r5+16];
	min.u16 	%rs17, %rs15, %rs16;
	setp.ne.s16 	%p10, %rs17, 0;
	selp.u16 	%rs18, 1, 0, %p10;
	st.volatile.shared.u8 	[%r5], %rs18;
	ld.volatile.shared.u8 	%rs19, [%r5];
	ld.volatile.shared.u8 	%rs20, [%r5+8];
	min.u16 	%rs21, %rs19, %rs20;
	setp.ne.s16 	%p11, %rs21, 0;
	selp.u16 	%rs22, 1, 0, %p11;
	st.volatile.shared.u8 	[%r5], %rs22;
	ld.volatile.shared.u8 	%rs23, [%r5];
	ld.volatile.shared.u8 	%rs24, [%r5+4];
	min.u16 	%rs25, %rs23, %rs24;
	setp.ne.s16 	%p12, %rs25, 0;
	selp.u16 	%rs26, 1, 0, %p12;
	st.volatile.shared.u8 	[%r5], %rs26;
	ld.volatile.shared.u8 	%rs27, [%r5];
	ld.volatile.shared.u8 	%rs28, [%r5+2];
	min.u16 	%rs29, %rs27, %rs28;
	setp.ne.s16 	%p13, %rs29, 0;
	selp.u16 	%rs30, 1, 0, %p13;
	st.volatile.shared.u8 	[%r5], %rs30;
	ld.volatile.shared.u8 	%rs31, [%r5];
	ld.volatile.shared.u8 	%rs32, [%r5+1];
	min.u16 	%rs33, %rs31, %rs32;
	setp.ne.s16 	%p14, %rs33, 0;
	selp.u16 	%rs34, 1, 0, %p14;
	st.volatile.shared.u8 	[%r5], %rs34;
	setp.ne.s32 	%p15, %r1, 0;
	@%p15 bra 	$L__BB315_11;
	ld.shared.u8 	%rs35, [minsdata_bool];
	cvt.u64.u32 	%rd18, %r2;
	mov.u32 	%r15, %ctaid.y;
	cvt.u64.u32 	%rd19, %r15;
	mad.lo.s64 	%rd20, %rd6, %rd19, %rd18;
	cvta.to.global.u64 	%rd21, %rd4;
	add.s64 	%rd22, %rd21, %rd20;
	st.global.u8 	[%rd22], %rs35;
$L__BB315_11:
	ret;

}
	// .globl	contiguous_min3_bool
.visible .entry contiguous_min3_bool(
	.param .u64 .ptr .align 1 contiguous_min3_bool_param_0,
	.param .u64 .ptr .align 1 contiguous_min3_bool_param_1,
	.param .u64 .ptr .align 1 contiguous_min3_bool_param_2,
	.param .u64 .ptr .align 1 contiguous_min3_bool_param_3,
	.param .u64 contiguous_min3_bool_param_4,
	.param .u64 contiguous_min3_bool_param_5,
	.param .u64 contiguous_min3_bool_param_6
)
{
	.reg .pred 	%p<43>;
	.reg .b16 	%rs<65>;
	.reg .b32 	%r<184>;
	.reg .b64 	%rd<306>;

	ld.param.u64 	%rd144, [contiguous_min3_bool_param_0];
	ld.param.u64 	%rd145, [contiguous_min3_bool_param_1];
	ld.param.u64 	%rd148, [contiguous_min3_bool_param_2];
	ld.param.u64 	%rd149, [contiguous_min3_bool_param_3];
	ld.param.u64 	%rd146, [contiguous_min3_bool_param_4];
	ld.param.u64 	%rd147, [contiguous_min3_bool_param_5];
	ld.param.u64 	%rd150, [contiguous_min3_bool_param_6];
	cvta.to.global.u64 	%rd1, %rd149;
	cvta.to.global.u64 	%rd2, %rd148;
	mov.u32 	%r1, %tid.y;
	mov.u32 	%r2, %ntid.x;
	mov.u32 	%r3, %tid.x;
	mad.lo.s32 	%r61, %r1, %r2, %r3;
	mov.u32 	%r62, %ctaid.x;
	mad.lo.s32 	%r63, %r62, %r2, %r3;
	mov.u32 	%r4, %ctaid.y;
	mov.u32 	%r5, %ntid.y;
	mad.lo.s32 	%r64, %r4, %r5, %r1;
	mov.u32 	%r65, minsdata_bool;
	add.s32 	%r7, %r65, %r61;
	mov.b16 	%rs16, 1;
	st.shared.u8 	[%r7], %rs16;
	cvt.u64.u32 	%rd3, %r63;
	setp.le.u64 	%p1, %rd147, %rd3;
	cvt.u64.u32 	%rd152, %r64;
	setp.le.u64 	%p2, %rd150, %rd152;
	or.pred  	%p3, %p1, %p2;
	@%p3 bra 	$L__BB316_76;
	cvt.u32.u64 	%r66, %rd3;
	cvt.u32.u64 	%r67, %rd147;
	mad.lo.s32 	%r175, %r64, %r67, %r66;
	cvt.u32.u64 	%r9, %rd146;
	add.s32 	%r174, %r9, -1;
	setp.lt.s32 	%p4, %r174, 0;
	mov.b64 	%rd305, 0;
	@%p4 bra 	$L__BB316_59;
	setp.lt.u32 	%p5, %r174, 7;
	mov.b64 	%rd305, 0;
	@%p5 bra 	$L__BB316_30;
	add.s32 	%r170, %r9, -4;
	and.b32  	%r68, %r9, -8;
	neg.s32 	%r169, %r68;
	mov.b64 	%rd305, 0;
$L__BB316_4:
	.pragma "nounroll";
	add.s32 	%r16, %r170, 3;
	cvt.u64.u32 	%rd5, %r175;
	mul.wide.u32 	%rd157, %r16, 8;
	add.s64 	%rd158, %rd2, %rd157;
	ld.global.u64 	%rd6, [%rd158];
	and.b64  	%rd159, %rd6, -4294967296;
	setp.ne.s64 	%p6, %rd159, 0;
	@%p6 bra 	$L__BB316_6;
	cvt.u32.u64 	%r69, %rd6;
	cvt.u32.u64 	%r70, %rd5;
	div.u32 	%r71, %r70, %r69;
	mul.lo.s32 	%r72, %r71, %r69;
	sub.s32 	%r73, %r70, %r72;
	cvt.u64.u32 	%rd270, %r71;
	cvt.u64.u32 	%rd271, %r73;
	bra.uni 	$L__BB316_7;
$L__BB316_6:
	div.s64 	%rd270, %rd5, %rd6;
	mul.lo.s64 	%rd160, %rd270, %rd6;
	sub.s64 	%rd271, %rd5, %rd160;
$L__BB316_7:
	mul.wide.u32 	%rd161, %r16, 8;
	add.s64 	%rd162, %rd1, %rd161;
	ld.global.u64 	%rd163, [%rd162];
	mad.lo.s64 	%rd13, %rd163, %rd271, %rd305;
	add.s32 	%r17, %r170, 2;
	and.b64  	%rd14, %rd270, 4294967295;
	mul.wide.u32 	%rd164, %r17, 8;
	add.s64 	%rd165, %rd2, %rd164;
	ld.global.u64 	%rd15, [%rd165];
	and.b64  	%rd166, %rd15, -4294967296;
	setp.ne.s64 	%p7, %rd166, 0;
	@%p7 bra 	$L__BB316_9;
	cvt.u32.u64 	%r74, %rd15;
	cvt.u32.u64 	%r75, %rd14;
	div.u32 	%r76, %r75, %r74;
	mul.lo.s32 	%r77, %r76, %r74;
	sub.s32 	%r78, %r75, %r77;
	cvt.u64.u32 	%rd272, %r76;
	cvt.u64.u32 	%rd273, %r78;
	bra.uni 	$L__BB316_10;
$L__BB316_9:
	div.s64 	%rd272, %rd14, %rd15;
	mul.lo.s64 	%rd167, %rd272, %rd15;
	sub.s64 	%rd273, %rd14, %rd167;
$L__BB316_10:
	mul.wide.u32 	%rd168, %r17, 8;
	add.s64 	%rd169, %rd1, %rd168;
	ld.global.u64 	%rd170, [%rd169];
	mad.lo.s64 	%rd22, %rd170, %rd273, %rd13;
	add.s32 	%r18, %r170, 1;
	and.b64  	%rd23, %rd272, 4294967295;
	mul.wide.u32 	%rd171, %r18, 8;
	add.s64 	%rd172, %rd2, %rd171;
	ld.global.u64 	%rd24, [%rd172];
	and.b64  	%rd173, %rd24, -4294967296;
	setp.ne.s64 	%p8, %rd173, 0;
	@%p8 bra 	$L__BB316_12;
	cvt.u32.u64 	%r79, %rd24;
	cvt.u32.u64 	%r80, %rd23;
	div.u32 	%r81, %r80, %r79;
	mul.lo.s32 	%r82, %r81, %r79;
	sub.s32 	%r83, %r80, %r82;
	cvt.u64.u32 	%rd274, %r81;
	cvt.u64.u32 	%rd275, %r83;
	bra.uni 	$L__BB316_13;
$L__BB316_12:
	div.s64 	%rd274, %rd23, %rd24;
	mul.lo.s64 	%rd174, %rd274, %rd24;
	sub.s64 	%rd275, %rd23, %rd174;
$L__BB316_13:
	mul.wide.u32 	%rd175, %r18, 8;
	add.s64 	%rd176, %rd1, %rd175;
	ld.global.u64 	%rd177, [%rd176];
	mad.lo.s64 	%rd31, %rd177, %rd275, %rd22;
	and.b64  	%rd32, %rd274, 4294967295;
	mul.wide.u32 	%rd178, %r170, 8;
	add.s64 	%rd179, %rd2, %rd178;
	ld.global.u64 	%rd33, [%rd179];
	and.b64  	%rd180, %rd33, -4294967296;
	setp.ne.s64 	%p9, %rd180, 0;
	@%p9 bra 	$L__BB316_15;
	cvt.u32.u64 	%r84, %rd33;
	cvt.u32.u64 	%r85, %rd32;
	div.u32 	%r86, %r85, %r84;
	mul.lo.s32 	%r87, %r86, %r84;
	sub.s32 	%r88, %r85, %r87;
	cvt.u64.u32 	%rd276, %r86;
	cvt.u64.u32 	%rd277, %r88;
	bra.uni 	$L__BB316_16;
$L__BB316_15:
	div.s64 	%rd276, %rd32, %rd33;
	mul.lo.s64 	%rd181, %rd276, %rd33;
	sub.s64 	%rd277, %rd32, %rd181;
$L__BB316_16:
	mul.wide.u32 	%rd182, %r170, 8;
	add.s64 	%rd183, %rd1, %rd182;
	ld.global.u64 	%rd184, [%rd183];
	mad.lo.s64 	%rd40, %rd184, %rd277, %rd31;
	add.s32 	%r19, %r170, -1;
	and.b64  	%rd41, %rd276, 4294967295;
	mul.wide.u32 	%rd185, %r19, 8;
	add.s64 	%rd186, %rd2, %rd185;
	ld.global.u64 	%rd42, [%rd186];
	and.b64  	%rd187, %rd42, -4294967296;
	setp.ne.s64 	%p10, %rd187, 0;
	@%p10 bra 	$L__BB316_18;
	cvt.u32.u64 	%r89, %rd42;
	cvt.u32.u64 	%r90, %rd41;
	div.u32 	%r91, %r90, %r89;
	mul.lo.s32 	%r92, %r91, %r89;
	sub.s32 	%r93, %r90, %r92;
	cvt.u64.u32 	%rd278, %r91;
	cvt.u64.u32 	%rd279, %r93;
	bra.uni 	$L__BB316_19;
$L__BB316_18:
	div.s64 	%rd278, %rd41, %rd42;
	mul.lo.s64 	%rd188, %rd278, %rd42;
	sub.s64 	%rd279, %rd41, %rd188;
$L__BB316_19:
	mul.wide.u32 	%rd189, %r19, 8;
	add.s64 	%rd190, %rd1, %rd189;
	ld.global.u64 	%rd191, [%rd190];
	mad.lo.s64 	%rd49, %rd191, %rd279, %rd40;
	add.s32 	%r20, %r170, -2;
	and.b64  	%rd50, %rd278, 4294967295;
	mul.wide.u32 	%rd192, %r20, 8;
	add.s64 	%rd193, %rd2, %rd192;
	ld.global.u64 	%rd51, [%rd193];
	and.b64  	%rd194, %rd51, -4294967296;
	setp.ne.s64 	%p11, %rd194, 0;
	@%p11 bra 	$L__BB316_21;
	cvt.u32.u64 	%r94, %rd51;
	cvt.u32.u64 	%r95, %rd50;
	div.u32 	%r96, %r95, %r94;
	mul.lo.s32 	%r97, %r96, %r94;
	sub.s32 	%r98, %r95, %r97;
	cvt.u64.u32 	%rd280, %r96;
	cvt.u64.u32 	%rd281, %r98;
	bra.uni 	$L__BB316_22;
$L__BB316_21:
	div.s64 	%rd280, %rd50, %rd51;
	mul.lo.s64 	%rd195, %rd280, %rd51;
	sub.s64 	%rd281, %rd50, %rd195;
$L__BB316_22:
	mul.wide.u32 	%rd196, %r20, 8;
	add.s64 	%rd197, %rd1, %rd196;
	ld.global.u64 	%rd198, [%rd197];
	mad.lo.s64 	%rd58, %rd198, %rd281, %rd49;
	add.s32 	%r21, %r170, -3;
	and.b64  	%rd59, %rd280, 4294967295;
	mul.wide.u32 	%rd199, %r21, 8;
	add.s64 	%rd200, %rd2, %rd199;
	ld.global.u64 	%rd60, [%rd200];
	and.b64  	%rd201, %rd60, -4294967296;
	setp.ne.s64 	%p12, %rd201, 0;
	@%p12 bra 	$L__BB316_24;
	cvt.u32.u64 	%r99, %rd60;
	cvt.u32.u64 	%r100, %rd59;
	div.u32 	%r101, %r100, %r99;
	mul.lo.s32 	%r102, %r101, %r99;
	sub.s32 	%r103, %r100, %r102;
	cvt.u64.u32 	%rd282, %r101;
	cvt.u64.u32 	%rd283, %r103;
	bra.uni 	$L__BB316_25;
$L__BB316_24:
	div.s64 	%rd282, %rd59, %rd60;
	mul.lo.s64 	%rd202, %rd282, %rd60;
	sub.s64 	%rd283, %rd59, %rd202;
$L__BB316_25:
	mul.wide.u32 	%rd203, %r21, 8;
	add.s64 	%rd204, %rd1, %rd203;
	ld.global.u64 	%rd205, [%rd204];
	mad.lo.s64 	%rd67, %rd205, %rd283, %rd58;
	and.b64  	%rd68, %rd282, 4294967295;
	add.s32 	%r104, %r170, -4;
	mul.wide.u32 	%rd206, %r104, 8;
	add.s64 	%rd207, %rd2, %rd206;
	ld.global.u64 	%rd69, [%rd207];
	and.b64  	%rd208, %rd69, -4294967296;
	setp.ne.s64 	%p13, %rd208, 0;
	@%p13 bra 	$L__BB316_27;
	cvt.u32.u64 	%r105, %rd69;
	cvt.u32.u64 	%r106, %rd68;
	div.u32 	%r107, %r106, %r105;
	mul.lo.s32 	%r108, %r107, %r105;
	sub.s32 	%r109, %r106, %r108;
	cvt.u64.u32 	%rd284, %r107;
	cvt.u64.u32 	%rd285, %r109;
	bra.uni 	$L__BB316_28;
$L__BB316_27:
	div.s64 	%rd284, %rd68, %rd69;
	mul.lo.s64 	%rd209, %rd284, %rd69;
	sub.s64 	%rd285, %rd68, %rd209;
$L__BB316_28:
	mul.wide.u32 	%rd210, %r104, 8;
	add.s64 	%rd211, %rd1, %rd210;
	ld.global.u64 	%rd212, [%rd211];
	mad.lo.s64 	%rd305, %rd212, %rd285, %rd67;
	cvt.u32.u64 	%r175, %rd284;
	add.s32 	%r170, %r170, -8;
	add.s32 	%r169, %r169, 8;
	setp.ne.s32 	%p14, %r169, 0;
	@%p14 bra 	$L__BB316_4;
	add.s32 	%r174, %r170, 3;
$L__BB316_30:
	and.b32  	%r28, %r9, 7;
	setp.eq.s32 	%p15, %r28, 0;
	@%p15 bra 	$L__BB316_59;
	and.b32  	%r29, %r9, 3;
	setp.lt.u32 	%p16, %r28, 4;
	@%p16 bra 	$L__BB316_45;
	cvt.u64.u32 	%rd79, %r175;
	mul.wide.u32 	%rd214, %r174, 8;
	add.s64 	%rd215, %rd2, %rd214;
	ld.global.u64 	%rd80, [%rd215];
	and.b64  	%rd216, %rd80, -4294967296;
	setp.ne.s64 	%p17, %rd216, 0;
	@%p17 bra 	$L__BB316_34;
	cvt.u32.u64 	%r111, %rd80;
	cvt.u32.u64 	%r112, %rd79;
	div.u32 	%r113, %r112, %r111;
	mul.lo.s32 	%r114, %r113, %r111;
	sub.s32 	%r115, %r112, %r114;
	cvt.u64.u32 	%rd288, %r113;
	cvt.u64.u32 	%rd289, %r115;
	bra.uni 	$L__BB316_35;
$L__BB316_34:
	div.s64 	%rd288, %rd79, %rd80;
	mul.lo.s64 	%rd217, %rd288, %rd80;
	sub.s64 	%rd289, %rd79, %rd217;
$L__BB316_35:
	mul.wide.u32 	%rd218, %r174, 8;
	add.s64 	%rd219, %rd1, %rd218;
	ld.global.u64 	%rd220, [%rd219];
	mad.lo.s64 	%rd87, %rd220, %rd289, %rd305;
	add.s32 	%r30, %r174, -1;
	and.b64  	%rd88, %rd288, 4294967295;
	mul.wide.u32 	%rd221, %r30, 8;
	add.s64 	%rd222, %rd2, %rd221;
	ld.global.u64 	%rd89, [%rd222];
	and.b64  	%rd223, %rd89, -4294967296;
	setp.ne.s64 	%p18, %rd223, 0;
	@%p18 bra 	$L__BB316_37;
	cvt.u32.u64 	%r116, %rd89;
	cvt.u32.u64 	%r117, %rd88;
	div.u32 	%r118, %r117, %r116;
	mul.lo.s32 	%r119, %r118, %r116;
	sub.s32 	%r120, %r117, %r119;
	cvt.u64.u32 	%rd290, %r118;
	cvt.u64.u32 	%rd291, %r120;
	bra.uni 	$L__BB316_38;
$L__BB316_37:
	div.s64 	%rd290, %rd88, %rd89;
	mul.lo.s64 	%rd224, %rd290, %rd89;
	sub.s64 	%rd291, %rd88, %rd224;
$L__BB316_38:
	mul.wide.u32 	%rd225, %r30, 8;
	add.s64 	%rd226, %rd1, %rd225;
	ld.global.u64 	%rd227, [%rd226];
	mad.lo.s64 	%rd96, %rd227, %rd291, %rd87;
	add.s32 	%r31, %r174, -2;
	and.b64  	%rd97, %rd290, 4294967295;
	mul.wide.u32 	%rd228, %r31, 8;
	add.s64 	%rd229, %rd2, %rd228;
	ld.global.u64 	%rd98, [%rd229];
	and.b64  	%rd230, %rd98, -4294967296;
	setp.ne.s64 	%p19, %rd230, 0;
	@%p19 bra 	$L__BB316_40;
	cvt.u32.u64 	%r121, %rd98;
	cvt.u32.u64 	%r122, %rd97;
	div.u32 	%r123, %r122, %r121;
	mul.lo.s32 	%r124, %r123, %r121;
	sub.s32 	%r125, %r122, %r124;
	cvt.u64.u32 	%rd292, %r123;
	cvt.u64.u32 	%rd293, %r125;
	bra.uni 	$L__BB316_41;
$L__BB316_40:
	div.s64 	%rd292, %rd97, %rd98;
	mul.lo.s64 	%rd231, %rd292, %rd98;
	sub.s64 	%rd293, %rd97, %rd231;
$L__BB316_41:
	mul.wide.u32 	%rd232, %r31, 8;
	add.s64 	%rd233, %rd1, %rd232;
	ld.global.u64 	%rd234, [%rd233];
	mad.lo.s64 	%rd105, %rd234, %rd293, %rd96;
	add.s32 	%r32, %r174, -3;
	and.b64  	%rd106, %rd292, 4294967295;
	mul.wide.u32 	%rd235, %r32, 8;
	add.s64 	%rd236, %rd2, %rd235;
	ld.global.u64 	%rd107, [%rd236];
	and.b64  	%rd237, %rd107, -4294967296;
	setp.ne.s64 	%p20, %rd237, 0;
	@%p20 bra 	$L__BB316_43;
	cvt.u32.u64 	%r126, %rd107;
	cvt.u32.u64 	%r127, %rd106;
	div.u32 	%r128, %r127, %r126;
	mul.lo.s32 	%r129, %r128, %r126;
	sub.s32 	%r130, %r127, %r129;
	cvt.u64.u32 	%rd294, %r128;
	cvt.u64.u32 	%rd295, %r130;
	bra.uni 	$L__BB316_44;
$L__BB316_43:
	div.s64 	%rd294, %rd106, %rd107;
	mul.lo.s64 	%rd238, %rd294, %rd107;
	sub.s64 	%rd295, %rd106, %rd238;
$L__BB316_44:
	mul.wide.u32 	%rd239, %r32, 8;
	add.s64 	%rd240, %rd1, %rd239;
	ld.global.u64 	%rd241, [%rd240];
	mad.lo.s64 	%rd305, %rd241, %rd295, %rd105;
	cvt.u32.u64 	%r175, %rd294;
	add.s32 	%r174, %r174, -4;
$L__BB316_45:
	setp.eq.s32 	%p21, %r29, 0;
	@%p21 bra 	$L__BB316_59;
	setp.eq.s32 	%p22, %r29, 1;
	@%p22 bra 	$L__BB316_54;
	cvt.u64.u32 	%rd117, %r175;
	mul.wide.u32 	%rd243, %r174, 8;
	add.s64 	%rd244, %rd2, %rd243;
	ld.global.u64 	%rd118, [%rd244];
	and.b64  	%rd245, %rd118, -4294967296;
	setp.ne.s64 	%p23, %rd245, 0;
	@%p23 bra 	$L__BB316_49;
	cvt.u32.u64 	%r131, %rd118;
	cvt.u32.u64 	%r132, %rd117;
	div.u32 	%r133, %r132, %r131;
	mul.lo.s32 	%r134, %r133, %r131;
	sub.s32 	%r135, %r132, %r134;
	cvt.u64.u32 	%rd298, %r133;
	cvt.u64.u32 	%rd299, %r135;
	bra.uni 	$L__BB316_50;
$L__BB316_49:
	div.s64 	%rd298, %rd117, %rd118;
	mul.lo.s64 	%rd246, %rd298, %rd118;
	sub.s64 	%rd299, %rd117, %rd246;
$L__BB316_50:
	add.s64 	%rd248, %rd1, %rd243;
	ld.global.u64 	%rd249, [%rd248];
	mad.lo.s64 	%rd125, %rd249, %rd299, %rd305;
	add.s32 	%r37, %r174, -1;
	and.b64  	%rd126, %rd298, 4294967295;
	mul.wide.u32 	%rd250, %r37, 8;
	add.s64 	%rd251, %rd2, %rd250;
	ld.global.u64 	%rd127, [%rd251];
	and.b64  	%rd252, %rd127, -4294967296;
	setp.ne.s64 	%p24, %rd252, 0;
	@%p24 bra 	$L__BB316_52;
	cvt.u32.u64 	%r136, %rd127;
	cvt.u32.u64 	%r137, %rd126;
	div.u32 	%r138, %r137, %r136;
	mul.lo.s32 	%r139, %r138, %r136;
	sub.s32 	%r140, %r137, %r139;
	cvt.u64.u32 	%rd300, %r138;
	cvt.u64.u32 	%rd301, %r140;
	bra.uni 	$L__BB316_53;
$L__BB316_52:
	div.s64 	%rd300, %rd126, %rd127;
	mul.lo.s64 	%rd253, %rd300, %rd127;
	sub.s64 	%rd301, %rd126, %rd253;
$L__BB316_53:
	add.s64 	%rd255, %rd1, %rd250;
	ld.global.u64 	%rd256, [%rd255];
	mad.lo.s64 	%rd305, %rd256, %rd301, %rd125;
	cvt.u32.u64 	%r175, %rd300;
	add.s32 	%r174, %r174, -2;
$L__BB316_54:
	and.b32  	%r141, %r9, 1;
	setp.eq.b32 	%p25, %r141, 1;
	not.pred 	%p26, %p25;
	@%p26 bra 	$L__BB316_59;
	cvt.u64.u32 	%rd137, %r175;
	mul.wide.u32 	%rd257, %r174, 8;
	add.s64 	%rd258, %rd2, %rd257;
	ld.global.u64 	%rd138, [%rd258];
	and.b64  	%rd259, %rd138, -4294967296;
	setp.ne.s64 	%p27, %rd259, 0;
	@%p27 bra 	$L__BB316_57;
	cvt.u32.u64 	%r142, %rd138;
	cvt.u32.u64 	%r143, %rd137;
	rem.u32 	%r144, %r143, %r142;
	cvt.u64.u32 	%rd304, %r144;
	bra.uni 	$L__BB316_58;
$L__BB316_57:
	rem.s64 	%rd304, %rd137, %rd138;
$L__BB316_58:
	add.s64 	%rd261, %rd1, %rd257;
	ld.global.u64 	%rd262, [%rd261];
	mad.lo.s64 	%rd305, %rd262, %rd304, %rd305;
$L__BB316_59:
	cvta.to.global.u64 	%rd263, %rd145;
	add.s64 	%rd264, %rd263, %rd305;
	ld.global.u8 	%rs17, [%rd264];
	st.shared.u8 	[%r7], %rs17;
	bar.sync 	0;
	setp.ne.s32 	%p28, %r1, 0;
	@%p28 bra 	$L__BB316_76;
	setp.gt.u32 	%p29, %r5, 1;
	@%p29 bra 	$L__BB316_62;
	mov.u32 	%r145, minsdata_bool;
	add.s32 	%r146, %r145, %r3;
	ld.shared.u8 	%rs63, [%r146];
	bra.uni 	$L__BB316_75;
$L__BB316_62:
	mov.u32 	%r148, minsdata_bool;
	add.s32 	%r42, %r148, %r3;
	ld.shared.u8 	%rs63, [%r42];
	add.s32 	%r43, %r5, -1;
	add.s32 	%r149, %r5, -2;
	and.b32  	%r44, %r43, 7;
	setp.lt.u32 	%p30, %r149, 7;
	mov.b32 	%r182, 1;
	@%p30 bra 	$L__BB316_66;
	and.b32  	%r151, %r43, -8;
	neg.s32 	%r180, %r151;
	add.s32 	%r152, %r3, %r2;
	add.s32 	%r178, %r148, %r152;
	shl.b32 	%r47, %r2, 3;
	mov.b32 	%r179, 0;
$L__BB316_64:
	.pragma "nounroll";
	ld.shared.u8 	%rs19, [%r178];
	and.b16  	%rs20, %rs63, 255;
	min.u16 	%rs21, %rs20, %rs19;
	setp.ne.s16 	%p31, %rs21, 0;
	selp.u16 	%rs22, 1, 0, %p31;
	add.s32 	%r154, %r178, %r2;
	ld.shared.u8 	%rs23, [%r154];
	min.u16 	%rs24, %rs22, %rs23;
	add.s32 	%r155, %r154, %r2;
	ld.shared.u8 	%rs25, [%r155];
	min.u16 	%rs26, %rs24, %rs25;
	add.s32 	%r156, %r155, %r2;
	ld.shared.u8 	%rs27, [%r156];
	min.u16 	%rs28, %rs26, %rs27;
	add.s32 	%r157, %r156, %r2;
	ld.shared.u8 	%rs29, [%r157];
	min.u16 	%rs30, %rs28, %rs29;
	add.s32 	%r158, %r157, %r2;
	ld.shared.u8 	%rs31, [%r158];
	min.u16 	%rs32, %rs30, %rs31;
	add.s32 	%r159, %r158, %r2;
	ld.shared.u8 	%rs33, [%r159];
	min.u16 	%rs34, %rs32, %rs33;
	setp.ne.s16 	%p32, %rs34, 0;
	selp.u16 	%rs35, 1, 0, %p32;
	add.s32 	%r160, %r159, %r2;
	ld.shared.u8 	%rs36, [%r160];
	min.u16 	%rs63, %rs35, %rs36;
	add.s32 	%r180, %r180, 8;
	add.s32 	%r179, %r179, 8;
	add.s32 	%r178, %r178, %r47;
	setp.ne.s32 	%p33, %r180, 0;
	@%p33 bra 	$L__BB316_64;
	add.s32 	%r182, %r179, 1;
$L__BB316_66:
	setp.eq.s32 	%p34, %r44, 0;
	@%p34 bra 	$L__BB316_74;
	and.b32  	%r56, %r43, 3;
	setp.lt.u32 	%p35, %r44, 4;
	@%p35 bra 	$L__BB316_69;
	mad.lo.s32 	%r161, %r182, %r2, %r42;
	ld.shared.u8 	%rs38, [%r161];
	and.b16  	%rs39, %rs63, 255;
	min.u16 	%rs40, %rs39, %rs38;
	setp.ne.s16 	%p36, %rs40, 0;
	selp.u16 	%rs41, 1, 0, %p36;
	add.s32 	%r162, %r161, %r2;
	ld.shared.u8 	%rs42, [%r162];
	min.u16 	%rs43, %rs41, %rs42;
	add.s32 	%r163, %r162, %r2;
	ld.shared.u8 	%rs44, [%r163];
	min.u16 	%rs45, %rs43, %rs44;
	add.s32 	%r164, %r163, %r2;
	ld.shared.u8 	%rs46, [%r164];
	min.u16 	%rs63, %rs45, %rs46;
	add.s32 	%r182, %r182, 4;
$L__BB316_69:
	setp.eq.s32 	%p37, %r56, 0;
	@%p37 bra 	$L__BB316_74;
	setp.eq.s32 	%p38, %r56, 1;
	@%p38 bra 	$L__BB316_72;
	mad.lo.s32 	%r165, %r182, %r2, %r42;
	ld.shared.u8 	%rs48, [%r165];
	and.b16  	%rs49, %rs63, 255;
	min.u16 	%rs50, %rs49, %rs48;
	setp.ne.s16 	%p39, %rs50, 0;
	selp.u16 	%rs51, 1, 0, %p39;
	add.s32 	%r166, %r165, %r2;
	ld.shared.u8 	%rs52, [%r166];
	min.u16 	%rs63, %rs51, %rs52;
	add.s32 	%r182, %r182, 2;
$L__BB316_72:
	and.b32  	%r167, %r43, 1;
	setp.eq.b32 	%p40, %r167, 1;
	not.pred 	%p41, %p40;
	@%p41 bra 	$L__BB316_74;
	mad.lo.s32 	%r168, %r182, %r2, %r42;
	ld.shared.u8 	%rs53, [%r168];
	and.b16  	%rs54, %rs63, 255;
	min.u16 	%rs55, %rs54, %rs53;
	setp.ne.s16 	%p42, %rs55, 0;
	selp.u16 	%rs63, 1, 0, %p42;
$L__BB316_74:
	st.shared.u8 	[%r42], %rs63;
$L__BB316_75:
	cvt.u64.u32 	%rd265, %r4;
	mad.lo.s64 	%rd266, %rd147, %rd265, %rd3;
	cvta.to.global.u64 	%rd267, %rd144;
	add.s64 	%rd268, %rd267, %rd266;
	st.global.u8 	[%rd268], %rs63;
$L__BB316_76:
	ret;

}
	// .globl	contiguous_min33_bool
.visible .entry contiguous_min33_bool(
	.param .u64 .ptr .align 1 contiguous_min33_bool_param_0,
	.param .u64 .ptr .align 1 contiguous_min33_bool_param_1,
	.param .u64 contiguous_min33_bool_param_2,
	.param .u64 contiguous_min33_bool_param_3,
	.param .u64 contiguous_min33_bool_param_4
)
{
	.reg .pred 	%p<19>;
	.reg .b16 	%rs<65>;
	.reg .b32 	%r<65>;
	.reg .b64 	%rd<15>;

	ld.param.u64 	%rd2, [contiguous_min33_bool_param_0];
	ld.param.u64 	%rd3, [contiguous_min33_bool_param_1];
	ld.param.u64 	%rd4, [contiguous_min33_bool_param_3];
	ld.param.u64 	%rd5, [contiguous_min33_bool_param_4];
	mov.u32 	%r1, %tid.y;
	mov.u32 	%r2, %ntid.x;
	mov.u32 	%r3, %tid.x;
	mad.lo.s32 	%r27, %r1, %r2, %r3;
	mov.u32 	%r28, %ctaid.x;
	mad.lo.s32 	%r29, %r28, %r2, %r3;
	mov.u32 	%r4, %ctaid.y;
	mov.u32 	%r5, %ntid.y;
	mad.lo.s32 	%r30, %r4, %r5, %r1;
	mov.u32 	%r31, minsdata_bool;
	add.s32 	%r7, %r31, %r27;
	mov.b16 	%rs16, 1;
	st.shared.u8 	[%r7], %rs16;
	cvt.u64.u32 	%rd1, %r29;
	setp.le.u64 	%p1, %rd4, %rd1;
	cvt.u64.u32 	%rd7, %r30;
	setp.le.u64 	%p2, %rd5, %rd7;
	or.pred  	%p3, %p1, %p2;
	@%p3 bra 	$L__BB317_18;
	cvt.u32.u64 	%r32, %rd1;
	cvta.to.global.u64 	%rd8, %rd3;
	cvt.u32.u64 	%r33, %rd4;
	mad.lo.s32 	%r34, %r30, %r33, %r32;
	cvt.u64.u32 	%rd9, %r34;
	add.s64 	%rd10, %rd8, %rd9;
	ld.global.u8 	%rs17, [%rd10];
	st.shared.u8 	[%r7], %rs17;
	bar.sync 	0;
	setp.ne.s32 	%p4, %r1, 0;
	@%p4 bra 	$L__BB317_18;
	setp.gt.u32 	%p5, %r5, 1;
	@%p5 bra 	$L__BB317_4;
	add.s32 	%r36, %r31, %r3;
	ld.shared.u8 	%rs63, [%r36];
	bra.uni 	$L__BB317_17;
$L__BB317_4:
	add.s32 	%r8, %r31, %r3;
	ld.shared.u8 	%rs63, [%r8];
	add.s32 	%r9, %r5, -1;
	add.s32 	%r39, %r5, -2;
	and.b32  	%r10, %r9, 7;
	setp.lt.u32 	%p6, %r39, 7;
	mov.b32 	%r63, 1;
	@%p6 bra 	$L__BB317_8;
	and.b32  	%r41, %r9, -8;
	neg.s32 	%r61, %r41;
	add.s32 	%r42, %r3, %r2;
	add.s32 	%r59, %r31, %r42;
	shl.b32 	%r13, %r2, 3;
	mov.b32 	%r60, 0;
$L__BB317_6:
	.pragma "nounroll";
	ld.shared.u8 	%rs19, [%r59];
	and.b16  	%rs20, %rs63, 255;
	min.u16 	%rs21, %rs20, %rs19;
	setp.ne.s16 	%p7, %rs21, 0;
	selp.u16 	%rs22, 1, 0, %p7;
	add.s32 	%r44, %r59, %r2;
	ld.shared.u8 	%rs23, [%r44];
	min.u16 	%rs24, %rs22, %rs23;
	add.s32 	%r45, %r44, %r2;
	ld.shared.u8 	%rs25, [%r45];
	min.u16 	%rs26, %rs24, %rs25;
	add.s32 	%r46, %r45, %r2;
	ld.shared.u8 	%rs27, [%r46];
	min.u16 	%rs28, %rs26, %rs27;
	add.s32 	%r47, %r46, %r2;
	ld.shared.u8 	%rs29, [%r47];
	min.u16 	%rs30, %rs28, %rs29;
	add.s32 	%r48, %r47, %r2;
	ld.shared.u8 	%rs31, [%r48];
	min.u16 	%rs32, %rs30, %rs31;
	add.s32 	%r49, %r48, %r2;
	ld.shared.u8 	%rs33, [%r49];
	min.u16 	%rs34, %rs32, %rs33;
	setp.ne.s16 	%p8, %rs34, 0;
	selp.u16 	%rs35, 1, 0, %p8;
	add.s32 	%r50, %r49, %r2;
	ld.shared.u8 	%rs36, [%r50];
	min.u16 	%rs63, %rs35, %rs36;
	add.s32 	%r61, %r61, 8;
	add.s32 	%r60, %r60, 8;
	add.s32 	%r59, %r59, %r13;
	setp.ne.s32 	%p9, %r61, 0;
	@%p9 bra 	$L__BB317_6;
	add.s32 	%r63, %r60, 1;
$L__BB317_8:
	setp.eq.s32 	%p10, %r10, 0;
	@%p10 bra 	$L__BB317_16;
	and.b32  	%r22, %r9, 3;
	setp.lt.u32 	%p11, %r10, 4;
	@%p11 bra 	$L__BB317_11;
	mad.lo.s32 	%r51, %r63, %r2, %r8;
	ld.shared.u8 	%rs38, [%r51];
	and.b16  	%rs39, %rs63, 255;
	min.u16 	%rs40, %rs39, %rs38;
	setp.ne.s16 	%p12, %rs40, 0;
	selp.u16 	%rs41, 1, 0, %p12;
	add.s32 	%r52, %r51, %r2;
	ld.shared.u8 	%rs42, [%r52];
	min.u16 	%rs43, %rs41, %rs42;
	add.s32 	%r53, %r52, %r2;
	ld.shared.u8 	%rs44, [%r53];
	min.u16 	%rs45, %rs43, %rs44;
	add.s32 	%r54, %r53, %r2;
	ld.shared.u8 	%rs46, [%r54];
	min.u16 	%rs63, %rs45, %rs46;
	add.s32 	%r63, %r63, 4;
$L__BB317_11:
	setp.eq.s32 	%p13, %r22, 0;
	@%p13 bra 	$L__BB317_16;
	setp.eq.s32 	%p14, %r22, 1;
	@%p14 bra 	$L__BB317_14;
	mad.lo.s32 	%r55, %r63, %r2, %r8;
	ld.shared.u8 	%rs48, [%r55];
	and.b16  	%rs49, %rs63, 255;
	min.u16 	%rs50, %rs49, %rs48;
	setp.ne.s16 	%p15, %rs50, 0;
	selp.u16 	%rs51, 1, 0, %p15;
	add.s32 	%r56, %r55, %r2;
	ld.shared.u8 	%rs52, [%r56];
	min.u16 	%rs63, %rs51, %rs52;
	add.s32 	%r63, %r63, 2;
$L__BB317_14:
	and.b32  	%r57, %r9, 1;
	setp.eq.b32 	%p16, %r57, 1;
	not.pred 	%p17, %p16;
	@%p17 bra 	$L__BB317_16;
	mad.lo.s32 	%r58, %r63, %r2, %r8;
	ld.shared.u8 	%rs53, [%r58];
	and.b16  	%rs54, %rs63, 255;
	min.u16 	%rs55, %rs54, %rs53;
	setp.ne.s16 	%p18, %rs55, 0;
	selp.u16 	%rs63, 1, 0, %p18;
$L__BB317_16:
	st.shared.u8 	[%r8], %rs63;
$L__BB317_17:
	cvt.u64.u32 	%rd11, %r4;
	mad.lo.s64 	%rd12, %rd4, %rd11, %rd1;
	cvta.to.global.u64 	%rd13, %rd2;
	add.s64 	%rd14, %rd13, %rd12;
	st.global.u8 	[%rd14], %rs63;
$L__BB317_18:
	ret;

}
	// .globl	contiguous_min_i8
.visible .entry contiguous_min_i8(
	.param .u64 .ptr .align 1 contiguous_min_i8_param_0,
	.param .u64 .ptr .align 1 contiguous_min_i8_param_1,
	.param .u64 contiguous_min_i8_param_2
)
{
	.reg .pred 	%p<8>;
	.reg .b16 	%rs<28>;
	.reg .b32 	%r<14>;
	.reg .b64 	%rd<14>;

	ld.param.u64 	%rd4, [contiguous_min_i8_param_0];
	ld.param.u64 	%rd6, [contiguous_min_i8_param_1];
	ld.param.u64 	%rd5, [contiguous_min_i8_param_2];
	cvta.to.global.u64 	%rd1, %rd6;
	mov.u32 	%r1, %tid.x;
	mov.u32 	%r2, %ctaid.x;
	mov.u32 	%r13, %ntid.x;
	mul.lo.s32 	%r8, %r2, %r13;
	shl.b32 	%r9, %r8, 1;
	add.s32 	%r4, %r9, %r1;
	mov.u32 	%r10, minsdata_i8;
	add.s32 	%r5, %r10, %r1;
	mov.b16 	%rs1, 127;
	st.shared.u8 	[%r5], %rs1;
	add.s32 	%r11, %r4, %r13;
	cvt.u64.u32 	%rd2, %r11;
	setp.le.u64 	%p1, %rd5, %rd2;
	@%p1 bra 	$L__BB318_2;
	cvt.u64.u32 	%rd8, %r4;
	add.s64 	%rd9, %rd1, %rd8;
	ld.global.s8 	%rs3, [%rd9];
	add.s64 	%rd10, %rd1, %rd2;
	ld.global.s8 	%rs4, [%rd10];
	min.s16 	%rs5, %rs3, %rs4;
	st.shared.u8 	[%r5], %rs5;
	bra.uni 	$L__BB318_4;
$L__BB318_2:
	cvt.u64.u32 	%rd3, %r4;
	setp.le.u64 	%p2, %rd5, %rd3;
	@%p2 bra 	$L__BB318_4;
	add.s64 	%rd7, %rd1, %rd3;
	ld.global.u8 	%rs2, [%rd7];
	st.shared.u8 	[%r5], %rs2;
$L__BB318_4:
	bar.sync 	0;
	setp.lt.u32 	%p3, %r13, 66;
	@%p3 bra 	$L__BB318_8;
$L__BB318_5:
	shr.u32 	%r7, %r13, 1;
	setp.ge.u32 	%p4, %r1, %r7;
	@%p4 bra 	$L__BB318_7;
	ld.shared.s8 	%rs6, [%r5];
	add.s32 	%r12, %r5, %r7;
	ld.shared.s8 	%rs7, [%r12];
	min.s16 	%rs8, %rs6, %rs7;
	st.shared.u8 	[%r5], %rs8;
$L__BB318_7:
	bar.sync 	0;
	setp.gt.u32 	%p5, %r13, 131;
	mov.u32 	%r13, %r7;
	@%p5 bra 	$L__BB318_5;
$L__BB318_8:
	setp.gt.u32 	%p6, %r1, 31;
	@%p6 bra 	$L__BB318_11;
	ld.volatile.shared.s8 	%rs9, [%r5];
	ld.volatile.shared.s8 	%rs10, [%r5+32];
	min.s16 	%rs11, %rs9, %rs10;
	st.volatile.shared.u8 	[%r5], %rs11;
	ld.volatile.shared.s8 	%rs12, [%r5];
	ld.volatile.shared.s8 	%rs13, [%r5+16];
	min.s16 	%rs14, %rs12, %rs13;
	st.volatile.shared.u8 	[%r5], %rs14;
	ld.volatile.shared.s8 	%rs15, [%r5];
	ld.volatile.shared.s8 	%rs16, [%r5+8];
	min.s16 	%rs17, %rs15, %rs16;
	st.volatile.shared.u8 	[%r5], %rs17;
	ld.volatile.shared.s8 	%rs18, [%r5];
	ld.volatile.shared.s8 	%rs19, [%r5+4];
	min.s16 	%rs20, %rs18, %rs19;
	st.volatile.shared.u8 	[%r5], %rs20;
	ld.volatile.shared.s8 	%rs21, [%r5];
	ld.volatile.shared.s8 	%rs22, [%r5+2];
	min.s16 	%rs23, %rs21, %rs22;
	st.volatile.shared.u8 	[%r5], %rs23;
	ld.volatile.shared.s8 	%rs24, [%r5];
	ld.volatile.shared.s8 	%rs25, [%r5+1];
	min.s16 	%rs26, %rs24, %rs25;
	st.volatile.shared.u8 	[%r5], %rs26;
	setp.ne.s32 	%p7, %r1, 0;
	@%p7 bra 	$L__BB318_11;
	ld.shared.u8 	%rs27, [minsdata_i8];
	cvt.u64.u32 	%rd11, %r2;
	cvta.to.global.u64 	%rd12, %rd4;
	add.s64 	%rd13, %rd12, %rd11;
	st.global.u8 	[%rd13], %rs27;
$L__BB318_11:
	ret;

}
	// .globl	uncontiguous_min_i8
.visible .entry uncontiguous_min_i8(
	.param .u64 .ptr .align 1 uncontiguous_min_i8_param_0,
	.param .u64 .ptr .align 1 uncontiguous_min_i8_param_1,
	.param .u64 .ptr .align 1 uncontiguous_min_i8_param_2,
	.param .u64 .ptr .align 1 uncontiguous_min_i8_param_3,
	.param .u64 uncontiguous_min_i8_param_4,
	.param .u64 uncontiguous_min_i8_param_5
)
{
	.reg .pred 	%p<53>;
	.reg .b16 	%rs<28>;
	.reg .b32 	%r<210>;
	.reg .b64 	%rd<555>;

	ld.param.u64 	%rd260, [uncontiguous_min_i8_param_0];
	ld.param.u64 	%rd263, [uncontiguous_min_i8_param_1];
	ld.param.u64 	%rd264, [uncontiguous_min_i8_param_2];
	ld.param.u64 	%rd265, [uncontiguous_min_i8_param_3];
	ld.param.u64 	%rd261, [uncontiguous_min_i8_param_4];
	ld.param.u64 	%rd262, [uncontiguous_min_i8_param_5];
	cvta.to.global.u64 	%rd1, %rd265;
	cvta.to.global.u64 	%rd2, %rd264;
	cvta.to.global.u64 	%rd3, %rd263;
	mov.u32 	%r1, %tid.x;
	mov.u32 	%r2, %ctaid.x;
	mov.u32 	%r209, %ntid.x;
	mul.lo.s32 	%r52, %r2, %r209;
	shl.b32 	%r53, %r52, 1;
	add.s32 	%r4, %r53, %r1;
	mov.u32 	%r54, minsdata_i8;
	add.s32 	%r5, %r54, %r1;
	mov.b16 	%rs1, 127;
	st.shared.u8 	[%r5], %rs1;
	add.s32 	%r55, %r4, %r209;
	cvt.u64.u32 	%rd508, %r55;
	setp.le.u64 	%p1, %rd262, %rd508;
	@%p1 bra 	$L__BB319_54;
	cvt.u32.u64 	%r6, %rd261;
	add.s32 	%r203, %r6, -1;
	setp.lt.s32 	%p27, %r203, 0;
	mov.b64 	%rd512, 0;
	mov.u64 	%rd513, %rd512;
	@%p27 bra 	$L__BB319_53;
	cvt.u64.u32 	%rd509, %r4;
	setp.lt.u32 	%p28, %r203, 3;
	mov.b64 	%rd513, 0;
	mov.u64 	%rd512, %rd513;
	@%p28 bra 	$L__BB319_30;
	add.s32 	%r201, %r6, -2;
	and.b32  	%r131, %r6, -4;
	neg.s32 	%r200, %r131;
	mov.b64 	%rd513, 0;
$L__BB319_4:
	.pragma "nounroll";
	add.s32 	%r12, %r201, 1;
	mul.wide.u32 	%rd396, %r12, 8;
	add.s64 	%rd397, %rd2, %rd396;
	ld.global.u64 	%rd10, [%rd397];
	or.b64  	%rd398, %rd509, %rd10;
	and.b64  	%rd399, %rd398, -4294967296;
	setp.ne.s64 	%p29, %rd399, 0;
	@%p29 bra 	$L__BB319_6;
	cvt.u32.u64 	%r132, %rd10;
	cvt.u32.u64 	%r133, %rd509;
	div.u32 	%r134, %r133, %r132;
	mul.lo.s32 	%r135, %r134, %r132;
	sub.s32 	%r136, %r133, %r135;
	cvt.u64.u32 	%rd474, %r134;
	cvt.u64.u32 	%rd475, %r136;
	bra.uni 	$L__BB319_7;
$L__BB319_6:
	div.s64 	%rd474, %rd509, %rd10;
	mul.lo.s64 	%rd400, %rd474, %rd10;
	sub.s64 	%rd475, %rd509, %rd400;
$L__BB319_7:
	mul.wide.u32 	%rd401, %r12, 8;
	add.s64 	%rd402, %rd1, %rd401;
	ld.global.u64 	%rd17, [%rd402];
	mad.lo.s64 	%rd18, %rd17, %rd475, %rd512;
	or.b64  	%rd403, %rd508, %rd10;
	and.b64  	%rd404, %rd403, -4294967296;
	setp.ne.s64 	%p30, %rd404, 0;
	@%p30 bra 	$L__BB319_9;
	cvt.u32.u64 	%r137, %rd10;
	cvt.u32.u64 	%r138, %rd508;
	div.u32 	%r139, %r138, %r137;
	mul.lo.s32 	%r140, %r139, %r137;
	sub.s32 	%r141, %r138, %r140;
	cvt.u64.u32 	%rd476, %r139;
	cvt.u64.u32 	%rd477, %r141;
	bra.uni 	$L__BB319_10;
$L__BB319_9:
	div.s64 	%rd476, %rd508, %rd10;
	mul.lo.s64 	%rd405, %rd476, %rd10;
	sub.s64 	%rd477, %rd508, %rd405;
$L__BB319_10:
	mad.lo.s64 	%rd25, %rd477, %rd17, %rd513;
	add.s32 	%r13, %r201, -2;
	mul.wide.u32 	%rd406, %r201, 8;
	add.s64 	%rd407, %rd2, %rd406;
	ld.global.u64 	%rd26, [%rd407];
	or.b64  	%rd408, %rd474, %rd26;
	and.b64  	%rd409, %rd408, -4294967296;
	setp.ne.s64 	%p31, %rd409, 0;
	@%p31 bra 	$L__BB319_12;
	cvt.u32.u64 	%r142, %rd26;
	cvt.u32.u64 	%r143, %rd474;
	div.u32 	%r144, %r143, %r142;
	mul.lo.s32 	%r145, %r144, %r142;
	sub.s32 	%r146, %r143, %r145;
	cvt.u64.u32 	%rd478, %r144;
	cvt.u64.u32 	%rd479, %r146;
	bra.uni 	$L__BB319_13;
$L__BB319_12:
	div.s64 	%rd478, %rd474, %rd26;
	mul.lo.s64 	%rd410, %rd478, %rd26;
	sub.s64 	%rd479, %rd474, %rd410;
$L__BB319_13:
	mul.wide.u32 	%rd411, %r201, 8;
	add.s64 	%rd412, %rd1, %rd411;
	ld.global.u64 	%rd33, [%rd412];
	mad.lo.s64 	%rd34, %rd33, %rd479, %rd18;
	or.b64  	%rd413, %rd476, %rd26;
	and.b64  	%rd414, %rd413, -4294967296;
	setp.ne.s64 	%p32, %rd414, 0;
	@%p32 bra 	$L__BB319_15;
	cvt.u32.u64 	%r147, %rd26;
	cvt.u32.u64 	%r148, %rd476;
	div.u32 	%r149, %r148, %r147;
	mul.lo.s32 	%r150, %r149, %r147;
	sub.s32 	%r151, %r148, %r150;
	cvt.u64.u32 	%rd480, %r149;
	cvt.u64.u32 	%rd481, %r151;
	bra.uni 	$L__BB319_16;
$L__BB319_15:
	div.s64 	%rd480, %rd476, %rd26;
	mul.lo.s64 	%rd415, %rd480, %rd26;
	sub.s64 	%rd481, %rd476, %rd415;
$L__BB319_16:
	mad.lo.s64 	%rd41, %rd481, %rd33, %rd25;
	add.s32 	%r14, %r201, -1;
	mul.wide.u32 	%rd416, %r14, 8;
	add.s64 	%rd417, %rd2, %rd416;
	ld.global.u64 	%rd42, [%rd417];
	or.b64  	%rd418, %rd478, %rd42;
	and.b64  	%rd419, %rd418, -4294967296;
	setp.ne.s64 	%p33, %rd419, 0;
	@%p33 bra 	$L__BB319_18;
	cvt.u32.u64 	%r152, %rd42;
	cvt.u32.u64 	%r153, %rd478;
	div.u32 	%r154, %r153, %r152;
	mul.lo.s32 	%r155, %r154, %r152;
	sub.s32 	%r156, %r153, %r155;
	cvt.u64.u32 	%rd482, %r154;
	cvt.u64.u32 	%rd483, %r156;
	bra.uni 	$L__BB319_19;
$L__BB319_18:
	div.s64 	%rd482, %rd478, %rd42;
	mul.lo.s64 	%rd420, %rd482, %rd42;
	sub.s64 	%rd483, %rd478, %rd420;
$L__BB319_19:
	mul.wide.u32 	%rd421, %r14, 8;
	add.s64 	%rd422, %rd1, %rd421;
	ld.global.u64 	%rd49, [%rd422];
	mad.lo.s64 	%rd50, %rd49, %rd483, %rd34;
	or.b64  	%rd423, %rd480, %rd42;
	and.b64  	%rd424, %rd423, -4294967296;
	setp.ne.s64 	%p34, %rd424, 0;
	@%p34 bra 	$L__BB319_21;
	cvt.u32.u64 	%r157, %rd42;
	cvt.u32.u64 	%r158, %rd480;
	div.u32 	%r159, %r158, %r157;
	mul.lo.s32 	%r160, %r159, %r157;
	sub.s32 	%r161, %r158, %r160;
	cvt.u64.u32 	%rd484, %r159;
	cvt.u64.u32 	%rd485, %r161;
	bra.uni 	$L__BB319_22;
$L__BB319_21:
	div.s64 	%rd484, %rd480, %rd42;
	mul.lo.s64 	%rd425, %rd484, %rd42;
	sub.s64 	%rd485, %rd480, %rd425;
$L__BB319_22:
	mad.lo.s64 	%rd57, %rd485, %rd49, %rd41;
	mul.wide.u32 	%rd426, %r13, 8;
	add.s64 	%rd427, %rd2, %rd426;
	ld.global.u64 	%rd58, [%rd427];
	or.b64  	%rd428, %rd482, %rd58;
	and.b64  	%rd429, %rd428, -4294967296;
	setp.ne.s64 	%p35, %rd429, 0;
	@%p35 bra 	$L__BB319_24;
	cvt.u32.u64 	%r162, %rd58;
	cvt.u32.u64 	%r163, %rd482;
	div.u32 	%r164, %r163, %r162;
	mul.lo.s32 	%r165, %r164, %r162;
	sub.s32 	%r166, %r163, %r165;
	cvt.u64.u32 	%rd509, %r164;
	cvt.u64.u32 	%rd487, %r166;
	bra.uni 	$L__BB319_25;
$L__BB319_24:
	div.s64 	%rd509, %rd482, %rd58;
	mul.lo.s64 	%rd430, %rd509, %rd58;
	sub.s64 	%rd487, %rd482, %rd430;
$L__BB319_25:
	mul.wide.u32 	%rd431, %r13, 8;
	add.s64 	%rd432, %rd1, %rd431;
	ld.global.u64 	%rd65, [%rd432];
	mad.lo.s64 	%rd512, %rd65, %rd487, %rd50;
	or.b64  	%rd433, %rd484, %rd58;
	and.b64  	%rd434, %rd433, -4294967296;
	setp.ne.s64 	%p36, %rd434, 0;
	@%p36 bra 	$L__BB319_27;
	cvt.u32.u64 	%r167, %rd58;
	cvt.u32.u64 	%r168, %rd484;
	div.u32 	%r169, %r168, %r167;
	mul.lo.s32 	%r170, %r169, %r167;
	sub.s32 	%r171, %r168, %r170;
	cvt.u64.u32 	%rd508, %r169;
	cvt.u64.u32 	%rd489, %r171;
	bra.uni 	$L__BB319_28;
$L__BB319_27:
	div.s64 	%rd508, %rd484, %rd58;
	mul.lo.s64 	%rd435, %rd508, %rd58;
	sub.s64 	%rd489, %rd484, %rd435;
$L__BB319_28:
	mad.lo.s64 	%rd513, %rd489, %rd65, %rd57;
	add.s32 	%r201, %r201, -4;
	add.s32 	%r200, %r200, 4;
	setp.ne.s32 	%p37, %r200, 0;
	@%p37 bra 	$L__BB319_4;
	add.s32 	%r203, %r201, 1;
$L__BB319_30:
	and.b32  	%r19, %r6, 3;
	setp.eq.s32 	%p38, %r19, 0;
	@%p38 bra 	$L__BB319_53;
	setp.eq.s32 	%p39, %r19, 1;
	@%p39 bra 	$L__BB319_45;
	mul.wide.u32 	%rd437, %r203, 8;
	add.s64 	%rd438, %rd2, %rd437;
	ld.global.u64 	%rd80, [%rd438];
	or.b64  	%rd439, %rd509, %rd80;
	and.b64  	%rd440, %rd439, -4294967296;
	setp.ne.s64 	%p40, %rd440, 0;
	@%p40 bra 	$L__BB319_34;
	cvt.u32.u64 	%r172, %rd80;
	cvt.u32.u64 	%r173, %rd509;
	div.u32 	%r174, %r173, %r172;
	mul.lo.s32 	%r175, %r174, %r172;
	sub.s32 	%r176, %r173, %r175;
	cvt.u64.u32 	%rd496, %r174;
	cvt.u64.u32 	%rd497, %r176;
	bra.uni 	$L__BB319_35;
$L__BB319_34:
	div.s64 	%rd496, %rd509, %rd80;
	mul.lo.s64 	%rd441, %rd496, %rd80;
	sub.s64 	%rd497, %rd509, %rd441;
$L__BB319_35:
	add.s64 	%rd443, %rd1, %rd437;
	ld.global.u64 	%rd87, [%rd443];
	mad.lo.s64 	%rd88, %rd87, %rd497, %rd512;
	or.b64  	%rd444, %rd508, %rd80;
	and.b64  	%rd445, %rd444, -4294967296;
	setp.ne.s64 	%p41, %rd445, 0;
	@%p41 bra 	$L__BB319_37;
	cvt.u32.u64 	%r177, %rd80;
	cvt.u32.u64 	%r178, %rd508;
	div.u32 	%r179, %r178, %r177;
	mul.lo.s32 	%r180, %r179, %r177;
	sub.s32 	%r181, %r178, %r180;
	cvt.u64.u32 	%rd498, %r179;
	cvt.u64.u32 	%rd499, %r181;
	bra.uni 	$L__BB319_38;
$L__BB319_37:
	div.s64 	%rd498, %rd508, %rd80;
	mul.lo.s64 	%rd446, %rd498, %rd80;
	sub.s64 	%rd499, %rd508, %rd446;
$L__BB319_38:
	mad.lo.s64 	%rd95, %rd499, %rd87, %rd513;
	add.s32 	%r20, %r203, -1;
	mul.wide.u32 	%rd447, %r20, 8;
	add.s64 	%rd448, %rd2, %rd447;
	ld.global.u64 	%rd96, [%rd448];
	or.b64  	%rd449, %rd496, %rd96;
	and.b64  	%rd450, %rd449, -4294967296;
	setp.ne.s64 	%p42, %rd450, 0;
	@%p42 bra 	$L__BB319_40;
	cvt.u32.u64 	%r182, %rd96;
	cvt.u32.u64 	%r183, %rd496;
	div.u32 	%r184, %r183, %r182;
	mul.lo.s32 	%r185, %r184, %r182;
	sub.s32 	%r186, %r183, %r185;
	cvt.u64.u32 	%rd509, %r184;
	cvt.u64.u32 	%rd501, %r186;
	bra.uni 	$L__BB319_41;
$L__BB319_40:
	div.s64 	%rd509, %rd496, %rd96;
	mul.lo.s64 	%rd451, %rd509, %rd96;
	sub.s64 	%rd501, %rd496, %rd451;
$L__BB319_41:
	add.s64 	%rd453, %rd1, %rd447;
	ld.global.u64 	%rd103, [%rd453];
	mad.lo.s64 	%rd512, %rd103, %rd501, %rd88;
	or.b64  	%rd454, %rd498, %rd96;
	and.b64  	%rd455, %rd454, -4294967296;
	setp.ne.s64 	%p43, %rd455, 0;
	@%p43 bra 	$L__BB319_43;
	cvt.u32.u64 	%r187, %rd96;
	cvt.u32.u64 	%r188, %rd498;
	div.u32 	%r189, %r188, %r187;
	mul.lo.s32 	%r190, %r189, %r187;
	sub.s32 	%r191, %r188, %r190;
	cvt.u64.u32 	%rd508, %r189;
	cvt.u64.u32 	%rd503, %r191;
	bra.uni 	$L__BB319_44;
$L__BB319_43:
	div.s64 	%rd508, %rd498, %rd96;
	mul.lo.s64 	%rd456, %rd508, %rd96;
	sub.s64 	%rd503, %rd498, %rd456;
$L__BB319_44:
	mad.lo.s64 	%rd513, %rd503, %rd103, %rd95;
	add.s32 	%r203, %r203, -2;
$L__BB319_45:
	and.b32  	%r192, %r6, 1;
	setp.eq.b32 	%p44, %r192, 1;
	not.pred 	%p45, %p44;
	@%p45 bra 	$L__BB319_53;
	mul.wide.u32 	%rd457, %r203, 8;
	add.s64 	%rd458, %rd2, %rd457;
	ld.global.u64 	%rd118, [%rd458];
	or.b64  	%rd459, %rd509, %rd118;
	and.b64  	%rd460, %rd459, -4294967296;
	setp.ne.s64 	%p46, %rd460, 0;
	@%p46 bra 	$L__BB319_48;
	cvt.u32.u64 	%r193, %rd118;
	cvt.u32.u64 	%r194, %rd509;
	rem.u32 	%r195, %r194, %r193;
	cvt.u64.u32 	%rd510, %r195;
	bra.uni 	$L__BB319_49;
$L__BB319_48:
	rem.s64 	%rd510, %rd509, %rd118;
$L__BB319_49:
	add.s64 	%rd462, %rd1, %rd457;
	ld.global.u64 	%rd122, [%rd462];
	mad.lo.s64 	%rd512, %rd122, %rd510, %rd512;
	or.b64  	%rd463, %rd508, %rd118;
	and.b64  	%rd464, %rd463, -4294967296;
	setp.ne.s64 	%p47, %rd464, 0;
	@%p47 bra 	$L__BB319_51;
	cvt.u32.u64 	%r196, %rd118;
	cvt.u32.u64 	%r197, %rd508;
	rem.u32 	%r198, %r197, %r196;
	cvt.u64.u32 	%rd511, %r198;
	bra.uni 	$L__BB319_52;
$L__BB319_51:
	rem.s64 	%rd511, %rd508, %rd118;
$L__BB319_52:
	mad.lo.s64 	%rd513, %rd511, %rd122, %rd513;
$L__BB319_53:
	add.s64 	%rd465, %rd3, %rd512;
	ld.global.s8 	%rs3, [%rd465];
	add.s64 	%rd466, %rd3, %rd513;
	ld.global.s8 	%rs4, [%rd466];
	min.s16 	%rs5, %rs3, %rs4;
	st.shared.u8 	[%r5], %rs5;
	bra.uni 	$L__BB319_114;
$L__BB319_54:
	cvt.u64.u32 	%rd545, %r4;
	setp.le.u64 	%p2, %rd262, %rd545;
	@%p2 bra 	$L__BB319_114;
	cvt.u32.u64 	%r23, %rd261;
	add.s32 	%r207, %r23, -1;
	setp.lt.s32 	%p3, %r207, 0;
	mov.b64 	%rd554, 0;
	@%p3 bra 	$L__BB319_113;
	and.b32  	%r25, %r23, 7;
	setp.lt.u32 	%p4, %r207, 7;
	mov.b64 	%rd554, 0;
	@%p4 bra 	$L__BB319_84;
	add.s32 	%r205, %r23, -4;
	and.b32  	%r56, %r23, -8;
	neg.s32 	%r204, %r56;
	mov.b64 	%rd554, 0;
$L__BB319_58:
	.pragma "nounroll";
	add.s32 	%r30, %r205, 3;
	mul.wide.u32 	%rd270, %r30, 8;
	add.s64 	%rd271, %rd2, %rd270;
	ld.global.u64 	%rd133, [%rd271];
	or.b64  	%rd272, %rd545, %rd133;
	and.b64  	%rd273, %rd272, -4294967296;
	setp.ne.s64 	%p5, %rd273, 0;
	@%p5 bra 	$L__BB319_60;
	cvt.u32.u64 	%r57, %rd133;
	cvt.u32.u64 	%r58, %rd545;
	div.u32 	%r59, %r58, %r57;
	mul.lo.s32 	%r60, %r59, %r57;
	sub.s32 	%r61, %r58, %r60;
	cvt.u64.u32 	%rd516, %r59;
	cvt.u64.u32 	%rd517, %r61;
	bra.uni 	$L__BB319_61;
$L__BB319_60:
	div.s64 	%rd516, %rd545, %rd133;
	mul.lo.s64 	%rd274, %rd516, %rd133;
	sub.s64 	%rd517, %rd545, %rd274;
$L__BB319_61:
	add.s64 	%rd276, %rd1, %rd270;
	ld.global.u64 	%rd277, [%rd276];
	mad.lo.s64 	%rd140, %rd277, %rd517, %rd554;
	add.s32 	%r31, %r205, 2;
	mul.wide.u32 	%rd278, %r31, 8;
	add.s64 	%rd279, %rd2, %rd278;
	ld.global.u64 	%rd141, [%rd279];
	or.b64  	%rd280, %rd516, %rd141;
	and.b64  	%rd281, %rd280, -4294967296;
	setp.ne.s64 	%p6, %rd281, 0;
	@%p6 bra 	$L__BB319_63;
	cvt.u32.u64 	%r62, %rd141;
	cvt.u32.u64 	%r63, %rd516;
	div.u32 	%r64, %r63, %r62;
	mul.lo.s32 	%r65, %r64, %r62;
	sub.s32 	%r66, %r63, %r65;
	cvt.u64.u32 	%rd518, %r64;
	cvt.u64.u32 	%rd519, %r66;
	bra.uni 	$L__BB319_64;
$L__BB319_63:
	div.s64 	%rd518, %rd516, %rd141;
	mul.lo.s64 	%rd282, %rd518, %rd141;
	sub.s64 	%rd519, %rd516, %rd282;
$L__BB319_64:
	add.s64 	%rd284, %rd1, %rd278;
	ld.global.u64 	%rd285, [%rd284];
	mad.lo.s64 	%rd148, %rd285, %rd519, %rd140;
	add.s32 	%r32, %r205, 1;
	mul.wide.u32 	%rd286, %r32, 8;
	add.s64 	%rd287, %rd2, %rd286;
	ld.global.u64 	%rd149, [%rd287];
	or.b64  	%rd288, %rd518, %rd149;
	and.b64  	%rd289, %rd288, -4294967296;
	setp.ne.s64 	%p7, %rd289, 0;
	@%p7 bra 	$L__BB319_66;
	cvt.u32.u64 	%r67, %rd149;
	cvt.u32.u64 	%r68, %rd518;
	div.u32 	%r69, %r68, %r67;
	mul.lo.s32 	%r70, %r69, %r67;
	sub.s32 	%r71, %r68, %r70;
	cvt.u64.u32 	%rd520, %r69;
	cvt.u64.u32 	%rd521, %r71;
	bra.uni 	$L__BB319_67;
$L__BB319_66:
	div.s64 	%rd520, %rd518, %rd149;
	mul.lo.s64 	%rd290, %rd520, %rd149;
	sub.s64 	%rd521, %rd518, %rd290;
$L__BB319_67:
	add.s64 	%rd292, %rd1, %rd286;
	ld.global.u64 	%rd293, [%rd292];
	mad.lo.s64 	%rd156, %rd293, %rd521, %rd148;
	add.s32 	%r33, %r205, -4;
	mul.wide.u32 	%rd294, %r205, 8;
	add.s64 	%rd295, %rd2, %rd294;
	ld.global.u64 	%rd157, [%rd295];
	or.b64  	%rd296, %rd520, %rd157;
	and.b64  	%rd297, %rd296, -4294967296;
	setp.ne.s64 	%p8, %rd297, 0;
	@%p8 bra 	$L__BB319_69;
	cvt.u32.u64 	%r72, %rd157;
	cvt.u32.u64 	%r73, %rd520;
	div.u32 	%r74, %r73, %r72;
	mul.lo.s32 	%r75, %r74, %r72;
	sub.s32 	%r76, %r73, %r75;
	cvt.u64.u32 	%rd522, %r74;
	cvt.u64.u32 	%rd523, %r76;
	bra.uni 	$L__BB319_70;
$L__BB319_69:
	div.s64 	%rd522, %rd520, %rd157;
	mul.lo.s64 	%rd298, %rd522, %rd157;
	sub.s64 	%rd523, %rd520, %rd298;
$L__BB319_70:
	add.s64 	%rd300, %rd1, %rd294;
	ld.global.u64 	%rd301, [%rd300];
	mad.lo.s64 	%rd164, %rd301, %rd523, %rd156;
	add.s32 	%r34, %r205, -1;
	mul.wide.u32 	%rd302, %r34, 8;
	add.s64 	%rd303, %rd2, %rd302;
	ld.global.u64 	%rd165, [%rd303];
	or.b64  	%rd304, %rd522, %rd165;
	and.b64  	%rd305, %rd304, -4294967296;
	setp.ne.s64 	%p9, %rd305, 0;
	@%p9 bra 	$L__BB319_72;
	cvt.u32.u64 	%r77, %rd165;
	cvt.u32.u64 	%r78, %rd522;
	div.u32 	%r79, %r78, %r77;
	mul.lo.s32 	%r80, %r79, %r77;
	sub.s32 	%r81, %r78, %r80;
	cvt.u64.u32 	%rd524, %r79;
	cvt.u64.u32 	%rd525, %r81;
	bra.uni 	$L__BB319_73;
$L__BB319_72:
	div.s64 	%rd524, %rd522, %rd165;
	mul.lo.s64 	%rd306, %rd524, %rd165;
	sub.s64 	%rd525, %rd522, %rd306;
$L__BB319_73:
	add.s64 	%rd308, %rd1, %rd302;
	ld.global.u64 	%rd309, [%rd308];
	mad.lo.s64 	%rd172, %rd309, %rd525, %rd164;
	add.s32 	%r35, %r205, -2;
	mul.wide.u32 	%rd310, %r35, 8;
	add.s64 	%rd311, %rd2, %rd310;
	ld.global.u64 	%rd173, [%rd311];
	or.b64  	%rd312, %rd524, %rd173;
	and.b64  	%rd313, %rd312, -4294967296;
	setp.ne.s64 	%p10, %rd313, 0;
	@%p10 bra 	$L__BB319_75;
	cvt.u32.u64 	%r82, %rd173;
	cvt.u32.u64 	%r83, %rd524;
	div.u32 	%r84, %r83, %r82;
	mul.lo.s32 	%r85, %r84, %r82;
	sub.s32 	%r86, %r83, %r85;
	cvt.u64.u32 	%rd526, %r84;
	cvt.u64.u32 	%rd527, %r86;
	bra.uni 	$L__BB319_76;
$L__BB319_75:
	div.s64 	%rd526, %rd524, %rd173;
	mul.lo.s64 	%rd314, %rd526, %rd173;
	sub.s64 	%rd527, %rd524, %rd314;
$L__BB319_76:
	add.s64 	%rd316, %rd1, %rd310;
	ld.global.u64 	%rd317, [%rd316];
	mad.lo.s64 	%rd180, %rd317, %rd527, %rd172;
	add.s32 	%r36, %r205, -3;
	mul.wide.u32 	%rd318, %r36, 8;
	add.s64 	%rd319, %rd2, %rd318;
	ld.global.u64 	%rd181, [%rd319];
	or.b64  	%rd320, %rd526, %rd181;
	and.b64  	%rd321, %rd320, -4294967296;
	setp.ne.s64 	%p11, %rd321, 0;
	@%p11 bra 	$L__BB319_78;
	cvt.u32.u64 	%r87, %rd181;
	cvt.u32.u64 	%r88, %rd526;
	div.u32 	%r89, %r88, %r87;
	mul.lo.s32 	%r90, %r89, %r87;
	sub.s32 	%r91, %r88, %r90;
	cvt.u64.u32 	%rd528, %r89;
	cvt.u64.u32 	%rd529, %r91;
	bra.uni 	$L__BB319_79;
$L__BB319_78:
	div.s64 	%rd528, %rd526, %rd181;
	mul.lo.s64 	%rd322, %rd528, %rd181;
	sub.s64 	%rd529, %rd526, %rd322;
$L__BB319_79:
	add.s64 	%rd324, %rd1, %rd318;
	ld.global.u64 	%rd325, [%rd324];
	mad.lo.s64 	%rd188, %rd325, %rd529, %rd180;
	mul.wide.u32 	%rd326, %r33, 8;
	add.s64 	%rd327, %rd2, %rd326;
	ld.global.u64 	%rd189, [%rd327];
	or.b64  	%rd328, %rd528, %rd189;
	and.b64  	%rd329, %rd328, -4294967296;
	setp.ne.s64 	%p12, %rd329, 0;
	@%p12 bra 	$L__BB319_81;
	cvt.u32.u64 	%r92, %rd189;
	cvt.u32.u64 	%r93, %rd528;
	div.u32 	%r94, %r93, %r92;
	mul.lo.s32 	%r95, %r94, %r92;
	sub.s32 	%r96, %r93, %r95;
	cvt.u64.u32 	%rd545, %r94;
	cvt.u64.u32 	%rd531, %r96;
	bra.uni 	$L__BB319_82;
$L__BB319_81:
	div.s64 	%rd545, %rd528, %rd189;
	mul.lo.s64 	%rd330, %rd545, %rd189;
	sub.s64 	%rd531, %rd528, %rd330;
$L__BB319_82:
	add.s64 	%rd332, %rd1, %rd326;
	ld.global.u64 	%rd333, [%rd332];
	mad.lo.s64 	%rd554, %rd333, %rd531, %rd188;
	add.s32 	%r205, %r205, -8;
	add.s32 	%r204, %r204, 8;
	setp.ne.s32 	%p13, %r204, 0;
	@%p13 bra 	$L__BB319_58;
	add.s32 	%r207, %r205, 3;
$L__BB319_84:
	setp.eq.s32 	%p14, %r25, 0;
	@%p14 bra 	$L__BB319_113;
	and.b32  	%r41, %r23, 3;
	setp.lt.u32 	%p15, %r25, 4;
	@%p15 bra 	$L__BB319_99;
	mul.wide.u32 	%rd335, %r207, 8;
	add.s64 	%rd336, %rd2, %rd335;
	ld.global.u64 	%rd200, [%rd336];
	or.b64  	%rd337, %rd545, %rd200;
	and.b64  	%rd338, %rd337, -4294967296;
	setp.ne.s64 	%p16, %rd338, 0;
	@%p16 bra 	$L__BB319_88;
	cvt.u32.u64 	%r97, %rd200;
	cvt.u32.u64 	%r98, %rd545;
	div.u32 	%r99, %r98, %r97;
	mul.lo.s32 	%r100, %r99, %r97;
	sub.s32 	%r101, %r98, %r100;
	cvt.u64.u32 	%rd535, %r99;
	cvt.u64.u32 	%rd536, %r101;
	bra.uni 	$L__BB319_89;
$L__BB319_88:
	div.s64 	%rd535, %rd545, %rd200;
	mul.lo.s64 	%rd339, %rd535, %rd200;
	sub.s64 	%rd536, %rd545, %rd339;
$L__BB319_89:
	add.s64 	%rd341, %rd1, %rd335;
	ld.global.u64 	%rd342, [%rd341];
	mad.lo.s64 	%rd207, %rd342, %rd536, %rd554;
	add.s32 	%r42, %r207, -1;
	mul.wide.u32 	%rd343, %r42, 8;
	add.s64 	%rd344, %rd2, %rd343;
	ld.global.u64 	%rd208, [%rd344];
	or.b64  	%rd345, %rd535, %rd208;
	and.b64  	%rd346, %rd345, -4294967296;
	setp.ne.s64 	%p17, %rd346, 0;
	@%p17 bra 	$L__BB319_91;
	cvt.u32.u64 	%r102, %rd208;
	cvt.u32.u64 	%r103, %rd535;
	div.u32 	%r104, %r103, %r102;
	mul.lo.s32 	%r105, %r104, %r102;
	sub.s32 	%r106, %r103, %r105;
	cvt.u64.u32 	%rd537, %r104;
	cvt.u64.u32 	%rd538, %r106;
	bra.uni 	$L__BB319_92;
$L__BB319_91:
	div.s64 	%rd537, %rd535, %rd208;
	mul.lo.s64 	%rd347, %rd537, %rd208;
	sub.s64 	%rd538, %rd535, %rd347;
$L__BB319_92:
	add.s64 	%rd349, %rd1, %rd343;
	ld.global.u64 	%rd350, [%rd349];
	mad.lo.s64 	%rd215, %rd350, %rd538, %rd207;
	add.s32 	%r43, %r207, -2;
	mul.wide.u32 	%rd351, %r43, 8;
	add.s64 	%rd352, %rd2, %rd351;
	ld.global.u64 	%rd216, [%rd352];
	or.b64  	%rd353, %rd537, %rd216;
	and.b64  	%rd354, %rd353, -4294967296;
	setp.ne.s64 	%p18, %rd354, 0;
	@%p18 bra 	$L__BB319_94;
	cvt.u32.u64 	%r107, %rd216;
	cvt.u32.u64 	%r108, %rd537;
	div.u32 	%r109, %r108, %r107;
	mul.lo.s32 	%r110, %r109, %r107;
	sub.s32 	%r111, %r108, %r110;
	cvt.u64.u32 	%rd539, %r109;
	cvt.u64.u32 	%rd540, %r111;
	bra.uni 	$L__BB319_95;
$L__BB319_94:
	div.s64 	%rd539, %rd537, %rd216;
	mul.lo.s64 	%rd355, %rd539, %rd216;
	sub.s64 	%rd540, %rd537, %rd355;
$L__BB319_95:
	add.s64 	%rd357, %rd1, %rd351;
	ld.global.u64 	%rd358, [%rd357];
	mad.lo.s64 	%rd223, %rd358, %rd540, %rd215;
	add.s32 	%r44, %r207, -3;
	mul.wide.u32 	%rd359, %r44, 8;
	add.s64 	%rd360, %rd2, %rd359;
	ld.global.u64 	%rd224, [%rd360];
	or.b64  	%rd361, %rd539, %rd224;
	and.b64  	%rd362, %rd361, -4294967296;
	setp.ne.s64 	%p19, %rd362, 0;
	@%p19 bra 	$L__BB319_97;
	cvt.u32.u64 	%r112, %rd224;
	cvt.u32.u64 	%r113, %rd539;
	div.u32 	%r114, %r113, %r112;
	mul.lo.s32 	%r115, %r114, %r112;
	sub.s32 	%r116, %r113, %r115;
	cvt.u64.u32 	%rd545, %r114;
	cvt.u64.u32 	%rd542, %r116;
	bra.uni 	$L__BB319_98;
$L__BB319_97:
	div.s64 	%rd545, %rd539, %rd224;
	mul.lo.s64 	%rd363, %rd545, %rd224;
	sub.s64 	%rd542, %rd539, %rd363;
$L__BB319_98:
	add.s64 	%rd365, %rd1, %rd359;
	ld.global.u64 	%rd366, [%rd365];
	mad.lo.s64 	%rd554, %rd366, %rd542, %rd223;
	add.s32 	%r207, %r207, -4;
$L__BB319_99:
	setp.eq.s32 	%p20, %r41, 0;
	@%p20 bra 	$L__BB319_113;
	setp.eq.s32 	%p21, %r41, 1;
	@%p21 bra 	$L__BB319_108;
	mul.wide.u32 	%rd368, %r207, 8;
	add.s64 	%rd369, %rd2, %rd368;
	ld.global.u64 	%rd235, [%rd369];
	or.b64  	%rd370, %rd545, %rd235;
	and.b64  	%rd371, %rd370, -4294967296;
	setp.ne.s64 	%p22, %rd371, 0;
	@%p22 bra 	$L__BB319_103;
	cvt.u32.u64 	%r117, %rd235;
	cvt.u32.u64 	%r118, %rd545;
	div.u32 	%r119, %r118, %r117;
	mul.lo.s32 	%r120, %r119, %r117;
	sub.s32 	%r121, %r118, %r120;
	cvt.u64.u32 	%rd546, %r119;
	cvt.u64.u32 	%rd547, %r121;
	bra.uni 	$L__BB319_104;
$L__BB319_103:
	div.s64 	%rd546, %rd545, %rd235;
	mul.lo.s64 	%rd372, %rd546, %rd235;
	sub.s64 	%rd547, %rd545, %rd372;
$L__BB319_104:
	add.s64 	%rd374, %rd1, %rd368;
	ld.global.u64 	%rd375, [%rd374];
	mad.lo.s64 	%rd242, %rd375, %rd547, %rd554;
	add.s32 	%r47, %r207, -1;
	mul.wide.u32 	%rd376, %r47, 8;
	add.s64 	%rd377, %rd2, %rd376;
	ld.global.u64 	%rd243, [%rd377];
	or.b64  	%rd378, %rd546, %rd243;
	and.b64  	%rd379, %rd378, -4294967296;
	setp.ne.s64 	%p23, %rd379, 0;
	@%p23 bra 	$L__BB319_106;
	cvt.u32.u64 	%r122, %rd243;
	cvt.u32.u64 	%r123, %rd546;
	div.u32 	%r124, %r123, %r122;
	mul.lo.s32 	%r125, %r124, %r122;
	sub.s32 	%r126, %r123, %r125;
	cvt.u64.u32 	%rd545, %r124;
	cvt.u64.u32 	%rd549, %r126;
	bra.uni 	$L__BB319_107;
$L__BB319_106:
	div.s64 	%rd545, %rd546, %rd243;
	mul.lo.s64 	%rd380, %rd545, %rd243;
	sub.s64 	%rd549, %rd546, %rd380;
$L__BB319_107:
	add.s64 	%rd382, %rd1, %rd376;
	ld.global.u64 	%rd383, [%rd382];
	mad.lo.s64 	%rd554, %rd383, %rd549, %rd242;
	add.s32 	%r207, %r207, -2;
$L__BB319_108:
	and.b32  	%r127, %r23, 1;
	setp.eq.b32 	%p24, %r127, 1;
	not.pred 	%p25, %p24;
	@%p25 bra 	$L__BB319_113;
	mul.wide.u32 	%rd384, %r207, 8;
	add.s64 	%rd385, %rd2, %rd384;
	ld.global.u64 	%rd254, [%rd385];
	or.b64  	%rd386, %rd545, %rd254;
	and.b64  	%rd387, %rd386, -4294967296;
	setp.ne.s64 	%p26, %rd387, 0;
	@%p26 bra 	$L__BB319_111;
	cvt.u32.u64 	%r128, %rd254;
	cvt.u32.u64 	%r129, %rd545;
	rem.u32 	%r130, %r129, %r128;
	cvt.u64.u32 	%rd553, %r130;
	bra.uni 	$L__BB319_112;
$L__BB319_111:
	rem.s64 	%rd553, %rd545, %rd254;
$L__BB319_112:
	add.s64 	%rd389, %rd1, %rd384;
	ld.global.u64 	%rd390, [%rd389];
	mad.lo.s64 	%rd554, %rd390, %rd553, %rd554;
$L__BB319_113:
	add.s64 	%rd391, %rd3, %rd554;
	ld.global.u8 	%rs2, [%rd391];
	st.shared.u8 	[%r5], %rs2;
$L__BB319_114:
	bar.sync 	0;
	setp.lt.u32 	%p48, %r209, 66;
	@%p48 bra 	$L__BB319_118;
$L__BB319_115:
	shr.u32 	%r51, %r209, 1;
	setp.ge.u32 	%p49, %r1, %r51;
	@%p49 bra 	$L__BB319_117;
	ld.shared.s8 	%rs6, [%r5];
	add.s32 	%r199, %r5, %r51;
	ld.shared.s8 	%rs7, [%r199];
	min.s16 	%rs8, %rs6, %rs7;
	st.shared.u8 	[%r5], %rs8;
$L__BB319_117:
	bar.sync 	0;
	setp.gt.u32 	%p50, %r209, 131;
	mov.u32 	%r209, %r51;
	@%p50 bra 	$L__BB319_115;
$L__BB319_118:
	setp.gt.u32 	%p51, %r1, 31;
	@%p51 bra 	$L__BB319_121;
	ld.volatile.shared.s8 	%rs9, [%r5];
	ld.volatile.shared.s8 	%rs10, [%r5+32];
	min.s16 	%rs11, %rs9, %rs10;
	st.volatile.shared.u8 	[%r5], %rs11;
	ld.volatile.shared.s8 	%rs12, [%r5];
	ld.volatile.shared.s8 	%rs13, [%r5+16];
	min.s16 	%rs14, %rs12, %rs13;
	st.volatile.shared.u8 	[%r5], %rs14;
	ld.volatile.shared.s8 	%rs15, [%r5];
	ld.volatile.shared.s8 	%rs16, [%r5+8];
	min.s16 	%rs17, %rs15, %rs16;
	st.volatile.shared.u8 	[%r5], %rs17;
	ld.volatile.shared.s8 	%rs18, [%r5];
	ld.volatile.shared.s8 	%rs19, [%r5+4];
	min.s16 	%rs20, %rs18, %rs19;
	st.volatile.shared.u8 	[%r5], %rs20;
	ld.volatile.shared.s8 	%rs21, [%r5];
	ld.volatile.shared.s8 	%rs22, [%r5+2];
	min.s16 	%rs23, %rs21, %rs22;
	st.volatile.shared.u8 	[%r5], %rs23;
	ld.volatile.shared.s8 	%rs24, [%r5];
	ld.volatile.shared.s8 	%rs25, [%r5+1];
	min.s16 	%rs26, %rs24, %rs25;
	st.volatile.shared.u8 	[%r5], %rs26;
	setp.ne.s32 	%p52, %r1, 0;
	@%p52 bra 	$L__BB319_121;
	ld.shared.u8 	%rs27, [minsdata_i8];
	cvt.u64.u32 	%rd467, %r2;
	cvta.to.global.u64 	%rd468, %rd260;
	add.s64 	%rd469, %rd468, %rd467;
	st.global.u8 	[%rd469], %rs27;
$L__BB319_121:
	ret;

}
	// .globl	contiguous_min2_i8
.visible .entry contiguous_min2_i8(
	.param .u64 .ptr .align 1 contiguous_min2_i8_param_0,
	.param .u64 .ptr .align 1 contiguous_min2_i8_param_1,
	.param .u64 .ptr .align 1 contiguous_min2_i8_param_2,
	.param .u64 .ptr .align 1 contiguous_min2_i8_param_3,
	.param .u64 contiguous_min2_i8_param_4,
	.param .u64 contiguous_min2_i8_param_5,
	.param .u64 contiguous_min2_i8_param_6
)
{
	.reg .pred 	%p<53>;
	.reg .b16 	%rs<28>;
	.reg .b32 	%r<214>;
	.reg .b64 	%rd<564>;

	ld.param.u64 	%rd266, [contiguous_min2_i8_param_1];
	ld.param.u64 	%rd267, [contiguous_min2_i8_param_2];
	ld.param.u64 	%rd268, [contiguous_min2_i8_param_3];
	ld.param.u64 	%rd263, [contiguous_min2_i8_param_4];
	ld.param.u64 	%rd264, [contiguous_min2_i8_param_5];
	ld.param.u64 	%rd265, [contiguous_min2_i8_param_6];
	cvta.to.global.u64 	%rd1, %rd268;
	cvta.to.global.u64 	%rd2, %rd267;
	cvta.to.global.u64 	%rd563, %rd266;
	mov.u32 	%r1, %tid.x;
	mov.u32 	%r2, %ctaid.x;
	mov.u32 	%r213, %ntid.x;
	mul.lo.s32 	%r51, %r2, %r213;
	shl.b32 	%r52, %r51, 1;
	add.s32 	%r4, %r52, %r1;
	mov.u32 	%r53, minsdata_i8;
	add.s32 	%r5, %r53, %r1;
	mov.b16 	%rs1, 127;
	st.shared.u8 	[%r5], %rs1;
	add.s32 	%r54, %r4, %r213;
	cvt.u64.u32 	%rd4, %r54;
	setp.le.u64 	%p1, %rd264, %rd4;
	@%p1 bra 	$L__BB320_54;
	cvt.u64.u32 	%rd396, %r4;
	mov.u32 	%r131, %ctaid.y;
	cvt.u64.u32 	%rd397, %r131;
	mul.lo.s64 	%rd398, %rd264, %rd397;
	add.s64 	%rd517, %rd398, %rd396;
	add.s64 	%rd515, %rd398, %rd4;
	cvt.u32.u64 	%r6, %rd263;
	add.s32 	%r207, %r6, -1;
	setp.lt.s32 	%p27, %r207, 0;
	mov.b64 	%rd521, 0;
	mov.u64 	%rd522, %rd521;
	@%p27 bra 	$L__BB320_53;
	setp.lt.u32 	%p28, %r207, 3;
	mov.b64 	%rd522, 0;
	mov.u64 	%rd521, %rd522;
	@%p28 bra 	$L__BB320_30;
	add.s32 	%r205, %r6, -2;
	and.b32  	%r132, %r6, -4;
	neg.s32 	%r204, %r132;
	mov.b64 	%rd522, 0;
$L__BB320_4:
	.pragma "nounroll";
	add.s32 	%r12, %r205, 1;
	mul.wide.u32 	%rd402, %r12, 8;
	add.s64 	%rd403, %rd2, %rd402;
	ld.global.u64 	%rd11, [%rd403];
	or.b64  	%rd404, %rd517, %rd11;
	and.b64  	%rd405, %rd404, -4294967296;
	setp.ne.s64 	%p29, %rd405, 0;
	@%p29 bra 	$L__BB320_6;
	cvt.u32.u64 	%r133, %rd11;
	cvt.u32.u64 	%r134, %rd517;
	div.u32 	%r135, %r134, %r133;
	mul.lo.s32 	%r136, %r135, %r133;
	sub.s32 	%r137, %r134, %r136;
	cvt.u64.u32 	%rd483, %r135;
	cvt.u64.u32 	%rd484, %r137;
	bra.uni 	$L__BB320_7;
$L__BB320_6:
	div.s64 	%rd483, %rd517, %rd11;
	mul.lo.s64 	%rd406, %rd483, %rd11;
	sub.s64 	%rd484, %rd517, %rd406;
$L__BB320_7:
	mul.wide.u32 	%rd407, %r12, 8;
	add.s64 	%rd408, %rd1, %rd407;
	ld.global.u64 	%rd18, [%rd408];
	mad.lo.s64 	%rd19, %rd18, %rd484, %rd521;
	or.b64  	%rd409, %rd515, %rd11;
	and.b64  	%rd410, %rd409, -4294967296;
	setp.ne.s64 	%p30, %rd410, 0;
	@%p30 bra 	$L__BB320_9;
	cvt.u32.u64 	%r138, %rd11;
	cvt.u32.u64 	%r139, %rd515;
	div.u32 	%r140, %r139, %r138;
	mul.lo.s32 	%r141, %r140, %r138;
	sub.s32 	%r142, %r139, %r141;
	cvt.u64.u32 	%rd485, %r140;
	cvt.u64.u32 	%rd486, %r142;
	bra.uni 	$L__BB320_10;
$L__BB320_9:
	div.s64 	%rd485, %rd515, %rd11;
	mul.lo.s64 	%rd411, %rd485, %rd11;
	sub.s64 	%rd486, %rd515, %rd411;
$L__BB320_10:
	mad.lo.s64 	%rd26, %rd486, %rd18, %rd522;
	mul.wide.u32 	%rd412, %r205, 8;
	add.s64 	%rd413, %rd2, %rd412;
	ld.global.u64 	%rd27, [%rd413];
	or.b64  	%rd414, %rd483, %rd27;
	and.b64  	%rd415, %rd414, -4294967296;
	setp.ne.s64 	%p31, %rd415, 0;
	@%p31 bra 	$L__BB320_12;
	cvt.u32.u64 	%r143, %rd27;
	cvt.u32.u64 	%r144, %rd483;
	div.u32 	%r145, %r144, %r143;
	mul.lo.s32 	%r146, %r145, %r143;
	sub.s32 	%r147, %r144, %r146;
	cvt.u64.u32 	%rd487, %r145;
	cvt.u64.u32 	%rd488, %r147;
	bra.uni 	$L__BB320_13;
$L__BB320_12:
	div.s64 	%rd487, %rd483, %rd27;
	mul.lo.s64 	%rd416, %rd487, %rd27;
	sub.s64 	%rd488, %rd483, %rd416;
$L__BB320_13:
	mul.wide.u32 	%rd417, %r205, 8;
	add.s64 	%rd418, %rd1, %rd417;
	ld.global.u64 	%rd34, [%rd418];
	mad.lo.s64 	%rd35, %rd34, %rd488, %rd19;
	or.b64  	%rd419, %rd485, %rd27;
	and.b64  	%rd420, %rd419, -4294967296;
	setp.ne.s64 	%p32, %rd420, 0;
	@%p32 bra 	$L__BB320_15;
	cvt.u32.u64 	%r148, %rd27;
	cvt.u32.u64 	%r149, %rd485;
	div.u32 	%r150, %r149, %r148;
	mul.lo.s32 	%r151, %r150, %r148;
	sub.s32 	%r152, %r149, %r151;
	cvt.u64.u32 	%rd489, %r150;
	cvt.u64.u32 	%rd490, %r152;
	bra.uni 	$L__BB320_16;
$L__BB320_15:
	div.s64 	%rd489, %rd485, %rd27;
	mul.lo.s64 	%rd421, %rd489, %rd27;
	sub.s64 	%rd490, %rd485, %rd421;
$L__BB320_16:
	mad.lo.s64 	%rd42, %rd490, %rd34, %rd26;
	add.s32 	%r13, %r205, -1;
	mul.wide.u32 	%rd422, %r13, 8;
	add.s64 	%rd423, %rd2, %rd422;
	ld.global.u64 	%rd43, [%rd423];
	or.b64  	%rd424, %rd487, %rd43;
	and.b64  	%rd425, %rd424, -4294967296;
	setp.ne.s64 	%p33, %rd425, 0;
	@%p33 bra 	$L__BB320_18;
	cvt.u32.u64 	%r153, %rd43;
	cvt.u32.u64 	%r154, %rd487;
	div.u32 	%r155, %r154, %r153;
	mul.lo.s32 	%r156, %r155, %r153;
	sub.s32 	%r157, %r154, %r156;
	cvt.u64.u32 	%rd491, %r155;
	cvt.u64.u32 	%rd492, %r157;
	bra.uni 	$L__BB320_19;
$L__BB320_18:
	div.s64 	%rd491, %rd487, %rd43;
	mul.lo.s64 	%rd426, %rd491, %rd43;
	sub.s64 	%rd492, %rd487, %rd426;
$L__BB320_19:
	mul.wide.u32 	%rd427, %r13, 8;
	add.s64 	%rd428, %rd1, %rd427;
	ld.global.u64 	%rd50, [%rd428];
	mad.lo.s64 	%rd51, %rd50, %rd492, %rd35;
	or.b64  	%rd429, %rd489, %rd43;
	and.b64  	%rd430, %rd429, -4294967296;
	setp.ne.s64 	%p34, %rd430, 0;
	@%p34 bra 	$L__BB320_21;
	cvt.u32.u64 	%r158, %rd43;
	cvt.u32.u64 	%r159, %rd489;
	div.u32 	%r160, %r159, %r158;
	mul.lo.s32 	%r161, %r160, %r158;
	sub.s32 	%r162, %r159, %r161;
	cvt.u64.u32 	%rd493, %r160;
	cvt.u64.u32 	%rd494, %r162;
	bra.uni 	$L__BB320_22;
$L__BB320_21:
	div.s64 	%rd493, %rd489, %rd43;
	mul.lo.s64 	%rd431, %rd493, %rd43;
	sub.s64 	%rd494, %rd489, %rd431;
$L__BB320_22:
	mad.lo.s64 	%rd58, %rd494, %rd50, %rd42;
	add.s32 	%r163, %r205, -2;
	mul.wide.u32 	%rd432, %r163, 8;
	add.s64 	%rd433, %rd2, %rd432;
	ld.global.u64 	%rd59, [%rd433];
	or.b64  	%rd434, %rd491, %rd59;
	and.b64  	%rd435, %rd434, -4294967296;
	setp.ne.s64 	%p35, %rd435, 0;
	@%p35 bra 	$L__BB320_24;
	cvt.u32.u64 	%r164, %rd59;
	cvt.u32.u64 	%r165, %rd491;
	div.u32 	%r166, %r165, %r164;
	mul.lo.s32 	%r167, %r166, %r164;
	sub.s32 	%r168, %r165, %r167;
	cvt.u64.u32 	%rd517, %r166;
	cvt.u64.u32 	%rd496, %r168;
	bra.uni 	$L__BB320_25;
$L__BB320_24:
	div.s64 	%rd517, %rd491, %rd59;
	mul.lo.s64 	%rd436, %rd517, %rd59;
	sub.s64 	%rd496, %rd491, %rd436;
$L__BB320_25:
	mul.wide.u32 	%rd437, %r163, 8;
	add.s64 	%rd438, %rd1, %rd437;
	ld.global.u64 	%rd66, [%rd438];
	mad.lo.s64 	%rd521, %rd66, %rd496, %rd51;
	or.b64  	%rd439, %rd493, %rd59;
	and.b64  	%rd440, %rd439, -4294967296;
	setp.ne.s64 	%p36, %rd440, 0;
	@%p36 bra 	$L__BB320_27;
	cvt.u32.u64 	%r170, %rd59;
	cvt.u32.u64 	%r171, %rd493;
	div.u32 	%r172, %r171, %r170;
	mul.lo.s32 	%r173, %r172, %r170;
	sub.s32 	%r174, %r171, %r173;
	cvt.u64.u32 	%rd515, %r172;
	cvt.u64.u32 	%rd498, %r174;
	bra.uni 	$L__BB320_28;
$L__BB320_27:
	div.s64 	%rd515, %rd493, %rd59;
	mul.lo.s64 	%rd441, %rd515, %rd59;
	sub.s64 	%rd498, %rd493, %rd441;
$L__BB320_28:
	mad.lo.s64 	%rd522, %rd498, %rd66, %rd58;
	add.s32 	%r205, %r205, -4;
	add.s32 	%r204, %r204, 4;
	setp.ne.s32 	%p37, %r204, 0;
	@%p37 bra 	$L__BB320_4;
	add.s32 	%r207, %r205, 1;
$L__BB320_30:
	and.b32  	%r18, %r6, 3;
	setp.eq.s32 	%p38, %r18, 0;
	@%p38 bra 	$L__BB320_53;
	setp.eq.s32 	%p39, %r18, 1;
	@%p39 bra 	$L__BB320_45;
	mul.wide.u32 	%rd443, %r207, 8;
	add.s64 	%rd444, %rd2, %rd443;
	ld.global.u64 	%rd81, [%rd444];
	or.b64  	%rd445, %rd517, %rd81;
	and.b64  	%rd446, %rd445, -4294967296;
	setp.ne.s64 	%p40, %rd446, 0;
	@%p40 bra 	$L__BB320_34;
	cvt.u32.u64 	%r175, %rd81;
	cvt.u32.u64 	%r176, %rd517;
	div.u32 	%r177, %r176, %r175;
	mul.lo.s32 	%r178, %r177, %r175;
	sub.s32 	%r179, %r176, %r178;
	cvt.u64.u32 	%rd505, %r177;
	cvt.u64.u32 	%rd506, %r179;
	bra.uni 	$L__BB320_35;
$L__BB320_34:
	div.s64 	%rd505, %rd517, %rd81;
	mul.lo.s64 	%rd447, %rd505, %rd81;
	sub.s64 	%rd506, %rd517, %rd447;
$L__BB320_35:
	add.s64 	%rd449, %rd1, %rd443;
	ld.global.u64 	%rd88, [%rd449];
	mad.lo.s64 	%rd89, %rd88, %rd506, %rd521;
	or.b64  	%rd450, %rd515, %rd81;
	and.b64  	%rd451, %rd450, -4294967296;
	setp.ne.s64 	%p41, %rd451, 0;
	@%p41 bra 	$L__BB320_37;
	cvt.u32.u64 	%r180, %rd81;
	cvt.u32.u64 	%r181, %rd515;
	div.u32 	%r182, %r181, %r180;
	mul.lo.s32 	%r183, %r182, %r180;
	sub.s32 	%r184, %r181, %r183;
	cvt.u64.u32 	%rd507, %r182;
	cvt.u64.u32 	%rd508, %r184;
	bra.uni 	$L__BB320_38;
$L__BB320_37:
	div.s64 	%rd507, %rd515, %rd81;
	mul.lo.s64 	%rd452, %rd507, %rd81;
	sub.s64 	%rd508, %rd515, %rd452;
$L__BB320_38:
	mad.lo.s64 	%rd96, %rd508, %rd88, %rd522;
	add.s32 	%r19, %r207, -1;
	mul.wide.u32 	%rd453, %r19, 8;
	add.s64 	%rd454, %rd2, %rd453;
	ld.global.u64 	%rd97, [%rd454];
	or.b64  	%rd455, %rd505, %rd97;
	and.b64  	%rd456, %rd455, -4294967296;
	setp.ne.s64 	%p42, %rd456, 0;
	@%p42 bra 	$L__BB320_40;
	cvt.u32.u64 	%r185, %rd97;
	cvt.u32.u64 	%r186, %rd505;
	div.u32 	%r187, %r186, %r185;
	mul.lo.s32 	%r188, %r187, %r185;
	sub.s32 	%r189, %r186, %r188;
	cvt.u64.u32 	%rd517, %r187;
	cvt.u64.u32 	%rd510, %r189;
	bra.uni 	$L__BB320_41;
$L__BB320_40:
	div.s64 	%rd517, %rd505, %rd97;
	mul.lo.s64 	%rd457, %rd517, %rd97;
	sub.s64 	%rd510, %rd505, %rd457;
$L__BB320_41:
	add.s64 	%rd459, %rd1, %rd453;
	ld.global.u64 	%rd104, [%rd459];
	mad.lo.s64 	%rd521, %rd104, %rd510, %rd89;
	or.b64  	%rd460, %rd507, %rd97;
	and.b64  	%rd461, %rd460, -4294967296;
	setp.ne.s64 	%p43, %rd461, 0;
	@%p43 bra 	$L__BB320_43;
	cvt.u32.u64 	%r190, %rd97;
	cvt.u32.u64 	%r191, %rd507;
	div.u32 	%r192, %r191, %r190;
	mul.lo.s32 	%r193, %r192, %r190;
	sub.s32 	%r194, %r191, %r193;
	cvt.u64.u32 	%rd515, %r192;
	cvt.u64.u32 	%rd512, %r194;
	bra.uni 	$L__BB320_44;
$L__BB320_43:
	div.s64 	%rd515, %rd507, %rd97;
	mul.lo.s64 	%rd462, %rd515, %rd97;
	sub.s64 	%rd512, %rd507, %rd462;
$L__BB320_44:
	mad.lo.s64 	%rd522, %rd512, %rd104, %rd96;
	add.s32 	%r207, %r207, -2;
$L__BB320_45:
	and.b32  	%r195, %r6, 1;
	setp.eq.b32 	%p44, %r195, 1;
	not.pred 	%p45, %p44;
	@%p45 bra 	$L__BB320_53;
	mul.wide.u32 	%rd463, %r207, 8;
	add.s64 	%rd464, %rd2, %rd463;
	ld.global.u64 	%rd119, [%rd464];
	or.b64  	%rd465, %rd517, %rd119;
	and.b64  	%rd466, %rd465, -4294967296;
	setp.ne.s64 	%p46, %rd466, 0;
	@%p46 bra 	$L__BB320_48;
	cvt.u32.u64 	%r196, %rd119;
	cvt.u32.u64 	%r197, %rd517;
	rem.u32 	%r198, %r197, %r196;
	cvt.u64.u32 	%rd519, %r198;
	bra.uni 	$L__BB320_49;
$L__BB320_48:
	rem.s64 	%rd519, %rd517, %rd119;
$L__BB320_49:
	add.s64 	%rd468, %rd1, %rd463;
	ld.global.u64 	%rd123, [%rd468];
	mad.lo.s64 	%rd521, %rd123, %rd519, %rd521;
	or.b64  	%rd469, %rd515, %rd119;
	and.b64  	%rd470, %rd469, -4294967296;
	setp.ne.s64 	%p47, %rd470, 0;
	@%p47 bra 	$L__BB320_51;
	cvt.u32.u64 	%r199, %rd119;
	cvt.u32.u64 	%r200, %rd515;
	rem.u32 	%r201, %r200, %r199;
	cvt.u64.u32 	%rd520, %r201;
	bra.uni 	$L__BB320_52;
$L__BB320_51:
	rem.s64 	%rd520, %rd515, %rd119;
$L__BB320_52:
	mad.lo.s64 	%rd522, %rd520, %rd123, %rd522;
$L__BB320_53:
	add.s64 	%rd471, %rd563, %rd521;
	ld.global.s8 	%rs3, [%rd471];
	add.s64 	%rd472, %rd563, %rd522;
	ld.global.s8 	%rs4, [%rd472];
	min.s16 	%rs5, %rs3, %rs4;
	st.shared.u8 	[%r5], %rs5;
	bra.uni 	$L__BB320_114;
$L__BB320_54:
	cvt.u64.u32 	%rd131, %r4;
	setp.le.u64 	%p2, %rd264, %rd131;
	@%p2 bra 	$L__BB320_114;
	mov.u32 	%r55, %ctaid.y;
	cvt.u64.u32 	%rd269, %r55;
	mad.lo.s64 	%rd554, %rd264, %rd269, %rd131;
	cvt.u32.u64 	%r22, %rd263;
	add.s32 	%r211, %r22, -1;
	setp.lt.s32 	%p3, %r211, 0;
	@%p3 bra 	$L__BB320_113;
	and.b32  	%r24, %r22, 7;
	setp.lt.u32 	%p4, %r211, 7;
	@%p4 bra 	$L__BB320_84;
	add.s32 	%r209, %r22, -4;
	and.b32  	%r56, %r22, -8;
	neg.s32 	%r208, %r56;
$L__BB320_58:
	.pragma "nounroll";
	add.s32 	%r29, %r209, 3;
	mul.wide.u32 	%rd271, %r29, 8;
	add.s64 	%rd272, %rd2, %rd271;
	ld.global.u64 	%rd135, [%rd272];
	or.b64  	%rd273, %rd554, %rd135;
	and.b64  	%rd274, %rd273, -4294967296;
	setp.ne.s64 	%p5, %rd274, 0;
	@%p5 bra 	$L__BB320_60;
	cvt.u32.u64 	%r57, %rd135;
	cvt.u32.u64 	%r58, %rd554;
	div.u32 	%r59, %r58, %r57;
	mul.lo.s32 	%r60, %r59, %r57;
	sub.s32 	%r61, %r58, %r60;
	cvt.u64.u32 	%rd525, %r59;
	cvt.u64.u32 	%rd526, %r61;
	bra.uni 	$L__BB320_61;
$L__BB320_60:
	div.s64 	%rd525, %rd554, %rd135;
	mul.lo.s64 	%rd275, %rd525, %rd135;
	sub.s64 	%rd526, %rd554, %rd275;
$L__BB320_61:
	add.s64 	%rd277, %rd1, %rd271;
	ld.global.u64 	%rd278, [%rd277];
	mul.lo.s64 	%rd142, %rd278, %rd526;
	add.s32 	%r30, %r209, 2;
	mul.wide.u32 	%rd279, %r30, 8;
	add.s64 	%rd280, %rd2, %rd279;
	ld.global.u64 	%rd143, [%rd280];
	or.b64  	%rd281, %rd525, %rd143;
	and.b64  	%rd282, %rd281, -4294967296;
	setp.ne.s64 	%p6, %rd282, 0;
	@%p6 bra 	$L__BB320_63;
	cvt.u32.u64 	%r62, %rd143;
	cvt.u32.u64 	%r63, %rd525;
	div.u32 	%r64, %r63, %r62;
	mul.lo.s32 	%r65, %r64, %r62;
	sub.s32 	%r66, %r63, %r65;
	cvt.u64.u32 	%rd527, %r64;
	cvt.u64.u32 	%rd528, %r66;
	bra.uni 	$L__BB320_64;
$L__BB320_63:
	div.s64 	%rd527, %rd525, %rd143;
	mul.lo.s64 	%rd283, %rd527, %rd143;
	sub.s64 	%rd528, %rd525, %rd283;
$L__BB320_64:
	add.s64 	%rd285, %rd1, %rd279;
	ld.global.u64 	%rd286, [%rd285];
	mad.lo.s64 	%rd150, %rd286, %rd528, %rd142;
	add.s32 	%r31, %r209, 1;
	mul.wide.u32 	%rd287, %r31, 8;
	add.s64 	%rd288, %rd2, %rd287;
	ld.global.u64 	%rd151, [%rd288];
	or.b64  	%rd289, %rd527, %rd151;
	and.b64  	%rd290, %rd289, -4294967296;
	setp.ne.s64 	%p7, %rd290, 0;
	@%p7 bra 	$L__BB320_66;
	cvt.u32.u64 	%r67, %rd151;
	cvt.u32.u64 	%r68, %rd527;
	div.u32 	%r69, %r68, %r67;
	mul.lo.s32 	%r70, %r69, %r67;
	sub.s32 	%r71, %r68, %r70;
	cvt.u64.u32 	%rd529, %r69;
	cvt.u64.u32 	%rd530, %r71;
	bra.uni 	$L__BB320_67;
$L__BB320_66:
	div.s64 	%rd529, %rd527, %rd151;
	mul.lo.s64 	%rd291, %rd529, %rd151;
	sub.s64 	%rd530, %rd527, %rd291;
$L__BB320_67:
	add.s64 	%rd293, %rd1, %rd287;
	ld.global.u64 	%rd294, [%rd293];
	mad.lo.s64 	%rd158, %rd294, %rd530, %rd150;
	add.s32 	%r32, %r209, -4;
	mul.wide.u32 	%rd295, %r209, 8;
	add.s64 	%rd296, %rd2, %rd295;
	ld.global.u64 	%rd159, [%rd296];
	or.b64  	%rd297, %rd529, %rd159;
	and.b64  	%rd298, %rd297, -4294967296;
	setp.ne.s64 	%p8, %rd298, 0;
	@%p8 bra 	$L__BB320_69;
	cvt.u32.u64 	%r72, %rd159;
	cvt.u32.u64 	%r73, %rd529;
	div.u32 	%r74, %r73, %r72;
	mul.lo.s32 	%r75, %r74, %r72;
	sub.s32 	%r76, %r73, %r75;
	cvt.u64.u32 	%rd531, %r74;
	cvt.u64.u32 	%rd532, %r76;
	bra.uni 	$L__BB320_70;
$L__BB320_69:
	div.s64 	%rd531, %rd529, %rd159;
	mul.lo.s64 	%rd299, %rd531, %rd159;
	sub.s64 	%rd532, %rd529, %rd299;
$L__BB320_70:
	add.s64 	%rd301, %rd1, %rd295;
	ld.global.u64 	%rd302, [%rd301];
	mad.lo.s64 	%rd166, %rd302, %rd532, %rd158;
	add.s32 	%r33, %r209, -1;
	mul.wide.u32 	%rd303, %r33, 8;
	add.s64 	%rd304, %rd2, %rd303;
	ld.global.u64 	%rd167, [%rd304];
	or.b64  	%rd305, %rd531, %rd167;
	and.b64  	%rd306, %rd305, -4294967296;
	setp.ne.s64 	%p9, %rd306, 0;
	@%p9 bra 	$L__BB320_72;
	cvt.u32.u64 	%r77, %rd167;
	cvt.u32.u64 	%r78, %rd531;
	div.u32 	%r79, %r78, %r77;
	mul.lo.s32 	%r80, %r79, %r77;
	sub.s32 	%r81, %r78, %r80;
	cvt.u64.u32 	%rd533, %r79;
	cvt.u64.u32 	%rd534, %r81;
	bra.uni 	$L__BB320_73;
$L__BB320_72:
	div.s64 	%rd533, %rd531, %rd167;
	mul.lo.s64 	%rd307, %rd533, %rd167;
	sub.s64 	%rd534, %rd531, %rd307;
$L__BB320_73:
	add.s64 	%rd309, %rd1, %rd303;
	ld.global.u64 	%rd310, [%rd309];
	mad.lo.s64 	%rd174, %rd310, %rd534, %rd166;
	add.s32 	%r34, %r209, -2;
	mul.wide.u32 	%rd311, %r34, 8;
	add.s64 	%rd312, %rd2, %rd311;
	ld.global.u64 	%rd175, [%rd312];
	or.b64  	%rd313, %rd533, %rd175;
	and.b64  	%rd314, %rd313, -4294967296;
	setp.ne.s64 	%p10, %rd314, 0;
	@%p10 bra 	$L__BB320_75;
	cvt.u32.u64 	%r82, %rd175;
	cvt.u32.u64 	%r83, %rd533;
	div.u32 	%r84, %r83, %r82;
	mul.lo.s32 	%r85, %r84, %r82;
	sub.s32 	%r86, %r83, %r85;
	cvt.u64.u32 	%rd535, %r84;
	cvt.u64.u32 	%rd536, %r86;
	bra.uni 	$L__BB320_76;
$L__BB320_75:
	div.s64 	%rd535, %rd533, %rd175;
	mul.lo.s64 	%rd315, %rd535, %rd175;
	sub.s64 	%rd536, %rd533, %rd315;
$L__BB320_76:
	add.s64 	%rd317, %rd1, %rd311;
	ld.global.u64 	%rd318, [%rd317];
	mad.lo.s64 	%rd182, %rd318, %rd536, %rd174;
	add.s32 	%r35, %r209, -3;
	mul.wide.u32 	%rd319, %r35, 8;
	add.s64 	%rd320, %rd2, %rd319;
	ld.global.u64 	%rd183, [%rd320];
	or.b64  	%rd321, %rd535, %rd183;
	and.b64  	%rd322, %rd321, -4294967296;
	setp.ne.s64 	%p11, %rd322, 0;
	@%p11 bra 	$L__BB320_78;
	cvt.u32.u64 	%r87, %rd183;
	cvt.u32.u64 	%r88, %rd535;
	div.u32 	%r89, %r88, %r87;
	mul.lo.s32 	%r90, %r89, %r87;
	sub.s32 	%r91, %r88, %r90;
	cvt.u64.u32 	%rd537, %r89;
	cvt.u64.u32 	%rd538, %r91;
	bra.uni 	$L__BB320_79;
$L__BB320_78:
	div.s64 	%rd537, %rd535, %rd183;
	mul.lo.s64 	%rd323, %rd537, %rd183;
	sub.s64 	%rd538, %rd535, %rd323;
$L__BB320_79:
	add.s64 	%rd325, %rd1, %rd319;
	ld.global.u64 	%rd326, [%rd325];
	mad.lo.s64 	%rd190, %rd326, %rd538, %rd182;
	mul.wide.u32 	%rd327, %r32, 8;
	add.s64 	%rd328, %rd2, %rd327;
	ld.global.u64 	%rd191, [%rd328];
	or.b64  	%rd329, %rd537, %rd191;
	and.b64  	%rd330, %rd329, -4294967296;
	setp.ne.s64 	%p12, %rd330, 0;
	@%p12 bra 	$L__BB320_81;
	cvt.u32.u64 	%r92, %rd191;
	cvt.u32.u64 	%r93, %rd537;
	div.u32 	%r94, %r93, %r92;
	mul.lo.s32 	%r95, %r94, %r92;
	sub.s32 	%r96, %r93, %r95;
	cvt.u64.u32 	%rd554, %r94;
	cvt.u64.u32 	%rd540, %r96;
	bra.uni 	$L__BB320_82;
$L__BB320_81:
	div.s64 	%rd554, %rd537, %rd191;
	mul.lo.s64 	%rd331, %rd554, %rd191;
	sub.s64 	%rd540, %rd537, %rd331;
$L__BB320_82:
	add.s64 	%rd333, %rd1, %rd327;
	ld.global.u64 	%rd334, [%rd333];
	mad.lo.s64 	%rd335, %rd334, %rd540, %rd190;
	add.s64 	%rd563, %rd563, %rd335;
	add.s32 	%r209, %r209, -8;
	add.s32 	%r208, %r208, 8;
	setp.ne.s32 	%p13, %r208, 0;
	@%p13 bra 	$L__BB320_58;
	add.s32 	%r211, %r209, 3;
$L__BB320_84:
	setp.eq.s32 	%p14, %r24, 0;
	@%p14 bra 	$L__BB320_113;
	and.b32  	%r40, %r22, 3;
	setp.lt.u32 	%p15, %r24, 4;
	@%p15 bra 	$L__BB320_99;
	mul.wide.u32 	%rd337, %r211, 8;
	add.s64 	%rd338, %rd2, %rd337;
	ld.global.u64 	%rd202, [%rd338];
	or.b64  	%rd339, %rd554, %rd202;
	and.b64  	%rd340, %rd339, -4294967296;
	setp.ne.s64 	%p16, %rd340, 0;
	@%p16 bra 	$L__BB320_88;
	cvt.u32.u64 	%r97, %rd202;
	cvt.u32.u64 	%r98, %rd554;
	div.u32 	%r99, %r98, %r97;
	mul.lo.s32 	%r100, %r99, %r97;
	sub.s32 	%r101, %r98, %r100;
	cvt.u64.u32 	%rd544, %r99;
	cvt.u64.u32 	%rd545, %r101;
	bra.uni 	$L__BB320_89;
$L__BB320_88:
	div.s64 	%rd544, %rd554, %rd202;
	mul.lo.s64 	%rd341, %rd544, %rd202;
	sub.s64 	%rd545, %rd554, %rd341;
$L__BB320_89:
	add.s64 	%rd343, %rd1, %rd337;
	ld.global.u64 	%rd344, [%rd343];
	mul.lo.s64 	%rd209, %rd344, %rd545;
	add.s32 	%r41, %r211, -1;
	mul.wide.u32 	%rd345, %r41, 8;
	add.s64 	%rd346, %rd2, %rd345;
	ld.global.u64 	%rd210, [%rd346];
	or.b64  	%rd347, %rd544, %rd210;
	and.b64  	%rd348, %rd347, -4294967296;
	setp.ne.s64 	%p17, %rd348, 0;
	@%p17 bra 	$L__BB320_91;
	cvt.u32.u64 	%r102, %rd210;
	cvt.u32.u64 	%r103, %rd544;
	div.u32 	%r104, %r103, %r102;
	mul.lo.s32 	%r105, %r104, %r102;
	sub.s32 	%r106, %r103, %r105;
	cvt.u64.u32 	%rd546, %r104;
	cvt.u64.u32 	%rd547, %r106;
	bra.uni 	$L__BB320_92;
$L__BB320_91:
	div.s64 	%rd546, %rd544, %rd210;
	mul.lo.s64 	%rd349, %rd546, %rd210;
	sub.s64 	%rd547, %rd544, %rd349;
$L__BB320_92:
	add.s64 	%rd351, %rd1, %rd345;
	ld.global.u64 	%rd352, [%rd351];
	mad.lo.s64 	%rd217, %rd352, %rd547, %rd209;
	add.s32 	%r42, %r211, -2;
	mul.wide.u32 	%rd353, %r42, 8;
	add.s64 	%rd354, %rd2, %rd353;
	ld.global.u64 	%rd218, [%rd354];
	or.b64  	%rd355, %rd546, %rd218;
	and.b64  	%rd356, %rd355, -4294967296;
	setp.ne.s64 	%p18, %rd356, 0;
	@%p18 bra 	$L__BB320_94;
	cvt.u32.u64 	%r107, %rd218;
	cvt.u32.u64 	%r108, %rd546;
	div.u32 	%r109, %r108, %r107;
	mul.lo.s32 	%r110, %r109, %r107;
	sub.s32 	%r111, %r108, %r110;
	cvt.u64.u32 	%rd548, %r109;
	cvt.u64.u32 	%rd549, %r111;
	bra.uni 	$L__BB320_95;
$L__BB320_94:
	div.s64 	%rd548, %rd546, %rd218;
	mul.lo.s64 	%rd357, %rd548, %rd218;
	sub.s64 	%rd549, %rd546, %rd357;
$L__BB320_95:
	add.s64 	%rd359, %rd1, %rd353;
	ld.global.u64 	%rd360, [%rd359];
	mad.lo.s64 	%rd225, %rd360, %rd549, %rd217;
	add.s32 	%r43, %r211, -3;
	mul.wide.u32 	%rd361, %r43, 8;
	add.s64 	%rd362, %rd2, %rd361;
	ld.global.u64 	%rd226, [%rd362];
	or.b64  	%rd363, %rd548, %rd226;
	and.b64  	%rd364, %rd363, -4294967296;
	setp.ne.s64 	%p19, %rd364, 0;
	@%p19 bra 	$L__BB320_97;
	cvt.u32.u64 	%r112, %rd226;
	cvt.u32.u64 	%r113, %rd548;
	div.u32 	%r114, %r113, %r112;
	mul.lo.s32 	%r115, %r114, %r112;
	sub.s32 	%r116, %r113, %r115;
	cvt.u64.u32 	%rd554, %r114;
	cvt.u64.u32 	%rd551, %r116;
	bra.uni 	$L__BB320_98;
$L__BB320_97:
	div.s64 	%rd554, %rd548, %rd226;
	mul.lo.s64 	%rd365, %rd554, %rd226;
	sub.s64 	%rd551, %rd548, %rd365;
$L__BB320_98:
	add.s64 	%rd367, %rd1, %rd361;
	ld.global.u64 	%rd368, [%rd367];
	mad.lo.s64 	%rd369, %rd368, %rd551, %rd225;
	add.s64 	%rd563, %rd563, %rd369;
	add.s32 	%r211, %r211, -4;
$L__BB320_99:
	setp.eq.s32 	%p20, %r40, 0;
	@%p20 bra 	$L__BB320_113;
	setp.eq.s32 	%p21, %r40, 1;
	@%p21 bra 	$L__BB320_108;
	mul.wide.u32 	%rd371, %r211, 8;
	add.s64 	%rd372, %rd2, %rd371;
	ld.global.u64 	%rd237, [%rd372];
	or.b64  	%rd373, %rd554, %rd237;
	and.b64  	%rd374, %rd373, -4294967296;
	setp.ne.s64 	%p22, %rd374, 0;
	@%p22 bra 	$L__BB320_103;
	cvt.u32.u64 	%r117, %rd237;
	cvt.u32.u64 	%r118, %rd554;
	div.u32 	%r119, %r118, %r117;
	mul.lo.s32 	%r120, %r119, %r117;
	sub.s32 	%r121, %r118, %r120;
	cvt.u64.u32 	%rd555, %r119;
	cvt.u64.u32 	%rd556, %r121;
	bra.uni 	$L__BB320_104;
$L__BB320_103:
	div.s64 	%rd555, %rd554, %rd237;
	mul.lo.s64 	%rd375, %rd555, %rd237;
	sub.s64 	%rd556, %rd554, %rd375;
$L__BB320_104:
	add.s64 	%rd377, %rd1, %rd371;
	ld.global.u64 	%rd378, [%rd377];
	mul.lo.s64 	%rd244, %rd378, %rd556;
	add.s32 	%r46, %r211, -1;
	mul.wide.u32 	%rd379, %r46, 8;
	add.s64 	%rd380, %rd2, %rd379;
	ld.global.u64 	%rd245, [%rd380];
	or.b64  	%rd381, %rd555, %rd245;
	and.b64  	%rd382, %rd381, -4294967296;
	setp.ne.s64 	%p23, %rd382, 0;
	@%p23 bra 	$L__BB320_106;
	cvt.u32.u64 	%r122, %rd245;
	cvt.u32.u64 	%r123, %rd555;
	div.u32 	%r124, %r123, %r122;
	mul.lo.s32 	%r125, %r124, %r122;
	sub.s32 	%r126, %r123, %r125;
	cvt.u64.u32 	%rd554, %r124;
	cvt.u64.u32 	%rd558, %r126;
	bra.uni 	$L__BB320_107;
$L__BB320_106:
	div.s64 	%rd554, %rd555, %rd245;
	mul.lo.s64 	%rd383, %rd554, %rd245;
	sub.s64 	%rd558, %rd555, %rd383;
$L__BB320_107:
	add.s64 	%rd385, %rd1, %rd379;
	ld.global.u64 	%rd386, [%rd385];
	mad.lo.s64 	%rd387, %rd386, %rd558, %rd244;
	add.s64 	%rd563, %rd563, %rd387;
	add.s32 	%r211, %r211, -2;
$L__BB320_108:
	and.b32  	%r127, %r22, 1;
	setp.eq.b32 	%p24, %r127, 1;
	not.pred 	%p25, %p24;
	@%p25 bra 	$L__BB320_113;
	mul.wide.u32 	%rd388, %r211, 8;
	add.s64 	%rd389, %rd2, %rd388;
	ld.global.u64 	%rd256, [%rd389];
	or.b64  	%rd390, %rd554, %rd256;
	and.b64  	%rd391, %rd390, -4294967296;
	setp.ne.s64 	%p26, %rd391, 0;
	@%p26 bra 	$L__BB320_111;
	cvt.u32.u64 	%r128, %rd256;
	cvt.u32.u64 	%r129, %rd554;
	rem.u32 	%r130, %r129, %r128;
	cvt.u64.u32 	%rd562, %r130;
	bra.uni 	$L__BB320_112;
$L__BB320_111:
	rem.s64 	%rd562, %rd554, %rd256;
$L__BB320_112:
	add.s64 	%rd393, %rd1, %rd388;
	ld.global.u64 	%rd394, [%rd393];
	mad.lo.s64 	%rd563, %rd394, %rd562, %rd563;
$L__BB320_113:
	ld.global.u8 	%rs2, [%rd563];
	st.shared.u8 	[%r5], %rs2;
$L__BB320_114:
	bar.sync 	0;
	setp.lt.u32 	%p48, %r213, 66;
	@%p48 bra 	$L__BB320_118;
$L__BB320_115:
	shr.u32 	%r50, %r213, 1;
	setp.ge.u32 	%p49, %r1, %r50;
	@%p49 bra 	$L__BB320_117;
	ld.shared.s8 	%rs6, [%r5];
	add.s32 	%r202, %r5, %r50;
	ld.shared.s8 	%rs7, [%r202];
	min.s16 	%rs8, %rs6, %rs7;
	st.shared.u8 	[%r5], %rs8;
$L__BB320_117:
	bar.sync 	0;
	setp.gt.u32 	%p50, %r213, 131;
	mov.u32 	%r213, %r50;
	@%p50 bra 	$L__BB320_115;
$L__BB320_118:
	setp.gt.u32 	%p51, %r1, 31;
	@%p51 bra 	$L__BB320_121;
	ld.volatile.shared.s8 	%rs9, [%r5];
	ld.volatile.shared.s8 	%rs10, [%r5+32];
	min.s16 	%rs11, %rs9, %rs10;
	st.volatile.shared.u8 	[%r5], %rs11;
	ld.volatile.shared.s8 	%rs12, [%r5];
	ld.volatile.shared.s8 	%rs13, [%r5+16];
	min.s16 	%rs14, %rs12, %rs13;
	st.volatile.shared.u8 	[%r5], %rs14;
	ld.volatile.shared.s8 	%rs15, [%r5];
	ld.volatile.shared.s8 	%rs16, [%r5+8];
	min.s16 	%rs17, %rs15, %rs16;
	st.volatile.shared.u8 	[%r5], %rs17;
	ld.volatile.shared.s8 	%rs18, [%r5];
	ld.volatile.shared.s8 	%rs19, [%r5+4];
	min.s16 	%rs20, %rs18, %rs19;
	st.volatile.shared.u8 	[%r5], %rs20;
	ld.volatile.shared.s8 	%rs21, [%r5];
	ld.volatile.shared.s8 	%rs22, [%r5+2];
	min.s16 	%rs23, %rs21, %rs22;
	st.volatile.shared.u8 	[%r5], %rs23;
	ld.volatile.shared.s8 	%rs24, [%r5];
	ld.volatile.shared.s8 	%rs25, [%r5+1];
	min.s16 	%rs26, %rs24, %rs25;
	st.volatile.shared.u8 	[%r5], %rs26;
	setp.ne.s32 	%p52, %r1, 0;
	@%p52 bra 	$L__BB320_121;
	ld.param.u64 	%rd478, [contiguous_min2_i8_param_0];
	ld.shared.u8 	%rs27, [minsdata_i8];
	cvt.u64.u32 	%rd473, %r2;
	mov.u32 	%r203, %ctaid.y;
	cvt.u64.u32 	%rd474, %r203;
	mad.lo.s64 	%rd475, %rd265, %rd474, %rd473;
	cvta.to.global.u64 	%rd476, %rd478;
	add.s64 	%rd477, %rd476, %rd475;
	st.global.u8 	[%rd477], %rs27;
$L__BB320_121:
	ret;

}
	// .globl	contiguous_min22_i8
.visible .entry contiguous_min22_i8(
	.param .u64 .ptr .align 1 contiguous_min22_i8_param_0,
	.param .u64 .ptr .align 1 contiguous_min22_i8_param_1,
	.param .u64 contiguous_min22_i8_param_2,
	.param .u64 contiguous_min22_i8_param_3
)
{
	.reg .pred 	%p<8>;
	.reg .b16 	%rs<28>;
	.reg .b32 	%r<17>;
	.reg .b64 	%rd<23>;

	ld.param.u64 	%rd4, [contiguous_min22_i8_param_0];
	ld.param.u64 	%rd7, [contiguous_min22_i8_param_1];
	ld.param.u64 	%rd5, [contiguous_min22_i8_param_2];
	ld.param.u64 	%rd6, [contiguous_min22_i8_param_3];
	cvta.to.global.u64 	%rd1, %rd7;
	mov.u32 	%r1, %tid.x;
	mov.u32 	%r2, %ctaid.x;
	mov.u32 	%r16, %ntid.x;
	mul.lo.s32 	%r8, %r2, %r16;
	shl.b32 	%r9, %r8, 1;
	add.s32 	%r4, %r9, %r1;
	mov.u32 	%r10, minsdata_i8;
	add.s32 	%r5, %r10, %r1;
	mov.b16 	%rs1, 127;
	st.shared.u8 	[%r5], %rs1;
	add.s32 	%r11, %r4, %r16;
	cvt.u64.u32 	%rd2, %r11;
	setp.le.u64 	%p1, %rd5, %rd2;
	@%p1 bra 	$L__BB321_2;
	cvt.u64.u32 	%rd11, %r4;
	mov.u32 	%r13, %ctaid.y;
	cvt.u64.u32 	%rd12, %r13;
	mul.lo.s64 	%rd13, %rd5, %rd12;
	add.s64 	%rd14, %rd13, %rd11;
	add.s64 	%rd15, %rd1, %rd14;
	ld.global.s8 	%rs3, [%rd15];
	add.s64 	%rd16, %rd13, %rd2;
	add.s64 	%rd17, %rd1, %rd16;
	ld.global.s8 	%rs4, [%rd17];
	min.s16 	%rs5, %rs3, %rs4;
	st.shared.u8 	[%r5], %rs5;
	bra.uni 	$L__BB321_4;
$L__BB321_2:
	cvt.u64.u32 	%rd3, %r4;
	setp.le.u64 	%p2, %rd5, %rd3;
	@%p2 bra 	$L__BB321_4;
	mov.u32 	%r12, %ctaid.y;
	cvt.u64.u32 	%rd8, %r12;
	mad.lo.s64 	%rd9, %rd5, %rd8, %rd3;
	add.s64 	%rd10, %rd1, %rd9;
	ld.global.u8 	%rs2, [%rd10];
	st.shared.u8 	[%r5], %rs2;
$L__BB321_4:
	bar.sync 	0;
	setp.lt.u32 	%p3, %r16, 66;
	@%p3 bra 	$L__BB321_8;
$L__BB321_5:
	shr.u32 	%r7, %r16, 1;
	setp.ge.u32 	%p4, %r1, %r7;
	@%p4 bra 	$L__BB321_7;
	ld.shared.s8 	%rs6, [%r5];
	add.s32 	%r14, %r5, %r7;
	ld.shared.s8 	%rs7, [%r14];
	min.s16 	%rs8, %rs6, %rs7;
	st.shared.u8 	[%r5], %rs8;
$L__BB321_7:
	bar.sync 	0;
	setp.gt.u32 	%p5, %r16, 131;
	mov.u32 	%r16, %r7;
	@%p5 bra 	$L__BB321_5;
$L__BB321_8:
	setp.gt.u32 	%p6, %r1, 31;
	@%p6 bra 	$L__BB321_11;
	ld.volatile.shared.s8 	%rs9, [%r5];
	ld.volatile.shared.s8 	%rs10, [%r5+32];
	min.s16 	%rs11, %rs9, %rs10;
	st.volatile.shared.u8 	[%r5], %rs11;
	ld.volatile.shared.s8 	%rs12, [%r5];
	ld.volatile.shared.s8 	%rs13, [%r5+16];
	min.s16 	%rs14, %rs12, %rs13;
	st.volatile.shared.u8 	[%r5], %rs14;
	ld.volatile.shared.s8 	%rs15, [%r5];
	ld.volatile.shared.s8 	%rs16, [%r5+8];
	min.s16 	%rs17, %rs15, %rs16;
	st.volatile.shared.u8 	[%r5], %rs17;
	ld.volatile.shared.s8 	%rs18, [%r5];
	ld.volatile.shared.s8 	%rs19, [%r5+4];
	min.s16 	%rs20, %rs18, %rs19;
	st.volatile.shared.u8 	[%r5], %rs20;
	ld.volatile.shared.s8 	%rs21, [%r5];
	ld.volatile.shared.s8 	%rs22, [%r5+2];
	min.s16 	%rs23, %rs21, %rs22;
	st.volatile.shared.u8 	[%r5], %rs23;
	ld.volatile.shared.s8 	%rs24, [%r5];
	ld.volatile.shared.s8 	%rs25, [%r5+1];
	min.s16 	%rs26, %rs24, %rs25;
	st.volatile.shared.u8 	[%r5], %rs26;
	setp.ne.s32 	%p7, %r1, 0;
	@%p7 bra 	$L__BB321_11;
	ld.shared.u8 	%rs27, [minsdata_i8];
	cvt.u64.u32 	%rd18, %r2;
	mov.u32 	%r15, %ctaid.y;
	cvt.u64.u32 	%rd19, %r15;
	mad.lo.s64 	%rd20, %rd6, %rd19, %rd18;
	cvta.to.global.u64 	%rd21, %rd4;
	add.s64 	%rd22, %rd21, %rd20;
	st.global.u8 	[%rd22], %rs27;
$L__BB321_11:
	ret;

}
	// .globl	contiguous_min3_i8
.visible .entry contiguous_min3_i8(
	.param .u64 .ptr .align 1 contiguous_min3_i8_param_0,
	.param .u64 .ptr .align 1 contiguous_min3_i8_param_1,
	.param .u64 .ptr .align 1 contiguous_min3_i8_param_2,
	.param .u64 .ptr .align 1 contiguous_min3_i8_param_3,
	.param .u64 contiguous_min3_i8_param_4,
	.param .u64 contiguous_min3_i8_param_5,
	.param .u64 contiguous_min3_i8_param_6
)
{
	.reg .pred 	%p<38>;
	.reg .b16 	%rs<60>;
	.reg .b32 	%r<184>;
	.reg .b64 	%rd<306>;

	ld.param.u64 	%rd144, [contiguous_min3_i8_param_0];
	ld.param.u64 	%rd145, [contiguous_min3_i8_param_1];
	ld.param.u64 	%rd148, [contiguous_min3_i8_param_2];
	ld.param.u64 	%rd149, [contiguous_min3_i8_param_3];
	ld.param.u64 	%rd146, [contiguous_min3_i8_param_4];
	ld.param.u64 	%rd147, [contiguous_min3_i8_param_5];
	ld.param.u64 	%rd150, [contiguous_min3_i8_param_6];
	cvta.to.global.u64 	%rd1, %rd149;
	cvta.to.global.u64 	%rd2, %rd148;
	mov.u32 	%r1, %tid.y;
	mov.u32 	%r2, %ntid.x;
	mov.u32 	%r3, %tid.x;
	mad.lo.s32 	%r61, %r1, %r2, %r3;
	mov.u32 	%r62, %ctaid.x;
	mad.lo.s32 	%r63, %r62, %r2, %r3;
	mov.u32 	%r4, %ctaid.y;
	mov.u32 	%r5, %ntid.y;
	mad.lo.s32 	%r64, %r4, %r5, %r1;
	mov.u32 	%r65, minsdata_i8;
	add.s32 	%r7, %r65, %r61;
	mov.b16 	%rs16, 127;
	st.shared.u8 	[%r7], %rs16;
	cvt.u64.u32 	%rd3, %r63;
	setp.le.u64 	%p1, %rd147, %rd3;
	cvt.u64.u32 	%rd152, %r64;
	setp.le.u64 	%p2, %rd150, %rd152;
	or.pred  	%p3, %p1, %p2;
	@%p3 bra 	$L__BB322_76;
	cvt.u32.u64 	%r66, %rd3;
	cvt.u32.u64 	%r67, %rd147;
	mad.lo.s32 	%r175, %r64, %r67, %r66;
	cvt.u32.u64 	%r9, %rd146;
	add.s32 	%r174, %r9, -1;
	setp.lt.s32 	%p4, %r174, 0;
	mov.b64 	%rd305, 0;
	@%p4 bra 	$L__BB322_59;
	setp.lt.u32 	%p5, %r174, 7;
	mov.b64 	%rd305, 0;
	@%p5 bra 	$L__BB322_30;
	add.s32 	%r170, %r9, -4;
	and.b32  	%r68, %r9, -8;
	neg.s32 	%r169, %r68;
	mov.b64 	%rd305, 0;
$L__BB322_4:
	.pragma "nounroll";
	add.s32 	%r16, %r170, 3;
	cvt.u64.u32 	%rd5, %r175;
	mul.wide.u32 	%rd157, %r16, 8;
	add.s64 	%rd158, %rd2, %rd157;
	ld.global.u64 	%rd6, [%rd158];
	and.b64  	%rd159, %rd6, -4294967296;
	setp.ne.s64 	%p6, %rd159, 0;
	@%p6 bra 	$L__BB322_6;
	cvt.u32.u64 	%r69, %rd6;
	cvt.u32.u64 	%r70, %rd5;
	div.u32 	%r71, %r70, %r69;
	mul.lo.s32 	%r72, %r71, %r69;
	sub.s32 	%r73, %r70, %r72;
	cvt.u64.u32 	%rd270, %r71;
	cvt.u64.u32 	%rd271, %r73;
	bra.uni 	$L__BB322_7;
$L__BB322_6:
	div.s64 	%rd270, %rd5, %rd6;
	mul.lo.s64 	%rd160, %rd270, %rd6;
	sub.s64 	%rd271, %rd5, %rd160;
$L__BB322_7:
	mul.wide.u32 	%rd161, %r16, 8;
	add.s64 	%rd162, %rd1, %rd161;
	ld.global.u64 	%rd163, [%rd162];
	mad.lo.s64 	%rd13, %rd163, %rd271, %rd305;
	add.s32 	%r17, %r170, 2;
	and.b64  	%rd14, %rd270, 4294967295;
	mul.wide.u32 	%rd164, %r17, 8;
	add.s64 	%rd165, %rd2, %rd164;
	ld.global.u64 	%rd15, [%rd165];
	and.b64  	%rd166, %rd15, -4294967296;
	setp.ne.s64 	%p7, %rd166, 0;
	@%p7 bra 	$L__BB322_9;
	cvt.u32.u64 	%r74, %rd15;
	cvt.u32.u64 	%r75, %rd14;
	div.u32 	%r76, %r75, %r74;
	mul.lo.s32 	%r77, %r76, %r74;
	sub.s32 	%r78, %r75, %r77;
	cvt.u64.u32 	%rd272, %r76;
	cvt.u64.u32 	%rd273, %r78;
	bra.uni 	$L__BB322_10;
$L__BB322_9:
	div.s64 	%rd272, %rd14, %rd15;
	mul.lo.s64 	%rd167, %rd272, %rd15;
	sub.s64 	%rd273, %rd14, %rd167;
$L__BB322_10:
	mul.wide.u32 	%rd168, %r17, 8;
	add.s64 	%rd169, %rd1, %rd168;
	ld.global.u64 	%rd170, [%rd169];
	mad.lo.s64 	%rd22, %rd170, %rd273, %rd13;
	add.s32 	%r18, %r170, 1;
	and.b64  	%rd23, %rd272, 4294967295;
	mul.wide.u32 	%rd171, %r18, 8;
	add.s64 	%rd172, %rd2, %rd171;
	ld.global.u64 	%rd24, [%rd172];
	and.b64  	%rd173, %rd24, -4294967296;
	setp.ne.s64 	%p8, %rd173, 0;
	@%p8 bra 	$L__BB322_12;
	cvt.u32.u64 	%r79, %rd24;
	cvt.u32.u64 	%r80, %rd23;
	div.u32 	%r81, %r80, %r79;
	mul.lo.s32 	%r82, %r81, %r79;
	sub.s32 	%r83, %r80, %r82;
	cvt.u64.u32 	%rd274, %r81;
	cvt.u64.u32 	%rd275, %r83;
	bra.uni 	$L__BB322_13;
$L__BB322_12:
	div.s64 	%rd274, %rd23, %rd24;
	mul.lo.s64 	%rd174, %rd274, %rd24;
	sub.s64 	%rd275, %rd23, %rd174;
$L__BB322_13:
	mul.wide.u32 	%rd175, %r18, 8;
	add.s64 	%rd176, %rd1, %rd175;
	ld.global.u64 	%rd177, [%rd176];
	mad.lo.s64 	%rd31, %rd177, %rd275, %rd22;
	and.b64  	%rd32, %rd274, 4294967295;
	mul.wide.u32 	%rd178, %r170, 8;
	add.s64 	%rd179, %rd2, %rd178;
	ld.global.u64 	%rd33, [%rd179];
	and.b64  	%rd180, %rd33, -4294967296;
	setp.ne.s64 	%p9, %rd180, 0;
	@%p9 bra 	$L__BB322_15;
	cvt.u32.u64 	%r84, %rd33;
	cvt.u32.u64 	%r85, %rd32;
	div.u32 	%r86, %r85, %r84;
	mul.lo.s32 	%r87, %r86, %r84;
	sub.s32 	%r88, %r85, %r87;
	cvt.u64.u32 	%rd276, %r86;
	cvt.u64.u32 	%rd277, %r88;
	bra.uni 	$L__BB322_16;
$L__BB322_15:
	div.s64 	%rd276, %rd32, %rd33;
	mul.lo.s64 	%rd181, %rd276, %rd33;
	sub.s64 	%rd277, %rd32, %rd181;
$L__BB322_16:
	mul.wide.u32 	%rd182, %r170, 8;
	add.s64 	%rd183, %rd1, %rd182;
	ld.global.u64 	%rd184, [%rd183];
	mad.lo.s64 	%rd40, %rd184, %rd277, %rd31;
	add.s32 	%r19, %r170, -1;
	and.b64  	%rd41, %rd276, 4294967295;
	mul.wide.u32 	%rd185, %r19, 8;
	add.s64 	%rd186, %rd2, %rd185;
	ld.global.u64 	%rd42, [%rd186];
	and.b64  	%rd187, %rd42, -4294967296;
	setp.ne.s64 	%p10, %rd187, 0;
	@%p10 bra 	$L__BB322_18;
	cvt.u32.u64 	%r89, %rd42;
	cvt.u32.u64 	%r90, %rd41;
	div.u32 	%r91, %r90, %r89;
	mul.lo.s32 	%r92, %r91, %r89;
	sub.s32 	%r93, %r90, %r92;
	cvt.u64.u32 	%rd278, %r91;
	cvt.u64.u32 	%rd279, %r93;
	bra.uni 	$L__BB322_19;
$L__BB322_18:
	div.s64 	%rd278, %rd41, %rd42;
	mul.lo.s64 	%rd188, %rd278, %rd42;
	sub.s64 	%rd279, %rd41, %rd188;
$L__BB322_19:
	mul.wide.u32 	%rd189, %r19, 8;
	add.s64 	%rd190, %rd1, %rd189;
	ld.global.u64 	%rd191, [%rd190];
	mad.lo.s64 	%rd49, %rd191, %rd279, %rd40;
	add.s32 	%r20, %r170, -2;
	and.b64  	%rd50, %rd278, 4294967295;
	mul.wide.u32 	%rd192, %r20, 8;
	add.s64 	%rd193, %rd2, %rd192;
	ld.global.u64 	%rd51, [%rd193];
	and.b64  	%rd194, %rd51, -4294967296;
	setp.ne.s64 	%p11, %rd194, 0;
	@%p11 bra 	$L__BB322_21;
	cvt.u32.u64 	%r94, %rd51;
	cvt.u32.u64 	%r95, %rd50;
	div.u32 	%r96, %r95, %r94;
	mul.lo.s32 	%r97, %r96, %r94;
	sub.s32 	%r98, %r95, %r97;
	cvt.u64.u32 	%rd280, %r96;
	cvt.u64.u32 	%rd281, %r98;
	bra.uni 	$L__BB322_22;
$L__BB322_21:
	div.s64 	%rd280, %rd50, %rd51;
	mul.lo.s64 	%rd195, %rd280, %rd51;
	sub.s64 	%rd281, %rd50, %rd195;
$L__BB322_22:
	mul.wide.u32 	%rd196, %r20, 8;
	add.s64 	%rd197, %rd1, %rd196;
	ld.global.u64 	%rd198, [%rd197];
	mad.lo.s64 	%rd58, %rd198, %rd281, %rd49;
	add.s32 	%r21, %r170, -3;
	and.b64  	%rd59, %rd280, 4294967295;
	mul.wide.u32 	%rd199, %r21, 8;
	add.s64 	%rd200, %rd2, %rd199;
	ld.global.u64 	%rd60, [%rd200];
	and.b64  	%rd201, %rd60, -4294967296;
	setp.ne.s64 	%p12, %rd201, 0;
	@%p12 bra 	$L__BB322_24;
	cvt.u32.u64 	%r99, %rd60;
	cvt.u32.u64 	%r100, %rd59;
	div.u32 	%r101, %r100, %r99;
	mul.lo.s32 	%r102, %r101, %r99;
	sub.s32 	%r103, %r100, %r102;
	cvt.u64.u32 	%rd282, %r101;
	cvt.u64.u32 	%rd283, %r103;
	bra.uni 	$L__BB322_25;
$L__BB322_24:
	div.s64 	%rd282, %rd59, %rd60;
	mul.lo.s64 	%rd202, %rd282, %rd60;
	sub.s64 	%rd283, %rd59, %rd202;
$L__BB322_25:
	mul.wide.u32 	%rd203, %r21, 8;
	add.s64 	%rd204, %rd1, %rd203;
	ld.global.u64 	%rd205, [%rd204];
	mad.lo.s64 	%rd67, %rd205, %rd283, %rd58;
	and.b64  	%rd68, %rd282, 4294967295;
	add.s32 	%r104, %r170, -4;
	mul.wide.u32 	%rd206, %r104, 8;
	add.s64 	%rd207, %rd2, %rd206;
	ld.global.u64 	%rd69, [%rd207];
	and.b64  	%rd208, %rd69, -4294967296;
	setp.ne.s64 	%p13, %rd208, 0;
	@%p13 bra 	$L__BB322_27;
	cvt.u32.u64 	%r105, %rd69;
	cvt.u32.u64 	%r106, %rd68;
	div.u32 	%r107, %r106, %r105;
	mul.lo.s32 	%r108, %r107, %r105;
	sub.s32 	%r109, %r106, %r108;
	cvt.u64.u32 	%rd284, %r107;
	cvt.u64.u32 	%rd285, %r109;
	bra.uni 	$L__BB322_28;
$L__BB322_27:
	div.s64 	%rd284, %rd68, %rd69;
	mul.lo.s64 	%rd209, %rd284, %rd69;
	sub.s64 	%rd285, %rd68, %rd209;
$L__BB322_28:
	mul.wide.u32 	%rd210, %r104, 8;
	add.s64 	%rd211, %rd1, %rd210;
	ld.global.u64 	%rd212, [%rd211];
	mad.lo.s64 	%rd305, %rd212, %rd285, %rd67;
	cvt.u32.u64 	%r175, %rd284;
	add.s32 	%r170, %r170, -8;
	add.s32 	%r169, %r169, 8;
	setp.ne.s32 	%p14, %r169, 0;
	@%p14 bra 	$L__BB322_4;
	add.s32 	%r174, %r170, 3;
$L__BB322_30:
	and.b32  	%r28, %r9, 7;
	setp.eq.s32 	%p15, %r28, 0;
	@%p15 bra 	$L__BB322_59;
	and.b32  	%r29, %r9, 3;
	setp.lt.u32 	%p16, %r28, 4;
	@%p16 bra 	$L__BB322_45;
	cvt.u64.u32 	%rd79, %r175;
	mul.wide.u32 	%rd214, %r174, 8;
	add.s64 	%rd215, %rd2, %rd214;
	ld.global.u64 	%rd80, [%rd215];
	and.b64  	%rd216, %rd80, -4294967296;
	setp.ne.s64 	%p17, %rd216, 0;
	@%p17 bra 	$L__BB322_34;
	cvt.u32.u64 	%r111, %rd80;
	cvt.u32.u64 	%r112, %rd79;
	div.u32 	%r113, %r112, %r111;
	mul.lo.s32 	%r114, %r113, %r111;
	sub.s32 	%r115, %r112, %r114;
	cvt.u64.u32 	%rd288, %r113;
	cvt.u64.u32 	%rd289, %r115;
	bra.uni 	$L__BB322_35;
$L__BB322_34:
	div.s64 	%rd288, %rd79, %rd80;
	mul.lo.s64 	%rd217, %rd288, %rd80;
	sub.s64 	%rd289, %rd79, %rd217;
$L__BB322_35:
	mul.wide.u32 	%rd218, %r174, 8;
	add.s64 	%rd219, %rd1, %rd218;
	ld.global.u64 	%rd220, [%rd219];
	mad.lo.s64 	%rd87, %rd220, %rd289, %rd305;
	add.s32 	%r30, %r174, -1;
	and.b64  	%rd88, %rd288, 4294967295;
	mul.wide.u32 	%rd221, %r30, 8;
	add.s64 	%rd222, %rd2, %rd221;
	ld.global.u64 	%rd89, [%rd222];
	and.b64  	%rd223, %rd89, -4294967296;
	setp.ne.s64 	%p18, %rd223, 0;
	@%p18 bra 	$L__BB322_37;
	cvt.u32.u64 	%r116, %rd89;
	cvt.u32.u64 	%r117, %rd88;
	div.u32 	%r118, %r117, %r116;
	mul.lo.s32 	%r119, %r118, %r116;
	sub.s32 	%r120, %r117, %r119;
	cvt.u64.u32 	%rd290, %r118;
	cvt.u64.u32 	%rd291, %r120;
	bra.uni 	$L__BB322_38;
$L__BB322_37:
	div.s64 	%rd290, %rd88, %rd89;
	mul.lo.s64 	%rd224, %rd290, %rd89;
	sub.s64 	%rd291, %rd88, %rd224;
$L__BB322_38:
	mul.wide.u32 	%rd225, %r30, 8;
	add.s64 	%rd226, %rd1, %rd225;
	ld.global.u64 	%rd227, [%rd226];
	mad.lo.s64 	%rd96, %rd227, %rd291, %rd87;
	add.s32 	%r31, %r174, -2;
	and.b64  	%rd97, %rd290, 4294967295;
	mul.wide.u32 	%rd228, %r31, 8;
	add.s64 	%rd229, %rd2, %rd228;
	ld.global.u64 	%rd98, [%rd229];
	and.b64  	%rd230, %rd98, -4294967296;
	setp.ne.s64 	%p19, %rd230, 0;
	@%p19 bra 	$L__BB322_40;
	cvt.u32.u64 	%r121, %rd98;
	cvt.u32.u64 	%r122, %rd97;
	div.u32 	%r123, %r122, %r121;
	mul.lo.s32 	%r124, %r123, %r121;
	sub.s32 	%r125, %r122, %r124;
	cvt.u64.u32 	%rd292, %r123;
	cvt.u64.u32 	%rd293, %r125;
	bra.uni 	$L__BB322_41;
$L__BB322_40:
	div.s64 	%rd292, %rd97, %rd98;
	mul.lo.s64 	%rd231, %rd292, %rd98;
	sub.s64 	%rd293, %rd97, %rd231;
$L__BB322_41:
	mul.wide.u32 	%rd232, %r31, 8;
	add.s64 	%rd233, %rd1, %rd232;
	ld.global.u64 	%rd234, [%rd233];
	mad.lo.s64 	%rd105, %rd234, %rd293, %rd96;
	add.s32 	%r32, %r174, -3;
	and.b64  	%rd106, %rd292, 4294967295;
	mul.wide.u32 	%rd235, %r32, 8;
	add.s64 	%rd236, %rd2, %rd235;
	ld.global.u64 	%rd107, [%rd236];
	and.b64  	%rd237, %rd107, -4294967296;
	setp.ne.s64 	%p20, %rd237, 0;
	@%p20 bra 	$L__BB322_43;
	cvt.u32.u64 	%r126, %rd107;
	cvt.u32.u64 	%r127, %rd106;
	div.u32 	%r128, %r127, %r126;
	mul.lo.s32 	%r129, %r128, %r126;
	sub.s32 	%r130, %r127, %r129;
	cvt.u64.u32 	%rd294, %r128;
	cvt.u64.u32 	%rd295, %r130;
	bra.uni 	$L__BB322_44;
$L__BB322_43:
	div.s64 	%rd294, %rd106, %rd107;
	mul.lo.s64 	%rd238, %rd294, %rd107;
	sub.s64 	%rd295, %rd106, %rd238;
$L__BB322_44:
	mul.wide.u32 	%rd239, %r32, 8;
	add.s64 	%rd240, %rd1, %rd239;
	ld.global.u64 	%rd241, [%rd240];
	mad.lo.s64 	%rd305, %rd241, %rd295, %rd105;
	cvt.u32.u64 	%r175, %rd294;
	add.s32 	%r174, %r174, -4;
$L__BB322_45:
	setp.eq.s32 	%p21, %r29, 0;
	@%p21 bra 	$L__BB322_59;
	setp.eq.s32 	%p22, %r29, 1;
	@%p22 bra 	$L__BB322_54;
	cvt.u64.u32 	%rd117, %r175;
	mul.wide.u32 	%rd243, %r174, 8;
	add.s64 	%rd244, %rd2, %rd243;
	ld.global.u64 	%rd118, [%rd244];
	and.b64  	%rd245, %rd118, -4294967296;
	setp.ne.s64 	%p23, %rd245, 0;
	@%p23 bra 	$L__BB322_49;
	cvt.u32.u64 	%r131, %rd118;
	cvt.u32.u64 	%r132, %rd117;
	div.u32 	%r133, %r132, %r131;
	mul.lo.s32 	%r134, %r133, %r131;
	sub.s32 	%r135, %r132, %r134;
	cvt.u64.u32 	%rd298, %r133;
	cvt.u64.u32 	%rd299, %r135;
	bra.uni 	$L__BB322_50;
$L__BB322_49:
	div.s64 	%rd298, %rd117, %rd118;
	mul.lo.s64 	%rd246, %rd298, %rd118;
	sub.s64 	%rd299, %rd117, %rd246;
$L__BB322_50:
	add.s64 	%rd248, %rd1, %rd243;
	ld.global.u64 	%rd249, [%rd248];
	mad.lo.s64 	%rd125, %rd249, %rd299, %rd305;
	add.s32 	%r37, %r174, -1;
	and.b64  	%rd126, %rd298, 4294967295;
	mul.wide.u32 	%rd250, %r37, 8;
	add.s64 	%rd251, %rd2, %rd250;
	ld.global.u64 	%rd127, [%rd251];
	and.b64  	%rd252, %rd127, -4294967296;
	setp.ne.s64 	%p24, %rd252, 0;
	@%p24 bra 	$L__BB322_52;
	cvt.u32.u64 	%r136, %rd127;
	cvt.u32.u64 	%r137, %rd126;
	div.u32 	%r138, %r137, %r136;
	mul.lo.s32 	%r139, %r138, %r136;
	sub.s32 	%r140, %r137, %r139;
	cvt.u64.u32 	%rd300, %r138;
	cvt.u64.u32 	%rd301, %r140;
	bra.uni 	$L__BB322_53;
$L__BB322_52:
	div.s64 	%rd300, %rd126, %rd127;
	mul.lo.s64 	%rd253, %rd300, %rd127;
	sub.s64 	%rd301, %rd126, %rd253;
$L__BB322_53:
	add.s64 	%rd255, %rd1, %rd250;
	ld.global.u64 	%rd256, [%rd255];
	mad.lo.s64 	%rd305, %rd256, %rd301, %rd125;
	cvt.u32.u64 	%r175, %rd300;
	add.s32 	%r174, %r174, -2;
$L__BB322_54:
	and.b32  	%r141, %r9, 1;
	setp.eq.b32 	%p25, %r141, 1;
	not.pred 	%p26, %p25;
	@%p26 bra 	$L__BB322_59;
	cvt.u64.u32 	%rd137, %r175;
	mul.wide.u32 	%rd257, %r174, 8;
	add.s64 	%rd258, %rd2, %rd257;
	ld.global.u64 	%rd138, [%rd258];
	and.b64  	%rd259, %rd138, -4294967296;
	setp.ne.s64 	%p27, %rd259, 0;
	@%p27 bra 	$L__BB322_57;
	cvt.u32.u64 	%r142, %rd138;
	cvt.u32.u64 	%r143, %rd137;
	rem.u32 	%r144, %r143, %r142;
	cvt.u64.u32 	%rd304, %r144;
	bra.uni 	$L__BB322_58;
$L__BB322_57:
	rem.s64 	%rd304, %rd137, %rd138;
$L__BB322_58:
	add.s64 	%rd261, %rd1, %rd257;
	ld.global.u64 	%rd262, [%rd261];
	mad.lo.s64 	%rd305, %rd262, %rd304, %rd305;
$L__BB322_59:
	cvta.to.global.u64 	%rd263, %rd145;
	add.s64 	%rd264, %rd263, %rd305;
	ld.global.u8 	%rs17, [%rd264];
	st.shared.u8 	[%r7], %rs17;
	bar.sync 	0;
	setp.ne.s32 	%p28, %r1, 0;
	@%p28 bra 	$L__BB322_76;
	setp.gt.u32 	%p29, %r5, 1;
	@%p29 bra 	$L__BB322_62;
	mov.u32 	%r145, minsdata_i8;
	add.s32 	%r146, %r145, %r3;
	ld.shared.u8 	%rs58, [%r146];
	bra.uni 	$L__BB322_75;
$L__BB322_62:
	mov.u32 	%r148, minsdata_i8;
	add.s32 	%r42, %r148, %r3;
	ld.shared.u8 	%rs58, [%r42];
	add.s32 	%r43, %r5, -1;
	add.s32 	%r149, %r5, -2;
	and.b32  	%r44, %r43, 7;
	setp.lt.u32 	%p30, %r149, 7;
	mov.b32 	%r182, 1;
	@%p30 bra 	$L__BB322_66;
	and.b32  	%r151, %r43, -8;
	neg.s32 	%r180, %r151;
	add.s32 	%r152, %r3, %r2;
	add.s32 	%r178, %r148, %r152;
	shl.b32 	%r47, %r2, 3;
	mov.b32 	%r179, 0;
$L__BB322_64:
	.pragma "nounroll";
	ld.shared.s8 	%rs19, [%r178];
	cvt.s16.s8 	%rs20, %rs58;
	min.s16 	%rs21, %rs20, %rs19;
	add.s32 	%r154, %r178, %r2;
	ld.shared.s8 	%rs22, [%r154];
	min.s16 	%rs23, %rs21, %rs22;
	add.s32 	%r155, %r154, %r2;
	ld.shared.s8 	%rs24, [%r155];
	min.s16 	%rs25, %rs23, %rs24;
	add.s32 	%r156, %r155, %r2;
	ld.shared.s8 	%rs26, [%r156];
	min.s16 	%rs27, %rs25, %rs26;
	add.s32 	%r157, %r156, %r2;
	ld.shared.s8 	%rs28, [%r157];
	min.s16 	%rs29, %rs27, %rs28;
	add.s32 	%r158, %r157, %r2;
	ld.shared.s8 	%rs30, [%r158];
	min.s16 	%rs31, %rs29, %rs30;
	add.s32 	%r159, %r158, %r2;
	ld.shared.s8 	%rs32, [%r159];
	min.s16 	%rs33, %rs31, %rs32;
	add.s32 	%r160, %r159, %r2;
	ld.shared.s8 	%rs34, [%r160];
	min.s16 	%rs58, %rs33, %rs34;
	add.s32 	%r180, %r180, 8;
	add.s32 	%r179, %r179, 8;
	add.s32 	%r178, %r178, %r47;
	setp.ne.s32 	%p31, %r180, 0;
	@%p31 bra 	$L__BB322_64;
	add.s32 	%r182, %r179, 1;
$L__BB322_66:
	setp.eq.s32 	%p32, %r44, 0;
	@%p32 bra 	$L__BB322_74;
	and.b32  	%r56, %r43, 3;
	setp.lt.u32 	%p33, %r44, 4;
	@%p33 bra 	$L__BB322_69;
	mad.lo.s32 	%r161, %r182, %r2, %r42;
	ld.shared.s8 	%rs36, [%r161];
	cvt.s16.s8 	%rs37, %rs58;
	min.s16 	%rs38, %rs37, %rs36;
	add.s32 	%r162, %r161, %r2;
	ld.shared.s8 	%rs39, [%r162];
	min.s16 	%rs40, %rs38, %rs39;
	add.s32 	%r163, %r162, %r2;
	ld.shared.s8 	%rs41, [%r163];
	min.s16 	%rs42, %rs40, %rs41;
	add.s32 	%r164, %r163, %r2;
	ld.shared.s8 	%rs43, [%r164];
	min.s16 	%rs58, %rs42, %rs43;
	add.s32 	%r182, %r182, 4;
$L__BB322_69:
	setp.eq.s32 	%p34, %r56, 0;
	@%p34 bra 	$L__BB322_74;
	setp.eq.s32 	%p35, %r56, 1;
	@%p35 bra 	$L__BB322_72;
	mad.lo.s32 	%r165, %r182, %r2, %r42;
	ld.shared.s8 	%rs45, [%r165];
	cvt.s16.s8 	%rs46, %rs58;
	min.s16 	%rs47, %rs46, %rs45;
	add.s32 	%r166, %r165, %r2;
	ld.shared.s8 	%rs48, [%r166];
	min.s16 	%rs58, %rs47, %rs48;
	add.s32 	%r182, %r182, 2;
$L__BB322_72:
	and.b32  	%r167, %r43, 1;
	setp.eq.b32 	%p36, %r167, 1;
	not.pred 	%p37, %p36;
	@%p37 bra 	$L__BB322_74;
	mad.lo.s32 	%r168, %r182, %r2, %r42;
	ld.shared.s8 	%rs49, [%r168];
	cvt.s16.s8 	%rs50, %rs58;
	min.s16 	%rs58, %rs50, %rs49;
$L__BB322_74:
	st.shared.u8 	[%r42], %rs58;
$L__BB322_75:
	cvt.u64.u32 	%rd265, %r4;
	mad.lo.s64 	%rd266, %rd147, %rd265, %rd3;
	cvta.to.global.u64 	%rd267, %rd144;
	add.s64 	%rd268, %rd267, %rd266;
	st.global.u8 	[%rd268], %rs58;
$L__BB322_76:
	ret;

}
	// .globl	contiguous_min33_i8
.visible .entry contiguous_min33_i8(
	.param .u64 .ptr .align 1 contiguous_min33_i8_param_0,
	.param .u64 .ptr .align 1 contiguous_min33_i8_param_1,
	.param .u64 contiguous_min33_i8_param_2,
	.param .u64 contiguous_min33_i8_param_3,
	.param .u64 contiguous_min33_i8_param_4
)
{
	.reg .pred 	%p<14>;
	.reg .b16 	%rs<60>;
	.reg .b32 	%r<65>;
	.reg .b64 	%rd<15>;

	ld.param.u64 	%rd2, [contiguous_min33_i8_param_0];
	ld.param.u64 	%rd3, [contiguous_min33_i8_param_1];
	ld.param.u64 	%rd4, [contiguous_min33_i8_param_3];
	ld.param.u64 	%rd5, [contiguous_min33_i8_param_4];
	mov.u32 	%r1, %tid.y;
	mov.u32 	%r2, %ntid.x;
	mov.u32 	%r3, %tid.x;
	mad.lo.s32 	%r27, %r1, %r2, %r3;
	mov.u32 	%r28, %ctaid.x;
	mad.lo.s32 	%r29, %r28, %r2, %r3;
	mov.u32 	%r4, %ctaid.y;
	mov.u32 	%r5, %ntid.y;
	mad.lo.s32 	%r30, %r4, %r5, %r1;
	mov.u32 	%r31, minsdata_i8;
	add.s32 	%r7, %r31, %r27;
	mov.b16 	%rs16, 127;
	st.shared.u8 	[%r7], %rs16;
	cvt.u64.u32 	%rd1, %r29;
	setp.le.u64 	%p1, %rd4, %rd1;
	cvt.u64.u32 	%rd7, %r30;
	setp.le.u64 	%p2, %rd5, %rd7;
	or.pred  	%p3, %p1, %p2;
	@%p3 bra 	$L__BB323_18;
	cvt.u32.u64 	%r32, %rd1;
	cvta.to.global.u64 	%rd8, %rd3;
	cvt.u32.u64 	%r33, %rd4;
	mad.lo.s32 	%r34, %r30, %r33, %r32;
	cvt.u64.u32 	%rd9, %r34;
	add.s64 	%rd10, %rd8, %rd9;
	ld.global.u8 	%rs17, [%rd10];
	st.shared.u8 	[%r7], %rs17;
	bar.sync 	0;
	setp.ne.s32 	%p4, %r1, 0;
	@%p4 bra 	$L__BB323_18;
	setp.gt.u32 	%p5, %r5, 1;
	@%p5 bra 	$L__BB323_4;
	add.s32 	%r36, %r31, %r3;
	ld.shared.u8 	%rs58, [%r36];
	bra.uni 	$L__BB323_17;
$L__BB323_4:
	add.s32 	%r8, %r31, %r3;
	ld.shared.u8 	%rs58, [%r8];
	add.s32 	%r9, %r5, -1;
	add.s32 	%r39, %r5, -2;
	and.b32  	%r10, %r9, 7;
	setp.lt.u32 	%p6, %r39, 7;
	mov.b32 	%r63, 1;
	@%p6 bra 	$L__BB323_8;
	and.b32  	%r41, %r9, -8;
	neg.s32 	%r61, %r41;
	add.s32 	%r42, %r3, %r2;
	add.s32 	%r59, %r31, %r42;
	shl.b32 	%r13, %r2, 3;
	mov.b32 	%r60, 0;
$L__BB323_6:
	.pragma "nounroll";
	ld.shared.s8 	%rs19, [%r59];
	cvt.s16.s8 	%rs20, %rs58;
	min.s16 	%rs21, %rs20, %rs19;
	add.s32 	%r44, %r59, %r2;
	ld.shared.s8 	%rs22, [%r44];
	min.s16 	%rs23, %rs21, %rs22;
	add.s32 	%r45, %r44, %r2;
	ld.shared.s8 	%rs24, [%r45];
	min.s16 	%rs25, %rs23, %rs24;
	add.s32 	%r46, %r45, %r2;
	ld.shared.s8 	%rs26, [%r46];
	min.s16 	%rs27, %rs25, %rs26;
	add.s32 	%r47, %r46, %r2;
	ld.shared.s8 	%rs28, [%r47];
	min.s16 	%rs29, %rs27, %rs28;
	add.s32 	%r48, %r47, %r2;
	ld.shared.s8 	%rs30, [%r48];
	min.s16 	%rs31, %rs29, %rs30;
	add.s32 	%r49, %r48, %r2;
	ld.shared.s8 	%rs32, [%r49];
	min.s16 	%rs33, %rs31, %rs32;
	add.s32 	%r50, %r49, %r2;
	ld.shared.s8 	%rs34, [%r50];
	min.s16 	%rs58, %rs33, %rs34;
	add.s32 	%r61, %r61, 8;
	add.s32 	%r60, %r60, 8;
	add.s32 	%r59, %r59, %r13;
	setp.ne.s32 	%p7, %r61, 0;
	@%p7 bra 	$L__BB323_6;
	add.s32 	%r63, %r60, 1;
$L__BB323_8:
	setp.eq.s32 	%p8, %r10, 0;
	@%p8 bra 	$L__BB323_16;
	and.b32  	%r22, %r9, 3;
	setp.lt.u32 	%p9, %r10, 4;
	@%p9 bra 	$L__BB323_11;
	mad.lo.s32 	%r51, %r63, %r2, %r8;
	ld.shared.s8 	%rs36, [%r51];
	cvt.s16.s8 	%rs37, %rs58;
	min.s16 	%rs38, %rs37, %rs36;
	add.s32 	%r52, %r51, %r2;
	ld.shared.s8 	%rs39, [%r52];
	min.s16 	%rs40, %rs38, %rs39;
	add.s32 	%r53, %r52, %r2;
	ld.shared.s8 	%rs41, [%r53];
	min.s16 	%rs42, %rs40, %rs41;
	add.s32 	%r54, %r53, %r2;
	ld.shared.s8 	%rs43, [%r54];
	min.s16 	%rs58, %rs42, %rs43;
	add.s32 	%r63, %r63, 4;
$L__BB323_11:
	setp.eq.s32 	%p10, %r22, 0;
	@%p10 bra 	$L__BB323_16;
	setp.eq.s32 	%p11, %r22, 1;
	@%p11 bra 	$L__BB323_14;
	mad.lo.s32 	%r55, %r63, %r2, %r8;
	ld.shared.s8 	%rs45, [%r55];
	cvt.s16.s8 	%rs46, %rs58;
	min.s16 	%rs47, %rs46, %rs45;
	add.s32 	%r56, %r55, %r2;
	ld.shared.s8 	%rs48, [%r56];
	min.s16 	%rs58, %rs47, %rs48;
	add.s32 	%r63, %r63, 2;
$L__BB323_14:
	and.b32  	%r57, %r9, 1;
	setp.eq.b32 	%p12, %r57, 1;
	not.pred 	%p13, %p12;
	@%p13 bra 	$L__BB323_16;
	mad.lo.s32 	%r58, %r63, %r2, %r8;
	ld.shared.s8 	%rs49, [%r58];
	cvt.s16.s8 	%rs50, %rs58;
	min.s16 	%rs58, %rs50, %rs49;
$L__BB323_16:
	st.shared.u8 	[%r8], %rs58;
$L__BB323_17:
	cvt.u64.u32 	%rd11, %r4;
	mad.lo.s64 	%rd12, %rd4, %rd11, %rd1;
	cvta.to.global.u64 	%rd13, %rd2;
	add.s64 	%rd14, %rd13, %rd12;
	st.global.u8 	[%rd14], %rs58;
$L__BB323_18:
	ret;

}
	// .globl	contiguous_min_i16
.visible .entry contiguous_min_i16(
	.param .u64 .ptr .align 1 contiguous_min_i16_param_0,
	.param .u64 .ptr .align 1 contiguous_min_i16_param_1,
	.param .u64 contiguous_min_i16_param_2
)
{
	.reg .pred 	%p<8>;
	.reg .b16 	%rs<28>;
	.reg .b32 	%r<16>;
	.reg .b64 	%rd<16>;

	ld.param.u64 	%rd4, [contiguous_min_i16_param_0];
	ld.param.u64 	%rd6, [contiguous_min_i16_param_1];
	ld.param.u64 	%rd5, [contiguous_min_i16_param_2];
	cvta.to.global.u64 	%rd1, %rd6;
	mov.u32 	%r1, %tid.x;
	mov.u32 	%r2, %ctaid.x;
	mov.u32 	%r15, %ntid.x;
	mul.lo.s32 	%r8, %r2, %r15;
	shl.b32 	%r9, %r8, 1;
	add.s32 	%r4, %r9, %r1;
	shl.b32 	%r10, %r1, 1;
	mov.u32 	%r11, minsdata_i16;
	add.s32 	%r5, %r11, %r10;
	mov.b16 	%rs1, 32767;
	st.shared.u16 	[%r5], %rs1;
	add.s32 	%r12, %r4, %r15;
	cvt.u64.u32 	%rd2, %r12;
	setp.le.u64 	%p1, %rd5, %rd2;
	@%p1 bra 	$L__BB324_2;
	mul.wide.u32 	%rd9, %r4, 2;
	add.s64 	%rd10, %rd1, %rd9;
	ld.global.u16 	%rs3, [%rd10];
	shl.b64 	%rd11, %rd2, 1;
	add.s64 	%rd12, %rd1, %rd11;
	ld.global.u16 	%rs4, [%rd12];
	min.s16 	%rs5, %rs3, %rs4;
	st.shared.u16 	[%r5], %rs5;
	bra.uni 	$L__BB324_4;
$L__BB324_2:
	cvt.u64.u32 	%rd3, %r4;
	setp.le.u64 	%p2, %rd5, %rd3;
	@%p2 bra 	$L__BB324_4;
	shl.b64 	%rd7, %rd3, 1;
	add.s64 	%rd8, %rd1, %rd7;
	ld.global.u16 	%rs2, [%rd8];
	st.shared.u16 	[%r5], %rs2;
$L__BB324_4:
	bar.sync 	0;
	setp.lt.u32 	%p3, %r15, 66;
	@%p3 bra 	$L__BB324_8;
$L__BB324_5:
	shr.u32 	%r7, %r15, 1;
	setp.ge.u32 	%p4, %r1, %r7;
	@%p4 bra 	$L__BB324_7;
	ld.shared.u16 	%rs6, [%r5];
	and.b32  	%r13, %r15, 2046;
	add.s32 	%r14, %r5, %r13;
	ld.shared.u16 	%rs7, [%r14];
	min.s16 	%rs8, %rs6, %rs7;
	st.shared.u16 	[%r5], %rs8;
$L__BB324_7:
	bar.sync 	0;
	setp.gt.u32 	%p5, %r15, 131;
	mov.u32 	%r15, %r7;
	@%p5 bra 	$L__BB324_5;
$L__BB324_8:
	setp.gt.u32 	%p6, %r1, 31;
	@%p6 bra 	$L__BB324_11;
	ld.volatile.shared.u16 	%rs9, [%r5];
	ld.volatile.shared.u16 	%rs10, [%r5+64];
	min.s16 	%rs11, %rs9, %rs10;
	st.volatile.shared.u16 	[%r5], %rs11;
	ld.volatile.shared.u16 	%rs12, [%r5];
	ld.volatile.shared.u16 	%rs13, [%r5+32];
	min.s16 	%rs14, %rs12, %rs13;
	st.volatile.shared.u16 	[%r5], %rs14;
	ld.volatile.shared.u16 	%rs15, [%r5];
	ld.volatile.shared.u16 	%rs16, [%r5+16];
	min.s16 	%rs17, %rs15, %rs16;
	st.volatile.shared.u16 	[%r5], %rs17;
	ld.volatile.shared.u16 	%rs18, [%r5];
	ld.volatile.shared.u16 	%rs19, [%r5+8];
	min.s16 	%rs20, %rs18, %rs19;
	st.volatile.shared.u16 	[%r5], %rs20;
	ld.volatile.shared.u16 	%rs21, [%r5];
	ld.volatile.shared.u16 	%rs22, [%r5+4];
	min.s16 	%rs23, %rs21, %rs22;
	st.volatile.shared.u16 	[%r5], %rs23;
	ld.volatile.shared.u16 	%rs24, [%r5];
	ld.volatile.shared.u16 	%rs25, [%r5+2];
	min.s16 	%rs26, %rs24, %rs25;
	st.volatile.shared.u16 	[%r5], %rs26;
	setp.ne.s32 	%p7, %r1, 0;
	@%p7 bra 	$L__BB324_11;
	ld.shared.u16 	%rs27, [minsdata_i16];
	cvta.to.global.u64 	%rd13, %rd4;
	mul.wide.u32 	%rd14, %r2, 2;
	add.s64 	%rd15, %rd13, %rd14;
	st.global.u16 	[%rd15], %rs27;
$L__BB324_11:
	ret;

}
	// .globl	uncontiguous_min_i16
.visible .entry uncontiguous_min_i16(
	.param .u64 .ptr .align 1 uncontiguous_min_i16_param_0,
	.param .u64 .ptr .align 1 uncontiguous_min_i16_param_1,
	.param .u64 .ptr .align 1 uncontiguous_min_i16_param_2,
	.param .u64 .ptr .align 1 uncontiguous_min_i16_param_3,
	.param .u64 uncontiguous_min_i16_param_4,
	.param .u64 uncontiguous_min_i16_param_5
)
{
	.reg .pred 	%p<53>;
	.reg .b16 	%rs<28>;
	.reg .b32 	%r<212>;
	.reg .b64 	%rd<558>;

	ld.param.u64 	%rd260, [uncontiguous_min_i16_param_0];
	ld.param.u64 	%rd263, [uncontiguous_min_i16_param_1];
	ld.param.u64 	%rd264, [uncontiguous_min_i16_param_2];
	ld.param.u64 	%rd265, [uncontiguous_min_i16_param_3];
	ld.param.u64 	%rd261, [uncontiguous_min_i16_param_4];
	ld.param.u64 	%rd262, [uncontiguous_min_i16_param_5];
	cvta.to.global.u64 	%rd1, %rd265;
	cvta.to.global.u64 	%rd2, %rd264;
	cvta.to.global.u64 	%rd3, %rd263;
	mov.u32 	%r1, %tid.x;
	mov.u32 	%r2, %ctaid.x;
	mov.u32 	%r211, %ntid.x;
	mul.lo.s32 	%r52, %r2, %r211;
	shl.b32 	%r53, %r52, 1;
	add.s32 	%r4, %r53, %r1;
	shl.b32 	%r54, %r1, 1;
	mov.u32 	%r55, minsdata_i16;
	add.s32 	%r5, %r55, %r54;
	mov.b16 	%rs1, 32767;
	st.shared.u16 	[%r5], %rs1;
	add.s32 	%r56, %r4, %r211;
	cvt.u64.u32 	%rd511, %r56;
	setp.le.u64 	%p1, %rd262, %rd511;
	@%p1 bra 	$L__BB325_54;
	cvt.u32.u64 	%r6, %rd261;
	add.s32 	%r205, %r6, -1;
	setp.lt.s32 	%p27, %r205, 0;
	mov.b64 	%rd515, 0;
	mov.u64 	%rd516, %rd515;
	@%p27 bra 	$L__BB325_53;
	cvt.u64.u32 	%rd512, %r4;
	setp.lt.u32 	%p28, %r205, 3;
	mov.b64 	%rd516, 0;
	mov.u64 	%rd515, %rd516;
	@%p28 bra 	$L__BB325_30;
	add.s32 	%r203, %r6, -2;
	and.b32  	%r132, %r6, -4;
	neg.s32 	%r202, %r132;
	mov.b64 	%rd516, 0;
$L__BB325_4:
	.pragma "nounroll";
	add.s32 	%r12, %r203, 1;
	mul.wide.u32 	%rd397, %r12, 8;
	add.s64 	%rd398, %rd2, %rd397;
	ld.global.u64 	%rd10, [%rd398];
	or.b64  	%rd399, %rd512, %rd10;
	and.b64  	%rd400, %rd399, -4294967296;
	setp.ne.s64 	%p29, %rd400, 0;
	@%p29 bra 	$L__BB325_6;
	cvt.u32.u64 	%r133, %rd10;
	cvt.u32.u64 	%r134, %rd512;
	div.u32 	%r135, %r134, %r133;
	mul.lo.s32 	%r136, %r135, %r133;
	sub.s32 	%r137, %r134, %r136;
	cvt.u64.u32 	%rd477, %r135;
	cvt.u64.u32 	%rd478, %r137;
	bra.uni 	$L__BB325_7;
$L__BB325_6:
	div.s64 	%rd477, %rd512, %rd10;
	mul.lo.s64 	%rd401, %rd477, %rd10;
	sub.s64 	%rd478, %rd512, %rd401;
$L__BB325_7:
	mul.wide.u32 	%rd402, %r12, 8;
	add.s64 	%rd403, %rd1, %rd402;
	ld.global.u64 	%rd17, [%rd403];
	mad.lo.s64 	%rd18, %rd17, %rd478, %rd515;
	or.b64  	%rd404, %rd511, %rd10;
	and.b64  	%rd405, %rd404, -4294967296;
	setp.ne.s64 	%p30, %rd405, 0;
	@%p30 bra 	$L__BB325_9;
	cvt.u32.u64 	%r138, %rd10;
	cvt.u32.u64 	%r139, %rd511;
	div.u32 	%r140, %r139, %r138;
	mul.lo.s32 	%r141, %r140, %r138;
	sub.s32 	%r142, %r139, %r141;
	cvt.u64.u32 	%rd479, %r140;
	cvt.u64.u32 	%rd480, %r142;
	bra.uni 	$L__BB325_10;
$L__BB325_9:
	div.s64 	%rd479, %rd511, %rd10;
	mul.lo.s64 	%rd406, %rd479, %rd10;
	sub.s64 	%rd480, %rd511, %rd406;
$L__BB325_10:
	mad.lo.s64 	%rd25, %rd480, %rd17, %rd516;
	add.s32 	%r13, %r203, -2;
	mul.wide.u32 	%rd407, %r203, 8;
	add.s64 	%rd408, %rd2, %rd407;
	ld.global.u64 	%rd26, [%rd408];
	or.b64  	%rd409, %rd477, %rd26;
	and.b64  	%rd410, %rd409, -4294967296;
	setp.ne.s64 	%p31, %rd410, 0;
	@%p31 bra 	$L__BB325_12;
	cvt.u32.u64 	%r143, %rd26;
	cvt.u32.u64 	%r144, %rd477;
	div.u32 	%r145, %r144, %r143;
	mul.lo.s32 	%r146, %r145, %r143;
	sub.s32 	%r147, %r144, %r146;
	cvt.u64.u32 	%rd481, %r145;
	cvt.u64.u32 	%rd482, %r147;
	bra.uni 	$L__BB325_13;
$L__BB325_12:
	div.s64 	%rd481, %rd477, %rd26;
	mul.lo.s64 	%rd411, %rd481, %rd26;
	sub.s64 	%rd482, %rd477, %rd411;
$L__BB325_13:
	mul.wide.u32 	%rd412, %r203, 8;
	add.s64 	%rd413, %rd1, %rd412;
	ld.global.u64 	%rd33, [%rd413];
	mad.lo.s64 	%rd34, %rd33, %rd482, %rd18;
	or.b64  	%rd414, %rd479, %rd26;
	and.b64  	%rd415, %rd414, -4294967296;
	setp.ne.s64 	%p32, %rd415, 0;
	@%p32 bra 	$L__BB325_15;
	cvt.u32.u64 	%r148, %rd26;
	cvt.u32.u64 	%r149, %rd479;
	div.u32 	%r150, %r149, %r148;
	mul.lo.s32 	%r151, %r150, %r148;
	sub.s32 	%r152, %r149, %r151;
	cvt.u64.u32 	%rd483, %r150;
	cvt.u64.u32 	%rd484, %r152;
	bra.uni 	$L__BB325_16;
$L__BB325_15:
	div.s64 	%rd483, %rd479, %rd26;
	mul.lo.s64 	%rd416, %rd483, %rd26;
	sub.s64 	%rd484, %rd479, %rd416;
$L__BB325_16:
	mad.lo.s64 	%rd41, %rd484, %rd33, %rd25;
	add.s32 	%r14, %r203, -1;
	mul.wide.u32 	%rd417, %r14, 8;
	add.s64 	%rd418, %rd2, %rd417;
	ld.global.u64 	%rd42, [%rd418];
	or.b64  	%rd419, %rd481, %rd42;
	and.b64  	%rd420, %rd419, -4294967296;
	setp.ne.s64 	%p33, %rd420, 0;
	@%p33 bra 	$L__BB325_18;
	cvt.u32.u64 	%r153, %rd42;
	cvt.u32.u64 	%r154, %rd481;
	div.u32 	%r155, %r154, %r153;
	mul.lo.s32 	%r156, %r155, %r153;
	sub.s32 	%r157, %r154, %r156;
	cvt.u64.u32 	%rd485, %r155;
	cvt.u64.u32 	%rd486, %r157;
	bra.uni 	$L__BB325_19;
$L__BB325_18:
	div.s64 	%rd485, %rd481, %rd42;
	mul.lo.s64 	%rd421, %rd485, %rd42;
	sub.s64 	%rd486, %rd481, %rd421;
$L__BB325_19:
	mul.wide.u32 	%rd422, %r14, 8;
	add.s64 	%rd423, %rd1, %rd422;
	ld.global.u64 	%rd49, [%rd423];
	mad.lo.s64 	%rd50, %rd49, %rd486, %rd34;
	or.b64  	%rd424, %rd483, %rd42;
	and.b64  	%rd425, %rd424, -4294967296;
	setp.ne.s64 	%p34, %rd425, 0;
	@%p34 bra 	$L__BB325_21;
	cvt.u32.u64 	%r158, %rd42;
	cvt.u32.u64 	%r159, %rd483;
	div.u32 	%r160, %r159, %r158;
	mul.lo.s32 	%r161, %r160, %r158;
	sub.s32 	%r162, %r159, %r161;
	cvt.u64.u32 	%rd487, %r160;
	cvt.u64.u32 	%rd488, %r162;
	bra.uni 	$L__BB325_22;
$L__BB325_21:
	div.s64 	%rd487, %rd483, %rd42;
	mul.lo.s64 	%rd426, %rd487, %rd42;
	sub.s64 	%rd488, %rd483, %rd426;
$L__BB325_22:
	mad.lo.s64 	%rd57, %rd488, %rd49, %rd41;
	mul.wide.u32 	%rd427, %r13, 8;
	add.s64 	%rd428, %rd2, %rd427;
	ld.global.u64 	%rd58, [%rd428];
	or.b64  	%rd429, %rd485, %rd58;
	and.b64  	%rd430, %rd429, -4294967296;
	setp.ne.s64 	%p35, %rd430, 0;
	@%p35 bra 	$L__BB325_24;
	cvt.u32.u64 	%r163, %rd58;
	cvt.u32.u64 	%r164, %rd485;
	div.u32 	%r165, %r164, %r163;
	mul.lo.s32 	%r166, %r165, %r163;
	sub.s32 	%r167, %r164, %r166;
	cvt.u64.u32 	%rd512, %r165;
	cvt.u64.u32 	%rd490, %r167;
	bra.uni 	$L__BB325_25;
$L__BB325_24:
	div.s64 	%rd512, %rd485, %rd58;
	mul.lo.s64 	%rd431, %rd512, %rd58;
	sub.s64 	%rd490, %rd485, %rd431;
$L__BB325_25:
	mul.wide.u32 	%rd432, %r13, 8;
	add.s64 	%rd433, %rd1, %rd432;
	ld.global.u64 	%rd65, [%rd433];
	mad.lo.s64 	%rd515, %rd65, %rd490, %rd50;
	or.b64  	%rd434, %rd487, %rd58;
	and.b64  	%rd435, %rd434, -4294967296;
	setp.ne.s64 	%p36, %rd435, 0;
	@%p36 bra 	$L__BB325_27;
	cvt.u32.u64 	%r168, %rd58;
	cvt.u32.u64 	%r169, %rd487;
	div.u32 	%r170, %r169, %r168;
	mul.lo.s32 	%r171, %r170, %r168;
	sub.s32 	%r172, %r169, %r171;
	cvt.u64.u32 	%rd511, %r170;
	cvt.u64.u32 	%rd492, %r172;
	bra.uni 	$L__BB325_28;
$L__BB325_27:
	div.s64 	%rd511, %rd487, %rd58;
	mul.lo.s64 	%rd436, %rd511, %rd58;
	sub.s64 	%rd492, %rd487, %rd436;
$L__BB325_28:
	mad.lo.s64 	%rd516, %rd492, %rd65, %rd57;
	add.s32 	%r203, %r203, -4;
	add.s32 	%r202, %r202, 4;
	setp.ne.s32 	%p37, %r202, 0;
	@%p37 bra 	$L__BB325_4;
	add.s32 	%r205, %r203, 1;
$L__BB325_30:
	and.b32  	%r19, %r6, 3;
	setp.eq.s32 	%p38, %r19, 0;
	@%p38 bra 	$L__BB325_53;
	setp.eq.s32 	%p39, %r19, 1;
	@%p39 bra 	$L__BB325_45;
	mul.wide.u32 	%rd438, %r205, 8;
	add.s64 	%rd439, %rd2, %rd438;
	ld.global.u64 	%rd80, [%rd439];
	or.b64  	%rd440, %rd512, %rd80;
	and.b64  	%rd441, %rd440, -4294967296;
	setp.ne.s64 	%p40, %rd441, 0;
	@%p40 bra 	$L__BB325_34;
	cvt.u32.u64 	%r173, %rd80;
	cvt.u32.u64 	%r174, %rd512;
	div.u32 	%r175, %r174, %r173;
	mul.lo.s32 	%r176, %r175, %r173;
	sub.s32 	%r177, %r174, %r176;
	cvt.u64.u32 	%rd499, %r175;
	cvt.u64.u32 	%rd500, %r177;
	bra.uni 	$L__BB325_35;
$L__BB325_34:
	div.s64 	%rd499, %rd512, %rd80;
	mul.lo.s64 	%rd442, %rd499, %rd80;
	sub.s64 	%rd500, %rd512, %rd442;
$L__BB325_35:
	add.s64 	%rd444, %rd1, %rd438;
	ld.global.u64 	%rd87, [%rd444];
	mad.lo.s64 	%rd88, %rd87, %rd500, %rd515;
	or.b64  	%rd445, %rd511, %rd80;
	and.b64  	%rd446, %rd445, -4294967296;
	setp.ne.s64 	%p41, %rd446, 0;
	@%p41 bra 	$L__BB325_37;
	cvt.u32.u64 	%r178, %rd80;
	cvt.u32.u64 	%r179, %rd511;
	div.u32 	%r180, %r179, %r178;
	mul.lo.s32 	%r181, %r180, %r178;
	sub.s32 	%r182, %r179, %r181;
	cvt.u64.u32 	%rd501, %r180;
	cvt.u64.u32 	%rd502, %r182;
	bra.uni 	$L__BB325_38;
$L__BB325_37:
	div.s64 	%rd501, %rd511, %rd80;
	mul.lo.s64 	%rd447, %rd501, %rd80;
	sub.s64 	%rd502, %rd511, %rd447;
$L__BB325_38:
	mad.lo.s64 	%rd95, %rd502, %rd87, %rd516;
	add.s32 	%r20, %r205, -1;
	mul.wide.u32 	%rd448, %r20, 8;
	add.s64 	%rd449, %rd2, %rd448;
	ld.global.u64 	%rd96, [%rd449];
	or.b64  	%rd450, %rd499, %rd96;
	and.b64  	%rd451, %rd450, -4294967296;
	setp.ne.s64 	%p42, %rd451, 0;
	@%p42 bra 	$L__BB325_40;
	cvt.u32.u64 	%r183, %rd96;
	cvt.u32.u64 	%r184, %rd499;
	div.u32 	%r185, %r184, %r183;
	mul.lo.s32 	%r186, %r185, %r183;
	sub.s32 	%r187, %r184, %r186;
	cvt.u64.u32 	%rd512, %r185;
	cvt.u64.u32 	%rd504, %r187;
	bra.uni 	$L__BB325_41;
$L__BB325_40:
	div.s64 	%rd512, %rd499, %rd96;
	mul.lo.s64 	%rd452, %rd512, %rd96;
	sub.s64 	%rd504, %rd499, %rd452;
$L__BB325_41:
	add.s64 	%rd454, %rd1, %rd448;
	ld.global.u64 	%rd103, [%rd454];
	mad.lo.s64 	%rd515, %rd103, %rd504, %rd88;
	or.b64  	%rd455, %rd501, %rd96;
	and.b64  	%rd456, %rd455, -4294967296;
	setp.ne.s64 	%p43, %rd456, 0;
	@%p43 bra 	$L__BB325_43;
	cvt.u32.u64 	%r188, %rd96;
	cvt.u32.u64 	%r189, %rd501;
	div.u32 	%r190, %r189, %r188;
	mul.lo.s32 	%r191, %r190, %r188;
	sub.s32 	%r192, %r189, %r191;
	cvt.u64.u32 	%rd511, %r190;
	cvt.u64.u32 	%rd506, %r192;
	bra.uni 	$L__BB325_44;
$L__BB325_43:
	div.s64 	%rd511, %rd501, %rd96;
	mul.lo.s64 	%rd457, %rd511, %rd96;
	sub.s64 	%rd506, %rd501, %rd457;
$L__BB325_44:
	mad.lo.s64 	%rd516, %rd506, %rd103, %rd95;
	add.s32 	%r205, %r205, -2;
$L__BB325_45:
	and.b32  	%r193, %r6, 1;
	setp.eq.b32 	%p44, %r193, 1;
	not.pred 	%p45, %p44;
	@%p45 bra 	$L__BB325_53;
	mul.wide.u32 	%rd458, %r205, 8;
	add.s64 	%rd459, %rd2, %rd458;
	ld.global.u64 	%rd118, [%rd459];
	or.b64  	%rd460, %rd512, %rd118;
	and.b64  	%rd461, %rd460, -4294967296;
	setp.ne.s64 	%p46, %rd461, 0;
	@%p46 bra 	$L__BB325_48;
	cvt.u32.u64 	%r194, %rd118;
	cvt.u32.u64 	%r195, %rd512;
	rem.u32 	%r196, %r195, %r194;
	cvt.u64.u32 	%rd513, %r196;
	bra.uni 	$L__BB325_49;
$L__BB325_48:
	rem.s64 	%rd513, %rd512, %rd118;
$L__BB325_49:
	add.s64 	%rd463, %rd1, %rd458;
	ld.global.u64 	%rd122, [%rd463];
	mad.lo.s64 	%rd515, %rd122, %rd513, %rd515;
	or.b64  	%rd464, %rd511, %rd118;
	and.b64  	%rd465, %rd464, -4294967296;
	setp.ne.s64 	%p47, %rd465, 0;
	@%p47 bra 	$L__BB325_51;
	cvt.u32.u64 	%r197, %rd118;
	cvt.u32.u64 	%r198, %rd511;
	rem.u32 	%r199, %r198, %r197;
	cvt.u64.u32 	%rd514, %r199;
	bra.uni 	$L__BB325_52;
$L__BB325_51:
	rem.s64 	%rd514, %rd511, %rd118;
$L__BB325_52:
	mad.lo.s64 	%rd516, %rd514, %rd122, %rd516;
$L__BB325_53:
	shl.b64 	%rd466, %rd515, 1;
	add.s64 	%rd467, %rd3, %rd466;
	ld.global.u16 	%rs3, [%rd467];
	shl.b64 	%rd468, %rd516, 1;
	add.s64 	%rd469, %rd3, %rd468;
	ld.global.u16 	%rs4, [%rd469];
	min.s16 	%rs5, %rs3, %rs4;
	st.shared.u16 	[%r5], %rs5;
	bra.uni 	$L__BB325_114;
$L__BB325_54:
	cvt.u64.u32 	%rd548, %r4;
	setp.le.u64 	%p2, %rd262, %rd548;
	@%p2 bra 	$L__BB325_114;
	cvt.u32.u64 	%r23, %rd261;
	add.s32 	%r209, %r23, -1;
	setp.lt.s32 	%p3, %r209, 0;
	mov.b64 	%rd557, 0;
	@%p3 bra 	$L__BB325_113;
	and.b32  	%r25, %r23, 7;
	setp.lt.u32 	%p4, %r209, 7;
	mov.b64 	%rd557, 0;
	@%p4 bra 	$L__BB325_84;
	add.s32 	%r207, %r23, -4;
	and.b32  	%r57, %r23, -8;
	neg.s32 	%r206, %r57;
	mov.b64 	%rd557, 0;
$L__BB325_58:
	.pragma "nounroll";
	add.s32 	%r30, %r207, 3;
	mul.wide.u32 	%rd270, %r30, 8;
	add.s64 	%rd271, %rd2, %rd270;
	ld.global.u64 	%rd133, [%rd271];
	or.b64  	%rd272, %rd548, %rd133;
	and.b64  	%rd273, %rd272, -4294967296;
	setp.ne.s64 	%p5, %rd273, 0;
	@%p5 bra 	$L__BB325_60;
	cvt.u32.u64 	%r58, %rd133;
	cvt.u32.u64 	%r59, %rd548;
	div.u32 	%r60, %r59, %r58;
	mul.lo.s32 	%r61, %r60, %r58;
	sub.s32 	%r62, %r59, %r61;
	cvt.u64.u32 	%rd519, %r60;
	cvt.u64.u32 	%rd520, %r62;
	bra.uni 	$L__BB325_61;
$L__BB325_60:
	div.s64 	%rd519, %rd548, %rd133;
	mul.lo.s64 	%rd274, %rd519, %rd133;
	sub.s64 	%rd520, %rd548, %rd274;
$L__BB325_61:
	add.s64 	%rd276, %rd1, %rd270;
	ld.global.u64 	%rd277, [%rd276];
	mad.lo.s64 	%rd140, %rd277, %rd520, %rd557;
	add.s32 	%r31, %r207, 2;
	mul.wide.u32 	%rd278, %r31, 8;
	add.s64 	%rd279, %rd2, %rd278;
	ld.global.u64 	%rd141, [%rd279];
	or.b64  	%rd280, %rd519, %rd141;
	and.b64  	%rd281, %rd280, -4294967296;
	setp.ne.s64 	%p6, %rd281, 0;
	@%p6 bra 	$L__BB325_63;
	cvt.u32.u64 	%r63, %rd141;
	cvt.u32.u64 	%r64, %rd519;
	div.u32 	%r65, %r64, %r63;
	mul.lo.s32 	%r66, %r65, %r63;
	sub.s32 	%r67, %r64, %r66;
	cvt.u64.u32 	%rd521, %r65;
	cvt.u64.u32 	%rd522, %r67;
	bra.uni 	$L__BB325_64;
$L__BB325_63:
	div.s64 	%rd521, %rd519, %rd141;
	mul.lo.s64 	%rd282, %rd521, %rd141;
	sub.s64 	%rd522, %rd519, %rd282;
$L__BB325_64:
	add.s64 	%rd284, %rd1, %rd278;
	ld.global.u64 	%rd285, [%rd284];
	mad.lo.s64 	%rd148, %rd285, %rd522, %rd140;
	add.s32 	%r32, %r207, 1;
	mul.wide.u32 	%rd286, %r32, 8;
	add.s64 	%rd287, %rd2, %rd286;
	ld.global.u64 	%rd149, [%rd287];
	or.b64  	%rd288, %rd521, %rd149;
	and.b64  	%rd289, %rd288, -4294967296;
	setp.ne.s64 	%p7, %rd289, 0;
	@%p7 bra 	$L__BB325_66;
	cvt.u32.u64 	%r68, %rd149;
	cvt.u32.u64 	%r69, %rd521;
	div.u32 	%r70, %r69, %r68;
	mul.lo.s32 	%r71, %r70, %r68;
	sub.s32 	%r72, %r69, %r71;
	cvt.u64.u32 	%rd523, %r70;
	cvt.u64.u32 	%rd524, %r72;
	bra.uni 	$L__BB325_67;
$L__BB325_66:
	div.s64 	%rd523, %rd521, %rd149;
	mul.lo.s64 	%rd290, %rd523, %rd149;
	sub.s64 	%rd524, %rd521, %rd290;
$L__BB325_67:
	add.s64 	%rd292, %rd1, %rd286;
	ld.global.u64 	%rd293, [%rd292];
	mad.lo.s64 	%rd156, %rd293, %rd524, %rd148;
	add.s32 	%r33, %r207, -4;
	mul.wide.u32 	%rd294, %r207, 8;
	add.s64 	%rd295, %rd2, %rd294;
	ld.global.u64 	%rd157, [%rd295];
	or.b64  	%rd296, %rd523, %rd157;
	and.b64  	%rd297, %rd296, -4294967296;
	setp.ne.s64 	%p8, %rd297, 0;
	@%p8 bra 	$L__BB325_69;
	cvt.u32.u64 	%r73, %rd157;
	cvt.u32.u64 	%r74, %rd523;
	div.u32 	%r75, %r74, %r73;
	mul.lo.s32 	%r76, %r75, %r73;
	sub.s32 	%r77, %r74, %r76;
	cvt.u64.u32 	%rd525, %r75;
	cvt.u64.u32 	%rd526, %r77;
	bra.uni 	$L__BB325_70;
$L__BB325_69:
	div.s64 	%rd525, %rd523, %rd157;
	mul.lo.s64 	%rd298, %rd525, %rd157;
	sub.s64 	%rd526, %rd523, %rd298;
$L__BB325_70:
	add.s64 	%rd300, %rd1, %rd294;
	ld.global.u64 	%rd301, [%rd300];
	mad.lo.s64 	%rd164, %rd301, %rd526, %rd156;
	add.s32 	%r34, %r207, -1;
	mul.wide.u32 	%rd302, %r34, 8;
	add.s64 	%rd303, %rd2, %rd302;
	ld.global.u64 	%rd165, [%rd303];
	or.b64  	%rd304, %rd525, %rd165;
	and.b64  	%rd305, %rd304, -4294967296;
	setp.ne.s64 	%p9, %rd305, 0;
	@%p9 bra 	$L__BB325_72;
	cvt.u32.u64 	%r78, %rd165;
	cvt.u32.u64 	%r79, %rd525;
	div.u32 	%r80, %r79, %r78;
	mul.lo.s32 	%r81, %r80, %r78;
	sub.s32 	%r82, %r79, %r81;
	cvt.u64.u32 	%rd527, %r80;
	cvt.u64.u32 	%rd528, %r82;
	bra.uni 	$L__BB325_73;
$L__BB325_72:
	div.s64 	%rd527, %rd525, %rd165;
	mul.lo.s64 	%rd306, %rd527, %rd165;
	sub.s64 	%rd528, %rd525, %rd306;
$L__BB325_73:
	add.s64 	%rd308, %rd1, %rd302;
	ld.global.u64 	%rd309, [%rd308];
	mad.lo.s64 	%rd172, %rd309, %rd528, %rd164;
	add.s32 	%r35, %r207, -2;
	mul.wide.u32 	%rd310, %r35, 8;
	add.s64 	%rd311, %rd2, %rd310;
	ld.global.u64 	%rd173, [%rd311];
	or.b64  	%rd312, %rd527, %rd173;
	and.b64  	%rd313, %rd312, -4294967296;
	setp.ne.s64 	%p10, %rd313, 0;
	@%p10 bra 	$L__BB325_75;
	cvt.u32.u64 	%r83, %rd173;
	cvt.u32.u64 	%r84, %rd527;
	div.u32 	%r85, %r84, %r83;
	mul.lo.s32 	%r86, %r85, %r83;
	sub.s32 	%r87, %r84, %r86;
	cvt.u64.u32 	%rd529, %r85;
	cvt.u64.u32 	%rd530, %r87;
	bra.uni 	$L__BB325_76;
$L__BB325_75:
	div.s64 	%rd529, %rd527, %rd173;
	mul.lo.s64 	%rd314, %rd529, %rd173;
	sub.s64 	%rd530, %rd527, %rd314;
$L__BB325_76:
	add.s64 	%rd316, %rd1, %rd310;
	ld.global.u64 	%rd317, [%rd316];
	mad.lo.s64 	%rd180, %rd317, %rd530, %rd172;
	add.s32 	%r36, %r207, -3;
	mul.wide.u32 	%rd318, %r36, 8;
	add.s64 	%rd319, %rd2, %rd318;
	ld.global.u64 	%rd181, [%rd319];
	or.b64  	%rd320, %rd529, %rd181;
	and.b64  	%rd321, %rd320, -4294967296;
	setp.ne.s64 	%p11, %rd321, 0;
	@%p11 bra 	$L__BB325_78;
	cvt.u32.u64 	%r88, %rd181;
	cvt.u32.u64 	%r89, %rd529;
	div.u32 	%r90, %r89, %r88;
	mul.lo.s32 	%r91, %r90, %r88;
	sub.s32 	%r92, %r89, %r91;
	cvt.u64.u32 	%rd531, %r90;
	cvt.u64.u32 	%rd532, %r92;
	bra.uni 	$L__BB325_79;
$L__BB325_78:
	div.s64 	%rd531, %rd529, %rd181;
	mul.lo.s64 	%rd322, %rd531, %rd181;
	sub.s64 	%rd532, %rd529, %rd322;
$L__BB325_79:
	add.s64 	%rd324, %rd1, %rd318;
	ld.global.u64 	%rd325, [%rd324];
	mad.lo.s64 	%rd188, %rd325, %rd532, %rd180;
	mul.wide.u32 	%rd326, %r33, 8;
	add.s64 	%rd327, %rd2, %rd326;
	ld.global.u64 	%rd189, [%rd327];
	or.b64  	%rd328, %rd531, %rd189;
	and.b64  	%rd329, %rd328, -4294967296;
	setp.ne.s64 	%p12, %rd329, 0;
	@%p12 bra 	$L__BB325_81;
	cvt.u32.u64 	%r93, %rd189;
	cvt.u32.u64 	%r94, %rd531;
	div.u32 	%r95, %r94, %r93;
	mul.lo.s32 	%r96, %r95, %r93;
	sub.s32 	%r97, %r94, %r96;
	cvt.u64.u32 	%rd548, %r95;
	cvt.u64.u32 	%rd534, %r97;
	bra.uni 	$L__BB325_82;
$L__BB325_81:
	div.s64 	%rd548, %rd531, %rd189;
	mul.lo.s64 	%rd330, %rd548, %rd189;
	sub.s64 	%rd534, %rd531, %rd330;
$L__BB325_82:
	add.s64 	%rd332, %rd1, %rd326;
	ld.global.u64 	%rd333, [%rd332];
	mad.lo.s64 	%rd557, %rd333, %rd534, %rd188;
	add.s32 	%r207, %r207, -8;
	add.s32 	%r206, %r206, 8;
	setp.ne.s32 	%p13, %r206, 0;
	@%p13 bra 	$L__BB325_58;
	add.s32 	%r209, %r207, 3;
$L__BB325_84:
	setp.eq.s32 	%p14, %r25, 0;
	@%p14 bra 	$L__BB325_113;
	and.b32  	%r41, %r23, 3;
	setp.lt.u32 	%p15, %r25, 4;
	@%p15 bra 	$L__BB325_99;
	mul.wide.u32 	%rd335, %r209, 8;
	add.s64 	%rd336, %rd2, %rd335;
	ld.global.u64 	%rd200, [%rd336];
	or.b64  	%rd337, %rd548, %rd200;
	and.b64  	%rd338, %rd337, -4294967296;
	setp.ne.s64 	%p16, %rd338, 0;
	@%p16 bra 	$L__BB325_88;
	cvt.u32.u64 	%r98, %rd200;
	cvt.u32.u64 	%r99, %rd548;
	div.u32 	%r100, %r99, %r98;
	mul.lo.s32 	%r101, %r100, %r98;
	sub.s32 	%r102, %r99, %r101;
	cvt.u64.u32 	%rd538, %r100;
	cvt.u64.u32 	%rd539, %r102;
	bra.uni 	$L__BB325_89;
$L__BB325_88:
	div.s64 	%rd538, %rd548, %rd200;
	mul.lo.s64 	%rd339, %rd538, %rd200;
	sub.s64 	%rd539, %rd548, %rd339;
$L__BB325_89:
	add.s64 	%rd341, %rd1, %rd335;
	ld.global.u64 	%rd342, [%rd341];
	mad.lo.s64 	%rd207, %rd342, %rd539, %rd557;
	add.s32 	%r42, %r209, -1;
	mul.wide.u32 	%rd343, %r42, 8;
	add.s64 	%rd344, %rd2, %rd343;
	ld.global.u64 	%rd208, [%rd344];
	or.b64  	%rd345, %rd538, %rd208;
	and.b64  	%rd346, %rd345, -4294967296;
	setp.ne.s64 	%p17, %rd346, 0;
	@%p17 bra 	$L__BB325_91;
	cvt.u32.u64 	%r103, %rd208;
	cvt.u32.u64 	%r104, %rd538;
	div.u32 	%r105, %r104, %r103;
	mul.lo.s32 	%r106, %r105, %r103;
	sub.s32 	%r107, %r104, %r106;
	cvt.u64.u32 	%rd540, %r105;
	cvt.u64.u32 	%rd541, %r107;
	bra.uni 	$L__BB325_92;
$L__BB325_91:
	div.s64 	%rd540, %rd538, %rd208;
	mul.lo.s64 	%rd347, %rd540, %rd208;
	sub.s64 	%rd541, %rd538, %rd347;
$L__BB325_92:
	add.s64 	%rd349, %rd1, %rd343;
	ld.global.u64 	%rd350, [%rd349];
	mad.lo.s64 	%rd215, %rd350, %rd541, %rd207;
	add.s32 	%r43, %r209, -2;
	mul.wide.u32 	%rd351, %r43, 8;
	add.s64 	%rd352, %rd2, %rd351;
	ld.global.u64 	%rd216, [%rd352];
	or.b64  	%rd353, %rd540, %rd216;
	and.b64  	%rd354, %rd353, -4294967296;
	setp.ne.s64 	%p18, %rd354, 0;
	@%p18 bra 	$L__BB325_94;
	cvt.u32.u64 	%r108, %rd216;
	cvt.u32.u64 	%r109, %rd540;
	div.u32 	%r110, %r109, %r108;
	mul.lo.s32 	%r111, %r110, %r108;
	sub.s32 	%r112, %r109, %r111;
	cvt.u64.u32 	%rd542, %r110;
	cvt.u64.u32 	%rd543, %r112;
	bra.uni 	$L__BB325_95;
$L__BB325_94:
	div.s64 	%rd542, %rd540, %rd216;
	mul.lo.s64 	%rd355, %rd542, %rd216;
	sub.s64 	%rd543, %rd540, %rd355;
$L__BB325_95:
	add.s64 	%rd357, %rd1, %rd351;
	ld.global.u64 	%rd358, [%rd357];
	mad.lo.s64 	%rd223, %rd358, %rd543, %rd215;
	add.s32 	%r44, %r209, -3;
	mul.wide.u32 	%rd359, %r44, 8;
	add.s64 	%rd360, %rd2, %rd359;
	ld.global.u64 	%rd224, [%rd360];
	or.b64  	%rd361, %rd542, %rd224;
	and.b64  	%rd362, %rd361, -4294967296;
	setp.ne.s64 	%p19, %rd362, 0;
	@%p19 bra 	$L__BB325_97;
	cvt.u32.u64 	%r113, %rd224;
	cvt.u32.u64 	%r114, %rd542;
	div.u32 	%r115, %r114, %r113;
	mul.lo.s32 	%r116, %r115, %r113;
	sub.s32 	%r117, %r114, %r116;
	cvt.u64.u32 	%rd548, %r115;
	cvt.u64.u32 	%rd545, %r117;
	bra.uni 	$L__BB325_98;
$L__BB325_97:
	div.s64 	%rd548, %rd542, %rd224;
	mul.lo.s64 	%rd363, %rd548, %rd224;
	sub.s64 	%rd545, %rd542, %rd363;
$L__BB325_98:
	add.s64 	%rd365, %rd1, %rd359;
	ld.global.u64 	%rd366, [%rd365];
	mad.lo.s64 	%rd557, %rd366, %rd545, %rd223;
	add.s32 	%r209, %r209, -4;
$L__BB325_99:
	setp.eq.s32 	%p20, %r41, 0;
	@%p20 bra 	$L__BB325_113;
	setp.eq.s32 	%p21, %r41, 1;
	@%p21 bra 	$L__BB325_108;
	mul.wide.u32 	%rd368, %r209, 8;
	add.s64 	%rd369, %rd2, %rd368;
	ld.global.u64 	%rd235, [%rd369];
	or.b64  	%rd370, %rd548, %rd235;
	and.b64  	%rd371, %rd370, -4294967296;
	setp.ne.s64 	%p22, %rd371, 0;
	@%p22 bra 	$L__BB325_103;
	cvt.u32.u64 	%r118, %rd235;
	cvt.u32.u64 	%r119, %rd548;
	div.u32 	%r120, %r119, %r118;
	mul.lo.s32 	%r121, %r120, %r118;
	sub.s32 	%r122, %r119, %r121;
	cvt.u64.u32 	%rd549, %r120;
	cvt.u64.u32 	%rd550, %r122;
	bra.uni 	$L__BB325_104;
$L__BB325_103:
	div.s64 	%rd549, %rd548, %rd235;
	mul.lo.s64 	%rd372, %rd549, %rd235;
	sub.s64 	%rd550, %rd548, %rd372;
$L__BB325_104:
	add.s64 	%rd374, %rd1, %rd368;
	ld.global.u64 	%rd375, [%rd374];
	mad.lo.s64 	%rd242, %rd375, %rd550, %rd557;
	add.s32 	%r47, %r209, -1;
	mul.wide.u32 	%rd376, %r47, 8;
	add.s64 	%rd377, %rd2, %rd376;
	ld.global.u64 	%rd243, [%rd377];
	or.b64  	%rd378, %rd549, %rd243;
	and.b64  	%rd379, %rd378, -4294967296;
	setp.ne.s64 	%p23, %rd379, 0;
	@%p23 bra 	$L__BB325_106;
	cvt.u32.u64 	%r123, %rd243;
	cvt.u32.u64 	%r124, %rd549;
	div.u32 	%r125, %r124, %r123;
	mul.lo.s32 	%r126, %r125, %r123;
	sub.s32 	%r127, %r124, %r126;
	cvt.u64.u32 	%rd548, %r125;
	cvt.u64.u32 	%rd552, %r127;
	bra.uni 	$L__BB325_107;
$L__BB325_106:
	div.s64 	%rd548, %rd549, %rd243;
	mul.lo.s64 	%rd380, %rd548, %rd243;
	sub.s64 	%rd552, %rd549, %rd380;
$L__BB325_107:
	add.s64 	%rd382, %rd1, %rd376;
	ld.global.u64 	%rd383, [%rd382];
	mad.lo.s64 	%rd557, %rd383, %rd552, %rd242;
	add.s32 	%r209, %r209, -2;
$L__BB325_108:
	and.b32  	%r128, %r23, 1;
	setp.eq.b32 	%p24, %r128, 1;
	not.pred 	%p25, %p24;
	@%p25 bra 	$L__BB325_113;
	mul.wide.u32 	%rd384, %r209, 8;
	add.s64 	%rd385, %rd2, %rd384;
	ld.global.u64 	%rd254, [%rd385];
	or.b64  	%rd386, %rd548, %rd254;
	and.b64  	%rd387, %rd386, -4294967296;
	setp.ne.s64 	%p26, %rd387, 0;
	@%p26 bra 	$L__BB325_111;
	cvt.u32.u64 	%r129, %rd254;
	cvt.u32.u64 	%r130, %rd548;
	rem.u32 	%r131, %r130, %r129;
	cvt.u64.u32 	%rd556, %r131;
	bra.uni 	$L__BB325_112;
$L__BB325_111:
	rem.s64 	%rd556, %rd548, %rd254;
$L__BB325_112:
	add.s64 	%rd389, %rd1, %rd384;
	ld.global.u64 	%rd390, [%rd389];
	mad.lo.s64 	%rd557, %rd390, %rd556, %rd557;
$L__BB325_113:
	shl.b64 	%rd391, %rd557, 1;
	add.s64 	%rd392, %rd3, %rd391;
	ld.global.u16 	%rs2, [%rd392];
	st.shared.u16 	[%r5], %rs2;
$L__BB325_114:
	bar.sync 	0;
	setp.lt.u32 	%p48, %r211, 66;
	@%p48 bra 	$L__BB325_118;
$L__BB325_115:
	shr.u32 	%r51, %r211, 1;
	setp.ge.u32 	%p49, %r1, %r51;
	@%p49 bra 	$L__BB325_117;
	ld.shared.u16 	%rs6, [%r5];
	and.b32  	%r200, %r211, 2046;
	add.s32 	%r201, %r5, %r200;
	ld.shared.u16 	%rs7, [%r201];
	min.s16 	%rs8, %rs6, %rs7;
	st.shared.u16 	[%r5], %rs8;
$L__BB325_117:
	bar.sync 	0;
	setp.gt.u32 	%p50, %r211, 131;
	mov.u32 	%r211, %r51;
	@%p50 bra 	$L__BB325_115;
$L__BB325_118:
	setp.gt.u32 	%p51, %r1, 31;
	@%p51 bra 	$L__BB325_121;
	ld.volatile.shared.u16 	%rs9, [%r5];
	ld.volatile.shared.u16 	%rs10, [%r5+64];
	min.s16 	%rs11, %rs9, %rs10;
	st.volatile.shared.u16 	[%r5], %rs11;
	ld.volatile.shared.u16 	%rs12, [%r5];
	ld.volatile.shared.u16 	%rs13, [%r5+32];
	min.s16 	%rs14, %rs12, %rs13;
	st.volatile.shared.u16 	[%r5], %rs14;
	ld.volatile.shared.u16 	%rs15, [%r5];
	ld.volatile.shared.u16 	%rs16, [%r5+16];
	min.s16 	%rs17, %rs15, %rs16;
	st.volatile.shared.u16 	[%r5], %rs17;
	ld.volatile.shared.u16 	%rs18, [%r5];
	ld.volatile.shared.u16 	%rs19, [%r5+8];
	min.s16 	%rs20, %rs18, %rs19;
	st.volatile.shared.u16 	[%r5], %rs20;
	ld.volatile.shared.u16 	%rs21, [%r5];
	ld.volatile.shared.u16 	%rs22, [%r5+4];
	min.s16 	%rs23, %rs21, %rs22;
	st.volatile.shared.u16 	[%r5], %rs23;
	ld.volatile.shared.u16 	%rs24, [%r5];
	ld.volatile.shared.u16 	%rs25, [%r5+2];
	min.s16 	%rs26, %rs24, %rs25;
	st.volatile.shared.u16 	[%r5], %rs26;
	setp.ne.s32 	%p52, %r1, 0;
	@%p52 bra 	$L__BB325_121;
	ld.shared.u16 	%rs27, [minsdata_i16];
	cvta.to.global.u64 	%rd470, %rd260;
	mul.wide.u32 	%rd471, %r2, 2;
	add.s64 	%rd472, %rd470, %rd471;
	st.global.u16 	[%rd472], %rs27;
$L__BB325_121:
	ret;

}
	// .globl	contiguous_min2_i16
.visible .entry contiguous_min2_i16(
	.param .u64 .ptr .align 1 contiguous_min2_i16_param_0,
	.param .u64 .ptr .align 1 contiguous_min2_i16_param_1,
	.param .u64 .ptr .align 1 contiguous_min2_i16_param_2,
	.param .u64 .ptr .align 1 contiguous_min2_i16_param_3,
	.param .u64 contiguous_min2_i16_param_4,
	.param .u64 contiguous_min2_i16_param_5,
	.param .u64 contiguous_min2_i16_param_6
)
{
	.reg .pred 	%p<53>;
	.reg .b16 	%rs<28>;
	.reg .b32 	%r<216>;
	.reg .b64 	%rd<572>;

	ld.param.u64 	%rd266, [contiguous_min2_i16_param_1];
	ld.param.u64 	%rd267, [contiguous_min2_i16_param_2];
	ld.param.u64 	%rd268, [contiguous_min2_i16_param_3];
	ld.param.u64 	%rd263, [contiguous_min2_i16_param_4];
	ld.param.u64 	%rd264, [contiguous_min2_i16_param_5];
	ld.param.u64 	%rd265, [contiguous_min2_i16_param_6];
	cvta.to.global.u64 	%rd1, %rd268;
	cvta.to.global.u64 	%rd2, %rd267;
	cvta.to.global.u64 	%rd571, %rd266;
	mov.u32 	%r1, %tid.x;
	mov.u32 	%r2, %ctaid.x;
	mov.u32 	%r215, %ntid.x;
	mul.lo.s32 	%r51, %r2, %r215;
	shl.b32 	%r52, %r51, 1;
	add.s32 	%r4, %r52, %r1;
	shl.b32 	%r53, %r1, 1;
	mov.u32 	%r54, minsdata_i16;
	add.s32 	%r5, %r54, %r53;
	mov.b16 	%rs1, 32767;
	st.shared.u16 	[%r5], %rs1;
	add.s32 	%r55, %r4, %r215;
	cvt.u64.u32 	%rd4, %r55;
	setp.le.u64 	%p1, %rd264, %rd4;
	@%p1 bra 	$L__BB326_54;
	cvt.u64.u32 	%rd401, %r4;
	mov.u32 	%r132, %ctaid.y;
	cvt.u64.u32 	%rd402, %r132;
	mul.lo.s64 	%rd403, %rd264, %rd402;
	add.s64 	%rd525, %rd403, %rd401;
	add.s64 	%rd523, %rd403, %rd4;
	cvt.u32.u64 	%r6, %rd263;
	add.s32 	%r209, %r6, -1;
	setp.lt.s32 	%p27, %r209, 0;
	mov.b64 	%rd529, 0;
	mov.u64 	%rd530, %rd529;
	@%p27 bra 	$L__BB326_53;
	setp.lt.u32 	%p28, %r209, 3;
	mov.b64 	%rd530, 0;
	mov.u64 	%rd529, %rd530;
	@%p28 bra 	$L__BB326_30;
	add.s32 	%r207, %r6, -2;
	and.b32  	%r133, %r6, -4;
	neg.s32 	%r206, %r133;
	mov.b64 	%rd530, 0;
$L__BB326_4:
	.pragma "nounroll";
	add.s32 	%r12, %r207, 1;
	mul.wide.u32 	%rd407, %r12, 8;
	add.s64 	%rd408, %rd2, %rd407;
	ld.global.u64 	%rd11, [%rd408];
	or.b64  	%rd409, %rd525, %rd11;
	and.b64  	%rd410, %rd409, -4294967296;
	setp.ne.s64 	%p29, %rd410, 0;
	@%p29 bra 	$L__BB326_6;
	cvt.u32.u64 	%r134, %rd11;
	cvt.u32.u64 	%r135, %rd525;
	div.u32 	%r136, %r135, %r134;
	mul.lo.s32 	%r137, %r136, %r134;
	sub.s32 	%r138, %r135, %r137;
	cvt.u64.u32 	%rd491, %r136;
	cvt.u64.u32 	%rd492, %r138;
	bra.uni 	$L__BB326_7;
$L__BB326_6:
	div.s64 	%rd491, %rd525, %rd11;
	mul.lo.s64 	%rd411, %rd491, %rd11;
	sub.s64 	%rd492, %rd525, %rd411;
$L__BB326_7:
	mul.wide.u32 	%rd412, %r12, 8;
	add.s64 	%rd413, %rd1, %rd412;
	ld.global.u64 	%rd18, [%rd413];
	mad.lo.s64 	%rd19, %rd18, %rd492, %rd529;
	or.b64  	%rd414, %rd523, %rd11;
	and.b64  	%rd415, %rd414, -4294967296;
	setp.ne.s64 	%p30, %rd415, 0;
	@%p30 bra 	$L__BB326_9;
	cvt.u32.u64 	%r139, %rd11;
	cvt.u32.u64 	%r140, %rd523;
	div.u32 	%r141, %r140, %r139;
	mul.lo.s32 	%r142, %r141, %r139;
	sub.s32 	%r143, %r140, %r142;
	cvt.u64.u32 	%rd493, %r141;
	cvt.u64.u32 	%rd494, %r143;
	bra.uni 	$L__BB326_10;
$L__BB326_9:
	div.s64 	%rd493, %rd523, %rd11;
	mul.lo.s64 	%rd416, %rd493, %rd11;
	sub.s64 	%rd494, %rd523, %rd416;
$L__BB326_10:
	mad.lo.s64 	%rd26, %rd494, %rd18, %rd530;
	mul.wide.u32 	%rd417, %r207, 8;
	add.s64 	%rd418, %rd2, %rd417;
	ld.global.u64 	%rd27, [%rd418];
	or.b64  	%rd419, %rd491, %rd27;
	and.b64  	%rd420, %rd419, -4294967296;
	setp.ne.s64 	%p31, %rd420, 0;
	@%p31 bra 	$L__BB326_12;
	cvt.u32.u64 	%r144, %rd27;
	cvt.u32.u64 	%r145, %rd491;
	div.u32 	%r146, %r145, %r144;
	mul.lo.s32 	%r147, %r146, %r144;
	sub.s32 	%r148, %r145, %r147;
	cvt.u64.u32 	%rd495, %r146;
	cvt.u64.u32 	%rd496, %r148;
	bra.uni 	$L__BB326_13;
$L__BB326_12:
	div.s64 	%rd495, %rd491, %rd27;
	mul.lo.s64 	%rd421, %rd495, %rd27;
	sub.s64 	%rd496, %rd491, %rd421;
$L__BB326_13:
	mul.wide.u32 	%rd422, %r207, 8;
	add.s64 	%rd423, %rd1, %rd422;
	ld.global.u64 	%rd34, [%rd423];
	mad.lo.s64 	%rd35, %rd34, %rd496, %rd19;
	or.b64  	%rd424, %rd493, %rd27;
	and.b64  	%rd425, %rd424, -4294967296;
	setp.ne.s64 	%p32, %rd425, 0;
	@%p32 bra 	$L__BB326_15;
	cvt.u32.u64 	%r149, %rd27;
	cvt.u32.u64 	%r150, %rd493;
	div.u32 	%r151, %r150, %r149;
	mul.lo.s32 	%r152, %r151, %r149;
	sub.s32 	%r153, %r150, %r152;
	cvt.u64.u32 	%rd497, %r151;
	cvt.u64.u32 	%rd498, %r153;
	bra.uni 	$L__BB326_16;
$L__BB326_15:
	div.s64 	%rd497, %rd493, %rd27;
	mul.lo.s64 	%rd426, %rd497, %rd27;
	sub.s64 	%rd498, %rd493, %rd426;
$L__BB326_16:
	mad.lo.s64 	%rd42, %rd498, %rd34, %rd26;
	add.s32 	%r13, %r207, -1;
	mul.wide.u32 	%rd427, %r13, 8;
	add.s64 	%rd428, %rd2, %rd427;
	ld.global.u64 	%rd43, [%rd428];
	or.b64  	%rd429, %rd495, %rd43;
	and.b64  	%rd430, %rd429, -4294967296;
	setp.ne.s64 	%p33, %rd430, 0;
	@%p33 bra 	$L__BB326_18;
	cvt.u32.u64 	%r154, %rd43;
	cvt.u32.u64 	%r155, %rd495;
	div.u32 	%r156, %r155, %r154;
	mul.lo.s32 	%r157, %r156, %r154;
	sub.s32 	%r158, %r155, %r157;
	cvt.u64.u32 	%rd499, %r156;
	cvt.u64.u32 	%rd500, %r158;
	bra.uni 	$L__BB326_19;
$L__BB326_18:
	div.s64 	%rd499, %rd495, %rd43;
	mul.lo.s64 	%rd431, %rd499, %rd43;
	sub.s64 	%rd500, %rd495, %rd431;
$L__BB326_19:
	mul.wide.u32 	%rd432, %r13, 8;
	add.s64 	%rd433, %rd1, %rd432;
	ld.global.u64 	%rd50, [%rd433];
	mad.lo.s64 	%rd51, %rd50, %rd500, %rd35;
	or.b64  	%rd434, %rd497, %rd43;
	and.b64  	%rd435, %rd434, -4294967296;
	setp.ne.s64 	%p34, %rd435, 0;
	@%p34 bra 	$L__BB326_21;
	cvt.u32.u64 	%r159, %rd43;
	cvt.u32.u64 	%r160, %rd497;
	div.u32 	%r161, %r160, %r159;
	mul.lo.s32 	%r162, %r161, %r159;
	sub.s32 	%r163, %r160, %r162;
	cvt.u64.u32 	%rd501, %r161;
	cvt.u64.u32 	%rd502, %r163;
	bra.uni 	$L__BB326_22;
$L__BB326_21:
	div.s64 	%rd501, %rd497, %rd43;
	mul.lo.s64 	%rd436, %rd501, %rd43;
	sub.s64 	%rd502, %rd497, %rd436;
$L__BB326_22:
	mad.lo.s64 	%rd58, %rd502, %rd50, %rd42;
	add.s32 	%r164, %r207, -2;
	mul.wide.u32 	%rd437, %r164, 8;
	add.s64 	%rd438, %rd2, %rd437;
	ld.global.u64 	%rd59, [%rd438];
	or.b64  	%rd439, %rd499, %rd59;
	and.b64  	%rd440, %rd439, -4294967296;
	setp.ne.s64 	%p35, %rd440, 0;
	@%p35 bra 	$L__BB326_24;
	cvt.u32.u64 	%r165, %rd59;
	cvt.u32.u64 	%r166, %rd499;
	div.u32 	%r167, %r166, %r165;
	mul.lo.s32 	%r168, %r167, %r165;
	sub.s32 	%r169, %r166, %r168;
	cvt.u64.u32 	%rd525, %r167;
	cvt.u64.u32 	%rd504, %r169;
	bra.uni 	$L__BB326_25;
$L__BB326_24:
	div.s64 	%rd525, %rd499, %rd59;
	mul.lo.s64 	%rd441, %rd525, %rd59;
	sub.s64 	%rd504, %rd499, %rd441;
$L__BB326_25:
	mul.wide.u32 	%rd442, %r164, 8;
	add.s64 	%rd443, %rd1, %rd442;
	ld.global.u64 	%rd66, [%rd443];
	mad.lo.s64 	%rd529, %rd66, %rd504, %rd51;
	or.b64  	%rd444, %rd501, %rd59;
	and.b64  	%rd445, %rd444, -4294967296;
	setp.ne.s64 	%p36, %rd445, 0;
	@%p36 bra 	$L__BB326_27;
	cvt.u32.u64 	%r171, %rd59;
	cvt.u32.u64 	%r172, %rd501;
	div.u32 	%r173, %r172, %r171;
	mul.lo.s32 	%r174, %r173, %r171;
	sub.s32 	%r175, %r172, %r174;
	cvt.u64.u32 	%rd523, %r173;
	cvt.u64.u32 	%rd506, %r175;
	bra.uni 	$L__BB326_28;
$L__BB326_27:
	div.s64 	%rd523, %rd501, %rd59;
	mul.lo.s64 	%rd446, %rd523, %rd59;
	sub.s64 	%rd506, %rd501, %rd446;
$L__BB326_28:
	mad.lo.s64 	%rd530, %rd506, %rd66, %rd58;
	add.s32 	%r207, %r207, -4;
	add.s32 	%r206, %r206, 4;
	setp.ne.s32 	%p37, %r206, 0;
	@%p37 bra 	$L__BB326_4;
	add.s32 	%r209, %r207, 1;
$L__BB326_30:
	and.b32  	%r18, %r6, 3;
	setp.eq.s32 	%p38, %r18, 0;
	@%p38 bra 	$L__BB326_53;
	setp.eq.s32 	%p39, %r18, 1;
	@%p39 bra 	$L__BB326_45;
	mul.wide.u32 	%rd448, %r209, 8;
	add.s64 	%rd449, %rd2, %rd448;
	ld.global.u64 	%rd81, [%rd449];
	or.b64  	%rd450, %rd525, %rd81;
	and.b64  	%rd451, %rd450, -4294967296;
	setp.ne.s64 	%p40, %rd451, 0;
	@%p40 bra 	$L__BB326_34;
	cvt.u32.u64 	%r176, %rd81;
	cvt.u32.u64 	%r177, %rd525;
	div.u32 	%r178, %r177, %r176;
	mul.lo.s32 	%r179, %r178, %r176;
	sub.s32 	%r180, %r177, %r179;
	cvt.u64.u32 	%rd513, %r178;
	cvt.u64.u32 	%rd514, %r180;
	bra.uni 	$L__BB326_35;
$L__BB326_34:
	div.s64 	%rd513, %rd525, %rd81;
	mul.lo.s64 	%rd452, %rd513, %rd81;
	sub.s64 	%rd514, %rd525, %rd452;
$L__BB326_35:
	add.s64 	%rd454, %rd1, %rd448;
	ld.global.u64 	%rd88, [%rd454];
	mad.lo.s64 	%rd89, %rd88, %rd514, %rd529;
	or.b64  	%rd455, %rd523, %rd81;
	and.b64  	%rd456, %rd455, -4294967296;
	setp.ne.s64 	%p41, %rd456, 0;
	@%p41 bra 	$L__BB326_37;
	cvt.u32.u64 	%r181, %rd81;
	cvt.u32.u64 	%r182, %rd523;
	div.u32 	%r183, %r182, %r181;
	mul.lo.s32 	%r184, %r183, %r181;
	sub.s32 	%r185, %r182, %r184;
	cvt.u64.u32 	%rd515, %r183;
	cvt.u64.u32 	%rd516, %r185;
	bra.uni 	$L__BB326_38;
$L__BB326_37:
	div.s64 	%rd515, %rd523, %rd81;
	mul.lo.s64 	%rd457, %rd515, %rd81;
	sub.s64 	%rd516, %rd523, %rd457;
$L__BB326_38:
	mad.lo.s64 	%rd96, %rd516, %rd88, %rd530;
	add.s32 	%r19, %r209, -1;
	mul.wide.u32 	%rd458, %r19, 8;
	add.s64 	%rd459, %rd2, %rd458;
	ld.global.u64 	%rd97, [%rd459];
	or.b64  	%rd460, %rd513, %rd97;
	and.b64  	%rd461, %rd460, -4294967296;
	setp.ne.s64 	%p42, %rd461, 0;
	@%p42 bra 	$L__BB326_40;
	cvt.u32.u64 	%r186, %rd97;
	cvt.u32.u64 	%r187, %rd513;
	div.u32 	%r188, %r187, %r186;
	mul.lo.s32 	%r189, %r188, %r186;
	sub.s32 	%r190, %r187, %r189;
	cvt.u64.u32 	%rd525, %r188;
	cvt.u64.u32 	%rd518, %r190;
	bra.uni 	$L__BB326_41;
$L__BB326_40:
	div.s64 	%rd525, %rd513, %rd97;
	mul.lo.s64 	%rd462, %rd525, %rd97;
	sub.s64 	%rd518, %rd513, %rd462;
$L__BB326_41:
	add.s64 	%rd464, %rd1, %rd458;
	ld.global.u64 	%rd104, [%rd464];
	mad.lo.s64 	%rd529, %rd104, %rd518, %rd89;
	or.b64  	%rd465, %rd515, %rd97;
	and.b64  	%rd466, %rd465, -4294967296;
	setp.ne.s64 	%p43, %rd466, 0;
	@%p43 bra 	$L__BB326_43;
	cvt.u32.u64 	%r191, %rd97;
	cvt.u32.u64 	%r192, %rd515;
	div.u32 	%r193, %r192, %r191;
	mul.lo.s32 	%r194, %r193, %r191;
	sub.s32 	%r195, %r192, %r194;
	cvt.u64.u32 	%rd523, %r193;
	cvt.u64.u32 	%rd520, %r195;
	bra.uni 	$L__BB326_44;
$L__BB326_43:
	div.s64 	%rd523, %rd515, %rd97;
	mul.lo.s64 	%rd467, %rd523, %rd97;
	sub.s64 	%rd520, %rd515, %rd467;
$L__BB326_44:
	mad.lo.s64 	%rd530, %rd520, %rd104, %rd96;
	add.s32 	%r209, %r209, -2;
$L__BB326_45:
	and.b32  	%r196, %r6, 1;
	setp.eq.b32 	%p44, %r196, 1;
	not.pred 	%p45, %p44;
	@%p45 bra 	$L__BB326_53;
	mul.wide.u32 	%rd468, %r209, 8;
	add.s64 	%rd469, %rd2, %rd468;
	ld.global.u64 	%rd119, [%rd469];
	or.b64  	%rd470, %rd525, %rd119;
	and.b64  	%rd471, %rd470, -4294967296;
	setp.ne.s64 	%p46, %rd471, 0;
	@%p46 bra 	$L__BB326_48;
	cvt.u32.u64 	%r197, %rd119;
	cvt.u32.u64 	%r198, %rd525;
	rem.u32 	%r199, %r198, %r197;
	cvt.u64.u32 	%rd527, %r199;
	bra.uni 	$L__BB326_49;
$L__BB326_48:
	rem.s64 	%rd527, %rd525, %rd119;
$L__BB326_49:
	add.s64 	%rd473, %rd1, %rd468;
	ld.global.u64 	%rd123, [%rd473];
	mad.lo.s64 	%rd529, %rd123, %rd527, %rd529;
	or.b64  	%rd474, %rd523, %rd119;
	and.b64  	%rd475, %rd474, -4294967296;
	setp.ne.s64 	%p47, %rd475, 0;
	@%p47 bra 	$L__BB326_51;
	cvt.u32.u64 	%r200, %rd119;
	cvt.u32.u64 	%r201, %rd523;
	rem.u32 	%r202, %r201, %r200;
	cvt.u64.u32 	%rd528, %r202;
	bra.uni 	$L__BB326_52;
$L__BB326_51:
	rem.s64 	%rd528, %rd523, %rd119;
$L__BB326_52:
	mad.lo.s64 	%rd530, %rd528, %rd123, %rd530;
$L__BB326_53:
	shl.b64 	%rd476, %rd529, 1;
	add.s64 	%rd477, %rd571, %rd476;
	ld.global.u16 	%rs3, [%rd477];
	shl.b64 	%rd478, %rd530, 1;
	add.s64 	%rd479, %rd571, %rd478;
	ld.global.u16 	%rs4, [%rd479];
	min.s16 	%rs5, %rs3, %rs4;
	st.shared.u16 	[%r5], %rs5;
	bra.uni 	$L__BB326_114;
$L__BB326_54:
	cvt.u64.u32 	%rd131, %r4;
	setp.le.u64 	%p2, %rd264, %rd131;
	@%p2 bra 	$L__BB326_114;
	mov.u32 	%r56, %ctaid.y;
	cvt.u64.u32 	%rd269, %r56;
	mad.lo.s64 	%rd562, %rd264, %rd269, %rd131;
	cvt.u32.u64 	%r22, %rd263;
	add.s32 	%r213, %r22, -1;
	setp.lt.s32 	%p3, %r213, 0;
	@%p3 bra 	$L__BB326_113;
	and.b32  	%r24, %r22, 7;
	setp.lt.u32 	%p4, %r213, 7;
	@%p4 bra 	$L__BB326_84;
	add.s32 	%r211, %r22, -4;
	and.b32  	%r57, %r22, -8;
	neg.s32 	%r210, %r57;
$L__BB326_58:
	.pragma "nounroll";
	add.s32 	%r29, %r211, 3;
	mul.wide.u32 	%rd271, %r29, 8;
	add.s64 	%rd272, %rd2, %rd271;
	ld.global.u64 	%rd135, [%rd272];
	or.b64  	%rd273, %rd562, %rd135;
	and.b64  	%rd274, %rd273, -4294967296;
	setp.ne.s64 	%p5, %rd274, 0;
	@%p5 bra 	$L__BB326_60;
	cvt.u32.u64 	%r58, %rd135;
	cvt.u32.u64 	%r59, %rd562;
	div.u32 	%r60, %r59, %r58;
	mul.lo.s32 	%r61, %r60, %r58;
	sub.s32 	%r62, %r59, %r61;
	cvt.u64.u32 	%rd533, %r60;
	cvt.u64.u32 	%rd534, %r62;
	bra.uni 	$L__BB326_61;
$L__BB326_60:
	div.s64 	%rd533, %rd562, %rd135;
	mul.lo.s64 	%rd275, %rd533, %rd135;
	sub.s64 	%rd534, %rd562, %rd275;
$L__BB326_61:
	add.s64 	%rd277, %rd1, %rd271;
	ld.global.u64 	%rd278, [%rd277];
	mul.lo.s64 	%rd142, %rd278, %rd534;
	add.s32 	%r30, %r211, 2;
	mul.wide.u32 	%rd279, %r30, 8;
	add.s64 	%rd280, %rd2, %rd279;
	ld.global.u64 	%rd143, [%rd280];
	or.b64  	%rd281, %rd533, %rd143;
	and.b64  	%rd282, %rd281, -4294967296;
	setp.ne.s64 	%p6, %rd282, 0;
	@%p6 bra 	$L__BB326_63;
	cvt.u32.u64 	%r63, %rd143;
	cvt.u32.u64 	%r64, %rd533;
	div.u32 	%r65, %r64, %r63;
	mul.lo.s32 	%r66, %r65, %r63;
	sub.s32 	%r67, %r64, %r66;
	cvt.u64.u32 	%rd535, %r65;
	cvt.u64.u32 	%rd536, %r67;
	bra.uni 	$L__BB326_64;
$L__BB326_63:
	div.s64 	%rd535, %rd533, %rd143;
	mul.lo.s64 	%rd283, %rd535, %rd143;
	sub.s64 	%rd536, %rd533, %rd283;
$L__BB326_64:
	add.s64 	%rd285, %rd1, %rd279;
	ld.global.u64 	%rd286, [%rd285];
	mad.lo.s64 	%rd150, %rd286, %rd536, %rd142;
	add.s32 	%r31, %r211, 1;
	mul.wide.u32 	%rd287, %r31, 8;
	add.s64 	%rd288, %rd2, %rd287;
	ld.global.u64 	%rd151, [%rd288];
	or.b64  	%rd289, %rd535, %rd151;
	and.b64  	%rd290, %rd289, -4294967296;
	setp.ne.s64 	%p7, %rd290, 0;
	@%p7 bra 	$L__BB326_66;
	cvt.u32.u64 	%r68, %rd151;
	cvt.u32.u64 	%r69, %rd535;
	div.u32 	%r70, %r69, %r68;
	mul.lo.s32 	%r71, %r70, %r68;
	sub.s32 	%r72, %r69, %r71;
	cvt.u64.u32 	%rd537, %r70;
	cvt.u64.u32 	%rd538, %r72;
	bra.uni 	$L__BB326_67;
$L__BB326_66:
	div.s64 	%rd537, %rd535, %rd151;
	mul.lo.s64 	%rd291, %rd537, %rd151;
	sub.s64 	%rd538, %rd535, %rd291;
$L__BB326_67:
	add.s64 	%rd293, %rd1, %rd287;
	ld.global.u64 	%rd294, [%rd293];
	mad.lo.s64 	%rd158, %rd294, %rd538, %rd150;
	add.s32 	%r32, %r211, -4;
	mul.wide.u32 	%rd295, %r211, 8;
	add.s64 	%rd296, %rd2, %rd295;
	ld.global.u64 	%rd159, [%rd296];
	or.b64  	%rd297, %rd537, %rd159;
	and.b64  	%rd298, %rd297, -4294967296;
	setp.ne.s64 	%p8, %rd298, 0;
	@%p8 bra 	$L__BB326_69;
	cvt.u32.u64 	%r73, %rd159;
	cvt.u32.u64 	%r74, %rd537;
	div.u32 	%r75, %r74, %r73;
	mul.lo.s32 	%r76, %r75, %r73;
	sub.s32 	%r77, %r74, %r76;
	cvt.u64.u32 	%rd539, %r75;
	cvt.u64.u32 	%rd540, %r77;
	bra.uni 	$L__BB326_70;
$L__BB326_69:
	div.s64 	%rd539, %rd537, %rd159;
	mul.lo.s64 	%rd299, %rd539, %rd159;
	sub.s64 	%rd540, %rd537, %rd299;
$L__BB326_70:
	add.s64 	%rd301, %rd1, %rd295;
	ld.global.u64 	%rd302, [%rd301];
	mad.lo.s64 	%rd166, %rd302, %rd540, %rd158;
	add.s32 	%r33, %r211, -1;
	mul.wide.u32 	%rd303, %r33, 8;
	add.s64 	%rd304, %rd2, %rd303;
	ld.global.u64 	%rd167, [%rd304];
	or.b64  	%rd305, %rd539, %rd167;
	and.b64  	%rd306, %rd305, -4294967296;
	setp.ne.s64 	%p9, %rd306, 0;
	@%p9 bra 	$L__BB326_72;
	cvt.u32.u64 	%r78, %rd167;
	cvt.u32.u64 	%r79, %rd539;
	div.u32 	%r80, %r79, %r78;
	mul.lo.s32 	%r81, %r80, %r78;
	sub.s32 	%r82, %r79, %r81;
	cvt.u64.u32 	%rd541, %r80;
	cvt.u64.u32 	%rd542, %r82;
	bra.uni 	$L__BB326_73;
$L__BB326_72:
	div.s64 	%rd541, %rd539, %rd167;
	mul.lo.s64 	%rd307, %rd541, %rd167;
	sub.s64 	%rd542, %rd539, %rd307;
$L__BB326_73:
	add.s64 	%rd309, %rd1, %rd303;
	ld.global.u64 	%rd310, [%rd309];
	mad.lo.s64 	%rd174, %rd310, %rd542, %rd166;
	add.s32 	%r34, %r211, -2;
	mul.wide.u32 	%rd311, %r34, 8;
	add.s64 	%rd312, %rd2, %rd311;
	ld.global.u64 	%rd175, [%rd312];
	or.b64  	%rd313, %rd541, %rd175;
	and.b64  	%rd314, %rd313, -4294967296;
	setp.ne.s64 	%p10, %rd314, 0;
	@%p10 bra 	$L__BB326_75;
	cvt.u32.u64 	%r83, %rd175;
	cvt.u32.u64 	%r84, %rd541;
	div.u32 	%r85, %r84, %r83;
	mul.lo.s32 	%r86, %r85, %r83;
	sub.s32 	%r87, %r84, %r86;
	cvt.u64.u32 	%rd543, %r85;
	cvt.u64.u32 	%rd544, %r87;
	bra.uni 	$L__BB326_76;
$L__BB326_75:
	div.s64 	%rd543, %rd541, %rd175;
	mul.lo.s64 	%rd315, %rd543, %rd175;
	sub.s64 	%rd544, %rd541, %rd315;
$L__BB326_76:
	add.s64 	%rd317, %rd1, %rd311;
	ld.global.u64 	%rd318, [%rd317];
	mad.lo.s64 	%rd182, %rd318, %rd544, %rd174;
	add.s32 	%r35, %r211, -3;
	mul.wide.u32 	%rd319, %r35, 8;
	add.s64 	%rd320, %rd2, %rd319;
	ld.global.u64 	%rd183, [%rd320];
	or.b64  	%rd321, %rd543, %rd183;
	and.b64  	%rd322, %rd321, -4294967296;
	setp.ne.s64 	%p11, %rd322, 0;
	@%p11 bra 	$L__BB326_78;
	cvt.u32.u64 	%r88, %rd183;
	cvt.u32.u64 	%r89, %rd543;
	div.u32 	%r90, %r89, %r88;
	mul.lo.s32 	%r91, %r90, %r88;
	sub.s32 	%r92, %r89, %r91;
	cvt.u64.u32 	%rd545, %r90;
	cvt.u64.u32 	%rd546, %r92;
	bra.uni 	$L__BB326_79;
$L__BB326_78:
	div.s64 	%rd545, %rd543, %rd183;
	mul.lo.s64 	%rd323, %rd545, %rd183;
	sub.s64 	%rd546, %rd543, %rd323;
$L__BB326_79:
	add.s64 	%rd325, %rd1, %rd319;
	ld.global.u64 	%rd326, [%rd325];
	mad.lo.s64 	%rd190, %rd326, %rd546, %rd182;
	mul.wide.u32 	%rd327, %r32, 8;
	add.s64 	%rd328, %rd2, %rd327;
	ld.global.u64 	%rd191, [%rd328];
	or.b64  	%rd329, %rd545, %rd191;
	and.b64  	%rd330, %rd329, -4294967296;
	setp.ne.s64 	%p12, %rd330, 0;
	@%p12 bra 	$L__BB326_81;
	cvt.u32.u64 	%r93, %rd191;
	cvt.u32.u64 	%r94, %rd545;
	div.u32 	%r95, %r94, %r93;
	mul.lo.s32 	%r96, %r95, %r93;
	sub.s32 	%r97, %r94, %r96;
	cvt.u64.u32 	%rd562, %r95;
	cvt.u64.u32 	%rd548, %r97;
	bra.uni 	$L__BB326_82;
$L__BB326_81:
	div.s64 	%rd562, %rd545, %rd191;
	mul.lo.s64 	%rd331, %rd562, %rd191;
	sub.s64 	%rd548, %rd545, %rd331;
$L__BB326_82:
	add.s64 	%rd333, %rd1, %rd327;
	ld.global.u64 	%rd334, [%rd333];
	mad.lo.s64 	%rd335, %rd334, %rd548, %rd190;
	shl.b64 	%rd336, %rd335, 1;
	add.s64 	%rd571, %rd571, %rd336;
	add.s32 	%r211, %r211, -8;
	add.s32 	%r210, %r210, 8;
	setp.ne.s32 	%p13, %r210, 0;
	@%p13 bra 	$L__BB326_58;
	add.s32 	%r213, %r211, 3;
$L__BB326_84:
	setp.eq.s32 	%p14, %r24, 0;
	@%p14 bra 	$L__BB326_113;
	and.b32  	%r40, %r22, 3;
	setp.lt.u32 	%p15, %r24, 4;
	@%p15 bra 	$L__BB326_99;
	mul.wide.u32 	%rd338, %r213, 8;
	add.s64 	%rd339, %rd2, %rd338;
	ld.global.u64 	%rd202, [%rd339];
	or.b64  	%rd340, %rd562, %rd202;
	and.b64  	%rd341, %rd340, -4294967296;
	setp.ne.s64 	%p16, %rd341, 0;
	@%p16 bra 	$L__BB326_88;
	cvt.u32.u64 	%r98, %rd202;
	cvt.u32.u64 	%r99, %rd562;
	div.u32 	%r100, %r99, %r98;
	mul.lo.s32 	%r101, %r100, %r98;
	sub.s32 	%r102, %r99, %r101;
	cvt.u64.u32 	%rd552, %r100;
	cvt.u64.u32 	%rd553, %r102;
	bra.uni 	$L__BB326_89;
$L__BB326_88:
	div.s64 	%rd552, %rd562, %rd202;
	mul.lo.s64 	%rd342, %rd552, %rd202;
	sub.s64 	%rd553, %rd562, %rd342;
$L__BB326_89:
	add.s64 	%rd344, %rd1, %rd338;
	ld.global.u64 	%rd345, [%rd344];
	mul.lo.s64 	%rd209, %rd345, %rd553;
	add.s32 	%r41, %r213, -1;
	mul.wide.u32 	%rd346, %r41, 8;
	add.s64 	%rd347, %rd2, %rd346;
	ld.global.u64 	%rd210, [%rd347];
	or.b64  	%rd348, %rd552, %rd210;
	and.b64  	%rd349, %rd348, -4294967296;
	setp.ne.s64 	%p17, %rd349, 0;
	@%p17 bra 	$L__BB326_91;
	cvt.u32.u64 	%r103, %rd210;
	cvt.u32.u64 	%r104, %rd552;
	div.u32 	%r105, %r104, %r103;
	mul.lo.s32 	%r106, %r105, %r103;
	sub.s32 	%r107, %r104, %r106;
	cvt.u64.u32 	%rd554, %r105;
	cvt.u64.u32 	%rd555, %r107;
	bra.uni 	$L__BB326_92;
$L__BB326_91:
	div.s64 	%rd554, %rd552, %rd210;
	mul.lo.s64 	%rd350, %rd554, %rd210;
	sub.s64 	%rd555, %rd552, %rd350;
$L__BB326_92:
	add.s64 	%rd352, %rd1, %rd346;
	ld.global.u64 	%rd353, [%rd352];
	mad.lo.s64 	%rd217, %rd353, %rd555, %rd209;
	add.s32 	%r42, %r213, -2;
	mul.wide.u32 	%rd354, %r42, 8;
	add.s64 	%rd355, %rd2, %rd354;
	ld.global.u64 	%rd218, [%rd355];
	or.b64  	%rd356, %rd554, %rd218;
	and.b64  	%rd357, %rd356, -4294967296;
	setp.ne.s64 	%p18, %rd357, 0;
	@%p18 bra 	$L__BB326_94;
	cvt.u32.u64 	%r108, %rd218;
	cvt.u32.u64 	%r109, %rd554;
	div.u32 	%r110, %r109, %r108;
	mul.lo.s32 	%r111, %r110, %r108;
	sub.s32 	%r112, %r109, %r111;
	cvt.u64.u32 	%rd556, %r110;
	cvt.u64.u32 	%rd557, %r112;
	bra.uni 	$L__BB326_95;
$L__BB326_94:
	div.s64 	%rd556, %rd554, %rd218;
	mul.lo.s64 	%rd358, %rd556, %rd218;
	sub.s64 	%rd557, %rd554, %rd358;
$L__BB326_95:
	add.s64 	%rd360, %rd1, %rd354;
	ld.global.u64 	%rd361, [%rd360];
	mad.lo.s64 	%rd225, %rd361, %rd557, %rd217;
	add.s32 	%r43, %r213, -3;
	mul.wide.u32 	%rd362, %r43, 8;
	add.s64 	%rd363, %rd2, %rd362;
	ld.global.u64 	%rd226, [%rd363];
	or.b64  	%rd364, %rd556, %rd226;
	and.b64  	%rd365, %rd364, -4294967296;
	setp.ne.s64 	%p19, %rd365, 0;
	@%p19 bra 	$L__BB326_97;
	cvt.u32.u64 	%r113, %rd226;
	cvt.u32.u64 	%r114, %rd556;
	div.u32 	%r115, %r114, %r113;
	mul.lo.s32 	%r116, %r115, %r113;
	sub.s32 	%r117, %r114, %r116;
	cvt.u64.u32 	%rd562, %r115;
	cvt.u64.u32 	%rd559, %r117;
	bra.uni 	$L__BB326_98;
$L__BB326_97:
	div.s64 	%rd562, %rd556, %rd226;
	mul.lo.s64 	%rd366, %rd562, %rd226;
	sub.s64 	%rd559, %rd556, %rd366;
$L__BB326_98:
	add.s64 	%rd368, %rd1, %rd362;
	ld.global.u64 	%rd369, [%rd368];
	mad.lo.s64 	%rd370, %rd369, %rd559, %rd225;
	shl.b64 	%rd371, %rd370, 1;
	add.s64 	%rd571, %rd571, %rd371;
	add.s32 	%r213, %r213, -4;
$L__BB326_99:
	setp.eq.s32 	%p20, %r40, 0;
	@%p20 bra 	$L__BB326_113;
	setp.eq.s32 	%p21, %r40, 1;
	@%p21 bra 	$L__BB326_108;
	mul.wide.u32 	%rd373, %r213, 8;
	add.s64 	%rd374, %rd2, %rd373;
	ld.global.u64 	%rd237, [%rd374];
	or.b64  	%rd375, %rd562, %rd237;
	and.b64  	%rd376, %rd375, -4294967296;
	setp.ne.s64 	%p22, %rd376, 0;
	@%p22 bra 	$L__BB326_103;
	cvt.u32.u64 	%r118, %rd237;
	cvt.u32.u64 	%r119, %rd562;
	div.u32 	%r120, %r119, %r118;
	mul.lo.s32 	%r121, %r120, %r118;
	sub.s32 	%r122, %r119, %r121;
	cvt.u64.u32 	%rd563, %r120;
	cvt.u64.u32 	%rd564, %r122;
	bra.uni 	$L__BB326_104;
$L__BB326_103:
	div.s64 	%rd563, %rd562, %rd237;
	mul.lo.s64 	%rd377, %rd563, %rd237;
	sub.s64 	%rd564, %rd562, %rd377;
$L__BB326_104:
	add.s64 	%rd379, %rd1, %rd373;
	ld.global.u64 	%rd380, [%rd379];
	mul.lo.s64 	%rd244, %rd380, %rd564;
	add.s32 	%r46, %r213, -1;
	mul.wide.u32 	%rd381, %r46, 8;
	add.s64 	%rd382, %rd2, %rd381;
	ld.global.u64 	%rd245, [%rd382];
	or.b64  	%rd383, %rd563, %rd245;
	and.b64  	%rd384, %rd383, -4294967296;
	setp.ne.s64 	%p23, %rd384, 0;
	@%p23 bra 	$L__BB326_106;
	cvt.u32.u64 	%r123, %rd245;
	cvt.u32.u64 	%r124, %rd563;
	div.u32 	%r125, %r124, %r123;
	mul.lo.s32 	%r126, %r125, %r123;
	sub.s32 	%r127, %r124, %r126;
	cvt.u64.u32 	%rd562, %r125;
	cvt.u64.u32 	%rd566, %r127;
	bra.uni 	$L__BB326_107;
$L__BB326_106:
	div.s64 	%rd562, %rd563, %rd245;
	mul.lo.s64 	%rd385, %rd562, %rd245;
	sub.s64 	%rd566, %rd563, %rd385;
$L__BB326_107:
	add.s64 	%rd387, %rd1, %rd381;
	ld.global.u64 	%rd388, [%rd387];
	mad.lo.s64 	%rd389, %rd388, %rd566, %rd244;
	shl.b64 	%rd390, %rd389, 1;
	add.s64 	%rd571, %rd571, %rd390;
	add.s32 	%r213, %r213, -2;
$L__BB326_108:
	and.b32  	%r128, %r22, 1;
	setp.eq.b32 	%p24, %r128, 1;
	not.pred 	%p25, %p24;
	@%p25 bra 	$L__BB326_113;
	mul.wide.u32 	%rd391, %r213, 8;
	add.s64 	%rd392, %rd2, %rd391;
	ld.global.u64 	%rd256, [%rd392];
	or.b64  	%rd393, %rd562, %rd256;
	and.b64  	%rd394, %rd393, -4294967296;
	setp.ne.s64 	%p26, %rd394, 0;
	@%p26 bra 	$L__BB326_111;
	cvt.u32.u64 	%r129, %rd256;
	cvt.u32.u64 	%r130, %rd562;
	rem.u32 	%r131, %r130, %r129;
	cvt.u64.u32 	%rd570, %r131;
	bra.uni 	$L__BB326_112;
$L__BB326_111:
	rem.s64 	%rd570, %rd562, %rd256;
$L__BB326_112:
	add.s64 	%rd396, %rd1, %rd391;
	ld.global.u64 	%rd397, [%rd396];
	mul.lo.s64 	%rd398, %rd397, %rd570;
	shl.b64 	%rd399, %rd398, 1;
	add.s64 	%rd571, %rd571, %rd399;
$L__BB326_113:
	ld.global.u16 	%rs2, [%rd571];
	st.shared.u16 	[%r5], %rs2;
$L__BB326_114:
	bar.sync 	0;
	setp.lt.u32 	%p48, %r215, 66;
	@%p48 bra 	$L__BB326_118;
$L__BB326_115:
	shr.u32 	%r50, %r215, 1;
	setp.ge.u32 	%p49, %r1, %r50;
	@%p49 bra 	$L__BB326_117;
	ld.shared.u16 	%rs6, [%r5];
	and.b32  	%r203, %r215, 2046;
	add.s32 	%r204, %r5, %r203;
	ld.shared.u16 	%rs7, [%r204];
	min.s16 	%rs8, %rs6, %rs7;
	st.shared.u16 	[%r5], %rs8;
$L__BB326_117:
	bar.sync 	0;
	setp.gt.u32 	%p50, %r215, 131;
	mov.u32 	%r215, %r50;
	@%p50 bra 	$L__BB326_115;
$L__BB326_118:
	setp.gt.u32 	%p51, %r1, 31;
	@%p51 bra 	$L__BB326_121;
	ld.volatile.shared.u16 	%rs9, [%r5];
	ld.volatile.shared.u16 	%rs10, [%r5+64];
	min.s16 	%rs11, %rs9, %rs10;
	st.volatile.shared.u16 	[%r5], %rs11;
	ld.volatile.shared.u16 	%rs12, [%r5];
	ld.volatile.shared.u16 	%rs13, [%r5+32];
	min.s16 	%rs14, %rs12, %rs13;
	st.volatile.shared.u16 	[%r5], %rs14;
	ld.volatile.shared.u16 	%rs15, [%r5];
	ld.volatile.shared.u16 	%rs16, [%r5+16];
	min.s16 	%rs17, %rs15, %rs16;
	st.volatile.shared.u16 	[%r5], %rs17;
	ld.volatile.shared.u16 	%rs18, [%r5];
	ld.volatile.shared.u16 	%rs19, [%r5+8];
	min.s16 	%rs20, %rs18, %rs19;
	st.volatile.shared.u16 	[%r5], %rs20;
	ld.volatile.shared.u16 	%rs21, [%r5];
	ld.volatile.shared.u16 	%rs22, [%r5+4];
	min.s16 	%rs23, %rs21, %rs22;
	st.volatile.shared.u16 	[%r5], %rs23;
	ld.volatile.shared.u16 	%rs24, [%r5];
	ld.volatile.shared.u16 	%rs25, [%r5+2];
	min.s16 	%rs26, %rs24, %rs25;
	st.volatile.shared.u16 	[%r5], %rs26;
	setp.ne.s32 	%p52, %r1, 0;
	@%p52 bra 	$L__BB326_121;
	ld.param.u64 	%rd486, [contiguous_min2_i16_param_0];
	ld.shared.u16 	%rs27, [minsdata_i16];
	cvt.u64.u32 	%rd480, %r2;
	mov.u32 	%r205, %ctaid.y;
	cvt.u64.u32 	%rd481, %r205;
	mad.lo.s64 	%rd482, %rd265, %rd481, %rd480;
	cvta.to.global.u64 	%rd483, %rd486;
	shl.b64 	%rd484, %rd482, 1;
	add.s64 	%rd485, %rd483, %rd484;
	st.global.u16 	[%rd485], %rs27;
$L__BB326_121:
	ret;

}
	// .globl	contiguous_min22_i16
.visible .entry contiguous_min22_i16(
	.param .u64 .ptr .align 1 contiguous_min22_i16_param_0,
	.param .u64 .ptr .align 1 contiguous_min22_i16_param_1,
	.param .u64 contiguous_min22_i16_param_2,
	.param .u64 contiguous_min22_i16_param_3
)
{
	.reg .pred 	%p<8>;
	.reg .b16 	%rs<28>;
	.reg .b32 	%r<19>;
	.reg .b64 	%rd<27>;

	ld.param.u64 	%rd4, [contiguous_min22_i16_param_0];
	ld.param.u64 	%rd7, [contiguous_min22_i16_param_1];
	ld.param.u64 	%rd5, [contiguous_min22_i16_param_2];
	ld.param.u64 	%rd6, [contiguous_min22_i16_param_3];
	cvta.to.global.u64 	%rd1, %rd7;
	mov.u32 	%r1, %tid.x;
	mov.u32 	%r2, %ctaid.x;
	mov.u32 	%r18, %ntid.x;
	mul.lo.s32 	%r8, %r2, %r18;
	shl.b32 	%r9, %r8, 1;
	add.s32 	%r4, %r9, %r1;
	shl.b32 	%r10, %r1, 1;
	mov.u32 	%r11, minsdata_i16;
	add.s32 	%r5, %r11, %r10;
	mov.b16 	%rs1, 32767;
	st.shared.u16 	[%r5], %rs1;
	add.s32 	%r12, %r4, %r18;
	cvt.u64.u32 	%rd2, %r12;
	setp.le.u64 	%p1, %rd5, %rd2;
	@%p1 bra 	$L__BB327_2;
	cvt.u64.u32 	%rd12, %r4;
	mov.u32 	%r14, %ctaid.y;
	cvt.u64.u32 	%rd13, %r14;
	mul.lo.s64 	%rd14, %rd5, %rd13;
	add.s64 	%rd15, %rd14, %rd12;
	shl.b64 	%rd16, %rd15, 1;
	add.s64 	%rd17, %rd1, %rd16;
	ld.global.u16 	%rs3, [%rd17];
	add.s64 	%rd18, %rd14, %rd2;
	shl.b64 	%rd19, %rd18, 1;
	add.s64 	%rd20, %rd1, %rd19;
	ld.global.u16 	%rs4, [%rd20];
	min.s16 	%rs5, %rs3, %rs4;
	st.shared.u16 	[%r5], %rs5;
	bra.uni 	$L__BB327_4;
$L__BB327_2:
	cvt.u64.u32 	%rd3, %r4;
	setp.le.u64 	%p2, %rd5, %rd3;
	@%p2 bra 	$L__BB327_4;
	mov.u32 	%r13, %ctaid.y;
	cvt.u64.u32 	%rd8, %r13;
	mad.lo.s64 	%rd9, %rd5, %rd8, %rd3;
	shl.b64 	%rd10, %rd9, 1;
	add.s64 	%rd11, %rd1, %rd10;
	ld.global.u16 	%rs2, [%rd11];
	st.shared.u16 	[%r5], %rs2;
$L__BB327_4:
	bar.sync 	0;
	setp.lt.u32 	%p3, %r18, 66;
	@%p3 bra 	$L__BB327_8;
$L__BB327_5:
	shr.u32 	%r7, %r18, 1;
	setp.ge.u32 	%p4, %r1, %r7;
	@%p4 bra 	$L__BB327_7;
	ld.shared.u16 	%rs6, [%r5];
	and.b32  	%r15, %r18, 2046;
	add.s32 	%r16, %r5, %r15;
	ld.shared.u16 	%rs7, [%r16];
	min.s16 	%rs8, %rs6, %rs7;
	st.shared.u16 	[%r5], %rs8;
$L__BB327_7:
	bar.sync 	0;
	setp.gt.u32 	%p5, %r18, 131;
	mov.u32 	%r18, %r7;
	@%p5 bra 	$L__BB327_5;
$L__BB327_8:
	setp.gt.u32 	%p6, %r1, 31;
	@%p6 bra 	$L__BB327_11;
	ld.volatile.shared.u16 	%rs9, [%r5];
	ld.volatile.shared.u16 	%rs10, [%r5+64];
	min.s16 	%rs11, %rs9, %rs10;
	st.volatile.shared.u16 	[%r5], %rs11;
	ld.volatile.shared.u16 	%rs12, [%r5];
	ld.volatile.shared.u16 	%rs13, [%r5+32];
	min.s16 	%rs14, %rs12, %rs13;
	st.volatile.shared.u16 	[%r5], %rs14;
	ld.volatile.shared.u16 	%rs15, [%r5];
	ld.volatile.shared.u16 	%rs16, [%r5+16];
	min.s16 	%rs17, %rs15, %rs16;
	st.volatile.shared.u16 	[%r5], %rs17;
	ld.volatile.shared.u16 	%rs18, [%r5];
	ld.volatile.shared.u16 	%rs19, [%r5+8];
	min.s16 	%rs20, %rs18, %rs19;
	st.volatile.shared.u16 	[%r5], %rs20;
	ld.volatile.shared.u16 	%rs21, [%r5];
	ld.volatile.shared.u16 	%rs22, [%r5+4];
	min.s16 	%rs23, %rs21, %rs22;
	st.volatile.shared.u16 	[%r5], %rs23;
	ld.volatile.shared.u16 	%rs24, [%r5];
	ld.volatile.shared.u16 	%rs25, [%r5+2];
	min.s16 	%rs26, %rs24, %rs25;
	st.volatile.shared.u16 	[%r5], %rs26;
	setp.ne.s32 	%p7, %r1, 0;
	@%p7 bra 	$L__BB327_11;
	ld.shared.u16 	%rs27, [minsdata_i16];
	cvt.u64.u32 	%rd21, %r2;
	mov.u32 	%r17, %ctaid.y;
	cvt.u64.u32 	%rd22, %r17;
	mad.lo.s64 	%rd23, %rd6, %rd22, %rd21;
	cvta.to.global.u64 	%rd24, %rd4;
	shl.b64 	%rd25, %rd23, 1;
	add.s64 	%rd26, %rd24, %rd25;
	st.global.u16 	[%rd26], %rs27;
$L__BB327_11:
	ret;

}
	// .globl	contiguous_min3_i16
.visible .entry contiguous_min3_i16(
	.param .u64 .ptr .align 1 contiguous_min3_i16_param_0,
	.param .u64 .ptr .align 1 contiguous_min3_i16_param_1,
	.param .u64 .ptr .align 1 contiguous_min3_i16_param_2,
	.param .u64 .ptr .align 1 contiguous_min3_i16_param_3,
	.param .u64 contiguous_min3_i16_param_4,
	.param .u64 contiguous_min3_i16_param_5,
	.param .u64 contiguous_min3_i16_param_6
)
{
	.reg .pred 	%p<38>;
	.reg .b16 	%rs<56>;
	.reg .b32 	%r<204>;
	.reg .b64 	%rd<308>;

	ld.param.u64 	%rd144, [contiguous_min3_i16_param_0];
	ld.param.u64 	%rd145, [contiguous_min3_i16_param_1];
	ld.param.u64 	%rd148, [contiguous_min3_i16_param_2];
	ld.param.u64 	%rd149, [contiguous_min3_i16_param_3];
	ld.param.u64 	%rd146, [contiguous_min3_i16_param_4];
	ld.param.u64 	%rd147, [contiguous_min3_i16_param_5];
	ld.param.u64 	%rd150, [contiguous_min3_i16_param_6];
	cvta.to.global.u64 	%rd1, %rd149;
	cvta.to.global.u64 	%rd2, %rd148;
	mov.u32 	%r1, %tid.y;
	mov.u32 	%r2, %ntid.x;
	mov.u32 	%r3, %tid.x;
	mad.lo.s32 	%r64, %r1, %r2, %r3;
	mov.u32 	%r65, %ctaid.x;
	mad.lo.s32 	%r66, %r65, %r2, %r3;
	mov.u32 	%r4, %ctaid.y;
	mov.u32 	%r5, %ntid.y;
	mad.lo.s32 	%r67, %r4, %r5, %r1;
	shl.b32 	%r68, %r64, 1;
	mov.u32 	%r69, minsdata_i16;
	add.s32 	%r7, %r69, %r68;
	mov.b16 	%rs16, 32767;
	st.shared.u16 	[%r7], %rs16;
	cvt.u64.u32 	%rd3, %r66;
	setp.le.u64 	%p1, %rd147, %rd3;
	cvt.u64.u32 	%rd152, %r67;
	setp.le.u64 	%p2, %rd150, %rd152;
	or.pred  	%p3, %p1, %p2;
	@%p3 bra 	$L__BB328_76;
	cvt.u32.u64 	%r70, %rd3;
	cvt.u32.u64 	%r71, %rd147;
	mad.lo.s32 	%r194, %r67, %r71, %r70;
	cvt.u32.u64 	%r9, %rd146;
	add.s32 	%r193, %r9, -1;
	setp.lt.s32 	%p4, %r193, 0;
	mov.b64 	%rd307, 0;
	@%p4 bra 	$L__BB328_59;
	setp.lt.u32 	%p5, %r193, 7;
	mov.b64 	%rd307, 0;
	@%p5 bra 	$L__BB328_30;
	add.s32 	%r189, %r9, -4;
	and.b32  	%r72, %r9, -8;
	neg.s32 	%r188, %r72;
	mov.b64 	%rd307, 0;
$L__BB328_4:
	.pragma "nounroll";
	add.s32 	%r16, %r189, 3;
	cvt.u64.u32 	%rd5, %r194;
	mul.wide.u32 	%rd157, %r16, 8;
	add.s64 	%rd158, %rd2, %rd157;
	ld.global.u64 	%rd6, [%rd158];
	and.b64  	%rd159, %rd6, -4294967296;
	setp.ne.s64 	%p6, %rd159, 0;
	@%p6 bra 	$L__BB328_6;
	cvt.u32.u64 	%r73, %rd6;
	cvt.u32.u64 	%r74, %rd5;
	div.u32 	%r75, %r74, %r73;
	mul.lo.s32 	%r76, %r75, %r73;
	sub.s32 	%r77, %r74, %r76;
	cvt.u64.u32 	%rd272, %r75;
	cvt.u64.u32 	%rd273, %r77;
	bra.uni 	$L__BB328_7;
$L__BB328_6:
	div.s64 	%rd272, %rd5, %rd6;
	mul.lo.s64 	%rd160, %rd272, %rd6;
	sub.s64 	%rd273, %rd5, %rd160;
$L__BB328_7:
	mul.wide.u32 	%rd161, %r16, 8;
	add.s64 	%rd162, %rd1, %rd161;
	ld.global.u64 	%rd163, [%rd162];
	mad.lo.s64 	%rd13, %rd163, %rd273, %rd307;
	add.s32 	%r17, %r189, 2;
	and.b64  	%rd14, %rd272, 4294967295;
	mul.wide.u32 	%rd164, %r17, 8;
	add.s64 	%rd165, %rd2, %rd164;
	ld.global.u64 	%rd15, [%rd165];
	and.b64  	%rd166, %rd15, -4294967296;
	setp.ne.s64 	%p7, %rd166, 0;
	@%p7 bra 	$L__BB328_9;
	cvt.u32.u64 	%r78, %rd15;
	cvt.u32.u64 	%r79, %rd14;
	div.u32 	%r80, %r79, %r78;
	mul.lo.s32 	%r81, %r80, %r78;
	sub.s32 	%r82, %r79, %r81;
	cvt.u64.u32 	%rd274, %r80;
	cvt.u64.u32 	%rd275, %r82;
	bra.uni 	$L__BB328_10;
$L__BB328_9:
	div.s64 	%rd274, %rd14, %rd15;
	mul.lo.s64 	%rd167, %rd274, %rd15;
	sub.s64 	%rd275, %rd14, %rd167;
$L__BB328_10:
	mul.wide.u32 	%rd168, %r17, 8;
	add.s64 	%rd169, %rd1, %rd168;
	ld.global.u64 	%rd170, [%rd169];
	mad.lo.s64 	%rd22, %rd170, %rd275, %rd13;
	add.s32 	%r18, %r189, 1;
	and.b64  	%rd23, %rd274, 4294967295;
	mul.wide.u32 	%rd171, %r18, 8;
	add.s64 	%rd172, %rd2, %rd171;
	ld.global.u64 	%rd24, [%rd172];
	and.b64  	%rd173, %rd24, -4294967296;
	setp.ne.s64 	%p8, %rd173, 0;
	@%p8 bra 	$L__BB328_12;
	cvt.u32.u64 	%r83, %rd24;
	cvt.u32.u64 	%r84, %rd23;
	div.u32 	%r85, %r84, %r83;
	mul.lo.s32 	%r86, %r85, %r83;
	sub.s32 	%r87, %r84, %r86;
	cvt.u64.u32 	%rd276, %r85;
	cvt.u64.u32 	%rd277, %r87;
	bra.uni 	$L__BB328_13;
$L__BB328_12:
	div.s64 	%rd276, %rd23, %rd24;
	mul.lo.s64 	%rd174, %rd276, %rd24;
	sub.s64 	%rd277, %rd23, %rd174;
$L__BB328_13:
	mul.wide.u32 	%rd175, %r18, 8;
	add.s64 	%rd176, %rd1, %rd175;
	ld.global.u64 	%rd177, [%rd176];
	mad.lo.s64 	%rd31, %rd177, %rd277, %rd22;
	and.b64  	%rd32, %rd276, 4294967295;
	mul.wide.u32 	%rd178, %r189, 8;
	add.s64 	%rd179, %rd2, %rd178;
	ld.global.u64 	%rd33, [%rd179];
	and.b64  	%rd180, %rd33, -4294967296;
	setp.ne.s64 	%p9, %rd180, 0;
	@%p9 bra 	$L__BB328_15;
	cvt.u32.u64 	%r88, %rd33;
	cvt.u32.u64 	%r89, %rd32;
	div.u32 	%r90, %r89, %r88;
	mul.lo.s32 	%r91, %r90, %r88;
	sub.s32 	%r92, %r89, %r91;
	cvt.u64.u32 	%rd278, %r90;
	cvt.u64.u32 	%rd279, %r92;
	bra.uni 	$L__BB328_16;
$L__BB328_15:
	div.s64 	%rd278, %rd32, %rd33;
	mul.lo.s64 	%rd181, %rd278, %rd33;
	sub.s64 	%rd279, %rd32, %rd181;
$L__BB328_16:
	mul.wide.u32 	%rd182, %r189, 8;
	add.s64 	%rd183, %rd1, %rd182;
	ld.global.u64 	%rd184, [%rd183];
	mad.lo.s64 	%rd40, %rd184, %rd279, %rd31;
	add.s32 	%r19, %r189, -1;
	and.b64  	%rd41, %rd278, 4294967295;
	mul.wide.u32 	%rd185, %r19, 8;
	add.s64 	%rd186, %rd2, %rd185;
	ld.global.u64 	%rd42, [%rd186];
	and.b64  	%rd187, %rd42, -4294967296;
	setp.ne.s64 	%p10, %rd187, 0;
	@%p10 bra 	$L__BB328_18;
	cvt.u32.u64 	%r93, %rd42;
	cvt.u32.u64 	%r94, %rd41;
	div.u32 	%r95, %r94, %r93;
	mul.lo.s32 	%r96, %r95, %r93;
	sub.s32 	%r97, %r94, %r96;
	cvt.u64.u32 	%rd280, %r95;
	cvt.u64.u32 	%rd281, %r97;
	bra.uni 	$L__BB328_19;
$L__BB328_18:
	div.s64 	%rd280, %rd41, %rd42;
	mul.lo.s64 	%rd188, %rd280, %rd42;
	sub.s64 	%rd281, %rd41, %rd188;
$L__BB328_19:
	mul.wide.u32 	%rd189, %r19, 8;
	add.s64 	%rd190, %rd1, %rd189;
	ld.global.u64 	%rd191, [%rd190];
	mad.lo.s64 	%rd49, %rd191, %rd281, %rd40;
	add.s32 	%r20, %r189, -2;
	and.b64  	%rd50, %rd280, 4294967295;
	mul.wide.u32 	%rd192, %r20, 8;
	add.s64 	%rd193, %rd2, %rd192;
	ld.global.u64 	%rd51, [%rd193];
	and.b64  	%rd194, %rd51, -4294967296;
	setp.ne.s64 	%p11, %rd194, 0;
	@%p11 bra 	$L__BB328_21;
	cvt.u32.u64 	%r98, %rd51;
	cvt.u32.u64 	%r99, %rd50;
	div.u32 	%r100, %r99, %r98;
	mul.lo.s32 	%r101, %r100, %r98;
	sub.s32 	%r102, %r99, %r101;
	cvt.u64.u32 	%rd282, %r100;
	cvt.u64.u32 	%rd283, %r102;
	bra.uni 	$L__BB328_22;
$L__BB328_21:
	div.s64 	%rd282, %rd50, %rd51;
	mul.lo.s64 	%rd195, %rd282, %rd51;
	sub.s64 	%rd283, %rd50, %rd195;
$L__BB328_22:
	mul.wide.u32 	%rd196, %r20, 8;
	add.s64 	%rd197, %rd1, %rd196;
	ld.global.u64 	%rd198, [%rd197];
	mad.lo.s64 	%rd58, %rd198, %rd283, %rd49;
	add.s32 	%r21, %r189, -3;
	and.b64  	%rd59, %rd282, 4294967295;
	mul.wide.u32 	%rd199, %r21, 8;
	add.s64 	%rd200, %rd2, %rd199;
	ld.global.u64 	%rd60, [%rd200];
	and.b64  	%rd201, %rd60, -4294967296;
	setp.ne.s64 	%p12, %rd201, 0;
	@%p12 bra 	$L__BB328_24;
	cvt.u32.u64 	%r103, %rd60;
	cvt.u32.u64 	%r104, %rd59;
	div.u32 	%r105, %r104, %r103;
	mul.lo.s32 	%r106, %r105, %r103;
	sub.s32 	%r107, %r104, %r106;
	cvt.u64.u32 	%rd284, %r105;
	cvt.u64.u32 	%rd285, %r107;
	bra.uni 	$L__BB328_25;
$L__BB328_24:
	div.s64 	%rd284, %rd59, %rd60;
	mul.lo.s64 	%rd202, %rd284, %rd60;
	sub.s64 	%rd285, %rd59, %rd202;
$L__BB328_25:
	mul.wide.u32 	%rd203, %r21, 8;
	add.s64 	%rd204, %rd1, %rd203;
	ld.global.u64 	%rd205, [%rd204];
	mad.lo.s64 	%rd67, %rd205, %rd285, %rd58;
	and.b64  	%rd68, %rd284, 4294967295;
	add.s32 	%r108, %r189, -4;
	mul.wide.u32 	%rd206, %r108, 8;
	add.s64 	%rd207, %rd2, %rd206;
	ld.global.u64 	%rd69, [%rd207];
	and.b64  	%rd208, %rd69, -4294967296;
	setp.ne.s64 	%p13, %rd208, 0;
	@%p13 bra 	$L__BB328_27;
	cvt.u32.u64 	%r109, %rd69;
	cvt.u32.u64 	%r110, %rd68;
	div.u32 	%r111, %r110, %r109;
	mul.lo.s32 	%r112, %r111, %r109;
	sub.s32 	%r113, %r110, %r112;
	cvt.u64.u32 	%rd286, %r111;
	cvt.u64.u32 	%rd287, %r113;
	bra.uni 	$L__BB328_28;
$L__BB328_27:
	div.s64 	%rd286, %rd68, %rd69;
	mul.lo.s64 	%rd209, %rd286, %rd69;
	sub.s64 	%rd287, %rd68, %rd209;
$L__BB328_28:
	mul.wide.u32 	%rd210, %r108, 8;
	add.s64 	%rd211, %rd1, %rd210;
	ld.global.u64 	%rd212, [%rd211];
	mad.lo.s64 	%rd307, %rd212, %rd287, %rd67;
	cvt.u32.u64 	%r194, %rd286;
	add.s32 	%r189, %r189, -8;
	add.s32 	%r188, %r188, 8;
	setp.ne.s32 	%p14, %r188, 0;
	@%p14 bra 	$L__BB328_4;
	add.s32 	%r193, %r189, 3;
$L__BB328_30:
	and.b32  	%r28, %r9, 7;
	setp.eq.s32 	%p15, %r28, 0;
	@%p15 bra 	$L__BB328_59;
	and.b32  	%r29, %r9, 3;
	setp.lt.u32 	%p16, %r28, 4;
	@%p16 bra 	$L__BB328_45;
	cvt.u64.u32 	%rd79, %r194;
	mul.wide.u32 	%rd214, %r193, 8;
	add.s64 	%rd215, %rd2, %rd214;
	ld.global.u64 	%rd80, [%rd215];
	and.b64  	%rd216, %rd80, -4294967296;
	setp.ne.s64 	%p17, %rd216, 0;
	@%p17 bra 	$L__BB328_34;
	cvt.u32.u64 	%r115, %rd80;
	cvt.u32.u64 	%r116, %rd79;
	div.u32 	%r117, %r116, %r115;
	mul.lo.s32 	%r118, %r117, %r115;
	sub.s32 	%r119, %r116, %r118;
	cvt.u64.u32 	%rd290, %r117;
	cvt.u64.u32 	%rd291, %r119;
	bra.uni 	$L__BB328_35;
$L__BB328_34:
	div.s64 	%rd290, %rd79, %rd80;
	mul.lo.s64 	%rd217, %rd290, %rd80;
	sub.s64 	%rd291, %rd79, %rd217;
$L__BB328_35:
	mul.wide.u32 	%rd218, %r193, 8;
	add.s64 	%rd219, %rd1, %rd218;
	ld.global.u64 	%rd220, [%rd219];
	mad.lo.s64 	%rd87, %rd220, %rd291, %rd307;
	add.s32 	%r30, %r193, -1;
	and.b64  	%rd88, %rd290, 4294967295;
	mul.wide.u32 	%rd221, %r30, 8;
	add.s64 	%rd222, %rd2, %rd221;
	ld.global.u64 	%rd89, [%rd222];
	and.b64  	%rd223, %rd89, -4294967296;
	setp.ne.s64 	%p18, %rd223, 0;
	@%p18 bra 	$L__BB328_37;
	cvt.u32.u64 	%r120, %rd89;
	cvt.u32.u64 	%r121, %rd88;
	div.u32 	%r122, %r121, %r120;
	mul.lo.s32 	%r123, %r122, %r120;
	sub.s32 	%r124, %r121, %r123;
	cvt.u64.u32 	%rd292, %r122;
	cvt.u64.u32 	%rd293, %r124;
	bra.uni 	$L__BB328_38;
$L__BB328_37:
	div.s64 	%rd292, %rd88, %rd89;
	mul.lo.s64 	%rd224, %rd292, %rd89;
	sub.s64 	%rd293, %rd88, %rd224;
$L__BB328_38:
	mul.wide.u32 	%rd225, %r30, 8;
	add.s64 	%rd226, %rd1, %rd225;
	ld.global.u64 	%rd227, [%rd226];
	mad.lo.s64 	%rd96, %rd227, %rd293, %rd87;
	add.s32 	%r31, %r193, -2;
	and.b64  	%rd97, %rd292, 4294967295;
	mul.wide.u32 	%rd228, %r31, 8;
	add.s64 	%rd229, %rd2, %rd228;
	ld.global.u64 	%rd98, [%rd229];
	and.b64  	%rd230, %rd98, -4294967296;
	setp.ne.s64 	%p19, %rd230, 0;
	@%p19 bra 	$L__BB328_40;
	cvt.u32.u64 	%r125, %rd98;
	cvt.u32.u64 	%r126, %rd97;
	div.u32 	%r127, %r126, %r125;
	mul.lo.s32 	%r128, %r127, %r125;
	sub.s32 	%r129, %r126, %r128;
	cvt.u64.u32 	%rd294, %r127;
	cvt.u64.u32 	%rd295, %r129;
	bra.uni 	$L__BB328_41;
$L__BB328_40:
	div.s64 	%rd294, %rd97, %rd98;
	mul.lo.s64 	%rd231, %rd294, %rd98;
	sub.s64 	%rd295, %rd97, %rd231;
$L__BB328_41:
	mul.wide.u32 	%rd232, %r31, 8;
	add.s64 	%rd233, %rd1, %rd232;
	ld.global.u64 	%rd234, [%rd233];
	mad.lo.s64 	%rd105, %rd234, %rd295, %rd96;
	add.s32 	%r32, %r193, -3;
	and.b64  	%rd106, %rd294, 4294967295;
	mul.wide.u32 	%rd235, %r32, 8;
	add.s64 	%rd236, %rd2, %rd235;
	ld.global.u64 	%rd107, [%rd236];
	and.b64  	%rd237, %rd107, -4294967296;
	setp.ne.s64 	%p20, %rd237, 0;
	@%p20 bra 	$L__BB328_43;
	cvt.u32.u64 	%r130, %rd107;
	cvt.u32.u64 	%r131, %rd106;
	div.u32 	%r132, %r131, %r130;
	mul.lo.s32 	%r133, %r132, %r130;
	sub.s32 	%r134, %r131, %r133;
	cvt.u64.u32 	%rd296, %r132;
	cvt.u64.u32 	%rd297, %r134;
	bra.uni 	$L__BB328_44;
$L__BB328_43:
	div.s64 	%rd296, %rd106, %rd107;
	mul.lo.s64 	%rd238, %rd296, %rd107;
	sub.s64 	%rd297, %rd106, %rd238;
$L__BB328_44:
	mul.wide.u32 	%rd239, %r32, 8;
	add.s64 	%rd240, %rd1, %rd239;
	ld.global.u64 	%rd241, [%rd240];
	mad.lo.s64 	%rd307, %rd241, %rd297, %rd105;
	cvt.u32.u64 	%r194, %rd296;
	add.s32 	%r193, %r193, -4;
$L__BB328_45:
	setp.eq.s32 	%p21, %r29, 0;
	@%p21 bra 	$L__BB328_59;
	setp.eq.s32 	%p22, %r29, 1;
	@%p22 bra 	$L__BB328_54;
	cvt.u64.u32 	%rd117, %r194;
	mul.wide.u32 	%rd243, %r193, 8;
	add.s64 	%rd244, %rd2, %rd243;
	ld.global.u64 	%rd118, [%rd244];
	and.b64  	%rd245, %rd118, -4294967296;
	setp.ne.s64 	%p23, %rd245, 0;
	@%p23 bra 	$L__BB328_49;
	cvt.u32.u64 	%r135, %rd118;
	cvt.u32.u64 	%r136, %rd117;
	div.u32 	%r137, %r136, %r135;
	mul.lo.s32 	%r138, %r137, %r135;
	sub.s32 	%r139, %r136, %r138;
	cvt.u64.u32 	%rd300, %r137;
	cvt.u64.u32 	%rd301, %r139;
	bra.uni 	$L__BB328_50;
$L__BB328_49:
	div.s64 	%rd300, %rd117, %rd118;
	mul.lo.s64 	%rd246, %rd300, %rd118;
	sub.s64 	%rd301, %rd117, %rd246;
$L__BB328_50:
	add.s64 	%rd248, %rd1, %rd243;
	ld.global.u64 	%rd249, [%rd248];
	mad.lo.s64 	%rd125, %rd249, %rd301, %rd307;
	add.s32 	%r37, %r193, -1;
	and.b64  	%rd126, %rd300, 4294967295;
	mul.wide.u32 	%rd250, %r37, 8;
	add.s64 	%rd251, %rd2, %rd250;
	ld.global.u64 	%rd127, [%rd251];
	and.b64  	%rd252, %rd127, -4294967296;
	setp.ne.s64 	%p24, %rd252, 0;
	@%p24 bra 	$L__BB328_52;
	cvt.u32.u64 	%r140, %rd127;
	cvt.u32.u64 	%r141, %rd126;
	div.u32 	%r142, %r141, %r140;
	mul.lo.s32 	%r143, %r142, %r140;
	sub.s32 	%r144, %r141, %r143;
	cvt.u64.u32 	%rd302, %r142;
	cvt.u64.u32 	%rd303, %r144;
	bra.uni 	$L__BB328_53;
$L__BB328_52:
	div.s64 	%rd302, %rd126, %rd127;
	mul.lo.s64 	%rd253, %rd302, %rd127;
	sub.s64 	%rd303, %rd126, %rd253;
$L__BB328_53:
	add.s64 	%rd255, %rd1, %rd250;
	ld.global.u64 	%rd256, [%rd255];
	mad.lo.s64 	%rd307, %rd256, %rd303, %rd125;
	cvt.u32.u64 	%r194, %rd302;
	add.s32 	%r193, %r193, -2;
$L__BB328_54:
	and.b32  	%r145, %r9, 1;
	setp.eq.b32 	%p25, %r145, 1;
	not.pred 	%p26, %p25;
	@%p26 bra 	$L__BB328_59;
	cvt.u64.u32 	%rd137, %r194;
	mul.wide.u32 	%rd257, %r193, 8;
	add.s64 	%rd258, %rd2, %rd257;
	ld.global.u64 	%rd138, [%rd258];
	and.b64  	%rd259, %rd138, -4294967296;
	setp.ne.s64 	%p27, %rd259, 0;
	@%p27 bra 	$L__BB328_57;
	cvt.u32.u64 	%r146, %rd138;
	cvt.u32.u64 	%r147, %rd137;
	rem.u32 	%r148, %r147, %r146;
	cvt.u64.u32 	%rd306, %r148;
	bra.uni 	$L__BB328_58;
$L__BB328_57:
	rem.s64 	%rd306, %rd137, %rd138;
$L__BB328_58:
	add.s64 	%rd261, %rd1, %rd257;
	ld.global.u64 	%rd262, [%rd261];
	mad.lo.s64 	%rd307, %rd262, %rd306, %rd307;
$L__BB328_59:
	cvta.to.global.u64 	%rd263, %rd145;
	shl.b64 	%rd264, %rd307, 1;
	add.s64 	%rd265, %rd263, %rd264;
	ld.global.u16 	%rs17, [%rd265];
	st.shared.u16 	[%r7], %rs17;
	bar.sync 	0;
	setp.ne.s32 	%p28, %r1, 0;
	@%p28 bra 	$L__BB328_76;
	setp.gt.u32 	%p29, %r5, 1;
	@%p29 bra 	$L__BB328_62;
	shl.b32 	%r149, %r3, 1;
	mov.u32 	%r150, minsdata_i16;
	add.s32 	%r151, %r150, %r149;
	ld.shared.u16 	%rs54, [%r151];
	bra.uni 	$L__BB328_75;
$L__BB328_62:
	shl.b32 	%r153, %r3, 1;
	mov.u32 	%r154, minsdata_i16;
	add.s32 	%r42, %r154, %r153;
	ld.shared.u16 	%rs54, [%r42];
	add.s32 	%r43, %r5, -1;
	add.s32 	%r155, %r5, -2;
	and.b32  	%r44, %r43, 7;
	setp.lt.u32 	%p30, %r155, 7;
	mov.b32 	%r202, 1;
	@%p30 bra 	$L__BB328_66;
	and.b32  	%r158, %r43, -8;
	neg.s32 	%r199, %r158;
	shl.b32 	%r46, %r2, 1;
	add.s32 	%r160, %r153, %r46;
	add.s32 	%r197, %r154, %r160;
	shl.b32 	%r48, %r2, 4;
	mov.b32 	%r200, 1;
	mov.b32 	%r198, 0;
$L__BB328_64:
	.pragma "nounroll";
	mul.lo.s32 	%r162, %r200, %r2;
	shl.b32 	%r163, %r162, 1;
	add.s32 	%r164, %r42, %r163;
	ld.shared.u16 	%rs19, [%r197];
	min.s16 	%rs20, %rs54, %rs19;
	add.s32 	%r165, %r164, %r46;
	ld.shared.u16 	%rs21, [%r165];
	min.s16 	%rs22, %rs20, %rs21;
	add.s32 	%r166, %r165, %r46;
	ld.shared.u16 	%rs23, [%r166];
	min.s16 	%rs24, %rs22, %rs23;
	add.s32 	%r167, %r166, %r46;
	ld.shared.u16 	%rs25, [%r167];
	min.s16 	%rs26, %rs24, %rs25;
	add.s32 	%r168, %r167, %r46;
	ld.shared.u16 	%rs27, [%r168];
	min.s16 	%rs28, %rs26, %rs27;
	add.s32 	%r169, %r168, %r46;
	ld.shared.u16 	%rs29, [%r169];
	min.s16 	%rs30, %rs28, %rs29;
	add.s32 	%r170, %r169, %r46;
	ld.shared.u16 	%rs31, [%r170];
	min.s16 	%rs32, %rs30, %rs31;
	add.s32 	%r171, %r170, %r46;
	ld.shared.u16 	%rs33, [%r171];
	min.s16 	%rs54, %rs32, %rs33;
	add.s32 	%r200, %r200, 8;
	add.s32 	%r199, %r199, 8;
	add.s32 	%r198, %r198, 8;
	add.s32 	%r197, %r197, %r48;
	setp.ne.s32 	%p31, %r199, 0;
	@%p31 bra 	$L__BB328_64;
	add.s32 	%r202, %r198, 1;
$L__BB328_66:
	setp.eq.s32 	%p32, %r44, 0;
	@%p32 bra 	$L__BB328_74;
	and.b32  	%r59, %r43, 3;
	setp.lt.u32 	%p33, %r44, 4;
	@%p33 bra 	$L__BB328_69;
	mul.lo.s32 	%r172, %r202, %r2;
	shl.b32 	%r173, %r172, 1;
	add.s32 	%r174, %r42, %r173;
	ld.shared.u16 	%rs35, [%r174];
	min.s16 	%rs36, %rs54, %rs35;
	shl.b32 	%r175, %r2, 1;
	add.s32 	%r176, %r174, %r175;
	ld.shared.u16 	%rs37, [%r176];
	min.s16 	%rs38, %rs36, %rs37;
	add.s32 	%r177, %r176, %r175;
	ld.shared.u16 	%rs39, [%r177];
	min.s16 	%rs40, %rs38, %rs39;
	add.s32 	%r178, %r177, %r175;
	ld.shared.u16 	%rs41, [%r178];
	min.s16 	%rs54, %rs40, %rs41;
	add.s32 	%r202, %r202, 4;
$L__BB328_69:
	setp.eq.s32 	%p34, %r59, 0;
	@%p34 bra 	$L__BB328_74;
	setp.eq.s32 	%p35, %r59, 1;
	@%p35 bra 	$L__BB328_72;
	mul.lo.s32 	%r179, %r202, %r2;
	shl.b32 	%r180, %r179, 1;
	add.s32 	%r181, %r42, %r180;
	ld.shared.u16 	%rs43, [%r181];
	min.s16 	%rs44, %rs54, %rs43;
	shl.b32 	%r182, %r2, 1;
	add.s32 	%r183, %r181, %r182;
	ld.shared.u16 	%rs45, [%r183];
	min.s16 	%rs54, %rs44, %rs45;
	add.s32 	%r202, %r202, 2;
$L__BB328_72:
	and.b32  	%r184, %r43, 1;
	setp.eq.b32 	%p36, %r184, 1;
	not.pred 	%p37, %p36;
	@%p37 bra 	$L__BB328_74;
	mul.lo.s32 	%r185, %r202, %r2;
	shl.b32 	%r186, %r185, 1;
	add.s32 	%r187, %r42, %r186;
	ld.shared.u16 	%rs46, [%r187];
	min.s16 	%rs54, %rs54, %rs46;
$L__BB328_74:
	st.shared.u16 	[%r42], %rs54;
$L__BB328_75:
	cvt.u64.u32 	%rd266, %r4;
	mad.lo.s64 	%rd267, %rd147, %rd266, %rd3;
	cvta.to.global.u64 	%rd268, %rd144;
	shl.b64 	%rd269, %rd267, 1;
	add.s64 	%rd270, %rd268, %rd269;
	st.global.u16 	[%rd270], %rs54;
$L__BB328_76:
	ret;

}
	// .globl	contiguous_min33_i16
.visible .entry contiguous_min33_i16(
	.param .u64 .ptr .align 1 contiguous_min33_i16_param_0,
	.param .u64 .ptr .align 1 contiguous_min33_i16_param_1,
	.param .u64 contiguous_min33_i16_param_2,
	.param .u64 contiguous_min33_i16_param_3,
	.param .u64 contiguous_min33_i16_param_4
)
{
	.reg .pred 	%p<14>;
	.reg .b16 	%rs<56>;
	.reg .b32 	%r<85>;
	.reg .b64 	%rd<16>;

	ld.param.u64 	%rd2, [contiguous_min33_i16_param_0];
	ld.param.u64 	%rd3, [contiguous_min33_i16_param_1];
	ld.param.u64 	%rd4, [contiguous_min33_i16_param_3];
	ld.param.u64 	%rd5, [contiguous_min33_i16_param_4];
	mov.u32 	%r1, %tid.y;
	mov.u32 	%r2, %ntid.x;
	mov.u32 	%r3, %tid.x;
	mad.lo.s32 	%r30, %r1, %r2, %r3;
	mov.u32 	%r31, %ctaid.x;
	mad.lo.s32 	%r32, %r31, %r2, %r3;
	mov.u32 	%r4, %ctaid.y;
	mov.u32 	%r5, %ntid.y;
	mad.lo.s32 	%r33, %r4, %r5, %r1;
	shl.b32 	%r34, %r30, 1;
	mov.u32 	%r35, minsdata_i16;
	add.s32 	%r7, %r35, %r34;
	mov.b16 	%rs16, 32767;
	st.shared.u16 	[%r7], %rs16;
	cvt.u64.u32 	%rd1, %r32;
	setp.le.u64 	%p1, %rd4, %rd1;
	cvt.u64.u32 	%rd7, %r33;
	setp.le.u64 	%p2, %rd5, %rd7;
	or.pred  	%p3, %p1, %p2;
	@%p3 bra 	$L__BB329_18;
	cvt.u32.u64 	%r36, %rd1;
	cvta.to.global.u64 	%rd8, %rd3;
	cvt.u32.u64 	%r37, %rd4;
	mad.lo.s32 	%r38, %r33, %r37, %r36;
	mul.wide.u32 	%rd9, %r38, 2;
	add.s64 	%rd10, %rd8, %rd9;
	ld.global.u16 	%rs17, [%rd10];
	st.shared.u16 	[%r7], %rs17;
	bar.sync 	0;
	setp.ne.s32 	%p4, %r1, 0;
	@%p4 bra 	$L__BB329_18;
	setp.gt.u32 	%p5, %r5, 1;
	@%p5 bra 	$L__BB329_4;
	shl.b32 	%r39, %r3, 1;
	add.s32 	%r41, %r35, %r39;
	ld.shared.u16 	%rs54, [%r41];
	bra.uni 	$L__BB329_17;
$L__BB329_4:
	shl.b32 	%r43, %r3, 1;
	add.s32 	%r8, %r35, %r43;
	ld.shared.u16 	%rs54, [%r8];
	add.s32 	%r9, %r5, -1;
	add.s32 	%r45, %r5, -2;
	and.b32  	%r10, %r9, 7;
	setp.lt.u32 	%p6, %r45, 7;
	mov.b32 	%r83, 1;
	@%p6 bra 	$L__BB329_8;
	and.b32  	%r48, %r9, -8;
	neg.s32 	%r80, %r48;
	shl.b32 	%r12, %r2, 1;
	add.s32 	%r50, %r43, %r12;
	add.s32 	%r78, %r35, %r50;
	shl.b32 	%r14, %r2, 4;
	mov.b32 	%r81, 1;
	mov.b32 	%r79, 0;
$L__BB329_6:
	.pragma "nounroll";
	mul.lo.s32 	%r52, %r81, %r2;
	shl.b32 	%r53, %r52, 1;
	add.s32 	%r54, %r8, %r53;
	ld.shared.u16 	%rs19, [%r78];
	min.s16 	%rs20, %rs54, %rs19;
	add.s32 	%r55, %r54, %r12;
	ld.shared.u16 	%rs21, [%r55];
	min.s16 	%rs22, %rs20, %rs21;
	add.s32 	%r56, %r55, %r12;
	ld.shared.u16 	%rs23, [%r56];
	min.s16 	%rs24, %rs22, %rs23;
	add.s32 	%r57, %r56, %r12;
	ld.shared.u16 	%rs25, [%r57];
	min.s16 	%rs26, %rs24, %rs25;
	add.s32 	%r58, %r57, %r12;
	ld.shared.u16 	%rs27, [%r58];
	min.s16 	%rs28, %rs26, %rs27;
	add.s32 	%r59, %r58, %r12;
	ld.shared.u16 	%rs29, [%r59];
	min.s16 	%rs30, %rs28, %rs29;
	add.s32 	%r60, %r59, %r12;
	ld.shared.u16 	%rs31, [%r60];
	min.s16 	%rs32, %rs30, %rs31;
	add.s32 	%r61, %r60, %r12;
	ld.shared.u16 	%rs33, [%r61];
	min.s16 	%rs54, %rs32, %rs33;
	add.s32 	%r81, %r81, 8;
	add.s32 	%r80, %r80, 8;
	add.s32 	%r79, %r79, 8;
	add.s32 	%r78, %r78, %r14;
	setp.ne.s32 	%p7, %r80, 0;
	@%p7 bra 	$L__BB329_6;
	add.s32 	%r83, %r79, 1;
$L__BB329_8:
	setp.eq.s32 	%p8, %r10, 0;
	@%p8 bra 	$L__BB329_16;
	and.b32  	%r25, %r9, 3;
	setp.lt.u32 	%p9, %r10, 4;
	@%p9 bra 	$L__BB329_11;
	mul.lo.s32 	%r62, %r83, %r2;
	shl.b32 	%r63, %r62, 1;
	add.s32 	%r64, %r8, %r63;
	ld.shared.u16 	%rs35, [%r64];
	min.s16 	%rs36, %rs54, %rs35;
	shl.b32 	%r65, %r2, 1;
	add.s32 	%r66, %r64, %r65;
	ld.shared.u16 	%rs37, [%r66];
	min.s16 	%rs38, %rs36, %rs37;
	add.s32 	%r67, %r66, %r65;
	ld.shared.u16 	%rs39, [%r67];
	min.s16 	%rs40, %rs38, %rs39;
	add.s32 	%r68, %r67, %r65;
	ld.shared.u16 	%rs41, [%r68];
	min.s16 	%rs54, %rs40, %rs41;
	add.s32 	%r83, %r83, 4;
$L__BB329_11:
	setp.eq.s32 	%p10, %r25, 0;
	@%p10 bra 	$L__BB329_16;
	setp.eq.s32 	%p11, %r25, 1;
	@%p11 bra 	$L__BB329_14;
	mul.lo.s32 	%r69, %r83, %r2;
	shl.b32 	%r70, %r69, 1;
	add.s32 	%r71, %r8, %r70;
	ld.shared.u16 	%rs43, [%r71];
	min.s16 	%rs44, %rs54, %rs43;
	shl.b32 	%r72, %r2, 1;
	add.s32 	%r73, %r71, %r72;
	ld.shared.u16 	%rs45, [%r73];
	min.s16 	%rs54, %rs44, %rs45;
	add.s32 	%r83, %r83, 2;
$L__BB329_14:
	and.b32  	%r74, %r9, 1;
	setp.eq.b32 	%p12, %r74, 1;
	not.pred 	%p13, %p12;
	@%p13 bra 	$L__BB329_16;
	mul.lo.s32 	%r75, %r83, %r2;
	shl.b32 	%r76, %r75, 1;
	add.s32 	%r77, %r8, %r76;
	ld.shared.u16 	%rs46, [%r77];
	min.s16 	%rs54, %rs54, %rs46;
$L__BB329_16:
	st.shared.u16 	[%r8], %rs54;
$L__BB329_17:
	cvt.u64.u32 	%rd11, %r4;
	mad.lo.s64 	%rd12, %rd4, %rd11, %rd1;
	cvta.to.global.u64 	%rd13, %rd2;
	shl.b64 	%rd14, %rd12, 1;
	add.s64 	%rd15, %rd13, %rd14;
	st.global.u16 	[%rd15], %rs54;
$L__BB329_18:
	ret;

}
	// .globl	contiguous_min_i32
.visible .entry contiguous_min_i32(
	.param .u64 .ptr .align 1 contiguous_min_i32_param_0,
	.param .u64 .ptr .align 1 contiguous_min_i32_param_1,
	.param .u64 contiguous_min_i32_param_2
)
{
	.reg .pred 	%p<8>;
	.reg .b32 	%r<43>;
	.reg .b64 	%rd<16>;

	ld.param.u64 	%rd4, [contiguous_min_i32_param_0];
	ld.param.u64 	%rd6, [contiguous_min_i32_param_1];
	ld.param.u64 	%rd5, [contiguous_min_i32_param_2];
	cvta.to.global.u64 	%rd1, %rd6;
	mov.u32 	%r1, %tid.x;
	mov.u32 	%r2, %ctaid.x;
	mov.u32 	%r42, %ntid.x;
	mul.lo.s32 	%r8, %r2, %r42;
	shl.b32 	%r9, %r8, 1;
	add.s32 	%r4, %r9, %r1;
	shl.b32 	%r10, %r1, 2;
	mov.u32 	%r11, minsdata_i32;
	add.s32 	%r5, %r11, %r10;
	mov.b32 	%r12, 2147483647;
	st.shared.u32 	[%r5], %r12;
	add.s32 	%r13, %r4, %r42;
	cvt.u64.u32 	%rd2, %r13;
	setp.le.u64 	%p1, %rd5, %rd2;
	@%p1 bra 	$L__BB330_2;
	mul.wide.u32 	%rd9, %r4, 4;
	add.s64 	%rd10, %rd1, %rd9;
	ld.global.u32 	%r15, [%rd10];
	shl.b64 	%rd11, %rd2, 2;
	add.s64 	%rd12, %rd1, %rd11;
	ld.global.u32 	%r16, [%rd12];
	min.s32 	%r17, %r15, %r16;
	st.shared.u32 	[%r5], %r17;
	bra.uni 	$L__BB330_4;
$L__BB330_2:
	cvt.u64.u32 	%rd3, %r4;
	setp.le.u64 	%p2, %rd5, %rd3;
	@%p2 bra 	$L__BB330_4;
	shl.b64 	%rd7, %rd3, 2;
	add.s64 	%rd8, %rd1, %rd7;
	ld.global.u32 	%r14, [%rd8];
	st.shared.u32 	[%r5], %r14;
$L__BB330_4:
	bar.sync 	0;
	setp.lt.u32 	%p3, %r42, 66;
	@%p3 bra 	$L__BB330_8;
$L__BB330_5:
	shr.u32 	%r7, %r42, 1;
	setp.ge.u32 	%p4, %r1, %r7;
	@%p4 bra 	$L__BB330_7;
	ld.shared.u32 	%r18, [%r5];
	shl.b32 	%r19, %r7, 2;
	add.s32 	%r20, %r5, %r19;
	ld.shared.u32 	%r21, [%r20];
	min.s32 	%r22, %r18, %r21;
	st.shared.u32 	[%r5], %r22;
$L__BB330_7:
	bar.sync 	0;
	setp.gt.u32 	%p5, %r42, 131;
	mov.u32 	%r42, %r7;
	@%p5 bra 	$L__BB330_5;
$L__BB330_8:
	setp.gt.u32 	%p6, %r1, 31;
	@%p6 bra 	$L__BB330_11;
	ld.volatile.shared.u32 	%r23, [%r5];
	ld.volatile.shared.u32 	%r24, [%r5+128];
	min.s32 	%r25, %r23, %r24;
	st.volatile.shared.u32 	[%r5], %r25;
	ld.volatile.shared.u32 	%r26, [%r5];
	ld.volatile.shared.u32 	%r27, [%r5+64];
	min.s32 	%r28, %r26, %r27;
	st.volatile.shared.u32 	[%r5], %r28;
	ld.volatile.shared.u32 	%r29, [%r5];
	ld.volatile.shared.u32 	%r30, [%r5+32];
	min.s32 	%r31, %r29, %r30;
	st.volatile.shared.u32 	[%r5], %r31;
	ld.volatile.shared.u32 	%r32, [%r5];
	ld.volatile.shared.u32 	%r33, [%r5+16];
	min.s32 	%r34, %r32, %r33;
	st.volatile.shared.u32 	[%r5], %r34;
	ld.volatile.shared.u32 	%r35, [%r5];
	ld.volatile.shared.u32 	%r36, [%r5+8];
	min.s32 	%r37, %r35, %r36;
	st.volatile.shared.u32 	[%r5], %r37;
	ld.volatile.shared.u32 	%r38, [%r5];
	ld.volatile.shared.u32 	%r39, [%r5+4];
	min.s32 	%r40, %r38, %r39;
	st.volatile.shared.u32 	[%r5], %r40;
	setp.ne.s32 	%p7, %r1, 0;
	@%p7 bra 	$L__BB330_11;
	ld.shared.u32 	%r41, [minsdata_i32];
	cvta.to.global.u64 	%rd13, %rd4;
	mul.wide.u32 	%rd14, %r2, 4;
	add.s64 	%rd15, %rd13, %rd14;
	st.global.u32 	[%rd15], %r41;
$L__BB330_11:
	ret;

}
	// .globl	uncontiguous_min_i32
.visible .entry uncontiguous_min_i32(
	.param .u64 .ptr .align 1 uncontiguous_min_i32_param_0,
	.param .u64 .ptr .align 1 uncontiguous_min_i32_param_1,
	.param .u64 .ptr .align 1 uncontiguous_min_i32_param_2,
	.param .u64 .ptr .align 1 uncontiguous_min_i32_param_3,
	.param .u64 uncontiguous_min_i32_param_4,
	.param .u64 uncontiguous_min_i32_param_5
)
{
	.reg .pred 	%p<53>;
	.reg .b32 	%r<239>;
	.reg .b64 	%rd<558>;

	ld.param.u64 	%rd260, [uncontiguous_min_i32_param_0];
	ld.param.u64 	%rd263, [uncontiguous_min_i32_param_1];
	ld.param.u64 	%rd264, [uncontiguous_min_i32_param_2];
	ld.param.u64 	%rd265, [uncontiguous_min_i32_param_3];
	ld.param.u64 	%rd261, [uncontiguous_min_i32_param_4];
	ld.param.u64 	%rd262, [uncontiguous_min_i32_param_5];
	cvta.to.global.u64 	%rd1, %rd265;
	cvta.to.global.u64 	%rd2, %rd264;
	cvta.to.global.u64 	%rd3, %rd263;
	mov.u32 	%r1, %tid.x;
	mov.u32 	%r2, %ctaid.x;
	mov.u32 	%r238, %ntid.x;
	mul.lo.s32 	%r52, %r2, %r238;
	shl.b32 	%r53, %r52, 1;
	add.s32 	%r4, %r53, %r1;
	shl.b32 	%r54, %r1, 2;
	mov.u32 	%r55, minsdata_i32;
	add.s32 	%r5, %r55, %r54;
	mov.b32 	%r56, 2147483647;
	st.shared.u32 	[%r5], %r56;
	add.s32 	%r57, %r4, %r238;
	cvt.u64.u32 	%rd511, %r57;
	setp.le.u64 	%p1, %rd262, %rd511;
	@%p1 bra 	$L__BB331_54;
	cvt.u32.u64 	%r6, %rd261;
	add.s32 	%r232, %r6, -1;
	setp.lt.s32 	%p27, %r232, 0;
	mov.b64 	%rd515, 0;
	mov.u64 	%rd516, %rd515;
	@%p27 bra 	$L__BB331_53;
	cvt.u64.u32 	%rd512, %r4;
	setp.lt.u32 	%p28, %r232, 3;
	mov.b64 	%rd516, 0;
	mov.u64 	%rd515, %rd516;
	@%p28 bra 	$L__BB331_30;
	add.s32 	%r230, %r6, -2;
	and.b32  	%r134, %r6, -4;
	neg.s32 	%r229, %r134;
	mov.b64 	%rd516, 0;
$L__BB331_4:
	.pragma "nounroll";
	add.s32 	%r12, %r230, 1;
	mul.wide.u32 	%rd397, %r12, 8;
	add.s64 	%rd398, %rd2, %rd397;
	ld.global.u64 	%rd10, [%rd398];
	or.b64  	%rd399, %rd512, %rd10;
	and.b64  	%rd400, %rd399, -4294967296;
	setp.ne.s64 	%p29, %rd400, 0;
	@%p29 bra 	$L__BB331_6;
	cvt.u32.u64 	%r135, %rd10;
	cvt.u32.u64 	%r136, %rd512;
	div.u32 	%r137, %r136, %r135;
	mul.lo.s32 	%r138, %r137, %r135;
	sub.s32 	%r139, %r136, %r138;
	cvt.u64.u32 	%rd477, %r137;
	cvt.u64.u32 	%rd478, %r139;
	bra.uni 	$L__BB331_7;
$L__BB331_6:
	div.s64 	%rd477, %rd512, %rd10;
	mul.lo.s64 	%rd401, %rd477, %rd10;
	sub.s64 	%rd478, %rd512, %rd401;
$L__BB331_7:
	mul.wide.u32 	%rd402, %r12, 8;
	add.s64 	%rd403, %rd1, %rd402;
	ld.global.u64 	%rd17, [%rd403];
	mad.lo.s64 	%rd18, %rd17, %rd478, %rd515;
	or.b64  	%rd404, %rd511, %rd10;
	and.b64  	%rd405, %rd404, -4294967296;
	setp.ne.s64 	%p30, %rd405, 0;
	@%p30 bra 	$L__BB331_9;
	cvt.u32.u64 	%r140, %rd10;
	cvt.u32.u64 	%r141, %rd511;
	div.u32 	%r142, %r141, %r140;
	mul.lo.s32 	%r143, %r142, %r140;
	sub.s32 	%r144, %r141, %r143;
	cvt.u64.u32 	%rd479, %r142;
	cvt.u64.u32 	%rd480, %r144;
	bra.uni 	$L__BB331_10;
$L__BB331_9:
	div.s64 	%rd479, %rd511, %rd10;
	mul.lo.s64 	%rd406, %rd479, %rd10;
	sub.s64 	%rd480, %rd511, %rd406;
$L__BB331_10:
	mad.lo.s64 	%rd25, %rd480, %rd17, %rd516;
	add.s32 	%r13, %r230, -2;
	mul.wide.u32 	%rd407, %r230, 8;
	add.s64 	%rd408, %rd2, %rd407;
	ld.global.u64 	%rd26, [%rd408];
	or.b64  	%rd409, %rd477, %rd26;
	and.b64  	%rd410, %rd409, -4294967296;
	setp.ne.s64 	%p31, %rd410, 0;
	@%p31 bra 	$L__BB331_12;
	cvt.u32.u64 	%r145, %rd26;
	cvt.u32.u64 	%r146, %rd477;
	div.u32 	%r147, %r146, %r145;
	mul.lo.s32 	%r148, %r147, %r145;
	sub.s32 	%r149, %r146, %r148;
	cvt.u64.u32 	%rd481, %r147;
	cvt.u64.u32 	%rd482, %r149;
	bra.uni 	$L__BB331_13;
$L__BB331_12:
	div.s64 	%rd481, %rd477, %rd26;
	mul.lo.s64 	%rd411, %rd481, %rd26;
	sub.s64 	%rd482, %rd477, %rd411;
$L__BB331_13:
	mul.wide.u32 	%rd412, %r230, 8;
	add.s64 	%rd413, %rd1, %rd412;
	ld.global.u64 	%rd33, [%rd413];
	mad.lo.s64 	%rd34, %rd33, %rd482, %rd18;
	or.b64  	%rd414, %rd479, %rd26;
	and.b64  	%rd415, %rd414, -4294967296;
	setp.ne.s64 	%p32, %rd415, 0;
	@%p32 bra 	$L__BB331_15;
	cvt.u32.u64 	%r150, %rd26;
	cvt.u32.u64 	%r151, %rd479;
	div.u32 	%r152, %r151, %r150;
	mul.lo.s32 	%r153, %r152, %r150;
	sub.s32 	%r154, %r151, %r153;
	cvt.u64.u32 	%rd483, %r152;
	cvt.u64.u32 	%rd484, %r154;
	bra.uni 	$L__BB331_16;
$L__BB331_15:
	div.s64 	%rd483, %rd479, %rd26;
	mul.lo.s64 	%rd416, %rd483, %rd26;
	sub.s64 	%rd484, %rd479, %rd416;
$L__BB331_16:
	mad.lo.s64 	%rd41, %rd484, %rd33, %rd25;
	add.s32 	%r14, %r230, -1;
	mul.wide.u32 	%rd417, %r14, 8;
	add.s64 	%rd418, %rd2, %rd417;
	ld.global.u64 	%rd42, [%rd418];
	or.b64  	%rd419, %rd481, %rd42;
	and.b64  	%rd420, %rd419, -4294967296;
	setp.ne.s64 	%p33, %rd420, 0;
	@%p33 bra 	$L__BB331_18;
	cvt.u32.u64 	%r155, %rd42;
	cvt.u32.u64 	%r156, %rd481;
	div.u32 	%r157, %r156, %r155;
	mul.lo.s32 	%r158, %r157, %r155;
	sub.s32 	%r159, %r156, %r158;
	cvt.u64.u32 	%rd485, %r157;
	cvt.u64.u32 	%rd486, %r159;
	bra.uni 	$L__BB331_19;
$L__BB331_18:
	div.s64 	%rd485, %rd481, %rd42;
	mul.lo.s64 	%rd421, %rd485, %rd42;
	sub.s64 	%rd486, %rd481, %rd421;
$L__BB331_19:
	mul.wide.u32 	%rd422, %r14, 8;
	add.s64 	%rd423, %rd1, %rd422;
	ld.global.u64 	%rd49, [%rd423];
	mad.lo.s64 	%rd50, %rd49, %rd486, %rd34;
	or.b64  	%rd424, %rd483, %rd42;
	and.b64  	%rd425, %rd424, -4294967296;
	setp.ne.s64 	%p34, %rd425, 0;
	@%p34 bra 	$L__BB331_21;
	cvt.u32.u64 	%r160, %rd42;
	cvt.u32.u64 	%r161, %rd483;
	div.u32 	%r162, %r161, %r160;
	mul.lo.s32 	%r163, %r162, %r160;
	sub.s32 	%r164, %r161, %r163;
	cvt.u64.u32 	%rd487, %r162;
	cvt.u64.u32 	%rd488, %r164;
	bra.uni 	$L__BB331_22;
$L__BB331_21:
	div.s64 	%rd487, %rd483, %rd42;
	mul.lo.s64 	%rd426, %rd487, %rd42;
	sub.s64 	%rd488, %rd483, %rd426;
$L__BB331_22:
	mad.lo.s64 	%rd57, %rd488, %rd49, %rd41;
	mul.wide.u32 	%rd427, %r13, 8;
	add.s64 	%rd428, %rd2, %rd427;
	ld.global.u64 	%rd58, [%rd428];
	or.b64  	%rd429, %rd485, %rd58;
	and.b64  	%rd430, %rd429, -4294967296;
	setp.ne.s64 	%p35, %rd430, 0;
	@%p35 bra 	$L__BB331_24;
	cvt.u32.u64 	%r165, %rd58;
	cvt.u32.u64 	%r166, %rd485;
	div.u32 	%r167, %r166, %r165;
	mul.lo.s32 	%r168, %r167, %r165;
	sub.s32 	%r169, %r166, %r168;
	cvt.u64.u32 	%rd512, %r167;
	cvt.u64.u32 	%rd490, %r169;
	bra.uni 	$L__BB331_25;
$L__BB331_24:
	div.s64 	%rd512, %rd485, %rd58;
	mul.lo.s64 	%rd431, %rd512, %rd58;
	sub.s64 	%rd490, %rd485, %rd431;
$L__BB331_25:
	mul.wide.u32 	%rd432, %r13, 8;
	add.s64 	%rd433, %rd1, %rd432;
	ld.global.u64 	%rd65, [%rd433];
	mad.lo.s64 	%rd515, %rd65, %rd490, %rd50;
	or.b64  	%rd434, %rd487, %rd58;
	and.b64  	%rd435, %rd434, -4294967296;
	setp.ne.s64 	%p36, %rd435, 0;
	@%p36 bra 	$L__BB331_27;
	cvt.u32.u64 	%r170, %rd58;
	cvt.u32.u64 	%r171, %rd487;
	div.u32 	%r172, %r171, %r170;
	mul.lo.s32 	%r173, %r172, %r170;
	sub.s32 	%r174, %r171, %r173;
	cvt.u64.u32 	%rd511, %r172;
	cvt.u64.u32 	%rd492, %r174;
	bra.uni 	$L__BB331_28;
$L__BB331_27:
	div.s64 	%rd511, %rd487, %rd58;
	mul.lo.s64 	%rd436, %rd511, %rd58;
	sub.s64 	%rd492, %rd487, %rd436;
$L__BB331_28:
	mad.lo.s64 	%rd516, %rd492, %rd65, %rd57;
	add.s32 	%r230, %r230, -4;
	add.s32 	%r229, %r229, 4;
	setp.ne.s32 	%p37, %r229, 0;
	@%p37 bra 	$L__BB331_4;
	add.s32 	%r232, %r230, 1;
$L__BB331_30:
	and.b32  	%r19, %r6, 3;
	setp.eq.s32 	%p38, %r19, 0;
	@%p38 bra 	$L__BB331_53;
	setp.eq.s32 	%p39, %r19, 1;
	@%p39 bra 	$L__BB331_45;
	mul.wide.u32 	%rd438, %r232, 8;
	add.s64 	%rd439, %rd2, %rd438;
	ld.global.u64 	%rd80, [%rd439];
	or.b64  	%rd440, %rd512, %rd80;
	and.b64  	%rd441, %rd440, -4294967296;
	setp.ne.s64 	%p40, %rd441, 0;
	@%p40 bra 	$L__BB331_34;
	cvt.u32.u64 	%r175, %rd80;
	cvt.u32.u64 	%r176, %rd512;
	div.u32 	%r177, %r176, %r175;
	mul.lo.s32 	%r178, %r177, %r175;
	sub.s32 	%r179, %r176, %r178;
	cvt.u64.u32 	%rd499, %r177;
	cvt.u64.u32 	%rd500, %r179;
	bra.uni 	$L__BB331_35;
$L__BB331_34:
	div.s64 	%rd499, %rd512, %rd80;
	mul.lo.s64 	%rd442, %rd499, %rd80;
	sub.s64 	%rd500, %rd512, %rd442;
$L__BB331_35:
	add.s64 	%rd444, %rd1, %rd438;
	ld.global.u64 	%rd87, [%rd444];
	mad.lo.s64 	%rd88, %rd87, %rd500, %rd515;
	or.b64  	%rd445, %rd511, %rd80;
	and.b64  	%rd446, %rd445, -4294967296;
	setp.ne.s64 	%p41, %rd446, 0;
	@%p41 bra 	$L__BB331_37;
	cvt.u32.u64 	%r180, %rd80;
	cvt.u32.u64 	%r181, %rd511;
	div.u32 	%r182, %r181, %r180;
	mul.lo.s32 	%r183, %r182, %r180;
	sub.s32 	%r184, %r181, %r183;
	cvt.u64.u32 	%rd501, %r182;
	cvt.u64.u32 	%rd502, %r184;
	bra.uni 	$L__BB331_38;
$L__BB331_37:
	div.s64 	%rd501, %rd511, %rd80;
	mul.lo.s64 	%rd447, %rd501, %rd80;
	sub.s64 	%rd502, %rd511, %rd447;
$L__BB331_38:
	mad.lo.s64 	%rd95, %rd502, %rd87, %rd516;
	add.s32 	%r20, %r232, -1;
	mul.wide.u32 	%rd448, %r20, 8;
	add.s64 	%rd449, %rd2, %rd448;
	ld.global.u64 	%rd96, [%rd449];
	or.b64  	%rd450, %rd499, %rd96;
	and.b64  	%rd451, %rd450, -4294967296;
	setp.ne.s64 	%p42, %rd451, 0;
	@%p42 bra 	$L__BB331_40;
	cvt.u32.u64 	%r185, %rd96;
	cvt.u32.u64 	%r186, %rd499;
	div.u32 	%r187, %r186, %r185;
	mul.lo.s32 	%r188, %r187, %r185;
	sub.s32 	%r189, %r186, %r188;
	cvt.u64.u32 	%rd512, %r187;
	cvt.u64.u32 	%rd504, %r189;
	bra.uni 	$L__BB331_41;
$L__BB331_40:
	div.s64 	%rd512, %rd499, %rd96;
	mul.lo.s64 	%rd452, %rd512, %rd96;
	sub.s64 	%rd504, %rd499, %rd452;
$L__BB331_41:
	add.s64 	%rd454, %rd1, %rd448;
	ld.global.u64 	%rd103, [%rd454];
	mad.lo.s64 	%rd515, %rd103, %rd504, %rd88;
	or.b64  	%rd455, %rd501, %rd96;
	and.b64  	%rd456, %rd455, -4294967296;
	setp.ne.s64 	%p43, %rd456, 0;
	@%p43 bra 	$L__BB331_43;
	cvt.u32.u64 	%r190, %rd96;
	cvt.u32.u64 	%r191, %rd501;
	div.u32 	%r192, %r191, %r190;
	mul.lo.s32 	%r193, %r192, %r190;
	sub.s32 	%r194, %r191, %r193;
	cvt.u64.u32 	%rd511, %r192;
	cvt.u64.u32 	%rd506, %r194;
	bra.uni 	$L__BB331_44;
$L__BB331_43:
	div.s64 	%rd511, %rd501, %rd96;
	mul.lo.s64 	%rd457, %rd511, %rd96;
	sub.s64 	%rd506, %rd501, %rd457;
$L__BB331_44:
	mad.lo.s64 	%rd516, %rd506, %rd103, %rd95;
	add.s32 	%r232, %r232, -2;
$L__BB331_45:
	and.b32  	%r195, %r6, 1;
	setp.eq.b32 	%p44, %r195, 1;
	not.pred 	%p45, %p44;
	@%p45 bra 	$L__BB331_53;
	mul.wide.u32 	%rd458, %r232, 8;
	add.s64 	%rd459, %rd2, %rd458;
	ld.global.u64 	%rd118, [%rd459];
	or.b64  	%rd460, %rd512, %rd118;
	and.b64  	%rd461, %rd460, -4294967296;
	setp.ne.s64 	%p46, %rd461, 0;
	@%p46 bra 	$L__BB331_48;
	cvt.u32.u64 	%r196, %rd118;
	cvt.u32.u64 	%r197, %rd512;
	rem.u32 	%r198, %r197, %r196;
	cvt.u64.u32 	%rd513, %r198;
	bra.uni 	$L__BB331_49;
$L__BB331_48:
	rem.s64 	%rd513, %rd512, %rd118;
$L__BB331_49:
	add.s64 	%rd463, %rd1, %rd458;
	ld.global.u64 	%rd122, [%rd463];
	mad.lo.s64 	%rd515, %rd122, %rd513, %rd515;
	or.b64  	%rd464, %rd511, %rd118;
	and.b64  	%rd465, %rd464, -4294967296;
	setp.ne.s64 	%p47, %rd465, 0;
	@%p47 bra 	$L__BB331_51;
	cvt.u32.u64 	%r199, %rd118;
	cvt.u32.u64 	%r200, %rd511;
	rem.u32 	%r201, %r200, %r199;
	cvt.u64.u32 	%rd514, %r201;
	bra.uni 	$L__BB331_52;
$L__BB331_51:
	rem.s64 	%rd514, %rd511, %rd118;
$L__BB331_52:
	mad.lo.s64 	%rd516, %rd514, %rd122, %rd516;
$L__BB331_53:
	shl.b64 	%rd466, %rd515, 2;
	add.s64 	%rd467, %rd3, %rd466;
	ld.global.u32 	%r202, [%rd467];
	shl.b64 	%rd468, %rd516, 2;
	add.s64 	%rd469, %rd3, %rd468;
	ld.global.u32 	%r203, [%rd469];
	min.s32 	%r204, %r202, %r203;
	st.shared.u32 	[%r5], %r204;
	bra.uni 	$L__BB331_114;
$L__BB331_54:
	cvt.u64.u32 	%rd548, %r4;
	setp.le.u64 	%p2, %rd262, %rd548;
	@%p2 bra 	$L__BB331_114;
	cvt.u32.u64 	%r23, %rd261;
	add.s32 	%r236, %r23, -1;
	setp.lt.s32 	%p3, %r236, 0;
	mov.b64 	%rd557, 0;
	@%p3 bra 	$L__BB331_113;
	and.b32  	%r25, %r23, 7;
	setp.lt.u32 	%p4, %r236, 7;
	mov.b64 	%rd557, 0;
	@%p4 bra 	$L__BB331_84;
	add.s32 	%r234, %r23, -4;
	and.b32  	%r58, %r23, -8;
	neg.s32 	%r233, %r58;
	mov.b64 	%rd557, 0;
$L__BB331_58:
	.pragma "nounroll";
	add.s32 	%r30, %r234, 3;
	mul.wide.u32 	%rd270, %r30, 8;
	add.s64 	%rd271, %rd2, %rd270;
	ld.global.u64 	%rd133, [%rd271];
	or.b64  	%rd272, %rd548, %rd133;
	and.b64  	%rd273, %rd272, -4294967296;
	setp.ne.s64 	%p5, %rd273, 0;
	@%p5 bra 	$L__BB331_60;
	cvt.u32.u64 	%r59, %rd133;
	cvt.u32.u64 	%r60, %rd548;
	div.u32 	%r61, %r60, %r59;
	mul.lo.s32 	%r62, %r61, %r59;
	sub.s32 	%r63, %r60, %r62;
	cvt.u64.u32 	%rd519, %r61;
	cvt.u64.u32 	%rd520, %r63;
	bra.uni 	$L__BB331_61;
$L__BB331_60:
	div.s64 	%rd519, %rd548, %rd133;
	mul.lo.s64 	%rd274, %rd519, %rd133;
	sub.s64 	%rd520, %rd548, %rd274;
$L__BB331_61:
	add.s64 	%rd276, %rd1, %rd270;
	ld.global.u64 	%rd277, [%rd276];
	mad.lo.s64 	%rd140, %rd277, %rd520, %rd557;
	add.s32 	%r31, %r234, 2;
	mul.wide.u32 	%rd278, %r31, 8;
	add.s64 	%rd279, %rd2, %rd278;
	ld.global.u64 	%rd141, [%rd279];
	or.b64  	%rd280, %rd519, %rd141;
	and.b64  	%rd281, %rd280, -4294967296;
	setp.ne.s64 	%p6, %rd281, 0;
	@%p6 bra 	$L__BB331_63;
	cvt.u32.u64 	%r64, %rd141;
	cvt.u32.u64 	%r65, %rd519;
	div.u32 	%r66, %r65, %r64;
	mul.lo.s32 	%r67, %r66, %r64;
	sub.s32 	%r68, %r65, %r67;
	cvt.u64.u32 	%rd521, %r66;
	cvt.u64.u32 	%rd522, %r68;
	bra.uni 	$L__BB331_64;
$L__BB331_63:
	div.s64 	%rd521, %rd519, %rd141;
	mul.lo.s64 	%rd282, %rd521, %rd141;
	sub.s64 	%rd522, %rd519, %rd282;
$L__BB331_64:
	add.s64 	%rd284, %rd1, %rd278;
	ld.global.u64 	%rd285, [%rd284];
	mad.lo.s64 	%rd148, %rd285, %rd522, %rd140;
	add.s32 	%r32, %r234, 1;
	mul.wide.u32 	%rd286, %r32, 8;
	add.s64 	%rd287, %rd2, %rd286;
	ld.global.u64 	%rd149, [%rd287];
	or.b64  	%rd288, %rd521, %rd149;
	and.b64  	%rd289, %rd288, -4294967296;
	setp.ne.s64 	%p7, %rd289, 0;
	@%p7 bra 	$L__BB331_66;
	cvt.u32.u64 	%r69, %rd149;
	cvt.u32.u64 	%r70, %rd521;
	div.u32 	%r71, %r70, %r69;
	mul.lo.s32 	%r72, %r71, %r69;
	sub.s32 	%r73, %r70, %r72;
	cvt.u64.u32 	%rd523, %r71;
	cvt.u64.u32 	%rd524, %r73;
	bra.uni 	$L__BB331_67;
$L__BB331_66:
	div.s64 	%rd523, %rd521, %rd149;
	mul.lo.s64 	%rd290, %rd523, %rd149;
	sub.s64 	%rd524, %rd521, %rd290;
$L__BB331_67:
	add.s64 	%rd292, %rd1, %rd286;
	ld.global.u64 	%rd293, [%rd292];
	mad.lo.s64 	%rd156, %rd293, %rd524, %rd148;
	add.s32 	%r33, %r234, -4;
	mul.wide.u32 	%rd294, %r234, 8;
	add.s64 	%rd295, %rd2, %rd294;
	ld.global.u64 	%rd157, [%rd295];
	or.b64  	%rd296, %rd523, %rd157;
	and.b64  	%rd297, %rd296, -4294967296;
	setp.ne.s64 	%p8, %rd297, 0;
	@%p8 bra 	$L__BB331_69;
	cvt.u32.u64 	%r74, %rd157;
	cvt.u32.u64 	%r75, %rd523;
	div.u32 	%r76, %r75, %r74;
	mul.lo.s32 	%r77, %r76, %r74;
	sub.s32 	%r78, %r75, %r77;
	cvt.u64.u32 	%rd525, %r76;
	cvt.u64.u32 	%rd526, %r78;
	bra.uni 	$L__BB331_70;
$L__BB331_69:
	div.s64 	%rd525, %rd523, %rd157;
	mul.lo.s64 	%rd298, %rd525, %rd157;
	sub.s64 	%rd526, %rd523, %rd298;
$L__BB331_70:
	add.s64 	%rd300, %rd1, %rd294;
	ld.global.u64 	%rd301, [%rd300];
	mad.lo.s64 	%rd164, %rd301, %rd526, %rd156;
	add.s32 	%r34, %r234, -1;
	mul.wide.u32 	%rd302, %r34, 8;
	add.s64 	%rd303, %rd2, %rd302;
	ld.global.u64 	%rd165, [%rd303];
	or.b64  	%rd304, %rd525, %rd165;
	and.b64  	%rd305, %rd304, -4294967296;
	setp.ne.s64 	%p9, %rd305, 0;
	@%p9 bra 	$L__BB331_72;
	cvt.u32.u64 	%r79, %rd165;
	cvt.u32.u64 	%r80, %rd525;
	div.u32 	%r81, %r80, %r79;
	mul.lo.s32 	%r82, %r81, %r79;
	sub.s32 	%r83, %r80, %r82;
	cvt.u64.u32 	%rd527, %r81;
	cvt.u64.u32 	%rd528, %r83;
	bra.uni 	$L__BB331_73;
$L__BB331_72:
	div.s64 	%rd527, %rd525, %rd165;
	mul.lo.s64 	%rd306, %rd527, %rd165;
	sub.s64 	%rd528, %rd525, %rd306;
$L__BB331_73:
	add.s64 	%rd308, %rd1, %rd302;
	ld.global.u64 	%rd309, [%rd308];
	mad.lo.s64 	%rd172, %rd309, %rd528, %rd164;
	add.s32 	%r35, %r234, -2;
	mul.wide.u32 	%rd310, %r35, 8;
	add.s64 	%rd311, %rd2, %rd310;
	ld.global.u64 	%rd173, [%rd311];
	or.b64  	%rd312, %rd527, %rd173;
	and.b64  	%rd313, %rd312, -4294967296;
	setp.ne.s64 	%p10, %rd313, 0;
	@%p10 bra 	$L__BB331_75;
	cvt.u32.u64 	%r84, %rd173;
	cvt.u32.u64 	%r85, %rd527;
	div.u32 	%r86, %r85, %r84;
	mul.lo.s32 	%r87, %r86, %r84;
	sub.s32 	%r88, %r85, %r87;
	cvt.u64.u32 	%rd529, %r86;
	cvt.u64.u32 	%rd530, %r88;
	bra.uni 	$L__BB331_76;
$L__BB331_75:
	div.s64 	%rd529, %rd527, %rd173;
	mul.lo.s64 	%rd314, %rd529, %rd173;
	sub.s64 	%rd530, %rd527, %rd314;
$L__BB331_76:
	add.s64 	%rd316, %rd1, %rd310;
	ld.global.u64 	%rd317, [%rd316];
	mad.lo.s64 	%rd180, %rd317, %rd530, %rd172;
	add.s32 	%r36, %r234, -3;
	mul.wide.u32 	%rd318, %r36, 8;
	add.s64 	%rd319, %rd2, %rd318;
	ld.global.u64 	%rd181, [%rd319];
	or.b64  	%rd320, %rd529, %rd181;
	and.b64  	%rd321, %rd320, -4294967296;
	setp.ne.s64 	%p11, %rd321, 0;
	@%p11 bra 	$L__BB331_78;
	cvt.u32.u64 	%r89, %rd181;
	cvt.u32.u64 	%r90, %rd529;
	div.u32 	%r91, %r90, %r89;
	mul.lo.s32 	%r92, %r91, %r89;
	sub.s32 	%r93, %r90, %r92;
	cvt.u64.u32 	%rd531, %r91;
	cvt.u64.u32 	%rd532, %r93;
	bra.uni 	$L__BB331_79;
$L__BB331_78:
	div.s64 	%rd531, %rd529, %rd181;
	mul.lo.s64 	%rd322, %rd531, %rd181;
	sub.s64 	%rd532, %rd529, %rd322;
$L__BB331_79:
	add.s64 	%rd324, %rd1, %rd318;
	ld.global.u64 	%rd325, [%rd324];
	mad.lo.s64 	%rd188, %rd325, %rd532, %rd180;
	mul.wide.u32 	%rd326, %r33, 8;
	add.s64 	%rd327, %rd2, %rd326;
	ld.global.u64 	%rd189, [%rd327];
	or.b64  	%rd328, %rd531, %rd189;
	and.b64  	%rd329, %rd328, -4294967296;
	setp.ne.s64 	%p12, %rd329, 0;
	@%p12 bra 	$L__BB331_81;
	cvt.u32.u64 	%r94, %rd189;
	cvt.u32.u64 	%r95, %rd531;
	div.u32 	%r96, %r95, %r94;
	mul.lo.s32 	%r97, %r96, %r94;
	sub.s32 	%r98, %r95, %r97;
	cvt.u64.u32 	%rd548, %r96;
	cvt.u64.u32 	%rd534, %r98;
	bra.uni 	$L__BB331_82;
$L__BB331_81:
	div.s64 	%rd548, %rd531, %rd189;
	mul.lo.s64 	%rd330, %rd548, %rd189;
	sub.s64 	%rd534, %rd531, %rd330;
$L__BB331_82:
	add.s64 	%rd332, %rd1, %rd326;
	ld.global.u64 	%rd333, [%rd332];
	mad.lo.s64 	%rd557, %rd333, %rd534, %rd188;
	add.s32 	%r234, %r234, -8;
	add.s32 	%r233, %r233, 8;
	setp.ne.s32 	%p13, %r233, 0;
	@%p13 bra 	$L__BB331_58;
	add.s32 	%r236, %r234, 3;
$L__BB331_84:
	setp.eq.s32 	%p14, %r25, 0;
	@%p14 bra 	$L__BB331_113;
	and.b32  	%r41, %r23, 3;
	setp.lt.u32 	%p15, %r25, 4;
	@%p15 bra 	$L__BB331_99;
	mul.wide.u32 	%rd335, %r236, 8;
	add.s64 	%rd336, %rd2, %rd335;
	ld.global.u64 	%rd200, [%rd336];
	or.b64  	%rd337, %rd548, %rd200;
	and.b64  	%rd338, %rd337, -4294967296;
	setp.ne.s64 	%p16, %rd338, 0;
	@%p16 bra 	$L__BB331_88;
	cvt.u32.u64 	%r99, %rd200;
	cvt.u32.u64 	%r100, %rd548;
	div.u32 	%r101, %r100, %r99;
	mul.lo.s32 	%r102, %r101, %r99;
	sub.s32 	%r103, %r100, %r102;
	cvt.u64.u32 	%rd538, %r101;
	cvt.u64.u32 	%rd539, %r103;
	bra.uni 	$L__BB331_89;
$L__BB331_88:
	div.s64 	%rd538, %rd548, %rd200;
	mul.lo.s64 	%rd339, %rd538, %rd200;
	sub.s64 	%rd539, %rd548, %rd339;
$L__BB331_89:
	add.s64 	%rd341, %rd1, %rd335;
	ld.global.u64 	%rd342, [%rd341];
	mad.lo.s64 	%rd207, %rd342, %rd539, %rd557;
	add.s32 	%r42, %r236, -1;
	mul.wide.u32 	%rd343, %r42, 8;
	add.s64 	%rd344, %rd2, %rd343;
	ld.global.u64 	%rd208, [%rd344];
	or.b64  	%rd345, %rd538, %rd208;
	and.b64  	%rd346, %rd345, -4294967296;
	setp.ne.s64 	%p17, %rd346, 0;
	@%p17 bra 	$L__BB331_91;
	cvt.u32.u64 	%r104, %rd208;
	cvt.u32.u64 	%r105, %rd538;
	div.u32 	%r106, %r105, %r104;
	mul.lo.s32 	%r107, %r106, %r104;
	sub.s32 	%r108, %r105, %r107;
	cvt.u64.u32 	%rd540, %r106;
	cvt.u64.u32 	%rd541, %r108;
	bra.uni 	$L__BB331_92;
$L__BB331_91:
	div.s64 	%rd540, %rd538, %rd208;
	mul.lo.s64 	%rd347, %rd540, %rd208;
	sub.s64 	%rd541, %rd538, %rd347;
$L__BB331_92:
	add.s64 	%rd349, %rd1, %rd343;
	ld.global.u64 	%rd350, [%rd349];
	mad.lo.s64 	%rd215, %rd350, %rd541, %rd207;
	add.s32 	%r43, %r236, -2;
	mul.wide.u32 	%rd351, %r43, 8;
	add.s64 	%rd352, %rd2, %rd351;
	ld.global.u64 	%rd216, [%rd352];
	or.b64  	%rd353, %rd540, %rd216;
	and.b64  	%rd354, %rd353, -4294967296;
	setp.ne.s64 	%p18, %rd354, 0;
	@%p18 bra 	$L__BB331_94;
	cvt.u32.u64 	%r109, %rd216;
	cvt.u32.u64 	%r110, %rd540;
	div.u32 	%r111, %r110, %r109;
	mul.lo.s32 	%r112, %r111, %r109;
	sub.s32 	%r113, %r110, %r112;
	cvt.u64.u32 	%rd542, %r111;
	cvt.u64.u32 	%rd543, %r113;
	bra.uni 	$L__BB331_95;
$L__BB331_94:
	div.s64 	%rd542, %rd540, %rd216;
	mul.lo.s64 	%rd355, %rd542, %rd216;
	sub.s64 	%rd543, %rd540, %rd355;
$L__BB331_95:
	add.s64 	%rd357, %rd1, %rd351;
	ld.global.u64 	%rd358, [%rd357];
	mad.lo.s64 	%rd223, %rd358, %rd543, %rd215;
	add.s32 	%r44, %r236, -3;
	mul.wide.u32 	%rd359, %r44, 8;
	add.s64 	%rd360, %rd2, %rd359;
	ld.global.u64 	%rd224, [%rd360];
	or.b64  	%rd361, %rd542, %rd224;
	and.b64  	%rd362, %rd361, -4294967296;
	setp.ne.s64 	%p19, %rd362, 0;
	@%p19 bra 	$L__BB331_97;
	cvt.u32.u64 	%r114, %rd224;
	cvt.u32.u64 	%r115, %rd542;
	div.u32 	%r116, %r115, %r114;
	mul.lo.s32 	%r117, %r116, %r114;
	sub.s32 	%r118, %r115, %r117;
	cvt.u64.u32 	%rd548, %r116;
	cvt.u64.u32 	%rd545, %r118;
	bra.uni 	$L__BB331_98;
$L__BB331_97:
	div.s64 	%rd548, %rd542, %rd224;
	mul.lo.s64 	%rd363, %rd548, %rd224;
	sub.s64 	%rd545, %rd542, %rd363;
$L__BB331_98:
	add.s64 	%rd365, %rd1, %rd359;
	ld.global.u64 	%rd366, [%rd365];
	mad.lo.s64 	%rd557, %rd366, %rd545, %rd223;
	add.s32 	%r236, %r236, -4;
$L__BB331_99:
	setp.eq.s32 	%p20, %r41, 0;
	@%p20 bra 	$L__BB331_113;
	setp.eq.s32 	%p21, %r41, 1;
	@%p21 bra 	$L__BB331_108;
	mul.wide.u32 	%rd368, %r236, 8;
	add.s64 	%rd369, %rd2, %rd368;
	ld.global.u64 	%rd235, [%rd369];
	or.b64  	%rd370, %rd548, %rd235;
	and.b64  	%rd371, %rd370, -4294967296;
	setp.ne.s64 	%p22, %rd371, 0;
	@%p22 bra 	$L__BB331_103;
	cvt.u32.u64 	%r119, %rd235;
	cvt.u32.u64 	%r120, %rd548;
	div.u32 	%r121, %r120, %r119;
	mul.lo.s32 	%r122, %r121, %r119;
	sub.s32 	%r123, %r120, %r122;
	cvt.u64.u32 	%rd549, %r121;
	cvt.u64.u32 	%rd550, %r123;
	bra.uni 	$L__BB331_104;
$L__BB331_103:
	div.s64 	%rd549, %rd548, %rd235;
	mul.lo.s64 	%rd372, %rd549, %rd235;
	sub.s64 	%rd550, %rd548, %rd372;
$L__BB331_104:
	add.s64 	%rd374, %rd1, %rd368;
	ld.global.u64 	%rd375, [%rd374];
	mad.lo.s64 	%rd242, %rd375, %rd550, %rd557;
	add.s32 	%r47, %r236, -1;
	mul.wide.u32 	%rd376, %r47, 8;
	add.s64 	%rd377, %rd2, %rd376;
	ld.global.u64 	%rd243, [%rd377];
	or.b64  	%rd378, %rd549, %rd243;
	and.b64  	%rd379, %rd378, -4294967296;
	setp.ne.s64 	%p23, %rd379, 0;
	@%p23 bra 	$L__BB331_106;
	cvt.u32.u64 	%r124, %rd243;
	cvt.u32.u64 	%r125, %rd549;
	div.u32 	%r126, %r125, %r124;
	mul.lo.s32 	%r127, %r126, %r124;
	sub.s32 	%r128, %r125, %r127;
	cvt.u64.u32 	%rd548, %r126;
	cvt.u64.u32 	%rd552, %r128;
	bra.uni 	$L__BB331_107;
$L__BB331_106:
	div.s64 	%rd548, %rd549, %rd243;
	mul.lo.s64 	%rd380, %rd548, %rd243;
	sub.s64 	%rd552, %rd549, %rd380;
$L__BB331_107:
	add.s64 	%rd382, %rd1, %rd376;
	ld.global.u64 	%rd383, [%rd382];
	mad.lo.s64 	%rd557, %rd383, %rd552, %rd242;
	add.s32 	%r236, %r236, -2;
$L__BB331_108:
	and.b32  	%r129, %r23, 1;
	setp.eq.b32 	%p24, %r129, 1;
	not.pred 	%p25, %p24;
	@%p25 bra 	$L__BB331_113;
	mul.wide.u32 	%rd384, %r236, 8;
	add.s64 	%rd385, %rd2, %rd384;
	ld.global.u64 	%rd254, [%rd385];
	or.b64  	%rd386, %rd548, %rd254;
	and.b64  	%rd387, %rd386, -4294967296;
	setp.ne.s64 	%p26, %rd387, 0;
	@%p26 bra 	$L__BB331_111;
	cvt.u32.u64 	%r130, %rd254;
	cvt.u32.u64 	%r131, %rd548;
	rem.u32 	%r132, %r131, %r130;
	cvt.u64.u32 	%rd556, %r132;
	bra.uni 	$L__BB331_112;
$L__BB331_111:
	rem.s64 	%rd556, %rd548, %rd254;
$L__BB331_112:
	add.s64 	%rd389, %rd1, %rd384;
	ld.global.u64 	%rd390, [%rd389];
	mad.lo.s64 	%rd557, %rd390, %rd556, %rd557;
$L__BB331_113:
	shl.b64 	%rd391, %rd557, 2;
	add.s64 	%rd392, %rd3, %rd391;
	ld.global.u32 	%r133, [%rd392];
	st.shared.u32 	[%r5], %r133;
$L__BB331_114:
	bar.sync 	0;
	setp.lt.u32 	%p48, %r238, 66;
	@%p48 bra 	$L__BB331_118;
$L__BB331_115:
	shr.u32 	%r51, %r238, 1;
	setp.ge.u32 	%p49, %r1, %r51;
	@%p49 bra 	$L__BB331_117;
	ld.shared.u32 	%r205, [%r5];
	shl.b32 	%r206, %r51, 2;
	add.s32 	%r207, %r5, %r206;
	ld.shared.u32 	%r208, [%r207];
	min.s32 	%r209, %r205, %r208;
	st.shared.u32 	[%r5], %r209;
$L__BB331_117:
	bar.sync 	0;
	setp.gt.u32 	%p50, %r238, 131;
	mov.u32 	%r238, %r51;
	@%p50 bra 	$L__BB331_115;
$L__BB331_118:
	setp.gt.u32 	%p51, %r1, 31;
	@%p51 bra 	$L__BB331_121;
	ld.volatile.shared.u32 	%r210, [%r5];
	ld.volatile.shared.u32 	%r211, [%r5+128];
	min.s32 	%r212, %r210, %r211;
	st.volatile.shared.u32 	[%r5], %r212;
	ld.volatile.shared.u32 	%r213, [%r5];
	ld.volatile.shared.u32 	%r214, [%r5+64];
	min.s32 	%r215, %r213, %r214;
	st.volatile.shared.u32 	[%r5], %r215;
	ld.volatile.shared.u32 	%r216, [%r5];
	ld.volatile.shared.u32 	%r217, [%r5+32];
	min.s32 	%r218, %r216, %r217;
	st.volatile.shared.u32 	[%r5], %r218;
	ld.volatile.shared.u32 	%r219, [%r5];
	ld.volatile.shared.u32 	%r220, [%r5+16];
	min.s32 	%r221, %r219, %r220;
	st.volatile.shared.u32 	[%r5], %r221;
	ld.volatile.shared.u32 	%r222, [%r5];
	ld.volatile.shared.u32 	%r223, [%r5+8];
	min.s32 	%r224, %r222, %r223;
	st.volatile.shared.u32 	[%r5], %r224;
	ld.volatile.shared.u32 	%r225, [%r5];
	ld.volatile.shared.u32 	%r226, [%r5+4];
	min.s32 	%r227, %r225, %r226;
	st.volatile.shared.u32 	[%r5], %r227;
	setp.ne.s32 	%p52, %r1, 0;
	@%p52 bra 	$L__BB331_121;
	ld.shared.u32 	%r228, [minsdata_i32];
	cvta.to.global.u64 	%rd470, %rd260;
	mul.wide.u32 	%rd471, %r2, 4;
	add.s64 	%rd472, %rd470, %rd471;
	st.global.u32 	[%rd472], %r228;
$L__BB331_121:
	ret;

}
	// .globl	contiguous_min2_i32
.visible .entry contiguous_min2_i32(
	.param .u64 .ptr .align 1 contiguous_min2_i32_param_0,
	.param .u64 .ptr .align 1 contiguous_min2_i32_param_1,
	.param .u64 .ptr .align 1 contiguous_min2_i32_param_2,
	.param .u64 .ptr .align 1 contiguous_min2_i32_param_3,
	.param .u64 contiguous_min2_i32_param_4,
	.param .u64 contiguous_min2_i32_param_5,
	.param .u64 contiguous_min2_i32_param_6
)
{
	.reg .pred 	%p<53>;
	.reg .b32 	%r<243>;
	.reg .b64 	%rd<572>;

	ld.param.u64 	%rd266, [contiguous_min2_i32_param_1];
	ld.param.u64 	%rd267, [contiguous_min2_i32_param_2];
	ld.param.u64 	%rd268, [contiguous_min2_i32_param_3];
	ld.param.u64 	%rd263, [contiguous_min2_i32_param_4];
	ld.param.u64 	%rd264, [contiguous_min2_i32_param_5];
	ld.param.u64 	%rd265, [contiguous_min2_i32_param_6];
	cvta.to.global.u64 	%rd1, %rd268;
	cvta.to.global.u64 	%rd2, %rd267;
	cvta.to.global.u64 	%rd571, %rd266;
	mov.u32 	%r1, %tid.x;
	mov.u32 	%r2, %ctaid.x;
	mov.u32 	%r242, %ntid.x;
	mul.lo.s32 	%r51, %r2, %r242;
	shl.b32 	%r52, %r51, 1;
	add.s32 	%r4, %r52, %r1;
	shl.b32 	%r53, %r1, 2;
	mov.u32 	%r54, minsdata_i32;
	add.s32 	%r5, %r54, %r53;
	mov.b32 	%r55, 2147483647;
	st.shared.u32 	[%r5], %r55;
	add.s32 	%r56, %r4, %r242;
	cvt.u64.u32 	%rd4, %r56;
	setp.le.u64 	%p1, %rd264, %rd4;
	@%p1 bra 	$L__BB332_54;
	cvt.u64.u32 	%rd401, %r4;
	mov.u32 	%r134, %ctaid.y;
	cvt.u64.u32 	%rd402, %r134;
	mul.lo.s64 	%rd403, %rd264, %rd402;
	add.s64 	%rd525, %rd403, %rd401;
	add.s64 	%rd523, %rd403, %rd4;
	cvt.u32.u64 	%r6, %rd263;
	add.s32 	%r236, %r6, -1;
	setp.lt.s32 	%p27, %r236, 0;
	mov.b64 	%rd529, 0;
	mov.u64 	%rd530, %rd529;
	@%p27 bra 	$L__BB332_53;
	setp.lt.u32 	%p28, %r236, 3;
	mov.b64 	%rd530, 0;
	mov.u64 	%rd529, %rd530;
	@%p28 bra 	$L__BB332_30;
	add.s32 	%r234, %r6, -2;
	and.b32  	%r135, %r6, -4;
	neg.s32 	%r233, %r135;
	mov.b64 	%rd530, 0;
$L__BB332_4:
	.pragma "nounroll";
	add.s32 	%r12, %r234, 1;
	mul.wide.u32 	%rd407, %r12, 8;
	add.s64 	%rd408, %rd2, %rd407;
	ld.global.u64 	%rd11, [%rd408];
	or.b64  	%rd409, %rd525, %rd11;
	and.b64  	%rd410, %rd409, -4294967296;
	setp.ne.s64 	%p29, %rd410, 0;
	@%p29 bra 	$L__BB332_6;
	cvt.u32.u64 	%r136, %rd11;
	cvt.u32.u64 	%r137, %rd525;
	div.u32 	%r138, %r137, %r136;
	mul.lo.s32 	%r139, %r138, %r136;
	sub.s32 	%r140, %r137, %r139;
	cvt.u64.u32 	%rd491, %r138;
	cvt.u64.u32 	%rd492, %r140;
	bra.uni 	$L__BB332_7;
$L__BB332_6:
	div.s64 	%rd491, %rd525, %rd11;
	mul.lo.s64 	%rd411, %rd491, %rd11;
	sub.s64 	%rd492, %rd525, %rd411;
$L__BB332_7:
	mul.wide.u32 	%rd412, %r12, 8;
	add.s64 	%rd413, %rd1, %rd412;
	ld.global.u64 	%rd18, [%rd413];
	mad.lo.s64 	%rd19, %rd18, %rd492, %rd529;
	or.b64  	%rd414, %rd523, %rd11;
	and.b64  	%rd415, %rd414, -4294967296;
	setp.ne.s64 	%p30, %rd415, 0;
	@%p30 bra 	$L__BB332_9;
	cvt.u32.u64 	%r141, %rd11;
	cvt.u32.u64 	%r142, %rd523;
	div.u32 	%r143, %r142, %r141;
	mul.lo.s32 	%r144, %r143, %r141;
	sub.s32 	%r145, %r142, %r144;
	cvt.u64.u32 	%rd493, %r143;
	cvt.u64.u32 	%rd494, %r145;
	bra.uni 	$L__BB332_10;
$L__BB332_9:
	div.s64 	%rd493, %rd523, %rd11;
	mul.lo.s64 	%rd416, %rd493, %rd11;
	sub.s64 	%rd494, %rd523, %rd416;
$L__BB332_10:
	mad.lo.s64 	%rd26, %rd494, %rd18, %rd530;
	mul.wide.u32 	%rd417, %r234, 8;
	add.s64 	%rd418, %rd2, %rd417;
	ld.global.u64 	%rd27, [%rd418];
	or.b64  	%rd419, %rd491, %rd27;
	and.b64  	%rd420, %rd419, -4294967296;
	setp.ne.s64 	%p31, %rd420, 0;
	@%p31 bra 	$L__BB332_12;
	cvt.u32.u64 	%r146, %rd27;
	cvt.u32.u64 	%r147, %rd491;
	div.u32 	%r148, %r147, %r146;
	mul.lo.s32 	%r149, %r148, %r146;
	sub.s32 	%r150, %r147, %r149;
	cvt.u64.u32 	%rd495, %r148;
	cvt.u64.u32 	%rd496, %r150;
	bra.uni 	$L__BB332_13;
$L__BB332_12:
	div.s64 	%rd495, %rd491, %rd27;
	mul.lo.s64 	%rd421, %rd495, %rd27;
	sub.s64 	%rd496, %rd491, %rd421;
$L__BB332_13:
	mul.wide.u32 	%rd422, %r234, 8;
	add.s64 	%rd423, %rd1, %rd422;
	ld.global.u64 	%rd34, [%rd423];
	mad.lo.s64 	%rd35, %rd34, %rd496, %rd19;
	or.b64  	%rd424, %rd493, %rd27;
	and.b64  	%rd425, %rd424, -4294967296;
	setp.ne.s64 	%p32, %rd425, 0;
	@%p32 bra 	$L__BB332_15;
	cvt.u32.u64 	%r151, %rd27;
	cvt.u32.u64 	%r152, %rd493;
	div.u32 	%r153, %r152, %r151;
	mul.lo.s32 	%r154, %r153, %r151;
	sub.s32 	%r155, %r152, %r154;
	cvt.u64.u32 	%rd497, %r153;
	cvt.u64.u32 	%rd498, %r155;
	bra.uni 	$L__BB332_16;
$L__BB332_15:
	div.s64 	%rd497, %rd493, %rd27;
	mul.lo.s64 	%rd426, %rd497, %rd27;
	sub.s64 	%rd498, %rd493, %rd426;
$L__BB332_16:
	mad.lo.s64 	%rd42, %rd498, %rd34, %rd26;
	add.s32 	%r13, %r234, -1;
	mul.wide.u32 	%rd427, %r13, 8;
	add.s64 	%rd428, %rd2, %rd427;
	ld.global.u64 	%rd43, [%rd428];
	or.b64  	%rd429, %rd495, %rd43;
	and.b64  	%rd430, %rd429, -4294967296;
	setp.ne.s64 	%p33, %rd430, 0;
	@%p33 bra 	$L__BB332_18;
	cvt.u32.u64 	%r156, %rd43;
	cvt.u32.u64 	%r157, %rd495;
	div.u32 	%r158, %r157, %r156;
	mul.lo.s32 	%r159, %r158, %r156;
	sub.s32 	%r160, %r157, %r159;
	cvt.u64.u32 	%rd499, %r158;
	cvt.u64.u32 	%rd500, %r160;
	bra.uni 	$L__BB332_19;
$L__BB332_18:
	div.s64 	%rd499, %rd495, %rd43;
	mul.lo.s64 	%rd431, %rd499, %rd43;
	sub.s64 	%rd500, %rd495, %rd431;
$L__BB332_19:
	mul.wide.u32 	%rd432, %r13, 8;
	add.s64 	%rd433, %rd1, %rd432;
	ld.global.u64 	%rd50, [%rd433];
	mad.lo.s64 	%rd51, %rd50, %rd500, %rd35;
	or.b64  	%rd434, %rd497, %rd43;
	and.b64  	%rd435, %rd434, -4294967296;
	setp.ne.s64 	%p34, %rd435, 0;
	@%p34 bra 	$L__BB332_21;
	cvt.u32.u64 	%r161, %rd43;
	cvt.u32.u64 	%r162, %rd497;
	div.u32 	%r163, %r162, %r161;
	mul.lo.s32 	%r164, %r163, %r161;
	sub.s32 	%r165, %r162, %r164;
	cvt.u64.u32 	%rd501, %r163;
	cvt.u64.u32 	%rd502, %r165;
	bra.uni 	$L__BB332_22;
$L__BB332_21:
	div.s64 	%rd501, %rd497, %rd43;
	mul.lo.s64 	%rd436, %rd501, %rd43;
	sub.s64 	%rd502, %rd497, %rd436;
$L__BB332_22:
	mad.lo.s64 	%rd58, %rd502, %rd50, %rd42;
	add.s32 	%r166, %r234, -2;
	mul.wide.u32 	%rd437, %r166, 8;
	add.s64 	%rd438, %rd2, %rd437;
	ld.global.u64 	%rd59, [%rd438];
	or.b64  	%rd439, %rd499, %rd59;
	and.b64  	%rd440, %rd439, -4294967296;
	setp.ne.s64 	%p35, %rd440, 0;
	@%p35 bra 	$L__BB332_24;
	cvt.u32.u64 	%r167, %rd59;
	cvt.u32.u64 	%r168, %rd499;
	div.u32 	%r169, %r168, %r167;
	mul.lo.s32 	%r170, %r169, %r167;
	sub.s32 	%r171, %r168, %r170;
	cvt.u64.u32 	%rd525, %r169;
	cvt.u64.u32 	%rd504, %r171;
	bra.uni 	$L__BB332_25;
$L__BB332_24:
	div.s64 	%rd525, %rd499, %rd59;
	mul.lo.s64 	%rd441, %rd525, %rd59;
	sub.s64 	%rd504, %rd499, %rd441;
$L__BB332_25:
	mul.wide.u32 	%rd442, %r166, 8;
	add.s64 	%rd443, %rd1, %rd442;
	ld.global.u64 	%rd66, [%rd443];
	mad.lo.s64 	%rd529, %rd66, %rd504, %rd51;
	or.b64  	%rd444, %rd501, %rd59;
	and.b64  	%rd445, %rd444, -4294967296;
	setp.ne.s64 	%p36, %rd445, 0;
	@%p36 bra 	$L__BB332_27;
	cvt.u32.u64 	%r173, %rd59;
	cvt.u32.u64 	%r174, %rd501;
	div.u32 	%r175, %r174, %r173;
	mul.lo.s32 	%r176, %r175, %r173;
	sub.s32 	%r177, %r174, %r176;
	cvt.u64.u32 	%rd523, %r175;
	cvt.u64.u32 	%rd506, %r177;
	bra.uni 	$L__BB332_28;
$L__BB332_27:
	div.s64 	%rd523, %rd501, %rd59;
	mul.lo.s64 	%rd446, %rd523, %rd59;
	sub.s64 	%rd506, %rd501, %rd446;
$L__BB332_28:
	mad.lo.s64 	%rd530, %rd506, %rd66, %rd58;
	add.s32 	%r234, %r234, -4;
	add.s32 	%r233, %r233, 4;
	setp.ne.s32 	%p37, %r233, 0;
	@%p37 bra 	$L__BB332_4;
	add.s32 	%r236, %r234, 1;
$L__BB332_30:
	and.b32  	%r18, %r6, 3;
	setp.eq.s32 	%p38, %r18, 0;
	@%p38 bra 	$L__BB332_53;
	setp.eq.s32 	%p39, %r18, 1;
	@%p39 bra 	$L__BB332_45;
	mul.wide.u32 	%rd448, %r236, 8;
	add.s64 	%rd449, %rd2, %rd448;
	ld.global.u64 	%rd81, [%rd449];
	or.b64  	%rd450, %rd525, %rd81;
	and.b64  	%rd451, %rd450, -4294967296;
	setp.ne.s64 	%p40, %rd451, 0;
	@%p40 bra 	$L__BB332_34;
	cvt.u32.u64 	%r178, %rd81;
	cvt.u32.u64 	%r179, %rd525;
	div.u32 	%r180, %r179, %r178;
	mul.lo.s32 	%r181, %r180, %r178;
	sub.s32 	%r182, %r179, %r181;
	cvt.u64.u32 	%rd513, %r180;
	cvt.u64.u32 	%rd514, %r182;
	bra.uni 	$L__BB332_35;
$L__BB332_34:
	div.s64 	%rd513, %rd525, %rd81;
	mul.lo.s64 	%rd452, %rd513, %rd81;
	sub.s64 	%rd514, %rd525, %rd452;
$L__BB332_35:
	add.s64 	%rd454, %rd1, %rd448;
	ld.global.u64 	%rd88, [%rd454];
	mad.lo.s64 	%rd89, %rd88, %rd514, %rd529;
	or.b64  	%rd455, %rd523, %rd81;
	and.b64  	%rd456, %rd455, -4294967296;
	setp.ne.s64 	%p41, %rd456, 0;
	@%p41 bra 	$L__BB332_37;
	cvt.u32.u64 	%r183, %rd81;
	cvt.u32.u64 	%r184, %rd523;
	div.u32 	%r185, %r184, %r183;
	mul.lo.s32 	%r186, %r185, %r183;
	sub.s32 	%r187, %r184, %r186;
	cvt.u64.u32 	%rd515, %r185;
	cvt.u64.u32 	%rd516, %r187;
	bra.uni 	$L__BB332_38;
$L__BB332_37:
	div.s64 	%rd515, %rd523, %rd81;
	mul.lo.s64 	%rd457, %rd515, %rd81;
	sub.s64 	%rd516, %rd523, %rd457;
$L__BB332_38:
	mad.lo.s64 	%rd96, %rd516, %rd88, %rd530;
	add.s32 	%r19, %r236, -1;
	mul.wide.u32 	%rd458, %r19, 8;
	add.s64 	%rd459, %rd2, %rd458;
	ld.global.u64 	%rd97, [%rd459];
	or.b64  	%rd460, %rd513, %rd97;
	and.b64  	%rd461, %rd460, -4294967296;
	setp.ne.s64 	%p42, %rd461, 0;
	@%p42 bra 	$L__BB332_40;
	cvt.u32.u64 	%r188, %rd97;
	cvt.u32.u64 	%r189, %rd513;
	div.u32 	%r190, %r189, %r188;
	mul.lo.s32 	%r191, %r190, %r188;
	sub.s32 	%r192, %r189, %r191;
	cvt.u64.u32 	%rd525, %r190;
	cvt.u64.u32 	%rd518, %r192;
	bra.uni 	$L__BB332_41;
$L__BB332_40:
	div.s64 	%rd525, %rd513, %rd97;
	mul.lo.s64 	%rd462, %rd525, %rd97;
	sub.s64 	%rd518, %rd513, %rd462;
$L__BB332_41:
	add.s64 	%rd464, %rd1, %rd458;
	ld.global.u64 	%rd104, [%rd464];
	mad.lo.s64 	%rd529, %rd104, %rd518, %rd89;
	or.b64  	%rd465, %rd515, %rd97;
	and.b64  	%rd466, %rd465, -4294967296;
	setp.ne.s64 	%p43, %rd466, 0;
	@%p43 bra 	$L__BB332_43;
	cvt.u32.u64 	%r193, %rd97;
	cvt.u32.u64 	%r194, %rd515;
	div.u32 	%r195, %r194, %r193;
	mul.lo.s32 	%r196, %r195, %r193;
	sub.s32 	%r197, %r194, %r196;
	cvt.u64.u32 	%rd523, %r195;
	cvt.u64.u32 	%rd520, %r197;
	bra.uni 	$L__BB332_44;
$L__BB332_43:
	div.s64 	%rd523, %rd515, %rd97;
	mul.lo.s64 	%rd467, %rd523, %rd97;
	sub.s64 	%rd520, %rd515, %rd467;
$L__BB332_44:
	mad.lo.s64 	%rd530, %rd520, %rd104, %rd96;
	add.s32 	%r236, %r236, -2;
$L__BB332_45:
	and.b32  	%r198, %r6, 1;
	setp.eq.b32 	%p44, %r198, 1;
	not.pred 	%p45, %p44;
	@%p45 bra 	$L__BB332_53;
	mul.wide.u32 	%rd468, %r236, 8;
	add.s64 	%rd469, %rd2, %rd468;
	ld.global.u64 	%rd119, [%rd469];
	or.b64  	%rd470, %rd525, %rd119;
	and.b64  	%rd471, %rd470, -4294967296;
	setp.ne.s64 	%p46, %rd471, 0;
	@%p46 bra 	$L__BB332_48;
	cvt.u32.u64 	%r199, %rd119;
	cvt.u32.u64 	%r200, %rd525;
	rem.u32 	%r201, %r200, %r199;
	cvt.u64.u32 	%rd527, %r201;
	bra.uni 	$L__BB332_49;
$L__BB332_48:
	rem.s64 	%rd527, %rd525, %rd119;
$L__BB332_49:
	add.s64 	%rd473, %rd1, %rd468;
	ld.global.u64 	%rd123, [%rd473];
	mad.lo.s64 	%rd529, %rd123, %rd527, %rd529;
	or.b64  	%rd474, %rd523, %rd119;
	and.b64  	%rd475, %rd474, -4294967296;
	setp.ne.s64 	%p47, %rd475, 0;
	@%p47 bra 	$L__BB332_51;
	cvt.u32.u64 	%r202, %rd119;
	cvt.u32.u64 	%r203, %rd523;
	rem.u32 	%r204, %r203, %r202;
	cvt.u64.u32 	%rd528, %r204;
	bra.uni 	$L__BB332_52;
$L__BB332_51:
	rem.s64 	%rd528, %rd523, %rd119;
$L__BB332_52:
	mad.lo.s64 	%rd530, %rd528, %rd123, %rd530;
$L__BB332_53:
	shl.b64 	%rd476, %rd529, 2;
	add.s64 	%rd477, %rd571, %rd476;
	ld.global.u32 	%r205, [%rd477];
	shl.b64 	%rd478, %rd530, 2;
	add.s64 	%rd479, %rd571, %rd478;
	ld.global.u32 	%r206, [%rd479];
	min.s32 	%r207, %r205, %r206;
	st.shared.u32 	[%r5], %r207;
	bra.uni 	$L__BB332_114;
$L__BB332_54:
	cvt.u64.u32 	%rd131, %r4;
	setp.le.u64 	%p2, %rd264, %rd131;
	@%p2 bra 	$L__BB332_114;
	mov.u32 	%r57, %ctaid.y;
	cvt.u64.u32 	%rd269, %r57;
	mad.lo.s64 	%rd562, %rd264, %rd269, %rd131;
	cvt.u32.u64 	%r22, %rd263;
	add.s32 	%r240, %r22, -1;
	setp.lt.s32 	%p3, %r240, 0;
	@%p3 bra 	$L__BB332_113;
	and.b32  	%r24, %r22, 7;
	setp.lt.u32 	%p4, %r240, 7;
	@%p4 bra 	$L__BB332_84;
	add.s32 	%r238, %r22, -4;
	and.b32  	%r58, %r22, -8;
	neg.s32 	%r237, %r58;
$L__BB332_58:
	.pragma "nounroll";
	add.s32 	%r29, %r238, 3;
	mul.wide.u32 	%rd271, %r29, 8;
	add.s64 	%rd272, %rd2, %rd271;
	ld.global.u64 	%rd135, [%rd272];
	or.b64  	%rd273, %rd562, %rd135;
	and.b64  	%rd274, %rd273, -4294967296;
	setp.ne.s64 	%p5, %rd274, 0;
	@%p5 bra 	$L__BB332_60;
	cvt.u32.u64 	%r59, %rd135;
	cvt.u32.u64 	%r60, %rd562;
	div.u32 	%r61, %r60, %r59;
	mul.lo.s32 	%r62, %r61, %r59;
	sub.s32 	%r63, %r60, %r62;
	cvt.u64.u32 	%rd533, %r61;
	cvt.u64.u32 	%rd534, %r63;
	bra.uni 	$L__BB332_61;
$L__BB332_60:
	div.s64 	%rd533, %rd562, %rd135;
	mul.lo.s64 	%rd275, %rd533, %rd135;
	sub.s64 	%rd534, %rd562, %rd275;
$L__BB332_61:
	add.s64 	%rd277, %rd1, %rd271;
	ld.global.u64 	%rd278, [%rd277];
	mul.lo.s64 	%rd142, %rd278, %rd534;
	add.s32 	%r30, %r238, 2;
	mul.wide.u32 	%rd279, %r30, 8;
	add.s64 	%rd280, %rd2, %rd279;
	ld.global.u64 	%rd143, [%rd280];
	or.b64  	%rd281, %rd533, %rd143;
	and.b64  	%rd282, %rd281, -4294967296;
	setp.ne.s64 	%p6, %rd282, 0;
	@%p6 bra 	$L__BB332_63;
	cvt.u32.u64 	%r64, %rd143;
	cvt.u32.u64 	%r65, %rd533;
	div.u32 	%r66, %r65, %r64;
	mul.lo.s32 	%r67, %r66, %r64;
	sub.s32 	%r68, %r65, %r67;
	cvt.u64.u32 	%rd535, %r66;
	cvt.u64.u32 	%rd536, %r68;
	bra.uni 	$L__BB332_64;
$L__BB332_63:
	div.s64 	%rd535, %rd533, %rd143;
	mul.lo.s64 	%rd283, %rd535, %rd143;
	sub.s64 	%rd536, %rd533, %rd283;
$L__BB332_64:
	add.s64 	%rd285, %rd1, %rd279;
	ld.global.u64 	%rd286, [%rd285];
	mad.lo.s64 	%rd150, %rd286, %rd536, %rd142;
	add.s32 	%r31, %r238, 1;
	mul.wide.u32 	%rd287, %r31, 8;
	add.s64 	%rd288, %rd2, %rd287;
	ld.global.u64 	%rd151, [%rd288];
	or.b64  	%rd289, %rd535, %rd151;
	and.b64  	%rd290, %rd289, -4294967296;
	setp.ne.s64 	%p7, %rd290, 0;
	@%p7 bra 	$L__BB332_66;
	cvt.u32.u64 	%r69, %rd151;
	cvt.u32.u64 	%r70, %rd535;
	div.u32 	%r71, %r70, %r69;
	mul.lo.s32 	%r72, %r71, %r69;
	sub.s32 	%r73, %r70, %r72;
	cvt.u64.u32 	%rd537, %r71;
	cvt.u64.u32 	%rd538, %r73;
	bra.uni 	$L__BB332_67;
$L__BB332_66:
	div.s64 	%rd537, %rd535, %rd151;
	mul.lo.s64 	%rd291, %rd537, %rd151;
	sub.s64 	%rd538, %rd535, %rd291;
$L__BB332_67:
	add.s64 	%rd293, %rd1, %rd287;
	ld.global.u64 	%rd294, [%rd293];
	mad.lo.s64 	%rd158, %rd294, %rd538, %rd150;
	add.s32 	%r32, %r238, -4;
	mul.wide.u32 	%rd295, %r238, 8;
	add.s64 	%rd296, %rd2, %rd295;
	ld.global.u64 	%rd159, [%rd296];
	or.b64  	%rd297, %rd537, %rd159;
	and.b64  	%rd298, %rd297, -4294967296;
	setp.ne.s64 	%p8, %rd298, 0;
	@%p8 bra 	$L__BB332_69;
	cvt.u32.u64 	%r74, %rd159;
	cvt.u32.u64 	%r75, %rd537;
	div.u32 	%r76, %r75, %r74;
	mul.lo.s32 	%r77, %r76, %r74;
	sub.s32 	%r78, %r75, %r77;
	cvt.u64.u32 	%rd539, %r76;
	cvt.u64.u32 	%rd540, %r78;
	bra.uni 	$L__BB332_70;
$L__BB332_69:
	div.s64 	%rd539, %rd537, %rd159;
	mul.lo.s64 	%rd299, %rd539, %rd159;
	sub.s64 	%rd540, %rd537, %rd299;
$L__BB332_70:
	add.s64 	%rd301, %rd1, %rd295;
	ld.global.u64 	%rd302, [%rd301];
	mad.lo.s64 	%rd166, %rd302, %rd540, %rd158;
	add.s32 	%r33, %r238, -1;
	mul.wide.u32 	%rd303, %r33, 8;
	add.s64 	%rd304, %rd2, %rd303;
	ld.global.u64 	%rd167, [%rd304];
	or.b64  	%rd305, %rd539, %rd167;
	and.b64  	%rd306, %rd305, -4294967296;
	setp.ne.s64 	%p9, %rd306, 0;
	@%p9 bra 	$L__BB332_72;
	cvt.u32.u64 	%r79, %rd167;
	cvt.u32.u64 	%r80, %rd539;
	div.u32 	%r81, %r80, %r79;
	mul.lo.s32 	%r82, %r81, %r79;
	sub.s32 	%r83, %r80, %r82;
	cvt.u64.u32 	%rd541, %r81;
	cvt.u64.u32 	%rd542, %r83;
	bra.uni 	$L__BB332_73;
$L__BB332_72:
	div.s64 	%rd541, %rd539, %rd167;
	mul.lo.s64 	%rd307, %rd541, %rd167;
	sub.s64 	%rd542, %rd539, %rd307;
$L__BB332_73:
	add.s64 	%rd309, %rd1, %rd303;
	ld.global.u64 	%rd310, [%rd309];
	mad.lo.s64 	%rd174, %rd310, %rd542, %rd166;
	add.s32 	%r34, %r238, -2;
	mul.wide.u32 	%rd311, %r34, 8;
	add.s64 	%rd312, %rd2, %rd311;
	ld.global.u64 	%rd175, [%rd312];
	or.b64  	%rd313, %rd541, %rd175;
	and.b64  	%rd314, %rd313, -4294967296;
	setp.ne.s64 	%p10, %rd314, 0;
	@%p10 bra 	$L__BB332_75;
	cvt.u32.u64 	%r84, %rd175;
	cvt.u32.u64 	%r85, %rd541;
	div.u32 	%r86, %r85, %r84;
	mul.lo.s32 	%r87, %r86, %r84;
	sub.s32 	%r88, %r85, %r87;
	cvt.u64.u32 	%rd543, %r86;
	cvt.u64.u32 	%rd544, %r88;
	bra.uni 	$L__BB332_76;
$L__BB332_75:
	div.s64 	%rd543, %rd541, %rd175;
	mul.lo.s64 	%rd315, %rd543, %rd175;
	sub.s64 	%rd544, %rd541, %rd315;
$L__BB332_76:
	add.s64 	%rd317, %rd1, %rd311;
	ld.global.u64 	%rd318, [%rd317];
	mad.lo.s64 	%rd182, %rd318, %rd544, %rd174;
	add.s32 	%r35, %r238, -3;
	mul.wide.u32 	%rd319, %r35, 8;
	add.s64 	%rd320, %rd2, %rd319;
	ld.global.u64 	%rd183, [%rd320];
	or.b64  	%rd321, %rd543, %rd183;
	and.b64  	%rd322, %rd321, -4294967296;
	setp.ne.s64 	%p11, %rd322, 0;
	@%p11 bra 	$L__BB332_78;
	cvt.u32.u64 	%r89, %rd183;
	cvt.u32.u64 	%r90, %rd543;
	div.u32 	%r91, %r90, %r89;
	mul.lo.s32 	%r92, %r91, %r89;
	sub.s32 	%r93, %r90, %r92;
	cvt.u64.u32 	%rd545, %r91;
	cvt.u64.u32 	%rd546, %r93;
	bra.uni 	$L__BB332_79;
$L__BB332_78:
	div.s64 	%rd545, %rd543, %rd183;
	mul.lo.s64 	%rd323, %rd545, %rd183;
	sub.s64 	%rd546, %rd543, %rd323;
$L__BB332_79:
	add.s64 	%rd325, %rd1, %rd319;
	ld.global.u64 	%rd326, [%rd325];
	mad.lo.s64 	%rd190, %rd326, %rd546, %rd182;
	mul.wide.u32 	%rd327, %r32, 8;
	add.s64 	%rd328, %rd2, %rd327;
	ld.global.u64 	%rd191, [%rd328];
	or.b64  	%rd329, %rd545, %rd191;
	and.b64  	%rd330, %rd329, -4294967296;
	setp.ne.s64 	%p12, %rd330, 0;
	@%p12 bra 	$L__BB332_81;
	cvt.u32.u64 	%r94, %rd191;
	cvt.u32.u64 	%r95, %rd545;
	div.u32 	%r96, %r95, %r94;
	mul.lo.s32 	%r97, %r96, %r94;
	sub.s32 	%r98, %r95, %r97;
	cvt.u64.u32 	%rd562, %r96;
	cvt.u64.u32 	%rd548, %r98;
	bra.uni 	$L__BB332_82;
$L__BB332_81:
	div.s64 	%rd562, %rd545, %rd191;
	mul.lo.s64 	%rd331, %rd562, %rd191;
	sub.s64 	%rd548, %rd545, %rd331;
$L__BB332_82:
	add.s64 	%rd333, %rd1, %rd327;
	ld.global.u64 	%rd334, [%rd333];
	mad.lo.s64 	%rd335, %rd334, %rd548, %rd190;
	shl.b64 	%rd336, %rd335, 2;
	add.s64 	%rd571, %rd571, %rd336;
	add.s32 	%r238, %r238, -8;
	add.s32 	%r237, %r237, 8;
	setp.ne.s32 	%p13, %r237, 0;
	@%p13 bra 	$L__BB332_58;
	add.s32 	%r240, %r238, 3;
$L__BB332_84:
	setp.eq.s32 	%p14, %r24, 0;
	@%p14 bra 	$L__BB332_113;
	and.b32  	%r40, %r22, 3;
	setp.lt.u32 	%p15, %r24, 4;
	@%p15 bra 	$L__BB332_99;
	mul.wide.u32 	%rd338, %r240, 8;
	add.s64 	%rd339, %rd2, %rd338;
	ld.global.u64 	%rd202, [%rd339];
	or.b64  	%rd340, %rd562, %rd202;
	and.b64  	%rd341, %rd340, -4294967296;
	setp.ne.s64 	%p16, %rd341, 0;
	@%p16 bra 	$L__BB332_88;
	cvt.u32.u64 	%r99, %rd202;
	cvt.u32.u64 	%r100, %rd562;
	div.u32 	%r101, %r100, %r99;
	mul.lo.s32 	%r102, %r101, %r99;
	sub.s32 	%r103, %r100, %r102;
	cvt.u64.u32 	%rd552, %r101;
	cvt.u64.u32 	%rd553, %r103;
	bra.uni 	$L__BB332_89;
$L__BB332_88:
	div.s64 	%rd552, %rd562, %rd202;
	mul.lo.s64 	%rd342, %rd552, %rd202;
	sub.s64 	%rd553, %rd562, %rd342;
$L__BB332_89:
	add.s64 	%rd344, %rd1, %rd338;
	ld.global.u64 	%rd345, [%rd344];
	mul.lo.s64 	%rd209, %rd345, %rd553;
	add.s32 	%r41, %r240, -1;
	mul.wide.u32 	%rd346, %r41, 8;
	add.s64 	%rd347, %rd2, %rd346;
	ld.global.u64 	%rd210, [%rd347];
	or.b64  	%rd348, %rd552, %rd210;
	and.b64  	%rd349, %rd348, -4294967296;
	setp.ne.s64 	%p17, %rd349, 0;
	@%p17 bra 	$L__BB332_91;
	cvt.u32.u64 	%r104, %rd210;
	cvt.u32.u64 	%r105, %rd552;
	div.u32 	%r106, %r105, %r104;
	mul.lo.s32 	%r107, %r106, %r104;
	sub.s32 	%r108, %r105, %r107;
	cvt.u64.u32 	%rd554, %r106;
	cvt.u64.u32 	%rd555, %r108;
	bra.uni 	$L__BB332_92;
$L__BB332_91:
	div.s64 	%rd554, %rd552, %rd210;
	mul.lo.s64 	%rd350, %rd554, %rd210;
	sub.s64 	%rd555, %rd552, %rd350;
$L__BB332_92:
	add.s64 	%rd352, %rd1, %rd346;
	ld.global.u64 	%rd353, [%rd352];
	mad.lo.s64 	%rd217, %rd353, %rd555, %rd209;
	add.s32 	%r42, %r240, -2;
	mul.wide.u32 	%rd354, %r42, 8;
	add.s64 	%rd355, %rd2, %rd354;
	ld.global.u64 	%rd218, [%rd355];
	or.b64  	%rd356, %rd554, %rd218;
	and.b64  	%rd357, %rd356, -4294967296;
	setp.ne.s64 	%p18, %rd357, 0;
	@%p18 bra 	$L__BB332_94;
	cvt.u32.u64 	%r109, %rd218;
	cvt.u32.u64 	%r110, %rd554;
	div.u32 	%r111, %r110, %r109;
	mul.lo.s32 	%r112, %r111, %r109;
	sub.s32 	%r113, %r110, %r112;
	cvt.u64.u32 	%rd556, %r111;
	cvt.u64.u32 	%rd557, %r113;
	bra.uni 	$L__BB332_95;
$L__BB332_94:
	div.s64 	%rd556, %rd554, %rd218;
	mul.lo.s64 	%rd358, %rd556, %rd218;
	sub.s64 	%rd557, %rd554, %rd358;
$L__BB332_95:
	add.s64 	%rd360, %rd1, %rd354;
	ld.global.u64 	%rd361, [%rd360];
	mad.lo.s64 	%rd225, %rd361, %rd557, %rd217;
	add.s32 	%r43, %r240, -3;
	mul.wide.u32 	%rd362, %r43, 8;
	add.s64 	%rd363, %rd2, %rd362;
	ld.global.u64 	%rd226, [%rd363];
	or.b64  	%rd364, %rd556, %rd226;
	and.b64  	%rd365, %rd364, -4294967296;
	setp.ne.s64 	%p19, %rd365, 0;
	@%p19 bra 	$L__BB332_97;
	cvt.u32.u64 	%r114, %rd226;
	cvt.u32.u64 	%r115, %rd556;
	div.u32 	%r116, %r115, %r114;
	mul.lo.s32 	%r117, %r116, %r114;
	sub.s32 	%r118, %r115, %r117;
	cvt.u64.u32 	%rd562, %r116;
	cvt.u64.u32 	%rd559, %r118;
	bra.uni 	$L__BB332_98;
$L__BB332_97:
	div.s64 	%rd562, %rd556, %rd226;
	mul.lo.s64 	%rd366, %rd562, %rd226;
	sub.s64 	%rd559, %rd556, %rd366;
$L__BB332_98:
	add.s64 	%rd368, %rd1, %rd362;
	ld.global.u64 	%rd369, [%rd368];
	mad.lo.s64 	%rd370, %rd369, %rd559, %rd225;
	shl.b64 	%rd371, %rd370, 2;
	add.s64 	%rd571, %rd571, %rd371;
	add.s32 	%r240, %r240, -4;
$L__BB332_99:
	setp.eq.s32 	%p20, %r40, 0;
	@%p20 bra 	$L__BB332_113;
	setp.eq.s32 	%p21, %r40, 1;
	@%p21 bra 	$L__BB332_108;
	mul.wide.u32 	%rd373, %r240, 8;
	add.s64 	%rd374, %rd2, %rd373;
	ld.global.u64 	%rd237, [%rd374];
	or.b64  	%rd375, %rd562, %rd237;
	and.b64  	%rd376, %rd375, -4294967296;
	setp.ne.s64 	%p22, %rd376, 0;
	@%p22 bra 	$L__BB332_103;
	cvt.u32.u64 	%r119, %rd237;
	cvt.u32.u64 	%r120, %rd562;
	div.u32 	%r121, %r120, %r119;
	mul.lo.s32 	%r122, %r121, %r119;
	sub.s32 	%r123, %r120, %r122;
	cvt.u64.u32 	%rd563, %r121;
	cvt.u64.u32 	%rd564, %r123;
	bra.uni 	$L__BB332_104;
$L__BB332_103:
	div.s64 	%rd563, %rd562, %rd237;
	mul.lo.s64 	%rd377, %rd563, %rd237;
	sub.s64 	%rd564, %rd562, %rd377;
$L__BB332_104:
	add.s64 	%rd379, %rd1, %rd373;
	ld.global.u64 	%rd380, [%rd379];
	mul.lo.s64 	%rd244, %rd380, %rd564;
	add.s32 	%r46, %r240, -1;
	mul.wide.u32 	%rd381, %r46, 8;
	add.s64 	%rd382, %rd2, %rd381;
	ld.global.u64 	%rd245, [%rd382];
	or.b64  	%rd383, %rd563, %rd245;
	and.b64  	%rd384, %rd383, -4294967296;
	setp.ne.s64 	%p23, %rd384, 0;
	@%p23 bra 	$L__BB332_106;
	cvt.u32.u64 	%r124, %rd245;
	cvt.u32.u64 	%r125, %rd563;
	div.u32 	%r126, %r125, %r124;
	mul.lo.s32 	%r127, %r126, %r124;
	sub.s32 	%r128, %r125, %r127;
	cvt.u64.u32 	%rd562, %r126;
	cvt.u64.u32 	%rd566, %r128;
	bra.uni 	$L__BB332_107;
$L__BB332_106:
	div.s64 	%rd562, %rd563, %rd245;
	mul.lo.s64 	%rd385, %rd562, %rd245;
	sub.s64 	%rd566, %rd563, %rd385;
$L__BB332_107:
	add.s64 	%rd387, %rd1, %rd381;
	ld.global.u64 	%rd388, [%rd387];
	mad.lo.s64 	%rd389, %rd388, %rd566, %rd244;
	shl.b64 	%rd390, %rd389, 2;
	add.s64 	%rd571, %rd571, %rd390;
	add.s32 	%r240, %r240, -2;
$L__BB332_108:
	and.b32  	%r129, %r22, 1;
	setp.eq.b32 	%p24, %r129, 1;
	not.pred 	%p25, %p24;
	@%p25 bra 	$L__BB332_113;
	mul.wide.u32 	%rd391, %r240, 8;
	add.s64 	%rd392, %rd2, %rd391;
	ld.global.u64 	%rd256, [%rd392];
	or.b64  	%rd393, %rd562, %rd256;
	and.b64  	%rd394, %rd393, -4294967296;
	setp.ne.s64 	%p26, %rd394, 0;
	@%p26 bra 	$L__BB332_111;
	cvt.u32.u64 	%r130, %rd256;
	cvt.u32.u64 	%r131, %rd562;
	rem.u32 	%r132, %r131, %r130;
	cvt.u64.u32 	%rd570, %r132;
	bra.uni 	$L__BB332_112;
$L__BB332_111:
	rem.s64 	%rd570, %rd562, %rd256;
$L__BB332_112:
	add.s64 	%rd396, %rd1, %rd391;
	ld.global.u64 	%rd397, [%rd396];
	mul.lo.s64 	%rd398, %rd397, %rd570;
	shl.b64 	%rd399, %rd398, 2;
	add.s64 	%rd571, %rd571, %rd399;
$L__BB332_113:
	ld.global.u32 	%r133, [%rd571];
	st.shared.u32 	[%r5], %r133;
$L__BB332_114:
	bar.sync 	0;
	setp.lt.u32 	%p48, %r242, 66;
	@%p48 bra 	$L__BB332_118;
$L__BB332_115:
	shr.u32 	%r50, %r242, 1;
	setp.ge.u32 	%p49, %r1, %r50;
	@%p49 bra 	$L__BB332_117;
	ld.shared.u32 	%r208, [%r5];
	shl.b32 	%r209, %r50, 2;
	add.s32 	%r210, %r5, %r209;
	ld.shared.u32 	%r211, [%r210];
	min.s32 	%r212, %r208, %r211;
	st.shared.u32 	[%r5], %r212;
$L__BB332_117:
	bar.sync 	0;
	setp.gt.u32 	%p50, %r242, 131;
	mov.u32 	%r242, %r50;
	@%p50 bra 	$L__BB332_115;
$L__BB332_118:
	setp.gt.u32 	%p51, %r1, 31;
	@%p51 bra 	$L__BB332_121;
	ld.volatile.shared.u32 	%r213, [%r5];
	ld.volatile.shared.u32 	%r214, [%r5+128];
	min.s32 	%r215, %r213, %r214;
	st.volatile.shared.u32 	[%r5], %r215;
	ld.volatile.shared.u32 	%r216, [%r5];
	ld.volatile.shared.u32 	%r217, [%r5+64];
	min.s32 	%r218, %r216, %r217;
	st.volatile.shared.u32 	[%r5], %r218;
	ld.volatile.shared.u32 	%r219, [%r5];
	ld.volatile.shared.u32 	%r220, [%r5+32];
	min.s32 	%r221, %r219, %r220;
	st.volatile.shared.u32 	[%r5], %r221;
	ld.volatile.shared.u32 	%r222, [%r5];
	ld.volatile.shared.u32 	%r223, [%r5+16];
	min.s32 	%r224, %r222, %r223;
	st.volatile.shared.u32 	[%r5], %r224;
	ld.volatile.shared.u32 	%r225, [%r5];
	ld.volatile.shared.u32 	%r226, [%r5+8];
	min.s32 	%r227, %r225, %r226;
	st.volatile.shared.u32 	[%r5], %r227;
	ld.volatile.shared.u32 	%r228, [%r5];
	ld.volatile.shared.u32 	%r229, [%r5+4];
	min.s32 	%r230, %r228, %r229;
	st.volatile.shared.u32 	[%r5], %r230;
	setp.ne.s32 	%p52, %r1, 0;
	@%p52 bra 	$L__BB332_121;
	ld.param.u64 	%rd486, [contiguous_min2_i32_param_0];
	ld.shared.u32 	%r231, [minsdata_i32];
	cvt.u64.u32 	%rd480, %r2;
	mov.u32 	%r232, %ctaid.y;
	cvt.u64.u32 	%rd481, %r232;
	mad.lo.s64 	%rd482, %rd265, %rd481, %rd480;
	cvta.to.global.u64 	%rd483, %rd486;
	shl.b64 	%rd484, %rd482, 2;
	add.s64 	%rd485, %rd483, %rd484;
	st.global.u32 	[%rd485], %r231;
$L__BB332_121:
	ret;

}
	// .globl	contiguous_min22_i32
.visible .entry contiguous_min22_i32(
	.param .u64 .ptr .align 1 contiguous_min22_i32_param_0,
	.param .u64 .ptr .align 1 contiguous_min22_i32_param_1,
	.param .u64 contiguous_min22_i32_param_2,
	.param .u64 contiguous_min22_i32_param_3
)
{
	.reg .pred 	%p<8>;
	.reg .b32 	%r<46>;
	.reg .b64 	%rd<27>;

	ld.param.u64 	%rd4, [contiguous_min22_i32_param_0];
	ld.param.u64 	%rd7, [contiguous_min22_i32_param_1];
	ld.param.u64 	%rd5, [contiguous_min22_i32_param_2];
	ld.param.u64 	%rd6, [contiguous_min22_i32_param_3];
	cvta.to.global.u64 	%rd1, %rd7;
	mov.u32 	%r1, %tid.x;
	mov.u32 	%r2, %ctaid.x;
	mov.u32 	%r45, %ntid.x;
	mul.lo.s32 	%r8, %r2, %r45;
	shl.b32 	%r9, %r8, 1;
	add.s32 	%r4, %r9, %r1;
	shl.b32 	%r10, %r1, 2;
	mov.u32 	%r11, minsdata_i32;
	add.s32 	%r5, %r11, %r10;
	mov.b32 	%r12, 2147483647;
	st.shared.u32 	[%r5], %r12;
	add.s32 	%r13, %r4, %r45;
	cvt.u64.u32 	%rd2, %r13;
	setp.le.u64 	%p1, %rd5, %rd2;
	@%p1 bra 	$L__BB333_2;
	cvt.u64.u32 	%rd12, %r4;
	mov.u32 	%r16, %ctaid.y;
	cvt.u64.u32 	%rd13, %r16;
	mul.lo.s64 	%rd14, %rd5, %rd13;
	add.s64 	%rd15, %rd14, %rd12;
	shl.b64 	%rd16, %rd15, 2;
	add.s64 	%rd17, %rd1, %rd16;
	ld.global.u32 	%r17, [%rd17];
	add.s64 	%rd18, %rd14, %rd2;
	shl.b64 	%rd19, %rd18, 2;
	add.s64 	%rd20, %rd1, %rd19;
	ld.global.u32 	%r18, [%rd20];
	min.s32 	%r19, %r17, %r18;
	st.shared.u32 	[%r5], %r19;
	bra.uni 	$L__BB333_4;
$L__BB333_2:
	cvt.u64.u32 	%rd3, %r4;
	setp.le.u64 	%p2, %rd5, %rd3;
	@%p2 bra 	$L__BB333_4;
	mov.u32 	%r14, %ctaid.y;
	cvt.u64.u32 	%rd8, %r14;
	mad.lo.s64 	%rd9, %rd5, %rd8, %rd3;
	shl.b64 	%rd10, %rd9, 2;
	add.s64 	%rd11, %rd1, %rd10;
	ld.global.u32 	%r15, [%rd11];
	st.shared.u32 	[%r5], %r15;
$L__BB333_4:
	bar.sync 	0;
	setp.lt.u32 	%p3, %r45, 66;
	@%p3 bra 	$L__BB333_8;
$L__BB333_5:
	shr.u32 	%r7, %r45, 1;
	setp.ge.u32 	%p4, %r1, %r7;
	@%p4 bra 	$L__BB333_7;
	ld.shared.u32 	%r20, [%r5];
	shl.b32 	%r21, %r7, 2;
	add.s32 	%r22, %r5, %r21;
	ld.shared.u32 	%r23, [%r22];
	min.s32 	%r24, %r20, %r23;
	st.shared.u32 	[%r5], %r24;
$L__BB333_7:
	bar.sync 	0;
	setp.gt.u32 	%p5, %r45, 131;
	mov.u32 	%r45, %r7;
	@%p5 bra 	$L__BB333_5;
$L__BB333_8:
	setp.gt.u32 	%p6, %r1, 31;
	@%p6 bra 	$L__BB333_11;
	ld.volatile.shared.u32 	%r25, [%r5];
	ld.volatile.shared.u32 	%r26, [%r5+128];
	min.s32 	%r27, %r25, %r26;
	st.volatile.shared.u32 	[%r5], %r27;
	ld.volatile.shared.u32 	%r28, [%r5];
	ld.volatile.shared.u32 	%r29, [%r5+64];
	min.s32 	%r30, %r28, %r29;
	st.volatile.shared.u32 	[%r5], %r30;
	ld.volatile.shared.u32 	%r31, [%r5];
	ld.volatile.shared.u32 	%r32, [%r5+32];
	min.s32 	%r33, %r31, %r32;
	st.volatile.shared.u32 	[%r5], %r33;
	ld.volatile.shared.u32 	%r34, [%r5];
	ld.volatile.shared.u32 	%r35, [%r5+16];
	min.s32 	%r36, %r34, %r35;
	st.volatile.shared.u32 	[%r5], %r36;
	ld.volatile.shared.u32 	%r37, [%r5];
	ld.volatile.shared.u32 	%r38, [%r5+8];
	min.s32 	%r39, %r37, %r38;
	st.volatile.shared.u32 	[%r5], %r39;
	ld.volatile.shared.u32 	%r40, [%r5];
	ld.volatile.shared.u32 	%r41, [%r5+4];
	min.s32 	%r42, %r40, %r41;
	st.volatile.shared.u32 	[%r5], %r42;
	setp.ne.s32 	%p7, %r1, 0;
	@%p7 bra 	$L__BB333_11;
	ld.shared.u32 	%r43, [minsdata_i32];
	cvt.u64.u32 	%rd21, %r2;
	mov.u32 	%r44, %ctaid.y;
	cvt.u64.u32 	%rd22, %r44;
	mad.lo.s64 	%rd23, %rd6, %rd22, %rd21;
	cvta.to.global.u64 	%rd24, %rd4;
	shl.b64 	%rd25, %rd23, 2;
	add.s64 	%rd26, %rd24, %rd25;
	st.global.u32 	[%rd26], %r43;
$L__BB333_11:
	ret;

}
	// .globl	contiguous_min3_i32
.visible .entry contiguous_min3_i32(
	.param .u64 .ptr .align 1 contiguous_min3_i32_param_0,
	.param .u64 .ptr .align 1 contiguous_min3_i32_param_1,
	.param .u64 .ptr .align 1 contiguous_min3_i32_param_2,
	.param .u64 .ptr .align 1 contiguous_min3_i32_param_3,
	.param .u64 contiguous_min3_i32_param_4,
	.param .u64 contiguous_min3_i32_param_5,
	.param .u64 contiguous_min3_i32_param_6
)
{
	.reg .pred 	%p<38>;
	.reg .b32 	%r<259>;
	.reg .b64 	%rd<308>;

	ld.param.u64 	%rd144, [contiguous_min3_i32_param_0];
	ld.param.u64 	%rd145, [contiguous_min3_i32_param_1];
	ld.param.u64 	%rd148, [contiguous_min3_i32_param_2];
	ld.param.u64 	%rd149, [contiguous_min3_i32_param_3];
	ld.param.u64 	%rd146, [contiguous_min3_i32_param_4];
	ld.param.u64 	%rd147, [contiguous_min3_i32_param_5];
	ld.param.u64 	%rd150, [contiguous_min3_i32_param_6];
	cvta.to.global.u64 	%rd1, %rd149;
	cvta.to.global.u64 	%rd2, %rd148;
	mov.u32 	%r1, %tid.y;
	mov.u32 	%r2, %ntid.x;
	mov.u32 	%r3, %tid.x;
	mad.lo.s32 	%r79, %r1, %r2, %r3;
	mov.u32 	%r80, %ctaid.x;
	mad.lo.s32 	%r81, %r80, %r2, %r3;
	mov.u32 	%r4, %ctaid.y;
	mov.u32 	%r5, %ntid.y;
	mad.lo.s32 	%r82, %r4, %r5, %r1;
	shl.b32 	%r83, %r79, 2;
	mov.u32 	%r84, minsdata_i32;
	add.s32 	%r7, %r84, %r83;
	mov.b32 	%r85, 2147483647;
	st.shared.u32 	[%r7], %r85;
	cvt.u64.u32 	%rd3, %r81;
	setp.le.u64 	%p1, %rd147, %rd3;
	cvt.u64.u32 	%rd152, %r82;
	setp.le.u64 	%p2, %rd150, %rd152;
	or.pred  	%p3, %p1, %p2;
	@%p3 bra 	$L__BB334_76;
	cvt.u32.u64 	%r86, %rd3;
	cvt.u32.u64 	%r87, %rd147;
	mad.lo.s32 	%r240, %r82, %r87, %r86;
	cvt.u32.u64 	%r9, %rd146;
	add.s32 	%r239, %r9, -1;
	setp.lt.s32 	%p4, %r239, 0;
	mov.b64 	%rd307, 0;
	@%p4 bra 	$L__BB334_59;
	setp.lt.u32 	%p5, %r239, 7;
	mov.b64 	%rd307, 0;
	@%p5 bra 	$L__BB334_30;
	add.s32 	%r235, %r9, -4;
	and.b32  	%r88, %r9, -8;
	neg.s32 	%r234, %r88;
	mov.b64 	%rd307, 0;
$L__BB334_4:
	.pragma "nounroll";
	add.s32 	%r16, %r235, 3;
	cvt.u64.u32 	%rd5, %r240;
	mul.wide.u32 	%rd157, %r16, 8;
	add.s64 	%rd158, %rd2, %rd157;
	ld.global.u64 	%rd6, [%rd158];
	and.b64  	%rd159, %rd6, -4294967296;
	setp.ne.s64 	%p6, %rd159, 0;
	@%p6 bra 	$L__BB334_6;
	cvt.u32.u64 	%r89, %rd6;
	cvt.u32.u64 	%r90, %rd5;
	div.u32 	%r91, %r90, %r89;
	mul.lo.s32 	%r92, %r91, %r89;
	sub.s32 	%r93, %r90, %r92;
	cvt.u64.u32 	%rd272, %r91;
	cvt.u64.u32 	%rd273, %r93;
	bra.uni 	$L__BB334_7;
$L__BB334_6:
	div.s64 	%rd272, %rd5, %rd6;
	mul.lo.s64 	%rd160, %rd272, %rd6;
	sub.s64 	%rd273, %rd5, %rd160;
$L__BB334_7:
	mul.wide.u32 	%rd161, %r16, 8;
	add.s64 	%rd162, %rd1, %rd161;
	ld.global.u64 	%rd163, [%rd162];
	mad.lo.s64 	%rd13, %rd163, %rd273, %rd307;
	add.s32 	%r17, %r235, 2;
	and.b64  	%rd14, %rd272, 4294967295;
	mul.wide.u32 	%rd164, %r17, 8;
	add.s64 	%rd165, %rd2, %rd164;
	ld.global.u64 	%rd15, [%rd165];
	and.b64  	%rd166, %rd15, -4294967296;
	setp.ne.s64 	%p7, %rd166, 0;
	@%p7 bra 	$L__BB334_9;
	cvt.u32.u64 	%r94, %rd15;
	cvt.u32.u64 	%r95, %rd14;
	div.u32 	%r96, %r95, %r94;
	mul.lo.s32 	%r97, %r96, %r94;
	sub.s32 	%r98, %r95, %r97;
	cvt.u64.u32 	%rd274, %r96;
	cvt.u64.u32 	%rd275, %r98;
	bra.uni 	$L__BB334_10;
$L__BB334_9:
	div.s64 	%rd274, %rd14, %rd15;
	mul.lo.s64 	%rd167, %rd274, %rd15;
	sub.s64 	%rd275, %rd14, %rd167;
$L__BB334_10:
	mul.wide.u32 	%rd168, %r17, 8;
	add.s64 	%rd169, %rd1, %rd168;
	ld.global.u64 	%rd170, [%rd169];
	mad.lo.s64 	%rd22, %rd170, %rd275, %rd13;
	add.s32 	%r18, %r235, 1;
	and.b64  	%rd23, %rd274, 4294967295;
	mul.wide.u32 	%rd171, %r18, 8;
	add.s64 	%rd172, %rd2, %rd171;
	ld.global.u64 	%rd24, [%rd172];
	and.b64  	%rd173, %rd24, -4294967296;
	setp.ne.s64 	%p8, %rd173, 0;
	@%p8 bra 	$L__BB334_12;
	cvt.u32.u64 	%r99, %rd24;
	cvt.u32.u64 	%r100, %rd23;
	div.u32 	%r101, %r100, %r99;
	mul.lo.s32 	%r102, %r101, %r99;
	sub.s32 	%r103, %r100, %r102;
	cvt.u64.u32 	%rd276, %r101;
	cvt.u64.u32 	%rd277, %r103;
	bra.uni 	$L__BB334_13;
$L__BB334_12:
	div.s64 	%rd276, %rd23, %rd24;
	mul.lo.s64 	%rd174, %rd276, %rd24;
	sub.s64 	%rd277, %rd23, %rd174;
$L__BB334_13:
	mul.wide.u32 	%rd175, %r18, 8;
	add.s64 	%rd176, %rd1, %rd175;
	ld.global.u64 	%rd177, [%rd176];
	mad.lo.s64 	%rd31, %rd177, %rd277, %rd22;
	and.b64  	%rd32, %rd276, 4294967295;
	mul.wide.u32 	%rd178, %r235, 8;
	add.s64 	%rd179, %rd2, %rd178;
	ld.global.u64 	%rd33, [%rd179];
	and.b64  	%rd180, %rd33, -4294967296;
	setp.ne.s64 	%p9, %rd180, 0;
	@%p9 bra 	$L__BB334_15;
	cvt.u32.u64 	%r104, %rd33;
	cvt.u32.u64 	%r105, %rd32;
	div.u32 	%r106, %r105, %r104;
	mul.lo.s32 	%r107, %r106, %r104;
	sub.s32 	%r108, %r105, %r107;
	cvt.u64.u32 	%rd278, %r106;
	cvt.u64.u32 	%rd279, %r108;
	bra.uni 	$L__BB334_16;
$L__BB334_15:
	div.s64 	%rd278, %rd32, %rd33;
	mul.lo.s64 	%rd181, %rd278, %rd33;
	sub.s64 	%rd279, %rd32, %rd181;
$L__BB334_16:
	mul.wide.u32 	%rd182, %r235, 8;
	add.s64 	%rd183, %rd1, %rd182;
	ld.global.u64 	%rd184, [%rd183];
	mad.lo.s64 	%rd40, %rd184, %rd279, %rd31;
	add.s32 	%r19, %r235, -1;
	and.b64  	%rd41, %rd278, 4294967295;
	mul.wide.u32 	%rd185, %r19, 8;
	add.s64 	%rd186, %rd2, %rd185;
	ld.global.u64 	%rd42, [%rd186];
	and.b64  	%rd187, %rd42, -4294967296;
	setp.ne.s64 	%p10, %rd187, 0;
	@%p10 bra 	$L__BB334_18;
	cvt.u32.u64 	%r109, %rd42;
	cvt.u32.u64 	%r110, %rd41;
	div.u32 	%r111, %r110, %r109;
	mul.lo.s32 	%r112, %r111, %r109;
	sub.s32 	%r113, %r110, %r112;
	cvt.u64.u32 	%rd280, %r111;
	cvt.u64.u32 	%rd281, %r113;
	bra.uni 	$L__BB334_19;
$L__BB334_18:
	div.s64 	%rd280, %rd41, %rd42;
	mul.lo.s64 	%rd188, %rd280, %rd42;
	sub.s64 	%rd281, %rd41, %rd188;
$L__BB334_19:
	mul.wide.u32 	%rd189, %r19, 8;
	add.s64 	%rd190, %rd1, %rd189;
	ld.global.u64 	%rd191, [%rd190];
	mad.lo.s64 	%rd49, %rd191, %rd281, %rd40;
	add.s32 	%r20, %r235, -2;
	and.b64  	%rd50, %rd280, 4294967295;
	mul.wide.u32 	%rd192, %r20, 8;
	add.s64 	%rd193, %rd2, %rd192;
	ld.global.u64 	%rd51, [%rd193];
	and.b64  	%rd194, %rd51, -4294967296;
	setp.ne.s64 	%p11, %rd194, 0;
	@%p11 bra 	$L__BB334_21;
	cvt.u32.u64 	%r114, %rd51;
	cvt.u32.u64 	%r115, %rd50;
	div.u32 	%r116, %r115, %r114;
	mul.lo.s32 	%r117, %r116, %r114;
	sub.s32 	%r118, %r115, %r117;
	cvt.u64.u32 	%rd282, %r116;
	cvt.u64.u32 	%rd283, %r118;
	bra.uni 	$L__BB334_22;
$L__BB334_21:
	div.s64 	%rd282, %rd50, %rd51;
	mul.lo.s64 	%rd195, %rd282, %rd51;
	sub.s64 	%rd283, %rd50, %rd195;
$L__BB334_22:
	mul.wide.u32 	%rd196, %r20, 8;
	add.s64 	%rd197, %rd1, %rd196;
	ld.global.u64 	%rd198, [%rd197];
	mad.lo.s64 	%rd58, %rd198, %rd283, %rd49;
	add.s32 	%r21, %r235, -3;
	and.b64  	%rd59, %rd282, 4294967295;
	mul.wide.u32 	%rd199, %r21, 8;
	add.s64 	%rd200, %rd2, %rd199;
	ld.global.u64 	%rd60, [%rd200];
	and.b64  	%rd201, %rd60, -4294967296;
	setp.ne.s64 	%p12, %rd201, 0;
	@%p12 bra 	$L__BB334_24;
	cvt.u32.u64 	%r119, %rd60;
	cvt.u32.u64 	%r120, %rd59;
	div.u32 	%r121, %r120, %r119;
	mul.lo.s32 	%r122, %r121, %r119;
	sub.s32 	%r123, %r120, %r122;
	cvt.u64.u32 	%rd284, %r121;
	cvt.u64.u32 	%rd285, %r123;
	bra.uni 	$L__BB334_25;
$L__BB334_24:
	div.s64 	%rd284, %rd59, %rd60;
	mul.lo.s64 	%rd202, %rd284, %rd60;
	sub.s64 	%rd285, %rd59, %rd202;
$L__BB334_25:
	mul.wide.u32 	%rd203, %r21, 8;
	add.s64 	%rd204, %rd1, %rd203;
	ld.global.u64 	%rd205, [%rd204];
	mad.lo.s64 	%rd67, %rd205, %rd285, %rd58;
	and.b64  	%rd68, %rd284, 4294967295;
	add.s32 	%r124, %r235, -4;
	mul.wide.u32 	%rd206, %r124, 8;
	add.s64 	%rd207, %rd2, %rd206;
	ld.global.u64 	%rd69, [%rd207];
	and.b64  	%rd208, %rd69, -4294967296;
	setp.ne.s64 	%p13, %rd208, 0;
	@%p13 bra 	$L__BB334_27;
	cvt.u32.u64 	%r125, %rd69;
	cvt.u32.u64 	%r126, %rd68;
	div.u32 	%r127, %r126, %r125;
	mul.lo.s32 	%r128, %r127, %r125;
	sub.s32 	%r129, %r126, %r128;
	cvt.u64.u32 	%rd286, %r127;
	cvt.u64.u32 	%rd287, %r129;
	bra.uni 	$L__BB334_28;
$L__BB334_27:
	div.s64 	%rd286, %rd68, %rd69;
	mul.lo.s64 	%rd209, %rd286, %rd69;
	sub.s64 	%rd287, %rd68, %rd209;
$L__BB334_28:
	mul.wide.u32 	%rd210, %r124, 8;
	add.s64 	%rd211, %rd1, %rd210;
	ld.global.u64 	%rd212, [%rd211];
	mad.lo.s64 	%rd307, %rd212, %rd287, %rd67;
	cvt.u32.u64 	%r240, %rd286;
	add.s32 	%r235, %r235, -8;
	add.s32 	%r234, %r234, 8;
	setp.ne.s32 	%p14, %r234, 0;
	@%p14 bra 	$L__BB334_4;
	add.s32 	%r239, %r235, 3;
$L__BB334_30:
	and.b32  	%r28, %r9, 7;
	setp.eq.s32 	%p15, %r28, 0;
	@%p15 bra 	$L__BB334_59;
	and.b32  	%r29, %r9, 3;
	setp.lt.u32 	%p16, %r28, 4;
	@%p16 bra 	$L__BB334_45;
	cvt.u64.u32 	%rd79, %r240;
	mul.wide.u32 	%rd214, %r239, 8;
	add.s64 	%rd215, %rd2, %rd214;
	ld.global.u64 	%rd80, [%rd215];
	and.b64  	%rd216, %rd80, -4294967296;
	setp.ne.s64 	%p17, %rd216, 0;
	@%p17 bra 	$L__BB334_34;
	cvt.u32.u64 	%r131, %rd80;
	cvt.u32.u64 	%r132, %rd79;
	div.u32 	%r133, %r132, %r131;
	mul.lo.s32 	%r134, %r133, %r131;
	sub.s32 	%r135, %r132, %r134;
	cvt.u64.u32 	%rd290, %r133;
	cvt.u64.u32 	%rd291, %r135;
	bra.uni 	$L__BB334_35;
$L__BB334_34:
	div.s64 	%rd290, %rd79, %rd80;
	mul.lo.s64 	%rd217, %rd290, %rd80;
	sub.s64 	%rd291, %rd79, %rd217;
$L__BB334_35:
	mul.wide.u32 	%rd218, %r239, 8;
	add.s64 	%rd219, %rd1, %rd218;
	ld.global.u64 	%rd220, [%rd219];
	mad.lo.s64 	%rd87, %rd220, %rd291, %rd307;
	add.s32 	%r30, %r239, -1;
	and.b64  	%rd88, %rd290, 4294967295;
	mul.wide.u32 	%rd221, %r30, 8;
	add.s64 	%rd222, %rd2, %rd221;
	ld.global.u64 	%rd89, [%rd222];
	and.b64  	%rd223, %rd89, -4294967296;
	setp.ne.s64 	%p18, %rd223, 0;
	@%p18 bra 	$L__BB334_37;
	cvt.u32.u64 	%r136, %rd89;
	cvt.u32.u64 	%r137, %rd88;
	div.u32 	%r138, %r137, %r136;
	mul.lo.s32 	%r139, %r138, %r136;
	sub.s32 	%r140, %r137, %r139;
	cvt.u64.u32 	%rd292, %r138;
	cvt.u64.u32 	%rd293, %r140;
	bra.uni 	$L__BB334_38;
$L__BB334_37:
	div.s64 	%rd292, %rd88, %rd89;
	mul.lo.s64 	%rd224, %rd292, %rd89;
	sub.s64 	%rd293, %rd88, %rd224;
$L__BB334_38:
	mul.wide.u32 	%rd225, %r30, 8;
	add.s64 	%rd226, %rd1, %rd225;
	ld.global.u64 	%rd227, [%rd226];
	mad.lo.s64 	%rd96, %rd227, %rd293, %rd87;
	add.s32 	%r31, %r239, -2;
	and.b64  	%rd97, %rd292, 4294967295;
	mul.wide.u32 	%rd228, %r31, 8;
	add.s64 	%rd229, %rd2, %rd228;
	ld.global.u64 	%rd98, [%rd229];
	and.b64  	%rd230, %rd98, -4294967296;
	setp.ne.s64 	%p19, %rd230, 0;
	@%p19 bra 	$L__BB334_40;
	cvt.u32.u64 	%r141, %rd98;
	cvt.u32.u64 	%r142, %rd97;
	div.u32 	%r143, %r142, %r141;
	mul.lo.s32 	%r144, %r143, %r141;
	sub.s32 	%r145, %r142, %r144;
	cvt.u64.u32 	%rd294, %r143;
	cvt.u64.u32 	%rd295, %r145;
	bra.uni 	$L__BB334_41;
$L__BB334_40:
	div.s64 	%rd294, %rd97, %rd98;
	mul.lo.s64 	%rd231, %rd294, %rd98;
	sub.s64 	%rd295, %rd97, %rd231;
$L__BB334_41:
	mul.wide.u32 	%rd232, %r31, 8;
	add.s64 	%rd233, %rd1, %rd232;
	ld.global.u64 	%rd234, [%rd233];
	mad.lo.s64 	%rd105, %rd234, %rd295, %rd96;
	add.s32 	%r32, %r239, -3;
	and.b64  	%rd106, %rd294, 4294967295;
	mul.wide.u32 	%rd235, %r32, 8;
	add.s64 	%rd236, %rd2, %rd235;
	ld.global.u64 	%rd107, [%rd236];
	and.b64  	%rd237, %rd107, -4294967296;
	setp.ne.s64 	%p20, %rd237, 0;
	@%p20 bra 	$L__BB334_43;
	cvt.u32.u64 	%r146, %rd107;
	cvt.u32.u64 	%r147, %rd106;
	div.u32 	%r148, %r147, %r146;
	mul.lo.s32 	%r149, %r148, %r146;
	sub.s32 	%r150, %r147, %r149;
	cvt.u64.u32 	%rd296, %r148;
	cvt.u64.u32 	%rd297, %r150;
	bra.uni 	$L__BB334_44;
$L__BB334_43:
	div.s64 	%rd296, %rd106, %rd107;
	mul.lo.s64 	%rd238, %rd296, %rd107;
	sub.s64 	%rd297, %rd106, %rd238;
$L__BB334_44:
	mul.wide.u32 	%rd239, %r32, 8;
	add.s64 	%rd240, %rd1, %rd239;
	ld.global.u64 	%rd241, [%rd240];
	mad.lo.s64 	%rd307, %rd241, %rd297, %rd105;
	cvt.u32.u64 	%r240, %rd296;
	add.s32 	%r239, %r239, -4;
$L__BB334_45:
	setp.eq.s32 	%p21, %r29, 0;
	@%p21 bra 	$L__BB334_59;
	setp.eq.s32 	%p22, %r29, 1;
	@%p22 bra 	$L__BB334_54;
	cvt.u64.u32 	%rd117, %r240;
	mul.wide.u32 	%rd243, %r239, 8;
	add.s64 	%rd244, %rd2, %rd243;
	ld.global.u64 	%rd118, [%rd244];
	and.b64  	%rd245, %rd118, -4294967296;
	setp.ne.s64 	%p23, %rd245, 0;
	@%p23 bra 	$L__BB334_49;
	cvt.u32.u64 	%r151, %rd118;
	cvt.u32.u64 	%r152, %rd117;
	div.u32 	%r153, %r152, %r151;
	mul.lo.s32 	%r154, %r153, %r151;
	sub.s32 	%r155, %r152, %r154;
	cvt.u64.u32 	%rd300, %r153;
	cvt.u64.u32 	%rd301, %r155;
	bra.uni 	$L__BB334_50;
$L__BB334_49:
	div.s64 	%rd300, %rd117, %rd118;
	mul.lo.s64 	%rd246, %rd300, %rd118;
	sub.s64 	%rd301, %rd117, %rd246;
$L__BB334_50:
	add.s64 	%rd248, %rd1, %rd243;
	ld.global.u64 	%rd249, [%rd248];
	mad.lo.s64 	%rd125, %rd249, %rd301, %rd307;
	add.s32 	%r37, %r239, -1;
	and.b64  	%rd126, %rd300, 4294967295;
	mul.wide.u32 	%rd250, %r37, 8;
	add.s64 	%rd251, %rd2, %rd250;
	ld.global.u64 	%rd127, [%rd251];
	and.b64  	%rd252, %rd127, -4294967296;
	setp.ne.s64 	%p24, %rd252, 0;
	@%p24 bra 	$L__BB334_52;
	cvt.u32.u64 	%r156, %rd127;
	cvt.u32.u64 	%r157, %rd126;
	div.u32 	%r158, %r157, %r156;
	mul.lo.s32 	%r159, %r158, %r156;
	sub.s32 	%r160, %r157, %r159;
	cvt.u64.u32 	%rd302, %r158;
	cvt.u64.u32 	%rd303, %r160;
	bra.uni 	$L__BB334_53;
$L__BB334_52:
	div.s64 	%rd302, %rd126, %rd127;
	mul.lo.s64 	%rd253, %rd302, %rd127;
	sub.s64 	%rd303, %rd126, %rd253;
$L__BB334_53:
	add.s64 	%rd255, %rd1, %rd250;
	ld.global.u64 	%rd256, [%rd255];
	mad.lo.s64 	%rd307, %rd256, %rd303, %rd125;
	cvt.u32.u64 	%r240, %rd302;
	add.s32 	%r239, %r239, -2;
$L__BB334_54:
	and.b32  	%r161, %r9, 1;
	setp.eq.b32 	%p25, %r161, 1;
	not.pred 	%p26, %p25;
	@%p26 bra 	$L__BB334_59;
	cvt.u64.u32 	%rd137, %r240;
	mul.wide.u32 	%rd257, %r239, 8;
	add.s64 	%rd258, %rd2, %rd257;
	ld.global.u64 	%rd138, [%rd258];
	and.b64  	%rd259, %rd138, -4294967296;
	setp.ne.s64 	%p27, %rd259, 0;
	@%p27 bra 	$L__BB334_57;
	cvt.u32.u64 	%r162, %rd138;
	cvt.u32.u64 	%r163, %rd137;
	rem.u32 	%r164, %r163, %r162;
	cvt.u64.u32 	%rd306, %r164;
	bra.uni 	$L__BB334_58;
$L__BB334_57:
	rem.s64 	%rd306, %rd137, %rd138;
$L__BB334_58:
	add.s64 	%rd261, %rd1, %rd257;
	ld.global.u64 	%rd262, [%rd261];
	mad.lo.s64 	%rd307, %rd262, %rd306, %rd307;
$L__BB334_59:
	cvta.to.global.u64 	%rd263, %rd145;
	shl.b64 	%rd264, %rd307, 2;
	add.s64 	%rd265, %rd263, %rd264;
	ld.global.u32 	%r165, [%rd265];
	st.shared.u32 	[%r7], %r165;
	bar.sync 	0;
	setp.ne.s32 	%p28, %r1, 0;
	@%p28 bra 	$L__BB334_76;
	setp.gt.u32 	%p29, %r5, 1;
	@%p29 bra 	$L__BB334_62;
	shl.b32 	%r166, %r3, 2;
	mov.u32 	%r167, minsdata_i32;
	add.s32 	%r168, %r167, %r166;
	ld.shared.u32 	%r257, [%r168];
	bra.uni 	$L__BB334_75;
$L__BB334_62:
	shl.b32 	%r171, %r3, 2;
	mov.u32 	%r172, minsdata_i32;
	add.s32 	%r43, %r172, %r171;
	ld.shared.u32 	%r257, [%r43];
	add.s32 	%r45, %r5, -1;
	add.s32 	%r173, %r5, -2;
	and.b32  	%r46, %r45, 7;
	setp.lt.u32 	%p30, %r173, 7;
	mov.b32 	%r253, 1;
	@%p30 bra 	$L__BB334_66;
	and.b32  	%r176, %r45, -8;
	neg.s32 	%r245, %r176;
	shl.b32 	%r48, %r2, 2;
	add.s32 	%r178, %r171, %r48;
	add.s32 	%r243, %r172, %r178;
	shl.b32 	%r50, %r2, 5;
	mov.b32 	%r247, 1;
	mov.b32 	%r244, 0;
$L__BB334_64:
	.pragma "nounroll";
	mul.lo.s32 	%r180, %r247, %r2;
	shl.b32 	%r181, %r180, 2;
	add.s32 	%r182, %r43, %r181;
	ld.shared.u32 	%r183, [%r243];
	min.s32 	%r184, %r257, %r183;
	add.s32 	%r185, %r182, %r48;
	ld.shared.u32 	%r186, [%r185];
	min.s32 	%r187, %r184, %r186;
	add.s32 	%r188, %r185, %r48;
	ld.shared.u32 	%r189, [%r188];
	min.s32 	%r190, %r187, %r189;
	add.s32 	%r191, %r188, %r48;
	ld.shared.u32 	%r192, [%r191];
	min.s32 	%r193, %r190, %r192;
	add.s32 	%r194, %r191, %r48;
	ld.shared.u32 	%r195, [%r194];
	min.s32 	%r196, %r193, %r195;
	add.s32 	%r197, %r194, %r48;
	ld.shared.u32 	%r198, [%r197];
	min.s32 	%r199, %r196, %r198;
	add.s32 	%r200, %r197, %r48;
	ld.shared.u32 	%r201, [%r200];
	min.s32 	%r202, %r199, %r201;
	add.s32 	%r203, %r200, %r48;
	ld.shared.u32 	%r204, [%r203];
	min.s32 	%r257, %r202, %r204;
	add.s32 	%r247, %r247, 8;
	add.s32 	%r245, %r245, 8;
	add.s32 	%r244, %r244, 8;
	add.s32 	%r243, %r243, %r50;
	setp.ne.s32 	%p31, %r245, 0;
	@%p31 bra 	$L__BB334_64;
	add.s32 	%r253, %r244, 1;
$L__BB334_66:
	setp.eq.s32 	%p32, %r46, 0;
	@%p32 bra 	$L__BB334_74;
	and.b32  	%r65, %r45, 3;
	setp.lt.u32 	%p33, %r46, 4;
	@%p33 bra 	$L__BB334_69;
	mul.lo.s32 	%r206, %r253, %r2;
	shl.b32 	%r207, %r206, 2;
	add.s32 	%r208, %r43, %r207;
	ld.shared.u32 	%r209, [%r208];
	min.s32 	%r210, %r257, %r209;
	shl.b32 	%r211, %r2, 2;
	add.s32 	%r212, %r208, %r211;
	ld.shared.u32 	%r213, [%r212];
	min.s32 	%r214, %r210, %r213;
	add.s32 	%r215, %r212, %r211;
	ld.shared.u32 	%r216, [%r215];
	min.s32 	%r217, %r214, %r216;
	add.s32 	%r218, %r215, %r211;
	ld.shared.u32 	%r219, [%r218];
	min.s32 	%r257, %r217, %r219;
	add.s32 	%r253, %r253, 4;
$L__BB334_69:
	setp.eq.s32 	%p34, %r65, 0;
	@%p34 bra 	$L__BB334_74;
	setp.eq.s32 	%p35, %r65, 1;
	@%p35 bra 	$L__BB334_72;
	mul.lo.s32 	%r221, %r253, %r2;
	shl.b32 	%r222, %r221, 2;
	add.s32 	%r223, %r43, %r222;
	ld.shared.u32 	%r224, [%r223];
	min.s32 	%r225, %r257, %r224;
	shl.b32 	%r226, %r2, 2;
	add.s32 	%r227, %r223, %r226;
	ld.shared.u32 	%r228, [%r227];
	min.s32 	%r257, %r225, %r228;
	add.s32 	%r253, %r253, 2;
$L__BB334_72:
	and.b32  	%r229, %r45, 1;
	setp.eq.b32 	%p36, %r229, 1;
	not.pred 	%p37, %p36;
	@%p37 bra 	$L__BB334_74;
	mul.lo.s32 	%r230, %r253, %r2;
	shl.b32 	%r231, %r230, 2;
	add.s32 	%r232, %r43, %r231;
	ld.shared.u32 	%r233, [%r232];
	min.s32 	%r257, %r257, %r233;
$L__BB334_74:
	st.shared.u32 	[%r43], %r257;
$L__BB334_75:
	cvt.u64.u32 	%rd266, %r4;
	mad.lo.s64 	%rd267, %rd147, %rd266, %rd3;
	cvta.to.global.u64 	%rd268, %rd144;
	shl.b64 	%rd269, %rd267, 2;
	add.s64 	%rd270, %rd268, %rd269;
	st.global.u32 	[%rd270], %r257;
$L__BB334_76:
	ret;

}
	// .globl	contiguous_min33_i32
.visible .entry contiguous_min33_i32(
	.param .u64 .ptr .align 1 contiguous_min33_i32_param_0,
	.param .u64 .ptr .align 1 contiguous_min33_i32_param_1,
	.param .u64 contiguous_min33_i32_param_2,
	.param .u64 contiguous_min33_i32_param_3,
	.param .u64 contiguous_min33_i32_param_4
)
{
	.reg .pred 	%p<14>;
	.reg .b32 	%r<140>;
	.reg .b64 	%rd<16>;

	ld.param.u64 	%rd2, [contiguous_min33_i32_param_0];
	ld.param.u64 	%rd3, [contiguous_min33_i32_param_1];
	ld.param.u64 	%rd4, [contiguous_min33_i32_param_3];
	ld.param.u64 	%rd5, [contiguous_min33_i32_param_4];
	mov.u32 	%r1, %tid.y;
	mov.u32 	%r2, %ntid.x;
	mov.u32 	%r3, %tid.x;
	mad.lo.s32 	%r45, %r1, %r2, %r3;
	mov.u32 	%r46, %ctaid.x;
	mad.lo.s32 	%r47, %r46, %r2, %r3;
	mov.u32 	%r4, %ctaid.y;
	mov.u32 	%r5, %ntid.y;
	mad.lo.s32 	%r48, %r4, %r5, %r1;
	shl.b32 	%r49, %r45, 2;
	mov.u32 	%r50, minsdata_i32;
	add.s32 	%r7, %r50, %r49;
	mov.b32 	%r51, 2147483647;
	st.shared.u32 	[%r7], %r51;
	cvt.u64.u32 	%rd1, %r47;
	setp.le.u64 	%p1, %rd4, %rd1;
	cvt.u64.u32 	%rd7, %r48;
	setp.le.u64 	%p2, %rd5, %rd7;
	or.pred  	%p3, %p1, %p2;
	@%p3 bra 	$L__BB335_18;
	cvt.u32.u64 	%r52, %rd1;
	cvta.to.global.u64 	%rd8, %rd3;
	cvt.u32.u64 	%r53, %rd4;
	mad.lo.s32 	%r54, %r48, %r53, %r52;
	mul.wide.u32 	%rd9, %r54, 4;
	add.s64 	%rd10, %rd8, %rd9;
	ld.global.u32 	%r55, [%rd10];
	st.shared.u32 	[%r7], %r55;
	bar.sync 	0;
	setp.ne.s32 	%p4, %r1, 0;
	@%p4 bra 	$L__BB335_18;
	setp.gt.u32 	%p5, %r5, 1;
	@%p5 bra 	$L__BB335_4;
	shl.b32 	%r56, %r3, 2;
	add.s32 	%r58, %r50, %r56;
	ld.shared.u32 	%r138, [%r58];
	bra.uni 	$L__BB335_17;
$L__BB335_4:
	shl.b32 	%r61, %r3, 2;
	add.s32 	%r9, %r50, %r61;
	ld.shared.u32 	%r138, [%r9];
	add.s32 	%r11, %r5, -1;
	add.s32 	%r63, %r5, -2;
	and.b32  	%r12, %r11, 7;
	setp.lt.u32 	%p6, %r63, 7;
	mov.b32 	%r134, 1;
	@%p6 bra 	$L__BB335_8;
	and.b32  	%r66, %r11, -8;
	neg.s32 	%r126, %r66;
	shl.b32 	%r14, %r2, 2;
	add.s32 	%r68, %r61, %r14;
	add.s32 	%r124, %r50, %r68;
	shl.b32 	%r16, %r2, 5;
	mov.b32 	%r128, 1;
	mov.b32 	%r125, 0;
$L__BB335_6:
	.pragma "nounroll";
	mul.lo.s32 	%r70, %r128, %r2;
	shl.b32 	%r71, %r70, 2;
	add.s32 	%r72, %r9, %r71;
	ld.shared.u32 	%r73, [%r124];
	min.s32 	%r74, %r138, %r73;
	add.s32 	%r75, %r72, %r14;
	ld.shared.u32 	%r76, [%r75];
	min.s32 	%r77, %r74, %r76;
	add.s32 	%r78, %r75, %r14;
	ld.shared.u32 	%r79, [%r78];
	min.s32 	%r80, %r77, %r79;
	add.s32 	%r81, %r78, %r14;
	ld.shared.u32 	%r82, [%r81];
	min.s32 	%r83, %r80, %r82;
	add.s32 	%r84, %r81, %r14;
	ld.shared.u32 	%r85, [%r84];
	min.s32 	%r86, %r83, %r85;
	add.s32 	%r87, %r84, %r14;
	ld.shared.u32 	%r88, [%r87];
	min.s32 	%r89, %r86, %r88;
	add.s32 	%r90, %r87, %r14;
	ld.shared.u32 	%r91, [%r90];
	min.s32 	%r92, %r89, %r91;
	add.s32 	%r93, %r90, %r14;
	ld.shared.u32 	%r94, [%r93];
	min.s32 	%r138, %r92, %r94;
	add.s32 	%r128, %r128, 8;
	add.s32 	%r126, %r126, 8;
	add.s32 	%r125, %r125, 8;
	add.s32 	%r124, %r124, %r16;
	setp.ne.s32 	%p7, %r126, 0;
	@%p7 bra 	$L__BB335_6;
	add.s32 	%r134, %r125, 1;
$L__BB335_8:
	setp.eq.s32 	%p8, %r12, 0;
	@%p8 bra 	$L__BB335_16;
	and.b32  	%r31, %r11, 3;
	setp.lt.u32 	%p9, %r12, 4;
	@%p9 bra 	$L__BB335_11;
	mul.lo.s32 	%r96, %r134, %r2;
	shl.b32 	%r97, %r96, 2;
	add.s32 	%r98, %r9, %r97;
	ld.shared.u32 	%r99, [%r98];
	min.s32 	%r100, %r138, %r99;
	shl.b32 	%r101, %r2, 2;
	add.s32 	%r102, %r98, %r101;
	ld.shared.u32 	%r103, [%r102];
	min.s32 	%r104, %r100, %r103;
	add.s32 	%r105, %r102, %r101;
	ld.shared.u32 	%r106, [%r105];
	min.s32 	%r107, %r104, %r106;
	add.s32 	%r108, %r105, %r101;
	ld.shared.u32 	%r109, [%r108];
	min.s32 	%r138, %r107, %r109;
	add.s32 	%r134, %r134, 4;
$L__BB335_11:
	setp.eq.s32 	%p10, %r31, 0;
	@%p10 bra 	$L__BB335_16;
	setp.eq.s32 	%p11, %r31, 1;
	@%p11 bra 	$L__BB335_14;
	mul.lo.s32 	%r111, %r134, %r2;
	shl.b32 	%r112, %r111, 2;
	add.s32 	%r113, %r9, %r112;
	ld.shared.u32 	%r114, [%r113];
	min.s32 	%r115, %r138, %r114;
	shl.b32 	%r116, %r2, 2;
	add.s32 	%r117, %r113, %r116;
	ld.shared.u32 	%r118, [%r117];
	min.s32 	%r138, %r115, %r118;
	add.s32 	%r134, %r134, 2;
$L__BB335_14:
	and.b32  	%r119, %r11, 1;
	setp.eq.b32 	%p12, %r119, 1;
	not.pred 	%p13, %p12;
	@%p13 bra 	$L__BB335_16;
	mul.lo.s32 	%r120, %r134, %r2;
	shl.b32 	%r121, %r120, 2;
	add.s32 	%r122, %r9, %r121;
	ld.shared.u32 	%r123, [%r122];
	min.s32 	%r138, %r138, %r123;
$L__BB335_16:
	st.shared.u32 	[%r9], %r138;
$L__BB335_17:
	cvt.u64.u32 	%rd11, %r4;
	mad.lo.s64 	%rd12, %rd4, %rd11, %rd1;
	cvta.to.global.u64 	%rd13, %rd2;
	shl.b64 	%rd14, %rd12, 2;
	add.s64 	%rd15, %rd13, %rd14;
	st.global.u32 	[%rd15], %r138;
$L__BB335_18:
	ret;

}
	// .globl	contiguous_min_i64
.visible .entry contiguous_min_i64(
	.param .u64 .ptr .align 1 contiguous_min_i64_param_0,
	.param .u64 .ptr .align 1 contiguous_min_i64_param_1,
	.param .u64 contiguous_min_i64_param_2
)
{
	.reg .pred 	%p<8>;
	.reg .b32 	%r<16>;
	.reg .b64 	%rd<43>;

	ld.param.u64 	%rd4, [contiguous_min_i64_param_0];
	ld.param.u64 	%rd6, [contiguous_min_i64_param_1];
	ld.param.u64 	%rd5, [contiguous_min_i64_param_2];
	cvta.to.global.u64 	%rd1, %rd6;
	mov.u32 	%r1, %tid.x;
	mov.u32 	%r2, %ctaid.x;
	mov.u32 	%r15, %ntid.x;
	mul.lo.s32 	%r8, %r2, %r15;
	shl.b32 	%r9, %r8, 1;
	add.s32 	%r4, %r9, %r1;
	shl.b32 	%r10, %r1, 3;
	mov.u32 	%r11, minsdata_i64;
	add.s32 	%r5, %r11, %r10;
	mov.b64 	%rd7, 9223372036854775807;
	st.shared.u64 	[%r5], %rd7;
	add.s32 	%r12, %r4, %r15;
	cvt.u64.u32 	%rd2, %r12;
	setp.le.u64 	%p1, %rd5, %rd2;
	@%p1 bra 	$L__BB336_2;
	mul.wide.u32 	%rd11, %r4, 8;
	add.s64 	%rd12, %rd1, %rd11;
	ld.global.u64 	%rd13, [%rd12];
	shl.b64 	%rd14, %rd2, 3;
	add.s64 	%rd15, %rd1, %rd14;
	ld.global.u64 	%rd16, [%rd15];
	min.s64 	%rd17, %rd13, %rd16;
	st.shared.u64 	[%r5], %rd17;
	bra.uni 	$L__BB336_4;
$L__BB336_2:
	cvt.u64.u32 	%rd3, %r4;
	setp.le.u64 	%p2, %rd5, %rd3;
	@%p2 bra 	$L__BB336_4;
	shl.b64 	%rd8, %rd3, 3;
	add.s64 	%rd9, %rd1, %rd8;
	ld.global.u64 	%rd10, [%rd9];
	st.shared.u64 	[%r5], %rd10;
$L__BB336_4:
	bar.sync 	0;
	setp.lt.u32 	%p3, %r15, 66;
	@%p3 bra 	$L__BB336_8;
$L__BB336_5:
	shr.u32 	%r7, %r15, 1;
	setp.ge.u32 	%p4, %r1, %r7;
	@%p4 bra 	$L__BB336_7;
	ld.shared.u64 	%rd18, [%r5];
	shl.b32 	%r13, %r7, 3;
	add.s32 	%r14, %r5, %r13;
	ld.shared.u64 	%rd19, [%r14];
	min.s64 	%rd20, %rd18, %rd19;
	st.shared.u64 	[%r5], %rd20;
$L__BB336_7:
	bar.sync 	0;
	setp.gt.u32 	%p5, %r15, 131;
	mov.u32 	%r15, %r7;
	@%p5 bra 	$L__BB336_5;
$L__BB336_8:
	setp.gt.u32 	%p6, %r1, 31;
	@%p6 bra 	$L__BB336_11;
	ld.volatile.shared.u64 	%rd21, [%r5];
	ld.volatile.shared.u64 	%rd22, [%r5+256];
	min.s64 	%rd23, %rd21, %rd22;
	st.volatile.shared.u64 	[%r5], %rd23;
	ld.volatile.shared.u64 	%rd24, [%r5];
	ld.volatile.shared.u64 	%rd25, [%r5+128];
	min.s64 	%rd26, %rd24, %rd25;
	st.volatile.shared.u64 	[%r5], %rd26;
	ld.volatile.shared.u64 	%rd27, [%r5];
	ld.volatile.shared.u64 	%rd28, [%r5+64];
	min.s64 	%rd29, %rd27, %rd28;
	st.volatile.shared.u64 	[%r5], %rd29;
	ld.volatile.shared.u64 	%rd30, [%r5];
	ld.volatile.shared.u64 	%rd31, [%r5+32];
	min.s64 	%rd32, %rd30, %rd31;
	st.volatile.shared.u64 	[%r5], %rd32;
	ld.volatile.shared.u64 	%rd33, [%r5];
	ld.volatile.shared.u64 	%rd34, [%r5+16];
	min.s64 	%rd35, %rd33, %rd34;
	st.volatile.shared.u64 	[%r5], %rd35;
	ld.volatile.shared.u64 	%rd36, [%r5];
	ld.volatile.shared.u64 	%rd37, [%r5+8];
	min.s64 	%rd38, %rd36, %rd37;
	st.volatile.shared.u64 	[%r5], %rd38;
	setp.ne.s32 	%p7, %r1, 0;
	@%p7 bra 	$L__BB336_11;
	ld.shared.u64 	%rd39, [minsdata_i64];
	cvta.to.global.u64 	%rd40, %rd4;
	mul.wide.u32 	%rd41, %r2, 8;
	add.s64 	%rd42, %rd40, %rd41;
	st.global.u64 	[%rd42], %rd39;
$L__BB336_11:
	ret;

}
	// .globl	uncontiguous_min_i64
.visible .entry uncontiguous_min_i64(
	.param .u64 .ptr .align 1 uncontiguous_min_i64_param_0,
	.param .u64 .ptr .align 1 uncontiguous_min_i64_param_1,
	.param .u64 .ptr .align 1 uncontiguous_min_i64_param_2,
	.param .u64 .ptr .align 1 uncontiguous_min_i64_param_3,
	.param .u64 uncontiguous_min_i64_param_4,
	.param .u64 uncontiguous_min_i64_param_5
)
{
	.reg .pred 	%p<53>;
	.reg .b32 	%r<212>;
	.reg .b64 	%rd<585>;

	ld.param.u64 	%rd260, [uncontiguous_min_i64_param_0];
	ld.param.u64 	%rd263, [uncontiguous_min_i64_param_1];
	ld.param.u64 	%rd264, [uncontiguous_min_i64_param_2];
	ld.param.u64 	%rd265, [uncontiguous_min_i64_param_3];
	ld.param.u64 	%rd261, [uncontiguous_min_i64_param_4];
	ld.param.u64 	%rd262, [uncontiguous_min_i64_param_5];
	cvta.to.global.u64 	%rd1, %rd265;
	cvta.to.global.u64 	%rd2, %rd264;
	cvta.to.global.u64 	%rd3, %rd263;
	mov.u32 	%r1, %tid.x;
	mov.u32 	%r2, %ctaid.x;
	mov.u32 	%r211, %ntid.x;
	mul.lo.s32 	%r52, %r2, %r211;
	shl.b32 	%r53, %r52, 1;
	add.s32 	%r4, %r53, %r1;
	shl.b32 	%r54, %r1, 3;
	mov.u32 	%r55, minsdata_i64;
	add.s32 	%r5, %r55, %r54;
	mov.b64 	%rd266, 9223372036854775807;
	st.shared.u64 	[%r5], %rd266;
	add.s32 	%r56, %r4, %r211;
	cvt.u64.u32 	%rd538, %r56;
	setp.le.u64 	%p1, %rd262, %rd538;
	@%p1 bra 	$L__BB337_54;
	cvt.u32.u64 	%r6, %rd261;
	add.s32 	%r205, %r6, -1;
	setp.lt.s32 	%p27, %r205, 0;
	mov.b64 	%rd542, 0;
	mov.u64 	%rd543, %rd542;
	@%p27 bra 	$L__BB337_53;
	cvt.u64.u32 	%rd539, %r4;
	setp.lt.u32 	%p28, %r205, 3;
	mov.b64 	%rd543, 0;
	mov.u64 	%rd542, %rd543;
	@%p28 bra 	$L__BB337_30;
	add.s32 	%r203, %r6, -2;
	and.b32  	%r132, %r6, -4;
	neg.s32 	%r202, %r132;
	mov.b64 	%rd543, 0;
$L__BB337_4:
	.pragma "nounroll";
	add.s32 	%r12, %r203, 1;
	mul.wide.u32 	%rd399, %r12, 8;
	add.s64 	%rd400, %rd2, %rd399;
	ld.global.u64 	%rd10, [%rd400];
	or.b64  	%rd401, %rd539, %rd10;
	and.b64  	%rd402, %rd401, -4294967296;
	setp.ne.s64 	%p29, %rd402, 0;
	@%p29 bra 	$L__BB337_6;
	cvt.u32.u64 	%r133, %rd10;
	cvt.u32.u64 	%r134, %rd539;
	div.u32 	%r135, %r134, %r133;
	mul.lo.s32 	%r136, %r135, %r133;
	sub.s32 	%r137, %r134, %r136;
	cvt.u64.u32 	%rd504, %r135;
	cvt.u64.u32 	%rd505, %r137;
	bra.uni 	$L__BB337_7;
$L__BB337_6:
	div.s64 	%rd504, %rd539, %rd10;
	mul.lo.s64 	%rd403, %rd504, %rd10;
	sub.s64 	%rd505, %rd539, %rd403;
$L__BB337_7:
	mul.wide.u32 	%rd404, %r12, 8;
	add.s64 	%rd405, %rd1, %rd404;
	ld.global.u64 	%rd17, [%rd405];
	mad.lo.s64 	%rd18, %rd17, %rd505, %rd542;
	or.b64  	%rd406, %rd538, %rd10;
	and.b64  	%rd407, %rd406, -4294967296;
	setp.ne.s64 	%p30, %rd407, 0;
	@%p30 bra 	$L__BB337_9;
	cvt.u32.u64 	%r138, %rd10;
	cvt.u32.u64 	%r139, %rd538;
	div.u32 	%r140, %r139, %r138;
	mul.lo.s32 	%r141, %r140, %r138;
	sub.s32 	%r142, %r139, %r141;
	cvt.u64.u32 	%rd506, %r140;
	cvt.u64.u32 	%rd507, %r142;
	bra.uni 	$L__BB337_10;
$L__BB337_9:
	div.s64 	%rd506, %rd538, %rd10;
	mul.lo.s64 	%rd408, %rd506, %rd10;
	sub.s64 	%rd507, %rd538, %rd408;
$L__BB337_10:
	mad.lo.s64 	%rd25, %rd507, %rd17, %rd543;
	add.s32 	%r13, %r203, -2;
	mul.wide.u32 	%rd409, %r203, 8;
	add.s64 	%rd410, %rd2, %rd409;
	ld.global.u64 	%rd26, [%rd410];
	or.b64  	%rd411, %rd504, %rd26;
	and.b64  	%rd412, %rd411, -4294967296;
	setp.ne.s64 	%p31, %rd412, 0;
	@%p31 bra 	$L__BB337_12;
	cvt.u32.u64 	%r143, %rd26;
	cvt.u32.u64 	%r144, %rd504;
	div.u32 	%r145, %r144, %r143;
	mul.lo.s32 	%r146, %r145, %r143;
	sub.s32 	%r147, %r144, %r146;
	cvt.u64.u32 	%rd508, %r145;
	cvt.u64.u32 	%rd509, %r147;
	bra.uni 	$L__BB337_13;
$L__BB337_12:
	div.s64 	%rd508, %rd504, %rd26;
	mul.lo.s64 	%rd413, %rd508, %rd26;
	sub.s64 	%rd509, %rd504, %rd413;
$L__BB337_13:
	mul.wide.u32 	%rd414, %r203, 8;
	add.s64 	%rd415, %rd1, %rd414;
	ld.global.u64 	%rd33, [%rd415];
	mad.lo.s64 	%rd34, %rd33, %rd509, %rd18;
	or.b64  	%rd416, %rd506, %rd26;
	and.b64  	%rd417, %rd416, -4294967296;
	setp.ne.s64 	%p32, %rd417, 0;
	@%p32 bra 	$L__BB337_15;
	cvt.u32.u64 	%r148, %rd26;
	cvt.u32.u64 	%r149, %rd506;
	div.u32 	%r150, %r149, %r148;
	mul.lo.s32 	%r151, %r150, %r148;
	sub.s32 	%r152, %r149, %r151;
	cvt.u64.u32 	%rd510, %r150;
	cvt.u64.u32 	%rd511, %r152;
	bra.uni 	$L__BB337_16;
$L__BB337_15:
	div.s64 	%rd510, %rd506, %rd26;
	mul.lo.s64 	%rd418, %rd510, %rd26;
	sub.s64 	%rd511, %rd506, %rd418;
$L__BB337_16:
	mad.lo.s64 	%rd41, %rd511, %rd33, %rd25;
	add.s32 	%r14, %r203, -1;
	mul.wide.u32 	%rd419, %r14, 8;
	add.s64 	%rd420, %rd2, %rd419;
	ld.global.u64 	%rd42, [%rd420];
	or.b64  	%rd421, %rd508, %rd42;
	and.b64  	%rd422, %rd421, -4294967296;
	setp.ne.s64 	%p33, %rd422, 0;
	@%p33 bra 	$L__BB337_18;
	cvt.u32.u64 	%r153, %rd42;
	cvt.u32.u64 	%r154, %rd508;
	div.u32 	%r155, %r154, %r153;
	mul.lo.s32 	%r156, %r155, %r153;
	sub.s32 	%r157, %r154, %r156;
	cvt.u64.u32 	%rd512, %r155;
	cvt.u64.u32 	%rd513, %r157;
	bra.uni 	$L__BB337_19;
$L__BB337_18:
	div.s64 	%rd512, %rd508, %rd42;
	mul.lo.s64 	%rd423, %rd512, %rd42;
	sub.s64 	%rd513, %rd508, %rd423;
$L__BB337_19:
	mul.wide.u32 	%rd424, %r14, 8;
	add.s64 	%rd425, %rd1, %rd424;
	ld.global.u64 	%rd49, [%rd425];
	mad.lo.s64 	%rd50, %rd49, %rd513, %rd34;
	or.b64  	%rd426, %rd510, %rd42;
	and.b64  	%rd427, %rd426, -4294967296;
	setp.ne.s64 	%p34, %rd427, 0;
	@%p34 bra 	$L__BB337_21;
	cvt.u32.u64 	%r158, %rd42;
	cvt.u32.u64 	%r159, %rd510;
	div.u32 	%r160, %r159, %r158;
	mul.lo.s32 	%r161, %r160, %r158;
	sub.s32 	%r162, %r159, %r161;
	cvt.u64.u32 	%rd514, %r160;
	cvt.u64.u32 	%rd515, %r162;
	bra.uni 	$L__BB337_22;
$L__BB337_21:
	div.s64 	%rd514, %rd510, %rd42;
	mul.lo.s64 	%rd428, %rd514, %rd42;
	sub.s64 	%rd515, %rd510, %rd428;
$L__BB337_22:
	mad.lo.s64 	%rd57, %rd515, %rd49, %rd41;
	mul.wide.u32 	%rd429, %r13, 8;
	add.s64 	%rd430, %rd2, %rd429;
	ld.global.u64 	%rd58, [%rd430];
	or.b64  	%rd431, %rd512, %rd58;
	and.b64  	%rd432, %rd431, -4294967296;
	setp.ne.s64 	%p35, %rd432, 0;
	@%p35 bra 	$L__BB337_24;
	cvt.u32.u64 	%r163, %rd58;
	cvt.u32.u64 	%r164, %rd512;
	div.u32 	%r165, %r164, %r163;
	mul.lo.s32 	%r166, %r165, %r163;
	sub.s32 	%r167, %r164, %r166;
	cvt.u64.u32 	%rd539, %r165;
	cvt.u64.u32 	%rd517, %r167;
	bra.uni 	$L__BB337_25;
$L__BB337_24:
	div.s64 	%rd539, %rd512, %rd58;
	mul.lo.s64 	%rd433, %rd539, %rd58;
	sub.s64 	%rd517, %rd512, %rd433;
$L__BB337_25:
	mul.wide.u32 	%rd434, %r13, 8;
	add.s64 	%rd435, %rd1, %rd434;
	ld.global.u64 	%rd65, [%rd435];
	mad.lo.s64 	%rd542, %rd65, %rd517, %rd50;
	or.b64  	%rd436, %rd514, %rd58;
	and.b64  	%rd437, %rd436, -4294967296;
	setp.ne.s64 	%p36, %rd437, 0;
	@%p36 bra 	$L__BB337_27;
	cvt.u32.u64 	%r168, %rd58;
	cvt.u32.u64 	%r169, %rd514;
	div.u32 	%r170, %r169, %r168;
	mul.lo.s32 	%r171, %r170, %r168;
	sub.s32 	%r172, %r169, %r171;
	cvt.u64.u32 	%rd538, %r170;
	cvt.u64.u32 	%rd519, %r172;
	bra.uni 	$L__BB337_28;
$L__BB337_27:
	div.s64 	%rd538, %rd514, %rd58;
	mul.lo.s64 	%rd438, %rd538, %rd58;
	sub.s64 	%rd519, %rd514, %rd438;
$L__BB337_28:
	mad.lo.s64 	%rd543, %rd519, %rd65, %rd57;
	add.s32 	%r203, %r203, -4;
	add.s32 	%r202, %r202, 4;
	setp.ne.s32 	%p37, %r202, 0;
	@%p37 bra 	$L__BB337_4;
	add.s32 	%r205, %r203, 1;
$L__BB337_30:
	and.b32  	%r19, %r6, 3;
	setp.eq.s32 	%p38, %r19, 0;
	@%p38 bra 	$L__BB337_53;
	setp.eq.s32 	%p39, %r19, 1;
	@%p39 bra 	$L__BB337_45;
	mul.wide.u32 	%rd440, %r205, 8;
	add.s64 	%rd441, %rd2, %rd440;
	ld.global.u64 	%rd80, [%rd441];
	or.b64  	%rd442, %rd539, %rd80;
	and.b64  	%rd443, %rd442, -4294967296;
	setp.ne.s64 	%p40, %rd443, 0;
	@%p40 bra 	$L__BB337_34;
	cvt.u32.u64 	%r173, %rd80;
	cvt.u32.u64 	%r174, %rd539;
	div.u32 	%r175, %r174, %r173;
	mul.lo.s32 	%r176, %r175, %r173;
	sub.s32 	%r177, %r174, %r176;
	cvt.u64.u32 	%rd526, %r175;
	cvt.u64.u32 	%rd527, %r177;
	bra.uni 	$L__BB337_35;
$L__BB337_34:
	div.s64 	%rd526, %rd539, %rd80;
	mul.lo.s64 	%rd444, %rd526, %rd80;
	sub.s64 	%rd527, %rd539, %rd444;
$L__BB337_35:
	add.s64 	%rd446, %rd1, %rd440;
	ld.global.u64 	%rd87, [%rd446];
	mad.lo.s64 	%rd88, %rd87, %rd527, %rd542;
	or.b64  	%rd447, %rd538, %rd80;
	and.b64  	%rd448, %rd447, -4294967296;
	setp.ne.s64 	%p41, %rd448, 0;
	@%p41 bra 	$L__BB337_37;
	cvt.u32.u64 	%r178, %rd80;
	cvt.u32.u64 	%r179, %rd538;
	div.u32 	%r180, %r179, %r178;
	mul.lo.s32 	%r181, %r180, %r178;
	sub.s32 	%r182, %r179, %r181;
	cvt.u64.u32 	%rd528, %r180;
	cvt.u64.u32 	%rd529, %r182;
	bra.uni 	$L__BB337_38;
$L__BB337_37:
	div.s64 	%rd528, %rd538, %rd80;
	mul.lo.s64 	%rd449, %rd528, %rd80;
	sub.s64 	%rd529, %rd538, %rd449;
$L__BB337_38:
	mad.lo.s64 	%rd95, %rd529, %rd87, %rd543;
	add.s32 	%r20, %r205, -1;
	mul.wide.u32 	%rd450, %r20, 8;
	add.s64 	%rd451, %rd2, %rd450;
	ld.global.u64 	%rd96, [%rd451];
	or.b64  	%rd452, %rd526, %rd96;
	and.b64  	%rd453, %rd452, -4294967296;
	setp.ne.s64 	%p42, %rd453, 0;
	@%p42 bra 	$L__BB337_40;
	cvt.u32.u64 	%r183, %rd96;
	cvt.u32.u64 	%r184, %rd526;
	div.u32 	%r185, %r184, %r183;
	mul.lo.s32 	%r186, %r185, %r183;
	sub.s32 	%r187, %r184, %r186;
	cvt.u64.u32 	%rd539, %r185;
	cvt.u64.u32 	%rd531, %r187;
	bra.uni 	$L__BB337_41;
$L__BB337_40:
	div.s64 	%rd539, %rd526, %rd96;
	mul.lo.s64 	%rd454, %rd539, %rd96;
	sub.s64 	%rd531, %rd526, %rd454;
$L__BB337_41:
	add.s64 	%rd456, %rd1, %rd450;
	ld.global.u64 	%rd103, [%rd456];
	mad.lo.s64 	%rd542, %rd103, %rd531, %rd88;
	or.b64  	%rd457, %rd528, %rd96;
	and.b64  	%rd458, %rd457, -4294967296;
	setp.ne.s64 	%p43, %rd458, 0;
	@%p43 bra 	$L__BB337_43;
	cvt.u32.u64 	%r188, %rd96;
	cvt.u32.u64 	%r189, %rd528;
	div.u32 	%r190, %r189, %r188;
	mul.lo.s32 	%r191, %r190, %r188;
	sub.s32 	%r192, %r189, %r191;
	cvt.u64.u32 	%rd538, %r190;
	cvt.u64.u32 	%rd533, %r192;
	bra.uni 	$L__BB337_44;
$L__BB337_43:
	div.s64 	%rd538, %rd528, %rd96;
	mul.lo.s64 	%rd459, %rd538, %rd96;
	sub.s64 	%rd533, %rd528, %rd459;
$L__BB337_44:
	mad.lo.s64 	%rd543, %rd533, %rd103, %rd95;
	add.s32 	%r205, %r205, -2;
$L__BB337_45:
	and.b32  	%r193, %r6, 1;
	setp.eq.b32 	%p44, %r193, 1;
	not.pred 	%p45, %p44;
	@%p45 bra 	$L__BB337_53;
	mul.wide.u32 	%rd460, %r205, 8;
	add.s64 	%rd461, %rd2, %rd460;
	ld.global.u64 	%rd118, [%rd461];
	or.b64  	%rd462, %rd539, %rd118;
	and.b64  	%rd463, %rd462, -4294967296;
	setp.ne.s64 	%p46, %rd463, 0;
	@%p46 bra 	$L__BB337_48;
	cvt.u32.u64 	%r194, %rd118;
	cvt.u32.u64 	%r195, %rd539;
	rem.u32 	%r196, %r195, %r194;
	cvt.u64.u32 	%rd540, %r196;
	bra.uni 	$L__BB337_49;
$L__BB337_48:
	rem.s64 	%rd540, %rd539, %rd118;
$L__BB337_49:
	add.s64 	%rd465, %rd1, %rd460;
	ld.global.u64 	%rd122, [%rd465];
	mad.lo.s64 	%rd542, %rd122, %rd540, %rd542;
	or.b64  	%rd466, %rd538, %rd118;
	and.b64  	%rd467, %rd466, -4294967296;
	setp.ne.s64 	%p47, %rd467, 0;
	@%p47 bra 	$L__BB337_51;
	cvt.u32.u64 	%r197, %rd118;
	cvt.u32.u64 	%r198, %rd538;
	rem.u32 	%r199, %r198, %r197;
	cvt.u64.u32 	%rd541, %r199;
	bra.uni 	$L__BB337_52;
$L__BB337_51:
	rem.s64 	%rd541, %rd538, %rd118;
$L__BB337_52:
	mad.lo.s64 	%rd543, %rd541, %rd122, %rd543;
$L__BB337_53:
	shl.b64 	%rd468, %rd542, 3;
	add.s64 	%rd469, %rd3, %rd468;
	ld.global.u64 	%rd470, [%rd469];
	shl.b64 	%rd471, %rd543, 3;
	add.s64 	%rd472, %rd3, %rd471;
	ld.global.u64 	%rd473, [%rd472];
	min.s64 	%rd474, %rd470, %rd473;
	st.shared.u64 	[%r5], %rd474;
	bra.uni 	$L__BB337_114;
$L__BB337_54:
	cvt.u64.u32 	%rd575, %r4;
	setp.le.u64 	%p2, %rd262, %rd575;
	@%p2 bra 	$L__BB337_114;
	cvt.u32.u64 	%r23, %rd261;
	add.s32 	%r209, %r23, -1;
	setp.lt.s32 	%p3, %r209, 0;
	mov.b64 	%rd584, 0;
	@%p3 bra 	$L__BB337_113;
	and.b32  	%r25, %r23, 7;
	setp.lt.u32 	%p4, %r209, 7;
	mov.b64 	%rd584, 0;
	@%p4 bra 	$L__BB337_84;
	add.s32 	%r207, %r23, -4;
	and.b32  	%r57, %r23, -8;
	neg.s32 	%r206, %r57;
	mov.b64 	%rd584, 0;
$L__BB337_58:
	.pragma "nounroll";
	add.s32 	%r30, %r207, 3;
	mul.wide.u32 	%rd271, %r30, 8;
	add.s64 	%rd272, %rd2, %rd271;
	ld.global.u64 	%rd133, [%rd272];
	or.b64  	%rd273, %rd575, %rd133;
	and.b64  	%rd274, %rd273, -4294967296;
	setp.ne.s64 	%p5, %rd274, 0;
	@%p5 bra 	$L__BB337_60;
	cvt.u32.u64 	%r58, %rd133;
	cvt.u32.u64 	%r59, %rd575;
	div.u32 	%r60, %r59, %r58;
	mul.lo.s32 	%r61, %r60, %r58;
	sub.s32 	%r62, %r59, %r61;
	cvt.u64.u32 	%rd546, %r60;
	cvt.u64.u32 	%rd547, %r62;
	bra.uni 	$L__BB337_61;
$L__BB337_60:
	div.s64 	%rd546, %rd575, %rd133;
	mul.lo.s64 	%rd275, %rd546, %rd133;
	sub.s64 	%rd547, %rd575, %rd275;
$L__BB337_61:
	add.s64 	%rd277, %rd1, %rd271;
	ld.global.u64 	%rd278, [%rd277];
	mad.lo.s64 	%rd140, %rd278, %rd547, %rd584;
	add.s32 	%r31, %r207, 2;
	mul.wide.u32 	%rd279, %r31, 8;
	add.s64 	%rd280, %rd2, %rd279;
	ld.global.u64 	%rd141, [%rd280];
	or.b64  	%rd281, %rd546, %rd141;
	and.b64  	%rd282, %rd281, -4294967296;
	setp.ne.s64 	%p6, %rd282, 0;
	@%p6 bra 	$L__BB337_63;
	cvt.u32.u64 	%r63, %rd141;
	cvt.u32.u64 	%r64, %rd546;
	div.u32 	%r65, %r64, %r63;
	mul.lo.s32 	%r66, %r65, %r63;
	sub.s32 	%r67, %r64, %r66;
	cvt.u64.u32 	%rd548, %r65;
	cvt.u64.u32 	%rd549, %r67;
	bra.uni 	$L__BB337_64;
$L__BB337_63:
	div.s64 	%rd548, %rd546, %rd141;
	mul.lo.s64 	%rd283, %rd548, %rd141;
	sub.s64 	%rd549, %rd546, %rd283;
$L__BB337_64:
	add.s64 	%rd285, %rd1, %rd279;
	ld.global.u64 	%rd286, [%rd285];
	mad.lo.s64 	%rd148, %rd286, %rd549, %rd140;
	add.s32 	%r32, %r207, 1;
	mul.wide.u32 	%rd287, %r32, 8;
	add.s64 	%rd288, %rd2, %rd287;
	ld.global.u64 	%rd149, [%rd288];
	or.b64  	%rd289, %rd548, %rd149;
	and.b64  	%rd290, %rd289, -4294967296;
	setp.ne.s64 	%p7, %rd290, 0;
	@%p7 bra 	$L__BB337_66;
	cvt.u32.u64 	%r68, %rd149;
	cvt.u32.u64 	%r69, %rd548;
	div.u32 	%r70, %r69, %r68;
	mul.lo.s32 	%r71, %r70, %r68;
	sub.s32 	%r72, %r69, %r71;
	cvt.u64.u32 	%rd550, %r70;
	cvt.u64.u32 	%rd551, %r72;
	bra.uni 	$L__BB337_67;
$L__BB337_66:
	div.s64 	%rd550, %rd548, %rd149;
	mul.lo.s64 	%rd291, %rd550, %rd149;
	sub.s64 	%rd551, %rd548, %rd291;
$L__BB337_67:
	add.s64 	%rd293, %rd1, %rd287;
	ld.global.u64 	%rd294, [%rd293];
	mad.lo.s64 	%rd156, %rd294, %rd551, %rd148;
	add.s32 	%r33, %r207, -4;
	mul.wide.u32 	%rd295, %r207, 8;
	add.s64 	%rd296, %rd2, %rd295;
	ld.global.u64 	%rd157, [%rd296];
	or.b64  	%rd297, %rd550, %rd157;
	and.b64  	%rd298, %rd297, -4294967296;
	setp.ne.s64 	%p8, %rd298, 0;
	@%p8 bra 	$L__BB337_69;
	cvt.u32.u64 	%r73, %rd157;
	cvt.u32.u64 	%r74, %rd550;
	div.u32 	%r75, %r74, %r73;
	mul.lo.s32 	%r76, %r75, %r73;
	sub.s32 	%r77, %r74, %r76;
	cvt.u64.u32 	%rd552, %r75;
	cvt.u64.u32 	%rd553, %r77;
	bra.uni 	$L__BB337_70;
$L__BB337_69:
	div.s64 	%rd552, %rd550, %rd157;
	mul.lo.s64 	%rd299, %rd552, %rd157;
	sub.s64 	%rd553, %rd550, %rd299;
$L__BB337_70:
	add.s64 	%rd301, %rd1, %rd295;
	ld.global.u64 	%rd302, [%rd301];
	mad.lo.s64 	%rd164, %rd302, %rd553, %rd156;
	add.s32 	%r34, %r207, -1;
	mul.wide.u32 	%rd303, %r34, 8;
	add.s64 	%rd304, %rd2, %rd303;
	ld.global.u64 	%rd165, [%rd304];
	or.b64  	%rd305, %rd552, %rd165;
	and.b64  	%rd306, %rd305, -4294967296;
	setp.ne.s64 	%p9, %rd306, 0;
	@%p9 bra 	$L__BB337_72;
	cvt.u32.u64 	%r78, %rd165;
	cvt.u32.u64 	%r79, %rd552;
	div.u32 	%r80, %r79, %r78;
	mul.lo.s32 	%r81, %r80, %r78;
	sub.s32 	%r82, %r79, %r81;
	cvt.u64.u32 	%rd554, %r80;
	cvt.u64.u32 	%rd555, %r82;
	bra.uni 	$L__BB337_73;
$L__BB337_72:
	div.s64 	%rd554, %rd552, %rd165;
	mul.lo.s64 	%rd307, %rd554, %rd165;
	sub.s64 	%rd555, %rd552, %rd307;
$L__BB337_73:
	add.s64 	%rd309, %rd1, %rd303;
	ld.global.u64 	%rd310, [%rd309];
	mad.lo.s64 	%rd172, %rd310, %rd555, %rd164;
	add.s32 	%r35, %r207, -2;
	mul.wide.u32 	%rd311, %r35, 8;
	add.s64 	%rd312, %rd2, %rd311;
	ld.global.u64 	%rd173, [%rd312];
	or.b64  	%rd313, %rd554, %rd173;
	and.b64  	%rd314, %rd313, -4294967296;
	setp.ne.s64 	%p10, %rd314, 0;
	@%p10 bra 	$L__BB337_75;
	cvt.u32.u64 	%r83, %rd173;
	cvt.u32.u64 	%r84, %rd554;
	div.u32 	%r85, %r84, %r83;
	mul.lo.s32 	%r86, %r85, %r83;
	sub.s32 	%r87, %r84, %r86;
	cvt.u64.u32 	%rd556, %r85;
	cvt.u64.u32 	%rd557, %r87;
	bra.uni 	$L__BB337_76;
$L__BB337_75:
	div.s64 	%rd556, %rd554, %rd173;
	mul.lo.s64 	%rd315, %rd556, %rd173;
	sub.s64 	%rd557, %rd554, %rd315;
$L__BB337_76:
	add.s64 	%rd317, %rd1, %rd311;
	ld.global.u64 	%rd318, [%rd317];
	mad.lo.s64 	%rd180, %rd318, %rd557, %rd172;
	add.s32 	%r36, %r207, -3;
	mul.wide.u32 	%rd319, %r36, 8;
	add.s64 	%rd320, %rd2, %rd319;
	ld.global.u64 	%rd181, [%rd320];
	or.b64  	%rd321, %rd556, %rd181;
	and.b64  	%rd322, %rd321, -4294967296;
	setp.ne.s64 	%p11, %rd322, 0;
	@%p11 bra 	$L__BB337_78;
	cvt.u32.u64 	%r88, %rd181;
	cvt.u32.u64 	%r89, %rd556;
	div.u32 	%r90, %r89, %r88;
	mul.lo.s32 	%r91, %r90, %r88;
	sub.s32 	%r92, %r89, %r91;
	cvt.u64.u32 	%rd558, %r90;
	cvt.u64.u32 	%rd559, %r92;
	bra.uni 	$L__BB337_79;
$L__BB337_78:
	div.s64 	%rd558, %rd556, %rd181;
	mul.lo.s64 	%rd323, %rd558, %rd181;
	sub.s64 	%rd559, %rd556, %rd323;
$L__BB337_79:
	add.s64 	%rd325, %rd1, %rd319;
	ld.global.u64 	%rd326, [%rd325];
	mad.lo.s64 	%rd188, %rd326, %rd559, %rd180;
	mul.wide.u32 	%rd327, %r33, 8;
	add.s64 	%rd328, %rd2, %rd327;
	ld.global.u64 	%rd189, [%rd328];
	or.b64  	%rd329, %rd558, %rd189;
	and.b64  	%rd330, %rd329, -4294967296;
	setp.ne.s64 	%p12, %rd330, 0;
	@%p12 bra 	$L__BB337_81;
	cvt.u32.u64 	%r93, %rd189;
	cvt.u32.u64 	%r94, %rd558;
	div.u32 	%r95, %r94, %r93;
	mul.lo.s32 	%r96, %r95, %r93;
	sub.s32 	%r97, %r94, %r96;
	cvt.u64.u32 	%rd575, %r95;
	cvt.u64.u32 	%rd561, %r97;
	bra.uni 	$L__BB337_82;
$L__BB337_81:
	div.s64 	%rd575, %rd558, %rd189;
	mul.lo.s64 	%rd331, %rd575, %rd189;
	sub.s64 	%rd561, %rd558, %rd331;
$L__BB337_82:
	add.s64 	%rd333, %rd1, %rd327;
	ld.global.u64 	%rd334, [%rd333];
	mad.lo.s64 	%rd584, %rd334, %rd561, %rd188;
	add.s32 	%r207, %r207, -8;
	add.s32 	%r206, %r206, 8;
	setp.ne.s32 	%p13, %r206, 0;
	@%p13 bra 	$L__BB337_58;
	add.s32 	%r209, %r207, 3;
$L__BB337_84:
	setp.eq.s32 	%p14, %r25, 0;
	@%p14 bra 	$L__BB337_113;
	and.b32  	%r41, %r23, 3;
	setp.lt.u32 	%p15, %r25, 4;
	@%p15 bra 	$L__BB337_99;
	mul.wide.u32 	%rd336, %r209, 8;
	add.s64 	%rd337, %rd2, %rd336;
	ld.global.u64 	%rd200, [%rd337];
	or.b64  	%rd338, %rd575, %rd200;
	and.b64  	%rd339, %rd338, -4294967296;
	setp.ne.s64 	%p16, %rd339, 0;
	@%p16 bra 	$L__BB337_88;
	cvt.u32.u64 	%r98, %rd200;
	cvt.u32.u64 	%r99, %rd575;
	div.u32 	%r100, %r99, %r98;
	mul.lo.s32 	%r101, %r100, %r98;
	sub.s32 	%r102, %r99, %r101;
	cvt.u64.u32 	%rd565, %r100;
	cvt.u64.u32 	%rd566, %r102;
	bra.uni 	$L__BB337_89;
$L__BB337_88:
	div.s64 	%rd565, %rd575, %rd200;
	mul.lo.s64 	%rd340, %rd565, %rd200;
	sub.s64 	%rd566, %rd575, %rd340;
$L__BB337_89:
	add.s64 	%rd342, %rd1, %rd336;
	ld.global.u64 	%rd343, [%rd342];
	mad.lo.s64 	%rd207, %rd343, %rd566, %rd584;
	add.s32 	%r42, %r209, -1;
	mul.wide.u32 	%rd344, %r42, 8;
	add.s64 	%rd345, %rd2, %rd344;
	ld.global.u64 	%rd208, [%rd345];
	or.b64  	%rd346, %rd565, %rd208;
	and.b64  	%rd347, %rd346, -4294967296;
	setp.ne.s64 	%p17, %rd347, 0;
	@%p17 bra 	$L__BB337_91;
	cvt.u32.u64 	%r103, %rd208;
	cvt.u32.u64 	%r104, %rd565;
	div.u32 	%r105, %r104, %r103;
	mul.lo.s32 	%r106, %r105, %r103;
	sub.s32 	%r107, %r104, %r106;
	cvt.u64.u32 	%rd567, %r105;
	cvt.u64.u32 	%rd568, %r107;
	bra.uni 	$L__BB337_92;
$L__BB337_91:
	div.s64 	%rd567, %rd565, %rd208;
	mul.lo.s64 	%rd348, %rd567, %rd208;
	sub.s64 	%rd568, %rd565, %rd348;
$L__BB337_92:
	add.s64 	%rd350, %rd1, %rd344;
	ld.global.u64 	%rd351, [%rd350];
	mad.lo.s64 	%rd215, %rd351, %rd568, %rd207;
	add.s32 	%r43, %r209, -2;
	mul.wide.u32 	%rd352, %r43, 8;
	add.s64 	%rd353, %rd2, %rd352;
	ld.global.u64 	%rd216, [%rd353];
	or.b64  	%rd354, %rd567, %rd216;
	and.b64  	%rd355, %rd354, -4294967296;
	setp.ne.s64 	%p18, %rd355, 0;
	@%p18 bra 	$L__BB337_94;
	cvt.u32.u64 	%r108, %rd216;
	cvt.u32.u64 	%r109, %rd567;
	div.u32 	%r110, %r109, %r108;
	mul.lo.s32 	%r111, %r110, %r108;
	sub.s32 	%r112, %r109, %r111;
	cvt.u64.u32 	%rd569, %r110;
	cvt.u64.u32 	%rd570, %r112;
	bra.uni 	$L__BB337_95;
$L__BB337_94:
	div.s64 	%rd569, %rd567, %rd216;
	mul.lo.s64 	%rd356, %rd569, %rd216;
	sub.s64 	%rd570, %rd567, %rd356;
$L__BB337_95:
	add.s64 	%rd358, %rd1, %rd352;
	ld.global.u64 	%rd359, [%rd358];
	mad.lo.s64 	%rd223, %rd359, %rd570, %rd215;
	add.s32 	%r44, %r209, -3;
	mul.wide.u32 	%rd360, %r44, 8;
	add.s64 	%rd361, %rd2, %rd360;
	ld.global.u64 	%rd224, [%rd361];
	or.b64  	%rd362, %rd569, %rd224;
	and.b64  	%rd363, %rd362, -4294967296;
	setp.ne.s64 	%p19, %rd363, 0;
	@%p19 bra 	$L__BB337_97;
	cvt.u32.u64 	%r113, %rd224;
	cvt.u32.u64 	%r114, %rd569;
	div.u32 	%r115, %r114, %r113;
	mul.lo.s32 	%r116, %r115, %r113;
	sub.s32 	%r117, %r114, %r116;
	cvt.u64.u32 	%rd575, %r115;
	cvt.u64.u32 	%rd572, %r117;
	bra.uni 	$L__BB337_98;
$L__BB337_97:
	div.s64 	%rd575, %rd569, %rd224;
	mul.lo.s64 	%rd364, %rd575, %rd224;
	sub.s64 	%rd572, %rd569, %rd364;
$L__BB337_98:
	add.s64 	%rd366, %rd1, %rd360;
	ld.global.u64 	%rd367, [%rd366];
	mad.lo.s64 	%rd584, %rd367, %rd572, %rd223;
	add.s32 	%r209, %r209, -4;
$L__BB337_99:
	setp.eq.s32 	%p20, %r41, 0;
	@%p20 bra 	$L__BB337_113;
	setp.eq.s32 	%p21, %r41, 1;
	@%p21 bra 	$L__BB337_108;
	mul.wide.u32 	%rd369, %r209, 8;
	add.s64 	%rd370, %rd2, %rd369;
	ld.global.u64 	%rd235, [%rd370];
	or.b64  	%rd371, %rd575, %rd235;
	and.b64  	%rd372, %rd371, -4294967296;
	setp.ne.s64 	%p22, %rd372, 0;
	@%p22 bra 	$L__BB337_103;
	cvt.u32.u64 	%r118, %rd235;
	cvt.u32.u64 	%r119, %rd575;
	div.u32 	%r120, %r119, %r118;
	mul.lo.s32 	%r121, %r120, %r118;
	sub.s32 	%r122, %r119, %r121;
	cvt.u64.u32 	%rd576, %r120;
	cvt.u64.u32 	%rd577, %r122;
	bra.uni 	$L__BB337_104;
$L__BB337_103:
	div.s64 	%rd576, %rd575, %rd235;
	mul.lo.s64 	%rd373, %rd576, %rd235;
	sub.s64 	%rd577, %rd575, %rd373;
$L__BB337_104:
	add.s64 	%rd375, %rd1, %rd369;
	ld.global.u64 	%rd376, [%rd375];
	mad.lo.s64 	%rd242, %rd376, %rd577, %rd584;
	add.s32 	%r47, %r209, -1;
	mul.wide.u32 	%rd377, %r47, 8;
	add.s64 	%rd378, %rd2, %rd377;
	ld.global.u64 	%rd243, [%rd378];
	or.b64  	%rd379, %rd576, %rd243;
	and.b64  	%rd380, %rd379, -4294967296;
	setp.ne.s64 	%p23, %rd380, 0;
	@%p23 bra 	$L__BB337_106;
	cvt.u32.u64 	%r123, %rd243;
	cvt.u32.u64 	%r124, %rd576;
	div.u32 	%r125, %r124, %r123;
	mul.lo.s32 	%r126, %r125, %r123;
	sub.s32 	%r127, %r124, %r126;
	cvt.u64.u32 	%rd575, %r125;
	cvt.u64.u32 	%rd579, %r127;
	bra.uni 	$L__BB337_107;
$L__BB337_106:
	div.s64 	%rd575, %rd576, %rd243;
	mul.lo.s64 	%rd381, %rd575, %rd243;
	sub.s64 	%rd579, %rd576, %rd381;
$L__BB337_107:
	add.s64 	%rd383, %rd1, %rd377;
	ld.global.u64 	%rd384, [%rd383];
	mad.lo.s64 	%rd584, %rd384, %rd579, %rd242;
	add.s32 	%r209, %r209, -2;
$L__BB337_108:
	and.b32  	%r128, %r23, 1;
	setp.eq.b32 	%p24, %r128, 1;
	not.pred 	%p25, %p24;
	@%p25 bra 	$L__BB337_113;
	mul.wide.u32 	%rd385, %r209, 8;
	add.s64 	%rd386, %rd2, %rd385;
	ld.global.u64 	%rd254, [%rd386];
	or.b64  	%rd387, %rd575, %rd254;
	and.b64  	%rd388, %rd387, -4294967296;
	setp.ne.s64 	%p26, %rd388, 0;
	@%p26 bra 	$L__BB337_111;
	cvt.u32.u64 	%r129, %rd254;
	cvt.u32.u64 	%r130, %rd575;
	rem.u32 	%r131, %r130, %r129;
	cvt.u64.u32 	%rd583, %r131;
	bra.uni 	$L__BB337_112;
$L__BB337_111:
	rem.s64 	%rd583, %rd575, %rd254;
$L__BB337_112:
	add.s64 	%rd390, %rd1, %rd385;
	ld.global.u64 	%rd391, [%rd390];
	mad.lo.s64 	%rd584, %rd391, %rd583, %rd584;
$L__BB337_113:
	shl.b64 	%rd392, %rd584, 3;
	add.s64 	%rd393, %rd3, %rd392;
	ld.global.u64 	%rd394, [%rd393];
	st.shared.u64 	[%r5], %rd394;
$L__BB337_114:
	bar.sync 	0;
	setp.lt.u32 	%p48, %r211, 66;
	@%p48 bra 	$L__BB337_118;
$L__BB337_115:
	shr.u32 	%r51, %r211, 1;
	setp.ge.u32 	%p49, %r1, %r51;
	@%p49 bra 	$L__BB337_117;
	ld.shared.u64 	%rd475, [%r5];
	shl.b32 	%r200, %r51, 3;
	add.s32 	%r201, %r5, %r200;
	ld.shared.u64 	%rd476, [%r201];
	min.s64 	%rd477, %rd475, %rd476;
	st.shared.u64 	[%r5], %rd477;
$L__BB337_117:
	bar.sync 	0;
	setp.gt.u32 	%p50, %r211, 131;
	mov.u32 	%r211, %r51;
	@%p50 bra 	$L__BB337_115;
$L__BB337_118:
	setp.gt.u32 	%p51, %r1, 31;
	@%p51 bra 	$L__BB337_121;
	ld.volatile.shared.u64 	%rd478, [%r5];
	ld.volatile.shared.u64 	%rd479, [%r5+256];
	min.s64 	%rd480, %rd478, %rd479;
	st.volatile.shared.u64 	[%r5], %rd480;
	ld.volatile.shared.u64 	%rd481, [%r5];
	ld.volatile.shared.u64 	%rd482, [%r5+128];
	min.s64 	%rd483, %rd481, %rd482;
	st.volatile.shared.u64 	[%r5], %rd483;
	ld.volatile.shared.u64 	%rd484, [%r5];
	ld.volatile.shared.u64 	%rd485, [%r5+64];
	min.s64 	%rd486, %rd484, %rd485;
	st.volatile.shared.u64 	[%r5], %rd486;
	ld.volatile.shared.u64 	%rd487, [%r5];
	ld.volatile.shared.u64 	%rd488, [%r5+32];
	min.s64 	%rd489, %rd487, %rd488;
	st.volatile.shared.u64 	[%r5], %rd489;
	ld.volatile.shared.u64 	%rd490, [%r5];
	ld.volatile.shared.u64 	%rd491, [%r5+16];
	min.s64 	%rd492, %rd490, %rd491;
	st.volatile.shared.u64 	[%r5], %rd492;
	ld.volatile.shared.u64 	%rd493, [%r5];
	ld.volatile.shared.u64 	%rd494, [%r5+8];
	min.s64 	%rd495, %rd493, %rd494;
	st.volatile.shared.u64 	[%r5], %rd495;
	setp.ne.s32 	%p52, %r1, 0;
	@%p52 bra 	$L__BB337_121;
	ld.shared.u64 	%rd496, [minsdata_i64];
	cvta.to.global.u64 	%rd497, %rd260;
	mul.wide.u32 	%rd498, %r2, 8;
	add.s64 	%rd499, %rd497, %rd498;
	st.global.u64 	[%rd499], %rd496;
$L__BB337_121:
	ret;

}
	// .globl	contiguous_min2_i64
.visible .entry contiguous_min2_i64(
	.param .u64 .ptr .align 1 contiguous_min2_i64_param_0,
	.param .u64 .ptr .align 1 contiguous_min2_i64_param_1,
	.param .u64 .ptr .align 1 contiguous_min2_i64_param_2,
	.param .u64 .ptr .align 1 contiguous_min2_i64_param_3,
	.param .u64 contiguous_min2_i64_param_4,
	.param .u64 contiguous_min2_i64_param_5,
	.param .u64 contiguous_min2_i64_param_6
)
{
	.reg .pred 	%p<53>;
	.reg .b32 	%r<216>;
	.reg .b64 	%rd<599>;

	ld.param.u64 	%rd266, [contiguous_min2_i64_param_1];
	ld.param.u64 	%rd267, [contiguous_min2_i64_param_2];
	ld.param.u64 	%rd268, [contiguous_min2_i64_param_3];
	ld.param.u64 	%rd263, [contiguous_min2_i64_param_4];
	ld.param.u64 	%rd264, [contiguous_min2_i64_param_5];
	ld.param.u64 	%rd265, [contiguous_min2_i64_param_6];
	cvta.to.global.u64 	%rd1, %rd268;
	cvta.to.global.u64 	%rd2, %rd267;
	cvta.to.global.u64 	%rd598, %rd266;
	mov.u32 	%r1, %tid.x;
	mov.u32 	%r2, %ctaid.x;
	mov.u32 	%r215, %ntid.x;
	mul.lo.s32 	%r51, %r2, %r215;
	shl.b32 	%r52, %r51, 1;
	add.s32 	%r4, %r52, %r1;
	shl.b32 	%r53, %r1, 3;
	mov.u32 	%r54, minsdata_i64;
	add.s32 	%r5, %r54, %r53;
	mov.b64 	%rd269, 9223372036854775807;
	st.shared.u64 	[%r5], %rd269;
	add.s32 	%r55, %r4, %r215;
	cvt.u64.u32 	%rd4, %r55;
	setp.le.u64 	%p1, %rd264, %rd4;
	@%p1 bra 	$L__BB338_54;
	cvt.u64.u32 	%rd403, %r4;
	mov.u32 	%r132, %ctaid.y;
	cvt.u64.u32 	%rd404, %r132;
	mul.lo.s64 	%rd405, %rd264, %rd404;
	add.s64 	%rd552, %rd405, %rd403;
	add.s64 	%rd550, %rd405, %rd4;
	cvt.u32.u64 	%r6, %rd263;
	add.s32 	%r209, %r6, -1;
	setp.lt.s32 	%p27, %r209, 0;
	mov.b64 	%rd556, 0;
	mov.u64 	%rd557, %rd556;
	@%p27 bra 	$L__BB338_53;
	setp.lt.u32 	%p28, %r209, 3;
	mov.b64 	%rd557, 0;
	mov.u64 	%rd556, %rd557;
	@%p28 bra 	$L__BB338_30;
	add.s32 	%r207, %r6, -2;
	and.b32  	%r133, %r6, -4;
	neg.s32 	%r206, %r133;
	mov.b64 	%rd557, 0;
$L__BB338_4:
	.pragma "nounroll";
	add.s32 	%r12, %r207, 1;
	mul.wide.u32 	%rd409, %r12, 8;
	add.s64 	%rd410, %rd2, %rd409;
	ld.global.u64 	%rd11, [%rd410];
	or.b64  	%rd411, %rd552, %rd11;
	and.b64  	%rd412, %rd411, -4294967296;
	setp.ne.s64 	%p29, %rd412, 0;
	@%p29 bra 	$L__BB338_6;
	cvt.u32.u64 	%r134, %rd11;
	cvt.u32.u64 	%r135, %rd552;
	div.u32 	%r136, %r135, %r134;
	mul.lo.s32 	%r137, %r136, %r134;
	sub.s32 	%r138, %r135, %r137;
	cvt.u64.u32 	%rd518, %r136;
	cvt.u64.u32 	%rd519, %r138;
	bra.uni 	$L__BB338_7;
$L__BB338_6:
	div.s64 	%rd518, %rd552, %rd11;
	mul.lo.s64 	%rd413, %rd518, %rd11;
	sub.s64 	%rd519, %rd552, %rd413;
$L__BB338_7:
	mul.wide.u32 	%rd414, %r12, 8;
	add.s64 	%rd415, %rd1, %rd414;
	ld.global.u64 	%rd18, [%rd415];
	mad.lo.s64 	%rd19, %rd18, %rd519, %rd556;
	or.b64  	%rd416, %rd550, %rd11;
	and.b64  	%rd417, %rd416, -4294967296;
	setp.ne.s64 	%p30, %rd417, 0;
	@%p30 bra 	$L__BB338_9;
	cvt.u32.u64 	%r139, %rd11;
	cvt.u32.u64 	%r140, %rd550;
	div.u32 	%r141, %r140, %r139;
	mul.lo.s32 	%r142, %r141, %r139;
	sub.s32 	%r143, %r140, %r142;
	cvt.u64.u32 	%rd520, %r141;
	cvt.u64.u32 	%rd521, %r143;
	bra.uni 	$L__BB338_10;
$L__BB338_9:
	div.s64 	%rd520, %rd550, %rd11;
	mul.lo.s64 	%rd418, %rd520, %rd11;
	sub.s64 	%rd521, %rd550, %rd418;
$L__BB338_10:
	mad.lo.s64 	%rd26, %rd521, %rd18, %rd557;
	mul.wide.u32 	%rd419, %r207, 8;
	add.s64 	%rd420, %rd2, %rd419;
	ld.global.u64 	%rd27, [%rd420];
	or.b64  	%rd421, %rd518, %rd27;
	and.b64  	%rd422, %rd421, -4294967296;
	setp.ne.s64 	%p31, %rd422, 0;
	@%p31 bra 	$L__BB338_12;
	cvt.u32.u64 	%r144, %rd27;
	cvt.u32.u64 	%r145, %rd518;
	div.u32 	%r146, %r145, %r144;
	mul.lo.s32 	%r147, %r146, %r144;
	sub.s32 	%r148, %r145, %r147;
	cvt.u64.u32 	%rd522, %r146;
	cvt.u64.u32 	%rd523, %r148;
	bra.uni 	$L__BB338_13;
$L__BB338_12:
	div.s64 	%rd522, %rd518, %rd27;
	mul.lo.s64 	%rd423, %rd522, %rd27;
	sub.s64 	%rd523, %rd518, %rd423;
$L__BB338_13:
	mul.wide.u32 	%rd424, %r207, 8;
	add.s64 	%rd425, %rd1, %rd424;
	ld.global.u64 	%rd34, [%rd425];
	mad.lo.s64 	%rd35, %rd34, %rd523, %rd19;
	or.b64  	%rd426, %rd520, %rd27;
	and.b64  	%rd427, %rd426, -4294967296;
	setp.ne.s64 	%p32, %rd427, 0;
	@%p32 bra 	$L__BB338_15;
	cvt.u32.u64 	%r149, %rd27;
	cvt.u32.u64 	%r150, %rd520;
	div.u32 	%r151, %r150, %r149;
	mul.lo.s32 	%r152, %r151, %r149;
	sub.s32 	%r153, %r150, %r152;
	cvt.u64.u32 	%rd524, %r151;
	cvt.u64.u32 	%rd525, %r153;
	bra.uni 	$L__BB338_16;
$L__BB338_15:
	div.s64 	%rd524, %rd520, %rd27;
	mul.lo.s64 	%rd428, %rd524, %rd27;
	sub.s64 	%rd525, %rd520, %rd428;
$L__BB338_16:
	mad.lo.s64 	%rd42, %rd525, %rd34, %rd26;
	add.s32 	%r13, %r207, -1;
	mul.wide.u32 	%rd429, %r13, 8;
	add.s64 	%rd430, %rd2, %rd429;
	ld.global.u64 	%rd43, [%rd430];
	or.b64  	%rd431, %rd522, %rd43;
	and.b64  	%rd432, %rd431, -4294967296;
	setp.ne.s64 	%p33, %rd432, 0;
	@%p33 bra 	$L__BB338_18;
	cvt.u32.u64 	%r154, %rd43;
	cvt.u32.u64 	%r155, %rd522;
	div.u32 	%r156, %r155, %r154;
	mul.lo.s32 	%r157, %r156, %r154;
	sub.s32 	%r158, %r155, %r157;
	cvt.u64.u32 	%rd526, %r156;
	cvt.u64.u32 	%rd527, %r158;
	bra.uni 	$L__BB338_19;
$L__BB338_18:
	div.s64 	%rd526, %rd522, %rd43;
	mul.lo.s64 	%rd433, %rd526, %rd43;
	sub.s64 	%rd527, %rd522, %rd433;
$L__BB338_19:
	mul.wide.u32 	%rd434, %r13, 8;
	add.s64 	%rd435, %rd1, %rd434;
	ld.global.u64 	%rd50, [%rd435];
	mad.lo.s64 	%rd51, %rd50, %rd527, %rd35;
	or.b64  	%rd436, %rd524, %rd43;
	and.b64  	%rd437, %rd436, -4294967296;
	setp.ne.s64 	%p34, %rd437, 0;
	@%p34 bra 	$L__BB338_21;
	cvt.u32.u64 	%r159, %rd43;
	cvt.u32.u64 	%r160, %rd524;
	div.u32 	%r161, %r160, %r159;
	mul.lo.s32 	%r162, %r161, %r159;
	sub.s32 	%r163, %r160, %r162;
	cvt.u64.u32 	%rd528, %r161;
	cvt.u64.u32 	%rd529, %r163;
	bra.uni 	$L__BB338_22;
$L__BB338_21:
	div.s64 	%rd528, %rd524, %rd43;
	mul.lo.s64 	%rd438, %rd528, %rd43;
	sub.s64 	%rd529, %rd524, %rd438;
$L__BB338_22:
	mad.lo.s64 	%rd58, %rd529, %rd50, %rd42;
	add.s32 	%r164, %r207, -2;
	mul.wide.u32 	%rd439, %r164, 8;
	add.s64 	%rd440, %rd2, %rd439;
	ld.global.u64 	%rd59, [%rd440];
	or.b64  	%rd441, %rd526, %rd59;
	and.b64  	%rd442, %rd441, -4294967296;
	setp.ne.s64 	%p35, %rd442, 0;
	@%p35 bra 	$L__BB338_24;
	cvt.u32.u64 	%r165, %rd59;
	cvt.u32.u64 	%r166, %rd526;
	div.u32 	%r167, %r166, %r165;
	mul.lo.s32 	%r168, %r167, %r165;
	sub.s32 	%r169, %r166, %r168;
	cvt.u64.u32 	%rd552, %r167;
	cvt.u64.u32 	%rd531, %r169;
	bra.uni 	$L__BB338_25;
$L__BB338_24:
	div.s64 	%rd552, %rd526, %rd59;
	mul.lo.s64 	%rd443, %rd552, %rd59;
	sub.s64 	%rd531, %rd526, %rd443;
$L__BB338_25:
	mul.wide.u32 	%rd444, %r164, 8;
	add.s64 	%rd445, %rd1, %rd444;
	ld.global.u64 	%rd66, [%rd445];
	mad.lo.s64 	%rd556, %rd66, %rd531, %rd51;
	or.b64  	%rd446, %rd528, %rd59;
	and.b64  	%rd447, %rd446, -4294967296;
	setp.ne.s64 	%p36, %rd447, 0;
	@%p36 bra 	$L__BB338_27;
	cvt.u32.u64 	%r171, %rd59;
	cvt.u32.u64 	%r172, %rd528;
	div.u32 	%r173, %r172, %r171;
	mul.lo.s32 	%r174, %r173, %r171;
	sub.s32 	%r175, %r172, %r174;
	cvt.u64.u32 	%rd550, %r173;
	cvt.u64.u32 	%rd533, %r175;
	bra.uni 	$L__BB338_28;
$L__BB338_27:
	div.s64 	%rd550, %rd528, %rd59;
	mul.lo.s64 	%rd448, %rd550, %rd59;
	sub.s64 	%rd533, %rd528, %rd448;
$L__BB338_28:
	mad.lo.s64 	%rd557, %rd533, %rd66, %rd58;
	add.s32 	%r207, %r207, -4;
	add.s32 	%r206, %r206, 4;
	setp.ne.s32 	%p37, %r206, 0;
	@%p37 bra 	$L__BB338_4;
	add.s32 	%r209, %r207, 1;
$L__BB338_30:
	and.b32  	%r18, %r6, 3;
	setp.eq.s32 	%p38, %r18, 0;
	@%p38 bra 	$L__BB338_53;
	setp.eq.s32 	%p39, %r18, 1;
	@%p39 bra 	$L__BB338_45;
	mul.wide.u32 	%rd450, %r209, 8;
	add.s64 	%rd451, %rd2, %rd450;
	ld.global.u64 	%rd81, [%rd451];
	or.b64  	%rd452, %rd552, %rd81;
	and.b64  	%rd453, %rd452, -4294967296;
	setp.ne.s64 	%p40, %rd453, 0;
	@%p40 bra 	$L__BB338_34;
	cvt.u32.u64 	%r176, %rd81;
	cvt.u32.u64 	%r177, %rd552;
	div.u32 	%r178, %r177, %r176;
	mul.lo.s32 	%r179, %r178, %r176;
	sub.s32 	%r180, %r177, %r179;
	cvt.u64.u32 	%rd540, %r178;
	cvt.u64.u32 	%rd541, %r180;
	bra.uni 	$L__BB338_35;
$L__BB338_34:
	div.s64 	%rd540, %rd552, %rd81;
	mul.lo.s64 	%rd454, %rd540, %rd81;
	sub.s64 	%rd541, %rd552, %rd454;
$L__BB338_35:
	add.s64 	%rd456, %rd1, %rd450;
	ld.global.u64 	%rd88, [%rd456];
	mad.lo.s64 	%rd89, %rd88, %rd541, %rd556;
	or.b64  	%rd457, %rd550, %rd81;
	and.b64  	%rd458, %rd457, -4294967296;
	setp.ne.s64 	%p41, %rd458, 0;
	@%p41 bra 	$L__BB338_37;
	cvt.u32.u64 	%r181, %rd81;
	cvt.u32.u64 	%r182, %rd550;
	div.u32 	%r183, %r182, %r181;
	mul.lo.s32 	%r184, %r183, %r181;
	sub.s32 	%r185, %r182, %r184;
	cvt.u64.u32 	%rd542, %r183;
	cvt.u64.u32 	%rd543, %r185;
	bra.uni 	$L__BB338_38;
$L__BB338_37:
	div.s64 	%rd542, %rd550, %rd81;
	mul.lo.s64 	%rd459, %rd542, %rd81;
	sub.s64 	%rd543, %rd550, %rd459;
$L__BB338_38:
	mad.lo.s64 	%rd96, %rd543, %rd88, %rd557;
	add.s32 	%r19, %r209, -1;
	mul.wide.u32 	%rd460, %r19, 8;
	add.s64 	%rd461, %rd2, %rd460;
	ld.global.u64 	%rd97, [%rd461];
	or.b64  	%rd462, %rd540, %rd97;
	and.b64  	%rd463, %rd462, -4294967296;
	setp.ne.s64 	%p42, %rd463, 0;
	@%p42 bra 	$L__BB338_40;
	cvt.u32.u64 	%r186, %rd97;
	cvt.u32.u64 	%r187, %rd540;
	div.u32 	%r188, %r187, %r186;
	mul.lo.s32 	%r189, %r188, %r186;
	sub.s32 	%r190, %r187, %r189;
	cvt.u64.u32 	%rd552, %r188;
	cvt.u64.u32 	%rd545, %r190;
	bra.uni 	$L__BB338_41;
$L__BB338_40:
	div.s64 	%rd552, %rd540, %rd97;
	mul.lo.s64 	%rd464, %rd552, %rd97;
	sub.s64 	%rd545, %rd540, %rd464;
$L__BB338_41:
	add.s64 	%rd466, %rd1, %rd460;
	ld.global.u64 	%rd104, [%rd466];
	mad.lo.s64 	%rd556, %rd104, %rd545, %rd89;
	or.b64  	%rd467, %rd542, %rd97;
	and.b64  	%rd468, %rd467, -4294967296;
	setp.ne.s64 	%p43, %rd468, 0;
	@%p43 bra 	$L__BB338_43;
	cvt.u32.u64 	%r191, %rd97;
	cvt.u32.u64 	%r192, %rd542;
	div.u32 	%r193, %r192, %r191;
	mul.lo.s32 	%r194, %r193, %r191;
	sub.s32 	%r195, %r192, %r194;
	cvt.u64.u32 	%rd550, %r193;
	cvt.u64.u32 	%rd547, %r195;
	bra.uni 	$L__BB338_44;
$L__BB338_43:
	div.s64 	%rd550, %rd542, %rd97;
	mul.lo.s64 	%rd469, %rd550, %rd97;
	sub.s64 	%rd547, %rd542, %rd469;
$L__BB338_44:
	mad.lo.s64 	%rd557, %rd547, %rd104, %rd96;
	add.s32 	%r209, %r209, -2;
$L__BB338_45:
	and.b32  	%r196, %r6, 1;
	setp.eq.b32 	%p44, %r196, 1;
	not.pred 	%p45, %p44;
	@%p45 bra 	$L__BB338_53;
	mul.wide.u32 	%rd470, %r209, 8;
	add.s64 	%rd471, %rd2, %rd470;
	ld.global.u64 	%rd119, [%rd471];
	or.b64  	%rd472, %rd552, %rd119;
	and.b64  	%rd473, %rd472, -4294967296;
	setp.ne.s64 	%p46, %rd473, 0;
	@%p46 bra 	$L__BB338_48;
	cvt.u32.u64 	%r197, %rd119;
	cvt.u32.u64 	%r198, %rd552;
	rem.u32 	%r199, %r198, %r197;
	cvt.u64.u32 	%rd554, %r199;
	bra.uni 	$L__BB338_49;
$L__BB338_48:
	rem.s64 	%rd554, %rd552, %rd119;
$L__BB338_49:
	add.s64 	%rd475, %rd1, %rd470;
	ld.global.u64 	%rd123, [%rd475];
	mad.lo.s64 	%rd556, %rd123, %rd554, %rd556;
	or.b64  	%rd476, %rd550, %rd119;
	and.b64  	%rd477, %rd476, -4294967296;
	setp.ne.s64 	%p47, %rd477, 0;
	@%p47 bra 	$L__BB338_51;
	cvt.u32.u64 	%r200, %rd119;
	cvt.u32.u64 	%r201, %rd550;
	rem.u32 	%r202, %r201, %r200;
	cvt.u64.u32 	%rd555, %r202;
	bra.uni 	$L__BB338_52;
$L__BB338_51:
	rem.s64 	%rd555, %rd550, %rd119;
$L__BB338_52:
	mad.lo.s64 	%rd557, %rd555, %rd123, %rd557;
$L__BB338_53:
	shl.b64 	%rd478, %rd556, 3;
	add.s64 	%rd479, %rd598, %rd478;
	ld.global.u64 	%rd480, [%rd479];
	shl.b64 	%rd481, %rd557, 3;
	add.s64 	%rd482, %rd598, %rd481;
	ld.global.u64 	%rd483, [%rd482];
	min.s64 	%rd484, %rd480, %rd483;
	st.shared.u64 	[%r5], %rd484;
	bra.uni 	$L__BB338_114;
$L__BB338_54:
	cvt.u64.u32 	%rd131, %r4;
	setp.le.u64 	%p2, %rd264, %rd131;
	@%p2 bra 	$L__BB338_114;
	mov.u32 	%r56, %ctaid.y;
	cvt.u64.u32 	%rd270, %r56;
	mad.lo.s64 	%rd589, %rd264, %rd270, %rd131;
	cvt.u32.u64 	%r22, %rd263;
	add.s32 	%r213, %r22, -1;
	setp.lt.s32 	%p3, %r213, 0;
	@%p3 bra 	$L__BB338_113;
	and.b32  	%r24, %r22, 7;
	setp.lt.u32 	%p4, %r213, 7;
	@%p4 bra 	$L__BB338_84;
	add.s32 	%r211, %r22, -4;
	and.b32  	%r57, %r22, -8;
	neg.s32 	%r210, %r57;
$L__BB338_58:
	.pragma "nounroll";
	add.s32 	%r29, %r211, 3;
	mul.wide.u32 	%rd272, %r29, 8;
	add.s64 	%rd273, %rd2, %rd272;
	ld.global.u64 	%rd135, [%rd273];
	or.b64  	%rd274, %rd589, %rd135;
	and.b64  	%rd275, %rd274, -4294967296;
	setp.ne.s64 	%p5, %rd275, 0;
	@%p5 bra 	$L__BB338_60;
	cvt.u32.u64 	%r58, %rd135;
	cvt.u32.u64 	%r59, %rd589;
	div.u32 	%r60, %r59, %r58;
	mul.lo.s32 	%r61, %r60, %r58;
	sub.s32 	%r62, %r59, %r61;
	cvt.u64.u32 	%rd560, %r60;
	cvt.u64.u32 	%rd561, %r62;
	bra.uni 	$L__BB338_61;
$L__BB338_60:
	div.s64 	%rd560, %rd589, %rd135;
	mul.lo.s64 	%rd276, %rd560, %rd135;
	sub.s64 	%rd561, %rd589, %rd276;
$L__BB338_61:
	add.s64 	%rd278, %rd1, %rd272;
	ld.global.u64 	%rd279, [%rd278];
	mul.lo.s64 	%rd142, %rd279, %rd561;
	add.s32 	%r30, %r211, 2;
	mul.wide.u32 	%rd280, %r30, 8;
	add.s64 	%rd281, %rd2, %rd280;
	ld.global.u64 	%rd143, [%rd281];
	or.b64  	%rd282, %rd560, %rd143;
	and.b64  	%rd283, %rd282, -4294967296;
	setp.ne.s64 	%p6, %rd283, 0;
	@%p6 bra 	$L__BB338_63;
	cvt.u32.u64 	%r63, %rd143;
	cvt.u32.u64 	%r64, %rd560;
	div.u32 	%r65, %r64, %r63;
	mul.lo.s32 	%r66, %r65, %r63;
	sub.s32 	%r67, %r64, %r66;
	cvt.u64.u32 	%rd562, %r65;
	cvt.u64.u32 	%rd563, %r67;
	bra.uni 	$L__BB338_64;
$L__BB338_63:
	div.s64 	%rd562, %rd560, %rd143;
	mul.lo.s64 	%rd284, %rd562, %rd143;
	sub.s64 	%rd563, %rd560, %rd284;
$L__BB338_64:
	add.s64 	%rd286, %rd1, %rd280;
	ld.global.u64 	%rd287, [%rd286];
	mad.lo.s64 	%rd150, %rd287, %rd563, %rd142;
	add.s32 	%r31, %r211, 1;
	mul.wide.u32 	%rd288, %r31, 8;
	add.s64 	%rd289, %rd2, %rd288;
	ld.global.u64 	%rd151, [%rd289];
	or.b64  	%rd290, %rd562, %rd151;
	and.b64  	%rd291, %rd290, -4294967296;
	setp.ne.s64 	%p7, %rd291, 0;
	@%p7 bra 	$L__BB338_66;
	cvt.u32.u64 	%r68, %rd151;
	cvt.u32.u64 	%r69, %rd562;
	div.u32 	%r70, %r69, %r68;
	mul.lo.s32 	%r71, %r70, %r68;
	sub.s32 	%r72, %r69, %r71;
	cvt.u64.u32 	%rd564, %r70;
	cvt.u64.u32 	%rd565, %r72;
	bra.uni 	$L__BB338_67;
$L__BB338_66:
	div.s64 	%rd564, %rd562, %rd151;
	mul.lo.s64 	%rd292, %rd564, %rd151;
	sub.s64 	%rd565, %rd562, %rd292;
$L__BB338_67:
	add.s64 	%rd294, %rd1, %rd288;
	ld.global.u64 	%rd295, [%rd294];
	mad.lo.s64 	%rd158, %rd295, %rd565, %rd150;
	add.s32 	%r32, %r211, -4;
	mul.wide.u32 	%rd296, %r211, 8;
	add.s64 	%rd297, %rd2, %rd296;
	ld.global.u64 	%rd159, [%rd297];
	or.b64  	%rd298, %rd564, %rd159;
	and.b64  	%rd299, %rd298, -4294967296;
	setp.ne.s64 	%p8, %rd299, 0;
	@%p8 bra 	$L__BB338_69;
	cvt.u32.u64 	%r73, %rd159;
	cvt.u32.u64 	%r74, %rd564;
	div.u32 	%r75, %r74, %r73;
	mul.lo.s32 	%r76, %r75, %r73;
	sub.s32 	%r77, %r74, %r76;
	cvt.u64.u32 	%rd566, %r75;
	cvt.u64.u32 	%rd567, %r77;
	bra.uni 	$L__BB338_70;
$L__BB338_69:
	div.s64 	%rd566, %rd564, %rd159;
	mul.lo.s64 	%rd300, %rd566, %rd159;
	sub.s64 	%rd567, %rd564, %rd300;
$L__BB338_70:
	add.s64 	%rd302, %rd1, %rd296;
	ld.global.u64 	%rd303, [%rd302];
	mad.lo.s64 	%rd166, %rd303, %rd567, %rd158;
	add.s32 	%r33, %r211, -1;
	mul.wide.u32 	%rd304, %r33, 8;
	add.s64 	%rd305, %rd2, %rd304;
	ld.global.u64 	%rd167, [%rd305];
	or.b64  	%rd306, %rd566, %rd167;
	and.b64  	%rd307, %rd306, -4294967296;
	setp.ne.s64 	%p9, %rd307, 0;
	@%p9 bra 	$L__BB338_72;
	cvt.u32.u64 	%r78, %rd167;
	cvt.u32.u64 	%r79, %rd566;
	div.u32 	%r80, %r79, %r78;
	mul.lo.s32 	%r81, %r80, %r78;
	sub.s32 	%r82, %r79, %r81;
	cvt.u64.u32 	%rd568, %r80;
	cvt.u64.u32 	%rd569, %r82;
	bra.uni 	$L__BB338_73;
$L__BB338_72:
	div.s64 	%rd568, %rd566, %rd167;
	mul.lo.s64 	%rd308, %rd568, %rd167;
	sub.s64 	%rd569, %rd566, %rd308;
$L__BB338_73:
	add.s64 	%rd310, %rd1, %rd304;
	ld.global.u64 	%rd311, [%rd310];
	mad.lo.s64 	%rd174, %rd311, %rd569, %rd166;
	add.s32 	%r34, %r211, -2;
	mul.wide.u32 	%rd312, %r34, 8;
	add.s64 	%rd313, %rd2, %rd312;
	ld.global.u64 	%rd175, [%rd313];
	or.b64  	%rd314, %rd568, %rd175;
	and.b64  	%rd315, %rd314, -4294967296;
	setp.ne.s64 	%p10, %rd315, 0;
	@%p10 bra 	$L__BB338_75;
	cvt.u32.u64 	%r83, %rd175;
	cvt.u32.u64 	%r84, %rd568;
	div.u32 	%r85, %r84, %r83;
	mul.lo.s32 	%r86, %r85, %r83;
	sub.s32 	%r87, %r84, %r86;
	cvt.u64.u32 	%rd570, %r85;
	cvt.u64.u32 	%rd571, %r87;
	bra.uni 	$L__BB338_76;
$L__BB338_75:
	div.s64 	%rd570, %rd568, %rd175;
	mul.lo.s64 	%rd316, %rd570, %rd175;
	sub.s64 	%rd571, %rd568, %rd316;
$L__BB338_76:
	add.s64 	%rd318, %rd1, %rd312;
	ld.global.u64 	%rd319, [%rd318];
	mad.lo.s64 	%rd182, %rd319, %rd571, %rd174;
	add.s32 	%r35, %r211, -3;
	mul.wide.u32 	%rd320, %r35, 8;
	add.s64 	%rd321, %rd2, %rd320;
	ld.global.u64 	%rd183, [%rd321];
	or.b64  	%rd322, %rd570, %rd183;
	and.b64  	%rd323, %rd322, -4294967296;
	setp.ne.s64 	%p11, %rd323, 0;
	@%p11 bra 	$L__BB338_78;
	cvt.u32.u64 	%r88, %rd183;
	cvt.u32.u64 	%r89, %rd570;
	div.u32 	%r90, %r89, %r88;
	mul.lo.s32 	%r91, %r90, %r88;
	sub.s32 	%r92, %r89, %r91;
	cvt.u64.u32 	%rd572, %r90;
	cvt.u64.u32 	%rd573, %r92;
	bra.uni 	$L__BB338_79;
$L__BB338_78:
	div.s64 	%rd572, %rd570, %rd183;
	mul.lo.s64 	%rd324, %rd572, %rd183;
	sub.s64 	%rd573, %rd570, %rd324;
$L__BB338_79:
	add.s64 	%rd326, %rd1, %rd320;
	ld.global.u64 	%rd327, [%rd326];
	mad.lo.s64 	%rd190, %rd327, %rd573, %rd182;
	mul.wide.u32 	%rd328, %r32, 8;
	add.s64 	%rd329, %rd2, %rd328;
	ld.global.u64 	%rd191, [%rd329];
	or.b64  	%rd330, %rd572, %rd191;
	and.b64  	%rd331, %rd330, -4294967296;
	setp.ne.s64 	%p12, %rd331, 0;
	@%p12 bra 	$L__BB338_81;
	cvt.u32.u64 	%r93, %rd191;
	cvt.u32.u64 	%r94, %rd572;
	div.u32 	%r95, %r94, %r93;
	mul.lo.s32 	%r96, %r95, %r93;
	sub.s32 	%r97, %r94, %r96;
	cvt.u64.u32 	%rd589, %r95;
	cvt.u64.u32 	%rd575, %r97;
	bra.uni 	$L__BB338_82;
$L__BB338_81:
	div.s64 	%rd589, %rd572, %rd191;
	mul.lo.s64 	%rd332, %rd589, %rd191;
	sub.s64 	%rd575, %rd572, %rd332;
$L__BB338_82:
	add.s64 	%rd334, %rd1, %rd328;
	ld.global.u64 	%rd335, [%rd334];
	mad.lo.s64 	%rd336, %rd335, %rd575, %rd190;
	shl.b64 	%rd337, %rd336, 3;
	add.s64 	%rd598, %rd598, %rd337;
	add.s32 	%r211, %r211, -8;
	add.s32 	%r210, %r210, 8;
	setp.ne.s32 	%p13, %r210, 0;
	@%p13 bra 	$L__BB338_58;
	add.s32 	%r213, %r211, 3;
$L__BB338_84:
	setp.eq.s32 	%p14, %r24, 0;
	@%p14 bra 	$L__BB338_113;
	and.b32  	%r40, %r22, 3;
	setp.lt.u32 	%p15, %r24, 4;
	@%p15 bra 	$L__BB338_99;
	mul.wide.u32 	%rd339, %r213, 8;
	add.s64 	%rd340, %rd2, %rd339;
	ld.global.u64 	%rd202, [%rd340];
	or.b64  	%rd341, %rd589, %rd202;
	and.b64  	%rd342, %rd341, -4294967296;
	setp.ne.s64 	%p16, %rd342, 0;
	@%p16 bra 	$L__BB338_88;
	cvt.u32.u64 	%r98, %rd202;
	cvt.u32.u64 	%r99, %rd589;
	div.u32 	%r100, %r99, %r98;
	mul.lo.s32 	%r101, %r100, %r98;
	sub.s32 	%r102, %r99, %r101;
	cvt.u64.u32 	%rd579, %r100;
	cvt.u64.u32 	%rd580, %r102;
	bra.uni 	$L__BB338_89;
$L__BB338_88:
	div.s64 	%rd579, %rd589, %rd202;
	mul.lo.s64 	%rd343, %rd579, %rd202;
	sub.s64 	%rd580, %rd589, %rd343;
$L__BB338_89:
	add.s64 	%rd345, %rd1, %rd339;
	ld.global.u64 	%rd346, [%rd345];
	mul.lo.s64 	%rd209, %rd346, %rd580;
	add.s32 	%r41, %r213, -1;
	mul.wide.u32 	%rd347, %r41, 8;
	add.s64 	%rd348, %rd2, %rd347;
	ld.global.u64 	%rd210, [%rd348];
	or.b64  	%rd349, %rd579, %rd210;
	and.b64  	%rd350, %rd349, -4294967296;
	setp.ne.s64 	%p17, %rd350, 0;
	@%p17 bra 	$L__BB338_91;
	cvt.u32.u64 	%r103, %rd210;
	cvt.u32.u64 	%r104, %rd579;
	div.u32 	%r105, %r104, %r103;
	mul.lo.s32 	%r106, %r105, %r103;
	sub.s32 	%r107, %r104, %r106;
	cvt.u64.u32 	%rd581, %r105;
	cvt.u64.u32 	%rd582, %r107;
	bra.uni 	$L__BB338_92;
$L__BB338_91:
	div.s64 	%rd581, %rd579, %rd210;
	mul.lo.s64 	%rd351, %rd581, %rd210;
	sub.s64 	%rd582, %rd579, %rd351;
$L__BB338_92:
	add.s64 	%rd353, %rd1, %rd347;
	ld.global.u64 	%rd354, [%rd353];
	mad.lo.s64 	%rd217, %rd354, %rd582, %rd209;
	add.s32 	%r42, %r213, -2;
	mul.wide.u32 	%rd355, %r42, 8;
	add.s64 	%rd356, %rd2, %rd355;
	ld.global.u64 	%rd218, [%rd356];
	or.b64  	%rd357, %rd581, %rd218;
	and.b64  	%rd358, %rd357, -4294967296;
	setp.ne.s64 	%p18, %rd358, 0;
	@%p18 bra 	$L__BB338_94;
	cvt.u32.u64 	%r108, %rd218;
	cvt.u32.u64 	%r109, %rd581;
	div.u32 	%r110, %r109, %r108;
	mul.lo.s32 	%r111, %r110, %r108;
	sub.s32 	%r112, %r109, %r111;
	cvt.u64.u32 	%rd583, %r110;
	cvt.u64.u32 	%rd584, %r112;
	bra.uni 	$L__BB338_95;
$L__BB338_94:
	div.s64 	%rd583, %rd581, %rd218;
	mul.lo.s64 	%rd359, %rd583, %rd218;
	sub.s64 	%rd584, %rd581, %rd359;
$L__BB338_95:
	add.s64 	%rd361, %rd1, %rd355;
	ld.global.u64 	%rd362, [%rd361];
	mad.lo.s64 	%rd225, %rd362, %rd584, %rd217;
	add.s32 	%r43, %r213, -3;
	mul.wide.u32 	%rd363, %r43, 8;
	add.s64 	%rd364, %rd2, %rd363;
	ld.global.u64 	%rd226, [%rd364];
	or.b64  	%rd365, %rd583, %rd226;
	and.b64  	%rd366, %rd365, -4294967296;
	setp.ne.s64 	%p19, %rd366, 0;
	@%p19 bra 	$L__BB338_97;
	cvt.u32.u64 	%r113, %rd226;
	cvt.u32.u64 	%r114, %rd583;
	div.u32 	%r115, %r114, %r113;
	mul.lo.s32 	%r116, %r115, %r113;
	sub.s32 	%r117, %r114, %r116;
	cvt.u64.u32 	%rd589, %r115;
	cvt.u64.u32 	%rd586, %r117;
	bra.uni 	$L__BB338_98;
$L__BB338_97:
	div.s64 	%rd589, %rd583, %rd226;
	mul.lo.s64 	%rd367, %rd589, %rd226;
	sub.s64 	%rd586, %rd583, %rd367;
$L__BB338_98:
	add.s64 	%rd369, %rd1, %rd363;
	ld.global.u64 	%rd370, [%rd369];
	mad.lo.s64 	%rd371, %rd370, %rd586, %rd225;
	shl.b64 	%rd372, %rd371, 3;
	add.s64 	%rd598, %rd598, %rd372;
	add.s32 	%r213, %r213, -4;
$L__BB338_99:
	setp.eq.s32 	%p20, %r40, 0;
	@%p20 bra 	$L__BB338_113;
	setp.eq.s32 	%p21, %r40, 1;
	@%p21 bra 	$L__BB338_108;
	mul.wide.u32 	%rd374, %r213, 8;
	add.s64 	%rd375, %rd2, %rd374;
	ld.global.u64 	%rd237, [%rd375];
	or.b64  	%rd376, %rd589, %rd237;
	and.b64  	%rd377, %rd376, -4294967296;
	setp.ne.s64 	%p22, %rd377, 0;
	@%p22 bra 	$L__BB338_103;
	cvt.u32.u64 	%r118, %rd237;
	cvt.u32.u64 	%r119, %rd589;
	div.u32 	%r120, %r119, %r118;
	mul.lo.s32 	%r121, %r120, %r118;
	sub.s32 	%r122, %r119, %r121;
	cvt.u64.u32 	%rd590, %r120;
	cvt.u64.u32 	%rd591, %r122;
	bra.uni 	$L__BB338_104;
$L__BB338_103:
	div.s64 	%rd590, %rd589, %rd237;
	mul.lo.s64 	%rd378, %rd590, %rd237;
	sub.s64 	%rd591, %rd589, %rd378;
$L__BB338_104:
	add.s64 	%rd380, %rd1, %rd374;
	ld.global.u64 	%rd381, [%rd380];
	mul.lo.s64 	%rd244, %rd381, %rd591;
	add.s32 	%r46, %r213, -1;
	mul.wide.u32 	%rd382, %r46, 8;
	add.s64 	%rd383, %rd2, %rd382;
	ld.global.u64 	%rd245, [%rd383];
	or.b64  	%rd384, %rd590, %rd245;
	and.b64  	%rd385, %rd384, -4294967296;
	setp.ne.s64 	%p23, %rd385, 0;
	@%p23 bra 	$L__BB338_106;
	cvt.u32.u64 	%r123, %rd245;
	cvt.u32.u64 	%r124, %rd590;
	div.u32 	%r125, %r124, %r123;
	mul.lo.s32 	%r126, %r125, %r123;
	sub.s32 	%r127, %r124, %r126;
	cvt.u64.u32 	%rd589, %r125;
	cvt.u64.u32 	%rd593, %r127;
	bra.uni 	$L__BB338_107;
$L__BB338_106:
	div.s64 	%rd589, %rd590, %rd245;
	mul.lo.s64 	%rd386, %rd589, %rd245;
	sub.s64 	%rd593, %rd590, %rd386;
$L__BB338_107:
	add.s64 	%rd388, %rd1, %rd382;
	ld.global.u64 	%rd389, [%rd388];
	mad.lo.s64 	%rd390, %rd389, %rd593, %rd244;
	shl.b64 	%rd391, %rd390, 3;
	add.s64 	%rd598, %rd598, %rd391;
	add.s32 	%r213, %r213, -2;
$L__BB338_108:
	and.b32  	%r128, %r22, 1;
	setp.eq.b32 	%p24, %r128, 1;
	not.pred 	%p25, %p24;
	@%p25 bra 	$L__BB338_113;
	mul.wide.u32 	%rd392, %r213, 8;
	add.s64 	%rd393, %rd2, %rd392;
	ld.global.u64 	%rd256, [%rd393];
	or.b64  	%rd394, %rd589, %rd256;
	and.b64  	%rd395, %rd394, -4294967296;
	setp.ne.s64 	%p26, %rd395, 0;
	@%p26 bra 	$L__BB338_111;
	cvt.u32.u64 	%r129, %rd256;
	cvt.u32.u64 	%r130, %rd589;
	rem.u32 	%r131, %r130, %r129;
	cvt.u64.u32 	%rd597, %r131;
	bra.uni 	$L__BB338_112;
$L__BB338_111:
	rem.s64 	%rd597, %rd589, %rd256;
$L__BB338_112:
	add.s64 	%rd397, %rd1, %rd392;
	ld.global.u64 	%rd398, [%rd397];
	mul.lo.s64 	%rd399, %rd398, %rd597;
	shl.b64 	%rd400, %rd399, 3;
	add.s64 	%rd598, %rd598, %rd400;
$L__BB338_113:
	ld.global.u64 	%rd401, [%rd598];
	st.shared.u64 	[%r5], %rd401;
$L__BB338_114:
	bar.sync 	0;
	setp.lt.u32 	%p48, %r215, 66;
	@%p48 bra 	$L__BB338_118;
$L__BB338_115:
	shr.u32 	%r50, %r215, 1;
	setp.ge.u32 	%p49, %r1, %r50;
	@%p49 bra 	$L__BB338_117;
	ld.shared.u64 	%rd485, [%r5];
	shl.b32 	%r203, %r50, 3;
	add.s32 	%r204, %r5, %r203;
	ld.shared.u64 	%rd486, [%r204];
	min.s64 	%rd487, %rd485, %rd486;
	st.shared.u64 	[%r5], %rd487;
$L__BB338_117:
	bar.sync 	0;
	setp.gt.u32 	%p50, %r215, 131;
	mov.u32 	%r215, %r50;
	@%p50 bra 	$L__BB338_115;
$L__BB338_118:
	setp.gt.u32 	%p51, %r1, 31;
	@%p51 bra 	$L__BB338_121;
	ld.volatile.shared.u64 	%rd488, [%r5];
	ld.volatile.shared.u64 	%rd489, [%r5+256];
	min.s64 	%rd490, %rd488, %rd489;
	st.volatile.shared.u64 	[%r5], %rd490;
	ld.volatile.shared.u64 	%rd491, [%r5];
	ld.volatile.shared.u64 	%rd492, [%r5+128];
	min.s64 	%rd493, %rd491, %rd492;
	st.volatile.shared.u64 	[%r5], %rd493;
	ld.volatile.shared.u64 	%rd494, [%r5];
	ld.volatile.shared.u64 	%rd495, [%r5+64];
	min.s64 	%rd496, %rd494, %rd495;
	st.volatile.shared.u64 	[%r5], %rd496;
	ld.volatile.shared.u64 	%rd497, [%r5];
	ld.volatile.shared.u64 	%rd498, [%r5+32];
	min.s64 	%rd499, %rd497, %rd498;
	st.volatile.shared.u64 	[%r5], %rd499;
	ld.volatile.shared.u64 	%rd500, [%r5];
	ld.volatile.shared.u64 	%rd501, [%r5+16];
	min.s64 	%rd502, %rd500, %rd501;
	st.volatile.shared.u64 	[%r5], %rd502;
	ld.volatile.shared.u64 	%rd503, [%r5];
	ld.volatile.shared.u64 	%rd504, [%r5+8];
	min.s64 	%rd505, %rd503, %rd504;
	st.volatile.shared.u64 	[%r5], %rd505;
	setp.ne.s32 	%p52, %r1, 0;
	@%p52 bra 	$L__BB338_121;
	ld.param.u64 	%rd513, [contiguous_min2_i64_param_0];
	ld.shared.u64 	%rd506, [minsdata_i64];
	cvt.u64.u32 	%rd507, %r2;
	mov.u32 	%r205, %ctaid.y;
	cvt.u64.u32 	%rd508, %r205;
	mad.lo.s64 	%rd509, %rd265, %rd508, %rd507;
	cvta.to.global.u64 	%rd510, %rd513;
	shl.b64 	%rd511, %rd509, 3;
	add.s64 	%rd512, %rd510, %rd511;
	st.global.u64 	[%rd512], %rd506;
$L__BB338_121:
	ret;

}
	// .globl	contiguous_min22_i64
.visible .entry contiguous_min22_i64(
	.param .u64 .ptr .align 1 contiguous_min22_i64_param_0,
	.param .u64 .ptr .align 1 contiguous_min22_i64_param_1,
	.param .u64 contiguous_min22_i64_param_2,
	.param .u64 contiguous_min22_i64_param_3
)
{
	.reg .pred 	%p<8>;
	.reg .b32 	%r<19>;
	.reg .b64 	%rd<54>;

	ld.param.u64 	%rd4, [contiguous_min22_i64_param_0];
	ld.param.u64 	%rd7, [contiguous_min22_i64_param_1];
	ld.param.u64 	%rd5, [contiguous_min22_i64_param_2];
	ld.param.u64 	%rd6, [contiguous_min22_i64_param_3];
	cvta.to.global.u64 	%rd1, %rd7;
	mov.u32 	%r1, %tid.x;
	mov.u32 	%r2, %ctaid.x;
	mov.u32 	%r18, %ntid.x;
	mul.lo.s32 	%r8, %r2, %r18;
	shl.b32 	%r9, %r8, 1;
	add.s32 	%r4, %r9, %r1;
	shl.b32 	%r10, %r1, 3;
	mov.u32 	%r11, minsdata_i64;
	add.s32 	%r5, %r11, %r10;
	mov.b64 	%rd8, 9223372036854775807;
	st.shared.u64 	[%r5], %rd8;
	add.s32 	%r12, %r4, %r18;
	cvt.u64.u32 	%rd2, %r12;
	setp.le.u64 	%p1, %rd5, %rd2;
	@%p1 bra 	$L__BB339_2;
	cvt.u64.u32 	%rd14, %r4;
	mov.u32 	%r14, %ctaid.y;
	cvt.u64.u32 	%rd15, %r14;
	mul.lo.s64 	%rd16, %rd5, %rd15;
	add.s64 	%rd17, %rd16, %rd14;
	shl.b64 	%rd18, %rd17, 3;
	add.s64 	%rd19, %rd1, %rd18;
	ld.global.u64 	%rd20, [%rd19];
	add.s64 	%rd21, %rd16, %rd2;
	shl.b64 	%rd22, %rd21, 3;
	add.s64 	%rd23, %rd1, %rd22;
	ld.global.u64 	%rd24, [%rd23];
	min.s64 	%rd25, %rd20, %rd24;
	st.shared.u64 	[%r5], %rd25;
	bra.uni 	$L__BB339_4;
$L__BB339_2:
	cvt.u64.u32 	%rd3, %r4;
	setp.le.u64 	%p2, %rd5, %rd3;
	@%p2 bra 	$L__BB339_4;
	mov.u32 	%r13, %ctaid.y;
	cvt.u64.u32 	%rd9, %r13;
	mad.lo.s64 	%rd10, %rd5, %rd9, %rd3;
	shl.b64 	%rd11, %rd10, 3;
	add.s64 	%rd12, %rd1, %rd11;
	ld.global.u64 	%rd13, [%rd12];
	st.shared.u64 	[%r5], %rd13;
$L__BB339_4:
	bar.sync 	0;
	setp.lt.u32 	%p3, %r18, 66;
	@%p3 bra 	$L__BB339_8;
$L__BB339_5:
	shr.u32 	%r7, %r18, 1;
	setp.ge.u32 	%p4, %r1, %r7;
	@%p4 bra 	$L__BB339_7;
	ld.shared.u64 	%rd26, [%r5];
	shl.b32 	%r15, %r7, 3;
	add.s32 	%r16, %r5, %r15;
	ld.shared.u64 	%rd27, [%r16];
	min.s64 	%rd28, %rd26, %rd27;
	st.shared.u64 	[%r5], %rd28;
$L__BB339_7:
	bar.sync 	0;
	setp.gt.u32 	%p5, %r18, 131;
	mov.u32 	%r18, %r7;
	@%p5 bra 	$L__BB339_5;
$L__BB339_8:
	setp.gt.u32 	%p6, %r1, 31;
	@%p6 bra 	$L__BB339_11;
	ld.volatile.shared.u64 	%rd29, [%r5];
	ld.volatile.shared.u64 	%rd30, [%r5+256];
	min.s64 	%rd31, %rd29, %rd30;
	st.volatile.shared.u64 	[%r5], %rd31;
	ld.volatile.shared.u64 	%rd32, [%r5];
	ld.volatile.shared.u64 	%rd33, [%r5+128];
	min.s64 	%rd34, %rd32, %rd33;
	st.volatile.shared.u64 	[%r5], %rd34;
	ld.volatile.shared.u64 	%rd35, [%r5];
	ld.volatile.shared.u64 	%rd36, [%r5+64];
	min.s64 	%rd37, %rd35, %rd36;
	st.volatile.shared.u64 	[%r5], %rd37;
	ld.volatile.shared.u64 	%rd38, [%r5];
	ld.volatile.shared.u64 	%rd39, [%r5+32];
	min.s64 	%rd40, %rd38, %rd39;
	st.volatile.shared.u64 	[%r5], %rd40;
	ld.volatile.shared.u64 	%rd41, [%r5];
	ld.volatile.shared.u64 	%rd42, [%r5+16];
	min.s64 	%rd43, %rd41, %rd42;
	st.volatile.shared.u64 	[%r5], %rd43;
	ld.volatile.shared.u64 	%rd44, [%r5];
	ld.volatile.shared.u64 	%rd45, [%r5+8];
	min.s64 	%rd46, %rd44, %rd45;
	st.volatile.shared.u64 	[%r5], %rd46;
	setp.ne.s32 	%p7, %r1, 0;
	@%p7 bra 	$L__BB339_11;
	ld.shared.u64 	%rd47, [minsdata_i64];
	cvt.u64.u32 	%rd48, %r2;
	mov.u32 	%r17, %ctaid.y;
	cvt.u64.u32 	%rd49, %r17;
	mad.lo.s64 	%rd50, %rd6, %rd49, %rd48;
	cvta.to.global.u64 	%rd51, %rd4;
	shl.b64 	%rd52, %rd50, 3;
	add.s64 	%rd53, %rd51, %rd52;
	st.global.u64 	[%rd53], %rd47;
$L__BB339_11:
	ret;

}
	// .globl	contiguous_min3_i64
.visible .entry contiguous_min3_i64(
	.param .u64 .ptr .align 1 contiguous_min3_i64_param_0,
	.param .u64 .ptr .align 1 contiguous_min3_i64_param_1,
	.param .u64 .ptr .align 1 contiguous_min3_i64_param_2,
	.param .u64 .ptr .align 1 contiguous_min3_i64_param_3,
	.param .u64 contiguous_min3_i64_param_4,
	.param .u64 contiguous_min3_i64_param_5,
	.param .u64 contiguous_min3_i64_param_6
)
{
	.reg .pred 	%p<38>;
	.reg .b32 	%r<204>;
	.reg .b64 	%rd<363>;

	ld.param.u64 	%rd159, [contiguous_min3_i64_param_0];
	ld.param.u64 	%rd160, [contiguous_min3_i64_param_1];
	ld.param.u64 	%rd163, [contiguous_min3_i64_param_2];
	ld.param.u64 	%rd164, [contiguous_min3_i64_param_3];
	ld.param.u64 	%rd161, [contiguous_min3_i64_param_4];
	ld.param.u64 	%rd162, [contiguous_min3_i64_param_5];
	ld.param.u64 	%rd165, [contiguous_min3_i64_param_6];
	cvta.to.global.u64 	%rd1, %rd164;
	cvta.to.global.u64 	%rd2, %rd163;
	mov.u32 	%r1, %tid.y;
	mov.u32 	%r2, %ntid.x;
	mov.u32 	%r3, %tid.x;
	mad.lo.s32 	%r64, %r1, %r2, %r3;
	mov.u32 	%r65, %ctaid.x;
	mad.lo.s32 	%r66, %r65, %r2, %r3;
	mov.u32 	%r4, %ctaid.y;
	mov.u32 	%r5, %ntid.y;
	mad.lo.s32 	%r67, %r4, %r5, %r1;
	shl.b32 	%r68, %r64, 3;
	mov.u32 	%r69, minsdata_i64;
	add.s32 	%r7, %r69, %r68;
	mov.b64 	%rd167, 9223372036854775807;
	st.shared.u64 	[%r7], %rd167;
	cvt.u64.u32 	%rd3, %r66;
	setp.le.u64 	%p1, %rd162, %rd3;
	cvt.u64.u32 	%rd168, %r67;
	setp.le.u64 	%p2, %rd165, %rd168;
	or.pred  	%p3, %p1, %p2;
	@%p3 bra 	$L__BB340_76;
	cvt.u32.u64 	%r70, %rd3;
	cvt.u32.u64 	%r71, %rd162;
	mad.lo.s32 	%r194, %r67, %r71, %r70;
	cvt.u32.u64 	%r9, %rd161;
	add.s32 	%r193, %r9, -1;
	setp.lt.s32 	%p4, %r193, 0;
	mov.b64 	%rd353, 0;
	@%p4 bra 	$L__BB340_59;
	setp.lt.u32 	%p5, %r193, 7;
	mov.b64 	%rd353, 0;
	@%p5 bra 	$L__BB340_30;
	add.s32 	%r189, %r9, -4;
	and.b32  	%r72, %r9, -8;
	neg.s32 	%r188, %r72;
	mov.b64 	%rd353, 0;
$L__BB340_4:
	.pragma "nounroll";
	add.s32 	%r16, %r189, 3;
	cvt.u64.u32 	%rd5, %r194;
	mul.wide.u32 	%rd173, %r16, 8;
	add.s64 	%rd174, %rd2, %rd173;
	ld.global.u64 	%rd6, [%rd174];
	and.b64  	%rd175, %rd6, -4294967296;
	setp.ne.s64 	%p6, %rd175, 0;
	@%p6 bra 	$L__BB340_6;
	cvt.u32.u64 	%r73, %rd6;
	cvt.u32.u64 	%r74, %rd5;
	div.u32 	%r75, %r74, %r73;
	mul.lo.s32 	%r76, %r75, %r73;
	sub.s32 	%r77, %r74, %r76;
	cvt.u64.u32 	%rd318, %r75;
	cvt.u64.u32 	%rd319, %r77;
	bra.uni 	$L__BB340_7;
$L__BB340_6:
	div.s64 	%rd318, %rd5, %rd6;
	mul.lo.s64 	%rd176, %rd318, %rd6;
	sub.s64 	%rd319, %rd5, %rd176;
$L__BB340_7:
	mul.wide.u32 	%rd177, %r16, 8;
	add.s64 	%rd178, %rd1, %rd177;
	ld.global.u64 	%rd179, [%rd178];
	mad.lo.s64 	%rd13, %rd179, %rd319, %rd353;
	add.s32 	%r17, %r189, 2;
	and.b64  	%rd14, %rd318, 4294967295;
	mul.wide.u32 	%rd180, %r17, 8;
	add.s64 	%rd181, %rd2, %rd180;
	ld.global.u64 	%rd15, [%rd181];
	and.b64  	%rd182, %rd15, -4294967296;
	setp.ne.s64 	%p7, %rd182, 0;
	@%p7 bra 	$L__BB340_9;
	cvt.u32.u64 	%r78, %rd15;
	cvt.u32.u64 	%r79, %rd14;
	div.u32 	%r80, %r79, %r78;
	mul.lo.s32 	%r81, %r80, %r78;
	sub.s32 	%r82, %r79, %r81;
	cvt.u64.u32 	%rd320, %r80;
	cvt.u64.u32 	%rd321, %r82;
	bra.uni 	$L__BB340_10;
$L__BB340_9:
	div.s64 	%rd320, %rd14, %rd15;
	mul.lo.s64 	%rd183, %rd320, %rd15;
	sub.s64 	%rd321, %rd14, %rd183;
$L__BB340_10:
	mul.wide.u32 	%rd184, %r17, 8;
	add.s64 	%rd185, %rd1, %rd184;
	ld.global.u64 	%rd186, [%rd185];
	mad.lo.s64 	%rd22, %rd186, %rd321, %rd13;
	add.s32 	%r18, %r189, 1;
	and.b64  	%rd23, %rd320, 4294967295;
	mul.wide.u32 	%rd187, %r18, 8;
	add.s64 	%rd188, %rd2, %rd187;
	ld.global.u64 	%rd24, [%rd188];
	and.b64  	%rd189, %rd24, -4294967296;
	setp.ne.s64 	%p8, %rd189, 0;
	@%p8 bra 	$L__BB340_12;
	cvt.u32.u64 	%r83, %rd24;
	cvt.u32.u64 	%r84, %rd23;
	div.u32 	%r85, %r84, %r83;
	mul.lo.s32 	%r86, %r85, %r83;
	sub.s32 	%r87, %r84, %r86;
	cvt.u64.u32 	%rd322, %r85;
	cvt.u64.u32 	%rd323, %r87;
	bra.uni 	$L__BB340_13;
$L__BB340_12:
	div.s64 	%rd322, %rd23, %rd24;
	mul.lo.s64 	%rd190, %rd322, %rd24;
	sub.s64 	%rd323, %rd23, %rd190;
$L__BB340_13:
	mul.wide.u32 	%rd191, %r18, 8;
	add.s64 	%rd192, %rd1, %rd191;
	ld.global.u64 	%rd193, [%rd192];
	mad.lo.s64 	%rd31, %rd193, %rd323, %rd22;
	and.b64  	%rd32, %rd322, 4294967295;
	mul.wide.u32 	%rd194, %r189, 8;
	add.s64 	%rd195, %rd2, %rd194;
	ld.global.u64 	%rd33, [%rd195];
	and.b64  	%rd196, %rd33, -4294967296;
	setp.ne.s64 	%p9, %rd196, 0;
	@%p9 bra 	$L__BB340_15;
	cvt.u32.u64 	%r88, %rd33;
	cvt.u32.u64 	%r89, %rd32;
	div.u32 	%r90, %r89, %r88;
	mul.lo.s32 	%r91, %r90, %r88;
	sub.s32 	%r92, %r89, %r91;
	cvt.u64.u32 	%rd324, %r90;
	cvt.u64.u32 	%rd325, %r92;
	bra.uni 	$L__BB340_16;
$L__BB340_15:
	div.s64 	%rd324, %rd32, %rd33;
	mul.lo.s64 	%rd197, %rd324, %rd33;
	sub.s64 	%rd325, %rd32, %rd197;
$L__BB340_16:
	mul.wide.u32 	%rd198, %r189, 8;
	add.s64 	%rd199, %rd1, %rd198;
	ld.global.u64 	%rd200, [%rd199];
	mad.lo.s64 	%rd40, %rd200, %rd325, %rd31;
	add.s32 	%r19, %r189, -1;
	and.b64  	%rd41, %rd324, 4294967295;
	mul.wide.u32 	%rd201, %r19, 8;
	add.s64 	%rd202, %rd2, %rd201;
	ld.global.u64 	%rd42, [%rd202];
	and.b64  	%rd203, %rd42, -4294967296;
	setp.ne.s64 	%p10, %rd203, 0;
	@%p10 bra 	$L__BB340_18;
	cvt.u32.u64 	%r93, %rd42;
	cvt.u32.u64 	%r94, %rd41;
	div.u32 	%r95, %r94, %r93;
	mul.lo.s32 	%r96, %r95, %r93;
	sub.s32 	%r97, %r94, %r96;
	cvt.u64.u32 	%rd326, %r95;
	cvt.u64.u32 	%rd327, %r97;
	bra.uni 	$L__BB340_19;
$L__BB340_18:
	div.s64 	%rd326, %rd41, %rd42;
	mul.lo.s64 	%rd204, %rd326, %rd42;
	sub.s64 	%rd327, %rd41, %rd204;
$L__BB340_19:
	mul.wide.u32 	%rd205, %r19, 8;
	add.s64 	%rd206, %rd1, %rd205;
	ld.global.u64 	%rd207, [%rd206];
	mad.lo.s64 	%rd49, %rd207, %rd327, %rd40;
	add.s32 	%r20, %r189, -2;
	and.b64  	%rd50, %rd326, 4294967295;
	mul.wide.u32 	%rd208, %r20, 8;
	add.s64 	%rd209, %rd2, %rd208;
	ld.global.u64 	%rd51, [%rd209];
	and.b64  	%rd210, %rd51, -4294967296;
	setp.ne.s64 	%p11, %rd210, 0;
	@%p11 bra 	$L__BB340_21;
	cvt.u32.u64 	%r98, %rd51;
	cvt.u32.u64 	%r99, %rd50;
	div.u32 	%r100, %r99, %r98;
	mul.lo.s32 	%r101, %r100, %r98;
	sub.s32 	%r102, %r99, %r101;
	cvt.u64.u32 	%rd328, %r100;
	cvt.u64.u32 	%rd329, %r102;
	bra.uni 	$L__BB340_22;
$L__BB340_21:
	div.s64 	%rd328, %rd50, %rd51;
	mul.lo.s64 	%rd211, %rd328, %rd51;
	sub.s64 	%rd329, %rd50, %rd211;
$L__BB340_22:
	mul.wide.u32 	%rd212, %r20, 8;
	add.s64 	%rd213, %rd1, %rd212;
	ld.global.u64 	%rd214, [%rd213];
	mad.lo.s64 	%rd58, %rd214, %rd329, %rd49;
	add.s32 	%r21, %r189, -3;
	and.b64  	%rd59, %rd328, 4294967295;
	mul.wide.u32 	%rd215, %r21, 8;
	add.s64 	%rd216, %rd2, %rd215;
	ld.global.u64 	%rd60, [%rd216];
	and.b64  	%rd217, %rd60, -4294967296;
	setp.ne.s64 	%p12, %rd217, 0;
	@%p12 bra 	$L__BB340_24;
	cvt.u32.u64 	%r103, %rd60;
	cvt.u32.u64 	%r104, %rd59;
	div.u32 	%r105, %r104, %r103;
	mul.lo.s32 	%r106, %r105, %r103;
	sub.s32 	%r107, %r104, %r106;
	cvt.u64.u32 	%rd330, %r105;
	cvt.u64.u32 	%rd331, %r107;
	bra.uni 	$L__BB340_25;
$L__BB340_24:
	div.s64 	%rd330, %rd59, %rd60;
	mul.lo.s64 	%rd218, %rd330, %rd60;
	sub.s64 	%rd331, %rd59, %rd218;
$L__BB340_25:
	mul.wide.u32 	%rd219, %r21, 8;
	add.s64 	%rd220, %rd1, %rd219;
	ld.global.u64 	%rd221, [%rd220];
	mad.lo.s64 	%rd67, %rd221, %rd331, %rd58;
	and.b64  	%rd68, %rd330, 4294967295;
	add.s32 	%r108, %r189, -4;
	mul.wide.u32 	%rd222, %r108, 8;
	add.s64 	%rd223, %rd2, %rd222;
	ld.global.u64 	%rd69, [%rd223];
	and.b64  	%rd224, %rd69, -4294967296;
	setp.ne.s64 	%p13, %rd224, 0;
	@%p13 bra 	$L__BB340_27;
	cvt.u32.u64 	%r109, %rd69;
	cvt.u32.u64 	%r110, %rd68;
	div.u32 	%r111, %r110, %r109;
	mul.lo.s32 	%r112, %r111, %r109;
	sub.s32 	%r113, %r110, %r112;
	cvt.u64.u32 	%rd332, %r111;
	cvt.u64.u32 	%rd333, %r113;
	bra.uni 	$L__BB340_28;
$L__BB340_27:
	div.s64 	%rd332, %rd68, %rd69;
	mul.lo.s64 	%rd225, %rd332, %rd69;
	sub.s64 	%rd333, %rd68, %rd225;
$L__BB340_28:
	mul.wide.u32 	%rd226, %r108, 8;
	add.s64 	%rd227, %rd1, %rd226;
	ld.global.u64 	%rd228, [%rd227];
	mad.lo.s64 	%rd353, %rd228, %rd333, %rd67;
	cvt.u32.u64 	%r194, %rd332;
	add.s32 	%r189, %r189, -8;
	add.s32 	%r188, %r188, 8;
	setp.ne.s32 	%p14, %r188, 0;
	@%p14 bra 	$L__BB340_4;
	add.s32 	%r193, %r189, 3;
$L__BB340_30:
	and.b32  	%r28, %r9, 7;
	setp.eq.s32 	%p15, %r28, 0;
	@%p15 bra 	$L__BB340_59;
	and.b32  	%r29, %r9, 3;
	setp.lt.u32 	%p16, %r28, 4;
	@%p16 bra 	$L__BB340_45;
	cvt.u64.u32 	%rd79, %r194;
	mul.wide.u32 	%rd230, %r193, 8;
	add.s64 	%rd231, %rd2, %rd230;
	ld.global.u64 	%rd80, [%rd231];
	and.b64  	%rd232, %rd80, -4294967296;
	setp.ne.s64 	%p17, %rd232, 0;
	@%p17 bra 	$L__BB340_34;
	cvt.u32.u64 	%r115, %rd80;
	cvt.u32.u64 	%r116, %rd79;
	div.u32 	%r117, %r116, %r115;
	mul.lo.s32 	%r118, %r117, %r115;
	sub.s32 	%r119, %r116, %r118;
	cvt.u64.u32 	%rd336, %r117;
	cvt.u64.u32 	%rd337, %r119;
	bra.uni 	$L__BB340_35;
$L__BB340_34:
	div.s64 	%rd336, %rd79, %rd80;
	mul.lo.s64 	%rd233, %rd336, %rd80;
	sub.s64 	%rd337, %rd79, %rd233;
$L__BB340_35:
	mul.wide.u32 	%rd234, %r193, 8;
	add.s64 	%rd235, %rd1, %rd234;
	ld.global.u64 	%rd236, [%rd235];
	mad.lo.s64 	%rd87, %rd236, %rd337, %rd353;
	add.s32 	%r30, %r193, -1;
	and.b64  	%rd88, %rd336, 4294967295;
	mul.wide.u32 	%rd237, %r30, 8;
	add.s64 	%rd238, %rd2, %rd237;
	ld.global.u64 	%rd89, [%rd238];
	and.b64  	%rd239, %rd89, -4294967296;
	setp.ne.s64 	%p18, %rd239, 0;
	@%p18 bra 	$L__BB340_37;
	cvt.u32.u64 	%r120, %rd89;
	cvt.u32.u64 	%r121, %rd88;
	div.u32 	%r122, %r121, %r120;
	mul.lo.s32 	%r123, %r122, %r120;
	sub.s32 	%r124, %r121, %r123;
	cvt.u64.u32 	%rd338, %r122;
	cvt.u64.u32 	%rd339, %r124;
	bra.uni 	$L__BB340_38;
$L__BB340_37:
	div.s64 	%rd338, %rd88, %rd89;
	mul.lo.s64 	%rd240, %rd338, %rd89;
	sub.s64 	%rd339, %rd88, %rd240;
$L__BB340_38:
	mul.wide.u32 	%rd241, %r30, 8;
	add.s64 	%rd242, %rd1, %rd241;
	ld.global.u64 	%rd243, [%rd242];
	mad.lo.s64 	%rd96, %rd243, %rd339, %rd87;
	add.s32 	%r31, %r193, -2;
	and.b64  	%rd97, %rd338, 4294967295;
	mul.wide.u32 	%rd244, %r31, 8;
	add.s64 	%rd245, %rd2, %rd244;
	ld.global.u64 	%rd98, [%rd245];
	and.b64  	%rd246, %rd98, -4294967296;
	setp.ne.s64 	%p19, %rd246, 0;
	@%p19 bra 	$L__BB340_40;
	cvt.u32.u64 	%r125, %rd98;
	cvt.u32.u64 	%r126, %rd97;
	div.u32 	%r127, %r126, %r125;
	mul.lo.s32 	%r128, %r127, %r125;
	sub.s32 	%r129, %r126, %r128;
	cvt.u64.u32 	%rd340, %r127;
	cvt.u64.u32 	%rd341, %r129;
	bra.uni 	$L__BB340_41;
$L__BB340_40:
	div.s64 	%rd340, %rd97, %rd98;
	mul.lo.s64 	%rd247, %rd340, %rd98;
	sub.s64 	%rd341, %rd97, %rd247;
$L__BB340_41:
	mul.wide.u32 	%rd248, %r31, 8;
	add.s64 	%rd249, %rd1, %rd248;
	ld.global.u64 	%rd250, [%rd249];
	mad.lo.s64 	%rd105, %rd250, %rd341, %rd96;
	add.s32 	%r32, %r193, -3;
	and.b64  	%rd106, %rd340, 4294967295;
	mul.wide.u32 	%rd251, %r32, 8;
	add.s64 	%rd252, %rd2, %rd251;
	ld.global.u64 	%rd107, [%rd252];
	and.b64  	%rd253, %rd107, -4294967296;
	setp.ne.s64 	%p20, %rd253, 0;
	@%p20 bra 	$L__BB340_43;
	cvt.u32.u64 	%r130, %rd107;
	cvt.u32.u64 	%r131, %rd106;
	div.u32 	%r132, %r131, %r130;
	mul.lo.s32 	%r133, %r132, %r130;
	sub.s32 	%r134, %r131, %r133;
	cvt.u64.u32 	%rd342, %r132;
	cvt.u64.u32 	%rd343, %r134;
	bra.uni 	$L__BB340_44;
$L__BB340_43:
	div.s64 	%rd342, %rd106, %rd107;
	mul.lo.s64 	%rd254, %rd342, %rd107;
	sub.s64 	%rd343, %rd106, %rd254;
$L__BB340_44:
	mul.wide.u32 	%rd255, %r32, 8;
	add.s64 	%rd256, %rd1, %rd255;
	ld.global.u64 	%rd257, [%rd256];
	mad.lo.s64 	%rd353, %rd257, %rd343, %rd105;
	cvt.u32.u64 	%r194, %rd342;
	add.s32 	%r193, %r193, -4;
$L__BB340_45:
	setp.eq.s32 	%p21, %r29, 0;
	@%p21 bra 	$L__BB340_59;
	setp.eq.s32 	%p22, %r29, 1;
	@%p22 bra 	$L__BB340_54;
	cvt.u64.u32 	%rd117, %r194;
	mul.wide.u32 	%rd259, %r193, 8;
	add.s64 	%rd260, %rd2, %rd259;
	ld.global.u64 	%rd118, [%rd260];
	and.b64  	%rd261, %rd118, -4294967296;
	setp.ne.s64 	%p23, %rd261, 0;
	@%p23 bra 	$L__BB340_49;
	cvt.u32.u64 	%r135, %rd118;
	cvt.u32.u64 	%r136, %rd117;
	div.u32 	%r137, %r136, %r135;
	mul.lo.s32 	%r138, %r137, %r135;
	sub.s32 	%r139, %r136, %r138;
	cvt.u64.u32 	%rd346, %r137;
	cvt.u64.u32 	%rd347, %r139;
	bra.uni 	$L__BB340_50;
$L__BB340_49:
	div.s64 	%rd346, %rd117, %rd118;
	mul.lo.s64 	%rd262, %rd346, %rd118;
	sub.s64 	%rd347, %rd117, %rd262;
$L__BB340_50:
	add.s64 	%rd264, %rd1, %rd259;
	ld.global.u64 	%rd265, [%rd264];
	mad.lo.s64 	%rd125, %rd265, %rd347, %rd353;
	add.s32 	%r37, %r193, -1;
	and.b64  	%rd126, %rd346, 4294967295;
	mul.wide.u32 	%rd266, %r37, 8;
	add.s64 	%rd267, %rd2, %rd266;
	ld.global.u64 	%rd127, [%rd267];
	and.b64  	%rd268, %rd127, -4294967296;
	setp.ne.s64 	%p24, %rd268, 0;
	@%p24 bra 	$L__BB340_52;
	cvt.u32.u64 	%r140, %rd127;
	cvt.u32.u64 	%r141, %rd126;
	div.u32 	%r142, %r141, %r140;
	mul.lo.s32 	%r143, %r142, %r140;
	sub.s32 	%r144, %r141, %r143;
	cvt.u64.u32 	%rd348, %r142;
	cvt.u64.u32 	%rd349, %r144;
	bra.uni 	$L__BB340_53;
$L__BB340_52:
	div.s64 	%rd348, %rd126, %rd127;
	mul.lo.s64 	%rd269, %rd348, %rd127;
	sub.s64 	%rd349, %rd126, %rd269;
$L__BB340_53:
	add.s64 	%rd271, %rd1, %rd266;
	ld.global.u64 	%rd272, [%rd271];
	mad.lo.s64 	%rd353, %rd272, %rd349, %rd125;
	cvt.u32.u64 	%r194, %rd348;
	add.s32 	%r193, %r193, -2;
$L__BB340_54:
	and.b32  	%r145, %r9, 1;
	setp.eq.b32 	%p25, %r145, 1;
	not.pred 	%p26, %p25;
	@%p26 bra 	$L__BB340_59;
	cvt.u64.u32 	%rd137, %r194;
	mul.wide.u32 	%rd273, %r193, 8;
	add.s64 	%rd274, %rd2, %rd273;
	ld.global.u64 	%rd138, [%rd274];
	and.b64  	%rd275, %rd138, -4294967296;
	setp.ne.s64 	%p27, %rd275, 0;
	@%p27 bra 	$L__BB340_57;
	cvt.u32.u64 	%r146, %rd138;
	cvt.u32.u64 	%r147, %rd137;
	rem.u32 	%r148, %r147, %r146;
	cvt.u64.u32 	%rd352, %r148;
	bra.uni 	$L__BB340_58;
$L__BB340_57:
	rem.s64 	%rd352, %rd137, %rd138;
$L__BB340_58:
	add.s64 	%rd277, %rd1, %rd273;
	ld.global.u64 	%rd278, [%rd277];
	mad.lo.s64 	%rd353, %rd278, %rd352, %rd353;
$L__BB340_59:
	cvta.to.global.u64 	%rd279, %rd160;
	shl.b64 	%rd280, %rd353, 3;
	add.s64 	%rd281, %rd279, %rd280;
	ld.global.u64 	%rd282, [%rd281];
	st.shared.u64 	[%r7], %rd282;
	bar.sync 	0;
	setp.ne.s32 	%p28, %r1, 0;
	@%p28 bra 	$L__BB340_76;
	setp.gt.u32 	%p29, %r5, 1;
	@%p29 bra 	$L__BB340_62;
	shl.b32 	%r149, %r3, 3;
	mov.u32 	%r150, minsdata_i64;
	add.s32 	%r151, %r150, %r149;
	ld.shared.u64 	%rd361, [%r151];
	bra.uni 	$L__BB340_75;
$L__BB340_62:
	shl.b32 	%r153, %r3, 3;
	mov.u32 	%r154, minsdata_i64;
	add.s32 	%r42, %r154, %r153;
	ld.shared.u64 	%rd361, [%r42];
	add.s32 	%r43, %r5, -1;
	add.s32 	%r155, %r5, -2;
	and.b32  	%r44, %r43, 7;
	setp.lt.u32 	%p30, %r155, 7;
	mov.b32 	%r202, 1;
	@%p30 bra 	$L__BB340_66;
	and.b32  	%r158, %r43, -8;
	neg.s32 	%r199, %r158;
	shl.b32 	%r46, %r2, 3;
	add.s32 	%r160, %r153, %r46;
	add.s32 	%r197, %r154, %r160;
	shl.b32 	%r48, %r2, 6;
	mov.b32 	%r200, 1;
	mov.b32 	%r198, 0;
$L__BB340_64:
	.pragma "nounroll";
	mul.lo.s32 	%r162, %r200, %r2;
	shl.b32 	%r163, %r162, 3;
	add.s32 	%r164, %r42, %r163;
	ld.shared.u64 	%rd284, [%r197];
	min.s64 	%rd285, %rd361, %rd284;
	add.s32 	%r165, %r164, %r46;
	ld.shared.u64 	%rd286, [%r165];
	min.s64 	%rd287, %rd285, %rd286;
	add.s32 	%r166, %r165, %r46;
	ld.shared.u64 	%rd288, [%r166];
	min.s64 	%rd289, %rd287, %rd288;
	add.s32 	%r167, %r166, %r46;
	ld.shared.u64 	%rd290, [%r167];
	min.s64 	%rd291, %rd289, %rd290;
	add.s32 	%r168, %r167, %r46;
	ld.shared.u64 	%rd292, [%r168];
	min.s64 	%rd293, %rd291, %rd292;
	add.s32 	%r169, %r168, %r46;
	ld.shared.u64 	%rd294, [%r169];
	min.s64 	%rd295, %rd293, %rd294;
	add.s32 	%r170, %r169, %r46;
	ld.shared.u64 	%rd296, [%r170];
	min.s64 	%rd297, %rd295, %rd296;
	add.s32 	%r171, %r170, %r46;
	ld.shared.u64 	%rd298, [%r171];
	min.s64 	%rd361, %rd297, %rd298;
	add.s32 	%r200, %r200, 8;
	add.s32 	%r199, %r199, 8;
	add.s32 	%r198, %r198, 8;
	add.s32 	%r197, %r197, %r48;
	setp.ne.s32 	%p31, %r199, 0;
	@%p31 bra 	$L__BB340_64;
	add.s32 	%r202, %r198, 1;
$L__BB340_66:
	setp.eq.s32 	%p32, %r44, 0;
	@%p32 bra 	$L__BB340_74;
	and.b32  	%r59, %r43, 3;
	setp.lt.u32 	%p33, %r44, 4;
	@%p33 bra 	$L__BB340_69;
	mul.lo.s32 	%r172, %r202, %r2;
	shl.b32 	%r173, %r172, 3;
	add.s32 	%r174, %r42, %r173;
	ld.shared.u64 	%rd300, [%r174];
	min.s64 	%rd301, %rd361, %rd300;
	shl.b32 	%r175, %r2, 3;
	add.s32 	%r176, %r174, %r175;
	ld.shared.u64 	%rd302, [%r176];
	min.s64 	%rd303, %rd301, %rd302;
	add.s32 	%r177, %r176, %r175;
	ld.shared.u64 	%rd304, [%r177];
	min.s64 	%rd305, %rd303, %rd304;
	add.s32 	%r178, %r177, %r175;
	ld.shared.u64 	%rd306, [%r178];
	min.s64 	%rd361, %rd305, %rd306;
	add.s32 	%r202, %r202, 4;
$L__BB340_69:
	setp.eq.s32 	%p34, %r59, 0;
	@%p34 bra 	$L__BB340_74;
	setp.eq.s32 	%p35, %r59, 1;
	@%p35 bra 	$L__BB340_72;
	mul.lo.s32 	%r179, %r202, %r2;
	shl.b32 	%r180, %r179, 3;
	add.s32 	%r181, %r42, %r180;
	ld.shared.u64 	%rd308, [%r181];
	min.s64 	%rd309, %rd361, %rd308;
	shl.b32 	%r182, %r2, 3;
	add.s32 	%r183, %r181, %r182;
	ld.shared.u64 	%rd310, [%r183];
	min.s64 	%rd361, %rd309, %rd310;
	add.s32 	%r202, %r202, 2;
$L__BB340_72:
	and.b32  	%r184, %r43, 1;
	setp.eq.b32 	%p36, %r184, 1;
	not.pred 	%p37, %p36;
	@%p37 bra 	$L__BB340_74;
	mul.lo.s32 	%r185, %r202, %r2;
	shl.b32 	%r186, %r185, 3;
	add.s32 	%r187, %r42, %r186;
	ld.shared.u64 	%rd311, [%r187];
	min.s64 	%rd361, %rd361, %rd311;
$L__BB340_74:
	st.shared.u64 	[%r42], %rd361;
$L__BB340_75:
	cvt.u64.u32 	%rd312, %r4;
	mad.lo.s64 	%rd313, %rd162, %rd312, %rd3;
	cvta.to.global.u64 	%rd314, %rd159;
	shl.b64 	%rd315, %rd313, 3;
	add.s64 	%rd316, %rd314, %rd315;
	st.global.u64 	[%rd316], %rd361;
$L__BB340_76:
	ret;

}
	// .globl	contiguous_min33_i64
.visible .entry contiguous_min33_i64(
	.param .u64 .ptr .align 1 contiguous_min33_i64_param_0,
	.param .u64 .ptr .align 1 contiguous_min33_i64_param_1,
	.param .u64 contiguous_min33_i64_param_2,
	.param .u64 contiguous_min33_i64_param_3,
	.param .u64 contiguous_min33_i64_param_4
)
{
	.reg .pred 	%p<14>;
	.reg .b32 	%r<85>;
	.reg .b64 	%rd<71>;

	ld.param.u64 	%rd17, [contiguous_min33_i64_param_0];
	ld.param.u64 	%rd18, [contiguous_min33_i64_param_1];
	ld.param.u64 	%rd19, [contiguous_min33_i64_param_3];
	ld.param.u64 	%rd20, [contiguous_min33_i64_param_4];
	mov.u32 	%r1, %tid.y;
	mov.u32 	%r2, %ntid.x;
	mov.u32 	%r3, %tid.x;
	mad.lo.s32 	%r30, %r1, %r2, %r3;
	mov.u32 	%r31, %ctaid.x;
	mad.lo.s32 	%r32, %r31, %r2, %r3;
	mov.u32 	%r4, %ctaid.y;
	mov.u32 	%r5, %ntid.y;
	mad.lo.s32 	%r33, %r4, %r5, %r1;
	shl.b32 	%r34, %r30, 3;
	mov.u32 	%r35, minsdata_i64;
	add.s32 	%r7, %r35, %r34;
	mov.b64 	%rd22, 9223372036854775807;
	st.shared.u64 	[%r7], %rd22;
	cvt.u64.u32 	%rd1, %r32;
	setp.le.u64 	%p1, %rd19, %rd1;
	cvt.u64.u32 	%rd23, %r33;
	setp.le.u64 	%p2, %rd20, %rd23;
	or.pred  	%p3, %p1, %p2;
	@%p3 bra 	$L__BB341_18;
	cvt.u32.u64 	%r36, %rd1;
	cvta.to.global.u64 	%rd24, %rd18;
	cvt.u32.u64 	%r37, %rd19;
	mad.lo.s32 	%r38, %r33, %r37, %r36;
	mul.wide.u32 	%rd25, %r38, 8;
	add.s64 	%rd26, %rd24, %rd25;
	ld.global.u64 	%rd27, [%rd26];
	st.shared.u64 	[%r7], %rd27;
	bar.sync 	0;
	setp.ne.s32 	%p4, %r1, 0;
	@%p4 bra 	$L__BB341_18;
	setp.gt.u32 	%p5, %r5, 1;
	@%p5 bra 	$L__BB341_4;
	shl.b32 	%r39, %r3, 3;
	add.s32 	%r41, %r35, %r39;
	ld.shared.u64 	%rd69, [%r41];
	bra.uni 	$L__BB341_17;
$L__BB341_4:
	shl.b32 	%r43, %r3, 3;
	add.s32 	%r8, %r35, %r43;
	ld.shared.u64 	%rd69, [%r8];
	add.s32 	%r9, %r5, -1;
	add.s32 	%r45, %r5, -2;
	and.b32  	%r10, %r9, 7;
	setp.lt.u32 	%p6, %r45, 7;
	mov.b32 	%r83, 1;
	@%p6 bra 	$L__BB341_8;
	and.b32  	%r48, %r9, -8;
	neg.s32 	%r80, %r48;
	shl.b32 	%r12, %r2, 3;
	add.s32 	%r50, %r43, %r12;
	add.s32 	%r78, %r35, %r50;
	shl.b32 	%r14, %r2, 6;
	mov.b32 	%r81, 1;
	mov.b32 	%r79, 0;
$L__BB341_6:
	.pragma "nounroll";
	mul.lo.s32 	%r52, %r81, %r2;
	shl.b32 	%r53, %r52, 3;
	add.s32 	%r54, %r8, %r53;
	ld.shared.u64 	%rd29, [%r78];
	min.s64 	%rd30, %rd69, %rd29;
	add.s32 	%r55, %r54, %r12;
	ld.shared.u64 	%rd31, [%r55];
	min.s64 	%rd32, %rd30, %rd31;
	add.s32 	%r56, %r55, %r12;
	ld.shared.u64 	%rd33, [%r56];
	min.s64 	%rd34, %rd32, %rd33;
	add.s32 	%r57, %r56, %r12;
	ld.shared.u64 	%rd35, [%r57];
	min.s64 	%rd36, %rd34, %rd35;
	add.s32 	%r58, %r57, %r12;
	ld.shared.u64 	%rd37, [%r58];
	min.s64 	%rd38, %rd36, %rd37;
	add.s32 	%r59, %r58, %r12;
	ld.shared.u64 	%rd39, [%r59];
	min.s64 	%rd40, %rd38, %rd39;
	add.s32 	%r60, %r59, %r12;
	ld.shared.u64 	%rd41, [%r60];
	min.s64 	%rd42, %rd40, %rd41;
	add.s32 	%r61, %r60, %r12;
	ld.shared.u64 	%rd43, [%r61];
	min.s64 	%rd69, %rd42, %rd43;
	add.s32 	%r81, %r81, 8;
	add.s32 	%r80, %r80, 8;
	add.s32 	%r79, %r79, 8;
	add.s32 	%r78, %r78, %r14;
	setp.ne.s32 	%p7, %r80, 0;
	@%p7 bra 	$L__BB341_6;
	add.s32 	%r83, %r79, 1;
$L__BB341_8:
	setp.eq.s32 	%p8, %r10, 0;
	@%p8 bra 	$L__BB341_16;
	and.b32  	%r25, %r9, 3;
	setp.lt.u32 	%p9, %r10, 4;
	@%p9 bra 	$L__BB341_11;
	mul.lo.s32 	%r62, %r83, %r2;
	shl.b32 	%r63, %r62, 3;
	add.s32 	%r64, %r8, %r63;
	ld.shared.u64 	%rd45, [%r64];
	min.s64 	%rd46, %rd69, %rd45;
	shl.b32 	%r65, %r2, 3;
	add.s32 	%r66, %r64, %r65;
	ld.shared.u64 	%rd47, [%r66];
	min.s64 	%rd48, %rd46, %rd47;
	add.s32 	%r67, %r66, %r65;
	ld.shared.u64 	%rd49, [%r67];
	min.s64 	%rd50, %rd48, %rd49;
	add.s32 	%r68, %r67, %r65;
	ld.shared.u64 	%rd51, [%r68];
	min.s64 	%rd69, %rd50, %rd51;
	add.s32 	%r83, %r83, 4;
$L__BB341_11:
	setp.eq.s32 	%p10, %r25, 0;
	@%p10 bra 	$L__BB341_16;
	setp.eq.s32 	%p11, %r25, 1;
	@%p11 bra 	$L__BB341_14;
	mul.lo.s32 	%r69, %r83, %r2;
	shl.b32 	%r70, %r69, 3;
	add.s32 	%r71, %r8, %r70;
	ld.shared.u64 	%rd53, [%r71];
	min.s64 	%rd54, %rd69, %rd53;
	shl.b32 	%r72, %r2, 3;
	add.s32 	%r73, %r71, %r72;
	ld.shared.u64 	%rd55, [%r73];
	min.s64 	%rd69, %rd54, %rd55;
	add.s32 	%r83, %r83, 2;
$L__BB341_14:
	and.b32  	%r74, %r9, 1;
	setp.eq.b32 	%p12, %r74, 1;
	not.pred 	%p13, %p12;
	@%p13 bra 	$L__BB341_16;
	mul.lo.s32 	%r75, %r83, %r2;
	shl.b32 	%r76, %r75, 3;
	add.s32 	%r77, %r8, %r76;
	ld.shared.u64 	%rd56, [%r77];
	min.s64 	%rd69, %rd69, %rd56;
$L__BB341_16:
	st.shared.u64 	[%r8], %rd69;
$L__BB341_17:
	cvt.u64.u32 	%rd57, %r4;
	mad.lo.s64 	%rd58, %rd19, %rd57, %rd1;
	cvta.to.global.u64 	%rd59, %rd17;
	shl.b64 	%rd60, %rd58, 3;
	add.s64 	%rd61, %rd59, %rd60;
	st.global.u64 	[%rd61], %rd69;
$L__BB341_18:
	ret;

}
	// .globl	contiguous_min_u8
.visible .entry contiguous_min_u8(
	.param .u64 .ptr .align 1 contiguous_min_u8_param_0,
	.param .u64 .ptr .align 1 contiguous_min_u8_param_1,
	.param .u64 contiguous_min_u8_param_2
)
{
	.reg .pred 	%p<8>;
	.reg .b16 	%rs<28>;
	.reg .b32 	%r<14>;
	.reg .b64 	%rd<14>;

	ld.param.u64 	%rd4, [contiguous_min_u8_param_0];
	ld.param.u64 	%rd6, [contiguous_min_u8_param_1];
	ld.param.u64 	%rd5, [contiguous_min_u8_param_2];
	cvta.to.global.u64 	%rd1, %rd6;
	mov.u32 	%r1, %tid.x;
	mov.u32 	%r2, %ctaid.x;
	mov.u32 	%r13, %ntid.x;
	mul.lo.s32 	%r8, %r2, %r13;
	shl.b32 	%r9, %r8, 1;
	add.s32 	%r4, %r9, %r1;
	mov.u32 	%r10, minsdata_u8;
	add.s32 	%r5, %r10, %r1;
	mov.b16 	%rs1, 255;
	st.shared.u8 	[%r5], %rs1;
	add.s32 	%r11, %r4, %r13;
	cvt.u64.u32 	%rd2, %r11;
	setp.le.u64 	%p1, %rd5, %rd2;
	@%p1 bra 	$L__BB342_2;
	cvt.u64.u32 	%rd8, %r4;
	add.s64 	%rd9, %rd1, %rd8;
	ld.global.u8 	%rs3, [%rd9];
	add.s64 	%rd10, %rd1, %rd2;
	ld.global.u8 	%rs4, [%rd10];
	min.u16 	%rs5, %rs3, %rs4;
	st.shared.u8 	[%r5], %rs5;
	bra.uni 	$L__BB342_4;
$L__BB342_2:
	cvt.u64.u32 	%rd3, %r4;
	setp.le.u64 	%p2, %rd5, %rd3;
	@%p2 bra 	$L__BB342_4;
	add.s64 	%rd7, %rd1, %rd3;
	ld.global.u8 	%rs2, [%rd7];
	st.shared.u8 	[%r5], %rs2;
$L__BB342_4:
	bar.sync 	0;
	setp.lt.u32 	%p3, %r13, 66;
	@%p3 bra 	$L__BB342_8;
$L__BB342_5:
	shr.u32 	%r7, %r13, 1;
	setp.ge.u32 	%p4, %r1, %r7;
	@%p4 bra 	$L__BB342_7;
	ld.shared.u8 	%rs6, [%r5];
	add.s32 	%r12, %r5, %r7;
	ld.shared.u8 	%rs7, [%r12];
	min.u16 	%rs8, %rs6, %rs7;
	st.shared.u8 	[%r5], %rs8;
$L__BB342_7:
	bar.sync 	0;
	setp.gt.u32 	%p5, %r13, 131;
	mov.u32 	%r13, %r7;
	@%p5 bra 	$L__BB342_5;
$L__BB342_8:
	setp.gt.u32 	%p6, %r1, 31;
	@%p6 bra 	$L__BB342_11;
	ld.volatile.shared.u8 	%rs9, [%r5];
	ld.volatile.shared.u8 	%rs10, [%r5+32];
	min.u16 	%rs11, %rs9, %rs10;
	st.volatile.shared.u8 	[%r5], %rs11;
	ld.volatile.shared.u8 	%rs12, [%r5];
	ld.volatile.shared.u8 	%rs13, [%r5+16];
	min.u16 	%rs14, %rs12, %rs13;
	st.volatile.shared.u8 	[%r5], %rs14;
	ld.volatile.shared.u8 	%rs15, [%r5];
	ld.volatile.shared.u8 	%rs16, [%r5+8];
	min.u16 	%rs17, %rs15, %rs16;
	st.volatile.shared.u8 	[%r5], %rs17;
	ld.volatile.shared.u8 	%rs18, [%r5];
	ld.volatile.shared.u8 	%rs19, [%r5+4];
	min.u16 	%rs20, %rs18, %rs19;
	st.volatile.shared.u8 	[%r5], %rs20;
	ld.volatile.shared.u8 	%rs21, [%r5];
	ld.volatile.shared.u8 	%rs22, [%r5+2];
	min.u16 	%rs23, %rs21, %rs22;
	st.volatile.shared.u8 	[%r5], %rs23;
	ld.volatile.shared.u8 	%rs24, [%r5];
	ld.volatile.shared.u8 	%rs25, [%r5+1];
	min.u16 	%rs26, %rs24, %rs25;
	st.volatile.shared.u8 	[%r5], %rs26;
	setp.ne.s32 	%p7, %r1, 0;
	@%p7 bra 	$L__BB342_11;
	ld.shared.u8 	%rs27, [minsdata_u8];
	cvt.u64.u32 	%rd11, %r2;
	cvta.to.global.u64 	%rd12, %rd4;
	add.s64 	%rd13, %rd12, %rd11;
	st.global.u8 	[%rd13], %rs27;
$L__BB342_11:
	ret;

}
	// .globl	uncontiguous_min_u8
.visible .entry uncontiguous_min_u8(
	.param .u64 .ptr .align 1 uncontiguous_min_u8_param_0,
	.param .u64 .ptr .align 1 uncontiguous_min_u8_param_1,
	.param .u64 .ptr .align 1 uncontiguous_min_u8_param_2,
	.param .u64 .ptr .align 1 uncontiguous_min_u8_param_3,
	.param .u64 uncontiguous_min_u8_param_4,
	.param .u64 uncontiguous_min_u8_param_5
)
{
	.reg .pred 	%p<53>;
	.reg .b16 	%rs<28>;
	.reg .b32 	%r<210>;
	.reg .b64 	%rd<555>;

	ld.param.u64 	%rd260, [uncontiguous_min_u8_param_0];
	ld.param.u64 	%rd263, [uncontiguous_min_u8_param_1];
	ld.param.u64 	%rd264, [uncontiguous_min_u8_param_2];
	ld.param.u64 	%rd265, [uncontiguous_min_u8_param_3];
	ld.param.u64 	%rd261, [uncontiguous_min_u8_param_4];
	ld.param.u64 	%rd262, [uncontiguous_min_u8_param_5];
	cvta.to.global.u64 	%rd1, %rd265;
	cvta.to.global.u64 	%rd2, %rd264;
	cvta.to.global.u64 	%rd3, %rd263;
	mov.u32 	%r1, %tid.x;
	mov.u32 	%r2, %ctaid.x;
	mov.u32 	%r209, %ntid.x;
	mul.lo.s32 	%r52, %r2, %r209;
	shl.b32 	%r53, %r52, 1;
	add.s32 	%r4, %r53, %r1;
	mov.u32 	%r54, minsdata_u8;
	add.s32 	%r5, %r54, %r1;
	mov.b16 	%rs1, 255;
	st.shared.u8 	[%r5], %rs1;
	add.s32 	%r55, %r4, %r209;
	cvt.u64.u32 	%rd508, %r55;
	setp.le.u64 	%p1, %rd262, %rd508;
	@%p1 bra 	$L__BB343_54;
	cvt.u32.u64 	%r6, %rd261;
	add.s32 	%r203, %r6, -1;
	setp.lt.s32 	%p27, %r203, 0;
	mov.b64 	%rd512, 0;
	mov.u64 	%rd513, %rd512;
	@%p27 bra 	$L__BB343_53;
	cvt.u64.u32 	%rd509, %r4;
	setp.lt.u32 	%p28, %r203, 3;
	mov.b64 	%rd513, 0;
	mov.u64 	%rd512, %rd513;
	@%p28 bra 	$L__BB343_30;
	add.s32 	%r201, %r6, -2;
	and.b32  	%r131, %r6, -4;
	neg.s32 	%r200, %r131;
	mov.b64 	%rd513, 0;
$L__BB343_4:
	.pragma "nounroll";
	add.s32 	%r12, %r201, 1;
	mul.wide.u32 	%rd396, %r12, 8;
	add.s64 	%rd397, %rd2, %rd396;
	ld.global.u64 	%rd10, [%rd397];
	or.b64  	%rd398, %rd509, %rd10;
	and.b64  	%rd399, %rd398, -4294967296;
	setp.ne.s64 	%p29, %rd399, 0;
	@%p29 bra 	$L__BB343_6;
	cvt.u32.u64 	%r132, %rd10;
	cvt.u32.u64 	%r133, %rd509;
	div.u32 	%r134, %r133, %r132;
	mul.lo.s32 	%r135, %r134, %r132;
	sub.s32 	%r136, %r133, %r135;
	cvt.u64.u32 	%rd474, %r134;
	cvt.u64.u32 	%rd475, %r136;
	bra.uni 	$L__BB343_7;
$L__BB343_6:
	div.s64 	%rd474, %rd509, %rd10;
	mul.lo.s64 	%rd400, %rd474, %rd10;
	sub.s64 	%rd475, %rd509, %rd400;
$L__BB343_7:
	mul.wide.u32 	%rd401, %r12, 8;
	add.s64 	%rd402, %rd1, %rd401;
	ld.global.u64 	%rd17, [%rd402];
	mad.lo.s64 	%rd18, %rd17, %rd475, %rd512;
	or.b64  	%rd403, %rd508, %rd10;
	and.b64  	%rd404, %rd403, -4294967296;
	setp.ne.s64 	%p30, %rd404, 0;
	@%p30 bra 	$L__BB343_9;
	cvt.u32.u64 	%r137, %rd10;
	cvt.u32.u64 	%r138, %rd508;
	div.u32 	%r139, %r138, %r137;
	mul.lo.s32 	%r140, %r139, %r137;
	sub.s32 	%r141, %r138, %r140;
	cvt.u64.u32 	%rd476, %r139;
	cvt.u64.u32 	%rd477, %r141;
	bra.uni 	$L__BB343_10;
$L__BB343_9:
	div.s64 	%rd476, %rd508, %rd10;
	mul.lo.s64 	%rd405, %rd476, %rd10;
	sub.s64 	%rd477, %rd508, %rd405;
$L__BB343_10:
	mad.lo.s64 	%rd25, %rd477, %rd17, %rd513;
	add.s32 	%r13, %r201, -2;
	mul.wide.u32 	%rd406, %r201, 8;
	add.s64 	%rd407, %rd2, %rd406;
	ld.global.u64 	%rd26, [%rd407];
	or.b64  	%rd408, %rd474, %rd26;
	and.b64  	%rd409, %rd408, -4294967296;
	setp.ne.s64 	%p31, %rd409, 0;
	@%p31 bra 	$L__BB343_12;
	cvt.u32.u64 	%r142, %rd26;
	cvt.u32.u64 	%r143, %rd474;
	div.u32 	%r144, %r143, %r142;
	mul.lo.s32 	%r145, %r144, %r142;
	sub.s32 	%r146, %r143, %r145;
	cvt.u64.u32 	%rd478, %r144;
	cvt.u64.u32 	%rd479, %r146;
	bra.uni 	$L__BB343_13;
$L__BB343_12:
	div.s64 	%rd478, %rd474, %rd26;
	mul.lo.s64 	%rd410, %rd478, %rd26;
	sub.s64 	%rd479, %rd474, %rd410;
$L__BB343_13:
	mul.wide.u32 	%rd411, %r201, 8;
	add.s64 	%rd412, %rd1, %rd411;
	ld.global.u64 	%rd33, [%rd412];
	mad.lo.s64 	%rd34, %rd33, %rd479, %rd18;
	or.b64  	%rd413, %rd476, %rd26;
	and.b64  	%rd414, %rd413, -4294967296;
	setp.ne.s64 	%p32, %rd414, 0;
	@%p32 bra 	$L__BB343_15;
	cvt.u32.u64 	%r147, %rd26;
	cvt.u32.u64 	%r148, %rd476;
	div.u32 	%r149, %r148, %r147;
	mul.lo.s32 	%r150, %r149, %r147;
	sub.s32 	%r151, %r148, %r150;
	cvt.u64.u32 	%rd480, %r149;
	cvt.u64.u32 	%rd481, %r151;
	bra.uni 	$L__BB343_16;
$L__BB343_15:
	div.s64 	%rd480, %rd476, %rd26;
	mul.lo.s64 	%rd415, %rd480, %rd26;
	sub.s64 	%rd481, %rd476, %rd415;
$L__BB343_16:
	mad.lo.s64 	%rd41, %rd481, %rd33, %rd25;
	add.s32 	%r14, %r201, -1;
	mul.wide.u32 	%rd416, %r14, 8;
	add.s64 	%rd417, %rd2, %rd416;
	ld.global.u64 	%rd42, [%rd417];
	or.b64  	%rd418, %rd478, %rd42;
	and.b64  	%rd419, %rd418, -4294967296;
	setp.ne.s64 	%p33, %rd419, 0;
	@%p33 bra 	$L__BB343_18;
	cvt.u32.u64 	%r152, %rd42;
	cvt.u32.u64 	%r153, %rd478;
	div.u32 	%r154, %r153, %r152;
	mul.lo.s32 	%r155, %r154, %r152;
	sub.s32 	%r156, %r153, %r155;
	cvt.u64.u32 	%rd482, %r154;
	cvt.u64.u32 	%rd483, %r156;
	bra.uni 	$L__BB343_19;
$L__BB343_18:
	div.s64 	%rd482, %rd478, %rd42;
	mul.lo.s64 	%rd420, %rd482, %rd42;
	sub.s64 	%rd483, %rd478, %rd420;
$L__BB343_19:
	mul.wide.u32 	%rd421, %r14, 8;
	add.s64 	%rd422, %rd1, %rd421;
	ld.global.u64 	%rd49, [%rd422];
	mad.lo.s64 	%rd50, %rd49, %rd483, %rd34;
	or.b64  	%rd423, %rd480, %rd42;
	and.b64  	%rd424, %rd423, -4294967296;
	setp.ne.s64 	%p34, %rd424, 0;
	@%p34 bra 	$L__BB343_21;
	cvt.u32.u64 	%r157, %rd42;
	cvt.u32.u64 	%r158, %rd480;
	div.u32 	%r159, %r158, %r157;
	mul.lo.s32 	%r160, %r159, %r157;
	sub.s32 	%r161, %r158, %r160;
	cvt.u64.u32 	%rd484, %r159;
	cvt.u64.u32 	%rd485, %r161;
	bra.uni 	$L__BB343_22;
$L__BB343_21:
	div.s64 	%rd484, %rd480, %rd42;
	mul.lo.s64 	%rd425, %rd484, %rd42;
	sub.s64 	%rd485, %rd480, %rd425;
$L__BB343_22:
	mad.lo.s64 	%rd57, %rd485, %rd49, %rd41;
	mul.wide.u32 	%rd426, %r13, 8;
	add.s64 	%rd427, %rd2, %rd426;
	ld.global.u64 	%rd58, [%rd427];
	or.b64  	%rd428, %rd482, %rd58;
	and.b64  	%rd429, %rd428, -4294967296;
	setp.ne.s64 	%p35, %rd429, 0;
	@%p35 bra 	$L__BB343_24;
	cvt.u32.u64 	%r162, %rd58;
	cvt.u32.u64 	%r163, %rd482;
	div.u32 	%r164, %r163, %r162;
	mul.lo.s32 	%r165, %r164, %r162;
	sub.s32 	%r166, %r163, %r165;
	cvt.u64.u32 	%rd509, %r164;
	cvt.u64.u32 	%rd487, %r166;
	bra.uni 	$L__BB343_25;
$L__BB343_24:
	div.s64 	%rd509, %rd482, %rd58;
	mul.lo.s64 	%rd430, %rd509, %rd58;
	sub.s64 	%rd487, %rd482, %rd430;
$L__BB343_25:
	mul.wide.u32 	%rd431, %r13, 8;
	add.s64 	%rd432, %rd1, %rd431;
	ld.global.u64 	%rd65, [%rd432];
	mad.lo.s64 	%rd512, %rd65, %rd487, %rd50;
	or.b64  	%rd433, %rd484, %rd58;
	and.b64  	%rd434, %rd433, -4294967296;
	setp.ne.s64 	%p36, %rd434, 0;
	@%p36 bra 	$L__BB343_27;
	cvt.u32.u64 	%r167, %rd58;
	cvt.u32.u64 	%r168, %rd484;
	div.u32 	%r169, %r168, %r167;
	mul.lo.s32 	%r170, %r169, %r167;
	sub.s32 	%r171, %r168, %r170;
	cvt.u64.u32 	%rd508, %r169;
	cvt.u64.u32 	%rd489, %r171;
	bra.uni 	$L__BB343_28;
$L__BB343_27:
	div.s64 	%rd508, %rd484, %rd58;
	mul.lo.s64 	%rd435, %rd508, %rd58;
	sub.s64 	%rd489, %rd484, %rd435;
$L__BB343_28:
	mad.lo.s64 	%rd513, %rd489, %rd65, %rd57;
	add.s32 	%r201, %r201, -4;
	add.s32 	%r200, %r200, 4;
	setp.ne.s32 	%p37, %r200, 0;
	@%p37 bra 	$L__BB343_4;
	add.s32 	%r203, %r201, 1;
$L__BB343_30:
	and.b32  	%r19, %r6, 3;
	setp.eq.s32 	%p38, %r19, 0;
	@%p38 bra 	$L__BB343_53;
	setp.eq.s32 	%p39, %r19, 1;
	@%p39 bra 	$L__BB343_45;
	mul.wide.u32 	%rd437, %r203, 8;
	add.s64 	%rd438, %rd2, %rd437;
	ld.global.u64 	%rd80, [%rd438];
	or.b64  	%rd439, %rd509, %rd80;
	and.b64  	%rd440, %rd439, -4294967296;
	setp.ne.s64 	%p40, %rd440, 0;
	@%p40 bra 	$L__BB343_34;
	cvt.u32.u64 	%r172, %rd80;
	cvt.u32.u64 	%r173, %rd509;
	div.u32 	%r174, %r173, %r172;
	mul.lo.s32 	%r175, %r174, %r172;
	sub.s32 	%r176, %r173, %r175;
	cvt.u64.u32 	%rd496, %r174;
	cvt.u64.u32 	%rd497, %r176;
	bra.uni 	$L__BB343_35;
$L__BB343_34:
	div.s64 	%rd496, %rd509, %rd80;
	mul.lo.s64 	%rd441, %rd496, %rd80;
	sub.s64 	%rd497, %rd509, %rd441;
$L__BB343_35:
	add.s64 	%rd443, %rd1, %rd437;
	ld.global.u64 	%rd87, [%rd443];
	mad.lo.s64 	%rd88, %rd87, %rd497, %rd512;
	or.b64  	%rd444, %rd508, %rd80;
	and.b64  	%rd445, %rd444, -4294967296;
	setp.ne.s64 	%p41, %rd445, 0;
	@%p41 bra 	$L__BB343_37;
	cvt.u32.u64 	%r177, %rd80;
	cvt.u32.u64 	%r178, %rd508;
	div.u32 	%r179, %r178, %r177;
	mul.lo.s32 	%r180, %r179, %r177;
	sub.s32 	%r181, %r178, %r180;
	cvt.u64.u32 	%rd498, %r179;
	cvt.u64.u32 	%rd499, %r181;
	bra.uni 	$L__BB343_38;
$L__BB343_37:
	div.s64 	%rd498, %rd508, %rd80;
	mul.lo.s64 	%rd446, %rd498, %rd80;
	sub.s64 	%rd499, %rd508, %rd446;
$L__BB343_38:
	mad.lo.s64 	%rd95, %rd499, %rd87, %rd513;
	add.s32 	%r20, %r203, -1;
	mul.wide.u32 	%rd447, %r20, 8;
	add.s64 	%rd448, %rd2, %rd447;
	ld.global.u64 	%rd96, [%rd448];
	or.b64  	%rd449, %rd496, %rd96;
	and.b64  	%rd450, %rd449, -4294967296;
	setp.ne.s64 	%p42, %rd450, 0;
	@%p42 bra 	$L__BB343_40;
	cvt.u32.u64 	%r182, %rd96;
	cvt.u32.u64 	%r183, %rd496;
	div.u32 	%r184, %r183, %r182;
	mul.lo.s32 	%r185, %r184, %r182;
	sub.s32 	%r186, %r183, %r185;
	cvt.u64.u32 	%rd509, %r184;
	cvt.u64.u32 	%rd501, %r186;
	bra.uni 	$L__BB343_41;
$L__BB343_40:
	div.s64 	%rd509, %rd496, %rd96;
	mul.lo.s64 	%rd451, %rd509, %rd96;
	sub.s64 	%rd501, %rd496, %rd451;
$L__BB343_41:
	add.s64 	%rd453, %rd1, %rd447;
	ld.global.u64 	%rd103, [%rd453];
	mad.lo.s64 	%rd512, %rd103, %rd501, %rd88;
	or.b64  	%rd454, %rd498, %rd96;
	and.b64  	%rd455, %rd454, -4294967296;
	setp.ne.s64 	%p43, %rd455, 0;
	@%p43 bra 	$L__BB343_43;
	cvt.u32.u64 	%r187, %rd96;
	cvt.u32.u64 	%r188, %rd498;
	div.u32 	%r189, %r188, %r187;
	mul.lo.s32 	%r190, %r189, %r187;
	sub.s32 	%r191, %r188, %r190;
	cvt.u64.u32 	%rd508, %r189;
	cvt.u64.u32 	%rd503, %r191;
	bra.uni 	$L__BB343_44;
$L__BB343_43:
	div.s64 	%rd508, %rd498, %rd96;
	mul.lo.s64 	%rd456, %rd508, %rd96;
	sub.s64 	%rd503, %rd498, %rd456;
$L__BB343_44:
	mad.lo.s64 	%rd513, %rd503, %rd103, %rd95;
	add.s32 	%r203, %r203, -2;
$L__BB343_45:
	and.b32  	%r192, %r6, 1;
	setp.eq.b32 	%p44, %r192, 1;
	not.pred 	%p45, %p44;
	@%p45 bra 	$L__BB343_53;
	mul.wide.u32 	%rd457, %r203, 8;
	add.s64 	%rd458, %rd2, %rd457;
	ld.global.u64 	%rd118, [%rd458];
	or.b64  	%rd459, %rd509, %rd118;
	and.b64  	%rd460, %rd459, -4294967296;
	setp.ne.s64 	%p46, %rd460, 0;
	@%p46 bra 	$L__BB343_48;
	cvt.u32.u64 	%r193, %rd118;
	cvt.u32.u64 	%r194, %rd509;
	rem.u32 	%r195, %r194, %r193;
	cvt.u64.u32 	%rd510, %r195;
	bra.uni 	$L__BB343_49;
$L__BB343_48:
	rem.s64 	%rd510, %rd509, %rd118;
$L__BB343_49:
	add.s64 	%rd462, %rd1, %rd457;
	ld.global.u64 	%rd122, [%rd462];
	mad.lo.s64 	%rd512, %rd122, %rd510, %rd512;
	or.b64  	%rd463, %rd508, %rd118;
	and.b64  	%rd464, %rd463, -4294967296;
	setp.ne.s64 	%p47, %rd464, 0;
	@%p47 bra 	$L__BB343_51;
	cvt.u32.u64 	%r196, %rd118;
	cvt.u32.u64 	%r197, %rd508;
	rem.u32 	%r198, %r197, %r196;
	cvt.u64.u32 	%rd511, %r198;
	bra.uni 	$L__BB343_52;
$L__BB343_51:
	rem.s64 	%rd511, %rd508, %rd118;
$L__BB343_52:
	mad.lo.s64 	%rd513, %rd511, %rd122, %rd513;
$L__BB343_53:
	add.s64 	%rd465, %rd3, %rd512;
	ld.global.u8 	%rs3, [%rd465];
	add.s64 	%rd466, %rd3, %rd513;
	ld.global.u8 	%rs4, [%rd466];
	min.u16 	%rs5, %rs3, %rs4;
	st.shared.u8 	[%r5], %rs5;
	bra.uni 	$L__BB343_114;
$L__BB343_54:
	cvt.u64.u32 	%rd545, %r4;
	setp.le.u64 	%p2, %rd262, %rd545;
	@%p2 bra 	$L__BB343_114;
	cvt.u32.u64 	%r23, %rd261;
	add.s32 	%r207, %r23, -1;
	setp.lt.s32 	%p3, %r207, 0;
	mov.b64 	%rd554, 0;
	@%p3 bra 	$L__BB343_113;
	and.b32  	%r25, %r23, 7;
	setp.lt.u32 	%p4, %r207, 7;
	mov.b64 	%rd554, 0;
	@%p4 bra 	$L__BB343_84;
	add.s32 	%r205, %r23, -4;
	and.b32  	%r56, %r23, -8;
	neg.s32 	%r204, %r56;
	mov.b64 	%rd554, 0;
$L__BB343_58:
	.pragma "nounroll";
	add.s32 	%r30, %r205, 3;
	mul.wide.u32 	%rd270, %r30, 8;
	add.s64 	%rd271, %rd2, %rd270;
	ld.global.u64 	%rd133, [%rd271];
	or.b64  	%rd272, %rd545, %rd133;
	and.b64  	%rd273, %rd272, -4294967296;
	setp.ne.s64 	%p5, %rd273, 0;
	@%p5 bra 	$L__BB343_60;
	cvt.u32.u64 	%r57, %rd133;
	cvt.u32.u64 	%r58, %rd545;
	div.u32 	%r59, %r58, %r57;
	mul.lo.s32 	%r60, %r59, %r57;
	sub.s32 	%r61, %r58, %r60;
	cvt.u64.u32 	%rd516, %r59;
	cvt.u64.u32 	%rd517, %r61;
	bra.uni 	$L__BB343_61;
$L__BB343_60:
	div.s64 	%rd516, %rd545, %rd133;
	mul.lo.s64 	%rd274, %rd516, %rd133;
	sub.s64 	%rd517, %rd545, %rd274;
$L__BB343_61:
	add.s64 	%rd276, %rd1, %rd270;
	ld.global.u64 	%rd277, [%rd276];
	mad.lo.s64 	%rd140, %rd277, %rd517, %rd554;
	add.s32 	%r31, %r205, 2;
	mul.wide.u32 	%rd278, %r31, 8;
	add.s64 	%rd279, %rd2, %rd278;
	ld.global.u64 	%rd141, [%rd279];
	or.b64  	%rd280, %rd516, %rd141;
	and.b64  	%rd281, %rd280, -4294967296;
	setp.ne.s64 	%p6, %rd281, 0;
	@%p6 bra 	$L__BB343_63;
	cvt.u32.u64 	%r62, %rd141;
	cvt.u32.u64 	%r63, %rd516;
	div.u32 	%r64, %r63, %r62;
	mul.lo.s32 	%r65, %r64, %r62;
	sub.s32 	%r66, %r63, %r65;
	cvt.u64.u32 	%rd518, %r64;
	cvt.u64.u32 	%rd519, %r66;
	bra.uni 	$L__BB343_64;
$L__BB343_63:
	div.s64 	%rd518, %rd516, %rd141;
	mul.lo.s64 	%rd282, %rd518, %rd141;
	sub.s64 	%rd519, %rd516, %rd282;
$L__BB343_64:
	add.s64 	%rd284, %rd1, %rd278;
	ld.global.u64 	%rd285, [%rd284];
	mad.lo.s64 	%rd148, %rd285, %rd519, %rd140;
	add.s32 	%r32, %r205, 1;
	mul.wide.u32 	%rd286, %r32, 8;
	add.s64 	%rd287, %rd2, %rd286;
	ld.global.u64 	%rd149, [%rd287];
	or.b64  	%rd288, %rd518, %rd149;
	and.b64  	%rd289, %rd288, -4294967296;
	setp.ne.s64 	%p7, %rd289, 0;
	@%p7 bra 	$L__BB343_66;
	cvt.u32.u64 	%r67, %rd149;
	cvt.u32.u64 	%r68, %rd518;
	div.u32 	%r69, %r68, %r67;
	mul.lo.s32 	%r70, %r69, %r67;
	sub.s32 	%r71, %r68, %r70;
	cvt.u64.u32 	%rd520, %r69;
	cvt.u64.u32 	%rd521, %r71;
	bra.uni 	$L__BB343_67;
$L__BB343_66:
	div.s64 	%rd520, %rd518, %rd149;
	mul.lo.s64 	%rd290, %rd520, %rd149;
	sub.s64 	%rd521, %rd518, %rd290;
$L__BB343_67:
	add.s64 	%rd292, %rd1, %rd286;
	ld.global.u64 	%rd293, [%rd292];
	mad.lo.s64 	%rd156, %rd293, %rd521, %rd148;
	add.s32 	%r33, %r205, -4;
	mul.wide.u32 	%rd294, %r205, 8;
	add.s64 	%rd295, %rd2, %rd294;
	ld.global.u64 	%rd157, [%rd295];
	or.b64  	%rd296, %rd520, %rd157;
	and.b64  	%rd297, %rd296, -4294967296;
	setp.ne.s64 	%p8, %rd297, 0;
	@%p8 bra 	$L__BB343_69;
	cvt.u32.u64 	%r72, %rd157;
	cvt.u32.u64 	%r73, %rd520;
	div.u32 	%r74, %r73, %r72;
	mul.lo.s32 	%r75, %r74, %r72;
	sub.s32 	%r76, %r73, %r75;
	cvt.u64.u32 	%rd522, %r74;
	cvt.u64.u32 	%rd523, %r76;
	bra.uni 	$L__BB343_70;
$L__BB343_69:
	div.s64 	%rd522, %rd520, %rd157;
	mul.lo.s64 	%rd298, %rd522, %rd157;
	sub.s64 	%rd523, %rd520, %rd298;
$L__BB343_70:
	add.s64 	%rd300, %rd1, %rd294;
	ld.global.u64 	%rd301, [%rd300];
	mad.lo.s64 	%rd164, %rd301, %rd523, %rd156;
	add.s32 	%r34, %r205, -1;
	mul.wide.u32 	%rd302, %r34, 8;
	add.s64 	%rd303, %rd2, %rd302;
	ld.global.u64 	%rd165, [%rd303];
	or.b64  	%rd304, %rd522, %rd165;
	and.b64  	%rd305, %rd304, -4294967296;
	setp.ne.s64 	%p9, %rd305, 0;
	@%p9 bra 	$L__BB343_72;
	cvt.u32.u64 	%r77, %rd165;
	cvt.u32.u64 	%r78, %rd522;
	div.u32 	%r79, %r78, %r77;
	mul.lo.s32 	%r80, %r79, %r77;
	sub.s32 	%r81, %r78, %r80;
	cvt.u64.u32 	%rd524, %r79;
	cvt.u64.u32 	%rd525, %r81;
	bra.uni 	$L__BB343_73;
$L__BB343_72:
	div.s64 	%rd524, %rd522, %rd165;
	mul.lo.s64 	%rd306, %rd524, %rd165;
	sub.s64 	%rd525, %rd522, %rd306;
$L__BB343_73:
	add.s64 	%rd308, %rd1, %rd302;
	ld.global.u64 	%rd309, [%rd308];
	mad.lo.s64 	%rd172, %rd309, %rd525, %rd164;
	add.s32 	%r35, %r205, -2;
	mul.wide.u32 	%rd310, %r35, 8;
	add.s64 	%rd311, %rd2, %rd310;
	ld.global.u64 	%rd173, [%rd311];
	or.b64  	%rd312, %rd524, %rd173;
	and.b64  	%rd313, %rd312, -4294967296;
	setp.ne.s64 	%p10, %rd313, 0;
	@%p10 bra 	$L__BB343_75;
	cvt.u32.u64 	%r82, %rd173;
	cvt.u32.u64 	%r83, %rd524;
	div.u32 	%r84, %r83, %r82;
	mul.lo.s32 	%r85, %r84, %r82;
	sub.s32 	%r86, %r83, %r85;
	cvt.u64.u32 	%rd526, %r84;
	cvt.u64.u32 	%rd527, %r86;
	bra.uni 	$L__BB343_76;
$L__BB343_75:
	div.s64 	%rd526, %rd524, %rd173;
	mul.lo.s64 	%rd314, %rd526, %rd173;
	sub.s64 	%rd527, %rd524, %rd314;
$L__BB343_76:
	add.s64 	%rd316, %rd1, %rd310;
	ld.global.u64 	%rd317, [%rd316];
	mad.lo.s64 	%rd180, %rd317, %rd527, %rd172;
	add.s32 	%r36, %r205, -3;
	mul.wide.u32 	%rd318, %r36, 8;
	add.s64 	%rd319, %rd2, %rd318;
	ld.global.u64 	%rd181, [%rd319];
	or.b64  	%rd320, %rd526, %rd181;
	and.b64  	%rd321, %rd320, -4294967296;
	setp.ne.s64 	%p11, %rd321, 0;
	@%p11 bra 	$L__BB343_78;
	cvt.u32.u64 	%r87, %rd181;
	cvt.u32.u64 	%r88, %rd526;
	div.u32 	%r89, %r88, %r87;
	mul.lo.s32 	%r90, %r89, %r87;
	sub.s32 	%r91, %r88, %r90;
	cvt.u64.u32 	%rd528, %r89;
	cvt.u64.u32 	%rd529, %r91;
	bra.uni 	$L__BB343_79;
$L__BB343_78:
	div.s64 	%rd528, %rd526, %rd181;
	mul.lo.s64 	%rd322, %rd528, %rd181;
	sub.s64 	%rd529, %rd526, %rd322;
$L__BB343_79:
	add.s64 	%rd324, %rd1, %rd318;
	ld.global.u64 	%rd325, [%rd324];
	mad.lo.s64 	%rd188, %rd325, %rd529, %rd180;
	mul.wide.u32 	%rd326, %r33, 8;
	add.s64 	%rd327, %rd2, %rd326;
	ld.global.u64 	%rd189, [%rd327];
	or.b64  	%rd328, %rd528, %rd189;
	and.b64  	%rd329, %rd328, -4294967296;
	setp.ne.s64 	%p12, %rd329, 0;
	@%p12 bra 	$L__BB343_81;
	cvt.u32.u64 	%r92, %rd189;
	cvt.u32.u64 	%r93, %rd528;
	div.u32 	%r94, %r93, %r92;
	mul.lo.s32 	%r95, %r94, %r92;
	sub.s32 	%r96, %r93, %r95;
	cvt.u64.u32 	%rd545, %r94;
	cvt.u64.u32 	%rd531, %r96;
	bra.uni 	$L__BB343_82;
$L__BB343_81:
	div.s64 	%rd545, %rd528, %rd189;
	mul.lo.s64 	%rd330, %rd545, %rd189;
	sub.s64 	%rd531, %rd528, %rd330;
$L__BB343_82:
	add.s64 	%rd332, %rd1, %rd326;
	ld.global.u64 	%rd333, [%rd332];
	mad.lo.s64 	%rd554, %rd333, %rd531, %rd188;
	add.s32 	%r205, %r205, -8;
	add.s32 	%r204, %r204, 8;
	setp.ne.s32 	%p13, %r204, 0;
	@%p13 bra 	$L__BB343_58;
	add.s32 	%r207, %r205, 3;
$L__BB343_84:
	setp.eq.s32 	%p14, %r25, 0;
	@%p14 bra 	$L__BB343_113;
	and.b32  	%r41, %r23, 3;
	setp.lt.u32 	%p15, %r25, 4;
	@%p15 bra 	$L__BB343_99;
	mul.wide.u32 	%rd335, %r207, 8;
	add.s64 	%rd336, %rd2, %rd335;
	ld.global.u64 	%rd200, [%rd336];
	or.b64  	%rd337, %rd545, %rd200;
	and.b64  	%rd338, %rd337, -4294967296;
	setp.ne.s64 	%p16, %rd338, 0;
	@%p16 bra 	$L__BB343_88;
	cvt.u32.u64 	%r97, %rd200;
	cvt.u32.u64 	%r98, %rd545;
	div.u32 	%r99, %r98, %r97;
	mul.lo.s32 	%r100, %r99, %r97;
	sub.s32 	%r101, %r98, %r100;
	cvt.u64.u32 	%rd535, %r99;
	cvt.u64.u32 	%rd536, %r101;
	bra.uni 	$L__BB343_89;
$L__BB343_88:
	div.s64 	%rd535, %rd545, %rd200;
	mul.lo.s64 	%rd339, %rd535, %rd200;
	sub.s64 	%rd536, %rd545, %rd339;
$L__BB343_89:
	add.s64 	%rd341, %rd1, %rd335;
	ld.global.u64 	%rd342, [%rd341];
	mad.lo.s64 	%rd207, %rd342, %rd536, %rd554;
	add.s32 	%r42, %r207, -1;
	mul.wide.u32 	%rd343, %r42, 8;
	add.s64 	%rd344, %rd2, %rd343;
	ld.global.u64 	%rd208, [%rd344];
	or.b64  	%rd345, %rd535, %rd208;
	and.b64  	%rd346, %rd345, -4294967296;
	setp.ne.s64 	%p17, %rd346, 0;
	@%p17 bra 	$L__BB343_91;
	cvt.u32.u64 	%r102, %rd208;
	cvt.u32.u64 	%r103, %rd535;
	div.u32 	%r104, %r103, %r102;
	mul.lo.s32 	%r105, %r104, %r102;
	sub.s32 	%r106, %r103, %r105;
	cvt.u64.u32 	%rd537, %r104;
	cvt.u64.u32 	%rd538, %r106;
	bra.uni 	$L__BB343_92;
$L__BB343_91:
	div.s64 	%rd537, %rd535, %rd208;
	mul.lo.s64 	%rd347, %rd537, %rd208;
	sub.s64 	%rd538, %rd535, %rd347;
$L__BB343_92:
	add.s64 	%rd349, %rd1, %rd343;
	ld.global.u64 	%rd350, [%rd349];
	mad.lo.s64 	%rd215, %rd350, %rd538, %rd207;
	add.s32 	%r43, %r207, -2;
	mul.wide.u32 	%rd351, %r43, 8;
	add.s64 	%rd352, %rd2, %rd351;
	ld.global.u64 	%rd216, [%rd352];
	or.b64  	%rd353, %rd537, %rd216;
	and.b64  	%rd354, %rd353, -4294967296;
	setp.ne.s64 	%p18, %rd354, 0;
	@%p18 bra 	$L__BB343_94;
	cvt.u32.u64 	%r107, %rd216;
	cvt.u32.u64 	%r108, %rd537;
	div.u32 	%r109, %r108, %r107;
	mul.lo.s32 	%r110, %r109, %r107;
	sub.s32 	%r111, %r108, %r110;
	cvt.u64.u32 	%rd539, %r109;
	cvt.u64.u32 	%rd540, %r111;
	bra.uni 	$L__BB343_95;
$L__BB343_94:
	div.s64 	%rd539, %rd537, %rd216;
	mul.lo.s64 	%rd355, %rd539, %rd216;
	sub.s64 	%rd540, %rd537, %rd355;
$L__BB343_95:
	add.s64 	%rd357, %rd1, %rd351;
	ld.global.u64 	%rd358, [%rd357];
	mad.lo.s64 	%rd223, %rd358, %rd540, %rd215;
	add.s32 	%r44, %r207, -3;
	mul.wide.u32 	%rd359, %r44, 8;
	add.s64 	%rd360, %rd2, %rd359;
	ld.global.u64 	%rd224, [%rd360];
	or.b64  	%rd361, %rd539, %rd224;
	and.b64  	%rd362, %rd361, -4294967296;
	setp.ne.s64 	%p19, %rd362, 0;
	@%p19 bra 	$L__BB343_97;
	cvt.u32.u64 	%r112, %rd224;
	cvt.u32.u64 	%r113, %rd539;
	div.u32 	%r114, %r113, %r112;
	mul.lo.s32 	%r115, %r114, %r112;
	sub.s32 	%r116, %r113, %r115;
	cvt.u64.u32 	%rd545, %r114;
	cvt.u64.u32 	%rd542, %r116;
	bra.uni 	$L__BB343_98;
$L__BB343_97:
	div.s64 	%rd545, %rd539, %rd224;
	mul.lo.s64 	%rd363, %rd545, %rd224;
	sub.s64 	%rd542, %rd539, %rd363;
$L__BB343_98:
	add.s64 	%rd365, %rd1, %rd359;
	ld.global.u64 	%rd366, [%rd365];
	mad.lo.s64 	%rd554, %rd366, %rd542, %rd223;
	add.s32 	%r207, %r207, -4;
$L__BB343_99:
	setp.eq.s32 	%p20, %r41, 0;
	@%p20 bra 	$L__BB343_113;
	setp.eq.s32 	%p21, %r41, 1;
	@%p21 bra 	$L__BB343_108;
	mul.wide.u32 	%rd368, %r207, 8;
	add.s64 	%rd369, %rd2, %rd368;
	ld.global.u64 	%rd235, [%rd369];
	or.b64  	%rd370, %rd545, %rd235;
	and.b64  	%rd371, %rd370, -4294967296;
	setp.ne.s64 	%p22, %rd371, 0;
	@%p22 bra 	$L__BB343_103;
	cvt.u32.u64 	%r117, %rd235;
	cvt.u32.u64 	%r118, %rd545;
	div.u32 	%r119, %r118, %r117;
	mul.lo.s32 	%r120, %r119, %r117;
	sub.s32 	%r121, %r118, %r120;
	cvt.u64.u32 	%rd546, %r119;
	cvt.u64.u32 	%rd547, %r121;
	bra.uni 	$L__BB343_104;
$L__BB343_103:
	div.s64 	%rd546, %rd545, %rd235;
	mul.lo.s64 	%rd372, %rd546, %rd235;
	sub.s64 	%rd547, %rd545, %rd372;
$L__BB343_104:
	add.s64 	%rd374, %rd1, %rd368;
	ld.global.u64 	%rd375, [%rd374];
	mad.lo.s64 	%rd242, %rd375, %rd547, %rd554;
	add.s32 	%r47, %r207, -1;
	mul.wide.u32 	%rd376, %r47, 8;
	add.s64 	%rd377, %rd2, %rd376;
	ld.global.u64 	%rd243, [%rd377];
	or.b64  	%rd378, %rd546, %rd243;
	and.b64  	%rd379, %rd378, -4294967296;
	setp.ne.s64 	%p23, %rd379, 0;
	@%p23 bra 	$L__BB343_106;
	cvt.u32.u64 	%r122, %rd243;
	cvt.u32.u64 	%r123, %rd546;
	div.u32 	%r124, %r123, %r122;
	mul.lo.s32 	%r125, %r124, %r122;
	sub.s32 	%r126, %r123, %r125;
	cvt.u64.u32 	%rd545, %r124;
	cvt.u64.u32 	%rd549, %r126;
	bra.uni 	$L__BB343_107;
$L__BB343_106:
	div.s64 	%rd545, %rd546, %rd243;
	mul.lo.s64 	%rd380, %rd545, %rd243;
	sub.s64 	%rd549, %rd546, %rd380;
$L__BB343_107:
	add.s64 	%rd382, %rd1, %rd376;
	ld.global.u64 	%rd383, [%rd382];
	mad.lo.s64 	%rd554, %rd383, %rd549, %rd242;
	add.s32 	%r207, %r207, -2;
$L__BB343_108:
	and.b32  	%r127, %r23, 1;
	setp.eq.b32 	%p24, %r127, 1;
	not.pred 	%p25, %p24;
	@%p25 bra 	$L__BB343_113;
	mul.wide.u32 	%rd384, %r207, 8;
	add.s64 	%rd385, %rd2, %rd384;
	ld.global.u64 	%rd254, [%rd385];
	or.b64  	%rd386, %rd545, %rd254;
	and.b64  	%rd387, %rd386, -4294967296;
	setp.ne.s64 	%p26, %rd387, 0;
	@%p26 bra 	$L__BB343_111;
	cvt.u32.u64 	%r128, %rd254;
	cvt.u32.u64 	%r129, %rd545;
	rem.u32 	%r130, %r129, %r128;
	cvt.u64.u32 	%rd553, %r130;
	bra.uni 	$L__BB343_112;
$L__BB343_111:
	rem.s64 	%rd553, %rd545, %rd254;
$L__BB343_112:
	add.s64 	%rd389, %rd1, %rd384;
	ld.global.u64 	%rd390, [%rd389];
	mad.lo.s64 	%rd554, %rd390, %rd553, %rd554;
$L__BB343_113:
	add.s64 	%rd391, %rd3, %rd554;
	ld.global.u8 	%rs2, [%rd391];
	st.shared.u8 	[%r5], %rs2;
$L__BB343_114:
	bar.sync 	0;
	setp.lt.u32 	%p48, %r209, 66;
	@%p48 bra 	$L__BB343_118;
$L__BB343_115:
	shr.u32 	%r51, %r209, 1;
	setp.ge.u32 	%p49, %r1, %r51;
	@%p49 bra 	$L__BB343_117;
	ld.shared.u8 	%rs6, [%r5];
	add.s32 	%r199, %r5, %r51;
	ld.shared.u8 	%rs7, [%r199];
	min.u16 	%rs8, %rs6, %rs7;
	st.shared.u8 	[%r5], %rs8;
$L__BB343_117:
	bar.sync 	0;
	setp.gt.u32 	%p50, %r209, 131;
	mov.u32 	%r209, %r51;
	@%p50 bra 	$L__BB343_115;
$L__BB343_118:
	setp.gt.u32 	%p51, %r1, 31;
	@%p51 bra 	$L__BB343_121;
	ld.volatile.shared.u8 	%rs9, [%r5];
	ld.volatile.shared.u8 	%rs10, [%r5+32];
	min.u16 	%rs11, %rs9, %rs10;
	st.volatile.shared.u8 	[%r5], %rs11;
	ld.volatile.shared.u8 	%rs12, [%r5];
	ld.volatile.shared.u8 	%rs13, [%r5+16];
	min.u16 	%rs14, %rs12, %rs13;
	st.volatile.shared.u8 	[%r5], %rs14;
	ld.volatile.shared.u8 	%rs15, [%r5];
	ld.volatile.shared.u8 	%rs16, [%r5+8];
	min.u16 	%rs17, %rs15, %rs16;
	st.volatile.shared.u8 	[%r5], %rs17;
	ld.volatile.shared.u8 	%rs18, [%r5];
	ld.volatile.shared.u8 	%rs19, [%r5+4];
	min.u16 	%rs20, %rs18, %rs19;
	st.volatile.shared.u8 	[%r5], %rs20;
	ld.volatile.shared.u8 	%rs21, [%r5];
	ld.volatile.shared.u8 	%rs22, [%r5+2];
	min.u16 	%rs23, %rs21, %rs22;
	st.volatile.shared.u8 	[%r5], %rs23;
	ld.volatile.shared.u8 	%rs24, [%r5];
	ld.volatile.shared.u8 	%rs25, [%r5+1];
	min.u16 	%rs26, %rs24, %rs25;
	st.volatile.shared.u8 	[%r5], %rs26;
	setp.ne.s32 	%p52, %r1, 0;
	@%p52 bra 	$L__BB343_121;
	ld.shared.u8 	%rs27, [minsdata_u8];
	cvt.u64.u32 	%rd467, %r2;
	cvta.to.global.u64 	%rd468, %rd260;
	add.s64 	%rd469, %rd468, %rd467;
	st.global.u8 	[%rd469], %rs27;
$L__BB343_121:
	ret;

}
	// .globl	contiguous_min2_u8
.visible .entry contiguous_min2_u8(
	.param .u64 .ptr .align 1 contiguous_min2_u8_param_0,
	.param .u64 .ptr .align 1 contiguous_min2_u8_param_1,
	.param .u64 .ptr .align 1 contiguous_min2_u8_param_2,
	.param .u64 .ptr .align 1 contiguous_min2_u8_param_3,
	.param .u64 contiguous_min2_u8_param_4,
	.param .u64 contiguous_min2_u8_param_5,
	.param .u64 contiguous_min2_u8_param_6
)
{
	.reg .pred 	%p<53>;
	.reg .b16 	%rs<28>;
	.reg .b32 	%r<214>;
	.reg .b64 	%rd<564>;

	ld.param.u64 	%rd266, [contiguous_min2_u8_param_1];
	ld.param.u64 	%rd267, [contiguous_min2_u8_param_2];
	ld.param.u64 	%rd268, [contiguous_min2_u8_param_3];
	ld.param.u64 	%rd263, [contiguous_min2_u8_param_4];
	ld.param.u64 	%rd264, [contiguous_min2_u8_param_5];
	ld.param.u64 	%rd265, [contiguous_min2_u8_param_6];
	cvta.to.global.u64 	%rd1, %rd268;
	cvta.to.global.u64 	%rd2, %rd267;
	cvta.to.global.u64 	%rd563, %rd266;
	mov.u32 	%r1, %tid.x;
	mov.u32 	%r2, %ctaid.x;
	mov.u32 	%r213, %ntid.x;
	mul.lo.s32 	%r51, %r2, %r213;
	shl.b32 	%r52, %r51, 1;
	add.s32 	%r4, %r52, %r1;
	mov.u32 	%r53, minsdata_u8;
	add.s32 	%r5, %r53, %r1;
	mov.b16 	%rs1, 255;
	st.shared.u8 	[%r5], %rs1;
	add.s32 	%r54, %r4, %r213;
	cvt.u64.u32 	%rd4, %r54;
	setp.le.u64 	%p1, %rd264, %rd4;
	@%p1 bra 	$L__BB344_54;
	cvt.u64.u32 	%rd396, %r4;
	mov.u32 	%r131, %ctaid.y;
	cvt.u64.u32 	%rd397, %r131;
	mul.lo.s64 	%rd398, %rd264, %rd397;
	add.s64 	%rd517, %rd398, %rd396;
	add.s64 	%rd515, %rd398, %rd4;
	cvt.u32.u64 	%r6, %rd263;
	add.s32 	%r207, %r6, -1;
	setp.lt.s32 	%p27, %r207, 0;
	mov.b64 	%rd521, 0;
	mov.u64 	%rd522, %rd521;
	@%p27 bra 	$L__BB344_53;
	setp.lt.u32 	%p28, %r207, 3;
	mov.b64 	%rd522, 0;
	mov.u64 	%rd521, %rd522;
	@%p28 bra 	$L__BB344_30;
	add.s32 	%r205, %r6, -2;
	and.b32  	%r132, %r6, -4;
	neg.s32 	%r204, %r132;
	mov.b64 	%rd522, 0;
$L__BB344_4:
	.pragma "nounroll";
	add.s32 	%r12, %r205, 1;
	mul.wide.u32 	%rd402, %r12, 8;
	add.s64 	%rd403, %rd2, %rd402;
	ld.global.u64 	%rd11, [%rd403];
	or.b64  	%rd404, %rd517, %rd11;
	and.b64  	%rd405, %rd404, -4294967296;
	setp.ne.s64 	%p29, %rd405, 0;
	@%p29 bra 	$L__BB344_6;
	cvt.u32.u64 	%r133, %rd11;
	cvt.u32.u64 	%r134, %rd517;
	div.u32 	%r135, %r134, %r133;
	mul.lo.s32 	%r136, %r135, %r133;
	sub.s32 	%r137, %r134, %r136;
	cvt.u64.u32 	%rd483, %r135;
	cvt.u64.u32 	%rd484, %r137;
	bra.uni 	$L__BB344_7;
$L__BB344_6:
	div.s64 	%rd483, %rd517, %rd11;
	mul.lo.s64 	%rd406, %rd483, %rd11;
	sub.s64 	%rd484, %rd517, %rd406;
$L__BB344_7:
	mul.wide.u32 	%rd407, %r12, 8;
	add.s64 	%rd408, %rd1, %rd407;
	ld.global.u64 	%rd18, [%rd408];
	mad.lo.s64 	%rd19, %rd18, %rd484, %rd521;
	or.b64  	%rd409, %rd515, %rd11;
	and.b64  	%rd410, %rd409, -4294967296;
	setp.ne.s64 	%p30, %rd410, 0;
	@%p30 bra 	$L__BB344_9;
	cvt.u32.u64 	%r138, %rd11;
	cvt.u32.u64 	%r139, %rd515;
	div.u32 	%r140, %r139, %r138;
	mul.lo.s32 	%r141, %r140, %r138;
	sub.s32 	%r142, %r139, %r141;
	cvt.u64.u32 	%rd485, %r140;
	cvt.u64.u32 	%rd486, %r142;
	bra.uni 	$L__BB344_10;
$L__BB344_9:
	div.s64 	%rd485, %rd515, %rd11;
	mul.lo.s64 	%rd411, %rd485, %rd11;
	sub.s64 	%rd486, %rd515, %rd411;
$L__BB344_10:
	mad.lo.s64 	%rd26, %rd486, %rd18, %rd522;
	mul.wide.u32 	%rd412, %r205, 8;
	add.s64 	%rd413, %rd2, %rd412;
	ld.global.u64 	%rd27, [%rd413];
	or.b64  	%rd414, %rd483, %rd27;
	and.b64  	%rd415, %rd414, -4294967296;
	setp.ne.s64 	%p31, %rd415, 0;
	@%p31 bra 	$L__BB344_12;
	cvt.u32.u64 	%r143, %rd27;
	cvt.u32.u64 	%r144, %rd483;
	div.u32 	%r145, %r144, %r143;
	mul.lo.s32 	%r146, %r145, %r143;
	sub.s32 	%r147, %r144, %r146;
	cvt.u64.u32 	%rd487, %r145;
	cvt.u64.u32 	%rd488, %r147;
	bra.uni 	$L__BB344_13;
$L__BB344_12:
	div.s64 	%rd487, %rd483, %rd27;
	mul.lo.s64 	%rd416, %rd487, %rd27;
	sub.s64 	%rd488, %rd483, %rd416;
$L__BB344_13:
	mul.wide.u32 	%rd417, %r205, 8;
	add.s64 	%rd418, %rd1, %rd417;
	ld.global.u64 	%rd34, [%rd418];
	mad.lo.s64 	%rd35, %rd34, %rd488, %rd19;
	or.b64  	%rd419, %rd485, %rd27;
	and.b64  	%rd420, %rd419, -4294967296;
	setp.ne.s64 	%p32, %rd420, 0;
	@%p32 bra 	$L__BB344_15;
	cvt.u32.u64 	%r148, %rd27;
	cvt.u32.u64 	%r149, %rd485;
	div.u32 	%r150, %r149, %r148;
	mul.lo.s32 	%r151, %r150, %r148;
	sub.s32 	%r152, %r149, %r151;
	cvt.u64.u32 	%rd489, %r150;
	cvt.u64.u32 	%rd490, %r152;
	bra.uni 	$L__BB344_16;
$L__BB344_15:
	div.s64 	%rd489, %rd485, %rd27;
	mul.lo.s64 	%rd421, %rd489, %rd27;
	sub.s64 	%rd490, %rd485, %rd421;
$L__BB344_16:
	mad.lo.s64 	%rd42, %rd490, %rd34, %rd26;
	add.s32 	%r13, %r205, -1;
	mul.wide.u32 	%rd422, %r13, 8;
	add.s64 	%rd423, %rd2, %rd422;
	ld.global.u64 	%rd43, [%rd423];
	or.b64  	%rd424, %rd487, %rd43;
	and.b64  	%rd425, %rd424, -4294967296;
	setp.ne.s64 	%p33, %rd425, 0;
	@%p33 bra 	$L__BB344_18;
	cvt.u32.u64 	%r153, %rd43;
	cvt.u32.u64 	%r154, %rd487;
	div.u32 	%r155, %r154, %r153;
	mul.lo.s32 	%r156, %r155, %r153;
	sub.s32 	%r157, %r154, %r156;
	cvt.u64.u32 	%rd491, %r155;
	cvt.u64.u32 	%rd492, %r157;
	bra.uni 	$L__BB344_19;
$L__BB344_18:
	div.s64 	%rd491, %rd487, %rd43;
	mul.lo.s64 	%rd426, %rd491, %rd43;
	sub.s64 	%rd492, %rd487, %rd426;
$L__BB344_19:
	mul.wide.u32 	%rd427, %r13, 8;
	add.s64 	%rd428, %rd1, %rd427;
	ld.global.u64 	%rd50, [%rd428];
	mad.lo.s64 	%rd51, %rd50, %rd492, %rd35;
	or.b64  	%rd429, %rd489, %rd43;
	and.b64  	%rd430, %rd429, -4294967296;
	setp.ne.s64 	%p34, %rd430, 0;
	@%p34 bra 	$L__BB344_21;
	cvt.u32.u64 	%r158, %rd43;
	cvt.u32.u64 	%r159, %rd489;
	div.u32 	%r160, %r159, %r158;
	mul.lo.s32 	%r161, %r160, %r158;
	sub.s32 	%r162, %r159, %r161;
	cvt.u64.u32 	%rd493, %r160;
	cvt.u64.u32 	%rd494, %r162;
	bra.uni 	$L__BB344_22;
$L__BB344_21:
	div.s64 	%rd493, %rd489, %rd43;
	mul.lo.s64 	%rd431, %rd493, %rd43;
	sub.s64 	%rd494, %rd489, %rd431;
$L__BB344_22:
	mad.lo.s64 	%rd58, %rd494, %rd50, %rd42;
	add.s32 	%r163, %r205, -2;
	mul.wide.u32 	%rd432, %r163, 8;
	add.s64 	%rd433, %rd2, %rd432;
	ld.global.u64 	%rd59, [%rd433];
	or.b64  	%rd434, %rd491, %rd59;
	and.b64  	%rd435, %rd434, -4294967296;
	setp.ne.s64 	%p35, %rd435, 0;
	@%p35 bra 	$L__BB344_24;
	cvt.u32.u64 	%r164, %rd59;
	cvt.u32.u64 	%r165, %rd491;
	div.u32 	%r166, %r165, %r164;
	mul.lo.s32 	%r167, %r166, %r164;
	sub.s32 	%r168, %r165, %r167;
	cvt.u64.u32 	%rd517, %r166;
	cvt.u64.u32 	%rd496, %r168;
	bra.uni 	$L__BB344_25;
$L__BB344_24:
	div.s64 	%rd517, %rd491, %rd59;
	mul.lo.s64 	%rd436, %rd517, %rd59;
	sub.s64 	%rd496, %rd491, %rd436;
$L__BB344_25:
	mul.wide.u32 	%rd437, %r163, 8;
	add.s64 	%rd438, %rd1, %rd437;
	ld.global.u64 	%rd66, [%rd438];
	mad.lo.s64 	%rd521, %rd66, %rd496, %rd51;
	or.b64  	%rd439, %rd493, %rd59;
	and.b64  	%rd440, %rd439, -4294967296;
	setp.ne.s64 	%p36, %rd440, 0;
	@%p36 bra 	$L__BB344_27;
	cvt.u32.u64 	%r170, %rd59;
	cvt.u32.u64 	%r171, %rd493;
	div.u32 	%r172, %r171, %r170;
	mul.lo.s32 	%r173, %r172, %r170;
	sub.s32 	%r174, %r171, %r173;
	cvt.u64.u32 	%rd515, %r172;
	cvt.u64.u32 	%rd498, %r174;
	bra.uni 	$L__BB344_28;
$L__BB344_27:
	div.s64 	%rd515, %rd493, %rd59;
	mul.lo.s64 	%rd441, %rd515, %rd59;
	sub.s64 	%rd498, %rd493, %rd441;
$L__BB344_28:
	mad.lo.s64 	%rd522, %rd498, %rd66, %rd58;
	add.s32 	%r205, %r205, -4;
	add.s32 	%r204, %r204, 4;
	setp.ne.s32 	%p37, %r204, 0;
	@%p37 bra 	$L__BB344_4;
	add.s32 	%r207, %r205, 1;
$L__BB344_30:
	and.b32  	%r18, %r6, 3;
	setp.eq.s32 	%p38, %r18, 0;
	@%p38 bra 	$L__BB344_53;
	setp.eq.s32 	%p39, %r18, 1;
	@%p39 bra 	$L__BB344_45;
	mul.wide.u32 	%rd443, %r207, 8;
	add.s64 	%rd444, %rd2, %rd443;
	ld.global.u64 	%rd81, [%rd444];
	or.b64  	%rd445, %rd517, %rd81;
	and.b64  	%rd446, %rd445, -4294967296;
	setp.ne.s64 	%p40, %rd446, 0;
	@%p40 bra 	$L__BB344_34;
	cvt.u32.u64 	%r175, %rd81;
	cvt.u32.u64 	%r176, %rd517;
	div.u32 	%r177, %r176, %r175;
	mul.lo.s32 	%r178, %r177, %r175;
	sub.s32 	%r179, %r176, %r178;
	cvt.u64.u32 	%rd505, %r177;
	cvt.u64.u32 	%rd506, %r179;
	bra.uni 	$L__BB344_35;
$L__BB344_34:
	div.s64 	%rd505, %rd517, %rd81;
	mul.lo.s64 	%rd447, %rd505, %rd81;
	sub.s64 	%rd506, %rd517, %rd447;
$L__BB344_35:
	add.s64 	%rd449, %rd1, %rd443;
	ld.global.u64 	%rd88, [%rd449];
	mad.lo.s64 	%rd89, %rd88, %rd506, %rd521;
	or.b64  	%rd450, %rd515, %rd81;
	and.b64  	%rd451, %rd450, -4294967296;
	setp.ne.s64 	%p41, %rd451, 0;
	@%p41 bra 	$L__BB344_37;
	cvt.u32.u64 	%r180, %rd81;
	cvt.u32.u64 	%r181, %rd515;
	div.u32 	%r182, %r181, %r180;
	mul.lo.s32 	%r183, %r182, %r180;
	sub.s32 	%r184, %r181, %r183;
	cvt.u64.u32 	%rd507, %r182;
	cvt.u64.u32 	%rd508, %r184;
	bra.uni 	$L__BB344_38;
$L__BB344_37:
	div.s64 	%rd507, %rd515, %rd81;
	mul.lo.s64 	%rd452, %rd507, %rd81;
	sub.s64 	%rd508, %rd515, %rd452;
$L__BB344_38:
	mad.lo.s64 	%rd96, %rd508, %rd88, %rd522;
	add.s32 	%r19, %r207, -1;
	mul.wide.u32 	%rd453, %r19, 8;
	add.s64 	%rd454, %rd2, %rd453;
	ld.global.u64 	%rd97, [%rd454];
	or.b64  	%rd455, %rd505, %rd97;
	and.b64  	%rd456, %rd455, -4294967296;
	setp.ne.s64 	%p42, %rd456, 0;
	@%p42 bra 	$L__BB344_40;
	cvt.u32.u64 	%r185, %rd97;
	cvt.u32.u64 	%r186, %rd505;
	div.u32 	%r187, %r186, %r185;
	mul.lo.s32 	%r188, %r187, %r185;
	sub.s32 	%r189, %r186, %r188;
	cvt.u64.u32 	%rd517, %r187;
	cvt.u64.u32 	%rd510, %r189;
	bra.uni 	$L__BB344_41;
$L__BB344_40:
	div.s64 	%rd517, %rd505, %rd97;
	mul.lo.s64 	%rd457, %rd517, %rd97;
	sub.s64 	%rd510, %rd505, %rd457;
$L__BB344_41:
	add.s64 	%rd459, %rd1, %rd453;
	ld.global.u64 	%rd104, [%rd459];
	mad.lo.s64 	%rd521, %rd104, %rd510, %rd89;
	or.b64  	%rd460, %rd507, %rd97;
	and.b64  	%rd461, %rd460, -4294967296;
	setp.ne.s64 	%p43, %rd461, 0;
	@%p43 bra 	$L__BB344_43;
	cvt.u32.u64 	%r190, %rd97;
	cvt.u32.u64 	%r191, %rd507;
	div.u32 	%r192, %r191, %r190;
	mul.lo.s32 	%r193, %r192, %r190;
	sub.s32 	%r194, %r191, %r193;
	cvt.u64.u32 	%rd515, %r192;
	cvt.u64.u32 	%rd512, %r194;
	bra.uni 	$L__BB344_44;
$L__BB344_43:
	div.s64 	%rd515, %rd507, %rd97;
	mul.lo.s64 	%rd462, %rd515, %rd97;
	sub.s64 	%rd512, %rd507, %rd462;
$L__BB344_44:
	mad.lo.s64 	%rd522, %rd512, %rd104, %rd96;
	add.s32 	%r207, %r207, -2;
$L__BB344_45:
	and.b32  	%r195, %r6, 1;
	setp.eq.b32 	%p44, %r195, 1;
	not.pred 	%p45, %p44;
	@%p45 bra 	$L__BB344_53;
	mul.wide.u32 	%rd463, %r207, 8;
	add.s64 	%rd464, %rd2, %rd463;
	ld.global.u64 	%rd119, [%rd464];
	or.b64  	%rd465, %rd517, %rd119;
	and.b64  	%rd466, %rd465, -4294967296;
	setp.ne.s64 	%p46, %rd466, 0;
	@%p46 bra 	$L__BB344_48;
	cvt.u32.u64 	%r196, %rd119;
	cvt.u32.u64 	%r197, %rd517;
	rem.u32 	%r198, %r197, %r196;
	cvt.u64.u32 	%rd519, %r198;
	bra.uni 	$L__BB344_49;
$L__BB344_48:
	rem.s64 	%rd519, %rd517, %rd119;
$L__BB344_49:
	add.s64 	%rd468, %rd1, %rd463;
	ld.global.u64 	%rd123, [%rd468];
	mad.lo.s64 	%rd521, %rd123, %rd519, %rd521;
	or.b64  	%rd469, %rd515, %rd119;
	and.b64  	%rd470, %rd469, -4294967296;
	setp.ne.s64 	%p47, %rd470, 0;
	@%p47 bra 	$L__BB344_51;
	cvt.u32.u64 	%r199, %rd119;
	cvt.u32.u64 	%r200, %rd515;
	rem.u32 	%r201, %r200, %r199;
	cvt.u64.u32 	%rd520, %r201;
	bra.uni 	$L__BB344_52;
$L__BB344_51:
	rem.s64 	%rd520, %rd515, %rd119;
$L__BB344_52:
	mad.lo.s64 	%rd522, %rd520, %rd123, %rd522;
$L__BB344_53:
	add.s64 	%rd471, %rd563, %rd521;
	ld.global.u8 	%rs3, [%rd471];
	add.s64 	%rd472, %rd563, %rd522;
	ld.global.u8 	%rs4, [%rd472];
	min.u16 	%rs5, %rs3, %rs4;
	st.shared.u8 	[%r5], %rs5;
	bra.uni 	$L__BB344_114;
$L__BB344_54:
	cvt.u64.u32 	%rd131, %r4;
	setp.le.u64 	%p2, %rd264, %rd131;
	@%p2 bra 	$L__BB344_114;
	mov.u32 	%r55, %ctaid.y;
	cvt.u64.u32 	%rd269, %r55;
	mad.lo.s64 	%rd554, %rd264, %rd269, %rd131;
	cvt.u32.u64 	%r22, %rd263;
	add.s32 	%r211, %r22, -1;
	setp.lt.s32 	%p3, %r211, 0;
	@%p3 bra 	$L__BB344_113;
	and.b32  	%r24, %r22, 7;
	setp.lt.u32 	%p4, %r211, 7;
	@%p4 bra 	$L__BB344_84;
	add.s32 	%r209, %r22, -4;
	and.b32  	%r56, %r22, -8;
	neg.s32 	%r208, %r56;
$L__BB344_58:
	.pragma "nounroll";
	add.s32 	%r29, %r209, 3;
	mul.wide.u32 	%rd271, %r29, 8;
	add.s64 	%rd272, %rd2, %rd271;
	ld.global.u64 	%rd135, [%rd272];
	or.b64  	%rd273, %rd554, %rd135;
	and.b64  	%rd274, %rd273, -4294967296;
	setp.ne.s64 	%p5, %rd274, 0;
	@%p5 bra 	$L__BB344_60;
	cvt.u32.u64 	%r57, %rd135;
	cvt.u32.u64 	%r58, %rd554;
	div.u32 	%r59, %r58, %r57;
	mul.lo.s32 	%r60, %r59, %r57;
	sub.s32 	%r61, %r58, %r60;
	cvt.u64.u32 	%rd525, %r59;
	cvt.u64.u32 	%rd526, %r61;
	bra.uni 	$L__BB344_61;
$L__BB344_60:
	div.s64 	%rd525, %rd554, %rd135;
	mul.lo.s64 	%rd275, %rd525, %rd135;
	sub.s64 	%rd526, %rd554, %rd275;
$L__BB344_61:
	add.s64 	%rd277, %rd1, %rd271;
	ld.global.u64 	%rd278, [%rd277];
	mul.lo.s64 	%rd142, %rd278, %rd526;
	add.s32 	%r30, %r209, 2;
	mul.wide.u32 	%rd279, %r30, 8;
	add.s64 	%rd280, %rd2, %rd279;
	ld.global.u64 	%rd143, [%rd280];
	or.b64  	%rd281, %rd525, %rd143;
	and.b64  	%rd282, %rd281, -4294967296;
	setp.ne.s64 	%p6, %rd282, 0;
	@%p6 bra 	$L__BB344_63;
	cvt.u32.u64 	%r62, %rd143;
	cvt.u32.u64 	%r63, %rd525;
	div.u32 	%r64, %r63, %r62;
	mul.lo.s32 	%r65, %r64, %r62;
	sub.s32 	%r66, %r63, %r65;
	cvt.u64.u32 	%rd527, %r64;
	cvt.u64.u32 	%rd528, %r66;
	bra.uni 	$L__BB344_64;
$L__BB344_63:
	div.s64 	%rd527, %rd525, %rd143;
	mul.lo.s64 	%rd283, %rd527, %rd143;
	sub.s64 	%rd528, %rd525, %rd283;
$L__BB344_64:
	add.s64 	%rd285, %rd1, %rd279;
	ld.global.u64 	%rd286, [%rd285];
	mad.lo.s64 	%rd150, %rd286, %rd528, %rd142;
	add.s32 	%r31, %r209, 1;
	mul.wide.u32 	%rd287, %r31, 8;
	add.s64 	%rd288, %rd2, %rd287;
	ld.global.u64 	%rd151, [%rd288];
	or.b64  	%rd289, %rd527, %rd151;
	and.b64  	%rd290, %rd289, -4294967296;
	setp.ne.s64 	%p7, %rd290, 0;
	@%p7 bra 	$L__BB344_66;
	cvt.u32.u64 	%r67, %rd151;
	cvt.u32.u64 	%r68, %rd527;
	div.u32 	%r69, %r68, %r67;
	mul.lo.s32 	%r70, %r69, %r67;
	sub.s32 	%r71, %r68, %r70;
	cvt.u64.u32 	%rd529, %r69;
	cvt.u64.u32 	%rd530, %r71;
	bra.uni 	$L__BB344_67;
$L__BB344_66:
	div.s64 	%rd529, %rd527, %rd151;
	mul.lo.s64 	%rd291, %rd529, %rd151;
	sub.s64 	%rd530, %rd527, %rd291;
$L__BB344_67:
	add.s64 	%rd293, %rd1, %rd287;
	ld.global.u64 	%rd294, [%rd293];
	mad.lo.s64 	%rd158, %rd294, %rd530, %rd150;
	add.s32 	%r32, %r209, -4;
	mul.wide.u32 	%rd295, %r209, 8;
	add.s64 	%rd296, %rd2, %rd295;
	ld.global.u64 	%rd159, [%rd296];
	or.b64  	%rd297, %rd529, %rd159;
	and.b64  	%rd298, %rd297, -4294967296;
	setp.ne.s64 	%p8, %rd298, 0;
	@%p8 bra 	$L__BB344_69;
	cvt.u32.u64 	%r72, %rd159;
	cvt.u32.u64 	%r73, %rd529;
	div.u32 	%r74, %r73, %r72;
	mul.lo.s32 	%r75, %r74, %r72;
	sub.s32 	%r76, %r73, %r75;
	cvt.u64.u32 	%rd531, %r74;
	cvt.u64.u32 	%rd532, %r76;
	bra.uni 	$L__BB344_70;
$L__BB344_69:
	div.s64 	%rd531, %rd529, %rd159;
	mul.lo.s64 	%rd299, %rd531, %rd159;
	sub.s64 	%rd532, %rd529, %rd299;
$L__BB344_70:
	add.s64 	%rd301, %rd1, %rd295;
	ld.global.u64 	%rd302, [%rd301];
	mad.lo.s64 	%rd166, %rd302, %rd532, %rd158;
	add.s32 	%r33, %r209, -1;
	mul.wide.u32 	%rd303, %r33, 8;
	add.s64 	%rd304, %rd2, %rd303;
	ld.global.u64 	%rd167, [%rd304];
	or.b64  	%rd305, %rd531, %rd167;
	and.b64  	%rd306, %rd305, -4294967296;
	setp.ne.s64 	%p9, %rd306, 0;
	@%p9 bra 	$L__BB344_72;
	cvt.u32.u64 	%r77, %rd167;
	cvt.u32.u64 	%r78, %rd531;
	div.u32 	%r79, %r78, %r77;
	mul.lo.s32 	%r80, %r79, %r77;
	sub.s32 	%r81, %r78, %r80;
	cvt.u64.u32 	%rd533, %r79;
	cvt.u64.u32 	%rd534, %r81;
	bra.uni 	$L__BB344_73;
$L__BB344_72:
	div.s64 	%rd533, %rd531, %rd167;
	mul.lo.s64 	%rd307, %rd533, %rd167;
	sub.s64 	%rd534, %rd531, %rd307;
$L__BB344_73:
	add.s64 	%rd309, %rd1, %rd303;
	ld.global.u64 	%rd310, [%rd309];
	mad.lo.s64 	%rd174, %rd310, %rd534, %rd166;
	add.s32 	%r34, %r209, -2;
	mul.wide.u32 	%rd311, %r34, 8;
	add.s64 	%rd312, %rd2, %rd311;
	ld.global.u64 	%rd175, [%rd312];
	or.b64  	%rd313, %rd533, %rd175;
	and.b64  	%rd314, %rd313, -4294967296;
	setp.ne.s64 	%p10, %rd314, 0;
	@%p10 bra 	$L__BB344_75;
	cvt.u32.u64 	%r82, %rd175;
	cvt.u32.u64 	%r83, %rd533;
	div.u32 	%r84, %r83, %r82;
	mul.lo.s32 	%r85, %r84, %r82;
	sub.s32 	%r86, %r83, %r85;
	cvt.u64.u32 	%rd535, %r84;
	cvt.u64.u32 	%rd536, %r86;
	bra.uni 	$L__BB344_76;
$L__BB344_75:
	div.s64 	%rd535, %rd533, %rd175;
	mul.lo.s64 	%rd315, %rd535, %rd175;
	sub.s64 	%rd536, %rd533, %rd315;
$L__BB344_76:
	add.s64 	%rd317, %rd1, %rd311;
	ld.global.u64 	%rd318, [%rd317];
	mad.lo.s64 	%rd182, %rd318, %rd536, %rd174;
	add.s32 	%r35, %r209, -3;
	mul.wide.u32 	%rd319, %r35, 8;
	add.s64 	%rd320, %rd2, %rd319;
	ld.global.u64 	%rd183, [%rd320];
	or.b64  	%rd321, %rd535, %rd183;
	and.b64  	%rd322, %rd321, -4294967296;
	setp.ne.s64 	%p11, %rd322, 0;
	@%p11 bra 	$L__BB344_78;
	cvt.u32.u64 	%r87, %rd183;
	cvt.u32.u64 	%r88, %rd535;
	div.u32 	%r89, %r88, %r87;
	mul.lo.s32 	%r90, %r89, %r87;
	sub.s32 	%r91, %r88, %r90;
	cvt.u64.u32 	%rd537, %r89;
	cvt.u64.u32 	%rd538, %r91;
	bra.uni 	$L__BB344_79;
$L__BB344_78:
	div.s64 	%rd537, %rd535, %rd183;
	mul.lo.s64 	%rd323, %rd537, %rd183;
	sub.s64 	%rd538, %rd535, %rd323;
$L__BB344_79:
	add.s64 	%rd325, %rd1, %rd319;
	ld.global.u64 	%rd326, [%rd325];
	mad.lo.s64 	%rd190, %rd326, %rd538, %rd182;
	mul.wide.u32 	%rd327, %r32, 8;
	add.s64 	%rd328, %rd2, %rd327;
	ld.global.u64 	%rd191, [%rd328];
	or.b64  	%rd329, %rd537, %rd191;
	and.b64  	%rd330, %rd329, -4294967296;
	setp.ne.s64 	%p12, %rd330, 0;
	@%p12 bra 	$L__BB344_81;
	cvt.u32.u64 	%r92, %rd191;
	cvt.u32.u64 	%r93, %rd537;
	div.u32 	%r94, %r93, %r92;
	mul.lo.s32 	%r95, %r94, %r92;
	sub.s32 	%r96, %r93, %r95;
	cvt.u64.u32 	%rd554, %r94;
	cvt.u64.u32 	%rd540, %r96;
	bra.uni 	$L__BB344_82;
$L__BB344_81:
	div.s64 	%rd554, %rd537, %rd191;
	mul.lo.s64 	%rd331, %rd554, %rd191;
	sub.s64 	%rd540, %rd537, %rd331;
$L__BB344_82:
	add.s64 	%rd333, %rd1, %rd327;
	ld.global.u64 	%rd334, [%rd333];
	mad.lo.s64 	%rd335, %rd334, %rd540, %rd190;
	add.s64 	%rd563, %rd563, %rd335;
	add.s32 	%r209, %r209, -8;
	add.s32 	%r208, %r208, 8;
	setp.ne.s32 	%p13, %r208, 0;
	@%p13 bra 	$L__BB344_58;
	add.s32 	%r211, %r209, 3;
$L__BB344_84:
	setp.eq.s32 	%p14, %r24, 0;
	@%p14 bra 	$L__BB344_113;
	and.b32  	%r40, %r22, 3;
	setp.lt.u32 	%p15, %r24, 4;
	@%p15 bra 	$L__BB344_99;
	mul.wide.u32 	%rd337, %r211, 8;
	add.s64 	%rd338, %rd2, %rd337;
	ld.global.u64 	%rd202, [%rd338];
	or.b64  	%rd339, %rd554, %rd202;
	and.b64  	%rd340, %rd339, -4294967296;
	setp.ne.s64 	%p16, %rd340, 0;
	@%p16 bra 	$L__BB344_88;
	cvt.u32.u64 	%r97, %rd202;
	cvt.u32.u64 	%r98, %rd554;
	div.u32 	%r99, %r98, %r97;
	mul.lo.s32 	%r100, %r99, %r97;
	sub.s32 	%r101, %r98, %r100;
	cvt.u64.u32 	%rd544, %r99;
	cvt.u64.u32 	%rd545, %r101;
	bra.uni 	$L__BB344_89;
$L__BB344_88:
	div.s64 	%rd544, %rd554, %rd202;
	mul.lo.s64 	%rd341, %rd544, %rd202;
	sub.s64 	%rd545, %rd554, %rd341;
$L__BB344_89:
	add.s64 	%rd343, %rd1, %rd337;
	ld.global.u64 	%rd344, [%rd343];
	mul.lo.s64 	%rd209, %rd344, %rd545;
	add.s32 	%r41, %r211, -1;
	mul.wide.u32 	%rd345, %r41, 8;
	add.s64 	%rd346, %rd2, %rd345;
	ld.global.u64 	%rd210, [%rd346];
	or.b64  	%rd347, %rd544, %rd210;
	and.b64  	%rd348, %rd347, -4294967296;
	setp.ne.s64 	%p17, %rd348, 0;
	@%p17 bra 	$L__BB344_91;
	cvt.u32.u64 	%r102, %rd210;
	cvt.u32.u64 	%r103, %rd544;
	div.u32 	%r104, %r103, %r102;
	mul.lo.s32 	%r105, %r104, %r102;
	sub.s32 	%r106, %r103, %r105;
	cvt.u64.u32 	%rd546, %r104;
	cvt.u64.u32 	%rd547, %r106;
	bra.uni 	$L__BB344_92;
$L__BB344_91:
	div.s64 	%rd546, %rd544, %rd210;
	mul.lo.s64 	%rd349, %rd546, %rd210;
	sub.s64 	%rd547, %rd544, %rd349;
$L__BB344_92:
	add.s64 	%rd351, %rd1, %rd345;
	ld.global.u64 	%rd352, [%rd351];
	mad.lo.s64 	%rd217, %rd352, %rd547, %rd209;
	add.s32 	%r42, %r211, -2;
	mul.wide.u32 	%rd353, %r42, 8;
	add.s64 	%rd354, %rd2, %rd353;
	ld.global.u64 	%rd218, [%rd354];
	or.b64  	%rd355, %rd546, %rd218;
	and.b64  	%rd356, %rd355, -4294967296;
	setp.ne.s64 	%p18, %rd356, 0;
	@%p18 bra 	$L__BB344_94;
	cvt.u32.u64 	%r107, %rd218;
	cvt.u32.u64 	%r108, %rd546;
	div.u32 	%r109, %r108, %r107;
	mul.lo.s32 	%r110, %r109, %r107;
	sub.s32 	%r111, %r108, %r110;
	cvt.u64.u32 	%rd548, %r109;
	cvt.u64.u32 	%rd549, %r111;
	bra.uni 	$L__BB344_95;
$L__BB344_94:
	div.s64 	%rd548, %rd546, %rd218;
	mul.lo.s64 	%rd357, %rd548, %rd218;
	sub.s64 	%rd549, %rd546, %rd357;
$L__BB344_95:
	add.s64 	%rd359, %rd1, %rd353;
	ld.global.u64 	%rd360, [%rd359];
	mad.lo.s64 	%rd225, %rd360, %rd549, %rd217;
	add.s32 	%r43, %r211, -3;
	mul.wide.u32 	%rd361, %r43, 8;
	add.s64 	%rd362, %rd2, %rd361;
	ld.global.u64 	%rd226, [%rd362];
	or.b64  	%rd363, %rd548, %rd226;
	and.b64  	%rd364, %rd363, -4294967296;
	setp.ne.s64 	%p19, %rd364, 0;
	@%p19 bra 	$L__BB344_97;
	cvt.u32.u64 	%r112, %rd226;
	cvt.u32.u64 	%r113, %rd548;
	div.u32 	%r114, %r113, %r112;
	mul.lo.s32 	%r115, %r114, %r112;
	sub.s32 	%r116, %r113, %r115;
	cvt.u64.u32 	%rd554, %r114;
	cvt.u64.u32 	%rd551, %r116;
	bra.uni 	$L__BB344_98;
$L__BB344_97:
	div.s64 	%rd554, %rd548, %rd226;
	mul.lo.s64 	%rd365, %rd554, %rd226;
	sub.s64 	%rd551, %rd548, %rd365;
$L__BB344_98:
	add.s64 	%rd367, %rd1, %rd361;
	ld.global.u64 	%rd368, [%rd367];
	mad.lo.s64 	%rd369, %rd368, %rd551, %rd225;
	add.s64 	%rd563, %rd563, %rd369;
	add.s32 	%r211, %r211, -4;
$L__BB344_99:
	setp.eq.s32 	%p20, %r40, 0;
	@%p20 bra 	$L__BB344_113;
	setp.eq.s32 	%p21, %r40, 1;
	@%p21 bra 	$L__BB344_108;
	mul.wide.u32 	%rd371, %r211, 8;
	add.s64 	%rd372, %rd2, %rd371;
	ld.global.u64 	%rd237, [%rd372];
	or.b64  	%rd373, %rd554, %rd237;
	and.b64  	%rd374, %rd373, -4294967296;
	setp.ne.s64 	%p22, %rd374, 0;
	@%p22 bra 	$L__BB344_103;
	cvt.u32.u64 	%r117, %rd237;
	cvt.u32.u64 	%r118, %rd554;
	div.u32 	%r119, %r118, %r117;
	mul.lo.s32 	%r120, %r119, %r117;
	sub.s32 	%r121, %r118, %r120;
	cvt.u64.u32 	%rd555, %r119;
	cvt.u64.u32 	%rd556, %r121;
	bra.uni 	$L__BB344_104;
$L__BB344_103:
	div.s64 	%rd555, %rd554, %rd237;
	mul.lo.s64 	%rd375, %rd555, %rd237;
	sub.s64 	%rd556, %rd554, %rd375;
$L__BB344_104:
	add.s64 	%rd377, %rd1, %rd371;
	ld.global.u64 	%rd378, [%rd377];
	mul.lo.s64 	%rd244, %rd378, %rd556;
	add.s32 	%r46, %r211, -1;
	mul.wide.u32 	%rd379, %r46, 8;
	add.s64 	%rd380, %rd2, %rd379;
	ld.global.u64 	%rd245, [%rd380];
	or.b64  	%rd381, %rd555, %rd245;
	and.b64  	%rd382, %rd381, -4294967296;
	setp.ne.s64 	%p23, %rd382, 0;
	@%p23 bra 	$L__BB344_106;
	cvt.u32.u64 	%r122, %rd245;
	cvt.u32.u64 	%r123, %rd555;
	div.u32 	%r124, %r123, %r122;
	mul.lo.s32 	%r125, %r124, %r122;
	sub.s32 	%r126, %r123, %r125;
	cvt.u64.u32 	%rd554, %r124;
	cvt.u64.u32 	%rd558, %r126;
	bra.uni 	$L__BB344_107;
$L__BB344_106:
	div.s64 	%rd554, %rd555, %rd245;
	mul.lo.s64 	%rd383, %rd554, %rd245;
	sub.s64 	%rd558, %rd555, %rd383;
$L__BB344_107:
	add.s64 	%rd385, %rd1, %rd379;
	ld.global.u64 	%rd386, [%rd385];
	mad.lo.s64 	%rd387, %rd386, %rd558, %rd244;
	add.s64 	%rd563, %rd563, %rd387;
	add.s32 	%r211, %r211, -2;
$L__BB344_108:
	and.b32  	%r127, %r22, 1;
	setp.eq.b32 	%p24, %r127, 1;
	not.pred 	%p25, %p24;
	@%p25 bra 	$L__BB344_113;
	mul.wide.u32 	%rd388, %r211, 8;
	add.s64 	%rd389, %rd2, %rd388;
	ld.global.u64 	%rd256, [%rd389];
	or.b64  	%rd390, %rd554, %rd256;
	and.b64  	%rd391, %rd390, -4294967296;
	setp.ne.s64 	%p26, %rd391, 0;
	@%p26 bra 	$L__BB344_111;
	cvt.u32.u64 	%r128, %rd256;
	cvt.u32.u64 	%r129, %rd554;
	rem.u32 	%r130, %r129, %r128;
	cvt.u64.u32 	%rd562, %r130;
	bra.uni 	$L__BB344_112;
$L__BB344_111:
	rem.s64 	%rd562, %rd554, %rd256;
$L__BB344_112:
	add.s64 	%rd393, %rd1, %rd388;
	ld.global.u64 	%rd394, [%rd393];
	mad.lo.s64 	%rd563, %rd394, %rd562, %rd563;
$L__BB344_113:
	ld.global.u8 	%rs2, [%rd563];
	st.shared.u8 	[%r5], %rs2;
$L__BB344_114:
	bar.sync 	0;
	setp.lt.u32 	%p48, %r213, 66;
	@%p48 bra 	$L__BB344_118;
$L__BB344_115:
	shr.u32 	%r50, %r213, 1;
	setp.ge.u32 	%p49, %r1, %r50;
	@%p49 bra 	$L__BB344_117;
	ld.shared.u8 	%rs6, [%r5];
	add.s32 	%r202, %r5, %r50;
	ld.shared.u8 	%rs7, [%r202];
	min.u16 	%rs8, %rs6, %rs7;
	st.shared.u8 	[%r5], %rs8;
$L__BB344_117:
	bar.sync 	0;
	setp.gt.u32 	%p50, %r213, 131;
	mov.u32 	%r213, %r50;
	@%p50 bra 	$L__BB344_115;
$L__BB344_118:
	setp.gt.u32 	%p51, %r1, 31;
	@%p51 bra 	$L__BB344_121;
	ld.volatile.shared.u8 	%rs9, [%r5];
	ld.volatile.shared.u8 	%rs10, [%r5+32];
	min.u16 	%rs11, %rs9, %rs10;
	st.volatile.shared.u8 	[%r5], %rs11;
	ld.volatile.shared.u8 	%rs12, [%r5];
	ld.volatile.shared.u8 	%rs13, [%r5+16];
	min.u16 	%rs14, %rs12, %rs13;
	st.volatile.shared.u8 	[%r5], %rs14;
	ld.volatile.shared.u8 	%rs15, [%r5];
	ld.volatile.shared.u8 	%rs16, [%r5+8];
	min.u16 	%rs17, %rs15, %rs16;
	st.volatile.shared.u8 	[%r5], %rs17;
	ld.volatile.shared.u8 	%rs18, [%r5];
	ld.volatile.shared.u8 	%rs19, [%r5+4];
	min.u16 	%rs20, %rs18, %rs19;
	st.volatile.shared.u8 	[%r5], %rs20;
	ld.volatile.shared.u8 	%rs21, [%r5];
	ld.volatile.shared.u8 	%rs22, [%r5+2];
	min.u16 	%rs23, %rs21, %rs22;
	st.volatile.shared.u8 	[%r5], %rs23;
	ld.volatile.shared.u8 	%rs24, [%r5];
	ld.volatile.shared.u8 	%rs25, [%r5+1];
	min.u16 	%rs26, %rs24, %rs25;
	st.volatile.shared.u8 	[%r5], %rs26;
	setp.ne.s32 	%p52, %r1, 0;
	@%p52 bra 	$L__BB344_121;
	ld.param.u64 	%rd478, [contiguous_min2_u8_param_0];
	ld.shared.u8 	%rs27, [minsdata_u8];
	cvt.u64.u32 	%rd473, %r2;
	mov.u32 	%r203, %ctaid.y;
	cvt.u64.u32 	%rd474, %r203;
	mad.lo.s64 	%rd475, %rd265, %rd474, %rd473;
	cvta.to.global.u64 	%rd476, %rd478;
	add.s64 	%rd477, %rd476, %rd475;
	st.global.u8 	[%rd477], %rs27;
$L__BB344_121:
	ret;

}
	// .globl	contiguous_min22_u8
.visible .entry contiguous_min22_u8(
	.param .u64 .ptr .align 1 contiguous_min22_u8_param_0,
	.param .u64 .ptr .align 1 contiguous_min22_u8_param_1,
	.param .u64 contiguous_min22_u8_param_2,
	.param .u64 contiguous_min22_u8_param_3
)
{
	.reg .pred 	%p<8>;
	.reg .b16 	%rs<28>;
	.reg .b32 	%r<17>;
	.reg .b64 	%rd<23>;

	ld.param.u64 	%rd4, [contiguous_min22_u8_param_0];
	ld.param.u64 	%rd7, [contiguous_min22_u8_param_1];
	ld.param.u64 	%rd5, [contiguous_min22_u8_param_2];
	ld.param.u64 	%rd6, [contiguous_min22_u8_param_3];
	cvta.to.global.u64 	%rd1, %rd7;
	mov.u32 	%r1, %tid.x;
	mov.u32 	%r2, %ctaid.x;
	mov.u32 	%r16, %ntid.x;
	mul.lo.s32 	%r8, %r2, %r16;
	shl.b32 	%r9, %r8, 1;
	add.s32 	%r4, %r9, %r1;
	mov.u32 	%r10, minsdata_u8;
	add.s32 	%r5, %r10, %r1;
	mov.b16 	%rs1, 255;
	st.shared.u8 	[%r5], %rs1;
	add.s32 	%r11, %r4, %r16;
	cvt.u64.u32 	%rd2, %r11;
	setp.le.u64 	%p1, %rd5, %rd2;
	@%p1 bra 	$L__BB345_2;
	cvt.u64.u32 	%rd11, %r4;
	mov.u32 	%r13, %ctaid.y;
	cvt.u64.u32 	%rd12, %r13;
	mul.lo.s64 	%rd13, %rd5, %rd12;
	add.s64 	%rd14, %rd13, %rd11;
	add.s64 	%rd15, %rd1, %rd14;
	ld.global.u8 	%rs3, [%rd15];
	add.s64 	%rd16, %rd13, %rd2;
	add.s64 	%rd17, %rd1, %rd16;
	ld.global.u8 	%rs4, [%rd17];
	min.u16 	%rs5, %rs3, %rs4;
	st.shared.u8 	[%r5], %rs5;
	bra.uni 	$L__BB345_4;
$L__BB345_2:
	cvt.u64.u32 	%rd3, %r4;
	setp.le.u64 	%p2, %rd5, %rd3;
	@%p2 bra 	$L__BB345_4;
	mov.u32 	%r12, %ctaid.y;
	cvt.u64.u32 	%rd8, %r12;
	mad.lo.s64 	%rd9, %rd5, %rd8, %rd3;
	add.s64 	%rd10, %rd1, %rd9;
	ld.global.u8 	%rs2, [%rd10];
	st.shared.u8 	[%r5], %rs2;
$L__BB345_4:
	bar.sync 	0;
	setp.lt.u32 	%p3, %r16, 66;
	@%p3 bra 	$L__BB345_8;
$L__BB345_5:
	shr.u32 	%r7, %r16, 1;
	setp.ge.u32 	%p4, %r1, %r7;
	@%p4 bra 	$L__BB345_7;
	ld.shared.u8 	%rs6, [%r5];
	add.s32 	%r14, %r5, %r7;
	ld.shared.u8 	%rs7, [%r14];
	min.u16 	%rs8, %rs6, %rs7;
	st.shared.u8 	[%r5], %rs8;
$L__BB345_7:
	bar.sync 	0;
	setp.gt.u32 	%p5, %r16, 131;
	mov.u32 	%r16, %r7;
	@%p5 bra 	$L__BB345_5;
$L__BB345_8:
	setp.gt.u32 	%p6, %r1, 31;
	@%p6 bra 	$L__BB345_11;
	ld.volatile.shared.u8 	%rs9, [%r5];
	ld.volatile.shared.u8 	%rs10, [%r5+32];
	min.u16 	%rs11, %rs9, %rs10;
	st.volatile.shared.u8 	[%r5], %rs11;
	ld.volatile.shared.u8 	%rs12, [%r5];
	ld.volatile.shared.u8 	%rs13, [%r5+16];
	min.u16 	%rs14, %rs12, %rs13;
	st.volatile.shared.u8 	[%r5], %rs14;
	ld.volatile.shared.u8 	%rs15, [%r5];
	ld.volatile.shared.u8 	%rs16, [%r5+8];
	min.u16 	%rs17, %rs15, %rs16;
	st.volatile.shared.u8 	[%r5], %rs17;
	ld.volatile.shared.u8 	%rs18, [%r5];
	ld.volatile.shared.u8 	%rs19, [%r5+4];
	min.u16 	%rs20, %rs18, %rs19;
	st.volatile.shared.u8 	[%r5], %rs20;
	ld.volatile.shared.u8 	%rs21, [%r5];
	ld.volatile.shared.u8 	%rs22, [%r5+2];
	min.u16 	%rs23, %rs21, %rs22;
	st.volatile.shared.u8 	[%r5], %rs23;
	ld.volatile.shared.u8 	%rs24, [%r5];
	ld.volatile.shared.u8 	%rs25, [%r5+1];
	min.u16 	%rs26, %rs24, %rs25;
	st.volatile.shared.u8 	[%r5], %rs26;
	setp.ne.s32 	%p7, %r1, 0;
	@%p7 bra 	$L__BB345_11;
	ld.shared.u8 	%rs27, [minsdata_u8];
	cvt.u64.u32 	%rd18, %r2;
	mov.u32 	%r15, %ctaid.y;
	cvt.u64.u32 	%rd19, %r15;
	mad.lo.s64 	%rd20, %rd6, %rd19, %rd18;
	cvta.to.global.u64 	%rd21, %rd4;
	add.s64 	%rd22, %rd21, %rd20;
	st.global.u8 	[%rd22], %rs27;
$L__BB345_11:
	ret;

}
	// .globl	contiguous_min3_u8
.visible .entry contiguous_min3_u8(
	.param .u64 .ptr .align 1 contiguous_min3_u8_param_0,
	.param .u64 .ptr .align 1 contiguous_min3_u8_param_1,
	.param .u64 .ptr .align 1 contiguous_min3_u8_param_2,
	.param .u64 .ptr .align 1 contiguous_min3_u8_param_3,
	.param .u64 contiguous_min3_u8_param_4,
	.param .u64 contiguous_min3_u8_param_5,
	.param .u64 contiguous_min3_u8_param_6
)
{
	.reg .pred 	%p<38>;
	.reg .b16 	%rs<60>;
	.reg .b32 	%r<184>;
	.reg .b64 	%rd<306>;

	ld.param.u64 	%rd144, [contiguous_min3_u8_param_0];
	ld.param.u64 	%rd145, [contiguous_min3_u8_param_1];
	ld.param.u64 	%rd148, [contiguous_min3_u8_param_2];
	ld.param.u64 	%rd149, [contiguous_min3_u8_param_3];
	ld.param.u64 	%rd146, [contiguous_min3_u8_param_4];
	ld.param.u64 	%rd147, [contiguous_min3_u8_param_5];
	ld.param.u64 	%rd150, [contiguous_min3_u8_param_6];
	cvta.to.global.u64 	%rd1, %rd149;
	cvta.to.global.u64 	%rd2, %rd148;
	mov.u32 	%r1, %tid.y;
	mov.u32 	%r2, %ntid.x;
	mov.u32 	%r3, %tid.x;
	mad.lo.s32 	%r61, %r1, %r2, %r3;
	mov.u32 	%r62, %ctaid.x;
	mad.lo.s32 	%r63, %r62, %r2, %r3;
	mov.u32 	%r4, %ctaid.y;
	mov.u32 	%r5, %ntid.y;
	mad.lo.s32 	%r64, %r4, %r5, %r1;
	mov.u32 	%r65, minsdata_u8;
	add.s32 	%r7, %r65, %r61;
	mov.b16 	%rs16, 255;
	st.shared.u8 	[%r7], %rs16;
	cvt.u64.u32 	%rd3, %r63;
	setp.le.u64 	%p1, %rd147, %rd3;
	cvt.u64.u32 	%rd152, %r64;
	setp.le.u64 	%p2, %rd150, %rd152;
	or.pred  	%p3, %p1, %p2;
	@%p3 bra 	$L__BB346_76;
	cvt.u32.u64 	%r66, %rd3;
	cvt.u32.u64 	%r67, %rd147;
	mad.lo.s32 	%r175, %r64, %r67, %r66;
	cvt.u32.u64 	%r9, %rd146;
	add.s32 	%r174, %r9, -1;
	setp.lt.s32 	%p4, %r174, 0;
	mov.b64 	%rd305, 0;
	@%p4 bra 	$L__BB346_59;
	setp.lt.u32 	%p5, %r174, 7;
	mov.b64 	%rd305, 0;
	@%p5 bra 	$L__BB346_30;
	add.s32 	%r170, %r9, -4;
	and.b32  	%r68, %r9, -8;
	neg.s32 	%r169, %r68;
	mov.b64 	%rd305, 0;
$L__BB346_4:
	.pragma "nounroll";
	add.s32 	%r16, %r170, 3;
	cvt.u64.u32 	%rd5, %r175;
	mul.wide.u32 	%rd157, %r16, 8;
	add.s64 	%rd158, %rd2, %rd157;
	ld.global.u64 	%rd6, [%rd158];
	and.b64  	%rd159, %rd6, -4294967296;
	setp.ne.s64 	%p6, %rd159, 0;
	@%p6 bra 	$L__BB346_6;
	cvt.u32.u64 	%r69, %rd6;
	cvt.u32.u64 	%r70, %rd5;
	div.u32 	%r71, %r70, %r69;
	mul.lo.s32 	%r72, %r71, %r69;
	sub.s32 	%r73, %r70, %r72;
	cvt.u64.u32 	%rd270, %r71;
	cvt.u64.u32 	%rd271, %r73;
	bra.uni 	$L__BB346_7;
$L__BB346_6:
	div.s64 	%rd270, %rd5, %rd6;
	mul.lo.s64 	%rd160, %rd270, %rd6;
	sub.s64 	%rd271, %rd5, %rd160;
$L__BB346_7:
	mul.wide.u32 	%rd161, %r16, 8;
	add.s64 	%rd162, %rd1, %rd161;
	ld.global.u64 	%rd163, [%rd162];
	mad.lo.s64 	%rd13, %rd163, %rd271, %rd305;
	add.s32 	%r17, %r170, 2;
	and.b64  	%rd14, %rd270, 4294967295;
	mul.wide.u32 	%rd164, %r17, 8;
	add.s64 	%rd165, %rd2, %rd164;
	ld.global.u64 	%rd15, [%rd165];
	and.b64  	%rd166, %rd15, -4294967296;
	setp.ne.s64 	%p7, %rd166, 0;
	@%p7 bra 	$L__BB346_9;
	cvt.u32.u64 	%r74, %rd15;
	cvt.u32.u64 	%r75, %rd14;
	div.u32 	%r76, %r75, %r74;
	mul.lo.s32 	%r77, %r76, %r74;
	sub.s32 	%r78, %r75, %r77;
	cvt.u64.u32 	%rd272, %r76;
	cvt.u64.u32 	%rd273, %r78;
	bra.uni 	$L__BB346_10;
$L__BB346_9:
	div.s64 	%rd272, %rd14, %rd15;
	mul.lo.s64 	%rd167, %rd272, %rd15;
	sub.s64 	%rd273, %rd14, %rd167;
$L__BB346_10:
	mul.wide.u32 	%rd168, %r17, 8;
	add.s64 	%rd169, %rd1, %rd168;
	ld.global.u64 	%rd170, [%rd169];
	mad.lo.s64 	%rd22, %rd170, %rd273, %rd13;
	add.s32 	%r18, %r170, 1;
	and.b64  	%rd23, %rd272, 4294967295;
	mul.wide.u32 	%rd171, %r18, 8;
	add.s64 	%rd172, %rd2, %rd171;
	ld.global.u64 	%rd24, [%rd172];
	and.b64  	%rd173, %rd24, -4294967296;
	setp.ne.s64 	%p8, %rd173, 0;
	@%p8 bra 	$L__BB346_12;
	cvt.u32.u64 	%r79, %rd24;
	cvt.u32.u64 	%r80, %rd23;
	div.u32 	%r81, %r80, %r79;
	mul.lo.s32 	%r82, %r81, %r79;
	sub.s32 	%r83, %r80, %r82;
	cvt.u64.u32 	%rd274, %r81;
	cvt.u64.u32 	%rd275, %r83;
	bra.uni 	$L__BB346_13;
$L__BB346_12:
	div.s64 	%rd274, %rd23, %rd24;
	mul.lo.s64 	%rd174, %rd274, %rd24;
	sub.s64 	%rd275, %rd23, %rd174;
$L__BB346_13:
	mul.wide.u32 	%rd175, %r18, 8;
	add.s64 	%rd176, %rd1, %rd175;
	ld.global.u64 	%rd177, [%rd176];
	mad.lo.s64 	%rd31, %rd177, %rd275, %rd22;
	and.b64  	%rd32, %rd274, 4294967295;
	mul.wide.u32 	%rd178, %r170, 8;
	add.s64 	%rd179, %rd2, %rd178;
	ld.global.u64 	%rd33, [%rd179];
	and.b64  	%rd180, %rd33, -4294967296;
	setp.ne.s64 	%p9, %rd180, 0;
	@%p9 bra 	$L__BB346_15;
	cvt.u32.u64 	%r84, %rd33;
	cvt.u32.u64 	%r85, %rd32;
	div.u32 	%r86, %r85, %r84;
	mul.lo.s32 	%r87, %r86, %r84;
	sub.s32 	%r88, %r85, %r87;
	cvt.u64.u32 	%rd276, %r86;
	cvt.u64.u32 	%rd277, %r88;
	bra.uni 	$L__BB346_16;
$L__BB346_15:
	div.s64 	%rd276, %rd32, %rd33;
	mul.lo.s64 	%rd181, %rd276, %rd33;
	sub.s64 	%rd277, %rd32, %rd181;
$L__BB346_16:
	mul.wide.u32 	%rd182, %r170, 8;
	add.s64 	%rd183, %rd1, %rd182;
	ld.global.u64 	%rd184, [%rd183];
	mad.lo.s64 	%rd40, %rd184, %rd277, %rd31;
	add.s32 	%r19, %r170, -1;
	and.b64  	%rd41, %rd276, 4294967295;
	mul.wide.u32 	%rd185, %r19, 8;
	add.s64 	%rd186, %rd2, %rd185;
	ld.global.u64 	%rd42, [%rd186];
	and.b64  	%rd187, %rd42, -4294967296;
	setp.ne.s64 	%p10, %rd187, 0;
	@%p10 bra 	$L__BB346_18;
	cvt.u32.u64 	%r89, %rd42;
	cvt.u32.u64 	%r90, %rd41;
	div.u32 	%r91, %r90, %r89;
	mul.lo.s32 	%r92, %r91, %r89;
	sub.s32 	%r93, %r90, %r92;
	cvt.u64.u32 	%rd278, %r91;
	cvt.u64.u32 	%rd279, %r93;
	bra.uni 	$L__BB346_19;
$L__BB346_18:
	div.s64 	%rd278, %rd41, %rd42;
	mul.lo.s64 	%rd188, %rd278, %rd42;
	sub.s64 	%rd279, %rd41, %rd188;
$L__BB346_19:
	mul.wide.u32 	%rd189, %r19, 8;
	add.s64 	%rd190, %rd1, %rd189;
	ld.global.u64 	%rd191, [%rd190];
	mad.lo.s64 	%rd49, %rd191, %rd279, %rd40;
	add.s32 	%r20, %r170, -2;
	and.b64  	%rd50, %rd278, 4294967295;
	mul.wide.u32 	%rd192, %r20, 8;
	add.s64 	%rd193, %rd2, %rd192;
	ld.global.u64 	%rd51, [%rd193];
	and.b64  	%rd194, %rd51, -4294967296;
	setp.ne.s64 	%p11, %rd194, 0;
	@%p11 bra 	$L__BB346_21;
	cvt.u32.u64 	%r94, %rd51;
	cvt.u32.u64 	%r95, %rd50;
	div.u32 	%r96, %r95, %r94;
	mul.lo.s32 	%r97, %r96, %r94;
	sub.s32 	%r98, %r95, %r97;
	cvt.u64.u32 	%rd280, %r96;
	cvt.u64.u32 	%rd281, %r98;
	bra.uni 	$L__BB346_22;
$L__BB346_21:
	div.s64 	%rd280, %rd50, %rd51;
	mul.lo.s64 	%rd195, %rd280, %rd51;
	sub.s64 	%rd281, %rd50, %rd195;
$L__BB346_22:
	mul.wide.u32 	%rd196, %r20, 8;
	add.s64 	%rd197, %rd1, %rd196;
	ld.global.u64 	%rd198, [%rd197];
	mad.lo.s64 	%rd58, %rd198, %rd281, %rd49;
	add.s32 	%r21, %r170, -3;
	and.b64  	%rd59, %rd280, 4294967295;
	mul.wide.u32 	%rd199, %r21, 8;
	add.s64 	%rd200, %rd2, %rd199;
	ld.global.u64 	%rd60, [%rd200];
	and.b64  	%rd201, %rd60, -4294967296;
	setp.ne.s64 	%p12, %rd201, 0;
	@%p12 bra 	$L__BB346_24;
	cvt.u32.u64 	%r99, %rd60;
	cvt.u32.u64 	%r100, %rd59;
	div.u32 	%r101, %r100, %r99;
	mul.lo.s32 	%r102, %r101, %r99;
	sub.s32 	%r103, %r100, %r102;
	cvt.u64.u32 	%rd282, %r101;
	cvt.u64.u32 	%rd283, %r103;
	bra.uni 	$L__BB346_25;
$L__BB346_24:
	div.s64 	%rd282, %rd59, %rd60;
	mul.lo.s64 	%rd202, %rd282, %rd60;
	sub.s64 	%rd283, %rd59, %rd202;
$L__BB346_25:
	mul.wide.u32 	%rd203, %r21, 8;
	add.s64 	%rd204, %rd1, %rd203;
	ld.global.u64 	%rd205, [%rd204];
	mad.lo.s64 	%rd67, %rd205, %rd283, %rd58;
	and.b64  	%rd68, %rd282, 4294967295;
	add.s32 	%r104, %r170, -4;
	mul.wide.u32 	%rd206, %r104, 8;
	add.s64 	%rd207, %rd2, %rd206;
	ld.global.u64 	%rd69, [%rd207];
	and.b64  	%rd208, %rd69, -4294967296;
	setp.ne.s64 	%p13, %rd208, 0;
	@%p13 bra 	$L__BB346_27;
	cvt.u32.u64 	%r105, %rd69;
	cvt.u32.u64 	%r106, %rd68;
	div.u32 	%r107, %r106, %r105;
	mul.lo.s32 	%r108, %r107, %r105;
	sub.s32 	%r109, %r106, %r108;
	cvt.u64.u32 	%rd284, %r107;
	cvt.u64.u32 	%rd285, %r109;
	bra.uni 	$L__BB346_28;
$L__BB346_27:
	div.s64 	%rd284, %rd68, %rd69;
	mul.lo.s64 	%rd209, %rd284, %rd69;
	sub.s64 	%rd285, %rd68, %rd209;
$L__BB346_28:
	mul.wide.u32 	%rd210, %r104, 8;
	add.s64 	%rd211, %rd1, %rd210;
	ld.global.u64 	%rd212, [%rd211];
	mad.lo.s64 	%rd305, %rd212, %rd285, %rd67;
	cvt.u32.u64 	%r175, %rd284;
	add.s32 	%r170, %r170, -8;
	add.s32 	%r169, %r169, 8;
	setp.ne.s32 	%p14, %r169, 0;
	@%p14 bra 	$L__BB346_4;
	add.s32 	%r174, %r170, 3;
$L__BB346_30:
	and.b32  	%r28, %r9, 7;
	setp.eq.s32 	%p15, %r28, 0;
	@%p15 bra 	$L__BB346_59;
	and.b32  	%r29, %r9, 3;
	setp.lt.u32 	%p16, %r28, 4;
	@%p16 bra 	$L__BB346_45;
	cvt.u64.u32 	%rd79, %r175;
	mul.wide.u32 	%rd214, %r174, 8;
	add.s64 	%rd215, %rd2, %rd214;
	ld.global.u64 	%rd80, [%rd215];
	and.b64  	%rd216, %rd80, -4294967296;
	setp.ne.s64 	%p17, %rd216, 0;
	@%p17 bra 	$L__BB346_34;
	cvt.u32.u64 	%r111, %rd80;
	cvt.u32.u64 	%r112, %rd79;
	div.u32 	%r113, %r112, %r111;
	mul.lo.s32 	%r114, %r113, %r111;
	sub.s32 	%r115, %r112, %r114;
	cvt.u64.u32 	%rd288, %r113;
	cvt.u64.u32 	%rd289, %r115;
	bra.uni 	$L__BB346_35;
$L__BB346_34:
	div.s64 	%rd288, %rd79, %rd80;
	mul.lo.s64 	%rd217, %rd288, %rd80;
	sub.s64 	%rd289, %rd79, %rd217;
$L__BB346_35:
	mul.wide.u32 	%rd218, %r174, 8;
	add.s64 	%rd219, %rd1, %rd218;
	ld.global.u64 	%rd220, [%rd219];
	mad.lo.s64 	%rd87, %rd220, %rd289, %rd305;
	add.s32 	%r30, %r174, -1;
	and.b64  	%rd88, %rd288, 4294967295;
	mul.wide.u32 	%rd221, %r30, 8;
	add.s64 	%rd222, %rd2, %rd221;
	ld.global.u64 	%rd89, [%rd222];
	and.b64  	%rd223, %rd89, -4294967296;
	setp.ne.s64 	%p18, %rd223, 0;
	@%p18 bra 	$L__BB346_37;
	cvt.u32.u64 	%r116, %rd89;
	cvt.u32.u64 	%r117, %rd88;
	div.u32 	%r118, %r117, %r116;
	mul.lo.s32 	%r119, %r118, %r116;
	sub.s32 	%r120, %r117, %r119;
	cvt.u64.u32 	%rd290, %r118;
	cvt.u64.u32 	%rd291, %r120;
	bra.uni 	$L__BB346_38;
$L__BB346_37:
	div.s64 	%rd290, %rd88, %rd89;
	mul.lo.s64 	%rd224, %rd290, %rd89;
	sub.s64 	%rd291, %rd88, %rd224;
$L__BB346_38:
	mul.wide.u32 	%rd225, %r30, 8;
	add.s64 	%rd226, %rd1, %rd225;
	ld.global.u64 	%rd227, [%rd226];
	mad.lo.s64 	%rd96, %rd227, %rd291, %rd87;
	add.s32 	%r31, %r174, -2;
	and.b64  	%rd97, %rd290, 4294967295;
	mul.wide.u32 	%rd228, %r31, 8;
	add.s64 	%rd229, %rd2, %rd228;
	ld.global.u64 	%rd98, [%rd229];
	and.b64  	%rd230, %rd98, -4294967296;
	setp.ne.s64 	%p19, %rd230, 0;
	@%p19 bra 	$L__BB346_40;
	cvt.u32.u64 	%r121, %rd98;
	cvt.u32.u64 	%r122, %rd97;
	div.u32 	%r123, %r122, %r121;
	mul.lo.s32 	%r124, %r123, %r121;
	sub.s32 	%r125, %r122, %r124;
	cvt.u64.u32 	%rd292, %r123;
	cvt.u64.u32 	%rd293, %r125;
	bra.uni 	$L__BB346_41;
$L__BB346_40:
	div.s64 	%rd292, %rd97, %rd98;
	mul.lo.s64 	%rd231, %rd292, %rd98;
	sub.s64 	%rd293, %rd97, %rd231;
$L__BB346_41:
	mul.wide.u32 	%rd232, %r31, 8;
	add.s64 	%rd233, %rd1, %rd232;
	ld.global.u64 	%rd234, [%rd233];
	mad.lo.s64 	%rd105, %rd234, %rd293, %rd96;
	add.s32 	%r32, %r174, -3;
	and.b64  	%rd106, %rd292, 4294967295;
	mul.wide.u32 	%rd235, %r32, 8;
	add.s64 	%rd236, %rd2, %rd235;
	ld.global.u64 	%rd107, [%rd236];
	and.b64  	%rd237, %rd107, -4294967296;
	setp.ne.s64 	%p20, %rd237, 0;
	@%p20 bra 	$L__BB346_43;
	cvt.u32.u64 	%r126, %rd107;
	cvt.u32.u64 	%r127, %rd106;
	div.u32 	%r128, %r127, %r126;
	mul.lo.s32 	%r129, %r128, %r126;
	sub.s32 	%r130, %r127, %r129;
	cvt.u64.u32 	%rd294, %r128;
	cvt.u64.u32 	%rd295, %r130;
	bra.uni 	$L__BB346_44;
$L__BB346_43:
	div.s64 	%rd294, %rd106, %rd107;
	mul.lo.s64 	%rd238, %rd294, %rd107;
	sub.s64 	%rd295, %rd106, %rd238;
$L__BB346_44:
	mul.wide.u32 	%rd239, %r32, 8;
	add.s64 	%rd240, %rd1, %rd239;
	ld.global.u64 	%rd241, [%rd240];
	mad.lo.s64 	%rd305, %rd241, %rd295, %rd105;
	cvt.u32.u64 	%r175, %rd294;
	add.s32 	%r174, %r174, -4;
$L__BB346_45:
	setp.eq.s32 	%p21, %r29, 0;
	@%p21 bra 	$L__BB346_59;
	setp.eq.s32 	%p22, %r29, 1;
	@%p22 bra 	$L__BB346_54;
	cvt.u64.u32 	%rd117, %r175;
	mul.wide.u32 	%rd243, %r174, 8;
	add.s64 	%rd244, %rd2, %rd243;
	ld.global.u64 	%rd118, [%rd244];
	and.b64  	%rd245, %rd118, -4294967296;
	setp.ne.s64 	%p23, %rd245, 0;
	@%p23 bra 	$L__BB346_49;
	cvt.u32.u64 	%r131, %rd118;
	cvt.u32.u64 	%r132, %rd117;
	div.u32 	%r133, %r132, %r131;
	mul.lo.s32 	%r134, %r133, %r131;
	sub.s32 	%r135, %r132, %r134;
	cvt.u64.u32 	%rd298, %r133;
	cvt.u64.u32 	%rd299, %r135;
	bra.uni 	$L__BB346_50;
$L__BB346_49:
	div.s64 	%rd298, %rd117, %rd118;
	mul.lo.s64 	%rd246, %rd298, %rd118;
	sub.s64 	%rd299, %rd117, %rd246;
$L__BB346_50:
	add.s64 	%rd248, %rd1, %rd243;
	ld.global.u64 	%rd249, [%rd248];
	mad.lo.s64 	%rd125, %rd249, %rd299, %rd305;
	add.s32 	%r37, %r174, -1;
	and.b64  	%rd126, %rd298, 4294967295;
	mul.wide.u32 	%rd250, %r37, 8;
	add.s64 	%rd251, %rd2, %rd250;
	ld.global.u64 	%rd127, [%rd251];
	and.b64  	%rd252, %rd127, -4294967296;
	setp.ne.s64 	%p24, %rd252, 0;
	@%p24 bra 	$L__BB346_52;
	cvt.u32.u64 	%r136, %rd127;
	cvt.u32.u64 	%r137, %rd126;
	div.u32 	%r138, %r137, %r136;
	mul.lo.s32 	%r139, %r138, %r136;
	sub.s32 	%r140, %r137, %r139;
	cvt.u64.u32 	%rd300, %r138;
	cvt.u64.u32 	%rd301, %r140;
	bra.uni 	$L__BB346_53;
$L__BB346_52:
	div.s64 	%rd300, %rd126, %rd127;
	mul.lo.s64 	%rd253, %rd300, %rd127;
	sub.s64 	%rd301, %rd126, %rd253;
$L__BB346_53:
	add.s64 	%rd255, %rd1, %rd250;
	ld.global.u64 	%rd256, [%rd255];
	mad.lo.s64 	%rd305, %rd256, %rd301, %rd125;
	cvt.u32.u64 	%r175, %rd300;
	add.s32 	%r174, %r174, -2;
$L__BB346_54:
	and.b32  	%r141, %r9, 1;
	setp.eq.b32 	%p25, %r141, 1;
	not.pred 	%p26, %p25;
	@%p26 bra 	$L__BB346_59;
	cvt.u64.u32 	%rd137, %r175;
	mul.wide.u32 	%rd257, %r174, 8;
	add.s64 	%rd258, %rd2, %rd257;
	ld.global.u64 	%rd138, [%rd258];
	and.b64  	%rd259, %rd138, -4294967296;
	setp.ne.s64 	%p27, %rd259, 0;
	@%p27 bra 	$L__BB346_57;
	cvt.u32.u64 	%r142, %rd138;
	cvt.u32.u64 	%r143, %rd137;
	rem.u32 	%r144, %r143, %r142;
	cvt.u64.u32 	%rd304, %r144;
	bra.uni 	$L__BB346_58;
$L__BB346_57:
	rem.s64 	%rd304, %rd137, %rd138;
$L__BB346_58:
	add.s64 	%rd261, %rd1, %rd257;
	ld.global.u64 	%rd262, [%rd261];
	mad.lo.s64 	%rd305, %rd262, %rd304, %rd305;
$L__BB346_59:
	cvta.to.global.u64 	%rd263, %rd145;
	add.s64 	%rd264, %rd263, %rd305;
	ld.global.u8 	%rs17, [%rd264];
	st.shared.u8 	[%r7], %rs17;
	bar.sync 	0;
	setp.ne.s32 	%p28, %r1, 0;
	@%p28 bra 	$L__BB346_76;
	setp.gt.u32 	%p29, %r5, 1;
	@%p29 bra 	$L__BB346_62;
	mov.u32 	%r145, minsdata_u8;
	add.s32 	%r146, %r145, %r3;
	ld.shared.u8 	%rs58, [%r146];
	bra.uni 	$L__BB346_75;
$L__BB346_62:
	mov.u32 	%r148, minsdata_u8;
	add.s32 	%r42, %r148, %r3;
	ld.shared.u8 	%rs58, [%r42];
	add.s32 	%r43, %r5, -1;
	add.s32 	%r149, %r5, -2;
	and.b32  	%r44, %r43, 7;
	setp.lt.u32 	%p30, %r149, 7;
	mov.b32 	%r182, 1;
	@%p30 bra 	$L__BB346_66;
	and.b32  	%r151, %r43, -8;
	neg.s32 	%r180, %r151;
	add.s32 	%r152, %r3, %r2;
	add.s32 	%r178, %r148, %r152;
	shl.b32 	%r47, %r2, 3;
	mov.b32 	%r179, 0;
$L__BB346_64:
	.pragma "nounroll";
	ld.shared.u8 	%rs19, [%r178];
	and.b16  	%rs20, %rs58, 255;
	min.u16 	%rs21, %rs20, %rs19;
	add.s32 	%r154, %r178, %r2;
	ld.shared.u8 	%rs22, [%r154];
	min.u16 	%rs23, %rs21, %rs22;
	add.s32 	%r155, %r154, %r2;
	ld.shared.u8 	%rs24, [%r155];
	min.u16 	%rs25, %rs23, %rs24;
	add.s32 	%r156, %r155, %r2;
	ld.shared.u8 	%rs26, [%r156];
	min.u16 	%rs27, %rs25, %rs26;
	add.s32 	%r157, %r156, %r2;
	ld.shared.u8 	%rs28, [%r157];
	min.u16 	%rs29, %rs27, %rs28;
	add.s32 	%r158, %r157, %r2;
	ld.shared.u8 	%rs30, [%r158];
	min.u16 	%rs31, %rs29, %rs30;
	add.s32 	%r159, %r158, %r2;
	ld.shared.u8 	%rs32, [%r159];
	min.u16 	%rs33, %rs31, %rs32;
	add.s32 	%r160, %r159, %r2;
	ld.shared.u8 	%rs34, [%r160];
	min.u16 	%rs58, %rs33, %rs34;
	add.s32 	%r180, %r180, 8;
	add.s32 	%r179, %r179, 8;
	add.s32 	%r178, %r178, %r47;
	setp.ne.s32 	%p31, %r180, 0;
	@%p31 bra 	$L__BB346_64;
	add.s32 	%r182, %r179, 1;
$L__BB346_66:
	setp.eq.s32 	%p32, %r44, 0;
	@%p32 bra 	$L__BB346_74;
	and.b32  	%r56, %r43, 3;
	setp.lt.u32 	%p33, %r44, 4;
	@%p33 bra 	$L__BB346_69;
	mad.lo.s32 	%r161, %r182, %r2, %r42;
	ld.shared.u8 	%rs36, [%r161];
	and.b16  	%rs37, %rs58, 255;
	min.u16 	%rs38, %rs37, %rs36;
	add.s32 	%r162, %r161, %r2;
	ld.shared.u8 	%rs39, [%r162];
	min.u16 	%rs40, %rs38, %rs39;
	add.s32 	%r163, %r162, %r2;
	ld.shared.u8 	%rs41, [%r163];
	min.u16 	%rs42, %rs40, %rs41;
	add.s32 	%r164, %r163, %r2;
	ld.shared.u8 	%rs43, [%r164];
	min.u16 	%rs58, %rs42, %rs43;
	add.s32 	%r182, %r182, 4;
$L__BB346_69:
	setp.eq.s32 	%p34, %r56, 0;
	@%p34 bra 	$L__BB346_74;
	setp.eq.s32 	%p35, %r56, 1;
	@%p35 bra 	$L__BB346_72;
	mad.lo.s32 	%r165, %r182, %r2, %r42;
	ld.shared.u8 	%rs45, [%r165];
	and.b16  	%rs46, %rs58, 255;
	min.u16 	%rs47, %rs46, %rs45;
	add.s32 	%r166, %r165, %r2;
	ld.shared.u8 	%rs48, [%r166];
	min.u16 	%rs58, %rs47, %rs48;
	add.s32 	%r182, %r182, 2;
$L__BB346_72:
	and.b32  	%r167, %r43, 1;
	setp.eq.b32 	%p36, %r167, 1;
	not.pred 	%p37, %p36;
	@%p37 bra 	$L__BB346_74;
	mad.lo.s32 	%r168, %r182, %r2, %r42;
	ld.shared.u8 	%rs49, [%r168];
	and.b16  	%rs50, %rs58, 255;
	min.u16 	%rs58, %rs50, %rs49;
$L__BB346_74:
	st.shared.u8 	[%r42], %rs58;
$L__BB346_75:
	cvt.u64.u32 	%rd265, %r4;
	mad.lo.s64 	%rd266, %rd147, %rd265, %rd3;
	cvta.to.global.u64 	%rd267, %rd144;
	add.s64 	%rd268, %rd267, %rd266;
	st.global.u8 	[%rd268], %rs58;
$L__BB346_76:
	ret;

}
	// .globl	contiguous_min33_u8
.visible .entry contiguous_min33_u8(
	.param .u64 .ptr .align 1 contiguous_min33_u8_param_0,
	.param .u64 .ptr .align 1 contiguous_min33_u8_param_1,
	.param .u64 contiguous_min33_u8_param_2,
	.param .u64 contiguous_min33_u8_param_3,
	.param .u64 contiguous_min33_u8_param_4
)
{
	.reg .pred 	%p<14>;
	.reg .b16 	%rs<60>;
	.reg .b32 	%r<65>;
	.reg .b64 	%rd<15>;

	ld.param.u64 	%rd2, [contiguous_min33_u8_param_0];
	ld.param.u64 	%rd3, [contiguous_min33_u8_param_1];
	ld.param.u64 	%rd4, [contiguous_min33_u8_param_3];
	ld.param.u64 	%rd5, [contiguous_min33_u8_param_4];
	mov.u32 	%r1, %tid.y;
	mov.u32 	%r2, %ntid.x;
	mov.u32 	%r3, %tid.x;
	mad.lo.s32 	%r27, %r1, %r2, %r3;
	mov.u32 	%r28, %ctaid.x;
	mad.lo.s32 	%r29, %r28, %r2, %r3;
	mov.u32 	%r4, %ctaid.y;
	mov.u32 	%r5, %ntid.y;
	mad.lo.s32 	%r30, %r4, %r5, %r1;
	mov.u32 	%r31, minsdata_u8;
	add.s32 	%r7, %r31, %r27;
	mov.b16 	%rs16, 255;
	st.shared.u8 	[%r7], %rs16;
	cvt.u64.u32 	%rd1, %r29;
	setp.le.u64 	%p1, %rd4, %rd1;
	cvt.u64.u32 	%rd7, %r30;
	setp.le.u64 	%p2, %rd5, %rd7;
	or.pred  	%p3, %p1, %p2;
	@%p3 bra 	$L__BB347_18;
	cvt.u32.u64 	%r32, %rd1;
	cvta.to.global.u64 	%rd8, %rd3;
	cvt.u32.u64 	%r33, %rd4;
	mad.lo.s32 	%r34, %r30, %r33, %r32;
	cvt.u64.u32 	%rd9, %r34;
	add.s64 	%rd10, %rd8, %rd9;
	ld.global.u8 	%rs17, [%rd10];
	st.shared.u8 	[%r7], %rs17;
	bar.sync 	0;
	setp.ne.s32 	%p4, %r1, 0;
	@%p4 bra 	$L__BB347_18;
	setp.gt.u32 	%p5, %r5, 1;
	@%p5 bra 	$L__BB347_4;
	add.s32 	%r36, %r31, %r3;
	ld.shared.u8 	%rs58, [%r36];
	bra.uni 	$L__BB347_17;
$L__BB347_4:
	add.s32 	%r8, %r31, %r3;
	ld.shared.u8 	%rs58, [%r8];
	add.s32 	%r9, %r5, -1;
	add.s32 	%r39, %r5, -2;
	and.b32  	%r10, %r9, 7;
	setp.lt.u32 	%p6, %r39, 7;
	mov.b32 	%r63, 1;
	@%p6 bra 	$L__BB347_8;
	and.b32  	%r41, %r9, -8;
	neg.s32 	%r61, %r41;
	add.s32 	%r42, %r3, %r2;
	add.s32 	%r59, %r31, %r42;
	shl.b32 	%r13, %r2, 3;
	mov.b32 	%r60, 0;
$L__BB347_6:
	.pragma "nounroll";
	ld.shared.u8 	%rs19, [%r59];
	and.b16  	%rs20, %rs58, 255;
	min.u16 	%rs21, %rs20, %rs19;
	add.s32 	%r44, %r59, %r2;
	ld.shared.u8 	%rs22, [%r44];
	min.u16 	%rs23, %rs21, %rs22;
	add.s32 	%r45, %r44, %r2;
	ld.shared.u8 	%rs24, [%r45];
	min.u16 	%rs25, %rs23, %rs24;
	add.s32 	%r46, %r45, %r2;
	ld.shared.u8 	%rs26, [%r46];
	min.u16 	%rs27, %rs25, %rs26;
	add.s32 	%r47, %r46, %r2;
	ld.shared.u8 	%rs28, [%r47];
	min.u16 	%rs29, %rs27, %rs28;
	add.s32 	%r48, %r47, %r2;
	ld.shared.u8 	%rs30, [%r48];
	min.u16 	%rs31, %rs29, %rs30;
	add.s32 	%r49, %r48, %r2;
	ld.shared.u8 	%rs32, [%r49];
	min.u16 	%rs33, %rs31, %rs32;
	add.s32 	%r50, %r49, %r2;
	ld.shared.u8 	%rs34, [%r50];
	min.u16 	%rs58, %rs33, %rs34;
	add.s32 	%r61, %r61, 8;
	add.s32 	%r60, %r60, 8;
	add.s32 	%r59, %r59, %r13;
	setp.ne.s32 	%p7, %r61, 0;
	@%p7 bra 	$L__BB347_6;
	add.s32 	%r63, %r60, 1;
$L__BB347_8:
	setp.eq.s32 	%p8, %r10, 0;
	@%p8 bra 	$L__BB347_16;
	and.b32  	%r22, %r9, 3;
	setp.lt.u32 	%p9, %r10, 4;
	@%p9 bra 	$L__BB347_11;
	mad.lo.s32 	%r51, %r63, %r2, %r8;
	ld.shared.u8 	%rs36, [%r51];
	and.b16  	%rs37, %rs58, 255;
	min.u16 	%rs38, %rs37, %rs36;
	add.s32 	%r52, %r51, %r2;
	ld.shared.u8 	%rs39, [%r52];
	min.u16 	%rs40, %rs38, %rs39;
	add.s32 	%r53, %r52, %r2;
	ld.shared.u8 	%rs41, [%r53];
	min.u16 	%rs42, %rs40, %rs41;
	add.s32 	%r54, %r53, %r2;
	ld.shared.u8 	%rs43, [%r54];
	min.u16 	%rs58, %rs42, %rs43;
	add.s32 	%r63, %r63, 4;
$L__BB347_11:
	setp.eq.s32 	%p10, %r22, 0;
	@%p10 bra 	$L__BB347_16;
	setp.eq.s32 	%p11, %r22, 1;
	@%p11 bra 	$L__BB347_14;
	mad.lo.s32 	%r55, %r63, %r2, %r8;
	ld.shared.u8 	%rs45, [%r55];
	and.b16  	%rs46, %rs58, 255;
	min.u16 	%rs47, %rs46, %rs45;
	add.s32 	%r56, %r55, %r2;
	ld.shared.u8 	%rs48, [%r56];
	min.u16 	%rs58, %rs47, %rs48;
	add.s32 	%r63, %r63, 2;
$L__BB347_14:
	and.b32  	%r57, %r9, 1;
	setp.eq.b32 	%p12, %r57, 1;
	not.pred 	%p13, %p12;
	@%p13 bra 	$L__BB347_16;
	mad.lo.s32 	%r58, %r63, %r2, %r8;
	ld.shared.u8 	%rs49, [%r58];
	and.b16  	%rs50, %rs58, 255;
	min.u16 	%rs58, %rs50, %rs49;
$L__BB347_16:
	st.shared.u8 	[%r8], %rs58;
$L__BB347_17:
	cvt.u64.u32 	%rd11, %r4;
	mad.lo.s64 	%rd12, %rd4, %rd11, %rd1;
	cvta.to.global.u64 	%rd13, %rd2;
	add.s64 	%rd14, %rd13, %rd12;
	st.global.u8 	[%rd14], %rs58;
$L__BB347_18:
	ret;

}
	// .globl	contiguous_min_u16
.visible .entry contiguous_min_u16(
	.param .u64 .ptr .align 1 contiguous_min_u16_param_0,
	.param .u64 .ptr .align 1 contiguous_min_u16_param_1,
	.param .u64 contiguous_min_u16_param_2
)
{
	.reg .pred 	%p<8>;
	.reg .b16 	%rs<28>;
	.reg .b32 	%r<16>;
	.reg .b64 	%rd<16>;

	ld.param.u64 	%rd4, [contiguous_min_u16_param_0];
	ld.param.u64 	%rd6, [contiguous_min_u16_param_1];
	ld.param.u64 	%rd5, [contiguous_min_u16_param_2];
	cvta.to.global.u64 	%rd1, %rd6;
	mov.u32 	%r1, %tid.x;
	mov.u32 	%r2, %ctaid.x;
	mov.u32 	%r15, %ntid.x;
	mul.lo.s32 	%r8, %r2, %r15;
	shl.b32 	%r9, %r8, 1;
	add.s32 	%r4, %r9, %r1;
	shl.b32 	%r10, %r1, 1;
	mov.u32 	%r11, minsdata_u16;
	add.s32 	%r5, %r11, %r10;
	mov.b16 	%rs1, -1;
	st.shared.u16 	[%r5], %rs1;
	add.s32 	%r12, %r4, %r15;
	cvt.u64.u32 	%rd2, %r12;
	setp.le.u64 	%p1, %rd5, %rd2;
	@%p1 bra 	$L__BB348_2;
	mul.wide.u32 	%rd9, %r4, 2;
	add.s64 	%rd10, %rd1, %rd9;
	ld.global.u16 	%rs3, [%rd10];
	shl.b64 	%rd11, %rd2, 1;
	add.s64 	%rd12, %rd1, %rd11;
	ld.global.u16 	%rs4, [%rd12];
	min.u16 	%rs5, %rs3, %rs4;
	st.shared.u16 	[%r5], %rs5;
	bra.uni 	$L__BB348_4;
$L__BB348_2:
	cvt.u64.u32 	%rd3, %r4;
	setp.le.u64 	%p2, %rd5, %rd3;
	@%p2 bra 	$L__BB348_4;
	shl.b64 	%rd7, %rd3, 1;
	add.s64 	%rd8, %rd1, %rd7;
	ld.global.u16 	%rs2, [%rd8];
	st.shared.u16 	[%r5], %rs2;
$L__BB348_4:
	bar.sync 	0;
	setp.lt.u32 	%p3, %r15, 66;
	@%p3 bra 	$L__BB348_8;
$L__BB348_5:
	shr.u32 	%r7, %r15, 1;
	setp.ge.u32 	%p4, %r1, %r7;
	@%p4 bra 	$L__BB348_7;
	ld.shared.u16 	%rs6, [%r5];
	and.b32  	%r13, %r15, 2046;
	add.s32 	%r14, %r5, %r13;
	ld.shared.u16 	%rs7, [%r14];
	min.u16 	%rs8, %rs6, %rs7;
	st.shared.u16 	[%r5], %rs8;
$L__BB348_7:
	bar.sync 	0;
	setp.gt.u32 	%p5, %r15, 131;
	mov.u32 	%r15, %r7;
	@%p5 bra 	$L__BB348_5;
$L__BB348_8:
	setp.gt.u32 	%p6, %r1, 31;
	@%p6 bra 	$L__BB348_11;
	ld.volatile.shared.u16 	%rs9, [%r5];
	ld.volatile.shared.u16 	%rs10, [%r5+64];
	min.u16 	%rs11, %rs9, %rs10;
	st.volatile.shared.u16 	[%r5], %rs11;
	ld.volatile.shared.u16 	%rs12, [%r5];
	ld.volatile.shared.u16 	%rs13, [%r5+32];
	min.u16 	%rs14, %rs12, %rs13;
	st.volatile.shared.u16 	[%r5], %rs14;
	ld.volatile.shared.u16 	%rs15, [%r5];
	ld.volatile.shared.u16 	%rs16, [%r5+16];
	min.u16 	%rs17, %rs15, %rs16;
	st.volatile.shared.u16 	[%r5], %rs17;
	ld.volatile.shared.u16 	%rs18, [%r5];
	ld.volatile.shared.u16 	%rs19, [%r5+8];
	min.u16 	%rs20, %rs18, %rs19;
	st.volatile.shared.u16 	[%r5], %rs20;
	ld.volatile.shared.u16 	%rs21, [%r5];
	ld.volatile.shared.u16 	%rs22, [%r5+4];
	min.u16 	%rs23, %rs21, %rs22;
	st.volatile.shared.u16 	[%r5], %rs23;
	ld.volatile.shared.u16 	%rs24, [%r5];
	ld.volatile.shared.u16 	%rs25, [%r5+2];
	min.u16 	%rs26, %rs24, %rs25;
	st.volatile.shared.u16 	[%r5], %rs26;
	setp.ne.s32 	%p7, %r1, 0;
	@%p7 bra 	$L__BB348_11;
	ld.shared.u16 	%rs27, [minsdata_u16];
	cvta.to.global.u64 	%rd13, %rd4;
	mul.wide.u32 	%rd14, %r2, 2;
	add.s64 	%rd15, %rd13, %rd14;
	st.global.u16 	[%rd15], %rs27;
$L__BB348_11:
	ret;

}
	// .globl	uncontiguous_min_u16
.visible .entry uncontiguous_min_u16(
	.param .u64 .ptr .align 1 uncontiguous_min_u16_param_0,
	.param .u64 .ptr .align 1 uncontiguous_min_u16_param_1,
	.param .u64 .ptr .align 1 uncontiguous_min_u16_param_2,
	.param .u64 .ptr .align 1 uncontiguous_min_u16_param_3,
	.param .u64 uncontiguous_min_u16_param_4,
	.param .u64 uncontiguous_min_u16_param_5
)
{
	.reg .pred 	%p<53>;
	.reg .b16 	%rs<28>;
	.reg .b32 	%r<212>;
	.reg .b64 	%rd<558>;

	ld.param.u64 	%rd260, [uncontiguous_min_u16_param_0];
	ld.param.u64 	%rd263, [uncontiguous_min_u16_param_1];
	ld.param.u64 	%rd264, [uncontiguous_min_u16_param_2];
	ld.param.u64 	%rd265, [uncontiguous_min_u16_param_3];
	ld.param.u64 	%rd261, [uncontiguous_min_u16_param_4];
	ld.param.u64 	%rd262, [uncontiguous_min_u16_param_5];
	cvta.to.global.u64 	%rd1, %rd265;
	cvta.to.global.u64 	%rd2, %rd264;
	cvta.to.global.u64 	%rd3, %rd263;
	mov.u32 	%r1, %tid.x;
	mov.u32 	%r2, %ctaid.x;
	mov.u32 	%r211, %ntid.x;
	mul.lo.s32 	%r52, %r2, %r211;
	shl.b32 	%r53, %r52, 1;
	add.s32 	%r4, %r53, %r1;
	shl.b32 	%r54, %r1, 1;
	mov.u32 	%r55, minsdata_u16;
	add.s32 	%r5, %r55, %r54;
	mov.b16 	%rs1, -1;
	st.shared.u16 	[%r5], %rs1;
	add.s32 	%r56, %r4, %r211;
	cvt.u64.u32 	%rd511, %r56;
	setp.le.u64 	%p1, %rd262, %rd511;
	@%p1 bra 	$L__BB349_54;
	cvt.u32.u64 	%r6, %rd261;
	add.s32 	%r205, %r6, -1;
	setp.lt.s32 	%p27, %r205, 0;
	mov.b64 	%rd515, 0;
	mov.u64 	%rd516, %rd515;
	@%p27 bra 	$L__BB349_53;
	cvt.u64.u32 	%rd512, %r4;
	setp.lt.u32 	%p28, %r205, 3;
	mov.b64 	%rd516, 0;
	mov.u64 	%rd515, %rd516;
	@%p28 bra 	$L__BB349_30;
	add.s32 	%r203, %r6, -2;
	and.b32  	%r132, %r6, -4;
	neg.s32 	%r202, %r132;
	mov.b64 	%rd516, 0;
$L__BB349_4:
	.pragma "nounroll";
	add.s32 	%r12, %r203, 1;
	mul.wide.u32 	%rd397, %r12, 8;
	add.s64 	%rd398, %rd2, %rd397;
	ld.global.u64 	%rd10, [%rd398];
	or.b64  	%rd399, %rd512, %rd10;
	and.b64  	%rd400, %rd399, -4294967296;
	setp.ne.s64 	%p29, %rd400, 0;
	@%p29 bra 	$L__BB349_6;
	cvt.u32.u64 	%r133, %rd10;
	cvt.u32.u64 	%r134, %rd512;
	div.u32 	%r135, %r134, %r133;
	mul.lo.s32 	%r136, %r135, %r133;
	sub.s32 	%r137, %r134, %r136;
	cvt.u64.u32 	%rd477, %r135;
	cvt.u64.u32 	%rd478, %r137;
	bra.uni 	$L__BB349_7;
$L__BB349_6:
	div.s64 	%rd477, %rd512, %rd10;
	mul.lo.s64 	%rd401, %rd477, %rd10;
	sub.s64 	%rd478, %rd512, %rd401;
$L__BB349_7:
	mul.wide.u32 	%rd402, %r12, 8;
	add.s64 	%rd403, %rd1, %rd402;
	ld.global.u64 	%rd17, [%rd403];
	mad.lo.s64 	%rd18, %rd17, %rd478, %rd515;
	or.b64  	%rd404, %rd511, %rd10;
	and.b64  	%rd405, %rd404, -4294967296;
	setp.ne.s64 	%p30, %rd405, 0;
	@%p30 bra 	$L__BB349_9;
	cvt.u32.u64 	%r138, %rd10;
	cvt.u32.u64 	%r139, %rd511;
	div.u32 	%r140, %r139, %r138;
	mul.lo.s32 	%r141, %r140, %r138;
	sub.s32 	%r142, %r139, %r141;
	cvt.u64.u32 	%rd479, %r140;
	cvt.u64.u32 	%rd480, %r142;
	bra.uni 	$L__BB349_10;
$L__BB349_9:
	div.s64 	%rd479, %rd511, %rd10;
	mul.lo.s64 	%rd406, %rd479, %rd10;
	sub.s64 	%rd480, %rd511, %rd406;
$L__BB349_10:
	mad.lo.s64 	%rd25, %rd480, %rd17, %rd516;
	add.s32 	%r13, %r203, -2;
	mul.wide.u32 	%rd407, %r203, 8;
	add.s64 	%rd408, %rd2, %rd407;
	ld.global.u64 	%rd26, [%rd408];
	or.b64  	%rd409, %rd477, %rd26;
	and.b64  	%rd410, %rd409, -4294967296;
	setp.ne.s64 	%p31, %rd410, 0;
	@%p31 bra 	$L__BB349_12;
	cvt.u32.u64 	%r143, %rd26;
	cvt.u32.u64 	%r144, %rd477;
	div.u32 	%r145, %r144, %r143;
	mul.lo.s32 	%r146, %r145, %r143;
	sub.s32 	%r147, %r144, %r146;
	cvt.u64.u32 	%rd481, %r145;
	cvt.u64.u32 	%rd482, %r147;
	bra.uni 	$L__BB349_13;
$L__BB349_12:
	div.s64 	%rd481, %rd477, %rd26;
	mul.lo.s64 	%rd411, %rd481, %rd26;
	sub.s64 	%rd482, %rd477, %rd411;
$L__BB349_13:
	mul.wide.u32 	%rd412, %r203, 8;
	add.s64 	%rd413, %rd1, %rd412;
	ld.global.u64 	%rd33, [%rd413];
	mad.lo.s64 	%rd34, %rd33, %rd482, %rd18;
	or.b64  	%rd414, %rd479, %rd26;
	and.b64  	%rd415, %rd414, -4294967296;
	setp.ne.s64 	%p32, %rd415, 0;
	@%p32 bra 	$L__BB349_15;
	cvt.u32.u64 	%r148, %rd26;
	cvt.u32.u64 	%r149, %rd479;
	div.u32 	%r150, %r149, %r148;
	mul.lo.s32 	%r151, %r150, %r148;
	sub.s32 	%r152, %r149, %r151;
	cvt.u64.u32 	%rd483, %r150;
	cvt.u64.u32 	%rd484, %r152;
	bra.uni 	$L__BB349_16;
$L__BB349_15:
	div.s64 	%rd483, %rd479, %rd26;
	mul.lo.s64 	%rd416, %rd483, %rd26;
	sub.s64 	%rd484, %rd479, %rd416;
$L__BB349_16:
	mad.lo.s64 	%rd41, %rd484, %rd33, %rd25;
	add.s32 	%r14, %r203, -1;
	mul.wide.u32 	%rd417, %r14, 8;
	add.s64 	%rd418, %rd2, %rd417;
	ld.global.u64 	%rd42, [%rd418];
	or.b64  	%rd419, %rd481, %rd42;
	and.b64  	%rd420, %rd419, -4294967296;
	setp.ne.s64 	%p33, %rd420, 0;
	@%p33 bra 	$L__BB349_18;
	cvt.u32.u64 	%r153, %rd42;
	cvt.u32.u64 	%r154, %rd481;
	div.u32 	%r155, %r154, %r153;
	mul.lo.s32 	%r156, %r155, %r153;
	sub.s32 	%r157, %r154, %r156;
	cvt.u64.u32 	%rd485, %r155;
	cvt.u64.u32 	%rd486, %r157;
	bra.uni 	$L__BB349_19;
$L__BB349_18:
	div.s64 	%rd485, %rd481, %rd42;
	mul.lo.s64 	%rd421, %rd485, %rd42;
	sub.s64 	%rd486, %rd481, %rd421;
$L__BB349_19:
	mul.wide.u32 	%rd422, %r14, 8;
	add.s64 	%rd423, %rd1, %rd422;
	ld.global.u64 	%rd49, [%rd423];
	mad.lo.s64 	%rd50, %rd49, %rd486, %rd34;
	or.b64  	%rd424, %rd483, %rd42;
	and.b64  	%rd425, %rd424, -4294967296;
	setp.ne.s64 	%p34, %rd425, 0;
	@%p34 bra 	$L__BB349_21;
	cvt.u32.u64 	%r158, %rd42;
	cvt.u32.u64 	%r159, %rd483;
	div.u32 	%r160, %r159, %r158;
	mul.lo.s32 	%r161, %r160, %r158;
	sub.s32 	%r162, %r159, %r161;
	cvt.u64.u32 	%rd487, %r160;
	cvt.u64.u32 	%rd488, %r162;
	bra.uni 	$L__BB349_22;
$L__BB349_21:
	div.s64 	%rd487, %rd483, %rd42;
	mul.lo.s64 	%rd426, %rd487, %rd42;
	sub.s64 	%rd488, %rd483, %rd426;
$L__BB349_22:
	mad.lo.s64 	%rd57, %rd488, %rd49, %rd41;
	mul.wide.u32 	%rd427, %r13, 8;
	add.s64 	%rd428, %rd2, %rd427;
	ld.global.u64 	%rd58, [%rd428];
	or.b64  	%rd429, %rd485, %rd58;
	and.b64  	%rd430, %rd429, -4294967296;
	setp.ne.s64 	%p35, %rd430, 0;
	@%p35 bra 	$L__BB349_24;
	cvt.u32.u64 	%r163, %rd58;
	cvt.u32.u64 	%r164, %rd485;
	div.u32 	%r165, %r164, %r163;
	mul.lo.s32 	%r166, %r165, %r163;
	sub.s32 	%r167, %r164, %r166;
	cvt.u64.u32 	%rd512, %r165;
	cvt.u64.u32 	%rd490, %r167;
	bra.uni 	$L__BB349_25;
$L__BB349_24:
	div.s64 	%rd512, %rd485, %rd58;
	mul.lo.s64 	%rd431, %rd512, %rd58;
	sub.s64 	%rd490, %rd485, %rd431;
$L__BB349_25:
	mul.wide.u32 	%rd432, %r13, 8;
	add.s64 	%rd433, %rd1, %rd432;
	ld.global.u64 	%rd65, [%rd433];
	mad.lo.s64 	%rd515, %rd65, %rd490, %rd50;
	or.b64  	%rd434, %rd487, %rd58;
	and.b64  	%rd435, %rd434, -4294967296;
	setp.ne.s64 	%p36, %rd435, 0;
	@%p36 bra 	$L__BB349_27;
	cvt.u32.u64 	%r168, %rd58;
	cvt.u32.u64 	%r169, %rd487;
	div.u32 	%r170, %r169, %r168;
	mul.lo.s32 	%r171, %r170, %r168;
	sub.s32 	%r172, %r169, %r171;
	cvt.u64.u32 	%rd511, %r170;
	cvt.u64.u32 	%rd492, %r172;
	bra.uni 	$L__BB349_28;
$L__BB349_27:
	div.s64 	%rd511, %rd487, %rd58;
	mul.lo.s64 	%rd436, %rd511, %rd58;
	sub.s64 	%rd492, %rd487, %rd436;
$L__BB349_28:
	mad.lo.s64 	%rd516, %rd492, %rd65, %rd57;
	add.s32 	%r203, %r203, -4;
	add.s32 	%r202, %r202, 4;
	setp.ne.s32 	%p37, %r202, 0;
	@%p37 bra 	$L__BB349_4;
	add.s32 	%r205, %r203, 1;
$L__BB349_30:
	and.b32  	%r19, %r6, 3;
	setp.eq.s32 	%p38, %r19, 0;
	@%p38 bra 	$L__BB349_53;
	setp.eq.s32 	%p39, %r19, 1;
	@%p39 bra 	$L__BB349_45;
	mul.wide.u32 	%rd438, %r205, 8;
	add.s64 	%rd439, %rd2, %rd438;
	ld.global.u64 	%rd80, [%rd439];
	or.b64  	%rd440, %rd512, %rd80;
	and.b64  	%rd441, %rd440, -4294967296;
	setp.ne.s64 	%p40, %rd441, 0;
	@%p40 bra 	$L__BB349_34;
	cvt.u32.u64 	%r173, %rd80;
	cvt.u32.u64 	%r174, %rd512;
	div.u32 	%r175, %r174, %r173;
	mul.lo.s32 	%r176, %r175, %r173;
	sub.s32 	%r177, %r174, %r176;
	cvt.u64.u32 	%rd499, %r175;
	cvt.u64.u32 	%rd500, %r177;
	bra.uni 	$L__BB349_35;
$L__BB349_34:
	div.s64 	%rd499, %rd512, %rd80;
	mul.lo.s64 	%rd442, %rd499, %rd80;
	sub.s64 	%rd500, %rd512, %rd442;
$L__BB349_35:
	add.s64 	%rd444, %rd1, %rd438;
	ld.global.u64 	%rd87, [%rd444];
	mad.lo.s64 	%rd88, %rd87, %rd500, %rd515;
	or.b64  	%rd445, %rd511, %rd80;
	and.b64  	%rd446, %rd445, -4294967296;
	setp.ne.s64 	%p41, %rd446, 0;
	@%p41 bra 	$L__BB349_37;
	cvt.u32.u64 	%r178, %rd80;
	cvt.u32.u64 	%r179, %rd511;
	div.u32 	%r180, %r179, %r178;
	mul.lo.s32 	%r181, %r180, %r178;
	sub.s32 	%r182, %r179, %r181;
	cvt.u64.u32 	%rd501, %r180;
	cvt.u64.u32 	%rd502, %r182;
	bra.uni 	$L__BB349_38;
$L__BB349_37:
	div.s64 	%rd501, %rd511, %rd80;
	mul.lo.s64 	%rd447, %rd501, %rd80;
	sub.s64 	%rd502, %rd511, %rd447;
$L__BB349_38:
	mad.lo.s64 	%rd95, %rd502, %rd87, %rd516;
	add.s32 	%r20, %r205, -1;
	mul.wide.u32 	%rd448, %r20, 8;
	add.s64 	%rd449, %rd2, %rd448;
	ld.global.u64 	%rd96, [%rd449];
	or.b64  	%rd450, %rd499, %rd96;
	and.b64  	%rd451, %rd450, -4294967296;
	setp.ne.s64 	%p42, %rd451, 0;
	@%p42 bra 	$L__BB349_40;
	cvt.u32.u64 	%r183, %rd96;
	cvt.u32.u64 	%r184, %rd499;
	div.u32 	%r185, %r184, %r183;
	mul.lo.s32 	%r186, %r185, %r183;
	sub.s32 	%r187, %r184, %r186;
	cvt.u64.u32 	%rd512, %r185;
	cvt.u64.u32 	%rd504, %r187;
	bra.uni 	$L__BB349_41;
$L__BB349_40:
	div.s64 	%rd512, %rd499, %rd96;
	mul.lo.s64 	%rd452, %rd512, %rd96;
	sub.s64 	%rd504, %rd499, %rd452;
$L__BB349_41:
	add.s64 	%rd454, %rd1, %rd448;
	ld.global.u64 	%rd103, [%rd454];
	mad.lo.s64 	%rd515, %rd103, %rd504, %rd88;
	or.b64  	%rd455, %rd501, %rd96;
	and.b64  	%rd456, %rd455, -4294967296;
	setp.ne.s64 	%p43, %rd456, 0;
	@%p43 bra 	$L__BB349_43;
	cvt.u32.u64 	%r188, %rd96;
	cvt.u32.u64 	%r189, %rd501;
	div.u32 	%r190, %r189, %r188;
	mul.lo.s32 	%r191, %r190, %r188;
	sub.s32 	%r192, %r189, %r191;
	cvt.u64.u32 	%rd511, %r190;
	cvt.u64.u32 	%rd506, %r192;
	bra.uni 	$L__BB349_44;
$L__BB349_43:
	div.s64 	%rd511, %rd501, %rd96;
	mul.lo.s64 	%rd457, %rd511, %rd96;
	sub.s64 	%rd506, %rd501, %rd457;
$L__BB349_44:
	mad.lo.s64 	%rd516, %rd506, %rd103, %rd95;
	add.s32 	%r205, %r205, -2;
$L__BB349_45:
	and.b32  	%r193, %r6, 1;
	setp.eq.b32 	%p44, %r193, 1;
	not.pred 	%p45, %p44;
	@%p45 bra 	$L__BB349_53;
	mul.wide.u32 	%rd458, %r205, 8;
	add.s64 	%rd459, %rd2, %rd458;
	ld.global.u64 	%rd118, [%rd459];
	or.b64  	%rd460, %rd512, %rd118;
	and.b64  	%rd461, %rd460, -4294967296;
	setp.ne.s64 	%p46, %rd461, 0;
	@%p46 bra 	$L__BB349_48;
	cvt.u32.u64 	%r194, %rd118;
	cvt.u32.u64 	%r195, %rd512;
	rem.u32 	%r196, %r195, %r194;
	cvt.u64.u32 	%rd513, %r196;
	bra.uni 	$L__BB349_49;
$L__BB349_48:
	rem.s64 	%rd513, %rd512, %rd118;
$L__BB349_49:
	add.s64 	%rd463, %rd1, %rd458;
	ld.global.u64 	%rd122, [%rd463];
	mad.lo.s64 	%rd515, %rd122, %rd513, %rd515;
	or.b64  	%rd464, %rd511, %rd118;
	and.b64  	%rd465, %rd464, -4294967296;
	setp.ne.s64 	%p47, %rd465, 0;
	@%p47 bra 	$L__BB349_51;
	cvt.u32.u64 	%r197, %rd118;
	cvt.u32.u64 	%r198, %rd511;
	rem.u32 	%r199, %r198, %r197;
	cvt.u64.u32 	%rd514, %r199;
	bra.uni 	$L__BB349_52;
$L__BB349_51:
	rem.s64 	%rd514, %rd511, %rd118;
$L__BB349_52:
	mad.lo.s64 	%rd516, %rd514, %rd122, %rd516;
$L__BB349_53:
	shl.b64 	%rd466, %rd515, 1;
	add.s64 	%rd467, %rd3, %rd466;
	ld.global.u16 	%rs3, [%rd467];
	shl.b64 	%rd468, %rd516, 1;
	add.s64 	%rd469, %rd3, %rd468;
	ld.global.u16 	%rs4, [%rd469];
	min.u16 	%rs5, %rs3, %rs4;
	st.shared.u16 	[%r5], %rs5;
	bra.uni 	$L__BB349_114;
$L__BB349_54:
	cvt.u64.u32 	%rd548, %r4;
	setp.le.u64 	%p2, %rd262, %rd548;
	@%p2 bra 	$L__BB349_114;
	cvt.u32.u64 	%r23, %rd261;
	add.s32 	%r209, %r23, -1;
	setp.lt.s32 	%p3, %r209, 0;
	mov.b64 	%rd557, 0;
	@%p3 bra 	$L__BB349_113;
	and.b32  	%r25, %r23, 7;
	setp.lt.u32 	%p4, %r209, 7;
	mov.b64 	%rd557, 0;
	@%p4 bra 	$L__BB349_84;
	add.s32 	%r207, %r23, -4;
	and.b32  	%r57, %r23, -8;
	neg.s32 	%r206, %r57;
	mov.b64 	%rd557, 0;
$L__BB349_58:
	.pragma "nounroll";
	add.s32 	%r30, %r207, 3;
	mul.wide.u32 	%rd270, %r30, 8;
	add.s64 	%rd271, %rd2, %rd270;
	ld.global.u64 	%rd133, [%rd271];
	or.b64  	%rd272, %rd548, %rd133;
	and.b64  	%rd273, %rd272, -4294967296;
	setp.ne.s64 	%p5, %rd273, 0;
	@%p5 bra 	$L__BB349_60;
	cvt.u32.u64 	%r58, %rd133;
	cvt.u32.u64 	%r59, %rd548;
	div.u32 	%r60, %r59, %r58;
	mul.lo.s32 	%r61, %r60, %r58;
	sub.s32 	%r62, %r59, %r61;
	cvt.u64.u32 	%rd519, %r60;
	cvt.u64.u32 	%rd520, %r62;
	bra.uni 	$L__BB349_61;
$L__BB349_60:
	div.s64 	%rd519, %rd548, %rd133;
	mul.lo.s64 	%rd274, %rd519, %rd133;
	sub.s64 	%rd520, %rd548, %rd274;
$L__BB349_61:
	add.s64 	%rd276, %rd1, %rd270;
	ld.global.u64 	%rd277, [%rd276];
	mad.lo.s64 	%rd140, %rd277, %rd520, %rd557;
	add.s32 	%r31, %r207, 2;
	mul.wide.u32 	%rd278, %r31, 8;
	add.s64 	%rd279, %rd2, %rd278;
	ld.global.u64 	%rd141, [%rd279];
	or.b64  	%rd280, %rd519, %rd141;
	and.b64  	%rd281, %rd280, -4294967296;
	setp.ne.s64 	%p6, %rd281, 0;
	@%p6 bra 	$L__BB349_63;
	cvt.u32.u64 	%r63, %rd141;
	cvt.u32.u64 	%r64, %rd519;
	div.u32 	%r65, %r64, %r63;
	mul.lo.s32 	%r66, %r65, %r63;
	sub.s32 	%r67, %r64, %r66;
	cvt.u64.u32 	%rd521, %r65;
	cvt.u64.u32 	%rd522, %r67;
	bra.uni 	$L__BB349_64;
$L__BB349_63:
	div.s64 	%rd521, %rd519, %rd141;
	mul.lo.s64 	%rd282, %rd521, %rd141;
	sub.s64 	%rd522, %rd519, %rd282;
$L__BB349_64:
	add.s64 	%rd284, %rd1, %rd278;
	ld.global.u64 	%rd285, [%rd284];
	mad.lo.s64 	%rd148, %rd285, %rd522, %rd140;
	add.s32 	%r32, %r207, 1;
	mul.wide.u32 	%rd286, %r32, 8;
	add.s64 	%rd287, %rd2, %rd286;
	ld.global.u64 	%rd149, [%rd287];
	or.b64  	%rd288, %rd521, %rd149;
	and.b64  	%rd289, %rd288, -4294967296;
	setp.ne.s64 	%p7, %rd289, 0;
	@%p7 bra 	$L__BB349_66;
	cvt.u32.u64 	%r68, %rd149;
	cvt.u32.u64 	%r69, %rd521;
	div.u32 	%r70, %r69, %r68;
	mul.lo.s32 	%r71, %r70, %r68;
	sub.s32 	%r72, %r69, %r71;
	cvt.u64.u32 	%rd523, %r70;
	cvt.u64.u32 	%rd524, %r72;
	bra.uni 	$L__BB349_67;
$L__BB349_66:
	div.s64 	%rd523, %rd521, %rd149;
	mul.lo.s64 	%rd290, %rd523, %rd149;
	sub.s64 	%rd524, %rd521, %rd290;
$L__BB349_67:
	add.s64 	%rd292, %rd1, %rd286;
	ld.global.u64 	%rd293, [%rd292];
	mad.lo.s64 	%rd156, %rd293, %rd524, %rd148;
	add.s32 	%r33, %r207, -4;
	mul.wide.u32 	%rd294, %r207, 8;
	add.s64 	%rd295, %rd2, %rd294;
	ld.global.u64 	%rd157, [%rd295];
	or.b64  	%rd296, %rd523, %rd157;
	and.b64  	%rd297, %rd296, -4294967296;
	setp.ne.s64 	%p8, %rd297, 0;
	@%p8 bra 	$L__BB349_69;
	cvt.u32.u64 	%r73, %rd157;
	cvt.u32.u64 	%r74, %rd523;
	div.u32 	%r75, %r74, %r73;
	mul.lo.s32 	%r76, %r75, %r73;
	sub.s32 	%r77, %r74, %r76;
	cvt.u64.u32 	%rd525, %r75;
	cvt.u64.u32 	%rd526, %r77;
	bra.uni 	$L__BB349_70;
$L__BB349_69:
	div.s64 	%rd525, %rd523, %rd157;
	mul.lo.s64 	%rd298, %rd525, %rd157;
	sub.s64 	%rd526, %rd523, %rd298;
$L__BB349_70:
	add.s64 	%rd300, %rd1, %rd294;
	ld.global.u64 	%rd301, [%rd300];
	mad.lo.s64 	%rd164, %rd301, %rd526, %rd156;
	add.s32 	%r34, %r207, -1;
	mul.wide.u32 	%rd302, %r34, 8;
	add.s64 	%rd303, %rd2, %rd302;
	ld.global.u64 	%rd165, [%rd303];
	or.b64  	%rd304, %rd525, %rd165;
	and.b64  	%rd305, %rd304, -4294967296;
	setp.ne.s64 	%p9, %rd305, 0;
	@%p9 bra 	$L__BB349_72;
	cvt.u32.u64 	%r78, %rd165;
	cvt.u32.u64 	%r79, %rd525;
	div.u32 	%r80, %r79, %r78;
	mul.lo.s32 	%r81, %r80, %r78;
	sub.s32 	%r82, %r79, %r81;
	cvt.u64.u32 	%rd527, %r80;
	cvt.u64.u32 	%rd528, %r82;
	bra.uni 	$L__BB349_73;
$L__BB349_72:
	div.s64 	%rd527, %rd525, %rd165;
	mul.lo.s64 	%rd306, %rd527, %rd165;
	sub.s64 	%rd528, %rd525, %rd306;
$L__BB349_73:
	add.s64 	%rd308, %rd1, %rd302;
	ld.global.u64 	%rd309, [%rd308];
	mad.lo.s64 	%rd172, %rd309, %rd528, %rd164;
	add.s32 	%r35, %r207, -2;
	mul.wide.u32 	%rd310, %r35, 8;
	add.s64 	%rd311, %rd2, %rd310;
	ld.global.u64 	%rd173, [%rd311];
	or.b64  	%rd312, %rd527, %rd173;
	and.b64  	%rd313, %rd312, -4294967296;
	setp.ne.s64 	%p10, %rd313, 0;
	@%p10 bra 	$L__BB349_75;
	cvt.u32.u64 	%r83, %rd173;
	cvt.u32.u64 	%r84, %rd527;
	div.u32 	%r85, %r84, %r83;
	mul.lo.s32 	%r86, %r85, %r83;
	sub.s32 	%r87, %r84, %r86;
	cvt.u64.u32 	%rd529, %r85;
	cvt.u64.u32 	%rd530, %r87;
	bra.uni 	$L__BB349_76;
$L__BB349_75:
	div.s64 	%rd529, %rd527, %rd173;
	mul.lo.s64 	%rd314, %rd529, %rd173;
	sub.s64 	%rd530, %rd527, %rd314;
$L__BB349_76:
	add.s64 	%rd316, %rd1, %rd310;
	ld.global.u64 	%rd317, [%rd316];
	mad.lo.s64 	%rd180, %rd317, %rd530, %rd172;
	add.s32 	%r36, %r207, -3;
	mul.wide.u32 	%rd318, %r36, 8;
	add.s64 	%rd319, %rd2, %rd318;
	ld.global.u64 	%rd181, [%rd319];
	or.b64  	%rd320, %rd529, %rd181;
	and.b64  	%rd321, %rd320, -4294967296;
	setp.ne.s64 	%p11, %rd321, 0;
	@%p11 bra 	$L__BB349_78;
	cvt.u32.u64 	%r88, %rd181;
	cvt.u32.u64 	%r89, %rd529;
	div.u32 	%r90, %r89, %r88;
	mul.lo.s32 	%r91, %r90, %r88;
	sub.s32 	%r92, %r89, %r91;
	cvt.u64.u32 	%rd531, %r90;
	cvt.u64.u32 	%rd532, %r92;
	bra.uni 	$L__BB349_79;
$L__BB349_78:
	div.s64 	%rd531, %rd529, %rd181;
	mul.lo.s64 	%rd322, %rd531, %rd181;
	sub.s64 	%rd532, %rd529, %rd322;
$L__BB349_79:
	add.s64 	%rd324, %rd1, %rd318;
	ld.global.u64 	%rd325, [%rd324];
	mad.lo.s64 	%rd188, %rd325, %rd532, %rd180;
	mul.wide.u32 	%rd326, %r33, 8;
	add.s64 	%rd327, %rd2, %rd326;
	ld.global.u64 	%rd189, [%rd327];
	or.b64  	%rd328, %rd531, %rd189;
	and.b64  	%rd329, %rd328, -4294967296;
	setp.ne.s64 	%p12, %rd329, 0;
	@%p12 bra 	$L__BB349_81;
	cvt.u32.u64 	%r93, %rd189;
	cvt.u32.u64 	%r94, %rd531;
	div.u32 	%r95, %r94, %r93;
	mul.lo.s32 	%r96, %r95, %r93;
	sub.s32 	%r97, %r94, %r96;
	cvt.u64.u32 	%rd548, %r95;
	cvt.u64.u32 	%rd534, %r97;
	bra.uni 	$L__BB349_82;
$L__BB349_81:
	div.s64 	%rd548, %rd531, %rd189;
	mul.lo.s64 	%rd330, %rd548, %rd189;
	sub.s64 	%rd534, %rd531, %rd330;
$L__BB349_82:
	add.s64 	%rd332, %rd1, %rd326;
	ld.global.u64 	%rd333, [%rd332];
	mad.lo.s64 	%rd557, %rd333, %rd534, %rd188;
	add.s32 	%r207, %r207, -8;
	add.s32 	%r206, %r206, 8;
	setp.ne.s32 	%p13, %r206, 0;
	@%p13 bra 	$L__BB349_58;
	add.s32 	%r209, %r207, 3;
$L__BB349_84:
	setp.eq.s32 	%p14, %r25, 0;
	@%p14 bra 	$L__BB349_113;
	and.b32  	%r41, %r23, 3;
	setp.lt.u32 	%p15, %r25, 4;
	@%p15 bra 	$L__BB349_99;
	mul.wide.u32 	%rd335, %r209, 8;
	add.s64 	%rd336, %rd2, %rd335;
	ld.global.u64 	%rd200, [%rd336];
	or.b64  	%rd337, %rd548, %rd200;
	and.b64  	%rd338, %rd337, -4294967296;
	setp.ne.s64 	%p16, %rd338, 0;
	@%p16 bra 	$L__BB349_88;
	cvt.u32.u64 	%r98, %rd200;
	cvt.u32.u64 	%r99, %rd548;
	div.u32 	%r100, %r99, %r98;
	mul.lo.s32 	%r101, %r100, %r98;
	sub.s32 	%r102, %r99, %r101;
	cvt.u64.u32 	%rd538, %r100;
	cvt.u64.u32 	%rd539, %r102;
	bra.uni 	$L__BB349_89;
$L__BB349_88:
	div.s64 	%rd538, %rd548, %rd200;
	mul.lo.s64 	%rd339, %rd538, %rd200;
	sub.s64 	%rd539, %rd548, %rd339;
$L__BB349_89:
	add.s64 	%rd341, %rd1, %rd335;
	ld.global.u64 	%rd342, [%rd341];
	mad.lo.s64 	%rd207, %rd342, %rd539, %rd557;
	add.s32 	%r42, %r209, -1;
	mul.wide.u32 	%rd343, %r42, 8;
	add.s64 	%rd344, %rd2, %rd343;
	ld.global.u64 	%rd208, [%rd344];
	or.b64  	%rd345, %rd538, %rd208;
	and.b64  	%rd346, %rd345, -4294967296;
	setp.ne.s64 	%p17, %rd346, 0;
	@%p17 bra 	$L__BB349_91;
	cvt.u32.u64 	%r103, %rd208;
	cvt.u32.u64 	%r104, %rd538;
	div.u32 	%r105, %r104, %r103;
	mul.lo.s32 	%r106, %r105, %r103;
	sub.s32 	%r107, %r104, %r106;
	cvt.u64.u32 	%rd540, %r105;
	cvt.u64.u32 	%rd541, %r107;
	bra.uni 	$L__BB349_92;
$L__BB349_91:
	div.s64 	%rd540, %rd538, %rd208;
	mul.lo.s64 	%rd347, %rd540, %rd208;
	sub.s64 	%rd541, %rd538, %rd347;
$L__BB349_92:
	add.s64 	%rd349, %rd1, %rd343;
	ld.global.u64 	%rd350, [%rd349];
	mad.lo.s64 	%rd215, %rd350, %rd541, %rd207;
	add.s32 	%r43, %r209, -2;
	mul.wide.u32 	%rd351, %r43, 8;
	add.s64 	%rd352, %rd2, %rd351;
	ld.global.u64 	%rd216, [%rd352];
	or.b64  	%rd353, %rd540, %rd216;
	and.b64  	%rd354, %rd353, -4294967296;
	setp.ne.s64 	%p18, %rd354, 0;
	@%p18 bra 	$L__BB349_94;
	cvt.u32.u64 	%r108, %rd216;
	cvt.u32.u64 	%r109, %rd540;
	div.u32 	%r110, %r109, %r108;
	mul.lo.s32 	%r111, %r110, %r108;
	sub.s32 	%r112, %r109, %r111;
	cvt.u64.u32 	%rd542, %r110;
	cvt.u64.u32 	%rd543, %r112;
	bra.uni 	$L__BB349_95;
$L__BB349_94:
	div.s64 	%rd542, %rd540, %rd216;
	mul.lo.s64 	%rd355, %rd542, %rd216;
	sub.s64 	%rd543, %rd540, %rd355;
$L__BB349_95:
	add.s64 	%rd357, %rd1, %rd351;
	ld.global.u64 	%rd358, [%rd357];
	mad.lo.s64 	%rd223, %rd358, %rd543, %rd215;
	add.s32 	%r44, %r209, -3;
	mul.wide.u32 	%rd359, %r44, 8;
	add.s64 	%rd360, %rd2, %rd359;
	ld.global.u64 	%rd224, [%rd360];
	or.b64  	%rd361, %rd542, %rd224;
	and.b64  	%rd362, %rd361, -4294967296;
	setp.ne.s64 	%p19, %rd362, 0;
	@%p19 bra 	$L__BB349_97;
	cvt.u32.u64 	%r113, %rd224;
	cvt.u32.u64 	%r114, %rd542;
	div.u32 	%r115, %r114, %r113;
	mul.lo.s32 	%r116, %r115, %r113;
	sub.s32 	%r117, %r114, %r116;
	cvt.u64.u32 	%rd548, %r115;
	cvt.u64.u32 	%rd545, %r117;
	bra.uni 	$L__BB349_98;
$L__BB349_97:
	div.s64 	%rd548, %rd542, %rd224;
	mul.lo.s64 	%rd363, %rd548, %rd224;
	sub.s64 	%rd545, %rd542, %rd363;
$L__BB349_98:
	add.s64 	%rd365, %rd1, %rd359;
	ld.global.u64 	%rd366, [%rd365];
	mad.lo.s64 	%rd557, %rd366, %rd545, %rd223;
	add.s32 	%r209, %r209, -4;
$L__BB349_99:
	setp.eq.s32 	%p20, %r41, 0;
	@%p20 bra 	$L__BB349_113;
	setp.eq.s32 	%p21, %r41, 1;
	@%p21 bra 	$L__BB349_108;
	mul.wide.u32 	%rd368, %r209, 8;
	add.s64 	%rd369, %rd2, %rd368;
	ld.global.u64 	%rd235, [%rd369];
	or.b64  	%rd370, %rd548, %rd235;
	and.b64  	%rd371, %rd370, -4294967296;
	setp.ne.s64 	%p22, %rd371, 0;
	@%p22 bra 	$L__BB349_103;
	cvt.u32.u64 	%r118, %rd235;
	cvt.u32.u64 	%r119, %rd548;
	div.u32 	%r120, %r119, %r118;
	mul.lo.s32 	%r121, %r120, %r118;
	sub.s32 	%r122, %r119, %r121;
	cvt.u64.u32 	%rd549, %r120;
	cvt.u64.u32 	%rd550, %r122;
	bra.uni 	$L__BB349_104;
$L__BB349_103:
	div.s64 	%rd549, %rd548, %rd235;
	mul.lo.s64 	%rd372, %rd549, %rd235;
	sub.s64 	%rd550, %rd548, %rd372;
$L__BB349_104:
	add.s64 	%rd374, %rd1, %rd368;
	ld.global.u64 	%rd375, [%rd374];
	mad.lo.s64 	%rd242, %rd375, %rd550, %rd557;
	add.s32 	%r47, %r209, -1;
	mul.wide.u32 	%rd376, %r47, 8;
	add.s64 	%rd377, %rd2, %rd376;
	ld.global.u64 	%rd243, [%rd377];
	or.b64  	%rd378, %rd549, %rd243;
	and.b64  	%rd379, %rd378, -4294967296;
	setp.ne.s64 	%p23, %rd379, 0;
	@%p23 bra 	$L__BB349_106;
	cvt.u32.u64 	%r123, %rd243;
	cvt.u32.u64 	%r124, %rd549;
	div.u32 	%r125, %r124, %r123;
	mul.lo.s32 	%r126, %r125, %r123;
	sub.s32 	%r127, %r124, %r126;
	cvt.u64.u32 	%rd548, %r125;
	cvt.u64.u32 	%rd552, %r127;
	bra.uni 	$L__BB349_107;
$L__BB349_106:
	div.s64 	%rd548, %rd549, %rd243;
	mul.lo.s64 	%rd380, %rd548, %rd243;
	sub.s64 	%rd552, %rd549, %rd380;
$L__BB349_107:
	add.s64 	%rd382, %rd1, %rd376;
	ld.global.u64 	%rd383, [%rd382];
	mad.lo.s64 	%rd557, %rd383, %rd552, %rd242;
	add.s32 	%r209, %r209, -2;
$L__BB349_108:
	and.b32  	%r128, %r23, 1;
	setp.eq.b32 	%p24, %r128, 1;
	not.pred 	%p25, %p24;
	@%p25 bra 	$L__BB349_113;
	mul.wide.u32 	%rd384, %r209, 8;
	add.s64 	%rd385, %rd2, %rd384;
	ld.global.u64 	%rd254, [%rd385];
	or.b64  	%rd386, %rd548, %rd254;
	and.b64  	%rd387, %rd386, -4294967296;
	setp.ne.s64 	%p26, %rd387, 0;
	@%p26 bra 	$L__BB349_111;
	cvt.u32.u64 	%r129, %rd254;
	cvt.u32.u64 	%r130, %rd548;
	rem.u32 	%r131, %r130, %r129;
	cvt.u64.u32 	%rd556, %r131;
	bra.uni 	$L__BB349_112;
$L__BB349_111:
	rem.s64 	%rd556, %rd548, %rd254;
$L__BB349_112:
	add.s64 	%rd389, %rd1, %rd384;
	ld.global.u64 	%rd390, [%rd389];
	mad.lo.s64 	%rd557, %rd390, %rd556, %rd557;
$L__BB349_113:
	shl.b64 	%rd391, %rd557, 1;
	add.s64 	%rd392, %rd3, %rd391;
	ld.global.u16 	%rs2, [%rd392];
	st.shared.u16 	[%r5], %rs2;
$L__BB349_114:
	bar.sync 	0;
	setp.lt.u32 	%p48, %r211, 66;
	@%p48 bra 	$L__BB349_118;
$L__BB349_115:
	shr.u32 	%r51, %r211, 1;
	setp.ge.u32 	%p49, %r1, %r51;
	@%p49 bra 	$L__BB349_117;
	ld.shared.u16 	%rs6, [%r5];
	and.b32  	%r200, %r211, 2046;
	add.s32 	%r201, %r5, %r200;
	ld.shared.u16 	%rs7, [%r201];
	min.u16 	%rs8, %rs6, %rs7;
	st.shared.u16 	[%r5], %rs8;
$L__BB349_117:
	bar.sync 	0;
	setp.gt.u32 	%p50, %r211, 131;
	mov.u32 	%r211, %r51;
	@%p50 bra 	$L__BB349_115;
$L__BB349_118:
	setp.gt.u32 	%p51, %r1, 31;
	@%p51 bra 	$L__BB349_121;
	ld.volatile.shared.u16 	%rs9, [%r5];
	ld.volatile.shared.u16 	%rs10, [%r5+64];
	min.u16 	%rs11, %rs9, %rs10;
	st.volatile.shared.u16 	[%r5], %rs11;
	ld.volatile.shared.u16 	%rs12, [%r5];
	ld.volatile.shared.u16 	%rs13, [%r5+32];
	min.u16 	%rs14, %rs12, %rs13;
	st.volatile.shared.u16 	[%r5], %rs14;
	ld.volatile.shared.u16 	%rs15, [%r5];
	ld.volatile.shared.u16 	%rs16, [%r5+16];
	min.u16 	%rs17, %rs15, %rs16;
	st.volatile.shared.u16 	[%r5], %rs17;
	ld.volatile.shared.u16 	%rs18, [%r5];
	ld.volatile.shared.u16 	%rs19, [%r5+8];
	min.u16 	%rs20, %rs18, %rs19;
	st.volatile.shared.u16 	[%r5], %rs20;
	ld.volatile.shared.u16 	%rs21, [%r5];
	ld.volatile.shared.u16 	%rs22, [%r5+4];
	min.u16 	%rs23, %rs21, %rs22;
	st.volatile.shared.u16 	[%r5], %rs23;
	ld.volatile.shared.u16 	%rs24, [%r5];
	ld.volatile.shared.u16 	%rs25, [%r5+2];
	min.u16 	%rs26, %rs24, %rs25;
	st.volatile.shared.u16 	[%r5], %rs26;
	setp.ne.s32 	%p52, %r1, 0;
	@%p52 bra 	$L__BB349_121;
	ld.shared.u16 	%rs27, [minsdata_u16];
	cvta.to.global.u64 	%rd470, %rd260;
	mul.wide.u32 	%rd471, %r2, 2;
	add.s64 	%rd472, %rd470, %rd471;
	st.global.u16 	[%rd472], %rs27;
$L__BB349_121:
	ret;

}
	// .globl	contiguous_min2_u16
.visible .entry contiguous_min2_u16(
	.param .u64 .ptr .align 1 contiguous_min2_u16_param_0,
	.param .u64 .ptr .align 1 contiguous_min2_u16_param_1,
	.param .u64 .ptr .align 1 contiguous_min2_u16_param_2,
	.param .u64 .ptr .align 1 contiguous_min2_u16_param_3,
	.param .u64 contiguous_min2_u16_param_4,
	.param .u64 contiguous_min2_u16_param_5,
	.param .u64 contiguous_min2_u16_param_6
)
{
	.reg .pred 	%p<53>;
	.reg .b16 	%rs<28>;
	.reg .b32 	%r<216>;
	.reg .b64 	%rd<572>;

	ld.param.u64 	%rd266, [contiguous_min2_u16_param_1];
	ld.param.u64 	%rd267, [contiguous_min2_u16_param_2];
	ld.param.u64 	%rd268, [contiguous_min2_u16_param_3];
	ld.param.u64 	%rd263, [contiguous_min2_u16_param_4];
	ld.param.u64 	%rd264, [contiguous_min2_u16_param_5];
	ld.param.u64 	%rd265, [contiguous_min2_u16_param_6];
	cvta.to.global.u64 	%rd1, %rd268;
	cvta.to.global.u64 	%rd2, %rd267;
	cvta.to.global.u64 	%rd571, %rd266;
	mov.u32 	%r1, %tid.x;
	mov.u32 	%r2, %ctaid.x;
	mov.u32 	%r215, %ntid.x;
	mul.lo.s32 	%r51, %r2, %r215;
	shl.b32 	%r52, %r51, 1;
	add.s32 	%r4, %r52, %r1;
	shl.b32 	%r53, %r1, 1;
	mov.u32 	%r54, minsdata_u16;
	add.s32 	%r5, %r54, %r53;
	mov.b16 	%rs1, -1;
	st.shared.u16 	[%r5], %rs1;
	add.s32 	%r55, %r4, %r215;
	cvt.u64.u32 	%rd4, %r55;
	setp.le.u64 	%p1, %rd264, %rd4;
	@%p1 bra 	$L__BB350_54;
	cvt.u64.u32 	%rd401, %r4;
	mov.u32 	%r132, %ctaid.y;
	cvt.u64.u32 	%rd402, %r132;
	mul.lo.s64 	%rd403, %rd264, %rd402;
	add.s64 	%rd525, %rd403, %rd401;
	add.s64 	%rd523, %rd403, %rd4;
	cvt.u32.u64 	%r6, %rd263;
	add.s32 	%r209, %r6, -1;
	setp.lt.s32 	%p27, %r209, 0;
	mov.b64 	%rd529, 0;
	mov.u64 	%rd530, %rd529;
	@%p27 bra 	$L__BB350_53;
	setp.lt.u32 	%p28, %r209, 3;
	mov.b64 	%rd530, 0;
	mov.u64 	%rd529, %rd530;
	@%p28 bra 	$L__BB350_30;
	add.s32 	%r207, %r6, -2;
	and.b32  	%r133, %r6, -4;
	neg.s32 	%r206, %r133;
	mov.b64 	%rd530, 0;
$L__BB350_4:
	.pragma "nounroll";
	add.s32 	%r12, %r207, 1;
	mul.wide.u32 	%rd407, %r12, 8;
	add.s64 	%rd408, %rd2, %rd407;
	ld.global.u64 	%rd11, [%rd408];
	or.b64  	%rd409, %rd525, %rd11;
	and.b64  	%rd410, %rd409, -4294967296;
	setp.ne.s64 	%p29, %rd410, 0;
	@%p29 bra 	$L__BB350_6;
	cvt.u32.u64 	%r134, %rd11;
	cvt.u32.u64 	%r135, %rd525;
	div.u32 	%r136, %r135, %r134;
	mul.lo.s32 	%r137, %r136, %r134;
	sub.s32 	%r138, %r135, %r137;
	cvt.u64.u32 	%rd491, %r136;
	cvt.u64.u32 	%rd492, %r138;
	bra.uni 	$L__BB350_7;
$L__BB350_6:
	div.s64 	%rd491, %rd525, %rd11;
	mul.lo.s64 	%rd411, %rd491, %rd11;
	sub.s64 	%rd492, %rd525, %rd411;
$L__BB350_7:
	mul.wide.u32 	%rd412, %r12, 8;
	add.s64 	%rd413, %rd1, %rd412;
	ld.global.u64 	%rd18, [%rd413];
	mad.lo.s64 	%rd19, %rd18, %rd492, %rd529;
	or.b64  	%rd414, %rd523, %rd11;
	and.b64  	%rd415, %rd414, -4294967296;
	setp.ne.s64 	%p30, %rd415, 0;
	@%p30 bra 	$L__BB350_9;
	cvt.u32.u64 	%r139, %rd11;
	cvt.u32.u64 	%r140, %rd523;
	div.u32 	%r141, %r140, %r139;
	mul.lo.s32 	%r142, %r141, %r139;
	sub.s32 	%r143, %r140, %r142;
	cvt.u64.u32 	%rd493, %r141;
	cvt.u64.u32 	%rd494, %r143;
	bra.uni 	$L__BB350_10;
$L__BB350_9:
	div.s64 	%rd493, %rd523, %rd11;
	mul.lo.s64 	%rd416, %rd493, %rd11;
	sub.s64 	%rd494, %rd523, %rd416;
$L__BB350_10:
	mad.lo.s64 	%rd26, %rd494, %rd18, %rd530;
	mul.wide.u32 	%rd417, %r207, 8;
	add.s64 	%rd418, %rd2, %rd417;
	ld.global.u64 	%rd27, [%rd418];
	or.b64  	%rd419, %rd491, %rd27;
	and.b64  	%rd420, %rd419, -4294967296;
	setp.ne.s64 	%p31, %rd420, 0;
	@%p31 bra 	$L__BB350_12;
	cvt.u32.u64 	%r144, %rd27;
	cvt.u32.u64 	%r145, %rd491;
	div.u32 	%r146, %r145, %r144;
	mul.lo.s32 	%r147, %r146, %r144;
	sub.s32 	%r148, %r145, %r147;
	cvt.u64.u32 	%rd495, %r146;
	cvt.u64.u32 	%rd496, %r148;
	bra.uni 	$L__BB350_13;
$L__BB350_12:
	div.s64 	%rd495, %rd491, %rd27;
	mul.lo.s64 	%rd421, %rd495, %rd27;
	sub.s64 	%rd496, %rd491, %rd421;
$L__BB350_13:
	mul.wide.u32 	%rd422, %r207, 8;
	add.s64 	%rd423, %rd1, %rd422;
	ld.global.u64 	%rd34, [%rd423];
	mad.lo.s64 	%rd35, %rd34, %rd496, %rd19;
	or.b64  	%rd424, %rd493, %rd27;
	and.b64  	%rd425, %rd424, -4294967296;
	setp.ne.s64 	%p32, %rd425, 0;
	@%p32 bra 	$L__BB350_15;
	cvt.u32.u64 	%r149, %rd27;
	cvt.u32.u64 	%r150, %rd493;
	div.u32 	%r151, %r150, %r149;
	mul.lo.s32 	%r152, %r151, %r149;
	sub.s32 	%r153, %r150, %r152;
	cvt.u64.u32 	%rd497, %r151;
	cvt.u64.u32 	%rd498, %r153;
	bra.uni 	$L__BB350_16;
$L__BB350_15:
	div.s64 	%rd497, %rd493, %rd27;
	mul.lo.s64 	%rd426, %rd497, %rd27;
	sub.s64 	%rd498, %rd493, %rd426;
$L__BB350_16:
	mad.lo.s64 	%rd42, %rd498, %rd34, %rd26;
	add.s32 	%r13, %r207, -1;
	mul.wide.u32 	%rd427, %r13, 8;
	add.s64 	%rd428, %rd2, %rd427;
	ld.global.u64 	%rd43, [%rd428];
	or.b64  	%rd429, %rd495, %rd43;
	and.b64  	%rd430, %rd429, -4294967296;
	setp.ne.s64 	%p33, %rd430, 0;
	@%p33 bra 	$L__BB350_18;
	cvt.u32.u64 	%r154, %rd43;
	cvt.u32.u64 	%r155, %rd495;
	div.u32 	%r156, %r155, %r154;
	mul.lo.s32 	%r157, %r156, %r154;
	sub.s32 	%r158, %r155, %r157;
	cvt.u64.u32 	%rd499, %r156;
	cvt.u64.u32 	%rd500, %r158;
	bra.uni 	$L__BB350_19;
$L__BB350_18:
	div.s64 	%rd499, %rd495, %rd43;
	mul.lo.s64 	%rd431, %rd499, %rd43;
	sub.s64 	%rd500, %rd495, %rd431;
$L__BB350_19:
	mul.wide.u32 	%rd432, %r13, 8;
	add.s64 	%rd433, %rd1, %rd432;
	ld.global.u64 	%rd50, [%rd433];
	mad.lo.s64 	%rd51, %rd50, %rd500, %rd35;
	or.b64  	%rd434, %rd497, %rd43;
	and.b64  	%rd435, %rd434, -4294967296;
	setp.ne.s64 	%p34, %rd435, 0;
	@%p34 bra 	$L__BB350_21;
	cvt.u32.u64 	%r159, %rd43;
	cvt.u32.u64 	%r160, %rd497;
	div.u32 	%r161, %r160, %r159;
	mul.lo.s32 	%r162, %r161, %r159;
	sub.s32 	%r163, %r160, %r162;
	cvt.u64.u32 	%rd501, %r161;
	cvt.u64.u32 	%rd502, %r163;
	bra.uni 	$L__BB350_22;
$L__BB350_21:
	div.s64 	%rd501, %rd497, %rd43;
	mul.lo.s64 	%rd436, %rd501, %rd43;
	sub.s64 	%rd502, %rd497, %rd436;
$L__BB350_22:
	mad.lo.s64 	%rd58, %rd502, %rd50, %rd42;
	add.s32 	%r164, %r207, -2;
	mul.wide.u32 	%rd437, %r164, 8;
	add.s64 	%rd438, %rd2, %rd437;
	ld.global.u64 	%rd59, [%rd438];
	or.b64  	%rd439, %rd499, %rd59;
	and.b64  	%rd440, %rd439, -4294967296;
	setp.ne.s64 	%p35, %rd440, 0;
	@%p35 bra 	$L__BB350_24;
	cvt.u32.u64 	%r165, %rd59;
	cvt.u32.u64 	%r166, %rd499;
	div.u32 	%r167, %r166, %r165;
	mul.lo.s32 	%r168, %r167, %r165;
	sub.s32 	%r169, %r166, %r168;
	cvt.u64.u32 	%rd525, %r167;
	cvt.u64.u32 	%rd504, %r169;
	bra.uni 	$L__BB350_25;
$L__BB350_24:
	div.s64 	%rd525, %rd499, %rd59;
	mul.lo.s64 	%rd441, %rd525, %rd59;
	sub.s64 	%rd504, %rd499, %rd441;
$L__BB350_25:
	mul.wide.u32 	%rd442, %r164, 8;
	add.s64 	%rd443, %rd1, %rd442;
	ld.global.u64 	%rd66, [%rd443];
	mad.lo.s64 	%rd529, %rd66, %rd504, %rd51;
	or.b64  	%rd444, %rd501, %rd59;
	and.b64  	%rd445, %rd444, -4294967296;
	setp.ne.s64 	%p36, %rd445, 0;
	@%p36 bra 	$L__BB350_27;
	cvt.u32.u64 	%r171, %rd59;
	cvt.u32.u64 	%r172, %rd501;
	div.u32 	%r173, %r172, %r171;
	mul.lo.s32 	%r174, %r173, %r171;
	sub.s32 	%r175, %r172, %r174;
	cvt.u64.u32 	%rd523, %r173;
	cvt.u64.u32 	%rd506, %r175;
	bra.uni 	$L__BB350_28;
$L__BB350_27:
	div.s64 	%rd523, %rd501, %rd59;
	mul.lo.s64 	%rd446, %rd523, %rd59;
	sub.s64 	%rd506, %rd501, %rd446;
$L__BB350_28:
	mad.lo.s64 	%rd530, %rd506, %rd66, %rd58;
	add.s32 	%r207, %r207, -4;
	add.s32 	%r206, %r206, 4;
	setp.ne.s32 	%p37, %r206, 0;
	@%p37 bra 	$L__BB350_4;
	add.s32 	%r209, %r207, 1;
$L__BB350_30:
	and.b32  	%r18, %r6, 3;
	setp.eq.s32 	%p38, %r18, 0;
	@%p38 bra 	$L__BB350_53;
	setp.eq.s32 	%p39, %r18, 1;
	@%p39 bra 	$L__BB350_45;
	mul.wide.u32 	%rd448, %r209, 8;
	add.s64 	%rd449, %rd2, %rd448;
	ld.global.u64 	%rd81, [%rd449];
	or.b64  	%rd450, %rd525, %rd81;
	and.b64  	%rd451, %rd450, -4294967296;
	setp.ne.s64 	%p40, %rd451, 0;
	@%p40 bra 	$L__BB350_34;
	cvt.u32.u64 	%r176, %rd81;
	cvt.u32.u64 	%r177, %rd525;
	div.u32 	%r178, %r177, %r176;
	mul.lo.s32 	%r179, %r178, %r176;
	sub.s32 	%r180, %r177, %r179;
	cvt.u64.u32 	%rd513, %r178;
	cvt.u64.u32 	%rd514, %r180;
	bra.uni 	$L__BB350_35;
$L__BB350_34:
	div.s64 	%rd513, %rd525, %rd81;
	mul.lo.s64 	%rd452, %rd513, %rd81;
	sub.s64 	%rd514, %rd525, %rd452;
$L__BB350_35:
	add.s64 	%rd454, %rd1, %rd448;
	ld.global.u64 	%rd88, [%rd454];
	mad.lo.s64 	%rd89, %rd88, %rd514, %rd529;
	or.b64  	%rd455, %rd523, %rd81;
	and.b64  	%rd456, %rd455, -4294967296;
	setp.ne.s64 	%p41, %rd456, 0;
	@%p41 bra 	$L__BB350_37;
	cvt.u32.u64 	%r181, %rd81;
	cvt.u32.u64 	%r182, %rd523;
	div.u32 	%r183, %r182, %r181;
	mul.lo.s32 	%r184, %r183, %r181;
	sub.s32 	%r185, %r182, %r184;
	cvt.u64.u32 	%rd515, %r183;
	cvt.u64.u32 	%rd516, %r185;
	bra.uni 	$L__BB350_38;
$L__BB350_37:
	div.s64 	%rd515, %rd523, %rd81;
	mul.lo.s64 	%rd457, %rd515, %rd81;
	sub.s64 	%rd516, %rd523, %rd457;
$L__BB350_38:
	mad.lo.s64 	%rd96, %rd516, %rd88, %rd530;
	add.s32 	%r19, %r209, -1;
	mul.wide.u32 	%rd458, %r19, 8;
	add.s64 	%rd459, %rd2, %rd458;
	ld.global.u64 	%rd97, [%rd459];
	or.b64  	%rd460, %rd513, %rd97;
	and.b64  	%rd461, %rd460, -4294967296;
	setp.ne.s64 	%p42, %rd461, 0;
	@%p42 bra 	$L__BB350_40;
	cvt.u32.u64 	%r186, %rd97;
	cvt.u32.u64 	%r187, %rd513;
	div.u32 	%r188, %r187, %r186;
	mul.lo.s32 	%r189, %r188, %r186;
	sub.s32 	%r190, %r187, %r189;
	cvt.u64.u32 	%rd525, %r188;
	cvt.u64.u32 	%rd518, %r190;
	bra.uni 	$L__BB350_41;
$L__BB350_40:
	div.s64 	%rd525, %rd513, %rd97;
	mul.lo.s64 	%rd462, %rd525, %rd97;
	sub.s64 	%rd518, %rd513, %rd462;
$L__BB350_41:
	add.s64 	%rd464, %rd1, %rd458;
	ld.global.u64 	%rd104, [%rd464];
	mad.lo.s64 	%rd529, %rd104, %rd518, %rd89;
	or.b64  	%rd465, %rd515, %rd97;
	and.b64  	%rd466, %rd465, -4294967296;
	setp.ne.s64 	%p43, %rd466, 0;
	@%p43 bra 	$L__BB350_43;
	cvt.u32.u64 	%r191, %rd97;
	cvt.u32.u64 	%r192, %rd515;
	div.u32 	%r193, %r192, %r191;
	mul.lo.s32 	%r194, %r193, %r191;
	sub.s32 	%r195, %r192, %r194;
	cvt.u64.u32 	%rd523, %r193;
	cvt.u64.u32 	%rd520, %r195;
	bra.uni 	$L__BB350_44;
$L__BB350_43:
	div.s64 	%rd523, %rd515, %rd97;
	mul.lo.s64 	%rd467, %rd523, %rd97;
	sub.s64 	%rd520, %rd515, %rd467;
$L__BB350_44:
	mad.lo.s64 	%rd530, %rd520, %rd104, %rd96;
	add.s32 	%r209, %r209, -2;
$L__BB350_45:
	and.b32  	%r196, %r6, 1;
	setp.eq.b32 	%p44, %r196, 1;
	not.pred 	%p45, %p44;
	@%p45 bra 	$L__BB350_53;
	mul.wide.u32 	%rd468, %r209, 8;
	add.s64 	%rd469, %rd2, %rd468;
	ld.global.u64 	%rd119, [%rd469];
	or.b64  	%rd470, %rd525, %rd119;
	and.b64  	%rd471, %rd470, -4294967296;
	setp.ne.s64 	%p46, %rd471, 0;
	@%p46 bra 	$L__BB350_48;
	cvt.u32.u64 	%r197, %rd119;
	cvt.u32.u64 	%r198, %rd525;
	rem.u32 	%r199, %r198, %r197;
	cvt.u64.u32 	%rd527, %r199;
	bra.uni 	$L__BB350_49;
$L__BB350_48:
	rem.s64 	%rd527, %rd525, %rd119;
$L__BB350_49:
	add.s64 	%rd473, %rd1, %rd468;
	ld.global.u64 	%rd123, [%rd473];
	mad.lo.s64 	%rd529, %rd123, %rd527, %rd529;
	or.b64  	%rd474, %rd523, %rd119;
	and.b64  	%rd475, %rd474, -4294967296;
	setp.ne.s64 	%p47, %rd475, 0;
	@%p47 bra 	$L__BB350_51;
	cvt.u32.u64 	%r200, %rd119;
	cvt.u32.u64 	%r201, %rd523;
	rem.u32 	%r202, %r201, %r200;
	cvt.u64.u32 	%rd528, %r202;
	bra.uni 	$L__BB350_52;
$L__BB350_51:
	rem.s64 	%rd528, %rd523, %rd119;
$L__BB350_52:
	mad.lo.s64 	%rd530, %rd528, %rd123, %rd530;
$L__BB350_53:
	shl.b64 	%rd476, %rd529, 1;
	add.s64 	%rd477, %rd571, %rd476;
	ld.global.u16 	%rs3, [%rd477];
	shl.b64 	%rd478, %rd530, 1;
	add.s64 	%rd479, %rd571, %rd478;
	ld.global.u16 	%rs4, [%rd479];
	min.u16 	%rs5, %rs3, %rs4;
	st.shared.u16 	[%r5], %rs5;
	bra.uni 	$L__BB350_114;
$L__BB350_54:
	cvt.u64.u32 	%rd131, %r4;
	setp.le.u64 	%p2, %rd264, %rd131;
	@%p2 bra 	$L__BB350_114;
	mov.u32 	%r56, %ctaid.y;
	cvt.u64.u32 	%rd269, %r56;
	mad.lo.s64 	%rd562, %rd264, %rd269, %rd131;
	cvt.u32.u64 	%r22, %rd263;
	add.s32 	%r213, %r22, -1;
	setp.lt.s32 	%p3, %r213, 0;
	@%p3 bra 	$L__BB350_113;
	and.b32  	%r24, %r22, 7;
	setp.lt.u32 	%p4, %r213, 7;
	@%p4 bra 	$L__BB350_84;
	add.s32 	%r211, %r22, -4;
	and.b32  	%r57, %r22, -8;
	neg.s32 	%r210, %r57;
$L__BB350_58:
	.pragma "nounroll";
	add.s32 	%r29, %r211, 3;
	mul.wide.u32 	%rd271, %r29, 8;
	add.s64 	%rd272, %rd2, %rd271;
	ld.global.u64 	%rd135, [%rd272];
	or.b64  	%rd273, %rd562, %rd135;
	and.b64  	%rd274, %rd273, -4294967296;
	setp.ne.s64 	%p5, %rd274, 0;
	@%p5 bra 	$L__BB350_60;
	cvt.u32.u64 	%r58, %rd135;
	cvt.u32.u64 	%r59, %rd562;
	div.u32 	%r60, %r59, %r58;
	mul.lo.s32 	%r61, %r60, %r58;
	sub.s32 	%r62, %r59, %r61;
	cvt.u64.u32 	%rd533, %r60;
	cvt.u64.u32 	%rd534, %r62;
	bra.uni 	$L__BB350_61;
$L__BB350_60:
	div.s64 	%rd533, %rd562, %rd135;
	mul.lo.s64 	%rd275, %rd533, %rd135;
	sub.s64 	%rd534, %rd562, %rd275;
$L__BB350_61:
	add.s64 	%rd277, %rd1, %rd271;
	ld.global.u64 	%rd278, [%rd277];
	mul.lo.s64 	%rd142, %rd278, %rd534;
	add.s32 	%r30, %r211, 2;
	mul.wide.u32 	%rd279, %r30, 8;
	add.s64 	%rd280, %rd2, %rd279;
	ld.global.u64 	%rd143, [%rd280];
	or.b64  	%rd281, %rd533, %rd143;
	and.b64  	%rd282, %rd281, -4294967296;
	setp.ne.s64 	%p6, %rd282, 0;
	@%p6 bra 	$L__BB350_63;
	cvt.u32.u64 	%r63, %rd143;
	cvt.u32.u64 	%r64, %rd533;
	div.u32 	%r65, %r64, %r63;
	mul.lo.s32 	%r66, %r65, %r63;
	sub.s32 	%r67, %r64, %r66;
	cvt.u64.u32 	%rd535, %r65;
	cvt.u64.u32 	%rd536, %r67;
	bra.uni 	$L__BB350_64;
$L__BB350_63:
	div.s64 	%rd535, %rd533, %rd143;
	mul.lo.s64 	%rd283, %rd535, %rd143;
	sub.s64 	%rd536, %rd533, %rd283;
$L__BB350_64:
	add.s64 	%rd285, %rd1, %rd279;
	ld.global.u64 	%rd286, [%rd285];
	mad.lo.s64 	%rd150, %rd286, %rd536, %rd142;
	add.s32 	%r31, %r211, 1;
	mul.wide.u32 	%rd287, %r31, 8;
	add.s64 	%rd288, %rd2, %rd287;
	ld.global.u64 	%rd151, [%rd288];
	or.b64  	%rd289, %rd535, %rd151;
	and.b64  	%rd290, %rd289, -4294967296;
	setp.ne.s64 	%p7, %rd290, 0;
	@%p7 bra 	$L__BB350_66;
	cvt.u32.u64 	%r68, %rd151;
	cvt.u32.u64 	%r69, %rd535;
	div.u32 	%r70, %r69, %r68;
	mul.lo.s32 	%r71, %r70, %r68;
	sub.s32 	%r72, %r69, %r71;
	cvt.u64.u32 	%rd537, %r70;
	cvt.u64.u32 	%rd538, %r72;
	bra.uni 	$L__BB350_67;
$L__BB350_66:
	div.s64 	%rd537, %rd535, %rd151;
	mul.lo.s64 	%rd291, %rd537, %rd151;
	sub.s64 	%rd538, %rd535, %rd291;
$L__BB350_67:
	add.s64 	%rd293, %rd1, %rd287;
	ld.global.u64 	%rd294, [%rd293];
	mad.lo.s64 	%rd158, %rd294, %rd538, %rd150;
	add.s32 	%r32, %r211, -4;
	mul.wide.u32 	%rd295, %r211, 8;
	add.s64 	%rd296, %rd2, %rd295;
	ld.global.u64 	%rd159, [%rd296];
	or.b64  	%rd297, %rd537, %rd159;
	and.b64  	%rd298, %rd297, -4294967296;
	setp.ne.s64 	%p8, %rd298, 0;
	@%p8 bra 	$L__BB350_69;
	cvt.u32.u64 	%r73, %rd159;
	cvt.u32.u64 	%r74, %rd537;
	div.u32 	%r75, %r74, %r73;
	mul.lo.s32 	%r76, %r75, %r73;
	sub.s32 	%r77, %r74, %r76;
	cvt.u64.u32 	%rd539, %r75;
	cvt.u64.u32 	%rd540, %r77;
	bra.uni 	$L__BB350_70;
$L__BB350_69:
	div.s64 	%rd539, %rd537, %rd159;
	mul.lo.s64 	%rd299, %rd539, %rd159;
	sub.s64 	%rd540, %rd537, %rd299;
$L__BB350_70:
	add.s64 	%rd301, %rd1, %rd295;
	ld.global.u64 	%rd302, [%rd301];
	mad.lo.s64 	%rd166, %rd302, %rd540, %rd158;
	add.s32 	%r33, %r211, -1;
	mul.wide.u32 	%rd303, %r33, 8;
	add.s64 	%rd304, %rd2, %rd303;
	ld.global.u64 	%rd167, [%rd304];
	or.b64  	%rd305, %rd539, %rd167;
	and.b64  	%rd306, %rd305, -4294967296;
	setp.ne.s64 	%p9, %rd306, 0;
	@%p9 bra 	$L__BB350_72;
	cvt.u32.u64 	%r78, %rd167;
	cvt.u32.u64 	%r79, %rd539;
	div.u32 	%r80, %r79, %r78;
	mul.lo.s32 	%r81, %r80, %r78;
	sub.s32 	%r82, %r79, %r81;
	cvt.u64.u32 	%rd541, %r80;
	cvt.u64.u32 	%rd542, %r82;
	bra.uni 	$L__BB350_73;
$L__BB350_72:
	div.s64 	%rd541, %rd539, %rd167;
	mul.lo.s64 	%rd307, %rd541, %rd167;
	sub.s64 	%rd542, %rd539, %rd307;
$L__BB350_73:
	add.s64 	%rd309, %rd1, %rd303;
	ld.global.u64 	%rd310, [%rd309];
	mad.lo.s64 	%rd174, %rd310, %rd542, %rd166;
	add.s32 	%r34, %r211, -2;
	mul.wide.u32 	%rd311, %r34, 8;
	add.s64 	%rd312, %rd2, %rd311;
	ld.global.u64 	%rd175, [%rd312];
	or.b64  	%rd313, %rd541, %rd175;
	and.b64  	%rd314, %rd313, -4294967296;
	setp.ne.s64 	%p10, %rd314, 0;
	@%p10 bra 	$L__BB350_75;
	cvt.u32.u64 	%r83, %rd175;
	cvt.u32.u64 	%r84, %rd541;
	div.u32 	%r85, %r84, %r83;
	mul.lo.s32 	%r86, %r85, %r83;
	sub.s32 	%r87, %r84, %r86;
	cvt.u64.u32 	%rd543, %r85;
	cvt.u64.u32 	%rd544, %r87;
	bra.uni 	$L__BB350_76;
$L__BB350_75:
	div.s64 	%rd543, %rd541, %rd175;
	mul.lo.s64 	%rd315, %rd543, %rd175;
	sub.s64 	%rd544, %rd541, %rd315;
$L__BB350_76:
	add.s64 	%rd317, %rd1, %rd311;
	ld.global.u64 	%rd318, [%rd317];
	mad.lo.s64 	%rd182, %rd318, %rd544, %rd174;
	add.s32 	%r35, %r211, -3;
	mul.wide.u32 	%rd319, %r35, 8;
	add.s64 	%rd320, %rd2, %rd319;
	ld.global.u64 	%rd183, [%rd320];
	or.b64  	%rd321, %rd543, %rd183;
	and.b64  	%rd322, %rd321, -4294967296;
	setp.ne.s64 	%p11, %rd322, 0;
	@%p11 bra 	$L__BB350_78;
	cvt.u32.u64 	%r88, %rd183;
	cvt.u32.u64 	%r89, %rd543;
	div.u32 	%r90, %r89, %r88;
	mul.lo.s32 	%r91, %r90, %r88;
	sub.s32 	%r92, %r89, %r91;
	cvt.u64.u32 	%rd545, %r90;
	cvt.u64.u32 	%rd546, %r92;
	bra.uni 	$L__BB350_79;
$L__BB350_78:
	div.s64 	%rd545, %rd543, %rd183;
	mul.lo.s64 	%rd323, %rd545, %rd183;
	sub.s64 	%rd546, %rd543, %rd323;
$L__BB350_79:
	add.s64 	%rd325, %rd1, %rd319;
	ld.global.u64 	%rd326, [%rd325];
	mad.lo.s64 	%rd190, %rd326, %rd546, %rd182;
	mul.wide.u32 	%rd327, %r32, 8;
	add.s64 	%rd328, %rd2, %rd327;
	ld.global.u64 	%rd191, [%rd328];
	or.b64  	%rd329, %rd545, %rd191;
	and.b64  	%rd330, %rd329, -4294967296;
	setp.ne.s64 	%p12, %rd330, 0;
	@%p12 bra 	$L__BB350_81;
	cvt.u32.u64 	%r93, %rd191;
	cvt.u32.u64 	%r94, %rd545;
	div.u32 	%r95, %r94, %r93;
	mul.lo.s32 	%r96, %r95, %r93;
	sub.s32 	%r97, %r94, %r96;
	cvt.u64.u32 	%rd562, %r95;
	cvt.u64.u32 	%rd548, %r97;
	bra.uni 	$L__BB350_82;
$L__BB350_81:
	div.s64 	%rd562, %rd545, %rd191;
	mul.lo.s64 	%rd331, %rd562, %rd191;
	sub.s64 	%rd548, %rd545, %rd331;
$L__BB350_82:
	add.s64 	%rd333, %rd1, %rd327;
	ld.global.u64 	%rd334, [%rd333];
	mad.lo.s64 	%rd335, %rd334, %rd548, %rd190;
	shl.b64 	%rd336, %rd335, 1;
	add.s64 	%rd571, %rd571, %rd336;
	add.s32 	%r211, %r211, -8;
	add.s32 	%r210, %r210, 8;
	setp.ne.s32 	%p13, %r210, 0;
	@%p13 bra 	$L__BB350_58;
	add.s32 	%r213, %r211, 3;
$L__BB350_84:
	setp.eq.s32 	%p14, %r24, 0;
	@%p14 bra 	$L__BB350_113;
	and.b32  	%r40, %r22, 3;
	setp.lt.u32 	%p15, %r24, 4;
	@%p15 bra 	$L__BB350_99;
	mul.wide.u32 	%rd338, %r213, 8;
	add.s64 	%rd339, %rd2, %rd338;
	ld.global.u64 	%rd202, [%rd339];
	or.b64  	%rd340, %rd562, %rd202;
	and.b64  	%rd341, %rd340, -4294967296;
	setp.ne.s64 	%p16, %rd341, 0;
	@%p16 bra 	$L__BB350_88;
	cvt.u32.u64 	%r98, %rd202;
	cvt.u32.u64 	%r99, %rd562;
	div.u32 	%r100, %r99, %r98;
	mul.lo.s32 	%r101, %r100, %r98;
	sub.s32 	%r102, %r99, %r101;
	cvt.u64.u32 	%rd552, %r100;
	cvt.u64.u32 	%rd553, %r102;
	bra.uni 	$L__BB350_89;
$L__BB350_88:
	div.s64 	%rd552, %rd562, %rd202;
	mul.lo.s64 	%rd342, %rd552, %rd202;
	sub.s64 	%rd553, %rd562, %rd342;
$L__BB350_89:
	add.s64 	%rd344, %rd1, %rd338;
	ld.global.u64 	%rd345, [%rd344];
	mul.lo.s64 	%rd209, %rd345, %rd553;
	add.s32 	%r41, %r213, -1;
	mul.wide.u32 	%rd346, %r41, 8;
	add.s64 	%rd347, %rd2, %rd346;
	ld.global.u64 	%rd210, [%rd347];
	or.b64  	%rd348, %rd552, %rd210;
	and.b64  	%rd349, %rd348, -4294967296;
	setp.ne.s64 	%p17, %rd349, 0;
	@%p17 bra 	$L__BB350_91;
	cvt.u32.u64 	%r103, %rd210;
	cvt.u32.u64 	%r104, %rd552;
	div.u32 	%r105, %r104, %r103;
	mul.lo.s32 	%r106, %r105, %r103;
	sub.s32 	%r107, %r104, %r106;
	cvt.u64.u32 	%rd554, %r105;
	cvt.u64.u32 	%rd555, %r107;
	bra.uni 	$L__BB350_92;
$L__BB350_91:
	div.s64 	%rd554, %rd552, %rd210;
	mul.lo.s64 	%rd350, %rd554, %rd210;
	sub.s64 	%rd555, %rd552, %rd350;
$L__BB350_92:
	add.s64 	%rd352, %rd1, %rd346;
	ld.global.u64 	%rd353, [%rd352];
	mad.lo.s64 	%rd217, %rd353, %rd555, %rd209;
	add.s32 	%r42, %r213, -2;
	mul.wide.u32 	%rd354, %r42, 8;
	add.s64 	%rd355, %rd2, %rd354;
	ld.global.u64 	%rd218, [%rd355];
	or.b64  	%rd356, %rd554, %rd218;
	and.b64  	%rd357, %rd356, -4294967296;
	setp.ne.s64 	%p18, %rd357, 0;
	@%p18 bra 	$L__BB350_94;
	cvt.u32.u64 	%r108, %rd218;
	cvt.u32.u64 	%r109, %rd554;
	div.u32 	%r110, %r109, %r108;
	mul.lo.s32 	%r111, %r110, %r108;
	sub.s32 	%r112, %r109, %r111;
	cvt.u64.u32 	%rd556, %r110;
	cvt.u64.u32 	%rd557, %r112;
	bra.uni 	$L__BB350_95;
$L__BB350_94:
	div.s64 	%rd556, %rd554, %rd218;
	mul.lo.s64 	%rd358, %rd556, %rd218;
	sub.s64 	%rd557, %rd554, %rd358;
$L__BB350_95:
	add.s64 	%rd360, %rd1, %rd354;
	ld.global.u64 	%rd361, [%rd360];
	mad.lo.s64 	%rd225, %rd361, %rd557, %rd217;
	add.s32 	%r43, %r213, -3;
	mul.wide.u32 	%rd362, %r43, 8;
	add.s64 	%rd363, %rd2, %rd362;
	ld.global.u64 	%rd226, [%rd363];
	or.b64  	%rd364, %rd556, %rd226;
	and.b64  	%rd365, %rd364, -4294967296;
	setp.ne.s64 	%p19, %rd365, 0;
	@%p19 bra 	$L__BB350_97;
	cvt.u32.u64 	%r113, %rd226;
	cvt.u32.u64 	%r114, %rd556;
	div.u32 	%r115, %r114, %r113;
	mul.lo.s32 	%r116, %r115, %r113;
	sub.s32 	%r117, %r114, %r116;
	cvt.u64.u32 	%rd562, %r115;
	cvt.u64.u32 	%rd559, %r117;
	bra.uni 	$L__BB350_98;
$L__BB350_97:
	div.s64 	%rd562, %rd556, %rd226;
	mul.lo.s64 	%rd366, %rd562, %rd226;
	sub.s64 	%rd559, %rd556, %rd366;
$L__BB350_98:
	add.s64 	%rd368, %rd1, %rd362;
	ld.global.u64 	%rd369, [%rd368];
	mad.lo.s64 	%rd370, %rd369, %rd559, %rd225;
	shl.b64 	%rd371, %rd370, 1;
	add.s64 	%rd571, %rd571, %rd371;
	add.s32 	%r213, %r213, -4;
$L__BB350_99:
	setp.eq.s32 	%p20, %r40, 0;
	@%p20 bra 	$L__BB350_113;
	setp.eq.s32 	%p21, %r40, 1;
	@%p21 bra 	$L__BB350_108;
	mul.wide.u32 	%rd373, %r213, 8;
	add.s64 	%rd374, %rd2, %rd373;
	ld.global.u64 	%rd237, [%rd374];
	or.b64  	%rd375, %rd562, %rd237;
	and.b64  	%rd376, %rd375, -4294967296;
	setp.ne.s64 	%p22, %rd376, 0;
	@%p22 bra 	$L__BB350_103;
	cvt.u32.u64 	%r118, %rd237;
	cvt.u32.u64 	%r119, %rd562;
	div.u32 	%r120, %r119, %r118;
	mul.lo.s32 	%r121, %r120, %r118;
	sub.s32 	%r122, %r119, %r121;
	cvt.u64.u32 	%rd563, %r120;
	cvt.u64.u32 	%rd564, %r122;
	bra.uni 	$L__BB350_104;
$L__BB350_103:
	div.s64 	%rd563, %rd562, %rd237;
	mul.lo.s64 	%rd377, %rd563, %rd237;
	sub.s64 	%rd564, %rd562, %rd377;
$L__BB350_104:
	add.s64 	%rd379, %rd1, %rd373;
	ld.global.u64 	%rd380, [%rd379];
	mul.lo.s64 	%rd244, %rd380, %rd564;
	add.s32 	%r46, %r213, -1;
	mul.wide.u32 	%rd381, %r46, 8;
	add.s64 	%rd382, %rd2, %rd381;
	ld.global.u64 	%rd245, [%rd382];
	or.b64  	%rd383, %rd563, %rd245;
	and.b64  	%rd384, %rd383, -4294967296;
	setp.ne.s64 	%p23, %rd384, 0;
	@%p23 bra 	$L__BB350_106;
	cvt.u32.u64 	%r123, %rd245;
	cvt.u32.u64 	%r124, %rd563;
	div.u32 	%r125, %r124, %r123;
	mul.lo.s32 	%r126, %r125, %r123;
	sub.s32 	%r127, %r124, %r126;
	cvt.u64.u32 	%rd562, %r125;
	cvt.u64.u32 	%rd566, %r127;
	bra.uni 	$L__BB350_107;
$L__BB350_106:
	div.s64 	%rd562, %rd563, %rd245;
	mul.lo.s64 	%rd385, %rd562, %rd245;
	sub.s64 	%rd566, %rd563, %rd385;
$L__BB350_107:
	add.s64 	%rd387, %rd1, %rd381;
	ld.global.u64 	%rd388, [%rd387];
	mad.lo.s64 	%rd389, %rd388, %rd566, %rd244;
	shl.b64 	%rd390, %rd389, 1;
	add.s64 	%rd571, %rd571, %rd390;
	add.s32 	%r213, %r213, -2;
$L__BB350_108:
	and.b32  	%r128, %r22, 1;
	setp.eq.b32 	%p24, %r128, 1;
	not.pred 	%p25, %p24;
	@%p25 bra 	$L__BB350_113;
	mul.wide.u32 	%rd391, %r213, 8;
	add.s64 	%rd392, %rd2, %rd391;
	ld.global.u64 	%rd256, [%rd392];
	or.b64  	%rd393, %rd562, %rd256;
	and.b64  	%rd394, %rd393, -4294967296;
	setp.ne.s64 	%p26, %rd394, 0;
	@%p26 bra 	$L__BB350_111;
	cvt.u32.u64 	%r129, %rd256;
	cvt.u32.u64 	%r130, %rd562;
	rem.u32 	%r131, %r130, %r129;
	cvt.u64.u32 	%rd570, %r131;
	bra.uni 	$L__BB350_112;
$L__BB350_111:
	rem.s64 	%rd570, %rd562, %rd256;
$L__BB350_112:
	add.s64 	%rd396, %rd1, %rd391;
	ld.global.u64 	%rd397, [%rd396];
	mul.lo.s64 	%rd398, %rd397, %rd570;
	shl.b64 	%rd399, %rd398, 1;
	add.s64 	%rd571, %rd571, %rd399;
$L__BB350_113:
	ld.global.u16 	%rs2, [%rd571];
	st.shared.u16 	[%r5], %rs2;
$L__BB350_114:
	bar.sync 	0;
	setp.lt.u32 	%p48, %r215, 66;
	@%p48 bra 	$L__BB350_118;
$L__BB350_115:
	shr.u32 	%r50, %r215, 1;
	setp.ge.u32 	%p49, %r1, %r50;
	@%p49 bra 	$L__BB350_117;
	ld.shared.u16 	%rs6, [%r5];
	and.b32  	%r203, %r215, 2046;
	add.s32 	%r204, %r5, %r203;
	ld.shared.u16 	%rs7, [%r204];
	min.u16 	%rs8, %rs6, %rs7;
	st.shared.u16 	[%r5], %rs8;
$L__BB350_117:
	bar.sync 	0;
	setp.gt.u32 	%p50, %r215, 131;
	mov.u32 	%r215, %r50;
	@%p50 bra 	$L__BB350_115;
$L__BB350_118:
	setp.gt.u32 	%p51, %r1, 31;
	@%p51 bra 	$L__BB350_121;
	ld.volatile.shared.u16 	%rs9, [%r5];
	ld.volatile.shared.u16 	%rs10, [%r5+64];
	min.u16 	%rs11, %rs9, %rs10;
	st.volatile.shared.u16 	[%r5], %rs11;
	ld.volatile.shared.u16 	%rs12, [%r5];
	ld.volatile.shared.u16 	%rs13, [%r5+32];
	min.u16 	%rs14, %rs12, %rs13;
	st.volatile.shared.u16 	[%r5], %rs14;
	ld.volatile.shared.u16 	%rs15, [%r5];
	ld.volatile.shared.u16 	%rs16, [%r5+16];
	min.u16 	%rs17, %rs15, %rs16;
	st.volatile.shared.u16 	[%r5], %rs17;
	ld.volatile.shared.u16 	%rs18, [%r5];
	ld.volatile.shared.u16 	%rs19, [%r5+8];
	min.u16 	%rs20, %rs18, %rs19;
	st.volatile.shared.u16 	[%r5], %rs20;
	ld.volatile.shared.u16 	%rs21, [%r5];
	ld.volatile.shared.u16 	%rs22, [%r5+4];
	min.u16 	%rs23, %rs21, %rs22;
	st.volatile.shared.u16 	[%r5], %rs23;
	ld.volatile.shared.u16 	%rs24, [%r5];
	ld.volatile.shared.u16 	%rs25, [%r5+2];
	min.u16 	%rs26, %rs24, %rs25;
	st.volatile.shared.u16 	[%r5], %rs26;
	setp.ne.s32 	%p52, %r1, 0;
	@%p52 bra 	$L__BB350_121;
	ld.param.u64 	%rd486, [contiguous_min2_u16_param_0];
	ld.shared.u16 	%rs27, [minsdata_u16];
	cvt.u64.u32 	%rd480, %r2;
	mov.u32 	%r205, %ctaid.y;
	cvt.u64.u32 	%rd481, %r205;
	mad.lo.s64 	%rd482, %rd265, %rd481, %rd480;
	cvta.to.global.u64 	%rd483, %rd486;
	shl.b64 	%rd484, %rd482, 1;
	add.s64 	%rd485, %rd483, %rd484;
	st.global.u16 	[%rd485], %rs27;
$L__BB350_121:
	ret;

}
	// .globl	contiguous_min22_u16
.visible .entry contiguous_min22_u16(
	.param .u64 .ptr .align 1 contiguous_min22_u16_param_0,
	.param .u64 .ptr .align 1 contiguous_min22_u16_param_1,
	.param .u64 contiguous_min22_u16_param_2,
	.param .u64 contiguous_min22_u16_param_3
)
{
	.reg .pred 	%p<8>;
	.reg .b16 	%rs<28>;
	.reg .b32 	%r<19>;
	.reg .b64 	%rd<27>;

	ld.param.u64 	%rd4, [contiguous_min22_u16_param_0];
	ld.param.u64 	%rd7, [contiguous_min22_u16_param_1];
	ld.param.u64 	%rd5, [contiguous_min22_u16_param_2];
	ld.param.u64 	%rd6, [contiguous_min22_u16_param_3];
	cvta.to.global.u64 	%rd1, %rd7;
	mov.u32 	%r1, %tid.x;
	mov.u32 	%r2, %ctaid.x;
	mov.u32 	%r18, %ntid.x;
	mul.lo.s32 	%r8, %r2, %r18;
	shl.b32 	%r9, %r8, 1;
	add.s32 	%r4, %r9, %r1;
	shl.b32 	%r10, %r1, 1;
	mov.u32 	%r11, minsdata_u16;
	add.s32 	%r5, %r11, %r10;
	mov.b16 	%rs1, -1;
	st.shared.u16 	[%r5], %rs1;
	add.s32 	%r12, %r4, %r18;
	cvt.u64.u32 	%rd2, %r12;
	setp.le.u64 	%p1, %rd5, %rd2;
	@%p1 bra 	$L__BB351_2;
	cvt.u64.u32 	%rd12, %r4;
	mov.u32 	%r14, %ctaid.y;
	cvt.u64.u32 	%rd13, %r14;
	mul.lo.s64 	%rd14, %rd5, %rd13;
	add.s64 	%rd15, %rd14, %rd12;
	shl.b64 	%rd16, %rd15, 1;
	add.s64 	%rd17, %rd1, %rd16;
	ld.global.u16 	%rs3, [%rd17];
	add.s64 	%rd18, %rd14, %rd2;
	shl.b64 	%rd19, %rd18, 1;
	add.s64 	%rd20, %rd1, %rd19;
	ld.global.u16 	%rs4, [%rd20];
	min.u16 	%rs5, %rs3, %rs4;
	st.shared.u16 	[%r5], %rs5;
	bra.uni 	$L__BB351_4;
$L__BB351_2:
	cvt.u64.u32 	%rd3, %r4;
	setp.le.u64 	%p2, %rd5, %rd3;
	@%p2 bra 	$L__BB351_4;
	mov.u32 	%r13, %ctaid.y;
	cvt.u64.u32 	%rd8, %r13;
	mad.lo.s64 	%rd9, %rd5, %rd8, %rd3;
	shl.b64 	%rd10, %rd9, 1;
	add.s64 	%rd11, %rd1, %rd10;
	ld.global.u16 	%rs2, [%rd11];
	st.shared.u16 	[%r5], %rs2;
$L__BB351_4:
	bar.sync 	0;
	setp.lt.u32 	%p3, %r18, 66;
	@%p3 bra 	$L__BB351_8;
$L__BB351_5:
	shr.u32 	%r7, %r18, 1;
	setp.ge.u32 	%p4, %r1, %r7;
	@%p4 bra 	$L__BB351_7;
	ld.shared.u16 	%rs6, [%r5];
	and.b32  	%r15, %r18, 2046;
	add.s32 	%r16, %r5, %r15;
	ld.shared.u16 	%rs7, [%r16];
	min.u16 	%rs8, %rs6, %rs7;
	st.shared.u16 	[%r5], %rs8;
$L__BB351_7:
	bar.sync 	0;
	setp.gt.u32 	%p5, %r18, 131;
	mov.u32 	%r18, %r7;
	@%p5 bra 	$L__BB351_5;
$L__BB351_8:
	setp.gt.u32 	%p6, %r1, 31;
	@%p6 bra 	$L__BB351_11;
	ld.volatile.shared.u16 	%rs9, [%r5];
	ld.volatile.shared.u16 	%rs10, [%r5+64];
	min.u16 	%rs11, %rs9, %rs10;
	st.volatile.shared.u16 	[%r5], %rs11;
	ld.volatile.shared.u16 	%rs12, [%r5];
	ld.volatile.shared.u16 	%rs13, [%r5+32];
	min.u16 	%rs14, %rs12, %rs13;
	st.volatile.shared.u16 	[%r5], %rs14;
	ld.volatile.shared.u16 	%rs15, [%r5];
	ld.volatile.shared.u16 	%rs16, [%r5+16];
	min.u16 	%rs17, %rs15, %rs16;
	st.volatile.shared.u16 	[%r5], %rs17;
	ld.volatile.shared.u16 	%rs18, [%r5];
	ld.volatile.shared.u16 	%rs19, [%r5+8];
	min.u16 	%rs20, %rs18, %rs19;
	st.volatile.shared.u16 	[%r5], %rs20;
	ld.volatile.shared.u16 	%rs21, [%r5];
	ld.volatile.shared.u16 	%rs22, [%r5+4];
	min.u16 	%rs23, %rs21, %rs22;
	st.volatile.shared.u16 	[%r5], %rs23;
	ld.volatile.shared.u16 	%rs24, [%r5];
	ld.volatile.shared.u16 	%rs25, [%r5+2];
	min.u16 	%rs26, %rs24, %rs25;
	st.volatile.shared.u16 	[%r5], %rs26;
	setp.ne.s32 	%p7, %r1, 0;
	@%p7 bra 	$L__BB351_11;
	ld.shared.u16 	%rs27, [minsdata_u16];
	cvt.u64.u32 	%rd21, %r2;
	mov.u32 	%r17, %ctaid.y;
	cvt.u64.u32 	%rd22, %r17;
	mad.lo.s64 	%rd23, %rd6, %rd22, %rd21;
	cvta.to.global.u64 	%rd24, %rd4;
	shl.b64 	%rd25, %rd23, 1;
	add.s64 	%rd26, %rd24, %rd25;
	st.global.u16 	[%rd26], %rs27;
$L__BB351_11:
	ret;

}
	// .globl	contiguous_min3_u16
.visible .entry contiguous_min3_u16(
	.param .u64 .ptr .align 1 contiguous_min3_u16_param_0,
	.param .u64 .ptr .align 1 contiguous_min3_u16_param_1,
	.param .u64 .ptr .align 1 contiguous_min3_u16_param_2,
	.param .u64 .ptr .align 1 contiguous_min3_u16_param_3,
	.param .u64 contiguous_min3_u16_param_4,
	.param .u64 contiguous_min3_u16_param_5,
	.param .u64 contiguous_min3_u16_param_6
)
{
	.reg .pred 	%p<38>;
	.reg .b16 	%rs<56>;
	.reg .b32 	%r<204>;
	.reg .b64 	%rd<308>;

	ld.param.u64 	%rd144, [contiguous_min3_u16_param_0];
	ld.param.u64 	%rd145, [contiguous_min3_u16_param_1];
	ld.param.u64 	%rd148, [contiguous_min3_u16_param_2];
	ld.param.u64 	%rd149, [contiguous_min3_u16_param_3];
	ld.param.u64 	%rd146, [contiguous_min3_u16_param_4];
	ld.param.u64 	%rd147, [contiguous_min3_u16_param_5];
	ld.param.u64 	%rd150, [contiguous_min3_u16_param_6];
	cvta.to.global.u64 	%rd1, %rd149;
	cvta.to.global.u64 	%rd2, %rd148;
	mov.u32 	%r1, %tid.y;
	mov.u32 	%r2, %ntid.x;
	mov.u32 	%r3, %tid.x;
	mad.lo.s32 	%r64, %r1, %r2, %r3;
	mov.u32 	%r65, %ctaid.x;
	mad.lo.s32 	%r66, %r65, %r2, %r3;
	mov.u32 	%r4, %ctaid.y;
	mov.u32 	%r5, %ntid.y;
	mad.lo.s32 	%r67, %r4, %r5, %r1;
	shl.b32 	%r68, %r64, 1;
	mov.u32 	%r69, minsdata_u16;
	add.s32 	%r7, %r69, %r68;
	mov.b16 	%rs16, -1;
	st.shared.u16 	[%r7], %rs16;
	cvt.u64.u32 	%rd3, %r66;
	setp.le.u64 	%p1, %rd147, %rd3;
	cvt.u64.u32 	%rd152, %r67;
	setp.le.u64 	%p2, %rd150, %rd152;
	or.pred  	%p3, %p1, %p2;
	@%p3 bra 	$L__BB352_76;
	cvt.u32.u64 	%r70, %rd3;
	cvt.u32.u64 	%r71, %rd147;
	mad.lo.s32 	%r194, %r67, %r71, %r70;
	cvt.u32.u64 	%r9, %rd146;
	add.s32 	%r193, %r9, -1;
	setp.lt.s32 	%p4, %r193, 0;
	mov.b64 	%rd307, 0;
	@%p4 bra 	$L__BB352_59;
	setp.lt.u32 	%p5, %r193, 7;
	mov.b64 	%rd307, 0;
	@%p5 bra 	$L__BB352_30;
	add.s32 	%r189, %r9, -4;
	and.b32  	%r72, %r9, -8;
	neg.s32 	%r188, %r72;
	mov.b64 	%rd307, 0;
$L__BB352_4:
	.pragma "nounroll";
	add.s32 	%r16, %r189, 3;
	cvt.u64.u32 	%rd5, %r194;
	mul.wide.u32 	%rd157, %r16, 8;
	add.s64 	%rd158, %rd2, %rd157;
	ld.global.u64 	%rd6, [%rd158];
	and.b64  	%rd159, %rd6, -4294967296;
	setp.ne.s64 	%p6, %rd159, 0;
	@%p6 bra 	$L__BB352_6;
	cvt.u32.u64 	%r73, %rd6;
	cvt.u32.u64 	%r74, %rd5;
	div.u32 	%r75, %r74, %r73;
	mul.lo.s32 	%r76, %r75, %r73;
	sub.s32 	%r77, %r74, %r76;
	cvt.u64.u32 	%rd272, %r75;
	cvt.u64.u32 	%rd273, %r77;
	bra.uni 	$L__BB352_7;
$L__BB352_6:
	div.s64 	%rd272, %rd5, %rd6;
	mul.lo.s64 	%rd160, %rd272, %rd6;
	sub.s64 	%rd273, %rd5, %rd160;
$L__BB352_7:
	mul.wide.u32 	%rd161, %r16, 8;
	add.s64 	%rd162, %rd1, %rd161;
	ld.global.u64 	%rd163, [%rd162];
	mad.lo.s64 	%rd13, %rd163, %rd273, %rd307;
	add.s32 	%r17, %r189, 2;
	and.b64  	%rd14, %rd272, 4294967295;
	mul.wide.u32 	%rd164, %r17, 8;
	add.s64 	%rd165, %rd2, %rd164;
	ld.global.u64 	%rd15, [%rd165];
	and.b64  	%rd166, %rd15, -4294967296;
	setp.ne.s64 	%p7, %rd166, 0;
	@%p7 bra 	$L__BB352_9;
	cvt.u32.u64 	%r78, %rd15;
	cvt.u32.u64 	%r79, %rd14;
	div.u32 	%r80, %r79, %r78;
	mul.lo.s32 	%r81, %r80, %r78;
	sub.s32 	%r82, %r79, %r81;
	cvt.u64.u32 	%rd274, %r80;
	cvt.u64.u32 	%rd275, %r82;
	bra.uni 	$L__BB352_10;
$L__BB352_9:
	div.s64 	%rd274, %rd14, %rd15;
	mul.lo.s64 	%rd167, %rd274, %rd15;
	sub.s64 	%rd275, %rd14, %rd167;
$L__BB352_10:
	mul.wide.u32 	%rd168, %r17, 8;
	add.s64 	%rd169, %rd1, %rd168;
	ld.global.u64 	%rd170, [%rd169];
	mad.lo.s64 	%rd22, %rd170, %rd275, %rd13;
	add.s32 	%r18, %r189, 1;
	and.b64  	%rd23, %rd274, 4294967295;
	mul.wide.u32 	%rd171, %r18, 8;
	add.s64 	%rd172, %rd2, %rd171;
	ld.global.u64 	%rd24, [%rd172];
	and.b64  	%rd173, %rd24, -4294967296;
	setp.ne.s64 	%p8, %rd173, 0;
	@%p8 bra 	$L__BB352_12;
	cvt.u32.u64 	%r83, %rd24;
	cvt.u32.u64 	%r84, %rd23;
	div.u32 	%r85, %r84, %r83;
	mul.lo.s32 	%r86, %r85, %r83;
	sub.s32 	%r87, %r84, %r86;
	cvt.u64.u32 	%rd276, %r85;
	cvt.u64.u32 	%rd277, %r87;
	bra.uni 	$L__BB352_13;
$L__BB352_12:
	div.s64 	%rd276, %rd23, %rd24;
	mul.lo.s64 	%rd174, %rd276, %rd24;
	sub.s64 	%rd277, %rd23, %rd174;
$L__BB352_13:
	mul.wide.u32 	%rd175, %r18, 8;
	add.s64 	%rd176, %rd1, %rd175;
	ld.global.u64 	%rd177, [%rd176];
	mad.lo.s64 	%rd31, %rd177, %rd277, %rd22;
	and.b64  	%rd32, %rd276, 4294967295;
	mul.wide.u32 	%rd178, %r189, 8;
	add.s64 	%rd179, %rd2, %rd178;
	ld.global.u64 	%rd33, [%rd179];
	and.b64  	%rd180, %rd33, -4294967296;
	setp.ne.s64 	%p9, %rd180, 0;
	@%p9 bra 	$L__BB352_15;
	cvt.u32.u64 	%r88, %rd33;
	cvt.u32.u64 	%r89, %rd32;
	div.u32 	%r90, %r89, %r88;
	mul.lo.s32 	%r91, %r90, %r88;
	sub.s32 	%r92, %r89, %r91;
	cvt.u64.u32 	%rd278, %r90;
	cvt.u64.u32 	%rd279, %r92;
	bra.uni 	$L__BB352_16;
$L__BB352_15:
	div.s64 	%rd278, %rd32, %rd33;
	mul.lo.s64 	%rd181, %rd278, %rd33;
	sub.s64 	%rd279, %rd32, %rd181;
$L__BB352_16:
	mul.wide.u32 	%rd182, %r189, 8;
	add.s64 	%rd183, %rd1, %rd182;
	ld.global.u64 	%rd184, [%rd183];
	mad.lo.s64 	%rd40, %rd184, %rd279, %rd31;
	add.s32 	%r19, %r189, -1;
	and.b64  	%rd41, %rd278, 4294967295;
	mul.wide.u32 	%rd185, %r19, 8;
	add.s64 	%rd186, %rd2, %rd185;
	ld.global.u64 	%rd42, [%rd186];
	and.b64  	%rd187, %rd42, -4294967296;
	setp.ne.s64 	%p10, %rd187, 0;
	@%p10 bra 	$L__BB352_18;
	cvt.u32.u64 	%r93, %rd42;
	cvt.u32.u64 	%r94, %rd41;
	div.u32 	%r95, %r94, %r93;
	mul.lo.s32 	%r96, %r95, %r93;
	sub.s32 	%r97, %r94, %r96;
	cvt.u64.u32 	%rd280, %r95;
	cvt.u64.u32 	%rd281, %r97;
	bra.uni 	$L__BB352_19;
$L__BB352_18:
	div.s64 	%rd280, %rd41, %rd42;
	mul.lo.s64 	%rd188, %rd280, %rd42;
	sub.s64 	%rd281, %rd41, %rd188;
$L__BB352_19:
	mul.wide.u32 	%rd189, %r19, 8;
	add.s64 	%rd190, %rd1, %rd189;
	ld.global.u64 	%rd191, [%rd190];
	mad.lo.s64 	%rd49, %rd191, %rd281, %rd40;
	add.s32 	%r20, %r189, -2;
	and.b64  	%rd50, %rd280, 4294967295;
	mul.wide.u32 	%rd192, %r20, 8;
	add.s64 	%rd193, %rd2, %rd192;
	ld.global.u64 	%rd51, [%rd193];
	and.b64  	%rd194, %rd51, -4294967296;
	setp.ne.s64 	%p11, %rd194, 0;
	@%p11 bra 	$L__BB352_21;
	cvt.u32.u64 	%r98, %rd51;
	cvt.u32.u64 	%r99, %rd50;
	div.u32 	%r100, %r99, %r98;
	mul.lo.s32 	%r101, %r100, %r98;
	sub.s32 	%r102, %r99, %r101;
	cvt.u64.u32 	%rd282, %r100;
	cvt.u64.u32 	%rd283, %r102;
	bra.uni 	$L__BB352_22;
$L__BB352_21:
	div.s64 	%rd282, %rd50, %rd51;
	mul.lo.s64 	%rd195, %rd282, %rd51;
	sub.s64 	%rd283, %rd50, %rd195;
$L__BB352_22:
	mul.wide.u32 	%rd196, %r20, 8;
	add.s64 	%rd197, %rd1, %rd196;
	ld.global.u64 	%rd198, [%rd197];
	mad.lo.s64 	%rd58, %rd198, %rd283, %rd49;
	add.s32 	%r21, %r189, -3;
	and.b64  	%rd59, %rd282, 4294967295;
	mul.wide.u32 	%rd199, %r21, 8;
	add.s64 	%rd200, %rd2, %rd199;
	ld.global.u64 	%rd60, [%rd200];
	and.b64  	%rd201, %rd60, -4294967296;
	setp.ne.s64 	%p12, %rd201, 0;
	@%p12 bra 	$L__BB352_24;
	cvt.u32.u64 	%r103, %rd60;
	cvt.u32.u64 	%r104, %rd59;
	div.u32 	%r105, %r104, %r103;
	mul.lo.s32 	%r106, %r105, %r103;
	sub.s32 	%r107, %r104, %r106;
	cvt.u64.u32 	%rd284, %r105;
	cvt.u64.u32 	%rd285, %r107;
	bra.uni 	$L__BB352_25;
$L__BB352_24:
	div.s64 	%rd284, %rd59, %rd60;
	mul.lo.s64 	%rd202, %rd284, %rd60;
	sub.s64 	%rd285, %rd59, %rd202;
$L__BB352_25:
	mul.wide.u32 	%rd203, %r21, 8;
	add.s64 	%rd204, %rd1, %rd203;
	ld.global.u64 	%rd205, [%rd204];
	mad.lo.s64 	%rd67, %rd205, %rd285, %rd58;
	and.b64  	%rd68, %rd284, 4294967295;
	add.s32 	%r108, %r189, -4;
	mul.wide.u32 	%rd206, %r108, 8;
	add.s64 	%rd207, %rd2, %rd206;
	ld.global.u64 	%rd69, [%rd207];
	and.b64  	%rd208, %rd69, -4294967296;
	setp.ne.s64 	%p13, %rd208, 0;
	@%p13 bra 	$L__BB352_27;
	cvt.u32.u64 	%r109, %rd69;
	cvt.u32.u64 	%r110, %rd68;
	div.u32 	%r111, %r110, %r109;
	mul.lo.s32 	%r112, %r111, %r109;
	sub.s32 	%r113, %r110, %r112;
	cvt.u64.u32 	%rd286, %r111;
	cvt.u64.u32 	%rd287, %r113;
	bra.uni 	$L__BB352_28;
$L__BB352_27:
	div.s64 	%rd286, %rd68, %rd69;
	mul.lo.s64 	%rd209, %rd286, %rd69;
	sub.s64 	%rd287, %rd68, %rd209;
$L__BB352_28:
	mul.wide.u32 	%rd210, %r108, 8;
	add.s64 	%rd211, %rd1, %rd210;
	ld.global.u64 	%rd212, [%rd211];
	mad.lo.s64 	%rd307, %rd212, %rd287, %rd67;
	cvt.u32.u64 	%r194, %rd286;
	add.s32 	%r189, %r189, -8;
	add.s32 	%r188, %r188, 8;
	setp.ne.s32 	%p14, %r188, 0;
	@%p14 bra 	$L__BB352_4;
	add.s32 	%r193, %r189, 3;
$L__BB352_30:
	and.b32  	%r28, %r9, 7;
	setp.eq.s32 	%p15, %r28, 0;
	@%p15 bra 	$L__BB352_59;
	and.b32  	%r29, %r9, 3;
	setp.lt.u32 	%p16, %r28, 4;
	@%p16 bra 	$L__BB352_45;
	cvt.u64.u32 	%rd79, %r194;
	mul.wide.u32 	%rd214, %r193, 8;
	add.s64 	%rd215, %rd2, %rd214;
	ld.global.u64 	%rd80, [%rd215];
	and.b64  	%rd216, %rd80, -4294967296;
	setp.ne.s64 	%p17, %rd216, 0;
	@%p17 bra 	$L__BB352_34;
	cvt.u32.u64 	%r115, %rd80;
	cvt.u32.u64 	%r116, %rd79;
	div.u32 	%r117, %r116, %r115;
	mul.lo.s32 	%r118, %r117, %r115;
	sub.s32 	%r119, %r116, %r118;
	cvt.u64.u32 	%rd290, %r117;
	cvt.u64.u32 	%rd291, %r119;
	bra.uni 	$L__BB352_35;
$L__BB352_34:
	div.s64 	%rd290, %rd79, %rd80;
	mul.lo.s64 	%rd217, %rd290, %rd80;
	sub.s64 	%rd291, %rd79, %rd217;
$L__BB352_35:
	mul.wide.u32 	%rd218, %r193, 8;
	add.s64 	%rd219, %rd1, %rd218;
	ld.global.u64 	%rd220, [%rd219];
	mad.lo.s64 	%rd87, %rd220, %rd291, %rd307;
	add.s32 	%r30, %r193, -1;
	and.b64  	%rd88, %rd290, 4294967295;
	mul.wide.u32 	%rd221, %r30, 8;
	add.s64 	%rd222, %rd2, %rd221;
	ld.global.u64 	%rd89, [%rd222];
	and.b64  	%rd223, %rd89, -4294967296;
	setp.ne.s64 	%p18, %rd223, 0;
	@%p18 bra 	$L__BB352_37;
	cvt.u32.u64 	%r120, %rd89;
	cvt.u32.u64 	%r121, %rd88;
	div.u32 	%r122, %r121, %r120;
	mul.lo.s32 	%r123, %r122, %r120;
	sub.s32 	%r124, %r121, %r123;
	cvt.u64.u32 	%rd292, %r122;
	cvt.u64.u32 	%rd293, %r124;
	bra.uni 	$L__BB352_38;
$L__BB352_37:
	div.s64 	%rd292, %rd88, %rd89;
	mul.lo.s64 	%rd224, %rd292, %rd89;
	sub.s64 	%rd293, %rd88, %rd224;
$L__BB352_38:
	mul.wide.u32 	%rd225, %r30, 8;
	add.s64 	%rd226, %rd1, %rd225;
	ld.global.u64 	%rd227, [%rd226];
	mad.lo.s64 	%rd96, %rd227, %rd293, %rd87;
	add.s32 	%r31, %r193, -2;
	and.b64  	%rd97, %rd292, 4294967295;
	mul.wide.u32 	%rd228, %r31, 8;
	add.s64 	%rd229, %rd2, %rd228;
	ld.global.u64 	%rd98, [%rd229];
	and.b64  	%rd230, %rd98, -4294967296;
	setp.ne.s64 	%p19, %rd230, 0;
	@%p19 bra 	$L__BB352_40;
	cvt.u32.u64 	%r125, %rd98;
	cvt.u32.u64 	%r126, %rd97;
	div.u32 	%r127, %r126, %r125;
	mul.lo.s32 	%r128, %r127, %r125;
	sub.s32 	%r129, %r126, %r128;
	cvt.u64.u32 	%rd294, %r127;
	cvt.u64.u32 	%rd295, %r129;
	bra.uni 	$L__BB352_41;
$L__BB352_40:
	div.s64 	%rd294, %rd97, %rd98;
	mul.lo.s64 	%rd231, %rd294, %rd98;
	sub.s64 	%rd295, %rd97, %rd231;
$L__BB352_41:
	mul.wide.u32 	%rd232, %r31, 8;
	add.s64 	%rd233, %rd1, %rd232;
	ld.global.u64 	%rd234, [%rd233];
	mad.lo.s64 	%rd105, %rd234, %rd295, %rd96;
	add.s32 	%r32, %r193, -3;
	and.b64  	%rd106, %rd294, 4294967295;
	mul.wide.u32 	%rd235, %r32, 8;
	add.s64 	%rd236, %rd2, %rd235;
	ld.global.u64 	%rd107, [%rd236];
	and.b64  	%rd237, %rd107, -4294967296;
	setp.ne.s64 	%p20, %rd237, 0;
	@%p20 bra 	$L__BB352_43;
	cvt.u32.u64 	%r130, %rd107;
	cvt.u32.u64 	%r131, %rd106;
	div.u32 	%r132, %r131, %r130;
	mul.lo.s32 	%r133, %r132, %r130;
	sub.s32 	%r134, %r131, %r133;
	cvt.u64.u32 	%rd296, %r132;
	cvt.u64.u32 	%rd297, %r134;
	bra.uni 	$L__BB352_44;
$L__BB352_43:
	div.s64 	%rd296, %rd106, %rd107;
	mul.lo.s64 	%rd238, %rd296, %rd107;
	sub.s64 	%rd297, %rd106, %rd238;
$L__BB352_44:
	mul.wide.u32 	%rd239, %r32, 8;
	add.s64 	%rd240, %rd1, %rd239;
	ld.global.u64 	%rd241, [%rd240];
	mad.lo.s64 	%rd307, %rd241, %rd297, %rd105;
	cvt.u32.u64 	%r194, %rd296;
	add.s32 	%r193, %r193, -4;
$L__BB352_45:
	setp.eq.s32 	%p21, %r29, 0;
	@%p21 bra 	$L__BB352_59;
	setp.eq.s32 	%p22, %r29, 1;
	@%p22 bra 	$L__BB352_54;
	cvt.u64.u32 	%rd117, %r194;
	mul.wide.u32 	%rd243, %r193, 8;
	add.s64 	%rd244, %rd2, %rd243;
	ld.global.u64 	%rd118, [%rd244];
	and.b64  	%rd245, %rd118, -4294967296;
	setp.ne.s64 	%p23, %rd245, 0;
	@%p23 bra 	$L__BB352_49;
	cvt.u32.u64 	%r135, %rd118;
	cvt.u32.u64 	%r136, %rd117;
	div.u32 	%r137, %r136, %r135;
	mul.lo.s32 	%r138, %r137, %r135;
	sub.s32 	%r139, %r136, %r138;
	cvt.u64.u32 	%rd300, %r137;
	cvt.u64.u32 	%rd301, %r139;
	bra.uni 	$L__BB352_50;
$L__BB352_49:
	div.s64 	%rd300, %rd117, %rd118;
	mul.lo.s64 	%rd246, %rd300, %rd118;
	sub.s64 	%rd301, %rd117, %rd246;
$L__BB352_50:
	add.s64 	%rd248, %rd1, %rd243;
	ld.global.u64 	%rd249, [%rd248];
	mad.lo.s64 	%rd125, %rd249, %rd301, %rd307;
	add.s32 	%r37, %r193, -1;
	and.b64  	%rd126, %rd300, 4294967295;
	mul.wide.u32 	%rd250, %r37, 8;
	add.s64 	%rd251, %rd2, %rd250;
	ld.global.u64 	%rd127, [%rd251];
	and.b64  	%rd252, %rd127, -4294967296;
	setp.ne.s64 	%p24, %rd252, 0;
	@%p24 bra 	$L__BB352_52;
	cvt.u32.u64 	%r140, %rd127;
	cvt.u32.u64 	%r141, %rd126;
	div.u32 	%r142, %r141, %r140;
	mul.lo.s32 	%r143, %r142, %r140;
	sub.s32 	%r144, %r141, %r143;
	cvt.u64.u32 	%rd302, %r142;
	cvt.u64.u32 	%rd303, %r144;
	bra.uni 	$L__BB352_53;
$L__BB352_52:
	div.s64 	%rd302, %rd126, %rd127;
	mul.lo.s64 	%rd253, %rd302, %rd127;
	sub.s64 	%rd303, %rd126, %rd253;
$L__BB352_53:
	add.s64 	%rd255, %rd1, %rd250;
	ld.global.u64 	%rd256, [%rd255];
	mad.lo.s64 	%rd307, %rd256, %rd303, %rd125;
	cvt.u32.u64 	%r194, %rd302;
	add.s32 	%r193, %r193, -2;
$L__BB352_54:
	and.b32  	%r145, %r9, 1;
	setp.eq.b32 	%p25, %r145, 1;
	not.pred 	%p26, %p25;
	@%p26 bra 	$L__BB352_59;
	cvt.u64.u32 	%rd137, %r194;
	mul.wide.u32 	%rd257, %r193, 8;
	add.s64 	%rd258, %rd2, %rd257;
	ld.global.u64 	%rd138, [%rd258];
	and.b64  	%rd259, %rd138, -4294967296;
	setp.ne.s64 	%p27, %rd259, 0;
	@%p27 bra 	$L__BB352_57;
	cvt.u32.u64 	%r146, %rd138;
	cvt.u32.u64 	%r147, %rd137;
	rem.u32 	%r148, %r147, %r146;
	cvt.u64.u32 	%rd306, %r148;
	bra.uni 	$L__BB352_58;
$L__BB352_57:
	rem.s64 	%rd306, %rd137, %rd138;
$L__BB352_58:
	add.s64 	%rd261, %rd1, %rd257;
	ld.global.u64 	%rd262, [%rd261];
	mad.lo.s64 	%rd307, %rd262, %rd306, %rd307;
$L__BB352_59:
	cvta.to.global.u64 	%rd263, %rd145;
	shl.b64 	%rd264, %rd307, 1;
	add.s64 	%rd265, %rd263, %rd264;
	ld.global.u16 	%rs17, [%rd265];
	st.shared.u16 	[%r7], %rs17;
	bar.sync 	0;
	setp.ne.s32 	%p28, %r1, 0;
	@%p28 bra 	$L__BB352_76;
	setp.gt.u32 	%p29, %r5, 1;
	@%p29 bra 	$L__BB352_62;
	shl.b32 	%r149, %r3, 1;
	mov.u32 	%r150, minsdata_u16;
	add.s32 	%r151, %r150, %r149;
	ld.shared.u16 	%rs54, [%r151];
	bra.uni 	$L__BB352_75;
$L__BB352_62:
	shl.b32 	%r153, %r3, 1;
	mov.u32 	%r154, minsdata_u16;
	add.s32 	%r42, %r154, %r153;
	ld.shared.u16 	%rs54, [%r42];
	add.s32 	%r43, %r5, -1;
	add.s32 	%r155, %r5, -2;
	and.b32  	%r44, %r43, 7;
	setp.lt.u32 	%p30, %r155, 7;
	mov.b32 	%r202, 1;
	@%p30 bra 	$L__BB352_66;
	and.b32  	%r158, %r43, -8;
	neg.s32 	%r199, %r158;
	shl.b32 	%r46, %r2, 1;
	add.s32 	%r160, %r153, %r46;
	add.s32 	%r197, %r154, %r160;
	shl.b32 	%r48, %r2, 4;
	mov.b32 	%r200, 1;
	mov.b32 	%r198, 0;
$L__BB352_64:
	.pragma "nounroll";
	mul.lo.s32 	%r162, %r200, %r2;
	shl.b32 	%r163, %r162, 1;
	add.s32 	%r164, %r42, %r163;
	ld.shared.u16 	%rs19, [%r197];
	min.u16 	%rs20, %rs54, %rs19;
	add.s32 	%r165, %r164, %r46;
	ld.shared.u16 	%rs21, [%r165];
	min.u16 	%rs22, %rs20, %rs21;
	add.s32 	%r166, %r165, %r46;
	ld.shared.u16 	%rs23, [%r166];
	min.u16 	%rs24, %rs22, %rs23;
	add.s32 	%r167, %r166, %r46;
	ld.shared.u16 	%rs25, [%r167];
	min.u16 	%rs26, %rs24, %rs25;
	add.s32 	%r168, %r167, %r46;
	ld.shared.u16 	%rs27, [%r168];
	min.u16 	%rs28, %rs26, %rs27;
	add.s32 	%r169, %r168, %r46;
	ld.shared.u16 	%rs29, [%r169];
	min.u16 	%rs30, %rs28, %rs29;
	add.s32 	%r170, %r169, %r46;
	ld.shared.u16 	%rs31, [%r170];
	min.u16 	%rs32, %rs30, %rs31;
	add.s32 	%r171, %r170, %r46;
	ld.shared.u16 	%rs33, [%r171];
	min.u16 	%rs54, %rs32, %rs33;
	add.s32 	%r200, %r200, 8;
	add.s32 	%r199, %r199, 8;
	add.s32 	%r198, %r198, 8;
	add.s32 	%r197, %r197, %r48;
	setp.ne.s32 	%p31, %r199, 0;
	@%p31 bra 	$L__BB352_64;
	add.s32 	%r202, %r198, 1;
$L__BB352_66:
	setp.eq.s32 	%p32, %r44, 0;
	@%p32 bra 	$L__BB352_74;
	and.b32  	%r59, %r43, 3;
	setp.lt.u32 	%p33, %r44, 4;
	@%p33 bra 	$L__BB352_69;
	mul.lo.s32 	%r172, %r202, %r2;
	shl.b32 	%r173, %r172, 1;
	add.s32 	%r174, %r42, %r173;
	ld.shared.u16 	%rs35, [%r174];
	min.u16 	%rs36, %rs54, %rs35;
	shl.b32 	%r175, %r2, 1;
	add.s32 	%r176, %r174, %r175;
	ld.shared.u16 	%rs37, [%r176];
	min.u16 	%rs38, %rs36, %rs37;
	add.s32 	%r177, %r176, %r175;
	ld.shared.u16 	%rs39, [%r177];
	min.u16 	%rs40, %rs38, %rs39;
	add.s32 	%r178, %r177, %r175;
	ld.shared.u16 	%rs41, [%r178];
	min.u16 	%rs54, %rs40, %rs41;
	add.s32 	%r202, %r202, 4;
$L__BB352_69:
	setp.eq.s32 	%p34, %r59, 0;
	@%p34 bra 	$L__BB352_74;
	setp.eq.s32 	%p35, %r59, 1;
	@%p35 bra 	$L__BB352_72;
	mul.lo.s32 	%r179, %r202, %r2;
	shl.b32 	%r180, %r179, 1;
	add.s32 	%r181, %r42, %r180;
	ld.shared.u16 	%rs43, [%r181];
	min.u16 	%rs44, %rs54, %rs43;
	shl.b32 	%r182, %r2, 1;
	add.s32 	%r183, %r181, %r182;
	ld.shared.u16 	%rs45, [%r183];
	min.u16 	%rs54, %rs44, %rs45;
	add.s32 	%r202, %r202, 2;
$L__BB352_72:
	and.b32  	%r184, %r43, 1;
	setp.eq.b32 	%p36, %r184, 1;
	not.pred 	%p37, %p36;
	@%p37 bra 	$L__BB352_74;
	mul.lo.s32 	%r185, %r202, %r2;
	shl.b32 	%r186, %r185, 1;
	add.s32 	%r187, %r42, %r186;
	ld.shared.u16 	%rs46, [%r187];
	min.u16 	%rs54, %rs54, %rs46;
$L__BB352_74:
	st.shared.u16 	[%r42], %rs54;
$L__BB352_75:
	cvt.u64.u32 	%rd266, %r4;
	mad.lo.s64 	%rd267, %rd147, %rd266, %rd3;
	cvta.to.global.u64 	%rd268, %rd144;
	shl.b64 	%rd269, %rd267, 1;
	add.s64 	%rd270, %rd268, %rd269;
	st.global.u16 	[%rd270], %rs54;
$L__BB352_76:
	ret;

}
	// .globl	contiguous_min33_u16
.visible .entry contiguous_min33_u16(
	.param .u64 .ptr .align 1 contiguous_min33_u16_param_0,
	.param .u64 .ptr .align 1 contiguous_min33_u16_param_1,
	.param .u64 contiguous_min33_u16_param_2,
	.param .u64 contiguous_min33_u16_param_3,
	.param .u64 contiguous_min33_u16_param_4
)
{
	.reg .pred 	%p<14>;
	.reg .b16 	%rs<56>;
	.reg .b32 	%r<85>;
	.reg .b64 	%rd<16>;

	ld.param.u64 	%rd2, [contiguous_min33_u16_param_0];
	ld.param.u64 	%rd3, [contiguous_min33_u16_param_1];
	ld.param.u64 	%rd4, [contiguous_min33_u16_param_3];
	ld.param.u64 	%rd5, [contiguous_min33_u16_param_4];
	mov.u32 	%r1, %tid.y;
	mov.u32 	%r2, %ntid.x;
	mov.u32 	%r3, %tid.x;
	mad.lo.s32 	%r30, %r1, %r2, %r3;
	mov.u32 	%r31, %ctaid.x;
	mad.lo.s32 	%r32, %r31, %r2, %r3;
	mov.u32 	%r4, %ctaid.y;
	mov.u32 	%r5, %ntid.y;
	mad.lo.s32 	%r33, %r4, %r5, %r1;
	shl.b32 	%r34, %r30, 1;
	mov.u32 	%r35, minsdata_u16;
	add.s32 	%r7, %r35, %r34;
	mov.b16 	%rs16, -1;
	st.shared.u16 	[%r7], %rs16;
	cvt.u64.u32 	%rd1, %r32;
	setp.le.u64 	%p1, %rd4, %rd1;
	cvt.u64.u32 	%rd7, %r33;
	setp.le.u64 	%p2, %rd5, %rd7;
	or.pred  	%p3, %p1, %p2;
	@%p3 bra 	$L__BB353_18;
	cvt.u32.u64 	%r36, %rd1;
	cvta.to.global.u64 	%rd8, %rd3;
	cvt.u32.u64 	%r37, %rd4;
	mad.lo.s32 	%r38, %r33, %r37, %r36;
	mul.wide.u32 	%rd9, %r38, 2;
	add.s64 	%rd10, %rd8, %rd9;
	ld.global.u16 	%rs17, [%rd10];
	st.shared.u16 	[%r7], %rs17;
	bar.sync 	0;
	setp.ne.s32 	%p4, %r1, 0;
	@%p4 bra 	$L__BB353_18;
	setp.gt.u32 	%p5, %r5, 1;
	@%p5 bra 	$L__BB353_4;
	shl.b32 	%r39, %r3, 1;
	add.s32 	%r41, %r35, %r39;
	ld.shared.u16 	%rs54, [%r41];
	bra.uni 	$L__BB353_17;
$L__BB353_4:
	shl.b32 	%r43, %r3, 1;
	add.s32 	%r8, %r35, %r43;
	ld.shared.u16 	%rs54, [%r8];
	add.s32 	%r9, %r5, -1;
	add.s32 	%r45, %r5, -2;
	and.b32  	%r10, %r9, 7;
	setp.lt.u32 	%p6, %r45, 7;
	mov.b32 	%r83, 1;
	@%p6 bra 	$L__BB353_8;
	and.b32  	%r48, %r9, -8;
	neg.s32 	%r80, %r48;
	shl.b32 	%r12, %r2, 1;
	add.s32 	%r50, %r43, %r12;
	add.s32 	%r78, %r35, %r50;
	shl.b32 	%r14, %r2, 4;
	mov.b32 	%r81, 1;
	mov.b32 	%r79, 0;
$L__BB353_6:
	.pragma "nounroll";
	mul.lo.s32 	%r52, %r81, %r2;
	shl.b32 	%r53, %r52, 1;
	add.s32 	%r54, %r8, %r53;
	ld.shared.u16 	%rs19, [%r78];
	min.u16 	%rs20, %rs54, %rs19;
	add.s32 	%r55, %r54, %r12;
	ld.shared.u16 	%rs21, [%r55];
	min.u16 	%rs22, %rs20, %rs21;
	add.s32 	%r56, %r55, %r12;
	ld.shared.u16 	%rs23, [%r56];
	min.u16 	%rs24, %rs22, %rs23;
	add.s32 	%r57, %r56, %r12;
	ld.shared.u16 	%rs25, [%r57];
	min.u16 	%rs26, %rs24, %rs25;
	add.s32 	%r58, %r57, %r12;
	ld.shared.u16 	%rs27, [%r58];
	min.u16 	%rs28, %rs26, %rs27;
	add.s32 	%r59, %r58, %r12;
	ld.shared.u16 	%rs29, [%r59];
	min.u16 	%rs30, %rs28, %rs29;
	add.s32 	%r60, %r59, %r12;
	ld.shared.u16 	%rs31, [%r60];
	min.u16 	%rs32, %rs30, %rs31;
	add.s32 	%r61, %r60, %r12;
	ld.shared.u16 	%rs33, [%r61];
	min.u16 	%rs54, %rs32, %rs33;
	add.s32 	%r81, %r81, 8;
	add.s32 	%r80, %r80, 8;
	add.s32 	%r79, %r79, 8;
	add.s32 	%r78, %r78, %r14;
	setp.ne.s32 	%p7, %r80, 0;
	@%p7 bra 	$L__BB353_6;
	add.s32 	%r83, %r79, 1;
$L__BB353_8:
	setp.eq.s32 	%p8, %r10, 0;
	@%p8 bra 	$L__BB353_16;
	and.b32  	%r25, %r9, 3;
	setp.lt.u32 	%p9, %r10, 4;
	@%p9 bra 	$L__BB353_11;
	mul.lo.s32 	%r62, %r83, %r2;
	shl.b32 	%r63, %r62, 1;
	add.s32 	%r64, %r8, %r63;
	ld.shared.u16 	%rs35, [%r64];
	min.u16 	%rs36, %rs54, %rs35;
	shl.b32 	%r65, %r2, 1;
	add.s32 	%r66, %r64, %r65;
	ld.shared.u16 	%rs37, [%r66];
	min.u16 	%rs38, %rs36, %rs37;
	add.s32 	%r67, %r66, %r65;
	ld.shared.u16 	%rs39, [%r67];
	min.u16 	%rs40, %rs38, %rs39;
	add.s32 	%r68, %r67, %r65;
	ld.shared.u16 	%rs41, [%r68];
	min.u16 	%rs54, %rs40, %rs41;
	add.s32 	%r83, %r83, 4;
$L__BB353_11:
	setp.eq.s32 	%p10, %r25, 0;
	@%p10 bra 	$L__BB353_16;
	setp.eq.s32 	%p11, %r25, 1;
	@%p11 bra 	$L__BB353_14;
	mul.lo.s32 	%r69, %r83, %r2;
	shl.b32 	%r70, %r69, 1;
	add.s32 	%r71, %r8, %r70;
	ld.shared.u16 	%rs43, [%r71];
	min.u16 	%rs44, %rs54, %rs43;
	shl.b32 	%r72, %r2, 1;
	add.s32 	%r73, %r71, %r72;
	ld.shared.u16 	%rs45, [%r73];
	min.u16 	%rs54, %rs44, %rs45;
	add.s32 	%r83, %r83, 2;
$L__BB353_14:
	and.b32  	%r74, %r9, 1;
	setp.eq.b32 	%p12, %r74, 1;
	not.pred 	%p13, %p12;
	@%p13 bra 	$L__BB353_16;
	mul.lo.s32 	%r75, %r83, %r2;
	shl.b32 	%r76, %r75, 1;
	add.s32 	%r77, %r8, %r76;
	ld.shared.u16 	%rs46, [%r77];
	min.u16 	%rs54, %rs54, %rs46;
$L__BB353_16:
	st.shared.u16 	[%r8], %rs54;
$L__BB353_17:
	cvt.u64.u32 	%rd11, %r4;
	mad.lo.s64 	%rd12, %rd4, %rd11, %rd1;
	cvta.to.global.u64 	%rd13, %rd2;
	shl.b64 	%rd14, %rd12, 1;
	add.s64 	%rd15, %rd13, %rd14;
	st.global.u16 	[%rd15], %rs54;
$L__BB353_18:
	ret;

}
	// .globl	contiguous_min_u32
.visible .entry contiguous_min_u32(
	.param .u64 .ptr .align 1 contiguous_min_u32_param_0,
	.param .u64 .ptr .align 1 contiguous_min_u32_param_1,
	.param .u64 contiguous_min_u32_param_2
)
{
	.reg .pred 	%p<8>;
	.reg .b32 	%r<43>;
	.reg .b64 	%rd<16>;

	ld.param.u64 	%rd4, [contiguous_min_u32_param_0];
	ld.param.u64 	%rd6, [contiguous_min_u32_param_1];
	ld.param.u64 	%rd5, [contiguous_min_u32_param_2];
	cvta.to.global.u64 	%rd1, %rd6;
	mov.u32 	%r1, %tid.x;
	mov.u32 	%r2, %ctaid.x;
	mov.u32 	%r42, %ntid.x;
	mul.lo.s32 	%r8, %r2, %r42;
	shl.b32 	%r9, %r8, 1;
	add.s32 	%r4, %r9, %r1;
	shl.b32 	%r10, %r1, 2;
	mov.u32 	%r11, minsdata_u32;
	add.s32 	%r5, %r11, %r10;
	mov.b32 	%r12, -1;
	st.shared.u32 	[%r5], %r12;
	add.s32 	%r13, %r4, %r42;
	cvt.u64.u32 	%rd2, %r13;
	setp.le.u64 	%p1, %rd5, %rd2;
	@%p1 bra 	$L__BB354_2;
	mul.wide.u32 	%rd9, %r4, 4;
	add.s64 	%rd10, %rd1, %rd9;
	ld.global.u32 	%r15, [%rd10];
	shl.b64 	%rd11, %rd2, 2;
	add.s64 	%rd12, %rd1, %rd11;
	ld.global.u32 	%r16, [%rd12];
	min.u32 	%r17, %r15, %r16;
	st.shared.u32 	[%r5], %r17;
	bra.uni 	$L__BB354_4;
$L__BB354_2:
	cvt.u64.u32 	%rd3, %r4;
	setp.le.u64 	%p2, %rd5, %rd3;
	@%p2 bra 	$L__BB354_4;
	shl.b64 	%rd7, %rd3, 2;
	add.s64 	%rd8, %rd1, %rd7;
	ld.global.u32 	%r14, [%rd8];
	st.shared.u32 	[%r5], %r14;
$L__BB354_4:
	bar.sync 	0;
	setp.lt.u32 	%p3, %r42, 66;
	@%p3 bra 	$L__BB354_8;
$L__BB354_5:
	shr.u32 	%r7, %r42, 1;
	setp.ge.u32 	%p4, %r1, %r7;
	@%p4 bra 	$L__BB354_7;
	ld.shared.u32 	%r18, [%r5];
	shl.b32 	%r19, %r7, 2;
	add.s32 	%r20, %r5, %r19;
	ld.shared.u32 	%r21, [%r20];
	min.u32 	%r22, %r18, %r21;
	st.shared.u32 	[%r5], %r22;
$L__BB354_7:
	bar.sync 	0;
	setp.gt.u32 	%p5, %r42, 131;
	mov.u32 	%r42, %r7;
	@%p5 bra 	$L__BB354_5;
$L__BB354_8:
	setp.gt.u32 	%p6, %r1, 31;
	@%p6 bra 	$L__BB354_11;
	ld.volatile.shared.u32 	%r23, [%r5];
	ld.volatile.shared.u32 	%r24, [%r5+128];
	min.u32 	%r25, %r23, %r24;
	st.volatile.shared.u32 	[%r5], %r25;
	ld.volatile.shared.u32 	%r26, [%r5];
	ld.volatile.shared.u32 	%r27, [%r5+64];
	min.u32 	%r28, %r26, %r27;
	st.volatile.shared.u32 	[%r5], %r28;
	ld.volatile.shared.u32 	%r29, [%r5];
	ld.volatile.shared.u32 	%r30, [%r5+32];
	min.u32 	%r31, %r29, %r30;
	st.volatile.shared.u32 	[%r5], %r31;
	ld.volatile.shared.u32 	%r32, [%r5];
	ld.volatile.shared.u32 	%r33, [%r5+16];
	min.u32 	%r34, %r32, %r33;
	st.volatile.shared.u32 	[%r5], %r34;
	ld.volatile.shared.u32 	%r35, [%r5];
	ld.volatile.shared.u32 	%r36, [%r5+8];
	min.u32 	%r37, %r35, %r36;
	st.volatile.shared.u32 	[%r5], %r37;
	ld.volatile.shared.u32 	%r38, [%r5];
	ld.volatile.shared.u32 	%r39, [%r5+4];
	min.u32 	%r40, %r38, %r39;
	st.volatile.shared.u32 	[%r5], %r40;
	setp.ne.s32 	%p7, %r1, 0;
	@%p7 bra 	$L__BB354_11;
	ld.shared.u32 	%r41, [minsdata_u32];
	cvta.to.global.u64 	%rd13, %rd4;
	mul.wide.u32 	%rd14, %r2, 4;
	add.s64 	%rd15, %rd13, %rd14;
	st.global.u32 	[%rd15], %r41;
$L__BB354_11:
	ret;

}
	// .globl	uncontiguous_min_u32
.visible .entry uncontiguous_min_u32(
	.param .u64 .ptr .align 1 uncontiguous_min_u32_param_0,
	.param .u64 .ptr .align 1 uncontiguous_min_u32_param_1,
	.param .u64 .ptr .align 1 uncontiguous_min_u32_param_2,
	.param .u64 .ptr .align 1 uncontiguous_min_u32_param_3,
	.param .u64 uncontiguous_min_u32_param_4,
	.param .u64 uncontiguous_min_u32_param_5
)
{
	.reg .pred 	%p<53>;
	.reg .b32 	%r<239>;
	.reg .b64 	%rd<558>;

	ld.param.u64 	%rd260, [uncontiguous_min_u32_param_0];
	ld.param.u64 	%rd263, [uncontiguous_min_u32_param_1];
	ld.param.u64 	%rd264, [uncontiguous_min_u32_param_2];
	ld.param.u64 	%rd265, [uncontiguous_min_u32_param_3];
	ld.param.u64 	%rd261, [uncontiguous_min_u32_param_4];
	ld.param.u64 	%rd262, [uncontiguous_min_u32_param_5];
	cvta.to.global.u64 	%rd1, %rd265;
	cvta.to.global.u64 	%rd2, %rd264;
	cvta.to.global.u64 	%rd3, %rd263;
	mov.u32 	%r1, %tid.x;
	mov.u32 	%r2, %ctaid.x;
	mov.u32 	%r238, %ntid.x;
	mul.lo.s32 	%r52, %r2, %r238;
	shl.b32 	%r53, %r52, 1;
	add.s32 	%r4, %r53, %r1;
	shl.b32 	%r54, %r1, 2;
	mov.u32 	%r55, minsdata_u32;
	add.s32 	%r5, %r55, %r54;
	mov.b32 	%r56, -1;
	st.shared.u32 	[%r5], %r56;
	add.s32 	%r57, %r4, %r238;
	cvt.u64.u32 	%rd511, %r57;
	setp.le.u64 	%p1, %rd262, %rd511;
	@%p1 bra 	$L__BB355_54;
	cvt.u32.u64 	%r6, %rd261;
	add.s32 	%r232, %r6, -1;
	setp.lt.s32 	%p27, %r232, 0;
	mov.b64 	%rd515, 0;
	mov.u64 	%rd516, %rd515;
	@%p27 bra 	$L__BB355_53;
	cvt.u64.u32 	%rd512, %r4;
	setp.lt.u32 	%p28, %r232, 3;
	mov.b64 	%rd516, 0;
	mov.u64 	%rd515, %rd516;
	@%p28 bra 	$L__BB355_30;
	add.s32 	%r230, %r6, -2;
	and.b32  	%r134, %r6, -4;
	neg.s32 	%r229, %r134;
	mov.b64 	%rd516, 0;
$L__BB355_4:
	.pragma "nounroll";
	add.s32 	%r12, %r230, 1;
	mul.wide.u32 	%rd397, %r12, 8;
	add.s64 	%rd398, %rd2, %rd397;
	ld.global.u64 	%rd10, [%rd398];
	or.b64  	%rd399, %rd512, %rd10;
	and.b64  	%rd400, %rd399, -4294967296;
	setp.ne.s64 	%p29, %rd400, 0;
	@%p29 bra 	$L__BB355_6;
	cvt.u32.u64 	%r135, %rd10;
	cvt.u32.u64 	%r136, %rd512;
	div.u32 	%r137, %r136, %r135;
	mul.lo.s32 	%r138, %r137, %r135;
	sub.s32 	%r139, %r136, %r138;
	cvt.u64.u32 	%rd477, %r137;
	cvt.u64.u32 	%rd478, %r139;
	bra.uni 	$L__BB355_7;
$L__BB355_6:
	div.s64 	%rd477, %rd512, %rd10;
	mul.lo.s64 	%rd401, %rd477, %rd10;
	sub.s64 	%rd478, %rd512, %rd401;
$L__BB355_7:
	mul.wide.u32 	%rd402, %r12, 8;
	add.s64 	%rd403, %rd1, %rd402;
	ld.global.u64 	%rd17, [%rd403];
	mad.lo.s64 	%rd18, %rd17, %rd478, %rd515;
	or.b64  	%rd404, %rd511, %rd10;
	and.b64  	%rd405, %rd404, -4294967296;
	setp.ne.s64 	%p30, %rd405, 0;
	@%p30 bra 	$L__BB355_9;
	cvt.u32.u64 	%r140, %rd10;
	cvt.u32.u64 	%r141, %rd511;
	div.u32 	%r142, %r141, %r140;
	mul.lo.s32 	%r143, %r142, %r140;
	sub.s32 	%r144, %r141, %r143;
	cvt.u64.u32 	%rd479, %r142;
	cvt.u64.u32 	%rd480, %r144;
	bra.uni 	$L__BB355_10;
$L__BB355_9:
	div.s64 	%rd479, %rd511, %rd10;
	mul.lo.s64 	%rd406, %rd479, %rd10;
	sub.s64 	%rd480, %rd511, %rd406;
$L__BB355_10:
	mad.lo.s64 	%rd25, %rd480, %rd17, %rd516;
	add.s32 	%r13, %r230, -2;
	mul.wide.u32 	%rd407, %r230, 8;
	add.s64 	%rd408, %rd2, %rd407;
	ld.global.u64 	%rd26, [%rd408];
	or.b64  	%rd409, %rd477, %rd26;
	and.b64  	%rd410, %rd409, -4294967296;
	setp.ne.s64 	%p31, %rd410, 0;
	@%p31 bra 	$L__BB355_12;
	cvt.u32.u64 	%r145, %rd26;
	cvt.u32.u64 	%r146, %rd477;
	div.u32 	%r147, %r146, %r145;
	mul.lo.s32 	%r148, %r147, %r145;
	sub.s32 	%r149, %r146, %r148;
	cvt.u64.u32 	%rd481, %r147;
	cvt.u64.u32 	%rd482, %r149;
	bra.uni 	$L__BB355_13;
$L__BB355_12:
	div.s64 	%rd481, %rd477, %rd26;
	mul.lo.s64 	%rd411, %rd481, %rd26;
	sub.s64 	%rd482, %rd477, %rd411;
$L__BB355_13:
	mul.wide.u32 	%rd412, %r230, 8;
	add.s64 	%rd413, %rd1, %rd412;
	ld.global.u64 	%rd33, [%rd413];
	mad.lo.s64 	%rd34, %rd33, %rd482, %rd18;
	or.b64  	%rd414, %rd479, %rd26;
	and.b64  	%rd415, %rd414, -4294967296;
	setp.ne.s64 	%p32, %rd415, 0;
	@%p32 bra 	$L__BB355_15;
	cvt.u32.u64 	%r150, %rd26;
	cvt.u32.u64 	%r151, %rd479;
	div.u32 	%r152, %r151, %r150;
	mul.lo.s32 	%r153, %r152, %r150;
	sub.s32 	%r154, %r151, %r153;
	cvt.u64.u32 	%rd483, %r152;
	cvt.u64.u32 	%rd484, %r154;
	bra.uni 	$L__BB355_16;
$L__BB355_15:
	div.s64 	%rd483, %rd479, %rd26;
	mul.lo.s64 	%rd416, %rd483, %rd26;
	sub.s64 	%rd484, %rd479, %rd416;
$L__BB355_16:
	mad.lo.s64 	%rd41, %rd484, %rd33, %rd25;
	add.s32 	%r14, %r230, -1;
	mul.wide.u32 	%rd417, %r14, 8;
	add.s64 	%rd418, %rd2, %rd417;
	ld.global.u64 	%rd42, [%rd418];
	or.b64  	%rd419, %rd481, %rd42;
	and.b64  	%rd420, %rd419, -4294967296;
	setp.ne.s64 	%p33, %rd420, 0;
	@%p33 bra 	$L__BB355_18;
	cvt.u32.u64 	%r155, %rd42;
	cvt.u32.u64 	%r156, %rd481;
	div.u32 	%r157, %r156, %r155;
	mul.lo.s32 	%r158, %r157, %r155;
	sub.s32 	%r159, %r156, %r158;
	cvt.u64.u32 	%rd485, %r157;
	cvt.u64.u32 	%rd486, %r159;
	bra.uni 	$L__BB355_19;
$L__BB355_18:
	div.s64 	%rd485, %rd481, %rd42;
	mul.lo.s64 	%rd421, %rd485, %rd42;
	sub.s64 	%rd486, %rd481, %rd421;
$L__BB355_19:
	mul.wide.u32 	%rd422, %r14, 8;
	add.s64 	%rd423, %rd1, %rd422;
	ld.global.u64 	%rd49, [%rd423];
	mad.lo.s64 	%rd50, %rd49, %rd486, %rd34;
	or.b64  	%rd424, %rd483, %rd42;
	and.b64  	%rd425, %rd424, -4294967296;
	setp.ne.s64 	%p34, %rd425, 0;
	@%p34 bra 	$L__BB355_21;
	cvt.u32.u64 	%r160, %rd42;
	cvt.u32.u64 	%r161, %rd483;
	div.u32 	%r162, %r161, %r160;
	mul.lo.s32 	%r163, %r162, %r160;
	sub.s32 	%r164, %r161, %r163;
	cvt.u64.u32 	%rd487, %r162;
	cvt.u64.u32 	%rd488, %r164;
	bra.uni 	$L__BB355_22;
$L__BB355_21:
	div.s64 	%rd487, %rd483, %rd42;
	mul.lo.s64 	%rd426, %rd487, %rd42;
	sub.s64 	%rd488, %rd483, %rd426;
$L__BB355_22:
	mad.lo.s64 	%rd57, %rd488, %rd49, %rd41;
	mul.wide.u32 	%rd427, %r13, 8;
	add.s64 	%rd428, %rd2, %rd427;
	ld.global.u64 	%rd58, [%rd428];
	or.b64  	%rd429, %rd485, %rd58;
	and.b64  	%rd430, %rd429, -4294967296;
	setp.ne.s64 	%p35, %rd430, 0;
	@%p35 bra 	$L__BB355_24;
	cvt.u32.u64 	%r165, %rd58;
	cvt.u32.u64 	%r166, %rd485;
	div.u32 	%r167, %r166, %r165;
	mul.lo.s32 	%r168, %r167, %r165;
	sub.s32 	%r169, %r166, %r168;
	cvt.u64.u32 	%rd512, %r167;
	cvt.u64.u32 	%rd490, %r169;
	bra.uni 	$L__BB355_25;
$L__BB355_24:
	div.s64 	%rd512, %rd485, %rd58;
	mul.lo.s64 	%rd431, %rd512, %rd58;
	sub.s64 	%rd490, %rd485, %rd431;
$L__BB355_25:
	mul.wide.u32 	%rd432, %r13, 8;
	add.s64 	%rd433, %rd1, %rd432;
	ld.global.u64 	%rd65, [%rd433];
	mad.lo.s64 	%rd515, %rd65, %rd490, %rd50;
	or.b64  	%rd434, %rd487, %rd58;
	and.b64  	%rd435, %rd434, -4294967296;
	setp.ne.s64 	%p36, %rd435, 0;
	@%p36 bra 	$L__BB355_27;
	cvt.u32.u64 	%r170, %rd58;
	cvt.u32.u64 	%r171, %rd487;
	div.u32 	%r172, %r171, %r170;
	mul.lo.s32 	%r173, %r172, %r170;
	sub.s32 	%r174, %r171, %r173;
	cvt.u64.u32 	%rd511, %r172;
	cvt.u64.u32 	%rd492, %r174;
	bra.uni 	$L__BB355_28;
$L__BB355_27:
	div.s64 	%rd511, %rd487, %rd58;
	mul.lo.s64 	%rd436, %rd511, %rd58;
	sub.s64 	%rd492, %rd487, %rd436;
$L__BB355_28:
	mad.lo.s64 	%rd516, %rd492, %rd65, %rd57;
	add.s32 	%r230, %r230, -4;
	add.s32 	%r229, %r229, 4;
	setp.ne.s32 	%p37, %r229, 0;
	@%p37 bra 	$L__BB355_4;
	add.s32 	%r232, %r230, 1;
$L__BB355_30:
	and.b32  	%r19, %r6, 3;
	setp.eq.s32 	%p38, %r19, 0;
	@%p38 bra 	$L__BB355_53;
	setp.eq.s32 	%p39, %r19, 1;
	@%p39 bra 	$L__BB355_45;
	mul.wide.u32 	%rd438, %r232, 8;
	add.s64 	%rd439, %rd2, %rd438;
	ld.global.u64 	%rd80, [%rd439];
	or.b64  	%rd440, %rd512, %rd80;
	and.b64  	%rd441, %rd440, -4294967296;
	setp.ne.s64 	%p40, %rd441, 0;
	@%p40 bra 	$L__BB355_34;
	cvt.u32.u64 	%r175, %rd80;
	cvt.u32.u64 	%r176, %rd512;
	div.u32 	%r177, %r176, %r175;
	mul.lo.s32 	%r178, %r177, %r175;
	sub.s32 	%r179, %r176, %r178;
	cvt.u64.u32 	%rd499, %r177;
	cvt.u64.u32 	%rd500, %r179;
	bra.uni 	$L__BB355_35;
$L__BB355_34:
	div.s64 	%rd499, %rd512, %rd80;
	mul.lo.s64 	%rd442, %rd499, %rd80;
	sub.s64 	%rd500, %rd512, %rd442;
$L__BB355_35:
	add.s64 	%rd444, %rd1, %rd438;
	ld.global.u64 	%rd87, [%rd444];
	mad.lo.s64 	%rd88, %rd87, %rd500, %rd515;
	or.b64  	%rd445, %rd511, %rd80;
	and.b64  	%rd446, %rd445, -4294967296;
	setp.ne.s64 	%p41, %rd446, 0;
	@%p41 bra 	$L__BB355_37;
	cvt.u32.u64 	%r180, %rd80;
	cvt.u32.u64 	%r181, %rd511;
	div.u32 	%r182, %r181, %r180;
	mul.lo.s32 	%r183, %r182, %r180;
	sub.s32 	%r184, %r181, %r183;
	cvt.u64.u32 	%rd501, %r182;
	cvt.u64.u32 	%rd502, %r184;
	bra.uni 	$L__BB355_38;
$L__BB355_37:
	div.s64 	%rd501, %rd511, %rd80;
	mul.lo.s64 	%rd447, %rd501, %rd80;
	sub.s64 	%rd502, %rd511, %rd447;
$L__BB355_38:
	mad.lo.s64 	%rd95, %rd502, %rd87, %rd516;
	add.s32 	%r20, %r232, -1;
	mul.wide.u32 	%rd448, %r20, 8;
	add.s64 	%rd449, %rd2, %rd448;
	ld.global.u64 	%rd96, [%rd449];
	or.b64  	%rd450, %rd499, %rd96;
	and.b64  	%rd451, %rd450, -4294967296;
	setp.ne.s64 	%p42, %rd451, 0;
	@%p42 bra 	$L__BB355_40;
	cvt.u32.u64 	%r185, %rd96;
	cvt.u32.u64 	%r186, %rd499;
	div.u32 	%r187, %r186, %r185;
	mul.lo.s32 	%r188, %r187, %r185;
	sub.s32 	%r189, %r186, %r188;
	cvt.u64.u32 	%rd512, %r187;
	cvt.u64.u32 	%rd504, %r189;
	bra.uni 	$L__BB355_41;
$L__BB355_40:
	div.s64 	%rd512, %rd499, %rd96;
	mul.lo.s64 	%rd452, %rd512, %rd96;
	sub.s64 	%rd504, %rd499, %rd452;
$L__BB355_41:
	add.s64 	%rd454, %rd1, %rd448;
	ld.global.u64 	%rd103, [%rd454];
	mad.lo.s64 	%rd515, %rd103, %rd504, %rd88;
	or.b64  	%rd455, %rd501, %rd96;
	and.b64  	%rd456, %rd455, -4294967296;
	setp.ne.s64 	%p43, %rd456, 0;
	@%p43 bra 	$L__BB355_43;
	cvt.u32.u64 	%r190, %rd96;
	cvt.u32.u64 	%r191, %rd501;
	div.u32 	%r192, %r191, %r190;
	mul.lo.s32 	%r193, %r192, %r190;
	sub.s32 	%r194, %r191, %r193;
	cvt.u64.u32 	%rd511, %r192;
	cvt.u64.u32 	%rd506, %r194;
	bra.uni 	$L__BB355_44;
$L__BB355_43:
	div.s64 	%rd511, %rd501, %rd96;
	mul.lo.s64 	%rd457, %rd511, %rd96;
	sub.s64 	%rd506, %rd501, %rd457;
$L__BB355_44:
	mad.lo.s64 	%rd516, %rd506, %rd103, %rd95;
	add.s32 	%r232, %r232, -2;
$L__BB355_45:
	and.b32  	%r195, %r6, 1;
	setp.eq.b32 	%p44, %r195, 1;
	not.pred 	%p45, %p44;
	@%p45 bra 	$L__BB355_53;
	mul.wide.u32 	%rd458, %r232, 8;
	add.s64 	%rd459, %rd2, %rd458;
	ld.global.u64 	%rd118, [%rd459];
	or.b64  	%rd460, %rd512, %rd118;
	and.b64  	%rd461, %rd460, -4294967296;
	setp.ne.s64 	%p46, %rd461, 0;
	@%p46 bra 	$L__BB355_48;
	cvt.u32.u64 	%r196, %rd118;
	cvt.u32.u64 	%r197, %rd512;
	rem.u32 	%r198, %r197, %r196;
	cvt.u64.u32 	%rd513, %r198;
	bra.uni 	$L__BB355_49;
$L__BB355_48:
	rem.s64 	%rd513, %rd512, %rd118;
$L__BB355_49:
	add.s64 	%rd463, %rd1, %rd458;
	ld.global.u64 	%rd122, [%rd463];
	mad.lo.s64 	%rd515, %rd122, %rd513, %rd515;
	or.b64  	%rd464, %rd511, %rd118;
	and.b64  	%rd465, %rd464, -4294967296;
	setp.ne.s64 	%p47, %rd465, 0;
	@%p47 bra 	$L__BB355_51;
	cvt.u32.u64 	%r199, %rd118;
	cvt.u32.u64 	%r200, %rd511;
	rem.u32 	%r201, %r200, %r199;
	cvt.u64.u32 	%rd514, %r201;
	bra.uni 	$L__BB355_52;
$L__BB355_51:
	rem.s64 	%rd514, %rd511, %rd118;
$L__BB355_52:
	mad.lo.s64 	%rd516, %rd514, %rd122, %rd516;
$L__BB355_53:
	shl.b64 	%rd466, %rd515, 2;
	add.s64 	%rd467, %rd3, %rd466;
	ld.global.u32 	%r202, [%rd467];
	shl.b64 	%rd468, %rd516, 2;
	add.s64 	%rd469, %rd3, %rd468;
	ld.global.u32 	%r203, [%rd469];
	min.u32 	%r204, %r202, %r203;
	st.shared.u32 	[%r5], %r204;
	bra.uni 	$L__BB355_114;
$L__BB355_54:
	cvt.u64.u32 	%rd548, %r4;
	setp.le.u64 	%p2, %rd262, %rd548;
	@%p2 bra 	$L__BB355_114;
	cvt.u32.u64 	%r23, %rd261;
	add.s32 	%r236, %r23, -1;
	setp.lt.s32 	%p3, %r236, 0;
	mov.b64 	%rd557, 0;
	@%p3 bra 	$L__BB355_113;
	and.b32  	%r25, %r23, 7;
	setp.lt.u32 	%p4, %r236, 7;
	mov.b64 	%rd557, 0;
	@%p4 bra 	$L__BB355_84;
	add.s32 	%r234, %r23, -4;
	and.b32  	%r58, %r23, -8;
	neg.s32 	%r233, %r58;
	mov.b64 	%rd557, 0;
$L__BB355_58:
	.pragma "nounroll";
	add.s32 	%r30, %r234, 3;
	mul.wide.u32 	%rd270, %r30, 8;
	add.s64 	%rd271, %rd2, %rd270;
	ld.global.u64 	%rd133, [%rd271];
	or.b64  	%rd272, %rd548, %rd133;
	and.b64  	%rd273, %rd272, -4294967296;
	setp.ne.s64 	%p5, %rd273, 0;
	@%p5 bra 	$L__BB355_60;
	cvt.u32.u64 	%r59, %rd133;
	cvt.u32.u64 	%r60, %rd548;
	div.u32 	%r61, %r60, %r59;
	mul.lo.s32 	%r62, %r61, %r59;
	sub.s32 	%r63, %r60, %r62;
	cvt.u64.u32 	%rd519, %r61;
	cvt.u64.u32 	%rd520, %r63;
	bra.uni 	$L__BB355_61;
$L__BB355_60:
	div.s64 	%rd519, %rd548, %rd133;
	mul.lo.s64 	%rd274, %rd519, %rd133;
	sub.s64 	%rd520, %rd548, %rd274;
$L__BB355_61:
	add.s64 	%rd276, %rd1, %rd270;
	ld.global.u64 	%rd277, [%rd276];
	mad.lo.s64 	%rd140, %rd277, %rd520, %rd557;
	add.s32 	%r31, %r234, 2;
	mul.wide.u32 	%rd278, %r31, 8;
	add.s64 	%rd279, %rd2, %rd278;
	ld.global.u64 	%rd141, [%rd279];
	or.b64  	%rd280, %rd519, %rd141;
	and.b64  	%rd281, %rd280, -4294967296;
	setp.ne.s64 	%p6, %rd281, 0;
	@%p6 bra 	$L__BB355_63;
	cvt.u32.u64 	%r64, %rd141;
	cvt.u32.u64 	%r65, %rd519;
	div.u32 	%r66, %r65, %r64;
	mul.lo.s32 	%r67, %r66, %r64;
	sub.s32 	%r68, %r65, %r67;
	cvt.u64.u32 	%rd521, %r66;
	cvt.u64.u32 	%rd522, %r68;
	bra.uni 	$L__BB355_64;
$L__BB355_63:
	div.s64 	%rd521, %rd519, %rd141;
	mul.lo.s64 	%rd282, %rd521, %rd141;
	sub.s64 	%rd522, %rd519, %rd282;
$L__BB355_64:
	add.s64 	%rd284, %rd1, %rd278;
	ld.global.u64 	%rd285, [%rd284];
	mad.lo.s64 	%rd148, %rd285, %rd522, %rd140;
	add.s32 	%r32, %r234, 1;
	mul.wide.u32 	%rd286, %r32, 8;
	add.s64 	%rd287, %rd2, %rd286;
	ld.global.u64 	%rd149, [%rd287];
	or.b64  	%rd288, %rd521, %rd149;
	and.b64  	%rd289, %rd288, -4294967296;
	setp.ne.s64 	%p7, %rd289, 0;
	@%p7 bra 	$L__BB355_66;
	cvt.u32.u64 	%r69, %rd149;
	cvt.u32.u64 	%r70, %rd521;
	div.u32 	%r71, %r70, %r69;
	mul.lo.s32 	%r72, %r71, %r69;
	sub.s32 	%r73, %r70, %r72;
	cvt.u64.u32 	%rd523, %r71;
	cvt.u64.u32 	%rd524, %r73;
	bra.uni 	$L__BB355_67;
$L__BB355_66:
	div.s64 	%rd523, %rd521, %rd149;
	mul.lo.s64 	%rd290, %rd523, %rd149;
	sub.s64 	%rd524, %rd521, %rd290;
$L__BB355_67:
	add.s64 	%rd292, %rd1, %rd286;
	ld.global.u64 	%rd293, [%rd292];
	mad.lo.s64 	%rd156, %rd293, %rd524, %rd148;
	add.s32 	%r33, %r234, -4;
	mul.wide.u32 	%rd294, %r234, 8;
	add.s64 	%rd295, %rd2, %rd294;
	ld.global.u64 	%rd157, [%rd295];
	or.b64  	%rd296, %rd523, %rd157;
	and.b64  	%rd297, %rd296, -4294967296;
	setp.ne.s64 	%p8, %rd297, 0;
	@%p8 bra 	$L__BB355_69;
	cvt.u32.u64 	%r74, %rd157;
	cvt.u32.u64 	%r75, %rd523;
	div.u32 	%r76, %r75, %r74;
	mul.lo.s32 	%r77, %r76, %r74;
	sub.s32 	%r78, %r75, %r77;
	cvt.u64.u32 	%rd525, %r76;
	cvt.u64.u32 	%rd526, %r78;
	bra.uni 	$L__BB355_70;
$L__BB355_69:
	div.s64 	%rd525, %rd523, %rd157;
	mul.lo.s64 	%rd298, %rd525, %rd157;
	sub.s64 	%rd526, %rd523, %rd298;
$L__BB355_70:
	add.s64 	%rd300, %rd1, %rd294;
	ld.global.u64 	%rd301, [%rd300];
	mad.lo.s64 	%rd164, %rd301, %rd526, %rd156;
	add.s32 	%r34, %r234, -1;
	mul.wide.u32 	%rd302, %r34, 8;
	add.s64 	%rd303, %rd2, %rd302;
	ld.global.u64 	%rd165, [%rd303];
	or.b64  	%rd304, %rd525, %rd165;
	and.b64  	%rd305, %rd304, -4294967296;
	setp.ne.s64 	%p9, %rd305, 0;
	@%p9 bra 	$L__BB355_72;
	cvt.u32.u64 	%r79, %rd165;
	cvt.u32.u64 	%r80, %rd525;
	div.u32 	%r81, %r80, %r79;
	mul.lo.s32 	%r82, %r81, %r79;
	sub.s32 	%r83, %r80, %r82;
	cvt.u64.u32 	%rd527, %r81;
	cvt.u64.u32 	%rd528, %r83;
	bra.uni 	$L__BB355_73;
$L__BB355_72:
	div.s64 	%rd527, %rd525, %rd165;
	mul.lo.s64 	%rd306, %rd527, %rd165;
	sub.s64 	%rd528, %rd525, %rd306;
$L__BB355_73:
	add.s64 	%rd308, %rd1, %rd302;
	ld.global.u64 	%rd309, [%rd308];
	mad.lo.s64 	%rd172, %rd309, %rd528, %rd164;
	add.s32 	%r35, %r234, -2;
	mul.wide.u32 	%rd310, %r35, 8;
	add.s64 	%rd311, %rd2, %rd310;
	ld.global.u64 	%rd173, [%rd311];
	or.b64  	%rd312, %rd527, %rd173;
	and.b64  	%rd313, %rd312, -4294967296;
	setp.ne.s64 	%p10, %rd313, 0;
	@%p10 bra 	$L__BB355_75;
	cvt.u32.u64 	%r84, %rd173;
	cvt.u32.u64 	%r85, %rd527;
	div.u32 	%r86, %r85, %r84;
	mul.lo.s32 	%r87, %r86, %r84;
	sub.s32 	%r88, %r85, %r87;
	cvt.u64.u32 	%rd529, %r86;
	cvt.u64.u32 	%rd530, %r88;
	bra.uni 	$L__BB355_76;
$L__BB355_75:
	div.s64 	%rd529, %rd527, %rd173;
	mul.lo.s64 	%rd314, %rd529, %rd173;
	sub.s64 	%rd530, %rd527, %rd314;
$L__BB355_76:
	add.s64 	%rd316, %rd1, %rd310;
	ld.global.u64 	%rd317, [%rd316];
	mad.lo.s64 	%rd180, %rd317, %rd530, %rd172;
	add.s32 	%r36, %r234, -3;
	mul.wide.u32 	%rd318, %r36, 8;
	add.s64 	%rd319, %rd2, %rd318;
	ld.global.u64 	%rd181, [%rd319];
	or.b64  	%rd320, %rd529, %rd181;
	and.b64  	%rd321, %rd320, -4294967296;
	setp.ne.s64 	%p11, %rd321, 0;
	@%p11 bra 	$L__BB355_78;
	cvt.u32.u64 	%r89, %rd181;
	cvt.u32.u64 	%r90, %rd529;
	div.u32 	%r91, %r90, %r89;
	mul.lo.s32 	%r92, %r91, %r89;
	sub.s32 	%r93, %r90, %r92;
	cvt.u64.u32 	%rd531, %r91;
	cvt.u64.u32 	%rd532, %r93;
	bra.uni 	$L__BB355_79;
$L__BB355_78:
	div.s64 	%rd531, %rd529, %rd181;
	mul.lo.s64 	%rd322, %rd531, %rd181;
	sub.s64 	%rd532, %rd529, %rd322;
$L__BB355_79:
	add.s64 	%rd324, %rd1, %rd318;
	ld.global.u64 	%rd325, [%rd324];
	mad.lo.s64 	%rd188, %rd325, %rd532, %rd180;
	mul.wide.u32 	%rd326, %r33, 8;
	add.s64 	%rd327, %rd2, %rd326;
	ld.global.u64 	%rd189, [%rd327];
	or.b64  	%rd328, %rd531, %rd189;
	and.b64  	%rd329, %rd328, -4294967296;
	setp.ne.s64 	%p12, %rd329, 0;
	@%p12 bra 	$L__BB355_81;
	cvt.u32.u64 	%r94, %rd189;
	cvt.u32.u64 	%r95, %rd531;
	div.u32 	%r96, %r95, %r94;
	mul.lo.s32 	%r97, %r96, %r94;
	sub.s32 	%r98, %r95, %r97;
	cvt.u64.u32 	%rd548, %r96;
	cvt.u64.u32 	%rd534, %r98;
	bra.uni 	$L__BB355_82;
$L__BB355_81:
	div.s64 	%rd548, %rd531, %rd189;
	mul.lo.s64 	%rd330, %rd548, %rd189;
	sub.s64 	%rd534, %rd531, %rd330;
$L__BB355_82:
	add.s64 	%rd332, %rd1, %rd326;
	ld.global.u64 	%rd333, [%rd332];
	mad.lo.s64 	%rd557, %rd333, %rd534, %rd188;
	add.s32 	%r234, %r234, -8;
	add.s32 	%r233, %r233, 8;
	setp.ne.s32 	%p13, %r233, 0;
	@%p13 bra 	$L__BB355_58;
	add.s32 	%r236, %r234, 3;
$L__BB355_84:
	setp.eq.s32 	%p14, %r25, 0;
	@%p14 bra 	$L__BB355_113;
	and.b32  	%r41, %r23, 3;
	setp.lt.u32 	%p15, %r25, 4;
	@%p15 bra 	$L__BB355_99;
	mul.wide.u32 	%rd335, %r236, 8;
	add.s64 	%rd336, %rd2, %rd335;
	ld.global.u64 	%rd200, [%rd336];
	or.b64  	%rd337, %rd548, %rd200;
	and.b64  	%rd338, %rd337, -4294967296;
	setp.ne.s64 	%p16, %rd338, 0;
	@%p16 bra 	$L__BB355_88;
	cvt.u32.u64 	%r99, %rd200;
	cvt.u32.u64 	%r100, %rd548;
	div.u32 	%r101, %r100, %r99;
	mul.lo.s32 	%r102, %r101, %r99;
	sub.s32 	%r103, %r100, %r102;
	cvt.u64.u32 	%rd538, %r101;
	cvt.u64.u32 	%rd539, %r103;
	bra.uni 	$L__BB355_89;
$L__BB355_88:
	div.s64 	%rd538, %rd548, %rd200;
	mul.lo.s64 	%rd339, %rd538, %rd200;
	sub.s64 	%rd539, %rd548, %rd339;
$L__BB355_89:
	add.s64 	%rd341, %rd1, %rd335;
	ld.global.u64 	%rd342, [%rd341];
	mad.lo.s64 	%rd207, %rd342, %rd539, %rd557;
	add.s32 	%r42, %r236, -1;
	mul.wide.u32 	%rd343, %r42, 8;
	add.s64 	%rd344, %rd2, %rd343;
	ld.global.u64 	%rd208, [%rd344];
	or.b64  	%rd345, %rd538, %rd208;
	and.b64  	%rd346, %rd345, -4294967296;
	setp.ne.s64 	%p17, %rd346, 0;
	@%p17 bra 	$L__BB355_91;
	cvt.u32.u64 	%r104, %rd208;
	cvt.u32.u64 	%r105, %rd538;
	div.u32 	%r106, %r105, %r104;
	mul.lo.s32 	%r107, %r106, %r104;
	sub.s32 	%r108, %r105, %r107;
	cvt.u64.u32 	%rd540, %r106;
	cvt.u64.u32 	%rd541, %r108;
	bra.uni 	$L__BB355_92;
$L__BB355_91:
	div.s64 	%rd540, %rd538, %rd208;
	mul.lo.s64 	%rd347, %rd540, %rd208;
	sub.s64 	%rd541, %rd538, %rd347;
$L__BB355_92:
	add.s64 	%rd349, %rd1, %rd343;
	ld.global.u64 	%rd350, [%rd349];
	mad.lo.s64 	%rd215, %rd350, %rd541, %rd207;
	add.s32 	%r43, %r236, -2;
	mul.wide.u32 	%rd351, %r43, 8;
	add.s64 	%rd352, %rd2, %rd351;
	ld.global.u64 	%rd216, [%rd352];
	or.b64  	%rd353, %rd540, %rd216;
	and.b64  	%rd354, %rd353, -4294967296;
	setp.ne.s64 	%p18, %rd354, 0;
	@%p18 bra 	$L__BB355_94;
	cvt.u32.u64 	%r109, %rd216;
	cvt.u32.u64 	%r110, %rd540;
	div.u32 	%r111, %r110, %r109;
	mul.lo.s32 	%r112, %r111, %r109;
	sub.s32 	%r113, %r110, %r112;
	cvt.u64.u32 	%rd542, %r111;
	cvt.u64.u32 	%rd543, %r113;
	bra.uni 	$L__BB355_95;
$L__BB355_94:
	div.s64 	%rd542, %rd540, %rd216;
	mul.lo.s64 	%rd355, %rd542, %rd216;
	sub.s64 	%rd543, %rd540, %rd355;
$L__BB355_95:
	add.s64 	%rd357, %rd1, %rd351;
	ld.global.u64 	%rd358, [%rd357];
	mad.lo.s64 	%rd223, %rd358, %rd543, %rd215;
	add.s32 	%r44, %r236, -3;
	mul.wide.u32 	%rd359, %r44, 8;
	add.s64 	%rd360, %rd2, %rd359;
	ld.global.u64 	%rd224, [%rd360];
	or.b64  	%rd361, %rd542, %rd224;
	and.b64  	%rd362, %rd361, -4294967296;
	setp.ne.s64 	%p19, %rd362, 0;
	@%p19 bra 	$L__BB355_97;
	cvt.u32.u64 	%r114, %rd224;
	cvt.u32.u64 	%r115, %rd542;
	div.u32 	%r116, %r115, %r114;
	mul.lo.s32 	%r117, %r116, %r114;
	sub.s32 	%r118, %r115, %r117;
	cvt.u64.u32 	%rd548, %r116;
	cvt.u64.u32 	%rd545, %r118;
	bra.uni 	$L__BB355_98;
$L__BB355_97:
	div.s64 	%rd548, %rd542, %rd224;
	mul.lo.s64 	%rd363, %rd548, %rd224;
	sub.s64 	%rd545, %rd542, %rd363;
$L__BB355_98:
	add.s64 	%rd365, %rd1, %rd359;
	ld.global.u64 	%rd366, [%rd365];
	mad.lo.s64 	%rd557, %rd366, %rd545, %rd223;
	add.s32 	%r236, %r236, -4;
$L__BB355_99:
	setp.eq.s32 	%p20, %r41, 0;
	@%p20 bra 	$L__BB355_113;
	setp.eq.s32 	%p21, %r41, 1;
	@%p21 bra 	$L__BB355_108;
	mul.wide.u32 	%rd368, %r236, 8;
	add.s64 	%rd369, %rd2, %rd368;
	ld.global.u64 	%rd235, [%rd369];
	or.b64  	%rd370, %rd548, %rd235;
	and.b64  	%rd371, %rd370, -4294967296;
	setp.ne.s64 	%p22, %rd371, 0;
	@%p22 bra 	$L__BB355_103;
	cvt.u32.u64 	%r119, %rd235;
	cvt.u32.u64 	%r120, %rd548;
	div.u32 	%r121, %r120, %r119;
	mul.lo.s32 	%r122, %r121, %r119;
	sub.s32 	%r123, %r120, %r122;
	cvt.u64.u32 	%rd549, %r121;
	cvt.u64.u32 	%rd550, %r123;
	bra.uni 	$L__BB355_104;
$L__BB355_103:
	div.s64 	%rd549, %rd548, %rd235;
	mul.lo.s64 	%rd372, %rd549, %rd235;
	sub.s64 	%rd550, %rd548, %rd372;
$L__BB355_104:
	add.s64 	%rd374, %rd1, %rd368;
	ld.global.u64 	%rd375, [%rd374];
	mad.lo.s64 	%rd242, %rd375, %rd550, %rd557;
	add.s32 	%r47, %r236, -1;
	mul.wide.u32 	%rd376, %r47, 8;
	add.s64 	%rd377, %rd2, %rd376;
	ld.global.u64 	%rd243, [%rd377];
	or.b64  	%rd378, %rd549, %rd243;
	and.b64  	%rd379, %rd378, -4294967296;
	setp.ne.s64 	%p23, %rd379, 0;
	@%p23 bra 	$L__BB355_106;
	cvt.u32.u64 	%r124, %rd243;
	cvt.u32.u64 	%r125, %rd549;
	div.u32 	%r126, %r125, %r124;
	mul.lo.s32 	%r127, %r126, %r124;
	sub.s32 	%r128, %r125, %r127;
	cvt.u64.u32 	%rd548, %r126;
	cvt.u64.u32 	%rd552, %r128;
	bra.uni 	$L__BB355_107;
$L__BB355_106:
	div.s64 	%rd548, %rd549, %rd243;
	mul.lo.s64 	%rd380, %rd548, %rd243;
	sub.s64 	%rd552, %rd549, %rd380;
$L__BB355_107:
	add.s64 	%rd382, %rd1, %rd376;
	ld.global.u64 	%rd383, [%rd382];
	mad.lo.s64 	%rd557, %rd383, %rd552, %rd242;
	add.s32 	%r236, %r236, -2;
$L__BB355_108:
	and.b32  	%r129, %r23, 1;
	setp.eq.b32 	%p24, %r129, 1;
	not.pred 	%p25, %p24;
	@%p25 bra 	$L__BB355_113;
	mul.wide.u32 	%rd384, %r236, 8;
	add.s64 	%rd385, %rd2, %rd384;
	ld.global.u64 	%rd254, [%rd385];
	or.b64  	%rd386, %rd548, %rd254;
	and.b64  	%rd387, %rd386, -4294967296;
	setp.ne.s64 	%p26, %rd387, 0;
	@%p26 bra 	$L__BB355_111;
	cvt.u32.u64 	%r130, %rd254;
	cvt.u32.u64 	%r131, %rd548;
	rem.u32 	%r132, %r131, %r130;
	cvt.u64.u32 	%rd556, %r132;
	bra.uni 	$L__BB355_112;
$L__BB355_111:
	rem.s64 	%rd556, %rd548, %rd254;
$L__BB355_112:
	add.s64 	%rd389, %rd1, %rd384;
	ld.global.u64 	%rd390, [%rd389];
	mad.lo.s64 	%rd557, %rd390, %rd556, %rd557;
$L__BB355_113:
	shl.b64 	%rd391, %rd557, 2;
	add.s64 	%rd392, %rd3, %rd391;
	ld.global.u32 	%r133, [%rd392];
	st.shared.u32 	[%r5], %r133;
$L__BB355_114:
	bar.sync 	0;
	setp.lt.u32 	%p48, %r238, 66;
	@%p48 bra 	$L__BB355_118;
$L__BB355_115:
	shr.u32 	%r51, %r238, 1;
	setp.ge.u32 	%p49, %r1, %r51;
	@%p49 bra 	$L__BB355_117;
	ld.shared.u32 	%r205, [%r5];
	shl.b32 	%r206, %r51, 2;
	add.s32 	%r207, %r5, %r206;
	ld.shared.u32 	%r208, [%r207];
	min.u32 	%r209, %r205, %r208;
	st.shared.u32 	[%r5], %r209;
$L__BB355_117:
	bar.sync 	0;
	setp.gt.u32 	%p50, %r238, 131;
	mov.u32 	%r238, %r51;
	@%p50 bra 	$L__BB355_115;
$L__BB355_118:
	setp.gt.u32 	%p51, %r1, 31;
	@%p51 bra 	$L__BB355_121;
	ld.volatile.shared.u32 	%r210, [%r5];
	ld.volatile.shared.u32 	%r211, [%r5+128];
	min.u32 	%r212, %r210, %r211;
	st.volatile.shared.u32 	[%r5], %r212;
	ld.volatile.shared.u32 	%r213, [%r5];
	ld.volatile.shared.u32 	%r214, [%r5+64];
	min.u32 	%r215, %r213, %r214;
	st.volatile.shared.u32 	[%r5], %r215;
	ld.volatile.shared.u32 	%r216, [%r5];
	ld.volatile.shared.u32 	%r217, [%r5+32];
	min.u32 	%r218, %r216, %r217;
	st.volatile.shared.u32 	[%r5], %r218;
	ld.volatile.shared.u32 	%r219, [%r5];
	ld.volatile.shared.u32 	%r220, [%r5+16];
	min.u32 	%r221, %r219, %r220;
	st.volatile.shared.u32 	[%r5], %r221;
	ld.volatile.shared.u32 	%r222, [%r5];
	ld.volatile.shared.u32 	%r223, [%r5+8];
	min.u32 	%r224, %r222, %r223;
	st.volatile.shared.u32 	[%r5], %r224;
	ld.volatile.shared.u32 	%r225, [%r5];
	ld.volatile.shared.u32 	%r226, [%r5+4];
	min.u32 	%r227, %r225, %r226;
	st.volatile.shared.u32 	[%r5], %r227;
	setp.ne.s32 	%p52, %r1, 0;
	@%p52 bra 	$L__BB355_121;
	ld.shared.u32 	%r228, [minsdata_u32];
	cvta.to.global.u64 	%rd470, %rd260;
	mul.wide.u32 	%rd471, %r2, 4;
	add.s64 	%rd472, %rd470, %rd471;
	st.global.u32 	[%rd472], %r228;
$L__BB355_121:
	ret;

}
	// .globl	contiguous_min2_u32
.visible .entry contiguous_min2_u32(
	.param .u64 .ptr .align 1 contiguous_min2_u32_param_0,
	.param .u64 .ptr .align 1 contiguous_min2_u32_param_1,
	.param .u64 .ptr .align 1 contiguous_min2_u32_param_2,
	.param .u64 .ptr .align 1 contiguous_min2_u32_param_3,
	.param .u64 contiguous_min2_u32_param_4,
	.param .u64 contiguous_min2_u32_param_5,
	.param .u64 contiguous_min2_u32_param_6
)
{
	.reg .pred 	%p<53>;
	.reg .b32 	%r<243>;
	.reg .b64 	%rd<572>;

	ld.param.u64 	%rd266, [contiguous_min2_u32_param_1];
	ld.param.u64 	%rd267, [contiguous_min2_u32_param_2];
	ld.param.u64 	%rd268, [contiguous_min2_u32_param_3];
	ld.param.u64 	%rd263, [contiguous_min2_u32_param_4];
	ld.param.u64 	%rd264, [contiguous_min2_u32_param_5];
	ld.param.u64 	%rd265, [contiguous_min2_u32_param_6];
	cvta.to.global.u64 	%rd1, %rd268;
	cvta.to.global.u64 	%rd2, %rd267;
	cvta.to.global.u64 	%rd571, %rd266;
	mov.u32 	%r1, %tid.x;
	mov.u32 	%r2, %ctaid.x;
	mov.u32 	%r242, %ntid.x;
	mul.lo.s32 	%r51, %r2, %r242;
	shl.b32 	%r52, %r51, 1;
	add.s32 	%r4, %r52, %r1;
	shl.b32 	%r53, %r1, 2;
	mov.u32 	%r54, minsdata_u32;
	add.s32 	%r5, %r54, %r53;
	mov.b32 	%r55, -1;
	st.shared.u32 	[%r5], %r55;
	add.s32 	%r56, %r4, %r242;
	cvt.u64.u32 	%rd4, %r56;
	setp.le.u64 	%p1, %rd264, %rd4;
	@%p1 bra 	$L__BB356_54;
	cvt.u64.u32 	%rd401, %r4;
	mov.u32 	%r134, %ctaid.y;
	cvt.u64.u32 	%rd402, %r134;
	mul.lo.s64 	%rd403, %rd264, %rd402;
	add.s64 	%rd525, %rd403, %rd401;
	add.s64 	%rd523, %rd403, %rd4;
	cvt.u32.u64 	%r6, %rd263;
	add.s32 	%r236, %r6, -1;
	setp.lt.s32 	%p27, %r236, 0;
	mov.b64 	%rd529, 0;
	mov.u64 	%rd530, %rd529;
	@%p27 bra 	$L__BB356_53;
	setp.lt.u32 	%p28, %r236, 3;
	mov.b64 	%rd530, 0;
	mov.u64 	%rd529, %rd530;
	@%p28 bra 	$L__BB356_30;
	add.s32 	%r234, %r6, -2;
	and.b32  	%r135, %r6, -4;
	neg.s32 	%r233, %r135;
	mov.b64 	%rd530, 0;
$L__BB356_4:
	.pragma "nounroll";
	add.s32 	%r12, %r234, 1;
	mul.wide.u32 	%rd407, %r12, 8;
	add.s64 	%rd408, %rd2, %rd407;
	ld.global.u64 	%rd11, [%rd408];
	or.b64  	%rd409, %rd525, %rd11;
	and.b64  	%rd410, %rd409, -4294967296;
	setp.ne.s64 	%p29, %rd410, 0;
	@%p29 bra 	$L__BB356_6;
	cvt.u32.u64 	%r136, %rd11;
	cvt.u32.u64 	%r137, %rd525;
	div.u32 	%r138, %r137, %r136;
	mul.lo.s32 	%r139, %r138, %r136;
	sub.s32 	%r140, %r137, %r139;
	cvt.u64.u32 	%rd491, %r138;
	cvt.u64.u32 	%rd492, %r140;
	bra.uni 	$L__BB356_7;
$L__BB356_6:
	div.s64 	%rd491, %rd525, %rd11;
	mul.lo.s64 	%rd411, %rd491, %rd11;
	sub.s64 	%rd492, %rd525, %rd411;
$L__BB356_7:
	mul.wide.u32 	%rd412, %r12, 8;
	add.s64 	%rd413, %rd1, %rd412;
	ld.global.u64 	%rd18, [%rd413];
	mad.lo.s64 	%rd19, %rd18, %rd492, %rd529;
	or.b64  	%rd414, %rd523, %rd11;
	and.b64  	%rd415, %rd414, -4294967296;
	setp.ne.s64 	%p30, %rd415, 0;
	@%p30 bra 	$L__BB356_9;
	cvt.u32.u64 	%r141, %rd11;
	cvt.u32.u64 	%r142, %rd523;
	div.u32 	%r143, %r142, %r141;
	mul.lo.s32 	%r144, %r143, %r141;
	sub.s32 	%r145, %r142, %r144;
	cvt.u64.u32 	%rd493, %r143;
	cvt.u64.u32 	%rd494, %r145;
	bra.uni 	$L__BB356_10;
$L__BB356_9:
	div.s64 	%rd493, %rd523, %rd11;
	mul.lo.s64 	%rd416, %rd493, %rd11;
	sub.s64 	%rd494, %rd523, %rd416;
$L__BB356_10:
	mad.lo.s64 	%rd26, %rd494, %rd18, %rd530;
	mul.wide.u32 	%rd417, %r234, 8;
	add.s64 	%rd418, %rd2, %rd417;
	ld.global.u64 	%rd27, [%rd418];
	or.b64  	%rd419, %rd491, %rd27;
	and.b64  	%rd420, %rd419, -4294967296;
	setp.ne.s64 	%p31, %rd420, 0;
	@%p31 bra 	$L__BB356_12;
	cvt.u32.u64 	%r146, %rd27;
	cvt.u32.u64 	%r147, %rd491;
	div.u32 	%r148, %r147, %r146;
	mul.lo.s32 	%r149, %r148, %r146;
	sub.s32 	%r150, %r147, %r149;
	cvt.u64.u32 	%rd495, %r148;
	cvt.u64.u32 	%rd496, %r150;
	bra.uni 	$L__BB356_13;
$L__BB356_12:
	div.s64 	%rd495, %rd491, %rd27;
	mul.lo.s64 	%rd421, %rd495, %rd27;
	sub.s64 	%rd496, %rd491, %rd421;
$L__BB356_13:
	mul.wide.u32 	%rd422, %r234, 8;
	add.s64 	%rd423, %rd1, %rd422;
	ld.global.u64 	%rd34, [%rd423];
	mad.lo.s64 	%rd35, %rd34, %rd496, %rd19;
	or.b64  	%rd424, %rd493, %rd27;
	and.b64  	%rd425, %rd424, -4294967296;
	setp.ne.s64 	%p32, %rd425, 0;
	@%p32 bra 	$L__BB356_15;
	cvt.u32.u64 	%r151, %rd27;
	cvt.u32.u64 	%r152, %rd493;
	div.u32 	%r153, %r152, %r151;
	mul.lo.s32 	%r154, %r153, %r151;
	sub.s32 	%r155, %r152, %r154;
	cvt.u64.u32 	%rd497, %r153;
	cvt.u64.u32 	%rd498, %r155;
	bra.uni 	$L__BB356_16;
$L__BB356_15:
	div.s64 	%rd497, %rd493, %rd27;
	mul.lo.s64 	%rd426, %rd497, %rd27;
	sub.s64 	%rd498, %rd493, %rd426;
$L__BB356_16:
	mad.lo.s64 	%rd42, %rd498, %rd34, %rd26;
	add.s32 	%r13, %r234, -1;
	mul.wide.u32 	%rd427, %r13, 8;
	add.s64 	%rd428, %rd2, %rd427;
	ld.global.u64 	%rd43, [%rd428];
	or.b64  	%rd429, %rd495, %rd43;
	and.b64  	%rd430, %rd429, -4294967296;
	setp.ne.s64 	%p33, %rd430, 0;
	@%p33 bra 	$L__BB356_18;
	cvt.u32.u64 	%r156, %rd43;
	cvt.u32.u64 	%r157, %rd495;
	div.u32 	%r158, %r157, %r156;
	mul.lo.s32 	%r159, %r158, %r156;
	sub.s32 	%r160, %r157, %r159;
	cvt.u64.u32 	%rd499, %r158;
	cvt.u64.u32 	%rd500, %r160;
	bra.uni 	$L__BB356_19;
$L__BB356_18:
	div.s64 	%rd499, %rd495, %rd43;
	mul.lo.s64 	%rd431, %rd499, %rd43;
	sub.s64 	%rd500, %rd495, %rd431;
$L__BB356_19:
	mul.wide.u32 	%rd432, %r13, 8;
	add.s64 	%rd433, %rd1, %rd432;
	ld.global.u64 	%rd50, [%rd433];
	mad.lo.s64 	%rd51, %rd50, %rd500, %rd35;
	or.b64  	%rd434, %rd497, %rd43;
	and.b64  	%rd435, %rd434, -4294967296;
	setp.ne.s64 	%p34, %rd435, 0;
	@%p34 bra 	$L__BB356_21;
	cvt.u32.u64 	%r161, %rd43;
	cvt.u32.u64 	%r162, %rd497;
	div.u32 	%r163, %r162, %r161;
	mul.lo.s32 	%r164, %r163, %r161;
	sub.s32 	%r165, %r162, %r164;
	cvt.u64.u32 	%rd501, %r163;
	cvt.u64.u32 	%rd502, %r165;
	bra.uni 	$L__BB356_22;
$L__BB356_21:
	div.s64 	%rd501, %rd497, %rd43;
	mul.lo.s64 	%rd436, %rd501, %rd43;
	sub.s64 	%rd502, %rd497, %rd436;
$L__BB356_22:
	mad.lo.s64 	%rd58, %rd502, %rd50, %rd42;
	add.s32 	%r166, %r234, -2;
	mul.wide.u32 	%rd437, %r166, 8;
	add.s64 	%rd438, %rd2, %rd437;
	ld.global.u64 	%rd59, [%rd438];
	or.b64  	%rd439, %rd499, %rd59;
	and.b64  	%rd440, %rd439, -4294967296;
	setp.ne.s64 	%p35, %rd440, 0;
	@%p35 bra 	$L__BB356_24;
	cvt.u32.u64 	%r167, %rd59;
	cvt.u32.u64 	%r168, %rd499;
	div.u32 	%r169, %r168, %r167;
	mul.lo.s32 	%r170, %r169, %r167;
	sub.s32 	%r171, %r168, %r170;
	cvt.u64.u32 	%rd525, %r169;
	cvt.u64.u32 	%rd504, %r171;
	bra.uni 	$L__BB356_25;
$L__BB356_24:
	div.s64 	%rd525, %rd499, %rd59;
	mul.lo.s64 	%rd441, %rd525, %rd59;
	sub.s64 	%rd504, %rd499, %rd441;
$L__BB356_25:
	mul.wide.u32 	%rd442, %r166, 8;
	add.s64 	%rd443, %rd1, %rd442;
	ld.global.u64 	%rd66, [%rd443];
	mad.lo.s64 	%rd529, %rd66, %rd504, %rd51;
	or.b64  	%rd444, %rd501, %rd59;
	and.b64  	%rd445, %rd444, -4294967296;
	setp.ne.s64 	%p36, %rd445, 0;
	@%p36 bra 	$L__BB356_27;
	cvt.u32.u64 	%r173, %rd59;
	cvt.u32.u64 	%r174, %rd501;
	div.u32 	%r175, %r174, %r173;
	mul.lo.s32 	%r176, %r175, %r173;
	sub.s32 	%r177, %r174, %r176;
	cvt.u64.u32 	%rd523, %r175;
	cvt.u64.u32 	%rd506, %r177;
	bra.uni 	$L__BB356_28;
$L__BB356_27:
	div.s64 	%rd523, %rd501, %rd59;
	mul.lo.s64 	%rd446, %rd523, %rd59;
	sub.s64 	%rd506, %rd501, %rd446;
$L__BB356_28:
	mad.lo.s64 	%rd530, %rd506, %rd66, %rd58;
	add.s32 	%r234, %r234, -4;
	add.s32 	%r233, %r233, 4;
	setp.ne.s32 	%p37, %r233, 0;
	@%p37 bra 	$L__BB356_4;
	add.s32 	%r236, %r234, 1;
$L__BB356_30:
	and.b32  	%r18, %r6, 3;
	setp.eq.s32 	%p38, %r18, 0;
	@%p38 bra 	$L__BB356_53;
	setp.eq.s32 	%p39, %r18, 1;
	@%p39 bra 	$L__BB356_45;
	mul.wide.u32 	%rd448, %r236, 8;
	add.s64 	%rd449, %rd2, %rd448;
	ld.global.u64 	%rd81, [%rd449];
	or.b64  	%rd450, %rd525, %rd81;
	and.b64  	%rd451, %rd450, -4294967296;
	setp.ne.s64 	%p40, %rd451, 0;
	@%p40 bra 	$L__BB356_34;
	cvt.u32.u64 	%r178, %rd81;
	cvt.u32.u64 	%r179, %rd525;
	div.u32 	%r180, %r179, %r178;
	mul.lo.s32 	%r181, %r180, %r178;
	sub.s32 	%r182, %r179, %r181;
	cvt.u64.u32 	%rd513, %r180;
	cvt.u64.u32 	%rd514, %r182;
	bra.uni 	$L__BB356_35;
$L__BB356_34:
	div.s64 	%rd513, %rd525, %rd81;
	mul.lo.s64 	%rd452, %rd513, %rd81;
	sub.s64 	%rd514, %rd525, %rd452;
$L__BB356_35:
	add.s64 	%rd454, %rd1, %rd448;
	ld.global.u64 	%rd88, [%rd454];
	mad.lo.s64 	%rd89, %rd88, %rd514, %rd529;
	or.b64  	%rd455, %rd523, %rd81;
	and.b64  	%rd456, %rd455, -4294967296;
	setp.ne.s64 	%p41, %rd456, 0;
	@%p41 bra 	$L__BB356_37;
	cvt.u32.u64 	%r183, %rd81;
	cvt.u32.u64 	%r184, %rd523;
	div.u32 	%r185, %r184, %r183;
	mul.lo.s32 	%r186, %r185, %r183;
	sub.s32 	%r187, %r184, %r186;
	cvt.u64.u32 	%rd515, %r185;
	cvt.u64.u32 	%rd516, %r187;
	bra.uni 	$L__BB356_38;
$L__BB356_37:
	div.s64 	%rd515, %rd523, %rd81;
	mul.lo.s64 	%rd457, %rd515, %rd81;
	sub.s64 	%rd516, %rd523, %rd457;
$L__BB356_38:
	mad.lo.s64 	%rd96, %rd516, %rd88, %rd530;
	add.s32 	%r19, %r236, -1;
	mul.wide.u32 	%rd458, %r19, 8;
	add.s64 	%rd459, %rd2, %rd458;
	ld.global.u64 	%rd97, [%rd459];
	or.b64  	%rd460, %rd513, %rd97;
	and.b64  	%rd461, %rd460, -4294967296;
	setp.ne.s64 	%p42, %rd461, 0;
	@%p42 bra 	$L__BB356_40;
	cvt.u32.u64 	%r188, %rd97;
	cvt.u32.u64 	%r189, %rd513;
	div.u32 	%r190, %r189, %r188;
	mul.lo.s32 	%r191, %r190, %r188;
	sub.s32 	%r192, %r189, %r191;
	cvt.u64.u32 	%rd525, %r190;
	cvt.u64.u32 	%rd518, %r192;
	bra.uni 	$L__BB356_41;
$L__BB356_40:
	div.s64 	%rd525, %rd513, %rd97;
	mul.lo.s64 	%rd462, %rd525, %rd97;
	sub.s64 	%rd518, %rd513, %rd462;
$L__BB356_41:
	add.s64 	%rd464, %rd1, %rd458;
	ld.global.u64 	%rd104, [%rd464];
	mad.lo.s64 	%rd529, %rd104, %rd518, %rd89;
	or.b64  	%rd465, %rd515, %rd97;
	and.b64  	%rd466, %rd465, -4294967296;
	setp.ne.s64 	%p43, %rd466, 0;
	@%p43 bra 	$L__BB356_43;
	cvt.u32.u64 	%r193, %rd97;
	cvt.u32.u64 	%r194, %rd515;
	div.u32 	%r195, %r194, %r193;
	mul.lo.s32 	%r196, %r195, %r193;
	sub.s32 	%r197, %r194, %r196;
	cvt.u64.u32 	%rd523, %r195;
	cvt.u64.u32 	%rd520, %r197;
	bra.uni 	$L__BB356_44;
$L__BB356_43:
	div.s64 	%rd523, %rd515, %rd97;
	mul.lo.s64 	%rd467, %rd523, %rd97;
	sub.s64 	%rd520, %rd515, %rd467;
$L__BB356_44:
	mad.lo.s64 	%rd530, %rd520, %rd104, %rd96;
	add.s32 	%r236, %r236, -2;
$L__BB356_45:
	and.b32  	%r198, %r6, 1;
	setp.eq.b32 	%p44, %r198, 1;
	not.pred 	%p45, %p44;
	@%p45 bra 	$L__BB356_53;
	mul.wide.u32 	%rd468, %r236, 8;
	add.s64 	%rd469, %rd2, %rd468;
	ld.global.u64 	%rd119, [%rd469];
	or.b64  	%rd470, %rd525, %rd119;
	and.b64  	%rd471, %rd470, -4294967296;
	setp.ne.s64 	%p46, %rd471, 0;
	@%p46 bra 	$L__BB356_48;
	cvt.u32.u64 	%r199, %rd119;
	cvt.u32.u64 	%r200, %rd525;
	rem.u32 	%r201, %r200, %r199;
	cvt.u64.u32 	%rd527, %r201;
	bra.uni 	$L__BB356_49;
$L__BB356_48:
	rem.s64 	%rd527, %rd525, %rd119;
$L__BB356_49:
	add.s64 	%rd473, %rd1, %rd468;
	ld.global.u64 	%rd123, [%rd473];
	mad.lo.s64 	%rd529, %rd123, %rd527, %rd529;
	or.b64  	%rd474, %rd523, %rd119;
	and.b64  	%rd475, %rd474, -4294967296;
	setp.ne.s64 	%p47, %rd475, 0;
	@%p47 bra 	$L__BB356_51;
	cvt.u32.u64 	%r202, %rd119;
	cvt.u32.u64 	%r203, %rd523;
	rem.u32 	%r204, %r203, %r202;
	cvt.u64.u32 	%rd528, %r204;
	bra.uni 	$L__BB356_52;
$L__BB356_51:
	rem.s64 	%rd528, %rd523, %rd119;
$L__BB356_52:
	mad.lo.s64 	%rd530, %rd528, %rd123, %rd530;
$L__BB356_53:
	shl.b64 	%rd476, %rd529, 2;
	add.s64 	%rd477, %rd571, %rd476;
	ld.global.u32 	%r205, [%rd477];
	shl.b64 	%rd478, %rd530, 2;
	add.s64 	%rd479, %rd571, %rd478;
	ld.global.u32 	%r206, [%rd479];
	min.u32 	%r207, %r205, %r206;
	st.shared.u32 	[%r5], %r207;
	bra.uni 	$L__BB356_114;
$L__BB356_54:
	cvt.u64.u32 	%rd131, %r4;
	setp.le.u64 	%p2, %rd264, %rd131;
	@%p2 bra 	$L__BB356_114;
	mov.u32 	%r57, %ctaid.y;
	cvt.u64.u32 	%rd269, %r57;
	mad.lo.s64 	%rd562, %rd264, %rd269, %rd131;
	cvt.u32.u64 	%r22, %rd263;
	add.s32 	%r240, %r22, -1;
	setp.lt.s32 	%p3, %r240, 0;
	@%p3 bra 	$L__BB356_113;
	and.b32  	%r24, %r22, 7;
	setp.lt.u32 	%p4, %r240, 7;
	@%p4 bra 	$L__BB356_84;
	add.s32 	%r238, %r22, -4;
	and.b32  	%r58, %r22, -8;
	neg.s32 	%r237, %r58;
$L__BB356_58:
	.pragma "nounroll";
	add.s32 	%r29, %r238, 3;
	mul.wide.u32 	%rd271, %r29, 8;
	add.s64 	%rd272, %rd2, %rd271;
	ld.global.u64 	%rd135, [%rd272];
	or.b64  	%rd273, %rd562, %rd135;
	and.b64  	%rd274, %rd273, -4294967296;
	setp.ne.s64 	%p5, %rd274, 0;
	@%p5 bra 	$L__BB356_60;
	cvt.u32.u64 	%r59, %rd135;
	cvt.u32.u64 	%r60, %rd562;
	div.u32 	%r61, %r60, %r59;
	mul.lo.s32 	%r62, %r61, %r59;
	sub.s32 	%r63, %r60, %r62;
	cvt.u64.u32 	%rd533, %r61;
	cvt.u64.u32 	%rd534, %r63;
	bra.uni 	$L__BB356_61;
$L__BB356_60:
	div.s64 	%rd533, %rd562, %rd135;
	mul.lo.s64 	%rd275, %rd533, %rd135;
	sub.s64 	%rd534, %rd562, %rd275;
$L__BB356_61:
	add.s64 	%rd277, %rd1, %rd271;
	ld.global.u64 	%rd278, [%rd277];
	mul.lo.s64 	%rd142, %rd278, %rd534;
	add.s32 	%r30, %r238, 2;
	mul.wide.u32 	%rd279, %r30, 8;
	add.s64 	%rd280, %rd2, %rd279;
	ld.global.u64 	%rd143, [%rd280];
	or.b64  	%rd281, %rd533, %rd143;
	and.b64  	%rd282, %rd281, -4294967296;
	setp.ne.s64 	%p6, %rd282, 0;
	@%p6 bra 	$L__BB356_63;
	cvt.u32.u64 	%r64, %rd143;
	cvt.u32.u64 	%r65, %rd533;
	div.u32 	%r66, %r65, %r64;
	mul.lo.s32 	%r67, %r66, %r64;
	sub.s32 	%r68, %r65, %r67;
	cvt.u64.u32 	%rd535, %r66;
	cvt.u64.u32 	%rd536, %r68;
	bra.uni 	$L__BB356_64;
$L__BB356_63:
	div.s64 	%rd535, %rd533, %rd143;
	mul.lo.s64 	%rd283, %rd535, %rd143;
	sub.s64 	%rd536, %rd533, %rd283;
$L__BB356_64:
	add.s64 	%rd285, %rd1, %rd279;
	ld.global.u64 	%rd286, [%rd285];
	mad.lo.s64 	%rd150, %rd286, %rd536, %rd142;
	add.s32 	%r31, %r238, 1;
	mul.wide.u32 	%rd287, %r31, 8;
	add.s64 	%rd288, %rd2, %rd287;
	ld.global.u64 	%rd151, [%rd288];
	or.b64  	%rd289, %rd535, %rd151;
	and.b64  	%rd290, %rd289, -4294967296;
	setp.ne.s64 	%p7, %rd290, 0;
	@%p7 bra 	$L__BB356_66;
	cvt.u32.u64 	%r69, %rd151;
	cvt.u32.u64 	%r70, %rd535;
	div.u32 	%r71, %r70, %r69;
	mul.lo.s32 	%r72, %r71, %r69;
	sub.s32 	%r73, %r70, %r72;
	cvt.u64.u32 	%rd537, %r71;
	cvt.u64.u32 	%rd538, %r73;
	bra.uni 	$L__BB356_67;
$L__BB356_66:
	div.s64 	%rd537, %rd535, %rd151;
	mul.lo.s64 	%rd291, %rd537, %rd151;
	sub.s64 	%rd538, %rd535, %rd291;
$L__BB356_67:
	add.s64 	%rd293, %rd1, %rd287;
	ld.global.u64 	%rd294, [%rd293];
	mad.lo.s64 	%rd158, %rd294, %rd538, %rd150;
	add.s32 	%r32, %r238, -4;
	mul.wide.u32 	%rd295, %r238, 8;
	add.s64 	%rd296, %rd2, %rd295;
	ld.global.u64 	%rd159, [%rd296];
	or.b64  	%rd297, %rd537, %rd159;
	and.b64  	%rd298, %rd297, -4294967296;
	setp.ne.s64 	%p8, %rd298, 0;
	@%p8 bra 	$L__BB356_69;
	cvt.u32.u64 	%r74, %rd159;
	cvt.u32.u64 	%r75, %rd537;
	div.u32 	%r76, %r75, %r74;
	mul.lo.s32 	%r77, %r76, %r74;
	sub.s32 	%r78, %r75, %r77;
	cvt.u64.u32 	%rd539, %r76;
	cvt.u64.u32 	%rd540, %r78;
	bra.uni 	$L__BB356_70;
$L__BB356_69:
	div.s64 	%rd539, %rd537, %rd159;
	mul.lo.s64 	%rd299, %rd539, %rd159;
	sub.s64 	%rd540, %rd537, %rd299;
$L__BB356_70:
	add.s64 	%rd301, %rd1, %rd295;
	ld.global.u64 	%rd302, [%rd301];
	mad.lo.s64 	%rd166, %rd302, %rd540, %rd158;
	add.s32 	%r33, %r238, -1;
	mul.wide.u32 	%rd303, %r33, 8;
	add.s64 	%rd304, %rd2, %rd303;
	ld.global.u64 	%rd167, [%rd304];
	or.b64  	%rd305, %rd539, %rd167;
	and.b64  	%rd306, %rd305, -4294967296;
	setp.ne.s64 	%p9, %rd306, 0;
	@%p9 bra 	$L__BB356_72;
	cvt.u32.u64 	%r79, %rd167;
	cvt.u32.u64 	%r80, %rd539;
	div.u32 	%r81, %r80, %r79;
	mul.lo.s32 	%r82, %r81, %r79;
	sub.s32 	%r83, %r80, %r82;
	cvt.u64.u32 	%rd541, %r81;
	cvt.u64.u32 	%rd542, %r83;
	bra.uni 	$L__BB356_73;
$L__BB356_72:
	div.s64 	%rd541, %rd539, %rd167;
	mul.lo.s64 	%rd307, %rd541, %rd167;
	sub.s64 	%rd542, %rd539, %rd307;
$L__BB356_73:
	add.s64 	%rd309, %rd1, %rd303;
	ld.global.u64 	%rd310, [%rd309];
	mad.lo.s64 	%rd174, %rd310, %rd542, %rd166;
	add.s32 	%r34, %r238, -2;
	mul.wide.u32 	%rd311, %r34, 8;
	add.s64 	%rd312, %rd2, %rd311;
	ld.global.u64 	%rd175, [%rd312];
	or.b64  	%rd313, %rd541, %rd175;
	and.b64  	%rd314, %rd313, -4294967296;
	setp.ne.s64 	%p10, %rd314, 0;
	@%p10 bra 	$L__BB356_75;
	cvt.u32.u64 	%r84, %rd175;
	cvt.u32.u64 	%r85, %rd541;
	div.u32 	%r86, %r85, %r84;
	mul.lo.s32 	%r87, %r86, %r84;
	sub.s32 	%r88, %r85, %r87;
	cvt.u64.u32 	%rd543, %r86;
	cvt.u64.u32 	%rd544, %r88;
	bra.uni 	$L__BB356_76;
$L__BB356_75:
	div.s64 	%rd543, %rd541, %rd175;
	mul.lo.s64 	%rd315, %rd543, %rd175;
	sub.s64 	%rd544, %rd541, %rd315;
$L__BB356_76:
	add.s64 	%rd317, %rd1, %rd311;
	ld.global.u64 	%rd318, [%rd317];
	mad.lo.s64 	%rd182, %rd318, %rd544, %rd174;
	add.s32 	%r35, %r238, -3;
	mul.wide.u32 	%rd319, %r35, 8;
	add.s64 	%rd320, %rd2, %rd319;
	ld.global.u64 	%rd183, [%rd320];
	or.b64  	%rd321, %rd543, %rd183;
	and.b64  	%rd322, %rd321, -4294967296;
	setp.ne.s64 	%p11, %rd322, 0;
	@%p11 bra 	$L__BB356_78;
	cvt.u32.u64 	%r89, %rd183;
	cvt.u32.u64 	%r90, %rd543;
	div.u32 	%r91, %r90, %r89;
	mul.lo.s32 	%r92, %r91, %r89;
	sub.s32 	%r93, %r90, %r92;
	cvt.u64.u32 	%rd545, %r91;
	cvt.u64.u32 	%rd546, %r93;
	bra.uni 	$L__BB356_79;
$L__BB356_78:
	div.s64 	%rd545, %rd543, %rd183;
	mul.lo.s64 	%rd323, %rd545, %rd183;
	sub.s64 	%rd546, %rd543, %rd323;
$L__BB356_79:
	add.s64 	%rd325, %rd1, %rd319;
	ld.global.u64 	%rd326, [%rd325];
	mad.lo.s64 	%rd190, %rd326, %rd546, %rd182;
	mul.wide.u32 	%rd327, %r32, 8;
	add.s64 	%rd328, %rd2, %rd327;
	ld.global.u64 	%rd191, [%rd328];
	or.b64  	%rd329, %rd545, %rd191;
	and.b64  	%rd330, %rd329, -4294967296;
	setp.ne.s64 	%p12, %rd330, 0;
	@%p12 bra 	$L__BB356_81;
	cvt.u32.u64 	%r94, %rd191;
	cvt.u32.u64 	%r95, %rd545;
	div.u32 	%r96, %r95, %r94;
	mul.lo.s32 	%r97, %r96, %r94;
	sub.s32 	%r98, %r95, %r97;
	cvt.u64.u32 	%rd562, %r96;
	cvt.u64.u32 	%rd548, %r98;
	bra.uni 	$L__BB356_82;
$L__BB356_81:
	div.s64 	%rd562, %rd545, %rd191;
	mul.lo.s64 	%rd331, %rd562, %rd191;
	sub.s64 	%rd548, %rd545, %rd331;
$L__BB356_82:
	add.s64 	%rd333, %rd1, %rd327;
	ld.global.u64 	%rd334, [%rd333];
	mad.lo.s64 	%rd335, %rd334, %rd548, %rd190;
	shl.b64 	%rd336, %rd335, 2;
	add.s64 	%rd571, %rd571, %rd336;
	add.s32 	%r238, %r238, -8;
	add.s32 	%r237, %r237, 8;
	setp.ne.s32 	%p13, %r237, 0;
	@%p13 bra 	$L__BB356_58;
	add.s32 	%r240, %r238, 3;
$L__BB356_84:
	setp.eq.s32 	%p14, %r24, 0;
	@%p14 bra 	$L__BB356_113;
	and.b32  	%r40, %r22, 3;
	setp.lt.u32 	%p15, %r24, 4;
	@%p15 bra 	$L__BB356_99;
	mul.wide.u32 	%rd338, %r240, 8;
	add.s64 	%rd339, %rd2, %rd338;
	ld.global.u64 	%rd202, [%rd339];
	or.b64  	%rd340, %rd562, %rd202;
	and.b64  	%rd341, %rd340, -4294967296;
	setp.ne.s64 	%p16, %rd341, 0;
	@%p16 bra 	$L__BB356_88;
	cvt.u32.u64 	%r99, %rd202;
	cvt.u32.u64 	%r100, %rd562;
	div.u32 	%r101, %r100, %r99;
	mul.lo.s32 	%r102, %r101, %r99;
	sub.s32 	%r103, %r100, %r102;
	cvt.u64.u32 	%rd552, %r101;
	cvt.u64.u32 	%rd553, %r103;
	bra.uni 	$L__BB356_89;
$L__BB356_88:
	div.s64 	%rd552, %rd562, %rd202;
	mul.lo.s64 	%rd342, %rd552, %rd202;
	sub.s64 	%rd553, %rd562, %rd342;
$L__BB356_89:
	add.s64 	%rd344, %rd1, %rd338;
	ld.global.u64 	%rd345, [%rd344];
	mul.lo.s64 	%rd209, %rd345, %rd553;
	add.s32 	%r41, %r240, -1;
	mul.wide.u32 	%rd346, %r41, 8;
	add.s64 	%rd347, %rd2, %rd346;
	ld.global.u64 	%rd210, [%rd347];
	or.b64  	%rd348, %rd552, %rd210;
	and.b64  	%rd349, %rd348, -4294967296;
	setp.ne.s64 	%p17, %rd349, 0;
	@%p17 bra 	$L__BB356_91;
	cvt.u32.u64 	%r104, %rd210;
	cvt.u32.u64 	%r105, %rd552;
	div.u32 	%r106, %r105, %r104;
	mul.lo.s32 	%r107, %r106, %r104;
	sub.s32 	%r108, %r105, %r107;
	cvt.u64.u32 	%rd554, %r106;
	cvt.u64.u32 	%rd555, %r108;
	bra.uni 	$L__BB356_92;
$L__BB356_91:
	div.s64 	%rd554, %rd552, %rd210;
	mul.lo.s64 	%rd350, %rd554, %rd210;
	sub.s64 	%rd555, %rd552, %rd350;
$L__BB356_92:
	add.s64 	%rd352, %rd1, %rd346;
	ld.global.u64 	%rd353, [%rd352];
	mad.lo.s64 	%rd217, %rd353, %rd555, %rd209;
	add.s32 	%r42, %r240, -2;
	mul.wide.u32 	%rd354, %r42, 8;
	add.s64 	%rd355, %rd2, %rd354;
	ld.global.u64 	%rd218, [%rd355];
	or.b64  	%rd356, %rd554, %rd218;
	and.b64  	%rd357, %rd356, -4294967296;
	setp.ne.s64 	%p18, %rd357, 0;
	@%p18 bra 	$L__BB356_94;
	cvt.u32.u64 	%r109, %rd218;
	cvt.u32.u64 	%r110, %rd554;
	div.u32 	%r111, %r110, %r109;
	mul.lo.s32 	%r112, %r111, %r109;
	sub.s32 	%r113, %r110, %r112;
	cvt.u64.u32 	%rd556, %r111;
	cvt.u64.u32 	%rd557, %r113;
	bra.uni 	$L__BB356_95;
$L__BB356_94:
	div.s64 	%rd556, %rd554, %rd218;
	mul.lo.s64 	%rd358, %rd556, %rd218;
	sub.s64 	%rd557, %rd554, %rd358;
$L__BB356_95:
	add.s64 	%rd360, %rd1, %rd354;
	ld.global.u64 	%rd361, [%rd360];
	mad.lo.s64 	%rd225, %rd361, %rd557, %rd217;
	add.s32 	%r43, %r240, -3;
	mul.wide.u32 	%rd362, %r43, 8;
	add.s64 	%rd363, %rd2, %rd362;
	ld.global.u64 	%rd226, [%rd363];
	or.b64  	%rd364, %rd556, %rd226;
	and.b64  	%rd365, %rd364, -4294967296;
	setp.ne.s64 	%p19, %rd365, 0;
	@%p19 bra 	$L__BB356_97;
	cvt.u32.u64 	%r114, %rd226;
	cvt.u32.u64 	%r115, %rd556;
	div.u32 	%r116, %r115, %r114;
	mul.lo.s32 	%r117, %r116, %r114;
	sub.s32 	%r118, %r115, %r117;
	cvt.u64.u32 	%rd562, %r116;
	cvt.u64.u32 	%rd559, %r118;
	bra.uni 	$L__BB356_98;
$L__BB356_97:
	div.s64 	%rd562, %rd556, %rd226;
	mul.lo.s64 	%rd366, %rd562, %rd226;
	sub.s64 	%rd559, %rd556, %rd366;
$L__BB356_98:
	add.s64 	%rd368, %rd1, %rd362;
	ld.global.u64 	%rd369, [%rd368];
	mad.lo.s64 	%rd370, %rd369, %rd559, %rd225;
	shl.b64 	%rd371, %rd370, 2;
	add.s64 	%rd571, %rd571, %rd371;
	add.s32 	%r240, %r240, -4;
$L__BB356_99:
	setp.eq.s32 	%p20, %r40, 0;
	@%p20 bra 	$L__BB356_113;
	setp.eq.s32 	%p21, %r40, 1;
	@%p21 bra 	$L__BB356_108;
	mul.wide.u32 	%rd373, %r240, 8;
	add.s64 	%rd374, %rd2, %rd373;
	ld.global.u64 	%rd237, [%rd374];
	or.b64  	%rd375, %rd562, %rd237;
	and.b64  	%rd376, %rd375, -4294967296;
	setp.ne.s64 	%p22, %rd376, 0;
	@%p22 bra 	$L__BB356_103;
	cvt.u32.u64 	%r119, %rd237;
	cvt.u32.u64 	%r120, %rd562;
	div.u32 	%r121, %r120, %r119;
	mul.lo.s32 	%r122, %r121, %r119;
	sub.s32 	%r123, %r120, %r122;
	cvt.u64.u32 	%rd563, %r121;
	cvt.u64.u32 	%rd564, %r123;
	bra.uni 	$L__BB356_104;
$L__BB356_103:
	div.s64 	%rd563, %rd562, %rd237;
	mul.lo.s64 	%rd377, %rd563, %rd237;
	sub.s64 	%rd564, %rd562, %rd377;
$L__BB356_104:
	add.s64 	%rd379, %rd1, %rd373;
	ld.global.u64 	%rd380, [%rd379];
	mul.lo.s64 	%rd244, %rd380, %rd564;
	add.s32 	%r46, %r240, -1;
	mul.wide.u32 	%rd381, %r46, 8;
	add.s64 	%rd382, %rd2, %rd381;
	ld.global.u64 	%rd245, [%rd382];
	or.b64  	%rd383, %rd563, %rd245;
	and.b64  	%rd384, %rd383, -4294967296;
	setp.ne.s64 	%p23, %rd384, 0;
	@%p23 bra 	$L__BB356_106;
	cvt.u32.u64 	%r124, %rd245;
	cvt.u32.u64 	%r125, %rd563;
	div.u32 	%r126, %r125, %r124;
	mul.lo.s32 	%r127, %r126, %r124;
	sub.s32 	%r128, %r125, %r127;
	cvt.u64.u32 	%rd562, %r126;
	cvt.u64.u32 	%rd566, %r128;
	bra.uni 	$L__BB356_107;
$L__BB356_106:
	div.s64 	%rd562, %rd563, %rd245;
	mul.lo.s64 	%rd385, %rd562, %rd245;
	sub.s64 	%rd566, %rd563, %rd385;
$L__BB356_107:
	add.s64 	%rd387, %rd1, %rd381;
	ld.global.u64 	%rd388, [%rd387];
	mad.lo.s64 	%rd389, %rd388, %rd566, %rd244;
	shl.b64 	%rd390, %rd389, 2;
	add.s64 	%rd571, %rd571, %rd390;
	add.s32 	%r240, %r240, -2;
$L__BB356_108:
	and.b32  	%r129, %r22, 1;
	setp.eq.b32 	%p24, %r129, 1;
	not.pred 	%p25, %p24;
	@%p25 bra 	$L__BB356_113;
	mul.wide.u32 	%rd391, %r240, 8;
	add.s64 	%rd392, %rd2, %rd391;
	ld.global.u64 	%rd256, [%rd392];
	or.b64  	%rd393, %rd562, %rd256;
	and.b64  	%rd394, %rd393, -4294967296;
	setp.ne.s64 	%p26, %rd394, 0;
	@%p26 bra 	$L__BB356_111;
	cvt.u32.u64 	%r130, %rd256;
	cvt.u32.u64 	%r131, %rd562;
	rem.u32 	%r132, %r131, %r130;
	cvt.u64.u32 	%rd570, %r132;
	bra.uni 	$L__BB356_112;
$L__BB356_111:
	rem.s64 	%rd570, %rd562, %rd256;
$L__BB356_112:
	add.s64 	%rd396, %rd1, %rd391;
	ld.global.u64 	%rd397, [%rd396];
	mul.lo.s64 	%rd398, %rd397, %rd570;
	shl.b64 	%rd399, %rd398, 2;
	add.s64 	%rd571, %rd571, %rd399;
$L__BB356_113:
	ld.global.u32 	%r133, [%rd571];
	st.shared.u32 	[%r5], %r133;
$L__BB356_114:
	bar.sync 	0;
	setp.lt.u32 	%p48, %r242, 66;
	@%p48 bra 	$L__BB356_118;
$L__BB356_115:
	shr.u32 	%r50, %r242, 1;
	setp.ge.u32 	%p49, %r1, %r50;
	@%p49 bra 	$L__BB356_117;
	ld.shared.u32 	%r208, [%r5];
	shl.b32 	%r209, %r50, 2;
	add.s32 	%r210, %r5, %r209;
	ld.shared.u32 	%r211, [%r210];
	min.u32 	%r212, %r208, %r211;
	st.shared.u32 	[%r5], %r212;
$L__BB356_117:
	bar.sync 	0;
	setp.gt.u32 	%p50, %r242, 131;
	mov.u32 	%r242, %r50;
	@%p50 bra 	$L__BB356_115;
$L__BB356_118:
	setp.gt.u32 	%p51, %r1, 31;
	@%p51 bra 	$L__BB356_121;
	ld.volatile.shared.u32 	%r213, [%r5];
	ld.volatile.shared.u32 	%r214, [%r5+128];
	min.u32 	%r215, %r213, %r214;
	st.volatile.shared.u32 	[%r5], %r215;
	ld.volatile.shared.u32 	%r216, [%r5];
	ld.volatile.shared.u32 	%r217, [%r5+64];
	min.u32 	%r218, %r216, %r217;
	st.volatile.shared.u32 	[%r5], %r218;
	ld.volatile.shared.u32 	%r219, [%r5];
	ld.volatile.shared.u32 	%r220, [%r5+32];
	min.u32 	%r221, %r219, %r220;
	st.volatile.shared.u32 	[%r5], %r221;
	ld.volatile.shared.u32 	%r222, [%r5];
	ld.volatile.shared.u32 	%r223, [%r5+16];
	min.u32 	%r224, %r222, %r223;
	st.volatile.shared.u32 	[%r5], %r224;
	ld.volatile.shared.u32 	%r225, [%r5];
	ld.volatile.shared.u32 	%r226, [%r5+8];
	min.u32 	%r227, %r225, %r226;
	st.volatile.shared.u32 	[%r5], %r227;
	ld.volatile.shared.u32 	%r228, [%r5];
	ld.volatile.shared.u32 	%r229, [%r5+4];
	min.u32 	%r230, %r228, %r229;
	st.volatile.shared.u32 	[%r5], %r230;
	setp.ne.s32 	%p52, %r1, 0;
	@%p52 bra 	$L__BB356_121;
	ld.param.u64 	%rd486, [contiguous_min2_u32_param_0];
	ld.shared.u32 	%r231, [minsdata_u32];
	cvt.u64.u32 	%rd480, %r2;
	mov.u32 	%r232, %ctaid.y;
	cvt.u64.u32 	%rd481, %r232;
	mad.lo.s64 	%rd482, %rd265, %rd481, %rd480;
	cvta.to.global.u64 	%rd483, %rd486;
	shl.b64 	%rd484, %rd482, 2;
	add.s64 	%rd485, %rd483, %rd484;
	st.global.u32 	[%rd485], %r231;
$L__BB356_121:
	ret;

}
	// .globl	contiguous_min22_u32
.visible .entry contiguous_min22_u32(
	.param .u64 .ptr .align 1 contiguous_min22_u32_param_0,
	.param .u64 .ptr .align 1 contiguous_min22_u32_param_1,
	.param .u64 contiguous_min22_u32_param_2,
	.param .u64 contiguous_min22_u32_param_3
)
{
	.reg .pred 	%p<8>;
	.reg .b32 	%r<46>;
	.reg .b64 	%rd<27>;

	ld.param.u64 	%rd4, [contiguous_min22_u32_param_0];
	ld.param.u64 	%rd7, [contiguous_min22_u32_param_1];
	ld.param.u64 	%rd5, [contiguous_min22_u32_param_2];
	ld.param.u64 	%rd6, [contiguous_min22_u32_param_3];
	cvta.to.global.u64 	%rd1, %rd7;
	mov.u32 	%r1, %tid.x;
	mov.u32 	%r2, %ctaid.x;
	mov.u32 	%r45, %ntid.x;
	mul.lo.s32 	%r8, %r2, %r45;
	shl.b32 	%r9, %r8, 1;
	add.s32 	%r4, %r9, %r1;
	shl.b32 	%r10, %r1, 2;
	mov.u32 	%r11, minsdata_u32;
	add.s32 	%r5, %r11, %r10;
	mov.b32 	%r12, -1;
	st.shared.u32 	[%r5], %r12;
	add.s32 	%r13, %r4, %r45;
	cvt.u64.u32 	%rd2, %r13;
	setp.le.u64 	%p1, %rd5, %rd2;
	@%p1 bra 	$L__BB357_2;
	cvt.u64.u32 	%rd12, %r4;
	mov.u32 	%r16, %ctaid.y;
	cvt.u64.u32 	%rd13, %r16;
	mul.lo.s64 	%rd14, %rd5, %rd13;
	add.s64 	%rd15, %rd14, %rd12;
	shl.b64 	%rd16, %rd15, 2;
	add.s64 	%rd17, %rd1, %rd16;
	ld.global.u32 	%r17, [%rd17];
	add.s64 	%rd18, %rd14, %rd2;
	shl.b64 	%rd19, %rd18, 2;
	add.s64 	%rd20, %rd1, %rd19;
	ld.global.u32 	%r18, [%rd20];
	min.u32 	%r19, %r17, %r18;
	st.shared.u32 	[%r5], %r19;
	bra.uni 	$L__BB357_4;
$L__BB357_2:
	cvt.u64.u32 	%rd3, %r4;
	setp.le.u64 	%p2, %rd5, %rd3;
	@%p2 bra 	$L__BB357_4;
	mov.u32 	%r14, %ctaid.y;
	cvt.u64.u32 	%rd8, %r14;
	mad.lo.s64 	%rd9, %rd5, %rd8, %rd3;
	shl.b64 	%rd10, %rd9, 2;
	add.s64 	%rd11, %rd1, %rd10;
	ld.global.u32 	%r15, [%rd11];
	st.shared.u32 	[%r5], %r15;
$L__BB357_4:
	bar.sync 	0;
	setp.lt.u32 	%p3, %r45, 66;
	@%p3 bra 	$L__BB357_8;
$L__BB357_5:
	shr.u32 	%r7, %r45, 1;
	setp.ge.u32 	%p4, %r1, %r7;
	@%p4 bra 	$L__BB357_7;
	ld.shared.u32 	%r20, [%r5];
	shl.b32 	%r21, %r7, 2;
	add.s32 	%r22, %r5, %r21;
	ld.shared.u32 	%r23, [%r22];
	min.u32 	%r24, %r20, %r23;
	st.shared.u32 	[%r5], %r24;
$L__BB357_7:
	bar.sync 	0;
	setp.gt.u32 	%p5, %r45, 131;
	mov.u32 	%r45, %r7;
	@%p5 bra 	$L__BB357_5;
$L__BB357_8:
	setp.gt.u32 	%p6, %r1, 31;
	@%p6 bra 	$L__BB357_11;
	ld.volatile.shared.u32 	%r25, [%r5];
	ld.volatile.shared.u32 	%r26, [%r5+128];
	min.u32 	%r27, %r25, %r26;
	st.volatile.shared.u32 	[%r5], %r27;
	ld.volatile.shared.u32 	%r28, [%r5];
	ld.volatile.shared.u32 	%r29, [%r5+64];
	min.u32 	%r30, %r28, %r29;
	st.volatile.shared.u32 	[%r5], %r30;
	ld.volatile.shared.u32 	%r31, [%r5];
	ld.volatile.shared.u32 	%r32, [%r5+32];
	min.u32 	%r33, %r31, %r32;
	st.volatile.shared.u32 	[%r5], %r33;
	ld.volatile.shared.u32 	%r34, [%r5];
	ld.volatile.shared.u32 	%r35, [%r5+16];
	min.u32 	%r36, %r34, %r35;
	st.volatile.shared.u32 	[%r5], %r36;
	ld.volatile.shared.u32 	%r37, [%r5];
	ld.volatile.shared.u32 	%r38, [%r5+8];
	min.u32 	%r39, %r37, %r38;
	st.volatile.shared.u32 	[%r5], %r39;
	ld.volatile.shared.u32 	%r40, [%r5];
	ld.volatile.shared.u32 	%r41, [%r5+4];
	min.u32 	%r42, %r40, %r41;
	st.volatile.shared.u32 	[%r5], %r42;
	setp.ne.s32 	%p7, %r1, 0;
	@%p7 bra 	$L__BB357_11;
	ld.shared.u32 	%r43, [minsdata_u32];
	cvt.u64.u32 	%rd21, %r2;
	mov.u32 	%r44, %ctaid.y;
	cvt.u64.u32 	%rd22, %r44;
	mad.lo.s64 	%rd23, %rd6, %rd22, %rd21;
	cvta.to.global.u64 	%rd24, %rd4;
	shl.b64 	%rd25, %rd23, 2;
	add.s64 	%rd26, %rd24, %rd25;
	st.global.u32 	[%rd26], %r43;
$L__BB357_11:
	ret;

}
	// .globl	contiguous_min3_u32
.visible .entry contiguous_min3_u32(
	.param .u64 .ptr .align 1 contiguous_min3_u32_param_0,
	.param .u64 .ptr .align 1 contiguous_min3_u32_param_1,
	.param .u64 .ptr .align 1 contiguous_min3_u32_param_2,
	.param .u64 .ptr .align 1 contiguous_min3_u32_param_3,
	.param .u64 contiguous_min3_u32_param_4,
	.param .u64 contiguous_min3_u32_param_5,
	.param .u64 contiguous_min3_u32_param_6
)
{
	.reg .pred 	%p<38>;
	.reg .b32 	%r<259>;
	.reg .b64 	%rd<308>;

	ld.param.u64 	%rd144, [contiguous_min3_u32_param_0];
	ld.param.u64 	%rd145, [contiguous_min3_u32_param_1];
	ld.param.u64 	%rd148, [contiguous_min3_u32_param_2];
	ld.param.u64 	%rd149, [contiguous_min3_u32_param_3];
	ld.param.u64 	%rd146, [contiguous_min3_u32_param_4];
	ld.param.u64 	%rd147, [contiguous_min3_u32_param_5];
	ld.param.u64 	%rd150, [contiguous_min3_u32_param_6];
	cvta.to.global.u64 	%rd1, %rd149;
	cvta.to.global.u64 	%rd2, %rd148;
	mov.u32 	%r1, %tid.y;
	mov.u32 	%r2, %ntid.x;
	mov.u32 	%r3, %tid.x;
	mad.lo.s32 	%r79, %r1, %r2, %r3;
	mov.u32 	%r80, %ctaid.x;
	mad.lo.s32 	%r81, %r80, %r2, %r3;
	mov.u32 	%r4, %ctaid.y;
	mov.u32 	%r5, %ntid.y;
	mad.lo.s32 	%r82, %r4, %r5, %r1;
	shl.b32 	%r83, %r79, 2;
	mov.u32 	%r84, minsdata_u32;
	add.s32 	%r7, %r84, %r83;
	mov.b32 	%r85, -1;
	st.shared.u32 	[%r7], %r85;
	cvt.u64.u32 	%rd3, %r81;
	setp.le.u64 	%p1, %rd147, %rd3;
	cvt.u64.u32 	%rd152, %r82;
	setp.le.u64 	%p2, %rd150, %rd152;
	or.pred  	%p3, %p1, %p2;
	@%p3 bra 	$L__BB358_76;
	cvt.u32.u64 	%r86, %rd3;
	cvt.u32.u64 	%r87, %rd147;
	mad.lo.s32 	%r240, %r82, %r87, %r86;
	cvt.u32.u64 	%r9, %rd146;
	add.s32 	%r239, %r9, -1;
	setp.lt.s32 	%p4, %r239, 0;
	mov.b64 	%rd307, 0;
	@%p4 bra 	$L__BB358_59;
	setp.lt.u32 	%p5, %r239, 7;
	mov.b64 	%rd307, 0;
	@%p5 bra 	$L__BB358_30;
	add.s32 	%r235, %r9, -4;
	and.b32  	%r88, %r9, -8;
	neg.s32 	%r234, %r88;
	mov.b64 	%rd307, 0;
$L__BB358_4:
	.pragma "nounroll";
	add.s32 	%r16, %r235, 3;
	cvt.u64.u32 	%rd5, %r240;
	mul.wide.u32 	%rd157, %r16, 8;
	add.s64 	%rd158, %rd2, %rd157;
	ld.global.u64 	%rd6, [%rd158];
	and.b64  	%rd159, %rd6, -4294967296;
	setp.ne.s64 	%p6, %rd159, 0;
	@%p6 bra 	$L__BB358_6;
	cvt.u32.u64 	%r89, %rd6;
	cvt.u32.u64 	%r90, %rd5;
	div.u32 	%r91, %r90, %r89;
	mul.lo.s32 	%r92, %r91, %r89;
	sub.s32 	%r93, %r90, %r92;
	cvt.u64.u32 	%rd272, %r91;
	cvt.u64.u32 	%rd273, %r93;
	bra.uni 	$L__BB358_7;
$L__BB358_6:
	div.s64 	%rd272, %rd5, %rd6;
	mul.lo.s64 	%rd160, %rd272, %rd6;
	sub.s64 	%rd273, %rd5, %rd160;
$L__BB358_7:
	mul.wide.u32 	%rd161, %r16, 8;
	add.s64 	%rd162, %rd1, %rd161;
	ld.global.u64 	%rd163, [%rd162];
	mad.lo.s64 	%rd13, %rd163, %rd273, %rd307;
	add.s32 	%r17, %r235, 2;
	and.b64  	%rd14, %rd272, 4294967295;
	mul.wide.u32 	%rd164, %r17, 8;
	add.s64 	%rd165, %rd2, %rd164;
	ld.global.u64 	%rd15, [%rd165];
	and.b64  	%rd166, %rd15, -4294967296;
	setp.ne.s64 	%p7, %rd166, 0;
	@%p7 bra 	$L__BB358_9;
	cvt.u32.u64 	%r94, %rd15;
	cvt.u32.u64 	%r95, %rd14;
	div.u32 	%r96, %r95, %r94;
	mul.lo.s32 	%r97, %r96, %r94;
	sub.s32 	%r98, %r95, %r97;
	cvt.u64.u32 	%rd274, %r96;
	cvt.u64.u32 	%rd275, %r98;
	bra.uni 	$L__BB358_10;
$L__BB358_9:
	div.s64 	%rd274, %rd14, %rd15;
	mul.lo.s64 	%rd167, %rd274, %rd15;
	sub.s64 	%rd275, %rd14, %rd167;
$L__BB358_10:
	mul.wide.u32 	%rd168, %r17, 8;
	add.s64 	%rd169, %rd1, %rd168;
	ld.global.u64 	%rd170, [%rd169];
	mad.lo.s64 	%rd22, %rd170, %rd275, %rd13;
	add.s32 	%r18, %r235, 1;
	and.b64  	%rd23, %rd274, 4294967295;
	mul.wide.u32 	%rd171, %r18, 8;
	add.s64 	%rd172, %rd2, %rd171;
	ld.global.u64 	%rd24, [%rd172];
	and.b64  	%rd173, %rd24, -4294967296;
	setp.ne.s64 	%p8, %rd173, 0;
	@%p8 bra 	$L__BB358_12;
	cvt.u32.u64 	%r99, %rd24;
	cvt.u32.u64 	%r100, %rd23;
	div.u32 	%r101, %r100, %r99;
	mul.lo.s32 	%r102, %r101, %r99;
	sub.s32 	%r103, %r100, %r102;
	cvt.u64.u32 	%rd276, %r101;
	cvt.u64.u32 	%rd277, %r103;
	bra.uni 	$L__BB358_13;
$L__BB358_12:
	div.s64 	%rd276, %rd23, %rd24;
	mul.lo.s64 	%rd174, %rd276, %rd24;
	sub.s64 	%rd277, %rd23, %rd174;
$L__BB358_13:
	mul.wide.u32 	%rd175, %r18, 8;
	add.s64 	%rd176, %rd1, %rd175;
	ld.global.u64 	%rd177, [%rd176];
	mad.lo.s64 	%rd31, %rd177, %rd277, %rd22;
	and.b64  	%rd32, %rd276, 4294967295;
	mul.wide.u32 	%rd178, %r235, 8;
	add.s64 	%rd179, %rd2, %rd178;
	ld.global.u64 	%rd33, [%rd179];
	and.b64  	%rd180, %rd33, -4294967296;
	setp.ne.s64 	%p9, %rd180, 0;
	@%p9 bra 	$L__BB358_15;
	cvt.u32.u64 	%r104, %rd33;
	cvt.u32.u64 	%r105, %rd32;
	div.u32 	%r106, %r105, %r104;
	mul.lo.s32 	%r107, %r106, %r104;
	sub.s32 	%r108, %r105, %r107;
	cvt.u64.u32 	%rd278, %r106;
	cvt.u64.u32 	%rd279, %r108;
	bra.uni 	$L__BB358_16;
$L__BB358_15:
	div.s64 	%rd278, %rd32, %rd33;
	mul.lo.s64 	%rd181, %rd278, %rd33;
	sub.s64 	%rd279, %rd32, %rd181;
$L__BB358_16:
	mul.wide.u32 	%rd182, %r235, 8;
	add.s64 	%rd183, %rd1, %rd182;
	ld.global.u64 	%rd184, [%rd183];
	mad.lo.s64 	%rd40, %rd184, %rd279, %rd31;
	add.s32 	%r19, %r235, -1;
	and.b64  	%rd41, %rd278, 4294967295;
	mul.wide.u32 	%rd185, %r19, 8;
	add.s64 	%rd186, %rd2, %rd185;
	ld.global.u64 	%rd42, [%rd186];
	and.b64  	%rd187, %rd42, -4294967296;
	setp.ne.s64 	%p10, %rd187, 0;
	@%p10 bra 	$L__BB358_18;
	cvt.u32.u64 	%r109, %rd42;
	cvt.u32.u64 	%r110, %rd41;
	div.u32 	%r111, %r110, %r109;
	mul.lo.s32 	%r112, %r111, %r109;
	sub.s32 	%r113, %r110, %r112;
	cvt.u64.u32 	%rd280, %r111;
	cvt.u64.u32 	%rd281, %r113;
	bra.uni 	$L__BB358_19;
$L__BB358_18:
	div.s64 	%rd280, %rd41, %rd42;
	mul.lo.s64 	%rd188, %rd280, %rd42;
	sub.s64 	%rd281, %rd41, %rd188;
$L__BB358_19:
	mul.wide.u32 	%rd189, %r19, 8;
	add.s64 	%rd190, %rd1, %rd189;
	ld.global.u64 	%rd191, [%rd190];
	mad.lo.s64 	%rd49, %rd191, %rd281, %rd40;
	add.s32 	%r20, %r235, -2;
	and.b64  	%rd50, %rd280, 4294967295;
	mul.wide.u32 	%rd192, %r20, 8;
	add.s64 	%rd193, %rd2, %rd192;
	ld.global.u64 	%rd51, [%rd193];
	and.b64  	%rd194, %rd51, -4294967296;
	setp.ne.s64 	%p11, %rd194, 0;
	@%p11 bra 	$L__BB358_21;
	cvt.u32.u64 	%r114, %rd51;
	cvt.u32.u64 	%r115, %rd50;
	div.u32 	%r116, %r115, %r114;
	mul.lo.s32 	%r117, %r116, %r114;
	sub.s32 	%r118, %r115, %r117;
	cvt.u64.u32 	%rd282, %r116;
	cvt.u64.u32 	%rd283, %r118;
	bra.uni 	$L__BB358_22;
$L__BB358_21:
	div.s64 	%rd282, %rd50, %rd51;
	mul.lo.s64 	%rd195, %rd282, %rd51;
	sub.s64 	%rd283, %rd50, %rd195;
$L__BB358_22:
	mul.wide.u32 	%rd196, %r20, 8;
	add.s64 	%rd197, %rd1, %rd196;
	ld.global.u64 	%rd198, [%rd197];
	mad.lo.s64 	%rd58, %rd198, %rd283, %rd49;
	add.s32 	%r21, %r235, -3;
	and.b64  	%rd59, %rd282, 4294967295;
	mul.wide.u32 	%rd199, %r21, 8;
	add.s64 	%rd200, %rd2, %rd199;
	ld.global.u64 	%rd60, [%rd200];
	and.b64  	%rd201, %rd60, -4294967296;
	setp.ne.s64 	%p12, %rd201, 0;
	@%p12 bra 	$L__BB358_24;
	cvt.u32.u64 	%r119, %rd60;
	cvt.u32.u64 	%r120, %rd59;
	div.u32 	%r121, %r120, %r119;
	mul.lo.s32 	%r122, %r121, %r119;
	sub.s32 	%r123, %r120, %r122;
	cvt.u64.u32 	%rd284, %r121;
	cvt.u64.u32 	%rd285, %r123;
	bra.uni 	$L__BB358_25;
$L__BB358_24:
	div.s64 	%rd284, %rd59, %rd60;
	mul.lo.s64 	%rd202, %rd284, %rd60;
	sub.s64 	%rd285, %rd59, %rd202;
$L__BB358_25:
	mul.wide.u32 	%rd203, %r21, 8;
	add.s64 	%rd204, %rd1, %rd203;
	ld.global.u64 	%rd205, [%rd204];
	mad.lo.s64 	%rd67, %rd205, %rd285, %rd58;
	and.b64  	%rd68, %rd284, 4294967295;
	add.s32 	%r124, %r235, -4;
	mul.wide.u32 	%rd206, %r124, 8;
	add.s64 	%rd207, %rd2, %rd206;
	ld.global.u64 	%rd69, [%rd207];
	and.b64  	%rd208, %rd69, -4294967296;
	setp.ne.s64 	%p13, %rd208, 0;
	@%p13 bra 	$L__BB358_27;
	cvt.u32.u64 	%r125, %rd69;
	cvt.u32.u64 	%r126, %rd68;
	div.u32 	%r127, %r126, %r125;
	mul.lo.s32 	%r128, %r127, %r125;
	sub.s32 	%r129, %r126, %r128;
	cvt.u64.u32 	%rd286, %r127;
	cvt.u64.u32 	%rd287, %r129;
	bra.uni 	$L__BB358_28;
$L__BB358_27:
	div.s64 	%rd286, %rd68, %rd69;
	mul.lo.s64 	%rd209, %rd286, %rd69;
	sub.s64 	%rd287, %rd68, %rd209;
$L__BB358_28:
	mul.wide.u32 	%rd210, %r124, 8;
	add.s64 	%rd211, %rd1, %rd210;
	ld.global.u64 	%rd212, [%rd211];
	mad.lo.s64 	%rd307, %rd212, %rd287, %rd67;
	cvt.u32.u64 	%r240, %rd286;
	add.s32 	%r235, %r235, -8;
	add.s32 	%r234, %r234, 8;
	setp.ne.s32 	%p14, %r234, 0;
	@%p14 bra 	$L__BB358_4;
	add.s32 	%r239, %r235, 3;
$L__BB358_30:
	and.b32  	%r28, %r9, 7;
	setp.eq.s32 	%p15, %r28, 0;
	@%p15 bra 	$L__BB358_59;
	and.b32  	%r29, %r9, 3;
	setp.lt.u32 	%p16, %r28, 4;
	@%p16 bra 	$L__BB358_45;
	cvt.u64.u32 	%rd79, %r240;
	mul.wide.u32 	%rd214, %r239, 8;
	add.s64 	%rd215, %rd2, %rd214;
	ld.global.u64 	%rd80, [%rd215];
	and.b64  	%rd216, %rd80, -4294967296;
	setp.ne.s64 	%p17, %rd216, 0;
	@%p17 bra 	$L__BB358_34;
	cvt.u32.u64 	%r131, %rd80;
	cvt.u32.u64 	%r132, %rd79;
	div.u32 	%r133, %r132, %r131;
	mul.lo.s32 	%r134, %r133, %r131;
	sub.s32 	%r135, %r132, %r134;
	cvt.u64.u32 	%rd290, %r133;
	cvt.u64.u32 	%rd291, %r135;
	bra.uni 	$L__BB358_35;
$L__BB358_34:
	div.s64 	%rd290, %rd79, %rd80;
	mul.lo.s64 	%rd217, %rd290, %rd80;
	sub.s64 	%rd291, %rd79, %rd217;
$L__BB358_35:
	mul.wide.u32 	%rd218, %r239, 8;
	add.s64 	%rd219, %rd1, %rd218;
	ld.global.u64 	%rd220, [%rd219];
	mad.lo.s64 	%rd87, %rd220, %rd291, %rd307;
	add.s32 	%r30, %r239, -1;
	and.b64  	%rd88, %rd290, 4294967295;
	mul.wide.u32 	%rd221, %r30, 8;
	add.s64 	%rd222, %rd2, %rd221;
	ld.global.u64 	%rd89, [%rd222];
	and.b64  	%rd223, %rd89, -4294967296;
	setp.ne.s64 	%p18, %rd223, 0;
	@%p18 bra 	$L__BB358_37;
	cvt.u32.u64 	%r136, %rd89;
	cvt.u32.u64 	%r137, %rd88;
	div.u32 	%r138, %r137, %r136;
	mul.lo.s32 	%r139, %r138, %r136;
	sub.s32 	%r140, %r137, %r139;
	cvt.u64.u32 	%rd292, %r138;
	cvt.u64.u32 	%rd293, %r140;
	bra.uni 	$L__BB358_38;
$L__BB358_37:
	div.s64 	%rd292, %rd88, %rd89;
	mul.lo.s64 	%rd224, %rd292, %rd89;
	sub.s64 	%rd293, %rd88, %rd224;
$L__BB358_38:
	mul.wide.u32 	%rd225, %r30, 8;
	add.s64 	%rd226, %rd1, %rd225;
	ld.global.u64 	%rd227, [%rd226];
	mad.lo.s64 	%rd96, %rd227, %rd293, %rd87;
	add.s32 	%r31, %r239, -2;
	and.b64  	%rd97, %rd292, 4294967295;
	mul.wide.u32 	%rd228, %r31, 8;
	add.s64 	%rd229, %rd2, %rd228;
	ld.global.u64 	%rd98, [%rd229];
	and.b64  	%rd230, %rd98, -4294967296;
	setp.ne.s64 	%p19, %rd230, 0;
	@%p19 bra 	$L__BB358_40;
	cvt.u32.u64 	%r141, %rd98;
	cvt.u32.u64 	%r142, %rd97;
	div.u32 	%r143, %r142, %r141;
	mul.lo.s32 	%r144, %r143, %r141;
	sub.s32 	%r145, %r142, %r144;
	cvt.u64.u32 	%rd294, %r143;
	cvt.u64.u32 	%rd295, %r145;
	bra.uni 	$L__BB358_41;
$L__BB358_40:
	div.s64 	%rd294, %rd97, %rd98;
	mul.lo.s64 	%rd231, %rd294, %rd98;
	sub.s64 	%rd295, %rd97, %rd231;
$L__BB358_41:
	mul.wide.u32 	%rd232, %r31, 8;
	add.s64 	%rd233, %rd1, %rd232;
	ld.global.u64 	%rd234, [%rd233];
	mad.lo.s64 	%rd105, %rd234, %rd295, %rd96;
	add.s32 	%r32, %r239, -3;
	and.b64  	%rd106, %rd294, 4294967295;
	mul.wide.u32 	%rd235, %r32, 8;
	add.s64 	%rd236, %rd2, %rd235;
	ld.global.u64 	%rd107, [%rd236];
	and.b64  	%rd237, %rd107, -4294967296;
	setp.ne.s64 	%p20, %rd237, 0;
	@%p20 bra 	$L__BB358_43;
	cvt.u32.u64 	%r146, %rd107;
	cvt.u32.u64 	%r147, %rd106;
	div.u32 	%r148, %r147, %r146;
	mul.lo.s32 	%r149, %r148, %r146;
	sub.s32 	%r150, %r147, %r149;
	cvt.u64.u32 	%rd296, %r148;
	cvt.u64.u32 	%rd297, %r150;
	bra.uni 	$L__BB358_44;
$L__BB358_43:
	div.s64 	%rd296, %rd106, %rd107;
	mul.lo.s64 	%rd238, %rd296, %rd107;
	sub.s64 	%rd297, %rd106, %rd238;
$L__BB358_44:
	mul.wide.u32 	%rd239, %r32, 8;
	add.s64 	%rd240, %rd1, %rd239;
	ld.global.u64 	%rd241, [%rd240];
	mad.lo.s64 	%rd307, %rd241, %rd297, %rd105;
	cvt.u32.u64 	%r240, %rd296;
	add.s32 	%r239, %r239, -4;
$L__BB358_45:
	setp.eq.s32 	%p21, %r29, 0;
	@%p21 bra 	$L__BB358_59;
	setp.eq.s32 	%p22, %r29, 1;
	@%p22 bra 	$L__BB358_54;
	cvt.u64.u32 	%rd117, %r240;
	mul.wide.u32 	%rd243, %r239, 8;
	add.s64 	%rd244, %rd2, %rd243;
	ld.global.u64 	%rd118, [%rd244];
	and.b64  	%rd245, %rd118, -4294967296;
	setp.ne.s64 	%p23, %rd245, 0;
	@%p23 bra 	$L__BB358_49;
	cvt.u32.u64 	%r151, %rd118;
	cvt.u32.u64 	%r152, %rd117;
	div.u32 	%r153, %r152, %r151;
	mul.lo.s32 	%r154, %r153, %r151;
	sub.s32 	%r155, %r152, %r154;
	cvt.u64.u32 	%rd300, %r153;
	cvt.u64.u32 	%rd301, %r155;
	bra.uni 	$L__BB358_50;
$L__BB358_49:
	div.s64 	%rd300, %rd117, %rd118;
	mul.lo.s64 	%rd246, %rd300, %rd118;
	sub.s64 	%rd301, %rd117, %rd246;
$L__BB358_50:
	add.s64 	%rd248, %rd1, %rd243;
	ld.global.u64 	%rd249, [%rd248];
	mad.lo.s64 	%rd125, %rd249, %rd301, %rd307;
	add.s32 	%r37, %r239, -1;
	and.b64  	%rd126, %rd300, 4294967295;
	mul.wide.u32 	%rd250, %r37, 8;
	add.s64 	%rd251, %rd2, %rd250;
	ld.global.u64 	%rd127, [%rd251];
	and.b64  	%rd252, %rd127, -4294967296;
	setp.ne.s64 	%p24, %rd252, 0;
	@%p24 bra 	$L__BB358_52;
	cvt.u32.u64 	%r156, %rd127;
	cvt.u32.u64 	%r157, %rd126;
	div.u32 	%r158, %r157, %r156;
	mul.lo.s32 	%r159, %r158, %r156;
	sub.s32 	%r160, %r157, %r159;
	cvt.u64.u32 	%rd302, %r158;
	cvt.u64.u32 	%rd303, %r160;
	bra.uni 	$L__BB358_53;
$L__BB358_52:
	div.s64 	%rd302, %rd126, %rd127;
	mul.lo.s64 	%rd253, %rd302, %rd127;
	sub.s64 	%rd303, %rd126, %rd253;
$L__BB358_53:
	add.s64 	%rd255, %rd1, %rd250;
	ld.global.u64 	%rd256, [%rd255];
	mad.lo.s64 	%rd307, %rd256, %rd303, %rd125;
	cvt.u32.u64 	%r240, %rd302;
	add.s32 	%r239, %r239, -2;
$L__BB358_54:
	and.b32  	%r161, %r9, 1;
	setp.eq.b32 	%p25, %r161, 1;
	not.pred 	%p26, %p25;
	@%p26 bra 	$L__BB358_59;
	cvt.u64.u32 	%rd137, %r240;
	mul.wide.u32 	%rd257, %r239, 8;
	add.s64 	%rd258, %rd2, %rd257;
	ld.global.u64 	%rd138, [%rd258];
	and.b64  	%rd259, %rd138, -4294967296;
	setp.ne.s64 	%p27, %rd259, 0;
	@%p27 bra 	$L__BB358_57;
	cvt.u32.u64 	%r162, %rd138;
	cvt.u32.u64 	%r163, %rd137;
	rem.u32 	%r164, %r163, %r162;
	cvt.u64.u32 	%rd306, %r164;
	bra.uni 	$L__BB358_58;
$L__BB358_57:
	rem.s64 	%rd306, %rd137, %rd138;
$L__BB358_58:
	add.s64 	%rd261, %rd1, %rd257;
	ld.global.u64 	%rd262, [%rd261];
	mad.lo.s64 	%rd307, %rd262, %rd306, %rd307;
$L__BB358_59:
	cvta.to.global.u64 	%rd263, %rd145;
	shl.b64 	%rd264, %rd307, 2;
	add.s64 	%rd265, %rd263, %rd264;
	ld.global.u32 	%r165, [%rd265];
	st.shared.u32 	[%r7], %r165;
	bar.sync 	0;
	setp.ne.s32 	%p28, %r1, 0;
	@%p28 bra 	$L__BB358_76;
	setp.gt.u32 	%p29, %r5, 1;
	@%p29 bra 	$L__BB358_62;
	shl.b32 	%r166, %r3, 2;
	mov.u32 	%r167, minsdata_u32;
	add.s32 	%r168, %r167, %r166;
	ld.shared.u32 	%r257, [%r168];
	bra.uni 	$L__BB358_75;
$L__BB358_62:
	shl.b32 	%r171, %r3, 2;
	mov.u32 	%r172, minsdata_u32;
	add.s32 	%r43, %r172, %r171;
	ld.shared.u32 	%r257, [%r43];
	add.s32 	%r45, %r5, -1;
	add.s32 	%r173, %r5, -2;
	and.b32  	%r46, %r45, 7;
	setp.lt.u32 	%p30, %r173, 7;
	mov.b32 	%r253, 1;
	@%p30 bra 	$L__BB358_66;
	and.b32  	%r176, %r45, -8;
	neg.s32 	%r245, %r176;
	shl.b32 	%r48, %r2, 2;
	add.s32 	%r178, %r171, %r48;
	add.s32 	%r243, %r172, %r178;
	shl.b32 	%r50, %r2, 5;
	mov.b32 	%r247, 1;
	mov.b32 	%r244, 0;
$L__BB358_64:
	.pragma "nounroll";
	mul.lo.s32 	%r180, %r247, %r2;
	shl.b32 	%r181, %r180, 2;
	add.s32 	%r182, %r43, %r181;
	ld.shared.u32 	%r183, [%r243];
	min.u32 	%r184, %r257, %r183;
	add.s32 	%r185, %r182, %r48;
	ld.shared.u32 	%r186, [%r185];
	min.u32 	%r187, %r184, %r186;
	add.s32 	%r188, %r185, %r48;
	ld.shared.u32 	%r189, [%r188];
	min.u32 	%r190, %r187, %r189;
	add.s32 	%r191, %r188, %r48;
	ld.shared.u32 	%r192, [%r191];
	min.u32 	%r193, %r190, %r192;
	add.s32 	%r194, %r191, %r48;
	ld.shared.u32 	%r195, [%r194];
	min.u32 	%r196, %r193, %r195;
	add.s32 	%r197, %r194, %r48;
	ld.shared.u32 	%r198, [%r197];
	min.u32 	%r199, %r196, %r198;
	add.s32 	%r200, %r197, %r48;
	ld.shared.u32 	%r201, [%r200];
	min.u32 	%r202, %r199, %r201;
	add.s32 	%r203, %r200, %r48;
	ld.shared.u32 	%r204, [%r203];
	min.u32 	%r257, %r202, %r204;
	add.s32 	%r247, %r247, 8;
	add.s32 	%r245, %r245, 8;
	add.s32 	%r244, %r244, 8;
	add.s32 	%r243, %r243, %r50;
	setp.ne.s32 	%p31, %r245, 0;
	@%p31 bra 	$L__BB358_64;
	add.s32 	%r253, %r244, 1;
$L__BB358_66:
	setp.eq.s32 	%p32, %r46, 0;
	@%p32 bra 	$L__BB358_74;
	and.b32  	%r65, %r45, 3;
	setp.lt.u32 	%p33, %r46, 4;
	@%p33 bra 	$L__BB358_69;
	mul.lo.s32 	%r206, %r253, %r2;
	shl.b32 	%r207, %r206, 2;
	add.s32 	%r208, %r43, %r207;
	ld.shared.u32 	%r209, [%r208];
	min.u32 	%r210, %r257, %r209;
	shl.b32 	%r211, %r2, 2;
	add.s32 	%r212, %r208, %r211;
	ld.shared.u32 	%r213, [%r212];
	min.u32 	%r214, %r210, %r213;
	add.s32 	%r215, %r212, %r211;
	ld.shared.u32 	%r216, [%r215];
	min.u32 	%r217, %r214, %r216;
	add.s32 	%r218, %r215, %r211;
	ld.shared.u32 	%r219, [%r218];
	min.u32 	%r257, %r217, %r219;
	add.s32 	%r253, %r253, 4;
$L__BB358_69:
	setp.eq.s32 	%p34, %r65, 0;
	@%p34 bra 	$L__BB358_74;
	setp.eq.s32 	%p35, %r65, 1;
	@%p35 bra 	$L__BB358_72;
	mul.lo.s32 	%r221, %r253, %r2;
	shl.b32 	%r222, %r221, 2;
	add.s32 	%r223, %r43, %r222;
	ld.shared.u32 	%r224, [%r223];
	min.u32 	%r225, %r257, %r224;
	shl.b32 	%r226, %r2, 2;
	add.s32 	%r227, %r223, %r226;
	ld.shared.u32 	%r228, [%r227];
	min.u32 	%r257, %r225, %r228;
	add.s32 	%r253, %r253, 2;
$L__BB358_72:
	and.b32  	%r229, %r45, 1;
	setp.eq.b32 	%p36, %r229, 1;
	not.pred 	%p37, %p36;
	@%p37 bra 	$L__BB358_74;
	mul.lo.s32 	%r230, %r253, %r2;
	shl.b32 	%r231, %r230, 2;
	add.s32 	%r232, %r43, %r231;
	ld.shared.u32 	%r233, [%r232];
	min.u32 	%r257, %r257, %r233;
$L__BB358_74:
	st.shared.u32 	[%r43], %r257;
$L__BB358_75:
	cvt.u64.u32 	%rd266, %r4;
	mad.lo.s64 	%rd267, %rd147, %rd266, %rd3;
	cvta.to.global.u64 	%rd268, %rd144;
	shl.b64 	%rd269, %rd267, 2;
	add.s64 	%rd270, %rd268, %rd269;
	st.global.u32 	[%rd270], %r257;
$L__BB358_76:
	ret;

}
	// .globl	contiguous_min33_u32
.visible .entry contiguous_min33_u32(
	.param .u64 .ptr .align 1 contiguous_min33_u32_param_0,
	.param .u64 .ptr .align 1 contiguous_min33_u32_param_1,
	.param .u64 contiguous_min33_u32_param_2,
	.param .u64 contiguous_min33_u32_param_3,
	.param .u64 contiguous_min33_u32_param_4
)
{
	.reg .pred 	%p<14>;
	.reg .b32 	%r<140>;
	.reg .b64 	%rd<16>;

	ld.param.u64 	%rd2, [contiguous_min33_u32_param_0];
	ld.param.u64 	%rd3, [contiguous_min33_u32_param_1];
	ld.param.u64 	%rd4, [contiguous_min33_u32_param_3];
	ld.param.u64 	%rd5, [contiguous_min33_u32_param_4];
	mov.u32 	%r1, %tid.y;
	mov.u32 	%r2, %ntid.x;
	mov.u32 	%r3, %tid.x;
	mad.lo.s32 	%r45, %r1, %r2, %r3;
	mov.u32 	%r46, %ctaid.x;
	mad.lo.s32 	%r47, %r46, %r2, %r3;
	mov.u32 	%r4, %ctaid.y;
	mov.u32 	%r5, %ntid.y;
	mad.lo.s32 	%r48, %r4, %r5, %r1;
	shl.b32 	%r49, %r45, 2;
	mov.u32 	%r50, minsdata_u32;
	add.s32 	%r7, %r50, %r49;
	mov.b32 	%r51, -1;
	st.shared.u32 	[%r7], %r51;
	cvt.u64.u32 	%rd1, %r47;
	setp.le.u64 	%p1, %rd4, %rd1;
	cvt.u64.u32 	%rd7, %r48;
	setp.le.u64 	%p2, %rd5, %rd7;
	or.pred  	%p3, %p1, %p2;
	@%p3 bra 	$L__BB359_18;
	cvt.u32.u64 	%r52, %rd1;
	cvta.to.global.u64 	%rd8, %rd3;
	cvt.u32.u64 	%r53, %rd4;
	mad.lo.s32 	%r54, %r48, %r53, %r52;
	mul.wide.u32 	%rd9, %r54, 4;
	add.s64 	%rd10, %rd8, %rd9;
	ld.global.u32 	%r55, [%rd10];
	st.shared.u32 	[%r7], %r55;
	bar.sync 	0;
	setp.ne.s32 	%p4, %r1, 0;
	@%p4 bra 	$L__BB359_18;
	setp.gt.u32 	%p5, %r5, 1;
	@%p5 bra 	$L__BB359_4;
	shl.b32 	%r56, %r3, 2;
	add.s32 	%r58, %r50, %r56;
	ld.shared.u32 	%r138, [%r58];
	bra.uni 	$L__BB359_17;
$L__BB359_4:
	shl.b32 	%r61, %r3, 2;
	add.s32 	%r9, %r50, %r61;
	ld.shared.u32 	%r138, [%r9];
	add.s32 	%r11, %r5, -1;
	add.s32 	%r63, %r5, -2;
	and.b32  	%r12, %r11, 7;
	setp.lt.u32 	%p6, %r63, 7;
	mov.b32 	%r134, 1;
	@%p6 bra 	$L__BB359_8;
	and.b32  	%r66, %r11, -8;
	neg.s32 	%r126, %r66;
	shl.b32 	%r14, %r2, 2;
	add.s32 	%r68, %r61, %r14;
	add.s32 	%r124, %r50, %r68;
	shl.b32 	%r16, %r2, 5;
	mov.b32 	%r128, 1;
	mov.b32 	%r125, 0;
$L__BB359_6:
	.pragma "nounroll";
	mul.lo.s32 	%r70, %r128, %r2;
	shl.b32 	%r71, %r70, 2;
	add.s32 	%r72, %r9, %r71;
	ld.shared.u32 	%r73, [%r124];
	min.u32 	%r74, %r138, %r73;
	add.s32 	%r75, %r72, %r14;
	ld.shared.u32 	%r76, [%r75];
	min.u32 	%r77, %r74, %r76;
	add.s32 	%r78, %r75, %r14;
	ld.shared.u32 	%r79, [%r78];
	min.u32 	%r80, %r77, %r79;
	add.s32 	%r81, %r78, %r14;
	ld.shared.u32 	%r82, [%r81];
	min.u32 	%r83, %r80, %r82;
	add.s32 	%r84, %r81, %r14;
	ld.shared.u32 	%r85, [%r84];
	min.u32 	%r86, %r83, %r85;
	add.s32 	%r87, %r84, %r14;
	ld.shared.u32 	%r88, [%r87];
	min.u32 	%r89, %r86, %r88;
	add.s32 	%r90, %r87, %r14;
	ld.shared.u32 	%r91, [%r90];
	min.u32 	%r92, %r89, %r91;
	add.s32 	%r93, %r90, %r14;
	ld.shared.u32 	%r94, [%r93];
	min.u32 	%r138, %r92, %r94;
	add.s32 	%r128, %r128, 8;
	add.s32 	%r126, %r126, 8;
	add.s32 	%r125, %r125, 8;
	add.s32 	%r124, %r124, %r16;
	setp.ne.s32 	%p7, %r126, 0;
	@%p7 bra 	$L__BB359_6;
	add.s32 	%r134, %r125, 1;
$L__BB359_8:
	setp.eq.s32 	%p8, %r12, 0;
	@%p8 bra 	$L__BB359_16;
	and.b32  	%r31, %r11, 3;
	setp.lt.u32 	%p9, %r12, 4;
	@%p9 bra 	$L__BB359_11;
	mul.lo.s32 	%r96, %r134, %r2;
	shl.b32 	%r97, %r96, 2;
	add.s32 	%r98, %r9, %r97;
	ld.shared.u32 	%r99, [%r98];
	min.u32 	%r100, %r138, %r99;
	shl.b32 	%r101, %r2, 2;
	add.s32 	%r102, %r98, %r101;
	ld.shared.u32 	%r103, [%r102];
	min.u32 	%r104, %r100, %r103;
	add.s32 	%r105, %r102, %r101;
	ld.shared.u32 	%r106, [%r105];
	min.u32 	%r107, %r104, %r106;
	add.s32 	%r108, %r105, %r101;
	ld.shared.u32 	%r109, [%r108];
	min.u32 	%r138, %r107, %r109;
	add.s32 	%r134, %r134, 4;
$L__BB359_11:
	setp.eq.s32 	%p10, %r31, 0;
	@%p10 bra 	$L__BB359_16;
	setp.eq.s32 	%p11, %r31, 1;
	@%p11 bra 	$L__BB359_14;
	mul.lo.s32 	%r111, %r134, %r2;
	shl.b32 	%r112, %r111, 2;
	add.s32 	%r113, %r9, %r112;
	ld.shared.u32 	%r114, [%r113];
	min.u32 	%r115, %r138, %r114;
	shl.b32 	%r116, %r2, 2;
	add.s32 	%r117, %r113, %r116;
	ld.shared.u32 	%r118, [%r117];
	min.u32 	%r138, %r115, %r118;
	add.s32 	%r134, %r134, 2;
$L__BB359_14:
	and.b32  	%r119, %r11, 1;
	setp.eq.b32 	%p12, %r119, 1;
	not.pred 	%p13, %p12;
	@%p13 bra 	$L__BB359_16;
	mul.lo.s32 	%r120, %r134, %r2;
	shl.b32 	%r121, %r120, 2;
	add.s32 	%r122, %r9, %r121;
	ld.shared.u32 	%r123, [%r122];
	min.u32 	%r138, %r138, %r123;
$L__BB359_16:
	st.shared.u32 	[%r9], %r138;
$L__BB359_17:
	cvt.u64.u32 	%rd11, %r4;
	mad.lo.s64 	%rd12, %rd4, %rd11, %rd1;
	cvta.to.global.u64 	%rd13, %rd2;
	shl.b64 	%rd14, %rd12, 2;
	add.s64 	%rd15, %rd13, %rd14;
	st.global.u32 	[%rd15], %r138;
$L__BB359_18:
	ret;

}
	// .globl	contiguous_min_u64
.visible .entry contiguous_min_u64(
	.param .u64 .ptr .align 1 contiguous_min_u64_param_0,
	.param .u64 .ptr .align 1 contiguous_min_u64_param_1,
	.param .u64 contiguous_min_u64_param_2
)
{
	.reg .pred 	%p<8>;
	.reg .b32 	%r<16>;
	.reg .b64 	%rd<43>;

	ld.param.u64 	%rd4, [contiguous_min_u64_param_0];
	ld.param.u64 	%rd6, [contiguous_min_u64_param_1];
	ld.param.u64 	%rd5, [contiguous_min_u64_param_2];
	cvta.to.global.u64 	%rd1, %rd6;
	mov.u32 	%r1, %tid.x;
	mov.u32 	%r2, %ctaid.x;
	mov.u32 	%r15, %ntid.x;
	mul.lo.s32 	%r8, %r2, %r15;
	shl.b32 	%r9, %r8, 1;
	add.s32 	%r4, %r9, %r1;
	shl.b32 	%r10, %r1, 3;
	mov.u32 	%r11, minsdata_u64;
	add.s32 	%r5, %r11, %r10;
	mov.b64 	%rd7, -1;
	st.shared.u64 	[%r5], %rd7;
	add.s32 	%r12, %r4, %r15;
	cvt.u64.u32 	%rd2, %r12;
	setp.le.u64 	%p1, %rd5, %rd2;
	@%p1 bra 	$L__BB360_2;
	mul.wide.u32 	%rd11, %r4, 8;
	add.s64 	%rd12, %rd1, %rd11;
	ld.global.u64 	%rd13, [%rd12];
	shl.b64 	%rd14, %rd2, 3;
	add.s64 	%rd15, %rd1, %rd14;
	ld.global.u64 	%rd16, [%rd15];
	min.u64 	%rd17, %rd13, %rd16;
	st.shared.u64 	[%r5], %rd17;
	bra.uni 	$L__BB360_4;
$L__BB360_2:
	cvt.u64.u32 	%rd3, %r4;
	setp.le.u64 	%p2, %rd5, %rd3;
	@%p2 bra 	$L__BB360_4;
	shl.b64 	%rd8, %rd3, 3;
	add.s64 	%rd9, %rd1, %rd8;
	ld.global.u64 	%rd10, [%rd9];
	st.shared.u64 	[%r5], %rd10;
$L__BB360_4:
	bar.sync 	0;
	setp.lt.u32 	%p3, %r15, 66;
	@%p3 bra 	$L__BB360_8;
$L__BB360_5:
	shr.u32 	%r7, %r15, 1;
	setp.ge.u32 	%p4, %r1, %r7;
	@%p4 bra 	$L__BB360_7;
	ld.shared.u64 	%rd18, [%r5];
	shl.b32 	%r13, %r7, 3;
	add.s32 	%r14, %r5, %r13;
	ld.shared.u64 	%rd19, [%r14];
	min.u64 	%rd20, %rd18, %rd19;
	st.shared.u64 	[%r5], %rd20;
$L__BB360_7:
	bar.sync 	0;
	setp.gt.u32 	%p5, %r15, 131;
	mov.u32 	%r15, %r7;
	@%p5 bra 	$L__BB360_5;
$L__BB360_8:
	setp.gt.u32 	%p6, %r1, 31;
	@%p6 bra 	$L__BB360_11;
	ld.volatile.shared.u64 	%rd21, [%r5];
	ld.volatile.shared.u64 	%rd22, [%r5+256];
	min.u64 	%rd23, %rd21, %rd22;
	st.volatile.shared.u64 	[%r5], %rd23;
	ld.volatile.shared.u64 	%rd24, [%r5];
	ld.volatile.shared.u64 	%rd25, [%r5+128];
	min.u64 	%rd26, %rd24, %rd25;
	st.volatile.shared.u64 	[%r5], %rd26;
	ld.volatile.shared.u64 	%rd27, [%r5];
	ld.volatile.shared.u64 	%rd28, [%r5+64];
	min.u64 	%rd29, %rd27, %rd28;
	st.volatile.shared.u64 	[%r5], %rd29;
	ld.volatile.shared.u64 	%rd30, [%r5];
	ld.volatile.shared.u64 	%rd31, [%r5+32];
	min.u64 	%rd32, %rd30, %rd31;
	st.volatile.shared.u64 	[%r5], %rd32;
	ld.volatile.shared.u64 	%rd33, [%r5];
	ld.volatile.shared.u64 	%rd34, [%r5+16];
	min.u64 	%rd35, %rd33, %rd34;
	st.volatile.shared.u64 	[%r5], %rd35;
	ld.volatile.shared.u64 	%rd36, [%r5];
	ld.volatile.shared.u64 	%rd37, [%r5+8];
	min.u64 	%rd38, %rd36, %rd37;
	st.volatile.shared.u64 	[%r5], %rd38;
	setp.ne.s32 	%p7, %r1, 0;
	@%p7 bra 	$L__BB360_11;
	ld.shared.u64 	%rd39, [minsdata_u64];
	cvta.to.global.u64 	%rd40, %rd4;
	mul.wide.u32 	%rd41, %r2, 8;
	add.s64 	%rd42, %rd40, %rd41;
	st.global.u64 	[%rd42], %rd39;
$L__BB360_11:
	ret;

}
	// .globl	uncontiguous_min_u64
.visible .entry uncontiguous_min_u64(
	.param .u64 .ptr .align 1 uncontiguous_min_u64_param_0,
	.param .u64 .ptr .align 1 uncontiguous_min_u64_param_1,
	.param .u64 .ptr .align 1 uncontiguous_min_u64_param_2,
	.param .u64 .ptr .align 1 uncontiguous_min_u64_param_3,
	.param .u64 uncontiguous_min_u64_param_4,
	.param .u64 uncontiguous_min_u64_param_5
)
{
	.reg .pred 	%p<53>;
	.reg .b32 	%r<212>;
	.reg .b64 	%rd<585>;

	ld.param.u64 	%rd260, [uncontiguous_min_u64_param_0];
	ld.param.u64 	%rd263, [uncontiguous_min_u64_param_1];
	ld.param.u64 	%rd264, [uncontiguous_min_u64_param_2];
	ld.param.u64 	%rd265, [uncontiguous_min_u64_param_3];
	ld.param.u64 	%rd261, [uncontiguous_min_u64_param_4];
	ld.param.u64 	%rd262, [uncontiguous_min_u64_param_5];
	cvta.to.global.u64 	%rd1, %rd265;
	cvta.to.global.u64 	%rd2, %rd264;
	cvta.to.global.u64 	%rd3, %rd263;
	mov.u32 	%r1, %tid.x;
	mov.u32 	%r2, %ctaid.x;
	mov.u32 	%r211, %ntid.x;
	mul.lo.s32 	%r52, %r2, %r211;
	shl.b32 	%r53, %r52, 1;
	add.s32 	%r4, %r53, %r1;
	shl.b32 	%r54, %r1, 3;
	mov.u32 	%r55, minsdata_u64;
	add.s32 	%r5, %r55, %r54;
	mov.b64 	%rd266, -1;
	st.shared.u64 	[%r5], %rd266;
	add.s32 	%r56, %r4, %r211;
	cvt.u64.u32 	%rd538, %r56;
	setp.le.u64 	%p1, %rd262, %rd538;
	@%p1 bra 	$L__BB361_54;
	cvt.u32.u64 	%r6, %rd261;
	add.s32 	%r205, %r6, -1;
	setp.lt.s32 	%p27, %r205, 0;
	mov.b64 	%rd542, 0;
	mov.u64 	%rd543, %rd542;
	@%p27 bra 	$L__BB361_53;
	cvt.u64.u32 	%rd539, %r4;
	setp.lt.u32 	%p28, %r205, 3;
	mov.b64 	%rd543, 0;
	mov.u64 	%rd542, %rd543;
	@%p28 bra 	$L__BB361_30;
	add.s32 	%r203, %r6, -2;
	and.b32  	%r132, %r6, -4;
	neg.s32 	%r202, %r132;
	mov.b64 	%rd543, 0;
$L__BB361_4:
	.pragma "nounroll";
	add.s32 	%r12, %r203, 1;
	mul.wide.u32 	%rd399, %r12, 8;
	add.s64 	%rd400, %rd2, %rd399;
	ld.global.u64 	%rd10, [%rd400];
	or.b64  	%rd401, %rd539, %rd10;
	and.b64  	%rd402, %rd401, -4294967296;
	setp.ne.s64 	%p29, %rd402, 0;
	@%p29 bra 	$L__BB361_6;
	cvt.u32.u64 	%r133, %rd10;
	cvt.u32.u64 	%r134, %rd539;
	div.u32 	%r135, %r134, %r133;
	mul.lo.s32 	%r136, %r135, %r133;
	sub.s32 	%r137, %r134, %r136;
	cvt.u64.u32 	%rd504, %r135;
	cvt.u64.u32 	%rd505, %r137;
	bra.uni 	$L__BB361_7;
$L__BB361_6:
	div.s64 	%rd504, %rd539, %rd10;
	mul.lo.s64 	%rd403, %rd504, %rd10;
	sub.s64 	%rd505, %rd539, %rd403;
$L__BB361_7:
	mul.wide.u32 	%rd404, %r12, 8;
	add.s64 	%rd405, %rd1, %rd404;
	ld.global.u64 	%rd17, [%rd405];
	mad.lo.s64 	%rd18, %rd17, %rd505, %rd542;
	or.b64  	%rd406, %rd538, %rd10;
	and.b64  	%rd407, %rd406, -4294967296;
	setp.ne.s64 	%p30, %rd407, 0;
	@%p30 bra 	$L__BB361_9;
	cvt.u32.u64 	%r138, %rd10;
	cvt.u32.u64 	%r139, %rd538;
	div.u32 	%r140, %r139, %r138;
	mul.lo.s32 	%r141, %r140, %r138;
	sub.s32 	%r142, %r139, %r141;
	cvt.u64.u32 	%rd506, %r140;
	cvt.u64.u32 	%rd507, %r142;
	bra.uni 	$L__BB361_10;
$L__BB361_9:
	div.s64 	%rd506, %rd538, %rd10;
	mul.lo.s64 	%rd408, %rd506, %rd10;
	sub.s64 	%rd507, %rd538, %rd408;
$L__BB361_10:
	mad.lo.s64 	%rd25, %rd507, %rd17, %rd543;
	add.s32 	%r13, %r203, -2;
	mul.wide.u32 	%rd409, %r203, 8;
	add.s64 	%rd410, %rd2, %rd409;
	ld.global.u64 	%rd26, [%rd410];
	or.b64  	%rd411, %rd504, %rd26;
	and.b64  	%rd412, %rd411, -4294967296;
	setp.ne.s64 	%p31, %rd412, 0;
	@%p31 bra 	$L__BB361_12;
	cvt.u32.u64 	%r143, %rd26;
	cvt.u32.u64 	%r144, %rd504;
	div.u32 	%r145, %r144, %r143;
	mul.lo.s32 	%r146, %r145, %r143;
	sub.s32 	%r147, %r144, %r146;
	cvt.u64.u32 	%rd508, %r145;
	cvt.u64.u32 	%rd509, %r147;
	bra.uni 	$L__BB361_13;
$L__BB361_12:
	div.s64 	%rd508, %rd504, %rd26;
	mul.lo.s64 	%rd413, %rd508, %rd26;
	sub.s64 	%rd509, %rd504, %rd413;
$L__BB361_13:
	mul.wide.u32 	%rd414, %r203, 8;
	add.s64 	%rd415, %rd1, %rd414;
	ld.global.u64 	%rd33, [%rd415];
	mad.lo.s64 	%rd34, %rd33, %rd509, %rd18;
	or.b64  	%rd416, %rd506, %rd26;
	and.b64  	%rd417, %rd416, -4294967296;
	setp.ne.s64 	%p32, %rd417, 0;
	@%p32 bra 	$L__BB361_15;
	cvt.u32.u64 	%r148, %rd26;
	cvt.u32.u64 	%r149, %rd506;
	div.u32 	%r150, %r149, %r148;
	mul.lo.s32 	%r151, %r150, %r148;
	sub.s32 	%r152, %r149, %r151;
	cvt.u64.u32 	%rd510, %r150;
	cvt.u64.u32 	%rd511, %r152;
	bra.uni 	$L__BB361_16;
$L__BB361_15:
	div.s64 	%rd510, %rd506, %rd26;
	mul.lo.s64 	%rd418, %rd510, %rd26;
	sub.s64 	%rd511, %rd506, %rd418;
$L__BB361_16:
	mad.lo.s64 	%rd41, %rd511, %rd33, %rd25;
	add.s32 	%r14, %r203, -1;
	mul.wide.u32 	%rd419, %r14, 8;
	add.s64 	%rd420, %rd2, %rd419;
	ld.global.u64 	%rd42, [%rd420];
	or.b64  	%rd421, %rd508, %rd42;
	and.b64  	%rd422, %rd421, -4294967296;
	setp.ne.s64 	%p33, %rd422, 0;
	@%p33 bra 	$L__BB361_18;
	cvt.u32.u64 	%r153, %rd42;
	cvt.u32.u64 	%r154, %rd508;
	div.u32 	%r155, %r154, %r153;
	mul.lo.s32 	%r156, %r155, %r153;
	sub.s32 	%r157, %r154, %r156;
	cvt.u64.u32 	%rd512, %r155;
	cvt.u64.u32 	%rd513, %r157;
	bra.uni 	$L__BB361_19;
$L__BB361_18:
	div.s64 	%rd512, %rd508, %rd42;
	mul.lo.s64 	%rd423, %rd512, %rd42;
	sub.s64 	%rd513, %rd508, %rd423;
$L__BB361_19:
	mul.wide.u32 	%rd424, %r14, 8;
	add.s64 	%rd425, %rd1, %rd424;
	ld.global.u64 	%rd49, [%rd425];
	mad.lo.s64 	%rd50, %rd49, %rd513, %rd34;
	or.b64  	%rd426, %rd510, %rd42;
	and.b64  	%rd427, %rd426, -4294967296;
	setp.ne.s64 	%p34, %rd427, 0;
	@%p34 bra 	$L__BB361_21;
	cvt.u32.u64 	%r158, %rd42;
	cvt.u32.u64 	%r159, %rd510;
	div.u32 	%r160, %r159, %r158;
	mul.lo.s32 	%r161, %r160, %r158;
	sub.s32 	%r162, %r159, %r161;
	cvt.u64.u32 	%rd514, %r160;
	cvt.u64.u32 	%rd515, %r162;
	bra.uni 	$L__BB361_22;
$L__BB361_21:
	div.s64 	%rd514, %rd510, %rd42;
	mul.lo.s64 	%rd428, %rd514, %rd42;
	sub.s64 	%rd515, %rd510, %rd428;
$L__BB361_22:
	mad.lo.s64 	%rd57, %rd515, %rd49, %rd41;
	mul.wide.u32 	%rd429, %r13, 8;
	add.s64 	%rd430, %rd2, %rd429;
	ld.global.u64 	%rd58, [%rd430];
	or.b64  	%rd431, %rd512, %rd58;
	and.b64  	%rd432, %rd431, -4294967296;
	setp.ne.s64 	%p35, %rd432, 0;
	@%p35 bra 	$L__BB361_24;
	cvt.u32.u64 	%r163, %rd58;
	cvt.u32.u64 	%r164, %rd512;
	div.u32 	%r165, %r164, %r163;
	mul.lo.s32 	%r166, %r165, %r163;
	sub.s32 	%r167, %r164, %r166;
	cvt.u64.u32 	%rd539, %r165;
	cvt.u64.u32 	%rd517, %r167;
	bra.uni 	$L__BB361_25;
$L__BB361_24:
	div.s64 	%rd539, %rd512, %rd58;
	mul.lo.s64 	%rd433, %rd539, %rd58;
	sub.s64 	%rd517, %rd512, %rd433;
$L__BB361_25:
	mul.wide.u32 	%rd434, %r13, 8;
	add.s64 	%rd435, %rd1, %rd434;
	ld.global.u64 	%rd65, [%rd435];
	mad.lo.s64 	%rd542, %rd65, %rd517, %rd50;
	or.b64  	%rd436, %rd514, %rd58;
	and.b64  	%rd437, %rd436, -4294967296;
	setp.ne.s64 	%p36, %rd437, 0;
	@%p36 bra 	$L__BB361_27;
	cvt.u32.u64 	%r168, %rd58;
	cvt.u32.u64 	%r169, %rd514;
	div.u32 	%r170, %r169, %r168;
	mul.lo.s32 	%r171, %r170, %r168;
	sub.s32 	%r172, %r169, %r171;
	cvt.u64.u32 	%rd538, %r170;
	cvt.u64.u32 	%rd519, %r172;
	bra.uni 	$L__BB361_28;
$L__BB361_27:
	div.s64 	%rd538, %rd514, %rd58;
	mul.lo.s64 	%rd438, %rd538, %rd58;
	sub.s64 	%rd519, %rd514, %rd438;
$L__BB361_28:
	mad.lo.s64 	%rd543, %rd519, %rd65, %rd57;
	add.s32 	%r203, %r203, -4;
	add.s32 	%r202, %r202, 4;
	setp.ne.s32 	%p37, %r202, 0;
	@%p37 bra 	$L__BB361_4;
	add.s32 	%r205, %r203, 1;
$L__BB361_30:
	and.b32  	%r19, %r6, 3;
	setp.eq.s32 	%p38, %r19, 0;
	@%p38 bra 	$L__BB361_53;
	setp.eq.s32 	%p39, %r19, 1;
	@%p39 bra 	$L__BB361_45;
	mul.wide.u32 	%rd440, %r205, 8;
	add.s64 	%rd441, %rd2, %rd440;
	ld.global.u64 	%rd80, [%rd441];
	or.b64  	%rd442, %rd539, %rd80;
	and.b64  	%rd443, %rd442, -4294967296;
	setp.ne.s64 	%p40, %rd443, 0;
	@%p40 bra 	$L__BB361_34;
	cvt.u32.u64 	%r173, %rd80;
	cvt.u32.u64 	%r174, %rd539;
	div.u32 	%r175, %r174, %r173;
	mul.lo.s32 	%r176, %r175, %r173;
	sub.s32 	%r177, %r174, %r176;
	cvt.u64.u32 	%rd526, %r175;
	cvt.u64.u32 	%rd527, %r177;
	bra.uni 	$L__BB361_35;
$L__BB361_34:
	div.s64 	%rd526, %rd539, %rd80;
	mul.lo.s64 	%rd444, %rd526, %rd80;
	sub.s64 	%rd527, %rd539, %rd444;
$L__BB361_35:
	add.s64 	%rd446, %rd1, %rd440;
	ld.global.u64 	%rd87, [%rd446];
	mad.lo.s64 	%rd88, %rd87, %rd527, %rd542;
	or.b64  	%rd447, %rd538, %rd80;
	and.b64  	%rd448, %rd447, -4294967296;
	setp.ne.s64 	%p41, %rd448, 0;
	@%p41 bra 	$L__BB361_37;
	cvt.u32.u64 	%r178, %rd80;
	cvt.u32.u64 	%r179, %rd538;
	div.u32 	%r180, %r179, %r178;
	mul.lo.s32 	%r181, %r180, %r178;
	sub.s32 	%r182, %r179, %r181;
	cvt.u64.u32 	%rd528, %r180;
	cvt.u64.u32 	%rd529, %r182;
	bra.uni 	$L__BB361_38;
$L__BB361_37:
	div.s64 	%rd528, %rd538, %rd80;
	mul.lo.s64 	%rd449, %rd528, %rd80;
	sub.s64 	%rd529, %rd538, %rd449;
$L__BB361_38:
	mad.lo.s64 	%rd95, %rd529, %rd87, %rd543;
	add.s32 	%r20, %r205, -1;
	mul.wide.u32 	%rd450, %r20, 8;
	add.s64 	%rd451, %rd2, %rd450;
	ld.global.u64 	%rd96, [%rd451];
	or.b64  	%rd452, %rd526, %rd96;
	and.b64  	%rd453, %rd452, -4294967296;
	setp.ne.s64 	%p42, %rd453, 0;
	@%p42 bra 	$L__BB361_40;
	cvt.u32.u64 	%r183, %rd96;
	cvt.u32.u64 	%r184, %rd526;
	div.u32 	%r185, %r184, %r183;
	mul.lo.s32 	%r186, %r185, %r183;
	sub.s32 	%r187, %r184, %r186;
	cvt.u64.u32 	%rd539, %r185;
	cvt.u64.u32 	%rd531, %r187;
	bra.uni 	$L__BB361_41;
$L__BB361_40:
	div.s64 	%rd539, %rd526, %rd96;
	mul.lo.s64 	%rd454, %rd539, %rd96;
	sub.s64 	%rd531, %rd526, %rd454;
$L__BB361_41:
	add.s64 	%rd456, %rd1, %rd450;
	ld.global.u64 	%rd103, [%rd456];
	mad.lo.s64 	%rd542, %rd103, %rd531, %rd88;
	or.b64  	%rd457, %rd528, %rd96;
	and.b64  	%rd458, %rd457, -4294967296;
	setp.ne.s64 	%p43, %rd458, 0;
	@%p43 bra 	$L__BB361_43;
	cvt.u32.u64 	%r188, %rd96;
	cvt.u32.u64 	%r189, %rd528;
	div.u32 	%r190, %r189, %r188;
	mul.lo.s32 	%r191, %r190, %r188;
	sub.s32 	%r192, %r189, %r191;
	cvt.u64.u32 	%rd538, %r190;
	cvt.u64.u32 	%rd533, %r192;
	bra.uni 	$L__BB361_44;
$L__BB361_43:
	div.s64 	%rd538, %rd528, %rd96;
	mul.lo.s64 	%rd459, %rd538, %rd96;
	sub.s64 	%rd533, %rd528, %rd459;
$L__BB361_44:
	mad.lo.s64 	%rd543, %rd533, %rd103, %rd95;
	add.s32 	%r205, %r205, -2;
$L__BB361_45:
	and.b32  	%r193, %r6, 1;
	setp.eq.b32 	%p44, %r193, 1;
	not.pred 	%p45, %p44;
	@%p45 bra 	$L__BB361_53;
	mul.wide.u32 	%rd460, %r205, 8;
	add.s64 	%rd461, %rd2, %rd460;
	ld.global.u64 	%rd118, [%rd461];
	or.b64  	%rd462, %rd539, %rd118;
	and.b64  	%rd463, %rd462, -4294967296;
	setp.ne.s64 	%p46, %rd463, 0;
	@%p46 bra 	$L__BB361_48;
	cvt.u32.u64 	%r194, %rd118;
	cvt.u32.u64 	%r195, %rd539;
	rem.u32 	%r196, %r195, %r194;
	cvt.u64.u32 	%rd540, %r196;
	bra.uni 	$L__BB361_49;
$L__BB361_48:
	rem.s64 	%rd540, %rd539, %rd118;
$L__BB361_49:
	add.s64 	%rd465, %rd1, %rd460;
	ld.global.u64 	%rd122, [%rd465];
	mad.lo.s64 	%rd542, %rd122, %rd540, %rd542;
	or.b64  	%rd466, %rd538, %rd118;
	and.b64  	%rd467, %rd466, -4294967296;
	setp.ne.s64 	%p47, %rd467, 0;
	@%p47 bra 	$L__BB361_51;
	cvt.u32.u64 	%r197, %rd118;
	cvt.u32.u64 	%r198, %rd538;
	rem.u32 	%r199, %r198, %r197;
	cvt.u64.u32 	%rd541, %r199;
	bra.uni 	$L__BB361_52;
$L__BB361_51:
	rem.s64 	%rd541, %rd538, %rd118;
$L__BB361_52:
	mad.lo.s64 	%rd543, %rd541, %rd122, %rd543;
$L__BB361_53:
	shl.b64 	%rd468, %rd542, 3;
	add.s64 	%rd469, %rd3, %rd468;
	ld.global.u64 	%rd470, [%rd469];
	shl.b64 	%rd471, %rd543, 3;
	add.s64 	%rd472, %rd3, %rd471;
	ld.global.u64 	%rd473, [%rd472];
	min.u64 	%rd474, %rd470, %rd473;
	st.shared.u64 	[%r5], %rd474;
	bra.uni 	$L__BB361_114;
$L__BB361_54:
	cvt.u64.u32 	%rd575, %r4;
	setp.le.u64 	%p2, %rd262, %rd575;
	@%p2 bra 	$L__BB361_114;
	cvt.u32.u64 	%r23, %rd261;
	add.s32 	%r209, %r23, -1;
	setp.lt.s32 	%p3, %r209, 0;
	mov.b64 	%rd584, 0;
	@%p3 bra 	$L__BB361_113;
	and.b32  	%r25, %r23, 7;
	setp.lt.u32 	%p4, %r209, 7;
	mov.b64 	%rd584, 0;
	@%p4 bra 	$L__BB361_84;
	add.s32 	%r207, %r23, -4;
	and.b32  	%r57, %r23, -8;
	neg.s32 	%r206, %r57;
	mov.b64 	%rd584, 0;
$L__BB361_58:
	.pragma "nounroll";
	add.s32 	%r30, %r207, 3;
	mul.wide.u32 	%rd271, %r30, 8;
	add.s64 	%rd272, %rd2, %rd271;
	ld.global.u64 	%rd133, [%rd272];
	or.b64  	%rd273, %rd575, %rd133;
	and.b64  	%rd274, %rd273, -4294967296;
	setp.ne.s64 	%p5, %rd274, 0;
	@%p5 bra 	$L__BB361_60;
	cvt.u32.u64 	%r58, %rd133;
	cvt.u32.u64 	%r59, %rd575;
	div.u32 	%r60, %r59, %r58;
	mul.lo.s32 	%r61, %r60, %r58;
	sub.s32 	%r62, %r59, %r61;
	cvt.u64.u32 	%rd546, %r60;
	cvt.u64.u32 	%rd547, %r62;
	bra.uni 	$L__BB361_61;
$L__BB361_60:
	div.s64 	%rd546, %rd575, %rd133;
	mul.lo.s64 	%rd275, %rd546, %rd133;
	sub.s64 	%rd547, %rd575, %rd275;
$L__BB361_61:
	add.s64 	%rd277, %rd1, %rd271;
	ld.global.u64 	%rd278, [%rd277];
	mad.lo.s64 	%rd140, %rd278, %rd547, %rd584;
	add.s32 	%r31, %r207, 2;
	mul.wide.u32 	%rd279, %r31, 8;
	add.s64 	%rd280, %rd2, %rd279;
	ld.global.u64 	%rd141, [%rd280];
	or.b64  	%rd281, %rd546, %rd141;
	and.b64  	%rd282, %rd281, -4294967296;
	setp.ne.s64 	%p6, %rd282, 0;
	@%p6 bra 	$L__BB361_63;
	cvt.u32.u64 	%r63, %rd141;
	cvt.u32.u64 	%r64, %rd546;
	div.u32 	%r65, %r64, %r63;
	mul.lo.s32 	%r66, %r65, %r63;
	sub.s32 	%r67, %r64, %r66;
	cvt.u64.u32 	%rd548, %r65;
	cvt.u64.u32 	%rd549, %r67;
	bra.uni 	$L__BB361_64;
$L__BB361_63:
	div.s64 	%rd548, %rd546, %rd141;
	mul.lo.s64 	%rd283, %rd548, %rd141;
	sub.s64 	%rd549, %rd546, %rd283;
$L__BB361_64:
	add.s64 	%rd285, %rd1, %rd279;
	ld.global.u64 	%rd286, [%rd285];
	mad.lo.s64 	%rd148, %rd286, %rd549, %rd140;
	add.s32 	%r32, %r207, 1;
	mul.wide.u32 	%rd287, %r32, 8;
	add.s64 	%rd288, %rd2, %rd287;
	ld.global.u64 	%rd149, [%rd288];
	or.b64  	%rd289, %rd548, %rd149;
	and.b64  	%rd290, %rd289, -4294967296;
	setp.ne.s64 	%p7, %rd290, 0;
	@%p7 bra 	$L__BB361_66;
	cvt.u32.u64 	%r68, %rd149;
	cvt.u32.u64 	%r69, %rd548;
	div.u32 	%r70, %r69, %r68;
	mul.lo.s32 	%r71, %r70, %r68;
	sub.s32 	%r72, %r69, %r71;
	cvt.u64.u32 	%rd550, %r70;
	cvt.u64.u32 	%rd551, %r72;
	bra.uni 	$L__BB361_67;
$L__BB361_66:
	div.s64 	%rd550, %rd548, %rd149;
	mul.lo.s64 	%rd291, %rd550, %rd149;
	sub.s64 	%rd551, %rd548, %rd291;
$L__BB361_67:
	add.s64 	%rd293, %rd1, %rd287;
	ld.global.u64 	%rd294, [%rd293];
	mad.lo.s64 	%rd156, %rd294, %rd551, %rd148;
	add.s32 	%r33, %r207, -4;
	mul.wide.u32 	%rd295, %r207, 8;
	add.s64 	%rd296, %rd2, %rd295;
	ld.global.u64 	%rd157, [%rd296];
	or.b64  	%rd297, %rd550, %rd157;
	and.b64  	%rd298, %rd297, -4294967296;
	setp.ne.s64 	%p8, %rd298, 0;
	@%p8 bra 	$L__BB361_69;
	cvt.u32.u64 	%r73, %rd157;
	cvt.u32.u64 	%r74, %rd550;
	div.u32 	%r75, %r74, %r73;
	mul.lo.s32 	%r76, %r75, %r73;
	sub.s32 	%r77, %r74, %r76;
	cvt.u64.u32 	%rd552, %r75;
	cvt.u64.u32 	%rd553, %r77;
	bra.uni 	$L__BB361_70;
$L__BB361_69:
	div.s64 	%rd552, %rd550, %rd157;
	mul.lo.s64 	%rd299, %rd552, %rd157;
	sub.s64 	%rd553, %rd550, %rd299;
$L__BB361_70:
	add.s64 	%rd301, %rd1, %rd295;
	ld.global.u64 	%rd302, [%rd301];
	mad.lo.s64 	%rd164, %rd302, %rd553, %rd156;
	add.s32 	%r34, %r207, -1;
	mul.wide.u32 	%rd303, %r34, 8;
	add.s64 	%rd304, %rd2, %rd303;
	ld.global.u64 	%rd165, [%rd304];
	or.b64  	%rd305, %rd552, %rd165;
	and.b64  	%rd306, %rd305, -4294967296;
	setp.ne.s64 	%p9, %rd306, 0;
	@%p9 bra 	$L__BB361_72;
	cvt.u32.u64 	%r78, %rd165;
	cvt.u32.u64 	%r79, %rd552;
	div.u32 	%r80, %r79, %r78;
	mul.lo.s32 	%r81, %r80, %r78;
	sub.s32 	%r82, %r79, %r81;
	cvt.u64.u32 	%rd554, %r80;
	cvt.u64.u32 	%rd555, %r82;
	bra.uni 	$L__BB361_73;
$L__BB361_72:
	div.s64 	%rd554, %rd552, %rd165;
	mul.lo.s64 	%rd307, %rd554, %rd165;
	sub.s64 	%rd555, %rd552, %rd307;
$L__BB361_73:
	add.s64 	%rd309, %rd1, %rd303;
	ld.global.u64 	%rd310, [%rd309];
	mad.lo.s64 	%rd172, %rd310, %rd555, %rd164;
	add.s32 	%r35, %r207, -2;
	mul.wide.u32 	%rd311, %r35, 8;
	add.s64 	%rd312, %rd2, %rd311;
	ld.global.u64 	%rd173, [%rd312];
	or.b64  	%rd313, %rd554, %rd173;
	and.b64  	%rd314, %rd313, -4294967296;
	setp.ne.s64 	%p10, %rd314, 0;
	@%p10 bra 	$L__BB361_75;
	cvt.u32.u64 	%r83, %rd173;
	cvt.u32.u64 	%r84, %rd554;
	div.u32 	%r85, %r84, %r83;
	mul.lo.s32 	%r86, %r85, %r83;
	sub.s32 	%r87, %r84, %r86;
	cvt.u64.u32 	%rd556, %r85;
	cvt.u64.u32 	%rd557, %r87;
	bra.uni 	$L__BB361_76;
$L__BB361_75:
	div.s64 	%rd556, %rd554, %rd173;
	mul.lo.s64 	%rd315, %rd556, %rd173;
	sub.s64 	%rd557, %rd554, %rd315;
$L__BB361_76:
	add.s64 	%rd317, %rd1, %rd311;
	ld.global.u64 	%rd318, [%rd317];
	mad.lo.s64 	%rd180, %rd318, %rd557, %rd172;
	add.s32 	%r36, %r207, -3;
	mul.wide.u32 	%rd319, %r36, 8;
	add.s64 	%rd320, %rd2, %rd319;
	ld.global.u64 	%rd181, [%rd320];
	or.b64  	%rd321, %rd556, %rd181;
	and.b64  	%rd322, %rd321, -4294967296;
	setp.ne.s64 	%p11, %rd322, 0;
	@%p11 bra 	$L__BB361_78;
	cvt.u32.u64 	%r88, %rd181;
	cvt.u32.u64 	%r89, %rd556;
	div.u32 	%r90, %r89, %r88;
	mul.lo.s32 	%r91, %r90, %r88;
	sub.s32 	%r92, %r89, %r91;
	cvt.u64.u32 	%rd558, %r90;
	cvt.u64.u32 	%rd559, %r92;
	bra.uni 	$L__BB361_79;
$L__BB361_78:
	div.s64 	%rd558, %rd556, %rd181;
	mul.lo.s64 	%rd323, %rd558, %rd181;
	sub.s64 	%rd559, %rd556, %rd323;
$L__BB361_79:
	add.s64 	%rd325, %rd1, %rd319;
	ld.global.u64 	%rd326, [%rd325];
	mad.lo.s64 	%rd188, %rd326, %rd559, %rd180;
	mul.wide.u32 	%rd327, %r33, 8;
	add.s64 	%rd328, %rd2, %rd327;
	ld.global.u64 	%rd189, [%rd328];
	or.b64  	%rd329, %rd558, %rd189;
	and.b64  	%rd330, %rd329, -4294967296;
	setp.ne.s64 	%p12, %rd330, 0;
	@%p12 bra 	$L__BB361_81;
	cvt.u32.u64 	%r93, %rd189;
	cvt.u32.u64 	%r94, %rd558;
	div.u32 	%r95, %r94, %r93;
	mul.lo.s32 	%r96, %r95, %r93;
	sub.s32 	%r97, %r94, %r96;
	cvt.u64.u32 	%rd575, %r95;
	cvt.u64.u32 	%rd561, %r97;
	bra.uni 	$L__BB361_82;
$L__BB361_81:
	div.s64 	%rd575, %rd558, %rd189;
	mul.lo.s64 	%rd331, %rd575, %rd189;
	sub.s64 	%rd561, %rd558, %rd331;
$L__BB361_82:
	add.s64 	%rd333, %rd1, %rd327;
	ld.global.u64 	%rd334, [%rd333];
	mad.lo.s64 	%rd584, %rd334, %rd561, %rd188;
	add.s32 	%r207, %r207, -8;
	add.s32 	%r206, %r206, 8;
	setp.ne.s32 	%p13, %r206, 0;
	@%p13 bra 	$L__BB361_58;
	add.s32 	%r209, %r207, 3;
$L__BB361_84:
	setp.eq.s32 	%p14, %r25, 0;
	@%p14 bra 	$L__BB361_113;
	and.b32  	%r41, %r23, 3;
	setp.lt.u32 	%p15, %r25, 4;
	@%p15 bra 	$L__BB361_99;
	mul.wide.u32 	%rd336, %r209, 8;
	add.s64 	%rd337, %rd2, %rd336;
	ld.global.u64 	%rd200, [%rd337];
	or.b64  	%rd338, %rd575, %rd200;
	and.b64  	%rd339, %rd338, -4294967296;
	setp.ne.s64 	%p16, %rd339, 0;
	@%p16 bra 	$L__BB361_88;
	cvt.u32.u64 	%r98, %rd200;
	cvt.u32.u64 	%r99, %rd575;
	div.u32 	%r100, %r99, %r98;
	mul.lo.s32 	%r101, %r100, %r98;
	sub.s32 	%r102, %r99, %r101;
	cvt.u64.u32 	%rd565, %r100;
	cvt.u64.u32 	%rd566, %r102;
	bra.uni 	$L__BB361_89;
$L__BB361_88:
	div.s64 	%rd565, %rd575, %rd200;
	mul.lo.s64 	%rd340, %rd565, %rd200;
	sub.s64 	%rd566, %rd575, %rd340;
$L__BB361_89:
	add.s64 	%rd342, %rd1, %rd336;
	ld.global.u64 	%rd343, [%rd342];
	mad.lo.s64 	%rd207, %rd343, %rd566, %rd584;
	add.s32 	%r42, %r209, -1;
	mul.wide.u32 	%rd344, %r42, 8;
	add.s64 	%rd345, %rd2, %rd344;
	ld.global.u64 	%rd208, [%rd345];
	or.b64  	%rd346, %rd565, %rd208;
	and.b64  	%rd347, %rd346, -4294967296;
	setp.ne.s64 	%p17, %rd347, 0;
	@%p17 bra 	$L__BB361_91;
	cvt.u32.u64 	%r103, %rd208;
	cvt.u32.u64 	%r104, %rd565;
	div.u32 	%r105, %r104, %r103;
	mul.lo.s32 	%r106, %r105, %r103;
	sub.s32 	%r107, %r104, %r106;
	cvt.u64.u32 	%rd567, %r105;
	cvt.u64.u32 	%rd568, %r107;
	bra.uni 	$L__BB361_92;
$L__BB361_91:
	div.s64 	%rd567, %rd565, %rd208;
	mul.lo.s64 	%rd348, %rd567, %rd208;
	sub.s64 	%rd568, %rd565, %rd348;
$L__BB361_92:
	add.s64 	%rd350, %rd1, %rd344;
	ld.global.u64 	%rd351, [%rd350];
	mad.lo.s64 	%rd215, %rd351, %rd568, %rd207;
	add.s32 	%r43, %r209, -2;
	mul.wide.u32 	%rd352, %r43, 8;
	add.s64 	%rd353, %rd2, %rd352;
	ld.global.u64 	%rd216, [%rd353];
	or.b64  	%rd354, %rd567, %rd216;
	and.b64  	%rd355, %rd354, -4294967296;
	setp.ne.s64 	%p18, %rd355, 0;
	@%p18 bra 	$L__BB361_94;
	cvt.u32.u64 	%r108, %rd216;
	cvt.u32.u64 	%r109, %rd567;
	div.u32 	%r110, %r109, %r108;
	mul.lo.s32 	%r111, %r110, %r108;
	sub.s32 	%r112, %r109, %r111;
	cvt.u64.u32 	%rd569, %r110;
	cvt.u64.u32 	%rd570, %r112;
	bra.uni 	$L__BB361_95;
$L__BB361_94:
	div.s64 	%rd569, %rd567, %rd216;
	mul.lo.s64 	%rd356, %rd569, %rd216;
	sub.s64 	%rd570, %rd567, %rd356;
$L__BB361_95:
	add.s64 	%rd358, %rd1, %rd352;
	ld.global.u64 	%rd359, [%rd358];
	mad.lo.s64 	%rd223, %rd359, %rd570, %rd215;
	add.s32 	%r44, %r209, -3;
	mul.wide.u32 	%rd360, %r44, 8;
	add.s64 	%rd361, %rd2, %rd360;
	ld.global.u64 	%rd224, [%rd361];
	or.b64  	%rd362, %rd569, %rd224;
	and.b64  	%rd363, %rd362, -4294967296;
	setp.ne.s64 	%p19, %rd363, 0;
	@%p19 bra 	$L__BB361_97;
	cvt.u32.u64 	%r113, %rd224;
	cvt.u32.u64 	%r114, %rd569;
	div.u32 	%r115, %r114, %r113;
	mul.lo.s32 	%r116, %r115, %r113;
	sub.s32 	%r117, %r114, %r116;
	cvt.u64.u32 	%rd575, %r115;
	cvt.u64.u32 	%rd572, %r117;
	bra.uni 	$L__BB361_98;
$L__BB361_97:
	div.s64 	%rd575, %rd569, %rd224;
	mul.lo.s64 	%rd364, %rd575, %rd224;
	sub.s64 	%rd572, %rd569, %rd364;
$L__BB361_98:
	add.s64 	%rd366, %rd1, %rd360;
	ld.global.u64 	%rd367, [%rd366];
	mad.lo.s64 	%rd584, %rd367, %rd572, %rd223;
	add.s32 	%r209, %r209, -4;
$L__BB361_99:
	setp.eq.s32 	%p20, %r41, 0;
	@%p20 bra 	$L__BB361_113;
	setp.eq.s32 	%p21, %r41, 1;
	@%p21 bra 	$L__BB361_108;
	mul.wide.u32 	%rd369, %r209, 8;
	add.s64 	%rd370, %rd2, %rd369;
	ld.global.u64 	%rd235, [%rd370];
	or.b64  	%rd371, %rd575, %rd235;
	and.b64  	%rd372, %rd371, -4294967296;
	setp.ne.s64 	%p22, %rd372, 0;
	@%p22 bra 	$L__BB361_103;
	cvt.u32.u64 	%r118, %rd235;
	cvt.u32.u64 	%r119, %rd575;
	div.u32 	%r120, %r119, %r118;
	mul.lo.s32 	%r121, %r120, %r118;
	sub.s32 	%r122, %r119, %r121;
	cvt.u64.u32 	%rd576, %r120;
	cvt.u64.u32 	%rd577, %r122;
	bra.uni 	$L__BB361_104;
$L__BB361_103:
	div.s64 	%rd576, %rd575, %rd235;
	mul.lo.s64 	%rd373, %rd576, %rd235;
	sub.s64 	%rd577, %rd575, %rd373;
$L__BB361_104:
	add.s64 	%rd375, %rd1, %rd369;
	ld.global.u64 	%rd376, [%rd375];
	mad.lo.s64 	%rd242, %rd376, %rd577, %rd584;
	add.s32 	%r47, %r209, -1;
	mul.wide.u32 	%rd377, %r47, 8;
	add.s64 	%rd378, %rd2, %rd377;
	ld.global.u64 	%rd243, [%rd378];
	or.b64  	%rd379, %rd576, %rd243;
	and.b64  	%rd380, %rd379, -4294967296;
	setp.ne.s64 	%p23, %rd380, 0;
	@%p23 bra 	$L__BB361_106;
	cvt.u32.u64 	%r123, %rd243;
	cvt.u32.u64 	%r124, %rd576;
	div.u32 	%r125, %r124, %r123;
	mul.lo.s32 	%r126, %r125, %r123;
	sub.s32 	%r127, %r124, %r126;
	cvt.u64.u32 	%rd575, %r125;
	cvt.u64.u32 	%rd579, %r127;
	bra.uni 	$L__BB361_107;
$L__BB361_106:
	div.s64 	%rd575, %rd576, %rd243;
	mul.lo.s64 	%rd381, %rd575, %rd243;
	sub.s64 	%rd579, %rd576, %rd381;
$L__BB361_107:
	add.s64 	%rd383, %rd1, %rd377;
	ld.global.u64 	%rd384, [%rd383];
	mad.lo.s64 	%rd584, %rd384, %rd579, %rd242;
	add.s32 	%r209, %r209, -2;
$L__BB361_108:
	and.b32  	%r128, %r23, 1;
	setp.eq.b32 	%p24, %r128, 1;
	not.pred 	%p25, %p24;
	@%p25 bra 	$L__BB361_113;
	mul.wide.u32 	%rd385, %r209, 8;
	add.s64 	%rd386, %rd2, %rd385;
	ld.global.u64 	%rd254, [%rd386];
	or.b64  	%rd387, %rd575, %rd254;
	and.b64  	%rd388, %rd387, -4294967296;
	setp.ne.s64 	%p26, %rd388, 0;
	@%p26 bra 	$L__BB361_111;
	cvt.u32.u64 	%r129, %rd254;
	cvt.u32.u64 	%r130, %rd575;
	rem.u32 	%r131, %r130, %r129;
	cvt.u64.u32 	%rd583, %r131;
	bra.uni 	$L__BB361_112;
$L__BB361_111:
	rem.s64 	%rd583, %rd575, %rd254;
$L__BB361_112:
	add.s64 	%rd390, %rd1, %rd385;
	ld.global.u64 	%rd391, [%rd390];
	mad.lo.s64 	%rd584, %rd391, %rd583, %rd584;
$L__BB361_113:
	shl.b64 	%rd392, %rd584, 3;
	add.s64 	%rd393, %rd3, %rd392;
	ld.global.u64 	%rd394, [%rd393];
	st.shared.u64 	[%r5], %rd394;
$L__BB361_114:
	bar.sync 	0;
	setp.lt.u32 	%p48, %r211, 66;
	@%p48 bra 	$L__BB361_118;
$L__BB361_115:
	shr.u32 	%r51, %r211, 1;
	setp.ge.u32 	%p49, %r1, %r51;
	@%p49 bra 	$L__BB361_117;
	ld.shared.u64 	%rd475, [%r5];
	shl.b32 	%r200, %r51, 3;
	add.s32 	%r201, %r5, %r200;
	ld.shared.u64 	%rd476, [%r201];
	min.u64 	%rd477, %rd475, %rd476;
	st.shared.u64 	[%r5], %rd477;
$L__BB361_117:
	bar.sync 	0;
	setp.gt.u32 	%p50, %r211, 131;
	mov.u32 	%r211, %r51;
	@%p50 bra 	$L__BB361_115;
$L__BB361_118:
	setp.gt.u32 	%p51, %r1, 31;
	@%p51 bra 	$L__BB361_121;
	ld.volatile.shared.u64 	%rd478, [%r5];
	ld.volatile.shared.u64 	%rd479, [%r5+256];
	min.u64 	%rd480, %rd478, %rd479;
	st.volatile.shared.u64 	[%r5], %rd480;
	ld.volatile.shared.u64 	%rd481, [%r5];
	ld.volatile.shared.u64 	%rd482, [%r5+128];
	min.u64 	%rd483, %rd481, %rd482;
	st.volatile.shared.u64 	[%r5], %rd483;
	ld.volatile.shared.u64 	%rd484, [%r5];
	ld.volatile.shared.u64 	%rd485, [%r5+64];
	min.u64 	%rd486, %rd484, %rd485;
	st.volatile.shared.u64 	[%r5], %rd486;
	ld.volatile.shared.u64 	%rd487, [%r5];
	ld.volatile.shared.u64 	%rd488, [%r5+32];
	min.u64 	%rd489, %rd487, %rd488;
	st.volatile.shared.u64 	[%r5], %rd489;
	ld.volatile.shared.u64 	%rd490, [%r5];
	ld.volatile.shared.u64 	%rd491, [%r5+16];
	min.u64 	%rd492, %rd490, %rd491;
	st.volatile.shared.u64 	[%r5], %rd492;
	ld.volatile.shared.u64 	%rd493, [%r5];
	ld.volatile.shared.u64 	%rd494, [%r5+8];
	min.u64 	%rd495, %rd493, %rd494;
	st.volatile.shared.u64 	[%r5], %rd495;
	setp.ne.s32 	%p52, %r1, 0;
	@%p52 bra 	$L__BB361_121;
	ld.shared.u64 	%rd496, [minsdata_u64];
	cvta.to.global.u64 	%rd497, %rd260;
	mul.wide.u32 	%rd498, %r2, 8;
	add.s64 	%rd499, %rd497, %rd498;
	st.global.u64 	[%rd499], %rd496;
$L__BB361_121:
	ret;

}
	// .globl	contiguous_min2_u64
.visible .entry contiguous_min2_u64(
	.param .u64 .ptr .align 1 contiguous_min2_u64_param_0,
	.param .u64 .ptr .align 1 contiguous_min2_u64_param_1,
	.param .u64 .ptr .align 1 contiguous_min2_u64_param_2,
	.param .u64 .ptr .align 1 contiguous_min2_u64_param_3,
	.param .u64 contiguous_min2_u64_param_4,
	.param .u64 contiguous_min2_u64_param_5,
	.param .u64 contiguous_min2_u64_param_6
)
{
	.reg .pred 	%p<53>;
	.reg .b32 	%r<216>;
	.reg .b64 	%rd<599>;

	ld.param.u64 	%rd266, [contiguous_min2_u64_param_1];
	ld.param.u64 	%rd267, [contiguous_min2_u64_param_2];
	ld.param.u64 	%rd268, [contiguous_min2_u64_param_3];
	ld.param.u64 	%rd263, [contiguous_min2_u64_param_4];
	ld.param.u64 	%rd264, [contiguous_min2_u64_param_5];
	ld.param.u64 	%rd265, [contiguous_min2_u64_param_6];
	cvta.to.global.u64 	%rd1, %rd268;
	cvta.to.global.u64 	%rd2, %rd267;
	cvta.to.global.u64 	%rd598, %rd266;
	mov.u32 	%r1, %tid.x;
	mov.u32 	%r2, %ctaid.x;
	mov.u32 	%r215, %ntid.x;
	mul.lo.s32 	%r51, %r2, %r215;
	shl.b32 	%r52, %r51, 1;
	add.s32 	%r4, %r52, %r1;
	shl.b32 	%r53, %r1, 3;
	mov.u32 	%r54, minsdata_u64;
	add.s32 	%r5, %r54, %r53;
	mov.b64 	%rd269, -1;
	st.shared.u64 	[%r5], %rd269;
	add.s32 	%r55, %r4, %r215;
	cvt.u64.u32 	%rd4, %r55;
	setp.le.u64 	%p1, %rd264, %rd4;
	@%p1 bra 	$L__BB362_54;
	cvt.u64.u32 	%rd403, %r4;
	mov.u32 	%r132, %ctaid.y;
	cvt.u64.u32 	%rd404, %r132;
	mul.lo.s64 	%rd405, %rd264, %rd404;
	add.s64 	%rd552, %rd405, %rd403;
	add.s64 	%rd550, %rd405, %rd4;
	cvt.u32.u64 	%r6, %rd263;
	add.s32 	%r209, %r6, -1;
	setp.lt.s32 	%p27, %r209, 0;
	mov.b64 	%rd556, 0;
	mov.u64 	%rd557, %rd556;
	@%p27 bra 	$L__BB362_53;
	setp.lt.u32 	%p28, %r209, 3;
	mov.b64 	%rd557, 0;
	mov.u64 	%rd556, %rd557;
	@%p28 bra 	$L__BB362_30;
	add.s32 	%r207, %r6, -2;
	and.b32  	%r133, %r6, -4;
	neg.s32 	%r206, %r133;
	mov.b64 	%rd557, 0;
$L__BB362_4:
	.pragma "nounroll";
	add.s32 	%r12, %r207, 1;
	mul.wide.u32 	%rd409, %r12, 8;
	add.s64 	%rd410, %rd2, %rd409;
	ld.global.u64 	%rd11, [%rd410];
	or.b64  	%rd411, %rd552, %rd11;
	and.b64  	%rd412, %rd411, -4294967296;
	setp.ne.s64 	%p29, %rd412, 0;
	@%p29 bra 	$L__BB362_6;
	cvt.u32.u64 	%r134, %rd11;
	cvt.u32.u64 	%r135, %rd552;
	div.u32 	%r136, %r135, %r134;
	mul.lo.s32 	%r137, %r136, %r134;
	sub.s32 	%r138, %r135, %r137;
	cvt.u64.u32 	%rd518, %r136;
	cvt.u64.u32 	%rd519, %r138;
	bra.uni 	$L__BB362_7;
$L__BB362_6:
	div.s64 	%rd518, %rd552, %rd11;
	mul.lo.s64 	%rd413, %rd518, %rd11;
	sub.s64 	%rd519, %rd552, %rd413;
$L__BB362_7:
	mul.wide.u32 	%rd414, %r12, 8;
	add.s64 	%rd415, %rd1, %rd414;
	ld.global.u64 	%rd18, [%rd415];
	mad.lo.s64 	%rd19, %rd18, %rd519, %rd556;
	or.b64  	%rd416, %rd550, %rd11;
	and.b64  	%rd417, %rd416, -4294967296;
	setp.ne.s64 	%p30, %rd417, 0;
	@%p30 bra 	$L__BB362_9;
	cvt.u32.u64 	%r139, %rd11;
	cvt.u32.u64 	%r140, %rd550;
	div.u32 	%r141, %r140, %r139;
	mul.lo.s32 	%r142, %r141, %r139;
	sub.s32 	%r143, %r140, %r142;
	cvt.u64.u32 	%rd520, %r141;
	cvt.u64.u32 	%rd521, %r143;
	bra.uni 	$L__BB362_10;
$L__BB362_9:
	div.s64 	%rd520, %rd550, %rd11;
	mul.lo.s64 	%rd418, %rd520, %rd11;
	sub.s64 	%rd521, %rd550, %rd418;
$L__BB362_10:
	mad.lo.s64 	%rd26, %rd521, %rd18, %rd557;
	mul.wide.u32 	%rd419, %r207, 8;
	add.s64 	%rd420, %rd2, %rd419;
	ld.global.u64 	%rd27, [%rd420];
	or.b64  	%rd421, %rd518, %rd27;
	and.b64  	%rd422, %rd421, -4294967296;
	setp.ne.s64 	%p31, %rd422, 0;
	@%p31 bra 	$L__BB362_12;
	cvt.u32.u64 	%r144, %rd27;
	cvt.u32.u64 	%r145, %rd518;
	div.u32 	%r146, %r145, %r144;
	mul.lo.s32 	%r147, %r146, %r144;
	sub.s32 	%r148, %r145, %r147;
	cvt.u64.u32 	%rd522, %r146;
	cvt.u64.u32 	%rd523, %r148;
	bra.uni 	$L__BB362_13;
$L__BB362_12:
	div.s64 	%rd522, %rd518, %rd27;
	mul.lo.s64 	%rd423, %rd522, %rd27;
	sub.s64 	%rd523, %rd518, %rd423;
$L__BB362_13:
	mul.wide.u32 	%rd424, %r207, 8;
	add.s64 	%rd425, %rd1, %rd424;
	ld.global.u64 	%rd34, [%rd425];
	mad.lo.s64 	%rd35, %rd34, %rd523, %rd19;
	or.b64  	%rd426, %rd520, %rd27;
	and.b64  	%rd427, %rd426, -4294967296;
	setp.ne.s64 	%p32, %rd427, 0;
	@%p32 bra 	$L__BB362_15;
	cvt.u32.u64 	%r149, %rd27;
	cvt.u32.u64 	%r150, %rd520;
	div.u32 	%r151, %r150, %r149;
	mul.lo.s32 	%r152, %r151, %r149;
	sub.s32 	%r153, %r150, %r152;
	cvt.u64.u32 	%rd524, %r151;
	cvt.u64.u32 	%rd525, %r153;
	bra.uni 	$L__BB362_16;
$L__BB362_15:
	div.s64 	%rd524, %rd520, %rd27;
	mul.lo.s64 	%rd428, %rd524, %rd27;
	sub.s64 	%rd525, %rd520, %rd428;
$L__BB362_16:
	mad.lo.s64 	%rd42, %rd525, %rd34, %rd26;
	add.s32 	%r13, %r207, -1;
	mul.wide.u32 	%rd429, %r13, 8;
	add.s64 	%rd430, %rd2, %rd429;
	ld.global.u64 	%rd43, [%rd430];
	or.b64  	%rd431, %rd522, %rd43;
	and.b64  	%rd432, %rd431, -4294967296;
	setp.ne.s64 	%p33, %rd432, 0;
	@%p33 bra 	$L__BB362_18;
	cvt.u32.u64 	%r154, %rd43;
	cvt.u32.u64 	%r155, %rd522;
	div.u32 	%r156, %r155, %r154;
	mul.lo.s32 	%r157, %r156, %r154;
	sub.s32 	%r158, %r155, %r157;
	cvt.u64.u32 	%rd526, %r156;
	cvt.u64.u32 	%rd527, %r158;
	bra.uni 	$L__BB362_19;
$L__BB362_18:
	div.s64 	%rd526, %rd522, %rd43;
	mul.lo.s64 	%rd433, %rd526, %rd43;
	sub.s64 	%rd527, %rd522, %rd433;
$L__BB362_19:
	mul.wide.u32 	%rd434, %r13, 8;
	add.s64 	%rd435, %rd1, %rd434;
	ld.global.u64 	%rd50, [%rd435];
	mad.lo.s64 	%rd51, %rd50, %rd527, %rd35;
	or.b64  	%rd436, %rd524, %rd43;
	and.b64  	%rd437, %rd436, -4294967296;
	setp.ne.s64 	%p34, %rd437, 0;
	@%p34 bra 	$L__BB362_21;
	cvt.u32.u64 	%r159, %rd43;
	cvt.u32.u64 	%r160, %rd524;
	div.u32 	%r161, %r160, %r159;
	mul.lo.s32 	%r162, %r161, %r159;
	sub.s32 	%r163, %r160, %r162;
	cvt.u64.u32 	%rd528, %r161;
	cvt.u64.u32 	%rd529, %r163;
	bra.uni 	$L__BB362_22;
$L__BB362_21:
	div.s64 	%rd528, %rd524, %rd43;
	mul.lo.s64 	%rd438, %rd528, %rd43;
	sub.s64 	%rd529, %rd524, %rd438;
$L__BB362_22:
	mad.lo.s64 	%rd58, %rd529, %rd50, %rd42;
	add.s32 	%r164, %r207, -2;
	mul.wide.u32 	%rd439, %r164, 8;
	add.s64 	%rd440, %rd2, %rd439;
	ld.global.u64 	%rd59, [%rd440];
	or.b64  	%rd441, %rd526, %rd59;
	and.b64  	%rd442, %rd441, -4294967296;
	setp.ne.s64 	%p35, %rd442, 0;
	@%p35 bra 	$L__BB362_24;
	cvt.u32.u64 	%r165, %rd59;
	cvt.u32.u64 	%r166, %rd526;
	div.u32 	%r167, %r166, %r165;
	mul.lo.s32 	%r168, %r167, %r165;
	sub.s32 	%r169, %r166, %r168;
	cvt.u64.u32 	%rd552, %r167;
	cvt.u64.u32 	%rd531, %r169;
	bra.uni 	$L__BB362_25;
$L__BB362_24:
	div.s64 	%rd552, %rd526, %rd59;
	mul.lo.s64 	%rd443, %rd552, %rd59;
	sub.s64 	%rd531, %rd526, %rd443;
$L__BB362_25:
	mul.wide.u32 	%rd444, %r164, 8;
	add.s64 	%rd445, %rd1, %rd444;
	ld.global.u64 	%rd66, [%rd445];
	mad.lo.s64 	%rd556, %rd66, %rd531, %rd51;
	or.b64  	%rd446, %rd528, %rd59;
	and.b64  	%rd447, %rd446, -4294967296;
	setp.ne.s64 	%p36, %rd447, 0;
	@%p36 bra 	$L__BB362_27;
	cvt.u32.u64 	%r171, %rd59;
	cvt.u32.u64 	%r172, %rd528;
	div.u32 	%r173, %r172, %r171;
	mul.lo.s32 	%r174, %r173, %r171;
	sub.s32 	%r175, %r172, %r174;
	cvt.u64.u32 	%rd550, %r173;
	cvt.u64.u32 	%rd533, %r175;
	bra.uni 	$L__BB362_28;
$L__BB362_27:
	div.s64 	%rd550, %rd528, %rd59;
	mul.lo.s64 	%rd448, %rd550, %rd59;
	sub.s64 	%rd533, %rd528, %rd448;
$L__BB362_28:
	mad.lo.s64 	%rd557, %rd533, %rd66, %rd58;
	add.s32 	%r207, %r207, -4;
	add.s32 	%r206, %r206, 4;
	setp.ne.s32 	%p37, %r206, 0;
	@%p37 bra 	$L__BB362_4;
	add.s32 	%r209, %r207, 1;
$L__BB362_30:
	and.b32  	%r18, %r6, 3;
	setp.eq.s32 	%p38, %r18, 0;
	@%p38 bra 	$L__BB362_53;
	setp.eq.s32 	%p39, %r18, 1;
	@%p39 bra 	$L__BB362_45;
	mul.wide.u32 	%rd450, %r209, 8;
	add.s64 	%rd451, %rd2, %rd450;
	ld.global.u64 	%rd81, [%rd451];
	or.b64  	%rd452, %rd552, %rd81;
	and.b64  	%rd453, %rd452, -4294967296;
	setp.ne.s64 	%p40, %rd453, 0;
	@%p40 bra 	$L__BB362_34;
	cvt.u32.u64 	%r176, %rd81;
	cvt.u32.u64 	%r177, %rd552;
	div.u32 	%r178, %r177, %r176;
	mul.lo.s32 	%r179, %r178, %r176;
	sub.s32 	%r180, %r177, %r179;
	cvt.u64.u32 	%rd540, %r178;
	cvt.u64.u32 	%rd541, %r180;
	bra.uni 	$L__BB362_35;
$L__BB362_34:
	div.s64 	%rd540, %rd552, %rd81;
	mul.lo.s64 	%rd454, %rd540, %rd81;
	sub.s64 	%rd541, %rd552, %rd454;
$L__BB362_35:
	add.s64 	%rd456, %rd1, %rd450;
	ld.global.u64 	%rd88, [%rd456];
	mad.lo.s64 	%rd89, %rd88, %rd541, %rd556;
	or.b64  	%rd457, %rd550, %rd81;
	and.b64  	%rd458, %rd457, -4294967296;
	setp.ne.s64 	%p41, %rd458, 0;
	@%p41 bra 	$L__BB362_37;
	cvt.u32.u64 	%r181, %rd81;
	cvt.u32.u64 	%r182, %rd550;
	div.u32 	%r183, %r182, %r181;
	mul.lo.s32 	%r184, %r183, %r181;
	sub.s32 	%r185, %r182, %r184;
	cvt.u64.u32 	%rd542, %r183;
	cvt.u64.u32 	%rd543, %r185;
	bra.uni 	$L__BB362_38;
$L__BB362_37:
	div.s64 	%rd542, %rd550, %rd81;
	mul.lo.s64 	%rd459, %rd542, %rd81;
	sub.s64 	%rd543, %rd550, %rd459;
$L__BB362_38:
	mad.lo.s64 	%rd96, %rd543, %rd88, %rd557;
	add.s32 	%r19, %r209, -1;
	mul.wide.u32 	%rd460, %r19, 8;
	add.s64 	%rd461, %rd2, %rd460;
	ld.global.u64 	%rd97, [%rd461];
	or.b64  	%rd462, %rd540, %rd97;
	and.b64  	%rd463, %rd462, -4294967296;
	setp.ne.s64 	%p42, %rd463, 0;
	@%p42 bra 	$L__BB362_40;
	cvt.u32.u64 	%r186, %rd97;
	cvt.u32.u64 	%r187, %rd540;
	div.u32 	%r188, %r187, %r186;
	mul.lo.s32 	%r189, %r188, %r186;
	sub.s32 	%r190, %r187, %r189;
	cvt.u64.u32 	%rd552, %r188;
	cvt.u64.u32 	%rd545, %r190;
	bra.uni 	$L__BB362_41;
$L__BB362_40:
	div.s64 	%rd552, %rd540, %rd97;
	mul.lo.s64 	%rd464, %rd552, %rd97;
	sub.s64 	%rd545, %rd540, %rd464;
$L__BB362_41:
	add.s64 	%rd466, %rd1, %rd460;
	ld.global.u64 	%rd104, [%rd466];
	mad.lo.s64 	%rd556, %rd104, %rd545, %rd89;
	or.b64  	%rd467, %rd542, %rd97;
	and.b64  	%rd468, %rd467, -4294967296;
	setp.ne.s64 	%p43, %rd468, 0;
	@%p43 bra 	$L__BB362_43;
	cvt.u32.u64 	%r191, %rd97;
	cvt.u32.u64 	%r192, %rd542;
	div.u32 	%r193, %r192, %r191;
	mul.lo.s32 	%r194, %r193, %r191;
	sub.s32 	%r195, %r192, %r194;
	cvt.u64.u32 	%rd550, %r193;
	cvt.u64.u32 	%rd547, %r195;
	bra.uni 	$L__BB362_44;
$L__BB362_43:
	div.s64 	%rd550, %rd542, %rd97;
	mul.lo.s64 	%rd469, %rd550, %rd97;
	sub.s64 	%rd547, %rd542, %rd469;
$L__BB362_44:
	mad.lo.s64 	%rd557, %rd547, %rd104, %rd96;
	add.s32 	%r209, %r209, -2;
$L__BB362_45:
	and.b32  	%r196, %r6, 1;
	setp.eq.b32 	%p44, %r196, 1;
	not.pred 	%p45, %p44;
	@%p45 bra 	$L__BB362_53;
	mul.wide.u32 	%rd470, %r209, 8;
	add.s64 	%rd471, %rd2, %rd470;
	ld.global.u64 	%rd119, [%rd471];
	or.b64  	%rd472, %rd552, %rd119;
	and.b64  	%rd473, %rd472, -4294967296;
	setp.ne.s64 	%p46, %rd473, 0;
	@%p46 bra 	$L__BB362_48;
	cvt.u32.u64 	%r197, %rd119;
	cvt.u32.u64 	%r198, %rd552;
	rem.u32 	%r199, %r198, %r197;
	cvt.u64.u32 	%rd554, %r199;
	bra.uni 	$L__BB362_49;
$L__BB362_48:
	rem.s64 	%rd554, %rd552, %rd119;
$L__BB362_49:
	add.s64 	%rd475, %rd1, %rd470;
	ld.global.u64 	%rd123, [%rd475];
	mad.lo.s64 	%rd556, %rd123, %rd554, %rd556;
	or.b64  	%rd476, %rd550, %rd119;
	and.b64  	%rd477, %rd476, -4294967296;
	setp.ne.s64 	%p47, %rd477, 0;
	@%p47 bra 	$L__BB362_51;
	cvt.u32.u64 	%r200, %rd119;
	cvt.u32.u64 	%r201, %rd550;
	rem.u32 	%r202, %r201, %r200;
	cvt.u64.u32 	%rd555, %r202;
	bra.uni 	$L__BB362_52;
$L__BB362_51:
	rem.s64 	%rd555, %rd550, %rd119;
$L__BB362_52:
	mad.lo.s64 	%rd557, %rd555, %rd123, %rd557;
$L__BB362_53:
	shl.b64 	%rd478, %rd556, 3;
	add.s64 	%rd479, %rd598, %rd478;
	ld.global.u64 	%rd480, [%rd479];
	shl.b64 	%rd481, %rd557, 3;
	add.s64 	%rd482, %rd598, %rd481;
	ld.global.u64 	%rd483, [%rd482];
	min.u64 	%rd484, %rd480, %rd483;
	st.shared.u64 	[%r5], %rd484;
	bra.uni 	$L__BB362_114;
$L__BB362_54:
	cvt.u64.u32 	%rd131, %r4;
	setp.le.u64 	%p2, %rd264, %rd131;
	@%p2 bra 	$L__BB362_114;
	mov.u32 	%r56, %ctaid.y;
	cvt.u64.u32 	%rd270, %r56;
	mad.lo.s64 	%rd589, %rd264, %rd270, %rd131;
	cvt.u32.u64 	%r22, %rd263;
	add.s32 	%r213, %r22, -1;
	setp.lt.s32 	%p3, %r213, 0;
	@%p3 bra 	$L__BB362_113;
	and.b32  	%r24, %r22, 7;
	setp.lt.u32 	%p4, %r213, 7;
	@%p4 bra 	$L__BB362_84;
	add.s32 	%r211, %r22, -4;
	and.b32  	%r57, %r22, -8;
	neg.s32 	%r210, %r57;
$L__BB362_58:
	.pragma "nounroll";
	add.s32 	%r29, %r211, 3;
	mul.wide.u32 	%rd272, %r29, 8;
	add.s64 	%rd273, %rd2, %rd272;
	ld.global.u64 	%rd135, [%rd273];
	or.b64  	%rd274, %rd589, %rd135;
	and.b64  	%rd275, %rd274, -4294967296;
	setp.ne.s64 	%p5, %rd275, 0;
	@%p5 bra 	$L__BB362_60;
	cvt.u32.u64 	%r58, %rd135;
	cvt.u32.u64 	%r59, %rd589;
	div.u32 	%r60, %r59, %r58;
	mul.lo.s32 	%r61, %r60, %r58;
	sub.s32 	%r62, %r59, %r61;
	cvt.u64.u32 	%rd560, %r60;
	cvt.u64.u32 	%rd561, %r62;
	bra.uni 	$L__BB362_61;
$L__BB362_60:
	div.s64 	%rd560, %rd589, %rd135;
	mul.lo.s64 	%rd276, %rd560, %rd135;
	sub.s64 	%rd561, %rd589, %rd276;
$L__BB362_61:
	add.s64 	%rd278, %rd1, %rd272;
	ld.global.u64 	%rd279, [%rd278];
	mul.lo.s64 	%rd142, %rd279, %rd561;
	add.s32 	%r30, %r211, 2;
	mul.wide.u32 	%rd280, %r30, 8;
	add.s64 	%rd281, %rd2, %rd280;
	ld.global.u64 	%rd143, [%rd281];
	or.b64  	%rd282, %rd560, %rd143;
	and.b64  	%rd283, %rd282, -4294967296;
	setp.ne.s64 	%p6, %rd283, 0;
	@%p6 bra 	$L__BB362_63;
	cvt.u32.u64 	%r63, %rd143;
	cvt.u32.u64 	%r64, %rd560;
	div.u32 	%r65, %r64, %r63;
	mul.lo.s32 	%r66, %r65, %r63;
	sub.s32 	%r67, %r64, %r66;
	cvt.u64.u32 	%rd562, %r65;
	cvt.u64.u32 	%rd563, %r67;
	bra.uni 	$L__BB362_64;
$L__BB362_63:
	div.s64 	%rd562, %rd560, %rd143;
	mul.lo.s64 	%rd284, %rd562, %rd143;
	sub.s64 	%rd563, %rd560, %rd284;
$L__BB362_64:
	add.s64 	%rd286, %rd1, %rd280;
	ld.global.u64 	%rd287, [%rd286];
	mad.lo.s64 	%rd150, %rd287, %rd563, %rd142;
	add.s32 	%r31, %r211, 1;
	mul.wide.u32 	%rd288, %r31, 8;
	add.s64 	%rd289, %rd2, %rd288;
	ld.global.u64 	%rd151, [%rd289];
	or.b64  	%rd290, %rd562, %rd151;
	and.b64  	%rd291, %rd290, -4294967296;
	setp.ne.s64 	%p7, %rd291, 0;
	@%p7 bra 	$L__BB362_66;
	cvt.u32.u64 	%r68, %rd151;
	cvt.u32.u64 	%r69, %rd562;
	div.u32 	%r70, %r69, %r68;
	mul.lo.s32 	%r71, %r70, %r68;
	sub.s32 	%r72, %r69, %r71;
	cvt.u64.u32 	%rd564, %r70;
	cvt.u64.u32 	%rd565, %r72;
	bra.uni 	$L__BB362_67;
$L__BB362_66:
	div.s64 	%rd564, %rd562, %rd151;
	mul.lo.s64 	%rd292, %rd564, %rd151;
	sub.s64 	%rd565, %rd562, %rd292;
$L__BB362_67:
	add.s64 	%rd294, %rd1, %rd288;
	ld.global.u64 	%rd295, [%rd294];
	mad.lo.s64 	%rd158, %rd295, %rd565, %rd150;
	add.s32 	%r32, %r211, -4;
	mul.wide.u32 	%rd296, %r211, 8;
	add.s64 	%rd297, %rd2, %rd296;
	ld.global.u64 	%rd159, [%rd297];
	or.b64  	%rd298, %rd564, %rd159;
	and.b64  	%rd299, %rd298, -4294967296;
	setp.ne.s64 	%p8, %rd299, 0;
	@%p8 bra 	$L__BB362_69;
	cvt.u32.u64 	%r73, %rd159;
	cvt.u32.u64 	%r74, %rd564;
	div.u32 	%r75, %r74, %r73;
	mul.lo.s32 	%r76, %r75, %r73;
	sub.s32 	%r77, %r74, %r76;
	cvt.u64.u32 	%rd566, %r75;
	cvt.u64.u32 	%rd567, %r77;
	bra.uni 	$L__BB362_70;
$L__BB362_69:
	div.s64 	%rd566, %rd564, %rd159;
	mul.lo.s64 	%rd300, %rd566, %rd159;
	sub.s64 	%rd567, %rd564, %rd300;
$L__BB362_70:
	add.s64 	%rd302, %rd1, %rd296;
	ld.global.u64 	%rd303, [%rd302];
	mad.lo.s64 	%rd166, %rd303, %rd567, %rd158;
	add.s32 	%r33, %r211, -1;
	mul.wide.u32 	%rd304, %r33, 8;
	add.s64 	%rd305, %rd2, %rd304;
	ld.global.u64 	%rd167, [%rd305];
	or.b64  	%rd306, %rd566, %rd167;
	and.b64  	%rd307, %rd306, -4294967296;
	setp.ne.s64 	%p9, %rd307, 0;
	@%p9 bra 	$L__BB362_72;
	cvt.u32.u64 	%r78, %rd167;
	cvt.u32.u64 	%r79, %rd566;
	div.u32 	%r80, %r79, %r78;
	mul.lo.s32 	%r81, %r80, %r78;
	sub.s32 	%r82, %r79, %r81;
	cvt.u64.u32 	%rd568, %r80;
	cvt.u64.u32 	%rd569, %r82;
	bra.uni 	$L__BB362_73;
$L__BB362_72:
	div.s64 	%rd568, %rd566, %rd167;
	mul.lo.s64 	%rd308, %rd568, %rd167;
	sub.s64 	%rd569, %rd566, %rd308;
$L__BB362_73:
	add.s64 	%rd310, %rd1, %rd304;
	ld.global.u64 	%rd311, [%rd310];
	mad.lo.s64 	%rd174, %rd311, %rd569, %rd166;
	add.s32 	%r34, %r211, -2;
	mul.wide.u32 	%rd312, %r34, 8;
	add.s64 	%rd313, %rd2, %rd312;
	ld.global.u64 	%rd175, [%rd313];
	or.b64  	%rd314, %rd568, %rd175;
	and.b64  	%rd315, %rd314, -4294967296;
	setp.ne.s64 	%p10, %rd315, 0;
	@%p10 bra 	$L__BB362_75;
	cvt.u32.u64 	%r83, %rd175;
	cvt.u32.u64 	%r84, %rd568;
	div.u32 	%r85, %r84, %r83;
	mul.lo.s32 	%r86, %r85, %r83;
	sub.s32 	%r87, %r84, %r86;
	cvt.u64.u32 	%rd570, %r85;
	cvt.u64.u32 	%rd571, %r87;
	bra.uni 	$L__BB362_76;
$L__BB362_75:
	div.s64 	%rd570, %rd568, %rd175;
	mul.lo.s64 	%rd316, %rd570, %rd175;
	sub.s64 	%rd571, %rd568, %rd316;
$L__BB362_76:
	add.s64 	%rd318, %rd1, %rd312;
	ld.global.u64 	%rd319, [%rd318];
	mad.lo.s64 	%rd182, %rd319, %rd571, %rd174;
	add.s32 	%r35, %r211, -3;
	mul.wide.u32 	%rd320, %r35, 8;
	add.s64 	%rd321, %rd2, %rd320;
	ld.global.u64 	%rd183, [%rd321];
	or.b64  	%rd322, %rd570, %rd183;
	and.b64  	%rd323, %rd322, -4294967296;
	setp.ne.s64 	%p11, %rd323, 0;
	@%p11 bra 	$L__BB362_78;
	cvt.u32.u64 	%r88, %rd183;
	cvt.u32.u64 	%r89, %rd570;
	div.u32 	%r90, %r89, %r88;
	mul.lo.s32 	%r91, %r90, %r88;
	sub.s32 	%r92, %r89, %r91;
	cvt.u64.u32 	%rd572, %r90;
	cvt.u64.u32 	%rd573, %r92;
	bra.uni 	$L__BB362_79;
$L__BB362_78:
	div.s64 	%rd572, %rd570, %rd183;
	mul.lo.s64 	%rd324, %rd572, %rd183;
	sub.s64 	%rd573, %rd570, %rd324;
$L__BB362_79:
	add.s64 	%rd326, %rd1, %rd320;
	ld.global.u64 	%rd327, [%rd326];
	mad.lo.s64 	%rd190, %rd327, %rd573, %rd182;
	mul.wide.u32 	%rd328, %r32, 8;
	add.s64 	%rd329, %rd2, %rd328;
	ld.global.u64 	%rd191, [%rd329];
	or.b64  	%rd330, %rd572, %rd191;
	and.b64  	%rd331, %rd330, -4294967296;
	setp.ne.s64 	%p12, %rd331, 0;
	@%p12 bra 	$L__BB362_81;
	cvt.u32.u64 	%r93, %rd191;
	cvt.u32.u64 	%r94, %rd572;
	div.u32 	%r95, %r94, %r93;
	mul.lo.s32 	%r96, %r95, %r93;
	sub.s32 	%r97, %r94, %r96;
	cvt.u64.u32 	%rd589, %r95;
	cvt.u64.u32 	%rd575, %r97;
	bra.uni 	$L__BB362_82;
$L__BB362_81:
	div.s64 	%rd589, %rd572, %rd191;
	mul.lo.s64 	%rd332, %rd589, %rd191;
	sub.s64 	%rd575, %rd572, %rd332;
$L__BB362_82:
	add.s64 	%rd334, %rd1, %rd328;
	ld.global.u64 	%rd335, [%rd334];
	mad.lo.s64 	%rd336, %rd335, %rd575, %rd190;
	shl.b64 	%rd337, %rd336, 3;
	add.s64 	%rd598, %rd598, %rd337;
	add.s32 	%r211, %r211, -8;
	add.s32 	%r210, %r210, 8;
	setp.ne.s32 	%p13, %r210, 0;
	@%p13 bra 	$L__BB362_58;
	add.s32 	%r213, %r211, 3;
$L__BB362_84:
	setp.eq.s32 	%p14, %r24, 0;
	@%p14 bra 	$L__BB362_113;
	and.b32  	%r40, %r22, 3;
	setp.lt.u32 	%p15, %r24, 4;
	@%p15 bra 	$L__BB362_99;
	mul.wide.u32 	%rd339, %r213, 8;
	add.s64 	%rd340, %rd2, %rd339;
	ld.global.u64 	%rd202, [%rd340];
	or.b64  	%rd341, %rd589, %rd202;
	and.b64  	%rd342, %rd341, -4294967296;
	setp.ne.s64 	%p16, %rd342, 0;
	@%p16 bra 	$L__BB362_88;
	cvt.u32.u64 	%r98, %rd202;
	cvt.u32.u64 	%r99, %rd589;
	div.u32 	%r100, %r99, %r98;
	mul.lo.s32 	%r101, %r100, %r98;
	sub.s32 	%r102, %r99, %r101;
	cvt.u64.u32 	%rd579, %r100;
	cvt.u64.u32 	%rd580, %r102;
	bra.uni 	$L__BB362_89;
$L__BB362_88:
	div.s64 	%rd579, %rd589, %rd202;
	mul.lo.s64 	%rd343, %rd579, %rd202;
	sub.s64 	%rd580, %rd589, %rd343;
$L__BB362_89:
	add.s64 	%rd345, %rd1, %rd339;
	ld.global.u64 	%rd346, [%rd345];
	mul.lo.s64 	%rd209, %rd346, %rd580;
	add.s32 	%r41, %r213, -1;
	mul.wide.u32 	%rd347, %r41, 8;
	add.s64 	%rd348, %rd2, %rd347;
	ld.global.u64 	%rd210, [%rd348];
	or.b64  	%rd349, %rd579, %rd210;
	and.b64  	%rd350, %rd349, -4294967296;
	setp.ne.s64 	%p17, %rd350, 0;
	@%p17 bra 	$L__BB362_91;
	cvt.u32.u64 	%r103, %rd210;
	cvt.u32.u64 	%r104, %rd579;
	div.u32 	%r105, %r104, %r103;
	mul.lo.s32 	%r106, %r105, %r103;
	sub.s32 	%r107, %r104, %r106;
	cvt.u64.u32 	%rd581, %r105;
	cvt.u64.u32 	%rd582, %r107;
	bra.uni 	$L__BB362_92;
$L__BB362_91:
	div.s64 	%rd581, %rd579, %rd210;
	mul.lo.s64 	%rd351, %rd581, %rd210;
	sub.s64 	%rd582, %rd579, %rd351;
$L__BB362_92:
	add.s64 	%rd353, %rd1, %rd347;
	ld.global.u64 	%rd354, [%rd353];
	mad.lo.s64 	%rd217, %rd354, %rd582, %rd209;
	add.s32 	%r42, %r213, -2;
	mul.wide.u32 	%rd355, %r42, 8;
	add.s64 	%rd356, %rd2, %rd355;
	ld.global.u64 	%rd218, [%rd356];
	or.b64  	%rd357, %rd581, %rd218;
	and.b64  	%rd358, %rd357, -4294967296;
	setp.ne.s64 	%p18, %rd358, 0;
	@%p18 bra 	$L__BB362_94;
	cvt.u32.u64 	%r108, %rd218;
	cvt.u32.u64 	%r109, %rd581;
	div.u32 	%r110, %r109, %r108;
	mul.lo.s32 	%r111, %r110, %r108;
	sub.s32 	%r112, %r109, %r111;
	cvt.u64.u32 	%rd583, %r110;
	cvt.u64.u32 	%rd584, %r112;
	bra.uni 	$L__BB362_95;
$L__BB362_94:
	div.s64 	%rd583, %rd581, %rd218;
	mul.lo.s64 	%rd359, %rd583, %rd218;
	sub.s64 	%rd584, %rd581, %rd359;
$L__BB362_95:
	add.s64 	%rd361, %rd1, %rd355;
	ld.global.u64 	%rd362, [%rd361];
	mad.lo.s64 	%rd225, %rd362, %rd584, %rd217;
	add.s32 	%r43, %r213, -3;
	mul.wide.u32 	%rd363, %r43, 8;
	add.s64 	%rd364, %rd2, %rd363;
	ld.global.u64 	%rd226, [%rd364];
	or.b64  	%rd365, %rd583, %rd226;
	and.b64  	%rd366, %rd365, -4294967296;
	setp.ne.s64 	%p19, %rd366, 0;
	@%p19 bra 	$L__BB362_97;
	cvt.u32.u64 	%r113, %rd226;
	cvt.u32.u64 	%r114, %rd583;
	div.u32 	%r115, %r114, %r113;
	mul.lo.s32 	%r116, %r115, %r113;
	sub.s32 	%r117, %r114, %r116;
	cvt.u64.u32 	%rd589, %r115;
	cvt.u64.u32 	%rd586, %r117;
	bra.uni 	$L__BB362_98;
$L__BB362_97:
	div.s64 	%rd589, %rd583, %rd226;
	mul.lo.s64 	%rd367, %rd589, %rd226;
	sub.s64 	%rd586, %rd583, %rd367;
$L__BB362_98:
	add.s64 	%rd369, %rd1, %rd363;
	ld.global.u64 	%rd370, [%rd369];
	mad.lo.s64 	%rd371, %rd370, %rd586, %rd225;
	shl.b64 	%rd372, %rd371, 3;
	add.s64 	%rd598, %rd598, %rd372;
	add.s32 	%r213, %r213, -4;
$L__BB362_99:
	setp.eq.s32 	%p20, %r40, 0;
	@%p20 bra 	$L__BB362_113;
	setp.eq.s32 	%p21, %r40, 1;
	@%p21 bra 	$L__BB362_108;
	mul.wide.u32 	%rd374, %r213, 8;
	add.s64 	%rd375, %rd2, %rd374;
	ld.global.u64 	%rd237, [%rd375];
	or.b64  	%rd376, %rd589, %rd237;
	and.b64  	%rd377, %rd376, -4294967296;
	setp.ne.s64 	%p22, %rd377, 0;
	@%p22 bra 	$L__BB362_103;
	cvt.u32.u64 	%r118, %rd237;
	cvt.u32.u64 	%r119, %rd589;
	div.u32 	%r120, %r119, %r118;
	mul.lo.s32 	%r121, %r120, %r118;
	sub.s32 	%r122, %r119, %r121;
	cvt.u64.u32 	%rd590, %r120;
	cvt.u64.u32 	%rd591, %r122;
	bra.uni 	$L__BB362_104;
$L__BB362_103:
	div.s64 	%rd590, %rd589, %rd237;
	mul.lo.s64 	%rd378, %rd590, %rd237;
	sub.s64 	%rd591, %rd589, %rd378;
$L__BB362_104:
	add.s64 	%rd380, %rd1, %rd374;
	ld.global.u64 	%rd381, [%rd380];
	mul.lo.s64 	%rd244, %rd381, %rd591;
	add.s32 	%r46, %r213, -1;
	mul.wide.u32 	%rd382, %r46, 8;
	add.s64 	%rd383, %rd2, %rd382;
	ld.global.u64 	%rd245, [%rd383];
	or.b64  	%rd384, %rd590, %rd245;
	and.b64  	%rd385, %rd384, -4294967296;
	setp.ne.s64 	%p23, %rd385, 0;
	@%p23 bra 	$L__BB362_106;
	cvt.u32.u64 	%r123, %rd245;
	cvt.u32.u64 	%r124, %rd590;
	div.u32 	%r125, %r124, %r123;
	mul.lo.s32 	%r126, %r125, %r123;
	sub.s32 	%r127, %r124, %r126;
	cvt.u64.u32 	%rd589, %r125;
	cvt.u64.u32 	%rd593, %r127;
	bra.uni 	$L__BB362_107;
$L__BB362_106:
	div.s64 	%rd589, %rd590, %rd245;
	mul.lo.s64 	%rd386, %rd589, %rd245;
	sub.s64 	%rd593, %rd590, %rd386;
$L__BB362_107:
	add.s64 	%rd388, %rd1, %rd382;
	ld.global.u64 	%rd389, [%rd388];
	mad.lo.s64 	%rd390, %rd389, %rd593, %rd244;
	shl.b64 	%rd391, %rd390, 3;
	add.s64 	%rd598, %rd598, %rd391;
	add.s32 	%r213, %r213, -2;
$L__BB362_108:
	and.b32  	%r128, %r22, 1;
	setp.eq.b32 	%p24, %r128, 1;
	not.pred 	%p25, %p24;
	@%p25 bra 	$L__BB362_113;
	mul.wide.u32 	%rd392, %r213, 8;
	add.s64 	%rd393, %rd2, %rd392;
	ld.global.u64 	%rd256, [%rd393];
	or.b64  	%rd394, %rd589, %rd256;
	and.b64  	%rd395, %rd394, -4294967296;
	setp.ne.s64 	%p26, %rd395, 0;
	@%p26 bra 	$L__BB362_111;
	cvt.u32.u64 	%r129, %rd256;
	cvt.u32.u64 	%r130, %rd589;
	rem.u32 	%r131, %r130, %r129;
	cvt.u64.u32 	%rd597, %r131;
	bra.uni 	$L__BB362_112;
$L__BB362_111:
	rem.s64 	%rd597, %rd589, %rd256;
$L__BB362_112:
	add.s64 	%rd397, %rd1, %rd392;
	ld.global.u64 	%rd398, [%rd397];
	mul.lo.s64 	%rd399, %rd398, %rd597;
	shl.b64 	%rd400, %rd399, 3;
	add.s64 	%rd598, %rd598, %rd400;
$L__BB362_113:
	ld.global.u64 	%rd401, [%rd598];
	st.shared.u64 	[%r5], %rd401;
$L__BB362_114:
	bar.sync 	0;
	setp.lt.u32 	%p48, %r215, 66;
	@%p48 bra 	$L__BB362_118;
$L__BB362_115:
	shr.u32 	%r50, %r215, 1;
	setp.ge.u32 	%p49, %r1, %r50;
	@%p49 bra 	$L__BB362_117;
	ld.shared.u64 	%rd485, [%r5];
	shl.b32 	%r203, %r50, 3;
	add.s32 	%r204, %r5, %r203;
	ld.shared.u64 	%rd486, [%r204];
	min.u64 	%rd487, %rd485, %rd486;
	st.shared.u64 	[%r5], %rd487;
$L__BB362_117:
	bar.sync 	0;
	setp.gt.u32 	%p50, %r215, 131;
	mov.u32 	%r215, %r50;
	@%p50 bra 	$L__BB362_115;
$L__BB362_118:
	setp.gt.u32 	%p51, %r1, 31;
	@%p51 bra 	$L__BB362_121;
	ld.volatile.shared.u64 	%rd488, [%r5];
	ld.volatile.shared.u64 	%rd489, [%r5+256];
	min.u64 	%rd490, %rd488, %rd489;
	st.volatile.shared.u64 	[%r5], %rd490;
	ld.volatile.shared.u64 	%rd491, [%r5];
	ld.volatile.shared.u64 	%rd492, [%r5+128];
	min.u64 	%rd493, %rd491, %rd492;
	st.volatile.shared.u64 	[%r5], %rd493;
	ld.volatile.shared.u64 	%rd494, [%r5];
	ld.volatile.shared.u64 	%rd495, [%r5+64];
	min.u64 	%rd496, %rd494, %rd495;
	st.volatile.shared.u64 	[%r5], %rd496;
	ld.volatile.shared.u64 	%rd497, [%r5];
	ld.volatile.shared.u64 	%rd498, [%r5+32];
	min.u64 	%rd499, %rd497, %rd498;
	st.volatile.shared.u64 	[%r5], %rd499;
	ld.volatile.shared.u64 	%rd500, [%r5];
	ld.volatile.shared.u64 	%rd501, [%r5+16];
	min.u64 	%rd502, %rd500, %rd501;
	st.volatile.shared.u64 	[%r5], %rd502;
	ld.volatile.shared.u64 	%rd503, [%r5];
	ld.volatile.shared.u64 	%rd504, [%r5+8];
	min.u64 	%rd505, %rd503, %rd504;
	st.volatile.shared.u64 	[%r5], %rd505;
	setp.ne.s32 	%p52, %r1, 0;
	@%p52 bra 	$L__BB362_121;
	ld.param.u64 	%rd513, [contiguous_min2_u64_param_0];
	ld.shared.u64 	%rd506, [minsdata_u64];
	cvt.u64.u32 	%rd507, %r2;
	mov.u32 	%r205, %ctaid.y;
	cvt.u64.u32 	%rd508, %r205;
	mad.lo.s64 	%rd509, %rd265, %rd508, %rd507;
	cvta.to.global.u64 	%rd510, %rd513;
	shl.b64 	%rd511, %rd509, 3;
	add.s64 	%rd512, %rd510, %rd511;
	st.global.u64 	[%rd512], %rd506;
$L__BB362_121:
	ret;

}
	// .globl	contiguous_min22_u64
.visible .entry contiguous_min22_u64(
	.param .u64 .ptr .align 1 contiguous_min22_u64_param_0,
	.param .u64 .ptr .align 1 contiguous_min22_u64_param_1,
	.param .u64 contiguous_min22_u64_param_2,
	.param .u64 contiguous_min22_u64_param_3
)
{
	.reg .pred 	%p<8>;
	.reg .b32 	%r<19>;
	.reg .b64 	%rd<54>;

	ld.param.u64 	%rd4, [contiguous_min22_u64_param_0];
	ld.param.u64 	%rd7, [contiguous_min22_u64_param_1];
	ld.param.u64 	%rd5, [contiguous_min22_u64_param_2];
	ld.param.u64 	%rd6, [contiguous_min22_u64_param_3];
	cvta.to.global.u64 	%rd1, %rd7;
	mov.u32 	%r1, %tid.x;
	mov.u32 	%r2, %ctaid.x;
	mov.u32 	%r18, %ntid.x;
	mul.lo.s32 	%r8, %r2, %r18;
	shl.b32 	%r9, %r8, 1;
	add.s32 	%r4, %r9, %r1;
	shl.b32 	%r10, %r1, 3;
	mov.u32 	%r11, minsdata_u64;
	add.s32 	%r5, %r11, %r10;
	mov.b64 	%rd8, -1;
	st.shared.u64 	[%r5], %rd8;
	add.s32 	%r12, %r4, %r18;
	cvt.u64.u32 	%rd2, %r12;
	setp.le.u64 	%p1, %rd5, %rd2;
	@%p1 bra 	$L__BB363_2;
	cvt.u64.u32 	%rd14, %r4;
	mov.u32 	%r14, %ctaid.y;
	cvt.u64.u32 	%rd15, %r14;
	mul.lo.s64 	%rd16, %rd5, %rd15;
	add.s64 	%rd17, %rd16, %rd14;
	shl.b64 	%rd18, %rd17, 3;
	add.s64 	%rd19, %rd1, %rd18;
	ld.global.u64 	%rd20, [%rd19];
	add.s64 	%rd21, %rd16, %rd2;
	shl.b64 	%rd22, %rd21, 3;
	add.s64 	%rd23, %rd1, %rd22;
	ld.global.u64 	%rd24, [%rd23];
	min.u64 	%rd25, %rd20, %rd24;
	st.shared.u64 	[%r5], %rd25;
	bra.uni 	$L__BB363_4;
$L__BB363_2:
	cvt.u64.u32 	%rd3, %r4;
	setp.le.u64 	%p2, %rd5, %rd3;
	@%p2 bra 	$L__BB363_4;
	mov.u32 	%r13, %ctaid.y;
	cvt.u64.u32 	%rd9, %r13;
	mad.lo.s64 	%rd10, %rd5, %rd9, %rd3;
	shl.b64 	%rd11, %rd10, 3;
	add.s64 	%rd12, %rd1, %rd11;
	ld.global.u64 	%rd13, [%rd12];
	st.shared.u64 	[%r5], %rd13;
$L__BB363_4:
	bar.sync 	0;
	setp.lt.u32 	%p3, %r18, 66;
	@%p3 bra 	$L__BB363_8;
$L__BB363_5:
	shr.u32 	%r7, %r18, 1;
	setp.ge.u32 	%p4, %r1, %r7;
	@%p4 bra 	$L__BB363_7;
	ld.shared.u64 	%rd26, [%r5];
	shl.b32 	%r15, %r7, 3;
	add.s32 	%r16, %r5, %r15;
	ld.shared.u64 	%rd27, [%r16];
	min.u64 	%rd28, %rd26, %rd27;
	st.shared.u64 	[%r5], %rd28;
$L__BB363_7:
	bar.sync 	0;
	setp.gt.u32 	%p5, %r18, 131;
	mov.u32 	%r18, %r7;
	@%p5 bra 	$L__BB363_5;
$L__BB363_8:
	setp.gt.u32 	%p6, %r1, 31;
	@%p6 bra 	$L__BB363_11;
	ld.volatile.shared.u64 	%rd29, [%r5];
	ld.volatile.shared.u64 	%rd30, [%r5+256];
	min.u64 	%rd31, %rd29, %rd30;
	st.volatile.shared.u64 	[%r5], %rd31;
	ld.volatile.shared.u64 	%rd32, [%r5];
	ld.volatile.shared.u64 	%rd33, [%r5+128];
	min.u64 	%rd34, %rd32, %rd33;
	st.volatile.shared.u64 	[%r5], %rd34;
	ld.volatile.shared.u64 	%rd35, [%r5];
	ld.volatile.shared.u64 	%rd36, [%r5+64];
	min.u64 	%rd37, %rd35, %rd36;
	st.volatile.shared.u64 	[%r5], %rd37;
	ld.volatile.shared.u64 	%rd38, [%r5];
	ld.volatile.shared.u64 	%rd39, [%r5+32];
	min.u64 	%rd40, %rd38, %rd39;
	st.volatile.shared.u64 	[%r5], %rd40;
	ld.volatile.shared.u64 	%rd41, [%r5];
	ld.volatile.shared.u64 	%rd42, [%r5+16];
	min.u64 	%rd43, %rd41, %rd42;
	st.volatile.shared.u64 	[%r5], %rd43;
	ld.volatile.shared.u64 	%rd44, [%r5];
	ld.volatile.shared.u64 	%rd45, [%r5+8];
	min.u64 	%rd46, %rd44, %rd45;
	st.volatile.shared.u64 	[%r5], %rd46;
	setp.ne.s32 	%p7, %r1, 0;
	@%p7 bra 	$L__BB363_11;
	ld.shared.u64 	%rd47, [minsdata_u64];
	cvt.u64.u32 	%rd48, %r2;
	mov.u32 	%r17, %ctaid.y;
	cvt.u64.u32 	%rd49, %r17;
	mad.lo.s64 	%rd50, %rd6, %rd49, %rd48;
	cvta.to.global.u64 	%rd51, %rd4;
	shl.b64 	%rd52, %rd50, 3;
	add.s64 	%rd53, %rd51, %rd52;
	st.global.u64 	[%rd53], %rd47;
$L__BB363_11:
	ret;

}
	// .globl	contiguous_min3_u64
.visible .entry contiguous_min3_u64(
	.param .u64 .ptr .align 1 contiguous_min3_u64_param_0,
	.param .u64 .ptr .align 1 contiguous_min3_u64_param_1,
	.param .u64 .ptr .align 1 contiguous_min3_u64_param_2,
	.param .u64 .ptr .align 1 contiguous_min3_u64_param_3,
	.param .u64 contiguous_min3_u64_param_4,
	.param .u64 contiguous_min3_u64_param_5,
	.param .u64 contiguous_min3_u64_param_6
)
{
	.reg .pred 	%p<38>;
	.reg .b32 	%r<204>;
	.reg .b64 	%rd<363>;

	ld.param.u64 	%rd159, [contiguous_min3_u64_param_0];
	ld.param.u64 	%rd160, [contiguous_min3_u64_param_1];
	ld.param.u64 	%rd163, [contiguous_min3_u64_param_2];
	ld.param.u64 	%rd164, [contiguous_min3_u64_param_3];
	ld.param.u64 	%rd161, [contiguous_min3_u64_param_4];
	ld.param.u64 	%rd162, [contiguous_min3_u64_param_5];
	ld.param.u64 	%rd165, [contiguous_min3_u64_param_6];
	cvta.to.global.u64 	%rd1, %rd164;
	cvta.to.global.u64 	%rd2, %rd163;
	mov.u32 	%r1, %tid.y;
	mov.u32 	%r2, %ntid.x;
	mov.u32 	%r3, %tid.x;
	mad.lo.s32 	%r64, %r1, %r2, %r3;
	mov.u32 	%r65, %ctaid.x;
	mad.lo.s32 	%r66, %r65, %r2, %r3;
	mov.u32 	%r4, %ctaid.y;
	mov.u32 	%r5, %ntid.y;
	mad.lo.s32 	%r67, %r4, %r5, %r1;
	shl.b32 	%r68, %r64, 3;
	mov.u32 	%r69, minsdata_u64;
	add.s32 	%r7, %r69, %r68;
	mov.b64 	%rd167, -1;
	st.shared.u64 	[%r7], %rd167;
	cvt.u64.u32 	%rd3, %r66;
	setp.le.u64 	%p1, %rd162, %rd3;
	cvt.u64.u32 	%rd168, %r67;
	setp.le.u64 	%p2, %rd165, %rd168;
	or.pred  	%p3, %p1, %p2;
	@%p3 bra 	$L__BB364_76;
	cvt.u32.u64 	%r70, %rd3;
	cvt.u32.u64 	%r71, %rd162;
	mad.lo.s32 	%r194, %r67, %r71, %r70;
	cvt.u32.u64 	%r9, %rd161;
	add.s32 	%r193, %r9, -1;
	setp.lt.s32 	%p4, %r193, 0;
	mov.b64 	%rd353, 0;
	@%p4 bra 	$L__BB364_59;
	setp.lt.u32 	%p5, %r193, 7;
	mov.b64 	%rd353, 0;
	@%p5 bra 	$L__BB364_30;
	add.s32 	%r189, %r9, -4;
	and.b32  	%r72, %r9, -8;
	neg.s32 	%r188, %r72;
	mov.b64 	%rd353, 0;
$L__BB364_4:
	.pragma "nounroll";
	add.s32 	%r16, %r189, 3;
	cvt.u64.u32 	%rd5, %r194;
	mul.wide.u32 	%rd173, %r16, 8;
	add.s64 	%rd174, %rd2, %rd173;
	ld.global.u64 	%rd6, [%rd174];
	and.b64  	%rd175, %rd6, -4294967296;
	setp.ne.s64 	%p6, %rd175, 0;
	@%p6 bra 	$L__BB364_6;
	cvt.u32.u64 	%r73, %rd6;
	cvt.u32.u64 	%r74, %rd5;
	div.u32 	%r75, %r74, %r73;
	mul.lo.s32 	%r76, %r75, %r73;
	sub.s32 	%r77, %r74, %r76;
	cvt.u64.u32 	%rd318, %r75;
	cvt.u64.u32 	%rd319, %r77;
	bra.uni 	$L__BB364_7;
$L__BB364_6:
	div.s64 	%rd318, %rd5, %rd6;
	mul.lo.s64 	%rd176, %rd318, %rd6;
	sub.s64 	%rd319, %rd5, %rd176;
$L__BB364_7:
	mul.wide.u32 	%rd177, %r16, 8;
	add.s64 	%rd178, %rd1, %rd177;
	ld.global.u64 	%rd179, [%rd178];
	mad.lo.s64 	%rd13, %rd179, %rd319, %rd353;
	add.s32 	%r17, %r189, 2;
	and.b64  	%rd14, %rd318, 4294967295;
	mul.wide.u32 	%rd180, %r17, 8;
	add.s64 	%rd181, %rd2, %rd180;
	ld.global.u64 	%rd15, [%rd181];
	and.b64  	%rd182, %rd15, -4294967296;
	setp.ne.s64 	%p7, %rd182, 0;
	@%p7 bra 	$L__BB364_9;
	cvt.u32.u64 	%r78, %rd15;
	cvt.u32.u64 	%r79, %rd14;
	div.u32 	%r80, %r79, %r78;
	mul.lo.s32 	%r81, %r80, %r78;
	sub.s32 	%r82, %r79, %r81;
	cvt.u64.u32 	%rd320, %r80;
	cvt.u64.u32 	%rd321, %r82;
	bra.uni 	$L__BB364_10;
$L__BB364_9:
	div.s64 	%rd320, %rd14, %rd15;
	mul.lo.s64 	%rd183, %rd320, %rd15;
	sub.s64 	%rd321, %rd14, %rd183;
$L__BB364_10:
	mul.wide.u32 	%rd184, %r17, 8;
	add.s64 	%rd185, %rd1, %rd184;
	ld.global.u64 	%rd186, [%rd185];
	mad.lo.s64 	%rd22, %rd186, %rd321, %rd13;
	add.s32 	%r18, %r189, 1;
	and.b64  	%rd23, %rd320, 4294967295;
	mul.wide.u32 	%rd187, %r18, 8;
	add.s64 	%rd188, %rd2, %rd187;
	ld.global.u64 	%rd24, [%rd188];
	and.b64  	%rd189, %rd24, -4294967296;
	setp.ne.s64 	%p8, %rd189, 0;
	@%p8 bra 	$L__BB364_12;
	cvt.u32.u64 	%r83, %rd24;
	cvt.u32.u64 	%r84, %rd23;
	div.u32 	%r85, %r84, %r83;
	mul.lo.s32 	%r86, %r85, %r83;
	sub.s32 	%r87, %r84, %r86;
	cvt.u64.u32 	%rd322, %r85;
	cvt.u64.u32 	%rd323, %r87;
	bra.uni 	$L__BB364_13;
$L__BB364_12:
	div.s64 	%rd322, %rd23, %rd24;
	mul.lo.s64 	%rd190, %rd322, %rd24;
	sub.s64 	%rd323, %rd23, %rd190;
$L__BB364_13:
	mul.wide.u32 	%rd191, %r18, 8;
	add.s64 	%rd192, %rd1, %rd191;
	ld.global.u64 	%rd193, [%rd192];
	mad.lo.s64 	%rd31, %rd193, %rd323, %rd22;
	and.b64  	%rd32, %rd322, 4294967295;
	mul.wide.u32 	%rd194, %r189, 8;
	add.s64 	%rd195, %rd2, %rd194;
	ld.global.u64 	%rd33, [%rd195];
	and.b64  	%rd196, %rd33, -4294967296;
	setp.ne.s64 	%p9, %rd196, 0;
	@%p9 bra 	$L__BB364_15;
	cvt.u32.u64 	%r88, %rd33;
	cvt.u32.u64 	%r89, %rd32;
	div.u32 	%r90, %r89, %r88;
	mul.lo.s32 	%r91, %r90, %r88;
	sub.s32 	%r92, %r89, %r91;
	cvt.u64.u32 	%rd324, %r90;
	cvt.u64.u32 	%rd325, %r92;
	bra.uni 	$L__BB364_16;
$L__BB364_15:
	div.s64 	%rd324, %rd32, %rd33;
	mul.lo.s64 	%rd197, %rd324, %rd33;
	sub.s64 	%rd325, %rd32, %rd197;
$L__BB364_16:
	mul.wide.u32 	%rd198, %r189, 8;
	add.s64 	%rd199, %rd1, %rd198;
	ld.global.u64 	%rd200, [%rd199];
	mad.lo.s64 	%rd40, %rd200, %rd325, %rd31;
	add.s32 	%r19, %r189, -1;
	and.b64  	%rd41, %rd324, 4294967295;
	mul.wide.u32 	%rd201, %r19, 8;
	add.s64 	%rd202, %rd2, %rd201;
	ld.global.u64 	%rd42, [%rd202];
	and.b64  	%rd203, %rd42, -4294967296;
	setp.ne.s64 	%p10, %rd203, 0;
	@%p10 bra 	$L__BB364_18;
	cvt.u32.u64 	%r93, %rd42;
	cvt.u32.u64 	%r94, %rd41;
	div.u32 	%r95, %r94, %r93;
	mul.lo.s32 	%r96, %r95, %r93;
	sub.s32 	%r97, %r94, %r96;
	cvt.u64.u32 	%rd326, %r95;
	cvt.u64.u32 	%rd327, %r97;
	bra.uni 	$L__BB364_19;
$L__BB364_18:
	div.s64 	%rd326, %rd41, %rd42;
	mul.lo.s64 	%rd204, %rd326, %rd42;
	sub.s64 	%rd327, %rd41, %rd204;
$L__BB364_19:
	mul.wide.u32 	%rd205, %r19, 8;
	add.s64 	%rd206, %rd1, %rd205;
	ld.global.u64 	%rd207, [%rd206];
	mad.lo.s64 	%rd49, %rd207, %rd327, %rd40;
	add.s32 	%r20, %r189, -2;
	and.b64  	%rd50, %rd326, 4294967295;
	mul.wide.u32 	%rd208, %r20, 8;
	add.s64 	%rd209, %rd2, %rd208;
	ld.global.u64 	%rd51, [%rd209];
	and.b64  	%rd210, %rd51, -4294967296;
	setp.ne.s64 	%p11, %rd210, 0;
	@%p11 bra 	$L__BB364_21;
	cvt.u32.u64 	%r98, %rd51;
	cvt.u32.u64 	%r99, %rd50;
	div.u32 	%r100, %r99, %r98;
	mul.lo.s32 	%r101, %r100, %r98;
	sub.s32 	%r102, %r99, %r101;
	cvt.u64.u32 	%rd328, %r100;
	cvt.u64.u32 	%rd329, %r102;
	bra.uni 	$L__BB364_22;
$L__BB364_21:
	div.s64 	%rd328, %rd50, %rd51;
	mul.lo.s64 	%rd211, %rd328, %rd51;
	sub.s64 	%rd329, %rd50, %rd211;
$L__BB364_22:
	mul.wide.u32 	%rd212, %r20, 8;
	add.s64 	%rd213, %rd1, %rd212;
	ld.global.u64 	%rd214, [%rd213];
	mad.lo.s64 	%rd58, %rd214, %rd329, %rd49;
	add.s32 	%r21, %r189, -3;
	and.b64  	%rd59, %rd328, 4294967295;
	mul.wide.u32 	%rd215, %r21, 8;
	add.s64 	%rd216, %rd2, %rd215;
	ld.global.u64 	%rd60, [%rd216];
	and.b64  	%rd217, %rd60, -4294967296;
	setp.ne.s64 	%p12, %rd217, 0;
	@%p12 bra 	$L__BB364_24;
	cvt.u32.u64 	%r103, %rd60;
	cvt.u32.u64 	%r104, %rd59;
	div.u32 	%r105, %r104, %r103;
	mul.lo.s32 	%r106, %r105, %r103;
	sub.s32 	%r107, %r104, %r106;
	cvt.u64.u32 	%rd330, %r105;
	cvt.u64.u32 	%rd331, %r107;
	bra.uni 	$L__BB364_25;
$L__BB364_24:
	div.s64 	%rd330, %rd59, %rd60;
	mul.lo.s64 	%rd218, %rd330, %rd60;
	sub.s64 	%rd331, %rd59, %rd218;
$L__BB364_25:
	mul.wide.u32 	%rd219, %r21, 8;
	add.s64 	%rd220, %rd1, %rd219;
	ld.global.u64 	%rd221, [%rd220];
	mad.lo.s64 	%rd67, %rd221, %rd331, %rd58;
	and.b64  	%rd68, %rd330, 4294967295;
	add.s32 	%r108, %r189, -4;
	mul.wide.u32 	%rd222, %r108, 8;
	add.s64 	%rd223, %rd2, %rd222;
	ld.global.u64 	%rd69, [%rd223];
	and.b64  	%rd224, %rd69, -4294967296;
	setp.ne.s64 	%p13, %rd224, 0;
	@%p13 bra 	$L__BB364_27;
	cvt.u32.u64 	%r109, %rd69;
	cvt.u32.u64 	%r110, %rd68;
	div.u32 	%r111, %r110, %r109;
	mul.lo.s32 	%r112, %r111, %r109;
	sub.s32 	%r113, %r110, %r112;
	cvt.u64.u32 	%rd332, %r111;
	cvt.u64.u32 	%rd333, %r113;
	bra.uni 	$L__BB364_28;
$L__BB364_27:
	div.s64 	%rd332, %rd68, %rd69;
	mul.lo.s64 	%rd225, %rd332, %rd69;
	sub.s64 	%rd333, %rd68, %rd225;
$L__BB364_28:
	mul.wide.u32 	%rd226, %r108, 8;
	add.s64 	%rd227, %rd1, %rd226;
	ld.global.u64 	%rd228, [%rd227];
	mad.lo.s64 	%rd353, %rd228, %rd333, %rd67;
	cvt.u32.u64 	%r194, %rd332;
	add.s32 	%r189, %r189, -8;
	add.s32 	%r188, %r188, 8;
	setp.ne.s32 	%p14, %r188, 0;
	@%p14 bra 	$L__BB364_4;
	add.s32 	%r193, %r189, 3;
$L__BB364_30:
	and.b32  	%r28, %r9, 7;
	setp.eq.s32 	%p15, %r28, 0;
	@%p15 bra 	$L__BB364_59;
	and.b32  	%r29, %r9, 3;
	setp.lt.u32 	%p16, %r28, 4;
	@%p16 bra 	$L__BB364_45;
	cvt.u64.u32 	%rd79, %r194;
	mul.wide.u32 	%rd230, %r193, 8;
	add.s64 	%rd231, %rd2, %rd230;
	ld.global.u64 	%rd80, [%rd231];
	and.b64  	%rd232, %rd80, -4294967296;
	setp.ne.s64 	%p17, %rd232, 0;
	@%p17 bra 	$L__BB364_34;
	cvt.u32.u64 	%r115, %rd80;
	cvt.u32.u64 	%r116, %rd79;
	div.u32 	%r117, %r116, %r115;
	mul.lo.s32 	%r118, %r117, %r115;
	sub.s32 	%r119, %r116, %r118;
	cvt.u64.u32 	%rd336, %r117;
	cvt.u64.u32 	%rd337, %r119;
	bra.uni 	$L__BB364_35;
$L__BB364_34:
	div.s64 	%rd336, %rd79, %rd80;
	mul.lo.s64 	%rd233, %rd336, %rd80;
	sub.s64 	%rd337, %rd79, %rd233;
$L__BB364_35:
	mul.wide.u32 	%rd234, %r193, 8;
	add.s64 	%rd235, %rd1, %rd234;
	ld.global.u64 	%rd236, [%rd235];
	mad.lo.s64 	%rd87, %rd236, %rd337, %rd353;
	add.s32 	%r30, %r193, -1;
	and.b64  	%rd88, %rd336, 4294967295;
	mul.wide.u32 	%rd237, %r30, 8;
	add.s64 	%rd238, %rd2, %rd237;
	ld.global.u64 	%rd89, [%rd238];
	and.b64  	%rd239, %rd89, -4294967296;
	setp.ne.s64 	%p18, %rd239, 0;
	@%p18 bra 	$L__BB364_37;
	cvt.u32.u64 	%r120, %rd89;
	cvt.u32.u64 	%r121, %rd88;
	div.u32 	%r122, %r121, %r120;
	mul.lo.s32 	%r123, %r122, %r120;
	sub.s32 	%r124, %r121, %r123;
	cvt.u64.u32 	%rd338, %r122;
	cvt.u64.u32 	%rd339, %r124;
	bra.uni 	$L__BB364_38;
$L__BB364_37:
	div.s64 	%rd338, %rd88, %rd89;
	mul.lo.s64 	%rd240, %rd338, %rd89;
	sub.s64 	%rd339, %rd88, %rd240;
$L__BB364_38:
	mul.wide.u32 	%rd241, %r30, 8;
	add.s64 	%rd242, %rd1, %rd241;
	ld.global.u64 	%rd243, [%rd242];
	mad.lo.s64 	%rd96, %rd243, %rd339, %rd87;
	add.s32 	%r31, %r193, -2;
	and.b64  	%rd97, %rd338, 4294967295;
	mul.wide.u32 	%rd244, %r31, 8;
	add.s64 	%rd245, %rd2, %rd244;
	ld.global.u64 	%rd98, [%rd245];
	and.b64  	%rd246, %rd98, -4294967296;
	setp.ne.s64 	%p19, %rd246, 0;
	@%p19 bra 	$L__BB364_40;
	cvt.u32.u64 	%r125, %rd98;
	cvt.u32.u64 	%r126, %rd97;
	div.u32 	%r127, %r126, %r125;
	mul.lo.s32 	%r128, %r127, %r125;
	sub.s32 	%r129, %r126, %r128;
	cvt.u64.u32 	%rd340, %r127;
	cvt.u64.u32 	%rd341, %r129;
	bra.uni 	$L__BB364_41;
$L__BB364_40:
	div.s64 	%rd340, %rd97, %rd98;
	mul.lo.s64 	%rd247, %rd340, %rd98;
	sub.s64 	%rd341, %rd97, %rd247;
$L__BB364_41:
	mul.wide.u32 	%rd248, %r31, 8;
	add.s64 	%rd249, %rd1, %rd248;
	ld.global.u64 	%rd250, [%rd249];
	mad.lo.s64 	%rd105, %rd250, %rd341, %rd96;
	add.s32 	%r32, %r193, -3;
	and.b64  	%rd106, %rd340, 4294967295;
	mul.wide.u32 	%rd251, %r32, 8;
	add.s64 	%rd252, %rd2, %rd251;
	ld.global.u64 	%rd107, [%rd252];
	and.b64  	%rd253, %rd107, -4294967296;
	setp.ne.s64 	%p20, %rd253, 0;
	@%p20 bra 	$L__BB364_43;
	cvt.u32.u64 	%r130, %rd107;
	cvt.u32.u64 	%r131, %rd106;
	div.u32 	%r132, %r131, %r130;
	mul.lo.s32 	%r133, %r132, %r130;
	sub.s32 	%r134, %r131, %r133;
	cvt.u64.u32 	%rd342, %r132;
	cvt.u64.u32 	%rd343, %r134;
	bra.uni 	$L__BB364_44;
$L__BB364_43:
	div.s64 	%rd342, %rd106, %rd107;
	mul.lo.s64 	%rd254, %rd342, %rd107;
	sub.s64 	%rd343, %rd106, %rd254;
$L__BB364_44:
	mul.wide.u32 	%rd255, %r32, 8;
	add.s64 	%rd256, %rd1, %rd255;
	ld.global.u64 	%rd257, [%rd256];
	mad.lo.s64 	%rd353, %rd257, %rd343, %rd105;
	cvt.u32.u64 	%r194, %rd342;
	add.s32 	%r193, %r193, -4;
$L__BB364_45:
	setp.eq.s32 	%p21, %r29, 0;
	@%p21 bra 	$L__BB364_59;
	setp.eq.s32 	%p22, %r29, 1;
	@%p22 bra 	$L__BB364_54;
	cvt.u64.u32 	%rd117, %r194;
	mul.wide.u32 	%rd259, %r193, 8;
	add.s64 	%rd260, %rd2, %rd259;
	ld.global.u64 	%rd118, [%rd260];
	and.b64  	%rd261, %rd118, -4294967296;
	setp.ne.s64 	%p23, %rd261, 0;
	@%p23 bra 	$L__BB364_49;
	cvt.u32.u64 	%r135, %rd118;
	cvt.u32.u64 	%r136, %rd117;
	div.u32 	%r137, %r136, %r135;
	mul.lo.s32 	%r138, %r137, %r135;
	sub.s32 	%r139, %r136, %r138;
	cvt.u64.u32 	%rd346, %r137;
	cvt.u64.u32 	%rd347, %r139;
	bra.uni 	$L__BB364_50;
$L__BB364_49:
	div.s64 	%rd346, %rd117, %rd118;
	mul.lo.s64 	%rd262, %rd346, %rd118;
	sub.s64 	%rd347, %rd117, %rd262;
$L__BB364_50:
	add.s64 	%rd264, %rd1, %rd259;
	ld.global.u64 	%rd265, [%rd264];
	mad.lo.s64 	%rd125, %rd265, %rd347, %rd353;
	add.s32 	%r37, %r193, -1;
	and.b64  	%rd126, %rd346, 4294967295;
	mul.wide.u32 	%rd266, %r37, 8;
	add.s64 	%rd267, %rd2, %rd266;
	ld.global.u64 	%rd127, [%rd267];
	and.b64  	%rd268, %rd127, -4294967296;
	setp.ne.s64 	%p24, %rd268, 0;
	@%p24 bra 	$L__BB364_52;
	cvt.u32.u64 	%r140, %rd127;
	cvt.u32.u64 	%r141, %rd126;
	div.u32 	%r142, %r141, %r140;
	mul.lo.s32 	%r143, %r142, %r140;
	sub.s32 	%r144, %r141, %r143;
	cvt.u64.u32 	%rd348, %r142;
	cvt.u64.u32 	%rd349, %r144;
	bra.uni 	$L__BB364_53;
$L__BB364_52:
	div.s64 	%rd348, %rd126, %rd127;
	mul.lo.s64 	%rd269, %rd348, %rd127;
	sub.s64 	%rd349, %rd126, %rd269;
$L__BB364_53:
	add.s64 	%rd271, %rd1, %rd266;
	ld.global.u64 	%rd272, [%rd271];
	mad.lo.s64 	%rd353, %rd272, %rd349, %rd125;
	cvt.u32.u64 	%r194, %rd348;
	add.s32 	%r193, %r193, -2;
$L__BB364_54:
	and.b32  	%r145, %r9, 1;
	setp.eq.b32 	%p25, %r145, 1;
	not.pred 	%p26, %p25;
	@%p26 bra 	$L__BB364_59;
	cvt.u64.u32 	%rd137, %r194;
	mul.wide.u32 	%rd273, %r193, 8;
	add.s64 	%rd274, %rd2, %rd273;
	ld.global.u64 	%rd138, [%rd274];
	and.b64  	%rd275, %rd138, -4294967296;
	setp.ne.s64 	%p27, %rd275, 0;
	@%p27 bra 	$L__BB364_57;
	cvt.u32.u64 	%r146, %rd138;
	cvt.u32.u64 	%r147, %rd137;
	rem.u32 	%r148, %r147, %r146;
	cvt.u64.u32 	%rd352, %r148;
	bra.uni 	$L__BB364_58;
$L__BB364_57:
	rem.s64 	%rd352, %rd137, %rd138;
$L__BB364_58:
	add.s64 	%rd277, %rd1, %rd273;
	ld.global.u64 	%rd278, [%rd277];
	mad.lo.s64 	%rd353, %rd278, %rd352, %rd353;
$L__BB364_59:
	cvta.to.global.u64 	%rd279, %rd160;
	shl.b64 	%rd280, %rd353, 3;
	add.s64 	%rd281, %rd279, %rd280;
	ld.global.u64 	%rd282, [%rd281];
	st.shared.u64 	[%r7], %rd282;
	bar.sync 	0;
	setp.ne.s32 	%p28, %r1, 0;
	@%p28 bra 	$L__BB364_76;
	setp.gt.u32 	%p29, %r5, 1;
	@%p29 bra 	$L__BB364_62;
	shl.b32 	%r149, %r3, 3;
	mov.u32 	%r150, minsdata_u64;
	add.s32 	%r151, %r150, %r149;
	ld.shared.u64 	%rd361, [%r151];
	bra.uni 	$L__BB364_75;
$L__BB364_62:
	shl.b32 	%r153, %r3, 3;
	mov.u32 	%r154, minsdata_u64;
	add.s32 	%r42, %r154, %r153;
	ld.shared.u64 	%rd361, [%r42];
	add.s32 	%r43, %r5, -1;
	add.s32 	%r155, %r5, -2;
	and.b32  	%r44, %r43, 7;
	setp.lt.u32 	%p30, %r155, 7;
	mov.b32 	%r202, 1;
	@%p30 bra 	$L__BB364_66;
	and.b32  	%r158, %r43, -8;
	neg.s32 	%r199, %r158;
	shl.b32 	%r46, %r2, 3;
	add.s32 	%r160, %r153, %r46;
	add.s32 	%r197, %r154, %r160;
	shl.b32 	%r48, %r2, 6;
	mov.b32 	%r200, 1;
	mov.b32 	%r198, 0;
$L__BB364_64:
	.pragma "nounroll";
	mul.lo.s32 	%r162, %r200, %r2;
	shl.b32 	%r163, %r162, 3;
	add.s32 	%r164, %r42, %r163;
	ld.shared.u64 	%rd284, [%r197];
	min.u64 	%rd285, %rd361, %rd284;
	add.s32 	%r165, %r164, %r46;
	ld.shared.u64 	%rd286, [%r165];
	min.u64 	%rd287, %rd285, %rd286;
	add.s32 	%r166, %r165, %r46;
	ld.shared.u64 	%rd288, [%r166];
	min.u64 	%rd289, %rd287, %rd288;
	add.s32 	%r167, %r166, %r46;
	ld.shared.u64 	%rd290, [%r167];
	min.u64 	%rd291, %rd289, %rd290;
	add.s32 	%r168, %r167, %r46;
	ld.shared.u64 	%rd292, [%r168];
	min.u64 	%rd293, %rd291, %rd292;
	add.s32 	%r169, %r168, %r46;
	ld.shared.u64 	%rd294, [%r169];
	min.u64 	%rd295, %rd293, %rd294;
	add.s32 	%r170, %r169, %r46;
	ld.shared.u64 	%rd296, [%r170];
	min.u64 	%rd297, %rd295, %rd296;
	add.s32 	%r171, %r170, %r46;
	ld.shared.u64 	%rd298, [%r171];
	min.u64 	%rd361, %rd297, %rd298;
	add.s32 	%r200, %r200, 8;
	add.s32 	%r199, %r199, 8;
	add.s32 	%r198, %r198, 8;
	add.s32 	%r197, %r197, %r48;
	setp.ne.s32 	%p31, %r199, 0;
	@%p31 bra 	$L__BB364_64;
	add.s32 	%r202, %r198, 1;
$L__BB364_66:
	setp.eq.s32 	%p32, %r44, 0;
	@%p32 bra 	$L__BB364_74;
	and.b32  	%r59, %r43, 3;
	setp.lt.u32 	%p33, %r44, 4;
	@%p33 bra 	$L__BB364_69;
	mul.lo.s32 	%r172, %r202, %r2;
	shl.b32 	%r173, %r172, 3;
	add.s32 	%r174, %r42, %r173;
	ld.shared.u64 	%rd300, [%r174];
	min.u64 	%rd301, %rd361, %rd300;
	shl.b32 	%r175, %r2, 3;
	add.s32 	%r176, %r174, %r175;
	ld.shared.u64 	%rd302, [%r176];
	min.u64 	%rd303, %rd301, %rd302;
	add.s32 	%r177, %r176, %r175;
	ld.shared.u64 	%rd304, [%r177];
	min.u64 	%rd305, %rd303, %rd304;
	add.s32 	%r178, %r177, %r175;
	ld.shared.u64 	%rd306, [%r178];
	min.u64 	%rd361, %rd305, %rd306;
	add.s32 	%r202, %r202, 4;
$L__BB364_69:
	setp.eq.s32 	%p34, %r59, 0;
	@%p34 bra 	$L__BB364_74;
	setp.eq.s32 	%p35, %r59, 1;
	@%p35 bra 	$L__BB364_72;
	mul.lo.s32 	%r179, %r202, %r2;
	shl.b32 	%r180, %r179, 3;
	add.s32 	%r181, %r42, %r180;
	ld.shared.u64 	%rd308, [%r181];
	min.u64 	%rd309, %rd361, %rd308;
	shl.b32 	%r182, %r2, 3;
	add.s32 	%r183, %r181, %r182;
	ld.shared.u64 	%rd310, [%r183];
	min.u64 	%rd361, %rd309, %rd310;
	add.s32 	%r202, %r202, 2;
$L__BB364_72:
	and.b32  	%r184, %r43, 1;
	setp.eq.b32 	%p36, %r184, 1;
	not.pred 	%p37, %p36;
	@%p37 bra 	$L__BB364_74;
	mul.lo.s32 	%r185, %r202, %r2;
	shl.b32 	%r186, %r185, 3;
	add.s32 	%r187, %r42, %r186;
	ld.shared.u64 	%rd311, [%r187];
	min.u64 	%rd361, %rd361, %rd311;
$L__BB364_74:
	st.shared.u64 	[%r42], %rd361;
$L__BB364_75:
	cvt.u64.u32 	%rd312, %r4;
	mad.lo.s64 	%rd313, %rd162, %rd312, %rd3;
	cvta.to.global.u64 	%rd314, %rd159;
	shl.b64 	%rd315, %rd313, 3;
	add.s64 	%rd316, %rd314, %rd315;
	st.global.u64 	[%rd316], %rd361;
$L__BB364_76:
	ret;

}
	// .globl	contiguous_min33_u64
.visible .entry contiguous_min33_u64(
	.param .u64 .ptr .align 1 contiguous_min33_u64_param_0,
	.param .u64 .ptr .align 1 contiguous_min33_u64_param_1,
	.param .u64 contiguous_min33_u64_param_2,
	.param .u64 contiguous_min33_u64_param_3,
	.param .u64 contiguous_min33_u64_param_4
)
{
	.reg .pred 	%p<14>;
	.reg .b32 	%r<85>;
	.reg .b64 	%rd<71>;

	ld.param.u64 	%rd17, [contiguous_min33_u64_param_0];
	ld.param.u64 	%rd18, [contiguous_min33_u64_param_1];
	ld.param.u64 	%rd19, [contiguous_min33_u64_param_3];
	ld.param.u64 	%rd20, [contiguous_min33_u64_param_4];
	mov.u32 	%r1, %tid.y;
	mov.u32 	%r2, %ntid.x;
	mov.u32 	%r3, %tid.x;
	mad.lo.s32 	%r30, %r1, %r2, %r3;
	mov.u32 	%r31, %ctaid.x;
	mad.lo.s32 	%r32, %r31, %r2, %r3;
	mov.u32 	%r4, %ctaid.y;
	mov.u32 	%r5, %ntid.y;
	mad.lo.s32 	%r33, %r4, %r5, %r1;
	shl.b32 	%r34, %r30, 3;
	mov.u32 	%r35, minsdata_u64;
	add.s32 	%r7, %r35, %r34;
	mov.b64 	%rd22, -1;
	st.shared.u64 	[%r7], %rd22;
	cvt.u64.u32 	%rd1, %r32;
	setp.le.u64 	%p1, %rd19, %rd1;
	cvt.u64.u32 	%rd23, %r33;
	setp.le.u64 	%p2, %rd20, %rd23;
	or.pred  	%p3, %p1, %p2;
	@%p3 bra 	$L__BB365_18;
	cvt.u32.u64 	%r36, %rd1;
	cvta.to.global.u64 	%rd24, %rd18;
	cvt.u32.u64 	%r37, %rd19;
	mad.lo.s32 	%r38, %r33, %r37, %r36;
	mul.wide.u32 	%rd25, %r38, 8;
	add.s64 	%rd26, %rd24, %rd25;
	ld.global.u64 	%rd27, [%rd26];
	st.shared.u64 	[%r7], %rd27;
	bar.sync 	0;
	setp.ne.s32 	%p4, %r1, 0;
	@%p4 bra 	$L__BB365_18;
	setp.gt.u32 	%p5, %r5, 1;
	@%p5 bra 	$L__BB365_4;
	shl.b32 	%r39, %r3, 3;
	add.s32 	%r41, %r35, %r39;
	ld.shared.u64 	%rd69, [%r41];
	bra.uni 	$L__BB365_17;
$L__BB365_4:
	shl.b32 	%r43, %r3, 3;
	add.s32 	%r8, %r35, %r43;
	ld.shared.u64 	%rd69, [%r8];
	add.s32 	%r9, %r5, -1;
	add.s32 	%r45, %r5, -2;
	and.b32  	%r10, %r9, 7;
	setp.lt.u32 	%p6, %r45, 7;
	mov.b32 	%r83, 1;
	@%p6 bra 	$L__BB365_8;
	and.b32  	%r48, %r9, -8;
	neg.s32 	%r80, %r48;
	shl.b32 	%r12, %r2, 3;
	add.s32 	%r50, %r43, %r12;
	add.s32 	%r78, %r35, %r50;
	shl.b32 	%r14, %r2, 6;
	mov.b32 	%r81, 1;
	mov.b32 	%r79, 0;
$L__BB365_6:
	.pragma "nounroll";
	mul.lo.s32 	%r52, %r81, %r2;
	shl.b32 	%r53, %r52, 3;
	add.s32 	%r54, %r8, %r53;
	ld.shared.u64 	%rd29, [%r78];
	min.u64 	%rd30, %rd69, %rd29;
	add.s32 	%r55, %r54, %r12;
	ld.shared.u64 	%rd31, [%r55];
	min.u64 	%rd32, %rd30, %rd31;
	add.s32 	%r56, %r55, %r12;
	ld.shared.u64 	%rd33, [%r56];
	min.u64 	%rd34, %rd32, %rd33;
	add.s32 	%r57, %r56, %r12;
	ld.shared.u64 	%rd35, [%r57];
	min.u64 	%rd36, %rd34, %rd35;
	add.s32 	%r58, %r57, %r12;
	ld.shared.u64 	%rd37, [%r58];
	min.u64 	%rd38, %rd36, %rd37;
	add.s32 	%r59, %r58, %r12;
	ld.shared.u64 	%rd39, [%r59];
	min.u64 	%rd40, %rd38, %rd39;
	add.s32 	%r60, %r59, %r12;
	ld.shared.u64 	%rd41, [%r60];
	min.u64 	%rd42, %rd40, %rd41;
	add.s32 	%r61, %r60, %r12;
	ld.shared.u64 	%rd43, [%r61];
	min.u64 	%rd69, %rd42, %rd43;
	add.s32 	%r81, %r81, 8;
	add.s32 	%r80, %r80, 8;
	add.s32 	%r79, %r79, 8;
	add.s32 	%r78, %r78, %r14;
	setp.ne.s32 	%p7, %r80, 0;
	@%p7 bra 	$L__BB365_6;
	add.s32 	%r83, %r79, 1;
$L__BB365_8:
	setp.eq.s32 	%p8, %r10, 0;
	@%p8 bra 	$L__BB365_16;
	and.b32  	%r25, %r9, 3;
	setp.lt.u32 	%p9, %r10, 4;
	@%p9 bra 	$L__BB365_11;
	mul.lo.s32 	%r62, %r83, %r2;
	shl.b32 	%r63, %r62, 3;
	add.s32 	%r64, %r8, %r63;
	ld.shared.u64 	%rd45, [%r64];
	min.u64 	%rd46, %rd69, %rd45;
	shl.b32 	%r65, %r2, 3;
	add.s32 	%r66, %r64, %r65;
	ld.shared.u64 	%rd47, [%r66];
	min.u64 	%rd48, %rd46, %rd47;
	add.s32 	%r67, %r66, %r65;
	ld.shared.u64 	%rd49, [%r67];
	min.u64 	%rd50, %rd48, %rd49;
	add.s32 	%r68, %r67, %r65;
	ld.shared.u64 	%rd51, [%r68];
	min.u64 	%rd69, %rd50, %rd51;
	add.s32 	%r83, %r83, 4;
$L__BB365_11:
	setp.eq.s32 	%p10, %r25, 0;
	@%p10 bra 	$L__BB365_16;
	setp.eq.s32 	%p11, %r25, 1;
	@%p11 bra 	$L__BB365_14;
	mul.lo.s32 	%r69, %r83, %r2;
	shl.b32 	%r70, %r69, 3;
	add.s32 	%r71, %r8, %r70;
	ld.shared.u64 	%rd53, [%r71];
	min.u64 	%rd54, %rd69, %rd53;
	shl.b32 	%r72, %r2, 3;
	add.s32 	%r73, %r71, %r72;
	ld.shared.u64 	%rd55, [%r73];
	min.u64 	%rd69, %rd54, %rd55;
	add.s32 	%r83, %r83, 2;
$L__BB365_14:
	and.b32  	%r74, %r9, 1;
	setp.eq.b32 	%p12, %r74, 1;
	not.pred 	%p13, %p12;
	@%p13 bra 	$L__BB365_16;
	mul.lo.s32 	%r75, %r83, %r2;
	shl.b32 	%r76, %r75, 3;
	add.s32 	%r77, %r8, %r76;
	ld.shared.u64 	%rd56, [%r77];
	min.u64 	%rd69, %rd69, %rd56;
$L__BB365_16:
	st.shared.u64 	[%r8], %rd69;
$L__BB365_17:
	cvt.u64.u32 	%rd57, %r4;
	mad.lo.s64 	%rd58, %rd19, %rd57, %rd1;
	cvta.to.global.u64 	%rd59, %rd17;
	shl.b64 	%rd60, %rd58, 3;
	add.s64 	%rd61, %rd59, %rd60;
	st.global.u64 	[%rd61], %rd69;
$L__BB365_18:
	ret;

}
	// .globl	contiguous_min_f32
.visible .entry contiguous_min_f32(
	.param .u64 .ptr .align 1 contiguous_min_f32_param_0,
	.param .u64 .ptr .align 1 contiguous_min_f32_param_1,
	.param .u64 contiguous_min_f32_param_2
)
{
	.reg .pred 	%p<8>;
	.reg .b32 	%r<17>;
	.reg .b32 	%f<27>;
	.reg .b64 	%rd<16>;

	ld.param.u64 	%rd4, [contiguous_min_f32_param_0];
	ld.param.u64 	%rd6, [contiguous_min_f32_param_1];
	ld.param.u64 	%rd5, [contiguous_min_f32_param_2];
	cvta.to.global.u64 	%rd1, %rd6;
	mov.u32 	%r1, %tid.x;
	mov.u32 	%r2, %ctaid.x;
	mov.u32 	%r16, %ntid.x;
	mul.lo.s32 	%r8, %r2, %r16;
	shl.b32 	%r9, %r8, 1;
	add.s32 	%r4, %r9, %r1;
	shl.b32 	%r10, %r1, 2;
	mov.u32 	%r11, minsdata_f32;
	add.s32 	%r5, %r11, %r10;
	mov.b32 	%r12, 2139095040;
	st.shared.u32 	[%r5], %r12;
	add.s32 	%r13, %r4, %r16;
	cvt.u64.u32 	%rd2, %r13;
	setp.le.u64 	%p1, %rd5, %rd2;
	@%p1 bra 	$L__BB366_2;
	mul.wide.u32 	%rd9, %r4, 4;
	add.s64 	%rd10, %rd1, %rd9;
	ld.global.f32 	%f2, [%rd10];
	shl.b64 	%rd11, %rd2, 2;
	add.s64 	%rd12, %rd1, %rd11;
	ld.global.f32 	%f3, [%rd12];
	min.f32 	%f4, %f2, %f3;
	st.shared.f32 	[%r5], %f4;
	bra.uni 	$L__BB366_4;
$L__BB366_2:
	cvt.u64.u32 	%rd3, %r4;
	setp.le.u64 	%p2, %rd5, %rd3;
	@%p2 bra 	$L__BB366_4;
	shl.b64 	%rd7, %rd3, 2;
	add.s64 	%rd8, %rd1, %rd7;
	ld.global.f32 	%f1, [%rd8];
	st.shared.f32 	[%r5], %f1;
$L__BB366_4:
	bar.sync 	0;
	setp.lt.u32 	%p3, %r16, 66;
	@%p3 bra 	$L__BB366_8;
$L__BB366_5:
	shr.u32 	%r7, %r16, 1;
	setp.ge.u32 	%p4, %r1, %r7;
	@%p4 bra 	$L__BB366_7;
	ld.shared.f32 	%f5, [%r5];
	shl.b32 	%r14, %r7, 2;
	add.s32 	%r15, %r5, %r14;
	ld.shared.f32 	%f6, [%r15];
	min.f32 	%f7, %f5, %f6;
	st.shared.f32 	[%r5], %f7;
$L__BB366_7:
	bar.sync 	0;
	setp.gt.u32 	%p5, %r16, 131;
	mov.u32 	%r16, %r7;
	@%p5 bra 	$L__BB366_5;
$L__BB366_8:
	setp.gt.u32 	%p6, %r1, 31;
	@%p6 bra 	$L__BB366_11;
	ld.volatile.shared.f32 	%f8, [%r5];
	ld.volatile.shared.f32 	%f9, [%r5+128];
	min.f32 	%f10, %f8, %f9;
	st.volatile.shared.f32 	[%r5], %f10;
	ld.volatile.shared.f32 	%f11, [%r5];
	ld.volatile.shared.f32 	%f12, [%r5+64];
	min.f32 	%f13, %f11, %f12;
	st.volatile.shared.f32 	[%r5], %f13;
	ld.volatile.shared.f32 	%f14, [%r5];
	ld.volatile.shared.f32 	%f15, [%r5+32];
	min.f32 	%f16, %f14, %f15;
	st.volatile.shared.f32 	[%r5], %f16;
	ld.volatile.shared.f32 	%f17, [%r5];
	ld.volatile.shared.f32 	%f18, [%r5+16];
	min.f32 	%f19, %f17, %f18;
	st.volatile.shared.f32 	[%r5], %f19;
	ld.volatile.shared.f32 	%f20, [%r5];
	ld.volatile.shared.f32 	%f21, [%r5+8];
	min.f32 	%f22, %f20, %f21;
	st.volatile.shared.f32 	[%r5], %f22;
	ld.volatile.shared.f32 	%f23, [%r5];
	ld.volatile.shared.f32 	%f24, [%r5+4];
	min.f32 	%f25, %f23, %f24;
	st.volatile.shared.f32 	[%r5], %f25;
	setp.ne.s32 	%p7, %r1, 0;
	@%p7 bra 	$L__BB366_11;
	ld.shared.f32 	%f26, [minsdata_f32];
	cvta.to.global.u64 	%rd13, %rd4;
	mul.wide.u32 	%rd14, %r2, 4;
	add.s64 	%rd15, %rd13, %rd14;
	st.global.f32 	[%rd15], %f26;
$L__BB366_11:
	ret;

}
	// .globl	uncontiguous_min_f32
.visible .entry uncontiguous_min_f32(
	.param .u64 .ptr .align 1 uncontiguous_min_f32_param_0,
	.param .u64 .ptr .align 1 uncontiguous_min_f32_param_1,
	.param .u64 .ptr .align 1 uncontiguous_min_f32_param_2,
	.param .u64 .ptr .align 1 uncontiguous_min_f32_param_3,
	.param .u64 uncontiguous_min_f32_param_4,
	.param .u64 uncontiguous_min_f32_param_5
)
{
	.reg .pred 	%p<53>;
	.reg .b32 	%r<213>;
	.reg .b32 	%f<27>;
	.reg .b64 	%rd<558>;

	ld.param.u64 	%rd260, [uncontiguous_min_f32_param_0];
	ld.param.u64 	%rd263, [uncontiguous_min_f32_param_1];
	ld.param.u64 	%rd264, [uncontiguous_min_f32_param_2];
	ld.param.u64 	%rd265, [uncontiguous_min_f32_param_3];
	ld.param.u64 	%rd261, [uncontiguous_min_f32_param_4];
	ld.param.u64 	%rd262, [uncontiguous_min_f32_param_5];
	cvta.to.global.u64 	%rd1, %rd265;
	cvta.to.global.u64 	%rd2, %rd264;
	cvta.to.global.u64 	%rd3, %rd263;
	mov.u32 	%r1, %tid.x;
	mov.u32 	%r2, %ctaid.x;
	mov.u32 	%r212, %ntid.x;
	mul.lo.s32 	%r52, %r2, %r212;
	shl.b32 	%r53, %r52, 1;
	add.s32 	%r4, %r53, %r1;
	shl.b32 	%r54, %r1, 2;
	mov.u32 	%r55, minsdata_f32;
	add.s32 	%r5, %r55, %r54;
	mov.b32 	%r56, 2139095040;
	st.shared.u32 	[%r5], %r56;
	add.s32 	%r57, %r4, %r212;
	cvt.u64.u32 	%rd511, %r57;
	setp.le.u64 	%p1, %rd262, %rd511;
	@%p1 bra 	$L__BB367_54;
	cvt.u32.u64 	%r6, %rd261;
	add.s32 	%r206, %r6, -1;
	setp.lt.s32 	%p27, %r206, 0;
	mov.b64 	%rd515, 0;
	mov.u64 	%rd516, %rd515;
	@%p27 bra 	$L__BB367_53;
	cvt.u64.u32 	%rd512, %r4;
	setp.lt.u32 	%p28, %r206, 3;
	mov.b64 	%rd516, 0;
	mov.u64 	%rd515, %rd516;
	@%p28 bra 	$L__BB367_30;
	add.s32 	%r204, %r6, -2;
	and.b32  	%r133, %r6, -4;
	neg.s32 	%r203, %r133;
	mov.b64 	%rd516, 0;
$L__BB367_4:
	.pragma "nounroll";
	add.s32 	%r12, %r204, 1;
	mul.wide.u32 	%rd397, %r12, 8;
	add.s64 	%rd398, %rd2, %rd397;
	ld.global.u64 	%rd10, [%rd398];
	or.b64  	%rd399, %rd512, %rd10;
	and.b64  	%rd400, %rd399, -4294967296;
	setp.ne.s64 	%p29, %rd400, 0;
	@%p29 bra 	$L__BB367_6;
	cvt.u32.u64 	%r134, %rd10;
	cvt.u32.u64 	%r135, %rd512;
	div.u32 	%r136, %r135, %r134;
	mul.lo.s32 	%r137, %r136, %r134;
	sub.s32 	%r138, %r135, %r137;
	cvt.u64.u32 	%rd477, %r136;
	cvt.u64.u32 	%rd478, %r138;
	bra.uni 	$L__BB367_7;
$L__BB367_6:
	div.s64 	%rd477, %rd512, %rd10;
	mul.lo.s64 	%rd401, %rd477, %rd10;
	sub.s64 	%rd478, %rd512, %rd401;
$L__BB367_7:
	mul.wide.u32 	%rd402, %r12, 8;
	add.s64 	%rd403, %rd1, %rd402;
	ld.global.u64 	%rd17, [%rd403];
	mad.lo.s64 	%rd18, %rd17, %rd478, %rd515;
	or.b64  	%rd404, %rd511, %rd10;
	and.b64  	%rd405, %rd404, -4294967296;
	setp.ne.s64 	%p30, %rd405, 0;
	@%p30 bra 	$L__BB367_9;
	cvt.u32.u64 	%r139, %rd10;
	cvt.u32.u64 	%r140, %rd511;
	div.u32 	%r141, %r140, %r139;
	mul.lo.s32 	%r142, %r141, %r139;
	sub.s32 	%r143, %r140, %r142;
	cvt.u64.u32 	%rd479, %r141;
	cvt.u64.u32 	%rd480, %r143;
	bra.uni 	$L__BB367_10;
$L__BB367_9:
	div.s64 	%rd479, %rd511, %rd10;
	mul.lo.s64 	%rd406, %rd479, %rd10;
	sub.s64 	%rd480, %rd511, %rd406;
$L__BB367_10:
	mad.lo.s64 	%rd25, %rd480, %rd17, %rd516;
	add.s32 	%r13, %r204, -2;
	mul.wide.u32 	%rd407, %r204, 8;
	add.s64 	%rd408, %rd2, %rd407;
	ld.global.u64 	%rd26, [%rd408];
	or.b64  	%rd409, %rd477, %rd26;
	and.b64  	%rd410, %rd409, -4294967296;
	setp.ne.s64 	%p31, %rd410, 0;
	@%p31 bra 	$L__BB367_12;
	cvt.u32.u64 	%r144, %rd26;
	cvt.u32.u64 	%r145, %rd477;
	div.u32 	%r146, %r145, %r144;
	mul.lo.s32 	%r147, %r146, %r144;
	sub.s32 	%r148, %r145, %r147;
	cvt.u64.u32 	%rd481, %r146;
	cvt.u64.u32 	%rd482, %r148;
	bra.uni 	$L__BB367_13;
$L__BB367_12:
	div.s64 	%rd481, %rd477, %rd26;
	mul.lo.s64 	%rd411, %rd481, %rd26;
	sub.s64 	%rd482, %rd477, %rd411;
$L__BB367_13:
	mul.wide.u32 	%rd412, %r204, 8;
	add.s64 	%rd413, %rd1, %rd412;
	ld.global.u64 	%rd33, [%rd413];
	mad.lo.s64 	%rd34, %rd33, %rd482, %rd18;
	or.b64  	%rd414, %rd479, %rd26;
	and.b64  	%rd415, %rd414, -4294967296;
	setp.ne.s64 	%p32, %rd415, 0;
	@%p32 bra 	$L__BB367_15;
	cvt.u32.u64 	%r149, %rd26;
	cvt.u32.u64 	%r150, %rd479;
	div.u32 	%r151, %r150, %r149;
	mul.lo.s32 	%r152, %r151, %r149;
	sub.s32 	%r153, %r150, %r152;
	cvt.u64.u32 	%rd483, %r151;
	cvt.u64.u32 	%rd484, %r153;
	bra.uni 	$L__BB367_16;
$L__BB367_15:
	div.s64 	%rd483, %rd479, %rd26;
	mul.lo.s64 	%rd416, %rd483, %rd26;
	sub.s64 	%rd484, %rd479, %rd416;
$L__BB367_16:
	mad.lo.s64 	%rd41, %rd484, %rd33, %rd25;
	add.s32 	%r14, %r204, -1;
	mul.wide.u32 	%rd417, %r14, 8;
	add.s64 	%rd418, %rd2, %rd417;
	ld.global.u64 	%rd42, [%rd418];
	or.b64  	%rd419, %rd481, %rd42;
	and.b64  	%rd420, %rd419, -4294967296;
	setp.ne.s64 	%p33, %rd420, 0;
	@%p33 bra 	$L__BB367_18;
	cvt.u32.u64 	%r154, %rd42;
	cvt.u32.u64 	%r155, %rd481;
	div.u32 	%r156, %r155, %r154;
	mul.lo.s32 	%r157, %r156, %r154;
	sub.s32 	%r158, %r155, %r157;
	cvt.u64.u32 	%rd485, %r156;
	cvt.u64.u32 	%rd486, %r158;
	bra.uni 	$L__BB367_19;
$L__BB367_18:
	div.s64 	%rd485, %rd481, %rd42;
	mul.lo.s64 	%rd421, %rd485, %rd42;
	sub.s64 	%rd486, %rd481, %rd421;
$L__BB367_19:
	mul.wide.u32 	%rd422, %r14, 8;
	add.s64 	%rd423, %rd1, %rd422;
	ld.global.u64 	%rd49, [%rd423];
	mad.lo.s64 	%rd50, %rd49, %rd486, %rd34;
	or.b64  	%rd424, %rd483, %rd42;
	and.b64  	%rd425, %rd424, -4294967296;
	setp.ne.s64 	%p34, %rd425, 0;
	@%p34 bra 	$L__BB367_21;
	cvt.u32.u64 	%r159, %rd42;
	cvt.u32.u64 	%r160, %rd483;
	div.u32 	%r161, %r160, %r159;
	mul.lo.s32 	%r162, %r161, %r159;
	sub.s32 	%r163, %r160, %r162;
	cvt.u64.u32 	%rd487, %r161;
	cvt.u64.u32 	%rd488, %r163;
	bra.uni 	$L__BB367_22;
$L__BB367_21:
	div.s64 	%rd487, %rd483, %rd42;
	mul.lo.s64 	%rd426, %rd487, %rd42;
	sub.s64 	%rd488, %rd483, %rd426;
$L__BB367_22:
	mad.lo.s64 	%rd57, %rd488, %rd49, %rd41;
	mul.wide.u32 	%rd427, %r13, 8;
	add.s64 	%rd428, %rd2, %rd427;
	ld.global.u64 	%rd58, [%rd428];
	or.b64  	%rd429, %rd485, %rd58;
	and.b64  	%rd430, %rd429, -4294967296;
	setp.ne.s64 	%p35, %rd430, 0;
	@%p35 bra 	$L__BB367_24;
	cvt.u32.u64 	%r164, %rd58;
	cvt.u32.u64 	%r165, %rd485;
	div.u32 	%r166, %r165, %r164;
	mul.lo.s32 	%r167, %r166, %r164;
	sub.s32 	%r168, %r165, %r167;
	cvt.u64.u32 	%rd512, %r166;
	cvt.u64.u32 	%rd490, %r168;
	bra.uni 	$L__BB367_25;
$L__BB367_24:
	div.s64 	%rd512, %rd485, %rd58;
	mul.lo.s64 	%rd431, %rd512, %rd58;
	sub.s64 	%rd490, %rd485, %rd431;
$L__BB367_25:
	mul.wide.u32 	%rd432, %r13, 8;
	add.s64 	%rd433, %rd1, %rd432;
	ld.global.u64 	%rd65, [%rd433];
	mad.lo.s64 	%rd515, %rd65, %rd490, %rd50;
	or.b64  	%rd434, %rd487, %rd58;
	and.b64  	%rd435, %rd434, -4294967296;
	setp.ne.s64 	%p36, %rd435, 0;
	@%p36 bra 	$L__BB367_27;
	cvt.u32.u64 	%r169, %rd58;
	cvt.u32.u64 	%r170, %rd487;
	div.u32 	%r171, %r170, %r169;
	mul.lo.s32 	%r172, %r171, %r169;
	sub.s32 	%r173, %r170, %r172;
	cvt.u64.u32 	%rd511, %r171;
	cvt.u64.u32 	%rd492, %r173;
	bra.uni 	$L__BB367_28;
$L__BB367_27:
	div.s64 	%rd511, %rd487, %rd58;
	mul.lo.s64 	%rd436, %rd511, %rd58;
	sub.s64 	%rd492, %rd487, %rd436;
$L__BB367_28:
	mad.lo.s64 	%rd516, %rd492, %rd65, %rd57;
	add.s32 	%r204, %r204, -4;
	add.s32 	%r203, %r203, 4;
	setp.ne.s32 	%p37, %r203, 0;
	@%p37 bra 	$L__BB367_4;
	add.s32 	%r206, %r204, 1;
$L__BB367_30:
	and.b32  	%r19, %r6, 3;
	setp.eq.s32 	%p38, %r19, 0;
	@%p38 bra 	$L__BB367_53;
	setp.eq.s32 	%p39, %r19, 1;
	@%p39 bra 	$L__BB367_45;
	mul.wide.u32 	%rd438, %r206, 8;
	add.s64 	%rd439, %rd2, %rd438;
	ld.global.u64 	%rd80, [%rd439];
	or.b64  	%rd440, %rd512, %rd80;
	and.b64  	%rd441, %rd440, -4294967296;
	setp.ne.s64 	%p40, %rd441, 0;
	@%p40 bra 	$L__BB367_34;
	cvt.u32.u64 	%r174, %rd80;
	cvt.u32.u64 	%r175, %rd512;
	div.u32 	%r176, %r175, %r174;
	mul.lo.s32 	%r177, %r176, %r174;
	sub.s32 	%r178, %r175, %r177;
	cvt.u64.u32 	%rd499, %r176;
	cvt.u64.u32 	%rd500, %r178;
	bra.uni 	$L__BB367_35;
$L__BB367_34:
	div.s64 	%rd499, %rd512, %rd80;
	mul.lo.s64 	%rd442, %rd499, %rd80;
	sub.s64 	%rd500, %rd512, %rd442;
$L__BB367_35:
	add.s64 	%rd444, %rd1, %rd438;
	ld.global.u64 	%rd87, [%rd444];
	mad.lo.s64 	%rd88, %rd87, %rd500, %rd515;
	or.b64  	%rd445, %rd511, %rd80;
	and.b64  	%rd446, %rd445, -4294967296;
	setp.ne.s64 	%p41, %rd446, 0;
	@%p41 bra 	$L__BB367_37;
	cvt.u32.u64 	%r179, %rd80;
	cvt.u32.u64 	%r180, %rd511;
	div.u32 	%r181, %r180, %r179;
	mul.lo.s32 	%r182, %r181, %r179;
	sub.s32 	%r183, %r180, %r182;
	cvt.u64.u32 	%rd501, %r181;
	cvt.u64.u32 	%rd502, %r183;
	bra.uni 	$L__BB367_38;
$L__BB367_37:
	div.s64 	%rd501, %rd511, %rd80;
	mul.lo.s64 	%rd447, %rd501, %rd80;
	sub.s64 	%rd502, %rd511, %rd447;
$L__BB367_38:
	mad.lo.s64 	%rd95, %rd502, %rd87, %rd516;
	add.s32 	%r20, %r206, -1;
	mul.wide.u32 	%rd448, %r20, 8;
	add.s64 	%rd449, %rd2, %rd448;
	ld.global.u64 	%rd96, [%rd449];
	or.b64  	%rd450, %rd499, %rd96;
	and.b64  	%rd451, %rd450, -4294967296;
	setp.ne.s64 	%p42, %rd451, 0;
	@%p42 bra 	$L__BB367_40;
	cvt.u32.u64 	%r184, %rd96;
	cvt.u32.u64 	%r185, %rd499;
	div.u32 	%r186, %r185, %r184;
	mul.lo.s32 	%r187, %r186, %r184;
	sub.s32 	%r188, %r185, %r187;
	cvt.u64.u32 	%rd512, %r186;
	cvt.u64.u32 	%rd504, %r188;
	bra.uni 	$L__BB367_41;
$L__BB367_40:
	div.s64 	%rd512, %rd499, %rd96;
	mul.lo.s64 	%rd452, %rd512, %rd96;
	sub.s64 	%rd504, %rd499, %rd452;
$L__BB367_41:
	add.s64 	%rd454, %rd1, %rd448;
	ld.global.u64 	%rd103, [%rd454];
	mad.lo.s64 	%rd515, %rd103, %rd504, %rd88;
	or.b64  	%rd455, %rd501, %rd96;
	and.b64  	%rd456, %rd455, -4294967296;
	setp.ne.s64 	%p43, %rd456, 0;
	@%p43 bra 	$L__BB367_43;
	cvt.u32.u64 	%r189, %rd96;
	cvt.u32.u64 	%r190, %rd501;
	div.u32 	%r191, %r190, %r189;
	mul.lo.s32 	%r192, %r191, %r189;
	sub.s32 	%r193, %r190, %r192;
	cvt.u64.u32 	%rd511, %r191;
	cvt.u64.u32 	%rd506, %r193;
	bra.uni 	$L__BB367_44;
$L__BB367_43:
	div.s64 	%rd511, %rd501, %rd96;
	mul.lo.s64 	%rd457, %rd511, %rd96;
	sub.s64 	%rd506, %rd501, %rd457;
$L__BB367_44:
	mad.lo.s64 	%rd516, %rd506, %rd103, %rd95;
	add.s32 	%r206, %r206, -2;
$L__BB367_45:
	and.b32  	%r194, %r6, 1;
	setp.eq.b32 	%p44, %r194, 1;
	not.pred 	%p45, %p44;
	@%p45 bra 	$L__BB367_53;
	mul.wide.u32 	%rd458, %r206, 8;
	add.s64 	%rd459, %rd2, %rd458;
	ld.global.u64 	%rd118, [%rd459];
	or.b64  	%rd460, %rd512, %rd118;
	and.b64  	%rd461, %rd460, -4294967296;
	setp.ne.s64 	%p46, %rd461, 0;
	@%p46 bra 	$L__BB367_48;
	cvt.u32.u64 	%r195, %rd118;
	cvt.u32.u64 	%r196, %rd512;
	rem.u32 	%r197, %r196, %r195;
	cvt.u64.u32 	%rd513, %r197;
	bra.uni 	$L__BB367_49;
$L__BB367_48:
	rem.s64 	%rd513, %rd512, %rd118;
$L__BB367_49:
	add.s64 	%rd463, %rd1, %rd458;
	ld.global.u64 	%rd122, [%rd463];
	mad.lo.s64 	%rd515, %rd122, %rd513, %rd515;
	or.b64  	%rd464, %rd511, %rd118;
	and.b64  	%rd465, %rd464, -4294967296;
	setp.ne.s64 	%p47, %rd465, 0;
	@%p47 bra 	$L__BB367_51;
	cvt.u32.u64 	%r198, %rd118;
	cvt.u32.u64 	%r199, %rd511;
	rem.u32 	%r200, %r199, %r198;
	cvt.u64.u32 	%rd514, %r200;
	bra.uni 	$L__BB367_52;
$L__BB367_51:
	rem.s64 	%rd514, %rd511, %rd118;
$L__BB367_52:
	mad.lo.s64 	%rd516, %rd514, %rd122, %rd516;
$L__BB367_53:
	shl.b64 	%rd466, %rd515, 2;
	add.s64 	%rd467, %rd3, %rd466;
	ld.global.f32 	%f2, [%rd467];
	shl.b64 	%rd468, %rd516, 2;
	add.s64 	%rd469, %rd3, %rd468;
	ld.global.f32 	%f3, [%rd469];
	min.f32 	%f4, %f2, %f3;
	st.shared.f32 	[%r5], %f4;
	bra.uni 	$L__BB367_114;
$L__BB367_54:
	cvt.u64.u32 	%rd548, %r4;
	setp.le.u64 	%p2, %rd262, %rd548;
	@%p2 bra 	$L__BB367_114;
	cvt.u32.u64 	%r23, %rd261;
	add.s32 	%r210, %r23, -1;
	setp.lt.s32 	%p3, %r210, 0;
	mov.b64 	%rd557, 0;
	@%p3 bra 	$L__BB367_113;
	and.b32  	%r25, %r23, 7;
	setp.lt.u32 	%p4, %r210, 7;
	mov.b64 	%rd557, 0;
	@%p4 bra 	$L__BB367_84;
	add.s32 	%r208, %r23, -4;
	and.b32  	%r58, %r23, -8;
	neg.s32 	%r207, %r58;
	mov.b64 	%rd557, 0;
$L__BB367_58:
	.pragma "nounroll";
	add.s32 	%r30, %r208, 3;
	mul.wide.u32 	%rd270, %r30, 8;
	add.s64 	%rd271, %rd2, %rd270;
	ld.global.u64 	%rd133, [%rd271];
	or.b64  	%rd272, %rd548, %rd133;
	and.b64  	%rd273, %rd272, -4294967296;
	setp.ne.s64 	%p5, %rd273, 0;
	@%p5 bra 	$L__BB367_60;
	cvt.u32.u64 	%r59, %rd133;
	cvt.u32.u64 	%r60, %rd548;
	div.u32 	%r61, %r60, %r59;
	mul.lo.s32 	%r62, %r61, %r59;
	sub.s32 	%r63, %r60, %r62;
	cvt.u64.u32 	%rd519, %r61;
	cvt.u64.u32 	%rd520, %r63;
	bra.uni 	$L__BB367_61;
$L__BB367_60:
	div.s64 	%rd519, %rd548, %rd133;
	mul.lo.s64 	%rd274, %rd519, %rd133;
	sub.s64 	%rd520, %rd548, %rd274;
$L__BB367_61:
	add.s64 	%rd276, %rd1, %rd270;
	ld.global.u64 	%rd277, [%rd276];
	mad.lo.s64 	%rd140, %rd277, %rd520, %rd557;
	add.s32 	%r31, %r208, 2;
	mul.wide.u32 	%rd278, %r31, 8;
	add.s64 	%rd279, %rd2, %rd278;
	ld.global.u64 	%rd141, [%rd279];
	or.b64  	%rd280, %rd519, %rd141;
	and.b64  	%rd281, %rd280, -4294967296;
	setp.ne.s64 	%p6, %rd281, 0;
	@%p6 bra 	$L__BB367_63;
	cvt.u32.u64 	%r64, %rd141;
	cvt.u32.u64 	%r65, %rd519;
	div.u32 	%r66, %r65, %r64;
	mul.lo.s32 	%r67, %r66, %r64;
	sub.s32 	%r68, %r65, %r67;
	cvt.u64.u32 	%rd521, %r66;
	cvt.u64.u32 	%rd522, %r68;
	bra.uni 	$L__BB367_64;
$L__BB367_63:
	div.s64 	%rd521, %rd519, %rd141;
	mul.lo.s64 	%rd282, %rd521, %rd141;
	sub.s64 	%rd522, %rd519, %rd282;
$L__BB367_64:
	add.s64 	%rd284, %rd1, %rd278;
	ld.global.u64 	%rd285, [%rd284];
	mad.lo.s64 	%rd148, %rd285, %rd522, %rd140;
	add.s32 	%r32, %r208, 1;
	mul.wide.u32 	%rd286, %r32, 8;
	add.s64 	%rd287, %rd2, %rd286;
	ld.global.u64 	%rd149, [%rd287];
	or.b64  	%rd288, %rd521, %rd149;
	and.b64  	%rd289, %rd288, -4294967296;
	setp.ne.s64 	%p7, %rd289, 0;
	@%p7 bra 	$L__BB367_66;
	cvt.u32.u64 	%r69, %rd149;
	cvt.u32.u64 	%r70, %rd521;
	div.u32 	%r71, %r70, %r69;
	mul.lo.s32 	%r72, %r71, %r69;
	sub.s32 	%r73, %r70, %r72;
	cvt.u64.u32 	%rd523, %r71;
	cvt.u64.u32 	%rd524, %r73;
	bra.uni 	$L__BB367_67;
$L__BB367_66:
	div.s64 	%rd523, %rd521, %rd149;
	mul.lo.s64 	%rd290, %rd523, %rd149;
	sub.s64 	%rd524, %rd521, %rd290;
$L__BB367_67:
	add.s64 	%rd292, %rd1, %rd286;
	ld.global.u64 	%rd293, [%rd292];
	mad.lo.s64 	%rd156, %rd293, %rd524, %rd148;
	add.s32 	%r33, %r208, -4;
	mul.wide.u32 	%rd294, %r208, 8;
	add.s64 	%rd295, %rd2, %rd294;
	ld.global.u64 	%rd157, [%rd295];
	or.b64  	%rd296, %rd523, %rd157;
	and.b64  	%rd297, %rd296, -4294967296;
	setp.ne.s64 	%p8, %rd297, 0;
	@%p8 bra 	$L__BB367_69;
	cvt.u32.u64 	%r74, %rd157;
	cvt.u32.u64 	%r75, %rd523;
	div.u32 	%r76, %r75, %r74;
	mul.lo.s32 	%r77, %r76, %r74;
	sub.s32 	%r78, %r75, %r77;
	cvt.u64.u32 	%rd525, %r76;
	cvt.u64.u32 	%rd526, %r78;
	bra.uni 	$L__BB367_70;
$L__BB367_69:
	div.s64 	%rd525, %rd523, %rd157;
	mul.lo.s64 	%rd298, %rd525, %rd157;
	sub.s64 	%rd526, %rd523, %rd298;
$L__BB367_70:
	add.s64 	%rd300, %rd1, %rd294;
	ld.global.u64 	%rd301, [%rd300];
	mad.lo.s64 	%rd164, %rd301, %rd526, %rd156;
	add.s32 	%r34, %r208, -1;
	mul.wide.u32 	%rd302, %r34, 8;
	add.s64 	%rd303, %rd2, %rd302;
	ld.global.u64 	%rd165, [%rd303];
	or.b64  	%rd304, %rd525, %rd165;
	and.b64  	%rd305, %rd304, -4294967296;
	setp.ne.s64 	%p9, %rd305, 0;
	@%p9 bra 	$L__BB367_72;
	cvt.u32.u64 	%r79, %rd165;
	cvt.u32.u64 	%r80, %rd525;
	div.u32 	%r81, %r80, %r79;
	mul.lo.s32 	%r82, %r81, %r79;
	sub.s32 	%r83, %r80, %r82;
	cvt.u64.u32 	%rd527, %r81;
	cvt.u64.u32 	%rd528, %r83;
	bra.uni 	$L__BB367_73;
$L__BB367_72:
	div.s64 	%rd527, %rd525, %rd165;
	mul.lo.s64 	%rd306, %rd527, %rd165;
	sub.s64 	%rd528, %rd525, %rd306;
$L__BB367_73:
	add.s64 	%rd308, %rd1, %rd302;
	ld.global.u64 	%rd309, [%rd308];
	mad.lo.s64 	%rd172, %rd309, %rd528, %rd164;
	add.s32 	%r35, %r208, -2;
	mul.wide.u32 	%rd310, %r35, 8;
	add.s64 	%rd311, %rd2, %rd310;
	ld.global.u64 	%rd173, [%rd311];
	or.b64  	%rd312, %rd527, %rd173;
	and.b64  	%rd313, %rd312, -4294967296;
	setp.ne.s64 	%p10, %rd313, 0;
	@%p10 bra 	$L__BB367_75;
	cvt.u32.u64 	%r84, %rd173;
	cvt.u32.u64 	%r85, %rd527;
	div.u32 	%r86, %r85, %r84;
	mul.lo.s32 	%r87, %r86, %r84;
	sub.s32 	%r88, %r85, %r87;
	cvt.u64.u32 	%rd529, %r86;
	cvt.u64.u32 	%rd530, %r88;
	bra.uni 	$L__BB367_76;
$L__BB367_75:
	div.s64 	%rd529, %rd527, %rd173;
	mul.lo.s64 	%rd314, %rd529, %rd173;
	sub.s64 	%rd530, %rd527, %rd314;
$L__BB367_76:
	add.s64 	%rd316, %rd1, %rd310;
	ld.global.u64 	%rd317, [%rd316];
	mad.lo.s64 	%rd180, %rd317, %rd530, %rd172;
	add.s32 	%r36, %r208, -3;
	mul.wide.u32 	%rd318, %r36, 8;
	add.s64 	%rd319, %rd2, %rd318;
	ld.global.u64 	%rd181, [%rd319];
	or.b64  	%rd320, %rd529, %rd181;
	and.b64  	%rd321, %rd320, -4294967296;
	setp.ne.s64 	%p11, %rd321, 0;
	@%p11 bra 	$L__BB367_78;
	cvt.u32.u64 	%r89, %rd181;
	cvt.u32.u64 	%r90, %rd529;
	div.u32 	%r91, %r90, %r89;
	mul.lo.s32 	%r92, %r91, %r89;
	sub.s32 	%r93, %r90, %r92;
	cvt.u64.u32 	%rd531, %r91;
	cvt.u64.u32 	%rd532, %r93;
	bra.uni 	$L__BB367_79;
$L__BB367_78:
	div.s64 	%rd531, %rd529, %rd181;
	mul.lo.s64 	%rd322, %rd531, %rd181;
	sub.s64 	%rd532, %rd529, %rd322;
$L__BB367_79:
	add.s64 	%rd324, %rd1, %rd318;
	ld.global.u64 	%rd325, [%rd324];
	mad.lo.s64 	%rd188, %rd325, %rd532, %rd180;
	mul.wide.u32 	%rd326, %r33, 8;
	add.s64 	%rd327, %rd2, %rd326;
	ld.global.u64 	%rd189, [%rd327];
	or.b64  	%rd328, %rd531, %rd189;
	and.b64  	%rd329, %rd328, -4294967296;
	setp.ne.s64 	%p12, %rd329, 0;
	@%p12 bra 	$L__BB367_81;
	cvt.u32.u64 	%r94, %rd189;
	cvt.u32.u64 	%r95, %rd531;
	div.u32 	%r96, %r95, %r94;
	mul.lo.s32 	%r97, %r96, %r94;
	sub.s32 	%r98, %r95, %r97;
	cvt.u64.u32 	%rd548, %r96;
	cvt.u64.u32 	%rd534, %r98;
	bra.uni 	$L__BB367_82;
$L__BB367_81:
	div.s64 	%rd548, %rd531, %rd189;
	mul.lo.s64 	%rd330, %rd548, %rd189;
	sub.s64 	%rd534, %rd531, %rd330;
$L__BB367_82:
	add.s64 	%rd332, %rd1, %rd326;
	ld.global.u64 	%rd333, [%rd332];
	mad.lo.s64 	%rd557, %rd333, %rd534, %rd188;
	add.s32 	%r208, %r208, -8;
	add.s32 	%r207, %r207, 8;
	setp.ne.s32 	%p13, %r207, 0;
	@%p13 bra 	$L__BB367_58;
	add.s32 	%r210, %r208, 3;
$L__BB367_84:
	setp.eq.s32 	%p14, %r25, 0;
	@%p14 bra 	$L__BB367_113;
	and.b32  	%r41, %r23, 3;
	setp.lt.u32 	%p15, %r25, 4;
	@%p15 bra 	$L__BB367_99;
	mul.wide.u32 	%rd335, %r210, 8;
	add.s64 	%rd336, %rd2, %rd335;
	ld.global.u64 	%rd200, [%rd336];
	or.b64  	%rd337, %rd548, %rd200;
	and.b64  	%rd338, %rd337, -4294967296;
	setp.ne.s64 	%p16, %rd338, 0;
	@%p16 bra 	$L__BB367_88;
	cvt.u32.u64 	%r99, %rd200;
	cvt.u32.u64 	%r100, %rd548;
	div.u32 	%r101, %r100, %r99;
	mul.lo.s32 	%r102, %r101, %r99;
	sub.s32 	%r103, %r100, %r102;
	cvt.u64.u32 	%rd538, %r101;
	cvt.u64.u32 	%rd539, %r103;
	bra.uni 	$L__BB367_89;
$L__BB367_88:
	div.s64 	%rd538, %rd548, %rd200;
	mul.lo.s64 	%rd339, %rd538, %rd200;
	sub.s64 	%rd539, %rd548, %rd339;
$L__BB367_89:
	add.s64 	%rd341, %rd1, %rd335;
	ld.global.u64 	%rd342, [%rd341];
	mad.lo.s64 	%rd207, %rd342, %rd539, %rd557;
	add.s32 	%r42, %r210, -1;
	mul.wide.u32 	%rd343, %r42, 8;
	add.s64 	%rd344, %rd2, %rd343;
	ld.global.u64 	%rd208, [%rd344];
	or.b64  	%rd345, %rd538, %rd208;
	and.b64  	%rd346, %rd345, -4294967296;
	setp.ne.s64 	%p17, %rd346, 0;
	@%p17 bra 	$L__BB367_91;
	cvt.u32.u64 	%r104, %rd208;
	cvt.u32.u64 	%r105, %rd538;
	div.u32 	%r106, %r105, %r104;
	mul.lo.s32 	%r107, %r106, %r104;
	sub.s32 	%r108, %r105, %r107;
	cvt.u64.u32 	%rd540, %r106;
	cvt.u64.u32 	%rd541, %r108;
	bra.uni 	$L__BB367_92;
$L__BB367_91:
	div.s64 	%rd540, %rd538, %rd208;
	mul.lo.s64 	%rd347, %rd540, %rd208;
	sub.s64 	%rd541, %rd538, %rd347;
$L__BB367_92:
	add.s64 	%rd349, %rd1, %rd343;
	ld.global.u64 	%rd350, [%rd349];
	mad.lo.s64 	%rd215, %rd350, %rd541, %rd207;
	add.s32 	%r43, %r210, -2;
	mul.wide.u32 	%rd351, %r43, 8;
	add.s64 	%rd352, %rd2, %rd351;
	ld.global.u64 	%rd216, [%rd352];
	or.b64  	%rd353, %rd540, %rd216;
	and.b64  	%rd354, %rd353, -4294967296;
	setp.ne.s64 	%p18, %rd354, 0;
	@%p18 bra 	$L__BB367_94;
	cvt.u32.u64 	%r109, %rd216;
	cvt.u32.u64 	%r110, %rd540;
	div.u32 	%r111, %r110, %r109;
	mul.lo.s32 	%r112, %r111, %r109;
	sub.s32 	%r113, %r110, %r112;
	cvt.u64.u32 	%rd542, %r111;
	cvt.u64.u32 	%rd543, %r113;
	bra.uni 	$L__BB367_95;
$L__BB367_94:
	div.s64 	%rd542, %rd540, %rd216;
	mul.lo.s64 	%rd355, %rd542, %rd216;
	sub.s64 	%rd543, %rd540, %rd355;
$L__BB367_95:
	add.s64 	%rd357, %rd1, %rd351;
	ld.global.u64 	%rd358, [%rd357];
	mad.lo.s64 	%rd223, %rd358, %rd543, %rd215;
	add.s32 	%r44, %r210, -3;
	mul.wide.u32 	%rd359, %r44, 8;
	add.s64 	%rd360, %rd2, %rd359;
	ld.global.u64 	%rd224, [%rd360];
	or.b64  	%rd361, %rd542, %rd224;
	and.b64  	%rd362, %rd361, -4294967296;
	setp.ne.s64 	%p19, %rd362, 0;
	@%p19 bra 	$L__BB367_97;
	cvt.u32.u64 	%r114, %rd224;
	cvt.u32.u64 	%r115, %rd542;
	div.u32 	%r116, %r115, %r114;
	mul.lo.s32 	%r117, %r116, %r114;
	sub.s32 	%r118, %r115, %r117;
	cvt.u64.u32 	%rd548, %r116;
	cvt.u64.u32 	%rd545, %r118;
	bra.uni 	$L__BB367_98;
$L__BB367_97:
	div.s64 	%rd548, %rd542, %rd224;
	mul.lo.s64 	%rd363, %rd548, %rd224;
	sub.s64 	%rd545, %rd542, %rd363;
$L__BB367_98:
	add.s64 	%rd365, %rd1, %rd359;
	ld.global.u64 	%rd366, [%rd365];
	mad.lo.s64 	%rd557, %rd366, %rd545, %rd223;
	add.s32 	%r210, %r210, -4;
$L__BB367_99:
	setp.eq.s32 	%p20, %r41, 0;
	@%p20 bra 	$L__BB367_113;
	setp.eq.s32 	%p21, %r41, 1;
	@%p21 bra 	$L__BB367_108;
	mul.wide.u32 	%rd368, %r210, 8;
	add.s64 	%rd369, %rd2, %rd368;
	ld.global.u64 	%rd235, [%rd369];
	or.b64  	%rd370, %rd548, %rd235;
	and.b64  	%rd371, %rd370, -4294967296;
	setp.ne.s64 	%p22, %rd371, 0;
	@%p22 bra 	$L__BB367_103;
	cvt.u32.u64 	%r119, %rd235;
	cvt.u32.u64 	%r120, %rd548;
	div.u32 	%r121, %r120, %r119;
	mul.lo.s32 	%r122, %r121, %r119;
	sub.s32 	%r123, %r120, %r122;
	cvt.u64.u32 	%rd549, %r121;
	cvt.u64.u32 	%rd550, %r123;
	bra.uni 	$L__BB367_104;
$L__BB367_103:
	div.s64 	%rd549, %rd548, %rd235;
	mul.lo.s64 	%rd372, %rd549, %rd235;
	sub.s64 	%rd550, %rd548, %rd372;
$L__BB367_104:
	add.s64 	%rd374, %rd1, %rd368;
	ld.global.u64 	%rd375, [%rd374];
	mad.lo.s64 	%rd242, %rd375, %rd550, %rd557;
	add.s32 	%r47, %r210, -1;
	mul.wide.u32 	%rd376, %r47, 8;
	add.s64 	%rd377, %rd2, %rd376;
	ld.global.u64 	%rd243, [%rd377];
	or.b64  	%rd378, %rd549, %rd243;
	and.b64  	%rd379, %rd378, -4294967296;
	setp.ne.s64 	%p23, %rd379, 0;
	@%p23 bra 	$L__BB367_106;
	cvt.u32.u64 	%r124, %rd243;
	cvt.u32.u64 	%r125, %rd549;
	div.u32 	%r126, %r125, %r124;
	mul.lo.s32 	%r127, %r126, %r124;
	sub.s32 	%r128, %r125, %r127;
	cvt.u64.u32 	%rd548, %r126;
	cvt.u64.u32 	%rd552, %r128;
	bra.uni 	$L__BB367_107;
$L__BB367_106:
	div.s64 	%rd548, %rd549, %rd243;
	mul.lo.s64 	%rd380, %rd548, %rd243;
	sub.s64 	%rd552, %rd549, %rd380;
$L__BB367_107:
	add.s64 	%rd382, %rd1, %rd376;
	ld.global.u64 	%rd383, [%rd382];
	mad.lo.s64 	%rd557, %rd383, %rd552, %rd242;
	add.s32 	%r210, %r210, -2;
$L__BB367_108:
	and.b32  	%r129, %r23, 1;
	setp.eq.b32 	%p24, %r129, 1;
	not.pred 	%p25, %p24;
	@%p25 bra 	$L__BB367_113;
	mul.wide.u32 	%rd384, %r210, 8;
	add.s64 	%rd385, %rd2, %rd384;
	ld.global.u64 	%rd254, [%rd385];
	or.b64  	%rd386, %rd548, %rd254;
	and.b64  	%rd387, %rd386, -4294967296;
	setp.ne.s64 	%p26, %rd387, 0;
	@%p26 bra 	$L__BB367_111;
	cvt.u32.u64 	%r130, %rd254;
	cvt.u32.u64 	%r131, %rd548;
	rem.u32 	%r132, %r131, %r130;
	cvt.u64.u32 	%rd556, %r132;
	bra.uni 	$L__BB367_112;
$L__BB367_111:
	rem.s64 	%rd556, %rd548, %rd254;
$L__BB367_112:
	add.s64 	%rd389, %rd1, %rd384;
	ld.global.u64 	%rd390, [%rd389];
	mad.lo.s64 	%rd557, %rd390, %rd556, %rd557;
$L__BB367_113:
	shl.b64 	%rd391, %rd557, 2;
	add.s64 	%rd392, %rd3, %rd391;
	ld.global.f32 	%f1, [%rd392];
	st.shared.f32 	[%r5], %f1;
$L__BB367_114:
	bar.sync 	0;
	setp.lt.u32 	%p48, %r212, 66;
	@%p48 bra 	$L__BB367_118;
$L__BB367_115:
	shr.u32 	%r51, %r212, 1;
	setp.ge.u32 	%p49, %r1, %r51;
	@%p49 bra 	$L__BB367_117;
	ld.shared.f32 	%f5, [%r5];
	shl.b32 	%r201, %r51, 2;
	add.s32 	%r202, %r5, %r201;
	ld.shared.f32 	%f6, [%r202];
	min.f32 	%f7, %f5, %f6;
	st.shared.f32 	[%r5], %f7;
$L__BB367_117:
	bar.sync 	0;
	setp.gt.u32 	%p50, %r212, 131;
	mov.u32 	%r212, %r51;
	@%p50 bra 	$L__BB367_115;
$L__BB367_118:
	setp.gt.u32 	%p51, %r1, 31;
	@%p51 bra 	$L__BB367_121;
	ld.volatile.shared.f32 	%f8, [%r5];
	ld.volatile.shared.f32 	%f9, [%r5+128];
	min.f32 	%f10, %f8, %f9;
	st.volatile.shared.f32 	[%r5], %f10;
	ld.volatile.shared.f32 	%f11, [%r5];
	ld.volatile.shared.f32 	%f12, [%r5+64];
	min.f32 	%f13, %f11, %f12;
	st.volatile.shared.f32 	[%r5], %f13;
	ld.volatile.shared.f32 	%f14, [%r5];
	ld.volatile.shared.f32 	%f15, [%r5+32];
	min.f32 	%f16, %f14, %f15;
	st.volatile.shared.f32 	[%r5], %f16;
	ld.volatile.shared.f32 	%f17, [%r5];
	ld.volatile.shared.f32 	%f18, [%r5+16];
	min.f32 	%f19, %f17, %f18;
	st.volatile.shared.f32 	[%r5], %f19;
	ld.volatile.shared.f32 	%f20, [%r5];
	ld.volatile.shared.f32 	%f21, [%r5+8];
	min.f32 	%f22, %f20, %f21;
	st.volatile.shared.f32 	[%r5], %f22;
	ld.volatile.shared.f32 	%f23, [%r5];
	ld.volatile.shared.f32 	%f24, [%r5+4];
	min.f32 	%f25, %f23, %f24;
	st.volatile.shared.f32 	[%r5], %f25;
	setp.ne.s32 	%p52, %r1, 0;
	@%p52 bra 	$L__BB367_121;
	ld.shared.f32 	%f26, [minsdata_f32];
	cvta.to.global.u64 	%rd470, %rd260;
	mul.wide.u32 	%rd471, %r2, 4;
	add.s64 	%rd472, %rd470, %rd471;
	st.global.f32 	[%rd472], %f26;
$L__BB367_121:
	ret;

}
	// .globl	contiguous_min2_f32
.visible .entry contiguous_min2_f32(
	.param .u64 .ptr .align 1 contiguous_min2_f32_param_0,
	.param .u64 .ptr .align 1 contiguous_min2_f32_param_1,
	.param .u64 .ptr .align 1 contiguous_min2_f32_param_2,
	.param .u64 .ptr .align 1 contiguous_min2_f32_param_3,
	.param .u64 contiguous_min2_f32_param_4,
	.param .u64 contiguous_min2_f32_param_5,
	.param .u64 contiguous_min2_f32_param_6
)
{
	.reg .pred 	%p<53>;
	.reg .b32 	%r<217>;
	.reg .b32 	%f<27>;
	.reg .b64 	%rd<572>;

	ld.param.u64 	%rd266, [contiguous_min2_f32_param_1];
	ld.param.u64 	%rd267, [contiguous_min2_f32_param_2];
	ld.param.u64 	%rd268, [contiguous_min2_f32_param_3];
	ld.param.u64 	%rd263, [contiguous_min2_f32_param_4];
	ld.param.u64 	%rd264, [contiguous_min2_f32_param_5];
	ld.param.u64 	%rd265, [contiguous_min2_f32_param_6];
	cvta.to.global.u64 	%rd1, %rd268;
	cvta.to.global.u64 	%rd2, %rd267;
	cvta.to.global.u64 	%rd571, %rd266;
	mov.u32 	%r1, %tid.x;
	mov.u32 	%r2, %ctaid.x;
	mov.u32 	%r216, %ntid.x;
	mul.lo.s32 	%r51, %r2, %r216;
	shl.b32 	%r52, %r51, 1;
	add.s32 	%r4, %r52, %r1;
	shl.b32 	%r53, %r1, 2;
	mov.u32 	%r54, minsdata_f32;
	add.s32 	%r5, %r54, %r53;
	mov.b32 	%r55, 2139095040;
	st.shared.u32 	[%r5], %r55;
	add.s32 	%r56, %r4, %r216;
	cvt.u64.u32 	%rd4, %r56;
	setp.le.u64 	%p1, %rd264, %rd4;
	@%p1 bra 	$L__BB368_54;
	cvt.u64.u32 	%rd401, %r4;
	mov.u32 	%r133, %ctaid.y;
	cvt.u64.u32 	%rd402, %r133;
	mul.lo.s64 	%rd403, %rd264, %rd402;
	add.s64 	%rd525, %rd403, %rd401;
	add.s64 	%rd523, %rd403, %rd4;
	cvt.u32.u64 	%r6, %rd263;
	add.s32 	%r210, %r6, -1;
	setp.lt.s32 	%p27, %r210, 0;
	mov.b64 	%rd529, 0;
	mov.u64 	%rd530, %rd529;
	@%p27 bra 	$L__BB368_53;
	setp.lt.u32 	%p28, %r210, 3;
	mov.b64 	%rd530, 0;
	mov.u64 	%rd529, %rd530;
	@%p28 bra 	$L__BB368_30;
	add.s32 	%r208, %r6, -2;
	and.b32  	%r134, %r6, -4;
	neg.s32 	%r207, %r134;
	mov.b64 	%rd530, 0;
$L__BB368_4:
	.pragma "nounroll";
	add.s32 	%r12, %r208, 1;
	mul.wide.u32 	%rd407, %r12, 8;
	add.s64 	%rd408, %rd2, %rd407;
	ld.global.u64 	%rd11, [%rd408];
	or.b64  	%rd409, %rd525, %rd11;
	and.b64  	%rd410, %rd409, -4294967296;
	setp.ne.s64 	%p29, %rd410, 0;
	@%p29 bra 	$L__BB368_6;
	cvt.u32.u64 	%r135, %rd11;
	cvt.u32.u64 	%r136, %rd525;
	div.u32 	%r137, %r136, %r135;
	mul.lo.s32 	%r138, %r137, %r135;
	sub.s32 	%r139, %r136, %r138;
	cvt.u64.u32 	%rd491, %r137;
	cvt.u64.u32 	%rd492, %r139;
	bra.uni 	$L__BB368_7;
$L__BB368_6:
	div.s64 	%rd491, %rd525, %rd11;
	mul.lo.s64 	%rd411, %rd491, %rd11;
	sub.s64 	%rd492, %rd525, %rd411;
$L__BB368_7:
	mul.wide.u32 	%rd412, %r12, 8;
	add.s64 	%rd413, %rd1, %rd412;
	ld.global.u64 	%rd18, [%rd413];
	mad.lo.s64 	%rd19, %rd18, %rd492, %rd529;
	or.b64  	%rd414, %rd523, %rd11;
	and.b64  	%rd415, %rd414, -4294967296;
	setp.ne.s64 	%p30, %rd415, 0;
	@%p30 bra 	$L__BB368_9;
	cvt.u32.u64 	%r140, %rd11;
	cvt.u32.u64 	%r141, %rd523;
	div.u32 	%r142, %r141, %r140;
	mul.lo.s32 	%r143, %r142, %r140;
	sub.s32 	%r144, %r141, %r143;
	cvt.u64.u32 	%rd493, %r142;
	cvt.u64.u32 	%rd494, %r144;
	bra.uni 	$L__BB368_10;
$L__BB368_9:
	div.s64 	%rd493, %rd523, %rd11;
	mul.lo.s64 	%rd416, %rd493, %rd11;
	sub.s64 	%rd494, %rd523, %rd416;
$L__BB368_10:
	mad.lo.s64 	%rd26, %rd494, %rd18, %rd530;
	mul.wide.u32 	%rd417, %r208, 8;
	add.s64 	%rd418, %rd2, %rd417;
	ld.global.u64 	%rd27, [%rd418];
	or.b64  	%rd419, %rd491, %rd27;
	and.b64  	%rd420, %rd419, -4294967296;
	setp.ne.s64 	%p31, %rd420, 0;
	@%p31 bra 	$L__BB368_12;
	cvt.u32.u64 	%r145, %rd27;
	cvt.u32.u64 	%r146, %rd491;
	div.u32 	%r147, %r146, %r145;
	mul.lo.s32 	%r148, %r147, %r145;
	sub.s32 	%r149, %r146, %r148;
	cvt.u64.u32 	%rd495, %r147;
	cvt.u64.u32 	%rd496, %r149;
	bra.uni 	$L__BB368_13;
$L__BB368_12:
	div.s64 	%rd495, %rd491, %rd27;
	mul.lo.s64 	%rd421, %rd495, %rd27;
	sub.s64 	%rd496, %rd491, %rd421;
$L__BB368_13:
	mul.wide.u32 	%rd422, %r208, 8;
	add.s64 	%rd423, %rd1, %rd422;
	ld.global.u64 	%rd34, [%rd423];
	mad.lo.s64 	%rd35, %rd34, %rd496, %rd19;
	or.b64  	%rd424, %rd493, %rd27;
	and.b64  	%rd425, %rd424, -4294967296;
	setp.ne.s64 	%p32, %rd425, 0;
	@%p32 bra 	$L__BB368_15;
	cvt.u32.u64 	%r150, %rd27;
	cvt.u32.u64 	%r151, %rd493;
	div.u32 	%r152, %r151, %r150;
	mul.lo.s32 	%r153, %r152, %r150;
	sub.s32 	%r154, %r151, %r153;
	cvt.u64.u32 	%rd497, %r152;
	cvt.u64.u32 	%rd498, %r154;
	bra.uni 	$L__BB368_16;
$L__BB368_15:
	div.s64 	%rd497, %rd493, %rd27;
	mul.lo.s64 	%rd426, %rd497, %rd27;
	sub.s64 	%rd498, %rd493, %rd426;
$L__BB368_16:
	mad.lo.s64 	%rd42, %rd498, %rd34, %rd26;
	add.s32 	%r13, %r208, -1;
	mul.wide.u32 	%rd427, %r13, 8;
	add.s64 	%rd428, %rd2, %rd427;
	ld.global.u64 	%rd43, [%rd428];
	or.b64  	%rd429, %rd495, %rd43;
	and.b64  	%rd430, %rd429, -4294967296;
	setp.ne.s64 	%p33, %rd430, 0;
	@%p33 bra 	$L__BB368_18;
	cvt.u32.u64 	%r155, %rd43;
	cvt.u32.u64 	%r156, %rd495;
	div.u32 	%r157, %r156, %r155;
	mul.lo.s32 	%r158, %r157, %r155;
	sub.s32 	%r159, %r156, %r158;
	cvt.u64.u32 	%rd499, %r157;
	cvt.u64.u32 	%rd500, %r159;
	bra.uni 	$L__BB368_19;
$L__BB368_18:
	div.s64 	%rd499, %rd495, %rd43;
	mul.lo.s64 	%rd431, %rd499, %rd43;
	sub.s64 	%rd500, %rd495, %rd431;
$L__BB368_19:
	mul.wide.u32 	%rd432, %r13, 8;
	add.s64 	%rd433, %rd1, %rd432;
	ld.global.u64 	%rd50, [%rd433];
	mad.lo.s64 	%rd51, %rd50, %rd500, %rd35;
	or.b64  	%rd434, %rd497, %rd43;
	and.b64  	%rd435, %rd434, -4294967296;
	setp.ne.s64 	%p34, %rd435, 0;
	@%p34 bra 	$L__BB368_21;
	cvt.u32.u64 	%r160, %rd43;
	cvt.u32.u64 	%r161, %rd497;
	div.u32 	%r162, %r161, %r160;
	mul.lo.s32 	%r163, %r162, %r160;
	sub.s32 	%r164, %r161, %r163;
	cvt.u64.u32 	%rd501, %r162;
	cvt.u64.u32 	%rd502, %r164;
	bra.uni 	$L__BB368_22;
$L__BB368_21:
	div.s64 	%rd501, %rd497, %rd43;
	mul.lo.s64 	%rd436, %rd501, %rd43;
	sub.s64 	%rd502, %rd497, %rd436;
$L__BB368_22:
	mad.lo.s64 	%rd58, %rd502, %rd50, %rd42;
	add.s32 	%r165, %r208, -2;
	mul.wide.u32 	%rd437, %r165, 8;
	add.s64 	%rd438, %rd2, %rd437;
	ld.global.u64 	%rd59, [%rd438];
	or.b64  	%rd439, %rd499, %rd59;
	and.b64  	%rd440, %rd439, -4294967296;
	setp.ne.s64 	%p35, %rd440, 0;
	@%p35 bra 	$L__BB368_24;
	cvt.u32.u64 	%r166, %rd59;
	cvt.u32.u64 	%r167, %rd499;
	div.u32 	%r168, %r167, %r166;
	mul.lo.s32 	%r169, %r168, %r166;
	sub.s32 	%r170, %r167, %r169;
	cvt.u64.u32 	%rd525, %r168;
	cvt.u64.u32 	%rd504, %r170;
	bra.uni 	$L__BB368_25;
$L__BB368_24:
	div.s64 	%rd525, %rd499, %rd59;
	mul.lo.s64 	%rd441, %rd525, %rd59;
	sub.s64 	%rd504, %rd499, %rd441;
$L__BB368_25:
	mul.wide.u32 	%rd442, %r165, 8;
	add.s64 	%rd443, %rd1, %rd442;
	ld.global.u64 	%rd66, [%rd443];
	mad.lo.s64 	%rd529, %rd66, %rd504, %rd51;
	or.b64  	%rd444, %rd501, %rd59;
	and.b64  	%rd445, %rd444, -4294967296;
	setp.ne.s64 	%p36, %rd445, 0;
	@%p36 bra 	$L__BB368_27;
	cvt.u32.u64 	%r172, %rd59;
	cvt.u32.u64 	%r173, %rd501;
	div.u32 	%r174, %r173, %r172;
	mul.lo.s32 	%r175, %r174, %r172;
	sub.s32 	%r176, %r173, %r175;
	cvt.u64.u32 	%rd523, %r174;
	cvt.u64.u32 	%rd506, %r176;
	bra.uni 	$L__BB368_28;
$L__BB368_27:
	div.s64 	%rd523, %rd501, %rd59;
	mul.lo.s64 	%rd446, %rd523, %rd59;
	sub.s64 	%rd506, %rd501, %rd446;
$L__BB368_28:
	mad.lo.s64 	%rd530, %rd506, %rd66, %rd58;
	add.s32 	%r208, %r208, -4;
	add.s32 	%r207, %r207, 4;
	setp.ne.s32 	%p37, %r207, 0;
	@%p37 bra 	$L__BB368_4;
	add.s32 	%r210, %r208, 1;
$L__BB368_30:
	and.b32  	%r18, %r6, 3;
	setp.eq.s32 	%p38, %r18, 0;
	@%p38 bra 	$L__BB368_53;
	setp.eq.s32 	%p39, %r18, 1;
	@%p39 bra 	$L__BB368_45;
	mul.wide.u32 	%rd448, %r210, 8;
	add.s64 	%rd449, %rd2, %rd448;
	ld.global.u64 	%rd81, [%rd449];
	or.b64  	%rd450, %rd525, %rd81;
	and.b64  	%rd451, %rd450, -4294967296;
	setp.ne.s64 	%p40, %rd451, 0;
	@%p40 bra 	$L__BB368_34;
	cvt.u32.u64 	%r177, %rd81;
	cvt.u32.u64 	%r178, %rd525;
	div.u32 	%r179, %r178, %r177;
	mul.lo.s32 	%r180, %r179, %r177;
	sub.s32 	%r181, %r178, %r180;
	cvt.u64.u32 	%rd513, %r179;
	cvt.u64.u32 	%rd514, %r181;
	bra.uni 	$L__BB368_35;
$L__BB368_34:
	div.s64 	%rd513, %rd525, %rd81;
	mul.lo.s64 	%rd452, %rd513, %rd81;
	sub.s64 	%rd514, %rd525, %rd452;
$L__BB368_35:
	add.s64 	%rd454, %rd1, %rd448;
	ld.global.u64 	%rd88, [%rd454];
	mad.lo.s64 	%rd89, %rd88, %rd514, %rd529;
	or.b64  	%rd455, %rd523, %rd81;
	and.b64  	%rd456, %rd455, -4294967296;
	setp.ne.s64 	%p41, %rd456, 0;
	@%p41 bra 	$L__BB368_37;
	cvt.u32.u64 	%r182, %rd81;
	cvt.u32.u64 	%r183, %rd523;
	div.u32 	%r184, %r183, %r182;
	mul.lo.s32 	%r185, %r184, %r182;
	sub.s32 	%r186, %r183, %r185;
	cvt.u64.u32 	%rd515, %r184;
	cvt.u64.u32 	%rd516, %r186;
	bra.uni 	$L__BB368_38;
$L__BB368_37:
	div.s64 	%rd515, %rd523, %rd81;
	mul.lo.s64 	%rd457, %rd515, %rd81;
	sub.s64 	%rd516, %rd523, %rd457;
$L__BB368_38:
	mad.lo.s64 	%rd96, %rd516, %rd88, %rd530;
	add.s32 	%r19, %r210, -1;
	mul.wide.u32 	%rd458, %r19, 8;
	add.s64 	%rd459, %rd2, %rd458;
	ld.global.u64 	%rd97, [%rd459];
	or.b64  	%rd460, %rd513, %rd97;
	and.b64  	%rd461, %rd460, -4294967296;
	setp.ne.s64 	%p42, %rd461, 0;
	@%p42 bra 	$L__BB368_40;
	cvt.u32.u64 	%r187, %rd97;
	cvt.u32.u64 	%r188, %rd513;
	div.u32 	%r189, %r188, %r187;
	mul.lo.s32 	%r190, %r189, %r187;
	sub.s32 	%r191, %r188, %r190;
	cvt.u64.u32 	%rd525, %r189;
	cvt.u64.u32 	%rd518, %r191;
	bra.uni 	$L__BB368_41;
$L__BB368_40:
	div.s64 	%rd525, %rd513, %rd97;
	mul.lo.s64 	%rd462, %rd525, %rd97;
	sub.s64 	%rd518, %rd513, %rd462;
$L__BB368_41:
	add.s64 	%rd464, %rd1, %rd458;
	ld.global.u64 	%rd104, [%rd464];
	mad.lo.s64 	%rd529, %rd104, %rd518, %rd89;
	or.b64  	%rd465, %rd515, %rd97;
	and.b64  	%rd466, %rd465, -4294967296;
	setp.ne.s64 	%p43, %rd466, 0;
	@%p43 bra 	$L__BB368_43;
	cvt.u32.u64 	%r192, %rd97;
	cvt.u32.u64 	%r193, %rd515;
	div.u32 	%r194, %r193, %r192;
	mul.lo.s32 	%r195, %r194, %r192;
	sub.s32 	%r196, %r193, %r195;
	cvt.u64.u32 	%rd523, %r194;
	cvt.u64.u32 	%rd520, %r196;
	bra.uni 	$L__BB368_44;
$L__BB368_43:
	div.s64 	%rd523, %rd515, %rd97;
	mul.lo.s64 	%rd467, %rd523, %rd97;
	sub.s64 	%rd520, %rd515, %rd467;
$L__BB368_44:
	mad.lo.s64 	%rd530, %rd520, %rd104, %rd96;
	add.s32 	%r210, %r210, -2;
$L__BB368_45:
	and.b32  	%r197, %r6, 1;
	setp.eq.b32 	%p44, %r197, 1;
	not.pred 	%p45, %p44;
	@%p45 bra 	$L__BB368_53;
	mul.wide.u32 	%rd468, %r210, 8;
	add.s64 	%rd469, %rd2, %rd468;
	ld.global.u64 	%rd119, [%rd469];
	or.b64  	%rd470, %rd525, %rd119;
	and.b64  	%rd471, %rd470, -4294967296;
	setp.ne.s64 	%p46, %rd471, 0;
	@%p46 bra 	$L__BB368_48;
	cvt.u32.u64 	%r198, %rd119;
	cvt.u32.u64 	%r199, %rd525;
	rem.u32 	%r200, %r199, %r198;
	cvt.u64.u32 	%rd527, %r200;
	bra.uni 	$L__BB368_49;
$L__BB368_48:
	rem.s64 	%rd527, %rd525, %rd119;
$L__BB368_49:
	add.s64 	%rd473, %rd1, %rd468;
	ld.global.u64 	%rd123, [%rd473];
	mad.lo.s64 	%rd529, %rd123, %rd527, %rd529;
	or.b64  	%rd474, %rd523, %rd119;
	and.b64  	%rd475, %rd474, -4294967296;
	setp.ne.s64 	%p47, %rd475, 0;
	@%p47 bra 	$L__BB368_51;
	cvt.u32.u64 	%r201, %rd119;
	cvt.u32.u64 	%r202, %rd523;
	rem.u32 	%r203, %r202, %r201;
	cvt.u64.u32 	%rd528, %r203;
	bra.uni 	$L__BB368_52;
$L__BB368_51:
	rem.s64 	%rd528, %rd523, %rd119;
$L__BB368_52:
	mad.lo.s64 	%rd530, %rd528, %rd123, %rd530;
$L__BB368_53:
	shl.b64 	%rd476, %rd529, 2;
	add.s64 	%rd477, %rd571, %rd476;
	ld.global.f32 	%f2, [%rd477];
	shl.b64 	%rd478, %rd530, 2;
	add.s64 	%rd479, %rd571, %rd478;
	ld.global.f32 	%f3, [%rd479];
	min.f32 	%f4, %f2, %f3;
	st.shared.f32 	[%r5], %f4;
	bra.uni 	$L__BB368_114;
$L__BB368_54:
	cvt.u64.u32 	%rd131, %r4;
	setp.le.u64 	%p2, %rd264, %rd131;
	@%p2 bra 	$L__BB368_114;
	mov.u32 	%r57, %ctaid.y;
	cvt.u64.u32 	%rd269, %r57;
	mad.lo.s64 	%rd562, %rd264, %rd269, %rd131;
	cvt.u32.u64 	%r22, %rd263;
	add.s32 	%r214, %r22, -1;
	setp.lt.s32 	%p3, %r214, 0;
	@%p3 bra 	$L__BB368_113;
	and.b32  	%r24, %r22, 7;
	setp.lt.u32 	%p4, %r214, 7;
	@%p4 bra 	$L__BB368_84;
	add.s32 	%r212, %r22, -4;
	and.b32  	%r58, %r22, -8;
	neg.s32 	%r211, %r58;
$L__BB368_58:
	.pragma "nounroll";
	add.s32 	%r29, %r212, 3;
	mul.wide.u32 	%rd271, %r29, 8;
	add.s64 	%rd272, %rd2, %rd271;
	ld.global.u64 	%rd135, [%rd272];
	or.b64  	%rd273, %rd562, %rd135;
	and.b64  	%rd274, %rd273, -4294967296;
	setp.ne.s64 	%p5, %rd274, 0;
	@%p5 bra 	$L__BB368_60;
	cvt.u32.u64 	%r59, %rd135;
	cvt.u32.u64 	%r60, %rd562;
	div.u32 	%r61, %r60, %r59;
	mul.lo.s32 	%r62, %r61, %r59;
	sub.s32 	%r63, %r60, %r62;
	cvt.u64.u32 	%rd533, %r61;
	cvt.u64.u32 	%rd534, %r63;
	bra.uni 	$L__BB368_61;
$L__BB368_60:
	div.s64 	%rd533, %rd562, %rd135;
	mul.lo.s64 	%rd275, %rd533, %rd135;
	sub.s64 	%rd534, %rd562, %rd275;
$L__BB368_61:
	add.s64 	%rd277, %rd1, %rd271;
	ld.global.u64 	%rd278, [%rd277];
	mul.lo.s64 	%rd142, %rd278, %rd534;
	add.s32 	%r30, %r212, 2;
	mul.wide.u32 	%rd279, %r30, 8;
	add.s64 	%rd280, %rd2, %rd279;
	ld.global.u64 	%rd143, [%rd280];
	or.b64  	%rd281, %rd533, %rd143;
	and.b64  	%rd282, %rd281, -4294967296;
	setp.ne.s64 	%p6, %rd282, 0;
	@%p6 bra 	$L__BB368_63;
	cvt.u32.u64 	%r64, %rd143;
	cvt.u32.u64 	%r65, %rd533;
	div.u32 	%r66, %r65, %r64;
	mul.lo.s32 	%r67, %r66, %r64;
	sub.s32 	%r68, %r65, %r67;
	cvt.u64.u32 	%rd535, %r66;
	cvt.u64.u32 	%rd536, %r68;
	bra.uni 	$L__BB368_64;
$L__BB368_63:
	div.s64 	%rd535, %rd533, %rd143;
	mul.lo.s64 	%rd283, %rd535, %rd143;
	sub.s64 	%rd536, %rd533, %rd283;
$L__BB368_64:
	add.s64 	%rd285, %rd1, %rd279;
	ld.global.u64 	%rd286, [%rd285];
	mad.lo.s64 	%rd150, %rd286, %rd536, %rd142;
	add.s32 	%r31, %r212, 1;
	mul.wide.u32 	%rd287, %r31, 8;
	add.s64 	%rd288, %rd2, %rd287;
	ld.global.u64 	%rd151, [%rd288];
	or.b64  	%rd289, %rd535, %rd151;
	and.b64  	%rd290, %rd289, -4294967296;
	setp.ne.s64 	%p7, %rd290, 0;
	@%p7 bra 	$L__BB368_66;
	cvt.u32.u64 	%r69, %rd151;
	cvt.u32.u64 	%r70, %rd535;
	div.u32 	%r71, %r70, %r69;
	mul.lo.s32 	%r72, %r71, %r69;
	sub.s32 	%r73, %r70, %r72;
	cvt.u64.u32 	%rd537, %r71;
	cvt.u64.u32 	%rd538, %r73;
	bra.uni 	$L__BB368_67;
$L__BB368_66:
	div.s64 	%rd537, %rd535, %rd151;
	mul.lo.s64 	%rd291, %rd537, %rd151;
	sub.s64 	%rd538, %rd535, %rd291;
$L__BB368_67:
	add.s64 	%rd293, %rd1, %rd287;
	ld.global.u64 	%rd294, [%rd293];
	mad.lo.s64 	%rd158, %rd294, %rd538, %rd150;
	add.s32 	%r32, %r212, -4;
	mul.wide.u32 	%rd295, %r212, 8;
	add.s64 	%rd296, %rd2, %rd295;
	ld.global.u64 	%rd159, [%rd296];
	or.b64  	%rd297, %rd537, %rd159;
	and.b64  	%rd298, %rd297, -4294967296;
	setp.ne.s64 	%p8, %rd298, 0;
	@%p8 bra 	$L__BB368_69;
	cvt.u32.u64 	%r74, %rd159;
	cvt.u32.u64 	%r75, %rd537;
	div.u32 	%r76, %r75, %r74;
	mul.lo.s32 	%r77, %r76, %r74;
	sub.s32 	%r78, %r75, %r77;
	cvt.u64.u32 	%rd539, %r76;
	cvt.u64.u32 	%rd540, %r78;
	bra.uni 	$L__BB368_70;
$L__BB368_69:
	div.s64 	%rd539, %rd537, %rd159;
	mul.lo.s64 	%rd299, %rd539, %rd159;
	sub.s64 	%rd540, %rd537, %rd299;
$L__BB368_70:
	add.s64 	%rd301, %rd1, %rd295;
	ld.global.u64 	%rd302, [%rd301];
	mad.lo.s64 	%rd166, %rd302, %rd540, %rd158;
	add.s32 	%r33, %r212, -1;
	mul.wide.u32 	%rd303, %r33, 8;
	add.s64 	%rd304, %rd2, %rd303;
	ld.global.u64 	%rd167, [%rd304];
	or.b64  	%rd305, %rd539, %rd167;
	and.b64  	%rd306, %rd305, -4294967296;
	setp.ne.s64 	%p9, %rd306, 0;
	@%p9 bra 	$L__BB368_72;
	cvt.u32.u64 	%r79, %rd167;
	cvt.u32.u64 	%r80, %rd539;
	div.u32 	%r81, %r80, %r79;
	mul.lo.s32 	%r82, %r81, %r79;
	sub.s32 	%r83, %r80, %r82;
	cvt.u64.u32 	%rd541, %r81;
	cvt.u64.u32 	%rd542, %r83;
	bra.uni 	$L__BB368_73;
$L__BB368_72:
	div.s64 	%rd541, %rd539, %rd167;
	mul.lo.s64 	%rd307, %rd541, %rd167;
	sub.s64 	%rd542, %rd539, %rd307;
$L__BB368_73:
	add.s64 	%rd309, %rd1, %rd303;
	ld.global.u64 	%rd310, [%rd309];
	mad.lo.s64 	%rd174, %rd310, %rd542, %rd166;
	add.s32 	%r34, %r212, -2;
	mul.wide.u32 	%rd311, %r34, 8;
	add.s64 	%rd312, %rd2, %rd311;
	ld.global.u64 	%rd175, [%rd312];
	or.b64  	%rd313, %rd541, %rd175;
	and.b64  	%rd314, %rd313, -4294967296;
	setp.ne.s64 	%p10, %rd314, 0;
	@%p10 bra 	$L__BB368_75;
	cvt.u32.u64 	%r84, %rd175;
	cvt.u32.u64 	%r85, %rd541;
	div.u32 	%r86, %r85, %r84;
	mul.lo.s32 	%r87, %r86, %r84;
	sub.s32 	%r88, %r85, %r87;
	cvt.u64.u32 	%rd543, %r86;
	cvt.u64.u32 	%rd544, %r88;
	bra.uni 	$L__BB368_76;
$L__BB368_75:
	div.s64 	%rd543, %rd541, %rd175;
	mul.lo.s64 	%rd315, %rd543, %rd175;
	sub.s64 	%rd544, %rd541, %rd315;
$L__BB368_76:
	add.s64 	%rd317, %rd1, %rd311;
	ld.global.u64 	%rd318, [%rd317];
	mad.lo.s64 	%rd182, %rd318, %rd544, %rd174;
	add.s32 	%r35, %r212, -3;
	mul.wide.u32 	%rd319, %r35, 8;
	add.s64 	%rd320, %rd2, %rd319;
	ld.global.u64 	%rd183, [%rd320];
	or.b64  	%rd321, %rd543, %rd183;
	and.b64  	%rd322, %rd321, -4294967296;
	setp.ne.s64 	%p11, %rd322, 0;
	@%p11 bra 	$L__BB368_78;
	cvt.u32.u64 	%r89, %rd183;
	cvt.u32.u64 	%r90, %rd543;
	div.u32 	%r91, %r90, %r89;
	mul.lo.s32 	%r92, %r91, %r89;
	sub.s32 	%r93, %r90, %r92;
	cvt.u64.u32 	%rd545, %r91;
	cvt.u64.u32 	%rd546, %r93;
	bra.uni 	$L__BB368_79;
$L__BB368_78:
	div.s64 	%rd545, %rd543, %rd183;
	mul.lo.s64 	%rd323, %rd545, %rd183;
	sub.s64 	%rd546, %rd543, %rd323;
$L__BB368_79:
	add.s64 	%rd325, %rd1, %rd319;
	ld.global.u64 	%rd326, [%rd325];
	mad.lo.s64 	%rd190, %rd326, %rd546, %rd182;
	mul.wide.u32 	%rd327, %r32, 8;
	add.s64 	%rd328, %rd2, %rd327;
	ld.global.u64 	%rd191, [%rd328];
	or.b64  	%rd329, %rd545, %rd191;
	and.b64  	%rd330, %rd329, -4294967296;
	setp.ne.s64 	%p12, %rd330, 0;
	@%p12 bra 	$L__BB368_81;
	cvt.u32.u64 	%r94, %rd191;
	cvt.u32.u64 	%r95, %rd545;
	div.u32 	%r96, %r95, %r94;
	mul.lo.s32 	%r97, %r96, %r94;
	sub.s32 	%r98, %r95, %r97;
	cvt.u64.u32 	%rd562, %r96;
	cvt.u64.u32 	%rd548, %r98;
	bra.uni 	$L__BB368_82;
$L__BB368_81:
	div.s64 	%rd562, %rd545, %rd191;
	mul.lo.s64 	%rd331, %rd562, %rd191;
	sub.s64 	%rd548, %rd545, %rd331;
$L__BB368_82:
	add.s64 	%rd333, %rd1, %rd327;
	ld.global.u64 	%rd334, [%rd333];
	mad.lo.s64 	%rd335, %rd334, %rd548, %rd190;
	shl.b64 	%rd336, %rd335, 2;
	add.s64 	%rd571, %rd571, %rd336;
	add.s32 	%r212, %r212, -8;
	add.s32 	%r211, %r211, 8;
	setp.ne.s32 	%p13, %r211, 0;
	@%p13 bra 	$L__BB368_58;
	add.s32 	%r214, %r212, 3;
$L__BB368_84:
	setp.eq.s32 	%p14, %r24, 0;
	@%p14 bra 	$L__BB368_113;
	and.b32  	%r40, %r22, 3;
	setp.lt.u32 	%p15, %r24, 4;
	@%p15 bra 	$L__BB368_99;
	mul.wide.u32 	%rd338, %r214, 8;
	add.s64 	%rd339, %rd2, %rd338;
	ld.global.u64 	%rd202, [%rd339];
	or.b64  	%rd340, %rd562, %rd202;
	and.b64  	%rd341, %rd340, -4294967296;
	setp.ne.s64 	%p16, %rd341, 0;
	@%p16 bra 	$L__BB368_88;
	cvt.u32.u64 	%r99, %rd202;
	cvt.u32.u64 	%r100, %rd562;
	div.u32 	%r101, %r100, %r99;
	mul.lo.s32 	%r102, %r101, %r99;
	sub.s32 	%r103, %r100, %r102;
	cvt.u64.u32 	%rd552, %r101;
	cvt.u64.u32 	%rd553, %r103;
	bra.uni 	$L__BB368_89;
$L__BB368_88:
	div.s64 	%rd552, %rd562, %rd202;
	mul.lo.s64 	%rd342, %rd552, %rd202;
	sub.s64 	%rd553, %rd562, %rd342;
$L__BB368_89:
	add.s64 	%rd344, %rd1, %rd338;
	ld.global.u64 	%rd345, [%rd344];
	mul.lo.s64 	%rd209, %rd345, %rd553;
	add.s32 	%r41, %r214, -1;
	mul.wide.u32 	%rd346, %r41, 8;
	add.s64 	%rd347, %rd2, %rd346;
	ld.global.u64 	%rd210, [%rd347];
	or.b64  	%rd348, %rd552, %rd210;
	and.b64  	%rd349, %rd348, -4294967296;
	setp.ne.s64 	%p17, %rd349, 0;
	@%p17 bra 	$L__BB368_91;
	cvt.u32.u64 	%r104, %rd210;
	cvt.u32.u64 	%r105, %rd552;
	div.u32 	%r106, %r105, %r104;
	mul.lo.s32 	%r107, %r106, %r104;
	sub.s32 	%r108, %r105, %r107;
	cvt.u64.u32 	%rd554, %r106;
	cvt.u64.u32 	%rd555, %r108;
	bra.uni 	$L__BB368_92;
$L__BB368_91:
	div.s64 	%rd554, %rd552, %rd210;
	mul.lo.s64 	%rd350, %rd554, %rd210;
	sub.s64 	%rd555, %rd552, %rd350;
$L__BB368_92:
	add.s64 	%rd352, %rd1, %rd346;
	ld.global.u64 	%rd353, [%rd352];
	mad.lo.s64 	%rd217, %rd353, %rd555, %rd209;
	add.s32 	%r42, %r214, -2;
	mul.wide.u32 	%rd354, %r42, 8;
	add.s64 	%rd355, %rd2, %rd354;
	ld.global.u64 	%rd218, [%rd355];
	or.b64  	%rd356, %rd554, %rd218;
	and.b64  	%rd357, %rd356, -4294967296;
	setp.ne.s64 	%p18, %rd357, 0;
	@%p18 bra 	$L__BB368_94;
	cvt.u32.u64 	%r109, %rd218;
	cvt.u32.u64 	%r110, %rd554;
	div.u32 	%r111, %r110, %r109;
	mul.lo.s32 	%r112, %r111, %r109;
	sub.s32 	%r113, %r110, %r112;
	cvt.u64.u32 	%rd556, %r111;
	cvt.u64.u32 	%rd557, %r113;
	bra.uni 	$L__BB368_95;
$L__BB368_94:
	div.s64 	%rd556, %rd554, %rd218;
	mul.lo.s64 	%rd358, %rd556, %rd218;
	sub.s64 	%rd557, %rd554, %rd358;
$L__BB368_95:
	add.s64 	%rd360, %rd1, %rd354;
	ld.global.u64 	%rd361, [%rd360];
	mad.lo.s64 	%rd225, %rd361, %rd557, %rd217;
	add.s32 	%r43, %r214, -3;
	mul.wide.u32 	%rd362, %r43, 8;
	add.s64 	%rd363, %rd2, %rd362;
	ld.global.u64 	%rd226, [%rd363];
	or.b64  	%rd364, %rd556, %rd226;
	and.b64  	%rd365, %rd364, -4294967296;
	setp.ne.s64 	%p19, %rd365, 0;
	@%p19 bra 	$L__BB368_97;
	cvt.u32.u64 	%r114, %rd226;
	cvt.u32.u64 	%r115, %rd556;
	div.u32 	%r116, %r115, %r114;
	mul.lo.s32 	%r117, %r116, %r114;
	sub.s32 	%r118, %r115, %r117;
	cvt.u64.u32 	%rd562, %r116;
	cvt.u64.u32 	%rd559, %r118;
	bra.uni 	$L__BB368_98;
$L__BB368_97:
	div.s64 	%rd562, %rd556, %rd226;
	mul.lo.s64 	%rd366, %rd562, %rd226;
	sub.s64 	%rd559, %rd556, %rd366;
$L__BB368_98:
	add.s64 	%rd368, %rd1, %rd362;
	ld.global.u64 	%rd369, [%rd368];
	mad.lo.s64 	%rd370, %rd369, %rd559, %rd225;
	shl.b64 	%rd371, %rd370, 2;
	add.s64 	%rd571, %rd571, %rd371;
	add.s32 	%r214, %r214, -4;
$L__BB368_99:
	setp.eq.s32 	%p20, %r40, 0;
	@%p20 bra 	$L__BB368_113;
	setp.eq.s32 	%p21, %r40, 1;
	@%p21 bra 	$L__BB368_108;
	mul.wide.u32 	%rd373, %r214, 8;
	add.s64 	%rd374, %rd2, %rd373;
	ld.global.u64 	%rd237, [%rd374];
	or.b64  	%rd375, %rd562, %rd237;
	and.b64  	%rd376, %rd375, -4294967296;
	setp.ne.s64 	%p22, %rd376, 0;
	@%p22 bra 	$L__BB368_103;
	cvt.u32.u64 	%r119, %rd237;
	cvt.u32.u64 	%r120, %rd562;
	div.u32 	%r121, %r120, %r119;
	mul.lo.s32 	%r122, %r121, %r119;
	sub.s32 	%r123, %r120, %r122;
	cvt.u64.u32 	%rd563, %r121;
	cvt.u64.u32 	%rd564, %r123;
	bra.uni 	$L__BB368_104;
$L__BB368_103:
	div.s64 	%rd563, %rd562, %rd237;
	mul.lo.s64 	%rd377, %rd563, %rd237;
	sub.s64 	%rd564, %rd562, %rd377;
$L__BB368_104:
	add.s64 	%rd379, %rd1, %rd373;
	ld.global.u64 	%rd380, [%rd379];
	mul.lo.s64 	%rd244, %rd380, %rd564;
	add.s32 	%r46, %r214, -1;
	mul.wide.u32 	%rd381, %r46, 8;
	add.s64 	%rd382, %rd2, %rd381;
	ld.global.u64 	%rd245, [%rd382];
	or.b64  	%rd383, %rd563, %rd245;
	and.b64  	%rd384, %rd383, -4294967296;
	setp.ne.s64 	%p23, %rd384, 0;
	@%p23 bra 	$L__BB368_106;
	cvt.u32.u64 	%r124, %rd245;
	cvt.u32.u64 	%r125, %rd563;
	div.u32 	%r126, %r125, %r124;
	mul.lo.s32 	%r127, %r126, %r124;
	sub.s32 	%r128, %r125, %r127;
	cvt.u64.u32 	%rd562, %r126;
	cvt.u64.u32 	%rd566, %r128;
	bra.uni 	$L__BB368_107;
$L__BB368_106:
	div.s64 	%rd562, %rd563, %rd245;
	mul.lo.s64 	%rd385, %rd562, %rd245;
	sub.s64 	%rd566, %rd563, %rd385;
$L__BB368_107:
	add.s64 	%rd387, %rd1, %rd381;
	ld.global.u64 	%rd388, [%rd387];
	mad.lo.s64 	%rd389, %rd388, %rd566, %rd244;
	shl.b64 	%rd390, %rd389, 2;
	add.s64 	%rd571, %rd571, %rd390;
	add.s32 	%r214, %r214, -2;
$L__BB368_108:
	and.b32  	%r129, %r22, 1;
	setp.eq.b32 	%p24, %r129, 1;
	not.pred 	%p25, %p24;
	@%p25 bra 	$L__BB368_113;
	mul.wide.u32 	%rd391, %r214, 8;
	add.s64 	%rd392, %rd2, %rd391;
	ld.global.u64 	%rd256, [%rd392];
	or.b64  	%rd393, %rd562, %rd256;
	and.b64  	%rd394, %rd393, -4294967296;
	setp.ne.s64 	%p26, %rd394, 0;
	@%p26 bra 	$L__BB368_111;
	cvt.u32.u64 	%r130, %rd256;
	cvt.u32.u64 	%r131, %rd562;
	rem.u32 	%r132, %r131, %r130;
	cvt.u64.u32 	%rd570, %r132;
	bra.uni 	$L__BB368_112;
$L__BB368_111:
	rem.s64 	%rd570, %rd562, %rd256;
$L__BB368_112:
	add.s64 	%rd396, %rd1, %rd391;
	ld.global.u64 	%rd397, [%rd396];
	mul.lo.s64 	%rd398, %rd397, %rd570;
	shl.b64 	%rd399, %rd398, 2;
	add.s64 	%rd571, %rd571, %rd399;
$L__BB368_113:
	ld.global.f32 	%f1, [%rd571];
	st.shared.f32 	[%r5], %f1;
$L__BB368_114:
	bar.sync 	0;
	setp.lt.u32 	%p48, %r216, 66;
	@%p48 bra 	$L__BB368_118;
$L__BB368_115:
	shr.u32 	%r50, %r216, 1;
	setp.ge.u32 	%p49, %r1, %r50;
	@%p49 bra 	$L__BB368_117;
	ld.shared.f32 	%f5, [%r5];
	shl.b32 	%r204, %r50, 2;
	add.s32 	%r205, %r5, %r204;
	ld.shared.f32 	%f6, [%r205];
	min.f32 	%f7, %f5, %f6;
	st.shared.f32 	[%r5], %f7;
$L__BB368_117:
	bar.sync 	0;
	setp.gt.u32 	%p50, %r216, 131;
	mov.u32 	%r216, %r50;
	@%p50 bra 	$L__BB368_115;
$L__BB368_118:
	setp.gt.u32 	%p51, %r1, 31;
	@%p51 bra 	$L__BB368_121;
	ld.volatile.shared.f32 	%f8, [%r5];
	ld.volatile.shared.f32 	%f9, [%r5+128];
	min.f32 	%f10, %f8, %f9;
	st.volatile.shared.f32 	[%r5], %f10;
	ld.volatile.shared.f32 	%f11, [%r5];
	ld.volatile.shared.f32 	%f12, [%r5+64];
	min.f32 	%f13, %f11, %f12;
	st.volatile.shared.f32 	[%r5], %f13;
	ld.volatile.shared.f32 	%f14, [%r5];
	ld.volatile.shared.f32 	%f15, [%r5+32];
	min.f32 	%f16, %f14, %f15;
	st.volatile.shared.f32 	[%r5], %f16;
	ld.volatile.shared.f32 	%f17, [%r5];
	ld.volatile.shared.f32 	%f18, [%r5+16];
	min.f32 	%f19, %f17, %f18;
	st.volatile.shared.f32 	[%r5], %f19;
	ld.volatile.shared.f32 	%f20, [%r5];
	ld.volatile.shared.f32 	%f21, [%r5+8];
	min.f32 	%f22, %f20, %f21;
	st.volatile.shared.f32 	[%r5], %f22;
	ld.volatile.shared.f32 	%f23, [%r5];
	ld.volatile.shared.f32 	%f24, [%r5+4];
	min.f32 	%f25, %f23, %f24;
	st.volatile.shared.f32 	[%r5], %f25;
	setp.ne.s32 	%p52, %r1, 0;
	@%p52 bra 	$L__BB368_121;
	ld.param.u64 	%rd486, [contiguous_min2_f32_param_0];
	ld.shared.f32 	%f26, [minsdata_f32];
	cvt.u64.u32 	%rd480, %r2;
	mov.u32 	%r206, %ctaid.y;
	cvt.u64.u32 	%rd481, %r206;
	mad.lo.s64 	%rd482, %rd265, %rd481, %rd480;
	cvta.to.global.u64 	%rd483, %rd486;
	shl.b64 	%rd484, %rd482, 2;
	add.s64 	%rd485, %rd483, %rd484;
	st.global.f32 	[%rd485], %f26;
$L__BB368_121:
	ret;

}
	// .globl	contiguous_min22_f32
.visible .entry contiguous_min22_f32(
	.param .u64 .ptr .align 1 contiguous_min22_f32_param_0,
	.param .u64 .ptr .align 1 contiguous_min22_f32_param_1,
	.param .u64 contiguous_min22_f32_param_2,
	.param .u64 contiguous_min22_f32_param_3
)
{
	.reg .pred 	%p<8>;
	.reg .b32 	%r<20>;
	.reg .b32 	%f<27>;
	.reg .b64 	%rd<27>;

	ld.param.u64 	%rd4, [contiguous_min22_f32_param_0];
	ld.param.u64 	%rd7, [contiguous_min22_f32_param_1];
	ld.param.u64 	%rd5, [contiguous_min22_f32_param_2];
	ld.param.u64 	%rd6, [contiguous_min22_f32_param_3];
	cvta.to.global.u64 	%rd1, %rd7;
	mov.u32 	%r1, %tid.x;
	mov.u32 	%r2, %ctaid.x;
	mov.u32 	%r19, %ntid.x;
	mul.lo.s32 	%r8, %r2, %r19;
	shl.b32 	%r9, %r8, 1;
	add.s32 	%r4, %r9, %r1;
	shl.b32 	%r10, %r1, 2;
	mov.u32 	%r11, minsdata_f32;
	add.s32 	%r5, %r11, %r10;
	mov.b32 	%r12, 2139095040;
	st.shared.u32 	[%r5], %r12;
	add.s32 	%r13, %r4, %r19;
	cvt.u64.u32 	%rd2, %r13;
	setp.le.u64 	%p1, %rd5, %rd2;
	@%p1 bra 	$L__BB369_2;
	cvt.u64.u32 	%rd12, %r4;
	mov.u32 	%r15, %ctaid.y;
	cvt.u64.u32 	%rd13, %r15;
	mul.lo.s64 	%rd14, %rd5, %rd13;
	add.s64 	%rd15, %rd14, %rd12;
	shl.b64 	%rd16, %rd15, 2;
	add.s64 	%rd17, %rd1, %rd16;
	ld.global.f32 	%f2, [%rd17];
	add.s64 	%rd18, %rd14, %rd2;
	shl.b64 	%rd19, %rd18, 2;
	add.s64 	%rd20, %rd1, %rd19;
	ld.global.f32 	%f3, [%rd20];
	min.f32 	%f4, %f2, %f3;
	st.shared.f32 	[%r5], %f4;
	bra.uni 	$L__BB369_4;
$L__BB369_2:
	cvt.u64.u32 	%rd3, %r4;
	setp.le.u64 	%p2, %rd5, %rd3;
	@%p2 bra 	$L__BB369_4;
	mov.u32 	%r14, %ctaid.y;
	cvt.u64.u32 	%rd8, %r14;
	mad.lo.s64 	%rd9, %rd5, %rd8, %rd3;
	shl.b64 	%rd10, %rd9, 2;
	add.s64 	%rd11, %rd1, %rd10;
	ld.global.f32 	%f1, [%rd11];
	st.shared.f32 	[%r5], %f1;
$L__BB369_4:
	bar.sync 	0;
	setp.lt.u32 	%p3, %r19, 66;
	@%p3 bra 	$L__BB369_8;
$L__BB369_5:
	shr.u32 	%r7, %r19, 1;
	setp.ge.u32 	%p4, %r1, %r7;
	@%p4 bra 	$L__BB369_7;
	ld.shared.f32 	%f5, [%r5];
	shl.b32 	%r16, %r7, 2;
	add.s32 	%r17, %r5, %r16;
	ld.shared.f32 	%f6, [%r17];
	min.f32 	%f7, %f5, %f6;
	st.shared.f32 	[%r5], %f7;
$L__BB369_7:
	bar.sync 	0;
	setp.gt.u32 	%p5, %r19, 131;
	mov.u32 	%r19, %r7;
	@%p5 bra 	$L__BB369_5;
$L__BB369_8:
	setp.gt.u32 	%p6, %r1, 31;
	@%p6 bra 	$L__BB369_11;
	ld.volatile.shared.f32 	%f8, [%r5];
	ld.volatile.shared.f32 	%f9, [%r5+128];
	min.f32 	%f10, %f8, %f9;
	st.volatile.shared.f32 	[%r5], %f10;
	ld.volatile.shared.f32 	%f11, [%r5];
	ld.volatile.shared.f32 	%f12, [%r5+64];
	min.f32 	%f13, %f11, %f12;
	st.volatile.shared.f32 	[%r5], %f13;
	ld.volatile.shared.f32 	%f14, [%r5];
	ld.volatile.shared.f32 	%f15, [%r5+32];
	min.f32 	%f16, %f14, %f15;
	st.volatile.shared.f32 	[%r5], %f16;
	ld.volatile.shared.f32 	%f17, [%r5];
	ld.volatile.shared.f32 	%f18, [%r5+16];
	min.f32 	%f19, %f17, %f18;
	st.volatile.shared.f32 	[%r5], %f19;
	ld.volatile.shared.f32 	%f20, [%r5];
	ld.volatile.shared.f32 	%f21, [%r5+8];
	min.f32 	%f22, %f20, %f21;
	st.volatile.shared.f32 	[%r5], %f22;
	ld.volatile.shared.f32 	%f23, [%r5];
	ld.volatile.shared.f32 	%f24, [%r5+4];
	min.f32 	%f25, %f23, %f24;
	st.volatile.shared.f32 	[%r5], %f25;
	setp.ne.s32 	%p7, %r1, 0;
	@%p7 bra 	$L__BB369_11;
	ld.shared.f32 	%f26, [minsdata_f32];
	cvt.u64.u32 	%rd21, %r2;
	mov.u32 	%r18, %ctaid.y;
	cvt.u64.u32 	%rd22, %r18;
	mad.lo.s64 	%rd23, %rd6, %rd22, %rd21;
	cvta.to.global.u64 	%rd24, %rd4;
	shl.b64 	%rd25, %rd23, 2;
	add.s64 	%rd26, %rd24, %rd25;
	st.global.f32 	[%rd26], %f26;
$L__BB369_11:
	ret;

}
	// .globl	contiguous_min3_f32
.visible .entry contiguous_min3_f32(
	.param .u64 .ptr .align 1 contiguous_min3_f32_param_0,
	.param .u64 .ptr .align 1 contiguous_min3_f32_param_1,
	.param .u64 .ptr .align 1 contiguous_min3_f32_param_2,
	.param .u64 .ptr .align 1 contiguous_min3_f32_param_3,
	.param .u64 contiguous_min3_f32_param_4,
	.param .u64 contiguous_min3_f32_param_5,
	.param .u64 contiguous_min3_f32_param_6
)
{
	.reg .pred 	%p<38>;
	.reg .b32 	%r<205>;
	.reg .b32 	%f<55>;
	.reg .b64 	%rd<308>;

	ld.param.u64 	%rd144, [contiguous_min3_f32_param_0];
	ld.param.u64 	%rd145, [contiguous_min3_f32_param_1];
	ld.param.u64 	%rd148, [contiguous_min3_f32_param_2];
	ld.param.u64 	%rd149, [contiguous_min3_f32_param_3];
	ld.param.u64 	%rd146, [contiguous_min3_f32_param_4];
	ld.param.u64 	%rd147, [contiguous_min3_f32_param_5];
	ld.param.u64 	%rd150, [contiguous_min3_f32_param_6];
	cvta.to.global.u64 	%rd1, %rd149;
	cvta.to.global.u64 	%rd2, %rd148;
	mov.u32 	%r1, %tid.y;
	mov.u32 	%r2, %ntid.x;
	mov.u32 	%r3, %tid.x;
	mad.lo.s32 	%r64, %r1, %r2, %r3;
	mov.u32 	%r65, %ctaid.x;
	mad.lo.s32 	%r66, %r65, %r2, %r3;
	mov.u32 	%r4, %ctaid.y;
	mov.u32 	%r5, %ntid.y;
	mad.lo.s32 	%r67, %r4, %r5, %r1;
	shl.b32 	%r68, %r64, 2;
	mov.u32 	%r69, minsdata_f32;
	add.s32 	%r7, %r69, %r68;
	mov.b32 	%r70, 2139095040;
	st.shared.u32 	[%r7], %r70;
	cvt.u64.u32 	%rd3, %r66;
	setp.le.u64 	%p1, %rd147, %rd3;
	cvt.u64.u32 	%rd152, %r67;
	setp.le.u64 	%p2, %rd150, %rd152;
	or.pred  	%p3, %p1, %p2;
	@%p3 bra 	$L__BB370_76;
	cvt.u32.u64 	%r71, %rd3;
	cvt.u32.u64 	%r72, %rd147;
	mad.lo.s32 	%r195, %r67, %r72, %r71;
	cvt.u32.u64 	%r9, %rd146;
	add.s32 	%r194, %r9, -1;
	setp.lt.s32 	%p4, %r194, 0;
	mov.b64 	%rd307, 0;
	@%p4 bra 	$L__BB370_59;
	setp.lt.u32 	%p5, %r194, 7;
	mov.b64 	%rd307, 0;
	@%p5 bra 	$L__BB370_30;
	add.s32 	%r190, %r9, -4;
	and.b32  	%r73, %r9, -8;
	neg.s32 	%r189, %r73;
	mov.b64 	%rd307, 0;
$L__BB370_4:
	.pragma "nounroll";
	add.s32 	%r16, %r190, 3;
	cvt.u64.u32 	%rd5, %r195;
	mul.wide.u32 	%rd157, %r16, 8;
	add.s64 	%rd158, %rd2, %rd157;
	ld.global.u64 	%rd6, [%rd158];
	and.b64  	%rd159, %rd6, -4294967296;
	setp.ne.s64 	%p6, %rd159, 0;
	@%p6 bra 	$L__BB370_6;
	cvt.u32.u64 	%r74, %rd6;
	cvt.u32.u64 	%r75, %rd5;
	div.u32 	%r76, %r75, %r74;
	mul.lo.s32 	%r77, %r76, %r74;
	sub.s32 	%r78, %r75, %r77;
	cvt.u64.u32 	%rd272, %r76;
	cvt.u64.u32 	%rd273, %r78;
	bra.uni 	$L__BB370_7;
$L__BB370_6:
	div.s64 	%rd272, %rd5, %rd6;
	mul.lo.s64 	%rd160, %rd272, %rd6;
	sub.s64 	%rd273, %rd5, %rd160;
$L__BB370_7:
	mul.wide.u32 	%rd161, %r16, 8;
	add.s64 	%rd162, %rd1, %rd161;
	ld.global.u64 	%rd163, [%rd162];
	mad.lo.s64 	%rd13, %rd163, %rd273, %rd307;
	add.s32 	%r17, %r190, 2;
	and.b64  	%rd14, %rd272, 4294967295;
	mul.wide.u32 	%rd164, %r17, 8;
	add.s64 	%rd165, %rd2, %rd164;
	ld.global.u64 	%rd15, [%rd165];
	and.b64  	%rd166, %rd15, -4294967296;
	setp.ne.s64 	%p7, %rd166, 0;
	@%p7 bra 	$L__BB370_9;
	cvt.u32.u64 	%r79, %rd15;
	cvt.u32.u64 	%r80, %rd14;
	div.u32 	%r81, %r80, %r79;
	mul.lo.s32 	%r82, %r81, %r79;
	sub.s32 	%r83, %r80, %r82;
	cvt.u64.u32 	%rd274, %r81;
	cvt.u64.u32 	%rd275, %r83;
	bra.uni 	$L__BB370_10;
$L__BB370_9:
	div.s64 	%rd274, %rd14, %rd15;
	mul.lo.s64 	%rd167, %rd274, %rd15;
	sub.s64 	%rd275, %rd14, %rd167;
$L__BB370_10:
	mul.wide.u32 	%rd168, %r17, 8;
	add.s64 	%rd169, %rd1, %rd168;
	ld.global.u64 	%rd170, [%rd169];
	mad.lo.s64 	%rd22, %rd170, %rd275, %rd13;
	add.s32 	%r18, %r190, 1;
	and.b64  	%rd23, %rd274, 4294967295;
	mul.wide.u32 	%rd171, %r18, 8;
	add.s64 	%rd172, %rd2, %rd171;
	ld.global.u64 	%rd24, [%rd172];
	and.b64  	%rd173, %rd24, -4294967296;
	setp.ne.s64 	%p8, %rd173, 0;
	@%p8 bra 	$L__BB370_12;
	cvt.u32.u64 	%r84, %rd24;
	cvt.u32.u64 	%r85, %rd23;
	div.u32 	%r86, %r85, %r84;
	mul.lo.s32 	%r87, %r86, %r84;
	sub.s32 	%r88, %r85, %r87;
	cvt.u64.u32 	%rd276, %r86;
	cvt.u64.u32 	%rd277, %r88;
	bra.uni 	$L__BB370_13;
$L__BB370_12:
	div.s64 	%rd276, %rd23, %rd24;
	mul.lo.s64 	%rd174, %rd276, %rd24;
	sub.s64 	%rd277, %rd23, %rd174;
$L__BB370_13:
	mul.wide.u32 	%rd175, %r18, 8;
	add.s64 	%rd176, %rd1, %rd175;
	ld.global.u64 	%rd177, [%rd176];
	mad.lo.s64 	%rd31, %rd177, %rd277, %rd22;
	and.b64  	%rd32, %rd276, 4294967295;
	mul.wide.u32 	%rd178, %r190, 8;
	add.s64 	%rd179, %rd2, %rd178;
	ld.global.u64 	%rd33, [%rd179];
	and.b64  	%rd180, %rd33, -4294967296;
	setp.ne.s64 	%p9, %rd180, 0;
	@%p9 bra 	$L__BB370_15;
	cvt.u32.u64 	%r89, %rd33;
	cvt.u32.u64 	%r90, %rd32;
	div.u32 	%r91, %r90, %r89;
	mul.lo.s32 	%r92, %r91, %r89;
	sub.s32 	%r93, %r90, %r92;
	cvt.u64.u32 	%rd278, %r91;
	cvt.u64.u32 	%rd279, %r93;
	bra.uni 	$L__BB370_16;
$L__BB370_15:
	div.s64 	%rd278, %rd32, %rd33;
	mul.lo.s64 	%rd181, %rd278, %rd33;
	sub.s64 	%rd279, %rd32, %rd181;
$L__BB370_16:
	mul.wide.u32 	%rd182, %r190, 8;
	add.s64 	%rd183, %rd1, %rd182;
	ld.global.u64 	%rd184, [%rd183];
	mad.lo.s64 	%rd40, %rd184, %rd279, %rd31;
	add.s32 	%r19, %r190, -1;
	and.b64  	%rd41, %rd278, 4294967295;
	mul.wide.u32 	%rd185, %r19, 8;
	add.s64 	%rd186, %rd2, %rd185;
	ld.global.u64 	%rd42, [%rd186];
	and.b64  	%rd187, %rd42, -4294967296;
	setp.ne.s64 	%p10, %rd187, 0;
	@%p10 bra 	$L__BB370_18;
	cvt.u32.u64 	%r94, %rd42;
	cvt.u32.u64 	%r95, %rd41;
	div.u32 	%r96, %r95, %r94;
	mul.lo.s32 	%r97, %r96, %r94;
	sub.s32 	%r98, %r95, %r97;
	cvt.u64.u32 	%rd280, %r96;
	cvt.u64.u32 	%rd281, %r98;
	bra.uni 	$L__BB370_19;
$L__BB370_18:
	div.s64 	%rd280, %rd41, %rd42;
	mul.lo.s64 	%rd188, %rd280, %rd42;
	sub.s64 	%rd281, %rd41, %rd188;
$L__BB370_19:
	mul.wide.u32 	%rd189, %r19, 8;
	add.s64 	%rd190, %rd1, %rd189;
	ld.global.u64 	%rd191, [%rd190];
	mad.lo.s64 	%rd49, %rd191, %rd281, %rd40;
	add.s32 	%r20, %r190, -2;
	and.b64  	%rd50, %rd280, 4294967295;
	mul.wide.u32 	%rd192, %r20, 8;
	add.s64 	%rd193, %rd2, %rd192;
	ld.global.u64 	%rd51, [%rd193];
	and.b64  	%rd194, %rd51, -4294967296;
	setp.ne.s64 	%p11, %rd194, 0;
	@%p11 bra 	$L__BB370_21;
	cvt.u32.u64 	%r99, %rd51;
	cvt.u32.u64 	%r100, %rd50;
	div.u32 	%r101, %r100, %r99;
	mul.lo.s32 	%r102, %r101, %r99;
	sub.s32 	%r103, %r100, %r102;
	cvt.u64.u32 	%rd282, %r101;
	cvt.u64.u32 	%rd283, %r103;
	bra.uni 	$L__BB370_22;
$L__BB370_21:
	div.s64 	%rd282, %rd50, %rd51;
	mul.lo.s64 	%rd195, %rd282, %rd51;
	sub.s64 	%rd283, %rd50, %rd195;
$L__BB370_22:
	mul.wide.u32 	%rd196, %r20, 8;
	add.s64 	%rd197, %rd1, %rd196;
	ld.global.u64 	%rd198, [%rd197];
	mad.lo.s64 	%rd58, %rd198, %rd283, %rd49;
	add.s32 	%r21, %r190, -3;
	and.b64  	%rd59, %rd282, 4294967295;
	mul.wide.u32 	%rd199, %r21, 8;
	add.s64 	%rd200, %rd2, %rd199;
	ld.global.u64 	%rd60, [%rd200];
	and.b64  	%rd201, %rd60, -4294967296;
	setp.ne.s64 	%p12, %rd201, 0;
	@%p12 bra 	$L__BB370_24;
	cvt.u32.u64 	%r104, %rd60;
	cvt.u32.u64 	%r105, %rd59;
	div.u32 	%r106, %r105, %r104;
	mul.lo.s32 	%r107, %r106, %r104;
	sub.s32 	%r108, %r105, %r107;
	cvt.u64.u32 	%rd284, %r106;
	cvt.u64.u32 	%rd285, %r108;
	bra.uni 	$L__BB370_25;
$L__BB370_24:
	div.s64 	%rd284, %rd59, %rd60;
	mul.lo.s64 	%rd202, %rd284, %rd60;
	sub.s64 	%rd285, %rd59, %rd202;
$L__BB370_25:
	mul.wide.u32 	%rd203, %r21, 8;
	add.s64 	%rd204, %rd1, %rd203;
	ld.global.u64 	%rd205, [%rd204];
	mad.lo.s64 	%rd67, %rd205, %rd285, %rd58;
	and.b64  	%rd68, %rd284, 4294967295;
	add.s32 	%r109, %r190, -4;
	mul.wide.u32 	%rd206, %r109, 8;
	add.s64 	%rd207, %rd2, %rd206;
	ld.global.u64 	%rd69, [%rd207];
	and.b64  	%rd208, %rd69, -4294967296;
	setp.ne.s64 	%p13, %rd208, 0;
	@%p13 bra 	$L__BB370_27;
	cvt.u32.u64 	%r110, %rd69;
	cvt.u32.u64 	%r111, %rd68;
	div.u32 	%r112, %r111, %r110;
	mul.lo.s32 	%r113, %r112, %r110;
	sub.s32 	%r114, %r111, %r113;
	cvt.u64.u32 	%rd286, %r112;
	cvt.u64.u32 	%rd287, %r114;
	bra.uni 	$L__BB370_28;
$L__BB370_27:
	div.s64 	%rd286, %rd68, %rd69;
	mul.lo.s64 	%rd209, %rd286, %rd69;
	sub.s64 	%rd287, %rd68, %rd209;
$L__BB370_28:
	mul.wide.u32 	%rd210, %r109, 8;
	add.s64 	%rd211, %rd1, %rd210;
	ld.global.u64 	%rd212, [%rd211];
	mad.lo.s64 	%rd307, %rd212, %rd287, %rd67;
	cvt.u32.u64 	%r195, %rd286;
	add.s32 	%r190, %r190, -8;
	add.s32 	%r189, %r189, 8;
	setp.ne.s32 	%p14, %r189, 0;
	@%p14 bra 	$L__BB370_4;
	add.s32 	%r194, %r190, 3;
$L__BB370_30:
	and.b32  	%r28, %r9, 7;
	setp.eq.s32 	%p15, %r28, 0;
	@%p15 bra 	$L__BB370_59;
	and.b32  	%r29, %r9, 3;
	setp.lt.u32 	%p16, %r28, 4;
	@%p16 bra 	$L__BB370_45;
	cvt.u64.u32 	%rd79, %r195;
	mul.wide.u32 	%rd214, %r194, 8;
	add.s64 	%rd215, %rd2, %rd214;
	ld.global.u64 	%rd80, [%rd215];
	and.b64  	%rd216, %rd80, -4294967296;
	setp.ne.s64 	%p17, %rd216, 0;
	@%p17 bra 	$L__BB370_34;
	cvt.u32.u64 	%r116, %rd80;
	cvt.u32.u64 	%r117, %rd79;
	div.u32 	%r118, %r117, %r116;
	mul.lo.s32 	%r119, %r118, %r116;
	sub.s32 	%r120, %r117, %r119;
	cvt.u64.u32 	%rd290, %r118;
	cvt.u64.u32 	%rd291, %r120;
	bra.uni 	$L__BB370_35;
$L__BB370_34:
	div.s64 	%rd290, %rd79, %rd80;
	mul.lo.s64 	%rd217, %rd290, %rd80;
	sub.s64 	%rd291, %rd79, %rd217;
$L__BB370_35:
	mul.wide.u32 	%rd218, %r194, 8;
	add.s64 	%rd219, %rd1, %rd218;
	ld.global.u64 	%rd220, [%rd219];
	mad.lo.s64 	%rd87, %rd220, %rd291, %rd307;
	add.s32 	%r30, %r194, -1;
	and.b64  	%rd88, %rd290, 4294967295;
	mul.wide.u32 	%rd221, %r30, 8;
	add.s64 	%rd222, %rd2, %rd221;
	ld.global.u64 	%rd89, [%rd222];
	and.b64  	%rd223, %rd89, -4294967296;
	setp.ne.s64 	%p18, %rd223, 0;
	@%p18 bra 	$L__BB370_37;
	cvt.u32.u64 	%r121, %rd89;
	cvt.u32.u64 	%r122, %rd88;
	div.u32 	%r123, %r122, %r121;
	mul.lo.s32 	%r124, %r123, %r121;
	sub.s32 	%r125, %r122, %r124;
	cvt.u64.u32 	%rd292, %r123;
	cvt.u64.u32 	%rd293, %r125;
	bra.uni 	$L__BB370_38;
$L__BB370_37:
	div.s64 	%rd292, %rd88, %rd89;
	mul.lo.s64 	%rd224, %rd292, %rd89;
	sub.s64 	%rd293, %rd88, %rd224;
$L__BB370_38:
	mul.wide.u32 	%rd225, %r30, 8;
	add.s64 	%rd226, %rd1, %rd225;
	ld.global.u64 	%rd227, [%rd226];
	mad.lo.s64 	%rd96, %rd227, %rd293, %rd87;
	add.s32 	%r31, %r194, -2;
	and.b64  	%rd97, %rd292, 4294967295;
	mul.wide.u32 	%rd228, %r31, 8;
	add.s64 	%rd229, %rd2, %rd228;
	ld.global.u64 	%rd98, [%rd229];
	and.b64  	%rd230, %rd98, -4294967296;
	setp.ne.s64 	%p19, %rd230, 0;
	@%p19 bra 	$L__BB370_40;
	cvt.u32.u64 	%r126, %rd98;
	cvt.u32.u64 	%r127, %rd97;
	div.u32 	%r128, %r127, %r126;
	mul.lo.s32 	%r129, %r128, %r126;
	sub.s32 	%r130, %r127, %r129;
	cvt.u64.u32 	%rd294, %r128;
	cvt.u64.u32 	%rd295, %r130;
	bra.uni 	$L__BB370_41;
$L__BB370_40:
	div.s64 	%rd294, %rd97, %rd98;
	mul.lo.s64 	%rd231, %rd294, %rd98;
	sub.s64 	%rd295, %rd97, %rd231;
$L__BB370_41:
	mul.wide.u32 	%rd232, %r31, 8;
	add.s64 	%rd233, %rd1, %rd232;
	ld.global.u64 	%rd234, [%rd233];
	mad.lo.s64 	%rd105, %rd234, %rd295, %rd96;
	add.s32 	%r32, %r194, -3;
	and.b64  	%rd106, %rd294, 4294967295;
	mul.wide.u32 	%rd235, %r32, 8;
	add.s64 	%rd236, %rd2, %rd235;
	ld.global.u64 	%rd107, [%rd236];
	and.b64  	%rd237, %rd107, -4294967296;
	setp.ne.s64 	%p20, %rd237, 0;
	@%p20 bra 	$L__BB370_43;
	cvt.u32.u64 	%r131, %rd107;
	cvt.u32.u64 	%r132, %rd106;
	div.u32 	%r133, %r132, %r131;
	mul.lo.s32 	%r134, %r133, %r131;
	sub.s32 	%r135, %r132, %r134;
	cvt.u64.u32 	%rd296, %r133;
	cvt.u64.u32 	%rd297, %r135;
	bra.uni 	$L__BB370_44;
$L__BB370_43:
	div.s64 	%rd296, %rd106, %rd107;
	mul.lo.s64 	%rd238, %rd296, %rd107;
	sub.s64 	%rd297, %rd106, %rd238;
$L__BB370_44:
	mul.wide.u32 	%rd239, %r32, 8;
	add.s64 	%rd240, %rd1, %rd239;
	ld.global.u64 	%rd241, [%rd240];
	mad.lo.s64 	%rd307, %rd241, %rd297, %rd105;
	cvt.u32.u64 	%r195, %rd296;
	add.s32 	%r194, %r194, -4;
$L__BB370_45:
	setp.eq.s32 	%p21, %r29, 0;
	@%p21 bra 	$L__BB370_59;
	setp.eq.s32 	%p22, %r29, 1;
	@%p22 bra 	$L__BB370_54;
	cvt.u64.u32 	%rd117, %r195;
	mul.wide.u32 	%rd243, %r194, 8;
	add.s64 	%rd244, %rd2, %rd243;
	ld.global.u64 	%rd118, [%rd244];
	and.b64  	%rd245, %rd118, -4294967296;
	setp.ne.s64 	%p23, %rd245, 0;
	@%p23 bra 	$L__BB370_49;
	cvt.u32.u64 	%r136, %rd118;
	cvt.u32.u64 	%r137, %rd117;
	div.u32 	%r138, %r137, %r136;
	mul.lo.s32 	%r139, %r138, %r136;
	sub.s32 	%r140, %r137, %r139;
	cvt.u64.u32 	%rd300, %r138;
	cvt.u64.u32 	%rd301, %r140;
	bra.uni 	$L__BB370_50;
$L__BB370_49:
	div.s64 	%rd300, %rd117, %rd118;
	mul.lo.s64 	%rd246, %rd300, %rd118;
	sub.s64 	%rd301, %rd117, %rd246;
$L__BB370_50:
	add.s64 	%rd248, %rd1, %rd243;
	ld.global.u64 	%rd249, [%rd248];
	mad.lo.s64 	%rd125, %rd249, %rd301, %rd307;
	add.s32 	%r37, %r194, -1;
	and.b64  	%rd126, %rd300, 4294967295;
	mul.wide.u32 	%rd250, %r37, 8;
	add.s64 	%rd251, %rd2, %rd250;
	ld.global.u64 	%rd127, [%rd251];
	and.b64  	%rd252, %rd127, -4294967296;
	setp.ne.s64 	%p24, %rd252, 0;
	@%p24 bra 	$L__BB370_52;
	cvt.u32.u64 	%r141, %rd127;
	cvt.u32.u64 	%r142, %rd126;
	div.u32 	%r143, %r142, %r141;
	mul.lo.s32 	%r144, %r143, %r141;
	sub.s32 	%r145, %r142, %r144;
	cvt.u64.u32 	%rd302, %r143;
	cvt.u64.u32 	%rd303, %r145;
	bra.uni 	$L__BB370_53;
$L__BB370_52:
	div.s64 	%rd302, %rd126, %rd127;
	mul.lo.s64 	%rd253, %rd302, %rd127;
	sub.s64 	%rd303, %rd126, %rd253;
$L__BB370_53:
	add.s64 	%rd255, %rd1, %rd250;
	ld.global.u64 	%rd256, [%rd255];
	mad.lo.s64 	%rd307, %rd256, %rd303, %rd125;
	cvt.u32.u64 	%r195, %rd302;
	add.s32 	%r194, %r194, -2;
$L__BB370_54:
	and.b32  	%r146, %r9, 1;
	setp.eq.b32 	%p25, %r146, 1;
	not.pred 	%p26, %p25;
	@%p26 bra 	$L__BB370_59;
	cvt.u64.u32 	%rd137, %r195;
	mul.wide.u32 	%rd257, %r194, 8;
	add.s64 	%rd258, %rd2, %rd257;
	ld.global.u64 	%rd138, [%rd258];
	and.b64  	%rd259, %rd138, -4294967296;
	setp.ne.s64 	%p27, %rd259, 0;
	@%p27 bra 	$L__BB370_57;
	cvt.u32.u64 	%r147, %rd138;
	cvt.u32.u64 	%r148, %rd137;
	rem.u32 	%r149, %r148, %r147;
	cvt.u64.u32 	%rd306, %r149;
	bra.uni 	$L__BB370_58;
$L__BB370_57:
	rem.s64 	%rd306, %rd137, %rd138;
$L__BB370_58:
	add.s64 	%rd261, %rd1, %rd257;
	ld.global.u64 	%rd262, [%rd261];
	mad.lo.s64 	%rd307, %rd262, %rd306, %rd307;
$L__BB370_59:
	cvta.to.global.u64 	%rd263, %rd145;
	shl.b64 	%rd264, %rd307, 2;
	add.s64 	%rd265, %rd263, %rd264;
	ld.global.f32 	%f16, [%rd265];
	st.shared.f32 	[%r7], %f16;
	bar.sync 	0;
	setp.ne.s32 	%p28, %r1, 0;
	@%p28 bra 	$L__BB370_76;
	setp.gt.u32 	%p29, %r5, 1;
	@%p29 bra 	$L__BB370_62;
	shl.b32 	%r150, %r3, 2;
	mov.u32 	%r151, minsdata_f32;
	add.s32 	%r152, %r151, %r150;
	ld.shared.f32 	%f53, [%r152];
	bra.uni 	$L__BB370_75;
$L__BB370_62:
	shl.b32 	%r154, %r3, 2;
	mov.u32 	%r155, minsdata_f32;
	add.s32 	%r42, %r155, %r154;
	ld.shared.f32 	%f53, [%r42];
	add.s32 	%r43, %r5, -1;
	add.s32 	%r156, %r5, -2;
	and.b32  	%r44, %r43, 7;
	setp.lt.u32 	%p30, %r156, 7;
	mov.b32 	%r203, 1;
	@%p30 bra 	$L__BB370_66;
	and.b32  	%r159, %r43, -8;
	neg.s32 	%r200, %r159;
	shl.b32 	%r46, %r2, 2;
	add.s32 	%r161, %r154, %r46;
	add.s32 	%r198, %r155, %r161;
	shl.b32 	%r48, %r2, 5;
	mov.b32 	%r201, 1;
	mov.b32 	%r199, 0;
$L__BB370_64:
	.pragma "nounroll";
	mul.lo.s32 	%r163, %r201, %r2;
	shl.b32 	%r164, %r163, 2;
	add.s32 	%r165, %r42, %r164;
	ld.shared.f32 	%f18, [%r198];
	min.f32 	%f19, %f53, %f18;
	add.s32 	%r166, %r165, %r46;
	ld.shared.f32 	%f20, [%r166];
	min.f32 	%f21, %f19, %f20;
	add.s32 	%r167, %r166, %r46;
	ld.shared.f32 	%f22, [%r167];
	min.f32 	%f23, %f21, %f22;
	add.s32 	%r168, %r167, %r46;
	ld.shared.f32 	%f24, [%r168];
	min.f32 	%f25, %f23, %f24;
	add.s32 	%r169, %r168, %r46;
	ld.shared.f32 	%f26, [%r169];
	min.f32 	%f27, %f25, %f26;
	add.s32 	%r170, %r169, %r46;
	ld.shared.f32 	%f28, [%r170];
	min.f32 	%f29, %f27, %f28;
	add.s32 	%r171, %r170, %r46;
	ld.shared.f32 	%f30, [%r171];
	min.f32 	%f31, %f29, %f30;
	add.s32 	%r172, %r171, %r46;
	ld.shared.f32 	%f32, [%r172];
	min.f32 	%f53, %f31, %f32;
	add.s32 	%r201, %r201, 8;
	add.s32 	%r200, %r200, 8;
	add.s32 	%r199, %r199, 8;
	add.s32 	%r198, %r198, %r48;
	setp.ne.s32 	%p31, %r200, 0;
	@%p31 bra 	$L__BB370_64;
	add.s32 	%r203, %r199, 1;
$L__BB370_66:
	setp.eq.s32 	%p32, %r44, 0;
	@%p32 bra 	$L__BB370_74;
	and.b32  	%r59, %r43, 3;
	setp.lt.u32 	%p33, %r44, 4;
	@%p33 bra 	$L__BB370_69;
	mul.lo.s32 	%r173, %r203, %r2;
	shl.b32 	%r174, %r173, 2;
	add.s32 	%r175, %r42, %r174;
	ld.shared.f32 	%f34, [%r175];
	min.f32 	%f35, %f53, %f34;
	shl.b32 	%r176, %r2, 2;
	add.s32 	%r177, %r175, %r176;
	ld.shared.f32 	%f36, [%r177];
	min.f32 	%f37, %f35, %f36;
	add.s32 	%r178, %r177, %r176;
	ld.shared.f32 	%f38, [%r178];
	min.f32 	%f39, %f37, %f38;
	add.s32 	%r179, %r178, %r176;
	ld.shared.f32 	%f40, [%r179];
	min.f32 	%f53, %f39, %f40;
	add.s32 	%r203, %r203, 4;
$L__BB370_69:
	setp.eq.s32 	%p34, %r59, 0;
	@%p34 bra 	$L__BB370_74;
	setp.eq.s32 	%p35, %r59, 1;
	@%p35 bra 	$L__BB370_72;
	mul.lo.s32 	%r180, %r203, %r2;
	shl.b32 	%r181, %r180, 2;
	add.s32 	%r182, %r42, %r181;
	ld.shared.f32 	%f42, [%r182];
	min.f32 	%f43, %f53, %f42;
	shl.b32 	%r183, %r2, 2;
	add.s32 	%r184, %r182, %r183;
	ld.shared.f32 	%f44, [%r184];
	min.f32 	%f53, %f43, %f44;
	add.s32 	%r203, %r203, 2;
$L__BB370_72:
	and.b32  	%r185, %r43, 1;
	setp.eq.b32 	%p36, %r185, 1;
	not.pred 	%p37, %p36;
	@%p37 bra 	$L__BB370_74;
	mul.lo.s32 	%r186, %r203, %r2;
	shl.b32 	%r187, %r186, 2;
	add.s32 	%r188, %r42, %r187;
	ld.shared.f32 	%f45, [%r188];
	min.f32 	%f53, %f53, %f45;
$L__BB370_74:
	st.shared.f32 	[%r42], %f53;
$L__BB370_75:
	cvt.u64.u32 	%rd266, %r4;
	mad.lo.s64 	%rd267, %rd147, %rd266, %rd3;
	cvta.to.global.u64 	%rd268, %rd144;
	shl.b64 	%rd269, %rd267, 2;
	add.s64 	%rd270, %rd268, %rd269;
	st.global.f32 	[%rd270], %f53;
$L__BB370_76:
	ret;

}
	// .globl	contiguous_min33_f32
.visible .entry contiguous_min33_f32(
	.param .u64 .ptr .align 1 contiguous_min33_f32_param_0,
	.param .u64 .ptr .align 1 contiguous_min33_f32_param_1,
	.param .u64 contiguous_min33_f32_param_2,
	.param .u64 contiguous_min33_f32_param_3,
	.param .u64 contiguous_min33_f32_param_4
)
{
	.reg .pred 	%p<14>;
	.reg .b32 	%r<86>;
	.reg .b32 	%f<55>;
	.reg .b64 	%rd<16>;

	ld.param.u64 	%rd2, [contiguous_min33_f32_param_0];
	ld.param.u64 	%rd3, [contiguous_min33_f32_param_1];
	ld.param.u64 	%rd4, [contiguous_min33_f32_param_3];
	ld.param.u64 	%rd5, [contiguous_min33_f32_param_4];
	mov.u32 	%r1, %tid.y;
	mov.u32 	%r2, %ntid.x;
	mov.u32 	%r3, %tid.x;
	mad.lo.s32 	%r30, %r1, %r2, %r3;
	mov.u32 	%r31, %ctaid.x;
	mad.lo.s32 	%r32, %r31, %r2, %r3;
	mov.u32 	%r4, %ctaid.y;
	mov.u32 	%r5, %ntid.y;
	mad.lo.s32 	%r33, %r4, %r5, %r1;
	shl.b32 	%r34, %r30, 2;
	mov.u32 	%r35, minsdata_f32;
	add.s32 	%r7, %r35, %r34;
	mov.b32 	%r36, 2139095040;
	st.shared.u32 	[%r7], %r36;
	cvt.u64.u32 	%rd1, %r32;
	setp.le.u64 	%p1, %rd4, %rd1;
	cvt.u64.u32 	%rd7, %r33;
	setp.le.u64 	%p2, %rd5, %rd7;
	or.pred  	%p3, %p1, %p2;
	@%p3 bra 	$L__BB371_18;
	cvt.u32.u64 	%r37, %rd1;
	cvta.to.global.u64 	%rd8, %rd3;
	cvt.u32.u64 	%r38, %rd4;
	mad.lo.s32 	%r39, %r33, %r38, %r37;
	mul.wide.u32 	%rd9, %r39, 4;
	add.s64 	%rd10, %rd8, %rd9;
	ld.global.f32 	%f16, [%rd10];
	st.shared.f32 	[%r7], %f16;
	bar.sync 	0;
	setp.ne.s32 	%p4, %r1, 0;
	@%p4 bra 	$L__BB371_18;
	setp.gt.u32 	%p5, %r5, 1;
	@%p5 bra 	$L__BB371_4;
	shl.b32 	%r40, %r3, 2;
	add.s32 	%r42, %r35, %r40;
	ld.shared.f32 	%f53, [%r42];
	bra.uni 	$L__BB371_17;
$L__BB371_4:
	shl.b32 	%r44, %r3, 2;
	add.s32 	%r8, %r35, %r44;
	ld.shared.f32 	%f53, [%r8];
	add.s32 	%r9, %r5, -1;
	add.s32 	%r46, %r5, -2;
	and.b32  	%r10, %r9, 7;
	setp.lt.u32 	%p6, %r46, 7;
	mov.b32 	%r84, 1;
	@%p6 bra 	$L__BB371_8;
	and.b32  	%r49, %r9, -8;
	neg.s32 	%r81, %r49;
	shl.b32 	%r12, %r2, 2;
	add.s32 	%r51, %r44, %r12;
	add.s32 	%r79, %r35, %r51;
	shl.b32 	%r14, %r2, 5;
	mov.b32 	%r82, 1;
	mov.b32 	%r80, 0;
$L__BB371_6:
	.pragma "nounroll";
	mul.lo.s32 	%r53, %r82, %r2;
	shl.b32 	%r54, %r53, 2;
	add.s32 	%r55, %r8, %r54;
	ld.shared.f32 	%f18, [%r79];
	min.f32 	%f19, %f53, %f18;
	add.s32 	%r56, %r55, %r12;
	ld.shared.f32 	%f20, [%r56];
	min.f32 	%f21, %f19, %f20;
	add.s32 	%r57, %r56, %r12;
	ld.shared.f32 	%f22, [%r57];
	min.f32 	%f23, %f21, %f22;
	add.s32 	%r58, %r57, %r12;
	ld.shared.f32 	%f24, [%r58];
	min.f32 	%f25, %f23, %f24;
	add.s32 	%r59, %r58, %r12;
	ld.shared.f32 	%f26, [%r59];
	min.f32 	%f27, %f25, %f26;
	add.s32 	%r60, %r59, %r12;
	ld.shared.f32 	%f28, [%r60];
	min.f32 	%f29, %f27, %f28;
	add.s32 	%r61, %r60, %r12;
	ld.shared.f32 	%f30, [%r61];
	min.f32 	%f31, %f29, %f30;
	add.s32 	%r62, %r61, %r12;
	ld.shared.f32 	%f32, [%r62];
	min.f32 	%f53, %f31, %f32;
	add.s32 	%r82, %r82, 8;
	add.s32 	%r81, %r81, 8;
	add.s32 	%r80, %r80, 8;
	add.s32 	%r79, %r79, %r14;
	setp.ne.s32 	%p7, %r81, 0;
	@%p7 bra 	$L__BB371_6;
	add.s32 	%r84, %r80, 1;
$L__BB371_8:
	setp.eq.s32 	%p8, %r10, 0;
	@%p8 bra 	$L__BB371_16;
	and.b32  	%r25, %r9, 3;
	setp.lt.u32 	%p9, %r10, 4;
	@%p9 bra 	$L__BB371_11;
	mul.lo.s32 	%r63, %r84, %r2;
	shl.b32 	%r64, %r63, 2;
	add.s32 	%r65, %r8, %r64;
	ld.shared.f32 	%f34, [%r65];
	min.f32 	%f35, %f53, %f34;
	shl.b32 	%r66, %r2, 2;
	add.s32 	%r67, %r65, %r66;
	ld.shared.f32 	%f36, [%r67];
	min.f32 	%f37, %f35, %f36;
	add.s32 	%r68, %r67, %r66;
	ld.shared.f32 	%f38, [%r68];
	min.f32 	%f39, %f37, %f38;
	add.s32 	%r69, %r68, %r66;
	ld.shared.f32 	%f40, [%r69];
	min.f32 	%f53, %f39, %f40;
	add.s32 	%r84, %r84, 4;
$L__BB371_11:
	setp.eq.s32 	%p10, %r25, 0;
	@%p10 bra 	$L__BB371_16;
	setp.eq.s32 	%p11, %r25, 1;
	@%p11 bra 	$L__BB371_14;
	mul.lo.s32 	%r70, %r84, %r2;
	shl.b32 	%r71, %r70, 2;
	add.s32 	%r72, %r8, %r71;
	ld.shared.f32 	%f42, [%r72];
	min.f32 	%f43, %f53, %f42;
	shl.b32 	%r73, %r2, 2;
	add.s32 	%r74, %r72, %r73;
	ld.shared.f32 	%f44, [%r74];
	min.f32 	%f53, %f43, %f44;
	add.s32 	%r84, %r84, 2;
$L__BB371_14:
	and.b32  	%r75, %r9, 1;
	setp.eq.b32 	%p12, %r75, 1;
	not.pred 	%p13, %p12;
	@%p13 bra 	$L__BB371_16;
	mul.lo.s32 	%r76, %r84, %r2;
	shl.b32 	%r77, %r76, 2;
	add.s32 	%r78, %r8, %r77;
	ld.shared.f32 	%f45, [%r78];
	min.f32 	%f53, %f53, %f45;
$L__BB371_16:
	st.shared.f32 	[%r8], %f53;
$L__BB371_17:
	cvt.u64.u32 	%rd11, %r4;
	mad.lo.s64 	%rd12, %rd4, %rd11, %rd1;
	cvta.to.global.u64 	%rd13, %rd2;
	shl.b64 	%rd14, %rd12, 2;
	add.s64 	%rd15, %rd13, %rd14;
	st.global.f32 	[%rd15], %f53;
$L__BB371_18:
	ret;

}
	// .globl	contiguous_min_f64
.visible .entry contiguous_min_f64(
	.param .u64 .ptr .align 1 contiguous_min_f64_param_0,
	.param .u64 .ptr .align 1 contiguous_min_f64_param_1,
	.param .u64 contiguous_min_f64_param_2
)
{
	.reg .pred 	%p<8>;
	.reg .b32 	%r<16>;
	.reg .b64 	%rd<17>;
	.reg .b64 	%fd<27>;

	ld.param.u64 	%rd4, [contiguous_min_f64_param_0];
	ld.param.u64 	%rd6, [contiguous_min_f64_param_1];
	ld.param.u64 	%rd5, [contiguous_min_f64_param_2];
	cvta.to.global.u64 	%rd1, %rd6;
	mov.u32 	%r1, %tid.x;
	mov.u32 	%r2, %ctaid.x;
	mov.u32 	%r15, %ntid.x;
	mul.lo.s32 	%r8, %r2, %r15;
	shl.b32 	%r9, %r8, 1;
	add.s32 	%r4, %r9, %r1;
	shl.b32 	%r10, %r1, 3;
	mov.u32 	%r11, minsdata_f64;
	add.s32 	%r5, %r11, %r10;
	mov.b64 	%rd7, 9218868437227405312;
	st.shared.u64 	[%r5], %rd7;
	add.s32 	%r12, %r4, %r15;
	cvt.u64.u32 	%rd2, %r12;
	setp.le.u64 	%p1, %rd5, %rd2;
	@%p1 bra 	$L__BB372_2;
	mul.wide.u32 	%rd10, %r4, 8;
	add.s64 	%rd11, %rd1, %rd10;
	ld.global.f64 	%fd2, [%rd11];
	shl.b64 	%rd12, %rd2, 3;
	add.s64 	%rd13, %rd1, %rd12;
	ld.global.f64 	%fd3, [%rd13];
	min.f64 	%fd4, %fd2, %fd3;
	st.shared.f64 	[%r5], %fd4;
	bra.uni 	$L__BB372_4;
$L__BB372_2:
	cvt.u64.u32 	%rd3, %r4;
	setp.le.u64 	%p2, %rd5, %rd3;
	@%p2 bra 	$L__BB372_4;
	shl.b64 	%rd8, %rd3, 3;
	add.s64 	%rd9, %rd1, %rd8;
	ld.global.f64 	%fd1, [%rd9];
	st.shared.f64 	[%r5], %fd1;
$L__BB372_4:
	bar.sync 	0;
	setp.lt.u32 	%p3, %r15, 66;
	@%p3 bra 	$L__BB372_8;
$L__BB372_5:
	shr.u32 	%r7, %r15, 1;
	setp.ge.u32 	%p4, %r1, %r7;
	@%p4 bra 	$L__BB372_7;
	ld.shared.f64 	%fd5, [%r5];
	shl.b32 	%r13, %r7, 3;
	add.s32 	%r14, %r5, %r13;
	ld.shared.f64 	%fd6, [%r14];
	min.f64 	%fd7, %fd5, %fd6;
	st.shared.f64 	[%r5], %fd7;
$L__BB372_7:
	bar.sync 	0;
	setp.gt.u32 	%p5, %r15, 131;
	mov.u32 	%r15, %r7;
	@%p5 bra 	$L__BB372_5;
$L__BB372_8:
	setp.gt.u32 	%p6, %r1, 31;
	@%p6 bra 	$L__BB372_11;
	ld.volatile.shared.f64 	%fd8, [%r5];
	ld.volatile.shared.f64 	%fd9, [%r5+256];
	min.f64 	%fd10, %fd8, %fd9;
	st.volatile.shared.f64 	[%r5], %fd10;
	ld.volatile.shared.f64 	%fd11, [%r5];
	ld.volatile.shared.f64 	%fd12, [%r5+128];
	min.f64 	%fd13, %fd11, %fd12;
	st.volatile.shared.f64 	[%r5], %fd13;
	ld.volatile.shared.f64 	%fd14, [%r5];
	ld.volatile.shared.f64 	%fd15, [%r5+64];
	min.f64 	%fd16, %fd14, %fd15;
	st.volatile.shared.f64 	[%r5], %fd16;
	ld.volatile.shared.f64 	%fd17, [%r5];
	ld.volatile.shared.f64 	%fd18, [%r5+32];
	min.f64 	%fd19, %fd17, %fd18;
	st.volatile.shared.f64 	[%r5], %fd19;
	ld.volatile.shared.f64 	%fd20, [%r5];
	ld.volatile.shared.f64 	%fd21, [%r5+16];
	min.f64 	%fd22, %fd20, %fd21;
	st.volatile.shared.f64 	[%r5], %fd22;
	ld.volatile.shared.f64 	%fd23, [%r5];
	ld.volatile.shared.f64 	%fd24, [%r5+8];
	min.f64 	%fd25, %fd23, %fd24;
	st.volatile.shared.f64 	[%r5], %fd25;
	setp.ne.s32 	%p7, %r1, 0;
	@%p7 bra 	$L__BB372_11;
	ld.shared.f64 	%fd26, [minsdata_f64];
	cvta.to.global.u64 	%rd14, %rd4;
	mul.wide.u32 	%rd15, %r2, 8;
	add.s64 	%rd16, %rd14, %rd15;
	st.global.f64 	[%rd16], %fd26;
$L__BB372_11:
	ret;

}
	// .globl	uncontiguous_min_f64
.visible .entry uncontiguous_min_f64(
	.param .u64 .ptr .align 1 uncontiguous_min_f64_param_0,
	.param .u64 .ptr .align 1 uncontiguous_min_f64_param_1,
	.param .u64 .ptr .align 1 uncontiguous_min_f64_param_2,
	.param .u64 .ptr .align 1 uncontiguous_min_f64_param_3,
	.param .u64 uncontiguous_min_f64_param_4,
	.param .u64 uncontiguous_min_f64_param_5
)
{
	.reg .pred 	%p<53>;
	.reg .b32 	%r<212>;
	.reg .b64 	%rd<559>;
	.reg .b64 	%fd<27>;

	ld.param.u64 	%rd260, [uncontiguous_min_f64_param_0];
	ld.param.u64 	%rd263, [uncontiguous_min_f64_param_1];
	ld.param.u64 	%rd264, [uncontiguous_min_f64_param_2];
	ld.param.u64 	%rd265, [uncontiguous_min_f64_param_3];
	ld.param.u64 	%rd261, [uncontiguous_min_f64_param_4];
	ld.param.u64 	%rd262, [uncontiguous_min_f64_param_5];
	cvta.to.global.u64 	%rd1, %rd265;
	cvta.to.global.u64 	%rd2, %rd264;
	cvta.to.global.u64 	%rd3, %rd263;
	mov.u32 	%r1, %tid.x;
	mov.u32 	%r2, %ctaid.x;
	mov.u32 	%r211, %ntid.x;
	mul.lo.s32 	%r52, %r2, %r211;
	shl.b32 	%r53, %r52, 1;
	add.s32 	%r4, %r53, %r1;
	shl.b32 	%r54, %r1, 3;
	mov.u32 	%r55, minsdata_f64;
	add.s32 	%r5, %r55, %r54;
	mov.b64 	%rd266, 9218868437227405312;
	st.shared.u64 	[%r5], %rd266;
	add.s32 	%r56, %r4, %r211;
	cvt.u64.u32 	%rd512, %r56;
	setp.le.u64 	%p1, %rd262, %rd512;
	@%p1 bra 	$L__BB373_54;
	cvt.u32.u64 	%r6, %rd261;
	add.s32 	%r205, %r6, -1;
	setp.lt.s32 	%p27, %r205, 0;
	mov.b64 	%rd516, 0;
	mov.u64 	%rd517, %rd516;
	@%p27 bra 	$L__BB373_53;
	cvt.u64.u32 	%rd513, %r4;
	setp.lt.u32 	%p28, %r205, 3;
	mov.b64 	%rd517, 0;
	mov.u64 	%rd516, %rd517;
	@%p28 bra 	$L__BB373_30;
	add.s32 	%r203, %r6, -2;
	and.b32  	%r132, %r6, -4;
	neg.s32 	%r202, %r132;
	mov.b64 	%rd517, 0;
$L__BB373_4:
	.pragma "nounroll";
	add.s32 	%r12, %r203, 1;
	mul.wide.u32 	%rd398, %r12, 8;
	add.s64 	%rd399, %rd2, %rd398;
	ld.global.u64 	%rd10, [%rd399];
	or.b64  	%rd400, %rd513, %rd10;
	and.b64  	%rd401, %rd400, -4294967296;
	setp.ne.s64 	%p29, %rd401, 0;
	@%p29 bra 	$L__BB373_6;
	cvt.u32.u64 	%r133, %rd10;
	cvt.u32.u64 	%r134, %rd513;
	div.u32 	%r135, %r134, %r133;
	mul.lo.s32 	%r136, %r135, %r133;
	sub.s32 	%r137, %r134, %r136;
	cvt.u64.u32 	%rd478, %r135;
	cvt.u64.u32 	%rd479, %r137;
	bra.uni 	$L__BB373_7;
$L__BB373_6:
	div.s64 	%rd478, %rd513, %rd10;
	mul.lo.s64 	%rd402, %rd478, %rd10;
	sub.s64 	%rd479, %rd513, %rd402;
$L__BB373_7:
	mul.wide.u32 	%rd403, %r12, 8;
	add.s64 	%rd404, %rd1, %rd403;
	ld.global.u64 	%rd17, [%rd404];
	mad.lo.s64 	%rd18, %rd17, %rd479, %rd516;
	or.b64  	%rd405, %rd512, %rd10;
	and.b64  	%rd406, %rd405, -4294967296;
	setp.ne.s64 	%p30, %rd406, 0;
	@%p30 bra 	$L__BB373_9;
	cvt.u32.u64 	%r138, %rd10;
	cvt.u32.u64 	%r139, %rd512;
	div.u32 	%r140, %r139, %r138;
	mul.lo.s32 	%r141, %r140, %r138;
	sub.s32 	%r142, %r139, %r141;
	cvt.u64.u32 	%rd480, %r140;
	cvt.u64.u32 	%rd481, %r142;
	bra.uni 	$L__BB373_10;
$L__BB373_9:
	div.s64 	%rd480, %rd512, %rd10;
	mul.lo.s64 	%rd407, %rd480, %rd10;
	sub.s64 	%rd481, %rd512, %rd407;
$L__BB373_10:
	mad.lo.s64 	%rd25, %rd481, %rd17, %rd517;
	add.s32 	%r13, %r203, -2;
	mul.wide.u32 	%rd408, %r203, 8;
	add.s64 	%rd409, %rd2, %rd408;
	ld.global.u64 	%rd26, [%rd409];
	or.b64  	%rd410, %rd478, %rd26;
	and.b64  	%rd411, %rd410, -4294967296;
	setp.ne.s64 	%p31, %rd411, 0;
	@%p31 bra 	$L__BB373_12;
	cvt.u32.u64 	%r143, %rd26;
	cvt.u32.u64 	%r144, %rd478;
	div.u32 	%r145, %r144, %r143;
	mul.lo.s32 	%r146, %r145, %r143;
	sub.s32 	%r147, %r144, %r146;
	cvt.u64.u32 	%rd482, %r145;
	cvt.u64.u32 	%rd483, %r147;
	bra.uni 	$L__BB373_13;
$L__BB373_12:
	div.s64 	%rd482, %rd478, %rd26;
	mul.lo.s64 	%rd412, %rd482, %rd26;
	sub.s64 	%rd483, %rd478, %rd412;
$L__BB373_13:
	mul.wide.u32 	%rd413, %r203, 8;
	add.s64 	%rd414, %rd1, %rd413;
	ld.global.u64 	%rd33, [%rd414];
	mad.lo.s64 	%rd34, %rd33, %rd483, %rd18;
	or.b64  	%rd415, %rd480, %rd26;
	and.b64  	%rd416, %rd415, -4294967296;
	setp.ne.s64 	%p32, %rd416, 0;
	@%p32 bra 	$L__BB373_15;
	cvt.u32.u64 	%r148, %rd26;
	cvt.u32.u64 	%r149, %rd480;
	div.u32 	%r150, %r149, %r148;
	mul.lo.s32 	%r151, %r150, %r148;
	sub.s32 	%r152, %r149, %r151;
	cvt.u64.u32 	%rd484, %r150;
	cvt.u64.u32 	%rd485, %r152;
	bra.uni 	$L__BB373_16;
$L__BB373_15:
	div.s64 	%rd484, %rd480, %rd26;
	mul.lo.s64 	%rd417, %rd484, %rd26;
	sub.s64 	%rd485, %rd480, %rd417;
$L__BB373_16:
	mad.lo.s64 	%rd41, %rd485, %rd33, %rd25;
	add.s32 	%r14, %r203, -1;
	mul.wide.u32 	%rd418, %r14, 8;
	add.s64 	%rd419, %rd2, %rd418;
	ld.global.u64 	%rd42, [%rd419];
	or.b64  	%rd420, %rd482, %rd42;
	and.b64  	%rd421, %rd420, -4294967296;
	setp.ne.s64 	%p33, %rd421, 0;
	@%p33 bra 	$L__BB373_18;
	cvt.u32.u64 	%r153, %rd42;
	cvt.u32.u64 	%r154, %rd482;
	div.u32 	%r155, %r154, %r153;
	mul.lo.s32 	%r156, %r155, %r153;
	sub.s32 	%r157, %r154, %r156;
	cvt.u64.u32 	%rd486, %r155;
	cvt.u64.u32 	%rd487, %r157;
	bra.uni 	$L__BB373_19;
$L__BB373_18:
	div.s64 	%rd486, %rd482, %rd42;
	mul.lo.s64 	%rd422, %rd486, %rd42;
	sub.s64 	%rd487, %rd482, %rd422;
$L__BB373_19:
	mul.wide.u32 	%rd423, %r14, 8;
	add.s64 	%rd424, %rd1, %rd423;
	ld.global.u64 	%rd49, [%rd424];
	mad.lo.s64 	%rd50, %rd49, %rd487, %rd34;
	or.b64  	%rd425, %rd484, %rd42;
	and.b64  	%rd426, %rd425, -4294967296;
	setp.ne.s64 	%p34, %rd426, 0;
	@%p34 bra 	$L__BB373_21;
	cvt.u32.u64 	%r158, %rd42;
	cvt.u32.u64 	%r159, %rd484;
	div.u32 	%r160, %r159, %r158;
	mul.lo.s32 	%r161, %r160, %r158;
	sub.s32 	%r162, %r159, %r161;
	cvt.u64.u32 	%rd488, %r160;
	cvt.u64.u32 	%rd489, %r162;
	bra.uni 	$L__BB373_22;
$L__BB373_21:
	div.s64 	%rd488, %rd484, %rd42;
	mul.lo.s64 	%rd427, %rd488, %rd42;
	sub.s64 	%rd489, %rd484, %rd427;
$L__BB373_22:
	mad.lo.s64 	%rd57, %rd489, %rd49, %rd41;
	mul.wide.u32 	%rd428, %r13, 8;
	add.s64 	%rd429, %rd2, %rd428;
	ld.global.u64 	%rd58, [%rd429];
	or.b64  	%rd430, %rd486, %rd58;
	and.b64  	%rd431, %rd430, -4294967296;
	setp.ne.s64 	%p35, %rd431, 0;
	@%p35 bra 	$L__BB373_24;
	cvt.u32.u64 	%r163, %rd58;
	cvt.u32.u64 	%r164, %rd486;
	div.u32 	%r165, %r164, %r163;
	mul.lo.s32 	%r166, %r165, %r163;
	sub.s32 	%r167, %r164, %r166;
	cvt.u64.u32 	%rd513, %r165;
	cvt.u64.u32 	%rd491, %r167;
	bra.uni 	$L__BB373_25;
$L__BB373_24:
	div.s64 	%rd513, %rd486, %rd58;
	mul.lo.s64 	%rd432, %rd513, %rd58;
	sub.s64 	%rd491, %rd486, %rd432;
$L__BB373_25:
	mul.wide.u32 	%rd433, %r13, 8;
	add.s64 	%rd434, %rd1, %rd433;
	ld.global.u64 	%rd65, [%rd434];
	mad.lo.s64 	%rd516, %rd65, %rd491, %rd50;
	or.b64  	%rd435, %rd488, %rd58;
	and.b64  	%rd436, %rd435, -4294967296;
	setp.ne.s64 	%p36, %rd436, 0;
	@%p36 bra 	$L__BB373_27;
	cvt.u32.u64 	%r168, %rd58;
	cvt.u32.u64 	%r169, %rd488;
	div.u32 	%r170, %r169, %r168;
	mul.lo.s32 	%r171, %r170, %r168;
	sub.s32 	%r172, %r169, %r171;
	cvt.u64.u32 	%rd512, %r170;
	cvt.u64.u32 	%rd493, %r172;
	bra.uni 	$L__BB373_28;
$L__BB373_27:
	div.s64 	%rd512, %rd488, %rd58;
	mul.lo.s64 	%rd437, %rd512, %rd58;
	sub.s64 	%rd493, %rd488, %rd437;
$L__BB373_28:
	mad.lo.s64 	%rd517, %rd493, %rd65, %rd57;
	add.s32 	%r203, %r203, -4;
	add.s32 	%r202, %r202, 4;
	setp.ne.s32 	%p37, %r202, 0;
	@%p37 bra 	$L__BB373_4;
	add.s32 	%r205, %r203, 1;
$L__BB373_30:
	and.b32  	%r19, %r6, 3;
	setp.eq.s32 	%p38, %r19, 0;
	@%p38 bra 	$L__BB373_53;
	setp.eq.s32 	%p39, %r19, 1;
	@%p39 bra 	$L__BB373_45;
	mul.wide.u32 	%rd439, %r205, 8;
	add.s64 	%rd440, %rd2, %rd439;
	ld.global.u64 	%rd80, [%rd440];
	or.b64  	%rd441, %rd513, %rd80;
	and.b64  	%rd442, %rd441, -4294967296;
	setp.ne.s64 	%p40, %rd442, 0;
	@%p40 bra 	$L__BB373_34;
	cvt.u32.u64 	%r173, %rd80;
	cvt.u32.u64 	%r174, %rd513;
	div.u32 	%r175, %r174, %r173;
	mul.lo.s32 	%r176, %r175, %r173;
	sub.s32 	%r177, %r174, %r176;
	cvt.u64.u32 	%rd500, %r175;
	cvt.u64.u32 	%rd501, %r177;
	bra.uni 	$L__BB373_35;
$L__BB373_34:
	div.s64 	%rd500, %rd513, %rd80;
	mul.lo.s64 	%rd443, %rd500, %rd80;
	sub.s64 	%rd501, %rd513, %rd443;
$L__BB373_35:
	add.s64 	%rd445, %rd1, %rd439;
	ld.global.u64 	%rd87, [%rd445];
	mad.lo.s64 	%rd88, %rd87, %rd501, %rd516;
	or.b64  	%rd446, %rd512, %rd80;
	and.b64  	%rd447, %rd446, -4294967296;
	setp.ne.s64 	%p41, %rd447, 0;
	@%p41 bra 	$L__BB373_37;
	cvt.u32.u64 	%r178, %rd80;
	cvt.u32.u64 	%r179, %rd512;
	div.u32 	%r180, %r179, %r178;
	mul.lo.s32 	%r181, %r180, %r178;
	sub.s32 	%r182, %r179, %r181;
	cvt.u64.u32 	%rd502, %r180;
	cvt.u64.u32 	%rd503, %r182;
	bra.uni 	$L__BB373_38;
$L__BB373_37:
	div.s64 	%rd502, %rd512, %rd80;
	mul.lo.s64 	%rd448, %rd502, %rd80;
	sub.s64 	%rd503, %rd512, %rd448;
$L__BB373_38:
	mad.lo.s64 	%rd95, %rd503, %rd87, %rd517;
	add.s32 	%r20, %r205, -1;
	mul.wide.u32 	%rd449, %r20, 8;
	add.s64 	%rd450, %rd2, %rd449;
	ld.global.u64 	%rd96, [%rd450];
	or.b64  	%rd451, %rd500, %rd96;
	and.b64  	%rd452, %rd451, -4294967296;
	setp.ne.s64 	%p42, %rd452, 0;
	@%p42 bra 	$L__BB373_40;
	cvt.u32.u64 	%r183, %rd96;
	cvt.u32.u64 	%r184, %rd500;
	div.u32 	%r185, %r184, %r183;
	mul.lo.s32 	%r186, %r185, %r183;
	sub.s32 	%r187, %r184, %r186;
	cvt.u64.u32 	%rd513, %r185;
	cvt.u64.u32 	%rd505, %r187;
	bra.uni 	$L__BB373_41;
$L__BB373_40:
	div.s64 	%rd513, %rd500, %rd96;
	mul.lo.s64 	%rd453, %rd513, %rd96;
	sub.s64 	%rd505, %rd500, %rd453;
$L__BB373_41:
	add.s64 	%rd455, %rd1, %rd449;
	ld.global.u64 	%rd103, [%rd455];
	mad.lo.s64 	%rd516, %rd103, %rd505, %rd88;
	or.b64  	%rd456, %rd502, %rd96;
	and.b64  	%rd457, %rd456, -4294967296;
	setp.ne.s64 	%p43, %rd457, 0;
	@%p43 bra 	$L__BB373_43;
	cvt.u32.u64 	%r188, %rd96;
	cvt.u32.u64 	%r189, %rd502;
	div.u32 	%r190, %r189, %r188;
	mul.lo.s32 	%r191, %r190, %r188;
	sub.s32 	%r192, %r189, %r191;
	cvt.u64.u32 	%rd512, %r190;
	cvt.u64.u32 	%rd507, %r192;
	bra.uni 	$L__BB373_44;
$L__BB373_43:
	div.s64 	%rd512, %rd502, %rd96;
	mul.lo.s64 	%rd458, %rd512, %rd96;
	sub.s64 	%rd507, %rd502, %rd458;
$L__BB373_44:
	mad.lo.s64 	%rd517, %rd507, %rd103, %rd95;
	add.s32 	%r205, %r205, -2;
$L__BB373_45:
	and.b32  	%r193, %r6, 1;
	setp.eq.b32 	%p44, %r193, 1;
	not.pred 	%p45, %p44;
	@%p45 bra 	$L__BB373_53;
	mul.wide.u32 	%rd459, %r205, 8;
	add.s64 	%rd460, %rd2, %rd459;
	ld.global.u64 	%rd118, [%rd460];
	or.b64  	%rd461, %rd513, %rd118;
	and.b64  	%rd462, %rd461, -4294967296;
	setp.ne.s64 	%p46, %rd462, 0;
	@%p46 bra 	$L__BB373_48;
	cvt.u32.u64 	%r194, %rd118;
	cvt.u32.u64 	%r195, %rd513;
	rem.u32 	%r196, %r195, %r194;
	cvt.u64.u32 	%rd514, %r196;
	bra.uni 	$L__BB373_49;
$L__BB373_48:
	rem.s64 	%rd514, %rd513, %rd118;
$L__BB373_49:
	add.s64 	%rd464, %rd1, %rd459;
	ld.global.u64 	%rd122, [%rd464];
	mad.lo.s64 	%rd516, %rd122, %rd514, %rd516;
	or.b64  	%rd465, %rd512, %rd118;
	and.b64  	%rd466, %rd465, -4294967296;
	setp.ne.s64 	%p47, %rd466, 0;
	@%p47 bra 	$L__BB373_51;
	cvt.u32.u64 	%r197, %rd118;
	cvt.u32.u64 	%r198, %rd512;
	rem.u32 	%r199, %r198, %r197;
	cvt.u64.u32 	%rd515, %r199;
	bra.uni 	$L__BB373_52;
$L__BB373_51:
	rem.s64 	%rd515, %rd512, %rd118;
$L__BB373_52:
	mad.lo.s64 	%rd517, %rd515, %rd122, %rd517;
$L__BB373_53:
	shl.b64 	%rd467, %rd516, 3;
	add.s64 	%rd468, %rd3, %rd467;
	ld.global.f64 	%fd2, [%rd468];
	shl.b64 	%rd469, %rd517, 3;
	add.s64 	%rd470, %rd3, %rd469;
	ld.global.f64 	%fd3, [%rd470];
	min.f64 	%fd4, %fd2, %fd3;
	st.shared.f64 	[%r5], %fd4;
	bra.uni 	$L__BB373_114;
$L__BB373_54:
	cvt.u64.u32 	%rd549, %r4;
	setp.le.u64 	%p2, %rd262, %rd549;
	@%p2 bra 	$L__BB373_114;
	cvt.u32.u64 	%r23, %rd261;
	add.s32 	%r209, %r23, -1;
	setp.lt.s32 	%p3, %r209, 0;
	mov.b64 	%rd558, 0;
	@%p3 bra 	$L__BB373_113;
	and.b32  	%r25, %r23, 7;
	setp.lt.u32 	%p4, %r209, 7;
	mov.b64 	%rd558, 0;
	@%p4 bra 	$L__BB373_84;
	add.s32 	%r207, %r23, -4;
	and.b32  	%r57, %r23, -8;
	neg.s32 	%r206, %r57;
	mov.b64 	%rd558, 0;
$L__BB373_58:
	.pragma "nounroll";
	add.s32 	%r30, %r207, 3;
	mul.wide.u32 	%rd271, %r30, 8;
	add.s64 	%rd272, %rd2, %rd271;
	ld.global.u64 	%rd133, [%rd272];
	or.b64  	%rd273, %rd549, %rd133;
	and.b64  	%rd274, %rd273, -4294967296;
	setp.ne.s64 	%p5, %rd274, 0;
	@%p5 bra 	$L__BB373_60;
	cvt.u32.u64 	%r58, %rd133;
	cvt.u32.u64 	%r59, %rd549;
	div.u32 	%r60, %r59, %r58;
	mul.lo.s32 	%r61, %r60, %r58;
	sub.s32 	%r62, %r59, %r61;
	cvt.u64.u32 	%rd520, %r60;
	cvt.u64.u32 	%rd521, %r62;
	bra.uni 	$L__BB373_61;
$L__BB373_60:
	div.s64 	%rd520, %rd549, %rd133;
	mul.lo.s64 	%rd275, %rd520, %rd133;
	sub.s64 	%rd521, %rd549, %rd275;
$L__BB373_61:
	add.s64 	%rd277, %rd1, %rd271;
	ld.global.u64 	%rd278, [%rd277];
	mad.lo.s64 	%rd140, %rd278, %rd521, %rd558;
	add.s32 	%r31, %r207, 2;
	mul.wide.u32 	%rd279, %r31, 8;
	add.s64 	%rd280, %rd2, %rd279;
	ld.global.u64 	%rd141, [%rd280];
	or.b64  	%rd281, %rd520, %rd141;
	and.b64  	%rd282, %rd281, -4294967296;
	setp.ne.s64 	%p6, %rd282, 0;
	@%p6 bra 	$L__BB373_63;
	cvt.u32.u64 	%r63, %rd141;
	cvt.u32.u64 	%r64, %rd520;
	div.u32 	%r65, %r64, %r63;
	mul.lo.s32 	%r66, %r65, %r63;
	sub.s32 	%r67, %r64, %r66;
	cvt.u64.u32 	%rd522, %r65;
	cvt.u64.u32 	%rd523, %r67;
	bra.uni 	$L__BB373_64;
$L__BB373_63:
	div.s64 	%rd522, %rd520, %rd141;
	mul.lo.s64 	%rd283, %rd522, %rd141;
	sub.s64 	%rd523, %rd520, %rd283;
$L__BB373_64:
	add.s64 	%rd285, %rd1, %rd279;
	ld.global.u64 	%rd286, [%rd285];
	mad.lo.s64 	%rd148, %rd286, %rd523, %rd140;
	add.s32 	%r32, %r207, 1;
	mul.wide.u32 	%rd287, %r32, 8;
	add.s64 	%rd288, %rd2, %rd287;
	ld.global.u64 	%rd149, [%rd288];
	or.b64  	%rd289, %rd522, %rd149;
	and.b64  	%rd290, %rd289, -4294967296;
	setp.ne.s64 	%p7, %rd290, 0;
	@%p7 bra 	$L__BB373_66;
	cvt.u32.u64 	%r68, %rd149;
	cvt.u32.u64 	%r69, %rd522;
	div.u32 	%r70, %r69, %r68;
	mul.lo.s32 	%r71, %r70, %r68;
	sub.s32 	%r72, %r69, %r71;
	cvt.u64.u32 	%rd524, %r70;
	cvt.u64.u32 	%rd525, %r72;
	bra.uni 	$L__BB373_67;
$L__BB373_66:
	div.s64 	%rd524, %rd522, %rd149;
	mul.lo.s64 	%rd291, %rd524, %rd149;
	sub.s64 	%rd525, %rd522, %rd291;
$L__BB373_67:
	add.s64 	%rd293, %rd1, %rd287;
	ld.global.u64 	%rd294, [%rd293];
	mad.lo.s64 	%rd156, %rd294, %rd525, %rd148;
	add.s32 	%r33, %r207, -4;
	mul.wide.u32 	%rd295, %r207, 8;
	add.s64 	%rd296, %rd2, %rd295;
	ld.global.u64 	%rd157, [%rd296];
	or.b64  	%rd297, %rd524, %rd157;
	and.b64  	%rd298, %rd297, -4294967296;
	setp.ne.s64 	%p8, %rd298, 0;
	@%p8 bra 	$L__BB373_69;
	cvt.u32.u64 	%r73, %rd157;
	cvt.u32.u64 	%r74, %rd524;
	div.u32 	%r75, %r74, %r73;
	mul.lo.s32 	%r76, %r75, %r73;
	sub.s32 	%r77, %r74, %r76;
	cvt.u64.u32 	%rd526, %r75;
	cvt.u64.u32 	%rd527, %r77;
	bra.uni 	$L__BB373_70;
$L__BB373_69:
	div.s64 	%rd526, %rd524, %rd157;
	mul.lo.s64 	%rd299, %rd526, %rd157;
	sub.s64 	%rd527, %rd524, %rd299;
$L__BB373_70:
	add.s64 	%rd301, %rd1, %rd295;
	ld.global.u64 	%rd302, [%rd301];
	mad.lo.s64 	%rd164, %rd302, %rd527, %rd156;
	add.s32 	%r34, %r207, -1;
	mul.wide.u32 	%rd303, %r34, 8;
	add.s64 	%rd304, %rd2, %rd303;
	ld.global.u64 	%rd165, [%rd304];
	or.b64  	%rd305, %rd526, %rd165;
	and.b64  	%rd306, %rd305, -4294967296;
	setp.ne.s64 	%p9, %rd306, 0;
	@%p9 bra 	$L__BB373_72;
	cvt.u32.u64 	%r78, %rd165;
	cvt.u32.u64 	%r79, %rd526;
	div.u32 	%r80, %r79, %r78;
	mul.lo.s32 	%r81, %r80, %r78;
	sub.s32 	%r82, %r79, %r81;
	cvt.u64.u32 	%rd528, %r80;
	cvt.u64.u32 	%rd529, %r82;
	bra.uni 	$L__BB373_73;
$L__BB373_72:
	div.s64 	%rd528, %rd526, %rd165;
	mul.lo.s64 	%rd307, %rd528, %rd165;
	sub.s64 	%rd529, %rd526, %rd307;
$L__BB373_73:
	add.s64 	%rd309, %rd1, %rd303;
	ld.global.u64 	%rd310, [%rd309];
	mad.lo.s64 	%rd172, %rd310, %rd529, %rd164;
	add.s32 	%r35, %r207, -2;
	mul.wide.u32 	%rd311, %r35, 8;
	add.s64 	%rd312, %rd2, %rd311;
	ld.global.u64 	%rd173, [%rd312];
	or.b64  	%rd313, %rd528, %rd173;
	and.b64  	%rd314, %rd313, -4294967296;
	setp.ne.s64 	%p10, %rd314, 0;
	@%p10 bra 	$L__BB373_75;
	cvt.u32.u64 	%r83, %rd173;
	cvt.u32.u64 	%r84, %rd528;
	div.u32 	%r85, %r84, %r83;
	mul.lo.s32 	%r86, %r85, %r83;
	sub.s32 	%r87, %r84, %r86;
	cvt.u64.u32 	%rd530, %r85;
	cvt.u64.u32 	%rd531, %r87;
	bra.uni 	$L__BB373_76;
$L__BB373_75:
	div.s64 	%rd530, %rd528, %rd173;
	mul.lo.s64 	%rd315, %rd530, %rd173;
	sub.s64 	%rd531, %rd528, %rd315;
$L__BB373_76:
	add.s64 	%rd317, %rd1, %rd311;
	ld.global.u64 	%rd318, [%rd317];
	mad.lo.s64 	%rd180, %rd318, %rd531, %rd172;
	add.s32 	%r36, %r207, -3;
	mul.wide.u32 	%rd319, %r36, 8;
	add.s64 	%rd320, %rd2, %rd319;
	ld.global.u64 	%rd181, [%rd320];
	or.b64  	%rd321, %rd530, %rd181;
	and.b64  	%rd322, %rd321, -4294967296;
	setp.ne.s64 	%p11, %rd322, 0;
	@%p11 bra 	$L__BB373_78;
	cvt.u32.u64 	%r88, %rd181;
	cvt.u32.u64 	%r89, %rd530;
	div.u32 	%r90, %r89, %r88;
	mul.lo.s32 	%r91, %r90, %r88;
	sub.s32 	%r92, %r89, %r91;
	cvt.u64.u32 	%rd532, %r90;
	cvt.u64.u32 	%rd533, %r92;
	bra.uni 	$L__BB373_79;
$L__BB373_78:
	div.s64 	%rd532, %rd530, %rd181;
	mul.lo.s64 	%rd323, %rd532, %rd181;
	sub.s64 	%rd533, %rd530, %rd323;
$L__BB373_79:
	add.s64 	%rd325, %rd1, %rd319;
	ld.global.u64 	%rd326, [%rd325];
	mad.lo.s64 	%rd188, %rd326, %rd533, %rd180;
	mul.wide.u32 	%rd327, %r33, 8;
	add.s64 	%rd328, %rd2, %rd327;
	ld.global.u64 	%rd189, [%rd328];
	or.b64  	%rd329, %rd532, %rd189;
	and.b64  	%rd330, %rd329, -4294967296;
	setp.ne.s64 	%p12, %rd330, 0;
	@%p12 bra 	$L__BB373_81;
	cvt.u32.u64 	%r93, %rd189;
	cvt.u32.u64 	%r94, %rd532;
	div.u32 	%r95, %r94, %r93;
	mul.lo.s32 	%r96, %r95, %r93;
	sub.s32 	%r97, %r94, %r96;
	cvt.u64.u32 	%rd549, %r95;
	cvt.u64.u32 	%rd535, %r97;
	bra.uni 	$L__BB373_82;
$L__BB373_81:
	div.s64 	%rd549, %rd532, %rd189;
	mul.lo.s64 	%rd331, %rd549, %rd189;
	sub.s64 	%rd535, %rd532, %rd331;
$L__BB373_82:
	add.s64 	%rd333, %rd1, %rd327;
	ld.global.u64 	%rd334, [%rd333];
	mad.lo.s64 	%rd558, %rd334, %rd535, %rd188;
	add.s32 	%r207, %r207, -8;
	add.s32 	%r206, %r206, 8;
	setp.ne.s32 	%p13, %r206, 0;
	@%p13 bra 	$L__BB373_58;
	add.s32 	%r209, %r207, 3;
$L__BB373_84:
	setp.eq.s32 	%p14, %r25, 0;
	@%p14 bra 	$L__BB373_113;
	and.b32  	%r41, %r23, 3;
	setp.lt.u32 	%p15, %r25, 4;
	@%p15 bra 	$L__BB373_99;
	mul.wide.u32 	%rd336, %r209, 8;
	add.s64 	%rd337, %rd2, %rd336;
	ld.global.u64 	%rd200, [%rd337];
	or.b64  	%rd338, %rd549, %rd200;
	and.b64  	%rd339, %rd338, -4294967296;
	setp.ne.s64 	%p16, %rd339, 0;
	@%p16 bra 	$L__BB373_88;
	cvt.u32.u64 	%r98, %rd200;
	cvt.u32.u64 	%r99, %rd549;
	div.u32 	%r100, %r99, %r98;
	mul.lo.s32 	%r101, %r100, %r98;
	sub.s32 	%r102, %r99, %r101;
	cvt.u64.u32 	%rd539, %r100;
	cvt.u64.u32 	%rd540, %r102;
	bra.uni 	$L__BB373_89;
$L__BB373_88:
	div.s64 	%rd539, %rd549, %rd200;
	mul.lo.s64 	%rd340, %rd539, %rd200;
	sub.s64 	%rd540, %rd549, %rd340;
$L__BB373_89:
	add.s64 	%rd342, %rd1, %rd336;
	ld.global.u64 	%rd343, [%rd342];
	mad.lo.s64 	%rd207, %rd343, %rd540, %rd558;
	add.s32 	%r42, %r209, -1;
	mul.wide.u32 	%rd344, %r42, 8;
	add.s64 	%rd345, %rd2, %rd344;
	ld.global.u64 	%rd208, [%rd345];
	or.b64  	%rd346, %rd539, %rd208;
	and.b64  	%rd347, %rd346, -4294967296;
	setp.ne.s64 	%p17, %rd347, 0;
	@%p17 bra 	$L__BB373_91;
	cvt.u32.u64 	%r103, %rd208;
	cvt.u32.u64 	%r104, %rd539;
	div.u32 	%r105, %r104, %r103;
	mul.lo.s32 	%r106, %r105, %r103;
	sub.s32 	%r107, %r104, %r106;
	cvt.u64.u32 	%rd541, %r105;
	cvt.u64.u32 	%rd542, %r107;
	bra.uni 	$L__BB373_92;
$L__BB373_91:
	div.s64 	%rd541, %rd539, %rd208;
	mul.lo.s64 	%rd348, %rd541, %rd208;
	sub.s64 	%rd542, %rd539, %rd348;
$L__BB373_92:
	add.s64 	%rd350, %rd1, %rd344;
	ld.global.u64 	%rd351, [%rd350];
	mad.lo.s64 	%rd215, %rd351, %rd542, %rd207;
	add.s32 	%r43, %r209, -2;
	mul.wide.u32 	%rd352, %r43, 8;
	add.s64 	%rd353, %rd2, %rd352;
	ld.global.u64 	%rd216, [%rd353];
	or.b64  	%rd354, %rd541, %rd216;
	and.b64  	%rd355, %rd354, -4294967296;
	setp.ne.s64 	%p18, %rd355, 0;
	@%p18 bra 	$L__BB373_94;
	cvt.u32.u64 	%r108, %rd216;
	cvt.u32.u64 	%r109, %rd541;
	div.u32 	%r110, %r109, %r108;
	mul.lo.s32 	%r111, %r110, %r108;
	sub.s32 	%r112, %r109, %r111;
	cvt.u64.u32 	%rd543, %r110;
	cvt.u64.u32 	%rd544, %r112;
	bra.uni 	$L__BB373_95;
$L__BB373_94:
	div.s64 	%rd543, %rd541, %rd216;
	mul.lo.s64 	%rd356, %rd543, %rd216;
	sub.s64 	%rd544, %rd541, %rd356;
$L__BB373_95:
	add.s64 	%rd358, %rd1, %rd352;
	ld.global.u64 	%rd359, [%rd358];
	mad.lo.s64 	%rd223, %rd359, %rd544, %rd215;
	add.s32 	%r44, %r209, -3;
	mul.wide.u32 	%rd360, %r44, 8;
	add.s64 	%rd361, %rd2, %rd360;
	ld.global.u64 	%rd224, [%rd361];
	or.b64  	%rd362, %rd543, %rd224;
	and.b64  	%rd363, %rd362, -4294967296;
	setp.ne.s64 	%p19, %rd363, 0;
	@%p19 bra 	$L__BB373_97;
	cvt.u32.u64 	%r113, %rd224;
	cvt.u32.u64 	%r114, %rd543;
	div.u32 	%r115, %r114, %r113;
	mul.lo.s32 	%r116, %r115, %r113;
	sub.s32 	%r117, %r114, %r116;
	cvt.u64.u32 	%rd549, %r115;
	cvt.u64.u32 	%rd546, %r117;
	bra.uni 	$L__BB373_98;
$L__BB373_97:
	div.s64 	%rd549, %rd543, %rd224;
	mul.lo.s64 	%rd364, %rd549, %rd224;
	sub.s64 	%rd546, %rd543, %rd364;
$L__BB373_98:
	add.s64 	%rd366, %rd1, %rd360;
	ld.global.u64 	%rd367, [%rd366];
	mad.lo.s64 	%rd558, %rd367, %rd546, %rd223;
	add.s32 	%r209, %r209, -4;
$L__BB373_99:
	setp.eq.s32 	%p20, %r41, 0;
	@%p20 bra 	$L__BB373_113;
	setp.eq.s32 	%p21, %r41, 1;
	@%p21 bra 	$L__BB373_108;
	mul.wide.u32 	%rd369, %r209, 8;
	add.s64 	%rd370, %rd2, %rd369;
	ld.global.u64 	%rd235, [%rd370];
	or.b64  	%rd371, %rd549, %rd235;
	and.b64  	%rd372, %rd371, -4294967296;
	setp.ne.s64 	%p22, %rd372, 0;
	@%p22 bra 	$L__BB373_103;
	cvt.u32.u64 	%r118, %rd235;
	cvt.u32.u64 	%r119, %rd549;
	div.u32 	%r120, %r119, %r118;
	mul.lo.s32 	%r121, %r120, %r118;
	sub.s32 	%r122, %r119, %r121;
	cvt.u64.u32 	%rd550, %r120;
	cvt.u64.u32 	%rd551, %r122;
	bra.uni 	$L__BB373_104;
$L__BB373_103:
	div.s64 	%rd550, %rd549, %rd235;
	mul.lo.s64 	%rd373, %rd550, %rd235;
	sub.s64 	%rd551, %rd549, %rd373;
$L__BB373_104:
	add.s64 	%rd375, %rd1, %rd369;
	ld.global.u64 	%rd376, [%rd375];
	mad.lo.s64 	%rd242, %rd376, %rd551, %rd558;
	add.s32 	%r47, %r209, -1;
	mul.wide.u32 	%rd377, %r47, 8;
	add.s64 	%rd378, %rd2, %rd377;
	ld.global.u64 	%rd243, [%rd378];
	or.b64  	%rd379, %rd550, %rd243;
	and.b64  	%rd380, %rd379, -4294967296;
	setp.ne.s64 	%p23, %rd380, 0;
	@%p23 bra 	$L__BB373_106;
	cvt.u32.u64 	%r123, %rd243;
	cvt.u32.u64 	%r124, %rd550;
	div.u32 	%r125, %r124, %r123;
	mul.lo.s32 	%r126, %r125, %r123;
	sub.s32 	%r127, %r124, %r126;
	cvt.u64.u32 	%rd549, %r125;
	cvt.u64.u32 	%rd553, %r127;
	bra.uni 	$L__BB373_107;
$L__BB373_106:
	div.s64 	%rd549, %rd550, %rd243;
	mul.lo.s64 	%rd381, %rd549, %rd243;
	sub.s64 	%rd553, %rd550, %rd381;
$L__BB373_107:
	add.s64 	%rd383, %rd1, %rd377;
	ld.global.u64 	%rd384, [%rd383];
	mad.lo.s64 	%rd558, %rd384, %rd553, %rd242;
	add.s32 	%r209, %r209, -2;
$L__BB373_108:
	and.b32  	%r128, %r23, 1;
	setp.eq.b32 	%p24, %r128, 1;
	not.pred 	%p25, %p24;
	@%p25 bra 	$L__BB373_113;
	mul.wide.u32 	%rd385, %r209, 8;
	add.s64 	%rd386, %rd2, %rd385;
	ld.global.u64 	%rd254, [%rd386];
	or.b64  	%rd387, %rd549, %rd254;
	and.b64  	%rd388, %rd387, -4294967296;
	setp.ne.s64 	%p26, %rd388, 0;
	@%p26 bra 	$L__BB373_111;
	cvt.u32.u64 	%r129, %rd254;
	cvt.u32.u64 	%r130, %rd549;
	rem.u32 	%r131, %r130, %r129;
	cvt.u64.u32 	%rd557, %r131;
	bra.uni 	$L__BB373_112;
$L__BB373_111:
	rem.s64 	%rd557, %rd549, %rd254;
$L__BB373_112:
	add.s64 	%rd390, %rd1, %rd385;
	ld.global.u64 	%rd391, [%rd390];
	mad.lo.s64 	%rd558, %rd391, %rd557, %rd558;
$L__BB373_113:
	shl.b64 	%rd392, %rd558, 3;
	add.s64 	%rd393, %rd3, %rd392;
	ld.global.f64 	%fd1, [%rd393];
	st.shared.f64 	[%r5], %fd1;
$L__BB373_114:
	bar.sync 	0;
	setp.lt.u32 	%p48, %r211, 66;
	@%p48 bra 	$L__BB373_118;
$L__BB373_115:
	shr.u32 	%r51, %r211, 1;
	setp.ge.u32 	%p49, %r1, %r51;
	@%p49 bra 	$L__BB373_117;
	ld.shared.f64 	%fd5, [%r5];
	shl.b32 	%r200, %r51, 3;
	add.s32 	%r201, %r5, %r200;
	ld.shared.f64 	%fd6, [%r201];
	min.f64 	%fd7, %fd5, %fd6;
	st.shared.f64 	[%r5], %fd7;
$L__BB373_117:
	bar.sync 	0;
	setp.gt.u32 	%p50, %r211, 131;
	mov.u32 	%r211, %r51;
	@%p50 bra 	$L__BB373_115;
$L__BB373_118:
	setp.gt.u32 	%p51, %r1, 31;
	@%p51 bra 	$L__BB373_121;
	ld.volatile.shared.f64 	%fd8, [%r5];
	ld.volatile.shared.f64 	%fd9, [%r5+256];
	min.f64 	%fd10, %fd8, %fd9;
	st.volatile.shared.f64 	[%r5], %fd10;
	ld.volatile.shared.f64 	%fd11, [%r5];
	ld.volatile.shared.f64 	%fd12, [%r5+128];
	min.f64 	%fd13, %fd11, %fd12;
	st.volatile.shared.f64 	[%r5], %fd13;
	ld.volatile.shared.f64 	%fd14, [%r5];
	ld.volatile.shared.f64 	%fd15, [%r5+64];
	min.f64 	%fd16, %fd14, %fd15;
	st.volatile.shared.f64 	[%r5], %fd16;
	ld.volatile.shared.f64 	%fd17, [%r5];
	ld.volatile.shared.f64 	%fd18, [%r5+32];
	min.f64 	%fd19, %fd17, %fd18;
	st.volatile.shared.f64 	[%r5], %fd19;
	ld.volatile.shared.f64 	%fd20, [%r5];
	ld.volatile.shared.f64 	%fd21, [%r5+16];
	min.f64 	%fd22, %fd20, %fd21;
	st.volatile.shared.f64 	[%r5], %fd22;
	ld.volatile.shared.f64 	%fd23, [%r5];
	ld.volatile.shared.f64 	%fd24, [%r5+8];
	min.f64 	%fd25, %fd23, %fd24;
	st.volatile.shared.f64 	[%r5], %fd25;
	setp.ne.s32 	%p52, %r1, 0;
	@%p52 bra 	$L__BB373_121;
	ld.shared.f64 	%fd26, [minsdata_f64];
	cvta.to.global.u64 	%rd471, %rd260;
	mul.wide.u32 	%rd472, %r2, 8;
	add.s64 	%rd473, %rd471, %rd472;
	st.global.f64 	[%rd473], %fd26;
$L__BB373_121:
	ret;

}
	// .globl	contiguous_min2_f64
.visible .entry contiguous_min2_f64(
	.param .u64 .ptr .align 1 contiguous_min2_f64_param_0,
	.param .u64 .ptr .align 1 contiguous_min2_f64_param_1,
	.param .u64 .ptr .align 1 contiguous_min2_f64_param_2,
	.param .u64 .ptr .align 1 contiguous_min2_f64_param_3,
	.param .u64 contiguous_min2_f64_param_4,
	.param .u64 contiguous_min2_f64_param_5,
	.param .u64 contiguous_min2_f64_param_6
)
{
	.reg .pred 	%p<53>;
	.reg .b32 	%r<216>;
	.reg .b64 	%rd<573>;
	.reg .b64 	%fd<27>;

	ld.param.u64 	%rd266, [contiguous_min2_f64_param_1];
	ld.param.u64 	%rd267, [contiguous_min2_f64_param_2];
	ld.param.u64 	%rd268, [contiguous_min2_f64_param_3];
	ld.param.u64 	%rd263, [contiguous_min2_f64_param_4];
	ld.param.u64 	%rd264, [contiguous_min2_f64_param_5];
	ld.param.u64 	%rd265, [contiguous_min2_f64_param_6];
	cvta.to.global.u64 	%rd1, %rd268;
	cvta.to.global.u64 	%rd2, %rd267;
	cvta.to.global.u64 	%rd572, %rd266;
	mov.u32 	%r1, %tid.x;
	mov.u32 	%r2, %ctaid.x;
	mov.u32 	%r215, %ntid.x;
	mul.lo.s32 	%r51, %r2, %r215;
	shl.b32 	%r52, %r51, 1;
	add.s32 	%r4, %r52, %r1;
	shl.b32 	%r53, %r1, 3;
	mov.u32 	%r54, minsdata_f64;
	add.s32 	%r5, %r54, %r53;
	mov.b64 	%rd269, 9218868437227405312;
	st.shared.u64 	[%r5], %rd269;
	add.s32 	%r55, %r4, %r215;
	cvt.u64.u32 	%rd4, %r55;
	setp.le.u64 	%p1, %rd264, %rd4;
	@%p1 bra 	$L__BB374_54;
	cvt.u64.u32 	%rd402, %r4;
	mov.u32 	%r132, %ctaid.y;
	cvt.u64.u32 	%rd403, %r132;
	mul.lo.s64 	%rd404, %rd264, %rd403;
	add.s64 	%rd526, %rd404, %rd402;
	add.s64 	%rd524, %rd404, %rd4;
	cvt.u32.u64 	%r6, %rd263;
	add.s32 	%r209, %r6, -1;
	setp.lt.s32 	%p27, %r209, 0;
	mov.b64 	%rd530, 0;
	mov.u64 	%rd531, %rd530;
	@%p27 bra 	$L__BB374_53;
	setp.lt.u32 	%p28, %r209, 3;
	mov.b64 	%rd531, 0;
	mov.u64 	%rd530, %rd531;
	@%p28 bra 	$L__BB374_30;
	add.s32 	%r207, %r6, -2;
	and.b32  	%r133, %r6, -4;
	neg.s32 	%r206, %r133;
	mov.b64 	%rd531, 0;
$L__BB374_4:
	.pragma "nounroll";
	add.s32 	%r12, %r207, 1;
	mul.wide.u32 	%rd408, %r12, 8;
	add.s64 	%rd409, %rd2, %rd408;
	ld.global.u64 	%rd11, [%rd409];
	or.b64  	%rd410, %rd526, %rd11;
	and.b64  	%rd411, %rd410, -4294967296;
	setp.ne.s64 	%p29, %rd411, 0;
	@%p29 bra 	$L__BB374_6;
	cvt.u32.u64 	%r134, %rd11;
	cvt.u32.u64 	%r135, %rd526;
	div.u32 	%r136, %r135, %r134;
	mul.lo.s32 	%r137, %r136, %r134;
	sub.s32 	%r138, %r135, %r137;
	cvt.u64.u32 	%rd492, %r136;
	cvt.u64.u32 	%rd493, %r138;
	bra.uni 	$L__BB374_7;
$L__BB374_6:
	div.s64 	%rd492, %rd526, %rd11;
	mul.lo.s64 	%rd412, %rd492, %rd11;
	sub.s64 	%rd493, %rd526, %rd412;
$L__BB374_7:
	mul.wide.u32 	%rd413, %r12, 8;
	add.s64 	%rd414, %rd1, %rd413;
	ld.global.u64 	%rd18, [%rd414];
	mad.lo.s64 	%rd19, %rd18, %rd493, %rd530;
	or.b64  	%rd415, %rd524, %rd11;
	and.b64  	%rd416, %rd415, -4294967296;
	setp.ne.s64 	%p30, %rd416, 0;
	@%p30 bra 	$L__BB374_9;
	cvt.u32.u64 	%r139, %rd11;
	cvt.u32.u64 	%r140, %rd524;
	div.u32 	%r141, %r140, %r139;
	mul.lo.s32 	%r142, %r141, %r139;
	sub.s32 	%r143, %r140, %r142;
	cvt.u64.u32 	%rd494, %r141;
	cvt.u64.u32 	%rd495, %r143;
	bra.uni 	$L__BB374_10;
$L__BB374_9:
	div.s64 	%rd494, %rd524, %rd11;
	mul.lo.s64 	%rd417, %rd494, %rd11;
	sub.s64 	%rd495, %rd524, %rd417;
$L__BB374_10:
	mad.lo.s64 	%rd26, %rd495, %rd18, %rd531;
	mul.wide.u32 	%rd418, %r207, 8;
	add.s64 	%rd419, %rd2, %rd418;
	ld.global.u64 	%rd27, [%rd419];
	or.b64  	%rd420, %rd492, %rd27;
	and.b64  	%rd421, %rd420, -4294967296;
	setp.ne.s64 	%p31, %rd421, 0;
	@%p31 bra 	$L__BB374_12;
	cvt.u32.u64 	%r144, %rd27;
	cvt.u32.u64 	%r145, %rd492;
	div.u32 	%r146, %r145, %r144;
	mul.lo.s32 	%r147, %r146, %r144;
	sub.s32 	%r148, %r145, %r147;
	cvt.u64.u32 	%rd496, %r146;
	cvt.u64.u32 	%rd497, %r148;
	bra.uni 	$L__BB374_13;
$L__BB374_12:
	div.s64 	%rd496, %rd492, %rd27;
	mul.lo.s64 	%rd422, %rd496, %rd27;
	sub.s64 	%rd497, %rd492, %rd422;
$L__BB374_13:
	mul.wide.u32 	%rd423, %r207, 8;
	add.s64 	%rd424, %rd1, %rd423;
	ld.global.u64 	%rd34, [%rd424];
	mad.lo.s64 	%rd35, %rd34, %rd497, %rd19;
	or.b64  	%rd425, %rd494, %rd27;
	and.b64  	%rd426, %rd425, -4294967296;
	setp.ne.s64 	%p32, %rd426, 0;
	@%p32 bra 	$L__BB374_15;
	cvt.u32.u64 	%r149, %rd27;
	cvt.u32.u64 	%r150, %rd494;
	div.u32 	%r151, %r150, %r149;
	mul.lo.s32 	%r152, %r151, %r149;
	sub.s32 	%r153, %r150, %r152;
	cvt.u64.u32 	%rd498, %r151;
	cvt.u64.u32 	%rd499, %r153;
	bra.uni 	$L__BB374_16;
$L__BB374_15:
	div.s64 	%rd498, %rd494, %rd27;
	mul.lo.s64 	%rd427, %rd498, %rd27;
	sub.s64 	%rd499, %rd494, %rd427;
$L__BB374_16:
	mad.lo.s64 	%rd42, %rd499, %rd34, %rd26;
	add.s32 	%r13, %r207, -1;
	mul.wide.u32 	%rd428, %r13, 8;
	add.s64 	%rd429, %rd2, %rd428;
	ld.global.u64 	%rd43, [%rd429];
	or.b64  	%rd430, %rd496, %rd43;
	and.b64  	%rd431, %rd430, -4294967296;
	setp.ne.s64 	%p33, %rd431, 0;
	@%p33 bra 	$L__BB374_18;
	cvt.u32.u64 	%r154, %rd43;
	cvt.u32.u64 	%r155, %rd496;
	div.u32 	%r156, %r155, %r154;
	mul.lo.s32 	%r157, %r156, %r154;
	sub.s32 	%r158, %r155, %r157;
	cvt.u64.u32 	%rd500, %r156;
	cvt.u64.u32 	%rd501, %r158;
	bra.uni 	$L__BB374_19;
$L__BB374_18:
	div.s64 	%rd500, %rd496, %rd43;
	mul.lo.s64 	%rd432, %rd500, %rd43;
	sub.s64 	%rd501, %rd496, %rd432;
$L__BB374_19:
	mul.wide.u32 	%rd433, %r13, 8;
	add.s64 	%rd434, %rd1, %rd433;
	ld.global.u64 	%rd50, [%rd434];
	mad.lo.s64 	%rd51, %rd50, %rd501, %rd35;
	or.b64  	%rd435, %rd498, %rd43;
	and.b64  	%rd436, %rd435, -4294967296;
	setp.ne.s64 	%p34, %rd436, 0;
	@%p34 bra 	$L__BB374_21;
	cvt.u32.u64 	%r159, %rd43;
	cvt.u32.u64 	%r160, %rd498;
	div.u32 	%r161, %r160, %r159;
	mul.lo.s32 	%r162, %r161, %r159;
	sub.s32 	%r163, %r160, %r162;
	cvt.u64.u32 	%rd502, %r161;
	cvt.u64.u32 	%rd503, %r163;
	bra.uni 	$L__BB374_22;
$L__BB374_21:
	div.s64 	%rd502, %rd498, %rd43;
	mul.lo.s64 	%rd437, %rd502, %rd43;
	sub.s64 	%rd503, %rd498, %rd437;
$L__BB374_22:
	mad.lo.s64 	%rd58, %rd503, %rd50, %rd42;
	add.s32 	%r164, %r207, -2;
	mul.wide.u32 	%rd438, %r164, 8;
	add.s64 	%rd439, %rd2, %rd438;
	ld.global.u64 	%rd59, [%rd439];
	or.b64  	%rd440, %rd500, %rd59;
	and.b64  	%rd441, %rd440, -4294967296;
	setp.ne.s64 	%p35, %rd441, 0;
	@%p35 bra 	$L__BB374_24;
	cvt.u32.u64 	%r165, %rd59;
	cvt.u32.u64 	%r166, %rd500;
	div.u32 	%r167, %r166, %r165;
	mul.lo.s32 	%r168, %r167, %r165;
	sub.s32 	%r169, %r166, %r168;
	cvt.u64.u32 	%rd526, %r167;
	cvt.u64.u32 	%rd505, %r169;
	bra.uni 	$L__BB374_25;
$L__BB374_24:
	div.s64 	%rd526, %rd500, %rd59;
	mul.lo.s64 	%rd442, %rd526, %rd59;
	sub.s64 	%rd505, %rd500, %rd442;
$L__BB374_25:
	mul.wide.u32 	%rd443, %r164, 8;
	add.s64 	%rd444, %rd1, %rd443;
	ld.global.u64 	%rd66, [%rd444];
	mad.lo.s64 	%rd530, %rd66, %rd505, %rd51;
	or.b64  	%rd445, %rd502, %rd59;
	and.b64  	%rd446, %rd445, -4294967296;
	setp.ne.s64 	%p36, %rd446, 0;
	@%p36 bra 	$L__BB374_27;
	cvt.u32.u64 	%r171, %rd59;
	cvt.u32.u64 	%r172, %rd502;
	div.u32 	%r173, %r172, %r171;
	mul.lo.s32 	%r174, %r173, %r171;
	sub.s32 	%r175, %r172, %r174;
	cvt.u64.u32 	%rd524, %r173;
	cvt.u64.u32 	%rd507, %r175;
	bra.uni 	$L__BB374_28;
$L__BB374_27:
	div.s64 	%rd524, %rd502, %rd59;
	mul.lo.s64 	%rd447, %rd524, %rd59;
	sub.s64 	%rd507, %rd502, %rd447;
$L__BB374_28:
	mad.lo.s64 	%rd531, %rd507, %rd66, %rd58;
	add.s32 	%r207, %r207, -4;
	add.s32 	%r206, %r206, 4;
	setp.ne.s32 	%p37, %r206, 0;
	@%p37 bra 	$L__BB374_4;
	add.s32 	%r209, %r207, 1;
$L__BB374_30:
	and.b32  	%r18, %r6, 3;
	setp.eq.s32 	%p38, %r18, 0;
	@%p38 bra 	$L__BB374_53;
	setp.eq.s32 	%p39, %r18, 1;
	@%p39 bra 	$L__BB374_45;
	mul.wide.u32 	%rd449, %r209, 8;
	add.s64 	%rd450, %rd2, %rd449;
	ld.global.u64 	%rd81, [%rd450];
	or.b64  	%rd451, %rd526, %rd81;
	and.b64  	%rd452, %rd451, -4294967296;
	setp.ne.s64 	%p40, %rd452, 0;
	@%p40 bra 	$L__BB374_34;
	cvt.u32.u64 	%r176, %rd81;
	cvt.u32.u64 	%r177, %rd526;
	div.u32 	%r178, %r177, %r176;
	mul.lo.s32 	%r179, %r178, %r176;
	sub.s32 	%r180, %r177, %r179;
	cvt.u64.u32 	%rd514, %r178;
	cvt.u64.u32 	%rd515, %r180;
	bra.uni 	$L__BB374_35;
$L__BB374_34:
	div.s64 	%rd514, %rd526, %rd81;
	mul.lo.s64 	%rd453, %rd514, %rd81;
	sub.s64 	%rd515, %rd526, %rd453;
$L__BB374_35:
	add.s64 	%rd455, %rd1, %rd449;
	ld.global.u64 	%rd88, [%rd455];
	mad.lo.s64 	%rd89, %rd88, %rd515, %rd530;
	or.b64  	%rd456, %rd524, %rd81;
	and.b64  	%rd457, %rd456, -4294967296;
	setp.ne.s64 	%p41, %rd457, 0;
	@%p41 bra 	$L__BB374_37;
	cvt.u32.u64 	%r181, %rd81;
	cvt.u32.u64 	%r182, %rd524;
	div.u32 	%r183, %r182, %r181;
	mul.lo.s32 	%r184, %r183, %r181;
	sub.s32 	%r185, %r182, %r184;
	cvt.u64.u32 	%rd516, %r183;
	cvt.u64.u32 	%rd517, %r185;
	bra.uni 	$L__BB374_38;
$L__BB374_37:
	div.s64 	%rd516, %rd524, %rd81;
	mul.lo.s64 	%rd458, %rd516, %rd81;
	sub.s64 	%rd517, %rd524, %rd458;
$L__BB374_38:
	mad.lo.s64 	%rd96, %rd517, %rd88, %rd531;
	add.s32 	%r19, %r209, -1;
	mul.wide.u32 	%rd459, %r19, 8;
	add.s64 	%rd460, %rd2, %rd459;
	ld.global.u64 	%rd97, [%rd460];
	or.b64  	%rd461, %rd514, %rd97;
	and.b64  	%rd462, %rd461, -4294967296;
	setp.ne.s64 	%p42, %rd462, 0;
	@%p42 bra 	$L__BB374_40;
	cvt.u32.u64 	%r186, %rd97;
	cvt.u32.u64 	%r187, %rd514;
	div.u32 	%r188, %r187, %r186;
	mul.lo.s32 	%r189, %r188, %r186;
	sub.s32 	%r190, %r187, %r189;
	cvt.u64.u32 	%rd526, %r188;
	cvt.u64.u32 	%rd519, %r190;
	bra.uni 	$L__BB374_41;
$L__BB374_40:
	div.s64 	%rd526, %rd514, %rd97;
	mul.lo.s64 	%rd463, %rd526, %rd97;
	sub.s64 	%rd519, %rd514, %rd463;
$L__BB374_41:
	add.s64 	%rd465, %rd1, %rd459;
	ld.global.u64 	%rd104, [%rd465];
	mad.lo.s64 	%rd530, %rd104, %rd519, %rd89;
	or.b64  	%rd466, %rd516, %rd97;
	and.b64  	%rd467, %rd466, -4294967296;
	setp.ne.s64 	%p43, %rd467, 0;
	@%p43 bra 	$L__BB374_43;
	cvt.u32.u64 	%r191, %rd97;
	cvt.u32.u64 	%r192, %rd516;
	div.u32 	%r193, %r192, %r191;
	mul.lo.s32 	%r194, %r193, %r191;
	sub.s32 	%r195, %r192, %r194;
	cvt.u64.u32 	%rd524, %r193;
	cvt.u64.u32 	%rd521, %r195;
	bra.uni 	$L__BB374_44;
$L__BB374_43:
	div.s64 	%rd524, %rd516, %rd97;
	mul.lo.s64 	%rd468, %rd524, %rd97;
	sub.s64 	%rd521, %rd516, %rd468;
$L__BB374_44:
	mad.lo.s64 	%rd531, %rd521, %rd104, %rd96;
	add.s32 	%r209, %r209, -2;
$L__BB374_45:
	and.b32  	%r196, %r6, 1;
	setp.eq.b32 	%p44, %r196, 1;
	not.pred 	%p45, %p44;
	@%p45 bra 	$L__BB374_53;
	mul.wide.u32 	%rd469, %r209, 8;
	add.s64 	%rd470, %rd2, %rd469;
	ld.global.u64 	%rd119, [%rd470];
	or.b64  	%rd471, %rd526, %rd119;
	and.b64  	%rd472, %rd471, -4294967296;
	setp.ne.s64 	%p46, %rd472, 0;
	@%p46 bra 	$L__BB374_48;
	cvt.u32.u64 	%r197, %rd119;
	cvt.u32.u64 	%r198, %rd526;
	rem.u32 	%r199, %r198, %r197;
	cvt.u64.u32 	%rd528, %r199;
	bra.uni 	$L__BB374_49;
$L__BB374_48:
	rem.s64 	%rd528, %rd526, %rd119;
$L__BB374_49:
	add.s64 	%rd474, %rd1, %rd469;
	ld.global.u64 	%rd123, [%rd474];
	mad.lo.s64 	%rd530, %rd123, %rd528, %rd530;
	or.b64  	%rd475, %rd524, %rd119;
	and.b64  	%rd476, %rd475, -4294967296;
	setp.ne.s64 	%p47, %rd476, 0;
	@%p47 bra 	$L__BB374_51;
	cvt.u32.u64 	%r200, %rd119;
	cvt.u32.u64 	%r201, %rd524;
	rem.u32 	%r202, %r201, %r200;
	cvt.u64.u32 	%rd529, %r202;
	bra.uni 	$L__BB374_52;
$L__BB374_51:
	rem.s64 	%rd529, %rd524, %rd119;
$L__BB374_52:
	mad.lo.s64 	%rd531, %rd529, %rd123, %rd531;
$L__BB374_53:
	shl.b64 	%rd477, %rd530, 3;
	add.s64 	%rd478, %rd572, %rd477;
	ld.global.f64 	%fd2, [%rd478];
	shl.b64 	%rd479, %rd531, 3;
	add.s64 	%rd480, %rd572, %rd479;
	ld.global.f64 	%fd3, [%rd480];
	min.f64 	%fd4, %fd2, %fd3;
	st.shared.f64 	[%r5], %fd4;
	bra.uni 	$L__BB374_114;
$L__BB374_54:
	cvt.u64.u32 	%rd131, %r4;
	setp.le.u64 	%p2, %rd264, %rd131;
	@%p2 bra 	$L__BB374_114;
	mov.u32 	%r56, %ctaid.y;
	cvt.u64.u32 	%rd270, %r56;
	mad.lo.s64 	%rd563, %rd264, %rd270, %rd131;
	cvt.u32.u64 	%r22, %rd263;
	add.s32 	%r213, %r22, -1;
	setp.lt.s32 	%p3, %r213, 0;
	@%p3 bra 	$L__BB374_113;
	and.b32  	%r24, %r22, 7;
	setp.lt.u32 	%p4, %r213, 7;
	@%p4 bra 	$L__BB374_84;
	add.s32 	%r211, %r22, -4;
	and.b32  	%r57, %r22, -8;
	neg.s32 	%r210, %r57;
$L__BB374_58:
	.pragma "nounroll";
	add.s32 	%r29, %r211, 3;
	mul.wide.u32 	%rd272, %r29, 8;
	add.s64 	%rd273, %rd2, %rd272;
	ld.global.u64 	%rd135, [%rd273];
	or.b64  	%rd274, %rd563, %rd135;
	and.b64  	%rd275, %rd274, -4294967296;
	setp.ne.s64 	%p5, %rd275, 0;
	@%p5 bra 	$L__BB374_60;
	cvt.u32.u64 	%r58, %rd135;
	cvt.u32.u64 	%r59, %rd563;
	div.u32 	%r60, %r59, %r58;
	mul.lo.s32 	%r61, %r60, %r58;
	sub.s32 	%r62, %r59, %r61;
	cvt.u64.u32 	%rd534, %r60;
	cvt.u64.u32 	%rd535, %r62;
	bra.uni 	$L__BB374_61;
$L__BB374_60:
	div.s64 	%rd534, %rd563, %rd135;
	mul.lo.s64 	%rd276, %rd534, %rd135;
	sub.s64 	%rd535, %rd563, %rd276;
$L__BB374_61:
	add.s64 	%rd278, %rd1, %rd272;
	ld.global.u64 	%rd279, [%rd278];
	mul.lo.s64 	%rd142, %rd279, %rd535;
	add.s32 	%r30, %r211, 2;
	mul.wide.u32 	%rd280, %r30, 8;
	add.s64 	%rd281, %rd2, %rd280;
	ld.global.u64 	%rd143, [%rd281];
	or.b64  	%rd282, %rd534, %rd143;
	and.b64  	%rd283, %rd282, -4294967296;
	setp.ne.s64 	%p6, %rd283, 0;
	@%p6 bra 	$L__BB374_63;
	cvt.u32.u64 	%r63, %rd143;
	cvt.u32.u64 	%r64, %rd534;
	div.u32 	%r65, %r64, %r63;
	mul.lo.s32 	%r66, %r65, %r63;
	sub.s32 	%r67, %r64, %r66;
	cvt.u64.u32 	%rd536, %r65;
	cvt.u64.u32 	%rd537, %r67;
	bra.uni 	$L__BB374_64;
$L__BB374_63:
	div.s64 	%rd536, %rd534, %rd143;
	mul.lo.s64 	%rd284, %rd536, %rd143;
	sub.s64 	%rd537, %rd534, %rd284;
$L__BB374_64:
	add.s64 	%rd286, %rd1, %rd280;
	ld.global.u64 	%rd287, [%rd286];
	mad.lo.s64 	%rd150, %rd287, %rd537, %rd142;
	add.s32 	%r31, %r211, 1;
	mul.wide.u32 	%rd288, %r31, 8;
	add.s64 	%rd289, %rd2, %rd288;
	ld.global.u64 	%rd151, [%rd289];
	or.b64  	%rd290, %rd536, %rd151;
	and.b64  	%rd291, %rd290, -4294967296;
	setp.ne.s64 	%p7, %rd291, 0;
	@%p7 bra 	$L__BB374_66;
	cvt.u32.u64 	%r68, %rd151;
	cvt.u32.u64 	%r69, %rd536;
	div.u32 	%r70, %r69, %r68;
	mul.lo.s32 	%r71, %r70, %r68;
	sub.s32 	%r72, %r69, %r71;
	cvt.u64.u32 	%rd538, %r70;
	cvt.u64.u32 	%rd539, %r72;
	bra.uni 	$L__BB374_67;
$L__BB374_66:
	div.s64 	%rd538, %rd536, %rd151;
	mul.lo.s64 	%rd292, %rd538, %rd151;
	sub.s64 	%rd539, %rd536, %rd292;
$L__BB374_67:
	add.s64 	%rd294, %rd1, %rd288;
	ld.global.u64 	%rd295, [%rd294];
	mad.lo.s64 	%rd158, %rd295, %rd539, %rd150;
	add.s32 	%r32, %r211, -4;
	mul.wide.u32 	%rd296, %r211, 8;
	add.s64 	%rd297, %rd2, %rd296;
	ld.global.u64 	%rd159, [%rd297];
	or.b64  	%rd298, %rd538, %rd159;
	and.b64  	%rd299, %rd298, -4294967296;
	setp.ne.s64 	%p8, %rd299, 0;
	@%p8 bra 	$L__BB374_69;
	cvt.u32.u64 	%r73, %rd159;
	cvt.u32.u64 	%r74, %rd538;
	div.u32 	%r75, %r74, %r73;
	mul.lo.s32 	%r76, %r75, %r73;
	sub.s32 	%r77, %r74, %r76;
	cvt.u64.u32 	%rd540, %r75;
	cvt.u64.u32 	%rd541, %r77;
	bra.uni 	$L__BB374_70;
$L__BB374_69:
	div.s64 	%rd540, %rd538, %rd159;
	mul.lo.s64 	%rd300, %rd540, %rd159;
	sub.s64 	%rd541, %rd538, %rd300;
$L__BB374_70:
	add.s64 	%rd302, %rd1, %rd296;
	ld.global.u64 	%rd303, [%rd302];
	mad.lo.s64 	%rd166, %rd303, %rd541, %rd158;
	add.s32 	%r33, %r211, -1;
	mul.wide.u32 	%rd304, %r33, 8;
	add.s64 	%rd305, %rd2, %rd304;
	ld.global.u64 	%rd167, [%rd305];
	or.b64  	%rd306, %rd540, %rd167;
	and.b64  	%rd307, %rd306, -4294967296;
	setp.ne.s64 	%p9, %rd307, 0;
	@%p9 bra 	$L__BB374_72;
	cvt.u32.u64 	%r78, %rd167;
	cvt.u32.u64 	%r79, %rd540;
	div.u32 	%r80, %r79, %r78;
	mul.lo.s32 	%r81, %r80, %r78;
	sub.s32 	%r82, %r79, %r81;
	cvt.u64.u32 	%rd542, %r80;
	cvt.u64.u32 	%rd543, %r82;
	bra.uni 	$L__BB374_73;
$L__BB374_72:
	div.s64 	%rd542, %rd540, %rd167;
	mul.lo.s64 	%rd308, %rd542, %rd167;
	sub.s64 	%rd543, %rd540, %rd308;
$L__BB374_73:
	add.s64 	%rd310, %rd1, %rd304;
	ld.global.u64 	%rd311, [%rd310];
	mad.lo.s64 	%rd174, %rd311, %rd543, %rd166;
	add.s32 	%r34, %r211, -2;
	mul.wide.u32 	%rd312, %r34, 8;
	add.s64 	%rd313, %rd2, %rd312;
	ld.global.u64 	%rd175, [%rd313];
	or.b64  	%rd314, %rd542, %rd175;
	and.b64  	%rd315, %rd314, -4294967296;
	setp.ne.s64 	%p10, %rd315, 0;
	@%p10 bra 	$L__BB374_75;
	cvt.u32.u64 	%r83, %rd175;
	cvt.u32.u64 	%r84, %rd542;
	div.u32 	%r85, %r84, %r83;
	mul.lo.s32 	%r86, %r85, %r83;
	sub.s32 	%r87, %r84, %r86;
	cvt.u64.u32 	%rd544, %r85;
	cvt.u64.u32 	%rd545, %r87;
	bra.uni 	$L__BB374_76;
$L__BB374_75:
	div.s64 	%rd544, %rd542, %rd175;
	mul.lo.s64 	%rd316, %rd544, %rd175;
	sub.s64 	%rd545, %rd542, %rd316;
$L__BB374_76:
	add.s64 	%rd318, %rd1, %rd312;
	ld.global.u64 	%rd319, [%rd318];
	mad.lo.s64 	%rd182, %rd319, %rd545, %rd174;
	add.s32 	%r35, %r211, -3;
	mul.wide.u32 	%rd320, %r35, 8;
	add.s64 	%rd321, %rd2, %rd320;
	ld.global.u64 	%rd183, [%rd321];
	or.b64  	%rd322, %rd544, %rd183;
	and.b64  	%rd323, %rd322, -4294967296;
	setp.ne.s64 	%p11, %rd323, 0;
	@%p11 bra 	$L__BB374_78;
	cvt.u32.u64 	%r88, %rd183;
	cvt.u32.u64 	%r89, %rd544;
	div.u32 	%r90, %r89, %r88;
	mul.lo.s32 	%r91, %r90, %r88;
	sub.s32 	%r92, %r89, %r91;
	cvt.u64.u32 	%rd546, %r90;
	cvt.u64.u32 	%rd547, %r92;
	bra.uni 	$L__BB374_79;
$L__BB374_78:
	div.s64 	%rd546, %rd544, %rd183;
	mul.lo.s64 	%rd324, %rd546, %rd183;
	sub.s64 	%rd547, %rd544, %rd324;
$L__BB374_79:
	add.s64 	%rd326, %rd1, %rd320;
	ld.global.u64 	%rd327, [%rd326];
	mad.lo.s64 	%rd190, %rd327, %rd547, %rd182;
	mul.wide.u32 	%rd328, %r32, 8;
	add.s64 	%rd329, %rd2, %rd328;
	ld.global.u64 	%rd191, [%rd329];
	or.b64  	%rd330, %rd546, %rd191;
	and.b64  	%rd331, %rd330, -4294967296;
	setp.ne.s64 	%p12, %rd331, 0;
	@%p12 bra 	$L__BB374_81;
	cvt.u32.u64 	%r93, %rd191;
	cvt.u32.u64 	%r94, %rd546;
	div.u32 	%r95, %r94, %r93;
	mul.lo.s32 	%r96, %r95, %r93;
	sub.s32 	%r97, %r94, %r96;
	cvt.u64.u32 	%rd563, %r95;
	cvt.u64.u32 	%rd549, %r97;
	bra.uni 	$L__BB374_82;
$L__BB374_81:
	div.s64 	%rd563, %rd546, %rd191;
	mul.lo.s64 	%rd332, %rd563, %rd191;
	sub.s64 	%rd549, %rd546, %rd332;
$L__BB374_82:
	add.s64 	%rd334, %rd1, %rd328;
	ld.global.u64 	%rd335, [%rd334];
	mad.lo.s64 	%rd336, %rd335, %rd549, %rd190;
	shl.b64 	%rd337, %rd336, 3;
	add.s64 	%rd572, %rd572, %rd337;
	add.s32 	%r211, %r211, -8;
	add.s32 	%r210, %r210, 8;
	setp.ne.s32 	%p13, %r210, 0;
	@%p13 bra 	$L__BB374_58;
	add.s32 	%r213, %r211, 3;
$L__BB374_84:
	setp.eq.s32 	%p14, %r24, 0;
	@%p14 bra 	$L__BB374_113;
	and.b32  	%r40, %r22, 3;
	setp.lt.u32 	%p15, %r24, 4;
	@%p15 bra 	$L__BB374_99;
	mul.wide.u32 	%rd339, %r213, 8;
	add.s64 	%rd340, %rd2, %rd339;
	ld.global.u64 	%rd202, [%rd340];
	or.b64  	%rd341, %rd563, %rd202;
	and.b64  	%rd342, %rd341, -4294967296;
	setp.ne.s64 	%p16, %rd342, 0;
	@%p16 bra 	$L__BB374_88;
	cvt.u32.u64 	%r98, %rd202;
	cvt.u32.u64 	%r99, %rd563;
	div.u32 	%r100, %r99, %r98;
	mul.lo.s32 	%r101, %r100, %r98;
	sub.s32 	%r102, %r99, %r101;
	cvt.u64.u32 	%rd553, %r100;
	cvt.u64.u32 	%rd554, %r102;
	bra.uni 	$L__BB374_89;
$L__BB374_88:
	div.s64 	%rd553, %rd563, %rd202;
	mul.lo.s64 	%rd343, %rd553, %rd202;
	sub.s64 	%rd554, %rd563, %rd343;
$L__BB374_89:
	add.s64 	%rd345, %rd1, %rd339;
	ld.global.u64 	%rd346, [%rd345];
	mul.lo.s64 	%rd209, %rd346, %rd554;
	add.s32 	%r41, %r213, -1;
	mul.wide.u32 	%rd347, %r41, 8;
	add.s64 	%rd348, %rd2, %rd347;
	ld.global.u64 	%rd210, [%rd348];
	or.b64  	%rd349, %rd553, %rd210;
	and.b64  	%rd350, %rd349, -4294967296;
	setp.ne.s64 	%p17, %rd350, 0;
	@%p17 bra 	$L__BB374_91;
	cvt.u32.u64 	%r103, %rd210;
	cvt.u32.u64 	%r104, %rd553;
	div.u32 	%r105, %r104, %r103;
	mul.lo.s32 	%r106, %r105, %r103;
	sub.s32 	%r107, %r104, %r106;
	cvt.u64.u32 	%rd555, %r105;
	cvt.u64.u32 	%rd556, %r107;
	bra.uni 	$L__BB374_92;
$L__BB374_91:
	div.s64 	%rd555, %rd553, %rd210;
	mul.lo.s64 	%rd351, %rd555, %rd210;
	sub.s64 	%rd556, %rd553, %rd351;
$L__BB374_92:
	add.s64 	%rd353, %rd1, %rd347;
	ld.global.u64 	%rd354, [%rd353];
	mad.lo.s64 	%rd217, %rd354, %rd556, %rd209;
	add.s32 	%r42, %r213, -2;
	mul.wide.u32 	%rd355, %r42, 8;
	add.s64 	%rd356, %rd2, %rd355;
	ld.global.u64 	%rd218, [%rd356];
	or.b64  	%rd357, %rd555, %rd218;
	and.b64  	%rd358, %rd357, -4294967296;
	setp.ne.s64 	%p18, %rd358, 0;
	@%p18 bra 	$L__BB374_94;
	cvt.u32.u64 	%r108, %rd218;
	cvt.u32.u64 	%r109, %rd555;
	div.u32 	%r110, %r109, %r108;
	mul.lo.s32 	%r111, %r110, %r108;
	sub.s32 	%r112, %r109, %r111;
	cvt.u64.u32 	%rd557, %r110;
	cvt.u64.u32 	%rd558, %r112;
	bra.uni 	$L__BB374_95;
$L__BB374_94:
	div.s64 	%rd557, %rd555, %rd218;
	mul.lo.s64 	%rd359, %rd557, %rd218;
	sub.s64 	%rd558, %rd555, %rd359;
$L__BB374_95:
	add.s64 	%rd361, %rd1, %rd355;
	ld.global.u64 	%rd362, [%rd361];
	mad.lo.s64 	%rd225, %rd362, %rd558, %rd217;
	add.s32 	%r43, %r213, -3;
	mul.wide.u32 	%rd363, %r43, 8;
	add.s64 	%rd364, %rd2, %rd363;
	ld.global.u64 	%rd226, [%rd364];
	or.b64  	%rd365, %rd557, %rd226;
	and.b64  	%rd366, %rd365, -4294967296;
	setp.ne.s64 	%p19, %rd366, 0;
	@%p19 bra 	$L__BB374_97;
	cvt.u32.u64 	%r113, %rd226;
	cvt.u32.u64 	%r114, %rd557;
	div.u32 	%r115, %r114, %r113;
	mul.lo.s32 	%r116, %r115, %r113;
	sub.s32 	%r117, %r114, %r116;
	cvt.u64.u32 	%rd563, %r115;
	cvt.u64.u32 	%rd560, %r117;
	bra.uni 	$L__BB374_98;
$L__BB374_97:
	div.s64 	%rd563, %rd557, %rd226;
	mul.lo.s64 	%rd367, %rd563, %rd226;
	sub.s64 	%rd560, %rd557, %rd367;
$L__BB374_98:
	add.s64 	%rd369, %rd1, %rd363;
	ld.global.u64 	%rd370, [%rd369];
	mad.lo.s64 	%rd371, %rd370, %rd560, %rd225;
	shl.b64 	%rd372, %rd371, 3;
	add.s64 	%rd572, %rd572, %rd372;
	add.s32 	%r213, %r213, -4;
$L__BB374_99:
	setp.eq.s32 	%p20, %r40, 0;
	@%p20 bra 	$L__BB374_113;
	setp.eq.s32 	%p21, %r40, 1;
	@%p21 bra 	$L__BB374_108;
	mul.wide.u32 	%rd374, %r213, 8;
	add.s64 	%rd375, %rd2, %rd374;
	ld.global.u64 	%rd237, [%rd375];
	or.b64  	%rd376, %rd563, %rd237;
	and.b64  	%rd377, %rd376, -4294967296;
	setp.ne.s64 	%p22, %rd377, 0;
	@%p22 bra 	$L__BB374_103;
	cvt.u32.u64 	%r118, %rd237;
	cvt.u32.u64 	%r119, %rd563;
	div.u32 	%r120, %r119, %r118;
	mul.lo.s32 	%r121, %r120, %r118;
	sub.s32 	%r122, %r119, %r121;
	cvt.u64.u32 	%rd564, %r120;
	cvt.u64.u32 	%rd565, %r122;
	bra.uni 	$L__BB374_104;
$L__BB374_103:
	div.s64 	%rd564, %rd563, %rd237;
	mul.lo.s64 	%rd378, %rd564, %rd237;
	sub.s64 	%rd565, %rd563, %rd378;
$L__BB374_104:
	add.s64 	%rd380, %rd1, %rd374;
	ld.global.u64 	%rd381, [%rd380];
	mul.lo.s64 	%rd244, %rd381, %rd565;
	add.s32 	%r46, %r213, -1;
	mul.wide.u32 	%rd382, %r46, 8;
	add.s64 	%rd383, %rd2, %rd382;
	ld.global.u64 	%rd245, [%rd383];
	or.b64  	%rd384, %rd564, %rd245;
	and.b64  	%rd385, %rd384, -4294967296;
	setp.ne.s64 	%p23, %rd385, 0;
	@%p23 bra 	$L__BB374_106;
	cvt.u32.u64 	%r123, %rd245;
	cvt.u32.u64 	%r124, %rd564;
	div.u32 	%r125, %r124, %r123;
	mul.lo.s32 	%r126, %r125, %r123;
	sub.s32 	%r127, %r124, %r126;
	cvt.u64.u32 	%rd563, %r125;
	cvt.u64.u32 	%rd567, %r127;
	bra.uni 	$L__BB374_107;
$L__BB374_106:
	div.s64 	%rd563, %rd564, %rd245;
	mul.lo.s64 	%rd386, %rd563, %rd245;
	sub.s64 	%rd567, %rd564, %rd386;
$L__BB374_107:
	add.s64 	%rd388, %rd1, %rd382;
	ld.global.u64 	%rd389, [%rd388];
	mad.lo.s64 	%rd390, %rd389, %rd567, %rd244;
	shl.b64 	%rd391, %rd390, 3;
	add.s64 	%rd572, %rd572, %rd391;
	add.s32 	%r213, %r213, -2;
$L__BB374_108:
	and.b32  	%r128, %r22, 1;
	setp.eq.b32 	%p24, %r128, 1;
	not.pred 	%p25, %p24;
	@%p25 bra 	$L__BB374_113;
	mul.wide.u32 	%rd392, %r213, 8;
	add.s64 	%rd393, %rd2, %rd392;
	ld.global.u64 	%rd256, [%rd393];
	or.b64  	%rd394, %rd563, %rd256;
	and.b64  	%rd395, %rd394, -4294967296;
	setp.ne.s64 	%p26, %rd395, 0;
	@%p26 bra 	$L__BB374_111;
	cvt.u32.u64 	%r129, %rd256;
	cvt.u32.u64 	%r130, %rd563;
	rem.u32 	%r131, %r130, %r129;
	cvt.u64.u32 	%rd571, %r131;
	bra.uni 	$L__BB374_112;
$L__BB374_111:
	rem.s64 	%rd571, %rd563, %rd256;
$L__BB374_112:
	add.s64 	%rd397, %rd1, %rd392;
	ld.global.u64 	%rd398, [%rd397];
	mul.lo.s64 	%rd399, %rd398, %rd571;
	shl.b64 	%rd400, %rd399, 3;
	add.s64 	%rd572, %rd572, %rd400;
$L__BB374_113:
	ld.global.f64 	%fd1, [%rd572];
	st.shared.f64 	[%r5], %fd1;
$L__BB374_114:
	bar.sync 	0;
	setp.lt.u32 	%p48, %r215, 66;
	@%p48 bra 	$L__BB374_118;
$L__BB374_115:
	shr.u32 	%r50, %r215, 1;
	setp.ge.u32 	%p49, %r1, %r50;
	@%p49 bra 	$L__BB374_117;
	ld.shared.f64 	%fd5, [%r5];
	shl.b32 	%r203, %r50, 3;
	add.s32 	%r204, %r5, %r203;
	ld.shared.f64 	%fd6, [%r204];
	min.f64 	%fd7, %fd5, %fd6;
	st.shared.f64 	[%r5], %fd7;
$L__BB374_117:
	bar.sync 	0;
	setp.gt.u32 	%p50, %r215, 131;
	mov.u32 	%r215, %r50;
	@%p50 bra 	$L__BB374_115;
$L__BB374_118:
	setp.gt.u32 	%p51, %r1, 31;
	@%p51 bra 	$L__BB374_121;
	ld.volatile.shared.f64 	%fd8, [%r5];
	ld.volatile.shared.f64 	%fd9, [%r5+256];
	min.f64 	%fd10, %fd8, %fd9;
	st.volatile.shared.f64 	[%r5], %fd10;
	ld.volatile.shared.f64 	%fd11, [%r5];
	ld.volatile.shared.f64 	%fd12, [%r5+128];
	min.f64 	%fd13, %fd11, %fd12;
	st.volatile.shared.f64 	[%r5], %fd13;
	ld.volatile.shared.f64 	%fd14, [%r5];
	ld.volatile.shared.f64 	%fd15, [%r5+64];
	min.f64 	%fd16, %fd14, %fd15;
	st.volatile.shared.f64 	[%r5], %fd16;
	ld.volatile.shared.f64 	%fd17, [%r5];
	ld.volatile.shared.f64 	%fd18, [%r5+32];
	min.f64 	%fd19, %fd17, %fd18;
	st.volatile.shared.f64 	[%r5], %fd19;
	ld.volatile.shared.f64 	%fd20, [%r5];
	ld.volatile.shared.f64 	%fd21, [%r5+16];
	min.f64 	%fd22, %fd20, %fd21;
	st.volatile.shared.f64 	[%r5], %fd22;
	ld.volatile.shared.f64 	%fd23, [%r5];
	ld.volatile.shared.f64 	%fd24, [%r5+8];
	min.f64 	%fd25, %fd23, %fd24;
	st.volatile.shared.f64 	[%r5], %fd25;
	setp.ne.s32 	%p52, %r1, 0;
	@%p52 bra 	$L__BB374_121;
	ld.param.u64 	%rd487, [contiguous_min2_f64_param_0];
	ld.shared.f64 	%fd26, [minsdata_f64];
	cvt.u64.u32 	%rd481, %r2;
	mov.u32 	%r205, %ctaid.y;
	cvt.u64.u32 	%rd482, %r205;
	mad.lo.s64 	%rd483, %rd265, %rd482, %rd481;
	cvta.to.global.u64 	%rd484, %rd487;
	shl.b64 	%rd485, %rd483, 3;
	add.s64 	%rd486, %rd484, %rd485;
	st.global.f64 	[%rd486], %fd26;
$L__BB374_121:
	ret;

}
	// .globl	contiguous_min22_f64
.visible .entry contiguous_min22_f64(
	.param .u64 .ptr .align 1 contiguous_min22_f64_param_0,
	.param .u64 .ptr .align 1 contiguous_min22_f64_param_1,
	.param .u64 contiguous_min22_f64_param_2,
	.param .u64 contiguous_min22_f64_param_3
)
{
	.reg .pred 	%p<8>;
	.reg .b32 	%r<19>;
	.reg .b64 	%rd<28>;
	.reg .b64 	%fd<27>;

	ld.param.u64 	%rd4, [contiguous_min22_f64_param_0];
	ld.param.u64 	%rd7, [contiguous_min22_f64_param_1];
	ld.param.u64 	%rd5, [contiguous_min22_f64_param_2];
	ld.param.u64 	%rd6, [contiguous_min22_f64_param_3];
	cvta.to.global.u64 	%rd1, %rd7;
	mov.u32 	%r1, %tid.x;
	mov.u32 	%r2, %ctaid.x;
	mov.u32 	%r18, %ntid.x;
	mul.lo.s32 	%r8, %r2, %r18;
	shl.b32 	%r9, %r8, 1;
	add.s32 	%r4, %r9, %r1;
	shl.b32 	%r10, %r1, 3;
	mov.u32 	%r11, minsdata_f64;
	add.s32 	%r5, %r11, %r10;
	mov.b64 	%rd8, 9218868437227405312;
	st.shared.u64 	[%r5], %rd8;
	add.s32 	%r12, %r4, %r18;
	cvt.u64.u32 	%rd2, %r12;
	setp.le.u64 	%p1, %rd5, %rd2;
	@%p1 bra 	$L__BB375_2;
	cvt.u64.u32 	%rd13, %r4;
	mov.u32 	%r14, %ctaid.y;
	cvt.u64.u32 	%rd14, %r14;
	mul.lo.s64 	%rd15, %rd5, %rd14;
	add.s64 	%rd16, %rd15, %rd13;
	shl.b64 	%rd17, %rd16, 3;
	add.s64 	%rd18, %rd1, %rd17;
	ld.global.f64 	%fd2, [%rd18];
	add.s64 	%rd19, %rd15, %rd2;
	shl.b64 	%rd20, %rd19, 3;
	add.s64 	%rd21, %rd1, %rd20;
	ld.global.f64 	%fd3, [%rd21];
	min.f64 	%fd4, %fd2, %fd3;
	st.shared.f64 	[%r5], %fd4;
	bra.uni 	$L__BB375_4;
$L__BB375_2:
	cvt.u64.u32 	%rd3, %r4;
	setp.le.u64 	%p2, %rd5, %rd3;
	@%p2 bra 	$L__BB375_4;
	mov.u32 	%r13, %ctaid.y;
	cvt.u64.u32 	%rd9, %r13;
	mad.lo.s64 	%rd10, %rd5, %rd9, %rd3;
	shl.b64 	%rd11, %rd10, 3;
	add.s64 	%rd12, %rd1, %rd11;
	ld.global.f64 	%fd1, [%rd12];
	st.shared.f64 	[%r5], %fd1;
$L__BB375_4:
	bar.sync 	0;
	setp.lt.u32 	%p3, %r18, 66;
	@%p3 bra 	$L__BB375_8;
$L__BB375_5:
	shr.u32 	%r7, %r18, 1;
	setp.ge.u32 	%p4, %r1, %r7;
	@%p4 bra 	$L__BB375_7;
	ld.shared.f64 	%fd5, [%r5];
	shl.b32 	%r15, %r7, 3;
	add.s32 	%r16, %r5, %r15;
	ld.shared.f64 	%fd6, [%r16];
	min.f64 	%fd7, %fd5, %fd6;
	st.shared.f64 	[%r5], %fd7;
$L__BB375_7:
	bar.sync 	0;
	setp.gt.u32 	%p5, %r18, 131;
	mov.u32 	%r18, %r7;
	@%p5 bra 	$L__BB375_5;
$L__BB375_8:
	setp.gt.u32 	%p6, %r1, 31;
	@%p6 bra 	$L__BB375_11;
	ld.volatile.shared.f64 	%fd8, [%r5];
	ld.volatile.shared.f64 	%fd9, [%r5+256];
	min.f64 	%fd10, %fd8, %fd9;
	st.volatile.shared.f64 	[%r5], %fd10;
	ld.volatile.shared.f64 	%fd11, [%r5];
	ld.volatile.shared.f64 	%fd12, [%r5+128];
	min.f64 	%fd13, %fd11, %fd12;
	st.volatile.shared.f64 	[%r5], %fd13;
	ld.volatile.shared.f64 	%fd14, [%r5];
	ld.volatile.shared.f64 	%fd15, [%r5+64];
	min.f64 	%fd16, %fd14, %fd15;
	st.volatile.shared.f64 	[%r5], %fd16;
	ld.volatile.shared.f64 	%fd17, [%r5];
	ld.volatile.shared.f64 	%fd18, [%r5+32];
	min.f64 	%fd19, %fd17, %fd18;
	st.volatile.shared.f64 	[%r5], %fd19;
	ld.volatile.shared.f64 	%fd20, [%r5];
	ld.volatile.shared.f64 	%fd21, [%r5+16];
	min.f64 	%fd22, %fd20, %fd21;
	st.volatile.shared.f64 	[%r5], %fd22;
	ld.volatile.shared.f64 	%fd23, [%r5];
	ld.volatile.shared.f64 	%fd24, [%r5+8];
	min.f64 	%fd25, %fd23, %fd24;
	st.volatile.shared.f64 	[%r5], %fd25;
	setp.ne.s32 	%p7, %r1, 0;
	@%p7 bra 	$L__BB375_11;
	ld.shared.f64 	%fd26, [minsdata_f64];
	cvt.u64.u32 	%rd22, %r2;
	mov.u32 	%r17, %ctaid.y;
	cvt.u64.u32 	%rd23, %r17;
	mad.lo.s64 	%rd24, %rd6, %rd23, %rd22;
	cvta.to.global.u64 	%rd25, %rd4;
	shl.b64 	%rd26, %rd24, 3;
	add.s64 	%rd27, %rd25, %rd26;
	st.global.f64 	[%rd27], %fd26;
$L__BB375_11:
	ret;

}
	// .globl	contiguous_min3_f64
.visible .entry contiguous_min3_f64(
	.param .u64 .ptr .align 1 contiguous_min3_f64_param_0,
	.param .u64 .ptr .align 1 contiguous_min3_f64_param_1,
	.param .u64 .ptr .align 1 contiguous_min3_f64_param_2,
	.param .u64 .ptr .align 1 contiguous_min3_f64_param_3,
	.param .u64 contiguous_min3_f64_param_4,
	.param .u64 contiguous_min3_f64_param_5,
	.param .u64 contiguous_min3_f64_param_6
)
{
	.reg .pred 	%p<38>;
	.reg .b32 	%r<204>;
	.reg .b64 	%rd<309>;
	.reg .b64 	%fd<55>;

	ld.param.u64 	%rd144, [contiguous_min3_f64_param_0];
	ld.param.u64 	%rd145, [contiguous_min3_f64_param_1];
	ld.param.u64 	%rd148, [contiguous_min3_f64_param_2];
	ld.param.u64 	%rd149, [contiguous_min3_f64_param_3];
	ld.param.u64 	%rd146, [contiguous_min3_f64_param_4];
	ld.param.u64 	%rd147, [contiguous_min3_f64_param_5];
	ld.param.u64 	%rd150, [contiguous_min3_f64_param_6];
	cvta.to.global.u64 	%rd1, %rd149;
	cvta.to.global.u64 	%rd2, %rd148;
	mov.u32 	%r1, %tid.y;
	mov.u32 	%r2, %ntid.x;
	mov.u32 	%r3, %tid.x;
	mad.lo.s32 	%r64, %r1, %r2, %r3;
	mov.u32 	%r65, %ctaid.x;
	mad.lo.s32 	%r66, %r65, %r2, %r3;
	mov.u32 	%r4, %ctaid.y;
	mov.u32 	%r5, %ntid.y;
	mad.lo.s32 	%r67, %r4, %r5, %r1;
	shl.b32 	%r68, %r64, 3;
	mov.u32 	%r69, minsdata_f64;
	add.s32 	%r7, %r69, %r68;
	mov.b64 	%rd152, 9218868437227405312;
	st.shared.u64 	[%r7], %rd152;
	cvt.u64.u32 	%rd3, %r66;
	setp.le.u64 	%p1, %rd147, %rd3;
	cvt.u64.u32 	%rd153, %r67;
	setp.le.u64 	%p2, %rd150, %rd153;
	or.pred  	%p3, %p1, %p2;
	@%p3 bra 	$L__BB376_76;
	cvt.u32.u64 	%r70, %rd3;
	cvt.u32.u64 	%r71, %rd147;
	mad.lo.s32 	%r194, %r67, %r71, %r70;
	cvt.u32.u64 	%r9, %rd146;
	add.s32 	%r193, %r9, -1;
	setp.lt.s32 	%p4, %r193, 0;
	mov.b64 	%rd308, 0;
	@%p4 bra 	$L__BB376_59;
	setp.lt.u32 	%p5, %r193, 7;
	mov.b64 	%rd308, 0;
	@%p5 bra 	$L__BB376_30;
	add.s32 	%r189, %r9, -4;
	and.b32  	%r72, %r9, -8;
	neg.s32 	%r188, %r72;
	mov.b64 	%rd308, 0;
$L__BB376_4:
	.pragma "nounroll";
	add.s32 	%r16, %r189, 3;
	cvt.u64.u32 	%rd5, %r194;
	mul.wide.u32 	%rd158, %r16, 8;
	add.s64 	%rd159, %rd2, %rd158;
	ld.global.u64 	%rd6, [%rd159];
	and.b64  	%rd160, %rd6, -4294967296;
	setp.ne.s64 	%p6, %rd160, 0;
	@%p6 bra 	$L__BB376_6;
	cvt.u32.u64 	%r73, %rd6;
	cvt.u32.u64 	%r74, %rd5;
	div.u32 	%r75, %r74, %r73;
	mul.lo.s32 	%r76, %r75, %r73;
	sub.s32 	%r77, %r74, %r76;
	cvt.u64.u32 	%rd273, %r75;
	cvt.u64.u32 	%rd274, %r77;
	bra.uni 	$L__BB376_7;
$L__BB376_6:
	div.s64 	%rd273, %rd5, %rd6;
	mul.lo.s64 	%rd161, %rd273, %rd6;
	sub.s64 	%rd274, %rd5, %rd161;
$L__BB376_7:
	mul.wide.u32 	%rd162, %r16, 8;
	add.s64 	%rd163, %rd1, %rd162;
	ld.global.u64 	%rd164, [%rd163];
	mad.lo.s64 	%rd13, %rd164, %rd274, %rd308;
	add.s32 	%r17, %r189, 2;
	and.b64  	%rd14, %rd273, 4294967295;
	mul.wide.u32 	%rd165, %r17, 8;
	add.s64 	%rd166, %rd2, %rd165;
	ld.global.u64 	%rd15, [%rd166];
	and.b64  	%rd167, %rd15, -4294967296;
	setp.ne.s64 	%p7, %rd167, 0;
	@%p7 bra 	$L__BB376_9;
	cvt.u32.u64 	%r78, %rd15;
	cvt.u32.u64 	%r79, %rd14;
	div.u32 	%r80, %r79, %r78;
	mul.lo.s32 	%r81, %r80, %r78;
	sub.s32 	%r82, %r79, %r81;
	cvt.u64.u32 	%rd275, %r80;
	cvt.u64.u32 	%rd276, %r82;
	bra.uni 	$L__BB376_10;
$L__BB376_9:
	div.s64 	%rd275, %rd14, %rd15;
	mul.lo.s64 	%rd168, %rd275, %rd15;
	sub.s64 	%rd276, %rd14, %rd168;
$L__BB376_10:
	mul.wide.u32 	%rd169, %r17, 8;
	add.s64 	%rd170, %rd1, %rd169;
	ld.global.u64 	%rd171, [%rd170];
	mad.lo.s64 	%rd22, %rd171, %rd276, %rd13;
	add.s32 	%r18, %r189, 1;
	and.b64  	%rd23, %rd275, 4294967295;
	mul.wide.u32 	%rd172, %r18, 8;
	add.s64 	%rd173, %rd2, %rd172;
	ld.global.u64 	%rd24, [%rd173];
	and.b64  	%rd174, %rd24, -4294967296;
	setp.ne.s64 	%p8, %rd174, 0;
	@%p8 bra 	$L__BB376_12;
	cvt.u32.u64 	%r83, %rd24;
	cvt.u32.u64 	%r84, %rd23;
	div.u32 	%r85, %r84, %r83;
	mul.lo.s32 	%r86, %r85, %r83;
	sub.s32 	%r87, %r84, %r86;
	cvt.u64.u32 	%rd277, %r85;
	cvt.u64.u32 	%rd278, %r87;
	bra.uni 	$L__BB376_13;
$L__BB376_12:
	div.s64 	%rd277, %rd23, %rd24;
	mul.lo.s64 	%rd175, %rd277, %rd24;
	sub.s64 	%rd278, %rd23, %rd175;
$L__BB376_13:
	mul.wide.u32 	%rd176, %r18, 8;
	add.s64 	%rd177, %rd1, %rd176;
	ld.global.u64 	%rd178, [%rd177];
	mad.lo.s64 	%rd31, %rd178, %rd278, %rd22;
	and.b64  	%rd32, %rd277, 4294967295;
	mul.wide.u32 	%rd179, %r189, 8;
	add.s64 	%rd180, %rd2, %rd179;
	ld.global.u64 	%rd33, [%rd180];
	and.b64  	%rd181, %rd33, -4294967296;
	setp.ne.s64 	%p9, %rd181, 0;
	@%p9 bra 	$L__BB376_15;
	cvt.u32.u64 	%r88, %rd33;
	cvt.u32.u64 	%r89, %rd32;
	div.u32 	%r90, %r89, %r88;
	mul.lo.s32 	%r91, %r90, %r88;
	sub.s32 	%r92, %r89, %r91;
	cvt.u64.u32 	%rd279, %r90;
	cvt.u64.u32 	%rd280, %r92;
	bra.uni 	$L__BB376_16;
$L__BB376_15:
	div.s64 	%rd279, %rd32, %rd33;
	mul.lo.s64 	%rd182, %rd279, %rd33;
	sub.s64 	%rd280, %rd32, %rd182;
$L__BB376_16:
	mul.wide.u32 	%rd183, %r189, 8;
	add.s64 	%rd184, %rd1, %rd183;
	ld.global.u64 	%rd185, [%rd184];
	mad.lo.s64 	%rd40, %rd185, %rd280, %rd31;
	add.s32 	%r19, %r189, -1;
	and.b64  	%rd41, %rd279, 4294967295;
	mul.wide.u32 	%rd186, %r19, 8;
	add.s64 	%rd187, %rd2, %rd186;
	ld.global.u64 	%rd42, [%rd187];
	and.b64  	%rd188, %rd42, -4294967296;
	setp.ne.s64 	%p10, %rd188, 0;
	@%p10 bra 	$L__BB376_18;
	cvt.u32.u64 	%r93, %rd42;
	cvt.u32.u64 	%r94, %rd41;
	div.u32 	%r95, %r94, %r93;
	mul.lo.s32 	%r96, %r95, %r93;
	sub.s32 	%r97, %r94, %r96;
	cvt.u64.u32 	%rd281, %r95;
	cvt.u64.u32 	%rd282, %r97;
	bra.uni 	$L__BB376_19;
$L__BB376_18:
	div.s64 	%rd281, %rd41, %rd42;
	mul.lo.s64 	%rd189, %rd281, %rd42;
	sub.s64 	%rd282, %rd41, %rd189;
$L__BB376_19:
	mul.wide.u32 	%rd190, %r19, 8;
	add.s64 	%rd191, %rd1, %rd190;
	ld.global.u64 	%rd192, [%rd191];
	mad.lo.s64 	%rd49, %rd192, %rd282, %rd40;
	add.s32 	%r20, %r189, -2;
	and.b64  	%rd50, %rd281, 4294967295;
	mul.wide.u32 	%rd193, %r20, 8;
	add.s64 	%rd194, %rd2, %rd193;
	ld.global.u64 	%rd51, [%rd194];
	and.b64  	%rd195, %rd51, -4294967296;
	setp.ne.s64 	%p11, %rd195, 0;
	@%p11 bra 	$L__BB376_21;
	cvt.u32.u64 	%r98, %rd51;
	cvt.u32.u64 	%r99, %rd50;
	div.u32 	%r100, %r99, %r98;
	mul.lo.s32 	%r101, %r100, %r98;
	sub.s32 	%r102, %r99, %r101;
	cvt.u64.u32 	%rd283, %r100;
	cvt.u64.u32 	%rd284, %r102;
	bra.uni 	$L__BB376_22;
$L__BB376_21:
	div.s64 	%rd283, %rd50, %rd51;
	mul.lo.s64 	%rd196, %rd283, %rd51;
	sub.s64 	%rd284, %rd50, %rd196;
$L__BB376_22:
	mul.wide.u32 	%rd197, %r20, 8;
	add.s64 	%rd198, %rd1, %rd197;
	ld.global.u64 	%rd199, [%rd198];
	mad.lo.s64 	%rd58, %rd199, %rd284, %rd49;
	add.s32 	%r21, %r189, -3;
	and.b64  	%rd59, %rd283, 4294967295;
	mul.wide.u32 	%rd200, %r21, 8;
	add.s64 	%rd201, %rd2, %rd200;
	ld.global.u64 	%rd60, [%rd201];
	and.b64  	%rd202, %rd60, -4294967296;
	setp.ne.s64 	%p12, %rd202, 0;
	@%p12 bra 	$L__BB376_24;
	cvt.u32.u64 	%r103, %rd60;
	cvt.u32.u64 	%r104, %rd59;
	div.u32 	%r105, %r104, %r103;
	mul.lo.s32 	%r106, %r105, %r103;
	sub.s32 	%r107, %r104, %r106;
	cvt.u64.u32 	%rd285, %r105;
	cvt.u64.u32 	%rd286, %r107;
	bra.uni 	$L__BB376_25;
$L__BB376_24:
	div.s64 	%rd285, %rd59, %rd60;
	mul.lo.s64 	%rd203, %rd285, %rd60;
	sub.s64 	%rd286, %rd59, %rd203;
$L__BB376_25:
	mul.wide.u32 	%rd204, %r21, 8;
	add.s64 	%rd205, %rd1, %rd204;
	ld.global.u64 	%rd206, [%rd205];
	mad.lo.s64 	%rd67, %rd206, %rd286, %rd58;
	and.b64  	%rd68, %rd285, 4294967295;
	add.s32 	%r108, %r189, -4;
	mul.wide.u32 	%rd207, %r108, 8;
	add.s64 	%rd208, %rd2, %rd207;
	ld.global.u64 	%rd69, [%rd208];
	and.b64  	%rd209, %rd69, -4294967296;
	setp.ne.s64 	%p13, %rd209, 0;
	@%p13 bra 	$L__BB376_27;
	cvt.u32.u64 	%r109, %rd69;
	cvt.u32.u64 	%r110, %rd68;
	div.u32 	%r111, %r110, %r109;
	mul.lo.s32 	%r112, %r111, %r109;
	sub.s32 	%r113, %r110, %r112;
	cvt.u64.u32 	%rd287, %r111;
	cvt.u64.u32 	%rd288, %r113;
	bra.uni 	$L__BB376_28;
$L__BB376_27:
	div.s64 	%rd287, %rd68, %rd69;
	mul.lo.s64 	%rd210, %rd287, %rd69;
	sub.s64 	%rd288, %rd68, %rd210;
$L__BB376_28:
	mul.wide.u32 	%rd211, %r108, 8;
	add.s64 	%rd212, %rd1, %rd211;
	ld.global.u64 	%rd213, [%rd212];
	mad.lo.s64 	%rd308, %rd213, %rd288, %rd67;
	cvt.u32.u64 	%r194, %rd287;
	add.s32 	%r189, %r189, -8;
	add.s32 	%r188, %r188, 8;
	setp.ne.s32 	%p14, %r188, 0;
	@%p14 bra 	$L__BB376_4;
	add.s32 	%r193, %r189, 3;
$L__BB376_30:
	and.b32  	%r28, %r9, 7;
	setp.eq.s32 	%p15, %r28, 0;
	@%p15 bra 	$L__BB376_59;
	and.b32  	%r29, %r9, 3;
	setp.lt.u32 	%p16, %r28, 4;
	@%p16 bra 	$L__BB376_45;
	cvt.u64.u32 	%rd79, %r194;
	mul.wide.u32 	%rd215, %r193, 8;
	add.s64 	%rd216, %rd2, %rd215;
	ld.global.u64 	%rd80, [%rd216];
	and.b64  	%rd217, %rd80, -4294967296;
	setp.ne.s64 	%p17, %rd217, 0;
	@%p17 bra 	$L__BB376_34;
	cvt.u32.u64 	%r115, %rd80;
	cvt.u32.u64 	%r116, %rd79;
	div.u32 	%r117, %r116, %r115;
	mul.lo.s32 	%r118, %r117, %r115;
	sub.s32 	%r119, %r116, %r118;
	cvt.u64.u32 	%rd291, %r117;
	cvt.u64.u32 	%rd292, %r119;
	bra.uni 	$L__BB376_35;
$L__BB376_34:
	div.s64 	%rd291, %rd79, %rd80;
	mul.lo.s64 	%rd218, %rd291, %rd80;
	sub.s64 	%rd292, %rd79, %rd218;
$L__BB376_35:
	mul.wide.u32 	%rd219, %r193, 8;
	add.s64 	%rd220, %rd1, %rd219;
	ld.global.u64 	%rd221, [%rd220];
	mad.lo.s64 	%rd87, %rd221, %rd292, %rd308;
	add.s32 	%r30, %r193, -1;
	and.b64  	%rd88, %rd291, 4294967295;
	mul.wide.u32 	%rd222, %r30, 8;
	add.s64 	%rd223, %rd2, %rd222;
	ld.global.u64 	%rd89, [%rd223];
	and.b64  	%rd224, %rd89, -4294967296;
	setp.ne.s64 	%p18, %rd224, 0;
	@%p18 bra 	$L__BB376_37;
	cvt.u32.u64 	%r120, %rd89;
	cvt.u32.u64 	%r121, %rd88;
	div.u32 	%r122, %r121, %r120;
	mul.lo.s32 	%r123, %r122, %r120;
	sub.s32 	%r124, %r121, %r123;
	cvt.u64.u32 	%rd293, %r122;
	cvt.u64.u32 	%rd294, %r124;
	bra.uni 	$L__BB376_38;
$L__BB376_37:
	div.s64 	%rd293, %rd88, %rd89;
	mul.lo.s64 	%rd225, %rd293, %rd89;
	sub.s64 	%rd294, %rd88, %rd225;
$L__BB376_38:
	mul.wide.u32 	%rd226, %r30, 8;
	add.s64 	%rd227, %rd1, %rd226;
	ld.global.u64 	%rd228, [%rd227];
	mad.lo.s64 	%rd96, %rd228, %rd294, %rd87;
	add.s32 	%r31, %r193, -2;
	and.b64  	%rd97, %rd293, 4294967295;
	mul.wide.u32 	%rd229, %r31, 8;
	add.s64 	%rd230, %rd2, %rd229;
	ld.global.u64 	%rd98, [%rd230];
	and.b64  	%rd231, %rd98, -4294967296;
	setp.ne.s64 	%p19, %rd231, 0;
	@%p19 bra 	$L__BB376_40;
	cvt.u32.u64 	%r125, %rd98;
	cvt.u32.u64 	%r126, %rd97;
	div.u32 	%r127, %r126, %r125;
	mul.lo.s32 	%r128, %r127, %r125;
	sub.s32 	%r129, %r126, %r128;
	cvt.u64.u32 	%rd295, %r127;
	cvt.u64.u32 	%rd296, %r129;
	bra.uni 	$L__BB376_41;
$L__BB376_40:
	div.s64 	%rd295, %rd97, %rd98;
	mul.lo.s64 	%rd232, %rd295, %rd98;
	sub.s64 	%rd296, %rd97, %rd232;
$L__BB376_41:
	mul.wide.u32 	%rd233, %r31, 8;
	add.s64 	%rd234, %rd1, %rd233;
	ld.global.u64 	%rd235, [%rd234];
	mad.lo.s64 	%rd105, %rd235, %rd296, %rd96;
	add.s32 	%r32, %r193, -3;
	and.b64  	%rd106, %rd295, 4294967295;
	mul.wide.u32 	%rd236, %r32, 8;
	add.s64 	%rd237, %rd2, %rd236;
	ld.global.u64 	%rd107, [%rd237];
	and.b64  	%rd238, %rd107, -4294967296;
	setp.ne.s64 	%p20, %rd238, 0;
	@%p20 bra 	$L__BB376_43;
	cvt.u32.u64 	%r130, %rd107;
	cvt.u32.u64 	%r131, %rd106;
	div.u32 	%r132, %r131, %r130;
	mul.lo.s32 	%r133, %r132, %r130;
	sub.s32 	%r134, %r131, %r133;
	cvt.u64.u32 	%rd297, %r132;
	cvt.u64.u32 	%rd298, %r134;
	bra.uni 	$L__BB376_44;
$L__BB376_43:
	div.s64 	%rd297, %rd106, %rd107;
	mul.lo.s64 	%rd239, %rd297, %rd107;
	sub.s64 	%rd298, %rd106, %rd239;
$L__BB376_44:
	mul.wide.u32 	%rd240, %r32, 8;
	add.s64 	%rd241, %rd1, %rd240;
	ld.global.u64 	%rd242, [%rd241];
	mad.lo.s64 	%rd308, %rd242, %rd298, %rd105;
	cvt.u32.u64 	%r194, %rd297;
	add.s32 	%r193, %r193, -4;
$L__BB376_45:
	setp.eq.s32 	%p21, %r29, 0;
	@%p21 bra 	$L__BB376_59;
	setp.eq.s32 	%p22, %r29, 1;
	@%p22 bra 	$L__BB376_54;
	cvt.u64.u32 	%rd117, %r194;
	mul.wide.u32 	%rd244, %r193, 8;
	add.s64 	%rd245, %rd2, %rd244;
	ld.global.u64 	%rd118, [%rd245];
	and.b64  	%rd246, %rd118, -4294967296;
	setp.ne.s64 	%p23, %rd246, 0;
	@%p23 bra 	$L__BB376_49;
	cvt.u32.u64 	%r135, %rd118;
	cvt.u32.u64 	%r136, %rd117;
	div.u32 	%r137, %r136, %r135;
	mul.lo.s32 	%r138, %r137, %r135;
	sub.s32 	%r139, %r136, %r138;
	cvt.u64.u32 	%rd301, %r137;
	cvt.u64.u32 	%rd302, %r139;
	bra.uni 	$L__BB376_50;
$L__BB376_49:
	div.s64 	%rd301, %rd117, %rd118;
	mul.lo.s64 	%rd247, %rd301, %rd118;
	sub.s64 	%rd302, %rd117, %rd247;
$L__BB376_50:
	add.s64 	%rd249, %rd1, %rd244;
	ld.global.u64 	%rd250, [%rd249];
	mad.lo.s64 	%rd125, %rd250, %rd302, %rd308;
	add.s32 	%r37, %r193, -1;
	and.b64  	%rd126, %rd301, 4294967295;
	mul.wide.u32 	%rd251, %r37, 8;
	add.s64 	%rd252, %rd2, %rd251;
	ld.global.u64 	%rd127, [%rd252];
	and.b64  	%rd253, %rd127, -4294967296;
	setp.ne.s64 	%p24, %rd253, 0;
	@%p24 bra 	$L__BB376_52;
	cvt.u32.u64 	%r140, %rd127;
	cvt.u32.u64 	%r141, %rd126;
	div.u32 	%r142, %r141, %r140;
	mul.lo.s32 	%r143, %r142, %r140;
	sub.s32 	%r144, %r141, %r143;
	cvt.u64.u32 	%rd303, %r142;
	cvt.u64.u32 	%rd304, %r144;
	bra.uni 	$L__BB376_53;
$L__BB376_52:
	div.s64 	%rd303, %rd126, %rd127;
	mul.lo.s64 	%rd254, %rd303, %rd127;
	sub.s64 	%rd304, %rd126, %rd254;
$L__BB376_53:
	add.s64 	%rd256, %rd1, %rd251;
	ld.global.u64 	%rd257, [%rd256];
	mad.lo.s64 	%rd308, %rd257, %rd304, %rd125;
	cvt.u32.u64 	%r194, %rd303;
	add.s32 	%r193, %r193, -2;
$L__BB376_54:
	and.b32  	%r145, %r9, 1;
	setp.eq.b32 	%p25, %r145, 1;
	not.pred 	%p26, %p25;
	@%p26 bra 	$L__BB376_59;
	cvt.u64.u32 	%rd137, %r194;
	mul.wide.u32 	%rd258, %r193, 8;
	add.s64 	%rd259, %rd2, %rd258;
	ld.global.u64 	%rd138, [%rd259];
	and.b64  	%rd260, %rd138, -4294967296;
	setp.ne.s64 	%p27, %rd260, 0;
	@%p27 bra 	$L__BB376_57;
	cvt.u32.u64 	%r146, %rd138;
	cvt.u32.u64 	%r147, %rd137;
	rem.u32 	%r148, %r147, %r146;
	cvt.u64.u32 	%rd307, %r148;
	bra.uni 	$L__BB376_58;
$L__BB376_57:
	rem.s64 	%rd307, %rd137, %rd138;
$L__BB376_58:
	add.s64 	%rd262, %rd1, %rd258;
	ld.global.u64 	%rd263, [%rd262];
	mad.lo.s64 	%rd308, %rd263, %rd307, %rd308;
$L__BB376_59:
	cvta.to.global.u64 	%rd264, %rd145;
	shl.b64 	%rd265, %rd308, 3;
	add.s64 	%rd266, %rd264, %rd265;
	ld.global.f64 	%fd16, [%rd266];
	st.shared.f64 	[%r7], %fd16;
	bar.sync 	0;
	setp.ne.s32 	%p28, %r1, 0;
	@%p28 bra 	$L__BB376_76;
	setp.gt.u32 	%p29, %r5, 1;
	@%p29 bra 	$L__BB376_62;
	shl.b32 	%r149, %r3, 3;
	mov.u32 	%r150, minsdata_f64;
	add.s32 	%r151, %r150, %r149;
	ld.shared.f64 	%fd53, [%r151];
	bra.uni 	$L__BB376_75;
$L__BB376_62:
	shl.b32 	%r153, %r3, 3;
	mov.u32 	%r154, minsdata_f64;
	add.s32 	%r42, %r154, %r153;
	ld.shared.f64 	%fd53, [%r42];
	add.s32 	%r43, %r5, -1;
	add.s32 	%r155, %r5, -2;
	and.b32  	%r44, %r43, 7;
	setp.lt.u32 	%p30, %r155, 7;
	mov.b32 	%r202, 1;
	@%p30 bra 	$L__BB376_66;
	and.b32  	%r158, %r43, -8;
	neg.s32 	%r199, %r158;
	shl.b32 	%r46, %r2, 3;
	add.s32 	%r160, %r153, %r46;
	add.s32 	%r197, %r154, %r160;
	shl.b32 	%r48, %r2, 6;
	mov.b32 	%r200, 1;
	mov.b32 	%r198, 0;
$L__BB376_64:
	.pragma "nounroll";
	mul.lo.s32 	%r162, %r200, %r2;
	shl.b32 	%r163, %r162, 3;
	add.s32 	%r164, %r42, %r163;
	ld.shared.f64 	%fd18, [%r197];
	min.f64 	%fd19, %fd53, %fd18;
	add.s32 	%r165, %r164, %r46;
	ld.shared.f64 	%fd20, [%r165];
	min.f64 	%fd21, %fd19, %fd20;
	add.s32 	%r166, %r165, %r46;
	ld.shared.f64 	%fd22, [%r166];
	min.f64 	%fd23, %fd21, %fd22;
	add.s32 	%r167, %r166, %r46;
	ld.shared.f64 	%fd24, [%r167];
	min.f64 	%fd25, %fd23, %fd24;
	add.s32 	%r168, %r167, %r46;
	ld.shared.f64 	%fd26, [%r168];
	min.f64 	%fd27, %fd25, %fd26;
	add.s32 	%r169, %r168, %r46;
	ld.shared.f64 	%fd28, [%r169];
	min.f64 	%fd29, %fd27, %fd28;
	add.s32 	%r170, %r169, %r46;
	ld.shared.f64 	%fd30, [%r170];
	min.f64 	%fd31, %fd29, %fd30;
	add.s32 	%r171, %r170, %r46;
	ld.shared.f64 	%fd32, [%r171];
	min.f64 	%fd53, %fd31, %fd32;
	add.s32 	%r200, %r200, 8;
	add.s32 	%r199, %r199, 8;
	add.s32 	%r198, %r198, 8;
	add.s32 	%r197, %r197, %r48;
	setp.ne.s32 	%p31, %r199, 0;
	@%p31 bra 	$L__BB376_64;
	add.s32 	%r202, %r198, 1;
$L__BB376_66:
	setp.eq.s32 	%p32, %r44, 0;
	@%p32 bra 	$L__BB376_74;
	and.b32  	%r59, %r43, 3;
	setp.lt.u32 	%p33, %r44, 4;
	@%p33 bra 	$L__BB376_69;
	mul.lo.s32 	%r172, %r202, %r2;
	shl.b32 	%r173, %r172, 3;
	add.s32 	%r174, %r42, %r173;
	ld.shared.f64 	%fd34, [%r174];
	min.f64 	%fd35, %fd53, %fd34;
	shl.b32 	%r175, %r2, 3;
	add.s32 	%r176, %r174, %r175;
	ld.shared.f64 	%fd36, [%r176];
	min.f64 	%fd37, %fd35, %fd36;
	add.s32 	%r177, %r176, %r175;
	ld.shared.f64 	%fd38, [%r177];
	min.f64 	%fd39, %fd37, %fd38;
	add.s32 	%r178, %r177, %r175;
	ld.shared.f64 	%fd40, [%r178];
	min.f64 	%fd53, %fd39, %fd40;
	add.s32 	%r202, %r202, 4;
$L__BB376_69:
	setp.eq.s32 	%p34, %r59, 0;
	@%p34 bra 	$L__BB376_74;
	setp.eq.s32 	%p35, %r59, 1;
	@%p35 bra 	$L__BB376_72;
	mul.lo.s32 	%r179, %r202, %r2;
	shl.b32 	%r180, %r179, 3;
	add.s32 	%r181, %r42, %r180;
	ld.shared.f64 	%fd42, [%r181];
	min.f64 	%fd43, %fd53, %fd42;
	shl.b32 	%r182, %r2, 3;
	add.s32 	%r183, %r181, %r182;
	ld.shared.f64 	%fd44, [%r183];
	min.f64 	%fd53, %fd43, %fd44;
	add.s32 	%r202, %r202, 2;
$L__BB376_72:
	and.b32  	%r184, %r43, 1;
	setp.eq.b32 	%p36, %r184, 1;
	not.pred 	%p37, %p36;
	@%p37 bra 	$L__BB376_74;
	mul.lo.s32 	%r185, %r202, %r2;
	shl.b32 	%r186, %r185, 3;
	add.s32 	%r187, %r42, %r186;
	ld.shared.f64 	%fd45, [%r187];
	min.f64 	%fd53, %fd53, %fd45;
$L__BB376_74:
	st.shared.f64 	[%r42], %fd53;
$L__BB376_75:
	cvt.u64.u32 	%rd267, %r4;
	mad.lo.s64 	%rd268, %rd147, %rd267, %rd3;
	cvta.to.global.u64 	%rd269, %rd144;
	shl.b64 	%rd270, %rd268, 3;
	add.s64 	%rd271, %rd269, %rd270;
	st.global.f64 	[%rd271], %fd53;
$L__BB376_76:
	ret;

}
	// .globl	contiguous_min33_f64
.visible .entry contiguous_min33_f64(
	.param .u64 .ptr .align 1 contiguous_min33_f64_param_0,
	.param .u64 .ptr .align 1 contiguous_min33_f64_param_1,
	.param .u64 contiguous_min33_f64_param_2,
	.param .u64 contiguous_min33_f64_param_3,
	.param .u64 contiguous_min33_f64_param_4
)
{
	.reg .pred 	%p<14>;
	.reg .b32 	%r<85>;
	.reg .b64 	%rd<17>;
	.reg .b64 	%fd<55>;

	ld.param.u64 	%rd2, [contiguous_min33_f64_param_0];
	ld.param.u64 	%rd3, [contiguous_min33_f64_param_1];
	ld.param.u64 	%rd4, [contiguous_min33_f64_param_3];
	ld.param.u64 	%rd5, [contiguous_min33_f64_param_4];
	mov.u32 	%r1, %tid.y;
	mov.u32 	%r2, %ntid.x;
	mov.u32 	%r3, %tid.x;
	mad.lo.s32 	%r30, %r1, %r2, %r3;
	mov.u32 	%r31, %ctaid.x;
	mad.lo.s32 	%r32, %r31, %r2, %r3;
	mov.u32 	%r4, %ctaid.y;
	mov.u32 	%r5, %ntid.y;
	mad.lo.s32 	%r33, %r4, %r5, %r1;
	shl.b32 	%r34, %r30, 3;
	mov.u32 	%r35, minsdata_f64;
	add.s32 	%r7, %r35, %r34;
	mov.b64 	%rd7, 9218868437227405312;
	st.shared.u64 	[%r7], %rd7;
	cvt.u64.u32 	%rd1, %r32;
	setp.le.u64 	%p1, %rd4, %rd1;
	cvt.u64.u32 	%rd8, %r33;
	setp.le.u64 	%p2, %rd5, %rd8;
	or.pred  	%p3, %p1, %p2;
	@%p3 bra 	$L__BB377_18;
	cvt.u32.u64 	%r36, %rd1;
	cvta.to.global.u64 	%rd9, %rd3;
	cvt.u32.u64 	%r37, %rd4;
	mad.lo.s32 	%r38, %r33, %r37, %r36;
	mul.wide.u32 	%rd10, %r38, 8;
	add.s64 	%rd11, %rd9, %rd10;
	ld.global.f64 	%fd16, [%rd11];
	st.shared.f64 	[%r7], %fd16;
	bar.sync 	0;
	setp.ne.s32 	%p4, %r1, 0;
	@%p4 bra 	$L__BB377_18;
	setp.gt.u32 	%p5, %r5, 1;
	@%p5 bra 	$L__BB377_4;
	shl.b32 	%r39, %r3, 3;
	add.s32 	%r41, %r35, %r39;
	ld.shared.f64 	%fd53, [%r41];
	bra.uni 	$L__BB377_17;
$L__BB377_4:
	shl.b32 	%r43, %r3, 3;
	add.s32 	%r8, %r35, %r43;
	ld.shared.f64 	%fd53, [%r8];
	add.s32 	%r9, %r5, -1;
	add.s32 	%r45, %r5, -2;
	and.b32  	%r10, %r9, 7;
	setp.lt.u32 	%p6, %r45, 7;
	mov.b32 	%r83, 1;
	@%p6 bra 	$L__BB377_8;
	and.b32  	%r48, %r9, -8;
	neg.s32 	%r80, %r48;
	shl.b32 	%r12, %r2, 3;
	add.s32 	%r50, %r43, %r12;
	add.s32 	%r78, %r35, %r50;
	shl.b32 	%r14, %r2, 6;
	mov.b32 	%r81, 1;
	mov.b32 	%r79, 0;
$L__BB377_6:
	.pragma "nounroll";
	mul.lo.s32 	%r52, %r81, %r2;
	shl.b32 	%r53, %r52, 3;
	add.s32 	%r54, %r8, %r53;
	ld.shared.f64 	%fd18, [%r78];
	min.f64 	%fd19, %fd53, %fd18;
	add.s32 	%r55, %r54, %r12;
	ld.shared.f64 	%fd20, [%r55];
	min.f64 	%fd21, %fd19, %fd20;
	add.s32 	%r56, %r55, %r12;
	ld.shared.f64 	%fd22, [%r56];
	min.f64 	%fd23, %fd21, %fd22;
	add.s32 	%r57, %r56, %r12;
	ld.shared.f64 	%fd24, [%r57];
	min.f64 	%fd25, %fd23, %fd24;
	add.s32 	%r58, %r57, %r12;
	ld.shared.f64 	%fd26, [%r58];
	min.f64 	%fd27, %fd25, %fd26;
	add.s32 	%r59, %r58, %r12;
	ld.shared.f64 	%fd28, [%r59];
	min.f64 	%fd29, %fd27, %fd28;
	add.s32 	%r60, %r59, %r12;
	ld.shared.f64 	%fd30, [%r60];
	min.f64 	%fd31, %fd29, %fd30;
	add.s32 	%r61, %r60, %r12;
	ld.shared.f64 	%fd32, [%r61];
	min.f64 	%fd53, %fd31, %fd32;
	add.s32 	%r81, %r81, 8;
	add.s32 	%r80, %r80, 8;
	add.s32 	%r79, %r79, 8;
	add.s32 	%r78, %r78, %r14;
	setp.ne.s32 	%p7, %r80, 0;
	@%p7 bra 	$L__BB377_6;
	add.s32 	%r83, %r79, 1;
$L__BB377_8:
	setp.eq.s32 	%p8, %r10, 0;
	@%p8 bra 	$L__BB377_16;
	and.b32  	%r25, %r9, 3;
	setp.lt.u32 	%p9, %r10, 4;
	@%p9 bra 	$L__BB377_11;
	mul.lo.s32 	%r62, %r83, %r2;
	shl.b32 	%r63, %r62, 3;
	add.s32 	%r64, %r8, %r63;
	ld.shared.f64 	%fd34, [%r64];
	min.f64 	%fd35, %fd53, %fd34;
	shl.b32 	%r65, %r2, 3;
	add.s32 	%r66, %r64, %r65;
	ld.shared.f64 	%fd36, [%r66];
	min.f64 	%fd37, %fd35, %fd36;
	add.s32 	%r67, %r66, %r65;
	ld.shared.f64 	%fd38, [%r67];
	min.f64 	%fd39, %fd37, %fd38;
	add.s32 	%r68, %r67, %r65;
	ld.shared.f64 	%fd40, [%r68];
	min.f64 	%fd53, %fd39, %fd40;
	add.s32 	%r83, %r83, 4;
$L__BB377_11:
	setp.eq.s32 	%p10, %r25, 0;
	@%p10 bra 	$L__BB377_16;
	setp.eq.s32 	%p11, %r25, 1;
	@%p11 bra 	$L__BB377_14;
	mul.lo.s32 	%r69, %r83, %r2;
	shl.b32 	%r70, %r69, 3;
	add.s32 	%r71, %r8, %r70;
	ld.shared.f64 	%fd42, [%r71];
	min.f64 	%fd43, %fd53, %fd42;
	shl.b32 	%r72, %r2, 3;
	add.s32 	%r73, %r71, %r72;
	ld.shared.f64 	%fd44, [%r73];
	min.f64 	%fd53, %fd43, %fd44;
	add.s32 	%r83, %r83, 2;
$L__BB377_14:
	and.b32  	%r74, %r9, 1;
	setp.eq.b32 	%p12, %r74, 1;
	not.pred 	%p13, %p12;
	@%p13 bra 	$L__BB377_16;
	mul.lo.s32 	%r75, %r83, %r2;
	shl.b32 	%r76, %r75, 3;
	add.s32 	%r77, %r8, %r76;
	ld.shared.f64 	%fd45, [%r77];
	min.f64 	%fd53, %fd53, %fd45;
$L__BB377_16:
	st.shared.f64 	[%r8], %fd53;
$L__BB377_17:
	cvt.u64.u32 	%rd12, %r4;
	mad.lo.s64 	%rd13, %rd4, %rd12, %rd1;
	cvta.to.global.u64 	%rd14, %rd2;
	shl.b64 	%rd15, %rd13, 3;
	add.s64 	%rd16, %rd14, %rd15;
	st.global.f64 	[%rd16], %fd53;
$L__BB377_18:
	ret;

}
	// .globl	contiguous_min_f16
.visible .entry contiguous_min_f16(
	.param .u64 .ptr .align 1 contiguous_min_f16_param_0,
	.param .u64 .ptr .align 1 contiguous_min_f16_param_1,
	.param .u64 contiguous_min_f16_param_2
)
{
	.reg .pred 	%p<8>;
	.reg .b16 	%rs<29>;
	.reg .b32 	%r<16>;
	.reg .b64 	%rd<16>;

	ld.param.u64 	%rd4, [contiguous_min_f16_param_0];
	ld.param.u64 	%rd6, [contiguous_min_f16_param_1];
	ld.param.u64 	%rd5, [contiguous_min_f16_param_2];
	cvta.to.global.u64 	%rd1, %rd6;
	mov.u32 	%r1, %tid.x;
	mov.u32 	%r2, %ctaid.x;
	mov.u32 	%r15, %ntid.x;
	mul.lo.s32 	%r8, %r2, %r15;
	shl.b32 	%r9, %r8, 1;
	add.s32 	%r4, %r9, %r1;
	mov.b16 	%rs2, 31744;
	// begin inline asm
	cvt.rn.f16.u16 %rs1, %rs2;
	// end inline asm
	shl.b32 	%r10, %r1, 1;
	mov.u32 	%r11, minsdata_f16;
	add.s32 	%r5, %r11, %r10;
	st.shared.u16 	[%r5], %rs1;
	add.s32 	%r12, %r4, %r15;
	cvt.u64.u32 	%rd2, %r12;
	setp.le.u64 	%p1, %rd5, %rd2;
	@%p1 bra 	$L__BB378_2;
	mul.wide.u32 	%rd9, %r4, 2;
	add.s64 	%rd10, %rd1, %rd9;
	ld.global.u16 	%rs5, [%rd10];
	shl.b64 	%rd11, %rd2, 1;
	add.s64 	%rd12, %rd1, %rd11;
	ld.global.u16 	%rs6, [%rd12];
	// begin inline asm
	{min.f16 %rs4,%rs5,%rs6;
}
	// end inline asm
	st.shared.u16 	[%r5], %rs4;
	bra.uni 	$L__BB378_4;
$L__BB378_2:
	cvt.u64.u32 	%rd3, %r4;
	setp.le.u64 	%p2, %rd5, %rd3;
	@%p2 bra 	$L__BB378_4;
	shl.b64 	%rd7, %rd3, 1;
	add.s64 	%rd8, %rd1, %rd7;
	ld.global.u16 	%rs3, [%rd8];
	st.shared.u16 	[%r5], %rs3;
$L__BB378_4:
	bar.sync 	0;
	setp.lt.u32 	%p3, %r15, 66;
	@%p3 bra 	$L__BB378_8;
$L__BB378_5:
	shr.u32 	%r7, %r15, 1;
	setp.ge.u32 	%p4, %r1, %r7;
	@%p4 bra 	$L__BB378_7;
	ld.shared.u16 	%rs8, [%r5];
	and.b32  	%r13, %r15, 2046;
	add.s32 	%r14, %r5, %r13;
	ld.shared.u16 	%rs9, [%r14];
	// begin inline asm
	{min.f16 %rs7,%rs8,%rs9;
}
	// end inline asm
	st.shared.u16 	[%r5], %rs7;
$L__BB378_7:
	bar.sync 	0;
	setp.gt.u32 	%p5, %r15, 131;
	mov.u32 	%r15, %r7;
	@%p5 bra 	$L__BB378_5;
$L__BB378_8:
	setp.gt.u32 	%p6, %r1, 31;
	@%p6 bra 	$L__BB378_11;
	ld.shared.u16 	%rs11, [%r5];
	ld.shared.u16 	%rs12, [%r5+64];
	// begin inline asm
	{min.f16 %rs10,%rs11,%rs12;
}
	// end inline asm
	st.volatile.shared.u16 	[%r5], %rs10;
	ld.shared.u16 	%rs15, [%r5+32];
	// begin inline asm
	{min.f16 %rs13,%rs10,%rs15;
}
	// end inline asm
	st.volatile.shared.u16 	[%r5], %rs13;
	ld.shared.u16 	%rs18, [%r5+16];
	// begin inline asm
	{min.f16 %rs16,%rs13,%rs18;
}
	// end inline asm
	st.volatile.shared.u16 	[%r5], %rs16;
	ld.shared.u16 	%rs21, [%r5+8];
	// begin inline asm
	{min.f16 %rs19,%rs16,%rs21;
}
	// end inline asm
	st.volatile.shared.u16 	[%r5], %rs19;
	ld.shared.u16 	%rs24, [%r5+4];
	// begin inline asm
	{min.f16 %rs22,%rs19,%rs24;
}
	// end inline asm
	st.volatile.shared.u16 	[%r5], %rs22;
	ld.shared.u16 	%rs27, [%r5+2];
	// begin inline asm
	{min.f16 %rs25,%rs22,%rs27;
}
	// end inline asm
	st.volatile.shared.u16 	[%r5], %rs25;
	setp.ne.s32 	%p7, %r1, 0;
	@%p7 bra 	$L__BB378_11;
	cvta.to.global.u64 	%rd13, %rd4;
	mul.wide.u32 	%rd14, %r2, 2;
	add.s64 	%rd15, %rd13, %rd14;
	ld.shared.u16 	%rs28, [minsdata_f16];
	st.global.u16 	[%rd15], %rs28;
$L__BB378_11:
	ret;

}
	// .globl	uncontiguous_min_f16
.visible .entry uncontiguous_min_f16(
	.param .u64 .ptr .align 1 uncontiguous_min_f16_param_0,
	.param .u64 .ptr .align 1 uncontiguous_min_f16_param_1,
	.param .u64 .ptr .align 1 uncontiguous_min_f16_param_2,
	.param .u64 .ptr .align 1 uncontiguous_min_f16_param_3,
	.param .u64 uncontiguous_min_f16_param_4,
	.param .u64 uncontiguous_min_f16_param_5
)
{
	.reg .pred 	%p<53>;
	.reg .b16 	%rs<29>;
	.reg .b32 	%r<212>;
	.reg .b64 	%rd<558>;

	ld.param.u64 	%rd260, [uncontiguous_min_f16_param_0];
	ld.param.u64 	%rd263, [uncontiguous_min_f16_param_1];
	ld.param.u64 	%rd264, [uncontiguous_min_f16_param_2];
	ld.param.u64 	%rd265, [uncontiguous_min_f16_param_3];
	ld.param.u64 	%rd261, [uncontiguous_min_f16_param_4];
	ld.param.u64 	%rd262, [uncontiguous_min_f16_param_5];
	cvta.to.global.u64 	%rd1, %rd265;
	cvta.to.global.u64 	%rd2, %rd264;
	cvta.to.global.u64 	%rd3, %rd263;
	mov.u32 	%r1, %tid.x;
	mov.u32 	%r2, %ctaid.x;
	mov.u32 	%r211, %ntid.x;
	mul.lo.s32 	%r52, %r2, %r211;
	shl.b32 	%r53, %r52, 1;
	add.s32 	%r4, %r53, %r1;
	mov.b16 	%rs2, 31744;
	// begin inline asm
	cvt.rn.f16.u16 %rs1, %rs2;
	// end inline asm
	shl.b32 	%r54, %r1, 1;
	mov.u32 	%r55, minsdata_f16;
	add.s32 	%r5, %r55, %r54;
	st.shared.u16 	[%r5], %rs1;
	add.s32 	%r56, %r4, %r211;
	cvt.u64.u32 	%rd511, %r56;
	setp.le.u64 	%p1, %rd262, %rd511;
	@%p1 bra 	$L__BB379_54;
	cvt.u32.u64 	%r6, %rd261;
	add.s32 	%r205, %r6, -1;
	setp.lt.s32 	%p27, %r205, 0;
	mov.b64 	%rd515, 0;
	mov.u64 	%rd516, %rd515;
	@%p27 bra 	$L__BB379_53;
	cvt.u64.u32 	%rd512, %r4;
	setp.lt.u32 	%p28, %r205, 3;
	mov.b64 	%rd516, 0;
	mov.u64 	%rd515, %rd516;
	@%p28 bra 	$L__BB379_30;
	add.s32 	%r203, %r6, -2;
	and.b32  	%r132, %r6, -4;
	neg.s32 	%r202, %r132;
	mov.b64 	%rd516, 0;
$L__BB379_4:
	.pragma "nounroll";
	add.s32 	%r12, %r203, 1;
	mul.wide.u32 	%rd397, %r12, 8;
	add.s64 	%rd398, %rd2, %rd397;
	ld.global.u64 	%rd10, [%rd398];
	or.b64  	%rd399, %rd512, %rd10;
	and.b64  	%rd400, %rd399, -4294967296;
	setp.ne.s64 	%p29, %rd400, 0;
	@%p29 bra 	$L__BB379_6;
	cvt.u32.u64 	%r133, %rd10;
	cvt.u32.u64 	%r134, %rd512;
	div.u32 	%r135, %r134, %r133;
	mul.lo.s32 	%r136, %r135, %r133;
	sub.s32 	%r137, %r134, %r136;
	cvt.u64.u32 	%rd477, %r135;
	cvt.u64.u32 	%rd478, %r137;
	bra.uni 	$L__BB379_7;
$L__BB379_6:
	div.s64 	%rd477, %rd512, %rd10;
	mul.lo.s64 	%rd401, %rd477, %rd10;
	sub.s64 	%rd478, %rd512, %rd401;
$L__BB379_7:
	mul.wide.u32 	%rd402, %r12, 8;
	add.s64 	%rd403, %rd1, %rd402;
	ld.global.u64 	%rd17, [%rd403];
	mad.lo.s64 	%rd18, %rd17, %rd478, %rd515;
	or.b64  	%rd404, %rd511, %rd10;
	and.b64  	%rd405, %rd404, -4294967296;
	setp.ne.s64 	%p30, %rd405, 0;
	@%p30 bra 	$L__BB379_9;
	cvt.u32.u64 	%r138, %rd10;
	cvt.u32.u64 	%r139, %rd511;
	div.u32 	%r140, %r139, %r138;
	mul.lo.s32 	%r141, %r140, %r138;
	sub.s32 	%r142, %r139, %r141;
	cvt.u64.u32 	%rd479, %r140;
	cvt.u64.u32 	%rd480, %r142;
	bra.uni 	$L__BB379_10;
$L__BB379_9:
	div.s64 	%rd479, %rd511, %rd10;
	mul.lo.s64 	%rd406, %rd479, %rd10;
	sub.s64 	%rd480, %rd511, %rd406;
$L__BB379_10:
	mad.lo.s64 	%rd25, %rd480, %rd17, %rd516;
	add.s32 	%r13, %r203, -2;
	mul.wide.u32 	%rd407, %r203, 8;
	add.s64 	%rd408, %rd2, %rd407;
	ld.global.u64 	%rd26, [%rd408];
	or.b64  	%rd409, %rd477, %rd26;
	and.b64  	%rd410, %rd409, -4294967296;
	setp.ne.s64 	%p31, %rd410, 0;
	@%p31 bra 	$L__BB379_12;
	cvt.u32.u64 	%r143, %rd26;
	cvt.u32.u64 	%r144, %rd477;
	div.u32 	%r145, %r144, %r143;
	mul.lo.s32 	%r146, %r145, %r143;
	sub.s32 	%r147, %r144, %r146;
	cvt.u64.u32 	%rd481, %r145;
	cvt.u64.u32 	%rd482, %r147;
	bra.uni 	$L__BB379_13;
$L__BB379_12:
	div.s64 	%rd481, %rd477, %rd26;
	mul.lo.s64 	%rd411, %rd481, %rd26;
	sub.s64 	%rd482, %rd477, %rd411;
$L__BB379_13:
	mul.wide.u32 	%rd412, %r203, 8;
	add.s64 	%rd413, %rd1, %rd412;
	ld.global.u64 	%rd33, [%rd413];
	mad.lo.s64 	%rd34, %rd33, %rd482, %rd18;
	or.b64  	%rd414, %rd479, %rd26;
	and.b64  	%rd415, %rd414, -4294967296;
	setp.ne.s64 	%p32, %rd415, 0;
	@%p32 bra 	$L__BB379_15;
	cvt.u32.u64 	%r148, %rd26;
	cvt.u32.u64 	%r149, %rd479;
	div.u32 	%r150, %r149, %r148;
	mul.lo.s32 	%r151, %r150, %r148;
	sub.s32 	%r152, %r149, %r151;
	cvt.u64.u32 	%rd483, %r150;
	cvt.u64.u32 	%rd484, %r152;
	bra.uni 	$L__BB379_16;
$L__BB379_15:
	div.s64 	%rd483, %rd479, %rd26;
	mul.lo.s64 	%rd416, %rd483, %rd26;
	sub.s64 	%rd484, %rd479, %rd416;
$L__BB379_16:
	mad.lo.s64 	%rd41, %rd484, %rd33, %rd25;
	add.s32 	%r14, %r203, -1;
	mul.wide.u32 	%rd417, %r14, 8;
	add.s64 	%rd418, %rd2, %rd417;
	ld.global.u64 	%rd42, [%rd418];
	or.b64  	%rd419, %rd481, %rd42;
	and.b64  	%rd420, %rd419, -4294967296;
	setp.ne.s64 	%p33, %rd420, 0;
	@%p33 bra 	$L__BB379_18;
	cvt.u32.u64 	%r153, %rd42;
	cvt.u32.u64 	%r154, %rd481;
	div.u32 	%r155, %r154, %r153;
	mul.lo.s32 	%r156, %r155, %r153;
	sub.s32 	%r157, %r154, %r156;
	cvt.u64.u32 	%rd485, %r155;
	cvt.u64.u32 	%rd486, %r157;
	bra.uni 	$L__BB379_19;
$L__BB379_18:
	div.s64 	%rd485, %rd481, %rd42;
	mul.lo.s64 	%rd421, %rd485, %rd42;
	sub.s64 	%rd486, %rd481, %rd421;
$L__BB379_19:
	mul.wide.u32 	%rd422, %r14, 8;
	add.s64 	%rd423, %rd1, %rd422;
	ld.global.u64 	%rd49, [%rd423];
	mad.lo.s64 	%rd50, %rd49, %rd486, %rd34;
	or.b64  	%rd424, %rd483, %rd42;
	and.b64  	%rd425, %rd424, -4294967296;
	setp.ne.s64 	%p34, %rd425, 0;
	@%p34 bra 	$L__BB379_21;
	cvt.u32.u64 	%r158, %rd42;
	cvt.u32.u64 	%r159, %rd483;
	div.u32 	%r160, %r159, %r158;
	mul.lo.s32 	%r161, %r160, %r158;
	sub.s32 	%r162, %r159, %r161;
	cvt.u64.u32 	%rd487, %r160;
	cvt.u64.u32 	%rd488, %r162;
	bra.uni 	$L__BB379_22;
$L__BB379_21:
	div.s64 	%rd487, %rd483, %rd42;
	mul.lo.s64 	%rd426, %rd487, %rd42;
	sub.s64 	%rd488, %rd483, %rd426;
$L__BB379_22:
	mad.lo.s64 	%rd57, %rd488, %rd49, %rd41;
	mul.wide.u32 	%rd427, %r13, 8;
	add.s64 	%rd428, %rd2, %rd427;
	ld.global.u64 	%rd58, [%rd428];
	or.b64  	%rd429, %rd485, %rd58;
	and.b64  	%rd430, %rd429, -4294967296;
	setp.ne.s64 	%p35, %rd430, 0;
	@%p35 bra 	$L__BB379_24;
	cvt.u32.u64 	%r163, %rd58;
	cvt.u32.u64 	%r164, %rd485;
	div.u32 	%r165, %r164, %r163;
	mul.lo.s32 	%r166, %r165, %r163;
	sub.s32 	%r167, %r164, %r166;
	cvt.u64.u32 	%rd512, %r165;
	cvt.u64.u32 	%rd490, %r167;
	bra.uni 	$L__BB379_25;
$L__BB379_24:
	div.s64 	%rd512, %rd485, %rd58;
	mul.lo.s64 	%rd431, %rd512, %rd58;
	sub.s64 	%rd490, %rd485, %rd431;
$L__BB379_25:
	mul.wide.u32 	%rd432, %r13, 8;
	add.s64 	%rd433, %rd1, %rd432;
	ld.global.u64 	%rd65, [%rd433];
	mad.lo.s64 	%rd515, %rd65, %rd490, %rd50;
	or.b64  	%rd434, %rd487, %rd58;
	and.b64  	%rd435, %rd434, -4294967296;
	setp.ne.s64 	%p36, %rd435, 0;
	@%p36 bra 	$L__BB379_27;
	cvt.u32.u64 	%r168, %rd58;
	cvt.u32.u64 	%r169, %rd487;
	div.u32 	%r170, %r169, %r168;
	mul.lo.s32 	%r171, %r170, %r168;
	sub.s32 	%r172, %r169, %r171;
	cvt.u64.u32 	%rd511, %r170;
	cvt.u64.u32 	%rd492, %r172;
	bra.uni 	$L__BB379_28;
$L__BB379_27:
	div.s64 	%rd511, %rd487, %rd58;
	mul.lo.s64 	%rd436, %rd511, %rd58;
	sub.s64 	%rd492, %rd487, %rd436;
$L__BB379_28:
	mad.lo.s64 	%rd516, %rd492, %rd65, %rd57;
	add.s32 	%r203, %r203, -4;
	add.s32 	%r202, %r202, 4;
	setp.ne.s32 	%p37, %r202, 0;
	@%p37 bra 	$L__BB379_4;
	add.s32 	%r205, %r203, 1;
$L__BB379_30:
	and.b32  	%r19, %r6, 3;
	setp.eq.s32 	%p38, %r19, 0;
	@%p38 bra 	$L__BB379_53;
	setp.eq.s32 	%p39, %r19, 1;
	@%p39 bra 	$L__BB379_45;
	mul.wide.u32 	%rd438, %r205, 8;
	add.s64 	%rd439, %rd2, %rd438;
	ld.global.u64 	%rd80, [%rd439];
	or.b64  	%rd440, %rd512, %rd80;
	and.b64  	%rd441, %rd440, -4294967296;
	setp.ne.s64 	%p40, %rd441, 0;
	@%p40 bra 	$L__BB379_34;
	cvt.u32.u64 	%r173, %rd80;
	cvt.u32.u64 	%r174, %rd512;
	div.u32 	%r175, %r174, %r173;
	mul.lo.s32 	%r176, %r175, %r173;
	sub.s32 	%r177, %r174, %r176;
	cvt.u64.u32 	%rd499, %r175;
	cvt.u64.u32 	%rd500, %r177;
	bra.uni 	$L__BB379_35;
$L__BB379_34:
	div.s64 	%rd499, %rd512, %rd80;
	mul.lo.s64 	%rd442, %rd499, %rd80;
	sub.s64 	%rd500, %rd512, %rd442;
$L__BB379_35:
	add.s64 	%rd444, %rd1, %rd438;
	ld.global.u64 	%rd87, [%rd444];
	mad.lo.s64 	%rd88, %rd87, %rd500, %rd515;
	or.b64  	%rd445, %rd511, %rd80;
	and.b64  	%rd446, %rd445, -4294967296;
	setp.ne.s64 	%p41, %rd446, 0;
	@%p41 bra 	$L__BB379_37;
	cvt.u32.u64 	%r178, %rd80;
	cvt.u32.u64 	%r179, %rd511;
	div.u32 	%r180, %r179, %r178;
	mul.lo.s32 	%r181, %r180, %r178;
	sub.s32 	%r182, %r179, %r181;
	cvt.u64.u32 	%rd501, %r180;
	cvt.u64.u32 	%rd502, %r182;
	bra.uni 	$L__BB379_38;
$L__BB379_37:
	div.s64 	%rd501, %rd511, %rd80;
	mul.lo.s64 	%rd447, %rd501, %rd80;
	sub.s64 	%rd502, %rd511, %rd447;
$L__BB379_38:
	mad.lo.s64 	%rd95, %rd502, %rd87, %rd516;
	add.s32 	%r20, %r205, -1;
	mul.wide.u32 	%rd448, %r20, 8;
	add.s64 	%rd449, %rd2, %rd448;
	ld.global.u64 	%rd96, [%rd449];
	or.b64  	%rd450, %rd499, %rd96;
	and.b64  	%rd451, %rd450, -4294967296;
	setp.ne.s64 	%p42, %rd451, 0;
	@%p42 bra 	$L__BB379_40;
	cvt.u32.u64 	%r183, %rd96;
	cvt.u32.u64 	%r184, %rd499;
	div.u32 	%r185, %r184, %r183;
	mul.lo.s32 	%r186, %r185, %r183;
	sub.s32 	%r187, %r184, %r186;
	cvt.u64.u32 	%rd512, %r185;
	cvt.u64.u32 	%rd504, %r187;
	bra.uni 	$L__BB379_41;
$L__BB379_40:
	div.s64 	%rd512, %rd499, %rd96;
	mul.lo.s64 	%rd452, %rd512, %rd96;
	sub.s64 	%rd504, %rd499, %rd452;
$L__BB379_41:
	add.s64 	%rd454, %rd1, %rd448;
	ld.global.u64 	%rd103, [%rd454];
	mad.lo.s64 	%rd515, %rd103, %rd504, %rd88;
	or.b64  	%rd455, %rd501, %rd96;
	and.b64  	%rd456, %rd455, -4294967296;
	setp.ne.s64 	%p43, %rd456, 0;
	@%p43 bra 	$L__BB379_43;
	cvt.u32.u64 	%r188, %rd96;
	cvt.u32.u64 	%r189, %rd501;
	div.u32 	%r190, %r189, %r188;
	mul.lo.s32 	%r191, %r190, %r188;
	sub.s32 	%r192, %r189, %r191;
	cvt.u64.u32 	%rd511, %r190;
	cvt.u64.u32 	%rd506, %r192;
	bra.uni 	$L__BB379_44;
$L__BB379_43:
	div.s64 	%rd511, %rd501, %rd96;
	mul.lo.s64 	%rd457, %rd511, %rd96;
	sub.s64 	%rd506, %rd501, %rd457;
$L__BB379_44:
	mad.lo.s64 	%rd516, %rd506, %rd103, %rd95;
	add.s32 	%r205, %r205, -2;
$L__BB379_45:
	and.b32  	%r193, %r6, 1;
	setp.eq.b32 	%p44, %r193, 1;
	not.pred 	%p45, %p44;
	@%p45 bra 	$L__BB379_53;
	mul.wide.u32 	%rd458, %r205, 8;
	add.s64 	%rd459, %rd2, %rd458;
	ld.global.u64 	%rd118, [%rd459];
	or.b64  	%rd460, %rd512, %rd118;
	and.b64  	%rd461, %rd460, -4294967296;
	setp.ne.s64 	%p46, %rd461, 0;
	@%p46 bra 	$L__BB379_48;
	cvt.u32.u64 	%r194, %rd118;
	cvt.u32.u64 	%r195, %rd512;
	rem.u32 	%r196, %r195, %r194;
	cvt.u64.u32 	%rd513, %r196;
	bra.uni 	$L__BB379_49;
$L__BB379_48:
	rem.s64 	%rd513, %rd512, %rd118;
$L__BB379_49:
	add.s64 	%rd463, %rd1, %rd458;
	ld.global.u64 	%rd122, [%rd463];
	mad.lo.s64 	%rd515, %rd122, %rd513, %rd515;
	or.b64  	%rd464, %rd511, %rd118;
	and.b64  	%rd465, %rd464, -4294967296;
	setp.ne.s64 	%p47, %rd465, 0;
	@%p47 bra 	$L__BB379_51;
	cvt.u32.u64 	%r197, %rd118;
	cvt.u32.u64 	%r198, %rd511;
	rem.u32 	%r199, %r198, %r197;
	cvt.u64.u32 	%rd514, %r199;
	bra.uni 	$L__BB379_52;
$L__BB379_51:
	rem.s64 	%rd514, %rd511, %rd118;
$L__BB379_52:
	mad.lo.s64 	%rd516, %rd514, %rd122, %rd516;
$L__BB379_53:
	shl.b64 	%rd466, %rd515, 1;
	add.s64 	%rd467, %rd3, %rd466;
	ld.global.u16 	%rs5, [%rd467];
	shl.b64 	%rd468, %rd516, 1;
	add.s64 	%rd469, %rd3, %rd468;
	ld.global.u16 	%rs6, [%rd469];
	// begin inline asm
	{min.f16 %rs4,%rs5,%rs6;
}
	// end inline asm
	st.shared.u16 	[%r5], %rs4;
	bra.uni 	$L__BB379_114;
$L__BB379_54:
	cvt.u64.u32 	%rd548, %r4;
	setp.le.u64 	%p2, %rd262, %rd548;
	@%p2 bra 	$L__BB379_114;
	cvt.u32.u64 	%r23, %rd261;
	add.s32 	%r209, %r23, -1;
	setp.lt.s32 	%p3, %r209, 0;
	mov.b64 	%rd557, 0;
	@%p3 bra 	$L__BB379_113;
	and.b32  	%r25, %r23, 7;
	setp.lt.u32 	%p4, %r209, 7;
	mov.b64 	%rd557, 0;
	@%p4 bra 	$L__BB379_84;
	add.s32 	%r207, %r23, -4;
	and.b32  	%r57, %r23, -8;
	neg.s32 	%r206, %r57;
	mov.b64 	%rd557, 0;
$L__BB379_58:
	.pragma "nounroll";
	add.s32 	%r30, %r207, 3;
	mul.wide.u32 	%rd270, %r30, 8;
	add.s64 	%rd271, %rd2, %rd270;
	ld.global.u64 	%rd133, [%rd271];
	or.b64  	%rd272, %rd548, %rd133;
	and.b64  	%rd273, %rd272, -4294967296;
	setp.ne.s64 	%p5, %rd273, 0;
	@%p5 bra 	$L__BB379_60;
	cvt.u32.u64 	%r58, %rd133;
	cvt.u32.u64 	%r59, %rd548;
	div.u32 	%r60, %r59, %r58;
	mul.lo.s32 	%r61, %r60, %r58;
	sub.s32 	%r62, %r59, %r61;
	cvt.u64.u32 	%rd519, %r60;
	cvt.u64.u32 	%rd520, %r62;
	bra.uni 	$L__BB379_61;
$L__BB379_60:
	div.s64 	%rd519, %rd548, %rd133;
	mul.lo.s64 	%rd274, %rd519, %rd133;
	sub.s64 	%rd520, %rd548, %rd274;
$L__BB379_61:
	add.s64 	%rd276, %rd1, %rd270;
	ld.global.u64 	%rd277, [%rd276];
	mad.lo.s64 	%rd140, %rd277, %rd520, %rd557;
	add.s32 	%r31, %r207, 2;
	mul.wide.u32 	%rd278, %r31, 8;
	add.s64 	%rd279, %rd2, %rd278;
	ld.global.u64 	%rd141, [%rd279];
	or.b64  	%rd280, %rd519, %rd141;
	and.b64  	%rd281, %rd280, -4294967296;
	setp.ne.s64 	%p6, %rd281, 0;
	@%p6 bra 	$L__BB379_63;
	cvt.u32.u64 	%r63, %rd141;
	cvt.u32.u64 	%r64, %rd519;
	div.u32 	%r65, %r64, %r63;
	mul.lo.s32 	%r66, %r65, %r63;
	sub.s32 	%r67, %r64, %r66;
	cvt.u64.u32 	%rd521, %r65;
	cvt.u64.u32 	%rd522, %r67;
	bra.uni 	$L__BB379_64;
$L__BB379_63:
	div.s64 	%rd521, %rd519, %rd141;
	mul.lo.s64 	%rd282, %rd521, %rd141;
	sub.s64 	%rd522, %rd519, %rd282;
$L__BB379_64:
	add.s64 	%rd284, %rd1, %rd278;
	ld.global.u64 	%rd285, [%rd284];
	mad.lo.s64 	%rd148, %rd285, %rd522, %rd140;
	add.s32 	%r32, %r207, 1;
	mul.wide.u32 	%rd286, %r32, 8;
	add.s64 	%rd287, %rd2, %rd286;
	ld.global.u64 	%rd149, [%rd287];
	or.b64  	%rd288, %rd521, %rd149;
	and.b64  	%rd289, %rd288, -4294967296;
	setp.ne.s64 	%p7, %rd289, 0;
	@%p7 bra 	$L__BB379_66;
	cvt.u32.u64 	%r68, %rd149;
	cvt.u32.u64 	%r69, %rd521;
	div.u32 	%r70, %r69, %r68;
	mul.lo.s32 	%r71, %r70, %r68;
	sub.s32 	%r72, %r69, %r71;
	cvt.u64.u32 	%rd523, %r70;
	cvt.u64.u32 	%rd524, %r72;
	bra.uni 	$L__BB379_67;
$L__BB379_66:
	div.s64 	%rd523, %rd521, %rd149;
	mul.lo.s64 	%rd290, %rd523, %rd149;
	sub.s64 	%rd524, %rd521, %rd290;
$L__BB379_67:
	add.s64 	%rd292, %rd1, %rd286;
	ld.global.u64 	%rd293, [%rd292];
	mad.lo.s64 	%rd156, %rd293, %rd524, %rd148;
	add.s32 	%r33, %r207, -4;
	mul.wide.u32 	%rd294, %r207, 8;
	add.s64 	%rd295, %rd2, %rd294;
	ld.global.u64 	%rd157, [%rd295];
	or.b64  	%rd296, %rd523, %rd157;
	and.b64  	%rd297, %rd296, -4294967296;
	setp.ne.s64 	%p8, %rd297, 0;
	@%p8 bra 	$L__BB379_69;
	cvt.u32.u64 	%r73, %rd157;
	cvt.u32.u64 	%r74, %rd523;
	div.u32 	%r75, %r74, %r73;
	mul.lo.s32 	%r76, %r75, %r73;
	sub.s32 	%r77, %r74, %r76;
	cvt.u64.u32 	%rd525, %r75;
	cvt.u64.u32 	%rd526, %r77;
	bra.uni 	$L__BB379_70;
$L__BB379_69:
	div.s64 	%rd525, %rd523, %rd157;
	mul.lo.s64 	%rd298, %rd525, %rd157;
	sub.s64 	%rd526, %rd523, %rd298;
$L__BB379_70:
	add.s64 	%rd300, %rd1, %rd294;
	ld.global.u64 	%rd301, [%rd300];
	mad.lo.s64 	%rd164, %rd301, %rd526, %rd156;
	add.s32 	%r34, %r207, -1;
	mul.wide.u32 	%rd302, %r34, 8;
	add.s64 	%rd303, %rd2, %rd302;
	ld.global.u64 	%rd165, [%rd303];
	or.b64  	%rd304, %rd525, %rd165;
	and.b64  	%rd305, %rd304, -4294967296;
	setp.ne.s64 	%p9, %rd305, 0;
	@%p9 bra 	$L__BB379_72;
	cvt.u32.u64 	%r78, %rd165;
	cvt.u32.u64 	%r79, %rd525;
	div.u32 	%r80, %r79, %r78;
	mul.lo.s32 	%r81, %r80, %r78;
	sub.s32 	%r82, %r79, %r81;
	cvt.u64.u32 	%rd527, %r80;
	cvt.u64.u32 	%rd528, %r82;
	bra.uni 	$L__BB379_73;
$L__BB379_72:
	div.s64 	%rd527, %rd525, %rd165;
	mul.lo.s64 	%rd306, %rd527, %rd165;
	sub.s64 	%rd528, %rd525, %rd306;
$L__BB379_73:
	add.s64 	%rd308, %rd1, %rd302;
	ld.global.u64 	%rd309, [%rd308];
	mad.lo.s64 	%rd172, %rd309, %rd528, %rd164;
	add.s32 	%r35, %r207, -2;
	mul.wide.u32 	%rd310, %r35, 8;
	add.s64 	%rd311, %rd2, %rd310;
	ld.global.u64 	%rd173, [%rd311];
	or.b64  	%rd312, %rd527, %rd173;
	and.b64  	%rd313, %rd312, -4294967296;
	setp.ne.s64 	%p10, %rd313, 0;
	@%p10 bra 	$L__BB379_75;
	cvt.u32.u64 	%r83, %rd173;
	cvt.u32.u64 	%r84, %rd527;
	div.u32 	%r85, %r84, %r83;
	mul.lo.s32 	%r86, %r85, %r83;
	sub.s32 	%r87, %r84, %r86;
	cvt.u64.u32 	%rd529, %r85;
	cvt.u64.u32 	%rd530, %r87;
	bra.uni 	$L__BB379_76;
$L__BB379_75:
	div.s64 	%rd529, %rd527, %rd173;
	mul.lo.s64 	%rd314, %rd529, %rd173;
	sub.s64 	%rd530, %rd527, %rd314;
$L__BB379_76:
	add.s64 	%rd316, %rd1, %rd310;
	ld.global.u64 	%rd317, [%rd316];
	mad.lo.s64 	%rd180, %rd317, %rd530, %rd172;
	add.s32 	%r36, %r207, -3;
	mul.wide.u32 	%rd318, %r36, 8;
	add.s64 	%rd319, %rd2, %rd318;
	ld.global.u64 	%rd181, [%rd319];
	or.b64  	%rd320, %rd529, %rd181;
	and.b64  	%rd321, %rd320, -4294967296;
	setp.ne.s64 	%p11, %rd321, 0;
	@%p11 bra 	$L__BB379_78;
	cvt.u32.u64 	%r88, %rd181;
	cvt.u32.u64 	%r89, %rd529;
	div.u32 	%r90, %r89, %r88;
	mul.lo.s32 	%r91, %r90, %r88;
	sub.s32 	%r92, %r89, %r91;
	cvt.u64.u32 	%rd531, %r90;
	cvt.u64.u32 	%rd532, %r92;
	bra.uni 	$L__BB379_79;
$L__BB379_78:
	div.s64 	%rd531, %rd529, %rd181;
	mul.lo.s64 	%rd322, %rd531, %rd181;
	sub.s64 	%rd532, %rd529, %rd322;
$L__BB379_79:
	add.s64 	%rd324, %rd1, %rd318;
	ld.global.u64 	%rd325, [%rd324];
	mad.lo.s64 	%rd188, %rd325, %rd532, %rd180;
	mul.wide.u32 	%rd326, %r33, 8;
	add.s64 	%rd327, %rd2, %rd326;
	ld.global.u64 	%rd189, [%rd327];
	or.b64  	%rd328, %rd531, %rd189;
	and.b64  	%rd329, %rd328, -4294967296;
	setp.ne.s64 	%p12, %rd329, 0;
	@%p12 bra 	$L__BB379_81;
	cvt.u32.u64 	%r93, %rd189;
	cvt.u32.u64 	%r94, %rd531;
	div.u32 	%r95, %r94, %r93;
	mul.lo.s32 	%r96, %r95, %r93;
	sub.s32 	%r97, %r94, %r96;
	cvt.u64.u32 	%rd548, %r95;
	cvt.u64.u32 	%rd534, %r97;
	bra.uni 	$L__BB379_82;
$L__BB379_81:
	div.s64 	%rd548, %rd531, %rd189;
	mul.lo.s64 	%rd330, %rd548, %rd189;
	sub.s64 	%rd534, %rd531, %rd330;
$L__BB379_82:
	add.s64 	%rd332, %rd1, %rd326;
	ld.global.u64 	%rd333, [%rd332];
	mad.lo.s64 	%rd557, %rd333, %rd534, %rd188;
	add.s32 	%r207, %r207, -8;
	add.s32 	%r206, %r206, 8;
	setp.ne.s32 	%p13, %r206, 0;
	@%p13 bra 	$L__BB379_58;
	add.s32 	%r209, %r207, 3;
$L__BB379_84:
	setp.eq.s32 	%p14, %r25, 0;
	@%p14 bra 	$L__BB379_113;
	and.b32  	%r41, %r23, 3;
	setp.lt.u32 	%p15, %r25, 4;
	@%p15 bra 	$L__BB379_99;
	mul.wide.u32 	%rd335, %r209, 8;
	add.s64 	%rd336, %rd2, %rd335;
	ld.global.u64 	%rd200, [%rd336];
	or.b64  	%rd337, %rd548, %rd200;
	and.b64  	%rd338, %rd337, -4294967296;
	setp.ne.s64 	%p16, %rd338, 0;
	@%p16 bra 	$L__BB379_88;
	cvt.u32.u64 	%r98, %rd200;
	cvt.u32.u64 	%r99, %rd548;
	div.u32 	%r100, %r99, %r98;
	mul.lo.s32 	%r101, %r100, %r98;
	sub.s32 	%r102, %r99, %r101;
	cvt.u64.u32 	%rd538, %r100;
	cvt.u64.u32 	%rd539, %r102;
	bra.uni 	$L__BB379_89;
$L__BB379_88:
	div.s64 	%rd538, %rd548, %rd200;
	mul.lo.s64 	%rd339, %rd538, %rd200;
	sub.s64 	%rd539, %rd548, %rd339;
$L__BB379_89:
	add.s64 	%rd341, %rd1, %rd335;
	ld.global.u64 	%rd342, [%rd341];
	mad.lo.s64 	%rd207, %rd342, %rd539, %rd557;
	add.s32 	%r42, %r209, -1;
	mul.wide.u32 	%rd343, %r42, 8;
	add.s64 	%rd344, %rd2, %rd343;
	ld.global.u64 	%rd208, [%rd344];
	or.b64  	%rd345, %rd538, %rd208;
	and.b64  	%rd346, %rd345, -4294967296;
	setp.ne.s64 	%p17, %rd346, 0;
	@%p17 bra 	$L__BB379_91;
	cvt.u32.u64 	%r103, %rd208;
	cvt.u32.u64 	%r104, %rd538;
	div.u32 	%r105, %r104, %r103;
	mul.lo.s32 	%r106, %r105, %r103;
	sub.s32 	%r107, %r104, %r106;
	cvt.u64.u32 	%rd540, %r105;
	cvt.u64.u32 	%rd541, %r107;
	bra.uni 	$L__BB379_92;
$L__BB379_91:
	div.s64 	%rd540, %rd538, %rd208;
	mul.lo.s64 	%rd347, %rd540, %rd208;
	sub.s64 	%rd541, %rd538, %rd347;
$L__BB379_92:
	add.s64 	%rd349, %rd1, %rd343;
	ld.global.u64 	%rd350, [%rd349];
	mad.lo.s64 	%rd215, %rd350, %rd541, %rd207;
	add.s32 	%r43, %r209, -2;
	mul.wide.u32 	%rd351, %r43, 8;
	add.s64 	%rd352, %rd2, %rd351;
	ld.global.u64 	%rd216, [%rd352];
	or.b64  	%rd353, %rd540, %rd216;
	and.b64  	%rd354, %rd353, -4294967296;
	setp.ne.s64 	%p18, %rd354, 0;
	@%p18 bra 	$L__BB379_94;
	cvt.u32.u64 	%r108, %rd216;
	cvt.u32.u64 	%r109, %rd540;
	div.u32 	%r110, %r109, %r108;
	mul.lo.s32 	%r111, %r110, %r108;
	sub.s32 	%r112, %r109, %r111;
	cvt.u64.u32 	%rd542, %r110;
	cvt.u64.u32 	%rd543, %r112;
	bra.uni 	$L__BB379_95;
$L__BB379_94:
	div.s64 	%rd542, %rd540, %rd216;
	mul.lo.s64 	%rd355, %rd542, %rd216;
	sub.s64 	%rd543, %rd540, %rd355;
$L__BB379_95:
	add.s64 	%rd357, %rd1, %rd351;
	ld.global.u64 	%rd358, [%rd357];
	mad.lo.s64 	%rd223, %rd358, %rd543, %rd215;
	add.s32 	%r44, %r209, -3;
	mul.wide.u32 	%rd359, %r44, 8;
	add.s64 	%rd360, %rd2, %rd359;
	ld.global.u64 	%rd224, [%rd360];
	or.b64  	%rd361, %rd542, %rd224;
	and.b64  	%rd362, %rd361, -4294967296;
	setp.ne.s64 	%p19, %rd362, 0;
	@%p19 bra 	$L__BB379_97;
	cvt.u32.u64 	%r113, %rd224;
	cvt.u32.u64 	%r114, %rd542;
	div.u32 	%r115, %r114, %r113;
	mul.lo.s32 	%r116, %r115, %r113;
	sub.s32 	%r117, %r114, %r116;
	cvt.u64.u32 	%rd548, %r115;
	cvt.u64.u32 	%rd545, %r117;
	bra.uni 	$L__BB379_98;
$L__BB379_97:
	div.s64 	%rd548, %rd542, %rd224;
	mul.lo.s64 	%rd363, %rd548, %rd224;
	sub.s64 	%rd545, %rd542, %rd363;
$L__BB379_98:
	add.s64 	%rd365, %rd1, %rd359;
	ld.global.u64 	%rd366, [%rd365];
	mad.lo.s64 	%rd557, %rd366, %rd545, %rd223;
	add.s32 	%r209, %r209, -4;
$L__BB379_99:
	setp.eq.s32 	%p20, %r41, 0;
	@%p20 bra 	$L__BB379_113;
	setp.eq.s32 	%p21, %r41, 1;
	@%p21 bra 	$L__BB379_108;
	mul.wide.u32 	%rd368, %r209, 8;
	add.s64 	%rd369, %rd2, %rd368;
	ld.global.u64 	%rd235, [%rd369];
	or.b64  	%rd370, %rd548, %rd235;
	and.b64  	%rd371, %rd370, -4294967296;
	setp.ne.s64 	%p22, %rd371, 0;
	@%p22 bra 	$L__BB379_103;
	cvt.u32.u64 	%r118, %rd235;
	cvt.u32.u64 	%r119, %rd548;
	div.u32 	%r120, %r119, %r118;
	mul.lo.s32 	%r121, %r120, %r118;
	sub.s32 	%r122, %r119, %r121;
	cvt.u64.u32 	%rd549, %r120;
	cvt.u64.u32 	%rd550, %r122;
	bra.uni 	$L__BB379_104;
$L__BB379_103:
	div.s64 	%rd549, %rd548, %rd235;
	mul.lo.s64 	%rd372, %rd549, %rd235;
	sub.s64 	%rd550, %rd548, %rd372;
$L__BB379_104:
	add.s64 	%rd374, %rd1, %rd368;
	ld.global.u64 	%rd375, [%rd374];
	mad.lo.s64 	%rd242, %rd375, %rd550, %rd557;
	add.s32 	%r47, %r209, -1;
	mul.wide.u32 	%rd376, %r47, 8;
	add.s64 	%rd377, %rd2, %rd376;
	ld.global.u64 	%rd243, [%rd377];
	or.b64  	%rd378, %rd549, %rd243;
	and.b64  	%rd379, %rd378, -4294967296;
	setp.ne.s64 	%p23, %rd379, 0;
	@%p23 bra 	$L__BB379_106;
	cvt.u32.u64 	%r123, %rd243;
	cvt.u32.u64 	%r124, %rd549;
	div.u32 	%r125, %r124, %r123;
	mul.lo.s32 	%r126, %r125, %r123;
	sub.s32 	%r127, %r124, %r126;
	cvt.u64.u32 	%rd548, %r125;
	cvt.u64.u32 	%rd552, %r127;
	bra.uni 	$L__BB379_107;
$L__BB379_106:
	div.s64 	%rd548, %rd549, %rd243;
	mul.lo.s64 	%rd380, %rd548, %rd243;
	sub.s64 	%rd552, %rd549, %rd380;
$L__BB379_107:
	add.s64 	%rd382, %rd1, %rd376;
	ld.global.u64 	%rd383, [%rd382];
	mad.lo.s64 	%rd557, %rd383, %rd552, %rd242;
	add.s32 	%r209, %r209, -2;
$L__BB379_108:
	and.b32  	%r128, %r23, 1;
	setp.eq.b32 	%p24, %r128, 1;
	not.pred 	%p25, %p24;
	@%p25 bra 	$L__BB379_113;
	mul.wide.u32 	%rd384, %r209, 8;
	add.s64 	%rd385, %rd2, %rd384;
	ld.global.u64 	%rd254, [%rd385];
	or.b64  	%rd386, %rd548, %rd254;
	and.b64  	%rd387, %rd386, -4294967296;
	setp.ne.s64 	%p26, %rd387, 0;
	@%p26 bra 	$L__BB379_111;
	cvt.u32.u64 	%r129, %rd254;
	cvt.u32.u64 	%r130, %rd548;
	rem.u32 	%r131, %r130, %r129;
	cvt.u64.u32 	%rd556, %r131;
	bra.uni 	$L__BB379_112;
$L__BB379_111:
	rem.s64 	%rd556, %rd548, %rd254;
$L__BB379_112:
	add.s64 	%rd389, %rd1, %rd384;
	ld.global.u64 	%rd390, [%rd389];
	mad.lo.s64 	%rd557, %rd390, %rd556, %rd557;
$L__BB379_113:
	shl.b64 	%rd391, %rd557, 1;
	add.s64 	%rd392, %rd3, %rd391;
	ld.global.u16 	%rs3, [%rd392];
	st.shared.u16 	[%r5], %rs3;
$L__BB379_114:
	bar.sync 	0;
	setp.lt.u32 	%p48, %r211, 66;
	@%p48 bra 	$L__BB379_118;
$L__BB379_115:
	shr.u32 	%r51, %r211, 1;
	setp.ge.u32 	%p49, %r1, %r51;
	@%p49 bra 	$L__BB379_117;
	ld.shared.u16 	%rs8, [%r5];
	and.b32  	%r200, %r211, 2046;
	add.s32 	%r201, %r5, %r200;
	ld.shared.u16 	%rs9, [%r201];
	// begin inline asm
	{min.f16 %rs7,%rs8,%rs9;
}
	// end inline asm
	st.shared.u16 	[%r5], %rs7;
$L__BB379_117:
	bar.sync 	0;
	setp.gt.u32 	%p50, %r211, 131;
	mov.u32 	%r211, %r51;
	@%p50 bra 	$L__BB379_115;
$L__BB379_118:
	setp.gt.u32 	%p51, %r1, 31;
	@%p51 bra 	$L__BB379_121;
	ld.shared.u16 	%rs11, [%r5];
	ld.shared.u16 	%rs12, [%r5+64];
	// begin inline asm
	{min.f16 %rs10,%rs11,%rs12;
}
	// end inline asm
	st.volatile.shared.u16 	[%r5], %rs10;
	ld.shared.u16 	%rs15, [%r5+32];
	// begin inline asm
	{min.f16 %rs13,%rs10,%rs15;
}
	// end inline asm
	st.volatile.shared.u16 	[%r5], %rs13;
	ld.shared.u16 	%rs18, [%r5+16];
	// begin inline asm
	{min.f16 %rs16,%rs13,%rs18;
}
	// end inline asm
	st.volatile.shared.u16 	[%r5], %rs16;
	ld.shared.u16 	%rs21, [%r5+8];
	// begin inline asm
	{min.f16 %rs19,%rs16,%rs21;
}
	// end inline asm
	st.volatile.shared.u16 	[%r5], %rs19;
	ld.shared.u16 	%rs24, [%r5+4];
	// begin inline asm
	{min.f16 %rs22,%rs19,%rs24;
}
	// end inline asm
	st.volatile.shared.u16 	[%r5], %rs22;
	ld.shared.u16 	%rs27, [%r5+2];
	// begin inline asm
	{min.f16 %rs25,%rs22,%rs27;
}
	// end inline asm
	st.volatile.shared.u16 	[%r5], %rs25;
	setp.ne.s32 	%p52, %r1, 0;
	@%p52 bra 	$L__BB379_121;
	cvta.to.global.u64 	%rd470, %rd260;
	mul.wide.u32 	%rd471, %r2, 2;
	add.s64 	%rd472, %rd470, %rd471;
	ld.shared.u16 	%rs28, [minsdata_f16];
	st.global.u16 	[%rd472], %rs28;
$L__BB379_121:
	ret;

}
	// .globl	contiguous_min2_f16
.visible .entry contiguous_min2_f16(
	.param .u64 .ptr .align 1 contiguous_min2_f16_param_0,
	.param .u64 .ptr .align 1 contiguous_min2_f16_param_1,
	.param .u64 .ptr .align 1 contiguous_min2_f16_param_2,
	.param .u64 .ptr .align 1 contiguous_min2_f16_param_3,
	.param .u64 contiguous_min2_f16_param_4,
	.param .u64 contiguous_min2_f16_param_5,
	.param .u64 contiguous_min2_f16_param_6
)
{
	.reg .pred 	%p<53>;
	.reg .b16 	%rs<29>;
	.reg .b32 	%r<216>;
	.reg .b64 	%rd<572>;

	ld.param.u64 	%rd266, [contiguous_min2_f16_param_1];
	ld.param.u64 	%rd267, [contiguous_min2_f16_param_2];
	ld.param.u64 	%rd268, [contiguous_min2_f16_param_3];
	ld.param.u64 	%rd263, [contiguous_min2_f16_param_4];
	ld.param.u64 	%rd264, [contiguous_min2_f16_param_5];
	ld.param.u64 	%rd265, [contiguous_min2_f16_param_6];
	cvta.to.global.u64 	%rd1, %rd268;
	cvta.to.global.u64 	%rd2, %rd267;
	cvta.to.global.u64 	%rd571, %rd266;
	mov.u32 	%r1, %tid.x;
	mov.u32 	%r2, %ctaid.x;
	mov.u32 	%r215, %ntid.x;
	mul.lo.s32 	%r51, %r2, %r215;
	shl.b32 	%r52, %r51, 1;
	add.s32 	%r4, %r52, %r1;
	mov.b16 	%rs2, 31744;
	// begin inline asm
	cvt.rn.f16.u16 %rs1, %rs2;
	// end inline asm
	shl.b32 	%r53, %r1, 1;
	mov.u32 	%r54, minsdata_f16;
	add.s32 	%r5, %r54, %r53;
	st.shared.u16 	[%r5], %rs1;
	add.s32 	%r55, %r4, %r215;
	cvt.u64.u32 	%rd4, %r55;
	setp.le.u64 	%p1, %rd264, %rd4;
	@%p1 bra 	$L__BB380_54;
	cvt.u64.u32 	%rd401, %r4;
	mov.u32 	%r132, %ctaid.y;
	cvt.u64.u32 	%rd402, %r132;
	mul.lo.s64 	%rd403, %rd264, %rd402;
	add.s64 	%rd525, %rd403, %rd401;
	add.s64 	%rd523, %rd403, %rd4;
	cvt.u32.u64 	%r6, %rd263;
	add.s32 	%r209, %r6, -1;
	setp.lt.s32 	%p27, %r209, 0;
	mov.b64 	%rd529, 0;
	mov.u64 	%rd530, %rd529;
	@%p27 bra 	$L__BB380_53;
	setp.lt.u32 	%p28, %r209, 3;
	mov.b64 	%rd530, 0;
	mov.u64 	%rd529, %rd530;
	@%p28 bra 	$L__BB380_30;
	add.s32 	%r207, %r6, -2;
	and.b32  	%r133, %r6, -4;
	neg.s32 	%r206, %r133;
	mov.b64 	%rd530, 0;
$L__BB380_4:
	.pragma "nounroll";
	add.s32 	%r12, %r207, 1;
	mul.wide.u32 	%rd407, %r12, 8;
	add.s64 	%rd408, %rd2, %rd407;
	ld.global.u64 	%rd11, [%rd408];
	or.b64  	%rd409, %rd525, %rd11;
	and.b64  	%rd410, %rd409, -4294967296;
	setp.ne.s64 	%p29, %rd410, 0;
	@%p29 bra 	$L__BB380_6;
	cvt.u32.u64 	%r134, %rd11;
	cvt.u32.u64 	%r135, %rd525;
	div.u32 	%r136, %r135, %r134;
	mul.lo.s32 	%r137, %r136, %r134;
	sub.s32 	%r138, %r135, %r137;
	cvt.u64.u32 	%rd491, %r136;
	cvt.u64.u32 	%rd492, %r138;
	bra.uni 	$L__BB380_7;
$L__BB380_6:
	div.s64 	%rd491, %rd525, %rd11;
	mul.lo.s64 	%rd411, %rd491, %rd11;
	sub.s64 	%rd492, %rd525, %rd411;
$L__BB380_7:
	mul.wide.u32 	%rd412, %r12, 8;
	add.s64 	%rd413, %rd1, %rd412;
	ld.global.u64 	%rd18, [%rd413];
	mad.lo.s64 	%rd19, %rd18, %rd492, %rd529;
	or.b64  	%rd414, %rd523, %rd11;
	and.b64  	%rd415, %rd414, -4294967296;
	setp.ne.s64 	%p30, %rd415, 0;
	@%p30 bra 	$L__BB380_9;
	cvt.u32.u64 	%r139, %rd11;
	cvt.u32.u64 	%r140, %rd523;
	div.u32 	%r141, %r140, %r139;
	mul.lo.s32 	%r142, %r141, %r139;
	sub.s32 	%r143, %r140, %r142;
	cvt.u64.u32 	%rd493, %r141;
	cvt.u64.u32 	%rd494, %r143;
	bra.uni 	$L__BB380_10;
$L__BB380_9:
	div.s64 	%rd493, %rd523, %rd11;
	mul.lo.s64 	%rd416, %rd493, %rd11;
	sub.s64 	%rd494, %rd523, %rd416;
$L__BB380_10:
	mad.lo.s64 	%rd26, %rd494, %rd18, %rd530;
	mul.wide.u32 	%rd417, %r207, 8;
	add.s64 	%rd418, %rd2, %rd417;
	ld.global.u64 	%rd27, [%rd418];
	or.b64  	%rd419, %rd491, %rd27;
	and.b64  	%rd420, %rd419, -4294967296;
	setp.ne.s64 	%p31, %rd420, 0;
	@%p31 bra 	$L__BB380_12;
	cvt.u32.u64 	%r144, %rd27;
	cvt.u32.u64 	%r145, %rd491;
	div.u32 	%r146, %r145, %r144;
	mul.lo.s32 	%r147, %r146, %r144;
	sub.s32 	%r148, %r145, %r147;
	cvt.u64.u32 	%rd495, %r146;
	cvt.u64.u32 	%rd496, %r148;
	bra.uni 	$L__BB380_13;
$L__BB380_12:
	div.s64 	%rd495, %rd491, %rd27;
	mul.lo.s64 	%rd421, %rd495, %rd27;
	sub.s64 	%rd496, %rd491, %rd421;
$L__BB380_13:
	mul.wide.u32 	%rd422, %r207, 8;
	add.s64 	%rd423, %rd1, %rd422;
	ld.global.u64 	%rd34, [%rd423];
	mad.lo.s64 	%rd35, %rd34, %rd496, %rd19;
	or.b64  	%rd424, %rd493, %rd27;
	and.b64  	%rd425, %rd424, -4294967296;
	setp.ne.s64 	%p32, %rd425, 0;
	@%p32 bra 	$L__BB380_15;
	cvt.u32.u64 	%r149, %rd27;
	cvt.u32.u64 	%r150, %rd493;
	div.u32 	%r151, %r150, %r149;
	mul.lo.s32 	%r152, %r151, %r149;
	sub.s32 	%r153, %r150, %r152;
	cvt.u64.u32 	%rd497, %r151;
	cvt.u64.u32 	%rd498, %r153;
	bra.uni 	$L__BB380_16;
$L__BB380_15:
	div.s64 	%rd497, %rd493, %rd27;
	mul.lo.s64 	%rd426, %rd497, %rd27;
	sub.s64 	%rd498, %rd493, %rd426;
$L__BB380_16:
	mad.lo.s64 	%rd42, %rd498, %rd34, %rd26;
	add.s32 	%r13, %r207, -1;
	mul.wide.u32 	%rd427, %r13, 8;
	add.s64 	%rd428, %rd2, %rd427;
	ld.global.u64 	%rd43, [%rd428];
	or.b64  	%rd429, %rd495, %rd43;
	and.b64  	%rd430, %rd429, -4294967296;
	setp.ne.s64 	%p33, %rd430, 0;
	@%p33 bra 	$L__BB380_18;
	cvt.u32.u64 	%r154, %rd43;
	cvt.u32.u64 	%r155, %rd495;
	div.u32 	%r156, %r155, %r154;
	mul.lo.s32 	%r157, %r156, %r154;
	sub.s32 	%r158, %r155, %r157;
	cvt.u64.u32 	%rd499, %r156;
	cvt.u64.u32 	%rd500, %r158;
	bra.uni 	$L__BB380_19;
$L__BB380_18:
	div.s64 	%rd499, %rd495, %rd43;
	mul.lo.s64 	%rd431, %rd499, %rd43;
	sub.s64 	%rd500, %rd495, %rd431;
$L__BB380_19:
	mul.wide.u32 	%rd432, %r13, 8;
	add.s64 	%rd433, %rd1, %rd432;
	ld.global.u64 	%rd50, [%rd433];
	mad.lo.s64 	%rd51, %rd50, %rd500, %rd35;
	or.b64  	%rd434, %rd497, %rd43;
	and.b64  	%rd435, %rd434, -4294967296;
	setp.ne.s64 	%p34, %rd435, 0;
	@%p34 bra 	$L__BB380_21;
	cvt.u32.u64 	%r159, %rd43;
	cvt.u32.u64 	%r160, %rd497;
	div.u32 	%r161, %r160, %r159;
	mul.lo.s32 	%r162, %r161, %r159;
	sub.s32 	%r163, %r160, %r162;
	cvt.u64.u32 	%rd501, %r161;
	cvt.u64.u32 	%rd502, %r163;
	bra.uni 	$L__BB380_22;
$L__BB380_21:
	div.s64 	%rd501, %rd497, %rd43;
	mul.lo.s64 	%rd436, %rd501, %rd43;
	sub.s64 	%rd502, %rd497, %rd436;
$L__BB380_22:
	mad.lo.s64 	%rd58, %rd502, %rd50, %rd42;
	add.s32 	%r164, %r207, -2;
	mul.wide.u32 	%rd437, %r164, 8;
	add.s64 	%rd438, %rd2, %rd437;
	ld.global.u64 	%rd59, [%rd438];
	or.b64  	%rd439, %rd499, %rd59;
	and.b64  	%rd440, %rd439, -4294967296;
	setp.ne.s64 	%p35, %rd440, 0;
	@%p35 bra 	$L__BB380_24;
	cvt.u32.u64 	%r165, %rd59;
	cvt.u32.u64 	%r166, %rd499;
	div.u32 	%r167, %r166, %r165;
	mul.lo.s32 	%r168, %r167, %r165;
	sub.s32 	%r169, %r166, %r168;
	cvt.u64.u32 	%rd525, %r167;
	cvt.u64.u32 	%rd504, %r169;
	bra.uni 	$L__BB380_25;
$L__BB380_24:
	div.s64 	%rd525, %rd499, %rd59;
	mul.lo.s64 	%rd441, %rd525, %rd59;
	sub.s64 	%rd504, %rd499, %rd441;
$L__BB380_25:
	mul.wide.u32 	%rd442, %r164, 8;
	add.s64 	%rd443, %rd1, %rd442;
	ld.global.u64 	%rd66, [%rd443];
	mad.lo.s64 	%rd529, %rd66, %rd504, %rd51;
	or.b64  	%rd444, %rd501, %rd59;
	and.b64  	%rd445, %rd444, -4294967296;
	setp.ne.s64 	%p36, %rd445, 0;
	@%p36 bra 	$L__BB380_27;
	cvt.u32.u64 	%r171, %rd59;
	cvt.u32.u64 	%r172, %rd501;
	div.u32 	%r173, %r172, %r171;
	mul.lo.s32 	%r174, %r173, %r171;
	sub.s32 	%r175, %r172, %r174;
	cvt.u64.u32 	%rd523, %r173;
	cvt.u64.u32 	%rd506, %r175;
	bra.uni 	$L__BB380_28;
$L__BB380_27:
	div.s64 	%rd523, %rd501, %rd59;
	mul.lo.s64 	%rd446, %rd523, %rd59;
	sub.s64 	%rd506, %rd501, %rd446;
$L__BB380_28:
	mad.lo.s64 	%rd530, %rd506, %rd66, %rd58;
	add.s32 	%r207, %r207, -4;
	add.s32 	%r206, %r206, 4;
	setp.ne.s32 	%p37, %r206, 0;
	@%p37 bra 	$L__BB380_4;
	add.s32 	%r209, %r207, 1;
$L__BB380_30:
	and.b32  	%r18, %r6, 3;
	setp.eq.s32 	%p38, %r18, 0;
	@%p38 bra 	$L__BB380_53;
	setp.eq.s32 	%p39, %r18, 1;
	@%p39 bra 	$L__BB380_45;
	mul.wide.u32 	%rd448, %r209, 8;
	add.s64 	%rd449, %rd2, %rd448;
	ld.global.u64 	%rd81, [%rd449];
	or.b64  	%rd450, %rd525, %rd81;
	and.b64  	%rd451, %rd450, -4294967296;
	setp.ne.s64 	%p40, %rd451, 0;
	@%p40 bra 	$L__BB380_34;
	cvt.u32.u64 	%r176, %rd81;
	cvt.u32.u64 	%r177, %rd525;
	div.u32 	%r178, %r177, %r176;
	mul.lo.s32 	%r179, %r178, %r176;
	sub.s32 	%r180, %r177, %r179;
	cvt.u64.u32 	%rd513, %r178;
	cvt.u64.u32 	%rd514, %r180;
	bra.uni 	$L__BB380_35;
$L__BB380_34:
	div.s64 	%rd513, %rd525, %rd81;
	mul.lo.s64 	%rd452, %rd513, %rd81;
	sub.s64 	%rd514, %rd525, %rd452;
$L__BB380_35:
	add.s64 	%rd454, %rd1, %rd448;
	ld.global.u64 	%rd88, [%rd454];
	mad.lo.s64 	%rd89, %rd88, %rd514, %rd529;
	or.b64  	%rd455, %rd523, %rd81;
	and.b64  	%rd456, %rd455, -4294967296;
	setp.ne.s64 	%p41, %rd456, 0;
	@%p41 bra 	$L__BB380_37;
	cvt.u32.u64 	%r181, %rd81;
	cvt.u32.u64 	%r182, %rd523;
	div.u32 	%r183, %r182, %r181;
	mul.lo.s32 	%r184, %r183, %r181;
	sub.s32 	%r185, %r182, %r184;
	cvt.u64.u32 	%rd515, %r183;
	cvt.u64.u32 	%rd516, %r185;
	bra.uni 	$L__BB380_38;
$L__BB380_37:
	div.s64 	%rd515, %rd523, %rd81;
	mul.lo.s64 	%rd457, %rd515, %rd81;
	sub.s64 	%rd516, %rd523, %rd457;
$L__BB380_38:
	mad.lo.s64 	%rd96, %rd516, %rd88, %rd530;
	add.s32 	%r19, %r209, -1;
	mul.wide.u32 	%rd458, %r19, 8;
	add.s64 	%rd459, %rd2, %rd458;
	ld.global.u64 	%rd97, [%rd459];
	or.b64  	%rd460, %rd513, %rd97;
	and.b64  	%rd461, %rd460, -4294967296;
	setp.ne.s64 	%p42, %rd461, 0;
	@%p42 bra 	$L__BB380_40;
	cvt.u32.u64 	%r186, %rd97;
	cvt.u32.u64 	%r187, %rd513;
	div.u32 	%r188, %r187, %r186;
	mul.lo.s32 	%r189, %r188, %r186;
	sub.s32 	%r190, %r187, %r189;
	cvt.u64.u32 	%rd525, %r188;
	cvt.u64.u32 	%rd518, %r190;
	bra.uni 	$L__BB380_41;
$L__BB380_40:
	div.s64 	%rd525, %rd513, %rd97;
	mul.lo.s64 	%rd462, %rd525, %rd97;
	sub.s64 	%rd518, %rd513, %rd462;
$L__BB380_41:
	add.s64 	%rd464, %rd1, %rd458;
	ld.global.u64 	%rd104, [%rd464];
	mad.lo.s64 	%rd529, %rd104, %rd518, %rd89;
	or.b64  	%rd465, %rd515, %rd97;
	and.b64  	%rd466, %rd465, -4294967296;
	setp.ne.s64 	%p43, %rd466, 0;
	@%p43 bra 	$L__BB380_43;
	cvt.u32.u64 	%r191, %rd97;
	cvt.u32.u64 	%r192, %rd515;
	div.u32 	%r193, %r192, %r191;
	mul.lo.s32 	%r194, %r193, %r191;
	sub.s32 	%r195, %r192, %r194;
	cvt.u64.u32 	%rd523, %r193;
	cvt.u64.u32 	%rd520, %r195;
	bra.uni 	$L__BB380_44;
$L__BB380_43:
	div.s64 	%rd523, %rd515, %rd97;
	mul.lo.s64 	%rd467, %rd523, %rd97;
	sub.s64 	%rd520, %rd515, %rd467;
$L__BB380_44:
	mad.lo.s64 	%rd530, %rd520, %rd104, %rd96;
	add.s32 	%r209, %r209, -2;
$L__BB380_45:
	and.b32  	%r196, %r6, 1;
	setp.eq.b32 	%p44, %r196, 1;
	not.pred 	%p45, %p44;
	@%p45 bra 	$L__BB380_53;
	mul.wide.u32 	%rd468, %r209, 8;
	add.s64 	%rd469, %rd2, %rd468;
	ld.global.u64 	%rd119, [%rd469];
	or.b64  	%rd470, %rd525, %rd119;
	and.b64  	%rd471, %rd470, -4294967296;
	setp.ne.s64 	%p46, %rd471, 0;
	@%p46 bra 	$L__BB380_48;
	cvt.u32.u64 	%r197, %rd119;
	cvt.u32.u64 	%r198, %rd525;
	rem.u32 	%r199, %r198, %r197;
	cvt.u64.u32 	%rd527, %r199;
	bra.uni 	$L__BB380_49;
$L__BB380_48:
	rem.s64 	%rd527, %rd525, %rd119;
$L__BB380_49:
	add.s64 	%rd473, %rd1, %rd468;
	ld.global.u64 	%rd123, [%rd473];
	mad.lo.s64 	%rd529, %rd123, %rd527, %rd529;
	or.b64  	%rd474, %rd523, %rd119;
	and.b64  	%rd475, %rd474, -4294967296;
	setp.ne.s64 	%p47, %rd475, 0;
	@%p47 bra 	$L__BB380_51;
	cvt.u32.u64 	%r200, %rd119;
	cvt.u32.u64 	%r201, %rd523;
	rem.u32 	%r202, %r201, %r200;
	cvt.u64.u32 	%rd528, %r202;
	bra.uni 	$L__BB380_52;
$L__BB380_51:
	rem.s64 	%rd528, %rd523, %rd119;
$L__BB380_52:
	mad.lo.s64 	%rd530, %rd528, %rd123, %rd530;
$L__BB380_53:
	shl.b64 	%rd476, %rd529, 1;
	add.s64 	%rd477, %rd571, %rd476;
	ld.global.u16 	%rs5, [%rd477];
	shl.b64 	%rd478, %rd530, 1;
	add.s64 	%rd479, %rd571, %rd478;
	ld.global.u16 	%rs6, [%rd479];
	// begin inline asm
	{min.f16 %rs4,%rs5,%rs6;
}
	// end inline asm
	st.shared.u16 	[%r5], %rs4;
	bra.uni 	$L__BB380_114;
$L__BB380_54:
	cvt.u64.u32 	%rd131, %r4;
	setp.le.u64 	%p2, %rd264, %rd131;
	@%p2 bra 	$L__BB380_114;
	mov.u32 	%r56, %ctaid.y;
	cvt.u64.u32 	%rd269, %r56;
	mad.lo.s64 	%rd562, %rd264, %rd269, %rd131;
	cvt.u32.u64 	%r22, %rd263;
	add.s32 	%r213, %r22, -1;
	setp.lt.s32 	%p3, %r213, 0;
	@%p3 bra 	$L__BB380_113;
	and.b32  	%r24, %r22, 7;
	setp.lt.u32 	%p4, %r213, 7;
	@%p4 bra 	$L__BB380_84;
	add.s32 	%r211, %r22, -4;
	and.b32  	%r57, %r22, -8;
	neg.s32 	%r210, %r57;
$L__BB380_58:
	.pragma "nounroll";
	add.s32 	%r29, %r211, 3;
	mul.wide.u32 	%rd271, %r29, 8;
	add.s64 	%rd272, %rd2, %rd271;
	ld.global.u64 	%rd135, [%rd272];
	or.b64  	%rd273, %rd562, %rd135;
	and.b64  	%rd274, %rd273, -4294967296;
	setp.ne.s64 	%p5, %rd274, 0;
	@%p5 bra 	$L__BB380_60;
	cvt.u32.u64 	%r58, %rd135;
	cvt.u32.u64 	%r59, %rd562;
	div.u32 	%r60, %r59, %r58;
	mul.lo.s32 	%r61, %r60, %r58;
	sub.s32 	%r62, %r59, %r61;
	cvt.u64.u32 	%rd533, %r60;
	cvt.u64.u32 	%rd534, %r62;
	bra.uni 	$L__BB380_61;
$L__BB380_60:
	div.s64 	%rd533, %rd562, %rd135;
	mul.lo.s64 	%rd275, %rd533, %rd135;
	sub.s64 	%rd534, %rd562, %rd275;
$L__BB380_61:
	add.s64 	%rd277, %rd1, %rd271;
	ld.global.u64 	%rd278, [%rd277];
	mul.lo.s64 	%rd142, %rd278, %rd534;
	add.s32 	%r30, %r211, 2;
	mul.wide.u32 	%rd279, %r30, 8;
	add.s64 	%rd280, %rd2, %rd279;
	ld.global.u64 	%rd143, [%rd280];
	or.b64  	%rd281, %rd533, %rd143;
	and.b64  	%rd282, %rd281, -4294967296;
	setp.ne.s64 	%p6, %rd282, 0;
	@%p6 bra 	$L__BB380_63;
	cvt.u32.u64 	%r63, %rd143;
	cvt.u32.u64 	%r64, %rd533;
	div.u32 	%r65, %r64, %r63;
	mul.lo.s32 	%r66, %r65, %r63;
	sub.s32 	%r67, %r64, %r66;
	cvt.u64.u32 	%rd535, %r65;
	cvt.u64.u32 	%rd536, %r67;
	bra.uni 	$L__BB380_64;
$L__BB380_63:
	div.s64 	%rd535, %rd533, %rd143;
	mul.lo.s64 	%rd283, %rd535, %rd143;
	sub.s64 	%rd536, %rd533, %rd283;
$L__BB380_64:
	add.s64 	%rd285, %rd1, %rd279;
	ld.global.u64 	%rd286, [%rd285];
	mad.lo.s64 	%rd150, %rd286, %rd536, %rd142;
	add.s32 	%r31, %r211, 1;
	mul.wide.u32 	%rd287, %r31, 8;
	add.s64 	%rd288, %rd2, %rd287;
	ld.global.u64 	%rd151, [%rd288];
	or.b64  	%rd289, %rd535, %rd151;
	and.b64  	%rd290, %rd289, -4294967296;
	setp.ne.s64 	%p7, %rd290, 0;
	@%p7 bra 	$L__BB380_66;
	cvt.u32.u64 	%r68, %rd151;
	cvt.u32.u64 	%r69, %rd535;
	div.u32 	%r70, %r69, %r68;
	mul.lo.s32 	%r71, %r70, %r68;
	sub.s32 	%r72, %r69, %r71;
	cvt.u64.u32 	%rd537, %r70;
	cvt.u64.u32 	%rd538, %r72;
	bra.uni 	$L__BB380_67;
$L__BB380_66:
	div.s64 	%rd537, %rd535, %rd151;
	mul.lo.s64 	%rd291, %rd537, %rd151;
	sub.s64 	%rd538, %rd535, %rd291;
$L__BB380_67:
	add.s64 	%rd293, %rd1, %rd287;
	ld.global.u64 	%rd294, [%rd293];
	mad.lo.s64 	%rd158, %rd294, %rd538, %rd150;
	add.s32 	%r32, %r211, -4;
	mul.wide.u32 	%rd295, %r211, 8;
	add.s64 	%rd296, %rd2, %rd295;
	ld.global.u64 	%rd159, [%rd296];
	or.b64  	%rd297, %rd537, %rd159;
	and.b64  	%rd298, %rd297, -4294967296;
	setp.ne.s64 	%p8, %rd298, 0;
	@%p8 bra 	$L__BB380_69;
	cvt.u32.u64 	%r73, %rd159;
	cvt.u32.u64 	%r74, %rd537;
	div.u32 	%r75, %r74, %r73;
	mul.lo.s32 	%r76, %r75, %r73;
	sub.s32 	%r77, %r74, %r76;
	cvt.u64.u32 	%rd539, %r75;
	cvt.u64.u32 	%rd540, %r77;
	bra.uni 	$L__BB380_70;
$L__BB380_69:
	div.s64 	%rd539, %rd537, %rd159;
	mul.lo.s64 	%rd299, %rd539, %rd159;
	sub.s64 	%rd540, %rd537, %rd299;
$L__BB380_70:
	add.s64 	%rd301, %rd1, %rd295;
	ld.global.u64 	%rd302, [%rd301];
	mad.lo.s64 	%rd166, %rd302, %rd540, %rd158;
	add.s32 	%r33, %r211, -1;
	mul.wide.u32 	%rd303, %r33, 8;
	add.s64 	%rd304, %rd2, %rd303;
	ld.global.u64 	%rd167, [%rd304];
	or.b64  	%rd305, %rd539, %rd167;
	and.b64  	%rd306, %rd305, -4294967296;
	setp.ne.s64 	%p9, %rd306, 0;
	@%p9 bra 	$L__BB380_72;
	cvt.u32.u64 	%r78, %rd167;
	cvt.u32.u64 	%r79, %rd539;
	div.u32 	%r80, %r79, %r78;
	mul.lo.s32 	%r81, %r80, %r78;
	sub.s32 	%r82, %r79, %r81;
	cvt.u64.u32 	%rd541, %r80;
	cvt.u64.u32 	%rd542, %r82;
	bra.uni 	$L__BB380_73;
$L__BB380_72:
	div.s64 	%rd541, %rd539, %rd167;
	mul.lo.s64 	%rd307, %rd541, %rd167;
	sub.s64 	%rd542, %rd539, %rd307;
$L__BB380_73:
	add.s64 	%rd309, %rd1, %rd303;
	ld.global.u64 	%rd310, [%rd309];
	mad.lo.s64 	%rd174, %rd310, %rd542, %rd166;
	add.s32 	%r34, %r211, -2;
	mul.wide.u32 	%rd311, %r34, 8;
	add.s64 	%rd312, %rd2, %rd311;
	ld.global.u64 	%rd175, [%rd312];
	or.b64  	%rd313, %rd541, %rd175;
	and.b64  	%rd314, %rd313, -4294967296;
	setp.ne.s64 	%p10, %rd314, 0;
	@%p10 bra 	$L__BB380_75;
	cvt.u32.u64 	%r83, %rd175;
	cvt.u32.u64 	%r84, %rd541;
	div.u32 	%r85, %r84, %r83;
	mul.lo.s32 	%r86, %r85, %r83;
	sub.s32 	%r87, %r84, %r86;
	cvt.u64.u32 	%rd543, %r85;
	cvt.u64.u32 	%rd544, %r87;
	bra.uni 	$L__BB380_76;
$L__BB380_75:
	div.s64 	%rd543, %rd541, %rd175;
	mul.lo.s64 	%rd315, %rd543, %rd175;
	sub.s64 	%rd544, %rd541, %rd315;
$L__BB380_76:
	add.s64 	%rd317, %rd1, %rd311;
	ld.global.u64 	%rd318, [%rd317];
	mad.lo.s64 	%rd182, %rd318, %rd544, %rd174;
	add.s32 	%r35, %r211, -3;
	mul.wide.u32 	%rd319, %r35, 8;
	add.s64 	%rd320, %rd2, %rd319;
	ld.global.u64 	%rd183, [%rd320];
	or.b64  	%rd321, %rd543, %rd183;
	and.b64  	%rd322, %rd321, -4294967296;
	setp.ne.s64 	%p11, %rd322, 0;
	@%p11 bra 	$L__BB380_78;
	cvt.u32.u64 	%r88, %rd183;
	cvt.u32.u64 	%r89, %rd543;
	div.u32 	%r90, %r89, %r88;
	mul.lo.s32 	%r91, %r90, %r88;
	sub.s32 	%r92, %r89, %r91;
	cvt.u64.u32 	%rd545, %r90;
	cvt.u64.u32 	%rd546, %r92;
	bra.uni 	$L__BB380_79;
$L__BB380_78:
	div.s64 	%rd545, %rd543, %rd183;
	mul.lo.s64 	%rd323, %rd545, %rd183;
	sub.s64 	%rd546, %rd543, %rd323;
$L__BB380_79:
	add.s64 	%rd325, %rd1, %rd319;
	ld.global.u64 	%rd326, [%rd325];
	mad.lo.s64 	%rd190, %rd326, %rd546, %rd182;
	mul.wide.u32 	%rd327, %r32, 8;
	add.s64 	%rd328, %rd2, %rd327;
	ld.global.u64 	%rd191, [%rd328];
	or.b64  	%rd329, %rd545, %rd191;
	and.b64  	%rd330, %rd329, -4294967296;
	setp.ne.s64 	%p12, %rd330, 0;
	@%p12 bra 	$L__BB380_81;
	cvt.u32.u64 	%r93, %rd191;
	cvt.u32.u64 	%r94, %rd545;
	div.u32 	%r95, %r94, %r93;
	mul.lo.s32 	%r96, %r95, %r93;
	sub.s32 	%r97, %r94, %r96;
	cvt.u64.u32 	%rd562, %r95;
	cvt.u64.u32 	%rd548, %r97;
	bra.uni 	$L__BB380_82;
$L__BB380_81:
	div.s64 	%rd562, %rd545, %rd191;
	mul.lo.s64 	%rd331, %rd562, %rd191;
	sub.s64 	%rd548, %rd545, %rd331;
$L__BB380_82:
	add.s64 	%rd333, %rd1, %rd327;
	ld.global.u64 	%rd334, [%rd333];
	mad.lo.s64 	%rd335, %rd334, %rd548, %rd190;
	shl.b64 	%rd336, %rd335, 1;
	add.s64 	%rd571, %rd571, %rd336;
	add.s32 	%r211, %r211, -8;
	add.s32 	%r210, %r210, 8;
	setp.ne.s32 	%p13, %r210, 0;
	@%p13 bra 	$L__BB380_58;
	add.s32 	%r213, %r211, 3;
$L__BB380_84:
	setp.eq.s32 	%p14, %r24, 0;
	@%p14 bra 	$L__BB380_113;
	and.b32  	%r40, %r22, 3;
	setp.lt.u32 	%p15, %r24, 4;
	@%p15 bra 	$L__BB380_99;
	mul.wide.u32 	%rd338, %r213, 8;
	add.s64 	%rd339, %rd2, %rd338;
	ld.global.u64 	%rd202, [%rd339];
	or.b64  	%rd340, %rd562, %rd202;
	and.b64  	%rd341, %rd340, -4294967296;
	setp.ne.s64 	%p16, %rd341, 0;
	@%p16 bra 	$L__BB380_88;
	cvt.u32.u64 	%r98, %rd202;
	cvt.u32.u64 	%r99, %rd562;
	div.u32 	%r100, %r99, %r98;
	mul.lo.s32 	%r101, %r100, %r98;
	sub.s32 	%r102, %r99, %r101;
	cvt.u64.u32 	%rd552, %r100;
	cvt.u64.u32 	%rd553, %r102;
	bra.uni 	$L__BB380_89;
$L__BB380_88:
	div.s64 	%rd552, %rd562, %rd202;
	mul.lo.s64 	%rd342, %rd552, %rd202;
	sub.s64 	%rd553, %rd562, %rd342;
$L__BB380_89:
	add.s64 	%rd344, %rd1, %rd338;
	ld.global.u64 	%rd345, [%rd344];
	mul.lo.s64 	%rd209, %rd345, %rd553;
	add.s32 	%r41, %r213, -1;
	mul.wide.u32 	%rd346, %r41, 8;
	add.s64 	%rd347, %rd2, %rd346;
	ld.global.u64 	%rd210, [%rd347];
	or.b64  	%rd348, %rd552, %rd210;
	and.b64  	%rd349, %rd348, -4294967296;
	setp.ne.s64 	%p17, %rd349, 0;
	@%p17 bra 	$L__BB380_91;
	cvt.u32.u64 	%r103, %rd210;
	cvt.u32.u64 	%r104, %rd552;
	div.u32 	%r105, %r104, %r103;
	mul.lo.s32 	%r106, %r105, %r103;
	sub.s32 	%r107, %r104, %r106;
	cvt.u64.u32 	%rd554, %r105;
	cvt.u64.u32 	%rd555, %r107;
	bra.uni 	$L__BB380_92;
$L__BB380_91:
	div.s64 	%rd554, %rd552, %rd210;
	mul.lo.s64 	%rd350, %rd554, %rd210;
	sub.s64 	%rd555, %rd552, %rd350;
$L__BB380_92:
	add.s64 	%rd352, %rd1, %rd346;
	ld.global.u64 	%rd353, [%rd352];
	mad.lo.s64 	%rd217, %rd353, %rd555, %rd209;
	add.s32 	%r42, %r213, -2;
	mul.wide.u32 	%rd354, %r42, 8;
	add.s64 	%rd355, %rd2, %rd354;
	ld.global.u64 	%rd218, [%rd355];
	or.b64  	%rd356, %rd554, %rd218;
	and.b64  	%rd357, %rd356, -4294967296;
	setp.ne.s64 	%p18, %rd357, 0;
	@%p18 bra 	$L__BB380_94;
	cvt.u32.u64 	%r108, %rd218;
	cvt.u32.u64 	%r109, %rd554;
	div.u32 	%r110, %r109, %r108;
	mul.lo.s32 	%r111, %r110, %r108;
	sub.s32 	%r112, %r109, %r111;
	cvt.u64.u32 	%rd556, %r110;
	cvt.u64.u32 	%rd557, %r112;
	bra.uni 	$L__BB380_95;
$L__BB380_94:
	div.s64 	%rd556, %rd554, %rd218;
	mul.lo.s64 	%rd358, %rd556, %rd218;
	sub.s64 	%rd557, %rd554, %rd358;
$L__BB380_95:
	add.s64 	%rd360, %rd1, %rd354;
	ld.global.u64 	%rd361, [%rd360];
	mad.lo.s64 	%rd225, %rd361, %rd557, %rd217;
	add.s32 	%r43, %r213, -3;
	mul.wide.u32 	%rd362, %r43, 8;
	add.s64 	%rd363, %rd2, %rd362;
	ld.global.u64 	%rd226, [%rd363];
	or.b64  	%rd364, %rd556, %rd226;
	and.b64  	%rd365, %rd364, -4294967296;
	setp.ne.s64 	%p19, %rd365, 0;
	@%p19 bra 	$L__BB380_97;
	cvt.u32.u64 	%r113, %rd226;
	cvt.u32.u64 	%r114, %rd556;
	div.u32 	%r115, %r114, %r113;
	mul.lo.s32 	%r116, %r115, %r113;
	sub.s32 	%r117, %r114, %r116;
	cvt.u64.u32 	%rd562, %r115;
	cvt.u64.u32 	%rd559, %r117;
	bra.uni 	$L__BB380_98;
$L__BB380_97:
	div.s64 	%rd562, %rd556, %rd226;
	mul.lo.s64 	%rd366, %rd562, %rd226;
	sub.s64 	%rd559, %rd556, %rd366;
$L__BB380_98:
	add.s64 	%rd368, %rd1, %rd362;
	ld.global.u64 	%rd369, [%rd368];
	mad.lo.s64 	%rd370, %rd369, %rd559, %rd225;
	shl.b64 	%rd371, %rd370, 1;
	add.s64 	%rd571, %rd571, %rd371;
	add.s32 	%r213, %r213, -4;
$L__BB380_99:
	setp.eq.s32 	%p20, %r40, 0;
	@%p20 bra 	$L__BB380_113;
	setp.eq.s32 	%p21, %r40, 1;
	@%p21 bra 	$L__BB380_108;
	mul.wide.u32 	%rd373, %r213, 8;
	add.s64 	%rd374, %rd2, %rd373;
	ld.global.u64 	%rd237, [%rd374];
	or.b64  	%rd375, %rd562, %rd237;
	and.b64  	%rd376, %rd375, -4294967296;
	setp.ne.s64 	%p22, %rd376, 0;
	@%p22 bra 	$L__BB380_103;
	cvt.u32.u64 	%r118, %rd237;
	cvt.u32.u64 	%r119, %rd562;
	div.u32 	%r120, %r119, %r118;
	mul.lo.s32 	%r121, %r120, %r118;
	sub.s32 	%r122, %r119, %r121;
	cvt.u64.u32 	%rd563, %r120;
	cvt.u64.u32 	%rd564, %r122;
	bra.uni 	$L__BB380_104;
$L__BB380_103:
	div.s64 	%rd563, %rd562, %rd237;
	mul.lo.s64 	%rd377, %rd563, %rd237;
	sub.s64 	%rd564, %rd562, %rd377;
$L__BB380_104:
	add.s64 	%rd379, %rd1, %rd373;
	ld.global.u64 	%rd380, [%rd379];
	mul.lo.s64 	%rd244, %rd380, %rd564;
	add.s32 	%r46, %r213, -1;
	mul.wide.u32 	%rd381, %r46, 8;
	add.s64 	%rd382, %rd2, %rd381;
	ld.global.u64 	%rd245, [%rd382];
	or.b64  	%rd383, %rd563, %rd245;
	and.b64  	%rd384, %rd383, -4294967296;
	setp.ne.s64 	%p23, %rd384, 0;
	@%p23 bra 	$L__BB380_106;
	cvt.u32.u64 	%r123, %rd245;
	cvt.u32.u64 	%r124, %rd563;
	div.u32 	%r125, %r124, %r123;
	mul.lo.s32 	%r126, %r125, %r123;
	sub.s32 	%r127, %r124, %r126;
	cvt.u64.u32 	%rd562, %r125;
	cvt.u64.u32 	%rd566, %r127;
	bra.uni 	$L__BB380_107;
$L__BB380_106:
	div.s64 	%rd562, %rd563, %rd245;
	mul.lo.s64 	%rd385, %rd562, %rd245;
	sub.s64 	%rd566, %rd563, %rd385;
$L__BB380_107:
	add.s64 	%rd387, %rd1, %rd381;
	ld.global.u64 	%rd388, [%rd387];
	mad.lo.s64 	%rd389, %rd388, %rd566, %rd244;
	shl.b64 	%rd390, %rd389, 1;
	add.s64 	%rd571, %rd571, %rd390;
	add.s32 	%r213, %r213, -2;
$L__BB380_108:
	and.b32  	%r128, %r22, 1;
	setp.eq.b32 	%p24, %r128, 1;
	not.pred 	%p25, %p24;
	@%p25 bra 	$L__BB380_113;
	mul.wide.u32 	%rd391, %r213, 8;
	add.s64 	%rd392, %rd2, %rd391;
	ld.global.u64 	%rd256, [%rd392];
	or.b64  	%rd393, %rd562, %rd256;
	and.b64  	%rd394, %rd393, -4294967296;
	setp.ne.s64 	%p26, %rd394, 0;
	@%p26 bra 	$L__BB380_111;
	cvt.u32.u64 	%r129, %rd256;
	cvt.u32.u64 	%r130, %rd562;
	rem.u32 	%r131, %r130, %r129;
	cvt.u64.u32 	%rd570, %r131;
	bra.uni 	$L__BB380_112;
$L__BB380_111:
	rem.s64 	%rd570, %rd562, %rd256;
$L__BB380_112:
	add.s64 	%rd396, %rd1, %rd391;
	ld.global.u64 	%rd397, [%rd396];
	mul.lo.s64 	%rd398, %rd397, %rd570;
	shl.b64 	%rd399, %rd398, 1;
	add.s64 	%rd571, %rd571, %rd399;
$L__BB380_113:
	ld.global.u16 	%rs3, [%rd571];
	st.shared.u16 	[%r5], %rs3;
$L__BB380_114:
	bar.sync 	0;
	setp.lt.u32 	%p48, %r215, 66;
	@%p48 bra 	$L__BB380_118;
$L__BB380_115:
	shr.u32 	%r50, %r215, 1;
	setp.ge.u32 	%p49, %r1, %r50;
	@%p49 bra 	$L__BB380_117;
	ld.shared.u16 	%rs8, [%r5];
	and.b32  	%r203, %r215, 2046;
	add.s32 	%r204, %r5, %r203;
	ld.shared.u16 	%rs9, [%r204];
	// begin inline asm
	{min.f16 %rs7,%rs8,%rs9;
}
	// end inline asm
	st.shared.u16 	[%r5], %rs7;
$L__BB380_117:
	bar.sync 	0;
	setp.gt.u32 	%p50, %r215, 131;
	mov.u32 	%r215, %r50;
	@%p50 bra 	$L__BB380_115;
$L__BB380_118:
	setp.gt.u32 	%p51, %r1, 31;
	@%p51 bra 	$L__BB380_121;
	ld.shared.u16 	%rs11, [%r5];
	ld.shared.u16 	%rs12, [%r5+64];
	// begin inline asm
	{min.f16 %rs10,%rs11,%rs12;
}
	// end inline asm
	st.volatile.shared.u16 	[%r5], %rs10;
	ld.shared.u16 	%rs15, [%r5+32];
	// begin inline asm
	{min.f16 %rs13,%rs10,%rs15;
}
	// end inline asm
	st.volatile.shared.u16 	[%r5], %rs13;
	ld.shared.u16 	%rs18, [%r5+16];
	// begin inline asm
	{min.f16 %rs16,%rs13,%rs18;
}
	// end inline asm
	st.volatile.shared.u16 	[%r5], %rs16;
	ld.shared.u16 	%rs21, [%r5+8];
	// begin inline asm
	{min.f16 %rs19,%rs16,%rs21;
}
	// end inline asm
	st.volatile.shared.u16 	[%r5], %rs19;
	ld.shared.u16 	%rs24, [%r5+4];
	// begin inline asm
	{min.f16 %rs22,%rs19,%rs24;
}
	// end inline asm
	st.volatile.shared.u16 	[%r5], %rs22;
	ld.shared.u16 	%rs27, [%r5+2];
	// begin inline asm
	{min.f16 %rs25,%rs22,%rs27;
}
	// end inline asm
	st.volatile.shared.u16 	[%r5], %rs25;
	setp.ne.s32 	%p52, %r1, 0;
	@%p52 bra 	$L__BB380_121;
	ld.param.u64 	%rd486, [contiguous_min2_f16_param_0];
	cvt.u64.u32 	%rd480, %r2;
	mov.u32 	%r205, %ctaid.y;
	cvt.u64.u32 	%rd481, %r205;
	mad.lo.s64 	%rd482, %rd265, %rd481, %rd480;
	cvta.to.global.u64 	%rd483, %rd486;
	shl.b64 	%rd484, %rd482, 1;
	add.s64 	%rd485, %rd483, %rd484;
	ld.shared.u16 	%rs28, [minsdata_f16];
	st.global.u16 	[%rd485], %rs28;
$L__BB380_121:
	ret;

}
	// .globl	contiguous_min22_f16
.visible .entry contiguous_min22_f16(
	.param .u64 .ptr .align 1 contiguous_min22_f16_param_0,
	.param .u64 .ptr .align 1 contiguous_min22_f16_param_1,
	.param .u64 contiguous_min22_f16_param_2,
	.param .u64 contiguous_min22_f16_param_3
)
{
	.reg .pred 	%p<8>;
	.reg .b16 	%rs<29>;
	.reg .b32 	%r<19>;
	.reg .b64 	%rd<27>;

	ld.param.u64 	%rd4, [contiguous_min22_f16_param_0];
	ld.param.u64 	%rd7, [contiguous_min22_f16_param_1];
	ld.param.u64 	%rd5, [contiguous_min22_f16_param_2];
	ld.param.u64 	%rd6, [contiguous_min22_f16_param_3];
	cvta.to.global.u64 	%rd1, %rd7;
	mov.u32 	%r1, %tid.x;
	mov.u32 	%r2, %ctaid.x;
	mov.u32 	%r18, %ntid.x;
	mul.lo.s32 	%r8, %r2, %r18;
	shl.b32 	%r9, %r8, 1;
	add.s32 	%r4, %r9, %r1;
	mov.b16 	%rs2, 31744;
	// begin inline asm
	cvt.rn.f16.u16 %rs1, %rs2;
	// end inline asm
	shl.b32 	%r10, %r1, 1;
	mov.u32 	%r11, minsdata_f16;
	add.s32 	%r5, %r11, %r10;
	st.shared.u16 	[%r5], %rs1;
	add.s32 	%r12, %r4, %r18;
	cvt.u64.u32 	%rd2, %r12;
	setp.le.u64 	%p1, %rd5, %rd2;
	@%p1 bra 	$L__BB381_2;
	cvt.u64.u32 	%rd12, %r4;
	mov.u32 	%r14, %ctaid.y;
	cvt.u64.u32 	%rd13, %r14;
	mul.lo.s64 	%rd14, %rd5, %rd13;
	add.s64 	%rd15, %rd14, %rd12;
	shl.b64 	%rd16, %rd15, 1;
	add.s64 	%rd17, %rd1, %rd16;
	ld.global.u16 	%rs5, [%rd17];
	add.s64 	%rd18, %rd14, %rd2;
	shl.b64 	%rd19, %rd18, 1;
	add.s64 	%rd20, %rd1, %rd19;
	ld.global.u16 	%rs6, [%rd20];
	// begin inline asm
	{min.f16 %rs4,%rs5,%rs6;
}
	// end inline asm
	st.shared.u16 	[%r5], %rs4;
	bra.uni 	$L__BB381_4;
$L__BB381_2:
	cvt.u64.u32 	%rd3, %r4;
	setp.le.u64 	%p2, %rd5, %rd3;
	@%p2 bra 	$L__BB381_4;
	mov.u32 	%r13, %ctaid.y;
	cvt.u64.u32 	%rd8, %r13;
	mad.lo.s64 	%rd9, %rd5, %rd8, %rd3;
	shl.b64 	%rd10, %rd9, 1;
	add.s64 	%rd11, %rd1, %rd10;
	ld.global.u16 	%rs3, [%rd11];
	st.shared.u16 	[%r5], %rs3;
$L__BB381_4:
	bar.sync 	0;
	setp.lt.u32 	%p3, %r18, 66;
	@%p3 bra 	$L__BB381_8;
$L__BB381_5:
	shr.u32 	%r7, %r18, 1;
	setp.ge.u32 	%p4, %r1, %r7;
	@%p4 bra 	$L__BB381_7;
	ld.shared.u16 	%rs8, [%r5];
	and.b32  	%r15, %r18, 2046;
	add.s32 	%r16, %r5, %r15;
	ld.shared.u16 	%rs9, [%r16];
	// begin inline asm
	{min.f16 %rs7,%rs8,%rs9;
}
	// end inline asm
	st.shared.u16 	[%r5], %rs7;
$L__BB381_7:
	bar.sync 	0;
	setp.gt.u32 	%p5, %r18, 131;
	mov.u32 	%r18, %r7;
	@%p5 bra 	$L__BB381_5;
$L__BB381_8:
	setp.gt.u32 	%p6, %r1, 31;
	@%p6 bra 	$L__BB381_11;
	ld.shared.u16 	%rs11, [%r5];
	ld.shared.u16 	%rs12, [%r5+64];
	// begin inline asm
	{min.f16 %rs10,%rs11,%rs12;
}
	// end inline asm
	st.volatile.shared.u16 	[%r5], %rs10;
	ld.shared.u16 	%rs15, [%r5+32];
	// begin inline asm
	{min.f16 %rs13,%rs10,%rs15;
}
	// end inline asm
	st.volatile.shared.u16 	[%r5], %rs13;
	ld.shared.u16 	%rs18, [%r5+16];
	// begin inline asm
	{min.f16 %rs16,%rs13,%rs18;
}
	// end inline asm
	st.volatile.shared.u16 	[%r5], %rs16;
	ld.shared.u16 	%rs21, [%r5+8];
	// begin inline asm
	{min.f16 %rs19,%rs16,%rs21;
}
	// end inline asm
	st.volatile.shared.u16 	[%r5], %rs19;
	ld.shared.u16 	%rs24, [%r5+4];
	// begin inline asm
	{min.f16 %rs22,%rs19,%rs24;
}
	// end inline asm
	st.volatile.shared.u16 	[%r5], %rs22;
	ld.shared.u16 	%rs27, [%r5+2];
	// begin inline asm
	{min.f16 %rs25,%rs22,%rs27;
}
	// end inline asm
	st.volatile.shared.u16 	[%r5], %rs25;
	setp.ne.s32 	%p7, %r1, 0;
	@%p7 bra 	$L__BB381_11;
	cvt.u64.u32 	%rd21, %r2;
	mov.u32 	%r17, %ctaid.y;
	cvt.u64.u32 	%rd22, %r17;
	mad.lo.s64 	%rd23, %rd6, %rd22, %rd21;
	cvta.to.global.u64 	%rd24, %rd4;
	shl.b64 	%rd25, %rd23, 1;
	add.s64 	%rd26, %rd24, %rd25;
	ld.shared.u16 	%rs28, [minsdata_f16];
	st.global.u16 	[%rd26], %rs28;
$L__BB381_11:
	ret;

}
	// .globl	contiguous_min3_f16
.visible .entry contiguous_min3_f16(
	.param .u64 .ptr .align 1 contiguous_min3_f16_param_0,
	.param .u64 .ptr .align 1 contiguous_min3_f16_param_1,
	.param .u64 .ptr .align 1 contiguous_min3_f16_param_2,
	.param .u64 .ptr .align 1 contiguous_min3_f16_param_3,
	.param .u64 contiguous_min3_f16_param_4,
	.param .u64 contiguous_min3_f16_param_5,
	.param .u64 contiguous_min3_f16_param_6
)
{
	.reg .pred 	%p<38>;
	.reg .b16 	%rs<120>;
	.reg .b32 	%r<229>;
	.reg .b64 	%rd<308>;

	ld.param.u64 	%rd144, [contiguous_min3_f16_param_0];
	ld.param.u64 	%rd145, [contiguous_min3_f16_param_1];
	ld.param.u64 	%rd148, [contiguous_min3_f16_param_2];
	ld.param.u64 	%rd149, [contiguous_min3_f16_param_3];
	ld.param.u64 	%rd146, [contiguous_min3_f16_param_4];
	ld.param.u64 	%rd147, [contiguous_min3_f16_param_5];
	ld.param.u64 	%rd150, [contiguous_min3_f16_param_6];
	cvta.to.global.u64 	%rd1, %rd149;
	cvta.to.global.u64 	%rd2, %rd148;
	mov.u32 	%r1, %tid.y;
	mov.u32 	%r2, %ntid.x;
	mov.u32 	%r3, %tid.x;
	mad.lo.s32 	%r72, %r1, %r2, %r3;
	mov.u32 	%r73, %ctaid.x;
	mad.lo.s32 	%r74, %r73, %r2, %r3;
	mov.u32 	%r4, %ctaid.y;
	mov.u32 	%r5, %ntid.y;
	mad.lo.s32 	%r75, %r4, %r5, %r1;
	mov.b16 	%rs18, 31744;
	// begin inline asm
	cvt.rn.f16.u16 %rs17, %rs18;
	// end inline asm
	shl.b32 	%r76, %r72, 1;
	mov.u32 	%r77, minsdata_f16;
	add.s32 	%r7, %r77, %r76;
	st.shared.u16 	[%r7], %rs17;
	cvt.u64.u32 	%rd3, %r74;
	setp.le.u64 	%p1, %rd147, %rd3;
	cvt.u64.u32 	%rd152, %r75;
	setp.le.u64 	%p2, %rd150, %rd152;
	or.pred  	%p3, %p1, %p2;
	@%p3 bra 	$L__BB382_77;
	cvt.u32.u64 	%r78, %rd3;
	cvt.u32.u64 	%r79, %rd147;
	mad.lo.s32 	%r217, %r75, %r79, %r78;
	cvt.u32.u64 	%r9, %rd146;
	add.s32 	%r216, %r9, -1;
	setp.lt.s32 	%p4, %r216, 0;
	mov.b64 	%rd307, 0;
	@%p4 bra 	$L__BB382_59;
	setp.lt.u32 	%p5, %r216, 7;
	mov.b64 	%rd307, 0;
	@%p5 bra 	$L__BB382_30;
	add.s32 	%r212, %r9, -4;
	and.b32  	%r80, %r9, -8;
	neg.s32 	%r211, %r80;
	mov.b64 	%rd307, 0;
$L__BB382_4:
	.pragma "nounroll";
	add.s32 	%r16, %r212, 3;
	cvt.u64.u32 	%rd5, %r217;
	mul.wide.u32 	%rd157, %r16, 8;
	add.s64 	%rd158, %rd2, %rd157;
	ld.global.u64 	%rd6, [%rd158];
	and.b64  	%rd159, %rd6, -4294967296;
	setp.ne.s64 	%p6, %rd159, 0;
	@%p6 bra 	$L__BB382_6;
	cvt.u32.u64 	%r81, %rd6;
	cvt.u32.u64 	%r82, %rd5;
	div.u32 	%r83, %r82, %r81;
	mul.lo.s32 	%r84, %r83, %r81;
	sub.s32 	%r85, %r82, %r84;
	cvt.u64.u32 	%rd272, %r83;
	cvt.u64.u32 	%rd273, %r85;
	bra.uni 	$L__BB382_7;
$L__BB382_6:
	div.s64 	%rd272, %rd5, %rd6;
	mul.lo.s64 	%rd160, %rd272, %rd6;
	sub.s64 	%rd273, %rd5, %rd160;
$L__BB382_7:
	mul.wide.u32 	%rd161, %r16, 8;
	add.s64 	%rd162, %rd1, %rd161;
	ld.global.u64 	%rd163, [%rd162];
	mad.lo.s64 	%rd13, %rd163, %rd273, %rd307;
	add.s32 	%r17, %r212, 2;
	and.b64  	%rd14, %rd272, 4294967295;
	mul.wide.u32 	%rd164, %r17, 8;
	add.s64 	%rd165, %rd2, %rd164;
	ld.global.u64 	%rd15, [%rd165];
	and.b64  	%rd166, %rd15, -4294967296;
	setp.ne.s64 	%p7, %rd166, 0;
	@%p7 bra 	$L__BB382_9;
	cvt.u32.u64 	%r86, %rd15;
	cvt.u32.u64 	%r87, %rd14;
	div.u32 	%r88, %r87, %r86;
	mul.lo.s32 	%r89, %r88, %r86;
	sub.s32 	%r90, %r87, %r89;
	cvt.u64.u32 	%rd274, %r88;
	cvt.u64.u32 	%rd275, %r90;
	bra.uni 	$L__BB382_10;
$L__BB382_9:
	div.s64 	%rd274, %rd14, %rd15;
	mul.lo.s64 	%rd167, %rd274, %rd15;
	sub.s64 	%rd275, %rd14, %rd167;
$L__BB382_10:
	mul.wide.u32 	%rd168, %r17, 8;
	add.s64 	%rd169, %rd1, %rd168;
	ld.global.u64 	%rd170, [%rd169];
	mad.lo.s64 	%rd22, %rd170, %rd275, %rd13;
	add.s32 	%r18, %r212, 1;
	and.b64  	%rd23, %rd274, 4294967295;
	mul.wide.u32 	%rd171, %r18, 8;
	add.s64 	%rd172, %rd2, %rd171;
	ld.global.u64 	%rd24, [%rd172];
	and.b64  	%rd173, %rd24, -4294967296;
	setp.ne.s64 	%p8, %rd173, 0;
	@%p8 bra 	$L__BB382_12;
	cvt.u32.u64 	%r91, %rd24;
	cvt.u32.u64 	%r92, %rd23;
	div.u32 	%r93, %r92, %r91;
	mul.lo.s32 	%r94, %r93, %r91;
	sub.s32 	%r95, %r92, %r94;
	cvt.u64.u32 	%rd276, %r93;
	cvt.u64.u32 	%rd277, %r95;
	bra.uni 	$L__BB382_13;
$L__BB382_12:
	div.s64 	%rd276, %rd23, %rd24;
	mul.lo.s64 	%rd174, %rd276, %rd24;
	sub.s64 	%rd277, %rd23, %rd174;
$L__BB382_13:
	mul.wide.u32 	%rd175, %r18, 8;
	add.s64 	%rd176, %rd1, %rd175;
	ld.global.u64 	%rd177, [%rd176];
	mad.lo.s64 	%rd31, %rd177, %rd277, %rd22;
	and.b64  	%rd32, %rd276, 4294967295;
	mul.wide.u32 	%rd178, %r212, 8;
	add.s64 	%rd179, %rd2, %rd178;
	ld.global.u64 	%rd33, [%rd179];
	and.b64  	%rd180, %rd33, -4294967296;
	setp.ne.s64 	%p9, %rd180, 0;
	@%p9 bra 	$L__BB382_15;
	cvt.u32.u64 	%r96, %rd33;
	cvt.u32.u64 	%r97, %rd32;
	div.u32 	%r98, %r97, %r96;
	mul.lo.s32 	%r99, %r98, %r96;
	sub.s32 	%r100, %r97, %r99;
	cvt.u64.u32 	%rd278, %r98;
	cvt.u64.u32 	%rd279, %r100;
	bra.uni 	$L__BB382_16;
$L__BB382_15:
	div.s64 	%rd278, %rd32, %rd33;
	mul.lo.s64 	%rd181, %rd278, %rd33;
	sub.s64 	%rd279, %rd32, %rd181;
$L__BB382_16:
	mul.wide.u32 	%rd182, %r212, 8;
	add.s64 	%rd183, %rd1, %rd182;
	ld.global.u64 	%rd184, [%rd183];
	mad.lo.s64 	%rd40, %rd184, %rd279, %rd31;
	add.s32 	%r19, %r212, -1;
	and.b64  	%rd41, %rd278, 4294967295;
	mul.wide.u32 	%rd185, %r19, 8;
	add.s64 	%rd186, %rd2, %rd185;
	ld.global.u64 	%rd42, [%rd186];
	and.b64  	%rd187, %rd42, -4294967296;
	setp.ne.s64 	%p10, %rd187, 0;
	@%p10 bra 	$L__BB382_18;
	cvt.u32.u64 	%r101, %rd42;
	cvt.u32.u64 	%r102, %rd41;
	div.u32 	%r103, %r102, %r101;
	mul.lo.s32 	%r104, %r103, %r101;
	sub.s32 	%r105, %r102, %r104;
	cvt.u64.u32 	%rd280, %r103;
	cvt.u64.u32 	%rd281, %r105;
	bra.uni 	$L__BB382_19;
$L__BB382_18:
	div.s64 	%rd280, %rd41, %rd42;
	mul.lo.s64 	%rd188, %rd280, %rd42;
	sub.s64 	%rd281, %rd41, %rd188;
$L__BB382_19:
	mul.wide.u32 	%rd189, %r19, 8;
	add.s64 	%rd190, %rd1, %rd189;
	ld.global.u64 	%rd191, [%rd190];
	mad.lo.s64 	%rd49, %rd191, %rd281, %rd40;
	add.s32 	%r20, %r212, -2;
	and.b64  	%rd50, %rd280, 4294967295;
	mul.wide.u32 	%rd192, %r20, 8;
	add.s64 	%rd193, %rd2, %rd192;
	ld.global.u64 	%rd51, [%rd193];
	and.b64  	%rd194, %rd51, -4294967296;
	setp.ne.s64 	%p11, %rd194, 0;
	@%p11 bra 	$L__BB382_21;
	cvt.u32.u64 	%r106, %rd51;
	cvt.u32.u64 	%r107, %rd50;
	div.u32 	%r108, %r107, %r106;
	mul.lo.s32 	%r109, %r108, %r106;
	sub.s32 	%r110, %r107, %r109;
	cvt.u64.u32 	%rd282, %r108;
	cvt.u64.u32 	%rd283, %r110;
	bra.uni 	$L__BB382_22;
$L__BB382_21:
	div.s64 	%rd282, %rd50, %rd51;
	mul.lo.s64 	%rd195, %rd282, %rd51;
	sub.s64 	%rd283, %rd50, %rd195;
$L__BB382_22:
	mul.wide.u32 	%rd196, %r20, 8;
	add.s64 	%rd197, %rd1, %rd196;
	ld.global.u64 	%rd198, [%rd197];
	mad.lo.s64 	%rd58, %rd198, %rd283, %rd49;
	add.s32 	%r21, %r212, -3;
	and.b64  	%rd59, %rd282, 4294967295;
	mul.wide.u32 	%rd199, %r21, 8;
	add.s64 	%rd200, %rd2, %rd199;
	ld.global.u64 	%rd60, [%rd200];
	and.b64  	%rd201, %rd60, -4294967296;
	setp.ne.s64 	%p12, %rd201, 0;
	@%p12 bra 	$L__BB382_24;
	cvt.u32.u64 	%r111, %rd60;
	cvt.u32.u64 	%r112, %rd59;
	div.u32 	%r113, %r112, %r111;
	mul.lo.s32 	%r114, %r113, %r111;
	sub.s32 	%r115, %r112, %r114;
	cvt.u64.u32 	%rd284, %r113;
	cvt.u64.u32 	%rd285, %r115;
	bra.uni 	$L__BB382_25;
$L__BB382_24:
	div.s64 	%rd284, %rd59, %rd60;
	mul.lo.s64 	%rd202, %rd284, %rd60;
	sub.s64 	%rd285, %rd59, %rd202;
$L__BB382_25:
	mul.wide.u32 	%rd203, %r21, 8;
	add.s64 	%rd204, %rd1, %rd203;
	ld.global.u64 	%rd205, [%rd204];
	mad.lo.s64 	%rd67, %rd205, %rd285, %rd58;
	and.b64  	%rd68, %rd284, 4294967295;
	add.s32 	%r116, %r212, -4;
	mul.wide.u32 	%rd206, %r116, 8;
	add.s64 	%rd207, %rd2, %rd206;
	ld.global.u64 	%rd69, [%rd207];
	and.b64  	%rd208, %rd69, -4294967296;
	setp.ne.s64 	%p13, %rd208, 0;
	@%p13 bra 	$L__BB382_27;
	cvt.u32.u64 	%r117, %rd69;
	cvt.u32.u64 	%r118, %rd68;
	div.u32 	%r119, %r118, %r117;
	mul.lo.s32 	%r120, %r119, %r117;
	sub.s32 	%r121, %r118, %r120;
	cvt.u64.u32 	%rd286, %r119;
	cvt.u64.u32 	%rd287, %r121;
	bra.uni 	$L__BB382_28;
$L__BB382_27:
	div.s64 	%rd286, %rd68, %rd69;
	mul.lo.s64 	%rd209, %rd286, %rd69;
	sub.s64 	%rd287, %rd68, %rd209;
$L__BB382_28:
	mul.wide.u32 	%rd210, %r116, 8;
	add.s64 	%rd211, %rd1, %rd210;
	ld.global.u64 	%rd212, [%rd211];
	mad.lo.s64 	%rd307, %rd212, %rd287, %rd67;
	cvt.u32.u64 	%r217, %rd286;
	add.s32 	%r212, %r212, -8;
	add.s32 	%r211, %r211, 8;
	setp.ne.s32 	%p14, %r211, 0;
	@%p14 bra 	$L__BB382_4;
	add.s32 	%r216, %r212, 3;
$L__BB382_30:
	and.b32  	%r28, %r9, 7;
	setp.eq.s32 	%p15, %r28, 0;
	@%p15 bra 	$L__BB382_59;
	and.b32  	%r29, %r9, 3;
	setp.lt.u32 	%p16, %r28, 4;
	@%p16 bra 	$L__BB382_45;
	cvt.u64.u32 	%rd79, %r217;
	mul.wide.u32 	%rd214, %r216, 8;
	add.s64 	%rd215, %rd2, %rd214;
	ld.global.u64 	%rd80, [%rd215];
	and.b64  	%rd216, %rd80, -4294967296;
	setp.ne.s64 	%p17, %rd216, 0;
	@%p17 bra 	$L__BB382_34;
	cvt.u32.u64 	%r123, %rd80;
	cvt.u32.u64 	%r124, %rd79;
	div.u32 	%r125, %r124, %r123;
	mul.lo.s32 	%r126, %r125, %r123;
	sub.s32 	%r127, %r124, %r126;
	cvt.u64.u32 	%rd290, %r125;
	cvt.u64.u32 	%rd291, %r127;
	bra.uni 	$L__BB382_35;
$L__BB382_34:
	div.s64 	%rd290, %rd79, %rd80;
	mul.lo.s64 	%rd217, %rd290, %rd80;
	sub.s64 	%rd291, %rd79, %rd217;
$L__BB382_35:
	mul.wide.u32 	%rd218, %r216, 8;
	add.s64 	%rd219, %rd1, %rd218;
	ld.global.u64 	%rd220, [%rd219];
	mad.lo.s64 	%rd87, %rd220, %rd291, %rd307;
	add.s32 	%r30, %r216, -1;
	and.b64  	%rd88, %rd290, 4294967295;
	mul.wide.u32 	%rd221, %r30, 8;
	add.s64 	%rd222, %rd2, %rd221;
	ld.global.u64 	%rd89, [%rd222];
	and.b64  	%rd223, %rd89, -4294967296;
	setp.ne.s64 	%p18, %rd223, 0;
	@%p18 bra 	$L__BB382_37;
	cvt.u32.u64 	%r128, %rd89;
	cvt.u32.u64 	%r129, %rd88;
	div.u32 	%r130, %r129, %r128;
	mul.lo.s32 	%r131, %r130, %r128;
	sub.s32 	%r132, %r129, %r131;
	cvt.u64.u32 	%rd292, %r130;
	cvt.u64.u32 	%rd293, %r132;
	bra.uni 	$L__BB382_38;
$L__BB382_37:
	div.s64 	%rd292, %rd88, %rd89;
	mul.lo.s64 	%rd224, %rd292, %rd89;
	sub.s64 	%rd293, %rd88, %rd224;
$L__BB382_38:
	mul.wide.u32 	%rd225, %r30, 8;
	add.s64 	%rd226, %rd1, %rd225;
	ld.global.u64 	%rd227, [%rd226];
	mad.lo.s64 	%rd96, %rd227, %rd293, %rd87;
	add.s32 	%r31, %r216, -2;
	and.b64  	%rd97, %rd292, 4294967295;
	mul.wide.u32 	%rd228, %r31, 8;
	add.s64 	%rd229, %rd2, %rd228;
	ld.global.u64 	%rd98, [%rd229];
	and.b64  	%rd230, %rd98, -4294967296;
	setp.ne.s64 	%p19, %rd230, 0;
	@%p19 bra 	$L__BB382_40;
	cvt.u32.u64 	%r133, %rd98;
	cvt.u32.u64 	%r134, %rd97;
	div.u32 	%r135, %r134, %r133;
	mul.lo.s32 	%r136, %r135, %r133;
	sub.s32 	%r137, %r134, %r136;
	cvt.u64.u32 	%rd294, %r135;
	cvt.u64.u32 	%rd295, %r137;
	bra.uni 	$L__BB382_41;
$L__BB382_40:
	div.s64 	%rd294, %rd97, %rd98;
	mul.lo.s64 	%rd231, %rd294, %rd98;
	sub.s64 	%rd295, %rd97, %rd231;
$L__BB382_41:
	mul.wide.u32 	%rd232, %r31, 8;
	add.s64 	%rd233, %rd1, %rd232;
	ld.global.u64 	%rd234, [%rd233];
	mad.lo.s64 	%rd105, %rd234, %rd295, %rd96;
	add.s32 	%r32, %r216, -3;
	and.b64  	%rd106, %rd294, 4294967295;
	mul.wide.u32 	%rd235, %r32, 8;
	add.s64 	%rd236, %rd2, %rd235;
	ld.global.u64 	%rd107, [%rd236];
	and.b64  	%rd237, %rd107, -4294967296;
	setp.ne.s64 	%p20, %rd237, 0;
	@%p20 bra 	$L__BB382_43;
	cvt.u32.u64 	%r138, %rd107;
	cvt.u32.u64 	%r139, %rd106;
	div.u32 	%r140, %r139, %r138;
	mul.lo.s32 	%r141, %r140, %r138;
	sub.s32 	%r142, %r139, %r141;
	cvt.u64.u32 	%rd296, %r140;
	cvt.u64.u32 	%rd297, %r142;
	bra.uni 	$L__BB382_44;
$L__BB382_43:
	div.s64 	%rd296, %rd106, %rd107;
	mul.lo.s64 	%rd238, %rd296, %rd107;
	sub.s64 	%rd297, %rd106, %rd238;
$L__BB382_44:
	mul.wide.u32 	%rd239, %r32, 8;
	add.s64 	%rd240, %rd1, %rd239;
	ld.global.u64 	%rd241, [%rd240];
	mad.lo.s64 	%rd307, %rd241, %rd297, %rd105;
	cvt.u32.u64 	%r217, %rd296;
	add.s32 	%r216, %r216, -4;
$L__BB382_45:
	setp.eq.s32 	%p21, %r29, 0;
	@%p21 bra 	$L__BB382_59;
	setp.eq.s32 	%p22, %r29, 1;
	@%p22 bra 	$L__BB382_54;
	cvt.u64.u32 	%rd117, %r217;
	mul.wide.u32 	%rd243, %r216, 8;
	add.s64 	%rd244, %rd2, %rd243;
	ld.global.u64 	%rd118, [%rd244];
	and.b64  	%rd245, %rd118, -4294967296;
	setp.ne.s64 	%p23, %rd245, 0;
	@%p23 bra 	$L__BB382_49;
	cvt.u32.u64 	%r143, %rd118;
	cvt.u32.u64 	%r144, %rd117;
	div.u32 	%r145, %r144, %r143;
	mul.lo.s32 	%r146, %r145, %r143;
	sub.s32 	%r147, %r144, %r146;
	cvt.u64.u32 	%rd300, %r145;
	cvt.u64.u32 	%rd301, %r147;
	bra.uni 	$L__BB382_50;
$L__BB382_49:
	div.s64 	%rd300, %rd117, %rd118;
	mul.lo.s64 	%rd246, %rd300, %rd118;
	sub.s64 	%rd301, %rd117, %rd246;
$L__BB382_50:
	add.s64 	%rd248, %rd1, %rd243;
	ld.global.u64 	%rd249, [%rd248];
	mad.lo.s64 	%rd125, %rd249, %rd301, %rd307;
	add.s32 	%r37, %r216, -1;
	and.b64  	%rd126, %rd300, 4294967295;
	mul.wide.u32 	%rd250, %r37, 8;
	add.s64 	%rd251, %rd2, %rd250;
	ld.global.u64 	%rd127, [%rd251];
	and.b64  	%rd252, %rd127, -4294967296;
	setp.ne.s64 	%p24, %rd252, 0;
	@%p24 bra 	$L__BB382_52;
	cvt.u32.u64 	%r148, %rd127;
	cvt.u32.u64 	%r149, %rd126;
	div.u32 	%r150, %r149, %r148;
	mul.lo.s32 	%r151, %r150, %r148;
	sub.s32 	%r152, %r149, %r151;
	cvt.u64.u32 	%rd302, %r150;
	cvt.u64.u32 	%rd303, %r152;
	bra.uni 	$L__BB382_53;
$L__BB382_52:
	div.s64 	%rd302, %rd126, %rd127;
	mul.lo.s64 	%rd253, %rd302, %rd127;
	sub.s64 	%rd303, %rd126, %rd253;
$L__BB382_53:
	add.s64 	%rd255, %rd1, %rd250;
	ld.global.u64 	%rd256, [%rd255];
	mad.lo.s64 	%rd307, %rd256, %rd303, %rd125;
	cvt.u32.u64 	%r217, %rd302;
	add.s32 	%r216, %r216, -2;
$L__BB382_54:
	and.b32  	%r153, %r9, 1;
	setp.eq.b32 	%p25, %r153, 1;
	not.pred 	%p26, %p25;
	@%p26 bra 	$L__BB382_59;
	cvt.u64.u32 	%rd137, %r217;
	mul.wide.u32 	%rd257, %r216, 8;
	add.s64 	%rd258, %rd2, %rd257;
	ld.global.u64 	%rd138, [%rd258];
	and.b64  	%rd259, %rd138, -4294967296;
	setp.ne.s64 	%p27, %rd259, 0;
	@%p27 bra 	$L__BB382_57;
	cvt.u32.u64 	%r154, %rd138;
	cvt.u32.u64 	%r155, %rd137;
	rem.u32 	%r156, %r155, %r154;
	cvt.u64.u32 	%rd306, %r156;
	bra.uni 	$L__BB382_58;
$L__BB382_57:
	rem.s64 	%rd306, %rd137, %rd138;
$L__BB382_58:
	add.s64 	%rd261, %rd1, %rd257;
	ld.global.u64 	%rd262, [%rd261];
	mad.lo.s64 	%rd307, %rd262, %rd306, %rd307;
$L__BB382_59:
	cvta.to.global.u64 	%rd263, %rd145;
	shl.b64 	%rd264, %rd307, 1;
	add.s64 	%rd265, %rd263, %rd264;
	ld.global.u16 	%rs19, [%rd265];
	st.shared.u16 	[%r7], %rs19;
	bar.sync 	0;
	setp.ne.s32 	%p28, %r1, 0;
	@%p28 bra 	$L__BB382_77;
	setp.gt.u32 	%p29, %r5, 1;
	@%p29 bra 	$L__BB382_62;
	shl.b32 	%r157, %r3, 1;
	mov.u32 	%r158, minsdata_f16;
	add.s32 	%r159, %r158, %r157;
	ld.shared.u16 	%rs118, [%r159];
	bra.uni 	$L__BB382_76;
$L__BB382_62:
	shl.b32 	%r161, %r3, 1;
	mov.u32 	%r162, minsdata_f16;
	add.s32 	%r42, %r162, %r161;
	ld.shared.u16 	%rs118, [%r42];
	add.s32 	%r43, %r5, -1;
	add.s32 	%r163, %r5, -2;
	and.b32  	%r44, %r43, 15;
	setp.lt.u32 	%p30, %r163, 15;
	mov.b32 	%r225, 1;
	@%p30 bra 	$L__BB382_66;
	and.b32  	%r166, %r43, -16;
	neg.s32 	%r222, %r166;
	shl.b32 	%r46, %r2, 1;
	add.s32 	%r168, %r161, %r46;
	add.s32 	%r220, %r162, %r168;
	shl.b32 	%r48, %r2, 5;
	mov.b32 	%r223, 1;
	mov.b32 	%r221, 0;
$L__BB382_64:
	.pragma "nounroll";
	mul.lo.s32 	%r170, %r223, %r2;
	shl.b32 	%r171, %r170, 1;
	add.s32 	%r172, %r42, %r171;
	ld.shared.u16 	%rs23, [%r220];
	// begin inline asm
	{min.f16 %rs21,%rs118,%rs23;
}
	// end inline asm
	add.s32 	%r173, %r172, %r46;
	ld.shared.u16 	%rs26, [%r173];
	// begin inline asm
	{min.f16 %rs24,%rs21,%rs26;
}
	// end inline asm
	add.s32 	%r174, %r173, %r46;
	ld.shared.u16 	%rs29, [%r174];
	// begin inline asm
	{min.f16 %rs27,%rs24,%rs29;
}
	// end inline asm
	add.s32 	%r175, %r174, %r46;
	ld.shared.u16 	%rs32, [%r175];
	// begin inline asm
	{min.f16 %rs30,%rs27,%rs32;
}
	// end inline asm
	add.s32 	%r176, %r175, %r46;
	ld.shared.u16 	%rs35, [%r176];
	// begin inline asm
	{min.f16 %rs33,%rs30,%rs35;
}
	// end inline asm
	add.s32 	%r177, %r176, %r46;
	ld.shared.u16 	%rs38, [%r177];
	// begin inline asm
	{min.f16 %rs36,%rs33,%rs38;
}
	// end inline asm
	add.s32 	%r178, %r177, %r46;
	ld.shared.u16 	%rs41, [%r178];
	// begin inline asm
	{min.f16 %rs39,%rs36,%rs41;
}
	// end inline asm
	add.s32 	%r179, %r178, %r46;
	ld.shared.u16 	%rs44, [%r179];
	// begin inline asm
	{min.f16 %rs42,%rs39,%rs44;
}
	// end inline asm
	add.s32 	%r180, %r179, %r46;
	ld.shared.u16 	%rs47, [%r180];
	// begin inline asm
	{min.f16 %rs45,%rs42,%rs47;
}
	// end inline asm
	add.s32 	%r181, %r180, %r46;
	ld.shared.u16 	%rs50, [%r181];
	// begin inline asm
	{min.f16 %rs48,%rs45,%rs50;
}
	// end inline asm
	add.s32 	%r182, %r181, %r46;
	ld.shared.u16 	%rs53, [%r182];
	// begin inline asm
	{min.f16 %rs51,%rs48,%rs53;
}
	// end inline asm
	add.s32 	%r183, %r182, %r46;
	ld.shared.u16 	%rs56, [%r183];
	// begin inline asm
	{min.f16 %rs54,%rs51,%rs56;
}
	// end inline asm
	add.s32 	%r184, %r183, %r46;
	ld.shared.u16 	%rs59, [%r184];
	// begin inline asm
	{min.f16 %rs57,%rs54,%rs59;
}
	// end inline asm
	add.s32 	%r185, %r184, %r46;
	ld.shared.u16 	%rs62, [%r185];
	// begin inline asm
	{min.f16 %rs60,%rs57,%rs62;
}
	// end inline asm
	add.s32 	%r186, %r185, %r46;
	ld.shared.u16 	%rs65, [%r186];
	// begin inline asm
	{min.f16 %rs63,%rs60,%rs65;
}
	// end inline asm
	add.s32 	%r187, %r186, %r46;
	ld.shared.u16 	%rs68, [%r187];
	// begin inline asm
	{min.f16 %rs118,%rs63,%rs68;
}
	// end inline asm
	add.s32 	%r223, %r223, 16;
	add.s32 	%r222, %r222, 16;
	add.s32 	%r221, %r221, 16;
	add.s32 	%r220, %r220, %r48;
	setp.ne.s32 	%p31, %r222, 0;
	@%p31 bra 	$L__BB382_64;
	add.s32 	%r225, %r221, 1;
$L__BB382_66:
	setp.eq.s32 	%p32, %r44, 0;
	@%p32 bra 	$L__BB382_75;
	and.b32  	%r59, %r43, 7;
	setp.lt.u32 	%p33, %r44, 8;
	@%p33 bra 	$L__BB382_69;
	mul.lo.s32 	%r188, %r225, %r2;
	shl.b32 	%r189, %r188, 1;
	add.s32 	%r190, %r42, %r189;
	ld.shared.u16 	%rs72, [%r190];
	// begin inline asm
	{min.f16 %rs70,%rs118,%rs72;
}
	// end inline asm
	shl.b32 	%r191, %r2, 1;
	add.s32 	%r192, %r190, %r191;
	ld.shared.u16 	%rs75, [%r192];
	// begin inline asm
	{min.f16 %rs73,%rs70,%rs75;
}
	// end inline asm
	add.s32 	%r193, %r192, %r191;
	ld.shared.u16 	%rs78, [%r193];
	// begin inline asm
	{min.f16 %rs76,%rs73,%rs78;
}
	// end inline asm
	add.s32 	%r194, %r193, %r191;
	ld.shared.u16 	%rs81, [%r194];
	// begin inline asm
	{min.f16 %rs79,%rs76,%rs81;
}
	// end inline asm
	add.s32 	%r195, %r194, %r191;
	ld.shared.u16 	%rs84, [%r195];
	// begin inline asm
	{min.f16 %rs82,%rs79,%rs84;
}
	// end inline asm
	add.s32 	%r196, %r195, %r191;
	ld.shared.u16 	%rs87, [%r196];
	// begin inline asm
	{min.f16 %rs85,%rs82,%rs87;
}
	// end inline asm
	add.s32 	%r197, %r196, %r191;
	ld.shared.u16 	%rs90, [%r197];
	// begin inline asm
	{min.f16 %rs88,%rs85,%rs90;
}
	// end inline asm
	add.s32 	%r198, %r197, %r191;
	ld.shared.u16 	%rs93, [%r198];
	// begin inline asm
	{min.f16 %rs118,%rs88,%rs93;
}
	// end inline asm
	add.s32 	%r225, %r225, 8;
$L__BB382_69:
	setp.eq.s32 	%p34, %r59, 0;
	@%p34 bra 	$L__BB382_75;
	and.b32  	%r62, %r43, 3;
	setp.lt.u32 	%p35, %r59, 4;
	@%p35 bra 	$L__BB382_72;
	mul.lo.s32 	%r199, %r225, %r2;
	shl.b32 	%r200, %r199, 1;
	add.s32 	%r201, %r42, %r200;
	ld.shared.u16 	%rs97, [%r201];
	// begin inline asm
	{min.f16 %rs95,%rs118,%rs97;
}
	// end inline asm
	shl.b32 	%r202, %r2, 1;
	add.s32 	%r203, %r201, %r202;
	ld.shared.u16 	%rs100, [%r203];
	// begin inline asm
	{min.f16 %rs98,%rs95,%rs100;
}
	// end inline asm
	add.s32 	%r204, %r203, %r202;
	ld.shared.u16 	%rs103, [%r204];
	// begin inline asm
	{min.f16 %rs101,%rs98,%rs103;
}
	// end inline asm
	add.s32 	%r205, %r204, %r202;
	ld.shared.u16 	%rs106, [%r205];
	// begin inline asm
	{min.f16 %rs118,%rs101,%rs106;
}
	// end inline asm
	add.s32 	%r225, %r225, 4;
$L__BB382_72:
	setp.eq.s32 	%p36, %r62, 0;
	@%p36 bra 	$L__BB382_75;
	mul.lo.s32 	%r206, %r2, %r225;
	shl.b32 	%r207, %r206, 1;
	add.s32 	%r209, %r207, %r161;
	add.s32 	%r228, %r162, %r209;
	shl.b32 	%r66, %r2, 1;
	neg.s32 	%r227, %r62;
$L__BB382_74:
	.pragma "nounroll";
	ld.shared.u16 	%rs109, [%r228];
	// begin inline asm
	{min.f16 %rs118,%rs118,%rs109;
}
	// end inline asm
	add.s32 	%r228, %r228, %r66;
	add.s32 	%r227, %r227, 1;
	setp.ne.s32 	%p37, %r227, 0;
	@%p37 bra 	$L__BB382_74;
$L__BB382_75:
	st.shared.u16 	[%r42], %rs118;
$L__BB382_76:
	cvt.u64.u32 	%rd266, %r4;
	mad.lo.s64 	%rd267, %rd147, %rd266, %rd3;
	cvta.to.global.u64 	%rd268, %rd144;
	shl.b64 	%rd269, %rd267, 1;
	add.s64 	%rd270, %rd268, %rd269;
	st.global.u16 	[%rd270], %rs118;
$L__BB382_77:
	ret;

}
	// .globl	contiguous_min33_f16
.visible .entry contiguous_min33_f16(
	.param .u64 .ptr .align 1 contiguous_min33_f16_param_0,
	.param .u64 .ptr .align 1 contiguous_min33_f16_param_1,
	.param .u64 contiguous_min33_f16_param_2,
	.param .u64 contiguous_min33_f16_param_3,
	.param .u64 contiguous_min33_f16_param_4
)
{
	.reg .pred 	%p<14>;
	.reg .b16 	%rs<120>;
	.reg .b32 	%r<110>;
	.reg .b64 	%rd<16>;

	ld.param.u64 	%rd2, [contiguous_min33_f16_param_0];
	ld.param.u64 	%rd3, [contiguous_min33_f16_param_1];
	ld.param.u64 	%rd4, [contiguous_min33_f16_param_3];
	ld.param.u64 	%rd5, [contiguous_min33_f16_param_4];
	mov.u32 	%r1, %tid.y;
	mov.u32 	%r2, %ntid.x;
	mov.u32 	%r3, %tid.x;
	mad.lo.s32 	%r38, %r1, %r2, %r3;
	mov.u32 	%r39, %ctaid.x;
	mad.lo.s32 	%r40, %r39, %r2, %r3;
	mov.u32 	%r4, %ctaid.y;
	mov.u32 	%r5, %ntid.y;
	mad.lo.s32 	%r41, %r4, %r5, %r1;
	mov.b16 	%rs18, 31744;
	// begin inline asm
	cvt.rn.f16.u16 %rs17, %rs18;
	// end inline asm
	shl.b32 	%r42, %r38, 1;
	mov.u32 	%r43, minsdata_f16;
	add.s32 	%r7, %r43, %r42;
	st.shared.u16 	[%r7], %rs17;
	cvt.u64.u32 	%rd1, %r40;
	setp.le.u64 	%p1, %rd4, %rd1;
	cvt.u64.u32 	%rd7, %r41;
	setp.le.u64 	%p2, %rd5, %rd7;
	or.pred  	%p3, %p1, %p2;
	@%p3 bra 	$L__BB383_19;
	cvt.u32.u64 	%r44, %rd1;
	cvta.to.global.u64 	%rd8, %rd3;
	cvt.u32.u64 	%r45, %rd4;
	mad.lo.s32 	%r46, %r41, %r45, %r44;
	mul.wide.u32 	%rd9, %r46, 2;
	add.s64 	%rd10, %rd8, %rd9;
	ld.global.u16 	%rs19, [%rd10];
	st.shared.u16 	[%r7], %rs19;
	bar.sync 	0;
	setp.ne.s32 	%p4, %r1, 0;
	@%p4 bra 	$L__BB383_19;
	setp.gt.u32 	%p5, %r5, 1;
	@%p5 bra 	$L__BB383_4;
	shl.b32 	%r47, %r3, 1;
	add.s32 	%r49, %r43, %r47;
	ld.shared.u16 	%rs118, [%r49];
	bra.uni 	$L__BB383_18;
$L__BB383_4:
	shl.b32 	%r51, %r3, 1;
	add.s32 	%r8, %r43, %r51;
	ld.shared.u16 	%rs118, [%r8];
	add.s32 	%r9, %r5, -1;
	add.s32 	%r53, %r5, -2;
	and.b32  	%r10, %r9, 15;
	setp.lt.u32 	%p6, %r53, 15;
	mov.b32 	%r106, 1;
	@%p6 bra 	$L__BB383_8;
	and.b32  	%r56, %r9, -16;
	neg.s32 	%r103, %r56;
	shl.b32 	%r12, %r2, 1;
	add.s32 	%r58, %r51, %r12;
	add.s32 	%r101, %r43, %r58;
	shl.b32 	%r14, %r2, 5;
	mov.b32 	%r104, 1;
	mov.b32 	%r102, 0;
$L__BB383_6:
	.pragma "nounroll";
	mul.lo.s32 	%r60, %r104, %r2;
	shl.b32 	%r61, %r60, 1;
	add.s32 	%r62, %r8, %r61;
	ld.shared.u16 	%rs23, [%r101];
	// begin inline asm
	{min.f16 %rs21,%rs118,%rs23;
}
	// end inline asm
	add.s32 	%r63, %r62, %r12;
	ld.shared.u16 	%rs26, [%r63];
	// begin inline asm
	{min.f16 %rs24,%rs21,%rs26;
}
	// end inline asm
	add.s32 	%r64, %r63, %r12;
	ld.shared.u16 	%rs29, [%r64];
	// begin inline asm
	{min.f16 %rs27,%rs24,%rs29;
}
	// end inline asm
	add.s32 	%r65, %r64, %r12;
	ld.shared.u16 	%rs32, [%r65];
	// begin inline asm
	{min.f16 %rs30,%rs27,%rs32;
}
	// end inline asm
	add.s32 	%r66, %r65, %r12;
	ld.shared.u16 	%rs35, [%r66];
	// begin inline asm
	{min.f16 %rs33,%rs30,%rs35;
}
	// end inline asm
	add.s32 	%r67, %r66, %r12;
	ld.shared.u16 	%rs38, [%r67];
	// begin inline asm
	{min.f16 %rs36,%rs33,%rs38;
}
	// end inline asm
	add.s32 	%r68, %r67, %r12;
	ld.shared.u16 	%rs41, [%r68];
	// begin inline asm
	{min.f16 %rs39,%rs36,%rs41;
}
	// end inline asm
	add.s32 	%r69, %r68, %r12;
	ld.shared.u16 	%rs44, [%r69];
	// begin inline asm
	{min.f16 %rs42,%rs39,%rs44;
}
	// end inline asm
	add.s32 	%r70, %r69, %r12;
	ld.shared.u16 	%rs47, [%r70];
	// begin inline asm
	{min.f16 %rs45,%rs42,%rs47;
}
	// end inline asm
	add.s32 	%r71, %r70, %r12;
	ld.shared.u16 	%rs50, [%r71];
	// begin inline asm
	{min.f16 %rs48,%rs45,%rs50;
}
	// end inline asm
	add.s32 	%r72, %r71, %r12;
	ld.shared.u16 	%rs53, [%r72];
	// begin inline asm
	{min.f16 %rs51,%rs48,%rs53;
}
	// end inline asm
	add.s32 	%r73, %r72, %r12;
	ld.shared.u16 	%rs56, [%r73];
	// begin inline asm
	{min.f16 %rs54,%rs51,%rs56;
}
	// end inline asm
	add.s32 	%r74, %r73, %r12;
	ld.shared.u16 	%rs59, [%r74];
	// begin inline asm
	{min.f16 %rs57,%rs54,%rs59;
}
	// end inline asm
	add.s32 	%r75, %r74, %r12;
	ld.shared.u16 	%rs62, [%r75];
	// begin inline asm
	{min.f16 %rs60,%rs57,%rs62;
}
	// end inline asm
	add.s32 	%r76, %r75, %r12;
	ld.shared.u16 	%rs65, [%r76];
	// begin inline asm
	{min.f16 %rs63,%rs60,%rs65;
}
	// end inline asm
	add.s32 	%r77, %r76, %r12;
	ld.shared.u16 	%rs68, [%r77];
	// begin inline asm
	{min.f16 %rs118,%rs63,%rs68;
}
	// end inline asm
	add.s32 	%r104, %r104, 16;
	add.s32 	%r103, %r103, 16;
	add.s32 	%r102, %r102, 16;
	add.s32 	%r101, %r101, %r14;
	setp.ne.s32 	%p7, %r103, 0;
	@%p7 bra 	$L__BB383_6;
	add.s32 	%r106, %r102, 1;
$L__BB383_8:
	setp.eq.s32 	%p8, %r10, 0;
	@%p8 bra 	$L__BB383_17;
	and.b32  	%r25, %r9, 7;
	setp.lt.u32 	%p9, %r10, 8;
	@%p9 bra 	$L__BB383_11;
	mul.lo.s32 	%r78, %r106, %r2;
	shl.b32 	%r79, %r78, 1;
	add.s32 	%r80, %r8, %r79;
	ld.shared.u16 	%rs72, [%r80];
	// begin inline asm
	{min.f16 %rs70,%rs118,%rs72;
}
	// end inline asm
	shl.b32 	%r81, %r2, 1;
	add.s32 	%r82, %r80, %r81;
	ld.shared.u16 	%rs75, [%r82];
	// begin inline asm
	{min.f16 %rs73,%rs70,%rs75;
}
	// end inline asm
	add.s32 	%r83, %r82, %r81;
	ld.shared.u16 	%rs78, [%r83];
	// begin inline asm
	{min.f16 %rs76,%rs73,%rs78;
}
	// end inline asm
	add.s32 	%r84, %r83, %r81;
	ld.shared.u16 	%rs81, [%r84];
	// begin inline asm
	{min.f16 %rs79,%rs76,%rs81;
}
	// end inline asm
	add.s32 	%r85, %r84, %r81;
	ld.shared.u16 	%rs84, [%r85];
	// begin inline asm
	{min.f16 %rs82,%rs79,%rs84;
}
	// end inline asm
	add.s32 	%r86, %r85, %r81;
	ld.shared.u16 	%rs87, [%r86];
	// begin inline asm
	{min.f16 %rs85,%rs82,%rs87;
}
	// end inline asm
	add.s32 	%r87, %r86, %r81;
	ld.shared.u16 	%rs90, [%r87];
	// begin inline asm
	{min.f16 %rs88,%rs85,%rs90;
}
	// end inline asm
	add.s32 	%r88, %r87, %r81;
	ld.shared.u16 	%rs93, [%r88];
	// begin inline asm
	{min.f16 %rs118,%rs88,%rs93;
}
	// end inline asm
	add.s32 	%r106, %r106, 8;
$L__BB383_11:
	setp.eq.s32 	%p10, %r25, 0;
	@%p10 bra 	$L__BB383_17;
	and.b32  	%r28, %r9, 3;
	setp.lt.u32 	%p11, %r25, 4;
	@%p11 bra 	$L__BB383_14;
	mul.lo.s32 	%r89, %r106, %r2;
	shl.b32 	%r90, %r89, 1;
	add.s32 	%r91, %r8, %r90;
	ld.shared.u16 	%rs97, [%r91];
	// begin inline asm
	{min.f16 %rs95,%rs118,%rs97;
}
	// end inline asm
	shl.b32 	%r92, %r2, 1;
	add.s32 	%r93, %r91, %r92;
	ld.shared.u16 	%rs100, [%r93];
	// begin inline asm
	{min.f16 %rs98,%rs95,%rs100;
}
	// end inline asm
	add.s32 	%r94, %r93, %r92;
	ld.shared.u16 	%rs103, [%r94];
	// begin inline asm
	{min.f16 %rs101,%rs98,%rs103;
}
	// end inline asm
	add.s32 	%r95, %r94, %r92;
	ld.shared.u16 	%rs106, [%r95];
	// begin inline asm
	{min.f16 %rs118,%rs101,%rs106;
}
	// end inline asm
	add.s32 	%r106, %r106, 4;
$L__BB383_14:
	setp.eq.s32 	%p12, %r28, 0;
	@%p12 bra 	$L__BB383_17;
	mul.lo.s32 	%r96, %r2, %r106;
	shl.b32 	%r97, %r96, 1;
	add.s32 	%r99, %r97, %r51;
	add.s32 	%r109, %r43, %r99;
	shl.b32 	%r32, %r2, 1;
	neg.s32 	%r108, %r28;
$L__BB383_16:
	.pragma "nounroll";
	ld.shared.u16 	%rs109, [%r109];
	// begin inline asm
	{min.f16 %rs118,%rs118,%rs109;
}
	// end inline asm
	add.s32 	%r109, %r109, %r32;
	add.s32 	%r108, %r108, 1;
	setp.ne.s32 	%p13, %r108, 0;
	@%p13 bra 	$L__BB383_16;
$L__BB383_17:
	st.shared.u16 	[%r8], %rs118;
$L__BB383_18:
	cvt.u64.u32 	%rd11, %r4;
	mad.lo.s64 	%rd12, %rd4, %rd11, %rd1;
	cvta.to.global.u64 	%rd13, %rd2;
	shl.b64 	%rd14, %rd12, 1;
	add.s64 	%rd15, %rd13, %rd14;
	st.global.u16 	[%rd15], %rs118;
$L__BB383_19:
	ret;

}
	// .globl	contiguous_min_bf16
.visible .entry contiguous_min_bf16(
	.param .u64 .ptr .align 1 contiguous_min_bf16_param_0,
	.param .u64 .ptr .align 1 contiguous_min_bf16_param_1,
	.param .u64 contiguous_min_bf16_param_2
)
{
	.reg .pred 	%p<8>;
	.reg .b16 	%rs<29>;
	.reg .b32 	%r<16>;
	.reg .b64 	%rd<16>;

	ld.param.u64 	%rd4, [contiguous_min_bf16_param_0];
	ld.param.u64 	%rd6, [contiguous_min_bf16_param_1];
	ld.param.u64 	%rd5, [contiguous_min_bf16_param_2];
	cvta.to.global.u64 	%rd1, %rd6;
	mov.u32 	%r1, %tid.x;
	mov.u32 	%r2, %ctaid.x;
	mov.u32 	%r15, %ntid.x;
	mul.lo.s32 	%r8, %r2, %r15;
	shl.b32 	%r9, %r8, 1;
	add.s32 	%r4, %r9, %r1;
	mov.b16 	%rs2, 32640;
	// begin inline asm
	cvt.rn.bf16.u16 %rs1, %rs2;
	// end inline asm
	shl.b32 	%r10, %r1, 1;
	mov.u32 	%r11, minsdata_bf16;
	add.s32 	%r5, %r11, %r10;
	st.shared.u16 	[%r5], %rs1;
	add.s32 	%r12, %r4, %r15;
	cvt.u64.u32 	%rd2, %r12;
	setp.le.u64 	%p1, %rd5, %rd2;
	@%p1 bra 	$L__BB384_2;
	mul.wide.u32 	%rd9, %r4, 2;
	add.s64 	%rd10, %rd1, %rd9;
	ld.global.u16 	%rs5, [%rd10];
	shl.b64 	%rd11, %rd2, 1;
	add.s64 	%rd12, %rd1, %rd11;
	ld.global.u16 	%rs6, [%rd12];
	// begin inline asm
	{ min.bf16 %rs4,%rs5,%rs6;
}
	// end inline asm
	st.shared.u16 	[%r5], %rs4;
	bra.uni 	$L__BB384_4;
$L__BB384_2:
	cvt.u64.u32 	%rd3, %r4;
	setp.le.u64 	%p2, %rd5, %rd3;
	@%p2 bra 	$L__BB384_4;
	shl.b64 	%rd7, %rd3, 1;
	add.s64 	%rd8, %rd1, %rd7;
	ld.global.u16 	%rs3, [%rd8];
	st.shared.u16 	[%r5], %rs3;
$L__BB384_4:
	bar.sync 	0;
	setp.lt.u32 	%p3, %r15, 66;
	@%p3 bra 	$L__BB384_8;
$L__BB384_5:
	shr.u32 	%r7, %r15, 1;
	setp.ge.u32 	%p4, %r1, %r7;
	@%p4 bra 	$L__BB384_7;
	ld.shared.u16 	%rs8, [%r5];
	and.b32  	%r13, %r15, 2046;
	add.s32 	%r14, %r5, %r13;
	ld.shared.u16 	%rs9, [%r14];
	// begin inline asm
	{ min.bf16 %rs7,%rs8,%rs9;
}
	// end inline asm
	st.shared.u16 	[%r5], %rs7;
$L__BB384_7:
	bar.sync 	0;
	setp.gt.u32 	%p5, %r15, 131;
	mov.u32 	%r15, %r7;
	@%p5 bra 	$L__BB384_5;
$L__BB384_8:
	setp.gt.u32 	%p6, %r1, 31;
	@%p6 bra 	$L__BB384_11;
	ld.shared.u16 	%rs11, [%r5];
	ld.shared.u16 	%rs12, [%r5+64];
	// begin inline asm
	{ min.bf16 %rs10,%rs11,%rs12;
}
	// end inline asm
	st.volatile.shared.u16 	[%r5], %rs10;
	ld.shared.u16 	%rs15, [%r5+32];
	// begin inline asm
	{ min.bf16 %rs13,%rs10,%rs15;
}
	// end inline asm
	st.volatile.shared.u16 	[%r5], %rs13;
	ld.shared.u16 	%rs18, [%r5+16];
	// begin inline asm
	{ min.bf16 %rs16,%rs13,%rs18;
}
	// end inline asm
	st.volatile.shared.u16 	[%r5], %rs16;
	ld.shared.u16 	%rs21, [%r5+8];
	// begin inline asm
	{ min.bf16 %rs19,%rs16,%rs21;
}
	// end inline asm
	st.volatile.shared.u16 	[%r5], %rs19;
	ld.shared.u16 	%rs24, [%r5+4];
	// begin inline asm
	{ min.bf16 %rs22,%rs19,%rs24;
}
	// end inline asm
	st.volatile.shared.u16 	[%r5], %rs22;
	ld.shared.u16 	%rs27, [%r5+2];
	// begin inline asm
	{ min.bf16 %rs25,%rs22,%rs27;
}
	// end inline asm
	st.volatile.shared.u16 	[%r5], %rs25;
	setp.ne.s32 	%p7, %r1, 0;
	@%p7 bra 	$L__BB384_11;
	cvta.to.global.u64 	%rd13, %rd4;
	mul.wide.u32 	%rd14, %r2, 2;
	add.s64 	%rd15, %rd13, %rd14;
	ld.shared.u16 	%rs28, [minsdata_bf16];
	st.global.u16 	[%rd15], %rs28;
$L__BB384_11:
	ret;

}
	// .globl	uncontiguous_min_bf16
.visible .entry uncontiguous_min_bf16(
	.param .u64 .ptr .align 1 uncontiguous_min_bf16_param_0,
	.param .u64 .ptr .align 1 uncontiguous_min_bf16_param_1,
	.param .u64 .ptr .align 1 uncontiguous_min_bf16_param_2,
	.param .u64 .ptr .align 1 uncontiguous_min_bf16_param_3,
	.param .u64 uncontiguous_min_bf16_param_4,
	.param .u64 uncontiguous_min_bf16_param_5
)
{
	.reg .pred 	%p<53>;
	.reg .b16 	%rs<29>;
	.reg .b32 	%r<212>;
	.reg .b64 	%rd<558>;

	ld.param.u64 	%rd260, [uncontiguous_min_bf16_param_0];
	ld.param.u64 	%rd263, [uncontiguous_min_bf16_param_1];
	ld.param.u64 	%rd264, [uncontiguous_min_bf16_param_2];
	ld.param.u64 	%rd265, [uncontiguous_min_bf16_param_3];
	ld.param.u64 	%rd261, [uncontiguous_min_bf16_param_4];
	ld.param.u64 	%rd262, [uncontiguous_min_bf16_param_5];
	cvta.to.global.u64 	%rd1, %rd265;
	cvta.to.global.u64 	%rd2, %rd264;
	cvta.to.global.u64 	%rd3, %rd263;
	mov.u32 	%r1, %tid.x;
	mov.u32 	%r2, %ctaid.x;
	mov.u32 	%r211, %ntid.x;
	mul.lo.s32 	%r52, %r2, %r211;
	shl.b32 	%r53, %r52, 1;
	add.s32 	%r4, %r53, %r1;
	mov.b16 	%rs2, 32640;
	// begin inline asm
	cvt.rn.bf16.u16 %rs1, %rs2;
	// end inline asm
	shl.b32 	%r54, %r1, 1;
	mov.u32 	%r55, minsdata_bf16;
	add.s32 	%r5, %r55, %r54;
	st.shared.u16 	[%r5], %rs1;
	add.s32 	%r56, %r4, %r211;
	cvt.u64.u32 	%rd511, %r56;
	setp.le.u64 	%p1, %rd262, %rd511;
	@%p1 bra 	$L__BB385_54;
	cvt.u32.u64 	%r6, %rd261;
	add.s32 	%r205, %r6, -1;
	setp.lt.s32 	%p27, %r205, 0;
	mov.b64 	%rd515, 0;
	mov.u64 	%rd516, %rd515;
	@%p27 bra 	$L__BB385_53;
	cvt.u64.u32 	%rd512, %r4;
	setp.lt.u32 	%p28, %r205, 3;
	mov.b64 	%rd516, 0;
	mov.u64 	%rd515, %rd516;
	@%p28 bra 	$L__BB385_30;
	add.s32 	%r203, %r6, -2;
	and.b32  	%r132, %r6, -4;
	neg.s32 	%r202, %r132;
	mov.b64 	%rd516, 0;
$L__BB385_4:
	.pragma "nounroll";
	add.s32 	%r12, %r203, 1;
	mul.wide.u32 	%rd397, %r12, 8;
	add.s64 	%rd398, %rd2, %rd397;
	ld.global.u64 	%rd10, [%rd398];
	or.b64  	%rd399, %rd512, %rd10;
	and.b64  	%rd400, %rd399, -4294967296;
	setp.ne.s64 	%p29, %rd400, 0;
	@%p29 bra 	$L__BB385_6;
	cvt.u32.u64 	%r133, %rd10;
	cvt.u32.u64 	%r134, %rd512;
	div.u32 	%r135, %r134, %r133;
	mul.lo.s32 	%r136, %r135, %r133;
	sub.s32 	%r137, %r134, %r136;
	cvt.u64.u32 	%rd477, %r135;
	cvt.u64.u32 	%rd478, %r137;
	bra.uni 	$L__BB385_7;
$L__BB385_6:
	div.s64 	%rd477, %rd512, %rd10;
	mul.lo.s64 	%rd401, %rd477, %rd10;
	sub.s64 	%rd478, %rd512, %rd401;
$L__BB385_7:
	mul.wide.u32 	%rd402, %r12, 8;
	add.s64 	%rd403, %rd1, %rd402;
	ld.global.u64 	%rd17, [%rd403];
	mad.lo.s64 	%rd18, %rd17, %rd478, %rd515;
	or.b64  	%rd404, %rd511, %rd10;
	and.b64  	%rd405, %rd404, -4294967296;
	setp.ne.s64 	%p30, %rd405, 0;
	@%p30 bra 	$L__BB385_9;
	cvt.u32.u64 	%r138, %rd10;
	cvt.u32.u64 	%r139, %rd511;
	div.u32 	%r140, %r139, %r138;
	mul.lo.s32 	%r141, %r140, %r138;
	sub.s32 	%r142, %r139, %r141;
	cvt.u64.u32 	%rd479, %r140;
	cvt.u64.u32 	%rd480, %r142;
	bra.uni 	$L__BB385_10;
$L__BB385_9:
	div.s64 	%rd479, %rd511, %rd10;
	mul.lo.s64 	%rd406, %rd479, %rd10;
	sub.s64 	%rd480, %rd511, %rd406;
$L__BB385_10:
	mad.lo.s64 	%rd25, %rd480, %rd17, %rd516;
	add.s32 	%r13, %r203, -2;
	mul.wide.u32 	%rd407, %r203, 8;
	add.s64 	%rd408, %rd2, %rd407;
	ld.global.u64 	%rd26, [%rd408];
	or.b64  	%rd409, %rd477, %rd26;
	and.b64  	%rd410, %rd409, -4294967296;
	setp.ne.s64 	%p31, %rd410, 0;
	@%p31 bra 	$L__BB385_12;
	cvt.u32.u64 	%r143, %rd26;
	cvt.u32.u64 	%r144, %rd477;
	div.u32 	%r145, %r144, %r143;
	mul.lo.s32 	%r146, %r145, %r143;
	sub.s32 	%r147, %r144, %r146;
	cvt.u64.u32 	%rd481, %r145;
	cvt.u64.u32 	%rd482, %r147;
	bra.uni 	$L__BB385_13;
$L__BB385_12:
	div.s64 	%rd481, %rd477, %rd26;
	mul.lo.s64 	%rd411, %rd481, %rd26;
	sub.s64 	%rd482, %rd477, %rd411;
$L__BB385_13:
	mul.wide.u32 	%rd412, %r203, 8;
	add.s64 	%rd413, %rd1, %rd412;
	ld.global.u64 	%rd33, [%rd413];
	mad.lo.s64 	%rd34, %rd33, %rd482, %rd18;
	or.b64  	%rd414, %rd479, %rd26;
	and.b64  	%rd415, %rd414, -4294967296;
	setp.ne.s64 	%p32, %rd415, 0;
	@%p32 bra 	$L__BB385_15;
	cvt.u32.u64 	%r148, %rd26;
	cvt.u32.u64 	%r149, %rd479;
	div.u32 	%r150, %r149, %r148;
	mul.lo.s32 	%r151, %r150, %r148;
	sub.s32 	%r152, %r149, %r151;
	cvt.u64.u32 	%rd483, %r150;
	cvt.u64.u32 	%rd484, %r152;
	bra.uni 	$L__BB385_16;
$L__BB385_15:
	div.s64 	%rd483, %rd479, %rd26;
	mul.lo.s64 	%rd416, %rd483, %rd26;
	sub.s64 	%rd484, %rd479, %rd416;
$L__BB385_16:
	mad.lo.s64 	%rd41, %rd484, %rd33, %rd25;
	add.s32 	%r14, %r203, -1;
	mul.wide.u32 	%rd417, %r14, 8;
	add.s64 	%rd418, %rd2, %rd417;
	ld.global.u64 	%rd42, [%rd418];
	or.b64  	%rd419, %rd481, %rd42;
	and.b64  	%rd420, %rd419, -4294967296;
	setp.ne.s64 	%p33, %rd420, 0;
	@%p33 bra 	$L__BB385_18;
	cvt.u32.u64 	%r153, %rd42;
	cvt.u32.u64 	%r154, %rd481;
	div.u32 	%r155, %r154, %r153;
	mul.lo.s32 	%r156, %r155, %r153;
	sub.s32 	%r157, %r154, %r156;
	cvt.u64.u32 	%rd485, %r155;
	cvt.u64.u32 	%rd486, %r157;
	bra.uni 	$L__BB385_19;
$L__BB385_18:
	div.s64 	%rd485, %rd481, %rd42;
	mul.lo.s64 	%rd421, %rd485, %rd42;
	sub.s64 	%rd486, %rd481, %rd421;
$L__BB385_19:
	mul.wide.u32 	%rd422, %r14, 8;
	add.s64 	%rd423, %rd1, %rd422;
	ld.global.u64 	%rd49, [%rd423];
	mad.lo.s64 	%rd50, %rd49, %rd486, %rd34;
	or.b64  	%rd424, %rd483, %rd42;
	and.b64  	%rd425, %rd424, -4294967296;
	setp.ne.s64 	%p34, %rd425, 0;
	@%p34 bra 	$L__BB385_21;
	cvt.u32.u64 	%r158, %rd42;
	cvt.u32.u64 	%r159, %rd483;
	div.u32 	%r160, %r159, %r158;
	mul.lo.s32 	%r161, %r160, %r158;
	sub.s32 	%r162, %r159, %r161;
	cvt.u64.u32 	%rd487, %r160;
	cvt.u64.u32 	%rd488, %r162;
	bra.uni 	$L__BB385_22;
$L__BB385_21:
	div.s64 	%rd487, %rd483, %rd42;
	mul.lo.s64 	%rd426, %rd487, %rd42;
	sub.s64 	%rd488, %rd483, %rd426;
$L__BB385_22:
	mad.lo.s64 	%rd57, %rd488, %rd49, %rd41;
	mul.wide.u32 	%rd427, %r13, 8;
	add.s64 	%rd428, %rd2, %rd427;
	ld.global.u64 	%rd58, [%rd428];
	or.b64  	%rd429, %rd485, %rd58;
	and.b64  	%rd430, %rd429, -4294967296;
	setp.ne.s64 	%p35, %rd430, 0;
	@%p35 bra 	$L__BB385_24;
	cvt.u32.u64 	%r163, %rd58;
	cvt.u32.u64 	%r164, %rd485;
	div.u32 	%r165, %r164, %r163;
	mul.lo.s32 	%r166, %r165, %r163;
	sub.s32 	%r167, %r164, %r166;
	cvt.u64.u32 	%rd512, %r165;
	cvt.u64.u32 	%rd490, %r167;
	bra.uni 	$L__BB385_25;
$L__BB385_24:
	div.s64 	%rd512, %rd485, %rd58;
	mul.lo.s64 	%rd431, %rd512, %rd58;
	sub.s64 	%rd490, %rd485, %rd431;
$L__BB385_25:
	mul.wide.u32 	%rd432, %r13, 8;
	add.s64 	%rd433, %rd1, %rd432;
	ld.global.u64 	%rd65, [%rd433];
	mad.lo.s64 	%rd515, %rd65, %rd490, %rd50;
	or.b64  	%rd434, %rd487, %rd58;
	and.b64  	%rd435, %rd434, -4294967296;
	setp.ne.s64 	%p36, %rd435, 0;
	@%p36 bra 	$L__BB385_27;
	cvt.u32.u64 	%r168, %rd58;
	cvt.u32.u64 	%r169, %rd487;
	div.u32 	%r170, %r169, %r168;
	mul.lo.s32 	%r171, %r170, %r168;
	sub.s32 	%r172, %r169, %r171;
	cvt.u64.u32 	%rd511, %r170;
	cvt.u64.u32 	%rd492, %r172;
	bra.uni 	$L__BB385_28;
$L__BB385_27:
	div.s64 	%rd511, %rd487, %rd58;
	mul.lo.s64 	%rd436, %rd511, %rd58;
	sub.s64 	%rd492, %rd487, %rd436;
$L__BB385_28:
	mad.lo.s64 	%rd516, %rd492, %rd65, %rd57;
	add.s32 	%r203, %r203, -4;
	add.s32 	%r202, %r202, 4;
	setp.ne.s32 	%p37, %r202, 0;
	@%p37 bra 	$L__BB385_4;
	add.s32 	%r205, %r203, 1;
$L__BB385_30:
	and.b32  	%r19, %r6, 3;
	setp.eq.s32 	%p38, %r19, 0;
	@%p38 bra 	$L__BB385_53;
	setp.eq.s32 	%p39, %r19, 1;
	@%p39 bra 	$L__BB385_45;
	mul.wide.u32 	%rd438, %r205, 8;
	add.s64 	%rd439, %rd2, %rd438;
	ld.global.u64 	%rd80, [%rd439];
	or.b64  	%rd440, %rd512, %rd80;
	and.b64  	%rd441, %rd440, -4294967296;
	setp.ne.s64 	%p40, %rd441, 0;
	@%p40 bra 	$L__BB385_34;
	cvt.u32.u64 	%r173, %rd80;
	cvt.u32.u64 	%r174, %rd512;
	div.u32 	%r175, %r174, %r173;
	mul.lo.s32 	%r176, %r175, %r173;
	sub.s32 	%r177, %r174, %r176;
	cvt.u64.u32 	%rd499, %r175;
	cvt.u64.u32 	%rd500, %r177;
	bra.uni 	$L__BB385_35;
$L__BB385_34:
	div.s64 	%rd499, %rd512, %rd80;
	mul.lo.s64 	%rd442, %rd499, %rd80;
	sub.s64 	%rd500, %rd512, %rd442;
$L__BB385_35:
	add.s64 	%rd444, %rd1, %rd438;
	ld.global.u64 	%rd87, [%rd444];
	mad.lo.s64 	%rd88, %rd87, %rd500, %rd515;
	or.b64  	%rd445, %rd511, %rd80;
	and.b64  	%rd446, %rd445, -4294967296;
	setp.ne.s64 	%p41, %rd446, 0;
	@%p41 bra 	$L__BB385_37;
	cvt.u32.u64 	%r178, %rd80;
	cvt.u32.u64 	%r179, %rd511;
	div.u32 	%r180, %r179, %r178;
	mul.lo.s32 	%r181, %r180, %r178;
	sub.s32 	%r182, %r179, %r181;
	cvt.u64.u32 	%rd501, %r180;
	cvt.u64.u32 	%rd502, %r182;
	bra.uni 	$L__BB385_38;
$L__BB385_37:
	div.s64 	%rd501, %rd511, %rd80;
	mul.lo.s64 	%rd447, %rd501, %rd80;
	sub.s64 	%rd502, %rd511, %rd447;
$L__BB385_38:
	mad.lo.s64 	%rd95, %rd502, %rd87, %rd516;
	add.s32 	%r20, %r205, -1;
	mul.wide.u32 	%rd448, %r20, 8;
	add.s64 	%rd449, %rd2, %rd448;
	ld.global.u64 	%rd96, [%rd449];
	or.b64  	%rd450, %rd499, %rd96;
	and.b64  	%rd451, %rd450, -4294967296;
	setp.ne.s64 	%p42, %rd451, 0;
	@%p42 bra 	$L__BB385_40;
	cvt.u32.u64 	%r183, %rd96;
	cvt.u32.u64 	%r184, %rd499;
	div.u32 	%r185, %r184, %r183;
	mul.lo.s32 	%r186, %r185, %r183;
	sub.s32 	%r187, %r184, %r186;
	cvt.u64.u32 	%rd512, %r185;
	cvt.u64.u32 	%rd504, %r187;
	bra.uni 	$L__BB385_41;
$L__BB385_40:
	div.s64 	%rd512, %rd499, %rd96;
	mul.lo.s64 	%rd452, %rd512, %rd96;
	sub.s64 	%rd504, %rd499, %rd452;
$L__BB385_41:
	add.s64 	%rd454, %rd1, %rd448;
	ld.global.u64 	%rd103, [%rd454];
	mad.lo.s64 	%rd515, %rd103, %rd504, %rd88;
	or.b64  	%rd455, %rd501, %rd96;
	and.b64  	%rd456, %rd455, -4294967296;
	setp.ne.s64 	%p43, %rd456, 0;
	@%p43 bra 	$L__BB385_43;
	cvt.u32.u64 	%r188, %rd96;
	cvt.u32.u64 	%r189, %rd501;
	div.u32 	%r190, %r189, %r188;
	mul.lo.s32 	%r191, %r190, %r188;
	sub.s32 	%r192, %r189, %r191;
	cvt.u64.u32 	%rd511, %r190;
	cvt.u64.u32 	%rd506, %r192;
	bra.uni 	$L__BB385_44;
$L__BB385_43:
	div.s64 	%rd511, %rd501, %rd96;
	mul.lo.s64 	%rd457, %rd511, %rd96;
	sub.s64 	%rd506, %rd501, %rd457;
$L__BB385_44:
	mad.lo.s64 	%rd516, %rd506, %rd103, %rd95;
	add.s32 	%r205, %r205, -2;
$L__BB385_45:
	and.b32  	%r193, %r6, 1;
	setp.eq.b32 	%p44, %r193, 1;
	not.pred 	%p45, %p44;
	@%p45 bra 	$L__BB385_53;
	mul.wide.u32 	%rd458, %r205, 8;
	add.s64 	%rd459, %rd2, %rd458;
	ld.global.u64 	%rd118, [%rd459];
	or.b64  	%rd460, %rd512, %rd118;
	and.b64  	%rd461, %rd460, -4294967296;
	setp.ne.s64 	%p46, %rd461, 0;
	@%p46 bra 	$L__BB385_48;
	cvt.u32.u64 	%r194, %rd118;
	cvt.u32.u64 	%r195, %rd512;
	rem.u32 	%r196, %r195, %r194;
	cvt.u64.u32 	%rd513, %r196;
	bra.uni 	$L__BB385_49;
$L__BB385_48:
	rem.s64 	%rd513, %rd512, %rd118;
$L__BB385_49:
	add.s64 	%rd463, %rd1, %rd458;
	ld.global.u64 	%rd122, [%rd463];
	mad.lo.s64 	%rd515, %rd122, %rd513, %rd515;
	or.b64  	%rd464, %rd511, %rd118;
	and.b64  	%rd465, %rd464, -4294967296;
	setp.ne.s64 	%p47, %rd465, 0;
	@%p47 bra 	$L__BB385_51;
	cvt.u32.u64 	%r197, %rd118;
	cvt.u32.u64 	%r198, %rd511;
	rem.u32 	%r199, %r198, %r197;
	cvt.u64.u32 	%rd514, %r199;
	bra.uni 	$L__BB385_52;
$L__BB385_51:
	rem.s64 	%rd514, %rd511, %rd118;
$L__BB385_52:
	mad.lo.s64 	%rd516, %rd514, %rd122, %rd516;
$L__BB385_53:
	shl.b64 	%rd466, %rd515, 1;
	add.s64 	%rd467, %rd3, %rd466;
	ld.global.u16 	%rs5, [%rd467];
	shl.b64 	%rd468, %rd516, 1;
	add.s64 	%rd469, %rd3, %rd468;
	ld.global.u16 	%rs6, [%rd469];
	// begin inline asm
	{ min.bf16 %rs4,%rs5,%rs6;
}
	// end inline asm
	st.shared.u16 	[%r5], %rs4;
	bra.uni 	$L__BB385_114;
$L__BB385_54:
	cvt.u64.u32 	%rd548, %r4;
	setp.le.u64 	%p2, %rd262, %rd548;
	@%p2 bra 	$L__BB385_114;
	cvt.u32.u64 	%r23, %rd261;
	add.s32 	%r209, %r23, -1;
	setp.lt.s32 	%p3, %r209, 0;
	mov.b64 	%rd557, 0;
	@%p3 bra 	$L__BB385_113;
	and.b32  	%r25, %r23, 7;
	setp.lt.u32 	%p4, %r209, 7;
	mov.b64 	%rd557, 0;
	@%p4 bra 	$L__BB385_84;
	add.s32 	%r207, %r23, -4;
	and.b32  	%r57, %r23, -8;
	neg.s32 	%r206, %r57;
	mov.b64 	%rd557, 0;
$L__BB385_58:
	.pragma "nounroll";
	add.s32 	%r30, %r207, 3;
	mul.wide.u32 	%rd270, %r30, 8;
	add.s64 	%rd271, %rd2, %rd270;
	ld.global.u64 	%rd133, [%rd271];
	or.b64  	%rd272, %rd548, %rd133;
	and.b64  	%rd273, %rd272, -4294967296;
	setp.ne.s64 	%p5, %rd273, 0;
	@%p5 bra 	$L__BB385_60;
	cvt.u32.u64 	%r58, %rd133;
	cvt.u32.u64 	%r59, %rd548;
	div.u32 	%r60, %r59, %r58;
	mul.lo.s32 	%r61, %r60, %r58;
	sub.s32 	%r62, %r59, %r61;
	cvt.u64.u32 	%rd519, %r60;
	cvt.u64.u32 	%rd520, %r62;
	bra.uni 	$L__BB385_61;
$L__BB385_60:
	div.s64 	%rd519, %rd548, %rd133;
	mul.lo.s64 	%rd274, %rd519, %rd133;
	sub.s64 	%rd520, %rd548, %rd274;
$L__BB385_61:
	add.s64 	%rd276, %rd1, %rd270;
	ld.global.u64 	%rd277, [%rd276];
	mad.lo.s64 	%rd140, %rd277, %rd520, %rd557;
	add.s32 	%r31, %r207, 2;
	mul.wide.u32 	%rd278, %r31, 8;
	add.s64 	%rd279, %rd2, %rd278;
	ld.global.u64 	%rd141, [%rd279];
	or.b64  	%rd280, %rd519, %rd141;
	and.b64  	%rd281, %rd280, -4294967296;
	setp.ne.s64 	%p6, %rd281, 0;
	@%p6 bra 	$L__BB385_63;
	cvt.u32.u64 	%r63, %rd141;
	cvt.u32.u64 	%r64, %rd519;
	div.u32 	%r65, %r64, %r63;
	mul.lo.s32 	%r66, %r65, %r63;
	sub.s32 	%r67, %r64, %r66;
	cvt.u64.u32 	%rd521, %r65;
	cvt.u64.u32 	%rd522, %r67;
	bra.uni 	$L__BB385_64;
$L__BB385_63:
	div.s64 	%rd521, %rd519, %rd141;
	mul.lo.s64 	%rd282, %rd521, %rd141;
	sub.s64 	%rd522, %rd519, %rd282;
$L__BB385_64:
	add.s64 	%rd284, %rd1, %rd278;
	ld.global.u64 	%rd285, [%rd284];
	mad.lo.s64 	%rd148, %rd285, %rd522, %rd140;
	add.s32 	%r32, %r207, 1;
	mul.wide.u32 	%rd286, %r32, 8;
	add.s64 	%rd287, %rd2, %rd286;
	ld.global.u64 	%rd149, [%rd287];
	or.b64  	%rd288, %rd521, %rd149;
	and.b64  	%rd289, %rd288, -4294967296;
	setp.ne.s64 	%p7, %rd289, 0;
	@%p7 bra 	$L__BB385_66;
	cvt.u32.u64 	%r68, %rd149;
	cvt.u32.u64 	%r69, %rd521;
	div.u32 	%r70, %r69, %r68;
	mul.lo.s32 	%r71, %r70, %r68;
	sub.s32 	%r72, %r69, %r71;
	cvt.u64.u32 	%rd523, %r70;
	cvt.u64.u32 	%rd524, %r72;
	bra.uni 	$L__BB385_67;
$L__BB385_66:
	div.s64 	%rd523, %rd521, %rd149;
	mul.lo.s64 	%rd290, %rd523, %rd149;
	sub.s64 	%rd524, %rd521, %rd290;
$L__BB385_67:
	add.s64 	%rd292, %rd1, %rd286;
	ld.global.u64 	%rd293, [%rd292];
	mad.lo.s64 	%rd156, %rd293, %rd524, %rd148;
	add.s32 	%r33, %r207, -4;
	mul.wide.u32 	%rd294, %r207, 8;
	add.s64 	%rd295, %rd2, %rd294;
	ld.global.u64 	%rd157, [%rd295];
	or.b64  	%rd296, %rd523, %rd157;
	and.b64  	%rd297, %rd296, -4294967296;
	setp.ne.s64 	%p8, %rd297, 0;
	@%p8 bra 	$L__BB385_69;
	cvt.u32.u64 	%r73, %rd157;
	cvt.u32.u64 	%r74, %rd523;
	div.u32 	%r75, %r74, %r73;
	mul.lo.s32 	%r76, %r75, %r73;
	sub.s32 	%r77, %r74, %r76;
	cvt.u64.u32 	%rd525, %r75;
	cvt.u64.u32 	%rd526, %r77;
	bra.uni 	$L__BB385_70;
$L__BB385_69:
	div.s64 	%rd525, %rd523, %rd157;
	mul.lo.s64 	%rd298, %rd525, %rd157;
	sub.s64 	%rd526, %rd523, %rd298;
$L__BB385_70:
	add.s64 	%rd300, %rd1, %rd294;
	ld.global.u64 	%rd301, [%rd300];
	mad.lo.s64 	%rd164, %rd301, %rd526, %rd156;
	add.s32 	%r34, %r207, -1;
	mul.wide.u32 	%rd302, %r34, 8;
	add.s64 	%rd303, %rd2, %rd302;
	ld.global.u64 	%rd165, [%rd303];
	or.b64  	%rd304, %rd525, %rd165;
	and.b64  	%rd305, %rd304, -4294967296;
	setp.ne.s64 	%p9, %rd305, 0;
	@%p9 bra 	$L__BB385_72;
	cvt.u32.u64 	%r78, %rd165;
	cvt.u32.u64 	%r79, %rd525;
	div.u32 	%r80, %r79, %r78;
	mul.lo.s32 	%r81, %r80, %r78;
	sub.s32 	%r82, %r79, %r81;
	cvt.u64.u32 	%rd527, %r80;
	cvt.u64.u32 	%rd528, %r82;
	bra.uni 	$L__BB385_73;
$L__BB385_72:
	div.s64 	%rd527, %rd525, %rd165;
	mul.lo.s64 	%rd306, %rd527, %rd165;
	sub.s64 	%rd528, %rd525, %rd306;
$L__BB385_73:
	add.s64 	%rd308, %rd1, %rd302;
	ld.global.u64 	%rd309, [%rd308];
	mad.lo.s64 	%rd172, %rd309, %rd528, %rd164;
	add.s32 	%r35, %r207, -2;
	mul.wide.u32 	%rd310, %r35, 8;
	add.s64 	%rd311, %rd2, %rd310;
	ld.global.u64 	%rd173, [%rd311];
	or.b64  	%rd312, %rd527, %rd173;
	and.b64  	%rd313, %rd312, -4294967296;
	setp.ne.s64 	%p10, %rd313, 0;
	@%p10 bra 	$L__BB385_75;
	cvt.u32.u64 	%r83, %rd173;
	cvt.u32.u64 	%r84, %rd527;
	div.u32 	%r85, %r84, %r83;
	mul.lo.s32 	%r86, %r85, %r83;
	sub.s32 	%r87, %r84, %r86;
	cvt.u64.u32 	%rd529, %r85;
	cvt.u64.u32 	%rd530, %r87;
	bra.uni 	$L__BB385_76;
$L__BB385_75:
	div.s64 	%rd529, %rd527, %rd173;
	mul.lo.s64 	%rd314, %rd529, %rd173;
	sub.s64 	%rd530, %rd527, %rd314;
$L__BB385_76:
	add.s64 	%rd316, %rd1, %rd310;
	ld.global.u64 	%rd317, [%rd316];
	mad.lo.s64 	%rd180, %rd317, %rd530, %rd172;
	add.s32 	%r36, %r207, -3;
	mul.wide.u32 	%rd318, %r36, 8;
	add.s64 	%rd319, %rd2, %rd318;
	ld.global.u64 	%rd181, [%rd319];
	or.b64  	%rd320, %rd529, %rd181;
	and.b64  	%rd321, %rd320, -4294967296;
	setp.ne.s64 	%p11, %rd321, 0;
	@%p11 bra 	$L__BB385_78;
	cvt.u32.u64 	%r88, %rd181;
	cvt.u32.u64 	%r89, %rd529;
	div.u32 	%r90, %r89, %r88;
	mul.lo.s32 	%r91, %r90, %r88;
	sub.s32 	%r92, %r89, %r91;
	cvt.u64.u32 	%rd531, %r90;
	cvt.u64.u32 	%rd532, %r92;
	bra.uni 	$L__BB385_79;
$L__BB385_78:
	div.s64 	%rd531, %rd529, %rd181;
	mul.lo.s64 	%rd322, %rd531, %rd181;
	sub.s64 	%rd532, %rd529, %rd322;
$L__BB385_79:
	add.s64 	%rd324, %rd1, %rd318;
	ld.global.u64 	%rd325, [%rd324];
	mad.lo.s64 	%rd188, %rd325, %rd532, %rd180;
	mul.wide.u32 	%rd326, %r33, 8;
	add.s64 	%rd327, %rd2, %rd326;
	ld.global.u64 	%rd189, [%rd327];
	or.b64  	%rd328, %rd531, %rd189;
	and.b64  	%rd329, %rd328, -4294967296;
	setp.ne.s64 	%p12, %rd329, 0;
	@%p12 bra 	$L__BB385_81;
	cvt.u32.u64 	%r93, %rd189;
	cvt.u32.u64 	%r94, %rd531;
	div.u32 	%r95, %r94, %r93;
	mul.lo.s32 	%r96, %r95, %r93;
	sub.s32 	%r97, %r94, %r96;
	cvt.u64.u32 	%rd548, %r95;
	cvt.u64.u32 	%rd534, %r97;
	bra.uni 	$L__BB385_82;
$L__BB385_81:
	div.s64 	%rd548, %rd531, %rd189;
	mul.lo.s64 	%rd330, %rd548, %rd189;
	sub.s64 	%rd534, %rd531, %rd330;
$L__BB385_82:
	add.s64 	%rd332, %rd1, %rd326;
	ld.global.u64 	%rd333, [%rd332];
	mad.lo.s64 	%rd557, %rd333, %rd534, %rd188;
	add.s32 	%r207, %r207, -8;
	add.s32 	%r206, %r206, 8;
	setp.ne.s32 	%p13, %r206, 0;
	@%p13 bra 	$L__BB385_58;
	add.s32 	%r209, %r207, 3;
$L__BB385_84:
	setp.eq.s32 	%p14, %r25, 0;
	@%p14 bra 	$L__BB385_113;
	and.b32  	%r41, %r23, 3;
	setp.lt.u32 	%p15, %r25, 4;
	@%p15 bra 	$L__BB385_99;
	mul.wide.u32 	%rd335, %r209, 8;
	add.s64 	%rd336, %rd2, %rd335;
	ld.global.u64 	%rd200, [%rd336];
	or.b64  	%rd337, %rd548, %rd200;
	and.b64  	%rd338, %rd337, -4294967296;
	setp.ne.s64 	%p16, %rd338, 0;
	@%p16 bra 	$L__BB385_88;
	cvt.u32.u64 	%r98, %rd200;
	cvt.u32.u64 	%r99, %rd548;
	div.u32 	%r100, %r99, %r98;
	mul.lo.s32 	%r101, %r100, %r98;
	sub.s32 	%r102, %r99, %r101;
	cvt.u64.u32 	%rd538, %r100;
	cvt.u64.u32 	%rd539, %r102;
	bra.uni 	$L__BB385_89;
$L__BB385_88:
	div.s64 	%rd538, %rd548, %rd200;
	mul.lo.s64 	%rd339, %rd538, %rd200;
	sub.s64 	%rd539, %rd548, %rd339;
$L__BB385_89:
	add.s64 	%rd341, %rd1, %rd335;
	ld.global.u64 	%rd342, [%rd341];
	mad.lo.s64 	%rd207, %rd342, %rd539, %rd557;
	add.s32 	%r42, %r209, -1;
	mul.wide.u32 	%rd343, %r42, 8;
	add.s64 	%rd344, %rd2, %rd343;
	ld.global.u64 	%rd208, [%rd344];
	or.b64  	%rd345, %rd538, %rd208;
	and.b64  	%rd346, %rd345, -4294967296;
	setp.ne.s64 	%p17, %rd346, 0;
	@%p17 bra 	$L__BB385_91;
	cvt.u32.u64 	%r103, %rd208;
	cvt.u32.u64 	%r104, %rd538;
	div.u32 	%r105, %r104, %r103;
	mul.lo.s32 	%r106, %r105, %r103;
	sub.s32 	%r107, %r104, %r106;
	cvt.u64.u32 	%rd540, %r105;
	cvt.u64.u32 	%rd541, %r107;
	bra.uni 	$L__BB385_92;
$L__BB385_91:
	div.s64 	%rd540, %rd538, %rd208;
	mul.lo.s64 	%rd347, %rd540, %rd208;
	sub.s64 	%rd541, %rd538, %rd347;
$L__BB385_92:
	add.s64 	%rd349, %rd1, %rd343;
	ld.global.u64 	%rd350, [%rd349];
	mad.lo.s64 	%rd215, %rd350, %rd541, %rd207;
	add.s32 	%r43, %r209, -2;
	mul.wide.u32 	%rd351, %r43, 8;
	add.s64 	%rd352, %rd2, %rd351;
	ld.global.u64 	%rd216, [%rd352];
	or.b64  	%rd353, %rd540, %rd216;
	and.b64  	%rd354, %rd353, -4294967296;
	setp.ne.s64 	%p18, %rd354, 0;
	@%p18 bra 	$L__BB385_94;
	cvt.u32.u64 	%r108, %rd216;
	cvt.u32.u64 	%r109, %rd540;
	div.u32 	%r110, %r109, %r108;
	mul.lo.s32 	%r111, %r110, %r108;
	sub.s32 	%r112, %r109, %r111;
	cvt.u64.u32 	%rd542, %r110;
	cvt.u64.u32 	%rd543, %r112;
	bra.uni 	$L__BB385_95;
$L__BB385_94:
	div.s64 	%rd542, %rd540, %rd216;
	mul.lo.s64 	%rd355, %rd542, %rd216;
	sub.s64 	%rd543, %rd540, %rd355;
$L__BB385_95:
	add.s64 	%rd357, %rd1, %rd351;
	ld.global.u64 	%rd358, [%rd357];
	mad.lo.s64 	%rd223, %rd358, %rd543, %rd215;
	add.s32 	%r44, %r209, -3;
	mul.wide.u32 	%rd359, %r44, 8;
	add.s64 	%rd360, %rd2, %rd359;
	ld.global.u64 	%rd224, [%rd360];
	or.b64  	%rd361, %rd542, %rd224;
	and.b64  	%rd362, %rd361, -4294967296;
	setp.ne.s64 	%p19, %rd362, 0;
	@%p19 bra 	$L__BB385_97;
	cvt.u32.u64 	%r113, %rd224;
	cvt.u32.u64 	%r114, %rd542;
	div.u32 	%r115, %r114, %r113;
	mul.lo.s32 	%r116, %r115, %r113;
	sub.s32 	%r117, %r114, %r116;
	cvt.u64.u32 	%rd548, %r115;
	cvt.u64.u32 	%rd545, %r117;
	bra.uni 	$L__BB385_98;
$L__BB385_97:
	div.s64 	%rd548, %rd542, %rd224;
	mul.lo.s64 	%rd363, %rd548, %rd224;
	sub.s64 	%rd545, %rd542, %rd363;
$L__BB385_98:
	add.s64 	%rd365, %rd1, %rd359;
	ld.global.u64 	%rd366, [%rd365];
	mad.lo.s64 	%rd557, %rd366, %rd545, %rd223;
	add.s32 	%r209, %r209, -4;
$L__BB385_99:
	setp.eq.s32 	%p20, %r41, 0;
	@%p20 bra 	$L__BB385_113;
	setp.eq.s32 	%p21, %r41, 1;
	@%p21 bra 	$L__BB385_108;
	mul.wide.u32 	%rd368, %r209, 8;
	add.s64 	%rd369, %rd2, %rd368;
	ld.global.u64 	%rd235, [%rd369];
	or.b64  	%rd370, %rd548, %rd235;
	and.b64  	%rd371, %rd370, -4294967296;
	setp.ne.s64 	%p22, %rd371, 0;
	@%p22 bra 	$L__BB385_103;
	cvt.u32.u64 	%r118, %rd235;
	cvt.u32.u64 	%r119, %rd548;
	div.u32 	%r120, %r119, %r118;
	mul.lo.s32 	%r121, %r120, %r118;
	sub.s32 	%r122, %r119, %r121;
	cvt.u64.u32 	%rd549, %r120;
	cvt.u64.u32 	%rd550, %r122;
	bra.uni 	$L__BB385_104;
$L__BB385_103:
	div.s64 	%rd549, %rd548, %rd235;
	mul.lo.s64 	%rd372, %rd549, %rd235;
	sub.s64 	%rd550, %rd548, %rd372;
$L__BB385_104:
	add.s64 	%rd374, %rd1, %rd368;
	ld.global.u64 	%rd375, [%rd374];
	mad.lo.s64 	%rd242, %rd375, %rd550, %rd557;
	add.s32 	%r47, %r209, -1;
	mul.wide.u32 	%rd376, %r47, 8;
	add.s64 	%rd377, %rd2, %rd376;
	ld.global.u64 	%rd243, [%rd377];
	or.b64  	%rd378, %rd549, %rd243;
	and.b64  	%rd379, %rd378, -4294967296;
	setp.ne.s64 	%p23, %rd379, 0;
	@%p23 bra 	$L__BB385_106;
	cvt.u32.u64 	%r123, %rd243;
	cvt.u32.u64 	%r124, %rd549;
	div.u32 	%r125, %r124, %r123;
	mul.lo.s32 	%r126, %r125, %r123;
	sub.s32 	%r127, %r124, %r126;
	cvt.u64.u32 	%rd548, %r125;
	cvt.u64.u32 	%rd552, %r127;
	bra.uni 	$L__BB385_107;
$L__BB385_106:
	div.s64 	%rd548, %rd549, %rd243;
	mul.lo.s64 	%rd380, %rd548, %rd243;
	sub.s64 	%rd552, %rd549, %rd380;
$L__BB385_107:
	add.s64 	%rd382, %rd1, %rd376;
	ld.global.u64 	%rd383, [%rd382];
	mad.lo.s64 	%rd557, %rd383, %rd552, %rd242;
	add.s32 	%r209, %r209, -2;
$L__BB385_108:
	and.b32  	%r128, %r23, 1;
	setp.eq.b32 	%p24, %r128, 1;
	not.pred 	%p25, %p24;
	@%p25 bra 	$L__BB385_113;
	mul.wide.u32 	%rd384, %r209, 8;
	add.s64 	%rd385, %rd2, %rd384;
	ld.global.u64 	%rd254, [%rd385];
	or.b64  	%rd386, %rd548, %rd254;
	and.b64  	%rd387, %rd386, -4294967296;
	setp.ne.s64 	%p26, %rd387, 0;
	@%p26 bra 	$L__BB385_111;
	cvt.u32.u64 	%r129, %rd254;
	cvt.u32.u64 	%r130, %rd548;
	rem.u32 	%r131, %r130, %r129;
	cvt.u64.u32 	%rd556, %r131;
	bra.uni 	$L__BB385_112;
$L__BB385_111:
	rem.s64 	%rd556, %rd548, %rd254;
$L__BB385_112:
	add.s64 	%rd389, %rd1, %rd384;
	ld.global.u64 	%rd390, [%rd389];
	mad.lo.s64 	%rd557, %rd390, %rd556, %rd557;
$L__BB385_113:
	shl.b64 	%rd391, %rd557, 1;
	add.s64 	%rd392, %rd3, %rd391;
	ld.global.u16 	%rs3, [%rd392];
	st.shared.u16 	[%r5], %rs3;
$L__BB385_114:
	bar.sync 	0;
	setp.lt.u32 	%p48, %r211, 66;
	@%p48 bra 	$L__BB385_118;
$L__BB385_115:
	shr.u32 	%r51, %r211, 1;
	setp.ge.u32 	%p49, %r1, %r51;
	@%p49 bra 	$L__BB385_117;
	ld.shared.u16 	%rs8, [%r5];
	and.b32  	%r200, %r211, 2046;
	add.s32 	%r201, %r5, %r200;
	ld.shared.u16 	%rs9, [%r201];
	// begin inline asm
	{ min.bf16 %rs7,%rs8,%rs9;
}
	// end inline asm
	st.shared.u16 	[%r5], %rs7;
$L__BB385_117:
	bar.sync 	0;
	setp.gt.u32 	%p50, %r211, 131;
	mov.u32 	%r211, %r51;
	@%p50 bra 	$L__BB385_115;
$L__BB385_118:
	setp.gt.u32 	%p51, %r1, 31;
	@%p51 bra 	$L__BB385_121;
	ld.shared.u16 	%rs11, [%r5];
	ld.shared.u16 	%rs12, [%r5+64];
	// begin inline asm
	{ min.bf16 %rs10,%rs11,%rs12;
}
	// end inline asm
	st.volatile.shared.u16 	[%r5], %rs10;
	ld.shared.u16 	%rs15, [%r5+32];
	// begin inline asm
	{ min.bf16 %rs13,%rs10,%rs15;
}
	// end inline asm
	st.volatile.shared.u16 	[%r5], %rs13;
	ld.shared.u16 	%rs18, [%r5+16];
	// begin inline asm
	{ min.bf16 %rs16,%rs13,%rs18;
}
	// end inline asm
	st.volatile.shared.u16 	[%r5], %rs16;
	ld.shared.u16 	%rs21, [%r5+8];
	// begin inline asm
	{ min.bf16 %rs19,%rs16,%rs21;
}
	// end inline asm
	st.volatile.shared.u16 	[%r5], %rs19;
	ld.shared.u16 	%rs24, [%r5+4];
	// begin inline asm
	{ min.bf16 %rs22,%rs19,%rs24;
}
	// end inline asm
	st.volatile.shared.u16 	[%r5], %rs22;
	ld.shared.u16 	%rs27, [%r5+2];
	// begin inline asm
	{ min.bf16 %rs25,%rs22,%rs27;
}
	// end inline asm
	st.volatile.shared.u16 	[%r5], %rs25;
	setp.ne.s32 	%p52, %r1, 0;
	@%p52 bra 	$L__BB385_121;
	cvta.to.global.u64 	%rd470, %rd260;
	mul.wide.u32 	%rd471, %r2, 2;
	add.s64 	%rd472, %rd470, %rd471;
	ld.shared.u16 	%rs28, [minsdata_bf16];
	st.global.u16 	[%rd472], %rs28;
$L__BB385_121:
	ret;

}
	// .globl	contiguous_min2_bf16
.visible .entry contiguous_min2_bf16(
	.param .u64 .ptr .align 1 contiguous_min2_bf16_param_0,
	.param .u64 .ptr .align 1 contiguous_min2_bf16_param_1,
	.param .u64 .ptr .align 1 contiguous_min2_bf16_param_2,
	.param .u64 .ptr .align 1 contiguous_min2_bf16_param_3,
	.param .u64 contiguous_min2_bf16_param_4,
	.param .u64 contiguous_min2_bf16_param_5,
	.param .u64 contiguous_min2_bf16_param_6
)
{
	.reg .pred 	%p<53>;
	.reg .b16 	%rs<29>;
	.reg .b32 	%r<216>;
	.reg .b64 	%rd<572>;

	ld.param.u64 	%rd266, [contiguous_min2_bf16_param_1];
	ld.param.u64 	%rd267, [contiguous_min2_bf16_param_2];
	ld.param.u64 	%rd268, [contiguous_min2_bf16_param_3];
	ld.param.u64 	%rd263, [contiguous_min2_bf16_param_4];
	ld.param.u64 	%rd264, [contiguous_min2_bf16_param_5];
	ld.param.u64 	%rd265, [contiguous_min2_bf16_param_6];
	cvta.to.global.u64 	%rd1, %rd268;
	cvta.to.global.u64 	%rd2, %rd267;
	cvta.to.global.u64 	%rd571, %rd266;
	mov.u32 	%r1, %tid.x;
	mov.u32 	%r2, %ctaid.x;
	mov.u32 	%r215, %ntid.x;
	mul.lo.s32 	%r51, %r2, %r215;
	shl.b32 	%r52, %r51, 1;
	add.s32 	%r4, %r52, %r1;
	mov.b16 	%rs2, 32640;
	// begin inline asm
	cvt.rn.bf16.u16 %rs1, %rs2;
	// end inline asm
	shl.b32 	%r53, %r1, 1;
	mov.u32 	%r54, minsdata_bf16;
	add.s32 	%r5, %r54, %r53;
	st.shared.u16 	[%r5], %rs1;
	add.s32 	%r55, %r4, %r215;
	cvt.u64.u32 	%rd4, %r55;
	setp.le.u64 	%p1, %rd264, %rd4;
	@%p1 bra 	$L__BB386_54;
	cvt.u64.u32 	%rd401, %r4;
	mov.u32 	%r132, %ctaid.y;
	cvt.u64.u32 	%rd402, %r132;
	mul.lo.s64 	%rd403, %rd264, %rd402;
	add.s64 	%rd525, %rd403, %rd401;
	add.s64 	%rd523, %rd403, %rd4;
	cvt.u32.u64 	%r6, %rd263;
	add.s32 	%r209, %r6, -1;
	setp.lt.s32 	%p27, %r209, 0;
	mov.b64 	%rd529, 0;
	mov.u64 	%rd530, %rd529;
	@%p27 bra 	$L__BB386_53;
	setp.lt.u32 	%p28, %r209, 3;
	mov.b64 	%rd530, 0;
	mov.u64 	%rd529, %rd530;
	@%p28 bra 	$L__BB386_30;
	add.s32 	%r207, %r6, -2;
	and.b32  	%r133, %r6, -4;
	neg.s32 	%r206, %r133;
	mov.b64 	%rd530, 0;
$L__BB386_4:
	.pragma "nounroll";
	add.s32 	%r12, %r207, 1;
	mul.wide.u32 	%rd407, %r12, 8;
	add.s64 	%rd408, %rd2, %rd407;
	ld.global.u64 	%rd11, [%rd408];
	or.b64  	%rd409, %rd525, %rd11;
	and.b64  	%rd410, %rd409, -4294967296;
	setp.ne.s64 	%p29, %rd410, 0;
	@%p29 bra 	$L__BB386_6;
	cvt.u32.u64 	%r134, %rd11;
	cvt.u32.u64 	%r135, %rd525;
	div.u32 	%r136, %r135, %r134;
	mul.lo.s32 	%r137, %r136, %r134;
	sub.s32 	%r138, %r135, %r137;
	cvt.u64.u32 	%rd491, %r136;
	cvt.u64.u32 	%rd492, %r138;
	bra.uni 	$L__BB386_7;
$L__BB386_6:
	div.s64 	%rd491, %rd525, %rd11;
	mul.lo.s64 	%rd411, %rd491, %rd11;
	sub.s64 	%rd492, %rd525, %rd411;
$L__BB386_7:
	mul.wide.u32 	%rd412, %r12, 8;
	add.s64 	%rd413, %rd1, %rd412;
	ld.global.u64 	%rd18, [%rd413];
	mad.lo.s64 	%rd19, %rd18, %rd492, %rd529;
	or.b64  	%rd414, %rd523, %rd11;
	and.b64  	%rd415, %rd414, -4294967296;
	setp.ne.s64 	%p30, %rd415, 0;
	@%p30 bra 	$L__BB386_9;
	cvt.u32.u64 	%r139, %rd11;
	cvt.u32.u64 	%r140, %rd523;
	div.u32 	%r141, %r140, %r139;
	mul.lo.s32 	%r142, %r141, %r139;
	sub.s32 	%r143, %r140, %r142;
	cvt.u64.u32 	%rd493, %r141;
	cvt.u64.u32 	%rd494, %r143;
	bra.uni 	$L__BB386_10;
$L__BB386_9:
	div.s64 	%rd493, %rd523, %rd11;
	mul.lo.s64 	%rd416, %rd493, %rd11;
	sub.s64 	%rd494, %rd523, %rd416;
$L__BB386_10:
	mad.lo.s64 	%rd26, %rd494, %rd18, %rd530;
	mul.wide.u32 	%rd417, %r207, 8;
	add.s64 	%rd418, %rd2, %rd417;
	ld.global.u64 	%rd27, [%rd418];
	or.b64  	%rd419, %rd491, %rd27;
	and.b64  	%rd420, %rd419, -4294967296;
	setp.ne.s64 	%p31, %rd420, 0;
	@%p31 bra 	$L__BB386_12;
	cvt.u32.u64 	%r144, %rd27;
	cvt.u32.u64 	%r145, %rd491;
	div.u32 	%r146, %r145, %r144;
	mul.lo.s32 	%r147, %r146, %r144;
	sub.s32 	%r148, %r145, %r147;
	cvt.u64.u32 	%rd495, %r146;
	cvt.u64.u32 	%rd496, %r148;
	bra.uni 	$L__BB386_13;
$L__BB386_12:
	div.s64 	%rd495, %rd491, %rd27;
	mul.lo.s64 	%rd421, %rd495, %rd27;
	sub.s64 	%rd496, %rd491, %rd421;
$L__BB386_13:
	mul.wide.u32 	%rd422, %r207, 8;
	add.s64 	%rd423, %rd1, %rd422;
	ld.global.u64 	%rd34, [%rd423];
	mad.lo.s64 	%rd35, %rd34, %rd496, %rd19;
	or.b64  	%rd424, %rd493, %rd27;
	and.b64  	%rd425, %rd424, -4294967296;
	setp.ne.s64 	%p32, %rd425, 0;
	@%p32 bra 	$L__BB386_15;
	cvt.u32.u64 	%r149, %rd27;
	cvt.u32.u64 	%r150, %rd493;
	div.u32 	%r151, %r150, %r149;
	mul.lo.s32 	%r152, %r151, %r149;
	sub.s32 	%r153, %r150, %r152;
	cvt.u64.u32 	%rd497, %r151;
	cvt.u64.u32 	%rd498, %r153;
	bra.uni 	$L__BB386_16;
$L__BB386_15:
	div.s64 	%rd497, %rd493, %rd27;
	mul.lo.s64 	%rd426, %rd497, %rd27;
	sub.s64 	%rd498, %rd493, %rd426;
$L__BB386_16:
	mad.lo.s64 	%rd42, %rd498, %rd34, %rd26;
	add.s32 	%r13, %r207, -1;
	mul.wide.u32 	%rd427, %r13, 8;
	add.s64 	%rd428, %rd2, %rd427;
	ld.global.u64 	%rd43, [%rd428];
	or.b64  	%rd429, %rd495, %rd43;
	and.b64  	%rd430, %rd429, -4294967296;
	setp.ne.s64 	%p33, %rd430, 0;
	@%p33 bra 	$L__BB386_18;
	cvt.u32.u64 	%r154, %rd43;
	cvt.u32.u64 	%r155, %rd495;
	div.u32 	%r156, %r155, %r154;
	mul.lo.s32 	%r157, %r156, %r154;
	sub.s32 	%r158, %r155, %r157;
	cvt.u64.u32 	%rd499, %r156;
	cvt.u64.u32 	%rd500, %r158;
	bra.uni 	$L__BB386_19;
$L__BB386_18:
	div.s64 	%rd499, %rd495, %rd43;
	mul.lo.s64 	%rd431, %rd499, %rd43;
	sub.s64 	%rd500, %rd495, %rd431;
$L__BB386_19:
	mul.wide.u32 	%rd432, %r13, 8;
	add.s64 	%rd433, %rd1, %rd432;
	ld.global.u64 	%rd50, [%rd433];
	mad.lo.s64 	%rd51, %rd50, %rd500, %rd35;
	or.b64  	%rd434, %rd497, %rd43;
	and.b64  	%rd435, %rd434, -4294967296;
	setp.ne.s64 	%p34, %rd435, 0;
	@%p34 bra 	$L__BB386_21;
	cvt.u32.u64 	%r159, %rd43;
	cvt.u32.u64 	%r160, %rd497;
	div.u32 	%r161, %r160, %r159;
	mul.lo.s32 	%r162, %r161, %r159;
	sub.s32 	%r163, %r160, %r162;
	cvt.u64.u32 	%rd501, %r161;
	cvt.u64.u32 	%rd502, %r163;
	bra.uni 	$L__BB386_22;
$L__BB386_21:
	div.s64 	%rd501, %rd497, %rd43;
	mul.lo.s64 	%rd436, %rd501, %rd43;
	sub.s64 	%rd502, %rd497, %rd436;
$L__BB386_22:
	mad.lo.s64 	%rd58, %rd502, %rd50, %rd42;
	add.s32 	%r164, %r207, -2;
	mul.wide.u32 	%rd437, %r164, 8;
	add.s64 	%rd438, %rd2, %rd437;
	ld.global.u64 	%rd59, [%rd438];
	or.b64  	%rd439, %rd499, %rd59;
	and.b64  	%rd440, %rd439, -4294967296;
	setp.ne.s64 	%p35, %rd440, 0;
	@%p35 bra 	$L__BB386_24;
	cvt.u32.u64 	%r165, %rd59;
	cvt.u32.u64 	%r166, %rd499;
	div.u32 	%r167, %r166, %r165;
	mul.lo.s32 	%r168, %r167, %r165;
	sub.s32 	%r169, %r166, %r168;
	cvt.u64.u32 	%rd525, %r167;
	cvt.u64.u32 	%rd504, %r169;
	bra.uni 	$L__BB386_25;
$L__BB386_24:
	div.s64 	%rd525, %rd499, %rd59;
	mul.lo.s64 	%rd441, %rd525, %rd59;
	sub.s64 	%rd504, %rd499, %rd441;
$L__BB386_25:
	mul.wide.u32 	%rd442, %r164, 8;
	add.s64 	%rd443, %rd1, %rd442;
	ld.global.u64 	%rd66, [%rd443];
	mad.lo.s64 	%rd529, %rd66, %rd504, %rd51;
	or.b64  	%rd444, %rd501, %rd59;
	and.b64  	%rd445, %rd444, -4294967296;
	setp.ne.s64 	%p36, %rd445, 0;
	@%p36 bra 	$L__BB386_27;
	cvt.u32.u64 	%r171, %rd59;
	cvt.u32.u64 	%r172, %rd501;
	div.u32 	%r173, %r172, %r171;
	mul.lo.s32 	%r174, %r173, %r171;
	sub.s32 	%r175, %r172, %r174;
	cvt.u64.u32 	%rd523, %r173;
	cvt.u64.u32 	%rd506, %r175;
	bra.uni 	$L__BB386_28;
$L__BB386_27:
	div.s64 	%rd523, %rd501, %rd59;
	mul.lo.s64 	%rd446, %rd523, %rd59;
	sub.s64 	%rd506, %rd501, %rd446;
$L__BB386_28:
	mad.lo.s64 	%rd530, %rd506, %rd66, %rd58;
	add.s32 	%r207, %r207, -4;
	add.s32 	%r206, %r206, 4;
	setp.ne.s32 	%p37, %r206, 0;
	@%p37 bra 	$L__BB386_4;
	add.s32 	%r209, %r207, 1;
$L__BB386_30:
	and.b32  	%r18, %r6, 3;
	setp.eq.s32 	%p38, %r18, 0;
	@%p38 bra 	$L__BB386_53;
	setp.eq.s32 	%p39, %r18, 1;
	@%p39 bra 	$L__BB386_45;
	mul.wide.u32 	%rd448, %r209, 8;
	add.s64 	%rd449, %rd2, %rd448;
	ld.global.u64 	%rd81, [%rd449];
	or.b64  	%rd450, %rd525, %rd81;
	and.b64  	%rd451, %rd450, -4294967296;
	setp.ne.s64 	%p40, %rd451, 0;
	@%p40 bra 	$L__BB386_34;
	cvt.u32.u64 	%r176, %rd81;
	cvt.u32.u64 	%r177, %rd525;
	div.u32 	%r178, %r177, %r176;
	mul.lo.s32 	%r179, %r178, %r176;
	sub.s32 	%r180, %r177, %r179;
	cvt.u64.u32 	%rd513, %r178;
	cvt.u64.u32 	%rd514, %r180;
	bra.uni 	$L__BB386_35;
$L__BB386_34:
	div.s64 	%rd513, %rd525, %rd81;
	mul.lo.s64 	%rd452, %rd513, %rd81;
	sub.s64 	%rd514, %rd525, %rd452;
$L__BB386_35:
	add.s64 	%rd454, %rd1, %rd448;
	ld.global.u64 	%rd88, [%rd454];
	mad.lo.s64 	%rd89, %rd88, %rd514, %rd529;
	or.b64  	%rd455, %rd523, %rd81;
	and.b64  	%rd456, %rd455, -4294967296;
	setp.ne.s64 	%p41, %rd456, 0;
	@%p41 bra 	$L__BB386_37;
	cvt.u32.u64 	%r181, %rd81;
	cvt.u32.u64 	%r182, %rd523;
	div.u32 	%r183, %r182, %r181;
	mul.lo.s32 	%r184, %r183, %r181;
	sub.s32 	%r185, %r182, %r184;
	cvt.u64.u32 	%rd515, %r183;
	cvt.u64.u32 	%rd516, %r185;
	bra.uni 	$L__BB386_38;
$L__BB386_37:
	div.s64 	%rd515, %rd523, %rd81;
	mul.lo.s64 	%rd457, %rd515, %rd81;
	sub.s64 	%rd516, %rd523, %rd457;
$L__BB386_38:
	mad.lo.s64 	%rd96, %rd516, %rd88, %rd530;
	add.s32 	%r19, %r209, -1;
	mul.wide.u32 	%rd458, %r19, 8;
	add.s64 	%rd459, %rd2, %rd458;
	ld.global.u64 	%rd97, [%rd459];
	or.b64  	%rd460, %rd513, %rd97;
	and.b64  	%rd461, %rd460, -4294967296;
	setp.ne.s64 	%p42, %rd461, 0;
	@%p42 bra 	$L__BB386_40;
	cvt.u32.u64 	%r186, %rd97;
	cvt.u32.u64 	%r187, %rd513;
	div.u32 	%r188, %r187, %r186;
	mul.lo.s32 	%r189, %r188, %r186;
	sub.s32 	%r190, %r187, %r189;
	cvt.u64.u32 	%rd525, %r188;
	cvt.u64.u32 	%rd518, %r190;
	bra.uni 	$L__BB386_41;
$L__BB386_40:
	div.s64 	%rd525, %rd513, %rd97;
	mul.lo.s64 	%rd462, %rd525, %rd97;
	sub.s64 	%rd518, %rd513, %rd462;
$L__BB386_41:
	add.s64 	%rd464, %rd1, %rd458;
	ld.global.u64 	%rd104, [%rd464];
	mad.lo.s64 	%rd529, %rd104, %rd518, %rd89;
	or.b64  	%rd465, %rd515, %rd97;
	and.b64  	%rd466, %rd465, -4294967296;
	setp.ne.s64 	%p43, %rd466, 0;
	@%p43 bra 	$L__BB386_43;
	cvt.u32.u64 	%r191, %rd97;
	cvt.u32.u64 	%r192, %rd515;
	div.u32 	%r193, %r192, %r191;
	mul.lo.s32 	%r194, %r193, %r191;
	sub.s32 	%r195, %r192, %r194;
	cvt.u64.u32 	%rd523, %r193;
	cvt.u64.u32 	%rd520, %r195;
	bra.uni 	$L__BB386_44;
$L__BB386_43:
	div.s64 	%rd523, %rd515, %rd97;
	mul.lo.s64 	%rd467, %rd523, %rd97;
	sub.s64 	%rd520, %rd515, %rd467;
$L__BB386_44:
	mad.lo.s64 	%rd530, %rd520, %rd104, %rd96;
	add.s32 	%r209, %r209, -2;
$L__BB386_45:
	and.b32  	%r196, %r6, 1;
	setp.eq.b32 	%p44, %r196, 1;
	not.pred 	%p45, %p44;
	@%p45 bra 	$L__BB386_53;
	mul.wide.u32 	%rd468, %r209, 8;
	add.s64 	%rd469, %rd2, %rd468;
	ld.global.u64 	%rd119, [%rd469];
	or.b64  	%rd470, %rd525, %rd119;
	and.b64  	%rd471, %rd470, -4294967296;
	setp.ne.s64 	%p46, %rd471, 0;
	@%p46 bra 	$L__BB386_48;
	cvt.u32.u64 	%r197, %rd119;
	cvt.u32.u64 	%r198, %rd525;
	rem.u32 	%r199, %r198, %r197;
	cvt.u64.u32 	%rd527, %r199;
	bra.uni 	$L__BB386_49;
$L__BB386_48:
	rem.s64 	%rd527, %rd525, %rd119;
$L__BB386_49:
	add.s64 	%rd473, %rd1, %rd468;
	ld.global.u64 	%rd123, [%rd473];
	mad.lo.s64 	%rd529, %rd123, %rd527, %rd529;
	or.b64  	%rd474, %rd523, %rd119;
	and.b64  	%rd475, %rd474, -4294967296;
	setp.ne.s64 	%p47, %rd475, 0;
	@%p47 bra 	$L__BB386_51;
	cvt.u32.u64 	%r200, %rd119;
	cvt.u32.u64 	%r201, %rd523;
	rem.u32 	%r202, %r201, %r200;
	cvt.u64.u32 	%rd528, %r202;
	bra.uni 	$L__BB386_52;
$L__BB386_51:
	rem.s64 	%rd528, %rd523, %rd119;
$L__BB386_52:
	mad.lo.s64 	%rd530, %rd528, %rd123, %rd530;
$L__BB386_53:
	shl.b64 	%rd476, %rd529, 1;
	add.s64 	%rd477, %rd571, %rd476;
	ld.global.u16 	%rs5, [%rd477];
	shl.b64 	%rd478, %rd530, 1;
	add.s64 	%rd479, %rd571, %rd478;
	ld.global.u16 	%rs6, [%rd479];
	// begin inline asm
	{ min.bf16 %rs4,%rs5,%rs6;
}
	// end inline asm
	st.shared.u16 	[%r5], %rs4;
	bra.uni 	$L__BB386_114;
$L__BB386_54:
	cvt.u64.u32 	%rd131, %r4;
	setp.le.u64 	%p2, %rd264, %rd131;
	@%p2 bra 	$L__BB386_114;
	mov.u32 	%r56, %ctaid.y;
	cvt.u64.u32 	%rd269, %r56;
	mad.lo.s64 	%rd562, %rd264, %rd269, %rd131;
	cvt.u32.u64 	%r22, %rd263;
	add.s32 	%r213, %r22, -1;
	setp.lt.s32 	%p3, %r213, 0;
	@%p3 bra 	$L__BB386_113;
	and.b32  	%r24, %r22, 7;
	setp.lt.u32 	%p4, %r213, 7;
	@%p4 bra 	$L__BB386_84;
	add.s32 	%r211, %r22, -4;
	and.b32  	%r57, %r22, -8;
	neg.s32 	%r210, %r57;
$L__BB386_58:
	.pragma "nounroll";
	add.s32 	%r29, %r211, 3;
	mul.wide.u32 	%rd271, %r29, 8;
	add.s64 	%rd272, %rd2, %rd271;
	ld.global.u64 	%rd135, [%rd272];
	or.b64  	%rd273, %rd562, %rd135;
	and.b64  	%rd274, %rd273, -4294967296;
	setp.ne.s64 	%p5, %rd274, 0;
	@%p5 bra 	$L__BB386_60;
	cvt.u32.u64 	%r58, %rd135;
	cvt.u32.u64 	%r59, %rd562;
	div.u32 	%r60, %r59, %r58;
	mul.lo.s32 	%r61, %r60, %r58;
	sub.s32 	%r62, %r59, %r61;
	cvt.u64.u32 	%rd533, %r60;
	cvt.u64.u32 	%rd534, %r62;
	bra.uni 	$L__BB386_61;
$L__BB386_60:
	div.s64 	%rd533, %rd562, %rd135;
	mul.lo.s64 	%rd275, %rd533, %rd135;
	sub.s64 	%rd534, %rd562, %rd275;
$L__BB386_61:
	add.s64 	%rd277, %rd1, %rd271;
	ld.global.u64 	%rd278, [%rd277];
	mul.lo.s64 	%rd142, %rd278, %rd534;
	add.s32 	%r30, %r211, 2;
	mul.wide.u32 	%rd279, %r30, 8;
	add.s64 	%rd280, %rd2, %rd279;
	ld.global.u64 	%rd143, [%rd280];
	or.b64  	%rd281, %rd533, %rd143;
	and.b64  	%rd282, %rd281, -4294967296;
	setp.ne.s64 	%p6, %rd282, 0;
	@%p6 bra 	$L__BB386_63;
	cvt.u32.u64 	%r63, %rd143;
	cvt.u32.u64 	%r64, %rd533;
	div.u32 	%r65, %r64, %r63;
	mul.lo.s32 	%r66, %r65, %r63;
	sub.s32 	%r67, %r64, %r66;
	cvt.u64.u32 	%rd535, %r65;
	cvt.u64.u32 	%rd536, %r67;
	bra.uni 	$L__BB386_64;
$L__BB386_63:
	div.s64 	%rd535, %rd533, %rd143;
	mul.lo.s64 	%rd283, %rd535, %rd143;
	sub.s64 	%rd536, %rd533, %rd283;
$L__BB386_64:
	add.s64 	%rd285, %rd1, %rd279;
	ld.global.u64 	%rd286, [%rd285];
	mad.lo.s64 	%rd150, %rd286, %rd536, %rd142;
	add.s32 	%r31, %r211, 1;
	mul.wide.u32 	%rd287, %r31, 8;
	add.s64 	%rd288, %rd2, %rd287;
	ld.global.u64 	%rd151, [%rd288];
	or.b64  	%rd289, %rd535, %rd151;
	and.b64  	%rd290, %rd289, -4294967296;
	setp.ne.s64 	%p7, %rd290, 0;
	@%p7 bra 	$L__BB386_66;
	cvt.u32.u64 	%r68, %rd151;
	cvt.u32.u64 	%r69, %rd535;
	div.u32 	%r70, %r69, %r68;
	mul.lo.s32 	%r71, %r70, %r68;
	sub.s32 	%r72, %r69, %r71;
	cvt.u64.u32 	%rd537, %r70;
	cvt.u64.u32 	%rd538, %r72;
	bra.uni 	$L__BB386_67;
$L__BB386_66:
	div.s64 	%rd537, %rd535, %rd151;
	mul.lo.s64 	%rd291, %rd537, %rd151;
	sub.s64 	%rd538, %rd535, %rd291;
$L__BB386_67:
	add.s64 	%rd293, %rd1, %rd287;
	ld.global.u64 	%rd294, [%rd293];
	mad.lo.s64 	%rd158, %rd294, %rd538, %rd150;
	add.s32 	%r32, %r211, -4;
	mul.wide.u32 	%rd295, %r211, 8;
	add.s64 	%rd296, %rd2, %rd295;
	ld.global.u64 	%rd159, [%rd296];
	or.b64  	%rd297, %rd537, %rd159;
	and.b64  	%rd298, %rd297, -4294967296;
	setp.ne.s64 	%p8, %rd298, 0;
	@%p8 bra 	$L__BB386_69;
	cvt.u32.u64 	%r73, %rd159;
	cvt.u32.u64 	%r74, %rd537;
	div.u32 	%r75, %r74, %r73;
	mul.lo.s32 	%r76, %r75, %r73;
	sub.s32 	%r77, %r74, %r76;
	cvt.u64.u32 	%rd539, %r75;
	cvt.u64.u32 	%rd540, %r77;
	bra.uni 	$L__BB386_70;
$L__BB386_69:
	div.s64 	%rd539, %rd537, %rd159;
	mul.lo.s64 	%rd299, %rd539, %rd159;
	sub.s64 	%rd540, %rd537, %rd299;
$L__BB386_70:
	add.s64 	%rd301, %rd1, %rd295;
	ld.global.u64 	%rd302, [%rd301];
	mad.lo.s64 	%rd166, %rd302, %rd540, %rd158;
	add.s32 	%r33, %r211, -1;
	mul.wide.u32 	%rd303, %r33, 8;
	add.s64 	%rd304, %rd2, %rd303;
	ld.global.u64 	%rd167, [%rd304];
	or.b64  	%rd305, %rd539, %rd167;
	and.b64  	%rd306, %rd305, -4294967296;
	setp.ne.s64 	%p9, %rd306, 0;
	@%p9 bra 	$L__BB386_72;
	cvt.u32.u64 	%r78, %rd167;
	cvt.u32.u64 	%r79, %rd539;
	div.u32 	%r80, %r79, %r78;
	mul.lo.s32 	%r81, %r80, %r78;
	sub.s32 	%r82, %r79, %r81;
	cvt.u64.u32 	%rd541, %r80;
	cvt.u64.u32 	%rd542, %r82;
	bra.uni 	$L__BB386_73;
$L__BB386_72:
	div.s64 	%rd541, %rd539, %rd167;
	mul.lo.s64 	%rd307, %rd541, %rd167;
	sub.s64 	%rd542, %rd539, %rd307;
$L__BB386_73:
	add.s64 	%rd309, %rd1, %rd303;
	ld.global.u64 	%rd310, [%rd309];
	mad.lo.s64 	%rd174, %rd310, %rd542, %rd166;
	add.s32 	%r34, %r211, -2;
	mul.wide.u32 	%rd311, %r34, 8;
	add.s64 	%rd312, %rd2, %rd311;
	ld.global.u64 	%rd175, [%rd312];
	or.b64  	%rd313, %rd541, %rd175;
	and.b64  	%rd314, %rd313, -4294967296;
	setp.ne.s64 	%p10, %rd314, 0;
	@%p10 bra 	$L__BB386_75;
	cvt.u32.u64 	%r83, %rd175;
	cvt.u32.u64 	%r84, %rd541;
	div.u32 	%r85, %r84, %r83;
	mul.lo.s32 	%r86, %r85, %r83;
	sub.s32 	%r87, %r84, %r86;
	cvt.u64.u32 	%rd543, %r85;
	cvt.u64.u32 	%rd544, %r87;
	bra.uni 	$L__BB386_76;
$L__BB386_75:
	div.s64 	%rd543, %rd541, %rd175;
	mul.lo.s64 	%rd315, %rd543, %rd175;
	sub.s64 	%rd544, %rd541, %rd315;
$L__BB386_76:
	add.s64 	%rd317, %rd1, %rd311;
	ld.global.u64 	%rd318, [%rd317];
	mad.lo.s64 	%rd182, %rd318, %rd544, %rd174;
	add.s32 	%r35, %r211, -3;
	mul.wide.u32 	%rd319, %r35, 8;
	add.s64 	%rd320, %rd2, %rd319;
	ld.global.u64 	%rd183, [%rd320];
	or.b64  	%rd321, %rd543, %rd183;
	and.b64  	%rd322, %rd321, -4294967296;
	setp.ne.s64 	%p11, %rd322, 0;
	@%p11 bra 	$L__BB386_78;
	cvt.u32.u64 	%r88, %rd183;
	cvt.u32.u64 	%r89, %rd543;
	div.u32 	%r90, %r89, %r88;
	mul.lo.s32 	%r91, %r90, %r88;
	sub.s32 	%r92, %r89, %r91;
	cvt.u64.u32 	%rd545, %r90;
	cvt.u64.u32 	%rd546, %r92;
	bra.uni 	$L__BB386_79;
$L__BB386_78:
	div.s64 	%rd545, %rd543, %rd183;
	mul.lo.s64 	%rd323, %rd545, %rd183;
	sub.s64 	%rd546, %rd543, %rd323;
$L__BB386_79:
	add.s64 	%rd325, %rd1, %rd319;
	ld.global.u64 	%rd326, [%rd325];
	mad.lo.s64 	%rd190, %rd326, %rd546, %rd182;
	mul.wide.u32 	%rd327, %r32, 8;
	add.s64 	%rd328, %rd2, %rd327;
	ld.global.u64 	%rd191, [%rd328];
	or.b64  	%rd329, %rd545, %rd191;
	and.b64  	%rd330, %rd329, -4294967296;
	setp.ne.s64 	%p12, %rd330, 0;
	@%p12 bra 	$L__BB386_81;
	cvt.u32.u64 	%r93, %rd191;
	cvt.u32.u64 	%r94, %rd545;
	div.u32 	%r95, %r94, %r93;
	mul.lo.s32 	%r96, %r95, %r93;
	sub.s32 	%r97, %r94, %r96;
	cvt.u64.u32 	%rd562, %r95;
	cvt.u64.u32 	%rd548, %r97;
	bra.uni 	$L__BB386_82;
$L__BB386_81:
	div.s64 	%rd562, %rd545, %rd191;
	mul.lo.s64 	%rd331, %rd562, %rd191;
	sub.s64 	%rd548, %rd545, %rd331;
$L__BB386_82:
	add.s64 	%rd333, %rd1, %rd327;
	ld.global.u64 	%rd334, [%rd333];
	mad.lo.s64 	%rd335, %rd334, %rd548, %rd190;
	shl.b64 	%rd336, %rd335, 1;
	add.s64 	%rd571, %rd571, %rd336;
	add.s32 	%r211, %r211, -8;
	add.s32 	%r210, %r210, 8;
	setp.ne.s32 	%p13, %r210, 0;
	@%p13 bra 	$L__BB386_58;
	add.s32 	%r213, %r211, 3;
$L__BB386_84:
	setp.eq.s32 	%p14, %r24, 0;
	@%p14 bra 	$L__BB386_113;
	and.b32  	%r40, %r22, 3;
	setp.lt.u32 	%p15, %r24, 4;
	@%p15 bra 	$L__BB386_99;
	mul.wide.u32 	%rd338, %r213, 8;
	add.s64 	%rd339, %rd2, %rd338;
	ld.global.u64 	%rd202, [%rd339];
	or.b64  	%rd340, %rd562, %rd202;
	and.b64  	%rd341, %rd340, -4294967296;
	setp.ne.s64 	%p16, %rd341, 0;
	@%p16 bra 	$L__BB386_88;
	cvt.u32.u64 	%r98, %rd202;
	cvt.u32.u64 	%r99, %rd562;
	div.u32 	%r100, %r99, %r98;
	mul.lo.s32 	%r101, %r100, %r98;
	sub.s32 	%r102, %r99, %r101;
	cvt.u64.u32 	%rd552, %r100;
	cvt.u64.u32 	%rd553, %r102;
	bra.uni 	$L__BB386_89;
$L__BB386_88:
	div.s64 	%rd552, %rd562, %rd202;
	mul.lo.s64 	%rd342, %rd552, %rd202;
	sub.s64 	%rd553, %rd562, %rd342;
$L__BB386_89:
	add.s64 	%rd344, %rd1, %rd338;
	ld.global.u64 	%rd345, [%rd344];
	mul.lo.s64 	%rd209, %rd345, %rd553;
	add.s32 	%r41, %r213, -1;
	mul.wide.u32 	%rd346, %r41, 8;
	add.s64 	%rd347, %rd2, %rd346;
	ld.global.u64 	%rd210, [%rd347];
	or.b64  	%rd348, %rd552, %rd210;
	and.b64  	%rd349, %rd348, -4294967296;
	setp.ne.s64 	%p17, %rd349, 0;
	@%p17 bra 	$L__BB386_91;
	cvt.u32.u64 	%r103, %rd210;
	cvt.u32.u64 	%r104, %rd552;
	div.u32 	%r105, %r104, %r103;
	mul.lo.s32 	%r106, %r105, %r103;
	sub.s32 	%r107, %r104, %r106;
	cvt.u64.u32 	%rd554, %r105;
	cvt.u64.u32 	%rd555, %r107;
	bra.uni 	$L__BB386_92;
$L__BB386_91:
	div.s64 	%rd554, %rd552, %rd210;
	mul.lo.s64 	%rd350, %rd554, %rd210;
	sub.s64 	%rd555, %rd552, %rd350;
$L__BB386_92:
	add.s64 	%rd352, %rd1, %rd346;
	ld.global.u64 	%rd353, [%rd352];
	mad.lo.s64 	%rd217, %rd353, %rd555, %rd209;
	add.s32 	%r42, %r213, -2;
	mul.wide.u32 	%rd354, %r42, 8;
	add.s64 	%rd355, %rd2, %rd354;
	ld.global.u64 	%rd218, [%rd355];
	or.b64  	%rd356, %rd554, %rd218;
	and.b64  	%rd357, %rd356, -4294967296;
	setp.ne.s64 	%p18, %rd357, 0;
	@%p18 bra 	$L__BB386_94;
	cvt.u32.u64 	%r108, %rd218;
	cvt.u32.u64 	%r109, %rd554;
	div.u32 	%r110, %r109, %r108;
	mul.lo.s32 	%r111, %r110, %r108;
	sub.s32 	%r112, %r109, %r111;
	cvt.u64.u32 	%rd556, %r110;
	cvt.u64.u32 	%rd557, %r112;
	bra.uni 	$L__BB386_95;
$L__BB386_94:
	div.s64 	%rd556, %rd554, %rd218;
	mul.lo.s64 	%rd358, %rd556, %rd218;
	sub.s64 	%rd557, %rd554, %rd358;
$L__BB386_95:
	add.s64 	%rd360, %rd1, %rd354;
	ld.global.u64 	%rd361, [%rd360];
	mad.lo.s64 	%rd225, %rd361, %rd557, %rd217;
	add.s32 	%r43, %r213, -3;
	mul.wide.u32 	%rd362, %r43, 8;
	add.s64 	%rd363, %rd2, %rd362;
	ld.global.u64 	%rd226, [%rd363];
	or.b64  	%rd364, %rd556, %rd226;
	and.b64  	%rd365, %rd364, -4294967296;
	setp.ne.s64 	%p19, %rd365, 0;
	@%p19 bra 	$L__BB386_97;
	cvt.u32.u64 	%r113, %rd226;
	cvt.u32.u64 	%r114, %rd556;
	div.u32 	%r115, %r114, %r113;
	mul.lo.s32 	%r116, %r115, %r113;
	sub.s32 	%r117, %r114, %r116;
	cvt.u64.u32 	%rd562, %r115;
	cvt.u64.u32 	%rd559, %r117;
	bra.uni 	$L__BB386_98;
$L__BB386_97:
	div.s64 	%rd562, %rd556, %rd226;
	mul.lo.s64 	%rd366, %rd562, %rd226;
	sub.s64 	%rd559, %rd556, %rd366;
$L__BB386_98:
	add.s64 	%rd368, %rd1, %rd362;
	ld.global.u64 	%rd369, [%rd368];
	mad.lo.s64 	%rd370, %rd369, %rd559, %rd225;
	shl.b64 	%rd371, %rd370, 1;
	add.s64 	%rd571, %rd571, %rd371;
	add.s32 	%r213, %r213, -4;
$L__BB386_99:
	setp.eq.s32 	%p20, %r40, 0;
	@%p20 bra 	$L__BB386_113;
	setp.eq.s32 	%p21, %r40, 1;
	@%p21 bra 	$L__BB386_108;
	mul.wide.u32 	%rd373, %r213, 8;
	add.s64 	%rd374, %rd2, %rd373;
	ld.global.u64 	%rd237, [%rd374];
	or.b64  	%rd375, %rd562, %rd237;
	and.b64  	%rd376, %rd375, -4294967296;
	setp.ne.s64 	%p22, %rd376, 0;
	@%p22 bra 	$L__BB386_103;
	cvt.u32.u64 	%r118, %rd237;
	cvt.u32.u64 	%r119, %rd562;
	div.u32 	%r120, %r119, %r118;
	mul.lo.s32 	%r121, %r120, %r118;
	sub.s32 	%r122, %r119, %r121;
	cvt.u64.u32 	%rd563, %r120;
	cvt.u64.u32 	%rd564, %r122;
	bra.uni 	$L__BB386_104;
$L__BB386_103:
	div.s64 	%rd563, %rd562, %rd237;
	mul.lo.s64 	%rd377, %rd563, %rd237;
	sub.s64 	%rd564, %rd562, %rd377;
$L__BB386_104:
	add.s64 	%rd379, %rd1, %rd373;
	ld.global.u64 	%rd380, [%rd379];
	mul.lo.s64 	%rd244, %rd380, %rd564;
	add.s32 	%r46, %r213, -1;
	mul.wide.u32 	%rd381, %r46, 8;
	add.s64 	%rd382, %rd2, %rd381;
	ld.global.u64 	%rd245, [%rd382];
	or.b64  	%rd383, %rd563, %rd245;
	and.b64  	%rd384, %rd383, -4294967296;
	setp.ne.s64 	%p23, %rd384, 0;
	@%p23 bra 	$L__BB386_106;
	cvt.u32.u64 	%r123, %rd245;
	cvt.u32.u64 	%r124, %rd563;
	div.u32 	%r125, %r124, %r123;
	mul.lo.s32 	%r126, %r125, %r123;
	sub.s32 	%r127, %r124, %r126;
	cvt.u64.u32 	%rd562, %r125;
	cvt.u64.u32 	%rd566, %r127;
	bra.uni 	$L__BB386_107;
$L__BB386_106:
	div.s64 	%rd562, %rd563, %rd245;
	mul.lo.s64 	%rd385, %rd562, %rd245;
	sub.s64 	%rd566, %rd563, %rd385;
$L__BB386_107:
	add.s64 	%rd387, %rd1, %rd381;
	ld.global.u64 	%rd388, [%rd387];
	mad.lo.s64 	%rd389, %rd388, %rd566, %rd244;
	shl.b64 	%rd390, %rd389, 1;
	add.s64 	%rd571, %rd571, %rd390;
	add.s32 	%r213, %r213, -2;
$L__BB386_108:
	and.b32  	%r128, %r22, 1;
	setp.eq.b32 	%p24, %r128, 1;
	not.pred 	%p25, %p24;
	@%p25 bra 	$L__BB386_113;
	mul.wide.u32 	%rd391, %r213, 8;
	add.s64 	%rd392, %rd2, %rd391;
	ld.global.u64 	%rd256, [%rd392];
	or.b64  	%rd393, %rd562, %rd256;
	and.b64  	%rd394, %rd393, -4294967296;
	setp.ne.s64 	%p26, %rd394, 0;
	@%p26 bra 	$L__BB386_111;
	cvt.u32.u64 	%r129, %rd256;
	cvt.u32.u64 	%r130, %rd562;
	rem.u32 	%r131, %r130, %r129;
	cvt.u64.u32 	%rd570, %r131;
	bra.uni 	$L__BB386_112;
$L__BB386_111:
	rem.s64 	%rd570, %rd562, %rd256;
$L__BB386_112:
	add.s64 	%rd396, %rd1, %rd391;
	ld.global.u64 	%rd397, [%rd396];
	mul.lo.s64 	%rd398, %rd397, %rd570;
	shl.b64 	%rd399, %rd398, 1;
	add.s64 	%rd571, %rd571, %rd399;
$L__BB386_113:
	ld.global.u16 	%rs3, [%rd571];
	st.shared.u16 	[%r5], %rs3;
$L__BB386_114:
	bar.sync 	0;
	setp.lt.u32 	%p48, %r215, 66;
	@%p48 bra 	$L__BB386_118;
$L__BB386_115:
	shr.u32 	%r50, %r215, 1;
	setp.ge.u32 	%p49, %r1, %r50;
	@%p49 bra 	$L__BB386_117;
	ld.shared.u16 	%rs8, [%r5];
	and.b32  	%r203, %r215, 2046;
	add.s32 	%r204, %r5, %r203;
	ld.shared.u16 	%rs9, [%r204];
	// begin inline asm
	{ min.bf16 %rs7,%rs8,%rs9;
}
	// end inline asm
	st.shared.u16 	[%r5], %rs7;
$L__BB386_117:
	bar.sync 	0;
	setp.gt.u32 	%p50, %r215, 131;
	mov.u32 	%r215, %r50;
	@%p50 bra 	$L__BB386_115;
$L__BB386_118:
	setp.gt.u32 	%p51, %r1, 31;
	@%p51 bra 	$L__BB386_121;
	ld.shared.u16 	%rs11, [%r5];
	ld.shared.u16 	%rs12, [%r5+64];
	// begin inline asm
	{ min.bf16 %rs10,%rs11,%rs12;
}
	// end inline asm
	st.volatile.shared.u16 	[%r5], %rs10;
	ld.shared.u16 	%rs15, [%r5+32];
	// begin inline asm
	{ min.bf16 %rs13,%rs10,%rs15;
}
	// end inline asm
	st.volatile.shared.u16 	[%r5], %rs13;
	ld.shared.u16 	%rs18, [%r5+16];
	// begin inline asm
	{ min.bf16 %rs16,%rs13,%rs18;
}
	// end inline asm
	st.volatile.shared.u16 	[%r5], %rs16;
	ld.shared.u16 	%rs21, [%r5+8];
	// begin inline asm
	{ min.bf16 %rs19,%rs16,%rs21;
}
	// end inline asm
	st.volatile.shared.u16 	[%r5], %rs19;
	ld.shared.u16 	%rs24, [%r5+4];
	// begin inline asm
	{ min.bf16 %rs22,%rs19,%rs24;
}
	// end inline asm
	st.volatile.shared.u16 	[%r5], %rs22;
	ld.shared.u16 	%rs27, [%r5+2];
	// begin inline asm
	{ min.bf16 %rs25,%rs22,%rs27;
}
	// end inline asm
	st.volatile.shared.u16 	[%r5], %rs25;
	setp.ne.s32 	%p52, %r1, 0;
	@%p52 bra 	$L__BB386_121;
	ld.param.u64 	%rd486, [contiguous_min2_bf16_param_0];
	cvt.u64.u32 	%rd480, %r2;
	mov.u32 	%r205, %ctaid.y;
	cvt.u64.u32 	%rd481, %r205;
	mad.lo.s64 	%rd482, %rd265, %rd481, %rd480;
	cvta.to.global.u64 	%rd483, %rd486;
	shl.b64 	%rd484, %rd482, 1;
	add.s64 	%rd485, %rd483, %rd484;
	ld.shared.u16 	%rs28, [minsdata_bf16];
	st.global.u16 	[%rd485], %rs28;
$L__BB386_121:
	ret;

}
	// .globl	contiguous_min22_bf16
.visible .entry contiguous_min22_bf16(
	.param .u64 .ptr .align 1 contiguous_min22_bf16_param_0,
	.param .u64 .ptr .align 1 contiguous_min22_bf16_param_1,
	.param .u64 contiguous_min22_bf16_param_2,
	.param .u64 contiguous_min22_bf16_param_3
)
{
	.reg .pred 	%p<8>;
	.reg .b16 	%rs<29>;
	.reg .b32 	%r<19>;
	.reg .b64 	%rd<27>;

	ld.param.u64 	%rd4, [contiguous_min22_bf16_param_0];
	ld.param.u64 	%rd7, [contiguous_min22_bf16_param_1];
	ld.param.u64 	%rd5, [contiguous_min22_bf16_param_2];
	ld.param.u64 	%rd6, [contiguous_min22_bf16_param_3];
	cvta.to.global.u64 	%rd1, %rd7;
	mov.u32 	%r1, %tid.x;
	mov.u32 	%r2, %ctaid.x;
	mov.u32 	%r18, %ntid.x;
	mul.lo.s32 	%r8, %r2, %r18;
	shl.b32 	%r9, %r8, 1;
	add.s32 	%r4, %r9, %r1;
	mov.b16 	%rs2, 32640;
	// begin inline asm
	cvt.rn.bf16.u16 %rs1, %rs2;
	// end inline asm
	shl.b32 	%r10, %r1, 1;
	mov.u32 	%r11, minsdata_bf16;
	add.s32 	%r5, %r11, %r10;
	st.shared.u16 	[%r5], %rs1;
	add.s32 	%r12, %r4, %r18;
	cvt.u64.u32 	%rd2, %r12;
	setp.le.u64 	%p1, %rd5, %rd2;
	@%p1 bra 	$L__BB387_2;
	cvt.u64.u32 	%rd12, %r4;
	mov.u32 	%r14, %ctaid.y;
	cvt.u64.u32 	%rd13, %r14;
	mul.lo.s64 	%rd14, %rd5, %rd13;
	add.s64 	%rd15, %rd14, %rd12;
	shl.b64 	%rd16, %rd15, 1;
	add.s64 	%rd17, %rd1, %rd16;
	ld.global.u16 	%rs5, [%rd17];
	add.s64 	%rd18, %rd14, %rd2;
	shl.b64 	%rd19, %rd18, 1;
	add.s64 	%rd20, %rd1, %rd19;
	ld.global.u16 	%rs6, [%rd20];
	// begin inline asm
	{ min.bf16 %rs4,%rs5,%rs6;
}
	// end inline asm
	st.shared.u16 	[%r5], %rs4;
	bra.uni 	$L__BB387_4;
$L__BB387_2:
	cvt.u64.u32 	%rd3, %r4;
	setp.le.u64 	%p2, %rd5, %rd3;
	@%p2 bra 	$L__BB387_4;
	mov.u32 	%r13, %ctaid.y;
	cvt.u64.u32 	%rd8, %r13;
	mad.lo.s64 	%rd9, %rd5, %rd8, %rd3;
	shl.b64 	%rd10, %rd9, 1;
	add.s64 	%rd11, %rd1, %rd10;
	ld.global.u16 	%rs3, [%rd11];
	st.shared.u16 	[%r5], %rs3;
$L__BB387_4:
	bar.sync 	0;
	setp.lt.u32 	%p3, %r18, 66;
	@%p3 bra 	$L__BB387_8;
$L__BB387_5:
	shr.u32 	%r7, %r18, 1;
	setp.ge.u32 	%p4, %r1, %r7;
	@%p4 bra 	$L__BB387_7;
	ld.shared.u16 	%rs8, [%r5];
	and.b32  	%r15, %r18, 2046;
	add.s32 	%r16, %r5, %r15;
	ld.shared.u16 	%rs9, [%r16];
	// begin inline asm
	{ min.bf16 %rs7,%rs8,%rs9;
}
	// end inline asm
	st.shared.u16 	[%r5], %rs7;
$L__BB387_7:
	bar.sync 	0;
	setp.gt.u32 	%p5, %r18, 131;
	mov.u32 	%r18, %r7;
	@%p5 bra 	$L__BB387_5;
$L__BB387_8:
	setp.gt.u32 	%p6, %r1, 31;
	@%p6 bra 	$L__BB387_11;
	ld.shared.u16 	%rs11, [%r5];
	ld.shared.u16 	%rs12, [%r5+64];
	// begin inline asm
	{ min.bf16 %rs10,%rs11,%rs12;
}
	// end inline asm
	st.volatile.shared.u16 	[%r5], %rs10;
	ld.shared.u16 	%rs15, [%r5+32];
	// begin inline asm
	{ min.bf16 %rs13,%rs10,%rs15;
}
	// end inline asm
	st.volatile.shared.u16 	[%r5], %rs13;
	ld.shared.u16 	%rs18, [%r5+16];
	// begin inline asm
	{ min.bf16 %rs16,%rs13,%rs18;
}
	// end inline asm
	st.volatile.shared.u16 	[%r5], %rs16;
	ld.shared.u16 	%rs21, [%r5+8];
	// begin inline asm
	{ min.bf16 %rs19,%rs16,%rs21;
}
	// end inline asm
	st.volatile.shared.u16 	[%r5], %rs19;
	ld.shared.u16 	%rs24, [%r5+4];
	// begin inline asm
	{ min.bf16 %rs22,%rs19,%rs24;
}
	// end inline asm
	st.volatile.shared.u16 	[%r5], %rs22;
	ld.shared.u16 	%rs27, [%r5+2];
	// begin inline asm
	{ min.bf16 %rs25,%rs22,%rs27;
}
	// end inline asm
	st.volatile.shared.u16 	[%r5], %rs25;
	setp.ne.s32 	%p7, %r1, 0;
	@%p7 bra 	$L__BB387_11;
	cvt.u64.u32 	%rd21, %r2;
	mov.u32 	%r17, %ctaid.y;
	cvt.u64.u32 	%rd22, %r17;
	mad.lo.s64 	%rd23, %rd6, %rd22, %rd21;
	cvta.to.global.u64 	%rd24, %rd4;
	shl.b64 	%rd25, %rd23, 1;
	add.s64 	%rd26, %rd24, %rd25;
	ld.shared.u16 	%rs28, [minsdata_bf16];
	st.global.u16 	[%rd26], %rs28;
$L__BB387_11:
	ret;

}
	// .globl	contiguous_min3_bf16
.visible .entry contiguous_min3_bf16(
	.param .u64 .ptr .align 1 contiguous_min3_bf16_param_0,
	.param .u64 .ptr .align 1 contiguous_min3_bf16_param_1,
	.param .u64 .ptr .align 1 contiguous_min3_bf16_param_2,
	.param .u64 .ptr .align 1 contiguous_min3_bf16_param_3,
	.param .u64 contiguous_min3_bf16_param_4,
	.param .u64 contiguous_min3_bf16_param_5,
	.param .u64 contiguous_min3_bf16_param_6
)
{
	.reg .pred 	%p<38>;
	.reg .b16 	%rs<120>;
	.reg .b32 	%r<229>;
	.reg .b64 	%rd<308>;

	ld.param.u64 	%rd144, [contiguous_min3_bf16_param_0];
	ld.param.u64 	%rd145, [contiguous_min3_bf16_param_1];
	ld.param.u64 	%rd148, [contiguous_min3_bf16_param_2];
	ld.param.u64 	%rd149, [contiguous_min3_bf16_param_3];
	ld.param.u64 	%rd146, [contiguous_min3_bf16_param_4];
	ld.param.u64 	%rd147, [contiguous_min3_bf16_param_5];
	ld.param.u64 	%rd150, [contiguous_min3_bf16_param_6];
	cvta.to.global.u64 	%rd1, %rd149;
	cvta.to.global.u64 	%rd2, %rd148;
	mov.u32 	%r1, %tid.y;
	mov.u32 	%r2, %ntid.x;
	mov.u32 	%r3, %tid.x;
	mad.lo.s32 	%r72, %r1, %r2, %r3;
	mov.u32 	%r73, %ctaid.x;
	mad.lo.s32 	%r74, %r73, %r2, %r3;
	mov.u32 	%r4, %ctaid.y;
	mov.u32 	%r5, %ntid.y;
	mad.lo.s32 	%r75, %r4, %r5, %r1;
	mov.b16 	%rs18, 32640;
	// begin inline asm
	cvt.rn.bf16.u16 %rs17, %rs18;
	// end inline asm
	shl.b32 	%r76, %r72, 1;
	mov.u32 	%r77, minsdata_bf16;
	add.s32 	%r7, %r77, %r76;
	st.shared.u16 	[%r7], %rs17;
	cvt.u64.u32 	%rd3, %r74;
	setp.le.u64 	%p1, %rd147, %rd3;
	cvt.u64.u32 	%rd152, %r75;
	setp.le.u64 	%p2, %rd150, %rd152;
	or.pred  	%p3, %p1, %p2;
	@%p3 bra 	$L__BB388_77;
	cvt.u32.u64 	%r78, %rd3;
	cvt.u32.u64 	%r79, %rd147;
	mad.lo.s32 	%r217, %r75, %r79, %r78;
	cvt.u32.u64 	%r9, %rd146;
	add.s32 	%r216, %r9, -1;
	setp.lt.s32 	%p4, %r216, 0;
	mov.b64 	%rd307, 0;
	@%p4 bra 	$L__BB388_59;
	setp.lt.u32 	%p5, %r216, 7;
	mov.b64 	%rd307, 0;
	@%p5 bra 	$L__BB388_30;
	add.s32 	%r212, %r9, -4;
	and.b32  	%r80, %r9, -8;
	neg.s32 	%r211, %r80;
	mov.b64 	%rd307, 0;
$L__BB388_4:
	.pragma "nounroll";
	add.s32 	%r16, %r212, 3;
	cvt.u64.u32 	%rd5, %r217;
	mul.wide.u32 	%rd157, %r16, 8;
	add.s64 	%rd158, %rd2, %rd157;
	ld.global.u64 	%rd6, [%rd158];
	and.b64  	%rd159, %rd6, -4294967296;
	setp.ne.s64 	%p6, %rd159, 0;
	@%p6 bra 	$L__BB388_6;
	cvt.u32.u64 	%r81, %rd6;
	cvt.u32.u64 	%r82, %rd5;
	div.u32 	%r83, %r82, %r81;
	mul.lo.s32 	%r84, %r83, %r81;
	sub.s32 	%r85, %r82, %r84;
	cvt.u64.u32 	%rd272, %r83;
	cvt.u64.u32 	%rd273, %r85;
	bra.uni 	$L__BB388_7;
$L__BB388_6:
	div.s64 	%rd272, %rd5, %rd6;
	mul.lo.s64 	%rd160, %rd272, %rd6;
	sub.s64 	%rd273, %rd5, %rd160;
$L__BB388_7:
	mul.wide.u32 	%rd161, %r16, 8;
	add.s64 	%rd162, %rd1, %rd161;
	ld.global.u64 	%rd163, [%rd162];
	mad.lo.s64 	%rd13, %rd163, %rd273, %rd307;
	add.s32 	%r17, %r212, 2;
	and.b64  	%rd14, %rd272, 4294967295;
	mul.wide.u32 	%rd164, %r17, 8;
	add.s64 	%rd165, %rd2, %rd164;
	ld.global.u64 	%rd15, [%rd165];
	and.b64  	%rd166, %rd15, -4294967296;
	setp.ne.s64 	%p7, %rd166, 0;
	@%p7 bra 	$L__BB388_9;
	cvt.u32.u64 	%r86, %rd15;
	cvt.u32.u64 	%r87, %rd14;
	div.u32 	%r88, %r87, %r86;
	mul.lo.s32 	%r89, %r88, %r86;
	sub.s32 	%r90, %r87, %r89;
	cvt.u64.u32 	%rd274, %r88;
	cvt.u64.u32 	%rd275, %r90;
	bra.uni 	$L__BB388_10;
$L__BB388_9:
	div.s64 	%rd274, %rd14, %rd15;
	mul.lo.s64 	%rd167, %rd274, %rd15;
	sub.s64 	%rd275, %rd14, %rd167;
$L__BB388_10:
	mul.wide.u32 	%rd168, %r17, 8;
	add.s64 	%rd169, %rd1, %rd168;
	ld.global.u64 	%rd170, [%rd169];
	mad.lo.s64 	%rd22, %rd170, %rd275, %rd13;
	add.s32 	%r18, %r212, 1;
	and.b64  	%rd23, %rd274, 4294967295;
	mul.wide.u32 	%rd171, %r18, 8;
	add.s64 	%rd172, %rd2, %rd171;
	ld.global.u64 	%rd24, [%rd172];
	and.b64  	%rd173, %rd24, -4294967296;
	setp.ne.s64 	%p8, %rd173, 0;
	@%p8 bra 	$L__BB388_12;
	cvt.u32.u64 	%r91, %rd24;
	cvt.u32.u64 	%r92, %rd23;
	div.u32 	%r93, %r92, %r91;
	mul.lo.s32 	%r94, %r93, %r91;
	sub.s32 	%r95, %r92, %r94;
	cvt.u64.u32 	%rd276, %r93;
	cvt.u64.u32 	%rd277, %r95;
	bra.uni 	$L__BB388_13;
$L__BB388_12:
	div.s64 	%rd276, %rd23, %rd24;
	mul.lo.s64 	%rd174, %rd276, %rd24;
	sub.s64 	%rd277, %rd23, %rd174;
$L__BB388_13:
	mul.wide.u32 	%rd175, %r18, 8;
	add.s64 	%rd176, %rd1, %rd175;
	ld.global.u64 	%rd177, [%rd176];
	mad.lo.s64 	%rd31, %rd177, %rd277, %rd22;
	and.b64  	%rd32, %rd276, 4294967295;
	mul.wide.u32 	%rd178, %r212, 8;
	add.s64 	%rd179, %rd2, %rd178;
	ld.global.u64 	%rd33, [%rd179];
	and.b64  	%rd180, %rd33, -4294967296;
	setp.ne.s64 	%p9, %rd180, 0;
	@%p9 bra 	$L__BB388_15;
	cvt.u32.u64 	%r96, %rd33;
	cvt.u32.u64 	%r97, %rd32;
	div.u32 	%r98, %r97, %r96;
	mul.lo.s32 	%r99, %r98, %r96;
	sub.s32 	%r100, %r97, %r99;
	cvt.u64.u32 	%rd278, %r98;
	cvt.u64.u32 	%rd279, %r100;
	bra.uni 	$L__BB388_16;
$L__BB388_15:
	div.s64 	%rd278, %rd32, %rd33;
	mul.lo.s64 	%rd181, %rd278, %rd33;
	sub.s64 	%rd279, %rd32, %rd181;
$L__BB388_16:
	mul.wide.u32 	%rd182, %r212, 8;
	add.s64 	%rd183, %rd1, %rd182;
	ld.global.u64 	%rd184, [%rd183];
	mad.lo.s64 	%rd40, %rd184, %rd279, %rd31;
	add.s32 	%r19, %r212, -1;
	and.b64  	%rd41, %rd278, 4294967295;
	mul.wide.u32 	%rd185, %r19, 8;
	add.s64 	%rd186, %rd2, %rd185;
	ld.global.u64 	%rd42, [%rd186];
	and.b64  	%rd187, %rd42, -4294967296;
	setp.ne.s64 	%p10, %rd187, 0;
	@%p10 bra 	$L__BB388_18;
	cvt.u32.u64 	%r101, %rd42;
	cvt.u32.u64 	%r102, %rd41;
	div.u32 	%r103, %r102, %r101;
	mul.lo.s32 	%r104, %r103, %r101;
	sub.s32 	%r105, %r102, %r104;
	cvt.u64.u32 	%rd280, %r103;
	cvt.u64.u32 	%rd281, %r105;
	bra.uni 	$L__BB388_19;
$L__BB388_18:
	div.s64 	%rd280, %rd41, %rd42;
	mul.lo.s64 	%rd188, %rd280, %rd42;
	sub.s64 	%rd281, %rd41, %rd188;
$L__BB388_19:
	mul.wide.u32 	%rd189, %r19, 8;
	add.s64 	%rd190, %rd1, %rd189;
	ld.global.u64 	%rd191, [%rd190];
	mad.lo.s64 	%rd49, %rd191, %rd281, %rd40;
	add.s32 	%r20, %r212, -2;
	and.b64  	%rd50, %rd280, 4294967295;
	mul.wide.u32 	%rd192, %r20, 8;
	add.s64 	%rd193, %rd2, %rd192;
	ld.global.u64 	%rd51, [%rd193];
	and.b64  	%rd194, %rd51, -4294967296;
	setp.ne.s64 	%p11, %rd194, 0;
	@%p11 bra 	$L__BB388_21;
	cvt.u32.u64 	%r106, %rd51;
	cvt.u32.u64 	%r107, %rd50;
	div.u32 	%r108, %r107, %r106;
	mul.lo.s32 	%r109, %r108, %r106;
	sub.s32 	%r110, %r107, %r109;
	cvt.u64.u32 	%rd282, %r108;
	cvt.u64.u32 	%rd283, %r110;
	bra.uni 	$L__BB388_22;
$L__BB388_21:
	div.s64 	%rd282, %rd50, %rd51;
	mul.lo.s64 	%rd195, %rd282, %rd51;
	sub.s64 	%rd283, %rd50, %rd195;
$L__BB388_22:
	mul.wide.u32 	%rd196, %r20, 8;
	add.s64 	%rd197, %rd1, %rd196;
	ld.global.u64 	%rd198, [%rd197];
	mad.lo.s64 	%rd58, %rd198, %rd283, %rd49;
	add.s32 	%r21, %r212, -3;
	and.b64  	%rd59, %rd282, 4294967295;
	mul.wide.u32 	%rd199, %r21, 8;
	add.s64 	%rd200, %rd2, %rd199;
	ld.global.u64 	%rd60, [%rd200];
	and.b64  	%rd201, %rd60, -4294967296;
	setp.ne.s64 	%p12, %rd201, 0;
	@%p12 bra 	$L__BB388_24;
	cvt.u32.u64 	%r111, %rd60;
	cvt.u32.u64 	%r112, %rd59;
	div.u32 	%r113, %r112, %r111;
	mul.lo.s32 	%r114, %r113, %r111;
	sub.s32 	%r115, %r112, %r114;
	cvt.u64.u32 	%rd284, %r113;
	cvt.u64.u32 	%rd285, %r115;
	bra.uni 	$L__BB388_25;
$L__BB388_24:
	div.s64 	%rd284, %rd59, %rd60;
	mul.lo.s64 	%rd202, %rd284, %rd60;
	sub.s64 	%rd285, %rd59, %rd202;
$L__BB388_25:
	mul.wide.u32 	%rd203, %r21, 8;
	add.s64 	%rd204, %rd1, %rd203;
	ld.global.u64 	%rd205, [%rd204];
	mad.lo.s64 	%rd67, %rd205, %rd285, %rd58;
	and.b64  	%rd68, %rd284, 4294967295;
	add.s32 	%r116, %r212, -4;
	mul.wide.u32 	%rd206, %r116, 8;
	add.s64 	%rd207, %rd2, %rd206;
	ld.global.u64 	%rd69, [%rd207];
	and.b64  	%rd208, %rd69, -4294967296;
	setp.ne.s64 	%p13, %rd208, 0;
	@%p13 bra 	$L__BB388_27;
	cvt.u32.u64 	%r117, %rd69;
	cvt.u32.u64 	%r118, %rd68;
	div.u32 	%r119, %r118, %r117;
	mul.lo.s32 	%r120, %r119, %r117;
	sub.s32 	%r121, %r118, %r120;
	cvt.u64.u32 	%rd286, %r119;
	cvt.u64.u32 	%rd287, %r121;
	bra.uni 	$L__BB388_28;
$L__BB388_27:
	div.s64 	%rd286, %rd68, %rd69;
	mul.lo.s64 	%rd209, %rd286, %rd69;
	sub.s64 	%rd287, %rd68, %rd209;
$L__BB388_28:
	mul.wide.u32 	%rd210, %r116, 8;
	add.s64 	%rd211, %rd1, %rd210;
	ld.global.u64 	%rd212, [%rd211];
	mad.lo.s64 	%rd307, %rd212, %rd287, %rd67;
	cvt.u32.u64 	%r217, %rd286;
	add.s32 	%r212, %r212, -8;
	add.s32 	%r211, %r211, 8;
	setp.ne.s32 	%p14, %r211, 0;
	@%p14 bra 	$L__BB388_4;
	add.s32 	%r216, %r212, 3;
$L__BB388_30:
	and.b32  	%r28, %r9, 7;
	setp.eq.s32 	%p15, %r28, 0;
	@%p15 bra 	$L__BB388_59;
	and.b32  	%r29, %r9, 3;
	setp.lt.u32 	%p16, %r28, 4;
	@%p16 bra 	$L__BB388_45;
	cvt.u64.u32 	%rd79, %r217;
	mul.wide.u32 	%rd214, %r216, 8;
	add.s64 	%rd215, %rd2, %rd214;
	ld.global.u64 	%rd80, [%rd215];
	and.b64  	%rd216, %rd80, -4294967296;
	setp.ne.s64 	%p17, %rd216, 0;
	@%p17 bra 	$L__BB388_34;
	cvt.u32.u64 	%r123, %rd80;
	cvt.u32.u64 	%r124, %rd79;
	div.u32 	%r125, %r124, %r123;
	mul.lo.s32 	%r126, %r125, %r123;
	sub.s32 	%r127, %r124, %r126;
	cvt.u64.u32 	%rd290, %r125;
	cvt.u64.u32 	%rd291, %r127;
	bra.uni 	$L__BB388_35;
$L__BB388_34:
	div.s64 	%rd290, %rd79, %rd80;
	mul.lo.s64 	%rd217, %rd290, %rd80;
	sub.s64 	%rd291, %rd79, %rd217;
$L__BB388_35:
	mul.wide.u32 	%rd218, %r216, 8;
	add.s64 	%rd219, %rd1, %rd218;
	ld.global.u64 	%rd220, [%rd219];
	mad.lo.s64 	%rd87, %rd220, %rd291, %rd307;
	add.s32 	%r30, %r216, -1;
	and.b64  	%rd88, %rd290, 4294967295;
	mul.wide.u32 	%rd221, %r30, 8;
	add.s64 	%rd222, %rd2, %rd221;
	ld.global.u64 	%rd89, [%rd222];
	and.b64  	%rd223, %rd89, -4294967296;
	setp.ne.s64 	%p18, %rd223, 0;
	@%p18 bra 	$L__BB388_37;
	cvt.u32.u64 	%r128, %rd89;
	cvt.u32.u64 	%r129, %rd88;
	div.u32 	%r130, %r129, %r128;
	mul.lo.s32 	%r131, %r130, %r128;
	sub.s32 	%r132, %r129, %r131;
	cvt.u64.u32 	%rd292, %r130;
	cvt.u64.u32 	%rd293, %r132;
	bra.uni 	$L__BB388_38;
$L__BB388_37:
	div.s64 	%rd292, %rd88, %rd89;
	mul.lo.s64 	%rd224, %rd292, %rd89;
	sub.s64 	%rd293, %rd88, %rd224;
$L__BB388_38:
	mul.wide.u32 	%rd225, %r30, 8;
	add.s64 	%rd226, %rd1, %rd225;
	ld.global.u64 	%rd227, [%rd226];
	mad.lo.s64 	%rd96, %rd227, %rd293, %rd87;
	add.s32 	%r31, %r216, -2;
	and.b64  	%rd97, %rd292, 4294967295;
	mul.wide.u32 	%rd228, %r31, 8;
	add.s64 	%rd229, %rd2, %rd228;
	ld.global.u64 	%rd98, [%rd229];
	and.b64  	%rd230, %rd98, -4294967296;
	setp.ne.s64 	%p19, %rd230, 0;
	@%p19 bra 	$L__BB388_40;
	cvt.u32.u64 	%r133, %rd98;
	cvt.u32.u64 	%r134, %rd97;
	div.u32 	%r135, %r134, %r133;
	mul.lo.s32 	%r136, %r135, %r133;
	sub.s32 	%r137, %r134, %r136;
	cvt.u64.u32 	%rd294, %r135;
	cvt.u64.u32 	%rd295, %r137;
	bra.uni 	$L__BB388_41;
$L__BB388_40:
	div.s64 	%rd294, %rd97, %rd98;
	mul.lo.s64 	%rd231, %rd294, %rd98;
	sub.s64 	%rd295, %rd97, %rd231;
$L__BB388_41:
	mul.wide.u32 	%rd232, %r31, 8;
	add.s64 	%rd233, %rd1, %rd232;
	ld.global.u64 	%rd234, [%rd233];
	mad.lo.s64 	%rd105, %rd234, %rd295, %rd96;
	add.s32 	%r32, %r216, -3;
	and.b64  	%rd106, %rd294, 4294967295;
	mul.wide.u32 	%rd235, %r32, 8;
	add.s64 	%rd236, %rd2, %rd235;
	ld.global.u64 	%rd107, [%rd236];
	and.b64  	%rd237, %rd107, -4294967296;
	setp.ne.s64 	%p20, %rd237, 0;
	@%p20 bra 	$L__BB388_43;
	cvt.u32.u64 	%r138, %rd107;
	cvt.u32.u64 	%r139, %rd106;
	div.u32 	%r140, %r139, %r138;
	mul.lo.s32 	%r141, %r140, %r138;
	sub.s32 	%r142, %r139, %r141;
	cvt.u64.u32 	%rd296, %r140;
	cvt.u64.u32 	%rd297, %r142;
	bra.uni 	$L__BB388_44;
$L__BB388_43:
	div.s64 	%rd296, %rd106, %rd107;
	mul.lo.s64 	%rd238, %rd296, %rd107;
	sub.s64 	%rd297, %rd106, %rd238;
$L__BB388_44:
	mul.wide.u32 	%rd239, %r32, 8;
	add.s64 	%rd240, %rd1, %rd239;
	ld.global.u64 	%rd241, [%rd240];
	mad.lo.s64 	%rd307, %rd241, %rd297, %rd105;
	cvt.u32.u64 	%r217, %rd296;
	add.s32 	%r216, %r216, -4;
$L__BB388_45:
	setp.eq.s32 	%p21, %r29, 0;
	@%p21 bra 	$L__BB388_59;
	setp.eq.s32 	%p22, %r29, 1;
	@%p22 bra 	$L__BB388_54;
	cvt.u64.u32 	%rd117, %r217;
	mul.wide.u32 	%rd243, %r216, 8;
	add.s64 	%rd244, %rd2, %rd243;
	ld.global.u64 	%rd118, [%rd244];
	and.b64  	%rd245, %rd118, -4294967296;
	setp.ne.s64 	%p23, %rd245, 0;
	@%p23 bra 	$L__BB388_49;
	cvt.u32.u64 	%r143, %rd118;
	cvt.u32.u64 	%r144, %rd117;
	div.u32 	%r145, %r144, %r143;
	mul.lo.s32 	%r146, %r145, %r143;
	sub.s32 	%r147, %r144, %r146;
	cvt.u64.u32 	%rd300, %r145;
	cvt.u64.u32 	%rd301, %r147;
	bra.uni 	$L__BB388_50;
$L__BB388_49:
	div.s64 	%rd300, %rd117, %rd118;
	mul.lo.s64 	%rd246, %rd300, %rd118;
	sub.s64 	%rd301, %rd117, %rd246;
$L__BB388_50:
	add.s64 	%rd248, %rd1, %rd243;
	ld.global.u64 	%rd249, [%rd248];
	mad.lo.s64 	%rd125, %rd249, %rd301, %rd307;
	add.s32 	%r37, %r216, -1;
	and.b64  	%rd126, %rd300, 4294967295;
	mul.wide.u32 	%rd250, %r37, 8;
	add.s64 	%rd251, %rd2, %rd250;
	ld.global.u64 	%rd127, [%rd251];
	and.b64  	%rd252, %rd127, -4294967296;
	setp.ne.s64 	%p24, %rd252, 0;
	@%p24 bra 	$L__BB388_52;
	cvt.u32.u64 	%r148, %rd127;
	cvt.u32.u64 	%r149, %rd126;
	div.u32 	%r150, %r149, %r148;
	mul.lo.s32 	%r151, %r150, %r148;
	sub.s32 	%r152, %r149, %r151;
	cvt.u64.u32 	%rd302, %r150;
	cvt.u64.u32 	%rd303, %r152;
	bra.uni 	$L__BB388_53;
$L__BB388_52:
	div.s64 	%rd302, %rd126, %rd127;
	mul.lo.s64 	%rd253, %rd302, %rd127;
	sub.s64 	%rd303, %rd126, %rd253;
$L__BB388_53:
	add.s64 	%rd255, %rd1, %rd250;
	ld.global.u64 	%rd256, [%rd255];
	mad.lo.s64 	%rd307, %rd256, %rd303, %rd125;
	cvt.u32.u64 	%r217, %rd302;
	add.s32 	%r216, %r216, -2;
$L__BB388_54:
	and.b32  	%r153, %r9, 1;
	setp.eq.b32 	%p25, %r153, 1;
	not.pred 	%p26, %p25;
	@%p26 bra 	$L__BB388_59;
	cvt.u64.u32 	%rd137, %r217;
	mul.wide.u32 	%rd257, %r216, 8;
	add.s64 	%rd258, %rd2, %rd257;
	ld.global.u64 	%rd138, [%rd258];
	and.b64  	%rd259, %rd138, -4294967296;
	setp.ne.s64 	%p27, %rd259, 0;
	@%p27 bra 	$L__BB388_57;
	cvt.u32.u64 	%r154, %rd138;
	cvt.u32.u64 	%r155, %rd137;
	rem.u32 	%r156, %r155, %r154;
	cvt.u64.u32 	%rd306, %r156;
	bra.uni 	$L__BB388_58;
$L__BB388_57:
	rem.s64 	%rd306, %rd137, %rd138;
$L__BB388_58:
	add.s64 	%rd261, %rd1, %rd257;
	ld.global.u64 	%rd262, [%rd261];
	mad.lo.s64 	%rd307, %rd262, %rd306, %rd307;
$L__BB388_59:
	cvta.to.global.u64 	%rd263, %rd145;
	shl.b64 	%rd264, %rd307, 1;
	add.s64 	%rd265, %rd263, %rd264;
	ld.global.u16 	%rs19, [%rd265];
	st.shared.u16 	[%r7], %rs19;
	bar.sync 	0;
	setp.ne.s32 	%p28, %r1, 0;
	@%p28 bra 	$L__BB388_77;
	setp.gt.u32 	%p29, %r5, 1;
	@%p29 bra 	$L__BB388_62;
	shl.b32 	%r157, %r3, 1;
	mov.u32 	%r158, minsdata_bf16;
	add.s32 	%r159, %r158, %r157;
	ld.shared.u16 	%rs118, [%r159];
	bra.uni 	$L__BB388_76;
$L__BB388_62:
	shl.b32 	%r161, %r3, 1;
	mov.u32 	%r162, minsdata_bf16;
	add.s32 	%r42, %r162, %r161;
	ld.shared.u16 	%rs118, [%r42];
	add.s32 	%r43, %r5, -1;
	add.s32 	%r163, %r5, -2;
	and.b32  	%r44, %r43, 15;
	setp.lt.u32 	%p30, %r163, 15;
	mov.b32 	%r225, 1;
	@%p30 bra 	$L__BB388_66;
	and.b32  	%r166, %r43, -16;
	neg.s32 	%r222, %r166;
	shl.b32 	%r46, %r2, 1;
	add.s32 	%r168, %r161, %r46;
	add.s32 	%r220, %r162, %r168;
	shl.b32 	%r48, %r2, 5;
	mov.b32 	%r223, 1;
	mov.b32 	%r221, 0;
$L__BB388_64:
	.pragma "nounroll";
	mul.lo.s32 	%r170, %r223, %r2;
	shl.b32 	%r171, %r170, 1;
	add.s32 	%r172, %r42, %r171;
	ld.shared.u16 	%rs23, [%r220];
	// begin inline asm
	{ min.bf16 %rs21,%rs118,%rs23;
}
	// end inline asm
	add.s32 	%r173, %r172, %r46;
	ld.shared.u16 	%rs26, [%r173];
	// begin inline asm
	{ min.bf16 %rs24,%rs21,%rs26;
}
	// end inline asm
	add.s32 	%r174, %r173, %r46;
	ld.shared.u16 	%rs29, [%r174];
	// begin inline asm
	{ min.bf16 %rs27,%rs24,%rs29;
}
	// end inline asm
	add.s32 	%r175, %r174, %r46;
	ld.shared.u16 	%rs32, [%r175];
	// begin inline asm
	{ min.bf16 %rs30,%rs27,%rs32;
}
	// end inline asm
	add.s32 	%r176, %r175, %r46;
	ld.shared.u16 	%rs35, [%r176];
	// begin inline asm
	{ min.bf16 %rs33,%rs30,%rs35;
}
	// end inline asm
	add.s32 	%r177, %r176, %r46;
	ld.shared.u16 	%rs38, [%r177];
	// begin inline asm
	{ min.bf16 %rs36,%rs33,%rs38;
}
	// end inline asm
	add.s32 	%r178, %r177, %r46;
	ld.shared.u16 	%rs41, [%r178];
	// begin inline asm
	{ min.bf16 %rs39,%rs36,%rs41;
}
	// end inline asm
	add.s32 	%r179, %r178, %r46;
	ld.shared.u16 	%rs44, [%r179];
	// begin inline asm
	{ min.bf16 %rs42,%rs39,%rs44;
}
	// end inline asm
	add.s32 	%r180, %r179, %r46;
	ld.shared.u16 	%rs47, [%r180];
	// begin inline asm
	{ min.bf16 %rs45,%rs42,%rs47;
}
	// end inline asm
	add.s32 	%r181, %r180, %r46;
	ld.shared.u16 	%rs50, [%r181];
	// begin inline asm
	{ min.bf16 %rs48,%rs45,%rs50;
}
	// end inline asm
	add.s32 	%r182, %r181, %r46;
	ld.shared.u16 	%rs53, [%r182];
	// begin inline asm
	{ min.bf16 %rs51,%rs48,%rs53;
}
	// end inline asm
	add.s32 	%r183, %r182, %r46;
	ld.shared.u16 	%rs56, [%r183];
	// begin inline asm
	{ min.bf16 %rs54,%rs51,%rs56;
}
	// end inline asm
	add.s32 	%r184, %r183, %r46;
	ld.shared.u16 	%rs59, [%r184];
	// begin inline asm
	{ min.bf16 %rs57,%rs54,%rs59;
}
	// end inline asm
	add.s32 	%r185, %r184, %r46;
	ld.shared.u16 	%rs62, [%r185];
	// begin inline asm
	{ min.bf16 %rs60,%rs57,%rs62;
}
	// end inline asm
	add.s32 	%r186, %r185, %r46;
	ld.shared.u16 	%rs65, [%r186];
	// begin inline asm
	{ min.bf16 %rs63,%rs60,%rs65;
}
	// end inline asm
	add.s32 	%r187, %r186, %r46;
	ld.shared.u16 	%rs68, [%r187];
	// begin inline asm
	{ min.bf16 %rs118,%rs63,%rs68;
}
	// end inline asm
	add.s32 	%r223, %r223, 16;
	add.s32 	%r222, %r222, 16;
	add.s32 	%r221, %r221, 16;
	add.s32 	%r220, %r220, %r48;
	setp.ne.s32 	%p31, %r222, 0;
	@%p31 bra 	$L__BB388_64;
	add.s32 	%r225, %r221, 1;
$L__BB388_66:
	setp.eq.s32 	%p32, %r44, 0;
	@%p32 bra 	$L__BB388_75;
	and.b32  	%r59, %r43, 7;
	setp.lt.u32 	%p33, %r44, 8;
	@%p33 bra 	$L__BB388_69;
	mul.lo.s32 	%r188, %r225, %r2;
	shl.b32 	%r189, %r188, 1;
	add.s32 	%r190, %r42, %r189;
	ld.shared.u16 	%rs72, [%r190];
	// begin inline asm
	{ min.bf16 %rs70,%rs118,%rs72;
}
	// end inline asm
	shl.b32 	%r191, %r2, 1;
	add.s32 	%r192, %r190, %r191;
	ld.shared.u16 	%rs75, [%r192];
	// begin inline asm
	{ min.bf16 %rs73,%rs70,%rs75;
}
	// end inline asm
	add.s32 	%r193, %r192, %r191;
	ld.shared.u16 	%rs78, [%r193];
	// begin inline asm
	{ min.bf16 %rs76,%rs73,%rs78;
}
	// end inline asm
	add.s32 	%r194, %r193, %r191;
	ld.shared.u16 	%rs81, [%r194];
	// begin inline asm
	{ min.bf16 %rs79,%rs76,%rs81;
}
	// end inline asm
	add.s32 	%r195, %r194, %r191;
	ld.shared.u16 	%rs84, [%r195];
	// begin inline asm
	{ min.bf16 %rs82,%rs79,%rs84;
}
	// end inline asm
	add.s32 	%r196, %r195, %r191;
	ld.shared.u16 	%rs87, [%r196];
	// begin inline asm
	{ min.bf16 %rs85,%rs82,%rs87;
}
	// end inline asm
	add.s32 	%r197, %r196, %r191;
	ld.shared.u16 	%rs90, [%r197];
	// begin inline asm
	{ min.bf16 %rs88,%rs85,%rs90;
}
	// end inline asm
	add.s32 	%r198, %r197, %r191;
	ld.shared.u16 	%rs93, [%r198];
	// begin inline asm
	{ min.bf16 %rs118,%rs88,%rs93;
}
	// end inline asm
	add.s32 	%r225, %r225, 8;
$L__BB388_69:
	setp.eq.s32 	%p34, %r59, 0;
	@%p34 bra 	$L__BB388_75;
	and.b32  	%r62, %r43, 3;
	setp.lt.u32 	%p35, %r59, 4;
	@%p35 bra 	$L__BB388_72;
	mul.lo.s32 	%r199, %r225, %r2;
	shl.b32 	%r200, %r199, 1;
	add.s32 	%r201, %r42, %r200;
	ld.shared.u16 	%rs97, [%r201];
	// begin inline asm
	{ min.bf16 %rs95,%rs118,%rs97;
}
	// end inline asm
	shl.b32 	%r202, %r2, 1;
	add.s32 	%r203, %r201, %r202;
	ld.shared.u16 	%rs100, [%r203];
	// begin inline asm
	{ min.bf16 %rs98,%rs95,%rs100;
}
	// end inline asm
	add.s32 	%r204, %r203, %r202;
	ld.shared.u16 	%rs103, [%r204];
	// begin inline asm
	{ min.bf16 %rs101,%rs98,%rs103;
}
	// end inline asm
	add.s32 	%r205, %r204, %r202;
	ld.shared.u16 	%rs106, [%r205];
	// begin inline asm
	{ min.bf16 %rs118,%rs101,%rs106;
}
	// end inline asm
	add.s32 	%r225, %r225, 4;
$L__BB388_72:
	setp.eq.s32 	%p36, %r62, 0;
	@%p36 bra 	$L__BB388_75;
	mul.lo.s32 	%r206, %r2, %r225;
	shl.b32 	%r207, %r206, 1;
	add.s32 	%r209, %r207, %r161;
	add.s32 	%r228, %r162, %r209;
	shl.b32 	%r66, %r2, 1;
	neg.s32 	%r227, %r62;
$L__BB388_74:
	.pragma "nounroll";
	ld.shared.u16 	%rs109, [%r228];
	// begin inline asm
	{ min.bf16 %rs118,%rs118,%rs109;
}
	// end inline asm
	add.s32 	%r228, %r228, %r66;
	add.s32 	%r227, %r227, 1;
	setp.ne.s32 	%p37, %r227, 0;
	@%p37 bra 	$L__BB388_74;
$L__BB388_75:
	st.shared.u16 	[%r42], %rs118;
$L__BB388_76:
	cvt.u64.u32 	%rd266, %r4;
	mad.lo.s64 	%rd267, %rd147, %rd266, %rd3;
	cvta.to.global.u64 	%rd268, %rd144;
	shl.b64 	%rd269, %rd267, 1;
	add.s64 	%rd270, %rd268, %rd269;
	st.global.u16 	[%rd270], %rs118;
$L__BB388_77:
	ret;

}
	// .globl	contiguous_min33_bf16
.visible .entry contiguous_min33_bf16(
	.param .u64 .ptr .align 1 contiguous_min33_bf16_param_0,
	.param .u64 .ptr .align 1 contiguous_min33_bf16_param_1,
	.param .u64 contiguous_min33_bf16_param_2,
	.param .u64 contiguous_min33_bf16_param_3,
	.param .u64 contiguous_min33_bf16_param_4
)
{
	.reg .pred 	%p<14>;
	.reg .b16 	%rs<120>;
	.reg .b32 	%r<110>;
	.reg .b64 	%rd<16>;

	ld.param.u64 	%rd2, [contiguous_min33_bf16_param_0];
	ld.param.u64 	%rd3, [contiguous_min33_bf16_param_1];
	ld.param.u64 	%rd4, [contiguous_min33_bf16_param_3];
	ld.param.u64 	%rd5, [contiguous_min33_bf16_param_4];
	mov.u32 	%r1, %tid.y;
	mov.u32 	%r2, %ntid.x;
	mov.u32 	%r3, %tid.x;
	mad.lo.s32 	%r38, %r1, %r2, %r3;
	mov.u32 	%r39, %ctaid.x;
	mad.lo.s32 	%r40, %r39, %r2, %r3;
	mov.u32 	%r4, %ctaid.y;
	mov.u32 	%r5, %ntid.y;
	mad.lo.s32 	%r41, %r4, %r5, %r1;
	mov.b16 	%rs18, 32640;
	// begin inline asm
	cvt.rn.bf16.u16 %rs17, %rs18;
	// end inline asm
	shl.b32 	%r42, %r38, 1;
	mov.u32 	%r43, minsdata_bf16;
	add.s32 	%r7, %r43, %r42;
	st.shared.u16 	[%r7], %rs17;
	cvt.u64.u32 	%rd1, %r40;
	setp.le.u64 	%p1, %rd4, %rd1;
	cvt.u64.u32 	%rd7, %r41;
	setp.le.u64 	%p2, %rd5, %rd7;
	or.pred  	%p3, %p1, %p2;
	@%p3 bra 	$L__BB389_19;
	cvt.u32.u64 	%r44, %rd1;
	cvta.to.global.u64 	%rd8, %rd3;
	cvt.u32.u64 	%r45, %rd4;
	mad.lo.s32 	%r46, %r41, %r45, %r44;
	mul.wide.u32 	%rd9, %r46, 2;
	add.s64 	%rd10, %rd8, %rd9;
	ld.global.u16 	%rs19, [%rd10];
	st.shared.u16 	[%r7], %rs19;
	bar.sync 	0;
	setp.ne.s32 	%p4, %r1, 0;
	@%p4 bra 	$L__BB389_19;
	setp.gt.u32 	%p5, %r5, 1;
	@%p5 bra 	$L__BB389_4;
	shl.b32 	%r47, %r3, 1;
	add.s32 	%r49, %r43, %r47;
	ld.shared.u16 	%rs118, [%r49];
	bra.uni 	$L__BB389_18;
$L__BB389_4:
	shl.b32 	%r51, %r3, 1;
	add.s32 	%r8, %r43, %r51;
	ld.shared.u16 	%rs118, [%r8];
	add.s32 	%r9, %r5, -1;
	add.s32 	%r53, %r5, -2;
	and.b32  	%r10, %r9, 15;
	setp.lt.u32 	%p6, %r53, 15;
	mov.b32 	%r106, 1;
	@%p6 bra 	$L__BB389_8;
	and.b32  	%r56, %r9, -16;
	neg.s32 	%r103, %r56;
	shl.b32 	%r12, %r2, 1;
	add.s32 	%r58, %r51, %r12;
	add.s32 	%r101, %r43, %r58;
	shl.b32 	%r14, %r2, 5;
	mov.b32 	%r104, 1;
	mov.b32 	%r102, 0;
$L__BB389_6:
	.pragma "nounroll";
	mul.lo.s32 	%r60, %r104, %r2;
	shl.b32 	%r61, %r60, 1;
	add.s32 	%r62, %r8, %r61;
	ld.shared.u16 	%rs23, [%r101];
	// begin inline asm
	{ min.bf16 %rs21,%rs118,%rs23;
}
	// end inline asm
	add.s32 	%r63, %r62, %r12;
	ld.shared.u16 	%rs26, [%r63];
	// begin inline asm
	{ min.bf16 %rs24,%rs21,%rs26;
}
	// end inline asm
	add.s32 	%r64, %r63, %r12;
	ld.shared.u16 	%rs29, [%r64];
	// begin inline asm
	{ min.bf16 %rs27,%rs24,%rs29;
}
	// end inline asm
	add.s32 	%r65, %r64, %r12;
	ld.shared.u16 	%rs32, [%r65];
	// begin inline asm
	{ min.bf16 %rs30,%rs27,%rs32;
}
	// end inline asm
	add.s32 	%r66, %r65, %r12;
	ld.shared.u16 	%rs35, [%r66];
	// begin inline asm
	{ min.bf16 %rs33,%rs30,%rs35;
}
	// end inline asm
	add.s32 	%r67, %r66, %r12;
	ld.shared.u16 	%rs38, [%r67];
	// begin inline asm
	{ min.bf16 %rs36,%rs33,%rs38;
}
	// end inline asm
	add.s32 	%r68, %r67, %r12;
	ld.shared.u16 	%rs41, [%r68];
	// begin inline asm
	{ min.bf16 %rs39,%rs36,%rs41;
}
	// end inline asm
	add.s32 	%r69, %r68, %r12;
	ld.shared.u16 	%rs44, [%r69];
	// begin inline asm
	{ min.bf16 %rs42,%rs39,%rs44;
}
	// end inline asm
	add.s32 	%r70, %r69, %r12;
	ld.shared.u16 	%rs47, [%r70];
	// begin inline asm
	{ min.bf16 %rs45,%rs42,%rs47;
}
	// end inline asm
	add.s32 	%r71, %r70, %r12;
	ld.shared.u16 	%rs50, [%r71];
	// begin inline asm
	{ min.bf16 %rs48,%rs45,%rs50;
}
	// end inline asm
	add.s32 	%r72, %r71, %r12;
	ld.shared.u16 	%rs53, [%r72];
	// begin inline asm
	{ min.bf16 %rs51,%rs48,%rs53;
}
	// end inline asm
	add.s32 	%r73, %r72, %r12;
	ld.shared.u16 	%rs56, [%r73];
	// begin inline asm
	{ min.bf16 %rs54,%rs51,%rs56;
}
	// end inline asm
	add.s32 	%r74, %r73, %r12;
	ld.shared.u16 	%rs59, [%r74];
	// begin inline asm
	{ min.bf16 %rs57,%rs54,%rs59;
}
	// end inline asm
	add.s32 	%r75, %r74, %r12;
	ld.shared.u16 	%rs62, [%r75];
	// begin inline asm
	{ min.bf16 %rs60,%rs57,%rs62;
}
	// end inline asm
	add.s32 	%r76, %r75, %r12;
	ld.shared.u16 	%rs65, [%r76];
	// begin inline asm
	{ min.bf16 %rs63,%rs60,%rs65;
}
	// end inline asm
	add.s32 	%r77, %r76, %r12;
	ld.shared.u16 	%rs68, [%r77];
	// begin inline asm
	{ min.bf16 %rs118,%rs63,%rs68;
}
	// end inline asm
	add.s32 	%r104, %r104, 16;
	add.s32 	%r103, %r103, 16;
	add.s32 	%r102, %r102, 16;
	add.s32 	%r101, %r101, %r14;
	setp.ne.s32 	%p7, %r103, 0;
	@%p7 bra 	$L__BB389_6;
	add.s32 	%r106, %r102, 1;
$L__BB389_8:
	setp.eq.s32 	%p8, %r10, 0;
	@%p8 bra 	$L__BB389_17;
	and.b32  	%r25, %r9, 7;
	setp.lt.u32 	%p9, %r10, 8;
	@%p9 bra 	$L__BB389_11;
	mul.lo.s32 	%r78, %r106, %r2;
	shl.b32 	%r79, %r78, 1;
	add.s32 	%r80, %r8, %r79;
	ld.shared.u16 	%rs72, [%r80];
	// begin inline asm
	{ min.bf16 %rs70,%rs118,%rs72;
}
	// end inline asm
	shl.b32 	%r81, %r2, 1;
	add.s32 	%r82, %r80, %r81;
	ld.shared.u16 	%rs75, [%r82];
	// begin inline asm
	{ min.bf16 %rs73,%rs70,%rs75;
}
	// end inline asm
	add.s32 	%r83, %r82, %r81;
	ld.shared.u16 	%rs78, [%r83];
	// begin inline asm
	{ min.bf16 %rs76,%rs73,%rs78;
}
	// end inline asm
	add.s32 	%r84, %r83, %r81;
	ld.shared.u16 	%rs81, [%r84];
	// begin inline asm
	{ min.bf16 %rs79,%rs76,%rs81;
}
	// end inline asm
	add.s32 	%r85, %r84, %r81;
	ld.shared.u16 	%rs84, [%r85];
	// begin inline asm
	{ min.bf16 %rs82,%rs79,%rs84;
}
	// end inline asm
	add.s32 	%r86, %r85, %r81;
	ld.shared.u16 	%rs87, [%r86];
	// begin inline asm
	{ min.bf16 %rs85,%rs82,%rs87;
}
	// end inline asm
	add.s32 	%r87, %r86, %r81;
	ld.shared.u16 	%rs90, [%r87];
	// begin inline asm
	{ min.bf16 %rs88,%rs85,%rs90;
}
	// end inline asm
	add.s32 	%r88, %r87, %r81;
	ld.shared.u16 	%rs93, [%r88];
	// begin inline asm
	{ min.bf16 %rs118,%rs88,%rs93;
}
	// end inline asm
	add.s32 	%r106, %r106, 8;
$L__BB389_11:
	setp.eq.s32 	%p10, %r25, 0;
	@%p10 bra 	$L__BB389_17;
	and.b32  	%r28, %r9, 3;
	setp.lt.u32 	%p11, %r25, 4;
	@%p11 bra 	$L__BB389_14;
	mul.lo.s32 	%r89, %r106, %r2;
	shl.b32 	%r90, %r89, 1;
	add.s32 	%r91, %r8, %r90;
	ld.shared.u16 	%rs97, [%r91];
	// begin inline asm
	{ min.bf16 %rs95,%rs118,%rs97;
}
	// end inline asm
	shl.b32 	%r92, %r2, 1;
	add.s32 	%r93, %r91, %r92;
	ld.shared.u16 	%rs100, [%r93];
	// begin inline asm
	{ min.bf16 %rs98,%rs95,%rs100;
}
	// end inline asm
	add.s32 	%r94, %r93, %r92;
	ld.shared.u16 	%rs103, [%r94];
	// begin inline asm
	{ min.bf16 %rs101,%rs98,%rs103;
}
	// end inline asm
	add.s32 	%r95, %r94, %r92;
	ld.shared.u16 	%rs106, [%r95];
	// begin inline asm
	{ min.bf16 %rs118,%rs101,%rs106;
}
	// end inline asm
	add.s32 	%r106, %r106, 4;
$L__BB389_14:
	setp.eq.s32 	%p12, %r28, 0;
	@%p12 bra 	$L__BB389_17;
	mul.lo.s32 	%r96, %r2, %r106;
	shl.b32 	%r97, %r96, 1;
	add.s32 	%r99, %r97, %r51;
	add.s32 	%r109, %r43, %r99;
	shl.b32 	%r32, %r2, 1;
	neg.s32 	%r108, %r28;
$L__BB389_16:
	.pragma "nounroll";
	ld.shared.u16 	%rs109, [%r109];
	// begin inline asm
	{ min.bf16 %rs118,%rs118,%rs109;
}
	// end inline asm
	add.s32 	%r109, %r109, %r32;
	add.s32 	%r108, %r108, 1;
	setp.ne.s32 	%p13, %r108, 0;
	@%p13 bra 	$L__BB389_16;
$L__BB389_17:
	st.shared.u16 	[%r8], %rs118;
$L__BB389_18:
	cvt.u64.u32 	%rd11, %r4;
	mad.lo.s64 	%rd12, %rd4, %rd11, %rd1;
	cvta.to.global.u64 	%rd13, %rd2;
	shl.b64 	%rd14, %rd12, 1;
	add.s64 	%rd15, %rd13, %rd14;
	st.global.u16 	[%rd15], %rs118;
$L__BB389_19:
	ret;

}
	// .globl	contiguous_max_bool
.visible .entry contiguous_max_bool(
	.param .u64 .ptr .align 1 contiguous_max_bool_param_0,
	.param .u64 .ptr .align 1 contiguous_max_bool_param_1,
	.param .u64 contiguous_max_bool_param_2
)
{
	.reg .pred 	%p<16>;
	.reg .b16 	%rs<44>;
	.reg .b32 	%r<14>;
	.reg .b64 	%rd<14>;

	ld.param.u64 	%rd4, [contiguous_max_bool_param_0];
	ld.param.u64 	%rd6, [contiguous_max_bool_param_1];
	ld.param.u64 	%rd5, [contiguous_max_bool_param_2];
	cvta.to.global.u64 	%rd1, %rd6;
	mov.u32 	%r1, %tid.x;
	mov.u32 	%r2, %ctaid.x;
	mov.u32 	%r13, %ntid.x;
	mul.lo.s32 	%r8, %r2, %r13;
	shl.b32 	%r9, %r8, 1;
	add.s32 	%r4, %r9, %r1;
	mov.u32 	%r10, maxsdata_bool;
	add.s32 	%r5, %r10, %r1;
	mov.b16 	%rs1, 0;
	st.shared.u8 	[%r5], %rs1;
	add.s32 	%r11, %r4, %r13;
	cvt.u64.u32 	%rd2, %r11;
	setp.le.u64 	%p1, %rd5, %rd2;
	@%p1 bra 	$L__BB390_2;
	cvt.u64.u32 	%rd8, %r4;
	add.s64 	%rd9, %rd1, %rd8;
	ld.global.u8 	%rs3, [%rd9];
	add.s64 	%rd10, %rd1, %rd2;
	ld.global.u8 	%rs4, [%rd10];
	or.b16  	%rs5, %rs4, %rs3;
	and.b16  	%rs6, %rs5, 255;
	setp.ne.s16 	%p3, %rs6, 0;
	selp.u16 	%rs7, 1, 0, %p3;
	st.shared.u8 	[%r5], %rs7;
	bra.uni 	$L__BB390_4;
$L__BB390_2:
	cvt.u64.u32 	%rd3, %r4;
	setp.le.u64 	%p2, %rd5, %rd3;
	@%p2 bra 	$L__BB390_4;
	add.s64 	%rd7, %rd1, %rd3;
	ld.global.u8 	%rs2, [%rd7];
	st.shared.u8 	[%r5], %rs2;
$L__BB390_4:
	bar.sync 	0;
	setp.lt.u32 	%p4, %r13, 66;
	@%p4 bra 	$L__BB390_8;
$L__BB390_5:
	shr.u32 	%r7, %r13, 1;
	setp.ge.u32 	%p5, %r1, %r7;
	@%p5 bra 	$L__BB390_7;
	ld.shared.u8 	%rs8, [%r5];
	add.s32 	%r12, %r5, %r7;
	ld.shared.u8 	%rs9, [%r12];
	or.b16  	%rs10, %rs9, %rs8;
	and.b16  	%rs11, %rs10, 255;
	setp.ne.s16 	%p6, %rs11, 0;
	selp.u16 	%rs12, 1, 0, %p6;
	st.shared.u8 	[%r5], %rs12;
$L__BB390_7:
	bar.sync 	0;
	setp.gt.u32 	%p7, %r13, 131;
	mov.u32 	%r13, %r7;
	@%p7 bra 	$L__BB390_5;
$L__BB390_8:
	setp.gt.u32 	%p8, %r1, 31;
	@%p8 bra 	$L__BB390_11;
	ld.volatile.shared.u8 	%rs13, [%r5];
	ld.volatile.shared.u8 	%rs14, [%r5+32];
	or.b16  	%rs15, %rs14, %rs13;
	and.b16  	%rs16, %rs15, 255;
	setp.ne.s16 	%p9, %rs16, 0;
	selp.u16 	%rs17, 1, 0, %p9;
	st.volatile.shared.u8 	[%r5], %rs17;
	ld.volatile.shared.u8 	%rs18, [%r5];
	ld.volatile.shared.u8 	%rs19, [%r5+16];
	or.b16  	%rs20, %rs19, %rs18;
	and.b16  	%rs21, %rs20, 255;
	setp.ne.s16 	%p10, %rs21, 0;
	selp.u16 	%rs22, 1, 0, %p10;
	st.volatile.shared.u8 	[%r5], %rs22;
	ld.volatile.shared.u8 	%rs23, [%r5];
	ld.volatile.shared.u8 	%rs24, [%r5+8];
	or.b16  	%rs25, %rs24, %rs23;
	and.b16  	%rs26, %rs25, 255;
	setp.ne.s16 	%p11, %rs26, 0;
	selp.u16 	%rs27, 1, 0, %p11;
	st.volatile.shared.u8 	[%r5], %rs27;
	ld.volatile.shared.u8 	%rs28, [%r5];
	ld.volatile.shared.u8 	%rs29, [%r5+4];
	or.b16  	%rs30, %rs29, %rs28;
	and.b16  	%rs31, %rs30, 255;
	setp.ne.s16 	%p12, %rs31, 0;
	selp.u16 	%rs32, 1, 0, %p12;
	st.volatile.shared.u8 	[%r5], %rs32;
	ld.volatile.shared.u8 	%rs33, [%r5];
	ld.volatile.shared.u8 	%rs34, [%r5+2];
	or.b16  	%rs35, %rs34, %rs33;
	and.b16  	%rs36, %rs35, 255;
	setp.ne.s16 	%p13, %rs36, 0;
	selp.u16 	%rs37, 1, 0, %p13;
	st.volatile.shared.u8 	[%r5], %rs37;
	ld.volatile.shared.u8 	%rs38, [%r5];
	ld.volatile.shared.u8 	%rs39, [%r5+1];
	or.b16  	%rs40, %rs39, %rs38;
	and.b16  	%rs41, %rs40, 255;
	setp.ne.s16 	%p14, %rs41, 0;
	selp.u16 	%rs42, 1, 0, %p14;
	st.volatile.shared.u8 	[%r5], %rs42;
	setp.ne.s32 	%p15, %r1, 0;
	@%p15 bra 	$L__BB390_11;
	ld.shared.u8 	%rs43, [maxsdata_bool];
	cvt.u64.u32 	%rd11, %r2;
	cvta.to.global.u64 	%rd12, %rd4;
	add.s64 	%rd13, %rd12, %rd11;
	st.global.u8 	[%rd13], %rs43;
$L__BB390_11:
	ret;

}
	// .globl	uncontiguous_max_bool
.visible .entry uncontiguous_max_bool(
	.param .u64 .ptr .align 1 uncontiguous_max_bool_param_0,
	.param .u64 .ptr .align 1 uncontiguous_max_bool_param_1,
	.param .u64 .ptr .align 1 uncontiguous_max_bool_param_2,
	.param .u64 .ptr .align 1 uncontiguous_max_bool_param_3,
	.param .u64 uncontiguous_max_bool_param_4,
	.param .u64 uncontiguous_max_bool_param_5
)
{
	.reg .pred 	%p<61>;
	.reg .b16 	%rs<44>;
	.reg .b32 	%r<210>;
	.reg .b64 	%rd<555>;

	ld.param.u64 	%rd260, [uncontiguous_max_bool_param_0];
	ld.param.u64 	%rd263, [uncontiguous_max_bool_param_1];
	ld.param.u64 	%rd264, [uncontiguous_max_bool_param_2];
	ld.param.u64 	%rd265, [uncontiguous_max_bool_param_3];
	ld.param.u64 	%rd261, [uncontiguous_max_bool_param_4];
	ld.param.u64 	%rd262, [uncontiguous_max_bool_param_5];
	cvta.to.global.u64 	%rd1, %rd265;
	cvta.to.global.u64 	%rd2, %rd264;
	cvta.to.global.u64 	%rd3, %rd263;
	mov.u32 	%r1, %tid.x;
	mov.u32 	%r2, %ctaid.x;
	mov.u32 	%r209, %ntid.x;
	mul.lo.s32 	%r52, %r2, %r209;
	shl.b32 	%r53, %r52, 1;
	add.s32 	%r4, %r53, %r1;
	mov.u32 	%r54, maxsdata_bool;
	add.s32 	%r5, %r54, %r1;
	mov.b16 	%rs1, 0;
	st.shared.u8 	[%r5], %rs1;
	add.s32 	%r55, %r4, %r209;
	cvt.u64.u32 	%rd508, %r55;
	setp.le.u64 	%p1, %rd262, %rd508;
	@%p1 bra 	$L__BB391_54;
	cvt.u32.u64 	%r6, %rd261;
	add.s32 	%r203, %r6, -1;
	setp.lt.s32 	%p27, %r203, 0;
	mov.b64 	%rd512, 0;
	mov.u64 	%rd513, %rd512;
	@%p27 bra 	$L__BB391_53;
	cvt.u64.u32 	%rd509, %r4;
	setp.lt.u32 	%p28, %r203, 3;
	mov.b64 	%rd513, 0;
	mov.u64 	%rd512, %rd513;
	@%p28 bra 	$L__BB391_30;
	add.s32 	%r201, %r6, -2;
	and.b32  	%r131, %r6, -4;
	neg.s32 	%r200, %r131;
	mov.b64 	%rd513, 0;
$L__BB391_4:
	.pragma "nounroll";
	add.s32 	%r12, %r201, 1;
	mul.wide.u32 	%rd396, %r12, 8;
	add.s64 	%rd397, %rd2, %rd396;
	ld.global.u64 	%rd10, [%rd397];
	or.b64  	%rd398, %rd509, %rd10;
	and.b64  	%rd399, %rd398, -4294967296;
	setp.ne.s64 	%p29, %rd399, 0;
	@%p29 bra 	$L__BB391_6;
	cvt.u32.u64 	%r132, %rd10;
	cvt.u32.u64 	%r133, %rd509;
	div.u32 	%r134, %r133, %r132;
	mul.lo.s32 	%r135, %r134, %r132;
	sub.s32 	%r136, %r133, %r135;
	cvt.u64.u32 	%rd474, %r134;
	cvt.u64.u32 	%rd475, %r136;
	bra.uni 	$L__BB391_7;
$L__BB391_6:
	div.s64 	%rd474, %rd509, %rd10;
	mul.lo.s64 	%rd400, %rd474, %rd10;
	sub.s64 	%rd475, %rd509, %rd400;
$L__BB391_7:
	mul.wide.u32 	%rd401, %r12, 8;
	add.s64 	%rd402, %rd1, %rd401;
	ld.global.u64 	%rd17, [%rd402];
	mad.lo.s64 	%rd18, %rd17, %rd475, %rd512;
	or.b64  	%rd403, %rd508, %rd10;
	and.b64  	%rd404, %rd403, -4294967296;
	setp.ne.s64 	%p30, %rd404, 0;
	@%p30 bra 	$L__BB391_9;
	cvt.u32.u64 	%r137, %rd10;
	cvt.u32.u64 	%r138, %rd508;
	div.u32 	%r139, %r138, %r137;
	mul.lo.s32 	%r140, %r139, %r137;
	sub.s32 	%r141, %r138, %r140;
	cvt.u64.u32 	%rd476, %r139;
	cvt.u64.u32 	%rd477, %r141;
	bra.uni 	$L__BB391_10;
$L__BB391_9:
	div.s64 	%rd476, %rd508, %rd10;
	mul.lo.s64 	%rd405, %rd476, %rd10;
	sub.s64 	%rd477, %rd508, %rd405;
$L__BB391_10:
	mad.lo.s64 	%rd25, %rd477, %rd17, %rd513;
	add.s32 	%r13, %r201, -2;
	mul.wide.u32 	%rd406, %r201, 8;
	add.s64 	%rd407, %rd2, %rd406;
	ld.global.u64 	%rd26, [%rd407];
	or.b64  	%rd408, %rd474, %rd26;
	and.b64  	%rd409, %rd408, -4294967296;
	setp.ne.s64 	%p31, %rd409, 0;
	@%p31 bra 	$L__BB391_12;
	cvt.u32.u64 	%r142, %rd26;
	cvt.u32.u64 	%r143, %rd474;
	div.u32 	%r144, %r143, %r142;
	mul.lo.s32 	%r145, %r144, %r142;
	sub.s32 	%r146, %r143, %r145;
	cvt.u64.u32 	%rd478, %r144;
	cvt.u64.u32 	%rd479, %r146;
	bra.uni 	$L__BB391_13;
$L__BB391_12:
	div.s64 	%rd478, %rd474, %rd26;
	mul.lo.s64 	%rd410, %rd478, %rd26;
	sub.s64 	%rd479, %rd474, %rd410;
$L__BB391_13:
	mul.wide.u32 	%rd411, %r201, 8;
	add.s64 	%rd412, %rd1, %rd411;
	ld.global.u64 	%rd33, [%rd412];
	mad.lo.s64 	%rd34, %rd33, %rd479, %rd18;
	or.b64  	%rd413, %rd476, %rd26;
	and.b64  	%rd414, %rd413, -4294967296;
	setp.ne.s64 	%p32, %rd414, 0;
	@%p32 bra 	$L__BB391_15;
	cvt.u32.u64 	%r147, %rd26;
	cvt.u32.u64 	%r148, %rd476;
	div.u32 	%r149, %r148, %r147;
	mul.lo.s32 	%r150, %r149, %r147;
	sub.s32 	%r151, %r148, %r150;
	cvt.u64.u32 	%rd480, %r149;
	cvt.u64.u32 	%rd481, %r151;
	bra.uni 	$L__BB391_16;
$L__BB391_15:
	div.s64 	%rd480, %rd476, %rd26;
	mul.lo.s64 	%rd415, %rd480, %rd26;
	sub.s64 	%rd481, %rd476, %rd415;
$L__BB391_16:
	mad.lo.s64 	%rd41, %rd481, %rd33, %rd25;
	add.s32 	%r14, %r201, -1;
	mul.wide.u32 	%rd416, %r14, 8;
	add.s64 	%rd417, %rd2, %rd416;
	ld.global.u64 	%rd42, [%rd417];
	or.b64  	%rd418, %rd478, %rd42;
	and.b64  	%rd419, %rd418, -4294967296;
	setp.ne.s64 	%p33, %rd419, 0;
	@%p33 bra 	$L__BB391_18;
	cvt.u32.u64 	%r152, %rd42;
	cvt.u32.u64 	%r153, %rd478;
	div.u32 	%r154, %r153, %r152;
	mul.lo.s32 	%r155, %r154, %r152;
	sub.s32 	%r156, %r153, %r155;
	cvt.u64.u32 	%rd482, %r154;
	cvt.u64.u32 	%rd483, %r156;
	bra.uni 	$L__BB391_19;
$L__BB391_18:
	div.s64 	%rd482, %rd478, %rd42;
	mul.lo.s64 	%rd420, %rd482, %rd42;
	sub.s64 	%rd483, %rd478, %rd420;
$L__BB391_19:
	mul.wide.u32 	%rd421, %r14, 8;
	add.s64 	%rd422, %rd1, %rd421;
	ld.global.u64 	%rd49, [%rd422];
	mad.lo.s64 	%rd50, %rd49, %rd483, %rd34;
	or.b64  	%rd423, %rd480, %rd42;
	and.b64  	%rd424, %rd423, -4294967296;
	setp.ne.s64 	%p34, %rd424, 0;
	@%p34 bra 	$L__BB391_21;
	cvt.u32.u64 	%r157, %rd42;
	cvt.u32.u64 	%r158, %rd480;
	div.u32 	%r159, %r158, %r157;
	mul.lo.s32 	%r160, %r159, %r157;
	sub.s32 	%r161, %r158, %r160;
	cvt.u64.u32 	%rd484, %r159;
	cvt.u64.u32 	%rd485, %r161;
	bra.uni 	$L__BB391_22;
$L__BB391_21:
	div.s64 	%rd484, %rd480, %rd42;
	mul.lo.s64 	%rd425, %rd484, %rd42;
	sub.s64 	%rd485, %rd480, %rd425;
$L__BB391_22:
	mad.lo.s64 	%rd57, %rd485, %rd49, %rd41;
	mul.wide.u32 	%rd426, %r13, 8;
	add.s64 	%rd427, %rd2, %rd426;
	ld.global.u64 	%rd58, [%rd427];
	or.b64  	%rd428, %rd482, %rd58;
	and.b64  	%rd429, %rd428, -4294967296;
	setp.ne.s64 	%p35, %rd429, 0;
	@%p35 bra 	$L__BB391_24;
	cvt.u32.u64 	%r162, %rd58;
	cvt.u32.u64 	%r163, %rd482;
	div.u32 	%r164, %r163, %r162;
	mul.lo.s32 	%r165, %r164, %r162;
	sub.s32 	%r166, %r163, %r165;
	cvt.u64.u32 	%rd509, %r164;
	cvt.u64.u32 	%rd487, %r166;
	bra.uni 	$L__BB391_25;
$L__BB391_24:
	div.s64 	%rd509, %rd482, %rd58;
	mul.lo.s64 	%rd430, %rd509, %rd58;
	sub.s64 	%rd487, %rd482, %rd430;
$L__BB391_25:
	mul.wide.u32 	%rd431, %r13, 8;
	add.s64 	%rd432, %rd1, %rd431;
	ld.global.u64 	%rd65, [%rd432];
	mad.lo.s64 	%rd512, %rd65, %rd487, %rd50;
	or.b64  	%rd433, %rd484, %rd58;
	and.b64  	%rd434, %rd433, -4294967296;
	setp.ne.s64 	%p36, %rd434, 0;
	@%p36 bra 	$L__BB391_27;
	cvt.u32.u64 	%r167, %rd58;
	cvt.u32.u64 	%r168, %rd484;
	div.u32 	%r169, %r168, %r167;
	mul.lo.s32 	%r170, %r169, %r167;
	sub.s32 	%r171, %r168, %r170;
	cvt.u64.u32 	%rd508, %r169;
	cvt.u64.u32 	%rd489, %r171;
	bra.uni 	$L__BB391_28;
$L__BB391_27:
	div.s64 	%rd508, %rd484, %rd58;
	mul.lo.s64 	%rd435, %rd508, %rd58;
	sub.s64 	%rd489, %rd484, %rd435;
$L__BB391_28:
	mad.lo.s64 	%rd513, %rd489, %rd65, %rd57;
	add.s32 	%r201, %r201, -4;
	add.s32 	%r200, %r200, 4;
	setp.ne.s32 	%p37, %r200, 0;
	@%p37 bra 	$L__BB391_4;
	add.s32 	%r203, %r201, 1;
$L__BB391_30:
	and.b32  	%r19, %r6, 3;
	setp.eq.s32 	%p38, %r19, 0;
	@%p38 bra 	$L__BB391_53;
	setp.eq.s32 	%p39, %r19, 1;
	@%p39 bra 	$L__BB391_45;
	mul.wide.u32 	%rd437, %r203, 8;
	add.s64 	%rd438, %rd2, %rd437;
	ld.global.u64 	%rd80, [%rd438];
	or.b64  	%rd439, %rd509, %rd80;
	and.b64  	%rd440, %rd439, -4294967296;
	setp.ne.s64 	%p40, %rd440, 0;
	@%p40 bra 	$L__BB391_34;
	cvt.u32.u64 	%r172, %rd80;
	cvt.u32.u64 	%r173, %rd509;
	div.u32 	%r174, %r173, %r172;
	mul.lo.s32 	%r175, %r174, %r172;
	sub.s32 	%r176, %r173, %r175;
	cvt.u64.u32 	%rd496, %r174;
	cvt.u64.u32 	%rd497, %r176;
	bra.uni 	$L__BB391_35;
$L__BB391_34:
	div.s64 	%rd496, %rd509, %rd80;
	mul.lo.s64 	%rd441, %rd496, %rd80;
	sub.s64 	%rd497, %rd509, %rd441;
$L__BB391_35:
	add.s64 	%rd443, %rd1, %rd437;
	ld.global.u64 	%rd87, [%rd443];
	mad.lo.s64 	%rd88, %rd87, %rd497, %rd512;
	or.b64  	%rd444, %rd508, %rd80;
	and.b64  	%rd445, %rd444, -4294967296;
	setp.ne.s64 	%p41, %rd445, 0;
	@%p41 bra 	$L__BB391_37;
	cvt.u32.u64 	%r177, %rd80;
	cvt.u32.u64 	%r178, %rd508;
	div.u32 	%r179, %r178, %r177;
	mul.lo.s32 	%r180, %r179, %r177;
	sub.s32 	%r181, %r178, %r180;
	cvt.u64.u32 	%rd498, %r179;
	cvt.u64.u32 	%rd499, %r181;
	bra.uni 	$L__BB391_38;
$L__BB391_37:
	div.s64 	%rd498, %rd508, %rd80;
	mul.lo.s64 	%rd446, %rd498, %rd80;
	sub.s64 	%rd499, %rd508, %rd446;
$L__BB391_38:
	mad.lo.s64 	%rd95, %rd499, %rd87, %rd513;
	add.s32 	%r20, %r203, -1;
	mul.wide.u32 	%rd447, %r20, 8;
	add.s64 	%rd448, %rd2, %rd447;
	ld.global.u64 	%rd96, [%rd448];
	or.b64  	%rd449, %rd496, %rd96;
	and.b64  	%rd450, %rd449, -4294967296;
	setp.ne.s64 	%p42, %rd450, 0;
	@%p42 bra 	$L__BB391_40;
	cvt.u32.u64 	%r182, %rd96;
	cvt.u32.u64 	%r183, %rd496;
	div.u32 	%r184, %r183, %r182;
	mul.lo.s32 	%r185, %r184, %r182;
	sub.s32 	%r186, %r183, %r185;
	cvt.u64.u32 	%rd509, %r184;
	cvt.u64.u32 	%rd501, %r186;
	bra.uni 	$L__BB391_41;
$L__BB391_40:
	div.s64 	%rd509, %rd496, %rd96;
	mul.lo.s64 	%rd451, %rd509, %rd96;
	sub.s64 	%rd501, %rd496, %rd451;
$L__BB391_41:
	add.s64 	%rd453, %rd1, %rd447;
	ld.global.u64 	%rd103, [%rd453];
	mad.lo.s64 	%rd512, %rd103, %rd501, %rd88;
	or.b64  	%rd454, %rd498, %rd96;
	and.b64  	%rd455, %rd454, -4294967296;
	setp.ne.s64 	%p43, %rd455, 0;
	@%p43 bra 	$L__BB391_43;
	cvt.u32.u64 	%r187, %rd96;
	cvt.u32.u64 	%r188, %rd498;
	div.u32 	%r189, %r188, %r187;
	mul.lo.s32 	%r190, %r189, %r187;
	sub.s32 	%r191, %r188, %r190;
	cvt.u64.u32 	%rd508, %r189;
	cvt.u64.u32 	%rd503, %r191;
	bra.uni 	$L__BB391_44;
$L__BB391_43:
	div.s64 	%rd508, %rd498, %rd96;
	mul.lo.s64 	%rd456, %rd508, %rd96;
	sub.s64 	%rd503, %rd498, %rd456;
$L__BB391_44:
	mad.lo.s64 	%rd513, %rd503, %rd103, %rd95;
	add.s32 	%r203, %r203, -2;
$L__BB391_45:
	and.b32  	%r192, %r6, 1;
	setp.eq.b32 	%p44, %r192, 1;
	not.pred 	%p45, %p44;
	@%p45 bra 	$L__BB391_53;
	mul.wide.u32 	%rd457, %r203, 8;
	add.s64 	%rd458, %rd2, %rd457;
	ld.global.u64 	%rd118, [%rd458];
	or.b64  	%rd459, %rd509, %rd118;
	and.b64  	%rd460, %rd459, -4294967296;
	setp.ne.s64 	%p46, %rd460, 0;
	@%p46 bra 	$L__BB391_48;
	cvt.u32.u64 	%r193, %rd118;
	cvt.u32.u64 	%r194, %rd509;
	rem.u32 	%r195, %r194, %r193;
	cvt.u64.u32 	%rd510, %r195;
	bra.uni 	$L__BB391_49;
$L__BB391_48:
	rem.s64 	%rd510, %rd509, %rd118;
$L__BB391_49:
	add.s64 	%rd462, %rd1, %rd457;
	ld.global.u64 	%rd122, [%rd462];
	mad.lo.s64 	%rd512, %rd122, %rd510, %rd512;
	or.b64  	%rd463, %rd508, %rd118;
	and.b64  	%rd464, %rd463, -4294967296;
	setp.ne.s64 	%p47, %rd464, 0;
	@%p47 bra 	$L__BB391_51;
	cvt.u32.u64 	%r196, %rd118;
	cvt.u32.u64 	%r197, %rd508;
	rem.u32 	%r198, %r197, %r196;
	cvt.u64.u32 	%rd511, %r198;
	bra.uni 	$L__BB391_52;
$L__BB391_51:
	rem.s64 	%rd511, %rd508, %rd118;
$L__BB391_52:
	mad.lo.s64 	%rd513, %rd511, %rd122, %rd513;
$L__BB391_53:
	add.s64 	%rd465, %rd3, %rd512;
	ld.global.u8 	%rs3, [%rd465];
	add.s64 	%rd466, %rd3, %rd513;
	ld.global.u8 	%rs4, [%rd466];
	or.b16  	%rs5, %rs4, %rs3;
	and.b16  	%rs6, %rs5, 255;
	setp.ne.s16 	%p48, %rs6, 0;
	selp.u16 	%rs7, 1, 0, %p48;
	st.shared.u8 	[%r5], %rs7;
	bra.uni 	$L__BB391_114;
$L__BB391_54:
	cvt.u64.u32 	%rd545, %r4;
	setp.le.u64 	%p2, %rd262, %rd545;
	@%p2 bra 	$L__BB391_114;
	cvt.u32.u64 	%r23, %rd261;
	add.s32 	%r207, %r23, -1;
	setp.lt.s32 	%p3, %r207, 0;
	mov.b64 	%rd554, 0;
	@%p3 bra 	$L__BB391_113;
	and.b32  	%r25, %r23, 7;
	setp.lt.u32 	%p4, %r207, 7;
	mov.b64 	%rd554, 0;
	@%p4 bra 	$L__BB391_84;
	add.s32 	%r205, %r23, -4;
	and.b32  	%r56, %r23, -8;
	neg.s32 	%r204, %r56;
	mov.b64 	%rd554, 0;
$L__BB391_58:
	.pragma "nounroll";
	add.s32 	%r30, %r205, 3;
	mul.wide.u32 	%rd270, %r30, 8;
	add.s64 	%rd271, %rd2, %rd270;
	ld.global.u64 	%rd133, [%rd271];
	or.b64  	%rd272, %rd545, %rd133;
	and.b64  	%rd273, %rd272, -4294967296;
	setp.ne.s64 	%p5, %rd273, 0;
	@%p5 bra 	$L__BB391_60;
	cvt.u32.u64 	%r57, %rd133;
	cvt.u32.u64 	%r58, %rd545;
	div.u32 	%r59, %r58, %r57;
	mul.lo.s32 	%r60, %r59, %r57;
	sub.s32 	%r61, %r58, %r60;
	cvt.u64.u32 	%rd516, %r59;
	cvt.u64.u32 	%rd517, %r61;
	bra.uni 	$L__BB391_61;
$L__BB391_60:
	div.s64 	%rd516, %rd545, %rd133;
	mul.lo.s64 	%rd274, %rd516, %rd133;
	sub.s64 	%rd517, %rd545, %rd274;
$L__BB391_61:
	add.s64 	%rd276, %rd1, %rd270;
	ld.global.u64 	%rd277, [%rd276];
	mad.lo.s64 	%rd140, %rd277, %rd517, %rd554;
	add.s32 	%r31, %r205, 2;
	mul.wide.u32 	%rd278, %r31, 8;
	add.s64 	%rd279, %rd2, %rd278;
	ld.global.u64 	%rd141, [%rd279];
	or.b64  	%rd280, %rd516, %rd141;
	and.b64  	%rd281, %rd280, -4294967296;
	setp.ne.s64 	%p6, %rd281, 0;
	@%p6 bra 	$L__BB391_63;
	cvt.u32.u64 	%r62, %rd141;
	cvt.u32.u64 	%r63, %rd516;
	div.u32 	%r64, %r63, %r62;
	mul.lo.s32 	%r65, %r64, %r62;
	sub.s32 	%r66, %r63, %r65;
	cvt.u64.u32 	%rd518, %r64;
	cvt.u64.u32 	%rd519, %r66;
	bra.uni 	$L__BB391_64;
$L__BB391_63:
	div.s64 	%rd518, %rd516, %rd141;
	mul.lo.s64 	%rd282, %rd518, %rd141;
	sub.s64 	%rd519, %rd516, %rd282;
$L__BB391_64:
	add.s64 	%rd284, %rd1, %rd278;
	ld.global.u64 	%rd285, [%rd284];
	mad.lo.s64 	%rd148, %rd285, %rd519, %rd140;
	add.s32 	%r32, %r205, 1;
	mul.wide.u32 	%rd286, %r32, 8;
	add.s64 	%rd287, %rd2, %rd286;
	ld.global.u64 	%rd149, [%rd287];
	or.b64  	%rd288, %rd518, %rd149;
	and.b64  	%rd289, %rd288, -4294967296;
	setp.ne.s64 	%p7, %rd289, 0;
	@%p7 bra 	$L__BB391_66;
	cvt.u32.u64 	%r67, %rd149;
	cvt.u32.u64 	%r68, %rd518;
	div.u32 	%r69, %r68, %r67;
	mul.lo.s32 	%r70, %r69, %r67;
	sub.s32 	%r71, %r68, %r70;
	cvt.u64.u32 	%rd520, %r69;
	cvt.u64.u32 	%rd521, %r71;
	bra.uni 	$L__BB391_67;
$L__BB391_66:
	div.s64 	%rd520, %rd518, %rd149;
	mul.lo.s64 	%rd290, %rd520, %rd149;
	sub.s64 	%rd521, %rd518, %rd290;
$L__BB391_67:
	add.s64 	%rd292, %rd1, %rd286;
	ld.global.u64 	%rd293, [%rd292];
	mad.lo.s64 	%rd156, %rd293, %rd521, %rd148;
	add.s32 	%r33, %r205, -4;
	mul.wide.u32 	%rd294, %r205, 8;
	add.s64 	%rd295, %rd2, %rd294;
	ld.global.u64 	%rd157, [%rd295];
	or.b64  	%rd296, %rd520, %rd157;
	and.b64  	%rd297, %rd296, -4294967296;
	setp.ne.s64 	%p8, %rd297, 0;
	@%p8 bra 	$L__BB391_69;
	cvt.u32.u64 	%r72, %rd157;
	cvt.u32.u64 	%r73, %rd520;
	div.u32 	%r74, %r73, %r72;
	mul.lo.s32 	%r75, %r74, %r72;
	sub.s32 	%r76, %r73, %r75;
	cvt.u64.u32 	%rd522, %r74;
	cvt.u64.u32 	%rd523, %r76;
	bra.uni 	$L__BB391_70;
$L__BB391_69:
	div.s64 	%rd522, %rd520, %rd157;
	mul.lo.s64 	%rd298, %rd522, %rd157;
	sub.s64 	%rd523, %rd520, %rd298;
$L__BB391_70:
	add.s64 	%rd300, %rd1, %rd294;
	ld.global.u64 	%rd301, [%rd300];
	mad.lo.s64 	%rd164, %rd301, %rd523, %rd156;
	add.s32 	%r34, %r205, -1;
	mul.wide.u32 	%rd302, %r34, 8;
	add.s64 	%rd303, %rd2, %rd302;
	ld.global.u64 	%rd165, [%rd303];
	or.b64  	%rd304, %rd522, %rd165;
	and.b64  	%rd305, %rd304, -4294967296;
	setp.ne.s64 	%p9, %rd305, 0;
	@%p9 bra 	$L__BB391_72;
	cvt.u32.u64 	%r77, %rd165;
	cvt.u32.u64 	%r78, %rd522;
	div.u32 	%r79, %r78, %r77;
	mul.lo.s32 	%r80, %r79, %r77;
	sub.s32 	%r81, %r78, %r80;
	cvt.u64.u32 	%rd524, %r79;
	cvt.u64.u32 	%rd525, %r81;
	bra.uni 	$L__BB391_73;
$L__BB391_72:
	div.s64 	%rd524, %rd522, %rd165;
	mul.lo.s64 	%rd306, %rd524, %rd165;
	sub.s64 	%rd525, %rd522, %rd306;
$L__BB391_73:
	add.s64 	%rd308, %rd1, %rd302;
	ld.global.u64 	%rd309, [%rd308];
	mad.lo.s64 	%rd172, %rd309, %rd525, %rd164;
	add.s32 	%r35, %r205, -2;
	mul.wide.u32 	%rd310, %r35, 8;
	add.s64 	%rd311, %rd2, %rd310;
	ld.global.u64 	%rd173, [%rd311];
	or.b64  	%rd312, %rd524, %rd173;
	and.b64  	%rd313, %rd312, -4294967296;
	setp.ne.s64 	%p10, %rd313, 0;
	@%p10 bra 	$L__BB391_75;
	cvt.u32.u64 	%r82, %rd173;
	cvt.u32.u64 	%r83, %rd524;
	div.u32 	%r84, %r83, %r82;
	mul.lo.s32 	%r85, %r84, %r82;
	sub.s32 	%r86, %r83, %r85;
	cvt.u64.u32 	%rd526, %r84;
	cvt.u64.u32 	%rd527, %r86;
	bra.uni 	$L__BB391_76;
$L__BB391_75:
	div.s64 	%rd526, %rd524, %rd173;
	mul.lo.s64 	%rd314, %rd526, %rd173;
	sub.s64 	%rd527, %rd524, %rd314;
$L__BB391_76:
	add.s64 	%rd316, %rd1, %rd310;
	ld.global.u64 	%rd317, [%rd316];
	mad.lo.s64 	%rd180, %rd317, %rd527, %rd172;
	add.s32 	%r36, %r205, -3;
	mul.wide.u32 	%rd318, %r36, 8;
	add.s64 	%rd319, %rd2, %rd318;
	ld.global.u64 	%rd181, [%rd319];
	or.b64  	%rd320, %rd526, %rd181;
	and.b64  	%rd321, %rd320, -4294967296;
	setp.ne.s64 	%p11, %rd321, 0;
	@%p11 bra 	$L__BB391_78;
	cvt.u32.u64 	%r87, %rd181;
	cvt.u32.u64 	%r88, %rd526;
	div.u32 	%r89, %r88, %r87;
	mul.lo.s32 	%r90, %r89, %r87;
	sub.s32 	%r91, %r88, %r90;
	cvt.u64.u32 	%rd528, %r89;
	cvt.u64.u32 	%rd529, %r91;
	bra.uni 	$L__BB391_79;
$L__BB391_78:
	div.s64 	%rd528, %rd526, %rd181;
	mul.lo.s64 	%rd322, %rd528, %rd181;
	sub.s64 	%rd529, %rd526, %rd322;
$L__BB391_79:
	add.s64 	%rd324, %rd1, %rd318;
	ld.global.u64 	%rd325, [%rd324];
	mad.lo.s64 	%rd188, %rd325, %rd529, %rd180;
	mul.wide.u32 	%rd326, %r33, 8;
	add.s64 	%rd327, %rd2, %rd326;
	ld.global.u64 	%rd189, [%rd327];
	or.b64  	%rd328, %rd528, %rd189;
	and.b64  	%rd329, %rd328, -4294967296;
	setp.ne.s64 	%p12, %rd329, 0;
	@%p12 bra 	$L__BB391_81;
	cvt.u32.u64 	%r92, %rd189;
	cvt.u32.u64 	%r93, %rd528;
	div.u32 	%r94, %r93, %r92;
	mul.lo.s32 	%r95, %r94, %r92;
	sub.s32 	%r96, %r93, %r95;
	cvt.u64.u32 	%rd545, %r94;
	cvt.u64.u32 	%rd531, %r96;
	bra.uni 	$L__BB391_82;
$L__BB391_81:
	div.s64 	%rd545, %rd528, %rd189;
	mul.lo.s64 	%rd330, %rd545, %rd189;
	sub.s64 	%rd531, %rd528, %rd330;
$L__BB391_82:
	add.s64 	%rd332, %rd1, %rd326;
	ld.global.u64 	%rd333, [%rd332];
	mad.lo.s64 	%rd554, %rd333, %rd531, %rd188;
	add.s32 	%r205, %r205, -8;
	add.s32 	%r204, %r204, 8;
	setp.ne.s32 	%p13, %r204, 0;
	@%p13 bra 	$L__BB391_58;
	add.s32 	%r207, %r205, 3;
$L__BB391_84:
	setp.eq.s32 	%p14, %r25, 0;
	@%p14 bra 	$L__BB391_113;
	and.b32  	%r41, %r23, 3;
	setp.lt.u32 	%p15, %r25, 4;
	@%p15 bra 	$L__BB391_99;
	mul.wide.u32 	%rd335, %r207, 8;
	add.s64 	%rd336, %rd2, %rd335;
	ld.global.u64 	%rd200, [%rd336];
	or.b64  	%rd337, %rd545, %rd200;
	and.b64  	%rd338, %rd337, -4294967296;
	setp.ne.s64 	%p16, %rd338, 0;
	@%p16 bra 	$L__BB391_88;
	cvt.u32.u64 	%r97, %rd200;
	cvt.u32.u64 	%r98, %rd545;
	div.u32 	%r99, %r98, %r97;
	mul.lo.s32 	%r100, %r99, %r97;
	sub.s32 	%r101, %r98, %r100;
	cvt.u64.u32 	%rd535, %r99;
	cvt.u64.u32 	%rd536, %r101;
	bra.uni 	$L__BB391_89;
$L__BB391_88:
	div.s64 	%rd535, %rd545, %rd200;
	mul.lo.s64 	%rd339, %rd535, %rd200;
	sub.s64 	%rd536, %rd545, %rd339;
$L__BB391_89:
	add.s64 	%rd341, %rd1, %rd335;
	ld.global.u64 	%rd342, [%rd341];
	mad.lo.s64 	%rd207, %rd342, %rd536, %rd554;
	add.s32 	%r42, %r207, -1;
	mul.wide.u32 	%rd343, %r42, 8;
	add.s64 	%rd344, %rd2, %rd343;
	ld.global.u64 	%rd208, [%rd344];
	or.b64  	%rd345, %rd535, %rd208;
	and.b64  	%rd346, %rd345, -4294967296;
	setp.ne.s64 	%p17, %rd346, 0;
	@%p17 bra 	$L__BB391_91;
	cvt.u32.u64 	%r102, %rd208;
	cvt.u32.u64 	%r103, %rd535;
	div.u32 	%r104, %r103, %r102;
	mul.lo.s32 	%r105, %r104, %r102;
	sub.s32 	%r106, %r103, %r105;
	cvt.u64.u32 	%rd537, %r104;
	cvt.u64.u32 	%rd538, %r106;
	bra.uni 	$L__BB391_92;
$L__BB391_91:
	div.s64 	%rd537, %rd535, %rd208;
	mul.lo.s64 	%rd347, %rd537, %rd208;
	sub.s64 	%rd538, %rd535, %rd347;
$L__BB391_92:
	add.s64 	%rd349, %rd1, %rd343;
	ld.global.u64 	%rd350, [%rd349];
	mad.lo.s64 	%rd215, %rd350, %rd538, %rd207;
	add.s32 	%r43, %r207, -2;
	mul.wide.u32 	%rd351, %r43, 8;
	add.s64 	%rd352, %rd2, %rd351;
	ld.global.u64 	%rd216, [%rd352];
	or.b64  	%rd353, %rd537, %rd216;
	and.b64  	%rd354, %rd353, -4294967296;
	setp.ne.s64 	%p18, %rd354, 0;
	@%p18 bra 	$L__BB391_94;
	cvt.u32.u64 	%r107, %rd216;
	cvt.u32.u64 	%r108, %rd537;
	div.u32 	%r109, %r108, %r107;
	mul.lo.s32 	%r110, %r109, %r107;
	sub.s32 	%r111, %r108, %r110;
	cvt.u64.u32 	%rd539, %r109;
	cvt.u64.u32 	%rd540, %r111;
	bra.uni 	$L__BB391_95;
$L__BB391_94:
	div.s64 	%rd539, %rd537, %rd216;
	mul.lo.s64 	%rd355, %rd539, %rd216;
	sub.s64 	%rd540, %rd537, %rd355;
$L__BB391_95:
	add.s64 	%rd357, %rd1, %rd351;
	ld.global.u64 	%rd358, [%rd357];
	mad.lo.s64 	%rd223, %rd358, %rd540, %rd215;
	add.s32 	%r44, %r207, -3;
	mul.wide.u32 	%rd359, %r44, 8;
	add.s64 	%rd360, %rd2, %rd359;
	ld.global.u64 	%rd224, [%rd360];
	or.b64  	%rd361, %rd539, %rd224;
	and.b64  	%rd362, %rd361, -4294967296;
	setp.ne.s64 	%p19, %rd362, 0;
	@%p19 bra 	$L__BB391_97;
	cvt.u32.u64 	%r112, %rd224;
	cvt.u32.u64 	%r113, %rd539;
	div.u32 	%r114, %r113, %r112;
	mul.lo.s32 	%r115, %r114, %r112;
	sub.s32 	%r116, %r113, %r115;
	cvt.u64.u32 	%rd545, %r114;
	cvt.u64.u32 	%rd542, %r116;
	bra.uni 	$L__BB391_98;
$L__BB391_97:
	div.s64 	%rd545, %rd539, %rd224;
	mul.lo.s64 	%rd363, %rd545, %rd224;
	sub.s64 	%rd542, %rd539, %rd363;
$L__BB391_98:
	add.s64 	%rd365, %rd1, %rd359;
	ld.global.u64 	%rd366, [%rd365];
	mad.lo.s64 	%rd554, %rd366, %rd542, %rd223;
	add.s32 	%r207, %r207, -4;
$L__BB391_99:
	setp.eq.s32 	%p20, %r41, 0;
	@%p20 bra 	$L__BB391_113;
	setp.eq.s32 	%p21, %r41, 1;
	@%p21 bra 	$L__BB391_108;
	mul.wide.u32 	%rd368, %r207, 8;
	add.s64 	%rd369, %rd2, %rd368;
	ld.global.u64 	%rd235, [%rd369];
	or.b64  	%rd370, %rd545, %rd235;
	and.b64  	%rd371, %rd370, -4294967296;
	setp.ne.s64 	%p22, %rd371, 0;
	@%p22 bra 	$L__BB391_103;
	cvt.u32.u64 	%r117, %rd235;
	cvt.u32.u64 	%r118, %rd545;
	div.u32 	%r119, %r118, %r117;
	mul.lo.s32 	%r120, %r119, %r117;
	sub.s32 	%r121, %r118, %r120;
	cvt.u64.u32 	%rd546, %r119;
	cvt.u64.u32 	%rd547, %r121;
	bra.uni 	$L__BB391_104;
$L__BB391_103:
	div.s64 	%rd546, %rd545, %rd235;
	mul.lo.s64 	%rd372, %rd546, %rd235;
	sub.s64 	%rd547, %rd545, %rd372;
$L__BB391_104:
	add.s64 	%rd374, %rd1, %rd368;
	ld.global.u64 	%rd375, [%rd374];
	mad.lo.s64 	%rd242, %rd375, %rd547, %rd554;
	add.s32 	%r47, %r207, -1;
	mul.wide.u32 	%rd376, %r47, 8;
	add.s64 	%rd377, %rd2, %rd376;
	ld.global.u64 	%rd243, [%rd377];
	or.b64  	%rd378, %rd546, %rd243;
	and.b64  	%rd379, %rd378, -4294967296;
	setp.ne.s64 	%p23, %rd379, 0;
	@%p23 bra 	$L__BB391_106;
	cvt.u32.u64 	%r122, %rd243;
	cvt.u32.u64 	%r123, %rd546;
	div.u32 	%r124, %r123, %r122;
	mul.lo.s32 	%r125, %r124, %r122;
	sub.s32 	%r126, %r123, %r125;
	cvt.u64.u32 	%rd545, %r124;
	cvt.u64.u32 	%rd549, %r126;
	bra.uni 	$L__BB391_107;
$L__BB391_106:
	div.s64 	%rd545, %rd546, %rd243;
	mul.lo.s64 	%rd380, %rd545, %rd243;
	sub.s64 	%rd549, %rd546, %rd380;
$L__BB391_107:
	add.s64 	%rd382, %rd1, %rd376;
	ld.global.u64 	%rd383, [%rd382];
	mad.lo.s64 	%rd554, %rd383, %rd549, %rd242;
	add.s32 	%r207, %r207, -2;
$L__BB391_108:
	and.b32  	%r127, %r23, 1;
	setp.eq.b32 	%p24, %r127, 1;
	not.pred 	%p25, %p24;
	@%p25 bra 	$L__BB391_113;
	mul.wide.u32 	%rd384, %r207, 8;
	add.s64 	%rd385, %rd2, %rd384;
	ld.global.u64 	%rd254, [%rd385];
	or.b64  	%rd386, %rd545, %rd254;
	and.b64  	%rd387, %rd386, -4294967296;
	setp.ne.s64 	%p26, %rd387, 0;
	@%p26 bra 	$L__BB391_111;
	cvt.u32.u64 	%r128, %rd254;
	cvt.u32.u64 	%r129, %rd545;
	rem.u32 	%r130, %r129, %r128;
	cvt.u64.u32 	%rd553, %r130;
	bra.uni 	$L__BB391_112;
$L__BB391_111:
	rem.s64 	%rd553, %rd545, %rd254;
$L__BB391_112:
	add.s64 	%rd389, %rd1, %rd384;
	ld.global.u64 	%rd390, [%rd389];
	mad.lo.s64 	%rd554, %rd390, %rd553, %rd554;
$L__BB391_113:
	add.s64 	%rd391, %rd3, %rd554;
	ld.global.u8 	%rs2, [%rd391];
	st.shared.u8 	[%r5], %rs2;
$L__BB391_114:
	bar.sync 	0;
	setp.lt.u32 	%p49, %r209, 66;
	@%p49 bra 	$L__BB391_118;
$L__BB391_115:
	shr.u32 	%r51, %r209, 1;
	setp.ge.u32 	%p50, %r1, %r51;
	@%p50 bra 	$L__BB391_117;
	ld.shared.u8 	%rs8, [%r5];
	add.s32 	%r199, %r5, %r51;
	ld.shared.u8 	%rs9, [%r199];
	or.b16  	%rs10, %rs9, %rs8;
	and.b16  	%rs11, %rs10, 255;
	setp.ne.s16 	%p51, %rs11, 0;
	selp.u16 	%rs12, 1, 0, %p51;
	st.shared.u8 	[%r5], %rs12;
$L__BB391_117:
	bar.sync 	0;
	setp.gt.u32 	%p52, %r209, 131;
	mov.u32 	%r209, %r51;
	@%p52 bra 	$L__BB391_115;
$L__BB391_118:
	setp.gt.u32 	%p53, %r1, 31;
	@%p53 bra 	$L__BB391_121;
	ld.volatile.shared.u8 	%rs13, [%r5];
	ld.volatile.shared.u8 	%rs14, [%r5+32];
	or.b16  	%rs15, %rs14, %rs13;
	and.b16  	%rs16, %rs15, 255;
	setp.ne.s16 	%p54, %rs16, 0;
	selp.u16 	%rs17, 1, 0, %p54;
	st.volatile.shared.u8 	[%r5], %rs17;
	ld.volatile.shared.u8 	%rs18, [%r5];
	ld.volatile.shared.u8 	%rs19, [%r5+16];
	or.b16  	%rs20, %rs19, %rs18;
	and.b16  	%rs21, %rs20, 255;
	setp.ne.s16 	%p55, %rs21, 0;
	selp.u16 	%rs22, 1, 0, %p55;
	st.volatile.shared.u8 	[%r5], %rs22;
	ld.volatile.shared.u8 	%rs23, [%r5];
	ld.volatile.shared.u8 	%rs24, [%r5+8];
	or.b16  	%rs25, %rs24, %rs23;
	and.b16  	%rs26, %rs25, 255;
	setp.ne.s16 	%p56, %rs26, 0;
	selp.u16 	%rs27, 1, 0, %p56;
	st.volatile.shared.u8 	[%r5], %rs27;
	ld.volatile.shared.u8 	%rs28, [%r5];
	ld.volatile.shared.u8 	%rs29, [%r5+4];
	or.b16  	%rs30, %rs29, %rs28;
	and.b16  	%rs31, %rs30, 255;
	setp.ne.s16 	%p57, %rs31, 0;
	selp.u16 	%rs32, 1, 0, %p57;
	st.volatile.shared.u8 	[%r5], %rs32;
	ld.volatile.shared.u8 	%rs33, [%r5];
	ld.volatile.shared.u8 	%rs34, [%r5+2];
	or.b16  	%rs35, %rs34, %rs33;
	and.b16  	%rs36, %rs35, 255;
	setp.ne.s16 	%p58, %rs36, 0;
	selp.u16 	%rs37, 1, 0, %p58;
	st.volatile.shared.u8 	[%r5], %rs37;
	ld.volatile.shared.u8 	%rs38, [%r5];
	ld.volatile.shared.u8 	%rs39, [%r5+1];
	or.b16  	%rs40, %rs39, %rs38;
	and.b16  	%rs41, %rs40, 255;
	setp.ne.s16 	%p59, %rs41, 0;
	selp.u16 	%rs42, 1, 0, %p59;
	st.volatile.shared.u8 	[%r5], %rs42;
	setp.ne.s32 	%p60, %r1, 0;
	@%p60 bra 	$L__BB391_121;
	ld.shared.u8 	%rs43, [maxsdata_bool];
	cvt.u64.u32 	%rd467, %r2;
	cvta.to.global.u64 	%rd468, %rd260;
	add.s64 	%rd469, %rd468, %rd467;
	st.global.u8 	[%rd469], %rs43;
$L__BB391_121:
	ret;

}
	// .globl	contiguous_max2_bool
.visible .entry contiguous_max2_bool(
	.param .u64 .ptr .align 1 contiguous_max2_bool_param_0,
	.param .u64 .ptr .align 1 contiguous_max2_bool_param_1,
	.param .u64 .ptr .align 1 contiguous_max2_bool_param_2,
	.param .u64 .ptr .align 1 contiguous_max2_bool_param_3,
	.param .u64 contiguous_max2_bool_param_4,
	.param .u64 contiguous_max2_bool_param_5,
	.param .u64 contiguous_max2_bool_param_6
)
{
	.reg .pred 	%p<61>;
	.reg .b16 	%rs<44>;
	.reg .b32 	%r<214>;
	.reg .b64 	%rd<564>;

	ld.param.u64 	%rd266, [contiguous_max2_bool_param_1];
	ld.param.u64 	%rd267, [contiguous_max2_bool_param_2];
	ld.param.u64 	%rd268, [contiguous_max2_bool_param_3];
	ld.param.u64 	%rd263, [contiguous_max2_bool_param_4];
	ld.param.u64 	%rd264, [contiguous_max2_bool_param_5];
	ld.param.u64 	%rd265, [contiguous_max2_bool_param_6];
	cvta.to.global.u64 	%rd1, %rd268;
	cvta.to.global.u64 	%rd2, %rd267;
	cvta.to.global.u64 	%rd563, %rd266;
	mov.u32 	%r1, %tid.x;
	mov.u32 	%r2, %ctaid.x;
	mov.u32 	%r213, %ntid.x;
	mul.lo.s32 	%r51, %r2, %r213;
	shl.b32 	%r52, %r51, 1;
	add.s32 	%r4, %r52, %r1;
	mov.u32 	%r53, maxsdata_bool;
	add.s32 	%r5, %r53, %r1;
	mov.b16 	%rs1, 0;
	st.shared.u8 	[%r5], %rs1;
	add.s32 	%r54, %r4, %r213;
	cvt.u64.u32 	%rd4, %r54;
	setp.le.u64 	%p1, %rd264, %rd4;
	@%p1 bra 	$L__BB392_54;
	cvt.u64.u32 	%rd396, %r4;
	mov.u32 	%r131, %ctaid.y;
	cvt.u64.u32 	%rd397, %r131;
	mul.lo.s64 	%rd398, %rd264, %rd397;
	add.s64 	%rd517, %rd398, %rd396;
	add.s64 	%rd515, %rd398, %rd4;
	cvt.u32.u64 	%r6, %rd263;
	add.s32 	%r207, %r6, -1;
	setp.lt.s32 	%p27, %r207, 0;
	mov.b64 	%rd521, 0;
	mov.u64 	%rd522, %rd521;
	@%p27 bra 	$L__BB392_53;
	setp.lt.u32 	%p28, %r207, 3;
	mov.b64 	%rd522, 0;
	mov.u64 	%rd521, %rd522;
	@%p28 bra 	$L__BB392_30;
	add.s32 	%r205, %r6, -2;
	and.b32  	%r132, %r6, -4;
	neg.s32 	%r204, %r132;
	mov.b64 	%rd522, 0;
$L__BB392_4:
	.pragma "nounroll";
	add.s32 	%r12, %r205, 1;
	mul.wide.u32 	%rd402, %r12, 8;
	add.s64 	%rd403, %rd2, %rd402;
	ld.global.u64 	%rd11, [%rd403];
	or.b64  	%rd404, %rd517, %rd11;
	and.b64  	%rd405, %rd404, -4294967296;
	setp.ne.s64 	%p29, %rd405, 0;
	@%p29 bra 	$L__BB392_6;
	cvt.u32.u64 	%r133, %rd11;
	cvt.u32.u64 	%r134, %rd517;
	div.u32 	%r135, %r134, %r133;
	mul.lo.s32 	%r136, %r135, %r133;
	sub.s32 	%r137, %r134, %r136;
	cvt.u64.u32 	%rd483, %r135;
	cvt.u64.u32 	%rd484, %r137;
	bra.uni 	$L__BB392_7;
$L__BB392_6:
	div.s64 	%rd483, %rd517, %rd11;
	mul.lo.s64 	%rd406, %rd483, %rd11;
	sub.s64 	%rd484, %rd517, %rd406;
$L__BB392_7:
	mul.wide.u32 	%rd407, %r12, 8;
	add.s64 	%rd408, %rd1, %rd407;
	ld.global.u64 	%rd18, [%rd408];
	mad.lo.s64 	%rd19, %rd18, %rd484, %rd521;
	or.b64  	%rd409, %rd515, %rd11;
	and.b64  	%rd410, %rd409, -4294967296;
	setp.ne.s64 	%p30, %rd410, 0;
	@%p30 bra 	$L__BB392_9;
	cvt.u32.u64 	%r138, %rd11;
	cvt.u32.u64 	%r139, %rd515;
	div.u32 	%r140, %r139, %r138;
	mul.lo.s32 	%r141, %r140, %r138;
	sub.s32 	%r142, %r139, %r141;
	cvt.u64.u32 	%rd485, %r140;
	cvt.u64.u32 	%rd486, %r142;
	bra.uni 	$L__BB392_10;
$L__BB392_9:
	div.s64 	%rd485, %rd515, %rd11;
	mul.lo.s64 	%rd411, %rd485, %rd11;
	sub.s64 	%rd486, %rd515, %rd411;
$L__BB392_10:
	mad.lo.s64 	%rd26, %rd486, %rd18, %rd522;
	mul.wide.u32 	%rd412, %r205, 8;
	add.s64 	%rd413, %rd2, %rd412;
	ld.global.u64 	%rd27, [%rd413];
	or.b64  	%rd414, %rd483, %rd27;
	and.b64  	%rd415, %rd414, -4294967296;
	setp.ne.s64 	%p31, %rd415, 0;
	@%p31 bra 	$L__BB392_12;
	cvt.u32.u64 	%r143, %rd27;
	cvt.u32.u64 	%r144, %rd483;
	div.u32 	%r145, %r144, %r143;
	mul.lo.s32 	%r146, %r145, %r143;
	sub.s32 	%r147, %r144, %r146;
	cvt.u64.u32 	%rd487, %r145;
	cvt.u64.u32 	%rd488, %r147;
	bra.uni 	$L__BB392_13;
$L__BB392_12:
	div.s64 	%rd487, %rd483, %rd27;
	mul.lo.s64 	%rd416, %rd487, %rd27;
	sub.s64 	%rd488, %rd483, %rd416;
$L__BB392_13:
	mul.wide.u32 	%rd417, %r205, 8;
	add.s64 	%rd418, %rd1, %rd417;
	ld.global.u64 	%rd34, [%rd418];
	mad.lo.s64 	%rd35, %rd34, %rd488, %rd19;
	or.b64  	%rd419, %rd485, %rd27;
	and.b64  	%rd420, %rd419, -4294967296;
	setp.ne.s64 	%p32, %rd420, 0;
	@%p32 bra 	$L__BB392_15;
	cvt.u32.u64 	%r148, %rd27;
	cvt.u32.u64 	%r149, %rd485;
	div.u32 	%r150, %r149, %r148;
	mul.lo.s32 	%r151, %r150, %r148;
	sub.s32 	%r152, %r149, %r151;
	cvt.u64.u32 	%rd489, %r150;
	cvt.u64.u32 	%rd490, %r152;
	bra.uni 	$L__BB392_16;
$L__BB392_15:
	div.s64 	%rd489, %rd485, %rd27;
	mul.lo.s64 	%rd421, %rd489, %rd27;
	sub.s64 	%rd490, %rd485, %rd421;
$L__BB392_16:
	mad.lo.s64 	%rd42, %rd490, %rd34, %rd26;
	add.s32 	%r13, %r205, -1;
	mul.wide.u32 	%rd422, %r13, 8;
	add.s64 	%rd423, %rd2, %rd422;
	ld.global.u64 	%rd43, [%rd423];
	or.b64  	%rd424, %rd487, %rd43;
	and.b64  	%rd425, %rd424, -4294967296;
	setp.ne.s64 	%p33, %rd425, 0;
	@%p33 bra 	$L__BB392_18;
	cvt.u32.u64 	%r153, %rd43;
	cvt.u32.u64 	%r154, %rd487;
	div.u32 	%r155, %r154, %r153;
	mul.lo.s32 	%r156, %r155, %r153;
	sub.s32 	%r157, %r154, %r156;
	cvt.u64.u32 	%rd491, %r155;
	cvt.u64.u32 	%rd492, %r157;
	bra.uni 	$L__BB392_19;
$L__BB392_18:
	div.s64 	%rd491, %rd487, %rd43;
	mul.lo.s64 	%rd426, %rd491, %rd43;
	sub.s64 	%rd492, %rd487, %rd426;
$L__BB392_19:
	mul.wide.u32 	%rd427, %r13, 8;
	add.s64 	%rd428, %rd1, %rd427;
	ld.global.u64 	%rd50, [%rd428];
	mad.lo.s64 	%rd51, %rd50, %rd492, %rd35;
	or.b64  	%rd429, %rd489, %rd43;
	and.b64  	%rd430, %rd429, -4294967296;
	setp.ne.s64 	%p34, %rd430, 0;
	@%p34 bra 	$L__BB392_21;
	cvt.u32.u64 	%r158, %rd43;
	cvt.u32.u64 	%r159, %rd489;
	div.u32 	%r160, %r159, %r158;
	mul.lo.s32 	%r161, %r160, %r158;
	sub.s32 	%r162, %r159, %r161;
	cvt.u64.u32 	%rd493, %r160;
	cvt.u64.u32 	%rd494, %r162;
	bra.uni 	$L__BB392_22;
$L__BB392_21:
	div.s64 	%rd493, %rd489, %rd43;
	mul.lo.s64 	%rd431, %rd493, %rd43;
	sub.s64 	%rd494, %rd489, %rd431;
$L__BB392_22:
	mad.lo.s64 	%rd58, %rd494, %rd50, %rd42;
	add.s32 	%r163, %r205, -2;
	mul.wide.u32 	%rd432, %r163, 8;
	add.s64 	%rd433, %rd2, %rd432;
	ld.global.u64 	%rd59, [%rd433];
	or.b64  	%rd434, %rd491, %rd59;
	and.b64  	%rd435, %rd434, -4294967296;
	setp.ne.s64 	%p35, %rd435, 0;
	@%p35 bra 	$L__BB392_24;
	cvt.u32.u64 	%r164, %rd59;
	cvt.u32.u64 	%r165, %rd491;
	div.u32 	%r166, %r165, %r164;
	mul.lo.s32 	%r167, %r166, %r164;
	sub.s32 	%r168, %r165, %r167;
	cvt.u64.u32 	%rd517, %r166;
	cvt.u64.u32 	%rd496, %r168;
	bra.uni 	$L__BB392_25;
$L__BB392_24:
	div.s64 	%rd517, %rd491, %rd59;
	mul.lo.s64 	%rd436, %rd517, %rd59;
	sub.s64 	%rd496, %rd491, %rd436;
$L__BB392_25:
	mul.wide.u32 	%rd437, %r163, 8;
	add.s64 	%rd438, %rd1, %rd437;
	ld.global.u64 	%rd66, [%rd438];
	mad.lo.s64 	%rd521, %rd66, %rd496, %rd51;
	or.b64  	%rd439, %rd493, %rd59;
	and.b64  	%rd440, %rd439, -4294967296;
	setp.ne.s64 	%p36, %rd440, 0;
	@%p36 bra 	$L__BB392_27;
	cvt.u32.u64 	%r170, %rd59;
	cvt.u32.u64 	%r171, %rd493;
	div.u32 	%r172, %r171, %r170;
	mul.lo.s32 	%r173, %r172, %r170;
	sub.s32 	%r174, %r171, %r173;
	cvt.u64.u32 	%rd515, %r172;
	cvt.u64.u32 	%rd498, %r174;
	bra.uni 	$L__BB392_28;
$L__BB392_27:
	div.s64 	%rd515, %rd493, %rd59;
	mul.lo.s64 	%rd441, %rd515, %rd59;
	sub.s64 	%rd498, %rd493, %rd441;
$L__BB392_28:
	mad.lo.s64 	%rd522, %rd498, %rd66, %rd58;
	add.s32 	%r205, %r205, -4;
	add.s32 	%r204, %r204, 4;
	setp.ne.s32 	%p37, %r204, 0;
	@%p37 bra 	$L__BB392_4;
	add.s32 	%r207, %r205, 1;
$L__BB392_30:
	and.b32  	%r18, %r6, 3;
	setp.eq.s32 	%p38, %r18, 0;
	@%p38 bra 	$L__BB392_53;
	setp.eq.s32 	%p39, %r18, 1;
	@%p39 bra 	$L__BB392_45;
	mul.wide.u32 	%rd443, %r207, 8;
	add.s64 	%rd444, %rd2, %rd443;
	ld.global.u64 	%rd81, [%rd444];
	or.b64  	%rd445, %rd517, %rd81;
	and.b64  	%rd446, %rd445, -4294967296;
	setp.ne.s64 	%p40, %rd446, 0;
	@%p40 bra 	$L__BB392_34;
	cvt.u32.u64 	%r175, %rd81;
	cvt.u32.u64 	%r176, %rd517;
	div.u32 	%r177, %r176, %r175;
	mul.lo.s32 	%r178, %r177, %r175;
	sub.s32 	%r179, %r176, %r178;
	cvt.u64.u32 	%rd505, %r177;
	cvt.u64.u32 	%rd506, %r179;
	bra.uni 	$L__BB392_35;
$L__BB392_34:
	div.s64 	%rd505, %rd517, %rd81;
	mul.lo.s64 	%rd447, %rd505, %rd81;
	sub.s64 	%rd506, %rd517, %rd447;
$L__BB392_35:
	add.s64 	%rd449, %rd1, %rd443;
	ld.global.u64 	%rd88, [%rd449];
	mad.lo.s64 	%rd89, %rd88, %rd506, %rd521;
	or.b64  	%rd450, %rd515, %rd81;
	and.b64  	%rd451, %rd450, -4294967296;
	setp.ne.s64 	%p41, %rd451, 0;
	@%p41 bra 	$L__BB392_37;
	cvt.u32.u64 	%r180, %rd81;
	cvt.u32.u64 	%r181, %rd515;
	div.u32 	%r182, %r181, %r180;
	mul.lo.s32 	%r183, %r182, %r180;
	sub.s32 	%r184, %r181, %r183;
	cvt.u64.u32 	%rd507, %r182;
	cvt.u64.u32 	%rd508, %r184;
	bra.uni 	$L__BB392_38;
$L__BB392_37:
	div.s64 	%rd507, %rd515, %rd81;
	mul.lo.s64 	%rd452, %rd507, %rd81;
	sub.s64 	%rd508, %rd515, %rd452;
$L__BB392_38:
	mad.lo.s64 	%rd96, %rd508, %rd88, %rd522;
	add.s32 	%r19, %r207, -1;
	mul.wide.u32 	%rd453, %r19, 8;
	add.s64 	%rd454, %rd2, %rd453;
	ld.global.u64 	%rd97, [%rd454];
	or.b64  	%rd455, %rd505, %rd97;
	and.b64  	%rd456, %rd455, -4294967296;
	setp.ne.s64 	%p42, %rd456, 0;
	@%p42 bra 	$L__BB392_40;
	cvt.u32.u64 	%r185, %rd97;
	cvt.u32.u64 	%r186, %rd505;
	div.u32 	%r187, %r186, %r185;
	mul.lo.s32 	%r188, %r187, %r185;
	sub.s32 	%r189, %r186, %r188;
	cvt.u64.u32 	%rd517, %r187;
	cvt.u64.u32 	%rd510, %r189;
	bra.uni 	$L__BB392_41;
$L__BB392_40:
	div.s64 	%rd517, %rd505, %rd97;
	mul.lo.s64 	%rd457, %rd517, %rd97;
	sub.s64 	%rd510, %rd505, %rd457;
$L__BB392_41:
	add.s64 	%rd459, %rd1, %rd453;
	ld.global.u64 	%rd104, [%rd459];
	mad.lo.s64 	%rd521, %rd104, %rd510, %rd89;
	or.b64  	%rd460, %rd507, %rd97;
	and.b64  	%rd461, %rd460, -4294967296;
	setp.ne.s64 	%p43, %rd461, 0;
	@%p43 bra 	$L__BB392_43;
	cvt.u32.u64 	%r190, %rd97;
	cvt.u32.u64 	%r191, %rd507;
	div.u32 	%r192, %r191, %r190;
	mul.lo.s32 	%r193, %r192, %r190;
	sub.s32 	%r194, %r191, %r193;
	cvt.u64.u32 	%rd515, %r192;
	cvt.u64.u32 	%rd512, %r194;
	bra.uni 	$L__BB392_44;
$L__BB392_43:
	div.s64 	%rd515, %rd507, %rd97;
	mul.lo.s64 	%rd462, %rd515, %rd97;
	sub.s64 	%rd512, %rd507, %rd462;
$L__BB392_44:
	mad.lo.s64 	%rd522, %rd512, %rd104, %rd96;
	add.s32 	%r207, %r207, -2;
$L__BB392_45:
	and.b32  	%r195, %r6, 1;
	setp.eq.b32 	%p44, %r195, 1;
	not.pred 	%p45, %p44;
	@%p45 bra 	$L__BB392_53;
	mul.wide.u32 	%rd463, %r207, 8;
	add.s64 	%rd464, %rd2, %rd463;
	ld.global.u64 	%rd119, [%rd464];
	or.b64  	%rd465, %rd517, %rd119;
	and.b64  	%rd466, %rd465, -4294967296;
	setp.ne.s64 	%p46, %rd466, 0;
	@%p46 bra 	$L__BB392_48;
	cvt.u32.u64 	%r196, %rd119;
	cvt.u32.u64 	%r197, %rd517;
	rem.u32 	%r198, %r197, %r196;
	cvt.u64.u32 	%rd519, %r198;
	bra.uni 	$L__BB392_49;
$L__BB392_48:
	rem.s64 	%rd519, %rd517, %rd119;
$L__BB392_49:
	add.s64 	%rd468, %rd1, %rd463;
	ld.global.u64 	%rd123, [%rd468];
	mad.lo.s64 	%rd521, %rd123, %rd519, %rd521;
	or.b64  	%rd469, %rd515, %rd119;
	and.b64  	%rd470, %rd469, -4294967296;
	setp.ne.s64 	%p47, %rd470, 0;
	@%p47 bra 	$L__BB392_51;
	cvt.u32.u64 	%r199, %rd119;
	cvt.u32.u64 	%r200, %rd515;
	rem.u32 	%r201, %r200, %r199;
	cvt.u64.u32 	%rd520, %r201;
	bra.uni 	$L__BB392_52;
$L__BB392_51:
	rem.s64 	%rd520, %rd515, %rd119;
$L__BB392_52:
	mad.lo.s64 	%rd522, %rd520, %rd123, %rd522;
$L__BB392_53:
	add.s64 	%rd471, %rd563, %rd521;
	ld.global.u8 	%rs3, [%rd471];
	add.s64 	%rd472, %rd563, %rd522;
	ld.global.u8 	%rs4, [%rd472];
	or.b16  	%rs5, %rs4, %rs3;
	and.b16  	%rs6, %rs5, 255;
	setp.ne.s16 	%p48, %rs6, 0;
	selp.u16 	%rs7, 1, 0, %p48;
	st.shared.u8 	[%r5], %rs7;
	bra.uni 	$L__BB392_114;
$L__BB392_54:
	cvt.u64.u32 	%rd131, %r4;
	setp.le.u64 	%p2, %rd264, %rd131;
	@%p2 bra 	$L__BB392_114;
	mov.u32 	%r55, %ctaid.y;
	cvt.u64.u32 	%rd269, %r55;
	mad.lo.s64 	%rd554, %rd264, %rd269, %rd131;
	cvt.u32.u64 	%r22, %rd263;
	add.s32 	%r211, %r22, -1;
	setp.lt.s32 	%p3, %r211, 0;
	@%p3 bra 	$L__BB392_113;
	and.b32  	%r24, %r22, 7;
	setp.lt.u32 	%p4, %r211, 7;
	@%p4 bra 	$L__BB392_84;
	add.s32 	%r209, %r22, -4;
	and.b32  	%r56, %r22, -8;
	neg.s32 	%r208, %r56;
$L__BB392_58:
	.pragma "nounroll";
	add.s32 	%r29, %r209, 3;
	mul.wide.u32 	%rd271, %r29, 8;
	add.s64 	%rd272, %rd2, %rd271;
	ld.global.u64 	%rd135, [%rd272];
	or.b64  	%rd273, %rd554, %rd135;
	and.b64  	%rd274, %rd273, -4294967296;
	setp.ne.s64 	%p5, %rd274, 0;
	@%p5 bra 	$L__BB392_60;
	cvt.u32.u64 	%r57, %rd135;
	cvt.u32.u64 	%r58, %rd554;
	div.u32 	%r59, %r58, %r57;
	mul.lo.s32 	%r60, %r59, %r57;
	sub.s32 	%r61, %r58, %r60;
	cvt.u64.u32 	%rd525, %r59;
	cvt.u64.u32 	%rd526, %r61;
	bra.uni 	$L__BB392_61;
$L__BB392_60:
	div.s64 	%rd525, %rd554, %rd135;
	mul.lo.s64 	%rd275, %rd525, %rd135;
	sub.s64 	%rd526, %rd554, %rd275;
$L__BB392_61:
	add.s64 	%rd277, %rd1, %rd271;
	ld.global.u64 	%rd278, [%rd277];
	mul.lo.s64 	%rd142, %rd278, %rd526;
	add.s32 	%r30, %r209, 2;
	mul.wide.u32 	%rd279, %r30, 8;
	add.s64 	%rd280, %rd2, %rd279;
	ld.global.u64 	%rd143, [%rd280];
	or.b64  	%rd281, %rd525, %rd143;
	and.b64  	%rd282, %rd281, -4294967296;
	setp.ne.s64 	%p6, %rd282, 0;
	@%p6 bra 	$L__BB392_63;
	cvt.u32.u64 	%r62, %rd143;
	cvt.u32.u64 	%r63, %rd525;
	div.u32 	%r64, %r63, %r62;
	mul.lo.s32 	%r65, %r64, %r62;
	sub.s32 	%r66, %r63, %r65;
	cvt.u64.u32 	%rd527, %r64;
	cvt.u64.u32 	%rd528, %r66;
	bra.uni 	$L__BB392_64;
$L__BB392_63:
	div.s64 	%rd527, %rd525, %rd143;
	mul.lo.s64 	%rd283, %rd527, %rd143;
	sub.s64 	%rd528, %rd525, %rd283;
$L__BB392_64:
	add.s64 	%rd285, %rd1, %rd279;
	ld.global.u64 	%rd286, [%rd285];
	mad.lo.s64 	%rd150, %rd286, %rd528, %rd142;
	add.s32 	%r31, %r209, 1;
	mul.wide.u32 	%rd287, %r31, 8;
	add.s64 	%rd288, %rd2, %rd287;
	ld.global.u64 	%rd151, [%rd288];
	or.b64  	%rd289, %rd527, %rd151;
	and.b64  	%rd290, %rd289, -4294967296;
	setp.ne.s64 	%p7, %rd290, 0;
	@%p7 bra 	$L__BB392_66;
	cvt.u32.u64 	%r67, %rd151;
	cvt.u32.u64 	%r68, %rd527;
	div.u32 	%r69, %r68, %r67;
	mul.lo.s32 	%r70, %r69, %r67;
	sub.s32 	%r71, %r68, %r70;
	cvt.u64.u32 	%rd529, %r69;
	cvt.u64.u32 	%rd530, %r71;
	bra.uni 	$L__BB392_67;
$L__BB392_66:
	div.s64 	%rd529, %rd527, %rd151;
	mul.lo.s64 	%rd291, %rd529, %rd151;
	sub.s64 	%rd530, %rd527, %rd291;
$L__BB392_67:
	add.s64 	%rd293, %rd1, %rd287;
	ld.global.u64 	%rd294, [%rd293];
	mad.lo.s64 	%rd158, %rd294, %rd530, %rd150;
	add.s32 	%r32, %r209, -4;
	mul.wide.u32 	%rd295, %r209, 8;
	add.s64 	%rd296, %rd2, %rd295;
	ld.global.u64 	%rd159, [%rd296];
	or.b64  	%rd297, %rd529, %rd159;
	and.b64  	%rd298, %rd297, -4294967296;
	setp.ne.s64 	%p8, %rd298, 0;
	@%p8 bra 	$L__BB392_69;
	cvt.u32.u64 	%r72, %rd159;
	cvt.u32.u64 	%r73, %rd529;
	div.u32 	%r74, %r73, %r72;
	mul.lo.s32 	%r75, %r74, %r72;
	sub.s32 	%r76, %r73, %r75;
	cvt.u64.u32 	%rd531, %r74;
	cvt.u64.u32 	%rd532, %r76;
	bra.uni 	$L__BB392_70;
$L__BB392_69:
	div.s64 	%rd531, %rd529, %rd159;
	mul.lo.s64 	%rd299, %rd531, %rd159;
	sub.s64 	%rd532, %rd529, %rd299;
$L__BB392_70:
	add.s64 	%rd301, %rd1, %rd295;
	ld.global.u64 	%rd302, [%rd301];
	mad.lo.s64 	%rd166, %rd302, %rd532, %rd158;
	add.s32 	%r33, %r209, -1;
	mul.wide.u32 	%rd303, %r33, 8;
	add.s64 	%rd304, %rd2, %rd303;
	ld.global.u64 	%rd167, [%rd304];
	or.b64  	%rd305, %rd531, %rd167;
	and.b64  	%rd306, %rd305, -4294967296;
	setp.ne.s64 	%p9, %rd306, 0;
	@%p9 bra 	$L__BB392_72;
	cvt.u32.u64 	%r77, %rd167;
	cvt.u32.u64 	%r78, %rd531;
	div.u32 	%r79, %r78, %r77;
	mul.lo.s32 	%r80, %r79, %r77;
	sub.s32 	%r81, %r78, %r80;
	cvt.u64.u32 	%rd533, %r79;
	cvt.u64.u32 	%rd534, %r81;
	bra.uni 	$L__BB392_73;
$L__BB392_72:
	div.s64 	%rd533, %rd531, %rd167;
	mul.lo.s64 	%rd307, %rd533, %rd167;
	sub.s64 	%rd534, %rd531, %rd307;
$L__BB392_73:
	add.s64 	%rd309, %rd1, %rd303;
	ld.global.u64 	%rd310, [%rd309];
	mad.lo.s64 	%rd174, %rd310, %rd534, %rd166;
	add.s32 	%r34, %r209, -2;
	mul.wide.u32 	%rd311, %r34, 8;
	add.s64 	%rd312, %rd2, %rd311;
	ld.global.u64 	%rd175, [%rd312];
	or.b64  	%rd313, %rd533, %rd175;
	and.b64  	%rd314, %rd313, -4294967296;
	setp.ne.s64 	%p10, %rd314, 0;
	@%p10 bra 	$L__BB392_75;
	cvt.u32.u64 	%r82, %rd175;
	cvt.u32.u64 	%r83, %rd533;
	div.u32 	%r84, %r83, %r82;
	mul.lo.s32 	%r85, %r84, %r82;
	sub.s32 	%r86, %r83, %r85;
	cvt.u64.u32 	%rd535, %r84;
	cvt.u64.u32 	%rd536, %r86;
	bra.uni 	$L__BB392_76;
$L__BB392_75:
	div.s64 	%rd535, %rd533, %rd175;
	mul.lo.s64 	%rd315, %rd535, %rd175;
	sub.s64 	%rd536, %rd533, %rd315;
$L__BB392_76:
	add.s64 	%rd317, %rd1, %rd311;
	ld.global.u64 	%rd318, [%rd317];
	mad.lo.s64 	%rd182, %rd318, %rd536, %rd174;
	add.s32 	%r35, %r209, -3;
	mul.wide.u32 	%rd319, %r35, 8;
	add.s64 	%rd320, %rd2, %rd319;
	ld.global.u64 	%rd183, [%rd320];
	or.b64  	%rd321, %rd535, %rd183;
	and.b64  	%rd322, %rd321, -4294967296;
	setp.ne.s64 	%p11, %rd322, 0;
	@%p11 bra 	$L__BB392_78;
	cvt.u32.u64 	%r87, %rd183;
	cvt.u32.u64 	%r88, %rd535;
	div.u32 	%r89, %r88, %r87;
	mul.lo.s32 	%r90, %r89, %r87;
	sub.s32 	%r91, %r88, %r90;
	cvt.u64.u32 	%rd537, %r89;
	cvt.u64.u32 	%rd538, %r91;
	bra.uni 	$L__BB392_79;
$L__BB392_78:
	div.s64 	%rd537, %rd535, %rd183;
	mul.lo.s64 	%rd323, %rd537, %rd183;
	sub.s64 	%rd538, %rd535, %rd323;
$L__BB392_79:
	add.s64 	%rd325, %rd1, %rd319;
	ld.global.u64 	%rd326, [%rd325];
	mad.lo.s64 	%rd190, %rd326, %rd538, %rd182;
	mul.wide.u32 	%rd327, %r32, 8;
	add.s64 	%rd328, %rd2, %rd327;
	ld.global.u64 	%rd191, [%rd328];
	or.b64  	%rd329, %rd537, %rd191;
	and.b64  	%rd330, %rd329, -4294967296;
	setp.ne.s64 	%p12, %rd330, 0;
	@%p12 bra 	$L__BB392_81;
	cvt.u32.u64 	%r92, %rd191;
	cvt.u32.u64 	%r93, %rd537;
	div.u32 	%r94, %r93, %r92;
	mul.lo.s32 	%r95, %r94, %r92;
	sub.s32 	%r96, %r93, %r95;
	cvt.u64.u32 	%rd554, %r94;
	cvt.u64.u32 	%rd540, %r96;
	bra.uni 	$L__BB392_82;
$L__BB392_81:
	div.s64 	%rd554, %rd537, %rd191;
	mul.lo.s64 	%rd331, %rd554, %rd191;
	sub.s64 	%rd540, %rd537, %rd331;
$L__BB392_82:
	add.s64 	%rd333, %rd1, %rd327;
	ld.global.u64 	%rd334, [%rd333];
	mad.lo.s64 	%rd335, %rd334, %rd540, %rd190;
	add.s64 	%rd563, %rd563, %rd335;
	add.s32 	%r209, %r209, -8;
	add.s32 	%r208, %r208, 8;
	setp.ne.s32 	%p13, %r208, 0;
	@%p13 bra 	$L__BB392_58;
	add.s32 	%r211, %r209, 3;
$L__BB392_84:
	setp.eq.s32 	%p14, %r24, 0;
	@%p14 bra 	$L__BB392_113;
	and.b32  	%r40, %r22, 3;
	setp.lt.u32 	%p15, %r24, 4;
	@%p15 bra 	$L__BB392_99;
	mul.wide.u32 	%rd337, %r211, 8;
	add.s64 	%rd338, %rd2, %rd337;
	ld.global.u64 	%rd202, [%rd338];
	or.b64  	%rd339, %rd554, %rd202;
	and.b64  	%rd340, %rd339, -4294967296;
	setp.ne.s64 	%p16, %rd340, 0;
	@%p16 bra 	$L__BB392_88;
	cvt.u32.u64 	%r97, %rd202;
	cvt.u32.u64 	%r98, %rd554;
	div.u32 	%r99, %r98, %r97;
	mul.lo.s32 	%r100, %r99, %r97;
	sub.s32 	%r101, %r98, %r100;
	cvt.u64.u32 	%rd544, %r99;
	cvt.u64.u32 	%rd545, %r101;
	bra.uni 	$L__BB392_89;
$L__BB392_88:
	div.s64 	%rd544, %rd554, %rd202;
	mul.lo.s64 	%rd341, %rd544, %rd202;
	sub.s64 	%rd545, %rd554, %rd341;
$L__BB392_89:
	add.s64 	%rd343, %rd1, %rd337;
	ld.global.u64 	%rd344, [%rd343];
	mul.lo.s64 	%rd209, %rd344, %rd545;
	add.s32 	%r41, %r211, -1;
	mul.wide.u32 	%rd345, %r41, 8;
	add.s64 	%rd346, %rd2, %rd345;
	ld.global.u64 	%rd210, [%rd346];
	or.b64  	%rd347, %rd544, %rd210;
	and.b64  	%rd348, %rd347, -4294967296;
	setp.ne.s64 	%p17, %rd348, 0;
	@%p17 bra 	$L__BB392_91;
	cvt.u32.u64 	%r102, %rd210;
	cvt.u32.u64 	%r103, %rd544;
	div.u32 	%r104, %r103, %r102;
	mul.lo.s32 	%r105, %r104, %r102;
	sub.s32 	%r106, %r103, %r105;
	cvt.u64.u32 	%rd546, %r104;
	cvt.u64.u32 	%rd547, %r106;
	bra.uni 	$L__BB392_92;
$L__BB392_91:
	div.s64 	%rd546, %rd544, %rd210;
	mul.lo.s64 	%rd349, %rd546, %rd210;
	sub.s64 	%rd547, %rd544, %rd349;
$L__BB392_92:
	add.s64 	%rd351, %rd1, %rd345;
	ld.global.u64 	%rd352, [%rd351];
	mad.lo.s64 	%rd217, %rd352, %rd547, %rd209;
	add.s32 	%r42, %r211, -2;
	mul.wide.u32 	%rd353, %r42, 8;
	add.s64 	%rd354, %rd2, %rd353;
	ld.global.u64 	%rd218, [%rd354];
	or.b64  	%rd355, %rd546, %rd218;
	and.b64  	%rd356, %rd355, -4294967296;
	setp.ne.s64 	%p18, %rd356, 0;
	@%p18 bra 	$L__BB392_94;
	cvt.u32.u64 	%r107, %rd218;
	cvt.u32.u64 	%r108, %rd546;
	div.u32 	%r109, %r108, %r107;
	mul.lo.s32 	%r110, %r109, %r107;
	sub.s32 	%r111, %r108, %r110;
	cvt.u64.u32 	%rd548, %r109;
	cvt.u64.u32 	%rd549, %r111;
	bra.uni 	$L__BB392_95;
$L__BB392_94:
	div.s64 	%rd548, %rd546, %rd218;
	mul.lo.s64 	%rd357, %rd548, %rd218;
	sub.s64 	%rd549, %rd546, %rd357;
$L__BB392_95:
	add.s64 	%rd359, %rd1, %rd353;
	ld.global.u64 	%rd360, [%rd359];
	mad.lo.s64 	%rd225, %rd360, %rd549, %rd217;
	add.s32 	%r43, %r211, -3;
	mul.wide.u32 	%rd361, %r43, 8;
	add.s64 	%rd362, %rd2, %rd361;
	ld.global.u64 	%rd226, [%rd362];
	or.b64  	%rd363, %rd548, %rd226;
	and.b64  	%rd364, %rd363, -4294967296;
	setp.ne.s64 	%p19, %rd364, 0;
	@%p19 bra 	$L__BB392_97;
	cvt.u32.u64 	%r112, %rd226;
	cvt.u32.u64 	%r113, %rd548;
	div.u32 	%r114, %r113, %r112;
	mul.lo.s32 	%r115, %r114, %r112;
	sub.s32 	%r116, %r113, %r115;
	cvt.u64.u32 	%rd554, %r114;
	cvt.u64.u32 	%rd551, %r116;
	bra.uni 	$L__BB392_98;
$L__BB392_97:
	div.s64 	%rd554, %rd548, %rd226;
	mul.lo.s64 	%rd365, %rd554, %rd226;
	sub.s64 	%rd551, %rd548, %rd365;
$L__BB392_98:
	add.s64 	%rd367, %rd1, %rd361;
	ld.global.u64 	%rd368, [%rd367];
	mad.lo.s64 	%rd369, %rd368, %rd551, %rd225;
	add.s64 	%rd563, %rd563, %rd369;
	add.s32 	%r211, %r211, -4;
$L__BB392_99:
	setp.eq.s32 	%p20, %r40, 0;
	@%p20 bra 	$L__BB392_113;
	setp.eq.s32 	%p21, %r40, 1;
	@%p21 bra 	$L__BB392_108;
	mul.wide.u32 	%rd371, %r211, 8;
	add.s64 	%rd372, %rd2, %rd371;
	ld.global.u64 	%rd237, [%rd372];
	or.b64  	%rd373, %rd554, %rd237;
	and.b64  	%rd374, %rd373, -4294967296;
	setp.ne.s64 	%p22, %rd374, 0;
	@%p22 bra 	$L__BB392_103;
	cvt.u32.u64 	%r117, %rd237;
	cvt.u32.u64 	%r118, %rd554;
	div.u32 	%r119, %r118, %r117;
	mul.lo.s32 	%r120, %r119, %r117;
	sub.s32 	%r121, %r118, %r120;
	cvt.u64.u32 	%rd555, %r119;
	cvt.u64.u32 	%rd556, %r121;
	bra.uni 	$L__BB392_104;
$L__BB392_103:
	div.s64 	%rd555, %rd554, %rd237;
	mul.lo.s64 	%rd375, %rd555, %rd237;
	sub.s64 	%rd556, %rd554, %rd375;
$L__BB392_104:
	add.s64 	%rd377, %rd1, %rd371;
	ld.global.u64 	%rd378, [%rd377];
	mul.lo.s64 	%rd244, %rd378, %rd556;
	add.s32 	%r46, %r211, -1;
	mul.wide.u32 	%rd379, %r46, 8;
	add.s64 	%rd380, %rd2, %rd379;
	ld.global.u64 	%rd245, [%rd380];
	or.b64  	%rd381, %rd555, %rd245;
	and.b64  	%rd382, %rd381, -4294967296;
	setp.ne.s64 	%p23, %rd382, 0;
	@%p23 bra 	$L__BB392_106;
	cvt.u32.u64 	%r122, %rd245;
	cvt.u32.u64 	%r123, %rd555;
	div.u32 	%r124, %r123, %r122;
	mul.lo.s32 	%r125, %r124, %r122;
	sub.s32 	%r126, %r123, %r125;
	cvt.u64.u32 	%rd554, %r124;
	cvt.u64.u32 	%rd558, %r126;
	bra.uni 	$L__BB392_107;
$L__BB392_106:
	div.s64 	%rd554, %rd555, %rd245;
	mul.lo.s64 	%rd383, %rd554, %rd245;
	sub.s64 	%rd558, %rd555, %rd383;
$L__BB392_107:
	add.s64 	%rd385, %rd1, %rd379;
	ld.global.u64 	%rd386, [%rd385];
	mad.lo.s64 	%rd387, %rd386, %rd558, %rd244;
	add.s64 	%rd563, %rd563, %rd387;
	add.s32 	%r211, %r211, -2;
$L__BB392_108:
	and.b32  	%r127, %r22, 1;
	setp.eq.b32 	%p24, %r127, 1;
	not.pred 	%p25, %p24;
	@%p25 bra 	$L__BB392_113;
	mul.wide.u32 	%rd388, %r211, 8;
	add.s64 	%rd389, %rd2, %rd388;
	ld.global.u64 	%rd256, [%rd389];
	or.b64  	%rd390, %rd554, %rd256;
	and.b64  	%rd391, %rd390, -4294967296;
	setp.ne.s64 	%p26, %rd391, 0;
	@%p26 bra 	$L__BB392_111;
	cvt.u32.u64 	%r128, %rd256;
	cvt.u32.u64 	%r129, %rd554;
	rem.u32 	%r130, %r129, %r128;
	cvt.u64.u32 	%rd562, %r130;
	bra.uni 	$L__BB392_112;
$L__BB392_111:
	rem.s64 	%rd562, %rd554, %rd256;
$L__BB392_112:
	add.s64 	%rd393, %rd1, %rd388;
	ld.global.u64 	%rd394, [%rd393];
	mad.lo.s64 	%rd563, %rd394, %rd562, %rd563;
$L__BB392_113:
	ld.global.u8 	%rs2, [%rd563];
	st.shared.u8 	[%r5], %rs2;
$L__BB392_114:
	bar.sync 	0;
	setp.lt.u32 	%p49, %r213, 66;
	@%p49 bra 	$L__BB392_118;
$L__BB392_115:
	shr.u32 	%r50, %r213, 1;
	setp.ge.u32 	%p50, %r1, %r50;
	@%p50 bra 	$L__BB392_117;
	ld.shared.u8 	%rs8, [%r5];
	add.s32 	%r202, %r5, %r50;
	ld.shared.u8 	%rs9, [%r202];
	or.b16  	%rs10, %rs9, %rs8;
	and.b16  	%rs11, %rs10, 255;
	setp.ne.s16 	%p51, %rs11, 0;
	selp.u16 	%rs12, 1, 0, %p51;
	st.shared.u8 	[%r5], %rs12;
$L__BB392_117:
	bar.sync 	0;
	setp.gt.u32 	%p52, %r213, 131;
	mov.u32 	%r213, %r50;
	@%p52 bra 	$L__BB392_115;
$L__BB392_118:
	setp.gt.u32 	%p53, %r1, 31;
	@%p53 bra 	$L__BB392_121;
	ld.volatile.shared.u8 	%rs13, [%r5];
	ld.volatile.shared.u8 	%rs14, [%r5+32];
	or.b16  	%rs15, %rs14, %rs13;
	and.b16  	%rs16, %rs15, 255;
	setp.ne.s16 	%p54, %rs16, 0;
	selp.u16 	%rs17, 1, 0, %p54;
	st.volatile.shared.u8 	[%r5], %rs17;
	ld.volatile.shared.u8 	%rs18, [%r5];
	ld.volatile.shared.u8 	%rs19, [%r5+16];
	or.b16  	%rs20, %rs19, %rs18;
	and.b16  	%rs21, %rs20, 255;
	setp.ne.s16 	%p55, %rs21, 0;
	selp.u16 	%rs22, 1, 0, %p55;
	st.volatile.shared.u8 	[%r5], %rs22;
	ld.volatile.shared.u8 	%rs23, [%r5];
	ld.volatile.shared.u8 	%rs24, [%r5+8];
	or.b16  	%rs25, %rs24, %rs23;
	and.b16  	%rs26, %rs25, 255;
	setp.ne.s16 	%p56, %rs26, 0;
	selp.u16 	%rs27, 1, 0, %p56;
	st.volatile.shared.u8 	[%r5], %rs27;
	ld.volatile.shared.u8 	%rs28, [%r5];
	ld.volatile.shared.u8 	%rs29, [%r5+4];
	or.b16  	%rs30, %rs29, %rs28;
	and.b16  	%rs31, %rs30, 255;
	setp.ne.s16 	%p57, %rs31, 0;
	selp.u16 	%rs32, 1, 0, %p57;
	st.volatile.shared.u8 	[%r5], %rs32;
	ld.volatile.shared.u8 	%rs33, [%r5];
	ld.volatile.shared.u8 	%rs34, [%r5+2];
	or.b16  	%rs35, %rs34, %rs33;
	and.b16  	%rs36, %rs35, 255;
	setp.ne.s16 	%p58, %rs36, 0;
	selp.u16 	%rs37, 1, 0, %p58;
	st.volatile.shared.u8 	[%r5], %rs37;
	ld.volatile.shared.u8 	%rs38, [%r5];
	ld.volatile.shared.u8 	%rs39, [%r5+1];
	or.b16  	%rs40, %rs39, %rs38;
	and.b16  	%rs41, %rs40, 255;
	setp.ne.s16 	%p59, %rs41, 0;
	selp.u16 	%rs42, 1, 0, %p59;
	st.volatile.shared.u8 	[%r5], %rs42;
	setp.ne.s32 	%p60, %r1, 0;
	@%p60 bra 	$L__BB392_121;
	ld.param.u64 	%rd478, [contiguous_max2_bool_param_0];
	ld.shared.u8 	%rs43, [maxsdata_bool];
	cvt.u64.u32 	%rd473, %r2;
	mov.u32 	%r203, %ctaid.y;
	cvt.u64.u32 	%rd474, %r203;
	mad.lo.s64 	%rd475, %rd265, %rd474, %rd473;
	cvta.to.global.u64 	%rd476, %rd478;
	add.s64 	%rd477, %rd476, %rd475;
	st.global.u8 	[%rd477], %rs43;
$L__BB392_121:
	ret;

}
	// .globl	contiguous_max22_bool
.visible .entry contiguous_max22_bool(
	.param .u64 .ptr .align 1 contiguous_max22_bool_param_0,
	.param .u64 .ptr .align 1 contiguous_max22_bool_param_1,
	.param .u64 contiguous_max22_bool_param_2,
	.param .u64 contiguous_max22_bool_param_3
)
{
	.reg .pred 	%p<16>;
	.reg .b16 	%rs<44>;
	.reg .b32 	%r<17>;
	.reg .b64 	%rd<23>;

	ld.param.u64 	%rd4, [contiguous_max22_bool_param_0];
	ld.param.u64 	%rd7, [contiguous_max22_bool_param_1];
	ld.param.u64 	%rd5, [contiguous_max22_bool_param_2];
	ld.param.u64 	%rd6, [contiguous_max22_bool_param_3];
	cvta.to.global.u64 	%rd1, %rd7;
	mov.u32 	%r1, %tid.x;
	mov.u32 	%r2, %ctaid.x;
	mov.u32 	%r16, %ntid.x;
	mul.lo.s32 	%r8, %r2, %r16;
	shl.b32 	%r9, %r8, 1;
	add.s32 	%r4, %r9, %r1;
	mov.u32 	%r10, maxsdata_bool;
	add.s32 	%r5, %r10, %r1;
	mov.b16 	%rs1, 0;
	st.shared.u8 	[%r5], %rs1;
	add.s32 	%r11, %r4, %r16;
	cvt.u64.u32 	%rd2, %r11;
	setp.le.u64 	%p1, %rd5, %rd2;
	@%p1 bra 	$L__BB393_2;
	cvt.u64.u32 	%rd11, %r4;
	mov.u32 	%r13, %ctaid.y;
	cvt.u64.u32 	%rd12, %r13;
	mul.lo.s64 	%rd13, %rd5, %rd12;
	add.s64 	%rd14, %rd13, %rd11;
	add.s64 	%rd15, %rd1, %rd14;
	ld.global.u8 	%rs3, [%rd15];
	add.s64 	%rd16, %rd13, %rd2;
	add.s64 	%rd17, %rd1, %rd16;
	ld.global.u8 	%rs4, [%rd17];
	or.b16  	%rs5, %rs4, %rs3;
	and.b16  	%rs6, %rs5, 255;
	setp.ne.s16 	%p3, %rs6, 0;
	selp.u16 	%rs7, 1, 0, %p3;
	st.shared.u8 	[%r5], %rs7;
	bra.uni 	$L__BB393_4;
$L__BB393_2:
	cvt.u64.u32 	%rd3, %r4;
	setp.le.u64 	%p2, %rd5, %rd3;
	@%p2 bra 	$L__BB393_4;
	mov.u32 	%r12, %ctaid.y;
	cvt.u64.u32 	%rd8, %r12;
	mad.lo.s64 	%rd9, %rd5, %rd8, %rd3;
	add.s64 	%rd10, %rd1, %rd9;
	ld.global.u8 	%rs2, [%rd10];
	st.shared.u8 	[%r5], %rs2;
$L__BB393_4:
	bar.sync 	0;
	setp.lt.u32 	%p4, %r16, 66;
	@%p4 bra 	$L__BB393_8;
$L__BB393_5:
	shr.u32 	%r7, %r16, 1;
	setp.ge.u32 	%p5, %r1, %r7;
	@%p5 bra 	$L__BB393_7;
	ld.shared.u8 	%rs8, [%r5];
	add.s32 	%r14, %r5, %r7;
	ld.shared.u8 	%rs9, [%r14];
	or.b16  	%rs10, %rs9, %rs8;
	and.b16  	%rs11, %rs10, 255;
	setp.ne.s16 	%p6, %rs11, 0;
	selp.u16 	%rs12, 1, 0, %p6;
	st.shared.u8 	[%r5], %rs12;
$L__BB393_7:
	bar.sync 	0;
	setp.gt.u32 	%p7, %r16, 131;
	mov.u32 	%r16, %r7;
	@%p7 bra 	$L__BB393_5;
$L__BB393_8:
	setp.gt.u32 	%p8, %r1, 31;
	@%p8 bra 	$L__BB393_11;
	ld.volatile.shared.u8 	%rs13, [%r5];
	ld.volatile.shared.u8 	%rs14, [%r5+32];
	or.b16  	%rs15, %rs14, %rs13;
	and.b16  	%rs16, %rs15, 255;
	setp.ne.s16 	%p9, %rs16, 0;
	selp.u16 	%rs17, 1, 0, %p9;
	st.volatile.shared.u8 	[%r5], %rs17;
	ld.volatile.shared.u8 	%rs18, [%r5];
	ld.volatile.shared.u8 	%rs19, [%r5+16];
	or.b16  	%rs20, %rs19, %rs18;
	and.b16  	%rs21, %rs20, 255;
	setp.ne.s16 	%p10, %rs21, 0;
	selp.u16 	%rs22, 1, 0, %p10;
	st.volatile.shared.u8 	[%r5], %rs22;
	ld.volatile.shared.u8 	%rs23, [%r5];
	ld.volatile.shared.u8 	%rs24, [%r5+8];
	or.b16  	%rs25, %rs24, %rs23;
	and.b16  	%rs26, %rs25, 255;
	setp.ne.s16 	%p11, %rs26, 0;
	selp.u16 	%rs27, 1, 0, %p11;
	st.volatile.shared.u8 	[%r5], %rs27;
	ld.volatile.shared.u8 	%rs28, [%r5];
	ld.volatile.shared.u8 	%rs29, [%r5+4];
	or.b16  	%rs30, %rs29, %rs28;
	and.b16  	%rs31, %rs30, 255;
	setp.ne.s16 	%p12, %rs31, 0;
	selp.u16 	%rs32, 1, 0, %p12;
	st.volatile.shared.u8 	[%r5], %rs32;
	ld.volatile.shared.u8 	%rs33, [%r5];
	ld.volatile.shared.u8 	%rs34, [%r5+2];
	or.b16  	%rs35, %rs34, %rs33;
	and.b16  	%rs36, %rs35, 255;
	setp.ne.s16 	%p13, %rs36, 0;
	selp.u16 	%rs37, 1, 0, %p13;
	st.volatile.shared.u8 	[%r5], %rs37;
	ld.volatile.shared.u8 	%rs38, [%r5];
	ld.volatile.shared.u8 	%rs39, [%r5+1];
	or.b16  	%rs40, %rs39, %rs38;
	and.b16  	%rs41, %rs40, 255;
	setp.ne.s16 	%p14, %rs41, 0;
	selp.u16 	%rs42, 1, 0, %p14;
	st.volatile.shared.u8 	[%r5], %rs42;
	setp.ne.s32 	%p15, %r1, 0;
	@%p15 bra 	$L__BB393_11;
	ld.shared.u8 	%rs43, [maxsdata_bool];
	cvt.u64.u32 	%rd18, %r2;
	mov.u32 	%r15, %ctaid.y;
	cvt.u64.u32 	%rd19, %r15;
	mad.lo.s64 	%rd20, %rd6, %rd19, %rd18;
	cvta.to.global.u64 	%rd21, %rd4;
	add.s64 	%rd22, %rd21, %rd20;
	st.global.u8 	[%rd22], %rs43;
$L__BB393_11:
	ret;

}
	// .globl	contiguous_max3_bool
.visible .entry contiguous_max3_bool(
	.param .u64 .ptr .align 1 contiguous_max3_bool_param_0,
	.param .u64 .ptr .align 1 contiguous_max3_bool_param_1,
	.param .u64 .ptr .align 1 contiguous_max3_bool_param_2,
	.param .u64 .ptr .align 1 contiguous_max3_bool_param_3,
	.param .u64 contiguous_max3_bool_param_4,
	.param .u64 contiguous_max3_bool_param_5,
	.param .u64 contiguous_max3_bool_param_6
)
{
	.reg .pred 	%p<53>;
	.reg .b16 	%rs<86>;
	.reg .b32 	%r<184>;
	.reg .b64 	%rd<306>;

	ld.param.u64 	%rd144, [contiguous_max3_bool_param_0];
	ld.param.u64 	%rd145, [contiguous_max3_bool_param_1];
	ld.param.u64 	%rd148, [contiguous_max3_bool_param_2];
	ld.param.u64 	%rd149, [contiguous_max3_bool_param_3];
	ld.param.u64 	%rd146, [contiguous_max3_bool_param_4];
	ld.param.u64 	%rd147, [contiguous_max3_bool_param_5];
	ld.param.u64 	%rd150, [contiguous_max3_bool_param_6];
	cvta.to.global.u64 	%rd1, %rd149;
	cvta.to.global.u64 	%rd2, %rd148;
	mov.u32 	%r1, %tid.y;
	mov.u32 	%r2, %ntid.x;
	mov.u32 	%r3, %tid.x;
	mad.lo.s32 	%r61, %r1, %r2, %r3;
	mov.u32 	%r62, %ctaid.x;
	mad.lo.s32 	%r63, %r62, %r2, %r3;
	mov.u32 	%r4, %ctaid.y;
	mov.u32 	%r5, %ntid.y;
	mad.lo.s32 	%r64, %r4, %r5, %r1;
	mov.u32 	%r65, maxsdata_bool;
	add.s32 	%r7, %r65, %r61;
	mov.b16 	%rs16, 0;
	st.shared.u8 	[%r7], %rs16;
	cvt.u64.u32 	%rd3, %r63;
	setp.le.u64 	%p1, %rd147, %rd3;
	cvt.u64.u32 	%rd152, %r64;
	setp.le.u64 	%p2, %rd150, %rd152;
	or.pred  	%p3, %p1, %p2;
	@%p3 bra 	$L__BB394_76;
	cvt.u32.u64 	%r66, %rd3;
	cvt.u32.u64 	%r67, %rd147;
	mad.lo.s32 	%r175, %r64, %r67, %r66;
	cvt.u32.u64 	%r9, %rd146;
	add.s32 	%r174, %r9, -1;
	setp.lt.s32 	%p4, %r174, 0;
	mov.b64 	%rd305, 0;
	@%p4 bra 	$L__BB394_59;
	setp.lt.u32 	%p5, %r174, 7;
	mov.b64 	%rd305, 0;
	@%p5 bra 	$L__BB394_30;
	add.s32 	%r170, %r9, -4;
	and.b32  	%r68, %r9, -8;
	neg.s32 	%r169, %r68;
	mov.b64 	%rd305, 0;
$L__BB394_4:
	.pragma "nounroll";
	add.s32 	%r16, %r170, 3;
	cvt.u64.u32 	%rd5, %r175;
	mul.wide.u32 	%rd157, %r16, 8;
	add.s64 	%rd158, %rd2, %rd157;
	ld.global.u64 	%rd6, [%rd158];
	and.b64  	%rd159, %rd6, -4294967296;
	setp.ne.s64 	%p6, %rd159, 0;
	@%p6 bra 	$L__BB394_6;
	cvt.u32.u64 	%r69, %rd6;
	cvt.u32.u64 	%r70, %rd5;
	div.u32 	%r71, %r70, %r69;
	mul.lo.s32 	%r72, %r71, %r69;
	sub.s32 	%r73, %r70, %r72;
	cvt.u64.u32 	%rd270, %r71;
	cvt.u64.u32 	%rd271, %r73;
	bra.uni 	$L__BB394_7;
$L__BB394_6:
	div.s64 	%rd270, %rd5, %rd6;
	mul.lo.s64 	%rd160, %rd270, %rd6;
	sub.s64 	%rd271, %rd5, %rd160;
$L__BB394_7:
	mul.wide.u32 	%rd161, %r16, 8;
	add.s64 	%rd162, %rd1, %rd161;
	ld.global.u64 	%rd163, [%rd162];
	mad.lo.s64 	%rd13, %rd163, %rd271, %rd305;
	add.s32 	%r17, %r170, 2;
	and.b64  	%rd14, %rd270, 4294967295;
	mul.wide.u32 	%rd164, %r17, 8;
	add.s64 	%rd165, %rd2, %rd164;
	ld.global.u64 	%rd15, [%rd165];
	and.b64  	%rd166, %rd15, -4294967296;
	setp.ne.s64 	%p7, %rd166, 0;
	@%p7 bra 	$L__BB394_9;
	cvt.u32.u64 	%r74, %rd15;
	cvt.u32.u64 	%r75, %rd14;
	div.u32 	%r76, %r75, %r74;
	mul.lo.s32 	%r77, %r76, %r74;
	sub.s32 	%r78, %r75, %r77;
	cvt.u64.u32 	%rd272, %r76;
	cvt.u64.u32 	%rd273, %r78;
	bra.uni 	$L__BB394_10;
$L__BB394_9:
	div.s64 	%rd272, %rd14, %rd15;
	mul.lo.s64 	%rd167, %rd272, %rd15;
	sub.s64 	%rd273, %rd14, %rd167;
$L__BB394_10:
	mul.wide.u32 	%rd168, %r17, 8;
	add.s64 	%rd169, %rd1, %rd168;
	ld.global.u64 	%rd170, [%rd169];
	mad.lo.s64 	%rd22, %rd170, %rd273, %rd13;
	add.s32 	%r18, %r170, 1;
	and.b64  	%rd23, %rd272, 4294967295;
	mul.wide.u32 	%rd171, %r18, 8;
	add.s64 	%rd172, %rd2, %rd171;
	ld.global.u64 	%rd24, [%rd172];
	and.b64  	%rd173, %rd24, -4294967296;
	setp.ne.s64 	%p8, %rd173, 0;
	@%p8 bra 	$L__BB394_12;
	cvt.u32.u64 	%r79, %rd24;
	cvt.u32.u64 	%r80, %rd23;
	div.u32 	%r81, %r80, %r79;
	mul.lo.s32 	%r82, %r81, %r79;
	sub.s32 	%r83, %r80, %r82;
	cvt.u64.u32 	%rd274, %r81;
	cvt.u64.u32 	%rd275, %r83;
	bra.uni 	$L__BB394_13;
$L__BB394_12:
	div.s64 	%rd274, %rd23, %rd24;
	mul.lo.s64 	%rd174, %rd274, %rd24;
	sub.s64 	%rd275, %rd23, %rd174;
$L__BB394_13:
	mul.wide.u32 	%rd175, %r18, 8;
	add.s64 	%rd176, %rd1, %rd175;
	ld.global.u64 	%rd177, [%rd176];
	mad.lo.s64 	%rd31, %rd177, %rd275, %rd22;
	and.b64  	%rd32, %rd274, 4294967295;
	mul.wide.u32 	%rd178, %r170, 8;
	add.s64 	%rd179, %rd2, %rd178;
	ld.global.u64 	%rd33, [%rd179];
	and.b64  	%rd180, %rd33, -4294967296;
	setp.ne.s64 	%p9, %rd180, 0;
	@%p9 bra 	$L__BB394_15;
	cvt.u32.u64 	%r84, %rd33;
	cvt.u32.u64 	%r85, %rd32;
	div.u32 	%r86, %r85, %r84;
	mul.lo.s32 	%r87, %r86, %r84;
	sub.s32 	%r88, %r85, %r87;
	cvt.u64.u32 	%rd276, %r86;
	cvt.u64.u32 	%rd277, %r88;
	bra.uni 	$L__BB394_16;
$L__BB394_15:
	div.s64 	%rd276, %rd32, %rd33;
	mul.lo.s64 	%rd181, %rd276, %rd33;
	sub.s64 	%rd277, %rd32, %rd181;
$L__BB394_16:
	mul.wide.u32 	%rd182, %r170, 8;
	add.s64 	%rd183, %rd1, %rd182;
	ld.global.u64 	%rd184, [%rd183];
	mad.lo.s64 	%rd40, %rd184, %rd277, %rd31;
	add.s32 	%r19, %r170, -1;
	and.b64  	%rd41, %rd276, 4294967295;
	mul.wide.u32 	%rd185, %r19, 8;
	add.s64 	%rd186, %rd2, %rd185;
	ld.global.u64 	%rd42, [%rd186];
	and.b64  	%rd187, %rd42, -4294967296;
	setp.ne.s64 	%p10, %rd187, 0;
	@%p10 bra 	$L__BB394_18;
	cvt.u32.u64 	%r89, %rd42;
	cvt.u32.u64 	%r90, %rd41;
	div.u32 	%r91, %r90, %r89;
	mul.lo.s32 	%r92, %r91, %r89;
	sub.s32 	%r93, %r90, %r92;
	cvt.u64.u32 	%rd278, %r91;
	cvt.u64.u32 	%rd279, %r93;
	bra.uni 	$L__BB394_19;
$L__BB394_18:
	div.s64 	%rd278, %rd41, %rd42;
	mul.lo.s64 	%rd188, %rd278, %rd42;
	sub.s64 	%rd279, %rd41, %rd188;
$L__BB394_19:
	mul.wide.u32 	%rd189, %r19, 8;
	add.s64 	%rd190, %rd1, %rd189;
	ld.global.u64 	%rd191, [%rd190];
	mad.lo.s64 	%rd49, %rd191, %rd279, %rd40;
	add.s32 	%r20, %r170, -2;
	and.b64  	%rd50, %rd278, 4294967295;
	mul.wide.u32 	%rd192, %r20, 8;
	add.s64 	%rd193, %rd2, %rd192;
	ld.global.u64 	%rd51, [%rd193];
	and.b64  	%rd194, %rd51, -4294967296;
	setp.ne.s64 	%p11, %rd194, 0;
	@%p11 bra 	$L__BB394_21;
	cvt.u32.u64 	%r94, %rd51;
	cvt.u32.u64 	%r95, %rd50;
	div.u32 	%r96, %r95, %r94;
	mul.lo.s32 	%r97, %r96, %r94;
	sub.s32 	%r98, %r95, %r97;
	cvt.u64.u32 	%rd280, %r96;
	cvt.u64.u32 	%rd281, %r98;
	bra.uni 	$L__BB394_22;
$L__BB394_21:
	div.s64 	%rd280, %rd50, %rd51;
	mul.lo.s64 	%rd195, %rd280, %rd51;
	sub.s64 	%rd281, %rd50, %rd195;
$L__BB394_22:
	mul.wide.u32 	%rd196, %r20, 8;
	add.s64 	%rd197, %rd1, %rd196;
	ld.global.u64 	%rd198, [%rd197];
	mad.lo.s64 	%rd58, %rd198, %rd281, %rd49;
	add.s32 	%r21, %r170, -3;
	and.b64  	%rd59, %rd280, 4294967295;
	mul.wide.u32 	%rd199, %r21, 8;
	add.s64 	%rd200, %rd2, %rd199;
	ld.global.u64 	%rd60, [%rd200];
	and.b64  	%rd201, %rd60, -4294967296;
	setp.ne.s64 	%p12, %rd201, 0;
	@%p12 bra 	$L__BB394_24;
	cvt.u32.u64 	%r99, %rd60;
	cvt.u32.u64 	%r100, %rd59;
	div.u32 	%r101, %r100, %r99;
	mul.lo.s32 	%r102, %r101, %r99;
	sub.s32 	%r103, %r100, %r102;
	cvt.u64.u32 	%rd282, %r101;
	cvt.u64.u32 	%rd283, %r103;
	bra.uni 	$L__BB394_25;
$L__BB394_24:
	div.s64 	%rd282, %rd59, %rd60;
	mul.lo.s64 	%rd202, %rd282, %rd60;
	sub.s64 	%rd283, %rd59, %rd202;
$L__BB394_25:
	mul.wide.u32 	%rd203, %r21, 8;
	add.s64 	%rd204, %rd1, %rd203;
	ld.global.u64 	%rd205, [%rd204];
	mad.lo.s64 	%rd67, %rd205, %rd283, %rd58;
	and.b64  	%rd68, %rd282, 4294967295;
	add.s32 	%r104, %r170, -4;
	mul.wide.u32 	%rd206, %r104, 8;
	add.s64 	%rd207, %rd2, %rd206;
	ld.global.u64 	%rd69, [%rd207];
	and.b64  	%rd208, %rd69, -4294967296;
	setp.ne.s64 	%p13, %rd208, 0;
	@%p13 bra 	$L__BB394_27;
	cvt.u32.u64 	%r105, %rd69;
	cvt.u32.u64 	%r106, %rd68;
	div.u32 	%r107, %r106, %r105;
	mul.lo.s32 	%r108, %r107, %r105;
	sub.s32 	%r109, %r106, %r108;
	cvt.u64.u32 	%rd284, %r107;
	cvt.u64.u32 	%rd285, %r109;
	bra.uni 	$L__BB394_28;
$L__BB394_27:
	div.s64 	%rd284, %rd68, %rd69;
	mul.lo.s64 	%rd209, %rd284, %rd69;
	sub.s64 	%rd285, %rd68, %rd209;
$L__BB394_28:
	mul.wide.u32 	%rd210, %r104, 8;
	add.s64 	%rd211, %rd1, %rd210;
	ld.global.u64 	%rd212, [%rd211];
	mad.lo.s64 	%rd305, %rd212, %rd285, %rd67;
	cvt.u32.u64 	%r175, %rd284;
	add.s32 	%r170, %r170, -8;
	add.s32 	%r169, %r169, 8;
	setp.ne.s32 	%p14, %r169, 0;
	@%p14 bra 	$L__BB394_4;
	add.s32 	%r174, %r170, 3;
$L__BB394_30:
	and.b32  	%r28, %r9, 7;
	setp.eq.s32 	%p15, %r28, 0;
	@%p15 bra 	$L__BB394_59;
	and.b32  	%r29, %r9, 3;
	setp.lt.u32 	%p16, %r28, 4;
	@%p16 bra 	$L__BB394_45;
	cvt.u64.u32 	%rd79, %r175;
	mul.wide.u32 	%rd214, %r174, 8;
	add.s64 	%rd215, %rd2, %rd214;
	ld.global.u64 	%rd80, [%rd215];
	and.b64  	%rd216, %rd80, -4294967296;
	setp.ne.s64 	%p17, %rd216, 0;
	@%p17 bra 	$L__BB394_34;
	cvt.u32.u64 	%r111, %rd80;
	cvt.u32.u64 	%r112, %rd79;
	div.u32 	%r113, %r112, %r111;
	mul.lo.s32 	%r114, %r113, %r111;
	sub.s32 	%r115, %r112, %r114;
	cvt.u64.u32 	%rd288, %r113;
	cvt.u64.u32 	%rd289, %r115;
	bra.uni 	$L__BB394_35;
$L__BB394_34:
	div.s64 	%rd288, %rd79, %rd80;
	mul.lo.s64 	%rd217, %rd288, %rd80;
	sub.s64 	%rd289, %rd79, %rd217;
$L__BB394_35:
	mul.wide.u32 	%rd218, %r174, 8;
	add.s64 	%rd219, %rd1, %rd218;
	ld.global.u64 	%rd220, [%rd219];
	mad.lo.s64 	%rd87, %rd220, %rd289, %rd305;
	add.s32 	%r30, %r174, -1;
	and.b64  	%rd88, %rd288, 4294967295;
	mul.wide.u32 	%rd221, %r30, 8;
	add.s64 	%rd222, %rd2, %rd221;
	ld.global.u64 	%rd89, [%rd222];
	and.b64  	%rd223, %rd89, -4294967296;
	setp.ne.s64 	%p18, %rd223, 0;
	@%p18 bra 	$L__BB394_37;
	cvt.u32.u64 	%r116, %rd89;
	cvt.u32.u64 	%r117, %rd88;
	div.u32 	%r118, %r117, %r116;
	mul.lo.s32 	%r119, %r118, %r116;
	sub.s32 	%r120, %r117, %r119;
	cvt.u64.u32 	%rd290, %r118;
	cvt.u64.u32 	%rd291, %r120;
	bra.uni 	$L__BB394_38;
$L__BB394_37:
	div.s64 	%rd290, %rd88, %rd89;
	mul.lo.s64 	%rd224, %rd290, %rd89;
	sub.s64 	%rd291, %rd88, %rd224;
$L__BB394_38:
	mul.wide.u32 	%rd225, %r30, 8;
	add.s64 	%rd226, %rd1, %rd225;
	ld.global.u64 	%rd227, [%rd226];
	mad.lo.s64 	%rd96, %rd227, %rd291, %rd87;
	add.s32 	%r31, %r174, -2;
	and.b64  	%rd97, %rd290, 4294967295;
	mul.wide.u32 	%rd228, %r31, 8;
	add.s64 	%rd229, %rd2, %rd228;
	ld.global.u64 	%rd98, [%rd229];
	and.b64  	%rd230, %rd98, -4294967296;
	setp.ne.s64 	%p19, %rd230, 0;
	@%p19 bra 	$L__BB394_40;
	cvt.u32.u64 	%r121, %rd98;
	cvt.u32.u64 	%r122, %rd97;
	div.u32 	%r123, %r122, %r121;
	mul.lo.s32 	%r124, %r123, %r121;
	sub.s32 	%r125, %r122, %r124;
	cvt.u64.u32 	%rd292, %r123;
	cvt.u64.u32 	%rd293, %r125;
	bra.uni 	$L__BB394_41;
$L__BB394_40:
	div.s64 	%rd292, %rd97, %rd98;
	mul.lo.s64 	%rd231, %rd292, %rd98;
	sub.s64 	%rd293, %rd97, %rd231;
$L__BB394_41:
	mul.wide.u32 	%rd232, %r31, 8;
	add.s64 	%rd233, %rd1, %rd232;
	ld.global.u64 	%rd234, [%rd233];
	mad.lo.s64 	%rd105, %rd234, %rd293, %rd96;
	add.s32 	%r32, %r174, -3;
	and.b64  	%rd106, %rd292, 4294967295;
	mul.wide.u32 	%rd235, %r32, 8;
	add.s64 	%rd236, %rd2, %rd235;
	ld.global.u64 	%rd107, [%rd236];
	and.b64  	%rd237, %rd107, -4294967296;
	setp.ne.s64 	%p20, %rd237, 0;
	@%p20 bra 	$L__BB394_43;
	cvt.u32.u64 	%r126, %rd107;
	cvt.u32.u64 	%r127, %rd106;
	div.u32 	%r128, %r127, %r126;
	mul.lo.s32 	%r129, %r128, %r126;
	sub.s32 	%r130, %r127, %r129;
	cvt.u64.u32 	%rd294, %r128;
	cvt.u64.u32 	%rd295, %r130;
	bra.uni 	$L__BB394_44;
$L__BB394_43:
	div.s64 	%rd294, %rd106, %rd107;
	mul.lo.s64 	%rd238, %rd294, %rd107;
	sub.s64 	%rd295, %rd106, %rd238;
$L__BB394_44:
	mul.wide.u32 	%rd239, %r32, 8;
	add.s64 	%rd240, %rd1, %rd239;
	ld.global.u64 	%rd241, [%rd240];
	mad.lo.s64 	%rd305, %rd241, %rd295, %rd105;
	cvt.u32.u64 	%r175, %rd294;
	add.s32 	%r174, %r174, -4;
$L__BB394_45:
	setp.eq.s32 	%p21, %r29, 0;
	@%p21 bra 	$L__BB394_59;
	setp.eq.s32 	%p22, %r29, 1;
	@%p22 bra 	$L__BB394_54;
	cvt.u64.u32 	%rd117, %r175;
	mul.wide.u32 	%rd243, %r174, 8;
	add.s64 	%rd244, %rd2, %rd243;
	ld.global.u64 	%rd118, [%rd244];
	and.b64  	%rd245, %rd118, -4294967296;
	setp.ne.s64 	%p23, %rd245, 0;
	@%p23 bra 	$L__BB394_49;
	cvt.u32.u64 	%r131, %rd118;
	cvt.u32.u64 	%r132, %rd117;
	div.u32 	%r133, %r132, %r131;
	mul.lo.s32 	%r134, %r133, %r131;
	sub.s32 	%r135, %r132, %r134;
	cvt.u64.u32 	%rd298, %r133;
	cvt.u64.u32 	%rd299, %r135;
	bra.uni 	$L__BB394_50;
$L__BB394_49:
	div.s64 	%rd298, %rd117, %rd118;
	mul.lo.s64 	%rd246, %rd298, %rd118;
	sub.s64 	%rd299, %rd117, %rd246;
$L__BB394_50:
	add.s64 	%rd248, %rd1, %rd243;
	ld.global.u64 	%rd249, [%rd248];
	mad.lo.s64 	%rd125, %rd249, %rd299, %rd305;
	add.s32 	%r37, %r174, -1;
	and.b64  	%rd126, %rd298, 4294967295;
	mul.wide.u32 	%rd250, %r37, 8;
	add.s64 	%rd251, %rd2, %rd250;
	ld.global.u64 	%rd127, [%rd251];
	and.b64  	%rd252, %rd127, -4294967296;
	setp.ne.s64 	%p24, %rd252, 0;
	@%p24 bra 	$L__BB394_52;
	cvt.u32.u64 	%r136, %rd127;
	cvt.u32.u64 	%r137, %rd126;
	div.u32 	%r138, %r137, %r136;
	mul.lo.s32 	%r139, %r138, %r136;
	sub.s32 	%r140, %r137, %r139;
	cvt.u64.u32 	%rd300, %r138;
	cvt.u64.u32 	%rd301, %r140;
	bra.uni 	$L__BB394_53;
$L__BB394_52:
	div.s64 	%rd300, %rd126, %rd127;
	mul.lo.s64 	%rd253, %rd300, %rd127;
	sub.s64 	%rd301, %rd126, %rd253;
$L__BB394_53:
	add.s64 	%rd255, %rd1, %rd250;
	ld.global.u64 	%rd256, [%rd255];
	mad.lo.s64 	%rd305, %rd256, %rd301, %rd125;
	cvt.u32.u64 	%r175, %rd300;
	add.s32 	%r174, %r174, -2;
$L__BB394_54:
	and.b32  	%r141, %r9, 1;
	setp.eq.b32 	%p25, %r141, 1;
	not.pred 	%p26, %p25;
	@%p26 bra 	$L__BB394_59;
	cvt.u64.u32 	%rd137, %r175;
	mul.wide.u32 	%rd257, %r174, 8;
	add.s64 	%rd258, %rd2, %rd257;
	ld.global.u64 	%rd138, [%rd258];
	and.b64  	%rd259, %rd138, -4294967296;
	setp.ne.s64 	%p27, %rd259, 0;
	@%p27 bra 	$L__BB394_57;
	cvt.u32.u64 	%r142, %rd138;
	cvt.u32.u64 	%r143, %rd137;
	rem.u32 	%r144, %r143, %r142;
	cvt.u64.u32 	%rd304, %r144;
	bra.uni 	$L__BB394_58;
$L__BB394_57:
	rem.s64 	%rd304, %rd137, %rd138;
$L__BB394_58:
	add.s64 	%rd261, %rd1, %rd257;
	ld.global.u64 	%rd262, [%rd261];
	mad.lo.s64 	%rd305, %rd262, %rd304, %rd305;
$L__BB394_59:
	cvta.to.global.u64 	%rd263, %rd145;
	add.s64 	%rd264, %rd263, %rd305;
	ld.global.u8 	%rs17, [%rd264];
	st.shared.u8 	[%r7], %rs17;
	bar.sync 	0;
	setp.ne.s32 	%p28, %r1, 0;
	@%p28 bra 	$L__BB394_76;
	setp.gt.u32 	%p29, %r5, 1;
	@%p29 bra 	$L__BB394_62;
	mov.u32 	%r145, maxsdata_bool;
	add.s32 	%r146, %r145, %r3;
	ld.shared.u8 	%rs84, [%r146];
	bra.uni 	$L__BB394_75;
$L__BB394_62:
	mov.u32 	%r148, maxsdata_bool;
	add.s32 	%r42, %r148, %r3;
	ld.shared.u8 	%rs84, [%r42];
	add.s32 	%r43, %r5, -1;
	add.s32 	%r149, %r5, -2;
	and.b32  	%r44, %r43, 7;
	setp.lt.u32 	%p30, %r149, 7;
	mov.b32 	%r182, 1;
	@%p30 bra 	$L__BB394_66;
	and.b32  	%r151, %r43, -8;
	neg.s32 	%r180, %r151;
	add.s32 	%r152, %r3, %r2;
	add.s32 	%r178, %r148, %r152;
	shl.b32 	%r47, %r2, 3;
	mov.b32 	%r179, 0;
$L__BB394_64:
	.pragma "nounroll";
	ld.shared.u8 	%rs19, [%r178];
	or.b16  	%rs20, %rs19, %rs84;
	and.b16  	%rs21, %rs20, 255;
	setp.ne.s16 	%p31, %rs21, 0;
	selp.u16 	%rs22, 1, 0, %p31;
	add.s32 	%r154, %r178, %r2;
	ld.shared.u8 	%rs23, [%r154];
	or.b16  	%rs24, %rs23, %rs22;
	and.b16  	%rs25, %rs24, 255;
	setp.ne.s16 	%p32, %rs25, 0;
	selp.u16 	%rs26, 1, 0, %p32;
	add.s32 	%r155, %r154, %r2;
	ld.shared.u8 	%rs27, [%r155];
	or.b16  	%rs28, %rs27, %rs26;
	and.b16  	%rs29, %rs28, 255;
	setp.ne.s16 	%p33, %rs29, 0;
	selp.u16 	%rs30, 1, 0, %p33;
	add.s32 	%r156, %r155, %r2;
	ld.shared.u8 	%rs31, [%r156];
	or.b16  	%rs32, %rs31, %rs30;
	and.b16  	%rs33, %rs32, 255;
	setp.ne.s16 	%p34, %rs33, 0;
	selp.u16 	%rs34, 1, 0, %p34;
	add.s32 	%r157, %r156, %r2;
	ld.shared.u8 	%rs35, [%r157];
	or.b16  	%rs36, %rs35, %rs34;
	and.b16  	%rs37, %rs36, 255;
	setp.ne.s16 	%p35, %rs37, 0;
	selp.u16 	%rs38, 1, 0, %p35;
	add.s32 	%r158, %r157, %r2;
	ld.shared.u8 	%rs39, [%r158];
	or.b16  	%rs40, %rs39, %rs38;
	and.b16  	%rs41, %rs40, 255;
	setp.ne.s16 	%p36, %rs41, 0;
	selp.u16 	%rs42, 1, 0, %p36;
	add.s32 	%r159, %r158, %r2;
	ld.shared.u8 	%rs43, [%r159];
	or.b16  	%rs44, %rs43, %rs42;
	and.b16  	%rs45, %rs44, 255;
	setp.ne.s16 	%p37, %rs45, 0;
	selp.u16 	%rs46, 1, 0, %p37;
	add.s32 	%r160, %r159, %r2;
	ld.shared.u8 	%rs47, [%r160];
	or.b16  	%rs48, %rs47, %rs46;
	and.b16  	%rs49, %rs48, 255;
	setp.ne.s16 	%p38, %rs49, 0;
	selp.u16 	%rs84, 1, 0, %p38;
	add.s32 	%r180, %r180, 8;
	add.s32 	%r179, %r179, 8;
	add.s32 	%r178, %r178, %r47;
	setp.ne.s32 	%p39, %r180, 0;
	@%p39 bra 	$L__BB394_64;
	add.s32 	%r182, %r179, 1;
$L__BB394_66:
	setp.eq.s32 	%p40, %r44, 0;
	@%p40 bra 	$L__BB394_74;
	and.b32  	%r56, %r43, 3;
	setp.lt.u32 	%p41, %r44, 4;
	@%p41 bra 	$L__BB394_69;
	mad.lo.s32 	%r161, %r182, %r2, %r42;
	ld.shared.u8 	%rs51, [%r161];
	or.b16  	%rs52, %rs51, %rs84;
	and.b16  	%rs53, %rs52, 255;
	setp.ne.s16 	%p42, %rs53, 0;
	selp.u16 	%rs54, 1, 0, %p42;
	add.s32 	%r162, %r161, %r2;
	ld.shared.u8 	%rs55, [%r162];
	or.b16  	%rs56, %rs55, %rs54;
	and.b16  	%rs57, %rs56, 255;
	setp.ne.s16 	%p43, %rs57, 0;
	selp.u16 	%rs58, 1, 0, %p43;
	add.s32 	%r163, %r162, %r2;
	ld.shared.u8 	%rs59, [%r163];
	or.b16  	%rs60, %rs59, %rs58;
	and.b16  	%rs61, %rs60, 255;
	setp.ne.s16 	%p44, %rs61, 0;
	selp.u16 	%rs62, 1, 0, %p44;
	add.s32 	%r164, %r163, %r2;
	ld.shared.u8 	%rs63, [%r164];
	or.b16  	%rs64, %rs63, %rs62;
	and.b16  	%rs65, %rs64, 255;
	add.s32 	%r182, %r182, 4;
	setp.ne.s16 	%p45, %rs65, 0;
	selp.u16 	%rs84, 1, 0, %p45;
$L__BB394_69:
	setp.eq.s32 	%p46, %r56, 0;
	@%p46 bra 	$L__BB394_74;
	setp.eq.s32 	%p47, %r56, 1;
	@%p47 bra 	$L__BB394_72;
	mad.lo.s32 	%r165, %r182, %r2, %r42;
	ld.shared.u8 	%rs67, [%r165];
	or.b16  	%rs68, %rs67, %rs84;
	and.b16  	%rs69, %rs68, 255;
	setp.ne.s16 	%p48, %rs69, 0;
	selp.u16 	%rs70, 1, 0, %p48;
	add.s32 	%r166, %r165, %r2;
	ld.shared.u8 	%rs71, [%r166];
	or.b16  	%rs72, %rs71, %rs70;
	and.b16  	%rs73, %rs72, 255;
	add.s32 	%r182, %r182, 2;
	setp.ne.s16 	%p49, %rs73, 0;
	selp.u16 	%rs84, 1, 0, %p49;
$L__BB394_72:
	and.b32  	%r167, %r43, 1;
	setp.eq.b32 	%p50, %r167, 1;
	not.pred 	%p51, %p50;
	@%p51 bra 	$L__BB394_74;
	mad.lo.s32 	%r168, %r182, %r2, %r42;
	ld.shared.u8 	%rs74, [%r168];
	or.b16  	%rs75, %rs74, %rs84;
	and.b16  	%rs76, %rs75, 255;
	setp.ne.s16 	%p52, %rs76, 0;
	selp.u16 	%rs84, 1, 0, %p52;
$L__BB394_74:
	st.shared.u8 	[%r42], %rs84;
$L__BB394_75:
	cvt.u64.u32 	%rd265, %r4;
	mad.lo.s64 	%rd266, %rd147, %rd265, %rd3;
	cvta.to.global.u64 	%rd267, %rd144;
	add.s64 	%rd268, %rd267, %rd266;
	st.global.u8 	[%rd268], %rs84;
$L__BB394_76:
	ret;

}
	// .globl	contiguous_max33_bool
.visible .entry contiguous_max33_bool(
	.param .u64 .ptr .align 1 contiguous_max33_bool_param_0,
	.param .u64 .ptr .align 1 contiguous_max33_bool_param_1,
	.param .u64 contiguous_max33_bool_param_2,
	.param .u64 contiguous_max33_bool_param_3,
	.param .u64 contiguous_max33_bool_param_4
)
{
	.reg .pred 	%p<29>;
	.reg .b16 	%rs<86>;
	.reg .b32 	%r<65>;
	.reg .b64 	%rd<15>;

	ld.param.u64 	%rd2, [contiguous_max33_bool_param_0];
	ld.param.u64 	%rd3, [contiguous_max33_bool_param_1];
	ld.param.u64 	%rd4, [contiguous_max33_bool_param_3];
	ld.param.u64 	%rd5, [contiguous_max33_bool_param_4];
	mov.u32 	%r1, %tid.y;
	mov.u32 	%r2, %ntid.x;
	mov.u32 	%r3, %tid.x;
	mad.lo.s32 	%r27, %r1, %r2, %r3;
	mov.u32 	%r28, %ctaid.x;
	mad.lo.s32 	%r29, %r28, %r2, %r3;
	mov.u32 	%r4, %ctaid.y;
	mov.u32 	%r5, %ntid.y;
	mad.lo.s32 	%r30, %r4, %r5, %r1;
	mov.u32 	%r31, maxsdata_bool;
	add.s32 	%r7, %r31, %r27;
	mov.b16 	%rs16, 0;
	st.shared.u8 	[%r7], %rs16;
	cvt.u64.u32 	%rd1, %r29;
	setp.le.u64 	%p1, %rd4, %rd1;
	cvt.u64.u32 	%rd7, %r30;
	setp.le.u64 	%p2, %rd5, %rd7;
	or.pred  	%p3, %p1, %p2;
	@%p3 bra 	$L__BB395_18;
	cvt.u32.u64 	%r32, %rd1;
	cvta.to.global.u64 	%rd8, %rd3;
	cvt.u32.u64 	%r33, %rd4;
	mad.lo.s32 	%r34, %r30, %r33, %r32;
	cvt.u64.u32 	%rd9, %r34;
	add.s64 	%rd10, %rd8, %rd9;
	ld.global.u8 	%rs17, [%rd10];
	st.shared.u8 	[%r7], %rs17;
	bar.sync 	0;
	setp.ne.s32 	%p4, %r1, 0;
	@%p4 bra 	$L__BB395_18;
	setp.gt.u32 	%p5, %r5, 1;
	@%p5 bra 	$L__BB395_4;
	add.s32 	%r36, %r31, %r3;
	ld.shared.u8 	%rs84, [%r36];
	bra.uni 	$L__BB395_17;
$L__BB395_4:
	add.s32 	%r8, %r31, %r3;
	ld.shared.u8 	%rs84, [%r8];
	add.s32 	%r9, %r5, -1;
	add.s32 	%r39, %r5, -2;
	and.b32  	%r10, %r9, 7;
	setp.lt.u32 	%p6, %r39, 7;
	mov.b32 	%r63, 1;
	@%p6 bra 	$L__BB395_8;
	and.b32  	%r41, %r9, -8;
	neg.s32 	%r61, %r41;
	add.s32 	%r42, %r3, %r2;
	add.s32 	%r59, %r31, %r42;
	shl.b32 	%r13, %r2, 3;
	mov.b32 	%r60, 0;
$L__BB395_6:
	.pragma "nounroll";
	ld.shared.u8 	%rs19, [%r59];
	or.b16  	%rs20, %rs19, %rs84;
	and.b16  	%rs21, %rs20, 255;
	setp.ne.s16 	%p7, %rs21, 0;
	selp.u16 	%rs22, 1, 0, %p7;
	add.s32 	%r44, %r59, %r2;
	ld.shared.u8 	%rs23, [%r44];
	or.b16  	%rs24, %rs23, %rs22;
	and.b16  	%rs25, %rs24, 255;
	setp.ne.s16 	%p8, %rs25, 0;
	selp.u16 	%rs26, 1, 0, %p8;
	add.s32 	%r45, %r44, %r2;
	ld.shared.u8 	%rs27, [%r45];
	or.b16  	%rs28, %rs27, %rs26;
	and.b16  	%rs29, %rs28, 255;
	setp.ne.s16 	%p9, %rs29, 0;
	selp.u16 	%rs30, 1, 0, %p9;
	add.s32 	%r46, %r45, %r2;
	ld.shared.u8 	%rs31, [%r46];
	or.b16  	%rs32, %rs31, %rs30;
	and.b16  	%rs33, %rs32, 255;
	setp.ne.s16 	%p10, %rs33, 0;
	selp.u16 	%rs34, 1, 0, %p10;
	add.s32 	%r47, %r46, %r2;
	ld.shared.u8 	%rs35, [%r47];
	or.b16  	%rs36, %rs35, %rs34;
	and.b16  	%rs37, %rs36, 255;
	setp.ne.s16 	%p11, %rs37, 0;
	selp.u16 	%rs38, 1, 0, %p11;
	add.s32 	%r48, %r47, %r2;
	ld.shared.u8 	%rs39, [%r48];
	or.b16  	%rs40, %rs39, %rs38;
	and.b16  	%rs41, %rs40, 255;
	setp.ne.s16 	%p12, %rs41, 0;
	selp.u16 	%rs42, 1, 0, %p12;
	add.s32 	%r49, %r48, %r2;
	ld.shared.u8 	%rs43, [%r49];
	or.b16  	%rs44, %rs43, %rs42;
	and.b16  	%rs45, %rs44, 255;
	setp.ne.s16 	%p13, %rs45, 0;
	selp.u16 	%rs46, 1, 0, %p13;
	add.s32 	%r50, %r49, %r2;
	ld.shared.u8 	%rs47, [%r50];
	or.b16  	%rs48, %rs47, %rs46;
	and.b16  	%rs49, %rs48, 255;
	setp.ne.s16 	%p14, %rs49, 0;
	selp.u16 	%rs84, 1, 0, %p14;
	add.s32 	%r61, %r61, 8;
	add.s32 	%r60, %r60, 8;
	add.s32 	%r59, %r59, %r13;
	setp.ne.s32 	%p15, %r61, 0;
	@%p15 bra 	$L__BB395_6;
	add.s32 	%r63, %r60, 1;
$L__BB395_8:
	setp.eq.s32 	%p16, %r10, 0;
	@%p16 bra 	$L__BB395_16;
	and.b32  	%r22, %r9, 3;
	setp.lt.u32 	%p17, %r10, 4;
	@%p17 bra 	$L__BB395_11;
	mad.lo.s32 	%r51, %r63, %r2, %r8;
	ld.shared.u8 	%rs51, [%r51];
	or.b16  	%rs52, %rs51, %rs84;
	and.b16  	%rs53, %rs52, 255;
	setp.ne.s16 	%p18, %rs53, 0;
	selp.u16 	%rs54, 1, 0, %p18;
	add.s32 	%r52, %r51, %r2;
	ld.shared.u8 	%rs55, [%r52];
	or.b16  	%rs56, %rs55, %rs54;
	and.b16  	%rs57, %rs56, 255;
	setp.ne.s16 	%p19, %rs57, 0;
	selp.u16 	%rs58, 1, 0, %p19;
	add.s32 	%r53, %r52, %r2;
	ld.shared.u8 	%rs59, [%r53];
	or.b16  	%rs60, %rs59, %rs58;
	and.b16  	%rs61, %rs60, 255;
	setp.ne.s16 	%p20, %rs61, 0;
	selp.u16 	%rs62, 1, 0, %p20;
	add.s32 	%r54, %r53, %r2;
	ld.shared.u8 	%rs63, [%r54];
	or.b16  	%rs64, %rs63, %rs62;
	and.b16  	%rs65, %rs64, 255;
	add.s32 	%r63, %r63, 4;
	setp.ne.s16 	%p21, %rs65, 0;
	selp.u16 	%rs84, 1, 0, %p21;
$L__BB395_11:
	setp.eq.s32 	%p22, %r22, 0;
	@%p22 bra 	$L__BB395_16;
	setp.eq.s32 	%p23, %r22, 1;
	@%p23 bra 	$L__BB395_14;
	mad.lo.s32 	%r55, %r63, %r2, %r8;
	ld.shared.u8 	%rs67, [%r55];
	or.b16  	%rs68, %rs67, %rs84;
	and.b16  	%rs69, %rs68, 255;
	setp.ne.s16 	%p24, %rs69, 0;
	selp.u16 	%rs70, 1, 0, %p24;
	add.s32 	%r56, %r55, %r2;
	ld.shared.u8 	%rs71, [%r56];
	or.b16  	%rs72, %rs71, %rs70;
	and.b16  	%rs73, %rs72, 255;
	add.s32 	%r63, %r63, 2;
	setp.ne.s16 	%p25, %rs73, 0;
	selp.u16 	%rs84, 1, 0, %p25;
$L__BB395_14:
	and.b32  	%r57, %r9, 1;
	setp.eq.b32 	%p26, %r57, 1;
	not.pred 	%p27, %p26;
	@%p27 bra 	$L__BB395_16;
	mad.lo.s32 	%r58, %r63, %r2, %r8;
	ld.shared.u8 	%rs74, [%r58];
	or.b16  	%rs75, %rs74, %rs84;
	and.b16  	%rs76, %rs75, 255;
	setp.ne.s16 	%p28, %rs76, 0;
	selp.u16 	%rs84, 1, 0, %p28;
$L__BB395_16:
	st.shared.u8 	[%r8], %rs84;
$L__BB395_17:
	cvt.u64.u32 	%rd11, %r4;
	mad.lo.s64 	%rd12, %rd4, %rd11, %rd1;
	cvta.to.global.u64 	%rd13, %rd2;
	add.s64 	%rd14, %rd13, %rd12;
	st.global.u8 	[%rd14], %rs84;
$L__BB395_18:
	ret;

}
	// .globl	contiguous_max_i8
.visible .entry contiguous_max_i8(
	.param .u64 .ptr .align 1 contiguous_max_i8_param_0,
	.param .u64 .ptr .align 1 contiguous_max_i8_param_1,
	.param .u64 contiguous_max_i8_param_2
)
{
	.reg .pred 	%p<8>;
	.reg .b16 	%rs<28>;
	.reg .b32 	%r<14>;
	.reg .b64 	%rd<14>;

	ld.param.u64 	%rd4, [contiguous_max_i8_param_0];
	ld.param.u64 	%rd6, [contiguous_max_i8_param_1];
	ld.param.u64 	%rd5, [contiguous_max_i8_param_2];
	cvta.to.global.u64 	%rd1, %rd6;
	mov.u32 	%r1, %tid.x;
	mov.u32 	%r2, %ctaid.x;
	mov.u32 	%r13, %ntid.x;
	mul.lo.s32 	%r8, %r2, %r13;
	shl.b32 	%r9, %r8, 1;
	add.s32 	%r4, %r9, %r1;
	mov.u32 	%r10, maxsdata_i8;
	add.s32 	%r5, %r10, %r1;
	mov.b16 	%rs1, 128;
	st.shared.u8 	[%r5], %rs1;
	add.s32 	%r11, %r4, %r13;
	cvt.u64.u32 	%rd2, %r11;
	setp.le.u64 	%p1, %rd5, %rd2;
	@%p1 bra 	$L__BB396_2;
	cvt.u64.u32 	%rd8, %r4;
	add.s64 	%rd9, %rd1, %rd8;
	ld.global.s8 	%rs3, [%rd9];
	add.s64 	%rd10, %rd1, %rd2;
	ld.global.s8 	%rs4, [%rd10];
	max.s16 	%rs5, %rs3, %rs4;
	st.shared.u8 	[%r5], %rs5;
	bra.uni 	$L__BB396_4;
$L__BB396_2:
	cvt.u64.u32 	%rd3, %r4;
	setp.le.u64 	%p2, %rd5, %rd3;
	@%p2 bra 	$L__BB396_4;
	add.s64 	%rd7, %rd1, %rd3;
	ld.global.u8 	%rs2, [%rd7];
	st.shared.u8 	[%r5], %rs2;
$L__BB396_4:
	bar.sync 	0;
	setp.lt.u32 	%p3, %r13, 66;
	@%p3 bra 	$L__BB396_8;
$L__BB396_5:
	shr.u32 	%r7, %r13, 1;
	setp.ge.u32 	%p4, %r1, %r7;
	@%p4 bra 	$L__BB396_7;
	ld.shared.s8 	%rs6, [%r5];
	add.s32 	%r12, %r5, %r7;
	ld.shared.s8 	%rs7, [%r12];
	max.s16 	%rs8, %rs6, %rs7;
	st.shared.u8 	[%r5], %rs8;
$L__BB396_7:
	bar.sync 	0;
	setp.gt.u32 	%p5, %r13, 131;
	mov.u32 	%r13, %r7;
	@%p5 bra 	$L__BB396_5;
$L__BB396_8:
	setp.gt.u32 	%p6, %r1, 31;
	@%p6 bra 	$L__BB396_11;
	ld.volatile.shared.s8 	%rs9, [%r5];
	ld.volatile.shared.s8 	%rs10, [%r5+32];
	max.s16 	%rs11, %rs9, %rs10;
	st.volatile.shared.u8 	[%r5], %rs11;
	ld.volatile.shared.s8 	%rs12, [%r5];
	ld.volatile.shared.s8 	%rs13, [%r5+16];
	max.s16 	%rs14, %rs12, %rs13;
	st.volatile.shared.u8 	[%r5], %rs14;
	ld.volatile.shared.s8 	%rs15, [%r5];
	ld.volatile.shared.s8 	%rs16, [%r5+8];
	max.s16 	%rs17, %rs15, %rs16;
	st.volatile.shared.u8 	[%r5], %rs17;
	ld.volatile.shared.s8 	%rs18, [%r5];
	ld.volatile.shared.s8 	%rs19, [%r5+4];
	max.s16 	%rs20, %rs18, %rs19;
	st.volatile.shared.u8 	[%r5], %rs20;
	ld.volatile.shared.s8 	%rs21, [%r5];
	ld.volatile.shared.s8 	%rs22, [%r5+2];
	max.s16 	%rs23, %rs21, %rs22;
	st.volatile.shared.u8 	[%r5], %rs23;
	ld.volatile.shared.s8 	%rs24, [%r5];
	ld.volatile.shared.s8 	%rs25, [%r5+1];
	max.s16 	%rs26, %rs24, %rs25;
	st.volatile.shared.u8 	[%r5], %rs26;
	setp.ne.s32 	%p7, %r1, 0;
	@%p7 bra 	$L__BB396_11;
	ld.shared.u8 	%rs27, [maxsdata_i8];
	cvt.u64.u32 	%rd11, %r2;
	cvta.to.global.u64 	%rd12, %rd4;
	add.s64 	%rd13, %rd12, %rd11;
	st.global.u8 	[%rd13], %rs27;
$L__BB396_11:
	ret;

}
	// .globl	uncontiguous_max_i8
.visible .entry uncontiguous_max_i8(
	.param .u64 .ptr .align 1 uncontiguous_max_i8_param_0,
	.param .u64 .ptr .align 1 uncontiguous_max_i8_param_1,
	.param .u64 .ptr .align 1 uncontiguous_max_i8_param_2,
	.param .u64 .ptr .align 1 uncontiguous_max_i8_param_3,
	.param .u64 uncontiguous_max_i8_param_4,
	.param .u64 uncontiguous_max_i8_param_5
)
{
	.reg .pred 	%p<53>;
	.reg .b16 	%rs<28>;
	.reg .b32 	%r<210>;
	.reg .b64 	%rd<555>;

	ld.param.u64 	%rd260, [uncontiguous_max_i8_param_0];
	ld.param.u64 	%rd263, [uncontiguous_max_i8_param_1];
	ld.param.u64 	%rd264, [uncontiguous_max_i8_param_2];
	ld.param.u64 	%rd265, [uncontiguous_max_i8_param_3];
	ld.param.u64 	%rd261, [uncontiguous_max_i8_param_4];
	ld.param.u64 	%rd262, [uncontiguous_max_i8_param_5];
	cvta.to.global.u64 	%rd1, %rd265;
	cvta.to.global.u64 	%rd2, %rd264;
	cvta.to.global.u64 	%rd3, %rd263;
	mov.u32 	%r1, %tid.x;
	mov.u32 	%r2, %ctaid.x;
	mov.u32 	%r209, %ntid.x;
	mul.lo.s32 	%r52, %r2, %r209;
	shl.b32 	%r53, %r52, 1;
	add.s32 	%r4, %r53, %r1;
	mov.u32 	%r54, maxsdata_i8;
	add.s32 	%r5, %r54, %r1;
	mov.b16 	%rs1, 128;
	st.shared.u8 	[%r5], %rs1;
	add.s32 	%r55, %r4, %r209;
	cvt.u64.u32 	%rd508, %r55;
	setp.le.u64 	%p1, %rd262, %rd508;
	@%p1 bra 	$L__BB397_54;
	cvt.u32.u64 	%r6, %rd261;
	add.s32 	%r203, %r6, -1;
	setp.lt.s32 	%p27, %r203, 0;
	mov.b64 	%rd512, 0;
	mov.u64 	%rd513, %rd512;
	@%p27 bra 	$L__BB397_53;
	cvt.u64.u32 	%rd509, %r4;
	setp.lt.u32 	%p28, %r203, 3;
	mov.b64 	%rd513, 0;
	mov.u64 	%rd512, %rd513;
	@%p28 bra 	$L__BB397_30;
	add.s32 	%r201, %r6, -2;
	and.b32  	%r131, %r6, -4;
	neg.s32 	%r200, %r131;
	mov.b64 	%rd513, 0;
$L__BB397_4:
	.pragma "nounroll";
	add.s32 	%r12, %r201, 1;
	mul.wide.u32 	%rd396, %r12, 8;
	add.s64 	%rd397, %rd2, %rd396;
	ld.global.u64 	%rd10, [%rd397];
	or.b64  	%rd398, %rd509, %rd10;
	and.b64  	%rd399, %rd398, -4294967296;
	setp.ne.s64 	%p29, %rd399, 0;
	@%p29 bra 	$L__BB397_6;
	cvt.u32.u64 	%r132, %rd10;
	cvt.u32.u64 	%r133, %rd509;
	div.u32 	%r134, %r133, %r132;
	mul.lo.s32 	%r135, %r134, %r132;
	sub.s32 	%r136, %r133, %r135;
	cvt.u64.u32 	%rd474, %r134;
	cvt.u64.u32 	%rd475, %r136;
	bra.uni 	$L__BB397_7;
$L__BB397_6:
	div.s64 	%rd474, %rd509, %rd10;
	mul.lo.s64 	%rd400, %rd474, %rd10;
	sub.s64 	%rd475, %rd509, %rd400;
$L__BB397_7:
	mul.wide.u32 	%rd401, %r12, 8;
	add.s64 	%rd402, %rd1, %rd401;
	ld.global.u64 	%rd17, [%rd402];
	mad.lo.s64 	%rd18, %rd17, %rd475, %rd512;
	or.b64  	%rd403, %rd508, %rd10;
	and.b64  	%rd404, %rd403, -4294967296;
	setp.ne.s64 	%p30, %rd404, 0;
	@%p30 bra 	$L__BB397_9;
	cvt.u32.u64 	%r137, %rd10;
	cvt.u32.u64 	%r138, %rd508;
	div.u32 	%r139, %r138, %r137;
	mul.lo.s32 	%r140, %r139, %r137;
	sub.s32 	%r141, %r138, %r140;
	cvt.u64.u32 	%rd476, %r139;
	cvt.u64.u32 	%rd477, %r141;
	bra.uni 	$L__BB397_10;
$L__BB397_9:
	div.s64 	%rd476, %rd508, %rd10;
	mul.lo.s64 	%rd405, %rd476, %rd10;
	sub.s64 	%rd477, %rd508, %rd405;
$L__BB397_10:
	mad.lo.s64 	%rd25, %rd477, %rd17, %rd513;
	add.s32 	%r13, %r201, -2;
	mul.wide.u32 	%rd406, %r201, 8;
	add.s64 	%rd407, %rd2, %rd406;
	ld.global.u64 	%rd26, [%rd407];
	or.b64  	%rd408, %rd474, %rd26;
	and.b64  	%rd409, %rd408, -4294967296;
	setp.ne.s64 	%p31, %rd409, 0;
	@%p31 bra 	$L__BB397_12;
	cvt.u32.u64 	%r142, %rd26;
	cvt.u32.u64 	%r143, %rd474;
	div.u32 	%r144, %r143, %r142;
	mul.lo.s32 	%r145, %r144, %r142;
	sub.s32 	%r146, %r143, %r145;
	cvt.u64.u32 	%rd478, %r144;
	cvt.u64.u32 	%rd479, %r146;
	bra.uni 	$L__BB397_13;
$L__BB397_12:
	div.s64 	%rd478, %rd474, %rd26;
	mul.lo.s64 	%rd410, %rd478, %rd26;
	sub.s64 	%rd479, %rd474, %rd410;
$L__BB397_13:
	mul.wide.u32 	%rd411, %r201, 8;
	add.s64 	%rd412, %rd1, %rd411;
	ld.global.u64 	%rd33, [%rd412];
	mad.lo.s64 	%rd34, %rd33, %rd479, %rd18;
	or.b64  	%rd413, %rd476, %rd26;
	and.b64  	%rd414, %rd413, -4294967296;
	setp.ne.s64 	%p32, %rd414, 0;
	@%p32 bra 	$L__BB397_15;
	cvt.u32.u64 	%r147, %rd26;
	cvt.u32.u64 	%r148, %rd476;
	div.u32 	%r149, %r148, %r147;
	mul.lo.s32 	%r150, %r149, %r147;
	sub.s32 	%r151, %r148, %r150;
	cvt.u64.u32 	%rd480, %r149;
	cvt.u64.u32 	%rd481, %r151;
	bra.uni 	$L__BB397_16;
$L__BB397_15:
	div.s64 	%rd480, %rd476, %rd26;
	mul.lo.s64 	%rd415, %rd480, %rd26;
	sub.s64 	%rd481, %rd476, %rd415;
$L__BB397_16:
	mad.lo.s64 	%rd41, %rd481, %rd33, %rd25;
	add.s32 	%r14, %r201, -1;
	mul.wide.u32 	%rd416, %r14, 8;
	add.s64 	%rd417, %rd2, %rd416;
	ld.global.u64 	%rd42, [%rd417];
	or.b64  	%rd418, %rd478, %rd42;
	and.b64  	%rd419, %rd418, -4294967296;
	setp.ne.s64 	%p33, %rd419, 0;
	@%p33 bra 	$L__BB397_18;
	cvt.u32.u64 	%r152, %rd42;
	cvt.u32.u64 	%r153, %rd478;
	div.u32 	%r154, %r153, %r152;
	mul.lo.s32 	%r155, %r154, %r152;
	sub.s32 	%r156, %r153, %r155;
	cvt.u64.u32 	%rd482, %r154;
	cvt.u64.u32 	%rd483, %r156;
	bra.uni 	$L__BB397_19;
$L__BB397_18:
	div.s64 	%rd482, %rd478, %rd42;
	mul.lo.s64 	%rd420, %rd482, %rd42;
	sub.s64 	%rd483, %rd478, %rd420;
$L__BB397_19:
	mul.wide.u32 	%rd421, %r14, 8;
	add.s64 	%rd422, %rd1, %rd421;
	ld.global.u64 	%rd49, [%rd422];
	mad.lo.s64 	%rd50, %rd49, %rd483, %rd34;
	or.b64  	%rd423, %rd480, %rd42;
	and.b64  	%rd424, %rd423, -4294967296;
	setp.ne.s64 	%p34, %rd424, 0;
	@%p34 bra 	$L__BB397_21;
	cvt.u32.u64 	%r157, %rd42;
	cvt.u32.u64 	%r158, %rd480;
	div.u32 	%r159, %r158, %r157;
	mul.lo.s32 	%r160, %r159, %r157;
	sub.s32 	%r161, %r158, %r160;
	cvt.u64.u32 	%rd484, %r159;
	cvt.u64.u32 	%rd485, %r161;
	bra.uni 	$L__BB397_22;
$L__BB397_21:
	div.s64 	%rd484, %rd480, %rd42;
	mul.lo.s64 	%rd425, %rd484, %rd42;
	sub.s64 	%rd485, %rd480, %rd425;
$L__BB397_22:
	mad.lo.s64 	%rd57, %rd485, %rd49, %rd41;
	mul.wide.u32 	%rd426, %r13, 8;
	add.s64 	%rd427, %rd2, %rd426;
	ld.global.u64 	%rd58, [%rd427];
	or.b64  	%rd428, %rd482, %rd58;
	and.b64  	%rd429, %rd428, -4294967296;
	setp.ne.s64 	%p35, %rd429, 0;
	@%p35 bra 	$L__BB397_24;
	cvt.u32.u64 	%r162, %rd58;
	cvt.u32.u64 	%r163, %rd482;
	div.u32 	%r164, %r163, %r162;
	mul.lo.s32 	%r165, %r164, %r162;
	sub.s32 	%r166, %r163, %r165;
	cvt.u64.u32 	%rd509, %r164;
	cvt.u64.u32 	%rd487, %r166;
	bra.uni 	$L__BB397_25;
$L__BB397_24:
	div.s64 	%rd509, %rd482, %rd58;
	mul.lo.s64 	%rd430, %rd509, %rd58;
	sub.s64 	%rd487, %rd482, %rd430;
$L__BB397_25:
	mul.wide.u32 	%rd431, %r13, 8;
	add.s64 	%rd432, %rd1, %rd431;
	ld.global.u64 	%rd65, [%rd432];
	mad.lo.s64 	%rd512, %rd65, %rd487, %rd50;
	or.b64  	%rd433, %rd484, %rd58;
	and.b64  	%rd434, %rd433, -4294967296;
	setp.ne.s64 	%p36, %rd434, 0;
	@%p36 bra 	$L__BB397_27;
	cvt.u32.u64 	%r167, %rd58;
	cvt.u32.u64 	%r168, %rd484;
	div.u32 	%r169, %r168, %r167;
	mul.lo.s32 	%r170, %r169, %r167;
	sub.s32 	%r171, %r168, %r170;
	cvt.u64.u32 	%rd508, %r169;
	cvt.u64.u32 	%rd489, %r171;
	bra.uni 	$L__BB397_28;
$L__BB397_27:
	div.s64 	%rd508, %rd484, %rd58;
	mul.lo.s64 	%rd435, %rd508, %rd58;
	sub.s64 	%rd489, %rd484, %rd435;
$L__BB397_28:
	mad.lo.s64 	%rd513, %rd489, %rd65, %rd57;
	add.s32 	%r201, %r201, -4;
	add.s32 	%r200, %r200, 4;
	setp.ne.s32 	%p37, %r200, 0;
	@%p37 bra 	$L__BB397_4;
	add.s32 	%r203, %r201, 1;
$L__BB397_30:
	and.b32  	%r19, %r6, 3;
	setp.eq.s32 	%p38, %r19, 0;
	@%p38 bra 	$L__BB397_53;
	setp.eq.s32 	%p39, %r19, 1;
	@%p39 bra 	$L__BB397_45;
	mul.wide.u32 	%rd437, %r203, 8;
	add.s64 	%rd438, %rd2, %rd437;
	ld.global.u64 	%rd80, [%rd438];
	or.b64  	%rd439, %rd509, %rd80;
	and.b64  	%rd440, %rd439, -4294967296;
	setp.ne.s64 	%p40, %rd440, 0;
	@%p40 bra 	$L__BB397_34;
	cvt.u32.u64 	%r172, %rd80;
	cvt.u32.u64 	%r173, %rd509;
	div.u32 	%r174, %r173, %r172;
	mul.lo.s32 	%r175, %r174, %r172;
	sub.s32 	%r176, %r173, %r175;
	cvt.u64.u32 	%rd496, %r174;
	cvt.u64.u32 	%rd497, %r176;
	bra.uni 	$L__BB397_35;
$L__BB397_34:
	div.s64 	%rd496, %rd509, %rd80;
	mul.lo.s64 	%rd441, %rd496, %rd80;
	sub.s64 	%rd497, %rd509, %rd441;
$L__BB397_35:
	add.s64 	%rd443, %rd1, %rd437;
	ld.global.u64 	%rd87, [%rd443];
	mad.lo.s64 	%rd88, %rd87, %rd497, %rd512;
	or.b64  	%rd444, %rd508, %rd80;
	and.b64  	%rd445, %rd444, -4294967296;
	setp.ne.s64 	%p41, %rd445, 0;
	@%p41 bra 	$L__BB397_37;
	cvt.u32.u64 	%r177, %rd80;
	cvt.u32.u64 	%r178, %rd508;
	div.u32 	%r179, %r178, %r177;
	mul.lo.s32 	%r180, %r179, %r177;
	sub.s32 	%r181, %r178, %r180;
	cvt.u64.u32 	%rd498, %r179;
	cvt.u64.u32 	%rd499, %r181;
	bra.uni 	$L__BB397_38;
$L__BB397_37:
	div.s64 	%rd498, %rd508, %rd80;
	mul.lo.s64 	%rd446, %rd498, %rd80;
	sub.s64 	%rd499, %rd508, %rd446;
$L__BB397_38:
	mad.lo.s64 	%rd95, %rd499, %rd87, %rd513;
	add.s32 	%r20, %r203, -1;
	mul.wide.u32 	%rd447, %r20, 8;
	add.s64 	%rd448, %rd2, %rd447;
	ld.global.u64 	%rd96, [%rd448];
	or.b64  	%rd449, %rd496, %rd96;
	and.b64  	%rd450, %rd449, -4294967296;
	setp.ne.s64 	%p42, %rd450, 0;
	@%p42 bra 	$L__BB397_40;
	cvt.u32.u64 	%r182, %rd96;
	cvt.u32.u64 	%r183, %rd496;
	div.u32 	%r184, %r183, %r182;
	mul.lo.s32 	%r185, %r184, %r182;
	sub.s32 	%r186, %r183, %r185;
	cvt.u64.u32 	%rd509, %r184;
	cvt.u64.u32 	%rd501, %r186;
	bra.uni 	$L__BB397_41;
$L__BB397_40:
	div.s64 	%rd509, %rd496, %rd96;
	mul.lo.s64 	%rd451, %rd509, %rd96;
	sub.s64 	%rd501, %rd496, %rd451;
$L__BB397_41:
	add.s64 	%rd453, %rd1, %rd447;
	ld.global.u64 	%rd103, [%rd453];
	mad.lo.s64 	%rd512, %rd103, %rd501, %rd88;
	or.b64  	%rd454, %rd498, %rd96;
	and.b64  	%rd455, %rd454, -4294967296;
	setp.ne.s64 	%p43, %rd455, 0;
	@%p43 bra 	$L__BB397_43;
	cvt.u32.u64 	%r187, %rd96;
	cvt.u32.u64 	%r188, %rd498;
	div.u32 	%r189, %r188, %r187;
	mul.lo.s32 	%r190, %r189, %r187;
	sub.s32 	%r191, %r188, %r190;
	cvt.u64.u32 	%rd508, %r189;
	cvt.u64.u32 	%rd503, %r191;
	bra.uni 	$L__BB397_44;
$L__BB397_43:
	div.s64 	%rd508, %rd498, %rd96;
	mul.lo.s64 	%rd456, %rd508, %rd96;
	sub.s64 	%rd503, %rd498, %rd456;
$L__BB397_44:
	mad.lo.s64 	%rd513, %rd503, %rd103, %rd95;
	add.s32 	%r203, %r203, -2;
$L__BB397_45:
	and.b32  	%r192, %r6, 1;
	setp.eq.b32 	%p44, %r192, 1;
	not.pred 	%p45, %p44;
	@%p45 bra 	$L__BB397_53;
	mul.wide.u32 	%rd457, %r203, 8;
	add.s64 	%rd458, %rd2, %rd457;
	ld.global.u64 	%rd118, [%rd458];
	or.b64  	%rd459, %rd509, %rd118;
	and.b64  	%rd460, %rd459, -4294967296;
	setp.ne.s64 	%p46, %rd460, 0;
	@%p46 bra 	$L__BB397_48;
	cvt.u32.u64 	%r193, %rd118;
	cvt.u32.u64 	%r194, %rd509;
	rem.u32 	%r195, %r194, %r193;
	cvt.u64.u32 	%rd510, %r195;
	bra.uni 	$L__BB397_49;
$L__BB397_48:
	rem.s64 	%rd510, %rd509, %rd118;
$L__BB397_49:
	add.s64 	%rd462, %rd1, %rd457;
	ld.global.u64 	%rd122, [%rd462];
	mad.lo.s64 	%rd512, %rd122, %rd510, %rd512;
	or.b64  	%rd463, %rd508, %rd118;
	and.b64  	%rd464, %rd463, -4294967296;
	setp.ne.s64 	%p47, %rd464, 0;
	@%p47 bra 	$L__BB397_51;
	cvt.u32.u64 	%r196, %rd118;
	cvt.u32.u64 	%r197, %rd508;
	rem.u32 	%r198, %r197, %r196;
	cvt.u64.u32 	%rd511, %r198;
	bra.uni 	$L__BB397_52;
$L__BB397_51:
	rem.s64 	%rd511, %rd508, %rd118;
$L__BB397_52:
	mad.lo.s64 	%rd513, %rd511, %rd122, %rd513;
$L__BB397_53:
	add.s64 	%rd465, %rd3, %rd512;
	ld.global.s8 	%rs3, [%rd465];
	add.s64 	%rd466, %rd3, %rd513;
	ld.global.s8 	%rs4, [%rd466];
	max.s16 	%rs5, %rs3, %rs4;
	st.shared.u8 	[%r5], %rs5;
	bra.uni 	$L__BB397_114;
$L__BB397_54:
	cvt.u64.u32 	%rd545, %r4;
	setp.le.u64 	%p2, %rd262, %rd545;
	@%p2 bra 	$L__BB397_114;
	cvt.u32.u64 	%r23, %rd261;
	add.s32 	%r207, %r23, -1;
	setp.lt.s32 	%p3, %r207, 0;
	mov.b64 	%rd554, 0;
	@%p3 bra 	$L__BB397_113;
	and.b32  	%r25, %r23, 7;
	setp.lt.u32 	%p4, %r207, 7;
	mov.b64 	%rd554, 0;
	@%p4 bra 	$L__BB397_84;
	add.s32 	%r205, %r23, -4;
	and.b32  	%r56, %r23, -8;
	neg.s32 	%r204, %r56;
	mov.b64 	%rd554, 0;
$L__BB397_58:
	.pragma "nounroll";
	add.s32 	%r30, %r205, 3;
	mul.wide.u32 	%rd270, %r30, 8;
	add.s64 	%rd271, %rd2, %rd270;
	ld.global.u64 	%rd133, [%rd271];
	or.b64  	%rd272, %rd545, %rd133;
	and.b64  	%rd273, %rd272, -4294967296;
	setp.ne.s64 	%p5, %rd273, 0;
	@%p5 bra 	$L__BB397_60;
	cvt.u32.u64 	%r57, %rd133;
	cvt.u32.u64 	%r58, %rd545;
	div.u32 	%r59, %r58, %r57;
	mul.lo.s32 	%r60, %r59, %r57;
	sub.s32 	%r61, %r58, %r60;
	cvt.u64.u32 	%rd516, %r59;
	cvt.u64.u32 	%rd517, %r61;
	bra.uni 	$L__BB397_61;
$L__BB397_60:
	div.s64 	%rd516, %rd545, %rd133;
	mul.lo.s64 	%rd274, %rd516, %rd133;
	sub.s64 	%rd517, %rd545, %rd274;
$L__BB397_61:
	add.s64 	%rd276, %rd1, %rd270;
	ld.global.u64 	%rd277, [%rd276];
	mad.lo.s64 	%rd140, %rd277, %rd517, %rd554;
	add.s32 	%r31, %r205, 2;
	mul.wide.u32 	%rd278, %r31, 8;
	add.s64 	%rd279, %rd2, %rd278;
	ld.global.u64 	%rd141, [%rd279];
	or.b64  	%rd280, %rd516, %rd141;
	and.b64  	%rd281, %rd280, -4294967296;
	setp.ne.s64 	%p6, %rd281, 0;
	@%p6 bra 	$L__BB397_63;
	cvt.u32.u64 	%r62, %rd141;
	cvt.u32.u64 	%r63, %rd516;
	div.u32 	%r64, %r63, %r62;
	mul.lo.s32 	%r65, %r64, %r62;
	sub.s32 	%r66, %r63, %r65;
	cvt.u64.u32 	%rd518, %r64;
	cvt.u64.u32 	%rd519, %r66;
	bra.uni 	$L__BB397_64;
$L__BB397_63:
	div.s64 	%rd518, %rd516, %rd141;
	mul.lo.s64 	%rd282, %rd518, %rd141;
	sub.s64 	%rd519, %rd516, %rd282;
$L__BB397_64:
	add.s64 	%rd284, %rd1, %rd278;
	ld.global.u64 	%rd285, [%rd284];
	mad.lo.s64 	%rd148, %rd285, %rd519, %rd140;
	add.s32 	%r32, %r205, 1;
	mul.wide.u32 	%rd286, %r32, 8;
	add.s64 	%rd287, %rd2, %rd286;
	ld.global.u64 	%rd149, [%rd287];
	or.b64  	%rd288, %rd518, %rd149;
	and.b64  	%rd289, %rd288, -4294967296;
	setp.ne.s64 	%p7, %rd289, 0;
	@%p7 bra 	$L__BB397_66;
	cvt.u32.u64 	%r67, %rd149;
	cvt.u32.u64 	%r68, %rd518;
	div.u32 	%r69, %r68, %r67;
	mul.lo.s32 	%r70, %r69, %r67;
	sub.s32 	%r71, %r68, %r70;
	cvt.u64.u32 	%rd520, %r69;
	cvt.u64.u32 	%rd521, %r71;
	bra.uni 	$L__BB397_67;
$L__BB397_66:
	div.s64 	%rd520, %rd518, %rd149;
	mul.lo.s64 	%rd290, %rd520, %rd149;
	sub.s64 	%rd521, %rd518, %rd290;
$L__BB397_67:
	add.s64 	%rd292, %rd1, %rd286;
	ld.global.u64 	%rd293, [%rd292];
	mad.lo.s64 	%rd156, %rd293, %rd521, %rd148;
	add.s32 	%r33, %r205, -4;
	mul.wide.u32 	%rd294, %r205, 8;
	add.s64 	%rd295, %rd2, %rd294;
	ld.global.u64 	%rd157, [%rd295];
	or.b64  	%rd296, %rd520, %rd157;
	and.b64  	%rd297, %rd296, -4294967296;
	setp.ne.s64 	%p8, %rd297, 0;
	@%p8 bra 	$L__BB397_69;
	cvt.u32.u64 	%r72, %rd157;
	cvt.u32.u64 	%r73, %rd520;
	div.u32 	%r74, %r73, %r72;
	mul.lo.s32 	%r75, %r74, %r72;
	sub.s32 	%r76, %r73, %r75;
	cvt.u64.u32 	%rd522, %r74;
	cvt.u64.u32 	%rd523, %r76;
	bra.uni 	$L__BB397_70;
$L__BB397_69:
	div.s64 	%rd522, %rd520, %rd157;
	mul.lo.s64 	%rd298, %rd522, %rd157;
	sub.s64 	%rd523, %rd520, %rd298;
$L__BB397_70:
	add.s64 	%rd300, %rd1, %rd294;
	ld.global.u64 	%rd301, [%rd300];
	mad.lo.s64 	%rd164, %rd301, %rd523, %rd156;
	add.s32 	%r34, %r205, -1;
	mul.wide.u32 	%rd302, %r34, 8;
	add.s64 	%rd303, %rd2, %rd302;
	ld.global.u64 	%rd165, [%rd303];
	or.b64  	%rd304, %rd522, %rd165;
	and.b64  	%rd305, %rd304, -4294967296;
	setp.ne.s64 	%p9, %rd305, 0;
	@%p9 bra 	$L__BB397_72;
	cvt.u32.u64 	%r77, %rd165;
	cvt.u32.u64 	%r78, %rd522;
	div.u32 	%r79, %r78, %r77;
	mul.lo.s32 	%r80, %r79, %r77;
	sub.s32 	%r81, %r78, %r80;
	cvt.u64.u32 	%rd524, %r79;
	cvt.u64.u32 	%rd525, %r81;
	bra.uni 	$L__BB397_73;
$L__BB397_72:
	div.s64 	%rd524, %rd522, %rd165;
	mul.lo.s64 	%rd306, %rd524, %rd165;
	sub.s64 	%rd525, %rd522, %rd306;
$L__BB397_73:
	add.s64 	%rd308, %rd1, %rd302;
	ld.global.u64 	%rd309, [%rd308];
	mad.lo.s64 	%rd172, %rd309, %rd525, %rd164;
	add.s32 	%r35, %r205, -2;
	mul.wide.u32 	%rd310, %r35, 8;
	add.s64 	%rd311, %rd2, %rd310;
	ld.global.u64 	%rd173, [%rd311];
	or.b64  	%rd312, %rd524, %rd173;
	and.b64  	%rd313, %rd312, -4294967296;
	setp.ne.s64 	%p10, %rd313, 0;
	@%p10 bra 	$L__BB397_75;
	cvt.u32.u64 	%r82, %rd173;
	cvt.u32.u64 	%r83, %rd524;
	div.u32 	%r84, %r83, %r82;
	mul.lo.s32 	%r85, %r84, %r82;
	sub.s32 	%r86, %r83, %r85;
	cvt.u64.u32 	%rd526, %r84;
	cvt.u64.u32 	%rd527, %r86;
	bra.uni 	$L__BB397_76;
$L__BB397_75:
	div.s64 	%rd526, %rd524, %rd173;
	mul.lo.s64 	%rd314, %rd526, %rd173;
	sub.s64 	%rd527, %rd524, %rd314;
$L__BB397_76:
	add.s64 	%rd316, %rd1, %rd310;
	ld.global.u64 	%rd317, [%rd316];
	mad.lo.s64 	%rd180, %rd317, %rd527, %rd172;
	add.s32 	%r36, %r205, -3;
	mul.wide.u32 	%rd318, %r36, 8;
	add.s64 	%rd319, %rd2, %rd318;
	ld.global.u64 	%rd181, [%rd319];
	or.b64  	%rd320, %rd526, %rd181;
	and.b64  	%rd321, %rd320, -4294967296;
	setp.ne.s64 	%p11, %rd321, 0;
	@%p11 bra 	$L__BB397_78;
	cvt.u32.u64 	%r87, %rd181;
	cvt.u32.u64 	%r88, %rd526;
	div.u32 	%r89, %r88, %r87;
	mul.lo.s32 	%r90, %r89, %r87;
	sub.s32 	%r91, %r88, %r90;
	cvt.u64.u32 	%rd528, %r89;
	cvt.u64.u32 	%rd529, %r91;
	bra.uni 	$L__BB397_79;
$L__BB397_78:
	div.s64 	%rd528, %rd526, %rd181;
	mul.lo.s64 	%rd322, %rd528, %rd181;
	sub.s64 	%rd529, %rd526, %rd322;
$L__BB397_79:
	add.s64 	%rd324, %rd1, %rd318;
	ld.global.u64 	%rd325, [%rd324];
	mad.lo.s64 	%rd188, %rd325, %rd529, %rd180;
	mul.wide.u32 	%rd326, %r33, 8;
	add.s64 	%rd327, %rd2, %rd326;
	ld.global.u64 	%rd189, [%rd327];
	or.b64  	%rd328, %rd528, %rd189;
	and.b64  	%rd329, %rd328, -4294967296;
	setp.ne.s64 	%p12, %rd329, 0;
	@%p12 bra 	$L__BB397_81;
	cvt.u32.u64 	%r92, %rd189;
	cvt.u32.u64 	%r93, %rd528;
	div.u32 	%r94, %r93, %r92;
	mul.lo.s32 	%r95, %r94, %r92;
	sub.s32 	%r96, %r93, %r95;
	cvt.u64.u32 	%rd545, %r94;
	cvt.u64.u32 	%rd531, %r96;
	bra.uni 	$L__BB397_82;
$L__BB397_81:
	div.s64 	%rd545, %rd528, %rd189;
	mul.lo.s64 	%rd330, %rd545, %rd189;
	sub.s64 	%rd531, %rd528, %rd330;
$L__BB397_82:
	add.s64 	%rd332, %rd1, %rd326;
	ld.global.u64 	%rd333, [%rd332];
	mad.lo.s64 	%rd554, %rd333, %rd531, %rd188;
	add.s32 	%r205, %r205, -8;
	add.s32 	%r204, %r204, 8;
	setp.ne.s32 	%p13, %r204, 0;
	@%p13 bra 	$L__BB397_58;
	add.s32 	%r207, %r205, 3;
$L__BB397_84:
	setp.eq.s32 	%p14, %r25, 0;
	@%p14 bra 	$L__BB397_113;
	and.b32  	%r41, %r23, 3;
	setp.lt.u32 	%p15, %r25, 4;
	@%p15 bra 	$L__BB397_99;
	mul.wide.u32 	%rd335, %r207, 8;
	add.s64 	%rd336, %rd2, %rd335;
	ld.global.u64 	%rd200, [%rd336];
	or.b64  	%rd337, %rd545, %rd200;
	and.b64  	%rd338, %rd337, -4294967296;
	setp.ne.s64 	%p16, %rd338, 0;
	@%p16 bra 	$L__BB397_88;
	cvt.u32.u64 	%r97, %rd200;
	cvt.u32.u64 	%r98, %rd545;
	div.u32 	%r99, %r98, %r97;
	mul.lo.s32 	%r100, %r99, %r97;
	sub.s32 	%r101, %r98, %r100;
	cvt.u64.u32 	%rd535, %r99;
	cvt.u64.u32 	%rd536, %r101;
	bra.uni 	$L__BB397_89;
$L__BB397_88:
	div.s64 	%rd535, %rd545, %rd200;
	mul.lo.s64 	%rd339, %rd535, %rd200;
	sub.s64 	%rd536, %rd545, %rd339;
$L__BB397_89:
	add.s64 	%rd341, %rd1, %rd335;
	ld.global.u64 	%rd342, [%rd341];
	mad.lo.s64 	%rd207, %rd342, %rd536, %rd554;
	add.s32 	%r42, %r207, -1;
	mul.wide.u32 	%rd343, %r42, 8;
	add.s64 	%rd344, %rd2, %rd343;
	ld.global.u64 	%rd208, [%rd344];
	or.b64  	%rd345, %rd535, %rd208;
	and.b64  	%rd346, %rd345, -4294967296;
	setp.ne.s64 	%p17, %rd346, 0;
	@%p17 bra 	$L__BB397_91;
	cvt.u32.u64 	%r102, %rd208;
	cvt.u32.u64 	%r103, %rd535;
	div.u32 	%r104, %r103, %r102;
	mul.lo.s32 	%r105, %r104, %r102;
	sub.s32 	%r106, %r103, %r105;
	cvt.u64.u32 	%rd537, %r104;
	cvt.u64.u32 	%rd538, %r106;
	bra.uni 	$L__BB397_92;
$L__BB397_91:
	div.s64 	%rd537, %rd535, %rd208;
	mul.lo.s64 	%rd347, %rd537, %rd208;
	sub.s64 	%rd538, %rd535, %rd347;
$L__BB397_92:
	add.s64 	%rd349, %rd1, %rd343;
	ld.global.u64 	%rd350, [%rd349];
	mad.lo.s64 	%rd215, %rd350, %rd538, %rd207;
	add.s32 	%r43, %r207, -2;
	mul.wide.u32 	%rd351, %r43, 8;
	add.s64 	%rd352, %rd2, %rd351;
	ld.global.u64 	%rd216, [%rd352];
	or.b64  	%rd353, %rd537, %rd216;
	and.b64  	%rd354, %rd353, -4294967296;
	setp.ne.s64 	%p18, %rd354, 0;
	@%p18 bra 	$L__BB397_94;
	cvt.u32.u64 	%r107, %rd216;
	cvt.u32.u64 	%r108, %rd537;
	div.u32 	%r109, %r108, %r107;
	mul.lo.s32 	%r110, %r109, %r107;
	sub.s32 	%r111, %r108, %r110;
	cvt.u64.u32 	%rd539, %r109;
	cvt.u64.u32 	%rd540, %r111;
	bra.uni 	$L__BB397_95;
$L__BB397_94:
	div.s64 	%rd539, %rd537, %rd216;
	mul.lo.s64 	%rd355, %rd539, %rd216;
	sub.s64 	%rd540, %rd537, %rd355;
$L__BB397_95:
	add.s64 	%rd357, %rd1, %rd351;
	ld.global.u64 	%rd358, [%rd357];
	mad.lo.s64 	%rd223, %rd358, %rd540, %rd215;
	add.s32 	%r44, %r207, -3;
	mul.wide.u32 	%rd359, %r44, 8;
	add.s64 	%rd360, %rd2, %rd359;
	ld.global.u64 	%rd224, [%rd360];
	or.b64  	%rd361, %rd539, %rd224;
	and.b64  	%rd362, %rd361, -4294967296;
	setp.ne.s64 	%p19, %rd362, 0;
	@%p19 bra 	$L__BB397_97;
	cvt.u32.u64 	%r112, %rd224;
	cvt.u32.u64 	%r113, %rd539;
	div.u32 	%r114, %r113, %r112;
	mul.lo.s32 	%r115, %r114, %r112;
	sub.s32 	%r116, %r113, %r115;
	cvt.u64.u32 	%rd545, %r114;
	cvt.u64.u32 	%rd542, %r116;
	bra.uni 	$L__BB397_98;
$L__BB397_97:
	div.s64 	%rd545, %rd539, %rd224;
	mul.lo.s64 	%rd363, %rd545, %rd224;
	sub.s64 	%rd542, %rd539, %rd363;
$L__BB397_98:
	add.s64 	%rd365, %rd1, %rd359;
	ld.global.u64 	%rd366, [%rd365];
	mad.lo.s64 	%rd554, %rd366, %rd542, %rd223;
	add.s32 	%r207, %r207, -4;
$L__BB397_99:
	setp.eq.s32 	%p20, %r41, 0;
	@%p20 bra 	$L__BB397_113;
	setp.eq.s32 	%p21, %r41, 1;
	@%p21 bra 	$L__BB397_108;
	mul.wide.u32 	%rd368, %r207, 8;
	add.s64 	%rd369, %rd2, %rd368;
	ld.global.u64 	%rd235, [%rd369];
	or.b64  	%rd370, %rd545, %rd235;
	and.b64  	%rd371, %rd370, -4294967296;
	setp.ne.s64 	%p22, %rd371, 0;
	@%p22 bra 	$L__BB397_103;
	cvt.u32.u64 	%r117, %rd235;
	cvt.u32.u64 	%r118, %rd545;
	div.u32 	%r119, %r118, %r117;
	mul.lo.s32 	%r120, %r119, %r117;
	sub.s32 	%r121, %r118, %r120;
	cvt.u64.u32 	%rd546, %r119;
	cvt.u64.u32 	%rd547, %r121;
	bra.uni 	$L__BB397_104;
$L__BB397_103:
	div.s64 	%rd546, %rd545, %rd235;
	mul.lo.s64 	%rd372, %rd546, %rd235;
	sub.s64 	%rd547, %rd545, %rd372;
$L__BB397_104:
	add.s64 	%rd374, %rd1, %rd368;
	ld.global.u64 	%rd375, [%rd374];
	mad.lo.s64 	%rd242, %rd375, %rd547, %rd554;
	add.s32 	%r47, %r207, -1;
	mul.wide.u32 	%rd376, %r47, 8;
	add.s64 	%rd377, %rd2, %rd376;
	ld.global.u64 	%rd243, [%rd377];
	or.b64  	%rd378, %rd546, %rd243;
	and.b64  	%rd379, %rd378, -4294967296;
	setp.ne.s64 	%p23, %rd379, 0;
	@%p23 bra 	$L__BB397_106;
	cvt.u32.u64 	%r122, %rd243;
	cvt.u32.u64 	%r123, %rd546;
	div.u32 	%r124, %r123, %r122;
	mul.lo.s32 	%r125, %r124, %r122;
	sub.s32 	%r126, %r123, %r125;
	cvt.u64.u32 	%rd545, %r124;
	cvt.u64.u32 	%rd549, %r126;
	bra.uni 	$L__BB397_107;
$L__BB397_106:
	div.s64 	%rd545, %rd546, %rd243;
	mul.lo.s64 	%rd380, %rd545, %rd243;
	sub.s64 	%rd549, %rd546, %rd380;
$L__BB397_107:
	add.s64 	%rd382, %rd1, %rd376;
	ld.global.u64 	%rd383, [%rd382];
	mad.lo.s64 	%rd554, %rd383, %rd549, %rd242;
	add.s32 	%r207, %r207, -2;
$L__BB397_108:
	and.b32  	%r127, %r23, 1;
	setp.eq.b32 	%p24, %r127, 1;
	not.pred 	%p25, %p24;
	@%p25 bra 	$L__BB397_113;
	mul.wide.u32 	%rd384, %r207, 8;
	add.s64 	%rd385, %rd2, %rd384;
	ld.global.u64 	%rd254, [%rd385];
	or.b64  	%rd386, %rd545, %rd254;
	and.b64  	%rd387, %rd386, -4294967296;
	setp.ne.s64 	%p26, %rd387, 0;
	@%p26 bra 	$L__BB397_111;
	cvt.u32.u64 	%r128, %rd254;
	cvt.u32.u64 	%r129, %rd545;
	rem.u32 	%r130, %r129, %r128;
	cvt.u64.u32 	%rd553, %r130;
	bra.uni 	$L__BB397_112;
$L__BB397_111:
	rem.s64 	%rd553, %rd545, %rd254;
$L__BB397_112:
	add.s64 	%rd389, %rd1, %rd384;
	ld.global.u64 	%rd390, [%rd389];
	mad.lo.s64 	%rd554, %rd390, %rd553, %rd554;
$L__BB397_113:
	add.s64 	%rd391, %rd3, %rd554;
	ld.global.u8 	%rs2, [%rd391];
	st.shared.u8 	[%r5], %rs2;
$L__BB397_114:
	bar.sync 	0;
	setp.lt.u32 	%p48, %r209, 66;
	@%p48 bra 	$L__BB397_118;
$L__BB397_115:
	shr.u32 	%r51, %r209, 1;
	setp.ge.u32 	%p49, %r1, %r51;
	@%p49 bra 	$L__BB397_117;
	ld.shared.s8 	%rs6, [%r5];
	add.s32 	%r199, %r5, %r51;
	ld.shared.s8 	%rs7, [%r199];
	max.s16 	%rs8, %rs6, %rs7;
	st.shared.u8 	[%r5], %rs8;
$L__BB397_117:
	bar.sync 	0;
	setp.gt.u32 	%p50, %r209, 131;
	mov.u32 	%r209, %r51;
	@%p50 bra 	$L__BB397_115;
$L__BB397_118:
	setp.gt.u32 	%p51, %r1, 31;
	@%p51 bra 	$L__BB397_121;
	ld.volatile.shared.s8 	%rs9, [%r5];
	ld.volatile.shared.s8 	%rs10, [%r5+32];
	max.s16 	%rs11, %rs9, %rs10;
	st.volatile.shared.u8 	[%r5], %rs11;
	ld.volatile.shared.s8 	%rs12, [%r5];
	ld.volatile.shared.s8 	%rs13, [%r5+16];
	max.s16 	%rs14, %rs12, %rs13;
	st.volatile.shared.u8 	[%r5], %rs14;
	ld.volatile.shared.s8 	%rs15, [%r5];
	ld.volatile.shared.s8 	%rs16, [%r5+8];
	max.s16 	%rs17, %rs15, %rs16;
	st.volatile.shared.u8 	[%r5], %rs17;
	ld.volatile.shared.s8 	%rs18, [%r5];
	ld.volatile.shared.s8 	%rs19, [%r5+4];
	max.s16 	%rs20, %rs18, %rs19;
	st.volatile.shared.u8 	[%r5], %rs20;
	ld.volatile.shared.s8 	%rs21, [%r5];
	ld.volatile.shared.s8 	%rs22, [%r5+2];
	max.s16 	%rs23, %rs21, %rs22;
	st.volatile.shared.u8 	[%r5], %rs23;
	ld.volatile.shared.s8 	%rs24, [%r5];
	ld.volatile.shared.s8 	%rs25, [%r5+1];
	max.s16 	%rs26, %rs24, %rs25;
	st.volatile.shared.u8 	[%r5], %rs26;
	setp.ne.s32 	%p52, %r1, 0;
	@%p52 bra 	$L__BB397_121;
	ld.shared.u8 	%rs27, [maxsdata_i8];
	cvt.u64.u32 	%rd467, %r2;
	cvta.to.global.u64 	%rd468, %rd260;
	add.s64 	%rd469, %rd468, %rd467;
	st.global.u8 	[%rd469], %rs27;
$L__BB397_121:
	ret;

}
	// .globl	contiguous_max2_i8
.visible .entry contiguous_max2_i8(
	.param .u64 .ptr .align 1 contiguous_max2_i8_param_0,
	.param .u64 .ptr .align 1 contiguous_max2_i8_param_1,
	.param .u64 .ptr .align 1 contiguous_max2_i8_param_2,
	.param .u64 .ptr .align 1 contiguous_max2_i8_param_3,
	.param .u64 contiguous_max2_i8_param_4,
	.param .u64 contiguous_max2_i8_param_5,
	.param .u64 contiguous_max2_i8_param_6
)
{
	.reg .pred 	%p<53>;
	.reg .b16 	%rs<28>;
	.reg .b32 	%r<214>;
	.reg .b64 	%rd<564>;

	ld.param.u64 	%rd266, [contiguous_max2_i8_param_1];
	ld.param.u64 	%rd267, [contiguous_max2_i8_param_2];
	ld.param.u64 	%rd268, [contiguous_max2_i8_param_3];
	ld.param.u64 	%rd263, [contiguous_max2_i8_param_4];
	ld.param.u64 	%rd264, [contiguous_max2_i8_param_5];
	ld.param.u64 	%rd265, [contiguous_max2_i8_param_6];
	cvta.to.global.u64 	%rd1, %rd268;
	cvta.to.global.u64 	%rd2, %rd267;
	cvta.to.global.u64 	%rd563, %rd266;
	mov.u32 	%r1, %tid.x;
	mov.u32 	%r2, %ctaid.x;
	mov.u32 	%r213, %ntid.x;
	mul.lo.s32 	%r51, %r2, %r213;
	shl.b32 	%r52, %r51, 1;
	add.s32 	%r4, %r52, %r1;
	mov.u32 	%r53, maxsdata_i8;
	add.s32 	%r5, %r53, %r1;
	mov.b16 	%rs1, 128;
	st.shared.u8 	[%r5], %rs1;
	add.s32 	%r54, %r4, %r213;
	cvt.u64.u32 	%rd4, %r54;
	setp.le.u64 	%p1, %rd264, %rd4;
	@%p1 bra 	$L__BB398_54;
	cvt.u64.u32 	%rd396, %r4;
	mov.u32 	%r131, %ctaid.y;
	cvt.u64.u32 	%rd397, %r131;
	mul.lo.s64 	%rd398, %rd264, %rd397;
	add.s64 	%rd517, %rd398, %rd396;
	add.s64 	%rd515, %rd398, %rd4;
	cvt.u32.u64 	%r6, %rd263;
	add.s32 	%r207, %r6, -1;
	setp.lt.s32 	%p27, %r207, 0;
	mov.b64 	%rd521, 0;
	mov.u64 	%rd522, %rd521;
	@%p27 bra 	$L__BB398_53;
	setp.lt.u32 	%p28, %r207, 3;
	mov.b64 	%rd522, 0;
	mov.u64 	%rd521, %rd522;
	@%p28 bra 	$L__BB398_30;
	add.s32 	%r205, %r6, -2;
	and.b32  	%r132, %r6, -4;
	neg.s32 	%r204, %r132;
	mov.b64 	%rd522, 0;
$L__BB398_4:
	.pragma "nounroll";
	add.s32 	%r12, %r205, 1;
	mul.wide.u32 	%rd402, %r12, 8;
	add.s64 	%rd403, %rd2, %rd402;
	ld.global.u64 	%rd11, [%rd403];
	or.b64  	%rd404, %rd517, %rd11;
	and.b64  	%rd405, %rd404, -4294967296;
	setp.ne.s64 	%p29, %rd405, 0;
	@%p29 bra 	$L__BB398_6;
	cvt.u32.u64 	%r133, %rd11;
	cvt.u32.u64 	%r134, %rd517;
	div.u32 	%r135, %r134, %r133;
	mul.lo.s32 	%r136, %r135, %r133;
	sub.s32 	%r137, %r134, %r136;
	cvt.u64.u32 	%rd483, %r135;
	cvt.u64.u32 	%rd484, %r137;
	bra.uni 	$L__BB398_7;
$L__BB398_6:
	div.s64 	%rd483, %rd517, %rd11;
	mul.lo.s64 	%rd406, %rd483, %rd11;
	sub.s64 	%rd484, %rd517, %rd406;
$L__BB398_7:
	mul.wide.u32 	%rd407, %r12, 8;
	add.s64 	%rd408, %rd1, %rd407;
	ld.global.u64 	%rd18, [%rd408];
	mad.lo.s64 	%rd19, %rd18, %rd484, %rd521;
	or.b64  	%rd409, %rd515, %rd11;
	and.b64  	%rd410, %rd409, -4294967296;
	setp.ne.s64 	%p30, %rd410, 0;
	@%p30 bra 	$L__BB398_9;
	cvt.u32.u64 	%r138, %rd11;
	cvt.u32.u64 	%r139, %rd515;
	div.u32 	%r140, %r139, %r138;
	mul.lo.s32 	%r141, %r140, %r138;
	sub.s32 	%r142, %r139, %r141;
	cvt.u64.u32 	%rd485, %r140;
	cvt.u64.u32 	%rd486, %r142;
	bra.uni 	$L__BB398_10;
$L__BB398_9:
	div.s64 	%rd485, %rd515, %rd11;
	mul.lo.s64 	%rd411, %rd485, %rd11;
	sub.s64 	%rd486, %rd515, %rd411;
$L__BB398_10:
	mad.lo.s64 	%rd26, %rd486, %rd18, %rd522;
	mul.wide.u32 	%rd412, %r205, 8;
	add.s64 	%rd413, %rd2, %rd412;
	ld.global.u64 	%rd27, [%rd413];
	or.b64  	%rd414, %rd483, %rd27;
	and.b64  	%rd415, %rd414, -4294967296;
	setp.ne.s64 	%p31, %rd415, 0;
	@%p31 bra 	$L__BB398_12;
	cvt.u32.u64 	%r143, %rd27;
	cvt.u32.u64 	%r144, %rd483;
	div.u32 	%r145, %r144, %r143;
	mul.lo.s32 	%r146, %r145, %r143;
	sub.s32 	%r147, %r144, %r146;
	cvt.u64.u32 	%rd487, %r145;
	cvt.u64.u32 	%rd488, %r147;
	bra.uni 	$L__BB398_13;
$L__BB398_12:
	div.s64 	%rd487, %rd483, %rd27;
	mul.lo.s64 	%rd416, %rd487, %rd27;
	sub.s64 	%rd488, %rd483, %rd416;
$L__BB398_13:
	mul.wide.u32 	%rd417, %r205, 8;
	add.s64 	%rd418, %rd1, %rd417;
	ld.global.u64 	%rd34, [%rd418];
	mad.lo.s64 	%rd35, %rd34, %rd488, %rd19;
	or.b64  	%rd419, %rd485, %rd27;
	and.b64  	%rd420, %rd419, -4294967296;
	setp.ne.s64 	%p32, %rd420, 0;
	@%p32 bra 	$L__BB398_15;
	cvt.u32.u64 	%r148, %rd27;
	cvt.u32.u64 	%r149, %rd485;
	div.u32 	%r150, %r149, %r148;
	mul.lo.s32 	%r151, %r150, %r148;
	sub.s32 	%r152, %r149, %r151;
	cvt.u64.u32 	%rd489, %r150;
	cvt.u64.u32 	%rd490, %r152;
	bra.uni 	$L__BB398_16;
$L__BB398_15:
	div.s64 	%rd489, %rd485, %rd27;
	mul.lo.s64 	%rd421, %rd489, %rd27;
	sub.s64 	%rd490, %rd485, %rd421;
$L__BB398_16:
	mad.lo.s64 	%rd42, %rd490, %rd34, %rd26;
	add.s32 	%r13, %r205, -1;
	mul.wide.u32 	%rd422, %r13, 8;
	add.s64 	%rd423, %rd2, %rd422;
	ld.global.u64 	%rd43, [%rd423];
	or.b64  	%rd424, %rd487, %rd43;
	and.b64  	%rd425, %rd424, -4294967296;
	setp.ne.s64 	%p33, %rd425, 0;
	@%p33 bra 	$L__BB398_18;
	cvt.u32.u64 	%r153, %rd43;
	cvt.u32.u64 	%r154, %rd487;
	div.u32 	%r155, %r154, %r153;
	mul.lo.s32 	%r156, %r155, %r153;
	sub.s32 	%r157, %r154, %r156;
	cvt.u64.u32 	%rd491, %r155;
	cvt.u64.u32 	%rd492, %r157;
	bra.uni 	$L__BB398_19;
$L__BB398_18:
	div.s64 	%rd491, %rd487, %rd43;
	mul.lo.s64 	%rd426, %rd491, %rd43;
	sub.s64 	%rd492, %rd487, %rd426;
$L__BB398_19:
	mul.wide.u32 	%rd427, %r13, 8;
	add.s64 	%rd428, %rd1, %rd427;
	ld.global.u64 	%rd50, [%rd428];
	mad.lo.s64 	%rd51, %rd50, %rd492, %rd35;
	or.b64  	%rd429, %rd489, %rd43;
	and.b64  	%rd430, %rd429, -4294967296;
	setp.ne.s64 	%p34, %rd430, 0;
	@%p34 bra 	$L__BB398_21;
	cvt.u32.u64 	%r158, %rd43;
	cvt.u32.u64 	%r159, %rd489;
	div.u32 	%r160, %r159, %r158;
	mul.lo.s32 	%r161, %r160, %r158;
	sub.s32 	%r162, %r159, %r161;
	cvt.u64.u32 	%rd493, %r160;
	cvt.u64.u32 	%rd494, %r162;
	bra.uni 	$L__BB398_22;
$L__BB398_21:
	div.s64 	%rd493, %rd489, %rd43;
	mul.lo.s64 	%rd431, %rd493, %rd43;
	sub.s64 	%rd494, %rd489, %rd431;
$L__BB398_22:
	mad.lo.s64 	%rd58, %rd494, %rd50, %rd42;
	add.s32 	%r163, %r205, -2;
	mul.wide.u32 	%rd432, %r163, 8;
	add.s64 	%rd433, %rd2, %rd432;
	ld.global.u64 	%rd59, [%rd433];
	or.b64  	%rd434, %rd491, %rd59;
	and.b64  	%rd435, %rd434, -4294967296;
	setp.ne.s64 	%p35, %rd435, 0;
	@%p35 bra 	$L__BB398_24;
	cvt.u32.u64 	%r164, %rd59;
	cvt.u32.u64 	%r165, %rd491;
	div.u32 	%r166, %r165, %r164;
	mul.lo.s32 	%r167, %r166, %r164;
	sub.s32 	%r168, %r165, %r167;
	cvt.u64.u32 	%rd517, %r166;
	cvt.u64.u32 	%rd496, %r168;
	bra.uni 	$L__BB398_25;
$L__BB398_24:
	div.s64 	%rd517, %rd491, %rd59;
	mul.lo.s64 	%rd436, %rd517, %rd59;
	sub.s64 	%rd496, %rd491, %rd436;
$L__BB398_25:
	mul.wide.u32 	%rd437, %r163, 8;
	add.s64 	%rd438, %rd1, %rd437;
	ld.global.u64 	%rd66, [%rd438];
	mad.lo.s64 	%rd521, %rd66, %rd496, %rd51;
	or.b64  	%rd439, %rd493, %rd59;
	and.b64  	%rd440, %rd439, -4294967296;
	setp.ne.s64 	%p36, %rd440, 0;
	@%p36 bra 	$L__BB398_27;
	cvt.u32.u64 	%r170, %rd59;
	cvt.u32.u64 	%r171, %rd493;
	div.u32 	%r172, %r171, %r170;
	mul.lo.s32 	%r173, %r172, %r170;
	sub.s32 	%r174, %r171, %r173;
	cvt.u64.u32 	%rd515, %r172;
	cvt.u64.u32 	%rd498, %r174;
	bra.uni 	$L__BB398_28;
$L__BB398_27:
	div.s64 	%rd515, %rd493, %rd59;
	mul.lo.s64 	%rd441, %rd515, %rd59;
	sub.s64 	%rd498, %rd493, %rd441;
$L__BB398_28:
	mad.lo.s64 	%rd522, %rd498, %rd66, %rd58;
	add.s32 	%r205, %r205, -4;
	add.s32 	%r204, %r204, 4;
	setp.ne.s32 	%p37, %r204, 0;
	@%p37 bra 	$L__BB398_4;
	add.s32 	%r207, %r205, 1;
$L__BB398_30:
	and.b32  	%r18, %r6, 3;
	setp.eq.s32 	%p38, %r18, 0;
	@%p38 bra 	$L__BB398_53;
	setp.eq.s32 	%p39, %r18, 1;
	@%p39 bra 	$L__BB398_45;
	mul.wide.u32 	%rd443, %r207, 8;
	add.s64 	%rd444, %rd2, %rd443;
	ld.global.u64 	%rd81, [%rd444];
	or.b64  	%rd445, %rd517, %rd81;
	and.b64  	%rd446, %rd445, -4294967296;
	setp.ne.s64 	%p40, %rd446, 0;
	@%p40 bra 	$L__BB398_34;
	cvt.u32.u64 	%r175, %rd81;
	cvt.u32.u64 	%r176, %rd517;
	div.u32 	%r177, %r176, %r175;
	mul.lo.s32 	%r178, %r177, %r175;
	sub.s32 	%r179, %r176, %r178;
	cvt.u64.u32 	%rd505, %r177;
	cvt.u64.u32 	%rd506, %r179;
	bra.uni 	$L__BB398_35;
$L__BB398_34:
	div.s64 	%rd505, %rd517, %rd81;
	mul.lo.s64 	%rd447, %rd505, %rd81;
	sub.s64 	%rd506, %rd517, %rd447;
$L__BB398_35:
	add.s64 	%rd449, %rd1, %rd443;
	ld.global.u64 	%rd88, [%rd449];
	mad.lo.s64 	%rd89, %rd88, %rd506, %rd521;
	or.b64  	%rd450, %rd515, %rd81;
	and.b64  	%rd451, %rd450, -4294967296;
	setp.ne.s64 	%p41, %rd451, 0;
	@%p41 bra 	$L__BB398_37;
	cvt.u32.u64 	%r180, %rd81;
	cvt.u32.u64 	%r181, %rd515;
	div.u32 	%r182, %r181, %r180;
	mul.lo.s32 	%r183, %r182, %r180;
	sub.s32 	%r184, %r181, %r183;
	cvt.u64.u32 	%rd507, %r182;
	cvt.u64.u32 	%rd508, %r184;
	bra.uni 	$L__BB398_38;
$L__BB398_37:
	div.s64 	%rd507, %rd515, %rd81;
	mul.lo.s64 	%rd452, %rd507, %rd81;
	sub.s64 	%rd508, %rd515, %rd452;
$L__BB398_38:
	mad.lo.s64 	%rd96, %rd508, %rd88, %rd522;
	add.s32 	%r19, %r207, -1;
	mul.wide.u32 	%rd453, %r19, 8;
	add.s64 	%rd454, %rd2, %rd453;
	ld.global.u64 	%rd97, [%rd454];
	or.b64  	%rd455, %rd505, %rd97;
	and.b64  	%rd456, %rd455, -4294967296;
	setp.ne.s64 	%p42, %rd456, 0;
	@%p42 bra 	$L__BB398_40;
	cvt.u32.u64 	%r185, %rd97;
	cvt.u32.u64 	%r186, %rd505;
	div.u32 	%r187, %r186, %r185;
	mul.lo.s32 	%r188, %r187, %r185;
	sub.s32 	%r189, %r186, %r188;
	cvt.u64.u32 	%rd517, %r187;
	cvt.u64.u32 	%rd510, %r189;
	bra.uni 	$L__BB398_41;
$L__BB398_40:
	div.s64 	%rd517, %rd505, %rd97;
	mul.lo.s64 	%rd457, %rd517, %rd97;
	sub.s64 	%rd510, %rd505, %rd457;
$L__BB398_41:
	add.s64 	%rd459, %rd1, %rd453;
	ld.global.u64 	%rd104, [%rd459];
	mad.lo.s64 	%rd521, %rd104, %rd510, %rd89;
	or.b64  	%rd460, %rd507, %rd97;
	and.b64  	%rd461, %rd460, -4294967296;
	setp.ne.s64 	%p43, %rd461, 0;
	@%p43 bra 	$L__BB398_43;
	cvt.u32.u64 	%r190, %rd97;
	cvt.u32.u64 	%r191, %rd507;
	div.u32 	%r192, %r191, %r190;
	mul.lo.s32 	%r193, %r192, %r190;
	sub.s32 	%r194, %r191, %r193;
	cvt.u64.u32 	%rd515, %r192;
	cvt.u64.u32 	%rd512, %r194;
	bra.uni 	$L__BB398_44;
$L__BB398_43:
	div.s64 	%rd515, %rd507, %rd97;
	mul.lo.s64 	%rd462, %rd515, %rd97;
	sub.s64 	%rd512, %rd507, %rd462;
$L__BB398_44:
	mad.lo.s64 	%rd522, %rd512, %rd104, %rd96;
	add.s32 	%r207, %r207, -2;
$L__BB398_45:
	and.b32  	%r195, %r6, 1;
	setp.eq.b32 	%p44, %r195, 1;
	not.pred 	%p45, %p44;
	@%p45 bra 	$L__BB398_53;
	mul.wide.u32 	%rd463, %r207, 8;
	add.s64 	%rd464, %rd2, %rd463;
	ld.global.u64 	%rd119, [%rd464];
	or.b64  	%rd465, %rd517, %rd119;
	and.b64  	%rd466, %rd465, -4294967296;
	setp.ne.s64 	%p46, %rd466, 0;
	@%p46 bra 	$L__BB398_48;
	cvt.u32.u64 	%r196, %rd119;
	cvt.u32.u64 	%r197, %rd517;
	rem.u32 	%r198, %r197, %r196;
	cvt.u64.u32 	%rd519, %r198;
	bra.uni 	$L__BB398_49;
$L__BB398_48:
	rem.s64 	%rd519, %rd517, %rd119;
$L__BB398_49:
	add.s64 	%rd468, %rd1, %rd463;
	ld.global.u64 	%rd123, [%rd468];
	mad.lo.s64 	%rd521, %rd123, %rd519, %rd521;
	or.b64  	%rd469, %rd515, %rd119;
	and.b64  	%rd470, %rd469, -4294967296;
	setp.ne.s64 	%p47, %rd470, 0;
	@%p47 bra 	$L__BB398_51;
	cvt.u32.u64 	%r199, %rd119;
	cvt.u32.u64 	%r200, %rd515;
	rem.u32 	%r201, %r200, %r199;
	cvt.u64.u32 	%rd520, %r201;
	bra.uni 	$L__BB398_52;
$L__BB398_51:
	rem.s64 	%rd520, %rd515, %rd119;
$L__BB398_52:
	mad.lo.s64 	%rd522, %rd520, %rd123, %rd522;
$L__BB398_53:
	add.s64 	%rd471, %rd563, %rd521;
	ld.global.s8 	%rs3, [%rd471];
	add.s64 	%rd472, %rd563, %rd522;
	ld.global.s8 	%rs4, [%rd472];
	max.s16 	%rs5, %rs3, %rs4;
	st.shared.u8 	[%r5], %rs5;
	bra.uni 	$L__BB398_114;
$L__BB398_54:
	cvt.u64.u32 	%rd131, %r4;
	setp.le.u64 	%p2, %rd264, %rd131;
	@%p2 bra 	$L__BB398_114;
	mov.u32 	%r55, %ctaid.y;
	cvt.u64.u32 	%rd269, %r55;
	mad.lo.s64 	%rd554, %rd264, %rd269, %rd131;
	cvt.u32.u64 	%r22, %rd263;
	add.s32 	%r211, %r22, -1;
	setp.lt.s32 	%p3, %r211, 0;
	@%p3 bra 	$L__BB398_113;
	and.b32  	%r24, %r22, 7;
	setp.lt.u32 	%p4, %r211, 7;
	@%p4 bra 	$L__BB398_84;
	add.s32 	%r209, %r22, -4;
	and.b32  	%r56, %r22, -8;
	neg.s32 	%r208, %r56;
$L__BB398_58:
	.pragma "nounroll";
	add.s32 	%r29, %r209, 3;
	mul.wide.u32 	%rd271, %r29, 8;
	add.s64 	%rd272, %rd2, %rd271;
	ld.global.u64 	%rd135, [%rd272];
	or.b64  	%rd273, %rd554, %rd135;
	and.b64  	%rd274, %rd273, -4294967296;
	setp.ne.s64 	%p5, %rd274, 0;
	@%p5 bra 	$L__BB398_60;
	cvt.u32.u64 	%r57, %rd135;
	cvt.u32.u64 	%r58, %rd554;
	div.u32 	%r59, %r58, %r57;
	mul.lo.s32 	%r60, %r59, %r57;
	sub.s32 	%r61, %r58, %r60;
	cvt.u64.u32 	%rd525, %r59;
	cvt.u64.u32 	%rd526, %r61;
	bra.uni 	$L__BB398_61;
$L__BB398_60:
	div.s64 	%rd525, %rd554, %rd135;
	mul.lo.s64 	%rd275, %rd525, %rd135;
	sub.s64 	%rd526, %rd554, %rd275;
$L__BB398_61:
	add.s64 	%rd277, %rd1, %rd271;
	ld.global.u64 	%rd278, [%rd277];
	mul.lo.s64 	%rd142, %rd278, %rd526;
	add.s32 	%r30, %r209, 2;
	mul.wide.u32 	%rd279, %r30, 8;
	add.s64 	%rd280, %rd2, %rd279;
	ld.global.u64 	%rd143, [%rd280];
	or.b64  	%rd281, %rd525, %rd143;
	and.b64  	%rd282, %rd281, -4294967296;
	setp.ne.s64 	%p6, %rd282, 0;
	@%p6 bra 	$L__BB398_63;
	cvt.u32.u64 	%r62, %rd143;
	cvt.u32.u64 	%r63, %rd525;
	div.u32 	%r64, %r63, %r62;
	mul.lo.s32 	%r65, %r64, %r62;
	sub.s32 	%r66, %r63, %r65;
	cvt.u64.u32 	%rd527, %r64;
	cvt.u64.u32 	%rd528, %r66;
	bra.uni 	$L__BB398_64;
$L__BB398_63:
	div.s64 	%rd527, %rd525, %rd143;
	mul.lo.s64 	%rd283, %rd527, %rd143;
	sub.s64 	%rd528, %rd525, %rd283;
$L__BB398_64:
	add.s64 	%rd285, %rd1, %rd279;
	ld.global.u64 	%rd286, [%rd285];
	mad.lo.s64 	%rd150, %rd286, %rd528, %rd142;
	add.s32 	%r31, %r209, 1;
	mul.wide.u32 	%rd287, %r31, 8;
	add.s64 	%rd288, %rd2, %rd287;
	ld.global.u64 	%rd151, [%rd288];
	or.b64  	%rd289, %rd527, %rd151;
	and.b64  	%rd290, %rd289, -4294967296;
	setp.ne.s64 	%p7, %rd290, 0;
	@%p7 bra 	$L__BB398_66;
	cvt.u32.u64 	%r67, %rd151;
	cvt.u32.u64 	%r68, %rd527;
	div.u32 	%r69, %r68, %r67;
	mul.lo.s32 	%r70, %r69, %r67;
	sub.s32 	%r71, %r68, %r70;
	cvt.u64.u32 	%rd529, %r69;
	cvt.u64.u32 	%rd530, %r71;
	bra.uni 	$L__BB398_67;
$L__BB398_66:
	div.s64 	%rd529, %rd527, %rd151;
	mul.lo.s64 	%rd291, %rd529, %rd151;
	sub.s64 	%rd530, %rd527, %rd291;
$L__BB398_67:
	add.s64 	%rd293, %rd1, %rd287;
	ld.global.u64 	%rd294, [%rd293];
	mad.lo.s64 	%rd158, %rd294, %rd530, %rd150;
	add.s32 	%r32, %r209, -4;
	mul.wide.u32 	%rd295, %r209, 8;
	add.s64 	%rd296, %rd2, %rd295;
	ld.global.u64 	%rd159, [%rd296];
	or.b64  	%rd297, %rd529, %rd159;
	and.b64  	%rd298, %rd297, -4294967296;
	setp.ne.s64 	%p8, %rd298, 0;
	@%p8 bra 	$L__BB398_69;
	cvt.u32.u64 	%r72, %rd159;
	cvt.u32.u64 	%r73, %rd529;
	div.u32 	%r74, %r73, %r72;
	mul.lo.s32 	%r75, %r74, %r72;
	sub.s32 	%r76, %r73, %r75;
	cvt.u64.u32 	%rd531, %r74;
	cvt.u64.u32 	%rd532, %r76;
	bra.uni 	$L__BB398_70;
$L__BB398_69:
	div.s64 	%rd531, %rd529, %rd159;
	mul.lo.s64 	%rd299, %rd531, %rd159;
	sub.s64 	%rd532, %rd529, %rd299;
$L__BB398_70:
	add.s64 	%rd301, %rd1, %rd295;
	ld.global.u64 	%rd302, [%rd301];
	mad.lo.s64 	%rd166, %rd302, %rd532, %rd158;
	add.s32 	%r33, %r209, -1;
	mul.wide.u32 	%rd303, %r33, 8;
	add.s64 	%rd304, %rd2, %rd303;
	ld.global.u64 	%rd167, [%rd304];
	or.b64  	%rd305, %rd531, %rd167;
	and.b64  	%rd306, %rd305, -4294967296;
	setp.ne.s64 	%p9, %rd306, 0;
	@%p9 bra 	$L__BB398_72;
	cvt.u32.u64 	%r77, %rd167;
	cvt.u32.u64 	%r78, %rd531;
	div.u32 	%r79, %r78, %r77;
	mul.lo.s32 	%r80, %r79, %r77;
	sub.s32 	%r81, %r78, %r80;
	cvt.u64.u32 	%rd533, %r79;
	cvt.u64.u32 	%rd534, %r81;
	bra.uni 	$L__BB398_73;
$L__BB398_72:
	div.s64 	%rd533, %rd531, %rd167;
	mul.lo.s64 	%rd307, %rd533, %rd167;
	sub.s64 	%rd534, %rd531, %rd307;
$L__BB398_73:
	add.s64 	%rd309, %rd1, %rd303;
	ld.global.u64 	%rd310, [%rd309];
	mad.lo.s64 	%rd174, %rd310, %rd534, %rd166;
	add.s32 	%r34, %r209, -2;
	mul.wide.u32 	%rd311, %r34, 8;
	add.s64 	%rd312, %rd2, %rd311;
	ld.global.u64 	%rd175, [%rd312];
	or.b64  	%rd313, %rd533, %rd175;
	and.b64  	%rd314, %rd313, -4294967296;
	setp.ne.s64 	%p10, %rd314, 0;
	@%p10 bra 	$L__BB398_75;
	cvt.u32.u64 	%r82, %rd175;
	cvt.u32.u64 	%r83, %rd533;
	div.u32 	%r84, %r83, %r82;
	mul.lo.s32 	%r85, %r84, %r82;
	sub.s32 	%r86, %r83, %r85;
	cvt.u64.u32 	%rd535, %r84;
	cvt.u64.u32 	%rd536, %r86;
	bra.uni 	$L__BB398_76;
$L__BB398_75:
	div.s64 	%rd535, %rd533, %rd175;
	mul.lo.s64 	%rd315, %rd535, %rd175;
	sub.s64 	%rd536, %rd533, %rd315;
$L__BB398_76:
	add.s64 	%rd317, %rd1, %rd311;
	ld.global.u64 	%rd318, [%rd317];
	mad.lo.s64 	%rd182, %rd318, %rd536, %rd174;
	add.s32 	%r35, %r209, -3;
	mul.wide.u32 	%rd319, %r35, 8;
	add.s64 	%rd320, %rd2, %rd319;
	ld.global.u64 	%rd183, [%rd320];
	or.b64  	%rd321, %rd535, %rd183;
	and.b64  	%rd322, %rd321, -4294967296;
	setp.ne.s64 	%p11, %rd322, 0;
	@%p11 bra 	$L__BB398_78;
	cvt.u32.u64 	%r87, %rd183;
	cvt.u32.u64 	%r88, %rd535;
	div.u32 	%r89, %r88, %r87;
	mul.lo.s32 	%r90, %r89, %r87;
	sub.s32 	%r91, %r88, %r90;
	cvt.u64.u32 	%rd537, %r89;
	cvt.u64.u32 	%rd538, %r91;
	bra.uni 	$L__BB398_79;
$L__BB398_78:
	div.s64 	%rd537, %rd535, %rd183;
	mul.lo.s64 	%rd323, %rd537, %rd183;
	sub.s64 	%rd538, %rd535, %rd323;
$L__BB398_79:
	add.s64 	%rd325, %rd1, %rd319;
	ld.global.u64 	%rd326, [%rd325];
	mad.lo.s64 	%rd190, %rd326, %rd538, %rd182;
	mul.wide.u32 	%rd327, %r32, 8;
	add.s64 	%rd328, %rd2, %rd327;
	ld.global.u64 	%rd191, [%rd328];
	or.b64  	%rd329, %rd537, %rd191;
	and.b64  	%rd330, %rd329, -4294967296;
	setp.ne.s64 	%p12, %rd330, 0;
	@%p12 bra 	$L__BB398_81;
	cvt.u32.u64 	%r92, %rd191;
	cvt.u32.u64 	%r93, %rd537;
	div.u32 	%r94, %r93, %r92;
	mul.lo.s32 	%r95, %r94, %r92;
	sub.s32 	%r96, %r93, %r95;
	cvt.u64.u32 	%rd554, %r94;
	cvt.u64.u32 	%rd540, %r96;
	bra.uni 	$L__BB398_82;
$L__BB398_81:
	div.s64 	%rd554, %rd537, %rd191;
	mul.lo.s64 	%rd331, %rd554, %rd191;
	sub.s64 	%rd540, %rd537, %rd331;
$L__BB398_82:
	add.s64 	%rd333, %rd1, %rd327;
	ld.global.u64 	%rd334, [%rd333];
	mad.lo.s64 	%rd335, %rd334, %rd540, %rd190;
	add.s64 	%rd563, %rd563, %rd335;
	add.s32 	%r209, %r209, -8;
	add.s32 	%r208, %r208, 8;
	setp.ne.s32 	%p13, %r208, 0;
	@%p13 bra 	$L__BB398_58;
	add.s32 	%r211, %r209, 3;
$L__BB398_84:
	setp.eq.s32 	%p14, %r24, 0;
	@%p14 bra 	$L__BB398_113;
	and.b32  	%r40, %r22, 3;
	setp.lt.u32 	%p15, %r24, 4;
	@%p15 bra 	$L__BB398_99;
	mul.wide.u32 	%rd337, %r211, 8;
	add.s64 	%rd338, %rd2, %rd337;
	ld.global.u64 	%rd202, [%rd338];
	or.b64  	%rd339, %rd554, %rd202;
	and.b64  	%rd340, %rd339, -4294967296;
	setp.ne.s64 	%p16, %rd340, 0;
	@%p16 bra 	$L__BB398_88;
	cvt.u32.u64 	%r97, %rd202;
	cvt.u32.u64 	%r98, %rd554;
	div.u32 	%r99, %r98, %r97;
	mul.lo.s32 	%r100, %r99, %r97;
	sub.s32 	%r101, %r98, %r100;
	cvt.u64.u32 	%rd544, %r99;
	cvt.u64.u32 	%rd545, %r101;
	bra.uni 	$L__BB398_89;
$L__BB398_88:
	div.s64 	%rd544, %rd554, %rd202;
	mul.lo.s64 	%rd341, %rd544, %rd202;
	sub.s64 	%rd545, %rd554, %rd341;
$L__BB398_89:
	add.s64 	%rd343, %rd1, %rd337;
	ld.global.u64 	%rd344, [%rd343];
	mul.lo.s64 	%rd209, %rd344, %rd545;
	add.s32 	%r41, %r211, -1;
	mul.wide.u32 	%rd345, %r41, 8;
	add.s64 	%rd346, %rd2, %rd345;
	ld.global.u64 	%rd210, [%rd346];
	or.b64  	%rd347, %rd544, %rd210;
	and.b64  	%rd348, %rd347, -4294967296;
	setp.ne.s64 	%p17, %rd348, 0;
	@%p17 bra 	$L__BB398_91;
	cvt.u32.u64 	%r102, %rd210;
	cvt.u32.u64 	%r103, %rd544;
	div.u32 	%r104, %r103, %r102;
	mul.lo.s32 	%r105, %r104, %r102;
	sub.s32 	%r106, %r103, %r105;
	cvt.u64.u32 	%rd546, %r104;
	cvt.u64.u32 	%rd547, %r106;
	bra.uni 	$L__BB398_92;
$L__BB398_91:
	div.s64 	%rd546, %rd544, %rd210;
	mul.lo.s64 	%rd349, %rd546, %rd210;
	sub.s64 	%rd547, %rd544, %rd349;
$L__BB398_92:
	add.s64 	%rd351, %rd1, %rd345;
	ld.global.u64 	%rd352, [%rd351];
	mad.lo.s64 	%rd217, %rd352, %rd547, %rd209;
	add.s32 	%r42, %r211, -2;
	mul.wide.u32 	%rd353, %r42, 8;
	add.s64 	%rd354, %rd2, %rd353;
	ld.global.u64 	%rd218, [%rd354];
	or.b64  	%rd355, %rd546, %rd218;
	and.b64  	%rd356, %rd355, -4294967296;
	setp.ne.s64 	%p18, %rd356, 0;
	@%p18 bra 	$L__BB398_94;
	cvt.u32.u64 	%r107, %rd218;
	cvt.u32.u64 	%r108, %rd546;
	div.u32 	%r109, %r108, %r107;
	mul.lo.s32 	%r110, %r109, %r107;
	sub.s32 	%r111, %r108, %r110;
	cvt.u64.u32 	%rd548, %r109;
	cvt.u64.u32 	%rd549, %r111;
	bra.uni 	$L__BB398_95;
$L__BB398_94:
	div.s64 	%rd548, %rd546, %rd218;
	mul.lo.s64 	%rd357, %rd548, %rd218;
	sub.s64 	%rd549, %rd546, %rd357;
$L__BB398_95:
	add.s64 	%rd359, %rd1, %rd353;
	ld.global.u64 	%rd360, [%rd359];
	mad.lo.s64 	%rd225, %rd360, %rd549, %rd217;
	add.s32 	%r43, %r211, -3;
	mul.wide.u32 	%rd361, %r43, 8;
	add.s64 	%rd362, %rd2, %rd361;
	ld.global.u64 	%rd226, [%rd362];
	or.b64  	%rd363, %rd548, %rd226;
	and.b64  	%rd364, %rd363, -4294967296;
	setp.ne.s64 	%p19, %rd364, 0;
	@%p19 bra 	$L__BB398_97;
	cvt.u32.u64 	%r112, %rd226;
	cvt.u32.u64 	%r113, %rd548;
	div.u32 	%r114, %r113, %r112;
	mul.lo.s32 	%r115, %r114, %r112;
	sub.s32 	%r116, %r113, %r115;
	cvt.u64.u32 	%rd554, %r114;
	cvt.u64.u32 	%rd551, %r116;
	bra.uni 	$L__BB398_98;
$L__BB398_97:
	div.s64 	%rd554, %rd548, %rd226;
	mul.lo.s64 	%rd365, %rd554, %rd226;
	sub.s64 	%rd551, %rd548, %rd365;
$L__BB398_98:
	add.s64 	%rd367, %rd1, %rd361;
	ld.global.u64 	%rd368, [%rd367];
	mad.lo.s64 	%rd369, %rd368, %rd551, %rd225;
	add.s64 	%rd563, %rd563, %rd369;
	add.s32 	%r211, %r211, -4;
$L__BB398_99:
	setp.eq.s32 	%p20, %r40, 0;
	@%p20 bra 	$L__BB398_113;
	setp.eq.s32 	%p21, %r40, 1;
	@%p21 bra 	$L__BB398_108;
	mul.wide.u32 	%rd371, %r211, 8;
	add.s64 	%rd372, %rd2, %rd371;
	ld.global.u64 	%rd237, [%rd372];
	or.b64  	%rd373, %rd554, %rd237;
	and.b64  	%rd374, %rd373, -4294967296;
	setp.ne.s64 	%p22, %rd374, 0;
	@%p22 bra 	$L__BB398_103;
	cvt.u32.u64 	%r117, %rd237;
	cvt.u32.u64 	%r118, %rd554;
	div.u32 	%r119, %r118, %r117;
	mul.lo.s32 	%r120, %r119, %r117;
	sub.s32 	%r121, %r118, %r120;
	cvt.u64.u32 	%rd555, %r119;
	cvt.u64.u32 	%rd556, %r121;
	bra.uni 	$L__BB398_104;
$L__BB398_103:
	div.s64 	%rd555, %rd554, %rd237;
	mul.lo.s64 	%rd375, %rd555, %rd237;
	sub.s64 	%rd556, %rd554, %rd375;
$L__BB398_104:
	add.s64 	%rd377, %rd1, %rd371;
	ld.global.u64 	%rd378, [%rd377];
	mul.lo.s64 	%rd244, %rd378, %rd556;
	add.s32 	%r46, %r211, -1;
	mul.wide.u32 	%rd379, %r46, 8;
	add.s64 	%rd380, %rd2, %rd379;
	ld.global.u64 	%rd245, [%rd380];
	or.b64  	%rd381, %rd555, %rd245;
	and.b64  	%rd382, %rd381, -4294967296;
	setp.ne.s64 	%p23, %rd382, 0;
	@%p23 bra 	$L__BB398_106;
	cvt.u32.u64 	%r122, %rd245;
	cvt.u32.u64 	%r123, %rd555;
	div.u32 	%r124, %r123, %r122;
	mul.lo.s32 	%r125, %r124, %r122;
	sub.s32 	%r126, %r123, %r125;
	cvt.u64.u32 	%rd554, %r124;
	cvt.u64.u32 	%rd558, %r126;
	bra.uni 	$L__BB398_107;
$L__BB398_106:
	div.s64 	%rd554, %rd555, %rd245;
	mul.lo.s64 	%rd383, %rd554, %rd245;
	sub.s64 	%rd558, %rd555, %rd383;
$L__BB398_107:
	add.s64 	%rd385, %rd1, %rd379;
	ld.global.u64 	%rd386, [%rd385];
	mad.lo.s64 	%rd387, %rd386, %rd558, %rd244;
	add.s64 	%rd563, %rd563, %rd387;
	add.s32 	%r211, %r211, -2;
$L__BB398_108:
	and.b32  	%r127, %r22, 1;
	setp.eq.b32 	%p24, %r127, 1;
	not.pred 	%p25, %p24;
	@%p25 bra 	$L__BB398_113;
	mul.wide.u32 	%rd388, %r211, 8;
	add.s64 	%rd389, %rd2, %rd388;
	ld.global.u64 	%rd256, [%rd389];
	or.b64  	%rd390, %rd554, %rd256;
	and.b64  	%rd391, %rd390, -4294967296;
	setp.ne.s64 	%p26, %rd391, 0;
	@%p26 bra 	$L__BB398_111;
	cvt.u32.u64 	%r128, %rd256;
	cvt.u32.u64 	%r129, %rd554;
	rem.u32 	%r130, %r129, %r128;
	cvt.u64.u32 	%rd562, %r130;
	bra.uni 	$L__BB398_112;
$L__BB398_111:
	rem.s64 	%rd562, %rd554, %rd256;
$L__BB398_112:
	add.s64 	%rd393, %rd1, %rd388;
	ld.global.u64 	%rd394, [%rd393];
	mad.lo.s64 	%rd563, %rd394, %rd562, %rd563;
$L__BB398_113:
	ld.global.u8 	%rs2, [%rd563];
	st.shared.u8 	[%r5], %rs2;
$L__BB398_114:
	bar.sync 	0;
	setp.lt.u32 	%p48, %r213, 66;
	@%p48 bra 	$L__BB398_118;
$L__BB398_115:
	shr.u32 	%r50, %r213, 1;
	setp.ge.u32 	%p49, %r1, %r50;
	@%p49 bra 	$L__BB398_117;
	ld.shared.s8 	%rs6, [%r5];
	add.s32 	%r202, %r5, %r50;
	ld.shared.s8 	%rs7, [%r202];
	max.s16 	%rs8, %rs6, %rs7;
	st.shared.u8 	[%r5], %rs8;
$L__BB398_117:
	bar.sync 	0;
	setp.gt.u32 	%p50, %r213, 131;
	mov.u32 	%r213, %r50;
	@%p50 bra 	$L__BB398_115;
$L__BB398_118:
	setp.gt.u32 	%p51, %r1, 31;
	@%p51 bra 	$L__BB398_121;
	ld.volatile.shared.s8 	%rs9, [%r5];
	ld.volatile.shared.s8 	%rs10, [%r5+32];
	max.s16 	%rs11, %rs9, %rs10;
	st.volatile.shared.u8 	[%r5], %rs11;
	ld.volatile.shared.s8 	%rs12, [%r5];
	ld.volatile.shared.s8 	%rs13, [%r5+16];
	max.s16 	%rs14, %rs12, %rs13;
	st.volatile.shared.u8 	[%r5], %rs14;
	ld.volatile.shared.s8 	%rs15, [%r5];
	ld.volatile.shared.s8 	%rs16, [%r5+8];
	max.s16 	%rs17, %rs15, %rs16;
	st.volatile.shared.u8 	[%r5], %rs17;
	ld.volatile.shared.s8 	%rs18, [%r5];
	ld.volatile.shared.s8 	%rs19, [%r5+4];
	max.s16 	%rs20, %rs18, %rs19;
	st.volatile.shared.u8 	[%r5], %rs20;
	ld.volatile.shared.s8 	%rs21, [%r5];
	ld.volatile.shared.s8 	%rs22, [%r5+2];
	max.s16 	%rs23, %rs21, %rs22;
	st.volatile.shared.u8 	[%r5], %rs23;
	ld.volatile.shared.s8 	%rs24, [%r5];
	ld.volatile.shared.s8 	%rs25, [%r5+1];
	max.s16 	%rs26, %rs24, %rs25;
	st.volatile.shared.u8 	[%r5], %rs26;
	setp.ne.s32 	%p52, %r1, 0;
	@%p52 bra 	$L__BB398_121;
	ld.param.u64 	%rd478, [contiguous_max2_i8_param_0];
	ld.shared.u8 	%rs27, [maxsdata_i8];
	cvt.u64.u32 	%rd473, %r2;
	mov.u32 	%r203, %ctaid.y;
	cvt.u64.u32 	%rd474, %r203;
	mad.lo.s64 	%rd475, %rd265, %rd474, %rd473;
	cvta.to.global.u64 	%rd476, %rd478;
	add.s64 	%rd477, %rd476, %rd475;
	st.global.u8 	[%rd477], %rs27;
$L__BB398_121:
	ret;

}
	// .globl	contiguous_max22_i8
.visible .entry contiguous_max22_i8(
	.param .u64 .ptr .align 1 contiguous_max22_i8_param_0,
	.param .u64 .ptr .align 1 contiguous_max22_i8_param_1,
	.param .u64 contiguous_max22_i8_param_2,
	.param .u64 contiguous_max22_i8_param_3
)
{
	.reg .pred 	%p<8>;
	.reg .b16 	%rs<28>;
	.reg .b32 	%r<17>;
	.reg .b64 	%rd<23>;

	ld.param.u64 	%rd4, [contiguous_max22_i8_param_0];
	ld.param.u64 	%rd7, [contiguous_max22_i8_param_1];
	ld.param.u64 	%rd5, [contiguous_max22_i8_param_2];
	ld.param.u64 	%rd6, [contiguous_max22_i8_param_3];
	cvta.to.global.u64 	%rd1, %rd7;
	mov.u32 	%r1, %tid.x;
	mov.u32 	%r2, %ctaid.x;
	mov.u32 	%r16, %ntid.x;
	mul.lo.s32 	%r8, %r2, %r16;
	shl.b32 	%r9, %r8, 1;
	add.s32 	%r4, %r9, %r1;
	mov.u32 	%r10, maxsdata_i8;
	add.s32 	%r5, %r10, %r1;
	mov.b16 	%rs1, 128;
	st.shared.u8 	[%r5], %rs1;
	add.s32 	%r11, %r4, %r16;
	cvt.u64.u32 	%rd2, %r11;
	setp.le.u64 	%p1, %rd5, %rd2;
	@%p1 bra 	$L__BB399_2;
	cvt.u64.u32 	%rd11, %r4;
	mov.u32 	%r13, %ctaid.y;
	cvt.u64.u32 	%rd12, %r13;
	mul.lo.s64 	%rd13, %rd5, %rd12;
	add.s64 	%rd14, %rd13, %rd11;
	add.s64 	%rd15, %rd1, %rd14;
	ld.global.s8 	%rs3, [%rd15];
	add.s64 	%rd16, %rd13, %rd2;
	add.s64 	%rd17, %rd1, %rd16;
	ld.global.s8 	%rs4, [%rd17];
	max.s16 	%rs5, %rs3, %rs4;
	st.shared.u8 	[%r5], %rs5;
	bra.uni 	$L__BB399_4;
$L__BB399_2:
	cvt.u64.u32 	%rd3, %r4;
	setp.le.u64 	%p2, %rd5, %rd3;
	@%p2 bra 	$L__BB399_4;
	mov.u32 	%r12, %ctaid.y;
	cvt.u64.u32 	%rd8, %r12;
	mad.lo.s64 	%rd9, %rd5, %rd8, %rd3;
	add.s64 	%rd10, %rd1, %rd9;
	ld.global.u8 	%rs2, [%rd10];
	st.shared.u8 	[%r5], %rs2;
$L__BB399_4:
	bar.sync 	0;
	setp.lt.u32 	%p3, %r16, 66;
	@%p3 bra 	$L__BB399_8;
$L__BB399_5:
	shr.u32 	%r7, %r16, 1;
	setp.ge.u32 	%p4, %r1, %r7;
	@%p4 bra 	$L__BB399_7;
	ld.shared.s8 	%rs6, [%r5];
	add.s32 	%r14, %r5, %r7;
	ld.shared.s8 	%rs7, [%r14];
	max.s16 	%rs8, %rs6, %rs7;
	st.shared.u8 	[%r5], %rs8;
$L__BB399_7:
	bar.sync 	0;
	setp.gt.u32 	%p5, %r16, 131;
	mov.u32 	%r16, %r7;
	@%p5 bra 	$L__BB399_5;
$L__BB399_8:
	setp.gt.u32 	%p6, %r1, 31;
	@%p6 bra 	$L__BB399_11;
	ld.volatile.shared.s8 	%rs9, [%r5];
	ld.volatile.shared.s8 	%rs10, [%r5+32];
	max.s16 	%rs11, %rs9, %rs10;
	st.volatile.shared.u8 	[%r5], %rs11;
	ld.volatile.shared.s8 	%rs12, [%r5];
	ld.volatile.shared.s8 	%rs13, [%r5+16];
	max.s16 	%rs14, %rs12, %rs13;
	st.volatile.shared.u8 	[%r5], %rs14;
	ld.volatile.shared.s8 	%rs15, [%r5];
	ld.volatile.shared.s8 	%rs16, [%r5+8];
	max.s16 	%rs17, %rs15, %rs16;
	st.volatile.shared.u8 	[%r5], %rs17;
	ld.volatile.shared.s8 	%rs18, [%r5];
	ld.volatile.shared.s8 	%rs19, [%r5+4];
	max.s16 	%rs20, %rs18, %rs19;
	st.volatile.shared.u8 	[%r5], %rs20;
	ld.volatile.shared.s8 	%rs21, [%r5];
	ld.volatile.shared.s8 	%rs22, [%r5+2];
	max.s16 	%rs23, %rs21, %rs22;
	st.volatile.shared.u8 	[%r5], %rs23;
	ld.volatile.shared.s8 	%rs24, [%r5];
	ld.volatile.shared.s8 	%rs25, [%r5+1];
	max.s16 	%rs26, %rs24, %rs25;
	st.volatile.shared.u8 	[%r5], %rs26;
	setp.ne.s32 	%p7, %r1, 0;
	@%p7 bra 	$L__BB399_11;
	ld.shared.u8 	%rs27, [maxsdata_i8];
	cvt.u64.u32 	%rd18, %r2;
	mov.u32 	%r15, %ctaid.y;
	cvt.u64.u32 	%rd19, %r15;
	mad.lo.s64 	%rd20, %rd6, %rd19, %rd18;
	cvta.to.global.u64 	%rd21, %rd4;
	add.s64 	%rd22, %rd21, %rd20;
	st.global.u8 	[%rd22], %rs27;
$L__BB399_11:
	ret;

}
	// .globl	contiguous_max3_i8
.visible .entry contiguous_max3_i8(
	.param .u64 .ptr .align 1 contiguous_max3_i8_param_0,
	.param .u64 .ptr .align 1 contiguous_max3_i8_param_1,
	.param .u64 .ptr .align 1 contiguous_max3_i8_param_2,
	.param .u64 .ptr .align 1 contiguous_max3_i8_param_3,
	.param .u64 contiguous_max3_i8_param_4,
	.param .u64 contiguous_max3_i8_param_5,
	.param .u64 contiguous_max3_i8_param_6
)
{
	.reg .pred 	%p<38>;
	.reg .b16 	%rs<60>;
	.reg .b32 	%r<184>;
	.reg .b64 	%rd<306>;

	ld.param.u64 	%rd144, [contiguous_max3_i8_param_0];
	ld.param.u64 	%rd145, [contiguous_max3_i8_param_1];
	ld.param.u64 	%rd148, [contiguous_max3_i8_param_2];
	ld.param.u64 	%rd149, [contiguous_max3_i8_param_3];
	ld.param.u64 	%rd146, [contiguous_max3_i8_param_4];
	ld.param.u64 	%rd147, [contiguous_max3_i8_param_5];
	ld.param.u64 	%rd150, [contiguous_max3_i8_param_6];
	cvta.to.global.u64 	%rd1, %rd149;
	cvta.to.global.u64 	%rd2, %rd148;
	mov.u32 	%r1, %tid.y;
	mov.u32 	%r2, %ntid.x;
	mov.u32 	%r3, %tid.x;
	mad.lo.s32 	%r61, %r1, %r2, %r3;
	mov.u32 	%r62, %ctaid.x;
	mad.lo.s32 	%r63, %r62, %r2, %r3;
	mov.u32 	%r4, %ctaid.y;
	mov.u32 	%r5, %ntid.y;
	mad.lo.s32 	%r64, %r4, %r5, %r1;
	mov.u32 	%r65, maxsdata_i8;
	add.s32 	%r7, %r65, %r61;
	mov.b16 	%rs16, 128;
	st.shared.u8 	[%r7], %rs16;
	cvt.u64.u32 	%rd3, %r63;
	setp.le.u64 	%p1, %rd147, %rd3;
	cvt.u64.u32 	%rd152, %r64;
	setp.le.u64 	%p2, %rd150, %rd152;
	or.pred  	%p3, %p1, %p2;
	@%p3 bra 	$L__BB400_76;
	cvt.u32.u64 	%r66, %rd3;
	cvt.u32.u64 	%r67, %rd147;
	mad.lo.s32 	%r175, %r64, %r67, %r66;
	cvt.u32.u64 	%r9, %rd146;
	add.s32 	%r174, %r9, -1;
	setp.lt.s32 	%p4, %r174, 0;
	mov.b64 	%rd305, 0;
	@%p4 bra 	$L__BB400_59;
	setp.lt.u32 	%p5, %r174, 7;
	mov.b64 	%rd305, 0;
	@%p5 bra 	$L__BB400_30;
	add.s32 	%r170, %r9, -4;
	and.b32  	%r68, %r9, -8;
	neg.s32 	%r169, %r68;
	mov.b64 	%rd305, 0;
$L__BB400_4:
	.pragma "nounroll";
	add.s32 	%r16, %r170, 3;
	cvt.u64.u32 	%rd5, %r175;
	mul.wide.u32 	%rd157, %r16, 8;
	add.s64 	%rd158, %rd2, %rd157;
	ld.global.u64 	%rd6, [%rd158];
	and.b64  	%rd159, %rd6, -4294967296;
	setp.ne.s64 	%p6, %rd159, 0;
	@%p6 bra 	$L__BB400_6;
	cvt.u32.u64 	%r69, %rd6;
	cvt.u32.u64 	%r70, %rd5;
	div.u32 	%r71, %r70, %r69;
	mul.lo.s32 	%r72, %r71, %r69;
	sub.s32 	%r73, %r70, %r72;
	cvt.u64.u32 	%rd270, %r71;
	cvt.u64.u32 	%rd271, %r73;
	bra.uni 	$L__BB400_7;
$L__BB400_6:
	div.s64 	%rd270, %rd5, %rd6;
	mul.lo.s64 	%rd160, %rd270, %rd6;
	sub.s64 	%rd271, %rd5, %rd160;
$L__BB400_7:
	mul.wide.u32 	%rd161, %r16, 8;
	add.s64 	%rd162, %rd1, %rd161;
	ld.global.u64 	%rd163, [%rd162];
	mad.lo.s64 	%rd13, %rd163, %rd271, %rd305;
	add.s32 	%r17, %r170, 2;
	and.b64  	%rd14, %rd270, 4294967295;
	mul.wide.u32 	%rd164, %r17, 8;
	add.s64 	%rd165, %rd2, %rd164;
	ld.global.u64 	%rd15, [%rd165];
	and.b64  	%rd166, %rd15, -4294967296;
	setp.ne.s64 	%p7, %rd166, 0;
	@%p7 bra 	$L__BB400_9;
	cvt.u32.u64 	%r74, %rd15;
	cvt.u32.u64 	%r75, %rd14;
	div.u32 	%r76, %r75, %r74;
	mul.lo.s32 	%r77, %r76, %r74;
	sub.s32 	%r78, %r75, %r77;
	cvt.u64.u32 	%rd272, %r76;
	cvt.u64.u32 	%rd273, %r78;
	bra.uni 	$L__BB400_10;
$L__BB400_9:
	div.s64 	%rd272, %rd14, %rd15;
	mul.lo.s64 	%rd167, %rd272, %rd15;
	sub.s64 	%rd273, %rd14, %rd167;
$L__BB400_10:
	mul.wide.u32 	%rd168, %r17, 8;
	add.s64 	%rd169, %rd1, %rd168;
	ld.global.u64 	%rd170, [%rd169];
	mad.lo.s64 	%rd22, %rd170, %rd273, %rd13;
	add.s32 	%r18, %r170, 1;
	and.b64  	%rd23, %rd272, 4294967295;
	mul.wide.u32 	%rd171, %r18, 8;
	add.s64 	%rd172, %rd2, %rd171;
	ld.global.u64 	%rd24, [%rd172];
	and.b64  	%rd173, %rd24, -4294967296;
	setp.ne.s64 	%p8, %rd173, 0;
	@%p8 bra 	$L__BB400_12;
	cvt.u32.u64 	%r79, %rd24;
	cvt.u32.u64 	%r80, %rd23;
	div.u32 	%r81, %r80, %r79;
	mul.lo.s32 	%r82, %r81, %r79;
	sub.s32 	%r83, %r80, %r82;
	cvt.u64.u32 	%rd274, %r81;
	cvt.u64.u32 	%rd275, %r83;
	bra.uni 	$L__BB400_13;
$L__BB400_12:
	div.s64 	%rd274, %rd23, %rd24;
	mul.lo.s64 	%rd174, %rd274, %rd24;
	sub.s64 	%rd275, %rd23, %rd174;
$L__BB400_13:
	mul.wide.u32 	%rd175, %r18, 8;
	add.s64 	%rd176, %rd1, %rd175;
	ld.global.u64 	%rd177, [%rd176];
	mad.lo.s64 	%rd31, %rd177, %rd275, %rd22;
	and.b64  	%rd32, %rd274, 4294967295;
	mul.wide.u32 	%rd178, %r170, 8;
	add.s64 	%rd179, %rd2, %rd178;
	ld.global.u64 	%rd33, [%rd179];
	and.b64  	%rd180, %rd33, -4294967296;
	setp.ne.s64 	%p9, %rd180, 0;
	@%p9 bra 	$L__BB400_15;
	cvt.u32.u64 	%r84, %rd33;
	cvt.u32.u64 	%r85, %rd32;
	div.u32 	%r86, %r85, %r84;
	mul.lo.s32 	%r87, %r86, %r84;
	sub.s32 	%r88, %r85, %r87;
	cvt.u64.u32 	%rd276, %r86;
	cvt.u64.u32 	%rd277, %r88;
	bra.uni 	$L__BB400_16;
$L__BB400_15:
	div.s64 	%rd276, %rd32, %rd33;
	mul.lo.s64 	%rd181, %rd276, %rd33;
	sub.s64 	%rd277, %rd32, %rd181;
$L__BB400_16:
	mul.wide.u32 	%rd182, %r170, 8;
	add.s64 	%rd183, %rd1, %rd182;
	ld.global.u64 	%rd184, [%rd183];
	mad.lo.s64 	%rd40, %rd184, %rd277, %rd31;
	add.s32 	%r19, %r170, -1;
	and.b64  	%rd41, %rd276, 4294967295;
	mul.wide.u32 	%rd185, %r19, 8;
	add.s64 	%rd186, %rd2, %rd185;
	ld.global.u64 	%rd42, [%rd186];
	and.b64  	%rd187, %rd42, -4294967296;
	setp.ne.s64 	%p10, %rd187, 0;
	@%p10 bra 	$L__BB400_18;
	cvt.u32.u64 	%r89, %rd42;
	cvt.u32.u64 	%r90, %rd41;
	div.u32 	%r91, %r90, %r89;
	mul.lo.s32 	%r92, %r91, %r89;
	sub.s32 	%r93, %r90, %r92;
	cvt.u64.u32 	%rd278, %r91;
	cvt.u64.u32 	%rd279, %r93;
	bra.uni 	$L__BB400_19;
$L__BB400_18:
	div.s64 	%rd278, %rd41, %rd42;
	mul.lo.s64 	%rd188, %rd278, %rd42;
	sub.s64 	%rd279, %rd41, %rd188;
$L__BB400_19:
	mul.wide.u32 	%rd189, %r19, 8;
	add.s64 	%rd190, %rd1, %rd189;
	ld.global.u64 	%rd191, [%rd190];
	mad.lo.s64 	%rd49, %rd191, %rd279, %rd40;
	add.s32 	%r20, %r170, -2;
	and.b64  	%rd50, %rd278, 4294967295;
	mul.wide.u32 	%rd192, %r20, 8;
	add.s64 	%rd193, %rd2, %rd192;
	ld.global.u64 	%rd51, [%rd193];
	and.b64  	%rd194, %rd51, -4294967296;
	setp.ne.s64 	%p11, %rd194, 0;
	@%p11 bra 	$L__BB400_21;
	cvt.u32.u64 	%r94, %rd51;
	cvt.u32.u64 	%r95, %rd50;
	div.u32 	%r96, %r95, %r94;
	mul.lo.s32 	%r97, %r96, %r94;
	sub.s32 	%r98, %r95, %r97;
	cvt.u64.u32 	%rd280, %r96;
	cvt.u64.u32 	%rd281, %r98;
	bra.uni 	$L__BB400_22;
$L__BB400_21:
	div.s64 	%rd280, %rd50, %rd51;
	mul.lo.s64 	%rd195, %rd280, %rd51;
	sub.s64 	%rd281, %rd50, %rd195;
$L__BB400_22:
	mul.wide.u32 	%rd196, %r20, 8;
	add.s64 	%rd197, %rd1, %rd196;
	ld.global.u64 	%rd198, [%rd197];
	mad.lo.s64 	%rd58, %rd198, %rd281, %rd49;
	add.s32 	%r21, %r170, -3;
	and.b64  	%rd59, %rd280, 4294967295;
	mul.wide.u32 	%rd199, %r21, 8;
	add.s64 	%rd200, %rd2, %rd199;
	ld.global.u64 	%rd60, [%rd200];
	and.b64  	%rd201, %rd60, -4294967296;
	setp.ne.s64 	%p12, %rd201, 0;
	@%p12 bra 	$L__BB400_24;
	cvt.u32.u64 	%r99, %rd60;
	cvt.u32.u64 	%r100, %rd59;
	div.u32 	%r101, %r100, %r99;
	mul.lo.s32 	%r102, %r101, %r99;
	sub.s32 	%r103, %r100, %r102;
	cvt.u64.u32 	%rd282, %r101;
	cvt.u64.u32 	%rd283, %r103;
	bra.uni 	$L__BB400_25;
$L__BB400_24:
	div.s64 	%rd282, %rd59, %rd60;
	mul.lo.s64 	%rd202, %rd282, %rd60;
	sub.s64 	%rd283, %rd59, %rd202;
$L__BB400_25:
	mul.wide.u32 	%rd203, %r21, 8;
	add.s64 	%rd204, %rd1, %rd203;
	ld.global.u64 	%rd205, [%rd204];
	mad.lo.s64 	%rd67, %rd205, %rd283, %rd58;
	and.b64  	%rd68, %rd282, 4294967295;
	add.s32 	%r104, %r170, -4;
	mul.wide.u32 	%rd206, %r104, 8;
	add.s64 	%rd207, %rd2, %rd206;
	ld.global.u64 	%rd69, [%rd207];
	and.b64  	%rd208, %rd69, -4294967296;
	setp.ne.s64 	%p13, %rd208, 0;
	@%p13 bra 	$L__BB400_27;
	cvt.u32.u64 	%r105, %rd69;
	cvt.u32.u64 	%r106, %rd68;
	div.u32 	%r107, %r106, %r105;
	mul.lo.s32 	%r108, %r107, %r105;
	sub.s32 	%r109, %r106, %r108;
	cvt.u64.u32 	%rd284, %r107;
	cvt.u64.u32 	%rd285, %r109;
	bra.uni 	$L__BB400_28;
$L__BB400_27:
	div.s64 	%rd284, %rd68, %rd69;
	mul.lo.s64 	%rd209, %rd284, %rd69;
	sub.s64 	%rd285, %rd68, %rd209;
$L__BB400_28:
	mul.wide.u32 	%rd210, %r104, 8;
	add.s64 	%rd211, %rd1, %rd210;
	ld.global.u64 	%rd212, [%rd211];
	mad.lo.s64 	%rd305, %rd212, %rd285, %rd67;
	cvt.u32.u64 	%r175, %rd284;
	add.s32 	%r170, %r170, -8;
	add.s32 	%r169, %r169, 8;
	setp.ne.s32 	%p14, %r169, 0;
	@%p14 bra 	$L__BB400_4;
	add.s32 	%r174, %r170, 3;
$L__BB400_30:
	and.b32  	%r28, %r9, 7;
	setp.eq.s32 	%p15, %r28, 0;
	@%p15 bra 	$L__BB400_59;
	and.b32  	%r29, %r9, 3;
	setp.lt.u32 	%p16, %r28, 4;
	@%p16 bra 	$L__BB400_45;
	cvt.u64.u32 	%rd79, %r175;
	mul.wide.u32 	%rd214, %r174, 8;
	add.s64 	%rd215, %rd2, %rd214;
	ld.global.u64 	%rd80, [%rd215];
	and.b64  	%rd216, %rd80, -4294967296;
	setp.ne.s64 	%p17, %rd216, 0;
	@%p17 bra 	$L__BB400_34;
	cvt.u32.u64 	%r111, %rd80;
	cvt.u32.u64 	%r112, %rd79;
	div.u32 	%r113, %r112, %r111;
	mul.lo.s32 	%r114, %r113, %r111;
	sub.s32 	%r115, %r112, %r114;
	cvt.u64.u32 	%rd288, %r113;
	cvt.u64.u32 	%rd289, %r115;
	bra.uni 	$L__BB400_35;
$L__BB400_34:
	div.s64 	%rd288, %rd79, %rd80;
	mul.lo.s64 	%rd217, %rd288, %rd80;
	sub.s64 	%rd289, %rd79, %rd217;
$L__BB400_35:
	mul.wide.u32 	%rd218, %r174, 8;
	add.s64 	%rd219, %rd1, %rd218;
	ld.global.u64 	%rd220, [%rd219];
	mad.lo.s64 	%rd87, %rd220, %rd289, %rd305;
	add.s32 	%r30, %r174, -1;
	and.b64  	%rd88, %rd288, 4294967295;
	mul.wide.u32 	%rd221, %r30, 8;
	add.s64 	%rd222, %rd2, %rd221;
	ld.global.u64 	%rd89, [%rd222];
	and.b64  	%rd223, %rd89, -4294967296;
	setp.ne.s64 	%p18, %rd223, 0;
	@%p18 bra 	$L__BB400_37;
	cvt.u32.u64 	%r116, %rd89;
	cvt.u32.u64 	%r117, %rd88;
	div.u32 	%r118, %r117, %r116;
	mul.lo.s32 	%r119, %r118, %r116;
	sub.s32 	%r120, %r117, %r119;
	cvt.u64.u32 	%rd290, %r118;
	cvt.u64.u32 	%rd291, %r120;
	bra.uni 	$L__BB400_38;
$L__BB400_37:
	div.s64 	%rd290, %rd88, %rd89;
	mul.lo.s64 	%rd224, %rd290, %rd89;
	sub.s64 	%rd291, %rd88, %rd224;
$L__BB400_38:
	mul.wide.u32 	%rd225, %r30, 8;
	add.s64 	%rd226, %rd1, %rd225;
	ld.global.u64 	%rd227, [%rd226];
	mad.lo.s64 	%rd96, %rd227, %rd291, %rd87;
	add.s32 	%r31, %r174, -2;
	and.b64  	%rd97, %rd290, 4294967295;
	mul.wide.u32 	%rd228, %r31, 8;
	add.s64 	%rd229, %rd2, %rd228;
	ld.global.u64 	%rd98, [%rd229];
	and.b64  	%rd230, %rd98, -4294967296;
	setp.ne.s64 	%p19, %rd230, 0;
	@%p19 bra 	$L__BB400_40;
	cvt.u32.u64 	%r121, %rd98;
	cvt.u32.u64 	%r122, %rd97;
	div.u32 	%r123, %r122, %r121;
	mul.lo.s32 	%r124, %r123, %r121;
	sub.s32 	%r125, %r122, %r124;
	cvt.u64.u32 	%rd292, %r123;
	cvt.u64.u32 	%rd293, %r125;
	bra.uni 	$L__BB400_41;
$L__BB400_40:
	div.s64 	%rd292, %rd97, %rd98;
	mul.lo.s64 	%rd231, %rd292, %rd98;
	sub.s64 	%rd293, %rd97, %rd231;
$L__BB400_41:
	mul.wide.u32 	%rd232, %r31, 8;
	add.s64 	%rd233, %rd1, %rd232;
	ld.global.u64 	%rd234, [%rd233];
	mad.lo.s64 	%rd105, %rd234, %rd293, %rd96;
	add.s32 	%r32, %r174, -3;
	and.b64  	%rd106, %rd292, 4294967295;
	mul.wide.u32 	%rd235, %r32, 8;
	add.s64 	%rd236, %rd2, %rd235;
	ld.global.u64 	%rd107, [%rd236];
	and.b64  	%rd237, %rd107, -4294967296;
	setp.ne.s64 	%p20, %rd237, 0;
	@%p20 bra 	$L__BB400_43;
	cvt.u32.u64 	%r126, %rd107;
	cvt.u32.u64 	%r127, %rd106;
	div.u32 	%r128, %r127, %r126;
	mul.lo.s32 	%r129, %r128, %r126;
	sub.s32 	%r130, %r127, %r129;
	cvt.u64.u32 	%rd294, %r128;
	cvt.u64.u32 	%rd295, %r130;
	bra.uni 	$L__BB400_44;
$L__BB400_43:
	div.s64 	%rd294, %rd106, %rd107;
	mul.lo.s64 	%rd238, %rd294, %rd107;
	sub.s64 	%rd295, %rd106, %rd238;
$L__BB400_44:
	mul.wide.u32 	%rd239, %r32, 8;
	add.s64 	%rd240, %rd1, %rd239;
	ld.global.u64 	%rd241, [%rd240];
	mad.lo.s64 	%rd305, %rd241, %rd295, %rd105;
	cvt.u32.u64 	%r175, %rd294;
	add.s32 	%r174, %r174, -4;
$L__BB400_45:
	setp.eq.s32 	%p21, %r29, 0;
	@%p21 bra 	$L__BB400_59;
	setp.eq.s32 	%p22, %r29, 1;
	@%p22 bra 	$L__BB400_54;
	cvt.u64.u32 	%rd117, %r175;
	mul.wide.u32 	%rd243, %r174, 8;
	add.s64 	%rd244, %rd2, %rd243;
	ld.global.u64 	%rd118, [%rd244];
	and.b64  	%rd245, %rd118, -4294967296;
	setp.ne.s64 	%p23, %rd245, 0;
	@%p23 bra 	$L__BB400_49;
	cvt.u32.u64 	%r131, %rd118;
	cvt.u32.u64 	%r132, %rd117;
	div.u32 	%r133, %r132, %r131;
	mul.lo.s32 	%r134, %r133, %r131;
	sub.s32 	%r135, %r132, %r134;
	cvt.u64.u32 	%rd298, %r133;
	cvt.u64.u32 	%rd299, %r135;
	bra.uni 	$L__BB400_50;
$L__BB400_49:
	div.s64 	%rd298, %rd117, %rd118;
	mul.lo.s64 	%rd246, %rd298, %rd118;
	sub.s64 	%rd299, %rd117, %rd246;
$L__BB400_50:
	add.s64 	%rd248, %rd1, %rd243;
	ld.global.u64 	%rd249, [%rd248];
	mad.lo.s64 	%rd125, %rd249, %rd299, %rd305;
	add.s32 	%r37, %r174, -1;
	and.b64  	%rd126, %rd298, 4294967295;
	mul.wide.u32 	%rd250, %r37, 8;
	add.s64 	%rd251, %rd2, %rd250;
	ld.global.u64 	%rd127, [%rd251];
	and.b64  	%rd252, %rd127, -4294967296;
	setp.ne.s64 	%p24, %rd252, 0;
	@%p24 bra 	$L__BB400_52;
	cvt.u32.u64 	%r136, %rd127;
	cvt.u32.u64 	%r137, %rd126;
	div.u32 	%r138, %r137, %r136;
	mul.lo.s32 	%r139, %r138, %r136;
	sub.s32 	%r140, %r137, %r139;
	cvt.u64.u32 	%rd300, %r138;
	cvt.u64.u32 	%rd301, %r140;
	bra.uni 	$L__BB400_53;
$L__BB400_52:
	div.s64 	%rd300, %rd126, %rd127;
	mul.lo.s64 	%rd253, %rd300, %rd127;
	sub.s64 	%rd301, %rd126, %rd253;
$L__BB400_53:
	add.s64 	%rd255, %rd1, %rd250;
	ld.global.u64 	%rd256, [%rd255];
	mad.lo.s64 	%rd305, %rd256, %rd301, %rd125;
	cvt.u32.u64 	%r175, %rd300;
	add.s32 	%r174, %r174, -2;
$L__BB400_54:
	and.b32  	%r141, %r9, 1;
	setp.eq.b32 	%p25, %r141, 1;
	not.pred 	%p26, %p25;
	@%p26 bra 	$L__BB400_59;
	cvt.u64.u32 	%rd137, %r175;
	mul.wide.u32 	%rd257, %r174, 8;
	add.s64 	%rd258, %rd2, %rd257;
	ld.global.u64 	%rd138, [%rd258];
	and.b64  	%rd259, %rd138, -4294967296;
	setp.ne.s64 	%p27, %rd259, 0;
	@%p27 bra 	$L__BB400_57;
	cvt.u32.u64 	%r142, %rd138;
	cvt.u32.u64 	%r143, %rd137;
	rem.u32 	%r144, %r143, %r142;
	cvt.u64.u32 	%rd304, %r144;
	bra.uni 	$L__BB400_58;
$L__BB400_57:
	rem.s64 	%rd304, %rd137, %rd138;
$L__BB400_58:
	add.s64 	%rd261, %rd1, %rd257;
	ld.global.u64 	%rd262, [%rd261];
	mad.lo.s64 	%rd305, %rd262, %rd304, %rd305;
$L__BB400_59:
	cvta.to.global.u64 	%rd263, %rd145;
	add.s64 	%rd264, %rd263, %rd305;
	ld.global.u8 	%rs17, [%rd264];
	st.shared.u8 	[%r7], %rs17;
	bar.sync 	0;
	setp.ne.s32 	%p28, %r1, 0;
	@%p28 bra 	$L__BB400_76;
	setp.gt.u32 	%p29, %r5, 1;
	@%p29 bra 	$L__BB400_62;
	mov.u32 	%r145, maxsdata_i8;
	add.s32 	%r146, %r145, %r3;
	ld.shared.u8 	%rs58, [%r146];
	bra.uni 	$L__BB400_75;
$L__BB400_62:
	mov.u32 	%r148, maxsdata_i8;
	add.s32 	%r42, %r148, %r3;
	ld.shared.u8 	%rs58, [%r42];
	add.s32 	%r43, %r5, -1;
	add.s32 	%r149, %r5, -2;
	and.b32  	%r44, %r43, 7;
	setp.lt.u32 	%p30, %r149, 7;
	mov.b32 	%r182, 1;
	@%p30 bra 	$L__BB400_66;
	and.b32  	%r151, %r43, -8;
	neg.s32 	%r180, %r151;
	add.s32 	%r152, %r3, %r2;
	add.s32 	%r178, %r148, %r152;
	shl.b32 	%r47, %r2, 3;
	mov.b32 	%r179, 0;
$L__BB400_64:
	.pragma "nounroll";
	ld.shared.s8 	%rs19, [%r178];
	cvt.s16.s8 	%rs20, %rs58;
	max.s16 	%rs21, %rs20, %rs19;
	add.s32 	%r154, %r178, %r2;
	ld.shared.s8 	%rs22, [%r154];
	max.s16 	%rs23, %rs21, %rs22;
	add.s32 	%r155, %r154, %r2;
	ld.shared.s8 	%rs24, [%r155];
	max.s16 	%rs25, %rs23, %rs24;
	add.s32 	%r156, %r155, %r2;
	ld.shared.s8 	%rs26, [%r156];
	max.s16 	%rs27, %rs25, %rs26;
	add.s32 	%r157, %r156, %r2;
	ld.shared.s8 	%rs28, [%r157];
	max.s16 	%rs29, %rs27, %rs28;
	add.s32 	%r158, %r157, %r2;
	ld.shared.s8 	%rs30, [%r158];
	max.s16 	%rs31, %rs29, %rs30;
	add.s32 	%r159, %r158, %r2;
	ld.shared.s8 	%rs32, [%r159];
	max.s16 	%rs33, %rs31, %rs32;
	add.s32 	%r160, %r159, %r2;
	ld.shared.s8 	%rs34, [%r160];
	max.s16 	%rs58, %rs33, %rs34;
	add.s32 	%r180, %r180, 8;
	add.s32 	%r179, %r179, 8;
	add.s32 	%r178, %r178, %r47;
	setp.ne.s32 	%p31, %r180, 0;
	@%p31 bra 	$L__BB400_64;
	add.s32 	%r182, %r179, 1;
$L__BB400_66:
	setp.eq.s32 	%p32, %r44, 0;
	@%p32 bra 	$L__BB400_74;
	and.b32  	%r56, %r43, 3;
	setp.lt.u32 	%p33, %r44, 4;
	@%p33 bra 	$L__BB400_69;
	mad.lo.s32 	%r161, %r182, %r2, %r42;
	ld.shared.s8 	%rs36, [%r161];
	cvt.s16.s8 	%rs37, %rs58;
	max.s16 	%rs38, %rs37, %rs36;
	add.s32 	%r162, %r161, %r2;
	ld.shared.s8 	%rs39, [%r162];
	max.s16 	%rs40, %rs38, %rs39;
	add.s32 	%r163, %r162, %r2;
	ld.shared.s8 	%rs41, [%r163];
	max.s16 	%rs42, %rs40, %rs41;
	add.s32 	%r164, %r163, %r2;
	ld.shared.s8 	%rs43, [%r164];
	max.s16 	%rs58, %rs42, %rs43;
	add.s32 	%r182, %r182, 4;
$L__BB400_69:
	setp.eq.s32 	%p34, %r56, 0;
	@%p34 bra 	$L__BB400_74;
	setp.eq.s32 	%p35, %r56, 1;
	@%p35 bra 	$L__BB400_72;
	mad.lo.s32 	%r165, %r182, %r2, %r42;
	ld.shared.s8 	%rs45, [%r165];
	cvt.s16.s8 	%rs46, %rs58;
	max.s16 	%rs47, %rs46, %rs45;
	add.s32 	%r166, %r165, %r2;
	ld.shared.s8 	%rs48, [%r166];
	max.s16 	%rs58, %rs47, %rs48;
	add.s32 	%r182, %r182, 2;
$L__BB400_72:
	and.b32  	%r167, %r43, 1;
	setp.eq.b32 	%p36, %r167, 1;
	not.pred 	%p37, %p36;
	@%p37 bra 	$L__BB400_74;
	mad.lo.s32 	%r168, %r182, %r2, %r42;
	ld.shared.s8 	%rs49, [%r168];
	cvt.s16.s8 	%rs50, %rs58;
	max.s16 	%rs58, %rs50, %rs49;
$L__BB400_74:
	st.shared.u8 	[%r42], %rs58;
$L__BB400_75:
	cvt.u64.u32 	%rd265, %r4;
	mad.lo.s64 	%rd266, %rd147, %rd265, %rd3;
	cvta.to.global.u64 	%rd267, %rd144;
	add.s64 	%rd268, %rd267, %rd266;
	st.global.u8 	[%rd268], %rs58;
$L__BB400_76:
	ret;

}
	// .globl	contiguous_max33_i8
.visible .entry contiguous_max33_i8(
	.param .u64 .ptr .align 1 contiguous_max33_i8_param_0,
	.param .u64 .ptr .align 1 contiguous_max33_i8_param_1,
	.param .u64 contiguous_max33_i8_param_2,
	.param .u64 contiguous_max33_i8_param_3,
	.param .u64 contiguous_max33_i8_param_4
)
{
	.reg .pred 	%p<14>;
	.reg .b16 	%rs<60>;
	.reg .b32 	%r<65>;
	.reg .b64 	%rd<15>;

	ld.param.u64 	%rd2, [contiguous_max33_i8_param_0];
	ld.param.u64 	%rd3, [contiguous_max33_i8_param_1];
	ld.param.u64 	%rd4, [contiguous_max33_i8_param_3];
	ld.param.u64 	%rd5, [contiguous_max33_i8_param_4];
	mov.u32 	%r1, %tid.y;
	mov.u32 	%r2, %ntid.x;
	mov.u32 	%r3, %tid.x;
	mad.lo.s32 	%r27, %r1, %r2, %r3;
	mov.u32 	%r28, %ctaid.x;
	mad.lo.s32 	%r29, %r28, %r2, %r3;
	mov.u32 	%r4, %ctaid.y;
	mov.u32 	%r5, %ntid.y;
	mad.lo.s32 	%r30, %r4, %r5, %r1;
	mov.u32 	%r31, maxsdata_i8;
	add.s32 	%r7, %r31, %r27;
	mov.b16 	%rs16, 128;
	st.shared.u8 	[%r7], %rs16;
	cvt.u64.u32 	%rd1, %r29;
	setp.le.u64 	%p1, %rd4, %rd1;
	cvt.u64.u32 	%rd7, %r30;
	setp.le.u64 	%p2, %rd5, %rd7;
	or.pred  	%p3, %p1, %p2;
	@%p3 bra 	$L__BB401_18;
	cvt.u32.u64 	%r32, %rd1;
	cvta.to.global.u64 	%rd8, %rd3;
	cvt.u32.u64 	%r33, %rd4;
	mad.lo.s32 	%r34, %r30, %r33, %r32;
	cvt.u64.u32 	%rd9, %r34;
	add.s64 	%rd10, %rd8, %rd9;
	ld.global.u8 	%rs17, [%rd10];
	st.shared.u8 	[%r7], %rs17;
	bar.sync 	0;
	setp.ne.s32 	%p4, %r1, 0;
	@%p4 bra 	$L__BB401_18;
	setp.gt.u32 	%p5, %r5, 1;
	@%p5 bra 	$L__BB401_4;
	add.s32 	%r36, %r31, %r3;
	ld.shared.u8 	%rs58, [%r36];
	bra.uni 	$L__BB401_17;
$L__BB401_4:
	add.s32 	%r8, %r31, %r3;
	ld.shared.u8 	%rs58, [%r8];
	add.s32 	%r9, %r5, -1;
	add.s32 	%r39, %r5, -2;
	and.b32  	%r10, %r9, 7;
	setp.lt.u32 	%p6, %r39, 7;
	mov.b32 	%r63, 1;
	@%p6 bra 	$L__BB401_8;
	and.b32  	%r41, %r9, -8;
	neg.s32 	%r61, %r41;
	add.s32 	%r42, %r3, %r2;
	add.s32 	%r59, %r31, %r42;
	shl.b32 	%r13, %r2, 3;
	mov.b32 	%r60, 0;
$L__BB401_6:
	.pragma "nounroll";
	ld.shared.s8 	%rs19, [%r59];
	cvt.s16.s8 	%rs20, %rs58;
	max.s16 	%rs21, %rs20, %rs19;
	add.s32 	%r44, %r59, %r2;
	ld.shared.s8 	%rs22, [%r44];
	max.s16 	%rs23, %rs21, %rs22;
	add.s32 	%r45, %r44, %r2;
	ld.shared.s8 	%rs24, [%r45];
	max.s16 	%rs25, %rs23, %rs24;
	add.s32 	%r46, %r45, %r2;
	ld.shared.s8 	%rs26, [%r46];
	max.s16 	%rs27, %rs25, %rs26;
	add.s32 	%r47, %r46, %r2;
	ld.shared.s8 	%rs28, [%r47];
	max.s16 	%rs29, %rs27, %rs28;
	add.s32 	%r48, %r47, %r2;
	ld.shared.s8 	%rs30, [%r48];
	max.s16 	%rs31, %rs29, %rs30;
	add.s32 	%r49, %r48, %r2;
	ld.shared.s8 	%rs32, [%r49];
	max.s16 	%rs33, %rs31, %rs32;
	add.s32 	%r50, %r49, %r2;
	ld.shared.s8 	%rs34, [%r50];
	max.s16 	%rs58, %rs33, %rs34;
	add.s32 	%r61, %r61, 8;
	add.s32 	%r60, %r60, 8;
	add.s32 	%r59, %r59, %r13;
	setp.ne.s32 	%p7, %r61, 0;
	@%p7 bra 	$L__BB401_6;
	add.s32 	%r63, %r60, 1;
$L__BB401_8:
	setp.eq.s32 	%p8, %r10, 0;
	@%p8 bra 	$L__BB401_16;
	and.b32  	%r22, %r9, 3;
	setp.lt.u32 	%p9, %r10, 4;
	@%p9 bra 	$L__BB401_11;
	mad.lo.s32 	%r51, %r63, %r2, %r8;
	ld.shared.s8 	%rs36, [%r51];
	cvt.s16.s8 	%rs37, %rs58;
	max.s16 	%rs38, %rs37, %rs36;
	add.s32 	%r52, %r51, %r2;
	ld.shared.s8 	%rs39, [%r52];
	max.s16 	%rs40, %rs38, %rs39;
	add.s32 	%r53, %r52, %r2;
	ld.shared.s8 	%rs41, [%r53];
	max.s16 	%rs42, %rs40, %rs41;
	add.s32 	%r54, %r53, %r2;
	ld.shared.s8 	%rs43, [%r54];
	max.s16 	%rs58, %rs42, %rs43;
	add.s32 	%r63, %r63, 4;
$L__BB401_11:
	setp.eq.s32 	%p10, %r22, 0;
	@%p10 bra 	$L__BB401_16;
	setp.eq.s32 	%p11, %r22, 1;
	@%p11 bra 	$L__BB401_14;
	mad.lo.s32 	%r55, %r63, %r2, %r8;
	ld.shared.s8 	%rs45, [%r55];
	cvt.s16.s8 	%rs46, %rs58;
	max.s16 	%rs47, %rs46, %rs45;
	add.s32 	%r56, %r55, %r2;
	ld.shared.s8 	%rs48, [%r56];
	max.s16 	%rs58, %rs47, %rs48;
	add.s32 	%r63, %r63, 2;
$L__BB401_14:
	and.b32  	%r57, %r9, 1;
	setp.eq.b32 	%p12, %r57, 1;
	not.pred 	%p13, %p12;
	@%p13 bra 	$L__BB401_16;
	mad.lo.s32 	%r58, %r63, %r2, %r8;
	ld.shared.s8 	%rs49, [%r58];
	cvt.s16.s8 	%rs50, %rs58;
	max.s16 	%rs58, %rs50, %rs49;
$L__BB401_16:
	st.shared.u8 	[%r8], %rs58;
$L__BB401_17:
	cvt.u64.u32 	%rd11, %r4;
	mad.lo.s64 	%rd12, %rd4, %rd11, %rd1;
	cvta.to.global.u64 	%rd13, %rd2;
	add.s64 	%rd14, %rd13, %rd12;
	st.global.u8 	[%rd14], %rs58;
$L__BB401_18:
	ret;

}
	// .globl	contiguous_max_i16
.visible .entry contiguous_max_i16(
	.param .u64 .ptr .align 1 contiguous_max_i16_param_0,
	.param .u64 .ptr .align 1 contiguous_max_i16_param_1,
	.param .u64 contiguous_max_i16_param_2
)
{
	.reg .pred 	%p<8>;
	.reg .b16 	%rs<28>;
	.reg .b32 	%r<16>;
	.reg .b64 	%rd<16>;

	ld.param.u64 	%rd4, [contiguous_max_i16_param_0];
	ld.param.u64 	%rd6, [contiguous_max_i16_param_1];
	ld.param.u64 	%rd5, [contiguous_max_i16_param_2];
	cvta.to.global.u64 	%rd1, %rd6;
	mov.u32 	%r1, %tid.x;
	mov.u32 	%r2, %ctaid.x;
	mov.u32 	%r15, %ntid.x;
	mul.lo.s32 	%r8, %r2, %r15;
	shl.b32 	%r9, %r8, 1;
	add.s32 	%r4, %r9, %r1;
	shl.b32 	%r10, %r1, 1;
	mov.u32 	%r11, maxsdata_i16;
	add.s32 	%r5, %r11, %r10;
	mov.b16 	%rs1, -32768;
	st.shared.u16 	[%r5], %rs1;
	add.s32 	%r12, %r4, %r15;
	cvt.u64.u32 	%rd2, %r12;
	setp.le.u64 	%p1, %rd5, %rd2;
	@%p1 bra 	$L__BB402_2;
	mul.wide.u32 	%rd9, %r4, 2;
	add.s64 	%rd10, %rd1, %rd9;
	ld.global.u16 	%rs3, [%rd10];
	shl.b64 	%rd11, %rd2, 1;
	add.s64 	%rd12, %rd1, %rd11;
	ld.global.u16 	%rs4, [%rd12];
	max.s16 	%rs5, %rs3, %rs4;
	st.shared.u16 	[%r5], %rs5;
	bra.uni 	$L__BB402_4;
$L__BB402_2:
	cvt.u64.u32 	%rd3, %r4;
	setp.le.u64 	%p2, %rd5, %rd3;
	@%p2 bra 	$L__BB402_4;
	shl.b64 	%rd7, %rd3, 1;
	add.s64 	%rd8, %rd1, %rd7;
	ld.global.u16 	%rs2, [%rd8];
	st.shared.u16 	[%r5], %rs2;
$L__BB402_4:
	bar.sync 	0;
	setp.lt.u32 	%p3, %r15, 66;
	@%p3 bra 	$L__BB402_8;
$L__BB402_5:
	shr.u32 	%r7, %r15, 1;
	setp.ge.u32 	%p4, %r1, %r7;
	@%p4 bra 	$L__BB402_7;
	ld.shared.u16 	%rs6, [%r5];
	and.b32  	%r13, %r15, 2046;
	add.s32 	%r14, %r5, %r13;
	ld.shared.u16 	%rs7, [%r14];
	max.s16 	%rs8, %rs6, %rs7;
	st.shared.u16 	[%r5], %rs8;
$L__BB402_7:
	bar.sync 	0;
	setp.gt.u32 	%p5, %r15, 131;
	mov.u32 	%r15, %r7;
	@%p5 bra 	$L__BB402_5;
$L__BB402_8:
	setp.gt.u32 	%p6, %r1, 31;
	@%p6 bra 	$L__BB402_11;
	ld.volatile.shared.u16 	%rs9, [%r5];
	ld.volatile.shared.u16 	%rs10, [%r5+64];
	max.s16 	%rs11, %rs9, %rs10;
	st.volatile.shared.u16 	[%r5], %rs11;
	ld.volatile.shared.u16 	%rs12, [%r5];
	ld.volatile.shared.u16 	%rs13, [%r5+32];
	max.s16 	%rs14, %rs12, %rs13;
	st.volatile.shared.u16 	[%r5], %rs14;
	ld.volatile.shared.u16 	%rs15, [%r5];
	ld.volatile.shared.u16 	%rs16, [%r5+16];
	max.s16 	%rs17, %rs15, %rs16;
	st.volatile.shared.u16 	[%r5], %rs17;
	ld.volatile.shared.u16 	%rs18, [%r5];
	ld.volatile.shared.u16 	%rs19, [%r5+8];
	max.s16 	%rs20, %rs18, %rs19;
	st.volatile.shared.u16 	[%r5], %rs20;
	ld.volatile.shared.u16 	%rs21, [%r5];
	ld.volatile.shared.u16 	%rs22, [%r5+4];
	max.s16 	%rs23, %rs21, %rs22;
	st.volatile.shared.u16 	[%r5], %rs23;
	ld.volatile.shared.u16 	%rs24, [%r5];
	ld.volatile.shared.u16 	%rs25, [%r5+2];
	max.s16 	%rs26, %rs24, %rs25;
	st.volatile.shared.u16 	[%r5], %rs26;
	setp.ne.s32 	%p7, %r1, 0;
	@%p7 bra 	$L__BB402_11;
	ld.shared.u16 	%rs27, [maxsdata_i16];
	cvta.to.global.u64 	%rd13, %rd4;
	mul.wide.u32 	%rd14, %r2, 2;
	add.s64 	%rd15, %rd13, %rd14;
	st.global.u16 	[%rd15], %rs27;
$L__BB402_11:
	ret;

}
	// .globl	uncontiguous_max_i16
.visible .entry uncontiguous_max_i16(
	.param .u64 .ptr .align 1 uncontiguous_max_i16_param_0,
	.param .u64 .ptr .align 1 uncontiguous_max_i16_param_1,
	.param .u64 .ptr .align 1 uncontiguous_max_i16_param_2,
	.param .u64 .ptr .align 1 uncontiguous_max_i16_param_3,
	.param .u64 uncontiguous_max_i16_param_4,
	.param .u64 uncontiguous_max_i16_param_5
)
{
	.reg .pred 	%p<53>;
	.reg .b16 	%rs<28>;
	.reg .b32 	%r<212>;
	.reg .b64 	%rd<558>;

	ld.param.u64 	%rd260, [uncontiguous_max_i16_param_0];
	ld.param.u64 	%rd263, [uncontiguous_max_i16_param_1];
	ld.param.u64 	%rd264, [uncontiguous_max_i16_param_2];
	ld.param.u64 	%rd265, [uncontiguous_max_i16_param_3];
	ld.param.u64 	%rd261, [uncontiguous_max_i16_param_4];
	ld.param.u64 	%rd262, [uncontiguous_max_i16_param_5];
	cvta.to.global.u64 	%rd1, %rd265;
	cvta.to.global.u64 	%rd2, %rd264;
	cvta.to.global.u64 	%rd3, %rd263;
	mov.u32 	%r1, %tid.x;
	mov.u32 	%r2, %ctaid.x;
	mov.u32 	%r211, %ntid.x;
	mul.lo.s32 	%r52, %r2, %r211;
	shl.b32 	%r53, %r52, 1;
	add.s32 	%r4, %r53, %r1;
	shl.b32 	%r54, %r1, 1;
	mov.u32 	%r55, maxsdata_i16;
	add.s32 	%r5, %r55, %r54;
	mov.b16 	%rs1, -32768;
	st.shared.u16 	[%r5], %rs1;
	add.s32 	%r56, %r4, %r211;
	cvt.u64.u32 	%rd511, %r56;
	setp.le.u64 	%p1, %rd262, %rd511;
	@%p1 bra 	$L__BB403_54;
	cvt.u32.u64 	%r6, %rd261;
	add.s32 	%r205, %r6, -1;
	setp.lt.s32 	%p27, %r205, 0;
	mov.b64 	%rd515, 0;
	mov.u64 	%rd516, %rd515;
	@%p27 bra 	$L__BB403_53;
	cvt.u64.u32 	%rd512, %r4;
	setp.lt.u32 	%p28, %r205, 3;
	mov.b64 	%rd516, 0;
	mov.u64 	%rd515, %rd516;
	@%p28 bra 	$L__BB403_30;
	add.s32 	%r203, %r6, -2;
	and.b32  	%r132, %r6, -4;
	neg.s32 	%r202, %r132;
	mov.b64 	%rd516, 0;
$L__BB403_4:
	.pragma "nounroll";
	add.s32 	%r12, %r203, 1;
	mul.wide.u32 	%rd397, %r12, 8;
	add.s64 	%rd398, %rd2, %rd397;
	ld.global.u64 	%rd10, [%rd398];
	or.b64  	%rd399, %rd512, %rd10;
	and.b64  	%rd400, %rd399, -4294967296;
	setp.ne.s64 	%p29, %rd400, 0;
	@%p29 bra 	$L__BB403_6;
	cvt.u32.u64 	%r133, %rd10;
	cvt.u32.u64 	%r134, %rd512;
	div.u32 	%r135, %r134, %r133;
	mul.lo.s32 	%r136, %r135, %r133;
	sub.s32 	%r137, %r134, %r136;
	cvt.u64.u32 	%rd477, %r135;
	cvt.u64.u32 	%rd478, %r137;
	bra.uni 	$L__BB403_7;
$L__BB403_6:
	div.s64 	%rd477, %rd512, %rd10;
	mul.lo.s64 	%rd401, %rd477, %rd10;
	sub.s64 	%rd478, %rd512, %rd401;
$L__BB403_7:
	mul.wide.u32 	%rd402, %r12, 8;
	add.s64 	%rd403, %rd1, %rd402;
	ld.global.u64 	%rd17, [%rd403];
	mad.lo.s64 	%rd18, %rd17, %rd478, %rd515;
	or.b64  	%rd404, %rd511, %rd10;
	and.b64  	%rd405, %rd404, -4294967296;
	setp.ne.s64 	%p30, %rd405, 0;
	@%p30 bra 	$L__BB403_9;
	cvt.u32.u64 	%r138, %rd10;
	cvt.u32.u64 	%r139, %rd511;
	div.u32 	%r140, %r139, %r138;
	mul.lo.s32 	%r141, %r140, %r138;
	sub.s32 	%r142, %r139, %r141;
	cvt.u64.u32 	%rd479, %r140;
	cvt.u64.u32 	%rd480, %r142;
	bra.uni 	$L__BB403_10;
$L__BB403_9:
	div.s64 	%rd479, %rd511, %rd10;
	mul.lo.s64 	%rd406, %rd479, %rd10;
	sub.s64 	%rd480, %rd511, %rd406;
$L__BB403_10:
	mad.lo.s64 	%rd25, %rd480, %rd17, %rd516;
	add.s32 	%r13, %r203, -2;
	mul.wide.u32 	%rd407, %r203, 8;
	add.s64 	%rd408, %rd2, %rd407;
	ld.global.u64 	%rd26, [%rd408];
	or.b64  	%rd409, %rd477, %rd26;
	and.b64  	%rd410, %rd409, -4294967296;
	setp.ne.s64 	%p31, %rd410, 0;
	@%p31 bra 	$L__BB403_12;
	cvt.u32.u64 	%r143, %rd26;
	cvt.u32.u64 	%r144, %rd477;
	div.u32 	%r145, %r144, %r143;
	mul.lo.s32 	%r146, %r145, %r143;
	sub.s32 	%r147, %r144, %r146;
	cvt.u64.u32 	%rd481, %r145;
	cvt.u64.u32 	%rd482, %r147;
	bra.uni 	$L__BB403_13;
$L__BB403_12:
	div.s64 	%rd481, %rd477, %rd26;
	mul.lo.s64 	%rd411, %rd481, %rd26;
	sub.s64 	%rd482, %rd477, %rd411;
$L__BB403_13:
	mul.wide.u32 	%rd412, %r203, 8;
	add.s64 	%rd413, %rd1, %rd412;
	ld.global.u64 	%rd33, [%rd413];
	mad.lo.s64 	%rd34, %rd33, %rd482, %rd18;
	or.b64  	%rd414, %rd479, %rd26;
	and.b64  	%rd415, %rd414, -4294967296;
	setp.ne.s64 	%p32, %rd415, 0;
	@%p32 bra 	$L__BB403_15;
	cvt.u32.u64 	%r148, %rd26;
	cvt.u32.u64 	%r149, %rd479;
	div.u32 	%r150, %r149, %r148;
	mul.lo.s32 	%r151, %r150, %r148;
	sub.s32 	%r152, %r149, %r151;
	cvt.u64.u32 	%rd483, %r150;
	cvt.u64.u32 	%rd484, %r152;
	bra.uni 	$L__BB403_16;
$L__BB403_15:
	div.s64 	%rd483, %rd479, %rd26;
	mul.lo.s64 	%rd416, %rd483, %rd26;
	sub.s64 	%rd484, %rd479, %rd416;
$L__BB403_16:
	mad.lo.s64 	%rd41, %rd484, %rd33, %rd25;
	add.s32 	%r14, %r203, -1;
	mul.wide.u32 	%rd417, %r14, 8;
	add.s64 	%rd418, %rd2, %rd417;
	ld.global.u64 	%rd42, [%rd418];
	or.b64  	%rd419, %rd481, %rd42;
	and.b64  	%rd420, %rd419, -4294967296;
	setp.ne.s64 	%p33, %rd420, 0;
	@%p33 bra 	$L__BB403_18;
	cvt.u32.u64 	%r153, %rd42;
	cvt.u32.u64 	%r154, %rd481;
	div.u32 	%r155, %r154, %r153;
	mul.lo.s32 	%r156, %r155, %r153;
	sub.s32 	%r157, %r154, %r156;
	cvt.u64.u32 	%rd485, %r155;
	cvt.u64.u32 	%rd486, %r157;
	bra.uni 	$L__BB403_19;
$L__BB403_18:
	div.s64 	%rd485, %rd481, %rd42;
	mul.lo.s64 	%rd421, %rd485, %rd42;
	sub.s64 	%rd486, %rd481, %rd421;
$L__BB403_19:
	mul.wide.u32 	%rd422, %r14, 8;
	add.s64 	%rd423, %rd1, %rd422;
	ld.global.u64 	%rd49, [%rd423];
	mad.lo.s64 	%rd50, %rd49, %rd486, %rd34;
	or.b64  	%rd424, %rd483, %rd42;
	and.b64  	%rd425, %rd424, -4294967296;
	setp.ne.s64 	%p34, %rd425, 0;
	@%p34 bra 	$L__BB403_21;
	cvt.u32.u64 	%r158, %rd42;
	cvt.u32.u64 	%r159, %rd483;
	div.u32 	%r160, %r159, %r158;
	mul.lo.s32 	%r161, %r160, %r158;
	sub.s32 	%r162, %r159, %r161;
	cvt.u64.u32 	%rd487, %r160;
	cvt.u64.u32 	%rd488, %r162;
	bra.uni 	$L__BB403_22;
$L__BB403_21:
	div.s64 	%rd487, %rd483, %rd42;
	mul.lo.s64 	%rd426, %rd487, %rd42;
	sub.s64 	%rd488, %rd483, %rd426;
$L__BB403_22:
	mad.lo.s64 	%rd57, %rd488, %rd49, %rd41;
	mul.wide.u32 	%rd427, %r13, 8;
	add.s64 	%rd428, %rd2, %rd427;
	ld.global.u64 	%rd58, [%rd428];
	or.b64  	%rd429, %rd485, %rd58;
	and.b64  	%rd430, %rd429, -4294967296;
	setp.ne.s64 	%p35, %rd430, 0;
	@%p35 bra 	$L__BB403_24;
	cvt.u32.u64 	%r163, %rd58;
	cvt.u32.u64 	%r164, %rd485;
	div.u32 	%r165, %r164, %r163;
	mul.lo.s32 	%r166, %r165, %r163;
	sub.s32 	%r167, %r164, %r166;
	cvt.u64.u32 	%rd512, %r165;
	cvt.u64.u32 	%rd490, %r167;
	bra.uni 	$L__BB403_25;
$L__BB403_24:
	div.s64 	%rd512, %rd485, %rd58;
	mul.lo.s64 	%rd431, %rd512, %rd58;
	sub.s64 	%rd490, %rd485, %rd431;
$L__BB403_25:
	mul.wide.u32 	%rd432, %r13, 8;
	add.s64 	%rd433, %rd1, %rd432;
	ld.global.u64 	%rd65, [%rd433];
	mad.lo.s64 	%rd515, %rd65, %rd490, %rd50;
	or.b64  	%rd434, %rd487, %rd58;
	and.b64  	%rd435, %rd434, -4294967296;
	setp.ne.s64 	%p36, %rd435, 0;
	@%p36 bra 	$L__BB403_27;
	cvt.u32.u64 	%r168, %rd58;
	cvt.u32.u64 	%r169, %rd487;
	div.u32 	%r170, %r169, %r168;
	mul.lo.s32 	%r171, %r170, %r168;
	sub.s32 	%r172, %r169, %r171;
	cvt.u64.u32 	%rd511, %r170;
	cvt.u64.u32 	%rd492, %r172;
	bra.uni 	$L__BB403_28;
$L__BB403_27:
	div.s64 	%rd511, %rd487, %rd58;
	mul.lo.s64 	%rd436, %rd511, %rd58;
	sub.s64 	%rd492, %rd487, %rd436;
$L__BB403_28:
	mad.lo.s64 	%rd516, %rd492, %rd65, %rd57;
	add.s32 	%r203, %r203, -4;
	add.s32 	%r202, %r202, 4;
	setp.ne.s32 	%p37, %r202, 0;
	@%p37 bra 	$L__BB403_4;
	add.s32 	%r205, %r203, 1;
$L__BB403_30:
	and.b32  	%r19, %r6, 3;
	setp.eq.s32 	%p38, %r19, 0;
	@%p38 bra 	$L__BB403_53;
	setp.eq.s32 	%p39, %r19, 1;
	@%p39 bra 	$L__BB403_45;
	mul.wide.u32 	%rd438, %r205, 8;
	add.s64 	%rd439, %rd2, %rd438;
	ld.global.u64 	%rd80, [%rd439];
	or.b64  	%rd440, %rd512, %rd80;
	and.b64  	%rd441, %rd440, -4294967296;
	setp.ne.s64 	%p40, %rd441, 0;
	@%p40 bra 	$L__BB403_34;
	cvt.u32.u64 	%r173, %rd80;
	cvt.u32.u64 	%r174, %rd512;
	div.u32 	%r175, %r174, %r173;
	mul.lo.s32 	%r176, %r175, %r173;
	sub.s32 	%r177, %r174, %r176;
	cvt.u64.u32 	%rd499, %r175;
	cvt.u64.u32 	%rd500, %r177;
	bra.uni 	$L__BB403_35;
$L__BB403_34:
	div.s64 	%rd499, %rd512, %rd80;
	mul.lo.s64 	%rd442, %rd499, %rd80;
	sub.s64 	%rd500, %rd512, %rd442;
$L__BB403_35:
	add.s64 	%rd444, %rd1, %rd438;
	ld.global.u64 	%rd87, [%rd444];
	mad.lo.s64 	%rd88, %rd87, %rd500, %rd515;
	or.b64  	%rd445, %rd511, %rd80;
	and.b64  	%rd446, %rd445, -4294967296;
	setp.ne.s64 	%p41, %rd446, 0;
	@%p41 bra 	$L__BB403_37;
	cvt.u32.u64 	%r178, %rd80;
	cvt.u32.u64 	%r179, %rd511;
	div.u32 	%r180, %r179, %r178;
	mul.lo.s32 	%r181, %r180, %r178;
	sub.s32 	%r182, %r179, %r181;
	cvt.u64.u32 	%rd501, %r180;
	cvt.u64.u32 	%rd502, %r182;
	bra.uni 	$L__BB403_38;
$L__BB403_37:
	div.s64 	%rd501, %rd511, %rd80;
	mul.lo.s64 	%rd447, %rd501, %rd80;
	sub.s64 	%rd502, %rd511, %rd447;
$L__BB403_38:
	mad.lo.s64 	%rd95, %rd502, %rd87, %rd516;
	add.s32 	%r20, %r205, -1;
	mul.wide.u32 	%rd448, %r20, 8;
	add.s64 	%rd449, %rd2, %rd448;
	ld.global.u64 	%rd96, [%rd449];
	or.b64  	%rd450, %rd499, %rd96;
	and.b64  	%rd451, %rd450, -4294967296;
	setp.ne.s64 	%p42, %rd451, 0;
	@%p42 bra 	$L__BB403_40;
	cvt.u32.u64 	%r183, %rd96;
	cvt.u32.u64 	%r184, %rd499;
	div.u32 	%r185, %r184, %r183;
	mul.lo.s32 	%r186, %r185, %r183;
	sub.s32 	%r187, %r184, %r186;
	cvt.u64.u32 	%rd512, %r185;
	cvt.u64.u32 	%rd504, %r187;
	bra.uni 	$L__BB403_41;
$L__BB403_40:
	div.s64 	%rd512, %rd499, %rd96;
	mul.lo.s64 	%rd452, %rd512, %rd96;
	sub.s64 	%rd504, %rd499, %rd452;
$L__BB403_41:
	add.s64 	%rd454, %rd1, %rd448;
	ld.global.u64 	%rd103, [%rd454];
	mad.lo.s64 	%rd515, %rd103, %rd504, %rd88;
	or.b64  	%rd455, %rd501, %rd96;
	and.b64  	%rd456, %rd455, -4294967296;
	setp.ne.s64 	%p43, %rd456, 0;
	@%p43 bra 	$L__BB403_43;
	cvt.u32.u64 	%r188, %rd96;
	cvt.u32.u64 	%r189, %rd501;
	div.u32 	%r190, %r189, %r188;
	mul.lo.s32 	%r191, %r190, %r188;
	sub.s32 	%r192, %r189, %r191;
	cvt.u64.u32 	%rd511, %r190;
	cvt.u64.u32 	%rd506, %r192;
	bra.uni 	$L__BB403_44;
$L__BB403_43:
	div.s64 	%rd511, %rd501, %rd96;
	mul.lo.s64 	%rd457, %rd511, %rd96;
	sub.s64 	%rd506, %rd501, %rd457;
$L__BB403_44:
	mad.lo.s64 	%rd516, %rd506, %rd103, %rd95;
	add.s32 	%r205, %r205, -2;
$L__BB403_45:
	and.b32  	%r193, %r6, 1;
	setp.eq.b32 	%p44, %r193, 1;
	not.pred 	%p45, %p44;
	@%p45 bra 	$L__BB403_53;
	mul.wide.u32 	%rd458, %r205, 8;
	add.s64 	%rd459, %rd2, %rd458;
	ld.global.u64 	%rd118, [%rd459];
	or.b64  	%rd460, %rd512, %rd118;
	and.b64  	%rd461, %rd460, -4294967296;
	setp.ne.s64 	%p46, %rd461, 0;
	@%p46 bra 	$L__BB403_48;
	cvt.u32.u64 	%r194, %rd118;
	cvt.u32.u64 	%r195, %rd512;
	rem.u32 	%r196, %r195, %r194;
	cvt.u64.u32 	%rd513, %r196;
	bra.uni 	$L__BB403_49;
$L__BB403_48:
	rem.s64 	%rd513, %rd512, %rd118;
$L__BB403_49:
	add.s64 	%rd463, %rd1, %rd458;
	ld.global.u64 	%rd122, [%rd463];
	mad.lo.s64 	%rd515, %rd122, %rd513, %rd515;
	or.b64  	%rd464, %rd511, %rd118;
	and.b64  	%rd465, %rd464, -4294967296;
	setp.ne.s64 	%p47, %rd465, 0;
	@%p47 bra 	$L__BB403_51;
	cvt.u32.u64 	%r197, %rd118;
	cvt.u32.u64 	%r198, %rd511;
	rem.u32 	%r199, %r198, %r197;
	cvt.u64.u32 	%rd514, %r199;
	bra.uni 	$L__BB403_52;
$L__BB403_51:
	rem.s64 	%rd514, %rd511, %rd118;
$L__BB403_52:
	mad.lo.s64 	%rd516, %rd514, %rd122, %rd516;
$L__BB403_53:
	shl.b64 	%rd466, %rd515, 1;
	add.s64 	%rd467, %rd3, %rd466;
	ld.global.u16 	%rs3, [%rd467];
	shl.b64 	%rd468, %rd516, 1;
	add.s64 	%rd469, %rd3, %rd468;
	ld.global.u16 	%rs4, [%rd469];
	max.s16 	%rs5, %rs3, %rs4;
	st.shared.u16 	[%r5], %rs5;
	bra.uni 	$L__BB403_114;
$L__BB403_54:
	cvt.u64.u32 	%rd548, %r4;
	setp.le.u64 	%p2, %rd262, %rd548;
	@%p2 bra 	$L__BB403_114;
	cvt.u32.u64 	%r23, %rd261;
	add.s32 	%r209, %r23, -1;
	setp.lt.s32 	%p3, %r209, 0;
	mov.b64 	%rd557, 0;
	@%p3 bra 	$L__BB403_113;
	and.b32  	%r25, %r23, 7;
	setp.lt.u32 	%p4, %r209, 7;
	mov.b64 	%rd557, 0;
	@%p4 bra 	$L__BB403_84;
	add.s32 	%r207, %r23, -4;
	and.b32  	%r57, %r23, -8;
	neg.s32 	%r206, %r57;
	mov.b64 	%rd557, 0;
$L__BB403_58:
	.pragma "nounroll";
	add.s32 	%r30, %r207, 3;
	mul.wide.u32 	%rd270, %r30, 8;
	add.s64 	%rd271, %rd2, %rd270;
	ld.global.u64 	%rd133, [%rd271];
	or.b64  	%rd272, %rd548, %rd133;
	and.b64  	%rd273, %rd272, -4294967296;
	setp.ne.s64 	%p5, %rd273, 0;
	@%p5 bra 	$L__BB403_60;
	cvt.u32.u64 	%r58, %rd133;
	cvt.u32.u64 	%r59, %rd548;
	div.u32 	%r60, %r59, %r58;
	mul.lo.s32 	%r61, %r60, %r58;
	sub.s32 	%r62, %r59, %r61;
	cvt.u64.u32 	%rd519, %r60;
	cvt.u64.u32 	%rd520, %r62;
	bra.uni 	$L__BB403_61;
$L__BB403_60:
	div.s64 	%rd519, %rd548, %rd133;
	mul.lo.s64 	%rd274, %rd519, %rd133;
	sub.s64 	%rd520, %rd548, %rd274;
$L__BB403_61:
	add.s64 	%rd276, %rd1, %rd270;
	ld.global.u64 	%rd277, [%rd276];
	mad.lo.s64 	%rd140, %rd277, %rd520, %rd557;
	add.s32 	%r31, %r207, 2;
	mul.wide.u32 	%rd278, %r31, 8;
	add.s64 	%rd279, %rd2, %rd278;
	ld.global.u64 	%rd141, [%rd279];
	or.b64  	%rd280, %rd519, %rd141;
	and.b64  	%rd281, %rd280, -4294967296;
	setp.ne.s64 	%p6, %rd281, 0;
	@%p6 bra 	$L__BB403_63;
	cvt.u32.u64 	%r63, %rd141;
	cvt.u32.u64 	%r64, %rd519;
	div.u32 	%r65, %r64, %r63;
	mul.lo.s32 	%r66, %r65, %r63;
	sub.s32 	%r67, %r64, %r66;
	cvt.u64.u32 	%rd521, %r65;
	cvt.u64.u32 	%rd522, %r67;
	bra.uni 	$L__BB403_64;
$L__BB403_63:
	div.s64 	%rd521, %rd519, %rd141;
	mul.lo.s64 	%rd282, %rd521, %rd141;
	sub.s64 	%rd522, %rd519, %rd282;
$L__BB403_64:
	add.s64 	%rd284, %rd1, %rd278;
	ld.global.u64 	%rd285, [%rd284];
	mad.lo.s64 	%rd148, %rd285, %rd522, %rd140;
	add.s32 	%r32, %r207, 1;
	mul.wide.u32 	%rd286, %r32, 8;
	add.s64 	%rd287, %rd2, %rd286;
	ld.global.u64 	%rd149, [%rd287];
	or.b64  	%rd288, %rd521, %rd149;
	and.b64  	%rd289, %rd288, -4294967296;
	setp.ne.s64 	%p7, %rd289, 0;
	@%p7 bra 	$L__BB403_66;
	cvt.u32.u64 	%r68, %rd149;
	cvt.u32.u64 	%r69, %rd521;
	div.u32 	%r70, %r69, %r68;
	mul.lo.s32 	%r71, %r70, %r68;
	sub.s32 	%r72, %r69, %r71;
	cvt.u64.u32 	%rd523, %r70;
	cvt.u64.u32 	%rd524, %r72;
	bra.uni 	$L__BB403_67;
$L__BB403_66:
	div.s64 	%rd523, %rd521, %rd149;
	mul.lo.s64 	%rd290, %rd523, %rd149;
	sub.s64 	%rd524, %rd521, %rd290;
$L__BB403_67:
	add.s64 	%rd292, %rd1, %rd286;
	ld.global.u64 	%rd293, [%rd292];
	mad.lo.s64 	%rd156, %rd293, %rd524, %rd148;
	add.s32 	%r33, %r207, -4;
	mul.wide.u32 	%rd294, %r207, 8;
	add.s64 	%rd295, %rd2, %rd294;
	ld.global.u64 	%rd157, [%rd295];
	or.b64  	%rd296, %rd523, %rd157;
	and.b64  	%rd297, %rd296, -4294967296;
	setp.ne.s64 	%p8, %rd297, 0;
	@%p8 bra 	$L__BB403_69;
	cvt.u32.u64 	%r73, %rd157;
	cvt.u32.u64 	%r74, %rd523;
	div.u32 	%r75, %r74, %r73;
	mul.lo.s32 	%r76, %r75, %r73;
	sub.s32 	%r77, %r74, %r76;
	cvt.u64.u32 	%rd525, %r75;
	cvt.u64.u32 	%rd526, %r77;
	bra.uni 	$L__BB403_70;
$L__BB403_69:
	div.s64 	%rd525, %rd523, %rd157;
	mul.lo.s64 	%rd298, %rd525, %rd157;
	sub.s64 	%rd526, %rd523, %rd298;
$L__BB403_70:
	add.s64 	%rd300, %rd1, %rd294;
	ld.global.u64 	%rd301, [%rd300];
	mad.lo.s64 	%rd164, %rd301, %rd526, %rd156;
	add.s32 	%r34, %r207, -1;
	mul.wide.u32 	%rd302, %r34, 8;
	add.s64 	%rd303, %rd2, %rd302;
	ld.global.u64 	%rd165, [%rd303];
	or.b64  	%rd304, %rd525, %rd165;
	and.b64  	%rd305, %rd304, -4294967296;
	setp.ne.s64 	%p9, %rd305, 0;
	@%p9 bra 	$L__BB403_72;
	cvt.u32.u64 	%r78, %rd165;
	cvt.u32.u64 	%r79, %rd525;
	div.u32 	%r80, %r79, %r78;
	mul.lo.s32 	%r81, %r80, %r78;
	sub.s32 	%r82, %r79, %r81;
	cvt.u64.u32 	%rd527, %r80;
	cvt.u64.u32 	%rd528, %r82;
	bra.uni 	$L__BB403_73;
$L__BB403_72:
	div.s64 	%rd527, %rd525, %rd165;
	mul.lo.s64 	%rd306, %rd527, %rd165;
	sub.s64 	%rd528, %rd525, %rd306;
$L__BB403_73:
	add.s64 	%rd308, %rd1, %rd302;
	ld.global.u64 	%rd309, [%rd308];
	mad.lo.s64 	%rd172, %rd309, %rd528, %rd164;
	add.s32 	%r35, %r207, -2;
	mul.wide.u32 	%rd310, %r35, 8;
	add.s64 	%rd311, %rd2, %rd310;
	ld.global.u64 	%rd173, [%rd311];
	or.b64  	%rd312, %rd527, %rd173;
	and.b64  	%rd313, %rd312, -4294967296;
	setp.ne.s64 	%p10, %rd313, 0;
	@%p10 bra 	$L__BB403_75;
	cvt.u32.u64 	%r83, %rd173;
	cvt.u32.u64 	%r84, %rd527;
	div.u32 	%r85, %r84, %r83;
	mul.lo.s32 	%r86, %r85, %r83;
	sub.s32 	%r87, %r84, %r86;
	cvt.u64.u32 	%rd529, %r85;
	cvt.u64.u32 	%rd530, %r87;
	bra.uni 	$L__BB403_76;
$L__BB403_75:
	div.s64 	%rd529, %rd527, %rd173;
	mul.lo.s64 	%rd314, %rd529, %rd173;
	sub.s64 	%rd530, %rd527, %rd314;
$L__BB403_76:
	add.s64 	%rd316, %rd1, %rd310;
	ld.global.u64 	%rd317, [%rd316];
	mad.lo.s64 	%rd180, %rd317, %rd530, %rd172;
	add.s32 	%r36, %r207, -3;
	mul.wide.u32 	%rd318, %r36, 8;
	add.s64 	%rd319, %rd2, %rd318;
	ld.global.u64 	%rd181, [%rd319];
	or.b64  	%rd320, %rd529, %rd181;
	and.b64  	%rd321, %rd320, -4294967296;
	setp.ne.s64 	%p11, %rd321, 0;
	@%p11 bra 	$L__BB403_78;
	cvt.u32.u64 	%r88, %rd181;
	cvt.u32.u64 	%r89, %rd529;
	div.u32 	%r90, %r89, %r88;
	mul.lo.s32 	%r91, %r90, %r88;
	sub.s32 	%r92, %r89, %r91;
	cvt.u64.u32 	%rd531, %r90;
	cvt.u64.u32 	%rd532, %r92;
	bra.uni 	$L__BB403_79;
$L__BB403_78:
	div.s64 	%rd531, %rd529, %rd181;
	mul.lo.s64 	%rd322, %rd531, %rd181;
	sub.s64 	%rd532, %rd529, %rd322;
$L__BB403_79:
	add.s64 	%rd324, %rd1, %rd318;
	ld.global.u64 	%rd325, [%rd324];
	mad.lo.s64 	%rd188, %rd325, %rd532, %rd180;
	mul.wide.u32 	%rd326, %r33, 8;
	add.s64 	%rd327, %rd2, %rd326;
	ld.global.u64 	%rd189, [%rd327];
	or.b64  	%rd328, %rd531, %rd189;
	and.b64  	%rd329, %rd328, -4294967296;
	setp.ne.s64 	%p12, %rd329, 0;
	@%p12 bra 	$L__BB403_81;
	cvt.u32.u64 	%r93, %rd189;
	cvt.u32.u64 	%r94, %rd531;
	div.u32 	%r95, %r94, %r93;
	mul.lo.s32 	%r96, %r95, %r93;
	sub.s32 	%r97, %r94, %r96;
	cvt.u64.u32 	%rd548, %r95;
	cvt.u64.u32 	%rd534, %r97;
	bra.uni 	$L__BB403_82;
$L__BB403_81:
	div.s64 	%rd548, %rd531, %rd189;
	mul.lo.s64 	%rd330, %rd548, %rd189;
	sub.s64 	%rd534, %rd531, %rd330;
$L__BB403_82:
	add.s64 	%rd332, %rd1, %rd326;
	ld.global.u64 	%rd333, [%rd332];
	mad.lo.s64 	%rd557, %rd333, %rd534, %rd188;
	add.s32 	%r207, %r207, -8;
	add.s32 	%r206, %r206, 8;
	setp.ne.s32 	%p13, %r206, 0;
	@%p13 bra 	$L__BB403_58;
	add.s32 	%r209, %r207, 3;
$L__BB403_84:
	setp.eq.s32 	%p14, %r25, 0;
	@%p14 bra 	$L__BB403_113;
	and.b32  	%r41, %r23, 3;
	setp.lt.u32 	%p15, %r25, 4;
	@%p15 bra 	$L__BB403_99;
	mul.wide.u32 	%rd335, %r209, 8;
	add.s64 	%rd336, %rd2, %rd335;
	ld.global.u64 	%rd200, [%rd336];
	or.b64  	%rd337, %rd548, %rd200;
	and.b64  	%rd338, %rd337, -4294967296;
	setp.ne.s64 	%p16, %rd338, 0;
	@%p16 bra 	$L__BB403_88;
	cvt.u32.u64 	%r98, %rd200;
	cvt.u32.u64 	%r99, %rd548;
	div.u32 	%r100, %r99, %r98;
	mul.lo.s32 	%r101, %r100, %r98;
	sub.s32 	%r102, %r99, %r101;
	cvt.u64.u32 	%rd538, %r100;
	cvt.u64.u32 	%rd539, %r102;
	bra.uni 	$L__BB403_89;
$L__BB403_88:
	div.s64 	%rd538, %rd548, %rd200;
	mul.lo.s64 	%rd339, %rd538, %rd200;
	sub.s64 	%rd539, %rd548, %rd339;
$L__BB403_89:
	add.s64 	%rd341, %rd1, %rd335;
	ld.global.u64 	%rd342, [%rd341];
	mad.lo.s64 	%rd207, %rd342, %rd539, %rd557;
	add.s32 	%r42, %r209, -1;
	mul.wide.u32 	%rd343, %r42, 8;
	add.s64 	%rd344, %rd2, %rd343;
	ld.global.u64 	%rd208, [%rd344];
	or.b64  	%rd345, %rd538, %rd208;
	and.b64  	%rd346, %rd345, -4294967296;
	setp.ne.s64 	%p17, %rd346, 0;
	@%p17 bra 	$L__BB403_91;
	cvt.u32.u64 	%r103, %rd208;
	cvt.u32.u64 	%r104, %rd538;
	div.u32 	%r105, %r104, %r103;
	mul.lo.s32 	%r106, %r105, %r103;
	sub.s32 	%r107, %r104, %r106;
	cvt.u64.u32 	%rd540, %r105;
	cvt.u64.u32 	%rd541, %r107;
	bra.uni 	$L__BB403_92;
$L__BB403_91:
	div.s64 	%rd540, %rd538, %rd208;
	mul.lo.s64 	%rd347, %rd540, %rd208;
	sub.s64 	%rd541, %rd538, %rd347;
$L__BB403_92:
	add.s64 	%rd349, %rd1, %rd343;
	ld.global.u64 	%rd350, [%rd349];
	mad.lo.s64 	%rd215, %rd350, %rd541, %rd207;
	add.s32 	%r43, %r209, -2;
	mul.wide.u32 	%rd351, %r43, 8;
	add.s64 	%rd352, %rd2, %rd351;
	ld.global.u64 	%rd216, [%rd352];
	or.b64  	%rd353, %rd540, %rd216;
	and.b64  	%rd354, %rd353, -4294967296;
	setp.ne.s64 	%p18, %rd354, 0;
	@%p18 bra 	$L__BB403_94;
	cvt.u32.u64 	%r108, %rd216;
	cvt.u32.u64 	%r109, %rd540;
	div.u32 	%r110, %r109, %r108;
	mul.lo.s32 	%r111, %r110, %r108;
	sub.s32 	%r112, %r109, %r111;
	cvt.u64.u32 	%rd542, %r110;
	cvt.u64.u32 	%rd543, %r112;
	bra.uni 	$L__BB403_95;
$L__BB403_94:
	div.s64 	%rd542, %rd540, %rd216;
	mul.lo.s64 	%rd355, %rd542, %rd216;
	sub.s64 	%rd543, %rd540, %rd355;
$L__BB403_95:
	add.s64 	%rd357, %rd1, %rd351;
	ld.global.u64 	%rd358, [%rd357];
	mad.lo.s64 	%rd223, %rd358, %rd543, %rd215;
	add.s32 	%r44, %r209, -3;
	mul.wide.u32 	%rd359, %r44, 8;
	add.s64 	%rd360, %rd2, %rd359;
	ld.global.u64 	%rd224, [%rd360];
	or.b64  	%rd361, %rd542, %rd224;
	and.b64  	%rd362, %rd361, -4294967296;
	setp.ne.s64 	%p19, %rd362, 0;
	@%p19 bra 	$L__BB403_97;
	cvt.u32.u64 	%r113, %rd224;
	cvt.u32.u64 	%r114, %rd542;
	div.u32 	%r115, %r114, %r113;
	mul.lo.s32 	%r116, %r115, %r113;
	sub.s32 	%r117, %r114, %r116;
	cvt.u64.u32 	%rd548, %r115;
	cvt.u64.u32 	%rd545, %r117;
	bra.uni 	$L__BB403_98;
$L__BB403_97:
	div.s64 	%rd548, %rd542, %rd224;
	mul.lo.s64 	%rd363, %rd548, %rd224;
	sub.s64 	%rd545, %rd542, %rd363;
$L__BB403_98:
	add.s64 	%rd365, %rd1, %rd359;
	ld.global.u64 	%rd366, [%rd365];
	mad.lo.s64 	%rd557, %rd366, %rd545, %rd223;
	add.s32 	%r209, %r209, -4;
$L__BB403_99:
	setp.eq.s32 	%p20, %r41, 0;
	@%p20 bra 	$L__BB403_113;
	setp.eq.s32 	%p21, %r41, 1;
	@%p21 bra 	$L__BB403_108;
	mul.wide.u32 	%rd368, %r209, 8;
	add.s64 	%rd369, %rd2, %rd368;
	ld.global.u64 	%rd235, [%rd369];
	or.b64  	%rd370, %rd548, %rd235;
	and.b64  	%rd371, %rd370, -4294967296;
	setp.ne.s64 	%p22, %rd371, 0;
	@%p22 bra 	$L__BB403_103;
	cvt.u32.u64 	%r118, %rd235;
	cvt.u32.u64 	%r119, %rd548;
	div.u32 	%r120, %r119, %r118;
	mul.lo.s32 	%r121, %r120, %r118;
	sub.s32 	%r122, %r119, %r121;
	cvt.u64.u32 	%rd549, %r120;
	cvt.u64.u32 	%rd550, %r122;
	bra.uni 	$L__BB403_104;
$L__BB403_103:
	div.s64 	%rd549, %rd548, %rd235;
	mul.lo.s64 	%rd372, %rd549, %rd235;
	sub.s64 	%rd550, %rd548, %rd372;
$L__BB403_104:
	add.s64 	%rd374, %rd1, %rd368;
	ld.global.u64 	%rd375, [%rd374];
	mad.lo.s64 	%rd242, %rd375, %rd550, %rd557;
	add.s32 	%r47, %r209, -1;
	mul.wide.u32 	%rd376, %r47, 8;
	add.s64 	%rd377, %rd2, %rd376;
	ld.global.u64 	%rd243, [%rd377];
	or.b64  	%rd378, %rd549, %rd243;
	and.b64  	%rd379, %rd378, -4294967296;
	setp.ne.s64 	%p23, %rd379, 0;
	@%p23 bra 	$L__BB403_106;
	cvt.u32.u64 	%r123, %rd243;
	cvt.u32.u64 	%r124, %rd549;
	div.u32 	%r125, %r124, %r123;
	mul.lo.s32 	%r126, %r125, %r123;
	sub.s32 	%r127, %r124, %r126;
	cvt.u64.u32 	%rd548, %r125;
	cvt.u64.u32 	%rd552, %r127;
	bra.uni 	$L__BB403_107;
$L__BB403_106:
	div.s64 	%rd548, %rd549, %rd243;
	mul.lo.s64 	%rd380, %rd548, %rd243;
	sub.s64 	%rd552, %rd549, %rd380;
$L__BB403_107:
	add.s64 	%rd382, %rd1, %rd376;
	ld.global.u64 	%rd383, [%rd382];
	mad.lo.s64 	%rd557, %rd383, %rd552, %rd242;
	add.s32 	%r209, %r209, -2;
$L__BB403_108:
	and.b32  	%r128, %r23, 1;
	setp.eq.b32 	%p24, %r128, 1;
	not.pred 	%p25, %p24;
	@%p25 bra 	$L__BB403_113;
	mul.wide.u32 	%rd384, %r209, 8;
	add.s64 	%rd385, %rd2, %rd384;
	ld.global.u64 	%rd254, [%rd385];
	or.b64  	%rd386, %rd548, %rd254;
	and.b64  	%rd387, %rd386, -4294967296;
	setp.ne.s64 	%p26, %rd387, 0;
	@%p26 bra 	$L__BB403_111;
	cvt.u32.u64 	%r129, %rd254;
	cvt.u32.u64 	%r130, %rd548;
	rem.u32 	%r131, %r130, %r129;
	cvt.u64.u32 	%rd556, %r131;
	bra.uni 	$L__BB403_112;
$L__BB403_111:
	rem.s64 	%rd556, %rd548, %rd254;
$L__BB403_112:
	add.s64 	%rd389, %rd1, %rd384;
	ld.global.u64 	%rd390, [%rd389];
	mad.lo.s64 	%rd557, %rd390, %rd556, %rd557;
$L__BB403_113:
	shl.b64 	%rd391, %rd557, 1;
	add.s64 	%rd392, %rd3, %rd391;
	ld.global.u16 	%rs2, [%rd392];
	st.shared.u16 	[%r5], %rs2;
$L__BB403_114:
	bar.sync 	0;
	setp.lt.u32 	%p48, %r211, 66;
	@%p48 bra 	$L__BB403_118;
$L__BB403_115:
	shr.u32 	%r51, %r211, 1;
	setp.ge.u32 	%p49, %r1, %r51;
	@%p49 bra 	$L__BB403_117;
	ld.shared.u16 	%rs6, [%r5];
	and.b32  	%r200, %r211, 2046;
	add.s32 	%r201, %r5, %r200;
	ld.shared.u16 	%rs7, [%r201];
	max.s16 	%rs8, %rs6, %rs7;
	st.shared.u16 	[%r5], %rs8;
$L__BB403_117:
	bar.sync 	0;
	setp.gt.u32 	%p50, %r211, 131;
	mov.u32 	%r211, %r51;
	@%p50 bra 	$L__BB403_115;
$L__BB403_118:
	setp.gt.u32 	%p51, %r1, 31;
	@%p51 bra 	$L__BB403_121;
	ld.volatile.shared.u16 	%rs9, [%r5];
	ld.volatile.shared.u16 	%rs10, [%r5+64];
	max.s16 	%rs11, %rs9, %rs10;
	st.volatile.shared.u16 	[%r5], %rs11;
	ld.volatile.shared.u16 	%rs12, [%r5];
	ld.volatile.shared.u16 	%rs13, [%r5+32];
	max.s16 	%rs14, %rs12, %rs13;
	st.volatile.shared.u16 	[%r5], %rs14;
	ld.volatile.shared.u16 	%rs15, [%r5];
	ld.volatile.shared.u16 	%rs16, [%r5+16];
	max.s16 	%rs17, %rs15, %rs16;
	st.volatile.shared.u16 	[%r5], %rs17;
	ld.volatile.shared.u16 	%rs18, [%r5];
	ld.volatile.shared.u16 	%rs19, [%r5+8];
	max.s16 	%rs20, %rs18, %rs19;
	st.volatile.shared.u16 	[%r5], %rs20;
	ld.volatile.shared.u16 	%rs21, [%r5];
	ld.volatile.shared.u16 	%rs22, [%r5+4];
	max.s16 	%rs23, %rs21, %rs22;
	st.volatile.shared.u16 	[%r5], %rs23;
	ld.volatile.shared.u16 	%rs24, [%r5];
	ld.volatile.shared.u16 	%rs25, [%r5+2];
	max.s16 	%rs26, %rs24, %rs25;
	st.volatile.shared.u16 	[%r5], %rs26;
	setp.ne.s32 	%p52, %r1, 0;
	@%p52 bra 	$L__BB403_121;
	ld.shared.u16 	%rs27, [maxsdata_i16];
	cvta.to.global.u64 	%rd470, %rd260;
	mul.wide.u32 	%rd471, %r2, 2;
	add.s64 	%rd472, %rd470, %rd471;
	st.global.u16 	[%rd472], %rs27;
$L__BB403_121:
	ret;

}
	// .globl	contiguous_max2_i16
.visible .entry contiguous_max2_i16(
	.param .u64 .ptr .align 1 contiguous_max2_i16_param_0,
	.param .u64 .ptr .align 1 contiguous_max2_i16_param_1,
	.param .u64 .ptr .align 1 contiguous_max2_i16_param_2,
	.param .u64 .ptr .align 1 contiguous_max2_i16_param_3,
	.param .u64 contiguous_max2_i16_param_4,
	.param .u64 contiguous_max2_i16_param_5,
	.param .u64 contiguous_max2_i16_param_6
)
{
	.reg .pred 	%p<53>;
	.reg .b16 	%rs<28>;
	.reg .b32 	%r<216>;
	.reg .b64 	%rd<572>;

	ld.param.u64 	%rd266, [contiguous_max2_i16_param_1];
	ld.param.u64 	%rd267, [contiguous_max2_i16_param_2];
	ld.param.u64 	%rd268, [contiguous_max2_i16_param_3];
	ld.param.u64 	%rd263, [contiguous_max2_i16_param_4];
	ld.param.u64 	%rd264, [contiguous_max2_i16_param_5];
	ld.param.u64 	%rd265, [contiguous_max2_i16_param_6];
	cvta.to.global.u64 	%rd1, %rd268;
	cvta.to.global.u64 	%rd2, %rd267;
	cvta.to.global.u64 	%rd571, %rd266;
	mov.u32 	%r1, %tid.x;
	mov.u32 	%r2, %ctaid.x;
	mov.u32 	%r215, %ntid.x;
	mul.lo.s32 	%r51, %r2, %r215;
	shl.b32 	%r52, %r51, 1;
	add.s32 	%r4, %r52, %r1;
	shl.b32 	%r53, %r1, 1;
	mov.u32 	%r54, maxsdata_i16;
	add.s32 	%r5, %r54, %r53;
	mov.b16 	%rs1, -32768;
	st.shared.u16 	[%r5], %rs1;
	add.s32 	%r55, %r4, %r215;
	cvt.u64.u32 	%rd4, %r55;
	setp.le.u64 	%p1, %rd264, %rd4;
	@%p1 bra 	$L__BB404_54;
	cvt.u64.u32 	%rd401, %r4;
	mov.u32 	%r132, %ctaid.y;
	cvt.u64.u32 	%rd402, %r132;
	mul.lo.s64 	%rd403, %rd264, %rd402;
	add.s64 	%rd525, %rd403, %rd401;
	add.s64 	%rd523, %rd403, %rd4;
	cvt.u32.u64 	%r6, %rd263;
	add.s32 	%r209, %r6, -1;
	setp.lt.s32 	%p27, %r209, 0;
	mov.b64 	%rd529, 0;
	mov.u64 	%rd530, %rd529;
	@%p27 bra 	$L__BB404_53;
	setp.lt.u32 	%p28, %r209, 3;
	mov.b64 	%rd530, 0;
	mov.u64 	%rd529, %rd530;
	@%p28 bra 	$L__BB404_30;
	add.s32 	%r207, %r6, -2;
	and.b32  	%r133, %r6, -4;
	neg.s32 	%r206, %r133;
	mov.b64 	%rd530, 0;
$L__BB404_4:
	.pragma "nounroll";
	add.s32 	%r12, %r207, 1;
	mul.wide.u32 	%rd407, %r12, 8;
	add.s64 	%rd408, %rd2, %rd407;
	ld.global.u64 	%rd11, [%rd408];
	or.b64  	%rd409, %rd525, %rd11;
	and.b64  	%rd410, %rd409, -4294967296;
	setp.ne.s64 	%p29, %rd410, 0;
	@%p29 bra 	$L__BB404_6;
	cvt.u32.u64 	%r134, %rd11;
	cvt.u32.u64 	%r135, %rd525;
	div.u32 	%r136, %r135, %r134;
	mul.lo.s32 	%r137, %r136, %r134;
	sub.s32 	%r138, %r135, %r137;
	cvt.u64.u32 	%rd491, %r136;
	cvt.u64.u32 	%rd492, %r138;
	bra.uni 	$L__BB404_7;
$L__BB404_6:
	div.s64 	%rd491, %rd525, %rd11;
	mul.lo.s64 	%rd411, %rd491, %rd11;
	sub.s64 	%rd492, %rd525, %rd411;
$L__BB404_7:
	mul.wide.u32 	%rd412, %r12, 8;
	add.s64 	%rd413, %rd1, %rd412;
	ld.global.u64 	%rd18, [%rd413];
	mad.lo.s64 	%rd19, %rd18, %rd492, %rd529;
	or.b64  	%rd414, %rd523, %rd11;
	and.b64  	%rd415, %rd414, -4294967296;
	setp.ne.s64 	%p30, %rd415, 0;
	@%p30 bra 	$L__BB404_9;
	cvt.u32.u64 	%r139, %rd11;
	cvt.u32.u64 	%r140, %rd523;
	div.u32 	%r141, %r140, %r139;
	mul.lo.s32 	%r142, %r141, %r139;
	sub.s32 	%r143, %r140, %r142;
	cvt.u64.u32 	%rd493, %r141;
	cvt.u64.u32 	%rd494, %r143;
	bra.uni 	$L__BB404_10;
$L__BB404_9:
	div.s64 	%rd493, %rd523, %rd11;
	mul.lo.s64 	%rd416, %rd493, %rd11;
	sub.s64 	%rd494, %rd523, %rd416;
$L__BB404_10:
	mad.lo.s64 	%rd26, %rd494, %rd18, %rd530;
	mul.wide.u32 	%rd417, %r207, 8;
	add.s64 	%rd418, %rd2, %rd417;
	ld.global.u64 	%rd27, [%rd418];
	or.b64  	%rd419, %rd491, %rd27;
	and.b64  	%rd420, %rd419, -4294967296;
	setp.ne.s64 	%p31, %rd420, 0;
	@%p31 bra 	$L__BB404_12;
	cvt.u32.u64 	%r144, %rd27;
	cvt.u32.u64 	%r145, %rd491;
	div.u32 	%r146, %r145, %r144;
	mul.lo.s32 	%r147, %r146, %r144;
	sub.s32 	%r148, %r145, %r147;
	cvt.u64.u32 	%rd495, %r146;
	cvt.u64.u32 	%rd496, %r148;
	bra.uni 	$L__BB404_13;
$L__BB404_12:
	div.s64 	%rd495, %rd491, %rd27;
	mul.lo.s64 	%rd421, %rd495, %rd27;
	sub.s64 	%rd496, %rd491, %rd421;
$L__BB404_13:
	mul.wide.u32 	%rd422, %r207, 8;
	add.s64 	%rd423, %rd1, %rd422;
	ld.global.u64 	%rd34, [%rd423];
	mad.lo.s64 	%rd35, %rd34, %rd496, %rd19;
	or.b64  	%rd424, %rd493, %rd27;
	and.b64  	%rd425, %rd424, -4294967296;
	setp.ne.s64 	%p32, %rd425, 0;
	@%p32 bra 	$L__BB404_15;
	cvt.u32.u64 	%r149, %rd27;
	cvt.u32.u64 	%r150, %rd493;
	div.u32 	%r151, %r150, %r149;
	mul.lo.s32 	%r152, %r151, %r149;
	sub.s32 	%r153, %r150, %r152;
	cvt.u64.u32 	%rd497, %r151;
	cvt.u64.u32 	%rd498, %r153;
	bra.uni 	$L__BB404_16;
$L__BB404_15:
	div.s64 	%rd497, %rd493, %rd27;
	mul.lo.s64 	%rd426, %rd497, %rd27;
	sub.s64 	%rd498, %rd493, %rd426;
$L__BB404_16:
	mad.lo.s64 	%rd42, %rd498, %rd34, %rd26;
	add.s32 	%r13, %r207, -1;
	mul.wide.u32 	%rd427, %r13, 8;
	add.s64 	%rd428, %rd2, %rd427;
	ld.global.u64 	%rd43, [%rd428];
	or.b64  	%rd429, %rd495, %rd43;
	and.b64  	%rd430, %rd429, -4294967296;
	setp.ne.s64 	%p33, %rd430, 0;
	@%p33 bra 	$L__BB404_18;
	cvt.u32.u64 	%r154, %rd43;
	cvt.u32.u64 	%r155, %rd495;
	div.u32 	%r156, %r155, %r154;
	mul.lo.s32 	%r157, %r156, %r154;
	sub.s32 	%r158, %r155, %r157;
	cvt.u64.u32 	%rd499, %r156;
	cvt.u64.u32 	%rd500, %r158;
	bra.uni 	$L__BB404_19;
$L__BB404_18:
	div.s64 	%rd499, %rd495, %rd43;
	mul.lo.s64 	%rd431, %rd499, %rd43;
	sub.s64 	%rd500, %rd495, %rd431;
$L__BB404_19:
	mul.wide.u32 	%rd432, %r13, 8;
	add.s64 	%rd433, %rd1, %rd432;
	ld.global.u64 	%rd50, [%rd433];
	mad.lo.s64 	%rd51, %rd50, %rd500, %rd35;
	or.b64  	%rd434, %rd497, %rd43;
	and.b64  	%rd435, %rd434, -4294967296;
	setp.ne.s64 	%p34, %rd435, 0;
	@%p34 bra 	$L__BB404_21;
	cvt.u32.u64 	%r159, %rd43;
	cvt.u32.u64 	%r160, %rd497;
	div.u32 	%r161, %r160, %r159;
	mul.lo.s32 	%r162, %r161, %r159;
	sub.s32 	%r163, %r160, %r162;
	cvt.u64.u32 	%rd501, %r161;
	cvt.u64.u32 	%rd502, %r163;
	bra.uni 	$L__BB404_22;
$L__BB404_21:
	div.s64 	%rd501, %rd497, %rd43;
	mul.lo.s64 	%rd436, %rd501, %rd43;
	sub.s64 	%rd502, %rd497, %rd436;
$L__BB404_22:
	mad.lo.s64 	%rd58, %rd502, %rd50, %rd42;
	add.s32 	%r164, %r207, -2;
	mul.wide.u32 	%rd437, %r164, 8;
	add.s64 	%rd438, %rd2, %rd437;
	ld.global.u64 	%rd59, [%rd438];
	or.b64  	%rd439, %rd499, %rd59;
	and.b64  	%rd440, %rd439, -4294967296;
	setp.ne.s64 	%p35, %rd440, 0;
	@%p35 bra 	$L__BB404_24;
	cvt.u32.u64 	%r165, %rd59;
	cvt.u32.u64 	%r166, %rd499;
	div.u32 	%r167, %r166, %r165;
	mul.lo.s32 	%r168, %r167, %r165;
	sub.s32 	%r169, %r166, %r168;
	cvt.u64.u32 	%rd525, %r167;
	cvt.u64.u32 	%rd504, %r169;
	bra.uni 	$L__BB404_25;
$L__BB404_24:
	div.s64 	%rd525, %rd499, %rd59;
	mul.lo.s64 	%rd441, %rd525, %rd59;
	sub.s64 	%rd504, %rd499, %rd441;
$L__BB404_25:
	mul.wide.u32 	%rd442, %r164, 8;
	add.s64 	%rd443, %rd1, %rd442;
	ld.global.u64 	%rd66, [%rd443];
	mad.lo.s64 	%rd529, %rd66, %rd504, %rd51;
	or.b64  	%rd444, %rd501, %rd59;
	and.b64  	%rd445, %rd444, -4294967296;
	setp.ne.s64 	%p36, %rd445, 0;
	@%p36 bra 	$L__BB404_27;
	cvt.u32.u64 	%r171, %rd59;
	cvt.u32.u64 	%r172, %rd501;
	div.u32 	%r173, %r172, %r171;
	mul.lo.s32 	%r174, %r173, %r171;
	sub.s32 	%r175, %r172, %r174;
	cvt.u64.u32 	%rd523, %r173;
	cvt.u64.u32 	%rd506, %r175;
	bra.uni 	$L__BB404_28;
$L__BB404_27:
	div.s64 	%rd523, %rd501, %rd59;
	mul.lo.s64 	%rd446, %rd523, %rd59;
	sub.s64 	%rd506, %rd501, %rd446;
$L__BB404_28:
	mad.lo.s64 	%rd530, %rd506, %rd66, %rd58;
	add.s32 	%r207, %r207, -4;
	add.s32 	%r206, %r206, 4;
	setp.ne.s32 	%p37, %r206, 0;
	@%p37 bra 	$L__BB404_4;
	add.s32 	%r209, %r207, 1;
$L__BB404_30:
	and.b32  	%r18, %r6, 3;
	setp.eq.s32 	%p38, %r18, 0;
	@%p38 bra 	$L__BB404_53;
	setp.eq.s32 	%p39, %r18, 1;
	@%p39 bra 	$L__BB404_45;
	mul.wide.u32 	%rd448, %r209, 8;
	add.s64 	%rd449, %rd2, %rd448;
	ld.global.u64 	%rd81, [%rd449];
	or.b64  	%rd450, %rd525, %rd81;
	and.b64  	%rd451, %rd450, -4294967296;
	setp.ne.s64 	%p40, %rd451, 0;
	@%p40 bra 	$L__BB404_34;
	cvt.u32.u64 	%r176, %rd81;
	cvt.u32.u64 	%r177, %rd525;
	div.u32 	%r178, %r177, %r176;
	mul.lo.s32 	%r179, %r178, %r176;
	sub.s32 	%r180, %r177, %r179;
	cvt.u64.u32 	%rd513, %r178;
	cvt.u64.u32 	%rd514, %r180;
	bra.uni 	$L__BB404_35;
$L__BB404_34:
	div.s64 	%rd513, %rd525, %rd81;
	mul.lo.s64 	%rd452, %rd513, %rd81;
	sub.s64 	%rd514, %rd525, %rd452;
$L__BB404_35:
	add.s64 	%rd454, %rd1, %rd448;
	ld.global.u64 	%rd88, [%rd454];
	mad.lo.s64 	%rd89, %rd88, %rd514, %rd529;
	or.b64  	%rd455, %rd523, %rd81;
	and.b64  	%rd456, %rd455, -4294967296;
	setp.ne.s64 	%p41, %rd456, 0;
	@%p41 bra 	$L__BB404_37;
	cvt.u32.u64 	%r181, %rd81;
	cvt.u32.u64 	%r182, %rd523;
	div.u32 	%r183, %r182, %r181;
	mul.lo.s32 	%r184, %r183, %r181;
	sub.s32 	%r185, %r182, %r184;
	cvt.u64.u32 	%rd515, %r183;
	cvt.u64.u32 	%rd516, %r185;
	bra.uni 	$L__BB404_38;
$L__BB404_37:
	div.s64 	%rd515, %rd523, %rd81;
	mul.lo.s64 	%rd457, %rd515, %rd81;
	sub.s64 	%rd516, %rd523, %rd457;
$L__BB404_38:
	mad.lo.s64 	%rd96, %rd516, %rd88, %rd530;
	add.s32 	%r19, %r209, -1;
	mul.wide.u32 	%rd458, %r19, 8;
	add.s64 	%rd459, %rd2, %rd458;
	ld.global.u64 	%rd97, [%rd459];
	or.b64  	%rd460, %rd513, %rd97;
	and.b64  	%rd461, %rd460, -4294967296;
	setp.ne.s64 	%p42, %rd461, 0;
	@%p42 bra 	$L__BB404_40;
	cvt.u32.u64 	%r186, %rd97;
	cvt.u32.u64 	%r187, %rd513;
	div.u32 	%r188, %r187, %r186;
	mul.lo.s32 	%r189, %r188, %r186;
	sub.s32 	%r190, %r187, %r189;
	cvt.u64.u32 	%rd525, %r188;
	cvt.u64.u32 	%rd518, %r190;
	bra.uni 	$L__BB404_41;
$L__BB404_40:
	div.s64 	%rd525, %rd513, %rd97;
	mul.lo.s64 	%rd462, %rd525, %rd97;
	sub.s64 	%rd518, %rd513, %rd462;
$L__BB404_41:
	add.s64 	%rd464, %rd1, %rd458;
	ld.global.u64 	%rd104, [%rd464];
	mad.lo.s64 	%rd529, %rd104, %rd518, %rd89;
	or.b64  	%rd465, %rd515, %rd97;
	and.b64  	%rd466, %rd465, -4294967296;
	setp.ne.s64 	%p43, %rd466, 0;
	@%p43 bra 	$L__BB404_43;
	cvt.u32.u64 	%r191, %rd97;
	cvt.u32.u64 	%r192, %rd515;
	div.u32 	%r193, %r192, %r191;
	mul.lo.s32 	%r194, %r193, %r191;
	sub.s32 	%r195, %r192, %r194;
	cvt.u64.u32 	%rd523, %r193;
	cvt.u64.u32 	%rd520, %r195;
	bra.uni 	$L__BB404_44;
$L__BB404_43:
	div.s64 	%rd523, %rd515, %rd97;
	mul.lo.s64 	%rd467, %rd523, %rd97;
	sub.s64 	%rd520, %rd515, %rd467;
$L__BB404_44:
	mad.lo.s64 	%rd530, %rd520, %rd104, %rd96;
	add.s32 	%r209, %r209, -2;
$L__BB404_45:
	and.b32  	%r196, %r6, 1;
	setp.eq.b32 	%p44, %r196, 1;
	not.pred 	%p45, %p44;
	@%p45 bra 	$L__BB404_53;
	mul.wide.u32 	%rd468, %r209, 8;
	add.s64 	%rd469, %rd2, %rd468;
	ld.global.u64 	%rd119, [%rd469];
	or.b64  	%rd470, %rd525, %rd119;
	and.b64  	%rd471, %rd470, -4294967296;
	setp.ne.s64 	%p46, %rd471, 0;
	@%p46 bra 	$L__BB404_48;
	cvt.u32.u64 	%r197, %rd119;
	cvt.u32.u64 	%r198, %rd525;
	rem.u32 	%r199, %r198, %r197;
	cvt.u64.u32 	%rd527, %r199;
	bra.uni 	$L__BB404_49;
$L__BB404_48:
	rem.s64 	%rd527, %rd525, %rd119;
$L__BB404_49:
	add.s64 	%rd473, %rd1, %rd468;
	ld.global.u64 	%rd123, [%rd473];
	mad.lo.s64 	%rd529, %rd123, %rd527, %rd529;
	or.b64  	%rd474, %rd523, %rd119;
	and.b64  	%rd475, %rd474, -4294967296;
	setp.ne.s64 	%p47, %rd475, 0;
	@%p47 bra 	$L__BB404_51;
	cvt.u32.u64 	%r200, %rd119;
	cvt.u32.u64 	%r201, %rd523;
	rem.u32 	%r202, %r201, %r200;
	cvt.u64.u32 	%rd528, %r202;
	bra.uni 	$L__BB404_52;
$L__BB404_51:
	rem.s64 	%rd528, %rd523, %rd119;
$L__BB404_52:
	mad.lo.s64 	%rd530, %rd528, %rd123, %rd530;
$L__BB404_53:
	shl.b64 	%rd476, %rd529, 1;
	add.s64 	%rd477, %rd571, %rd476;
	ld.global.u16 	%rs3, [%rd477];
	shl.b64 	%rd478, %rd530, 1;
	add.s64 	%rd479, %rd571, %rd478;
	ld.global.u16 	%rs4, [%rd479];
	max.s16 	%rs5, %rs3, %rs4;
	st.shared.u16 	[%r5], %rs5;
	bra.uni 	$L__BB404_114;
$L__BB404_54:
	cvt.u64.u32 	%rd131, %r4;
	setp.le.u64 	%p2, %rd264, %rd131;
	@%p2 bra 	$L__BB404_114;
	mov.u32 	%r56, %ctaid.y;
	cvt.u64.u32 	%rd269, %r56;
	mad.lo.s64 	%rd562, %rd264, %rd269, %rd131;
	cvt.u32.u64 	%r22, %rd263;
	add.s32 	%r213, %r22, -1;
	setp.lt.s32 	%p3, %r213, 0;
	@%p3 bra 	$L__BB404_113;
	and.b32  	%r24, %r22, 7;
	setp.lt.u32 	%p4, %r213, 7;
	@%p4 bra 	$L__BB404_84;
	add.s32 	%r211, %r22, -4;
	and.b32  	%r57, %r22, -8;
	neg.s32 	%r210, %r57;
$L__BB404_58:
	.pragma "nounroll";
	add.s32 	%r29, %r211, 3;
	mul.wide.u32 	%rd271, %r29, 8;
	add.s64 	%rd272, %rd2, %rd271;
	ld.global.u64 	%rd135, [%rd272];
	or.b64  	%rd273, %rd562, %rd135;
	and.b64  	%rd274, %rd273, -4294967296;
	setp.ne.s64 	%p5, %rd274, 0;
	@%p5 bra 	$L__BB404_60;
	cvt.u32.u64 	%r58, %rd135;
	cvt.u32.u64 	%r59, %rd562;
	div.u32 	%r60, %r59, %r58;
	mul.lo.s32 	%r61, %r60, %r58;
	sub.s32 	%r62, %r59, %r61;
	cvt.u64.u32 	%rd533, %r60;
	cvt.u64.u32 	%rd534, %r62;
	bra.uni 	$L__BB404_61;
$L__BB404_60:
	div.s64 	%rd533, %rd562, %rd135;
	mul.lo.s64 	%rd275, %rd533, %rd135;
	sub.s64 	%rd534, %rd562, %rd275;
$L__BB404_61:
	add.s64 	%rd277, %rd1, %rd271;
	ld.global.u64 	%rd278, [%rd277];
	mul.lo.s64 	%rd142, %rd278, %rd534;
	add.s32 	%r30, %r211, 2;
	mul.wide.u32 	%rd279, %r30, 8;
	add.s64 	%rd280, %rd2, %rd279;
	ld.global.u64 	%rd143, [%rd280];
	or.b64  	%rd281, %rd533, %rd143;
	and.b64  	%rd282, %rd281, -4294967296;
	setp.ne.s64 	%p6, %rd282, 0;
	@%p6 bra 	$L__BB404_63;
	cvt.u32.u64 	%r63, %rd143;
	cvt.u32.u64 	%r64, %rd533;
	div.u32 	%r65, %r64, %r63;
	mul.lo.s32 	%r66, %r65, %r63;
	sub.s32 	%r67, %r64, %r66;
	cvt.u64.u32 	%rd535, %r65;
	cvt.u64.u32 	%rd536, %r67;
	bra.uni 	$L__BB404_64;
$L__BB404_63:
	div.s64 	%rd535, %rd533, %rd143;
	mul.lo.s64 	%rd283, %rd535, %rd143;
	sub.s64 	%rd536, %rd533, %rd283;
$L__BB404_64:
	add.s64 	%rd285, %rd1, %rd279;
	ld.global.u64 	%rd286, [%rd285];
	mad.lo.s64 	%rd150, %rd286, %rd536, %rd142;
	add.s32 	%r31, %r211, 1;
	mul.wide.u32 	%rd287, %r31, 8;
	add.s64 	%rd288, %rd2, %rd287;
	ld.global.u64 	%rd151, [%rd288];
	or.b64  	%rd289, %rd535, %rd151;
	and.b64  	%rd290, %rd289, -4294967296;
	setp.ne.s64 	%p7, %rd290, 0;
	@%p7 bra 	$L__BB404_66;
	cvt.u32.u64 	%r68, %rd151;
	cvt.u32.u64 	%r69, %rd535;
	div.u32 	%r70, %r69, %r68;
	mul.lo.s32 	%r71, %r70, %r68;
	sub.s32 	%r72, %r69, %r71;
	cvt.u64.u32 	%rd537, %r70;
	cvt.u64.u32 	%rd538, %r72;
	bra.uni 	$L__BB404_67;
$L__BB404_66:
	div.s64 	%rd537, %rd535, %rd151;
	mul.lo.s64 	%rd291, %rd537, %rd151;
	sub.s64 	%rd538, %rd535, %rd291;
$L__BB404_67:
	add.s64 	%rd293, %rd1, %rd287;
	ld.global.u64 	%rd294, [%rd293];
	mad.lo.s64 	%rd158, %rd294, %rd538, %rd150;
	add.s32 	%r32, %r211, -4;
	mul.wide.u32 	%rd295, %r211, 8;
	add.s64 	%rd296, %rd2, %rd295;
	ld.global.u64 	%rd159, [%rd296];
	or.b64  	%rd297, %rd537, %rd159;
	and.b64  	%rd298, %rd297, -4294967296;
	setp.ne.s64 	%p8, %rd298, 0;
	@%p8 bra 	$L__BB404_69;
	cvt.u32.u64 	%r73, %rd159;
	cvt.u32.u64 	%r74, %rd537;
	div.u32 	%r75, %r74, %r73;
	mul.lo.s32 	%r76, %r75, %r73;
	sub.s32 	%r77, %r74, %r76;
	cvt.u64.u32 	%rd539, %r75;
	cvt.u64.u32 	%rd540, %r77;
	bra.uni 	$L__BB404_70;
$L__BB404_69:
	div.s64 	%rd539, %rd537, %rd159;
	mul.lo.s64 	%rd299, %rd539, %rd159;
	sub.s64 	%rd540, %rd537, %rd299;
$L__BB404_70:
	add.s64 	%rd301, %rd1, %rd295;
	ld.global.u64 	%rd302, [%rd301];
	mad.lo.s64 	%rd166, %rd302, %rd540, %rd158;
	add.s32 	%r33, %r211, -1;
	mul.wide.u32 	%rd303, %r33, 8;
	add.s64 	%rd304, %rd2, %rd303;
	ld.global.u64 	%rd167, [%rd304];
	or.b64  	%rd305, %rd539, %rd167;
	and.b64  	%rd306, %rd305, -4294967296;
	setp.ne.s64 	%p9, %rd306, 0;
	@%p9 bra 	$L__BB404_72;
	cvt.u32.u64 	%r78, %rd167;
	cvt.u32.u64 	%r79, %rd539;
	div.u32 	%r80, %r79, %r78;
	mul.lo.s32 	%r81, %r80, %r78;
	sub.s32 	%r82, %r79, %r81;
	cvt.u64.u32 	%rd541, %r80;
	cvt.u64.u32 	%rd542, %r82;
	bra.uni 	$L__BB404_73;
$L__BB404_72:
	div.s64 	%rd541, %rd539, %rd167;
	mul.lo.s64 	%rd307, %rd541, %rd167;
	sub.s64 	%rd542, %rd539, %rd307;
$L__BB404_73:
	add.s64 	%rd309, %rd1, %rd303;
	ld.global.u64 	%rd310, [%rd309];
	mad.lo.s64 	%rd174, %rd310, %rd542, %rd166;
	add.s32 	%r34, %r211, -2;
	mul.wide.u32 	%rd311, %r34, 8;
	add.s64 	%rd312, %rd2, %rd311;
	ld.global.u64 	%rd175, [%rd312];
	or.b64  	%rd313, %rd541, %rd175;
	and.b64  	%rd314, %rd313, -4294967296;
	setp.ne.s64 	%p10, %rd314, 0;
	@%p10 bra 	$L__BB404_75;
	cvt.u32.u64 	%r83, %rd175;
	cvt.u32.u64 	%r84, %rd541;
	div.u32 	%r85, %r84, %r83;
	mul.lo.s32 	%r86, %r85, %r83;
	sub.s32 	%r87, %r84, %r86;
	cvt.u64.u32 	%rd543, %r85;
	cvt.u64.u32 	%rd544, %r87;
	bra.uni 	$L__BB404_76;
$L__BB404_75:
	div.s64 	%rd543, %rd541, %rd175;
	mul.lo.s64 	%rd315, %rd543, %rd175;
	sub.s64 	%rd544, %rd541, %rd315;
$L__BB404_76:
	add.s64 	%rd317, %rd1, %rd311;
	ld.global.u64 	%rd318, [%rd317];
	mad.lo.s64 	%rd182, %rd318, %rd544, %rd174;
	add.s32 	%r35, %r211, -3;
	mul.wide.u32 	%rd319, %r35, 8;
	add.s64 	%rd320, %rd2, %rd319;
	ld.global.u64 	%rd183, [%rd320];
	or.b64  	%rd321, %rd543, %rd183;
	and.b64  	%rd322, %rd321, -4294967296;
	setp.ne.s64 	%p11, %rd322, 0;
	@%p11 bra 	$L__BB404_78;
	cvt.u32.u64 	%r88, %rd183;
	cvt.u32.u64 	%r89, %rd543;
	div.u32 	%r90, %r89, %r88;
	mul.lo.s32 	%r91, %r90, %r88;
	sub.s32 	%r92, %r89, %r91;
	cvt.u64.u32 	%rd545, %r90;
	cvt.u64.u32 	%rd546, %r92;
	bra.uni 	$L__BB404_79;
$L__BB404_78:
	div.s64 	%rd545, %rd543, %rd183;
	mul.lo.s64 	%rd323, %rd545, %rd183;
	sub.s64 	%rd546, %rd543, %rd323;
$L__BB404_79:
	add.s64 	%rd325, %rd1, %rd319;
	ld.global.u64 	%rd326, [%rd325];
	mad.lo.s64 	%rd190, %rd326, %rd546, %rd182;
	mul.wide.u32 	%rd327, %r32, 8;
	add.s64 	%rd328, %rd2, %rd327;
	ld.global.u64 	%rd191, [%rd328];
	or.b64  	%rd329, %rd545, %rd191;
	and.b64  	%rd330, %rd329, -4294967296;
	setp.ne.s64 	%p12, %rd330, 0;
	@%p12 bra 	$L__BB404_81;
	cvt.u32.u64 	%r93, %rd191;
	cvt.u32.u64 	%r94, %rd545;
	div.u32 	%r95, %r94, %r93;
	mul.lo.s32 	%r96, %r95, %r93;
	sub.s32 	%r97, %r94, %r96;
	cvt.u64.u32 	%rd562, %r95;
	cvt.u64.u32 	%rd548, %r97;
	bra.uni 	$L__BB404_82;
$L__BB404_81:
	div.s64 	%rd562, %rd545, %rd191;
	mul.lo.s64 	%rd331, %rd562, %rd191;
	sub.s64 	%rd548, %rd545, %rd331;
$L__BB404_82:
	add.s64 	%rd333, %rd1, %rd327;
	ld.global.u64 	%rd334, [%rd333];
	mad.lo.s64 	%rd335, %rd334, %rd548, %rd190;
	shl.b64 	%rd336, %rd335, 1;
	add.s64 	%rd571, %rd571, %rd336;
	add.s32 	%r211, %r211, -8;
	add.s32 	%r210, %r210, 8;
	setp.ne.s32 	%p13, %r210, 0;
	@%p13 bra 	$L__BB404_58;
	add.s32 	%r213, %r211, 3;
$L__BB404_84:
	setp.eq.s32 	%p14, %r24, 0;
	@%p14 bra 	$L__BB404_113;
	and.b32  	%r40, %r22, 3;
	setp.lt.u32 	%p15, %r24, 4;
	@%p15 bra 	$L__BB404_99;
	mul.wide.u32 	%rd338, %r213, 8;
	add.s64 	%rd339, %rd2, %rd338;
	ld.global.u64 	%rd202, [%rd339];
	or.b64  	%rd340, %rd562, %rd202;
	and.b64  	%rd341, %rd340, -4294967296;
	setp.ne.s64 	%p16, %rd341, 0;
	@%p16 bra 	$L__BB404_88;
	cvt.u32.u64 	%r98, %rd202;
	cvt.u32.u64 	%r99, %rd562;
	div.u32 	%r100, %r99, %r98;
	mul.lo.s32 	%r101, %r100, %r98;
	sub.s32 	%r102, %r99, %r101;
	cvt.u64.u32 	%rd552, %r100;
	cvt.u64.u32 	%rd553, %r102;
	bra.uni 	$L__BB404_89;
$L__BB404_88:
	div.s64 	%rd552, %rd562, %rd202;
	mul.lo.s64 	%rd342, %rd552, %rd202;
	sub.s64 	%rd553, %rd562, %rd342;
$L__BB404_89:
	add.s64 	%rd344, %rd1, %rd338;
	ld.global.u64 	%rd345, [%rd344];
	mul.lo.s64 	%rd209, %rd345, %rd553;
	add.s32 	%r41, %r213, -1;
	mul.wide.u32 	%rd346, %r41, 8;
	add.s64 	%rd347, %rd2, %rd346;
	ld.global.u64 	%rd210, [%rd347];
	or.b64  	%rd348, %rd552, %rd210;
	and.b64  	%rd349, %rd348, -4294967296;
	setp.ne.s64 	%p17, %rd349, 0;
	@%p17 bra 	$L__BB404_91;
	cvt.u32.u64 	%r103, %rd210;
	cvt.u32.u64 	%r104, %rd552;
	div.u32 	%r105, %r104, %r103;
	mul.lo.s32 	%r106, %r105, %r103;
	sub.s32 	%r107, %r104, %r106;
	cvt.u64.u32 	%rd554, %r105;
	cvt.u64.u32 	%rd555, %r107;
	bra.uni 	$L__BB404_92;
$L__BB404_91:
	div.s64 	%rd554, %rd552, %rd210;
	mul.lo.s64 	%rd350, %rd554, %rd210;
	sub.s64 	%rd555, %rd552, %rd350;
$L__BB404_92:
	add.s64 	%rd352, %rd1, %rd346;
	ld.global.u64 	%rd353, [%rd352];
	mad.lo.s64 	%rd217, %rd353, %rd555, %rd209;
	add.s32 	%r42, %r213, -2;
	mul.wide.u32 	%rd354, %r42, 8;
	add.s64 	%rd355, %rd2, %rd354;
	ld.global.u64 	%rd218, [%rd355];
	or.b64  	%rd356, %rd554, %rd218;
	and.b64  	%rd357, %rd356, -4294967296;
	setp.ne.s64 	%p18, %rd357, 0;
	@%p18 bra 	$L__BB404_94;
	cvt.u32.u64 	%r108, %rd218;
	cvt.u32.u64 	%r109, %rd554;
	div.u32 	%r110, %r109, %r108;
	mul.lo.s32 	%r111, %r110, %r108;
	sub.s32 	%r112, %r109, %r111;
	cvt.u64.u32 	%rd556, %r110;
	cvt.u64.u32 	%rd557, %r112;
	bra.uni 	$L__BB404_95;
$L__BB404_94:
	div.s64 	%rd556, %rd554, %rd218;
	mul.lo.s64 	%rd358, %rd556, %rd218;
	sub.s64 	%rd557, %rd554, %rd358;
$L__BB404_95:
	add.s64 	%rd360, %rd1, %rd354;
	ld.global.u64 	%rd361, [%rd360];
	mad.lo.s64 	%rd225, %rd361, %rd557, %rd217;
	add.s32 	%r43, %r213, -3;
	mul.wide.u32 	%rd362, %r43, 8;
	add.s64 	%rd363, %rd2, %rd362;
	ld.global.u64 	%rd226, [%rd363];
	or.b64  	%rd364, %rd556, %rd226;
	and.b64  	%rd365, %rd364, -4294967296;
	setp.ne.s64 	%p19, %rd365, 0;
	@%p19 bra 	$L__BB404_97;
	cvt.u32.u64 	%r113, %rd226;
	cvt.u32.u64 	%r114, %rd556;
	div.u32 	%r115, %r114, %r113;
	mul.lo.s32 	%r116, %r115, %r113;
	sub.s32 	%r117, %r114, %r116;
	cvt.u64.u32 	%rd562, %r115;
	cvt.u64.u32 	%rd559, %r117;
	bra.uni 	$L__BB404_98;
$L__BB404_97:
	div.s64 	%rd562, %rd556, %rd226;
	mul.lo.s64 	%rd366, %rd562, %rd226;
	sub.s64 	%rd559, %rd556, %rd366;
$L__BB404_98:
	add.s64 	%rd368, %rd1, %rd362;
	ld.global.u64 	%rd369, [%rd368];
	mad.lo.s64 	%rd370, %rd369, %rd559, %rd225;
	shl.b64 	%rd371, %rd370, 1;
	add.s64 	%rd571, %rd571, %rd371;
	add.s32 	%r213, %r213, -4;
$L__BB404_99:
	setp.eq.s32 	%p20, %r40, 0;
	@%p20 bra 	$L__BB404_113;
	setp.eq.s32 	%p21, %r40, 1;
	@%p21 bra 	$L__BB404_108;
	mul.wide.u32 	%rd373, %r213, 8;
	add.s64 	%rd374, %rd2, %rd373;
	ld.global.u64 	%rd237, [%rd374];
	or.b64  	%rd375, %rd562, %rd237;
	and.b64  	%rd376, %rd375, -4294967296;
	setp.ne.s64 	%p22, %rd376, 0;
	@%p22 bra 	$L__BB404_103;
	cvt.u32.u64 	%r118, %rd237;
	cvt.u32.u64 	%r119, %rd562;
	div.u32 	%r120, %r119, %r118;
	mul.lo.s32 	%r121, %r120, %r118;
	sub.s32 	%r122, %r119, %r121;
	cvt.u64.u32 	%rd563, %r120;
	cvt.u64.u32 	%rd564, %r122;
	bra.uni 	$L__BB404_104;
$L__BB404_103:
	div.s64 	%rd563, %rd562, %rd237;
	mul.lo.s64 	%rd377, %rd563, %rd237;
	sub.s64 	%rd564, %rd562, %rd377;
$L__BB404_104:
	add.s64 	%rd379, %rd1, %rd373;
	ld.global.u64 	%rd380, [%rd379];
	mul.lo.s64 	%rd244, %rd380, %rd564;
	add.s32 	%r46, %r213, -1;
	mul.wide.u32 	%rd381, %r46, 8;
	add.s64 	%rd382, %rd2, %rd381;
	ld.global.u64 	%rd245, [%rd382];
	or.b64  	%rd383, %rd563, %rd245;
	and.b64  	%rd384, %rd383, -4294967296;
	setp.ne.s64 	%p23, %rd384, 0;
	@%p23 bra 	$L__BB404_106;
	cvt.u32.u64 	%r123, %rd245;
	cvt.u32.u64 	%r124, %rd563;
	div.u32 	%r125, %r124, %r123;
	mul.lo.s32 	%r126, %r125, %r123;
	sub.s32 	%r127, %r124, %r126;
	cvt.u64.u32 	%rd562, %r125;
	cvt.u64.u32 	%rd566, %r127;
	bra.uni 	$L__BB404_107;
$L__BB404_106:
	div.s64 	%rd562, %rd563, %rd245;
	mul.lo.s64 	%rd385, %rd562, %rd245;
	sub.s64 	%rd566, %rd563, %rd385;
$L__BB404_107:
	add.s64 	%rd387, %rd1, %rd381;
	ld.global.u64 	%rd388, [%rd387];
	mad.lo.s64 	%rd389, %rd388, %rd566, %rd244;
	shl.b64 	%rd390, %rd389, 1;
	add.s64 	%rd571, %rd571, %rd390;
	add.s32 	%r213, %r213, -2;
$L__BB404_108:
	and.b32  	%r128, %r22, 1;
	setp.eq.b32 	%p24, %r128, 1;
	not.pred 	%p25, %p24;
	@%p25 bra 	$L__BB404_113;
	mul.wide.u32 	%rd391, %r213, 8;
	add.s64 	%rd392, %rd2, %rd391;
	ld.global.u64 	%rd256, [%rd392];
	or.b64  	%rd393, %rd562, %rd256;
	and.b64  	%rd394, %rd393, -4294967296;
	setp.ne.s64 	%p26, %rd394, 0;
	@%p26 bra 	$L__BB404_111;
	cvt.u32.u64 	%r129, %rd256;
	cvt.u32.u64 	%r130, %rd562;
	rem.u32 	%r131, %r130, %r129;
	cvt.u64.u32 	%rd570, %r131;
	bra.uni 	$L__BB404_112;
$L__BB404_111:
	rem.s64 	%rd570, %rd562, %rd256;
$L__BB404_112:
	add.s64 	%rd396, %rd1, %rd391;
	ld.global.u64 	%rd397, [%rd396];
	mul.lo.s64 	%rd398, %rd397, %rd570;
	shl.b64 	%rd399, %rd398, 1;
	add.s64 	%rd571, %rd571, %rd399;
$L__BB404_113:
	ld.global.u16 	%rs2, [%rd571];
	st.shared.u16 	[%r5], %rs2;
$L__BB404_114:
	bar.sync 	0;
	setp.lt.u32 	%p48, %r215, 66;
	@%p48 bra 	$L__BB404_118;
$L__BB404_115:
	shr.u32 	%r50, %r215, 1;
	setp.ge.u32 	%p49, %r1, %r50;
	@%p49 bra 	$L__BB404_117;
	ld.shared.u16 	%rs6, [%r5];
	and.b32  	%r203, %r215, 2046;
	add.s32 	%r204, %r5, %r203;
	ld.shared.u16 	%rs7, [%r204];
	max.s16 	%rs8, %rs6, %rs7;
	st.shared.u16 	[%r5], %rs8;
$L__BB404_117:
	bar.sync 	0;
	setp.gt.u32 	%p50, %r215, 131;
	mov.u32 	%r215, %r50;
	@%p50 bra 	$L__BB404_115;
$L__BB404_118:
	setp.gt.u32 	%p51, %r1, 31;
	@%p51 bra 	$L__BB404_121;
	ld.volatile.shared.u16 	%rs9, [%r5];
	ld.volatile.shared.u16 	%rs10, [%r5+64];
	max.s16 	%rs11, %rs9, %rs10;
	st.volatile.shared.u16 	[%r5], %rs11;
	ld.volatile.shared.u16 	%rs12, [%r5];
	ld.volatile.shared.u16 	%rs13, [%r5+32];
	max.s16 	%rs14, %rs12, %rs13;
	st.volatile.shared.u16 	[%r5], %rs14;
	ld.volatile.shared.u16 	%rs15, [%r5];
	ld.volatile.shared.u16 	%rs16, [%r5+16];
	max.s16 	%rs17, %rs15, %rs16;
	st.volatile.shared.u16 	[%r5], %rs17;
	ld.volatile.shared.u16 	%rs18, [%r5];
	ld.volatile.shared.u16 	%rs19, [%r5+8];
	max.s16 	%rs20, %rs18, %rs19;
	st.volatile.shared.u16 	[%r5], %rs20;
	ld.volatile.shared.u16 	%rs21, [%r5];
	ld.volatile.shared.u16 	%rs22, [%r5+4];
	max.s16 	%rs23, %rs21, %rs22;
	st.volatile.shared.u16 	[%r5], %rs23;
	ld.volatile.shared.u16 	%rs24, [%r5];
	ld.volatile.shared.u16 	%rs25, [%r5+2];
	max.s16 	%rs26, %rs24, %rs25;
	st.volatile.shared.u16 	[%r5], %rs26;
	setp.ne.s32 	%p52, %r1, 0;
	@%p52 bra 	$L__BB404_121;
	ld.param.u64 	%rd486, [contiguous_max2_i16_param_0];
	ld.shared.u16 	%rs27, [maxsdata_i16];
	cvt.u64.u32 	%rd480, %r2;
	mov.u32 	%r205, %ctaid.y;
	cvt.u64.u32 	%rd481, %r205;
	mad.lo.s64 	%rd482, %rd265, %rd481, %rd480;
	cvta.to.global.u64 	%rd483, %rd486;
	shl.b64 	%rd484, %rd482, 1;
	add.s64 	%rd485, %rd483, %rd484;
	st.global.u16 	[%rd485], %rs27;
$L__BB404_121:
	ret;

}
	// .globl	contiguous_max22_i16
.visible .entry contiguous_max22_i16(
	.param .u64 .ptr .align 1 contiguous_max22_i16_param_0,
	.param .u64 .ptr .align 1 contiguous_max22_i16_param_1,
	.param .u64 contiguous_max22_i16_param_2,
	.param .u64 contiguous_max22_i16_param_3
)
{
	.reg .pred 	%p<8>;
	.reg .b16 	%rs<28>;
	.reg .b32 	%r<19>;
	.reg .b64 	%rd<27>;

	ld.param.u64 	%rd4, [contiguous_max22_i16_param_0];
	ld.param.u64 	%rd7, [contiguous_max22_i16_param_1];
	ld.param.u64 	%rd5, [contiguous_max22_i16_param_2];
	ld.param.u64 	%rd6, [contiguous_max22_i16_param_3];
	cvta.to.global.u64 	%rd1, %rd7;
	mov.u32 	%r1, %tid.x;
	mov.u32 	%r2, %ctaid.x;
	mov.u32 	%r18, %ntid.x;
	mul.lo.s32 	%r8, %r2, %r18;
	shl.b32 	%r9, %r8, 1;
	add.s32 	%r4, %r9, %r1;
	shl.b32 	%r10, %r1, 1;
	mov.u32 	%r11, maxsdata_i16;
	add.s32 	%r5, %r11, %r10;
	mov.b16 	%rs1, -32768;
	st.shared.u16 	[%r5], %rs1;
	add.s32 	%r12, %r4, %r18;
	cvt.u64.u32 	%rd2, %r12;
	setp.le.u64 	%p1, %rd5, %rd2;
	@%p1 bra 	$L__BB405_2;
	cvt.u64.u32 	%rd12, %r4;
	mov.u32 	%r14, %ctaid.y;
	cvt.u64.u32 	%rd13, %r14;
	mul.lo.s64 	%rd14, %rd5, %rd13;
	add.s64 	%rd15, %rd14, %rd12;
	shl.b64 	%rd16, %rd15, 1;
	add.s64 	%rd17, %rd1, %rd16;
	ld.global.u16 	%rs3, [%rd17];
	add.s64 	%rd18, %rd14, %rd2;
	shl.b64 	%rd19, %rd18, 1;
	add.s64 	%rd20, %rd1, %rd19;
	ld.global.u16 	%rs4, [%rd20];
	max.s16 	%rs5, %rs3, %rs4;
	st.shared.u16 	[%r5], %rs5;
	bra.uni 	$L__BB405_4;
$L__BB405_2:
	cvt.u64.u32 	%rd3, %r4;
	setp.le.u64 	%p2, %rd5, %rd3;
	@%p2 bra 	$L__BB405_4;
	mov.u32 	%r13, %ctaid.y;
	cvt.u64.u32 	%rd8, %r13;
	mad.lo.s64 	%rd9, %rd5, %rd8, %rd3;
	shl.b64 	%rd10, %rd9, 1;
	add.s64 	%rd11, %rd1, %rd10;
	ld.global.u16 	%rs2, [%rd11];
	st.shared.u16 	[%r5], %rs2;
$L__BB405_4:
	bar.sync 	0;
	setp.lt.u32 	%p3, %r18, 66;
	@%p3 bra 	$L__BB405_8;
$L__BB405_5:
	shr.u32 	%r7, %r18, 1;
	setp.ge.u32 	%p4, %r1, %r7;
	@%p4 bra 	$L__BB405_7;
	ld.shared.u16 	%rs6, [%r5];
	and.b32  	%r15, %r18, 2046;
	add.s32 	%r16, %r5, %r15;
	ld.shared.u16 	%rs7, [%r16];
	max.s16 	%rs8, %rs6, %rs7;
	st.shared.u16 	[%r5], %rs8;
$L__BB405_7:
	bar.sync 	0;
	setp.gt.u32 	%p5, %r18, 131;
	mov.u32 	%r18, %r7;
	@%p5 bra 	$L__BB405_5;
$L__BB405_8:
	setp.gt.u32 	%p6, %r1, 31;
	@%p6 bra 	$L__BB405_11;
	ld.volatile.shared.u16 	%rs9, [%r5];
	ld.volatile.shared.u16 	%rs10, [%r5+64];
	max.s16 	%rs11, %rs9, %rs10;
	st.volatile.shared.u16 	[%r5], %rs11;
	ld.volatile.shared.u16 	%rs12, [%r5];
	ld.volatile.shared.u16 	%rs13, [%r5+32];
	max.s16 	%rs14, %rs12, %rs13;
	st.volatile.shared.u16 	[%r5], %rs14;
	ld.volatile.shared.u16 	%rs15, [%r5];
	ld.volatile.shared.u16 	%rs16, [%r5+16];
	max.s16 	%rs17, %rs15, %rs16;
	st.volatile.shared.u16 	[%r5], %rs17;
	ld.volatile.shared.u16 	%rs18, [%r5];
	ld.volatile.shared.u16 	%rs19, [%r5+8];
	max.s16 	%rs20, %rs18, %rs19;
	st.volatile.shared.u16 	[%r5], %rs20;
	ld.volatile.shared.u16 	%rs21, [%r5];
	ld.volatile.shared.u16 	%rs22, [%r5+4];
	max.s16 	%rs23, %rs21, %rs22;
	st.volatile.shared.u16 	[%r5], %rs23;
	ld.volatile.shared.u16 	%rs24, [%r5];
	ld.volatile.shared.u16 	%rs25, [%r5+2];
	max.s16 	%rs26, %rs24, %rs25;
	st.volatile.shared.u16 	[%r5], %rs26;
	setp.ne.s32 	%p7, %r1, 0;
	@%p7 bra 	$L__BB405_11;
	ld.shared.u16 	%rs27, [maxsdata_i16];
	cvt.u64.u32 	%rd21, %r2;
	mov.u32 	%r17, %ctaid.y;
	cvt.u64.u32 	%rd22, %r17;
	mad.lo.s64 	%rd23, %rd6, %rd22, %rd21;
	cvta.to.global.u64 	%rd24, %rd4;
	shl.b64 	%rd25, %rd23, 1;
	add.s64 	%rd26, %rd24, %rd25;
	st.global.u16 	[%rd26], %rs27;
$L__BB405_11:
	ret;

}
	// .globl	contiguous_max3_i16
.visible .entry contiguous_max3_i16(
	.param .u64 .ptr .align 1 contiguous_max3_i16_param_0,
	.param .u64 .ptr .align 1 contiguous_max3_i16_param_1,
	.param .u64 .ptr .align 1 contiguous_max3_i16_param_2,
	.param .u64 .ptr .align 1 contiguous_max3_i16_param_3,
	.param .u64 contiguous_max3_i16_param_4,
	.param .u64 contiguous_max3_i16_param_5,
	.param .u64 contiguous_max3_i16_param_6
)
{
	.reg .pred 	%p<38>;
	.reg .b16 	%rs<56>;
	.reg .b32 	%r<204>;
	.reg .b64 	%rd<308>;

	ld.param.u64 	%rd144, [contiguous_max3_i16_param_0];
	ld.param.u64 	%rd145, [contiguous_max3_i16_param_1];
	ld.param.u64 	%rd148, [contiguous_max3_i16_param_2];
	ld.param.u64 	%rd149, [contiguous_max3_i16_param_3];
	ld.param.u64 	%rd146, [contiguous_max3_i16_param_4];
	ld.param.u64 	%rd147, [contiguous_max3_i16_param_5];
	ld.param.u64 	%rd150, [contiguous_max3_i16_param_6];
	cvta.to.global.u64 	%rd1, %rd149;
	cvta.to.global.u64 	%rd2, %rd148;
	mov.u32 	%r1, %tid.y;
	mov.u32 	%r2, %ntid.x;
	mov.u32 	%r3, %tid.x;
	mad.lo.s32 	%r64, %r1, %r2, %r3;
	mov.u32 	%r65, %ctaid.x;
	mad.lo.s32 	%r66, %r65, %r2, %r3;
	mov.u32 	%r4, %ctaid.y;
	mov.u32 	%r5, %ntid.y;
	mad.lo.s32 	%r67, %r4, %r5, %r1;
	shl.b32 	%r68, %r64, 1;
	mov.u32 	%r69, maxsdata_i16;
	add.s32 	%r7, %r69, %r68;
	mov.b16 	%rs16, -32768;
	st.shared.u16 	[%r7], %rs16;
	cvt.u64.u32 	%rd3, %r66;
	setp.le.u64 	%p1, %rd147, %rd3;
	cvt.u64.u32 	%rd152, %r67;
	setp.le.u64 	%p2, %rd150, %rd152;
	or.pred  	%p3, %p1, %p2;
	@%p3 bra 	$L__BB406_76;
	cvt.u32.u64 	%r70, %rd3;
	cvt.u32.u64 	%r71, %rd147;
	mad.lo.s32 	%r194, %r67, %r71, %r70;
	cvt.u32.u64 	%r9, %rd146;
	add.s32 	%r193, %r9, -1;
	setp.lt.s32 	%p4, %r193, 0;
	mov.b64 	%rd307, 0;
	@%p4 bra 	$L__BB406_59;
	setp.lt.u32 	%p5, %r193, 7;
	mov.b64 	%rd307, 0;
	@%p5 bra 	$L__BB406_30;
	add.s32 	%r189, %r9, -4;
	and.b32  	%r72, %r9, -8;
	neg.s32 	%r188, %r72;
	mov.b64 	%rd307, 0;
$L__BB406_4:
	.pragma "nounroll";
	add.s32 	%r16, %r189, 3;
	cvt.u64.u32 	%rd5, %r194;
	mul.wide.u32 	%rd157, %r16, 8;
	add.s64 	%rd158, %rd2, %rd157;
	ld.global.u64 	%rd6, [%rd158];
	and.b64  	%rd159, %rd6, -4294967296;
	setp.ne.s64 	%p6, %rd159, 0;
	@%p6 bra 	$L__BB406_6;
	cvt.u32.u64 	%r73, %rd6;
	cvt.u32.u64 	%r74, %rd5;
	div.u32 	%r75, %r74, %r73;
	mul.lo.s32 	%r76, %r75, %r73;
	sub.s32 	%r77, %r74, %r76;
	cvt.u64.u32 	%rd272, %r75;
	cvt.u64.u32 	%rd273, %r77;
	bra.uni 	$L__BB406_7;
$L__BB406_6:
	div.s64 	%rd272, %rd5, %rd6;
	mul.lo.s64 	%rd160, %rd272, %rd6;
	sub.s64 	%rd273, %rd5, %rd160;
$L__BB406_7:
	mul.wide.u32 	%rd161, %r16, 8;
	add.s64 	%rd162, %rd1, %rd161;
	ld.global.u64 	%rd163, [%rd162];
	mad.lo.s64 	%rd13, %rd163, %rd273, %rd307;
	add.s32 	%r17, %r189, 2;
	and.b64  	%rd14, %rd272, 4294967295;
	mul.wide.u32 	%rd164, %r17, 8;
	add.s64 	%rd165, %rd2, %rd164;
	ld.global.u64 	%rd15, [%rd165];
	and.b64  	%rd166, %rd15, -4294967296;
	setp.ne.s64 	%p7, %rd166, 0;
	@%p7 bra 	$L__BB406_9;
	cvt.u32.u64 	%r78, %rd15;
	cvt.u32.u64 	%r79, %rd14;
	div.u32 	%r80, %r79, %r78;
	mul.lo.s32 	%r81, %r80, %r78;
	sub.s32 	%r82, %r79, %r81;
	cvt.u64.u32 	%rd274, %r80;
	cvt.u64.u32 	%rd275, %r82;
	bra.uni 	$L__BB406_10;
$L__BB406_9:
	div.s64 	%rd274, %rd14, %rd15;
	mul.lo.s64 	%rd167, %rd274, %rd15;
	sub.s64 	%rd275, %rd14, %rd167;
$L__BB406_10:
	mul.wide.u32 	%rd168, %r17, 8;
	add.s64 	%rd169, %rd1, %rd168;
	ld.global.u64 	%rd170, [%rd169];
	mad.lo.s64 	%rd22, %rd170, %rd275, %rd13;
	add.s32 	%r18, %r189, 1;
	and.b64  	%rd23, %rd274, 4294967295;
	mul.wide.u32 	%rd171, %r18, 8;
	add.s64 	%rd172, %rd2, %rd171;
	ld.global.u64 	%rd24, [%rd172];
	and.b64  	%rd173, %rd24, -4294967296;
	setp.ne.s64 	%p8, %rd173, 0;
	@%p8 bra 	$L__BB406_12;
	cvt.u32.u64 	%r83, %rd24;
	cvt.u32.u64 	%r84, %rd23;
	div.u32 	%r85, %r84, %r83;
	mul.lo.s32 	%r86, %r85, %r83;
	sub.s32 	%r87, %r84, %r86;
	cvt.u64.u32 	%rd276, %r85;
	cvt.u64.u32 	%rd277, %r87;
	bra.uni 	$L__BB406_13;
$L__BB406_12:
	div.s64 	%rd276, %rd23, %rd24;
	mul.lo.s64 	%rd174, %rd276, %rd24;
	sub.s64 	%rd277, %rd23, %rd174;
$L__BB406_13:
	mul.wide.u32 	%rd175, %r18, 8;
	add.s64 	%rd176, %rd1, %rd175;
	ld.global.u64 	%rd177, [%rd176];
	mad.lo.s64 	%rd31, %rd177, %rd277, %rd22;
	and.b64  	%rd32, %rd276, 4294967295;
	mul.wide.u32 	%rd178, %r189, 8;
	add.s64 	%rd179, %rd2, %rd178;
	ld.global.u64 	%rd33, [%rd179];
	and.b64  	%rd180, %rd33, -4294967296;
	setp.ne.s64 	%p9, %rd180, 0;
	@%p9 bra 	$L__BB406_15;
	cvt.u32.u64 	%r88, %rd33;
	cvt.u32.u64 	%r89, %rd32;
	div.u32 	%r90, %r89, %r88;
	mul.lo.s32 	%r91, %r90, %r88;
	sub.s32 	%r92, %r89, %r91;
	cvt.u64.u32 	%rd278, %r90;
	cvt.u64.u32 	%rd279, %r92;
	bra.uni 	$L__BB406_16;
$L__BB406_15:
	div.s64 	%rd278, %rd32, %rd33;
	mul.lo.s64 	%rd181, %rd278, %rd33;
	sub.s64 	%rd279, %rd32, %rd181;
$L__BB406_16:
	mul.wide.u32 	%rd182, %r189, 8;
	add.s64 	%rd183, %rd1, %rd182;
	ld.global.u64 	%rd184, [%rd183];
	mad.lo.s64 	%rd40, %rd184, %rd279, %rd31;
	add.s32 	%r19, %r189, -1;
	and.b64  	%rd41, %rd278, 4294967295;
	mul.wide.u32 	%rd185, %r19, 8;
	add.s64 	%rd186, %rd2, %rd185;
	ld.global.u64 	%rd42, [%rd186];
	and.b64  	%rd187, %rd42, -4294967296;
	setp.ne.s64 	%p10, %rd187, 0;
	@%p10 bra 	$L__BB406_18;
	cvt.u32.u64 	%r93, %rd42;
	cvt.u32.u64 	%r94, %rd41;
	div.u32 	%r95, %r94, %r93;
	mul.lo.s32 	%r96, %r95, %r93;
	sub.s32 	%r97, %r94, %r96;
	cvt.u64.u32 	%rd280, %r95;
	cvt.u64.u32 	%rd281, %r97;
	bra.uni 	$L__BB406_19;
$L__BB406_18:
	div.s64 	%rd280, %rd41, %rd42;
	mul.lo.s64 	%rd188, %rd280, %rd42;
	sub.s64 	%rd281, %rd41, %rd188;
$L__BB406_19:
	mul.wide.u32 	%rd189, %r19, 8;
	add.s64 	%rd190, %rd1, %rd189;
	ld.global.u64 	%rd191, [%rd190];
	mad.lo.s64 	%rd49, %rd191, %rd281, %rd40;
	add.s32 	%r20, %r189, -2;
	and.b64  	%rd50, %rd280, 4294967295;
	mul.wide.u32 	%rd192, %r20, 8;
	add.s64 	%rd193, %rd2, %rd192;
	ld.global.u64 	%rd51, [%rd193];
	and.b64  	%rd194, %rd51, -4294967296;
	setp.ne.s64 	%p11, %rd194, 0;
	@%p11 bra 	$L__BB406_21;
	cvt.u32.u64 	%r98, %rd51;
	cvt.u32.u64 	%r99, %rd50;
	div.u32 	%r100, %r99, %r98;
	mul.lo.s32 	%r101, %r100, %r98;
	sub.s32 	%r102, %r99, %r101;
	cvt.u64.u32 	%rd282, %r100;
	cvt.u64.u32 	%rd283, %r102;
	bra.uni 	$L__BB406_22;
$L__BB406_21:
	div.s64 	%rd282, %rd50, %rd51;
	mul.lo.s64 	%rd195, %rd282, %rd51;
	sub.s64 	%rd283, %rd50, %rd195;
$L__BB406_22:
	mul.wide.u32 	%rd196, %r20, 8;
	add.s64 	%rd197, %rd1, %rd196;
	ld.global.u64 	%rd198, [%rd197];
	mad.lo.s64 	%rd58, %rd198, %rd283, %rd49;
	add.s32 	%r21, %r189, -3;
	and.b64  	%rd59, %rd282, 4294967295;
	mul.wide.u32 	%rd199, %r21, 8;
	add.s64 	%rd200, %rd2, %rd199;
	ld.global.u64 	%rd60, [%rd200];
	and.b64  	%rd201, %rd60, -4294967296;
	setp.ne.s64 	%p12, %rd201, 0;
	@%p12 bra 	$L__BB406_24;
	cvt.u32.u64 	%r103, %rd60;
	cvt.u32.u64 	%r104, %rd59;
	div.u32 	%r105, %r104, %r103;
	mul.lo.s32 	%r106, %r105, %r103;
	sub.s32 	%r107, %r104, %r106;
	cvt.u64.u32 	%rd284, %r105;
	cvt.u64.u32 	%rd285, %r107;
	bra.uni 	$L__BB406_25;
$L__BB406_24:
	div.s64 	%rd284, %rd59, %rd60;
	mul.lo.s64 	%rd202, %rd284, %rd60;
	sub.s64 	%rd285, %rd59, %rd202;
$L__BB406_25:
	mul.wide.u32 	%rd203, %r21, 8;
	add.s64 	%rd204, %rd1, %rd203;
	ld.global.u64 	%rd205, [%rd204];
	mad.lo.s64 	%rd67, %rd205, %rd285, %rd58;
	and.b64  	%rd68, %rd284, 4294967295;
	add.s32 	%r108, %r189, -4;
	mul.wide.u32 	%rd206, %r108, 8;
	add.s64 	%rd207, %rd2, %rd206;
	ld.global.u64 	%rd69, [%rd207];
	and.b64  	%rd208, %rd69, -4294967296;
	setp.ne.s64 	%p13, %rd208, 0;
	@%p13 bra 	$L__BB406_27;
	cvt.u32.u64 	%r109, %rd69;
	cvt.u32.u64 	%r110, %rd68;
	div.u32 	%r111, %r110, %r109;
	mul.lo.s32 	%r112, %r111, %r109;
	sub.s32 	%r113, %r110, %r112;
	cvt.u64.u32 	%rd286, %r111;
	cvt.u64.u32 	%rd287, %r113;
	bra.uni 	$L__BB406_28;
$L__BB406_27:
	div.s64 	%rd286, %rd68, %rd69;
	mul.lo.s64 	%rd209, %rd286, %rd69;
	sub.s64 	%rd287, %rd68, %rd209;
$L__BB406_28:
	mul.wide.u32 	%rd210, %r108, 8;
	add.s64 	%rd211, %rd1, %rd210;
	ld.global.u64 	%rd212, [%rd211];
	mad.lo.s64 	%rd307, %rd212, %rd287, %rd67;
	cvt.u32.u64 	%r194, %rd286;
	add.s32 	%r189, %r189, -8;
	add.s32 	%r188, %r188, 8;
	setp.ne.s32 	%p14, %r188, 0;
	@%p14 bra 	$L__BB406_4;
	add.s32 	%r193, %r189, 3;
$L__BB406_30:
	and.b32  	%r28, %r9, 7;
	setp.eq.s32 	%p15, %r28, 0;
	@%p15 bra 	$L__BB406_59;
	and.b32  	%r29, %r9, 3;
	setp.lt.u32 	%p16, %r28, 4;
	@%p16 bra 	$L__BB406_45;
	cvt.u64.u32 	%rd79, %r194;
	mul.wide.u32 	%rd214, %r193, 8;
	add.s64 	%rd215, %rd2, %rd214;
	ld.global.u64 	%rd80, [%rd215];
	and.b64  	%rd216, %rd80, -4294967296;
	setp.ne.s64 	%p17, %rd216, 0;
	@%p17 bra 	$L__BB406_34;
	cvt.u32.u64 	%r115, %rd80;
	cvt.u32.u64 	%r116, %rd79;
	div.u32 	%r117, %r116, %r115;
	mul.lo.s32 	%r118, %r117, %r115;
	sub.s32 	%r119, %r116, %r118;
	cvt.u64.u32 	%rd290, %r117;
	cvt.u64.u32 	%rd291, %r119;
	bra.uni 	$L__BB406_35;
$L__BB406_34:
	div.s64 	%rd290, %rd79, %rd80;
	mul.lo.s64 	%rd217, %rd290, %rd80;
	sub.s64 	%rd291, %rd79, %rd217;
$L__BB406_35:
	mul.wide.u32 	%rd218, %r193, 8;
	add.s64 	%rd219, %rd1, %rd218;
	ld.global.u64 	%rd220, [%rd219];
	mad.lo.s64 	%rd87, %rd220, %rd291, %rd307;
	add.s32 	%r30, %r193, -1;
	and.b64  	%rd88, %rd290, 4294967295;
	mul.wide.u32 	%rd221, %r30, 8;
	add.s64 	%rd222, %rd2, %rd221;
	ld.global.u64 	%rd89, [%rd222];
	and.b64  	%rd223, %rd89, -4294967296;
	setp.ne.s64 	%p18, %rd223, 0;
	@%p18 bra 	$L__BB406_37;
	cvt.u32.u64 	%r120, %rd89;
	cvt.u32.u64 	%r121, %rd88;
	div.u32 	%r122, %r121, %r120;
	mul.lo.s32 	%r123, %r122, %r120;
	sub.s32 	%r124, %r121, %r123;
	cvt.u64.u32 	%rd292, %r122;
	cvt.u64.u32 	%rd293, %r124;
	bra.uni 	$L__BB406_38;
$L__BB406_37:
	div.s64 	%rd292, %rd88, %rd89;
	mul.lo.s64 	%rd224, %rd292, %rd89;
	sub.s64 	%rd293, %rd88, %rd224;
$L__BB406_38:
	mul.wide.u32 	%rd225, %r30, 8;
	add.s64 	%rd226, %rd1, %rd225;
	ld.global.u64 	%rd227, [%rd226];
	mad.lo.s64 	%rd96, %rd227, %rd293, %rd87;
	add.s32 	%r31, %r193, -2;
	and.b64  	%rd97, %rd292, 4294967295;
	mul.wide.u32 	%rd228, %r31, 8;
	add.s64 	%rd229, %rd2, %rd228;
	ld.global.u64 	%rd98, [%rd229];
	and.b64  	%rd230, %rd98, -4294967296;
	setp.ne.s64 	%p19, %rd230, 0;
	@%p19 bra 	$L__BB406_40;
	cvt.u32.u64 	%r125, %rd98;
	cvt.u32.u64 	%r126, %rd97;
	div.u32 	%r127, %r126, %r125;
	mul.lo.s32 	%r128, %r127, %r125;
	sub.s32 	%r129, %r126, %r128;
	cvt.u64.u32 	%rd294, %r127;
	cvt.u64.u32 	%rd295, %r129;
	bra.uni 	$L__BB406_41;
$L__BB406_40:
	div.s64 	%rd294, %rd97, %rd98;
	mul.lo.s64 	%rd231, %rd294, %rd98;
	sub.s64 	%rd295, %rd97, %rd231;
$L__BB406_41:
	mul.wide.u32 	%rd232, %r31, 8;
	add.s64 	%rd233, %rd1, %rd232;
	ld.global.u64 	%rd234, [%rd233];
	mad.lo.s64 	%rd105, %rd234, %rd295, %rd96;
	add.s32 	%r32, %r193, -3;
	and.b64  	%rd106, %rd294, 4294967295;
	mul.wide.u32 	%rd235, %r32, 8;
	add.s64 	%rd236, %rd2, %rd235;
	ld.global.u64 	%rd107, [%rd236];
	and.b64  	%rd237, %rd107, -4294967296;
	setp.ne.s64 	%p20, %rd237, 0;
	@%p20 bra 	$L__BB406_43;
	cvt.u32.u64 	%r130, %rd107;
	cvt.u32.u64 	%r131, %rd106;
	div.u32 	%r132, %r131, %r130;
	mul.lo.s32 	%r133, %r132, %r130;
	sub.s32 	%r134, %r131, %r133;
	cvt.u64.u32 	%rd296, %r132;
	cvt.u64.u32 	%rd297, %r134;
	bra.uni 	$L__BB406_44;
$L__BB406_43:
	div.s64 	%rd296, %rd106, %rd107;
	mul.lo.s64 	%rd238, %rd296, %rd107;
	sub.s64 	%rd297, %rd106, %rd238;
$L__BB406_44:
	mul.wide.u32 	%rd239, %r32, 8;
	add.s64 	%rd240, %rd1, %rd239;
	ld.global.u64 	%rd241, [%rd240];
	mad.lo.s64 	%rd307, %rd241, %rd297, %rd105;
	cvt.u32.u64 	%r194, %rd296;
	add.s32 	%r193, %r193, -4;
$L__BB406_45:
	setp.eq.s32 	%p21, %r29, 0;
	@%p21 bra 	$L__BB406_59;
	setp.eq.s32 	%p22, %r29, 1;
	@%p22 bra 	$L__BB406_54;
	cvt.u64.u32 	%rd117, %r194;
	mul.wide.u32 	%rd243, %r193, 8;
	add.s64 	%rd244, %rd2, %rd243;
	ld.global.u64 	%rd118, [%rd244];
	and.b64  	%rd245, %rd118, -4294967296;
	setp.ne.s64 	%p23, %rd245, 0;
	@%p23 bra 	$L__BB406_49;
	cvt.u32.u64 	%r135, %rd118;
	cvt.u32.u64 	%r136, %rd117;
	div.u32 	%r137, %r136, %r135;
	mul.lo.s32 	%r138, %r137, %r135;
	sub.s32 	%r139, %r136, %r138;
	cvt.u64.u32 	%rd300, %r137;
	cvt.u64.u32 	%rd301, %r139;
	bra.uni 	$L__BB406_50;
$L__BB406_49:
	div.s64 	%rd300, %rd117, %rd118;
	mul.lo.s64 	%rd246, %rd300, %rd118;
	sub.s64 	%rd301, %rd117, %rd246;
$L__BB406_50:
	add.s64 	%rd248, %rd1, %rd243;
	ld.global.u64 	%rd249, [%rd248];
	mad.lo.s64 	%rd125, %rd249, %rd301, %rd307;
	add.s32 	%r37, %r193, -1;
	and.b64  	%rd126, %rd300, 4294967295;
	mul.wide.u32 	%rd250, %r37, 8;
	add.s64 	%rd251, %rd2, %rd250;
	ld.global.u64 	%rd127, [%rd251];
	and.b64  	%rd252, %rd127, -4294967296;
	setp.ne.s64 	%p24, %rd252, 0;
	@%p24 bra 	$L__BB406_52;
	cvt.u32.u64 	%r140, %rd127;
	cvt.u32.u64 	%r141, %rd126;
	div.u32 	%r142, %r141, %r140;
	mul.lo.s32 	%r143, %r142, %r140;
	sub.s32 	%r144, %r141, %r143;
	cvt.u64.u32 	%rd302, %r142;
	cvt.u64.u32 	%rd303, %r144;
	bra.uni 	$L__BB406_53;
$L__BB406_52:
	div.s64 	%rd302, %rd126, %rd127;
	mul.lo.s64 	%rd253, %rd302, %rd127;
	sub.s64 	%rd303, %rd126, %rd253;
$L__BB406_53:
	add.s64 	%rd255, %rd1, %rd250;
	ld.global.u64 	%rd256, [%rd255];
	mad.lo.s64 	%rd307, %rd256, %rd303, %rd125;
	cvt.u32.u64 	%r194, %rd302;
	add.s32 	%r193, %r193, -2;
$L__BB406_54:
	and.b32  	%r145, %r9, 1;
	setp.eq.b32 	%p25, %r145, 1;
	not.pred 	%p26, %p25;
	@%p26 bra 	$L__BB406_59;
	cvt.u64.u32 	%rd137, %r194;
	mul.wide.u32 	%rd257, %r193, 8;
	add.s64 	%rd258, %rd2, %rd257;
	ld.global.u64 	%rd138, [%rd258];
	and.b64  	%rd259, %rd138, -4294967296;
	setp.ne.s64 	%p27, %rd259, 0;
	@%p27 bra 	$L__BB406_57;
	cvt.u32.u64 	%r146, %rd138;
	cvt.u32.u64 	%r147, %rd137;
	rem.u32 	%r148, %r147, %r146;
	cvt.u64.u32 	%rd306, %r148;
	bra.uni 	$L__BB406_58;
$L__BB406_57:
	rem.s64 	%rd306, %rd137, %rd138;
$L__BB406_58:
	add.s64 	%rd261, %rd1, %rd257;
	ld.global.u64 	%rd262, [%rd261];
	mad.lo.s64 	%rd307, %rd262, %rd306, %rd307;
$L__BB406_59:
	cvta.to.global.u64 	%rd263, %rd145;
	shl.b64 	%rd264, %rd307, 1;
	add.s64 	%rd265, %rd263, %rd264;
	ld.global.u16 	%rs17, [%rd265];
	st.shared.u16 	[%r7], %rs17;
	bar.sync 	0;
	setp.ne.s32 	%p28, %r1, 0;
	@%p28 bra 	$L__BB406_76;
	setp.gt.u32 	%p29, %r5, 1;
	@%p29 bra 	$L__BB406_62;
	shl.b32 	%r149, %r3, 1;
	mov.u32 	%r150, maxsdata_i16;
	add.s32 	%r151, %r150, %r149;
	ld.shared.u16 	%rs54, [%r151];
	bra.uni 	$L__BB406_75;
$L__BB406_62:
	shl.b32 	%r153, %r3, 1;
	mov.u32 	%r154, maxsdata_i16;
	add.s32 	%r42, %r154, %r153;
	ld.shared.u16 	%rs54, [%r42];
	add.s32 	%r43, %r5, -1;
	add.s32 	%r155, %r5, -2;
	and.b32  	%r44, %r43, 7;
	setp.lt.u32 	%p30, %r155, 7;
	mov.b32 	%r202, 1;
	@%p30 bra 	$L__BB406_66;
	and.b32  	%r158, %r43, -8;
	neg.s32 	%r199, %r158;
	shl.b32 	%r46, %r2, 1;
	add.s32 	%r160, %r153, %r46;
	add.s32 	%r197, %r154, %r160;
	shl.b32 	%r48, %r2, 4;
	mov.b32 	%r200, 1;
	mov.b32 	%r198, 0;
$L__BB406_64:
	.pragma "nounroll";
	mul.lo.s32 	%r162, %r200, %r2;
	shl.b32 	%r163, %r162, 1;
	add.s32 	%r164, %r42, %r163;
	ld.shared.u16 	%rs19, [%r197];
	max.s16 	%rs20, %rs54, %rs19;
	add.s32 	%r165, %r164, %r46;
	ld.shared.u16 	%rs21, [%r165];
	max.s16 	%rs22, %rs20, %rs21;
	add.s32 	%r166, %r165, %r46;
	ld.shared.u16 	%rs23, [%r166];
	max.s16 	%rs24, %rs22, %rs23;
	add.s32 	%r167, %r166, %r46;
	ld.shared.u16 	%rs25, [%r167];
	max.s16 	%rs26, %rs24, %rs25;
	add.s32 	%r168, %r167, %r46;
	ld.shared.u16 	%rs27, [%r168];
	max.s16 	%rs28, %rs26, %rs27;
	add.s32 	%r169, %r168, %r46;
	ld.shared.u16 	%rs29, [%r169];
	max.s16 	%rs30, %rs28, %rs29;
	add.s32 	%r170, %r169, %r46;
	ld.shared.u16 	%rs31, [%r170];
	max.s16 	%rs32, %rs30, %rs31;
	add.s32 	%r171, %r170, %r46;
	ld.shared.u16 	%rs33, [%r171];
	max.s16 	%rs54, %rs32, %rs33;
	add.s32 	%r200, %r200, 8;
	add.s32 	%r199, %r199, 8;
	add.s32 	%r198, %r198, 8;
	add.s32 	%r197, %r197, %r48;
	setp.ne.s32 	%p31, %r199, 0;
	@%p31 bra 	$L__BB406_64;
	add.s32 	%r202, %r198, 1;
$L__BB406_66:
	setp.eq.s32 	%p32, %r44, 0;
	@%p32 bra 	$L__BB406_74;
	and.b32  	%r59, %r43, 3;
	setp.lt.u32 	%p33, %r44, 4;
	@%p33 bra 	$L__BB406_69;
	mul.lo.s32 	%r172, %r202, %r2;
	shl.b32 	%r173, %r172, 1;
	add.s32 	%r174, %r42, %r173;
	ld.shared.u16 	%rs35, [%r174];
	max.s16 	%rs36, %rs54, %rs35;
	shl.b32 	%r175, %r2, 1;
	add.s32 	%r176, %r174, %r175;
	ld.shared.u16 	%rs37, [%r176];
	max.s16 	%rs38, %rs36, %rs37;
	add.s32 	%r177, %r176, %r175;
	ld.shared.u16 	%rs39, [%r177];
	max.s16 	%rs40, %rs38, %rs39;
	add.s32 	%r178, %r177, %r175;
	ld.shared.u16 	%rs41, [%r178];
	max.s16 	%rs54, %rs40, %rs41;
	add.s32 	%r202, %r202, 4;
$L__BB406_69:
	setp.eq.s32 	%p34, %r59, 0;
	@%p34 bra 	$L__BB406_74;
	setp.eq.s32 	%p35, %r59, 1;
	@%p35 bra 	$L__BB406_72;
	mul.lo.s32 	%r179, %r202, %r2;
	shl.b32 	%r180, %r179, 1;
	add.s32 	%r181, %r42, %r180;
	ld.shared.u16 	%rs43, [%r181];
	max.s16 	%rs44, %rs54, %rs43;
	shl.b32 	%r182, %r2, 1;
	add.s32 	%r183, %r181, %r182;
	ld.shared.u16 	%rs45, [%r183];
	max.s16 	%rs54, %rs44, %rs45;
	add.s32 	%r202, %r202, 2;
$L__BB406_72:
	and.b32  	%r184, %r43, 1;
	setp.eq.b32 	%p36, %r184, 1;
	not.pred 	%p37, %p36;
	@%p37 bra 	$L__BB406_74;
	mul.lo.s32 	%r185, %r202, %r2;
	shl.b32 	%r186, %r185, 1;
	add.s32 	%r187, %r42, %r186;
	ld.shared.u16 	%rs46, [%r187];
	max.s16 	%rs54, %rs54, %rs46;
$L__BB406_74:
	st.shared.u16 	[%r42], %rs54;
$L__BB406_75:
	cvt.u64.u32 	%rd266, %r4;
	mad.lo.s64 	%rd267, %rd147, %rd266, %rd3;
	cvta.to.global.u64 	%rd268, %rd144;
	shl.b64 	%rd269, %rd267, 1;
	add.s64 	%rd270, %rd268, %rd269;
	st.global.u16 	[%rd270], %rs54;
$L__BB406_76:
	ret;

}
	// .globl	contiguous_max33_i16
.visible .entry contiguous_max33_i16(
	.param .u64 .ptr .align 1 contiguous_max33_i16_param_0,
	.param .u64 .ptr .align 1 contiguous_max33_i16_param_1,
	.param .u64 contiguous_max33_i16_param_2,
	.param .u64 contiguous_max33_i16_param_3,
	.param .u64 contiguous_max33_i16_param_4
)
{
	.reg .pred 	%p<14>;
	.reg .b16 	%rs<56>;
	.reg .b32 	%r<85>;
	.reg .b64 	%rd<16>;

	ld.param.u64 	%rd2, [contiguous_max33_i16_param_0];
	ld.param.u64 	%rd3, [contiguous_max33_i16_param_1];
	ld.param.u64 	%rd4, [contiguous_max33_i16_param_3];
	ld.param.u64 	%rd5, [contiguous_max33_i16_param_4];
	mov.u32 	%r1, %tid.y;
	mov.u32 	%r2, %ntid.x;
	mov.u32 	%r3, %tid.x;
	mad.lo.s32 	%r30, %r1, %r2, %r3;
	mov.u32 	%r31, %ctaid.x;
	mad.lo.s32 	%r32, %r31, %r2, %r3;
	mov.u32 	%r4, %ctaid.y;
	mov.u32 	%r5, %ntid.y;
	mad.lo.s32 	%r33, %r4, %r5, %r1;
	shl.b32 	%r34, %r30, 1;
	mov.u32 	%r35, maxsdata_i16;
	add.s32 	%r7, %r35, %r34;
	mov.b16 	%rs16, -32768;
	st.shared.u16 	[%r7], %rs16;
	cvt.u64.u32 	%rd1, %r32;
	setp.le.u64 	%p1, %rd4, %rd1;
	cvt.u64.u32 	%rd7, %r33;
	setp.le.u64 	%p2, %rd5, %rd7;
	or.pred  	%p3, %p1, %p2;
	@%p3 bra 	$L__BB407_18;
	cvt.u32.u64 	%r36, %rd1;
	cvta.to.global.u64 	%rd8, %rd3;
	cvt.u32.u64 	%r37, %rd4;
	mad.lo.s32 	%r38, %r33, %r37, %r36;
	mul.wide.u32 	%rd9, %r38, 2;
	add.s64 	%rd10, %rd8, %rd9;
	ld.global.u16 	%rs17, [%rd10];
	st.shared.u16 	[%r7], %rs17;
	bar.sync 	0;
	setp.ne.s32 	%p4, %r1, 0;
	@%p4 bra 	$L__BB407_18;
	setp.gt.u32 	%p5, %r5, 1;
	@%p5 bra 	$L__BB407_4;
	shl.b32 	%r39, %r3, 1;
	add.s32 	%r41, %r35, %r39;
	ld.shared.u16 	%rs54, [%r41];
	bra.uni 	$L__BB407_17;
$L__BB407_4:
	shl.b32 	%r43, %r3, 1;
	add.s32 	%r8, %r35, %r43;
	ld.shared.u16 	%rs54, [%r8];
	add.s32 	%r9, %r5, -1;
	add.s32 	%r45, %r5, -2;
	and.b32  	%r10, %r9, 7;
	setp.lt.u32 	%p6, %r45, 7;
	mov.b32 	%r83, 1;
	@%p6 bra 	$L__BB407_8;
	and.b32  	%r48, %r9, -8;
	neg.s32 	%r80, %r48;
	shl.b32 	%r12, %r2, 1;
	add.s32 	%r50, %r43, %r12;
	add.s32 	%r78, %r35, %r50;
	shl.b32 	%r14, %r2, 4;
	mov.b32 	%r81, 1;
	mov.b32 	%r79, 0;
$L__BB407_6:
	.pragma "nounroll";
	mul.lo.s32 	%r52, %r81, %r2;
	shl.b32 	%r53, %r52, 1;
	add.s32 	%r54, %r8, %r53;
	ld.shared.u16 	%rs19, [%r78];
	max.s16 	%rs20, %rs54, %rs19;
	add.s32 	%r55, %r54, %r12;
	ld.shared.u16 	%rs21, [%r55];
	max.s16 	%rs22, %rs20, %rs21;
	add.s32 	%r56, %r55, %r12;
	ld.shared.u16 	%rs23, [%r56];
	max.s16 	%rs24, %rs22, %rs23;
	add.s32 	%r57, %r56, %r12;
	ld.shared.u16 	%rs25, [%r57];
	max.s16 	%rs26, %rs24, %rs25;
	add.s32 	%r58, %r57, %r12;
	ld.shared.u16 	%rs27, [%r58];
	max.s16 	%rs28, %rs26, %rs27;
	add.s32 	%r59, %r58, %r12;
	ld.shared.u16 	%rs29, [%r59];
	max.s16 	%rs30, %rs28, %rs29;
	add.s32 	%r60, %r59, %r12;
	ld.shared.u16 	%rs31, [%r60];
	max.s16 	%rs32, %rs30, %rs31;
	add.s32 	%r61, %r60, %r12;
	ld.shared.u16 	%rs33, [%r61];
	max.s16 	%rs54, %rs32, %rs33;
	add.s32 	%r81, %r81, 8;
	add.s32 	%r80, %r80, 8;
	add.s32 	%r79, %r79, 8;
	add.s32 	%r78, %r78, %r14;
	setp.ne.s32 	%p7, %r80, 0;
	@%p7 bra 	$L__BB407_6;
	add.s32 	%r83, %r79, 1;
$L__BB407_8:
	setp.eq.s32 	%p8, %r10, 0;
	@%p8 bra 	$L__BB407_16;
	and.b32  	%r25, %r9, 3;
	setp.lt.u32 	%p9, %r10, 4;
	@%p9 bra 	$L__BB407_11;
	mul.lo.s32 	%r62, %r83, %r2;
	shl.b32 	%r63, %r62, 1;
	add.s32 	%r64, %r8, %r63;
	ld.shared.u16 	%rs35, [%r64];
	max.s16 	%rs36, %rs54, %rs35;
	shl.b32 	%r65, %r2, 1;
	add.s32 	%r66, %r64, %r65;
	ld.shared.u16 	%rs37, [%r66];
	max.s16 	%rs38, %rs36, %rs37;
	add.s32 	%r67, %r66, %r65;
	ld.shared.u16 	%rs39, [%r67];
	max.s16 	%rs40, %rs38, %rs39;
	add.s32 	%r68, %r67, %r65;
	ld.shared.u16 	%rs41, [%r68];
	max.s16 	%rs54, %rs40, %rs41;
	add.s32 	%r83, %r83, 4;
$L__BB407_11:
	setp.eq.s32 	%p10, %r25, 0;
	@%p10 bra 	$L__BB407_16;
	setp.eq.s32 	%p11, %r25, 1;
	@%p11 bra 	$L__BB407_14;
	mul.lo.s32 	%r69, %r83, %r2;
	shl.b32 	%r70, %r69, 1;
	add.s32 	%r71, %r8, %r70;
	ld.shared.u16 	%rs43, [%r71];
	max.s16 	%rs44, %rs54, %rs43;
	shl.b32 	%r72, %r2, 1;
	add.s32 	%r73, %r71, %r72;
	ld.shared.u16 	%rs45, [%r73];
	max.s16 	%rs54, %rs44, %rs45;
	add.s32 	%r83, %r83, 2;
$L__BB407_14:
	and.b32  	%r74, %r9, 1;
	setp.eq.b32 	%p12, %r74, 1;
	not.pred 	%p13, %p12;
	@%p13 bra 	$L__BB407_16;
	mul.lo.s32 	%r75, %r83, %r2;
	shl.b32 	%r76, %r75, 1;
	add.s32 	%r77, %r8, %r76;
	ld.shared.u16 	%rs46, [%r77];
	max.s16 	%rs54, %rs54, %rs46;
$L__BB407_16:
	st.shared.u16 	[%r8], %rs54;
$L__BB407_17:
	cvt.u64.u32 	%rd11, %r4;
	mad.lo.s64 	%rd12, %rd4, %rd11, %rd1;
	cvta.to.global.u64 	%rd13, %rd2;
	shl.b64 	%rd14, %rd12, 1;
	add.s64 	%rd15, %rd13, %rd14;
	st.global.u16 	[%rd15], %rs54;
$L__BB407_18:
	ret;

}
	// .globl	contiguous_max_i32
.visible .entry contiguous_max_i32(
	.param .u64 .ptr .align 1 contiguous_max_i32_param_0,
	.param .u64 .ptr .align 1 contiguous_max_i32_param_1,
	.param .u64 contiguous_max_i32_param_2
)
{
	.reg .pred 	%p<8>;
	.reg .b32 	%r<43>;
	.reg .b64 	%rd<16>;

	ld.param.u64 	%rd4, [contiguous_max_i32_param_0];
	ld.param.u64 	%rd6, [contiguous_max_i32_param_1];
	ld.param.u64 	%rd5, [contiguous_max_i32_param_2];
	cvta.to.global.u64 	%rd1, %rd6;
	mov.u32 	%r1, %tid.x;
	mov.u32 	%r2, %ctaid.x;
	mov.u32 	%r42, %ntid.x;
	mul.lo.s32 	%r8, %r2, %r42;
	shl.b32 	%r9, %r8, 1;
	add.s32 	%r4, %r9, %r1;
	shl.b32 	%r10, %r1, 2;
	mov.u32 	%r11, maxsdata_i32;
	add.s32 	%r5, %r11, %r10;
	mov.b32 	%r12, -2147483648;
	st.shared.u32 	[%r5], %r12;
	add.s32 	%r13, %r4, %r42;
	cvt.u64.u32 	%rd2, %r13;
	setp.le.u64 	%p1, %rd5, %rd2;
	@%p1 bra 	$L__BB408_2;
	mul.wide.u32 	%rd9, %r4, 4;
	add.s64 	%rd10, %rd1, %rd9;
	ld.global.u32 	%r15, [%rd10];
	shl.b64 	%rd11, %rd2, 2;
	add.s64 	%rd12, %rd1, %rd11;
	ld.global.u32 	%r16, [%rd12];
	max.s32 	%r17, %r15, %r16;
	st.shared.u32 	[%r5], %r17;
	bra.uni 	$L__BB408_4;
$L__BB408_2:
	cvt.u64.u32 	%rd3, %r4;
	setp.le.u64 	%p2, %rd5, %rd3;
	@%p2 bra 	$L__BB408_4;
	shl.b64 	%rd7, %rd3, 2;
	add.s64 	%rd8, %rd1, %rd7;
	ld.global.u32 	%r14, [%rd8];
	st.shared.u32 	[%r5], %r14;
$L__BB408_4:
	bar.sync 	0;
	setp.lt.u32 	%p3, %r42, 66;
	@%p3 bra 	$L__BB408_8;
$L__BB408_5:
	shr.u32 	%r7, %r42, 1;
	setp.ge.u32 	%p4, %r1, %r7;
	@%p4 bra 	$L__BB408_7;
	ld.shared.u32 	%r18, [%r5];
	shl.b32 	%r19, %r7, 2;
	add.s32 	%r20, %r5, %r19;
	ld.shared.u32 	%r21, [%r20];
	max.s32 	%r22, %r18, %r21;
	st.shared.u32 	[%r5], %r22;
$L__BB408_7:
	bar.sync 	0;
	setp.gt.u32 	%p5, %r42, 131;
	mov.u32 	%r42, %r7;
	@%p5 bra 	$L__BB408_5;
$L__BB408_8:
	setp.gt.u32 	%p6, %r1, 31;
	@%p6 bra 	$L__BB408_11;
	ld.volatile.shared.u32 	%r23, [%r5];
	ld.volatile.shared.u32 	%r24, [%r5+128];
	max.s32 	%r25, %r23, %r24;
	st.volatile.shared.u32 	[%r5], %r25;
	ld.volatile.shared.u32 	%r26, [%r5];
	ld.volatile.shared.u32 	%r27, [%r5+64];
	max.s32 	%r28, %r26, %r27;
	st.volatile.shared.u32 	[%r5], %r28;
	ld.volatile.shared.u32 	%r29, [%r5];
	ld.volatile.shared.u32 	%r30, [%r5+32];
	max.s32 	%r31, %r29, %r30;
	st.volatile.shared.u32 	[%r5], %r31;
	ld.volatile.shared.u32 	%r32, [%r5];
	ld.volatile.shared.u32 	%r33, [%r5+16];
	max.s32 	%r34, %r32, %r33;
	st.volatile.shared.u32 	[%r5], %r34;
	ld.volatile.shared.u32 	%r35, [%r5];
	ld.volatile.shared.u32 	%r36, [%r5+8];
	max.s32 	%r37, %r35, %r36;
	st.volatile.shared.u32 	[%r5], %r37;
	ld.volatile.shared.u32 	%r38, [%r5];
	ld.volatile.shared.u32 	%r39, [%r5+4];
	max.s32 	%r40, %r38, %r39;
	st.volatile.shared.u32 	[%r5], %r40;
	setp.ne.s32 	%p7, %r1, 0;
	@%p7 bra 	$L__BB408_11;
	ld.shared.u32 	%r41, [maxsdata_i32];
	cvta.to.global.u64 	%rd13, %rd4;
	mul.wide.u32 	%rd14, %r2, 4;
	add.s64 	%rd15, %rd13, %rd14;
	st.global.u32 	[%rd15], %r41;
$L__BB408_11:
	ret;

}
	// .globl	uncontiguous_max_i32
.visible .entry uncontiguous_max_i32(
	.param .u64 .ptr .align 1 uncontiguous_max_i32_param_0,
	.param .u64 .ptr .align 1 uncontiguous_max_i32_param_1,
	.param .u64 .ptr .align 1 uncontiguous_max_i32_param_2,
	.param .u64 .ptr .align 1 uncontiguous_max_i32_param_3,
	.param .u64 uncontiguous_max_i32_param_4,
	.param .u64 uncontiguous_max_i32_param_5
)
{
	.reg .pred 	%p<53>;
	.reg .b32 	%r<239>;
	.reg .b64 	%rd<558>;

	ld.param.u64 	%rd260, [uncontiguous_max_i32_param_0];
	ld.param.u64 	%rd263, [uncontiguous_max_i32_param_1];
	ld.param.u64 	%rd264, [uncontiguous_max_i32_param_2];
	ld.param.u64 	%rd265, [uncontiguous_max_i32_param_3];
	ld.param.u64 	%rd261, [uncontiguous_max_i32_param_4];
	ld.param.u64 	%rd262, [uncontiguous_max_i32_param_5];
	cvta.to.global.u64 	%rd1, %rd265;
	cvta.to.global.u64 	%rd2, %rd264;
	cvta.to.global.u64 	%rd3, %rd263;
	mov.u32 	%r1, %tid.x;
	mov.u32 	%r2, %ctaid.x;
	mov.u32 	%r238, %ntid.x;
	mul.lo.s32 	%r52, %r2, %r238;
	shl.b32 	%r53, %r52, 1;
	add.s32 	%r4, %r53, %r1;
	shl.b32 	%r54, %r1, 2;
	mov.u32 	%r55, maxsdata_i32;
	add.s32 	%r5, %r55, %r54;
	mov.b32 	%r56, -2147483648;
	st.shared.u32 	[%r5], %r56;
	add.s32 	%r57, %r4, %r238;
	cvt.u64.u32 	%rd511, %r57;
	setp.le.u64 	%p1, %rd262, %rd511;
	@%p1 bra 	$L__BB409_54;
	cvt.u32.u64 	%r6, %rd261;
	add.s32 	%r232, %r6, -1;
	setp.lt.s32 	%p27, %r232, 0;
	mov.b64 	%rd515, 0;
	mov.u64 	%rd516, %rd515;
	@%p27 bra 	$L__BB409_53;
	cvt.u64.u32 	%rd512, %r4;
	setp.lt.u32 	%p28, %r232, 3;
	mov.b64 	%rd516, 0;
	mov.u64 	%rd515, %rd516;
	@%p28 bra 	$L__BB409_30;
	add.s32 	%r230, %r6, -2;
	and.b32  	%r134, %r6, -4;
	neg.s32 	%r229, %r134;
	mov.b64 	%rd516, 0;
$L__BB409_4:
	.pragma "nounroll";
	add.s32 	%r12, %r230, 1;
	mul.wide.u32 	%rd397, %r12, 8;
	add.s64 	%rd398, %rd2, %rd397;
	ld.global.u64 	%rd10, [%rd398];
	or.b64  	%rd399, %rd512, %rd10;
	and.b64  	%rd400, %rd399, -4294967296;
	setp.ne.s64 	%p29, %rd400, 0;
	@%p29 bra 	$L__BB409_6;
	cvt.u32.u64 	%r135, %rd10;
	cvt.u32.u64 	%r136, %rd512;
	div.u32 	%r137, %r136, %r135;
	mul.lo.s32 	%r138, %r137, %r135;
	sub.s32 	%r139, %r136, %r138;
	cvt.u64.u32 	%rd477, %r137;
	cvt.u64.u32 	%rd478, %r139;
	bra.uni 	$L__BB409_7;
$L__BB409_6:
	div.s64 	%rd477, %rd512, %rd10;
	mul.lo.s64 	%rd401, %rd477, %rd10;
	sub.s64 	%rd478, %rd512, %rd401;
$L__BB409_7:
	mul.wide.u32 	%rd402, %r12, 8;
	add.s64 	%rd403, %rd1, %rd402;
	ld.global.u64 	%rd17, [%rd403];
	mad.lo.s64 	%rd18, %rd17, %rd478, %rd515;
	or.b64  	%rd404, %rd511, %rd10;
	and.b64  	%rd405, %rd404, -4294967296;
	setp.ne.s64 	%p30, %rd405, 0;
	@%p30 bra 	$L__BB409_9;
	cvt.u32.u64 	%r140, %rd10;
	cvt.u32.u64 	%r141, %rd511;
	div.u32 	%r142, %r141, %r140;
	mul.lo.s32 	%r143, %r142, %r140;
	sub.s32 	%r144, %r141, %r143;
	cvt.u64.u32 	%rd479, %r142;
	cvt.u64.u32 	%rd480, %r144;
	bra.uni 	$L__BB409_10;
$L__BB409_9:
	div.s64 	%rd479, %rd511, %rd10;
	mul.lo.s64 	%rd406, %rd479, %rd10;
	sub.s64 	%rd480, %rd511, %rd406;
$L__BB409_10:
	mad.lo.s64 	%rd25, %rd480, %rd17, %rd516;
	add.s32 	%r13, %r230, -2;
	mul.wide.u32 	%rd407, %r230, 8;
	add.s64 	%rd408, %rd2, %rd407;
	ld.global.u64 	%rd26, [%rd408];
	or.b64  	%rd409, %rd477, %rd26;
	and.b64  	%rd410, %rd409, -4294967296;
	setp.ne.s64 	%p31, %rd410, 0;
	@%p31 bra 	$L__BB409_12;
	cvt.u32.u64 	%r145, %rd26;
	cvt.u32.u64 	%r146, %rd477;
	div.u32 	%r147, %r146, %r145;
	mul.lo.s32 	%r148, %r147, %r145;
	sub.s32 	%r149, %r146, %r148;
	cvt.u64.u32 	%rd481, %r147;
	cvt.u64.u32 	%rd482, %r149;
	bra.uni 	$L__BB409_13;
$L__BB409_12:
	div.s64 	%rd481, %rd477, %rd26;
	mul.lo.s64 	%rd411, %rd481, %rd26;
	sub.s64 	%rd482, %rd477, %rd411;
$L__BB409_13:
	mul.wide.u32 	%rd412, %r230, 8;
	add.s64 	%rd413, %rd1, %rd412;
	ld.global.u64 	%rd33, [%rd413];
	mad.lo.s64 	%rd34, %rd33, %rd482, %rd18;
	or.b64  	%rd414, %rd479, %rd26;
	and.b64  	%rd415, %rd414, -4294967296;
	setp.ne.s64 	%p32, %rd415, 0;
	@%p32 bra 	$L__BB409_15;
	cvt.u32.u64 	%r150, %rd26;
	cvt.u32.u64 	%r151, %rd479;
	div.u32 	%r152, %r151, %r150;
	mul.lo.s32 	%r153, %r152, %r150;
	sub.s32 	%r154, %r151, %r153;
	cvt.u64.u32 	%rd483, %r152;
	cvt.u64.u32 	%rd484, %r154;
	bra.uni 	$L__BB409_16;
$L__BB409_15:
	div.s64 	%rd483, %rd479, %rd26;
	mul.lo.s64 	%rd416, %rd483, %rd26;
	sub.s64 	%rd484, %rd479, %rd416;
$L__BB409_16:
	mad.lo.s64 	%rd41, %rd484, %rd33, %rd25;
	add.s32 	%r14, %r230, -1;
	mul.wide.u32 	%rd417, %r14, 8;
	add.s64 	%rd418, %rd2, %rd417;
	ld.global.u64 	%rd42, [%rd418];
	or.b64  	%rd419, %rd481, %rd42;
	and.b64  	%rd420, %rd419, -4294967296;
	setp.ne.s64 	%p33, %rd420, 0;
	@%p33 bra 	$L__BB409_18;
	cvt.u32.u64 	%r155, %rd42;
	cvt.u32.u64 	%r156, %rd481;
	div.u32 	%r157, %r156, %r155;
	mul.lo.s32 	%r158, %r157, %r155;
	sub.s32 	%r159, %r156, %r158;
	cvt.u64.u32 	%rd485, %r157;
	cvt.u64.u32 	%rd486, %r159;
	bra.uni 	$L__BB409_19;
$L__BB409_18:
	div.s64 	%rd485, %rd481, %rd42;
	mul.lo.s64 	%rd421, %rd485, %rd42;
	sub.s64 	%rd486, %rd481, %rd421;
$L__BB409_19:
	mul.wide.u32 	%rd422, %r14, 8;
	add.s64 	%rd423, %rd1, %rd422;
	ld.global.u64 	%rd49, [%rd423];
	mad.lo.s64 	%rd50, %rd49, %rd486, %rd34;
	or.b64  	%rd424, %rd483, %rd42;
	and.b64  	%rd425, %rd424, -4294967296;
	setp.ne.s64 	%p34, %rd425, 0;
	@%p34 bra 	$L__BB409_21;
	cvt.u32.u64 	%r160, %rd42;
	cvt.u32.u64 	%r161, %rd483;
	div.u32 	%r162, %r161, %r160;
	mul.lo.s32 	%r163, %r162, %r160;
	sub.s32 	%r164, %r161, %r163;
	cvt.u64.u32 	%rd487, %r162;
	cvt.u64.u32 	%rd488, %r164;
	bra.uni 	$L__BB409_22;
$L__BB409_21:
	div.s64 	%rd487, %rd483, %rd42;
	mul.lo.s64 	%rd426, %rd487, %rd42;
	sub.s64 	%rd488, %rd483, %rd426;
$L__BB409_22:
	mad.lo.s64 	%rd57, %rd488, %rd49, %rd41;
	mul.wide.u32 	%rd427, %r13, 8;
	add.s64 	%rd428, %rd2, %rd427;
	ld.global.u64 	%rd58, [%rd428];
	or.b64  	%rd429, %rd485, %rd58;
	and.b64  	%rd430, %rd429, -4294967296;
	setp.ne.s64 	%p35, %rd430, 0;
	@%p35 bra 	$L__BB409_24;
	cvt.u32.u64 	%r165, %rd58;
	cvt.u32.u64 	%r166, %rd485;
	div.u32 	%r167, %r166, %r165;
	mul.lo.s32 	%r168, %r167, %r165;
	sub.s32 	%r169, %r166, %r168;
	cvt.u64.u32 	%rd512, %r167;
	cvt.u64.u32 	%rd490, %r169;
	bra.uni 	$L__BB409_25;
$L__BB409_24:
	div.s64 	%rd512, %rd485, %rd58;
	mul.lo.s64 	%rd431, %rd512, %rd58;
	sub.s64 	%rd490, %rd485, %rd431;
$L__BB409_25:
	mul.wide.u32 	%rd432, %r13, 8;
	add.s64 	%rd433, %rd1, %rd432;
	ld.global.u64 	%rd65, [%rd433];
	mad.lo.s64 	%rd515, %rd65, %rd490, %rd50;
	or.b64  	%rd434, %rd487, %rd58;
	and.b64  	%rd435, %rd434, -4294967296;
	setp.ne.s64 	%p36, %rd435, 0;
	@%p36 bra 	$L__BB409_27;
	cvt.u32.u64 	%r170, %rd58;
	cvt.u32.u64 	%r171, %rd487;
	div.u32 	%r172, %r171, %r170;
	mul.lo.s32 	%r173, %r172, %r170;
	sub.s32 	%r174, %r171, %r173;
	cvt.u64.u32 	%rd511, %r172;
	cvt.u64.u32 	%rd492, %r174;
	bra.uni 	$L__BB409_28;
$L__BB409_27:
	div.s64 	%rd511, %rd487, %rd58;
	mul.lo.s64 	%rd436, %rd511, %rd58;
	sub.s64 	%rd492, %rd487, %rd436;
$L__BB409_28:
	mad.lo.s64 	%rd516, %rd492, %rd65, %rd57;
	add.s32 	%r230, %r230, -4;
	add.s32 	%r229, %r229, 4;
	setp.ne.s32 	%p37, %r229, 0;
	@%p37 bra 	$L__BB409_4;
	add.s32 	%r232, %r230, 1;
$L__BB409_30:
	and.b32  	%r19, %r6, 3;
	setp.eq.s32 	%p38, %r19, 0;
	@%p38 bra 	$L__BB409_53;
	setp.eq.s32 	%p39, %r19, 1;
	@%p39 bra 	$L__BB409_45;
	mul.wide.u32 	%rd438, %r232, 8;
	add.s64 	%rd439, %rd2, %rd438;
	ld.global.u64 	%rd80, [%rd439];
	or.b64  	%rd440, %rd512, %rd80;
	and.b64  	%rd441, %rd440, -4294967296;
	setp.ne.s64 	%p40, %rd441, 0;
	@%p40 bra 	$L__BB409_34;
	cvt.u32.u64 	%r175, %rd80;
	cvt.u32.u64 	%r176, %rd512;
	div.u32 	%r177, %r176, %r175;
	mul.lo.s32 	%r178, %r177, %r175;
	sub.s32 	%r179, %r176, %r178;
	cvt.u64.u32 	%rd499, %r177;
	cvt.u64.u32 	%rd500, %r179;
	bra.uni 	$L__BB409_35;
$L__BB409_34:
	div.s64 	%rd499, %rd512, %rd80;
	mul.lo.s64 	%rd442, %rd499, %rd80;
	sub.s64 	%rd500, %rd512, %rd442;
$L__BB409_35:
	add.s64 	%rd444, %rd1, %rd438;
	ld.global.u64 	%rd87, [%rd444];
	mad.lo.s64 	%rd88, %rd87, %rd500, %rd515;
	or.b64  	%rd445, %rd511, %rd80;
	and.b64  	%rd446, %rd445, -4294967296;
	setp.ne.s64 	%p41, %rd446, 0;
	@%p41 bra 	$L__BB409_37;
	cvt.u32.u64 	%r180, %rd80;
	cvt.u32.u64 	%r181, %rd511;
	div.u32 	%r182, %r181, %r180;
	mul.lo.s32 	%r183, %r182, %r180;
	sub.s32 	%r184, %r181, %r183;
	cvt.u64.u32 	%rd501, %r182;
	cvt.u64.u32 	%rd502, %r184;
	bra.uni 	$L__BB409_38;
$L__BB409_37:
	div.s64 	%rd501, %rd511, %rd80;
	mul.lo.s64 	%rd447, %rd501, %rd80;
	sub.s64 	%rd502, %rd511, %rd447;
$L__BB409_38:
	mad.lo.s64 	%rd95, %rd502, %rd87, %rd516;
	add.s32 	%r20, %r232, -1;
	mul.wide.u32 	%rd448, %r20, 8;
	add.s64 	%rd449, %rd2, %rd448;
	ld.global.u64 	%rd96, [%rd449];
	or.b64  	%rd450, %rd499, %rd96;
	and.b64  	%rd451, %rd450, -4294967296;
	setp.ne.s64 	%p42, %rd451, 0;
	@%p42 bra 	$L__BB409_40;
	cvt.u32.u64 	%r185, %rd96;
	cvt.u32.u64 	%r186, %rd499;
	div.u32 	%r187, %r186, %r185;
	mul.lo.s32 	%r188, %r187, %r185;
	sub.s32 	%r189, %r186, %r188;
	cvt.u64.u32 	%rd512, %r187;
	cvt.u64.u32 	%rd504, %r189;
	bra.uni 	$L__BB409_41;
$L__BB409_40:
	div.s64 	%rd512, %rd499, %rd96;
	mul.lo.s64 	%rd452, %rd512, %rd96;
	sub.s64 	%rd504, %rd499, %rd452;
$L__BB409_41:
	add.s64 	%rd454, %rd1, %rd448;
	ld.global.u64 	%rd103, [%rd454];
	mad.lo.s64 	%rd515, %rd103, %rd504, %rd88;
	or.b64  	%rd455, %rd501, %rd96;
	and.b64  	%rd456, %rd455, -4294967296;
	setp.ne.s64 	%p43, %rd456, 0;
	@%p43 bra 	$L__BB409_43;
	cvt.u32.u64 	%r190, %rd96;
	cvt.u32.u64 	%r191, %rd501;
	div.u32 	%r192, %r191, %r190;
	mul.lo.s32 	%r193, %r192, %r190;
	sub.s32 	%r194, %r191, %r193;
	cvt.u64.u32 	%rd511, %r192;
	cvt.u64.u32 	%rd506, %r194;
	bra.uni 	$L__BB409_44;
$L__BB409_43:
	div.s64 	%rd511, %rd501, %rd96;
	mul.lo.s64 	%rd457, %rd511, %rd96;
	sub.s64 	%rd506, %rd501, %rd457;
$L__BB409_44:
	mad.lo.s64 	%rd516, %rd506, %rd103, %rd95;
	add.s32 	%r232, %r232, -2;
$L__BB409_45:
	and.b32  	%r195, %r6, 1;
	setp.eq.b32 	%p44, %r195, 1;
	not.pred 	%p45, %p44;
	@%p45 bra 	$L__BB409_53;
	mul.wide.u32 	%rd458, %r232, 8;
	add.s64 	%rd459, %rd2, %rd458;
	ld.global.u64 	%rd118, [%rd459];
	or.b64  	%rd460, %rd512, %rd118;
	and.b64  	%rd461, %rd460, -4294967296;
	setp.ne.s64 	%p46, %rd461, 0;
	@%p46 bra 	$L__BB409_48;
	cvt.u32.u64 	%r196, %rd118;
	cvt.u32.u64 	%r197, %rd512;
	rem.u32 	%r198, %r197, %r196;
	cvt.u64.u32 	%rd513, %r198;
	bra.uni 	$L__BB409_49;
$L__BB409_48:
	rem.s64 	%rd513, %rd512, %rd118;
$L__BB409_49:
	add.s64 	%rd463, %rd1, %rd458;
	ld.global.u64 	%rd122, [%rd463];
	mad.lo.s64 	%rd515, %rd122, %rd513, %rd515;
	or.b64  	%rd464, %rd511, %rd118;
	and.b64  	%rd465, %rd464, -4294967296;
	setp.ne.s64 	%p47, %rd465, 0;
	@%p47 bra 	$L__BB409_51;
	cvt.u32.u64 	%r199, %rd118;
	cvt.u32.u64 	%r200, %rd511;
	rem.u32 	%r201, %r200, %r199;
	cvt.u64.u32 	%rd514, %r201;
	bra.uni 	$L__BB409_52;
$L__BB409_51:
	rem.s64 	%rd514, %rd511, %rd118;
$L__BB409_52:
	mad.lo.s64 	%rd516, %rd514, %rd122, %rd516;
$L__BB409_53:
	shl.b64 	%rd466, %rd515, 2;
	add.s64 	%rd467, %rd3, %rd466;
	ld.global.u32 	%r202, [%rd467];
	shl.b64 	%rd468, %rd516, 2;
	add.s64 	%rd469, %rd3, %rd468;
	ld.global.u32 	%r203, [%rd469];
	max.s32 	%r204, %r202, %r203;
	st.shared.u32 	[%r5], %r204;
	bra.uni 	$L__BB409_114;
$L__BB409_54:
	cvt.u64.u32 	%rd548, %r4;
	setp.le.u64 	%p2, %rd262, %rd548;
	@%p2 bra 	$L__BB409_114;
	cvt.u32.u64 	%r23, %rd261;
	add.s32 	%r236, %r23, -1;
	setp.lt.s32 	%p3, %r236, 0;
	mov.b64 	%rd557, 0;
	@%p3 bra 	$L__BB409_113;
	and.b32  	%r25, %r23, 7;
	setp.lt.u32 	%p4, %r236, 7;
	mov.b64 	%rd557, 0;
	@%p4 bra 	$L__BB409_84;
	add.s32 	%r234, %r23, -4;
	and.b32  	%r58, %r23, -8;
	neg.s32 	%r233, %r58;
	mov.b64 	%rd557, 0;
$L__BB409_58:
	.pragma "nounroll";
	add.s32 	%r30, %r234, 3;
	mul.wide.u32 	%rd270, %r30, 8;
	add.s64 	%rd271, %rd2, %rd270;
	ld.global.u64 	%rd133, [%rd271];
	or.b64  	%rd272, %rd548, %rd133;
	and.b64  	%rd273, %rd272, -4294967296;
	setp.ne.s64 	%p5, %rd273, 0;
	@%p5 bra 	$L__BB409_60;
	cvt.u32.u64 	%r59, %rd133;
	cvt.u32.u64 	%r60, %rd548;
	div.u32 	%r61, %r60, %r59;
	mul.lo.s32 	%r62, %r61, %r59;
	sub.s32 	%r63, %r60, %r62;
	cvt.u64.u32 	%rd519, %r61;
	cvt.u64.u32 	%rd520, %r63;
	bra.uni 	$L__BB409_61;
$L__BB409_60:
	div.s64 	%rd519, %rd548, %rd133;
	mul.lo.s64 	%rd274, %rd519, %rd133;
	sub.s64 	%rd520, %rd548, %rd274;
$L__BB409_61:
	add.s64 	%rd276, %rd1, %rd270;
	ld.global.u64 	%rd277, [%rd276];
	mad.lo.s64 	%rd140, %rd277, %rd520, %rd557;
	add.s32 	%r31, %r234, 2;
	mul.wide.u32 	%rd278, %r31, 8;
	add.s64 	%rd279, %rd2, %rd278;
	ld.global.u64 	%rd141, [%rd279];
	or.b64  	%rd280, %rd519, %rd141;
	and.b64  	%rd281, %rd280, -4294967296;
	setp.ne.s64 	%p6, %rd281, 0;
	@%p6 bra 	$L__BB409_63;
	cvt.u32.u64 	%r64, %rd141;
	cvt.u32.u64 	%r65, %rd519;
	div.u32 	%r66, %r65, %r64;
	mul.lo.s32 	%r67, %r66, %r64;
	sub.s32 	%r68, %r65, %r67;
	cvt.u64.u32 	%rd521, %r66;
	cvt.u64.u32 	%rd522, %r68;
	bra.uni 	$L__BB409_64;
$L__BB409_63:
	div.s64 	%rd521, %rd519, %rd141;
	mul.lo.s64 	%rd282, %rd521, %rd141;
	sub.s64 	%rd522, %rd519, %rd282;
$L__BB409_64:
	add.s64 	%rd284, %rd1, %rd278;
	ld.global.u64 	%rd285, [%rd284];
	mad.lo.s64 	%rd148, %rd285, %rd522, %rd140;
	add.s32 	%r32, %r234, 1;
	mul.wide.u32 	%rd286, %r32, 8;
	add.s64 	%rd287, %rd2, %rd286;
	ld.global.u64 	%rd149, [%rd287];
	or.b64  	%rd288, %rd521, %rd149;
	and.b64  	%rd289, %rd288, -4294967296;
	setp.ne.s64 	%p7, %rd289, 0;
	@%p7 bra 	$L__BB409_66;
	cvt.u32.u64 	%r69, %rd149;
	cvt.u32.u64 	%r70, %rd521;
	div.u32 	%r71, %r70, %r69;
	mul.lo.s32 	%r72, %r71, %r69;
	sub.s32 	%r73, %r70, %r72;
	cvt.u64.u32 	%rd523, %r71;
	cvt.u64.u32 	%rd524, %r73;
	bra.uni 	$L__BB409_67;
$L__BB409_66:
	div.s64 	%rd523, %rd521, %rd149;
	mul.lo.s64 	%rd290, %rd523, %rd149;
	sub.s64 	%rd524, %rd521, %rd290;
$L__BB409_67:
	add.s64 	%rd292, %rd1, %rd286;
	ld.global.u64 	%rd293, [%rd292];
	mad.lo.s64 	%rd156, %rd293, %rd524, %rd148;
	add.s32 	%r33, %r234, -4;
	mul.wide.u32 	%rd294, %r234, 8;
	add.s64 	%rd295, %rd2, %rd294;
	ld.global.u64 	%rd157, [%rd295];
	or.b64  	%rd296, %rd523, %rd157;
	and.b64  	%rd297, %rd296, -4294967296;
	setp.ne.s64 	%p8, %rd297, 0;
	@%p8 bra 	$L__BB409_69;
	cvt.u32.u64 	%r74, %rd157;
	cvt.u32.u64 	%r75, %rd523;
	div.u32 	%r76, %r75, %r74;
	mul.lo.s32 	%r77, %r76, %r74;
	sub.s32 	%r78, %r75, %r77;
	cvt.u64.u32 	%rd525, %r76;
	cvt.u64.u32 	%rd526, %r78;
	bra.uni 	$L__BB409_70;
$L__BB409_69:
	div.s64 	%rd525, %rd523, %rd157;
	mul.lo.s64 	%rd298, %rd525, %rd157;
	sub.s64 	%rd526, %rd523, %rd298;
$L__BB409_70:
	add.s64 	%rd300, %rd1, %rd294;
	ld.global.u64 	%rd301, [%rd300];
	mad.lo.s64 	%rd164, %rd301, %rd526, %rd156;
	add.s32 	%r34, %r234, -1;
	mul.wide.u32 	%rd302, %r34, 8;
	add.s64 	%rd303, %rd2, %rd302;
	ld.global.u64 	%rd165, [%rd303];
	or.b64  	%rd304, %rd525, %rd165;
	and.b64  	%rd305, %rd304, -4294967296;
	setp.ne.s64 	%p9, %rd305, 0;
	@%p9 bra 	$L__BB409_72;
	cvt.u32.u64 	%r79, %rd165;
	cvt.u32.u64 	%r80, %rd525;
	div.u32 	%r81, %r80, %r79;
	mul.lo.s32 	%r82, %r81, %r79;
	sub.s32 	%r83, %r80, %r82;
	cvt.u64.u32 	%rd527, %r81;
	cvt.u64.u32 	%rd528, %r83;
	bra.uni 	$L__BB409_73;
$L__BB409_72:
	div.s64 	%rd527, %rd525, %rd165;
	mul.lo.s64 	%rd306, %rd527, %rd165;
	sub.s64 	%rd528, %rd525, %rd306;
$L__BB409_73:
	add.s64 	%rd308, %rd1, %rd302;
	ld.global.u64 	%rd309, [%rd308];
	mad.lo.s64 	%rd172, %rd309, %rd528, %rd164;
	add.s32 	%r35, %r234, -2;
	mul.wide.u32 	%rd310, %r35, 8;
	add.s64 	%rd311, %rd2, %rd310;
	ld.global.u64 	%rd173, [%rd311];
	or.b64  	%rd312, %rd527, %rd173;
	and.b64  	%rd313, %rd312, -4294967296;
	setp.ne.s64 	%p10, %rd313, 0;
	@%p10 bra 	$L__BB409_75;
	cvt.u32.u64 	%r84, %rd173;
	cvt.u32.u64 	%r85, %rd527;
	div.u32 	%r86, %r85, %r84;
	mul.lo.s32 	%r87, %r86, %r84;
	sub.s32 	%r88, %r85, %r87;
	cvt.u64.u32 	%rd529, %r86;
	cvt.u64.u32 	%rd530, %r88;
	bra.uni 	$L__BB409_76;
$L__BB409_75:
	div.s64 	%rd529, %rd527, %rd173;
	mul.lo.s64 	%rd314, %rd529, %rd173;
	sub.s64 	%rd530, %rd527, %rd314;
$L__BB409_76:
	add.s64 	%rd316, %rd1, %rd310;
	ld.global.u64 	%rd317, [%rd316];
	mad.lo.s64 	%rd180, %rd317, %rd530, %rd172;
	add.s32 	%r36, %r234, -3;
	mul.wide.u32 	%rd318, %r36, 8;
	add.s64 	%rd319, %rd2, %rd318;
	ld.global.u64 	%rd181, [%rd319];
	or.b64  	%rd320, %rd529, %rd181;
	and.b64  	%rd321, %rd320, -4294967296;
	setp.ne.s64 	%p11, %rd321, 0;
	@%p11 bra 	$L__BB409_78;
	cvt.u32.u64 	%r89, %rd181;
	cvt.u32.u64 	%r90, %rd529;
	div.u32 	%r91, %r90, %r89;
	mul.lo.s32 	%r92, %r91, %r89;
	sub.s32 	%r93, %r90, %r92;
	cvt.u64.u32 	%rd531, %r91;
	cvt.u64.u32 	%rd532, %r93;
	bra.uni 	$L__BB409_79;
$L__BB409_78:
	div.s64 	%rd531, %rd529, %rd181;
	mul.lo.s64 	%rd322, %rd531, %rd181;
	sub.s64 	%rd532, %rd529, %rd322;
$L__BB409_79:
	add.s64 	%rd324, %rd1, %rd318;
	ld.global.u64 	%rd325, [%rd324];
	mad.lo.s64 	%rd188, %rd325, %rd532, %rd180;
	mul.wide.u32 	%rd326, %r33, 8;
	add.s64 	%rd327, %rd2, %rd326;
	ld.global.u64 	%rd189, [%rd327];
	or.b64  	%rd328, %rd531, %rd189;
	and.b64  	%rd329, %rd328, -4294967296;
	setp.ne.s64 	%p12, %rd329, 0;
	@%p12 bra 	$L__BB409_81;
	cvt.u32.u64 	%r94, %rd189;
	cvt.u32.u64 	%r95, %rd531;
	div.u32 	%r96, %r95, %r94;
	mul.lo.s32 	%r97, %r96, %r94;
	sub.s32 	%r98, %r95, %r97;
	cvt.u64.u32 	%rd548, %r96;
	cvt.u64.u32 	%rd534, %r98;
	bra.uni 	$L__BB409_82;
$L__BB409_81:
	div.s64 	%rd548, %rd531, %rd189;
	mul.lo.s64 	%rd330, %rd548, %rd189;
	sub.s64 	%rd534, %rd531, %rd330;
$L__BB409_82:
	add.s64 	%rd332, %rd1, %rd326;
	ld.global.u64 	%rd333, [%rd332];
	mad.lo.s64 	%rd557, %rd333, %rd534, %rd188;
	add.s32 	%r234, %r234, -8;
	add.s32 	%r233, %r233, 8;
	setp.ne.s32 	%p13, %r233, 0;
	@%p13 bra 	$L__BB409_58;
	add.s32 	%r236, %r234, 3;
$L__BB409_84:
	setp.eq.s32 	%p14, %r25, 0;
	@%p14 bra 	$L__BB409_113;
	and.b32  	%r41, %r23, 3;
	setp.lt.u32 	%p15, %r25, 4;
	@%p15 bra 	$L__BB409_99;
	mul.wide.u32 	%rd335, %r236, 8;
	add.s64 	%rd336, %rd2, %rd335;
	ld.global.u64 	%rd200, [%rd336];
	or.b64  	%rd337, %rd548, %rd200;
	and.b64  	%rd338, %rd337, -4294967296;
	setp.ne.s64 	%p16, %rd338, 0;
	@%p16 bra 	$L__BB409_88;
	cvt.u32.u64 	%r99, %rd200;
	cvt.u32.u64 	%r100, %rd548;
	div.u32 	%r101, %r100, %r99;
	mul.lo.s32 	%r102, %r101, %r99;
	sub.s32 	%r103, %r100, %r102;
	cvt.u64.u32 	%rd538, %r101;
	cvt.u64.u32 	%rd539, %r103;
	bra.uni 	$L__BB409_89;
$L__BB409_88:
	div.s64 	%rd538, %rd548, %rd200;
	mul.lo.s64 	%rd339, %rd538, %rd200;
	sub.s64 	%rd539, %rd548, %rd339;
$L__BB409_89:
	add.s64 	%rd341, %rd1, %rd335;
	ld.global.u64 	%rd342, [%rd341];
	mad.lo.s64 	%rd207, %rd342, %rd539, %rd557;
	add.s32 	%r42, %r236, -1;
	mul.wide.u32 	%rd343, %r42, 8;
	add.s64 	%rd344, %rd2, %rd343;
	ld.global.u64 	%rd208, [%rd344];
	or.b64  	%rd345, %rd538, %rd208;
	and.b64  	%rd346, %rd345, -4294967296;
	setp.ne.s64 	%p17, %rd346, 0;
	@%p17 bra 	$L__BB409_91;
	cvt.u32.u64 	%r104, %rd208;
	cvt.u32.u64 	%r105, %rd538;
	div.u32 	%r106, %r105, %r104;
	mul.lo.s32 	%r107, %r106, %r104;
	sub.s32 	%r108, %r105, %r107;
	cvt.u64.u32 	%rd540, %r106;
	cvt.u64.u32 	%rd541, %r108;
	bra.uni 	$L__BB409_92;
$L__BB409_91:
	div.s64 	%rd540, %rd538, %rd208;
	mul.lo.s64 	%rd347, %rd540, %rd208;
	sub.s64 	%rd541, %rd538, %rd347;
$L__BB409_92:
	add.s64 	%rd349, %rd1, %rd343;
	ld.global.u64 	%rd350, [%rd349];
	mad.lo.s64 	%rd215, %rd350, %rd541, %rd207;
	add.s32 	%r43, %r236, -2;
	mul.wide.u32 	%rd351, %r43, 8;
	add.s64 	%rd352, %rd2, %rd351;
	ld.global.u64 	%rd216, [%rd352];
	or.b64  	%rd353, %rd540, %rd216;
	and.b64  	%rd354, %rd353, -4294967296;
	setp.ne.s64 	%p18, %rd354, 0;
	@%p18 bra 	$L__BB409_94;
	cvt.u32.u64 	%r109, %rd216;
	cvt.u32.u64 	%r110, %rd540;
	div.u32 	%r111, %r110, %r109;
	mul.lo.s32 	%r112, %r111, %r109;
	sub.s32 	%r113, %r110, %r112;
	cvt.u64.u32 	%rd542, %r111;
	cvt.u64.u32 	%rd543, %r113;
	bra.uni 	$L__BB409_95;
$L__BB409_94:
	div.s64 	%rd542, %rd540, %rd216;
	mul.lo.s64 	%rd355, %rd542, %rd216;
	sub.s64 	%rd543, %rd540, %rd355;
$L__BB409_95:
	add.s64 	%rd357, %rd1, %rd351;
	ld.global.u64 	%rd358, [%rd357];
	mad.lo.s64 	%rd223, %rd358, %rd543, %rd215;
	add.s32 	%r44, %r236, -3;
	mul.wide.u32 	%rd359, %r44, 8;
	add.s64 	%rd360, %rd2, %rd359;
	ld.global.u64 	%rd224, [%rd360];
	or.b64  	%rd361, %rd542, %rd224;
	and.b64  	%rd362, %rd361, -4294967296;
	setp.ne.s64 	%p19, %rd362, 0;
	@%p19 bra 	$L__BB409_97;
	cvt.u32.u64 	%r114, %rd224;
	cvt.u32.u64 	%r115, %rd542;
	div.u32 	%r116, %r115, %r114;
	mul.lo.s32 	%r117, %r116, %r114;
	sub.s32 	%r118, %r115, %r117;
	cvt.u64.u32 	%rd548, %r116;
	cvt.u64.u32 	%rd545, %r118;
	bra.uni 	$L__BB409_98;
$L__BB409_97:
	div.s64 	%rd548, %rd542, %rd224;
	mul.lo.s64 	%rd363, %rd548, %rd224;
	sub.s64 	%rd545, %rd542, %rd363;
$L__BB409_98:
	add.s64 	%rd365, %rd1, %rd359;
	ld.global.u64 	%rd366, [%rd365];
	mad.lo.s64 	%rd557, %rd366, %rd545, %rd223;
	add.s32 	%r236, %r236, -4;
$L__BB409_99:
	setp.eq.s32 	%p20, %r41, 0;
	@%p20 bra 	$L__BB409_113;
	setp.eq.s32 	%p21, %r41, 1;
	@%p21 bra 	$L__BB409_108;
	mul.wide.u32 	%rd368, %r236, 8;
	add.s64 	%rd369, %rd2, %rd368;
	ld.global.u64 	%rd235, [%rd369];
	or.b64  	%rd370, %rd548, %rd235;
	and.b64  	%rd371, %rd370, -4294967296;
	setp.ne.s64 	%p22, %rd371, 0;
	@%p22 bra 	$L__BB409_103;
	cvt.u32.u64 	%r119, %rd235;
	cvt.u32.u64 	%r120, %rd548;
	div.u32 	%r121, %r120, %r119;
	mul.lo.s32 	%r122, %r121, %r119;
	sub.s32 	%r123, %r120, %r122;
	cvt.u64.u32 	%rd549, %r121;
	cvt.u64.u32 	%rd550, %r123;
	bra.uni 	$L__BB409_104;
$L__BB409_103:
	div.s64 	%rd549, %rd548, %rd235;
	mul.lo.s64 	%rd372, %rd549, %rd235;
	sub.s64 	%rd550, %rd548, %rd372;
$L__BB409_104:
	add.s64 	%rd374, %rd1, %rd368;
	ld.global.u64 	%rd375, [%rd374];
	mad.lo.s64 	%rd242, %rd375, %rd550, %rd557;
	add.s32 	%r47, %r236, -1;
	mul.wide.u32 	%rd376, %r47, 8;
	add.s64 	%rd377, %rd2, %rd376;
	ld.global.u64 	%rd243, [%rd377];
	or.b64  	%rd378, %rd549, %rd243;
	and.b64  	%rd379, %rd378, -4294967296;
	setp.ne.s64 	%p23, %rd379, 0;
	@%p23 bra 	$L__BB409_106;
	cvt.u32.u64 	%r124, %rd243;
	cvt.u32.u64 	%r125, %rd549;
	div.u32 	%r126, %r125, %r124;
	mul.lo.s32 	%r127, %r126, %r124;
	sub.s32 	%r128, %r125, %r127;
	cvt.u64.u32 	%rd548, %r126;
	cvt.u64.u32 	%rd552, %r128;
	bra.uni 	$L__BB409_107;
$L__BB409_106:
	div.s64 	%rd548, %rd549, %rd243;
	mul.lo.s64 	%rd380, %rd548, %rd243;
	sub.s64 	%rd552, %rd549, %rd380;
$L__BB409_107:
	add.s64 	%rd382, %rd1, %rd376;
	ld.global.u64 	%rd383, [%rd382];
	mad.lo.s64 	%rd557, %rd383, %rd552, %rd242;
	add.s32 	%r236, %r236, -2;
$L__BB409_108:
	and.b32  	%r129, %r23, 1;
	setp.eq.b32 	%p24, %r129, 1;
	not.pred 	%p25, %p24;
	@%p25 bra 	$L__BB409_113;
	mul.wide.u32 	%rd384, %r236, 8;
	add.s64 	%rd385, %rd2, %rd384;
	ld.global.u64 	%rd254, [%rd385];
	or.b64  	%rd386, %rd548, %rd254;
	and.b64  	%rd387, %rd386, -4294967296;
	setp.ne.s64 	%p26, %rd387, 0;
	@%p26 bra 	$L__BB409_111;
	cvt.u32.u64 	%r130, %rd254;
	cvt.u32.u64 	%r131, %rd548;
	rem.u32 	%r132, %r131, %r130;
	cvt.u64.u32 	%rd556, %r132;
	bra.uni 	$L__BB409_112;
$L__BB409_111:
	rem.s64 	%rd556, %rd548, %rd254;
$L__BB409_112:
	add.s64 	%rd389, %rd1, %rd384;
	ld.global.u64 	%rd390, [%rd389];
	mad.lo.s64 	%rd557, %rd390, %rd556, %rd557;
$L__BB409_113:
	shl.b64 	%rd391, %rd557, 2;
	add.s64 	%rd392, %rd3, %rd391;
	ld.global.u32 	%r133, [%rd392];
	st.shared.u32 	[%r5], %r133;
$L__BB409_114:
	bar.sync 	0;
	setp.lt.u32 	%p48, %r238, 66;
	@%p48 bra 	$L__BB409_118;
$L__BB409_115:
	shr.u32 	%r51, %r238, 1;
	setp.ge.u32 	%p49, %r1, %r51;
	@%p49 bra 	$L__BB409_117;
	ld.shared.u32 	%r205, [%r5];
	shl.b32 	%r206, %r51, 2;
	add.s32 	%r207, %r5, %r206;
	ld.shared.u32 	%r208, [%r207];
	max.s32 	%r209, %r205, %r208;
	st.shared.u32 	[%r5], %r209;
$L__BB409_117:
	bar.sync 	0;
	setp.gt.u32 	%p50, %r238, 131;
	mov.u32 	%r238, %r51;
	@%p50 bra 	$L__BB409_115;
$L__BB409_118:
	setp.gt.u32 	%p51, %r1, 31;
	@%p51 bra 	$L__BB409_121;
	ld.volatile.shared.u32 	%r210, [%r5];
	ld.volatile.shared.u32 	%r211, [%r5+128];
	max.s32 	%r212, %r210, %r211;
	st.volatile.shared.u32 	[%r5], %r212;
	ld.volatile.shared.u32 	%r213, [%r5];
	ld.volatile.shared.u32 	%r214, [%r5+64];
	max.s32 	%r215, %r213, %r214;
	st.volatile.shared.u32 	[%r5], %r215;
	ld.volatile.shared.u32 	%r216, [%r5];
	ld.volatile.shared.u32 	%r217, [%r5+32];
	max.s32 	%r218, %r216, %r217;
	st.volatile.shared.u32 	[%r5], %r218;
	ld.volatile.shared.u32 	%r219, [%r5];
	ld.volatile.shared.u32 	%r220, [%r5+16];
	max.s32 	%r221, %r219, %r220;
	st.volatile.shared.u32 	[%r5], %r221;
	ld.volatile.shared.u32 	%r222, [%r5];
	ld.volatile.shared.u32 	%r223, [%r5+8];
	max.s32 	%r224, %r222, %r223;
	st.volatile.shared.u32 	[%r5], %r224;
	ld.volatile.shared.u32 	%r225, [%r5];
	ld.volatile.shared.u32 	%r226, [%r5+4];
	max.s32 	%r227, %r225, %r226;
	st.volatile.shared.u32 	[%r5], %r227;
	setp.ne.s32 	%p52, %r1, 0;
	@%p52 bra 	$L__BB409_121;
	ld.shared.u32 	%r228, [maxsdata_i32];
	cvta.to.global.u64 	%rd470, %rd260;
	mul.wide.u32 	%rd471, %r2, 4;
	add.s64 	%rd472, %rd470, %rd471;
	st.global.u32 	[%rd472], %r228;
$L__BB409_121:
	ret;

}
	// .globl	contiguous_max2_i32
.visible .entry contiguous_max2_i32(
	.param .u64 .ptr .align 1 contiguous_max2_i32_param_0,
	.param .u64 .ptr .align 1 contiguous_max2_i32_param_1,
	.param .u64 .ptr .align 1 contiguous_max2_i32_param_2,
	.param .u64 .ptr .align 1 contiguous_max2_i32_param_3,
	.param .u64 contiguous_max2_i32_param_4,
	.param .u64 contiguous_max2_i32_param_5,
	.param .u64 contiguous_max2_i32_param_6
)
{
	.reg .pred 	%p<53>;
	.reg .b32 	%r<243>;
	.reg .b64 	%rd<572>;

	ld.param.u64 	%rd266, [contiguous_max2_i32_param_1];
	ld.param.u64 	%rd267, [contiguous_max2_i32_param_2];
	ld.param.u64 	%rd268, [contiguous_max2_i32_param_3];
	ld.param.u64 	%rd263, [contiguous_max2_i32_param_4];
	ld.param.u64 	%rd264, [contiguous_max2_i32_param_5];
	ld.param.u64 	%rd265, [contiguous_max2_i32_param_6];
	cvta.to.global.u64 	%rd1, %rd268;
	cvta.to.global.u64 	%rd2, %rd267;
	cvta.to.global.u64 	%rd571, %rd266;
	mov.u32 	%r1, %tid.x;
	mov.u32 	%r2, %ctaid.x;
	mov.u32 	%r242, %ntid.x;
	mul.lo.s32 	%r51, %r2, %r242;
	shl.b32 	%r52, %r51, 1;
	add.s32 	%r4, %r52, %r1;
	shl.b32 	%r53, %r1, 2;
	mov.u32 	%r54, maxsdata_i32;
	add.s32 	%r5, %r54, %r53;
	mov.b32 	%r55, -2147483648;
	st.shared.u32 	[%r5], %r55;
	add.s32 	%r56, %r4, %r242;
	cvt.u64.u32 	%rd4, %r56;
	setp.le.u64 	%p1, %rd264, %rd4;
	@%p1 bra 	$L__BB410_54;
	cvt.u64.u32 	%rd401, %r4;
	mov.u32 	%r134, %ctaid.y;
	cvt.u64.u32 	%rd402, %r134;
	mul.lo.s64 	%rd403, %rd264, %rd402;
	add.s64 	%rd525, %rd403, %rd401;
	add.s64 	%rd523, %rd403, %rd4;
	cvt.u32.u64 	%r6, %rd263;
	add.s32 	%r236, %r6, -1;
	setp.lt.s32 	%p27, %r236, 0;
	mov.b64 	%rd529, 0;
	mov.u64 	%rd530, %rd529;
	@%p27 bra 	$L__BB410_53;
	setp.lt.u32 	%p28, %r236, 3;
	mov.b64 	%rd530, 0;
	mov.u64 	%rd529, %rd530;
	@%p28 bra 	$L__BB410_30;
	add.s32 	%r234, %r6, -2;
	and.b32  	%r135, %r6, -4;
	neg.s32 	%r233, %r135;
	mov.b64 	%rd530, 0;
$L__BB410_4:
	.pragma "nounroll";
	add.s32 	%r12, %r234, 1;
	mul.wide.u32 	%rd407, %r12, 8;
	add.s64 	%rd408, %rd2, %rd407;
	ld.global.u64 	%rd11, [%rd408];
	or.b64  	%rd409, %rd525, %rd11;
	and.b64  	%rd410, %rd409, -4294967296;
	setp.ne.s64 	%p29, %rd410, 0;
	@%p29 bra 	$L__BB410_6;
	cvt.u32.u64 	%r136, %rd11;
	cvt.u32.u64 	%r137, %rd525;
	div.u32 	%r138, %r137, %r136;
	mul.lo.s32 	%r139, %r138, %r136;
	sub.s32 	%r140, %r137, %r139;
	cvt.u64.u32 	%rd491, %r138;
	cvt.u64.u32 	%rd492, %r140;
	bra.uni 	$L__BB410_7;
$L__BB410_6:
	div.s64 	%rd491, %rd525, %rd11;
	mul.lo.s64 	%rd411, %rd491, %rd11;
	sub.s64 	%rd492, %rd525, %rd411;
$L__BB410_7:
	mul.wide.u32 	%rd412, %r12, 8;
	add.s64 	%rd413, %rd1, %rd412;
	ld.global.u64 	%rd18, [%rd413];
	mad.lo.s64 	%rd19, %rd18, %rd492, %rd529;
	or.b64  	%rd414, %rd523, %rd11;
	and.b64  	%rd415, %rd414, -4294967296;
	setp.ne.s64 	%p30, %rd415, 0;
	@%p30 bra 	$L__BB410_9;
	cvt.u32.u64 	%r141, %rd11;
	cvt.u32.u64 	%r142, %rd523;
	div.u32 	%r143, %r142, %r141;
	mul.lo.s32 	%r144, %r143, %r141;
	sub.s32 	%r145, %r142, %r144;
	cvt.u64.u32 	%rd493, %r143;
	cvt.u64.u32 	%rd494, %r145;
	bra.uni 	$L__BB410_10;
$L__BB410_9:
	div.s64 	%rd493, %rd523, %rd11;
	mul.lo.s64 	%rd416, %rd493, %rd11;
	sub.s64 	%rd494, %rd523, %rd416;
$L__BB410_10:
	mad.lo.s64 	%rd26, %rd494, %rd18, %rd530;
	mul.wide.u32 	%rd417, %r234, 8;
	add.s64 	%rd418, %rd2, %rd417;
	ld.global.u64 	%rd27, [%rd418];
	or.b64  	%rd419, %rd491, %rd27;
	and.b64  	%rd420, %rd419, -4294967296;
	setp.ne.s64 	%p31, %rd420, 0;
	@%p31 bra 	$L__BB410_12;
	cvt.u32.u64 	%r146, %rd27;
	cvt.u32.u64 	%r147, %rd491;
	div.u32 	%r148, %r147, %r146;
	mul.lo.s32 	%r149, %r148, %r146;
	sub.s32 	%r150, %r147, %r149;
	cvt.u64.u32 	%rd495, %r148;
	cvt.u64.u32 	%rd496, %r150;
	bra.uni 	$L__BB410_13;
$L__BB410_12:
	div.s64 	%rd495, %rd491, %rd27;
	mul.lo.s64 	%rd421, %rd495, %rd27;
	sub.s64 	%rd496, %rd491, %rd421;
$L__BB410_13:
	mul.wide.u32 	%rd422, %r234, 8;
	add.s64 	%rd423, %rd1, %rd422;
	ld.global.u64 	%rd34, [%rd423];
	mad.lo.s64 	%rd35, %rd34, %rd496, %rd19;
	or.b64  	%rd424, %rd493, %rd27;
	and.b64  	%rd425, %rd424, -4294967296;
	setp.ne.s64 	%p32, %rd425, 0;
	@%p32 bra 	$L__BB410_15;
	cvt.u32.u64 	%r151, %rd27;
	cvt.u32.u64 	%r152, %rd493;
	div.u32 	%r153, %r152, %r151;
	mul.lo.s32 	%r154, %r153, %r151;
	sub.s32 	%r155, %r152, %r154;
	cvt.u64.u32 	%rd497, %r153;
	cvt.u64.u32 	%rd498, %r155;
	bra.uni 	$L__BB410_16;
$L__BB410_15:
	div.s64 	%rd497, %rd493, %rd27;
	mul.lo.s64 	%rd426, %rd497, %rd27;
	sub.s64 	%rd498, %rd493, %rd426;
$L__BB410_16:
	mad.lo.s64 	%rd42, %rd498, %rd34, %rd26;
	add.s32 	%r13, %r234, -1;
	mul.wide.u32 	%rd427, %r13, 8;
	add.s64 	%rd428, %rd2, %rd427;
	ld.global.u64 	%rd43, [%rd428];
	or.b64  	%rd429, %rd495, %rd43;
	and.b64  	%rd430, %rd429, -4294967296;
	setp.ne.s64 	%p33, %rd430, 0;
	@%p33 bra 	$L__BB410_18;
	cvt.u32.u64 	%r156, %rd43;
	cvt.u32.u64 	%r157, %rd495;
	div.u32 	%r158, %r157, %r156;
	mul.lo.s32 	%r159, %r158, %r156;
	sub.s32 	%r160, %r157, %r159;
	cvt.u64.u32 	%rd499, %r158;
	cvt.u64.u32 	%rd500, %r160;
	bra.uni 	$L__BB410_19;
$L__BB410_18:
	div.s64 	%rd499, %rd495, %rd43;
	mul.lo.s64 	%rd431, %rd499, %rd43;
	sub.s64 	%rd500, %rd495, %rd431;
$L__BB410_19:
	mul.wide.u32 	%rd432, %r13, 8;
	add.s64 	%rd433, %rd1, %rd432;
	ld.global.u64 	%rd50, [%rd433];
	mad.lo.s64 	%rd51, %rd50, %rd500, %rd35;
	or.b64  	%rd434, %rd497, %rd43;
	and.b64  	%rd435, %rd434, -4294967296;
	setp.ne.s64 	%p34, %rd435, 0;
	@%p34 bra 	$L__BB410_21;
	cvt.u32.u64 	%r161, %rd43;
	cvt.u32.u64 	%r162, %rd497;
	div.u32 	%r163, %r162, %r161;
	mul.lo.s32 	%r164, %r163, %r161;
	sub.s32 	%r165, %r162, %r164;
	cvt.u64.u32 	%rd501, %r163;
	cvt.u64.u32 	%rd502, %r165;
	bra.uni 	$L__BB410_22;
$L__BB410_21:
	div.s64 	%rd501, %rd497, %rd43;
	mul.lo.s64 	%rd436, %rd501, %rd43;
	sub.s64 	%rd502, %rd497, %rd436;
$L__BB410_22:
	mad.lo.s64 	%rd58, %rd502, %rd50, %rd42;
	add.s32 	%r166, %r234, -2;
	mul.wide.u32 	%rd437, %r166, 8;
	add.s64 	%rd438, %rd2, %rd437;
	ld.global.u64 	%rd59, [%rd438];
	or.b64  	%rd439, %rd499, %rd59;
	and.b64  	%rd440, %rd439, -4294967296;
	setp.ne.s64 	%p35, %rd440, 0;
	@%p35 bra 	$L__BB410_24;
	cvt.u32.u64 	%r167, %rd59;
	cvt.u32.u64 	%r168, %rd499;
	div.u32 	%r169, %r168, %r167;
	mul.lo.s32 	%r170, %r169, %r167;
	sub.s32 	%r171, %r168, %r170;
	cvt.u64.u32 	%rd525, %r169;
	cvt.u64.u32 	%rd504, %r171;
	bra.uni 	$L__BB410_25;
$L__BB410_24:
	div.s64 	%rd525, %rd499, %rd59;
	mul.lo.s64 	%rd441, %rd525, %rd59;
	sub.s64 	%rd504, %rd499, %rd441;
$L__BB410_25:
	mul.wide.u32 	%rd442, %r166, 8;
	add.s64 	%rd443, %rd1, %rd442;
	ld.global.u64 	%rd66, [%rd443];
	mad.lo.s64 	%rd529, %rd66, %rd504, %rd51;
	or.b64  	%rd444, %rd501, %rd59;
	and.b64  	%rd445, %rd444, -4294967296;
	setp.ne.s64 	%p36, %rd445, 0;
	@%p36 bra 	$L__BB410_27;
	cvt.u32.u64 	%r173, %rd59;
	cvt.u32.u64 	%r174, %rd501;
	div.u32 	%r175, %r174, %r173;
	mul.lo.s32 	%r176, %r175, %r173;
	sub.s32 	%r177, %r174, %r176;
	cvt.u64.u32 	%rd523, %r175;
	cvt.u64.u32 	%rd506, %r177;
	bra.uni 	$L__BB410_28;
$L__BB410_27:
	div.s64 	%rd523, %rd501, %rd59;
	mul.lo.s64 	%rd446, %rd523, %rd59;
	sub.s64 	%rd506, %rd501, %rd446;
$L__BB410_28:
	mad.lo.s64 	%rd530, %rd506, %rd66, %rd58;
	add.s32 	%r234, %r234, -4;
	add.s32 	%r233, %r233, 4;
	setp.ne.s32 	%p37, %r233, 0;
	@%p37 bra 	$L__BB410_4;
	add.s32 	%r236, %r234, 1;
$L__BB410_30:
	and.b32  	%r18, %r6, 3;
	setp.eq.s32 	%p38, %r18, 0;
	@%p38 bra 	$L__BB410_53;
	setp.eq.s32 	%p39, %r18, 1;
	@%p39 bra 	$L__BB410_45;
	mul.wide.u32 	%rd448, %r236, 8;
	add.s64 	%rd449, %rd2, %rd448;
	ld.global.u64 	%rd81, [%rd449];
	or.b64  	%rd450, %rd525, %rd81;
	and.b64  	%rd451, %rd450, -4294967296;
	setp.ne.s64 	%p40, %rd451, 0;
	@%p40 bra 	$L__BB410_34;
	cvt.u32.u64 	%r178, %rd81;
	cvt.u32.u64 	%r179, %rd525;
	div.u32 	%r180, %r179, %r178;
	mul.lo.s32 	%r181, %r180, %r178;
	sub.s32 	%r182, %r179, %r181;
	cvt.u64.u32 	%rd513, %r180;
	cvt.u64.u32 	%rd514, %r182;
	bra.uni 	$L__BB410_35;
$L__BB410_34:
	div.s64 	%rd513, %rd525, %rd81;
	mul.lo.s64 	%rd452, %rd513, %rd81;
	sub.s64 	%rd514, %rd525, %rd452;
$L__BB410_35:
	add.s64 	%rd454, %rd1, %rd448;
	ld.global.u64 	%rd88, [%rd454];
	mad.lo.s64 	%rd89, %rd88, %rd514, %rd529;
	or.b64  	%rd455, %rd523, %rd81;
	and.b64  	%rd456, %rd455, -4294967296;
	setp.ne.s64 	%p41, %rd456, 0;
	@%p41 bra 	$L__BB410_37;
	cvt.u32.u64 	%r183, %rd81;
	cvt.u32.u64 	%r184, %rd523;
	div.u32 	%r185, %r184, %r183;
	mul.lo.s32 	%r186, %r185, %r183;
	sub.s32 	%r187, %r184, %r186;
	cvt.u64.u32 	%rd515, %r185;
	cvt.u64.u32 	%rd516, %r187;
	bra.uni 	$L__BB410_38;
$L__BB410_37:
	div.s64 	%rd515, %rd523, %rd81;
	mul.lo.s64 	%rd457, %rd515, %rd81;
	sub.s64 	%rd516, %rd523, %rd457;
$L__BB410_38:
	mad.lo.s64 	%rd96, %rd516, %rd88, %rd530;
	add.s32 	%r19, %r236, -1;
	mul.wide.u32 	%rd458, %r19, 8;
	add.s64 	%rd459, %rd2, %rd458;
	ld.global.u64 	%rd97, [%rd459];
	or.b64  	%rd460, %rd513, %rd97;
	and.b64  	%rd461, %rd460, -4294967296;
	setp.ne.s64 	%p42, %rd461, 0;
	@%p42 bra 	$L__BB410_40;
	cvt.u32.u64 	%r188, %rd97;
	cvt.u32.u64 	%r189, %rd513;
	div.u32 	%r190, %r189, %r188;
	mul.lo.s32 	%r191, %r190, %r188;
	sub.s32 	%r192, %r189, %r191;
	cvt.u64.u32 	%rd525, %r190;
	cvt.u64.u32 	%rd518, %r192;
	bra.uni 	$L__BB410_41;
$L__BB410_40:
	div.s64 	%rd525, %rd513, %rd97;
	mul.lo.s64 	%rd462, %rd525, %rd97;
	sub.s64 	%rd518, %rd513, %rd462;
$L__BB410_41:
	add.s64 	%rd464, %rd1, %rd458;
	ld.global.u64 	%rd104, [%rd464];
	mad.lo.s64 	%rd529, %rd104, %rd518, %rd89;
	or.b64  	%rd465, %rd515, %rd97;
	and.b64  	%rd466, %rd465, -4294967296;
	setp.ne.s64 	%p43, %rd466, 0;
	@%p43 bra 	$L__BB410_43;
	cvt.u32.u64 	%r193, %rd97;
	cvt.u32.u64 	%r194, %rd515;
	div.u32 	%r195, %r194, %r193;
	mul.lo.s32 	%r196, %r195, %r193;
	sub.s32 	%r197, %r194, %r196;
	cvt.u64.u32 	%rd523, %r195;
	cvt.u64.u32 	%rd520, %r197;
	bra.uni 	$L__BB410_44;
$L__BB410_43:
	div.s64 	%rd523, %rd515, %rd97;
	mul.lo.s64 	%rd467, %rd523, %rd97;
	sub.s64 	%rd520, %rd515, %rd467;
$L__BB410_44:
	mad.lo.s64 	%rd530, %rd520, %rd104, %rd96;
	add.s32 	%r236, %r236, -2;
$L__BB410_45:
	and.b32  	%r198, %r6, 1;
	setp.eq.b32 	%p44, %r198, 1;
	not.pred 	%p45, %p44;
	@%p45 bra 	$L__BB410_53;
	mul.wide.u32 	%rd468, %r236, 8;
	add.s64 	%rd469, %rd2, %rd468;
	ld.global.u64 	%rd119, [%rd469];
	or.b64  	%rd470, %rd525, %rd119;
	and.b64  	%rd471, %rd470, -4294967296;
	setp.ne.s64 	%p46, %rd471, 0;
	@%p46 bra 	$L__BB410_48;
	cvt.u32.u64 	%r199, %rd119;
	cvt.u32.u64 	%r200, %rd525;
	rem.u32 	%r201, %r200, %r199;
	cvt.u64.u32 	%rd527, %r201;
	bra.uni 	$L__BB410_49;
$L__BB410_48:
	rem.s64 	%rd527, %rd525, %rd119;
$L__BB410_49:
	add.s64 	%rd473, %rd1, %rd468;
	ld.global.u64 	%rd123, [%rd473];
	mad.lo.s64 	%rd529, %rd123, %rd527, %rd529;
	or.b64  	%rd474, %rd523, %rd119;
	and.b64  	%rd475, %rd474, -4294967296;
	setp.ne.s64 	%p47, %rd475, 0;
	@%p47 bra 	$L__BB410_51;
	cvt.u32.u64 	%r202, %rd119;
	cvt.u32.u64 	%r203, %rd523;
	rem.u32 	%r204, %r203, %r202;
	cvt.u64.u32 	%rd528, %r204;
	bra.uni 	$L__BB410_52;
$L__BB410_51:
	rem.s64 	%rd528, %rd523, %rd119;
$L__BB410_52:
	mad.lo.s64 	%rd530, %rd528, %rd123, %rd530;
$L__BB410_53:
	shl.b64 	%rd476, %rd529, 2;
	add.s64 	%rd477, %rd571, %rd476;
	ld.global.u32 	%r205, [%rd477];
	shl.b64 	%rd478, %rd530, 2;
	add.s64 	%rd479, %rd571, %rd478;
	ld.global.u32 	%r206, [%rd479];
	max.s32 	%r207, %r205, %r206;
	st.shared.u32 	[%r5], %r207;
	bra.uni 	$L__BB410_114;
$L__BB410_54:
	cvt.u64.u32 	%rd131, %r4;
	setp.le.u64 	%p2, %rd264, %rd131;
	@%p2 bra 	$L__BB410_114;
	mov.u32 	%r57, %ctaid.y;
	cvt.u64.u32 	%rd269, %r57;
	mad.lo.s64 	%rd562, %rd264, %rd269, %rd131;
	cvt.u32.u64 	%r22, %rd263;
	add.s32 	%r240, %r22, -1;
	setp.lt.s32 	%p3, %r240, 0;
	@%p3 bra 	$L__BB410_113;
	and.b32  	%r24, %r22, 7;
	setp.lt.u32 	%p4, %r240, 7;
	@%p4 bra 	$L__BB410_84;
	add.s32 	%r238, %r22, -4;
	and.b32  	%r58, %r22, -8;
	neg.s32 	%r237, %r58;
$L__BB410_58:
	.pragma "nounroll";
	add.s32 	%r29, %r238, 3;
	mul.wide.u32 	%rd271, %r29, 8;
	add.s64 	%rd272, %rd2, %rd271;
	ld.global.u64 	%rd135, [%rd272];
	or.b64  	%rd273, %rd562, %rd135;
	and.b64  	%rd274, %rd273, -4294967296;
	setp.ne.s64 	%p5, %rd274, 0;
	@%p5 bra 	$L__BB410_60;
	cvt.u32.u64 	%r59, %rd135;
	cvt.u32.u64 	%r60, %rd562;
	div.u32 	%r61, %r60, %r59;
	mul.lo.s32 	%r62, %r61, %r59;
	sub.s32 	%r63, %r60, %r62;
	cvt.u64.u32 	%rd533, %r61;
	cvt.u64.u32 	%rd534, %r63;
	bra.uni 	$L__BB410_61;
$L__BB410_60:
	div.s64 	%rd533, %rd562, %rd135;
	mul.lo.s64 	%rd275, %rd533, %rd135;
	sub.s64 	%rd534, %rd562, %rd275;
$L__BB410_61:
	add.s64 	%rd277, %rd1, %rd271;
	ld.global.u64 	%rd278, [%rd277];
	mul.lo.s64 	%rd142, %rd278, %rd534;
	add.s32 	%r30, %r238, 2;
	mul.wide.u32 	%rd279, %r30, 8;
	add.s64 	%rd280, %rd2, %rd279;
	ld.global.u64 	%rd143, [%rd280];
	or.b64  	%rd281, %rd533, %rd143;
	and.b64  	%rd282, %rd281, -4294967296;
	setp.ne.s64 	%p6, %rd282, 0;
	@%p6 bra 	$L__BB410_63;
	cvt.u32.u64 	%r64, %rd143;
	cvt.u32.u64 	%r65, %rd533;
	div.u32 	%r66, %r65, %r64;
	mul.lo.s32 	%r67, %r66, %r64;
	sub.s32 	%r68, %r65, %r67;
	cvt.u64.u32 	%rd535, %r66;
	cvt.u64.u32 	%rd536, %r68;
	bra.uni 	$L__BB410_64;
$L__BB410_63:
	div.s64 	%rd535, %rd533, %rd143;
	mul.lo.s64 	%rd283, %rd535, %rd143;
	sub.s64 	%rd536, %rd533, %rd283;
$L__BB410_64:
	add.s64 	%rd285, %rd1, %rd279;
	ld.global.u64 	%rd286, [%rd285];
	mad.lo.s64 	%rd150, %rd286, %rd536, %rd142;
	add.s32 	%r31, %r238, 1;
	mul.wide.u32 	%rd287, %r31, 8;
	add.s64 	%rd288, %rd2, %rd287;
	ld.global.u64 	%rd151, [%rd288];
	or.b64  	%rd289, %rd535, %rd151;
	and.b64  	%rd290, %rd289, -4294967296;
	setp.ne.s64 	%p7, %rd290, 0;
	@%p7 bra 	$L__BB410_66;
	cvt.u32.u64 	%r69, %rd151;
	cvt.u32.u64 	%r70, %rd535;
	div.u32 	%r71, %r70, %r69;
	mul.lo.s32 	%r72, %r71, %r69;
	sub.s32 	%r73, %r70, %r72;
	cvt.u64.u32 	%rd537, %r71;
	cvt.u64.u32 	%rd538, %r73;
	bra.uni 	$L__BB410_67;
$L__BB410_66:
	div.s64 	%rd537, %rd535, %rd151;
	mul.lo.s64 	%rd291, %rd537, %rd151;
	sub.s64 	%rd538, %rd535, %rd291;
$L__BB410_67:
	add.s64 	%rd293, %rd1, %rd287;
	ld.global.u64 	%rd294, [%rd293];
	mad.lo.s64 	%rd158, %rd294, %rd538, %rd150;
	add.s32 	%r32, %r238, -4;
	mul.wide.u32 	%rd295, %r238, 8;
	add.s64 	%rd296, %rd2, %rd295;
	ld.global.u64 	%rd159, [%rd296];
	or.b64  	%rd297, %rd537, %rd159;
	and.b64  	%rd298, %rd297, -4294967296;
	setp.ne.s64 	%p8, %rd298, 0;
	@%p8 bra 	$L__BB410_69;
	cvt.u32.u64 	%r74, %rd159;
	cvt.u32.u64 	%r75, %rd537;
	div.u32 	%r76, %r75, %r74;
	mul.lo.s32 	%r77, %r76, %r74;
	sub.s32 	%r78, %r75, %r77;
	cvt.u64.u32 	%rd539, %r76;
	cvt.u64.u32 	%rd540, %r78;
	bra.uni 	$L__BB410_70;
$L__BB410_69:
	div.s64 	%rd539, %rd537, %rd159;
	mul.lo.s64 	%rd299, %rd539, %rd159;
	sub.s64 	%rd540, %rd537, %rd299;
$L__BB410_70:
	add.s64 	%rd301, %rd1, %rd295;
	ld.global.u64 	%rd302, [%rd301];
	mad.lo.s64 	%rd166, %rd302, %rd540, %rd158;
	add.s32 	%r33, %r238, -1;
	mul.wide.u32 	%rd303, %r33, 8;
	add.s64 	%rd304, %rd2, %rd303;
	ld.global.u64 	%rd167, [%rd304];
	or.b64  	%rd305, %rd539, %rd167;
	and.b64  	%rd306, %rd305, -4294967296;
	setp.ne.s64 	%p9, %rd306, 0;
	@%p9 bra 	$L__BB410_72;
	cvt.u32.u64 	%r79, %rd167;
	cvt.u32.u64 	%r80, %rd539;
	div.u32 	%r81, %r80, %r79;
	mul.lo.s32 	%r82, %r81, %r79;
	sub.s32 	%r83, %r80, %r82;
	cvt.u64.u32 	%rd541, %r81;
	cvt.u64.u32 	%rd542, %r83;
	bra.uni 	$L__BB410_73;
$L__BB410_72:
	div.s64 	%rd541, %rd539, %rd167;
	mul.lo.s64 	%rd307, %rd541, %rd167;
	sub.s64 	%rd542, %rd539, %rd307;
$L__BB410_73:
	add.s64 	%rd309, %rd1, %rd303;
	ld.global.u64 	%rd310, [%rd309];
	mad.lo.s64 	%rd174, %rd310, %rd542, %rd166;
	add.s32 	%r34, %r238, -2;
	mul.wide.u32 	%rd311, %r34, 8;
	add.s64 	%rd312, %rd2, %rd311;
	ld.global.u64 	%rd175, [%rd312];
	or.b64  	%rd313, %rd541, %rd175;
	and.b64  	%rd314, %rd313, -4294967296;
	setp.ne.s64 	%p10, %rd314, 0;
	@%p10 bra 	$L__BB410_75;
	cvt.u32.u64 	%r84, %rd175;
	cvt.u32.u64 	%r85, %rd541;
	div.u32 	%r86, %r85, %r84;
	mul.lo.s32 	%r87, %r86, %r84;
	sub.s32 	%r88, %r85, %r87;
	cvt.u64.u32 	%rd543, %r86;
	cvt.u64.u32 	%rd544, %r88;
	bra.uni 	$L__BB410_76;
$L__BB410_75:
	div.s64 	%rd543, %rd541, %rd175;
	mul.lo.s64 	%rd315, %rd543, %rd175;
	sub.s64 	%rd544, %rd541, %rd315;
$L__BB410_76:
	add.s64 	%rd317, %rd1, %rd311;
	ld.global.u64 	%rd318, [%rd317];
	mad.lo.s64 	%rd182, %rd318, %rd544, %rd174;
	add.s32 	%r35, %r238, -3;
	mul.wide.u32 	%rd319, %r35, 8;
	add.s64 	%rd320, %rd2, %rd319;
	ld.global.u64 	%rd183, [%rd320];
	or.b64  	%rd321, %rd543, %rd183;
	and.b64  	%rd322, %rd321, -4294967296;
	setp.ne.s64 	%p11, %rd322, 0;
	@%p11 bra 	$L__BB410_78;
	cvt.u32.u64 	%r89, %rd183;
	cvt.u32.u64 	%r90, %rd543;
	div.u32 	%r91, %r90, %r89;
	mul.lo.s32 	%r92, %r91, %r89;
	sub.s32 	%r93, %r90, %r92;
	cvt.u64.u32 	%rd545, %r91;
	cvt.u64.u32 	%rd546, %r93;
	bra.uni 	$L__BB410_79;
$L__BB410_78:
	div.s64 	%rd545, %rd543, %rd183;
	mul.lo.s64 	%rd323, %rd545, %rd183;
	sub.s64 	%rd546, %rd543, %rd323;
$L__BB410_79:
	add.s64 	%rd325, %rd1, %rd319;
	ld.global.u64 	%rd326, [%rd325];
	mad.lo.s64 	%rd190, %rd326, %rd546, %rd182;
	mul.wide.u32 	%rd327, %r32, 8;
	add.s64 	%rd328, %rd2, %rd327;
	ld.global.u64 	%rd191, [%rd328];
	or.b64  	%rd329, %rd545, %rd191;
	and.b64  	%rd330, %rd329, -4294967296;
	setp.ne.s64 	%p12, %rd330, 0;
	@%p12 bra 	$L__BB410_81;
	cvt.u32.u64 	%r94, %rd191;
	cvt.u32.u64 	%r95, %rd545;
	div.u32 	%r96, %r95, %r94;
	mul.lo.s32 	%r97, %r96, %r94;
	sub.s32 	%r98, %r95, %r97;
	cvt.u64.u32 	%rd562, %r96;
	cvt.u64.u32 	%rd548, %r98;
	bra.uni 	$L__BB410_82;
$L__BB410_81:
	div.s64 	%rd562, %rd545, %rd191;
	mul.lo.s64 	%rd331, %rd562, %rd191;
	sub.s64 	%rd548, %rd545, %rd331;
$L__BB410_82:
	add.s64 	%rd333, %rd1, %rd327;
	ld.global.u64 	%rd334, [%rd333];
	mad.lo.s64 	%rd335, %rd334, %rd548, %rd190;
	shl.b64 	%rd336, %rd335, 2;
	add.s64 	%rd571, %rd571, %rd336;
	add.s32 	%r238, %r238, -8;
	add.s32 	%r237, %r237, 8;
	setp.ne.s32 	%p13, %r237, 0;
	@%p13 bra 	$L__BB410_58;
	add.s32 	%r240, %r238, 3;
$L__BB410_84:
	setp.eq.s32 	%p14, %r24, 0;
	@%p14 bra 	$L__BB410_113;
	and.b32  	%r40, %r22, 3;
	setp.lt.u32 	%p15, %r24, 4;
	@%p15 bra 	$L__BB410_99;
	mul.wide.u32 	%rd338, %r240, 8;
	add.s64 	%rd339, %rd2, %rd338;
	ld.global.u64 	%rd202, [%rd339];
	or.b64  	%rd340, %rd562, %rd202;
	and.b64  	%rd341, %rd340, -4294967296;
	setp.ne.s64 	%p16, %rd341, 0;
	@%p16 bra 	$L__BB410_88;
	cvt.u32.u64 	%r99, %rd202;
	cvt.u32.u64 	%r100, %rd562;
	div.u32 	%r101, %r100, %r99;
	mul.lo.s32 	%r102, %r101, %r99;
	sub.s32 	%r103, %r100, %r102;
	cvt.u64.u32 	%rd552, %r101;
	cvt.u64.u32 	%rd553, %r103;
	bra.uni 	$L__BB410_89;
$L__BB410_88:
	div.s64 	%rd552, %rd562, %rd202;
	mul.lo.s64 	%rd342, %rd552, %rd202;
	sub.s64 	%rd553, %rd562, %rd342;
$L__BB410_89:
	add.s64 	%rd344, %rd1, %rd338;
	ld.global.u64 	%rd345, [%rd344];
	mul.lo.s64 	%rd209, %rd345, %rd553;
	add.s32 	%r41, %r240, -1;
	mul.wide.u32 	%rd346, %r41, 8;
	add.s64 	%rd347, %rd2, %rd346;
	ld.global.u64 	%rd210, [%rd347];
	or.b64  	%rd348, %rd552, %rd210;
	and.b64  	%rd349, %rd348, -4294967296;
	setp.ne.s64 	%p17, %rd349, 0;
	@%p17 bra 	$L__BB410_91;
	cvt.u32.u64 	%r104, %rd210;
	cvt.u32.u64 	%r105, %rd552;
	div.u32 	%r106, %r105, %r104;
	mul.lo.s32 	%r107, %r106, %r104;
	sub.s32 	%r108, %r105, %r107;
	cvt.u64.u32 	%rd554, %r106;
	cvt.u64.u32 	%rd555, %r108;
	bra.uni 	$L__BB410_92;
$L__BB410_91:
	div.s64 	%rd554, %rd552, %rd210;
	mul.lo.s64 	%rd350, %rd554, %rd210;
	sub.s64 	%rd555, %rd552, %rd350;
$L__BB410_92:
	add.s64 	%rd352, %rd1, %rd346;
	ld.global.u64 	%rd353, [%rd352];
	mad.lo.s64 	%rd217, %rd353, %rd555, %rd209;
	add.s32 	%r42, %r240, -2;
	mul.wide.u32 	%rd354, %r42, 8;
	add.s64 	%rd355, %rd2, %rd354;
	ld.global.u64 	%rd218, [%rd355];
	or.b64  	%rd356, %rd554, %rd218;
	and.b64  	%rd357, %rd356, -4294967296;
	setp.ne.s64 	%p18, %rd357, 0;
	@%p18 bra 	$L__BB410_94;
	cvt.u32.u64 	%r109, %rd218;
	cvt.u32.u64 	%r110, %rd554;
	div.u32 	%r111, %r110, %r109;
	mul.lo.s32 	%r112, %r111, %r109;
	sub.s32 	%r113, %r110, %r112;
	cvt.u64.u32 	%rd556, %r111;
	cvt.u64.u32 	%rd557, %r113;
	bra.uni 	$L__BB410_95;
$L__BB410_94:
	div.s64 	%rd556, %rd554, %rd218;
	mul.lo.s64 	%rd358, %rd556, %rd218;
	sub.s64 	%rd557, %rd554, %rd358;
$L__BB410_95:
	add.s64 	%rd360, %rd1, %rd354;
	ld.global.u64 	%rd361, [%rd360];
	mad.lo.s64 	%rd225, %rd361, %rd557, %rd217;
	add.s32 	%r43, %r240, -3;
	mul.wide.u32 	%rd362, %r43, 8;
	add.s64 	%rd363, %rd2, %rd362;
	ld.global.u64 	%rd226, [%rd363];
	or.b64  	%rd364, %rd556, %rd226;
	and.b64  	%rd365, %rd364, -4294967296;
	setp.ne.s64 	%p19, %rd365, 0;
	@%p19 bra 	$L__BB410_97;
	cvt.u32.u64 	%r114, %rd226;
	cvt.u32.u64 	%r115, %rd556;
	div.u32 	%r116, %r115, %r114;
	mul.lo.s32 	%r117, %r116, %r114;
	sub.s32 	%r118, %r115, %r117;
	cvt.u64.u32 	%rd562, %r116;
	cvt.u64.u32 	%rd559, %r118;
	bra.uni 	$L__BB410_98;
$L__BB410_97:
	div.s64 	%rd562, %rd556, %rd226;
	mul.lo.s64 	%rd366, %rd562, %rd226;
	sub.s64 	%rd559, %rd556, %rd366;
$L__BB410_98:
	add.s64 	%rd368, %rd1, %rd362;
	ld.global.u64 	%rd369, [%rd368];
	mad.lo.s64 	%rd370, %rd369, %rd559, %rd225;
	shl.b64 	%rd371, %rd370, 2;
	add.s64 	%rd571, %rd571, %rd371;
	add.s32 	%r240, %r240, -4;
$L__BB410_99:
	setp.eq.s32 	%p20, %r40, 0;
	@%p20 bra 	$L__BB410_113;
	setp.eq.s32 	%p21, %r40, 1;
	@%p21 bra 	$L__BB410_108;
	mul.wide.u32 	%rd373, %r240, 8;
	add.s64 	%rd374, %rd2, %rd373;
	ld.global.u64 	%rd237, [%rd374];
	or.b64  	%rd375, %rd562, %rd237;
	and.b64  	%rd376, %rd375, -4294967296;
	setp.ne.s64 	%p22, %rd376, 0;
	@%p22 bra 	$L__BB410_103;
	cvt.u32.u64 	%r119, %rd237;
	cvt.u32.u64 	%r120, %rd562;
	div.u32 	%r121, %r120, %r119;
	mul.lo.s32 	%r122, %r121, %r119;
	sub.s32 	%r123, %r120, %r122;
	cvt.u64.u32 	%rd563, %r121;
	cvt.u64.u32 	%rd564, %r123;
	bra.uni 	$L__BB410_104;
$L__BB410_103:
	div.s64 	%rd563, %rd562, %rd237;
	mul.lo.s64 	%rd377, %rd563, %rd237;
	sub.s64 	%rd564, %rd562, %rd377;
$L__BB410_104:
	add.s64 	%rd379, %rd1, %rd373;
	ld.global.u64 	%rd380, [%rd379];
	mul.lo.s64 	%rd244, %rd380, %rd564;
	add.s32 	%r46, %r240, -1;
	mul.wide.u32 	%rd381, %r46, 8;
	add.s64 	%rd382, %rd2, %rd381;
	ld.global.u64 	%rd245, [%rd382];
	or.b64  	%rd383, %rd563, %rd245;
	and.b64  	%rd384, %rd383, -4294967296;
	setp.ne.s64 	%p23, %rd384, 0;
	@%p23 bra 	$L__BB410_106;
	cvt.u32.u64 	%r124, %rd245;
	cvt.u32.u64 	%r125, %rd563;
	div.u32 	%r126, %r125, %r124;
	mul.lo.s32 	%r127, %r126, %r124;
	sub.s32 	%r128, %r125, %r127;
	cvt.u64.u32 	%rd562, %r126;
	cvt.u64.u32 	%rd566, %r128;
	bra.uni 	$L__BB410_107;
$L__BB410_106:
	div.s64 	%rd562, %rd563, %rd245;
	mul.lo.s64 	%rd385, %rd562, %rd245;
	sub.s64 	%rd566, %rd563, %rd385;
$L__BB410_107:
	add.s64 	%rd387, %rd1, %rd381;
	ld.global.u64 	%rd388, [%rd387];
	mad.lo.s64 	%rd389, %rd388, %rd566, %rd244;
	shl.b64 	%rd390, %rd389, 2;
	add.s64 	%rd571, %rd571, %rd390;
	add.s32 	%r240, %r240, -2;
$L__BB410_108:
	and.b32  	%r129, %r22, 1;
	setp.eq.b32 	%p24, %r129, 1;
	not.pred 	%p25, %p24;
	@%p25 bra 	$L__BB410_113;
	mul.wide.u32 	%rd391, %r240, 8;
	add.s64 	%rd392, %rd2, %rd391;
	ld.global.u64 	%rd256, [%rd392];
	or.b64  	%rd393, %rd562, %rd256;
	and.b64  	%rd394, %rd393, -4294967296;
	setp.ne.s64 	%p26, %rd394, 0;
	@%p26 bra 	$L__BB410_111;
	cvt.u32.u64 	%r130, %rd256;
	cvt.u32.u64 	%r131, %rd562;
	rem.u32 	%r132, %r131, %r130;
	cvt.u64.u32 	%rd570, %r132;
	bra.uni 	$L__BB410_112;
$L__BB410_111:
	rem.s64 	%rd570, %rd562, %rd256;
$L__BB410_112:
	add.s64 	%rd396, %rd1, %rd391;
	ld.global.u64 	%rd397, [%rd396];
	mul.lo.s64 	%rd398, %rd397, %rd570;
	shl.b64 	%rd399, %rd398, 2;
	add.s64 	%rd571, %rd571, %rd399;
$L__BB410_113:
	ld.global.u32 	%r133, [%rd571];
	st.shared.u32 	[%r5], %r133;
$L__BB410_114:
	bar.sync 	0;
	setp.lt.u32 	%p48, %r242, 66;
	@%p48 bra 	$L__BB410_118;
$L__BB410_115:
	shr.u32 	%r50, %r242, 1;
	setp.ge.u32 	%p49, %r1, %r50;
	@%p49 bra 	$L__BB410_117;
	ld.shared.u32 	%r208, [%r5];
	shl.b32 	%r209, %r50, 2;
	add.s32 	%r210, %r5, %r209;
	ld.shared.u32 	%r211, [%r210];
	max.s32 	%r212, %r208, %r211;
	st.shared.u32 	[%r5], %r212;
$L__BB410_117:
	bar.sync 	0;
	setp.gt.u32 	%p50, %r242, 131;
	mov.u32 	%r242, %r50;
	@%p50 bra 	$L__BB410_115;
$L__BB410_118:
	setp.gt.u32 	%p51, %r1, 31;
	@%p51 bra 	$L__BB410_121;
	ld.volatile.shared.u32 	%r213, [%r5];
	ld.volatile.shared.u32 	%r214, [%r5+128];
	max.s32 	%r215, %r213, %r214;
	st.volatile.shared.u32 	[%r5], %r215;
	ld.volatile.shared.u32 	%r216, [%r5];
	ld.volatile.shared.u32 	%r217, [%r5+64];
	max.s32 	%r218, %r216, %r217;
	st.volatile.shared.u32 	[%r5], %r218;
	ld.volatile.shared.u32 	%r219, [%r5];
	ld.volatile.shared.u32 	%r220, [%r5+32];
	max.s32 	%r221, %r219, %r220;
	st.volatile.shared.u32 	[%r5], %r221;
	ld.volatile.shared.u32 	%r222, [%r5];
	ld.volatile.shared.u32 	%r223, [%r5+16];
	max.s32 	%r224, %r222, %r223;
	st.volatile.shared.u32 	[%r5], %r224;
	ld.volatile.shared.u32 	%r225, [%r5];
	ld.volatile.shared.u32 	%r226, [%r5+8];
	max.s32 	%r227, %r225, %r226;
	st.volatile.shared.u32 	[%r5], %r227;
	ld.volatile.shared.u32 	%r228, [%r5];
	ld.volatile.shared.u32 	%r229, [%r5+4];
	max.s32 	%r230, %r228, %r229;
	st.volatile.shared.u32 	[%r5], %r230;
	setp.ne.s32 	%p52, %r1, 0;
	@%p52 bra 	$L__BB410_121;
	ld.param.u64 	%rd486, [contiguous_max2_i32_param_0];
	ld.shared.u32 	%r231, [maxsdata_i32];
	cvt.u64.u32 	%rd480, %r2;
	mov.u32 	%r232, %ctaid.y;
	cvt.u64.u32 	%rd481, %r232;
	mad.lo.s64 	%rd482, %rd265, %rd481, %rd480;
	cvta.to.global.u64 	%rd483, %rd486;
	shl.b64 	%rd484, %rd482, 2;
	add.s64 	%rd485, %rd483, %rd484;
	st.global.u32 	[%rd485], %r231;
$L__BB410_121:
	ret;

}
	// .globl	contiguous_max22_i32
.visible .entry contiguous_max22_i32(
	.param .u64 .ptr .align 1 contiguous_max22_i32_param_0,
	.param .u64 .ptr .align 1 contiguous_max22_i32_param_1,
	.param .u64 contiguous_max22_i32_param_2,
	.param .u64 contiguous_max22_i32_param_3
)
{
	.reg .pred 	%p<8>;
	.reg .b32 	%r<46>;
	.reg .b64 	%rd<27>;

	ld.param.u64 	%rd4, [contiguous_max22_i32_param_0];
	ld.param.u64 	%rd7, [contiguous_max22_i32_param_1];
	ld.param.u64 	%rd5, [contiguous_max22_i32_param_2];
	ld.param.u64 	%rd6, [contiguous_max22_i32_param_3];
	cvta.to.global.u64 	%rd1, %rd7;
	mov.u32 	%r1, %tid.x;
	mov.u32 	%r2, %ctaid.x;
	mov.u32 	%r45, %ntid.x;
	mul.lo.s32 	%r8, %r2, %r45;
	shl.b32 	%r9, %r8, 1;
	add.s32 	%r4, %r9, %r1;
	shl.b32 	%r10, %r1, 2;
	mov.u32 	%r11, maxsdata_i32;
	add.s32 	%r5, %r11, %r10;
	mov.b32 	%r12, -2147483648;
	st.shared.u32 	[%r5], %r12;
	add.s32 	%r13, %r4, %r45;
	cvt.u64.u32 	%rd2, %r13;
	setp.le.u64 	%p1, %rd5, %rd2;
	@%p1 bra 	$L__BB411_2;
	cvt.u64.u32 	%rd12, %r4;
	mov.u32 	%r16, %ctaid.y;
	cvt.u64.u32 	%rd13, %r16;
	mul.lo.s64 	%rd14, %rd5, %rd13;
	add.s64 	%rd15, %rd14, %rd12;
	shl.b64 	%rd16, %rd15, 2;
	add.s64 	%rd17, %rd1, %rd16;
	ld.global.u32 	%r17, [%rd17];
	add.s64 	%rd18, %rd14, %rd2;
	shl.b64 	%rd19, %rd18, 2;
	add.s64 	%rd20, %rd1, %rd19;
	ld.global.u32 	%r18, [%rd20];
	max.s32 	%r19, %r17, %r18;
	st.shared.u32 	[%r5], %r19;
	bra.uni 	$L__BB411_4;
$L__BB411_2:
	cvt.u64.u32 	%rd3, %r4;
	setp.le.u64 	%p2, %rd5, %rd3;
	@%p2 bra 	$L__BB411_4;
	mov.u32 	%r14, %ctaid.y;
	cvt.u64.u32 	%rd8, %r14;
	mad.lo.s64 	%rd9, %rd5, %rd8, %rd3;
	shl.b64 	%rd10, %rd9, 2;
	add.s64 	%rd11, %rd1, %rd10;
	ld.global.u32 	%r15, [%rd11];
	st.shared.u32 	[%r5], %r15;
$L__BB411_4:
	bar.sync 	0;
	setp.lt.u32 	%p3, %r45, 66;
	@%p3 bra 	$L__BB411_8;
$L__BB411_5:
	shr.u32 	%r7, %r45, 1;
	setp.ge.u32 	%p4, %r1, %r7;
	@%p4 bra 	$L__BB411_7;
	ld.shared.u32 	%r20, [%r5];
	shl.b32 	%r21, %r7, 2;
	add.s32 	%r22, %r5, %r21;
	ld.shared.u32 	%r23, [%r22];
	max.s32 	%r24, %r20, %r23;
	st.shared.u32 	[%r5], %r24;
$L__BB411_7:
	bar.sync 	0;
	setp.gt.u32 	%p5, %r45, 131;
	mov.u32 	%r45, %r7;
	@%p5 bra 	$L__BB411_5;
$L__BB411_8:
	setp.gt.u32 	%p6, %r1, 31;
	@%p6 bra 	$L__BB411_11;
	ld.volatile.shared.u32 	%r25, [%r5];
	ld.volatile.shared.u32 	%r26, [%r5+128];
	max.s32 	%r27, %r25, %r26;
	st.volatile.shared.u32 	[%r5], %r27;
	ld.volatile.shared.u32 	%r28, [%r5];
	ld.volatile.shared.u32 	%r29, [%r5+64];
	max.s32 	%r30, %r28, %r29;
	st.volatile.shared.u32 	[%r5], %r30;
	ld.volatile.shared.u32 	%r31, [%r5];
	ld.volatile.shared.u32 	%r32, [%r5+32];
	max.s32 	%r33, %r31, %r32;
	st.volatile.shared.u32 	[%r5], %r33;
	ld.volatile.shared.u32 	%r34, [%r5];
	ld.volatile.shared.u32 	%r35, [%r5+16];
	max.s32 	%r36, %r34, %r35;
	st.volatile.shared.u32 	[%r5], %r36;
	ld.volatile.shared.u32 	%r37, [%r5];
	ld.volatile.shared.u32 	%r38, [%r5+8];
	max.s32 	%r39, %r37, %r38;
	st.volatile.shared.u32 	[%r5], %r39;
	ld.volatile.shared.u32 	%r40, [%r5];
	ld.volatile.shared.u32 	%r41, [%r5+4];
	max.s32 	%r42, %r40, %r41;
	st.volatile.shared.u32 	[%r5], %r42;
	setp.ne.s32 	%p7, %r1, 0;
	@%p7 bra 	$L__BB411_11;
	ld.shared.u32 	%r43, [maxsdata_i32];
	cvt.u64.u32 	%rd21, %r2;
	mov.u32 	%r44, %ctaid.y;
	cvt.u64.u32 	%rd22, %r44;
	mad.lo.s64 	%rd23, %rd6, %rd22, %rd21;
	cvta.to.global.u64 	%rd24, %rd4;
	shl.b64 	%rd25, %rd23, 2;
	add.s64 	%rd26, %rd24, %rd25;
	st.global.u32 	[%rd26], %r43;
$L__BB411_11:
	ret;

}
	// .globl	contiguous_max3_i32
.visible .entry contiguous_max3_i32(
	.param .u64 .ptr .align 1 contiguous_max3_i32_param_0,
	.param .u64 .ptr .align 1 contiguous_max3_i32_param_1,
	.param .u64 .ptr .align 1 contiguous_max3_i32_param_2,
	.param .u64 .ptr .align 1 contiguous_max3_i32_param_3,
	.param .u64 contiguous_max3_i32_param_4,
	.param .u64 contiguous_max3_i32_param_5,
	.param .u64 contiguous_max3_i32_param_6
)
{
	.reg .pred 	%p<38>;
	.reg .b32 	%r<259>;
	.reg .b64 	%rd<308>;

	ld.param.u64 	%rd144, [contiguous_max3_i32_param_0];
	ld.param.u64 	%rd145, [contiguous_max3_i32_param_1];
	ld.param.u64 	%rd148, [contiguous_max3_i32_param_2];
	ld.param.u64 	%rd149, [contiguous_max3_i32_param_3];
	ld.param.u64 	%rd146, [contiguous_max3_i32_param_4];
	ld.param.u64 	%rd147, [contiguous_max3_i32_param_5];
	ld.param.u64 	%rd150, [contiguous_max3_i32_param_6];
	cvta.to.global.u64 	%rd1, %rd149;
	cvta.to.global.u64 	%rd2, %rd148;
	mov.u32 	%r1, %tid.y;
	mov.u32 	%r2, %ntid.x;
	mov.u32 	%r3, %tid.x;
	mad.lo.s32 	%r79, %r1, %r2, %r3;
	mov.u32 	%r80, %ctaid.x;
	mad.lo.s32 	%r81, %r80, %r2, %r3;
	mov.u32 	%r4, %ctaid.y;
	mov.u32 	%r5, %ntid.y;
	mad.lo.s32 	%r82, %r4, %r5, %r1;
	shl.b32 	%r83, %r79, 2;
	mov.u32 	%r84, maxsdata_i32;
	add.s32 	%r7, %r84, %r83;
	mov.b32 	%r85, -2147483648;
	st.shared.u32 	[%r7], %r85;
	cvt.u64.u32 	%rd3, %r81;
	setp.le.u64 	%p1, %rd147, %rd3;
	cvt.u64.u32 	%rd152, %r82;
	setp.le.u64 	%p2, %rd150, %rd152;
	or.pred  	%p3, %p1, %p2;
	@%p3 bra 	$L__BB412_76;
	cvt.u32.u64 	%r86, %rd3;
	cvt.u32.u64 	%r87, %rd147;
	mad.lo.s32 	%r240, %r82, %r87, %r86;
	cvt.u32.u64 	%r9, %rd146;
	add.s32 	%r239, %r9, -1;
	setp.lt.s32 	%p4, %r239, 0;
	mov.b64 	%rd307, 0;
	@%p4 bra 	$L__BB412_59;
	setp.lt.u32 	%p5, %r239, 7;
	mov.b64 	%rd307, 0;
	@%p5 bra 	$L__BB412_30;
	add.s32 	%r235, %r9, -4;
	and.b32  	%r88, %r9, -8;
	neg.s32 	%r234, %r88;
	mov.b64 	%rd307, 0;
$L__BB412_4:
	.pragma "nounroll";
	add.s32 	%r16, %r235, 3;
	cvt.u64.u32 	%rd5, %r240;
	mul.wide.u32 	%rd157, %r16, 8;
	add.s64 	%rd158, %rd2, %rd157;
	ld.global.u64 	%rd6, [%rd158];
	and.b64  	%rd159, %rd6, -4294967296;
	setp.ne.s64 	%p6, %rd159, 0;
	@%p6 bra 	$L__BB412_6;
	cvt.u32.u64 	%r89, %rd6;
	cvt.u32.u64 	%r90, %rd5;
	div.u32 	%r91, %r90, %r89;
	mul.lo.s32 	%r92, %r91, %r89;
	sub.s32 	%r93, %r90, %r92;
	cvt.u64.u32 	%rd272, %r91;
	cvt.u64.u32 	%rd273, %r93;
	bra.uni 	$L__BB412_7;
$L__BB412_6:
	div.s64 	%rd272, %rd5, %rd6;
	mul.lo.s64 	%rd160, %rd272, %rd6;
	sub.s64 	%rd273, %rd5, %rd160;
$L__BB412_7:
	mul.wide.u32 	%rd161, %r16, 8;
	add.s64 	%rd162, %rd1, %rd161;
	ld.global.u64 	%rd163, [%rd162];
	mad.lo.s64 	%rd13, %rd163, %rd273, %rd307;
	add.s32 	%r17, %r235, 2;
	and.b64  	%rd14, %rd272, 4294967295;
	mul.wide.u32 	%rd164, %r17, 8;
	add.s64 	%rd165, %rd2, %rd164;
	ld.global.u64 	%rd15, [%rd165];
	and.b64  	%rd166, %rd15, -4294967296;
	setp.ne.s64 	%p7, %rd166, 0;
	@%p7 bra 	$L__BB412_9;
	cvt.u32.u64 	%r94, %rd15;
	cvt.u32.u64 	%r95, %rd14;
	div.u32 	%r96, %r95, %r94;
	mul.lo.s32 	%r97, %r96, %r94;
	sub.s32 	%r98, %r95, %r97;
	cvt.u64.u32 	%rd274, %r96;
	cvt.u64.u32 	%rd275, %r98;
	bra.uni 	$L__BB412_10;
$L__BB412_9:
	div.s64 	%rd274, %rd14, %rd15;
	mul.lo.s64 	%rd167, %rd274, %rd15;
	sub.s64 	%rd275, %rd14, %rd167;
$L__BB412_10:
	mul.wide.u32 	%rd168, %r17, 8;
	add.s64 	%rd169, %rd1, %rd168;
	ld.global.u64 	%rd170, [%rd169];
	mad.lo.s64 	%rd22, %rd170, %rd275, %rd13;
	add.s32 	%r18, %r235, 1;
	and.b64  	%rd23, %rd274, 4294967295;
	mul.wide.u32 	%rd171, %r18, 8;
	add.s64 	%rd172, %rd2, %rd171;
	ld.global.u64 	%rd24, [%rd172];
	and.b64  	%rd173, %rd24, -4294967296;
	setp.ne.s64 	%p8, %rd173, 0;
	@%p8 bra 	$L__BB412_12;
	cvt.u32.u64 	%r99, %rd24;
	cvt.u32.u64 	%r100, %rd23;
	div.u32 	%r101, %r100, %r99;
	mul.lo.s32 	%r102, %r101, %r99;
	sub.s32 	%r103, %r100, %r102;
	cvt.u64.u32 	%rd276, %r101;
	cvt.u64.u32 	%rd277, %r103;
	bra.uni 	$L__BB412_13;
$L__BB412_12:
	div.s64 	%rd276, %rd23, %rd24;
	mul.lo.s64 	%rd174, %rd276, %rd24;
	sub.s64 	%rd277, %rd23, %rd174;
$L__BB412_13:
	mul.wide.u32 	%rd175, %r18, 8;
	add.s64 	%rd176, %rd1, %rd175;
	ld.global.u64 	%rd177, [%rd176];
	mad.lo.s64 	%rd31, %rd177, %rd277, %rd22;
	and.b64  	%rd32, %rd276, 4294967295;
	mul.wide.u32 	%rd178, %r235, 8;
	add.s64 	%rd179, %rd2, %rd178;
	ld.global.u64 	%rd33, [%rd179];
	and.b64  	%rd180, %rd33, -4294967296;
	setp.ne.s64 	%p9, %rd180, 0;
	@%p9 bra 	$L__BB412_15;
	cvt.u32.u64 	%r104, %rd33;
	cvt.u32.u64 	%r105, %rd32;
	div.u32 	%r106, %r105, %r104;
	mul.lo.s32 	%r107, %r106, %r104;
	sub.s32 	%r108, %r105, %r107;
	cvt.u64.u32 	%rd278, %r106;
	cvt.u64.u32 	%rd279, %r108;
	bra.uni 	$L__BB412_16;
$L__BB412_15:
	div.s64 	%rd278, %rd32, %rd33;
	mul.lo.s64 	%rd181, %rd278, %rd33;
	sub.s64 	%rd279, %rd32, %rd181;
$L__BB412_16:
	mul.wide.u32 	%rd182, %r235, 8;
	add.s64 	%rd183, %rd1, %rd182;
	ld.global.u64 	%rd184, [%rd183];
	mad.lo.s64 	%rd40, %rd184, %rd279, %rd31;
	add.s32 	%r19, %r235, -1;
	and.b64  	%rd41, %rd278, 4294967295;
	mul.wide.u32 	%rd185, %r19, 8;
	add.s64 	%rd186, %rd2, %rd185;
	ld.global.u64 	%rd42, [%rd186];
	and.b64  	%rd187, %rd42, -4294967296;
	setp.ne.s64 	%p10, %rd187, 0;
	@%p10 bra 	$L__BB412_18;
	cvt.u32.u64 	%r109, %rd42;
	cvt.u32.u64 	%r110, %rd41;
	div.u32 	%r111, %r110, %r109;
	mul.lo.s32 	%r112, %r111, %r109;
	sub.s32 	%r113, %r110, %r112;
	cvt.u64.u32 	%rd280, %r111;
	cvt.u64.u32 	%rd281, %r113;
	bra.uni 	$L__BB412_19;
$L__BB412_18:
	div.s64 	%rd280, %rd41, %rd42;
	mul.lo.s64 	%rd188, %rd280, %rd42;
	sub.s64 	%rd281, %rd41, %rd188;
$L__BB412_19:
	mul.wide.u32 	%rd189, %r19, 8;
	add.s64 	%rd190, %rd1, %rd189;
	ld.global.u64 	%rd191, [%rd190];
	mad.lo.s64 	%rd49, %rd191, %rd281, %rd40;
	add.s32 	%r20, %r235, -2;
	and.b64  	%rd50, %rd280, 4294967295;
	mul.wide.u32 	%rd192, %r20, 8;
	add.s64 	%rd193, %rd2, %rd192;
	ld.global.u64 	%rd51, [%rd193];
	and.b64  	%rd194, %rd51, -4294967296;
	setp.ne.s64 	%p11, %rd194, 0;
	@%p11 bra 	$L__BB412_21;
	cvt.u32.u64 	%r114, %rd51;
	cvt.u32.u64 	%r115, %rd50;
	div.u32 	%r116, %r115, %r114;
	mul.lo.s32 	%r117, %r116, %r114;
	sub.s32 	%r118, %r115, %r117;
	cvt.u64.u32 	%rd282, %r116;
	cvt.u64.u32 	%rd283, %r118;
	bra.uni 	$L__BB412_22;
$L__BB412_21:
	div.s64 	%rd282, %rd50, %rd51;
	mul.lo.s64 	%rd195, %rd282, %rd51;
	sub.s64 	%rd283, %rd50, %rd195;
$L__BB412_22:
	mul.wide.u32 	%rd196, %r20, 8;
	add.s64 	%rd197, %rd1, %rd196;
	ld.global.u64 	%rd198, [%rd197];
	mad.lo.s64 	%rd58, %rd198, %rd283, %rd49;
	add.s32 	%r21, %r235, -3;
	and.b64  	%rd59, %rd282, 4294967295;
	mul.wide.u32 	%rd199, %r21, 8;
	add.s64 	%rd200, %rd2, %rd199;
	ld.global.u64 	%rd60, [%rd200];
	and.b64  	%rd201, %rd60, -4294967296;
	setp.ne.s64 	%p12, %rd201, 0;
	@%p12 bra 	$L__BB412_24;
	cvt.u32.u64 	%r119, %rd60;
	cvt.u32.u64 	%r120, %rd59;
	div.u32 	%r121, %r120, %r119;
	mul.lo.s32 	%r122, %r121, %r119;
	sub.s32 	%r123, %r120, %r122;
	cvt.u64.u32 	%rd284, %r121;
	cvt.u64.u32 	%rd285, %r123;
	bra.uni 	$L__BB412_25;
$L__BB412_24:
	div.s64 	%rd284, %rd59, %rd60;
	mul.lo.s64 	%rd202, %rd284, %rd60;
	sub.s64 	%rd285, %rd59, %rd202;
$L__BB412_25:
	mul.wide.u32 	%rd203, %r21, 8;
	add.s64 	%rd204, %rd1, %rd203;
	ld.global.u64 	%rd205, [%rd204];
	mad.lo.s64 	%rd67, %rd205, %rd285, %rd58;
	and.b64  	%rd68, %rd284, 4294967295;
	add.s32 	%r124, %r235, -4;
	mul.wide.u32 	%rd206, %r124, 8;
	add.s64 	%rd207, %rd2, %rd206;
	ld.global.u64 	%rd69, [%rd207];
	and.b64  	%rd208, %rd69, -4294967296;
	setp.ne.s64 	%p13, %rd208, 0;
	@%p13 bra 	$L__BB412_27;
	cvt.u32.u64 	%r125, %rd69;
	cvt.u32.u64 	%r126, %rd68;
	div.u32 	%r127, %r126, %r125;
	mul.lo.s32 	%r128, %r127, %r125;
	sub.s32 	%r129, %r126, %r128;
	cvt.u64.u32 	%rd286, %r127;
	cvt.u64.u32 	%rd287, %r129;
	bra.uni 	$L__BB412_28;
$L__BB412_27:
	div.s64 	%rd286, %rd68, %rd69;
	mul.lo.s64 	%rd209, %rd286, %rd69;
	sub.s64 	%rd287, %rd68, %rd209;
$L__BB412_28:
	mul.wide.u32 	%rd210, %r124, 8;
	add.s64 	%rd211, %rd1, %rd210;
	ld.global.u64 	%rd212, [%rd211];
	mad.lo.s64 	%rd307, %rd212, %rd287, %rd67;
	cvt.u32.u64 	%r240, %rd286;
	add.s32 	%r235, %r235, -8;
	add.s32 	%r234, %r234, 8;
	setp.ne.s32 	%p14, %r234, 0;
	@%p14 bra 	$L__BB412_4;
	add.s32 	%r239, %r235, 3;
$L__BB412_30:
	and.b32  	%r28, %r9, 7;
	setp.eq.s32 	%p15, %r28, 0;
	@%p15 bra 	$L__BB412_59;
	and.b32  	%r29, %r9, 3;
	setp.lt.u32 	%p16, %r28, 4;
	@%p16 bra 	$L__BB412_45;
	cvt.u64.u32 	%rd79, %r240;
	mul.wide.u32 	%rd214, %r239, 8;
	add.s64 	%rd215, %rd2, %rd214;
	ld.global.u64 	%rd80, [%rd215];
	and.b64  	%rd216, %rd80, -4294967296;
	setp.ne.s64 	%p17, %rd216, 0;
	@%p17 bra 	$L__BB412_34;
	cvt.u32.u64 	%r131, %rd80;
	cvt.u32.u64 	%r132, %rd79;
	div.u32 	%r133, %r132, %r131;
	mul.lo.s32 	%r134, %r133, %r131;
	sub.s32 	%r135, %r132, %r134;
	cvt.u64.u32 	%rd290, %r133;
	cvt.u64.u32 	%rd291, %r135;
	bra.uni 	$L__BB412_35;
$L__BB412_34:
	div.s64 	%rd290, %rd79, %rd80;
	mul.lo.s64 	%rd217, %rd290, %rd80;
	sub.s64 	%rd291, %rd79, %rd217;
$L__BB412_35:
	mul.wide.u32 	%rd218, %r239, 8;
	add.s64 	%rd219, %rd1, %rd218;
	ld.global.u64 	%rd220, [%rd219];
	mad.lo.s64 	%rd87, %rd220, %rd291, %rd307;
	add.s32 	%r30, %r239, -1;
	and.b64  	%rd88, %rd290, 4294967295;
	mul.wide.u32 	%rd221, %r30, 8;
	add.s64 	%rd222, %rd2, %rd221;
	ld.global.u64 	%rd89, [%rd222];
	and.b64  	%rd223, %rd89, -4294967296;
	setp.ne.s64 	%p18, %rd223, 0;
	@%p18 bra 	$L__BB412_37;
	cvt.u32.u64 	%r136, %rd89;
	cvt.u32.u64 	%r137, %rd88;
	div.u32 	%r138, %r137, %r136;
	mul.lo.s32 	%r139, %r138, %r136;
	sub.s32 	%r140, %r137, %r139;
	cvt.u64.u32 	%rd292, %r138;
	cvt.u64.u32 	%rd293, %r140;
	bra.uni 	$L__BB412_38;
$L__BB412_37:
	div.s64 	%rd292, %rd88, %rd89;
	mul.lo.s64 	%rd224, %rd292, %rd89;
	sub.s64 	%rd293, %rd88, %rd224;
$L__BB412_38:
	mul.wide.u32 	%rd225, %r30, 8;
	add.s64 	%rd226, %rd1, %rd225;
	ld.global.u64 	%rd227, [%rd226];
	mad.lo.s64 	%rd96, %rd227, %rd293, %rd87;
	add.s32 	%r31, %r239, -2;
	and.b64  	%rd97, %rd292, 4294967295;
	mul.wide.u32 	%rd228, %r31, 8;
	add.s64 	%rd229, %rd2, %rd228;
	ld.global.u64 	%rd98, [%rd229];
	and.b64  	%rd230, %rd98, -4294967296;
	setp.ne.s64 	%p19, %rd230, 0;
	@%p19 bra 	$L__BB412_40;
	cvt.u32.u64 	%r141, %rd98;
	cvt.u32.u64 	%r142, %rd97;
	div.u32 	%r143, %r142, %r141;
	mul.lo.s32 	%r144, %r143, %r141;
	sub.s32 	%r145, %r142, %r144;
	cvt.u64.u32 	%rd294, %r143;
	cvt.u64.u32 	%rd295, %r145;
	bra.uni 	$L__BB412_41;
$L__BB412_40:
	div.s64 	%rd294, %rd97, %rd98;
	mul.lo.s64 	%rd231, %rd294, %rd98;
	sub.s64 	%rd295, %rd97, %rd231;
$L__BB412_41:
	mul.wide.u32 	%rd232, %r31, 8;
	add.s64 	%rd233, %rd1, %rd232;
	ld.global.u64 	%rd234, [%rd233];
	mad.lo.s64 	%rd105, %rd234, %rd295, %rd96;
	add.s32 	%r32, %r239, -3;
	and.b64  	%rd106, %rd294, 4294967295;
	mul.wide.u32 	%rd235, %r32, 8;
	add.s64 	%rd236, %rd2, %rd235;
	ld.global.u64 	%rd107, [%rd236];
	and.b64  	%rd237, %rd107, -4294967296;
	setp.ne.s64 	%p20, %rd237, 0;
	@%p20 bra 	$L__BB412_43;
	cvt.u32.u64 	%r146, %rd107;
	cvt.u32.u64 	%r147, %rd106;
	div.u32 	%r148, %r147, %r146;
	mul.lo.s32 	%r149, %r148, %r146;
	sub.s32 	%r150, %r147, %r149;
	cvt.u64.u32 	%rd296, %r148;
	cvt.u64.u32 	%rd297, %r150;
	bra.uni 	$L__BB412_44;
$L__BB412_43:
	div.s64 	%rd296, %rd106, %rd107;
	mul.lo.s64 	%rd238, %rd296, %rd107;
	sub.s64 	%rd297, %rd106, %rd238;
$L__BB412_44:
	mul.wide.u32 	%rd239, %r32, 8;
	add.s64 	%rd240, %rd1, %rd239;
	ld.global.u64 	%rd241, [%rd240];
	mad.lo.s64 	%rd307, %rd241, %rd297, %rd105;
	cvt.u32.u64 	%r240, %rd296;
	add.s32 	%r239, %r239, -4;
$L__BB412_45:
	setp.eq.s32 	%p21, %r29, 0;
	@%p21 bra 	$L__BB412_59;
	setp.eq.s32 	%p22, %r29, 1;
	@%p22 bra 	$L__BB412_54;
	cvt.u64.u32 	%rd117, %r240;
	mul.wide.u32 	%rd243, %r239, 8;
	add.s64 	%rd244, %rd2, %rd243;
	ld.global.u64 	%rd118, [%rd244];
	and.b64  	%rd245, %rd118, -4294967296;
	setp.ne.s64 	%p23, %rd245, 0;
	@%p23 bra 	$L__BB412_49;
	cvt.u32.u64 	%r151, %rd118;
	cvt.u32.u64 	%r152, %rd117;
	div.u32 	%r153, %r152, %r151;
	mul.lo.s32 	%r154, %r153, %r151;
	sub.s32 	%r155, %r152, %r154;
	cvt.u64.u32 	%rd300, %r153;
	cvt.u64.u32 	%rd301, %r155;
	bra.uni 	$L__BB412_50;
$L__BB412_49:
	div.s64 	%rd300, %rd117, %rd118;
	mul.lo.s64 	%rd246, %rd300, %rd118;
	sub.s64 	%rd301, %rd117, %rd246;
$L__BB412_50:
	add.s64 	%rd248, %rd1, %rd243;
	ld.global.u64 	%rd249, [%rd248];
	mad.lo.s64 	%rd125, %rd249, %rd301, %rd307;
	add.s32 	%r37, %r239, -1;
	and.b64  	%rd126, %rd300, 4294967295;
	mul.wide.u32 	%rd250, %r37, 8;
	add.s64 	%rd251, %rd2, %rd250;
	ld.global.u64 	%rd127, [%rd251];
	and.b64  	%rd252, %rd127, -4294967296;
	setp.ne.s64 	%p24, %rd252, 0;
	@%p24 bra 	$L__BB412_52;
	cvt.u32.u64 	%r156, %rd127;
	cvt.u32.u64 	%r157, %rd126;
	div.u32 	%r158, %r157, %r156;
	mul.lo.s32 	%r159, %r158, %r156;
	sub.s32 	%r160, %r157, %r159;
	cvt.u64.u32 	%rd302, %r158;
	cvt.u64.u32 	%rd303, %r160;
	bra.uni 	$L__BB412_53;
$L__BB412_52:
	div.s64 	%rd302, %rd126, %rd127;
	mul.lo.s64 	%rd253, %rd302, %rd127;
	sub.s64 	%rd303, %rd126, %rd253;
$L__BB412_53:
	add.s64 	%rd255, %rd1, %rd250;
	ld.global.u64 	%rd256, [%rd255];
	mad.lo.s64 	%rd307, %rd256, %rd303, %rd125;
	cvt.u32.u64 	%r240, %rd302;
	add.s32 	%r239, %r239, -2;
$L__BB412_54:
	and.b32  	%r161, %r9, 1;
	setp.eq.b32 	%p25, %r161, 1;
	not.pred 	%p26, %p25;
	@%p26 bra 	$L__BB412_59;
	cvt.u64.u32 	%rd137, %r240;
	mul.wide.u32 	%rd257, %r239, 8;
	add.s64 	%rd258, %rd2, %rd257;
	ld.global.u64 	%rd138, [%rd258];
	and.b64  	%rd259, %rd138, -4294967296;
	setp.ne.s64 	%p27, %rd259, 0;
	@%p27 bra 	$L__BB412_57;
	cvt.u32.u64 	%r162, %rd138;
	cvt.u32.u64 	%r163, %rd137;
	rem.u32 	%r164, %r163, %r162;
	cvt.u64.u32 	%rd306, %r164;
	bra.uni 	$L__BB412_58;
$L__BB412_57:
	rem.s64 	%rd306, %rd137, %rd138;
$L__BB412_58:
	add.s64 	%rd261, %rd1, %rd257;
	ld.global.u64 	%rd262, [%rd261];
	mad.lo.s64 	%rd307, %rd262, %rd306, %rd307;
$L__BB412_59:
	cvta.to.global.u64 	%rd263, %rd145;
	shl.b64 	%rd264, %rd307, 2;
	add.s64 	%rd265, %rd263, %rd264;
	ld.global.u32 	%r165, [%rd265];
	st.shared.u32 	[%r7], %r165;
	bar.sync 	0;
	setp.ne.s32 	%p28, %r1, 0;
	@%p28 bra 	$L__BB412_76;
	setp.gt.u32 	%p29, %r5, 1;
	@%p29 bra 	$L__BB412_62;
	shl.b32 	%r166, %r3, 2;
	mov.u32 	%r167, maxsdata_i32;
	add.s32 	%r168, %r167, %r166;
	ld.shared.u32 	%r257, [%r168];
	bra.uni 	$L__BB412_75;
$L__BB412_62:
	shl.b32 	%r171, %r3, 2;
	mov.u32 	%r172, maxsdata_i32;
	add.s32 	%r43, %r172, %r171;
	ld.shared.u32 	%r257, [%r43];
	add.s32 	%r45, %r5, -1;
	add.s32 	%r173, %r5, -2;
	and.b32  	%r46, %r45, 7;
	setp.lt.u32 	%p30, %r173, 7;
	mov.b32 	%r253, 1;
	@%p30 bra 	$L__BB412_66;
	and.b32  	%r176, %r45, -8;
	neg.s32 	%r245, %r176;
	shl.b32 	%r48, %r2, 2;
	add.s32 	%r178, %r171, %r48;
	add.s32 	%r243, %r172, %r178;
	shl.b32 	%r50, %r2, 5;
	mov.b32 	%r247, 1;
	mov.b32 	%r244, 0;
$L__BB412_64:
	.pragma "nounroll";
	mul.lo.s32 	%r180, %r247, %r2;
	shl.b32 	%r181, %r180, 2;
	add.s32 	%r182, %r43, %r181;
	ld.shared.u32 	%r183, [%r243];
	max.s32 	%r184, %r257, %r183;
	add.s32 	%r185, %r182, %r48;
	ld.shared.u32 	%r186, [%r185];
	max.s32 	%r187, %r184, %r186;
	add.s32 	%r188, %r185, %r48;
	ld.shared.u32 	%r189, [%r188];
	max.s32 	%r190, %r187, %r189;
	add.s32 	%r191, %r188, %r48;
	ld.shared.u32 	%r192, [%r191];
	max.s32 	%r193, %r190, %r192;
	add.s32 	%r194, %r191, %r48;
	ld.shared.u32 	%r195, [%r194];
	max.s32 	%r196, %r193, %r195;
	add.s32 	%r197, %r194, %r48;
	ld.shared.u32 	%r198, [%r197];
	max.s32 	%r199, %r196, %r198;
	add.s32 	%r200, %r197, %r48;
	ld.shared.u32 	%r201, [%r200];
	max.s32 	%r202, %r199, %r201;
	add.s32 	%r203, %r200, %r48;
	ld.shared.u32 	%r204, [%r203];
	max.s32 	%r257, %r202, %r204;
	add.s32 	%r247, %r247, 8;
	add.s32 	%r245, %r245, 8;
	add.s32 	%r244, %r244, 8;
	add.s32 	%r243, %r243, %r50;
	setp.ne.s32 	%p31, %r245, 0;
	@%p31 bra 	$L__BB412_64;
	add.s32 	%r253, %r244, 1;
$L__BB412_66:
	setp.eq.s32 	%p32, %r46, 0;
	@%p32 bra 	$L__BB412_74;
	and.b32  	%r65, %r45, 3;
	setp.lt.u32 	%p33, %r46, 4;
	@%p33 bra 	$L__BB412_69;
	mul.lo.s32 	%r206, %r253, %r2;
	shl.b32 	%r207, %r206, 2;
	add.s32 	%r208, %r43, %r207;
	ld.shared.u32 	%r209, [%r208];
	max.s32 	%r210, %r257, %r209;
	shl.b32 	%r211, %r2, 2;
	add.s32 	%r212, %r208, %r211;
	ld.shared.u32 	%r213, [%r212];
	max.s32 	%r214, %r210, %r213;
	add.s32 	%r215, %r212, %r211;
	ld.shared.u32 	%r216, [%r215];
	max.s32 	%r217, %r214, %r216;
	add.s32 	%r218, %r215, %r211;
	ld.shared.u32 	%r219, [%r218];
	max.s32 	%r257, %r217, %r219;
	add.s32 	%r253, %r253, 4;
$L__BB412_69:
	setp.eq.s32 	%p34, %r65, 0;
	@%p34 bra 	$L__BB412_74;
	setp.eq.s32 	%p35, %r65, 1;
	@%p35 bra 	$L__BB412_72;
	mul.lo.s32 	%r221, %r253, %r2;
	shl.b32 	%r222, %r221, 2;
	add.s32 	%r223, %r43, %r222;
	ld.shared.u32 	%r224, [%r223];
	max.s32 	%r225, %r257, %r224;
	shl.b32 	%r226, %r2, 2;
	add.s32 	%r227, %r223, %r226;
	ld.shared.u32 	%r228, [%r227];
	max.s32 	%r257, %r225, %r228;
	add.s32 	%r253, %r253, 2;
$L__BB412_72:
	and.b32  	%r229, %r45, 1;
	setp.eq.b32 	%p36, %r229, 1;
	not.pred 	%p37, %p36;
	@%p37 bra 	$L__BB412_74;
	mul.lo.s32 	%r230, %r253, %r2;
	shl.b32 	%r231, %r230, 2;
	add.s32 	%r232, %r43, %r231;
	ld.shared.u32 	%r233, [%r232];
	max.s32 	%r257, %r257, %r233;
$L__BB412_74:
	st.shared.u32 	[%r43], %r257;
$L__BB412_75:
	cvt.u64.u32 	%rd266, %r4;
	mad.lo.s64 	%rd267, %rd147, %rd266, %rd3;
	cvta.to.global.u64 	%rd268, %rd144;
	shl.b64 	%rd269, %rd267, 2;
	add.s64 	%rd270, %rd268, %rd269;
	st.global.u32 	[%rd270], %r257;
$L__BB412_76:
	ret;

}
	// .globl	contiguous_max33_i32
.visible .entry contiguous_max33_i32(
	.param .u64 .ptr .align 1 contiguous_max33_i32_param_0,
	.param .u64 .ptr .align 1 contiguous_max33_i32_param_1,
	.param .u64 contiguous_max33_i32_param_2,
	.param .u64 contiguous_max33_i32_param_3,
	.param .u64 contiguous_max33_i32_param_4
)
{
	.reg .pred 	%p<14>;
	.reg .b32 	%r<140>;
	.reg .b64 	%rd<16>;

	ld.param.u64 	%rd2, [contiguous_max33_i32_param_0];
	ld.param.u64 	%rd3, [contiguous_max33_i32_param_1];
	ld.param.u64 	%rd4, [contiguous_max33_i32_param_3];
	ld.param.u64 	%rd5, [contiguous_max33_i32_param_4];
	mov.u32 	%r1, %tid.y;
	mov.u32 	%r2, %ntid.x;
	mov.u32 	%r3, %tid.x;
	mad.lo.s32 	%r45, %r1, %r2, %r3;
	mov.u32 	%r46, %ctaid.x;
	mad.lo.s32 	%r47, %r46, %r2, %r3;
	mov.u32 	%r4, %ctaid.y;
	mov.u32 	%r5, %ntid.y;
	mad.lo.s32 	%r48, %r4, %r5, %r1;
	shl.b32 	%r49, %r45, 2;
	mov.u32 	%r50, maxsdata_i32;
	add.s32 	%r7, %r50, %r49;
	mov.b32 	%r51, -2147483648;
	st.shared.u32 	[%r7], %r51;
	cvt.u64.u32 	%rd1, %r47;
	setp.le.u64 	%p1, %rd4, %rd1;
	cvt.u64.u32 	%rd7, %r48;
	setp.le.u64 	%p2, %rd5, %rd7;
	or.pred  	%p3, %p1, %p2;
	@%p3 bra 	$L__BB413_18;
	cvt.u32.u64 	%r52, %rd1;
	cvta.to.global.u64 	%rd8, %rd3;
	cvt.u32.u64 	%r53, %rd4;
	mad.lo.s32 	%r54, %r48, %r53, %r52;
	mul.wide.u32 	%rd9, %r54, 4;
	add.s64 	%rd10, %rd8, %rd9;
	ld.global.u32 	%r55, [%rd10];
	st.shared.u32 	[%r7], %r55;
	bar.sync 	0;
	setp.ne.s32 	%p4, %r1, 0;
	@%p4 bra 	$L__BB413_18;
	setp.gt.u32 	%p5, %r5, 1;
	@%p5 bra 	$L__BB413_4;
	shl.b32 	%r56, %r3, 2;
	add.s32 	%r58, %r50, %r56;
	ld.shared.u32 	%r138, [%r58];
	bra.uni 	$L__BB413_17;
$L__BB413_4:
	shl.b32 	%r61, %r3, 2;
	add.s32 	%r9, %r50, %r61;
	ld.shared.u32 	%r138, [%r9];
	add.s32 	%r11, %r5, -1;
	add.s32 	%r63, %r5, -2;
	and.b32  	%r12, %r11, 7;
	setp.lt.u32 	%p6, %r63, 7;
	mov.b32 	%r134, 1;
	@%p6 bra 	$L__BB413_8;
	and.b32  	%r66, %r11, -8;
	neg.s32 	%r126, %r66;
	shl.b32 	%r14, %r2, 2;
	add.s32 	%r68, %r61, %r14;
	add.s32 	%r124, %r50, %r68;
	shl.b32 	%r16, %r2, 5;
	mov.b32 	%r128, 1;
	mov.b32 	%r125, 0;
$L__BB413_6:
	.pragma "nounroll";
	mul.lo.s32 	%r70, %r128, %r2;
	shl.b32 	%r71, %r70, 2;
	add.s32 	%r72, %r9, %r71;
	ld.shared.u32 	%r73, [%r124];
	max.s32 	%r74, %r138, %r73;
	add.s32 	%r75, %r72, %r14;
	ld.shared.u32 	%r76, [%r75];
	max.s32 	%r77, %r74, %r76;
	add.s32 	%r78, %r75, %r14;
	ld.shared.u32 	%r79, [%r78];
	max.s32 	%r80, %r77, %r79;
	add.s32 	%r81, %r78, %r14;
	ld.shared.u32 	%r82, [%r81];
	max.s32 	%r83, %r80, %r82;
	add.s32 	%r84, %r81, %r14;
	ld.shared.u32 	%r85, [%r84];
	max.s32 	%r86, %r83, %r85;
	add.s32 	%r87, %r84, %r14;
	ld.shared.u32 	%r88, [%r87];
	max.s32 	%r89, %r86, %r88;
	add.s32 	%r90, %r87, %r14;
	ld.shared.u32 	%r91, [%r90];
	max.s32 	%r92, %r89, %r91;
	add.s32 	%r93, %r90, %r14;
	ld.shared.u32 	%r94, [%r93];
	max.s32 	%r138, %r92, %r94;
	add.s32 	%r128, %r128, 8;
	add.s32 	%r126, %r126, 8;
	add.s32 	%r125, %r125, 8;
	add.s32 	%r124, %r124, %r16;
	setp.ne.s32 	%p7, %r126, 0;
	@%p7 bra 	$L__BB413_6;
	add.s32 	%r134, %r125, 1;
$L__BB413_8:
	setp.eq.s32 	%p8, %r12, 0;
	@%p8 bra 	$L__BB413_16;
	and.b32  	%r31, %r11, 3;
	setp.lt.u32 	%p9, %r12, 4;
	@%p9 bra 	$L__BB413_11;
	mul.lo.s32 	%r96, %r134, %r2;
	shl.b32 	%r97, %r96, 2;
	add.s32 	%r98, %r9, %r97;
	ld.shared.u32 	%r99, [%r98];
	max.s32 	%r100, %r138, %r99;
	shl.b32 	%r101, %r2, 2;
	add.s32 	%r102, %r98, %r101;
	ld.shared.u32 	%r103, [%r102];
	max.s32 	%r104, %r100, %r103;
	add.s32 	%r105, %r102, %r101;
	ld.shared.u32 	%r106, [%r105];
	max.s32 	%r107, %r104, %r106;
	add.s32 	%r108, %r105, %r101;
	ld.shared.u32 	%r109, [%r108];
	max.s32 	%r138, %r107, %r109;
	add.s32 	%r134, %r134, 4;
$L__BB413_11:
	setp.eq.s32 	%p10, %r31, 0;
	@%p10 bra 	$L__BB413_16;
	setp.eq.s32 	%p11, %r31, 1;
	@%p11 bra 	$L__BB413_14;
	mul.lo.s32 	%r111, %r134, %r2;
	shl.b32 	%r112, %r111, 2;
	add.s32 	%r113, %r9, %r112;
	ld.shared.u32 	%r114, [%r113];
	max.s32 	%r115, %r138, %r114;
	shl.b32 	%r116, %r2, 2;
	add.s32 	%r117, %r113, %r116;
	ld.shared.u32 	%r118, [%r117];
	max.s32 	%r138, %r115, %r118;
	add.s32 	%r134, %r134, 2;
$L__BB413_14:
	and.b32  	%r119, %r11, 1;
	setp.eq.b32 	%p12, %r119, 1;
	not.pred 	%p13, %p12;
	@%p13 bra 	$L__BB413_16;
	mul.lo.s32 	%r120, %r134, %r2;
	shl.b32 	%r121, %r120, 2;
	add.s32 	%r122, %r9, %r121;
	ld.shared.u32 	%r123, [%r122];
	max.s32 	%r138, %r138, %r123;
$L__BB413_16:
	st.shared.u32 	[%r9], %r138;
$L__BB413_17:
	cvt.u64.u32 	%rd11, %r4;
	mad.lo.s64 	%rd12, %rd4, %rd11, %rd1;
	cvta.to.global.u64 	%rd13, %rd2;
	shl.b64 	%rd14, %rd12, 2;
	add.s64 	%rd15, %rd13, %rd14;
	st.global.u32 	[%rd15], %r138;
$L__BB413_18:
	ret;

}
	// .globl	contiguous_max_i64
.visible .entry contiguous_max_i64(
	.param .u64 .ptr .align 1 contiguous_max_i64_param_0,
	.param .u64 .ptr .align 1 contiguous_max_i64_param_1,
	.param .u64 contiguous_max_i64_param_2
)
{
	.reg .pred 	%p<8>;
	.reg .b32 	%r<16>;
	.reg .b64 	%rd<43>;

	ld.param.u64 	%rd4, [contiguous_max_i64_param_0];
	ld.param.u64 	%rd6, [contiguous_max_i64_param_1];
	ld.param.u64 	%rd5, [contiguous_max_i64_param_2];
	cvta.to.global.u64 	%rd1, %rd6;
	mov.u32 	%r1, %tid.x;
	mov.u32 	%r2, %ctaid.x;
	mov.u32 	%r15, %ntid.x;
	mul.lo.s32 	%r8, %r2, %r15;
	shl.b32 	%r9, %r8, 1;
	add.s32 	%r4, %r9, %r1;
	shl.b32 	%r10, %r1, 3;
	mov.u32 	%r11, maxsdata_i64;
	add.s32 	%r5, %r11, %r10;
	mov.b64 	%rd7, -9223372036854775808;
	st.shared.u64 	[%r5], %rd7;
	add.s32 	%r12, %r4, %r15;
	cvt.u64.u32 	%rd2, %r12;
	setp.le.u64 	%p1, %rd5, %rd2;
	@%p1 bra 	$L__BB414_2;
	mul.wide.u32 	%rd11, %r4, 8;
	add.s64 	%rd12, %rd1, %rd11;
	ld.global.u64 	%rd13, [%rd12];
	shl.b64 	%rd14, %rd2, 3;
	add.s64 	%rd15, %rd1, %rd14;
	ld.global.u64 	%rd16, [%rd15];
	max.s64 	%rd17, %rd13, %rd16;
	st.shared.u64 	[%r5], %rd17;
	bra.uni 	$L__BB414_4;
$L__BB414_2:
	cvt.u64.u32 	%rd3, %r4;
	setp.le.u64 	%p2, %rd5, %rd3;
	@%p2 bra 	$L__BB414_4;
	shl.b64 	%rd8, %rd3, 3;
	add.s64 	%rd9, %rd1, %rd8;
	ld.global.u64 	%rd10, [%rd9];
	st.shared.u64 	[%r5], %rd10;
$L__BB414_4:
	bar.sync 	0;
	setp.lt.u32 	%p3, %r15, 66;
	@%p3 bra 	$L__BB414_8;
$L__BB414_5:
	shr.u32 	%r7, %r15, 1;
	setp.ge.u32 	%p4, %r1, %r7;
	@%p4 bra 	$L__BB414_7;
	ld.shared.u64 	%rd18, [%r5];
	shl.b32 	%r13, %r7, 3;
	add.s32 	%r14, %r5, %r13;
	ld.shared.u64 	%rd19, [%r14];
	max.s64 	%rd20, %rd18, %rd19;
	st.shared.u64 	[%r5], %rd20;
$L__BB414_7:
	bar.sync 	0;
	setp.gt.u32 	%p5, %r15, 131;
	mov.u32 	%r15, %r7;
	@%p5 bra 	$L__BB414_5;
$L__BB414_8:
	setp.gt.u32 	%p6, %r1, 31;
	@%p6 bra 	$L__BB414_11;
	ld.volatile.shared.u64 	%rd21, [%r5];
	ld.volatile.shared.u64 	%rd22, [%r5+256];
	max.s64 	%rd23, %rd21, %rd22;
	st.volatile.shared.u64 	[%r5], %rd23;
	ld.volatile.shared.u64 	%rd24, [%r5];
	ld.volatile.shared.u64 	%rd25, [%r5+128];
	max.s64 	%rd26, %rd24, %rd25;
	st.volatile.shared.u64 	[%r5], %rd26;
	ld.volatile.shared.u64 	%rd27, [%r5];
	ld.volatile.shared.u64 	%rd28, [%r5+64];
	max.s64 	%rd29, %rd27, %rd28;
	st.volatile.shared.u64 	[%r5], %rd29;
	ld.volatile.shared.u64 	%rd30, [%r5];
	ld.volatile.shared.u64 	%rd31, [%r5+32];
	max.s64 	%rd32, %rd30, %rd31;
	st.volatile.shared.u64 	[%r5], %rd32;
	ld.volatile.shared.u64 	%rd33, [%r5];
	ld.volatile.shared.u64 	%rd34, [%r5+16];
	max.s64 	%rd35, %rd33, %rd34;
	st.volatile.shared.u64 	[%r5], %rd35;
	ld.volatile.shared.u64 	%rd36, [%r5];
	ld.volatile.shared.u64 	%rd37, [%r5+8];
	max.s64 	%rd38, %rd36, %rd37;
	st.volatile.shared.u64 	[%r5], %rd38;
	setp.ne.s32 	%p7, %r1, 0;
	@%p7 bra 	$L__BB414_11;
	ld.shared.u64 	%rd39, [maxsdata_i64];
	cvta.to.global.u64 	%rd40, %rd4;
	mul.wide.u32 	%rd41, %r2, 8;
	add.s64 	%rd42, %rd40, %rd41;
	st.global.u64 	[%rd42], %rd39;
$L__BB414_11:
	ret;

}
	// .globl	uncontiguous_max_i64
.visible .entry uncontiguous_max_i64(
	.param .u64 .ptr .align 1 uncontiguous_max_i64_param_0,
	.param .u64 .ptr .align 1 uncontiguous_max_i64_param_1,
	.param .u64 .ptr .align 1 uncontiguous_max_i64_param_2,
	.param .u64 .ptr .align 1 uncontiguous_max_i64_param_3,
	.param .u64 uncontiguous_max_i64_param_4,
	.param .u64 uncontiguous_max_i64_param_5
)
{
	.reg .pred 	%p<53>;
	.reg .b32 	%r<212>;
	.reg .b64 	%rd<585>;

	ld.param.u64 	%rd260, [uncontiguous_max_i64_param_0];
	ld.param.u64 	%rd263, [uncontiguous_max_i64_param_1];
	ld.param.u64 	%rd264, [uncontiguous_max_i64_param_2];
	ld.param.u64 	%rd265, [uncontiguous_max_i64_param_3];
	ld.param.u64 	%rd261, [uncontiguous_max_i64_param_4];
	ld.param.u64 	%rd262, [uncontiguous_max_i64_param_5];
	cvta.to.global.u64 	%rd1, %rd265;
	cvta.to.global.u64 	%rd2, %rd264;
	cvta.to.global.u64 	%rd3, %rd263;
	mov.u32 	%r1, %tid.x;
	mov.u32 	%r2, %ctaid.x;
	mov.u32 	%r211, %ntid.x;
	mul.lo.s32 	%r52, %r2, %r211;
	shl.b32 	%r53, %r52, 1;
	add.s32 	%r4, %r53, %r1;
	shl.b32 	%r54, %r1, 3;
	mov.u32 	%r55, maxsdata_i64;
	add.s32 	%r5, %r55, %r54;
	mov.b64 	%rd266, -9223372036854775808;
	st.shared.u64 	[%r5], %rd266;
	add.s32 	%r56, %r4, %r211;
	cvt.u64.u32 	%rd538, %r56;
	setp.le.u64 	%p1, %rd262, %rd538;
	@%p1 bra 	$L__BB415_54;
	cvt.u32.u64 	%r6, %rd261;
	add.s32 	%r205, %r6, -1;
	setp.lt.s32 	%p27, %r205, 0;
	mov.b64 	%rd542, 0;
	mov.u64 	%rd543, %rd542;
	@%p27 bra 	$L__BB415_53;
	cvt.u64.u32 	%rd539, %r4;
	setp.lt.u32 	%p28, %r205, 3;
	mov.b64 	%rd543, 0;
	mov.u64 	%rd542, %rd543;
	@%p28 bra 	$L__BB415_30;
	add.s32 	%r203, %r6, -2;
	and.b32  	%r132, %r6, -4;
	neg.s32 	%r202, %r132;
	mov.b64 	%rd543, 0;
$L__BB415_4:
	.pragma "nounroll";
	add.s32 	%r12, %r203, 1;
	mul.wide.u32 	%rd399, %r12, 8;
	add.s64 	%rd400, %rd2, %rd399;
	ld.global.u64 	%rd10, [%rd400];
	or.b64  	%rd401, %rd539, %rd10;
	and.b64  	%rd402, %rd401, -4294967296;
	setp.ne.s64 	%p29, %rd402, 0;
	@%p29 bra 	$L__BB415_6;
	cvt.u32.u64 	%r133, %rd10;
	cvt.u32.u64 	%r134, %rd539;
	div.u32 	%r135, %r134, %r133;
	mul.lo.s32 	%r136, %r135, %r133;
	sub.s32 	%r137, %r134, %r136;
	cvt.u64.u32 	%rd504, %r135;
	cvt.u64.u32 	%rd505, %r137;
	bra.uni 	$L__BB415_7;
$L__BB415_6:
	div.s64 	%rd504, %rd539, %rd10;
	mul.lo.s64 	%rd403, %rd504, %rd10;
	sub.s64 	%rd505, %rd539, %rd403;
$L__BB415_7:
	mul.wide.u32 	%rd404, %r12, 8;
	add.s64 	%rd405, %rd1, %rd404;
	ld.global.u64 	%rd17, [%rd405];
	mad.lo.s64 	%rd18, %rd17, %rd505, %rd542;
	or.b64  	%rd406, %rd538, %rd10;
	and.b64  	%rd407, %rd406, -4294967296;
	setp.ne.s64 	%p30, %rd407, 0;
	@%p30 bra 	$L__BB415_9;
	cvt.u32.u64 	%r138, %rd10;
	cvt.u32.u64 	%r139, %rd538;
	div.u32 	%r140, %r139, %r138;
	mul.lo.s32 	%r141, %r140, %r138;
	sub.s32 	%r142, %r139, %r141;
	cvt.u64.u32 	%rd506, %r140;
	cvt.u64.u32 	%rd507, %r142;
	bra.uni 	$L__BB415_10;
$L__BB415_9:
	div.s64 	%rd506, %rd538, %rd10;
	mul.lo.s64 	%rd408, %rd506, %rd10;
	sub.s64 	%rd507, %rd538, %rd408;
$L__BB415_10:
	mad.lo.s64 	%rd25, %rd507, %rd17, %rd543;
	add.s32 	%r13, %r203, -2;
	mul.wide.u32 	%rd409, %r203, 8;
	add.s64 	%rd410, %rd2, %rd409;
	ld.global.u64 	%rd26, [%rd410];
	or.b64  	%rd411, %rd504, %rd26;
	and.b64  	%rd412, %rd411, -4294967296;
	setp.ne.s64 	%p31, %rd412, 0;
	@%p31 bra 	$L__BB415_12;
	cvt.u32.u64 	%r143, %rd26;
	cvt.u32.u64 	%r144, %rd504;
	div.u32 	%r145, %r144, %r143;
	mul.lo.s32 	%r146, %r145, %r143;
	sub.s32 	%r147, %r144, %r146;
	cvt.u64.u32 	%rd508, %r145;
	cvt.u64.u32 	%rd509, %r147;
	bra.uni 	$L__BB415_13;
$L__BB415_12:
	div.s64 	%rd508, %rd504, %rd26;
	mul.lo.s64 	%rd413, %rd508, %rd26;
	sub.s64 	%rd509, %rd504, %rd413;
$L__BB415_13:
	mul.wide.u32 	%rd414, %r203, 8;
	add.s64 	%rd415, %rd1, %rd414;
	ld.global.u64 	%rd33, [%rd415];
	mad.lo.s64 	%rd34, %rd33, %rd509, %rd18;
	or.b64  	%rd416, %rd506, %rd26;
	and.b64  	%rd417, %rd416, -4294967296;
	setp.ne.s64 	%p32, %rd417, 0;
	@%p32 bra 	$L__BB415_15;
	cvt.u32.u64 	%r148, %rd26;
	cvt.u32.u64 	%r149, %rd506;
	div.u32 	%r150, %r149, %r148;
	mul.lo.s32 	%r151, %r150, %r148;
	sub.s32 	%r152, %r149, %r151;
	cvt.u64.u32 	%rd510, %r150;
	cvt.u64.u32 	%rd511, %r152;
	bra.uni 	$L__BB415_16;
$L__BB415_15:
	div.s64 	%rd510, %rd506, %rd26;
	mul.lo.s64 	%rd418, %rd510, %rd26;
	sub.s64 	%rd511, %rd506, %rd418;
$L__BB415_16:
	mad.lo.s64 	%rd41, %rd511, %rd33, %rd25;
	add.s32 	%r14, %r203, -1;
	mul.wide.u32 	%rd419, %r14, 8;
	add.s64 	%rd420, %rd2, %rd419;
	ld.global.u64 	%rd42, [%rd420];
	or.b64  	%rd421, %rd508, %rd42;
	and.b64  	%rd422, %rd421, -4294967296;
	setp.ne.s64 	%p33, %rd422, 0;
	@%p33 bra 	$L__BB415_18;
	cvt.u32.u64 	%r153, %rd42;
	cvt.u32.u64 	%r154, %rd508;
	div.u32 	%r155, %r154, %r153;
	mul.lo.s32 	%r156, %r155, %r153;
	sub.s32 	%r157, %r154, %r156;
	cvt.u64.u32 	%rd512, %r155;
	cvt.u64.u32 	%rd513, %r157;
	bra.uni 	$L__BB415_19;
$L__BB415_18:
	div.s64 	%rd512, %rd508, %rd42;
	mul.lo.s64 	%rd423, %rd512, %rd42;
	sub.s64 	%rd513, %rd508, %rd423;
$L__BB415_19:
	mul.wide.u32 	%rd424, %r14, 8;
	add.s64 	%rd425, %rd1, %rd424;
	ld.global.u64 	%rd49, [%rd425];
	mad.lo.s64 	%rd50, %rd49, %rd513, %rd34;
	or.b64  	%rd426, %rd510, %rd42;
	and.b64  	%rd427, %rd426, -4294967296;
	setp.ne.s64 	%p34, %rd427, 0;
	@%p34 bra 	$L__BB415_21;
	cvt.u32.u64 	%r158, %rd42;
	cvt.u32.u64 	%r159, %rd510;
	div.u32 	%r160, %r159, %r158;
	mul.lo.s32 	%r161, %r160, %r158;
	sub.s32 	%r162, %r159, %r161;
	cvt.u64.u32 	%rd514, %r160;
	cvt.u64.u32 	%rd515, %r162;
	bra.uni 	$L__BB415_22;
$L__BB415_21:
	div.s64 	%rd514, %rd510, %rd42;
	mul.lo.s64 	%rd428, %rd514, %rd42;
	sub.s64 	%rd515, %rd510, %rd428;
$L__BB415_22:
	mad.lo.s64 	%rd57, %rd515, %rd49, %rd41;
	mul.wide.u32 	%rd429, %r13, 8;
	add.s64 	%rd430, %rd2, %rd429;
	ld.global.u64 	%rd58, [%rd430];
	or.b64  	%rd431, %rd512, %rd58;
	and.b64  	%rd432, %rd431, -4294967296;
	setp.ne.s64 	%p35, %rd432, 0;
	@%p35 bra 	$L__BB415_24;
	cvt.u32.u64 	%r163, %rd58;
	cvt.u32.u64 	%r164, %rd512;
	div.u32 	%r165, %r164, %r163;
	mul.lo.s32 	%r166, %r165, %r163;
	sub.s32 	%r167, %r164, %r166;
	cvt.u64.u32 	%rd539, %r165;
	cvt.u64.u32 	%rd517, %r167;
	bra.uni 	$L__BB415_25;
$L__BB415_24:
	div.s64 	%rd539, %rd512, %rd58;
	mul.lo.s64 	%rd433, %rd539, %rd58;
	sub.s64 	%rd517, %rd512, %rd433;
$L__BB415_25:
	mul.wide.u32 	%rd434, %r13, 8;
	add.s64 	%rd435, %rd1, %rd434;
	ld.global.u64 	%rd65, [%rd435];
	mad.lo.s64 	%rd542, %rd65, %rd517, %rd50;
	or.b64  	%rd436, %rd514, %rd58;
	and.b64  	%rd437, %rd436, -4294967296;
	setp.ne.s64 	%p36, %rd437, 0;
	@%p36 bra 	$L__BB415_27;
	cvt.u32.u64 	%r168, %rd58;
	cvt.u32.u64 	%r169, %rd514;
	div.u32 	%r170, %r169, %r168;
	mul.lo.s32 	%r171, %r170, %r168;
	sub.s32 	%r172, %r169, %r171;
	cvt.u64.u32 	%rd538, %r170;
	cvt.u64.u32 	%rd519, %r172;
	bra.uni 	$L__BB415_28;
$L__BB415_27:
	div.s64 	%rd538, %rd514, %rd58;
	mul.lo.s64 	%rd438, %rd538, %rd58;
	sub.s64 	%rd519, %rd514, %rd438;
$L__BB415_28:
	mad.lo.s64 	%rd543, %rd519, %rd65, %rd57;
	add.s32 	%r203, %r203, -4;
	add.s32 	%r202, %r202, 4;
	setp.ne.s32 	%p37, %r202, 0;
	@%p37 bra 	$L__BB415_4;
	add.s32 	%r205, %r203, 1;
$L__BB415_30:
	and.b32  	%r19, %r6, 3;
	setp.eq.s32 	%p38, %r19, 0;
	@%p38 bra 	$L__BB415_53;
	setp.eq.s32 	%p39, %r19, 1;
	@%p39 bra 	$L__BB415_45;
	mul.wide.u32 	%rd440, %r205, 8;
	add.s64 	%rd441, %rd2, %rd440;
	ld.global.u64 	%rd80, [%rd441];
	or.b64  	%rd442, %rd539, %rd80;
	and.b64  	%rd443, %rd442, -4294967296;
	setp.ne.s64 	%p40, %rd443, 0;
	@%p40 bra 	$L__BB415_34;
	cvt.u32.u64 	%r173, %rd80;
	cvt.u32.u64 	%r174, %rd539;
	div.u32 	%r175, %r174, %r173;
	mul.lo.s32 	%r176, %r175, %r173;
	sub.s32 	%r177, %r174, %r176;
	cvt.u64.u32 	%rd526, %r175;
	cvt.u64.u32 	%rd527, %r177;
	bra.uni 	$L__BB415_35;
$L__BB415_34:
	div.s64 	%rd526, %rd539, %rd80;
	mul.lo.s64 	%rd444, %rd526, %rd80;
	sub.s64 	%rd527, %rd539, %rd444;
$L__BB415_35:
	add.s64 	%rd446, %rd1, %rd440;
	ld.global.u64 	%rd87, [%rd446];
	mad.lo.s64 	%rd88, %rd87, %rd527, %rd542;
	or.b64  	%rd447, %rd538, %rd80;
	and.b64  	%rd448, %rd447, -4294967296;
	setp.ne.s64 	%p41, %rd448, 0;
	@%p41 bra 	$L__BB415_37;
	cvt.u32.u64 	%r178, %rd80;
	cvt.u32.u64 	%r179, %rd538;
	div.u32 	%r180, %r179, %r178;
	mul.lo.s32 	%r181, %r180, %r178;
	sub.s32 	%r182, %r179, %r181;
	cvt.u64.u32 	%rd528, %r180;
	cvt.u64.u32 	%rd529, %r182;
	bra.uni 	$L__BB415_38;
$L__BB415_37:
	div.s64 	%rd528, %rd538, %rd80;
	mul.lo.s64 	%rd449, %rd528, %rd80;
	sub.s64 	%rd529, %rd538, %rd449;
$L__BB415_38:
	mad.lo.s64 	%rd95, %rd529, %rd87, %rd543;
	add.s32 	%r20, %r205, -1;
	mul.wide.u32 	%rd450, %r20, 8;
	add.s64 	%rd451, %rd2, %rd450;
	ld.global.u64 	%rd96, [%rd451];
	or.b64  	%rd452, %rd526, %rd96;
	and.b64  	%rd453, %rd452, -4294967296;
	setp.ne.s64 	%p42, %rd453, 0;
	@%p42 bra 	$L__BB415_40;
	cvt.u32.u64 	%r183, %rd96;
	cvt.u32.u64 	%r184, %rd526;
	div.u32 	%r185, %r184, %r183;
	mul.lo.s32 	%r186, %r185, %r183;
	sub.s32 	%r187, %r184, %r186;
	cvt.u64.u32 	%rd539, %r185;
	cvt.u64.u32 	%rd531, %r187;
	bra.uni 	$L__BB415_41;
$L__BB415_40:
	div.s64 	%rd539, %rd526, %rd96;
	mul.lo.s64 	%rd454, %rd539, %rd96;
	sub.s64 	%rd531, %rd526, %rd454;
$L__BB415_41:
	add.s64 	%rd456, %rd1, %rd450;
	ld.global.u64 	%rd103, [%rd456];
	mad.lo.s64 	%rd542, %rd103, %rd531, %rd88;
	or.b64  	%rd457, %rd528, %rd96;
	and.b64  	%rd458, %rd457, -4294967296;
	setp.ne.s64 	%p43, %rd458, 0;
	@%p43 bra 	$L__BB415_43;
	cvt.u32.u64 	%r188, %rd96;
	cvt.u32.u64 	%r189, %rd528;
	div.u32 	%r190, %r189, %r188;
	mul.lo.s32 	%r191, %r190, %r188;
	sub.s32 	%r192, %r189, %r191;
	cvt.u64.u32 	%rd538, %r190;
	cvt.u64.u32 	%rd533, %r192;
	bra.uni 	$L__BB415_44;
$L__BB415_43:
	div.s64 	%rd538, %rd528, %rd96;
	mul.lo.s64 	%rd459, %rd538, %rd96;
	sub.s64 	%rd533, %rd528, %rd459;
$L__BB415_44:
	mad.lo.s64 	%rd543, %rd533, %rd103, %rd95;
	add.s32 	%r205, %r205, -2;
$L__BB415_45:
	and.b32  	%r193, %r6, 1;
	setp.eq.b32 	%p44, %r193, 1;
	not.pred 	%p45, %p44;
	@%p45 bra 	$L__BB415_53;
	mul.wide.u32 	%rd460, %r205, 8;
	add.s64 	%rd461, %rd2, %rd460;
	ld.global.u64 	%rd118, [%rd461];
	or.b64  	%rd462, %rd539, %rd118;
	and.b64  	%rd463, %rd462, -4294967296;
	setp.ne.s64 	%p46, %rd463, 0;
	@%p46 bra 	$L__BB415_48;
	cvt.u32.u64 	%r194, %rd118;
	cvt.u32.u64 	%r195, %rd539;
	rem.u32 	%r196, %r195, %r194;
	cvt.u64.u32 	%rd540, %r196;
	bra.uni 	$L__BB415_49;
$L__BB415_48:
	rem.s64 	%rd540, %rd539, %rd118;
$L__BB415_49:
	add.s64 	%rd465, %rd1, %rd460;
	ld.global.u64 	%rd122, [%rd465];
	mad.lo.s64 	%rd542, %rd122, %rd540, %rd542;
	or.b64  	%rd466, %rd538, %rd118;
	and.b64  	%rd467, %rd466, -4294967296;
	setp.ne.s64 	%p47, %rd467, 0;
	@%p47 bra 	$L__BB415_51;
	cvt.u32.u64 	%r197, %rd118;
	cvt.u32.u64 	%r198, %rd538;
	rem.u32 	%r199, %r198, %r197;
	cvt.u64.u32 	%rd541, %r199;
	bra.uni 	$L__BB415_52;
$L__BB415_51:
	rem.s64 	%rd541, %rd538, %rd118;
$L__BB415_52:
	mad.lo.s64 	%rd543, %rd541, %rd122, %rd543;
$L__BB415_53:
	shl.b64 	%rd468, %rd542, 3;
	add.s64 	%rd469, %rd3, %rd468;
	ld.global.u64 	%rd470, [%rd469];
	shl.b64 	%rd471, %rd543, 3;
	add.s64 	%rd472, %rd3, %rd471;
	ld.global.u64 	%rd473, [%rd472];
	max.s64 	%rd474, %rd470, %rd473;
	st.shared.u64 	[%r5], %rd474;
	bra.uni 	$L__BB415_114;
$L__BB415_54:
	cvt.u64.u32 	%rd575, %r4;
	setp.le.u64 	%p2, %rd262, %rd575;
	@%p2 bra 	$L__BB415_114;
	cvt.u32.u64 	%r23, %rd261;
	add.s32 	%r209, %r23, -1;
	setp.lt.s32 	%p3, %r209, 0;
	mov.b64 	%rd584, 0;
	@%p3 bra 	$L__BB415_113;
	and.b32  	%r25, %r23, 7;
	setp.lt.u32 	%p4, %r209, 7;
	mov.b64 	%rd584, 0;
	@%p4 bra 	$L__BB415_84;
	add.s32 	%r207, %r23, -4;
	and.b32  	%r57, %r23, -8;
	neg.s32 	%r206, %r57;
	mov.b64 	%rd584, 0;
$L__BB415_58:
	.pragma "nounroll";
	add.s32 	%r30, %r207, 3;
	mul.wide.u32 	%rd271, %r30, 8;
	add.s64 	%rd272, %rd2, %rd271;
	ld.global.u64 	%rd133, [%rd272];
	or.b64  	%rd273, %rd575, %rd133;
	and.b64  	%rd274, %rd273, -4294967296;
	setp.ne.s64 	%p5, %rd274, 0;
	@%p5 bra 	$L__BB415_60;
	cvt.u32.u64 	%r58, %rd133;
	cvt.u32.u64 	%r59, %rd575;
	div.u32 	%r60, %r59, %r58;
	mul.lo.s32 	%r61, %r60, %r58;
	sub.s32 	%r62, %r59, %r61;
	cvt.u64.u32 	%rd546, %r60;
	cvt.u64.u32 	%rd547, %r62;
	bra.uni 	$L__BB415_61;
$L__BB415_60:
	div.s64 	%rd546, %rd575, %rd133;
	mul.lo.s64 	%rd275, %rd546, %rd133;
	sub.s64 	%rd547, %rd575, %rd275;
$L__BB415_61:
	add.s64 	%rd277, %rd1, %rd271;
	ld.global.u64 	%rd278, [%rd277];
	mad.lo.s64 	%rd140, %rd278, %rd547, %rd584;
	add.s32 	%r31, %r207, 2;
	mul.wide.u32 	%rd279, %r31, 8;
	add.s64 	%rd280, %rd2, %rd279;
	ld.global.u64 	%rd141, [%rd280];
	or.b64  	%rd281, %rd546, %rd141;
	and.b64  	%rd282, %rd281, -4294967296;
	setp.ne.s64 	%p6, %rd282, 0;
	@%p6 bra 	$L__BB415_63;
	cvt.u32.u64 	%r63, %rd141;
	cvt.u32.u64 	%r64, %rd546;
	div.u32 	%r65, %r64, %r63;
	mul.lo.s32 	%r66, %r65, %r63;
	sub.s32 	%r67, %r64, %r66;
	cvt.u64.u32 	%rd548, %r65;
	cvt.u64.u32 	%rd549, %r67;
	bra.uni 	$L__BB415_64;
$L__BB415_63:
	div.s64 	%rd548, %rd546, %rd141;
	mul.lo.s64 	%rd283, %rd548, %rd141;
	sub.s64 	%rd549, %rd546, %rd283;
$L__BB415_64:
	add.s64 	%rd285, %rd1, %rd279;
	ld.global.u64 	%rd286, [%rd285];
	mad.lo.s64 	%rd148, %rd286, %rd549, %rd140;
	add.s32 	%r32, %r207, 1;
	mul.wide.u32 	%rd287, %r32, 8;
	add.s64 	%rd288, %rd2, %rd287;
	ld.global.u64 	%rd149, [%rd288];
	or.b64  	%rd289, %rd548, %rd149;
	and.b64  	%rd290, %rd289, -4294967296;
	setp.ne.s64 	%p7, %rd290, 0;
	@%p7 bra 	$L__BB415_66;
	cvt.u32.u64 	%r68, %rd149;
	cvt.u32.u64 	%r69, %rd548;
	div.u32 	%r70, %r69, %r68;
	mul.lo.s32 	%r71, %r70, %r68;
	sub.s32 	%r72, %r69, %r71;
	cvt.u64.u32 	%rd550, %r70;
	cvt.u64.u32 	%rd551, %r72;
	bra.uni 	$L__BB415_67;
$L__BB415_66:
	div.s64 	%rd550, %rd548, %rd149;
	mul.lo.s64 	%rd291, %rd550, %rd149;
	sub.s64 	%rd551, %rd548, %rd291;
$L__BB415_67:
	add.s64 	%rd293, %rd1, %rd287;
	ld.global.u64 	%rd294, [%rd293];
	mad.lo.s64 	%rd156, %rd294, %rd551, %rd148;
	add.s32 	%r33, %r207, -4;
	mul.wide.u32 	%rd295, %r207, 8;
	add.s64 	%rd296, %rd2, %rd295;
	ld.global.u64 	%rd157, [%rd296];
	or.b64  	%rd297, %rd550, %rd157;
	and.b64  	%rd298, %rd297, -4294967296;
	setp.ne.s64 	%p8, %rd298, 0;
	@%p8 bra 	$L__BB415_69;
	cvt.u32.u64 	%r73, %rd157;
	cvt.u32.u64 	%r74, %rd550;
	div.u32 	%r75, %r74, %r73;
	mul.lo.s32 	%r76, %r75, %r73;
	sub.s32 	%r77, %r74, %r76;
	cvt.u64.u32 	%rd552, %r75;
	cvt.u64.u32 	%rd553, %r77;
	bra.uni 	$L__BB415_70;
$L__BB415_69:
	div.s64 	%rd552, %rd550, %rd157;
	mul.lo.s64 	%rd299, %rd552, %rd157;
	sub.s64 	%rd553, %rd550, %rd299;
$L__BB415_70:
	add.s64 	%rd301, %rd1, %rd295;
	ld.global.u64 	%rd302, [%rd301];
	mad.lo.s64 	%rd164, %rd302, %rd553, %rd156;
	add.s32 	%r34, %r207, -1;
	mul.wide.u32 	%rd303, %r34, 8;
	add.s64 	%rd304, %rd2, %rd303;
	ld.global.u64 	%rd165, [%rd304];
	or.b64  	%rd305, %rd552, %rd165;
	and.b64  	%rd306, %rd305, -4294967296;
	setp.ne.s64 	%p9, %rd306, 0;
	@%p9 bra 	$L__BB415_72;
	cvt.u32.u64 	%r78, %rd165;
	cvt.u32.u64 	%r79, %rd552;
	div.u32 	%r80, %r79, %r78;
	mul.lo.s32 	%r81, %r80, %r78;
	sub.s32 	%r82, %r79, %r81;
	cvt.u64.u32 	%rd554, %r80;
	cvt.u64.u32 	%rd555, %r82;
	bra.uni 	$L__BB415_73;
$L__BB415_72:
	div.s64 	%rd554, %rd552, %rd165;
	mul.lo.s64 	%rd307, %rd554, %rd165;
	sub.s64 	%rd555, %rd552, %rd307;
$L__BB415_73:
	add.s64 	%rd309, %rd1, %rd303;
	ld.global.u64 	%rd310, [%rd309];
	mad.lo.s64 	%rd172, %rd310, %rd555, %rd164;
	add.s32 	%r35, %r207, -2;
	mul.wide.u32 	%rd311, %r35, 8;
	add.s64 	%rd312, %rd2, %rd311;
	ld.global.u64 	%rd173, [%rd312];
	or.b64  	%rd313, %rd554, %rd173;
	and.b64  	%rd314, %rd313, -4294967296;
	setp.ne.s64 	%p10, %rd314, 0;
	@%p10 bra 	$L__BB415_75;
	cvt.u32.u64 	%r83, %rd173;
	cvt.u32.u64 	%r84, %rd554;
	div.u32 	%r85, %r84, %r83;
	mul.lo.s32 	%r86, %r85, %r83;
	sub.s32 	%r87, %r84, %r86;
	cvt.u64.u32 	%rd556, %r85;
	cvt.u64.u32 	%rd557, %r87;
	bra.uni 	$L__BB415_76;
$L__BB415_75:
	div.s64 	%rd556, %rd554, %rd173;
	mul.lo.s64 	%rd315, %rd556, %rd173;
	sub.s64 	%rd557, %rd554, %rd315;
$L__BB415_76:
	add.s64 	%rd317, %rd1, %rd311;
	ld.global.u64 	%rd318, [%rd317];
	mad.lo.s64 	%rd180, %rd318, %rd557, %rd172;
	add.s32 	%r36, %r207, -3;
	mul.wide.u32 	%rd319, %r36, 8;
	add.s64 	%rd320, %rd2, %rd319;
	ld.global.u64 	%rd181, [%rd320];
	or.b64  	%rd321, %rd556, %rd181;
	and.b64  	%rd322, %rd321, -4294967296;
	setp.ne.s64 	%p11, %rd322, 0;
	@%p11 bra 	$L__BB415_78;
	cvt.u32.u64 	%r88, %rd181;
	cvt.u32.u64 	%r89, %rd556;
	div.u32 	%r90, %r89, %r88;
	mul.lo.s32 	%r91, %r90, %r88;
	sub.s32 	%r92, %r89, %r91;
	cvt.u64.u32 	%rd558, %r90;
	cvt.u64.u32 	%rd559, %r92;
	bra.uni 	$L__BB415_79;
$L__BB415_78:
	div.s64 	%rd558, %rd556, %rd181;
	mul.lo.s64 	%rd323, %rd558, %rd181;
	sub.s64 	%rd559, %rd556, %rd323;
$L__BB415_79:
	add.s64 	%rd325, %rd1, %rd319;
	ld.global.u64 	%rd326, [%rd325];
	mad.lo.s64 	%rd188, %rd326, %rd559, %rd180;
	mul.wide.u32 	%rd327, %r33, 8;
	add.s64 	%rd328, %rd2, %rd327;
	ld.global.u64 	%rd189, [%rd328];
	or.b64  	%rd329, %rd558, %rd189;
	and.b64  	%rd330, %rd329, -4294967296;
	setp.ne.s64 	%p12, %rd330, 0;
	@%p12 bra 	$L__BB415_81;
	cvt.u32.u64 	%r93, %rd189;
	cvt.u32.u64 	%r94, %rd558;
	div.u32 	%r95, %r94, %r93;
	mul.lo.s32 	%r96, %r95, %r93;
	sub.s32 	%r97, %r94, %r96;
	cvt.u64.u32 	%rd575, %r95;
	cvt.u64.u32 	%rd561, %r97;
	bra.uni 	$L__BB415_82;
$L__BB415_81:
	div.s64 	%rd575, %rd558, %rd189;
	mul.lo.s64 	%rd331, %rd575, %rd189;
	sub.s64 	%rd561, %rd558, %rd331;
$L__BB415_82:
	add.s64 	%rd333, %rd1, %rd327;
	ld.global.u64 	%rd334, [%rd333];
	mad.lo.s64 	%rd584, %rd334, %rd561, %rd188;
	add.s32 	%r207, %r207, -8;
	add.s32 	%r206, %r206, 8;
	setp.ne.s32 	%p13, %r206, 0;
	@%p13 bra 	$L__BB415_58;
	add.s32 	%r209, %r207, 3;
$L__BB415_84:
	setp.eq.s32 	%p14, %r25, 0;
	@%p14 bra 	$L__BB415_113;
	and.b32  	%r41, %r23, 3;
	setp.lt.u32 	%p15, %r25, 4;
	@%p15 bra 	$L__BB415_99;
	mul.wide.u32 	%rd336, %r209, 8;
	add.s64 	%rd337, %rd2, %rd336;
	ld.global.u64 	%rd200, [%rd337];
	or.b64  	%rd338, %rd575, %rd200;
	and.b64  	%rd339, %rd338, -4294967296;
	setp.ne.s64 	%p16, %rd339, 0;
	@%p16 bra 	$L__BB415_88;
	cvt.u32.u64 	%r98, %rd200;
	cvt.u32.u64 	%r99, %rd575;
	div.u32 	%r100, %r99, %r98;
	mul.lo.s32 	%r101, %r100, %r98;
	sub.s32 	%r102, %r99, %r101;
	cvt.u64.u32 	%rd565, %r100;
	cvt.u64.u32 	%rd566, %r102;
	bra.uni 	$L__BB415_89;
$L__BB415_88:
	div.s64 	%rd565, %rd575, %rd200;
	mul.lo.s64 	%rd340, %rd565, %rd200;
	sub.s64 	%rd566, %rd575, %rd340;
$L__BB415_89:
	add.s64 	%rd342, %rd1, %rd336;
	ld.global.u64 	%rd343, [%rd342];
	mad.lo.s64 	%rd207, %rd343, %rd566, %rd584;
	add.s32 	%r42, %r209, -1;
	mul.wide.u32 	%rd344, %r42, 8;
	add.s64 	%rd345, %rd2, %rd344;
	ld.global.u64 	%rd208, [%rd345];
	or.b64  	%rd346, %rd565, %rd208;
	and.b64  	%rd347, %rd346, -4294967296;
	setp.ne.s64 	%p17, %rd347, 0;
	@%p17 bra 	$L__BB415_91;
	cvt.u32.u64 	%r103, %rd208;
	cvt.u32.u64 	%r104, %rd565;
	div.u32 	%r105, %r104, %r103;
	mul.lo.s32 	%r106, %r105, %r103;
	sub.s32 	%r107, %r104, %r106;
	cvt.u64.u32 	%rd567, %r105;
	cvt.u64.u32 	%rd568, %r107;
	bra.uni 	$L__BB415_92;
$L__BB415_91:
	div.s64 	%rd567, %rd565, %rd208;
	mul.lo.s64 	%rd348, %rd567, %rd208;
	sub.s64 	%rd568, %rd565, %rd348;
$L__BB415_92:
	add.s64 	%rd350, %rd1, %rd344;
	ld.global.u64 	%rd351, [%rd350];
	mad.lo.s64 	%rd215, %rd351, %rd568, %rd207;
	add.s32 	%r43, %r209, -2;
	mul.wide.u32 	%rd352, %r43, 8;
	add.s64 	%rd353, %rd2, %rd352;
	ld.global.u64 	%rd216, [%rd353];
	or.b64  	%rd354, %rd567, %rd216;
	and.b64  	%rd355, %rd354, -4294967296;
	setp.ne.s64 	%p18, %rd355, 0;
	@%p18 bra 	$L__BB415_94;
	cvt.u32.u64 	%r108, %rd216;
	cvt.u32.u64 	%r109, %rd567;
	div.u32 	%r110, %r109, %r108;
	mul.lo.s32 	%r111, %r110, %r108;
	sub.s32 	%r112, %r109, %r111;
	cvt.u64.u32 	%rd569, %r110;
	cvt.u64.u32 	%rd570, %r112;
	bra.uni 	$L__BB415_95;
$L__BB415_94:
	div.s64 	%rd569, %rd567, %rd216;
	mul.lo.s64 	%rd356, %rd569, %rd216;
	sub.s64 	%rd570, %rd567, %rd356;
$L__BB415_95:
	add.s64 	%rd358, %rd1, %rd352;
	ld.global.u64 	%rd359, [%rd358];
	mad.lo.s64 	%rd223, %rd359, %rd570, %rd215;
	add.s32 	%r44, %r209, -3;
	mul.wide.u32 	%rd360, %r44, 8;
	add.s64 	%rd361, %rd2, %rd360;
	ld.global.u64 	%rd224, [%rd361];
	or.b64  	%rd362, %rd569, %rd224;
	and.b64  	%rd363, %rd362, -4294967296;
	setp.ne.s64 	%p19, %rd363, 0;
	@%p19 bra 	$L__BB415_97;
	cvt.u32.u64 	%r113, %rd224;
	cvt.u32.u64 	%r114, %rd569;
	div.u32 	%r115, %r114, %r113;
	mul.lo.s32 	%r116, %r115, %r113;
	sub.s32 	%r117, %r114, %r116;
	cvt.u64.u32 	%rd575, %r115;
	cvt.u64.u32 	%rd572, %r117;
	bra.uni 	$L__BB415_98;
$L__BB415_97:
	div.s64 	%rd575, %rd569, %rd224;
	mul.lo.s64 	%rd364, %rd575, %rd224;
	sub.s64 	%rd572, %rd569, %rd364;
$L__BB415_98:
	add.s64 	%rd366, %rd1, %rd360;
	ld.global.u64 	%rd367, [%rd366];
	mad.lo.s64 	%rd584, %rd367, %rd572, %rd223;
	add.s32 	%r209, %r209, -4;
$L__BB415_99:
	setp.eq.s32 	%p20, %r41, 0;
	@%p20 bra 	$L__BB415_113;
	setp.eq.s32 	%p21, %r41, 1;
	@%p21 bra 	$L__BB415_108;
	mul.wide.u32 	%rd369, %r209, 8;
	add.s64 	%rd370, %rd2, %rd369;
	ld.global.u64 	%rd235, [%rd370];
	or.b64  	%rd371, %rd575, %rd235;
	and.b64  	%rd372, %rd371, -4294967296;
	setp.ne.s64 	%p22, %rd372, 0;
	@%p22 bra 	$L__BB415_103;
	cvt.u32.u64 	%r118, %rd235;
	cvt.u32.u64 	%r119, %rd575;
	div.u32 	%r120, %r119, %r118;
	mul.lo.s32 	%r121, %r120, %r118;
	sub.s32 	%r122, %r119, %r121;
	cvt.u64.u32 	%rd576, %r120;
	cvt.u64.u32 	%rd577, %r122;
	bra.uni 	$L__BB415_104;
$L__BB415_103:
	div.s64 	%rd576, %rd575, %rd235;
	mul.lo.s64 	%rd373, %rd576, %rd235;
	sub.s64 	%rd577, %rd575, %rd373;
$L__BB415_104:
	add.s64 	%rd375, %rd1, %rd369;
	ld.global.u64 	%rd376, [%rd375];
	mad.lo.s64 	%rd242, %rd376, %rd577, %rd584;
	add.s32 	%r47, %r209, -1;
	mul.wide.u32 	%rd377, %r47, 8;
	add.s64 	%rd378, %rd2, %rd377;
	ld.global.u64 	%rd243, [%rd378];
	or.b64  	%rd379, %rd576, %rd243;
	and.b64  	%rd380, %rd379, -4294967296;
	setp.ne.s64 	%p23, %rd380, 0;
	@%p23 bra 	$L__BB415_106;
	cvt.u32.u64 	%r123, %rd243;
	cvt.u32.u64 	%r124, %rd576;
	div.u32 	%r125, %r124, %r123;
	mul.lo.s32 	%r126, %r125, %r123;
	sub.s32 	%r127, %r124, %r126;
	cvt.u64.u32 	%rd575, %r125;
	cvt.u64.u32 	%rd579, %r127;
	bra.uni 	$L__BB415_107;
$L__BB415_106:
	div.s64 	%rd575, %rd576, %rd243;
	mul.lo.s64 	%rd381, %rd575, %rd243;
	sub.s64 	%rd579, %rd576, %rd381;
$L__BB415_107:
	add.s64 	%rd383, %rd1, %rd377;
	ld.global.u64 	%rd384, [%rd383];
	mad.lo.s64 	%rd584, %rd384, %rd579, %rd242;
	add.s32 	%r209, %r209, -2;
$L__BB415_108:
	and.b32  	%r128, %r23, 1;
	setp.eq.b32 	%p24, %r128, 1;
	not.pred 	%p25, %p24;
	@%p25 bra 	$L__BB415_113;
	mul.wide.u32 	%rd385, %r209, 8;
	add.s64 	%rd386, %rd2, %rd385;
	ld.global.u64 	%rd254, [%rd386];
	or.b64  	%rd387, %rd575, %rd254;
	and.b64  	%rd388, %rd387, -4294967296;
	setp.ne.s64 	%p26, %rd388, 0;
	@%p26 bra 	$L__BB415_111;
	cvt.u32.u64 	%r129, %rd254;
	cvt.u32.u64 	%r130, %rd575;
	rem.u32 	%r131, %r130, %r129;
	cvt.u64.u32 	%rd583, %r131;
	bra.uni 	$L__BB415_112;
$L__BB415_111:
	rem.s64 	%rd583, %rd575, %rd254;
$L__BB415_112:
	add.s64 	%rd390, %rd1, %rd385;
	ld.global.u64 	%rd391, [%rd390];
	mad.lo.s64 	%rd584, %rd391, %rd583, %rd584;
$L__BB415_113:
	shl.b64 	%rd392, %rd584, 3;
	add.s64 	%rd393, %rd3, %rd392;
	ld.global.u64 	%rd394, [%rd393];
	st.shared.u64 	[%r5], %rd394;
$L__BB415_114:
	bar.sync 	0;
	setp.lt.u32 	%p48, %r211, 66;
	@%p48 bra 	$L__BB415_118;
$L__BB415_115:
	shr.u32 	%r51, %r211, 1;
	setp.ge.u32 	%p49, %r1, %r51;
	@%p49 bra 	$L__BB415_117;
	ld.shared.u64 	%rd475, [%r5];
	shl.b32 	%r200, %r51, 3;
	add.s32 	%r201, %r5, %r200;
	ld.shared.u64 	%rd476, [%r201];
	max.s64 	%rd477, %rd475, %rd476;
	st.shared.u64 	[%r5], %rd477;
$L__BB415_117:
	bar.sync 	0;
	setp.gt.u32 	%p50, %r211, 131;
	mov.u32 	%r211, %r51;
	@%p50 bra 	$L__BB415_115;
$L__BB415_118:
	setp.gt.u32 	%p51, %r1, 31;
	@%p51 bra 	$L__BB415_121;
	ld.volatile.shared.u64 	%rd478, [%r5];
	ld.volatile.shared.u64 	%rd479, [%r5+256];
	max.s64 	%rd480, %rd478, %rd479;
	st.volatile.shared.u64 	[%r5], %rd480;
	ld.volatile.shared.u64 	%rd481, [%r5];
	ld.volatile.shared.u64 	%rd482, [%r5+128];
	max.s64 	%rd483, %rd481, %rd482;
	st.volatile.shared.u64 	[%r5], %rd483;
	ld.volatile.shared.u64 	%rd484, [%r5];
	ld.volatile.shared.u64 	%rd485, [%r5+64];
	max.s64 	%rd486, %rd484, %rd485;
	st.volatile.shared.u64 	[%r5], %rd486;
	ld.volatile.shared.u64 	%rd487, [%r5];
	ld.volatile.shared.u64 	%rd488, [%r5+32];
	max.s64 	%rd489, %rd487, %rd488;
	st.volatile.shared.u64 	[%r5], %rd489;
	ld.volatile.shared.u64 	%rd490, [%r5];
	ld.volatile.shared.u64 	%rd491, [%r5+16];
	max.s64 	%rd492, %rd490, %rd491;
	st.volatile.shared.u64 	[%r5], %rd492;
	ld.volatile.shared.u64 	%rd493, [%r5];
	ld.volatile.shared.u64 	%rd494, [%r5+8];
	max.s64 	%rd495, %rd493, %rd494;
	st.volatile.shared.u64 	[%r5], %rd495;
	setp.ne.s32 	%p52, %r1, 0;
	@%p52 bra 	$L__BB415_121;
	ld.shared.u64 	%rd496, [maxsdata_i64];
	cvta.to.global.u64 	%rd497, %rd260;
	mul.wide.u32 	%rd498, %r2, 8;
	add.s64 	%rd499, %rd497, %rd498;
	st.global.u64 	[%rd499], %rd496;
$L__BB415_121:
	ret;

}
	// .globl	contiguous_max2_i64
.visible .entry contiguous_max2_i64(
	.param .u64 .ptr .align 1 contiguous_max2_i64_param_0,
	.param .u64 .ptr .align 1 contiguous_max2_i64_param_1,
	.param .u64 .ptr .align 1 contiguous_max2_i64_param_2,
	.param .u64 .ptr .align 1 contiguous_max2_i64_param_3,
	.param .u64 contiguous_max2_i64_param_4,
	.param .u64 contiguous_max2_i64_param_5,
	.param .u64 contiguous_max2_i64_param_6
)
{
	.reg .pred 	%p<53>;
	.reg .b32 	%r<216>;
	.reg .b64 	%rd<599>;

	ld.param.u64 	%rd266, [contiguous_max2_i64_param_1];
	ld.param.u64 	%rd267, [contiguous_max2_i64_param_2];
	ld.param.u64 	%rd268, [contiguous_max2_i64_param_3];
	ld.param.u64 	%rd263, [contiguous_max2_i64_param_4];
	ld.param.u64 	%rd264, [contiguous_max2_i64_param_5];
	ld.param.u64 	%rd265, [contiguous_max2_i64_param_6];
	cvta.to.global.u64 	%rd1, %rd268;
	cvta.to.global.u64 	%rd2, %rd267;
	cvta.to.global.u64 	%rd598, %rd266;
	mov.u32 	%r1, %tid.x;
	mov.u32 	%r2, %ctaid.x;
	mov.u32 	%r215, %ntid.x;
	mul.lo.s32 	%r51, %r2, %r215;
	shl.b32 	%r52, %r51, 1;
	add.s32 	%r4, %r52, %r1;
	shl.b32 	%r53, %r1, 3;
	mov.u32 	%r54, maxsdata_i64;
	add.s32 	%r5, %r54, %r53;
	mov.b64 	%rd269, -9223372036854775808;
	st.shared.u64 	[%r5], %rd269;
	add.s32 	%r55, %r4, %r215;
	cvt.u64.u32 	%rd4, %r55;
	setp.le.u64 	%p1, %rd264, %rd4;
	@%p1 bra 	$L__BB416_54;
	cvt.u64.u32 	%rd403, %r4;
	mov.u32 	%r132, %ctaid.y;
	cvt.u64.u32 	%rd404, %r132;
	mul.lo.s64 	%rd405, %rd264, %rd404;
	add.s64 	%rd552, %rd405, %rd403;
	add.s64 	%rd550, %rd405, %rd4;
	cvt.u32.u64 	%r6, %rd263;
	add.s32 	%r209, %r6, -1;
	setp.lt.s32 	%p27, %r209, 0;
	mov.b64 	%rd556, 0;
	mov.u64 	%rd557, %rd556;
	@%p27 bra 	$L__BB416_53;
	setp.lt.u32 	%p28, %r209, 3;
	mov.b64 	%rd557, 0;
	mov.u64 	%rd556, %rd557;
	@%p28 bra 	$L__BB416_30;
	add.s32 	%r207, %r6, -2;
	and.b32  	%r133, %r6, -4;
	neg.s32 	%r206, %r133;
	mov.b64 	%rd557, 0;
$L__BB416_4:
	.pragma "nounroll";
	add.s32 	%r12, %r207, 1;
	mul.wide.u32 	%rd409, %r12, 8;
	add.s64 	%rd410, %rd2, %rd409;
	ld.global.u64 	%rd11, [%rd410];
	or.b64  	%rd411, %rd552, %rd11;
	and.b64  	%rd412, %rd411, -4294967296;
	setp.ne.s64 	%p29, %rd412, 0;
	@%p29 bra 	$L__BB416_6;
	cvt.u32.u64 	%r134, %rd11;
	cvt.u32.u64 	%r135, %rd552;
	div.u32 	%r136, %r135, %r134;
	mul.lo.s32 	%r137, %r136, %r134;
	sub.s32 	%r138, %r135, %r137;
	cvt.u64.u32 	%rd518, %r136;
	cvt.u64.u32 	%rd519, %r138;
	bra.uni 	$L__BB416_7;
$L__BB416_6:
	div.s64 	%rd518, %rd552, %rd11;
	mul.lo.s64 	%rd413, %rd518, %rd11;
	sub.s64 	%rd519, %rd552, %rd413;
$L__BB416_7:
	mul.wide.u32 	%rd414, %r12, 8;
	add.s64 	%rd415, %rd1, %rd414;
	ld.global.u64 	%rd18, [%rd415];
	mad.lo.s64 	%rd19, %rd18, %rd519, %rd556;
	or.b64  	%rd416, %rd550, %rd11;
	and.b64  	%rd417, %rd416, -4294967296;
	setp.ne.s64 	%p30, %rd417, 0;
	@%p30 bra 	$L__BB416_9;
	cvt.u32.u64 	%r139, %rd11;
	cvt.u32.u64 	%r140, %rd550;
	div.u32 	%r141, %r140, %r139;
	mul.lo.s32 	%r142, %r141, %r139;
	sub.s32 	%r143, %r140, %r142;
	cvt.u64.u32 	%rd520, %r141;
	cvt.u64.u32 	%rd521, %r143;
	bra.uni 	$L__BB416_10;
$L__BB416_9:
	div.s64 	%rd520, %rd550, %rd11;
	mul.lo.s64 	%rd418, %rd520, %rd11;
	sub.s64 	%rd521, %rd550, %rd418;
$L__BB416_10:
	mad.lo.s64 	%rd26, %rd521, %rd18, %rd557;
	mul.wide.u32 	%rd419, %r207, 8;
	add.s64 	%rd420, %rd2, %rd419;
	ld.global.u64 	%rd27, [%rd420];
	or.b64  	%rd421, %rd518, %rd27;
	and.b64  	%rd422, %rd421, -4294967296;
	setp.ne.s64 	%p31, %rd422, 0;
	@%p31 bra 	$L__BB416_12;
	cvt.u32.u64 	%r144, %rd27;
	cvt.u32.u64 	%r145, %rd518;
	div.u32 	%r146, %r145, %r144;
	mul.lo.s32 	%r147, %r146, %r144;
	sub.s32 	%r148, %r145, %r147;
	cvt.u64.u32 	%rd522, %r146;
	cvt.u64.u32 	%rd523, %r148;
	bra.uni 	$L__BB416_13;
$L__BB416_12:
	div.s64 	%rd522, %rd518, %rd27;
	mul.lo.s64 	%rd423, %rd522, %rd27;
	sub.s64 	%rd523, %rd518, %rd423;
$L__BB416_13:
	mul.wide.u32 	%rd424, %r207, 8;
	add.s64 	%rd425, %rd1, %rd424;
	ld.global.u64 	%rd34, [%rd425];
	mad.lo.s64 	%rd35, %rd34, %rd523, %rd19;
	or.b64  	%rd426, %rd520, %rd27;
	and.b64  	%rd427, %rd426, -4294967296;
	setp.ne.s64 	%p32, %rd427, 0;
	@%p32 bra 	$L__BB416_15;
	cvt.u32.u64 	%r149, %rd27;
	cvt.u32.u64 	%r150, %rd520;
	div.u32 	%r151, %r150, %r149;
	mul.lo.s32 	%r152, %r151, %r149;
	sub.s32 	%r153, %r150, %r152;
	cvt.u64.u32 	%rd524, %r151;
	cvt.u64.u32 	%rd525, %r153;
	bra.uni 	$L__BB416_16;
$L__BB416_15:
	div.s64 	%rd524, %rd520, %rd27;
	mul.lo.s64 	%rd428, %rd524, %rd27;
	sub.s64 	%rd525, %rd520, %rd428;
$L__BB416_16:
	mad.lo.s64 	%rd42, %rd525, %rd34, %rd26;
	add.s32 	%r13, %r207, -1;
	mul.wide.u32 	%rd429, %r13, 8;
	add.s64 	%rd430, %rd2, %rd429;
	ld.global.u64 	%rd43, [%rd430];
	or.b64  	%rd431, %rd522, %rd43;
	and.b64  	%rd432, %rd431, -4294967296;
	setp.ne.s64 	%p33, %rd432, 0;
	@%p33 bra 	$L__BB416_18;
	cvt.u32.u64 	%r154, %rd43;
	cvt.u32.u64 	%r155, %rd522;
	div.u32 	%r156, %r155, %r154;
	mul.lo.s32 	%r157, %r156, %r154;
	sub.s32 	%r158, %r155, %r157;
	cvt.u64.u32 	%rd526, %r156;
	cvt.u64.u32 	%rd527, %r158;
	bra.uni 	$L__BB416_19;
$L__BB416_18:
	div.s64 	%rd526, %rd522, %rd43;
	mul.lo.s64 	%rd433, %rd526, %rd43;
	sub.s64 	%rd527, %rd522, %rd433;
$L__BB416_19:
	mul.wide.u32 	%rd434, %r13, 8;
	add.s64 	%rd435, %rd1, %rd434;
	ld.global.u64 	%rd50, [%rd435];
	mad.lo.s64 	%rd51, %rd50, %rd527, %rd35;
	or.b64  	%rd436, %rd524, %rd43;
	and.b64  	%rd437, %rd436, -4294967296;
	setp.ne.s64 	%p34, %rd437, 0;
	@%p34 bra 	$L__BB416_21;
	cvt.u32.u64 	%r159, %rd43;
	cvt.u32.u64 	%r160, %rd524;
	div.u32 	%r161, %r160, %r159;
	mul.lo.s32 	%r162, %r161, %r159;
	sub.s32 	%r163, %r160, %r162;
	cvt.u64.u32 	%rd528, %r161;
	cvt.u64.u32 	%rd529, %r163;
	bra.uni 	$L__BB416_22;
$L__BB416_21:
	div.s64 	%rd528, %rd524, %rd43;
	mul.lo.s64 	%rd438, %rd528, %rd43;
	sub.s64 	%rd529, %rd524, %rd438;
$L__BB416_22:
	mad.lo.s64 	%rd58, %rd529, %rd50, %rd42;
	add.s32 	%r164, %r207, -2;
	mul.wide.u32 	%rd439, %r164, 8;
	add.s64 	%rd440, %rd2, %rd439;
	ld.global.u64 	%rd59, [%rd440];
	or.b64  	%rd441, %rd526, %rd59;
	and.b64  	%rd442, %rd441, -4294967296;
	setp.ne.s64 	%p35, %rd442, 0;
	@%p35 bra 	$L__BB416_24;
	cvt.u32.u64 	%r165, %rd59;
	cvt.u32.u64 	%r166, %rd526;
	div.u32 	%r167, %r166, %r165;
	mul.lo.s32 	%r168, %r167, %r165;
	sub.s32 	%r169, %r166, %r168;
	cvt.u64.u32 	%rd552, %r167;
	cvt.u64.u32 	%rd531, %r169;
	bra.uni 	$L__BB416_25;
$L__BB416_24:
	div.s64 	%rd552, %rd526, %rd59;
	mul.lo.s64 	%rd443, %rd552, %rd59;
	sub.s64 	%rd531, %rd526, %rd443;
$L__BB416_25:
	mul.wide.u32 	%rd444, %r164, 8;
	add.s64 	%rd445, %rd1, %rd444;
	ld.global.u64 	%rd66, [%rd445];
	mad.lo.s64 	%rd556, %rd66, %rd531, %rd51;
	or.b64  	%rd446, %rd528, %rd59;
	and.b64  	%rd447, %rd446, -4294967296;
	setp.ne.s64 	%p36, %rd447, 0;
	@%p36 bra 	$L__BB416_27;
	cvt.u32.u64 	%r171, %rd59;
	cvt.u32.u64 	%r172, %rd528;
	div.u32 	%r173, %r172, %r171;
	mul.lo.s32 	%r174, %r173, %r171;
	sub.s32 	%r175, %r172, %r174;
	cvt.u64.u32 	%rd550, %r173;
	cvt.u64.u32 	%rd533, %r175;
	bra.uni 	$L__BB416_28;
$L__BB416_27:
	div.s64 	%rd550, %rd528, %rd59;
	mul.lo.s64 	%rd448, %rd550, %rd59;
	sub.s64 	%rd533, %rd528, %rd448;
$L__BB416_28:
	mad.lo.s64 	%rd557, %rd533, %rd66, %rd58;
	add.s32 	%r207, %r207, -4;
	add.s32 	%r206, %r206, 4;
	setp.ne.s32 	%p37, %r206, 0;
	@%p37 bra 	$L__BB416_4;
	add.s32 	%r209, %r207, 1;
$L__BB416_30:
	and.b32  	%r18, %r6, 3;
	setp.eq.s32 	%p38, %r18, 0;
	@%p38 bra 	$L__BB416_53;
	setp.eq.s32 	%p39, %r18, 1;
	@%p39 bra 	$L__BB416_45;
	mul.wide.u32 	%rd450, %r209, 8;
	add.s64 	%rd451, %rd2, %rd450;
	ld.global.u64 	%rd81, [%rd451];
	or.b64  	%rd452, %rd552, %rd81;
	and.b64  	%rd453, %rd452, -4294967296;
	setp.ne.s64 	%p40, %rd453, 0;
	@%p40 bra 	$L__BB416_34;
	cvt.u32.u64 	%r176, %rd81;
	cvt.u32.u64 	%r177, %rd552;
	div.u32 	%r178, %r177, %r176;
	mul.lo.s32 	%r179, %r178, %r176;
	sub.s32 	%r180, %r177, %r179;
	cvt.u64.u32 	%rd540, %r178;
	cvt.u64.u32 	%rd541, %r180;
	bra.uni 	$L__BB416_35;
$L__BB416_34:
	div.s64 	%rd540, %rd552, %rd81;
	mul.lo.s64 	%rd454, %rd540, %rd81;
	sub.s64 	%rd541, %rd552, %rd454;
$L__BB416_35:
	add.s64 	%rd456, %rd1, %rd450;
	ld.global.u64 	%rd88, [%rd456];
	mad.lo.s64 	%rd89, %rd88, %rd541, %rd556;
	or.b64  	%rd457, %rd550, %rd81;
	and.b64  	%rd458, %rd457, -4294967296;
	setp.ne.s64 	%p41, %rd458, 0;
	@%p41 bra 	$L__BB416_37;
	cvt.u32.u64 	%r181, %rd81;
	cvt.u32.u64 	%r182, %rd550;
	div.u32 	%r183, %r182, %r181;
	mul.lo.s32 	%r184, %r183, %r181;
	sub.s32 	%r185, %r182, %r184;
	cvt.u64.u32 	%rd542, %r183;
	cvt.u64.u32 	%rd543, %r185;
	bra.uni 	$L__BB416_38;
$L__BB416_37:
	div.s64 	%rd542, %rd550, %rd81;
	mul.lo.s64 	%rd459, %rd542, %rd81;
	sub.s64 	%rd543, %rd550, %rd459;
$L__BB416_38:
	mad.lo.s64 	%rd96, %rd543, %rd88, %rd557;
	add.s32 	%r19, %r209, -1;
	mul.wide.u32 	%rd460, %r19, 8;
	add.s64 	%rd461, %rd2, %rd460;
	ld.global.u64 	%rd97, [%rd461];
	or.b64  	%rd462, %rd540, %rd97;
	and.b64  	%rd463, %rd462, -4294967296;
	setp.ne.s64 	%p42, %rd463, 0;
	@%p42 bra 	$L__BB416_40;
	cvt.u32.u64 	%r186, %rd97;
	cvt.u32.u64 	%r187, %rd540;
	div.u32 	%r188, %r187, %r186;
	mul.lo.s32 	%r189, %r188, %r186;
	sub.s32 	%r190, %r187, %r189;
	cvt.u64.u32 	%rd552, %r188;
	cvt.u64.u32 	%rd545, %r190;
	bra.uni 	$L__BB416_41;
$L__BB416_40:
	div.s64 	%rd552, %rd540, %rd97;
	mul.lo.s64 	%rd464, %rd552, %rd97;
	sub.s64 	%rd545, %rd540, %rd464;
$L__BB416_41:
	add.s64 	%rd466, %rd1, %rd460;
	ld.global.u64 	%rd104, [%rd466];
	mad.lo.s64 	%rd556, %rd104, %rd545, %rd89;
	or.b64  	%rd467, %rd542, %rd97;
	and.b64  	%rd468, %rd467, -4294967296;
	setp.ne.s64 	%p43, %rd468, 0;
	@%p43 bra 	$L__BB416_43;
	cvt.u32.u64 	%r191, %rd97;
	cvt.u32.u64 	%r192, %rd542;
	div.u32 	%r193, %r192, %r191;
	mul.lo.s32 	%r194, %r193, %r191;
	sub.s32 	%r195, %r192, %r194;
	cvt.u64.u32 	%rd550, %r193;
	cvt.u64.u32 	%rd547, %r195;
	bra.uni 	$L__BB416_44;
$L__BB416_43:
	div.s64 	%rd550, %rd542, %rd97;
	mul.lo.s64 	%rd469, %rd550, %rd97;
	sub.s64 	%rd547, %rd542, %rd469;
$L__BB416_44:
	mad.lo.s64 	%rd557, %rd547, %rd104, %rd96;
	add.s32 	%r209, %r209, -2;
$L__BB416_45:
	and.b32  	%r196, %r6, 1;
	setp.eq.b32 	%p44, %r196, 1;
	not.pred 	%p45, %p44;
	@%p45 bra 	$L__BB416_53;
	mul.wide.u32 	%rd470, %r209, 8;
	add.s64 	%rd471, %rd2, %rd470;
	ld.global.u64 	%rd119, [%rd471];
	or.b64  	%rd472, %rd552, %rd119;
	and.b64  	%rd473, %rd472, -4294967296;
	setp.ne.s64 	%p46, %rd473, 0;
	@%p46 bra 	$L__BB416_48;
	cvt.u32.u64 	%r197, %rd119;
	cvt.u32.u64 	%r198, %rd552;
	rem.u32 	%r199, %r198, %r197;
	cvt.u64.u32 	%rd554, %r199;
	bra.uni 	$L__BB416_49;
$L__BB416_48:
	rem.s64 	%rd554, %rd552, %rd119;
$L__BB416_49:
	add.s64 	%rd475, %rd1, %rd470;
	ld.global.u64 	%rd123, [%rd475];
	mad.lo.s64 	%rd556, %rd123, %rd554, %rd556;
	or.b64  	%rd476, %rd550, %rd119;
	and.b64  	%rd477, %rd476, -4294967296;
	setp.ne.s64 	%p47, %rd477, 0;
	@%p47 bra 	$L__BB416_51;
	cvt.u32.u64 	%r200, %rd119;
	cvt.u32.u64 	%r201, %rd550;
	rem.u32 	%r202, %r201, %r200;
	cvt.u64.u32 	%rd555, %r202;
	bra.uni 	$L__BB416_52;
$L__BB416_51:
	rem.s64 	%rd555, %rd550, %rd119;
$L__BB416_52:
	mad.lo.s64 	%rd557, %rd555, %rd123, %rd557;
$L__BB416_53:
	shl.b64 	%rd478, %rd556, 3;
	add.s64 	%rd479, %rd598, %rd478;
	ld.global.u64 	%rd480, [%rd479];
	shl.b64 	%rd481, %rd557, 3;
	add.s64 	%rd482, %rd598, %rd481;
	ld.global.u64 	%rd483, [%rd482];
	max.s64 	%rd484, %rd480, %rd483;
	st.shared.u64 	[%r5], %rd484;
	bra.uni 	$L__BB416_114;
$L__BB416_54:
	cvt.u64.u32 	%rd131, %r4;
	setp.le.u64 	%p2, %rd264, %rd131;
	@%p2 bra 	$L__BB416_114;
	mov.u32 	%r56, %ctaid.y;
	cvt.u64.u32 	%rd270, %r56;
	mad.lo.s64 	%rd589, %rd264, %rd270, %rd131;
	cvt.u32.u64 	%r22, %rd263;
	add.s32 	%r213, %r22, -1;
	setp.lt.s32 	%p3, %r213, 0;
	@%p3 bra 	$L__BB416_113;
	and.b32  	%r24, %r22, 7;
	setp.lt.u32 	%p4, %r213, 7;
	@%p4 bra 	$L__BB416_84;
	add.s32 	%r211, %r22, -4;
	and.b32  	%r57, %r22, -8;
	neg.s32 	%r210, %r57;
$L__BB416_58:
	.pragma "nounroll";
	add.s32 	%r29, %r211, 3;
	mul.wide.u32 	%rd272, %r29, 8;
	add.s64 	%rd273, %rd2, %rd272;
	ld.global.u64 	%rd135, [%rd273];
	or.b64  	%rd274, %rd589, %rd135;
	and.b64  	%rd275, %rd274, -4294967296;
	setp.ne.s64 	%p5, %rd275, 0;
	@%p5 bra 	$L__BB416_60;
	cvt.u32.u64 	%r58, %rd135;
	cvt.u32.u64 	%r59, %rd589;
	div.u32 	%r60, %r59, %r58;
	mul.lo.s32 	%r61, %r60, %r58;
	sub.s32 	%r62, %r59, %r61;
	cvt.u64.u32 	%rd560, %r60;
	cvt.u64.u32 	%rd561, %r62;
	bra.uni 	$L__BB416_61;
$L__BB416_60:
	div.s64 	%rd560, %rd589, %rd135;
	mul.lo.s64 	%rd276, %rd560, %rd135;
	sub.s64 	%rd561, %rd589, %rd276;
$L__BB416_61:
	add.s64 	%rd278, %rd1, %rd272;
	ld.global.u64 	%rd279, [%rd278];
	mul.lo.s64 	%rd142, %rd279, %rd561;
	add.s32 	%r30, %r211, 2;
	mul.wide.u32 	%rd280, %r30, 8;
	add.s64 	%rd281, %rd2, %rd280;
	ld.global.u64 	%rd143, [%rd281];
	or.b64  	%rd282, %rd560, %rd143;
	and.b64  	%rd283, %rd282, -4294967296;
	setp.ne.s64 	%p6, %rd283, 0;
	@%p6 bra 	$L__BB416_63;
	cvt.u32.u64 	%r63, %rd143;
	cvt.u32.u64 	%r64, %rd560;
	div.u32 	%r65, %r64, %r63;
	mul.lo.s32 	%r66, %r65, %r63;
	sub.s32 	%r67, %r64, %r66;
	cvt.u64.u32 	%rd562, %r65;
	cvt.u64.u32 	%rd563, %r67;
	bra.uni 	$L__BB416_64;
$L__BB416_63:
	div.s64 	%rd562, %rd560, %rd143;
	mul.lo.s64 	%rd284, %rd562, %rd143;
	sub.s64 	%rd563, %rd560, %rd284;
$L__BB416_64:
	add.s64 	%rd286, %rd1, %rd280;
	ld.global.u64 	%rd287, [%rd286];
	mad.lo.s64 	%rd150, %rd287, %rd563, %rd142;
	add.s32 	%r31, %r211, 1;
	mul.wide.u32 	%rd288, %r31, 8;
	add.s64 	%rd289, %rd2, %rd288;
	ld.global.u64 	%rd151, [%rd289];
	or.b64  	%rd290, %rd562, %rd151;
	and.b64  	%rd291, %rd290, -4294967296;
	setp.ne.s64 	%p7, %rd291, 0;
	@%p7 bra 	$L__BB416_66;
	cvt.u32.u64 	%r68, %rd151;
	cvt.u32.u64 	%r69, %rd562;
	div.u32 	%r70, %r69, %r68;
	mul.lo.s32 	%r71, %r70, %r68;
	sub.s32 	%r72, %r69, %r71;
	cvt.u64.u32 	%rd564, %r70;
	cvt.u64.u32 	%rd565, %r72;
	bra.uni 	$L__BB416_67;
$L__BB416_66:
	div.s64 	%rd564, %rd562, %rd151;
	mul.lo.s64 	%rd292, %rd564, %rd151;
	sub.s64 	%rd565, %rd562, %rd292;
$L__BB416_67:
	add.s64 	%rd294, %rd1, %rd288;
	ld.global.u64 	%rd295, [%rd294];
	mad.lo.s64 	%rd158, %rd295, %rd565, %rd150;
	add.s32 	%r32, %r211, -4;
	mul.wide.u32 	%rd296, %r211, 8;
	add.s64 	%rd297, %rd2, %rd296;
	ld.global.u64 	%rd159, [%rd297];
	or.b64  	%rd298, %rd564, %rd159;
	and.b64  	%rd299, %rd298, -4294967296;
	setp.ne.s64 	%p8, %rd299, 0;
	@%p8 bra 	$L__BB416_69;
	cvt.u32.u64 	%r73, %rd159;
	cvt.u32.u64 	%r74, %rd564;
	div.u32 	%r75, %r74, %r73;
	mul.lo.s32 	%r76, %r75, %r73;
	sub.s32 	%r77, %r74, %r76;
	cvt.u64.u32 	%rd566, %r75;
	cvt.u64.u32 	%rd567, %r77;
	bra.uni 	$L__BB416_70;
$L__BB416_69:
	div.s64 	%rd566, %rd564, %rd159;
	mul.lo.s64 	%rd300, %rd566, %rd159;
	sub.s64 	%rd567, %rd564, %rd300;
$L__BB416_70:
	add.s64 	%rd302, %rd1, %rd296;
	ld.global.u64 	%rd303, [%rd302];
	mad.lo.s64 	%rd166, %rd303, %rd567, %rd158;
	add.s32 	%r33, %r211, -1;
	mul.wide.u32 	%rd304, %r33, 8;
	add.s64 	%rd305, %rd2, %rd304;
	ld.global.u64 	%rd167, [%rd305];
	or.b64  	%rd306, %rd566, %rd167;
	and.b64  	%rd307, %rd306, -4294967296;
	setp.ne.s64 	%p9, %rd307, 0;
	@%p9 bra 	$L__BB416_72;
	cvt.u32.u64 	%r78, %rd167;
	cvt.u32.u64 	%r79, %rd566;
	div.u32 	%r80, %r79, %r78;
	mul.lo.s32 	%r81, %r80, %r78;
	sub.s32 	%r82, %r79, %r81;
	cvt.u64.u32 	%rd568, %r80;
	cvt.u64.u32 	%rd569, %r82;
	bra.uni 	$L__BB416_73;
$L__BB416_72:
	div.s64 	%rd568, %rd566, %rd167;
	mul.lo.s64 	%rd308, %rd568, %rd167;
	sub.s64 	%rd569, %rd566, %rd308;
$L__BB416_73:
	add.s64 	%rd310, %rd1, %rd304;
	ld.global.u64 	%rd311, [%rd310];
	mad.lo.s64 	%rd174, %rd311, %rd569, %rd166;
	add.s32 	%r34, %r211, -2;
	mul.wide.u32 	%rd312, %r34, 8;
	add.s64 	%rd313, %rd2, %rd312;
	ld.global.u64 	%rd175, [%rd313];
	or.b64  	%rd314, %rd568, %rd175;
	and.b64  	%rd315, %rd314, -4294967296;
	setp.ne.s64 	%p10, %rd315, 0;
	@%p10 bra 	$L__BB416_75;
	cvt.u32.u64 	%r83, %rd175;
	cvt.u32.u64 	%r84, %rd568;
	div.u32 	%r85, %r84, %r83;
	mul.lo.s32 	%r86, %r85, %r83;
	sub.s32 	%r87, %r84, %r86;
	cvt.u64.u32 	%rd570, %r85;
	cvt.u64.u32 	%rd571, %r87;
	bra.uni 	$L__BB416_76;
$L__BB416_75:
	div.s64 	%rd570, %rd568, %rd175;
	mul.lo.s64 	%rd316, %rd570, %rd175;
	sub.s64 	%rd571, %rd568, %rd316;
$L__BB416_76:
	add.s64 	%rd318, %rd1, %rd312;
	ld.global.u64 	%rd319, [%rd318];
	mad.lo.s64 	%rd182, %rd319, %rd571, %rd174;
	add.s32 	%r35, %r211, -3;
	mul.wide.u32 	%rd320, %r35, 8;
	add.s64 	%rd321, %rd2, %rd320;
	ld.global.u64 	%rd183, [%rd321];
	or.b64  	%rd322, %rd570, %rd183;
	and.b64  	%rd323, %rd322, -4294967296;
	setp.ne.s64 	%p11, %rd323, 0;
	@%p11 bra 	$L__BB416_78;
	cvt.u32.u64 	%r88, %rd183;
	cvt.u32.u64 	%r89, %rd570;
	div.u32 	%r90, %r89, %r88;
	mul.lo.s32 	%r91, %r90, %r88;
	sub.s32 	%r92, %r89, %r91;
	cvt.u64.u32 	%rd572, %r90;
	cvt.u64.u32 	%rd573, %r92;
	bra.uni 	$L__BB416_79;
$L__BB416_78:
	div.s64 	%rd572, %rd570, %rd183;
	mul.lo.s64 	%rd324, %rd572, %rd183;
	sub.s64 	%rd573, %rd570, %rd324;
$L__BB416_79:
	add.s64 	%rd326, %rd1, %rd320;
	ld.global.u64 	%rd327, [%rd326];
	mad.lo.s64 	%rd190, %rd327, %rd573, %rd182;
	mul.wide.u32 	%rd328, %r32, 8;
	add.s64 	%rd329, %rd2, %rd328;
	ld.global.u64 	%rd191, [%rd329];
	or.b64  	%rd330, %rd572, %rd191;
	and.b64  	%rd331, %rd330, -4294967296;
	setp.ne.s64 	%p12, %rd331, 0;
	@%p12 bra 	$L__BB416_81;
	cvt.u32.u64 	%r93, %rd191;
	cvt.u32.u64 	%r94, %rd572;
	div.u32 	%r95, %r94, %r93;
	mul.lo.s32 	%r96, %r95, %r93;
	sub.s32 	%r97, %r94, %r96;
	cvt.u64.u32 	%rd589, %r95;
	cvt.u64.u32 	%rd575, %r97;
	bra.uni 	$L__BB416_82;
$L__BB416_81:
	div.s64 	%rd589, %rd572, %rd191;
	mul.lo.s64 	%rd332, %rd589, %rd191;
	sub.s64 	%rd575, %rd572, %rd332;
$L__BB416_82:
	add.s64 	%rd334, %rd1, %rd328;
	ld.global.u64 	%rd335, [%rd334];
	mad.lo.s64 	%rd336, %rd335, %rd575, %rd190;
	shl.b64 	%rd337, %rd336, 3;
	add.s64 	%rd598, %rd598, %rd337;
	add.s32 	%r211, %r211, -8;
	add.s32 	%r210, %r210, 8;
	setp.ne.s32 	%p13, %r210, 0;
	@%p13 bra 	$L__BB416_58;
	add.s32 	%r213, %r211, 3;
$L__BB416_84:
	setp.eq.s32 	%p14, %r24, 0;
	@%p14 bra 	$L__BB416_113;
	and.b32  	%r40, %r22, 3;
	setp.lt.u32 	%p15, %r24, 4;
	@%p15 bra 	$L__BB416_99;
	mul.wide.u32 	%rd339, %r213, 8;
	add.s64 	%rd340, %rd2, %rd339;
	ld.global.u64 	%rd202, [%rd340];
	or.b64  	%rd341, %rd589, %rd202;
	and.b64  	%rd342, %rd341, -4294967296;
	setp.ne.s64 	%p16, %rd342, 0;
	@%p16 bra 	$L__BB416_88;
	cvt.u32.u64 	%r98, %rd202;
	cvt.u32.u64 	%r99, %rd589;
	div.u32 	%r100, %r99, %r98;
	mul.lo.s32 	%r101, %r100, %r98;
	sub.s32 	%r102, %r99, %r101;
	cvt.u64.u32 	%rd579, %r100;
	cvt.u64.u32 	%rd580, %r102;
	bra.uni 	$L__BB416_89;
$L__BB416_88:
	div.s64 	%rd579, %rd589, %rd202;
	mul.lo.s64 	%rd343, %rd579, %rd202;
	sub.s64 	%rd580, %rd589, %rd343;
$L__BB416_89:
	add.s64 	%rd345, %rd1, %rd339;
	ld.global.u64 	%rd346, [%rd345];
	mul.lo.s64 	%rd209, %rd346, %rd580;
	add.s32 	%r41, %r213, -1;
	mul.wide.u32 	%rd347, %r41, 8;
	add.s64 	%rd348, %rd2, %rd347;
	ld.global.u64 	%rd210, [%rd348];
	or.b64  	%rd349, %rd579, %rd210;
	and.b64  	%rd350, %rd349, -4294967296;
	setp.ne.s64 	%p17, %rd350, 0;
	@%p17 bra 	$L__BB416_91;
	cvt.u32.u64 	%r103, %rd210;
	cvt.u32.u64 	%r104, %rd579;
	div.u32 	%r105, %r104, %r103;
	mul.lo.s32 	%r106, %r105, %r103;
	sub.s32 	%r107, %r104, %r106;
	cvt.u64.u32 	%rd581, %r105;
	cvt.u64.u32 	%rd582, %r107;
	bra.uni 	$L__BB416_92;
$L__BB416_91:
	div.s64 	%rd581, %rd579, %rd210;
	mul.lo.s64 	%rd351, %rd581, %rd210;
	sub.s64 	%rd582, %rd579, %rd351;
$L__BB416_92:
	add.s64 	%rd353, %rd1, %rd347;
	ld.global.u64 	%rd354, [%rd353];
	mad.lo.s64 	%rd217, %rd354, %rd582, %rd209;
	add.s32 	%r42, %r213, -2;
	mul.wide.u32 	%rd355, %r42, 8;
	add.s64 	%rd356, %rd2, %rd355;
	ld.global.u64 	%rd218, [%rd356];
	or.b64  	%rd357, %rd581, %rd218;
	and.b64  	%rd358, %rd357, -4294967296;
	setp.ne.s64 	%p18, %rd358, 0;
	@%p18 bra 	$L__BB416_94;
	cvt.u32.u64 	%r108, %rd218;
	cvt.u32.u64 	%r109, %rd581;
	div.u32 	%r110, %r109, %r108;
	mul.lo.s32 	%r111, %r110, %r108;
	sub.s32 	%r112, %r109, %r111;
	cvt.u64.u32 	%rd583, %r110;
	cvt.u64.u32 	%rd584, %r112;
	bra.uni 	$L__BB416_95;
$L__BB416_94:
	div.s64 	%rd583, %rd581, %rd218;
	mul.lo.s64 	%rd359, %rd583, %rd218;
	sub.s64 	%rd584, %rd581, %rd359;
$L__BB416_95:
	add.s64 	%rd361, %rd1, %rd355;
	ld.global.u64 	%rd362, [%rd361];
	mad.lo.s64 	%rd225, %rd362, %rd584, %rd217;
	add.s32 	%r43, %r213, -3;
	mul.wide.u32 	%rd363, %r43, 8;
	add.s64 	%rd364, %rd2, %rd363;
	ld.global.u64 	%rd226, [%rd364];
	or.b64  	%rd365, %rd583, %rd226;
	and.b64  	%rd366, %rd365, -4294967296;
	setp.ne.s64 	%p19, %rd366, 0;
	@%p19 bra 	$L__BB416_97;
	cvt.u32.u64 	%r113, %rd226;
	cvt.u32.u64 	%r114, %rd583;
	div.u32 	%r115, %r114, %r113;
	mul.lo.s32 	%r116, %r115, %r113;
	sub.s32 	%r117, %r114, %r116;
	cvt.u64.u32 	%rd589, %r115;
	cvt.u64.u32 	%rd586, %r117;
	bra.uni 	$L__BB416_98;
$L__BB416_97:
	div.s64 	%rd589, %rd583, %rd226;
	mul.lo.s64 	%rd367, %rd589, %rd226;
	sub.s64 	%rd586, %rd583, %rd367;
$L__BB416_98:
	add.s64 	%rd369, %rd1, %rd363;
	ld.global.u64 	%rd370, [%rd369];
	mad.lo.s64 	%rd371, %rd370, %rd586, %rd225;
	shl.b64 	%rd372, %rd371, 3;
	add.s64 	%rd598, %rd598, %rd372;
	add.s32 	%r213, %r213, -4;
$L__BB416_99:
	setp.eq.s32 	%p20, %r40, 0;
	@%p20 bra 	$L__BB416_113;
	setp.eq.s32 	%p21, %r40, 1;
	@%p21 bra 	$L__BB416_108;
	mul.wide.u32 	%rd374, %r213, 8;
	add.s64 	%rd375, %rd2, %rd374;
	ld.global.u64 	%rd237, [%rd375];
	or.b64  	%rd376, %rd589, %rd237;
	and.b64  	%rd377, %rd376, -4294967296;
	setp.ne.s64 	%p22, %rd377, 0;
	@%p22 bra 	$L__BB416_103;
	cvt.u32.u64 	%r118, %rd237;
	cvt.u32.u64 	%r119, %rd589;
	div.u32 	%r120, %r119, %r118;
	mul.lo.s32 	%r121, %r120, %r118;
	sub.s32 	%r122, %r119, %r121;
	cvt.u64.u32 	%rd590, %r120;
	cvt.u64.u32 	%rd591, %r122;
	bra.uni 	$L__BB416_104;
$L__BB416_103:
	div.s64 	%rd590, %rd589, %rd237;
	mul.lo.s64 	%rd378, %rd590, %rd237;
	sub.s64 	%rd591, %rd589, %rd378;
$L__BB416_104:
	add.s64 	%rd380, %rd1, %rd374;
	ld.global.u64 	%rd381, [%rd380];
	mul.lo.s64 	%rd244, %rd381, %rd591;
	add.s32 	%r46, %r213, -1;
	mul.wide.u32 	%rd382, %r46, 8;
	add.s64 	%rd383, %rd2, %rd382;
	ld.global.u64 	%rd245, [%rd383];
	or.b64  	%rd384, %rd590, %rd245;
	and.b64  	%rd385, %rd384, -4294967296;
	setp.ne.s64 	%p23, %rd385, 0;
	@%p23 bra 	$L__BB416_106;
	cvt.u32.u64 	%r123, %rd245;
	cvt.u32.u64 	%r124, %rd590;
	div.u32 	%r125, %r124, %r123;
	mul.lo.s32 	%r126, %r125, %r123;
	sub.s32 	%r127, %r124, %r126;
	cvt.u64.u32 	%rd589, %r125;
	cvt.u64.u32 	%rd593, %r127;
	bra.uni 	$L__BB416_107;
$L__BB416_106:
	div.s64 	%rd589, %rd590, %rd245;
	mul.lo.s64 	%rd386, %rd589, %rd245;
	sub.s64 	%rd593, %rd590, %rd386;
$L__BB416_107:
	add.s64 	%rd388, %rd1, %rd382;
	ld.global.u64 	%rd389, [%rd388];
	mad.lo.s64 	%rd390, %rd389, %rd593, %rd244;
	shl.b64 	%rd391, %rd390, 3;
	add.s64 	%rd598, %rd598, %rd391;
	add.s32 	%r213, %r213, -2;
$L__BB416_108:
	and.b32  	%r128, %r22, 1;
	setp.eq.b32 	%p24, %r128, 1;
	not.pred 	%p25, %p24;
	@%p25 bra 	$L__BB416_113;
	mul.wide.u32 	%rd392, %r213, 8;
	add.s64 	%rd393, %rd2, %rd392;
	ld.global.u64 	%rd256, [%rd393];
	or.b64  	%rd394, %rd589, %rd256;
	and.b64  	%rd395, %rd394, -4294967296;
	setp.ne.s64 	%p26, %rd395, 0;
	@%p26 bra 	$L__BB416_111;
	cvt.u32.u64 	%r129, %rd256;
	cvt.u32.u64 	%r130, %rd589;
	rem.u32 	%r131, %r130, %r129;
	cvt.u64.u32 	%rd597, %r131;
	bra.uni 	$L__BB416_112;
$L__BB416_111:
	rem.s64 	%rd597, %rd589, %rd256;
$L__BB416_112:
	add.s64 	%rd397, %rd1, %rd392;
	ld.global.u64 	%rd398, [%rd397];
	mul.lo.s64 	%rd399, %rd398, %rd597;
	shl.b64 	%rd400, %rd399, 3;
	add.s64 	%rd598, %rd598, %rd400;
$L__BB416_113:
	ld.global.u64 	%rd401, [%rd598];
	st.shared.u64 	[%r5], %rd401;
$L__BB416_114:
	bar.sync 	0;
	setp.lt.u32 	%p48, %r215, 66;
	@%p48 bra 	$L__BB416_118;
$L__BB416_115:
	shr.u32 	%r50, %r215, 1;
	setp.ge.u32 	%p49, %r1, %r50;
	@%p49 bra 	$L__BB416_117;
	ld.shared.u64 	%rd485, [%r5];
	shl.b32 	%r203, %r50, 3;
	add.s32 	%r204, %r5, %r203;
	ld.shared.u64 	%rd486, [%r204];
	max.s64 	%rd487, %rd485, %rd486;
	st.shared.u64 	[%r5], %rd487;
$L__BB416_117:
	bar.sync 	0;
	setp.gt.u32 	%p50, %r215, 131;
	mov.u32 	%r215, %r50;
	@%p50 bra 	$L__BB416_115;
$L__BB416_118:
	setp.gt.u32 	%p51, %r1, 31;
	@%p51 bra 	$L__BB416_121;
	ld.volatile.shared.u64 	%rd488, [%r5];
	ld.volatile.shared.u64 	%rd489, [%r5+256];
	max.s64 	%rd490, %rd488, %rd489;
	st.volatile.shared.u64 	[%r5], %rd490;
	ld.volatile.shared.u64 	%rd491, [%r5];
	ld.volatile.shared.u64 	%rd492, [%r5+128];
	max.s64 	%rd493, %rd491, %rd492;
	st.volatile.shared.u64 	[%r5], %rd493;
	ld.volatile.shared.u64 	%rd494, [%r5];
	ld.volatile.shared.u64 	%rd495, [%r5+64];
	max.s64 	%rd496, %rd494, %rd495;
	st.volatile.shared.u64 	[%r5], %rd496;
	ld.volatile.shared.u64 	%rd497, [%r5];
	ld.volatile.shared.u64 	%rd498, [%r5+32];
	max.s64 	%rd499, %rd497, %rd498;
	st.volatile.shared.u64 	[%r5], %rd499;
	ld.volatile.shared.u64 	%rd500, [%r5];
	ld.volatile.shared.u64 	%rd501, [%r5+16];
	max.s64 	%rd502, %rd500, %rd501;
	st.volatile.shared.u64 	[%r5], %rd502;
	ld.volatile.shared.u64 	%rd503, [%r5];
	ld.volatile.shared.u64 	%rd504, [%r5+8];
	max.s64 	%rd505, %rd503, %rd504;
	st.volatile.shared.u64 	[%r5], %rd505;
	setp.ne.s32 	%p52, %r1, 0;
	@%p52 bra 	$L__BB416_121;
	ld.param.u64 	%rd513, [contiguous_max2_i64_param_0];
	ld.shared.u64 	%rd506, [maxsdata_i64];
	cvt.u64.u32 	%rd507, %r2;
	mov.u32 	%r205, %ctaid.y;
	cvt.u64.u32 	%rd508, %r205;
	mad.lo.s64 	%rd509, %rd265, %rd508, %rd507;
	cvta.to.global.u64 	%rd510, %rd513;
	shl.b64 	%rd511, %rd509, 3;
	add.s64 	%rd512, %rd510, %rd511;
	st.global.u64 	[%rd512], %rd506;
$L__BB416_121:
	ret;

}
	// .globl	contiguous_max22_i64
.visible .entry contiguous_max22_i64(
	.param .u64 .ptr .align 1 contiguous_max22_i64_param_0,
	.param .u64 .ptr .align 1 contiguous_max22_i64_param_1,
	.param .u64 contiguous_max22_i64_param_2,
	.param .u64 contiguous_max22_i64_param_3
)
{
	.reg .pred 	%p<8>;
	.reg .b32 	%r<19>;
	.reg .b64 	%rd<54>;

	ld.param.u64 	%rd4, [contiguous_max22_i64_param_0];
	ld.param.u64 	%rd7, [contiguous_max22_i64_param_1];
	ld.param.u64 	%rd5, [contiguous_max22_i64_param_2];
	ld.param.u64 	%rd6, [contiguous_max22_i64_param_3];
	cvta.to.global.u64 	%rd1, %rd7;
	mov.u32 	%r1, %tid.x;
	mov.u32 	%r2, %ctaid.x;
	mov.u32 	%r18, %ntid.x;
	mul.lo.s32 	%r8, %r2, %r18;
	shl.b32 	%r9, %r8, 1;
	add.s32 	%r4, %r9, %r1;
	shl.b32 	%r10, %r1, 3;
	mov.u32 	%r11, maxsdata_i64;
	add.s32 	%r5, %r11, %r10;
	mov.b64 	%rd8, -9223372036854775808;
	st.shared.u64 	[%r5], %rd8;
	add.s32 	%r12, %r4, %r18;
	cvt.u64.u32 	%rd2, %r12;
	setp.le.u64 	%p1, %rd5, %rd2;
	@%p1 bra 	$L__BB417_2;
	cvt.u64.u32 	%rd14, %r4;
	mov.u32 	%r14, %ctaid.y;
	cvt.u64.u32 	%rd15, %r14;
	mul.lo.s64 	%rd16, %rd5, %rd15;
	add.s64 	%rd17, %rd16, %rd14;
	shl.b64 	%rd18, %rd17, 3;
	add.s64 	%rd19, %rd1, %rd18;
	ld.global.u64 	%rd20, [%rd19];
	add.s64 	%rd21, %rd16, %rd2;
	shl.b64 	%rd22, %rd21, 3;
	add.s64 	%rd23, %rd1, %rd22;
	ld.global.u64 	%rd24, [%rd23];
	max.s64 	%rd25, %rd20, %rd24;
	st.shared.u64 	[%r5], %rd25;
	bra.uni 	$L__BB417_4;
$L__BB417_2:
	cvt.u64.u32 	%rd3, %r4;
	setp.le.u64 	%p2, %rd5, %rd3;
	@%p2 bra 	$L__BB417_4;
	mov.u32 	%r13, %ctaid.y;
	cvt.u64.u32 	%rd9, %r13;
	mad.lo.s64 	%rd10, %rd5, %rd9, %rd3;
	shl.b64 	%rd11, %rd10, 3;
	add.s64 	%rd12, %rd1, %rd11;
	ld.global.u64 	%rd13, [%rd12];
	st.shared.u64 	[%r5], %rd13;
$L__BB417_4:
	bar.sync 	0;
	setp.lt.u32 	%p3, %r18, 66;
	@%p3 bra 	$L__BB417_8;
$L__BB417_5:
	shr.u32 	%r7, %r18, 1;
	setp.ge.u32 	%p4, %r1, %r7;
	@%p4 bra 	$L__BB417_7;
	ld.shared.u64 	%rd26, [%r5];
	shl.b32 	%r15, %r7, 3;
	add.s32 	%r16, %r5, %r15;
	ld.shared.u64 	%rd27, [%r16];
	max.s64 	%rd28, %rd26, %rd27;
	st.shared.u64 	[%r5], %rd28;
$L__BB417_7:
	bar.sync 	0;
	setp.gt.u32 	%p5, %r18, 131;
	mov.u32 	%r18, %r7;
	@%p5 bra 	$L__BB417_5;
$L__BB417_8:
	setp.gt.u32 	%p6, %r1, 31;
	@%p6 bra 	$L__BB417_11;
	ld.volatile.shared.u64 	%rd29, [%r5];
	ld.volatile.shared.u64 	%rd30, [%r5+256];
	max.s64 	%rd31, %rd29, %rd30;
	st.volatile.shared.u64 	[%r5], %rd31;
	ld.volatile.shared.u64 	%rd32, [%r5];
	ld.volatile.shared.u64 	%rd33, [%r5+128];
	max.s64 	%rd34, %rd32, %rd33;
	st.volatile.shared.u64 	[%r5], %rd34;
	ld.volatile.shared.u64 	%rd35, [%r5];
	ld.volatile.shared.u64 	%rd36, [%r5+64];
	max.s64 	%rd37, %rd35, %rd36;
	st.volatile.shared.u64 	[%r5], %rd37;
	ld.volatile.shared.u64 	%rd38, [%r5];
	ld.volatile.shared.u64 	%rd39, [%r5+32];
	max.s64 	%rd40, %rd38, %rd39;
	st.volatile.shared.u64 	[%r5], %rd40;
	ld.volatile.shared.u64 	%rd41, [%r5];
	ld.volatile.shared.u64 	%rd42, [%r5+16];
	max.s64 	%rd43, %rd41, %rd42;
	st.volatile.shared.u64 	[%r5], %rd43;
	ld.volatile.shared.u64 	%rd44, [%r5];
	ld.volatile.shared.u64 	%rd45, [%r5+8];
	max.s64 	%rd46, %rd44, %rd45;
	st.volatile.shared.u64 	[%r5], %rd46;
	setp.ne.s32 	%p7, %r1, 0;
	@%p7 bra 	$L__BB417_11;
	ld.shared.u64 	%rd47, [maxsdata_i64];
	cvt.u64.u32 	%rd48, %r2;
	mov.u32 	%r17, %ctaid.y;
	cvt.u64.u32 	%rd49, %r17;
	mad.lo.s64 	%rd50, %rd6, %rd49, %rd48;
	cvta.to.global.u64 	%rd51, %rd4;
	shl.b64 	%rd52, %rd50, 3;
	add.s64 	%rd53, %rd51, %rd52;
	st.global.u64 	[%rd53], %rd47;
$L__BB417_11:
	ret;

}
	// .globl	contiguous_max3_i64
.visible .entry contiguous_max3_i64(
	.param .u64 .ptr .align 1 contiguous_max3_i64_param_0,
	.param .u64 .ptr .align 1 contiguous_max3_i64_param_1,
	.param .u64 .ptr .align 1 contiguous_max3_i64_param_2,
	.param .u64 .ptr .align 1 contiguous_max3_i64_param_3,
	.param .u64 contiguous_max3_i64_param_4,
	.param .u64 contiguous_max3_i64_param_5,
	.param .u64 contiguous_max3_i64_param_6
)
{
	.reg .pred 	%p<38>;
	.reg .b32 	%r<204>;
	.reg .b64 	%rd<363>;

	ld.param.u64 	%rd159, [contiguous_max3_i64_param_0];
	ld.param.u64 	%rd160, [contiguous_max3_i64_param_1];
	ld.param.u64 	%rd163, [contiguous_max3_i64_param_2];
	ld.param.u64 	%rd164, [contiguous_max3_i64_param_3];
	ld.param.u64 	%rd161, [contiguous_max3_i64_param_4];
	ld.param.u64 	%rd162, [contiguous_max3_i64_param_5];
	ld.param.u64 	%rd165, [contiguous_max3_i64_param_6];
	cvta.to.global.u64 	%rd1, %rd164;
	cvta.to.global.u64 	%rd2, %rd163;
	mov.u32 	%r1, %tid.y;
	mov.u32 	%r2, %ntid.x;
	mov.u32 	%r3, %tid.x;
	mad.lo.s32 	%r64, %r1, %r2, %r3;
	mov.u32 	%r65, %ctaid.x;
	mad.lo.s32 	%r66, %r65, %r2, %r3;
	mov.u32 	%r4, %ctaid.y;
	mov.u32 	%r5, %ntid.y;
	mad.lo.s32 	%r67, %r4, %r5, %r1;
	shl.b32 	%r68, %r64, 3;
	mov.u32 	%r69, maxsdata_i64;
	add.s32 	%r7, %r69, %r68;
	mov.b64 	%rd167, -9223372036854775808;
	st.shared.u64 	[%r7], %rd167;
	cvt.u64.u32 	%rd3, %r66;
	setp.le.u64 	%p1, %rd162, %rd3;
	cvt.u64.u32 	%rd168, %r67;
	setp.le.u64 	%p2, %rd165, %rd168;
	or.pred  	%p3, %p1, %p2;
	@%p3 bra 	$L__BB418_76;
	cvt.u32.u64 	%r70, %rd3;
	cvt.u32.u64 	%r71, %rd162;
	mad.lo.s32 	%r194, %r67, %r71, %r70;
	cvt.u32.u64 	%r9, %rd161;
	add.s32 	%r193, %r9, -1;
	setp.lt.s32 	%p4, %r193, 0;
	mov.b64 	%rd353, 0;
	@%p4 bra 	$L__BB418_59;
	setp.lt.u32 	%p5, %r193, 7;
	mov.b64 	%rd353, 0;
	@%p5 bra 	$L__BB418_30;
	add.s32 	%r189, %r9, -4;
	and.b32  	%r72, %r9, -8;
	neg.s32 	%r188, %r72;
	mov.b64 	%rd353, 0;
$L__BB418_4:
	.pragma "nounroll";
	add.s32 	%r16, %r189, 3;
	cvt.u64.u32 	%rd5, %r194;
	mul.wide.u32 	%rd173, %r16, 8;
	add.s64 	%rd174, %rd2, %rd173;
	ld.global.u64 	%rd6, [%rd174];
	and.b64  	%rd175, %rd6, -4294967296;
	setp.ne.s64 	%p6, %rd175, 0;
	@%p6 bra 	$L__BB418_6;
	cvt.u32.u64 	%r73, %rd6;
	cvt.u32.u64 	%r74, %rd5;
	div.u32 	%r75, %r74, %r73;
	mul.lo.s32 	%r76, %r75, %r73;
	sub.s32 	%r77, %r74, %r76;
	cvt.u64.u32 	%rd318, %r75;
	cvt.u64.u32 	%rd319, %r77;
	bra.uni 	$L__BB418_7;
$L__BB418_6:
	div.s64 	%rd318, %rd5, %rd6;
	mul.lo.s64 	%rd176, %rd318, %rd6;
	sub.s64 	%rd319, %rd5, %rd176;
$L__BB418_7:
	mul.wide.u32 	%rd177, %r16, 8;
	add.s64 	%rd178, %rd1, %rd177;
	ld.global.u64 	%rd179, [%rd178];
	mad.lo.s64 	%rd13, %rd179, %rd319, %rd353;
	add.s32 	%r17, %r189, 2;
	and.b64  	%rd14, %rd318, 4294967295;
	mul.wide.u32 	%rd180, %r17, 8;
	add.s64 	%rd181, %rd2, %rd180;
	ld.global.u64 	%rd15, [%rd181];
	and.b64  	%rd182, %rd15, -4294967296;
	setp.ne.s64 	%p7, %rd182, 0;
	@%p7 bra 	$L__BB418_9;
	cvt.u32.u64 	%r78, %rd15;
	cvt.u32.u64 	%r79, %rd14;
	div.u32 	%r80, %r79, %r78;
	mul.lo.s32 	%r81, %r80, %r78;
	sub.s32 	%r82, %r79, %r81;
	cvt.u64.u32 	%rd320, %r80;
	cvt.u64.u32 	%rd321, %r82;
	bra.uni 	$L__BB418_10;
$L__BB418_9:
	div.s64 	%rd320, %rd14, %rd15;
	mul.lo.s64 	%rd183, %rd320, %rd15;
	sub.s64 	%rd321, %rd14, %rd183;
$L__BB418_10:
	mul.wide.u32 	%rd184, %r17, 8;
	add.s64 	%rd185, %rd1, %rd184;
	ld.global.u64 	%rd186, [%rd185];
	mad.lo.s64 	%rd22, %rd186, %rd321, %rd13;
	add.s32 	%r18, %r189, 1;
	and.b64  	%rd23, %rd320, 4294967295;
	mul.wide.u32 	%rd187, %r18, 8;
	add.s64 	%rd188, %rd2, %rd187;
	ld.global.u64 	%rd24, [%rd188];
	and.b64  	%rd189, %rd24, -4294967296;
	setp.ne.s64 	%p8, %rd189, 0;
	@%p8 bra 	$L__BB418_12;
	cvt.u32.u64 	%r83, %rd24;
	cvt.u32.u64 	%r84, %rd23;
	div.u32 	%r85, %r84, %r83;
	mul.lo.s32 	%r86, %r85, %r83;
	sub.s32 	%r87, %r84, %r86;
	cvt.u64.u32 	%rd322, %r85;
	cvt.u64.u32 	%rd323, %r87;
	bra.uni 	$L__BB418_13;
$L__BB418_12:
	div.s64 	%rd322, %rd23, %rd24;
	mul.lo.s64 	%rd190, %rd322, %rd24;
	sub.s64 	%rd323, %rd23, %rd190;
$L__BB418_13:
	mul.wide.u32 	%rd191, %r18, 8;
	add.s64 	%rd192, %rd1, %rd191;
	ld.global.u64 	%rd193, [%rd192];
	mad.lo.s64 	%rd31, %rd193, %rd323, %rd22;
	and.b64  	%rd32, %rd322, 4294967295;
	mul.wide.u32 	%rd194, %r189, 8;
	add.s64 	%rd195, %rd2, %rd194;
	ld.global.u64 	%rd33, [%rd195];
	and.b64  	%rd196, %rd33, -4294967296;
	setp.ne.s64 	%p9, %rd196, 0;
	@%p9 bra 	$L__BB418_15;
	cvt.u32.u64 	%r88, %rd33;
	cvt.u32.u64 	%r89, %rd32;
	div.u32 	%r90, %r89, %r88;
	mul.lo.s32 	%r91, %r90, %r88;
	sub.s32 	%r92, %r89, %r91;
	cvt.u64.u32 	%rd324, %r90;
	cvt.u64.u32 	%rd325, %r92;
	bra.uni 	$L__BB418_16;
$L__BB418_15:
	div.s64 	%rd324, %rd32, %rd33;
	mul.lo.s64 	%rd197, %rd324, %rd33;
	sub.s64 	%rd325, %rd32, %rd197;
$L__BB418_16:
	mul.wide.u32 	%rd198, %r189, 8;
	add.s64 	%rd199, %rd1, %rd198;
	ld.global.u64 	%rd200, [%rd199];
	mad.lo.s64 	%rd40, %rd200, %rd325, %rd31;
	add.s32 	%r19, %r189, -1;
	and.b64  	%rd41, %rd324, 4294967295;
	mul.wide.u32 	%rd201, %r19, 8;
	add.s64 	%rd202, %rd2, %rd201;
	ld.global.u64 	%rd42, [%rd202];
	and.b64  	%rd203, %rd42, -4294967296;
	setp.ne.s64 	%p10, %rd203, 0;
	@%p10 bra 	$L__BB418_18;
	cvt.u32.u64 	%r93, %rd42;
	cvt.u32.u64 	%r94, %rd41;
	div.u32 	%r95, %r94, %r93;
	mul.lo.s32 	%r96, %r95, %r93;
	sub.s32 	%r97, %r94, %r96;
	cvt.u64.u32 	%rd326, %r95;
	cvt.u64.u32 	%rd327, %r97;
	bra.uni 	$L__BB418_19;
$L__BB418_18:
	div.s64 	%rd326, %rd41, %rd42;
	mul.lo.s64 	%rd204, %rd326, %rd42;
	sub.s64 	%rd327, %rd41, %rd204;
$L__BB418_19:
	mul.wide.u32 	%rd205, %r19, 8;
	add.s64 	%rd206, %rd1, %rd205;
	ld.global.u64 	%rd207, [%rd206];
	mad.lo.s64 	%rd49, %rd207, %rd327, %rd40;
	add.s32 	%r20, %r189, -2;
	and.b64  	%rd50, %rd326, 4294967295;
	mul.wide.u32 	%rd208, %r20, 8;
	add.s64 	%rd209, %rd2, %rd208;
	ld.global.u64 	%rd51, [%rd209];
	and.b64  	%rd210, %rd51, -4294967296;
	setp.ne.s64 	%p11, %rd210, 0;
	@%p11 bra 	$L__BB418_21;
	cvt.u32.u64 	%r98, %rd51;
	cvt.u32.u64 	%r99, %rd50;
	div.u32 	%r100, %r99, %r98;
	mul.lo.s32 	%r101, %r100, %r98;
	sub.s32 	%r102, %r99, %r101;
	cvt.u64.u32 	%rd328, %r100;
	cvt.u64.u32 	%rd329, %r102;
	bra.uni 	$L__BB418_22;
$L__BB418_21:
	div.s64 	%rd328, %rd50, %rd51;
	mul.lo.s64 	%rd211, %rd328, %rd51;
	sub.s64 	%rd329, %rd50, %rd211;
$L__BB418_22:
	mul.wide.u32 	%rd212, %r20, 8;
	add.s64 	%rd213, %rd1, %rd212;
	ld.global.u64 	%rd214, [%rd213];
	mad.lo.s64 	%rd58, %rd214, %rd329, %rd49;
	add.s32 	%r21, %r189, -3;
	and.b64  	%rd59, %rd328, 4294967295;
	mul.wide.u32 	%rd215, %r21, 8;
	add.s64 	%rd216, %rd2, %rd215;
	ld.global.u64 	%rd60, [%rd216];
	and.b64  	%rd217, %rd60, -4294967296;
	setp.ne.s64 	%p12, %rd217, 0;
	@%p12 bra 	$L__BB418_24;
	cvt.u32.u64 	%r103, %rd60;
	cvt.u32.u64 	%r104, %rd59;
	div.u32 	%r105, %r104, %r103;
	mul.lo.s32 	%r106, %r105, %r103;
	sub.s32 	%r107, %r104, %r106;
	cvt.u64.u32 	%rd330, %r105;
	cvt.u64.u32 	%rd331, %r107;
	bra.uni 	$L__BB418_25;
$L__BB418_24:
	div.s64 	%rd330, %rd59, %rd60;
	mul.lo.s64 	%rd218, %rd330, %rd60;
	sub.s64 	%rd331, %rd59, %rd218;
$L__BB418_25:
	mul.wide.u32 	%rd219, %r21, 8;
	add.s64 	%rd220, %rd1, %rd219;
	ld.global.u64 	%rd221, [%rd220];
	mad.lo.s64 	%rd67, %rd221, %rd331, %rd58;
	and.b64  	%rd68, %rd330, 4294967295;
	add.s32 	%r108, %r189, -4;
	mul.wide.u32 	%rd222, %r108, 8;
	add.s64 	%rd223, %rd2, %rd222;
	ld.global.u64 	%rd69, [%rd223];
	and.b64  	%rd224, %rd69, -4294967296;
	setp.ne.s64 	%p13, %rd224, 0;
	@%p13 bra 	$L__BB418_27;
	cvt.u32.u64 	%r109, %rd69;
	cvt.u32.u64 	%r110, %rd68;
	div.u32 	%r111, %r110, %r109;
	mul.lo.s32 	%r112, %r111, %r109;
	sub.s32 	%r113, %r110, %r112;
	cvt.u64.u32 	%rd332, %r111;
	cvt.u64.u32 	%rd333, %r113;
	bra.uni 	$L__BB418_28;
$L__BB418_27:
	div.s64 	%rd332, %rd68, %rd69;
	mul.lo.s64 	%rd225, %rd332, %rd69;
	sub.s64 	%rd333, %rd68, %rd225;
$L__BB418_28:
	mul.wide.u32 	%rd226, %r108, 8;
	add.s64 	%rd227, %rd1, %rd226;
	ld.global.u64 	%rd228, [%rd227];
	mad.lo.s64 	%rd353, %rd228, %rd333, %rd67;
	cvt.u32.u64 	%r194, %rd332;
	add.s32 	%r189, %r189, -8;
	add.s32 	%r188, %r188, 8;
	setp.ne.s32 	%p14, %r188, 0;
	@%p14 bra 	$L__BB418_4;
	add.s32 	%r193, %r189, 3;
$L__BB418_30:
	and.b32  	%r28, %r9, 7;
	setp.eq.s32 	%p15, %r28, 0;
	@%p15 bra 	$L__BB418_59;
	and.b32  	%r29, %r9, 3;
	setp.lt.u32 	%p16, %r28, 4;
	@%p16 bra 	$L__BB418_45;
	cvt.u64.u32 	%rd79, %r194;
	mul.wide.u32 	%rd230, %r193, 8;
	add.s64 	%rd231, %rd2, %rd230;
	ld.global.u64 	%rd80, [%rd231];
	and.b64  	%rd232, %rd80, -4294967296;
	setp.ne.s64 	%p17, %rd232, 0;
	@%p17 bra 	$L__BB418_34;
	cvt.u32.u64 	%r115, %rd80;
	cvt.u32.u64 	%r116, %rd79;
	div.u32 	%r117, %r116, %r115;
	mul.lo.s32 	%r118, %r117, %r115;
	sub.s32 	%r119, %r116, %r118;
	cvt.u64.u32 	%rd336, %r117;
	cvt.u64.u32 	%rd337, %r119;
	bra.uni 	$L__BB418_35;
$L__BB418_34:
	div.s64 	%rd336, %rd79, %rd80;
	mul.lo.s64 	%rd233, %rd336, %rd80;
	sub.s64 	%rd337, %rd79, %rd233;
$L__BB418_35:
	mul.wide.u32 	%rd234, %r193, 8;
	add.s64 	%rd235, %rd1, %rd234;
	ld.global.u64 	%rd236, [%rd235];
	mad.lo.s64 	%rd87, %rd236, %rd337, %rd353;
	add.s32 	%r30, %r193, -1;
	and.b64  	%rd88, %rd336, 4294967295;
	mul.wide.u32 	%rd237, %r30, 8;
	add.s64 	%rd238, %rd2, %rd237;
	ld.global.u64 	%rd89, [%rd238];
	and.b64  	%rd239, %rd89, -4294967296;
	setp.ne.s64 	%p18, %rd239, 0;
	@%p18 bra 	$L__BB418_37;
	cvt.u32.u64 	%r120, %rd89;
	cvt.u32.u64 	%r121, %rd88;
	div.u32 	%r122, %r121, %r120;
	mul.lo.s32 	%r123, %r122, %r120;
	sub.s32 	%r124, %r121, %r123;
	cvt.u64.u32 	%rd338, %r122;
	cvt.u64.u32 	%rd339, %r124;
	bra.uni 	$L__BB418_38;
$L__BB418_37:
	div.s64 	%rd338, %rd88, %rd89;
	mul.lo.s64 	%rd240, %rd338, %rd89;
	sub.s64 	%rd339, %rd88, %rd240;
$L__BB418_38:
	mul.wide.u32 	%rd241, %r30, 8;
	add.s64 	%rd242, %rd1, %rd241;
	ld.global.u64 	%rd243, [%rd242];
	mad.lo.s64 	%rd96, %rd243, %rd339, %rd87;
	add.s32 	%r31, %r193, -2;
	and.b64  	%rd97, %rd338, 4294967295;
	mul.wide.u32 	%rd244, %r31, 8;
	add.s64 	%rd245, %rd2, %rd244;
	ld.global.u64 	%rd98, [%rd245];
	and.b64  	%rd246, %rd98, -4294967296;
	setp.ne.s64 	%p19, %rd246, 0;
	@%p19 bra 	$L__BB418_40;
	cvt.u32.u64 	%r125, %rd98;
	cvt.u32.u64 	%r126, %rd97;
	div.u32 	%r127, %r126, %r125;
	mul.lo.s32 	%r128, %r127, %r125;
	sub.s32 	%r129, %r126, %r128;
	cvt.u64.u32 	%rd340, %r127;
	cvt.u64.u32 	%rd341, %r129;
	bra.uni 	$L__BB418_41;
$L__BB418_40:
	div.s64 	%rd340, %rd97, %rd98;
	mul.lo.s64 	%rd247, %rd340, %rd98;
	sub.s64 	%rd341, %rd97, %rd247;
$L__BB418_41:
	mul.wide.u32 	%rd248, %r31, 8;
	add.s64 	%rd249, %rd1, %rd248;
	ld.global.u64 	%rd250, [%rd249];
	mad.lo.s64 	%rd105, %rd250, %rd341, %rd96;
	add.s32 	%r32, %r193, -3;
	and.b64  	%rd106, %rd340, 4294967295;
	mul.wide.u32 	%rd251, %r32, 8;
	add.s64 	%rd252, %rd2, %rd251;
	ld.global.u64 	%rd107, [%rd252];
	and.b64  	%rd253, %rd107, -4294967296;
	setp.ne.s64 	%p20, %rd253, 0;
	@%p20 bra 	$L__BB418_43;
	cvt.u32.u64 	%r130, %rd107;
	cvt.u32.u64 	%r131, %rd106;
	div.u32 	%r132, %r131, %r130;
	mul.lo.s32 	%r133, %r132, %r130;
	sub.s32 	%r134, %r131, %r133;
	cvt.u64.u32 	%rd342, %r132;
	cvt.u64.u32 	%rd343, %r134;
	bra.uni 	$L__BB418_44;
$L__BB418_43:
	div.s64 	%rd342, %rd106, %rd107;
	mul.lo.s64 	%rd254, %rd342, %rd107;
	sub.s64 	%rd343, %rd106, %rd254;
$L__BB418_44:
	mul.wide.u32 	%rd255, %r32, 8;
	add.s64 	%rd256, %rd1, %rd255;
	ld.global.u64 	%rd257, [%rd256];
	mad.lo.s64 	%rd353, %rd257, %rd343, %rd105;
	cvt.u32.u64 	%r194, %rd342;
	add.s32 	%r193, %r193, -4;
$L__BB418_45:
	setp.eq.s32 	%p21, %r29, 0;
	@%p21 bra 	$L__BB418_59;
	setp.eq.s32 	%p22, %r29, 1;
	@%p22 bra 	$L__BB418_54;
	cvt.u64.u32 	%rd117, %r194;
	mul.wide.u32 	%rd259, %r193, 8;
	add.s64 	%rd260, %rd2, %rd259;
	ld.global.u64 	%rd118, [%rd260];
	and.b64  	%rd261, %rd118, -4294967296;
	setp.ne.s64 	%p23, %rd261, 0;
	@%p23 bra 	$L__BB418_49;
	cvt.u32.u64 	%r135, %rd118;
	cvt.u32.u64 	%r136, %rd117;
	div.u32 	%r137, %r136, %r135;
	mul.lo.s32 	%r138, %r137, %r135;
	sub.s32 	%r139, %r136, %r138;
	cvt.u64.u32 	%rd346, %r137;
	cvt.u64.u32 	%rd347, %r139;
	bra.uni 	$L__BB418_50;
$L__BB418_49:
	div.s64 	%rd346, %rd117, %rd118;
	mul.lo.s64 	%rd262, %rd346, %rd118;
	sub.s64 	%rd347, %rd117, %rd262;
$L__BB418_50:
	add.s64 	%rd264, %rd1, %rd259;
	ld.global.u64 	%rd265, [%rd264];
	mad.lo.s64 	%rd125, %rd265, %rd347, %rd353;
	add.s32 	%r37, %r193, -1;
	and.b64  	%rd126, %rd346, 4294967295;
	mul.wide.u32 	%rd266, %r37, 8;
	add.s64 	%rd267, %rd2, %rd266;
	ld.global.u64 	%rd127, [%rd267];
	and.b64  	%rd268, %rd127, -4294967296;
	setp.ne.s64 	%p24, %rd268, 0;
	@%p24 bra 	$L__BB418_52;
	cvt.u32.u64 	%r140, %rd127;
	cvt.u32.u64 	%r141, %rd126;
	div.u32 	%r142, %r141, %r140;
	mul.lo.s32 	%r143, %r142, %r140;
	sub.s32 	%r144, %r141, %r143;
	cvt.u64.u32 	%rd348, %r142;
	cvt.u64.u32 	%rd349, %r144;
	bra.uni 	$L__BB418_53;
$L__BB418_52:
	div.s64 	%rd348, %rd126, %rd127;
	mul.lo.s64 	%rd269, %rd348, %rd127;
	sub.s64 	%rd349, %rd126, %rd269;
$L__BB418_53:
	add.s64 	%rd271, %rd1, %rd266;
	ld.global.u64 	%rd272, [%rd271];
	mad.lo.s64 	%rd353, %rd272, %rd349, %rd125;
	cvt.u32.u64 	%r194, %rd348;
	add.s32 	%r193, %r193, -2;
$L__BB418_54:
	and.b32  	%r145, %r9, 1;
	setp.eq.b32 	%p25, %r145, 1;
	not.pred 	%p26, %p25;
	@%p26 bra 	$L__BB418_59;
	cvt.u64.u32 	%rd137, %r194;
	mul.wide.u32 	%rd273, %r193, 8;
	add.s64 	%rd274, %rd2, %rd273;
	ld.global.u64 	%rd138, [%rd274];
	and.b64  	%rd275, %rd138, -4294967296;
	setp.ne.s64 	%p27, %rd275, 0;
	@%p27 bra 	$L__BB418_57;
	cvt.u32.u64 	%r146, %rd138;
	cvt.u32.u64 	%r147, %rd137;
	rem.u32 	%r148, %r147, %r146;
	cvt.u64.u32 	%rd352, %r148;
	bra.uni 	$L__BB418_58;
$L__BB418_57:
	rem.s64 	%rd352, %rd137, %rd138;
$L__BB418_58:
	add.s64 	%rd277, %rd1, %rd273;
	ld.global.u64 	%rd278, [%rd277];
	mad.lo.s64 	%rd353, %rd278, %rd352, %rd353;
$L__BB418_59:
	cvta.to.global.u64 	%rd279, %rd160;
	shl.b64 	%rd280, %rd353, 3;
	add.s64 	%rd281, %rd279, %rd280;
	ld.global.u64 	%rd282, [%rd281];
	st.shared.u64 	[%r7], %rd282;
	bar.sync 	0;
	setp.ne.s32 	%p28, %r1, 0;
	@%p28 bra 	$L__BB418_76;
	setp.gt.u32 	%p29, %r5, 1;
	@%p29 bra 	$L__BB418_62;
	shl.b32 	%r149, %r3, 3;
	mov.u32 	%r150, maxsdata_i64;
	add.s32 	%r151, %r150, %r149;
	ld.shared.u64 	%rd361, [%r151];
	bra.uni 	$L__BB418_75;
$L__BB418_62:
	shl.b32 	%r153, %r3, 3;
	mov.u32 	%r154, maxsdata_i64;
	add.s32 	%r42, %r154, %r153;
	ld.shared.u64 	%rd361, [%r42];
	add.s32 	%r43, %r5, -1;
	add.s32 	%r155, %r5, -2;
	and.b32  	%r44, %r43, 7;
	setp.lt.u32 	%p30, %r155, 7;
	mov.b32 	%r202, 1;
	@%p30 bra 	$L__BB418_66;
	and.b32  	%r158, %r43, -8;
	neg.s32 	%r199, %r158;
	shl.b32 	%r46, %r2, 3;
	add.s32 	%r160, %r153, %r46;
	add.s32 	%r197, %r154, %r160;
	shl.b32 	%r48, %r2, 6;
	mov.b32 	%r200, 1;
	mov.b32 	%r198, 0;
$L__BB418_64:
	.pragma "nounroll";
	mul.lo.s32 	%r162, %r200, %r2;
	shl.b32 	%r163, %r162, 3;
	add.s32 	%r164, %r42, %r163;
	ld.shared.u64 	%rd284, [%r197];
	max.s64 	%rd285, %rd361, %rd284;
	add.s32 	%r165, %r164, %r46;
	ld.shared.u64 	%rd286, [%r165];
	max.s64 	%rd287, %rd285, %rd286;
	add.s32 	%r166, %r165, %r46;
	ld.shared.u64 	%rd288, [%r166];
	max.s64 	%rd289, %rd287, %rd288;
	add.s32 	%r167, %r166, %r46;
	ld.shared.u64 	%rd290, [%r167];
	max.s64 	%rd291, %rd289, %rd290;
	add.s32 	%r168, %r167, %r46;
	ld.shared.u64 	%rd292, [%r168];
	max.s64 	%rd293, %rd291, %rd292;
	add.s32 	%r169, %r168, %r46;
	ld.shared.u64 	%rd294, [%r169];
	max.s64 	%rd295, %rd293, %rd294;
	add.s32 	%r170, %r169, %r46;
	ld.shared.u64 	%rd296, [%r170];
	max.s64 	%rd297, %rd295, %rd296;
	add.s32 	%r171, %r170, %r46;
	ld.shared.u64 	%rd298, [%r171];
	max.s64 	%rd361, %rd297, %rd298;
	add.s32 	%r200, %r200, 8;
	add.s32 	%r199, %r199, 8;
	add.s32 	%r198, %r198, 8;
	add.s32 	%r197, %r197, %r48;
	setp.ne.s32 	%p31, %r199, 0;
	@%p31 bra 	$L__BB418_64;
	add.s32 	%r202, %r198, 1;
$L__BB418_66:
	setp.eq.s32 	%p32, %r44, 0;
	@%p32 bra 	$L__BB418_74;
	and.b32  	%r59, %r43, 3;
	setp.lt.u32 	%p33, %r44, 4;
	@%p33 bra 	$L__BB418_69;
	mul.lo.s32 	%r172, %r202, %r2;
	shl.b32 	%r173, %r172, 3;
	add.s32 	%r174, %r42, %r173;
	ld.shared.u64 	%rd300, [%r174];
	max.s64 	%rd301, %rd361, %rd300;
	shl.b32 	%r175, %r2, 3;
	add.s32 	%r176, %r174, %r175;
	ld.shared.u64 	%rd302, [%r176];
	max.s64 	%rd303, %rd301, %rd302;
	add.s32 	%r177, %r176, %r175;
	ld.shared.u64 	%rd304, [%r177];
	max.s64 	%rd305, %rd303, %rd304;
	add.s32 	%r178, %r177, %r175;
	ld.shared.u64 	%rd306, [%r178];
	max.s64 	%rd361, %rd305, %rd306;
	add.s32 	%r202, %r202, 4;
$L__BB418_69:
	setp.eq.s32 	%p34, %r59, 0;
	@%p34 bra 	$L__BB418_74;
	setp.eq.s32 	%p35, %r59, 1;
	@%p35 bra 	$L__BB418_72;
	mul.lo.s32 	%r179, %r202, %r2;
	shl.b32 	%r180, %r179, 3;
	add.s32 	%r181, %r42, %r180;
	ld.shared.u64 	%rd308, [%r181];
	max.s64 	%rd309, %rd361, %rd308;
	shl.b32 	%r182, %r2, 3;
	add.s32 	%r183, %r181, %r182;
	ld.shared.u64 	%rd310, [%r183];
	max.s64 	%rd361, %rd309, %rd310;
	add.s32 	%r202, %r202, 2;
$L__BB418_72:
	and.b32  	%r184, %r43, 1;
	setp.eq.b32 	%p36, %r184, 1;
	not.pred 	%p37, %p36;
	@%p37 bra 	$L__BB418_74;
	mul.lo.s32 	%r185, %r202, %r2;
	shl.b32 	%r186, %r185, 3;
	add.s32 	%r187, %r42, %r186;
	ld.shared.u64 	%rd311, [%r187];
	max.s64 	%rd361, %rd361, %rd311;
$L__BB418_74:
	st.shared.u64 	[%r42], %rd361;
$L__BB418_75:
	cvt.u64.u32 	%rd312, %r4;
	mad.lo.s64 	%rd313, %rd162, %rd312, %rd3;
	cvta.to.global.u64 	%rd314, %rd159;
	shl.b64 	%rd315, %rd313, 3;
	add.s64 	%rd316, %rd314, %rd315;
	st.global.u64 	[%rd316], %rd361;
$L__BB418_76:
	ret;

}
	// .globl	contiguous_max33_i64
.visible .entry contiguous_max33_i64(
	.param .u64 .ptr .align 1 contiguous_max33_i64_param_0,
	.param .u64 .ptr .align 1 contiguous_max33_i64_param_1,
	.param .u64 contiguous_max33_i64_param_2,
	.param .u64 contiguous_max33_i64_param_3,
	.param .u64 contiguous_max33_i64_param_4
)
{
	.reg .pred 	%p<14>;
	.reg .b32 	%r<85>;
	.reg .b64 	%rd<71>;

	ld.param.u64 	%rd17, [contiguous_max33_i64_param_0];
	ld.param.u64 	%rd18, [contiguous_max33_i64_param_1];
	ld.param.u64 	%rd19, [contiguous_max33_i64_param_3];
	ld.param.u64 	%rd20, [contiguous_max33_i64_param_4];
	mov.u32 	%r1, %tid.y;
	mov.u32 	%r2, %ntid.x;
	mov.u32 	%r3, %tid.x;
	mad.lo.s32 	%r30, %r1, %r2, %r3;
	mov.u32 	%r31, %ctaid.x;
	mad.lo.s32 	%r32, %r31, %r2, %r3;
	mov.u32 	%r4, %ctaid.y;
	mov.u32 	%r5, %ntid.y;
	mad.lo.s32 	%r33, %r4, %r5, %r1;
	shl.b32 	%r34, %r30, 3;
	mov.u32 	%r35, maxsdata_i64;
	add.s32 	%r7, %r35, %r34;
	mov.b64 	%rd22, -9223372036854775808;
	st.shared.u64 	[%r7], %rd22;
	cvt.u64.u32 	%rd1, %r32;
	setp.le.u64 	%p1, %rd19, %rd1;
	cvt.u64.u32 	%rd23, %r33;
	setp.le.u64 	%p2, %rd20, %rd23;
	or.pred  	%p3, %p1, %p2;
	@%p3 bra 	$L__BB419_18;
	cvt.u32.u64 	%r36, %rd1;
	cvta.to.global.u64 	%rd24, %rd18;
	cvt.u32.u64 	%r37, %rd19;
	mad.lo.s32 	%r38, %r33, %r37, %r36;
	mul.wide.u32 	%rd25, %r38, 8;
	add.s64 	%rd26, %rd24, %rd25;
	ld.global.u64 	%rd27, [%rd26];
	st.shared.u64 	[%r7], %rd27;
	bar.sync 	0;
	setp.ne.s32 	%p4, %r1, 0;
	@%p4 bra 	$L__BB419_18;
	setp.gt.u32 	%p5, %r5, 1;
	@%p5 bra 	$L__BB419_4;
	shl.b32 	%r39, %r3, 3;
	add.s32 	%r41, %r35, %r39;
	ld.shared.u64 	%rd69, [%r41];
	bra.uni 	$L__BB419_17;
$L__BB419_4:
	shl.b32 	%r43, %r3, 3;
	add.s32 	%r8, %r35, %r43;
	ld.shared.u64 	%rd69, [%r8];
	add.s32 	%r9, %r5, -1;
	add.s32 	%r45, %r5, -2;
	and.b32  	%r10, %r9, 7;
	setp.lt.u32 	%p6, %r45, 7;
	mov.b32 	%r83, 1;
	@%p6 bra 	$L__BB419_8;
	and.b32  	%r48, %r9, -8;
	neg.s32 	%r80, %r48;
	shl.b32 	%r12, %r2, 3;
	add.s32 	%r50, %r43, %r12;
	add.s32 	%r78, %r35, %r50;
	shl.b32 	%r14, %r2, 6;
	mov.b32 	%r81, 1;
	mov.b32 	%r79, 0;
$L__BB419_6:
	.pragma "nounroll";
	mul.lo.s32 	%r52, %r81, %r2;
	shl.b32 	%r53, %r52, 3;
	add.s32 	%r54, %r8, %r53;
	ld.shared.u64 	%rd29, [%r78];
	max.s64 	%rd30, %rd69, %rd29;
	add.s32 	%r55, %r54, %r12;
	ld.shared.u64 	%rd31, [%r55];
	max.s64 	%rd32, %rd30, %rd31;
	add.s32 	%r56, %r55, %r12;
	ld.shared.u64 	%rd33, [%r56];
	max.s64 	%rd34, %rd32, %rd33;
	add.s32 	%r57, %r56, %r12;
	ld.shared.u64 	%rd35, [%r57];
	max.s64 	%rd36, %rd34, %rd35;
	add.s32 	%r58, %r57, %r12;
	ld.shared.u64 	%rd37, [%r58];
	max.s64 	%rd38, %rd36, %rd37;
	add.s32 	%r59, %r58, %r12;
	ld.shared.u64 	%rd39, [%r59];
	max.s64 	%rd40, %rd38, %rd39;
	add.s32 	%r60, %r59, %r12;
	ld.shared.u64 	%rd41, [%r60];
	max.s64 	%rd42, %rd40, %rd41;
	add.s32 	%r61, %r60, %r12;
	ld.shared.u64 	%rd43, [%r61];
	max.s64 	%rd69, %rd42, %rd43;
	add.s32 	%r81, %r81, 8;
	add.s32 	%r80, %r80, 8;
	add.s32 	%r79, %r79, 8;
	add.s32 	%r78, %r78, %r14;
	setp.ne.s32 	%p7, %r80, 0;
	@%p7 bra 	$L__BB419_6;
	add.s32 	%r83, %r79, 1;
$L__BB419_8:
	setp.eq.s32 	%p8, %r10, 0;
	@%p8 bra 	$L__BB419_16;
	and.b32  	%r25, %r9, 3;
	setp.lt.u32 	%p9, %r10, 4;
	@%p9 bra 	$L__BB419_11;
	mul.lo.s32 	%r62, %r83, %r2;
	shl.b32 	%r63, %r62, 3;
	add.s32 	%r64, %r8, %r63;
	ld.shared.u64 	%rd45, [%r64];
	max.s64 	%rd46, %rd69, %rd45;
	shl.b32 	%r65, %r2, 3;
	add.s32 	%r66, %r64, %r65;
	ld.shared.u64 	%rd47, [%r66];
	max.s64 	%rd48, %rd46, %rd47;
	add.s32 	%r67, %r66, %r65;
	ld.shared.u64 	%rd49, [%r67];
	max.s64 	%rd50, %rd48, %rd49;
	add.s32 	%r68, %r67, %r65;
	ld.shared.u64 	%rd51, [%r68];
	max.s64 	%rd69, %rd50, %rd51;
	add.s32 	%r83, %r83, 4;
$L__BB419_11:
	setp.eq.s32 	%p10, %r25, 0;
	@%p10 bra 	$L__BB419_16;
	setp.eq.s32 	%p11, %r25, 1;
	@%p11 bra 	$L__BB419_14;
	mul.lo.s32 	%r69, %r83, %r2;
	shl.b32 	%r70, %r69, 3;
	add.s32 	%r71, %r8, %r70;
	ld.shared.u64 	%rd53, [%r71];
	max.s64 	%rd54, %rd69, %rd53;
	shl.b32 	%r72, %r2, 3;
	add.s32 	%r73, %r71, %r72;
	ld.shared.u64 	%rd55, [%r73];
	max.s64 	%rd69, %rd54, %rd55;
	add.s32 	%r83, %r83, 2;
$L__BB419_14:
	and.b32  	%r74, %r9, 1;
	setp.eq.b32 	%p12, %r74, 1;
	not.pred 	%p13, %p12;
	@%p13 bra 	$L__BB419_16;
	mul.lo.s32 	%r75, %r83, %r2;
	shl.b32 	%r76, %r75, 3;
	add.s32 	%r77, %r8, %r76;
	ld.shared.u64 	%rd56, [%r77];
	max.s64 	%rd69, %rd69, %rd56;
$L__BB419_16:
	st.shared.u64 	[%r8], %rd69;
$L__BB419_17:
	cvt.u64.u32 	%rd57, %r4;
	mad.lo.s64 	%rd58, %rd19, %rd57, %rd1;
	cvta.to.global.u64 	%rd59, %rd17;
	shl.b64 	%rd60, %rd58, 3;
	add.s64 	%rd61, %rd59, %rd60;
	st.global.u64 	[%rd61], %rd69;
$L__BB419_18:
	ret;

}
	// .globl	contiguous_max_u8
.visible .entry contiguous_max_u8(
	.param .u64 .ptr .align 1 contiguous_max_u8_param_0,
	.param .u64 .ptr .align 1 contiguous_max_u8_param_1,
	.param .u64 contiguous_max_u8_param_2
)
{
	.reg .pred 	%p<8>;
	.reg .b16 	%rs<28>;
	.reg .b32 	%r<14>;
	.reg .b64 	%rd<14>;

	ld.param.u64 	%rd4, [contiguous_max_u8_param_0];
	ld.param.u64 	%rd6, [contiguous_max_u8_param_1];
	ld.param.u64 	%rd5, [contiguous_max_u8_param_2];
	cvta.to.global.u64 	%rd1, %rd6;
	mov.u32 	%r1, %tid.x;
	mov.u32 	%r2, %ctaid.x;
	mov.u32 	%r13, %ntid.x;
	mul.lo.s32 	%r8, %r2, %r13;
	shl.b32 	%r9, %r8, 1;
	add.s32 	%r4, %r9, %r1;
	mov.u32 	%r10, maxsdata_u8;
	add.s32 	%r5, %r10, %r1;
	mov.b16 	%rs1, 0;
	st.shared.u8 	[%r5], %rs1;
	add.s32 	%r11, %r4, %r13;
	cvt.u64.u32 	%rd2, %r11;
	setp.le.u64 	%p1, %rd5, %rd2;
	@%p1 bra 	$L__BB420_2;
	cvt.u64.u32 	%rd8, %r4;
	add.s64 	%rd9, %rd1, %rd8;
	ld.global.u8 	%rs3, [%rd9];
	add.s64 	%rd10, %rd1, %rd2;
	ld.global.u8 	%rs4, [%rd10];
	max.u16 	%rs5, %rs3, %rs4;
	st.shared.u8 	[%r5], %rs5;
	bra.uni 	$L__BB420_4;
$L__BB420_2:
	cvt.u64.u32 	%rd3, %r4;
	setp.le.u64 	%p2, %rd5, %rd3;
	@%p2 bra 	$L__BB420_4;
	add.s64 	%rd7, %rd1, %rd3;
	ld.global.u8 	%rs2, [%rd7];
	st.shared.u8 	[%r5], %rs2;
$L__BB420_4:
	bar.sync 	0;
	setp.lt.u32 	%p3, %r13, 66;
	@%p3 bra 	$L__BB420_8;
$L__BB420_5:
	shr.u32 	%r7, %r13, 1;
	setp.ge.u32 	%p4, %r1, %r7;
	@%p4 bra 	$L__BB420_7;
	ld.shared.u8 	%rs6, [%r5];
	add.s32 	%r12, %r5, %r7;
	ld.shared.u8 	%rs7, [%r12];
	max.u16 	%rs8, %rs6, %rs7;
	st.shared.u8 	[%r5], %rs8;
$L__BB420_7:
	bar.sync 	0;
	setp.gt.u32 	%p5, %r13, 131;
	mov.u32 	%r13, %r7;
	@%p5 bra 	$L__BB420_5;
$L__BB420_8:
	setp.gt.u32 	%p6, %r1, 31;
	@%p6 bra 	$L__BB420_11;
	ld.volatile.shared.u8 	%rs9, [%r5];
	ld.volatile.shared.u8 	%rs10, [%r5+32];
	max.u16 	%rs11, %rs9, %rs10;
	st.volatile.shared.u8 	[%r5], %rs11;
	ld.volatile.shared.u8 	%rs12, [%r5];
	ld.volatile.shared.u8 	%rs13, [%r5+16];
	max.u16 	%rs14, %rs12, %rs13;
	st.volatile.shared.u8 	[%r5], %rs14;
	ld.volatile.shared.u8 	%rs15, [%r5];
	ld.volatile.shared.u8 	%rs16, [%r5+8];
	max.u16 	%rs17, %rs15, %rs16;
	st.volatile.shared.u8 	[%r5], %rs17;
	ld.volatile.shared.u8 	%rs18, [%r5];
	ld.volatile.shared.u8 	%rs19, [%r5+4];
	max.u16 	%rs20, %rs18, %rs19;
	st.volatile.shared.u8 	[%r5], %rs20;
	ld.volatile.shared.u8 	%rs21, [%r5];
	ld.volatile.shared.u8 	%rs22, [%r5+2];
	max.u16 	%rs23, %rs21, %rs22;
	st.volatile.shared.u8 	[%r5], %rs23;
	ld.volatile.shared.u8 	%rs24, [%r5];
	ld.volatile.shared.u8 	%rs25, [%r5+1];
	max.u16 	%rs26, %rs24, %rs25;
	st.volatile.shared.u8 	[%r5], %rs26;
	setp.ne.s32 	%p7, %r1, 0;
	@%p7 bra 	$L__BB420_11;
	ld.shared.u8 	%rs27, [maxsdata_u8];
	cvt.u64.u32 	%rd11, %r2;
	cvta.to.global.u64 	%rd12, %rd4;
	add.s64 	%rd13, %rd12, %rd11;
	st.global.u8 	[%rd13], %rs27;
$L__BB420_11:
	ret;

}
	// .globl	uncontiguous_max_u8
.visible .entry uncontiguous_max_u8(
	.param .u64 .ptr .align 1 uncontiguous_max_u8_param_0,
	.param .u64 .ptr .align 1 uncontiguous_max_u8_param_1,
	.param .u64 .ptr .align 1 uncontiguous_max_u8_param_2,
	.param .u64 .ptr .align 1 uncontiguous_max_u8_param_3,
	.param .u64 uncontiguous_max_u8_param_4,
	.param .u64 uncontiguous_max_u8_param_5
)
{
	.reg .pred 	%p<53>;
	.reg .b16 	%rs<28>;
	.reg .b32 	%r<210>;
	.reg .b64 	%rd<555>;

	ld.param.u64 	%rd260, [uncontiguous_max_u8_param_0];
	ld.param.u64 	%rd263, [uncontiguous_max_u8_param_1];
	ld.param.u64 	%rd264, [uncontiguous_max_u8_param_2];
	ld.param.u64 	%rd265, [uncontiguous_max_u8_param_3];
	ld.param.u64 	%rd261, [uncontiguous_max_u8_param_4];
	ld.param.u64 	%rd262, [uncontiguous_max_u8_param_5];
	cvta.to.global.u64 	%rd1, %rd265;
	cvta.to.global.u64 	%rd2, %rd264;
	cvta.to.global.u64 	%rd3, %rd263;
	mov.u32 	%r1, %tid.x;
	mov.u32 	%r2, %ctaid.x;
	mov.u32 	%r209, %ntid.x;
	mul.lo.s32 	%r52, %r2, %r209;
	shl.b32 	%r53, %r52, 1;
	add.s32 	%r4, %r53, %r1;
	mov.u32 	%r54, maxsdata_u8;
	add.s32 	%r5, %r54, %r1;
	mov.b16 	%rs1, 0;
	st.shared.u8 	[%r5], %rs1;
	add.s32 	%r55, %r4, %r209;
	cvt.u64.u32 	%rd508, %r55;
	setp.le.u64 	%p1, %rd262, %rd508;
	@%p1 bra 	$L__BB421_54;
	cvt.u32.u64 	%r6, %rd261;
	add.s32 	%r203, %r6, -1;
	setp.lt.s32 	%p27, %r203, 0;
	mov.b64 	%rd512, 0;
	mov.u64 	%rd513, %rd512;
	@%p27 bra 	$L__BB421_53;
	cvt.u64.u32 	%rd509, %r4;
	setp.lt.u32 	%p28, %r203, 3;
	mov.b64 	%rd513, 0;
	mov.u64 	%rd512, %rd513;
	@%p28 bra 	$L__BB421_30;
	add.s32 	%r201, %r6, -2;
	and.b32  	%r131, %r6, -4;
	neg.s32 	%r200, %r131;
	mov.b64 	%rd513, 0;
$L__BB421_4:
	.pragma "nounroll";
	add.s32 	%r12, %r201, 1;
	mul.wide.u32 	%rd396, %r12, 8;
	add.s64 	%rd397, %rd2, %rd396;
	ld.global.u64 	%rd10, [%rd397];
	or.b64  	%rd398, %rd509, %rd10;
	and.b64  	%rd399, %rd398, -4294967296;
	setp.ne.s64 	%p29, %rd399, 0;
	@%p29 bra 	$L__BB421_6;
	cvt.u32.u64 	%r132, %rd10;
	cvt.u32.u64 	%r133, %rd509;
	div.u32 	%r134, %r133, %r132;
	mul.lo.s32 	%r135, %r134, %r132;
	sub.s32 	%r136, %r133, %r135;
	cvt.u64.u32 	%rd474, %r134;
	cvt.u64.u32 	%rd475, %r136;
	bra.uni 	$L__BB421_7;
$L__BB421_6:
	div.s64 	%rd474, %rd509, %rd10;
	mul.lo.s64 	%rd400, %rd474, %rd10;
	sub.s64 	%rd475, %rd509, %rd400;
$L__BB421_7:
	mul.wide.u32 	%rd401, %r12, 8;
	add.s64 	%rd402, %rd1, %rd401;
	ld.global.u64 	%rd17, [%rd402];
	mad.lo.s64 	%rd18, %rd17, %rd475, %rd512;
	or.b64  	%rd403, %rd508, %rd10;
	and.b64  	%rd404, %rd403, -4294967296;
	setp.ne.s64 	%p30, %rd404, 0;
	@%p30 bra 	$L__BB421_9;
	cvt.u32.u64 	%r137, %rd10;
	cvt.u32.u64 	%r138, %rd508;
	div.u32 	%r139, %r138, %r137;
	mul.lo.s32 	%r140, %r139, %r137;
	sub.s32 	%r141, %r138, %r140;
	cvt.u64.u32 	%rd476, %r139;
	cvt.u64.u32 	%rd477, %r141;
	bra.uni 	$L__BB421_10;
$L__BB421_9:
	div.s64 	%rd476, %rd508, %rd10;
	mul.lo.s64 	%rd405, %rd476, %rd10;
	sub.s64 	%rd477, %rd508, %rd405;
$L__BB421_10:
	mad.lo.s64 	%rd25, %rd477, %rd17, %rd513;
	add.s32 	%r13, %r201, -2;
	mul.wide.u32 	%rd406, %r201, 8;
	add.s64 	%rd407, %rd2, %rd406;
	ld.global.u64 	%rd26, [%rd407];
	or.b64  	%rd408, %rd474, %rd26;
	and.b64  	%rd409, %rd408, -4294967296;
	setp.ne.s64 	%p31, %rd409, 0;
	@%p31 bra 	$L__BB421_12;
	cvt.u32.u64 	%r142, %rd26;
	cvt.u32.u64 	%r143, %rd474;
	div.u32 	%r144, %r143, %r142;
	mul.lo.s32 	%r145, %r144, %r142;
	sub.s32 	%r146, %r143, %r145;
	cvt.u64.u32 	%rd478, %r144;
	cvt.u64.u32 	%rd479, %r146;
	bra.uni 	$L__BB421_13;
$L__BB421_12:
	div.s64 	%rd478, %rd474, %rd26;
	mul.lo.s64 	%rd410, %rd478, %rd26;
	sub.s64 	%rd479, %rd474, %rd410;
$L__BB421_13:
	mul.wide.u32 	%rd411, %r201, 8;
	add.s64 	%rd412, %rd1, %rd411;
	ld.global.u64 	%rd33, [%rd412];
	mad.lo.s64 	%rd34, %rd33, %rd479, %rd18;
	or.b64  	%rd413, %rd476, %rd26;
	and.b64  	%rd414, %rd413, -4294967296;
	setp.ne.s64 	%p32, %rd414, 0;
	@%p32 bra 	$L__BB421_15;
	cvt.u32.u64 	%r147, %rd26;
	cvt.u32.u64 	%r148, %rd476;
	div.u32 	%r149, %r148, %r147;
	mul.lo.s32 	%r150, %r149, %r147;
	sub.s32 	%r151, %r148, %r150;
	cvt.u64.u32 	%rd480, %r149;
	cvt.u64.u32 	%rd481, %r151;
	bra.uni 	$L__BB421_16;
$L__BB421_15:
	div.s64 	%rd480, %rd476, %rd26;
	mul.lo.s64 	%rd415, %rd480, %rd26;
	sub.s64 	%rd481, %rd476, %rd415;
$L__BB421_16:
	mad.lo.s64 	%rd41, %rd481, %rd33, %rd25;
	add.s32 	%r14, %r201, -1;
	mul.wide.u32 	%rd416, %r14, 8;
	add.s64 	%rd417, %rd2, %rd416;
	ld.global.u64 	%rd42, [%rd417];
	or.b64  	%rd418, %rd478, %rd42;
	and.b64  	%rd419, %rd418, -4294967296;
	setp.ne.s64 	%p33, %rd419, 0;
	@%p33 bra 	$L__BB421_18;
	cvt.u32.u64 	%r152, %rd42;
	cvt.u32.u64 	%r153, %rd478;
	div.u32 	%r154, %r153, %r152;
	mul.lo.s32 	%r155, %r154, %r152;
	sub.s32 	%r156, %r153, %r155;
	cvt.u64.u32 	%rd482, %r154;
	cvt.u64.u32 	%rd483, %r156;
	bra.uni 	$L__BB421_19;
$L__BB421_18:
	div.s64 	%rd482, %rd478, %rd42;
	mul.lo.s64 	%rd420, %rd482, %rd42;
	sub.s64 	%rd483, %rd478, %rd420;
$L__BB421_19:
	mul.wide.u32 	%rd421, %r14, 8;
	add.s64 	%rd422, %rd1, %rd421;
	ld.global.u64 	%rd49, [%rd422];
	mad.lo.s64 	%rd50, %rd49, %rd483, %rd34;
	or.b64  	%rd423, %rd480, %rd42;
	and.b64  	%rd424, %rd423, -4294967296;
	setp.ne.s64 	%p34, %rd424, 0;
	@%p34 bra 	$L__BB421_21;
	cvt.u32.u64 	%r157, %rd42;
	cvt.u32.u64 	%r158, %rd480;
	div.u32 	%r159, %r158, %r157;
	mul.lo.s32 	%r160, %r159, %r157;
	sub.s32 	%r161, %r158, %r160;
	cvt.u64.u32 	%rd484, %r159;
	cvt.u64.u32 	%rd485, %r161;
	bra.uni 	$L__BB421_22;
$L__BB421_21:
	div.s64 	%rd484, %rd480, %rd42;
	mul.lo.s64 	%rd425, %rd484, %rd42;
	sub.s64 	%rd485, %rd480, %rd425;
$L__BB421_22:
	mad.lo.s64 	%rd57, %rd485, %rd49, %rd41;
	mul.wide.u32 	%rd426, %r13, 8;
	add.s64 	%rd427, %rd2, %rd426;
	ld.global.u64 	%rd58, [%rd427];
	or.b64  	%rd428, %rd482, %rd58;
	and.b64  	%rd429, %rd428, -4294967296;
	setp.ne.s64 	%p35, %rd429, 0;
	@%p35 bra 	$L__BB421_24;
	cvt.u32.u64 	%r162, %rd58;
	cvt.u32.u64 	%r163, %rd482;
	div.u32 	%r164, %r163, %r162;
	mul.lo.s32 	%r165, %r164, %r162;
	sub.s32 	%r166, %r163, %r165;
	cvt.u64.u32 	%rd509, %r164;
	cvt.u64.u32 	%rd487, %r166;
	bra.uni 	$L__BB421_25;
$L__BB421_24:
	div.s64 	%rd509, %rd482, %rd58;
	mul.lo.s64 	%rd430, %rd509, %rd58;
	sub.s64 	%rd487, %rd482, %rd430;
$L__BB421_25:
	mul.wide.u32 	%rd431, %r13, 8;
	add.s64 	%rd432, %rd1, %rd431;
	ld.global.u64 	%rd65, [%rd432];
	mad.lo.s64 	%rd512, %rd65, %rd487, %rd50;
	or.b64  	%rd433, %rd484, %rd58;
	and.b64  	%rd434, %rd433, -4294967296;
	setp.ne.s64 	%p36, %rd434, 0;
	@%p36 bra 	$L__BB421_27;
	cvt.u32.u64 	%r167, %rd58;
	cvt.u32.u64 	%r168, %rd484;
	div.u32 	%r169, %r168, %r167;
	mul.lo.s32 	%r170, %r169, %r167;
	sub.s32 	%r171, %r168, %r170;
	cvt.u64.u32 	%rd508, %r169;
	cvt.u64.u32 	%rd489, %r171;
	bra.uni 	$L__BB421_28;
$L__BB421_27:
	div.s64 	%rd508, %rd484, %rd58;
	mul.lo.s64 	%rd435, %rd508, %rd58;
	sub.s64 	%rd489, %rd484, %rd435;
$L__BB421_28:
	mad.lo.s64 	%rd513, %rd489, %rd65, %rd57;
	add.s32 	%r201, %r201, -4;
	add.s32 	%r200, %r200, 4;
	setp.ne.s32 	%p37, %r200, 0;
	@%p37 bra 	$L__BB421_4;
	add.s32 	%r203, %r201, 1;
$L__BB421_30:
	and.b32  	%r19, %r6, 3;
	setp.eq.s32 	%p38, %r19, 0;
	@%p38 bra 	$L__BB421_53;
	setp.eq.s32 	%p39, %r19, 1;
	@%p39 bra 	$L__BB421_45;
	mul.wide.u32 	%rd437, %r203, 8;
	add.s64 	%rd438, %rd2, %rd437;
	ld.global.u64 	%rd80, [%rd438];
	or.b64  	%rd439, %rd509, %rd80;
	and.b64  	%rd440, %rd439, -4294967296;
	setp.ne.s64 	%p40, %rd440, 0;
	@%p40 bra 	$L__BB421_34;
	cvt.u32.u64 	%r172, %rd80;
	cvt.u32.u64 	%r173, %rd509;
	div.u32 	%r174, %r173, %r172;
	mul.lo.s32 	%r175, %r174, %r172;
	sub.s32 	%r176, %r173, %r175;
	cvt.u64.u32 	%rd496, %r174;
	cvt.u64.u32 	%rd497, %r176;
	bra.uni 	$L__BB421_35;
$L__BB421_34:
	div.s64 	%rd496, %rd509, %rd80;
	mul.lo.s64 	%rd441, %rd496, %rd80;
	sub.s64 	%rd497, %rd509, %rd441;
$L__BB421_35:
	add.s64 	%rd443, %rd1, %rd437;
	ld.global.u64 	%rd87, [%rd443];
	mad.lo.s64 	%rd88, %rd87, %rd497, %rd512;
	or.b64  	%rd444, %rd508, %rd80;
	and.b64  	%rd445, %rd444, -4294967296;
	setp.ne.s64 	%p41, %rd445, 0;
	@%p41 bra 	$L__BB421_37;
	cvt.u32.u64 	%r177, %rd80;
	cvt.u32.u64 	%r178, %rd508;
	div.u32 	%r179, %r178, %r177;
	mul.lo.s32 	%r180, %r179, %r177;
	sub.s32 	%r181, %r178, %r180;
	cvt.u64.u32 	%rd498, %r179;
	cvt.u64.u32 	%rd499, %r181;
	bra.uni 	$L__BB421_38;
$L__BB421_37:
	div.s64 	%rd498, %rd508, %rd80;
	mul.lo.s64 	%rd446, %rd498, %rd80;
	sub.s64 	%rd499, %rd508, %rd446;
$L__BB421_38:
	mad.lo.s64 	%rd95, %rd499, %rd87, %rd513;
	add.s32 	%r20, %r203, -1;
	mul.wide.u32 	%rd447, %r20, 8;
	add.s64 	%rd448, %rd2, %rd447;
	ld.global.u64 	%rd96, [%rd448];
	or.b64  	%rd449, %rd496, %rd96;
	and.b64  	%rd450, %rd449, -4294967296;
	setp.ne.s64 	%p42, %rd450, 0;
	@%p42 bra 	$L__BB421_40;
	cvt.u32.u64 	%r182, %rd96;
	cvt.u32.u64 	%r183, %rd496;
	div.u32 	%r184, %r183, %r182;
	mul.lo.s32 	%r185, %r184, %r182;
	sub.s32 	%r186, %r183, %r185;
	cvt.u64.u32 	%rd509, %r184;
	cvt.u64.u32 	%rd501, %r186;
	bra.uni 	$L__BB421_41;
$L__BB421_40:
	div.s64 	%rd509, %rd496, %rd96;
	mul.lo.s64 	%rd451, %rd509, %rd96;
	sub.s64 	%rd501, %rd496, %rd451;
$L__BB421_41:
	add.s64 	%rd453, %rd1, %rd447;
	ld.global.u64 	%rd103, [%rd453];
	mad.lo.s64 	%rd512, %rd103, %rd501, %rd88;
	or.b64  	%rd454, %rd498, %rd96;
	and.b64  	%rd455, %rd454, -4294967296;
	setp.ne.s64 	%p43, %rd455, 0;
	@%p43 bra 	$L__BB421_43;
	cvt.u32.u64 	%r187, %rd96;
	cvt.u32.u64 	%r188, %rd498;
	div.u32 	%r189, %r188, %r187;
	mul.lo.s32 	%r190, %r189, %r187;
	sub.s32 	%r191, %r188, %r190;
	cvt.u64.u32 	%rd508, %r189;
	cvt.u64.u32 	%rd503, %r191;
	bra.uni 	$L__BB421_44;
$L__BB421_43:
	div.s64 	%rd508, %rd498, %rd96;
	mul.lo.s64 	%rd456, %rd508, %rd96;
	sub.s64 	%rd503, %rd498, %rd456;
$L__BB421_44:
	mad.lo.s64 	%rd513, %rd503, %rd103, %rd95;
	add.s32 	%r203, %r203, -2;
$L__BB421_45:
	and.b32  	%r192, %r6, 1;
	setp.eq.b32 	%p44, %r192, 1;
	not.pred 	%p45, %p44;
	@%p45 bra 	$L__BB421_53;
	mul.wide.u32 	%rd457, %r203, 8;
	add.s64 	%rd458, %rd2, %rd457;
	ld.global.u64 	%rd118, [%rd458];
	or.b64  	%rd459, %rd509, %rd118;
	and.b64  	%rd460, %rd459, -4294967296;
	setp.ne.s64 	%p46, %rd460, 0;
	@%p46 bra 	$L__BB421_48;
	cvt.u32.u64 	%r193, %rd118;
	cvt.u32.u64 	%r194, %rd509;
	rem.u32 	%r195, %r194, %r193;
	cvt.u64.u32 	%rd510, %r195;
	bra.uni 	$L__BB421_49;
$L__BB421_48:
	rem.s64 	%rd510, %rd509, %rd118;
$L__BB421_49:
	add.s64 	%rd462, %rd1, %rd457;
	ld.global.u64 	%rd122, [%rd462];
	mad.lo.s64 	%rd512, %rd122, %rd510, %rd512;
	or.b64  	%rd463, %rd508, %rd118;
	and.b64  	%rd464, %rd463, -4294967296;
	setp.ne.s64 	%p47, %rd464, 0;
	@%p47 bra 	$L__BB421_51;
	cvt.u32.u64 	%r196, %rd118;
	cvt.u32.u64 	%r197, %rd508;
	rem.u32 	%r198, %r197, %r196;
	cvt.u64.u32 	%rd511, %r198;
	bra.uni 	$L__BB421_52;
$L__BB421_51:
	rem.s64 	%rd511, %rd508, %rd118;
$L__BB421_52:
	mad.lo.s64 	%rd513, %rd511, %rd122, %rd513;
$L__BB421_53:
	add.s64 	%rd465, %rd3, %rd512;
	ld.global.u8 	%rs3, [%rd465];
	add.s64 	%rd466, %rd3, %rd513;
	ld.global.u8 	%rs4, [%rd466];
	max.u16 	%rs5, %rs3, %rs4;
	st.shared.u8 	[%r5], %rs5;
	bra.uni 	$L__BB421_114;
$L__BB421_54:
	cvt.u64.u32 	%rd545, %r4;
	setp.le.u64 	%p2, %rd262, %rd545;
	@%p2 bra 	$L__BB421_114;
	cvt.u32.u64 	%r23, %rd261;
	add.s32 	%r207, %r23, -1;
	setp.lt.s32 	%p3, %r207, 0;
	mov.b64 	%rd554, 0;
	@%p3 bra 	$L__BB421_113;
	and.b32  	%r25, %r23, 7;
	setp.lt.u32 	%p4, %r207, 7;
	mov.b64 	%rd554, 0;
	@%p4 bra 	$L__BB421_84;
	add.s32 	%r205, %r23, -4;
	and.b32  	%r56, %r23, -8;
	neg.s32 	%r204, %r56;
	mov.b64 	%rd554, 0;
$L__BB421_58:
	.pragma "nounroll";
	add.s32 	%r30, %r205, 3;
	mul.wide.u32 	%rd270, %r30, 8;
	add.s64 	%rd271, %rd2, %rd270;
	ld.global.u64 	%rd133, [%rd271];
	or.b64  	%rd272, %rd545, %rd133;
	and.b64  	%rd273, %rd272, -4294967296;
	setp.ne.s64 	%p5, %rd273, 0;
	@%p5 bra 	$L__BB421_60;
	cvt.u32.u64 	%r57, %rd133;
	cvt.u32.u64 	%r58, %rd545;
	div.u32 	%r59, %r58, %r57;
	mul.lo.s32 	%r60, %r59, %r57;
	sub.s32 	%r61, %r58, %r60;
	cvt.u64.u32 	%rd516, %r59;
	cvt.u64.u32 	%rd517, %r61;
	bra.uni 	$L__BB421_61;
$L__BB421_60:
	div.s64 	%rd516, %rd545, %rd133;
	mul.lo.s64 	%rd274, %rd516, %rd133;
	sub.s64 	%rd517, %rd545, %rd274;
$L__BB421_61:
	add.s64 	%rd276, %rd1, %rd270;
	ld.global.u64 	%rd277, [%rd276];
	mad.lo.s64 	%rd140, %rd277, %rd517, %rd554;
	add.s32 	%r31, %r205, 2;
	mul.wide.u32 	%rd278, %r31, 8;
	add.s64 	%rd279, %rd2, %rd278;
	ld.global.u64 	%rd141, [%rd279];
	or.b64  	%rd280, %rd516, %rd141;
	and.b64  	%rd281, %rd280, -4294967296;
	setp.ne.s64 	%p6, %rd281, 0;
	@%p6 bra 	$L__BB421_63;
	cvt.u32.u64 	%r62, %rd141;
	cvt.u32.u64 	%r63, %rd516;
	div.u32 	%r64, %r63, %r62;
	mul.lo.s32 	%r65, %r64, %r62;
	sub.s32 	%r66, %r63, %r65;
	cvt.u64.u32 	%rd518, %r64;
	cvt.u64.u32 	%rd519, %r66;
	bra.uni 	$L__BB421_64;
$L__BB421_63:
	div.s64 	%rd518, %rd516, %rd141;
	mul.lo.s64 	%rd282, %rd518, %rd141;
	sub.s64 	%rd519, %rd516, %rd282;
$L__BB421_64:
	add.s64 	%rd284, %rd1, %rd278;
	ld.global.u64 	%rd285, [%rd284];
	mad.lo.s64 	%rd148, %rd285, %rd519, %rd140;
	add.s32 	%r32, %r205, 1;
	mul.wide.u32 	%rd286, %r32, 8;
	add.s64 	%rd287, %rd2, %rd286;
	ld.global.u64 	%rd149, [%rd287];
	or.b64  	%rd288, %rd518, %rd149;
	and.b64  	%rd289, %rd288, -4294967296;
	setp.ne.s64 	%p7, %rd289, 0;
	@%p7 bra 	$L__BB421_66;
	cvt.u32.u64 	%r67, %rd149;
	cvt.u32.u64 	%r68, %rd518;
	div.u32 	%r69, %r68, %r67;
	mul.lo.s32 	%r70, %r69, %r67;
	sub.s32 	%r71, %r68, %r70;
	cvt.u64.u32 	%rd520, %r69;
	cvt.u64.u32 	%rd521, %r71;
	bra.uni 	$L__BB421_67;
$L__BB421_66:
	div.s64 	%rd520, %rd518, %rd149;
	mul.lo.s64 	%rd290, %rd520, %rd149;
	sub.s64 	%rd521, %rd518, %rd290;
$L__BB421_67:
	add.s64 	%rd292, %rd1, %rd286;
	ld.global.u64 	%rd293, [%rd292];
	mad.lo.s64 	%rd156, %rd293, %rd521, %rd148;
	add.s32 	%r33, %r205, -4;
	mul.wide.u32 	%rd294, %r205, 8;
	add.s64 	%rd295, %rd2, %rd294;
	ld.global.u64 	%rd157, [%rd295];
	or.b64  	%rd296, %rd520, %rd157;
	and.b64  	%rd297, %rd296, -4294967296;
	setp.ne.s64 	%p8, %rd297, 0;
	@%p8 bra 	$L__BB421_69;
	cvt.u32.u64 	%r72, %rd157;
	cvt.u32.u64 	%r73, %rd520;
	div.u32 	%r74, %r73, %r72;
	mul.lo.s32 	%r75, %r74, %r72;
	sub.s32 	%r76, %r73, %r75;
	cvt.u64.u32 	%rd522, %r74;
	cvt.u64.u32 	%rd523, %r76;
	bra.uni 	$L__BB421_70;
$L__BB421_69:
	div.s64 	%rd522, %rd520, %rd157;
	mul.lo.s64 	%rd298, %rd522, %rd157;
	sub.s64 	%rd523, %rd520, %rd298;
$L__BB421_70:
	add.s64 	%rd300, %rd1, %rd294;
	ld.global.u64 	%rd301, [%rd300];
	mad.lo.s64 	%rd164, %rd301, %rd523, %rd156;
	add.s32 	%r34, %r205, -1;
	mul.wide.u32 	%rd302, %r34, 8;
	add.s64 	%rd303, %rd2, %rd302;
	ld.global.u64 	%rd165, [%rd303];
	or.b64  	%rd304, %rd522, %rd165;
	and.b64  	%rd305, %rd304, -4294967296;
	setp.ne.s64 	%p9, %rd305, 0;
	@%p9 bra 	$L__BB421_72;
	cvt.u32.u64 	%r77, %rd165;
	cvt.u32.u64 	%r78, %rd522;
	div.u32 	%r79, %r78, %r77;
	mul.lo.s32 	%r80, %r79, %r77;
	sub.s32 	%r81, %r78, %r80;
	cvt.u64.u32 	%rd524, %r79;
	cvt.u64.u32 	%rd525, %r81;
	bra.uni 	$L__BB421_73;
$L__BB421_72:
	div.s64 	%rd524, %rd522, %rd165;
	mul.lo.s64 	%rd306, %rd524, %rd165;
	sub.s64 	%rd525, %rd522, %rd306;
$L__BB421_73:
	add.s64 	%rd308, %rd1, %rd302;
	ld.global.u64 	%rd309, [%rd308];
	mad.lo.s64 	%rd172, %rd309, %rd525, %rd164;
	add.s32 	%r35, %r205, -2;
	mul.wide.u32 	%rd310, %r35, 8;
	add.s64 	%rd311, %rd2, %rd310;
	ld.global.u64 	%rd173, [%rd311];
	or.b64  	%rd312, %rd524, %rd173;
	and.b64  	%rd313, %rd312, -4294967296;
	setp.ne.s64 	%p10, %rd313, 0;
	@%p10 bra 	$L__BB421_75;
	cvt.u32.u64 	%r82, %rd173;
	cvt.u32.u64 	%r83, %rd524;
	div.u32 	%r84, %r83, %r82;
	mul.lo.s32 	%r85, %r84, %r82;
	sub.s32 	%r86, %r83, %r85;
	cvt.u64.u32 	%rd526, %r84;
	cvt.u64.u32 	%rd527, %r86;
	bra.uni 	$L__BB421_76;
$L__BB421_75:
	div.s64 	%rd526, %rd524, %rd173;
	mul.lo.s64 	%rd314, %rd526, %rd173;
	sub.s64 	%rd527, %rd524, %rd314;
$L__BB421_76:
	add.s64 	%rd316, %rd1, %rd310;
	ld.global.u64 	%rd317, [%rd316];
	mad.lo.s64 	%rd180, %rd317, %rd527, %rd172;
	add.s32 	%r36, %r205, -3;
	mul.wide.u32 	%rd318, %r36, 8;
	add.s64 	%rd319, %rd2, %rd318;
	ld.global.u64 	%rd181, [%rd319];
	or.b64  	%rd320, %rd526, %rd181;
	and.b64  	%rd321, %rd320, -4294967296;
	setp.ne.s64 	%p11, %rd321, 0;
	@%p11 bra 	$L__BB421_78;
	cvt.u32.u64 	%r87, %rd181;
	cvt.u32.u64 	%r88, %rd526;
	div.u32 	%r89, %r88, %r87;
	mul.lo.s32 	%r90, %r89, %r87;
	sub.s32 	%r91, %r88, %r90;
	cvt.u64.u32 	%rd528, %r89;
	cvt.u64.u32 	%rd529, %r91;
	bra.uni 	$L__BB421_79;
$L__BB421_78:
	div.s64 	%rd528, %rd526, %rd181;
	mul.lo.s64 	%rd322, %rd528, %rd181;
	sub.s64 	%rd529, %rd526, %rd322;
$L__BB421_79:
	add.s64 	%rd324, %rd1, %rd318;
	ld.global.u64 	%rd325, [%rd324];
	mad.lo.s64 	%rd188, %rd325, %rd529, %rd180;
	mul.wide.u32 	%rd326, %r33, 8;
	add.s64 	%rd327, %rd2, %rd326;
	ld.global.u64 	%rd189, [%rd327];
	or.b64  	%rd328, %rd528, %rd189;
	and.b64  	%rd329, %rd328, -4294967296;
	setp.ne.s64 	%p12, %rd329, 0;
	@%p12 bra 	$L__BB421_81;
	cvt.u32.u64 	%r92, %rd189;
	cvt.u32.u64 	%r93, %rd528;
	div.u32 	%r94, %r93, %r92;
	mul.lo.s32 	%r95, %r94, %r92;
	sub.s32 	%r96, %r93, %r95;
	cvt.u64.u32 	%rd545, %r94;
	cvt.u64.u32 	%rd531, %r96;
	bra.uni 	$L__BB421_82;
$L__BB421_81:
	div.s64 	%rd545, %rd528, %rd189;
	mul.lo.s64 	%rd330, %rd545, %rd189;
	sub.s64 	%rd531, %rd528, %rd330;
$L__BB421_82:
	add.s64 	%rd332, %rd1, %rd326;
	ld.global.u64 	%rd333, [%rd332];
	mad.lo.s64 	%rd554, %rd333, %rd531, %rd188;
	add.s32 	%r205, %r205, -8;
	add.s32 	%r204, %r204, 8;
	setp.ne.s32 	%p13, %r204, 0;
	@%p13 bra 	$L__BB421_58;
	add.s32 	%r207, %r205, 3;
$L__BB421_84:
	setp.eq.s32 	%p14, %r25, 0;
	@%p14 bra 	$L__BB421_113;
	and.b32  	%r41, %r23, 3;
	setp.lt.u32 	%p15, %r25, 4;
	@%p15 bra 	$L__BB421_99;
	mul.wide.u32 	%rd335, %r207, 8;
	add.s64 	%rd336, %rd2, %rd335;
	ld.global.u64 	%rd200, [%rd336];
	or.b64  	%rd337, %rd545, %rd200;
	and.b64  	%rd338, %rd337, -4294967296;
	setp.ne.s64 	%p16, %rd338, 0;
	@%p16 bra 	$L__BB421_88;
	cvt.u32.u64 	%r97, %rd200;
	cvt.u32.u64 	%r98, %rd545;
	div.u32 	%r99, %r98, %r97;
	mul.lo.s32 	%r100, %r99, %r97;
	sub.s32 	%r101, %r98, %r100;
	cvt.u64.u32 	%rd535, %r99;
	cvt.u64.u32 	%rd536, %r101;
	bra.uni 	$L__BB421_89;
$L__BB421_88:
	div.s64 	%rd535, %rd545, %rd200;
	mul.lo.s64 	%rd339, %rd535, %rd200;
	sub.s64 	%rd536, %rd545, %rd339;
$L__BB421_89:
	add.s64 	%rd341, %rd1, %rd335;
	ld.global.u64 	%rd342, [%rd341];
	mad.lo.s64 	%rd207, %rd342, %rd536, %rd554;
	add.s32 	%r42, %r207, -1;
	mul.wide.u32 	%rd343, %r42, 8;
	add.s64 	%rd344, %rd2, %rd343;
	ld.global.u64 	%rd208, [%rd344];
	or.b64  	%rd345, %rd535, %rd208;
	and.b64  	%rd346, %rd345, -4294967296;
	setp.ne.s64 	%p17, %rd346, 0;
	@%p17 bra 	$L__BB421_91;
	cvt.u32.u64 	%r102, %rd208;
	cvt.u32.u64 	%r103, %rd535;
	div.u32 	%r104, %r103, %r102;
	mul.lo.s32 	%r105, %r104, %r102;
	sub.s32 	%r106, %r103, %r105;
	cvt.u64.u32 	%rd537, %r104;
	cvt.u64.u32 	%rd538, %r106;
	bra.uni 	$L__BB421_92;
$L__BB421_91:
	div.s64 	%rd537, %rd535, %rd208;
	mul.lo.s64 	%rd347, %rd537, %rd208;
	sub.s64 	%rd538, %rd535, %rd347;
$L__BB421_92:
	add.s64 	%rd349, %rd1, %rd343;
	ld.global.u64 	%rd350, [%rd349];
	mad.lo.s64 	%rd215, %rd350, %rd538, %rd207;
	add.s32 	%r43, %r207, -2;
	mul.wide.u32 	%rd351, %r43, 8;
	add.s64 	%rd352, %rd2, %rd351;
	ld.global.u64 	%rd216, [%rd352];
	or.b64  	%rd353, %rd537, %rd216;
	and.b64  	%rd354, %rd353, -4294967296;
	setp.ne.s64 	%p18, %rd354, 0;
	@%p18 bra 	$L__BB421_94;
	cvt.u32.u64 	%r107, %rd216;
	cvt.u32.u64 	%r108, %rd537;
	div.u32 	%r109, %r108, %r107;
	mul.lo.s32 	%r110, %r109, %r107;
	sub.s32 	%r111, %r108, %r110;
	cvt.u64.u32 	%rd539, %r109;
	cvt.u64.u32 	%rd540, %r111;
	bra.uni 	$L__BB421_95;
$L__BB421_94:
	div.s64 	%rd539, %rd537, %rd216;
	mul.lo.s64 	%rd355, %rd539, %rd216;
	sub.s64 	%rd540, %rd537, %rd355;
$L__BB421_95:
	add.s64 	%rd357, %rd1, %rd351;
	ld.global.u64 	%rd358, [%rd357];
	mad.lo.s64 	%rd223, %rd358, %rd540, %rd215;
	add.s32 	%r44, %r207, -3;
	mul.wide.u32 	%rd359, %r44, 8;
	add.s64 	%rd360, %rd2, %rd359;
	ld.global.u64 	%rd224, [%rd360];
	or.b64  	%rd361, %rd539, %rd224;
	and.b64  	%rd362, %rd361, -4294967296;
	setp.ne.s64 	%p19, %rd362, 0;
	@%p19 bra 	$L__BB421_97;
	cvt.u32.u64 	%r112, %rd224;
	cvt.u32.u64 	%r113, %rd539;
	div.u32 	%r114, %r113, %r112;
	mul.lo.s32 	%r115, %r114, %r112;
	sub.s32 	%r116, %r113, %r115;
	cvt.u64.u32 	%rd545, %r114;
	cvt.u64.u32 	%rd542, %r116;
	bra.uni 	$L__BB421_98;
$L__BB421_97:
	div.s64 	%rd545, %rd539, %rd224;
	mul.lo.s64 	%rd363, %rd545, %rd224;
	sub.s64 	%rd542, %rd539, %rd363;
$L__BB421_98:
	add.s64 	%rd365, %rd1, %rd359;
	ld.global.u64 	%rd366, [%rd365];
	mad.lo.s64 	%rd554, %rd366, %rd542, %rd223;
	add.s32 	%r207, %r207, -4;
$L__BB421_99:
	setp.eq.s32 	%p20, %r41, 0;
	@%p20 bra 	$L__BB421_113;
	setp.eq.s32 	%p21, %r41, 1;
	@%p21 bra 	$L__BB421_108;
	mul.wide.u32 	%rd368, %r207, 8;
	add.s64 	%rd369, %rd2, %rd368;
	ld.global.u64 	%rd235, [%rd369];
	or.b64  	%rd370, %rd545, %rd235;
	and.b64  	%rd371, %rd370, -4294967296;
	setp.ne.s64 	%p22, %rd371, 0;
	@%p22 bra 	$L__BB421_103;
	cvt.u32.u64 	%r117, %rd235;
	cvt.u32.u64 	%r118, %rd545;
	div.u32 	%r119, %r118, %r117;
	mul.lo.s32 	%r120, %r119, %r117;
	sub.s32 	%r121, %r118, %r120;
	cvt.u64.u32 	%rd546, %r119;
	cvt.u64.u32 	%rd547, %r121;
	bra.uni 	$L__BB421_104;
$L__BB421_103:
	div.s64 	%rd546, %rd545, %rd235;
	mul.lo.s64 	%rd372, %rd546, %rd235;
	sub.s64 	%rd547, %rd545, %rd372;
$L__BB421_104:
	add.s64 	%rd374, %rd1, %rd368;
	ld.global.u64 	%rd375, [%rd374];
	mad.lo.s64 	%rd242, %rd375, %rd547, %rd554;
	add.s32 	%r47, %r207, -1;
	mul.wide.u32 	%rd376, %r47, 8;
	add.s64 	%rd377, %rd2, %rd376;
	ld.global.u64 	%rd243, [%rd377];
	or.b64  	%rd378, %rd546, %rd243;
	and.b64  	%rd379, %rd378, -4294967296;
	setp.ne.s64 	%p23, %rd379, 0;
	@%p23 bra 	$L__BB421_106;
	cvt.u32.u64 	%r122, %rd243;
	cvt.u32.u64 	%r123, %rd546;
	div.u32 	%r124, %r123, %r122;
	mul.lo.s32 	%r125, %r124, %r122;
	sub.s32 	%r126, %r123, %r125;
	cvt.u64.u32 	%rd545, %r124;
	cvt.u64.u32 	%rd549, %r126;
	bra.uni 	$L__BB421_107;
$L__BB421_106:
	div.s64 	%rd545, %rd546, %rd243;
	mul.lo.s64 	%rd380, %rd545, %rd243;
	sub.s64 	%rd549, %rd546, %rd380;
$L__BB421_107:
	add.s64 	%rd382, %rd1, %rd376;
	ld.global.u64 	%rd383, [%rd382];
	mad.lo.s64 	%rd554, %rd383, %rd549, %rd242;
	add.s32 	%r207, %r207, -2;
$L__BB421_108:
	and.b32  	%r127, %r23, 1;
	setp.eq.b32 	%p24, %r127, 1;
	not.pred 	%p25, %p24;
	@%p25 bra 	$L__BB421_113;
	mul.wide.u32 	%rd384, %r207, 8;
	add.s64 	%rd385, %rd2, %rd384;
	ld.global.u64 	%rd254, [%rd385];
	or.b64  	%rd386, %rd545, %rd254;
	and.b64  	%rd387, %rd386, -4294967296;
	setp.ne.s64 	%p26, %rd387, 0;
	@%p26 bra 	$L__BB421_111;
	cvt.u32.u64 	%r128, %rd254;
	cvt.u32.u64 	%r129, %rd545;
	rem.u32 	%r130, %r129, %r128;
	cvt.u64.u32 	%rd553, %r130;
	bra.uni 	$L__BB421_112;
$L__BB421_111:
	rem.s64 	%rd553, %rd545, %rd254;
$L__BB421_112:
	add.s64 	%rd389, %rd1, %rd384;
	ld.global.u64 	%rd390, [%rd389];
	mad.lo.s64 	%rd554, %rd390, %rd553, %rd554;
$L__BB421_113:
	add.s64 	%rd391, %rd3, %rd554;
	ld.global.u8 	%rs2, [%rd391];
	st.shared.u8 	[%r5], %rs2;
$L__BB421_114:
	bar.sync 	0;
	setp.lt.u32 	%p48, %r209, 66;
	@%p48 bra 	$L__BB421_118;
$L__BB421_115:
	shr.u32 	%r51, %r209, 1;
	setp.ge.u32 	%p49, %r1, %r51;
	@%p49 bra 	$L__BB421_117;
	ld.shared.u8 	%rs6, [%r5];
	add.s32 	%r199, %r5, %r51;
	ld.shared.u8 	%rs7, [%r199];
	max.u16 	%rs8, %rs6, %rs7;
	st.shared.u8 	[%r5], %rs8;
$L__BB421_117:
	bar.sync 	0;
	setp.gt.u32 	%p50, %r209, 131;
	mov.u32 	%r209, %r51;
	@%p50 bra 	$L__BB421_115;
$L__BB421_118:
	setp.gt.u32 	%p51, %r1, 31;
	@%p51 bra 	$L__BB421_121;
	ld.volatile.shared.u8 	%rs9, [%r5];
	ld.volatile.shared.u8 	%rs10, [%r5+32];
	max.u16 	%rs11, %rs9, %rs10;
	st.volatile.shared.u8 	[%r5], %rs11;
	ld.volatile.shared.u8 	%rs12, [%r5];
	ld.volatile.shared.u8 	%rs13, [%r5+16];
	max.u16 	%rs14, %rs12, %rs13;
	st.volatile.shared.u8 	[%r5], %rs14;
	ld.volatile.shared.u8 	%rs15, [%r5];
	ld.volatile.shared.u8 	%rs16, [%r5+8];
	max.u16 	%rs17, %rs15, %rs16;
	st.volatile.shared.u8 	[%r5], %rs17;
	ld.volatile.shared.u8 	%rs18, [%r5];
	ld.volatile.shared.u8 	%rs19, [%r5+4];
	max.u16 	%rs20, %rs18, %rs19;
	st.volatile.shared.u8 	[%r5], %rs20;
	ld.volatile.shared.u8 	%rs21, [%r5];
	ld.volatile.shared.u8 	%rs22, [%r5+2];
	max.u16 	%rs23, %rs21, %rs22;
	st.volatile.shared.u8 	[%r5], %rs23;
	ld.volatile.shared.u8 	%rs24, [%r5];
	ld.volatile.shared.u8 	%rs25, [%r5+1];
	max.u16 	%rs26, %rs24, %rs25;
	st.volatile.shared.u8 	[%r5], %rs26;
	setp.ne.s32 	%p52, %r1, 0;
	@%p52 bra 	$L__BB421_121;
	ld.shared.u8 	%rs27, [maxsdata_u8];
	cvt.u64.u32 	%rd467, %r2;
	cvta.to.global.u64 	%rd468, %rd260;
	add.s64 	%rd469, %rd468, %rd467;
	st.global.u8 	[%rd469], %rs27;
$L__BB421_121:
	ret;

}
	// .globl	contiguous_max2_u8
.visible .entry contiguous_max2_u8(
	.param .u64 .ptr .align 1 contiguous_max2_u8_param_0,
	.param .u64 .ptr .align 1 contiguous_max2_u8_param_1,
	.param .u64 .ptr .align 1 contiguous_max2_u8_param_2,
	.param .u64 .ptr .align 1 contiguous_max2_u8_param_3,
	.param .u64 contiguous_max2_u8_param_4,
	.param .u64 contiguous_max2_u8_param_5,
	.param .u64 contiguous_max2_u8_param_6
)
{
	.reg .pred 	%p<53>;
	.reg .b16 	%rs<28>;
	.reg .b32 	%r<214>;
	.reg .b64 	%rd<564>;

	ld.param.u64 	%rd266, [contiguous_max2_u8_param_1];
	ld.param.u64 	%rd267, [contiguous_max2_u8_param_2];
	ld.param.u64 	%rd268, [contiguous_max2_u8_param_3];
	ld.param.u64 	%rd263, [contiguous_max2_u8_param_4];
	ld.param.u64 	%rd264, [contiguous_max2_u8_param_5];
	ld.param.u64 	%rd265, [contiguous_max2_u8_param_6];
	cvta.to.global.u64 	%rd1, %rd268;
	cvta.to.global.u64 	%rd2, %rd267;
	cvta.to.global.u64 	%rd563, %rd266;
	mov.u32 	%r1, %tid.x;
	mov.u32 	%r2, %ctaid.x;
	mov.u32 	%r213, %ntid.x;
	mul.lo.s32 	%r51, %r2, %r213;
	shl.b32 	%r52, %r51, 1;
	add.s32 	%r4, %r52, %r1;
	mov.u32 	%r53, maxsdata_u8;
	add.s32 	%r5, %r53, %r1;
	mov.b16 	%rs1, 0;
	st.shared.u8 	[%r5], %rs1;
	add.s32 	%r54, %r4, %r213;
	cvt.u64.u32 	%rd4, %r54;
	setp.le.u64 	%p1, %rd264, %rd4;
	@%p1 bra 	$L__BB422_54;
	cvt.u64.u32 	%rd396, %r4;
	mov.u32 	%r131, %ctaid.y;
	cvt.u64.u32 	%rd397, %r131;
	mul.lo.s64 	%rd398, %rd264, %rd397;
	add.s64 	%rd517, %rd398, %rd396;
	add.s64 	%rd515, %rd398, %rd4;
	cvt.u32.u64 	%r6, %rd263;
	add.s32 	%r207, %r6, -1;
	setp.lt.s32 	%p27, %r207, 0;
	mov.b64 	%rd521, 0;
	mov.u64 	%rd522, %rd521;
	@%p27 bra 	$L__BB422_53;
	setp.lt.u32 	%p28, %r207, 3;
	mov.b64 	%rd522, 0;
	mov.u64 	%rd521, %rd522;
	@%p28 bra 	$L__BB422_30;
	add.s32 	%r205, %r6, -2;
	and.b32  	%r132, %r6, -4;
	neg.s32 	%r204, %r132;
	mov.b64 	%rd522, 0;
$L__BB422_4:
	.pragma "nounroll";
	add.s32 	%r12, %r205, 1;
	mul.wide.u32 	%rd402, %r12, 8;
	add.s64 	%rd403, %rd2, %rd402;
	ld.global.u64 	%rd11, [%rd403];
	or.b64  	%rd404, %rd517, %rd11;
	and.b64  	%rd405, %rd404, -4294967296;
	setp.ne.s64 	%p29, %rd405, 0;
	@%p29 bra 	$L__BB422_6;
	cvt.u32.u64 	%r133, %rd11;
	cvt.u32.u64 	%r134, %rd517;
	div.u32 	%r135, %r134, %r133;
	mul.lo.s32 	%r136, %r135, %r133;
	sub.s32 	%r137, %r134, %r136;
	cvt.u64.u32 	%rd483, %r135;
	cvt.u64.u32 	%rd484, %r137;
	bra.uni 	$L__BB422_7;
$L__BB422_6:
	div.s64 	%rd483, %rd517, %rd11;
	mul.lo.s64 	%rd406, %rd483, %rd11;
	sub.s64 	%rd484, %rd517, %rd406;
$L__BB422_7:
	mul.wide.u32 	%rd407, %r12, 8;
	add.s64 	%rd408, %rd1, %rd407;
	ld.global.u64 	%rd18, [%rd408];
	mad.lo.s64 	%rd19, %rd18, %rd484, %rd521;
	or.b64  	%rd409, %rd515, %rd11;
	and.b64  	%rd410, %rd409, -4294967296;
	setp.ne.s64 	%p30, %rd410, 0;
	@%p30 bra 	$L__BB422_9;
	cvt.u32.u64 	%r138, %rd11;
	cvt.u32.u64 	%r139, %rd515;
	div.u32 	%r140, %r139, %r138;
	mul.lo.s32 	%r141, %r140, %r138;
	sub.s32 	%r142, %r139, %r141;
	cvt.u64.u32 	%rd485, %r140;
	cvt.u64.u32 	%rd486, %r142;
	bra.uni 	$L__BB422_10;
$L__BB422_9:
	div.s64 	%rd485, %rd515, %rd11;
	mul.lo.s64 	%rd411, %rd485, %rd11;
	sub.s64 	%rd486, %rd515, %rd411;
$L__BB422_10:
	mad.lo.s64 	%rd26, %rd486, %rd18, %rd522;
	mul.wide.u32 	%rd412, %r205, 8;
	add.s64 	%rd413, %rd2, %rd412;
	ld.global.u64 	%rd27, [%rd413];
	or.b64  	%rd414, %rd483, %rd27;
	and.b64  	%rd415, %rd414, -4294967296;
	setp.ne.s64 	%p31, %rd415, 0;
	@%p31 bra 	$L__BB422_12;
	cvt.u32.u64 	%r143, %rd27;
	cvt.u32.u64 	%r144, %rd483;
	div.u32 	%r145, %r144, %r143;
	mul.lo.s32 	%r146, %r145, %r143;
	sub.s32 	%r147, %r144, %r146;
	cvt.u64.u32 	%rd487, %r145;
	cvt.u64.u32 	%rd488, %r147;
	bra.uni 	$L__BB422_13;
$L__BB422_12:
	div.s64 	%rd487, %rd483, %rd27;
	mul.lo.s64 	%rd416, %rd487, %rd27;
	sub.s64 	%rd488, %rd483, %rd416;
$L__BB422_13:
	mul.wide.u32 	%rd417, %r205, 8;
	add.s64 	%rd418, %rd1, %rd417;
	ld.global.u64 	%rd34, [%rd418];
	mad.lo.s64 	%rd35, %rd34, %rd488, %rd19;
	or.b64  	%rd419, %rd485, %rd27;
	and.b64  	%rd420, %rd419, -4294967296;
	setp.ne.s64 	%p32, %rd420, 0;
	@%p32 bra 	$L__BB422_15;
	cvt.u32.u64 	%r148, %rd27;
	cvt.u32.u64 	%r149, %rd485;
	div.u32 	%r150, %r149, %r148;
	mul.lo.s32 	%r151, %r150, %r148;
	sub.s32 	%r152, %r149, %r151;
	cvt.u64.u32 	%rd489, %r150;
	cvt.u64.u32 	%rd490, %r152;
	bra.uni 	$L__BB422_16;
$L__BB422_15:
	div.s64 	%rd489, %rd485, %rd27;
	mul.lo.s64 	%rd421, %rd489, %rd27;
	sub.s64 	%rd490, %rd485, %rd421;
$L__BB422_16:
	mad.lo.s64 	%rd42, %rd490, %rd34, %rd26;
	add.s32 	%r13, %r205, -1;
	mul.wide.u32 	%rd422, %r13, 8;
	add.s64 	%rd423, %rd2, %rd422;
	ld.global.u64 	%rd43, [%rd423];
	or.b64  	%rd424, %rd487, %rd43;
	and.b64  	%rd425, %rd424, -4294967296;
	setp.ne.s64 	%p33, %rd425, 0;
	@%p33 bra 	$L__BB422_18;
	cvt.u32.u64 	%r153, %rd43;
	cvt.u32.u64 	%r154, %rd487;
	div.u32 	%r155, %r154, %r153;
	mul.lo.s32 	%r156, %r155, %r153;
	sub.s32 	%r157, %r154, %r156;
	cvt.u64.u32 	%rd491, %r155;
	cvt.u64.u32 	%rd492, %r157;
	bra.uni 	$L__BB422_19;
$L__BB422_18:
	div.s64 	%rd491, %rd487, %rd43;
	mul.lo.s64 	%rd426, %rd491, %rd43;
	sub.s64 	%rd492, %rd487, %rd426;
$L__BB422_19:
	mul.wide.u32 	%rd427, %r13, 8;
	add.s64 	%rd428, %rd1, %rd427;
	ld.global.u64 	%rd50, [%rd428];
	mad.lo.s64 	%rd51, %rd50, %rd492, %rd35;
	or.b64  	%rd429, %rd489, %rd43;
	and.b64  	%rd430, %rd429, -4294967296;
	setp.ne.s64 	%p34, %rd430, 0;
	@%p34 bra 	$L__BB422_21;
	cvt.u32.u64 	%r158, %rd43;
	cvt.u32.u64 	%r159, %rd489;
	div.u32 	%r160, %r159, %r158;
	mul.lo.s32 	%r161, %r160, %r158;
	sub.s32 	%r162, %r159, %r161;
	cvt.u64.u32 	%rd493, %r160;
	cvt.u64.u32 	%rd494, %r162;
	bra.uni 	$L__BB422_22;
$L__BB422_21:
	div.s64 	%rd493, %rd489, %rd43;
	mul.lo.s64 	%rd431, %rd493, %rd43;
	sub.s64 	%rd494, %rd489, %rd431;
$L__BB422_22:
	mad.lo.s64 	%rd58, %rd494, %rd50, %rd42;
	add.s32 	%r163, %r205, -2;
	mul.wide.u32 	%rd432, %r163, 8;
	add.s64 	%rd433, %rd2, %rd432;
	ld.global.u64 	%rd59, [%rd433];
	or.b64  	%rd434, %rd491, %rd59;
	and.b64  	%rd435, %rd434, -4294967296;
	setp.ne.s64 	%p35, %rd435, 0;
	@%p35 bra 	$L__BB422_24;
	cvt.u32.u64 	%r164, %rd59;
	cvt.u32.u64 	%r165, %rd491;
	div.u32 	%r166, %r165, %r164;
	mul.lo.s32 	%r167, %r166, %r164;
	sub.s32 	%r168, %r165, %r167;
	cvt.u64.u32 	%rd517, %r166;
	cvt.u64.u32 	%rd496, %r168;
	bra.uni 	$L__BB422_25;
$L__BB422_24:
	div.s64 	%rd517, %rd491, %rd59;
	mul.lo.s64 	%rd436, %rd517, %rd59;
	sub.s64 	%rd496, %rd491, %rd436;
$L__BB422_25:
	mul.wide.u32 	%rd437, %r163, 8;
	add.s64 	%rd438, %rd1, %rd437;
	ld.global.u64 	%rd66, [%rd438];
	mad.lo.s64 	%rd521, %rd66, %rd496, %rd51;
	or.b64  	%rd439, %rd493, %rd59;
	and.b64  	%rd440, %rd439, -4294967296;
	setp.ne.s64 	%p36, %rd440, 0;
	@%p36 bra 	$L__BB422_27;
	cvt.u32.u64 	%r170, %rd59;
	cvt.u32.u64 	%r171, %rd493;
	div.u32 	%r172, %r171, %r170;
	mul.lo.s32 	%r173, %r172, %r170;
	sub.s32 	%r174, %r171, %r173;
	cvt.u64.u32 	%rd515, %r172;
	cvt.u64.u32 	%rd498, %r174;
	bra.uni 	$L__BB422_28;
$L__BB422_27:
	div.s64 	%rd515, %rd493, %rd59;
	mul.lo.s64 	%rd441, %rd515, %rd59;
	sub.s64 	%rd498, %rd493, %rd441;
$L__BB422_28:
	mad.lo.s64 	%rd522, %rd498, %rd66, %rd58;
	add.s32 	%r205, %r205, -4;
	add.s32 	%r204, %r204, 4;
	setp.ne.s32 	%p37, %r204, 0;
	@%p37 bra 	$L__BB422_4;
	add.s32 	%r207, %r205, 1;
$L__BB422_30:
	and.b32  	%r18, %r6, 3;
	setp.eq.s32 	%p38, %r18, 0;
	@%p38 bra 	$L__BB422_53;
	setp.eq.s32 	%p39, %r18, 1;
	@%p39 bra 	$L__BB422_45;
	mul.wide.u32 	%rd443, %r207, 8;
	add.s64 	%rd444, %rd2, %rd443;
	ld.global.u64 	%rd81, [%rd444];
	or.b64  	%rd445, %rd517, %rd81;
	and.b64  	%rd446, %rd445, -4294967296;
	setp.ne.s64 	%p40, %rd446, 0;
	@%p40 bra 	$L__BB422_34;
	cvt.u32.u64 	%r175, %rd81;
	cvt.u32.u64 	%r176, %rd517;
	div.u32 	%r177, %r176, %r175;
	mul.lo.s32 	%r178, %r177, %r175;
	sub.s32 	%r179, %r176, %r178;
	cvt.u64.u32 	%rd505, %r177;
	cvt.u64.u32 	%rd506, %r179;
	bra.uni 	$L__BB422_35;
$L__BB422_34:
	div.s64 	%rd505, %rd517, %rd81;
	mul.lo.s64 	%rd447, %rd505, %rd81;
	sub.s64 	%rd506, %rd517, %rd447;
$L__BB422_35:
	add.s64 	%rd449, %rd1, %rd443;
	ld.global.u64 	%rd88, [%rd449];
	mad.lo.s64 	%rd89, %rd88, %rd506, %rd521;
	or.b64  	%rd450, %rd515, %rd81;
	and.b64  	%rd451, %rd450, -4294967296;
	setp.ne.s64 	%p41, %rd451, 0;
	@%p41 bra 	$L__BB422_37;
	cvt.u32.u64 	%r180, %rd81;
	cvt.u32.u64 	%r181, %rd515;
	div.u32 	%r182, %r181, %r180;
	mul.lo.s32 	%r183, %r182, %r180;
	sub.s32 	%r184, %r181, %r183;
	cvt.u64.u32 	%rd507, %r182;
	cvt.u64.u32 	%rd508, %r184;
	bra.uni 	$L__BB422_38;
$L__BB422_37:
	div.s64 	%rd507, %rd515, %rd81;
	mul.lo.s64 	%rd452, %rd507, %rd81;
	sub.s64 	%rd508, %rd515, %rd452;
$L__BB422_38:
	mad.lo.s64 	%rd96, %rd508, %rd88, %rd522;
	add.s32 	%r19, %r207, -1;
	mul.wide.u32 	%rd453, %r19, 8;
	add.s64 	%rd454, %rd2, %rd453;
	ld.global.u64 	%rd97, [%rd454];
	or.b64  	%rd455, %rd505, %rd97;
	and.b64  	%rd456, %rd455, -4294967296;
	setp.ne.s64 	%p42, %rd456, 0;
	@%p42 bra 	$L__BB422_40;
	cvt.u32.u64 	%r185, %rd97;
	cvt.u32.u64 	%r186, %rd505;
	div.u32 	%r187, %r186, %r185;
	mul.lo.s32 	%r188, %r187, %r185;
	sub.s32 	%r189, %r186, %r188;
	cvt.u64.u32 	%rd517, %r187;
	cvt.u64.u32 	%rd510, %r189;
	bra.uni 	$L__BB422_41;
$L__BB422_40:
	div.s64 	%rd517, %rd505, %rd97;
	mul.lo.s64 	%rd457, %rd517, %rd97;
	sub.s64 	%rd510, %rd505, %rd457;
$L__BB422_41:
	add.s64 	%rd459, %rd1, %rd453;
	ld.global.u64 	%rd104, [%rd459];
	mad.lo.s64 	%rd521, %rd104, %rd510, %rd89;
	or.b64  	%rd460, %rd507, %rd97;
	and.b64  	%rd461, %rd460, -4294967296;
	setp.ne.s64 	%p43, %rd461, 0;
	@%p43 bra 	$L__BB422_43;
	cvt.u32.u64 	%r190, %rd97;
	cvt.u32.u64 	%r191, %rd507;
	div.u32 	%r192, %r191, %r190;
	mul.lo.s32 	%r193, %r192, %r190;
	sub.s32 	%r194, %r191, %r193;
	cvt.u64.u32 	%rd515, %r192;
	cvt.u64.u32 	%rd512, %r194;
	bra.uni 	$L__BB422_44;
$L__BB422_43:
	div.s64 	%rd515, %rd507, %rd97;
	mul.lo.s64 	%rd462, %rd515, %rd97;
	sub.s64 	%rd512, %rd507, %rd462;
$L__BB422_44:
	mad.lo.s64 	%rd522, %rd512, %rd104, %rd96;
	add.s32 	%r207, %r207, -2;
$L__BB422_45:
	and.b32  	%r195, %r6, 1;
	setp.eq.b32 	%p44, %r195, 1;
	not.pred 	%p45, %p44;
	@%p45 bra 	$L__BB422_53;
	mul.wide.u32 	%rd463, %r207, 8;
	add.s64 	%rd464, %rd2, %rd463;
	ld.global.u64 	%rd119, [%rd464];
	or.b64  	%rd465, %rd517, %rd119;
	and.b64  	%rd466, %rd465, -4294967296;
	setp.ne.s64 	%p46, %rd466, 0;
	@%p46 bra 	$L__BB422_48;
	cvt.u32.u64 	%r196, %rd119;
	cvt.u32.u64 	%r197, %rd517;
	rem.u32 	%r198, %r197, %r196;
	cvt.u64.u32 	%rd519, %r198;
	bra.uni 	$L__BB422_49;
$L__BB422_48:
	rem.s64 	%rd519, %rd517, %rd119;
$L__BB422_49:
	add.s64 	%rd468, %rd1, %rd463;
	ld.global.u64 	%rd123, [%rd468];
	mad.lo.s64 	%rd521, %rd123, %rd519, %rd521;
	or.b64  	%rd469, %rd515, %rd119;
	and.b64  	%rd470, %rd469, -4294967296;
	setp.ne.s64 	%p47, %rd470, 0;
	@%p47 bra 	$L__BB422_51;
	cvt.u32.u64 	%r199, %rd119;
	cvt.u32.u64 	%r200, %rd515;
	rem.u32 	%r201, %r200, %r199;
	cvt.u64.u32 	%rd520, %r201;
	bra.uni 	$L__BB422_52;
$L__BB422_51:
	rem.s64 	%rd520, %rd515, %rd119;
$L__BB422_52:
	mad.lo.s64 	%rd522, %rd520, %rd123, %rd522;
$L__BB422_53:
	add.s64 	%rd471, %rd563, %rd521;
	ld.global.u8 	%rs3, [%rd471];
	add.s64 	%rd472, %rd563, %rd522;
	ld.global.u8 	%rs4, [%rd472];
	max.u16 	%rs5, %rs3, %rs4;
	st.shared.u8 	[%r5], %rs5;
	bra.uni 	$L__BB422_114;
$L__BB422_54:
	cvt.u64.u32 	%rd131, %r4;
	setp.le.u64 	%p2, %rd264, %rd131;
	@%p2 bra 	$L__BB422_114;
	mov.u32 	%r55, %ctaid.y;
	cvt.u64.u32 	%rd269, %r55;
	mad.lo.s64 	%rd554, %rd264, %rd269, %rd131;
	cvt.u32.u64 	%r22, %rd263;
	add.s32 	%r211, %r22, -1;
	setp.lt.s32 	%p3, %r211, 0;
	@%p3 bra 	$L__BB422_113;
	and.b32  	%r24, %r22, 7;
	setp.lt.u32 	%p4, %r211, 7;
	@%p4 bra 	$L__BB422_84;
	add.s32 	%r209, %r22, -4;
	and.b32  	%r56, %r22, -8;
	neg.s32 	%r208, %r56;
$L__BB422_58:
	.pragma "nounroll";
	add.s32 	%r29, %r209, 3;
	mul.wide.u32 	%rd271, %r29, 8;
	add.s64 	%rd272, %rd2, %rd271;
	ld.global.u64 	%rd135, [%rd272];
	or.b64  	%rd273, %rd554, %rd135;
	and.b64  	%rd274, %rd273, -4294967296;
	setp.ne.s64 	%p5, %rd274, 0;
	@%p5 bra 	$L__BB422_60;
	cvt.u32.u64 	%r57, %rd135;
	cvt.u32.u64 	%r58, %rd554;
	div.u32 	%r59, %r58, %r57;
	mul.lo.s32 	%r60, %r59, %r57;
	sub.s32 	%r61, %r58, %r60;
	cvt.u64.u32 	%rd525, %r59;
	cvt.u64.u32 	%rd526, %r61;
	bra.uni 	$L__BB422_61;
$L__BB422_60:
	div.s64 	%rd525, %rd554, %rd135;
	mul.lo.s64 	%rd275, %rd525, %rd135;
	sub.s64 	%rd526, %rd554, %rd275;
$L__BB422_61:
	add.s64 	%rd277, %rd1, %rd271;
	ld.global.u64 	%rd278, [%rd277];
	mul.lo.s64 	%rd142, %rd278, %rd526;
	add.s32 	%r30, %r209, 2;
	mul.wide.u32 	%rd279, %r30, 8;
	add.s64 	%rd280, %rd2, %rd279;
	ld.global.u64 	%rd143, [%rd280];
	or.b64  	%rd281, %rd525, %rd143;
	and.b64  	%rd282, %rd281, -4294967296;
	setp.ne.s64 	%p6, %rd282, 0;
	@%p6 bra 	$L__BB422_63;
	cvt.u32.u64 	%r62, %rd143;
	cvt.u32.u64 	%r63, %rd525;
	div.u32 	%r64, %r63, %r62;
	mul.lo.s32 	%r65, %r64, %r62;
	sub.s32 	%r66, %r63, %r65;
	cvt.u64.u32 	%rd527, %r64;
	cvt.u64.u32 	%rd528, %r66;
	bra.uni 	$L__BB422_64;
$L__BB422_63:
	div.s64 	%rd527, %rd525, %rd143;
	mul.lo.s64 	%rd283, %rd527, %rd143;
	sub.s64 	%rd528, %rd525, %rd283;
$L__BB422_64:
	add.s64 	%rd285, %rd1, %rd279;
	ld.global.u64 	%rd286, [%rd285];
	mad.lo.s64 	%rd150, %rd286, %rd528, %rd142;
	add.s32 	%r31, %r209, 1;
	mul.wide.u32 	%rd287, %r31, 8;
	add.s64 	%rd288, %rd2, %rd287;
	ld.global.u64 	%rd151, [%rd288];
	or.b64  	%rd289, %rd527, %rd151;
	and.b64  	%rd290, %rd289, -4294967296;
	setp.ne.s64 	%p7, %rd290, 0;
	@%p7 bra 	$L__BB422_66;
	cvt.u32.u64 	%r67, %rd151;
	cvt.u32.u64 	%r68, %rd527;
	div.u32 	%r69, %r68, %r67;
	mul.lo.s32 	%r70, %r69, %r67;
	sub.s32 	%r71, %r68, %r70;
	cvt.u64.u32 	%rd529, %r69;
	cvt.u64.u32 	%rd530, %r71;
	bra.uni 	$L__BB422_67;
$L__BB422_66:
	div.s64 	%rd529, %rd527, %rd151;
	mul.lo.s64 	%rd291, %rd529, %rd151;
	sub.s64 	%rd530, %rd527, %rd291;
$L__BB422_67:
	add.s64 	%rd293, %rd1, %rd287;
	ld.global.u64 	%rd294, [%rd293];
	mad.lo.s64 	%rd158, %rd294, %rd530, %rd150;
	add.s32 	%r32, %r209, -4;
	mul.wide.u32 	%rd295, %r209, 8;
	add.s64 	%rd296, %rd2, %rd295;
	ld.global.u64 	%rd159, [%rd296];
	or.b64  	%rd297, %rd529, %rd159;
	and.b64  	%rd298, %rd297, -4294967296;
	setp.ne.s64 	%p8, %rd298, 0;
	@%p8 bra 	$L__BB422_69;
	cvt.u32.u64 	%r72, %rd159;
	cvt.u32.u64 	%r73, %rd529;
	div.u32 	%r74, %r73, %r72;
	mul.lo.s32 	%r75, %r74, %r72;
	sub.s32 	%r76, %r73, %r75;
	cvt.u64.u32 	%rd531, %r74;
	cvt.u64.u32 	%rd532, %r76;
	bra.uni 	$L__BB422_70;
$L__BB422_69:
	div.s64 	%rd531, %rd529, %rd159;
	mul.lo.s64 	%rd299, %rd531, %rd159;
	sub.s64 	%rd532, %rd529, %rd299;
$L__BB422_70:
	add.s64 	%rd301, %rd1, %rd295;
	ld.global.u64 	%rd302, [%rd301];
	mad.lo.s64 	%rd166, %rd302, %rd532, %rd158;
	add.s32 	%r33, %r209, -1;
	mul.wide.u32 	%rd303, %r33, 8;
	add.s64 	%rd304, %rd2, %rd303;
	ld.global.u64 	%rd167, [%rd304];
	or.b64  	%rd305, %rd531, %rd167;
	and.b64  	%rd306, %rd305, -4294967296;
	setp.ne.s64 	%p9, %rd306, 0;
	@%p9 bra 	$L__BB422_72;
	cvt.u32.u64 	%r77, %rd167;
	cvt.u32.u64 	%r78, %rd531;
	div.u32 	%r79, %r78, %r77;
	mul.lo.s32 	%r80, %r79, %r77;
	sub.s32 	%r81, %r78, %r80;
	cvt.u64.u32 	%rd533, %r79;
	cvt.u64.u32 	%rd534, %r81;
	bra.uni 	$L__BB422_73;
$L__BB422_72:
	div.s64 	%rd533, %rd531, %rd167;
	mul.lo.s64 	%rd307, %rd533, %rd167;
	sub.s64 	%rd534, %rd531, %rd307;
$L__BB422_73:
	add.s64 	%rd309, %rd1, %rd303;
	ld.global.u64 	%rd310, [%rd309];
	mad.lo.s64 	%rd174, %rd310, %rd534, %rd166;
	add.s32 	%r34, %r209, -2;
	mul.wide.u32 	%rd311, %r34, 8;
	add.s64 	%rd312, %rd2, %rd311;
	ld.global.u64 	%rd175, [%rd312];
	or.b64  	%rd313, %rd533, %rd175;
	and.b64  	%rd314, %rd313, -4294967296;
	setp.ne.s64 	%p10, %rd314, 0;
	@%p10 bra 	$L__BB422_75;
	cvt.u32.u64 	%r82, %rd175;
	cvt.u32.u64 	%r83, %rd533;
	div.u32 	%r84, %r83, %r82;
	mul.lo.s32 	%r85, %r84, %r82;
	sub.s32 	%r86, %r83, %r85;
	cvt.u64.u32 	%rd535, %r84;
	cvt.u64.u32 	%rd536, %r86;
	bra.uni 	$L__BB422_76;
$L__BB422_75:
	div.s64 	%rd535, %rd533, %rd175;
	mul.lo.s64 	%rd315, %rd535, %rd175;
	sub.s64 	%rd536, %rd533, %rd315;
$L__BB422_76:
	add.s64 	%rd317, %rd1, %rd311;
	ld.global.u64 	%rd318, [%rd317];
	mad.lo.s64 	%rd182, %rd318, %rd536, %rd174;
	add.s32 	%r35, %r209, -3;
	mul.wide.u32 	%rd319, %r35, 8;
	add.s64 	%rd320, %rd2, %rd319;
	ld.global.u64 	%rd183, [%rd320];
	or.b64  	%rd321, %rd535, %rd183;
	and.b64  	%rd322, %rd321, -4294967296;
	setp.ne.s64 	%p11, %rd322, 0;
	@%p11 bra 	$L__BB422_78;
	cvt.u32.u64 	%r87, %rd183;
	cvt.u32.u64 	%r88, %rd535;
	div.u32 	%r89, %r88, %r87;
	mul.lo.s32 	%r90, %r89, %r87;
	sub.s32 	%r91, %r88, %r90;
	cvt.u64.u32 	%rd537, %r89;
	cvt.u64.u32 	%rd538, %r91;
	bra.uni 	$L__BB422_79;
$L__BB422_78:
	div.s64 	%rd537, %rd535, %rd183;
	mul.lo.s64 	%rd323, %rd537, %rd183;
	sub.s64 	%rd538, %rd535, %rd323;
$L__BB422_79:
	add.s64 	%rd325, %rd1, %rd319;
	ld.global.u64 	%rd326, [%rd325];
	mad.lo.s64 	%rd190, %rd326, %rd538, %rd182;
	mul.wide.u32 	%rd327, %r32, 8;
	add.s64 	%rd328, %rd2, %rd327;
	ld.global.u64 	%rd191, [%rd328];
	or.b64  	%rd329, %rd537, %rd191;
	and.b64  	%rd330, %rd329, -4294967296;
	setp.ne.s64 	%p12, %rd330, 0;
	@%p12 bra 	$L__BB422_81;
	cvt.u32.u64 	%r92, %rd191;
	cvt.u32.u64 	%r93, %rd537;
	div.u32 	%r94, %r93, %r92;
	mul.lo.s32 	%r95, %r94, %r92;
	sub.s32 	%r96, %r93, %r95;
	cvt.u64.u32 	%rd554, %r94;
	cvt.u64.u32 	%rd540, %r96;
	bra.uni 	$L__BB422_82;
$L__BB422_81:
	div.s64 	%rd554, %rd537, %rd191;
	mul.lo.s64 	%rd331, %rd554, %rd191;
	sub.s64 	%rd540, %rd537, %rd331;
$L__BB422_82:
	add.s64 	%rd333, %rd1, %rd327;
	ld.global.u64 	%rd334, [%rd333];
	mad.lo.s64 	%rd335, %rd334, %rd540, %rd190;
	add.s64 	%rd563, %rd563, %rd335;
	add.s32 	%r209, %r209, -8;
	add.s32 	%r208, %r208, 8;
	setp.ne.s32 	%p13, %r208, 0;
	@%p13 bra 	$L__BB422_58;
	add.s32 	%r211, %r209, 3;
$L__BB422_84:
	setp.eq.s32 	%p14, %r24, 0;
	@%p14 bra 	$L__BB422_113;
	and.b32  	%r40, %r22, 3;
	setp.lt.u32 	%p15, %r24, 4;
	@%p15 bra 	$L__BB422_99;
	mul.wide.u32 	%rd337, %r211, 8;
	add.s64 	%rd338, %rd2, %rd337;
	ld.global.u64 	%rd202, [%rd338];
	or.b64  	%rd339, %rd554, %rd202;
	and.b64  	%rd340, %rd339, -4294967296;
	setp.ne.s64 	%p16, %rd340, 0;
	@%p16 bra 	$L__BB422_88;
	cvt.u32.u64 	%r97, %rd202;
	cvt.u32.u64 	%r98, %rd554;
	div.u32 	%r99, %r98, %r97;
	mul.lo.s32 	%r100, %r99, %r97;
	sub.s32 	%r101, %r98, %r100;
	cvt.u64.u32 	%rd544, %r99;
	cvt.u64.u32 	%rd545, %r101;
	bra.uni 	$L__BB422_89;
$L__BB422_88:
	div.s64 	%rd544, %rd554, %rd202;
	mul.lo.s64 	%rd341, %rd544, %rd202;
	sub.s64 	%rd545, %rd554, %rd341;
$L__BB422_89:
	add.s64 	%rd343, %rd1, %rd337;
	ld.global.u64 	%rd344, [%rd343];
	mul.lo.s64 	%rd209, %rd344, %rd545;
	add.s32 	%r41, %r211, -1;
	mul.wide.u32 	%rd345, %r41, 8;
	add.s64 	%rd346, %rd2, %rd345;
	ld.global.u64 	%rd210, [%rd346];
	or.b64  	%rd347, %rd544, %rd210;
	and.b64  	%rd348, %rd347, -4294967296;
	setp.ne.s64 	%p17, %rd348, 0;
	@%p17 bra 	$L__BB422_91;
	cvt.u32.u64 	%r102, %rd210;
	cvt.u32.u64 	%r103, %rd544;
	div.u32 	%r104, %r103, %r102;
	mul.lo.s32 	%r105, %r104, %r102;
	sub.s32 	%r106, %r103, %r105;
	cvt.u64.u32 	%rd546, %r104;
	cvt.u64.u32 	%rd547, %r106;
	bra.uni 	$L__BB422_92;
$L__BB422_91:
	div.s64 	%rd546, %rd544, %rd210;
	mul.lo.s64 	%rd349, %rd546, %rd210;
	sub.s64 	%rd547, %rd544, %rd349;
$L__BB422_92:
	add.s64 	%rd351, %rd1, %rd345;
	ld.global.u64 	%rd352, [%rd351];
	mad.lo.s64 	%rd217, %rd352, %rd547, %rd209;
	add.s32 	%r42, %r211, -2;
	mul.wide.u32 	%rd353, %r42, 8;
	add.s64 	%rd354, %rd2, %rd353;
	ld.global.u64 	%rd218, [%rd354];
	or.b64  	%rd355, %rd546, %rd218;
	and.b64  	%rd356, %rd355, -4294967296;
	setp.ne.s64 	%p18, %rd356, 0;
	@%p18 bra 	$L__BB422_94;
	cvt.u32.u64 	%r107, %rd218;
	cvt.u32.u64 	%r108, %rd546;
	div.u32 	%r109, %r108, %r107;
	mul.lo.s32 	%r110, %r109, %r107;
	sub.s32 	%r111, %r108, %r110;
	cvt.u64.u32 	%rd548, %r109;
	cvt.u64.u32 	%rd549, %r111;
	bra.uni 	$L__BB422_95;
$L__BB422_94:
	div.s64 	%rd548, %rd546, %rd218;
	mul.lo.s64 	%rd357, %rd548, %rd218;
	sub.s64 	%rd549, %rd546, %rd357;
$L__BB422_95:
	add.s64 	%rd359, %rd1, %rd353;
	ld.global.u64 	%rd360, [%rd359];
	mad.lo.s64 	%rd225, %rd360, %rd549, %rd217;
	add.s32 	%r43, %r211, -3;
	mul.wide.u32 	%rd361, %r43, 8;
	add.s64 	%rd362, %rd2, %rd361;
	ld.global.u64 	%rd226, [%rd362];
	or.b64  	%rd363, %rd548, %rd226;
	and.b64  	%rd364, %rd363, -4294967296;
	setp.ne.s64 	%p19, %rd364, 0;
	@%p19 bra 	$L__BB422_97;
	cvt.u32.u64 	%r112, %rd226;
	cvt.u32.u64 	%r113, %rd548;
	div.u32 	%r114, %r113, %r112;
	mul.lo.s32 	%r115, %r114, %r112;
	sub.s32 	%r116, %r113, %r115;
	cvt.u64.u32 	%rd554, %r114;
	cvt.u64.u32 	%rd551, %r116;
	bra.uni 	$L__BB422_98;
$L__BB422_97:
	div.s64 	%rd554, %rd548, %rd226;
	mul.lo.s64 	%rd365, %rd554, %rd226;
	sub.s64 	%rd551, %rd548, %rd365;
$L__BB422_98:
	add.s64 	%rd367, %rd1, %rd361;
	ld.global.u64 	%rd368, [%rd367];
	mad.lo.s64 	%rd369, %rd368, %rd551, %rd225;
	add.s64 	%rd563, %rd563, %rd369;
	add.s32 	%r211, %r211, -4;
$L__BB422_99:
	setp.eq.s32 	%p20, %r40, 0;
	@%p20 bra 	$L__BB422_113;
	setp.eq.s32 	%p21, %r40, 1;
	@%p21 bra 	$L__BB422_108;
	mul.wide.u32 	%rd371, %r211, 8;
	add.s64 	%rd372, %rd2, %rd371;
	ld.global.u64 	%rd237, [%rd372];
	or.b64  	%rd373, %rd554, %rd237;
	and.b64  	%rd374, %rd373, -4294967296;
	setp.ne.s64 	%p22, %rd374, 0;
	@%p22 bra 	$L__BB422_103;
	cvt.u32.u64 	%r117, %rd237;
	cvt.u32.u64 	%r118, %rd554;
	div.u32 	%r119, %r118, %r117;
	mul.lo.s32 	%r120, %r119, %r117;
	sub.s32 	%r121, %r118, %r120;
	cvt.u64.u32 	%rd555, %r119;
	cvt.u64.u32 	%rd556, %r121;
	bra.uni 	$L__BB422_104;
$L__BB422_103:
	div.s64 	%rd555, %rd554, %rd237;
	mul.lo.s64 	%rd375, %rd555, %rd237;
	sub.s64 	%rd556, %rd554, %rd375;
$L__BB422_104:
	add.s64 	%rd377, %rd1, %rd371;
	ld.global.u64 	%rd378, [%rd377];
	mul.lo.s64 	%rd244, %rd378, %rd556;
	add.s32 	%r46, %r211, -1;
	mul.wide.u32 	%rd379, %r46, 8;
	add.s64 	%rd380, %rd2, %rd379;
	ld.global.u64 	%rd245, [%rd380];
	or.b64  	%rd381, %rd555, %rd245;
	and.b64  	%rd382, %rd381, -4294967296;
	setp.ne.s64 	%p23, %rd382, 0;
	@%p23 bra 	$L__BB422_106;
	cvt.u32.u64 	%r122, %rd245;
	cvt.u32.u64 	%r123, %rd555;
	div.u32 	%r124, %r123, %r122;
	mul.lo.s32 	%r125, %r124, %r122;
	sub.s32 	%r126, %r123, %r125;
	cvt.u64.u32 	%rd554, %r124;
	cvt.u64.u32 	%rd558, %r126;
	bra.uni 	$L__BB422_107;
$L__BB422_106:
	div.s64 	%rd554, %rd555, %rd245;
	mul.lo.s64 	%rd383, %rd554, %rd245;
	sub.s64 	%rd558, %rd555, %rd383;
$L__BB422_107:
	add.s64 	%rd385, %rd1, %rd379;
	ld.global.u64 	%rd386, [%rd385];
	mad.lo.s64 	%rd387, %rd386, %rd558, %rd244;
	add.s64 	%rd563, %rd563, %rd387;
	add.s32 	%r211, %r211, -2;
$L__BB422_108:
	and.b32  	%r127, %r22, 1;
	setp.eq.b32 	%p24, %r127, 1;
	not.pred 	%p25, %p24;
	@%p25 bra 	$L__BB422_113;
	mul.wide.u32 	%rd388, %r211, 8;
	add.s64 	%rd389, %rd2, %rd388;
	ld.global.u64 	%rd256, [%rd389];
	or.b64  	%rd390, %rd554, %rd256;
	and.b64  	%rd391, %rd390, -4294967296;
	setp.ne.s64 	%p26, %rd391, 0;
	@%p26 bra 	$L__BB422_111;
	cvt.u32.u64 	%r128, %rd256;
	cvt.u32.u64 	%r129, %rd554;
	rem.u32 	%r130, %r129, %r128;
	cvt.u64.u32 	%rd562, %r130;
	bra.uni 	$L__BB422_112;
$L__BB422_111:
	rem.s64 	%rd562, %rd554, %rd256;
$L__BB422_112:
	add.s64 	%rd393, %rd1, %rd388;
	ld.global.u64 	%rd394, [%rd393];
	mad.lo.s64 	%rd563, %rd394, %rd562, %rd563;
$L__BB422_113:
	ld.global.u8 	%rs2, [%rd563];
	st.shared.u8 	[%r5], %rs2;
$L__BB422_114:
	bar.sync 	0;
	setp.lt.u32 	%p48, %r213, 66;
	@%p48 bra 	$L__BB422_118;
$L__BB422_115:
	shr.u32 	%r50, %r213, 1;
	setp.ge.u32 	%p49, %r1, %r50;
	@%p49 bra 	$L__BB422_117;
	ld.shared.u8 	%rs6, [%r5];
	add.s32 	%r202, %r5, %r50;
	ld.shared.u8 	%rs7, [%r202];
	max.u16 	%rs8, %rs6, %rs7;
	st.shared.u8 	[%r5], %rs8;
$L__BB422_117:
	bar.sync 	0;
	setp.gt.u32 	%p50, %r213, 131;
	mov.u32 	%r213, %r50;
	@%p50 bra 	$L__BB422_115;
$L__BB422_118:
	setp.gt.u32 	%p51, %r1, 31;
	@%p51 bra 	$L__BB422_121;
	ld.volatile.shared.u8 	%rs9, [%r5];
	ld.volatile.shared.u8 	%rs10, [%r5+32];
	max.u16 	%rs11, %rs9, %rs10;
	st.volatile.shared.u8 	[%r5], %rs11;
	ld.volatile.shared.u8 	%rs12, [%r5];
	ld.volatile.shared.u8 	%rs13, [%r5+16];
	max.u16 	%rs14, %rs12, %rs13;
	st.volatile.shared.u8 	[%r5], %rs14;
	ld.volatile.shared.u8 	%rs15, [%r5];
	ld.volatile.shared.u8 	%rs16, [%r5+8];
	max.u16 	%rs17, %rs15, %rs16;
	st.volatile.shared.u8 	[%r5], %rs17;
	ld.volatile.shared.u8 	%rs18, [%r5];
	ld.volatile.shared.u8 	%rs19, [%r5+4];
	max.u16 	%rs20, %rs18, %rs19;
	st.volatile.shared.u8 	[%r5], %rs20;
	ld.volatile.shared.u8 	%rs21, [%r5];
	ld.volatile.shared.u8 	%rs22, [%r5+2];
	max.u16 	%rs23, %rs21, %rs22;
	st.volatile.shared.u8 	[%r5], %rs23;
	ld.volatile.shared.u8 	%rs24, [%r5];
	ld.volatile.shared.u8 	%rs25, [%r5+1];
	max.u16 	%rs26, %rs24, %rs25;
	st.volatile.shared.u8 	[%r5], %rs26;
	setp.ne.s32 	%p52, %r1, 0;
	@%p52 bra 	$L__BB422_121;
	ld.param.u64 	%rd478, [contiguous_max2_u8_param_0];
	ld.shared.u8 	%rs27, [maxsdata_u8];
	cvt.u64.u32 	%rd473, %r2;
	mov.u32 	%r203, %ctaid.y;
	cvt.u64.u32 	%rd474, %r203;
	mad.lo.s64 	%rd475, %rd265, %rd474, %rd473;
	cvta.to.global.u64 	%rd476, %rd478;
	add.s64 	%rd477, %rd476, %rd475;
	st.global.u8 	[%rd477], %rs27;
$L__BB422_121:
	ret;

}
	// .globl	contiguous_max22_u8
.visible .entry contiguous_max22_u8(
	.param .u64 .ptr .align 1 contiguous_max22_u8_param_0,
	.param .u64 .ptr .align 1 contiguous_max22_u8_param_1,
	.param .u64 contiguous_max22_u8_param_2,
	.param .u64 contiguous_max22_u8_param_3
)
{
	.reg .pred 	%p<8>;
	.reg .b16 	%rs<28>;
	.reg .b32 	%r<17>;
	.reg .b64 	%rd<23>;

	ld.param.u64 	%rd4, [contiguous_max22_u8_param_0];
	ld.param.u64 	%rd7, [contiguous_max22_u8_param_1];
	ld.param.u64 	%rd5, [contiguous_max22_u8_param_2];
	ld.param.u64 	%rd6, [contiguous_max22_u8_param_3];
	cvta.to.global.u64 	%rd1, %rd7;
	mov.u32 	%r1, %tid.x;
	mov.u32 	%r2, %ctaid.x;
	mov.u32 	%r16, %ntid.x;
	mul.lo.s32 	%r8, %r2, %r16;
	shl.b32 	%r9, %r8, 1;
	add.s32 	%r4, %r9, %r1;
	mov.u32 	%r10, maxsdata_u8;
	add.s32 	%r5, %r10, %r1;
	mov.b16 	%rs1, 0;
	st.shared.u8 	[%r5], %rs1;
	add.s32 	%r11, %r4, %r16;
	cvt.u64.u32 	%rd2, %r11;
	setp.le.u64 	%p1, %rd5, %rd2;
	@%p1 bra 	$L__BB423_2;
	cvt.u64.u32 	%rd11, %r4;
	mov.u32 	%r13, %ctaid.y;
	cvt.u64.u32 	%rd12, %r13;
	mul.lo.s64 	%rd13, %rd5, %rd12;
	add.s64 	%rd14, %rd13, %rd11;
	add.s64 	%rd15, %rd1, %rd14;
	ld.global.u8 	%rs3, [%rd15];
	add.s64 	%rd16, %rd13, %rd2;
	add.s64 	%rd17, %rd1, %rd16;
	ld.global.u8 	%rs4, [%rd17];
	max.u16 	%rs5, %rs3, %rs4;
	st.shared.u8 	[%r5], %rs5;
	bra.uni 	$L__BB423_4;
$L__BB423_2:
	cvt.u64.u32 	%rd3, %r4;
	setp.le.u64 	%p2, %rd5, %rd3;
	@%p2 bra 	$L__BB423_4;
	mov.u32 	%r12, %ctaid.y;
	cvt.u64.u32 	%rd8, %r12;
	mad.lo.s64 	%rd9, %rd5, %rd8, %rd3;
	add.s64 	%rd10, %rd1, %rd9;
	ld.global.u8 	%rs2, [%rd10];
	st.shared.u8 	[%r5], %rs2;
$L__BB423_4:
	bar.sync 	0;
	setp.lt.u32 	%p3, %r16, 66;
	@%p3 bra 	$L__BB423_8;
$L__BB423_5:
	shr.u32 	%r7, %r16, 1;
	setp.ge.u32 	%p4, %r1, %r7;
	@%p4 bra 	$L__BB423_7;
	ld.shared.u8 	%rs6, [%r5];
	add.s32 	%r14, %r5, %r7;
	ld.shared.u8 	%rs7, [%r14];
	max.u16 	%rs8, %rs6, %rs7;
	st.shared.u8 	[%r5], %rs8;
$L__BB423_7:
	bar.sync 	0;
	setp.gt.u32 	%p5, %r16, 131;
	mov.u32 	%r16, %r7;
	@%p5 bra 	$L__BB423_5;
$L__BB423_8:
	setp.gt.u32 	%p6, %r1, 31;
	@%p6 bra 	$L__BB423_11;
	ld.volatile.shared.u8 	%rs9, [%r5];
	ld.volatile.shared.u8 	%rs10, [%r5+32];
	max.u16 	%rs11, %rs9, %rs10;
	st.volatile.shared.u8 	[%r5], %rs11;
	ld.volatile.shared.u8 	%rs12, [%r5];
	ld.volatile.shared.u8 	%rs13, [%r5+16];
	max.u16 	%rs14, %rs12, %rs13;
	st.volatile.shared.u8 	[%r5], %rs14;
	ld.volatile.shared.u8 	%rs15, [%r5];
	ld.volatile.shared.u8 	%rs16, [%r5+8];
	max.u16 	%rs17, %rs15, %rs16;
	st.volatile.shared.u8 	[%r5], %rs17;
	ld.volatile.shared.u8 	%rs18, [%r5];
	ld.volatile.shared.u8 	%rs19, [%r5+4];
	max.u16 	%rs20, %rs18, %rs19;
	st.volatile.shared.u8 	[%r5], %rs20;
	ld.volatile.shared.u8 	%rs21, [%r5];
	ld.volatile.shared.u8 	%rs22, [%r5+2];
	max.u16 	%rs23, %rs21, %rs22;
	st.volatile.shared.u8 	[%r5], %rs23;
	ld.volatile.shared.u8 	%rs24, [%r5];
	ld.volatile.shared.u8 	%rs25, [%r5+1];
	max.u16 	%rs26, %rs24, %rs25;
	st.volatile.shared.u8 	[%r5], %rs26;
	setp.ne.s32 	%p7, %r1, 0;
	@%p7 bra 	$L__BB423_11;
	ld.shared.u8 	%rs27, [maxsdata_u8];
	cvt.u64.u32 	%rd18, %r2;
	mov.u32 	%r15, %ctaid.y;
	cvt.u64.u32 	%rd19, %r15;
	mad.lo.s64 	%rd20, %rd6, %rd19, %rd18;
	cvta.to.global.u64 	%rd21, %rd4;
	add.s64 	%rd22, %rd21, %rd20;
	st.global.u8 	[%rd22], %rs27;
$L__BB423_11:
	ret;

}
	// .globl	contiguous_max3_u8
.visible .entry contiguous_max3_u8(
	.param .u64 .ptr .align 1 contiguous_max3_u8_param_0,
	.param .u64 .ptr .align 1 contiguous_max3_u8_param_1,
	.param .u64 .ptr .align 1 contiguous_max3_u8_param_2,
	.param .u64 .ptr .align 1 contiguous_max3_u8_param_3,
	.param .u64 contiguous_max3_u8_param_4,
	.param .u64 contiguous_max3_u8_param_5,
	.param .u64 contiguous_max3_u8_param_6
)
{
	.reg .pred 	%p<38>;
	.reg .b16 	%rs<60>;
	.reg .b32 	%r<184>;
	.reg .b64 	%rd<306>;

	ld.param.u64 	%rd144, [contiguous_max3_u8_param_0];
	ld.param.u64 	%rd145, [contiguous_max3_u8_param_1];
	ld.param.u64 	%rd148, [contiguous_max3_u8_param_2];
	ld.param.u64 	%rd149, [contiguous_max3_u8_param_3];
	ld.param.u64 	%rd146, [contiguous_max3_u8_param_4];
	ld.param.u64 	%rd147, [contiguous_max3_u8_param_5];
	ld.param.u64 	%rd150, [contiguous_max3_u8_param_6];
	cvta.to.global.u64 	%rd1, %rd149;
	cvta.to.global.u64 	%rd2, %rd148;
	mov.u32 	%r1, %tid.y;
	mov.u32 	%r2, %ntid.x;
	mov.u32 	%r3, %tid.x;
	mad.lo.s32 	%r61, %r1, %r2, %r3;
	mov.u32 	%r62, %ctaid.x;
	mad.lo.s32 	%r63, %r62, %r2, %r3;
	mov.u32 	%r4, %ctaid.y;
	mov.u32 	%r5, %ntid.y;
	mad.lo.s32 	%r64, %r4, %r5, %r1;
	mov.u32 	%r65, maxsdata_u8;
	add.s32 	%r7, %r65, %r61;
	mov.b16 	%rs16, 0;
	st.shared.u8 	[%r7], %rs16;
	cvt.u64.u32 	%rd3, %r63;
	setp.le.u64 	%p1, %rd147, %rd3;
	cvt.u64.u32 	%rd152, %r64;
	setp.le.u64 	%p2, %rd150, %rd152;
	or.pred  	%p3, %p1, %p2;
	@%p3 bra 	$L__BB424_76;
	cvt.u32.u64 	%r66, %rd3;
	cvt.u32.u64 	%r67, %rd147;
	mad.lo.s32 	%r175, %r64, %r67, %r66;
	cvt.u32.u64 	%r9, %rd146;
	add.s32 	%r174, %r9, -1;
	setp.lt.s32 	%p4, %r174, 0;
	mov.b64 	%rd305, 0;
	@%p4 bra 	$L__BB424_59;
	setp.lt.u32 	%p5, %r174, 7;
	mov.b64 	%rd305, 0;
	@%p5 bra 	$L__BB424_30;
	add.s32 	%r170, %r9, -4;
	and.b32  	%r68, %r9, -8;
	neg.s32 	%r169, %r68;
	mov.b64 	%rd305, 0;
$L__BB424_4:
	.pragma "nounroll";
	add.s32 	%r16, %r170, 3;
	cvt.u64.u32 	%rd5, %r175;
	mul.wide.u32 	%rd157, %r16, 8;
	add.s64 	%rd158, %rd2, %rd157;
	ld.global.u64 	%rd6, [%rd158];
	and.b64  	%rd159, %rd6, -4294967296;
	setp.ne.s64 	%p6, %rd159, 0;
	@%p6 bra 	$L__BB424_6;
	cvt.u32.u64 	%r69, %rd6;
	cvt.u32.u64 	%r70, %rd5;
	div.u32 	%r71, %r70, %r69;
	mul.lo.s32 	%r72, %r71, %r69;
	sub.s32 	%r73, %r70, %r72;
	cvt.u64.u32 	%rd270, %r71;
	cvt.u64.u32 	%rd271, %r73;
	bra.uni 	$L__BB424_7;
$L__BB424_6:
	div.s64 	%rd270, %rd5, %rd6;
	mul.lo.s64 	%rd160, %rd270, %rd6;
	sub.s64 	%rd271, %rd5, %rd160;
$L__BB424_7:
	mul.wide.u32 	%rd161, %r16, 8;
	add.s64 	%rd162, %rd1, %rd161;
	ld.global.u64 	%rd163, [%rd162];
	mad.lo.s64 	%rd13, %rd163, %rd271, %rd305;
	add.s32 	%r17, %r170, 2;
	and.b64  	%rd14, %rd270, 4294967295;
	mul.wide.u32 	%rd164, %r17, 8;
	add.s64 	%rd165, %rd2, %rd164;
	ld.global.u64 	%rd15, [%rd165];
	and.b64  	%rd166, %rd15, -4294967296;
	setp.ne.s64 	%p7, %rd166, 0;
	@%p7 bra 	$L__BB424_9;
	cvt.u32.u64 	%r74, %rd15;
	cvt.u32.u64 	%r75, %rd14;
	div.u32 	%r76, %r75, %r74;
	mul.lo.s32 	%r77, %r76, %r74;
	sub.s32 	%r78, %r75, %r77;
	cvt.u64.u32 	%rd272, %r76;
	cvt.u64.u32 	%rd273, %r78;
	bra.uni 	$L__BB424_10;
$L__BB424_9:
	div.s64 	%rd272, %rd14, %rd15;
	mul.lo.s64 	%rd167, %rd272, %rd15;
	sub.s64 	%rd273, %rd14, %rd167;
$L__BB424_10:
	mul.wide.u32 	%rd168, %r17, 8;
	add.s64 	%rd169, %rd1, %rd168;
	ld.global.u64 	%rd170, [%rd169];
	mad.lo.s64 	%rd22, %rd170, %rd273, %rd13;
	add.s32 	%r18, %r170, 1;
	and.b64  	%rd23, %rd272, 4294967295;
	mul.wide.u32 	%rd171, %r18, 8;
	add.s64 	%rd172, %rd2, %rd171;
	ld.global.u64 	%rd24, [%rd172];
	and.b64  	%rd173, %rd24, -4294967296;
	setp.ne.s64 	%p8, %rd173, 0;
	@%p8 bra 	$L__BB424_12;
	cvt.u32.u64 	%r79, %rd24;
	cvt.u32.u64 	%r80, %rd23;
	div.u32 	%r81, %r80, %r79;
	mul.lo.s32 	%r82, %r81, %r79;
	sub.s32 	%r83, %r80, %r82;
	cvt.u64.u32 	%rd274, %r81;
	cvt.u64.u32 	%rd275, %r83;
	bra.uni 	$L__BB424_13;
$L__BB424_12:
	div.s64 	%rd274, %rd23, %rd24;
	mul.lo.s64 	%rd174, %rd274, %rd24;
	sub.s64 	%rd275, %rd23, %rd174;
$L__BB424_13:
	mul.wide.u32 	%rd175, %r18, 8;
	add.s64 	%rd176, %rd1, %rd175;
	ld.global.u64 	%rd177, [%rd176];
	mad.lo.s64 	%rd31, %rd177, %rd275, %rd22;
	and.b64  	%rd32, %rd274, 4294967295;
	mul.wide.u32 	%rd178, %r170, 8;
	add.s64 	%rd179, %rd2, %rd178;
	ld.global.u64 	%rd33, [%rd179];
	and.b64  	%rd180, %rd33, -4294967296;
	setp.ne.s64 	%p9, %rd180, 0;
	@%p9 bra 	$L__BB424_15;
	cvt.u32.u64 	%r84, %rd33;
	cvt.u32.u64 	%r85, %rd32;
	div.u32 	%r86, %r85, %r84;
	mul.lo.s32 	%r87, %r86, %r84;
	sub.s32 	%r88, %r85, %r87;
	cvt.u64.u32 	%rd276, %r86;
	cvt.u64.u32 	%rd277, %r88;
	bra.uni 	$L__BB424_16;
$L__BB424_15:
	div.s64 	%rd276, %rd32, %rd33;
	mul.lo.s64 	%rd181, %rd276, %rd33;
	sub.s64 	%rd277, %rd32, %rd181;
$L__BB424_16:
	mul.wide.u32 	%rd182, %r170, 8;
	add.s64 	%rd183, %rd1, %rd182;
	ld.global.u64 	%rd184, [%rd183];
	mad.lo.s64 	%rd40, %rd184, %rd277, %rd31;
	add.s32 	%r19, %r170, -1;
	and.b64  	%rd41, %rd276, 4294967295;
	mul.wide.u32 	%rd185, %r19, 8;
	add.s64 	%rd186, %rd2, %rd185;
	ld.global.u64 	%rd42, [%rd186];
	and.b64  	%rd187, %rd42, -4294967296;
	setp.ne.s64 	%p10, %rd187, 0;
	@%p10 bra 	$L__BB424_18;
	cvt.u32.u64 	%r89, %rd42;
	cvt.u32.u64 	%r90, %rd41;
	div.u32 	%r91, %r90, %r89;
	mul.lo.s32 	%r92, %r91, %r89;
	sub.s32 	%r93, %r90, %r92;
	cvt.u64.u32 	%rd278, %r91;
	cvt.u64.u32 	%rd279, %r93;
	bra.uni 	$L__BB424_19;
$L__BB424_18:
	div.s64 	%rd278, %rd41, %rd42;
	mul.lo.s64 	%rd188, %rd278, %rd42;
	sub.s64 	%rd279, %rd41, %rd188;
$L__BB424_19:
	mul.wide.u32 	%rd189, %r19, 8;
	add.s64 	%rd190, %rd1, %rd189;
	ld.global.u64 	%rd191, [%rd190];
	mad.lo.s64 	%rd49, %rd191, %rd279, %rd40;
	add.s32 	%r20, %r170, -2;
	and.b64  	%rd50, %rd278, 4294967295;
	mul.wide.u32 	%rd192, %r20, 8;
	add.s64 	%rd193, %rd2, %rd192;
	ld.global.u64 	%rd51, [%rd193];
	and.b64  	%rd194, %rd51, -4294967296;
	setp.ne.s64 	%p11, %rd194, 0;
	@%p11 bra 	$L__BB424_21;
	cvt.u32.u64 	%r94, %rd51;
	cvt.u32.u64 	%r95, %rd50;
	div.u32 	%r96, %r95, %r94;
	mul.lo.s32 	%r97, %r96, %r94;
	sub.s32 	%r98, %r95, %r97;
	cvt.u64.u32 	%rd280, %r96;
	cvt.u64.u32 	%rd281, %r98;
	bra.uni 	$L__BB424_22;
$L__BB424_21:
	div.s64 	%rd280, %rd50, %rd51;
	mul.lo.s64 	%rd195, %rd280, %rd51;
	sub.s64 	%rd281, %rd50, %rd195;
$L__BB424_22:
	mul.wide.u32 	%rd196, %r20, 8;
	add.s64 	%rd197, %rd1, %rd196;
	ld.global.u64 	%rd198, [%rd197];
	mad.lo.s64 	%rd58, %rd198, %rd281, %rd49;
	add.s32 	%r21, %r170, -3;
	and.b64  	%rd59, %rd280, 4294967295;
	mul.wide.u32 	%rd199, %r21, 8;
	add.s64 	%rd200, %rd2, %rd199;
	ld.global.u64 	%rd60, [%rd200];
	and.b64  	%rd201, %rd60, -4294967296;
	setp.ne.s64 	%p12, %rd201, 0;
	@%p12 bra 	$L__BB424_24;
	cvt.u32.u64 	%r99, %rd60;
	cvt.u32.u64 	%r100, %rd59;
	div.u32 	%r101, %r100, %r99;
	mul.lo.s32 	%r102, %r101, %r99;
	sub.s32 	%r103, %r100, %r102;
	cvt.u64.u32 	%rd282, %r101;
	cvt.u64.u32 	%rd283, %r103;
	bra.uni 	$L__BB424_25;
$L__BB424_24:
	div.s64 	%rd282, %rd59, %rd60;
	mul.lo.s64 	%rd202, %rd282, %rd60;
	sub.s64 	%rd283, %rd59, %rd202;
$L__BB424_25:
	mul.wide.u32 	%rd203, %r21, 8;
	add.s64 	%rd204, %rd1, %rd203;
	ld.global.u64 	%rd205, [%rd204];
	mad.lo.s64 	%rd67, %rd205, %rd283, %rd58;
	and.b64  	%rd68, %rd282, 4294967295;
	add.s32 	%r104, %r170, -4;
	mul.wide.u32 	%rd206, %r104, 8;
	add.s64 	%rd207, %rd2, %rd206;
	ld.global.u64 	%rd69, [%rd207];
	and.b64  	%rd208, %rd69, -4294967296;
	setp.ne.s64 	%p13, %rd208, 0;
	@%p13 bra 	$L__BB424_27;
	cvt.u32.u64 	%r105, %rd69;
	cvt.u32.u64 	%r106, %rd68;
	div.u32 	%r107, %r106, %r105;
	mul.lo.s32 	%r108, %r107, %r105;
	sub.s32 	%r109, %r106, %r108;
	cvt.u64.u32 	%rd284, %r107;
	cvt.u64.u32 	%rd285, %r109;
	bra.uni 	$L__BB424_28;
$L__BB424_27:
	div.s64 	%rd284, %rd68, %rd69;
	mul.lo.s64 	%rd209, %rd284, %rd69;
	sub.s64 	%rd285, %rd68, %rd209;
$L__BB424_28:
	mul.wide.u32 	%rd210, %r104, 8;
	add.s64 	%rd211, %rd1, %rd210;
	ld.global.u64 	%rd212, [%rd211];
	mad.lo.s64 	%rd305, %rd212, %rd285, %rd67;
	cvt.u32.u64 	%r175, %rd284;
	add.s32 	%r170, %r170, -8;
	add.s32 	%r169, %r169, 8;
	setp.ne.s32 	%p14, %r169, 0;
	@%p14 bra 	$L__BB424_4;
	add.s32 	%r174, %r170, 3;
$L__BB424_30:
	and.b32  	%r28, %r9, 7;
	setp.eq.s32 	%p15, %r28, 0;
	@%p15 bra 	$L__BB424_59;
	and.b32  	%r29, %r9, 3;
	setp.lt.u32 	%p16, %r28, 4;
	@%p16 bra 	$L__BB424_45;
	cvt.u64.u32 	%rd79, %r175;
	mul.wide.u32 	%rd214, %r174, 8;
	add.s64 	%rd215, %rd2, %rd214;
	ld.global.u64 	%rd80, [%rd215];
	and.b64  	%rd216, %rd80, -4294967296;
	setp.ne.s64 	%p17, %rd216, 0;
	@%p17 bra 	$L__BB424_34;
	cvt.u32.u64 	%r111, %rd80;
	cvt.u32.u64 	%r112, %rd79;
	div.u32 	%r113, %r112, %r111;
	mul.lo.s32 	%r114, %r113, %r111;
	sub.s32 	%r115, %r112, %r114;
	cvt.u64.u32 	%rd288, %r113;
	cvt.u64.u32 	%rd289, %r115;
	bra.uni 	$L__BB424_35;
$L__BB424_34:
	div.s64 	%rd288, %rd79, %rd80;
	mul.lo.s64 	%rd217, %rd288, %rd80;
	sub.s64 	%rd289, %rd79, %rd217;
$L__BB424_35:
	mul.wide.u32 	%rd218, %r174, 8;
	add.s64 	%rd219, %rd1, %rd218;
	ld.global.u64 	%rd220, [%rd219];
	mad.lo.s64 	%rd87, %rd220, %rd289, %rd305;
	add.s32 	%r30, %r174, -1;
	and.b64  	%rd88, %rd288, 4294967295;
	mul.wide.u32 	%rd221, %r30, 8;
	add.s64 	%rd222, %rd2, %rd221;
	ld.global.u64 	%rd89, [%rd222];
	and.b64  	%rd223, %rd89, -4294967296;
	setp.ne.s64 	%p18, %rd223, 0;
	@%p18 bra 	$L__BB424_37;
	cvt.u32.u64 	%r116, %rd89;
	cvt.u32.u64 	%r117, %rd88;
	div.u32 	%r118, %r117, %r116;
	mul.lo.s32 	%r119, %r118, %r116;
	sub.s32 	%r120, %r117, %r119;
	cvt.u64.u32 	%rd290, %r118;
	cvt.u64.u32 	%rd291, %r120;
	bra.uni 	$L__BB424_38;
$L__BB424_37:
	div.s64 	%rd290, %rd88, %rd89;
	mul.lo.s64 	%rd224, %rd290, %rd89;
	sub.s64 	%rd291, %rd88, %rd224;
$L__BB424_38:
	mul.wide.u32 	%rd225, %r30, 8;
	add.s64 	%rd226, %rd1, %rd225;
	ld.global.u64 	%rd227, [%rd226];
	mad.lo.s64 	%rd96, %rd227, %rd291, %rd87;
	add.s32 	%r31, %r174, -2;
	and.b64  	%rd97, %rd290, 4294967295;
	mul.wide.u32 	%rd228, %r31, 8;
	add.s64 	%rd229, %rd2, %rd228;
	ld.global.u64 	%rd98, [%rd229];
	and.b64  	%rd230, %rd98, -4294967296;
	setp.ne.s64 	%p19, %rd230, 0;
	@%p19 bra 	$L__BB424_40;
	cvt.u32.u64 	%r121, %rd98;
	cvt.u32.u64 	%r122, %rd97;
	div.u32 	%r123, %r122, %r121;
	mul.lo.s32 	%r124, %r123, %r121;
	sub.s32 	%r125, %r122, %r124;
	cvt.u64.u32 	%rd292, %r123;
	cvt.u64.u32 	%rd293, %r125;
	bra.uni 	$L__BB424_41;
$L__BB424_40:
	div.s64 	%rd292, %rd97, %rd98;
	mul.lo.s64 	%rd231, %rd292, %rd98;
	sub.s64 	%rd293, %rd97, %rd231;
$L__BB424_41:
	mul.wide.u32 	%rd232, %r31, 8;
	add.s64 	%rd233, %rd1, %rd232;
	ld.global.u64 	%rd234, [%rd233];
	mad.lo.s64 	%rd105, %rd234, %rd293, %rd96;
	add.s32 	%r32, %r174, -3;
	and.b64  	%rd106, %rd292, 4294967295;
	mul.wide.u32 	%rd235, %r32, 8;
	add.s64 	%rd236, %rd2, %rd235;
	ld.global.u64 	%rd107, [%rd236];
	and.b64  	%rd237, %rd107, -4294967296;
	setp.ne.s64 	%p20, %rd237, 0;
	@%p20 bra 	$L__BB424_43;
	cvt.u32.u64 	%r126, %rd107;
	cvt.u32.u64 	%r127, %rd106;
	div.u32 	%r128, %r127, %r126;
	mul.lo.s32 	%r129, %r128, %r126;
	sub.s32 	%r130, %r127, %r129;
	cvt.u64.u32 	%rd294, %r128;
	cvt.u64.u32 	%rd295, %r130;
	bra.uni 	$L__BB424_44;
$L__BB424_43:
	div.s64 	%rd294, %rd106, %rd107;
	mul.lo.s64 	%rd238, %rd294, %rd107;
	sub.s64 	%rd295, %rd106, %rd238;
$L__BB424_44:
	mul.wide.u32 	%rd239, %r32, 8;
	add.s64 	%rd240, %rd1, %rd239;
	ld.global.u64 	%rd241, [%rd240];
	mad.lo.s64 	%rd305, %rd241, %rd295, %rd105;
	cvt.u32.u64 	%r175, %rd294;
	add.s32 	%r174, %r174, -4;
$L__BB424_45:
	setp.eq.s32 	%p21, %r29, 0;
	@%p21 bra 	$L__BB424_59;
	setp.eq.s32 	%p22, %r29, 1;
	@%p22 bra 	$L__BB424_54;
	cvt.u64.u32 	%rd117, %r175;
	mul.wide.u32 	%rd243, %r174, 8;
	add.s64 	%rd244, %rd2, %rd243;
	ld.global.u64 	%rd118, [%rd244];
	and.b64  	%rd245, %rd118, -4294967296;
	setp.ne.s64 	%p23, %rd245, 0;
	@%p23 bra 	$L__BB424_49;
	cvt.u32.u64 	%r131, %rd118;
	cvt.u32.u64 	%r132, %rd117;
	div.u32 	%r133, %r132, %r131;
	mul.lo.s32 	%r134, %r133, %r131;
	sub.s32 	%r135, %r132, %r134;
	cvt.u64.u32 	%rd298, %r133;
	cvt.u64.u32 	%rd299, %r135;
	bra.uni 	$L__BB424_50;
$L__BB424_49:
	div.s64 	%rd298, %rd117, %rd118;
	mul.lo.s64 	%rd246, %rd298, %rd118;
	sub.s64 	%rd299, %rd117, %rd246;
$L__BB424_50:
	add.s64 	%rd248, %rd1, %rd243;
	ld.global.u64 	%rd249, [%rd248];
	mad.lo.s64 	%rd125, %rd249, %rd299, %rd305;
	add.s32 	%r37, %r174, -1;
	and.b64  	%rd126, %rd298, 4294967295;
	mul.wide.u32 	%rd250, %r37, 8;
	add.s64 	%rd251, %rd2, %rd250;
	ld.global.u64 	%rd127, [%rd251];
	and.b64  	%rd252, %rd127, -4294967296;
	setp.ne.s64 	%p24, %rd252, 0;
	@%p24 bra 	$L__BB424_52;
	cvt.u32.u64 	%r136, %rd127;
	cvt.u32.u64 	%r137, %rd126;
	div.u32 	%r138, %r137, %r136;
	mul.lo.s32 	%r139, %r138, %r136;
	sub.s32 	%r140, %r137, %r139;
	cvt.u64.u32 	%rd300, %r138;
	cvt.u64.u32 	%rd301, %r140;
	bra.uni 	$L__BB424_53;
$L__BB424_52:
	div.s64 	%rd300, %rd126, %rd127;
	mul.lo.s64 	%rd253, %rd300, %rd127;
	sub.s64 	%rd301, %rd126, %rd253;
$L__BB424_53:
	add.s64 	%rd255, %rd1, %rd250;
	ld.global.u64 	%rd256, [%rd255];
	mad.lo.s64 	%rd305, %rd256, %rd301, %rd125;
	cvt.u32.u64 	%r175, %rd300;
	add.s32 	%r174, %r174, -2;
$L__BB424_54:
	and.b32  	%r141, %r9, 1;
	setp.eq.b32 	%p25, %r141, 1;
	not.pred 	%p26, %p25;
	@%p26 bra 	$L__BB424_59;
	cvt.u64.u32 	%rd137, %r175;
	mul.wide.u32 	%rd257, %r174, 8;
	add.s64 	%rd258, %rd2, %rd257;
	ld.global.u64 	%rd138, [%rd258];
	and.b64  	%rd259, %rd138, -4294967296;
	setp.ne.s64 	%p27, %rd259, 0;
	@%p27 bra 	$L__BB424_57;
	cvt.u32.u64 	%r142, %rd138;
	cvt.u32.u64 	%r143, %rd137;
	rem.u32 	%r144, %r143, %r142;
	cvt.u64.u32 	%rd304, %r144;
	bra.uni 	$L__BB424_58;
$L__BB424_57:
	rem.s64 	%rd304, %rd137, %rd138;
$L__BB424_58:
	add.s64 	%rd261, %rd1, %rd257;
	ld.global.u64 	%rd262, [%rd261];
	mad.lo.s64 	%rd305, %rd262, %rd304, %rd305;
$L__BB424_59:
	cvta.to.global.u64 	%rd263, %rd145;
	add.s64 	%rd264, %rd263, %rd305;
	ld.global.u8 	%rs17, [%rd264];
	st.shared.u8 	[%r7], %rs17;
	bar.sync 	0;
	setp.ne.s32 	%p28, %r1, 0;
	@%p28 bra 	$L__BB424_76;
	setp.gt.u32 	%p29, %r5, 1;
	@%p29 bra 	$L__BB424_62;
	mov.u32 	%r145, maxsdata_u8;
	add.s32 	%r146, %r145, %r3;
	ld.shared.u8 	%rs58, [%r146];
	bra.uni 	$L__BB424_75;
$L__BB424_62:
	mov.u32 	%r148, maxsdata_u8;
	add.s32 	%r42, %r148, %r3;
	ld.shared.u8 	%rs58, [%r42];
	add.s32 	%r43, %r5, -1;
	add.s32 	%r149, %r5, -2;
	and.b32  	%r44, %r43, 7;
	setp.lt.u32 	%p30, %r149, 7;
	mov.b32 	%r182, 1;
	@%p30 bra 	$L__BB424_66;
	and.b32  	%r151, %r43, -8;
	neg.s32 	%r180, %r151;
	add.s32 	%r152, %r3, %r2;
	add.s32 	%r178, %r148, %r152;
	shl.b32 	%r47, %r2, 3;
	mov.b32 	%r179, 0;
$L__BB424_64:
	.pragma "nounroll";
	ld.shared.u8 	%rs19, [%r178];
	and.b16  	%rs20, %rs58, 255;
	max.u16 	%rs21, %rs20, %rs19;
	add.s32 	%r154, %r178, %r2;
	ld.shared.u8 	%rs22, [%r154];
	max.u16 	%rs23, %rs21, %rs22;
	add.s32 	%r155, %r154, %r2;
	ld.shared.u8 	%rs24, [%r155];
	max.u16 	%rs25, %rs23, %rs24;
	add.s32 	%r156, %r155, %r2;
	ld.shared.u8 	%rs26, [%r156];
	max.u16 	%rs27, %rs25, %rs26;
	add.s32 	%r157, %r156, %r2;
	ld.shared.u8 	%rs28, [%r157];
	max.u16 	%rs29, %rs27, %rs28;
	add.s32 	%r158, %r157, %r2;
	ld.shared.u8 	%rs30, [%r158];
	max.u16 	%rs31, %rs29, %rs30;
	add.s32 	%r159, %r158, %r2;
	ld.shared.u8 	%rs32, [%r159];
	max.u16 	%rs33, %rs31, %rs32;
	add.s32 	%r160, %r159, %r2;
	ld.shared.u8 	%rs34, [%r160];
	max.u16 	%rs58, %rs33, %rs34;
	add.s32 	%r180, %r180, 8;
	add.s32 	%r179, %r179, 8;
	add.s32 	%r178, %r178, %r47;
	setp.ne.s32 	%p31, %r180, 0;
	@%p31 bra 	$L__BB424_64;
	add.s32 	%r182, %r179, 1;
$L__BB424_66:
	setp.eq.s32 	%p32, %r44, 0;
	@%p32 bra 	$L__BB424_74;
	and.b32  	%r56, %r43, 3;
	setp.lt.u32 	%p33, %r44, 4;
	@%p33 bra 	$L__BB424_69;
	mad.lo.s32 	%r161, %r182, %r2, %r42;
	ld.shared.u8 	%rs36, [%r161];
	and.b16  	%rs37, %rs58, 255;
	max.u16 	%rs38, %rs37, %rs36;
	add.s32 	%r162, %r161, %r2;
	ld.shared.u8 	%rs39, [%r162];
	max.u16 	%rs40, %rs38, %rs39;
	add.s32 	%r163, %r162, %r2;
	ld.shared.u8 	%rs41, [%r163];
	max.u16 	%rs42, %rs40, %rs41;
	add.s32 	%r164, %r163, %r2;
	ld.shared.u8 	%rs43, [%r164];
	max.u16 	%rs58, %rs42, %rs43;
	add.s32 	%r182, %r182, 4;
$L__BB424_69:
	setp.eq.s32 	%p34, %r56, 0;
	@%p34 bra 	$L__BB424_74;
	setp.eq.s32 	%p35, %r56, 1;
	@%p35 bra 	$L__BB424_72;
	mad.lo.s32 	%r165, %r182, %r2, %r42;
	ld.shared.u8 	%rs45, [%r165];
	and.b16  	%rs46, %rs58, 255;
	max.u16 	%rs47, %rs46, %rs45;
	add.s32 	%r166, %r165, %r2;
	ld.shared.u8 	%rs48, [%r166];
	max.u16 	%rs58, %rs47, %rs48;
	add.s32 	%r182, %r182, 2;
$L__BB424_72:
	and.b32  	%r167, %r43, 1;
	setp.eq.b32 	%p36, %r167, 1;
	not.pred 	%p37, %p36;
	@%p37 bra 	$L__BB424_74;
	mad.lo.s32 	%r168, %r182, %r2, %r42;
	ld.shared.u8 	%rs49, [%r168];
	and.b16  	%rs50, %rs58, 255;
	max.u16 	%rs58, %rs50, %rs49;
$L__BB424_74:
	st.shared.u8 	[%r42], %rs58;
$L__BB424_75:
	cvt.u64.u32 	%rd265, %r4;
	mad.lo.s64 	%rd266, %rd147, %rd265, %rd3;
	cvta.to.global.u64 	%rd267, %rd144;
	add.s64 	%rd268, %rd267, %rd266;
	st.global.u8 	[%rd268], %rs58;
$L__BB424_76:
	ret;

}
	// .globl	contiguous_max33_u8
.visible .entry contiguous_max33_u8(
	.param .u64 .ptr .align 1 contiguous_max33_u8_param_0,
	.param .u64 .ptr .align 1 contiguous_max33_u8_param_1,
	.param .u64 contiguous_max33_u8_param_2,
	.param .u64 contiguous_max33_u8_param_3,
	.param .u64 contiguous_max33_u8_param_4
)
{
	.reg .pred 	%p<14>;
	.reg .b16 	%rs<60>;
	.reg .b32 	%r<65>;
	.reg .b64 	%rd<15>;

	ld.param.u64 	%rd2, [contiguous_max33_u8_param_0];
	ld.param.u64 	%rd3, [contiguous_max33_u8_param_1];
	ld.param.u64 	%rd4, [contiguous_max33_u8_param_3];
	ld.param.u64 	%rd5, [contiguous_max33_u8_param_4];
	mov.u32 	%r1, %tid.y;
	mov.u32 	%r2, %ntid.x;
	mov.u32 	%r3, %tid.x;
	mad.lo.s32 	%r27, %r1, %r2, %r3;
	mov.u32 	%r28, %ctaid.x;
	mad.lo.s32 	%r29, %r28, %r2, %r3;
	mov.u32 	%r4, %ctaid.y;
	mov.u32 	%r5, %ntid.y;
	mad.lo.s32 	%r30, %r4, %r5, %r1;
	mov.u32 	%r31, maxsdata_u8;
	add.s32 	%r7, %r31, %r27;
	mov.b16 	%rs16, 0;
	st.shared.u8 	[%r7], %rs16;
	cvt.u64.u32 	%rd1, %r29;
	setp.le.u64 	%p1, %rd4, %rd1;
	cvt.u64.u32 	%rd7, %r30;
	setp.le.u64 	%p2, %rd5, %rd7;
	or.pred  	%p3, %p1, %p2;
	@%p3 bra 	$L__BB425_18;
	cvt.u32.u64 	%r32, %rd1;
	cvta.to.global.u64 	%rd8, %rd3;
	cvt.u32.u64 	%r33, %rd4;
	mad.lo.s32 	%r34, %r30, %r33, %r32;
	cvt.u64.u32 	%rd9, %r34;
	add.s64 	%rd10, %rd8, %rd9;
	ld.global.u8 	%rs17, [%rd10];
	st.shared.u8 	[%r7], %rs17;
	bar.sync 	0;
	setp.ne.s32 	%p4, %r1, 0;
	@%p4 bra 	$L__BB425_18;
	setp.gt.u32 	%p5, %r5, 1;
	@%p5 bra 	$L__BB425_4;
	add.s32 	%r36, %r31, %r3;
	ld.shared.u8 	%rs58, [%r36];
	bra.uni 	$L__BB425_17;
$L__BB425_4:
	add.s32 	%r8, %r31, %r3;
	ld.shared.u8 	%rs58, [%r8];
	add.s32 	%r9, %r5, -1;
	add.s32 	%r39, %r5, -2;
	and.b32  	%r10, %r9, 7;
	setp.lt.u32 	%p6, %r39, 7;
	mov.b32 	%r63, 1;
	@%p6 bra 	$L__BB425_8;
	and.b32  	%r41, %r9, -8;
	neg.s32 	%r61, %r41;
	add.s32 	%r42, %r3, %r2;
	add.s32 	%r59, %r31, %r42;
	shl.b32 	%r13, %r2, 3;
	mov.b32 	%r60, 0;
$L__BB425_6:
	.pragma "nounroll";
	ld.shared.u8 	%rs19, [%r59];
	and.b16  	%rs20, %rs58, 255;
	max.u16 	%rs21, %rs20, %rs19;
	add.s32 	%r44, %r59, %r2;
	ld.shared.u8 	%rs22, [%r44];
	max.u16 	%rs23, %rs21, %rs22;
	add.s32 	%r45, %r44, %r2;
	ld.shared.u8 	%rs24, [%r45];
	max.u16 	%rs25, %rs23, %rs24;
	add.s32 	%r46, %r45, %r2;
	ld.shared.u8 	%rs26, [%r46];
	max.u16 	%rs27, %rs25, %rs26;
	add.s32 	%r47, %r46, %r2;
	ld.shared.u8 	%rs28, [%r47];
	max.u16 	%rs29, %rs27, %rs28;
	add.s32 	%r48, %r47, %r2;
	ld.shared.u8 	%rs30, [%r48];
	max.u16 	%rs31, %rs29, %rs30;
	add.s32 	%r49, %r48, %r2;
	ld.shared.u8 	%rs32, [%r49];
	max.u16 	%rs33, %rs31, %rs32;
	add.s32 	%r50, %r49, %r2;
	ld.shared.u8 	%rs34, [%r50];
	max.u16 	%rs58, %rs33, %rs34;
	add.s32 	%r61, %r61, 8;
	add.s32 	%r60, %r60, 8;
	add.s32 	%r59, %r59, %r13;
	setp.ne.s32 	%p7, %r61, 0;
	@%p7 bra 	$L__BB425_6;
	add.s32 	%r63, %r60, 1;
$L__BB425_8:
	setp.eq.s32 	%p8, %r10, 0;
	@%p8 bra 	$L__BB425_16;
	and.b32  	%r22, %r9, 3;
	setp.lt.u32 	%p9, %r10, 4;
	@%p9 bra 	$L__BB425_11;
	mad.lo.s32 	%r51, %r63, %r2, %r8;
	ld.shared.u8 	%rs36, [%r51];
	and.b16  	%rs37, %rs58, 255;
	max.u16 	%rs38, %rs37, %rs36;
	add.s32 	%r52, %r51, %r2;
	ld.shared.u8 	%rs39, [%r52];
	max.u16 	%rs40, %rs38, %rs39;
	add.s32 	%r53, %r52, %r2;
	ld.shared.u8 	%rs41, [%r53];
	max.u16 	%rs42, %rs40, %rs41;
	add.s32 	%r54, %r53, %r2;
	ld.shared.u8 	%rs43, [%r54];
	max.u16 	%rs58, %rs42, %rs43;
	add.s32 	%r63, %r63, 4;
$L__BB425_11:
	setp.eq.s32 	%p10, %r22, 0;
	@%p10 bra 	$L__BB425_16;
	setp.eq.s32 	%p11, %r22, 1;
	@%p11 bra 	$L__BB425_14;
	mad.lo.s32 	%r55, %r63, %r2, %r8;
	ld.shared.u8 	%rs45, [%r55];
	and.b16  	%rs46, %rs58, 255;
	max.u16 	%rs47, %rs46, %rs45;
	add.s32 	%r56, %r55, %r2;
	ld.shared.u8 	%rs48, [%r56];
	max.u16 	%rs58, %rs47, %rs48;
	add.s32 	%r63, %r63, 2;
$L__BB425_14:
	and.b32  	%r57, %r9, 1;
	setp.eq.b32 	%p12, %r57, 1;
	not.pred 	%p13, %p12;
	@%p13 bra 	$L__BB425_16;
	mad.lo.s32 	%r58, %r63, %r2, %r8;
	ld.shared.u8 	%rs49, [%r58];
	and.b16  	%rs50, %rs58, 255;
	max.u16 	%rs58, %rs50, %rs49;
$L__BB425_16:
	st.shared.u8 	[%r8], %rs58;
$L__BB425_17:
	cvt.u64.u32 	%rd11, %r4;
	mad.lo.s64 	%rd12, %rd4, %rd11, %rd1;
	cvta.to.global.u64 	%rd13, %rd2;
	add.s64 	%rd14, %rd13, %rd12;
	st.global.u8 	[%rd14], %rs58;
$L__BB425_18:
	ret;

}
	// .globl	contiguous_max_u16
.visible .entry contiguous_max_u16(
	.param .u64 .ptr .align 1 contiguous_max_u16_param_0,
	.param .u64 .ptr .align 1 contiguous_max_u16_param_1,
	.param .u64 contiguous_max_u16_param_2
)
{
	.reg .pred 	%p<8>;
	.reg .b16 	%rs<28>;
	.reg .b32 	%r<16>;
	.reg .b64 	%rd<16>;

	ld.param.u64 	%rd4, [contiguous_max_u16_param_0];
	ld.param.u64 	%rd6, [contiguous_max_u16_param_1];
	ld.param.u64 	%rd5, [contiguous_max_u16_param_2];
	cvta.to.global.u64 	%rd1, %rd6;
	mov.u32 	%r1, %tid.x;
	mov.u32 	%r2, %ctaid.x;
	mov.u32 	%r15, %ntid.x;
	mul.lo.s32 	%r8, %r2, %r15;
	shl.b32 	%r9, %r8, 1;
	add.s32 	%r4, %r9, %r1;
	shl.b32 	%r10, %r1, 1;
	mov.u32 	%r11, maxsdata_u16;
	add.s32 	%r5, %r11, %r10;
	mov.b16 	%rs1, 0;
	st.shared.u16 	[%r5], %rs1;
	add.s32 	%r12, %r4, %r15;
	cvt.u64.u32 	%rd2, %r12;
	setp.le.u64 	%p1, %rd5, %rd2;
	@%p1 bra 	$L__BB426_2;
	mul.wide.u32 	%rd9, %r4, 2;
	add.s64 	%rd10, %rd1, %rd9;
	ld.global.u16 	%rs3, [%rd10];
	shl.b64 	%rd11, %rd2, 1;
	add.s64 	%rd12, %rd1, %rd11;
	ld.global.u16 	%rs4, [%rd12];
	max.u16 	%rs5, %rs3, %rs4;
	st.shared.u16 	[%r5], %rs5;
	bra.uni 	$L__BB426_4;
$L__BB426_2:
	cvt.u64.u32 	%rd3, %r4;
	setp.le.u64 	%p2, %rd5, %rd3;
	@%p2 bra 	$L__BB426_4;
	shl.b64 	%rd7, %rd3, 1;
	add.s64 	%rd8, %rd1, %rd7;
	ld.global.u16 	%rs2, [%rd8];
	st.shared.u16 	[%r5], %rs2;
$L__BB426_4:
	bar.sync 	0;
	setp.lt.u32 	%p3, %r15, 66;
	@%p3 bra 	$L__BB426_8;
$L__BB426_5:
	shr.u32 	%r7, %r15, 1;
	setp.ge.u32 	%p4, %r1, %r7;
	@%p4 bra 	$L__BB426_7;
	ld.shared.u16 	%rs6, [%r5];
	and.b32  	%r13, %r15, 2046;
	add.s32 	%r14, %r5, %r13;
	ld.shared.u16 	%rs7, [%r14];
	max.u16 	%rs8, %rs6, %rs7;
	st.shared.u16 	[%r5], %rs8;
$L__BB426_7:
	bar.sync 	0;
	setp.gt.u32 	%p5, %r15, 131;
	mov.u32 	%r15, %r7;
	@%p5 bra 	$L__BB426_5;
$L__BB426_8:
	setp.gt.u32 	%p6, %r1, 31;
	@%p6 bra 	$L__BB426_11;
	ld.volatile.shared.u16 	%rs9, [%r5];
	ld.volatile.shared.u16 	%rs10, [%r5+64];
	max.u16 	%rs11, %rs9, %rs10;
	st.volatile.shared.u16 	[%r5], %rs11;
	ld.volatile.shared.u16 	%rs12, [%r5];
	ld.volatile.shared.u16 	%rs13, [%r5+32];
	max.u16 	%rs14, %rs12, %rs13;
	st.volatile.shared.u16 	[%r5], %rs14;
	ld.volatile.shared.u16 	%rs15, [%r5];
	ld.volatile.shared.u16 	%rs16, [%r5+16];
	max.u16 	%rs17, %rs15, %rs16;
	st.volatile.shared.u16 	[%r5], %rs17;
	ld.volatile.shared.u16 	%rs18, [%r5];
	ld.volatile.shared.u16 	%rs19, [%r5+8];
	max.u16 	%rs20, %rs18, %rs19;
	st.volatile.shared.u16 	[%r5], %rs20;
	ld.volatile.shared.u16 	%rs21, [%r5];
	ld.volatile.shared.u16 	%rs22, [%r5+4];
	max.u16 	%rs23, %rs21, %rs22;
	st.volatile.shared.u16 	[%r5], %rs23;
	ld.volatile.shared.u16 	%rs24, [%r5];
	ld.volatile.shared.u16 	%rs25, [%r5+2];
	max.u16 	%rs26, %rs24, %rs25;
	st.volatile.shared.u16 	[%r5], %rs26;
	setp.ne.s32 	%p7, %r1, 0;
	@%p7 bra 	$L__BB426_11;
	ld.shared.u16 	%rs27, [maxsdata_u16];
	cvta.to.global.u64 	%rd13, %rd4;
	mul.wide.u32 	%rd14, %r2, 2;
	add.s64 	%rd15, %rd13, %rd14;
	st.global.u16 	[%rd15], %rs27;
$L__BB426_11:
	ret;

}
	// .globl	uncontiguous_max_u16
.visible .entry uncontiguous_max_u16(
	.param .u64 .ptr .align 1 uncontiguous_max_u16_param_0,
	.param .u64 .ptr .align 1 uncontiguous_max_u16_param_1,
	.param .u64 .ptr .align 1 uncontiguous_max_u16_param_2,
	.param .u64 .ptr .align 1 uncontiguous_max_u16_param_3,
	.param .u64 uncontiguous_max_u16_param_4,
	.param .u64 uncontiguous_max_u16_param_5
)
{
	.reg .pred 	%p<53>;
	.reg .b16 	%rs<28>;
	.reg .b32 	%r<212>;
	.reg .b64 	%rd<558>;

	ld.param.u64 	%rd260, [uncontiguous_max_u16_param_0];
	ld.param.u64 	%rd263, [uncontiguous_max_u16_param_1];
	ld.param.u64 	%rd264, [uncontiguous_max_u16_param_2];
	ld.param.u64 	%rd265, [uncontiguous_max_u16_param_3];
	ld.param.u64 	%rd261, [uncontiguous_max_u16_param_4];
	ld.param.u64 	%rd262, [uncontiguous_max_u16_param_5];
	cvta.to.global.u64 	%rd1, %rd265;
	cvta.to.global.u64 	%rd2, %rd264;
	cvta.to.global.u64 	%rd3, %rd263;
	mov.u32 	%r1, %tid.x;
	mov.u32 	%r2, %ctaid.x;
	mov.u32 	%r211, %ntid.x;
	mul.lo.s32 	%r52, %r2, %r211;
	shl.b32 	%r53, %r52, 1;
	add.s32 	%r4, %r53, %r1;
	shl.b32 	%r54, %r1, 1;
	mov.u32 	%r55, maxsdata_u16;
	add.s32 	%r5, %r55, %r54;
	mov.b16 	%rs1, 0;
	st.shared.u16 	[%r5], %rs1;
	add.s32 	%r56, %r4, %r211;
	cvt.u64.u32 	%rd511, %r56;
	setp.le.u64 	%p1, %rd262, %rd511;
	@%p1 bra 	$L__BB427_54;
	cvt.u32.u64 	%r6, %rd261;
	add.s32 	%r205, %r6, -1;
	setp.lt.s32 	%p27, %r205, 0;
	mov.b64 	%rd515, 0;
	mov.u64 	%rd516, %rd515;
	@%p27 bra 	$L__BB427_53;
	cvt.u64.u32 	%rd512, %r4;
	setp.lt.u32 	%p28, %r205, 3;
	mov.b64 	%rd516, 0;
	mov.u64 	%rd515, %rd516;
	@%p28 bra 	$L__BB427_30;
	add.s32 	%r203, %r6, -2;
	and.b32  	%r132, %r6, -4;
	neg.s32 	%r202, %r132;
	mov.b64 	%rd516, 0;
$L__BB427_4:
	.pragma "nounroll";
	add.s32 	%r12, %r203, 1;
	mul.wide.u32 	%rd397, %r12, 8;
	add.s64 	%rd398, %rd2, %rd397;
	ld.global.u64 	%rd10, [%rd398];
	or.b64  	%rd399, %rd512, %rd10;
	and.b64  	%rd400, %rd399, -4294967296;
	setp.ne.s64 	%p29, %rd400, 0;
	@%p29 bra 	$L__BB427_6;
	cvt.u32.u64 	%r133, %rd10;
	cvt.u32.u64 	%r134, %rd512;
	div.u32 	%r135, %r134, %r133;
	mul.lo.s32 	%r136, %r135, %r133;
	sub.s32 	%r137, %r134, %r136;
	cvt.u64.u32 	%rd477, %r135;
	cvt.u64.u32 	%rd478, %r137;
	bra.uni 	$L__BB427_7;
$L__BB427_6:
	div.s64 	%rd477, %rd512, %rd10;
	mul.lo.s64 	%rd401, %rd477, %rd10;
	sub.s64 	%rd478, %rd512, %rd401;
$L__BB427_7:
	mul.wide.u32 	%rd402, %r12, 8;
	add.s64 	%rd403, %rd1, %rd402;
	ld.global.u64 	%rd17, [%rd403];
	mad.lo.s64 	%rd18, %rd17, %rd478, %rd515;
	or.b64  	%rd404, %rd511, %rd10;
	and.b64  	%rd405, %rd404, -4294967296;
	setp.ne.s64 	%p30, %rd405, 0;
	@%p30 bra 	$L__BB427_9;
	cvt.u32.u64 	%r138, %rd10;
	cvt.u32.u64 	%r139, %rd511;
	div.u32 	%r140, %r139, %r138;
	mul.lo.s32 	%r141, %r140, %r138;
	sub.s32 	%r142, %r139, %r141;
	cvt.u64.u32 	%rd479, %r140;
	cvt.u64.u32 	%rd480, %r142;
	bra.uni 	$L__BB427_10;
$L__BB427_9:
	div.s64 	%rd479, %rd511, %rd10;
	mul.lo.s64 	%rd406, %rd479, %rd10;
	sub.s64 	%rd480, %rd511, %rd406;
$L__BB427_10:
	mad.lo.s64 	%rd25, %rd480, %rd17, %rd516;
	add.s32 	%r13, %r203, -2;
	mul.wide.u32 	%rd407, %r203, 8;
	add.s64 	%rd408, %rd2, %rd407;
	ld.global.u64 	%rd26, [%rd408];
	or.b64  	%rd409, %rd477, %rd26;
	and.b64  	%rd410, %rd409, -4294967296;
	setp.ne.s64 	%p31, %rd410, 0;
	@%p31 bra 	$L__BB427_12;
	cvt.u32.u64 	%r143, %rd26;
	cvt.u32.u64 	%r144, %rd477;
	div.u32 	%r145, %r144, %r143;
	mul.lo.s32 	%r146, %r145, %r143;
	sub.s32 	%r147, %r144, %r146;
	cvt.u64.u32 	%rd481, %r145;
	cvt.u64.u32 	%rd482, %r147;
	bra.uni 	$L__BB427_13;
$L__BB427_12:
	div.s64 	%rd481, %rd477, %rd26;
	mul.lo.s64 	%rd411, %rd481, %rd26;
	sub.s64 	%rd482, %rd477, %rd411;
$L__BB427_13:
	mul.wide.u32 	%rd412, %r203, 8;
	add.s64 	%rd413, %rd1, %rd412;
	ld.global.u64 	%rd33, [%rd413];
	mad.lo.s64 	%rd34, %rd33, %rd482, %rd18;
	or.b64  	%rd414, %rd479, %rd26;
	and.b64  	%rd415, %rd414, -4294967296;
	setp.ne.s64 	%p32, %rd415, 0;
	@%p32 bra 	$L__BB427_15;
	cvt.u32.u64 	%r148, %rd26;
	cvt.u32.u64 	%r149, %rd479;
	div.u32 	%r150, %r149, %r148;
	mul.lo.s32 	%r151, %r150, %r148;
	sub.s32 	%r152, %r149, %r151;
	cvt.u64.u32 	%rd483, %r150;
	cvt.u64.u32 	%rd484, %r152;
	bra.uni 	$L__BB427_16;
$L__BB427_15:
	div.s64 	%rd483, %rd479, %rd26;
	mul.lo.s64 	%rd416, %rd483, %rd26;
	sub.s64 	%rd484, %rd479, %rd416;
$L__BB427_16:
	mad.lo.s64 	%rd41, %rd484, %rd33, %rd25;
	add.s32 	%r14, %r203, -1;
	mul.wide.u32 	%rd417, %r14, 8;
	add.s64 	%rd418, %rd2, %rd417;
	ld.global.u64 	%rd42, [%rd418];
	or.b64  	%rd419, %rd481, %rd42;
	and.b64  	%rd420, %rd419, -4294967296;
	setp.ne.s64 	%p33, %rd420, 0;
	@%p33 bra 	$L__BB427_18;
	cvt.u32.u64 	%r153, %rd42;
	cvt.u32.u64 	%r154, %rd481;
	div.u32 	%r155, %r154, %r153;
	mul.lo.s32 	%r156, %r155, %r153;
	sub.s32 	%r157, %r154, %r156;
	cvt.u64.u32 	%rd485, %r155;
	cvt.u64.u32 	%rd486, %r157;
	bra.uni 	$L__BB427_19;
$L__BB427_18:
	div.s64 	%rd485, %rd481, %rd42;
	mul.lo.s64 	%rd421, %rd485, %rd42;
	sub.s64 	%rd486, %rd481, %rd421;
$L__BB427_19:
	mul.wide.u32 	%rd422, %r14, 8;
	add.s64 	%rd423, %rd1, %rd422;
	ld.global.u64 	%rd49, [%rd423];
	mad.lo.s64 	%rd50, %rd49, %rd486, %rd34;
	or.b64  	%rd424, %rd483, %rd42;
	and.b64  	%rd425, %rd424, -4294967296;
	setp.ne.s64 	%p34, %rd425, 0;
	@%p34 bra 	$L__BB427_21;
	cvt.u32.u64 	%r158, %rd42;
	cvt.u32.u64 	%r159, %rd483;
	div.u32 	%r160, %r159, %r158;
	mul.lo.s32 	%r161, %r160, %r158;
	sub.s32 	%r162, %r159, %r161;
	cvt.u64.u32 	%rd487, %r160;
	cvt.u64.u32 	%rd488, %r162;
	bra.uni 	$L__BB427_22;
$L__BB427_21:
	div.s64 	%rd487, %rd483, %rd42;
	mul.lo.s64 	%rd426, %rd487, %rd42;
	sub.s64 	%rd488, %rd483, %rd426;
$L__BB427_22:
	mad.lo.s64 	%rd57, %rd488, %rd49, %rd41;
	mul.wide.u32 	%rd427, %r13, 8;
	add.s64 	%rd428, %rd2, %rd427;
	ld.global.u64 	%rd58, [%rd428];
	or.b64  	%rd429, %rd485, %rd58;
	and.b64  	%rd430, %rd429, -4294967296;
	setp.ne.s64 	%p35, %rd430, 0;
	@%p35 bra 	$L__BB427_24;
	cvt.u32.u64 	%r163, %rd58;
	cvt.u32.u64 	%r164, %rd485;
	div.u32 	%r165, %r164, %r163;
	mul.lo.s32 	%r166, %r165, %r163;
	sub.s32 	%r167, %r164, %r166;
	cvt.u64.u32 	%rd512, %r165;
	cvt.u64.u32 	%rd490, %r167;
	bra.uni 	$L__BB427_25;
$L__BB427_24:
	div.s64 	%rd512, %rd485, %rd58;
	mul.lo.s64 	%rd431, %rd512, %rd58;
	sub.s64 	%rd490, %rd485, %rd431;
$L__BB427_25:
	mul.wide.u32 	%rd432, %r13, 8;
	add.s64 	%rd433, %rd1, %rd432;
	ld.global.u64 	%rd65, [%rd433];
	mad.lo.s64 	%rd515, %rd65, %rd490, %rd50;
	or.b64  	%rd434, %rd487, %rd58;
	and.b64  	%rd435, %rd434, -4294967296;
	setp.ne.s64 	%p36, %rd435, 0;
	@%p36 bra 	$L__BB427_27;
	cvt.u32.u64 	%r168, %rd58;
	cvt.u32.u64 	%r169, %rd487;
	div.u32 	%r170, %r169, %r168;
	mul.lo.s32 	%r171, %r170, %r168;
	sub.s32 	%r172, %r169, %r171;
	cvt.u64.u32 	%rd511, %r170;
	cvt.u64.u32 	%rd492, %r172;
	bra.uni 	$L__BB427_28;
$L__BB427_27:
	div.s64 	%rd511, %rd487, %rd58;
	mul.lo.s64 	%rd436, %rd511, %rd58;
	sub.s64 	%rd492, %rd487, %rd436;
$L__BB427_28:
	mad.lo.s64 	%rd516, %rd492, %rd65, %rd57;
	add.s32 	%r203, %r203, -4;
	add.s32 	%r202, %r202, 4;
	setp.ne.s32 	%p37, %r202, 0;
	@%p37 bra 	$L__BB427_4;
	add.s32 	%r205, %r203, 1;
$L__BB427_30:
	and.b32  	%r19, %r6, 3;
	setp.eq.s32 	%p38, %r19, 0;
	@%p38 bra 	$L__BB427_53;
	setp.eq.s32 	%p39, %r19, 1;
	@%p39 bra 	$L__BB427_45;
	mul.wide.u32 	%rd438, %r205, 8;
	add.s64 	%rd439, %rd2, %rd438;
	ld.global.u64 	%rd80, [%rd439];
	or.b64  	%rd440, %rd512, %rd80;
	and.b64  	%rd441, %rd440, -4294967296;
	setp.ne.s64 	%p40, %rd441, 0;
	@%p40 bra 	$L__BB427_34;
	cvt.u32.u64 	%r173, %rd80;
	cvt.u32.u64 	%r174, %rd512;
	div.u32 	%r175, %r174, %r173;
	mul.lo.s32 	%r176, %r175, %r173;
	sub.s32 	%r177, %r174, %r176;
	cvt.u64.u32 	%rd499, %r175;
	cvt.u64.u32 	%rd500, %r177;
	bra.uni 	$L__BB427_35;
$L__BB427_34:
	div.s64 	%rd499, %rd512, %rd80;
	mul.lo.s64 	%rd442, %rd499, %rd80;
	sub.s64 	%rd500, %rd512, %rd442;
$L__BB427_35:
	add.s64 	%rd444, %rd1, %rd438;
	ld.global.u64 	%rd87, [%rd444];
	mad.lo.s64 	%rd88, %rd87, %rd500, %rd515;
	or.b64  	%rd445, %rd511, %rd80;
	and.b64  	%rd446, %rd445, -4294967296;
	setp.ne.s64 	%p41, %rd446, 0;
	@%p41 bra 	$L__BB427_37;
	cvt.u32.u64 	%r178, %rd80;
	cvt.u32.u64 	%r179, %rd511;
	div.u32 	%r180, %r179, %r178;
	mul.lo.s32 	%r181, %r180, %r178;
	sub.s32 	%r182, %r179, %r181;
	cvt.u64.u32 	%rd501, %r180;
	cvt.u64.u32 	%rd502, %r182;
	bra.uni 	$L__BB427_38;
$L__BB427_37:
	div.s64 	%rd501, %rd511, %rd80;
	mul.lo.s64 	%rd447, %rd501, %rd80;
	sub.s64 	%rd502, %rd511, %rd447;
$L__BB427_38:
	mad.lo.s64 	%rd95, %rd502, %rd87, %rd516;
	add.s32 	%r20, %r205, -1;
	mul.wide.u32 	%rd448, %r20, 8;
	add.s64 	%rd449, %rd2, %rd448;
	ld.global.u64 	%rd96, [%rd449];
	or.b64  	%rd450, %rd499, %rd96;
	and.b64  	%rd451, %rd450, -4294967296;
	setp.ne.s64 	%p42, %rd451, 0;
	@%p42 bra 	$L__BB427_40;
	cvt.u32.u64 	%r183, %rd96;
	cvt.u32.u64 	%r184, %rd499;
	div.u32 	%r185, %r184, %r183;
	mul.lo.s32 	%r186, %r185, %r183;
	sub.s32 	%r187, %r184, %r186;
	cvt.u64.u32 	%rd512, %r185;
	cvt.u64.u32 	%rd504, %r187;
	bra.uni 	$L__BB427_41;
$L__BB427_40:
	div.s64 	%rd512, %rd499, %rd96;
	mul.lo.s64 	%rd452, %rd512, %rd96;
	sub.s64 	%rd504, %rd499, %rd452;
$L__BB427_41:
	add.s64 	%rd454, %rd1, %rd448;
	ld.global.u64 	%rd103, [%rd454];
	mad.lo.s64 	%rd515, %rd103, %rd504, %rd88;
	or.b64  	%rd455, %rd501, %rd96;
	and.b64  	%rd456, %rd455, -4294967296;
	setp.ne.s64 	%p43, %rd456, 0;
	@%p43 bra 	$L__BB427_43;
	cvt.u32.u64 	%r188, %rd96;
	cvt.u32.u64 	%r189, %rd501;
	div.u32 	%r190, %r189, %r188;
	mul.lo.s32 	%r191, %r190, %r188;
	sub.s32 	%r192, %r189, %r191;
	cvt.u64.u32 	%rd511, %r190;
	cvt.u64.u32 	%rd506, %r192;
	bra.uni 	$L__BB427_44;
$L__BB427_43:
	div.s64 	%rd511, %rd501, %rd96;
	mul.lo.s64 	%rd457, %rd511, %rd96;
	sub.s64 	%rd506, %rd501, %rd457;
$L__BB427_44:
	mad.lo.s64 	%rd516, %rd506, %rd103, %rd95;
	add.s32 	%r205, %r205, -2;
$L__BB427_45:
	and.b32  	%r193, %r6, 1;
	setp.eq.b32 	%p44, %r193, 1;
	not.pred 	%p45, %p44;
	@%p45 bra 	$L__BB427_53;
	mul.wide.u32 	%rd458, %r205, 8;
	add.s64 	%rd459, %rd2, %rd458;
	ld.global.u64 	%rd118, [%rd459];
	or.b64  	%rd460, %rd512, %rd118;
	and.b64  	%rd461, %rd460, -4294967296;
	setp.ne.s64 	%p46, %rd461, 0;
	@%p46 bra 	$L__BB427_48;
	cvt.u32.u64 	%r194, %rd118;
	cvt.u32.u64 	%r195, %rd512;
	rem.u32 	%r196, %r195, %r194;
	cvt.u64.u32 	%rd513, %r196;
	bra.uni 	$L__BB427_49;
$L__BB427_48:
	rem.s64 	%rd513, %rd512, %rd118;
$L__BB427_49:
	add.s64 	%rd463, %rd1, %rd458;
	ld.global.u64 	%rd122, [%rd463];
	mad.lo.s64 	%rd515, %rd122, %rd513, %rd515;
	or.b64  	%rd464, %rd511, %rd118;
	and.b64  	%rd465, %rd464, -4294967296;
	setp.ne.s64 	%p47, %rd465, 0;
	@%p47 bra 	$L__BB427_51;
	cvt.u32.u64 	%r197, %rd118;
	cvt.u32.u64 	%r198, %rd511;
	rem.u32 	%r199, %r198, %r197;
	cvt.u64.u32 	%rd514, %r199;
	bra.uni 	$L__BB427_52;
$L__BB427_51:
	rem.s64 	%rd514, %rd511, %rd118;
$L__BB427_52:
	mad.lo.s64 	%rd516, %rd514, %rd122, %rd516;
$L__BB427_53:
	shl.b64 	%rd466, %rd515, 1;
	add.s64 	%rd467, %rd3, %rd466;
	ld.global.u16 	%rs3, [%rd467];
	shl.b64 	%rd468, %rd516, 1;
	add.s64 	%rd469, %rd3, %rd468;
	ld.global.u16 	%rs4, [%rd469];
	max.u16 	%rs5, %rs3, %rs4;
	st.shared.u16 	[%r5], %rs5;
	bra.uni 	$L__BB427_114;
$L__BB427_54:
	cvt.u64.u32 	%rd548, %r4;
	setp.le.u64 	%p2, %rd262, %rd548;
	@%p2 bra 	$L__BB427_114;
	cvt.u32.u64 	%r23, %rd261;
	add.s32 	%r209, %r23, -1;
	setp.lt.s32 	%p3, %r209, 0;
	mov.b64 	%rd557, 0;
	@%p3 bra 	$L__BB427_113;
	and.b32  	%r25, %r23, 7;
	setp.lt.u32 	%p4, %r209, 7;
	mov.b64 	%rd557, 0;
	@%p4 bra 	$L__BB427_84;
	add.s32 	%r207, %r23, -4;
	and.b32  	%r57, %r23, -8;
	neg.s32 	%r206, %r57;
	mov.b64 	%rd557, 0;
$L__BB427_58:
	.pragma "nounroll";
	add.s32 	%r30, %r207, 3;
	mul.wide.u32 	%rd270, %r30, 8;
	add.s64 	%rd271, %rd2, %rd270;
	ld.global.u64 	%rd133, [%rd271];
	or.b64  	%rd272, %rd548, %rd133;
	and.b64  	%rd273, %rd272, -4294967296;
	setp.ne.s64 	%p5, %rd273, 0;
	@%p5 bra 	$L__BB427_60;
	cvt.u32.u64 	%r58, %rd133;
	cvt.u32.u64 	%r59, %rd548;
	div.u32 	%r60, %r59, %r58;
	mul.lo.s32 	%r61, %r60, %r58;
	sub.s32 	%r62, %r59, %r61;
	cvt.u64.u32 	%rd519, %r60;
	cvt.u64.u32 	%rd520, %r62;
	bra.uni 	$L__BB427_61;
$L__BB427_60:
	div.s64 	%rd519, %rd548, %rd133;
	mul.lo.s64 	%rd274, %rd519, %rd133;
	sub.s64 	%rd520, %rd548, %rd274;
$L__BB427_61:
	add.s64 	%rd276, %rd1, %rd270;
	ld.global.u64 	%rd277, [%rd276];
	mad.lo.s64 	%rd140, %rd277, %rd520, %rd557;
	add.s32 	%r31, %r207, 2;
	mul.wide.u32 	%rd278, %r31, 8;
	add.s64 	%rd279, %rd2, %rd278;
	ld.global.u64 	%rd141, [%rd279];
	or.b64  	%rd280, %rd519, %rd141;
	and.b64  	%rd281, %rd280, -4294967296;
	setp.ne.s64 	%p6, %rd281, 0;
	@%p6 bra 	$L__BB427_63;
	cvt.u32.u64 	%r63, %rd141;
	cvt.u32.u64 	%r64, %rd519;
	div.u32 	%r65, %r64, %r63;
	mul.lo.s32 	%r66, %r65, %r63;
	sub.s32 	%r67, %r64, %r66;
	cvt.u64.u32 	%rd521, %r65;
	cvt.u64.u32 	%rd522, %r67;
	bra.uni 	$L__BB427_64;
$L__BB427_63:
	div.s64 	%rd521, %rd519, %rd141;
	mul.lo.s64 	%rd282, %rd521, %rd141;
	sub.s64 	%rd522, %rd519, %rd282;
$L__BB427_64:
	add.s64 	%rd284, %rd1, %rd278;
	ld.global.u64 	%rd285, [%rd284];
	mad.lo.s64 	%rd148, %rd285, %rd522, %rd140;
	add.s32 	%r32, %r207, 1;
	mul.wide.u32 	%rd286, %r32, 8;
	add.s64 	%rd287, %rd2, %rd286;
	ld.global.u64 	%rd149, [%rd287];
	or.b64  	%rd288, %rd521, %rd149;
	and.b64  	%rd289, %rd288, -4294967296;
	setp.ne.s64 	%p7, %rd289, 0;
	@%p7 bra 	$L__BB427_66;
	cvt.u32.u64 	%r68, %rd149;
	cvt.u32.u64 	%r69, %rd521;
	div.u32 	%r70, %r69, %r68;
	mul.lo.s32 	%r71, %r70, %r68;
	sub.s32 	%r72, %r69, %r71;
	cvt.u64.u32 	%rd523, %r70;
	cvt.u64.u32 	%rd524, %r72;
	bra.uni 	$L__BB427_67;
$L__BB427_66:
	div.s64 	%rd523, %rd521, %rd149;
	mul.lo.s64 	%rd290, %rd523, %rd149;
	sub.s64 	%rd524, %rd521, %rd290;
$L__BB427_67:
	add.s64 	%rd292, %rd1, %rd286;
	ld.global.u64 	%rd293, [%rd292];
	mad.lo.s64 	%rd156, %rd293, %rd524, %rd148;
	add.s32 	%r33, %r207, -4;
	mul.wide.u32 	%rd294, %r207, 8;
	add.s64 	%rd295, %rd2, %rd294;
	ld.global.u64 	%rd157, [%rd295];
	or.b64  	%rd296, %rd523, %rd157;
	and.b64  	%rd297, %rd296, -4294967296;
	setp.ne.s64 	%p8, %rd297, 0;
	@%p8 bra 	$L__BB427_69;
	cvt.u32.u64 	%r73, %rd157;
	cvt.u32.u64 	%r74, %rd523;
	div.u32 	%r75, %r74, %r73;
	mul.lo.s32 	%r76, %r75, %r73;
	sub.s32 	%r77, %r74, %r76;
	cvt.u64.u32 	%rd525, %r75;
	cvt.u64.u32 	%rd526, %r77;
	bra.uni 	$L__BB427_70;
$L__BB427_69:
	div.s64 	%rd525, %rd523, %rd157;
	mul.lo.s64 	%rd298, %rd525, %rd157;
	sub.s64 	%rd526, %rd523, %rd298;
$L__BB427_70:
	add.s64 	%rd300, %rd1, %rd294;
	ld.global.u64 	%rd301, [%rd300];
	mad.lo.s64 	%rd164, %rd301, %rd526, %rd156;
	add.s32 	%r34, %r207, -1;
	mul.wide.u32 	%rd302, %r34, 8;
	add.s64 	%rd303, %rd2, %rd302;
	ld.global.u64 	%rd165, [%rd303];
	or.b64  	%rd304, %rd525, %rd165;
	and.b64  	%rd305, %rd304, -4294967296;
	setp.ne.s64 	%p9, %rd305, 0;
	@%p9 bra 	$L__BB427_72;
	cvt.u32.u64 	%r78, %rd165;
	cvt.u32.u64 	%r79, %rd525;
	div.u32 	%r80, %r79, %r78;
	mul.lo.s32 	%r81, %r80, %r78;
	sub.s32 	%r82, %r79, %r81;
	cvt.u64.u32 	%rd527, %r80;
	cvt.u64.u32 	%rd528, %r82;
	bra.uni 	$L__BB427_73;
$L__BB427_72:
	div.s64 	%rd527, %rd525, %rd165;
	mul.lo.s64 	%rd306, %rd527, %rd165;
	sub.s64 	%rd528, %rd525, %rd306;
$L__BB427_73:
	add.s64 	%rd308, %rd1, %rd302;
	ld.global.u64 	%rd309, [%rd308];
	mad.lo.s64 	%rd172, %rd309, %rd528, %rd164;
	add.s32 	%r35, %r207, -2;
	mul.wide.u32 	%rd310, %r35, 8;
	add.s64 	%rd311, %rd2, %rd310;
	ld.global.u64 	%rd173, [%rd311];
	or.b64  	%rd312, %rd527, %rd173;
	and.b64  	%rd313, %rd312, -4294967296;
	setp.ne.s64 	%p10, %rd313, 0;
	@%p10 bra 	$L__BB427_75;
	cvt.u32.u64 	%r83, %rd173;
	cvt.u32.u64 	%r84, %rd527;
	div.u32 	%r85, %r84, %r83;
	mul.lo.s32 	%r86, %r85, %r83;
	sub.s32 	%r87, %r84, %r86;
	cvt.u64.u32 	%rd529, %r85;
	cvt.u64.u32 	%rd530, %r87;
	bra.uni 	$L__BB427_76;
$L__BB427_75:
	div.s64 	%rd529, %rd527, %rd173;
	mul.lo.s64 	%rd314, %rd529, %rd173;
	sub.s64 	%rd530, %rd527, %rd314;
$L__BB427_76:
	add.s64 	%rd316, %rd1, %rd310;
	ld.global.u64 	%rd317, [%rd316];
	mad.lo.s64 	%rd180, %rd317, %rd530, %rd172;
	add.s32 	%r36, %r207, -3;
	mul.wide.u32 	%rd318, %r36, 8;
	add.s64 	%rd319, %rd2, %rd318;
	ld.global.u64 	%rd181, [%rd319];
	or.b64  	%rd320, %rd529, %rd181;
	and.b64  	%rd321, %rd320, -4294967296;
	setp.ne.s64 	%p11, %rd321, 0;
	@%p11 bra 	$L__BB427_78;
	cvt.u32.u64 	%r88, %rd181;
	cvt.u32.u64 	%r89, %rd529;
	div.u32 	%r90, %r89, %r88;
	mul.lo.s32 	%r91, %r90, %r88;
	sub.s32 	%r92, %r89, %r91;
	cvt.u64.u32 	%rd531, %r90;
	cvt.u64.u32 	%rd532, %r92;
	bra.uni 	$L__BB427_79;
$L__BB427_78:
	div.s64 	%rd531, %rd529, %rd181;
	mul.lo.s64 	%rd322, %rd531, %rd181;
	sub.s64 	%rd532, %rd529, %rd322;
$L__BB427_79:
	add.s64 	%rd324, %rd1, %rd318;
	ld.global.u64 	%rd325, [%rd324];
	mad.lo.s64 	%rd188, %rd325, %rd532, %rd180;
	mul.wide.u32 	%rd326, %r33, 8;
	add.s64 	%rd327, %rd2, %rd326;
	ld.global.u64 	%rd189, [%rd327];
	or.b64  	%rd328, %rd531, %rd189;
	and.b64  	%rd329, %rd328, -4294967296;
	setp.ne.s64 	%p12, %rd329, 0;
	@%p12 bra 	$L__BB427_81;
	cvt.u32.u64 	%r93, %rd189;
	cvt.u32.u64 	%r94, %rd531;
	div.u32 	%r95, %r94, %r93;
	mul.lo.s32 	%r96, %r95, %r93;
	sub.s32 	%r97, %r94, %r96;
	cvt.u64.u32 	%rd548, %r95;
	cvt.u64.u32 	%rd534, %r97;
	bra.uni 	$L__BB427_82;
$L__BB427_81:
	div.s64 	%rd548, %rd531, %rd189;
	mul.lo.s64 	%rd330, %rd548, %rd189;
	sub.s64 	%rd534, %rd531, %rd330;
$L__BB427_82:
	add.s64 	%rd332, %rd1, %rd326;
	ld.global.u64 	%rd333, [%rd332];
	mad.lo.s64 	%rd557, %rd333, %rd534, %rd188;
	add.s32 	%r207, %r207, -8;
	add.s32 	%r206, %r206, 8;
	setp.ne.s32 	%p13, %r206, 0;
	@%p13 bra 	$L__BB427_58;
	add.s32 	%r209, %r207, 3;
$L__BB427_84:
	setp.eq.s32 	%p14, %r25, 0;
	@%p14 bra 	$L__BB427_113;
	and.b32  	%r41, %r23, 3;
	setp.lt.u32 	%p15, %r25, 4;
	@%p15 bra 	$L__BB427_99;
	mul.wide.u32 	%rd335, %r209, 8;
	add.s64 	%rd336, %rd2, %rd335;
	ld.global.u64 	%rd200, [%rd336];
	or.b64  	%rd337, %rd548, %rd200;
	and.b64  	%rd338, %rd337, -4294967296;
	setp.ne.s64 	%p16, %rd338, 0;
	@%p16 bra 	$L__BB427_88;
	cvt.u32.u64 	%r98, %rd200;
	cvt.u32.u64 	%r99, %rd548;
	div.u32 	%r100, %r99, %r98;
	mul.lo.s32 	%r101, %r100, %r98;
	sub.s32 	%r102, %r99, %r101;
	cvt.u64.u32 	%rd538, %r100;
	cvt.u64.u32 	%rd539, %r102;
	bra.uni 	$L__BB427_89;
$L__BB427_88:
	div.s64 	%rd538, %rd548, %rd200;
	mul.lo.s64 	%rd339, %rd538, %rd200;
	sub.s64 	%rd539, %rd548, %rd339;
$L__BB427_89:
	add.s64 	%rd341, %rd1, %rd335;
	ld.global.u64 	%rd342, [%rd341];
	mad.lo.s64 	%rd207, %rd342, %rd539, %rd557;
	add.s32 	%r42, %r209, -1;
	mul.wide.u32 	%rd343, %r42, 8;
	add.s64 	%rd344, %rd2, %rd343;
	ld.global.u64 	%rd208, [%rd344];
	or.b64  	%rd345, %rd538, %rd208;
	and.b64  	%rd346, %rd345, -4294967296;
	setp.ne.s64 	%p17, %rd346, 0;
	@%p17 bra 	$L__BB427_91;
	cvt.u32.u64 	%r103, %rd208;
	cvt.u32.u64 	%r104, %rd538;
	div.u32 	%r105, %r104, %r103;
	mul.lo.s32 	%r106, %r105, %r103;
	sub.s32 	%r107, %r104, %r106;
	cvt.u64.u32 	%rd540, %r105;
	cvt.u64.u32 	%rd541, %r107;
	bra.uni 	$L__BB427_92;
$L__BB427_91:
	div.s64 	%rd540, %rd538, %rd208;
	mul.lo.s64 	%rd347, %rd540, %rd208;
	sub.s64 	%rd541, %rd538, %rd347;
$L__BB427_92:
	add.s64 	%rd349, %rd1, %rd343;
	ld.global.u64 	%rd350, [%rd349];
	mad.lo.s64 	%rd215, %rd350, %rd541, %rd207;
	add.s32 	%r43, %r209, -2;
	mul.wide.u32 	%rd351, %r43, 8;
	add.s64 	%rd352, %rd2, %rd351;
	ld.global.u64 	%rd216, [%rd352];
	or.b64  	%rd353, %rd540, %rd216;
	and.b64  	%rd354, %rd353, -4294967296;
	setp.ne.s64 	%p18, %rd354, 0;
	@%p18 bra 	$L__BB427_94;
	cvt.u32.u64 	%r108, %rd216;
	cvt.u32.u64 	%r109, %rd540;
	div.u32 	%r110, %r109, %r108;
	mul.lo.s32 	%r111, %r110, %r108;
	sub.s32 	%r112, %r109, %r111;
	cvt.u64.u32 	%rd542, %r110;
	cvt.u64.u32 	%rd543, %r112;
	bra.uni 	$L__BB427_95;
$L__BB427_94:
	div.s64 	%rd542, %rd540, %rd216;
	mul.lo.s64 	%rd355, %rd542, %rd216;
	sub.s64 	%rd543, %rd540, %rd355;
$L__BB427_95:
	add.s64 	%rd357, %rd1, %rd351;
	ld.global.u64 	%rd358, [%rd357];
	mad.lo.s64 	%rd223, %rd358, %rd543, %rd215;
	add.s32 	%r44, %r209, -3;
	mul.wide.u32 	%rd359, %r44, 8;
	add.s64 	%rd360, %rd2, %rd359;
	ld.global.u64 	%rd224, [%rd360];
	or.b64  	%rd361, %rd542, %rd224;
	and.b64  	%rd362, %rd361, -4294967296;
	setp.ne.s64 	%p19, %rd362, 0;
	@%p19 bra 	$L__BB427_97;
	cvt.u32.u64 	%r113, %rd224;
	cvt.u32.u64 	%r114, %rd542;
	div.u32 	%r115, %r114, %r113;
	mul.lo.s32 	%r116, %r115, %r113;
	sub.s32 	%r117, %r114, %r116;
	cvt.u64.u32 	%rd548, %r115;
	cvt.u64.u32 	%rd545, %r117;
	bra.uni 	$L__BB427_98;
$L__BB427_97:
	div.s64 	%rd548, %rd542, %rd224;
	mul.lo.s64 	%rd363, %rd548, %rd224;
	sub.s64 	%rd545, %rd542, %rd363;
$L__BB427_98:
	add.s64 	%rd365, %rd1, %rd359;
	ld.global.u64 	%rd366, [%rd365];
	mad.lo.s64 	%rd557, %rd366, %rd545, %rd223;
	add.s32 	%r209, %r209, -4;
$L__BB427_99:
	setp.eq.s32 	%p20, %r41, 0;
	@%p20 bra 	$L__BB427_113;
	setp.eq.s32 	%p21, %r41, 1;
	@%p21 bra 	$L__BB427_108;
	mul.wide.u32 	%rd368, %r209, 8;
	add.s64 	%rd369, %rd2, %rd368;
	ld.global.u64 	%rd235, [%rd369];
	or.b64  	%rd370, %rd548, %rd235;
	and.b64  	%rd371, %rd370, -4294967296;
	setp.ne.s64 	%p22, %rd371, 0;
	@%p22 bra 	$L__BB427_103;
	cvt.u32.u64 	%r118, %rd235;
	cvt.u32.u64 	%r119, %rd548;
	div.u32 	%r120, %r119, %r118;
	mul.lo.s32 	%r121, %r120, %r118;
	sub.s32 	%r122, %r119, %r121;
	cvt.u64.u32 	%rd549, %r120;
	cvt.u64.u32 	%rd550, %r122;
	bra.uni 	$L__BB427_104;
$L__BB427_103:
	div.s64 	%rd549, %rd548, %rd235;
	mul.lo.s64 	%rd372, %rd549, %rd235;
	sub.s64 	%rd550, %rd548, %rd372;
$L__BB427_104:
	add.s64 	%rd374, %rd1, %rd368;
	ld.global.u64 	%rd375, [%rd374];
	mad.lo.s64 	%rd242, %rd375, %rd550, %rd557;
	add.s32 	%r47, %r209, -1;
	mul.wide.u32 	%rd376, %r47, 8;
	add.s64 	%rd377, %rd2, %rd376;
	ld.global.u64 	%rd243, [%rd377];
	or.b64  	%rd378, %rd549, %rd243;
	and.b64  	%rd379, %rd378, -4294967296;
	setp.ne.s64 	%p23, %rd379, 0;
	@%p23 bra 	$L__BB427_106;
	cvt.u32.u64 	%r123, %rd243;
	cvt.u32.u64 	%r124, %rd549;
	div.u32 	%r125, %r124, %r123;
	mul.lo.s32 	%r126, %r125, %r123;
	sub.s32 	%r127, %r124, %r126;
	cvt.u64.u32 	%rd548, %r125;
	cvt.u64.u32 	%rd552, %r127;
	bra.uni 	$L__BB427_107;
$L__BB427_106:
	div.s64 	%rd548, %rd549, %rd243;
	mul.lo.s64 	%rd380, %rd548, %rd243;
	sub.s64 	%rd552, %rd549, %rd380;
$L__BB427_107:
	add.s64 	%rd382, %rd1, %rd376;
	ld.global.u64 	%rd383, [%rd382];
	mad.lo.s64 	%rd557, %rd383, %rd552, %rd242;
	add.s32 	%r209, %r209, -2;
$L__BB427_108:
	and.b32  	%r128, %r23, 1;
	setp.eq.b32 	%p24, %r128, 1;
	not.pred 	%p25, %p24;
	@%p25 bra 	$L__BB427_113;
	mul.wide.u32 	%rd384, %r209, 8;
	add.s64 	%rd385, %rd2, %rd384;
	ld.global.u64 	%rd254, [%rd385];
	or.b64  	%rd386, %rd548, %rd254;
	and.b64  	%rd387, %rd386, -4294967296;
	setp.ne.s64 	%p26, %rd387, 0;
	@%p26 bra 	$L__BB427_111;
	cvt.u32.u64 	%r129, %rd254;
	cvt.u32.u64 	%r130, %rd548;
	rem.u32 	%r131, %r130, %r129;
	cvt.u64.u32 	%rd556, %r131;
	bra.uni 	$L__BB427_112;
$L__BB427_111:
	rem.s64 	%rd556, %rd548, %rd254;
$L__BB427_112:
	add.s64 	%rd389, %rd1, %rd384;
	ld.global.u64 	%rd390, [%rd389];
	mad.lo.s64 	%rd557, %rd390, %rd556, %rd557;
$L__BB427_113:
	shl.b64 	%rd391, %rd557, 1;
	add.s64 	%rd392, %rd3, %rd391;
	ld.global.u16 	%rs2, [%rd392];
	st.shared.u16 	[%r5], %rs2;
$L__BB427_114:
	bar.sync 	0;
	setp.lt.u32 	%p48, %r211, 66;
	@%p48 bra 	$L__BB427_118;
$L__BB427_115:
	shr.u32 	%r51, %r211, 1;
	setp.ge.u32 	%p49, %r1, %r51;
	@%p49 bra 	$L__BB427_117;
	ld.shared.u16 	%rs6, [%r5];
	and.b32  	%r200, %r211, 2046;
	add.s32 	%r201, %r5, %r200;
	ld.shared.u16 	%rs7, [%r201];
	max.u16 	%rs8, %rs6, %rs7;
	st.shared.u16 	[%r5], %rs8;
$L__BB427_117:
	bar.sync 	0;
	setp.gt.u32 	%p50, %r211, 131;
	mov.u32 	%r211, %r51;
	@%p50 bra 	$L__BB427_115;
$L__BB427_118:
	setp.gt.u32 	%p51, %r1, 31;
	@%p51 bra 	$L__BB427_121;
	ld.volatile.shared.u16 	%rs9, [%r5];
	ld.volatile.shared.u16 	%rs10, [%r5+64];
	max.u16 	%rs11, %rs9, %rs10;
	st.volatile.shared.u16 	[%r5], %rs11;
	ld.volatile.shared.u16 	%rs12, [%r5];
	ld.volatile.shared.u16 	%rs13, [%r5+32];
	max.u16 	%rs14, %rs12, %rs13;
	st.volatile.shared.u16 	[%r5], %rs14;
	ld.volatile.shared.u16 	%rs15, [%r5];
	ld.volatile.shared.u16 	%rs16, [%r5+16];
	max.u16 	%rs17, %rs15, %rs16;
	st.volatile.shared.u16 	[%r5], %rs17;
	ld.volatile.shared.u16 	%rs18, [%r5];
	ld.volatile.shared.u16 	%rs19, [%r5+8];
	max.u16 	%rs20, %rs18, %rs19;
	st.volatile.shared.u16 	[%r5], %rs20;
	ld.volatile.shared.u16 	%rs21, [%r5];
	ld.volatile.shared.u16 	%rs22, [%r5+4];
	max.u16 	%rs23, %rs21, %rs22;
	st.volatile.shared.u16 	[%r5], %rs23;
	ld.volatile.shared.u16 	%rs24, [%r5];
	ld.volatile.shared.u16 	%rs25, [%r5+2];
	max.u16 	%rs26, %rs24, %rs25;
	st.volatile.shared.u16 	[%r5], %rs26;
	setp.ne.s32 	%p52, %r1, 0;
	@%p52 bra 	$L__BB427_121;
	ld.shared.u16 	%rs27, [maxsdata_u16];
	cvta.to.global.u64 	%rd470, %rd260;
	mul.wide.u32 	%rd471, %r2, 2;
	add.s64 	%rd472, %rd470, %rd471;
	st.global.u16 	[%rd472], %rs27;
$L__BB427_121:
	ret;

}
	// .globl	contiguous_max2_u16
.visible .entry contiguous_max2_u16(
	.param .u64 .ptr .align 1 contiguous_max2_u16_param_0,
	.param .u64 .ptr .align 1 contiguous_max2_u16_param_1,
	.param .u64 .ptr .align 1 contiguous_max2_u16_param_2,
	.param .u64 .ptr .align 1 contiguous_max2_u16_param_3,
	.param .u64 contiguous_max2_u16_param_4,
	.param .u64 contiguous_max2_u16_param_5,
	.param .u64 contiguous_max2_u16_param_6
)
{
	.reg .pred 	%p<53>;
	.reg .b16 	%rs<28>;
	.reg .b32 	%r<216>;
	.reg .b64 	%rd<572>;

	ld.param.u64 	%rd266, [contiguous_max2_u16_param_1];
	ld.param.u64 	%rd267, [contiguous_max2_u16_param_2];
	ld.param.u64 	%rd268, [contiguous_max2_u16_param_3];
	ld.param.u64 	%rd263, [contiguous_max2_u16_param_4];
	ld.param.u64 	%rd264, [contiguous_max2_u16_param_5];
	ld.param.u64 	%rd265, [contiguous_max2_u16_param_6];
	cvta.to.global.u64 	%rd1, %rd268;
	cvta.to.global.u64 	%rd2, %rd267;
	cvta.to.global.u64 	%rd571, %rd266;
	mov.u32 	%r1, %tid.x;
	mov.u32 	%r2, %ctaid.x;
	mov.u32 	%r215, %ntid.x;
	mul.lo.s32 	%r51, %r2, %r215;
	shl.b32 	%r52, %r51, 1;
	add.s32 	%r4, %r52, %r1;
	shl.b32 	%r53, %r1, 1;
	mov.u32 	%r54, maxsdata_u16;
	add.s32 	%r5, %r54, %r53;
	mov.b16 	%rs1, 0;
	st.shared.u16 	[%r5], %rs1;
	add.s32 	%r55, %r4, %r215;
	cvt.u64.u32 	%rd4, %r55;
	setp.le.u64 	%p1, %rd264, %rd4;
	@%p1 bra 	$L__BB428_54;
	cvt.u64.u32 	%rd401, %r4;
	mov.u32 	%r132, %ctaid.y;
	cvt.u64.u32 	%rd402, %r132;
	mul.lo.s64 	%rd403, %rd264, %rd402;
	add.s64 	%rd525, %rd403, %rd401;
	add.s64 	%rd523, %rd403, %rd4;
	cvt.u32.u64 	%r6, %rd263;
	add.s32 	%r209, %r6, -1;
	setp.lt.s32 	%p27, %r209, 0;
	mov.b64 	%rd529, 0;
	mov.u64 	%rd530, %rd529;
	@%p27 bra 	$L__BB428_53;
	setp.lt.u32 	%p28, %r209, 3;
	mov.b64 	%rd530, 0;
	mov.u64 	%rd529, %rd530;
	@%p28 bra 	$L__BB428_30;
	add.s32 	%r207, %r6, -2;
	and.b32  	%r133, %r6, -4;
	neg.s32 	%r206, %r133;
	mov.b64 	%rd530, 0;
$L__BB428_4:
	.pragma "nounroll";
	add.s32 	%r12, %r207, 1;
	mul.wide.u32 	%rd407, %r12, 8;
	add.s64 	%rd408, %rd2, %rd407;
	ld.global.u64 	%rd11, [%rd408];
	or.b64  	%rd409, %rd525, %rd11;
	and.b64  	%rd410, %rd409, -4294967296;
	setp.ne.s64 	%p29, %rd410, 0;
	@%p29 bra 	$L__BB428_6;
	cvt.u32.u64 	%r134, %rd11;
	cvt.u32.u64 	%r135, %rd525;
	div.u32 	%r136, %r135, %r134;
	mul.lo.s32 	%r137, %r136, %r134;
	sub.s32 	%r138, %r135, %r137;
	cvt.u64.u32 	%rd491, %r136;
	cvt.u64.u32 	%rd492, %r138;
	bra.uni 	$L__BB428_7;
$L__BB428_6:
	div.s64 	%rd491, %rd525, %rd11;
	mul.lo.s64 	%rd411, %rd491, %rd11;
	sub.s64 	%rd492, %rd525, %rd411;
$L__BB428_7:
	mul.wide.u32 	%rd412, %r12, 8;
	add.s64 	%rd413, %rd1, %rd412;
	ld.global.u64 	%rd18, [%rd413];
	mad.lo.s64 	%rd19, %rd18, %rd492, %rd529;
	or.b64  	%rd414, %rd523, %rd11;
	and.b64  	%rd415, %rd414, -4294967296;
	setp.ne.s64 	%p30, %rd415, 0;
	@%p30 bra 	$L__BB428_9;
	cvt.u32.u64 	%r139, %rd11;
	cvt.u32.u64 	%r140, %rd523;
	div.u32 	%r141, %r140, %r139;
	mul.lo.s32 	%r142, %r141, %r139;
	sub.s32 	%r143, %r140, %r142;
	cvt.u64.u32 	%rd493, %r141;
	cvt.u64.u32 	%rd494, %r143;
	bra.uni 	$L__BB428_10;
$L__BB428_9:
	div.s64 	%rd493, %rd523, %rd11;
	mul.lo.s64 	%rd416, %rd493, %rd11;
	sub.s64 	%rd494, %rd523, %rd416;
$L__BB428_10:
	mad.lo.s64 	%rd26, %rd494, %rd18, %rd530;
	mul.wide.u32 	%rd417, %r207, 8;
	add.s64 	%rd418, %rd2, %rd417;
	ld.global.u64 	%rd27, [%rd418];
	or.b64  	%rd419, %rd491, %rd27;
	and.b64  	%rd420, %rd419, -4294967296;
	setp.ne.s64 	%p31, %rd420, 0;
	@%p31 bra 	$L__BB428_12;
	cvt.u32.u64 	%r144, %rd27;
	cvt.u32.u64 	%r145, %rd491;
	div.u32 	%r146, %r145, %r144;
	mul.lo.s32 	%r147, %r146, %r144;
	sub.s32 	%r148, %r145, %r147;
	cvt.u64.u32 	%rd495, %r146;
	cvt.u64.u32 	%rd496, %r148;
	bra.uni 	$L__BB428_13;
$L__BB428_12:
	div.s64 	%rd495, %rd491, %rd27;
	mul.lo.s64 	%rd421, %rd495, %rd27;
	sub.s64 	%rd496, %rd491, %rd421;
$L__BB428_13:
	mul.wide.u32 	%rd422, %r207, 8;
	add.s64 	%rd423, %rd1, %rd422;
	ld.global.u64 	%rd34, [%rd423];
	mad.lo.s64 	%rd35, %rd34, %rd496, %rd19;
	or.b64  	%rd424, %rd493, %rd27;
	and.b64  	%rd425, %rd424, -4294967296;
	setp.ne.s64 	%p32, %rd425, 0;
	@%p32 bra 	$L__BB428_15;
	cvt.u32.u64 	%r149, %rd27;
	cvt.u32.u64 	%r150, %rd493;
	div.u32 	%r151, %r150, %r149;
	mul.lo.s32 	%r152, %r151, %r149;
	sub.s32 	%r153, %r150, %r152;
	cvt.u64.u32 	%rd497, %r151;
	cvt.u64.u32 	%rd498, %r153;
	bra.uni 	$L__BB428_16;
$L__BB428_15:
	div.s64 	%rd497, %rd493, %rd27;
	mul.lo.s64 	%rd426, %rd497, %rd27;
	sub.s64 	%rd498, %rd493, %rd426;
$L__BB428_16:
	mad.lo.s64 	%rd42, %rd498, %rd34, %rd26;
	add.s32 	%r13, %r207, -1;
	mul.wide.u32 	%rd427, %r13, 8;
	add.s64 	%rd428, %rd2, %rd427;
	ld.global.u64 	%rd43, [%rd428];
	or.b64  	%rd429, %rd495, %rd43;
	and.b64  	%rd430, %rd429, -4294967296;
	setp.ne.s64 	%p33, %rd430, 0;
	@%p33 bra 	$L__BB428_18;
	cvt.u32.u64 	%r154, %rd43;
	cvt.u32.u64 	%r155, %rd495;
	div.u32 	%r156, %r155, %r154;
	mul.lo.s32 	%r157, %r156, %r154;
	sub.s32 	%r158, %r155, %r157;
	cvt.u64.u32 	%rd499, %r156;
	cvt.u64.u32 	%rd500, %r158;
	bra.uni 	$L__BB428_19;
$L__BB428_18:
	div.s64 	%rd499, %rd495, %rd43;
	mul.lo.s64 	%rd431, %rd499, %rd43;
	sub.s64 	%rd500, %rd495, %rd431;
$L__BB428_19:
	mul.wide.u32 	%rd432, %r13, 8;
	add.s64 	%rd433, %rd1, %rd432;
	ld.global.u64 	%rd50, [%rd433];
	mad.lo.s64 	%rd51, %rd50, %rd500, %rd35;
	or.b64  	%rd434, %rd497, %rd43;
	and.b64  	%rd435, %rd434, -4294967296;
	setp.ne.s64 	%p34, %rd435, 0;
	@%p34 bra 	$L__BB428_21;
	cvt.u32.u64 	%r159, %rd43;
	cvt.u32.u64 	%r160, %rd497;
	div.u32 	%r161, %r160, %r159;
	mul.lo.s32 	%r162, %r161, %r159;
	sub.s32 	%r163, %r160, %r162;
	cvt.u64.u32 	%rd501, %r161;
	cvt.u64.u32 	%rd502, %r163;
	bra.uni 	$L__BB428_22;
$L__BB428_21:
	div.s64 	%rd501, %rd497, %rd43;
	mul.lo.s64 	%rd436, %rd501, %rd43;
	sub.s64 	%rd502, %rd497, %rd436;
$L__BB428_22:
	mad.lo.s64 	%rd58, %rd502, %rd50, %rd42;
	add.s32 	%r164, %r207, -2;
	mul.wide.u32 	%rd437, %r164, 8;
	add.s64 	%rd438, %rd2, %rd437;
	ld.global.u64 	%rd59, [%rd438];
	or.b64  	%rd439, %rd499, %rd59;
	and.b64  	%rd440, %rd439, -4294967296;
	setp.ne.s64 	%p35, %rd440, 0;
	@%p35 bra 	$L__BB428_24;
	cvt.u32.u64 	%r165, %rd59;
	cvt.u32.u64 	%r166, %rd499;
	div.u32 	%r167, %r166, %r165;
	mul.lo.s32 	%r168, %r167, %r165;
	sub.s32 	%r169, %r166, %r168;
	cvt.u64.u32 	%rd525, %r167;
	cvt.u64.u32 	%rd504, %r169;
	bra.uni 	$L__BB428_25;
$L__BB428_24:
	div.s64 	%rd525, %rd499, %rd59;
	mul.lo.s64 	%rd441, %rd525, %rd59;
	sub.s64 	%rd504, %rd499, %rd441;
$L__BB428_25:
	mul.wide.u32 	%rd442, %r164, 8;
	add.s64 	%rd443, %rd1, %rd442;
	ld.global.u64 	%rd66, [%rd443];
	mad.lo.s64 	%rd529, %rd66, %rd504, %rd51;
	or.b64  	%rd444, %rd501, %rd59;
	and.b64  	%rd445, %rd444, -4294967296;
	setp.ne.s64 	%p36, %rd445, 0;
	@%p36 bra 	$L__BB428_27;
	cvt.u32.u64 	%r171, %rd59;
	cvt.u32.u64 	%r172, %rd501;
	div.u32 	%r173, %r172, %r171;
	mul.lo.s32 	%r174, %r173, %r171;
	sub.s32 	%r175, %r172, %r174;
	cvt.u64.u32 	%rd523, %r173;
	cvt.u64.u32 	%rd506, %r175;
	bra.uni 	$L__BB428_28;
$L__BB428_27:
	div.s64 	%rd523, %rd501, %rd59;
	mul.lo.s64 	%rd446, %rd523, %rd59;
	sub.s64 	%rd506, %rd501, %rd446;
$L__BB428_28:
	mad.lo.s64 	%rd530, %rd506, %rd66, %rd58;
	add.s32 	%r207, %r207, -4;
	add.s32 	%r206, %r206, 4;
	setp.ne.s32 	%p37, %r206, 0;
	@%p37 bra 	$L__BB428_4;
	add.s32 	%r209, %r207, 1;
$L__BB428_30:
	and.b32  	%r18, %r6, 3;
	setp.eq.s32 	%p38, %r18, 0;
	@%p38 bra 	$L__BB428_53;
	setp.eq.s32 	%p39, %r18, 1;
	@%p39 bra 	$L__BB428_45;
	mul.wide.u32 	%rd448, %r209, 8;
	add.s64 	%rd449, %rd2, %rd448;
	ld.global.u64 	%rd81, [%rd449];
	or.b64  	%rd450, %rd525, %rd81;
	and.b64  	%rd451, %rd450, -4294967296;
	setp.ne.s64 	%p40, %rd451, 0;
	@%p40 bra 	$L__BB428_34;
	cvt.u32.u64 	%r176, %rd81;
	cvt.u32.u64 	%r177, %rd525;
	div.u32 	%r178, %r177, %r176;
	mul.lo.s32 	%r179, %r178, %r176;
	sub.s32 	%r180, %r177, %r179;
	cvt.u64.u32 	%rd513, %r178;
	cvt.u64.u32 	%rd514, %r180;
	bra.uni 	$L__BB428_35;
$L__BB428_34:
	div.s64 	%rd513, %rd525, %rd81;
	mul.lo.s64 	%rd452, %rd513, %rd81;
	sub.s64 	%rd514, %rd525, %rd452;
$L__BB428_35:
	add.s64 	%rd454, %rd1, %rd448;
	ld.global.u64 	%rd88, [%rd454];
	mad.lo.s64 	%rd89, %rd88, %rd514, %rd529;
	or.b64  	%rd455, %rd523, %rd81;
	and.b64  	%rd456, %rd455, -4294967296;
	setp.ne.s64 	%p41, %rd456, 0;
	@%p41 bra 	$L__BB428_37;
	cvt.u32.u64 	%r181, %rd81;
	cvt.u32.u64 	%r182, %rd523;
	div.u32 	%r183, %r182, %r181;
	mul.lo.s32 	%r184, %r183, %r181;
	sub.s32 	%r185, %r182, %r184;
	cvt.u64.u32 	%rd515, %r183;
	cvt.u64.u32 	%rd516, %r185;
	bra.uni 	$L__BB428_38;
$L__BB428_37:
	div.s64 	%rd515, %rd523, %rd81;
	mul.lo.s64 	%rd457, %rd515, %rd81;
	sub.s64 	%rd516, %rd523, %rd457;
$L__BB428_38:
	mad.lo.s64 	%rd96, %rd516, %rd88, %rd530;
	add.s32 	%r19, %r209, -1;
	mul.wide.u32 	%rd458, %r19, 8;
	add.s64 	%rd459, %rd2, %rd458;
	ld.global.u64 	%rd97, [%rd459];
	or.b64  	%rd460, %rd513, %rd97;
	and.b64  	%rd461, %rd460, -4294967296;
	setp.ne.s64 	%p42, %rd461, 0;
	@%p42 bra 	$L__BB428_40;
	cvt.u32.u64 	%r186, %rd97;
	cvt.u32.u64 	%r187, %rd513;
	div.u32 	%r188, %r187, %r186;
	mul.lo.s32 	%r189, %r188, %r186;
	sub.s32 	%r190, %r187, %r189;
	cvt.u64.u32 	%rd525, %r188;
	cvt.u64.u32 	%rd518, %r190;
	bra.uni 	$L__BB428_41;
$L__BB428_40:
	div.s64 	%rd525, %rd513, %rd97;
	mul.lo.s64 	%rd462, %rd525, %rd97;
	sub.s64 	%rd518, %rd513, %rd462;
$L__BB428_41:
	add.s64 	%rd464, %rd1, %rd458;
	ld.global.u64 	%rd104, [%rd464];
	mad.lo.s64 	%rd529, %rd104, %rd518, %rd89;
	or.b64  	%rd465, %rd515, %rd97;
	and.b64  	%rd466, %rd465, -4294967296;
	setp.ne.s64 	%p43, %rd466, 0;
	@%p43 bra 	$L__BB428_43;
	cvt.u32.u64 	%r191, %rd97;
	cvt.u32.u64 	%r192, %rd515;
	div.u32 	%r193, %r192, %r191;
	mul.lo.s32 	%r194, %r193, %r191;
	sub.s32 	%r195, %r192, %r194;
	cvt.u64.u32 	%rd523, %r193;
	cvt.u64.u32 	%rd520, %r195;
	bra.uni 	$L__BB428_44;
$L__BB428_43:
	div.s64 	%rd523, %rd515, %rd97;
	mul.lo.s64 	%rd467, %rd523, %rd97;
	sub.s64 	%rd520, %rd515, %rd467;
$L__BB428_44:
	mad.lo.s64 	%rd530, %rd520, %rd104, %rd96;
	add.s32 	%r209, %r209, -2;
$L__BB428_45:
	and.b32  	%r196, %r6, 1;
	setp.eq.b32 	%p44, %r196, 1;
	not.pred 	%p45, %p44;
	@%p45 bra 	$L__BB428_53;
	mul.wide.u32 	%rd468, %r209, 8;
	add.s64 	%rd469, %rd2, %rd468;
	ld.global.u64 	%rd119, [%rd469];
	or.b64  	%rd470, %rd525, %rd119;
	and.b64  	%rd471, %rd470, -4294967296;
	setp.ne.s64 	%p46, %rd471, 0;
	@%p46 bra 	$L__BB428_48;
	cvt.u32.u64 	%r197, %rd119;
	cvt.u32.u64 	%r198, %rd525;
	rem.u32 	%r199, %r198, %r197;
	cvt.u64.u32 	%rd527, %r199;
	bra.uni 	$L__BB428_49;
$L__BB428_48:
	rem.s64 	%rd527, %rd525, %rd119;
$L__BB428_49:
	add.s64 	%rd473, %rd1, %rd468;
	ld.global.u64 	%rd123, [%rd473];
	mad.lo.s64 	%rd529, %rd123, %rd527, %rd529;
	or.b64  	%rd474, %rd523, %rd119;
	and.b64  	%rd475, %rd474, -4294967296;
	setp.ne.s64 	%p47, %rd475, 0;
	@%p47 bra 	$L__BB428_51;
	cvt.u32.u64 	%r200, %rd119;
	cvt.u32.u64 	%r201, %rd523;
	rem.u32 	%r202, %r201, %r200;
	cvt.u64.u32 	%rd528, %r202;
	bra.uni 	$L__BB428_52;
$L__BB428_51:
	rem.s64 	%rd528, %rd523, %rd119;
$L__BB428_52:
	mad.lo.s64 	%rd530, %rd528, %rd123, %rd530;
$L__BB428_53:
	shl.b64 	%rd476, %rd529, 1;
	add.s64 	%rd477, %rd571, %rd476;
	ld.global.u16 	%rs3, [%rd477];
	shl.b64 	%rd478, %rd530, 1;
	add.s64 	%rd479, %rd571, %rd478;
	ld.global.u16 	%rs4, [%rd479];
	max.u16 	%rs5, %rs3, %rs4;
	st.shared.u16 	[%r5], %rs5;
	bra.uni 	$L__BB428_114;
$L__BB428_54:
	cvt.u64.u32 	%rd131, %r4;
	setp.le.u64 	%p2, %rd264, %rd131;
	@%p2 bra 	$L__BB428_114;
	mov.u32 	%r56, %ctaid.y;
	cvt.u64.u32 	%rd269, %r56;
	mad.lo.s64 	%rd562, %rd264, %rd269, %rd131;
	cvt.u32.u64 	%r22, %rd263;
	add.s32 	%r213, %r22, -1;
	setp.lt.s32 	%p3, %r213, 0;
	@%p3 bra 	$L__BB428_113;
	and.b32  	%r24, %r22, 7;
	setp.lt.u32 	%p4, %r213, 7;
	@%p4 bra 	$L__BB428_84;
	add.s32 	%r211, %r22, -4;
	and.b32  	%r57, %r22, -8;
	neg.s32 	%r210, %r57;
$L__BB428_58:
	.pragma "nounroll";
	add.s32 	%r29, %r211, 3;
	mul.wide.u32 	%rd271, %r29, 8;
	add.s64 	%rd272, %rd2, %rd271;
	ld.global.u64 	%rd135, [%rd272];
	or.b64  	%rd273, %rd562, %rd135;
	and.b64  	%rd274, %rd273, -4294967296;
	setp.ne.s64 	%p5, %rd274, 0;
	@%p5 bra 	$L__BB428_60;
	cvt.u32.u64 	%r58, %rd135;
	cvt.u32.u64 	%r59, %rd562;
	div.u32 	%r60, %r59, %r58;
	mul.lo.s32 	%r61, %r60, %r58;
	sub.s32 	%r62, %r59, %r61;
	cvt.u64.u32 	%rd533, %r60;
	cvt.u64.u32 	%rd534, %r62;
	bra.uni 	$L__BB428_61;
$L__BB428_60:
	div.s64 	%rd533, %rd562, %rd135;
	mul.lo.s64 	%rd275, %rd533, %rd135;
	sub.s64 	%rd534, %rd562, %rd275;
$L__BB428_61:
	add.s64 	%rd277, %rd1, %rd271;
	ld.global.u64 	%rd278, [%rd277];
	mul.lo.s64 	%rd142, %rd278, %rd534;
	add.s32 	%r30, %r211, 2;
	mul.wide.u32 	%rd279, %r30, 8;
	add.s64 	%rd280, %rd2, %rd279;
	ld.global.u64 	%rd143, [%rd280];
	or.b64  	%rd281, %rd533, %rd143;
	and.b64  	%rd282, %rd281, -4294967296;
	setp.ne.s64 	%p6, %rd282, 0;
	@%p6 bra 	$L__BB428_63;
	cvt.u32.u64 	%r63, %rd143;
	cvt.u32.u64 	%r64, %rd533;
	div.u32 	%r65, %r64, %r63;
	mul.lo.s32 	%r66, %r65, %r63;
	sub.s32 	%r67, %r64, %r66;
	cvt.u64.u32 	%rd535, %r65;
	cvt.u64.u32 	%rd536, %r67;
	bra.uni 	$L__BB428_64;
$L__BB428_63:
	div.s64 	%rd535, %rd533, %rd143;
	mul.lo.s64 	%rd283, %rd535, %rd143;
	sub.s64 	%rd536, %rd533, %rd283;
$L__BB428_64:
	add.s64 	%rd285, %rd1, %rd279;
	ld.global.u64 	%rd286, [%rd285];
	mad.lo.s64 	%rd150, %rd286, %rd536, %rd142;
	add.s32 	%r31, %r211, 1;
	mul.wide.u32 	%rd287, %r31, 8;
	add.s64 	%rd288, %rd2, %rd287;
	ld.global.u64 	%rd151, [%rd288];
	or.b64  	%rd289, %rd535, %rd151;
	and.b64  	%rd290, %rd289, -4294967296;
	setp.ne.s64 	%p7, %rd290, 0;
	@%p7 bra 	$L__BB428_66;
	cvt.u32.u64 	%r68, %rd151;
	cvt.u32.u64 	%r69, %rd535;
	div.u32 	%r70, %r69, %r68;
	mul.lo.s32 	%r71, %r70, %r68;
	sub.s32 	%r72, %r69, %r71;
	cvt.u64.u32 	%rd537, %r70;
	cvt.u64.u32 	%rd538, %r72;
	bra.uni 	$L__BB428_67;
$L__BB428_66:
	div.s64 	%rd537, %rd535, %rd151;
	mul.lo.s64 	%rd291, %rd537, %rd151;
	sub.s64 	%rd538, %rd535, %rd291;
$L__BB428_67:
	add.s64 	%rd293, %rd1, %rd287;
	ld.global.u64 	%rd294, [%rd293];
	mad.lo.s64 	%rd158, %rd294, %rd538, %rd150;
	add.s32 	%r32, %r211, -4;
	mul.wide.u32 	%rd295, %r211, 8;
	add.s64 	%rd296, %rd2, %rd295;
	ld.global.u64 	%rd159, [%rd296];
	or.b64  	%rd297, %rd537, %rd159;
	and.b64  	%rd298, %rd297, -4294967296;
	setp.ne.s64 	%p8, %rd298, 0;
	@%p8 bra 	$L__BB428_69;
	cvt.u32.u64 	%r73, %rd159;
	cvt.u32.u64 	%r74, %rd537;
	div.u32 	%r75, %r74, %r73;
	mul.lo.s32 	%r76, %r75, %r73;
	sub.s32 	%r77, %r74, %r76;
	cvt.u64.u32 	%rd539, %r75;
	cvt.u64.u32 	%rd540, %r77;
	bra.uni 	$L__BB428_70;
$L__BB428_69:
	div.s64 	%rd539, %rd537, %rd159;
	mul.lo.s64 	%rd299, %rd539, %rd159;
	sub.s64 	%rd540, %rd537, %rd299;
$L__BB428_70:
	add.s64 	%rd301, %rd1, %rd295;
	ld.global.u64 	%rd302, [%rd301];
	mad.lo.s64 	%rd166, %rd302, %rd540, %rd158;
	add.s32 	%r33, %r211, -1;
	mul.wide.u32 	%rd303, %r33, 8;
	add.s64 	%rd304, %rd2, %rd303;
	ld.global.u64 	%rd167, [%rd304];
	or.b64  	%rd305, %rd539, %rd167;
	and.b64  	%rd306, %rd305, -4294967296;
	setp.ne.s64 	%p9, %rd306, 0;
	@%p9 bra 	$L__BB428_72;
	cvt.u32.u64 	%r78, %rd167;
	cvt.u32.u64 	%r79, %rd539;
	div.u32 	%r80, %r79, %r78;
	mul.lo.s32 	%r81, %r80, %r78;
	sub.s32 	%r82, %r79, %r81;
	cvt.u64.u32 	%rd541, %r80;
	cvt.u64.u32 	%rd542, %r82;
	bra.uni 	$L__BB428_73;
$L__BB428_72:
	div.s64 	%rd541, %rd539, %rd167;
	mul.lo.s64 	%rd307, %rd541, %rd167;
	sub.s64 	%rd542, %rd539, %rd307;
$L__BB428_73:
	add.s64 	%rd309, %rd1, %rd303;
	ld.global.u64 	%rd310, [%rd309];
	mad.lo.s64 	%rd174, %rd310, %rd542, %rd166;
	add.s32 	%r34, %r211, -2;
	mul.wide.u32 	%rd311, %r34, 8;
	add.s64 	%rd312, %rd2, %rd311;
	ld.global.u64 	%rd175, [%rd312];
	or.b64  	%rd313, %rd541, %rd175;
	and.b64  	%rd314, %rd313, -4294967296;
	setp.ne.s64 	%p10, %rd314, 0;
	@%p10 bra 	$L__BB428_75;
	cvt.u32.u64 	%r83, %rd175;
	cvt.u32.u64 	%r84, %rd541;
	div.u32 	%r85, %r84, %r83;
	mul.lo.s32 	%r86, %r85, %r83;
	sub.s32 	%r87, %r84, %r86;
	cvt.u64.u32 	%rd543, %r85;
	cvt.u64.u32 	%rd544, %r87;
	bra.uni 	$L__BB428_76;
$L__BB428_75:
	div.s64 	%rd543, %rd541, %rd175;
	mul.lo.s64 	%rd315, %rd543, %rd175;
	sub.s64 	%rd544, %rd541, %rd315;
$L__BB428_76:
	add.s64 	%rd317, %rd1, %rd311;
	ld.global.u64 	%rd318, [%rd317];
	mad.lo.s64 	%rd182, %rd318, %rd544, %rd174;
	add.s32 	%r35, %r211, -3;
	mul.wide.u32 	%rd319, %r35, 8;
	add.s64 	%rd320, %rd2, %rd319;
	ld.global.u64 	%rd183, [%rd320];
	or.b64  	%rd321, %rd543, %rd183;
	and.b64  	%rd322, %rd321, -4294967296;
	setp.ne.s64 	%p11, %rd322, 0;
	@%p11 bra 	$L__BB428_78;
	cvt.u32.u64 	%r88, %rd183;
	cvt.u32.u64 	%r89, %rd543;
	div.u32 	%r90, %r89, %r88;
	mul.lo.s32 	%r91, %r90, %r88;
	sub.s32 	%r92, %r89, %r91;
	cvt.u64.u32 	%rd545, %r90;
	cvt.u64.u32 	%rd546, %r92;
	bra.uni 	$L__BB428_79;
$L__BB428_78:
	div.s64 	%rd545, %rd543, %rd183;
	mul.lo.s64 	%rd323, %rd545, %rd183;
	sub.s64 	%rd546, %rd543, %rd323;
$L__BB428_79:
	add.s64 	%rd325, %rd1, %rd319;
	ld.global.u64 	%rd326, [%rd325];
	mad.lo.s64 	%rd190, %rd326, %rd546, %rd182;
	mul.wide.u32 	%rd327, %r32, 8;
	add.s64 	%rd328, %rd2, %rd327;
	ld.global.u64 	%rd191, [%rd328];
	or.b64  	%rd329, %rd545, %rd191;
	and.b64  	%rd330, %rd329, -4294967296;
	setp.ne.s64 	%p12, %rd330, 0;
	@%p12 bra 	$L__BB428_81;
	cvt.u32.u64 	%r93, %rd191;
	cvt.u32.u64 	%r94, %rd545;
	div.u32 	%r95, %r94, %r93;
	mul.lo.s32 	%r96, %r95, %r93;
	sub.s32 	%r97, %r94, %r96;
	cvt.u64.u32 	%rd562, %r95;
	cvt.u64.u32 	%rd548, %r97;
	bra.uni 	$L__BB428_82;
$L__BB428_81:
	div.s64 	%rd562, %rd545, %rd191;
	mul.lo.s64 	%rd331, %rd562, %rd191;
	sub.s64 	%rd548, %rd545, %rd331;
$L__BB428_82:
	add.s64 	%rd333, %rd1, %rd327;
	ld.global.u64 	%rd334, [%rd333];
	mad.lo.s64 	%rd335, %rd334, %rd548, %rd190;
	shl.b64 	%rd336, %rd335, 1;
	add.s64 	%rd571, %rd571, %rd336;
	add.s32 	%r211, %r211, -8;
	add.s32 	%r210, %r210, 8;
	setp.ne.s32 	%p13, %r210, 0;
	@%p13 bra 	$L__BB428_58;
	add.s32 	%r213, %r211, 3;
$L__BB428_84:
	setp.eq.s32 	%p14, %r24, 0;
	@%p14 bra 	$L__BB428_113;
	and.b32  	%r40, %r22, 3;
	setp.lt.u32 	%p15, %r24, 4;
	@%p15 bra 	$L__BB428_99;
	mul.wide.u32 	%rd338, %r213, 8;
	add.s64 	%rd339, %rd2, %rd338;
	ld.global.u64 	%rd202, [%rd339];
	or.b64  	%rd340, %rd562, %rd202;
	and.b64  	%rd341, %rd340, -4294967296;
	setp.ne.s64 	%p16, %rd341, 0;
	@%p16 bra 	$L__BB428_88;
	cvt.u32.u64 	%r98, %rd202;
	cvt.u32.u64 	%r99, %rd562;
	div.u32 	%r100, %r99, %r98;
	mul.lo.s32 	%r101, %r100, %r98;
	sub.s32 	%r102, %r99, %r101;
	cvt.u64.u32 	%rd552, %r100;
	cvt.u64.u32 	%rd553, %r102;
	bra.uni 	$L__BB428_89;
$L__BB428_88:
	div.s64 	%rd552, %rd562, %rd202;
	mul.lo.s64 	%rd342, %rd552, %rd202;
	sub.s64 	%rd553, %rd562, %rd342;
$L__BB428_89:
	add.s64 	%rd344, %rd1, %rd338;
	ld.global.u64 	%rd345, [%rd344];
	mul.lo.s64 	%rd209, %rd345, %rd553;
	add.s32 	%r41, %r213, -1;
	mul.wide.u32 	%rd346, %r41, 8;
	add.s64 	%rd347, %rd2, %rd346;
	ld.global.u64 	%rd210, [%rd347];
	or.b64  	%rd348, %rd552, %rd210;
	and.b64  	%rd349, %rd348, -4294967296;
	setp.ne.s64 	%p17, %rd349, 0;
	@%p17 bra 	$L__BB428_91;
	cvt.u32.u64 	%r103, %rd210;
	cvt.u32.u64 	%r104, %rd552;
	div.u32 	%r105, %r104, %r103;
	mul.lo.s32 	%r106, %r105, %r103;
	sub.s32 	%r107, %r104, %r106;
	cvt.u64.u32 	%rd554, %r105;
	cvt.u64.u32 	%rd555, %r107;
	bra.uni 	$L__BB428_92;
$L__BB428_91:
	div.s64 	%rd554, %rd552, %rd210;
	mul.lo.s64 	%rd350, %rd554, %rd210;
	sub.s64 	%rd555, %rd552, %rd350;
$L__BB428_92:
	add.s64 	%rd352, %rd1, %rd346;
	ld.global.u64 	%rd353, [%rd352];
	mad.lo.s64 	%rd217, %rd353, %rd555, %rd209;
	add.s32 	%r42, %r213, -2;
	mul.wide.u32 	%rd354, %r42, 8;
	add.s64 	%rd355, %rd2, %rd354;
	ld.global.u64 	%rd218, [%rd355];
	or.b64  	%rd356, %rd554, %rd218;
	and.b64  	%rd357, %rd356, -4294967296;
	setp.ne.s64 	%p18, %rd357, 0;
	@%p18 bra 	$L__BB428_94;
	cvt.u32.u64 	%r108, %rd218;
	cvt.u32.u64 	%r109, %rd554;
	div.u32 	%r110, %r109, %r108;
	mul.lo.s32 	%r111, %r110, %r108;
	sub.s32 	%r112, %r109, %r111;
	cvt.u64.u32 	%rd556, %r110;
	cvt.u64.u32 	%rd557, %r112;
	bra.uni 	$L__BB428_95;
$L__BB428_94:
	div.s64 	%rd556, %rd554, %rd218;
	mul.lo.s64 	%rd358, %rd556, %rd218;
	sub.s64 	%rd557, %rd554, %rd358;
$L__BB428_95:
	add.s64 	%rd360, %rd1, %rd354;
	ld.global.u64 	%rd361, [%rd360];
	mad.lo.s64 	%rd225, %rd361, %rd557, %rd217;
	add.s32 	%r43, %r213, -3;
	mul.wide.u32 	%rd362, %r43, 8;
	add.s64 	%rd363, %rd2, %rd362;
	ld.global.u64 	%rd226, [%rd363];
	or.b64  	%rd364, %rd556, %rd226;
	and.b64  	%rd365, %rd364, -4294967296;
	setp.ne.s64 	%p19, %rd365, 0;
	@%p19 bra 	$L__BB428_97;
	cvt.u32.u64 	%r113, %rd226;
	cvt.u32.u64 	%r114, %rd556;
	div.u32 	%r115, %r114, %r113;
	mul.lo.s32 	%r116, %r115, %r113;
	sub.s32 	%r117, %r114, %r116;
	cvt.u64.u32 	%rd562, %r115;
	cvt.u64.u32 	%rd559, %r117;
	bra.uni 	$L__BB428_98;
$L__BB428_97:
	div.s64 	%rd562, %rd556, %rd226;
	mul.lo.s64 	%rd366, %rd562, %rd226;
	sub.s64 	%rd559, %rd556, %rd366;
$L__BB428_98:
	add.s64 	%rd368, %rd1, %rd362;
	ld.global.u64 	%rd369, [%rd368];
	mad.lo.s64 	%rd370, %rd369, %rd559, %rd225;
	shl.b64 	%rd371, %rd370, 1;
	add.s64 	%rd571, %rd571, %rd371;
	add.s32 	%r213, %r213, -4;
$L__BB428_99:
	setp.eq.s32 	%p20, %r40, 0;
	@%p20 bra 	$L__BB428_113;
	setp.eq.s32 	%p21, %r40, 1;
	@%p21 bra 	$L__BB428_108;
	mul.wide.u32 	%rd373, %r213, 8;
	add.s64 	%rd374, %rd2, %rd373;
	ld.global.u64 	%rd237, [%rd374];
	or.b64  	%rd375, %rd562, %rd237;
	and.b64  	%rd376, %rd375, -4294967296;
	setp.ne.s64 	%p22, %rd376, 0;
	@%p22 bra 	$L__BB428_103;
	cvt.u32.u64 	%r118, %rd237;
	cvt.u32.u64 	%r119, %rd562;
	div.u32 	%r120, %r119, %r118;
	mul.lo.s32 	%r121, %r120, %r118;
	sub.s32 	%r122, %r119, %r121;
	cvt.u64.u32 	%rd563, %r120;
	cvt.u64.u32 	%rd564, %r122;
	bra.uni 	$L__BB428_104;
$L__BB428_103:
	div.s64 	%rd563, %rd562, %rd237;
	mul.lo.s64 	%rd377, %rd563, %rd237;
	sub.s64 	%rd564, %rd562, %rd377;
$L__BB428_104:
	add.s64 	%rd379, %rd1, %rd373;
	ld.global.u64 	%rd380, [%rd379];
	mul.lo.s64 	%rd244, %rd380, %rd564;
	add.s32 	%r46, %r213, -1;
	mul.wide.u32 	%rd381, %r46, 8;
	add.s64 	%rd382, %rd2, %rd381;
	ld.global.u64 	%rd245, [%rd382];
	or.b64  	%rd383, %rd563, %rd245;
	and.b64  	%rd384, %rd383, -4294967296;
	setp.ne.s64 	%p23, %rd384, 0;
	@%p23 bra 	$L__BB428_106;
	cvt.u32.u64 	%r123, %rd245;
	cvt.u32.u64 	%r124, %rd563;
	div.u32 	%r125, %r124, %r123;
	mul.lo.s32 	%r126, %r125, %r123;
	sub.s32 	%r127, %r124, %r126;
	cvt.u64.u32 	%rd562, %r125;
	cvt.u64.u32 	%rd566, %r127;
	bra.uni 	$L__BB428_107;
$L__BB428_106:
	div.s64 	%rd562, %rd563, %rd245;
	mul.lo.s64 	%rd385, %rd562, %rd245;
	sub.s64 	%rd566, %rd563, %rd385;
$L__BB428_107:
	add.s64 	%rd387, %rd1, %rd381;
	ld.global.u64 	%rd388, [%rd387];
	mad.lo.s64 	%rd389, %rd388, %rd566, %rd244;
	shl.b64 	%rd390, %rd389, 1;
	add.s64 	%rd571, %rd571, %rd390;
	add.s32 	%r213, %r213, -2;
$L__BB428_108:
	and.b32  	%r128, %r22, 1;
	setp.eq.b32 	%p24, %r128, 1;
	not.pred 	%p25, %p24;
	@%p25 bra 	$L__BB428_113;
	mul.wide.u32 	%rd391, %r213, 8;
	add.s64 	%rd392, %rd2, %rd391;
	ld.global.u64 	%rd256, [%rd392];
	or.b64  	%rd393, %rd562, %rd256;
	and.b64  	%rd394, %rd393, -4294967296;
	setp.ne.s64 	%p26, %rd394, 0;
	@%p26 bra 	$L__BB428_111;
	cvt.u32.u64 	%r129, %rd256;
	cvt.u32.u64 	%r130, %rd562;
	rem.u32 	%r131, %r130, %r129;
	cvt.u64.u32 	%rd570, %r131;
	bra.uni 	$L__BB428_112;
$L__BB428_111:
	rem.s64 	%rd570, %rd562, %rd256;
$L__BB428_112:
	add.s64 	%rd396, %rd1, %rd391;
	ld.global.u64 	%rd397, [%rd396];
	mul.lo.s64 	%rd398, %rd397, %rd570;
	shl.b64 	%rd399, %rd398, 1;
	add.s64 	%rd571, %rd571, %rd399;
$L__BB428_113:
	ld.global.u16 	%rs2, [%rd571];
	st.shared.u16 	[%r5], %rs2;
$L__BB428_114:
	bar.sync 	0;
	setp.lt.u32 	%p48, %r215, 66;
	@%p48 bra 	$L__BB428_118;
$L__BB428_115:
	shr.u32 	%r50, %r215, 1;
	setp.ge.u32 	%p49, %r1, %r50;
	@%p49 bra 	$L__BB428_117;
	ld.shared.u16 	%rs6, [%r5];
	and.b32  	%r203, %r215, 2046;
	add.s32 	%r204, %r5, %r203;
	ld.shared.u16 	%rs7, [%r204];
	max.u16 	%rs8, %rs6, %rs7;
	st.shared.u16 	[%r5], %rs8;
$L__BB428_117:
	bar.sync 	0;
	setp.gt.u32 	%p50, %r215, 131;
	mov.u32 	%r215, %r50;
	@%p50 bra 	$L__BB428_115;
$L__BB428_118:
	setp.gt.u32 	%p51, %r1, 31;
	@%p51 bra 	$L__BB428_121;
	ld.volatile.shared.u16 	%rs9, [%r5];
	ld.volatile.shared.u16 	%rs10, [%r5+64];
	max.u16 	%rs11, %rs9, %rs10;
	st.volatile.shared.u16 	[%r5], %rs11;
	ld.volatile.shared.u16 	%rs12, [%r5];
	ld.volatile.shared.u16 	%rs13, [%r5+32];
	max.u16 	%rs14, %rs12, %rs13;
	st.volatile.shared.u16 	[%r5], %rs14;
	ld.volatile.shared.u16 	%rs15, [%r5];
	ld.volatile.shared.u16 	%rs16, [%r5+16];
	max.u16 	%rs17, %rs15, %rs16;
	st.volatile.shared.u16 	[%r5], %rs17;
	ld.volatile.shared.u16 	%rs18, [%r5];
	ld.volatile.shared.u16 	%rs19, [%r5+8];
	max.u16 	%rs20, %rs18, %rs19;
	st.volatile.shared.u16 	[%r5], %rs20;
	ld.volatile.shared.u16 	%rs21, [%r5];
	ld.volatile.shared.u16 	%rs22, [%r5+4];
	max.u16 	%rs23, %rs21, %rs22;
	st.volatile.shared.u16 	[%r5], %rs23;
	ld.volatile.shared.u16 	%rs24, [%r5];
	ld.volatile.shared.u16 	%rs25, [%r5+2];
	max.u16 	%rs26, %rs24, %rs25;
	st.volatile.shared.u16 	[%r5], %rs26;
	setp.ne.s32 	%p52, %r1, 0;
	@%p52 bra 	$L__BB428_121;
	ld.param.u64 	%rd486, [contiguous_max2_u16_param_0];
	ld.shared.u16 	%rs27, [maxsdata_u16];
	cvt.u64.u32 	%rd480, %r2;
	mov.u32 	%r205, %ctaid.y;
	cvt.u64.u32 	%rd481, %r205;
	mad.lo.s64 	%rd482, %rd265, %rd481, %rd480;
	cvta.to.global.u64 	%rd483, %rd486;
	shl.b64 	%rd484, %rd482, 1;
	add.s64 	%rd485, %rd483, %rd484;
	st.global.u16 	[%rd485], %rs27;
$L__BB428_121:
	ret;

}
	// .globl	contiguous_max22_u16
.visible .entry contiguous_max22_u16(
	.param .u64 .ptr .align 1 contiguous_max22_u16_param_0,
	.param .u64 .ptr .align 1 contiguous_max22_u16_param_1,
	.param .u64 contiguous_max22_u16_param_2,
	.param .u64 contiguous_max22_u16_param_3
)
{
	.reg .pred 	%p<8>;
	.reg .b16 	%rs<28>;
	.reg .b32 	%r<19>;
	.reg .b64 	%rd<27>;

	ld.param.u64 	%rd4, [contiguous_max22_u16_param_0];
	ld.param.u64 	%rd7, [contiguous_max22_u16_param_1];
	ld.param.u64 	%rd5, [contiguous_max22_u16_param_2];
	ld.param.u64 	%rd6, [contiguous_max22_u16_param_3];
	cvta.to.global.u64 	%rd1, %rd7;
	mov.u32 	%r1, %tid.x;
	mov.u32 	%r2, %ctaid.x;
	mov.u32 	%r18, %ntid.x;
	mul.lo.s32 	%r8, %r2, %r18;
	shl.b32 	%r9, %r8, 1;
	add.s32 	%r4, %r9, %r1;
	shl.b32 	%r10, %r1, 1;
	mov.u32 	%r11, maxsdata_u16;
	add.s32 	%r5, %r11, %r10;
	mov.b16 	%rs1, 0;
	st.shared.u16 	[%r5], %rs1;
	add.s32 	%r12, %r4, %r18;
	cvt.u64.u32 	%rd2, %r12;
	setp.le.u64 	%p1, %rd5, %rd2;
	@%p1 bra 	$L__BB429_2;
	cvt.u64.u32 	%rd12, %r4;
	mov.u32 	%r14, %ctaid.y;
	cvt.u64.u32 	%rd13, %r14;
	mul.lo.s64 	%rd14, %rd5, %rd13;
	add.s64 	%rd15, %rd14, %rd12;
	shl.b64 	%rd16, %rd15, 1;
	add.s64 	%rd17, %rd1, %rd16;
	ld.global.u16 	%rs3, [%rd17];
	add.s64 	%rd18, %rd14, %rd2;
	shl.b64 	%rd19, %rd18, 1;
	add.s64 	%rd20, %rd1, %rd19;
	ld.global.u16 	%rs4, [%rd20];
	max.u16 	%rs5, %rs3, %rs4;
	st.shared.u16 	[%r5], %rs5;
	bra.uni 	$L__BB429_4;
$L__BB429_2:
	cvt.u64.u32 	%rd3, %r4;
	setp.le.u64 	%p2, %rd5, %rd3;
	@%p2 bra 	$L__BB429_4;
	mov.u32 	%r13, %ctaid.y;
	cvt.u64.u32 	%rd8, %r13;
	mad.lo.s64 	%rd9, %rd5, %rd8, %rd3;
	shl.b64 	%rd10, %rd9, 1;
	add.s64 	%rd11, %rd1, %rd10;
	ld.global.u16 	%rs2, [%rd11];
	st.shared.u16 	[%r5], %rs2;
$L__BB429_4:
	bar.sync 	0;
	setp.lt.u32 	%p3, %r18, 66;
	@%p3 bra 	$L__BB429_8;
$L__BB429_5:
	shr.u32 	%r7, %r18, 1;
	setp.ge.u32 	%p4, %r1, %r7;
	@%p4 bra 	$L__BB429_7;
	ld.shared.u16 	%rs6, [%r5];
	and.b32  	%r15, %r18, 2046;
	add.s32 	%r16, %r5, %r15;
	ld.shared.u16 	%rs7, [%r16];
	max.u16 	%rs8, %rs6, %rs7;
	st.shared.u16 	[%r5], %rs8;
$L__BB429_7:
	bar.sync 	0;
	setp.gt.u32 	%p5, %r18, 131;
	mov.u32 	%r18, %r7;
	@%p5 bra 	$L__BB429_5;
$L__BB429_8:
	setp.gt.u32 	%p6, %r1, 31;
	@%p6 bra 	$L__BB429_11;
	ld.volatile.shared.u16 	%rs9, [%r5];
	ld.volatile.shared.u16 	%rs10, [%r5+64];
	max.u16 	%rs11, %rs9, %rs10;
	st.volatile.shared.u16 	[%r5], %rs11;
	ld.volatile.shared.u16 	%rs12, [%r5];
	ld.volatile.shared.u16 	%rs13, [%r5+32];
	max.u16 	%rs14, %rs12, %rs13;
	st.volatile.shared.u16 	[%r5], %rs14;
	ld.volatile.shared.u16 	%rs15, [%r5];
	ld.volatile.shared.u16 	%rs16, [%r5+16];
	max.u16 	%rs17, %rs15, %rs16;
	st.volatile.shared.u16 	[%r5], %rs17;
	ld.volatile.shared.u16 	%rs18, [%r5];
	ld.volatile.shared.u16 	%rs19, [%r5+8];
	max.u16 	%rs20, %rs18, %rs19;
	st.volatile.shared.u16 	[%r5], %rs20;
	ld.volatile.shared.u16 	%rs21, [%r5];
	ld.volatile.shared.u16 	%rs22, [%r5+4];
	max.u16 	%rs23, %rs21, %rs22;
	st.volatile.shared.u16 	[%r5], %rs23;
	ld.volatile.shared.u16 	%rs24, [%r5];
	ld.volatile.shared.u16 	%rs25, [%r5+2];
	max.u16 	%rs26, %rs24, %rs25;
	st.volatile.shared.u16 	[%r5], %rs26;
	setp.ne.s32 	%p7, %r1, 0;
	@%p7 bra 	$L__BB429_11;
	ld.shared.u16 	%rs27, [maxsdata_u16];
	cvt.u64.u32 	%rd21, %r2;
	mov.u32 	%r17, %ctaid.y;
	cvt.u64.u32 	%rd22, %r17;
	mad.lo.s64 	%rd23, %rd6, %rd22, %rd21;
	cvta.to.global.u64 	%rd24, %rd4;
	shl.b64 	%rd25, %rd23, 1;
	add.s64 	%rd26, %rd24, %rd25;
	st.global.u16 	[%rd26], %rs27;
$L__BB429_11:
	ret;

}
	// .globl	contiguous_max3_u16
.visible .entry contiguous_max3_u16(
	.param .u64 .ptr .align 1 contiguous_max3_u16_param_0,
	.param .u64 .ptr .align 1 contiguous_max3_u16_param_1,
	.param .u64 .ptr .align 1 contiguous_max3_u16_param_2,
	.param .u64 .ptr .align 1 contiguous_max3_u16_param_3,
	.param .u64 contiguous_max3_u16_param_4,
	.param .u64 contiguous_max3_u16_param_5,
	.param .u64 contiguous_max3_u16_param_6
)
{
	.reg .pred 	%p<38>;
	.reg .b16 	%rs<56>;
	.reg .b32 	%r<204>;
	.reg .b64 	%rd<308>;

	ld.param.u64 	%rd144, [contiguous_max3_u16_param_0];
	ld.param.u64 	%rd145, [contiguous_max3_u16_param_1];
	ld.param.u64 	%rd148, [contiguous_max3_u16_param_2];
	ld.param.u64 	%rd149, [contiguous_max3_u16_param_3];
	ld.param.u64 	%rd146, [contiguous_max3_u16_param_4];
	ld.param.u64 	%rd147, [contiguous_max3_u16_param_5];
	ld.param.u64 	%rd150, [contiguous_max3_u16_param_6];
	cvta.to.global.u64 	%rd1, %rd149;
	cvta.to.global.u64 	%rd2, %rd148;
	mov.u32 	%r1, %tid.y;
	mov.u32 	%r2, %ntid.x;
	mov.u32 	%r3, %tid.x;
	mad.lo.s32 	%r64, %r1, %r2, %r3;
	mov.u32 	%r65, %ctaid.x;
	mad.lo.s32 	%r66, %r65, %r2, %r3;
	mov.u32 	%r4, %ctaid.y;
	mov.u32 	%r5, %ntid.y;
	mad.lo.s32 	%r67, %r4, %r5, %r1;
	shl.b32 	%r68, %r64, 1;
	mov.u32 	%r69, maxsdata_u16;
	add.s32 	%r7, %r69, %r68;
	mov.b16 	%rs16, 0;
	st.shared.u16 	[%r7], %rs16;
	cvt.u64.u32 	%rd3, %r66;
	setp.le.u64 	%p1, %rd147, %rd3;
	cvt.u64.u32 	%rd152, %r67;
	setp.le.u64 	%p2, %rd150, %rd152;
	or.pred  	%p3, %p1, %p2;
	@%p3 bra 	$L__BB430_76;
	cvt.u32.u64 	%r70, %rd3;
	cvt.u32.u64 	%r71, %rd147;
	mad.lo.s32 	%r194, %r67, %r71, %r70;
	cvt.u32.u64 	%r9, %rd146;
	add.s32 	%r193, %r9, -1;
	setp.lt.s32 	%p4, %r193, 0;
	mov.b64 	%rd307, 0;
	@%p4 bra 	$L__BB430_59;
	setp.lt.u32 	%p5, %r193, 7;
	mov.b64 	%rd307, 0;
	@%p5 bra 	$L__BB430_30;
	add.s32 	%r189, %r9, -4;
	and.b32  	%r72, %r9, -8;
	neg.s32 	%r188, %r72;
	mov.b64 	%rd307, 0;
$L__BB430_4:
	.pragma "nounroll";
	add.s32 	%r16, %r189, 3;
	cvt.u64.u32 	%rd5, %r194;
	mul.wide.u32 	%rd157, %r16, 8;
	add.s64 	%rd158, %rd2, %rd157;
	ld.global.u64 	%rd6, [%rd158];
	and.b64  	%rd159, %rd6, -4294967296;
	setp.ne.s64 	%p6, %rd159, 0;
	@%p6 bra 	$L__BB430_6;
	cvt.u32.u64 	%r73, %rd6;
	cvt.u32.u64 	%r74, %rd5;
	div.u32 	%r75, %r74, %r73;
	mul.lo.s32 	%r76, %r75, %r73;
	sub.s32 	%r77, %r74, %r76;
	cvt.u64.u32 	%rd272, %r75;
	cvt.u64.u32 	%rd273, %r77;
	bra.uni 	$L__BB430_7;
$L__BB430_6:
	div.s64 	%rd272, %rd5, %rd6;
	mul.lo.s64 	%rd160, %rd272, %rd6;
	sub.s64 	%rd273, %rd5, %rd160;
$L__BB430_7:
	mul.wide.u32 	%rd161, %r16, 8;
	add.s64 	%rd162, %rd1, %rd161;
	ld.global.u64 	%rd163, [%rd162];
	mad.lo.s64 	%rd13, %rd163, %rd273, %rd307;
	add.s32 	%r17, %r189, 2;
	and.b64  	%rd14, %rd272, 4294967295;
	mul.wide.u32 	%rd164, %r17, 8;
	add.s64 	%rd165, %rd2, %rd164;
	ld.global.u64 	%rd15, [%rd165];
	and.b64  	%rd166, %rd15, -4294967296;
	setp.ne.s64 	%p7, %rd166, 0;
	@%p7 bra 	$L__BB430_9;
	cvt.u32.u64 	%r78, %rd15;
	cvt.u32.u64 	%r79, %rd14;
	div.u32 	%r80, %r79, %r78;
	mul.lo.s32 	%r81, %r80, %r78;
	sub.s32 	%r82, %r79, %r81;
	cvt.u64.u32 	%rd274, %r80;
	cvt.u64.u32 	%rd275, %r82;
	bra.uni 	$L__BB430_10;
$L__BB430_9:
	div.s64 	%rd274, %rd14, %rd15;
	mul.lo.s64 	%rd167, %rd274, %rd15;
	sub.s64 	%rd275, %rd14, %rd167;
$L__BB430_10:
	mul.wide.u32 	%rd168, %r17, 8;
	add.s64 	%rd169, %rd1, %rd168;
	ld.global.u64 	%rd170, [%rd169];
	mad.lo.s64 	%rd22, %rd170, %rd275, %rd13;
	add.s32 	%r18, %r189, 1;
	and.b64  	%rd23, %rd274, 4294967295;
	mul.wide.u32 	%rd171, %r18, 8;
	add.s64 	%rd172, %rd2, %rd171;
	ld.global.u64 	%rd24, [%rd172];
	and.b64  	%rd173, %rd24, -4294967296;
	setp.ne.s64 	%p8, %rd173, 0;
	@%p8 bra 	$L__BB430_12;
	cvt.u32.u64 	%r83, %rd24;
	cvt.u32.u64 	%r84, %rd23;
	div.u32 	%r85, %r84, %r83;
	mul.lo.s32 	%r86, %r85, %r83;
	sub.s32 	%r87, %r84, %r86;
	cvt.u64.u32 	%rd276, %r85;
	cvt.u64.u32 	%rd277, %r87;
	bra.uni 	$L__BB430_13;
$L__BB430_12:
	div.s64 	%rd276, %rd23, %rd24;
	mul.lo.s64 	%rd174, %rd276, %rd24;
	sub.s64 	%rd277, %rd23, %rd174;
$L__BB430_13:
	mul.wide.u32 	%rd175, %r18, 8;
	add.s64 	%rd176, %rd1, %rd175;
	ld.global.u64 	%rd177, [%rd176];
	mad.lo.s64 	%rd31, %rd177, %rd277, %rd22;
	and.b64  	%rd32, %rd276, 4294967295;
	mul.wide.u32 	%rd178, %r189, 8;
	add.s64 	%rd179, %rd2, %rd178;
	ld.global.u64 	%rd33, [%rd179];
	and.b64  	%rd180, %rd33, -4294967296;
	setp.ne.s64 	%p9, %rd180, 0;
	@%p9 bra 	$L__BB430_15;
	cvt.u32.u64 	%r88, %rd33;
	cvt.u32.u64 	%r89, %rd32;
	div.u32 	%r90, %r89, %r88;
	mul.lo.s32 	%r91, %r90, %r88;
	sub.s32 	%r92, %r89, %r91;
	cvt.u64.u32 	%rd278, %r90;
	cvt.u64.u32 	%rd279, %r92;
	bra.uni 	$L__BB430_16;
$L__BB430_15:
	div.s64 	%rd278, %rd32, %rd33;
	mul.lo.s64 	%rd181, %rd278, %rd33;
	sub.s64 	%rd279, %rd32, %rd181;
$L__BB430_16:
	mul.wide.u32 	%rd182, %r189, 8;
	add.s64 	%rd183, %rd1, %rd182;
	ld.global.u64 	%rd184, [%rd183];
	mad.lo.s64 	%rd40, %rd184, %rd279, %rd31;
	add.s32 	%r19, %r189, -1;
	and.b64  	%rd41, %rd278, 4294967295;
	mul.wide.u32 	%rd185, %r19, 8;
	add.s64 	%rd186, %rd2, %rd185;
	ld.global.u64 	%rd42, [%rd186];
	and.b64  	%rd187, %rd42, -4294967296;
	setp.ne.s64 	%p10, %rd187, 0;
	@%p10 bra 	$L__BB430_18;
	cvt.u32.u64 	%r93, %rd42;
	cvt.u32.u64 	%r94, %rd41;
	div.u32 	%r95, %r94, %r93;
	mul.lo.s32 	%r96, %r95, %r93;
	sub.s32 	%r97, %r94, %r96;
	cvt.u64.u32 	%rd280, %r95;
	cvt.u64.u32 	%rd281, %r97;
	bra.uni 	$L__BB430_19;
$L__BB430_18:
	div.s64 	%rd280, %rd41, %rd42;
	mul.lo.s64 	%rd188, %rd280, %rd42;
	sub.s64 	%rd281, %rd41, %rd188;
$L__BB430_19:
	mul.wide.u32 	%rd189, %r19, 8;
	add.s64 	%rd190, %rd1, %rd189;
	ld.global.u64 	%rd191, [%rd190];
	mad.lo.s64 	%rd49, %rd191, %rd281, %rd40;
	add.s32 	%r20, %r189, -2;
	and.b64  	%rd50, %rd280, 4294967295;
	mul.wide.u32 	%rd192, %r20, 8;
	add.s64 	%rd193, %rd2, %rd192;
	ld.global.u64 	%rd51, [%rd193];
	and.b64  	%rd194, %rd51, -4294967296;
	setp.ne.s64 	%p11, %rd194, 0;
	@%p11 bra 	$L__BB430_21;
	cvt.u32.u64 	%r98, %rd51;
	cvt.u32.u64 	%r99, %rd50;
	div.u32 	%r100, %r99, %r98;
	mul.lo.s32 	%r101, %r100, %r98;
	sub.s32 	%r102, %r99, %r101;
	cvt.u64.u32 	%rd282, %r100;
	cvt.u64.u32 	%rd283, %r102;
	bra.uni 	$L__BB430_22;
$L__BB430_21:
	div.s64 	%rd282, %rd50, %rd51;
	mul.lo.s64 	%rd195, %rd282, %rd51;
	sub.s64 	%rd283, %rd50, %rd195;
$L__BB430_22:
	mul.wide.u32 	%rd196, %r20, 8;
	add.s64 	%rd197, %rd1, %rd196;
	ld.global.u64 	%rd198, [%rd197];
	mad.lo.s64 	%rd58, %rd198, %rd283, %rd49;
	add.s32 	%r21, %r189, -3;
	and.b64  	%rd59, %rd282, 4294967295;
	mul.wide.u32 	%rd199, %r21, 8;
	add.s64 	%rd200, %rd2, %rd199;
	ld.global.u64 	%rd60, [%rd200];
	and.b64  	%rd201, %rd60, -4294967296;
	setp.ne.s64 	%p12, %rd201, 0;
	@%p12 bra 	$L__BB430_24;
	cvt.u32.u64 	%r103, %rd60;
	cvt.u32.u64 	%r104, %rd59;
	div.u32 	%r105, %r104, %r103;
	mul.lo.s32 	%r106, %r105, %r103;
	sub.s32 	%r107, %r104, %r106;
	cvt.u64.u32 	%rd284, %r105;
	cvt.u64.u32 	%rd285, %r107;
	bra.uni 	$L__BB430_25;
$L__BB430_24:
	div.s64 	%rd284, %rd59, %rd60;
	mul.lo.s64 	%rd202, %rd284, %rd60;
	sub.s64 	%rd285, %rd59, %rd202;
$L__BB430_25:
	mul.wide.u32 	%rd203, %r21, 8;
	add.s64 	%rd204, %rd1, %rd203;
	ld.global.u64 	%rd205, [%rd204];
	mad.lo.s64 	%rd67, %rd205, %rd285, %rd58;
	and.b64  	%rd68, %rd284, 4294967295;
	add.s32 	%r108, %r189, -4;
	mul.wide.u32 	%rd206, %r108, 8;
	add.s64 	%rd207, %rd2, %rd206;
	ld.global.u64 	%rd69, [%rd207];
	and.b64  	%rd208, %rd69, -4294967296;
	setp.ne.s64 	%p13, %rd208, 0;
	@%p13 bra 	$L__BB430_27;
	cvt.u32.u64 	%r109, %rd69;
	cvt.u32.u64 	%r110, %rd68;
	div.u32 	%r111, %r110, %r109;
	mul.lo.s32 	%r112, %r111, %r109;
	sub.s32 	%r113, %r110, %r112;
	cvt.u64.u32 	%rd286, %r111;
	cvt.u64.u32 	%rd287, %r113;
	bra.uni 	$L__BB430_28;
$L__BB430_27:
	div.s64 	%rd286, %rd68, %rd69;
	mul.lo.s64 	%rd209, %rd286, %rd69;
	sub.s64 	%rd287, %rd68, %rd209;
$L__BB430_28:
	mul.wide.u32 	%rd210, %r108, 8;
	add.s64 	%rd211, %rd1, %rd210;
	ld.global.u64 	%rd212, [%rd211];
	mad.lo.s64 	%rd307, %rd212, %rd287, %rd67;
	cvt.u32.u64 	%r194, %rd286;
	add.s32 	%r189, %r189, -8;
	add.s32 	%r188, %r188, 8;
	setp.ne.s32 	%p14, %r188, 0;
	@%p14 bra 	$L__BB430_4;
	add.s32 	%r193, %r189, 3;
$L__BB430_30:
	and.b32  	%r28, %r9, 7;
	setp.eq.s32 	%p15, %r28, 0;
	@%p15 bra 	$L__BB430_59;
	and.b32  	%r29, %r9, 3;
	setp.lt.u32 	%p16, %r28, 4;
	@%p16 bra 	$L__BB430_45;
	cvt.u64.u32 	%rd79, %r194;
	mul.wide.u32 	%rd214, %r193, 8;
	add.s64 	%rd215, %rd2, %rd214;
	ld.global.u64 	%rd80, [%rd215];
	and.b64  	%rd216, %rd80, -4294967296;
	setp.ne.s64 	%p17, %rd216, 0;
	@%p17 bra 	$L__BB430_34;
	cvt.u32.u64 	%r115, %rd80;
	cvt.u32.u64 	%r116, %rd79;
	div.u32 	%r117, %r116, %r115;
	mul.lo.s32 	%r118, %r117, %r115;
	sub.s32 	%r119, %r116, %r118;
	cvt.u64.u32 	%rd290, %r117;
	cvt.u64.u32 	%rd291, %r119;
	bra.uni 	$L__BB430_35;
$L__BB430_34:
	div.s64 	%rd290, %rd79, %rd80;
	mul.lo.s64 	%rd217, %rd290, %rd80;
	sub.s64 	%rd291, %rd79, %rd217;
$L__BB430_35:
	mul.wide.u32 	%rd218, %r193, 8;
	add.s64 	%rd219, %rd1, %rd218;
	ld.global.u64 	%rd220, [%rd219];
	mad.lo.s64 	%rd87, %rd220, %rd291, %rd307;
	add.s32 	%r30, %r193, -1;
	and.b64  	%rd88, %rd290, 4294967295;
	mul.wide.u32 	%rd221, %r30, 8;
	add.s64 	%rd222, %rd2, %rd221;
	ld.global.u64 	%rd89, [%rd222];
	and.b64  	%rd223, %rd89, -4294967296;
	setp.ne.s64 	%p18, %rd223, 0;
	@%p18 bra 	$L__BB430_37;
	cvt.u32.u64 	%r120, %rd89;
	cvt.u32.u64 	%r121, %rd88;
	div.u32 	%r122, %r121, %r120;
	mul.lo.s32 	%r123, %r122, %r120;
	sub.s32 	%r124, %r121, %r123;
	cvt.u64.u32 	%rd292, %r122;
	cvt.u64.u32 	%rd293, %r124;
	bra.uni 	$L__BB430_38;
$L__BB430_37:
	div.s64 	%rd292, %rd88, %rd89;
	mul.lo.s64 	%rd224, %rd292, %rd89;
	sub.s64 	%rd293, %rd88, %rd224;
$L__BB430_38:
	mul.wide.u32 	%rd225, %r30, 8;
	add.s64 	%rd226, %rd1, %rd225;
	ld.global.u64 	%rd227, [%rd226];
	mad.lo.s64 	%rd96, %rd227, %rd293, %rd87;
	add.s32 	%r31, %r193, -2;
	and.b64  	%rd97, %rd292, 4294967295;
	mul.wide.u32 	%rd228, %r31, 8;
	add.s64 	%rd229, %rd2, %rd228;
	ld.global.u64 	%rd98, [%rd229];
	and.b64  	%rd230, %rd98, -4294967296;
	setp.ne.s64 	%p19, %rd230, 0;
	@%p19 bra 	$L__BB430_40;
	cvt.u32.u64 	%r125, %rd98;
	cvt.u32.u64 	%r126, %rd97;
	div.u32 	%r127, %r126, %r125;
	mul.lo.s32 	%r128, %r127, %r125;
	sub.s32 	%r129, %r126, %r128;
	cvt.u64.u32 	%rd294, %r127;
	cvt.u64.u32 	%rd295, %r129;
	bra.uni 	$L__BB430_41;
$L__BB430_40:
	div.s64 	%rd294, %rd97, %rd98;
	mul.lo.s64 	%rd231, %rd294, %rd98;
	sub.s64 	%rd295, %rd97, %rd231;
$L__BB430_41:
	mul.wide.u32 	%rd232, %r31, 8;
	add.s64 	%rd233, %rd1, %rd232;
	ld.global.u64 	%rd234, [%rd233];
	mad.lo.s64 	%rd105, %rd234, %rd295, %rd96;
	add.s32 	%r32, %r193, -3;
	and.b64  	%rd106, %rd294, 4294967295;
	mul.wide.u32 	%rd235, %r32, 8;
	add.s64 	%rd236, %rd2, %rd235;
	ld.global.u64 	%rd107, [%rd236];
	and.b64  	%rd237, %rd107, -4294967296;
	setp.ne.s64 	%p20, %rd237, 0;
	@%p20 bra 	$L__BB430_43;
	cvt.u32.u64 	%r130, %rd107;
	cvt.u32.u64 	%r131, %rd106;
	div.u32 	%r132, %r131, %r130;
	mul.lo.s32 	%r133, %r132, %r130;
	sub.s32 	%r134, %r131, %r133;
	cvt.u64.u32 	%rd296, %r132;
	cvt.u64.u32 	%rd297, %r134;
	bra.uni 	$L__BB430_44;
$L__BB430_43:
	div.s64 	%rd296, %rd106, %rd107;
	mul.lo.s64 	%rd238, %rd296, %rd107;
	sub.s64 	%rd297, %rd106, %rd238;
$L__BB430_44:
	mul.wide.u32 	%rd239, %r32, 8;
	add.s64 	%rd240, %rd1, %rd239;
	ld.global.u64 	%rd241, [%rd240];
	mad.lo.s64 	%rd307, %rd241, %rd297, %rd105;
	cvt.u32.u64 	%r194, %rd296;
	add.s32 	%r193, %r193, -4;
$L__BB430_45:
	setp.eq.s32 	%p21, %r29, 0;
	@%p21 bra 	$L__BB430_59;
	setp.eq.s32 	%p22, %r29, 1;
	@%p22 bra 	$L__BB430_54;
	cvt.u64.u32 	%rd117, %r194;
	mul.wide.u32 	%rd243, %r193, 8;
	add.s64 	%rd244, %rd2, %rd243;
	ld.global.u64 	%rd118, [%rd244];
	and.b64  	%rd245, %rd118, -4294967296;
	setp.ne.s64 	%p23, %rd245, 0;
	@%p23 bra 	$L__BB430_49;
	cvt.u32.u64 	%r135, %rd118;
	cvt.u32.u64 	%r136, %rd117;
	div.u32 	%r137, %r136, %r135;
	mul.lo.s32 	%r138, %r137, %r135;
	sub.s32 	%r139, %r136, %r138;
	cvt.u64.u32 	%rd300, %r137;
	cvt.u64.u32 	%rd301, %r139;
	bra.uni 	$L__BB430_50;
$L__BB430_49:
	div.s64 	%rd300, %rd117, %rd118;
	mul.lo.s64 	%rd246, %rd300, %rd118;
	sub.s64 	%rd301, %rd117, %rd246;
$L__BB430_50:
	add.s64 	%rd248, %rd1, %rd243;
	ld.global.u64 	%rd249, [%rd248];
	mad.lo.s64 	%rd125, %rd249, %rd301, %rd307;
	add.s32 	%r37, %r193, -1;
	and.b64  	%rd126, %rd300, 4294967295;
	mul.wide.u32 	%rd250, %r37, 8;
	add.s64 	%rd251, %rd2, %rd250;
	ld.global.u64 	%rd127, [%rd251];
	and.b64  	%rd252, %rd127, -4294967296;
	setp.ne.s64 	%p24, %rd252, 0;
	@%p24 bra 	$L__BB430_52;
	cvt.u32.u64 	%r140, %rd127;
	cvt.u32.u64 	%r141, %rd126;
	div.u32 	%r142, %r141, %r140;
	mul.lo.s32 	%r143, %r142, %r140;
	sub.s32 	%r144, %r141, %r143;
	cvt.u64.u32 	%rd302, %r142;
	cvt.u64.u32 	%rd303, %r144;
	bra.uni 	$L__BB430_53;
$L__BB430_52:
	div.s64 	%rd302, %rd126, %rd127;
	mul.lo.s64 	%rd253, %rd302, %rd127;
	sub.s64 	%rd303, %rd126, %rd253;
$L__BB430_53:
	add.s64 	%rd255, %rd1, %rd250;
	ld.global.u64 	%rd256, [%rd255];
	mad.lo.s64 	%rd307, %rd256, %rd303, %rd125;
	cvt.u32.u64 	%r194, %rd302;
	add.s32 	%r193, %r193, -2;
$L__BB430_54:
	and.b32  	%r145, %r9, 1;
	setp.eq.b32 	%p25, %r145, 1;
	not.pred 	%p26, %p25;
	@%p26 bra 	$L__BB430_59;
	cvt.u64.u32 	%rd137, %r194;
	mul.wide.u32 	%rd257, %r193, 8;
	add.s64 	%rd258, %rd2, %rd257;
	ld.global.u64 	%rd138, [%rd258];
	and.b64  	%rd259, %rd138, -4294967296;
	setp.ne.s64 	%p27, %rd259, 0;
	@%p27 bra 	$L__BB430_57;
	cvt.u32.u64 	%r146, %rd138;
	cvt.u32.u64 	%r147, %rd137;
	rem.u32 	%r148, %r147, %r146;
	cvt.u64.u32 	%rd306, %r148;
	bra.uni 	$L__BB430_58;
$L__BB430_57:
	rem.s64 	%rd306, %rd137, %rd138;
$L__BB430_58:
	add.s64 	%rd261, %rd1, %rd257;
	ld.global.u64 	%rd262, [%rd261];
	mad.lo.s64 	%rd307, %rd262, %rd306, %rd307;
$L__BB430_59:
	cvta.to.global.u64 	%rd263, %rd145;
	shl.b64 	%rd264, %rd307, 1;
	add.s64 	%rd265, %rd263, %rd264;
	ld.global.u16 	%rs17, [%rd265];
	st.shared.u16 	[%r7], %rs17;
	bar.sync 	0;
	setp.ne.s32 	%p28, %r1, 0;
	@%p28 bra 	$L__BB430_76;
	setp.gt.u32 	%p29, %r5, 1;
	@%p29 bra 	$L__BB430_62;
	shl.b32 	%r149, %r3, 1;
	mov.u32 	%r150, maxsdata_u16;
	add.s32 	%r151, %r150, %r149;
	ld.shared.u16 	%rs54, [%r151];
	bra.uni 	$L__BB430_75;
$L__BB430_62:
	shl.b32 	%r153, %r3, 1;
	mov.u32 	%r154, maxsdata_u16;
	add.s32 	%r42, %r154, %r153;
	ld.shared.u16 	%rs54, [%r42];
	add.s32 	%r43, %r5, -1;
	add.s32 	%r155, %r5, -2;
	and.b32  	%r44, %r43, 7;
	setp.lt.u32 	%p30, %r155, 7;
	mov.b32 	%r202, 1;
	@%p30 bra 	$L__BB430_66;
	and.b32  	%r158, %r43, -8;
	neg.s32 	%r199, %r158;
	shl.b32 	%r46, %r2, 1;
	add.s32 	%r160, %r153, %r46;
	add.s32 	%r197, %r154, %r160;
	shl.b32 	%r48, %r2, 4;
	mov.b32 	%r200, 1;
	mov.b32 	%r198, 0;
$L__BB430_64:
	.pragma "nounroll";
	mul.lo.s32 	%r162, %r200, %r2;
	shl.b32 	%r163, %r162, 1;
	add.s32 	%r164, %r42, %r163;
	ld.shared.u16 	%rs19, [%r197];
	max.u16 	%rs20, %rs54, %rs19;
	add.s32 	%r165, %r164, %r46;
	ld.shared.u16 	%rs21, [%r165];
	max.u16 	%rs22, %rs20, %rs21;
	add.s32 	%r166, %r165, %r46;
	ld.shared.u16 	%rs23, [%r166];
	max.u16 	%rs24, %rs22, %rs23;
	add.s32 	%r167, %r166, %r46;
	ld.shared.u16 	%rs25, [%r167];
	max.u16 	%rs26, %rs24, %rs25;
	add.s32 	%r168, %r167, %r46;
	ld.shared.u16 	%rs27, [%r168];
	max.u16 	%rs28, %rs26, %rs27;
	add.s32 	%r169, %r168, %r46;
	ld.shared.u16 	%rs29, [%r169];
	max.u16 	%rs30, %rs28, %rs29;
	add.s32 	%r170, %r169, %r46;
	ld.shared.u16 	%rs31, [%r170];
	max.u16 	%rs32, %rs30, %rs31;
	add.s32 	%r171, %r170, %r46;
	ld.shared.u16 	%rs33, [%r171];
	max.u16 	%rs54, %rs32, %rs33;
	add.s32 	%r200, %r200, 8;
	add.s32 	%r199, %r199, 8;
	add.s32 	%r198, %r198, 8;
	add.s32 	%r197, %r197, %r48;
	setp.ne.s32 	%p31, %r199, 0;
	@%p31 bra 	$L__BB430_64;
	add.s32 	%r202, %r198, 1;
$L__BB430_66:
	setp.eq.s32 	%p32, %r44, 0;
	@%p32 bra 	$L__BB430_74;
	and.b32  	%r59, %r43, 3;
	setp.lt.u32 	%p33, %r44, 4;
	@%p33 bra 	$L__BB430_69;
	mul.lo.s32 	%r172, %r202, %r2;
	shl.b32 	%r173, %r172, 1;
	add.s32 	%r174, %r42, %r173;
	ld.shared.u16 	%rs35, [%r174];
	max.u16 	%rs36, %rs54, %rs35;
	shl.b32 	%r175, %r2, 1;
	add.s32 	%r176, %r174, %r175;
	ld.shared.u16 	%rs37, [%r176];
	max.u16 	%rs38, %rs36, %rs37;
	add.s32 	%r177, %r176, %r175;
	ld.shared.u16 	%rs39, [%r177];
	max.u16 	%rs40, %rs38, %rs39;
	add.s32 	%r178, %r177, %r175;
	ld.shared.u16 	%rs41, [%r178];
	max.u16 	%rs54, %rs40, %rs41;
	add.s32 	%r202, %r202, 4;
$L__BB430_69:
	setp.eq.s32 	%p34, %r59, 0;
	@%p34 bra 	$L__BB430_74;
	setp.eq.s32 	%p35, %r59, 1;
	@%p35 bra 	$L__BB430_72;
	mul.lo.s32 	%r179, %r202, %r2;
	shl.b32 	%r180, %r179, 1;
	add.s32 	%r181, %r42, %r180;
	ld.shared.u16 	%rs43, [%r181];
	max.u16 	%rs44, %rs54, %rs43;
	shl.b32 	%r182, %r2, 1;
	add.s32 	%r183, %r181, %r182;
	ld.shared.u16 	%rs45, [%r183];
	max.u16 	%rs54, %rs44, %rs45;
	add.s32 	%r202, %r202, 2;
$L__BB430_72:
	and.b32  	%r184, %r43, 1;
	setp.eq.b32 	%p36, %r184, 1;
	not.pred 	%p37, %p36;
	@%p37 bra 	$L__BB430_74;
	mul.lo.s32 	%r185, %r202, %r2;
	shl.b32 	%r186, %r185, 1;
	add.s32 	%r187, %r42, %r186;
	ld.shared.u16 	%rs46, [%r187];
	max.u16 	%rs54, %rs54, %rs46;
$L__BB430_74:
	st.shared.u16 	[%r42], %rs54;
$L__BB430_75:
	cvt.u64.u32 	%rd266, %r4;
	mad.lo.s64 	%rd267, %rd147, %rd266, %rd3;
	cvta.to.global.u64 	%rd268, %rd144;
	shl.b64 	%rd269, %rd267, 1;
	add.s64 	%rd270, %rd268, %rd269;
	st.global.u16 	[%rd270], %rs54;
$L__BB430_76:
	ret;

}
	// .globl	contiguous_max33_u16
.visible .entry contiguous_max33_u16(
	.param .u64 .ptr .align 1 contiguous_max33_u16_param_0,
	.param .u64 .ptr .align 1 contiguous_max33_u16_param_1,
	.param .u64 contiguous_max33_u16_param_2,
	.param .u64 contiguous_max33_u16_param_3,
	.param .u64 contiguous_max33_u16_param_4
)
{
	.reg .pred 	%p<14>;
	.reg .b16 	%rs<56>;
	.reg .b32 	%r<85>;
	.reg .b64 	%rd<16>;

	ld.param.u64 	%rd2, [contiguous_max33_u16_param_0];
	ld.param.u64 	%rd3, [contiguous_max33_u16_param_1];
	ld.param.u64 	%rd4, [contiguous_max33_u16_param_3];
	ld.param.u64 	%rd5, [contiguous_max33_u16_param_4];
	mov.u32 	%r1, %tid.y;
	mov.u32 	%r2, %ntid.x;
	mov.u32 	%r3, %tid.x;
	mad.lo.s32 	%r30, %r1, %r2, %r3;
	mov.u32 	%r31, %ctaid.x;
	mad.lo.s32 	%r32, %r31, %r2, %r3;
	mov.u32 	%r4, %ctaid.y;
	mov.u32 	%r5, %ntid.y;
	mad.lo.s32 	%r33, %r4, %r5, %r1;
	shl.b32 	%r34, %r30, 1;
	mov.u32 	%r35, maxsdata_u16;
	add.s32 	%r7, %r35, %r34;
	mov.b16 	%rs16, 0;
	st.shared.u16 	[%r7], %rs16;
	cvt.u64.u32 	%rd1, %r32;
	setp.le.u64 	%p1, %rd4, %rd1;
	cvt.u64.u32 	%rd7, %r33;
	setp.le.u64 	%p2, %rd5, %rd7;
	or.pred  	%p3, %p1, %p2;
	@%p3 bra 	$L__BB431_18;
	cvt.u32.u64 	%r36, %rd1;
	cvta.to.global.u64 	%rd8, %rd3;
	cvt.u32.u64 	%r37, %rd4;
	mad.lo.s32 	%r38, %r33, %r37, %r36;
	mul.wide.u32 	%rd9, %r38, 2;
	add.s64 	%rd10, %rd8, %rd9;
	ld.global.u16 	%rs17, [%rd10];
	st.shared.u16 	[%r7], %rs17;
	bar.sync 	0;
	setp.ne.s32 	%p4, %r1, 0;
	@%p4 bra 	$L__BB431_18;
	setp.gt.u32 	%p5, %r5, 1;
	@%p5 bra 	$L__BB431_4;
	shl.b32 	%r39, %r3, 1;
	add.s32 	%r41, %r35, %r39;
	ld.shared.u16 	%rs54, [%r41];
	bra.uni 	$L__BB431_17;
$L__BB431_4:
	shl.b32 	%r43, %r3, 1;
	add.s32 	%r8, %r35, %r43;
	ld.shared.u16 	%rs54, [%r8];
	add.s32 	%r9, %r5, -1;
	add.s32 	%r45, %r5, -2;
	and.b32  	%r10, %r9, 7;
	setp.lt.u32 	%p6, %r45, 7;
	mov.b32 	%r83, 1;
	@%p6 bra 	$L__BB431_8;
	and.b32  	%r48, %r9, -8;
	neg.s32 	%r80, %r48;
	shl.b32 	%r12, %r2, 1;
	add.s32 	%r50, %r43, %r12;
	add.s32 	%r78, %r35, %r50;
	shl.b32 	%r14, %r2, 4;
	mov.b32 	%r81, 1;
	mov.b32 	%r79, 0;
$L__BB431_6:
	.pragma "nounroll";
	mul.lo.s32 	%r52, %r81, %r2;
	shl.b32 	%r53, %r52, 1;
	add.s32 	%r54, %r8, %r53;
	ld.shared.u16 	%rs19, [%r78];
	max.u16 	%rs20, %rs54, %rs19;
	add.s32 	%r55, %r54, %r12;
	ld.shared.u16 	%rs21, [%r55];
	max.u16 	%rs22, %rs20, %rs21;
	add.s32 	%r56, %r55, %r12;
	ld.shared.u16 	%rs23, [%r56];
	max.u16 	%rs24, %rs22, %rs23;
	add.s32 	%r57, %r56, %r12;
	ld.shared.u16 	%rs25, [%r57];
	max.u16 	%rs26, %rs24, %rs25;
	add.s32 	%r58, %r57, %r12;
	ld.shared.u16 	%rs27, [%r58];
	max.u16 	%rs28, %rs26, %rs27;
	add.s32 	%r59, %r58, %r12;
	ld.shared.u16 	%rs29, [%r59];
	max.u16 	%rs30, %rs28, %rs29;
	add.s32 	%r60, %r59, %r12;
	ld.shared.u16 	%rs31, [%r60];
	max.u16 	%rs32, %rs30, %rs31;
	add.s32 	%r61, %r60, %r12;
	ld.shared.u16 	%rs33, [%r61];
	max.u16 	%rs54, %rs32, %rs33;
	add.s32 	%r81, %r81, 8;
	add.s32 	%r80, %r80, 8;
	add.s32 	%r79, %r79, 8;
	add.s32 	%r78, %r78, %r14;
	setp.ne.s32 	%p7, %r80, 0;
	@%p7 bra 	$L__BB431_6;
	add.s32 	%r83, %r79, 1;
$L__BB431_8:
	setp.eq.s32 	%p8, %r10, 0;
	@%p8 bra 	$L__BB431_16;
	and.b32  	%r25, %r9, 3;
	setp.lt.u32 	%p9, %r10, 4;
	@%p9 bra 	$L__BB431_11;
	mul.lo.s32 	%r62, %r83, %r2;
	shl.b32 	%r63, %r62, 1;
	add.s32 	%r64, %r8, %r63;
	ld.shared.u16 	%rs35, [%r64];
	max.u16 	%rs36, %rs54, %rs35;
	shl.b32 	%r65, %r2, 1;
	add.s32 	%r66, %r64, %r65;
	ld.shared.u16 	%rs37, [%r66];
	max.u16 	%rs38, %rs36, %rs37;
	add.s32 	%r67, %r66, %r65;
	ld.shared.u16 	%rs39, [%r67];
	max.u16 	%rs40, %rs38, %rs39;
	add.s32 	%r68, %r67, %r65;
	ld.shared.u16 	%rs41, [%r68];
	max.u16 	%rs54, %rs40, %rs41;
	add.s32 	%r83, %r83, 4;
$L__BB431_11:
	setp.eq.s32 	%p10, %r25, 0;
	@%p10 bra 	$L__BB431_16;
	setp.eq.s32 	%p11, %r25, 1;
	@%p11 bra 	$L__BB431_14;
	mul.lo.s32 	%r69, %r83, %r2;
	shl.b32 	%r70, %r69, 1;
	add.s32 	%r71, %r8, %r70;
	ld.shared.u16 	%rs43, [%r71];
	max.u16 	%rs44, %rs54, %rs43;
	shl.b32 	%r72, %r2, 1;
	add.s32 	%r73, %r71, %r72;
	ld.shared.u16 	%rs45, [%r73];
	max.u16 	%rs54, %rs44, %rs45;
	add.s32 	%r83, %r83, 2;
$L__BB431_14:
	and.b32  	%r74, %r9, 1;
	setp.eq.b32 	%p12, %r74, 1;
	not.pred 	%p13, %p12;
	@%p13 bra 	$L__BB431_16;
	mul.lo.s32 	%r75, %r83, %r2;
	shl.b32 	%r76, %r75, 1;
	add.s32 	%r77, %r8, %r76;
	ld.shared.u16 	%rs46, [%r77];
	max.u16 	%rs54, %rs54, %rs46;
$L__BB431_16:
	st.shared.u16 	[%r8], %rs54;
$L__BB431_17:
	cvt.u64.u32 	%rd11, %r4;
	mad.lo.s64 	%rd12, %rd4, %rd11, %rd1;
	cvta.to.global.u64 	%rd13, %rd2;
	shl.b64 	%rd14, %rd12, 1;
	add.s64 	%rd15, %rd13, %rd14;
	st.global.u16 	[%rd15], %rs54;
$L__BB431_18:
	ret;

}
	// .globl	contiguous_max_u32
.visible .entry contiguous_max_u32(
	.param .u64 .ptr .align 1 contiguous_max_u32_param_0,
	.param .u64 .ptr .align 1 contiguous_max_u32_param_1,
	.param .u64 contiguous_max_u32_param_2
)
{
	.reg .pred 	%p<8>;
	.reg .b32 	%r<43>;
	.reg .b64 	%rd<16>;

	ld.param.u64 	%rd4, [contiguous_max_u32_param_0];
	ld.param.u64 	%rd6, [contiguous_max_u32_param_1];
	ld.param.u64 	%rd5, [contiguous_max_u32_param_2];
	cvta.to.global.u64 	%rd1, %rd6;
	mov.u32 	%r1, %tid.x;
	mov.u32 	%r2, %ctaid.x;
	mov.u32 	%r42, %ntid.x;
	mul.lo.s32 	%r8, %r2, %r42;
	shl.b32 	%r9, %r8, 1;
	add.s32 	%r4, %r9, %r1;
	shl.b32 	%r10, %r1, 2;
	mov.u32 	%r11, maxsdata_u32;
	add.s32 	%r5, %r11, %r10;
	mov.b32 	%r12, 0;
	st.shared.u32 	[%r5], %r12;
	add.s32 	%r13, %r4, %r42;
	cvt.u64.u32 	%rd2, %r13;
	setp.le.u64 	%p1, %rd5, %rd2;
	@%p1 bra 	$L__BB432_2;
	mul.wide.u32 	%rd9, %r4, 4;
	add.s64 	%rd10, %rd1, %rd9;
	ld.global.u32 	%r15, [%rd10];
	shl.b64 	%rd11, %rd2, 2;
	add.s64 	%rd12, %rd1, %rd11;
	ld.global.u32 	%r16, [%rd12];
	max.u32 	%r17, %r15, %r16;
	st.shared.u32 	[%r5], %r17;
	bra.uni 	$L__BB432_4;
$L__BB432_2:
	cvt.u64.u32 	%rd3, %r4;
	setp.le.u64 	%p2, %rd5, %rd3;
	@%p2 bra 	$L__BB432_4;
	shl.b64 	%rd7, %rd3, 2;
	add.s64 	%rd8, %rd1, %rd7;
	ld.global.u32 	%r14, [%rd8];
	st.shared.u32 	[%r5], %r14;
$L__BB432_4:
	bar.sync 	0;
	setp.lt.u32 	%p3, %r42, 66;
	@%p3 bra 	$L__BB432_8;
$L__BB432_5:
	shr.u32 	%r7, %r42, 1;
	setp.ge.u32 	%p4, %r1, %r7;
	@%p4 bra 	$L__BB432_7;
	ld.shared.u32 	%r18, [%r5];
	shl.b32 	%r19, %r7, 2;
	add.s32 	%r20, %r5, %r19;
	ld.shared.u32 	%r21, [%r20];
	max.u32 	%r22, %r18, %r21;
	st.shared.u32 	[%r5], %r22;
$L__BB432_7:
	bar.sync 	0;
	setp.gt.u32 	%p5, %r42, 131;
	mov.u32 	%r42, %r7;
	@%p5 bra 	$L__BB432_5;
$L__BB432_8:
	setp.gt.u32 	%p6, %r1, 31;
	@%p6 bra 	$L__BB432_11;
	ld.volatile.shared.u32 	%r23, [%r5];
	ld.volatile.shared.u32 	%r24, [%r5+128];
	max.u32 	%r25, %r23, %r24;
	st.volatile.shared.u32 	[%r5], %r25;
	ld.volatile.shared.u32 	%r26, [%r5];
	ld.volatile.shared.u32 	%r27, [%r5+64];
	max.u32 	%r28, %r26, %r27;
	st.volatile.shared.u32 	[%r5], %r28;
	ld.volatile.shared.u32 	%r29, [%r5];
	ld.volatile.shared.u32 	%r30, [%r5+32];
	max.u32 	%r31, %r29, %r30;
	st.volatile.shared.u32 	[%r5], %r31;
	ld.volatile.shared.u32 	%r32, [%r5];
	ld.volatile.shared.u32 	%r33, [%r5+16];
	max.u32 	%r34, %r32, %r33;
	st.volatile.shared.u32 	[%r5], %r34;
	ld.volatile.shared.u32 	%r35, [%r5];
	ld.volatile.shared.u32 	%r36, [%r5+8];
	max.u32 	%r37, %r35, %r36;
	st.volatile.shared.u32 	[%r5], %r37;
	ld.volatile.shared.u32 	%r38, [%r5];
	ld.volatile.shared.u32 	%r39, [%r5+4];
	max.u32 	%r40, %r38, %r39;
	st.volatile.shared.u32 	[%r5], %r40;
	setp.ne.s32 	%p7, %r1, 0;
	@%p7 bra 	$L__BB432_11;
	ld.shared.u32 	%r41, [maxsdata_u32];
	cvta.to.global.u64 	%rd13, %rd4;
	mul.wide.u32 	%rd14, %r2, 4;
	add.s64 	%rd15, %rd13, %rd14;
	st.global.u32 	[%rd15], %r41;
$L__BB432_11:
	ret;

}
	// .globl	uncontiguous_max_u32
.visible .entry uncontiguous_max_u32(
	.param .u64 .ptr .align 1 uncontiguous_max_u32_param_0,
	.param .u64 .ptr .align 1 uncontiguous_max_u32_param_1,
	.param .u64 .ptr .align 1 uncontiguous_max_u32_param_2,
	.param .u64 .ptr .align 1 uncontiguous_max_u32_param_3,
	.param .u64 uncontiguous_max_u32_param_4,
	.param .u64 uncontiguous_max_u32_param_5
)
{
	.reg .pred 	%p<53>;
	.reg .b32 	%r<239>;
	.reg .b64 	%rd<558>;

	ld.param.u64 	%rd260, [uncontiguous_max_u32_param_0];
	ld.param.u64 	%rd263, [uncontiguous_max_u32_param_1];
	ld.param.u64 	%rd264, [uncontiguous_max_u32_param_2];
	ld.param.u64 	%rd265, [uncontiguous_max_u32_param_3];
	ld.param.u64 	%rd261, [uncontiguous_max_u32_param_4];
	ld.param.u64 	%rd262, [uncontiguous_max_u32_param_5];
	cvta.to.global.u64 	%rd1, %rd265;
	cvta.to.global.u64 	%rd2, %rd264;
	cvta.to.global.u64 	%rd3, %rd263;
	mov.u32 	%r1, %tid.x;
	mov.u32 	%r2, %ctaid.x;
	mov.u32 	%r238, %ntid.x;
	mul.lo.s32 	%r52, %r2, %r238;
	shl.b32 	%r53, %r52, 1;
	add.s32 	%r4, %r53, %r1;
	shl.b32 	%r54, %r1, 2;
	mov.u32 	%r55, maxsdata_u32;
	add.s32 	%r5, %r55, %r54;
	mov.b32 	%r56, 0;
	st.shared.u32 	[%r5], %r56;
	add.s32 	%r57, %r4, %r238;
	cvt.u64.u32 	%rd511, %r57;
	setp.le.u64 	%p1, %rd262, %rd511;
	@%p1 bra 	$L__BB433_54;
	cvt.u32.u64 	%r6, %rd261;
	add.s32 	%r232, %r6, -1;
	setp.lt.s32 	%p27, %r232, 0;
	mov.b64 	%rd515, 0;
	mov.u64 	%rd516, %rd515;
	@%p27 bra 	$L__BB433_53;
	cvt.u64.u32 	%rd512, %r4;
	setp.lt.u32 	%p28, %r232, 3;
	mov.b64 	%rd516, 0;
	mov.u64 	%rd515, %rd516;
	@%p28 bra 	$L__BB433_30;
	add.s32 	%r230, %r6, -2;
	and.b32  	%r134, %r6, -4;
	neg.s32 	%r229, %r134;
	mov.b64 	%rd516, 0;
$L__BB433_4:
	.pragma "nounroll";
	add.s32 	%r12, %r230, 1;
	mul.wide.u32 	%rd397, %r12, 8;
	add.s64 	%rd398, %rd2, %rd397;
	ld.global.u64 	%rd10, [%rd398];
	or.b64  	%rd399, %rd512, %rd10;
	and.b64  	%rd400, %rd399, -4294967296;
	setp.ne.s64 	%p29, %rd400, 0;
	@%p29 bra 	$L__BB433_6;
	cvt.u32.u64 	%r135, %rd10;
	cvt.u32.u64 	%r136, %rd512;
	div.u32 	%r137, %r136, %r135;
	mul.lo.s32 	%r138, %r137, %r135;
	sub.s32 	%r139, %r136, %r138;
	cvt.u64.u32 	%rd477, %r137;
	cvt.u64.u32 	%rd478, %r139;
	bra.uni 	$L__BB433_7;
$L__BB433_6:
	div.s64 	%rd477, %rd512, %rd10;
	mul.lo.s64 	%rd401, %rd477, %rd10;
	sub.s64 	%rd478, %rd512, %rd401;
$L__BB433_7:
	mul.wide.u32 	%rd402, %r12, 8;
	add.s64 	%rd403, %rd1, %rd402;
	ld.global.u64 	%rd17, [%rd403];
	mad.lo.s64 	%rd18, %rd17, %rd478, %rd515;
	or.b64  	%rd404, %rd511, %rd10;
	and.b64  	%rd405, %rd404, -4294967296;
	setp.ne.s64 	%p30, %rd405, 0;
	@%p30 bra 	$L__BB433_9;
	cvt.u32.u64 	%r140, %rd10;
	cvt.u32.u64 	%r141, %rd511;
	div.u32 	%r142, %r141, %r140;
	mul.lo.s32 	%r143, %r142, %r140;
	sub.s32 	%r144, %r141, %r143;
	cvt.u64.u32 	%rd479, %r142;
	cvt.u64.u32 	%rd480, %r144;
	bra.uni 	$L__BB433_10;
$L__BB433_9:
	div.s64 	%rd479, %rd511, %rd10;
	mul.lo.s64 	%rd406, %rd479, %rd10;
	sub.s64 	%rd480, %rd511, %rd406;
$L__BB433_10:
	mad.lo.s64 	%rd25, %rd480, %rd17, %rd516;
	add.s32 	%r13, %r230, -2;
	mul.wide.u32 	%rd407, %r230, 8;
	add.s64 	%rd408, %rd2, %rd407;
	ld.global.u64 	%rd26, [%rd408];
	or.b64  	%rd409, %rd477, %rd26;
	and.b64  	%rd410, %rd409, -4294967296;
	setp.ne.s64 	%p31, %rd410, 0;
	@%p31 bra 	$L__BB433_12;
	cvt.u32.u64 	%r145, %rd26;
	cvt.u32.u64 	%r146, %rd477;
	div.u32 	%r147, %r146, %r145;
	mul.lo.s32 	%r148, %r147, %r145;
	sub.s32 	%r149, %r146, %r148;
	cvt.u64.u32 	%rd481, %r147;
	cvt.u64.u32 	%rd482, %r149;
	bra.uni 	$L__BB433_13;
$L__BB433_12:
	div.s64 	%rd481, %rd477, %rd26;
	mul.lo.s64 	%rd411, %rd481, %rd26;
	sub.s64 	%rd482, %rd477, %rd411;
$L__BB433_13:
	mul.wide.u32 	%rd412, %r230, 8;
	add.s64 	%rd413, %rd1, %rd412;
	ld.global.u64 	%rd33, [%rd413];
	mad.lo.s64 	%rd34, %rd33, %rd482, %rd18;
	or.b64  	%rd414, %rd479, %rd26;
	and.b64  	%rd415, %rd414, -4294967296;
	setp.ne.s64 	%p32, %rd415, 0;
	@%p32 bra 	$L__BB433_15;
	cvt.u32.u64 	%r150, %rd26;
	cvt.u32.u64 	%r151, %rd479;
	div.u32 	%r152, %r151, %r150;
	mul.lo.s32 	%r153, %r152, %r150;
	sub.s32 	%r154, %r151, %r153;
	cvt.u64.u32 	%rd483, %r152;
	cvt.u64.u32 	%rd484, %r154;
	bra.uni 	$L__BB433_16;
$L__BB433_15:
	div.s64 	%rd483, %rd479, %rd26;
	mul.lo.s64 	%rd416, %rd483, %rd26;
	sub.s64 	%rd484, %rd479, %rd416;
$L__BB433_16:
	mad.lo.s64 	%rd41, %rd484, %rd33, %rd25;
	add.s32 	%r14, %r230, -1;
	mul.wide.u32 	%rd417, %r14, 8;
	add.s64 	%rd418, %rd2, %rd417;
	ld.global.u64 	%rd42, [%rd418];
	or.b64  	%rd419, %rd481, %rd42;
	and.b64  	%rd420, %rd419, -4294967296;
	setp.ne.s64 	%p33, %rd420, 0;
	@%p33 bra 	$L__BB433_18;
	cvt.u32.u64 	%r155, %rd42;
	cvt.u32.u64 	%r156, %rd481;
	div.u32 	%r157, %r156, %r155;
	mul.lo.s32 	%r158, %r157, %r155;
	sub.s32 	%r159, %r156, %r158;
	cvt.u64.u32 	%rd485, %r157;
	cvt.u64.u32 	%rd486, %r159;
	bra.uni 	$L__BB433_19;
$L__BB433_18:
	div.s64 	%rd485, %rd481, %rd42;
	mul.lo.s64 	%rd421, %rd485, %rd42;
	sub.s64 	%rd486, %rd481, %rd421;
$L__BB433_19:
	mul.wide.u32 	%rd422, %r14, 8;
	add.s64 	%rd423, %rd1, %rd422;
	ld.global.u64 	%rd49, [%rd423];
	mad.lo.s64 	%rd50, %rd49, %rd486, %rd34;
	or.b64  	%rd424, %rd483, %rd42;
	and.b64  	%rd425, %rd424, -4294967296;
	setp.ne.s64 	%p34, %rd425, 0;
	@%p34 bra 	$L__BB433_21;
	cvt.u32.u64 	%r160, %rd42;
	cvt.u32.u64 	%r161, %rd483;
	div.u32 	%r162, %r161, %r160;
	mul.lo.s32 	%r163, %r162, %r160;
	sub.s32 	%r164, %r161, %r163;
	cvt.u64.u32 	%rd487, %r162;
	cvt.u64.u32 	%rd488, %r164;
	bra.uni 	$L__BB433_22;
$L__BB433_21:
	div.s64 	%rd487, %rd483, %rd42;
	mul.lo.s64 	%rd426, %rd487, %rd42;
	sub.s64 	%rd488, %rd483, %rd426;
$L__BB433_22:
	mad.lo.s64 	%rd57, %rd488, %rd49, %rd41;
	mul.wide.u32 	%rd427, %r13, 8;
	add.s64 	%rd428, %rd2, %rd427;
	ld.global.u64 	%rd58, [%rd428];
	or.b64  	%rd429, %rd485, %rd58;
	and.b64  	%rd430, %rd429, -4294967296;
	setp.ne.s64 	%p35, %rd430, 0;
	@%p35 bra 	$L__BB433_24;
	cvt.u32.u64 	%r165, %rd58;
	cvt.u32.u64 	%r166, %rd485;
	div.u32 	%r167, %r166, %r165;
	mul.lo.s32 	%r168, %r167, %r165;
	sub.s32 	%r169, %r166, %r168;
	cvt.u64.u32 	%rd512, %r167;
	cvt.u64.u32 	%rd490, %r169;
	bra.uni 	$L__BB433_25;
$L__BB433_24:
	div.s64 	%rd512, %rd485, %rd58;
	mul.lo.s64 	%rd431, %rd512, %rd58;
	sub.s64 	%rd490, %rd485, %rd431;
$L__BB433_25:
	mul.wide.u32 	%rd432, %r13, 8;
	add.s64 	%rd433, %rd1, %rd432;
	ld.global.u64 	%rd65, [%rd433];
	mad.lo.s64 	%rd515, %rd65, %rd490, %rd50;
	or.b64  	%rd434, %rd487, %rd58;
	and.b64  	%rd435, %rd434, -4294967296;
	setp.ne.s64 	%p36, %rd435, 0;
	@%p36 bra 	$L__BB433_27;
	cvt.u32.u64 	%r170, %rd58;
	cvt.u32.u64 	%r171, %rd487;
	div.u32 	%r172, %r171, %r170;
	mul.lo.s32 	%r173, %r172, %r170;
	sub.s32 	%r174, %r171, %r173;
	cvt.u64.u32 	%rd511, %r172;
	cvt.u64.u32 	%rd492, %r174;
	bra.uni 	$L__BB433_28;
$L__BB433_27:
	div.s64 	%rd511, %rd487, %rd58;
	mul.lo.s64 	%rd436, %rd511, %rd58;
	sub.s64 	%rd492, %rd487, %rd436;
$L__BB433_28:
	mad.lo.s64 	%rd516, %rd492, %rd65, %rd57;
	add.s32 	%r230, %r230, -4;
	add.s32 	%r229, %r229, 4;
	setp.ne.s32 	%p37, %r229, 0;
	@%p37 bra 	$L__BB433_4;
	add.s32 	%r232, %r230, 1;
$L__BB433_30:
	and.b32  	%r19, %r6, 3;
	setp.eq.s32 	%p38, %r19, 0;
	@%p38 bra 	$L__BB433_53;
	setp.eq.s32 	%p39, %r19, 1;
	@%p39 bra 	$L__BB433_45;
	mul.wide.u32 	%rd438, %r232, 8;
	add.s64 	%rd439, %rd2, %rd438;
	ld.global.u64 	%rd80, [%rd439];
	or.b64  	%rd440, %rd512, %rd80;
	and.b64  	%rd441, %rd440, -4294967296;
	setp.ne.s64 	%p40, %rd441, 0;
	@%p40 bra 	$L__BB433_34;
	cvt.u32.u64 	%r175, %rd80;
	cvt.u32.u64 	%r176, %rd512;
	div.u32 	%r177, %r176, %r175;
	mul.lo.s32 	%r178, %r177, %r175;
	sub.s32 	%r179, %r176, %r178;
	cvt.u64.u32 	%rd499, %r177;
	cvt.u64.u32 	%rd500, %r179;
	bra.uni 	$L__BB433_35;
$L__BB433_34:
	div.s64 	%rd499, %rd512, %rd80;
	mul.lo.s64 	%rd442, %rd499, %rd80;
	sub.s64 	%rd500, %rd512, %rd442;
$L__BB433_35:
	add.s64 	%rd444, %rd1, %rd438;
	ld.global.u64 	%rd87, [%rd444];
	mad.lo.s64 	%rd88, %rd87, %rd500, %rd515;
	or.b64  	%rd445, %rd511, %rd80;
	and.b64  	%rd446, %rd445, -4294967296;
	setp.ne.s64 	%p41, %rd446, 0;
	@%p41 bra 	$L__BB433_37;
	cvt.u32.u64 	%r180, %rd80;
	cvt.u32.u64 	%r181, %rd511;
	div.u32 	%r182, %r181, %r180;
	mul.lo.s32 	%r183, %r182, %r180;
	sub.s32 	%r184, %r181, %r183;
	cvt.u64.u32 	%rd501, %r182;
	cvt.u64.u32 	%rd502, %r184;
	bra.uni 	$L__BB433_38;
$L__BB433_37:
	div.s64 	%rd501, %rd511, %rd80;
	mul.lo.s64 	%rd447, %rd501, %rd80;
	sub.s64 	%rd502, %rd511, %rd447;
$L__BB433_38:
	mad.lo.s64 	%rd95, %rd502, %rd87, %rd516;
	add.s32 	%r20, %r232, -1;
	mul.wide.u32 	%rd448, %r20, 8;
	add.s64 	%rd449, %rd2, %rd448;
	ld.global.u64 	%rd96, [%rd449];
	or.b64  	%rd450, %rd499, %rd96;
	and.b64  	%rd451, %rd450, -4294967296;
	setp.ne.s64 	%p42, %rd451, 0;
	@%p42 bra 	$L__BB433_40;
	cvt.u32.u64 	%r185, %rd96;
	cvt.u32.u64 	%r186, %rd499;
	div.u32 	%r187, %r186, %r185;
	mul.lo.s32 	%r188, %r187, %r185;
	sub.s32 	%r189, %r186, %r188;
	cvt.u64.u32 	%rd512, %r187;
	cvt.u64.u32 	%rd504, %r189;
	bra.uni 	$L__BB433_41;
$L__BB433_40:
	div.s64 	%rd512, %rd499, %rd96;
	mul.lo.s64 	%rd452, %rd512, %rd96;
	sub.s64 	%rd504, %rd499, %rd452;
$L__BB433_41:
	add.s64 	%rd454, %rd1, %rd448;
	ld.global.u64 	%rd103, [%rd454];
	mad.lo.s64 	%rd515, %rd103, %rd504, %rd88;
	or.b64  	%rd455, %rd501, %rd96;
	and.b64  	%rd456, %rd455, -4294967296;
	setp.ne.s64 	%p43, %rd456, 0;
	@%p43 bra 	$L__BB433_43;
	cvt.u32.u64 	%r190, %rd96;
	cvt.u32.u64 	%r191, %rd501;
	div.u32 	%r192, %r191, %r190;
	mul.lo.s32 	%r193, %r192, %r190;
	sub.s32 	%r194, %r191, %r193;
	cvt.u64.u32 	%rd511, %r192;
	cvt.u64.u32 	%rd506, %r194;
	bra.uni 	$L__BB433_44;
$L__BB433_43:
	div.s64 	%rd511, %rd501, %rd96;
	mul.lo.s64 	%rd457, %rd511, %rd96;
	sub.s64 	%rd506, %rd501, %rd457;
$L__BB433_44:
	mad.lo.s64 	%rd516, %rd506, %rd103, %rd95;
	add.s32 	%r232, %r232, -2;
$L__BB433_45:
	and.b32  	%r195, %r6, 1;
	setp.eq.b32 	%p44, %r195, 1;
	not.pred 	%p45, %p44;
	@%p45 bra 	$L__BB433_53;
	mul.wide.u32 	%rd458, %r232, 8;
	add.s64 	%rd459, %rd2, %rd458;
	ld.global.u64 	%rd118, [%rd459];
	or.b64  	%rd460, %rd512, %rd118;
	and.b64  	%rd461, %rd460, -4294967296;
	setp.ne.s64 	%p46, %rd461, 0;
	@%p46 bra 	$L__BB433_48;
	cvt.u32.u64 	%r196, %rd118;
	cvt.u32.u64 	%r197, %rd512;
	rem.u32 	%r198, %r197, %r196;
	cvt.u64.u32 	%rd513, %r198;
	bra.uni 	$L__BB433_49;
$L__BB433_48:
	rem.s64 	%rd513, %rd512, %rd118;
$L__BB433_49:
	add.s64 	%rd463, %rd1, %rd458;
	ld.global.u64 	%rd122, [%rd463];
	mad.lo.s64 	%rd515, %rd122, %rd513, %rd515;
	or.b64  	%rd464, %rd511, %rd118;
	and.b64  	%rd465, %rd464, -4294967296;
	setp.ne.s64 	%p47, %rd465, 0;
	@%p47 bra 	$L__BB433_51;
	cvt.u32.u64 	%r199, %rd118;
	cvt.u32.u64 	%r200, %rd511;
	rem.u32 	%r201, %r200, %r199;
	cvt.u64.u32 	%rd514, %r201;
	bra.uni 	$L__BB433_52;
$L__BB433_51:
	rem.s64 	%rd514, %rd511, %rd118;
$L__BB433_52:
	mad.lo.s64 	%rd516, %rd514, %rd122, %rd516;
$L__BB433_53:
	shl.b64 	%rd466, %rd515, 2;
	add.s64 	%rd467, %rd3, %rd466;
	ld.global.u32 	%r202, [%rd467];
	shl.b64 	%rd468, %rd516, 2;
	add.s64 	%rd469, %rd3, %rd468;
	ld.global.u32 	%r203, [%rd469];
	max.u32 	%r204, %r202, %r203;
	st.shared.u32 	[%r5], %r204;
	bra.uni 	$L__BB433_114;
$L__BB433_54:
	cvt.u64.u32 	%rd548, %r4;
	setp.le.u64 	%p2, %rd262, %rd548;
	@%p2 bra 	$L__BB433_114;
	cvt.u32.u64 	%r23, %rd261;
	add.s32 	%r236, %r23, -1;
	setp.lt.s32 	%p3, %r236, 0;
	mov.b64 	%rd557, 0;
	@%p3 bra 	$L__BB433_113;
	and.b32  	%r25, %r23, 7;
	setp.lt.u32 	%p4, %r236, 7;
	mov.b64 	%rd557, 0;
	@%p4 bra 	$L__BB433_84;
	add.s32 	%r234, %r23, -4;
	and.b32  	%r58, %r23, -8;
	neg.s32 	%r233, %r58;
	mov.b64 	%rd557, 0;
$L__BB433_58:
	.pragma "nounroll";
	add.s32 	%r30, %r234, 3;
	mul.wide.u32 	%rd270, %r30, 8;
	add.s64 	%rd271, %rd2, %rd270;
	ld.global.u64 	%rd133, [%rd271];
	or.b64  	%rd272, %rd548, %rd133;
	and.b64  	%rd273, %rd272, -4294967296;
	setp.ne.s64 	%p5, %rd273, 0;
	@%p5 bra 	$L__BB433_60;
	cvt.u32.u64 	%r59, %rd133;
	cvt.u32.u64 	%r60, %rd548;
	div.u32 	%r61, %r60, %r59;
	mul.lo.s32 	%r62, %r61, %r59;
	sub.s32 	%r63, %r60, %r62;
	cvt.u64.u32 	%rd519, %r61;
	cvt.u64.u32 	%rd520, %r63;
	bra.uni 	$L__BB433_61;
$L__BB433_60:
	div.s64 	%rd519, %rd548, %rd133;
	mul.lo.s64 	%rd274, %rd519, %rd133;
	sub.s64 	%rd520, %rd548, %rd274;
$L__BB433_61:
	add.s64 	%rd276, %rd1, %rd270;
	ld.global.u64 	%rd277, [%rd276];
	mad.lo.s64 	%rd140, %rd277, %rd520, %rd557;
	add.s32 	%r31, %r234, 2;
	mul.wide.u32 	%rd278, %r31, 8;
	add.s64 	%rd279, %rd2, %rd278;
	ld.global.u64 	%rd141, [%rd279];
	or.b64  	%rd280, %rd519, %rd141;
	and.b64  	%rd281, %rd280, -4294967296;
	setp.ne.s64 	%p6, %rd281, 0;
	@%p6 bra 	$L__BB433_63;
	cvt.u32.u64 	%r64, %rd141;
	cvt.u32.u64 	%r65, %rd519;
	div.u32 	%r66, %r65, %r64;
	mul.lo.s32 	%r67, %r66, %r64;
	sub.s32 	%r68, %r65, %r67;
	cvt.u64.u32 	%rd521, %r66;
	cvt.u64.u32 	%rd522, %r68;
	bra.uni 	$L__BB433_64;
$L__BB433_63:
	div.s64 	%rd521, %rd519, %rd141;
	mul.lo.s64 	%rd282, %rd521, %rd141;
	sub.s64 	%rd522, %rd519, %rd282;
$L__BB433_64:
	add.s64 	%rd284, %rd1, %rd278;
	ld.global.u64 	%rd285, [%rd284];
	mad.lo.s64 	%rd148, %rd285, %rd522, %rd140;
	add.s32 	%r32, %r234, 1;
	mul.wide.u32 	%rd286, %r32, 8;
	add.s64 	%rd287, %rd2, %rd286;
	ld.global.u64 	%rd149, [%rd287];
	or.b64  	%rd288, %rd521, %rd149;
	and.b64  	%rd289, %rd288, -4294967296;
	setp.ne.s64 	%p7, %rd289, 0;
	@%p7 bra 	$L__BB433_66;
	cvt.u32.u64 	%r69, %rd149;
	cvt.u32.u64 	%r70, %rd521;
	div.u32 	%r71, %r70, %r69;
	mul.lo.s32 	%r72, %r71, %r69;
	sub.s32 	%r73, %r70, %r72;
	cvt.u64.u32 	%rd523, %r71;
	cvt.u64.u32 	%rd524, %r73;
	bra.uni 	$L__BB433_67;
$L__BB433_66:
	div.s64 	%rd523, %rd521, %rd149;
	mul.lo.s64 	%rd290, %rd523, %rd149;
	sub.s64 	%rd524, %rd521, %rd290;
$L__BB433_67:
	add.s64 	%rd292, %rd1, %rd286;
	ld.global.u64 	%rd293, [%rd292];
	mad.lo.s64 	%rd156, %rd293, %rd524, %rd148;
	add.s32 	%r33, %r234, -4;
	mul.wide.u32 	%rd294, %r234, 8;
	add.s64 	%rd295, %rd2, %rd294;
	ld.global.u64 	%rd157, [%rd295];
	or.b64  	%rd296, %rd523, %rd157;
	and.b64  	%rd297, %rd296, -4294967296;
	setp.ne.s64 	%p8, %rd297, 0;
	@%p8 bra 	$L__BB433_69;
	cvt.u32.u64 	%r74, %rd157;
	cvt.u32.u64 	%r75, %rd523;
	div.u32 	%r76, %r75, %r74;
	mul.lo.s32 	%r77, %r76, %r74;
	sub.s32 	%r78, %r75, %r77;
	cvt.u64.u32 	%rd525, %r76;
	cvt.u64.u32 	%rd526, %r78;
	bra.uni 	$L__BB433_70;
$L__BB433_69:
	div.s64 	%rd525, %rd523, %rd157;
	mul.lo.s64 	%rd298, %rd525, %rd157;
	sub.s64 	%rd526, %rd523, %rd298;
$L__BB433_70:
	add.s64 	%rd300, %rd1, %rd294;
	ld.global.u64 	%rd301, [%rd300];
	mad.lo.s64 	%rd164, %rd301, %rd526, %rd156;
	add.s32 	%r34, %r234, -1;
	mul.wide.u32 	%rd302, %r34, 8;
	add.s64 	%rd303, %rd2, %rd302;
	ld.global.u64 	%rd165, [%rd303];
	or.b64  	%rd304, %rd525, %rd165;
	and.b64  	%rd305, %rd304, -4294967296;
	setp.ne.s64 	%p9, %rd305, 0;
	@%p9 bra 	$L__BB433_72;
	cvt.u32.u64 	%r79, %rd165;
	cvt.u32.u64 	%r80, %rd525;
	div.u32 	%r81, %r80, %r79;
	mul.lo.s32 	%r82, %r81, %r79;
	sub.s32 	%r83, %r80, %r82;
	cvt.u64.u32 	%rd527, %r81;
	cvt.u64.u32 	%rd528, %r83;
	bra.uni 	$L__BB433_73;
$L__BB433_72:
	div.s64 	%rd527, %rd525, %rd165;
	mul.lo.s64 	%rd306, %rd527, %rd165;
	sub.s64 	%rd528, %rd525, %rd306;
$L__BB433_73:
	add.s64 	%rd308, %rd1, %rd302;
	ld.global.u64 	%rd309, [%rd308];
	mad.lo.s64 	%rd172, %rd309, %rd528, %rd164;
	add.s32 	%r35, %r234, -2;
	mul.wide.u32 	%rd310, %r35, 8;
	add.s64 	%rd311, %rd2, %rd310;
	ld.global.u64 	%rd173, [%rd311];
	or.b64  	%rd312, %rd527, %rd173;
	and.b64  	%rd313, %rd312, -4294967296;
	setp.ne.s64 	%p10, %rd313, 0;
	@%p10 bra 	$L__BB433_75;
	cvt.u32.u64 	%r84, %rd173;
	cvt.u32.u64 	%r85, %rd527;
	div.u32 	%r86, %r85, %r84;
	mul.lo.s32 	%r87, %r86, %r84;
	sub.s32 	%r88, %r85, %r87;
	cvt.u64.u32 	%rd529, %r86;
	cvt.u64.u32 	%rd530, %r88;
	bra.uni 	$L__BB433_76;
$L__BB433_75:
	div.s64 	%rd529, %rd527, %rd173;
	mul.lo.s64 	%rd314, %rd529, %rd173;
	sub.s64 	%rd530, %rd527, %rd314;
$L__BB433_76:
	add.s64 	%rd316, %rd1, %rd310;
	ld.global.u64 	%rd317, [%rd316];
	mad.lo.s64 	%rd180, %rd317, %rd530, %rd172;
	add.s32 	%r36, %r234, -3;
	mul.wide.u32 	%rd318, %r36, 8;
	add.s64 	%rd319, %rd2, %rd318;
	ld.global.u64 	%rd181, [%rd319];
	or.b64  	%rd320, %rd529, %rd181;
	and.b64  	%rd321, %rd320, -4294967296;
	setp.ne.s64 	%p11, %rd321, 0;
	@%p11 bra 	$L__BB433_78;
	cvt.u32.u64 	%r89, %rd181;
	cvt.u32.u64 	%r90, %rd529;
	div.u32 	%r91, %r90, %r89;
	mul.lo.s32 	%r92, %r91, %r89;
	sub.s32 	%r93, %r90, %r92;
	cvt.u64.u32 	%rd531, %r91;
	cvt.u64.u32 	%rd532, %r93;
	bra.uni 	$L__BB433_79;
$L__BB433_78:
	div.s64 	%rd531, %rd529, %rd181;
	mul.lo.s64 	%rd322, %rd531, %rd181;
	sub.s64 	%rd532, %rd529, %rd322;
$L__BB433_79:
	add.s64 	%rd324, %rd1, %rd318;
	ld.global.u64 	%rd325, [%rd324];
	mad.lo.s64 	%rd188, %rd325, %rd532, %rd180;
	mul.wide.u32 	%rd326, %r33, 8;
	add.s64 	%rd327, %rd2, %rd326;
	ld.global.u64 	%rd189, [%rd327];
	or.b64  	%rd328, %rd531, %rd189;
	and.b64  	%rd329, %rd328, -4294967296;
	setp.ne.s64 	%p12, %rd329, 0;
	@%p12 bra 	$L__BB433_81;
	cvt.u32.u64 	%r94, %rd189;
	cvt.u32.u64 	%r95, %rd531;
	div.u32 	%r96, %r95, %r94;
	mul.lo.s32 	%r97, %r96, %r94;
	sub.s32 	%r98, %r95, %r97;
	cvt.u64.u32 	%rd548, %r96;
	cvt.u64.u32 	%rd534, %r98;
	bra.uni 	$L__BB433_82;
$L__BB433_81:
	div.s64 	%rd548, %rd531, %rd189;
	mul.lo.s64 	%rd330, %rd548, %rd189;
	sub.s64 	%rd534, %rd531, %rd330;
$L__BB433_82:
	add.s64 	%rd332, %rd1, %rd326;
	ld.global.u64 	%rd333, [%rd332];
	mad.lo.s64 	%rd557, %rd333, %rd534, %rd188;
	add.s32 	%r234, %r234, -8;
	add.s32 	%r233, %r233, 8;
	setp.ne.s32 	%p13, %r233, 0;
	@%p13 bra 	$L__BB433_58;
	add.s32 	%r236, %r234, 3;
$L__BB433_84:
	setp.eq.s32 	%p14, %r25, 0;
	@%p14 bra 	$L__BB433_113;
	and.b32  	%r41, %r23, 3;
	setp.lt.u32 	%p15, %r25, 4;
	@%p15 bra 	$L__BB433_99;
	mul.wide.u32 	%rd335, %r236, 8;
	add.s64 	%rd336, %rd2, %rd335;
	ld.global.u64 	%rd200, [%rd336];
	or.b64  	%rd337, %rd548, %rd200;
	and.b64  	%rd338, %rd337, -4294967296;
	setp.ne.s64 	%p16, %rd338, 0;
	@%p16 bra 	$L__BB433_88;
	cvt.u32.u64 	%r99, %rd200;
	cvt.u32.u64 	%r100, %rd548;
	div.u32 	%r101, %r100, %r99;
	mul.lo.s32 	%r102, %r101, %r99;
	sub.s32 	%r103, %r100, %r102;
	cvt.u64.u32 	%rd538, %r101;
	cvt.u64.u32 	%rd539, %r103;
	bra.uni 	$L__BB433_89;
$L__BB433_88:
	div.s64 	%rd538, %rd548, %rd200;
	mul.lo.s64 	%rd339, %rd538, %rd200;
	sub.s64 	%rd539, %rd548, %rd339;
$L__BB433_89:
	add.s64 	%rd341, %rd1, %rd335;
	ld.global.u64 	%rd342, [%rd341];
	mad.lo.s64 	%rd207, %rd342, %rd539, %rd557;
	add.s32 	%r42, %r236, -1;
	mul.wide.u32 	%rd343, %r42, 8;
	add.s64 	%rd344, %rd2, %rd343;
	ld.global.u64 	%rd208, [%rd344];
	or.b64  	%rd345, %rd538, %rd208;
	and.b64  	%rd346, %rd345, -4294967296;
	setp.ne.s64 	%p17, %rd346, 0;
	@%p17 bra 	$L__BB433_91;
	cvt.u32.u64 	%r104, %rd208;
	cvt.u32.u64 	%r105, %rd538;
	div.u32 	%r106, %r105, %r104;
	mul.lo.s32 	%r107, %r106, %r104;
	sub.s32 	%r108, %r105, %r107;
	cvt.u64.u32 	%rd540, %r106;
	cvt.u64.u32 	%rd541, %r108;
	bra.uni 	$L__BB433_92;
$L__BB433_91:
	div.s64 	%rd540, %rd538, %rd208;
	mul.lo.s64 	%rd347, %rd540, %rd208;
	sub.s64 	%rd541, %rd538, %rd347;
$L__BB433_92:
	add.s64 	%rd349, %rd1, %rd343;
	ld.global.u64 	%rd350, [%rd349];
	mad.lo.s64 	%rd215, %rd350, %rd541, %rd207;
	add.s32 	%r43, %r236, -2;
	mul.wide.u32 	%rd351, %r43, 8;
	add.s64 	%rd352, %rd2, %rd351;
	ld.global.u64 	%rd216, [%rd352];
	or.b64  	%rd353, %rd540, %rd216;
	and.b64  	%rd354, %rd353, -4294967296;
	setp.ne.s64 	%p18, %rd354, 0;
	@%p18 bra 	$L__BB433_94;
	cvt.u32.u64 	%r109, %rd216;
	cvt.u32.u64 	%r110, %rd540;
	div.u32 	%r111, %r110, %r109;
	mul.lo.s32 	%r112, %r111, %r109;
	sub.s32 	%r113, %r110, %r112;
	cvt.u64.u32 	%rd542, %r111;
	cvt.u64.u32 	%rd543, %r113;
	bra.uni 	$L__BB433_95;
$L__BB433_94:
	div.s64 	%rd542, %rd540, %rd216;
	mul.lo.s64 	%rd355, %rd542, %rd216;
	sub.s64 	%rd543, %rd540, %rd355;
$L__BB433_95:
	add.s64 	%rd357, %rd1, %rd351;
	ld.global.u64 	%rd358, [%rd357];
	mad.lo.s64 	%rd223, %rd358, %rd543, %rd215;
	add.s32 	%r44, %r236, -3;
	mul.wide.u32 	%rd359, %r44, 8;
	add.s64 	%rd360, %rd2, %rd359;
	ld.global.u64 	%rd224, [%rd360];
	or.b64  	%rd361, %rd542, %rd224;
	and.b64  	%rd362, %rd361, -4294967296;
	setp.ne.s64 	%p19, %rd362, 0;
	@%p19 bra 	$L__BB433_97;
	cvt.u32.u64 	%r114, %rd224;
	cvt.u32.u64 	%r115, %rd542;
	div.u32 	%r116, %r115, %r114;
	mul.lo.s32 	%r117, %r116, %r114;
	sub.s32 	%r118, %r115, %r117;
	cvt.u64.u32 	%rd548, %r116;
	cvt.u64.u32 	%rd545, %r118;
	bra.uni 	$L__BB433_98;
$L__BB433_97:
	div.s64 	%rd548, %rd542, %rd224;
	mul.lo.s64 	%rd363, %rd548, %rd224;
	sub.s64 	%rd545, %rd542, %rd363;
$L__BB433_98:
	add.s64 	%rd365, %rd1, %rd359;
	ld.global.u64 	%rd366, [%rd365];
	mad.lo.s64 	%rd557, %rd366, %rd545, %rd223;
	add.s32 	%r236, %r236, -4;
$L__BB433_99:
	setp.eq.s32 	%p20, %r41, 0;
	@%p20 bra 	$L__BB433_113;
	setp.eq.s32 	%p21, %r41, 1;
	@%p21 bra 	$L__BB433_108;
	mul.wide.u32 	%rd368, %r236, 8;
	add.s64 	%rd369, %rd2, %rd368;
	ld.global.u64 	%rd235, [%rd369];
	or.b64  	%rd370, %rd548, %rd235;
	and.b64  	%rd371, %rd370, -4294967296;
	setp.ne.s64 	%p22, %rd371, 0;
	@%p22 bra 	$L__BB433_103;
	cvt.u32.u64 	%r119, %rd235;
	cvt.u32.u64 	%r120, %rd548;
	div.u32 	%r121, %r120, %r119;
	mul.lo.s32 	%r122, %r121, %r119;
	sub.s32 	%r123, %r120, %r122;
	cvt.u64.u32 	%rd549, %r121;
	cvt.u64.u32 	%rd550, %r123;
	bra.uni 	$L__BB433_104;
$L__BB433_103:
	div.s64 	%rd549, %rd548, %rd235;
	mul.lo.s64 	%rd372, %rd549, %rd235;
	sub.s64 	%rd550, %rd548, %rd372;
$L__BB433_104:
	add.s64 	%rd374, %rd1, %rd368;
	ld.global.u64 	%rd375, [%rd374];
	mad.lo.s64 	%rd242, %rd375, %rd550, %rd557;
	add.s32 	%r47, %r236, -1;
	mul.wide.u32 	%rd376, %r47, 8;
	add.s64 	%rd377, %rd2, %rd376;
	ld.global.u64 	%rd243, [%rd377];
	or.b64  	%rd378, %rd549, %rd243;
	and.b64  	%rd379, %rd378, -4294967296;
	setp.ne.s64 	%p23, %rd379, 0;
	@%p23 bra 	$L__BB433_106;
	cvt.u32.u64 	%r124, %rd243;
	cvt.u32.u64 	%r125, %rd549;
	div.u32 	%r126, %r125, %r124;
	mul.lo.s32 	%r127, %r126, %r124;
	sub.s32 	%r128, %r125, %r127;
	cvt.u64.u32 	%rd548, %r126;
	cvt.u64.u32 	%rd552, %r128;
	bra.uni 	$L__BB433_107;
$L__BB433_106:
	div.s64 	%rd548, %rd549, %rd243;
	mul.lo.s64 	%rd380, %rd548, %rd243;
	sub.s64 	%rd552, %rd549, %rd380;
$L__BB433_107:
	add.s64 	%rd382, %rd1, %rd376;
	ld.global.u64 	%rd383, [%rd382];
	mad.lo.s64 	%rd557, %rd383, %rd552, %rd242;
	add.s32 	%r236, %r236, -2;
$L__BB433_108:
	and.b32  	%r129, %r23, 1;
	setp.eq.b32 	%p24, %r129, 1;
	not.pred 	%p25, %p24;
	@%p25 bra 	$L__BB433_113;
	mul.wide.u32 	%rd384, %r236, 8;
	add.s64 	%rd385, %rd2, %rd384;
	ld.global.u64 	%rd254, [%rd385];
	or.b64  	%rd386, %rd548, %rd254;
	and.b64  	%rd387, %rd386, -4294967296;
	setp.ne.s64 	%p26, %rd387, 0;
	@%p26 bra 	$L__BB433_111;
	cvt.u32.u64 	%r130, %rd254;
	cvt.u32.u64 	%r131, %rd548;
	rem.u32 	%r132, %r131, %r130;
	cvt.u64.u32 	%rd556, %r132;
	bra.uni 	$L__BB433_112;
$L__BB433_111:
	rem.s64 	%rd556, %rd548, %rd254;
$L__BB433_112:
	add.s64 	%rd389, %rd1, %rd384;
	ld.global.u64 	%rd390, [%rd389];
	mad.lo.s64 	%rd557, %rd390, %rd556, %rd557;
$L__BB433_113:
	shl.b64 	%rd391, %rd557, 2;
	add.s64 	%rd392, %rd3, %rd391;
	ld.global.u32 	%r133, [%rd392];
	st.shared.u32 	[%r5], %r133;
$L__BB433_114:
	bar.sync 	0;
	setp.lt.u32 	%p48, %r238, 66;
	@%p48 bra 	$L__BB433_118;
$L__BB433_115:
	shr.u32 	%r51, %r238, 1;
	setp.ge.u32 	%p49, %r1, %r51;
	@%p49 bra 	$L__BB433_117;
	ld.shared.u32 	%r205, [%r5];
	shl.b32 	%r206, %r51, 2;
	add.s32 	%r207, %r5, %r206;
	ld.shared.u32 	%r208, [%r207];
	max.u32 	%r209, %r205, %r208;
	st.shared.u32 	[%r5], %r209;
$L__BB433_117:
	bar.sync 	0;
	setp.gt.u32 	%p50, %r238, 131;
	mov.u32 	%r238, %r51;
	@%p50 bra 	$L__BB433_115;
$L__BB433_118:
	setp.gt.u32 	%p51, %r1, 31;
	@%p51 bra 	$L__BB433_121;
	ld.volatile.shared.u32 	%r210, [%r5];
	ld.volatile.shared.u32 	%r211, [%r5+128];
	max.u32 	%r212, %r210, %r211;
	st.volatile.shared.u32 	[%r5], %r212;
	ld.volatile.shared.u32 	%r213, [%r5];
	ld.volatile.shared.u32 	%r214, [%r5+64];
	max.u32 	%r215, %r213, %r214;
	st.volatile.shared.u32 	[%r5], %r215;
	ld.volatile.shared.u32 	%r216, [%r5];
	ld.volatile.shared.u32 	%r217, [%r5+32];
	max.u32 	%r218, %r216, %r217;
	st.volatile.shared.u32 	[%r5], %r218;
	ld.volatile.shared.u32 	%r219, [%r5];
	ld.volatile.shared.u32 	%r220, [%r5+16];
	max.u32 	%r221, %r219, %r220;
	st.volatile.shared.u32 	[%r5], %r221;
	ld.volatile.shared.u32 	%r222, [%r5];
	ld.volatile.shared.u32 	%r223, [%r5+8];
	max.u32 	%r224, %r222, %r223;
	st.volatile.shared.u32 	[%r5], %r224;
	ld.volatile.shared.u32 	%r225, [%r5];
	ld.volatile.shared.u32 	%r226, [%r5+4];
	max.u32 	%r227, %r225, %r226;
	st.volatile.shared.u32 	[%r5], %r227;
	setp.ne.s32 	%p52, %r1, 0;
	@%p52 bra 	$L__BB433_121;
	ld.shared.u32 	%r228, [maxsdata_u32];
	cvta.to.global.u64 	%rd470, %rd260;
	mul.wide.u32 	%rd471, %r2, 4;
	add.s64 	%rd472, %rd470, %rd471;
	st.global.u32 	[%rd472], %r228;
$L__BB433_121:
	ret;

}
	// .globl	contiguous_max2_u32
.visible .entry contiguous_max2_u32(
	.param .u64 .ptr .align 1 contiguous_max2_u32_param_0,
	.param .u64 .ptr .align 1 contiguous_max2_u32_param_1,
	.param .u64 .ptr .align 1 contiguous_max2_u32_param_2,
	.param .u64 .ptr .align 1 contiguous_max2_u32_param_3,
	.param .u64 contiguous_max2_u32_param_4,
	.param .u64 contiguous_max2_u32_param_5,
	.param .u64 contiguous_max2_u32_param_6
)
{
	.reg .pred 	%p<53>;
	.reg .b32 	%r<243>;
	.reg .b64 	%rd<572>;

	ld.param.u64 	%rd266, [contiguous_max2_u32_param_1];
	ld.param.u64 	%rd267, [contiguous_max2_u32_param_2];
	ld.param.u64 	%rd268, [contiguous_max2_u32_param_3];
	ld.param.u64 	%rd263, [contiguous_max2_u32_param_4];
	ld.param.u64 	%rd264, [contiguous_max2_u32_param_5];
	ld.param.u64 	%rd265, [contiguous_max2_u32_param_6];
	cvta.to.global.u64 	%rd1, %rd268;
	cvta.to.global.u64 	%rd2, %rd267;
	cvta.to.global.u64 	%rd571, %rd266;
	mov.u32 	%r1, %tid.x;
	mov.u32 	%r2, %ctaid.x;
	mov.u32 	%r242, %ntid.x;
	mul.lo.s32 	%r51, %r2, %r242;
	shl.b32 	%r52, %r51, 1;
	add.s32 	%r4, %r52, %r1;
	shl.b32 	%r53, %r1, 2;
	mov.u32 	%r54, maxsdata_u32;
	add.s32 	%r5, %r54, %r53;
	mov.b32 	%r55, 0;
	st.shared.u32 	[%r5], %r55;
	add.s32 	%r56, %r4, %r242;
	cvt.u64.u32 	%rd4, %r56;
	setp.le.u64 	%p1, %rd264, %rd4;
	@%p1 bra 	$L__BB434_54;
	cvt.u64.u32 	%rd401, %r4;
	mov.u32 	%r134, %ctaid.y;
	cvt.u64.u32 	%rd402, %r134;
	mul.lo.s64 	%rd403, %rd264, %rd402;
	add.s64 	%rd525, %rd403, %rd401;
	add.s64 	%rd523, %rd403, %rd4;
	cvt.u32.u64 	%r6, %rd263;
	add.s32 	%r236, %r6, -1;
	setp.lt.s32 	%p27, %r236, 0;
	mov.b64 	%rd529, 0;
	mov.u64 	%rd530, %rd529;
	@%p27 bra 	$L__BB434_53;
	setp.lt.u32 	%p28, %r236, 3;
	mov.b64 	%rd530, 0;
	mov.u64 	%rd529, %rd530;
	@%p28 bra 	$L__BB434_30;
	add.s32 	%r234, %r6, -2;
	and.b32  	%r135, %r6, -4;
	neg.s32 	%r233, %r135;
	mov.b64 	%rd530, 0;
$L__BB434_4:
	.pragma "nounroll";
	add.s32 	%r12, %r234, 1;
	mul.wide.u32 	%rd407, %r12, 8;
	add.s64 	%rd408, %rd2, %rd407;
	ld.global.u64 	%rd11, [%rd408];
	or.b64  	%rd409, %rd525, %rd11;
	and.b64  	%rd410, %rd409, -4294967296;
	setp.ne.s64 	%p29, %rd410, 0;
	@%p29 bra 	$L__BB434_6;
	cvt.u32.u64 	%r136, %rd11;
	cvt.u32.u64 	%r137, %rd525;
	div.u32 	%r138, %r137, %r136;
	mul.lo.s32 	%r139, %r138, %r136;
	sub.s32 	%r140, %r137, %r139;
	cvt.u64.u32 	%rd491, %r138;
	cvt.u64.u32 	%rd492, %r140;
	bra.uni 	$L__BB434_7;
$L__BB434_6:
	div.s64 	%rd491, %rd525, %rd11;
	mul.lo.s64 	%rd411, %rd491, %rd11;
	sub.s64 	%rd492, %rd525, %rd411;
$L__BB434_7:
	mul.wide.u32 	%rd412, %r12, 8;
	add.s64 	%rd413, %rd1, %rd412;
	ld.global.u64 	%rd18, [%rd413];
	mad.lo.s64 	%rd19, %rd18, %rd492, %rd529;
	or.b64  	%rd414, %rd523, %rd11;
	and.b64  	%rd415, %rd414, -4294967296;
	setp.ne.s64 	%p30, %rd415, 0;
	@%p30 bra 	$L__BB434_9;
	cvt.u32.u64 	%r141, %rd11;
	cvt.u32.u64 	%r142, %rd523;
	div.u32 	%r143, %r142, %r141;
	mul.lo.s32 	%r144, %r143, %r141;
	sub.s32 	%r145, %r142, %r144;
	cvt.u64.u32 	%rd493, %r143;
	cvt.u64.u32 	%rd494, %r145;
	bra.uni 	$L__BB434_10;
$L__BB434_9:
	div.s64 	%rd493, %rd523, %rd11;
	mul.lo.s64 	%rd416, %rd493, %rd11;
	sub.s64 	%rd494, %rd523, %rd416;
$L__BB434_10:
	mad.lo.s64 	%rd26, %rd494, %rd18, %rd530;
	mul.wide.u32 	%rd417, %r234, 8;
	add.s64 	%rd418, %rd2, %rd417;
	ld.global.u64 	%rd27, [%rd418];
	or.b64  	%rd419, %rd491, %rd27;
	and.b64  	%rd420, %rd419, -4294967296;
	setp.ne.s64 	%p31, %rd420, 0;
	@%p31 bra 	$L__BB434_12;
	cvt.u32.u64 	%r146, %rd27;
	cvt.u32.u64 	%r147, %rd491;
	div.u32 	%r148, %r147, %r146;
	mul.lo.s32 	%r149, %r148, %r146;
	sub.s32 	%r150, %r147, %r149;
	cvt.u64.u32 	%rd495, %r148;
	cvt.u64.u32 	%rd496, %r150;
	bra.uni 	$L__BB434_13;
$L__BB434_12:
	div.s64 	%rd495, %rd491, %rd27;
	mul.lo.s64 	%rd421, %rd495, %rd27;
	sub.s64 	%rd496, %rd491, %rd421;
$L__BB434_13:
	mul.wide.u32 	%rd422, %r234, 8;
	add.s64 	%rd423, %rd1, %rd422;
	ld.global.u64 	%rd34, [%rd423];
	mad.lo.s64 	%rd35, %rd34, %rd496, %rd19;
	or.b64  	%rd424, %rd493, %rd27;
	and.b64  	%rd425, %rd424, -4294967296;
	setp.ne.s64 	%p32, %rd425, 0;
	@%p32 bra 	$L__BB434_15;
	cvt.u32.u64 	%r151, %rd27;
	cvt.u32.u64 	%r152, %rd493;
	div.u32 	%r153, %r152, %r151;
	mul.lo.s32 	%r154, %r153, %r151;
	sub.s32 	%r155, %r152, %r154;
	cvt.u64.u32 	%rd497, %r153;
	cvt.u64.u32 	%rd498, %r155;
	bra.uni 	$L__BB434_16;
$L__BB434_15:
	div.s64 	%rd497, %rd493, %rd27;
	mul.lo.s64 	%rd426, %rd497, %rd27;
	sub.s64 	%rd498, %rd493, %rd426;
$L__BB434_16:
	mad.lo.s64 	%rd42, %rd498, %rd34, %rd26;
	add.s32 	%r13, %r234, -1;
	mul.wide.u32 	%rd427, %r13, 8;
	add.s64 	%rd428, %rd2, %rd427;
	ld.global.u64 	%rd43, [%rd428];
	or.b64  	%rd429, %rd495, %rd43;
	and.b64  	%rd430, %rd429, -4294967296;
	setp.ne.s64 	%p33, %rd430, 0;
	@%p33 bra 	$L__BB434_18;
	cvt.u32.u64 	%r156, %rd43;
	cvt.u32.u64 	%r157, %rd495;
	div.u32 	%r158, %r157, %r156;
	mul.lo.s32 	%r159, %r158, %r156;
	sub.s32 	%r160, %r157, %r159;
	cvt.u64.u32 	%rd499, %r158;
	cvt.u64.u32 	%rd500, %r160;
	bra.uni 	$L__BB434_19;
$L__BB434_18:
	div.s64 	%rd499, %rd495, %rd43;
	mul.lo.s64 	%rd431, %rd499, %rd43;
	sub.s64 	%rd500, %rd495, %rd431;
$L__BB434_19:
	mul.wide.u32 	%rd432, %r13, 8;
	add.s64 	%rd433, %rd1, %rd432;
	ld.global.u64 	%rd50, [%rd433];
	mad.lo.s64 	%rd51, %rd50, %rd500, %rd35;
	or.b64  	%rd434, %rd497, %rd43;
	and.b64  	%rd435, %rd434, -4294967296;
	setp.ne.s64 	%p34, %rd435, 0;
	@%p34 bra 	$L__BB434_21;
	cvt.u32.u64 	%r161, %rd43;
	cvt.u32.u64 	%r162, %rd497;
	div.u32 	%r163, %r162, %r161;
	mul.lo.s32 	%r164, %r163, %r161;
	sub.s32 	%r165, %r162, %r164;
	cvt.u64.u32 	%rd501, %r163;
	cvt.u64.u32 	%rd502, %r165;
	bra.uni 	$L__BB434_22;
$L__BB434_21:
	div.s64 	%rd501, %rd497, %rd43;
	mul.lo.s64 	%rd436, %rd501, %rd43;
	sub.s64 	%rd502, %rd497, %rd436;
$L__BB434_22:
	mad.lo.s64 	%rd58, %rd502, %rd50, %rd42;
	add.s32 	%r166, %r234, -2;
	mul.wide.u32 	%rd437, %r166, 8;
	add.s64 	%rd438, %rd2, %rd437;
	ld.global.u64 	%rd59, [%rd438];
	or.b64  	%rd439, %rd499, %rd59;
	and.b64  	%rd440, %rd439, -4294967296;
	setp.ne.s64 	%p35, %rd440, 0;
	@%p35 bra 	$L__BB434_24;
	cvt.u32.u64 	%r167, %rd59;
	cvt.u32.u64 	%r168, %rd499;
	div.u32 	%r169, %r168, %r167;
	mul.lo.s32 	%r170, %r169, %r167;
	sub.s32 	%r171, %r168, %r170;
	cvt.u64.u32 	%rd525, %r169;
	cvt.u64.u32 	%rd504, %r171;
	bra.uni 	$L__BB434_25;
$L__BB434_24:
	div.s64 	%rd525, %rd499, %rd59;
	mul.lo.s64 	%rd441, %rd525, %rd59;
	sub.s64 	%rd504, %rd499, %rd441;
$L__BB434_25:
	mul.wide.u32 	%rd442, %r166, 8;
	add.s64 	%rd443, %rd1, %rd442;
	ld.global.u64 	%rd66, [%rd443];
	mad.lo.s64 	%rd529, %rd66, %rd504, %rd51;
	or.b64  	%rd444, %rd501, %rd59;
	and.b64  	%rd445, %rd444, -4294967296;
	setp.ne.s64 	%p36, %rd445, 0;
	@%p36 bra 	$L__BB434_27;
	cvt.u32.u64 	%r173, %rd59;
	cvt.u32.u64 	%r174, %rd501;
	div.u32 	%r175, %r174, %r173;
	mul.lo.s32 	%r176, %r175, %r173;
	sub.s32 	%r177, %r174, %r176;
	cvt.u64.u32 	%rd523, %r175;
	cvt.u64.u32 	%rd506, %r177;
	bra.uni 	$L__BB434_28;
$L__BB434_27:
	div.s64 	%rd523, %rd501, %rd59;
	mul.lo.s64 	%rd446, %rd523, %rd59;
	sub.s64 	%rd506, %rd501, %rd446;
$L__BB434_28:
	mad.lo.s64 	%rd530, %rd506, %rd66, %rd58;
	add.s32 	%r234, %r234, -4;
	add.s32 	%r233, %r233, 4;
	setp.ne.s32 	%p37, %r233, 0;
	@%p37 bra 	$L__BB434_4;
	add.s32 	%r236, %r234, 1;
$L__BB434_30:
	and.b32  	%r18, %r6, 3;
	setp.eq.s32 	%p38, %r18, 0;
	@%p38 bra 	$L__BB434_53;
	setp.eq.s32 	%p39, %r18, 1;
	@%p39 bra 	$L__BB434_45;
	mul.wide.u32 	%rd448, %r236, 8;
	add.s64 	%rd449, %rd2, %rd448;
	ld.global.u64 	%rd81, [%rd449];
	or.b64  	%rd450, %rd525, %rd81;
	and.b64  	%rd451, %rd450, -4294967296;
	setp.ne.s64 	%p40, %rd451, 0;
	@%p40 bra 	$L__BB434_34;
	cvt.u32.u64 	%r178, %rd81;
	cvt.u32.u64 	%r179, %rd525;
	div.u32 	%r180, %r179, %r178;
	mul.lo.s32 	%r181, %r180, %r178;
	sub.s32 	%r182, %r179, %r181;
	cvt.u64.u32 	%rd513, %r180;
	cvt.u64.u32 	%rd514, %r182;
	bra.uni 	$L__BB434_35;
$L__BB434_34:
	div.s64 	%rd513, %rd525, %rd81;
	mul.lo.s64 	%rd452, %rd513, %rd81;
	sub.s64 	%rd514, %rd525, %rd452;
$L__BB434_35:
	add.s64 	%rd454, %rd1, %rd448;
	ld.global.u64 	%rd88, [%rd454];
	mad.lo.s64 	%rd89, %rd88, %rd514, %rd529;
	or.b64  	%rd455, %rd523, %rd81;
	and.b64  	%rd456, %rd455, -4294967296;
	setp.ne.s64 	%p41, %rd456, 0;
	@%p41 bra 	$L__BB434_37;
	cvt.u32.u64 	%r183, %rd81;
	cvt.u32.u64 	%r184, %rd523;
	div.u32 	%r185, %r184, %r183;
	mul.lo.s32 	%r186, %r185, %r183;
	sub.s32 	%r187, %r184, %r186;
	cvt.u64.u32 	%rd515, %r185;
	cvt.u64.u32 	%rd516, %r187;
	bra.uni 	$L__BB434_38;
$L__BB434_37:
	div.s64 	%rd515, %rd523, %rd81;
	mul.lo.s64 	%rd457, %rd515, %rd81;
	sub.s64 	%rd516, %rd523, %rd457;
$L__BB434_38:
	mad.lo.s64 	%rd96, %rd516, %rd88, %rd530;
	add.s32 	%r19, %r236, -1;
	mul.wide.u32 	%rd458, %r19, 8;
	add.s64 	%rd459, %rd2, %rd458;
	ld.global.u64 	%rd97, [%rd459];
	or.b64  	%rd460, %rd513, %rd97;
	and.b64  	%rd461, %rd460, -4294967296;
	setp.ne.s64 	%p42, %rd461, 0;
	@%p42 bra 	$L__BB434_40;
	cvt.u32.u64 	%r188, %rd97;
	cvt.u32.u64 	%r189, %rd513;
	div.u32 	%r190, %r189, %r188;
	mul.lo.s32 	%r191, %r190, %r188;
	sub.s32 	%r192, %r189, %r191;
	cvt.u64.u32 	%rd525, %r190;
	cvt.u64.u32 	%rd518, %r192;
	bra.uni 	$L__BB434_41;
$L__BB434_40:
	div.s64 	%rd525, %rd513, %rd97;
	mul.lo.s64 	%rd462, %rd525, %rd97;
	sub.s64 	%rd518, %rd513, %rd462;
$L__BB434_41:
	add.s64 	%rd464, %rd1, %rd458;
	ld.global.u64 	%rd104, [%rd464];
	mad.lo.s64 	%rd529, %rd104, %rd518, %rd89;
	or.b64  	%rd465, %rd515, %rd97;
	and.b64  	%rd466, %rd465, -4294967296;
	setp.ne.s64 	%p43, %rd466, 0;
	@%p43 bra 	$L__BB434_43;
	cvt.u32.u64 	%r193, %rd97;
	cvt.u32.u64 	%r194, %rd515;
	div.u32 	%r195, %r194, %r193;
	mul.lo.s32 	%r196, %r195, %r193;
	sub.s32 	%r197, %r194, %r196;
	cvt.u64.u32 	%rd523, %r195;
	cvt.u64.u32 	%rd520, %r197;
	bra.uni 	$L__BB434_44;
$L__BB434_43:
	div.s64 	%rd523, %rd515, %rd97;
	mul.lo.s64 	%rd467, %rd523, %rd97;
	sub.s64 	%rd520, %rd515, %rd467;
$L__BB434_44:
	mad.lo.s64 	%rd530, %rd520, %rd104, %rd96;
	add.s32 	%r236, %r236, -2;
$L__BB434_45:
	and.b32  	%r198, %r6, 1;
	setp.eq.b32 	%p44, %r198, 1;
	not.pred 	%p45, %p44;
	@%p45 bra 	$L__BB434_53;
	mul.wide.u32 	%rd468, %r236, 8;
	add.s64 	%rd469, %rd2, %rd468;
	ld.global.u64 	%rd119, [%rd469];
	or.b64  	%rd470, %rd525, %rd119;
	and.b64  	%rd471, %rd470, -4294967296;
	setp.ne.s64 	%p46, %rd471, 0;
	@%p46 bra 	$L__BB434_48;
	cvt.u32.u64 	%r199, %rd119;
	cvt.u32.u64 	%r200, %rd525;
	rem.u32 	%r201, %r200, %r199;
	cvt.u64.u32 	%rd527, %r201;
	bra.uni 	$L__BB434_49;
$L__BB434_48:
	rem.s64 	%rd527, %rd525, %rd119;
$L__BB434_49:
	add.s64 	%rd473, %rd1, %rd468;
	ld.global.u64 	%rd123, [%rd473];
	mad.lo.s64 	%rd529, %rd123, %rd527, %rd529;
	or.b64  	%rd474, %rd523, %rd119;
	and.b64  	%rd475, %rd474, -4294967296;
	setp.ne.s64 	%p47, %rd475, 0;
	@%p47 bra 	$L__BB434_51;
	cvt.u32.u64 	%r202, %rd119;
	cvt.u32.u64 	%r203, %rd523;
	rem.u32 	%r204, %r203, %r202;
	cvt.u64.u32 	%rd528, %r204;
	bra.uni 	$L__BB434_52;
$L__BB434_51:
	rem.s64 	%rd528, %rd523, %rd119;
$L__BB434_52:
	mad.lo.s64 	%rd530, %rd528, %rd123, %rd530;
$L__BB434_53:
	shl.b64 	%rd476, %rd529, 2;
	add.s64 	%rd477, %rd571, %rd476;
	ld.global.u32 	%r205, [%rd477];
	shl.b64 	%rd478, %rd530, 2;
	add.s64 	%rd479, %rd571, %rd478;
	ld.global.u32 	%r206, [%rd479];
	max.u32 	%r207, %r205, %r206;
	st.shared.u32 	[%r5], %r207;
	bra.uni 	$L__BB434_114;
$L__BB434_54:
	cvt.u64.u32 	%rd131, %r4;
	setp.le.u64 	%p2, %rd264, %rd131;
	@%p2 bra 	$L__BB434_114;
	mov.u32 	%r57, %ctaid.y;
	cvt.u64.u32 	%rd269, %r57;
	mad.lo.s64 	%rd562, %rd264, %rd269, %rd131;
	cvt.u32.u64 	%r22, %rd263;
	add.s32 	%r240, %r22, -1;
	setp.lt.s32 	%p3, %r240, 0;
	@%p3 bra 	$L__BB434_113;
	and.b32  	%r24, %r22, 7;
	setp.lt.u32 	%p4, %r240, 7;
	@%p4 bra 	$L__BB434_84;
	add.s32 	%r238, %r22, -4;
	and.b32  	%r58, %r22, -8;
	neg.s32 	%r237, %r58;
$L__BB434_58:
	.pragma "nounroll";
	add.s32 	%r29, %r238, 3;
	mul.wide.u32 	%rd271, %r29, 8;
	add.s64 	%rd272, %rd2, %rd271;
	ld.global.u64 	%rd135, [%rd272];
	or.b64  	%rd273, %rd562, %rd135;
	and.b64  	%rd274, %rd273, -4294967296;
	setp.ne.s64 	%p5, %rd274, 0;
	@%p5 bra 	$L__BB434_60;
	cvt.u32.u64 	%r59, %rd135;
	cvt.u32.u64 	%r60, %rd562;
	div.u32 	%r61, %r60, %r59;
	mul.lo.s32 	%r62, %r61, %r59;
	sub.s32 	%r63, %r60, %r62;
	cvt.u64.u32 	%rd533, %r61;
	cvt.u64.u32 	%rd534, %r63;
	bra.uni 	$L__BB434_61;
$L__BB434_60:
	div.s64 	%rd533, %rd562, %rd135;
	mul.lo.s64 	%rd275, %rd533, %rd135;
	sub.s64 	%rd534, %rd562, %rd275;
$L__BB434_61:
	add.s64 	%rd277, %rd1, %rd271;
	ld.global.u64 	%rd278, [%rd277];
	mul.lo.s64 	%rd142, %rd278, %rd534;
	add.s32 	%r30, %r238, 2;
	mul.wide.u32 	%rd279, %r30, 8;
	add.s64 	%rd280, %rd2, %rd279;
	ld.global.u64 	%rd143, [%rd280];
	or.b64  	%rd281, %rd533, %rd143;
	and.b64  	%rd282, %rd281, -4294967296;
	setp.ne.s64 	%p6, %rd282, 0;
	@%p6 bra 	$L__BB434_63;
	cvt.u32.u64 	%r64, %rd143;
	cvt.u32.u64 	%r65, %rd533;
	div.u32 	%r66, %r65, %r64;
	mul.lo.s32 	%r67, %r66, %r64;
	sub.s32 	%r68, %r65, %r67;
	cvt.u64.u32 	%rd535, %r66;
	cvt.u64.u32 	%rd536, %r68;
	bra.uni 	$L__BB434_64;
$L__BB434_63:
	div.s64 	%rd535, %rd533, %rd143;
	mul.lo.s64 	%rd283, %rd535, %rd143;
	sub.s64 	%rd536, %rd533, %rd283;
$L__BB434_64:
	add.s64 	%rd285, %rd1, %rd279;
	ld.global.u64 	%rd286, [%rd285];
	mad.lo.s64 	%rd150, %rd286, %rd536, %rd142;
	add.s32 	%r31, %r238, 1;
	mul.wide.u32 	%rd287, %r31, 8;
	add.s64 	%rd288, %rd2, %rd287;
	ld.global.u64 	%rd151, [%rd288];
	or.b64  	%rd289, %rd535, %rd151;
	and.b64  	%rd290, %rd289, -4294967296;
	setp.ne.s64 	%p7, %rd290, 0;
	@%p7 bra 	$L__BB434_66;
	cvt.u32.u64 	%r69, %rd151;
	cvt.u32.u64 	%r70, %rd535;
	div.u32 	%r71, %r70, %r69;
	mul.lo.s32 	%r72, %r71, %r69;
	sub.s32 	%r73, %r70, %r72;
	cvt.u64.u32 	%rd537, %r71;
	cvt.u64.u32 	%rd538, %r73;
	bra.uni 	$L__BB434_67;
$L__BB434_66:
	div.s64 	%rd537, %rd535, %rd151;
	mul.lo.s64 	%rd291, %rd537, %rd151;
	sub.s64 	%rd538, %rd535, %rd291;
$L__BB434_67:
	add.s64 	%rd293, %rd1, %rd287;
	ld.global.u64 	%rd294, [%rd293];
	mad.lo.s64 	%rd158, %rd294, %rd538, %rd150;
	add.s32 	%r32, %r238, -4;
	mul.wide.u32 	%rd295, %r238, 8;
	add.s64 	%rd296, %rd2, %rd295;
	ld.global.u64 	%rd159, [%rd296];
	or.b64  	%rd297, %rd537, %rd159;
	and.b64  	%rd298, %rd297, -4294967296;
	setp.ne.s64 	%p8, %rd298, 0;
	@%p8 bra 	$L__BB434_69;
	cvt.u32.u64 	%r74, %rd159;
	cvt.u32.u64 	%r75, %rd537;
	div.u32 	%r76, %r75, %r74;
	mul.lo.s32 	%r77, %r76, %r74;
	sub.s32 	%r78, %r75, %r77;
	cvt.u64.u32 	%rd539, %r76;
	cvt.u64.u32 	%rd540, %r78;
	bra.uni 	$L__BB434_70;
$L__BB434_69:
	div.s64 	%rd539, %rd537, %rd159;
	mul.lo.s64 	%rd299, %rd539, %rd159;
	sub.s64 	%rd540, %rd537, %rd299;
$L__BB434_70:
	add.s64 	%rd301, %rd1, %rd295;
	ld.global.u64 	%rd302, [%rd301];
	mad.lo.s64 	%rd166, %rd302, %rd540, %rd158;
	add.s32 	%r33, %r238, -1;
	mul.wide.u32 	%rd303, %r33, 8;
	add.s64 	%rd304, %rd2, %rd303;
	ld.global.u64 	%rd167, [%rd304];
	or.b64  	%rd305, %rd539, %rd167;
	and.b64  	%rd306, %rd305, -4294967296;
	setp.ne.s64 	%p9, %rd306, 0;
	@%p9 bra 	$L__BB434_72;
	cvt.u32.u64 	%r79, %rd167;
	cvt.u32.u64 	%r80, %rd539;
	div.u32 	%r81, %r80, %r79;
	mul.lo.s32 	%r82, %r81, %r79;
	sub.s32 	%r83, %r80, %r82;
	cvt.u64.u32 	%rd541, %r81;
	cvt.u64.u32 	%rd542, %r83;
	bra.uni 	$L__BB434_73;
$L__BB434_72:
	div.s64 	%rd541, %rd539, %rd167;
	mul.lo.s64 	%rd307, %rd541, %rd167;
	sub.s64 	%rd542, %rd539, %rd307;
$L__BB434_73:
	add.s64 	%rd309, %rd1, %rd303;
	ld.global.u64 	%rd310, [%rd309];
	mad.lo.s64 	%rd174, %rd310, %rd542, %rd166;
	add.s32 	%r34, %r238, -2;
	mul.wide.u32 	%rd311, %r34, 8;
	add.s64 	%rd312, %rd2, %rd311;
	ld.global.u64 	%rd175, [%rd312];
	or.b64  	%rd313, %rd541, %rd175;
	and.b64  	%rd314, %rd313, -4294967296;
	setp.ne.s64 	%p10, %rd314, 0;
	@%p10 bra 	$L__BB434_75;
	cvt.u32.u64 	%r84, %rd175;
	cvt.u32.u64 	%r85, %rd541;
	div.u32 	%r86, %r85, %r84;
	mul.lo.s32 	%r87, %r86, %r84;
	sub.s32 	%r88, %r85, %r87;
	cvt.u64.u32 	%rd543, %r86;
	cvt.u64.u32 	%rd544, %r88;
	bra.uni 	$L__BB434_76;
$L__BB434_75:
	div.s64 	%rd543, %rd541, %rd175;
	mul.lo.s64 	%rd315, %rd543, %rd175;
	sub.s64 	%rd544, %rd541, %rd315;
$L__BB434_76:
	add.s64 	%rd317, %rd1, %rd311;
	ld.global.u64 	%rd318, [%rd317];
	mad.lo.s64 	%rd182, %rd318, %rd544, %rd174;
	add.s32 	%r35, %r238, -3;
	mul.wide.u32 	%rd319, %r35, 8;
	add.s64 	%rd320, %rd2, %rd319;
	ld.global.u64 	%rd183, [%rd320];
	or.b64  	%rd321, %rd543, %rd183;
	and.b64  	%rd322, %rd321, -4294967296;
	setp.ne.s64 	%p11, %rd322, 0;
	@%p11 bra 	$L__BB434_78;
	cvt.u32.u64 	%r89, %rd183;
	cvt.u32.u64 	%r90, %rd543;
	div.u32 	%r91, %r90, %r89;
	mul.lo.s32 	%r92, %r91, %r89;
	sub.s32 	%r93, %r90, %r92;
	cvt.u64.u32 	%rd545, %r91;
	cvt.u64.u32 	%rd546, %r93;
	bra.uni 	$L__BB434_79;
$L__BB434_78:
	div.s64 	%rd545, %rd543, %rd183;
	mul.lo.s64 	%rd323, %rd545, %rd183;
	sub.s64 	%rd546, %rd543, %rd323;
$L__BB434_79:
	add.s64 	%rd325, %rd1, %rd319;
	ld.global.u64 	%rd326, [%rd325];
	mad.lo.s64 	%rd190, %rd326, %rd546, %rd182;
	mul.wide.u32 	%rd327, %r32, 8;
	add.s64 	%rd328, %rd2, %rd327;
	ld.global.u64 	%rd191, [%rd328];
	or.b64  	%rd329, %rd545, %rd191;
	and.b64  	%rd330, %rd329, -4294967296;
	setp.ne.s64 	%p12, %rd330, 0;
	@%p12 bra 	$L__BB434_81;
	cvt.u32.u64 	%r94, %rd191;
	cvt.u32.u64 	%r95, %rd545;
	div.u32 	%r96, %r95, %r94;
	mul.lo.s32 	%r97, %r96, %r94;
	sub.s32 	%r98, %r95, %r97;
	cvt.u64.u32 	%rd562, %r96;
	cvt.u64.u32 	%rd548, %r98;
	bra.uni 	$L__BB434_82;
$L__BB434_81:
	div.s64 	%rd562, %rd545, %rd191;
	mul.lo.s64 	%rd331, %rd562, %rd191;
	sub.s64 	%rd548, %rd545, %rd331;
$L__BB434_82:
	add.s64 	%rd333, %rd1, %rd327;
	ld.global.u64 	%rd334, [%rd333];
	mad.lo.s64 	%rd335, %rd334, %rd548, %rd190;
	shl.b64 	%rd336, %rd335, 2;
	add.s64 	%rd571, %rd571, %rd336;
	add.s32 	%r238, %r238, -8;
	add.s32 	%r237, %r237, 8;
	setp.ne.s32 	%p13, %r237, 0;
	@%p13 bra 	$L__BB434_58;
	add.s32 	%r240, %r238, 3;
$L__BB434_84:
	setp.eq.s32 	%p14, %r24, 0;
	@%p14 bra 	$L__BB434_113;
	and.b32  	%r40, %r22, 3;
	setp.lt.u32 	%p15, %r24, 4;
	@%p15 bra 	$L__BB434_99;
	mul.wide.u32 	%rd338, %r240, 8;
	add.s64 	%rd339, %rd2, %rd338;
	ld.global.u64 	%rd202, [%rd339];
	or.b64  	%rd340, %rd562, %rd202;
	and.b64  	%rd341, %rd340, -4294967296;
	setp.ne.s64 	%p16, %rd341, 0;
	@%p16 bra 	$L__BB434_88;
	cvt.u32.u64 	%r99, %rd202;
	cvt.u32.u64 	%r100, %rd562;
	div.u32 	%r101, %r100, %r99;
	mul.lo.s32 	%r102, %r101, %r99;
	sub.s32 	%r103, %r100, %r102;
	cvt.u64.u32 	%rd552, %r101;
	cvt.u64.u32 	%rd553, %r103;
	bra.uni 	$L__BB434_89;
$L__BB434_88:
	div.s64 	%rd552, %rd562, %rd202;
	mul.lo.s64 	%rd342, %rd552, %rd202;
	sub.s64 	%rd553, %rd562, %rd342;
$L__BB434_89:
	add.s64 	%rd344, %rd1, %rd338;
	ld.global.u64 	%rd345, [%rd344];
	mul.lo.s64 	%rd209, %rd345, %rd553;
	add.s32 	%r41, %r240, -1;
	mul.wide.u32 	%rd346, %r41, 8;
	add.s64 	%rd347, %rd2, %rd346;
	ld.global.u64 	%rd210, [%rd347];
	or.b64  	%rd348, %rd552, %rd210;
	and.b64  	%rd349, %rd348, -4294967296;
	setp.ne.s64 	%p17, %rd349, 0;
	@%p17 bra 	$L__BB434_91;
	cvt.u32.u64 	%r104, %rd210;
	cvt.u32.u64 	%r105, %rd552;
	div.u32 	%r106, %r105, %r104;
	mul.lo.s32 	%r107, %r106, %r104;
	sub.s32 	%r108, %r105, %r107;
	cvt.u64.u32 	%rd554, %r106;
	cvt.u64.u32 	%rd555, %r108;
	bra.uni 	$L__BB434_92;
$L__BB434_91:
	div.s64 	%rd554, %rd552, %rd210;
	mul.lo.s64 	%rd350, %rd554, %rd210;
	sub.s64 	%rd555, %rd552, %rd350;
$L__BB434_92:
	add.s64 	%rd352, %rd1, %rd346;
	ld.global.u64 	%rd353, [%rd352];
	mad.lo.s64 	%rd217, %rd353, %rd555, %rd209;
	add.s32 	%r42, %r240, -2;
	mul.wide.u32 	%rd354, %r42, 8;
	add.s64 	%rd355, %rd2, %rd354;
	ld.global.u64 	%rd218, [%rd355];
	or.b64  	%rd356, %rd554, %rd218;
	and.b64  	%rd357, %rd356, -4294967296;
	setp.ne.s64 	%p18, %rd357, 0;
	@%p18 bra 	$L__BB434_94;
	cvt.u32.u64 	%r109, %rd218;
	cvt.u32.u64 	%r110, %rd554;
	div.u32 	%r111, %r110, %r109;
	mul.lo.s32 	%r112, %r111, %r109;
	sub.s32 	%r113, %r110, %r112;
	cvt.u64.u32 	%rd556, %r111;
	cvt.u64.u32 	%rd557, %r113;
	bra.uni 	$L__BB434_95;
$L__BB434_94:
	div.s64 	%rd556, %rd554, %rd218;
	mul.lo.s64 	%rd358, %rd556, %rd218;
	sub.s64 	%rd557, %rd554, %rd358;
$L__BB434_95:
	add.s64 	%rd360, %rd1, %rd354;
	ld.global.u64 	%rd361, [%rd360];
	mad.lo.s64 	%rd225, %rd361, %rd557, %rd217;
	add.s32 	%r43, %r240, -3;
	mul.wide.u32 	%rd362, %r43, 8;
	add.s64 	%rd363, %rd2, %rd362;
	ld.global.u64 	%rd226, [%rd363];
	or.b64  	%rd364, %rd556, %rd226;
	and.b64  	%rd365, %rd364, -4294967296;
	setp.ne.s64 	%p19, %rd365, 0;
	@%p19 bra 	$L__BB434_97;
	cvt.u32.u64 	%r114, %rd226;
	cvt.u32.u64 	%r115, %rd556;
	div.u32 	%r116, %r115, %r114;
	mul.lo.s32 	%r117, %r116, %r114;
	sub.s32 	%r118, %r115, %r117;
	cvt.u64.u32 	%rd562, %r116;
	cvt.u64.u32 	%rd559, %r118;
	bra.uni 	$L__BB434_98;
$L__BB434_97:
	div.s64 	%rd562, %rd556, %rd226;
	mul.lo.s64 	%rd366, %rd562, %rd226;
	sub.s64 	%rd559, %rd556, %rd366;
$L__BB434_98:
	add.s64 	%rd368, %rd1, %rd362;
	ld.global.u64 	%rd369, [%rd368];
	mad.lo.s64 	%rd370, %rd369, %rd559, %rd225;
	shl.b64 	%rd371, %rd370, 2;
	add.s64 	%rd571, %rd571, %rd371;
	add.s32 	%r240, %r240, -4;
$L__BB434_99:
	setp.eq.s32 	%p20, %r40, 0;
	@%p20 bra 	$L__BB434_113;
	setp.eq.s32 	%p21, %r40, 1;
	@%p21 bra 	$L__BB434_108;
	mul.wide.u32 	%rd373, %r240, 8;
	add.s64 	%rd374, %rd2, %rd373;
	ld.global.u64 	%rd237, [%rd374];
	or.b64  	%rd375, %rd562, %rd237;
	and.b64  	%rd376, %rd375, -4294967296;
	setp.ne.s64 	%p22, %rd376, 0;
	@%p22 bra 	$L__BB434_103;
	cvt.u32.u64 	%r119, %rd237;
	cvt.u32.u64 	%r120, %rd562;
	div.u32 	%r121, %r120, %r119;
	mul.lo.s32 	%r122, %r121, %r119;
	sub.s32 	%r123, %r120, %r122;
	cvt.u64.u32 	%rd563, %r121;
	cvt.u64.u32 	%rd564, %r123;
	bra.uni 	$L__BB434_104;
$L__BB434_103:
	div.s64 	%rd563, %rd562, %rd237;
	mul.lo.s64 	%rd377, %rd563, %rd237;
	sub.s64 	%rd564, %rd562, %rd377;
$L__BB434_104:
	add.s64 	%rd379, %rd1, %rd373;
	ld.global.u64 	%rd380, [%rd379];
	mul.lo.s64 	%rd244, %rd380, %rd564;
	add.s32 	%r46, %r240, -1;
	mul.wide.u32 	%rd381, %r46, 8;
	add.s64 	%rd382, %rd2, %rd381;
	ld.global.u64 	%rd245, [%rd382];
	or.b64  	%rd383, %rd563, %rd245;
	and.b64  	%rd384, %rd383, -4294967296;
	setp.ne.s64 	%p23, %rd384, 0;
	@%p23 bra 	$L__BB434_106;
	cvt.u32.u64 	%r124, %rd245;
	cvt.u32.u64 	%r125, %rd563;
	div.u32 	%r126, %r125, %r124;
	mul.lo.s32 	%r127, %r126, %r124;
	sub.s32 	%r128, %r125, %r127;
	cvt.u64.u32 	%rd562, %r126;
	cvt.u64.u32 	%rd566, %r128;
	bra.uni 	$L__BB434_107;
$L__BB434_106:
	div.s64 	%rd562, %rd563, %rd245;
	mul.lo.s64 	%rd385, %rd562, %rd245;
	sub.s64 	%rd566, %rd563, %rd385;
$L__BB434_107:
	add.s64 	%rd387, %rd1, %rd381;
	ld.global.u64 	%rd388, [%rd387];
	mad.lo.s64 	%rd389, %rd388, %rd566, %rd244;
	shl.b64 	%rd390, %rd389, 2;
	add.s64 	%rd571, %rd571, %rd390;
	add.s32 	%r240, %r240, -2;
$L__BB434_108:
	and.b32  	%r129, %r22, 1;
	setp.eq.b32 	%p24, %r129, 1;
	not.pred 	%p25, %p24;
	@%p25 bra 	$L__BB434_113;
	mul.wide.u32 	%rd391, %r240, 8;
	add.s64 	%rd392, %rd2, %rd391;
	ld.global.u64 	%rd256, [%rd392];
	or.b64  	%rd393, %rd562, %rd256;
	and.b64  	%rd394, %rd393, -4294967296;
	setp.ne.s64 	%p26, %rd394, 0;
	@%p26 bra 	$L__BB434_111;
	cvt.u32.u64 	%r130, %rd256;
	cvt.u32.u64 	%r131, %rd562;
	rem.u32 	%r132, %r131, %r130;
	cvt.u64.u32 	%rd570, %r132;
	bra.uni 	$L__BB434_112;
$L__BB434_111:
	rem.s64 	%rd570, %rd562, %rd256;
$L__BB434_112:
	add.s64 	%rd396, %rd1, %rd391;
	ld.global.u64 	%rd397, [%rd396];
	mul.lo.s64 	%rd398, %rd397, %rd570;
	shl.b64 	%rd399, %rd398, 2;
	add.s64 	%rd571, %rd571, %rd399;
$L__BB434_113:
	ld.global.u32 	%r133, [%rd571];
	st.shared.u32 	[%r5], %r133;
$L__BB434_114:
	bar.sync 	0;
	setp.lt.u32 	%p48, %r242, 66;
	@%p48 bra 	$L__BB434_118;
$L__BB434_115:
	shr.u32 	%r50, %r242, 1;
	setp.ge.u32 	%p49, %r1, %r50;
	@%p49 bra 	$L__BB434_117;
	ld.shared.u32 	%r208, [%r5];
	shl.b32 	%r209, %r50, 2;
	add.s32 	%r210, %r5, %r209;
	ld.shared.u32 	%r211, [%r210];
	max.u32 	%r212, %r208, %r211;
	st.shared.u32 	[%r5], %r212;
$L__BB434_117:
	bar.sync 	0;
	setp.gt.u32 	%p50, %r242, 131;
	mov.u32 	%r242, %r50;
	@%p50 bra 	$L__BB434_115;
$L__BB434_118:
	setp.gt.u32 	%p51, %r1, 31;
	@%p51 bra 	$L__BB434_121;
	ld.volatile.shared.u32 	%r213, [%r5];
	ld.volatile.shared.u32 	%r214, [%r5+128];
	max.u32 	%r215, %r213, %r214;
	st.volatile.shared.u32 	[%r5], %r215;
	ld.volatile.shared.u32 	%r216, [%r5];
	ld.volatile.shared.u32 	%r217, [%r5+64];
	max.u32 	%r218, %r216, %r217;
	st.volatile.shared.u32 	[%r5], %r218;
	ld.volatile.shared.u32 	%r219, [%r5];
	ld.volatile.shared.u32 	%r220, [%r5+32];
	max.u32 	%r221, %r219, %r220;
	st.volatile.shared.u32 	[%r5], %r221;
	ld.volatile.shared.u32 	%r222, [%r5];
	ld.volatile.shared.u32 	%r223, [%r5+16];
	max.u32 	%r224, %r222, %r223;
	st.volatile.shared.u32 	[%r5], %r224;
	ld.volatile.shared.u32 	%r225, [%r5];
	ld.volatile.shared.u32 	%r226, [%r5+8];
	max.u32 	%r227, %r225, %r226;
	st.volatile.shared.u32 	[%r5], %r227;
	ld.volatile.shared.u32 	%r228, [%r5];
	ld.volatile.shared.u32 	%r229, [%r5+4];
	max.u32 	%r230, %r228, %r229;
	st.volatile.shared.u32 	[%r5], %r230;
	setp.ne.s32 	%p52, %r1, 0;
	@%p52 bra 	$L__BB434_121;
	ld.param.u64 	%rd486, [contiguous_max2_u32_param_0];
	ld.shared.u32 	%r231, [maxsdata_u32];
	cvt.u64.u32 	%rd480, %r2;
	mov.u32 	%r232, %ctaid.y;
	cvt.u64.u32 	%rd481, %r232;
	mad.lo.s64 	%rd482, %rd265, %rd481, %rd480;
	cvta.to.global.u64 	%rd483, %rd486;
	shl.b64 	%rd484, %rd482, 2;
	add.s64 	%rd485, %rd483, %rd484;
	st.global.u32 	[%rd485], %r231;
$L__BB434_121:
	ret;

}
	// .globl	contiguous_max22_u32
.visible .entry contiguous_max22_u32(
	.param .u64 .ptr .align 1 contiguous_max22_u32_param_0,
	.param .u64 .ptr .align 1 contiguous_max22_u32_param_1,
	.param .u64 contiguous_max22_u32_param_2,
	.param .u64 contiguous_max22_u32_param_3
)
{
	.reg .pred 	%p<8>;
	.reg .b32 	%r<46>;
	.reg .b64 	%rd<27>;

	ld.param.u64 	%rd4, [contiguous_max22_u32_param_0];
	ld.param.u64 	%rd7, [contiguous_max22_u32_param_1];
	ld.param.u64 	%rd5, [contiguous_max22_u32_param_2];
	ld.param.u64 	%rd6, [contiguous_max22_u32_param_3];
	cvta.to.global.u64 	%rd1, %rd7;
	mov.u32 	%r1, %tid.x;
	mov.u32 	%r2, %ctaid.x;
	mov.u32 	%r45, %ntid.x;
	mul.lo.s32 	%r8, %r2, %r45;
	shl.b32 	%r9, %r8, 1;
	add.s32 	%r4, %r9, %r1;
	shl.b32 	%r10, %r1, 2;
	mov.u32 	%r11, maxsdata_u32;
	add.s32 	%r5, %r11, %r10;
	mov.b32 	%r12, 0;
	st.shared.u32 	[%r5], %r12;
	add.s32 	%r13, %r4, %r45;
	cvt.u64.u32 	%rd2, %r13;
	setp.le.u64 	%p1, %rd5, %rd2;
	@%p1 bra 	$L__BB435_2;
	cvt.u64.u32 	%rd12, %r4;
	mov.u32 	%r16, %ctaid.y;
	cvt.u64.u32 	%rd13, %r16;
	mul.lo.s64 	%rd14, %rd5, %rd13;
	add.s64 	%rd15, %rd14, %rd12;
	shl.b64 	%rd16, %rd15, 2;
	add.s64 	%rd17, %rd1, %rd16;
	ld.global.u32 	%r17, [%rd17];
	add.s64 	%rd18, %rd14, %rd2;
	shl.b64 	%rd19, %rd18, 2;
	add.s64 	%rd20, %rd1, %rd19;
	ld.global.u32 	%r18, [%rd20];
	max.u32 	%r19, %r17, %r18;
	st.shared.u32 	[%r5], %r19;
	bra.uni 	$L__BB435_4;
$L__BB435_2:
	cvt.u64.u32 	%rd3, %r4;
	setp.le.u64 	%p2, %rd5, %rd3;
	@%p2 bra 	$L__BB435_4;
	mov.u32 	%r14, %ctaid.y;
	cvt.u64.u32 	%rd8, %r14;
	mad.lo.s64 	%rd9, %rd5, %rd8, %rd3;
	shl.b64 	%rd10, %rd9, 2;
	add.s64 	%rd11, %rd1, %rd10;
	ld.global.u32 	%r15, [%rd11];
	st.shared.u32 	[%r5], %r15;
$L__BB435_4:
	bar.sync 	0;
	setp.lt.u32 	%p3, %r45, 66;
	@%p3 bra 	$L__BB435_8;
$L__BB435_5:
	shr.u32 	%r7, %r45, 1;
	setp.ge.u32 	%p4, %r1, %r7;
	@%p4 bra 	$L__BB435_7;
	ld.shared.u32 	%r20, [%r5];
	shl.b32 	%r21, %r7, 2;
	add.s32 	%r22, %r5, %r21;
	ld.shared.u32 	%r23, [%r22];
	max.u32 	%r24, %r20, %r23;
	st.shared.u32 	[%r5], %r24;
$L__BB435_7:
	bar.sync 	0;
	setp.gt.u32 	%p5, %r45, 131;
	mov.u32 	%r45, %r7;
	@%p5 bra 	$L__BB435_5;
$L__BB435_8:
	setp.gt.u32 	%p6, %r1, 31;
	@%p6 bra 	$L__BB435_11;
	ld.volatile.shared.u32 	%r25, [%r5];
	ld.volatile.shared.u32 	%r26, [%r5+128];
	max.u32 	%r27, %r25, %r26;
	st.volatile.shared.u32 	[%r5], %r27;
	ld.volatile.shared.u32 	%r28, [%r5];
	ld.volatile.shared.u32 	%r29, [%r5+64];
	max.u32 	%r30, %r28, %r29;
	st.volatile.shared.u32 	[%r5], %r30;
	ld.volatile.shared.u32 	%r31, [%r5];
	ld.volatile.shared.u32 	%r32, [%r5+32];
	max.u32 	%r33, %r31, %r32;
	st.volatile.shared.u32 	[%r5], %r33;
	ld.volatile.shared.u32 	%r34, [%r5];
	ld.volatile.shared.u32 	%r35, [%r5+16];
	max.u32 	%r36, %r34, %r35;
	st.volatile.shared.u32 	[%r5], %r36;
	ld.volatile.shared.u32 	%r37, [%r5];
	ld.volatile.shared.u32 	%r38, [%r5+8];
	max.u32 	%r39, %r37, %r38;
	st.volatile.shared.u32 	[%r5], %r39;
	ld.volatile.shared.u32 	%r40, [%r5];
	ld.volatile.shared.u32 	%r41, [%r5+4];
	max.u32 	%r42, %r40, %r41;
	st.volatile.shared.u32 	[%r5], %r42;
	setp.ne.s32 	%p7, %r1, 0;
	@%p7 bra 	$L__BB435_11;
	ld.shared.u32 	%r43, [maxsdata_u32];
	cvt.u64.u32 	%rd21, %r2;
	mov.u32 	%r44, %ctaid.y;
	cvt.u64.u32 	%rd22, %r44;
	mad.lo.s64 	%rd23, %rd6, %rd22, %rd21;
	cvta.to.global.u64 	%rd24, %rd4;
	shl.b64 	%rd25, %rd23, 2;
	add.s64 	%rd26, %rd24, %rd25;
	st.global.u32 	[%rd26], %r43;
$L__BB435_11:
	ret;

}
	// .globl	contiguous_max3_u32
.visible .entry contiguous_max3_u32(
	.param .u64 .ptr .align 1 contiguous_max3_u32_param_0,
	.param .u64 .ptr .align 1 contiguous_max3_u32_param_1,
	.param .u64 .ptr .align 1 contiguous_max3_u32_param_2,
	.param .u64 .ptr .align 1 contiguous_max3_u32_param_3,
	.param .u64 contiguous_max3_u32_param_4,
	.param .u64 contiguous_max3_u32_param_5,
	.param .u64 contiguous_max3_u32_param_6
)
{
	.reg .pred 	%p<38>;
	.reg .b32 	%r<259>;
	.reg .b64 	%rd<308>;

	ld.param.u64 	%rd144, [contiguous_max3_u32_param_0];
	ld.param.u64 	%rd145, [contiguous_max3_u32_param_1];
	ld.param.u64 	%rd148, [contiguous_max3_u32_param_2];
	ld.param.u64 	%rd149, [contiguous_max3_u32_param_3];
	ld.param.u64 	%rd146, [contiguous_max3_u32_param_4];
	ld.param.u64 	%rd147, [contiguous_max3_u32_param_5];
	ld.param.u64 	%rd150, [contiguous_max3_u32_param_6];
	cvta.to.global.u64 	%rd1, %rd149;
	cvta.to.global.u64 	%rd2, %rd148;
	mov.u32 	%r1, %tid.y;
	mov.u32 	%r2, %ntid.x;
	mov.u32 	%r3, %tid.x;
	mad.lo.s32 	%r79, %r1, %r2, %r3;
	mov.u32 	%r80, %ctaid.x;
	mad.lo.s32 	%r81, %r80, %r2, %r3;
	mov.u32 	%r4, %ctaid.y;
	mov.u32 	%r5, %ntid.y;
	mad.lo.s32 	%r82, %r4, %r5, %r1;
	shl.b32 	%r83, %r79, 2;
	mov.u32 	%r84, maxsdata_u32;
	add.s32 	%r7, %r84, %r83;
	mov.b32 	%r85, 0;
	st.shared.u32 	[%r7], %r85;
	cvt.u64.u32 	%rd3, %r81;
	setp.le.u64 	%p1, %rd147, %rd3;
	cvt.u64.u32 	%rd152, %r82;
	setp.le.u64 	%p2, %rd150, %rd152;
	or.pred  	%p3, %p1, %p2;
	@%p3 bra 	$L__BB436_76;
	cvt.u32.u64 	%r86, %rd3;
	cvt.u32.u64 	%r87, %rd147;
	mad.lo.s32 	%r240, %r82, %r87, %r86;
	cvt.u32.u64 	%r9, %rd146;
	add.s32 	%r239, %r9, -1;
	setp.lt.s32 	%p4, %r239, 0;
	mov.b64 	%rd307, 0;
	@%p4 bra 	$L__BB436_59;
	setp.lt.u32 	%p5, %r239, 7;
	mov.b64 	%rd307, 0;
	@%p5 bra 	$L__BB436_30;
	add.s32 	%r235, %r9, -4;
	and.b32  	%r88, %r9, -8;
	neg.s32 	%r234, %r88;
	mov.b64 	%rd307, 0;
$L__BB436_4:
	.pragma "nounroll";
	add.s32 	%r16, %r235, 3;
	cvt.u64.u32 	%rd5, %r240;
	mul.wide.u32 	%rd157, %r16, 8;
	add.s64 	%rd158, %rd2, %rd157;
	ld.global.u64 	%rd6, [%rd158];
	and.b64  	%rd159, %rd6, -4294967296;
	setp.ne.s64 	%p6, %rd159, 0;
	@%p6 bra 	$L__BB436_6;
	cvt.u32.u64 	%r89, %rd6;
	cvt.u32.u64 	%r90, %rd5;
	div.u32 	%r91, %r90, %r89;
	mul.lo.s32 	%r92, %r91, %r89;
	sub.s32 	%r93, %r90, %r92;
	cvt.u64.u32 	%rd272, %r91;
	cvt.u64.u32 	%rd273, %r93;
	bra.uni 	$L__BB436_7;
$L__BB436_6:
	div.s64 	%rd272, %rd5, %rd6;
	mul.lo.s64 	%rd160, %rd272, %rd6;
	sub.s64 	%rd273, %rd5, %rd160;
$L__BB436_7:
	mul.wide.u32 	%rd161, %r16, 8;
	add.s64 	%rd162, %rd1, %rd161;
	ld.global.u64 	%rd163, [%rd162];
	mad.lo.s64 	%rd13, %rd163, %rd273, %rd307;
	add.s32 	%r17, %r235, 2;
	and.b64  	%rd14, %rd272, 4294967295;
	mul.wide.u32 	%rd164, %r17, 8;
	add.s64 	%rd165, %rd2, %rd164;
	ld.global.u64 	%rd15, [%rd165];
	and.b64  	%rd166, %rd15, -4294967296;
	setp.ne.s64 	%p7, %rd166, 0;
	@%p7 bra 	$L__BB436_9;
	cvt.u32.u64 	%r94, %rd15;
	cvt.u32.u64 	%r95, %rd14;
	div.u32 	%r96, %r95, %r94;
	mul.lo.s32 	%r97, %r96, %r94;
	sub.s32 	%r98, %r95, %r97;
	cvt.u64.u32 	%rd274, %r96;
	cvt.u64.u32 	%rd275, %r98;
	bra.uni 	$L__BB436_10;
$L__BB436_9:
	div.s64 	%rd274, %rd14, %rd15;
	mul.lo.s64 	%rd167, %rd274, %rd15;
	sub.s64 	%rd275, %rd14, %rd167;
$L__BB436_10:
	mul.wide.u32 	%rd168, %r17, 8;
	add.s64 	%rd169, %rd1, %rd168;
	ld.global.u64 	%rd170, [%rd169];
	mad.lo.s64 	%rd22, %rd170, %rd275, %rd13;
	add.s32 	%r18, %r235, 1;
	and.b64  	%rd23, %rd274, 4294967295;
	mul.wide.u32 	%rd171, %r18, 8;
	add.s64 	%rd172, %rd2, %rd171;
	ld.global.u64 	%rd24, [%rd172];
	and.b64  	%rd173, %rd24, -4294967296;
	setp.ne.s64 	%p8, %rd173, 0;
	@%p8 bra 	$L__BB436_12;
	cvt.u32.u64 	%r99, %rd24;
	cvt.u32.u64 	%r100, %rd23;
	div.u32 	%r101, %r100, %r99;
	mul.lo.s32 	%r102, %r101, %r99;
	sub.s32 	%r103, %r100, %r102;
	cvt.u64.u32 	%rd276, %r101;
	cvt.u64.u32 	%rd277, %r103;
	bra.uni 	$L__BB436_13;
$L__BB436_12:
	div.s64 	%rd276, %rd23, %rd24;
	mul.lo.s64 	%rd174, %rd276, %rd24;
	sub.s64 	%rd277, %rd23, %rd174;
$L__BB436_13:
	mul.wide.u32 	%rd175, %r18, 8;
	add.s64 	%rd176, %rd1, %rd175;
	ld.global.u64 	%rd177, [%rd176];
	mad.lo.s64 	%rd31, %rd177, %rd277, %rd22;
	and.b64  	%rd32, %rd276, 4294967295;
	mul.wide.u32 	%rd178, %r235, 8;
	add.s64 	%rd179, %rd2, %rd178;
	ld.global.u64 	%rd33, [%rd179];
	and.b64  	%rd180, %rd33, -4294967296;
	setp.ne.s64 	%p9, %rd180, 0;
	@%p9 bra 	$L__BB436_15;
	cvt.u32.u64 	%r104, %rd33;
	cvt.u32.u64 	%r105, %rd32;
	div.u32 	%r106, %r105, %r104;
	mul.lo.s32 	%r107, %r106, %r104;
	sub.s32 	%r108, %r105, %r107;
	cvt.u64.u32 	%rd278, %r106;
	cvt.u64.u32 	%rd279, %r108;
	bra.uni 	$L__BB436_16;
$L__BB436_15:
	div.s64 	%rd278, %rd32, %rd33;
	mul.lo.s64 	%rd181, %rd278, %rd33;
	sub.s64 	%rd279, %rd32, %rd181;
$L__BB436_16:
	mul.wide.u32 	%rd182, %r235, 8;
	add.s64 	%rd183, %rd1, %rd182;
	ld.global.u64 	%rd184, [%rd183];
	mad.lo.s64 	%rd40, %rd184, %rd279, %rd31;
	add.s32 	%r19, %r235, -1;
	and.b64  	%rd41, %rd278, 4294967295;
	mul.wide.u32 	%rd185, %r19, 8;
	add.s64 	%rd186, %rd2, %rd185;
	ld.global.u64 	%rd42, [%rd186];
	and.b64  	%rd187, %rd42, -4294967296;
	setp.ne.s64 	%p10, %rd187, 0;
	@%p10 bra 	$L__BB436_18;
	cvt.u32.u64 	%r109, %rd42;
	cvt.u32.u64 	%r110, %rd41;
	div.u32 	%r111, %r110, %r109;
	mul.lo.s32 	%r112, %r111, %r109;
	sub.s32 	%r113, %r110, %r112;
	cvt.u64.u32 	%rd280, %r111;
	cvt.u64.u32 	%rd281, %r113;
	bra.uni 	$L__BB436_19;
$L__BB436_18:
	div.s64 	%rd280, %rd41, %rd42;
	mul.lo.s64 	%rd188, %rd280, %rd42;
	sub.s64 	%rd281, %rd41, %rd188;
$L__BB436_19:
	mul.wide.u32 	%rd189, %r19, 8;
	add.s64 	%rd190, %rd1, %rd189;
	ld.global.u64 	%rd191, [%rd190];
	mad.lo.s64 	%rd49, %rd191, %rd281, %rd40;
	add.s32 	%r20, %r235, -2;
	and.b64  	%rd50, %rd280, 4294967295;
	mul.wide.u32 	%rd192, %r20, 8;
	add.s64 	%rd193, %rd2, %rd192;
	ld.global.u64 	%rd51, [%rd193];
	and.b64  	%rd194, %rd51, -4294967296;
	setp.ne.s64 	%p11, %rd194, 0;
	@%p11 bra 	$L__BB436_21;
	cvt.u32.u64 	%r114, %rd51;
	cvt.u32.u64 	%r115, %rd50;
	div.u32 	%r116, %r115, %r114;
	mul.lo.s32 	%r117, %r116, %r114;
	sub.s32 	%r118, %r115, %r117;
	cvt.u64.u32 	%rd282, %r116;
	cvt.u64.u32 	%rd283, %r118;
	bra.uni 	$L__BB436_22;
$L__BB436_21:
	div.s64 	%rd282, %rd50, %rd51;
	mul.lo.s64 	%rd195, %rd282, %rd51;
	sub.s64 	%rd283, %rd50, %rd195;
$L__BB436_22:
	mul.wide.u32 	%rd196, %r20, 8;
	add.s64 	%rd197, %rd1, %rd196;
	ld.global.u64 	%rd198, [%rd197];
	mad.lo.s64 	%rd58, %rd198, %rd283, %rd49;
	add.s32 	%r21, %r235, -3;
	and.b64  	%rd59, %rd282, 4294967295;
	mul.wide.u32 	%rd199, %r21, 8;
	add.s64 	%rd200, %rd2, %rd199;
	ld.global.u64 	%rd60, [%rd200];
	and.b64  	%rd201, %rd60, -4294967296;
	setp.ne.s64 	%p12, %rd201, 0;
	@%p12 bra 	$L__BB436_24;
	cvt.u32.u64 	%r119, %rd60;
	cvt.u32.u64 	%r120, %rd59;
	div.u32 	%r121, %r120, %r119;
	mul.lo.s32 	%r122, %r121, %r119;
	sub.s32 	%r123, %r120, %r122;
	cvt.u64.u32 	%rd284, %r121;
	cvt.u64.u32 	%rd285, %r123;
	bra.uni 	$L__BB436_25;
$L__BB436_24:
	div.s64 	%rd284, %rd59, %rd60;
	mul.lo.s64 	%rd202, %rd284, %rd60;
	sub.s64 	%rd285, %rd59, %rd202;
$L__BB436_25:
	mul.wide.u32 	%rd203, %r21, 8;
	add.s64 	%rd204, %rd1, %rd203;
	ld.global.u64 	%rd205, [%rd204];
	mad.lo.s64 	%rd67, %rd205, %rd285, %rd58;
	and.b64  	%rd68, %rd284, 4294967295;
	add.s32 	%r124, %r235, -4;
	mul.wide.u32 	%rd206, %r124, 8;
	add.s64 	%rd207, %rd2, %rd206;
	ld.global.u64 	%rd69, [%rd207];
	and.b64  	%rd208, %rd69, -4294967296;
	setp.ne.s64 	%p13, %rd208, 0;
	@%p13 bra 	$L__BB436_27;
	cvt.u32.u64 	%r125, %rd69;
	cvt.u32.u64 	%r126, %rd68;
	div.u32 	%r127, %r126, %r125;
	mul.lo.s32 	%r128, %r127, %r125;
	sub.s32 	%r129, %r126, %r128;
	cvt.u64.u32 	%rd286, %r127;
	cvt.u64.u32 	%rd287, %r129;
	bra.uni 	$L__BB436_28;
$L__BB436_27:
	div.s64 	%rd286, %rd68, %rd69;
	mul.lo.s64 	%rd209, %rd286, %rd69;
	sub.s64 	%rd287, %rd68, %rd209;
$L__BB436_28:
	mul.wide.u32 	%rd210, %r124, 8;
	add.s64 	%rd211, %rd1, %rd210;
	ld.global.u64 	%rd212, [%rd211];
	mad.lo.s64 	%rd307, %rd212, %rd287, %rd67;
	cvt.u32.u64 	%r240, %rd286;
	add.s32 	%r235, %r235, -8;
	add.s32 	%r234, %r234, 8;
	setp.ne.s32 	%p14, %r234, 0;
	@%p14 bra 	$L__BB436_4;
	add.s32 	%r239, %r235, 3;
$L__BB436_30:
	and.b32  	%r28, %r9, 7;
	setp.eq.s32 	%p15, %r28, 0;
	@%p15 bra 	$L__BB436_59;
	and.b32  	%r29, %r9, 3;
	setp.lt.u32 	%p16, %r28, 4;
	@%p16 bra 	$L__BB436_45;
	cvt.u64.u32 	%rd79, %r240;
	mul.wide.u32 	%rd214, %r239, 8;
	add.s64 	%rd215, %rd2, %rd214;
	ld.global.u64 	%rd80, [%rd215];
	and.b64  	%rd216, %rd80, -4294967296;
	setp.ne.s64 	%p17, %rd216, 0;
	@%p17 bra 	$L__BB436_34;
	cvt.u32.u64 	%r131, %rd80;
	cvt.u32.u64 	%r132, %rd79;
	div.u32 	%r133, %r132, %r131;
	mul.lo.s32 	%r134, %r133, %r131;
	sub.s32 	%r135, %r132, %r134;
	cvt.u64.u32 	%rd290, %r133;
	cvt.u64.u32 	%rd291, %r135;
	bra.uni 	$L__BB436_35;
$L__BB436_34:
	div.s64 	%rd290, %rd79, %rd80;
	mul.lo.s64 	%rd217, %rd290, %rd80;
	sub.s64 	%rd291, %rd79, %rd217;
$L__BB436_35:
	mul.wide.u32 	%rd218, %r239, 8;
	add.s64 	%rd219, %rd1, %rd218;
	ld.global.u64 	%rd220, [%rd219];
	mad.lo.s64 	%rd87, %rd220, %rd291, %rd307;
	add.s32 	%r30, %r239, -1;
	and.b64  	%rd88, %rd290, 4294967295;
	mul.wide.u32 	%rd221, %r30, 8;
	add.s64 	%rd222, %rd2, %rd221;
	ld.global.u64 	%rd89, [%rd222];
	and.b64  	%rd223, %rd89, -4294967296;
	setp.ne.s64 	%p18, %rd223, 0;
	@%p18 bra 	$L__BB436_37;
	cvt.u32.u64 	%r136, %rd89;
	cvt.u32.u64 	%r137, %rd88;
	div.u32 	%r138, %r137, %r136;
	mul.lo.s32 	%r139, %r138, %r136;
	sub.s32 	%r140, %r137, %r139;
	cvt.u64.u32 	%rd292, %r138;
	cvt.u64.u32 	%rd293, %r140;
	bra.uni 	$L__BB436_38;
$L__BB436_37:
	div.s64 	%rd292, %rd88, %rd89;
	mul.lo.s64 	%rd224, %rd292, %rd89;
	sub.s64 	%rd293, %rd88, %rd224;
$L__BB436_38:
	mul.wide.u32 	%rd225, %r30, 8;
	add.s64 	%rd226, %rd1, %rd225;
	ld.global.u64 	%rd227, [%rd226];
	mad.lo.s64 	%rd96, %rd227, %rd293, %rd87;
	add.s32 	%r31, %r239, -2;
	and.b64  	%rd97, %rd292, 4294967295;
	mul.wide.u32 	%rd228, %r31, 8;
	add.s64 	%rd229, %rd2, %rd228;
	ld.global.u64 	%rd98, [%rd229];
	and.b64  	%rd230, %rd98, -4294967296;
	setp.ne.s64 	%p19, %rd230, 0;
	@%p19 bra 	$L__BB436_40;
	cvt.u32.u64 	%r141, %rd98;
	cvt.u32.u64 	%r142, %rd97;
	div.u32 	%r143, %r142, %r141;
	mul.lo.s32 	%r144, %r143, %r141;
	sub.s32 	%r145, %r142, %r144;
	cvt.u64.u32 	%rd294, %r143;
	cvt.u64.u32 	%rd295, %r145;
	bra.uni 	$L__BB436_41;
$L__BB436_40:
	div.s64 	%rd294, %rd97, %rd98;
	mul.lo.s64 	%rd231, %rd294, %rd98;
	sub.s64 	%rd295, %rd97, %rd231;
$L__BB436_41:
	mul.wide.u32 	%rd232, %r31, 8;
	add.s64 	%rd233, %rd1, %rd232;
	ld.global.u64 	%rd234, [%rd233];
	mad.lo.s64 	%rd105, %rd234, %rd295, %rd96;
	add.s32 	%r32, %r239, -3;
	and.b64  	%rd106, %rd294, 4294967295;
	mul.wide.u32 	%rd235, %r32, 8;
	add.s64 	%rd236, %rd2, %rd235;
	ld.global.u64 	%rd107, [%rd236];
	and.b64  	%rd237, %rd107, -4294967296;
	setp.ne.s64 	%p20, %rd237, 0;
	@%p20 bra 	$L__BB436_43;
	cvt.u32.u64 	%r146, %rd107;
	cvt.u32.u64 	%r147, %rd106;
	div.u32 	%r148, %r147, %r146;
	mul.lo.s32 	%r149, %r148, %r146;
	sub.s32 	%r150, %r147, %r149;
	cvt.u64.u32 	%rd296, %r148;
	cvt.u64.u32 	%rd297, %r150;
	bra.uni 	$L__BB436_44;
$L__BB436_43:
	div.s64 	%rd296, %rd106, %rd107;
	mul.lo.s64 	%rd238, %rd296, %rd107;
	sub.s64 	%rd297, %rd106, %rd238;
$L__BB436_44:
	mul.wide.u32 	%rd239, %r32, 8;
	add.s64 	%rd240, %rd1, %rd239;
	ld.global.u64 	%rd241, [%rd240];
	mad.lo.s64 	%rd307, %rd241, %rd297, %rd105;
	cvt.u32.u64 	%r240, %rd296;
	add.s32 	%r239, %r239, -4;
$L__BB436_45:
	setp.eq.s32 	%p21, %r29, 0;
	@%p21 bra 	$L__BB436_59;
	setp.eq.s32 	%p22, %r29, 1;
	@%p22 bra 	$L__BB436_54;
	cvt.u64.u32 	%rd117, %r240;
	mul.wide.u32 	%rd243, %r239, 8;
	add.s64 	%rd244, %rd2, %rd243;
	ld.global.u64 	%rd118, [%rd244];
	and.b64  	%rd245, %rd118, -4294967296;
	setp.ne.s64 	%p23, %rd245, 0;
	@%p23 bra 	$L__BB436_49;
	cvt.u32.u64 	%r151, %rd118;
	cvt.u32.u64 	%r152, %rd117;
	div.u32 	%r153, %r152, %r151;
	mul.lo.s32 	%r154, %r153, %r151;
	sub.s32 	%r155, %r152, %r154;
	cvt.u64.u32 	%rd300, %r153;
	cvt.u64.u32 	%rd301, %r155;
	bra.uni 	$L__BB436_50;
$L__BB436_49:
	div.s64 	%rd300, %rd117, %rd118;
	mul.lo.s64 	%rd246, %rd300, %rd118;
	sub.s64 	%rd301, %rd117, %rd246;
$L__BB436_50:
	add.s64 	%rd248, %rd1, %rd243;
	ld.global.u64 	%rd249, [%rd248];
	mad.lo.s64 	%rd125, %rd249, %rd301, %rd307;
	add.s32 	%r37, %r239, -1;
	and.b64  	%rd126, %rd300, 4294967295;
	mul.wide.u32 	%rd250, %r37, 8;
	add.s64 	%rd251, %rd2, %rd250;
	ld.global.u64 	%rd127, [%rd251];
	and.b64  	%rd252, %rd127, -4294967296;
	setp.ne.s64 	%p24, %rd252, 0;
	@%p24 bra 	$L__BB436_52;
	cvt.u32.u64 	%r156, %rd127;
	cvt.u32.u64 	%r157, %rd126;
	div.u32 	%r158, %r157, %r156;
	mul.lo.s32 	%r159, %r158, %r156;
	sub.s32 	%r160, %r157, %r159;
	cvt.u64.u32 	%rd302, %r158;
	cvt.u64.u32 	%rd303, %r160;
	bra.uni 	$L__BB436_53;
$L__BB436_52:
	div.s64 	%rd302, %rd126, %rd127;
	mul.lo.s64 	%rd253, %rd302, %rd127;
	sub.s64 	%rd303, %rd126, %rd253;
$L__BB436_53:
	add.s64 	%rd255, %rd1, %rd250;
	ld.global.u64 	%rd256, [%rd255];
	mad.lo.s64 	%rd307, %rd256, %rd303, %rd125;
	cvt.u32.u64 	%r240, %rd302;
	add.s32 	%r239, %r239, -2;
$L__BB436_54:
	and.b32  	%r161, %r9, 1;
	setp.eq.b32 	%p25, %r161, 1;
	not.pred 	%p26, %p25;
	@%p26 bra 	$L__BB436_59;
	cvt.u64.u32 	%rd137, %r240;
	mul.wide.u32 	%rd257, %r239, 8;
	add.s64 	%rd258, %rd2, %rd257;
	ld.global.u64 	%rd138, [%rd258];
	and.b64  	%rd259, %rd138, -4294967296;
	setp.ne.s64 	%p27, %rd259, 0;
	@%p27 bra 	$L__BB436_57;
	cvt.u32.u64 	%r162, %rd138;
	cvt.u32.u64 	%r163, %rd137;
	rem.u32 	%r164, %r163, %r162;
	cvt.u64.u32 	%rd306, %r164;
	bra.uni 	$L__BB436_58;
$L__BB436_57:
	rem.s64 	%rd306, %rd137, %rd138;
$L__BB436_58:
	add.s64 	%rd261, %rd1, %rd257;
	ld.global.u64 	%rd262, [%rd261];
	mad.lo.s64 	%rd307, %rd262, %rd306, %rd307;
$L__BB436_59:
	cvta.to.global.u64 	%rd263, %rd145;
	shl.b64 	%rd264, %rd307, 2;
	add.s64 	%rd265, %rd263, %rd264;
	ld.global.u32 	%r165, [%rd265];
	st.shared.u32 	[%r7], %r165;
	bar.sync 	0;
	setp.ne.s32 	%p28, %r1, 0;
	@%p28 bra 	$L__BB436_76;
	setp.gt.u32 	%p29, %r5, 1;
	@%p29 bra 	$L__BB436_62;
	shl.b32 	%r166, %r3, 2;
	mov.u32 	%r167, maxsdata_u32;
	add.s32 	%r168, %r167, %r166;
	ld.shared.u32 	%r257, [%r168];
	bra.uni 	$L__BB436_75;
$L__BB436_62:
	shl.b32 	%r171, %r3, 2;
	mov.u32 	%r172, maxsdata_u32;
	add.s32 	%r43, %r172, %r171;
	ld.shared.u32 	%r257, [%r43];
	add.s32 	%r45, %r5, -1;
	add.s32 	%r173, %r5, -2;
	and.b32  	%r46, %r45, 7;
	setp.lt.u32 	%p30, %r173, 7;
	mov.b32 	%r253, 1;
	@%p30 bra 	$L__BB436_66;
	and.b32  	%r176, %r45, -8;
	neg.s32 	%r245, %r176;
	shl.b32 	%r48, %r2, 2;
	add.s32 	%r178, %r171, %r48;
	add.s32 	%r243, %r172, %r178;
	shl.b32 	%r50, %r2, 5;
	mov.b32 	%r247, 1;
	mov.b32 	%r244, 0;
$L__BB436_64:
	.pragma "nounroll";
	mul.lo.s32 	%r180, %r247, %r2;
	shl.b32 	%r181, %r180, 2;
	add.s32 	%r182, %r43, %r181;
	ld.shared.u32 	%r183, [%r243];
	max.u32 	%r184, %r257, %r183;
	add.s32 	%r185, %r182, %r48;
	ld.shared.u32 	%r186, [%r185];
	max.u32 	%r187, %r184, %r186;
	add.s32 	%r188, %r185, %r48;
	ld.shared.u32 	%r189, [%r188];
	max.u32 	%r190, %r187, %r189;
	add.s32 	%r191, %r188, %r48;
	ld.shared.u32 	%r192, [%r191];
	max.u32 	%r193, %r190, %r192;
	add.s32 	%r194, %r191, %r48;
	ld.shared.u32 	%r195, [%r194];
	max.u32 	%r196, %r193, %r195;
	add.s32 	%r197, %r194, %r48;
	ld.shared.u32 	%r198, [%r197];
	max.u32 	%r199, %r196, %r198;
	add.s32 	%r200, %r197, %r48;
	ld.shared.u32 	%r201, [%r200];
	max.u32 	%r202, %r199, %r201;
	add.s32 	%r203, %r200, %r48;
	ld.shared.u32 	%r204, [%r203];
	max.u32 	%r257, %r202, %r204;
	add.s32 	%r247, %r247, 8;
	add.s32 	%r245, %r245, 8;
	add.s32 	%r244, %r244, 8;
	add.s32 	%r243, %r243, %r50;
	setp.ne.s32 	%p31, %r245, 0;
	@%p31 bra 	$L__BB436_64;
	add.s32 	%r253, %r244, 1;
$L__BB436_66:
	setp.eq.s32 	%p32, %r46, 0;
	@%p32 bra 	$L__BB436_74;
	and.b32  	%r65, %r45, 3;
	setp.lt.u32 	%p33, %r46, 4;
	@%p33 bra 	$L__BB436_69;
	mul.lo.s32 	%r206, %r253, %r2;
	shl.b32 	%r207, %r206, 2;
	add.s32 	%r208, %r43, %r207;
	ld.shared.u32 	%r209, [%r208];
	max.u32 	%r210, %r257, %r209;
	shl.b32 	%r211, %r2, 2;
	add.s32 	%r212, %r208, %r211;
	ld.shared.u32 	%r213, [%r212];
	max.u32 	%r214, %r210, %r213;
	add.s32 	%r215, %r212, %r211;
	ld.shared.u32 	%r216, [%r215];
	max.u32 	%r217, %r214, %r216;
	add.s32 	%r218, %r215, %r211;
	ld.shared.u32 	%r219, [%r218];
	max.u32 	%r257, %r217, %r219;
	add.s32 	%r253, %r253, 4;
$L__BB436_69:
	setp.eq.s32 	%p34, %r65, 0;
	@%p34 bra 	$L__BB436_74;
	setp.eq.s32 	%p35, %r65, 1;
	@%p35 bra 	$L__BB436_72;
	mul.lo.s32 	%r221, %r253, %r2;
	shl.b32 	%r222, %r221, 2;
	add.s32 	%r223, %r43, %r222;
	ld.shared.u32 	%r224, [%r223];
	max.u32 	%r225, %r257, %r224;
	shl.b32 	%r226, %r2, 2;
	add.s32 	%r227, %r223, %r226;
	ld.shared.u32 	%r228, [%r227];
	max.u32 	%r257, %r225, %r228;
	add.s32 	%r253, %r253, 2;
$L__BB436_72:
	and.b32  	%r229, %r45, 1;
	setp.eq.b32 	%p36, %r229, 1;
	not.pred 	%p37, %p36;
	@%p37 bra 	$L__BB436_74;
	mul.lo.s32 	%r230, %r253, %r2;
	shl.b32 	%r231, %r230, 2;
	add.s32 	%r232, %r43, %r231;
	ld.shared.u32 	%r233, [%r232];
	max.u32 	%r257, %r257, %r233;
$L__BB436_74:
	st.shared.u32 	[%r43], %r257;
$L__BB436_75:
	cvt.u64.u32 	%rd266, %r4;
	mad.lo.s64 	%rd267, %rd147, %rd266, %rd3;
	cvta.to.global.u64 	%rd268, %rd144;
	shl.b64 	%rd269, %rd267, 2;
	add.s64 	%rd270, %rd268, %rd269;
	st.global.u32 	[%rd270], %r257;
$L__BB436_76:
	ret;

}
	// .globl	contiguous_max33_u32
.visible .entry contiguous_max33_u32(
	.param .u64 .ptr .align 1 contiguous_max33_u32_param_0,
	.param .u64 .ptr .align 1 contiguous_max33_u32_param_1,
	.param .u64 contiguous_max33_u32_param_2,
	.param .u64 contiguous_max33_u32_param_3,
	.param .u64 contiguous_max33_u32_param_4
)
{
	.reg .pred 	%p<14>;
	.reg .b32 	%r<140>;
	.reg .b64 	%rd<16>;

	ld.param.u64 	%rd2, [contiguous_max33_u32_param_0];
	ld.param.u64 	%rd3, [contiguous_max33_u32_param_1];
	ld.param.u64 	%rd4, [contiguous_max33_u32_param_3];
	ld.param.u64 	%rd5, [contiguous_max33_u32_param_4];
	mov.u32 	%r1, %tid.y;
	mov.u32 	%r2, %ntid.x;
	mov.u32 	%r3, %tid.x;
	mad.lo.s32 	%r45, %r1, %r2, %r3;
	mov.u32 	%r46, %ctaid.x;
	mad.lo.s32 	%r47, %r46, %r2, %r3;
	mov.u32 	%r4, %ctaid.y;
	mov.u32 	%r5, %ntid.y;
	mad.lo.s32 	%r48, %r4, %r5, %r1;
	shl.b32 	%r49, %r45, 2;
	mov.u32 	%r50, maxsdata_u32;
	add.s32 	%r7, %r50, %r49;
	mov.b32 	%r51, 0;
	st.shared.u32 	[%r7], %r51;
	cvt.u64.u32 	%rd1, %r47;
	setp.le.u64 	%p1, %rd4, %rd1;
	cvt.u64.u32 	%rd7, %r48;
	setp.le.u64 	%p2, %rd5, %rd7;
	or.pred  	%p3, %p1, %p2;
	@%p3 bra 	$L__BB437_18;
	cvt.u32.u64 	%r52, %rd1;
	cvta.to.global.u64 	%rd8, %rd3;
	cvt.u32.u64 	%r53, %rd4;
	mad.lo.s32 	%r54, %r48, %r53, %r52;
	mul.wide.u32 	%rd9, %r54, 4;
	add.s64 	%rd10, %rd8, %rd9;
	ld.global.u32 	%r55, [%rd10];
	st.shared.u32 	[%r7], %r55;
	bar.sync 	0;
	setp.ne.s32 	%p4, %r1, 0;
	@%p4 bra 	$L__BB437_18;
	setp.gt.u32 	%p5, %r5, 1;
	@%p5 bra 	$L__BB437_4;
	shl.b32 	%r56, %r3, 2;
	add.s32 	%r58, %r50, %r56;
	ld.shared.u32 	%r138, [%r58];
	bra.uni 	$L__BB437_17;
$L__BB437_4:
	shl.b32 	%r61, %r3, 2;
	add.s32 	%r9, %r50, %r61;
	ld.shared.u32 	%r138, [%r9];
	add.s32 	%r11, %r5, -1;
	add.s32 	%r63, %r5, -2;
	and.b32  	%r12, %r11, 7;
	setp.lt.u32 	%p6, %r63, 7;
	mov.b32 	%r134, 1;
	@%p6 bra 	$L__BB437_8;
	and.b32  	%r66, %r11, -8;
	neg.s32 	%r126, %r66;
	shl.b32 	%r14, %r2, 2;
	add.s32 	%r68, %r61, %r14;
	add.s32 	%r124, %r50, %r68;
	shl.b32 	%r16, %r2, 5;
	mov.b32 	%r128, 1;
	mov.b32 	%r125, 0;
$L__BB437_6:
	.pragma "nounroll";
	mul.lo.s32 	%r70, %r128, %r2;
	shl.b32 	%r71, %r70, 2;
	add.s32 	%r72, %r9, %r71;
	ld.shared.u32 	%r73, [%r124];
	max.u32 	%r74, %r138, %r73;
	add.s32 	%r75, %r72, %r14;
	ld.shared.u32 	%r76, [%r75];
	max.u32 	%r77, %r74, %r76;
	add.s32 	%r78, %r75, %r14;
	ld.shared.u32 	%r79, [%r78];
	max.u32 	%r80, %r77, %r79;
	add.s32 	%r81, %r78, %r14;
	ld.shared.u32 	%r82, [%r81];
	max.u32 	%r83, %r80, %r82;
	add.s32 	%r84, %r81, %r14;
	ld.shared.u32 	%r85, [%r84];
	max.u32 	%r86, %r83, %r85;
	add.s32 	%r87, %r84, %r14;
	ld.shared.u32 	%r88, [%r87];
	max.u32 	%r89, %r86, %r88;
	add.s32 	%r90, %r87, %r14;
	ld.shared.u32 	%r91, [%r90];
	max.u32 	%r92, %r89, %r91;
	add.s32 	%r93, %r90, %r14;
	ld.shared.u32 	%r94, [%r93];
	max.u32 	%r138, %r92, %r94;
	add.s32 	%r128, %r128, 8;
	add.s32 	%r126, %r126, 8;
	add.s32 	%r125, %r125, 8;
	add.s32 	%r124, %r124, %r16;
	setp.ne.s32 	%p7, %r126, 0;
	@%p7 bra 	$L__BB437_6;
	add.s32 	%r134, %r125, 1;
$L__BB437_8:
	setp.eq.s32 	%p8, %r12, 0;
	@%p8 bra 	$L__BB437_16;
	and.b32  	%r31, %r11, 3;
	setp.lt.u32 	%p9, %r12, 4;
	@%p9 bra 	$L__BB437_11;
	mul.lo.s32 	%r96, %r134, %r2;
	shl.b32 	%r97, %r96, 2;
	add.s32 	%r98, %r9, %r97;
	ld.shared.u32 	%r99, [%r98];
	max.u32 	%r100, %r138, %r99;
	shl.b32 	%r101, %r2, 2;
	add.s32 	%r102, %r98, %r101;
	ld.shared.u32 	%r103, [%r102];
	max.u32 	%r104, %r100, %r103;
	add.s32 	%r105, %r102, %r101;
	ld.shared.u32 	%r106, [%r105];
	max.u32 	%r107, %r104, %r106;
	add.s32 	%r108, %r105, %r101;
	ld.shared.u32 	%r109, [%r108];
	max.u32 	%r138, %r107, %r109;
	add.s32 	%r134, %r134, 4;
$L__BB437_11:
	setp.eq.s32 	%p10, %r31, 0;
	@%p10 bra 	$L__BB437_16;
	setp.eq.s32 	%p11, %r31, 1;
	@%p11 bra 	$L__BB437_14;
	mul.lo.s32 	%r111, %r134, %r2;
	shl.b32 	%r112, %r111, 2;
	add.s32 	%r113, %r9, %r112;
	ld.shared.u32 	%r114, [%r113];
	max.u32 	%r115, %r138, %r114;
	shl.b32 	%r116, %r2, 2;
	add.s32 	%r117, %r113, %r116;
	ld.shared.u32 	%r118, [%r117];
	max.u32 	%r138, %r115, %r118;
	add.s32 	%r134, %r134, 2;
$L__BB437_14:
	and.b32  	%r119, %r11, 1;
	setp.eq.b32 	%p12, %r119, 1;
	not.pred 	%p13, %p12;
	@%p13 bra 	$L__BB437_16;
	mul.lo.s32 	%r120, %r134, %r2;
	shl.b32 	%r121, %r120, 2;
	add.s32 	%r122, %r9, %r121;
	ld.shared.u32 	%r123, [%r122];
	max.u32 	%r138, %r138, %r123;
$L__BB437_16:
	st.shared.u32 	[%r9], %r138;
$L__BB437_17:
	cvt.u64.u32 	%rd11, %r4;
	mad.lo.s64 	%rd12, %rd4, %rd11, %rd1;
	cvta.to.global.u64 	%rd13, %rd2;
	shl.b64 	%rd14, %rd12, 2;
	add.s64 	%rd15, %rd13, %rd14;
	st.global.u32 	[%rd15], %r138;
$L__BB437_18:
	ret;

}
	// .globl	contiguous_max_u64
.visible .entry contiguous_max_u64(
	.param .u64 .ptr .align 1 contiguous_max_u64_param_0,
	.param .u64 .ptr .align 1 contiguous_max_u64_param_1,
	.param .u64 contiguous_max_u64_param_2
)
{
	.reg .pred 	%p<8>;
	.reg .b32 	%r<16>;
	.reg .b64 	%rd<43>;

	ld.param.u64 	%rd4, [contiguous_max_u64_param_0];
	ld.param.u64 	%rd6, [contiguous_max_u64_param_1];
	ld.param.u64 	%rd5, [contiguous_max_u64_param_2];
	cvta.to.global.u64 	%rd1, %rd6;
	mov.u32 	%r1, %tid.x;
	mov.u32 	%r2, %ctaid.x;
	mov.u32 	%r15, %ntid.x;
	mul.lo.s32 	%r8, %r2, %r15;
	shl.b32 	%r9, %r8, 1;
	add.s32 	%r4, %r9, %r1;
	shl.b32 	%r10, %r1, 3;
	mov.u32 	%r11, maxsdata_u64;
	add.s32 	%r5, %r11, %r10;
	mov.b64 	%rd7, 0;
	st.shared.u64 	[%r5], %rd7;
	add.s32 	%r12, %r4, %r15;
	cvt.u64.u32 	%rd2, %r12;
	setp.le.u64 	%p1, %rd5, %rd2;
	@%p1 bra 	$L__BB438_2;
	mul.wide.u32 	%rd11, %r4, 8;
	add.s64 	%rd12, %rd1, %rd11;
	ld.global.u64 	%rd13, [%rd12];
	shl.b64 	%rd14, %rd2, 3;
	add.s64 	%rd15, %rd1, %rd14;
	ld.global.u64 	%rd16, [%rd15];
	max.u64 	%rd17, %rd13, %rd16;
	st.shared.u64 	[%r5], %rd17;
	bra.uni 	$L__BB438_4;
$L__BB438_2:
	cvt.u64.u32 	%rd3, %r4;
	setp.le.u64 	%p2, %rd5, %rd3;
	@%p2 bra 	$L__BB438_4;
	shl.b64 	%rd8, %rd3, 3;
	add.s64 	%rd9, %rd1, %rd8;
	ld.global.u64 	%rd10, [%rd9];
	st.shared.u64 	[%r5], %rd10;
$L__BB438_4:
	bar.sync 	0;
	setp.lt.u32 	%p3, %r15, 66;
	@%p3 bra 	$L__BB438_8;
$L__BB438_5:
	shr.u32 	%r7, %r15, 1;
	setp.ge.u32 	%p4, %r1, %r7;
	@%p4 bra 	$L__BB438_7;
	ld.shared.u64 	%rd18, [%r5];
	shl.b32 	%r13, %r7, 3;
	add.s32 	%r14, %r5, %r13;
	ld.shared.u64 	%rd19, [%r14];
	max.u64 	%rd20, %rd18, %rd19;
	st.shared.u64 	[%r5], %rd20;
$L__BB438_7:
	bar.sync 	0;
	setp.gt.u32 	%p5, %r15, 131;
	mov.u32 	%r15, %r7;
	@%p5 bra 	$L__BB438_5;
$L__BB438_8:
	setp.gt.u32 	%p6, %r1, 31;
	@%p6 bra 	$L__BB438_11;
	ld.volatile.shared.u64 	%rd21, [%r5];
	ld.volatile.shared.u64 	%rd22, [%r5+256];
	max.u64 	%rd23, %rd21, %rd22;
	st.volatile.shared.u64 	[%r5], %rd23;
	ld.volatile.shared.u64 	%rd24, [%r5];
	ld.volatile.shared.u64 	%rd25, [%r5+128];
	max.u64 	%rd26, %rd24, %rd25;
	st.volatile.shared.u64 	[%r5], %rd26;
	ld.volatile.shared.u64 	%rd27, [%r5];
	ld.volatile.shared.u64 	%rd28, [%r5+64];
	max.u64 	%rd29, %rd27, %rd28;
	st.volatile.shared.u64 	[%r5], %rd29;
	ld.volatile.shared.u64 	%rd30, [%r5];
	ld.volatile.shared.u64 	%rd31, [%r5+32];
	max.u64 	%rd32, %rd30, %rd31;
	st.volatile.shared.u64 	[%r5], %rd32;
	ld.volatile.shared.u64 	%rd33, [%r5];
	ld.volatile.shared.u64 	%rd34, [%r5+16];
	max.u64 	%rd35, %rd33, %rd34;
	st.volatile.shared.u64 	[%r5], %rd35;
	ld.volatile.shared.u64 	%rd36, [%r5];
	ld.volatile.shared.u64 	%rd37, [%r5+8];
	max.u64 	%rd38, %rd36, %rd37;
	st.volatile.shared.u64 	[%r5], %rd38;
	setp.ne.s32 	%p7, %r1, 0;
	@%p7 bra 	$L__BB438_11;
	ld.shared.u64 	%rd39, [maxsdata_u64];
	cvta.to.global.u64 	%rd40, %rd4;
	mul.wide.u32 	%rd41, %r2, 8;
	add.s64 	%rd42, %rd40, %rd41;
	st.global.u64 	[%rd42], %rd39;
$L__BB438_11:
	ret;

}
	// .globl	uncontiguous_max_u64
.visible .entry uncontiguous_max_u64(
	.param .u64 .ptr .align 1 uncontiguous_max_u64_param_0,
	.param .u64 .ptr .align 1 uncontiguous_max_u64_param_1,
	.param .u64 .ptr .align 1 uncontiguous_max_u64_param_2,
	.param .u64 .ptr .align 1 uncontiguous_max_u64_param_3,
	.param .u64 uncontiguous_max_u64_param_4,
	.param .u64 uncontiguous_max_u64_param_5
)
{
	.reg .pred 	%p<53>;
	.reg .b32 	%r<212>;
	.reg .b64 	%rd<585>;

	ld.param.u64 	%rd260, [uncontiguous_max_u64_param_0];
	ld.param.u64 	%rd263, [uncontiguous_max_u64_param_1];
	ld.param.u64 	%rd264, [uncontiguous_max_u64_param_2];
	ld.param.u64 	%rd265, [uncontiguous_max_u64_param_3];
	ld.param.u64 	%rd261, [uncontiguous_max_u64_param_4];
	ld.param.u64 	%rd262, [uncontiguous_max_u64_param_5];
	cvta.to.global.u64 	%rd1, %rd265;
	cvta.to.global.u64 	%rd2, %rd264;
	cvta.to.global.u64 	%rd3, %rd263;
	mov.u32 	%r1, %tid.x;
	mov.u32 	%r2, %ctaid.x;
	mov.u32 	%r211, %ntid.x;
	mul.lo.s32 	%r52, %r2, %r211;
	shl.b32 	%r53, %r52, 1;
	add.s32 	%r4, %r53, %r1;
	shl.b32 	%r54, %r1, 3;
	mov.u32 	%r55, maxsdata_u64;
	add.s32 	%r5, %r55, %r54;
	mov.b64 	%rd266, 0;
	st.shared.u64 	[%r5], %rd266;
	add.s32 	%r56, %r4, %r211;
	cvt.u64.u32 	%rd538, %r56;
	setp.le.u64 	%p1, %rd262, %rd538;
	@%p1 bra 	$L__BB439_54;
	cvt.u32.u64 	%r6, %rd261;
	add.s32 	%r205, %r6, -1;
	setp.lt.s32 	%p27, %r205, 0;
	mov.b64 	%rd542, 0;
	mov.u64 	%rd543, %rd542;
	@%p27 bra 	$L__BB439_53;
	cvt.u64.u32 	%rd539, %r4;
	setp.lt.u32 	%p28, %r205, 3;
	mov.b64 	%rd543, 0;
	mov.u64 	%rd542, %rd543;
	@%p28 bra 	$L__BB439_30;
	add.s32 	%r203, %r6, -2;
	and.b32  	%r132, %r6, -4;
	neg.s32 	%r202, %r132;
	mov.b64 	%rd543, 0;
$L__BB439_4:
	.pragma "nounroll";
	add.s32 	%r12, %r203, 1;
	mul.wide.u32 	%rd399, %r12, 8;
	add.s64 	%rd400, %rd2, %rd399;
	ld.global.u64 	%rd10, [%rd400];
	or.b64  	%rd401, %rd539, %rd10;
	and.b64  	%rd402, %rd401, -4294967296;
	setp.ne.s64 	%p29, %rd402, 0;
	@%p29 bra 	$L__BB439_6;
	cvt.u32.u64 	%r133, %rd10;
	cvt.u32.u64 	%r134, %rd539;
	div.u32 	%r135, %r134, %r133;
	mul.lo.s32 	%r136, %r135, %r133;
	sub.s32 	%r137, %r134, %r136;
	cvt.u64.u32 	%rd504, %r135;
	cvt.u64.u32 	%rd505, %r137;
	bra.uni 	$L__BB439_7;
$L__BB439_6:
	div.s64 	%rd504, %rd539, %rd10;
	mul.lo.s64 	%rd403, %rd504, %rd10;
	sub.s64 	%rd505, %rd539, %rd403;
$L__BB439_7:
	mul.wide.u32 	%rd404, %r12, 8;
	add.s64 	%rd405, %rd1, %rd404;
	ld.global.u64 	%rd17, [%rd405];
	mad.lo.s64 	%rd18, %rd17, %rd505, %rd542;
	or.b64  	%rd406, %rd538, %rd10;
	and.b64  	%rd407, %rd406, -4294967296;
	setp.ne.s64 	%p30, %rd407, 0;
	@%p30 bra 	$L__BB439_9;
	cvt.u32.u64 	%r138, %rd10;
	cvt.u32.u64 	%r139, %rd538;
	div.u32 	%r140, %r139, %r138;
	mul.lo.s32 	%r141, %r140, %r138;
	sub.s32 	%r142, %r139, %r141;
	cvt.u64.u32 	%rd506, %r140;
	cvt.u64.u32 	%rd507, %r142;
	bra.uni 	$L__BB439_10;
$L__BB439_9:
	div.s64 	%rd506, %rd538, %rd10;
	mul.lo.s64 	%rd408, %rd506, %rd10;
	sub.s64 	%rd507, %rd538, %rd408;
$L__BB439_10:
	mad.lo.s64 	%rd25, %rd507, %rd17, %rd543;
	add.s32 	%r13, %r203, -2;
	mul.wide.u32 	%rd409, %r203, 8;
	add.s64 	%rd410, %rd2, %rd409;
	ld.global.u64 	%rd26, [%rd410];
	or.b64  	%rd411, %rd504, %rd26;
	and.b64  	%rd412, %rd411, -4294967296;
	setp.ne.s64 	%p31, %rd412, 0;
	@%p31 bra 	$L__BB439_12;
	cvt.u32.u64 	%r143, %rd26;
	cvt.u32.u64 	%r144, %rd504;
	div.u32 	%r145, %r144, %r143;
	mul.lo.s32 	%r146, %r145, %r143;
	sub.s32 	%r147, %r144, %r146;
	cvt.u64.u32 	%rd508, %r145;
	cvt.u64.u32 	%rd509, %r147;
	bra.uni 	$L__BB439_13;
$L__BB439_12:
	div.s64 	%rd508, %rd504, %rd26;
	mul.lo.s64 	%rd413, %rd508, %rd26;
	sub.s64 	%rd509, %rd504, %rd413;
$L__BB439_13:
	mul.wide.u32 	%rd414, %r203, 8;
	add.s64 	%rd415, %rd1, %rd414;
	ld.global.u64 	%rd33, [%rd415];
	mad.lo.s64 	%rd34, %rd33, %rd509, %rd18;
	or.b64  	%rd416, %rd506, %rd26;
	and.b64  	%rd417, %rd416, -4294967296;
	setp.ne.s64 	%p32, %rd417, 0;
	@%p32 bra 	$L__BB439_15;
	cvt.u32.u64 	%r148, %rd26;
	cvt.u32.u64 	%r149, %rd506;
	div.u32 	%r150, %r149, %r148;
	mul.lo.s32 	%r151, %r150, %r148;
	sub.s32 	%r152, %r149, %r151;
	cvt.u64.u32 	%rd510, %r150;
	cvt.u64.u32 	%rd511, %r152;
	bra.uni 	$L__BB439_16;
$L__BB439_15:
	div.s64 	%rd510, %rd506, %rd26;
	mul.lo.s64 	%rd418, %rd510, %rd26;
	sub.s64 	%rd511, %rd506, %rd418;
$L__BB439_16:
	mad.lo.s64 	%rd41, %rd511, %rd33, %rd25;
	add.s32 	%r14, %r203, -1;
	mul.wide.u32 	%rd419, %r14, 8;
	add.s64 	%rd420, %rd2, %rd419;
	ld.global.u64 	%rd42, [%rd420];
	or.b64  	%rd421, %rd508, %rd42;
	and.b64  	%rd422, %rd421, -4294967296;
	setp.ne.s64 	%p33, %rd422, 0;
	@%p33 bra 	$L__BB439_18;
	cvt.u32.u64 	%r153, %rd42;
	cvt.u32.u64 	%r154, %rd508;
	div.u32 	%r155, %r154, %r153;
	mul.lo.s32 	%r156, %r155, %r153;
	sub.s32 	%r157, %r154, %r156;
	cvt.u64.u32 	%rd512, %r155;
	cvt.u64.u32 	%rd513, %r157;
	bra.uni 	$L__BB439_19;
$L__BB439_18:
	div.s64 	%rd512, %rd508, %rd42;
	mul.lo.s64 	%rd423, %rd512, %rd42;
	sub.s64 	%rd513, %rd508, %rd423;
$L__BB439_19:
	mul.wide.u32 	%rd424, %r14, 8;
	add.s64 	%rd425, %rd1, %rd424;
	ld.global.u64 	%rd49, [%rd425];
	mad.lo.s64 	%rd50, %rd49, %rd513, %rd34;
	or.b64  	%rd426, %rd510, %rd42;
	and.b64  	%rd427, %rd426, -4294967296;
	setp.ne.s64 	%p34, %rd427, 0;
	@%p34 bra 	$L__BB439_21;
	cvt.u32.u64 	%r158, %rd42;
	cvt.u32.u64 	%r159, %rd510;
	div.u32 	%r160, %r159, %r158;
	mul.lo.s32 	%r161, %r160, %r158;
	sub.s32 	%r162, %r159, %r161;
	cvt.u64.u32 	%rd514, %r160;
	cvt.u64.u32 	%rd515, %r162;
	bra.uni 	$L__BB439_22;
$L__BB439_21:
	div.s64 	%rd514, %rd510, %rd42;
	mul.lo.s64 	%rd428, %rd514, %rd42;
	sub.s64 	%rd515, %rd510, %rd428;
$L__BB439_22:
	mad.lo.s64 	%rd57, %rd515, %rd49, %rd41;
	mul.wide.u32 	%rd429, %r13, 8;
	add.s64 	%rd430, %rd2, %rd429;
	ld.global.u64 	%rd58, [%rd430];
	or.b64  	%rd431, %rd512, %rd58;
	and.b64  	%rd432, %rd431, -4294967296;
	setp.ne.s64 	%p35, %rd432, 0;
	@%p35 bra 	$L__BB439_24;
	cvt.u32.u64 	%r163, %rd58;
	cvt.u32.u64 	%r164, %rd512;
	div.u32 	%r165, %r164, %r163;
	mul.lo.s32 	%r166, %r165, %r163;
	sub.s32 	%r167, %r164, %r166;
	cvt.u64.u32 	%rd539, %r165;
	cvt.u64.u32 	%rd517, %r167;
	bra.uni 	$L__BB439_25;
$L__BB439_24:
	div.s64 	%rd539, %rd512, %rd58;
	mul.lo.s64 	%rd433, %rd539, %rd58;
	sub.s64 	%rd517, %rd512, %rd433;
$L__BB439_25:
	mul.wide.u32 	%rd434, %r13, 8;
	add.s64 	%rd435, %rd1, %rd434;
	ld.global.u64 	%rd65, [%rd435];
	mad.lo.s64 	%rd542, %rd65, %rd517, %rd50;
	or.b64  	%rd436, %rd514, %rd58;
	and.b64  	%rd437, %rd436, -4294967296;
	setp.ne.s64 	%p36, %rd437, 0;
	@%p36 bra 	$L__BB439_27;
	cvt.u32.u64 	%r168, %rd58;
	cvt.u32.u64 	%r169, %rd514;
	div.u32 	%r170, %r169, %r168;
	mul.lo.s32 	%r171, %r170, %r168;
	sub.s32 	%r172, %r169, %r171;
	cvt.u64.u32 	%rd538, %r170;
	cvt.u64.u32 	%rd519, %r172;
	bra.uni 	$L__BB439_28;
$L__BB439_27:
	div.s64 	%rd538, %rd514, %rd58;
	mul.lo.s64 	%rd438, %rd538, %rd58;
	sub.s64 	%rd519, %rd514, %rd438;
$L__BB439_28:
	mad.lo.s64 	%rd543, %rd519, %rd65, %rd57;
	add.s32 	%r203, %r203, -4;
	add.s32 	%r202, %r202, 4;
	setp.ne.s32 	%p37, %r202, 0;
	@%p37 bra 	$L__BB439_4;
	add.s32 	%r205, %r203, 1;
$L__BB439_30:
	and.b32  	%r19, %r6, 3;
	setp.eq.s32 	%p38, %r19, 0;
	@%p38 bra 	$L__BB439_53;
	setp.eq.s32 	%p39, %r19, 1;
	@%p39 bra 	$L__BB439_45;
	mul.wide.u32 	%rd440, %r205, 8;
	add.s64 	%rd441, %rd2, %rd440;
	ld.global.u64 	%rd80, [%rd441];
	or.b64  	%rd442, %rd539, %rd80;
	and.b64  	%rd443, %rd442, -4294967296;
	setp.ne.s64 	%p40, %rd443, 0;
	@%p40 bra 	$L__BB439_34;
	cvt.u32.u64 	%r173, %rd80;
	cvt.u32.u64 	%r174, %rd539;
	div.u32 	%r175, %r174, %r173;
	mul.lo.s32 	%r176, %r175, %r173;
	sub.s32 	%r177, %r174, %r176;
	cvt.u64.u32 	%rd526, %r175;
	cvt.u64.u32 	%rd527, %r177;
	bra.uni 	$L__BB439_35;
$L__BB439_34:
	div.s64 	%rd526, %rd539, %rd80;
	mul.lo.s64 	%rd444, %rd526, %rd80;
	sub.s64 	%rd527, %rd539, %rd444;
$L__BB439_35:
	add.s64 	%rd446, %rd1, %rd440;
	ld.global.u64 	%rd87, [%rd446];
	mad.lo.s64 	%rd88, %rd87, %rd527, %rd542;
	or.b64  	%rd447, %rd538, %rd80;
	and.b64  	%rd448, %rd447, -4294967296;
	setp.ne.s64 	%p41, %rd448, 0;
	@%p41 bra 	$L__BB439_37;
	cvt.u32.u64 	%r178, %rd80;
	cvt.u32.u64 	%r179, %rd538;
	div.u32 	%r180, %r179, %r178;
	mul.lo.s32 	%r181, %r180, %r178;
	sub.s32 	%r182, %r179, %r181;
	cvt.u64.u32 	%rd528, %r180;
	cvt.u64.u32 	%rd529, %r182;
	bra.uni 	$L__BB439_38;
$L__BB439_37:
	div.s64 	%rd528, %rd538, %rd80;
	mul.lo.s64 	%rd449, %rd528, %rd80;
	sub.s64 	%rd529, %rd538, %rd449;
$L__BB439_38:
	mad.lo.s64 	%rd95, %rd529, %rd87, %rd543;
	add.s32 	%r20, %r205, -1;
	mul.wide.u32 	%rd450, %r20, 8;
	add.s64 	%rd451, %rd2, %rd450;
	ld.global.u64 	%rd96, [%rd451];
	or.b64  	%rd452, %rd526, %rd96;
	and.b64  	%rd453, %rd452, -4294967296;
	setp.ne.s64 	%p42, %rd453, 0;
	@%p42 bra 	$L__BB439_40;
	cvt.u32.u64 	%r183, %rd96;
	cvt.u32.u64 	%r184, %rd526;
	div.u32 	%r185, %r184, %r183;
	mul.lo.s32 	%r186, %r185, %r183;
	sub.s32 	%r187, %r184, %r186;
	cvt.u64.u32 	%rd539, %r185;
	cvt.u64.u32 	%rd531, %r187;
	bra.uni 	$L__BB439_41;
$L__BB439_40:
	div.s64 	%rd539, %rd526, %rd96;
	mul.lo.s64 	%rd454, %rd539, %rd96;
	sub.s64 	%rd531, %rd526, %rd454;
$L__BB439_41:
	add.s64 	%rd456, %rd1, %rd450;
	ld.global.u64 	%rd103, [%rd456];
	mad.lo.s64 	%rd542, %rd103, %rd531, %rd88;
	or.b64  	%rd457, %rd528, %rd96;
	and.b64  	%rd458, %rd457, -4294967296;
	setp.ne.s64 	%p43, %rd458, 0;
	@%p43 bra 	$L__BB439_43;
	cvt.u32.u64 	%r188, %rd96;
	cvt.u32.u64 	%r189, %rd528;
	div.u32 	%r190, %r189, %r188;
	mul.lo.s32 	%r191, %r190, %r188;
	sub.s32 	%r192, %r189, %r191;
	cvt.u64.u32 	%rd538, %r190;
	cvt.u64.u32 	%rd533, %r192;
	bra.uni 	$L__BB439_44;
$L__BB439_43:
	div.s64 	%rd538, %rd528, %rd96;
	mul.lo.s64 	%rd459, %rd538, %rd96;
	sub.s64 	%rd533, %rd528, %rd459;
$L__BB439_44:
	mad.lo.s64 	%rd543, %rd533, %rd103, %rd95;
	add.s32 	%r205, %r205, -2;
$L__BB439_45:
	and.b32  	%r193, %r6, 1;
	setp.eq.b32 	%p44, %r193, 1;
	not.pred 	%p45, %p44;
	@%p45 bra 	$L__BB439_53;
	mul.wide.u32 	%rd460, %r205, 8;
	add.s64 	%rd461, %rd2, %rd460;
	ld.global.u64 	%rd118, [%rd461];
	or.b64  	%rd462, %rd539, %rd118;
	and.b64  	%rd463, %rd462, -4294967296;
	setp.ne.s64 	%p46, %rd463, 0;
	@%p46 bra 	$L__BB439_48;
	cvt.u32.u64 	%r194, %rd118;
	cvt.u32.u64 	%r195, %rd539;
	rem.u32 	%r196, %r195, %r194;
	cvt.u64.u32 	%rd540, %r196;
	bra.uni 	$L__BB439_49;
$L__BB439_48:
	rem.s64 	%rd540, %rd539, %rd118;
$L__BB439_49:
	add.s64 	%rd465, %rd1, %rd460;
	ld.global.u64 	%rd122, [%rd465];
	mad.lo.s64 	%rd542, %rd122, %rd540, %rd542;
	or.b64  	%rd466, %rd538, %rd118;
	and.b64  	%rd467, %rd466, -4294967296;
	setp.ne.s64 	%p47, %rd467, 0;
	@%p47 bra 	$L__BB439_51;
	cvt.u32.u64 	%r197, %rd118;
	cvt.u32.u64 	%r198, %rd538;
	rem.u32 	%r199, %r198, %r197;
	cvt.u64.u32 	%rd541, %r199;
	bra.uni 	$L__BB439_52;
$L__BB439_51:
	rem.s64 	%rd541, %rd538, %rd118;
$L__BB439_52:
	mad.lo.s64 	%rd543, %rd541, %rd122, %rd543;
$L__BB439_53:
	shl.b64 	%rd468, %rd542, 3;
	add.s64 	%rd469, %rd3, %rd468;
	ld.global.u64 	%rd470, [%rd469];
	shl.b64 	%rd471, %rd543, 3;
	add.s64 	%rd472, %rd3, %rd471;
	ld.global.u64 	%rd473, [%rd472];
	max.u64 	%rd474, %rd470, %rd473;
	st.shared.u64 	[%r5], %rd474;
	bra.uni 	$L__BB439_114;
$L__BB439_54:
	cvt.u64.u32 	%rd575, %r4;
	setp.le.u64 	%p2, %rd262, %rd575;
	@%p2 bra 	$L__BB439_114;
	cvt.u32.u64 	%r23, %rd261;
	add.s32 	%r209, %r23, -1;
	setp.lt.s32 	%p3, %r209, 0;
	mov.b64 	%rd584, 0;
	@%p3 bra 	$L__BB439_113;
	and.b32  	%r25, %r23, 7;
	setp.lt.u32 	%p4, %r209, 7;
	mov.b64 	%rd584, 0;
	@%p4 bra 	$L__BB439_84;
	add.s32 	%r207, %r23, -4;
	and.b32  	%r57, %r23, -8;
	neg.s32 	%r206, %r57;
	mov.b64 	%rd584, 0;
$L__BB439_58:
	.pragma "nounroll";
	add.s32 	%r30, %r207, 3;
	mul.wide.u32 	%rd271, %r30, 8;
	add.s64 	%rd272, %rd2, %rd271;
	ld.global.u64 	%rd133, [%rd272];
	or.b64  	%rd273, %rd575, %rd133;
	and.b64  	%rd274, %rd273, -4294967296;
	setp.ne.s64 	%p5, %rd274, 0;
	@%p5 bra 	$L__BB439_60;
	cvt.u32.u64 	%r58, %rd133;
	cvt.u32.u64 	%r59, %rd575;
	div.u32 	%r60, %r59, %r58;
	mul.lo.s32 	%r61, %r60, %r58;
	sub.s32 	%r62, %r59, %r61;
	cvt.u64.u32 	%rd546, %r60;
	cvt.u64.u32 	%rd547, %r62;
	bra.uni 	$L__BB439_61;
$L__BB439_60:
	div.s64 	%rd546, %rd575, %rd133;
	mul.lo.s64 	%rd275, %rd546, %rd133;
	sub.s64 	%rd547, %rd575, %rd275;
$L__BB439_61:
	add.s64 	%rd277, %rd1, %rd271;
	ld.global.u64 	%rd278, [%rd277];
	mad.lo.s64 	%rd140, %rd278, %rd547, %rd584;
	add.s32 	%r31, %r207, 2;
	mul.wide.u32 	%rd279, %r31, 8;
	add.s64 	%rd280, %rd2, %rd279;
	ld.global.u64 	%rd141, [%rd280];
	or.b64  	%rd281, %rd546, %rd141;
	and.b64  	%rd282, %rd281, -4294967296;
	setp.ne.s64 	%p6, %rd282, 0;
	@%p6 bra 	$L__BB439_63;
	cvt.u32.u64 	%r63, %rd141;
	cvt.u32.u64 	%r64, %rd546;
	div.u32 	%r65, %r64, %r63;
	mul.lo.s32 	%r66, %r65, %r63;
	sub.s32 	%r67, %r64, %r66;
	cvt.u64.u32 	%rd548, %r65;
	cvt.u64.u32 	%rd549, %r67;
	bra.uni 	$L__BB439_64;
$L__BB439_63:
	div.s64 	%rd548, %rd546, %rd141;
	mul.lo.s64 	%rd283, %rd548, %rd141;
	sub.s64 	%rd549, %rd546, %rd283;
$L__BB439_64:
	add.s64 	%rd285, %rd1, %rd279;
	ld.global.u64 	%rd286, [%rd285];
	mad.lo.s64 	%rd148, %rd286, %rd549, %rd140;
	add.s32 	%r32, %r207, 1;
	mul.wide.u32 	%rd287, %r32, 8;
	add.s64 	%rd288, %rd2, %rd287;
	ld.global.u64 	%rd149, [%rd288];
	or.b64  	%rd289, %rd548, %rd149;
	and.b64  	%rd290, %rd289, -4294967296;
	setp.ne.s64 	%p7, %rd290, 0;
	@%p7 bra 	$L__BB439_66;
	cvt.u32.u64 	%r68, %rd149;
	cvt.u32.u64 	%r69, %rd548;
	div.u32 	%r70, %r69, %r68;
	mul.lo.s32 	%r71, %r70, %r68;
	sub.s32 	%r72, %r69, %r71;
	cvt.u64.u32 	%rd550, %r70;
	cvt.u64.u32 	%rd551, %r72;
	bra.uni 	$L__BB439_67;
$L__BB439_66:
	div.s64 	%rd550, %rd548, %rd149;
	mul.lo.s64 	%rd291, %rd550, %rd149;
	sub.s64 	%rd551, %rd548, %rd291;
$L__BB439_67:
	add.s64 	%rd293, %rd1, %rd287;
	ld.global.u64 	%rd294, [%rd293];
	mad.lo.s64 	%rd156, %rd294, %rd551, %rd148;
	add.s32 	%r33, %r207, -4;
	mul.wide.u32 	%rd295, %r207, 8;
	add.s64 	%rd296, %rd2, %rd295;
	ld.global.u64 	%rd157, [%rd296];
	or.b64  	%rd297, %rd550, %rd157;
	and.b64  	%rd298, %rd297, -4294967296;
	setp.ne.s64 	%p8, %rd298, 0;
	@%p8 bra 	$L__BB439_69;
	cvt.u32.u64 	%r73, %rd157;
	cvt.u32.u64 	%r74, %rd550;
	div.u32 	%r75, %r74, %r73;
	mul.lo.s32 	%r76, %r75, %r73;
	sub.s32 	%r77, %r74, %r76;
	cvt.u64.u32 	%rd552, %r75;
	cvt.u64.u32 	%rd553, %r77;
	bra.uni 	$L__BB439_70;
$L__BB439_69:
	div.s64 	%rd552, %rd550, %rd157;
	mul.lo.s64 	%rd299, %rd552, %rd157;
	sub.s64 	%rd553, %rd550, %rd299;
$L__BB439_70:
	add.s64 	%rd301, %rd1, %rd295;
	ld.global.u64 	%rd302, [%rd301];
	mad.lo.s64 	%rd164, %rd302, %rd553, %rd156;
	add.s32 	%r34, %r207, -1;
	mul.wide.u32 	%rd303, %r34, 8;
	add.s64 	%rd304, %rd2, %rd303;
	ld.global.u64 	%rd165, [%rd304];
	or.b64  	%rd305, %rd552, %rd165;
	and.b64  	%rd306, %rd305, -4294967296;
	setp.ne.s64 	%p9, %rd306, 0;
	@%p9 bra 	$L__BB439_72;
	cvt.u32.u64 	%r78, %rd165;
	cvt.u32.u64 	%r79, %rd552;
	div.u32 	%r80, %r79, %r78;
	mul.lo.s32 	%r81, %r80, %r78;
	sub.s32 	%r82, %r79, %r81;
	cvt.u64.u32 	%rd554, %r80;
	cvt.u64.u32 	%rd555, %r82;
	bra.uni 	$L__BB439_73;
$L__BB439_72:
	div.s64 	%rd554, %rd552, %rd165;
	mul.lo.s64 	%rd307, %rd554, %rd165;
	sub.s64 	%rd555, %rd552, %rd307;
$L__BB439_73:
	add.s64 	%rd309, %rd1, %rd303;
	ld.global.u64 	%rd310, [%rd309];
	mad.lo.s64 	%rd172, %rd310, %rd555, %rd164;
	add.s32 	%r35, %r207, -2;
	mul.wide.u32 	%rd311, %r35, 8;
	add.s64 	%rd312, %rd2, %rd311;
	ld.global.u64 	%rd173, [%rd312];
	or.b64  	%rd313, %rd554, %rd173;
	and.b64  	%rd314, %rd313, -4294967296;
	setp.ne.s64 	%p10, %rd314, 0;
	@%p10 bra 	$L__BB439_75;
	cvt.u32.u64 	%r83, %rd173;
	cvt.u32.u64 	%r84, %rd554;
	div.u32 	%r85, %r84, %r83;
	mul.lo.s32 	%r86, %r85, %r83;
	sub.s32 	%r87, %r84, %r86;
	cvt.u64.u32 	%rd556, %r85;
	cvt.u64.u32 	%rd557, %r87;
	bra.uni 	$L__BB439_76;
$L__BB439_75:
	div.s64 	%rd556, %rd554, %rd173;
	mul.lo.s64 	%rd315, %rd556, %rd173;
	sub.s64 	%rd557, %rd554, %rd315;
$L__BB439_76:
	add.s64 	%rd317, %rd1, %rd311;
	ld.global.u64 	%rd318, [%rd317];
	mad.lo.s64 	%rd180, %rd318, %rd557, %rd172;
	add.s32 	%r36, %r207, -3;
	mul.wide.u32 	%rd319, %r36, 8;
	add.s64 	%rd320, %rd2, %rd319;
	ld.global.u64 	%rd181, [%rd320];
	or.b64  	%rd321, %rd556, %rd181;
	and.b64  	%rd322, %rd321, -4294967296;
	setp.ne.s64 	%p11, %rd322, 0;
	@%p11 bra 	$L__BB439_78;
	cvt.u32.u64 	%r88, %rd181;
	cvt.u32.u64 	%r89, %rd556;
	div.u32 	%r90, %r89, %r88;
	mul.lo.s32 	%r91, %r90, %r88;
	sub.s32 	%r92, %r89, %r91;
	cvt.u64.u32 	%rd558, %r90;
	cvt.u64.u32 	%rd559, %r92;
	bra.uni 	$L__BB439_79;
$L__BB439_78:
	div.s64 	%rd558, %rd556, %rd181;
	mul.lo.s64 	%rd323, %rd558, %rd181;
	sub.s64 	%rd559, %rd556, %rd323;
$L__BB439_79:
	add.s64 	%rd325, %rd1, %rd319;
	ld.global.u64 	%rd326, [%rd325];
	mad.lo.s64 	%rd188, %rd326, %rd559, %rd180;
	mul.wide.u32 	%rd327, %r33, 8;
	add.s64 	%rd328, %rd2, %rd327;
	ld.global.u64 	%rd189, [%rd328];
	or.b64  	%rd329, %rd558, %rd189;
	and.b64  	%rd330, %rd329, -4294967296;
	setp.ne.s64 	%p12, %rd330, 0;
	@%p12 bra 	$L__BB439_81;
	cvt.u32.u64 	%r93, %rd189;
	cvt.u32.u64 	%r94, %rd558;
	div.u32 	%r95, %r94, %r93;
	mul.lo.s32 	%r96, %r95, %r93;
	sub.s32 	%r97, %r94, %r96;
	cvt.u64.u32 	%rd575, %r95;
	cvt.u64.u32 	%rd561, %r97;
	bra.uni 	$L__BB439_82;
$L__BB439_81:
	div.s64 	%rd575, %rd558, %rd189;
	mul.lo.s64 	%rd331, %rd575, %rd189;
	sub.s64 	%rd561, %rd558, %rd331;
$L__BB439_82:
	add.s64 	%rd333, %rd1, %rd327;
	ld.global.u64 	%rd334, [%rd333];
	mad.lo.s64 	%rd584, %rd334, %rd561, %rd188;
	add.s32 	%r207, %r207, -8;
	add.s32 	%r206, %r206, 8;
	setp.ne.s32 	%p13, %r206, 0;
	@%p13 bra 	$L__BB439_58;
	add.s32 	%r209, %r207, 3;
$L__BB439_84:
	setp.eq.s32 	%p14, %r25, 0;
	@%p14 bra 	$L__BB439_113;
	and.b32  	%r41, %r23, 3;
	setp.lt.u32 	%p15, %r25, 4;
	@%p15 bra 	$L__BB439_99;
	mul.wide.u32 	%rd336, %r209, 8;
	add.s64 	%rd337, %rd2, %rd336;
	ld.global.u64 	%rd200, [%rd337];
	or.b64  	%rd338, %rd575, %rd200;
	and.b64  	%rd339, %rd338, -4294967296;
	setp.ne.s64 	%p16, %rd339, 0;
	@%p16 bra 	$L__BB439_88;
	cvt.u32.u64 	%r98, %rd200;
	cvt.u32.u64 	%r99, %rd575;
	div.u32 	%r100, %r99, %r98;
	mul.lo.s32 	%r101, %r100, %r98;
	sub.s32 	%r102, %r99, %r101;
	cvt.u64.u32 	%rd565, %r100;
	cvt.u64.u32 	%rd566, %r102;
	bra.uni 	$L__BB439_89;
$L__BB439_88:
	div.s64 	%rd565, %rd575, %rd200;
	mul.lo.s64 	%rd340, %rd565, %rd200;
	sub.s64 	%rd566, %rd575, %rd340;
$L__BB439_89:
	add.s64 	%rd342, %rd1, %rd336;
	ld.global.u64 	%rd343, [%rd342];
	mad.lo.s64 	%rd207, %rd343, %rd566, %rd584;
	add.s32 	%r42, %r209, -1;
	mul.wide.u32 	%rd344, %r42, 8;
	add.s64 	%rd345, %rd2, %rd344;
	ld.global.u64 	%rd208, [%rd345];
	or.b64  	%rd346, %rd565, %rd208;
	and.b64  	%rd347, %rd346, -4294967296;
	setp.ne.s64 	%p17, %rd347, 0;
	@%p17 bra 	$L__BB439_91;
	cvt.u32.u64 	%r103, %rd208;
	cvt.u32.u64 	%r104, %rd565;
	div.u32 	%r105, %r104, %r103;
	mul.lo.s32 	%r106, %r105, %r103;
	sub.s32 	%r107, %r104, %r106;
	cvt.u64.u32 	%rd567, %r105;
	cvt.u64.u32 	%rd568, %r107;
	bra.uni 	$L__BB439_92;
$L__BB439_91:
	div.s64 	%rd567, %rd565, %rd208;
	mul.lo.s64 	%rd348, %rd567, %rd208;
	sub.s64 	%rd568, %rd565, %rd348;
$L__BB439_92:
	add.s64 	%rd350, %rd1, %rd344;
	ld.global.u64 	%rd351, [%rd350];
	mad.lo.s64 	%rd215, %rd351, %rd568, %rd207;
	add.s32 	%r43, %r209, -2;
	mul.wide.u32 	%rd352, %r43, 8;
	add.s64 	%rd353, %rd2, %rd352;
	ld.global.u64 	%rd216, [%rd353];
	or.b64  	%rd354, %rd567, %rd216;
	and.b64  	%rd355, %rd354, -4294967296;
	setp.ne.s64 	%p18, %rd355, 0;
	@%p18 bra 	$L__BB439_94;
	cvt.u32.u64 	%r108, %rd216;
	cvt.u32.u64 	%r109, %rd567;
	div.u32 	%r110, %r109, %r108;
	mul.lo.s32 	%r111, %r110, %r108;
	sub.s32 	%r112, %r109, %r111;
	cvt.u64.u32 	%rd569, %r110;
	cvt.u64.u32 	%rd570, %r112;
	bra.uni 	$L__BB439_95;
$L__BB439_94:
	div.s64 	%rd569, %rd567, %rd216;
	mul.lo.s64 	%rd356, %rd569, %rd216;
	sub.s64 	%rd570, %rd567, %rd356;
$L__BB439_95:
	add.s64 	%rd358, %rd1, %rd352;
	ld.global.u64 	%rd359, [%rd358];
	mad.lo.s64 	%rd223, %rd359, %rd570, %rd215;
	add.s32 	%r44, %r209, -3;
	mul.wide.u32 	%rd360, %r44, 8;
	add.s64 	%rd361, %rd2, %rd360;
	ld.global.u64 	%rd224, [%rd361];
	or.b64  	%rd362, %rd569, %rd224;
	and.b64  	%rd363, %rd362, -4294967296;
	setp.ne.s64 	%p19, %rd363, 0;
	@%p19 bra 	$L__BB439_97;
	cvt.u32.u64 	%r113, %rd224;
	cvt.u32.u64 	%r114, %rd569;
	div.u32 	%r115, %r114, %r113;
	mul.lo.s32 	%r116, %r115, %r113;
	sub.s32 	%r117, %r114, %r116;
	cvt.u64.u32 	%rd575, %r115;
	cvt.u64.u32 	%rd572, %r117;
	bra.uni 	$L__BB439_98;
$L__BB439_97:
	div.s64 	%rd575, %rd569, %rd224;
	mul.lo.s64 	%rd364, %rd575, %rd224;
	sub.s64 	%rd572, %rd569, %rd364;
$L__BB439_98:
	add.s64 	%rd366, %rd1, %rd360;
	ld.global.u64 	%rd367, [%rd366];
	mad.lo.s64 	%rd584, %rd367, %rd572, %rd223;
	add.s32 	%r209, %r209, -4;
$L__BB439_99:
	setp.eq.s32 	%p20, %r41, 0;
	@%p20 bra 	$L__BB439_113;
	setp.eq.s32 	%p21, %r41, 1;
	@%p21 bra 	$L__BB439_108;
	mul.wide.u32 	%rd369, %r209, 8;
	add.s64 	%rd370, %rd2, %rd369;
	ld.global.u64 	%rd235, [%rd370];
	or.b64  	%rd371, %rd575, %rd235;
	and.b64  	%rd372, %rd371, -4294967296;
	setp.ne.s64 	%p22, %rd372, 0;
	@%p22 bra 	$L__BB439_103;
	cvt.u32.u64 	%r118, %rd235;
	cvt.u32.u64 	%r119, %rd575;
	div.u32 	%r120, %r119, %r118;
	mul.lo.s32 	%r121, %r120, %r118;
	sub.s32 	%r122, %r119, %r121;
	cvt.u64.u32 	%rd576, %r120;
	cvt.u64.u32 	%rd577, %r122;
	bra.uni 	$L__BB439_104;
$L__BB439_103:
	div.s64 	%rd576, %rd575, %rd235;
	mul.lo.s64 	%rd373, %rd576, %rd235;
	sub.s64 	%rd577, %rd575, %rd373;
$L__BB439_104:
	add.s64 	%rd375, %rd1, %rd369;
	ld.global.u64 	%rd376, [%rd375];
	mad.lo.s64 	%rd242, %rd376, %rd577, %rd584;
	add.s32 	%r47, %r209, -1;
	mul.wide.u32 	%rd377, %r47, 8;
	add.s64 	%rd378, %rd2, %rd377;
	ld.global.u64 	%rd243, [%rd378];
	or.b64  	%rd379, %rd576, %rd243;
	and.b64  	%rd380, %rd379, -4294967296;
	setp.ne.s64 	%p23, %rd380, 0;
	@%p23 bra 	$L__BB439_106;
	cvt.u32.u64 	%r123, %rd243;
	cvt.u32.u64 	%r124, %rd576;
	div.u32 	%r125, %r124, %r123;
	mul.lo.s32 	%r126, %r125, %r123;
	sub.s32 	%r127, %r124, %r126;
	cvt.u64.u32 	%rd575, %r125;
	cvt.u64.u32 	%rd579, %r127;
	bra.uni 	$L__BB439_107;
$L__BB439_106:
	div.s64 	%rd575, %rd576, %rd243;
	mul.lo.s64 	%rd381, %rd575, %rd243;
	sub.s64 	%rd579, %rd576, %rd381;
$L__BB439_107:
	add.s64 	%rd383, %rd1, %rd377;
	ld.global.u64 	%rd384, [%rd383];
	mad.lo.s64 	%rd584, %rd384, %rd579, %rd242;
	add.s32 	%r209, %r209, -2;
$L__BB439_108:
	and.b32  	%r128, %r23, 1;
	setp.eq.b32 	%p24, %r128, 1;
	not.pred 	%p25, %p24;
	@%p25 bra 	$L__BB439_113;
	mul.wide.u32 	%rd385, %r209, 8;
	add.s64 	%rd386, %rd2, %rd385;
	ld.global.u64 	%rd254, [%rd386];
	or.b64  	%rd387, %rd575, %rd254;
	and.b64  	%rd388, %rd387, -4294967296;
	setp.ne.s64 	%p26, %rd388, 0;
	@%p26 bra 	$L__BB439_111;
	cvt.u32.u64 	%r129, %rd254;
	cvt.u32.u64 	%r130, %rd575;
	rem.u32 	%r131, %r130, %r129;
	cvt.u64.u32 	%rd583, %r131;
	bra.uni 	$L__BB439_112;
$L__BB439_111:
	rem.s64 	%rd583, %rd575, %rd254;
$L__BB439_112:
	add.s64 	%rd390, %rd1, %rd385;
	ld.global.u64 	%rd391, [%rd390];
	mad.lo.s64 	%rd584, %rd391, %rd583, %rd584;
$L__BB439_113:
	shl.b64 	%rd392, %rd584, 3;
	add.s64 	%rd393, %rd3, %rd392;
	ld.global.u64 	%rd394, [%rd393];
	st.shared.u64 	[%r5], %rd394;
$L__BB439_114:
	bar.sync 	0;
	setp.lt.u32 	%p48, %r211, 66;
	@%p48 bra 	$L__BB439_118;
$L__BB439_115:
	shr.u32 	%r51, %r211, 1;
	setp.ge.u32 	%p49, %r1, %r51;
	@%p49 bra 	$L__BB439_117;
	ld.shared.u64 	%rd475, [%r5];
	shl.b32 	%r200, %r51, 3;
	add.s32 	%r201, %r5, %r200;
	ld.shared.u64 	%rd476, [%r201];
	max.u64 	%rd477, %rd475, %rd476;
	st.shared.u64 	[%r5], %rd477;
$L__BB439_117:
	bar.sync 	0;
	setp.gt.u32 	%p50, %r211, 131;
	mov.u32 	%r211, %r51;
	@%p50 bra 	$L__BB439_115;
$L__BB439_118:
	setp.gt.u32 	%p51, %r1, 31;
	@%p51 bra 	$L__BB439_121;
	ld.volatile.shared.u64 	%rd478, [%r5];
	ld.volatile.shared.u64 	%rd479, [%r5+256];
	max.u64 	%rd480, %rd478, %rd479;
	st.volatile.shared.u64 	[%r5], %rd480;
	ld.volatile.shared.u64 	%rd481, [%r5];
	ld.volatile.shared.u64 	%rd482, [%r5+128];
	max.u64 	%rd483, %rd481, %rd482;
	st.volatile.shared.u64 	[%r5], %rd483;
	ld.volatile.shared.u64 	%rd484, [%r5];
	ld.volatile.shared.u64 	%rd485, [%r5+64];
	max.u64 	%rd486, %rd484, %rd485;
	st.volatile.shared.u64 	[%r5], %rd486;
	ld.volatile.shared.u64 	%rd487, [%r5];
	ld.volatile.shared.u64 	%rd488, [%r5+32];
	max.u64 	%rd489, %rd487, %rd488;
	st.volatile.shared.u64 	[%r5], %rd489;
	ld.volatile.shared.u64 	%rd490, [%r5];
	ld.volatile.shared.u64 	%rd491, [%r5+16];
	max.u64 	%rd492, %rd490, %rd491;
	st.volatile.shared.u64 	[%r5], %rd492;
	ld.volatile.shared.u64 	%rd493, [%r5];
	ld.volatile.shared.u64 	%rd494, [%r5+8];
	max.u64 	%rd495, %rd493, %rd494;
	st.volatile.shared.u64 	[%r5], %rd495;
	setp.ne.s32 	%p52, %r1, 0;
	@%p52 bra 	$L__BB439_121;
	ld.shared.u64 	%rd496, [maxsdata_u64];
	cvta.to.global.u64 	%rd497, %rd260;
	mul.wide.u32 	%rd498, %r2, 8;
	add.s64 	%rd499, %rd497, %rd498;
	st.global.u64 	[%rd499], %rd496;
$L__BB439_121:
	ret;

}
	// .globl	contiguous_max2_u64
.visible .entry contiguous_max2_u64(
	.param .u64 .ptr .align 1 contiguous_max2_u64_param_0,
	.param .u64 .ptr .align 1 contiguous_max2_u64_param_1,
	.param .u64 .ptr .align 1 contiguous_max2_u64_param_2,
	.param .u64 .ptr .align 1 contiguous_max2_u64_param_3,
	.param .u64 contiguous_max2_u64_param_4,
	.param .u64 contiguous_max2_u64_param_5,
	.param .u64 contiguous_max2_u64_param_6
)
{
	.reg .pred 	%p<53>;
	.reg .b32 	%r<216>;
	.reg .b64 	%rd<599>;

	ld.param.u64 	%rd266, [contiguous_max2_u64_param_1];
	ld.param.u64 	%rd267, [contiguous_max2_u64_param_2];
	ld.param.u64 	%rd268, [contiguous_max2_u64_param_3];
	ld.param.u64 	%rd263, [contiguous_max2_u64_param_4];
	ld.param.u64 	%rd264, [contiguous_max2_u64_param_5];
	ld.param.u64 	%rd265, [contiguous_max2_u64_param_6];
	cvta.to.global.u64 	%rd1, %rd268;
	cvta.to.global.u64 	%rd2, %rd267;
	cvta.to.global.u64 	%rd598, %rd266;
	mov.u32 	%r1, %tid.x;
	mov.u32 	%r2, %ctaid.x;
	mov.u32 	%r215, %ntid.x;
	mul.lo.s32 	%r51, %r2, %r215;
	shl.b32 	%r52, %r51, 1;
	add.s32 	%r4, %r52, %r1;
	shl.b32 	%r53, %r1, 3;
	mov.u32 	%r54, maxsdata_u64;
	add.s32 	%r5, %r54, %r53;
	mov.b64 	%rd269, 0;
	st.shared.u64 	[%r5], %rd269;
	add.s32 	%r55, %r4, %r215;
	cvt.u64.u32 	%rd4, %r55;
	setp.le.u64 	%p1, %rd264, %rd4;
	@%p1 bra 	$L__BB440_54;
	cvt.u64.u32 	%rd403, %r4;
	mov.u32 	%r132, %ctaid.y;
	cvt.u64.u32 	%rd404, %r132;
	mul.lo.s64 	%rd405, %rd264, %rd404;
	add.s64 	%rd552, %rd405, %rd403;
	add.s64 	%rd550, %rd405, %rd4;
	cvt.u32.u64 	%r6, %rd263;
	add.s32 	%r209, %r6, -1;
	setp.lt.s32 	%p27, %r209, 0;
	mov.b64 	%rd556, 0;
	mov.u64 	%rd557, %rd556;
	@%p27 bra 	$L__BB440_53;
	setp.lt.u32 	%p28, %r209, 3;
	mov.b64 	%rd557, 0;
	mov.u64 	%rd556, %rd557;
	@%p28 bra 	$L__BB440_30;
	add.s32 	%r207, %r6, -2;
	and.b32  	%r133, %r6, -4;
	neg.s32 	%r206, %r133;
	mov.b64 	%rd557, 0;
$L__BB440_4:
	.pragma "nounroll";
	add.s32 	%r12, %r207, 1;
	mul.wide.u32 	%rd409, %r12, 8;
	add.s64 	%rd410, %rd2, %rd409;
	ld.global.u64 	%rd11, [%rd410];
	or.b64  	%rd411, %rd552, %rd11;
	and.b64  	%rd412, %rd411, -4294967296;
	setp.ne.s64 	%p29, %rd412, 0;
	@%p29 bra 	$L__BB440_6;
	cvt.u32.u64 	%r134, %rd11;
	cvt.u32.u64 	%r135, %rd552;
	div.u32 	%r136, %r135, %r134;
	mul.lo.s32 	%r137, %r136, %r134;
	sub.s32 	%r138, %r135, %r137;
	cvt.u64.u32 	%rd518, %r136;
	cvt.u64.u32 	%rd519, %r138;
	bra.uni 	$L__BB440_7;
$L__BB440_6:
	div.s64 	%rd518, %rd552, %rd11;
	mul.lo.s64 	%rd413, %rd518, %rd11;
	sub.s64 	%rd519, %rd552, %rd413;
$L__BB440_7:
	mul.wide.u32 	%rd414, %r12, 8;
	add.s64 	%rd415, %rd1, %rd414;
	ld.global.u64 	%rd18, [%rd415];
	mad.lo.s64 	%rd19, %rd18, %rd519, %rd556;
	or.b64  	%rd416, %rd550, %rd11;
	and.b64  	%rd417, %rd416, -4294967296;
	setp.ne.s64 	%p30, %rd417, 0;
	@%p30 bra 	$L__BB440_9;
	cvt.u32.u64 	%r139, %rd11;
	cvt.u32.u64 	%r140, %rd550;
	div.u32 	%r141, %r140, %r139;
	mul.lo.s32 	%r142, %r141, %r139;
	sub.s32 	%r143, %r140, %r142;
	cvt.u64.u32 	%rd520, %r141;
	cvt.u64.u32 	%rd521, %r143;
	bra.uni 	$L__BB440_10;
$L__BB440_9:
	div.s64 	%rd520, %rd550, %rd11;
	mul.lo.s64 	%rd418, %rd520, %rd11;
	sub.s64 	%rd521, %rd550, %rd418;
$L__BB440_10:
	mad.lo.s64 	%rd26, %rd521, %rd18, %rd557;
	mul.wide.u32 	%rd419, %r207, 8;
	add.s64 	%rd420, %rd2, %rd419;
	ld.global.u64 	%rd27, [%rd420];
	or.b64  	%rd421, %rd518, %rd27;
	and.b64  	%rd422, %rd421, -4294967296;
	setp.ne.s64 	%p31, %rd422, 0;
	@%p31 bra 	$L__BB440_12;
	cvt.u32.u64 	%r144, %rd27;
	cvt.u32.u64 	%r145, %rd518;
	div.u32 	%r146, %r145, %r144;
	mul.lo.s32 	%r147, %r146, %r144;
	sub.s32 	%r148, %r145, %r147;
	cvt.u64.u32 	%rd522, %r146;
	cvt.u64.u32 	%rd523, %r148;
	bra.uni 	$L__BB440_13;
$L__BB440_12:
	div.s64 	%rd522, %rd518, %rd27;
	mul.lo.s64 	%rd423, %rd522, %rd27;
	sub.s64 	%rd523, %rd518, %rd423;
$L__BB440_13:
	mul.wide.u32 	%rd424, %r207, 8;
	add.s64 	%rd425, %rd1, %rd424;
	ld.global.u64 	%rd34, [%rd425];
	mad.lo.s64 	%rd35, %rd34, %rd523, %rd19;
	or.b64  	%rd426, %rd520, %rd27;
	and.b64  	%rd427, %rd426, -4294967296;
	setp.ne.s64 	%p32, %rd427, 0;
	@%p32 bra 	$L__BB440_15;
	cvt.u32.u64 	%r149, %rd27;
	cvt.u32.u64 	%r150, %rd520;
	div.u32 	%r151, %r150, %r149;
	mul.lo.s32 	%r152, %r151, %r149;
	sub.s32 	%r153, %r150, %r152;
	cvt.u64.u32 	%rd524, %r151;
	cvt.u64.u32 	%rd525, %r153;
	bra.uni 	$L__BB440_16;
$L__BB440_15:
	div.s64 	%rd524, %rd520, %rd27;
	mul.lo.s64 	%rd428, %rd524, %rd27;
	sub.s64 	%rd525, %rd520, %rd428;
$L__BB440_16:
	mad.lo.s64 	%rd42, %rd525, %rd34, %rd26;
	add.s32 	%r13, %r207, -1;
	mul.wide.u32 	%rd429, %r13, 8;
	add.s64 	%rd430, %rd2, %rd429;
	ld.global.u64 	%rd43, [%rd430];
	or.b64  	%rd431, %rd522, %rd43;
	and.b64  	%rd432, %rd431, -4294967296;
	setp.ne.s64 	%p33, %rd432, 0;
	@%p33 bra 	$L__BB440_18;
	cvt.u32.u64 	%r154, %rd43;
	cvt.u32.u64 	%r155, %rd522;
	div.u32 	%r156, %r155, %r154;
	mul.lo.s32 	%r157, %r156, %r154;
	sub.s32 	%r158, %r155, %r157;
	cvt.u64.u32 	%rd526, %r156;
	cvt.u64.u32 	%rd527, %r158;
	bra.uni 	$L__BB440_19;
$L__BB440_18:
	div.s64 	%rd526, %rd522, %rd43;
	mul.lo.s64 	%rd433, %rd526, %rd43;
	sub.s64 	%rd527, %rd522, %rd433;
$L__BB440_19:
	mul.wide.u32 	%rd434, %r13, 8;
	add.s64 	%rd435, %rd1, %rd434;
	ld.global.u64 	%rd50, [%rd435];
	mad.lo.s64 	%rd51, %rd50, %rd527, %rd35;
	or.b64  	%rd436, %rd524, %rd43;
	and.b64  	%rd437, %rd436, -4294967296;
	setp.ne.s64 	%p34, %rd437, 0;
	@%p34 bra 	$L__BB440_21;
	cvt.u32.u64 	%r159, %rd43;
	cvt.u32.u64 	%r160, %rd524;
	div.u32 	%r161, %r160, %r159;
	mul.lo.s32 	%r162, %r161, %r159;
	sub.s32 	%r163, %r160, %r162;
	cvt.u64.u32 	%rd528, %r161;
	cvt.u64.u32 	%rd529, %r163;
	bra.uni 	$L__BB440_22;
$L__BB440_21:
	div.s64 	%rd528, %rd524, %rd43;
	mul.lo.s64 	%rd438, %rd528, %rd43;
	sub.s64 	%rd529, %rd524, %rd438;
$L__BB440_22:
	mad.lo.s64 	%rd58, %rd529, %rd50, %rd42;
	add.s32 	%r164, %r207, -2;
	mul.wide.u32 	%rd439, %r164, 8;
	add.s64 	%rd440, %rd2, %rd439;
	ld.global.u64 	%rd59, [%rd440];
	or.b64  	%rd441, %rd526, %rd59;
	and.b64  	%rd442, %rd441, -4294967296;
	setp.ne.s64 	%p35, %rd442, 0;
	@%p35 bra 	$L__BB440_24;
	cvt.u32.u64 	%r165, %rd59;
	cvt.u32.u64 	%r166, %rd526;
	div.u32 	%r167, %r166, %r165;
	mul.lo.s32 	%r168, %r167, %r165;
	sub.s32 	%r169, %r166, %r168;
	cvt.u64.u32 	%rd552, %r167;
	cvt.u64.u32 	%rd531, %r169;
	bra.uni 	$L__BB440_25;
$L__BB440_24:
	div.s64 	%rd552, %rd526, %rd59;
	mul.lo.s64 	%rd443, %rd552, %rd59;
	sub.s64 	%rd531, %rd526, %rd443;
$L__BB440_25:
	mul.wide.u32 	%rd444, %r164, 8;
	add.s64 	%rd445, %rd1, %rd444;
	ld.global.u64 	%rd66, [%rd445];
	mad.lo.s64 	%rd556, %rd66, %rd531, %rd51;
	or.b64  	%rd446, %rd528, %rd59;
	and.b64  	%rd447, %rd446, -4294967296;
	setp.ne.s64 	%p36, %rd447, 0;
	@%p36 bra 	$L__BB440_27;
	cvt.u32.u64 	%r171, %rd59;
	cvt.u32.u64 	%r172, %rd528;
	div.u32 	%r173, %r172, %r171;
	mul.lo.s32 	%r174, %r173, %r171;
	sub.s32 	%r175, %r172, %r174;
	cvt.u64.u32 	%rd550, %r173;
	cvt.u64.u32 	%rd533, %r175;
	bra.uni 	$L__BB440_28;
$L__BB440_27:
	div.s64 	%rd550, %rd528, %rd59;
	mul.lo.s64 	%rd448, %rd550, %rd59;
	sub.s64 	%rd533, %rd528, %rd448;
$L__BB440_28:
	mad.lo.s64 	%rd557, %rd533, %rd66, %rd58;
	add.s32 	%r207, %r207, -4;
	add.s32 	%r206, %r206, 4;
	setp.ne.s32 	%p37, %r206, 0;
	@%p37 bra 	$L__BB440_4;
	add.s32 	%r209, %r207, 1;
$L__BB440_30:
	and.b32  	%r18, %r6, 3;
	setp.eq.s32 	%p38, %r18, 0;
	@%p38 bra 	$L__BB440_53;
	setp.eq.s32 	%p39, %r18, 1;
	@%p39 bra 	$L__BB440_45;
	mul.wide.u32 	%rd450, %r209, 8;
	add.s64 	%rd451, %rd2, %rd450;
	ld.global.u64 	%rd81, [%rd451];
	or.b64  	%rd452, %rd552, %rd81;
	and.b64  	%rd453, %rd452, -4294967296;
	setp.ne.s64 	%p40, %rd453, 0;
	@%p40 bra 	$L__BB440_34;
	cvt.u32.u64 	%r176, %rd81;
	cvt.u32.u64 	%r177, %rd552;
	div.u32 	%r178, %r177, %r176;
	mul.lo.s32 	%r179, %r178, %r176;
	sub.s32 	%r180, %r177, %r179;
	cvt.u64.u32 	%rd540, %r178;
	cvt.u64.u32 	%rd541, %r180;
	bra.uni 	$L__BB440_35;
$L__BB440_34:
	div.s64 	%rd540, %rd552, %rd81;
	mul.lo.s64 	%rd454, %rd540, %rd81;
	sub.s64 	%rd541, %rd552, %rd454;
$L__BB440_35:
	add.s64 	%rd456, %rd1, %rd450;
	ld.global.u64 	%rd88, [%rd456];
	mad.lo.s64 	%rd89, %rd88, %rd541, %rd556;
	or.b64  	%rd457, %rd550, %rd81;
	and.b64  	%rd458, %rd457, -4294967296;
	setp.ne.s64 	%p41, %rd458, 0;
	@%p41 bra 	$L__BB440_37;
	cvt.u32.u64 	%r181, %rd81;
	cvt.u32.u64 	%r182, %rd550;
	div.u32 	%r183, %r182, %r181;
	mul.lo.s32 	%r184, %r183, %r181;
	sub.s32 	%r185, %r182, %r184;
	cvt.u64.u32 	%rd542, %r183;
	cvt.u64.u32 	%rd543, %r185;
	bra.uni 	$L__BB440_38;
$L__BB440_37:
	div.s64 	%rd542, %rd550, %rd81;
	mul.lo.s64 	%rd459, %rd542, %rd81;
	sub.s64 	%rd543, %rd550, %rd459;
$L__BB440_38:
	mad.lo.s64 	%rd96, %rd543, %rd88, %rd557;
	add.s32 	%r19, %r209, -1;
	mul.wide.u32 	%rd460, %r19, 8;
	add.s64 	%rd461, %rd2, %rd460;
	ld.global.u64 	%rd97, [%rd461];
	or.b64  	%rd462, %rd540, %rd97;
	and.b64  	%rd463, %rd462, -4294967296;
	setp.ne.s64 	%p42, %rd463, 0;
	@%p42 bra 	$L__BB440_40;
	cvt.u32.u64 	%r186, %rd97;
	cvt.u32.u64 	%r187, %rd540;
	div.u32 	%r188, %r187, %r186;
	mul.lo.s32 	%r189, %r188, %r186;
	sub.s32 	%r190, %r187, %r189;
	cvt.u64.u32 	%rd552, %r188;
	cvt.u64.u32 	%rd545, %r190;
	bra.uni 	$L__BB440_41;
$L__BB440_40:
	div.s64 	%rd552, %rd540, %rd97;
	mul.lo.s64 	%rd464, %rd552, %rd97;
	sub.s64 	%rd545, %rd540, %rd464;
$L__BB440_41:
	add.s64 	%rd466, %rd1, %rd460;
	ld.global.u64 	%rd104, [%rd466];
	mad.lo.s64 	%rd556, %rd104, %rd545, %rd89;
	or.b64  	%rd467, %rd542, %rd97;
	and.b64  	%rd468, %rd467, -4294967296;
	setp.ne.s64 	%p43, %rd468, 0;
	@%p43 bra 	$L__BB440_43;
	cvt.u32.u64 	%r191, %rd97;
	cvt.u32.u64 	%r192, %rd542;
	div.u32 	%r193, %r192, %r191;
	mul.lo.s32 	%r194, %r193, %r191;
	sub.s32 	%r195, %r192, %r194;
	cvt.u64.u32 	%rd550, %r193;
	cvt.u64.u32 	%rd547, %r195;
	bra.uni 	$L__BB440_44;
$L__BB440_43:
	div.s64 	%rd550, %rd542, %rd97;
	mul.lo.s64 	%rd469, %rd550, %rd97;
	sub.s64 	%rd547, %rd542, %rd469;
$L__BB440_44:
	mad.lo.s64 	%rd557, %rd547, %rd104, %rd96;
	add.s32 	%r209, %r209, -2;
$L__BB440_45:
	and.b32  	%r196, %r6, 1;
	setp.eq.b32 	%p44, %r196, 1;
	not.pred 	%p45, %p44;
	@%p45 bra 	$L__BB440_53;
	mul.wide.u32 	%rd470, %r209, 8;
	add.s64 	%rd471, %rd2, %rd470;
	ld.global.u64 	%rd119, [%rd471];
	or.b64  	%rd472, %rd552, %rd119;
	and.b64  	%rd473, %rd472, -4294967296;
	setp.ne.s64 	%p46, %rd473, 0;
	@%p46 bra 	$L__BB440_48;
	cvt.u32.u64 	%r197, %rd119;
	cvt.u32.u64 	%r198, %rd552;
	rem.u32 	%r199, %r198, %r197;
	cvt.u64.u32 	%rd554, %r199;
	bra.uni 	$L__BB440_49;
$L__BB440_48:
	rem.s64 	%rd554, %rd552, %rd119;
$L__BB440_49:
	add.s64 	%rd475, %rd1, %rd470;
	ld.global.u64 	%rd123, [%rd475];
	mad.lo.s64 	%rd556, %rd123, %rd554, %rd556;
	or.b64  	%rd476, %rd550, %rd119;
	and.b64  	%rd477, %rd476, -4294967296;
	setp.ne.s64 	%p47, %rd477, 0;
	@%p47 bra 	$L__BB440_51;
	cvt.u32.u64 	%r200, %rd119;
	cvt.u32.u64 	%r201, %rd550;
	rem.u32 	%r202, %r201, %r200;
	cvt.u64.u32 	%rd555, %r202;
	bra.uni 	$L__BB440_52;
$L__BB440_51:
	rem.s64 	%rd555, %rd550, %rd119;
$L__BB440_52:
	mad.lo.s64 	%rd557, %rd555, %rd123, %rd557;
$L__BB440_53:
	shl.b64 	%rd478, %rd556, 3;
	add.s64 	%rd479, %rd598, %rd478;
	ld.global.u64 	%rd480, [%rd479];
	shl.b64 	%rd481, %rd557, 3;
	add.s64 	%rd482, %rd598, %rd481;
	ld.global.u64 	%rd483, [%rd482];
	max.u64 	%rd484, %rd480, %rd483;
	st.shared.u64 	[%r5], %rd484;
	bra.uni 	$L__BB440_114;
$L__BB440_54:
	cvt.u64.u32 	%rd131, %r4;
	setp.le.u64 	%p2, %rd264, %rd131;
	@%p2 bra 	$L__BB440_114;
	mov.u32 	%r56, %ctaid.y;
	cvt.u64.u32 	%rd270, %r56;
	mad.lo.s64 	%rd589, %rd264, %rd270, %rd131;
	cvt.u32.u64 	%r22, %rd263;
	add.s32 	%r213, %r22, -1;
	setp.lt.s32 	%p3, %r213, 0;
	@%p3 bra 	$L__BB440_113;
	and.b32  	%r24, %r22, 7;
	setp.lt.u32 	%p4, %r213, 7;
	@%p4 bra 	$L__BB440_84;
	add.s32 	%r211, %r22, -4;
	and.b32  	%r57, %r22, -8;
	neg.s32 	%r210, %r57;
$L__BB440_58:
	.pragma "nounroll";
	add.s32 	%r29, %r211, 3;
	mul.wide.u32 	%rd272, %r29, 8;
	add.s64 	%rd273, %rd2, %rd272;
	ld.global.u64 	%rd135, [%rd273];
	or.b64  	%rd274, %rd589, %rd135;
	and.b64  	%rd275, %rd274, -4294967296;
	setp.ne.s64 	%p5, %rd275, 0;
	@%p5 bra 	$L__BB440_60;
	cvt.u32.u64 	%r58, %rd135;
	cvt.u32.u64 	%r59, %rd589;
	div.u32 	%r60, %r59, %r58;
	mul.lo.s32 	%r61, %r60, %r58;
	sub.s32 	%r62, %r59, %r61;
	cvt.u64.u32 	%rd560, %r60;
	cvt.u64.u32 	%rd561, %r62;
	bra.uni 	$L__BB440_61;
$L__BB440_60:
	div.s64 	%rd560, %rd589, %rd135;
	mul.lo.s64 	%rd276, %rd560, %rd135;
	sub.s64 	%rd561, %rd589, %rd276;
$L__BB440_61:
	add.s64 	%rd278, %rd1, %rd272;
	ld.global.u64 	%rd279, [%rd278];
	mul.lo.s64 	%rd142, %rd279, %rd561;
	add.s32 	%r30, %r211, 2;
	mul.wide.u32 	%rd280, %r30, 8;
	add.s64 	%rd281, %rd2, %rd280;
	ld.global.u64 	%rd143, [%rd281];
	or.b64  	%rd282, %rd560, %rd143;
	and.b64  	%rd283, %rd282, -4294967296;
	setp.ne.s64 	%p6, %rd283, 0;
	@%p6 bra 	$L__BB440_63;
	cvt.u32.u64 	%r63, %rd143;
	cvt.u32.u64 	%r64, %rd560;
	div.u32 	%r65, %r64, %r63;
	mul.lo.s32 	%r66, %r65, %r63;
	sub.s32 	%r67, %r64, %r66;
	cvt.u64.u32 	%rd562, %r65;
	cvt.u64.u32 	%rd563, %r67;
	bra.uni 	$L__BB440_64;
$L__BB440_63:
	div.s64 	%rd562, %rd560, %rd143;
	mul.lo.s64 	%rd284, %rd562, %rd143;
	sub.s64 	%rd563, %rd560, %rd284;
$L__BB440_64:
	add.s64 	%rd286, %rd1, %rd280;
	ld.global.u64 	%rd287, [%rd286];
	mad.lo.s64 	%rd150, %rd287, %rd563, %rd142;
	add.s32 	%r31, %r211, 1;
	mul.wide.u32 	%rd288, %r31, 8;
	add.s64 	%rd289, %rd2, %rd288;
	ld.global.u64 	%rd151, [%rd289];
	or.b64  	%rd290, %rd562, %rd151;
	and.b64  	%rd291, %rd290, -4294967296;
	setp.ne.s64 	%p7, %rd291, 0;
	@%p7 bra 	$L__BB440_66;
	cvt.u32.u64 	%r68, %rd151;
	cvt.u32.u64 	%r69, %rd562;
	div.u32 	%r70, %r69, %r68;
	mul.lo.s32 	%r71, %r70, %r68;
	sub.s32 	%r72, %r69, %r71;
	cvt.u64.u32 	%rd564, %r70;
	cvt.u64.u32 	%rd565, %r72;
	bra.uni 	$L__BB440_67;
$L__BB440_66:
	div.s64 	%rd564, %rd562, %rd151;
	mul.lo.s64 	%rd292, %rd564, %rd151;
	sub.s64 	%rd565, %rd562, %rd292;
$L__BB440_67:
	add.s64 	%rd294, %rd1, %rd288;
	ld.global.u64 	%rd295, [%rd294];
	mad.lo.s64 	%rd158, %rd295, %rd565, %rd150;
	add.s32 	%r32, %r211, -4;
	mul.wide.u32 	%rd296, %r211, 8;
	add.s64 	%rd297, %rd2, %rd296;
	ld.global.u64 	%rd159, [%rd297];
	or.b64  	%rd298, %rd564, %rd159;
	and.b64  	%rd299, %rd298, -4294967296;
	setp.ne.s64 	%p8, %rd299, 0;
	@%p8 bra 	$L__BB440_69;
	cvt.u32.u64 	%r73, %rd159;
	cvt.u32.u64 	%r74, %rd564;
	div.u32 	%r75, %r74, %r73;
	mul.lo.s32 	%r76, %r75, %r73;
	sub.s32 	%r77, %r74, %r76;
	cvt.u64.u32 	%rd566, %r75;
	cvt.u64.u32 	%rd567, %r77;
	bra.uni 	$L__BB440_70;
$L__BB440_69:
	div.s64 	%rd566, %rd564, %rd159;
	mul.lo.s64 	%rd300, %rd566, %rd159;
	sub.s64 	%rd567, %rd564, %rd300;
$L__BB440_70:
	add.s64 	%rd302, %rd1, %rd296;
	ld.global.u64 	%rd303, [%rd302];
	mad.lo.s64 	%rd166, %rd303, %rd567, %rd158;
	add.s32 	%r33, %r211, -1;
	mul.wide.u32 	%rd304, %r33, 8;
	add.s64 	%rd305, %rd2, %rd304;
	ld.global.u64 	%rd167, [%rd305];
	or.b64  	%rd306, %rd566, %rd167;
	and.b64  	%rd307, %rd306, -4294967296;
	setp.ne.s64 	%p9, %rd307, 0;
	@%p9 bra 	$L__BB440_72;
	cvt.u32.u64 	%r78, %rd167;
	cvt.u32.u64 	%r79, %rd566;
	div.u32 	%r80, %r79, %r78;
	mul.lo.s32 	%r81, %r80, %r78;
	sub.s32 	%r82, %r79, %r81;
	cvt.u64.u32 	%rd568, %r80;
	cvt.u64.u32 	%rd569, %r82;
	bra.uni 	$L__BB440_73;
$L__BB440_72:
	div.s64 	%rd568, %rd566, %rd167;
	mul.lo.s64 	%rd308, %rd568, %rd167;
	sub.s64 	%rd569, %rd566, %rd308;
$L__BB440_73:
	add.s64 	%rd310, %rd1, %rd304;
	ld.global.u64 	%rd311, [%rd310];
	mad.lo.s64 	%rd174, %rd311, %rd569, %rd166;
	add.s32 	%r34, %r211, -2;
	mul.wide.u32 	%rd312, %r34, 8;
	add.s64 	%rd313, %rd2, %rd312;
	ld.global.u64 	%rd175, [%rd313];
	or.b64  	%rd314, %rd568, %rd175;
	and.b64  	%rd315, %rd314, -4294967296;
	setp.ne.s64 	%p10, %rd315, 0;
	@%p10 bra 	$L__BB440_75;
	cvt.u32.u64 	%r83, %rd175;
	cvt.u32.u64 	%r84, %rd568;
	div.u32 	%r85, %r84, %r83;
	mul.lo.s32 	%r86, %r85, %r83;
	sub.s32 	%r87, %r84, %r86;
	cvt.u64.u32 	%rd570, %r85;
	cvt.u64.u32 	%rd571, %r87;
	bra.uni 	$L__BB440_76;
$L__BB440_75:
	div.s64 	%rd570, %rd568, %rd175;
	mul.lo.s64 	%rd316, %rd570, %rd175;
	sub.s64 	%rd571, %rd568, %rd316;
$L__BB440_76:
	add.s64 	%rd318, %rd1, %rd312;
	ld.global.u64 	%rd319, [%rd318];
	mad.lo.s64 	%rd182, %rd319, %rd571, %rd174;
	add.s32 	%r35, %r211, -3;
	mul.wide.u32 	%rd320, %r35, 8;
	add.s64 	%rd321, %rd2, %rd320;
	ld.global.u64 	%rd183, [%rd321];
	or.b64  	%rd322, %rd570, %rd183;
	and.b64  	%rd323, %rd322, -4294967296;
	setp.ne.s64 	%p11, %rd323, 0;
	@%p11 bra 	$L__BB440_78;
	cvt.u32.u64 	%r88, %rd183;
	cvt.u32.u64 	%r89, %rd570;
	div.u32 	%r90, %r89, %r88;
	mul.lo.s32 	%r91, %r90, %r88;
	sub.s32 	%r92, %r89, %r91;
	cvt.u64.u32 	%rd572, %r90;
	cvt.u64.u32 	%rd573, %r92;
	bra.uni 	$L__BB440_79;
$L__BB440_78:
	div.s64 	%rd572, %rd570, %rd183;
	mul.lo.s64 	%rd324, %rd572, %rd183;
	sub.s64 	%rd573, %rd570, %rd324;
$L__BB440_79:
	add.s64 	%rd326, %rd1, %rd320;
	ld.global.u64 	%rd327, [%rd326];
	mad.lo.s64 	%rd190, %rd327, %rd573, %rd182;
	mul.wide.u32 	%rd328, %r32, 8;
	add.s64 	%rd329, %rd2, %rd328;
	ld.global.u64 	%rd191, [%rd329];
	or.b64  	%rd330, %rd572, %rd191;
	and.b64  	%rd331, %rd330, -4294967296;
	setp.ne.s64 	%p12, %rd331, 0;
	@%p12 bra 	$L__BB440_81;
	cvt.u32.u64 	%r93, %rd191;
	cvt.u32.u64 	%r94, %rd572;
	div.u32 	%r95, %r94, %r93;
	mul.lo.s32 	%r96, %r95, %r93;
	sub.s32 	%r97, %r94, %r96;
	cvt.u64.u32 	%rd589, %r95;
	cvt.u64.u32 	%rd575, %r97;
	bra.uni 	$L__BB440_82;
$L__BB440_81:
	div.s64 	%rd589, %rd572, %rd191;
	mul.lo.s64 	%rd332, %rd589, %rd191;
	sub.s64 	%rd575, %rd572, %rd332;
$L__BB440_82:
	add.s64 	%rd334, %rd1, %rd328;
	ld.global.u64 	%rd335, [%rd334];
	mad.lo.s64 	%rd336, %rd335, %rd575, %rd190;
	shl.b64 	%rd337, %rd336, 3;
	add.s64 	%rd598, %rd598, %rd337;
	add.s32 	%r211, %r211, -8;
	add.s32 	%r210, %r210, 8;
	setp.ne.s32 	%p13, %r210, 0;
	@%p13 bra 	$L__BB440_58;
	add.s32 	%r213, %r211, 3;
$L__BB440_84:
	setp.eq.s32 	%p14, %r24, 0;
	@%p14 bra 	$L__BB440_113;
	and.b32  	%r40, %r22, 3;
	setp.lt.u32 	%p15, %r24, 4;
	@%p15 bra 	$L__BB440_99;
	mul.wide.u32 	%rd339, %r213, 8;
	add.s64 	%rd340, %rd2, %rd339;
	ld.global.u64 	%rd202, [%rd340];
	or.b64  	%rd341, %rd589, %rd202;
	and.b64  	%rd342, %rd341, -4294967296;
	setp.ne.s64 	%p16, %rd342, 0;
	@%p16 bra 	$L__BB440_88;
	cvt.u32.u64 	%r98, %rd202;
	cvt.u32.u64 	%r99, %rd589;
	div.u32 	%r100, %r99, %r98;
	mul.lo.s32 	%r101, %r100, %r98;
	sub.s32 	%r102, %r99, %r101;
	cvt.u64.u32 	%rd579, %r100;
	cvt.u64.u32 	%rd580, %r102;
	bra.uni 	$L__BB440_89;
$L__BB440_88:
	div.s64 	%rd579, %rd589, %rd202;
	mul.lo.s64 	%rd343, %rd579, %rd202;
	sub.s64 	%rd580, %rd589, %rd343;
$L__BB440_89:
	add.s64 	%rd345, %rd1, %rd339;
	ld.global.u64 	%rd346, [%rd345];
	mul.lo.s64 	%rd209, %rd346, %rd580;
	add.s32 	%r41, %r213, -1;
	mul.wide.u32 	%rd347, %r41, 8;
	add.s64 	%rd348, %rd2, %rd347;
	ld.global.u64 	%rd210, [%rd348];
	or.b64  	%rd349, %rd579, %rd210;
	and.b64  	%rd350, %rd349, -4294967296;
	setp.ne.s64 	%p17, %rd350, 0;
	@%p17 bra 	$L__BB440_91;
	cvt.u32.u64 	%r103, %rd210;
	cvt.u32.u64 	%r104, %rd579;
	div.u32 	%r105, %r104, %r103;
	mul.lo.s32 	%r106, %r105, %r103;
	sub.s32 	%r107, %r104, %r106;
	cvt.u64.u32 	%rd581, %r105;
	cvt.u64.u32 	%rd582, %r107;
	bra.uni 	$L__BB440_92;
$L__BB440_91:
	div.s64 	%rd581, %rd579, %rd210;
	mul.lo.s64 	%rd351, %rd581, %rd210;
	sub.s64 	%rd582, %rd579, %rd351;
$L__BB440_92:
	add.s64 	%rd353, %rd1, %rd347;
	ld.global.u64 	%rd354, [%rd353];
	mad.lo.s64 	%rd217, %rd354, %rd582, %rd209;
	add.s32 	%r42, %r213, -2;
	mul.wide.u32 	%rd355, %r42, 8;
	add.s64 	%rd356, %rd2, %rd355;
	ld.global.u64 	%rd218, [%rd356];
	or.b64  	%rd357, %rd581, %rd218;
	and.b64  	%rd358, %rd357, -4294967296;
	setp.ne.s64 	%p18, %rd358, 0;
	@%p18 bra 	$L__BB440_94;
	cvt.u32.u64 	%r108, %rd218;
	cvt.u32.u64 	%r109, %rd581;
	div.u32 	%r110, %r109, %r108;
	mul.lo.s32 	%r111, %r110, %r108;
	sub.s32 	%r112, %r109, %r111;
	cvt.u64.u32 	%rd583, %r110;
	cvt.u64.u32 	%rd584, %r112;
	bra.uni 	$L__BB440_95;
$L__BB440_94:
	div.s64 	%rd583, %rd581, %rd218;
	mul.lo.s64 	%rd359, %rd583, %rd218;
	sub.s64 	%rd584, %rd581, %rd359;
$L__BB440_95:
	add.s64 	%rd361, %rd1, %rd355;
	ld.global.u64 	%rd362, [%rd361];
	mad.lo.s64 	%rd225, %rd362, %rd584, %rd217;
	add.s32 	%r43, %r213, -3;
	mul.wide.u32 	%rd363, %r43, 8;
	add.s64 	%rd364, %rd2, %rd363;
	ld.global.u64 	%rd226, [%rd364];
	or.b64  	%rd365, %rd583, %rd226;
	and.b64  	%rd366, %rd365, -4294967296;
	setp.ne.s64 	%p19, %rd366, 0;
	@%p19 bra 	$L__BB440_97;
	cvt.u32.u64 	%r113, %rd226;
	cvt.u32.u64 	%r114, %rd583;
	div.u32 	%r115, %r114, %r113;
	mul.lo.s32 	%r116, %r115, %r113;
	sub.s32 	%r117, %r114, %r116;
	cvt.u64.u32 	%rd589, %r115;
	cvt.u64.u32 	%rd586, %r117;
	bra.uni 	$L__BB440_98;
$L__BB440_97:
	div.s64 	%rd589, %rd583, %rd226;
	mul.lo.s64 	%rd367, %rd589, %rd226;
	sub.s64 	%rd586, %rd583, %rd367;
$L__BB440_98:
	add.s64 	%rd369, %rd1, %rd363;
	ld.global.u64 	%rd370, [%rd369];
	mad.lo.s64 	%rd371, %rd370, %rd586, %rd225;
	shl.b64 	%rd372, %rd371, 3;
	add.s64 	%rd598, %rd598, %rd372;
	add.s32 	%r213, %r213, -4;
$L__BB440_99:
	setp.eq.s32 	%p20, %r40, 0;
	@%p20 bra 	$L__BB440_113;
	setp.eq.s32 	%p21, %r40, 1;
	@%p21 bra 	$L__BB440_108;
	mul.wide.u32 	%rd374, %r213, 8;
	add.s64 	%rd375, %rd2, %rd374;
	ld.global.u64 	%rd237, [%rd375];
	or.b64  	%rd376, %rd589, %rd237;
	and.b64  	%rd377, %rd376, -4294967296;
	setp.ne.s64 	%p22, %rd377, 0;
	@%p22 bra 	$L__BB440_103;
	cvt.u32.u64 	%r118, %rd237;
	cvt.u32.u64 	%r119, %rd589;
	div.u32 	%r120, %r119, %r118;
	mul.lo.s32 	%r121, %r120, %r118;
	sub.s32 	%r122, %r119, %r121;
	cvt.u64.u32 	%rd590, %r120;
	cvt.u64.u32 	%rd591, %r122;
	bra.uni 	$L__BB440_104;
$L__BB440_103:
	div.s64 	%rd590, %rd589, %rd237;
	mul.lo.s64 	%rd378, %rd590, %rd237;
	sub.s64 	%rd591, %rd589, %rd378;
$L__BB440_104:
	add.s64 	%rd380, %rd1, %rd374;
	ld.global.u64 	%rd381, [%rd380];
	mul.lo.s64 	%rd244, %rd381, %rd591;
	add.s32 	%r46, %r213, -1;
	mul.wide.u32 	%rd382, %r46, 8;
	add.s64 	%rd383, %rd2, %rd382;
	ld.global.u64 	%rd245, [%rd383];
	or.b64  	%rd384, %rd590, %rd245;
	and.b64  	%rd385, %rd384, -4294967296;
	setp.ne.s64 	%p23, %rd385, 0;
	@%p23 bra 	$L__BB440_106;
	cvt.u32.u64 	%r123, %rd245;
	cvt.u32.u64 	%r124, %rd590;
	div.u32 	%r125, %r124, %r123;
	mul.lo.s32 	%r126, %r125, %r123;
	sub.s32 	%r127, %r124, %r126;
	cvt.u64.u32 	%rd589, %r125;
	cvt.u64.u32 	%rd593, %r127;
	bra.uni 	$L__BB440_107;
$L__BB440_106:
	div.s64 	%rd589, %rd590, %rd245;
	mul.lo.s64 	%rd386, %rd589, %rd245;
	sub.s64 	%rd593, %rd590, %rd386;
$L__BB440_107:
	add.s64 	%rd388, %rd1, %rd382;
	ld.global.u64 	%rd389, [%rd388];
	mad.lo.s64 	%rd390, %rd389, %rd593, %rd244;
	shl.b64 	%rd391, %rd390, 3;
	add.s64 	%rd598, %rd598, %rd391;
	add.s32 	%r213, %r213, -2;
$L__BB440_108:
	and.b32  	%r128, %r22, 1;
	setp.eq.b32 	%p24, %r128, 1;
	not.pred 	%p25, %p24;
	@%p25 bra 	$L__BB440_113;
	mul.wide.u32 	%rd392, %r213, 8;
	add.s64 	%rd393, %rd2, %rd392;
	ld.global.u64 	%rd256, [%rd393];
	or.b64  	%rd394, %rd589, %rd256;
	and.b64  	%rd395, %rd394, -4294967296;
	setp.ne.s64 	%p26, %rd395, 0;
	@%p26 bra 	$L__BB440_111;
	cvt.u32.u64 	%r129, %rd256;
	cvt.u32.u64 	%r130, %rd589;
	rem.u32 	%r131, %r130, %r129;
	cvt.u64.u32 	%rd597, %r131;
	bra.uni 	$L__BB440_112;
$L__BB440_111:
	rem.s64 	%rd597, %rd589, %rd256;
$L__BB440_112:
	add.s64 	%rd397, %rd1, %rd392;
	ld.global.u64 	%rd398, [%rd397];
	mul.lo.s64 	%rd399, %rd398, %rd597;
	shl.b64 	%rd400, %rd399, 3;
	add.s64 	%rd598, %rd598, %rd400;
$L__BB440_113:
	ld.global.u64 	%rd401, [%rd598];
	st.shared.u64 	[%r5], %rd401;
$L__BB440_114:
	bar.sync 	0;
	setp.lt.u32 	%p48, %r215, 66;
	@%p48 bra 	$L__BB440_118;
$L__BB440_115:
	shr.u32 	%r50, %r215, 1;
	setp.ge.u32 	%p49, %r1, %r50;
	@%p49 bra 	$L__BB440_117;
	ld.shared.u64 	%rd485, [%r5];
	shl.b32 	%r203, %r50, 3;
	add.s32 	%r204, %r5, %r203;
	ld.shared.u64 	%rd486, [%r204];
	max.u64 	%rd487, %rd485, %rd486;
	st.shared.u64 	[%r5], %rd487;
$L__BB440_117:
	bar.sync 	0;
	setp.gt.u32 	%p50, %r215, 131;
	mov.u32 	%r215, %r50;
	@%p50 bra 	$L__BB440_115;
$L__BB440_118:
	setp.gt.u32 	%p51, %r1, 31;
	@%p51 bra 	$L__BB440_121;
	ld.volatile.shared.u64 	%rd488, [%r5];
	ld.volatile.shared.u64 	%rd489, [%r5+256];
	max.u64 	%rd490, %rd488, %rd489;
	st.volatile.shared.u64 	[%r5], %rd490;
	ld.volatile.shared.u64 	%rd491, [%r5];
	ld.volatile.shared.u64 	%rd492, [%r5+128];
	max.u64 	%rd493, %rd491, %rd492;
	st.volatile.shared.u64 	[%r5], %rd493;
	ld.volatile.shared.u64 	%rd494, [%r5];
	ld.volatile.shared.u64 	%rd495, [%r5+64];
	max.u64 	%rd496, %rd494, %rd495;
	st.volatile.shared.u64 	[%r5], %rd496;
	ld.volatile.shared.u64 	%rd497, [%r5];
	ld.volatile.shared.u64 	%rd498, [%r5+32];
	max.u64 	%rd499, %rd497, %rd498;
	st.volatile.shared.u64 	[%r5], %rd499;
	ld.volatile.shared.u64 	%rd500, [%r5];
	ld.volatile.shared.u64 	%rd501, [%r5+16];
	max.u64 	%rd502, %rd500, %rd501;
	st.volatile.shared.u64 	[%r5], %rd502;
	ld.volatile.shared.u64 	%rd503, [%r5];
	ld.volatile.shared.u64 	%rd504, [%r5+8];
	max.u64 	%rd505, %rd503, %rd504;
	st.volatile.shared.u64 	[%r5], %rd505;
	setp.ne.s32 	%p52, %r1, 0;
	@%p52 bra 	$L__BB440_121;
	ld.param.u64 	%rd513, [contiguous_max2_u64_param_0];
	ld.shared.u64 	%rd506, [maxsdata_u64];
	cvt.u64.u32 	%rd507, %r2;
	mov.u32 	%r205, %ctaid.y;
	cvt.u64.u32 	%rd508, %r205;
	mad.lo.s64 	%rd509, %rd265, %rd508, %rd507;
	cvta.to.global.u64 	%rd510, %rd513;
	shl.b64 	%rd511, %rd509, 3;
	add.s64 	%rd512, %rd510, %rd511;
	st.global.u64 	[%rd512], %rd506;
$L__BB440_121:
	ret;

}
	// .globl	contiguous_max22_u64
.visible .entry contiguous_max22_u64(
	.param .u64 .ptr .align 1 contiguous_max22_u64_param_0,
	.param .u64 .ptr .align 1 contiguous_max22_u64_param_1,
	.param .u64 contiguous_max22_u64_param_2,
	.param .u64 contiguous_max22_u64_param_3
)
{
	.reg .pred 	%p<8>;
	.reg .b32 	%r<19>;
	.reg .b64 	%rd<54>;

	ld.param.u64 	%rd4, [contiguous_max22_u64_param_0];
	ld.param.u64 	%rd7, [contiguous_max22_u64_param_1];
	ld.param.u64 	%rd5, [contiguous_max22_u64_param_2];
	ld.param.u64 	%rd6, [contiguous_max22_u64_param_3];
	cvta.to.global.u64 	%rd1, %rd7;
	mov.u32 	%r1, %tid.x;
	mov.u32 	%r2, %ctaid.x;
	mov.u32 	%r18, %ntid.x;
	mul.lo.s32 	%r8, %r2, %r18;
	shl.b32 	%r9, %r8, 1;
	add.s32 	%r4, %r9, %r1;
	shl.b32 	%r10, %r1, 3;
	mov.u32 	%r11, maxsdata_u64;
	add.s32 	%r5, %r11, %r10;
	mov.b64 	%rd8, 0;
	st.shared.u64 	[%r5], %rd8;
	add.s32 	%r12, %r4, %r18;
	cvt.u64.u32 	%rd2, %r12;
	setp.le.u64 	%p1, %rd5, %rd2;
	@%p1 bra 	$L__BB441_2;
	cvt.u64.u32 	%rd14, %r4;
	mov.u32 	%r14, %ctaid.y;
	cvt.u64.u32 	%rd15, %r14;
	mul.lo.s64 	%rd16, %rd5, %rd15;
	add.s64 	%rd17, %rd16, %rd14;
	shl.b64 	%rd18, %rd17, 3;
	add.s64 	%rd19, %rd1, %rd18;
	ld.global.u64 	%rd20, [%rd19];
	add.s64 	%rd21, %rd16, %rd2;
	shl.b64 	%rd22, %rd21, 3;
	add.s64 	%rd23, %rd1, %rd22;
	ld.global.u64 	%rd24, [%rd23];
	max.u64 	%rd25, %rd20, %rd24;
	st.shared.u64 	[%r5], %rd25;
	bra.uni 	$L__BB441_4;
$L__BB441_2:
	cvt.u64.u32 	%rd3, %r4;
	setp.le.u64 	%p2, %rd5, %rd3;
	@%p2 bra 	$L__BB441_4;
	mov.u32 	%r13, %ctaid.y;
	cvt.u64.u32 	%rd9, %r13;
	mad.lo.s64 	%rd10, %rd5, %rd9, %rd3;
	shl.b64 	%rd11, %rd10, 3;
	add.s64 	%rd12, %rd1, %rd11;
	ld.global.u64 	%rd13, [%rd12];
	st.shared.u64 	[%r5], %rd13;
$L__BB441_4:
	bar.sync 	0;
	setp.lt.u32 	%p3, %r18, 66;
	@%p3 bra 	$L__BB441_8;
$L__BB441_5:
	shr.u32 	%r7, %r18, 1;
	setp.ge.u32 	%p4, %r1, %r7;
	@%p4 bra 	$L__BB441_7;
	ld.shared.u64 	%rd26, [%r5];
	shl.b32 	%r15, %r7, 3;
	add.s32 	%r16, %r5, %r15;
	ld.shared.u64 	%rd27, [%r16];
	max.u64 	%rd28, %rd26, %rd27;
	st.shared.u64 	[%r5], %rd28;
$L__BB441_7:
	bar.sync 	0;
	setp.gt.u32 	%p5, %r18, 131;
	mov.u32 	%r18, %r7;
	@%p5 bra 	$L__BB441_5;
$L__BB441_8:
	setp.gt.u32 	%p6, %r1, 31;
	@%p6 bra 	$L__BB441_11;
	ld.volatile.shared.u64 	%rd29, [%r5];
	ld.volatile.shared.u64 	%rd30, [%r5+256];
	max.u64 	%rd31, %rd29, %rd30;
	st.volatile.shared.u64 	[%r5], %rd31;
	ld.volatile.shared.u64 	%rd32, [%r5];
	ld.volatile.shared.u64 	%rd33, [%r5+128];
	max.u64 	%rd34, %rd32, %rd33;
	st.volatile.shared.u64 	[%r5], %rd34;
	ld.volatile.shared.u64 	%rd35, [%r5];
	ld.volatile.shared.u64 	%rd36, [%r5+64];
	max.u64 	%rd37, %rd35, %rd36;
	st.volatile.shared.u64 	[%r5], %rd37;
	ld.volatile.shared.u64 	%rd38, [%r5];
	ld.volatile.shared.u64 	%rd39, [%r5+32];
	max.u64 	%rd40, %rd38, %rd39;
	st.volatile.shared.u64 	[%r5], %rd40;
	ld.volatile.shared.u64 	%rd41, [%r5];
	ld.volatile.shared.u64 	%rd42, [%r5+16];
	max.u64 	%rd43, %rd41, %rd42;
	st.volatile.shared.u64 	[%r5], %rd43;
	ld.volatile.shared.u64 	%rd44, [%r5];
	ld.volatile.shared.u64 	%rd45, [%r5+8];
	max.u64 	%rd46, %rd44, %rd45;
	st.volatile.shared.u64 	[%r5], %rd46;
	setp.ne.s32 	%p7, %r1, 0;
	@%p7 bra 	$L__BB441_11;
	ld.shared.u64 	%rd47, [maxsdata_u64];
	cvt.u64.u32 	%rd48, %r2;
	mov.u32 	%r17, %ctaid.y;
	cvt.u64.u32 	%rd49, %r17;
	mad.lo.s64 	%rd50, %rd6, %rd49, %rd48;
	cvta.to.global.u64 	%rd51, %rd4;
	shl.b64 	%rd52, %rd50, 3;
	add.s64 	%rd53, %rd51, %rd52;
	st.global.u64 	[%rd53], %rd47;
$L__BB441_11:
	ret;

}
	// .globl	contiguous_max3_u64
.visible .entry contiguous_max3_u64(
	.param .u64 .ptr .align 1 contiguous_max3_u64_param_0,
	.param .u64 .ptr .align 1 contiguous_max3_u64_param_1,
	.param .u64 .ptr .align 1 contiguous_max3_u64_param_2,
	.param .u64 .ptr .align 1 contiguous_max3_u64_param_3,
	.param .u64 contiguous_max3_u64_param_4,
	.param .u64 contiguous_max3_u64_param_5,
	.param .u64 contiguous_max3_u64_param_6
)
{
	.reg .pred 	%p<38>;
	.reg .b32 	%r<204>;
	.reg .b64 	%rd<363>;

	ld.param.u64 	%rd159, [contiguous_max3_u64_param_0];
	ld.param.u64 	%rd160, [contiguous_max3_u64_param_1];
	ld.param.u64 	%rd163, [contiguous_max3_u64_param_2];
	ld.param.u64 	%rd164, [contiguous_max3_u64_param_3];
	ld.param.u64 	%rd161, [contiguous_max3_u64_param_4];
	ld.param.u64 	%rd162, [contiguous_max3_u64_param_5];
	ld.param.u64 	%rd165, [contiguous_max3_u64_param_6];
	cvta.to.global.u64 	%rd1, %rd164;
	cvta.to.global.u64 	%rd2, %rd163;
	mov.u32 	%r1, %tid.y;
	mov.u32 	%r2, %ntid.x;
	mov.u32 	%r3, %tid.x;
	mad.lo.s32 	%r64, %r1, %r2, %r3;
	mov.u32 	%r65, %ctaid.x;
	mad.lo.s32 	%r66, %r65, %r2, %r3;
	mov.u32 	%r4, %ctaid.y;
	mov.u32 	%r5, %ntid.y;
	mad.lo.s32 	%r67, %r4, %r5, %r1;
	shl.b32 	%r68, %r64, 3;
	mov.u32 	%r69, maxsdata_u64;
	add.s32 	%r7, %r69, %r68;
	mov.b64 	%rd167, 0;
	st.shared.u64 	[%r7], %rd167;
	cvt.u64.u32 	%rd3, %r66;
	setp.le.u64 	%p1, %rd162, %rd3;
	cvt.u64.u32 	%rd168, %r67;
	setp.le.u64 	%p2, %rd165, %rd168;
	or.pred  	%p3, %p1, %p2;
	@%p3 bra 	$L__BB442_76;
	cvt.u32.u64 	%r70, %rd3;
	cvt.u32.u64 	%r71, %rd162;
	mad.lo.s32 	%r194, %r67, %r71, %r70;
	cvt.u32.u64 	%r9, %rd161;
	add.s32 	%r193, %r9, -1;
	setp.lt.s32 	%p4, %r193, 0;
	mov.b64 	%rd353, 0;
	@%p4 bra 	$L__BB442_59;
	setp.lt.u32 	%p5, %r193, 7;
	mov.b64 	%rd353, 0;
	@%p5 bra 	$L__BB442_30;
	add.s32 	%r189, %r9, -4;
	and.b32  	%r72, %r9, -8;
	neg.s32 	%r188, %r72;
	mov.b64 	%rd353, 0;
$L__BB442_4:
	.pragma "nounroll";
	add.s32 	%r16, %r189, 3;
	cvt.u64.u32 	%rd5, %r194;
	mul.wide.u32 	%rd173, %r16, 8;
	add.s64 	%rd174, %rd2, %rd173;
	ld.global.u64 	%rd6, [%rd174];
	and.b64  	%rd175, %rd6, -4294967296;
	setp.ne.s64 	%p6, %rd175, 0;
	@%p6 bra 	$L__BB442_6;
	cvt.u32.u64 	%r73, %rd6;
	cvt.u32.u64 	%r74, %rd5;
	div.u32 	%r75, %r74, %r73;
	mul.lo.s32 	%r76, %r75, %r73;
	sub.s32 	%r77, %r74, %r76;
	cvt.u64.u32 	%rd318, %r75;
	cvt.u64.u32 	%rd319, %r77;
	bra.uni 	$L__BB442_7;
$L__BB442_6:
	div.s64 	%rd318, %rd5, %rd6;
	mul.lo.s64 	%rd176, %rd318, %rd6;
	sub.s64 	%rd319, %rd5, %rd176;
$L__BB442_7:
	mul.wide.u32 	%rd177, %r16, 8;
	add.s64 	%rd178, %rd1, %rd177;
	ld.global.u64 	%rd179, [%rd178];
	mad.lo.s64 	%rd13, %rd179, %rd319, %rd353;
	add.s32 	%r17, %r189, 2;
	and.b64  	%rd14, %rd318, 4294967295;
	mul.wide.u32 	%rd180, %r17, 8;
	add.s64 	%rd181, %rd2, %rd180;
	ld.global.u64 	%rd15, [%rd181];
	and.b64  	%rd182, %rd15, -4294967296;
	setp.ne.s64 	%p7, %rd182, 0;
	@%p7 bra 	$L__BB442_9;
	cvt.u32.u64 	%r78, %rd15;
	cvt.u32.u64 	%r79, %rd14;
	div.u32 	%r80, %r79, %r78;
	mul.lo.s32 	%r81, %r80, %r78;
	sub.s32 	%r82, %r79, %r81;
	cvt.u64.u32 	%rd320, %r80;
	cvt.u64.u32 	%rd321, %r82;
	bra.uni 	$L__BB442_10;
$L__BB442_9:
	div.s64 	%rd320, %rd14, %rd15;
	mul.lo.s64 	%rd183, %rd320, %rd15;
	sub.s64 	%rd321, %rd14, %rd183;
$L__BB442_10:
	mul.wide.u32 	%rd184, %r17, 8;
	add.s64 	%rd185, %rd1, %rd184;
	ld.global.u64 	%rd186, [%rd185];
	mad.lo.s64 	%rd22, %rd186, %rd321, %rd13;
	add.s32 	%r18, %r189, 1;
	and.b64  	%rd23, %rd320, 4294967295;
	mul.wide.u32 	%rd187, %r18, 8;
	add.s64 	%rd188, %rd2, %rd187;
	ld.global.u64 	%rd24, [%rd188];
	and.b64  	%rd189, %rd24, -4294967296;
	setp.ne.s64 	%p8, %rd189, 0;
	@%p8 bra 	$L__BB442_12;
	cvt.u32.u64 	%r83, %rd24;
	cvt.u32.u64 	%r84, %rd23;
	div.u32 	%r85, %r84, %r83;
	mul.lo.s32 	%r86, %r85, %r83;
	sub.s32 	%r87, %r84, %r86;
	cvt.u64.u32 	%rd322, %r85;
	cvt.u64.u32 	%rd323, %r87;
	bra.uni 	$L__BB442_13;
$L__BB442_12:
	div.s64 	%rd322, %rd23, %rd24;
	mul.lo.s64 	%rd190, %rd322, %rd24;
	sub.s64 	%rd323, %rd23, %rd190;
$L__BB442_13:
	mul.wide.u32 	%rd191, %r18, 8;
	add.s64 	%rd192, %rd1, %rd191;
	ld.global.u64 	%rd193, [%rd192];
	mad.lo.s64 	%rd31, %rd193, %rd323, %rd22;
	and.b64  	%rd32, %rd322, 4294967295;
	mul.wide.u32 	%rd194, %r189, 8;
	add.s64 	%rd195, %rd2, %rd194;
	ld.global.u64 	%rd33, [%rd195];
	and.b64  	%rd196, %rd33, -4294967296;
	setp.ne.s64 	%p9, %rd196, 0;
	@%p9 bra 	$L__BB442_15;
	cvt.u32.u64 	%r88, %rd33;
	cvt.u32.u64 	%r89, %rd32;
	div.u32 	%r90, %r89, %r88;
	mul.lo.s32 	%r91, %r90, %r88;
	sub.s32 	%r92, %r89, %r91;
	cvt.u64.u32 	%rd324, %r90;
	cvt.u64.u32 	%rd325, %r92;
	bra.uni 	$L__BB442_16;
$L__BB442_15:
	div.s64 	%rd324, %rd32, %rd33;
	mul.lo.s64 	%rd197, %rd324, %rd33;
	sub.s64 	%rd325, %rd32, %rd197;
$L__BB442_16:
	mul.wide.u32 	%rd198, %r189, 8;
	add.s64 	%rd199, %rd1, %rd198;
	ld.global.u64 	%rd200, [%rd199];
	mad.lo.s64 	%rd40, %rd200, %rd325, %rd31;
	add.s32 	%r19, %r189, -1;
	and.b64  	%rd41, %rd324, 4294967295;
	mul.wide.u32 	%rd201, %r19, 8;
	add.s64 	%rd202, %rd2, %rd201;
	ld.global.u64 	%rd42, [%rd202];
	and.b64  	%rd203, %rd42, -4294967296;
	setp.ne.s64 	%p10, %rd203, 0;
	@%p10 bra 	$L__BB442_18;
	cvt.u32.u64 	%r93, %rd42;
	cvt.u32.u64 	%r94, %rd41;
	div.u32 	%r95, %r94, %r93;
	mul.lo.s32 	%r96, %r95, %r93;
	sub.s32 	%r97, %r94, %r96;
	cvt.u64.u32 	%rd326, %r95;
	cvt.u64.u32 	%rd327, %r97;
	bra.uni 	$L__BB442_19;
$L__BB442_18:
	div.s64 	%rd326, %rd41, %rd42;
	mul.lo.s64 	%rd204, %rd326, %rd42;
	sub.s64 	%rd327, %rd41, %rd204;
$L__BB442_19:
	mul.wide.u32 	%rd205, %r19, 8;
	add.s64 	%rd206, %rd1, %rd205;
	ld.global.u64 	%rd207, [%rd206];
	mad.lo.s64 	%rd49, %rd207, %rd327, %rd40;
	add.s32 	%r20, %r189, -2;
	and.b64  	%rd50, %rd326, 4294967295;
	mul.wide.u32 	%rd208, %r20, 8;
	add.s64 	%rd209, %rd2, %rd208;
	ld.global.u64 	%rd51, [%rd209];
	and.b64  	%rd210, %rd51, -4294967296;
	setp.ne.s64 	%p11, %rd210, 0;
	@%p11 bra 	$L__BB442_21;
	cvt.u32.u64 	%r98, %rd51;
	cvt.u32.u64 	%r99, %rd50;
	div.u32 	%r100, %r99, %r98;
	mul.lo.s32 	%r101, %r100, %r98;
	sub.s32 	%r102, %r99, %r101;
	cvt.u64.u32 	%rd328, %r100;
	cvt.u64.u32 	%rd329, %r102;
	bra.uni 	$L__BB442_22;
$L__BB442_21:
	div.s64 	%rd328, %rd50, %rd51;
	mul.lo.s64 	%rd211, %rd328, %rd51;
	sub.s64 	%rd329, %rd50, %rd211;
$L__BB442_22:
	mul.wide.u32 	%rd212, %r20, 8;
	add.s64 	%rd213, %rd1, %rd212;
	ld.global.u64 	%rd214, [%rd213];
	mad.lo.s64 	%rd58, %rd214, %rd329, %rd49;
	add.s32 	%r21, %r189, -3;
	and.b64  	%rd59, %rd328, 4294967295;
	mul.wide.u32 	%rd215, %r21, 8;
	add.s64 	%rd216, %rd2, %rd215;
	ld.global.u64 	%rd60, [%rd216];
	and.b64  	%rd217, %rd60, -4294967296;
	setp.ne.s64 	%p12, %rd217, 0;
	@%p12 bra 	$L__BB442_24;
	cvt.u32.u64 	%r103, %rd60;
	cvt.u32.u64 	%r104, %rd59;
	div.u32 	%r105, %r104, %r103;
	mul.lo.s32 	%r106, %r105, %r103;
	sub.s32 	%r107, %r104, %r106;
	cvt.u64.u32 	%rd330, %r105;
	cvt.u64.u32 	%rd331, %r107;
	bra.uni 	$L__BB442_25;
$L__BB442_24:
	div.s64 	%rd330, %rd59, %rd60;
	mul.lo.s64 	%rd218, %rd330, %rd60;
	sub.s64 	%rd331, %rd59, %rd218;
$L__BB442_25:
	mul.wide.u32 	%rd219, %r21, 8;
	add.s64 	%rd220, %rd1, %rd219;
	ld.global.u64 	%rd221, [%rd220];
	mad.lo.s64 	%rd67, %rd221, %rd331, %rd58;
	and.b64  	%rd68, %rd330, 4294967295;
	add.s32 	%r108, %r189, -4;
	mul.wide.u32 	%rd222, %r108, 8;
	add.s64 	%rd223, %rd2, %rd222;
	ld.global.u64 	%rd69, [%rd223];
	and.b64  	%rd224, %rd69, -4294967296;
	setp.ne.s64 	%p13, %rd224, 0;
	@%p13 bra 	$L__BB442_27;
	cvt.u32.u64 	%r109, %rd69;
	cvt.u32.u64 	%r110, %rd68;
	div.u32 	%r111, %r110, %r109;
	mul.lo.s32 	%r112, %r111, %r109;
	sub.s32 	%r113, %r110, %r112;
	cvt.u64.u32 	%rd332, %r111;
	cvt.u64.u32 	%rd333, %r113;
	bra.uni 	$L__BB442_28;
$L__BB442_27:
	div.s64 	%rd332, %rd68, %rd69;
	mul.lo.s64 	%rd225, %rd332, %rd69;
	sub.s64 	%rd333, %rd68, %rd225;
$L__BB442_28:
	mul.wide.u32 	%rd226, %r108, 8;
	add.s64 	%rd227, %rd1, %rd226;
	ld.global.u64 	%rd228, [%rd227];
	mad.lo.s64 	%rd353, %rd228, %rd333, %rd67;
	cvt.u32.u64 	%r194, %rd332;
	add.s32 	%r189, %r189, -8;
	add.s32 	%r188, %r188, 8;
	setp.ne.s32 	%p14, %r188, 0;
	@%p14 bra 	$L__BB442_4;
	add.s32 	%r193, %r189, 3;
$L__BB442_30:
	and.b32  	%r28, %r9, 7;
	setp.eq.s32 	%p15, %r28, 0;
	@%p15 bra 	$L__BB442_59;
	and.b32  	%r29, %r9, 3;
	setp.lt.u32 	%p16, %r28, 4;
	@%p16 bra 	$L__BB442_45;
	cvt.u64.u32 	%rd79, %r194;
	mul.wide.u32 	%rd230, %r193, 8;
	add.s64 	%rd231, %rd2, %rd230;
	ld.global.u64 	%rd80, [%rd231];
	and.b64  	%rd232, %rd80, -4294967296;
	setp.ne.s64 	%p17, %rd232, 0;
	@%p17 bra 	$L__BB442_34;
	cvt.u32.u64 	%r115, %rd80;
	cvt.u32.u64 	%r116, %rd79;
	div.u32 	%r117, %r116, %r115;
	mul.lo.s32 	%r118, %r117, %r115;
	sub.s32 	%r119, %r116, %r118;
	cvt.u64.u32 	%rd336, %r117;
	cvt.u64.u32 	%rd337, %r119;
	bra.uni 	$L__BB442_35;
$L__BB442_34:
	div.s64 	%rd336, %rd79, %rd80;
	mul.lo.s64 	%rd233, %rd336, %rd80;
	sub.s64 	%rd337, %rd79, %rd233;
$L__BB442_35:
	mul.wide.u32 	%rd234, %r193, 8;
	add.s64 	%rd235, %rd1, %rd234;
	ld.global.u64 	%rd236, [%rd235];
	mad.lo.s64 	%rd87, %rd236, %rd337, %rd353;
	add.s32 	%r30, %r193, -1;
	and.b64  	%rd88, %rd336, 4294967295;
	mul.wide.u32 	%rd237, %r30, 8;
	add.s64 	%rd238, %rd2, %rd237;
	ld.global.u64 	%rd89, [%rd238];
	and.b64  	%rd239, %rd89, -4294967296;
	setp.ne.s64 	%p18, %rd239, 0;
	@%p18 bra 	$L__BB442_37;
	cvt.u32.u64 	%r120, %rd89;
	cvt.u32.u64 	%r121, %rd88;
	div.u32 	%r122, %r121, %r120;
	mul.lo.s32 	%r123, %r122, %r120;
	sub.s32 	%r124, %r121, %r123;
	cvt.u64.u32 	%rd338, %r122;
	cvt.u64.u32 	%rd339, %r124;
	bra.uni 	$L__BB442_38;
$L__BB442_37:
	div.s64 	%rd338, %rd88, %rd89;
	mul.lo.s64 	%rd240, %rd338, %rd89;
	sub.s64 	%rd339, %rd88, %rd240;
$L__BB442_38:
	mul.wide.u32 	%rd241, %r30, 8;
	add.s64 	%rd242, %rd1, %rd241;
	ld.global.u64 	%rd243, [%rd242];
	mad.lo.s64 	%rd96, %rd243, %rd339, %rd87;
	add.s32 	%r31, %r193, -2;
	and.b64  	%rd97, %rd338, 4294967295;
	mul.wide.u32 	%rd244, %r31, 8;
	add.s64 	%rd245, %rd2, %rd244;
	ld.global.u64 	%rd98, [%rd245];
	and.b64  	%rd246, %rd98, -4294967296;
	setp.ne.s64 	%p19, %rd246, 0;
	@%p19 bra 	$L__BB442_40;
	cvt.u32.u64 	%r125, %rd98;
	cvt.u32.u64 	%r126, %rd97;
	div.u32 	%r127, %r126, %r125;
	mul.lo.s32 	%r128, %r127, %r125;
	sub.s32 	%r129, %r126, %r128;
	cvt.u64.u32 	%rd340, %r127;
	cvt.u64.u32 	%rd341, %r129;
	bra.uni 	$L__BB442_41;
$L__BB442_40:
	div.s64 	%rd340, %rd97, %rd98;
	mul.lo.s64 	%rd247, %rd340, %rd98;
	sub.s64 	%rd341, %rd97, %rd247;
$L__BB442_41:
	mul.wide.u32 	%rd248, %r31, 8;
	add.s64 	%rd249, %rd1, %rd248;
	ld.global.u64 	%rd250, [%rd249];
	mad.lo.s64 	%rd105, %rd250, %rd341, %rd96;
	add.s32 	%r32, %r193, -3;
	and.b64  	%rd106, %rd340, 4294967295;
	mul.wide.u32 	%rd251, %r32, 8;
	add.s64 	%rd252, %rd2, %rd251;
	ld.global.u64 	%rd107, [%rd252];
	and.b64  	%rd253, %rd107, -4294967296;
	setp.ne.s64 	%p20, %rd253, 0;
	@%p20 bra 	$L__BB442_43;
	cvt.u32.u64 	%r130, %rd107;
	cvt.u32.u64 	%r131, %rd106;
	div.u32 	%r132, %r131, %r130;
	mul.lo.s32 	%r133, %r132, %r130;
	sub.s32 	%r134, %r131, %r133;
	cvt.u64.u32 	%rd342, %r132;
	cvt.u64.u32 	%rd343, %r134;
	bra.uni 	$L__BB442_44;
$L__BB442_43:
	div.s64 	%rd342, %rd106, %rd107;
	mul.lo.s64 	%rd254, %rd342, %rd107;
	sub.s64 	%rd343, %rd106, %rd254;
$L__BB442_44:
	mul.wide.u32 	%rd255, %r32, 8;
	add.s64 	%rd256, %rd1, %rd255;
	ld.global.u64 	%rd257, [%rd256];
	mad.lo.s64 	%rd353, %rd257, %rd343, %rd105;
	cvt.u32.u64 	%r194, %rd342;
	add.s32 	%r193, %r193, -4;
$L__BB442_45:
	setp.eq.s32 	%p21, %r29, 0;
	@%p21 bra 	$L__BB442_59;
	setp.eq.s32 	%p22, %r29, 1;
	@%p22 bra 	$L__BB442_54;
	cvt.u64.u32 	%rd117, %r194;
	mul.wide.u32 	%rd259, %r193, 8;
	add.s64 	%rd260, %rd2, %rd259;
	ld.global.u64 	%rd118, [%rd260];
	and.b64  	%rd261, %rd118, -4294967296;
	setp.ne.s64 	%p23, %rd261, 0;
	@%p23 bra 	$L__BB442_49;
	cvt.u32.u64 	%r135, %rd118;
	cvt.u32.u64 	%r136, %rd117;
	div.u32 	%r137, %r136, %r135;
	mul.lo.s32 	%r138, %r137, %r135;
	sub.s32 	%r139, %r136, %r138;
	cvt.u64.u32 	%rd346, %r137;
	cvt.u64.u32 	%rd347, %r139;
	bra.uni 	$L__BB442_50;
$L__BB442_49:
	div.s64 	%rd346, %rd117, %rd118;
	mul.lo.s64 	%rd262, %rd346, %rd118;
	sub.s64 	%rd347, %rd117, %rd262;
$L__BB442_50:
	add.s64 	%rd264, %rd1, %rd259;
	ld.global.u64 	%rd265, [%rd264];
	mad.lo.s64 	%rd125, %rd265, %rd347, %rd353;
	add.s32 	%r37, %r193, -1;
	and.b64  	%rd126, %rd346, 4294967295;
	mul.wide.u32 	%rd266, %r37, 8;
	add.s64 	%rd267, %rd2, %rd266;
	ld.global.u64 	%rd127, [%rd267];
	and.b64  	%rd268, %rd127, -4294967296;
	setp.ne.s64 	%p24, %rd268, 0;
	@%p24 bra 	$L__BB442_52;
	cvt.u32.u64 	%r140, %rd127;
	cvt.u32.u64 	%r141, %rd126;
	div.u32 	%r142, %r141, %r140;
	mul.lo.s32 	%r143, %r142, %r140;
	sub.s32 	%r144, %r141, %r143;
	cvt.u64.u32 	%rd348, %r142;
	cvt.u64.u32 	%rd349, %r144;
	bra.uni 	$L__BB442_53;
$L__BB442_52:
	div.s64 	%rd348, %rd126, %rd127;
	mul.lo.s64 	%rd269, %rd348, %rd127;
	sub.s64 	%rd349, %rd126, %rd269;
$L__BB442_53:
	add.s64 	%rd271, %rd1, %rd266;
	ld.global.u64 	%rd272, [%rd271];
	mad.lo.s64 	%rd353, %rd272, %rd349, %rd125;
	cvt.u32.u64 	%r194, %rd348;
	add.s32 	%r193, %r193, -2;
$L__BB442_54:
	and.b32  	%r145, %r9, 1;
	setp.eq.b32 	%p25, %r145, 1;
	not.pred 	%p26, %p25;
	@%p26 bra 	$L__BB442_59;
	cvt.u64.u32 	%rd137, %r194;
	mul.wide.u32 	%rd273, %r193, 8;
	add.s64 	%rd274, %rd2, %rd273;
	ld.global.u64 	%rd138, [%rd274];
	and.b64  	%rd275, %rd138, -4294967296;
	setp.ne.s64 	%p27, %rd275, 0;
	@%p27 bra 	$L__BB442_57;
	cvt.u32.u64 	%r146, %rd138;
	cvt.u32.u64 	%r147, %rd137;
	rem.u32 	%r148, %r147, %r146;
	cvt.u64.u32 	%rd352, %r148;
	bra.uni 	$L__BB442_58;
$L__BB442_57:
	rem.s64 	%rd352, %rd137, %rd138;
$L__BB442_58:
	add.s64 	%rd277, %rd1, %rd273;
	ld.global.u64 	%rd278, [%rd277];
	mad.lo.s64 	%rd353, %rd278, %rd352, %rd353;
$L__BB442_59:
	cvta.to.global.u64 	%rd279, %rd160;
	shl.b64 	%rd280, %rd353, 3;
	add.s64 	%rd281, %rd279, %rd280;
	ld.global.u64 	%rd282, [%rd281];
	st.shared.u64 	[%r7], %rd282;
	bar.sync 	0;
	setp.ne.s32 	%p28, %r1, 0;
	@%p28 bra 	$L__BB442_76;
	setp.gt.u32 	%p29, %r5, 1;
	@%p29 bra 	$L__BB442_62;
	shl.b32 	%r149, %r3, 3;
	mov.u32 	%r150, maxsdata_u64;
	add.s32 	%r151, %r150, %r149;
	ld.shared.u64 	%rd361, [%r151];
	bra.uni 	$L__BB442_75;
$L__BB442_62:
	shl.b32 	%r153, %r3, 3;
	mov.u32 	%r154, maxsdata_u64;
	add.s32 	%r42, %r154, %r153;
	ld.shared.u64 	%rd361, [%r42];
	add.s32 	%r43, %r5, -1;
	add.s32 	%r155, %r5, -2;
	and.b32  	%r44, %r43, 7;
	setp.lt.u32 	%p30, %r155, 7;
	mov.b32 	%r202, 1;
	@%p30 bra 	$L__BB442_66;
	and.b32  	%r158, %r43, -8;
	neg.s32 	%r199, %r158;
	shl.b32 	%r46, %r2, 3;
	add.s32 	%r160, %r153, %r46;
	add.s32 	%r197, %r154, %r160;
	shl.b32 	%r48, %r2, 6;
	mov.b32 	%r200, 1;
	mov.b32 	%r198, 0;
$L__BB442_64:
	.pragma "nounroll";
	mul.lo.s32 	%r162, %r200, %r2;
	shl.b32 	%r163, %r162, 3;
	add.s32 	%r164, %r42, %r163;
	ld.shared.u64 	%rd284, [%r197];
	max.u64 	%rd285, %rd361, %rd284;
	add.s32 	%r165, %r164, %r46;
	ld.shared.u64 	%rd286, [%r165];
	max.u64 	%rd287, %rd285, %rd286;
	add.s32 	%r166, %r165, %r46;
	ld.shared.u64 	%rd288, [%r166];
	max.u64 	%rd289, %rd287, %rd288;
	add.s32 	%r167, %r166, %r46;
	ld.shared.u64 	%rd290, [%r167];
	max.u64 	%rd291, %rd289, %rd290;
	add.s32 	%r168, %r167, %r46;
	ld.shared.u64 	%rd292, [%r168];
	max.u64 	%rd293, %rd291, %rd292;
	add.s32 	%r169, %r168, %r46;
	ld.shared.u64 	%rd294, [%r169];
	max.u64 	%rd295, %rd293, %rd294;
	add.s32 	%r170, %r169, %r46;
	ld.shared.u64 	%rd296, [%r170];
	max.u64 	%rd297, %rd295, %rd296;
	add.s32 	%r171, %r170, %r46;
	ld.shared.u64 	%rd298, [%r171];
	max.u64 	%rd361, %rd297, %rd298;
	add.s32 	%r200, %r200, 8;
	add.s32 	%r199, %r199, 8;
	add.s32 	%r198, %r198, 8;
	add.s32 	%r197, %r197, %r48;
	setp.ne.s32 	%p31, %r199, 0;
	@%p31 bra 	$L__BB442_64;
	add.s32 	%r202, %r198, 1;
$L__BB442_66:
	setp.eq.s32 	%p32, %r44, 0;
	@%p32 bra 	$L__BB442_74;
	and.b32  	%r59, %r43, 3;
	setp.lt.u32 	%p33, %r44, 4;
	@%p33 bra 	$L__BB442_69;
	mul.lo.s32 	%r172, %r202, %r2;
	shl.b32 	%r173, %r172, 3;
	add.s32 	%r174, %r42, %r173;
	ld.shared.u64 	%rd300, [%r174];
	max.u64 	%rd301, %rd361, %rd300;
	shl.b32 	%r175, %r2, 3;
	add.s32 	%r176, %r174, %r175;
	ld.shared.u64 	%rd302, [%r176];
	max.u64 	%rd303, %rd301, %rd302;
	add.s32 	%r177, %r176, %r175;
	ld.shared.u64 	%rd304, [%r177];
	max.u64 	%rd305, %rd303, %rd304;
	add.s32 	%r178, %r177, %r175;
	ld.shared.u64 	%rd306, [%r178];
	max.u64 	%rd361, %rd305, %rd306;
	add.s32 	%r202, %r202, 4;
$L__BB442_69:
	setp.eq.s32 	%p34, %r59, 0;
	@%p34 bra 	$L__BB442_74;
	setp.eq.s32 	%p35, %r59, 1;
	@%p35 bra 	$L__BB442_72;
	mul.lo.s32 	%r179, %r202, %r2;
	shl.b32 	%r180, %r179, 3;
	add.s32 	%r181, %r42, %r180;
	ld.shared.u64 	%rd308, [%r181];
	max.u64 	%rd309, %rd361, %rd308;
	shl.b32 	%r182, %r2, 3;
	add.s32 	%r183, %r181, %r182;
	ld.shared.u64 	%rd310, [%r183];
	max.u64 	%rd361, %rd309, %rd310;
	add.s32 	%r202, %r202, 2;
$L__BB442_72:
	and.b32  	%r184, %r43, 1;
	setp.eq.b32 	%p36, %r184, 1;
	not.pred 	%p37, %p36;
	@%p37 bra 	$L__BB442_74;
	mul.lo.s32 	%r185, %r202, %r2;
	shl.b32 	%r186, %r185, 3;
	add.s32 	%r187, %r42, %r186;
	ld.shared.u64 	%rd311, [%r187];
	max.u64 	%rd361, %rd361, %rd311;
$L__BB442_74:
	st.shared.u64 	[%r42], %rd361;
$L__BB442_75:
	cvt.u64.u32 	%rd312, %r4;
	mad.lo.s64 	%rd313, %rd162, %rd312, %rd3;
	cvta.to.global.u64 	%rd314, %rd159;
	shl.b64 	%rd315, %rd313, 3;
	add.s64 	%rd316, %rd314, %rd315;
	st.global.u64 	[%rd316], %rd361;
$L__BB442_76:
	ret;

}
	// .globl	contiguous_max33_u64
.visible .entry contiguous_max33_u64(
	.param .u64 .ptr .align 1 contiguous_max33_u64_param_0,
	.param .u64 .ptr .align 1 contiguous_max33_u64_param_1,
	.param .u64 contiguous_max33_u64_param_2,
	.param .u64 contiguous_max33_u64_param_3,
	.param .u64 contiguous_max33_u64_param_4
)
{
	.reg .pred 	%p<14>;
	.reg .b32 	%r<85>;
	.reg .b64 	%rd<71>;

	ld.param.u64 	%rd17, [contiguous_max33_u64_param_0];
	ld.param.u64 	%rd18, [contiguous_max33_u64_param_1];
	ld.param.u64 	%rd19, [contiguous_max33_u64_param_3];
	ld.param.u64 	%rd20, [contiguous_max33_u64_param_4];
	mov.u32 	%r1, %tid.y;
	mov.u32 	%r2, %ntid.x;
	mov.u32 	%r3, %tid.x;
	mad.lo.s32 	%r30, %r1, %r2, %r3;
	mov.u32 	%r31, %ctaid.x;
	mad.lo.s32 	%r32, %r31, %r2, %r3;
	mov.u32 	%r4, %ctaid.y;
	mov.u32 	%r5, %ntid.y;
	mad.lo.s32 	%r33, %r4, %r5, %r1;
	shl.b32 	%r34, %r30, 3;
	mov.u32 	%r35, maxsdata_u64;
	add.s32 	%r7, %r35, %r34;
	mov.b64 	%rd22, 0;
	st.shared.u64 	[%r7], %rd22;
	cvt.u64.u32 	%rd1, %r32;
	setp.le.u64 	%p1, %rd19, %rd1;
	cvt.u64.u32 	%rd23, %r33;
	setp.le.u64 	%p2, %rd20, %rd23;
	or.pred  	%p3, %p1, %p2;
	@%p3 bra 	$L__BB443_18;
	cvt.u32.u64 	%r36, %rd1;
	cvta.to.global.u64 	%rd24, %rd18;
	cvt.u32.u64 	%r37, %rd19;
	mad.lo.s32 	%r38, %r33, %r37, %r36;
	mul.wide.u32 	%rd25, %r38, 8;
	add.s64 	%rd26, %rd24, %rd25;
	ld.global.u64 	%rd27, [%rd26];
	st.shared.u64 	[%r7], %rd27;
	bar.sync 	0;
	setp.ne.s32 	%p4, %r1, 0;
	@%p4 bra 	$L__BB443_18;
	setp.gt.u32 	%p5, %r5, 1;
	@%p5 bra 	$L__BB443_4;
	shl.b32 	%r39, %r3, 3;
	add.s32 	%r41, %r35, %r39;
	ld.shared.u64 	%rd69, [%r41];
	bra.uni 	$L__BB443_17;
$L__BB443_4:
	shl.b32 	%r43, %r3, 3;
	add.s32 	%r8, %r35, %r43;
	ld.shared.u64 	%rd69, [%r8];
	add.s32 	%r9, %r5, -1;
	add.s32 	%r45, %r5, -2;
	and.b32  	%r10, %r9, 7;
	setp.lt.u32 	%p6, %r45, 7;
	mov.b32 	%r83, 1;
	@%p6 bra 	$L__BB443_8;
	and.b32  	%r48, %r9, -8;
	neg.s32 	%r80, %r48;
	shl.b32 	%r12, %r2, 3;
	add.s32 	%r50, %r43, %r12;
	add.s32 	%r78, %r35, %r50;
	shl.b32 	%r14, %r2, 6;
	mov.b32 	%r81, 1;
	mov.b32 	%r79, 0;
$L__BB443_6:
	.pragma "nounroll";
	mul.lo.s32 	%r52, %r81, %r2;
	shl.b32 	%r53, %r52, 3;
	add.s32 	%r54, %r8, %r53;
	ld.shared.u64 	%rd29, [%r78];
	max.u64 	%rd30, %rd69, %rd29;
	add.s32 	%r55, %r54, %r12;
	ld.shared.u64 	%rd31, [%r55];
	max.u64 	%rd32, %rd30, %rd31;
	add.s32 	%r56, %r55, %r12;
	ld.shared.u64 	%rd33, [%r56];
	max.u64 	%rd34, %rd32, %rd33;
	add.s32 	%r57, %r56, %r12;
	ld.shared.u64 	%rd35, [%r57];
	max.u64 	%rd36, %rd34, %rd35;
	add.s32 	%r58, %r57, %r12;
	ld.shared.u64 	%rd37, [%r58];
	max.u64 	%rd38, %rd36, %rd37;
	add.s32 	%r59, %r58, %r12;
	ld.shared.u64 	%rd39, [%r59];
	max.u64 	%rd40, %rd38, %rd39;
	add.s32 	%r60, %r59, %r12;
	ld.shared.u64 	%rd41, [%r60];
	max.u64 	%rd42, %rd40, %rd41;
	add.s32 	%r61, %r60, %r12;
	ld.shared.u64 	%rd43, [%r61];
	max.u64 	%rd69, %rd42, %rd43;
	add.s32 	%r81, %r81, 8;
	add.s32 	%r80, %r80, 8;
	add.s32 	%r79, %r79, 8;
	add.s32 	%r78, %r78, %r14;
	setp.ne.s32 	%p7, %r80, 0;
	@%p7 bra 	$L__BB443_6;
	add.s32 	%r83, %r79, 1;
$L__BB443_8:
	setp.eq.s32 	%p8, %r10, 0;
	@%p8 bra 	$L__BB443_16;
	and.b32  	%r25, %r9, 3;
	setp.lt.u32 	%p9, %r10, 4;
	@%p9 bra 	$L__BB443_11;
	mul.lo.s32 	%r62, %r83, %r2;
	shl.b32 	%r63, %r62, 3;
	add.s32 	%r64, %r8, %r63;
	ld.shared.u64 	%rd45, [%r64];
	max.u64 	%rd46, %rd69, %rd45;
	shl.b32 	%r65, %r2, 3;
	add.s32 	%r66, %r64, %r65;
	ld.shared.u64 	%rd47, [%r66];
	max.u64 	%rd48, %rd46, %rd47;
	add.s32 	%r67, %r66, %r65;
	ld.shared.u64 	%rd49, [%r67];
	max.u64 	%rd50, %rd48, %rd49;
	add.s32 	%r68, %r67, %r65;
	ld.shared.u64 	%rd51, [%r68];
	max.u64 	%rd69, %rd50, %rd51;
	add.s32 	%r83, %r83, 4;
$L__BB443_11:
	setp.eq.s32 	%p10, %r25, 0;
	@%p10 bra 	$L__BB443_16;
	setp.eq.s32 	%p11, %r25, 1;
	@%p11 bra 	$L__BB443_14;
	mul.lo.s32 	%r69, %r83, %r2;
	shl.b32 	%r70, %r69, 3;
	add.s32 	%r71, %r8, %r70;
	ld.shared.u64 	%rd53, [%r71];
	max.u64 	%rd54, %rd69, %rd53;
	shl.b32 	%r72, %r2, 3;
	add.s32 	%r73, %r71, %r72;
	ld.shared.u64 	%rd55, [%r73];
	max.u64 	%rd69, %rd54, %rd55;
	add.s32 	%r83, %r83, 2;
$L__BB443_14:
	and.b32  	%r74, %r9, 1;
	setp.eq.b32 	%p12, %r74, 1;
	not.pred 	%p13, %p12;
	@%p13 bra 	$L__BB443_16;
	mul.lo.s32 	%r75, %r83, %r2;
	shl.b32 	%r76, %r75, 3;
	add.s32 	%r77, %r8, %r76;
	ld.shared.u64 	%rd56, [%r77];
	max.u64 	%rd69, %rd69, %rd56;
$L__BB443_16:
	st.shared.u64 	[%r8], %rd69;
$L__BB443_17:
	cvt.u64.u32 	%rd57, %r4;
	mad.lo.s64 	%rd58, %rd19, %rd57, %rd1;
	cvta.to.global.u64 	%rd59, %rd17;
	shl.b64 	%rd60, %rd58, 3;
	add.s64 	%rd61, %rd59, %rd60;
	st.global.u64 	[%rd61], %rd69;
$L__BB443_18:
	ret;

}
	// .globl	contiguous_max_f32
.visible .entry contiguous_max_f32(
	.param .u64 .ptr .align 1 contiguous_max_f32_param_0,
	.param .u64 .ptr .align 1 contiguous_max_f32_param_1,
	.param .u64 contiguous_max_f32_param_2
)
{
	.reg .pred 	%p<8>;
	.reg .b32 	%r<17>;
	.reg .b32 	%f<27>;
	.reg .b64 	%rd<16>;

	ld.param.u64 	%rd4, [contiguous_max_f32_param_0];
	ld.param.u64 	%rd6, [contiguous_max_f32_param_1];
	ld.param.u64 	%rd5, [contiguous_max_f32_param_2];
	cvta.to.global.u64 	%rd1, %rd6;
	mov.u32 	%r1, %tid.x;
	mov.u32 	%r2, %ctaid.x;
	mov.u32 	%r16, %ntid.x;
	mul.lo.s32 	%r8, %r2, %r16;
	shl.b32 	%r9, %r8, 1;
	add.s32 	%r4, %r9, %r1;
	shl.b32 	%r10, %r1, 2;
	mov.u32 	%r11, maxsdata_f32;
	add.s32 	%r5, %r11, %r10;
	mov.b32 	%r12, -8388608;
	st.shared.u32 	[%r5], %r12;
	add.s32 	%r13, %r4, %r16;
	cvt.u64.u32 	%rd2, %r13;
	setp.le.u64 	%p1, %rd5, %rd2;
	@%p1 bra 	$L__BB444_2;
	mul.wide.u32 	%rd9, %r4, 4;
	add.s64 	%rd10, %rd1, %rd9;
	ld.global.f32 	%f2, [%rd10];
	shl.b64 	%rd11, %rd2, 2;
	add.s64 	%rd12, %rd1, %rd11;
	ld.global.f32 	%f3, [%rd12];
	max.f32 	%f4, %f2, %f3;
	st.shared.f32 	[%r5], %f4;
	bra.uni 	$L__BB444_4;
$L__BB444_2:
	cvt.u64.u32 	%rd3, %r4;
	setp.le.u64 	%p2, %rd5, %rd3;
	@%p2 bra 	$L__BB444_4;
	shl.b64 	%rd7, %rd3, 2;
	add.s64 	%rd8, %rd1, %rd7;
	ld.global.f32 	%f1, [%rd8];
	st.shared.f32 	[%r5], %f1;
$L__BB444_4:
	bar.sync 	0;
	setp.lt.u32 	%p3, %r16, 66;
	@%p3 bra 	$L__BB444_8;
$L__BB444_5:
	shr.u32 	%r7, %r16, 1;
	setp.ge.u32 	%p4, %r1, %r7;
	@%p4 bra 	$L__BB444_7;
	ld.shared.f32 	%f5, [%r5];
	shl.b32 	%r14, %r7, 2;
	add.s32 	%r15, %r5, %r14;
	ld.shared.f32 	%f6, [%r15];
	max.f32 	%f7, %f5, %f6;
	st.shared.f32 	[%r5], %f7;
$L__BB444_7:
	bar.sync 	0;
	setp.gt.u32 	%p5, %r16, 131;
	mov.u32 	%r16, %r7;
	@%p5 bra 	$L__BB444_5;
$L__BB444_8:
	setp.gt.u32 	%p6, %r1, 31;
	@%p6 bra 	$L__BB444_11;
	ld.volatile.shared.f32 	%f8, [%r5];
	ld.volatile.shared.f32 	%f9, [%r5+128];
	max.f32 	%f10, %f8, %f9;
	st.volatile.shared.f32 	[%r5], %f10;
	ld.volatile.shared.f32 	%f11, [%r5];
	ld.volatile.shared.f32 	%f12, [%r5+64];
	max.f32 	%f13, %f11, %f12;
	st.volatile.shared.f32 	[%r5], %f13;
	ld.volatile.shared.f32 	%f14, [%r5];
	ld.volatile.shared.f32 	%f15, [%r5+32];
	max.f32 	%f16, %f14, %f15;
	st.volatile.shared.f32 	[%r5], %f16;
	ld.volatile.shared.f32 	%f17, [%r5];
	ld.volatile.shared.f32 	%f18, [%r5+16];
	max.f32 	%f19, %f17, %f18;
	st.volatile.shared.f32 	[%r5], %f19;
	ld.volatile.shared.f32 	%f20, [%r5];
	ld.volatile.shared.f32 	%f21, [%r5+8];
	max.f32 	%f22, %f20, %f21;
	st.volatile.shared.f32 	[%r5], %f22;
	ld.volatile.shared.f32 	%f23, [%r5];
	ld.volatile.shared.f32 	%f24, [%r5+4];
	max.f32 	%f25, %f23, %f24;
	st.volatile.shared.f32 	[%r5], %f25;
	setp.ne.s32 	%p7, %r1, 0;
	@%p7 bra 	$L__BB444_11;
	ld.shared.f32 	%f26, [maxsdata_f32];
	cvta.to.global.u64 	%rd13, %rd4;
	mul.wide.u32 	%rd14, %r2, 4;
	add.s64 	%rd15, %rd13, %rd14;
	st.global.f32 	[%rd15], %f26;
$L__BB444_11:
	ret;

}
	// .globl	uncontiguous_max_f32
.visible .entry uncontiguous_max_f32(
	.param .u64 .ptr .align 1 uncontiguous_max_f32_param_0,
	.param .u64 .ptr .align 1 uncontiguous_max_f32_param_1,
	.param .u64 .ptr .align 1 uncontiguous_max_f32_param_2,
	.param .u64 .ptr .align 1 uncontiguous_max_f32_param_3,
	.param .u64 uncontiguous_max_f32_param_4,
	.param .u64 uncontiguous_max_f32_param_5
)
{
	.reg .pred 	%p<53>;
	.reg .b32 	%r<213>;
	.reg .b32 	%f<27>;
	.reg .b64 	%rd<558>;

	ld.param.u64 	%rd260, [uncontiguous_max_f32_param_0];
	ld.param.u64 	%rd263, [uncontiguous_max_f32_param_1];
	ld.param.u64 	%rd264, [uncontiguous_max_f32_param_2];
	ld.param.u64 	%rd265, [uncontiguous_max_f32_param_3];
	ld.param.u64 	%rd261, [uncontiguous_max_f32_param_4];
	ld.param.u64 	%rd262, [uncontiguous_max_f32_param_5];
	cvta.to.global.u64 	%rd1, %rd265;
	cvta.to.global.u64 	%rd2, %rd264;
	cvta.to.global.u64 	%rd3, %rd263;
	mov.u32 	%r1, %tid.x;
	mov.u32 	%r2, %ctaid.x;
	mov.u32 	%r212, %ntid.x;
	mul.lo.s32 	%r52, %r2, %r212;
	shl.b32 	%r53, %r52, 1;
	add.s32 	%r4, %r53, %r1;
	shl.b32 	%r54, %r1, 2;
	mov.u32 	%r55, maxsdata_f32;
	add.s32 	%r5, %r55, %r54;
	mov.b32 	%r56, -8388608;
	st.shared.u32 	[%r5], %r56;
	add.s32 	%r57, %r4, %r212;
	cvt.u64.u32 	%rd511, %r57;
	setp.le.u64 	%p1, %rd262, %rd511;
	@%p1 bra 	$L__BB445_54;
	cvt.u32.u64 	%r6, %rd261;
	add.s32 	%r206, %r6, -1;
	setp.lt.s32 	%p27, %r206, 0;
	mov.b64 	%rd515, 0;
	mov.u64 	%rd516, %rd515;
	@%p27 bra 	$L__BB445_53;
	cvt.u64.u32 	%rd512, %r4;
	setp.lt.u32 	%p28, %r206, 3;
	mov.b64 	%rd516, 0;
	mov.u64 	%rd515, %rd516;
	@%p28 bra 	$L__BB445_30;
	add.s32 	%r204, %r6, -2;
	and.b32  	%r133, %r6, -4;
	neg.s32 	%r203, %r133;
	mov.b64 	%rd516, 0;
$L__BB445_4:
	.pragma "nounroll";
	add.s32 	%r12, %r204, 1;
	mul.wide.u32 	%rd397, %r12, 8;
	add.s64 	%rd398, %rd2, %rd397;
	ld.global.u64 	%rd10, [%rd398];
	or.b64  	%rd399, %rd512, %rd10;
	and.b64  	%rd400, %rd399, -4294967296;
	setp.ne.s64 	%p29, %rd400, 0;
	@%p29 bra 	$L__BB445_6;
	cvt.u32.u64 	%r134, %rd10;
	cvt.u32.u64 	%r135, %rd512;
	div.u32 	%r136, %r135, %r134;
	mul.lo.s32 	%r137, %r136, %r134;
	sub.s32 	%r138, %r135, %r137;
	cvt.u64.u32 	%rd477, %r136;
	cvt.u64.u32 	%rd478, %r138;
	bra.uni 	$L__BB445_7;
$L__BB445_6:
	div.s64 	%rd477, %rd512, %rd10;
	mul.lo.s64 	%rd401, %rd477, %rd10;
	sub.s64 	%rd478, %rd512, %rd401;
$L__BB445_7:
	mul.wide.u32 	%rd402, %r12, 8;
	add.s64 	%rd403, %rd1, %rd402;
	ld.global.u64 	%rd17, [%rd403];
	mad.lo.s64 	%rd18, %rd17, %rd478, %rd515;
	or.b64  	%rd404, %rd511, %rd10;
	and.b64  	%rd405, %rd404, -4294967296;
	setp.ne.s64 	%p30, %rd405, 0;
	@%p30 bra 	$L__BB445_9;
	cvt.u32.u64 	%r139, %rd10;
	cvt.u32.u64 	%r140, %rd511;
	div.u32 	%r141, %r140, %r139;
	mul.lo.s32 	%r142, %r141, %r139;
	sub.s32 	%r143, %r140, %r142;
	cvt.u64.u32 	%rd479, %r141;
	cvt.u64.u32 	%rd480, %r143;
	bra.uni 	$L__BB445_10;
$L__BB445_9:
	div.s64 	%rd479, %rd511, %rd10;
	mul.lo.s64 	%rd406, %rd479, %rd10;
	sub.s64 	%rd480, %rd511, %rd406;
$L__BB445_10:
	mad.lo.s64 	%rd25, %rd480, %rd17, %rd516;
	add.s32 	%r13, %r204, -2;
	mul.wide.u32 	%rd407, %r204, 8;
	add.s64 	%rd408, %rd2, %rd407;
	ld.global.u64 	%rd26, [%rd408];
	or.b64  	%rd409, %rd477, %rd26;
	and.b64  	%rd410, %rd409, -4294967296;
	setp.ne.s64 	%p31, %rd410, 0;
	@%p31 bra 	$L__BB445_12;
	cvt.u32.u64 	%r144, %rd26;
	cvt.u32.u64 	%r145, %rd477;
	div.u32 	%r146, %r145, %r144;
	mul.lo.s32 	%r147, %r146, %r144;
	sub.s32 	%r148, %r145, %r147;
	cvt.u64.u32 	%rd481, %r146;
	cvt.u64.u32 	%rd482, %r148;
	bra.uni 	$L__BB445_13;
$L__BB445_12:
	div.s64 	%rd481, %rd477, %rd26;
	mul.lo.s64 	%rd411, %rd481, %rd26;
	sub.s64 	%rd482, %rd477, %rd411;
$L__BB445_13:
	mul.wide.u32 	%rd412, %r204, 8;
	add.s64 	%rd413, %rd1, %rd412;
	ld.global.u64 	%rd33, [%rd413];
	mad.lo.s64 	%rd34, %rd33, %rd482, %rd18;
	or.b64  	%rd414, %rd479, %rd26;
	and.b64  	%rd415, %rd414, -4294967296;
	setp.ne.s64 	%p32, %rd415, 0;
	@%p32 bra 	$L__BB445_15;
	cvt.u32.u64 	%r149, %rd26;
	cvt.u32.u64 	%r150, %rd479;
	div.u32 	%r151, %r150, %r149;
	mul.lo.s32 	%r152, %r151, %r149;
	sub.s32 	%r153, %r150, %r152;
	cvt.u64.u32 	%rd483, %r151;
	cvt.u64.u32 	%rd484, %r153;
	bra.uni 	$L__BB445_16;
$L__BB445_15:
	div.s64 	%rd483, %rd479, %rd26;
	mul.lo.s64 	%rd416, %rd483, %rd26;
	sub.s64 	%rd484, %rd479, %rd416;
$L__BB445_16:
	mad.lo.s64 	%rd41, %rd484, %rd33, %rd25;
	add.s32 	%r14, %r204, -1;
	mul.wide.u32 	%rd417, %r14, 8;
	add.s64 	%rd418, %rd2, %rd417;
	ld.global.u64 	%rd42, [%rd418];
	or.b64  	%rd419, %rd481, %rd42;
	and.b64  	%rd420, %rd419, -4294967296;
	setp.ne.s64 	%p33, %rd420, 0;
	@%p33 bra 	$L__BB445_18;
	cvt.u32.u64 	%r154, %rd42;
	cvt.u32.u64 	%r155, %rd481;
	div.u32 	%r156, %r155, %r154;
	mul.lo.s32 	%r157, %r156, %r154;
	sub.s32 	%r158, %r155, %r157;
	cvt.u64.u32 	%rd485, %r156;
	cvt.u64.u32 	%rd486, %r158;
	bra.uni 	$L__BB445_19;
$L__BB445_18:
	div.s64 	%rd485, %rd481, %rd42;
	mul.lo.s64 	%rd421, %rd485, %rd42;
	sub.s64 	%rd486, %rd481, %rd421;
$L__BB445_19:
	mul.wide.u32 	%rd422, %r14, 8;
	add.s64 	%rd423, %rd1, %rd422;
	ld.global.u64 	%rd49, [%rd423];
	mad.lo.s64 	%rd50, %rd49, %rd486, %rd34;
	or.b64  	%rd424, %rd483, %rd42;
	and.b64  	%rd425, %rd424, -4294967296;
	setp.ne.s64 	%p34, %rd425, 0;
	@%p34 bra 	$L__BB445_21;
	cvt.u32.u64 	%r159, %rd42;
	cvt.u32.u64 	%r160, %rd483;
	div.u32 	%r161, %r160, %r159;
	mul.lo.s32 	%r162, %r161, %r159;
	sub.s32 	%r163, %r160, %r162;
	cvt.u64.u32 	%rd487, %r161;
	cvt.u64.u32 	%rd488, %r163;
	bra.uni 	$L__BB445_22;
$L__BB445_21:
	div.s64 	%rd487, %rd483, %rd42;
	mul.lo.s64 	%rd426, %rd487, %rd42;
	sub.s64 	%rd488, %rd483, %rd426;
$L__BB445_22:
	mad.lo.s64 	%rd57, %rd488, %rd49, %rd41;
	mul.wide.u32 	%rd427, %r13, 8;
	add.s64 	%rd428, %rd2, %rd427;
	ld.global.u64 	%rd58, [%rd428];
	or.b64  	%rd429, %rd485, %rd58;
	and.b64  	%rd430, %rd429, -4294967296;
	setp.ne.s64 	%p35, %rd430, 0;
	@%p35 bra 	$L__BB445_24;
	cvt.u32.u64 	%r164, %rd58;
	cvt.u32.u64 	%r165, %rd485;
	div.u32 	%r166, %r165, %r164;
	mul.lo.s32 	%r167, %r166, %r164;
	sub.s32 	%r168, %r165, %r167;
	cvt.u64.u32 	%rd512, %r166;
	cvt.u64.u32 	%rd490, %r168;
	bra.uni 	$L__BB445_25;
$L__BB445_24:
	div.s64 	%rd512, %rd485, %rd58;
	mul.lo.s64 	%rd431, %rd512, %rd58;
	sub.s64 	%rd490, %rd485, %rd431;
$L__BB445_25:
	mul.wide.u32 	%rd432, %r13, 8;
	add.s64 	%rd433, %rd1, %rd432;
	ld.global.u64 	%rd65, [%rd433];
	mad.lo.s64 	%rd515, %rd65, %rd490, %rd50;
	or.b64  	%rd434, %rd487, %rd58;
	and.b64  	%rd435, %rd434, -4294967296;
	setp.ne.s64 	%p36, %rd435, 0;
	@%p36 bra 	$L__BB445_27;
	cvt.u32.u64 	%r169, %rd58;
	cvt.u32.u64 	%r170, %rd487;
	div.u32 	%r171, %r170, %r169;
	mul.lo.s32 	%r172, %r171, %r169;
	sub.s32 	%r173, %r170, %r172;
	cvt.u64.u32 	%rd511, %r171;
	cvt.u64.u32 	%rd492, %r173;
	bra.uni 	$L__BB445_28;
$L__BB445_27:
	div.s64 	%rd511, %rd487, %rd58;
	mul.lo.s64 	%rd436, %rd511, %rd58;
	sub.s64 	%rd492, %rd487, %rd436;
$L__BB445_28:
	mad.lo.s64 	%rd516, %rd492, %rd65, %rd57;
	add.s32 	%r204, %r204, -4;
	add.s32 	%r203, %r203, 4;
	setp.ne.s32 	%p37, %r203, 0;
	@%p37 bra 	$L__BB445_4;
	add.s32 	%r206, %r204, 1;
$L__BB445_30:
	and.b32  	%r19, %r6, 3;
	setp.eq.s32 	%p38, %r19, 0;
	@%p38 bra 	$L__BB445_53;
	setp.eq.s32 	%p39, %r19, 1;
	@%p39 bra 	$L__BB445_45;
	mul.wide.u32 	%rd438, %r206, 8;
	add.s64 	%rd439, %rd2, %rd438;
	ld.global.u64 	%rd80, [%rd439];
	or.b64  	%rd440, %rd512, %rd80;
	and.b64  	%rd441, %rd440, -4294967296;
	setp.ne.s64 	%p40, %rd441, 0;
	@%p40 bra 	$L__BB445_34;
	cvt.u32.u64 	%r174, %rd80;
	cvt.u32.u64 	%r175, %rd512;
	div.u32 	%r176, %r175, %r174;
	mul.lo.s32 	%r177, %r176, %r174;
	sub.s32 	%r178, %r175, %r177;
	cvt.u64.u32 	%rd499, %r176;
	cvt.u64.u32 	%rd500, %r178;
	bra.uni 	$L__BB445_35;
$L__BB445_34:
	div.s64 	%rd499, %rd512, %rd80;
	mul.lo.s64 	%rd442, %rd499, %rd80;
	sub.s64 	%rd500, %rd512, %rd442;
$L__BB445_35:
	add.s64 	%rd444, %rd1, %rd438;
	ld.global.u64 	%rd87, [%rd444];
	mad.lo.s64 	%rd88, %rd87, %rd500, %rd515;
	or.b64  	%rd445, %rd511, %rd80;
	and.b64  	%rd446, %rd445, -4294967296;
	setp.ne.s64 	%p41, %rd446, 0;
	@%p41 bra 	$L__BB445_37;
	cvt.u32.u64 	%r179, %rd80;
	cvt.u32.u64 	%r180, %rd511;
	div.u32 	%r181, %r180, %r179;
	mul.lo.s32 	%r182, %r181, %r179;
	sub.s32 	%r183, %r180, %r182;
	cvt.u64.u32 	%rd501, %r181;
	cvt.u64.u32 	%rd502, %r183;
	bra.uni 	$L__BB445_38;
$L__BB445_37:
	div.s64 	%rd501, %rd511, %rd80;
	mul.lo.s64 	%rd447, %rd501, %rd80;
	sub.s64 	%rd502, %rd511, %rd447;
$L__BB445_38:
	mad.lo.s64 	%rd95, %rd502, %rd87, %rd516;
	add.s32 	%r20, %r206, -1;
	mul.wide.u32 	%rd448, %r20, 8;
	add.s64 	%rd449, %rd2, %rd448;
	ld.global.u64 	%rd96, [%rd449];
	or.b64  	%rd450, %rd499, %rd96;
	and.b64  	%rd451, %rd450, -4294967296;
	setp.ne.s64 	%p42, %rd451, 0;
	@%p42 bra 	$L__BB445_40;
	cvt.u32.u64 	%r184, %rd96;
	cvt.u32.u64 	%r185, %rd499;
	div.u32 	%r186, %r185, %r184;
	mul.lo.s32 	%r187, %r186, %r184;
	sub.s32 	%r188, %r185, %r187;
	cvt.u64.u32 	%rd512, %r186;
	cvt.u64.u32 	%rd504, %r188;
	bra.uni 	$L__BB445_41;
$L__BB445_40:
	div.s64 	%rd512, %rd499, %rd96;
	mul.lo.s64 	%rd452, %rd512, %rd96;
	sub.s64 	%rd504, %rd499, %rd452;
$L__BB445_41:
	add.s64 	%rd454, %rd1, %rd448;
	ld.global.u64 	%rd103, [%rd454];
	mad.lo.s64 	%rd515, %rd103, %rd504, %rd88;
	or.b64  	%rd455, %rd501, %rd96;
	and.b64  	%rd456, %rd455, -4294967296;
	setp.ne.s64 	%p43, %rd456, 0;
	@%p43 bra 	$L__BB445_43;
	cvt.u32.u64 	%r189, %rd96;
	cvt.u32.u64 	%r190, %rd501;
	div.u32 	%r191, %r190, %r189;
	mul.lo.s32 	%r192, %r191, %r189;
	sub.s32 	%r193, %r190, %r192;
	cvt.u64.u32 	%rd511, %r191;
	cvt.u64.u32 	%rd506, %r193;
	bra.uni 	$L__BB445_44;
$L__BB445_43:
	div.s64 	%rd511, %rd501, %rd96;
	mul.lo.s64 	%rd457, %rd511, %rd96;
	sub.s64 	%rd506, %rd501, %rd457;
$L__BB445_44:
	mad.lo.s64 	%rd516, %rd506, %rd103, %rd95;
	add.s32 	%r206, %r206, -2;
$L__BB445_45:
	and.b32  	%r194, %r6, 1;
	setp.eq.b32 	%p44, %r194, 1;
	not.pred 	%p45, %p44;
	@%p45 bra 	$L__BB445_53;
	mul.wide.u32 	%rd458, %r206, 8;
	add.s64 	%rd459, %rd2, %rd458;
	ld.global.u64 	%rd118, [%rd459];
	or.b64  	%rd460, %rd512, %rd118;
	and.b64  	%rd461, %rd460, -4294967296;
	setp.ne.s64 	%p46, %rd461, 0;
	@%p46 bra 	$L__BB445_48;
	cvt.u32.u64 	%r195, %rd118;
	cvt.u32.u64 	%r196, %rd512;
	rem.u32 	%r197, %r196, %r195;
	cvt.u64.u32 	%rd513, %r197;
	bra.uni 	$L__BB445_49;
$L__BB445_48:
	rem.s64 	%rd513, %rd512, %rd118;
$L__BB445_49:
	add.s64 	%rd463, %rd1, %rd458;
	ld.global.u64 	%rd122, [%rd463];
	mad.lo.s64 	%rd515, %rd122, %rd513, %rd515;
	or.b64  	%rd464, %rd511, %rd118;
	and.b64  	%rd465, %rd464, -4294967296;
	setp.ne.s64 	%p47, %rd465, 0;
	@%p47 bra 	$L__BB445_51;
	cvt.u32.u64 	%r198, %rd118;
	cvt.u32.u64 	%r199, %rd511;
	rem.u32 	%r200, %r199, %r198;
	cvt.u64.u32 	%rd514, %r200;
	bra.uni 	$L__BB445_52;
$L__BB445_51:
	rem.s64 	%rd514, %rd511, %rd118;
$L__BB445_52:
	mad.lo.s64 	%rd516, %rd514, %rd122, %rd516;
$L__BB445_53:
	shl.b64 	%rd466, %rd515, 2;
	add.s64 	%rd467, %rd3, %rd466;
	ld.global.f32 	%f2, [%rd467];
	shl.b64 	%rd468, %rd516, 2;
	add.s64 	%rd469, %rd3, %rd468;
	ld.global.f32 	%f3, [%rd469];
	max.f32 	%f4, %f2, %f3;
	st.shared.f32 	[%r5], %f4;
	bra.uni 	$L__BB445_114;
$L__BB445_54:
	cvt.u64.u32 	%rd548, %r4;
	setp.le.u64 	%p2, %rd262, %rd548;
	@%p2 bra 	$L__BB445_114;
	cvt.u32.u64 	%r23, %rd261;
	add.s32 	%r210, %r23, -1;
	setp.lt.s32 	%p3, %r210, 0;
	mov.b64 	%rd557, 0;
	@%p3 bra 	$L__BB445_113;
	and.b32  	%r25, %r23, 7;
	setp.lt.u32 	%p4, %r210, 7;
	mov.b64 	%rd557, 0;
	@%p4 bra 	$L__BB445_84;
	add.s32 	%r208, %r23, -4;
	and.b32  	%r58, %r23, -8;
	neg.s32 	%r207, %r58;
	mov.b64 	%rd557, 0;
$L__BB445_58:
	.pragma "nounroll";
	add.s32 	%r30, %r208, 3;
	mul.wide.u32 	%rd270, %r30, 8;
	add.s64 	%rd271, %rd2, %rd270;
	ld.global.u64 	%rd133, [%rd271];
	or.b64  	%rd272, %rd548, %rd133;
	and.b64  	%rd273, %rd272, -4294967296;
	setp.ne.s64 	%p5, %rd273, 0;
	@%p5 bra 	$L__BB445_60;
	cvt.u32.u64 	%r59, %rd133;
	cvt.u32.u64 	%r60, %rd548;
	div.u32 	%r61, %r60, %r59;
	mul.lo.s32 	%r62, %r61, %r59;
	sub.s32 	%r63, %r60, %r62;
	cvt.u64.u32 	%rd519, %r61;
	cvt.u64.u32 	%rd520, %r63;
	bra.uni 	$L__BB445_61;
$L__BB445_60:
	div.s64 	%rd519, %rd548, %rd133;
	mul.lo.s64 	%rd274, %rd519, %rd133;
	sub.s64 	%rd520, %rd548, %rd274;
$L__BB445_61:
	add.s64 	%rd276, %rd1, %rd270;
	ld.global.u64 	%rd277, [%rd276];
	mad.lo.s64 	%rd140, %rd277, %rd520, %rd557;
	add.s32 	%r31, %r208, 2;
	mul.wide.u32 	%rd278, %r31, 8;
	add.s64 	%rd279, %rd2, %rd278;
	ld.global.u64 	%rd141, [%rd279];
	or.b64  	%rd280, %rd519, %rd141;
	and.b64  	%rd281, %rd280, -4294967296;
	setp.ne.s64 	%p6, %rd281, 0;
	@%p6 bra 	$L__BB445_63;
	cvt.u32.u64 	%r64, %rd141;
	cvt.u32.u64 	%r65, %rd519;
	div.u32 	%r66, %r65, %r64;
	mul.lo.s32 	%r67, %r66, %r64;
	sub.s32 	%r68, %r65, %r67;
	cvt.u64.u32 	%rd521, %r66;
	cvt.u64.u32 	%rd522, %r68;
	bra.uni 	$L__BB445_64;
$L__BB445_63:
	div.s64 	%rd521, %rd519, %rd141;
	mul.lo.s64 	%rd282, %rd521, %rd141;
	sub.s64 	%rd522, %rd519, %rd282;
$L__BB445_64:
	add.s64 	%rd284, %rd1, %rd278;
	ld.global.u64 	%rd285, [%rd284];
	mad.lo.s64 	%rd148, %rd285, %rd522, %rd140;
	add.s32 	%r32, %r208, 1;
	mul.wide.u32 	%rd286, %r32, 8;
	add.s64 	%rd287, %rd2, %rd286;
	ld.global.u64 	%rd149, [%rd287];
	or.b64  	%rd288, %rd521, %rd149;
	and.b64  	%rd289, %rd288, -4294967296;
	setp.ne.s64 	%p7, %rd289, 0;
	@%p7 bra 	$L__BB445_66;
	cvt.u32.u64 	%r69, %rd149;
	cvt.u32.u64 	%r70, %rd521;
	div.u32 	%r71, %r70, %r69;
	mul.lo.s32 	%r72, %r71, %r69;
	sub.s32 	%r73, %r70, %r72;
	cvt.u64.u32 	%rd523, %r71;
	cvt.u64.u32 	%rd524, %r73;
	bra.uni 	$L__BB445_67;
$L__BB445_66:
	div.s64 	%rd523, %rd521, %rd149;
	mul.lo.s64 	%rd290, %rd523, %rd149;
	sub.s64 	%rd524, %rd521, %rd290;
$L__BB445_67:
	add.s64 	%rd292, %rd1, %rd286;
	ld.global.u64 	%rd293, [%rd292];
	mad.lo.s64 	%rd156, %rd293, %rd524, %rd148;
	add.s32 	%r33, %r208, -4;
	mul.wide.u32 	%rd294, %r208, 8;
	add.s64 	%rd295, %rd2, %rd294;
	ld.global.u64 	%rd157, [%rd295];
	or.b64  	%rd296, %rd523, %rd157;
	and.b64  	%rd297, %rd296, -4294967296;
	setp.ne.s64 	%p8, %rd297, 0;
	@%p8 bra 	$L__BB445_69;
	cvt.u32.u64 	%r74, %rd157;
	cvt.u32.u64 	%r75, %rd523;
	div.u32 	%r76, %r75, %r74;
	mul.lo.s32 	%r77, %r76, %r74;
	sub.s32 	%r78, %r75, %r77;
	cvt.u64.u32 	%rd525, %r76;
	cvt.u64.u32 	%rd526, %r78;
	bra.uni 	$L__BB445_70;
$L__BB445_69:
	div.s64 	%rd525, %rd523, %rd157;
	mul.lo.s64 	%rd298, %rd525, %rd157;
	sub.s64 	%rd526, %rd523, %rd298;
$L__BB445_70:
	add.s64 	%rd300, %rd1, %rd294;
	ld.global.u64 	%rd301, [%rd300];
	mad.lo.s64 	%rd164, %rd301, %rd526, %rd156;
	add.s32 	%r34, %r208, -1;
	mul.wide.u32 	%rd302, %r34, 8;
	add.s64 	%rd303, %rd2, %rd302;
	ld.global.u64 	%rd165, [%rd303];
	or.b64  	%rd304, %rd525, %rd165;
	and.b64  	%rd305, %rd304, -4294967296;
	setp.ne.s64 	%p9, %rd305, 0;
	@%p9 bra 	$L__BB445_72;
	cvt.u32.u64 	%r79, %rd165;
	cvt.u32.u64 	%r80, %rd525;
	div.u32 	%r81, %r80, %r79;
	mul.lo.s32 	%r82, %r81, %r79;
	sub.s32 	%r83, %r80, %r82;
	cvt.u64.u32 	%rd527, %r81;
	cvt.u64.u32 	%rd528, %r83;
	bra.uni 	$L__BB445_73;
$L__BB445_72:
	div.s64 	%rd527, %rd525, %rd165;
	mul.lo.s64 	%rd306, %rd527, %rd165;
	sub.s64 	%rd528, %rd525, %rd306;
$L__BB445_73:
	add.s64 	%rd308, %rd1, %rd302;
	ld.global.u64 	%rd309, [%rd308];
	mad.lo.s64 	%rd172, %rd309, %rd528, %rd164;
	add.s32 	%r35, %r208, -2;
	mul.wide.u32 	%rd310, %r35, 8;
	add.s64 	%rd311, %rd2, %rd310;
	ld.global.u64 	%rd173, [%rd311];
	or.b64  	%rd312, %rd527, %rd173;
	and.b64  	%rd313, %rd312, -4294967296;
	setp.ne.s64 	%p10, %rd313, 0;
	@%p10 bra 	$L__BB445_75;
	cvt.u32.u64 	%r84, %rd173;
	cvt.u32.u64 	%r85, %rd527;
	div.u32 	%r86, %r85, %r84;
	mul.lo.s32 	%r87, %r86, %r84;
	sub.s32 	%r88, %r85, %r87;
	cvt.u64.u32 	%rd529, %r86;
	cvt.u64.u32 	%rd530, %r88;
	bra.uni 	$L__BB445_76;
$L__BB445_75:
	div.s64 	%rd529, %rd527, %rd173;
	mul.lo.s64 	%rd314, %rd529, %rd173;
	sub.s64 	%rd530, %rd527, %rd314;
$L__BB445_76:
	add.s64 	%rd316, %rd1, %rd310;
	ld.global.u64 	%rd317, [%rd316];
	mad.lo.s64 	%rd180, %rd317, %rd530, %rd172;
	add.s32 	%r36, %r208, -3;
	mul.wide.u32 	%rd318, %r36, 8;
	add.s64 	%rd319, %rd2, %rd318;
	ld.global.u64 	%rd181, [%rd319];
	or.b64  	%rd320, %rd529, %rd181;
	and.b64  	%rd321, %rd320, -4294967296;
	setp.ne.s64 	%p11, %rd321, 0;
	@%p11 bra 	$L__BB445_78;
	cvt.u32.u64 	%r89, %rd181;
	cvt.u32.u64 	%r90, %rd529;
	div.u32 	%r91, %r90, %r89;
	mul.lo.s32 	%r92, %r91, %r89;
	sub.s32 	%r93, %r90, %r92;
	cvt.u64.u32 	%rd531, %r91;
	cvt.u64.u32 	%rd532, %r93;
	bra.uni 	$L__BB445_79;
$L__BB445_78:
	div.s64 	%rd531, %rd529, %rd181;
	mul.lo.s64 	%rd322, %rd531, %rd181;
	sub.s64 	%rd532, %rd529, %rd322;
$L__BB445_79:
	add.s64 	%rd324, %rd1, %rd318;
	ld.global.u64 	%rd325, [%rd324];
	mad.lo.s64 	%rd188, %rd325, %rd532, %rd180;
	mul.wide.u32 	%rd326, %r33, 8;
	add.s64 	%rd327, %rd2, %rd326;
	ld.global.u64 	%rd189, [%rd327];
	or.b64  	%rd328, %rd531, %rd189;
	and.b64  	%rd329, %rd328, -4294967296;
	setp.ne.s64 	%p12, %rd329, 0;
	@%p12 bra 	$L__BB445_81;
	cvt.u32.u64 	%r94, %rd189;
	cvt.u32.u64 	%r95, %rd531;
	div.u32 	%r96, %r95, %r94;
	mul.lo.s32 	%r97, %r96, %r94;
	sub.s32 	%r98, %r95, %r97;
	cvt.u64.u32 	%rd548, %r96;
	cvt.u64.u32 	%rd534, %r98;
	bra.uni 	$L__BB445_82;
$L__BB445_81:
	div.s64 	%rd548, %rd531, %rd189;
	mul.lo.s64 	%rd330, %rd548, %rd189;
	sub.s64 	%rd534, %rd531, %rd330;
$L__BB445_82:
	add.s64 	%rd332, %rd1, %rd326;
	ld.global.u64 	%rd333, [%rd332];
	mad.lo.s64 	%rd557, %rd333, %rd534, %rd188;
	add.s32 	%r208, %r208, -8;
	add.s32 	%r207, %r207, 8;
	setp.ne.s32 	%p13, %r207, 0;
	@%p13 bra 	$L__BB445_58;
	add.s32 	%r210, %r208, 3;
$L__BB445_84:
	setp.eq.s32 	%p14, %r25, 0;
	@%p14 bra 	$L__BB445_113;
	and.b32  	%r41, %r23, 3;
	setp.lt.u32 	%p15, %r25, 4;
	@%p15 bra 	$L__BB445_99;
	mul.wide.u32 	%rd335, %r210, 8;
	add.s64 	%rd336, %rd2, %rd335;
	ld.global.u64 	%rd200, [%rd336];
	or.b64  	%rd337, %rd548, %rd200;
	and.b64  	%rd338, %rd337, -4294967296;
	setp.ne.s64 	%p16, %rd338, 0;
	@%p16 bra 	$L__BB445_88;
	cvt.u32.u64 	%r99, %rd200;
	cvt.u32.u64 	%r100, %rd548;
	div.u32 	%r101, %r100, %r99;
	mul.lo.s32 	%r102, %r101, %r99;
	sub.s32 	%r103, %r100, %r102;
	cvt.u64.u32 	%rd538, %r101;
	cvt.u64.u32 	%rd539, %r103;
	bra.uni 	$L__BB445_89;
$L__BB445_88:
	div.s64 	%rd538, %rd548, %rd200;
	mul.lo.s64 	%rd339, %rd538, %rd200;
	sub.s64 	%rd539, %rd548, %rd339;
$L__BB445_89:
	add.s64 	%rd341, %rd1, %rd335;
	ld.global.u64 	%rd342, [%rd341];
	mad.lo.s64 	%rd207, %rd342, %rd539, %rd557;
	add.s32 	%r42, %r210, -1;
	mul.wide.u32 	%rd343, %r42, 8;
	add.s64 	%rd344, %rd2, %rd343;
	ld.global.u64 	%rd208, [%rd344];
	or.b64  	%rd345, %rd538, %rd208;
	and.b64  	%rd346, %rd345, -4294967296;
	setp.ne.s64 	%p17, %rd346, 0;
	@%p17 bra 	$L__BB445_91;
	cvt.u32.u64 	%r104, %rd208;
	cvt.u32.u64 	%r105, %rd538;
	div.u32 	%r106, %r105, %r104;
	mul.lo.s32 	%r107, %r106, %r104;
	sub.s32 	%r108, %r105, %r107;
	cvt.u64.u32 	%rd540, %r106;
	cvt.u64.u32 	%rd541, %r108;
	bra.uni 	$L__BB445_92;
$L__BB445_91:
	div.s64 	%rd540, %rd538, %rd208;
	mul.lo.s64 	%rd347, %rd540, %rd208;
	sub.s64 	%rd541, %rd538, %rd347;
$L__BB445_92:
	add.s64 	%rd349, %rd1, %rd343;
	ld.global.u64 	%rd350, [%rd349];
	mad.lo.s64 	%rd215, %rd350, %rd541, %rd207;
	add.s32 	%r43, %r210, -2;
	mul.wide.u32 	%rd351, %r43, 8;
	add.s64 	%rd352, %rd2, %rd351;
	ld.global.u64 	%rd216, [%rd352];
	or.b64  	%rd353, %rd540, %rd216;
	and.b64  	%rd354, %rd353, -4294967296;
	setp.ne.s64 	%p18, %rd354, 0;
	@%p18 bra 	$L__BB445_94;
	cvt.u32.u64 	%r109, %rd216;
	cvt.u32.u64 	%r110, %rd540;
	div.u32 	%r111, %r110, %r109;
	mul.lo.s32 	%r112, %r111, %r109;
	sub.s32 	%r113, %r110, %r112;
	cvt.u64.u32 	%rd542, %r111;
	cvt.u64.u32 	%rd543, %r113;
	bra.uni 	$L__BB445_95;
$L__BB445_94:
	div.s64 	%rd542, %rd540, %rd216;
	mul.lo.s64 	%rd355, %rd542, %rd216;
	sub.s64 	%rd543, %rd540, %rd355;
$L__BB445_95:
	add.s64 	%rd357, %rd1, %rd351;
	ld.global.u64 	%rd358, [%rd357];
	mad.lo.s64 	%rd223, %rd358, %rd543, %rd215;
	add.s32 	%r44, %r210, -3;
	mul.wide.u32 	%rd359, %r44, 8;
	add.s64 	%rd360, %rd2, %rd359;
	ld.global.u64 	%rd224, [%rd360];
	or.b64  	%rd361, %rd542, %rd224;
	and.b64  	%rd362, %rd361, -4294967296;
	setp.ne.s64 	%p19, %rd362, 0;
	@%p19 bra 	$L__BB445_97;
	cvt.u32.u64 	%r114, %rd224;
	cvt.u32.u64 	%r115, %rd542;
	div.u32 	%r116, %r115, %r114;
	mul.lo.s32 	%r117, %r116, %r114;
	sub.s32 	%r118, %r115, %r117;
	cvt.u64.u32 	%rd548, %r116;
	cvt.u64.u32 	%rd545, %r118;
	bra.uni 	$L__BB445_98;
$L__BB445_97:
	div.s64 	%rd548, %rd542, %rd224;
	mul.lo.s64 	%rd363, %rd548, %rd224;
	sub.s64 	%rd545, %rd542, %rd363;
$L__BB445_98:
	add.s64 	%rd365, %rd1, %rd359;
	ld.global.u64 	%rd366, [%rd365];
	mad.lo.s64 	%rd557, %rd366, %rd545, %rd223;
	add.s32 	%r210, %r210, -4;
$L__BB445_99:
	setp.eq.s32 	%p20, %r41, 0;
	@%p20 bra 	$L__BB445_113;
	setp.eq.s32 	%p21, %r41, 1;
	@%p21 bra 	$L__BB445_108;
	mul.wide.u32 	%rd368, %r210, 8;
	add.s64 	%rd369, %rd2, %rd368;
	ld.global.u64 	%rd235, [%rd369];
	or.b64  	%rd370, %rd548, %rd235;
	and.b64  	%rd371, %rd370, -4294967296;
	setp.ne.s64 	%p22, %rd371, 0;
	@%p22 bra 	$L__BB445_103;
	cvt.u32.u64 	%r119, %rd235;
	cvt.u32.u64 	%r120, %rd548;
	div.u32 	%r121, %r120, %r119;
	mul.lo.s32 	%r122, %r121, %r119;
	sub.s32 	%r123, %r120, %r122;
	cvt.u64.u32 	%rd549, %r121;
	cvt.u64.u32 	%rd550, %r123;
	bra.uni 	$L__BB445_104;
$L__BB445_103:
	div.s64 	%rd549, %rd548, %rd235;
	mul.lo.s64 	%rd372, %rd549, %rd235;
	sub.s64 	%rd550, %rd548, %rd372;
$L__BB445_104:
	add.s64 	%rd374, %rd1, %rd368;
	ld.global.u64 	%rd375, [%rd374];
	mad.lo.s64 	%rd242, %rd375, %rd550, %rd557;
	add.s32 	%r47, %r210, -1;
	mul.wide.u32 	%rd376, %r47, 8;
	add.s64 	%rd377, %rd2, %rd376;
	ld.global.u64 	%rd243, [%rd377];
	or.b64  	%rd378, %rd549, %rd243;
	and.b64  	%rd379, %rd378, -4294967296;
	setp.ne.s64 	%p23, %rd379, 0;
	@%p23 bra 	$L__BB445_106;
	cvt.u32.u64 	%r124, %rd243;
	cvt.u32.u64 	%r125, %rd549;
	div.u32 	%r126, %r125, %r124;
	mul.lo.s32 	%r127, %r126, %r124;
	sub.s32 	%r128, %r125, %r127;
	cvt.u64.u32 	%rd548, %r126;
	cvt.u64.u32 	%rd552, %r128;
	bra.uni 	$L__BB445_107;
$L__BB445_106:
	div.s64 	%rd548, %rd549, %rd243;
	mul.lo.s64 	%rd380, %rd548, %rd243;
	sub.s64 	%rd552, %rd549, %rd380;
$L__BB445_107:
	add.s64 	%rd382, %rd1, %rd376;
	ld.global.u64 	%rd383, [%rd382];
	mad.lo.s64 	%rd557, %rd383, %rd552, %rd242;
	add.s32 	%r210, %r210, -2;
$L__BB445_108:
	and.b32  	%r129, %r23, 1;
	setp.eq.b32 	%p24, %r129, 1;
	not.pred 	%p25, %p24;
	@%p25 bra 	$L__BB445_113;
	mul.wide.u32 	%rd384, %r210, 8;
	add.s64 	%rd385, %rd2, %rd384;
	ld.global.u64 	%rd254, [%rd385];
	or.b64  	%rd386, %rd548, %rd254;
	and.b64  	%rd387, %rd386, -4294967296;
	setp.ne.s64 	%p26, %rd387, 0;
	@%p26 bra 	$L__BB445_111;
	cvt.u32.u64 	%r130, %rd254;
	cvt.u32.u64 	%r131, %rd548;
	rem.u32 	%r132, %r131, %r130;
	cvt.u64.u32 	%rd556, %r132;
	bra.uni 	$L__BB445_112;
$L__BB445_111:
	rem.s64 	%rd556, %rd548, %rd254;
$L__BB445_112:
	add.s64 	%rd389, %rd1, %rd384;
	ld.global.u64 	%rd390, [%rd389];
	mad.lo.s64 	%rd557, %rd390, %rd556, %rd557;
$L__BB445_113:
	shl.b64 	%rd391, %rd557, 2;
	add.s64 	%rd392, %rd3, %rd391;
	ld.global.f32 	%f1, [%rd392];
	st.shared.f32 	[%r5], %f1;
$L__BB445_114:
	bar.sync 	0;
	setp.lt.u32 	%p48, %r212, 66;
	@%p48 bra 	$L__BB445_118;
$L__BB445_115:
	shr.u32 	%r51, %r212, 1;
	setp.ge.u32 	%p49, %r1, %r51;
	@%p49 bra 	$L__BB445_117;
	ld.shared.f32 	%f5, [%r5];
	shl.b32 	%r201, %r51, 2;
	add.s32 	%r202, %r5, %r201;
	ld.shared.f32 	%f6, [%r202];
	max.f32 	%f7, %f5, %f6;
	st.shared.f32 	[%r5], %f7;
$L__BB445_117:
	bar.sync 	0;
	setp.gt.u32 	%p50, %r212, 131;
	mov.u32 	%r212, %r51;
	@%p50 bra 	$L__BB445_115;
$L__BB445_118:
	setp.gt.u32 	%p51, %r1, 31;
	@%p51 bra 	$L__BB445_121;
	ld.volatile.shared.f32 	%f8, [%r5];
	ld.volatile.shared.f32 	%f9, [%r5+128];
	max.f32 	%f10, %f8, %f9;
	st.volatile.shared.f32 	[%r5], %f10;
	ld.volatile.shared.f32 	%f11, [%r5];
	ld.volatile.shared.f32 	%f12, [%r5+64];
	max.f32 	%f13, %f11, %f12;
	st.volatile.shared.f32 	[%r5], %f13;
	ld.volatile.shared.f32 	%f14, [%r5];
	ld.volatile.shared.f32 	%f15, [%r5+32];
	max.f32 	%f16, %f14, %f15;
	st.volatile.shared.f32 	[%r5], %f16;
	ld.volatile.shared.f32 	%f17, [%r5];
	ld.volatile.shared.f32 	%f18, [%r5+16];
	max.f32 	%f19, %f17, %f18;
	st.volatile.shared.f32 	[%r5], %f19;
	ld.volatile.shared.f32 	%f20, [%r5];
	ld.volatile.shared.f32 	%f21, [%r5+8];
	max.f32 	%f22, %f20, %f21;
	st.volatile.shared.f32 	[%r5], %f22;
	ld.volatile.shared.f32 	%f23, [%r5];
	ld.volatile.shared.f32 	%f24, [%r5+4];
	max.f32 	%f25, %f23, %f24;
	st.volatile.shared.f32 	[%r5], %f25;
	setp.ne.s32 	%p52, %r1, 0;
	@%p52 bra 	$L__BB445_121;
	ld.shared.f32 	%f26, [maxsdata_f32];
	cvta.to.global.u64 	%rd470, %rd260;
	mul.wide.u32 	%rd471, %r2, 4;
	add.s64 	%rd472, %rd470, %rd471;
	st.global.f32 	[%rd472], %f26;
$L__BB445_121:
	ret;

}
	// .globl	contiguous_max2_f32
.visible .entry contiguous_max2_f32(
	.param .u64 .ptr .align 1 contiguous_max2_f32_param_0,
	.param .u64 .ptr .align 1 contiguous_max2_f32_param_1,
	.param .u64 .ptr .align 1 contiguous_max2_f32_param_2,
	.param .u64 .ptr .align 1 contiguous_max2_f32_param_3,
	.param .u64 contiguous_max2_f32_param_4,
	.param .u64 contiguous_max2_f32_param_5,
	.param .u64 contiguous_max2_f32_param_6
)
{
	.reg .pred 	%p<53>;
	.reg .b32 	%r<217>;
	.reg .b32 	%f<27>;
	.reg .b64 	%rd<572>;

	ld.param.u64 	%rd266, [contiguous_max2_f32_param_1];
	ld.param.u64 	%rd267, [contiguous_max2_f32_param_2];
	ld.param.u64 	%rd268, [contiguous_max2_f32_param_3];
	ld.param.u64 	%rd263, [contiguous_max2_f32_param_4];
	ld.param.u64 	%rd264, [contiguous_max2_f32_param_5];
	ld.param.u64 	%rd265, [contiguous_max2_f32_param_6];
	cvta.to.global.u64 	%rd1, %rd268;
	cvta.to.global.u64 	%rd2, %rd267;
	cvta.to.global.u64 	%rd571, %rd266;
	mov.u32 	%r1, %tid.x;
	mov.u32 	%r2, %ctaid.x;
	mov.u32 	%r216, %ntid.x;
	mul.lo.s32 	%r51, %r2, %r216;
	shl.b32 	%r52, %r51, 1;
	add.s32 	%r4, %r52, %r1;
	shl.b32 	%r53, %r1, 2;
	mov.u32 	%r54, maxsdata_f32;
	add.s32 	%r5, %r54, %r53;
	mov.b32 	%r55, -8388608;
	st.shared.u32 	[%r5], %r55;
	add.s32 	%r56, %r4, %r216;
	cvt.u64.u32 	%rd4, %r56;
	setp.le.u64 	%p1, %rd264, %rd4;
	@%p1 bra 	$L__BB446_54;
	cvt.u64.u32 	%rd401, %r4;
	mov.u32 	%r133, %ctaid.y;
	cvt.u64.u32 	%rd402, %r133;
	mul.lo.s64 	%rd403, %rd264, %rd402;
	add.s64 	%rd525, %rd403, %rd401;
	add.s64 	%rd523, %rd403, %rd4;
	cvt.u32.u64 	%r6, %rd263;
	add.s32 	%r210, %r6, -1;
	setp.lt.s32 	%p27, %r210, 0;
	mov.b64 	%rd529, 0;
	mov.u64 	%rd530, %rd529;
	@%p27 bra 	$L__BB446_53;
	setp.lt.u32 	%p28, %r210, 3;
	mov.b64 	%rd530, 0;
	mov.u64 	%rd529, %rd530;
	@%p28 bra 	$L__BB446_30;
	add.s32 	%r208, %r6, -2;
	and.b32  	%r134, %r6, -4;
	neg.s32 	%r207, %r134;
	mov.b64 	%rd530, 0;
$L__BB446_4:
	.pragma "nounroll";
	add.s32 	%r12, %r208, 1;
	mul.wide.u32 	%rd407, %r12, 8;
	add.s64 	%rd408, %rd2, %rd407;
	ld.global.u64 	%rd11, [%rd408];
	or.b64  	%rd409, %rd525, %rd11;
	and.b64  	%rd410, %rd409, -4294967296;
	setp.ne.s64 	%p29, %rd410, 0;
	@%p29 bra 	$L__BB446_6;
	cvt.u32.u64 	%r135, %rd11;
	cvt.u32.u64 	%r136, %rd525;
	div.u32 	%r137, %r136, %r135;
	mul.lo.s32 	%r138, %r137, %r135;
	sub.s32 	%r139, %r136, %r138;
	cvt.u64.u32 	%rd491, %r137;
	cvt.u64.u32 	%rd492, %r139;
	bra.uni 	$L__BB446_7;
$L__BB446_6:
	div.s64 	%rd491, %rd525, %rd11;
	mul.lo.s64 	%rd411, %rd491, %rd11;
	sub.s64 	%rd492, %rd525, %rd411;
$L__BB446_7:
	mul.wide.u32 	%rd412, %r12, 8;
	add.s64 	%rd413, %rd1, %rd412;
	ld.global.u64 	%rd18, [%rd413];
	mad.lo.s64 	%rd19, %rd18, %rd492, %rd529;
	or.b64  	%rd414, %rd523, %rd11;
	and.b64  	%rd415, %rd414, -4294967296;
	setp.ne.s64 	%p30, %rd415, 0;
	@%p30 bra 	$L__BB446_9;
	cvt.u32.u64 	%r140, %rd11;
	cvt.u32.u64 	%r141, %rd523;
	div.u32 	%r142, %r141, %r140;
	mul.lo.s32 	%r143, %r142, %r140;
	sub.s32 	%r144, %r141, %r143;
	cvt.u64.u32 	%rd493, %r142;
	cvt.u64.u32 	%rd494, %r144;
	bra.uni 	$L__BB446_10;
$L__BB446_9:
	div.s64 	%rd493, %rd523, %rd11;
	mul.lo.s64 	%rd416, %rd493, %rd11;
	sub.s64 	%rd494, %rd523, %rd416;
$L__BB446_10:
	mad.lo.s64 	%rd26, %rd494, %rd18, %rd530;
	mul.wide.u32 	%rd417, %r208, 8;
	add.s64 	%rd418, %rd2, %rd417;
	ld.global.u64 	%rd27, [%rd418];
	or.b64  	%rd419, %rd491, %rd27;
	and.b64  	%rd420, %rd419, -4294967296;
	setp.ne.s64 	%p31, %rd420, 0;
	@%p31 bra 	$L__BB446_12;
	cvt.u32.u64 	%r145, %rd27;
	cvt.u32.u64 	%r146, %rd491;
	div.u32 	%r147, %r146, %r145;
	mul.lo.s32 	%r148, %r147, %r145;
	sub.s32 	%r149, %r146, %r148;
	cvt.u64.u32 	%rd495, %r147;
	cvt.u64.u32 	%rd496, %r149;
	bra.uni 	$L__BB446_13;
$L__BB446_12:
	div.s64 	%rd495, %rd491, %rd27;
	mul.lo.s64 	%rd421, %rd495, %rd27;
	sub.s64 	%rd496, %rd491, %rd421;
$L__BB446_13:
	mul.wide.u32 	%rd422, %r208, 8;
	add.s64 	%rd423, %rd1, %rd422;
	ld.global.u64 	%rd34, [%rd423];
	mad.lo.s64 	%rd35, %rd34, %rd496, %rd19;
	or.b64  	%rd424, %rd493, %rd27;
	and.b64  	%rd425, %rd424, -4294967296;
	setp.ne.s64 	%p32, %rd425, 0;
	@%p32 bra 	$L__BB446_15;
	cvt.u32.u64 	%r150, %rd27;
	cvt.u32.u64 	%r151, %rd493;
	div.u32 	%r152, %r151, %r150;
	mul.lo.s32 	%r153, %r152, %r150;
	sub.s32 	%r154, %r151, %r153;
	cvt.u64.u32 	%rd497, %r152;
	cvt.u64.u32 	%rd498, %r154;
	bra.uni 	$L__BB446_16;
$L__BB446_15:
	div.s64 	%rd497, %rd493, %rd27;
	mul.lo.s64 	%rd426, %rd497, %rd27;
	sub.s64 	%rd498, %rd493, %rd426;
$L__BB446_16:
	mad.lo.s64 	%rd42, %rd498, %rd34, %rd26;
	add.s32 	%r13, %r208, -1;
	mul.wide.u32 	%rd427, %r13, 8;
	add.s64 	%rd428, %rd2, %rd427;
	ld.global.u64 	%rd43, [%rd428];
	or.b64  	%rd429, %rd495, %rd43;
	and.b64  	%rd430, %rd429, -4294967296;
	setp.ne.s64 	%p33, %rd430, 0;
	@%p33 bra 	$L__BB446_18;
	cvt.u32.u64 	%r155, %rd43;
	cvt.u32.u64 	%r156, %rd495;
	div.u32 	%r157, %r156, %r155;
	mul.lo.s32 	%r158, %r157, %r155;
	sub.s32 	%r159, %r156, %r158;
	cvt.u64.u32 	%rd499, %r157;
	cvt.u64.u32 	%rd500, %r159;
	bra.uni 	$L__BB446_19;
$L__BB446_18:
	div.s64 	%rd499, %rd495, %rd43;
	mul.lo.s64 	%rd431, %rd499, %rd43;
	sub.s64 	%rd500, %rd495, %rd431;
$L__BB446_19:
	mul.wide.u32 	%rd432, %r13, 8;
	add.s64 	%rd433, %rd1, %rd432;
	ld.global.u64 	%rd50, [%rd433];
	mad.lo.s64 	%rd51, %rd50, %rd500, %rd35;
	or.b64  	%rd434, %rd497, %rd43;
	and.b64  	%rd435, %rd434, -4294967296;
	setp.ne.s64 	%p34, %rd435, 0;
	@%p34 bra 	$L__BB446_21;
	cvt.u32.u64 	%r160, %rd43;
	cvt.u32.u64 	%r161, %rd497;
	div.u32 	%r162, %r161, %r160;
	mul.lo.s32 	%r163, %r162, %r160;
	sub.s32 	%r164, %r161, %r163;
	cvt.u64.u32 	%rd501, %r162;
	cvt.u64.u32 	%rd502, %r164;
	bra.uni 	$L__BB446_22;
$L__BB446_21:
	div.s64 	%rd501, %rd497, %rd43;
	mul.lo.s64 	%rd436, %rd501, %rd43;
	sub.s64 	%rd502, %rd497, %rd436;
$L__BB446_22:
	mad.lo.s64 	%rd58, %rd502, %rd50, %rd42;
	add.s32 	%r165, %r208, -2;
	mul.wide.u32 	%rd437, %r165, 8;
	add.s64 	%rd438, %rd2, %rd437;
	ld.global.u64 	%rd59, [%rd438];
	or.b64  	%rd439, %rd499, %rd59;
	and.b64  	%rd440, %rd439, -4294967296;
	setp.ne.s64 	%p35, %rd440, 0;
	@%p35 bra 	$L__BB446_24;
	cvt.u32.u64 	%r166, %rd59;
	cvt.u32.u64 	%r167, %rd499;
	div.u32 	%r168, %r167, %r166;
	mul.lo.s32 	%r169, %r168, %r166;
	sub.s32 	%r170, %r167, %r169;
	cvt.u64.u32 	%rd525, %r168;
	cvt.u64.u32 	%rd504, %r170;
	bra.uni 	$L__BB446_25;
$L__BB446_24:
	div.s64 	%rd525, %rd499, %rd59;
	mul.lo.s64 	%rd441, %rd525, %rd59;
	sub.s64 	%rd504, %rd499, %rd441;
$L__BB446_25:
	mul.wide.u32 	%rd442, %r165, 8;
	add.s64 	%rd443, %rd1, %rd442;
	ld.global.u64 	%rd66, [%rd443];
	mad.lo.s64 	%rd529, %rd66, %rd504, %rd51;
	or.b64  	%rd444, %rd501, %rd59;
	and.b64  	%rd445, %rd444, -4294967296;
	setp.ne.s64 	%p36, %rd445, 0;
	@%p36 bra 	$L__BB446_27;
	cvt.u32.u64 	%r172, %rd59;
	cvt.u32.u64 	%r173, %rd501;
	div.u32 	%r174, %r173, %r172;
	mul.lo.s32 	%r175, %r174, %r172;
	sub.s32 	%r176, %r173, %r175;
	cvt.u64.u32 	%rd523, %r174;
	cvt.u64.u32 	%rd506, %r176;
	bra.uni 	$L__BB446_28;
$L__BB446_27:
	div.s64 	%rd523, %rd501, %rd59;
	mul.lo.s64 	%rd446, %rd523, %rd59;
	sub.s64 	%rd506, %rd501, %rd446;
$L__BB446_28:
	mad.lo.s64 	%rd530, %rd506, %rd66, %rd58;
	add.s32 	%r208, %r208, -4;
	add.s32 	%r207, %r207, 4;
	setp.ne.s32 	%p37, %r207, 0;
	@%p37 bra 	$L__BB446_4;
	add.s32 	%r210, %r208, 1;
$L__BB446_30:
	and.b32  	%r18, %r6, 3;
	setp.eq.s32 	%p38, %r18, 0;
	@%p38 bra 	$L__BB446_53;
	setp.eq.s32 	%p39, %r18, 1;
	@%p39 bra 	$L__BB446_45;
	mul.wide.u32 	%rd448, %r210, 8;
	add.s64 	%rd449, %rd2, %rd448;
	ld.global.u64 	%rd81, [%rd449];
	or.b64  	%rd450, %rd525, %rd81;
	and.b64  	%rd451, %rd450, -4294967296;
	setp.ne.s64 	%p40, %rd451, 0;
	@%p40 bra 	$L__BB446_34;
	cvt.u32.u64 	%r177, %rd81;
	cvt.u32.u64 	%r178, %rd525;
	div.u32 	%r179, %r178, %r177;
	mul.lo.s32 	%r180, %r179, %r177;
	sub.s32 	%r181, %r178, %r180;
	cvt.u64.u32 	%rd513, %r179;
	cvt.u64.u32 	%rd514, %r181;
	bra.uni 	$L__BB446_35;
$L__BB446_34:
	div.s64 	%rd513, %rd525, %rd81;
	mul.lo.s64 	%rd452, %rd513, %rd81;
	sub.s64 	%rd514, %rd525, %rd452;
$L__BB446_35:
	add.s64 	%rd454, %rd1, %rd448;
	ld.global.u64 	%rd88, [%rd454];
	mad.lo.s64 	%rd89, %rd88, %rd514, %rd529;
	or.b64  	%rd455, %rd523, %rd81;
	and.b64  	%rd456, %rd455, -4294967296;
	setp.ne.s64 	%p41, %rd456, 0;
	@%p41 bra 	$L__BB446_37;
	cvt.u32.u64 	%r182, %rd81;
	cvt.u32.u64 	%r183, %rd523;
	div.u32 	%r184, %r183, %r182;
	mul.lo.s32 	%r185, %r184, %r182;
	sub.s32 	%r186, %r183, %r185;
	cvt.u64.u32 	%rd515, %r184;
	cvt.u64.u32 	%rd516, %r186;
	bra.uni 	$L__BB446_38;
$L__BB446_37:
	div.s64 	%rd515, %rd523, %rd81;
	mul.lo.s64 	%rd457, %rd515, %rd81;
	sub.s64 	%rd516, %rd523, %rd457;
$L__BB446_38:
	mad.lo.s64 	%rd96, %rd516, %rd88, %rd530;
	add.s32 	%r19, %r210, -1;
	mul.wide.u32 	%rd458, %r19, 8;
	add.s64 	%rd459, %rd2, %rd458;
	ld.global.u64 	%rd97, [%rd459];
	or.b64  	%rd460, %rd513, %rd97;
	and.b64  	%rd461, %rd460, -4294967296;
	setp.ne.s64 	%p42, %rd461, 0;
	@%p42 bra 	$L__BB446_40;
	cvt.u32.u64 	%r187, %rd97;
	cvt.u32.u64 	%r188, %rd513;
	div.u32 	%r189, %r188, %r187;
	mul.lo.s32 	%r190, %r189, %r187;
	sub.s32 	%r191, %r188, %r190;
	cvt.u64.u32 	%rd525, %r189;
	cvt.u64.u32 	%rd518, %r191;
	bra.uni 	$L__BB446_41;
$L__BB446_40:
	div.s64 	%rd525, %rd513, %rd97;
	mul.lo.s64 	%rd462, %rd525, %rd97;
	sub.s64 	%rd518, %rd513, %rd462;
$L__BB446_41:
	add.s64 	%rd464, %rd1, %rd458;
	ld.global.u64 	%rd104, [%rd464];
	mad.lo.s64 	%rd529, %rd104, %rd518, %rd89;
	or.b64  	%rd465, %rd515, %rd97;
	and.b64  	%rd466, %rd465, -4294967296;
	setp.ne.s64 	%p43, %rd466, 0;
	@%p43 bra 	$L__BB446_43;
	cvt.u32.u64 	%r192, %rd97;
	cvt.u32.u64 	%r193, %rd515;
	div.u32 	%r194, %r193, %r192;
	mul.lo.s32 	%r195, %r194, %r192;
	sub.s32 	%r196, %r193, %r195;
	cvt.u64.u32 	%rd523, %r194;
	cvt.u64.u32 	%rd520, %r196;
	bra.uni 	$L__BB446_44;
$L__BB446_43:
	div.s64 	%rd523, %rd515, %rd97;
	mul.lo.s64 	%rd467, %rd523, %rd97;
	sub.s64 	%rd520, %rd515, %rd467;
$L__BB446_44:
	mad.lo.s64 	%rd530, %rd520, %rd104, %rd96;
	add.s32 	%r210, %r210, -2;
$L__BB446_45:
	and.b32  	%r197, %r6, 1;
	setp.eq.b32 	%p44, %r197, 1;
	not.pred 	%p45, %p44;
	@%p45 bra 	$L__BB446_53;
	mul.wide.u32 	%rd468, %r210, 8;
	add.s64 	%rd469, %rd2, %rd468;
	ld.global.u64 	%rd119, [%rd469];
	or.b64  	%rd470, %rd525, %rd119;
	and.b64  	%rd471, %rd470, -4294967296;
	setp.ne.s64 	%p46, %rd471, 0;
	@%p46 bra 	$L__BB446_48;
	cvt.u32.u64 	%r198, %rd119;
	cvt.u32.u64 	%r199, %rd525;
	rem.u32 	%r200, %r199, %r198;
	cvt.u64.u32 	%rd527, %r200;
	bra.uni 	$L__BB446_49;
$L__BB446_48:
	rem.s64 	%rd527, %rd525, %rd119;
$L__BB446_49:
	add.s64 	%rd473, %rd1, %rd468;
	ld.global.u64 	%rd123, [%rd473];
	mad.lo.s64 	%rd529, %rd123, %rd527, %rd529;
	or.b64  	%rd474, %rd523, %rd119;
	and.b64  	%rd475, %rd474, -4294967296;
	setp.ne.s64 	%p47, %rd475, 0;
	@%p47 bra 	$L__BB446_51;
	cvt.u32.u64 	%r201, %rd119;
	cvt.u32.u64 	%r202, %rd523;
	rem.u32 	%r203, %r202, %r201;
	cvt.u64.u32 	%rd528, %r203;
	bra.uni 	$L__BB446_52;
$L__BB446_51:
	rem.s64 	%rd528, %rd523, %rd119;
$L__BB446_52:
	mad.lo.s64 	%rd530, %rd528, %rd123, %rd530;
$L__BB446_53:
	shl.b64 	%rd476, %rd529, 2;
	add.s64 	%rd477, %rd571, %rd476;
	ld.global.f32 	%f2, [%rd477];
	shl.b64 	%rd478, %rd530, 2;
	add.s64 	%rd479, %rd571, %rd478;
	ld.global.f32 	%f3, [%rd479];
	max.f32 	%f4, %f2, %f3;
	st.shared.f32 	[%r5], %f4;
	bra.uni 	$L__BB446_114;
$L__BB446_54:
	cvt.u64.u32 	%rd131, %r4;
	setp.le.u64 	%p2, %rd264, %rd131;
	@%p2 bra 	$L__BB446_114;
	mov.u32 	%r57, %ctaid.y;
	cvt.u64.u32 	%rd269, %r57;
	mad.lo.s64 	%rd562, %rd264, %rd269, %rd131;
	cvt.u32.u64 	%r22, %rd263;
	add.s32 	%r214, %r22, -1;
	setp.lt.s32 	%p3, %r214, 0;
	@%p3 bra 	$L__BB446_113;
	and.b32  	%r24, %r22, 7;
	setp.lt.u32 	%p4, %r214, 7;
	@%p4 bra 	$L__BB446_84;
	add.s32 	%r212, %r22, -4;
	and.b32  	%r58, %r22, -8;
	neg.s32 	%r211, %r58;
$L__BB446_58:
	.pragma "nounroll";
	add.s32 	%r29, %r212, 3;
	mul.wide.u32 	%rd271, %r29, 8;
	add.s64 	%rd272, %rd2, %rd271;
	ld.global.u64 	%rd135, [%rd272];
	or.b64  	%rd273, %rd562, %rd135;
	and.b64  	%rd274, %rd273, -4294967296;
	setp.ne.s64 	%p5, %rd274, 0;
	@%p5 bra 	$L__BB446_60;
	cvt.u32.u64 	%r59, %rd135;
	cvt.u32.u64 	%r60, %rd562;
	div.u32 	%r61, %r60, %r59;
	mul.lo.s32 	%r62, %r61, %r59;
	sub.s32 	%r63, %r60, %r62;
	cvt.u64.u32 	%rd533, %r61;
	cvt.u64.u32 	%rd534, %r63;
	bra.uni 	$L__BB446_61;
$L__BB446_60:
	div.s64 	%rd533, %rd562, %rd135;
	mul.lo.s64 	%rd275, %rd533, %rd135;
	sub.s64 	%rd534, %rd562, %rd275;
$L__BB446_61:
	add.s64 	%rd277, %rd1, %rd271;
	ld.global.u64 	%rd278, [%rd277];
	mul.lo.s64 	%rd142, %rd278, %rd534;
	add.s32 	%r30, %r212, 2;
	mul.wide.u32 	%rd279, %r30, 8;
	add.s64 	%rd280, %rd2, %rd279;
	ld.global.u64 	%rd143, [%rd280];
	or.b64  	%rd281, %rd533, %rd143;
	and.b64  	%rd282, %rd281, -4294967296;
	setp.ne.s64 	%p6, %rd282, 0;
	@%p6 bra 	$L__BB446_63;
	cvt.u32.u64 	%r64, %rd143;
	cvt.u32.u64 	%r65, %rd533;
	div.u32 	%r66, %r65, %r64;
	mul.lo.s32 	%r67, %r66, %r64;
	sub.s32 	%r68, %r65, %r67;
	cvt.u64.u32 	%rd535, %r66;
	cvt.u64.u32 	%rd536, %r68;
	bra.uni 	$L__BB446_64;
$L__BB446_63:
	div.s64 	%rd535, %rd533, %rd143;
	mul.lo.s64 	%rd283, %rd535, %rd143;
	sub.s64 	%rd536, %rd533, %rd283;
$L__BB446_64:
	add.s64 	%rd285, %rd1, %rd279;
	ld.global.u64 	%rd286, [%rd285];
	mad.lo.s64 	%rd150, %rd286, %rd536, %rd142;
	add.s32 	%r31, %r212, 1;
	mul.wide.u32 	%rd287, %r31, 8;
	add.s64 	%rd288, %rd2, %rd287;
	ld.global.u64 	%rd151, [%rd288];
	or.b64  	%rd289, %rd535, %rd151;
	and.b64  	%rd290, %rd289, -4294967296;
	setp.ne.s64 	%p7, %rd290, 0;
	@%p7 bra 	$L__BB446_66;
	cvt.u32.u64 	%r69, %rd151;
	cvt.u32.u64 	%r70, %rd535;
	div.u32 	%r71, %r70, %r69;
	mul.lo.s32 	%r72, %r71, %r69;
	sub.s32 	%r73, %r70, %r72;
	cvt.u64.u32 	%rd537, %r71;
	cvt.u64.u32 	%rd538, %r73;
	bra.uni 	$L__BB446_67;
$L__BB446_66:
	div.s64 	%rd537, %rd535, %rd151;
	mul.lo.s64 	%rd291, %rd537, %rd151;
	sub.s64 	%rd538, %rd535, %rd291;
$L__BB446_67:
	add.s64 	%rd293, %rd1, %rd287;
	ld.global.u64 	%rd294, [%rd293];
	mad.lo.s64 	%rd158, %rd294, %rd538, %rd150;
	add.s32 	%r32, %r212, -4;
	mul.wide.u32 	%rd295, %r212, 8;
	add.s64 	%rd296, %rd2, %rd295;
	ld.global.u64 	%rd159, [%rd296];
	or.b64  	%rd297, %rd537, %rd159;
	and.b64  	%rd298, %rd297, -4294967296;
	setp.ne.s64 	%p8, %rd298, 0;
	@%p8 bra 	$L__BB446_69;
	cvt.u32.u64 	%r74, %rd159;
	cvt.u32.u64 	%r75, %rd537;
	div.u32 	%r76, %r75, %r74;
	mul.lo.s32 	%r77, %r76, %r74;
	sub.s32 	%r78, %r75, %r77;
	cvt.u64.u32 	%rd539, %r76;
	cvt.u64.u32 	%rd540, %r78;
	bra.uni 	$L__BB446_70;
$L__BB446_69:
	div.s64 	%rd539, %rd537, %rd159;
	mul.lo.s64 	%rd299, %rd539, %rd159;
	sub.s64 	%rd540, %rd537, %rd299;
$L__BB446_70:
	add.s64 	%rd301, %rd1, %rd295;
	ld.global.u64 	%rd302, [%rd301];
	mad.lo.s64 	%rd166, %rd302, %rd540, %rd158;
	add.s32 	%r33, %r212, -1;
	mul.wide.u32 	%rd303, %r33, 8;
	add.s64 	%rd304, %rd2, %rd303;
	ld.global.u64 	%rd167, [%rd304];
	or.b64  	%rd305, %rd539, %rd167;
	and.b64  	%rd306, %rd305, -4294967296;
	setp.ne.s64 	%p9, %rd306, 0;
	@%p9 bra 	$L__BB446_72;
	cvt.u32.u64 	%r79, %rd167;
	cvt.u32.u64 	%r80, %rd539;
	div.u32 	%r81, %r80, %r79;
	mul.lo.s32 	%r82, %r81, %r79;
	sub.s32 	%r83, %r80, %r82;
	cvt.u64.u32 	%rd541, %r81;
	cvt.u64.u32 	%rd542, %r83;
	bra.uni 	$L__BB446_73;
$L__BB446_72:
	div.s64 	%rd541, %rd539, %rd167;
	mul.lo.s64 	%rd307, %rd541, %rd167;
	sub.s64 	%rd542, %rd539, %rd307;
$L__BB446_73:
	add.s64 	%rd309, %rd1, %rd303;
	ld.global.u64 	%rd310, [%rd309];
	mad.lo.s64 	%rd174, %rd310, %rd542, %rd166;
	add.s32 	%r34, %r212, -2;
	mul.wide.u32 	%rd311, %r34, 8;
	add.s64 	%rd312, %rd2, %rd311;
	ld.global.u64 	%rd175, [%rd312];
	or.b64  	%rd313, %rd541, %rd175;
	and.b64  	%rd314, %rd313, -4294967296;
	setp.ne.s64 	%p10, %rd314, 0;
	@%p10 bra 	$L__BB446_75;
	cvt.u32.u64 	%r84, %rd175;
	cvt.u32.u64 	%r85, %rd541;
	div.u32 	%r86, %r85, %r84;
	mul.lo.s32 	%r87, %r86, %r84;
	sub.s32 	%r88, %r85, %r87;
	cvt.u64.u32 	%rd543, %r86;
	cvt.u64.u32 	%rd544, %r88;
	bra.uni 	$L__BB446_76;
$L__BB446_75:
	div.s64 	%rd543, %rd541, %rd175;
	mul.lo.s64 	%rd315, %rd543, %rd175;
	sub.s64 	%rd544, %rd541, %rd315;
$L__BB446_76:
	add.s64 	%rd317, %rd1, %rd311;
	ld.global.u64 	%rd318, [%rd317];
	mad.lo.s64 	%rd182, %rd318, %rd544, %rd174;
	add.s32 	%r35, %r212, -3;
	mul.wide.u32 	%rd319, %r35, 8;
	add.s64 	%rd320, %rd2, %rd319;
	ld.global.u64 	%rd183, [%rd320];
	or.b64  	%rd321, %rd543, %rd183;
	and.b64  	%rd322, %rd321, -4294967296;
	setp.ne.s64 	%p11, %rd322, 0;
	@%p11 bra 	$L__BB446_78;
	cvt.u32.u64 	%r89, %rd183;
	cvt.u32.u64 	%r90, %rd543;
	div.u32 	%r91, %r90, %r89;
	mul.lo.s32 	%r92, %r91, %r89;
	sub.s32 	%r93, %r90, %r92;
	cvt.u64.u32 	%rd545, %r91;
	cvt.u64.u32 	%rd546, %r93;
	bra.uni 	$L__BB446_79;
$L__BB446_78:
	div.s64 	%rd545, %rd543, %rd183;
	mul.lo.s64 	%rd323, %rd545, %rd183;
	sub.s64 	%rd546, %rd543, %rd323;
$L__BB446_79:
	add.s64 	%rd325, %rd1, %rd319;
	ld.global.u64 	%rd326, [%rd325];
	mad.lo.s64 	%rd190, %rd326, %rd546, %rd182;
	mul.wide.u32 	%rd327, %r32, 8;
	add.s64 	%rd328, %rd2, %rd327;
	ld.global.u64 	%rd191, [%rd328];
	or.b64  	%rd329, %rd545, %rd191;
	and.b64  	%rd330, %rd329, -4294967296;
	setp.ne.s64 	%p12, %rd330, 0;
	@%p12 bra 	$L__BB446_81;
	cvt.u32.u64 	%r94, %rd191;
	cvt.u32.u64 	%r95, %rd545;
	div.u32 	%r96, %r95, %r94;
	mul.lo.s32 	%r97, %r96, %r94;
	sub.s32 	%r98, %r95, %r97;
	cvt.u64.u32 	%rd562, %r96;
	cvt.u64.u32 	%rd548, %r98;
	bra.uni 	$L__BB446_82;
$L__BB446_81:
	div.s64 	%rd562, %rd545, %rd191;
	mul.lo.s64 	%rd331, %rd562, %rd191;
	sub.s64 	%rd548, %rd545, %rd331;
$L__BB446_82:
	add.s64 	%rd333, %rd1, %rd327;
	ld.global.u64 	%rd334, [%rd333];
	mad.lo.s64 	%rd335, %rd334, %rd548, %rd190;
	shl.b64 	%rd336, %rd335, 2;
	add.s64 	%rd571, %rd571, %rd336;
	add.s32 	%r212, %r212, -8;
	add.s32 	%r211, %r211, 8;
	setp.ne.s32 	%p13, %r211, 0;
	@%p13 bra 	$L__BB446_58;
	add.s32 	%r214, %r212, 3;
$L__BB446_84:
	setp.eq.s32 	%p14, %r24, 0;
	@%p14 bra 	$L__BB446_113;
	and.b32  	%r40, %r22, 3;
	setp.lt.u32 	%p15, %r24, 4;
	@%p15 bra 	$L__BB446_99;
	mul.wide.u32 	%rd338, %r214, 8;
	add.s64 	%rd339, %rd2, %rd338;
	ld.global.u64 	%rd202, [%rd339];
	or.b64  	%rd340, %rd562, %rd202;
	and.b64  	%rd341, %rd340, -4294967296;
	setp.ne.s64 	%p16, %rd341, 0;
	@%p16 bra 	$L__BB446_88;
	cvt.u32.u64 	%r99, %rd202;
	cvt.u32.u64 	%r100, %rd562;
	div.u32 	%r101, %r100, %r99;
	mul.lo.s32 	%r102, %r101, %r99;
	sub.s32 	%r103, %r100, %r102;
	cvt.u64.u32 	%rd552, %r101;
	cvt.u64.u32 	%rd553, %r103;
	bra.uni 	$L__BB446_89;
$L__BB446_88:
	div.s64 	%rd552, %rd562, %rd202;
	mul.lo.s64 	%rd342, %rd552, %rd202;
	sub.s64 	%rd553, %rd562, %rd342;
$L__BB446_89:
	add.s64 	%rd344, %rd1, %rd338;
	ld.global.u64 	%rd345, [%rd344];
	mul.lo.s64 	%rd209, %rd345, %rd553;
	add.s32 	%r41, %r214, -1;
	mul.wide.u32 	%rd346, %r41, 8;
	add.s64 	%rd347, %rd2, %rd346;
	ld.global.u64 	%rd210, [%rd347];
	or.b64  	%rd348, %rd552, %rd210;
	and.b64  	%rd349, %rd348, -4294967296;
	setp.ne.s64 	%p17, %rd349, 0;
	@%p17 bra 	$L__BB446_91;
	cvt.u32.u64 	%r104, %rd210;
	cvt.u32.u64 	%r105, %rd552;
	div.u32 	%r106, %r105, %r104;
	mul.lo.s32 	%r107, %r106, %r104;
	sub.s32 	%r108, %r105, %r107;
	cvt.u64.u32 	%rd554, %r106;
	cvt.u64.u32 	%rd555, %r108;
	bra.uni 	$L__BB446_92;
$L__BB446_91:
	div.s64 	%rd554, %rd552, %rd210;
	mul.lo.s64 	%rd350, %rd554, %rd210;
	sub.s64 	%rd555, %rd552, %rd350;
$L__BB446_92:
	add.s64 	%rd352, %rd1, %rd346;
	ld.global.u64 	%rd353, [%rd352];
	mad.lo.s64 	%rd217, %rd353, %rd555, %rd209;
	add.s32 	%r42, %r214, -2;
	mul.wide.u32 	%rd354, %r42, 8;
	add.s64 	%rd355, %rd2, %rd354;
	ld.global.u64 	%rd218, [%rd355];
	or.b64  	%rd356, %rd554, %rd218;
	and.b64  	%rd357, %rd356, -4294967296;
	setp.ne.s64 	%p18, %rd357, 0;
	@%p18 bra 	$L__BB446_94;
	cvt.u32.u64 	%r109, %rd218;
	cvt.u32.u64 	%r110, %rd554;
	div.u32 	%r111, %r110, %r109;
	mul.lo.s32 	%r112, %r111, %r109;
	sub.s32 	%r113, %r110, %r112;
	cvt.u64.u32 	%rd556, %r111;
	cvt.u64.u32 	%rd557, %r113;
	bra.uni 	$L__BB446_95;
$L__BB446_94:
	div.s64 	%rd556, %rd554, %rd218;
	mul.lo.s64 	%rd358, %rd556, %rd218;
	sub.s64 	%rd557, %rd554, %rd358;
$L__BB446_95:
	add.s64 	%rd360, %rd1, %rd354;
	ld.global.u64 	%rd361, [%rd360];
	mad.lo.s64 	%rd225, %rd361, %rd557, %rd217;
	add.s32 	%r43, %r214, -3;
	mul.wide.u32 	%rd362, %r43, 8;
	add.s64 	%rd363, %rd2, %rd362;
	ld.global.u64 	%rd226, [%rd363];
	or.b64  	%rd364, %rd556, %rd226;
	and.b64  	%rd365, %rd364, -4294967296;
	setp.ne.s64 	%p19, %rd365, 0;
	@%p19 bra 	$L__BB446_97;
	cvt.u32.u64 	%r114, %rd226;
	cvt.u32.u64 	%r115, %rd556;
	div.u32 	%r116, %r115, %r114;
	mul.lo.s32 	%r117, %r116, %r114;
	sub.s32 	%r118, %r115, %r117;
	cvt.u64.u32 	%rd562, %r116;
	cvt.u64.u32 	%rd559, %r118;
	bra.uni 	$L__BB446_98;
$L__BB446_97:
	div.s64 	%rd562, %rd556, %rd226;
	mul.lo.s64 	%rd366, %rd562, %rd226;
	sub.s64 	%rd559, %rd556, %rd366;
$L__BB446_98:
	add.s64 	%rd368, %rd1, %rd362;
	ld.global.u64 	%rd369, [%rd368];
	mad.lo.s64 	%rd370, %rd369, %rd559, %rd225;
	shl.b64 	%rd371, %rd370, 2;
	add.s64 	%rd571, %rd571, %rd371;
	add.s32 	%r214, %r214, -4;
$L__BB446_99:
	setp.eq.s32 	%p20, %r40, 0;
	@%p20 bra 	$L__BB446_113;
	setp.eq.s32 	%p21, %r40, 1;
	@%p21 bra 	$L__BB446_108;
	mul.wide.u32 	%rd373, %r214, 8;
	add.s64 	%rd374, %rd2, %rd373;
	ld.global.u64 	%rd237, [%rd374];
	or.b64  	%rd375, %rd562, %rd237;
	and.b64  	%rd376, %rd375, -4294967296;
	setp.ne.s64 	%p22, %rd376, 0;
	@%p22 bra 	$L__BB446_103;
	cvt.u32.u64 	%r119, %rd237;
	cvt.u32.u64 	%r120, %rd562;
	div.u32 	%r121, %r120, %r119;
	mul.lo.s32 	%r122, %r121, %r119;
	sub.s32 	%r123, %r120, %r122;
	cvt.u64.u32 	%rd563, %r121;
	cvt.u64.u32 	%rd564, %r123;
	bra.uni 	$L__BB446_104;
$L__BB446_103:
	div.s64 	%rd563, %rd562, %rd237;
	mul.lo.s64 	%rd377, %rd563, %rd237;
	sub.s64 	%rd564, %rd562, %rd377;
$L__BB446_104:
	add.s64 	%rd379, %rd1, %rd373;
	ld.global.u64 	%rd380, [%rd379];
	mul.lo.s64 	%rd244, %rd380, %rd564;
	add.s32 	%r46, %r214, -1;
	mul.wide.u32 	%rd381, %r46, 8;
	add.s64 	%rd382, %rd2, %rd381;
	ld.global.u64 	%rd245, [%rd382];
	or.b64  	%rd383, %rd563, %rd245;
	and.b64  	%rd384, %rd383, -4294967296;
	setp.ne.s64 	%p23, %rd384, 0;
	@%p23 bra 	$L__BB446_106;
	cvt.u32.u64 	%r124, %rd245;
	cvt.u32.u64 	%r125, %rd563;
	div.u32 	%r126, %r125, %r124;
	mul.lo.s32 	%r127, %r126, %r124;
	sub.s32 	%r128, %r125, %r127;
	cvt.u64.u32 	%rd562, %r126;
	cvt.u64.u32 	%rd566, %r128;
	bra.uni 	$L__BB446_107;
$L__BB446_106:
	div.s64 	%rd562, %rd563, %rd245;
	mul.lo.s64 	%rd385, %rd562, %rd245;
	sub.s64 	%rd566, %rd563, %rd385;
$L__BB446_107:
	add.s64 	%rd387, %rd1, %rd381;
	ld.global.u64 	%rd388, [%rd387];
	mad.lo.s64 	%rd389, %rd388, %rd566, %rd244;
	shl.b64 	%rd390, %rd389, 2;
	add.s64 	%rd571, %rd571, %rd390;
	add.s32 	%r214, %r214, -2;
$L__BB446_108:
	and.b32  	%r129, %r22, 1;
	setp.eq.b32 	%p24, %r129, 1;
	not.pred 	%p25, %p24;
	@%p25 bra 	$L__BB446_113;
	mul.wide.u32 	%rd391, %r214, 8;
	add.s64 	%rd392, %rd2, %rd391;
	ld.global.u64 	%rd256, [%rd392];
	or.b64  	%rd393, %rd562, %rd256;
	and.b64  	%rd394, %rd393, -4294967296;
	setp.ne.s64 	%p26, %rd394, 0;
	@%p26 bra 	$L__BB446_111;
	cvt.u32.u64 	%r130, %rd256;
	cvt.u32.u64 	%r131, %rd562;
	rem.u32 	%r132, %r131, %r130;
	cvt.u64.u32 	%rd570, %r132;
	bra.uni 	$L__BB446_112;
$L__BB446_111:
	rem.s64 	%rd570, %rd562, %rd256;
$L__BB446_112:
	add.s64 	%rd396, %rd1, %rd391;
	ld.global.u64 	%rd397, [%rd396];
	mul.lo.s64 	%rd398, %rd397, %rd570;
	shl.b64 	%rd399, %rd398, 2;
	add.s64 	%rd571, %rd571, %rd399;
$L__BB446_113:
	ld.global.f32 	%f1, [%rd571];
	st.shared.f32 	[%r5], %f1;
$L__BB446_114:
	bar.sync 	0;
	setp.lt.u32 	%p48, %r216, 66;
	@%p48 bra 	$L__BB446_118;
$L__BB446_115:
	shr.u32 	%r50, %r216, 1;
	setp.ge.u32 	%p49, %r1, %r50;
	@%p49 bra 	$L__BB446_117;
	ld.shared.f32 	%f5, [%r5];
	shl.b32 	%r204, %r50, 2;
	add.s32 	%r205, %r5, %r204;
	ld.shared.f32 	%f6, [%r205];
	max.f32 	%f7, %f5, %f6;
	st.shared.f32 	[%r5], %f7;
$L__BB446_117:
	bar.sync 	0;
	setp.gt.u32 	%p50, %r216, 131;
	mov.u32 	%r216, %r50;
	@%p50 bra 	$L__BB446_115;
$L__BB446_118:
	setp.gt.u32 	%p51, %r1, 31;
	@%p51 bra 	$L__BB446_121;
	ld.volatile.shared.f32 	%f8, [%r5];
	ld.volatile.shared.f32 	%f9, [%r5+128];
	max.f32 	%f10, %f8, %f9;
	st.volatile.shared.f32 	[%r5], %f10;
	ld.volatile.shared.f32 	%f11, [%r5];
	ld.volatile.shared.f32 	%f12, [%r5+64];
	max.f32 	%f13, %f11, %f12;
	st.volatile.shared.f32 	[%r5], %f13;
	ld.volatile.shared.f32 	%f14, [%r5];
	ld.volatile.shared.f32 	%f15, [%r5+32];
	max.f32 	%f16, %f14, %f15;
	st.volatile.shared.f32 	[%r5], %f16;
	ld.volatile.shared.f32 	%f17, [%r5];
	ld.volatile.shared.f32 	%f18, [%r5+16];
	max.f32 	%f19, %f17, %f18;
	st.volatile.shared.f32 	[%r5], %f19;
	ld.volatile.shared.f32 	%f20, [%r5];
	ld.volatile.shared.f32 	%f21, [%r5+8];
	max.f32 	%f22, %f20, %f21;
	st.volatile.shared.f32 	[%r5], %f22;
	ld.volatile.shared.f32 	%f23, [%r5];
	ld.volatile.shared.f32 	%f24, [%r5+4];
	max.f32 	%f25, %f23, %f24;
	st.volatile.shared.f32 	[%r5], %f25;
	setp.ne.s32 	%p52, %r1, 0;
	@%p52 bra 	$L__BB446_121;
	ld.param.u64 	%rd486, [contiguous_max2_f32_param_0];
	ld.shared.f32 	%f26, [maxsdata_f32];
	cvt.u64.u32 	%rd480, %r2;
	mov.u32 	%r206, %ctaid.y;
	cvt.u64.u32 	%rd481, %r206;
	mad.lo.s64 	%rd482, %rd265, %rd481, %rd480;
	cvta.to.global.u64 	%rd483, %rd486;
	shl.b64 	%rd484, %rd482, 2;
	add.s64 	%rd485, %rd483, %rd484;
	st.global.f32 	[%rd485], %f26;
$L__BB446_121:
	ret;

}
	// .globl	contiguous_max22_f32
.visible .entry contiguous_max22_f32(
	.param .u64 .ptr .align 1 contiguous_max22_f32_param_0,
	.param .u64 .ptr .align 1 contiguous_max22_f32_param_1,
	.param .u64 contiguous_max22_f32_param_2,
	.param .u64 contiguous_max22_f32_param_3
)
{
	.reg .pred 	%p<8>;
	.reg .b32 	%r<20>;
	.reg .b32 	%f<27>;
	.reg .b64 	%rd<27>;

	ld.param.u64 	%rd4, [contiguous_max22_f32_param_0];
	ld.param.u64 	%rd7, [contiguous_max22_f32_param_1];
	ld.param.u64 	%rd5, [contiguous_max22_f32_param_2];
	ld.param.u64 	%rd6, [contiguous_max22_f32_param_3];
	cvta.to.global.u64 	%rd1, %rd7;
	mov.u32 	%r1, %tid.x;
	mov.u32 	%r2, %ctaid.x;
	mov.u32 	%r19, %ntid.x;
	mul.lo.s32 	%r8, %r2, %r19;
	shl.b32 	%r9, %r8, 1;
	add.s32 	%r4, %r9, %r1;
	shl.b32 	%r10, %r1, 2;
	mov.u32 	%r11, maxsdata_f32;
	add.s32 	%r5, %r11, %r10;
	mov.b32 	%r12, -8388608;
	st.shared.u32 	[%r5], %r12;
	add.s32 	%r13, %r4, %r19;
	cvt.u64.u32 	%rd2, %r13;
	setp.le.u64 	%p1, %rd5, %rd2;
	@%p1 bra 	$L__BB447_2;
	cvt.u64.u32 	%rd12, %r4;
	mov.u32 	%r15, %ctaid.y;
	cvt.u64.u32 	%rd13, %r15;
	mul.lo.s64 	%rd14, %rd5, %rd13;
	add.s64 	%rd15, %rd14, %rd12;
	shl.b64 	%rd16, %rd15, 2;
	add.s64 	%rd17, %rd1, %rd16;
	ld.global.f32 	%f2, [%rd17];
	add.s64 	%rd18, %rd14, %rd2;
	shl.b64 	%rd19, %rd18, 2;
	add.s64 	%rd20, %rd1, %rd19;
	ld.global.f32 	%f3, [%rd20];
	max.f32 	%f4, %f2, %f3;
	st.shared.f32 	[%r5], %f4;
	bra.uni 	$L__BB447_4;
$L__BB447_2:
	cvt.u64.u32 	%rd3, %r4;
	setp.le.u64 	%p2, %rd5, %rd3;
	@%p2 bra 	$L__BB447_4;
	mov.u32 	%r14, %ctaid.y;
	cvt.u64.u32 	%rd8, %r14;
	mad.lo.s64 	%rd9, %rd5, %rd8, %rd3;
	shl.b64 	%rd10, %rd9, 2;
	add.s64 	%rd11, %rd1, %rd10;
	ld.global.f32 	%f1, [%rd11];
	st.shared.f32 	[%r5], %f1;
$L__BB447_4:
	bar.sync 	0;
	setp.lt.u32 	%p3, %r19, 66;
	@%p3 bra 	$L__BB447_8;
$L__BB447_5:
	shr.u32 	%r7, %r19, 1;
	setp.ge.u32 	%p4, %r1, %r7;
	@%p4 bra 	$L__BB447_7;
	ld.shared.f32 	%f5, [%r5];
	shl.b32 	%r16, %r7, 2;
	add.s32 	%r17, %r5, %r16;
	ld.shared.f32 	%f6, [%r17];
	max.f32 	%f7, %f5, %f6;
	st.shared.f32 	[%r5], %f7;
$L__BB447_7:
	bar.sync 	0;
	setp.gt.u32 	%p5, %r19, 131;
	mov.u32 	%r19, %r7;
	@%p5 bra 	$L__BB447_5;
$L__BB447_8:
	setp.gt.u32 	%p6, %r1, 31;
	@%p6 bra 	$L__BB447_11;
	ld.volatile.shared.f32 	%f8, [%r5];
	ld.volatile.shared.f32 	%f9, [%r5+128];
	max.f32 	%f10, %f8, %f9;
	st.volatile.shared.f32 	[%r5], %f10;
	ld.volatile.shared.f32 	%f11, [%r5];
	ld.volatile.shared.f32 	%f12, [%r5+64];
	max.f32 	%f13, %f11, %f12;
	st.volatile.shared.f32 	[%r5], %f13;
	ld.volatile.shared.f32 	%f14, [%r5];
	ld.volatile.shared.f32 	%f15, [%r5+32];
	max.f32 	%f16, %f14, %f15;
	st.volatile.shared.f32 	[%r5], %f16;
	ld.volatile.shared.f32 	%f17, [%r5];
	ld.volatile.shared.f32 	%f18, [%r5+16];
	max.f32 	%f19, %f17, %f18;
	st.volatile.shared.f32 	[%r5], %f19;
	ld.volatile.shared.f32 	%f20, [%r5];
	ld.volatile.shared.f32 	%f21, [%r5+8];
	max.f32 	%f22, %f20, %f21;
	st.volatile.shared.f32 	[%r5], %f22;
	ld.volatile.shared.f32 	%f23, [%r5];
	ld.volatile.shared.f32 	%f24, [%r5+4];
	max.f32 	%f25, %f23, %f24;
	st.volatile.shared.f32 	[%r5], %f25;
	setp.ne.s32 	%p7, %r1, 0;
	@%p7 bra 	$L__BB447_11;
	ld.shared.f32 	%f26, [maxsdata_f32];
	cvt.u64.u32 	%rd21, %r2;
	mov.u32 	%r18, %ctaid.y;
	cvt.u64.u32 	%rd22, %r18;
	mad.lo.s64 	%rd23, %rd6, %rd22, %rd21;
	cvta.to.global.u64 	%rd24, %rd4;
	shl.b64 	%rd25, %rd23, 2;
	add.s64 	%rd26, %rd24, %rd25;
	st.global.f32 	[%rd26], %f26;
$L__BB447_11:
	ret;

}
	// .globl	contiguous_max3_f32
.visible .entry contiguous_max3_f32(
	.param .u64 .ptr .align 1 contiguous_max3_f32_param_0,
	.param .u64 .ptr .align 1 contiguous_max3_f32_param_1,
	.param .u64 .ptr .align 1 contiguous_max3_f32_param_2,
	.param .u64 .ptr .align 1 contiguous_max3_f32_param_3,
	.param .u64 contiguous_max3_f32_param_4,
	.param .u64 contiguous_max3_f32_param_5,
	.param .u64 contiguous_max3_f32_param_6
)
{
	.reg .pred 	%p<38>;
	.reg .b32 	%r<205>;
	.reg .b32 	%f<55>;
	.reg .b64 	%rd<308>;

	ld.param.u64 	%rd144, [contiguous_max3_f32_param_0];
	ld.param.u64 	%rd145, [contiguous_max3_f32_param_1];
	ld.param.u64 	%rd148, [contiguous_max3_f32_param_2];
	ld.param.u64 	%rd149, [contiguous_max3_f32_param_3];
	ld.param.u64 	%rd146, [contiguous_max3_f32_param_4];
	ld.param.u64 	%rd147, [contiguous_max3_f32_param_5];
	ld.param.u64 	%rd150, [contiguous_max3_f32_param_6];
	cvta.to.global.u64 	%rd1, %rd149;
	cvta.to.global.u64 	%rd2, %rd148;
	mov.u32 	%r1, %tid.y;
	mov.u32 	%r2, %ntid.x;
	mov.u32 	%r3, %tid.x;
	mad.lo.s32 	%r64, %r1, %r2, %r3;
	mov.u32 	%r65, %ctaid.x;
	mad.lo.s32 	%r66, %r65, %r2, %r3;
	mov.u32 	%r4, %ctaid.y;
	mov.u32 	%r5, %ntid.y;
	mad.lo.s32 	%r67, %r4, %r5, %r1;
	shl.b32 	%r68, %r64, 2;
	mov.u32 	%r69, maxsdata_f32;
	add.s32 	%r7, %r69, %r68;
	mov.b32 	%r70, -8388608;
	st.shared.u32 	[%r7], %r70;
	cvt.u64.u32 	%rd3, %r66;
	setp.le.u64 	%p1, %rd147, %rd3;
	cvt.u64.u32 	%rd152, %r67;
	setp.le.u64 	%p2, %rd150, %rd152;
	or.pred  	%p3, %p1, %p2;
	@%p3 bra 	$L__BB448_76;
	cvt.u32.u64 	%r71, %rd3;
	cvt.u32.u64 	%r72, %rd147;
	mad.lo.s32 	%r195, %r67, %r72, %r71;
	cvt.u32.u64 	%r9, %rd146;
	add.s32 	%r194, %r9, -1;
	setp.lt.s32 	%p4, %r194, 0;
	mov.b64 	%rd307, 0;
	@%p4 bra 	$L__BB448_59;
	setp.lt.u32 	%p5, %r194, 7;
	mov.b64 	%rd307, 0;
	@%p5 bra 	$L__BB448_30;
	add.s32 	%r190, %r9, -4;
	and.b32  	%r73, %r9, -8;
	neg.s32 	%r189, %r73;
	mov.b64 	%rd307, 0;
$L__BB448_4:
	.pragma "nounroll";
	add.s32 	%r16, %r190, 3;
	cvt.u64.u32 	%rd5, %r195;
	mul.wide.u32 	%rd157, %r16, 8;
	add.s64 	%rd158, %rd2, %rd157;
	ld.global.u64 	%rd6, [%rd158];
	and.b64  	%rd159, %rd6, -4294967296;
	setp.ne.s64 	%p6, %rd159, 0;
	@%p6 bra 	$L__BB448_6;
	cvt.u32.u64 	%r74, %rd6;
	cvt.u32.u64 	%r75, %rd5;
	div.u32 	%r76, %r75, %r74;
	mul.lo.s32 	%r77, %r76, %r74;
	sub.s32 	%r78, %r75, %r77;
	cvt.u64.u32 	%rd272, %r76;
	cvt.u64.u32 	%rd273, %r78;
	bra.uni 	$L__BB448_7;
$L__BB448_6:
	div.s64 	%rd272, %rd5, %rd6;
	mul.lo.s64 	%rd160, %rd272, %rd6;
	sub.s64 	%rd273, %rd5, %rd160;
$L__BB448_7:
	mul.wide.u32 	%rd161, %r16, 8;
	add.s64 	%rd162, %rd1, %rd161;
	ld.global.u64 	%rd163, [%rd162];
	mad.lo.s64 	%rd13, %rd163, %rd273, %rd307;
	add.s32 	%r17, %r190, 2;
	and.b64  	%rd14, %rd272, 4294967295;
	mul.wide.u32 	%rd164, %r17, 8;
	add.s64 	%rd165, %rd2, %rd164;
	ld.global.u64 	%rd15, [%rd165];
	and.b64  	%rd166, %rd15, -4294967296;
	setp.ne.s64 	%p7, %rd166, 0;
	@%p7 bra 	$L__BB448_9;
	cvt.u32.u64 	%r79, %rd15;
	cvt.u32.u64 	%r80, %rd14;
	div.u32 	%r81, %r80, %r79;
	mul.lo.s32 	%r82, %r81, %r79;
	sub.s32 	%r83, %r80, %r82;
	cvt.u64.u32 	%rd274, %r81;
	cvt.u64.u32 	%rd275, %r83;
	bra.uni 	$L__BB448_10;
$L__BB448_9:
	div.s64 	%rd274, %rd14, %rd15;
	mul.lo.s64 	%rd167, %rd274, %rd15;
	sub.s64 	%rd275, %rd14, %rd167;
$L__BB448_10:
	mul.wide.u32 	%rd168, %r17, 8;
	add.s64 	%rd169, %rd1, %rd168;
	ld.global.u64 	%rd170, [%rd169];
	mad.lo.s64 	%rd22, %rd170, %rd275, %rd13;
	add.s32 	%r18, %r190, 1;
	and.b64  	%rd23, %rd274, 4294967295;
	mul.wide.u32 	%rd171, %r18, 8;
	add.s64 	%rd172, %rd2, %rd171;
	ld.global.u64 	%rd24, [%rd172];
	and.b64  	%rd173, %rd24, -4294967296;
	setp.ne.s64 	%p8, %rd173, 0;
	@%p8 bra 	$L__BB448_12;
	cvt.u32.u64 	%r84, %rd24;
	cvt.u32.u64 	%r85, %rd23;
	div.u32 	%r86, %r85, %r84;
	mul.lo.s32 	%r87, %r86, %r84;
	sub.s32 	%r88, %r85, %r87;
	cvt.u64.u32 	%rd276, %r86;
	cvt.u64.u32 	%rd277, %r88;
	bra.uni 	$L__BB448_13;
$L__BB448_12:
	div.s64 	%rd276, %rd23, %rd24;
	mul.lo.s64 	%rd174, %rd276, %rd24;
	sub.s64 	%rd277, %rd23, %rd174;
$L__BB448_13:
	mul.wide.u32 	%rd175, %r18, 8;
	add.s64 	%rd176, %rd1, %rd175;
	ld.global.u64 	%rd177, [%rd176];
	mad.lo.s64 	%rd31, %rd177, %rd277, %rd22;
	and.b64  	%rd32, %rd276, 4294967295;
	mul.wide.u32 	%rd178, %r190, 8;
	add.s64 	%rd179, %rd2, %rd178;
	ld.global.u64 	%rd33, [%rd179];
	and.b64  	%rd180, %rd33, -4294967296;
	setp.ne.s64 	%p9, %rd180, 0;
	@%p9 bra 	$L__BB448_15;
	cvt.u32.u64 	%r89, %rd33;
	cvt.u32.u64 	%r90, %rd32;
	div.u32 	%r91, %r90, %r89;
	mul.lo.s32 	%r92, %r91, %r89;
	sub.s32 	%r93, %r90, %r92;
	cvt.u64.u32 	%rd278, %r91;
	cvt.u64.u32 	%rd279, %r93;
	bra.uni 	$L__BB448_16;
$L__BB448_15:
	div.s64 	%rd278, %rd32, %rd33;
	mul.lo.s64 	%rd181, %rd278, %rd33;
	sub.s64 	%rd279, %rd32, %rd181;
$L__BB448_16:
	mul.wide.u32 	%rd182, %r190, 8;
	add.s64 	%rd183, %rd1, %rd182;
	ld.global.u64 	%rd184, [%rd183];
	mad.lo.s64 	%rd40, %rd184, %rd279, %rd31;
	add.s32 	%r19, %r190, -1;
	and.b64  	%rd41, %rd278, 4294967295;
	mul.wide.u32 	%rd185, %r19, 8;
	add.s64 	%rd186, %rd2, %rd185;
	ld.global.u64 	%rd42, [%rd186];
	and.b64  	%rd187, %rd42, -4294967296;
	setp.ne.s64 	%p10, %rd187, 0;
	@%p10 bra 	$L__BB448_18;
	cvt.u32.u64 	%r94, %rd42;
	cvt.u32.u64 	%r95, %rd41;
	div.u32 	%r96, %r95, %r94;
	mul.lo.s32 	%r97, %r96, %r94;
	sub.s32 	%r98, %r95, %r97;
	cvt.u64.u32 	%rd280, %r96;
	cvt.u64.u32 	%rd281, %r98;
	bra.uni 	$L__BB448_19;
$L__BB448_18:
	div.s64 	%rd280, %rd41, %rd42;
	mul.lo.s64 	%rd188, %rd280, %rd42;
	sub.s64 	%rd281, %rd41, %rd188;
$L__BB448_19:
	mul.wide.u32 	%rd189, %r19, 8;
	add.s64 	%rd190, %rd1, %rd189;
	ld.global.u64 	%rd191, [%rd190];
	mad.lo.s64 	%rd49, %rd191, %rd281, %rd40;
	add.s32 	%r20, %r190, -2;
	and.b64  	%rd50, %rd280, 4294967295;
	mul.wide.u32 	%rd192, %r20, 8;
	add.s64 	%rd193, %rd2, %rd192;
	ld.global.u64 	%rd51, [%rd193];
	and.b64  	%rd194, %rd51, -4294967296;
	setp.ne.s64 	%p11, %rd194, 0;
	@%p11 bra 	$L__BB448_21;
	cvt.u32.u64 	%r99, %rd51;
	cvt.u32.u64 	%r100, %rd50;
	div.u32 	%r101, %r100, %r99;
	mul.lo.s32 	%r102, %r101, %r99;
	sub.s32 	%r103, %r100, %r102;
	cvt.u64.u32 	%rd282, %r101;
	cvt.u64.u32 	%rd283, %r103;
	bra.uni 	$L__BB448_22;
$L__BB448_21:
	div.s64 	%rd282, %rd50, %rd51;
	mul.lo.s64 	%rd195, %rd282, %rd51;
	sub.s64 	%rd283, %rd50, %rd195;
$L__BB448_22:
	mul.wide.u32 	%rd196, %r20, 8;
	add.s64 	%rd197, %rd1, %rd196;
	ld.global.u64 	%rd198, [%rd197];
	mad.lo.s64 	%rd58, %rd198, %rd283, %rd49;
	add.s32 	%r21, %r190, -3;
	and.b64  	%rd59, %rd282, 4294967295;
	mul.wide.u32 	%rd199, %r21, 8;
	add.s64 	%rd200, %rd2, %rd199;
	ld.global.u64 	%rd60, [%rd200];
	and.b64  	%rd201, %rd60, -4294967296;
	setp.ne.s64 	%p12, %rd201, 0;
	@%p12 bra 	$L__BB448_24;
	cvt.u32.u64 	%r104, %rd60;
	cvt.u32.u64 	%r105, %rd59;
	div.u32 	%r106, %r105, %r104;
	mul.lo.s32 	%r107, %r106, %r104;
	sub.s32 	%r108, %r105, %r107;
	cvt.u64.u32 	%rd284, %r106;
	cvt.u64.u32 	%rd285, %r108;
	bra.uni 	$L__BB448_25;
$L__BB448_24:
	div.s64 	%rd284, %rd59, %rd60;
	mul.lo.s64 	%rd202, %rd284, %rd60;
	sub.s64 	%rd285, %rd59, %rd202;
$L__BB448_25:
	mul.wide.u32 	%rd203, %r21, 8;
	add.s64 	%rd204, %rd1, %rd203;
	ld.global.u64 	%rd205, [%rd204];
	mad.lo.s64 	%rd67, %rd205, %rd285, %rd58;
	and.b64  	%rd68, %rd284, 4294967295;
	add.s32 	%r109, %r190, -4;
	mul.wide.u32 	%rd206, %r109, 8;
	add.s64 	%rd207, %rd2, %rd206;
	ld.global.u64 	%rd69, [%rd207];
	and.b64  	%rd208, %rd69, -4294967296;
	setp.ne.s64 	%p13, %rd208, 0;
	@%p13 bra 	$L__BB448_27;
	cvt.u32.u64 	%r110, %rd69;
	cvt.u32.u64 	%r111, %rd68;
	div.u32 	%r112, %r111, %r110;
	mul.lo.s32 	%r113, %r112, %r110;
	sub.s32 	%r114, %r111, %r113;
	cvt.u64.u32 	%rd286, %r112;
	cvt.u64.u32 	%rd287, %r114;
	bra.uni 	$L__BB448_28;
$L__BB448_27:
	div.s64 	%rd286, %rd68, %rd69;
	mul.lo.s64 	%rd209, %rd286, %rd69;
	sub.s64 	%rd287, %rd68, %rd209;
$L__BB448_28:
	mul.wide.u32 	%rd210, %r109, 8;
	add.s64 	%rd211, %rd1, %rd210;
	ld.global.u64 	%rd212, [%rd211];
	mad.lo.s64 	%rd307, %rd212, %rd287, %rd67;
	cvt.u32.u64 	%r195, %rd286;
	add.s32 	%r190, %r190, -8;
	add.s32 	%r189, %r189, 8;
	setp.ne.s32 	%p14, %r189, 0;
	@%p14 bra 	$L__BB448_4;
	add.s32 	%r194, %r190, 3;
$L__BB448_30:
	and.b32  	%r28, %r9, 7;
	setp.eq.s32 	%p15, %r28, 0;
	@%p15 bra 	$L__BB448_59;
	and.b32  	%r29, %r9, 3;
	setp.lt.u32 	%p16, %r28, 4;
	@%p16 bra 	$L__BB448_45;
	cvt.u64.u32 	%rd79, %r195;
	mul.wide.u32 	%rd214, %r194, 8;
	add.s64 	%rd215, %rd2, %rd214;
	ld.global.u64 	%rd80, [%rd215];
	and.b64  	%rd216, %rd80, -4294967296;
	setp.ne.s64 	%p17, %rd216, 0;
	@%p17 bra 	$L__BB448_34;
	cvt.u32.u64 	%r116, %rd80;
	cvt.u32.u64 	%r117, %rd79;
	div.u32 	%r118, %r117, %r116;
	mul.lo.s32 	%r119, %r118, %r116;
	sub.s32 	%r120, %r117, %r119;
	cvt.u64.u32 	%rd290, %r118;
	cvt.u64.u32 	%rd291, %r120;
	bra.uni 	$L__BB448_35;
$L__BB448_34:
	div.s64 	%rd290, %rd79, %rd80;
	mul.lo.s64 	%rd217, %rd290, %rd80;
	sub.s64 	%rd291, %rd79, %rd217;
$L__BB448_35:
	mul.wide.u32 	%rd218, %r194, 8;
	add.s64 	%rd219, %rd1, %rd218;
	ld.global.u64 	%rd220, [%rd219];
	mad.lo.s64 	%rd87, %rd220, %rd291, %rd307;
	add.s32 	%r30, %r194, -1;
	and.b64  	%rd88, %rd290, 4294967295;
	mul.wide.u32 	%rd221, %r30, 8;
	add.s64 	%rd222, %rd2, %rd221;
	ld.global.u64 	%rd89, [%rd222];
	and.b64  	%rd223, %rd89, -4294967296;
	setp.ne.s64 	%p18, %rd223, 0;
	@%p18 bra 	$L__BB448_37;
	cvt.u32.u64 	%r121, %rd89;
	cvt.u32.u64 	%r122, %rd88;
	div.u32 	%r123, %r122, %r121;
	mul.lo.s32 	%r124, %r123, %r121;
	sub.s32 	%r125, %r122, %r124;
	cvt.u64.u32 	%rd292, %r123;
	cvt.u64.u32 	%rd293, %r125;
	bra.uni 	$L__BB448_38;
$L__BB448_37:
	div.s64 	%rd292, %rd88, %rd89;
	mul.lo.s64 	%rd224, %rd292, %rd89;
	sub.s64 	%rd293, %rd88, %rd224;
$L__BB448_38:
	mul.wide.u32 	%rd225, %r30, 8;
	add.s64 	%rd226, %rd1, %rd225;
	ld.global.u64 	%rd227, [%rd226];
	mad.lo.s64 	%rd96, %rd227, %rd293, %rd87;
	add.s32 	%r31, %r194, -2;
	and.b64  	%rd97, %rd292, 4294967295;
	mul.wide.u32 	%rd228, %r31, 8;
	add.s64 	%rd229, %rd2, %rd228;
	ld.global.u64 	%rd98, [%rd229];
	and.b64  	%rd230, %rd98, -4294967296;
	setp.ne.s64 	%p19, %rd230, 0;
	@%p19 bra 	$L__BB448_40;
	cvt.u32.u64 	%r126, %rd98;
	cvt.u32.u64 	%r127, %rd97;
	div.u32 	%r128, %r127, %r126;
	mul.lo.s32 	%r129, %r128, %r126;
	sub.s32 	%r130, %r127, %r129;
	cvt.u64.u32 	%rd294, %r128;
	cvt.u64.u32 	%rd295, %r130;
	bra.uni 	$L__BB448_41;
$L__BB448_40:
	div.s64 	%rd294, %rd97, %rd98;
	mul.lo.s64 	%rd231, %rd294, %rd98;
	sub.s64 	%rd295, %rd97, %rd231;
$L__BB448_41:
	mul.wide.u32 	%rd232, %r31, 8;
	add.s64 	%rd233, %rd1, %rd232;
	ld.global.u64 	%rd234, [%rd233];
	mad.lo.s64 	%rd105, %rd234, %rd295, %rd96;
	add.s32 	%r32, %r194, -3;
	and.b64  	%rd106, %rd294, 4294967295;
	mul.wide.u32 	%rd235, %r32, 8;
	add.s64 	%rd236, %rd2, %rd235;
	ld.global.u64 	%rd107, [%rd236];
	and.b64  	%rd237, %rd107, -4294967296;
	setp.ne.s64 	%p20, %rd237, 0;
	@%p20 bra 	$L__BB448_43;
	cvt.u32.u64 	%r131, %rd107;
	cvt.u32.u64 	%r132, %rd106;
	div.u32 	%r133, %r132, %r131;
	mul.lo.s32 	%r134, %r133, %r131;
	sub.s32 	%r135, %r132, %r134;
	cvt.u64.u32 	%rd296, %r133;
	cvt.u64.u32 	%rd297, %r135;
	bra.uni 	$L__BB448_44;
$L__BB448_43:
	div.s64 	%rd296, %rd106, %rd107;
	mul.lo.s64 	%rd238, %rd296, %rd107;
	sub.s64 	%rd297, %rd106, %rd238;
$L__BB448_44:
	mul.wide.u32 	%rd239, %r32, 8;
	add.s64 	%rd240, %rd1, %rd239;
	ld.global.u64 	%rd241, [%rd240];
	mad.lo.s64 	%rd307, %rd241, %rd297, %rd105;
	cvt.u32.u64 	%r195, %rd296;
	add.s32 	%r194, %r194, -4;
$L__BB448_45:
	setp.eq.s32 	%p21, %r29, 0;
	@%p21 bra 	$L__BB448_59;
	setp.eq.s32 	%p22, %r29, 1;
	@%p22 bra 	$L__BB448_54;
	cvt.u64.u32 	%rd117, %r195;
	mul.wide.u32 	%rd243, %r194, 8;
	add.s64 	%rd244, %rd2, %rd243;
	ld.global.u64 	%rd118, [%rd244];
	and.b64  	%rd245, %rd118, -4294967296;
	setp.ne.s64 	%p23, %rd245, 0;
	@%p23 bra 	$L__BB448_49;
	cvt.u32.u64 	%r136, %rd118;
	cvt.u32.u64 	%r137, %rd117;
	div.u32 	%r138, %r137, %r136;
	mul.lo.s32 	%r139, %r138, %r136;
	sub.s32 	%r140, %r137, %r139;
	cvt.u64.u32 	%rd300, %r138;
	cvt.u64.u32 	%rd301, %r140;
	bra.uni 	$L__BB448_50;
$L__BB448_49:
	div.s64 	%rd300, %rd117, %rd118;
	mul.lo.s64 	%rd246, %rd300, %rd118;
	sub.s64 	%rd301, %rd117, %rd246;
$L__BB448_50:
	add.s64 	%rd248, %rd1, %rd243;
	ld.global.u64 	%rd249, [%rd248];
	mad.lo.s64 	%rd125, %rd249, %rd301, %rd307;
	add.s32 	%r37, %r194, -1;
	and.b64  	%rd126, %rd300, 4294967295;
	mul.wide.u32 	%rd250, %r37, 8;
	add.s64 	%rd251, %rd2, %rd250;
	ld.global.u64 	%rd127, [%rd251];
	and.b64  	%rd252, %rd127, -4294967296;
	setp.ne.s64 	%p24, %rd252, 0;
	@%p24 bra 	$L__BB448_52;
	cvt.u32.u64 	%r141, %rd127;
	cvt.u32.u64 	%r142, %rd126;
	div.u32 	%r143, %r142, %r141;
	mul.lo.s32 	%r144, %r143, %r141;
	sub.s32 	%r145, %r142, %r144;
	cvt.u64.u32 	%rd302, %r143;
	cvt.u64.u32 	%rd303, %r145;
	bra.uni 	$L__BB448_53;
$L__BB448_52:
	div.s64 	%rd302, %rd126, %rd127;
	mul.lo.s64 	%rd253, %rd302, %rd127;
	sub.s64 	%rd303, %rd126, %rd253;
$L__BB448_53:
	add.s64 	%rd255, %rd1, %rd250;
	ld.global.u64 	%rd256, [%rd255];
	mad.lo.s64 	%rd307, %rd256, %rd303, %rd125;
	cvt.u32.u64 	%r195, %rd302;
	add.s32 	%r194, %r194, -2;
$L__BB448_54:
	and.b32  	%r146, %r9, 1;
	setp.eq.b32 	%p25, %r146, 1;
	not.pred 	%p26, %p25;
	@%p26 bra 	$L__BB448_59;
	cvt.u64.u32 	%rd137, %r195;
	mul.wide.u32 	%rd257, %r194, 8;
	add.s64 	%rd258, %rd2, %rd257;
	ld.global.u64 	%rd138, [%rd258];
	and.b64  	%rd259, %rd138, -4294967296;
	setp.ne.s64 	%p27, %rd259, 0;
	@%p27 bra 	$L__BB448_57;
	cvt.u32.u64 	%r147, %rd138;
	cvt.u32.u64 	%r148, %rd137;
	rem.u32 	%r149, %r148, %r147;
	cvt.u64.u32 	%rd306, %r149;
	bra.uni 	$L__BB448_58;
$L__BB448_57:
	rem.s64 	%rd306, %rd137, %rd138;
$L__BB448_58:
	add.s64 	%rd261, %rd1, %rd257;
	ld.global.u64 	%rd262, [%rd261];
	mad.lo.s64 	%rd307, %rd262, %rd306, %rd307;
$L__BB448_59:
	cvta.to.global.u64 	%rd263, %rd145;
	shl.b64 	%rd264, %rd307, 2;
	add.s64 	%rd265, %rd263, %rd264;
	ld.global.f32 	%f16, [%rd265];
	st.shared.f32 	[%r7], %f16;
	bar.sync 	0;
	setp.ne.s32 	%p28, %r1, 0;
	@%p28 bra 	$L__BB448_76;
	setp.gt.u32 	%p29, %r5, 1;
	@%p29 bra 	$L__BB448_62;
	shl.b32 	%r150, %r3, 2;
	mov.u32 	%r151, maxsdata_f32;
	add.s32 	%r152, %r151, %r150;
	ld.shared.f32 	%f53, [%r152];
	bra.uni 	$L__BB448_75;
$L__BB448_62:
	shl.b32 	%r154, %r3, 2;
	mov.u32 	%r155, maxsdata_f32;
	add.s32 	%r42, %r155, %r154;
	ld.shared.f32 	%f53, [%r42];
	add.s32 	%r43, %r5, -1;
	add.s32 	%r156, %r5, -2;
	and.b32  	%r44, %r43, 7;
	setp.lt.u32 	%p30, %r156, 7;
	mov.b32 	%r203, 1;
	@%p30 bra 	$L__BB448_66;
	and.b32  	%r159, %r43, -8;
	neg.s32 	%r200, %r159;
	shl.b32 	%r46, %r2, 2;
	add.s32 	%r161, %r154, %r46;
	add.s32 	%r198, %r155, %r161;
	shl.b32 	%r48, %r2, 5;
	mov.b32 	%r201, 1;
	mov.b32 	%r199, 0;
$L__BB448_64:
	.pragma "nounroll";
	mul.lo.s32 	%r163, %r201, %r2;
	shl.b32 	%r164, %r163, 2;
	add.s32 	%r165, %r42, %r164;
	ld.shared.f32 	%f18, [%r198];
	max.f32 	%f19, %f53, %f18;
	add.s32 	%r166, %r165, %r46;
	ld.shared.f32 	%f20, [%r166];
	max.f32 	%f21, %f19, %f20;
	add.s32 	%r167, %r166, %r46;
	ld.shared.f32 	%f22, [%r167];
	max.f32 	%f23, %f21, %f22;
	add.s32 	%r168, %r167, %r46;
	ld.shared.f32 	%f24, [%r168];
	max.f32 	%f25, %f23, %f24;
	add.s32 	%r169, %r168, %r46;
	ld.shared.f32 	%f26, [%r169];
	max.f32 	%f27, %f25, %f26;
	add.s32 	%r170, %r169, %r46;
	ld.shared.f32 	%f28, [%r170];
	max.f32 	%f29, %f27, %f28;
	add.s32 	%r171, %r170, %r46;
	ld.shared.f32 	%f30, [%r171];
	max.f32 	%f31, %f29, %f30;
	add.s32 	%r172, %r171, %r46;
	ld.shared.f32 	%f32, [%r172];
	max.f32 	%f53, %f31, %f32;
	add.s32 	%r201, %r201, 8;
	add.s32 	%r200, %r200, 8;
	add.s32 	%r199, %r199, 8;
	add.s32 	%r198, %r198, %r48;
	setp.ne.s32 	%p31, %r200, 0;
	@%p31 bra 	$L__BB448_64;
	add.s32 	%r203, %r199, 1;
$L__BB448_66:
	setp.eq.s32 	%p32, %r44, 0;
	@%p32 bra 	$L__BB448_74;
	and.b32  	%r59, %r43, 3;
	setp.lt.u32 	%p33, %r44, 4;
	@%p33 bra 	$L__BB448_69;
	mul.lo.s32 	%r173, %r203, %r2;
	shl.b32 	%r174, %r173, 2;
	add.s32 	%r175, %r42, %r174;
	ld.shared.f32 	%f34, [%r175];
	max.f32 	%f35, %f53, %f34;
	shl.b32 	%r176, %r2, 2;
	add.s32 	%r177, %r175, %r176;
	ld.shared.f32 	%f36, [%r177];
	max.f32 	%f37, %f35, %f36;
	add.s32 	%r178, %r177, %r176;
	ld.shared.f32 	%f38, [%r178];
	max.f32 	%f39, %f37, %f38;
	add.s32 	%r179, %r178, %r176;
	ld.shared.f32 	%f40, [%r179];
	max.f32 	%f53, %f39, %f40;
	add.s32 	%r203, %r203, 4;
$L__BB448_69:
	setp.eq.s32 	%p34, %r59, 0;
	@%p34 bra 	$L__BB448_74;
	setp.eq.s32 	%p35, %r59, 1;
	@%p35 bra 	$L__BB448_72;
	mul.lo.s32 	%r180, %r203, %r2;
	shl.b32 	%r181, %r180, 2;
	add.s32 	%r182, %r42, %r181;
	ld.shared.f32 	%f42, [%r182];
	max.f32 	%f43, %f53, %f42;
	shl.b32 	%r183, %r2, 2;
	add.s32 	%r184, %r182, %r183;
	ld.shared.f32 	%f44, [%r184];
	max.f32 	%f53, %f43, %f44;
	add.s32 	%r203, %r203, 2;
$L__BB448_72:
	and.b32  	%r185, %r43, 1;
	setp.eq.b32 	%p36, %r185, 1;
	not.pred 	%p37, %p36;
	@%p37 bra 	$L__BB448_74;
	mul.lo.s32 	%r186, %r203, %r2;
	shl.b32 	%r187, %r186, 2;
	add.s32 	%r188, %r42, %r187;
	ld.shared.f32 	%f45, [%r188];
	max.f32 	%f53, %f53, %f45;
$L__BB448_74:
	st.shared.f32 	[%r42], %f53;
$L__BB448_75:
	cvt.u64.u32 	%rd266, %r4;
	mad.lo.s64 	%rd267, %rd147, %rd266, %rd3;
	cvta.to.global.u64 	%rd268, %rd144;
	shl.b64 	%rd269, %rd267, 2;
	add.s64 	%rd270, %rd268, %rd269;
	st.global.f32 	[%rd270], %f53;
$L__BB448_76:
	ret;

}
	// .globl	contiguous_max33_f32
.visible .entry contiguous_max33_f32(
	.param .u64 .ptr .align 1 contiguous_max33_f32_param_0,
	.param .u64 .ptr .align 1 contiguous_max33_f32_param_1,
	.param .u64 contiguous_max33_f32_param_2,
	.param .u64 contiguous_max33_f32_param_3,
	.param .u64 contiguous_max33_f32_param_4
)
{
	.reg .pred 	%p<14>;
	.reg .b32 	%r<86>;
	.reg .b32 	%f<55>;
	.reg .b64 	%rd<16>;

	ld.param.u64 	%rd2, [contiguous_max33_f32_param_0];
	ld.param.u64 	%rd3, [contiguous_max33_f32_param_1];
	ld.param.u64 	%rd4, [contiguous_max33_f32_param_3];
	ld.param.u64 	%rd5, [contiguous_max33_f32_param_4];
	mov.u32 	%r1, %tid.y;
	mov.u32 	%r2, %ntid.x;
	mov.u32 	%r3, %tid.x;
	mad.lo.s32 	%r30, %r1, %r2, %r3;
	mov.u32 	%r31, %ctaid.x;
	mad.lo.s32 	%r32, %r31, %r2, %r3;
	mov.u32 	%r4, %ctaid.y;
	mov.u32 	%r5, %ntid.y;
	mad.lo.s32 	%r33, %r4, %r5, %r1;
	shl.b32 	%r34, %r30, 2;
	mov.u32 	%r35, maxsdata_f32;
	add.s32 	%r7, %r35, %r34;
	mov.b32 	%r36, -8388608;
	st.shared.u32 	[%r7], %r36;
	cvt.u64.u32 	%rd1, %r32;
	setp.le.u64 	%p1, %rd4, %rd1;
	cvt.u64.u32 	%rd7, %r33;
	setp.le.u64 	%p2, %rd5, %rd7;
	or.pred  	%p3, %p1, %p2;
	@%p3 bra 	$L__BB449_18;
	cvt.u32.u64 	%r37, %rd1;
	cvta.to.global.u64 	%rd8, %rd3;
	cvt.u32.u64 	%r38, %rd4;
	mad.lo.s32 	%r39, %r33, %r38, %r37;
	mul.wide.u32 	%rd9, %r39, 4;
	add.s64 	%rd10, %rd8, %rd9;
	ld.global.f32 	%f16, [%rd10];
	st.shared.f32 	[%r7], %f16;
	bar.sync 	0;
	setp.ne.s32 	%p4, %r1, 0;
	@%p4 bra 	$L__BB449_18;
	setp.gt.u32 	%p5, %r5, 1;
	@%p5 bra 	$L__BB449_4;
	shl.b32 	%r40, %r3, 2;
	add.s32 	%r42, %r35, %r40;
	ld.shared.f32 	%f53, [%r42];
	bra.uni 	$L__BB449_17;
$L__BB449_4:
	shl.b32 	%r44, %r3, 2;
	add.s32 	%r8, %r35, %r44;
	ld.shared.f32 	%f53, [%r8];
	add.s32 	%r9, %r5, -1;
	add.s32 	%r46, %r5, -2;
	and.b32  	%r10, %r9, 7;
	setp.lt.u32 	%p6, %r46, 7;
	mov.b32 	%r84, 1;
	@%p6 bra 	$L__BB449_8;
	and.b32  	%r49, %r9, -8;
	neg.s32 	%r81, %r49;
	shl.b32 	%r12, %r2, 2;
	add.s32 	%r51, %r44, %r12;
	add.s32 	%r79, %r35, %r51;
	shl.b32 	%r14, %r2, 5;
	mov.b32 	%r82, 1;
	mov.b32 	%r80, 0;
$L__BB449_6:
	.pragma "nounroll";
	mul.lo.s32 	%r53, %r82, %r2;
	shl.b32 	%r54, %r53, 2;
	add.s32 	%r55, %r8, %r54;
	ld.shared.f32 	%f18, [%r79];
	max.f32 	%f19, %f53, %f18;
	add.s32 	%r56, %r55, %r12;
	ld.shared.f32 	%f20, [%r56];
	max.f32 	%f21, %f19, %f20;
	add.s32 	%r57, %r56, %r12;
	ld.shared.f32 	%f22, [%r57];
	max.f32 	%f23, %f21, %f22;
	add.s32 	%r58, %r57, %r12;
	ld.shared.f32 	%f24, [%r58];
	max.f32 	%f25, %f23, %f24;
	add.s32 	%r59, %r58, %r12;
	ld.shared.f32 	%f26, [%r59];
	max.f32 	%f27, %f25, %f26;
	add.s32 	%r60, %r59, %r12;
	ld.shared.f32 	%f28, [%r60];
	max.f32 	%f29, %f27, %f28;
	add.s32 	%r61, %r60, %r12;
	ld.shared.f32 	%f30, [%r61];
	max.f32 	%f31, %f29, %f30;
	add.s32 	%r62, %r61, %r12;
	ld.shared.f32 	%f32, [%r62];
	max.f32 	%f53, %f31, %f32;
	add.s32 	%r82, %r82, 8;
	add.s32 	%r81, %r81, 8;
	add.s32 	%r80, %r80, 8;
	add.s32 	%r79, %r79, %r14;
	setp.ne.s32 	%p7, %r81, 0;
	@%p7 bra 	$L__BB449_6;
	add.s32 	%r84, %r80, 1;
$L__BB449_8:
	setp.eq.s32 	%p8, %r10, 0;
	@%p8 bra 	$L__BB449_16;
	and.b32  	%r25, %r9, 3;
	setp.lt.u32 	%p9, %r10, 4;
	@%p9 bra 	$L__BB449_11;
	mul.lo.s32 	%r63, %r84, %r2;
	shl.b32 	%r64, %r63, 2;
	add.s32 	%r65, %r8, %r64;
	ld.shared.f32 	%f34, [%r65];
	max.f32 	%f35, %f53, %f34;
	shl.b32 	%r66, %r2, 2;
	add.s32 	%r67, %r65, %r66;
	ld.shared.f32 	%f36, [%r67];
	max.f32 	%f37, %f35, %f36;
	add.s32 	%r68, %r67, %r66;
	ld.shared.f32 	%f38, [%r68];
	max.f32 	%f39, %f37, %f38;
	add.s32 	%r69, %r68, %r66;
	ld.shared.f32 	%f40, [%r69];
	max.f32 	%f53, %f39, %f40;
	add.s32 	%r84, %r84, 4;
$L__BB449_11:
	setp.eq.s32 	%p10, %r25, 0;
	@%p10 bra 	$L__BB449_16;
	setp.eq.s32 	%p11, %r25, 1;
	@%p11 bra 	$L__BB449_14;
	mul.lo.s32 	%r70, %r84, %r2;
	shl.b32 	%r71, %r70, 2;
	add.s32 	%r72, %r8, %r71;
	ld.shared.f32 	%f42, [%r72];
	max.f32 	%f43, %f53, %f42;
	shl.b32 	%r73, %r2, 2;
	add.s32 	%r74, %r72, %r73;
	ld.shared.f32 	%f44, [%r74];
	max.f32 	%f53, %f43, %f44;
	add.s32 	%r84, %r84, 2;
$L__BB449_14:
	and.b32  	%r75, %r9, 1;
	setp.eq.b32 	%p12, %r75, 1;
	not.pred 	%p13, %p12;
	@%p13 bra 	$L__BB449_16;
	mul.lo.s32 	%r76, %r84, %r2;
	shl.b32 	%r77, %r76, 2;
	add.s32 	%r78, %r8, %r77;
	ld.shared.f32 	%f45, [%r78];
	max.f32 	%f53, %f53, %f45;
$L__BB449_16:
	st.shared.f32 	[%r8], %f53;
$L__BB449_17:
	cvt.u64.u32 	%rd11, %r4;
	mad.lo.s64 	%rd12, %rd4, %rd11, %rd1;
	cvta.to.global.u64 	%rd13, %rd2;
	shl.b64 	%rd14, %rd12, 2;
	add.s64 	%rd15, %rd13, %rd14;
	st.global.f32 	[%rd15], %f53;
$L__BB449_18:
	ret;

}
	// .globl	contiguous_max_f64
.visible .entry contiguous_max_f64(
	.param .u64 .ptr .align 1 contiguous_max_f64_param_0,
	.param .u64 .ptr .align 1 contiguous_max_f64_param_1,
	.param .u64 contiguous_max_f64_param_2
)
{
	.reg .pred 	%p<8>;
	.reg .b32 	%r<16>;
	.reg .b64 	%rd<17>;
	.reg .b64 	%fd<27>;

	ld.param.u64 	%rd4, [contiguous_max_f64_param_0];
	ld.param.u64 	%rd6, [contiguous_max_f64_param_1];
	ld.param.u64 	%rd5, [contiguous_max_f64_param_2];
	cvta.to.global.u64 	%rd1, %rd6;
	mov.u32 	%r1, %tid.x;
	mov.u32 	%r2, %ctaid.x;
	mov.u32 	%r15, %ntid.x;
	mul.lo.s32 	%r8, %r2, %r15;
	shl.b32 	%r9, %r8, 1;
	add.s32 	%r4, %r9, %r1;
	shl.b32 	%r10, %r1, 3;
	mov.u32 	%r11, maxsdata_f64;
	add.s32 	%r5, %r11, %r10;
	mov.b64 	%rd7, -4503599627370496;
	st.shared.u64 	[%r5], %rd7;
	add.s32 	%r12, %r4, %r15;
	cvt.u64.u32 	%rd2, %r12;
	setp.le.u64 	%p1, %rd5, %rd2;
	@%p1 bra 	$L__BB450_2;
	mul.wide.u32 	%rd10, %r4, 8;
	add.s64 	%rd11, %rd1, %rd10;
	ld.global.f64 	%fd2, [%rd11];
	shl.b64 	%rd12, %rd2, 3;
	add.s64 	%rd13, %rd1, %rd12;
	ld.global.f64 	%fd3, [%rd13];
	max.f64 	%fd4, %fd2, %fd3;
	st.shared.f64 	[%r5], %fd4;
	bra.uni 	$L__BB450_4;
$L__BB450_2:
	cvt.u64.u32 	%rd3, %r4;
	setp.le.u64 	%p2, %rd5, %rd3;
	@%p2 bra 	$L__BB450_4;
	shl.b64 	%rd8, %rd3, 3;
	add.s64 	%rd9, %rd1, %rd8;
	ld.global.f64 	%fd1, [%rd9];
	st.shared.f64 	[%r5], %fd1;
$L__BB450_4:
	bar.sync 	0;
	setp.lt.u32 	%p3, %r15, 66;
	@%p3 bra 	$L__BB450_8;
$L__BB450_5:
	shr.u32 	%r7, %r15, 1;
	setp.ge.u32 	%p4, %r1, %r7;
	@%p4 bra 	$L__BB450_7;
	ld.shared.f64 	%fd5, [%r5];
	shl.b32 	%r13, %r7, 3;
	add.s32 	%r14, %r5, %r13;
	ld.shared.f64 	%fd6, [%r14];
	max.f64 	%fd7, %fd5, %fd6;
	st.shared.f64 	[%r5], %fd7;
$L__BB450_7:
	bar.sync 	0;
	setp.gt.u32 	%p5, %r15, 131;
	mov.u32 	%r15, %r7;
	@%p5 bra 	$L__BB450_5;
$L__BB450_8:
	setp.gt.u32 	%p6, %r1, 31;
	@%p6 bra 	$L__BB450_11;
	ld.volatile.shared.f64 	%fd8, [%r5];
	ld.volatile.shared.f64 	%fd9, [%r5+256];
	max.f64 	%fd10, %fd8, %fd9;
	st.volatile.shared.f64 	[%r5], %fd10;
	ld.volatile.shared.f64 	%fd11, [%r5];
	ld.volatile.shared.f64 	%fd12, [%r5+128];
	max.f64 	%fd13, %fd11, %fd12;
	st.volatile.shared.f64 	[%r5], %fd13;
	ld.volatile.shared.f64 	%fd14, [%r5];
	ld.volatile.shared.f64 	%fd15, [%r5+64];
	max.f64 	%fd16, %fd14, %fd15;
	st.volatile.shared.f64 	[%r5], %fd16;
	ld.volatile.shared.f64 	%fd17, [%r5];
	ld.volatile.shared.f64 	%fd18, [%r5+32];
	max.f64 	%fd19, %fd17, %fd18;
	st.volatile.shared.f64 	[%r5], %fd19;
	ld.volatile.shared.f64 	%fd20, [%r5];
	ld.volatile.shared.f64 	%fd21, [%r5+16];
	max.f64 	%fd22, %fd20, %fd21;
	st.volatile.shared.f64 	[%r5], %fd22;
	ld.volatile.shared.f64 	%fd23, [%r5];
	ld.volatile.shared.f64 	%fd24, [%r5+8];
	max.f64 	%fd25, %fd23, %fd24;
	st.volatile.shared.f64 	[%r5], %fd25;
	setp.ne.s32 	%p7, %r1, 0;
	@%p7 bra 	$L__BB450_11;
	ld.shared.f64 	%fd26, [maxsdata_f64];
	cvta.to.global.u64 	%rd14, %rd4;
	mul.wide.u32 	%rd15, %r2, 8;
	add.s64 	%rd16, %rd14, %rd15;
	st.global.f64 	[%rd16], %fd26;
$L__BB450_11:
	ret;

}
	// .globl	uncontiguous_max_f64
.visible .entry uncontiguous_max_f64(
	.param .u64 .ptr .align 1 uncontiguous_max_f64_param_0,
	.param .u64 .ptr .align 1 uncontiguous_max_f64_param_1,
	.param .u64 .ptr .align 1 uncontiguous_max_f64_param_2,
	.param .u64 .ptr .align 1 uncontiguous_max_f64_param_3,
	.param .u64 uncontiguous_max_f64_param_4,
	.param .u64 uncontiguous_max_f64_param_5
)
{
	.reg .pred 	%p<53>;
	.reg .b32 	%r<212>;
	.reg .b64 	%rd<559>;
	.reg .b64 	%fd<27>;

	ld.param.u64 	%rd260, [uncontiguous_max_f64_param_0];
	ld.param.u64 	%rd263, [uncontiguous_max_f64_param_1];
	ld.param.u64 	%rd264, [uncontiguous_max_f64_param_2];
	ld.param.u64 	%rd265, [uncontiguous_max_f64_param_3];
	ld.param.u64 	%rd261, [uncontiguous_max_f64_param_4];
	ld.param.u64 	%rd262, [uncontiguous_max_f64_param_5];
	cvta.to.global.u64 	%rd1, %rd265;
	cvta.to.global.u64 	%rd2, %rd264;
	cvta.to.global.u64 	%rd3, %rd263;
	mov.u32 	%r1, %tid.x;
	mov.u32 	%r2, %ctaid.x;
	mov.u32 	%r211, %ntid.x;
	mul.lo.s32 	%r52, %r2, %r211;
	shl.b32 	%r53, %r52, 1;
	add.s32 	%r4, %r53, %r1;
	shl.b32 	%r54, %r1, 3;
	mov.u32 	%r55, maxsdata_f64;
	add.s32 	%r5, %r55, %r54;
	mov.b64 	%rd266, -4503599627370496;
	st.shared.u64 	[%r5], %rd266;
	add.s32 	%r56, %r4, %r211;
	cvt.u64.u32 	%rd512, %r56;
	setp.le.u64 	%p1, %rd262, %rd512;
	@%p1 bra 	$L__BB451_54;
	cvt.u32.u64 	%r6, %rd261;
	add.s32 	%r205, %r6, -1;
	setp.lt.s32 	%p27, %r205, 0;
	mov.b64 	%rd516, 0;
	mov.u64 	%rd517, %rd516;
	@%p27 bra 	$L__BB451_53;
	cvt.u64.u32 	%rd513, %r4;
	setp.lt.u32 	%p28, %r205, 3;
	mov.b64 	%rd517, 0;
	mov.u64 	%rd516, %rd517;
	@%p28 bra 	$L__BB451_30;
	add.s32 	%r203, %r6, -2;
	and.b32  	%r132, %r6, -4;
	neg.s32 	%r202, %r132;
	mov.b64 	%rd517, 0;
$L__BB451_4:
	.pragma "nounroll";
	add.s32 	%r12, %r203, 1;
	mul.wide.u32 	%rd398, %r12, 8;
	add.s64 	%rd399, %rd2, %rd398;
	ld.global.u64 	%rd10, [%rd399];
	or.b64  	%rd400, %rd513, %rd10;
	and.b64  	%rd401, %rd400, -4294967296;
	setp.ne.s64 	%p29, %rd401, 0;
	@%p29 bra 	$L__BB451_6;
	cvt.u32.u64 	%r133, %rd10;
	cvt.u32.u64 	%r134, %rd513;
	div.u32 	%r135, %r134, %r133;
	mul.lo.s32 	%r136, %r135, %r133;
	sub.s32 	%r137, %r134, %r136;
	cvt.u64.u32 	%rd478, %r135;
	cvt.u64.u32 	%rd479, %r137;
	bra.uni 	$L__BB451_7;
$L__BB451_6:
	div.s64 	%rd478, %rd513, %rd10;
	mul.lo.s64 	%rd402, %rd478, %rd10;
	sub.s64 	%rd479, %rd513, %rd402;
$L__BB451_7:
	mul.wide.u32 	%rd403, %r12, 8;
	add.s64 	%rd404, %rd1, %rd403;
	ld.global.u64 	%rd17, [%rd404];
	mad.lo.s64 	%rd18, %rd17, %rd479, %rd516;
	or.b64  	%rd405, %rd512, %rd10;
	and.b64  	%rd406, %rd405, -4294967296;
	setp.ne.s64 	%p30, %rd406, 0;
	@%p30 bra 	$L__BB451_9;
	cvt.u32.u64 	%r138, %rd10;
	cvt.u32.u64 	%r139, %rd512;
	div.u32 	%r140, %r139, %r138;
	mul.lo.s32 	%r141, %r140, %r138;
	sub.s32 	%r142, %r139, %r141;
	cvt.u64.u32 	%rd480, %r140;
	cvt.u64.u32 	%rd481, %r142;
	bra.uni 	$L__BB451_10;
$L__BB451_9:
	div.s64 	%rd480, %rd512, %rd10;
	mul.lo.s64 	%rd407, %rd480, %rd10;
	sub.s64 	%rd481, %rd512, %rd407;
$L__BB451_10:
	mad.lo.s64 	%rd25, %rd481, %rd17, %rd517;
	add.s32 	%r13, %r203, -2;
	mul.wide.u32 	%rd408, %r203, 8;
	add.s64 	%rd409, %rd2, %rd408;
	ld.global.u64 	%rd26, [%rd409];
	or.b64  	%rd410, %rd478, %rd26;
	and.b64  	%rd411, %rd410, -4294967296;
	setp.ne.s64 	%p31, %rd411, 0;
	@%p31 bra 	$L__BB451_12;
	cvt.u32.u64 	%r143, %rd26;
	cvt.u32.u64 	%r144, %rd478;
	div.u32 	%r145, %r144, %r143;
	mul.lo.s32 	%r146, %r145, %r143;
	sub.s32 	%r147, %r144, %r146;
	cvt.u64.u32 	%rd482, %r145;
	cvt.u64.u32 	%rd483, %r147;
	bra.uni 	$L__BB451_13;
$L__BB451_12:
	div.s64 	%rd482, %rd478, %rd26;
	mul.lo.s64 	%rd412, %rd482, %rd26;
	sub.s64 	%rd483, %rd478, %rd412;
$L__BB451_13:
	mul.wide.u32 	%rd413, %r203, 8;
	add.s64 	%rd414, %rd1, %rd413;
	ld.global.u64 	%rd33, [%rd414];
	mad.lo.s64 	%rd34, %rd33, %rd483, %rd18;
	or.b64  	%rd415, %rd480, %rd26;
	and.b64  	%rd416, %rd415, -4294967296;
	setp.ne.s64 	%p32, %rd416, 0;
	@%p32 bra 	$L__BB451_15;
	cvt.u32.u64 	%r148, %rd26;
	cvt.u32.u64 	%r149, %rd480;
	div.u32 	%r150, %r149, %r148;
	mul.lo.s32 	%r151, %r150, %r148;
	sub.s32 	%r152, %r149, %r151;
	cvt.u64.u32 	%rd484, %r150;
	cvt.u64.u32 	%rd485, %r152;
	bra.uni 	$L__BB451_16;
$L__BB451_15:
	div.s64 	%rd484, %rd480, %rd26;
	mul.lo.s64 	%rd417, %rd484, %rd26;
	sub.s64 	%rd485, %rd480, %rd417;
$L__BB451_16:
	mad.lo.s64 	%rd41, %rd485, %rd33, %rd25;
	add.s32 	%r14, %r203, -1;
	mul.wide.u32 	%rd418, %r14, 8;
	add.s64 	%rd419, %rd2, %rd418;
	ld.global.u64 	%rd42, [%rd419];
	or.b64  	%rd420, %rd482, %rd42;
	and.b64  	%rd421, %rd420, -4294967296;
	setp.ne.s64 	%p33, %rd421, 0;
	@%p33 bra 	$L__BB451_18;
	cvt.u32.u64 	%r153, %rd42;
	cvt.u32.u64 	%r154, %rd482;
	div.u32 	%r155, %r154, %r153;
	mul.lo.s32 	%r156, %r155, %r153;
	sub.s32 	%r157, %r154, %r156;
	cvt.u64.u32 	%rd486, %r155;
	cvt.u64.u32 	%rd487, %r157;
	bra.uni 	$L__BB451_19;
$L__BB451_18:
	div.s64 	%rd486, %rd482, %rd42;
	mul.lo.s64 	%rd422, %rd486, %rd42;
	sub.s64 	%rd487, %rd482, %rd422;
$L__BB451_19:
	mul.wide.u32 	%rd423, %r14, 8;
	add.s64 	%rd424, %rd1, %rd423;
	ld.global.u64 	%rd49, [%rd424];
	mad.lo.s64 	%rd50, %rd49, %rd487, %rd34;
	or.b64  	%rd425, %rd484, %rd42;
	and.b64  	%rd426, %rd425, -4294967296;
	setp.ne.s64 	%p34, %rd426, 0;
	@%p34 bra 	$L__BB451_21;
	cvt.u32.u64 	%r158, %rd42;
	cvt.u32.u64 	%r159, %rd484;
	div.u32 	%r160, %r159, %r158;
	mul.lo.s32 	%r161, %r160, %r158;
	sub.s32 	%r162, %r159, %r161;
	cvt.u64.u32 	%rd488, %r160;
	cvt.u64.u32 	%rd489, %r162;
	bra.uni 	$L__BB451_22;
$L__BB451_21:
	div.s64 	%rd488, %rd484, %rd42;
	mul.lo.s64 	%rd427, %rd488, %rd42;
	sub.s64 	%rd489, %rd484, %rd427;
$L__BB451_22:
	mad.lo.s64 	%rd57, %rd489, %rd49, %rd41;
	mul.wide.u32 	%rd428, %r13, 8;
	add.s64 	%rd429, %rd2, %rd428;
	ld.global.u64 	%rd58, [%rd429];
	or.b64  	%rd430, %rd486, %rd58;
	and.b64  	%rd431, %rd430, -4294967296;
	setp.ne.s64 	%p35, %rd431, 0;
	@%p35 bra 	$L__BB451_24;
	cvt.u32.u64 	%r163, %rd58;
	cvt.u32.u64 	%r164, %rd486;
	div.u32 	%r165, %r164, %r163;
	mul.lo.s32 	%r166, %r165, %r163;
	sub.s32 	%r167, %r164, %r166;
	cvt.u64.u32 	%rd513, %r165;
	cvt.u64.u32 	%rd491, %r167;
	bra.uni 	$L__BB451_25;
$L__BB451_24:
	div.s64 	%rd513, %rd486, %rd58;
	mul.lo.s64 	%rd432, %rd513, %rd58;
	sub.s64 	%rd491, %rd486, %rd432;
$L__BB451_25:
	mul.wide.u32 	%rd433, %r13, 8;
	add.s64 	%rd434, %rd1, %rd433;
	ld.global.u64 	%rd65, [%rd434];
	mad.lo.s64 	%rd516, %rd65, %rd491, %rd50;
	or.b64  	%rd435, %rd488, %rd58;
	and.b64  	%rd436, %rd435, -4294967296;
	setp.ne.s64 	%p36, %rd436, 0;
	@%p36 bra 	$L__BB451_27;
	cvt.u32.u64 	%r168, %rd58;
	cvt.u32.u64 	%r169, %rd488;
	div.u32 	%r170, %r169, %r168;
	mul.lo.s32 	%r171, %r170, %r168;
	sub.s32 	%r172, %r169, %r171;
	cvt.u64.u32 	%rd512, %r170;
	cvt.u64.u32 	%rd493, %r172;
	bra.uni 	$L__BB451_28;
$L__BB451_27:
	div.s64 	%rd512, %rd488, %rd58;
	mul.lo.s64 	%rd437, %rd512, %rd58;
	sub.s64 	%rd493, %rd488, %rd437;
$L__BB451_28:
	mad.lo.s64 	%rd517, %rd493, %rd65, %rd57;
	add.s32 	%r203, %r203, -4;
	add.s32 	%r202, %r202, 4;
	setp.ne.s32 	%p37, %r202, 0;
	@%p37 bra 	$L__BB451_4;
	add.s32 	%r205, %r203, 1;
$L__BB451_30:
	and.b32  	%r19, %r6, 3;
	setp.eq.s32 	%p38, %r19, 0;
	@%p38 bra 	$L__BB451_53;
	setp.eq.s32 	%p39, %r19, 1;
	@%p39 bra 	$L__BB451_45;
	mul.wide.u32 	%rd439, %r205, 8;
	add.s64 	%rd440, %rd2, %rd439;
	ld.global.u64 	%rd80, [%rd440];
	or.b64  	%rd441, %rd513, %rd80;
	and.b64  	%rd442, %rd441, -4294967296;
	setp.ne.s64 	%p40, %rd442, 0;
	@%p40 bra 	$L__BB451_34;
	cvt.u32.u64 	%r173, %rd80;
	cvt.u32.u64 	%r174, %rd513;
	div.u32 	%r175, %r174, %r173;
	mul.lo.s32 	%r176, %r175, %r173;
	sub.s32 	%r177, %r174, %r176;
	cvt.u64.u32 	%rd500, %r175;
	cvt.u64.u32 	%rd501, %r177;
	bra.uni 	$L__BB451_35;
$L__BB451_34:
	div.s64 	%rd500, %rd513, %rd80;
	mul.lo.s64 	%rd443, %rd500, %rd80;
	sub.s64 	%rd501, %rd513, %rd443;
$L__BB451_35:
	add.s64 	%rd445, %rd1, %rd439;
	ld.global.u64 	%rd87, [%rd445];
	mad.lo.s64 	%rd88, %rd87, %rd501, %rd516;
	or.b64  	%rd446, %rd512, %rd80;
	and.b64  	%rd447, %rd446, -4294967296;
	setp.ne.s64 	%p41, %rd447, 0;
	@%p41 bra 	$L__BB451_37;
	cvt.u32.u64 	%r178, %rd80;
	cvt.u32.u64 	%r179, %rd512;
	div.u32 	%r180, %r179, %r178;
	mul.lo.s32 	%r181, %r180, %r178;
	sub.s32 	%r182, %r179, %r181;
	cvt.u64.u32 	%rd502, %r180;
	cvt.u64.u32 	%rd503, %r182;
	bra.uni 	$L__BB451_38;
$L__BB451_37:
	div.s64 	%rd502, %rd512, %rd80;
	mul.lo.s64 	%rd448, %rd502, %rd80;
	sub.s64 	%rd503, %rd512, %rd448;
$L__BB451_38:
	mad.lo.s64 	%rd95, %rd503, %rd87, %rd517;
	add.s32 	%r20, %r205, -1;
	mul.wide.u32 	%rd449, %r20, 8;
	add.s64 	%rd450, %rd2, %rd449;
	ld.global.u64 	%rd96, [%rd450];
	or.b64  	%rd451, %rd500, %rd96;
	and.b64  	%rd452, %rd451, -4294967296;
	setp.ne.s64 	%p42, %rd452, 0;
	@%p42 bra 	$L__BB451_40;
	cvt.u32.u64 	%r183, %rd96;
	cvt.u32.u64 	%r184, %rd500;
	div.u32 	%r185, %r184, %r183;
	mul.lo.s32 	%r186, %r185, %r183;
	sub.s32 	%r187, %r184, %r186;
	cvt.u64.u32 	%rd513, %r185;
	cvt.u64.u32 	%rd505, %r187;
	bra.uni 	$L__BB451_41;
$L__BB451_40:
	div.s64 	%rd513, %rd500, %rd96;
	mul.lo.s64 	%rd453, %rd513, %rd96;
	sub.s64 	%rd505, %rd500, %rd453;
$L__BB451_41:
	add.s64 	%rd455, %rd1, %rd449;
	ld.global.u64 	%rd103, [%rd455];
	mad.lo.s64 	%rd516, %rd103, %rd505, %rd88;
	or.b64  	%rd456, %rd502, %rd96;
	and.b64  	%rd457, %rd456, -4294967296;
	setp.ne.s64 	%p43, %rd457, 0;
	@%p43 bra 	$L__BB451_43;
	cvt.u32.u64 	%r188, %rd96;
	cvt.u32.u64 	%r189, %rd502;
	div.u32 	%r190, %r189, %r188;
	mul.lo.s32 	%r191, %r190, %r188;
	sub.s32 	%r192, %r189, %r191;
	cvt.u64.u32 	%rd512, %r190;
	cvt.u64.u32 	%rd507, %r192;
	bra.uni 	$L__BB451_44;
$L__BB451_43:
	div.s64 	%rd512, %rd502, %rd96;
	mul.lo.s64 	%rd458, %rd512, %rd96;
	sub.s64 	%rd507, %rd502, %rd458;
$L__BB451_44:
	mad.lo.s64 	%rd517, %rd507, %rd103, %rd95;
	add.s32 	%r205, %r205, -2;
$L__BB451_45:
	and.b32  	%r193, %r6, 1;
	setp.eq.b32 	%p44, %r193, 1;
	not.pred 	%p45, %p44;
	@%p45 bra 	$L__BB451_53;
	mul.wide.u32 	%rd459, %r205, 8;
	add.s64 	%rd460, %rd2, %rd459;
	ld.global.u64 	%rd118, [%rd460];
	or.b64  	%rd461, %rd513, %rd118;
	and.b64  	%rd462, %rd461, -4294967296;
	setp.ne.s64 	%p46, %rd462, 0;
	@%p46 bra 	$L__BB451_48;
	cvt.u32.u64 	%r194, %rd118;
	cvt.u32.u64 	%r195, %rd513;
	rem.u32 	%r196, %r195, %r194;
	cvt.u64.u32 	%rd514, %r196;
	bra.uni 	$L__BB451_49;
$L__BB451_48:
	rem.s64 	%rd514, %rd513, %rd118;
$L__BB451_49:
	add.s64 	%rd464, %rd1, %rd459;
	ld.global.u64 	%rd122, [%rd464];
	mad.lo.s64 	%rd516, %rd122, %rd514, %rd516;
	or.b64  	%rd465, %rd512, %rd118;
	and.b64  	%rd466, %rd465, -4294967296;
	setp.ne.s64 	%p47, %rd466, 0;
	@%p47 bra 	$L__BB451_51;
	cvt.u32.u64 	%r197, %rd118;
	cvt.u32.u64 	%r198, %rd512;
	rem.u32 	%r199, %r198, %r197;
	cvt.u64.u32 	%rd515, %r199;
	bra.uni 	$L__BB451_52;
$L__BB451_51:
	rem.s64 	%rd515, %rd512, %rd118;
$L__BB451_52:
	mad.lo.s64 	%rd517, %rd515, %rd122, %rd517;
$L__BB451_53:
	shl.b64 	%rd467, %rd516, 3;
	add.s64 	%rd468, %rd3, %rd467;
	ld.global.f64 	%fd2, [%rd468];
	shl.b64 	%rd469, %rd517, 3;
	add.s64 	%rd470, %rd3, %rd469;
	ld.global.f64 	%fd3, [%rd470];
	max.f64 	%fd4, %fd2, %fd3;
	st.shared.f64 	[%r5], %fd4;
	bra.uni 	$L__BB451_114;
$L__BB451_54:
	cvt.u64.u32 	%rd549, %r4;
	setp.le.u64 	%p2, %rd262, %rd549;
	@%p2 bra 	$L__BB451_114;
	cvt.u32.u64 	%r23, %rd261;
	add.s32 	%r209, %r23, -1;
	setp.lt.s32 	%p3, %r209, 0;
	mov.b64 	%rd558, 0;
	@%p3 bra 	$L__BB451_113;
	and.b32  	%r25, %r23, 7;
	setp.lt.u32 	%p4, %r209, 7;
	mov.b64 	%rd558, 0;
	@%p4 bra 	$L__BB451_84;
	add.s32 	%r207, %r23, -4;
	and.b32  	%r57, %r23, -8;
	neg.s32 	%r206, %r57;
	mov.b64 	%rd558, 0;
$L__BB451_58:
	.pragma "nounroll";
	add.s32 	%r30, %r207, 3;
	mul.wide.u32 	%rd271, %r30, 8;
	add.s64 	%rd272, %rd2, %rd271;
	ld.global.u64 	%rd133, [%rd272];
	or.b64  	%rd273, %rd549, %rd133;
	and.b64  	%rd274, %rd273, -4294967296;
	setp.ne.s64 	%p5, %rd274, 0;
	@%p5 bra 	$L__BB451_60;
	cvt.u32.u64 	%r58, %rd133;
	cvt.u32.u64 	%r59, %rd549;
	div.u32 	%r60, %r59, %r58;
	mul.lo.s32 	%r61, %r60, %r58;
	sub.s32 	%r62, %r59, %r61;
	cvt.u64.u32 	%rd520, %r60;
	cvt.u64.u32 	%rd521, %r62;
	bra.uni 	$L__BB451_61;
$L__BB451_60:
	div.s64 	%rd520, %rd549, %rd133;
	mul.lo.s64 	%rd275, %rd520, %rd133;
	sub.s64 	%rd521, %rd549, %rd275;
$L__BB451_61:
	add.s64 	%rd277, %rd1, %rd271;
	ld.global.u64 	%rd278, [%rd277];
	mad.lo.s64 	%rd140, %rd278, %rd521, %rd558;
	add.s32 	%r31, %r207, 2;
	mul.wide.u32 	%rd279, %r31, 8;
	add.s64 	%rd280, %rd2, %rd279;
	ld.global.u64 	%rd141, [%rd280];
	or.b64  	%rd281, %rd520, %rd141;
	and.b64  	%rd282, %rd281, -4294967296;
	setp.ne.s64 	%p6, %rd282, 0;
	@%p6 bra 	$L__BB451_63;
	cvt.u32.u64 	%r63, %rd141;
	cvt.u32.u64 	%r64, %rd520;
	div.u32 	%r65, %r64, %r63;
	mul.lo.s32 	%r66, %r65, %r63;
	sub.s32 	%r67, %r64, %r66;
	cvt.u64.u32 	%rd522, %r65;
	cvt.u64.u32 	%rd523, %r67;
	bra.uni 	$L__BB451_64;
$L__BB451_63:
	div.s64 	%rd522, %rd520, %rd141;
	mul.lo.s64 	%rd283, %rd522, %rd141;
	sub.s64 	%rd523, %rd520, %rd283;
$L__BB451_64:
	add.s64 	%rd285, %rd1, %rd279;
	ld.global.u64 	%rd286, [%rd285];
	mad.lo.s64 	%rd148, %rd286, %rd523, %rd140;
	add.s32 	%r32, %r207, 1;
	mul.wide.u32 	%rd287, %r32, 8;
	add.s64 	%rd288, %rd2, %rd287;
	ld.global.u64 	%rd149, [%rd288];
	or.b64  	%rd289, %rd522, %rd149;
	and.b64  	%rd290, %rd289, -4294967296;
	setp.ne.s64 	%p7, %rd290, 0;
	@%p7 bra 	$L__BB451_66;
	cvt.u32.u64 	%r68, %rd149;
	cvt.u32.u64 	%r69, %rd522;
	div.u32 	%r70, %r69, %r68;
	mul.lo.s32 	%r71, %r70, %r68;
	sub.s32 	%r72, %r69, %r71;
	cvt.u64.u32 	%rd524, %r70;
	cvt.u64.u32 	%rd525, %r72;
	bra.uni 	$L__BB451_67;
$L__BB451_66:
	div.s64 	%rd524, %rd522, %rd149;
	mul.lo.s64 	%rd291, %rd524, %rd149;
	sub.s64 	%rd525, %rd522, %rd291;
$L__BB451_67:
	add.s64 	%rd293, %rd1, %rd287;
	ld.global.u64 	%rd294, [%rd293];
	mad.lo.s64 	%rd156, %rd294, %rd525, %rd148;
	add.s32 	%r33, %r207, -4;
	mul.wide.u32 	%rd295, %r207, 8;
	add.s64 	%rd296, %rd2, %rd295;
	ld.global.u64 	%rd157, [%rd296];
	or.b64  	%rd297, %rd524, %rd157;
	and.b64  	%rd298, %rd297, -4294967296;
	setp.ne.s64 	%p8, %rd298, 0;
	@%p8 bra 	$L__BB451_69;
	cvt.u32.u64 	%r73, %rd157;
	cvt.u32.u64 	%r74, %rd524;
	div.u32 	%r75, %r74, %r73;
	mul.lo.s32 	%r76, %r75, %r73;
	sub.s32 	%r77, %r74, %r76;
	cvt.u64.u32 	%rd526, %r75;
	cvt.u64.u32 	%rd527, %r77;
	bra.uni 	$L__BB451_70;
$L__BB451_69:
	div.s64 	%rd526, %rd524, %rd157;
	mul.lo.s64 	%rd299, %rd526, %rd157;
	sub.s64 	%rd527, %rd524, %rd299;
$L__BB451_70:
	add.s64 	%rd301, %rd1, %rd295;
	ld.global.u64 	%rd302, [%rd301];
	mad.lo.s64 	%rd164, %rd302, %rd527, %rd156;
	add.s32 	%r34, %r207, -1;
	mul.wide.u32 	%rd303, %r34, 8;
	add.s64 	%rd304, %rd2, %rd303;
	ld.global.u64 	%rd165, [%rd304];
	or.b64  	%rd305, %rd526, %rd165;
	and.b64  	%rd306, %rd305, -4294967296;
	setp.ne.s64 	%p9, %rd306, 0;
	@%p9 bra 	$L__BB451_72;
	cvt.u32.u64 	%r78, %rd165;
	cvt.u32.u64 	%r79, %rd526;
	div.u32 	%r80, %r79, %r78;
	mul.lo.s32 	%r81, %r80, %r78;
	sub.s32 	%r82, %r79, %r81;
	cvt.u64.u32 	%rd528, %r80;
	cvt.u64.u32 	%rd529, %r82;
	bra.uni 	$L__BB451_73;
$L__BB451_72:
	div.s64 	%rd528, %rd526, %rd165;
	mul.lo.s64 	%rd307, %rd528, %rd165;
	sub.s64 	%rd529, %rd526, %rd307;
$L__BB451_73:
	add.s64 	%rd309, %rd1, %rd303;
	ld.global.u64 	%rd310, [%rd309];
	mad.lo.s64 	%rd172, %rd310, %rd529, %rd164;
	add.s32 	%r35, %r207, -2;
	mul.wide.u32 	%rd311, %r35, 8;
	add.s64 	%rd312, %rd2, %rd311;
	ld.global.u64 	%rd173, [%rd312];
	or.b64  	%rd313, %rd528, %rd173;
	and.b64  	%rd314, %rd313, -4294967296;
	setp.ne.s64 	%p10, %rd314, 0;
	@%p10 bra 	$L__BB451_75;
	cvt.u32.u64 	%r83, %rd173;
	cvt.u32.u64 	%r84, %rd528;
	div.u32 	%r85, %r84, %r83;
	mul.lo.s32 	%r86, %r85, %r83;
	sub.s32 	%r87, %r84, %r86;
	cvt.u64.u32 	%rd530, %r85;
	cvt.u64.u32 	%rd531, %r87;
	bra.uni 	$L__BB451_76;
$L__BB451_75:
	div.s64 	%rd530, %rd528, %rd173;
	mul.lo.s64 	%rd315, %rd530, %rd173;
	sub.s64 	%rd531, %rd528, %rd315;
$L__BB451_76:
	add.s64 	%rd317, %rd1, %rd311;
	ld.global.u64 	%rd318, [%rd317];
	mad.lo.s64 	%rd180, %rd318, %rd531, %rd172;
	add.s32 	%r36, %r207, -3;
	mul.wide.u32 	%rd319, %r36, 8;
	add.s64 	%rd320, %rd2, %rd319;
	ld.global.u64 	%rd181, [%rd320];
	or.b64  	%rd321, %rd530, %rd181;
	and.b64  	%rd322, %rd321, -4294967296;
	setp.ne.s64 	%p11, %rd322, 0;
	@%p11 bra 	$L__BB451_78;
	cvt.u32.u64 	%r88, %rd181;
	cvt.u32.u64 	%r89, %rd530;
	div.u32 	%r90, %r89, %r88;
	mul.lo.s32 	%r91, %r90, %r88;
	sub.s32 	%r92, %r89, %r91;
	cvt.u64.u32 	%rd532, %r90;
	cvt.u64.u32 	%rd533, %r92;
	bra.uni 	$L__BB451_79;
$L__BB451_78:
	div.s64 	%rd532, %rd530, %rd181;
	mul.lo.s64 	%rd323, %rd532, %rd181;
	sub.s64 	%rd533, %rd530, %rd323;
$L__BB451_79:
	add.s64 	%rd325, %rd1, %rd319;
	ld.global.u64 	%rd326, [%rd325];
	mad.lo.s64 	%rd188, %rd326, %rd533, %rd180;
	mul.wide.u32 	%rd327, %r33, 8;
	add.s64 	%rd328, %rd2, %rd327;
	ld.global.u64 	%rd189, [%rd328];
	or.b64  	%rd329, %rd532, %rd189;
	and.b64  	%rd330, %rd329, -4294967296;
	setp.ne.s64 	%p12, %rd330, 0;
	@%p12 bra 	$L__BB451_81;
	cvt.u32.u64 	%r93, %rd189;
	cvt.u32.u64 	%r94, %rd532;
	div.u32 	%r95, %r94, %r93;
	mul.lo.s32 	%r96, %r95, %r93;
	sub.s32 	%r97, %r94, %r96;
	cvt.u64.u32 	%rd549, %r95;
	cvt.u64.u32 	%rd535, %r97;
	bra.uni 	$L__BB451_82;
$L__BB451_81:
	div.s64 	%rd549, %rd532, %rd189;
	mul.lo.s64 	%rd331, %rd549, %rd189;
	sub.s64 	%rd535, %rd532, %rd331;
$L__BB451_82:
	add.s64 	%rd333, %rd1, %rd327;
	ld.global.u64 	%rd334, [%rd333];
	mad.lo.s64 	%rd558, %rd334, %rd535, %rd188;
	add.s32 	%r207, %r207, -8;
	add.s32 	%r206, %r206, 8;
	setp.ne.s32 	%p13, %r206, 0;
	@%p13 bra 	$L__BB451_58;
	add.s32 	%r209, %r207, 3;
$L__BB451_84:
	setp.eq.s32 	%p14, %r25, 0;
	@%p14 bra 	$L__BB451_113;
	and.b32  	%r41, %r23, 3;
	setp.lt.u32 	%p15, %r25, 4;
	@%p15 bra 	$L__BB451_99;
	mul.wide.u32 	%rd336, %r209, 8;
	add.s64 	%rd337, %rd2, %rd336;
	ld.global.u64 	%rd200, [%rd337];
	or.b64  	%rd338, %rd549, %rd200;
	and.b64  	%rd339, %rd338, -4294967296;
	setp.ne.s64 	%p16, %rd339, 0;
	@%p16 bra 	$L__BB451_88;
	cvt.u32.u64 	%r98, %rd200;
	cvt.u32.u64 	%r99, %rd549;
	div.u32 	%r100, %r99, %r98;
	mul.lo.s32 	%r101, %r100, %r98;
	sub.s32 	%r102, %r99, %r101;
	cvt.u64.u32 	%rd539, %r100;
	cvt.u64.u32 	%rd540, %r102;
	bra.uni 	$L__BB451_89;
$L__BB451_88:
	div.s64 	%rd539, %rd549, %rd200;
	mul.lo.s64 	%rd340, %rd539, %rd200;
	sub.s64 	%rd540, %rd549, %rd340;
$L__BB451_89:
	add.s64 	%rd342, %rd1, %rd336;
	ld.global.u64 	%rd343, [%rd342];
	mad.lo.s64 	%rd207, %rd343, %rd540, %rd558;
	add.s32 	%r42, %r209, -1;
	mul.wide.u32 	%rd344, %r42, 8;
	add.s64 	%rd345, %rd2, %rd344;
	ld.global.u64 	%rd208, [%rd345];
	or.b64  	%rd346, %rd539, %rd208;
	and.b64  	%rd347, %rd346, -4294967296;
	setp.ne.s64 	%p17, %rd347, 0;
	@%p17 bra 	$L__BB451_91;
	cvt.u32.u64 	%r103, %rd208;
	cvt.u32.u64 	%r104, %rd539;
	div.u32 	%r105, %r104, %r103;
	mul.lo.s32 	%r106, %r105, %r103;
	sub.s32 	%r107, %r104, %r106;
	cvt.u64.u32 	%rd541, %r105;
	cvt.u64.u32 	%rd542, %r107;
	bra.uni 	$L__BB451_92;
$L__BB451_91:
	div.s64 	%rd541, %rd539, %rd208;
	mul.lo.s64 	%rd348, %rd541, %rd208;
	sub.s64 	%rd542, %rd539, %rd348;
$L__BB451_92:
	add.s64 	%rd350, %rd1, %rd344;
	ld.global.u64 	%rd351, [%rd350];
	mad.lo.s64 	%rd215, %rd351, %rd542, %rd207;
	add.s32 	%r43, %r209, -2;
	mul.wide.u32 	%rd352, %r43, 8;
	add.s64 	%rd353, %rd2, %rd352;
	ld.global.u64 	%rd216, [%rd353];
	or.b64  	%rd354, %rd541, %rd216;
	and.b64  	%rd355, %rd354, -4294967296;
	setp.ne.s64 	%p18, %rd355, 0;
	@%p18 bra 	$L__BB451_94;
	cvt.u32.u64 	%r108, %rd216;
	cvt.u32.u64 	%r109, %rd541;
	div.u32 	%r110, %r109, %r108;
	mul.lo.s32 	%r111, %r110, %r108;
	sub.s32 	%r112, %r109, %r111;
	cvt.u64.u32 	%rd543, %r110;
	cvt.u64.u32 	%rd544, %r112;
	bra.uni 	$L__BB451_95;
$L__BB451_94:
	div.s64 	%rd543, %rd541, %rd216;
	mul.lo.s64 	%rd356, %rd543, %rd216;
	sub.s64 	%rd544, %rd541, %rd356;
$L__BB451_95:
	add.s64 	%rd358, %rd1, %rd352;
	ld.global.u64 	%rd359, [%rd358];
	mad.lo.s64 	%rd223, %rd359, %rd544, %rd215;
	add.s32 	%r44, %r209, -3;
	mul.wide.u32 	%rd360, %r44, 8;
	add.s64 	%rd361, %rd2, %rd360;
	ld.global.u64 	%rd224, [%rd361];
	or.b64  	%rd362, %rd543, %rd224;
	and.b64  	%rd363, %rd362, -4294967296;
	setp.ne.s64 	%p19, %rd363, 0;
	@%p19 bra 	$L__BB451_97;
	cvt.u32.u64 	%r113, %rd224;
	cvt.u32.u64 	%r114, %rd543;
	div.u32 	%r115, %r114, %r113;
	mul.lo.s32 	%r116, %r115, %r113;
	sub.s32 	%r117, %r114, %r116;
	cvt.u64.u32 	%rd549, %r115;
	cvt.u64.u32 	%rd546, %r117;
	bra.uni 	$L__BB451_98;
$L__BB451_97:
	div.s64 	%rd549, %rd543, %rd224;
	mul.lo.s64 	%rd364, %rd549, %rd224;
	sub.s64 	%rd546, %rd543, %rd364;
$L__BB451_98:
	add.s64 	%rd366, %rd1, %rd360;
	ld.global.u64 	%rd367, [%rd366];
	mad.lo.s64 	%rd558, %rd367, %rd546, %rd223;
	add.s32 	%r209, %r209, -4;
$L__BB451_99:
	setp.eq.s32 	%p20, %r41, 0;
	@%p20 bra 	$L__BB451_113;
	setp.eq.s32 	%p21, %r41, 1;
	@%p21 bra 	$L__BB451_108;
	mul.wide.u32 	%rd369, %r209, 8;
	add.s64 	%rd370, %rd2, %rd369;
	ld.global.u64 	%rd235, [%rd370];
	or.b64  	%rd371, %rd549, %rd235;
	and.b64  	%rd372, %rd371, -4294967296;
	setp.ne.s64 	%p22, %rd372, 0;
	@%p22 bra 	$L__BB451_103;
	cvt.u32.u64 	%r118, %rd235;
	cvt.u32.u64 	%r119, %rd549;
	div.u32 	%r120, %r119, %r118;
	mul.lo.s32 	%r121, %r120, %r118;
	sub.s32 	%r122, %r119, %r121;
	cvt.u64.u32 	%rd550, %r120;
	cvt.u64.u32 	%rd551, %r122;
	bra.uni 	$L__BB451_104;
$L__BB451_103:
	div.s64 	%rd550, %rd549, %rd235;
	mul.lo.s64 	%rd373, %rd550, %rd235;
	sub.s64 	%rd551, %rd549, %rd373;
$L__BB451_104:
	add.s64 	%rd375, %rd1, %rd369;
	ld.global.u64 	%rd376, [%rd375];
	mad.lo.s64 	%rd242, %rd376, %rd551, %rd558;
	add.s32 	%r47, %r209, -1;
	mul.wide.u32 	%rd377, %r47, 8;
	add.s64 	%rd378, %rd2, %rd377;
	ld.global.u64 	%rd243, [%rd378];
	or.b64  	%rd379, %rd550, %rd243;
	and.b64  	%rd380, %rd379, -4294967296;
	setp.ne.s64 	%p23, %rd380, 0;
	@%p23 bra 	$L__BB451_106;
	cvt.u32.u64 	%r123, %rd243;
	cvt.u32.u64 	%r124, %rd550;
	div.u32 	%r125, %r124, %r123;
	mul.lo.s32 	%r126, %r125, %r123;
	sub.s32 	%r127, %r124, %r126;
	cvt.u64.u32 	%rd549, %r125;
	cvt.u64.u32 	%rd553, %r127;
	bra.uni 	$L__BB451_107;
$L__BB451_106:
	div.s64 	%rd549, %rd550, %rd243;
	mul.lo.s64 	%rd381, %rd549, %rd243;
	sub.s64 	%rd553, %rd550, %rd381;
$L__BB451_107:
	add.s64 	%rd383, %rd1, %rd377;
	ld.global.u64 	%rd384, [%rd383];
	mad.lo.s64 	%rd558, %rd384, %rd553, %rd242;
	add.s32 	%r209, %r209, -2;
$L__BB451_108:
	and.b32  	%r128, %r23, 1;
	setp.eq.b32 	%p24, %r128, 1;
	not.pred 	%p25, %p24;
	@%p25 bra 	$L__BB451_113;
	mul.wide.u32 	%rd385, %r209, 8;
	add.s64 	%rd386, %rd2, %rd385;
	ld.global.u64 	%rd254, [%rd386];
	or.b64  	%rd387, %rd549, %rd254;
	and.b64  	%rd388, %rd387, -4294967296;
	setp.ne.s64 	%p26, %rd388, 0;
	@%p26 bra 	$L__BB451_111;
	cvt.u32.u64 	%r129, %rd254;
	cvt.u32.u64 	%r130, %rd549;
	rem.u32 	%r131, %r130, %r129;
	cvt.u64.u32 	%rd557, %r131;
	bra.uni 	$L__BB451_112;
$L__BB451_111:
	rem.s64 	%rd557, %rd549, %rd254;
$L__BB451_112:
	add.s64 	%rd390, %rd1, %rd385;
	ld.global.u64 	%rd391, [%rd390];
	mad.lo.s64 	%rd558, %rd391, %rd557, %rd558;
$L__BB451_113:
	shl.b64 	%rd392, %rd558, 3;
	add.s64 	%rd393, %rd3, %rd392;
	ld.global.f64 	%fd1, [%rd393];
	st.shared.f64 	[%r5], %fd1;
$L__BB451_114:
	bar.sync 	0;
	setp.lt.u32 	%p48, %r211, 66;
	@%p48 bra 	$L__BB451_118;
$L__BB451_115:
	shr.u32 	%r51, %r211, 1;
	setp.ge.u32 	%p49, %r1, %r51;
	@%p49 bra 	$L__BB451_117;
	ld.shared.f64 	%fd5, [%r5];
	shl.b32 	%r200, %r51, 3;
	add.s32 	%r201, %r5, %r200;
	ld.shared.f64 	%fd6, [%r201];
	max.f64 	%fd7, %fd5, %fd6;
	st.shared.f64 	[%r5], %fd7;
$L__BB451_117:
	bar.sync 	0;
	setp.gt.u32 	%p50, %r211, 131;
	mov.u32 	%r211, %r51;
	@%p50 bra 	$L__BB451_115;
$L__BB451_118:
	setp.gt.u32 	%p51, %r1, 31;
	@%p51 bra 	$L__BB451_121;
	ld.volatile.shared.f64 	%fd8, [%r5];
	ld.volatile.shared.f64 	%fd9, [%r5+256];
	max.f64 	%fd10, %fd8, %fd9;
	st.volatile.shared.f64 	[%r5], %fd10;
	ld.volatile.shared.f64 	%fd11, [%r5];
	ld.volatile.shared.f64 	%fd12, [%r5+128];
	max.f64 	%fd13, %fd11, %fd12;
	st.volatile.shared.f64 	[%r5], %fd13;
	ld.volatile.shared.f64 	%fd14, [%r5];
	ld.volatile.shared.f64 	%fd15, [%r5+64];
	max.f64 	%fd16, %fd14, %fd15;
	st.volatile.shared.f64 	[%r5], %fd16;
	ld.volatile.shared.f64 	%fd17, [%r5];
	ld.volatile.shared.f64 	%fd18, [%r5+32];
	max.f64 	%fd19, %fd17, %fd18;
	st.volatile.shared.f64 	[%r5], %fd19;
	ld.volatile.shared.f64 	%fd20, [%r5];
	ld.volatile.shared.f64 	%fd21, [%r5+16];
	max.f64 	%fd22, %fd20, %fd21;
	st.volatile.shared.f64 	[%r5], %fd22;
	ld.volatile.shared.f64 	%fd23, [%r5];
	ld.volatile.shared.f64 	%fd24, [%r5+8];
	max.f64 	%fd25, %fd23, %fd24;
	st.volatile.shared.f64 	[%r5], %fd25;
	setp.ne.s32 	%p52, %r1, 0;
	@%p52 bra 	$L__BB451_121;
	ld.shared.f64 	%fd26, [maxsdata_f64];
	cvta.to.global.u64 	%rd471, %rd260;
	mul.wide.u32 	%rd472, %r2, 8;
	add.s64 	%rd473, %rd471, %rd472;
	st.global.f64 	[%rd473], %fd26;
$L__BB451_121:
	ret;

}
	// .globl	contiguous_max2_f64
.visible .entry contiguous_max2_f64(
	.param .u64 .ptr .align 1 contiguous_max2_f64_param_0,
	.param .u64 .ptr .align 1 contiguous_max2_f64_param_1,
	.param .u64 .ptr .align 1 contiguous_max2_f64_param_2,
	.param .u64 .ptr .align 1 contiguous_max2_f64_param_3,
	.param .u64 contiguous_max2_f64_param_4,
	.param .u64 contiguous_max2_f64_param_5,
	.param .u64 contiguous_max2_f64_param_6
)
{
	.reg .pred 	%p<53>;
	.reg .b32 	%r<216>;
	.reg .b64 	%rd<573>;
	.reg .b64 	%fd<27>;

	ld.param.u64 	%rd266, [contiguous_max2_f64_param_1];
	ld.param.u64 	%rd267, [contiguous_max2_f64_param_2];
	ld.param.u64 	%rd268, [contiguous_max2_f64_param_3];
	ld.param.u64 	%rd263, [contiguous_max2_f64_param_4];
	ld.param.u64 	%rd264, [contiguous_max2_f64_param_5];
	ld.param.u64 	%rd265, [contiguous_max2_f64_param_6];
	cvta.to.global.u64 	%rd1, %rd268;
	cvta.to.global.u64 	%rd2, %rd267;
	cvta.to.global.u64 	%rd572, %rd266;
	mov.u32 	%r1, %tid.x;
	mov.u32 	%r2, %ctaid.x;
	mov.u32 	%r215, %ntid.x;
	mul.lo.s32 	%r51, %r2, %r215;
	shl.b32 	%r52, %r51, 1;
	add.s32 	%r4, %r52, %r1;
	shl.b32 	%r53, %r1, 3;
	mov.u32 	%r54, maxsdata_f64;
	add.s32 	%r5, %r54, %r53;
	mov.b64 	%rd269, -4503599627370496;
	st.shared.u64 	[%r5], %rd269;
	add.s32 	%r55, %r4, %r215;
	cvt.u64.u32 	%rd4, %r55;
	setp.le.u64 	%p1, %rd264, %rd4;
	@%p1 bra 	$L__BB452_54;
	cvt.u64.u32 	%rd402, %r4;
	mov.u32 	%r132, %ctaid.y;
	cvt.u64.u32 	%rd403, %r132;
	mul.lo.s64 	%rd404, %rd264, %rd403;
	add.s64 	%rd526, %rd404, %rd402;
	add.s64 	%rd524, %rd404, %rd4;
	cvt.u32.u64 	%r6, %rd263;
	add.s32 	%r209, %r6, -1;
	setp.lt.s32 	%p27, %r209, 0;
	mov.b64 	%rd530, 0;
	mov.u64 	%rd531, %rd530;
	@%p27 bra 	$L__BB452_53;
	setp.lt.u32 	%p28, %r209, 3;
	mov.b64 	%rd531, 0;
	mov.u64 	%rd530, %rd531;
	@%p28 bra 	$L__BB452_30;
	add.s32 	%r207, %r6, -2;
	and.b32  	%r133, %r6, -4;
	neg.s32 	%r206, %r133;
	mov.b64 	%rd531, 0;
$L__BB452_4:
	.pragma "nounroll";
	add.s32 	%r12, %r207, 1;
	mul.wide.u32 	%rd408, %r12, 8;
	add.s64 	%rd409, %rd2, %rd408;
	ld.global.u64 	%rd11, [%rd409];
	or.b64  	%rd410, %rd526, %rd11;
	and.b64  	%rd411, %rd410, -4294967296;
	setp.ne.s64 	%p29, %rd411, 0;
	@%p29 bra 	$L__BB452_6;
	cvt.u32.u64 	%r134, %rd11;
	cvt.u32.u64 	%r135, %rd526;
	div.u32 	%r136, %r135, %r134;
	mul.lo.s32 	%r137, %r136, %r134;
	sub.s32 	%r138, %r135, %r137;
	cvt.u64.u32 	%rd492, %r136;
	cvt.u64.u32 	%rd493, %r138;
	bra.uni 	$L__BB452_7;
$L__BB452_6:
	div.s64 	%rd492, %rd526, %rd11;
	mul.lo.s64 	%rd412, %rd492, %rd11;
	sub.s64 	%rd493, %rd526, %rd412;
$L__BB452_7:
	mul.wide.u32 	%rd413, %r12, 8;
	add.s64 	%rd414, %rd1, %rd413;
	ld.global.u64 	%rd18, [%rd414];
	mad.lo.s64 	%rd19, %rd18, %rd493, %rd530;
	or.b64  	%rd415, %rd524, %rd11;
	and.b64  	%rd416, %rd415, -4294967296;
	setp.ne.s64 	%p30, %rd416, 0;
	@%p30 bra 	$L__BB452_9;
	cvt.u32.u64 	%r139, %rd11;
	cvt.u32.u64 	%r140, %rd524;
	div.u32 	%r141, %r140, %r139;
	mul.lo.s32 	%r142, %r141, %r139;
	sub.s32 	%r143, %r140, %r142;
	cvt.u64.u32 	%rd494, %r141;
	cvt.u64.u32 	%rd495, %r143;
	bra.uni 	$L__BB452_10;
$L__BB452_9:
	div.s64 	%rd494, %rd524, %rd11;
	mul.lo.s64 	%rd417, %rd494, %rd11;
	sub.s64 	%rd495, %rd524, %rd417;
$L__BB452_10:
	mad.lo.s64 	%rd26, %rd495, %rd18, %rd531;
	mul.wide.u32 	%rd418, %r207, 8;
	add.s64 	%rd419, %rd2, %rd418;
	ld.global.u64 	%rd27, [%rd419];
	or.b64  	%rd420, %rd492, %rd27;
	and.b64  	%rd421, %rd420, -4294967296;
	setp.ne.s64 	%p31, %rd421, 0;
	@%p31 bra 	$L__BB452_12;
	cvt.u32.u64 	%r144, %rd27;
	cvt.u32.u64 	%r145, %rd492;
	div.u32 	%r146, %r145, %r144;
	mul.lo.s32 	%r147, %r146, %r144;
	sub.s32 	%r148, %r145, %r147;
	cvt.u64.u32 	%rd496, %r146;
	cvt.u64.u32 	%rd497, %r148;
	bra.uni 	$L__BB452_13;
$L__BB452_12:
	div.s64 	%rd496, %rd492, %rd27;
	mul.lo.s64 	%rd422, %rd496, %rd27;
	sub.s64 	%rd497, %rd492, %rd422;
$L__BB452_13:
	mul.wide.u32 	%rd423, %r207, 8;
	add.s64 	%rd424, %rd1, %rd423;
	ld.global.u64 	%rd34, [%rd424];
	mad.lo.s64 	%rd35, %rd34, %rd497, %rd19;
	or.b64  	%rd425, %rd494, %rd27;
	and.b64  	%rd426, %rd425, -4294967296;
	setp.ne.s64 	%p32, %rd426, 0;
	@%p32 bra 	$L__BB452_15;
	cvt.u32.u64 	%r149, %rd27;
	cvt.u32.u64 	%r150, %rd494;
	div.u32 	%r151, %r150, %r149;
	mul.lo.s32 	%r152, %r151, %r149;
	sub.s32 	%r153, %r150, %r152;
	cvt.u64.u32 	%rd498, %r151;
	cvt.u64.u32 	%rd499, %r153;
	bra.uni 	$L__BB452_16;
$L__BB452_15:
	div.s64 	%rd498, %rd494, %rd27;
	mul.lo.s64 	%rd427, %rd498, %rd27;
	sub.s64 	%rd499, %rd494, %rd427;
$L__BB452_16:
	mad.lo.s64 	%rd42, %rd499, %rd34, %rd26;
	add.s32 	%r13, %r207, -1;
	mul.wide.u32 	%rd428, %r13, 8;
	add.s64 	%rd429, %rd2, %rd428;
	ld.global.u64 	%rd43, [%rd429];
	or.b64  	%rd430, %rd496, %rd43;
	and.b64  	%rd431, %rd430, -4294967296;
	setp.ne.s64 	%p33, %rd431, 0;
	@%p33 bra 	$L__BB452_18;
	cvt.u32.u64 	%r154, %rd43;
	cvt.u32.u64 	%r155, %rd496;
	div.u32 	%r156, %r155, %r154;
	mul.lo.s32 	%r157, %r156, %r154;
	sub.s32 	%r158, %r155, %r157;
	cvt.u64.u32 	%rd500, %r156;
	cvt.u64.u32 	%rd501, %r158;
	bra.uni 	$L__BB452_19;
$L__BB452_18:
	div.s64 	%rd500, %rd496, %rd43;
	mul.lo.s64 	%rd432, %rd500, %rd43;
	sub.s64 	%rd501, %rd496, %rd432;
$L__BB452_19:
	mul.wide.u32 	%rd433, %r13, 8;
	add.s64 	%rd434, %rd1, %rd433;
	ld.global.u64 	%rd50, [%rd434];
	mad.lo.s64 	%rd51, %rd50, %rd501, %rd35;
	or.b64  	%rd435, %rd498, %rd43;
	and.b64  	%rd436, %rd435, -4294967296;
	setp.ne.s64 	%p34, %rd436, 0;
	@%p34 bra 	$L__BB452_21;
	cvt.u32.u64 	%r159, %rd43;
	cvt.u32.u64 	%r160, %rd498;
	div.u32 	%r161, %r160, %r159;
	mul.lo.s32 	%r162, %r161, %r159;
	sub.s32 	%r163, %r160, %r162;
	cvt.u64.u32 	%rd502, %r161;
	cvt.u64.u32 	%rd503, %r163;
	bra.uni 	$L__BB452_22;
$L__BB452_21:
	div.s64 	%rd502, %rd498, %rd43;
	mul.lo.s64 	%rd437, %rd502, %rd43;
	sub.s64 	%rd503, %rd498, %rd437;
$L__BB452_22:
	mad.lo.s64 	%rd58, %rd503, %rd50, %rd42;
	add.s32 	%r164, %r207, -2;
	mul.wide.u32 	%rd438, %r164, 8;
	add.s64 	%rd439, %rd2, %rd438;
	ld.global.u64 	%rd59, [%rd439];
	or.b64  	%rd440, %rd500, %rd59;
	and.b64  	%rd441, %rd440, -4294967296;
	setp.ne.s64 	%p35, %rd441, 0;
	@%p35 bra 	$L__BB452_24;
	cvt.u32.u64 	%r165, %rd59;
	cvt.u32.u64 	%r166, %rd500;
	div.u32 	%r167, %r166, %r165;
	mul.lo.s32 	%r168, %r167, %r165;
	sub.s32 	%r169, %r166, %r168;
	cvt.u64.u32 	%rd526, %r167;
	cvt.u64.u32 	%rd505, %r169;
	bra.uni 	$L__BB452_25;
$L__BB452_24:
	div.s64 	%rd526, %rd500, %rd59;
	mul.lo.s64 	%rd442, %rd526, %rd59;
	sub.s64 	%rd505, %rd500, %rd442;
$L__BB452_25:
	mul.wide.u32 	%rd443, %r164, 8;
	add.s64 	%rd444, %rd1, %rd443;
	ld.global.u64 	%rd66, [%rd444];
	mad.lo.s64 	%rd530, %rd66, %rd505, %rd51;
	or.b64  	%rd445, %rd502, %rd59;
	and.b64  	%rd446, %rd445, -4294967296;
	setp.ne.s64 	%p36, %rd446, 0;
	@%p36 bra 	$L__BB452_27;
	cvt.u32.u64 	%r171, %rd59;
	cvt.u32.u64 	%r172, %rd502;
	div.u32 	%r173, %r172, %r171;
	mul.lo.s32 	%r174, %r173, %r171;
	sub.s32 	%r175, %r172, %r174;
	cvt.u64.u32 	%rd524, %r173;
	cvt.u64.u32 	%rd507, %r175;
	bra.uni 	$L__BB452_28;
$L__BB452_27:
	div.s64 	%rd524, %rd502, %rd59;
	mul.lo.s64 	%rd447, %rd524, %rd59;
	sub.s64 	%rd507, %rd502, %rd447;
$L__BB452_28:
	mad.lo.s64 	%rd531, %rd507, %rd66, %rd58;
	add.s32 	%r207, %r207, -4;
	add.s32 	%r206, %r206, 4;
	setp.ne.s32 	%p37, %r206, 0;
	@%p37 bra 	$L__BB452_4;
	add.s32 	%r209, %r207, 1;
$L__BB452_30:
	and.b32  	%r18, %r6, 3;
	setp.eq.s32 	%p38, %r18, 0;
	@%p38 bra 	$L__BB452_53;
	setp.eq.s32 	%p39, %r18, 1;
	@%p39 bra 	$L__BB452_45;
	mul.wide.u32 	%rd449, %r209, 8;
	add.s64 	%rd450, %rd2, %rd449;
	ld.global.u64 	%rd81, [%rd450];
	or.b64  	%rd451, %rd526, %rd81;
	and.b64  	%rd452, %rd451, -4294967296;
	setp.ne.s64 	%p40, %rd452, 0;
	@%p40 bra 	$L__BB452_34;
	cvt.u32.u64 	%r176, %rd81;
	cvt.u32.u64 	%r177, %rd526;
	div.u32 	%r178, %r177, %r176;
	mul.lo.s32 	%r179, %r178, %r176;
	sub.s32 	%r180, %r177, %r179;
	cvt.u64.u32 	%rd514, %r178;
	cvt.u64.u32 	%rd515, %r180;
	bra.uni 	$L__BB452_35;
$L__BB452_34:
	div.s64 	%rd514, %rd526, %rd81;
	mul.lo.s64 	%rd453, %rd514, %rd81;
	sub.s64 	%rd515, %rd526, %rd453;
$L__BB452_35:
	add.s64 	%rd455, %rd1, %rd449;
	ld.global.u64 	%rd88, [%rd455];
	mad.lo.s64 	%rd89, %rd88, %rd515, %rd530;
	or.b64  	%rd456, %rd524, %rd81;
	and.b64  	%rd457, %rd456, -4294967296;
	setp.ne.s64 	%p41, %rd457, 0;
	@%p41 bra 	$L__BB452_37;
	cvt.u32.u64 	%r181, %rd81;
	cvt.u32.u64 	%r182, %rd524;
	div.u32 	%r183, %r182, %r181;
	mul.lo.s32 	%r184, %r183, %r181;
	sub.s32 	%r185, %r182, %r184;
	cvt.u64.u32 	%rd516, %r183;
	cvt.u64.u32 	%rd517, %r185;
	bra.uni 	$L__BB452_38;
$L__BB452_37:
	div.s64 	%rd516, %rd524, %rd81;
	mul.lo.s64 	%rd458, %rd516, %rd81;
	sub.s64 	%rd517, %rd524, %rd458;
$L__BB452_38:
	mad.lo.s64 	%rd96, %rd517, %rd88, %rd531;
	add.s32 	%r19, %r209, -1;
	mul.wide.u32 	%rd459, %r19, 8;
	add.s64 	%rd460, %rd2, %rd459;
	ld.global.u64 	%rd97, [%rd460];
	or.b64  	%rd461, %rd514, %rd97;
	and.b64  	%rd462, %rd461, -4294967296;
	setp.ne.s64 	%p42, %rd462, 0;
	@%p42 bra 	$L__BB452_40;
	cvt.u32.u64 	%r186, %rd97;
	cvt.u32.u64 	%r187, %rd514;
	div.u32 	%r188, %r187, %r186;
	mul.lo.s32 	%r189, %r188, %r186;
	sub.s32 	%r190, %r187, %r189;
	cvt.u64.u32 	%rd526, %r188;
	cvt.u64.u32 	%rd519, %r190;
	bra.uni 	$L__BB452_41;
$L__BB452_40:
	div.s64 	%rd526, %rd514, %rd97;
	mul.lo.s64 	%rd463, %rd526, %rd97;
	sub.s64 	%rd519, %rd514, %rd463;
$L__BB452_41:
	add.s64 	%rd465, %rd1, %rd459;
	ld.global.u64 	%rd104, [%rd465];
	mad.lo.s64 	%rd530, %rd104, %rd519, %rd89;
	or.b64  	%rd466, %rd516, %rd97;
	and.b64  	%rd467, %rd466, -4294967296;
	setp.ne.s64 	%p43, %rd467, 0;
	@%p43 bra 	$L__BB452_43;
	cvt.u32.u64 	%r191, %rd97;
	cvt.u32.u64 	%r192, %rd516;
	div.u32 	%r193, %r192, %r191;
	mul.lo.s32 	%r194, %r193, %r191;
	sub.s32 	%r195, %r192, %r194;
	cvt.u64.u32 	%rd524, %r193;
	cvt.u64.u32 	%rd521, %r195;
	bra.uni 	$L__BB452_44;
$L__BB452_43:
	div.s64 	%rd524, %rd516, %rd97;
	mul.lo.s64 	%rd468, %rd524, %rd97;
	sub.s64 	%rd521, %rd516, %rd468;
$L__BB452_44:
	mad.lo.s64 	%rd531, %rd521, %rd104, %rd96;
	add.s32 	%r209, %r209, -2;
$L__BB452_45:
	and.b32  	%r196, %r6, 1;
	setp.eq.b32 	%p44, %r196, 1;
	not.pred 	%p45, %p44;
	@%p45 bra 	$L__BB452_53;
	mul.wide.u32 	%rd469, %r209, 8;
	add.s64 	%rd470, %rd2, %rd469;
	ld.global.u64 	%rd119, [%rd470];
	or.b64  	%rd471, %rd526, %rd119;
	and.b64  	%rd472, %rd471, -4294967296;
	setp.ne.s64 	%p46, %rd472, 0;
	@%p46 bra 	$L__BB452_48;
	cvt.u32.u64 	%r197, %rd119;
	cvt.u32.u64 	%r198, %rd526;
	rem.u32 	%r199, %r198, %r197;
	cvt.u64.u32 	%rd528, %r199;
	bra.uni 	$L__BB452_49;
$L__BB452_48:
	rem.s64 	%rd528, %rd526, %rd119;
$L__BB452_49:
	add.s64 	%rd474, %rd1, %rd469;
	ld.global.u64 	%rd123, [%rd474];
	mad.lo.s64 	%rd530, %rd123, %rd528, %rd530;
	or.b64  	%rd475, %rd524, %rd119;
	and.b64  	%rd476, %rd475, -4294967296;
	setp.ne.s64 	%p47, %rd476, 0;
	@%p47 bra 	$L__BB452_51;
	cvt.u32.u64 	%r200, %rd119;
	cvt.u32.u64 	%r201, %rd524;
	rem.u32 	%r202, %r201, %r200;
	cvt.u64.u32 	%rd529, %r202;
	bra.uni 	$L__BB452_52;
$L__BB452_51:
	rem.s64 	%rd529, %rd524, %rd119;
$L__BB452_52:
	mad.lo.s64 	%rd531, %rd529, %rd123, %rd531;
$L__BB452_53:
	shl.b64 	%rd477, %rd530, 3;
	add.s64 	%rd478, %rd572, %rd477;
	ld.global.f64 	%fd2, [%rd478];
	shl.b64 	%rd479, %rd531, 3;
	add.s64 	%rd480, %rd572, %rd479;
	ld.global.f64 	%fd3, [%rd480];
	max.f64 	%fd4, %fd2, %fd3;
	st.shared.f64 	[%r5], %fd4;
	bra.uni 	$L__BB452_114;
$L__BB452_54:
	cvt.u64.u32 	%rd131, %r4;
	setp.le.u64 	%p2, %rd264, %rd131;
	@%p2 bra 	$L__BB452_114;
	mov.u32 	%r56, %ctaid.y;
	cvt.u64.u32 	%rd270, %r56;
	mad.lo.s64 	%rd563, %rd264, %rd270, %rd131;
	cvt.u32.u64 	%r22, %rd263;
	add.s32 	%r213, %r22, -1;
	setp.lt.s32 	%p3, %r213, 0;
	@%p3 bra 	$L__BB452_113;
	and.b32  	%r24, %r22, 7;
	setp.lt.u32 	%p4, %r213, 7;
	@%p4 bra 	$L__BB452_84;
	add.s32 	%r211, %r22, -4;
	and.b32  	%r57, %r22, -8;
	neg.s32 	%r210, %r57;
$L__BB452_58:
	.pragma "nounroll";
	add.s32 	%r29, %r211, 3;
	mul.wide.u32 	%rd272, %r29, 8;
	add.s64 	%rd273, %rd2, %rd272;
	ld.global.u64 	%rd135, [%rd273];
	or.b64  	%rd274, %rd563, %rd135;
	and.b64  	%rd275, %rd274, -4294967296;
	setp.ne.s64 	%p5, %rd275, 0;
	@%p5 bra 	$L__BB452_60;
	cvt.u32.u64 	%r58, %rd135;
	cvt.u32.u64 	%r59, %rd563;
	div.u32 	%r60, %r59, %r58;
	mul.lo.s32 	%r61, %r60, %r58;
	sub.s32 	%r62, %r59, %r61;
	cvt.u64.u32 	%rd534, %r60;
	cvt.u64.u32 	%rd535, %r62;
	bra.uni 	$L__BB452_61;
$L__BB452_60:
	div.s64 	%rd534, %rd563, %rd135;
	mul.lo.s64 	%rd276, %rd534, %rd135;
	sub.s64 	%rd535, %rd563, %rd276;
$L__BB452_61:
	add.s64 	%rd278, %rd1, %rd272;
	ld.global.u64 	%rd279, [%rd278];
	mul.lo.s64 	%rd142, %rd279, %rd535;
	add.s32 	%r30, %r211, 2;
	mul.wide.u32 	%rd280, %r30, 8;
	add.s64 	%rd281, %rd2, %rd280;
	ld.global.u64 	%rd143, [%rd281];
	or.b64  	%rd282, %rd534, %rd143;
	and.b64  	%rd283, %rd282, -4294967296;
	setp.ne.s64 	%p6, %rd283, 0;
	@%p6 bra 	$L__BB452_63;
	cvt.u32.u64 	%r63, %rd143;
	cvt.u32.u64 	%r64, %rd534;
	div.u32 	%r65, %r64, %r63;
	mul.lo.s32 	%r66, %r65, %r63;
	sub.s32 	%r67, %r64, %r66;
	cvt.u64.u32 	%rd536, %r65;
	cvt.u64.u32 	%rd537, %r67;
	bra.uni 	$L__BB452_64;
$L__BB452_63:
	div.s64 	%rd536, %rd534, %rd143;
	mul.lo.s64 	%rd284, %rd536, %rd143;
	sub.s64 	%rd537, %rd534, %rd284;
$L__BB452_64:
	add.s64 	%rd286, %rd1, %rd280;
	ld.global.u64 	%rd287, [%rd286];
	mad.lo.s64 	%rd150, %rd287, %rd537, %rd142;
	add.s32 	%r31, %r211, 1;
	mul.wide.u32 	%rd288, %r31, 8;
	add.s64 	%rd289, %rd2, %rd288;
	ld.global.u64 	%rd151, [%rd289];
	or.b64  	%rd290, %rd536, %rd151;
	and.b64  	%rd291, %rd290, -4294967296;
	setp.ne.s64 	%p7, %rd291, 0;
	@%p7 bra 	$L__BB452_66;
	cvt.u32.u64 	%r68, %rd151;
	cvt.u32.u64 	%r69, %rd536;
	div.u32 	%r70, %r69, %r68;
	mul.lo.s32 	%r71, %r70, %r68;
	sub.s32 	%r72, %r69, %r71;
	cvt.u64.u32 	%rd538, %r70;
	cvt.u64.u32 	%rd539, %r72;
	bra.uni 	$L__BB452_67;
$L__BB452_66:
	div.s64 	%rd538, %rd536, %rd151;
	mul.lo.s64 	%rd292, %rd538, %rd151;
	sub.s64 	%rd539, %rd536, %rd292;
$L__BB452_67:
	add.s64 	%rd294, %rd1, %rd288;
	ld.global.u64 	%rd295, [%rd294];
	mad.lo.s64 	%rd158, %rd295, %rd539, %rd150;
	add.s32 	%r32, %r211, -4;
	mul.wide.u32 	%rd296, %r211, 8;
	add.s64 	%rd297, %rd2, %rd296;
	ld.global.u64 	%rd159, [%rd297];
	or.b64  	%rd298, %rd538, %rd159;
	and.b64  	%rd299, %rd298, -4294967296;
	setp.ne.s64 	%p8, %rd299, 0;
	@%p8 bra 	$L__BB452_69;
	cvt.u32.u64 	%r73, %rd159;
	cvt.u32.u64 	%r74, %rd538;
	div.u32 	%r75, %r74, %r73;
	mul.lo.s32 	%r76, %r75, %r73;
	sub.s32 	%r77, %r74, %r76;
	cvt.u64.u32 	%rd540, %r75;
	cvt.u64.u32 	%rd541, %r77;
	bra.uni 	$L__BB452_70;
$L__BB452_69:
	div.s64 	%rd540, %rd538, %rd159;
	mul.lo.s64 	%rd300, %rd540, %rd159;
	sub.s64 	%rd541, %rd538, %rd300;
$L__BB452_70:
	add.s64 	%rd302, %rd1, %rd296;
	ld.global.u64 	%rd303, [%rd302];
	mad.lo.s64 	%rd166, %rd303, %rd541, %rd158;
	add.s32 	%r33, %r211, -1;
	mul.wide.u32 	%rd304, %r33, 8;
	add.s64 	%rd305, %rd2, %rd304;
	ld.global.u64 	%rd167, [%rd305];
	or.b64  	%rd306, %rd540, %rd167;
	and.b64  	%rd307, %rd306, -4294967296;
	setp.ne.s64 	%p9, %rd307, 0;
	@%p9 bra 	$L__BB452_72;
	cvt.u32.u64 	%r78, %rd167;
	cvt.u32.u64 	%r79, %rd540;
	div.u32 	%r80, %r79, %r78;
	mul.lo.s32 	%r81, %r80, %r78;
	sub.s32 	%r82, %r79, %r81;
	cvt.u64.u32 	%rd542, %r80;
	cvt.u64.u32 	%rd543, %r82;
	bra.uni 	$L__BB452_73;
$L__BB452_72:
	div.s64 	%rd542, %rd540, %rd167;
	mul.lo.s64 	%rd308, %rd542, %rd167;
	sub.s64 	%rd543, %rd540, %rd308;
$L__BB452_73:
	add.s64 	%rd310, %rd1, %rd304;
	ld.global.u64 	%rd311, [%rd310];
	mad.lo.s64 	%rd174, %rd311, %rd543, %rd166;
	add.s32 	%r34, %r211, -2;
	mul.wide.u32 	%rd312, %r34, 8;
	add.s64 	%rd313, %rd2, %rd312;
	ld.global.u64 	%rd175, [%rd313];
	or.b64  	%rd314, %rd542, %rd175;
	and.b64  	%rd315, %rd314, -4294967296;
	setp.ne.s64 	%p10, %rd315, 0;
	@%p10 bra 	$L__BB452_75;
	cvt.u32.u64 	%r83, %rd175;
	cvt.u32.u64 	%r84, %rd542;
	div.u32 	%r85, %r84, %r83;
	mul.lo.s32 	%r86, %r85, %r83;
	sub.s32 	%r87, %r84, %r86;
	cvt.u64.u32 	%rd544, %r85;
	cvt.u64.u32 	%rd545, %r87;
	bra.uni 	$L__BB452_76;
$L__BB452_75:
	div.s64 	%rd544, %rd542, %rd175;
	mul.lo.s64 	%rd316, %rd544, %rd175;
	sub.s64 	%rd545, %rd542, %rd316;
$L__BB452_76:
	add.s64 	%rd318, %rd1, %rd312;
	ld.global.u64 	%rd319, [%rd318];
	mad.lo.s64 	%rd182, %rd319, %rd545, %rd174;
	add.s32 	%r35, %r211, -3;
	mul.wide.u32 	%rd320, %r35, 8;
	add.s64 	%rd321, %rd2, %rd320;
	ld.global.u64 	%rd183, [%rd321];
	or.b64  	%rd322, %rd544, %rd183;
	and.b64  	%rd323, %rd322, -4294967296;
	setp.ne.s64 	%p11, %rd323, 0;
	@%p11 bra 	$L__BB452_78;
	cvt.u32.u64 	%r88, %rd183;
	cvt.u32.u64 	%r89, %rd544;
	div.u32 	%r90, %r89, %r88;
	mul.lo.s32 	%r91, %r90, %r88;
	sub.s32 	%r92, %r89, %r91;
	cvt.u64.u32 	%rd546, %r90;
	cvt.u64.u32 	%rd547, %r92;
	bra.uni 	$L__BB452_79;
$L__BB452_78:
	div.s64 	%rd546, %rd544, %rd183;
	mul.lo.s64 	%rd324, %rd546, %rd183;
	sub.s64 	%rd547, %rd544, %rd324;
$L__BB452_79:
	add.s64 	%rd326, %rd1, %rd320;
	ld.global.u64 	%rd327, [%rd326];
	mad.lo.s64 	%rd190, %rd327, %rd547, %rd182;
	mul.wide.u32 	%rd328, %r32, 8;
	add.s64 	%rd329, %rd2, %rd328;
	ld.global.u64 	%rd191, [%rd329];
	or.b64  	%rd330, %rd546, %rd191;
	and.b64  	%rd331, %rd330, -4294967296;
	setp.ne.s64 	%p12, %rd331, 0;
	@%p12 bra 	$L__BB452_81;
	cvt.u32.u64 	%r93, %rd191;
	cvt.u32.u64 	%r94, %rd546;
	div.u32 	%r95, %r94, %r93;
	mul.lo.s32 	%r96, %r95, %r93;
	sub.s32 	%r97, %r94, %r96;
	cvt.u64.u32 	%rd563, %r95;
	cvt.u64.u32 	%rd549, %r97;
	bra.uni 	$L__BB452_82;
$L__BB452_81:
	div.s64 	%rd563, %rd546, %rd191;
	mul.lo.s64 	%rd332, %rd563, %rd191;
	sub.s64 	%rd549, %rd546, %rd332;
$L__BB452_82:
	add.s64 	%rd334, %rd1, %rd328;
	ld.global.u64 	%rd335, [%rd334];
	mad.lo.s64 	%rd336, %rd335, %rd549, %rd190;
	shl.b64 	%rd337, %rd336, 3;
	add.s64 	%rd572, %rd572, %rd337;
	add.s32 	%r211, %r211, -8;
	add.s32 	%r210, %r210, 8;
	setp.ne.s32 	%p13, %r210, 0;
	@%p13 bra 	$L__BB452_58;
	add.s32 	%r213, %r211, 3;
$L__BB452_84:
	setp.eq.s32 	%p14, %r24, 0;
	@%p14 bra 	$L__BB452_113;
	and.b32  	%r40, %r22, 3;
	setp.lt.u32 	%p15, %r24, 4;
	@%p15 bra 	$L__BB452_99;
	mul.wide.u32 	%rd339, %r213, 8;
	add.s64 	%rd340, %rd2, %rd339;
	ld.global.u64 	%rd202, [%rd340];
	or.b64  	%rd341, %rd563, %rd202;
	and.b64  	%rd342, %rd341, -4294967296;
	setp.ne.s64 	%p16, %rd342, 0;
	@%p16 bra 	$L__BB452_88;
	cvt.u32.u64 	%r98, %rd202;
	cvt.u32.u64 	%r99, %rd563;
	div.u32 	%r100, %r99, %r98;
	mul.lo.s32 	%r101, %r100, %r98;
	sub.s32 	%r102, %r99, %r101;
	cvt.u64.u32 	%rd553, %r100;
	cvt.u64.u32 	%rd554, %r102;
	bra.uni 	$L__BB452_89;
$L__BB452_88:
	div.s64 	%rd553, %rd563, %rd202;
	mul.lo.s64 	%rd343, %rd553, %rd202;
	sub.s64 	%rd554, %rd563, %rd343;
$L__BB452_89:
	add.s64 	%rd345, %rd1, %rd339;
	ld.global.u64 	%rd346, [%rd345];
	mul.lo.s64 	%rd209, %rd346, %rd554;
	add.s32 	%r41, %r213, -1;
	mul.wide.u32 	%rd347, %r41, 8;
	add.s64 	%rd348, %rd2, %rd347;
	ld.global.u64 	%rd210, [%rd348];
	or.b64  	%rd349, %rd553, %rd210;
	and.b64  	%rd350, %rd349, -4294967296;
	setp.ne.s64 	%p17, %rd350, 0;
	@%p17 bra 	$L__BB452_91;
	cvt.u32.u64 	%r103, %rd210;
	cvt.u32.u64 	%r104, %rd553;
	div.u32 	%r105, %r104, %r103;
	mul.lo.s32 	%r106, %r105, %r103;
	sub.s32 	%r107, %r104, %r106;
	cvt.u64.u32 	%rd555, %r105;
	cvt.u64.u32 	%rd556, %r107;
	bra.uni 	$L__BB452_92;
$L__BB452_91:
	div.s64 	%rd555, %rd553, %rd210;
	mul.lo.s64 	%rd351, %rd555, %rd210;
	sub.s64 	%rd556, %rd553, %rd351;
$L__BB452_92:
	add.s64 	%rd353, %rd1, %rd347;
	ld.global.u64 	%rd354, [%rd353];
	mad.lo.s64 	%rd217, %rd354, %rd556, %rd209;
	add.s32 	%r42, %r213, -2;
	mul.wide.u32 	%rd355, %r42, 8;
	add.s64 	%rd356, %rd2, %rd355;
	ld.global.u64 	%rd218, [%rd356];
	or.b64  	%rd357, %rd555, %rd218;
	and.b64  	%rd358, %rd357, -4294967296;
	setp.ne.s64 	%p18, %rd358, 0;
	@%p18 bra 	$L__BB452_94;
	cvt.u32.u64 	%r108, %rd218;
	cvt.u32.u64 	%r109, %rd555;
	div.u32 	%r110, %r109, %r108;
	mul.lo.s32 	%r111, %r110, %r108;
	sub.s32 	%r112, %r109, %r111;
	cvt.u64.u32 	%rd557, %r110;
	cvt.u64.u32 	%rd558, %r112;
	bra.uni 	$L__BB452_95;
$L__BB452_94:
	div.s64 	%rd557, %rd555, %rd218;
	mul.lo.s64 	%rd359, %rd557, %rd218;
	sub.s64 	%rd558, %rd555, %rd359;
$L__BB452_95:
	add.s64 	%rd361, %rd1, %rd355;
	ld.global.u64 	%rd362, [%rd361];
	mad.lo.s64 	%rd225, %rd362, %rd558, %rd217;
	add.s32 	%r43, %r213, -3;
	mul.wide.u32 	%rd363, %r43, 8;
	add.s64 	%rd364, %rd2, %rd363;
	ld.global.u64 	%rd226, [%rd364];
	or.b64  	%rd365, %rd557, %rd226;
	and.b64  	%rd366, %rd365, -4294967296;
	setp.ne.s64 	%p19, %rd366, 0;
	@%p19 bra 	$L__BB452_97;
	cvt.u32.u64 	%r113, %rd226;
	cvt.u32.u64 	%r114, %rd557;
	div.u32 	%r115, %r114, %r113;
	mul.lo.s32 	%r116, %r115, %r113;
	sub.s32 	%r117, %r114, %r116;
	cvt.u64.u32 	%rd563, %r115;
	cvt.u64.u32 	%rd560, %r117;
	bra.uni 	$L__BB452_98;
$L__BB452_97:
	div.s64 	%rd563, %rd557, %rd226;
	mul.lo.s64 	%rd367, %rd563, %rd226;
	sub.s64 	%rd560, %rd557, %rd367;
$L__BB452_98:
	add.s64 	%rd369, %rd1, %rd363;
	ld.global.u64 	%rd370, [%rd369];
	mad.lo.s64 	%rd371, %rd370, %rd560, %rd225;
	shl.b64 	%rd372, %rd371, 3;
	add.s64 	%rd572, %rd572, %rd372;
	add.s32 	%r213, %r213, -4;
$L__BB452_99:
	setp.eq.s32 	%p20, %r40, 0;
	@%p20 bra 	$L__BB452_113;
	setp.eq.s32 	%p21, %r40, 1;
	@%p21 bra 	$L__BB452_108;
	mul.wide.u32 	%rd374, %r213, 8;
	add.s64 	%rd375, %rd2, %rd374;
	ld.global.u64 	%rd237, [%rd375];
	or.b64  	%rd376, %rd563, %rd237;
	and.b64  	%rd377, %rd376, -4294967296;
	setp.ne.s64 	%p22, %rd377, 0;
	@%p22 bra 	$L__BB452_103;
	cvt.u32.u64 	%r118, %rd237;
	cvt.u32.u64 	%r119, %rd563;
	div.u32 	%r120, %r119, %r118;
	mul.lo.s32 	%r121, %r120, %r118;
	sub.s32 	%r122, %r119, %r121;
	cvt.u64.u32 	%rd564, %r120;
	cvt.u64.u32 	%rd565, %r122;
	bra.uni 	$L__BB452_104;
$L__BB452_103:
	div.s64 	%rd564, %rd563, %rd237;
	mul.lo.s64 	%rd378, %rd564, %rd237;
	sub.s64 	%rd565, %rd563, %rd378;
$L__BB452_104:
	add.s64 	%rd380, %rd1, %rd374;
	ld.global.u64 	%rd381, [%rd380];
	mul.lo.s64 	%rd244, %rd381, %rd565;
	add.s32 	%r46, %r213, -1;
	mul.wide.u32 	%rd382, %r46, 8;
	add.s64 	%rd383, %rd2, %rd382;
	ld.global.u64 	%rd245, [%rd383];
	or.b64  	%rd384, %rd564, %rd245;
	and.b64  	%rd385, %rd384, -4294967296;
	setp.ne.s64 	%p23, %rd385, 0;
	@%p23 bra 	$L__BB452_106;
	cvt.u32.u64 	%r123, %rd245;
	cvt.u32.u64 	%r124, %rd564;
	div.u32 	%r125, %r124, %r123;
	mul.lo.s32 	%r126, %r125, %r123;
	sub.s32 	%r127, %r124, %r126;
	cvt.u64.u32 	%rd563, %r125;
	cvt.u64.u32 	%rd567, %r127;
	bra.uni 	$L__BB452_107;
$L__BB452_106:
	div.s64 	%rd563, %rd564, %rd245;
	mul.lo.s64 	%rd386, %rd563, %rd245;
	sub.s64 	%rd567, %rd564, %rd386;
$L__BB452_107:
	add.s64 	%rd388, %rd1, %rd382;
	ld.global.u64 	%rd389, [%rd388];
	mad.lo.s64 	%rd390, %rd389, %rd567, %rd244;
	shl.b64 	%rd391, %rd390, 3;
	add.s64 	%rd572, %rd572, %rd391;
	add.s32 	%r213, %r213, -2;
$L__BB452_108:
	and.b32  	%r128, %r22, 1;
	setp.eq.b32 	%p24, %r128, 1;
	not.pred 	%p25, %p24;
	@%p25 bra 	$L__BB452_113;
	mul.wide.u32 	%rd392, %r213, 8;
	add.s64 	%rd393, %rd2, %rd392;
	ld.global.u64 	%rd256, [%rd393];
	or.b64  	%rd394, %rd563, %rd256;
	and.b64  	%rd395, %rd394, -4294967296;
	setp.ne.s64 	%p26, %rd395, 0;
	@%p26 bra 	$L__BB452_111;
	cvt.u32.u64 	%r129, %rd256;
	cvt.u32.u64 	%r130, %rd563;
	rem.u32 	%r131, %r130, %r129;
	cvt.u64.u32 	%rd571, %r131;
	bra.uni 	$L__BB452_112;
$L__BB452_111:
	rem.s64 	%rd571, %rd563, %rd256;
$L__BB452_112:
	add.s64 	%rd397, %rd1, %rd392;
	ld.global.u64 	%rd398, [%rd397];
	mul.lo.s64 	%rd399, %rd398, %rd571;
	shl.b64 	%rd400, %rd399, 3;
	add.s64 	%rd572, %rd572, %rd400;
$L__BB452_113:
	ld.global.f64 	%fd1, [%rd572];
	st.shared.f64 	[%r5], %fd1;
$L__BB452_114:
	bar.sync 	0;
	setp.lt.u32 	%p48, %r215, 66;
	@%p48 bra 	$L__BB452_118;
$L__BB452_115:
	shr.u32 	%r50, %r215, 1;
	setp.ge.u32 	%p49, %r1, %r50;
	@%p49 bra 	$L__BB452_117;
	ld.shared.f64 	%fd5, [%r5];
	shl.b32 	%r203, %r50, 3;
	add.s32 	%r204, %r5, %r203;
	ld.shared.f64 	%fd6, [%r204];
	max.f64 	%fd7, %fd5, %fd6;
	st.shared.f64 	[%r5], %fd7;
$L__BB452_117:
	bar.sync 	0;
	setp.gt.u32 	%p50, %r215, 131;
	mov.u32 	%r215, %r50;
	@%p50 bra 	$L__BB452_115;
$L__BB452_118:
	setp.gt.u32 	%p51, %r1, 31;
	@%p51 bra 	$L__BB452_121;
	ld.volatile.shared.f64 	%fd8, [%r5];
	ld.volatile.shared.f64 	%fd9, [%r5+256];
	max.f64 	%fd10, %fd8, %fd9;
	st.volatile.shared.f64 	[%r5], %fd10;
	ld.volatile.shared.f64 	%fd11, [%r5];
	ld.volatile.shared.f64 	%fd12, [%r5+128];
	max.f64 	%fd13, %fd11, %fd12;
	st.volatile.shared.f64 	[%r5], %fd13;
	ld.volatile.shared.f64 	%fd14, [%r5];
	ld.volatile.shared.f64 	%fd15, [%r5+64];
	max.f64 	%fd16, %fd14, %fd15;
	st.volatile.shared.f64 	[%r5], %fd16;
	ld.volatile.shared.f64 	%fd17, [%r5];
	ld.volatile.shared.f64 	%fd18, [%r5+32];
	max.f64 	%fd19, %fd17, %fd18;
	st.volatile.shared.f64 	[%r5], %fd19;
	ld.volatile.shared.f64 	%fd20, [%r5];
	ld.volatile.shared.f64 	%fd21, [%r5+16];
	max.f64 	%fd22, %fd20, %fd21;
	st.volatile.shared.f64 	[%r5], %fd22;
	ld.volatile.shared.f64 	%fd23, [%r5];
	ld.volatile.shared.f64 	%fd24, [%r5+8];
	max.f64 	%fd25, %fd23, %fd24;
	st.volatile.shared.f64 	[%r5], %fd25;
	setp.ne.s32 	%p52, %r1, 0;
	@%p52 bra 	$L__BB452_121;
	ld.param.u64 	%rd487, [contiguous_max2_f64_param_0];
	ld.shared.f64 	%fd26, [maxsdata_f64];
	cvt.u64.u32 	%rd481, %r2;
	mov.u32 	%r205, %ctaid.y;
	cvt.u64.u32 	%rd482, %r205;
	mad.lo.s64 	%rd483, %rd265, %rd482, %rd481;
	cvta.to.global.u64 	%rd484, %rd487;
	shl.b64 	%rd485, %rd483, 3;
	add.s64 	%rd486, %rd484, %rd485;
	st.global.f64 	[%rd486], %fd26;
$L__BB452_121:
	ret;

}
	// .globl	contiguous_max22_f64
.visible .entry contiguous_max22_f64(
	.param .u64 .ptr .align 1 contiguous_max22_f64_param_0,
	.param .u64 .ptr .align 1 contiguous_max22_f64_param_1,
	.param .u64 contiguous_max22_f64_param_2,
	.param .u64 contiguous_max22_f64_param_3
)
{
	.reg .pred 	%p<8>;
	.reg .b32 	%r<19>;
	.reg .b64 	%rd<28>;
	.reg .b64 	%fd<27>;

	ld.param.u64 	%rd4, [contiguous_max22_f64_param_0];
	ld.param.u64 	%rd7, [contiguous_max22_f64_param_1];
	ld.param.u64 	%rd5, [contiguous_max22_f64_param_2];
	ld.param.u64 	%rd6, [contiguous_max22_f64_param_3];
	cvta.to.global.u64 	%rd1, %rd7;
	mov.u32 	%r1, %tid.x;
	mov.u32 	%r2, %ctaid.x;
	mov.u32 	%r18, %ntid.x;
	mul.lo.s32 	%r8, %r2, %r18;
	shl.b32 	%r9, %r8, 1;
	add.s32 	%r4, %r9, %r1;
	shl.b32 	%r10, %r1, 3;
	mov.u32 	%r11, maxsdata_f64;
	add.s32 	%r5, %r11, %r10;
	mov.b64 	%rd8, -4503599627370496;
	st.shared.u64 	[%r5], %rd8;
	add.s32 	%r12, %r4, %r18;
	cvt.u64.u32 	%rd2, %r12;
	setp.le.u64 	%p1, %rd5, %rd2;
	@%p1 bra 	$L__BB453_2;
	cvt.u64.u32 	%rd13, %r4;
	mov.u32 	%r14, %ctaid.y;
	cvt.u64.u32 	%rd14, %r14;
	mul.lo.s64 	%rd15, %rd5, %rd14;
	add.s64 	%rd16, %rd15, %rd13;
	shl.b64 	%rd17, %rd16, 3;
	add.s64 	%rd18, %rd1, %rd17;
	ld.global.f64 	%fd2, [%rd18];
	add.s64 	%rd19, %rd15, %rd2;
	shl.b64 	%rd20, %rd19, 3;
	add.s64 	%rd21, %rd1, %rd20;
	ld.global.f64 	%fd3, [%rd21];
	max.f64 	%fd4, %fd2, %fd3;
	st.shared.f64 	[%r5], %fd4;
	bra.uni 	$L__BB453_4;
$L__BB453_2:
	cvt.u64.u32 	%rd3, %r4;
	setp.le.u64 	%p2, %rd5, %rd3;
	@%p2 bra 	$L__BB453_4;
	mov.u32 	%r13, %ctaid.y;
	cvt.u64.u32 	%rd9, %r13;
	mad.lo.s64 	%rd10, %rd5, %rd9, %rd3;
	shl.b64 	%rd11, %rd10, 3;
	add.s64 	%rd12, %rd1, %rd11;
	ld.global.f64 	%fd1, [%rd12];
	st.shared.f64 	[%r5], %fd1;
$L__BB453_4:
	bar.sync 	0;
	setp.lt.u32 	%p3, %r18, 66;
	@%p3 bra 	$L__BB453_8;
$L__BB453_5:
	shr.u32 	%r7, %r18, 1;
	setp.ge.u32 	%p4, %r1, %r7;
	@%p4 bra 	$L__BB453_7;
	ld.shared.f64 	%fd5, [%r5];
	shl.b32 	%r15, %r7, 3;
	add.s32 	%r16, %r5, %r15;
	ld.shared.f64 	%fd6, [%r16];
	max.f64 	%fd7, %fd5, %fd6;
	st.shared.f64 	[%r5], %fd7;
$L__BB453_7:
	bar.sync 	0;
	setp.gt.u32 	%p5, %r18, 131;
	mov.u32 	%r18, %r7;
	@%p5 bra 	$L__BB453_5;
$L__BB453_8:
	setp.gt.u32 	%p6, %r1, 31;
	@%p6 bra 	$L__BB453_11;
	ld.volatile.shared.f64 	%fd8, [%r5];
	ld.volatile.shared.f64 	%fd9, [%r5+256];
	max.f64 	%fd10, %fd8, %fd9;
	st.volatile.shared.f64 	[%r5], %fd10;
	ld.volatile.shared.f64 	%fd11, [%r5];
	ld.volatile.shared.f64 	%fd12, [%r5+128];
	max.f64 	%fd13, %fd11, %fd12;
	st.volatile.shared.f64 	[%r5], %fd13;
	ld.volatile.shared.f64 	%fd14, [%r5];
	ld.volatile.shared.f64 	%fd15, [%r5+64];
	max.f64 	%fd16, %fd14, %fd15;
	st.volatile.shared.f64 	[%r5], %fd16;
	ld.volatile.shared.f64 	%fd17, [%r5];
	ld.volatile.shared.f64 	%fd18, [%r5+32];
	max.f64 	%fd19, %fd17, %fd18;
	st.volatile.shared.f64 	[%r5], %fd19;
	ld.volatile.shared.f64 	%fd20, [%r5];
	ld.volatile.shared.f64 	%fd21, [%r5+16];
	max.f64 	%fd22, %fd20, %fd21;
	st.volatile.shared.f64 	[%r5], %fd22;
	ld.volatile.shared.f64 	%fd23, [%r5];
	ld.volatile.shared.f64 	%fd24, [%r5+8];
	max.f64 	%fd25, %fd23, %fd24;
	st.volatile.shared.f64 	[%r5], %fd25;
	setp.ne.s32 	%p7, %r1, 0;
	@%p7 bra 	$L__BB453_11;
	ld.shared.f64 	%fd26, [maxsdata_f64];
	cvt.u64.u32 	%rd22, %r2;
	mov.u32 	%r17, %ctaid.y;
	cvt.u64.u32 	%rd23, %r17;
	mad.lo.s64 	%rd24, %rd6, %rd23, %rd22;
	cvta.to.global.u64 	%rd25, %rd4;
	shl.b64 	%rd26, %rd24, 3;
	add.s64 	%rd27, %rd25, %rd26;
	st.global.f64 	[%rd27], %fd26;
$L__BB453_11:
	ret;

}
	// .globl	contiguous_max3_f64
.visible .entry contiguous_max3_f64(
	.param .u64 .ptr .align 1 contiguous_max3_f64_param_0,
	.param .u64 .ptr .align 1 contiguous_max3_f64_param_1,
	.param .u64 .ptr .align 1 contiguous_max3_f64_param_2,
	.param .u64 .ptr .align 1 contiguous_max3_f64_param_3,
	.param .u64 contiguous_max3_f64_param_4,
	.param .u64 contiguous_max3_f64_param_5,
	.param .u64 contiguous_max3_f64_param_6
)
{
	.reg .pred 	%p<38>;
	.reg .b32 	%r<204>;
	.reg .b64 	%rd<309>;
	.reg .b64 	%fd<55>;

	ld.param.u64 	%rd144, [contiguous_max3_f64_param_0];
	ld.param.u64 	%rd145, [contiguous_max3_f64_param_1];
	ld.param.u64 	%rd148, [contiguous_max3_f64_param_2];
	ld.param.u64 	%rd149, [contiguous_max3_f64_param_3];
	ld.param.u64 	%rd146, [contiguous_max3_f64_param_4];
	ld.param.u64 	%rd147, [contiguous_max3_f64_param_5];
	ld.param.u64 	%rd150, [contiguous_max3_f64_param_6];
	cvta.to.global.u64 	%rd1, %rd149;
	cvta.to.global.u64 	%rd2, %rd148;
	mov.u32 	%r1, %tid.y;
	mov.u32 	%r2, %ntid.x;
	mov.u32 	%r3, %tid.x;
	mad.lo.s32 	%r64, %r1, %r2, %r3;
	mov.u32 	%r65, %ctaid.x;
	mad.lo.s32 	%r66, %r65, %r2, %r3;
	mov.u32 	%r4, %ctaid.y;
	mov.u32 	%r5, %ntid.y;
	mad.lo.s32 	%r67, %r4, %r5, %r1;
	shl.b32 	%r68, %r64, 3;
	mov.u32 	%r69, maxsdata_f64;
	add.s32 	%r7, %r69, %r68;
	mov.b64 	%rd152, -4503599627370496;
	st.shared.u64 	[%r7], %rd152;
	cvt.u64.u32 	%rd3, %r66;
	setp.le.u64 	%p1, %rd147, %rd3;
	cvt.u64.u32 	%rd153, %r67;
	setp.le.u64 	%p2, %rd150, %rd153;
	or.pred  	%p3, %p1, %p2;
	@%p3 bra 	$L__BB454_76;
	cvt.u32.u64 	%r70, %rd3;
	cvt.u32.u64 	%r71, %rd147;
	mad.lo.s32 	%r194, %r67, %r71, %r70;
	cvt.u32.u64 	%r9, %rd146;
	add.s32 	%r193, %r9, -1;
	setp.lt.s32 	%p4, %r193, 0;
	mov.b64 	%rd308, 0;
	@%p4 bra 	$L__BB454_59;
	setp.lt.u32 	%p5, %r193, 7;
	mov.b64 	%rd308, 0;
	@%p5 bra 	$L__BB454_30;
	add.s32 	%r189, %r9, -4;
	and.b32  	%r72, %r9, -8;
	neg.s32 	%r188, %r72;
	mov.b64 	%rd308, 0;
$L__BB454_4:
	.pragma "nounroll";
	add.s32 	%r16, %r189, 3;
	cvt.u64.u32 	%rd5, %r194;
	mul.wide.u32 	%rd158, %r16, 8;
	add.s64 	%rd159, %rd2, %rd158;
	ld.global.u64 	%rd6, [%rd159];
	and.b64  	%rd160, %rd6, -4294967296;
	setp.ne.s64 	%p6, %rd160, 0;
	@%p6 bra 	$L__BB454_6;
	cvt.u32.u64 	%r73, %rd6;
	cvt.u32.u64 	%r74, %rd5;
	div.u32 	%r75, %r74, %r73;
	mul.lo.s32 	%r76, %r75, %r73;
	sub.s32 	%r77, %r74, %r76;
	cvt.u64.u32 	%rd273, %r75;
	cvt.u64.u32 	%rd274, %r77;
	bra.uni 	$L__BB454_7;
$L__BB454_6:
	div.s64 	%rd273, %rd5, %rd6;
	mul.lo.s64 	%rd161, %rd273, %rd6;
	sub.s64 	%rd274, %rd5, %rd161;
$L__BB454_7:
	mul.wide.u32 	%rd162, %r16, 8;
	add.s64 	%rd163, %rd1, %rd162;
	ld.global.u64 	%rd164, [%rd163];
	mad.lo.s64 	%rd13, %rd164, %rd274, %rd308;
	add.s32 	%r17, %r189, 2;
	and.b64  	%rd14, %rd273, 4294967295;
	mul.wide.u32 	%rd165, %r17, 8;
	add.s64 	%rd166, %rd2, %rd165;
	ld.global.u64 	%rd15, [%rd166];
	and.b64  	%rd167, %rd15, -4294967296;
	setp.ne.s64 	%p7, %rd167, 0;
	@%p7 bra 	$L__BB454_9;
	cvt.u32.u64 	%r78, %rd15;
	cvt.u32.u64 	%r79, %rd14;
	div.u32 	%r80, %r79, %r78;
	mul.lo.s32 	%r81, %r80, %r78;
	sub.s32 	%r82, %r79, %r81;
	cvt.u64.u32 	%rd275, %r80;
	cvt.u64.u32 	%rd276, %r82;
	bra.uni 	$L__BB454_10;
$L__BB454_9:
	div.s64 	%rd275, %rd14, %rd15;
	mul.lo.s64 	%rd168, %rd275, %rd15;
	sub.s64 	%rd276, %rd14, %rd168;
$L__BB454_10:
	mul.wide.u32 	%rd169, %r17, 8;
	add.s64 	%rd170, %rd1, %rd169;
	ld.global.u64 	%rd171, [%rd170];
	mad.lo.s64 	%rd22, %rd171, %rd276, %rd13;
	add.s32 	%r18, %r189, 1;
	and.b64  	%rd23, %rd275, 4294967295;
	mul.wide.u32 	%rd172, %r18, 8;
	add.s64 	%rd173, %rd2, %rd172;
	ld.global.u64 	%rd24, [%rd173];
	and.b64  	%rd174, %rd24, -4294967296;
	setp.ne.s64 	%p8, %rd174, 0;
	@%p8 bra 	$L__BB454_12;
	cvt.u32.u64 	%r83, %rd24;
	cvt.u32.u64 	%r84, %rd23;
	div.u32 	%r85, %r84, %r83;
	mul.lo.s32 	%r86, %r85, %r83;
	sub.s32 	%r87, %r84, %r86;
	cvt.u64.u32 	%rd277, %r85;
	cvt.u64.u32 	%rd278, %r87;
	bra.uni 	$L__BB454_13;
$L__BB454_12:
	div.s64 	%rd277, %rd23, %rd24;
	mul.lo.s64 	%rd175, %rd277, %rd24;
	sub.s64 	%rd278, %rd23, %rd175;
$L__BB454_13:
	mul.wide.u32 	%rd176, %r18, 8;
	add.s64 	%rd177, %rd1, %rd176;
	ld.global.u64 	%rd178, [%rd177];
	mad.lo.s64 	%rd31, %rd178, %rd278, %rd22;
	and.b64  	%rd32, %rd277, 4294967295;
	mul.wide.u32 	%rd179, %r189, 8;
	add.s64 	%rd180, %rd2, %rd179;
	ld.global.u64 	%rd33, [%rd180];
	and.b64  	%rd181, %rd33, -4294967296;
	setp.ne.s64 	%p9, %rd181, 0;
	@%p9 bra 	$L__BB454_15;
	cvt.u32.u64 	%r88, %rd33;
	cvt.u32.u64 	%r89, %rd32;
	div.u32 	%r90, %r89, %r88;
	mul.lo.s32 	%r91, %r90, %r88;
	sub.s32 	%r92, %r89, %r91;
	cvt.u64.u32 	%rd279, %r90;
	cvt.u64.u32 	%rd280, %r92;
	bra.uni 	$L__BB454_16;
$L__BB454_15:
	div.s64 	%rd279, %rd32, %rd33;
	mul.lo.s64 	%rd182, %rd279, %rd33;
	sub.s64 	%rd280, %rd32, %rd182;
$L__BB454_16:
	mul.wide.u32 	%rd183, %r189, 8;
	add.s64 	%rd184, %rd1, %rd183;
	ld.global.u64 	%rd185, [%rd184];
	mad.lo.s64 	%rd40, %rd185, %rd280, %rd31;
	add.s32 	%r19, %r189, -1;
	and.b64  	%rd41, %rd279, 4294967295;
	mul.wide.u32 	%rd186, %r19, 8;
	add.s64 	%rd187, %rd2, %rd186;
	ld.global.u64 	%rd42, [%rd187];
	and.b64  	%rd188, %rd42, -4294967296;
	setp.ne.s64 	%p10, %rd188, 0;
	@%p10 bra 	$L__BB454_18;
	cvt.u32.u64 	%r93, %rd42;
	cvt.u32.u64 	%r94, %rd41;
	div.u32 	%r95, %r94, %r93;
	mul.lo.s32 	%r96, %r95, %r93;
	sub.s32 	%r97, %r94, %r96;
	cvt.u64.u32 	%rd281, %r95;
	cvt.u64.u32 	%rd282, %r97;
	bra.uni 	$L__BB454_19;
$L__BB454_18:
	div.s64 	%rd281, %rd41, %rd42;
	mul.lo.s64 	%rd189, %rd281, %rd42;
	sub.s64 	%rd282, %rd41, %rd189;
$L__BB454_19:
	mul.wide.u32 	%rd190, %r19, 8;
	add.s64 	%rd191, %rd1, %rd190;
	ld.global.u64 	%rd192, [%rd191];
	mad.lo.s64 	%rd49, %rd192, %rd282, %rd40;
	add.s32 	%r20, %r189, -2;
	and.b64  	%rd50, %rd281, 4294967295;
	mul.wide.u32 	%rd193, %r20, 8;
	add.s64 	%rd194, %rd2, %rd193;
	ld.global.u64 	%rd51, [%rd194];
	and.b64  	%rd195, %rd51, -4294967296;
	setp.ne.s64 	%p11, %rd195, 0;
	@%p11 bra 	$L__BB454_21;
	cvt.u32.u64 	%r98, %rd51;
	cvt.u32.u64 	%r99, %rd50;
	div.u32 	%r100, %r99, %r98;
	mul.lo.s32 	%r101, %r100, %r98;
	sub.s32 	%r102, %r99, %r101;
	cvt.u64.u32 	%rd283, %r100;
	cvt.u64.u32 	%rd284, %r102;
	bra.uni 	$L__BB454_22;
$L__BB454_21:
	div.s64 	%rd283, %rd50, %rd51;
	mul.lo.s64 	%rd196, %rd283, %rd51;
	sub.s64 	%rd284, %rd50, %rd196;
$L__BB454_22:
	mul.wide.u32 	%rd197, %r20, 8;
	add.s64 	%rd198, %rd1, %rd197;
	ld.global.u64 	%rd199, [%rd198];
	mad.lo.s64 	%rd58, %rd199, %rd284, %rd49;
	add.s32 	%r21, %r189, -3;
	and.b64  	%rd59, %rd283, 4294967295;
	mul.wide.u32 	%rd200, %r21, 8;
	add.s64 	%rd201, %rd2, %rd200;
	ld.global.u64 	%rd60, [%rd201];
	and.b64  	%rd202, %rd60, -4294967296;
	setp.ne.s64 	%p12, %rd202, 0;
	@%p12 bra 	$L__BB454_24;
	cvt.u32.u64 	%r103, %rd60;
	cvt.u32.u64 	%r104, %rd59;
	div.u32 	%r105, %r104, %r103;
	mul.lo.s32 	%r106, %r105, %r103;
	sub.s32 	%r107, %r104, %r106;
	cvt.u64.u32 	%rd285, %r105;
	cvt.u64.u32 	%rd286, %r107;
	bra.uni 	$L__BB454_25;
$L__BB454_24:
	div.s64 	%rd285, %rd59, %rd60;
	mul.lo.s64 	%rd203, %rd285, %rd60;
	sub.s64 	%rd286, %rd59, %rd203;
$L__BB454_25:
	mul.wide.u32 	%rd204, %r21, 8;
	add.s64 	%rd205, %rd1, %rd204;
	ld.global.u64 	%rd206, [%rd205];
	mad.lo.s64 	%rd67, %rd206, %rd286, %rd58;
	and.b64  	%rd68, %rd285, 4294967295;
	add.s32 	%r108, %r189, -4;
	mul.wide.u32 	%rd207, %r108, 8;
	add.s64 	%rd208, %rd2, %rd207;
	ld.global.u64 	%rd69, [%rd208];
	and.b64  	%rd209, %rd69, -4294967296;
	setp.ne.s64 	%p13, %rd209, 0;
	@%p13 bra 	$L__BB454_27;
	cvt.u32.u64 	%r109, %rd69;
	cvt.u32.u64 	%r110, %rd68;
	div.u32 	%r111, %r110, %r109;
	mul.lo.s32 	%r112, %r111, %r109;
	sub.s32 	%r113, %r110, %r112;
	cvt.u64.u32 	%rd287, %r111;
	cvt.u64.u32 	%rd288, %r113;
	bra.uni 	$L__BB454_28;
$L__BB454_27:
	div.s64 	%rd287, %rd68, %rd69;
	mul.lo.s64 	%rd210, %rd287, %rd69;
	sub.s64 	%rd288, %rd68, %rd210;
$L__BB454_28:
	mul.wide.u32 	%rd211, %r108, 8;
	add.s64 	%rd212, %rd1, %rd211;
	ld.global.u64 	%rd213, [%rd212];
	mad.lo.s64 	%rd308, %rd213, %rd288, %rd67;
	cvt.u32.u64 	%r194, %rd287;
	add.s32 	%r189, %r189, -8;
	add.s32 	%r188, %r188, 8;
	setp.ne.s32 	%p14, %r188, 0;
	@%p14 bra 	$L__BB454_4;
	add.s32 	%r193, %r189, 3;
$L__BB454_30:
	and.b32  	%r28, %r9, 7;
	setp.eq.s32 	%p15, %r28, 0;
	@%p15 bra 	$L__BB454_59;
	and.b32  	%r29, %r9, 3;
	setp.lt.u32 	%p16, %r28, 4;
	@%p16 bra 	$L__BB454_45;
	cvt.u64.u32 	%rd79, %r194;
	mul.wide.u32 	%rd215, %r193, 8;
	add.s64 	%rd216, %rd2, %rd215;
	ld.global.u64 	%rd80, [%rd216];
	and.b64  	%rd217, %rd80, -4294967296;
	setp.ne.s64 	%p17, %rd217, 0;
	@%p17 bra 	$L__BB454_34;
	cvt.u32.u64 	%r115, %rd80;
	cvt.u32.u64 	%r116, %rd79;
	div.u32 	%r117, %r116, %r115;
	mul.lo.s32 	%r118, %r117, %r115;
	sub.s32 	%r119, %r116, %r118;
	cvt.u64.u32 	%rd291, %r117;
	cvt.u64.u32 	%rd292, %r119;
	bra.uni 	$L__BB454_35;
$L__BB454_34:
	div.s64 	%rd291, %rd79, %rd80;
	mul.lo.s64 	%rd218, %rd291, %rd80;
	sub.s64 	%rd292, %rd79, %rd218;
$L__BB454_35:
	mul.wide.u32 	%rd219, %r193, 8;
	add.s64 	%rd220, %rd1, %rd219;
	ld.global.u64 	%rd221, [%rd220];
	mad.lo.s64 	%rd87, %rd221, %rd292, %rd308;
	add.s32 	%r30, %r193, -1;
	and.b64  	%rd88, %rd291, 4294967295;
	mul.wide.u32 	%rd222, %r30, 8;
	add.s64 	%rd223, %rd2, %rd222;
	ld.global.u64 	%rd89, [%rd223];
	and.b64  	%rd224, %rd89, -4294967296;
	setp.ne.s64 	%p18, %rd224, 0;
	@%p18 bra 	$L__BB454_37;
	cvt.u32.u64 	%r120, %rd89;
	cvt.u32.u64 	%r121, %rd88;
	div.u32 	%r122, %r121, %r120;
	mul.lo.s32 	%r123, %r122, %r120;
	sub.s32 	%r124, %r121, %r123;
	cvt.u64.u32 	%rd293, %r122;
	cvt.u64.u32 	%rd294, %r124;
	bra.uni 	$L__BB454_38;
$L__BB454_37:
	div.s64 	%rd293, %rd88, %rd89;
	mul.lo.s64 	%rd225, %rd293, %rd89;
	sub.s64 	%rd294, %rd88, %rd225;
$L__BB454_38:
	mul.wide.u32 	%rd226, %r30, 8;
	add.s64 	%rd227, %rd1, %rd226;
	ld.global.u64 	%rd228, [%rd227];
	mad.lo.s64 	%rd96, %rd228, %rd294, %rd87;
	add.s32 	%r31, %r193, -2;
	and.b64  	%rd97, %rd293, 4294967295;
	mul.wide.u32 	%rd229, %r31, 8;
	add.s64 	%rd230, %rd2, %rd229;
	ld.global.u64 	%rd98, [%rd230];
	and.b64  	%rd231, %rd98, -4294967296;
	setp.ne.s64 	%p19, %rd231, 0;
	@%p19 bra 	$L__BB454_40;
	cvt.u32.u64 	%r125, %rd98;
	cvt.u32.u64 	%r126, %rd97;
	div.u32 	%r127, %r126, %r125;
	mul.lo.s32 	%r128, %r127, %r125;
	sub.s32 	%r129, %r126, %r128;
	cvt.u64.u32 	%rd295, %r127;
	cvt.u64.u32 	%rd296, %r129;
	bra.uni 	$L__BB454_41;
$L__BB454_40:
	div.s64 	%rd295, %rd97, %rd98;
	mul.lo.s64 	%rd232, %rd295, %rd98;
	sub.s64 	%rd296, %rd97, %rd232;
$L__BB454_41:
	mul.wide.u32 	%rd233, %r31, 8;
	add.s64 	%rd234, %rd1, %rd233;
	ld.global.u64 	%rd235, [%rd234];
	mad.lo.s64 	%rd105, %rd235, %rd296, %rd96;
	add.s32 	%r32, %r193, -3;
	and.b64  	%rd106, %rd295, 4294967295;
	mul.wide.u32 	%rd236, %r32, 8;
	add.s64 	%rd237, %rd2, %rd236;
	ld.global.u64 	%rd107, [%rd237];
	and.b64  	%rd238, %rd107, -4294967296;
	setp.ne.s64 	%p20, %rd238, 0;
	@%p20 bra 	$L__BB454_43;
	cvt.u32.u64 	%r130, %rd107;
	cvt.u32.u64 	%r131, %rd106;
	div.u32 	%r132, %r131, %r130;
	mul.lo.s32 	%r133, %r132, %r130;
	sub.s32 	%r134, %r131, %r133;
	cvt.u64.u32 	%rd297, %r132;
	cvt.u64.u32 	%rd298, %r134;
	bra.uni 	$L__BB454_44;
$L__BB454_43:
	div.s64 	%rd297, %rd106, %rd107;
	mul.lo.s64 	%rd239, %rd297, %rd107;
	sub.s64 	%rd298, %rd106, %rd239;
$L__BB454_44:
	mul.wide.u32 	%rd240, %r32, 8;
	add.s64 	%rd241, %rd1, %rd240;
	ld.global.u64 	%rd242, [%rd241];
	mad.lo.s64 	%rd308, %rd242, %rd298, %rd105;
	cvt.u32.u64 	%r194, %rd297;
	add.s32 	%r193, %r193, -4;
$L__BB454_45:
	setp.eq.s32 	%p21, %r29, 0;
	@%p21 bra 	$L__BB454_59;
	setp.eq.s32 	%p22, %r29, 1;
	@%p22 bra 	$L__BB454_54;
	cvt.u64.u32 	%rd117, %r194;
	mul.wide.u32 	%rd244, %r193, 8;
	add.s64 	%rd245, %rd2, %rd244;
	ld.global.u64 	%rd118, [%rd245];
	and.b64  	%rd246, %rd118, -4294967296;
	setp.ne.s64 	%p23, %rd246, 0;
	@%p23 bra 	$L__BB454_49;
	cvt.u32.u64 	%r135, %rd118;
	cvt.u32.u64 	%r136, %rd117;
	div.u32 	%r137, %r136, %r135;
	mul.lo.s32 	%r138, %r137, %r135;
	sub.s32 	%r139, %r136, %r138;
	cvt.u64.u32 	%rd301, %r137;
	cvt.u64.u32 	%rd302, %r139;
	bra.uni 	$L__BB454_50;
$L__BB454_49:
	div.s64 	%rd301, %rd117, %rd118;
	mul.lo.s64 	%rd247, %rd301, %rd118;
	sub.s64 	%rd302, %rd117, %rd247;
$L__BB454_50:
	add.s64 	%rd249, %rd1, %rd244;
	ld.global.u64 	%rd250, [%rd249];
	mad.lo.s64 	%rd125, %rd250, %rd302, %rd308;
	add.s32 	%r37, %r193, -1;
	and.b64  	%rd126, %rd301, 4294967295;
	mul.wide.u32 	%rd251, %r37, 8;
	add.s64 	%rd252, %rd2, %rd251;
	ld.global.u64 	%rd127, [%rd252];
	and.b64  	%rd253, %rd127, -4294967296;
	setp.ne.s64 	%p24, %rd253, 0;
	@%p24 bra 	$L__BB454_52;
	cvt.u32.u64 	%r140, %rd127;
	cvt.u32.u64 	%r141, %rd126;
	div.u32 	%r142, %r141, %r140;
	mul.lo.s32 	%r143, %r142, %r140;
	sub.s32 	%r144, %r141, %r143;
	cvt.u64.u32 	%rd303, %r142;
	cvt.u64.u32 	%rd304, %r144;
	bra.uni 	$L__BB454_53;
$L__BB454_52:
	div.s64 	%rd303, %rd126, %rd127;
	mul.lo.s64 	%rd254, %rd303, %rd127;
	sub.s64 	%rd304, %rd126, %rd254;
$L__BB454_53:
	add.s64 	%rd256, %rd1, %rd251;
	ld.global.u64 	%rd257, [%rd256];
	mad.lo.s64 	%rd308, %rd257, %rd304, %rd125;
	cvt.u32.u64 	%r194, %rd303;
	add.s32 	%r193, %r193, -2;
$L__BB454_54:
	and.b32  	%r145, %r9, 1;
	setp.eq.b32 	%p25, %r145, 1;
	not.pred 	%p26, %p25;
	@%p26 bra 	$L__BB454_59;
	cvt.u64.u32 	%rd137, %r194;
	mul.wide.u32 	%rd258, %r193, 8;
	add.s64 	%rd259, %rd2, %rd258;
	ld.global.u64 	%rd138, [%rd259];
	and.b64  	%rd260, %rd138, -4294967296;
	setp.ne.s64 	%p27, %rd260, 0;
	@%p27 bra 	$L__BB454_57;
	cvt.u32.u64 	%r146, %rd138;
	cvt.u32.u64 	%r147, %rd137;
	rem.u32 	%r148, %r147, %r146;
	cvt.u64.u32 	%rd307, %r148;
	bra.uni 	$L__BB454_58;
$L__BB454_57:
	rem.s64 	%rd307, %rd137, %rd138;
$L__BB454_58:
	add.s64 	%rd262, %rd1, %rd258;
	ld.global.u64 	%rd263, [%rd262];
	mad.lo.s64 	%rd308, %rd263, %rd307, %rd308;
$L__BB454_59:
	cvta.to.global.u64 	%rd264, %rd145;
	shl.b64 	%rd265, %rd308, 3;
	add.s64 	%rd266, %rd264, %rd265;
	ld.global.f64 	%fd16, [%rd266];
	st.shared.f64 	[%r7], %fd16;
	bar.sync 	0;
	setp.ne.s32 	%p28, %r1, 0;
	@%p28 bra 	$L__BB454_76;
	setp.gt.u32 	%p29, %r5, 1;
	@%p29 bra 	$L__BB454_62;
	shl.b32 	%r149, %r3, 3;
	mov.u32 	%r150, maxsdata_f64;
	add.s32 	%r151, %r150, %r149;
	ld.shared.f64 	%fd53, [%r151];
	bra.uni 	$L__BB454_75;
$L__BB454_62:
	shl.b32 	%r153, %r3, 3;
	mov.u32 	%r154, maxsdata_f64;
	add.s32 	%r42, %r154, %r153;
	ld.shared.f64 	%fd53, [%r42];
	add.s32 	%r43, %r5, -1;
	add.s32 	%r155, %r5, -2;
	and.b32  	%r44, %r43, 7;
	setp.lt.u32 	%p30, %r155, 7;
	mov.b32 	%r202, 1;
	@%p30 bra 	$L__BB454_66;
	and.b32  	%r158, %r43, -8;
	neg.s32 	%r199, %r158;
	shl.b32 	%r46, %r2, 3;
	add.s32 	%r160, %r153, %r46;
	add.s32 	%r197, %r154, %r160;
	shl.b32 	%r48, %r2, 6;
	mov.b32 	%r200, 1;
	mov.b32 	%r198, 0;
$L__BB454_64:
	.pragma "nounroll";
	mul.lo.s32 	%r162, %r200, %r2;
	shl.b32 	%r163, %r162, 3;
	add.s32 	%r164, %r42, %r163;
	ld.shared.f64 	%fd18, [%r197];
	max.f64 	%fd19, %fd53, %fd18;
	add.s32 	%r165, %r164, %r46;
	ld.shared.f64 	%fd20, [%r165];
	max.f64 	%fd21, %fd19, %fd20;
	add.s32 	%r166, %r165, %r46;
	ld.shared.f64 	%fd22, [%r166];
	max.f64 	%fd23, %fd21, %fd22;
	add.s32 	%r167, %r166, %r46;
	ld.shared.f64 	%fd24, [%r167];
	max.f64 	%fd25, %fd23, %fd24;
	add.s32 	%r168, %r167, %r46;
	ld.shared.f64 	%fd26, [%r168];
	max.f64 	%fd27, %fd25, %fd26;
	add.s32 	%r169, %r168, %r46;
	ld.shared.f64 	%fd28, [%r169];
	max.f64 	%fd29, %fd27, %fd28;
	add.s32 	%r170, %r169, %r46;
	ld.shared.f64 	%fd30, [%r170];
	max.f64 	%fd31, %fd29, %fd30;
	add.s32 	%r171, %r170, %r46;
	ld.shared.f64 	%fd32, [%r171];
	max.f64 	%fd53, %fd31, %fd32;
	add.s32 	%r200, %r200, 8;
	add.s32 	%r199, %r199, 8;
	add.s32 	%r198, %r198, 8;
	add.s32 	%r197, %r197, %r48;
	setp.ne.s32 	%p31, %r199, 0;
	@%p31 bra 	$L__BB454_64;
	add.s32 	%r202, %r198, 1;
$L__BB454_66:
	setp.eq.s32 	%p32, %r44, 0;
	@%p32 bra 	$L__BB454_74;
	and.b32  	%r59, %r43, 3;
	setp.lt.u32 	%p33, %r44, 4;
	@%p33 bra 	$L__BB454_69;
	mul.lo.s32 	%r172, %r202, %r2;
	shl.b32 	%r173, %r172, 3;
	add.s32 	%r174, %r42, %r173;
	ld.shared.f64 	%fd34, [%r174];
	max.f64 	%fd35, %fd53, %fd34;
	shl.b32 	%r175, %r2, 3;
	add.s32 	%r176, %r174, %r175;
	ld.shared.f64 	%fd36, [%r176];
	max.f64 	%fd37, %fd35, %fd36;
	add.s32 	%r177, %r176, %r175;
	ld.shared.f64 	%fd38, [%r177];
	max.f64 	%fd39, %fd37, %fd38;
	add.s32 	%r178, %r177, %r175;
	ld.shared.f64 	%fd40, [%r178];
	max.f64 	%fd53, %fd39, %fd40;
	add.s32 	%r202, %r202, 4;
$L__BB454_69:
	setp.eq.s32 	%p34, %r59, 0;
	@%p34 bra 	$L__BB454_74;
	setp.eq.s32 	%p35, %r59, 1;
	@%p35 bra 	$L__BB454_72;
	mul.lo.s32 	%r179, %r202, %r2;
	shl.b32 	%r180, %r179, 3;
	add.s32 	%r181, %r42, %r180;
	ld.shared.f64 	%fd42, [%r181];
	max.f64 	%fd43, %fd53, %fd42;
	shl.b32 	%r182, %r2, 3;
	add.s32 	%r183, %r181, %r182;
	ld.shared.f64 	%fd44, [%r183];
	max.f64 	%fd53, %fd43, %fd44;
	add.s32 	%r202, %r202, 2;
$L__BB454_72:
	and.b32  	%r184, %r43, 1;
	setp.eq.b32 	%p36, %r184, 1;
	not.pred 	%p37, %p36;
	@%p37 bra 	$L__BB454_74;
	mul.lo.s32 	%r185, %r202, %r2;
	shl.b32 	%r186, %r185, 3;
	add.s32 	%r187, %r42, %r186;
	ld.shared.f64 	%fd45, [%r187];
	max.f64 	%fd53, %fd53, %fd45;
$L__BB454_74:
	st.shared.f64 	[%r42], %fd53;
$L__BB454_75:
	cvt.u64.u32 	%rd267, %r4;
	mad.lo.s64 	%rd268, %rd147, %rd267, %rd3;
	cvta.to.global.u64 	%rd269, %rd144;
	shl.b64 	%rd270, %rd268, 3;
	add.s64 	%rd271, %rd269, %rd270;
	st.global.f64 	[%rd271], %fd53;
$L__BB454_76:
	ret;

}
	// .globl	contiguous_max33_f64
.visible .entry contiguous_max33_f64(
	.param .u64 .ptr .align 1 contiguous_max33_f64_param_0,
	.param .u64 .ptr .align 1 contiguous_max33_f64_param_1,
	.param .u64 contiguous_max33_f64_param_2,
	.param .u64 contiguous_max33_f64_param_3,
	.param .u64 contiguous_max33_f64_param_4
)
{
	.reg .pred 	%p<14>;
	.reg .b32 	%r<85>;
	.reg .b64 	%rd<17>;
	.reg .b64 	%fd<55>;

	ld.param.u64 	%rd2, [contiguous_max33_f64_param_0];
	ld.param.u64 	%rd3, [contiguous_max33_f64_param_1];
	ld.param.u64 	%rd4, [contiguous_max33_f64_param_3];
	ld.param.u64 	%rd5, [contiguous_max33_f64_param_4];
	mov.u32 	%r1, %tid.y;
	mov.u32 	%r2, %ntid.x;
	mov.u32 	%r3, %tid.x;
	mad.lo.s32 	%r30, %r1, %r2, %r3;
	mov.u32 	%r31, %ctaid.x;
	mad.lo.s32 	%r32, %r31, %r2, %r3;
	mov.u32 	%r4, %ctaid.y;
	mov.u32 	%r5, %ntid.y;
	mad.lo.s32 	%r33, %r4, %r5, %r1;
	shl.b32 	%r34, %r30, 3;
	mov.u32 	%r35, maxsdata_f64;
	add.s32 	%r7, %r35, %r34;
	mov.b64 	%rd7, -4503599627370496;
	st.shared.u64 	[%r7], %rd7;
	cvt.u64.u32 	%rd1, %r32;
	setp.le.u64 	%p1, %rd4, %rd1;
	cvt.u64.u32 	%rd8, %r33;
	setp.le.u64 	%p2, %rd5, %rd8;
	or.pred  	%p3, %p1, %p2;
	@%p3 bra 	$L__BB455_18;
	cvt.u32.u64 	%r36, %rd1;
	cvta.to.global.u64 	%rd9, %rd3;
	cvt.u32.u64 	%r37, %rd4;
	mad.lo.s32 	%r38, %r33, %r37, %r36;
	mul.wide.u32 	%rd10, %r38, 8;
	add.s64 	%rd11, %rd9, %rd10;
	ld.global.f64 	%fd16, [%rd11];
	st.shared.f64 	[%r7], %fd16;
	bar.sync 	0;
	setp.ne.s32 	%p4, %r1, 0;
	@%p4 bra 	$L__BB455_18;
	setp.gt.u32 	%p5, %r5, 1;
	@%p5 bra 	$L__BB455_4;
	shl.b32 	%r39, %r3, 3;
	add.s32 	%r41, %r35, %r39;
	ld.shared.f64 	%fd53, [%r41];
	bra.uni 	$L__BB455_17;
$L__BB455_4:
	shl.b32 	%r43, %r3, 3;
	add.s32 	%r8, %r35, %r43;
	ld.shared.f64 	%fd53, [%r8];
	add.s32 	%r9, %r5, -1;
	add.s32 	%r45, %r5, -2;
	and.b32  	%r10, %r9, 7;
	setp.lt.u32 	%p6, %r45, 7;
	mov.b32 	%r83, 1;
	@%p6 bra 	$L__BB455_8;
	and.b32  	%r48, %r9, -8;
	neg.s32 	%r80, %r48;
	shl.b32 	%r12, %r2, 3;
	add.s32 	%r50, %r43, %r12;
	add.s32 	%r78, %r35, %r50;
	shl.b32 	%r14, %r2, 6;
	mov.b32 	%r81, 1;
	mov.b32 	%r79, 0;
$L__BB455_6:
	.pragma "nounroll";
	mul.lo.s32 	%r52, %r81, %r2;
	shl.b32 	%r53, %r52, 3;
	add.s32 	%r54, %r8, %r53;
	ld.shared.f64 	%fd18, [%r78];
	max.f64 	%fd19, %fd53, %fd18;
	add.s32 	%r55, %r54, %r12;
	ld.shared.f64 	%fd20, [%r55];
	max.f64 	%fd21, %fd19, %fd20;
	add.s32 	%r56, %r55, %r12;
	ld.shared.f64 	%fd22, [%r56];
	max.f64 	%fd23, %fd21, %fd22;
	add.s32 	%r57, %r56, %r12;
	ld.shared.f64 	%fd24, [%r57];
	max.f64 	%fd25, %fd23, %fd24;
	add.s32 	%r58, %r57, %r12;
	ld.shared.f64 	%fd26, [%r58];
	max.f64 	%fd27, %fd25, %fd26;
	add.s32 	%r59, %r58, %r12;
	ld.shared.f64 	%fd28, [%r59];
	max.f64 	%fd29, %fd27, %fd28;
	add.s32 	%r60, %r59, %r12;
	ld.shared.f64 	%fd30, [%r60];
	max.f64 	%fd31, %fd29, %fd30;
	add.s32 	%r61, %r60, %r12;
	ld.shared.f64 	%fd32, [%r61];
	max.f64 	%fd53, %fd31, %fd32;
	add.s32 	%r81, %r81, 8;
	add.s32 	%r80, %r80, 8;
	add.s32 	%r79, %r79, 8;
	add.s32 	%r78, %r78, %r14;
	setp.ne.s32 	%p7, %r80, 0;
	@%p7 bra 	$L__BB455_6;
	add.s32 	%r83, %r79, 1;
$L__BB455_8:
	setp.eq.s32 	%p8, %r10, 0;
	@%p8 bra 	$L__BB455_16;
	and.b32  	%r25, %r9, 3;
	setp.lt.u32 	%p9, %r10, 4;
	@%p9 bra 	$L__BB455_11;
	mul.lo.s32 	%r62, %r83, %r2;
	shl.b32 	%r63, %r62, 3;
	add.s32 	%r64, %r8, %r63;
	ld.shared.f64 	%fd34, [%r64];
	max.f64 	%fd35, %fd53, %fd34;
	shl.b32 	%r65, %r2, 3;
	add.s32 	%r66, %r64, %r65;
	ld.shared.f64 	%fd36, [%r66];
	max.f64 	%fd37, %fd35, %fd36;
	add.s32 	%r67, %r66, %r65;
	ld.shared.f64 	%fd38, [%r67];
	max.f64 	%fd39, %fd37, %fd38;
	add.s32 	%r68, %r67, %r65;
	ld.shared.f64 	%fd40, [%r68];
	max.f64 	%fd53, %fd39, %fd40;
	add.s32 	%r83, %r83, 4;
$L__BB455_11:
	setp.eq.s32 	%p10, %r25, 0;
	@%p10 bra 	$L__BB455_16;
	setp.eq.s32 	%p11, %r25, 1;
	@%p11 bra 	$L__BB455_14;
	mul.lo.s32 	%r69, %r83, %r2;
	shl.b32 	%r70, %r69, 3;
	add.s32 	%r71, %r8, %r70;
	ld.shared.f64 	%fd42, [%r71];
	max.f64 	%fd43, %fd53, %fd42;
	shl.b32 	%r72, %r2, 3;
	add.s32 	%r73, %r71, %r72;
	ld.shared.f64 	%fd44, [%r73];
	max.f64 	%fd53, %fd43, %fd44;
	add.s32 	%r83, %r83, 2;
$L__BB455_14:
	and.b32  	%r74, %r9, 1;
	setp.eq.b32 	%p12, %r74, 1;
	not.pred 	%p13, %p12;
	@%p13 bra 	$L__BB455_16;
	mul.lo.s32 	%r75, %r83, %r2;
	shl.b32 	%r76, %r75, 3;
	add.s32 	%r77, %r8, %r76;
	ld.shared.f64 	%fd45, [%r77];
	max.f64 	%fd53, %fd53, %fd45;
$L__BB455_16:
	st.shared.f64 	[%r8], %fd53;
$L__BB455_17:
	cvt.u64.u32 	%rd12, %r4;
	mad.lo.s64 	%rd13, %rd4, %rd12, %rd1;
	cvta.to.global.u64 	%rd14, %rd2;
	shl.b64 	%rd15, %rd13, 3;
	add.s64 	%rd16, %rd14, %rd15;
	st.global.f64 	[%rd16], %fd53;
$L__BB455_18:
	ret;

}
	// .globl	contiguous_max_f16
.visible .entry contiguous_max_f16(
	.param .u64 .ptr .align 1 contiguous_max_f16_param_0,
	.param .u64 .ptr .align 1 contiguous_max_f16_param_1,
	.param .u64 contiguous_max_f16_param_2
)
{
	.reg .pred 	%p<8>;
	.reg .b16 	%rs<29>;
	.reg .b32 	%r<16>;
	.reg .b64 	%rd<16>;

	ld.param.u64 	%rd4, [contiguous_max_f16_param_0];
	ld.param.u64 	%rd6, [contiguous_max_f16_param_1];
	ld.param.u64 	%rd5, [contiguous_max_f16_param_2];
	cvta.to.global.u64 	%rd1, %rd6;
	mov.u32 	%r1, %tid.x;
	mov.u32 	%r2, %ctaid.x;
	mov.u32 	%r15, %ntid.x;
	mul.lo.s32 	%r8, %r2, %r15;
	shl.b32 	%r9, %r8, 1;
	add.s32 	%r4, %r9, %r1;
	mov.b16 	%rs2, -1024;
	// begin inline asm
	cvt.rn.f16.u16 %rs1, %rs2;
	// end inline asm
	shl.b32 	%r10, %r1, 1;
	mov.u32 	%r11, maxsdata_f16;
	add.s32 	%r5, %r11, %r10;
	st.shared.u16 	[%r5], %rs1;
	add.s32 	%r12, %r4, %r15;
	cvt.u64.u32 	%rd2, %r12;
	setp.le.u64 	%p1, %rd5, %rd2;
	@%p1 bra 	$L__BB456_2;
	mul.wide.u32 	%rd9, %r4, 2;
	add.s64 	%rd10, %rd1, %rd9;
	ld.global.u16 	%rs5, [%rd10];
	shl.b64 	%rd11, %rd2, 1;
	add.s64 	%rd12, %rd1, %rd11;
	ld.global.u16 	%rs6, [%rd12];
	// begin inline asm
	{max.f16 %rs4,%rs5,%rs6;
}
	// end inline asm
	st.shared.u16 	[%r5], %rs4;
	bra.uni 	$L__BB456_4;
$L__BB456_2:
	cvt.u64.u32 	%rd3, %r4;
	setp.le.u64 	%p2, %rd5, %rd3;
	@%p2 bra 	$L__BB456_4;
	shl.b64 	%rd7, %rd3, 1;
	add.s64 	%rd8, %rd1, %rd7;
	ld.global.u16 	%rs3, [%rd8];
	st.shared.u16 	[%r5], %rs3;
$L__BB456_4:
	bar.sync 	0;
	setp.lt.u32 	%p3, %r15, 66;
	@%p3 bra 	$L__BB456_8;
$L__BB456_5:
	shr.u32 	%r7, %r15, 1;
	setp.ge.u32 	%p4, %r1, %r7;
	@%p4 bra 	$L__BB456_7;
	ld.shared.u16 	%rs8, [%r5];
	and.b32  	%r13, %r15, 2046;
	add.s32 	%r14, %r5, %r13;
	ld.shared.u16 	%rs9, [%r14];
	// begin inline asm
	{max.f16 %rs7,%rs8,%rs9;
}
	// end inline asm
	st.shared.u16 	[%r5], %rs7;
$L__BB456_7:
	bar.sync 	0;
	setp.gt.u32 	%p5, %r15, 131;
	mov.u32 	%r15, %r7;
	@%p5 bra 	$L__BB456_5;
$L__BB456_8:
	setp.gt.u32 	%p6, %r1, 31;
	@%p6 bra 	$L__BB456_11;
	ld.shared.u16 	%rs11, [%r5];
	ld.shared.u16 	%rs12, [%r5+64];
	// begin inline asm
	{max.f16 %rs10,%rs11,%rs12;
}
	// end inline asm
	st.volatile.shared.u16 	[%r5], %rs10;
	ld.shared.u16 	%rs15, [%r5+32];
	// begin inline asm
	{max.f16 %rs13,%rs10,%rs15;
}
	// end inline asm
	st.volatile.shared.u16 	[%r5], %rs13;
	ld.shared.u16 	%rs18, [%r5+16];
	// begin inline asm
	{max.f16 %rs16,%rs13,%rs18;
}
	// end inline asm
	st.volatile.shared.u16 	[%r5], %rs16;
	ld.shared.u16 	%rs21, [%r5+8];
	// begin inline asm
	{max.f16 %rs19,%rs16,%rs21;
}
	// end inline asm
	st.volatile.shared.u16 	[%r5], %rs19;
	ld.shared.u16 	%rs24, [%r5+4];
	// begin inline asm
	{max.f16 %rs22,%rs19,%rs24;
}
	// end inline asm
	st.volatile.shared.u16 	[%r5], %rs22;
	ld.shared.u16 	%rs27, [%r5+2];
	// begin inline asm
	{max.f16 %rs25,%rs22,%rs27;
}
	// end inline asm
	st.volatile.shared.u16 	[%r5], %rs25;
	setp.ne.s32 	%p7, %r1, 0;
	@%p7 bra 	$L__BB456_11;
	cvta.to.global.u64 	%rd13, %rd4;
	mul.wide.u32 	%rd14, %r2, 2;
	add.s64 	%rd15, %rd13, %rd14;
	ld.shared.u16 	%rs28, [maxsdata_f16];
	st.global.u16 	[%rd15], %rs28;
$L__BB456_11:
	ret;

}
	// .globl	uncontiguous_max_f16
.visible .entry uncontiguous_max_f16(
	.param .u64 .ptr .align 1 uncontiguous_max_f16_param_0,
	.param .u64 .ptr .align 1 uncontiguous_max_f16_param_1,
	.param .u64 .ptr .align 1 uncontiguous_max_f16_param_2,
	.param .u64 .ptr .align 1 uncontiguous_max_f16_param_3,
	.param .u64 uncontiguous_max_f16_param_4,
	.param .u64 uncontiguous_max_f16_param_5
)
{
	.reg .pred 	%p<53>;
	.reg .b16 	%rs<29>;
	.reg .b32 	%r<212>;
	.reg .b64 	%rd<558>;

	ld.param.u64 	%rd260, [uncontiguous_max_f16_param_0];
	ld.param.u64 	%rd263, [uncontiguous_max_f16_param_1];
	ld.param.u64 	%rd264, [uncontiguous_max_f16_param_2];
	ld.param.u64 	%rd265, [uncontiguous_max_f16_param_3];
	ld.param.u64 	%rd261, [uncontiguous_max_f16_param_4];
	ld.param.u64 	%rd262, [uncontiguous_max_f16_param_5];
	cvta.to.global.u64 	%rd1, %rd265;
	cvta.to.global.u64 	%rd2, %rd264;
	cvta.to.global.u64 	%rd3, %rd263;
	mov.u32 	%r1, %tid.x;
	mov.u32 	%r2, %ctaid.x;
	mov.u32 	%r211, %ntid.x;
	mul.lo.s32 	%r52, %r2, %r211;
	shl.b32 	%r53, %r52, 1;
	add.s32 	%r4, %r53, %r1;
	mov.b16 	%rs2, -1024;
	// begin inline asm
	cvt.rn.f16.u16 %rs1, %rs2;
	// end inline asm
	shl.b32 	%r54, %r1, 1;
	mov.u32 	%r55, maxsdata_f16;
	add.s32 	%r5, %r55, %r54;
	st.shared.u16 	[%r5], %rs1;
	add.s32 	%r56, %r4, %r211;
	cvt.u64.u32 	%rd511, %r56;
	setp.le.u64 	%p1, %rd262, %rd511;
	@%p1 bra 	$L__BB457_54;
	cvt.u32.u64 	%r6, %rd261;
	add.s32 	%r205, %r6, -1;
	setp.lt.s32 	%p27, %r205, 0;
	mov.b64 	%rd515, 0;
	mov.u64 	%rd516, %rd515;
	@%p27 bra 	$L__BB457_53;
	cvt.u64.u32 	%rd512, %r4;
	setp.lt.u32 	%p28, %r205, 3;
	mov.b64 	%rd516, 0;
	mov.u64 	%rd515, %rd516;
	@%p28 bra 	$L__BB457_30;
	add.s32 	%r203, %r6, -2;
	and.b32  	%r132, %r6, -4;
	neg.s32 	%r202, %r132;
	mov.b64 	%rd516, 0;
$L__BB457_4:
	.pragma "nounroll";
	add.s32 	%r12, %r203, 1;
	mul.wide.u32 	%rd397, %r12, 8;
	add.s64 	%rd398, %rd2, %rd397;
	ld.global.u64 	%rd10, [%rd398];
	or.b64  	%rd399, %rd512, %rd10;
	and.b64  	%rd400, %rd399, -4294967296;
	setp.ne.s64 	%p29, %rd400, 0;
	@%p29 bra 	$L__BB457_6;
	cvt.u32.u64 	%r133, %rd10;
	cvt.u32.u64 	%r134, %rd512;
	div.u32 	%r135, %r134, %r133;
	mul.lo.s32 	%r136, %r135, %r133;
	sub.s32 	%r137, %r134, %r136;
	cvt.u64.u32 	%rd477, %r135;
	cvt.u64.u32 	%rd478, %r137;
	bra.uni 	$L__BB457_7;
$L__BB457_6:
	div.s64 	%rd477, %rd512, %rd10;
	mul.lo.s64 	%rd401, %rd477, %rd10;
	sub.s64 	%rd478, %rd512, %rd401;
$L__BB457_7:
	mul.wide.u32 	%rd402, %r12, 8;
	add.s64 	%rd403, %rd1, %rd402;
	ld.global.u64 	%rd17, [%rd403];
	mad.lo.s64 	%rd18, %rd17, %rd478, %rd515;
	or.b64  	%rd404, %rd511, %rd10;
	and.b64  	%rd405, %rd404, -4294967296;
	setp.ne.s64 	%p30, %rd405, 0;
	@%p30 bra 	$L__BB457_9;
	cvt.u32.u64 	%r138, %rd10;
	cvt.u32.u64 	%r139, %rd511;
	div.u32 	%r140, %r139, %r138;
	mul.lo.s32 	%r141, %r140, %r138;
	sub.s32 	%r142, %r139, %r141;
	cvt.u64.u32 	%rd479, %r140;
	cvt.u64.u32 	%rd480, %r142;
	bra.uni 	$L__BB457_10;
$L__BB457_9:
	div.s64 	%rd479, %rd511, %rd10;
	mul.lo.s64 	%rd406, %rd479, %rd10;
	sub.s64 	%rd480, %rd511, %rd406;
$L__BB457_10:
	mad.lo.s64 	%rd25, %rd480, %rd17, %rd516;
	add.s32 	%r13, %r203, -2;
	mul.wide.u32 	%rd407, %r203, 8;
	add.s64 	%rd408, %rd2, %rd407;
	ld.global.u64 	%rd26, [%rd408];
	or.b64  	%rd409, %rd477, %rd26;
	and.b64  	%rd410, %rd409, -4294967296;
	setp.ne.s64 	%p31, %rd410, 0;
	@%p31 bra 	$L__BB457_12;
	cvt.u32.u64 	%r143, %rd26;
	cvt.u32.u64 	%r144, %rd477;
	div.u32 	%r145, %r144, %r143;
	mul.lo.s32 	%r146, %r145, %r143;
	sub.s32 	%r147, %r144, %r146;
	cvt.u64.u32 	%rd481, %r145;
	cvt.u64.u32 	%rd482, %r147;
	bra.uni 	$L__BB457_13;
$L__BB457_12:
	div.s64 	%rd481, %rd477, %rd26;
	mul.lo.s64 	%rd411, %rd481, %rd26;
	sub.s64 	%rd482, %rd477, %rd411;
$L__BB457_13:
	mul.wide.u32 	%rd412, %r203, 8;
	add.s64 	%rd413, %rd1, %rd412;
	ld.global.u64 	%rd33, [%rd413];
	mad.lo.s64 	%rd34, %rd33, %rd482, %rd18;
	or.b64  	%rd414, %rd479, %rd26;
	and.b64  	%rd415, %rd414, -4294967296;
	setp.ne.s64 	%p32, %rd415, 0;
	@%p32 bra 	$L__BB457_15;
	cvt.u32.u64 	%r148, %rd26;
	cvt.u32.u64 	%r149, %rd479;
	div.u32 	%r150, %r149, %r148;
	mul.lo.s32 	%r151, %r150, %r148;
	sub.s32 	%r152, %r149, %r151;
	cvt.u64.u32 	%rd483, %r150;
	cvt.u64.u32 	%rd484, %r152;
	bra.uni 	$L__BB457_16;
$L__BB457_15:
	div.s64 	%rd483, %rd479, %rd26;
	mul.lo.s64 	%rd416, %rd483, %rd26;
	sub.s64 	%rd484, %rd479, %rd416;
$L__BB457_16:
	mad.lo.s64 	%rd41, %rd484, %rd33, %rd25;
	add.s32 	%r14, %r203, -1;
	mul.wide.u32 	%rd417, %r14, 8;
	add.s64 	%rd418, %rd2, %rd417;
	ld.global.u64 	%rd42, [%rd418];
	or.b64  	%rd419, %rd481, %rd42;
	and.b64  	%rd420, %rd419, -4294967296;
	setp.ne.s64 	%p33, %rd420, 0;
	@%p33 bra 	$L__BB457_18;
	cvt.u32.u64 	%r153, %rd42;
	cvt.u32.u64 	%r154, %rd481;
	div.u32 	%r155, %r154, %r153;
	mul.lo.s32 	%r156, %r155, %r153;
	sub.s32 	%r157, %r154, %r156;
	cvt.u64.u32 	%rd485, %r155;
	cvt.u64.u32 	%rd486, %r157;
	bra.uni 	$L__BB457_19;
$L__BB457_18:
	div.s64 	%rd485, %rd481, %rd42;
	mul.lo.s64 	%rd421, %rd485, %rd42;
	sub.s64 	%rd486, %rd481, %rd421;
$L__BB457_19:
	mul.wide.u32 	%rd422, %r14, 8;
	add.s64 	%rd423, %rd1, %rd422;
	ld.global.u64 	%rd49, [%rd423];
	mad.lo.s64 	%rd50, %rd49, %rd486, %rd34;
	or.b64  	%rd424, %rd483, %rd42;
	and.b64  	%rd425, %rd424, -4294967296;
	setp.ne.s64 	%p34, %rd425, 0;
	@%p34 bra 	$L__BB457_21;
	cvt.u32.u64 	%r158, %rd42;
	cvt.u32.u64 	%r159, %rd483;
	div.u32 	%r160, %r159, %r158;
	mul.lo.s32 	%r161, %r160, %r158;
	sub.s32 	%r162, %r159, %r161;
	cvt.u64.u32 	%rd487, %r160;
	cvt.u64.u32 	%rd488, %r162;
	bra.uni 	$L__BB457_22;
$L__BB457_21:
	div.s64 	%rd487, %rd483, %rd42;
	mul.lo.s64 	%rd426, %rd487, %rd42;
	sub.s64 	%rd488, %rd483, %rd426;
$L__BB457_22:
	mad.lo.s64 	%rd57, %rd488, %rd49, %rd41;
	mul.wide.u32 	%rd427, %r13, 8;
	add.s64 	%rd428, %rd2, %rd427;
	ld.global.u64 	%rd58, [%rd428];
	or.b64  	%rd429, %rd485, %rd58;
	and.b64  	%rd430, %rd429, -4294967296;
	setp.ne.s64 	%p35, %rd430, 0;
	@%p35 bra 	$L__BB457_24;
	cvt.u32.u64 	%r163, %rd58;
	cvt.u32.u64 	%r164, %rd485;
	div.u32 	%r165, %r164, %r163;
	mul.lo.s32 	%r166, %r165, %r163;
	sub.s32 	%r167, %r164, %r166;
	cvt.u64.u32 	%rd512, %r165;
	cvt.u64.u32 	%rd490, %r167;
	bra.uni 	$L__BB457_25;
$L__BB457_24:
	div.s64 	%rd512, %rd485, %rd58;
	mul.lo.s64 	%rd431, %rd512, %rd58;
	sub.s64 	%rd490, %rd485, %rd431;
$L__BB457_25:
	mul.wide.u32 	%rd432, %r13, 8;
	add.s64 	%rd433, %rd1, %rd432;
	ld.global.u64 	%rd65, [%rd433];
	mad.lo.s64 	%rd515, %rd65, %rd490, %rd50;
	or.b64  	%rd434, %rd487, %rd58;
	and.b64  	%rd435, %rd434, -4294967296;
	setp.ne.s64 	%p36, %rd435, 0;
	@%p36 bra 	$L__BB457_27;
	cvt.u32.u64 	%r168, %rd58;
	cvt.u32.u64 	%r169, %rd487;
	div.u32 	%r170, %r169, %r168;
	mul.lo.s32 	%r171, %r170, %r168;
	sub.s32 	%r172, %r169, %r171;
	cvt.u64.u32 	%rd511, %r170;
	cvt.u64.u32 	%rd492, %r172;
	bra.uni 	$L__BB457_28;
$L__BB457_27:
	div.s64 	%rd511, %rd487, %rd58;
	mul.lo.s64 	%rd436, %rd511, %rd58;
	sub.s64 	%rd492, %rd487, %rd436;
$L__BB457_28:
	mad.lo.s64 	%rd516, %rd492, %rd65, %rd57;
	add.s32 	%r203, %r203, -4;
	add.s32 	%r202, %r202, 4;
	setp.ne.s32 	%p37, %r202, 0;
	@%p37 bra 	$L__BB457_4;
	add.s32 	%r205, %r203, 1;
$L__BB457_30:
	and.b32  	%r19, %r6, 3;
	setp.eq.s32 	%p38, %r19, 0;
	@%p38 bra 	$L__BB457_53;
	setp.eq.s32 	%p39, %r19, 1;
	@%p39 bra 	$L__BB457_45;
	mul.wide.u32 	%rd438, %r205, 8;
	add.s64 	%rd439, %rd2, %rd438;
	ld.global.u64 	%rd80, [%rd439];
	or.b64  	%rd440, %rd512, %rd80;
	and.b64  	%rd441, %rd440, -4294967296;
	setp.ne.s64 	%p40, %rd441, 0;
	@%p40 bra 	$L__BB457_34;
	cvt.u32.u64 	%r173, %rd80;
	cvt.u32.u64 	%r174, %rd512;
	div.u32 	%r175, %r174, %r173;
	mul.lo.s32 	%r176, %r175, %r173;
	sub.s32 	%r177, %r174, %r176;
	cvt.u64.u32 	%rd499, %r175;
	cvt.u64.u32 	%rd500, %r177;
	bra.uni 	$L__BB457_35;
$L__BB457_34:
	div.s64 	%rd499, %rd512, %rd80;
	mul.lo.s64 	%rd442, %rd499, %rd80;
	sub.s64 	%rd500, %rd512, %rd442;
$L__BB457_35:
	add.s64 	%rd444, %rd1, %rd438;
	ld.global.u64 	%rd87, [%rd444];
	mad.lo.s64 	%rd88, %rd87, %rd500, %rd515;
	or.b64  	%rd445, %rd511, %rd80;
	and.b64  	%rd446, %rd445, -4294967296;
	setp.ne.s64 	%p41, %rd446, 0;
	@%p41 bra 	$L__BB457_37;
	cvt.u32.u64 	%r178, %rd80;
	cvt.u32.u64 	%r179, %rd511;
	div.u32 	%r180, %r179, %r178;
	mul.lo.s32 	%r181, %r180, %r178;
	sub.s32 	%r182, %r179, %r181;
	cvt.u64.u32 	%rd501, %r180;
	cvt.u64.u32 	%rd502, %r182;
	bra.uni 	$L__BB457_38;
$L__BB457_37:
	div.s64 	%rd501, %rd511, %rd80;
	mul.lo.s64 	%rd447, %rd501, %rd80;
	sub.s64 	%rd502, %rd511, %rd447;
$L__BB457_38:
	mad.lo.s64 	%rd95, %rd502, %rd87, %rd516;
	add.s32 	%r20, %r205, -1;
	mul.wide.u32 	%rd448, %r20, 8;
	add.s64 	%rd449, %rd2, %rd448;
	ld.global.u64 	%rd96, [%rd449];
	or.b64  	%rd450, %rd499, %rd96;
	and.b64  	%rd451, %rd450, -4294967296;
	setp.ne.s64 	%p42, %rd451, 0;
	@%p42 bra 	$L__BB457_40;
	cvt.u32.u64 	%r183, %rd96;
	cvt.u32.u64 	%r184, %rd499;
	div.u32 	%r185, %r184, %r183;
	mul.lo.s32 	%r186, %r185, %r183;
	sub.s32 	%r187, %r184, %r186;
	cvt.u64.u32 	%rd512, %r185;
	cvt.u64.u32 	%rd504, %r187;
	bra.uni 	$L__BB457_41;
$L__BB457_40:
	div.s64 	%rd512, %rd499, %rd96;
	mul.lo.s64 	%rd452, %rd512, %rd96;
	sub.s64 	%rd504, %rd499, %rd452;
$L__BB457_41:
	add.s64 	%rd454, %rd1, %rd448;
	ld.global.u64 	%rd103, [%rd454];
	mad.lo.s64 	%rd515, %rd103, %rd504, %rd88;
	or.b64  	%rd455, %rd501, %rd96;
	and.b64  	%rd456, %rd455, -4294967296;
	setp.ne.s64 	%p43, %rd456, 0;
	@%p43 bra 	$L__BB457_43;
	cvt.u32.u64 	%r188, %rd96;
	cvt.u32.u64 	%r189, %rd501;
	div.u32 	%r190, %r189, %r188;
	mul.lo.s32 	%r191, %r190, %r188;
	sub.s32 	%r192, %r189, %r191;
	cvt.u64.u32 	%rd511, %r190;
	cvt.u64.u32 	%rd506, %r192;
	bra.uni 	$L__BB457_44;
$L__BB457_43:
	div.s64 	%rd511, %rd501, %rd96;
	mul.lo.s64 	%rd457, %rd511, %rd96;
	sub.s64 	%rd506, %rd501, %rd457;
$L__BB457_44:
	mad.lo.s64 	%rd516, %rd506, %rd103, %rd95;
	add.s32 	%r205, %r205, -2;
$L__BB457_45:
	and.b32  	%r193, %r6, 1;
	setp.eq.b32 	%p44, %r193, 1;
	not.pred 	%p45, %p44;
	@%p45 bra 	$L__BB457_53;
	mul.wide.u32 	%rd458, %r205, 8;
	add.s64 	%rd459, %rd2, %rd458;
	ld.global.u64 	%rd118, [%rd459];
	or.b64  	%rd460, %rd512, %rd118;
	and.b64  	%rd461, %rd460, -4294967296;
	setp.ne.s64 	%p46, %rd461, 0;
	@%p46 bra 	$L__BB457_48;
	cvt.u32.u64 	%r194, %rd118;
	cvt.u32.u64 	%r195, %rd512;
	rem.u32 	%r196, %r195, %r194;
	cvt.u64.u32 	%rd513, %r196;
	bra.uni 	$L__BB457_49;
$L__BB457_48:
	rem.s64 	%rd513, %rd512, %rd118;
$L__BB457_49:
	add.s64 	%rd463, %rd1, %rd458;
	ld.global.u64 	%rd122, [%rd463];
	mad.lo.s64 	%rd515, %rd122, %rd513, %rd515;
	or.b64  	%rd464, %rd511, %rd118;
	and.b64  	%rd465, %rd464, -4294967296;
	setp.ne.s64 	%p47, %rd465, 0;
	@%p47 bra 	$L__BB457_51;
	cvt.u32.u64 	%r197, %rd118;
	cvt.u32.u64 	%r198, %rd511;
	rem.u32 	%r199, %r198, %r197;
	cvt.u64.u32 	%rd514, %r199;
	bra.uni 	$L__BB457_52;
$L__BB457_51:
	rem.s64 	%rd514, %rd511, %rd118;
$L__BB457_52:
	mad.lo.s64 	%rd516, %rd514, %rd122, %rd516;
$L__BB457_53:
	shl.b64 	%rd466, %rd515, 1;
	add.s64 	%rd467, %rd3, %rd466;
	ld.global.u16 	%rs5, [%rd467];
	shl.b64 	%rd468, %rd516, 1;
	add.s64 	%rd469, %rd3, %rd468;
	ld.global.u16 	%rs6, [%rd469];
	// begin inline asm
	{max.f16 %rs4,%rs5,%rs6;
}
	// end inline asm
	st.shared.u16 	[%r5], %rs4;
	bra.uni 	$L__BB457_114;
$L__BB457_54:
	cvt.u64.u32 	%rd548, %r4;
	setp.le.u64 	%p2, %rd262, %rd548;
	@%p2 bra 	$L__BB457_114;
	cvt.u32.u64 	%r23, %rd261;
	add.s32 	%r209, %r23, -1;
	setp.lt.s32 	%p3, %r209, 0;
	mov.b64 	%rd557, 0;
	@%p3 bra 	$L__BB457_113;
	and.b32  	%r25, %r23, 7;
	setp.lt.u32 	%p4, %r209, 7;
	mov.b64 	%rd557, 0;
	@%p4 bra 	$L__BB457_84;
	add.s32 	%r207, %r23, -4;
	and.b32  	%r57, %r23, -8;
	neg.s32 	%r206, %r57;
	mov.b64 	%rd557, 0;
$L__BB457_58:
	.pragma "nounroll";
	add.s32 	%r30, %r207, 3;
	mul.wide.u32 	%rd270, %r30, 8;
	add.s64 	%rd271, %rd2, %rd270;
	ld.global.u64 	%rd133, [%rd271];
	or.b64  	%rd272, %rd548, %rd133;
	and.b64  	%rd273, %rd272, -4294967296;
	setp.ne.s64 	%p5, %rd273, 0;
	@%p5 bra 	$L__BB457_60;
	cvt.u32.u64 	%r58, %rd133;
	cvt.u32.u64 	%r59, %rd548;
	div.u32 	%r60, %r59, %r58;
	mul.lo.s32 	%r61, %r60, %r58;
	sub.s32 	%r62, %r59, %r61;
	cvt.u64.u32 	%rd519, %r60;
	cvt.u64.u32 	%rd520, %r62;
	bra.uni 	$L__BB457_61;
$L__BB457_60:
	div.s64 	%rd519, %rd548, %rd133;
	mul.lo.s64 	%rd274, %rd519, %rd133;
	sub.s64 	%rd520, %rd548, %rd274;
$L__BB457_61:
	add.s64 	%rd276, %rd1, %rd270;
	ld.global.u64 	%rd277, [%rd276];
	mad.lo.s64 	%rd140, %rd277, %rd520, %rd557;
	add.s32 	%r31, %r207, 2;
	mul.wide.u32 	%rd278, %r31, 8;
	add.s64 	%rd279, %rd2, %rd278;
	ld.global.u64 	%rd141, [%rd279];
	or.b64  	%rd280, %rd519, %rd141;
	and.b64  	%rd281, %rd280, -4294967296;
	setp.ne.s64 	%p6, %rd281, 0;
	@%p6 bra 	$L__BB457_63;
	cvt.u32.u64 	%r63, %rd141;
	cvt.u32.u64 	%r64, %rd519;
	div.u32 	%r65, %r64, %r63;
	mul.lo.s32 	%r66, %r65, %r63;
	sub.s32 	%r67, %r64, %r66;
	cvt.u64.u32 	%rd521, %r65;
	cvt.u64.u32 	%rd522, %r67;
	bra.uni 	$L__BB457_64;
$L__BB457_63:
	div.s64 	%rd521, %rd519, %rd141;
	mul.lo.s64 	%rd282, %rd521, %rd141;
	sub.s64 	%rd522, %rd519, %rd282;
$L__BB457_64:
	add.s64 	%rd284, %rd1, %rd278;
	ld.global.u64 	%rd285, [%rd284];
	mad.lo.s64 	%rd148, %rd285, %rd522, %rd140;
	add.s32 	%r32, %r207, 1;
	mul.wide.u32 	%rd286, %r32, 8;
	add.s64 	%rd287, %rd2, %rd286;
	ld.global.u64 	%rd149, [%rd287];
	or.b64  	%rd288, %rd521, %rd149;
	and.b64  	%rd289, %rd288, -4294967296;
	setp.ne.s64 	%p7, %rd289, 0;
	@%p7 bra 	$L__BB457_66;
	cvt.u32.u64 	%r68, %rd149;
	cvt.u32.u64 	%r69, %rd521;
	div.u32 	%r70, %r69, %r68;
	mul.lo.s32 	%r71, %r70, %r68;
	sub.s32 	%r72, %r69, %r71;
	cvt.u64.u32 	%rd523, %r70;
	cvt.u64.u32 	%rd524, %r72;
	bra.uni 	$L__BB457_67;
$L__BB457_66:
	div.s64 	%rd523, %rd521, %rd149;
	mul.lo.s64 	%rd290, %rd523, %rd149;
	sub.s64 	%rd524, %rd521, %rd290;
$L__BB457_67:
	add.s64 	%rd292, %rd1, %rd286;
	ld.global.u64 	%rd293, [%rd292];
	mad.lo.s64 	%rd156, %rd293, %rd524, %rd148;
	add.s32 	%r33, %r207, -4;
	mul.wide.u32 	%rd294, %r207, 8;
	add.s64 	%rd295, %rd2, %rd294;
	ld.global.u64 	%rd157, [%rd295];
	or.b64  	%rd296, %rd523, %rd157;
	and.b64  	%rd297, %rd296, -4294967296;
	setp.ne.s64 	%p8, %rd297, 0;
	@%p8 bra 	$L__BB457_69;
	cvt.u32.u64 	%r73, %rd157;
	cvt.u32.u64 	%r74, %rd523;
	div.u32 	%r75, %r74, %r73;
	mul.lo.s32 	%r76, %r75, %r73;
	sub.s32 	%r77, %r74, %r76;
	cvt.u64.u32 	%rd525, %r75;
	cvt.u64.u32 	%rd526, %r77;
	bra.uni 	$L__BB457_70;
$L__BB457_69:
	div.s64 	%rd525, %rd523, %rd157;
	mul.lo.s64 	%rd298, %rd525, %rd157;
	sub.s64 	%rd526, %rd523, %rd298;
$L__BB457_70:
	add.s64 	%rd300, %rd1, %rd294;
	ld.global.u64 	%rd301, [%rd300];
	mad.lo.s64 	%rd164, %rd301, %rd526, %rd156;
	add.s32 	%r34, %r207, -1;
	mul.wide.u32 	%rd302, %r34, 8;
	add.s64 	%rd303, %rd2, %rd302;
	ld.global.u64 	%rd165, [%rd303];
	or.b64  	%rd304, %rd525, %rd165;
	and.b64  	%rd305, %rd304, -4294967296;
	setp.ne.s64 	%p9, %rd305, 0;
	@%p9 bra 	$L__BB457_72;
	cvt.u32.u64 	%r78, %rd165;
	cvt.u32.u64 	%r79, %rd525;
	div.u32 	%r80, %r79, %r78;
	mul.lo.s32 	%r81, %r80, %r78;
	sub.s32 	%r82, %r79, %r81;
	cvt.u64.u32 	%rd527, %r80;
	cvt.u64.u32 	%rd528, %r82;
	bra.uni 	$L__BB457_73;
$L__BB457_72:
	div.s64 	%rd527, %rd525, %rd165;
	mul.lo.s64 	%rd306, %rd527, %rd165;
	sub.s64 	%rd528, %rd525, %rd306;
$L__BB457_73:
	add.s64 	%rd308, %rd1, %rd302;
	ld.global.u64 	%rd309, [%rd308];
	mad.lo.s64 	%rd172, %rd309, %rd528, %rd164;
	add.s32 	%r35, %r207, -2;
	mul.wide.u32 	%rd310, %r35, 8;
	add.s64 	%rd311, %rd2, %rd310;
	ld.global.u64 	%rd173, [%rd311];
	or.b64  	%rd312, %rd527, %rd173;
	and.b64  	%rd313, %rd312, -4294967296;
	setp.ne.s64 	%p10, %rd313, 0;
	@%p10 bra 	$L__BB457_75;
	cvt.u32.u64 	%r83, %rd173;
	cvt.u32.u64 	%r84, %rd527;
	div.u32 	%r85, %r84, %r83;
	mul.lo.s32 	%r86, %r85, %r83;
	sub.s32 	%r87, %r84, %r86;
	cvt.u64.u32 	%rd529, %r85;
	cvt.u64.u32 	%rd530, %r87;
	bra.uni 	$L__BB457_76;
$L__BB457_75:
	div.s64 	%rd529, %rd527, %rd173;
	mul.lo.s64 	%rd314, %rd529, %rd173;
	sub.s64 	%rd530, %rd527, %rd314;
$L__BB457_76:
	add.s64 	%rd316, %rd1, %rd310;
	ld.global.u64 	%rd317, [%rd316];
	mad.lo.s64 	%rd180, %rd317, %rd530, %rd172;
	add.s32 	%r36, %r207, -3;
	mul.wide.u32 	%rd318, %r36, 8;
	add.s64 	%rd319, %rd2, %rd318;
	ld.global.u64 	%rd181, [%rd319];
	or.b64  	%rd320, %rd529, %rd181;
	and.b64  	%rd321, %rd320, -4294967296;
	setp.ne.s64 	%p11, %rd321, 0;
	@%p11 bra 	$L__BB457_78;
	cvt.u32.u64 	%r88, %rd181;
	cvt.u32.u64 	%r89, %rd529;
	div.u32 	%r90, %r89, %r88;
	mul.lo.s32 	%r91, %r90, %r88;
	sub.s32 	%r92, %r89, %r91;
	cvt.u64.u32 	%rd531, %r90;
	cvt.u64.u32 	%rd532, %r92;
	bra.uni 	$L__BB457_79;
$L__BB457_78:
	div.s64 	%rd531, %rd529, %rd181;
	mul.lo.s64 	%rd322, %rd531, %rd181;
	sub.s64 	%rd532, %rd529, %rd322;
$L__BB457_79:
	add.s64 	%rd324, %rd1, %rd318;
	ld.global.u64 	%rd325, [%rd324];
	mad.lo.s64 	%rd188, %rd325, %rd532, %rd180;
	mul.wide.u32 	%rd326, %r33, 8;
	add.s64 	%rd327, %rd2, %rd326;
	ld.global.u64 	%rd189, [%rd327];
	or.b64  	%rd328, %rd531, %rd189;
	and.b64  	%rd329, %rd328, -4294967296;
	setp.ne.s64 	%p12, %rd329, 0;
	@%p12 bra 	$L__BB457_81;
	cvt.u32.u64 	%r93, %rd189;
	cvt.u32.u64 	%r94, %rd531;
	div.u32 	%r95, %r94, %r93;
	mul.lo.s32 	%r96, %r95, %r93;
	sub.s32 	%r97, %r94, %r96;
	cvt.u64.u32 	%rd548, %r95;
	cvt.u64.u32 	%rd534, %r97;
	bra.uni 	$L__BB457_82;
$L__BB457_81:
	div.s64 	%rd548, %rd531, %rd189;
	mul.lo.s64 	%rd330, %rd548, %rd189;
	sub.s64 	%rd534, %rd531, %rd330;
$L__BB457_82:
	add.s64 	%rd332, %rd1, %rd326;
	ld.global.u64 	%rd333, [%rd332];
	mad.lo.s64 	%rd557, %rd333, %rd534, %rd188;
	add.s32 	%r207, %r207, -8;
	add.s32 	%r206, %r206, 8;
	setp.ne.s32 	%p13, %r206, 0;
	@%p13 bra 	$L__BB457_58;
	add.s32 	%r209, %r207, 3;
$L__BB457_84:
	setp.eq.s32 	%p14, %r25, 0;
	@%p14 bra 	$L__BB457_113;
	and.b32  	%r41, %r23, 3;
	setp.lt.u32 	%p15, %r25, 4;
	@%p15 bra 	$L__BB457_99;
	mul.wide.u32 	%rd335, %r209, 8;
	add.s64 	%rd336, %rd2, %rd335;
	ld.global.u64 	%rd200, [%rd336];
	or.b64  	%rd337, %rd548, %rd200;
	and.b64  	%rd338, %rd337, -4294967296;
	setp.ne.s64 	%p16, %rd338, 0;
	@%p16 bra 	$L__BB457_88;
	cvt.u32.u64 	%r98, %rd200;
	cvt.u32.u64 	%r99, %rd548;
	div.u32 	%r100, %r99, %r98;
	mul.lo.s32 	%r101, %r100, %r98;
	sub.s32 	%r102, %r99, %r101;
	cvt.u64.u32 	%rd538, %r100;
	cvt.u64.u32 	%rd539, %r102;
	bra.uni 	$L__BB457_89;
$L__BB457_88:
	div.s64 	%rd538, %rd548, %rd200;
	mul.lo.s64 	%rd339, %rd538, %rd200;
	sub.s64 	%rd539, %rd548, %rd339;
$L__BB457_89:
	add.s64 	%rd341, %rd1, %rd335;
	ld.global.u64 	%rd342, [%rd341];
	mad.lo.s64 	%rd207, %rd342, %rd539, %rd557;
	add.s32 	%r42, %r209, -1;
	mul.wide.u32 	%rd343, %r42, 8;
	add.s64 	%rd344, %rd2, %rd343;
	ld.global.u64 	%rd208, [%rd344];
	or.b64  	%rd345, %rd538, %rd208;
	and.b64  	%rd346, %rd345, -4294967296;
	setp.ne.s64 	%p17, %rd346, 0;
	@%p17 bra 	$L__BB457_91;
	cvt.u32.u64 	%r103, %rd208;
	cvt.u32.u64 	%r104, %rd538;
	div.u32 	%r105, %r104, %r103;
	mul.lo.s32 	%r106, %r105, %r103;
	sub.s32 	%r107, %r104, %r106;
	cvt.u64.u32 	%rd540, %r105;
	cvt.u64.u32 	%rd541, %r107;
	bra.uni 	$L__BB457_92;
$L__BB457_91:
	div.s64 	%rd540, %rd538, %rd208;
	mul.lo.s64 	%rd347, %rd540, %rd208;
	sub.s64 	%rd541, %rd538, %rd347;
$L__BB457_92:
	add.s64 	%rd349, %rd1, %rd343;
	ld.global.u64 	%rd350, [%rd349];
	mad.lo.s64 	%rd215, %rd350, %rd541, %rd207;
	add.s32 	%r43, %r209, -2;
	mul.wide.u32 	%rd351, %r43, 8;
	add.s64 	%rd352, %rd2, %rd351;
	ld.global.u64 	%rd216, [%rd352];
	or.b64  	%rd353, %rd540, %rd216;
	and.b64  	%rd354, %rd353, -4294967296;
	setp.ne.s64 	%p18, %rd354, 0;
	@%p18 bra 	$L__BB457_94;
	cvt.u32.u64 	%r108, %rd216;
	cvt.u32.u64 	%r109, %rd540;
	div.u32 	%r110, %r109, %r108;
	mul.lo.s32 	%r111, %r110, %r108;
	sub.s32 	%r112, %r109, %r111;
	cvt.u64.u32 	%rd542, %r110;
	cvt.u64.u32 	%rd543, %r112;
	bra.uni 	$L__BB457_95;
$L__BB457_94:
	div.s64 	%rd542, %rd540, %rd216;
	mul.lo.s64 	%rd355, %rd542, %rd216;
	sub.s64 	%rd543, %rd540, %rd355;
$L__BB457_95:
	add.s64 	%rd357, %rd1, %rd351;
	ld.global.u64 	%rd358, [%rd357];
	mad.lo.s64 	%rd223, %rd358, %rd543, %rd215;
	add.s32 	%r44, %r209, -3;
	mul.wide.u32 	%rd359, %r44, 8;
	add.s64 	%rd360, %rd2, %rd359;
	ld.global.u64 	%rd224, [%rd360];
	or.b64  	%rd361, %rd542, %rd224;
	and.b64  	%rd362, %rd361, -4294967296;
	setp.ne.s64 	%p19, %rd362, 0;
	@%p19 bra 	$L__BB457_97;
	cvt.u32.u64 	%r113, %rd224;
	cvt.u32.u64 	%r114, %rd542;
	div.u32 	%r115, %r114, %r113;
	mul.lo.s32 	%r116, %r115, %r113;
	sub.s32 	%r117, %r114, %r116;
	cvt.u64.u32 	%rd548, %r115;
	cvt.u64.u32 	%rd545, %r117;
	bra.uni 	$L__BB457_98;
$L__BB457_97:
	div.s64 	%rd548, %rd542, %rd224;
	mul.lo.s64 	%rd363, %rd548, %rd224;
	sub.s64 	%rd545, %rd542, %rd363;
$L__BB457_98:
	add.s64 	%rd365, %rd1, %rd359;
	ld.global.u64 	%rd366, [%rd365];
	mad.lo.s64 	%rd557, %rd366, %rd545, %rd223;
	add.s32 	%r209, %r209, -4;
$L__BB457_99:
	setp.eq.s32 	%p20, %r41, 0;
	@%p20 bra 	$L__BB457_113;
	setp.eq.s32 	%p21, %r41, 1;
	@%p21 bra 	$L__BB457_108;
	mul.wide.u32 	%rd368, %r209, 8;
	add.s64 	%rd369, %rd2, %rd368;
	ld.global.u64 	%rd235, [%rd369];
	or.b64  	%rd370, %rd548, %rd235;
	and.b64  	%rd371, %rd370, -4294967296;
	setp.ne.s64 	%p22, %rd371, 0;
	@%p22 bra 	$L__BB457_103;
	cvt.u32.u64 	%r118, %rd235;
	cvt.u32.u64 	%r119, %rd548;
	div.u32 	%r120, %r119, %r118;
	mul.lo.s32 	%r121, %r120, %r118;
	sub.s32 	%r122, %r119, %r121;
	cvt.u64.u32 	%rd549, %r120;
	cvt.u64.u32 	%rd550, %r122;
	bra.uni 	$L__BB457_104;
$L__BB457_103:
	div.s64 	%rd549, %rd548, %rd235;
	mul.lo.s64 	%rd372, %rd549, %rd235;
	sub.s64 	%rd550, %rd548, %rd372;
$L__BB457_104:
	add.s64 	%rd374, %rd1, %rd368;
	ld.global.u64 	%rd375, [%rd374];
	mad.lo.s64 	%rd242, %rd375, %rd550, %rd557;
	add.s32 	%r47, %r209, -1;
	mul.wide.u32 	%rd376, %r47, 8;
	add.s64 	%rd377, %rd2, %rd376;
	ld.global.u64 	%rd243, [%rd377];
	or.b64  	%rd378, %rd549, %rd243;
	and.b64  	%rd379, %rd378, -4294967296;
	setp.ne.s64 	%p23, %rd379, 0;
	@%p23 bra 	$L__BB457_106;
	cvt.u32.u64 	%r123, %rd243;
	cvt.u32.u64 	%r124, %rd549;
	div.u32 	%r125, %r124, %r123;
	mul.lo.s32 	%r126, %r125, %r123;
	sub.s32 	%r127, %r124, %r126;
	cvt.u64.u32 	%rd548, %r125;
	cvt.u64.u32 	%rd552, %r127;
	bra.uni 	$L__BB457_107;
$L__BB457_106:
	div.s64 	%rd548, %rd549, %rd243;
	mul.lo.s64 	%rd380, %rd548, %rd243;
	sub.s64 	%rd552, %rd549, %rd380;
$L__BB457_107:
	add.s64 	%rd382, %rd1, %rd376;
	ld.global.u64 	%rd383, [%rd382];
	mad.lo.s64 	%rd557, %rd383, %rd552, %rd242;
	add.s32 	%r209, %r209, -2;
$L__BB457_108:
	and.b32  	%r128, %r23, 1;
	setp.eq.b32 	%p24, %r128, 1;
	not.pred 	%p25, %p24;
	@%p25 bra 	$L__BB457_113;
	mul.wide.u32 	%rd384, %r209, 8;
	add.s64 	%rd385, %rd2, %rd384;
	ld.global.u64 	%rd254, [%rd385];
	or.b64  	%rd386, %rd548, %rd254;
	and.b64  	%rd387, %rd386, -4294967296;
	setp.ne.s64 	%p26, %rd387, 0;
	@%p26 bra 	$L__BB457_111;
	cvt.u32.u64 	%r129, %rd254;
	cvt.u32.u64 	%r130, %rd548;
	rem.u32 	%r131, %r130, %r129;
	cvt.u64.u32 	%rd556, %r131;
	bra.uni 	$L__BB457_112;
$L__BB457_111:
	rem.s64 	%rd556, %rd548, %rd254;
$L__BB457_112:
	add.s64 	%rd389, %rd1, %rd384;
	ld.global.u64 	%rd390, [%rd389];
	mad.lo.s64 	%rd557, %rd390, %rd556, %rd557;
$L__BB457_113:
	shl.b64 	%rd391, %rd557, 1;
	add.s64 	%rd392, %rd3, %rd391;
	ld.global.u16 	%rs3, [%rd392];
	st.shared.u16 	[%r5], %rs3;
$L__BB457_114:
	bar.sync 	0;
	setp.lt.u32 	%p48, %r211, 66;
	@%p48 bra 	$L__BB457_118;
$L__BB457_115:
	shr.u32 	%r51, %r211, 1;
	setp.ge.u32 	%p49, %r1, %r51;
	@%p49 bra 	$L__BB457_117;
	ld.shared.u16 	%rs8, [%r5];
	and.b32  	%r200, %r211, 2046;
	add.s32 	%r201, %r5, %r200;
	ld.shared.u16 	%rs9, [%r201];
	// begin inline asm
	{max.f16 %rs7,%rs8,%rs9;
}
	// end inline asm
	st.shared.u16 	[%r5], %rs7;
$L__BB457_117:
	bar.sync 	0;
	setp.gt.u32 	%p50, %r211, 131;
	mov.u32 	%r211, %r51;
	@%p50 bra 	$L__BB457_115;
$L__BB457_118:
	setp.gt.u32 	%p51, %r1, 31;
	@%p51 bra 	$L__BB457_121;
	ld.shared.u16 	%rs11, [%r5];
	ld.shared.u16 	%rs12, [%r5+64];
	// begin inline asm
	{max.f16 %rs10,%rs11,%rs12;
}
	// end inline asm
	st.volatile.shared.u16 	[%r5], %rs10;
	ld.shared.u16 	%rs15, [%r5+32];
	// begin inline asm
	{max.f16 %rs13,%rs10,%rs15;
}
	// end inline asm
	st.volatile.shared.u16 	[%r5], %rs13;
	ld.shared.u16 	%rs18, [%r5+16];
	// begin inline asm
	{max.f16 %rs16,%rs13,%rs18;
}
	// end inline asm
	st.volatile.shared.u16 	[%r5], %rs16;
	ld.shared.u16 	%rs21, [%r5+8];
	// begin inline asm
	{max.f16 %rs19,%rs16,%rs21;
}
	// end inline asm
	st.volatile.shared.u16 	[%r5], %rs19;
	ld.shared.u16 	%rs24, [%r5+4];
	// begin inline asm
	{max.f16 %rs22,%rs19,%rs24;
}
	// end inline asm
	st.volatile.shared.u16 	[%r5], %rs22;
	ld.shared.u16 	%rs27, [%r5+2];
	// begin inline asm
	{max.f16 %rs25,%rs22,%rs27;
}
	// end inline asm
	st.volatile.shared.u16 	[%r5], %rs25;
	setp.ne.s32 	%p52, %r1, 0;
	@%p52 bra 	$L__BB457_121;
	cvta.to.global.u64 	%rd470, %rd260;
	mul.wide.u32 	%rd471, %r2, 2;
	add.s64 	%rd472, %rd470, %rd471;
	ld.shared.u16 	%rs28, [maxsdata_f16];
	st.global.u16 	[%rd472], %rs28;
$L__BB457_121:
	ret;

}
	// .globl	contiguous_max2_f16
.visible .entry contiguous_max2_f16(
	.param .u64 .ptr .align 1 contiguous_max2_f16_param_0,
	.param .u64 .ptr .align 1 contiguous_max2_f16_param_1,
	.param .u64 .ptr .align 1 contiguous_max2_f16_param_2,
	.param .u64 .ptr .align 1 contiguous_max2_f16_param_3,
	.param .u64 contiguous_max2_f16_param_4,
	.param .u64 contiguous_max2_f16_param_5,
	.param .u64 contiguous_max2_f16_param_6
)
{
	.reg .pred 	%p<53>;
	.reg .b16 	%rs<29>;
	.reg .b32 	%r<216>;
	.reg .b64 	%rd<572>;

	ld.param.u64 	%rd266, [contiguous_max2_f16_param_1];
	ld.param.u64 	%rd267, [contiguous_max2_f16_param_2];
	ld.param.u64 	%rd268, [contiguous_max2_f16_param_3];
	ld.param.u64 	%rd263, [contiguous_max2_f16_param_4];
	ld.param.u64 	%rd264, [contiguous_max2_f16_param_5];
	ld.param.u64 	%rd265, [contiguous_max2_f16_param_6];
	cvta.to.global.u64 	%rd1, %rd268;
	cvta.to.global.u64 	%rd2, %rd267;
	cvta.to.global.u64 	%rd571, %rd266;
	mov.u32 	%r1, %tid.x;
	mov.u32 	%r2, %ctaid.x;
	mov.u32 	%r215, %ntid.x;
	mul.lo.s32 	%r51, %r2, %r215;
	shl.b32 	%r52, %r51, 1;
	add.s32 	%r4, %r52, %r1;
	mov.b16 	%rs2, -1024;
	// begin inline asm
	cvt.rn.f16.u16 %rs1, %rs2;
	// end inline asm
	shl.b32 	%r53, %r1, 1;
	mov.u32 	%r54, maxsdata_f16;
	add.s32 	%r5, %r54, %r53;
	st.shared.u16 	[%r5], %rs1;
	add.s32 	%r55, %r4, %r215;
	cvt.u64.u32 	%rd4, %r55;
	setp.le.u64 	%p1, %rd264, %rd4;
	@%p1 bra 	$L__BB458_54;
	cvt.u64.u32 	%rd401, %r4;
	mov.u32 	%r132, %ctaid.y;
	cvt.u64.u32 	%rd402, %r132;
	mul.lo.s64 	%rd403, %rd264, %rd402;
	add.s64 	%rd525, %rd403, %rd401;
	add.s64 	%rd523, %rd403, %rd4;
	cvt.u32.u64 	%r6, %rd263;
	add.s32 	%r209, %r6, -1;
	setp.lt.s32 	%p27, %r209, 0;
	mov.b64 	%rd529, 0;
	mov.u64 	%rd530, %rd529;
	@%p27 bra 	$L__BB458_53;
	setp.lt.u32 	%p28, %r209, 3;
	mov.b64 	%rd530, 0;
	mov.u64 	%rd529, %rd530;
	@%p28 bra 	$L__BB458_30;
	add.s32 	%r207, %r6, -2;
	and.b32  	%r133, %r6, -4;
	neg.s32 	%r206, %r133;
	mov.b64 	%rd530, 0;
$L__BB458_4:
	.pragma "nounroll";
	add.s32 	%r12, %r207, 1;
	mul.wide.u32 	%rd407, %r12, 8;
	add.s64 	%rd408, %rd2, %rd407;
	ld.global.u64 	%rd11, [%rd408];
	or.b64  	%rd409, %rd525, %rd11;
	and.b64  	%rd410, %rd409, -4294967296;
	setp.ne.s64 	%p29, %rd410, 0;
	@%p29 bra 	$L__BB458_6;
	cvt.u32.u64 	%r134, %rd11;
	cvt.u32.u64 	%r135, %rd525;
	div.u32 	%r136, %r135, %r134;
	mul.lo.s32 	%r137, %r136, %r134;
	sub.s32 	%r138, %r135, %r137;
	cvt.u64.u32 	%rd491, %r136;
	cvt.u64.u32 	%rd492, %r138;
	bra.uni 	$L__BB458_7;
$L__BB458_6:
	div.s64 	%rd491, %rd525, %rd11;
	mul.lo.s64 	%rd411, %rd491, %rd11;
	sub.s64 	%rd492, %rd525, %rd411;
$L__BB458_7:
	mul.wide.u32 	%rd412, %r12, 8;
	add.s64 	%rd413, %rd1, %rd412;
	ld.global.u64 	%rd18, [%rd413];
	mad.lo.s64 	%rd19, %rd18, %rd492, %rd529;
	or.b64  	%rd414, %rd523, %rd11;
	and.b64  	%rd415, %rd414, -4294967296;
	setp.ne.s64 	%p30, %rd415, 0;
	@%p30 bra 	$L__BB458_9;
	cvt.u32.u64 	%r139, %rd11;
	cvt.u32.u64 	%r140, %rd523;
	div.u32 	%r141, %r140, %r139;
	mul.lo.s32 	%r142, %r141, %r139;
	sub.s32 	%r143, %r140, %r142;
	cvt.u64.u32 	%rd493, %r141;
	cvt.u64.u32 	%rd494, %r143;
	bra.uni 	$L__BB458_10;
$L__BB458_9:
	div.s64 	%rd493, %rd523, %rd11;
	mul.lo.s64 	%rd416, %rd493, %rd11;
	sub.s64 	%rd494, %rd523, %rd416;
$L__BB458_10:
	mad.lo.s64 	%rd26, %rd494, %rd18, %rd530;
	mul.wide.u32 	%rd417, %r207, 8;
	add.s64 	%rd418, %rd2, %rd417;
	ld.global.u64 	%rd27, [%rd418];
	or.b64  	%rd419, %rd491, %rd27;
	and.b64  	%rd420, %rd419, -4294967296;
	setp.ne.s64 	%p31, %rd420, 0;
	@%p31 bra 	$L__BB458_12;
	cvt.u32.u64 	%r144, %rd27;
	cvt.u32.u64 	%r145, %rd491;
	div.u32 	%r146, %r145, %r144;
	mul.lo.s32 	%r147, %r146, %r144;
	sub.s32 	%r148, %r145, %r147;
	cvt.u64.u32 	%rd495, %r146;
	cvt.u64.u32 	%rd496, %r148;
	bra.uni 	$L__BB458_13;
$L__BB458_12:
	div.s64 	%rd495, %rd491, %rd27;
	mul.lo.s64 	%rd421, %rd495, %rd27;
	sub.s64 	%rd496, %rd491, %rd421;
$L__BB458_13:
	mul.wide.u32 	%rd422, %r207, 8;
	add.s64 	%rd423, %rd1, %rd422;
	ld.global.u64 	%rd34, [%rd423];
	mad.lo.s64 	%rd35, %rd34, %rd496, %rd19;
	or.b64  	%rd424, %rd493, %rd27;
	and.b64  	%rd425, %rd424, -4294967296;
	setp.ne.s64 	%p32, %rd425, 0;
	@%p32 bra 	$L__BB458_15;
	cvt.u32.u64 	%r149, %rd27;
	cvt.u32.u64 	%r150, %rd493;
	div.u32 	%r151, %r150, %r149;
	mul.lo.s32 	%r152, %r151, %r149;
	sub.s32 	%r153, %r150, %r152;
	cvt.u64.u32 	%rd497, %r151;
	cvt.u64.u32 	%rd498, %r153;
	bra.uni 	$L__BB458_16;
$L__BB458_15:
	div.s64 	%rd497, %rd493, %rd27;
	mul.lo.s64 	%rd426, %rd497, %rd27;
	sub.s64 	%rd498, %rd493, %rd426;
$L__BB458_16:
	mad.lo.s64 	%rd42, %rd498, %rd34, %rd26;
	add.s32 	%r13, %r207, -1;
	mul.wide.u32 	%rd427, %r13, 8;
	add.s64 	%rd428, %rd2, %rd427;
	ld.global.u64 	%rd43, [%rd428];
	or.b64  	%rd429, %rd495, %rd43;
	and.b64  	%rd430, %rd429, -4294967296;
	setp.ne.s64 	%p33, %rd430, 0;
	@%p33 bra 	$L__BB458_18;
	cvt.u32.u64 	%r154, %rd43;
	cvt.u32.u64 	%r155, %rd495;
	div.u32 	%r156, %r155, %r154;
	mul.lo.s32 	%r157, %r156, %r154;
	sub.s32 	%r158, %r155, %r157;
	cvt.u64.u32 	%rd499, %r156;
	cvt.u64.u32 	%rd500, %r158;
	bra.uni 	$L__BB458_19;
$L__BB458_18:
	div.s64 	%rd499, %rd495, %rd43;
	mul.lo.s64 	%rd431, %rd499, %rd43;
	sub.s64 	%rd500, %rd495, %rd431;
$L__BB458_19:
	mul.wide.u32 	%rd432, %r13, 8;
	add.s64 	%rd433, %rd1, %rd432;
	ld.global.u64 	%rd50, [%rd433];
	mad.lo.s64 	%rd51, %rd50, %rd500, %rd35;
	or.b64  	%rd434, %rd497, %rd43;
	and.b64  	%rd435, %rd434, -4294967296;
	setp.ne.s64 	%p34, %rd435, 0;
	@%p34 bra 	$L__BB458_21;
	cvt.u32.u64 	%r159, %rd43;
	cvt.u32.u64 	%r160, %rd497;
	div.u32 	%r161, %r160, %r159;
	mul.lo.s32 	%r162, %r161, %r159;
	sub.s32 	%r163, %r160, %r162;
	cvt.u64.u32 	%rd501, %r161;
	cvt.u64.u32 	%rd502, %r163;
	bra.uni 	$L__BB458_22;
$L__BB458_21:
	div.s64 	%rd501, %rd497, %rd43;
	mul.lo.s64 	%rd436, %rd501, %rd43;
	sub.s64 	%rd502, %rd497, %rd436;
$L__BB458_22:
	mad.lo.s64 	%rd58, %rd502, %rd50, %rd42;
	add.s32 	%r164, %r207, -2;
	mul.wide.u32 	%rd437, %r164, 8;
	add.s64 	%rd438, %rd2, %rd437;
	ld.global.u64 	%rd59, [%rd438];
	or.b64  	%rd439, %rd499, %rd59;
	and.b64  	%rd440, %rd439, -4294967296;
	setp.ne.s64 	%p35, %rd440, 0;
	@%p35 bra 	$L__BB458_24;
	cvt.u32.u64 	%r165, %rd59;
	cvt.u32.u64 	%r166, %rd499;
	div.u32 	%r167, %r166, %r165;
	mul.lo.s32 	%r168, %r167, %r165;
	sub.s32 	%r169, %r166, %r168;
	cvt.u64.u32 	%rd525, %r167;
	cvt.u64.u32 	%rd504, %r169;
	bra.uni 	$L__BB458_25;
$L__BB458_24:
	div.s64 	%rd525, %rd499, %rd59;
	mul.lo.s64 	%rd441, %rd525, %rd59;
	sub.s64 	%rd504, %rd499, %rd441;
$L__BB458_25:
	mul.wide.u32 	%rd442, %r164, 8;
	add.s64 	%rd443, %rd1, %rd442;
	ld.global.u64 	%rd66, [%rd443];
	mad.lo.s64 	%rd529, %rd66, %rd504, %rd51;
	or.b64  	%rd444, %rd501, %rd59;
	and.b64  	%rd445, %rd444, -4294967296;
	setp.ne.s64 	%p36, %rd445, 0;
	@%p36 bra 	$L__BB458_27;
	cvt.u32.u64 	%r171, %rd59;
	cvt.u32.u64 	%r172, %rd501;
	div.u32 	%r173, %r172, %r171;
	mul.lo.s32 	%r174, %r173, %r171;
	sub.s32 	%r175, %r172, %r174;
	cvt.u64.u32 	%rd523, %r173;
	cvt.u64.u32 	%rd506, %r175;
	bra.uni 	$L__BB458_28;
$L__BB458_27:
	div.s64 	%rd523, %rd501, %rd59;
	mul.lo.s64 	%rd446, %rd523, %rd59;
	sub.s64 	%rd506, %rd501, %rd446;
$L__BB458_28:
	mad.lo.s64 	%rd530, %rd506, %rd66, %rd58;
	add.s32 	%r207, %r207, -4;
	add.s32 	%r206, %r206, 4;
	setp.ne.s32 	%p37, %r206, 0;
	@%p37 bra 	$L__BB458_4;
	add.s32 	%r209, %r207, 1;
$L__BB458_30:
	and.b32  	%r18, %r6, 3;
	setp.eq.s32 	%p38, %r18, 0;
	@%p38 bra 	$L__BB458_53;
	setp.eq.s32 	%p39, %r18, 1;
	@%p39 bra 	$L__BB458_45;
	mul.wide.u32 	%rd448, %r209, 8;
	add.s64 	%rd449, %rd2, %rd448;
	ld.global.u64 	%rd81, [%rd449];
	or.b64  	%rd450, %rd525, %rd81;
	and.b64  	%rd451, %rd450, -4294967296;
	setp.ne.s64 	%p40, %rd451, 0;
	@%p40 bra 	$L__BB458_34;
	cvt.u32.u64 	%r176, %rd81;
	cvt.u32.u64 	%r177, %rd525;
	div.u32 	%r178, %r177, %r176;
	mul.lo.s32 	%r179, %r178, %r176;
	sub.s32 	%r180, %r177, %r179;
	cvt.u64.u32 	%rd513, %r178;
	cvt.u64.u32 	%rd514, %r180;
	bra.uni 	$L__BB458_35;
$L__BB458_34:
	div.s64 	%rd513, %rd525, %rd81;
	mul.lo.s64 	%rd452, %rd513, %rd81;
	sub.s64 	%rd514, %rd525, %rd452;
$L__BB458_35:
	add.s64 	%rd454, %rd1, %rd448;
	ld.global.u64 	%rd88, [%rd454];
	mad.lo.s64 	%rd89, %rd88, %rd514, %rd529;
	or.b64  	%rd455, %rd523, %rd81;
	and.b64  	%rd456, %rd455, -4294967296;
	setp.ne.s64 	%p41, %rd456, 0;
	@%p41 bra 	$L__BB458_37;
	cvt.u32.u64 	%r181, %rd81;
	cvt.u32.u64 	%r182, %rd523;
	div.u32 	%r183, %r182, %r181;
	mul.lo.s32 	%r184, %r183, %r181;
	sub.s32 	%r185, %r182, %r184;
	cvt.u64.u32 	%rd515, %r183;
	cvt.u64.u32 	%rd516, %r185;
	bra.uni 	$L__BB458_38;
$L__BB458_37:
	div.s64 	%rd515, %rd523, %rd81;
	mul.lo.s64 	%rd457, %rd515, %rd81;
	sub.s64 	%rd516, %rd523, %rd457;
$L__BB458_38:
	mad.lo.s64 	%rd96, %rd516, %rd88, %rd530;
	add.s32 	%r19, %r209, -1;
	mul.wide.u32 	%rd458, %r19, 8;
	add.s64 	%rd459, %rd2, %rd458;
	ld.global.u64 	%rd97, [%rd459];
	or.b64  	%rd460, %rd513, %rd97;
	and.b64  	%rd461, %rd460, -4294967296;
	setp.ne.s64 	%p42, %rd461, 0;
	@%p42 bra 	$L__BB458_40;
	cvt.u32.u64 	%r186, %rd97;
	cvt.u32.u64 	%r187, %rd513;
	div.u32 	%r188, %r187, %r186;
	mul.lo.s32 	%r189, %r188, %r186;
	sub.s32 	%r190, %r187, %r189;
	cvt.u64.u32 	%rd525, %r188;
	cvt.u64.u32 	%rd518, %r190;
	bra.uni 	$L__BB458_41;
$L__BB458_40:
	div.s64 	%rd525, %rd513, %rd97;
	mul.lo.s64 	%rd462, %rd525, %rd97;
	sub.s64 	%rd518, %rd513, %rd462;
$L__BB458_41:
	add.s64 	%rd464, %rd1, %rd458;
	ld.global.u64 	%rd104, [%rd464];
	mad.lo.s64 	%rd529, %rd104, %rd518, %rd89;
	or.b64  	%rd465, %rd515, %rd97;
	and.b64  	%rd466, %rd465, -4294967296;
	setp.ne.s64 	%p43, %rd466, 0;
	@%p43 bra 	$L__BB458_43;
	cvt.u32.u64 	%r191, %rd97;
	cvt.u32.u64 	%r192, %rd515;
	div.u32 	%r193, %r192, %r191;
	mul.lo.s32 	%r194, %r193, %r191;
	sub.s32 	%r195, %r192, %r194;
	cvt.u64.u32 	%rd523, %r193;
	cvt.u64.u32 	%rd520, %r195;
	bra.uni 	$L__BB458_44;
$L__BB458_43:
	div.s64 	%rd523, %rd515, %rd97;
	mul.lo.s64 	%rd467, %rd523, %rd97;
	sub.s64 	%rd520, %rd515, %rd467;
$L__BB458_44:
	mad.lo.s64 	%rd530, %rd520, %rd104, %rd96;
	add.s32 	%r209, %r209, -2;
$L__BB458_45:
	and.b32  	%r196, %r6, 1;
	setp.eq.b32 	%p44, %r196, 1;
	not.pred 	%p45, %p44;
	@%p45 bra 	$L__BB458_53;
	mul.wide.u32 	%rd468, %r209, 8;
	add.s64 	%rd469, %rd2, %rd468;
	ld.global.u64 	%rd119, [%rd469];
	or.b64  	%rd470, %rd525, %rd119;
	and.b64  	%rd471, %rd470, -4294967296;
	setp.ne.s64 	%p46, %rd471, 0;
	@%p46 bra 	$L__BB458_48;
	cvt.u32.u64 	%r197, %rd119;
	cvt.u32.u64 	%r198, %rd525;
	rem.u32 	%r199, %r198, %r197;
	cvt.u64.u32 	%rd527, %r199;
	bra.uni 	$L__BB458_49;
$L__BB458_48:
	rem.s64 	%rd527, %rd525, %rd119;
$L__BB458_49:
	add.s64 	%rd473, %rd1, %rd468;
	ld.global.u64 	%rd123, [%rd473];
	mad.lo.s64 	%rd529, %rd123, %rd527, %rd529;
	or.b64  	%rd474, %rd523, %rd119;
	and.b64  	%rd475, %rd474, -4294967296;
	setp.ne.s64 	%p47, %rd475, 0;
	@%p47 bra 	$L__BB458_51;
	cvt.u32.u64 	%r200, %rd119;
	cvt.u32.u64 	%r201, %rd523;
	rem.u32 	%r202, %r201, %r200;
	cvt.u64.u32 	%rd528, %r202;
	bra.uni 	$L__BB458_52;
$L__BB458_51:
	rem.s64 	%rd528, %rd523, %rd119;
$L__BB458_52:
	mad.lo.s64 	%rd530, %rd528, %rd123, %rd530;
$L__BB458_53:
	shl.b64 	%rd476, %rd529, 1;
	add.s64 	%rd477, %rd571, %rd476;
	ld.global.u16 	%rs5, [%rd477];
	shl.b64 	%rd478, %rd530, 1;
	add.s64 	%rd479, %rd571, %rd478;
	ld.global.u16 	%rs6, [%rd479];
	// begin inline asm
	{max.f16 %rs4,%rs5,%rs6;
}
	// end inline asm
	st.shared.u16 	[%r5], %rs4;
	bra.uni 	$L__BB458_114;
$L__BB458_54:
	cvt.u64.u32 	%rd131, %r4;
	setp.le.u64 	%p2, %rd264, %rd131;
	@%p2 bra 	$L__BB458_114;
	mov.u32 	%r56, %ctaid.y;
	cvt.u64.u32 	%rd269, %r56;
	mad.lo.s64 	%rd562, %rd264, %rd269, %rd131;
	cvt.u32.u64 	%r22, %rd263;
	add.s32 	%r213, %r22, -1;
	setp.lt.s32 	%p3, %r213, 0;
	@%p3 bra 	$L__BB458_113;
	and.b32  	%r24, %r22, 7;
	setp.lt.u32 	%p4, %r213, 7;
	@%p4 bra 	$L__BB458_84;
	add.s32 	%r211, %r22, -4;
	and.b32  	%r57, %r22, -8;
	neg.s32 	%r210, %r57;
$L__BB458_58:
	.pragma "nounroll";
	add.s32 	%r29, %r211, 3;
	mul.wide.u32 	%rd271, %r29, 8;
	add.s64 	%rd272, %rd2, %rd271;
	ld.global.u64 	%rd135, [%rd272];
	or.b64  	%rd273, %rd562, %rd135;
	and.b64  	%rd274, %rd273, -4294967296;
	setp.ne.s64 	%p5, %rd274, 0;
	@%p5 bra 	$L__BB458_60;
	cvt.u32.u64 	%r58, %rd135;
	cvt.u32.u64 	%r59, %rd562;
	div.u32 	%r60, %r59, %r58;
	mul.lo.s32 	%r61, %r60, %r58;
	sub.s32 	%r62, %r59, %r61;
	cvt.u64.u32 	%rd533, %r60;
	cvt.u64.u32 	%rd534, %r62;
	bra.uni 	$L__BB458_61;
$L__BB458_60:
	div.s64 	%rd533, %rd562, %rd135;
	mul.lo.s64 	%rd275, %rd533, %rd135;
	sub.s64 	%rd534, %rd562, %rd275;
$L__BB458_61:
	add.s64 	%rd277, %rd1, %rd271;
	ld.global.u64 	%rd278, [%rd277];
	mul.lo.s64 	%rd142, %rd278, %rd534;
	add.s32 	%r30, %r211, 2;
	mul.wide.u32 	%rd279, %r30, 8;
	add.s64 	%rd280, %rd2, %rd279;
	ld.global.u64 	%rd143, [%rd280];
	or.b64  	%rd281, %rd533, %rd143;
	and.b64  	%rd282, %rd281, -4294967296;
	setp.ne.s64 	%p6, %rd282, 0;
	@%p6 bra 	$L__BB458_63;
	cvt.u32.u64 	%r63, %rd143;
	cvt.u32.u64 	%r64, %rd533;
	div.u32 	%r65, %r64, %r63;
	mul.lo.s32 	%r66, %r65, %r63;
	sub.s32 	%r67, %r64, %r66;
	cvt.u64.u32 	%rd535, %r65;
	cvt.u64.u32 	%rd536, %r67;
	bra.uni 	$L__BB458_64;
$L__BB458_63:
	div.s64 	%rd535, %rd533, %rd143;
	mul.lo.s64 	%rd283, %rd535, %rd143;
	sub.s64 	%rd536, %rd533, %rd283;
$L__BB458_64:
	add.s64 	%rd285, %rd1, %rd279;
	ld.global.u64 	%rd286, [%rd285];
	mad.lo.s64 	%rd150, %rd286, %rd536, %rd142;
	add.s32 	%r31, %r211, 1;
	mul.wide.u32 	%rd287, %r31, 8;
	add.s64 	%rd288, %rd2, %rd287;
	ld.global.u64 	%rd151, [%rd288];
	or.b64  	%rd289, %rd535, %rd151;
	and.b64  	%rd290, %rd289, -4294967296;
	setp.ne.s64 	%p7, %rd290, 0;
	@%p7 bra 	$L__BB458_66;
	cvt.u32.u64 	%r68, %rd151;
	cvt.u32.u64 	%r69, %rd535;
	div.u32 	%r70, %r69, %r68;
	mul.lo.s32 	%r71, %r70, %r68;
	sub.s32 	%r72, %r69, %r71;
	cvt.u64.u32 	%rd537, %r70;
	cvt.u64.u32 	%rd538, %r72;
	bra.uni 	$L__BB458_67;
$L__BB458_66:
	div.s64 	%rd537, %rd535, %rd151;
	mul.lo.s64 	%rd291, %rd537, %rd151;
	sub.s64 	%rd538, %rd535, %rd291;
$L__BB458_67:
	add.s64 	%rd293, %rd1, %rd287;
	ld.global.u64 	%rd294, [%rd293];
	mad.lo.s64 	%rd158, %rd294, %rd538, %rd150;
	add.s32 	%r32, %r211, -4;
	mul.wide.u32 	%rd295, %r211, 8;
	add.s64 	%rd296, %rd2, %rd295;
	ld.global.u64 	%rd159, [%rd296];
	or.b64  	%rd297, %rd537, %rd159;
	and.b64  	%rd298, %rd297, -4294967296;
	setp.ne.s64 	%p8, %rd298, 0;
	@%p8 bra 	$L__BB458_69;
	cvt.u32.u64 	%r73, %rd159;
	cvt.u32.u64 	%r74, %rd537;
	div.u32 	%r75, %r74, %r73;
	mul.lo.s32 	%r76, %r75, %r73;
	sub.s32 	%r77, %r74, %r76;
	cvt.u64.u32 	%rd539, %r75;
	cvt.u64.u32 	%rd540, %r77;
	bra.uni 	$L__BB458_70;
$L__BB458_69:
	div.s64 	%rd539, %rd537, %rd159;
	mul.lo.s64 	%rd299, %rd539, %rd159;
	sub.s64 	%rd540, %rd537, %rd299;
$L__BB458_70:
	add.s64 	%rd301, %rd1, %rd295;
	ld.global.u64 	%rd302, [%rd301];
	mad.lo.s64 	%rd166, %rd302, %rd540, %rd158;
	add.s32 	%r33, %r211, -1;
	mul.wide.u32 	%rd303, %r33, 8;
	add.s64 	%rd304, %rd2, %rd303;
	ld.global.u64 	%rd167, [%rd304];
	or.b64  	%rd305, %rd539, %rd167;
	and.b64  	%rd306, %rd305, -4294967296;
	setp.ne.s64 	%p9, %rd306, 0;
	@%p9 bra 	$L__BB458_72;
	cvt.u32.u64 	%r78, %rd167;
	cvt.u32.u64 	%r79, %rd539;
	div.u32 	%r80, %r79, %r78;
	mul.lo.s32 	%r81, %r80, %r78;
	sub.s32 	%r82, %r79, %r81;
	cvt.u64.u32 	%rd541, %r80;
	cvt.u64.u32 	%rd542, %r82;
	bra.uni 	$L__BB458_73;
$L__BB458_72:
	div.s64 	%rd541, %rd539, %rd167;
	mul.lo.s64 	%rd307, %rd541, %rd167;
	sub.s64 	%rd542, %rd539, %rd307;
$L__BB458_73:
	add.s64 	%rd309, %rd1, %rd303;
	ld.global.u64 	%rd310, [%rd309];
	mad.lo.s64 	%rd174, %rd310, %rd542, %rd166;
	add.s32 	%r34, %r211, -2;
	mul.wide.u32 	%rd311, %r34, 8;
	add.s64 	%rd312, %rd2, %rd311;
	ld.global.u64 	%rd175, [%rd312];
	or.b64  	%rd313, %rd541, %rd175;
	and.b64  	%rd314, %rd313, -4294967296;
	setp.ne.s64 	%p10, %rd314, 0;
	@%p10 bra 	$L__BB458_75;
	cvt.u32.u64 	%r83, %rd175;
	cvt.u32.u64 	%r84, %rd541;
	div.u32 	%r85, %r84, %r83;
	mul.lo.s32 	%r86, %r85, %r83;
	sub.s32 	%r87, %r84, %r86;
	cvt.u64.u32 	%rd543, %r85;
	cvt.u64.u32 	%rd544, %r87;
	bra.uni 	$L__BB458_76;
$L__BB458_75:
	div.s64 	%rd543, %rd541, %rd175;
	mul.lo.s64 	%rd315, %rd543, %rd175;
	sub.s64 	%rd544, %rd541, %rd315;
$L__BB458_76:
	add.s64 	%rd317, %rd1, %rd311;
	ld.global.u64 	%rd318, [%rd317];
	mad.lo.s64 	%rd182, %rd318, %rd544, %rd174;
	add.s32 	%r35, %r211, -3;
	mul.wide.u32 	%rd319, %r35, 8;
	add.s64 	%rd320, %rd2, %rd319;
	ld.global.u64 	%rd183, [%rd320];
	or.b64  	%rd321, %rd543, %rd183;
	and.b64  	%rd322, %rd321, -4294967296;
	setp.ne.s64 	%p11, %rd322, 0;
	@%p11 bra 	$L__BB458_78;
	cvt.u32.u64 	%r88, %rd183;
	cvt.u32.u64 	%r89, %rd543;
	div.u32 	%r90, %r89, %r88;
	mul.lo.s32 	%r91, %r90, %r88;
	sub.s32 	%r92, %r89, %r91;
	cvt.u64.u32 	%rd545, %r90;
	cvt.u64.u32 	%rd546, %r92;
	bra.uni 	$L__BB458_79;
$L__BB458_78:
	div.s64 	%rd545, %rd543, %rd183;
	mul.lo.s64 	%rd323, %rd545, %rd183;
	sub.s64 	%rd546, %rd543, %rd323;
$L__BB458_79:
	add.s64 	%rd325, %rd1, %rd319;
	ld.global.u64 	%rd326, [%rd325];
	mad.lo.s64 	%rd190, %rd326, %rd546, %rd182;
	mul.wide.u32 	%rd327, %r32, 8;
	add.s64 	%rd328, %rd2, %rd327;
	ld.global.u64 	%rd191, [%rd328];
	or.b64  	%rd329, %rd545, %rd191;
	and.b64  	%rd330, %rd329, -4294967296;
	setp.ne.s64 	%p12, %rd330, 0;
	@%p12 bra 	$L__BB458_81;
	cvt.u32.u64 	%r93, %rd191;
	cvt.u32.u64 	%r94, %rd545;
	div.u32 	%r95, %r94, %r93;
	mul.lo.s32 	%r96, %r95, %r93;
	sub.s32 	%r97, %r94, %r96;
	cvt.u64.u32 	%rd562, %r95;
	cvt.u64.u32 	%rd548, %r97;
	bra.uni 	$L__BB458_82;
$L__BB458_81:
	div.s64 	%rd562, %rd545, %rd191;
	mul.lo.s64 	%rd331, %rd562, %rd191;
	sub.s64 	%rd548, %rd545, %rd331;
$L__BB458_82:
	add.s64 	%rd333, %rd1, %rd327;
	ld.global.u64 	%rd334, [%rd333];
	mad.lo.s64 	%rd335, %rd334, %rd548, %rd190;
	shl.b64 	%rd336, %rd335, 1;
	add.s64 	%rd571, %rd571, %rd336;
	add.s32 	%r211, %r211, -8;
	add.s32 	%r210, %r210, 8;
	setp.ne.s32 	%p13, %r210, 0;
	@%p13 bra 	$L__BB458_58;
	add.s32 	%r213, %r211, 3;
$L__BB458_84:
	setp.eq.s32 	%p14, %r24, 0;
	@%p14 bra 	$L__BB458_113;
	and.b32  	%r40, %r22, 3;
	setp.lt.u32 	%p15, %r24, 4;
	@%p15 bra 	$L__BB458_99;
	mul.wide.u32 	%rd338, %r213, 8;
	add.s64 	%rd339, %rd2, %rd338;
	ld.global.u64 	%rd202, [%rd339];
	or.b64  	%rd340, %rd562, %rd202;
	and.b64  	%rd341, %rd340, -4294967296;
	setp.ne.s64 	%p16, %rd341, 0;
	@%p16 bra 	$L__BB458_88;
	cvt.u32.u64 	%r98, %rd202;
	cvt.u32.u64 	%r99, %rd562;
	div.u32 	%r100, %r99, %r98;
	mul.lo.s32 	%r101, %r100, %r98;
	sub.s32 	%r102, %r99, %r101;
	cvt.u64.u32 	%rd552, %r100;
	cvt.u64.u32 	%rd553, %r102;
	bra.uni 	$L__BB458_89;
$L__BB458_88:
	div.s64 	%rd552, %rd562, %rd202;
	mul.lo.s64 	%rd342, %rd552, %rd202;
	sub.s64 	%rd553, %rd562, %rd342;
$L__BB458_89:
	add.s64 	%rd344, %rd1, %rd338;
	ld.global.u64 	%rd345, [%rd344];
	mul.lo.s64 	%rd209, %rd345, %rd553;
	add.s32 	%r41, %r213, -1;
	mul.wide.u32 	%rd346, %r41, 8;
	add.s64 	%rd347, %rd2, %rd346;
	ld.global.u64 	%rd210, [%rd347];
	or.b64  	%rd348, %rd552, %rd210;
	and.b64  	%rd349, %rd348, -4294967296;
	setp.ne.s64 	%p17, %rd349, 0;
	@%p17 bra 	$L__BB458_91;
	cvt.u32.u64 	%r103, %rd210;
	cvt.u32.u64 	%r104, %rd552;
	div.u32 	%r105, %r104, %r103;
	mul.lo.s32 	%r106, %r105, %r103;
	sub.s32 	%r107, %r104, %r106;
	cvt.u64.u32 	%rd554, %r105;
	cvt.u64.u32 	%rd555, %r107;
	bra.uni 	$L__BB458_92;
$L__BB458_91:
	div.s64 	%rd554, %rd552, %rd210;
	mul.lo.s64 	%rd350, %rd554, %rd210;
	sub.s64 	%rd555, %rd552, %rd350;
$L__BB458_92:
	add.s64 	%rd352, %rd1, %rd346;
	ld.global.u64 	%rd353, [%rd352];
	mad.lo.s64 	%rd217, %rd353, %rd555, %rd209;
	add.s32 	%r42, %r213, -2;
	mul.wide.u32 	%rd354, %r42, 8;
	add.s64 	%rd355, %rd2, %rd354;
	ld.global.u64 	%rd218, [%rd355];
	or.b64  	%rd356, %rd554, %rd218;
	and.b64  	%rd357, %rd356, -4294967296;
	setp.ne.s64 	%p18, %rd357, 0;
	@%p18 bra 	$L__BB458_94;
	cvt.u32.u64 	%r108, %rd218;
	cvt.u32.u64 	%r109, %rd554;
	div.u32 	%r110, %r109, %r108;
	mul.lo.s32 	%r111, %r110, %r108;
	sub.s32 	%r112, %r109, %r111;
	cvt.u64.u32 	%rd556, %r110;
	cvt.u64.u32 	%rd557, %r112;
	bra.uni 	$L__BB458_95;
$L__BB458_94:
	div.s64 	%rd556, %rd554, %rd218;
	mul.lo.s64 	%rd358, %rd556, %rd218;
	sub.s64 	%rd557, %rd554, %rd358;
$L__BB458_95:
	add.s64 	%rd360, %rd1, %rd354;
	ld.global.u64 	%rd361, [%rd360];
	mad.lo.s64 	%rd225, %rd361, %rd557, %rd217;
	add.s32 	%r43, %r213, -3;
	mul.wide.u32 	%rd362, %r43, 8;
	add.s64 	%rd363, %rd2, %rd362;
	ld.global.u64 	%rd226, [%rd363];
	or.b64  	%rd364, %rd556, %rd226;
	and.b64  	%rd365, %rd364, -4294967296;
	setp.ne.s64 	%p19, %rd365, 0;
	@%p19 bra 	$L__BB458_97;
	cvt.u32.u64 	%r113, %rd226;
	cvt.u32.u64 	%r114, %rd556;
	div.u32 	%r115, %r114, %r113;
	mul.lo.s32 	%r116, %r115, %r113;
	sub.s32 	%r117, %r114, %r116;
	cvt.u64.u32 	%rd562, %r115;
	cvt.u64.u32 	%rd559, %r117;
	bra.uni 	$L__BB458_98;
$L__BB458_97:
	div.s64 	%rd562, %rd556, %rd226;
	mul.lo.s64 	%rd366, %rd562, %rd226;
	sub.s64 	%rd559, %rd556, %rd366;
$L__BB458_98:
	add.s64 	%rd368, %rd1, %rd362;
	ld.global.u64 	%rd369, [%rd368];
	mad.lo.s64 	%rd370, %rd369, %rd559, %rd225;
	shl.b64 	%rd371, %rd370, 1;
	add.s64 	%rd571, %rd571, %rd371;
	add.s32 	%r213, %r213, -4;
$L__BB458_99:
	setp.eq.s32 	%p20, %r40, 0;
	@%p20 bra 	$L__BB458_113;
	setp.eq.s32 	%p21, %r40, 1;
	@%p21 bra 	$L__BB458_108;
	mul.wide.u32 	%rd373, %r213, 8;
	add.s64 	%rd374, %rd2, %rd373;
	ld.global.u64 	%rd237, [%rd374];
	or.b64  	%rd375, %rd562, %rd237;
	and.b64  	%rd376, %rd375, -4294967296;
	setp.ne.s64 	%p22, %rd376, 0;
	@%p22 bra 	$L__BB458_103;
	cvt.u32.u64 	%r118, %rd237;
	cvt.u32.u64 	%r119, %rd562;
	div.u32 	%r120, %r119, %r118;
	mul.lo.s32 	%r121, %r120, %r118;
	sub.s32 	%r122, %r119, %r121;
	cvt.u64.u32 	%rd563, %r120;
	cvt.u64.u32 	%rd564, %r122;
	bra.uni 	$L__BB458_104;
$L__BB458_103:
	div.s64 	%rd563, %rd562, %rd237;
	mul.lo.s64 	%rd377, %rd563, %rd237;
	sub.s64 	%rd564, %rd562, %rd377;
$L__BB458_104:
	add.s64 	%rd379, %rd1, %rd373;
	ld.global.u64 	%rd380, [%rd379];
	mul.lo.s64 	%rd244, %rd380, %rd564;
	add.s32 	%r46, %r213, -1;
	mul.wide.u32 	%rd381, %r46, 8;
	add.s64 	%rd382, %rd2, %rd381;
	ld.global.u64 	%rd245, [%rd382];
	or.b64  	%rd383, %rd563, %rd245;
	and.b64  	%rd384, %rd383, -4294967296;
	setp.ne.s64 	%p23, %rd384, 0;
	@%p23 bra 	$L__BB458_106;
	cvt.u32.u64 	%r123, %rd245;
	cvt.u32.u64 	%r124, %rd563;
	div.u32 	%r125, %r124, %r123;
	mul.lo.s32 	%r126, %r125, %r123;
	sub.s32 	%r127, %r124, %r126;
	cvt.u64.u32 	%rd562, %r125;
	cvt.u64.u32 	%rd566, %r127;
	bra.uni 	$L__BB458_107;
$L__BB458_106:
	div.s64 	%rd562, %rd563, %rd245;
	mul.lo.s64 	%rd385, %rd562, %rd245;
	sub.s64 	%rd566, %rd563, %rd385;
$L__BB458_107:
	add.s64 	%rd387, %rd1, %rd381;
	ld.global.u64 	%rd388, [%rd387];
	mad.lo.s64 	%rd389, %rd388, %rd566, %rd244;
	shl.b64 	%rd390, %rd389, 1;
	add.s64 	%rd571, %rd571, %rd390;
	add.s32 	%r213, %r213, -2;
$L__BB458_108:
	and.b32  	%r128, %r22, 1;
	setp.eq.b32 	%p24, %r128, 1;
	not.pred 	%p25, %p24;
	@%p25 bra 	$L__BB458_113;
	mul.wide.u32 	%rd391, %r213, 8;
	add.s64 	%rd392, %rd2, %rd391;
	ld.global.u64 	%rd256, [%rd392];
	or.b64  	%rd393, %rd562, %rd256;
	and.b64  	%rd394, %rd393, -4294967296;
	setp.ne.s64 	%p26, %rd394, 0;
	@%p26 bra 	$L__BB458_111;
	cvt.u32.u64 	%r129, %rd256;
	cvt.u32.u64 	%r130, %rd562;
	rem.u32 	%r131, %r130, %r129;
	cvt.u64.u32 	%rd570, %r131;
	bra.uni 	$L__BB458_112;
$L__BB458_111:
	rem.s64 	%rd570, %rd562, %rd256;
$L__BB458_112:
	add.s64 	%rd396, %rd1, %rd391;
	ld.global.u64 	%rd397, [%rd396];
	mul.lo.s64 	%rd398, %rd397, %rd570;
	shl.b64 	%rd399, %rd398, 1;
	add.s64 	%rd571, %rd571, %rd399;
$L__BB458_113:
	ld.global.u16 	%rs3, [%rd571];
	st.shared.u16 	[%r5], %rs3;
$L__BB458_114:
	bar.sync 	0;
	setp.lt.u32 	%p48, %r215, 66;
	@%p48 bra 	$L__BB458_118;
$L__BB458_115:
	shr.u32 	%r50, %r215, 1;
	setp.ge.u32 	%p49, %r1, %r50;
	@%p49 bra 	$L__BB458_117;
	ld.shared.u16 	%rs8, [%r5];
	and.b32  	%r203, %r215, 2046;
	add.s32 	%r204, %r5, %r203;
	ld.shared.u16 	%rs9, [%r204];
	// begin inline asm
	{max.f16 %rs7,%rs8,%rs9;
}
	// end inline asm
	st.shared.u16 	[%r5], %rs7;
$L__BB458_117:
	bar.sync 	0;
	setp.gt.u32 	%p50, %r215, 131;
	mov.u32 	%r215, %r50;
	@%p50 bra 	$L__BB458_115;
$L__BB458_118:
	setp.gt.u32 	%p51, %r1, 31;
	@%p51 bra 	$L__BB458_121;
	ld.shared.u16 	%rs11, [%r5];
	ld.shared.u16 	%rs12, [%r5+64];
	// begin inline asm
	{max.f16 %rs10,%rs11,%rs12;
}
	// end inline asm
	st.volatile.shared.u16 	[%r5], %rs10;
	ld.shared.u16 	%rs15, [%r5+32];
	// begin inline asm
	{max.f16 %rs13,%rs10,%rs15;
}
	// end inline asm
	st.volatile.shared.u16 	[%r5], %rs13;
	ld.shared.u16 	%rs18, [%r5+16];
	// begin inline asm
	{max.f16 %rs16,%rs13,%rs18;
}
	// end inline asm
	st.volatile.shared.u16 	[%r5], %rs16;
	ld.shared.u16 	%rs21, [%r5+8];
	// begin inline asm
	{max.f16 %rs19,%rs16,%rs21;
}
	// end inline asm
	st.volatile.shared.u16 	[%r5], %rs19;
	ld.shared.u16 	%rs24, [%r5+4];
	// begin inline asm
	{max.f16 %rs22,%rs19,%rs24;
}
	// end inline asm
	st.volatile.shared.u16 	[%r5], %rs22;
	ld.shared.u16 	%rs27, [%r5+2];
	// begin inline asm
	{max.f16 %rs25,%rs22,%rs27;
}
	// end inline asm
	st.volatile.shared.u16 	[%r5], %rs25;
	setp.ne.s32 	%p52, %r1, 0;
	@%p52 bra 	$L__BB458_121;
	ld.param.u64 	%rd486, [contiguous_max2_f16_param_0];
	cvt.u64.u32 	%rd480, %r2;
	mov.u32 	%r205, %ctaid.y;
	cvt.u64.u32 	%rd481, %r205;
	mad.lo.s64 	%rd482, %rd265, %rd481, %rd480;
	cvta.to.global.u64 	%rd483, %rd486;
	shl.b64 	%rd484, %rd482, 1;
	add.s64 	%rd485, %rd483, %rd484;
	ld.shared.u16 	%rs28, [maxsdata_f16];
	st.global.u16 	[%rd485], %rs28;
$L__BB458_121:
	ret;

}
	// .globl	contiguous_max22_f16
.visible .entry contiguous_max22_f16(
	.param .u64 .ptr .align 1 contiguous_max22_f16_param_0,
	.param .u64 .ptr .align 1 contiguous_max22_f16_param_1,
	.param .u64 contiguous_max22_f16_param_2,
	.param .u64 contiguous_max22_f16_param_3
)
{
	.reg .pred 	%p<8>;
	.reg .b16 	%rs<29>;
	.reg .b32 	%r<19>;
	.reg .b64 	%rd<27>;

	ld.param.u64 	%rd4, [contiguous_max22_f16_param_0];
	ld.param.u64 	%rd7, [contiguous_max22_f16_param_1];
	ld.param.u64 	%rd5, [contiguous_max22_f16_param_2];
	ld.param.u64 	%rd6, [contiguous_max22_f16_param_3];
	cvta.to.global.u64 	%rd1, %rd7;
	mov.u32 	%r1, %tid.x;
	mov.u32 	%r2, %ctaid.x;
	mov.u32 	%r18, %ntid.x;
	mul.lo.s32 	%r8, %r2, %r18;
	shl.b32 	%r9, %r8, 1;
	add.s32 	%r4, %r9, %r1;
	mov.b16 	%rs2, -1024;
	// begin inline asm
	cvt.rn.f16.u16 %rs1, %rs2;
	// end inline asm
	shl.b32 	%r10, %r1, 1;
	mov.u32 	%r11, maxsdata_f16;
	add.s32 	%r5, %r11, %r10;
	st.shared.u16 	[%r5], %rs1;
	add.s32 	%r12, %r4, %r18;
	cvt.u64.u32 	%rd2, %r12;
	setp.le.u64 	%p1, %rd5, %rd2;
	@%p1 bra 	$L__BB459_2;
	cvt.u64.u32 	%rd12, %r4;
	mov.u32 	%r14, %ctaid.y;
	cvt.u64.u32 	%rd13, %r14;
	mul.lo.s64 	%rd14, %rd5, %rd13;
	add.s64 	%rd15, %rd14, %rd12;
	shl.b64 	%rd16, %rd15, 1;
	add.s64 	%rd17, %rd1, %rd16;
	ld.global.u16 	%rs5, [%rd17];
	add.s64 	%rd18, %rd14, %rd2;
	shl.b64 	%rd19, %rd18, 1;
	add.s64 	%rd20, %rd1, %rd19;
	ld.global.u16 	%rs6, [%rd20];
	// begin inline asm
	{max.f16 %rs4,%rs5,%rs6;
}
	// end inline asm
	st.shared.u16 	[%r5], %rs4;
	bra.uni 	$L__BB459_4;
$L__BB459_2:
	cvt.u64.u32 	%rd3, %r4;
	setp.le.u64 	%p2, %rd5, %rd3;
	@%p2 bra 	$L__BB459_4;
	mov.u32 	%r13, %ctaid.y;
	cvt.u64.u32 	%rd8, %r13;
	mad.lo.s64 	%rd9, %rd5, %rd8, %rd3;
	shl.b64 	%rd10, %rd9, 1;
	add.s64 	%rd11, %rd1, %rd10;
	ld.global.u16 	%rs3, [%rd11];
	st.shared.u16 	[%r5], %rs3;
$L__BB459_4:
	bar.sync 	0;
	setp.lt.u32 	%p3, %r18, 66;
	@%p3 bra 	$L__BB459_8;
$L__BB459_5:
	shr.u32 	%r7, %r18, 1;
	setp.ge.u32 	%p4, %r1, %r7;
	@%p4 bra 	$L__BB459_7;
	ld.shared.u16 	%rs8, [%r5];
	and.b32  	%r15, %r18, 2046;
	add.s32 	%r16, %r5, %r15;
	ld.shared.u16 	%rs9, [%r16];
	// begin inline asm
	{max.f16 %rs7,%rs8,%rs9;
}
	// end inline asm
	st.shared.u16 	[%r5], %rs7;
$L__BB459_7:
	bar.sync 	0;
	setp.gt.u32 	%p5, %r18, 131;
	mov.u32 	%r18, %r7;
	@%p5 bra 	$L__BB459_5;
$L__BB459_8:
	setp.gt.u32 	%p6, %r1, 31;
	@%p6 bra 	$L__BB459_11;
	ld.shared.u16 	%rs11, [%r5];
	ld.shared.u16 	%rs12, [%r5+64];
	// begin inline asm
	{max.f16 %rs10,%rs11,%rs12;
}
	// end inline asm
	st.volatile.shared.u16 	[%r5], %rs10;
	ld.shared.u16 	%rs15, [%r5+32];
	// begin inline asm
	{max.f16 %rs13,%rs10,%rs15;
}
	// end inline asm
	st.volatile.shared.u16 	[%r5], %rs13;
	ld.shared.u16 	%rs18, [%r5+16];
	// begin inline asm
	{max.f16 %rs16,%rs13,%rs18;
}
	// end inline asm
	st.volatile.shared.u16 	[%r5], %rs16;
	ld.shared.u16 	%rs21, [%r5+8];
	// begin inline asm
	{max.f16 %rs19,%rs16,%rs21;
}
	// end inline asm
	st.volatile.shared.u16 	[%r5], %rs19;
	ld.shared.u16 	%rs24, [%r5+4];
	// begin inline asm
	{max.f16 %rs22,%rs19,%rs24;
}
	// end inline asm
	st.volatile.shared.u16 	[%r5], %rs22;
	ld.shared.u16 	%rs27, [%r5+2];
	// begin inline asm
	{max.f16 %rs25,%rs22,%rs27;
}
	// end inline asm
	st.volatile.shared.u16 	[%r5], %rs25;
	setp.ne.s32 	%p7, %r1, 0;
	@%p7 bra 	$L__BB459_11;
	cvt.u64.u32 	%rd21, %r2;
	mov.u32 	%r17, %ctaid.y;
	cvt.u64.u32 	%rd22, %r17;
	mad.lo.s64 	%rd23, %rd6, %rd22, %rd21;
	cvta.to.global.u64 	%rd24, %rd4;
	shl.b64 	%rd25, %rd23, 1;
	add.s64 	%rd26, %rd24, %rd25;
	ld.shared.u16 	%rs28, [maxsdata_f16];
	st.global.u16 	[%rd26], %rs28;
$L__BB459_11:
	ret;

}
	// .globl	contiguous_max3_f16
.visible .entry contiguous_max3_f16(
	.param .u64 .ptr .align 1 contiguous_max3_f16_param_0,
	.param .u64 .ptr .align 1 contiguous_max3_f16_param_1,
	.param .u64 .ptr .align 1 contiguous_max3_f16_param_2,
	.param .u64 .ptr .align 1 contiguous_max3_f16_param_3,
	.param .u64 contiguous_max3_f16_param_4,
	.param .u64 contiguous_max3_f16_param_5,
	.param .u64 contiguous_max3_f16_param_6
)
{
	.reg .pred 	%p<38>;
	.reg .b16 	%rs<120>;
	.reg .b32 	%r<229>;
	.reg .b64 	%rd<308>;

	ld.param.u64 	%rd144, [contiguous_max3_f16_param_0];
	ld.param.u64 	%rd145, [contiguous_max3_f16_param_1];
	ld.param.u64 	%rd148, [contiguous_max3_f16_param_2];
	ld.param.u64 	%rd149, [contiguous_max3_f16_param_3];
	ld.param.u64 	%rd146, [contiguous_max3_f16_param_4];
	ld.param.u64 	%rd147, [contiguous_max3_f16_param_5];
	ld.param.u64 	%rd150, [contiguous_max3_f16_param_6];
	cvta.to.global.u64 	%rd1, %rd149;
	cvta.to.global.u64 	%rd2, %rd148;
	mov.u32 	%r1, %tid.y;
	mov.u32 	%r2, %ntid.x;
	mov.u32 	%r3, %tid.x;
	mad.lo.s32 	%r72, %r1, %r2, %r3;
	mov.u32 	%r73, %ctaid.x;
	mad.lo.s32 	%r74, %r73, %r2, %r3;
	mov.u32 	%r4, %ctaid.y;
	mov.u32 	%r5, %ntid.y;
	mad.lo.s32 	%r75, %r4, %r5, %r1;
	mov.b16 	%rs18, -1024;
	// begin inline asm
	cvt.rn.f16.u16 %rs17, %rs18;
	// end inline asm
	shl.b32 	%r76, %r72, 1;
	mov.u32 	%r77, maxsdata_f16;
	add.s32 	%r7, %r77, %r76;
	st.shared.u16 	[%r7], %rs17;
	cvt.u64.u32 	%rd3, %r74;
	setp.le.u64 	%p1, %rd147, %rd3;
	cvt.u64.u32 	%rd152, %r75;
	setp.le.u64 	%p2, %rd150, %rd152;
	or.pred  	%p3, %p1, %p2;
	@%p3 bra 	$L__BB460_77;
	cvt.u32.u64 	%r78, %rd3;
	cvt.u32.u64 	%r79, %rd147;
	mad.lo.s32 	%r217, %r75, %r79, %r78;
	cvt.u32.u64 	%r9, %rd146;
	add.s32 	%r216, %r9, -1;
	setp.lt.s32 	%p4, %r216, 0;
	mov.b64 	%rd307, 0;
	@%p4 bra 	$L__BB460_59;
	setp.lt.u32 	%p5, %r216, 7;
	mov.b64 	%rd307, 0;
	@%p5 bra 	$L__BB460_30;
	add.s32 	%r212, %r9, -4;
	and.b32  	%r80, %r9, -8;
	neg.s32 	%r211, %r80;
	mov.b64 	%rd307, 0;
$L__BB460_4:
	.pragma "nounroll";
	add.s32 	%r16, %r212, 3;
	cvt.u64.u32 	%rd5, %r217;
	mul.wide.u32 	%rd157, %r16, 8;
	add.s64 	%rd158, %rd2, %rd157;
	ld.global.u64 	%rd6, [%rd158];
	and.b64  	%rd159, %rd6, -4294967296;
	setp.ne.s64 	%p6, %rd159, 0;
	@%p6 bra 	$L__BB460_6;
	cvt.u32.u64 	%r81, %rd6;
	cvt.u32.u64 	%r82, %rd5;
	div.u32 	%r83, %r82, %r81;
	mul.lo.s32 	%r84, %r83, %r81;
	sub.s32 	%r85, %r82, %r84;
	cvt.u64.u32 	%rd272, %r83;
	cvt.u64.u32 	%rd273, %r85;
	bra.uni 	$L__BB460_7;
$L__BB460_6:
	div.s64 	%rd272, %rd5, %rd6;
	mul.lo.s64 	%rd160, %rd272, %rd6;
	sub.s64 	%rd273, %rd5, %rd160;
$L__BB460_7:
	mul.wide.u32 	%rd161, %r16, 8;
	add.s64 	%rd162, %rd1, %rd161;
	ld.global.u64 	%rd163, [%rd162];
	mad.lo.s64 	%rd13, %rd163, %rd273, %rd307;
	add.s32 	%r17, %r212, 2;
	and.b64  	%rd14, %rd272, 4294967295;
	mul.wide.u32 	%rd164, %r17, 8;
	add.s64 	%rd165, %rd2, %rd164;
	ld.global.u64 	%rd15, [%rd165];
	and.b64  	%rd166, %rd15, -4294967296;
	setp.ne.s64 	%p7, %rd166, 0;
	@%p7 bra 	$L__BB460_9;
	cvt.u32.u64 	%r86, %rd15;
	cvt.u32.u64 	%r87, %rd14;
	div.u32 	%r88, %r87, %r86;
	mul.lo.s32 	%r89, %r88, %r86;
	sub.s32 	%r90, %r87, %r89;
	cvt.u64.u32 	%rd274, %r88;
	cvt.u64.u32 	%rd275, %r90;
	bra.uni 	$L__BB460_10;
$L__BB460_9:
	div.s64 	%rd274, %rd14, %rd15;
	mul.lo.s64 	%rd167, %rd274, %rd15;
	sub.s64 	%rd275, %rd14, %rd167;
$L__BB460_10:
	mul.wide.u32 	%rd168, %r17, 8;
	add.s64 	%rd169, %rd1, %rd168;
	ld.global.u64 	%rd170, [%rd169];
	mad.lo.s64 	%rd22, %rd170, %rd275, %rd13;
	add.s32 	%r18, %r212, 1;
	and.b64  	%rd23, %rd274, 4294967295;
	mul.wide.u32 	%rd171, %r18, 8;
	add.s64 	%rd172, %rd2, %rd171;
	ld.global.u64 	%rd24, [%rd172];
	and.b64  	%rd173, %rd24, -4294967296;
	setp.ne.s64 	%p8, %rd173, 0;
	@%p8 bra 	$L__BB460_12;
	cvt.u32.u64 	%r91, %rd24;
	cvt.u32.u64 	%r92, %rd23;
	div.u32 	%r93, %r92, %r91;
	mul.lo.s32 	%r94, %r93, %r91;
	sub.s32 	%r95, %r92, %r94;
	cvt.u64.u32 	%rd276, %r93;
	cvt.u64.u32 	%rd277, %r95;
	bra.uni 	$L__BB460_13;
$L__BB460_12:
	div.s64 	%rd276, %rd23, %rd24;
	mul.lo.s64 	%rd174, %rd276, %rd24;
	sub.s64 	%rd277, %rd23, %rd174;
$L__BB460_13:
	mul.wide.u32 	%rd175, %r18, 8;
	add.s64 	%rd176, %rd1, %rd175;
	ld.global.u64 	%rd177, [%rd176];
	mad.lo.s64 	%rd31, %rd177, %rd277, %rd22;
	and.b64  	%rd32, %rd276, 4294967295;
	mul.wide.u32 	%rd178, %r212, 8;
	add.s64 	%rd179, %rd2, %rd178;
	ld.global.u64 	%rd33, [%rd179];
	and.b64  	%rd180, %rd33, -4294967296;
	setp.ne.s64 	%p9, %rd180, 0;
	@%p9 bra 	$L__BB460_15;
	cvt.u32.u64 	%r96, %rd33;
	cvt.u32.u64 	%r97, %rd32;
	div.u32 	%r98, %r97, %r96;
	mul.lo.s32 	%r99, %r98, %r96;
	sub.s32 	%r100, %r97, %r99;
	cvt.u64.u32 	%rd278, %r98;
	cvt.u64.u32 	%rd279, %r100;
	bra.uni 	$L__BB460_16;
$L__BB460_15:
	div.s64 	%rd278, %rd32, %rd33;
	mul.lo.s64 	%rd181, %rd278, %rd33;
	sub.s64 	%rd279, %rd32, %rd181;
$L__BB460_16:
	mul.wide.u32 	%rd182, %r212, 8;
	add.s64 	%rd183, %rd1, %rd182;
	ld.global.u64 	%rd184, [%rd183];
	mad.lo.s64 	%rd40, %rd184, %rd279, %rd31;
	add.s32 	%r19, %r212, -1;
	and.b64  	%rd41, %rd278, 4294967295;
	mul.wide.u32 	%rd185, %r19, 8;
	add.s64 	%rd186, %rd2, %rd185;
	ld.global.u64 	%rd42, [%rd186];
	and.b64  	%rd187, %rd42, -4294967296;
	setp.ne.s64 	%p10, %rd187, 0;
	@%p10 bra 	$L__BB460_18;
	cvt.u32.u64 	%r101, %rd42;
	cvt.u32.u64 	%r102, %rd41;
	div.u32 	%r103, %r102, %r101;
	mul.lo.s32 	%r104, %r103, %r101;
	sub.s32 	%r105, %r102, %r104;
	cvt.u64.u32 	%rd280, %r103;
	cvt.u64.u32 	%rd281, %r105;
	bra.uni 	$L__BB460_19;
$L__BB460_18:
	div.s64 	%rd280, %rd41, %rd42;
	mul.lo.s64 	%rd188, %rd280, %rd42;
	sub.s64 	%rd281, %rd41, %rd188;
$L__BB460_19:
	mul.wide.u32 	%rd189, %r19, 8;
	add.s64 	%rd190, %rd1, %rd189;
	ld.global.u64 	%rd191, [%rd190];
	mad.lo.s64 	%rd49, %rd191, %rd281, %rd40;
	add.s32 	%r20, %r212, -2;
	and.b64  	%rd50, %rd280, 4294967295;
	mul.wide.u32 	%rd192, %r20, 8;
	add.s64 	%rd193, %rd2, %rd192;
	ld.global.u64 	%rd51, [%rd193];
	and.b64  	%rd194, %rd51, -4294967296;
	setp.ne.s64 	%p11, %rd194, 0;
	@%p11 bra 	$L__BB460_21;
	cvt.u32.u64 	%r106, %rd51;
	cvt.u32.u64 	%r107, %rd50;
	div.u32 	%r108, %r107, %r106;
	mul.lo.s32 	%r109, %r108, %r106;
	sub.s32 	%r110, %r107, %r109;
	cvt.u64.u32 	%rd282, %r108;
	cvt.u64.u32 	%rd283, %r110;
	bra.uni 	$L__BB460_22;
$L__BB460_21:
	div.s64 	%rd282, %rd50, %rd51;
	mul.lo.s64 	%rd195, %rd282, %rd51;
	sub.s64 	%rd283, %rd50, %rd195;
$L__BB460_22:
	mul.wide.u32 	%rd196, %r20, 8;
	add.s64 	%rd197, %rd1, %rd196;
	ld.global.u64 	%rd198, [%rd197];
	mad.lo.s64 	%rd58, %rd198, %rd283, %rd49;
	add.s32 	%r21, %r212, -3;
	and.b64  	%rd59, %rd282, 4294967295;
	mul.wide.u32 	%rd199, %r21, 8;
	add.s64 	%rd200, %rd2, %rd199;
	ld.global.u64 	%rd60, [%rd200];
	and.b64  	%rd201, %rd60, -4294967296;
	setp.ne.s64 	%p12, %rd201, 0;
	@%p12 bra 	$L__BB460_24;
	cvt.u32.u64 	%r111, %rd60;
	cvt.u32.u64 	%r112, %rd59;
	div.u32 	%r113, %r112, %r111;
	mul.lo.s32 	%r114, %r113, %r111;
	sub.s32 	%r115, %r112, %r114;
	cvt.u64.u32 	%rd284, %r113;
	cvt.u64.u32 	%rd285, %r115;
	bra.uni 	$L__BB460_25;
$L__BB460_24:
	div.s64 	%rd284, %rd59, %rd60;
	mul.lo.s64 	%rd202, %rd284, %rd60;
	sub.s64 	%rd285, %rd59, %rd202;
$L__BB460_25:
	mul.wide.u32 	%rd203, %r21, 8;
	add.s64 	%rd204, %rd1, %rd203;
	ld.global.u64 	%rd205, [%rd204];
	mad.lo.s64 	%rd67, %rd205, %rd285, %rd58;
	and.b64  	%rd68, %rd284, 4294967295;
	add.s32 	%r116, %r212, -4;
	mul.wide.u32 	%rd206, %r116, 8;
	add.s64 	%rd207, %rd2, %rd206;
	ld.global.u64 	%rd69, [%rd207];
	and.b64  	%rd208, %rd69, -4294967296;
	setp.ne.s64 	%p13, %rd208, 0;
	@%p13 bra 	$L__BB460_27;
	cvt.u32.u64 	%r117, %rd69;
	cvt.u32.u64 	%r118, %rd68;
	div.u32 	%r119, %r118, %r117;
	mul.lo.s32 	%r120, %r119, %r117;
	sub.s32 	%r121, %r118, %r120;
	cvt.u64.u32 	%rd286, %r119;
	cvt.u64.u32 	%rd287, %r121;
	bra.uni 	$L__BB460_28;
$L__BB460_27:
	div.s64 	%rd286, %rd68, %rd69;
	mul.lo.s64 	%rd209, %rd286, %rd69;
	sub.s64 	%rd287, %rd68, %rd209;
$L__BB460_28:
	mul.wide.u32 	%rd210, %r116, 8;
	add.s64 	%rd211, %rd1, %rd210;
	ld.global.u64 	%rd212, [%rd211];
	mad.lo.s64 	%rd307, %rd212, %rd287, %rd67;
	cvt.u32.u64 	%r217, %rd286;
	add.s32 	%r212, %r212, -8;
	add.s32 	%r211, %r211, 8;
	setp.ne.s32 	%p14, %r211, 0;
	@%p14 bra 	$L__BB460_4;
	add.s32 	%r216, %r212, 3;
$L__BB460_30:
	and.b32  	%r28, %r9, 7;
	setp.eq.s32 	%p15, %r28, 0;
	@%p15 bra 	$L__BB460_59;
	and.b32  	%r29, %r9, 3;
	setp.lt.u32 	%p16, %r28, 4;
	@%p16 bra 	$L__BB460_45;
	cvt.u64.u32 	%rd79, %r217;
	mul.wide.u32 	%rd214, %r216, 8;
	add.s64 	%rd215, %rd2, %rd214;
	ld.global.u64 	%rd80, [%rd215];
	and.b64  	%rd216, %rd80, -4294967296;
	setp.ne.s64 	%p17, %rd216, 0;
	@%p17 bra 	$L__BB460_34;
	cvt.u32.u64 	%r123, %rd80;
	cvt.u32.u64 	%r124, %rd79;
	div.u32 	%r125, %r124, %r123;
	mul.lo.s32 	%r126, %r125, %r123;
	sub.s32 	%r127, %r124, %r126;
	cvt.u64.u32 	%rd290, %r125;
	cvt.u64.u32 	%rd291, %r127;
	bra.uni 	$L__BB460_35;
$L__BB460_34:
	div.s64 	%rd290, %rd79, %rd80;
	mul.lo.s64 	%rd217, %rd290, %rd80;
	sub.s64 	%rd291, %rd79, %rd217;
$L__BB460_35:
	mul.wide.u32 	%rd218, %r216, 8;
	add.s64 	%rd219, %rd1, %rd218;
	ld.global.u64 	%rd220, [%rd219];
	mad.lo.s64 	%rd87, %rd220, %rd291, %rd307;
	add.s32 	%r30, %r216, -1;
	and.b64  	%rd88, %rd290, 4294967295;
	mul.wide.u32 	%rd221, %r30, 8;
	add.s64 	%rd222, %rd2, %rd221;
	ld.global.u64 	%rd89, [%rd222];
	and.b64  	%rd223, %rd89, -4294967296;
	setp.ne.s64 	%p18, %rd223, 0;
	@%p18 bra 	$L__BB460_37;
	cvt.u32.u64 	%r128, %rd89;
	cvt.u32.u64 	%r129, %rd88;
	div.u32 	%r130, %r129, %r128;
	mul.lo.s32 	%r131, %r130, %r128;
	sub.s32 	%r132, %r129, %r131;
	cvt.u64.u32 	%rd292, %r130;
	cvt.u64.u32 	%rd293, %r132;
	bra.uni 	$L__BB460_38;
$L__BB460_37:
	div.s64 	%rd292, %rd88, %rd89;
	mul.lo.s64 	%rd224, %rd292, %rd89;
	sub.s64 	%rd293, %rd88, %rd224;
$L__BB460_38:
	mul.wide.u32 	%rd225, %r30, 8;
	add.s64 	%rd226, %rd1, %rd225;
	ld.global.u64 	%rd227, [%rd226];
	mad.lo.s64 	%rd96, %rd227, %rd293, %rd87;
	add.s32 	%r31, %r216, -2;
	and.b64  	%rd97, %rd292, 4294967295;
	mul.wide.u32 	%rd228, %r31, 8;
	add.s64 	%rd229, %rd2, %rd228;
	ld.global.u64 	%rd98, [%rd229];
	and.b64  	%rd230, %rd98, -4294967296;
	setp.ne.s64 	%p19, %rd230, 0;
	@%p19 bra 	$L__BB460_40;
	cvt.u32.u64 	%r133, %rd98;
	cvt.u32.u64 	%r134, %rd97;
	div.u32 	%r135, %r134, %r133;
	mul.lo.s32 	%r136, %r135, %r133;
	sub.s32 	%r137, %r134, %r136;
	cvt.u64.u32 	%rd294, %r135;
	cvt.u64.u32 	%rd295, %r137;
	bra.uni 	$L__BB460_41;
$L__BB460_40:
	div.s64 	%rd294, %rd97, %rd98;
	mul.lo.s64 	%rd231, %rd294, %rd98;
	sub.s64 	%rd295, %rd97, %rd231;
$L__BB460_41:
	mul.wide.u32 	%rd232, %r31, 8;
	add.s64 	%rd233, %rd1, %rd232;
	ld.global.u64 	%rd234, [%rd233];
	mad.lo.s64 	%rd105, %rd234, %rd295, %rd96;
	add.s32 	%r32, %r216, -3;
	and.b64  	%rd106, %rd294, 4294967295;
	mul.wide.u32 	%rd235, %r32, 8;
	add.s64 	%rd236, %rd2, %rd235;
	ld.global.u64 	%rd107, [%rd236];
	and.b64  	%rd237, %rd107, -4294967296;
	setp.ne.s64 	%p20, %rd237, 0;
	@%p20 bra 	$L__BB460_43;
	cvt.u32.u64 	%r138, %rd107;
	cvt.u32.u64 	%r139, %rd106;
	div.u32 	%r140, %r139, %r138;
	mul.lo.s32 	%r141, %r140, %r138;
	sub.s32 	%r142, %r139, %r141;
	cvt.u64.u32 	%rd296, %r140;
	cvt.u64.u32 	%rd297, %r142;
	bra.uni 	$L__BB460_44;
$L__BB460_43:
	div.s64 	%rd296, %rd106, %rd107;
	mul.lo.s64 	%rd238, %rd296, %rd107;
	sub.s64 	%rd297, %rd106, %rd238;
$L__BB460_44:
	mul.wide.u32 	%rd239, %r32, 8;
	add.s64 	%rd240, %rd1, %rd239;
	ld.global.u64 	%rd241, [%rd240];
	mad.lo.s64 	%rd307, %rd241, %rd297, %rd105;
	cvt.u32.u64 	%r217, %rd296;
	add.s32 	%r216, %r216, -4;
$L__BB460_45:
	setp.eq.s32 	%p21, %r29, 0;
	@%p21 bra 	$L__BB460_59;
	setp.eq.s32 	%p22, %r29, 1;
	@%p22 bra 	$L__BB460_54;
	cvt.u64.u32 	%rd117, %r217;
	mul.wide.u32 	%rd243, %r216, 8;
	add.s64 	%rd244, %rd2, %rd243;
	ld.global.u64 	%rd118, [%rd244];
	and.b64  	%rd245, %rd118, -4294967296;
	setp.ne.s64 	%p23, %rd245, 0;
	@%p23 bra 	$L__BB460_49;
	cvt.u32.u64 	%r143, %rd118;
	cvt.u32.u64 	%r144, %rd117;
	div.u32 	%r145, %r144, %r143;
	mul.lo.s32 	%r146, %r145, %r143;
	sub.s32 	%r147, %r144, %r146;
	cvt.u64.u32 	%rd300, %r145;
	cvt.u64.u32 	%rd301, %r147;
	bra.uni 	$L__BB460_50;
$L__BB460_49:
	div.s64 	%rd300, %rd117, %rd118;
	mul.lo.s64 	%rd246, %rd300, %rd118;
	sub.s64 	%rd301, %rd117, %rd246;
$L__BB460_50:
	add.s64 	%rd248, %rd1, %rd243;
	ld.global.u64 	%rd249, [%rd248];
	mad.lo.s64 	%rd125, %rd249, %rd301, %rd307;
	add.s32 	%r37, %r216, -1;
	and.b64  	%rd126, %rd300, 4294967295;
	mul.wide.u32 	%rd250, %r37, 8;
	add.s64 	%rd251, %rd2, %rd250;
	ld.global.u64 	%rd127, [%rd251];
	and.b64  	%rd252, %rd127, -4294967296;
	setp.ne.s64 	%p24, %rd252, 0;
	@%p24 bra 	$L__BB460_52;
	cvt.u32.u64 	%r148, %rd127;
	cvt.u32.u64 	%r149, %rd126;
	div.u32 	%r150, %r149, %r148;
	mul.lo.s32 	%r151, %r150, %r148;
	sub.s32 	%r152, %r149, %r151;
	cvt.u64.u32 	%rd302, %r150;
	cvt.u64.u32 	%rd303, %r152;
	bra.uni 	$L__BB460_53;
$L__BB460_52:
	div.s64 	%rd302, %rd126, %rd127;
	mul.lo.s64 	%rd253, %rd302, %rd127;
	sub.s64 	%rd303, %rd126, %rd253;
$L__BB460_53:
	add.s64 	%rd255, %rd1, %rd250;
	ld.global.u64 	%rd256, [%rd255];
	mad.lo.s64 	%rd307, %rd256, %rd303, %rd125;
	cvt.u32.u64 	%r217, %rd302;
	add.s32 	%r216, %r216, -2;
$L__BB460_54:
	and.b32  	%r153, %r9, 1;
	setp.eq.b32 	%p25, %r153, 1;
	not.pred 	%p26, %p25;
	@%p26 bra 	$L__BB460_59;
	cvt.u64.u32 	%rd137, %r217;
	mul.wide.u32 	%rd257, %r216, 8;
	add.s64 	%rd258, %rd2, %rd257;
	ld.global.u64 	%rd138, [%rd258];
	and.b64  	%rd259, %rd138, -4294967296;
	setp.ne.s64 	%p27, %rd259, 0;
	@%p27 bra 	$L__BB460_57;
	cvt.u32.u64 	%r154, %rd138;
	cvt.u32.u64 	%r155, %rd137;
	rem.u32 	%r156, %r155, %r154;
	cvt.u64.u32 	%rd306, %r156;
	bra.uni 	$L__BB460_58;
$L__BB460_57:
	rem.s64 	%rd306, %rd137, %rd138;
$L__BB460_58:
	add.s64 	%rd261, %rd1, %rd257;
	ld.global.u64 	%rd262, [%rd261];
	mad.lo.s64 	%rd307, %rd262, %rd306, %rd307;
$L__BB460_59:
	cvta.to.global.u64 	%rd263, %rd145;
	shl.b64 	%rd264, %rd307, 1;
	add.s64 	%rd265, %rd263, %rd264;
	ld.global.u16 	%rs19, [%rd265];
	st.shared.u16 	[%r7], %rs19;
	bar.sync 	0;
	setp.ne.s32 	%p28, %r1, 0;
	@%p28 bra 	$L__BB460_77;
	setp.gt.u32 	%p29, %r5, 1;
	@%p29 bra 	$L__BB460_62;
	shl.b32 	%r157, %r3, 1;
	mov.u32 	%r158, maxsdata_f16;
	add.s32 	%r159, %r158, %r157;
	ld.shared.u16 	%rs118, [%r159];
	bra.uni 	$L__BB460_76;
$L__BB460_62:
	shl.b32 	%r161, %r3, 1;
	mov.u32 	%r162, maxsdata_f16;
	add.s32 	%r42, %r162, %r161;
	ld.shared.u16 	%rs118, [%r42];
	add.s32 	%r43, %r5, -1;
	add.s32 	%r163, %r5, -2;
	and.b32  	%r44, %r43, 15;
	setp.lt.u32 	%p30, %r163, 15;
	mov.b32 	%r225, 1;
	@%p30 bra 	$L__BB460_66;
	and.b32  	%r166, %r43, -16;
	neg.s32 	%r222, %r166;
	shl.b32 	%r46, %r2, 1;
	add.s32 	%r168, %r161, %r46;
	add.s32 	%r220, %r162, %r168;
	shl.b32 	%r48, %r2, 5;
	mov.b32 	%r223, 1;
	mov.b32 	%r221, 0;
$L__BB460_64:
	.pragma "nounroll";
	mul.lo.s32 	%r170, %r223, %r2;
	shl.b32 	%r171, %r170, 1;
	add.s32 	%r172, %r42, %r171;
	ld.shared.u16 	%rs23, [%r220];
	// begin inline asm
	{max.f16 %rs21,%rs118,%rs23;
}
	// end inline asm
	add.s32 	%r173, %r172, %r46;
	ld.shared.u16 	%rs26, [%r173];
	// begin inline asm
	{max.f16 %rs24,%rs21,%rs26;
}
	// end inline asm
	add.s32 	%r174, %r173, %r46;
	ld.shared.u16 	%rs29, [%r174];
	// begin inline asm
	{max.f16 %rs27,%rs24,%rs29;
}
	// end inline asm
	add.s32 	%r175, %r174, %r46;
	ld.shared.u16 	%rs32, [%r175];
	// begin inline asm
	{max.f16 %rs30,%rs27,%rs32;
}
	// end inline asm
	add.s32 	%r176, %r175, %r46;
	ld.shared.u16 	%rs35, [%r176];
	// begin inline asm
	{max.f16 %rs33,%rs30,%rs35;
}
	// end inline asm
	add.s32 	%r177, %r176, %r46;
	ld.shared.u16 	%rs38, [%r177];
	// begin inline asm
	{max.f16 %rs36,%rs33,%rs38;
}
	// end inline asm
	add.s32 	%r178, %r177, %r46;
	ld.shared.u16 	%rs41, [%r178];
	// begin inline asm
	{max.f16 %rs39,%rs36,%rs41;
}
	// end inline asm
	add.s32 	%r179, %r178, %r46;
	ld.shared.u16 	%rs44, [%r179];
	// begin inline asm
	{max.f16 %rs42,%rs39,%rs44;
}
	// end inline asm
	add.s32 	%r180, %r179, %r46;
	ld.shared.u16 	%rs47, [%r180];
	// begin inline asm
	{max.f16 %rs45,%rs42,%rs47;
}
	// end inline asm
	add.s32 	%r181, %r180, %r46;
	ld.shared.u16 	%rs50, [%r181];
	// begin inline asm
	{max.f16 %rs48,%rs45,%rs50;
}
	// end inline asm
	add.s32 	%r182, %r181, %r46;
	ld.shared.u16 	%rs53, [%r182];
	// begin inline asm
	{max.f16 %rs51,%rs48,%rs53;
}
	// end inline asm
	add.s32 	%r183, %r182, %r46;
	ld.shared.u16 	%rs56, [%r183];
	// begin inline asm
	{max.f16 %rs54,%rs51,%rs56;
}
	// end inline asm
	add.s32 	%r184, %r183, %r46;
	ld.shared.u16 	%rs59, [%r184];
	// begin inline asm
	{max.f16 %rs57,%rs54,%rs59;
}
	// end inline asm
	add.s32 	%r185, %r184, %r46;
	ld.shared.u16 	%rs62, [%r185];
	// begin inline asm
	{max.f16 %rs60,%rs57,%rs62;
}
	// end inline asm
	add.s32 	%r186, %r185, %r46;
	ld.shared.u16 	%rs65, [%r186];
	// begin inline asm
	{max.f16 %rs63,%rs60,%rs65;
}
	// end inline asm
	add.s32 	%r187, %r186, %r46;
	ld.shared.u16 	%rs68, [%r187];
	// begin inline asm
	{max.f16 %rs118,%rs63,%rs68;
}
	// end inline asm
	add.s32 	%r223, %r223, 16;
	add.s32 	%r222, %r222, 16;
	add.s32 	%r221, %r221, 16;
	add.s32 	%r220, %r220, %r48;
	setp.ne.s32 	%p31, %r222, 0;
	@%p31 bra 	$L__BB460_64;
	add.s32 	%r225, %r221, 1;
$L__BB460_66:
	setp.eq.s32 	%p32, %r44, 0;
	@%p32 bra 	$L__BB460_75;
	and.b32  	%r59, %r43, 7;
	setp.lt.u32 	%p33, %r44, 8;
	@%p33 bra 	$L__BB460_69;
	mul.lo.s32 	%r188, %r225, %r2;
	shl.b32 	%r189, %r188, 1;
	add.s32 	%r190, %r42, %r189;
	ld.shared.u16 	%rs72, [%r190];
	// begin inline asm
	{max.f16 %rs70,%rs118,%rs72;
}
	// end inline asm
	shl.b32 	%r191, %r2, 1;
	add.s32 	%r192, %r190, %r191;
	ld.shared.u16 	%rs75, [%r192];
	// begin inline asm
	{max.f16 %rs73,%rs70,%rs75;
}
	// end inline asm
	add.s32 	%r193, %r192, %r191;
	ld.shared.u16 	%rs78, [%r193];
	// begin inline asm
	{max.f16 %rs76,%rs73,%rs78;
}
	// end inline asm
	add.s32 	%r194, %r193, %r191;
	ld.shared.u16 	%rs81, [%r194];
	// begin inline asm
	{max.f16 %rs79,%rs76,%rs81;
}
	// end inline asm
	add.s32 	%r195, %r194, %r191;
	ld.shared.u16 	%rs84, [%r195];
	// begin inline asm
	{max.f16 %rs82,%rs79,%rs84;
}
	// end inline asm
	add.s32 	%r196, %r195, %r191;
	ld.shared.u16 	%rs87, [%r196];
	// begin inline asm
	{max.f16 %rs85,%rs82,%rs87;
}
	// end inline asm
	add.s32 	%r197, %r196, %r191;
	ld.shared.u16 	%rs90, [%r197];
	// begin inline asm
	{max.f16 %rs88,%rs85,%rs90;
}
	// end inline asm
	add.s32 	%r198, %r197, %r191;
	ld.shared.u16 	%rs93, [%r198];
	// begin inline asm
	{max.f16 %rs118,%rs88,%rs93;
}
	// end inline asm
	add.s32 	%r225, %r225, 8;
$L__BB460_69:
	setp.eq.s32 	%p34, %r59, 0;
	@%p34 bra 	$L__BB460_75;
	and.b32  	%r62, %r43, 3;
	setp.lt.u32 	%p35, %r59, 4;
	@%p35 bra 	$L__BB460_72;
	mul.lo.s32 	%r199, %r225, %r2;
	shl.b32 	%r200, %r199, 1;
	add.s32 	%r201, %r42, %r200;
	ld.shared.u16 	%rs97, [%r201];
	// begin inline asm
	{max.f16 %rs95,%rs118,%rs97;
}
	// end inline asm
	shl.b32 	%r202, %r2, 1;
	add.s32 	%r203, %r201, %r202;
	ld.shared.u16 	%rs100, [%r203];
	// begin inline asm
	{max.f16 %rs98,%rs95,%rs100;
}
	// end inline asm
	add.s32 	%r204, %r203, %r202;
	ld.shared.u16 	%rs103, [%r204];
	// begin inline asm
	{max.f16 %rs101,%rs98,%rs103;
}
	// end inline asm
	add.s32 	%r205, %r204, %r202;
	ld.shared.u16 	%rs106, [%r205];
	// begin inline asm
	{max.f16 %rs118,%rs101,%rs106;
}
	// end inline asm
	add.s32 	%r225, %r225, 4;
$L__BB460_72:
	setp.eq.s32 	%p36, %r62, 0;
	@%p36 bra 	$L__BB460_75;
	mul.lo.s32 	%r206, %r2, %r225;
	shl.b32 	%r207, %r206, 1;
	add.s32 	%r209, %r207, %r161;
	add.s32 	%r228, %r162, %r209;
	shl.b32 	%r66, %r2, 1;
	neg.s32 	%r227, %r62;
$L__BB460_74:
	.pragma "nounroll";
	ld.shared.u16 	%rs109, [%r228];
	// begin inline asm
	{max.f16 %rs118,%rs118,%rs109;
}
	// end inline asm
	add.s32 	%r228, %r228, %r66;
	add.s32 	%r227, %r227, 1;
	setp.ne.s32 	%p37, %r227, 0;
	@%p37 bra 	$L__BB460_74;
$L__BB460_75:
	st.shared.u16 	[%r42], %rs118;
$L__BB460_76:
	cvt.u64.u32 	%rd266, %r4;
	mad.lo.s64 	%rd267, %rd147, %rd266, %rd3;
	cvta.to.global.u64 	%rd268, %rd144;
	shl.b64 	%rd269, %rd267, 1;
	add.s64 	%rd270, %rd268, %rd269;
	st.global.u16 	[%rd270], %rs118;
$L__BB460_77:
	ret;

}
	// .globl	contiguous_max33_f16
.visible .entry contiguous_max33_f16(
	.param .u64 .ptr .align 1 contiguous_max33_f16_param_0,
	.param .u64 .ptr .align 1 contiguous_max33_f16_param_1,
	.param .u64 contiguous_max33_f16_param_2,
	.param .u64 contiguous_max33_f16_param_3,
	.param .u64 contiguous_max33_f16_param_4
)
{
	.reg .pred 	%p<14>;
	.reg .b16 	%rs<120>;
	.reg .b32 	%r<110>;
	.reg .b64 	%rd<16>;

	ld.param.u64 	%rd2, [contiguous_max33_f16_param_0];
	ld.param.u64 	%rd3, [contiguous_max33_f16_param_1];
	ld.param.u64 	%rd4, [contiguous_max33_f16_param_3];
	ld.param.u64 	%rd5, [contiguous_max33_f16_param_4];
	mov.u32 	%r1, %tid.y;
	mov.u32 	%r2, %ntid.x;
	mov.u32 	%r3, %tid.x;
	mad.lo.s32 	%r38, %r1, %r2, %r3;
	mov.u32 	%r39, %ctaid.x;
	mad.lo.s32 	%r40, %r39, %r2, %r3;
	mov.u32 	%r4, %ctaid.y;
	mov.u32 	%r5, %ntid.y;
	mad.lo.s32 	%r41, %r4, %r5, %r1;
	mov.b16 	%rs18, -1024;
	// begin inline asm
	cvt.rn.f16.u16 %rs17, %rs18;
	// end inline asm
	shl.b32 	%r42, %r38, 1;
	mov.u32 	%r43, maxsdata_f16;
	add.s32 	%r7, %r43, %r42;
	st.shared.u16 	[%r7], %rs17;
	cvt.u64.u32 	%rd1, %r40;
	setp.le.u64 	%p1, %rd4, %rd1;
	cvt.u64.u32 	%rd7, %r41;
	setp.le.u64 	%p2, %rd5, %rd7;
	or.pred  	%p3, %p1, %p2;
	@%p3 bra 	$L__BB461_19;
	cvt.u32.u64 	%r44, %rd1;
	cvta.to.global.u64 	%rd8, %rd3;
	cvt.u32.u64 	%r45, %rd4;
	mad.lo.s32 	%r46, %r41, %r45, %r44;
	mul.wide.u32 	%rd9, %r46, 2;
	add.s64 	%rd10, %rd8, %rd9;
	ld.global.u16 	%rs19, [%rd10];
	st.shared.u16 	[%r7], %rs19;
	bar.sync 	0;
	setp.ne.s32 	%p4, %r1, 0;
	@%p4 bra 	$L__BB461_19;
	setp.gt.u32 	%p5, %r5, 1;
	@%p5 bra 	$L__BB461_4;
	shl.b32 	%r47, %r3, 1;
	add.s32 	%r49, %r43, %r47;
	ld.shared.u16 	%rs118, [%r49];
	bra.uni 	$L__BB461_18;
$L__BB461_4:
	shl.b32 	%r51, %r3, 1;
	add.s32 	%r8, %r43, %r51;
	ld.shared.u16 	%rs118, [%r8];
	add.s32 	%r9, %r5, -1;
	add.s32 	%r53, %r5, -2;
	and.b32  	%r10, %r9, 15;
	setp.lt.u32 	%p6, %r53, 15;
	mov.b32 	%r106, 1;
	@%p6 bra 	$L__BB461_8;
	and.b32  	%r56, %r9, -16;
	neg.s32 	%r103, %r56;
	shl.b32 	%r12, %r2, 1;
	add.s32 	%r58, %r51, %r12;
	add.s32 	%r101, %r43, %r58;
	shl.b32 	%r14, %r2, 5;
	mov.b32 	%r104, 1;
	mov.b32 	%r102, 0;
$L__BB461_6:
	.pragma "nounroll";
	mul.lo.s32 	%r60, %r104, %r2;
	shl.b32 	%r61, %r60, 1;
	add.s32 	%r62, %r8, %r61;
	ld.shared.u16 	%rs23, [%r101];
	// begin inline asm
	{max.f16 %rs21,%rs118,%rs23;
}
	// end inline asm
	add.s32 	%r63, %r62, %r12;
	ld.shared.u16 	%rs26, [%r63];
	// begin inline asm
	{max.f16 %rs24,%rs21,%rs26;
}
	// end inline asm
	add.s32 	%r64, %r63, %r12;
	ld.shared.u16 	%rs29, [%r64];
	// begin inline asm
	{max.f16 %rs27,%rs24,%rs29;
}
	// end inline asm
	add.s32 	%r65, %r64, %r12;
	ld.shared.u16 	%rs32, [%r65];
	// begin inline asm
	{max.f16 %rs30,%rs27,%rs32;
}
	// end inline asm
	add.s32 	%r66, %r65, %r12;
	ld.shared.u16 	%rs35, [%r66];
	// begin inline asm
	{max.f16 %rs33,%rs30,%rs35;
}
	// end inline asm
	add.s32 	%r67, %r66, %r12;
	ld.shared.u16 	%rs38, [%r67];
	// begin inline asm
	{max.f16 %rs36,%rs33,%rs38;
}
	// end inline asm
	add.s32 	%r68, %r67, %r12;
	ld.shared.u16 	%rs41, [%r68];
	// begin inline asm
	{max.f16 %rs39,%rs36,%rs41;
}
	// end inline asm
	add.s32 	%r69, %r68, %r12;
	ld.shared.u16 	%rs44, [%r69];
	// begin inline asm
	{max.f16 %rs42,%rs39,%rs44;
}
	// end inline asm
	add.s32 	%r70, %r69, %r12;
	ld.shared.u16 	%rs47, [%r70];
	// begin inline asm
	{max.f16 %rs45,%rs42,%rs47;
}
	// end inline asm
	add.s32 	%r71, %r70, %r12;
	ld.shared.u16 	%rs50, [%r71];
	// begin inline asm
	{max.f16 %rs48,%rs45,%rs50;
}
	// end inline asm
	add.s32 	%r72, %r71, %r12;
	ld.shared.u16 	%rs53, [%r72];
	// begin inline asm
	{max.f16 %rs51,%rs48,%rs53;
}
	// end inline asm
	add.s32 	%r73, %r72, %r12;
	ld.shared.u16 	%rs56, [%r73];
	// begin inline asm
	{max.f16 %rs54,%rs51,%rs56;
}
	// end inline asm
	add.s32 	%r74, %r73, %r12;
	ld.shared.u16 	%rs59, [%r74];
	// begin inline asm
	{max.f16 %rs57,%rs54,%rs59;
}
	// end inline asm
	add.s32 	%r75, %r74, %r12;
	ld.shared.u16 	%rs62, [%r75];
	// begin inline asm
	{max.f16 %rs60,%rs57,%rs62;
}
	// end inline asm
	add.s32 	%r76, %r75, %r12;
	ld.shared.u16 	%rs65, [%r76];
	// begin inline asm
	{max.f16 %rs63,%rs60,%rs65;
}
	// end inline asm
	add.s32 	%r77, %r76, %r12;
	ld.shared.u16 	%rs68, [%r77];
	// begin inline asm
	{max.f16 %rs118,%rs63,%rs68;
}
	// end inline asm
	add.s32 	%r104, %r104, 16;
	add.s32 	%r103, %r103, 16;
	add.s32 	%r102, %r102, 16;
	add.s32 	%r101, %r101, %r14;
	setp.ne.s32 	%p7, %r103, 0;
	@%p7 bra 	$L__BB461_6;
	add.s32 	%r106, %r102, 1;
$L__BB461_8:
	setp.eq.s32 	%p8, %r10, 0;
	@%p8 bra 	$L__BB461_17;
	and.b32  	%r25, %r9, 7;
	setp.lt.u32 	%p9, %r10, 8;
	@%p9 bra 	$L__BB461_11;
	mul.lo.s32 	%r78, %r106, %r2;
	shl.b32 	%r79, %r78, 1;
	add.s32 	%r80, %r8, %r79;
	ld.shared.u16 	%rs72, [%r80];
	// begin inline asm
	{max.f16 %rs70,%rs118,%rs72;
}
	// end inline asm
	shl.b32 	%r81, %r2, 1;
	add.s32 	%r82, %r80, %r81;
	ld.shared.u16 	%rs75, [%r82];
	// begin inline asm
	{max.f16 %rs73,%rs70,%rs75;
}
	// end inline asm
	add.s32 	%r83, %r82, %r81;
	ld.shared.u16 	%rs78, [%r83];
	// begin inline asm
	{max.f16 %rs76,%rs73,%rs78;
}
	// end inline asm
	add.s32 	%r84, %r83, %r81;
	ld.shared.u16 	%rs81, [%r84];
	// begin inline asm
	{max.f16 %rs79,%rs76,%rs81;
}
	// end inline asm
	add.s32 	%r85, %r84, %r81;
	ld.shared.u16 	%rs84, [%r85];
	// begin inline asm
	{max.f16 %rs82,%rs79,%rs84;
}
	// end inline asm
	add.s32 	%r86, %r85, %r81;
	ld.shared.u16 	%rs87, [%r86];
	// begin inline asm
	{max.f16 %rs85,%rs82,%rs87;
}
	// end inline asm
	add.s32 	%r87, %r86, %r81;
	ld.shared.u16 	%rs90, [%r87];
	// begin inline asm
	{max.f16 %rs88,%rs85,%rs90;
}
	// end inline asm
	add.s32 	%r88, %r87, %r81;
	ld.shared.u16 	%rs93, [%r88];
	// begin inline asm
	{max.f16 %rs118,%rs88,%rs93;
}
	// end inline asm
	add.s32 	%r106, %r106, 8;
$L__BB461_11:
	setp.eq.s32 	%p10, %r25, 0;
	@%p10 bra 	$L__BB461_17;
	and.b32  	%r28, %r9, 3;
	setp.lt.u32 	%p11, %r25, 4;
	@%p11 bra 	$L__BB461_14;
	mul.lo.s32 	%r89, %r106, %r2;
	shl.b32 	%r90, %r89, 1;
	add.s32 	%r91, %r8, %r90;
	ld.shared.u16 	%rs97, [%r91];
	// begin inline asm
	{max.f16 %rs95,%rs118,%rs97;
}
	// end inline asm
	shl.b32 	%r92, %r2, 1;
	add.s32 	%r93, %r91, %r92;
	ld.shared.u16 	%rs100, [%r93];
	// begin inline asm
	{max.f16 %rs98,%rs95,%rs100;
}
	// end inline asm
	add.s32 	%r94, %r93, %r92;
	ld.shared.u16 	%rs103, [%r94];
	// begin inline asm
	{max.f16 %rs101,%rs98,%rs103;
}
	// end inline asm
	add.s32 	%r95, %r94, %r92;
	ld.shared.u16 	%rs106, [%r95];
	// begin inline asm
	{max.f16 %rs118,%rs101,%rs106;
}
	// end inline asm
	add.s32 	%r106, %r106, 4;
$L__BB461_14:
	setp.eq.s32 	%p12, %r28, 0;
	@%p12 bra 	$L__BB461_17;
	mul.lo.s32 	%r96, %r2, %r106;
	shl.b32 	%r97, %r96, 1;
	add.s32 	%r99, %r97, %r51;
	add.s32 	%r109, %r43, %r99;
	shl.b32 	%r32, %r2, 1;
	neg.s32 	%r108, %r28;
$L__BB461_16:
	.pragma "nounroll";
	ld.shared.u16 	%rs109, [%r109];
	// begin inline asm
	{max.f16 %rs118,%rs118,%rs109;
}
	// end inline asm
	add.s32 	%r109, %r109, %r32;
	add.s32 	%r108, %r108, 1;
	setp.ne.s32 	%p13, %r108, 0;
	@%p13 bra 	$L__BB461_16;
$L__BB461_17:
	st.shared.u16 	[%r8], %rs118;
$L__BB461_18:
	cvt.u64.u32 	%rd11, %r4;
	mad.lo.s64 	%rd12, %rd4, %rd11, %rd1;
	cvta.to.global.u64 	%rd13, %rd2;
	shl.b64 	%rd14, %rd12, 1;
	add.s64 	%rd15, %rd13, %rd14;
	st.global.u16 	[%rd15], %rs118;
$L__BB461_19:
	ret;

}
	// .globl	contiguous_max_bf16
.visible .entry contiguous_max_bf16(
	.param .u64 .ptr .align 1 contiguous_max_bf16_param_0,
	.param .u64 .ptr .align 1 contiguous_max_bf16_param_1,
	.param .u64 contiguous_max_bf16_param_2
)
{
	.reg .pred 	%p<8>;
	.reg .b16 	%rs<29>;
	.reg .b32 	%r<16>;
	.reg .b64 	%rd<16>;

	ld.param.u64 	%rd4, [contiguous_max_bf16_param_0];
	ld.param.u64 	%rd6, [contiguous_max_bf16_param_1];
	ld.param.u64 	%rd5, [contiguous_max_bf16_param_2];
	cvta.to.global.u64 	%rd1, %rd6;
	mov.u32 	%r1, %tid.x;
	mov.u32 	%r2, %ctaid.x;
	mov.u32 	%r15, %ntid.x;
	mul.lo.s32 	%r8, %r2, %r15;
	shl.b32 	%r9, %r8, 1;
	add.s32 	%r4, %r9, %r1;
	mov.b16 	%rs2, -128;
	// begin inline asm
	cvt.rn.bf16.u16 %rs1, %rs2;
	// end inline asm
	shl.b32 	%r10, %r1, 1;
	mov.u32 	%r11, maxsdata_bf16;
	add.s32 	%r5, %r11, %r10;
	st.shared.u16 	[%r5], %rs1;
	add.s32 	%r12, %r4, %r15;
	cvt.u64.u32 	%rd2, %r12;
	setp.le.u64 	%p1, %rd5, %rd2;
	@%p1 bra 	$L__BB462_2;
	mul.wide.u32 	%rd9, %r4, 2;
	add.s64 	%rd10, %rd1, %rd9;
	ld.global.u16 	%rs5, [%rd10];
	shl.b64 	%rd11, %rd2, 1;
	add.s64 	%rd12, %rd1, %rd11;
	ld.global.u16 	%rs6, [%rd12];
	// begin inline asm
	{ max.bf16 %rs4,%rs5,%rs6;
}
	// end inline asm
	st.shared.u16 	[%r5], %rs4;
	bra.uni 	$L__BB462_4;
$L__BB462_2:
	cvt.u64.u32 	%rd3, %r4;
	setp.le.u64 	%p2, %rd5, %rd3;
	@%p2 bra 	$L__BB462_4;
	shl.b64 	%rd7, %rd3, 1;
	add.s64 	%rd8, %rd1, %rd7;
	ld.global.u16 	%rs3, [%rd8];
	st.shared.u16 	[%r5], %rs3;
$L__BB462_4:
	bar.sync 	0;
	setp.lt.u32 	%p3, %r15, 66;
	@%p3 bra 	$L__BB462_8;
$L__BB462_5:
	shr.u32 	%r7, %r15, 1;
	setp.ge.u32 	%p4, %r1, %r7;
	@%p4 bra 	$L__BB462_7;
	ld.shared.u16 	%rs8, [%r5];
	and.b32  	%r13, %r15, 2046;
	add.s32 	%r14, %r5, %r13;
	ld.shared.u16 	%rs9, [%r14];
	// begin inline asm
	{ max.bf16 %rs7,%rs8,%rs9;
}
	// end inline asm
	st.shared.u16 	[%r5], %rs7;
$L__BB462_7:
	bar.sync 	0;
	setp.gt.u32 	%p5, %r15, 131;
	mov.u32 	%r15, %r7;
	@%p5 bra 	$L__BB462_5;
$L__BB462_8:
	setp.gt.u32 	%p6, %r1, 31;
	@%p6 bra 	$L__BB462_11;
	ld.shared.u16 	%rs11, [%r5];
	ld.shared.u16 	%rs12, [%r5+64];
	// begin inline asm
	{ max.bf16 %rs10,%rs11,%rs12;
}
	// end inline asm
	st.volatile.shared.u16 	[%r5], %rs10;
	ld.shared.u16 	%rs15, [%r5+32];
	// begin inline asm
	{ max.bf16 %rs13,%rs10,%rs15;
}
	// end inline asm
	st.volatile.shared.u16 	[%r5], %rs13;
	ld.shared.u16 	%rs18, [%r5+16];
	// begin inline asm
	{ max.bf16 %rs16,%rs13,%rs18;
}
	// end inline asm
	st.volatile.shared.u16 	[%r5], %rs16;
	ld.shared.u16 	%rs21, [%r5+8];
	// begin inline asm
	{ max.bf16 %rs19,%rs16,%rs21;
}
	// end inline asm
	st.volatile.shared.u16 	[%r5], %rs19;
	ld.shared.u16 	%rs24, [%r5+4];
	// begin inline asm
	{ max.bf16 %rs22,%rs19,%rs24;
}
	// end inline asm
	st.volatile.shared.u16 	[%r5], %rs22;
	ld.shared.u16 	%rs27, [%r5+2];
	// begin inline asm
	{ max.bf16 %rs25,%rs22,%rs27;
}
	// end inline asm
	st.volatile.shared.u16 	[%r5], %rs25;
	setp.ne.s32 	%p7, %r1, 0;
	@%p7 bra 	$L__BB462_11;
	cvta.to.global.u64 	%rd13, %rd4;
	mul.wide.u32 	%rd14, %r2, 2;
	add.s64 	%rd15, %rd13, %rd14;
	ld.shared.u16 	%rs28, [maxsdata_bf16];
	st.global.u16 	[%rd15], %rs28;
$L__BB462_11:
	ret;

}
	// .globl	uncontiguous_max_bf16
.visible .entry uncontiguous_max_bf16(
	.param .u64 .ptr .align 1 uncontiguous_max_bf16_param_0,
	.param .u64 .ptr .align 1 uncontiguous_max_bf16_param_1,
	.param .u64 .ptr .align 1 uncontiguous_max_bf16_param_2,
	.param .u64 .ptr .align 1 uncontiguous_max_bf16_param_3,
	.param .u64 uncontiguous_max_bf16_param_4,
	.param .u64 uncontiguous_max_bf16_param_5
)
{
	.reg .pred 	%p<53>;
	.reg .b16 	%rs<29>;
	.reg .b32 	%r<212>;
	.reg .b64 	%rd<558>;

	ld.param.u64 	%rd260, [uncontiguous_max_bf16_param_0];
	ld.param.u64 	%rd263, [uncontiguous_max_bf16_param_1];
	ld.param.u64 	%rd264, [uncontiguous_max_bf16_param_2];
	ld.param.u64 	%rd265, [uncontiguous_max_bf16_param_3];
	ld.param.u64 	%rd261, [uncontiguous_max_bf16_param_4];
	ld.param.u64 	%rd262, [uncontiguous_max_bf16_param_5];
	cvta.to.global.u64 	%rd1, %rd265;
	cvta.to.global.u64 	%rd2, %rd264;
	cvta.to.global.u64 	%rd3, %rd263;
	mov.u32 	%r1, %tid.x;
	mov.u32 	%r2, %ctaid.x;
	mov.u32 	%r211, %ntid.x;
	mul.lo.s32 	%r52, %r2, %r211;
	shl.b32 	%r53, %r52, 1;
	add.s32 	%r4, %r53, %r1;
	mov.b16 	%rs2, -128;
	// begin inline asm
	cvt.rn.bf16.u16 %rs1, %rs2;
	// end inline asm
	shl.b32 	%r54, %r1, 1;
	mov.u32 	%r55, maxsdata_bf16;
	add.s32 	%r5, %r55, %r54;
	st.shared.u16 	[%r5], %rs1;
	add.s32 	%r56, %r4, %r211;
	cvt.u64.u32 	%rd511, %r56;
	setp.le.u64 	%p1, %rd262, %rd511;
	@%p1 bra 	$L__BB463_54;
	cvt.u32.u64 	%r6, %rd261;
	add.s32 	%r205, %r6, -1;
	setp.lt.s32 	%p27, %r205, 0;
	mov.b64 	%rd515, 0;
	mov.u64 	%rd516, %rd515;
	@%p27 bra 	$L__BB463_53;
	cvt.u64.u32 	%rd512, %r4;
	setp.lt.u32 	%p28, %r205, 3;
	mov.b64 	%rd516, 0;
	mov.u64 	%rd515, %rd516;
	@%p28 bra 	$L__BB463_30;
	add.s32 	%r203, %r6, -2;
	and.b32  	%r132, %r6, -4;
	neg.s32 	%r202, %r132;
	mov.b64 	%rd516, 0;
$L__BB463_4:
	.pragma "nounroll";
	add.s32 	%r12, %r203, 1;
	mul.wide.u32 	%rd397, %r12, 8;
	add.s64 	%rd398, %rd2, %rd397;
	ld.global.u64 	%rd10, [%rd398];
	or.b64  	%rd399, %rd512, %rd10;
	and.b64  	%rd400, %rd399, -4294967296;
	setp.ne.s64 	%p29, %rd400, 0;
	@%p29 bra 	$L__BB463_6;
	cvt.u32.u64 	%r133, %rd10;
	cvt.u32.u64 	%r134, %rd512;
	div.u32 	%r135, %r134, %r133;
	mul.lo.s32 	%r136, %r135, %r133;
	sub.s32 	%r137, %r134, %r136;
	cvt.u64.u32 	%rd477, %r135;
	cvt.u64.u32 	%rd478, %r137;
	bra.uni 	$L__BB463_7;
$L__BB463_6:
	div.s64 	%rd477, %rd512, %rd10;
	mul.lo.s64 	%rd401, %rd477, %rd10;
	sub.s64 	%rd478, %rd512, %rd401;
$L__BB463_7:
	mul.wide.u32 	%rd402, %r12, 8;
	add.s64 	%rd403, %rd1, %rd402;
	ld.global.u64 	%rd17, [%rd403];
	mad.lo.s64 	%rd18, %rd17, %rd478, %rd515;
	or.b64  	%rd404, %rd511, %rd10;
	and.b64  	%rd405, %rd404, -4294967296;
	setp.ne.s64 	%p30, %rd405, 0;
	@%p30 bra 	$L__BB463_9;
	cvt.u32.u64 	%r138, %rd10;
	cvt.u32.u64 	%r139, %rd511;
	div.u32 	%r140, %r139, %r138;
	mul.lo.s32 	%r141, %r140, %r138;
	sub.s32 	%r142, %r139, %r141;
	cvt.u64.u32 	%rd479, %r140;
	cvt.u64.u32 	%rd480, %r142;
	bra.uni 	$L__BB463_10;
$L__BB463_9:
	div.s64 	%rd479, %rd511, %rd10;
	mul.lo.s64 	%rd406, %rd479, %rd10;
	sub.s64 	%rd480, %rd511, %rd406;
$L__BB463_10:
	mad.lo.s64 	%rd25, %rd480, %rd17, %rd516;
	add.s32 	%r13, %r203, -2;
	mul.wide.u32 	%rd407, %r203, 8;
	add.s64 	%rd408, %rd2, %rd407;
	ld.global.u64 	%rd26, [%rd408];
	or.b64  	%rd409, %rd477, %rd26;
	and.b64  	%rd410, %rd409, -4294967296;
	setp.ne.s64 	%p31, %rd410, 0;
	@%p31 bra 	$L__BB463_12;
	cvt.u32.u64 	%r143, %rd26;
	cvt.u32.u64 	%r144, %rd477;
	div.u32 	%r145, %r144, %r143;
	mul.lo.s32 	%r146, %r145, %r143;
	sub.s32 	%r147, %r144, %r146;
	cvt.u64.u32 	%rd481, %r145;
	cvt.u64.u32 	%rd482, %r147;
	bra.uni 	$L__BB463_13;
$L__BB463_12:
	div.s64 	%rd481, %rd477, %rd26;
	mul.lo.s64 	%rd411, %rd481, %rd26;
	sub.s64 	%rd482, %rd477, %rd411;
$L__BB463_13:
	mul.wide.u32 	%rd412, %r203, 8;
	add.s64 	%rd413, %rd1, %rd412;
	ld.global.u64 	%rd33, [%rd413];
	mad.lo.s64 	%rd34, %rd33, %rd482, %rd18;
	or.b64  	%rd414, %rd479, %rd26;
	and.b64  	%rd415, %rd414, -4294967296;
	setp.ne.s64 	%p32, %rd415, 0;
	@%p32 bra 	$L__BB463_15;
	cvt.u32.u64 	%r148, %rd26;
	cvt.u32.u64 	%r149, %rd479;
	div.u32 	%r150, %r149, %r148;
	mul.lo.s32 	%r151, %r150, %r148;
	sub.s32 	%r152, %r149, %r151;
	cvt.u64.u32 	%rd483, %r150;
	cvt.u64.u32 	%rd484, %r152;
	bra.uni 	$L__BB463_16;
$L__BB463_15:
	div.s64 	%rd483, %rd479, %rd26;
	mul.lo.s64 	%rd416, %rd483, %rd26;
	sub.s64 	%rd484, %rd479, %rd416;
$L__BB463_16:
	mad.lo.s64 	%rd41, %rd484, %rd33, %rd25;
	add.s32 	%r14, %r203, -1;
	mul.wide.u32 	%rd417, %r14, 8;
	add.s64 	%rd418, %rd2, %rd417;
	ld.global.u64 	%rd42, [%rd418];
	or.b64  	%rd419, %rd481, %rd42;
	and.b64  	%rd420, %rd419, -4294967296;
	setp.ne.s64 	%p33, %rd420, 0;
	@%p33 bra 	$L__BB463_18;
	cvt.u32.u64 	%r153, %rd42;
	cvt.u32.u64 	%r154, %rd481;
	div.u32 	%r155, %r154, %r153;
	mul.lo.s32 	%r156, %r155, %r153;
	sub.s32 	%r157, %r154, %r156;
	cvt.u64.u32 	%rd485, %r155;
	cvt.u64.u32 	%rd486, %r157;
	bra.uni 	$L__BB463_19;
$L__BB463_18:
	div.s64 	%rd485, %rd481, %rd42;
	mul.lo.s64 	%rd421, %rd485, %rd42;
	sub.s64 	%rd486, %rd481, %rd421;
$L__BB463_19:
	mul.wide.u32 	%rd422, %r14, 8;
	add.s64 	%rd423, %rd1, %rd422;
	ld.global.u64 	%rd49, [%rd423];
	mad.lo.s64 	%rd50, %rd49, %rd486, %rd34;
	or.b64  	%rd424, %rd483, %rd42;
	and.b64  	%rd425, %rd424, -4294967296;
	setp.ne.s64 	%p34, %rd425, 0;
	@%p34 bra 	$L__BB463_21;
	cvt.u32.u64 	%r158, %rd42;
	cvt.u32.u64 	%r159, %rd483;
	div.u32 	%r160, %r159, %r158;
	mul.lo.s32 	%r161, %r160, %r158;
	sub.s32 	%r162, %r159, %r161;
	cvt.u64.u32 	%rd487, %r160;
	cvt.u64.u32 	%rd488, %r162;
	bra.uni 	$L__BB463_22;
$L__BB463_21:
	div.s64 	%rd487, %rd483, %rd42;
	mul.lo.s64 	%rd426, %rd487, %rd42;
	sub.s64 	%rd488, %rd483, %rd426;
$L__BB463_22:
	mad.lo.s64 	%rd57, %rd488, %rd49, %rd41;
	mul.wide.u32 	%rd427, %r13, 8;
	add.s64 	%rd428, %rd2, %rd427;
	ld.global.u64 	%rd58, [%rd428];
	or.b64  	%rd429, %rd485, %rd58;
	and.b64  	%rd430, %rd429, -4294967296;
	setp.ne.s64 	%p35, %rd430, 0;
	@%p35 bra 	$L__BB463_24;
	cvt.u32.u64 	%r163, %rd58;
	cvt.u32.u64 	%r164, %rd485;
	div.u32 	%r165, %r164, %r163;
	mul.lo.s32 	%r166, %r165, %r163;
	sub.s32 	%r167, %r164, %r166;
	cvt.u64.u32 	%rd512, %r165;
	cvt.u64.u32 	%rd490, %r167;
	bra.uni 	$L__BB463_25;
$L__BB463_24:
	div.s64 	%rd512, %rd485, %rd58;
	mul.lo.s64 	%rd431, %rd512, %rd58;
	sub.s64 	%rd490, %rd485, %rd431;
$L__BB463_25:
	mul.wide.u32 	%rd432, %r13, 8;
	add.s64 	%rd433, %rd1, %rd432;
	ld.global.u64 	%rd65, [%rd433];
	mad.lo.s64 	%rd515, %rd65, %rd490, %rd50;
	or.b64  	%rd434, %rd487, %rd58;
	and.b64  	%rd435, %rd434, -4294967296;
	setp.ne.s64 	%p36, %rd435, 0;
	@%p36 bra 	$L__BB463_27;
	cvt.u32.u64 	%r168, %rd58;
	cvt.u32.u64 	%r169, %rd487;
	div.u32 	%r170, %r169, %r168;
	mul.lo.s32 	%r171, %r170, %r168;
	sub.s32 	%r172, %r169, %r171;
	cvt.u64.u32 	%rd511, %r170;
	cvt.u64.u32 	%rd492, %r172;
	bra.uni 	$L__BB463_28;
$L__BB463_27:
	div.s64 	%rd511, %rd487, %rd58;
	mul.lo.s64 	%rd436, %rd511, %rd58;
	sub.s64 	%rd492, %rd487, %rd436;
$L__BB463_28:
	mad.lo.s64 	%rd516, %rd492, %rd65, %rd57;
	add.s32 	%r203, %r203, -4;
	add.s32 	%r202, %r202, 4;
	setp.ne.s32 	%p37, %r202, 0;
	@%p37 bra 	$L__BB463_4;
	add.s32 	%r205, %r203, 1;
$L__BB463_30:
	and.b32  	%r19, %r6, 3;
	setp.eq.s32 	%p38, %r19, 0;
	@%p38 bra 	$L__BB463_53;
	setp.eq.s32 	%p39, %r19, 1;
	@%p39 bra 	$L__BB463_45;
	mul.wide.u32 	%rd438, %r205, 8;
	add.s64 	%rd439, %rd2, %rd438;
	ld.global.u64 	%rd80, [%rd439];
	or.b64  	%rd440, %rd512, %rd80;
	and.b64  	%rd441, %rd440, -4294967296;
	setp.ne.s64 	%p40, %rd441, 0;
	@%p40 bra 	$L__BB463_34;
	cvt.u32.u64 	%r173, %rd80;
	cvt.u32.u64 	%r174, %rd512;
	div.u32 	%r175, %r174, %r173;
	mul.lo.s32 	%r176, %r175, %r173;
	sub.s32 	%r177, %r174, %r176;
	cvt.u64.u32 	%rd499, %r175;
	cvt.u64.u32 	%rd500, %r177;
	bra.uni 	$L__BB463_35;
$L__BB463_34:
	div.s64 	%rd499, %rd512, %rd80;
	mul.lo.s64 	%rd442, %rd499, %rd80;
	sub.s64 	%rd500, %rd512, %rd442;
$L__BB463_35:
	add.s64 	%rd444, %rd1, %rd438;
	ld.global.u64 	%rd87, [%rd444];
	mad.lo.s64 	%rd88, %rd87, %rd500, %rd515;
	or.b64  	%rd445, %rd511, %rd80;
	and.b64  	%rd446, %rd445, -4294967296;
	setp.ne.s64 	%p41, %rd446, 0;
	@%p41 bra 	$L__BB463_37;
	cvt.u32.u64 	%r178, %rd80;
	cvt.u32.u64 	%r179, %rd511;
	div.u32 	%r180, %r179, %r178;
	mul.lo.s32 	%r181, %r180, %r178;
	sub.s32 	%r182, %r179, %r181;
	cvt.u64.u32 	%rd501, %r180;
	cvt.u64.u32 	%rd502, %r182;
	bra.uni 	$L__BB463_38;
$L__BB463_37:
	div.s64 	%rd501, %rd511, %rd80;
	mul.lo.s64 	%rd447, %rd501, %rd80;
	sub.s64 	%rd502, %rd511, %rd447;
$L__BB463_38:
	mad.lo.s64 	%rd95, %rd502, %rd87, %rd516;
	add.s32 	%r20, %r205, -1;
	mul.wide.u32 	%rd448, %r20, 8;
	add.s64 	%rd449, %rd2, %rd448;
	ld.global.u64 	%rd96, [%rd449];
	or.b64  	%rd450, %rd499, %rd96;
	and.b64  	%rd451, %rd450, -4294967296;
	setp.ne.s64 	%p42, %rd451, 0;
	@%p42 bra 	$L__BB463_40;
	cvt.u32.u64 	%r183, %rd96;
	cvt.u32.u64 	%r184, %rd499;
	div.u32 	%r185, %r184, %r183;
	mul.lo.s32 	%r186, %r185, %r183;
	sub.s32 	%r187, %r184, %r186;
	cvt.u64.u32 	%rd512, %r185;
	cvt.u64.u32 	%rd504, %r187;
	bra.uni 	$L__BB463_41;
$L__BB463_40:
	div.s64 	%rd512, %rd499, %rd96;
	mul.lo.s64 	%rd452, %rd512, %rd96;
	sub.s64 	%rd504, %rd499, %rd452;
$L__BB463_41:
	add.s64 	%rd454, %rd1, %rd448;
	ld.global.u64 	%rd103, [%rd454];
	mad.lo.s64 	%rd515, %rd103, %rd504, %rd88;
	or.b64  	%rd455, %rd501, %rd96;
	and.b64  	%rd456, %rd455, -4294967296;
	setp.ne.s64 	%p43, %rd456, 0;
	@%p43 bra 	$L__BB463_43;
	cvt.u32.u64 	%r188, %rd96;
	cvt.u32.u64 	%r189, %rd501;
	div.u32 	%r190, %r189, %r188;
	mul.lo.s32 	%r191, %r190, %r188;
	sub.s32 	%r192, %r189, %r191;
	cvt.u64.u32 	%rd511, %r190;
	cvt.u64.u32 	%rd506, %r192;
	bra.uni 	$L__BB463_44;
$L__BB463_43:
	div.s64 	%rd511, %rd501, %rd96;
	mul.lo.s64 	%rd457, %rd511, %rd96;
	sub.s64 	%rd506, %rd501, %rd457;
$L__BB463_44:
	mad.lo.s64 	%rd516, %rd506, %rd103, %rd95;
	add.s32 	%r205, %r205, -2;
$L__BB463_45:
	and.b32  	%r193, %r6, 1;
	setp.eq.b32 	%p44, %r193, 1;
	not.pred 	%p45, %p44;
	@%p45 bra 	$L__BB463_53;
	mul.wide.u32 	%rd458, %r205, 8;
	add.s64 	%rd459, %rd2, %rd458;
	ld.global.u64 	%rd118, [%rd459];
	or.b64  	%rd460, %rd512, %rd118;
	and.b64  	%rd461, %rd460, -4294967296;
	setp.ne.s64 	%p46, %rd461, 0;
	@%p46 bra 	$L__BB463_48;
	cvt.u32.u64 	%r194, %rd118;
	cvt.u32.u64 	%r195, %rd512;
	rem.u32 	%r196, %r195, %r194;
	cvt.u64.u32 	%rd513, %r196;
	bra.uni 	$L__BB463_49;
$L__BB463_48:
	rem.s64 	%rd513, %rd512, %rd118;
$L__BB463_49:
	add.s64 	%rd463, %rd1, %rd458;
	ld.global.u64 	%rd122, [%rd463];
	mad.lo.s64 	%rd515, %rd122, %rd513, %rd515;
	or.b64  	%rd464, %rd511, %rd118;
	and.b64  	%rd465, %rd464, -4294967296;
	setp.ne.s64 	%p47, %rd465, 0;
	@%p47 bra 	$L__BB463_51;
	cvt.u32.u64 	%r197, %rd118;
	cvt.u32.u64 	%r198, %rd511;
	rem.u32 	%r199, %r198, %r197;
	cvt.u64.u32 	%rd514, %r199;
	bra.uni 	$L__BB463_52;
$L__BB463_51:
	rem.s64 	%rd514, %rd511, %rd118;
$L__BB463_52:
	mad.lo.s64 	%rd516, %rd514, %rd122, %rd516;
$L__BB463_53:
	shl.b64 	%rd466, %rd515, 1;
	add.s64 	%rd467, %rd3, %rd466;
	ld.global.u16 	%rs5, [%rd467];
	shl.b64 	%rd468, %rd516, 1;
	add.s64 	%rd469, %rd3, %rd468;
	ld.global.u16 	%rs6, [%rd469];
	// begin inline asm
	{ max.bf16 %rs4,%rs5,%rs6;
}
	// end inline asm
	st.shared.u16 	[%r5], %rs4;
	bra.uni 	$L__BB463_114;
$L__BB463_54:
	cvt.u64.u32 	%rd548, %r4;
	setp.le.u64 	%p2, %rd262, %rd548;
	@%p2 bra 	$L__BB463_114;
	cvt.u32.u64 	%r23, %rd261;
	add.s32 	%r209, %r23, -1;
	setp.lt.s32 	%p3, %r209, 0;
	mov.b64 	%rd557, 0;
	@%p3 bra 	$L__BB463_113;
	and.b32  	%r25, %r23, 7;
	setp.lt.u32 	%p4, %r209, 7;
	mov.b64 	%rd557, 0;
	@%p4 bra 	$L__BB463_84;
	add.s32 	%r207, %r23, -4;
	and.b32  	%r57, %r23, -8;
	neg.s32 	%r206, %r57;
	mov.b64 	%rd557, 0;
$L__BB463_58:
	.pragma "nounroll";
	add.s32 	%r30, %r207, 3;
	mul.wide.u32 	%rd270, %r30, 8;
	add.s64 	%rd271, %rd2, %rd270;
	ld.global.u64 	%rd133, [%rd271];
	or.b64  	%rd272, %rd548, %rd133;
	and.b64  	%rd273, %rd272, -4294967296;
	setp.ne.s64 	%p5, %rd273, 0;
	@%p5 bra 	$L__BB463_60;
	cvt.u32.u64 	%r58, %rd133;
	cvt.u32.u64 	%r59, %rd548;
	div.u32 	%r60, %r59, %r58;
	mul.lo.s32 	%r61, %r60, %r58;
	sub.s32 	%r62, %r59, %r61;
	cvt.u64.u32 	%rd519, %r60;
	cvt.u64.u32 	%rd520, %r62;
	bra.uni 	$L__BB463_61;
$L__BB463_60:
	div.s64 	%rd519, %rd548, %rd133;
	mul.lo.s64 	%rd274, %rd519, %rd133;
	sub.s64 	%rd520, %rd548, %rd274;
$L__BB463_61:
	add.s64 	%rd276, %rd1, %rd270;
	ld.global.u64 	%rd277, [%rd276];
	mad.lo.s64 	%rd140, %rd277, %rd520, %rd557;
	add.s32 	%r31, %r207, 2;
	mul.wide.u32 	%rd278, %r31, 8;
	add.s64 	%rd279, %rd2, %rd278;
	ld.global.u64 	%rd141, [%rd279];
	or.b64  	%rd280, %rd519, %rd141;
	and.b64  	%rd281, %rd280, -4294967296;
	setp.ne.s64 	%p6, %rd281, 0;
	@%p6 bra 	$L__BB463_63;
	cvt.u32.u64 	%r63, %rd141;
	cvt.u32.u64 	%r64, %rd519;
	div.u32 	%r65, %r64, %r63;
	mul.lo.s32 	%r66, %r65, %r63;
	sub.s32 	%r67, %r64, %r66;
	cvt.u64.u32 	%rd521, %r65;
	cvt.u64.u32 	%rd522, %r67;
	bra.uni 	$L__BB463_64;
$L__BB463_63:
	div.s64 	%rd521, %rd519, %rd141;
	mul.lo.s64 	%rd282, %rd521, %rd141;
	sub.s64 	%rd522, %rd519, %rd282;
$L__BB463_64:
	add.s64 	%rd284, %rd1, %rd278;
	ld.global.u64 	%rd285, [%rd284];
	mad.lo.s64 	%rd148, %rd285, %rd522, %rd140;
	add.s32 	%r32, %r207, 1;
	mul.wide.u32 	%rd286, %r32, 8;
	add.s64 	%rd287, %rd2, %rd286;
	ld.global.u64 	%rd149, [%rd287];
	or.b64  	%rd288, %rd521, %rd149;
	and.b64  	%rd289, %rd288, -4294967296;
	setp.ne.s64 	%p7, %rd289, 0;
	@%p7 bra 	$L__BB463_66;
	cvt.u32.u64 	%r68, %rd149;
	cvt.u32.u64 	%r69, %rd521;
	div.u32 	%r70, %r69, %r68;
	mul.lo.s32 	%r71, %r70, %r68;
	sub.s32 	%r72, %r69, %r71;
	cvt.u64.u32 	%rd523, %r70;
	cvt.u64.u32 	%rd524, %r72;
	bra.uni 	$L__BB463_67;
$L__BB463_66:
	div.s64 	%rd523, %rd521, %rd149;
	mul.lo.s64 	%rd290, %rd523, %rd149;
	sub.s64 	%rd524, %rd521, %rd290;
$L__BB463_67:
	add.s64 	%rd292, %rd1, %rd286;
	ld.global.u64 	%rd293, [%rd292];
	mad.lo.s64 	%rd156, %rd293, %rd524, %rd148;
	add.s32 	%r33, %r207, -4;
	mul.wide.u32 	%rd294, %r207, 8;
	add.s64 	%rd295, %rd2, %rd294;
	ld.global.u64 	%rd157, [%rd295];
	or.b64  	%rd296, %rd523, %rd157;
	and.b64  	%rd297, %rd296, -4294967296;
	setp.ne.s64 	%p8, %rd297, 0;
	@%p8 bra 	$L__BB463_69;
	cvt.u32.u64 	%r73, %rd157;
	cvt.u32.u64 	%r74, %rd523;
	div.u32 	%r75, %r74, %r73;
	mul.lo.s32 	%r76, %r75, %r73;
	sub.s32 	%r77, %r74, %r76;
	cvt.u64.u32 	%rd525, %r75;
	cvt.u64.u32 	%rd526, %r77;
	bra.uni 	$L__BB463_70;
$L__BB463_69:
	div.s64 	%rd525, %rd523, %rd157;
	mul.lo.s64 	%rd298, %rd525, %rd157;
	sub.s64 	%rd526, %rd523, %rd298;
$L__BB463_70:
	add.s64 	%rd300, %rd1, %rd294;
	ld.global.u64 	%rd301, [%rd300];
	mad.lo.s64 	%rd164, %rd301, %rd526, %rd156;
	add.s32 	%r34, %r207, -1;
	mul.wide.u32 	%rd302, %r34, 8;
	add.s64 	%rd303, %rd2, %rd302;
	ld.global.u64 	%rd165, [%rd303];
	or.b64  	%rd304, %rd525, %rd165;
	and.b64  	%rd305, %rd304, -4294967296;
	setp.ne.s64 	%p9, %rd305, 0;
	@%p9 bra 	$L__BB463_72;
	cvt.u32.u64 	%r78, %rd165;
	cvt.u32.u64 	%r79, %rd525;
	div.u32 	%r80, %r79, %r78;
	mul.lo.s32 	%r81, %r80, %r78;
	sub.s32 	%r82, %r79, %r81;
	cvt.u64.u32 	%rd527, %r80;
	cvt.u64.u32 	%rd528, %r82;
	bra.uni 	$L__BB463_73;
$L__BB463_72:
	div.s64 	%rd527, %rd525, %rd165;
	mul.lo.s64 	%rd306, %rd527, %rd165;
	sub.s64 	%rd528, %rd525, %rd306;
$L__BB463_73:
	add.s64 	%rd308, %rd1, %rd302;
	ld.global.u64 	%rd309, [%rd308];
	mad.lo.s64 	%rd172, %rd309, %rd528, %rd164;
	add.s32 	%r35, %r207, -2;
	mul.wide.u32 	%rd310, %r35, 8;
	add.s64 	%rd311, %rd2, %rd310;
	ld.global.u64 	%rd173, [%rd311];
	or.b64  	%rd312, %rd527, %rd173;
	and.b64  	%rd313, %rd312, -4294967296;
	setp.ne.s64 	%p10, %rd313, 0;
	@%p10 bra 	$L__BB463_75;
	cvt.u32.u64 	%r83, %rd173;
	cvt.u32.u64 	%r84, %rd527;
	div.u32 	%r85, %r84, %r83;
	mul.lo.s32 	%r86, %r85, %r83;
	sub.s32 	%r87, %r84, %r86;
	cvt.u64.u32 	%rd529, %r85;
	cvt.u64.u32 	%rd530, %r87;
	bra.uni 	$L__BB463_76;
$L__BB463_75:
	div.s64 	%rd529, %rd527, %rd173;
	mul.lo.s64 	%rd314, %rd529, %rd173;
	sub.s64 	%rd530, %rd527, %rd314;
$L__BB463_76:
	add.s64 	%rd316, %rd1, %rd310;
	ld.global.u64 	%rd317, [%rd316];
	mad.lo.s64 	%rd180, %rd317, %rd530, %rd172;
	add.s32 	%r36, %r207, -3;
	mul.wide.u32 	%rd318, %r36, 8;
	add.s64 	%rd319, %rd2, %rd318;
	ld.global.u64 	%rd181, [%rd319];
	or.b64  	%rd320, %rd529, %rd181;
	and.b64  	%rd321, %rd320, -4294967296;
	setp.ne.s64 	%p11, %rd321, 0;
	@%p11 bra 	$L__BB463_78;
	cvt.u32.u64 	%r88, %rd181;
	cvt.u32.u64 	%r89, %rd529;
	div.u32 	%r90, %r89, %r88;
	mul.lo.s32 	%r91, %r90, %r88;
	sub.s32 	%r92, %r89, %r91;
	cvt.u64.u32 	%rd531, %r90;
	cvt.u64.u32 	%rd532, %r92;
	bra.uni 	$L__BB463_79;
$L__BB463_78:
	div.s64 	%rd531, %rd529, %rd181;
	mul.lo.s64 	%rd322, %rd531, %rd181;
	sub.s64 	%rd532, %rd529, %rd322;
$L__BB463_79:
	add.s64 	%rd324, %rd1, %rd318;
	ld.global.u64 	%rd325, [%rd324];
	mad.lo.s64 	%rd188, %rd325, %rd532, %rd180;
	mul.wide.u32 	%rd326, %r33, 8;
	add.s64 	%rd327, %rd2, %rd326;
	ld.global.u64 	%rd189, [%rd327];
	or.b64  	%rd328, %rd531, %rd189;
	and.b64  	%rd329, %rd328, -4294967296;
	setp.ne.s64 	%p12, %rd329, 0;
	@%p12 bra 	$L__BB463_81;
	cvt.u32.u64 	%r93, %rd189;
	cvt.u32.u64 	%r94, %rd531;
	div.u32 	%r95, %r94, %r93;
	mul.lo.s32 	%r96, %r95, %r93;
	sub.s32 	%r97, %r94, %r96;
	cvt.u64.u32 	%rd548, %r95;
	cvt.u64.u32 	%rd534, %r97;
	bra.uni 	$L__BB463_82;
$L__BB463_81:
	div.s64 	%rd548, %rd531, %rd189;
	mul.lo.s64 	%rd330, %rd548, %rd189;
	sub.s64 	%rd534, %rd531, %rd330;
$L__BB463_82:
	add.s64 	%rd332, %rd1, %rd326;
	ld.global.u64 	%rd333, [%rd332];
	mad.lo.s64 	%rd557, %rd333, %rd534, %rd188;
	add.s32 	%r207, %r207, -8;
	add.s32 	%r206, %r206, 8;
	setp.ne.s32 	%p13, %r206, 0;
	@%p13 bra 	$L__BB463_58;
	add.s32 	%r209, %r207, 3;
$L__BB463_84:
	setp.eq.s32 	%p14, %r25, 0;
	@%p14 bra 	$L__BB463_113;
	and.b32  	%r41, %r23, 3;
	setp.lt.u32 	%p15, %r25, 4;
	@%p15 bra 	$L__BB463_99;
	mul.wide.u32 	%rd335, %r209, 8;
	add.s64 	%rd336, %rd2, %rd335;
	ld.global.u64 	%rd200, [%rd336];
	or.b64  	%rd337, %rd548, %rd200;
	and.b64  	%rd338, %rd337, -4294967296;
	setp.ne.s64 	%p16, %rd338, 0;
	@%p16 bra 	$L__BB463_88;
	cvt.u32.u64 	%r98, %rd200;
	cvt.u32.u64 	%r99, %rd548;
	div.u32 	%r100, %r99, %r98;
	mul.lo.s32 	%r101, %r100, %r98;
	sub.s32 	%r102, %r99, %r101;
	cvt.u64.u32 	%rd538, %r100;
	cvt.u64.u32 	%rd539, %r102;
	bra.uni 	$L__BB463_89;
$L__BB463_88:
	div.s64 	%rd538, %rd548, %rd200;
	mul.lo.s64 	%rd339, %rd538, %rd200;
	sub.s64 	%rd539, %rd548, %rd339;
$L__BB463_89:
	add.s64 	%rd341, %rd1, %rd335;
	ld.global.u64 	%rd342, [%rd341];
	mad.lo.s64 	%rd207, %rd342, %rd539, %rd557;
	add.s32 	%r42, %r209, -1;
	mul.wide.u32 	%rd343, %r42, 8;
	add.s64 	%rd344, %rd2, %rd343;
	ld.global.u64 	%rd208, [%rd344];
	or.b64  	%rd345, %rd538, %rd208;
	and.b64  	%rd346, %rd345, -4294967296;
	setp.ne.s64 	%p17, %rd346, 0;
	@%p17 bra 	$L__BB463_91;
	cvt.u32.u64 	%r103, %rd208;
	cvt.u32.u64 	%r104, %rd538;
	div.u32 	%r105, %r104, %r103;
	mul.lo.s32 	%r106, %r105, %r103;
	sub.s32 	%r107, %r104, %r106;
	cvt.u64.u32 	%rd540, %r105;
	cvt.u64.u32 	%rd541, %r107;
	bra.uni 	$L__BB463_92;
$L__BB463_91:
	div.s64 	%rd540, %rd538, %rd208;
	mul.lo.s64 	%rd347, %rd540, %rd208;
	sub.s64 	%rd541, %rd538, %rd347;
$L__BB463_92:
	add.s64 	%rd349, %rd1, %rd343;
	ld.global.u64 	%rd350, [%rd349];
	mad.lo.s64 	%rd215, %rd350, %rd541, %rd207;
	add.s32 	%r43, %r209, -2;
	mul.wide.u32 	%rd351, %r43, 8;
	add.s64 	%rd352, %rd2, %rd351;
	ld.global.u64 	%rd216, [%rd352];
	or.b64  	%rd353, %rd540, %rd216;
	and.b64  	%rd354, %rd353, -4294967296;
	setp.ne.s64 	%p18, %rd354, 0;
	@%p18 bra 	$L__BB463_94;
	cvt.u32.u64 	%r108, %rd216;
	cvt.u32.u64 	%r109, %rd540;
	div.u32 	%r110, %r109, %r108;
	mul.lo.s32 	%r111, %r110, %r108;
	sub.s32 	%r112, %r109, %r111;
	cvt.u64.u32 	%rd542, %r110;
	cvt.u64.u32 	%rd543, %r112;
	bra.uni 	$L__BB463_95;
$L__BB463_94:
	div.s64 	%rd542, %rd540, %rd216;
	mul.lo.s64 	%rd355, %rd542, %rd216;
	sub.s64 	%rd543, %rd540, %rd355;
$L__BB463_95:
	add.s64 	%rd357, %rd1, %rd351;
	ld.global.u64 	%rd358, [%rd357];
	mad.lo.s64 	%rd223, %rd358, %rd543, %rd215;
	add.s32 	%r44, %r209, -3;
	mul.wide.u32 	%rd359, %r44, 8;
	add.s64 	%rd360, %rd2, %rd359;
	ld.global.u64 	%rd224, [%rd360];
	or.b64  	%rd361, %rd542, %rd224;
	and.b64  	%rd362, %rd361, -4294967296;
	setp.ne.s64 	%p19, %rd362, 0;
	@%p19 bra 	$L__BB463_97;
	cvt.u32.u64 	%r113, %rd224;
	cvt.u32.u64 	%r114, %rd542;
	div.u32 	%r115, %r114, %r113;
	mul.lo.s32 	%r116, %r115, %r113;
	sub.s32 	%r117, %r114, %r116;
	cvt.u64.u32 	%rd548, %r115;
	cvt.u64.u32 	%rd545, %r117;
	bra.uni 	$L__BB463_98;
$L__BB463_97:
	div.s64 	%rd548, %rd542, %rd224;
	mul.lo.s64 	%rd363, %rd548, %rd224;
	sub.s64 	%rd545, %rd542, %rd363;
$L__BB463_98:
	add.s64 	%rd365, %rd1, %rd359;
	ld.global.u64 	%rd366, [%rd365];
	mad.lo.s64 	%rd557, %rd366, %rd545, %rd223;
	add.s32 	%r209, %r209, -4;
$L__BB463_99:
	setp.eq.s32 	%p20, %r41, 0;
	@%p20 bra 	$L__BB463_113;
	setp.eq.s32 	%p21, %r41, 1;
	@%p21 bra 	$L__BB463_108;
	mul.wide.u32 	%rd368, %r209, 8;
	add.s64 	%rd369, %rd2, %rd368;
	ld.global.u64 	%rd235, [%rd369];
	or.b64  	%rd370, %rd548, %rd235;
	and.b64  	%rd371, %rd370, -4294967296;
	setp.ne.s64 	%p22, %rd371, 0;
	@%p22 bra 	$L__BB463_103;
	cvt.u32.u64 	%r118, %rd235;
	cvt.u32.u64 	%r119, %rd548;
	div.u32 	%r120, %r119, %r118;
	mul.lo.s32 	%r121, %r120, %r118;
	sub.s32 	%r122, %r119, %r121;
	cvt.u64.u32 	%rd549, %r120;
	cvt.u64.u32 	%rd550, %r122;
	bra.uni 	$L__BB463_104;
$L__BB463_103:
	div.s64 	%rd549, %rd548, %rd235;
	mul.lo.s64 	%rd372, %rd549, %rd235;
	sub.s64 	%rd550, %rd548, %rd372;
$L__BB463_104:
	add.s64 	%rd374, %rd1, %rd368;
	ld.global.u64 	%rd375, [%rd374];
	mad.lo.s64 	%rd242, %rd375, %rd550, %rd557;
	add.s32 	%r47, %r209, -1;
	mul.wide.u32 	%rd376, %r47, 8;
	add.s64 	%rd377, %rd2, %rd376;
	ld.global.u64 	%rd243, [%rd377];
	or.b64  	%rd378, %rd549, %rd243;
	and.b64  	%rd379, %rd378, -4294967296;
	setp.ne.s64 	%p23, %rd379, 0;
	@%p23 bra 	$L__BB463_106;
	cvt.u32.u64 	%r123, %rd243;
	cvt.u32.u64 	%r124, %rd549;
	div.u32 	%r125, %r124, %r123;
	mul.lo.s32 	%r126, %r125, %r123;
	sub.s32 	%r127, %r124, %r126;
	cvt.u64.u32 	%rd548, %r125;
	cvt.u64.u32 	%rd552, %r127;
	bra.uni 	$L__BB463_107;
$L__BB463_106:
	div.s64 	%rd548, %rd549, %rd243;
	mul.lo.s64 	%rd380, %rd548, %rd243;
	sub.s64 	%rd552, %rd549, %rd380;
$L__BB463_107:
	add.s64 	%rd382, %rd1, %rd376;
	ld.global.u64 	%rd383, [%rd382];
	mad.lo.s64 	%rd557, %rd383, %rd552, %rd242;
	add.s32 	%r209, %r209, -2;
$L__BB463_108:
	and.b32  	%r128, %r23, 1;
	setp.eq.b32 	%p24, %r128, 1;
	not.pred 	%p25, %p24;
	@%p25 bra 	$L__BB463_113;
	mul.wide.u32 	%rd384, %r209, 8;
	add.s64 	%rd385, %rd2, %rd384;
	ld.global.u64 	%rd254, [%rd385];
	or.b64  	%rd386, %rd548, %rd254;
	and.b64  	%rd387, %rd386, -4294967296;
	setp.ne.s64 	%p26, %rd387, 0;
	@%p26 bra 	$L__BB463_111;
	cvt.u32.u64 	%r129, %rd254;
	cvt.u32.u64 	%r130, %rd548;
	rem.u32 	%r131, %r130, %r129;
	cvt.u64.u32 	%rd556, %r131;
	bra.uni 	$L__BB463_112;
$L__BB463_111:
	rem.s64 	%rd556, %rd548, %rd254;
$L__BB463_112:
	add.s64 	%rd389, %rd1, %rd384;
	ld.global.u64 	%rd390, [%rd389];
	mad.lo.s64 	%rd557, %rd390, %rd556, %rd557;
$L__BB463_113:
	shl.b64 	%rd391, %rd557, 1;
	add.s64 	%rd392, %rd3, %rd391;
	ld.global.u16 	%rs3, [%rd392];
	st.shared.u16 	[%r5], %rs3;
$L__BB463_114:
	bar.sync 	0;
	setp.lt.u32 	%p48, %r211, 66;
	@%p48 bra 	$L__BB463_118;
$L__BB463_115:
	shr.u32 	%r51, %r211, 1;
	setp.ge.u32 	%p49, %r1, %r51;
	@%p49 bra 	$L__BB463_117;
	ld.shared.u16 	%rs8, [%r5];
	and.b32  	%r200, %r211, 2046;
	add.s32 	%r201, %r5, %r200;
	ld.shared.u16 	%rs9, [%r201];
	// begin inline asm
	{ max.bf16 %rs7,%rs8,%rs9;
}
	// end inline asm
	st.shared.u16 	[%r5], %rs7;
$L__BB463_117:
	bar.sync 	0;
	setp.gt.u32 	%p50, %r211, 131;
	mov.u32 	%r211, %r51;
	@%p50 bra 	$L__BB463_115;
$L__BB463_118:
	setp.gt.u32 	%p51, %r1, 31;
	@%p51 bra 	$L__BB463_121;
	ld.shared.u16 	%rs11, [%r5];
	ld.shared.u16 	%rs12, [%r5+64];
	// begin inline asm
	{ max.bf16 %rs10,%rs11,%rs12;
}
	// end inline asm
	st.volatile.shared.u16 	[%r5], %rs10;
	ld.shared.u16 	%rs15, [%r5+32];
	// begin inline asm
	{ max.bf16 %rs13,%rs10,%rs15;
}
	// end inline asm
	st.volatile.shared.u16 	[%r5], %rs13;
	ld.shared.u16 	%rs18, [%r5+16];
	// begin inline asm
	{ max.bf16 %rs16,%rs13,%rs18;
}
	// end inline asm
	st.volatile.shared.u16 	[%r5], %rs16;
	ld.shared.u16 	%rs21, [%r5+8];
	// begin inline asm
	{ max.bf16 %rs19,%rs16,%rs21;
}
	// end inline asm
	st.volatile.shared.u16 	[%r5], %rs19;
	ld.shared.u16 	%rs24, [%r5+4];
	// begin inline asm
	{ max.bf16 %rs22,%rs19,%rs24;
}
	// end inline asm
	st.volatile.shared.u16 	[%r5], %rs22;
	ld.shared.u16 	%rs27, [%r5+2];
	// begin inline asm
	{ max.bf16 %rs25,%rs22,%rs27;
}
	// end inline asm
	st.volatile.shared.u16 	[%r5], %rs25;
	setp.ne.s32 	%p52, %r1, 0;
	@%p52 bra 	$L__BB463_121;
	cvta.to.global.u64 	%rd470, %rd260;
	mul.wide.u32 	%rd471, %r2, 2;
	add.s64 	%rd472, %rd470, %rd471;
	ld.shared.u16 	%rs28, [maxsdata_bf16];
	st.global.u16 	[%rd472], %rs28;
$L__BB463_121:
	ret;

}
	// .globl	contiguous_max2_bf16
.visible .entry contiguous_max2_bf16(
	.param .u64 .ptr .align 1 contiguous_max2_bf16_param_0,
	.param .u64 .ptr .align 1 contiguous_max2_bf16_param_1,
	.param .u64 .ptr .align 1 contiguous_max2_bf16_param_2,
	.param .u64 .ptr .align 1 contiguous_max2_bf16_param_3,
	.param .u64 contiguous_max2_bf16_param_4,
	.param .u64 contiguous_max2_bf16_param_5,
	.param .u64 contiguous_max2_bf16_param_6
)
{
	.reg .pred 	%p<53>;
	.reg .b16 	%rs<29>;
	.reg .b32 	%r<216>;
	.reg .b64 	%rd<572>;

	ld.param.u64 	%rd266, [contiguous_max2_bf16_param_1];
	ld.param.u64 	%rd267, [contiguous_max2_bf16_param_2];
	ld.param.u64 	%rd268, [contiguous_max2_bf16_param_3];
	ld.param.u64 	%rd263, [contiguous_max2_bf16_param_4];
	ld.param.u64 	%rd264, [contiguous_max2_bf16_param_5];
	ld.param.u64 	%rd265, [contiguous_max2_bf16_param_6];
	cvta.to.global.u64 	%rd1, %rd268;
	cvta.to.global.u64 	%rd2, %rd267;
	cvta.to.global.u64 	%rd571, %rd266;
	mov.u32 	%r1, %tid.x;
	mov.u32 	%r2, %ctaid.x;
	mov.u32 	%r215, %ntid.x;
	mul.lo.s32 	%r51, %r2, %r215;
	shl.b32 	%r52, %r51, 1;
	add.s32 	%r4, %r52, %r1;
	mov.b16 	%rs2, -128;
	// begin inline asm
	cvt.rn.bf16.u16 %rs1, %rs2;
	// end inline asm
	shl.b32 	%r53, %r1, 1;
	mov.u32 	%r54, maxsdata_bf16;
	add.s32 	%r5, %r54, %r53;
	st.shared.u16 	[%r5], %rs1;
	add.s32 	%r55, %r4, %r215;
	cvt.u64.u32 	%rd4, %r55;
	setp.le.u64 	%p1, %rd264, %rd4;
	@%p1 bra 	$L__BB464_54;
	cvt.u64.u32 	%rd401, %r4;
	mov.u32 	%r132, %ctaid.y;
	cvt.u64.u32 	%rd402, %r132;
	mul.lo.s64 	%rd403, %rd264, %rd402;
	add.s64 	%rd525, %rd403, %rd401;
	add.s64 	%rd523, %rd403, %rd4;
	cvt.u32.u64 	%r6, %rd263;
	add.s32 	%r209, %r6, -1;
	setp.lt.s32 	%p27, %r209, 0;
	mov.b64 	%rd529, 0;
	mov.u64 	%rd530, %rd529;
	@%p27 bra 	$L__BB464_53;
	setp.lt.u32 	%p28, %r209, 3;
	mov.b64 	%rd530, 0;
	mov.u64 	%rd529, %rd530;
	@%p28 bra 	$L__BB464_30;
	add.s32 	%r207, %r6, -2;
	and.b32  	%r133, %r6, -4;
	neg.s32 	%r206, %r133;
	mov.b64 	%rd530, 0;
$L__BB464_4:
	.pragma "nounroll";
	add.s32 	%r12, %r207, 1;
	mul.wide.u32 	%rd407, %r12, 8;
	add.s64 	%rd408, %rd2, %rd407;
	ld.global.u64 	%rd11, [%rd408];
	or.b64  	%rd409, %rd525, %rd11;
	and.b64  	%rd410, %rd409, -4294967296;
	setp.ne.s64 	%p29, %rd410, 0;
	@%p29 bra 	$L__BB464_6;
	cvt.u32.u64 	%r134, %rd11;
	cvt.u32.u64 	%r135, %rd525;
	div.u32 	%r136, %r135, %r134;
	mul.lo.s32 	%r137, %r136, %r134;
	sub.s32 	%r138, %r135, %r137;
	cvt.u64.u32 	%rd491, %r136;
	cvt.u64.u32 	%rd492, %r138;
	bra.uni 	$L__BB464_7;
$L__BB464_6:
	div.s64 	%rd491, %rd525, %rd11;
	mul.lo.s64 	%rd411, %rd491, %rd11;
	sub.s64 	%rd492, %rd525, %rd411;
$L__BB464_7:
	mul.wide.u32 	%rd412, %r12, 8;
	add.s64 	%rd413, %rd1, %rd412;
	ld.global.u64 	%rd18, [%rd413];
	mad.lo.s64 	%rd19, %rd18, %rd492, %rd529;
	or.b64  	%rd414, %rd523, %rd11;
	and.b64  	%rd415, %rd414, -4294967296;
	setp.ne.s64 	%p30, %rd415, 0;
	@%p30 bra 	$L__BB464_9;
	cvt.u32.u64 	%r139, %rd11;
	cvt.u32.u64 	%r140, %rd523;
	div.u32 	%r141, %r140, %r139;
	mul.lo.s32 	%r142, %r141, %r139;
	sub.s32 	%r143, %r140, %r142;
	cvt.u64.u32 	%rd493, %r141;
	cvt.u64.u32 	%rd494, %r143;
	bra.uni 	$L__BB464_10;
$L__BB464_9:
	div.s64 	%rd493, %rd523, %rd11;
	mul.lo.s64 	%rd416, %rd493, %rd11;
	sub.s64 	%rd494, %rd523, %rd416;
$L__BB464_10:
	mad.lo.s64 	%rd26, %rd494, %rd18, %rd530;
	mul.wide.u32 	%rd417, %r207, 8;
	add.s64 	%rd418, %rd2, %rd417;
	ld.global.u64 	%rd27, [%rd418];
	or.b64  	%rd419, %rd491, %rd27;
	and.b64  	%rd420, %rd419, -4294967296;
	setp.ne.s64 	%p31, %rd420, 0;
	@%p31 bra 	$L__BB464_12;
	cvt.u32.u64 	%r144, %rd27;
	cvt.u32.u64 	%r145, %rd491;
	div.u32 	%r146, %r145, %r144;
	mul.lo.s32 	%r147, %r146, %r144;
	sub.s32 	%r148, %r145, %r147;
	cvt.u64.u32 	%rd495, %r146;
	cvt.u64.u32 	%rd496, %r148;
	bra.uni 	$L__BB464_13;
$L__BB464_12:
	div.s64 	%rd495, %rd491, %rd27;
	mul.lo.s64 	%rd421, %rd495, %rd27;
	sub.s64 	%rd496, %rd491, %rd421;
$L__BB464_13:
	mul.wide.u32 	%rd422, %r207, 8;
	add.s64 	%rd423, %rd1, %rd422;
	ld.global.u64 	%rd34, [%rd423];
	mad.lo.s64 	%rd35, %rd34, %rd496, %rd19;
	or.b64  	%rd424, %rd493, %rd27;
	and.b64  	%rd425, %rd424, -4294967296;
	setp.ne.s64 	%p32, %rd425, 0;
	@%p32 bra 	$L__BB464_15;
	cvt.u32.u64 	%r149, %rd27;
	cvt.u32.u64 	%r150, %rd493;
	div.u32 	%r151, %r150, %r149;
	mul.lo.s32 	%r152, %r151, %r149;
	sub.s32 	%r153, %r150, %r152;
	cvt.u64.u32 	%rd497, %r151;
	cvt.u64.u32 	%rd498, %r153;
	bra.uni 	$L__BB464_16;
$L__BB464_15:
	div.s64 	%rd497, %rd493, %rd27;
	mul.lo.s64 	%rd426, %rd497, %rd27;
	sub.s64 	%rd498, %rd493, %rd426;
$L__BB464_16:
	mad.lo.s64 	%rd42, %rd498, %rd34, %rd26;
	add.s32 	%r13, %r207, -1;
	mul.wide.u32 	%rd427, %r13, 8;
	add.s64 	%rd428, %rd2, %rd427;
	ld.global.u64 	%rd43, [%rd428];
	or.b64  	%rd429, %rd495, %rd43;
	and.b64  	%rd430, %rd429, -4294967296;
	setp.ne.s64 	%p33, %rd430, 0;
	@%p33 bra 	$L__BB464_18;
	cvt.u32.u64 	%r154, %rd43;
	cvt.u32.u64 	%r155, %rd495;
	div.u32 	%r156, %r155, %r154;
	mul.lo.s32 	%r157, %r156, %r154;
	sub.s32 	%r158, %r155, %r157;
	cvt.u64.u32 	%rd499, %r156;
	cvt.u64.u32 	%rd500, %r158;
	bra.uni 	$L__BB464_19;
$L__BB464_18:
	div.s64 	%rd499, %rd495, %rd43;
	mul.lo.s64 	%rd431, %rd499, %rd43;
	sub.s64 	%rd500, %rd495, %rd431;
$L__BB464_19:
	mul.wide.u32 	%rd432, %r13, 8;
	add.s64 	%rd433, %rd1, %rd432;
	ld.global.u64 	%rd50, [%rd433];
	mad.lo.s64 	%rd51, %rd50, %rd500, %rd35;
	or.b64  	%rd434, %rd497, %rd43;
	and.b64  	%rd435, %rd434, -4294967296;
	setp.ne.s64 	%p34, %rd435, 0;
	@%p34 bra 	$L__BB464_21;
	cvt.u32.u64 	%r159, %rd43;
	cvt.u32.u64 	%r160, %rd497;
	div.u32 	%r161, %r160, %r159;
	mul.lo.s32 	%r162, %r161, %r159;
	sub.s32 	%r163, %r160, %r162;
	cvt.u64.u32 	%rd501, %r161;
	cvt.u64.u32 	%rd502, %r163;
	bra.uni 	$L__BB464_22;
$L__BB464_21:
	div.s64 	%rd501, %rd497, %rd43;
	mul.lo.s64 	%rd436, %rd501, %rd43;
	sub.s64 	%rd502, %rd497, %rd436;
$L__BB464_22:
	mad.lo.s64 	%rd58, %rd502, %rd50, %rd42;
	add.s32 	%r164, %r207, -2;
	mul.wide.u32 	%rd437, %r164, 8;
	add.s64 	%rd438, %rd2, %rd437;
	ld.global.u64 	%rd59, [%rd438];
	or.b64  	%rd439, %rd499, %rd59;
	and.b64  	%rd440, %rd439, -4294967296;
	setp.ne.s64 	%p35, %rd440, 0;
	@%p35 bra 	$L__BB464_24;
	cvt.u32.u64 	%r165, %rd59;
	cvt.u32.u64 	%r166, %rd499;
	div.u32 	%r167, %r166, %r165;
	mul.lo.s32 	%r168, %r167, %r165;
	sub.s32 	%r169, %r166, %r168;
	cvt.u64.u32 	%rd525, %r167;
	cvt.u64.u32 	%rd504, %r169;
	bra.uni 	$L__BB464_25;
$L__BB464_24:
	div.s64 	%rd525, %rd499, %rd59;
	mul.lo.s64 	%rd441, %rd525, %rd59;
	sub.s64 	%rd504, %rd499, %rd441;
$L__BB464_25:
	mul.wide.u32 	%rd442, %r164, 8;
	add.s64 	%rd443, %rd1, %rd442;
	ld.global.u64 	%rd66, [%rd443];
	mad.lo.s64 	%rd529, %rd66, %rd504, %rd51;
	or.b64  	%rd444, %rd501, %rd59;
	and.b64  	%rd445, %rd444, -4294967296;
	setp.ne.s64 	%p36, %rd445, 0;
	@%p36 bra 	$L__BB464_27;
	cvt.u32.u64 	%r171, %rd59;
	cvt.u32.u64 	%r172, %rd501;
	div.u32 	%r173, %r172, %r171;
	mul.lo.s32 	%r174, %r173, %r171;
	sub.s32 	%r175, %r172, %r174;
	cvt.u64.u32 	%rd523, %r173;
	cvt.u64.u32 	%rd506, %r175;
	bra.uni 	$L__BB464_28;
$L__BB464_27:
	div.s64 	%rd523, %rd501, %rd59;
	mul.lo.s64 	%rd446, %rd523, %rd59;
	sub.s64 	%rd506, %rd501, %rd446;
$L__BB464_28:
	mad.lo.s64 	%rd530, %rd506, %rd66, %rd58;
	add.s32 	%r207, %r207, -4;
	add.s32 	%r206, %r206, 4;
	setp.ne.s32 	%p37, %r206, 0;
	@%p37 bra 	$L__BB464_4;
	add.s32 	%r209, %r207, 1;
$L__BB464_30:
	and.b32  	%r18, %r6, 3;
	setp.eq.s32 	%p38, %r18, 0;
	@%p38 bra 	$L__BB464_53;
	setp.eq.s32 	%p39, %r18, 1;
	@%p39 bra 	$L__BB464_45;
	mul.wide.u32 	%rd448, %r209, 8;
	add.s64 	%rd449, %rd2, %rd448;
	ld.global.u64 	%rd81, [%rd449];
	or.b64  	%rd450, %rd525, %rd81;
	and.b64  	%rd451, %rd450, -4294967296;
	setp.ne.s64 	%p40, %rd451, 0;
	@%p40 bra 	$L__BB464_34;
	cvt.u32.u64 	%r176, %rd81;
	cvt.u32.u64 	%r177, %rd525;
	div.u32 	%r178, %r177, %r176;
	mul.lo.s32 	%r179, %r178, %r176;
	sub.s32 	%r180, %r177, %r179;
	cvt.u64.u32 	%rd513, %r178;
	cvt.u64.u32 	%rd514, %r180;
	bra.uni 	$L__BB464_35;
$L__BB464_34:
	div.s64 	%rd513, %rd525, %rd81;
	mul.lo.s64 	%rd452, %rd513, %rd81;
	sub.s64 	%rd514, %rd525, %rd452;
$L__BB464_35:
	add.s64 	%rd454, %rd1, %rd448;
	ld.global.u64 	%rd88, [%rd454];
	mad.lo.s64 	%rd89, %rd88, %rd514, %rd529;
	or.b64  	%rd455, %rd523, %rd81;
	and.b64  	%rd456, %rd455, -4294967296;
	setp.ne.s64 	%p41, %rd456, 0;
	@%p41 bra 	$L__BB464_37;
	cvt.u32.u64 	%r181, %rd81;
	cvt.u32.u64 	%r182, %rd523;
	div.u32 	%r183, %r182, %r181;
	mul.lo.s32 	%r184, %r183, %r181;
	sub.s32 	%r185, %r182, %r184;
	cvt.u64.u32 	%rd515, %r183;
	cvt.u64.u32 	%rd516, %r185;
	bra.uni 	$L__BB464_38;
$L__BB464_37:
	div.s64 	%rd515, %rd523, %rd81;
	mul.lo.s64 	%rd457, %rd515, %rd81;
	sub.s64 	%rd516, %rd523, %rd457;
$L__BB464_38:
	mad.lo.s64 	%rd96, %rd516, %rd88, %rd530;
	add.s32 	%r19, %r209, -1;
	mul.wide.u32 	%rd458, %r19, 8;
	add.s64 	%rd459, %rd2, %rd458;
	ld.global.u64 	%rd97, [%rd459];
	or.b64  	%rd460, %rd513, %rd97;
	and.b64  	%rd461, %rd460, -4294967296;
	setp.ne.s64 	%p42, %rd461, 0;
	@%p42 bra 	$L__BB464_40;
	cvt.u32.u64 	%r186, %rd97;
	cvt.u32.u64 	%r187, %rd513;
	div.u32 	%r188, %r187, %r186;
	mul.lo.s32 	%r189, %r188, %r186;
	sub.s32 	%r190, %r187, %r189;
	cvt.u64.u32 	%rd525, %r188;
	cvt.u64.u32 	%rd518, %r190;
	bra.uni 	$L__BB464_41;
$L__BB464_40:
	div.s64 	%rd525, %rd513, %rd97;
	mul.lo.s64 	%rd462, %rd525, %rd97;
	sub.s64 	%rd518, %rd513, %rd462;
$L__BB464_41:
	add.s64 	%rd464, %rd1, %rd458;
	ld.global.u64 	%rd104, [%rd464];
	mad.lo.s64 	%rd529, %rd104, %rd518, %rd89;
	or.b64  	%rd465, %rd515, %rd97;
	and.b64  	%rd466, %rd465, -4294967296;
	setp.ne.s64 	%p43, %rd466, 0;
	@%p43 bra 	$L__BB464_43;
	cvt.u32.u64 	%r191, %rd97;
	cvt.u32.u64 	%r192, %rd515;
	div.u32 	%r193, %r192, %r191;
	mul.lo.s32 	%r194, %r193, %r191;
	sub.s32 	%r195, %r192, %r194;
	cvt.u64.u32 	%rd523, %r193;
	cvt.u64.u32 	%rd520, %r195;
	bra.uni 	$L__BB464_44;
$L__BB464_43:
	div.s64 	%rd523, %rd515, %rd97;
	mul.lo.s64 	%rd467, %rd523, %rd97;
	sub.s64 	%rd520, %rd515, %rd467;
$L__BB464_44:
	mad.lo.s64 	%rd530, %rd520, %rd104, %rd96;
	add.s32 	%r209, %r209, -2;
$L__BB464_45:
	and.b32  	%r196, %r6, 1;
	setp.eq.b32 	%p44, %r196, 1;
	not.pred 	%p45, %p44;
	@%p45 bra 	$L__BB464_53;
	mul.wide.u32 	%rd468, %r209, 8;
	add.s64 	%rd469, %rd2, %rd468;
	ld.global.u64 	%rd119, [%rd469];
	or.b64  	%rd470, %rd525, %rd119;
	and.b64  	%rd471, %rd470, -4294967296;
	setp.ne.s64 	%p46, %rd471, 0;
	@%p46 bra 	$L__BB464_48;
	cvt.u32.u64 	%r197, %rd119;
	cvt.u32.u64 	%r198, %rd525;
	rem.u32 	%r199, %r198, %r197;
	cvt.u64.u32 	%rd527, %r199;
	bra.uni 	$L__BB464_49;
$L__BB464_48:
	rem.s64 	%rd527, %rd525, %rd119;
$L__BB464_49:
	add.s64 	%rd473, %rd1, %rd468;
	ld.global.u64 	%rd123, [%rd473];
	mad.lo.s64 	%rd529, %rd123, %rd527, %rd529;
	or.b64  	%rd474, %rd523, %rd119;
	and.b64  	%rd475, %rd474, -4294967296;
	setp.ne.s64 	%p47, %rd475, 0;
	@%p47 bra 	$L__BB464_51;
	cvt.u32.u64 	%r200, %rd119;
	cvt.u32.u64 	%r201, %rd523;
	rem.u32 	%r202, %r201, %r200;
	cvt.u64.u32 	%rd528, %r202;
	bra.uni 	$L__BB464_52;
$L__BB464_51:
	rem.s64 	%rd528, %rd523, %rd119;
$L__BB464_52:
	mad.lo.s64 	%rd530, %rd528, %rd123, %rd530;
$L__BB464_53:
	shl.b64 	%rd476, %rd529, 1;
	add.s64 	%rd477, %rd571, %rd476;
	ld.global.u16 	%rs5, [%rd477];
	shl.b64 	%rd478, %rd530, 1;
	add.s64 	%rd479, %rd571, %rd478;
	ld.global.u16 	%rs6, [%rd479];
	// begin inline asm
	{ max.bf16 %rs4,%rs5,%rs6;
}
	// end inline asm
	st.shared.u16 	[%r5], %rs4;
	bra.uni 	$L__BB464_114;
$L__BB464_54:
	cvt.u64.u32 	%rd131, %r4;
	setp.le.u64 	%p2, %rd264, %rd131;
	@%p2 bra 	$L__BB464_114;
	mov.u32 	%r56, %ctaid.y;
	cvt.u64.u32 	%rd269, %r56;
	mad.lo.s64 	%rd562, %rd264, %rd269, %rd131;
	cvt.u32.u64 	%r22, %rd263;
	add.s32 	%r213, %r22, -1;
	setp.lt.s32 	%p3, %r213, 0;
	@%p3 bra 	$L__BB464_113;
	and.b32  	%r24, %r22, 7;
	setp.lt.u32 	%p4, %r213, 7;
	@%p4 bra 	$L__BB464_84;
	add.s32 	%r211, %r22, -4;
	and.b32  	%r57, %r22, -8;
	neg.s32 	%r210, %r57;
$L__BB464_58:
	.pragma "nounroll";
	add.s32 	%r29, %r211, 3;
	mul.wide.u32 	%rd271, %r29, 8;
	add.s64 	%rd272, %rd2, %rd271;
	ld.global.u64 	%rd135, [%rd272];
	or.b64  	%rd273, %rd562, %rd135;
	and.b64  	%rd274, %rd273, -4294967296;
	setp.ne.s64 	%p5, %rd274, 0;
	@%p5 bra 	$L__BB464_60;
	cvt.u32.u64 	%r58, %rd135;
	cvt.u32.u64 	%r59, %rd562;
	div.u32 	%r60, %r59, %r58;
	mul.lo.s32 	%r61, %r60, %r58;
	sub.s32 	%r62, %r59, %r61;
	cvt.u64.u32 	%rd533, %r60;
	cvt.u64.u32 	%rd534, %r62;
	bra.uni 	$L__BB464_61;
$L__BB464_60:
	div.s64 	%rd533, %rd562, %rd135;
	mul.lo.s64 	%rd275, %rd533, %rd135;
	sub.s64 	%rd534, %rd562, %rd275;
$L__BB464_61:
	add.s64 	%rd277, %rd1, %rd271;
	ld.global.u64 	%rd278, [%rd277];
	mul.lo.s64 	%rd142, %rd278, %rd534;
	add.s32 	%r30, %r211, 2;
	mul.wide.u32 	%rd279, %r30, 8;
	add.s64 	%rd280, %rd2, %rd279;
	ld.global.u64 	%rd143, [%rd280];
	or.b64  	%rd281, %rd533, %rd143;
	and.b64  	%rd282, %rd281, -4294967296;
	setp.ne.s64 	%p6, %rd282, 0;
	@%p6 bra 	$L__BB464_63;
	cvt.u32.u64 	%r63, %rd143;
	cvt.u32.u64 	%r64, %rd533;
	div.u32 	%r65, %r64, %r63;
	mul.lo.s32 	%r66, %r65, %r63;
	sub.s32 	%r67, %r64, %r66;
	cvt.u64.u32 	%rd535, %r65;
	cvt.u64.u32 	%rd536, %r67;
	bra.uni 	$L__BB464_64;
$L__BB464_63:
	div.s64 	%rd535, %rd533, %rd143;
	mul.lo.s64 	%rd283, %rd535, %rd143;
	sub.s64 	%rd536, %rd533, %rd283;
$L__BB464_64:
	add.s64 	%rd285, %rd1, %rd279;
	ld.global.u64 	%rd286, [%rd285];
	mad.lo.s64 	%rd150, %rd286, %rd536, %rd142;
	add.s32 	%r31, %r211, 1;
	mul.wide.u32 	%rd287, %r31, 8;
	add.s64 	%rd288, %rd2, %rd287;
	ld.global.u64 	%rd151, [%rd288];
	or.b64  	%rd289, %rd535, %rd151;
	and.b64  	%rd290, %rd289, -4294967296;
	setp.ne.s64 	%p7, %rd290, 0;
	@%p7 bra 	$L__BB464_66;
	cvt.u32.u64 	%r68, %rd151;
	cvt.u32.u64 	%r69, %rd535;
	div.u32 	%r70, %r69, %r68;
	mul.lo.s32 	%r71, %r70, %r68;
	sub.s32 	%r72, %r69, %r71;
	cvt.u64.u32 	%rd537, %r70;
	cvt.u64.u32 	%rd538, %r72;
	bra.uni 	$L__BB464_67;
$L__BB464_66:
	div.s64 	%rd537, %rd535, %rd151;
	mul.lo.s64 	%rd291, %rd537, %rd151;
	sub.s64 	%rd538, %rd535, %rd291;
$L__BB464_67:
	add.s64 	%rd293, %rd1, %rd287;
	ld.global.u64 	%rd294, [%rd293];
	mad.lo.s64 	%rd158, %rd294, %rd538, %rd150;
	add.s32 	%r32, %r211, -4;
	mul.wide.u32 	%rd295, %r211, 8;
	add.s64 	%rd296, %rd2, %rd295;
	ld.global.u64 	%rd159, [%rd296];
	or.b64  	%rd297, %rd537, %rd159;
	and.b64  	%rd298, %rd297, -4294967296;
	setp.ne.s64 	%p8, %rd298, 0;
	@%p8 bra 	$L__BB464_69;
	cvt.u32.u64 	%r73, %rd159;
	cvt.u32.u64 	%r74, %rd537;
	div.u32 	%r75, %r74, %r73;
	mul.lo.s32 	%r76, %r75, %r73;
	sub.s32 	%r77, %r74, %r76;
	cvt.u64.u32 	%rd539, %r75;
	cvt.u64.u32 	%rd540, %r77;
	bra.uni 	$L__BB464_70;
$L__BB464_69:
	div.s64 	%rd539, %rd537, %rd159;
	mul.lo.s64 	%rd299, %rd539, %rd159;
	sub.s64 	%rd540, %rd537, %rd299;
$L__BB464_70:
	add.s64 	%rd301, %rd1, %rd295;
	ld.global.u64 	%rd302, [%rd301];
	mad.lo.s64 	%rd166, %rd302, %rd540, %rd158;
	add.s32 	%r33, %r211, -1;
	mul.wide.u32 	%rd303, %r33, 8;
	add.s64 	%rd304, %rd2, %rd303;
	ld.global.u64 	%rd167, [%rd304];
	or.b64  	%rd305, %rd539, %rd167;
	and.b64  	%rd306, %rd305, -4294967296;
	setp.ne.s64 	%p9, %rd306, 0;
	@%p9 bra 	$L__BB464_72;
	cvt.u32.u64 	%r78, %rd167;
	cvt.u32.u64 	%r79, %rd539;
	div.u32 	%r80, %r79, %r78;
	mul.lo.s32 	%r81, %r80, %r78;
	sub.s32 	%r82, %r79, %r81;
	cvt.u64.u32 	%rd541, %r80;
	cvt.u64.u32 	%rd542, %r82;
	bra.uni 	$L__BB464_73;
$L__BB464_72:
	div.s64 	%rd541, %rd539, %rd167;
	mul.lo.s64 	%rd307, %rd541, %rd167;
	sub.s64 	%rd542, %rd539, %rd307;
$L__BB464_73:
	add.s64 	%rd309, %rd1, %rd303;
	ld.global.u64 	%rd310, [%rd309];
	mad.lo.s64 	%rd174, %rd310, %rd542, %rd166;
	add.s32 	%r34, %r211, -2;
	mul.wide.u32 	%rd311, %r34, 8;
	add.s64 	%rd312, %rd2, %rd311;
	ld.global.u64 	%rd175, [%rd312];
	or.b64  	%rd313, %rd541, %rd175;
	and.b64  	%rd314, %rd313, -4294967296;
	setp.ne.s64 	%p10, %rd314, 0;
	@%p10 bra 	$L__BB464_75;
	cvt.u32.u64 	%r83, %rd175;
	cvt.u32.u64 	%r84, %rd541;
	div.u32 	%r85, %r84, %r83;
	mul.lo.s32 	%r86, %r85, %r83;
	sub.s32 	%r87, %r84, %r86;
	cvt.u64.u32 	%rd543, %r85;
	cvt.u64.u32 	%rd544, %r87;
	bra.uni 	$L__BB464_76;
$L__BB464_75:
	div.s64 	%rd543, %rd541, %rd175;
	mul.lo.s64 	%rd315, %rd543, %rd175;
	sub.s64 	%rd544, %rd541, %rd315;
$L__BB464_76:
	add.s64 	%rd317, %rd1, %rd311;
	ld.global.u64 	%rd318, [%rd317];
	mad.lo.s64 	%rd182, %rd318, %rd544, %rd174;
	add.s32 	%r35, %r211, -3;
	mul.wide.u32 	%rd319, %r35, 8;
	add.s64 	%rd320, %rd2, %rd319;
	ld.global.u64 	%rd183, [%rd320];
	or.b64  	%rd321, %rd543, %rd183;
	and.b64  	%rd322, %rd321, -4294967296;
	setp.ne.s64 	%p11, %rd322, 0;
	@%p11 bra 	$L__BB464_78;
	cvt.u32.u64 	%r88, %rd183;
	cvt.u32.u64 	%r89, %rd543;
	div.u32 	%r90, %r89, %r88;
	mul.lo.s32 	%r91, %r90, %r88;
	sub.s32 	%r92, %r89, %r91;
	cvt.u64.u32 	%rd545, %r90;
	cvt.u64.u32 	%rd546, %r92;
	bra.uni 	$L__BB464_79;
$L__BB464_78:
	div.s64 	%rd545, %rd543, %rd183;
	mul.lo.s64 	%rd323, %rd545, %rd183;
	sub.s64 	%rd546, %rd543, %rd323;
$L__BB464_79:
	add.s64 	%rd325, %rd1, %rd319;
	ld.global.u64 	%rd326, [%rd325];
	mad.lo.s64 	%rd190, %rd326, %rd546, %rd182;
	mul.wide.u32 	%rd327, %r32, 8;
	add.s64 	%rd328, %rd2, %rd327;
	ld.global.u64 	%rd191, [%rd328];
	or.b64  	%rd329, %rd545, %rd191;
	and.b64  	%rd330, %rd329, -4294967296;
	setp.ne.s64 	%p12, %rd330, 0;
	@%p12 bra 	$L__BB464_81;
	cvt.u32.u64 	%r93, %rd191;
	cvt.u32.u64 	%r94, %rd545;
	div.u32 	%r95, %r94, %r93;
	mul.lo.s32 	%r96, %r95, %r93;
	sub.s32 	%r97, %r94, %r96;
	cvt.u64.u32 	%rd562, %r95;
	cvt.u64.u32 	%rd548, %r97;
	bra.uni 	$L__BB464_82;
$L__BB464_81:
	div.s64 	%rd562, %rd545, %rd191;
	mul.lo.s64 	%rd331, %rd562, %rd191;
	sub.s64 	%rd548, %rd545, %rd331;
$L__BB464_82:
	add.s64 	%rd333, %rd1, %rd327;
	ld.global.u64 	%rd334, [%rd333];
	mad.lo.s64 	%rd335, %rd334, %rd548, %rd190;
	shl.b64 	%rd336, %rd335, 1;
	add.s64 	%rd571, %rd571, %rd336;
	add.s32 	%r211, %r211, -8;
	add.s32 	%r210, %r210, 8;
	setp.ne.s32 	%p13, %r210, 0;
	@%p13 bra 	$L__BB464_58;
	add.s32 	%r213, %r211, 3;
$L__BB464_84:
	setp.eq.s32 	%p14, %r24, 0;
	@%p14 bra 	$L__BB464_113;
	and.b32  	%r40, %r22, 3;
	setp.lt.u32 	%p15, %r24, 4;
	@%p15 bra 	$L__BB464_99;
	mul.wide.u32 	%rd338, %r213, 8;
	add.s64 	%rd339, %rd2, %rd338;
	ld.global.u64 	%rd202, [%rd339];
	or.b64  	%rd340, %rd562, %rd202;
	and.b64  	%rd341, %rd340, -4294967296;
	setp.ne.s64 	%p16, %rd341, 0;
	@%p16 bra 	$L__BB464_88;
	cvt.u32.u64 	%r98, %rd202;
	cvt.u32.u64 	%r99, %rd562;
	div.u32 	%r100, %r99, %r98;
	mul.lo.s32 	%r101, %r100, %r98;
	sub.s32 	%r102, %r99, %r101;
	cvt.u64.u32 	%rd552, %r100;
	cvt.u64.u32 	%rd553, %r102;
	bra.uni 	$L__BB464_89;
$L__BB464_88:
	div.s64 	%rd552, %rd562, %rd202;
	mul.lo.s64 	%rd342, %rd552, %rd202;
	sub.s64 	%rd553, %rd562, %rd342;
$L__BB464_89:
	add.s64 	%rd344, %rd1, %rd338;
	ld.global.u64 	%rd345, [%rd344];
	mul.lo.s64 	%rd209, %rd345, %rd553;
	add.s32 	%r41, %r213, -1;
	mul.wide.u32 	%rd346, %r41, 8;
	add.s64 	%rd347, %rd2, %rd346;
	ld.global.u64 	%rd210, [%rd347];
	or.b64  	%rd348, %rd552, %rd210;
	and.b64  	%rd349, %rd348, -4294967296;
	setp.ne.s64 	%p17, %rd349, 0;
	@%p17 bra 	$L__BB464_91;
	cvt.u32.u64 	%r103, %rd210;
	cvt.u32.u64 	%r104, %rd552;
	div.u32 	%r105, %r104, %r103;
	mul.lo.s32 	%r106, %r105, %r103;
	sub.s32 	%r107, %r104, %r106;
	cvt.u64.u32 	%rd554, %r105;
	cvt.u64.u32 	%rd555, %r107;
	bra.uni 	$L__BB464_92;
$L__BB464_91:
	div.s64 	%rd554, %rd552, %rd210;
	mul.lo.s64 	%rd350, %rd554, %rd210;
	sub.s64 	%rd555, %rd552, %rd350;
$L__BB464_92:
	add.s64 	%rd352, %rd1, %rd346;
	ld.global.u64 	%rd353, [%rd352];
	mad.lo.s64 	%rd217, %rd353, %rd555, %rd209;
	add.s32 	%r42, %r213, -2;
	mul.wide.u32 	%rd354, %r42, 8;
	add.s64 	%rd355, %rd2, %rd354;
	ld.global.u64 	%rd218, [%rd355];
	or.b64  	%rd356, %rd554, %rd218;
	and.b64  	%rd357, %rd356, -4294967296;
	setp.ne.s64 	%p18, %rd357, 0;
	@%p18 bra 	$L__BB464_94;
	cvt.u32.u64 	%r108, %rd218;
	cvt.u32.u64 	%r109, %rd554;
	div.u32 	%r110, %r109, %r108;
	mul.lo.s32 	%r111, %r110, %r108;
	sub.s32 	%r112, %r109, %r111;
	cvt.u64.u32 	%rd556, %r110;
	cvt.u64.u32 	%rd557, %r112;
	bra.uni 	$L__BB464_95;
$L__BB464_94:
	div.s64 	%rd556, %rd554, %rd218;
	mul.lo.s64 	%rd358, %rd556, %rd218;
	sub.s64 	%rd557, %rd554, %rd358;
$L__BB464_95:
	add.s64 	%rd360, %rd1, %rd354;
	ld.global.u64 	%rd361, [%rd360];
	mad.lo.s64 	%rd225, %rd361, %rd557, %rd217;
	add.s32 	%r43, %r213, -3;
	mul.wide.u32 	%rd362, %r43, 8;
	add.s64 	%rd363, %rd2, %rd362;
	ld.global.u64 	%rd226, [%rd363];
	or.b64  	%rd364, %rd556, %rd226;
	and.b64  	%rd365, %rd364, -4294967296;
	setp.ne.s64 	%p19, %rd365, 0;
	@%p19 bra 	$L__BB464_97;
	cvt.u32.u64 	%r113, %rd226;
	cvt.u32.u64 	%r114, %rd556;
	div.u32 	%r115, %r114, %r113;
	mul.lo.s32 	%r116, %r115, %r113;
	sub.s32 	%r117, %r114, %r116;
	cvt.u64.u32 	%rd562, %r115;
	cvt.u64.u32 	%rd559, %r117;
	bra.uni 	$L__BB464_98;
$L__BB464_97:
	div.s64 	%rd562, %rd556, %rd226;
	mul.lo.s64 	%rd366, %rd562, %rd226;
	sub.s64 	%rd559, %rd556, %rd366;
$L__BB464_98:
	add.s64 	%rd368, %rd1, %rd362;
	ld.global.u64 	%rd369, [%rd368];
	mad.lo.s64 	%rd370, %rd369, %rd559, %rd225;
	shl.b64 	%rd371, %rd370, 1;
	add.s64 	%rd571, %rd571, %rd371;
	add.s32 	%r213, %r213, -4;
$L__BB464_99:
	setp.eq.s32 	%p20, %r40, 0;
	@%p20 bra 	$L__BB464_113;
	setp.eq.s32 	%p21, %r40, 1;
	@%p21 bra 	$L__BB464_108;
	mul.wide.u32 	%rd373, %r213, 8;
	add.s64 	%rd374, %rd2, %rd373;
	ld.global.u64 	%rd237, [%rd374];
	or.b64  	%rd375, %rd562, %rd237;
	and.b64  	%rd376, %rd375, -4294967296;
	setp.ne.s64 	%p22, %rd376, 0;
	@%p22 bra 	$L__BB464_103;
	cvt.u32.u64 	%r118, %rd237;
	cvt.u32.u64 	%r119, %rd562;
	div.u32 	%r120, %r119, %r118;
	mul.lo.s32 	%r121, %r120, %r118;
	sub.s32 	%r122, %r119, %r121;
	cvt.u64.u32 	%rd563, %r120;
	cvt.u64.u32 	%rd564, %r122;
	bra.uni 	$L__BB464_104;
$L__BB464_103:
	div.s64 	%rd563, %rd562, %rd237;
	mul.lo.s64 	%rd377, %rd563, %rd237;
	sub.s64 	%rd564, %rd562, %rd377;
$L__BB464_104:
	add.s64 	%rd379, %rd1, %rd373;
	ld.global.u64 	%rd380, [%rd379];
	mul.lo.s64 	%rd244, %rd380, %rd564;
	add.s32 	%r46, %r213, -1;
	mul.wide.u32 	%rd381, %r46, 8;
	add.s64 	%rd382, %rd2, %rd381;
	ld.global.u64 	%rd245, [%rd382];
	or.b64  	%rd383, %rd563, %rd245;
	and.b64  	%rd384, %rd383, -4294967296;
	setp.ne.s64 	%p23, %rd384, 0;
	@%p23 bra 	$L__BB464_106;
	cvt.u32.u64 	%r123, %rd245;
	cvt.u32.u64 	%r124, %rd563;
	div.u32 	%r125, %r124, %r123;
	mul.lo.s32 	%r126, %r125, %r123;
	sub.s32 	%r127, %r124, %r126;
	cvt.u64.u32 	%rd562, %r125;
	cvt.u64.u32 	%rd566, %r127;
	bra.uni 	$L__BB464_107;
$L__BB464_106:
	div.s64 	%rd562, %rd563, %rd245;
	mul.lo.s64 	%rd385, %rd562, %rd245;
	sub.s64 	%rd566, %rd563, %rd385;
$L__BB464_107:
	add.s64 	%rd387, %rd1, %rd381;
	ld.global.u64 	%rd388, [%rd387];
	mad.lo.s64 	%rd389, %rd388, %rd566, %rd244;
	shl.b64 	%rd390, %rd389, 1;
	add.s64 	%rd571, %rd571, %rd390;
	add.s32 	%r213, %r213, -2;
$L__BB464_108:
	and.b32  	%r128, %r22, 1;
	setp.eq.b32 	%p24, %r128, 1;
	not.pred 	%p25, %p24;
	@%p25 bra 	$L__BB464_113;
	mul.wide.u32 	%rd391, %r213, 8;
	add.s64 	%rd392, %rd2, %rd391;
	ld.global.u64 	%rd256, [%rd392];
	or.b64  	%rd393, %rd562, %rd256;
	and.b64  	%rd394, %rd393, -4294967296;
	setp.ne.s64 	%p26, %rd394, 0;
	@%p26 bra 	$L__BB464_111;
	cvt.u32.u64 	%r129, %rd256;
	cvt.u32.u64 	%r130, %rd562;
	rem.u32 	%r131, %r130, %r129;
	cvt.u64.u32 	%rd570, %r131;
	bra.uni 	$L__BB464_112;
$L__BB464_111:
	rem.s64 	%rd570, %rd562, %rd256;
$L__BB464_112:
	add.s64 	%rd396, %rd1, %rd391;
	ld.global.u64 	%rd397, [%rd396];
	mul.lo.s64 	%rd398, %rd397, %rd570;
	shl.b64 	%rd399, %rd398, 1;
	add.s64 	%rd571, %rd571, %rd399;
$L__BB464_113:
	ld.global.u16 	%rs3, [%rd571];
	st.shared.u16 	[%r5], %rs3;
$L__BB464_114:
	bar.sync 	0;
	setp.lt.u32 	%p48, %r215, 66;
	@%p48 bra 	$L__BB464_118;
$L__BB464_115:
	shr.u32 	%r50, %r215, 1;
	setp.ge.u32 	%p49, %r1, %r50;
	@%p49 bra 	$L__BB464_117;
	ld.shared.u16 	%rs8, [%r5];
	and.b32  	%r203, %r215, 2046;
	add.s32 	%r204, %r5, %r203;
	ld.shared.u16 	%rs9, [%r204];
	// begin inline asm
	{ max.bf16 %rs7,%rs8,%rs9;
}
	// end inline asm
	st.shared.u16 	[%r5], %rs7;
$L__BB464_117:
	bar.sync 	0;
	setp.gt.u32 	%p50, %r215, 131;
	mov.u32 	%r215, %r50;
	@%p50 bra 	$L__BB464_115;
$L__BB464_118:
	setp.gt.u32 	%p51, %r1, 31;
	@%p51 bra 	$L__BB464_121;
	ld.shared.u16 	%rs11, [%r5];
	ld.shared.u16 	%rs12, [%r5+64];
	// begin inline asm
	{ max.bf16 %rs10,%rs11,%rs12;
}
	// end inline asm
	st.volatile.shared.u16 	[%r5], %rs10;
	ld.shared.u16 	%rs15, [%r5+32];
	// begin inline asm
	{ max.bf16 %rs13,%rs10,%rs15;
}
	// end inline asm
	st.volatile.shared.u16 	[%r5], %rs13;
	ld.shared.u16 	%rs18, [%r5+16];
	// begin inline asm
	{ max.bf16 %rs16,%rs13,%rs18;
}
	// end inline asm
	st.volatile.shared.u16 	[%r5], %rs16;
	ld.shared.u16 	%rs21, [%r5+8];
	// begin inline asm
	{ max.bf16 %rs19,%rs16,%rs21;
}
	// end inline asm
	st.volatile.shared.u16 	[%r5], %rs19;
	ld.shared.u16 	%rs24, [%r5+4];
	// begin inline asm
	{ max.bf16 %rs22,%rs19,%rs24;
}
	// end inline asm
	st.volatile.shared.u16 	[%r5], %rs22;
	ld.shared.u16 	%rs27, [%r5+2];
	// begin inline asm
	{ max.bf16 %rs25,%rs22,%rs27;
}
	// end inline asm
	st.volatile.shared.u16 	[%r5], %rs25;
	setp.ne.s32 	%p52, %r1, 0;
	@%p52 bra 	$L__BB464_121;
	ld.param.u64 	%rd486, [contiguous_max2_bf16_param_0];
	cvt.u64.u32 	%rd480, %r2;
	mov.u32 	%r205, %ctaid.y;
	cvt.u64.u32 	%rd481, %r205;
	mad.lo.s64 	%rd482, %rd265, %rd481, %rd480;
	cvta.to.global.u64 	%rd483, %rd486;
	shl.b64 	%rd484, %rd482, 1;
	add.s64 	%rd485, %rd483, %rd484;
	ld.shared.u16 	%rs28, [maxsdata_bf16];
	st.global.u16 	[%rd485], %rs28;
$L__BB464_121:
	ret;

}
	// .globl	contiguous_max22_bf16
.visible .entry contiguous_max22_bf16(
	.param .u64 .ptr .align 1 contiguous_max22_bf16_param_0,
	.param .u64 .ptr .align 1 contiguous_max22_bf16_param_1,
	.param .u64 contiguous_max22_bf16_param_2,
	.param .u64 contiguous_max22_bf16_param_3
)
{
	.reg .pred 	%p<8>;
	.reg .b16 	%rs<29>;
	.reg .b32 	%r<19>;
	.reg .b64 	%rd<27>;

	ld.param.u64 	%rd4, [contiguous_max22_bf16_param_0];
	ld.param.u64 	%rd7, [contiguous_max22_bf16_param_1];
	ld.param.u64 	%rd5, [contiguous_max22_bf16_param_2];
	ld.param.u64 	%rd6, [contiguous_max22_bf16_param_3];
	cvta.to.global.u64 	%rd1, %rd7;
	mov.u32 	%r1, %tid.x;
	mov.u32 	%r2, %ctaid.x;
	mov.u32 	%r18, %ntid.x;
	mul.lo.s32 	%r8, %r2, %r18;
	shl.b32 	%r9, %r8, 1;
	add.s32 	%r4, %r9, %r1;
	mov.b16 	%rs2, -128;
	// begin inline asm
	cvt.rn.bf16.u16 %rs1, %rs2;
	// end inline asm
	shl.b32 	%r10, %r1, 1;
	mov.u32 	%r11, maxsdata_bf16;
	add.s32 	%r5, %r11, %r10;
	st.shared.u16 	[%r5], %rs1;
	add.s32 	%r12, %r4, %r18;
	cvt.u64.u32 	%rd2, %r12;
	setp.le.u64 	%p1, %rd5, %rd2;
	@%p1 bra 	$L__BB465_2;
	cvt.u64.u32 	%rd12, %r4;
	mov.u32 	%r14, %ctaid.y;
	cvt.u64.u32 	%rd13, %r14;
	mul.lo.s64 	%rd14, %rd5, %rd13;
	add.s64 	%rd15, %rd14, %rd12;
	shl.b64 	%rd16, %rd15, 1;
	add.s64 	%rd17, %rd1, %rd16;
	ld.global.u16 	%rs5, [%rd17];
	add.s64 	%rd18, %rd14, %rd2;
	shl.b64 	%rd19, %rd18, 1;
	add.s64 	%rd20, %rd1, %rd19;
	ld.global.u16 	%rs6, [%rd20];
	// begin inline asm
	{ max.bf16 %rs4,%rs5,%rs6;
}
	// end inline asm
	st.shared.u16 	[%r5], %rs4;
	bra.uni 	$L__BB465_4;
$L__BB465_2:
	cvt.u64.u32 	%rd3, %r4;
	setp.le.u64 	%p2, %rd5, %rd3;
	@%p2 bra 	$L__BB465_4;
	mov.u32 	%r13, %ctaid.y;
	cvt.u64.u32 	%rd8, %r13;
	mad.lo.s64 	%rd9, %rd5, %rd8, %rd3;
	shl.b64 	%rd10, %rd9, 1;
	add.s64 	%rd11, %rd1, %rd10;
	ld.global.u16 	%rs3, [%rd11];
	st.shared.u16 	[%r5], %rs3;
$L__BB465_4:
	bar.sync 	0;
	setp.lt.u32 	%p3, %r18, 66;
	@%p3 bra 	$L__BB465_8;
$L__BB465_5:
	shr.u32 	%r7, %r18, 1;
	setp.ge.u32 	%p4, %r1, %r7;
	@%p4 bra 	$L__BB465_7;
	ld.shared.u16 	%rs8, [%r5];
	and.b32  	%r15, %r18, 2046;
	add.s32 	%r16, %r5, %r15;
	ld.shared.u16 	%rs9, [%r16];
	// begin inline asm
	{ max.bf16 %rs7,%rs8,%rs9;
}
	// end inline asm
	st.shared.u16 	[%r5], %rs7;
$L__BB465_7:
	bar.sync 	0;
	setp.gt.u32 	%p5, %r18, 131;
	mov.u32 	%r18, %r7;
	@%p5 bra 	$L__BB465_5;
$L__BB465_8:
	setp.gt.u32 	%p6, %r1, 31;
	@%p6 bra 	$L__BB465_11;
	ld.shared.u16 	%rs11, [%r5];
	ld.shared.u16 	%rs12, [%r5+64];
	// begin inline asm
	{ max.bf16 %rs10,%rs11,%rs12;
}
	// end inline asm
	st.volatile.shared.u16 	[%r5], %rs10;
	ld.shared.u16 	%rs15, [%r5+32];
	// begin inline asm
	{ max.bf16 %rs13,%rs10,%rs15;
}
	// end inline asm
	st.volatile.shared.u16 	[%r5], %rs13;
	ld.shared.u16 	%rs18, [%r5+16];
	// begin inline asm
	{ max.bf16 %rs16,%rs13,%rs18;
}
	// end inline asm
	st.volatile.shared.u16 	[%r5], %rs16;
	ld.shared.u16 	%rs21, [%r5+8];
	// begin inline asm
	{ max.bf16 %rs19,%rs16,%rs21;
}
	// end inline asm
	st.volatile.shared.u16 	[%r5], %rs19;
	ld.shared.u16 	%rs24, [%r5+4];
	// begin inline asm
	{ max.bf16 %rs22,%rs19,%rs24;
}
	// end inline asm
	st.volatile.shared.u16 	[%r5], %rs22;
	ld.shared.u16 	%rs27, [%r5+2];
	// begin inline asm
	{ max.bf16 %rs25,%rs22,%rs27;
}
	// end inline asm
	st.volatile.shared.u16 	[%r5], %rs25;
	setp.ne.s32 	%p7, %r1, 0;
	@%p7 bra 	$L__BB465_11;
	cvt.u64.u32 	%rd21, %r2;
	mov.u32 	%r17, %ctaid.y;
	cvt.u64.u32 	%rd22, %r17;
	mad.lo.s64 	%rd23, %rd6, %rd22, %rd21;
	cvta.to.global.u64 	%rd24, %rd4;
	shl.b64 	%rd25, %rd23, 1;
	add.s64 	%rd26, %rd24, %rd25;
	ld.shared.u16 	%rs28, [maxsdata_bf16];
	st.global.u16 	[%rd26], %rs28;
$L__BB465_11:
	ret;

}
	// .globl	contiguous_max3_bf16
.visible .entry contiguous_max3_bf16(
	.param .u64 .ptr .align 1 contiguous_max3_bf16_param_0,
	.param .u64 .ptr .align 1 contiguous_max3_bf16_param_1,
	.param .u64 .ptr .align 1 contiguous_max3_bf16_param_2,
	.param .u64 .ptr .align 1 contiguous_max3_bf16_param_3,
	.param .u64 contiguous_max3_bf16_param_4,
	.param .u64 contiguous_max3_bf16_param_5,
	.param .u64 contiguous_max3_bf16_param_6
)
{
	.reg .pred 	%p<38>;
	.reg .b16 	%rs<120>;
	.reg .b32 	%r<229>;
	.reg .b64 	%rd<308>;

	ld.param.u64 	%rd144, [contiguous_max3_bf16_param_0];
	ld.param.u64 	%rd145, [contiguous_max3_bf16_param_1];
	ld.param.u64 	%rd148, [contiguous_max3_bf16_param_2];
	ld.param.u64 	%rd149, [contiguous_max3_bf16_param_3];
	ld.param.u64 	%rd146, [contiguous_max3_bf16_param_4];
	ld.param.u64 	%rd147, [contiguous_max3_bf16_param_5];
	ld.param.u64 	%rd150, [contiguous_max3_bf16_param_6];
	cvta.to.global.u64 	%rd1, %rd149;
	cvta.to.global.u64 	%rd2, %rd148;
	mov.u32 	%r1, %tid.y;
	mov.u32 	%r2, %ntid.x;
	mov.u32 	%r3, %tid.x;
	mad.lo.s32 	%r72, %r1, %r2, %r3;
	mov.u32 	%r73, %ctaid.x;
	mad.lo.s32 	%r74, %r73, %r2, %r3;
	mov.u32 	%r4, %ctaid.y;
	mov.u32 	%r5, %ntid.y;
	mad.lo.s32 	%r75, %r4, %r5, %r1;
	mov.b16 	%rs18, -128;
	// begin inline asm
	cvt.rn.bf16.u16 %rs17, %rs18;
	// end inline asm
	shl.b32 	%r76, %r72, 1;
	mov.u32 	%r77, maxsdata_bf16;
	add.s32 	%r7, %r77, %r76;
	st.shared.u16 	[%r7], %rs17;
	cvt.u64.u32 	%rd3, %r74;
	setp.le.u64 	%p1, %rd147, %rd3;
	cvt.u64.u32 	%rd152, %r75;
	setp.le.u64 	%p2, %rd150, %rd152;
	or.pred  	%p3, %p1, %p2;
	@%p3 bra 	$L__BB466_77;
	cvt.u32.u64 	%r78, %rd3;
	cvt.u32.u64 	%r79, %rd147;
	mad.lo.s32 	%r217, %r75, %r79, %r78;
	cvt.u32.u64 	%r9, %rd146;
	add.s32 	%r216, %r9, -1;
	setp.lt.s32 	%p4, %r216, 0;
	mov.b64 	%rd307, 0;
	@%p4 bra 	$L__BB466_59;
	setp.lt.u32 	%p5, %r216, 7;
	mov.b64 	%rd307, 0;
	@%p5 bra 	$L__BB466_30;
	add.s32 	%r212, %r9, -4;
	and.b32  	%r80, %r9, -8;
	neg.s32 	%r211, %r80;
	mov.b64 	%rd307, 0;
$L__BB466_4:
	.pragma "nounroll";
	add.s32 	%r16, %r212, 3;
	cvt.u64.u32 	%rd5, %r217;
	mul.wide.u32 	%rd157, %r16, 8;
	add.s64 	%rd158, %rd2, %rd157;
	ld.global.u64 	%rd6, [%rd158];
	and.b64  	%rd159, %rd6, -4294967296;
	setp.ne.s64 	%p6, %rd159, 0;
	@%p6 bra 	$L__BB466_6;
	cvt.u32.u64 	%r81, %rd6;
	cvt.u32.u64 	%r82, %rd5;
	div.u32 	%r83, %r82, %r81;
	mul.lo.s32 	%r84, %r83, %r81;
	sub.s32 	%r85, %r82, %r84;
	cvt.u64.u32 	%rd272, %r83;
	cvt.u64.u32 	%rd273, %r85;
	bra.uni 	$L__BB466_7;
$L__BB466_6:
	div.s64 	%rd272, %rd5, %rd6;
	mul.lo.s64 	%rd160, %rd272, %rd6;
	sub.s64 	%rd273, %rd5, %rd160;
$L__BB466_7:
	mul.wide.u32 	%rd161, %r16, 8;
	add.s64 	%rd162, %rd1, %rd161;
	ld.global.u64 	%rd163, [%rd162];
	mad.lo.s64 	%rd13, %rd163, %rd273, %rd307;
	add.s32 	%r17, %r212, 2;
	and.b64  	%rd14, %rd272, 4294967295;
	mul.wide.u32 	%rd164, %r17, 8;
	add.s64 	%rd165, %rd2, %rd164;
	ld.global.u64 	%rd15, [%rd165];
	and.b64  	%rd166, %rd15, -4294967296;
	setp.ne.s64 	%p7, %rd166, 0;
	@%p7 bra 	$L__BB466_9;
	cvt.u32.u64 	%r86, %rd15;
	cvt.u32.u64 	%r87, %rd14;
	div.u32 	%r88, %r87, %r86;
	mul.lo.s32 	%r89, %r88, %r86;
	sub.s32 	%r90, %r87, %r89;
	cvt.u64.u32 	%rd274, %r88;
	cvt.u64.u32 	%rd275, %r90;
	bra.uni 	$L__BB466_10;
$L__BB466_9:
	div.s64 	%rd274, %rd14, %rd15;
	mul.lo.s64 	%rd167, %rd274, %rd15;
	sub.s64 	%rd275, %rd14, %rd167;
$L__BB466_10:
	mul.wide.u32 	%rd168, %r17, 8;
	add.s64 	%rd169, %rd1, %rd168;
	ld.global.u64 	%rd170, [%rd169];
	mad.lo.s64 	%rd22, %rd170, %rd275, %rd13;
	add.s32 	%r18, %r212, 1;
	and.b64  	%rd23, %rd274, 4294967295;
	mul.wide.u32 	%rd171, %r18, 8;
	add.s64 	%rd172, %rd2, %rd171;
	ld.global.u64 	%rd24, [%rd172];
	and.b64  	%rd173, %rd24, -4294967296;
	setp.ne.s64 	%p8, %rd173, 0;
	@%p8 bra 	$L__BB466_12;
	cvt.u32.u64 	%r91, %rd24;
	cvt.u32.u64 	%r92, %rd23;
	div.u32 	%r93, %r92, %r91;
	mul.lo.s32 	%r94, %r93, %r91;
	sub.s32 	%r95, %r92, %r94;
	cvt.u64.u32 	%rd276, %r93;
	cvt.u64.u32 	%rd277, %r95;
	bra.uni 	$L__BB466_13;
$L__BB466_12:
	div.s64 	%rd276, %rd23, %rd24;
	mul.lo.s64 	%rd174, %rd276, %rd24;
	sub.s64 	%rd277, %rd23, %rd174;
$L__BB466_13:
	mul.wide.u32 	%rd175, %r18, 8;
	add.s64 	%rd176, %rd1, %rd175;
	ld.global.u64 	%rd177, [%rd176];
	mad.lo.s64 	%rd31, %rd177, %rd277, %rd22;
	and.b64  	%rd32, %rd276, 4294967295;
	mul.wide.u32 	%rd178, %r212, 8;
	add.s64 	%rd179, %rd2, %rd178;
	ld.global.u64 	%rd33, [%rd179];
	and.b64  	%rd180, %rd33, -4294967296;
	setp.ne.s64 	%p9, %rd180, 0;
	@%p9 bra 	$L__BB466_15;
	cvt.u32.u64 	%r96, %rd33;
	cvt.u32.u64 	%r97, %rd32;
	div.u32 	%r98, %r97, %r96;
	mul.lo.s32 	%r99, %r98, %r96;
	sub.s32 	%r100, %r97, %r99;
	cvt.u64.u32 	%rd278, %r98;
	cvt.u64.u32 	%rd279, %r100;
	bra.uni 	$L__BB466_16;
$L__BB466_15:
	div.s64 	%rd278, %rd32, %rd33;
	mul.lo.s64 	%rd181, %rd278, %rd33;
	sub.s64 	%rd279, %rd32, %rd181;
$L__BB466_16:
	mul.wide.u32 	%rd182, %r212, 8;
	add.s64 	%rd183, %rd1, %rd182;
	ld.global.u64 	%rd184, [%rd183];
	mad.lo.s64 	%rd40, %rd184, %rd279, %rd31;
	add.s32 	%r19, %r212, -1;
	and.b64  	%rd41, %rd278, 4294967295;
	mul.wide.u32 	%rd185, %r19, 8;
	add.s64 	%rd186, %rd2, %rd185;
	ld.global.u64 	%rd42, [%rd186];
	and.b64  	%rd187, %rd42, -4294967296;
	setp.ne.s64 	%p10, %rd187, 0;
	@%p10 bra 	$L__BB466_18;
	cvt.u32.u64 	%r101, %rd42;
	cvt.u32.u64 	%r102, %rd41;
	div.u32 	%r103, %r102, %r101;
	mul.lo.s32 	%r104, %r103, %r101;
	sub.s32 	%r105, %r102, %r104;
	cvt.u64.u32 	%rd280, %r103;
	cvt.u64.u32 	%rd281, %r105;
	bra.uni 	$L__BB466_19;
$L__BB466_18:
	div.s64 	%rd280, %rd41, %rd42;
	mul.lo.s64 	%rd188, %rd280, %rd42;
	sub.s64 	%rd281, %rd41, %rd188;
$L__BB466_19:
	mul.wide.u32 	%rd189, %r19, 8;
	add.s64 	%rd190, %rd1, %rd189;
	ld.global.u64 	%rd191, [%rd190];
	mad.lo.s64 	%rd49, %rd191, %rd281, %rd40;
	add.s32 	%r20, %r212, -2;
	and.b64  	%rd50, %rd280, 4294967295;
	mul.wide.u32 	%rd192, %r20, 8;
	add.s64 	%rd193, %rd2, %rd192;
	ld.global.u64 	%rd51, [%rd193];
	and.b64  	%rd194, %rd51, -4294967296;
	setp.ne.s64 	%p11, %rd194, 0;
	@%p11 bra 	$L__BB466_21;
	cvt.u32.u64 	%r106, %rd51;
	cvt.u32.u64 	%r107, %rd50;
	div.u32 	%r108, %r107, %r106;
	mul.lo.s32 	%r109, %r108, %r106;
	sub.s32 	%r110, %r107, %r109;
	cvt.u64.u32 	%rd282, %r108;
	cvt.u64.u32 	%rd283, %r110;
	bra.uni 	$L__BB466_22;
$L__BB466_21:
	div.s64 	%rd282, %rd50, %rd51;
	mul.lo.s64 	%rd195, %rd282, %rd51;
	sub.s64 	%rd283, %rd50, %rd195;
$L__BB466_22:
	mul.wide.u32 	%rd196, %r20, 8;
	add.s64 	%rd197, %rd1, %rd196;
	ld.global.u64 	%rd198, [%rd197];
	mad.lo.s64 	%rd58, %rd198, %rd283, %rd49;
	add.s32 	%r21, %r212, -3;
	and.b64  	%rd59, %rd282, 4294967295;
	mul.wide.u32 	%rd199, %r21, 8;
	add.s64 	%rd200, %rd2, %rd199;
	ld.global.u64 	%rd60, [%rd200];
	and.b64  	%rd201, %rd60, -4294967296;
	setp.ne.s64 	%p12, %rd201, 0;
	@%p12 bra 	$L__BB466_24;
	cvt.u32.u64 	%r111, %rd60;
	cvt.u32.u64 	%r112, %rd59;
	div.u32 	%r113, %r112, %r111;
	mul.lo.s32 	%r114, %r113, %r111;
	sub.s32 	%r115, %r112, %r114;
	cvt.u64.u32 	%rd284, %r113;
	cvt.u64.u32 	%rd285, %r115;
	bra.uni 	$L__BB466_25;
$L__BB466_24:
	div.s64 	%rd284, %rd59, %rd60;
	mul.lo.s64 	%rd202, %rd284, %rd60;
	sub.s64 	%rd285, %rd59, %rd202;
$L__BB466_25:
	mul.wide.u32 	%rd203, %r21, 8;
	add.s64 	%rd204, %rd1, %rd203;
	ld.global.u64 	%rd205, [%rd204];
	mad.lo.s64 	%rd67, %rd205, %rd285, %rd58;
	and.b64  	%rd68, %rd284, 4294967295;
	add.s32 	%r116, %r212, -4;
	mul.wide.u32 	%rd206, %r116, 8;
	add.s64 	%rd207, %rd2, %rd206;
	ld.global.u64 	%rd69, [%rd207];
	and.b64  	%rd208, %rd69, -4294967296;
	setp.ne.s64 	%p13, %rd208, 0;
	@%p13 bra 	$L__BB466_27;
	cvt.u32.u64 	%r117, %rd69;
	cvt.u32.u64 	%r118, %rd68;
	div.u32 	%r119, %r118, %r117;
	mul.lo.s32 	%r120, %r119, %r117;
	sub.s32 	%r121, %r118, %r120;
	cvt.u64.u32 	%rd286, %r119;
	cvt.u64.u32 	%rd287, %r121;
	bra.uni 	$L__BB466_28;
$L__BB466_27:
	div.s64 	%rd286, %rd68, %rd69;
	mul.lo.s64 	%rd209, %rd286, %rd69;
	sub.s64 	%rd287, %rd68, %rd209;
$L__BB466_28:
	mul.wide.u32 	%rd210, %r116, 8;
	add.s64 	%rd211, %rd1, %rd210;
	ld.global.u64 	%rd212, [%rd211];
	mad.lo.s64 	%rd307, %rd212, %rd287, %rd67;
	cvt.u32.u64 	%r217, %rd286;
	add.s32 	%r212, %r212, -8;
	add.s32 	%r211, %r211, 8;
	setp.ne.s32 	%p14, %r211, 0;
	@%p14 bra 	$L__BB466_4;
	add.s32 	%r216, %r212, 3;
$L__BB466_30:
	and.b32  	%r28, %r9, 7;
	setp.eq.s32 	%p15, %r28, 0;
	@%p15 bra 	$L__BB466_59;
	and.b32  	%r29, %r9, 3;
	setp.lt.u32 	%p16, %r28, 4;
	@%p16 bra 	$L__BB466_45;
	cvt.u64.u32 	%rd79, %r217;
	mul.wide.u32 	%rd214, %r216, 8;
	add.s64 	%rd215, %rd2, %rd214;
	ld.global.u64 	%rd80, [%rd215];
	and.b64  	%rd216, %rd80, -4294967296;
	setp.ne.s64 	%p17, %rd216, 0;
	@%p17 bra 	$L__BB466_34;
	cvt.u32.u64 	%r123, %rd80;
	cvt.u32.u64 	%r124, %rd79;
	div.u32 	%r125, %r124, %r123;
	mul.lo.s32 	%r126, %r125, %r123;
	sub.s32 	%r127, %r124, %r126;
	cvt.u64.u32 	%rd290, %r125;
	cvt.u64.u32 	%rd291, %r127;
	bra.uni 	$L__BB466_35;
$L__BB466_34:
	div.s64 	%rd290, %rd79, %rd80;
	mul.lo.s64 	%rd217, %rd290, %rd80;
	sub.s64 	%rd291, %rd79, %rd217;
$L__BB466_35:
	mul.wide.u32 	%rd218, %r216, 8;
	add.s64 	%rd219, %rd1, %rd218;
	ld.global.u64 	%rd220, [%rd219];
	mad.lo.s64 	%rd87, %rd220, %rd291, %rd307;
	add.s32 	%r30, %r216, -1;
	and.b64  	%rd88, %rd290, 4294967295;
	mul.wide.u32 	%rd221, %r30, 8;
	add.s64 	%rd222, %rd2, %rd221;
	ld.global.u64 	%rd89, [%rd222];
	and.b64  	%rd223, %rd89, -4294967296;
	setp.ne.s64 	%p18, %rd223, 0;
	@%p18 bra 	$L__BB466_37;
	cvt.u32.u64 	%r128, %rd89;
	cvt.u32.u64 	%r129, %rd88;
	div.u32 	%r130, %r129, %r128;
	mul.lo.s32 	%r131, %r130, %r128;
	sub.s32 	%r132, %r129, %r131;
	cvt.u64.u32 	%rd292, %r130;
	cvt.u64.u32 	%rd293, %r132;
	bra.uni 	$L__BB466_38;
$L__BB466_37:
	div.s64 	%rd292, %rd88, %rd89;
	mul.lo.s64 	%rd224, %rd292, %rd89;
	sub.s64 	%rd293, %rd88, %rd224;
$L__BB466_38:
	mul.wide.u32 	%rd225, %r30, 8;
	add.s64 	%rd226, %rd1, %rd225;
	ld.global.u64 	%rd227, [%rd226];
	mad.lo.s64 	%rd96, %rd227, %rd293, %rd87;
	add.s32 	%r31, %r216, -2;
	and.b64  	%rd97, %rd292, 4294967295;
	mul.wide.u32 	%rd228, %r31, 8;
	add.s64 	%rd229, %rd2, %rd228;
	ld.global.u64 	%rd98, [%rd229];
	and.b64  	%rd230, %rd98, -4294967296;
	setp.ne.s64 	%p19, %rd230, 0;
	@%p19 bra 	$L__BB466_40;
	cvt.u32.u64 	%r133, %rd98;
	cvt.u32.u64 	%r134, %rd97;
	div.u32 	%r135, %r134, %r133;
	mul.lo.s32 	%r136, %r135, %r133;
	sub.s32 	%r137, %r134, %r136;
	cvt.u64.u32 	%rd294, %r135;
	cvt.u64.u32 	%rd295, %r137;
	bra.uni 	$L__BB466_41;
$L__BB466_40:
	div.s64 	%rd294, %rd97, %rd98;
	mul.lo.s64 	%rd231, %rd294, %rd98;
	sub.s64 	%rd295, %rd97, %rd231;
$L__BB466_41:
	mul.wide.u32 	%rd232, %r31, 8;
	add.s64 	%rd233, %rd1, %rd232;
	ld.global.u64 	%rd234, [%rd233];
	mad.lo.s64 	%rd105, %rd234, %rd295, %rd96;
	add.s32 	%r32, %r216, -3;
	and.b64  	%rd106, %rd294, 4294967295;
	mul.wide.u32 	%rd235, %r32, 8;
	add.s64 	%rd236, %rd2, %rd235;
	ld.global.u64 	%rd107, [%rd236];
	and.b64  	%rd237, %rd107, -4294967296;
	setp.ne.s64 	%p20, %rd237, 0;
	@%p20 bra 	$L__BB466_43;
	cvt.u32.u64 	%r138, %rd107;
	cvt.u32.u64 	%r139, %rd106;
	div.u32 	%r140, %r139, %r138;
	mul.lo.s32 	%r141, %r140, %r138;
	sub.s32 	%r142, %r139, %r141;
	cvt.u64.u32 	%rd296, %r140;
	cvt.u64.u32 	%rd297, %r142;
	bra.uni 	$L__BB466_44;
$L__BB466_43:
	div.s64 	%rd296, %rd106, %rd107;
	mul.lo.s64 	%rd238, %rd296, %rd107;
	sub.s64 	%rd297, %rd106, %rd238;
$L__BB466_44:
	mul.wide.u32 	%rd239, %r32, 8;
	add.s64 	%rd240, %rd1, %rd239;
	ld.global.u64 	%rd241, [%rd240];
	mad.lo.s64 	%rd307, %rd241, %rd297, %rd105;
	cvt.u32.u64 	%r217, %rd296;
	add.s32 	%r216, %r216, -4;
$L__BB466_45:
	setp.eq.s32 	%p21, %r29, 0;
	@%p21 bra 	$L__BB466_59;
	setp.eq.s32 	%p22, %r29, 1;
	@%p22 bra 	$L__BB466_54;
	cvt.u64.u32 	%rd117, %r217;
	mul.wide.u32 	%rd243, %r216, 8;
	add.s64 	%rd244, %rd2, %rd243;
	ld.global.u64 	%rd118, [%rd244];
	and.b64  	%rd245, %rd118, -4294967296;
	setp.ne.s64 	%p23, %rd245, 0;
	@%p23 bra 	$L__BB466_49;
	cvt.u32.u64 	%r143, %rd118;
	cvt.u32.u64 	%r144, %rd117;
	div.u32 	%r145, %r144, %r143;
	mul.lo.s32 	%r146, %r145, %r143;
	sub.s32 	%r147, %r144, %r146;
	cvt.u64.u32 	%rd300, %r145;
	cvt.u64.u32 	%rd301, %r147;
	bra.uni 	$L__BB466_50;
$L__BB466_49:
	div.s64 	%rd300, %rd117, %rd118;
	mul.lo.s64 	%rd246, %rd300, %rd118;
	sub.s64 	%rd301, %rd117, %rd246;
$L__BB466_50:
	add.s64 	%rd248, %rd1, %rd243;
	ld.global.u64 	%rd249, [%rd248];
	mad.lo.s64 	%rd125, %rd249, %rd301, %rd307;
	add.s32 	%r37, %r216, -1;
	and.b64  	%rd126, %rd300, 4294967295;
	mul.wide.u32 	%rd250, %r37, 8;
	add.s64 	%rd251, %rd2, %rd250;
	ld.global.u64 	%rd127, [%rd251];
	and.b64  	%rd252, %rd127, -4294967296;
	setp.ne.s64 	%p24, %rd252, 0;
	@%p24 bra 	$L__BB466_52;
	cvt.u32.u64 	%r148, %rd127;
	cvt.u32.u64 	%r149, %rd126;
	div.u32 	%r150, %r149, %r148;
	mul.lo.s32 	%r151, %r150, %r148;
	sub.s32 	%r152, %r149, %r151;
	cvt.u64.u32 	%rd302, %r150;
	cvt.u64.u32 	%rd303, %r152;
	bra.uni 	$L__BB466_53;
$L__BB466_52:
	div.s64 	%rd302, %rd126, %rd127;
	mul.lo.s64 	%rd253, %rd302, %rd127;
	sub.s64 	%rd303, %rd126, %rd253;
$L__BB466_53:
	add.s64 	%rd255, %rd1, %rd250;
	ld.global.u64 	%rd256, [%rd255];
	mad.lo.s64 	%rd307, %rd256, %rd303, %rd125;
	cvt.u32.u64 	%r217, %rd302;
	add.s32 	%r216, %r216, -2;
$L__BB466_54:
	and.b32  	%r153, %r9, 1;
	setp.eq.b32 	%p25, %r153, 1;
	not.pred 	%p26, %p25;
	@%p26 bra 	$L__BB466_59;
	cvt.u64.u32 	%rd137, %r217;
	mul.wide.u32 	%rd257, %r216, 8;
	add.s64 	%rd258, %rd2, %rd257;
	ld.global.u64 	%rd138, [%rd258];
	and.b64  	%rd259, %rd138, -4294967296;
	setp.ne.s64 	%p27, %rd259, 0;
	@%p27 bra 	$L__BB466_57;
	cvt.u32.u64 	%r154, %rd138;
	cvt.u32.u64 	%r155, %rd137;
	rem.u32 	%r156, %r155, %r154;
	cvt.u64.u32 	%rd306, %r156;
	bra.uni 	$L__BB466_58;
$L__BB466_57:
	rem.s64 	%rd306, %rd137, %rd138;
$L__BB466_58:
	add.s64 	%rd261, %rd1, %rd257;
	ld.global.u64 	%rd262, [%rd261];
	mad.lo.s64 	%rd307, %rd262, %rd306, %rd307;
$L__BB466_59:
	cvta.to.global.u64 	%rd263, %rd145;
	shl.b64 	%rd264, %rd307, 1;
	add.s64 	%rd265, %rd263, %rd264;
	ld.global.u16 	%rs19, [%rd265];
	st.shared.u16 	[%r7], %rs19;
	bar.sync 	0;
	setp.ne.s32 	%p28, %r1, 0;
	@%p28 bra 	$L__BB466_77;
	setp.gt.u32 	%p29, %r5, 1;
	@%p29 bra 	$L__BB466_62;
	shl.b32 	%r157, %r3, 1;
	mov.u32 	%r158, maxsdata_bf16;
	add.s32 	%r159, %r158, %r157;
	ld.shared.u16 	%rs118, [%r159];
	bra.uni 	$L__BB466_76;
$L__BB466_62:
	shl.b32 	%r161, %r3, 1;
	mov.u32 	%r162, maxsdata_bf16;
	add.s32 	%r42, %r162, %r161;
	ld.shared.u16 	%rs118, [%r42];
	add.s32 	%r43, %r5, -1;
	add.s32 	%r163, %r5, -2;
	and.b32  	%r44, %r43, 15;
	setp.lt.u32 	%p30, %r163, 15;
	mov.b32 	%r225, 1;
	@%p30 bra 	$L__BB466_66;
	and.b32  	%r166, %r43, -16;
	neg.s32 	%r222, %r166;
	shl.b32 	%r46, %r2, 1;
	add.s32 	%r168, %r161, %r46;
	add.s32 	%r220, %r162, %r168;
	shl.b32 	%r48, %r2, 5;
	mov.b32 	%r223, 1;
	mov.b32 	%r221, 0;
$L__BB466_64:
	.pragma "nounroll";
	mul.lo.s32 	%r170, %r223, %r2;
	shl.b32 	%r171, %r170, 1;
	add.s32 	%r172, %r42, %r171;
	ld.shared.u16 	%rs23, [%r220];
	// begin inline asm
	{ max.bf16 %rs21,%rs118,%rs23;
}
	// end inline asm
	add.s32 	%r173, %r172, %r46;
	ld.shared.u16 	%rs26, [%r173];
	// begin inline asm
	{ max.bf16 %rs24,%rs21,%rs26;
}
	// end inline asm
	add.s32 	%r174, %r173, %r46;
	ld.shared.u16 	%rs29, [%r174];
	// begin inline asm
	{ max.bf16 %rs27,%rs24,%rs29;
}
	// end inline asm
	add.s32 	%r175, %r174, %r46;
	ld.shared.u16 	%rs32, [%r175];
	// begin inline asm
	{ max.bf16 %rs30,%rs27,%rs32;
}
	// end inline asm
	add.s32 	%r176, %r175, %r46;
	ld.shared.u16 	%rs35, [%r176];
	// begin inline asm
	{ max.bf16 %rs33,%rs30,%rs35;
}
	// end inline asm
	add.s32 	%r177, %r176, %r46;
	ld.shared.u16 	%rs38, [%r177];
	// begin inline asm
	{ max.bf16 %rs36,%rs33,%rs38;
}
	// end inline asm
	add.s32 	%r178, %r177, %r46;
	ld.shared.u16 	%rs41, [%r178];
	// begin inline asm
	{ max.bf16 %rs39,%rs36,%rs41;
}
	// end inline asm
	add.s32 	%r179, %r178, %r46;
	ld.shared.u16 	%rs44, [%r179];
	// begin inline asm
	{ max.bf16 %rs42,%rs39,%rs44;
}
	// end inline asm
	add.s32 	%r180, %r179, %r46;
	ld.shared.u16 	%rs47, [%r180];
	// begin inline asm
	{ max.bf16 %rs45,%rs42,%rs47;
}
	// end inline asm
	add.s32 	%r181, %r180, %r46;
	ld.shared.u16 	%rs50, [%r181];
	// begin inline asm
	{ max.bf16 %rs48,%rs45,%rs50;
}
	// end inline asm
	add.s32 	%r182, %r181, %r46;
	ld.shared.u16 	%rs53, [%r182];
	// begin inline asm
	{ max.bf16 %rs51,%rs48,%rs53;
}
	// end inline asm
	add.s32 	%r183, %r182, %r46;
	ld.shared.u16 	%rs56, [%r183];
	// begin inline asm
	{ max.bf16 %rs54,%rs51,%rs56;
}
	// end inline asm
	add.s32 	%r184, %r183, %r46;
	ld.shared.u16 	%rs59, [%r184];
	// begin inline asm
	{ max.bf16 %rs57,%rs54,%rs59;
}
	// end inline asm
	add.s32 	%r185, %r184, %r46;
	ld.shared.u16 	%rs62, [%r185];
	// begin inline asm
	{ max.bf16 %rs60,%rs57,%rs62;
}
	// end inline asm
	add.s32 	%r186, %r185, %r46;
	ld.shared.u16 	%rs65, [%r186];
	// begin inline asm
	{ max.bf16 %rs63,%rs60,%rs65;
}
	// end inline asm
	add.s32 	%r187, %r186, %r46;
	ld.shared.u16 	%rs68, [%r187];
	// begin inline asm
	{ max.bf16 %rs118,%rs63,%rs68;
}
	// end inline asm
	add.s32 	%r223, %r223, 16;
	add.s32 	%r222, %r222, 16;
	add.s32 	%r221, %r221, 16;
	add.s32 	%r220, %r220, %r48;
	setp.ne.s32 	%p31, %r222, 0;
	@%p31 bra 	$L__BB466_64;
	add.s32 	%r225, %r221, 1;
$L__BB466_66:
	setp.eq.s32 	%p32, %r44, 0;
	@%p32 bra 	$L__BB466_75;
	and.b32  	%r59, %r43, 7;
	setp.lt.u32 	%p33, %r44, 8;
	@%p33 bra 	$L__BB466_69;
	mul.lo.s32 	%r188, %r225, %r2;
	shl.b32 	%r189, %r188, 1;
	add.s32 	%r190, %r42, %r189;
	ld.shared.u16 	%rs72, [%r190];
	// begin inline asm
	{ max.bf16 %rs70,%rs118,%rs72;
}
	// end inline asm
	shl.b32 	%r191, %r2, 1;
	add.s32 	%r192, %r190, %r191;
	ld.shared.u16 	%rs75, [%r192];
	// begin inline asm
	{ max.bf16 %rs73,%rs70,%rs75;
}
	// end inline asm
	add.s32 	%r193, %r192, %r191;
	ld.shared.u16 	%rs78, [%r193];
	// begin inline asm
	{ max.bf16 %rs76,%rs73,%rs78;
}
	// end inline asm
	add.s32 	%r194, %r193, %r191;
	ld.shared.u16 	%rs81, [%r194];
	// begin inline asm
	{ max.bf16 %rs79,%rs76,%rs81;
}
	// end inline asm
	add.s32 	%r195, %r194, %r191;
	ld.shared.u16 	%rs84, [%r195];
	// begin inline asm
	{ max.bf16 %rs82,%rs79,%rs84;
}
	// end inline asm
	add.s32 	%r196, %r195, %r191;
	ld.shared.u16 	%rs87, [%r196];
	// begin inline asm
	{ max.bf16 %rs85,%rs82,%rs87;
}
	// end inline asm
	add.s32 	%r197, %r196, %r191;
	ld.shared.u16 	%rs90, [%r197];
	// begin inline asm
	{ max.bf16 %rs88,%rs85,%rs90;
}
	// end inline asm
	add.s32 	%r198, %r197, %r191;
	ld.shared.u16 	%rs93, [%r198];
	// begin inline asm
	{ max.bf16 %rs118,%rs88,%rs93;
}
	// end inline asm
	add.s32 	%r225, %r225, 8;
$L__BB466_69:
	setp.eq.s32 	%p34, %r59, 0;
	@%p34 bra 	$L__BB466_75;
	and.b32  	%r62, %r43, 3;
	setp.lt.u32 	%p35, %r59, 4;
	@%p35 bra 	$L__BB466_72;
	mul.lo.s32 	%r199, %r225, %r2;
	shl.b32 	%r200, %r199, 1;
	add.s32 	%r201, %r42, %r200;
	ld.shared.u16 	%rs97, [%r201];
	// begin inline asm
	{ max.bf16 %rs95,%rs118,%rs97;
}
	// end inline asm
	shl.b32 	%r202, %r2, 1;
	add.s32 	%r203, %r201, %r202;
	ld.shared.u16 	%rs100, [%r203];
	// begin inline asm
	{ max.bf16 %rs98,%rs95,%rs100;
}
	// end inline asm
	add.s32 	%r204, %r203, %r202;
	ld.shared.u16 	%rs103, [%r204];
	// begin inline asm
	{ max.bf16 %rs101,%rs98,%rs103;
}
	// end inline asm
	add.s32 	%r205, %r204, %r202;
	ld.shared.u16 	%rs106, [%r205];
	// begin inline asm
	{ max.bf16 %rs118,%rs101,%rs106;
}
	// end inline asm
	add.s32 	%r225, %r225, 4;
$L__BB466_72:
	setp.eq.s32 	%p36, %r62, 0;
	@%p36 bra 	$L__BB466_75;
	mul.lo.s32 	%r206, %r2, %r225;
	shl.b32 	%r207, %r206, 1;
	add.s32 	%r209, %r207, %r161;
	add.s32 	%r228, %r162, %r209;
	shl.b32 	%r66, %r2, 1;
	neg.s32 	%r227, %r62;
$L__BB466_74:
	.pragma "nounroll";
	ld.shared.u16 	%rs109, [%r228];
	// begin inline asm
	{ max.bf16 %rs118,%rs118,%rs109;
}
	// end inline asm
	add.s32 	%r228, %r228, %r66;
	add.s32 	%r227, %r227, 1;
	setp.ne.s32 	%p37, %r227, 0;
	@%p37 bra 	$L__BB466_74;
$L__BB466_75:
	st.shared.u16 	[%r42], %rs118;
$L__BB466_76:
	cvt.u64.u32 	%rd266, %r4;
	mad.lo.s64 	%rd267, %rd147, %rd266, %rd3;
	cvta.to.global.u64 	%rd268, %rd144;
	shl.b64 	%rd269, %rd267, 1;
	add.s64 	%rd270, %rd268, %rd269;
	st.global.u16 	[%rd270], %rs118;
$L__BB466_77:
	ret;

}
	// .globl	contiguous_max33_bf16
.visible .entry contiguous_max33_bf16(
	.param .u64 .ptr .align 1 contiguous_max33_bf16_param_0,
	.param .u64 .ptr .align 1 contiguous_max33_bf16_param_1,
	.param .u64 contiguous_max33_bf16_param_2,
	.param .u64 contiguous_max33_bf16_param_3,
	.param .u64 contiguous_max33_bf16_param_4
)
{
	.reg .pred 	%p<14>;
	.reg .b16 	%rs<120>;
	.reg .b32 	%r<110>;
	.reg .b64 	%rd<16>;

	ld.param.u64 	%rd2, [contiguous_max33_bf16_param_0];
	ld.param.u64 	%rd3, [contiguous_max33_bf16_param_1];
	ld.param.u64 	%rd4, [contiguous_max33_bf16_param_3];
	ld.param.u64 	%rd5, [contiguous_max33_bf16_param_4];
	mov.u32 	%r1, %tid.y;
	mov.u32 	%r2, %ntid.x;
	mov.u32 	%r3, %tid.x;
	mad.lo.s32 	%r38, %r1, %r2, %r3;
	mov.u32 	%r39, %ctaid.x;
	mad.lo.s32 	%r40, %r39, %r2, %r3;
	mov.u32 	%r4, %ctaid.y;
	mov.u32 	%r5, %ntid.y;
	mad.lo.s32 	%r41, %r4, %r5, %r1;
	mov.b16 	%rs18, -128;
	// begin inline asm
	cvt.rn.bf16.u16 %rs17, %rs18;
	// end inline asm
	shl.b32 	%r42, %r38, 1;
	mov.u32 	%r43, maxsdata_bf16;
	add.s32 	%r7, %r43, %r42;
	st.shared.u16 	[%r7], %rs17;
	cvt.u64.u32 	%rd1, %r40;
	setp.le.u64 	%p1, %rd4, %rd1;
	cvt.u64.u32 	%rd7, %r41;
	setp.le.u64 	%p2, %rd5, %rd7;
	or.pred  	%p3, %p1, %p2;
	@%p3 bra 	$L__BB467_19;
	cvt.u32.u64 	%r44, %rd1;
	cvta.to.global.u64 	%rd8, %rd3;
	cvt.u32.u64 	%r45, %rd4;
	mad.lo.s32 	%r46, %r41, %r45, %r44;
	mul.wide.u32 	%rd9, %r46, 2;
	add.s64 	%rd10, %rd8, %rd9;
	ld.global.u16 	%rs19, [%rd10];
	st.shared.u16 	[%r7], %rs19;
	bar.sync 	0;
	setp.ne.s32 	%p4, %r1, 0;
	@%p4 bra 	$L__BB467_19;
	setp.gt.u32 	%p5, %r5, 1;
	@%p5 bra 	$L__BB467_4;
	shl.b32 	%r47, %r3, 1;
	add.s32 	%r49, %r43, %r47;
	ld.shared.u16 	%rs118, [%r49];
	bra.uni 	$L__BB467_18;
$L__BB467_4:
	shl.b32 	%r51, %r3, 1;
	add.s32 	%r8, %r43, %r51;
	ld.shared.u16 	%rs118, [%r8];
	add.s32 	%r9, %r5, -1;
	add.s32 	%r53, %r5, -2;
	and.b32  	%r10, %r9, 15;
	setp.lt.u32 	%p6, %r53, 15;
	mov.b32 	%r106, 1;
	@%p6 bra 	$L__BB467_8;
	and.b32  	%r56, %r9, -16;
	neg.s32 	%r103, %r56;
	shl.b32 	%r12, %r2, 1;
	add.s32 	%r58, %r51, %r12;
	add.s32 	%r101, %r43, %r58;
	shl.b32 	%r14, %r2, 5;
	mov.b32 	%r104, 1;
	mov.b32 	%r102, 0;
$L__BB467_6:
	.pragma "nounroll";
	mul.lo.s32 	%r60, %r104, %r2;
	shl.b32 	%r61, %r60, 1;
	add.s32 	%r62, %r8, %r61;
	ld.shared.u16 	%rs23, [%r101];
	// begin inline asm
	{ max.bf16 %rs21,%rs118,%rs23;
}
	// end inline asm
	add.s32 	%r63, %r62, %r12;
	ld.shared.u16 	%rs26, [%r63];
	// begin inline asm
	{ max.bf16 %rs24,%rs21,%rs26;
}
	// end inline asm
	add.s32 	%r64, %r63, %r12;
	ld.shared.u16 	%rs29, [%r64];
	// begin inline asm
	{ max.bf16 %rs27,%rs24,%rs29;
}
	// end inline asm
	add.s32 	%r65, %r64, %r12;
	ld.shared.u16 	%rs32, [%r65];
	// begin inline asm
	{ max.bf16 %rs30,%rs27,%rs32;
}
	// end inline asm
	add.s32 	%r66, %r65, %r12;
	ld.shared.u16 	%rs35, [%r66];
	// begin inline asm
	{ max.bf16 %rs33,%rs30,%rs35;
}
	// end inline asm
	add.s32 	%r67, %r66, %r12;
	ld.shared.u16 	%rs38, [%r67];
	// begin inline asm
	{ max.bf16 %rs36,%rs33,%rs38;
}
	// end inline asm
	add.s32 	%r68, %r67, %r12;
	ld.shared.u16 	%rs41, [%r68];
	// begin inline asm
	{ max.bf16 %rs39,%rs36,%rs41;
}
	// end inline asm
	add.s32 	%r69, %r68, %r12;
	ld.shared.u16 	%rs44, [%r69];
	// begin inline asm
	{ max.bf16 %rs42,%rs39,%rs44;
}
	// end inline asm
	add.s32 	%r70, %r69, %r12;
	ld.shared.u16 	%rs47, [%r70];
	// begin inline asm
	{ max.bf16 %rs45,%rs42,%rs47;
}
	// end inline asm
	add.s32 	%r71, %r70, %r12;
	ld.shared.u16 	%rs50, [%r71];
	// begin inline asm
	{ max.bf16 %rs48,%rs45,%rs50;
}
	// end inline asm
	add.s32 	%r72, %r71, %r12;
	ld.shared.u16 	%rs53, [%r72];
	// begin inline asm
	{ max.bf16 %rs51,%rs48,%rs53;
}
	// end inline asm
	add.s32 	%r73, %r72, %r12;
	ld.shared.u16 	%rs56, [%r73];
	// begin inline asm
	{ max.bf16 %rs54,%rs51,%rs56;
}
	// end inline asm
	add.s32 	%r74, %r73, %r12;
	ld.shared.u16 	%rs59, [%r74];
	// begin inline asm
	{ max.bf16 %rs57,%rs54,%rs59;
}
	// end inline asm
	add.s32 	%r75, %r74, %r12;
	ld.shared.u16 	%rs62, [%r75];
	// begin inline asm
	{ max.bf16 %rs60,%rs57,%rs62;
}
	// end inline asm
	add.s32 	%r76, %r75, %r12;
	ld.shared.u16 	%rs65, [%r76];
	// begin inline asm
	{ max.bf16 %rs63,%rs60,%rs65;
}
	// end inline asm
	add.s32 	%r77, %r76, %r12;
	ld.shared.u16 	%rs68, [%r77];
	// begin inline asm
	{ max.bf16 %rs118,%rs63,%rs68;
}
	// end inline asm
	add.s32 	%r104, %r104, 16;
	add.s32 	%r103, %r103, 16;
	add.s32 	%r102, %r102, 16;
	add.s32 	%r101, %r101, %r14;
	setp.ne.s32 	%p7, %r103, 0;
	@%p7 bra 	$L__BB467_6;
	add.s32 	%r106, %r102, 1;
$L__BB467_8:
	setp.eq.s32 	%p8, %r10, 0;
	@%p8 bra 	$L__BB467_17;
	and.b32  	%r25, %r9, 7;
	setp.lt.u32 	%p9, %r10, 8;
	@%p9 bra 	$L__BB467_11;
	mul.lo.s32 	%r78, %r106, %r2;
	shl.b32 	%r79, %r78, 1;
	add.s32 	%r80, %r8, %r79;
	ld.shared.u16 	%rs72, [%r80];
	// begin inline asm
	{ max.bf16 %rs70,%rs118,%rs72;
}
	// end inline asm
	shl.b32 	%r81, %r2, 1;
	add.s32 	%r82, %r80, %r81;
	ld.shared.u16 	%rs75, [%r82];
	// begin inline asm
	{ max.bf16 %rs73,%rs70,%rs75;
}
	// end inline asm
	add.s32 	%r83, %r82, %r81;
	ld.shared.u16 	%rs78, [%r83];
	// begin inline asm
	{ max.bf16 %rs76,%rs73,%rs78;
}
	// end inline asm
	add.s32 	%r84, %r83, %r81;
	ld.shared.u16 	%rs81, [%r84];
	// begin inline asm
	{ max.bf16 %rs79,%rs76,%rs81;
}
	// end inline asm
	add.s32 	%r85, %r84, %r81;
	ld.shared.u16 	%rs84, [%r85];
	// begin inline asm
	{ max.bf16 %rs82,%rs79,%rs84;
}
	// end inline asm
	add.s32 	%r86, %r85, %r81;
	ld.shared.u16 	%rs87, [%r86];
	// begin inline asm
	{ max.bf16 %rs85,%rs82,%rs87;
}
	// end inline asm
	add.s32 	%r87, %r86, %r81;
	ld.shared.u16 	%rs90, [%r87];
	// begin inline asm
	{ max.bf16 %rs88,%rs85,%rs90;
}
	// end inline asm
	add.s32 	%r88, %r87, %r81;
	ld.shared.u16 	%rs93, [%r88];
	// begin inline asm
	{ max.bf16 %rs118,%rs88,%rs93;
}
	// end inline asm
	add.s32 	%r106, %r106, 8;
$L__BB467_11:
	setp.eq.s32 	%p10, %r25, 0;
	@%p10 bra 	$L__BB467_17;
	and.b32  	%r28, %r9, 3;
	setp.lt.u32 	%p11, %r25, 4;
	@%p11 bra 	$L__BB467_14;
	mul.lo.s32 	%r89, %r106, %r2;
	shl.b32 	%r90, %r89, 1;
	add.s32 	%r91, %r8, %r90;
	ld.shared.u16 	%rs97, [%r91];
	// begin inline asm
	{ max.bf16 %rs95,%rs118,%rs97;
}
	// end inline asm
	shl.b32 	%r92, %r2, 1;
	add.s32 	%r93, %r91, %r92;
	ld.shared.u16 	%rs100, [%r93];
	// begin inline asm
	{ max.bf16 %rs98,%rs95,%rs100;
}
	// end inline asm
	add.s32 	%r94, %r93, %r92;
	ld.shared.u16 	%rs103, [%r94];
	// begin inline asm
	{ max.bf16 %rs101,%rs98,%rs103;
}
	// end inline asm
	add.s32 	%r95, %r94, %r92;
	ld.shared.u16 	%rs106, [%r95];
	// begin inline asm
	{ max.bf16 %rs118,%rs101,%rs106;
}
	// end inline asm
	add.s32 	%r106, %r106, 4;
$L__BB467_14:
	setp.eq.s32 	%p12, %r28, 0;
	@%p12 bra 	$L__BB467_17;
	mul.lo.s32 	%r96, %r2, %r106;
	shl.b32 	%r97, %r96, 1;
	add.s32 	%r99, %r97, %r51;
	add.s32 	%r109, %r43, %r99;
	shl.b32 	%r32, %r2, 1;
	neg.s32 	%r108, %r28;
$L__BB467_16:
	.pragma "nounroll";
	ld.shared.u16 	%rs109, [%r109];
	// begin inline asm
	{ max.bf16 %rs118,%rs118,%rs109;
}
	// end inline asm
	add.s32 	%r109, %r109, %r32;
	add.s32 	%r108, %r108, 1;
	setp.ne.s32 	%p13, %r108, 0;
	@%p13 bra 	$L__BB467_16;
$L__BB467_17:
	st.shared.u16 	[%r8], %rs118;
$L__BB467_18:
	cvt.u64.u32 	%rd11, %r4;
	mad.lo.s64 	%rd12, %rd4, %rd11, %rd1;
	cvta.to.global.u64 	%rd13, %rd2;
	shl.b64 	%rd14, %rd12, 1;
	add.s64 	%rd15, %rd13, %rd14;
	st.global.u16 	[%rd15], %rs118;
$L__BB467_19:
	ret;

}
	// .globl	contiguous_all_bool
.visible .entry contiguous_all_bool(
	.param .u64 .ptr .align 1 contiguous_all_bool_param_0,
	.param .u64 .ptr .align 1 contiguous_all_bool_param_1,
	.param .u64 contiguous_all_bool_param_2
)
{
	.reg .pred 	%p<48>;
	.reg .b16 	%rs<28>;
	.reg .b32 	%r<14>;
	.reg .b64 	%rd<14>;

	ld.param.u64 	%rd4, [contiguous_all_bool_param_0];
	ld.param.u64 	%rd6, [contiguous_all_bool_param_1];
	ld.param.u64 	%rd5, [contiguous_all_bool_param_2];
	cvta.to.global.u64 	%rd1, %rd6;
	mov.u32 	%r1, %tid.x;
	mov.u32 	%r2, %ctaid.x;
	mov.u32 	%r13, %ntid.x;
	mul.lo.s32 	%r8, %r2, %r13;
	shl.b32 	%r9, %r8, 1;
	add.s32 	%r4, %r9, %r1;
	mov.u32 	%r10, allsdata_bool;
	add.s32 	%r5, %r10, %r1;
	mov.b16 	%rs1, 1;
	st.shared.u8 	[%r5], %rs1;
	add.s32 	%r11, %r4, %r13;
	cvt.u64.u32 	%rd2, %r11;
	setp.le.u64 	%p17, %rd5, %rd2;
	@%p17 bra 	$L__BB468_4;
	cvt.u64.u32 	%rd8, %r4;
	add.s64 	%rd9, %rd1, %rd8;
	ld.global.u8 	%rs3, [%rd9];
	setp.eq.s16 	%p20, %rs3, 0;
	mov.pred 	%p40, 0;
	@%p20 bra 	$L__BB468_3;
	add.s64 	%rd10, %rd1, %rd2;
	ld.global.u8 	%rs4, [%rd10];
	setp.ne.s16 	%p40, %rs4, 0;
$L__BB468_3:
	selp.u16 	%rs5, 1, 0, %p40;
	st.shared.u8 	[%r5], %rs5;
	bra.uni 	$L__BB468_6;
$L__BB468_4:
	cvt.u64.u32 	%rd3, %r4;
	setp.le.u64 	%p18, %rd5, %rd3;
	@%p18 bra 	$L__BB468_6;
	add.s64 	%rd7, %rd1, %rd3;
	ld.global.u8 	%rs2, [%rd7];
	st.shared.u8 	[%r5], %rs2;
$L__BB468_6:
	bar.sync 	0;
	setp.lt.u32 	%p21, %r13, 66;
	@%p21 bra 	$L__BB468_12;
$L__BB468_7:
	shr.u32 	%r7, %r13, 1;
	setp.ge.u32 	%p22, %r1, %r7;
	@%p22 bra 	$L__BB468_11;
	ld.shared.u8 	%rs6, [%r5];
	setp.eq.s16 	%p24, %rs6, 0;
	mov.pred 	%p41, 0;
	@%p24 bra 	$L__BB468_10;
	add.s32 	%r12, %r5, %r7;
	ld.shared.u8 	%rs7, [%r12];
	setp.ne.s16 	%p41, %rs7, 0;
$L__BB468_10:
	selp.u16 	%rs8, 1, 0, %p41;
	st.shared.u8 	[%r5], %rs8;
$L__BB468_11:
	bar.sync 	0;
	setp.gt.u32 	%p25, %r13, 131;
	mov.u32 	%r13, %r7;
	@%p25 bra 	$L__BB468_7;
$L__BB468_12:
	setp.gt.u32 	%p26, %r1, 31;
	@%p26 bra 	$L__BB468_27;
	ld.volatile.shared.u8 	%rs9, [%r5];
	setp.eq.s16 	%p28, %rs9, 0;
	mov.pred 	%p42, 0;
	@%p28 bra 	$L__BB468_15;
	ld.volatile.shared.u8 	%rs10, [%r5+32];
	setp.ne.s16 	%p42, %rs10, 0;
$L__BB468_15:
	selp.u16 	%rs11, 1, 0, %p42;
	st.volatile.shared.u8 	[%r5], %rs11;
	ld.volatile.shared.u8 	%rs12, [%r5];
	setp.eq.s16 	%p30, %rs12, 0;
	mov.pred 	%p43, 0;
	@%p30 bra 	$L__BB468_17;
	ld.volatile.shared.u8 	%rs13, [%r5+16];
	setp.ne.s16 	%p43, %rs13, 0;
$L__BB468_17:
	selp.u16 	%rs14, 1, 0, %p43;
	st.volatile.shared.u8 	[%r5], %rs14;
	ld.volatile.shared.u8 	%rs15, [%r5];
	setp.eq.s16 	%p32, %rs15, 0;
	mov.pred 	%p44, 0;
	@%p32 bra 	$L__BB468_19;
	ld.volatile.shared.u8 	%rs16, [%r5+8];
	setp.ne.s16 	%p44, %rs16, 0;
$L__BB468_19:
	selp.u16 	%rs17, 1, 0, %p44;
	st.volatile.shared.u8 	[%r5], %rs17;
	ld.volatile.shared.u8 	%rs18, [%r5];
	setp.eq.s16 	%p34, %rs18, 0;
	mov.pred 	%p45, 0;
	@%p34 bra 	$L__BB468_21;
	ld.volatile.shared.u8 	%rs19, [%r5+4];
	setp.ne.s16 	%p45, %rs19, 0;
$L__BB468_21:
	selp.u16 	%rs20, 1, 0, %p45;
	st.volatile.shared.u8 	[%r5], %rs20;
	ld.volatile.shared.u8 	%rs21, [%r5];
	setp.eq.s16 	%p36, %rs21, 0;
	mov.pred 	%p46, 0;
	@%p36 bra 	$L__BB468_23;
	ld.volatile.shared.u8 	%rs22, [%r5+2];
	setp.ne.s16 	%p46, %rs22, 0;
$L__BB468_23:
	selp.u16 	%rs23, 1, 0, %p46;
	st.volatile.shared.u8 	[%r5], %rs23;
	ld.volatile.shared.u8 	%rs24, [%r5];
	setp.eq.s16 	%p38, %rs24, 0;
	mov.pred 	%p47, 0;
	@%p38 bra 	$L__BB468_25;
	ld.volatile.shared.u8 	%rs25, [%r5+1];
	setp.ne.s16 	%p47, %rs25, 0;
$L__BB468_25:
	selp.u16 	%rs26, 1, 0, %p47;
	st.volatile.shared.u8 	[%r5], %rs26;
	setp.ne.s32 	%p39, %r1, 0;
	@%p39 bra 	$L__BB468_27;
	ld.shared.u8 	%rs27, [allsdata_bool];
	cvt.u64.u32 	%rd11, %r2;
	cvta.to.global.u64 	%rd12, %rd4;
	add.s64 	%rd13, %rd12, %rd11;
	st.global.u8 	[%rd13], %rs27;
$L__BB468_27:
	ret;

}
	// .globl	uncontiguous_all_bool
.visible .entry uncontiguous_all_bool(
	.param .u64 .ptr .align 1 uncontiguous_all_bool_param_0,
	.param .u64 .ptr .align 1 uncontiguous_all_bool_param_1,
	.param .u64 .ptr .align 1 uncontiguous_all_bool_param_2,
	.param .u64 .ptr .align 1 uncontiguous_all_bool_param_3,
	.param .u64 uncontiguous_all_bool_param_4,
	.param .u64 uncontiguous_all_bool_param_5
)
{
	.reg .pred 	%p<93>;
	.reg .b16 	%rs<28>;
	.reg .b32 	%r<210>;
	.reg .b64 	%rd<555>;

	ld.param.u64 	%rd260, [uncontiguous_all_bool_param_0];
	ld.param.u64 	%rd263, [uncontiguous_all_bool_param_1];
	ld.param.u64 	%rd264, [uncontiguous_all_bool_param_2];
	ld.param.u64 	%rd265, [uncontiguous_all_bool_param_3];
	ld.param.u64 	%rd261, [uncontiguous_all_bool_param_4];
	ld.param.u64 	%rd262, [uncontiguous_all_bool_param_5];
	cvta.to.global.u64 	%rd1, %rd265;
	cvta.to.global.u64 	%rd2, %rd264;
	cvta.to.global.u64 	%rd3, %rd263;
	mov.u32 	%r1, %tid.x;
	mov.u32 	%r2, %ctaid.x;
	mov.u32 	%r209, %ntid.x;
	mul.lo.s32 	%r52, %r2, %r209;
	shl.b32 	%r53, %r52, 1;
	add.s32 	%r4, %r53, %r1;
	mov.u32 	%r54, allsdata_bool;
	add.s32 	%r5, %r54, %r1;
	mov.b16 	%rs1, 1;
	st.shared.u8 	[%r5], %rs1;
	add.s32 	%r55, %r4, %r209;
	cvt.u64.u32 	%rd508, %r55;
	setp.le.u64 	%p17, %rd262, %rd508;
	@%p17 bra 	$L__BB469_56;
	cvt.u32.u64 	%r6, %rd261;
	add.s32 	%r203, %r6, -1;
	setp.lt.s32 	%p43, %r203, 0;
	mov.b64 	%rd512, 0;
	mov.u64 	%rd513, %rd512;
	@%p43 bra 	$L__BB469_53;
	cvt.u64.u32 	%rd509, %r4;
	setp.lt.u32 	%p44, %r203, 3;
	mov.b64 	%rd513, 0;
	mov.u64 	%rd512, %rd513;
	@%p44 bra 	$L__BB469_30;
	add.s32 	%r201, %r6, -2;
	and.b32  	%r131, %r6, -4;
	neg.s32 	%r200, %r131;
	mov.b64 	%rd513, 0;
$L__BB469_4:
	.pragma "nounroll";
	add.s32 	%r12, %r201, 1;
	mul.wide.u32 	%rd396, %r12, 8;
	add.s64 	%rd397, %rd2, %rd396;
	ld.global.u64 	%rd10, [%rd397];
	or.b64  	%rd398, %rd509, %rd10;
	and.b64  	%rd399, %rd398, -4294967296;
	setp.ne.s64 	%p45, %rd399, 0;
	@%p45 bra 	$L__BB469_6;
	cvt.u32.u64 	%r132, %rd10;
	cvt.u32.u64 	%r133, %rd509;
	div.u32 	%r134, %r133, %r132;
	mul.lo.s32 	%r135, %r134, %r132;
	sub.s32 	%r136, %r133, %r135;
	cvt.u64.u32 	%rd474, %r134;
	cvt.u64.u32 	%rd475, %r136;
	bra.uni 	$L__BB469_7;
$L__BB469_6:
	div.s64 	%rd474, %rd509, %rd10;
	mul.lo.s64 	%rd400, %rd474, %rd10;
	sub.s64 	%rd475, %rd509, %rd400;
$L__BB469_7:
	mul.wide.u32 	%rd401, %r12, 8;
	add.s64 	%rd402, %rd1, %rd401;
	ld.global.u64 	%rd17, [%rd402];
	mad.lo.s64 	%rd18, %rd17, %rd475, %rd512;
	or.b64  	%rd403, %rd508, %rd10;
	and.b64  	%rd404, %rd403, -4294967296;
	setp.ne.s64 	%p46, %rd404, 0;
	@%p46 bra 	$L__BB469_9;
	cvt.u32.u64 	%r137, %rd10;
	cvt.u32.u64 	%r138, %rd508;
	div.u32 	%r139, %r138, %r137;
	mul.lo.s32 	%r140, %r139, %r137;
	sub.s32 	%r141, %r138, %r140;
	cvt.u64.u32 	%rd476, %r139;
	cvt.u64.u32 	%rd477, %r141;
	bra.uni 	$L__BB469_10;
$L__BB469_9:
	div.s64 	%rd476, %rd508, %rd10;
	mul.lo.s64 	%rd405, %rd476, %rd10;
	sub.s64 	%rd477, %rd508, %rd405;
$L__BB469_10:
	mad.lo.s64 	%rd25, %rd477, %rd17, %rd513;
	add.s32 	%r13, %r201, -2;
	mul.wide.u32 	%rd406, %r201, 8;
	add.s64 	%rd407, %rd2, %rd406;
	ld.global.u64 	%rd26, [%rd407];
	or.b64  	%rd408, %rd474, %rd26;
	and.b64  	%rd409, %rd408, -4294967296;
	setp.ne.s64 	%p47, %rd409, 0;
	@%p47 bra 	$L__BB469_12;
	cvt.u32.u64 	%r142, %rd26;
	cvt.u32.u64 	%r143, %rd474;
	div.u32 	%r144, %r143, %r142;
	mul.lo.s32 	%r145, %r144, %r142;
	sub.s32 	%r146, %r143, %r145;
	cvt.u64.u32 	%rd478, %r144;
	cvt.u64.u32 	%rd479, %r146;
	bra.uni 	$L__BB469_13;
$L__BB469_12:
	div.s64 	%rd478, %rd474, %rd26;
	mul.lo.s64 	%rd410, %rd478, %rd26;
	sub.s64 	%rd479, %rd474, %rd410;
$L__BB469_13:
	mul.wide.u32 	%rd411, %r201, 8;
	add.s64 	%rd412, %rd1, %rd411;
	ld.global.u64 	%rd33, [%rd412];
	mad.lo.s64 	%rd34, %rd33, %rd479, %rd18;
	or.b64  	%rd413, %rd476, %rd26;
	and.b64  	%rd414, %rd413, -4294967296;
	setp.ne.s64 	%p48, %rd414, 0;
	@%p48 bra 	$L__BB469_15;
	cvt.u32.u64 	%r147, %rd26;
	cvt.u32.u64 	%r148, %rd476;
	div.u32 	%r149, %r148, %r147;
	mul.lo.s32 	%r150, %r149, %r147;
	sub.s32 	%r151, %r148, %r150;
	cvt.u64.u32 	%rd480, %r149;
	cvt.u64.u32 	%rd481, %r151;
	bra.uni 	$L__BB469_16;
$L__BB469_15:
	div.s64 	%rd480, %rd476, %rd26;
	mul.lo.s64 	%rd415, %rd480, %rd26;
	sub.s64 	%rd481, %rd476, %rd415;
$L__BB469_16:
	mad.lo.s64 	%rd41, %rd481, %rd33, %rd25;
	add.s32 	%r14, %r201, -1;
	mul.wide.u32 	%rd416, %r14, 8;
	add.s64 	%rd417, %rd2, %rd416;
	ld.global.u64 	%rd42, [%rd417];
	or.b64  	%rd418, %rd478, %rd42;
	and.b64  	%rd419, %rd418, -4294967296;
	setp.ne.s64 	%p49, %rd419, 0;
	@%p49 bra 	$L__BB469_18;
	cvt.u32.u64 	%r152, %rd42;
	cvt.u32.u64 	%r153, %rd478;
	div.u32 	%r154, %r153, %r152;
	mul.lo.s32 	%r155, %r154, %r152;
	sub.s32 	%r156, %r153, %r155;
	cvt.u64.u32 	%rd482, %r154;
	cvt.u64.u32 	%rd483, %r156;
	bra.uni 	$L__BB469_19;
$L__BB469_18:
	div.s64 	%rd482, %rd478, %rd42;
	mul.lo.s64 	%rd420, %rd482, %rd42;
	sub.s64 	%rd483, %rd478, %rd420;
$L__BB469_19:
	mul.wide.u32 	%rd421, %r14, 8;
	add.s64 	%rd422, %rd1, %rd421;
	ld.global.u64 	%rd49, [%rd422];
	mad.lo.s64 	%rd50, %rd49, %rd483, %rd34;
	or.b64  	%rd423, %rd480, %rd42;
	and.b64  	%rd424, %rd423, -4294967296;
	setp.ne.s64 	%p50, %rd424, 0;
	@%p50 bra 	$L__BB469_21;
	cvt.u32.u64 	%r157, %rd42;
	cvt.u32.u64 	%r158, %rd480;
	div.u32 	%r159, %r158, %r157;
	mul.lo.s32 	%r160, %r159, %r157;
	sub.s32 	%r161, %r158, %r160;
	cvt.u64.u32 	%rd484, %r159;
	cvt.u64.u32 	%rd485, %r161;
	bra.uni 	$L__BB469_22;
$L__BB469_21:
	div.s64 	%rd484, %rd480, %rd42;
	mul.lo.s64 	%rd425, %rd484, %rd42;
	sub.s64 	%rd485, %rd480, %rd425;
$L__BB469_22:
	mad.lo.s64 	%rd57, %rd485, %rd49, %rd41;
	mul.wide.u32 	%rd426, %r13, 8;
	add.s64 	%rd427, %rd2, %rd426;
	ld.global.u64 	%rd58, [%rd427];
	or.b64  	%rd428, %rd482, %rd58;
	and.b64  	%rd429, %rd428, -4294967296;
	setp.ne.s64 	%p51, %rd429, 0;
	@%p51 bra 	$L__BB469_24;
	cvt.u32.u64 	%r162, %rd58;
	cvt.u32.u64 	%r163, %rd482;
	div.u32 	%r164, %r163, %r162;
	mul.lo.s32 	%r165, %r164, %r162;
	sub.s32 	%r166, %r163, %r165;
	cvt.u64.u32 	%rd509, %r164;
	cvt.u64.u32 	%rd487, %r166;
	bra.uni 	$L__BB469_25;
$L__BB469_24:
	div.s64 	%rd509, %rd482, %rd58;
	mul.lo.s64 	%rd430, %rd509, %rd58;
	sub.s64 	%rd487, %rd482, %rd430;
$L__BB469_25:
	mul.wide.u32 	%rd431, %r13, 8;
	add.s64 	%rd432, %rd1, %rd431;
	ld.global.u64 	%rd65, [%rd432];
	mad.lo.s64 	%rd512, %rd65, %rd487, %rd50;
	or.b64  	%rd433, %rd484, %rd58;
	and.b64  	%rd434, %rd433, -4294967296;
	setp.ne.s64 	%p52, %rd434, 0;
	@%p52 bra 	$L__BB469_27;
	cvt.u32.u64 	%r167, %rd58;
	cvt.u32.u64 	%r168, %rd484;
	div.u32 	%r169, %r168, %r167;
	mul.lo.s32 	%r170, %r169, %r167;
	sub.s32 	%r171, %r168, %r170;
	cvt.u64.u32 	%rd508, %r169;
	cvt.u64.u32 	%rd489, %r171;
	bra.uni 	$L__BB469_28;
$L__BB469_27:
	div.s64 	%rd508, %rd484, %rd58;
	mul.lo.s64 	%rd435, %rd508, %rd58;
	sub.s64 	%rd489, %rd484, %rd435;
$L__BB469_28:
	mad.lo.s64 	%rd513, %rd489, %rd65, %rd57;
	add.s32 	%r201, %r201, -4;
	add.s32 	%r200, %r200, 4;
	setp.ne.s32 	%p53, %r200, 0;
	@%p53 bra 	$L__BB469_4;
	add.s32 	%r203, %r201, 1;
$L__BB469_30:
	and.b32  	%r19, %r6, 3;
	setp.eq.s32 	%p54, %r19, 0;
	@%p54 bra 	$L__BB469_53;
	setp.eq.s32 	%p55, %r19, 1;
	@%p55 bra 	$L__BB469_45;
	mul.wide.u32 	%rd437, %r203, 8;
	add.s64 	%rd438, %rd2, %rd437;
	ld.global.u64 	%rd80, [%rd438];
	or.b64  	%rd439, %rd509, %rd80;
	and.b64  	%rd440, %rd439, -4294967296;
	setp.ne.s64 	%p56, %rd440, 0;
	@%p56 bra 	$L__BB469_34;
	cvt.u32.u64 	%r172, %rd80;
	cvt.u32.u64 	%r173, %rd509;
	div.u32 	%r174, %r173, %r172;
	mul.lo.s32 	%r175, %r174, %r172;
	sub.s32 	%r176, %r173, %r175;
	cvt.u64.u32 	%rd496, %r174;
	cvt.u64.u32 	%rd497, %r176;
	bra.uni 	$L__BB469_35;
$L__BB469_34:
	div.s64 	%rd496, %rd509, %rd80;
	mul.lo.s64 	%rd441, %rd496, %rd80;
	sub.s64 	%rd497, %rd509, %rd441;
$L__BB469_35:
	add.s64 	%rd443, %rd1, %rd437;
	ld.global.u64 	%rd87, [%rd443];
	mad.lo.s64 	%rd88, %rd87, %rd497, %rd512;
	or.b64  	%rd444, %rd508, %rd80;
	and.b64  	%rd445, %rd444, -4294967296;
	setp.ne.s64 	%p57, %rd445, 0;
	@%p57 bra 	$L__BB469_37;
	cvt.u32.u64 	%r177, %rd80;
	cvt.u32.u64 	%r178, %rd508;
	div.u32 	%r179, %r178, %r177;
	mul.lo.s32 	%r180, %r179, %r177;
	sub.s32 	%r181, %r178, %r180;
	cvt.u64.u32 	%rd498, %r179;
	cvt.u64.u32 	%rd499, %r181;
	bra.uni 	$L__BB469_38;
$L__BB469_37:
	div.s64 	%rd498, %rd508, %rd80;
	mul.lo.s64 	%rd446, %rd498, %rd80;
	sub.s64 	%rd499, %rd508, %rd446;
$L__BB469_38:
	mad.lo.s64 	%rd95, %rd499, %rd87, %rd513;
	add.s32 	%r20, %r203, -1;
	mul.wide.u32 	%rd447, %r20, 8;
	add.s64 	%rd448, %rd2, %rd447;
	ld.global.u64 	%rd96, [%rd448];
	or.b64  	%rd449, %rd496, %rd96;
	and.b64  	%rd450, %rd449, -4294967296;
	setp.ne.s64 	%p58, %rd450, 0;
	@%p58 bra 	$L__BB469_40;
	cvt.u32.u64 	%r182, %rd96;
	cvt.u32.u64 	%r183, %rd496;
	div.u32 	%r184, %r183, %r182;
	mul.lo.s32 	%r185, %r184, %r182;
	sub.s32 	%r186, %r183, %r185;
	cvt.u64.u32 	%rd509, %r184;
	cvt.u64.u32 	%rd501, %r186;
	bra.uni 	$L__BB469_41;
$L__BB469_40:
	div.s64 	%rd509, %rd496, %rd96;
	mul.lo.s64 	%rd451, %rd509, %rd96;
	sub.s64 	%rd501, %rd496, %rd451;
$L__BB469_41:
	add.s64 	%rd453, %rd1, %rd447;
	ld.global.u64 	%rd103, [%rd453];
	mad.lo.s64 	%rd512, %rd103, %rd501, %rd88;
	or.b64  	%rd454, %rd498, %rd96;
	and.b64  	%rd455, %rd454, -4294967296;
	setp.ne.s64 	%p59, %rd455, 0;
	@%p59 bra 	$L__BB469_43;
	cvt.u32.u64 	%r187, %rd96;
	cvt.u32.u64 	%r188, %rd498;
	div.u32 	%r189, %r188, %r187;
	mul.lo.s32 	%r190, %r189, %r187;
	sub.s32 	%r191, %r188, %r190;
	cvt.u64.u32 	%rd508, %r189;
	cvt.u64.u32 	%rd503, %r191;
	bra.uni 	$L__BB469_44;
$L__BB469_43:
	div.s64 	%rd508, %rd498, %rd96;
	mul.lo.s64 	%rd456, %rd508, %rd96;
	sub.s64 	%rd503, %rd498, %rd456;
$L__BB469_44:
	mad.lo.s64 	%rd513, %rd503, %rd103, %rd95;
	add.s32 	%r203, %r203, -2;
$L__BB469_45:
	and.b32  	%r192, %r6, 1;
	setp.eq.b32 	%p60, %r192, 1;
	not.pred 	%p61, %p60;
	@%p61 bra 	$L__BB469_53;
	mul.wide.u32 	%rd457, %r203, 8;
	add.s64 	%rd458, %rd2, %rd457;
	ld.global.u64 	%rd118, [%rd458];
	or.b64  	%rd459, %rd509, %rd118;
	and.b64  	%rd460, %rd459, -4294967296;
	setp.ne.s64 	%p62, %rd460, 0;
	@%p62 bra 	$L__BB469_48;
	cvt.u32.u64 	%r193, %rd118;
	cvt.u32.u64 	%r194, %rd509;
	rem.u32 	%r195, %r194, %r193;
	cvt.u64.u32 	%rd510, %r195;
	bra.uni 	$L__BB469_49;
$L__BB469_48:
	rem.s64 	%rd510, %rd509, %rd118;
$L__BB469_49:
	add.s64 	%rd462, %rd1, %rd457;
	ld.global.u64 	%rd122, [%rd462];
	mad.lo.s64 	%rd512, %rd122, %rd510, %rd512;
	or.b64  	%rd463, %rd508, %rd118;
	and.b64  	%rd464, %rd463, -4294967296;
	setp.ne.s64 	%p63, %rd464, 0;
	@%p63 bra 	$L__BB469_51;
	cvt.u32.u64 	%r196, %rd118;
	cvt.u32.u64 	%r197, %rd508;
	rem.u32 	%r198, %r197, %r196;
	cvt.u64.u32 	%rd511, %r198;
	bra.uni 	$L__BB469_52;
$L__BB469_51:
	rem.s64 	%rd511, %rd508, %rd118;
$L__BB469_52:
	mad.lo.s64 	%rd513, %rd511, %rd122, %rd513;
$L__BB469_53:
	add.s64 	%rd465, %rd3, %rd512;
	ld.global.u8 	%rs3, [%rd465];
	setp.eq.s16 	%p65, %rs3, 0;
	mov.pred 	%p85, 0;
	@%p65 bra 	$L__BB469_55;
	add.s64 	%rd466, %rd3, %rd513;
	ld.global.u8 	%rs4, [%rd466];
	setp.ne.s16 	%p85, %rs4, 0;
$L__BB469_55:
	selp.u16 	%rs5, 1, 0, %p85;
	st.shared.u8 	[%r5], %rs5;
	bra.uni 	$L__BB469_116;
$L__BB469_56:
	cvt.u64.u32 	%rd545, %r4;
	setp.le.u64 	%p18, %rd262, %rd545;
	@%p18 bra 	$L__BB469_116;
	cvt.u32.u64 	%r23, %rd261;
	add.s32 	%r207, %r23, -1;
	setp.lt.s32 	%p19, %r207, 0;
	mov.b64 	%rd554, 0;
	@%p19 bra 	$L__BB469_115;
	and.b32  	%r25, %r23, 7;
	setp.lt.u32 	%p20, %r207, 7;
	mov.b64 	%rd554, 0;
	@%p20 bra 	$L__BB469_86;
	add.s32 	%r205, %r23, -4;
	and.b32  	%r56, %r23, -8;
	neg.s32 	%r204, %r56;
	mov.b64 	%rd554, 0;
$L__BB469_60:
	.pragma "nounroll";
	add.s32 	%r30, %r205, 3;
	mul.wide.u32 	%rd270, %r30, 8;
	add.s64 	%rd271, %rd2, %rd270;
	ld.global.u64 	%rd133, [%rd271];
	or.b64  	%rd272, %rd545, %rd133;
	and.b64  	%rd273, %rd272, -4294967296;
	setp.ne.s64 	%p21, %rd273, 0;
	@%p21 bra 	$L__BB469_62;
	cvt.u32.u64 	%r57, %rd133;
	cvt.u32.u64 	%r58, %rd545;
	div.u32 	%r59, %r58, %r57;
	mul.lo.s32 	%r60, %r59, %r57;
	sub.s32 	%r61, %r58, %r60;
	cvt.u64.u32 	%rd516, %r59;
	cvt.u64.u32 	%rd517, %r61;
	bra.uni 	$L__BB469_63;
$L__BB469_62:
	div.s64 	%rd516, %rd545, %rd133;
	mul.lo.s64 	%rd274, %rd516, %rd133;
	sub.s64 	%rd517, %rd545, %rd274;
$L__BB469_63:
	add.s64 	%rd276, %rd1, %rd270;
	ld.global.u64 	%rd277, [%rd276];
	mad.lo.s64 	%rd140, %rd277, %rd517, %rd554;
	add.s32 	%r31, %r205, 2;
	mul.wide.u32 	%rd278, %r31, 8;
	add.s64 	%rd279, %rd2, %rd278;
	ld.global.u64 	%rd141, [%rd279];
	or.b64  	%rd280, %rd516, %rd141;
	and.b64  	%rd281, %rd280, -4294967296;
	setp.ne.s64 	%p22, %rd281, 0;
	@%p22 bra 	$L__BB469_65;
	cvt.u32.u64 	%r62, %rd141;
	cvt.u32.u64 	%r63, %rd516;
	div.u32 	%r64, %r63, %r62;
	mul.lo.s32 	%r65, %r64, %r62;
	sub.s32 	%r66, %r63, %r65;
	cvt.u64.u32 	%rd518, %r64;
	cvt.u64.u32 	%rd519, %r66;
	bra.uni 	$L__BB469_66;
$L__BB469_65:
	div.s64 	%rd518, %rd516, %rd141;
	mul.lo.s64 	%rd282, %rd518, %rd141;
	sub.s64 	%rd519, %rd516, %rd282;
$L__BB469_66:
	add.s64 	%rd284, %rd1, %rd278;
	ld.global.u64 	%rd285, [%rd284];
	mad.lo.s64 	%rd148, %rd285, %rd519, %rd140;
	add.s32 	%r32, %r205, 1;
	mul.wide.u32 	%rd286, %r32, 8;
	add.s64 	%rd287, %rd2, %rd286;
	ld.global.u64 	%rd149, [%rd287];
	or.b64  	%rd288, %rd518, %rd149;
	and.b64  	%rd289, %rd288, -4294967296;
	setp.ne.s64 	%p23, %rd289, 0;
	@%p23 bra 	$L__BB469_68;
	cvt.u32.u64 	%r67, %rd149;
	cvt.u32.u64 	%r68, %rd518;
	div.u32 	%r69, %r68, %r67;
	mul.lo.s32 	%r70, %r69, %r67;
	sub.s32 	%r71, %r68, %r70;
	cvt.u64.u32 	%rd520, %r69;
	cvt.u64.u32 	%rd521, %r71;
	bra.uni 	$L__BB469_69;
$L__BB469_68:
	div.s64 	%rd520, %rd518, %rd149;
	mul.lo.s64 	%rd290, %rd520, %rd149;
	sub.s64 	%rd521, %rd518, %rd290;
$L__BB469_69:
	add.s64 	%rd292, %rd1, %rd286;
	ld.global.u64 	%rd293, [%rd292];
	mad.lo.s64 	%rd156, %rd293, %rd521, %rd148;
	add.s32 	%r33, %r205, -4;
	mul.wide.u32 	%rd294, %r205, 8;
	add.s64 	%rd295, %rd2, %rd294;
	ld.global.u64 	%rd157, [%rd295];
	or.b64  	%rd296, %rd520, %rd157;
	and.b64  	%rd297, %rd296, -4294967296;
	setp.ne.s64 	%p24, %rd297, 0;
	@%p24 bra 	$L__BB469_71;
	cvt.u32.u64 	%r72, %rd157;
	cvt.u32.u64 	%r73, %rd520;
	div.u32 	%r74, %r73, %r72;
	mul.lo.s32 	%r75, %r74, %r72;
	sub.s32 	%r76, %r73, %r75;
	cvt.u64.u32 	%rd522, %r74;
	cvt.u64.u32 	%rd523, %r76;
	bra.uni 	$L__BB469_72;
$L__BB469_71:
	div.s64 	%rd522, %rd520, %rd157;
	mul.lo.s64 	%rd298, %rd522, %rd157;
	sub.s64 	%rd523, %rd520, %rd298;
$L__BB469_72:
	add.s64 	%rd300, %rd1, %rd294;
	ld.global.u64 	%rd301, [%rd300];
	mad.lo.s64 	%rd164, %rd301, %rd523, %rd156;
	add.s32 	%r34, %r205, -1;
	mul.wide.u32 	%rd302, %r34, 8;
	add.s64 	%rd303, %rd2, %rd302;
	ld.global.u64 	%rd165, [%rd303];
	or.b64  	%rd304, %rd522, %rd165;
	and.b64  	%rd305, %rd304, -4294967296;
	setp.ne.s64 	%p25, %rd305, 0;
	@%p25 bra 	$L__BB469_74;
	cvt.u32.u64 	%r77, %rd165;
	cvt.u32.u64 	%r78, %rd522;
	div.u32 	%r79, %r78, %r77;
	mul.lo.s32 	%r80, %r79, %r77;
	sub.s32 	%r81, %r78, %r80;
	cvt.u64.u32 	%rd524, %r79;
	cvt.u64.u32 	%rd525, %r81;
	bra.uni 	$L__BB469_75;
$L__BB469_74:
	div.s64 	%rd524, %rd522, %rd165;
	mul.lo.s64 	%rd306, %rd524, %rd165;
	sub.s64 	%rd525, %rd522, %rd306;
$L__BB469_75:
	add.s64 	%rd308, %rd1, %rd302;
	ld.global.u64 	%rd309, [%rd308];
	mad.lo.s64 	%rd172, %rd309, %rd525, %rd164;
	add.s32 	%r35, %r205, -2;
	mul.wide.u32 	%rd310, %r35, 8;
	add.s64 	%rd311, %rd2, %rd310;
	ld.global.u64 	%rd173, [%rd311];
	or.b64  	%rd312, %rd524, %rd173;
	and.b64  	%rd313, %rd312, -4294967296;
	setp.ne.s64 	%p26, %rd313, 0;
	@%p26 bra 	$L__BB469_77;
	cvt.u32.u64 	%r82, %rd173;
	cvt.u32.u64 	%r83, %rd524;
	div.u32 	%r84, %r83, %r82;
	mul.lo.s32 	%r85, %r84, %r82;
	sub.s32 	%r86, %r83, %r85;
	cvt.u64.u32 	%rd526, %r84;
	cvt.u64.u32 	%rd527, %r86;
	bra.uni 	$L__BB469_78;
$L__BB469_77:
	div.s64 	%rd526, %rd524, %rd173;
	mul.lo.s64 	%rd314, %rd526, %rd173;
	sub.s64 	%rd527, %rd524, %rd314;
$L__BB469_78:
	add.s64 	%rd316, %rd1, %rd310;
	ld.global.u64 	%rd317, [%rd316];
	mad.lo.s64 	%rd180, %rd317, %rd527, %rd172;
	add.s32 	%r36, %r205, -3;
	mul.wide.u32 	%rd318, %r36, 8;
	add.s64 	%rd319, %rd2, %rd318;
	ld.global.u64 	%rd181, [%rd319];
	or.b64  	%rd320, %rd526, %rd181;
	and.b64  	%rd321, %rd320, -4294967296;
	setp.ne.s64 	%p27, %rd321, 0;
	@%p27 bra 	$L__BB469_80;
	cvt.u32.u64 	%r87, %rd181;
	cvt.u32.u64 	%r88, %rd526;
	div.u32 	%r89, %r88, %r87;
	mul.lo.s32 	%r90, %r89, %r87;
	sub.s32 	%r91, %r88, %r90;
	cvt.u64.u32 	%rd528, %r89;
	cvt.u64.u32 	%rd529, %r91;
	bra.uni 	$L__BB469_81;
$L__BB469_80:
	div.s64 	%rd528, %rd526, %rd181;
	mul.lo.s64 	%rd322, %rd528, %rd181;
	sub.s64 	%rd529, %rd526, %rd322;
$L__BB469_81:
	add.s64 	%rd324, %rd1, %rd318;
	ld.global.u64 	%rd325, [%rd324];
	mad.lo.s64 	%rd188, %rd325, %rd529, %rd180;
	mul.wide.u32 	%rd326, %r33, 8;
	add.s64 	%rd327, %rd2, %rd326;
	ld.global.u64 	%rd189, [%rd327];
	or.b64  	%rd328, %rd528, %rd189;
	and.b64  	%rd329, %rd328, -4294967296;
	setp.ne.s64 	%p28, %rd329, 0;
	@%p28 bra 	$L__BB469_83;
	cvt.u32.u64 	%r92, %rd189;
	cvt.u32.u64 	%r93, %rd528;
	div.u32 	%r94, %r93, %r92;
	mul.lo.s32 	%r95, %r94, %r92;
	sub.s32 	%r96, %r93, %r95;
	cvt.u64.u32 	%rd545, %r94;
	cvt.u64.u32 	%rd531, %r96;
	bra.uni 	$L__BB469_84;
$L__BB469_83:
	div.s64 	%rd545, %rd528, %rd189;
	mul.lo.s64 	%rd330, %rd545, %rd189;
	sub.s64 	%rd531, %rd528, %rd330;
$L__BB469_84:
	add.s64 	%rd332, %rd1, %rd326;
	ld.global.u64 	%rd333, [%rd332];
	mad.lo.s64 	%rd554, %rd333, %rd531, %rd188;
	add.s32 	%r205, %r205, -8;
	add.s32 	%r204, %r204, 8;
	setp.ne.s32 	%p29, %r204, 0;
	@%p29 bra 	$L__BB469_60;
	add.s32 	%r207, %r205, 3;
$L__BB469_86:
	setp.eq.s32 	%p30, %r25, 0;
	@%p30 bra 	$L__BB469_115;
	and.b32  	%r41, %r23, 3;
	setp.lt.u32 	%p31, %r25, 4;
	@%p31 bra 	$L__BB469_101;
	mul.wide.u32 	%rd335, %r207, 8;
	add.s64 	%rd336, %rd2, %rd335;
	ld.global.u64 	%rd200, [%rd336];
	or.b64  	%rd337, %rd545, %rd200;
	and.b64  	%rd338, %rd337, -4294967296;
	setp.ne.s64 	%p32, %rd338, 0;
	@%p32 bra 	$L__BB469_90;
	cvt.u32.u64 	%r97, %rd200;
	cvt.u32.u64 	%r98, %rd545;
	div.u32 	%r99, %r98, %r97;
	mul.lo.s32 	%r100, %r99, %r97;
	sub.s32 	%r101, %r98, %r100;
	cvt.u64.u32 	%rd535, %r99;
	cvt.u64.u32 	%rd536, %r101;
	bra.uni 	$L__BB469_91;
$L__BB469_90:
	div.s64 	%rd535, %rd545, %rd200;
	mul.lo.s64 	%rd339, %rd535, %rd200;
	sub.s64 	%rd536, %rd545, %rd339;
$L__BB469_91:
	add.s64 	%rd341, %rd1, %rd335;
	ld.global.u64 	%rd342, [%rd341];
	mad.lo.s64 	%rd207, %rd342, %rd536, %rd554;
	add.s32 	%r42, %r207, -1;
	mul.wide.u32 	%rd343, %r42, 8;
	add.s64 	%rd344, %rd2, %rd343;
	ld.global.u64 	%rd208, [%rd344];
	or.b64  	%rd345, %rd535, %rd208;
	and.b64  	%rd346, %rd345, -4294967296;
	setp.ne.s64 	%p33, %rd346, 0;
	@%p33 bra 	$L__BB469_93;
	cvt.u32.u64 	%r102, %rd208;
	cvt.u32.u64 	%r103, %rd535;
	div.u32 	%r104, %r103, %r102;
	mul.lo.s32 	%r105, %r104, %r102;
	sub.s32 	%r106, %r103, %r105;
	cvt.u64.u32 	%rd537, %r104;
	cvt.u64.u32 	%rd538, %r106;
	bra.uni 	$L__BB469_94;
$L__BB469_93:
	div.s64 	%rd537, %rd535, %rd208;
	mul.lo.s64 	%rd347, %rd537, %rd208;
	sub.s64 	%rd538, %rd535, %rd347;
$L__BB469_94:
	add.s64 	%rd349, %rd1, %rd343;
	ld.global.u64 	%rd350, [%rd349];
	mad.lo.s64 	%rd215, %rd350, %rd538, %rd207;
	add.s32 	%r43, %r207, -2;
	mul.wide.u32 	%rd351, %r43, 8;
	add.s64 	%rd352, %rd2, %rd351;
	ld.global.u64 	%rd216, [%rd352];
	or.b64  	%rd353, %rd537, %rd216;
	and.b64  	%rd354, %rd353, -4294967296;
	setp.ne.s64 	%p34, %rd354, 0;
	@%p34 bra 	$L__BB469_96;
	cvt.u32.u64 	%r107, %rd216;
	cvt.u32.u64 	%r108, %rd537;
	div.u32 	%r109, %r108, %r107;
	mul.lo.s32 	%r110, %r109, %r107;
	sub.s32 	%r111, %r108, %r110;
	cvt.u64.u32 	%rd539, %r109;
	cvt.u64.u32 	%rd540, %r111;
	bra.uni 	$L__BB469_97;
$L__BB469_96:
	div.s64 	%rd539, %rd537, %rd216;
	mul.lo.s64 	%rd355, %rd539, %rd216;
	sub.s64 	%rd540, %rd537, %rd355;
$L__BB469_97:
	add.s64 	%rd357, %rd1, %rd351;
	ld.global.u64 	%rd358, [%rd357];
	mad.lo.s64 	%rd223, %rd358, %rd540, %rd215;
	add.s32 	%r44, %r207, -3;
	mul.wide.u32 	%rd359, %r44, 8;
	add.s64 	%rd360, %rd2, %rd359;
	ld.global.u64 	%rd224, [%rd360];
	or.b64  	%rd361, %rd539, %rd224;
	and.b64  	%rd362, %rd361, -4294967296;
	setp.ne.s64 	%p35, %rd362, 0;
	@%p35 bra 	$L__BB469_99;
	cvt.u32.u64 	%r112, %rd224;
	cvt.u32.u64 	%r113, %rd539;
	div.u32 	%r114, %r113, %r112;
	mul.lo.s32 	%r115, %r114, %r112;
	sub.s32 	%r116, %r113, %r115;
	cvt.u64.u32 	%rd545, %r114;
	cvt.u64.u32 	%rd542, %r116;
	bra.uni 	$L__BB469_100;
$L__BB469_99:
	div.s64 	%rd545, %rd539, %rd224;
	mul.lo.s64 	%rd363, %rd545, %rd224;
	sub.s64 	%rd542, %rd539, %rd363;
$L__BB469_100:
	add.s64 	%rd365, %rd1, %rd359;
	ld.global.u64 	%rd366, [%rd365];
	mad.lo.s64 	%rd554, %rd366, %rd542, %rd223;
	add.s32 	%r207, %r207, -4;
$L__BB469_101:
	setp.eq.s32 	%p36, %r41, 0;
	@%p36 bra 	$L__BB469_115;
	setp.eq.s32 	%p37, %r41, 1;
	@%p37 bra 	$L__BB469_110;
	mul.wide.u32 	%rd368, %r207, 8;
	add.s64 	%rd369, %rd2, %rd368;
	ld.global.u64 	%rd235, [%rd369];
	or.b64  	%rd370, %rd545, %rd235;
	and.b64  	%rd371, %rd370, -4294967296;
	setp.ne.s64 	%p38, %rd371, 0;
	@%p38 bra 	$L__BB469_105;
	cvt.u32.u64 	%r117, %rd235;
	cvt.u32.u64 	%r118, %rd545;
	div.u32 	%r119, %r118, %r117;
	mul.lo.s32 	%r120, %r119, %r117;
	sub.s32 	%r121, %r118, %r120;
	cvt.u64.u32 	%rd546, %r119;
	cvt.u64.u32 	%rd547, %r121;
	bra.uni 	$L__BB469_106;
$L__BB469_105:
	div.s64 	%rd546, %rd545, %rd235;
	mul.lo.s64 	%rd372, %rd546, %rd235;
	sub.s64 	%rd547, %rd545, %rd372;
$L__BB469_106:
	add.s64 	%rd374, %rd1, %rd368;
	ld.global.u64 	%rd375, [%rd374];
	mad.lo.s64 	%rd242, %rd375, %rd547, %rd554;
	add.s32 	%r47, %r207, -1;
	mul.wide.u32 	%rd376, %r47, 8;
	add.s64 	%rd377, %rd2, %rd376;
	ld.global.u64 	%rd243, [%rd377];
	or.b64  	%rd378, %rd546, %rd243;
	and.b64  	%rd379, %rd378, -4294967296;
	setp.ne.s64 	%p39, %rd379, 0;
	@%p39 bra 	$L__BB469_108;
	cvt.u32.u64 	%r122, %rd243;
	cvt.u32.u64 	%r123, %rd546;
	div.u32 	%r124, %r123, %r122;
	mul.lo.s32 	%r125, %r124, %r122;
	sub.s32 	%r126, %r123, %r125;
	cvt.u64.u32 	%rd545, %r124;
	cvt.u64.u32 	%rd549, %r126;
	bra.uni 	$L__BB469_109;
$L__BB469_108:
	div.s64 	%rd545, %rd546, %rd243;
	mul.lo.s64 	%rd380, %rd545, %rd243;
	sub.s64 	%rd549, %rd546, %rd380;
$L__BB469_109:
	add.s64 	%rd382, %rd1, %rd376;
	ld.global.u64 	%rd383, [%rd382];
	mad.lo.s64 	%rd554, %rd383, %rd549, %rd242;
	add.s32 	%r207, %r207, -2;
$L__BB469_110:
	and.b32  	%r127, %r23, 1;
	setp.eq.b32 	%p40, %r127, 1;
	not.pred 	%p41, %p40;
	@%p41 bra 	$L__BB469_115;
	mul.wide.u32 	%rd384, %r207, 8;
	add.s64 	%rd385, %rd2, %rd384;
	ld.global.u64 	%rd254, [%rd385];
	or.b64  	%rd386, %rd545, %rd254;
	and.b64  	%rd387, %rd386, -4294967296;
	setp.ne.s64 	%p42, %rd387, 0;
	@%p42 bra 	$L__BB469_113;
	cvt.u32.u64 	%r128, %rd254;
	cvt.u32.u64 	%r129, %rd545;
	rem.u32 	%r130, %r129, %r128;
	cvt.u64.u32 	%rd553, %r130;
	bra.uni 	$L__BB469_114;
$L__BB469_113:
	rem.s64 	%rd553, %rd545, %rd254;
$L__BB469_114:
	add.s64 	%rd389, %rd1, %rd384;
	ld.global.u64 	%rd390, [%rd389];
	mad.lo.s64 	%rd554, %rd390, %rd553, %rd554;
$L__BB469_115:
	add.s64 	%rd391, %rd3, %rd554;
	ld.global.u8 	%rs2, [%rd391];
	st.shared.u8 	[%r5], %rs2;
$L__BB469_116:
	bar.sync 	0;
	setp.lt.u32 	%p66, %r209, 66;
	@%p66 bra 	$L__BB469_122;
$L__BB469_117:
	shr.u32 	%r51, %r209, 1;
	setp.ge.u32 	%p67, %r1, %r51;
	@%p67 bra 	$L__BB469_121;
	ld.shared.u8 	%rs6, [%r5];
	setp.eq.s16 	%p69, %rs6, 0;
	mov.pred 	%p86, 0;
	@%p69 bra 	$L__BB469_120;
	add.s32 	%r199, %r5, %r51;
	ld.shared.u8 	%rs7, [%r199];
	setp.ne.s16 	%p86, %rs7, 0;
$L__BB469_120:
	selp.u16 	%rs8, 1, 0, %p86;
	st.shared.u8 	[%r5], %rs8;
$L__BB469_121:
	bar.sync 	0;
	setp.gt.u32 	%p70, %r209, 131;
	mov.u32 	%r209, %r51;
	@%p70 bra 	$L__BB469_117;
$L__BB469_122:
	setp.gt.u32 	%p71, %r1, 31;
	@%p71 bra 	$L__BB469_137;
	ld.volatile.shared.u8 	%rs9, [%r5];
	setp.eq.s16 	%p73, %rs9, 0;
	mov.pred 	%p87, 0;
	@%p73 bra 	$L__BB469_125;
	ld.volatile.shared.u8 	%rs10, [%r5+32];
	setp.ne.s16 	%p87, %rs10, 0;
$L__BB469_125:
	selp.u16 	%rs11, 1, 0, %p87;
	st.volatile.shared.u8 	[%r5], %rs11;
	ld.volatile.shared.u8 	%rs12, [%r5];
	setp.eq.s16 	%p75, %rs12, 0;
	mov.pred 	%p88, 0;
	@%p75 bra 	$L__BB469_127;
	ld.volatile.shared.u8 	%rs13, [%r5+16];
	setp.ne.s16 	%p88, %rs13, 0;
$L__BB469_127:
	selp.u16 	%rs14, 1, 0, %p88;
	st.volatile.shared.u8 	[%r5], %rs14;
	ld.volatile.shared.u8 	%rs15, [%r5];
	setp.eq.s16 	%p77, %rs15, 0;
	mov.pred 	%p89, 0;
	@%p77 bra 	$L__BB469_129;
	ld.volatile.shared.u8 	%rs16, [%r5+8];
	setp.ne.s16 	%p89, %rs16, 0;
$L__BB469_129:
	selp.u16 	%rs17, 1, 0, %p89;
	st.volatile.shared.u8 	[%r5], %rs17;
	ld.volatile.shared.u8 	%rs18, [%r5];
	setp.eq.s16 	%p79, %rs18, 0;
	mov.pred 	%p90, 0;
	@%p79 bra 	$L__BB469_131;
	ld.volatile.shared.u8 	%rs19, [%r5+4];
	setp.ne.s16 	%p90, %rs19, 0;
$L__BB469_131:
	selp.u16 	%rs20, 1, 0, %p90;
	st.volatile.shared.u8 	[%r5], %rs20;
	ld.volatile.shared.u8 	%rs21, [%r5];
	setp.eq.s16 	%p81, %rs21, 0;
	mov.pred 	%p91, 0;
	@%p81 bra 	$L__BB469_133;
	ld.volatile.shared.u8 	%rs22, [%r5+2];
	setp.ne.s16 	%p91, %rs22, 0;
$L__BB469_133:
	selp.u16 	%rs23, 1, 0, %p91;
	st.volatile.shared.u8 	[%r5], %rs23;
	ld.volatile.shared.u8 	%rs24, [%r5];
	setp.eq.s16 	%p83, %rs24, 0;
	mov.pred 	%p92, 0;
	@%p83 bra 	$L__BB469_135;
	ld.volatile.shared.u8 	%rs25, [%r5+1];
	setp.ne.s16 	%p92, %rs25, 0;
$L__BB469_135:
	selp.u16 	%rs26, 1, 0, %p92;
	st.volatile.shared.u8 	[%r5], %rs26;
	setp.ne.s32 	%p84, %r1, 0;
	@%p84 bra 	$L__BB469_137;
	ld.shared.u8 	%rs27, [allsdata_bool];
	cvt.u64.u32 	%rd467, %r2;
	cvta.to.global.u64 	%rd468, %rd260;
	add.s64 	%rd469, %rd468, %rd467;
	st.global.u8 	[%rd469], %rs27;
$L__BB469_137:
	ret;

}
	// .globl	contiguous_all2_bool
.visible .entry contiguous_all2_bool(
	.param .u64 .ptr .align 1 contiguous_all2_bool_param_0,
	.param .u64 .ptr .align 1 contiguous_all2_bool_param_1,
	.param .u64 .ptr .align 1 contiguous_all2_bool_param_2,
	.param .u64 .ptr .align 1 contiguous_all2_bool_param_3,
	.param .u64 contiguous_all2_bool_param_4,
	.param .u64 contiguous_all2_bool_param_5,
	.param .u64 contiguous_all2_bool_param_6
)
{
	.reg .pred 	%p<93>;
	.reg .b16 	%rs<28>;
	.reg .b32 	%r<214>;
	.reg .b64 	%rd<564>;

	ld.param.u64 	%rd266, [contiguous_all2_bool_param_1];
	ld.param.u64 	%rd267, [contiguous_all2_bool_param_2];
	ld.param.u64 	%rd268, [contiguous_all2_bool_param_3];
	ld.param.u64 	%rd263, [contiguous_all2_bool_param_4];
	ld.param.u64 	%rd264, [contiguous_all2_bool_param_5];
	ld.param.u64 	%rd265, [contiguous_all2_bool_param_6];
	cvta.to.global.u64 	%rd1, %rd268;
	cvta.to.global.u64 	%rd2, %rd267;
	cvta.to.global.u64 	%rd563, %rd266;
	mov.u32 	%r1, %tid.x;
	mov.u32 	%r2, %ctaid.x;
	mov.u32 	%r213, %ntid.x;
	mul.lo.s32 	%r51, %r2, %r213;
	shl.b32 	%r52, %r51, 1;
	add.s32 	%r4, %r52, %r1;
	mov.u32 	%r53, allsdata_bool;
	add.s32 	%r5, %r53, %r1;
	mov.b16 	%rs1, 1;
	st.shared.u8 	[%r5], %rs1;
	add.s32 	%r54, %r4, %r213;
	cvt.u64.u32 	%rd4, %r54;
	setp.le.u64 	%p17, %rd264, %rd4;
	@%p17 bra 	$L__BB470_56;
	cvt.u64.u32 	%rd396, %r4;
	mov.u32 	%r131, %ctaid.y;
	cvt.u64.u32 	%rd397, %r131;
	mul.lo.s64 	%rd398, %rd264, %rd397;
	add.s64 	%rd517, %rd398, %rd396;
	add.s64 	%rd515, %rd398, %rd4;
	cvt.u32.u64 	%r6, %rd263;
	add.s32 	%r207, %r6, -1;
	setp.lt.s32 	%p43, %r207, 0;
	mov.b64 	%rd521, 0;
	mov.u64 	%rd522, %rd521;
	@%p43 bra 	$L__BB470_53;
	setp.lt.u32 	%p44, %r207, 3;
	mov.b64 	%rd522, 0;
	mov.u64 	%rd521, %rd522;
	@%p44 bra 	$L__BB470_30;
	add.s32 	%r205, %r6, -2;
	and.b32  	%r132, %r6, -4;
	neg.s32 	%r204, %r132;
	mov.b64 	%rd522, 0;
$L__BB470_4:
	.pragma "nounroll";
	add.s32 	%r12, %r205, 1;
	mul.wide.u32 	%rd402, %r12, 8;
	add.s64 	%rd403, %rd2, %rd402;
	ld.global.u64 	%rd11, [%rd403];
	or.b64  	%rd404, %rd517, %rd11;
	and.b64  	%rd405, %rd404, -4294967296;
	setp.ne.s64 	%p45, %rd405, 0;
	@%p45 bra 	$L__BB470_6;
	cvt.u32.u64 	%r133, %rd11;
	cvt.u32.u64 	%r134, %rd517;
	div.u32 	%r135, %r134, %r133;
	mul.lo.s32 	%r136, %r135, %r133;
	sub.s32 	%r137, %r134, %r136;
	cvt.u64.u32 	%rd483, %r135;
	cvt.u64.u32 	%rd484, %r137;
	bra.uni 	$L__BB470_7;
$L__BB470_6:
	div.s64 	%rd483, %rd517, %rd11;
	mul.lo.s64 	%rd406, %rd483, %rd11;
	sub.s64 	%rd484, %rd517, %rd406;
$L__BB470_7:
	mul.wide.u32 	%rd407, %r12, 8;
	add.s64 	%rd408, %rd1, %rd407;
	ld.global.u64 	%rd18, [%rd408];
	mad.lo.s64 	%rd19, %rd18, %rd484, %rd521;
	or.b64  	%rd409, %rd515, %rd11;
	and.b64  	%rd410, %rd409, -4294967296;
	setp.ne.s64 	%p46, %rd410, 0;
	@%p46 bra 	$L__BB470_9;
	cvt.u32.u64 	%r138, %rd11;
	cvt.u32.u64 	%r139, %rd515;
	div.u32 	%r140, %r139, %r138;
	mul.lo.s32 	%r141, %r140, %r138;
	sub.s32 	%r142, %r139, %r141;
	cvt.u64.u32 	%rd485, %r140;
	cvt.u64.u32 	%rd486, %r142;
	bra.uni 	$L__BB470_10;
$L__BB470_9:
	div.s64 	%rd485, %rd515, %rd11;
	mul.lo.s64 	%rd411, %rd485, %rd11;
	sub.s64 	%rd486, %rd515, %rd411;
$L__BB470_10:
	mad.lo.s64 	%rd26, %rd486, %rd18, %rd522;
	mul.wide.u32 	%rd412, %r205, 8;
	add.s64 	%rd413, %rd2, %rd412;
	ld.global.u64 	%rd27, [%rd413];
	or.b64  	%rd414, %rd483, %rd27;
	and.b64  	%rd415, %rd414, -4294967296;
	setp.ne.s64 	%p47, %rd415, 0;
	@%p47 bra 	$L__BB470_12;
	cvt.u32.u64 	%r143, %rd27;
	cvt.u32.u64 	%r144, %rd483;
	div.u32 	%r145, %r144, %r143;
	mul.lo.s32 	%r146, %r145, %r143;
	sub.s32 	%r147, %r144, %r146;
	cvt.u64.u32 	%rd487, %r145;
	cvt.u64.u32 	%rd488, %r147;
	bra.uni 	$L__BB470_13;
$L__BB470_12:
	div.s64 	%rd487, %rd483, %rd27;
	mul.lo.s64 	%rd416, %rd487, %rd27;
	sub.s64 	%rd488, %rd483, %rd416;
$L__BB470_13:
	mul.wide.u32 	%rd417, %r205, 8;
	add.s64 	%rd418, %rd1, %rd417;
	ld.global.u64 	%rd34, [%rd418];
	mad.lo.s64 	%rd35, %rd34, %rd488, %rd19;
	or.b64  	%rd419, %rd485, %rd27;
	and.b64  	%rd420, %rd419, -4294967296;
	setp.ne.s64 	%p48, %rd420, 0;
	@%p48 bra 	$L__BB470_15;
	cvt.u32.u64 	%r148, %rd27;
	cvt.u32.u64 	%r149, %rd485;
	div.u32 	%r150, %r149, %r148;
	mul.lo.s32 	%r151, %r150, %r148;
	sub.s32 	%r152, %r149, %r151;
	cvt.u64.u32 	%rd489, %r150;
	cvt.u64.u32 	%rd490, %r152;
	bra.uni 	$L__BB470_16;
$L__BB470_15:
	div.s64 	%rd489, %rd485, %rd27;
	mul.lo.s64 	%rd421, %rd489, %rd27;
	sub.s64 	%rd490, %rd485, %rd421;
$L__BB470_16:
	mad.lo.s64 	%rd42, %rd490, %rd34, %rd26;
	add.s32 	%r13, %r205, -1;
	mul.wide.u32 	%rd422, %r13, 8;
	add.s64 	%rd423, %rd2, %rd422;
	ld.global.u64 	%rd43, [%rd423];
	or.b64  	%rd424, %rd487, %rd43;
	and.b64  	%rd425, %rd424, -4294967296;
	setp.ne.s64 	%p49, %rd425, 0;
	@%p49 bra 	$L__BB470_18;
	cvt.u32.u64 	%r153, %rd43;
	cvt.u32.u64 	%r154, %rd487;
	div.u32 	%r155, %r154, %r153;
	mul.lo.s32 	%r156, %r155, %r153;
	sub.s32 	%r157, %r154, %r156;
	cvt.u64.u32 	%rd491, %r155;
	cvt.u64.u32 	%rd492, %r157;
	bra.uni 	$L__BB470_19;
$L__BB470_18:
	div.s64 	%rd491, %rd487, %rd43;
	mul.lo.s64 	%rd426, %rd491, %rd43;
	sub.s64 	%rd492, %rd487, %rd426;
$L__BB470_19:
	mul.wide.u32 	%rd427, %r13, 8;
	add.s64 	%rd428, %rd1, %rd427;
	ld.global.u64 	%rd50, [%rd428];
	mad.lo.s64 	%rd51, %rd50, %rd492, %rd35;
	or.b64  	%rd429, %rd489, %rd43;
	and.b64  	%rd430, %rd429, -4294967296;
	setp.ne.s64 	%p50, %rd430, 0;
	@%p50 bra 	$L__BB470_21;
	cvt.u32.u64 	%r158, %rd43;
	cvt.u32.u64 	%r159, %rd489;
	div.u32 	%r160, %r159, %r158;
	mul.lo.s32 	%r161, %r160, %r158;
	sub.s32 	%r162, %r159, %r161;
	cvt.u64.u32 	%rd493, %r160;
	cvt.u64.u32 	%rd494, %r162;
	bra.uni 	$L__BB470_22;
$L__BB470_21:
	div.s64 	%rd493, %rd489, %rd43;
	mul.lo.s64 	%rd431, %rd493, %rd43;
	sub.s64 	%rd494, %rd489, %rd431;
$L__BB470_22:
	mad.lo.s64 	%rd58, %rd494, %rd50, %rd42;
	add.s32 	%r163, %r205, -2;
	mul.wide.u32 	%rd432, %r163, 8;
	add.s64 	%rd433, %rd2, %rd432;
	ld.global.u64 	%rd59, [%rd433];
	or.b64  	%rd434, %rd491, %rd59;
	and.b64  	%rd435, %rd434, -4294967296;
	setp.ne.s64 	%p51, %rd435, 0;
	@%p51 bra 	$L__BB470_24;
	cvt.u32.u64 	%r164, %rd59;
	cvt.u32.u64 	%r165, %rd491;
	div.u32 	%r166, %r165, %r164;
	mul.lo.s32 	%r167, %r166, %r164;
	sub.s32 	%r168, %r165, %r167;
	cvt.u64.u32 	%rd517, %r166;
	cvt.u64.u32 	%rd496, %r168;
	bra.uni 	$L__BB470_25;
$L__BB470_24:
	div.s64 	%rd517, %rd491, %rd59;
	mul.lo.s64 	%rd436, %rd517, %rd59;
	sub.s64 	%rd496, %rd491, %rd436;
$L__BB470_25:
	mul.wide.u32 	%rd437, %r163, 8;
	add.s64 	%rd438, %rd1, %rd437;
	ld.global.u64 	%rd66, [%rd438];
	mad.lo.s64 	%rd521, %rd66, %rd496, %rd51;
	or.b64  	%rd439, %rd493, %rd59;
	and.b64  	%rd440, %rd439, -4294967296;
	setp.ne.s64 	%p52, %rd440, 0;
	@%p52 bra 	$L__BB470_27;
	cvt.u32.u64 	%r170, %rd59;
	cvt.u32.u64 	%r171, %rd493;
	div.u32 	%r172, %r171, %r170;
	mul.lo.s32 	%r173, %r172, %r170;
	sub.s32 	%r174, %r171, %r173;
	cvt.u64.u32 	%rd515, %r172;
	cvt.u64.u32 	%rd498, %r174;
	bra.uni 	$L__BB470_28;
$L__BB470_27:
	div.s64 	%rd515, %rd493, %rd59;
	mul.lo.s64 	%rd441, %rd515, %rd59;
	sub.s64 	%rd498, %rd493, %rd441;
$L__BB470_28:
	mad.lo.s64 	%rd522, %rd498, %rd66, %rd58;
	add.s32 	%r205, %r205, -4;
	add.s32 	%r204, %r204, 4;
	setp.ne.s32 	%p53, %r204, 0;
	@%p53 bra 	$L__BB470_4;
	add.s32 	%r207, %r205, 1;
$L__BB470_30:
	and.b32  	%r18, %r6, 3;
	setp.eq.s32 	%p54, %r18, 0;
	@%p54 bra 	$L__BB470_53;
	setp.eq.s32 	%p55, %r18, 1;
	@%p55 bra 	$L__BB470_45;
	mul.wide.u32 	%rd443, %r207, 8;
	add.s64 	%rd444, %rd2, %rd443;
	ld.global.u64 	%rd81, [%rd444];
	or.b64  	%rd445, %rd517, %rd81;
	and.b64  	%rd446, %rd445, -4294967296;
	setp.ne.s64 	%p56, %rd446, 0;
	@%p56 bra 	$L__BB470_34;
	cvt.u32.u64 	%r175, %rd81;
	cvt.u32.u64 	%r176, %rd517;
	div.u32 	%r177, %r176, %r175;
	mul.lo.s32 	%r178, %r177, %r175;
	sub.s32 	%r179, %r176, %r178;
	cvt.u64.u32 	%rd505, %r177;
	cvt.u64.u32 	%rd506, %r179;
	bra.uni 	$L__BB470_35;
$L__BB470_34:
	div.s64 	%rd505, %rd517, %rd81;
	mul.lo.s64 	%rd447, %rd505, %rd81;
	sub.s64 	%rd506, %rd517, %rd447;
$L__BB470_35:
	add.s64 	%rd449, %rd1, %rd443;
	ld.global.u64 	%rd88, [%rd449];
	mad.lo.s64 	%rd89, %rd88, %rd506, %rd521;
	or.b64  	%rd450, %rd515, %rd81;
	and.b64  	%rd451, %rd450, -4294967296;
	setp.ne.s64 	%p57, %rd451, 0;
	@%p57 bra 	$L__BB470_37;
	cvt.u32.u64 	%r180, %rd81;
	cvt.u32.u64 	%r181, %rd515;
	div.u32 	%r182, %r181, %r180;
	mul.lo.s32 	%r183, %r182, %r180;
	sub.s32 	%r184, %r181, %r183;
	cvt.u64.u32 	%rd507, %r182;
	cvt.u64.u32 	%rd508, %r184;
	bra.uni 	$L__BB470_38;
$L__BB470_37:
	div.s64 	%rd507, %rd515, %rd81;
	mul.lo.s64 	%rd452, %rd507, %rd81;
	sub.s64 	%rd508, %rd515, %rd452;
$L__BB470_38:
	mad.lo.s64 	%rd96, %rd508, %rd88, %rd522;
	add.s32 	%r19, %r207, -1;
	mul.wide.u32 	%rd453, %r19, 8;
	add.s64 	%rd454, %rd2, %rd453;
	ld.global.u64 	%rd97, [%rd454];
	or.b64  	%rd455, %rd505, %rd97;
	and.b64  	%rd456, %rd455, -4294967296;
	setp.ne.s64 	%p58, %rd456, 0;
	@%p58 bra 	$L__BB470_40;
	cvt.u32.u64 	%r185, %rd97;
	cvt.u32.u64 	%r186, %rd505;
	div.u32 	%r187, %r186, %r185;
	mul.lo.s32 	%r188, %r187, %r185;
	sub.s32 	%r189, %r186, %r188;
	cvt.u64.u32 	%rd517, %r187;
	cvt.u64.u32 	%rd510, %r189;
	bra.uni 	$L__BB470_41;
$L__BB470_40:
	div.s64 	%rd517, %rd505, %rd97;
	mul.lo.s64 	%rd457, %rd517, %rd97;
	sub.s64 	%rd510, %rd505, %rd457;
$L__BB470_41:
	add.s64 	%rd459, %rd1, %rd453;
	ld.global.u64 	%rd104, [%rd459];
	mad.lo.s64 	%rd521, %rd104, %rd510, %rd89;
	or.b64  	%rd460, %rd507, %rd97;
	and.b64  	%rd461, %rd460, -4294967296;
	setp.ne.s64 	%p59, %rd461, 0;
	@%p59 bra 	$L__BB470_43;
	cvt.u32.u64 	%r190, %rd97;
	cvt.u32.u64 	%r191, %rd507;
	div.u32 	%r192, %r191, %r190;
	mul.lo.s32 	%r193, %r192, %r190;
	sub.s32 	%r194, %r191, %r193;
	cvt.u64.u32 	%rd515, %r192;
	cvt.u64.u32 	%rd512, %r194;
	bra.uni 	$L__BB470_44;
$L__BB470_43:
	div.s64 	%rd515, %rd507, %rd97;
	mul.lo.s64 	%rd462, %rd515, %rd97;
	sub.s64 	%rd512, %rd507, %rd462;
$L__BB470_44:
	mad.lo.s64 	%rd522, %rd512, %rd104, %rd96;
	add.s32 	%r207, %r207, -2;
$L__BB470_45:
	and.b32  	%r195, %r6, 1;
	setp.eq.b32 	%p60, %r195, 1;
	not.pred 	%p61, %p60;
	@%p61 bra 	$L__BB470_53;
	mul.wide.u32 	%rd463, %r207, 8;
	add.s64 	%rd464, %rd2, %rd463;
	ld.global.u64 	%rd119, [%rd464];
	or.b64  	%rd465, %rd517, %rd119;
	and.b64  	%rd466, %rd465, -4294967296;
	setp.ne.s64 	%p62, %rd466, 0;
	@%p62 bra 	$L__BB470_48;
	cvt.u32.u64 	%r196, %rd119;
	cvt.u32.u64 	%r197, %rd517;
	rem.u32 	%r198, %r197, %r196;
	cvt.u64.u32 	%rd519, %r198;
	bra.uni 	$L__BB470_49;
$L__BB470_48:
	rem.s64 	%rd519, %rd517, %rd119;
$L__BB470_49:
	add.s64 	%rd468, %rd1, %rd463;
	ld.global.u64 	%rd123, [%rd468];
	mad.lo.s64 	%rd521, %rd123, %rd519, %rd521;
	or.b64  	%rd469, %rd515, %rd119;
	and.b64  	%rd470, %rd469, -4294967296;
	setp.ne.s64 	%p63, %rd470, 0;
	@%p63 bra 	$L__BB470_51;
	cvt.u32.u64 	%r199, %rd119;
	cvt.u32.u64 	%r200, %rd515;
	rem.u32 	%r201, %r200, %r199;
	cvt.u64.u32 	%rd520, %r201;
	bra.uni 	$L__BB470_52;
$L__BB470_51:
	rem.s64 	%rd520, %rd515, %rd119;
$L__BB470_52:
	mad.lo.s64 	%rd522, %rd520, %rd123, %rd522;
$L__BB470_53:
	add.s64 	%rd471, %rd563, %rd521;
	ld.global.u8 	%rs3, [%rd471];
	setp.eq.s16 	%p65, %rs3, 0;
	mov.pred 	%p85, 0;
	@%p65 bra 	$L__BB470_55;
	add.s64 	%rd472, %rd563, %rd522;
	ld.global.u8 	%rs4, [%rd472];
	setp.ne.s16 	%p85, %rs4, 0;
$L__BB470_55:
	selp.u16 	%rs5, 1, 0, %p85;
	st.shared.u8 	[%r5], %rs5;
	bra.uni 	$L__BB470_116;
$L__BB470_56:
	cvt.u64.u32 	%rd131, %r4;
	setp.le.u64 	%p18, %rd264, %rd131;
	@%p18 bra 	$L__BB470_116;
	mov.u32 	%r55, %ctaid.y;
	cvt.u64.u32 	%rd269, %r55;
	mad.lo.s64 	%rd554, %rd264, %rd269, %rd131;
	cvt.u32.u64 	%r22, %rd263;
	add.s32 	%r211, %r22, -1;
	setp.lt.s32 	%p19, %r211, 0;
	@%p19 bra 	$L__BB470_115;
	and.b32  	%r24, %r22, 7;
	setp.lt.u32 	%p20, %r211, 7;
	@%p20 bra 	$L__BB470_86;
	add.s32 	%r209, %r22, -4;
	and.b32  	%r56, %r22, -8;
	neg.s32 	%r208, %r56;
$L__BB470_60:
	.pragma "nounroll";
	add.s32 	%r29, %r209, 3;
	mul.wide.u32 	%rd271, %r29, 8;
	add.s64 	%rd272, %rd2, %rd271;
	ld.global.u64 	%rd135, [%rd272];
	or.b64  	%rd273, %rd554, %rd135;
	and.b64  	%rd274, %rd273, -4294967296;
	setp.ne.s64 	%p21, %rd274, 0;
	@%p21 bra 	$L__BB470_62;
	cvt.u32.u64 	%r57, %rd135;
	cvt.u32.u64 	%r58, %rd554;
	div.u32 	%r59, %r58, %r57;
	mul.lo.s32 	%r60, %r59, %r57;
	sub.s32 	%r61, %r58, %r60;
	cvt.u64.u32 	%rd525, %r59;
	cvt.u64.u32 	%rd526, %r61;
	bra.uni 	$L__BB470_63;
$L__BB470_62:
	div.s64 	%rd525, %rd554, %rd135;
	mul.lo.s64 	%rd275, %rd525, %rd135;
	sub.s64 	%rd526, %rd554, %rd275;
$L__BB470_63:
	add.s64 	%rd277, %rd1, %rd271;
	ld.global.u64 	%rd278, [%rd277];
	mul.lo.s64 	%rd142, %rd278, %rd526;
	add.s32 	%r30, %r209, 2;
	mul.wide.u32 	%rd279, %r30, 8;
	add.s64 	%rd280, %rd2, %rd279;
	ld.global.u64 	%rd143, [%rd280];
	or.b64  	%rd281, %rd525, %rd143;
	and.b64  	%rd282, %rd281, -4294967296;
	setp.ne.s64 	%p22, %rd282, 0;
	@%p22 bra 	$L__BB470_65;
	cvt.u32.u64 	%r62, %rd143;
	cvt.u32.u64 	%r63, %rd525;
	div.u32 	%r64, %r63, %r62;
	mul.lo.s32 	%r65, %r64, %r62;
	sub.s32 	%r66, %r63, %r65;
	cvt.u64.u32 	%rd527, %r64;
	cvt.u64.u32 	%rd528, %r66;
	bra.uni 	$L__BB470_66;
$L__BB470_65:
	div.s64 	%rd527, %rd525, %rd143;
	mul.lo.s64 	%rd283, %rd527, %rd143;
	sub.s64 	%rd528, %rd525, %rd283;
$L__BB470_66:
	add.s64 	%rd285, %rd1, %rd279;
	ld.global.u64 	%rd286, [%rd285];
	mad.lo.s64 	%rd150, %rd286, %rd528, %rd142;
	add.s32 	%r31, %r209, 1;
	mul.wide.u32 	%rd287, %r31, 8;
	add.s64 	%rd288, %rd2, %rd287;
	ld.global.u64 	%rd151, [%rd288];
	or.b64  	%rd289, %rd527, %rd151;
	and.b64  	%rd290, %rd289, -4294967296;
	setp.ne.s64 	%p23, %rd290, 0;
	@%p23 bra 	$L__BB470_68;
	cvt.u32.u64 	%r67, %rd151;
	cvt.u32.u64 	%r68, %rd527;
	div.u32 	%r69, %r68, %r67;
	mul.lo.s32 	%r70, %r69, %r67;
	sub.s32 	%r71, %r68, %r70;
	cvt.u64.u32 	%rd529, %r69;
	cvt.u64.u32 	%rd530, %r71;
	bra.uni 	$L__BB470_69;
$L__BB470_68:
	div.s64 	%rd529, %rd527, %rd151;
	mul.lo.s64 	%rd291, %rd529, %rd151;
	sub.s64 	%rd530, %rd527, %rd291;
$L__BB470_69:
	add.s64 	%rd293, %rd1, %rd287;
	ld.global.u64 	%rd294, [%rd293];
	mad.lo.s64 	%rd158, %rd294, %rd530, %rd150;
	add.s32 	%r32, %r209, -4;
	mul.wide.u32 	%rd295, %r209, 8;
	add.s64 	%rd296, %rd2, %rd295;
	ld.global.u64 	%rd159, [%rd296];
	or.b64  	%rd297, %rd529, %rd159;
	and.b64  	%rd298, %rd297, -4294967296;
	setp.ne.s64 	%p24, %rd298, 0;
	@%p24 bra 	$L__BB470_71;
	cvt.u32.u64 	%r72, %rd159;
	cvt.u32.u64 	%r73, %rd529;
	div.u32 	%r74, %r73, %r72;
	mul.lo.s32 	%r75, %r74, %r72;
	sub.s32 	%r76, %r73, %r75;
	cvt.u64.u32 	%rd531, %r74;
	cvt.u64.u32 	%rd532, %r76;
	bra.uni 	$L__BB470_72;
$L__BB470_71:
	div.s64 	%rd531, %rd529, %rd159;
	mul.lo.s64 	%rd299, %rd531, %rd159;
	sub.s64 	%rd532, %rd529, %rd299;
$L__BB470_72:
	add.s64 	%rd301, %rd1, %rd295;
	ld.global.u64 	%rd302, [%rd301];
	mad.lo.s64 	%rd166, %rd302, %rd532, %rd158;
	add.s32 	%r33, %r209, -1;
	mul.wide.u32 	%rd303, %r33, 8;
	add.s64 	%rd304, %rd2, %rd303;
	ld.global.u64 	%rd167, [%rd304];
	or.b64  	%rd305, %rd531, %rd167;
	and.b64  	%rd306, %rd305, -4294967296;
	setp.ne.s64 	%p25, %rd306, 0;
	@%p25 bra 	$L__BB470_74;
	cvt.u32.u64 	%r77, %rd167;
	cvt.u32.u64 	%r78, %rd531;
	div.u32 	%r79, %r78, %r77;
	mul.lo.s32 	%r80, %r79, %r77;
	sub.s32 	%r81, %r78, %r80;
	cvt.u64.u32 	%rd533, %r79;
	cvt.u64.u32 	%rd534, %r81;
	bra.uni 	$L__BB470_75;
$L__BB470_74:
	div.s64 	%rd533, %rd531, %rd167;
	mul.lo.s64 	%rd307, %rd533, %rd167;
	sub.s64 	%rd534, %rd531, %rd307;
$L__BB470_75:
	add.s64 	%rd309, %rd1, %rd303;
	ld.global.u64 	%rd310, [%rd309];
	mad.lo.s64 	%rd174, %rd310, %rd534, %rd166;
	add.s32 	%r34, %r209, -2;
	mul.wide.u32 	%rd311, %r34, 8;
	add.s64 	%rd312, %rd2, %rd311;
	ld.global.u64 	%rd175, [%rd312];
	or.b64  	%rd313, %rd533, %rd175;
	and.b64  	%rd314, %rd313, -4294967296;
	setp.ne.s64 	%p26, %rd314, 0;
	@%p26 bra 	$L__BB470_77;
	cvt.u32.u64 	%r82, %rd175;
	cvt.u32.u64 	%r83, %rd533;
	div.u32 	%r84, %r83, %r82;
	mul.lo.s32 	%r85, %r84, %r82;
	sub.s32 	%r86, %r83, %r85;
	cvt.u64.u32 	%rd535, %r84;
	cvt.u64.u32 	%rd536, %r86;
	bra.uni 	$L__BB470_78;
$L__BB470_77:
	div.s64 	%rd535, %rd533, %rd175;
	mul.lo.s64 	%rd315, %rd535, %rd175;
	sub.s64 	%rd536, %rd533, %rd315;
$L__BB470_78:
	add.s64 	%rd317, %rd1, %rd311;
	ld.global.u64 	%rd318, [%rd317];
	mad.lo.s64 	%rd182, %rd318, %rd536, %rd174;
	add.s32 	%r35, %r209, -3;
	mul.wide.u32 	%rd319, %r35, 8;
	add.s64 	%rd320, %rd2, %rd319;
	ld.global.u64 	%rd183, [%rd320];
	or.b64  	%rd321, %rd535, %rd183;
	and.b64  	%rd322, %rd321, -4294967296;
	setp.ne.s64 	%p27, %rd322, 0;
	@%p27 bra 	$L__BB470_80;
	cvt.u32.u64 	%r87, %rd183;
	cvt.u32.u64 	%r88, %rd535;
	div.u32 	%r89, %r88, %r87;
	mul.lo.s32 	%r90, %r89, %r87;
	sub.s32 	%r91, %r88, %r90;
	cvt.u64.u32 	%rd537, %r89;
	cvt.u64.u32 	%rd538, %r91;
	bra.uni 	$L__BB470_81;
$L__BB470_80:
	div.s64 	%rd537, %rd535, %rd183;
	mul.lo.s64 	%rd323, %rd537, %rd183;
	sub.s64 	%rd538, %rd535, %rd323;
$L__BB470_81:
	add.s64 	%rd325, %rd1, %rd319;
	ld.global.u64 	%rd326, [%rd325];
	mad.lo.s64 	%rd190, %rd326, %rd538, %rd182;
	mul.wide.u32 	%rd327, %r32, 8;
	add.s64 	%rd328, %rd2, %rd327;
	ld.global.u64 	%rd191, [%rd328];
	or.b64  	%rd329, %rd537, %rd191;
	and.b64  	%rd330, %rd329, -4294967296;
	setp.ne.s64 	%p28, %rd330, 0;
	@%p28 bra 	$L__BB470_83;
	cvt.u32.u64 	%r92, %rd191;
	cvt.u32.u64 	%r93, %rd537;
	div.u32 	%r94, %r93, %r92;
	mul.lo.s32 	%r95, %r94, %r92;
	sub.s32 	%r96, %r93, %r95;
	cvt.u64.u32 	%rd554, %r94;
	cvt.u64.u32 	%rd540, %r96;
	bra.uni 	$L__BB470_84;
$L__BB470_83:
	div.s64 	%rd554, %rd537, %rd191;
	mul.lo.s64 	%rd331, %rd554, %rd191;
	sub.s64 	%rd540, %rd537, %rd331;
$L__BB470_84:
	add.s64 	%rd333, %rd1, %rd327;
	ld.global.u64 	%rd334, [%rd333];
	mad.lo.s64 	%rd335, %rd334, %rd540, %rd190;
	add.s64 	%rd563, %rd563, %rd335;
	add.s32 	%r209, %r209, -8;
	add.s32 	%r208, %r208, 8;
	setp.ne.s32 	%p29, %r208, 0;
	@%p29 bra 	$L__BB470_60;
	add.s32 	%r211, %r209, 3;
$L__BB470_86:
	setp.eq.s32 	%p30, %r24, 0;
	@%p30 bra 	$L__BB470_115;
	and.b32  	%r40, %r22, 3;
	setp.lt.u32 	%p31, %r24, 4;
	@%p31 bra 	$L__BB470_101;
	mul.wide.u32 	%rd337, %r211, 8;
	add.s64 	%rd338, %rd2, %rd337;
	ld.global.u64 	%rd202, [%rd338];
	or.b64  	%rd339, %rd554, %rd202;
	and.b64  	%rd340, %rd339, -4294967296;
	setp.ne.s64 	%p32, %rd340, 0;
	@%p32 bra 	$L__BB470_90;
	cvt.u32.u64 	%r97, %rd202;
	cvt.u32.u64 	%r98, %rd554;
	div.u32 	%r99, %r98, %r97;
	mul.lo.s32 	%r100, %r99, %r97;
	sub.s32 	%r101, %r98, %r100;
	cvt.u64.u32 	%rd544, %r99;
	cvt.u64.u32 	%rd545, %r101;
	bra.uni 	$L__BB470_91;
$L__BB470_90:
	div.s64 	%rd544, %rd554, %rd202;
	mul.lo.s64 	%rd341, %rd544, %rd202;
	sub.s64 	%rd545, %rd554, %rd341;
$L__BB470_91:
	add.s64 	%rd343, %rd1, %rd337;
	ld.global.u64 	%rd344, [%rd343];
	mul.lo.s64 	%rd209, %rd344, %rd545;
	add.s32 	%r41, %r211, -1;
	mul.wide.u32 	%rd345, %r41, 8;
	add.s64 	%rd346, %rd2, %rd345;
	ld.global.u64 	%rd210, [%rd346];
	or.b64  	%rd347, %rd544, %rd210;
	and.b64  	%rd348, %rd347, -4294967296;
	setp.ne.s64 	%p33, %rd348, 0;
	@%p33 bra 	$L__BB470_93;
	cvt.u32.u64 	%r102, %rd210;
	cvt.u32.u64 	%r103, %rd544;
	div.u32 	%r104, %r103, %r102;
	mul.lo.s32 	%r105, %r104, %r102;
	sub.s32 	%r106, %r103, %r105;
	cvt.u64.u32 	%rd546, %r104;
	cvt.u64.u32 	%rd547, %r106;
	bra.uni 	$L__BB470_94;
$L__BB470_93:
	div.s64 	%rd546, %rd544, %rd210;
	mul.lo.s64 	%rd349, %rd546, %rd210;
	sub.s64 	%rd547, %rd544, %rd349;
$L__BB470_94:
	add.s64 	%rd351, %rd1, %rd345;
	ld.global.u64 	%rd352, [%rd351];
	mad.lo.s64 	%rd217, %rd352, %rd547, %rd209;
	add.s32 	%r42, %r211, -2;
	mul.wide.u32 	%rd353, %r42, 8;
	add.s64 	%rd354, %rd2, %rd353;
	ld.global.u64 	%rd218, [%rd354];
	or.b64  	%rd355, %rd546, %rd218;
	and.b64  	%rd356, %rd355, -4294967296;
	setp.ne.s64 	%p34, %rd356, 0;
	@%p34 bra 	$L__BB470_96;
	cvt.u32.u64 	%r107, %rd218;
	cvt.u32.u64 	%r108, %rd546;
	div.u32 	%r109, %r108, %r107;
	mul.lo.s32 	%r110, %r109, %r107;
	sub.s32 	%r111, %r108, %r110;
	cvt.u64.u32 	%rd548, %r109;
	cvt.u64.u32 	%rd549, %r111;
	bra.uni 	$L__BB470_97;
$L__BB470_96:
	div.s64 	%rd548, %rd546, %rd218;
	mul.lo.s64 	%rd357, %rd548, %rd218;
	sub.s64 	%rd549, %rd546, %rd357;
$L__BB470_97:
	add.s64 	%rd359, %rd1, %rd353;
	ld.global.u64 	%rd360, [%rd359];
	mad.lo.s64 	%rd225, %rd360, %rd549, %rd217;
	add.s32 	%r43, %r211, -3;
	mul.wide.u32 	%rd361, %r43, 8;
	add.s64 	%rd362, %rd2, %rd361;
	ld.global.u64 	%rd226, [%rd362];
	or.b64  	%rd363, %rd548, %rd226;
	and.b64  	%rd364, %rd363, -4294967296;
	setp.ne.s64 	%p35, %rd364, 0;
	@%p35 bra 	$L__BB470_99;
	cvt.u32.u64 	%r112, %rd226;
	cvt.u32.u64 	%r113, %rd548;
	div.u32 	%r114, %r113, %r112;
	mul.lo.s32 	%r115, %r114, %r112;
	sub.s32 	%r116, %r113, %r115;
	cvt.u64.u32 	%rd554, %r114;
	cvt.u64.u32 	%rd551, %r116;
	bra.uni 	$L__BB470_100;
$L__BB470_99:
	div.s64 	%rd554, %rd548, %rd226;
	mul.lo.s64 	%rd365, %rd554, %rd226;
	sub.s64 	%rd551, %rd548, %rd365;
$L__BB470_100:
	add.s64 	%rd367, %rd1, %rd361;
	ld.global.u64 	%rd368, [%rd367];
	mad.lo.s64 	%rd369, %rd368, %rd551, %rd225;
	add.s64 	%rd563, %rd563, %rd369;
	add.s32 	%r211, %r211, -4;
$L__BB470_101:
	setp.eq.s32 	%p36, %r40, 0;
	@%p36 bra 	$L__BB470_115;
	setp.eq.s32 	%p37, %r40, 1;
	@%p37 bra 	$L__BB470_110;
	mul.wide.u32 	%rd371, %r211, 8;
	add.s64 	%rd372, %rd2, %rd371;
	ld.global.u64 	%rd237, [%rd372];
	or.b64  	%rd373, %rd554, %rd237;
	and.b64  	%rd374, %rd373, -4294967296;
	setp.ne.s64 	%p38, %rd374, 0;
	@%p38 bra 	$L__BB470_105;
	cvt.u32.u64 	%r117, %rd237;
	cvt.u32.u64 	%r118, %rd554;
	div.u32 	%r119, %r118, %r117;
	mul.lo.s32 	%r120, %r119, %r117;
	sub.s32 	%r121, %r118, %r120;
	cvt.u64.u32 	%rd555, %r119;
	cvt.u64.u32 	%rd556, %r121;
	bra.uni 	$L__BB470_106;
$L__BB470_105:
	div.s64 	%rd555, %rd554, %rd237;
	mul.lo.s64 	%rd375, %rd555, %rd237;
	sub.s64 	%rd556, %rd554, %rd375;
$L__BB470_106:
	add.s64 	%rd377, %rd1, %rd371;
	ld.global.u64 	%rd378, [%rd377];
	mul.lo.s64 	%rd244, %rd378, %rd556;
	add.s32 	%r46, %r211, -1;
	mul.wide.u32 	%rd379, %r46, 8;
	add.s64 	%rd380, %rd2, %rd379;
	ld.global.u64 	%rd245, [%rd380];
	or.b64  	%rd381, %rd555, %rd245;
	and.b64  	%rd382, %rd381, -4294967296;
	setp.ne.s64 	%p39, %rd382, 0;
	@%p39 bra 	$L__BB470_108;
	cvt.u32.u64 	%r122, %rd245;
	cvt.u32.u64 	%r123, %rd555;
	div.u32 	%r124, %r123, %r122;
	mul.lo.s32 	%r125, %r124, %r122;
	sub.s32 	%r126, %r123, %r125;
	cvt.u64.u32 	%rd554, %r124;
	cvt.u64.u32 	%rd558, %r126;
	bra.uni 	$L__BB470_109;
$L__BB470_108:
	div.s64 	%rd554, %rd555, %rd245;
	mul.lo.s64 	%rd383, %rd554, %rd245;
	sub.s64 	%rd558, %rd555, %rd383;
$L__BB470_109:
	add.s64 	%rd385, %rd1, %rd379;
	ld.global.u64 	%rd386, [%rd385];
	mad.lo.s64 	%rd387, %rd386, %rd558, %rd244;
	add.s64 	%rd563, %rd563, %rd387;
	add.s32 	%r211, %r211, -2;
$L__BB470_110:
	and.b32  	%r127, %r22, 1;
	setp.eq.b32 	%p40, %r127, 1;
	not.pred 	%p41, %p40;
	@%p41 bra 	$L__BB470_115;
	mul.wide.u32 	%rd388, %r211, 8;
	add.s64 	%rd389, %rd2, %rd388;
	ld.global.u64 	%rd256, [%rd389];
	or.b64  	%rd390, %rd554, %rd256;
	and.b64  	%rd391, %rd390, -4294967296;
	setp.ne.s64 	%p42, %rd391, 0;
	@%p42 bra 	$L__BB470_113;
	cvt.u32.u64 	%r128, %rd256;
	cvt.u32.u64 	%r129, %rd554;
	rem.u32 	%r130, %r129, %r128;
	cvt.u64.u32 	%rd562, %r130;
	bra.uni 	$L__BB470_114;
$L__BB470_113:
	rem.s64 	%rd562, %rd554, %rd256;
$L__BB470_114:
	add.s64 	%rd393, %rd1, %rd388;
	ld.global.u64 	%rd394, [%rd393];
	mad.lo.s64 	%rd563, %rd394, %rd562, %rd563;
$L__BB470_115:
	ld.global.u8 	%rs2, [%rd563];
	st.shared.u8 	[%r5], %rs2;
$L__BB470_116:
	bar.sync 	0;
	setp.lt.u32 	%p66, %r213, 66;
	@%p66 bra 	$L__BB470_122;
$L__BB470_117:
	shr.u32 	%r50, %r213, 1;
	setp.ge.u32 	%p67, %r1, %r50;
	@%p67 bra 	$L__BB470_121;
	ld.shared.u8 	%rs6, [%r5];
	setp.eq.s16 	%p69, %rs6, 0;
	mov.pred 	%p86, 0;
	@%p69 bra 	$L__BB470_120;
	add.s32 	%r202, %r5, %r50;
	ld.shared.u8 	%rs7, [%r202];
	setp.ne.s16 	%p86, %rs7, 0;
$L__BB470_120:
	selp.u16 	%rs8, 1, 0, %p86;
	st.shared.u8 	[%r5], %rs8;
$L__BB470_121:
	bar.sync 	0;
	setp.gt.u32 	%p70, %r213, 131;
	mov.u32 	%r213, %r50;
	@%p70 bra 	$L__BB470_117;
$L__BB470_122:
	setp.gt.u32 	%p71, %r1, 31;
	@%p71 bra 	$L__BB470_137;
	ld.volatile.shared.u8 	%rs9, [%r5];
	setp.eq.s16 	%p73, %rs9, 0;
	mov.pred 	%p87, 0;
	@%p73 bra 	$L__BB470_125;
	ld.volatile.shared.u8 	%rs10, [%r5+32];
	setp.ne.s16 	%p87, %rs10, 0;
$L__BB470_125:
	selp.u16 	%rs11, 1, 0, %p87;
	st.volatile.shared.u8 	[%r5], %rs11;
	ld.volatile.shared.u8 	%rs12, [%r5];
	setp.eq.s16 	%p75, %rs12, 0;
	mov.pred 	%p88, 0;
	@%p75 bra 	$L__BB470_127;
	ld.volatile.shared.u8 	%rs13, [%r5+16];
	setp.ne.s16 	%p88, %rs13, 0;
$L__BB470_127:
	selp.u16 	%rs14, 1, 0, %p88;
	st.volatile.shared.u8 	[%r5], %rs14;
	ld.volatile.shared.u8 	%rs15, [%r5];
	setp.eq.s16 	%p77, %rs15, 0;
	mov.pred 	%p89, 0;
	@%p77 bra 	$L__BB470_129;
	ld.volatile.shared.u8 	%rs16, [%r5+8];
	setp.ne.s16 	%p89, %rs16, 0;
$L__BB470_129:
	selp.u16 	%rs17, 1, 0, %p89;
	st.volatile.shared.u8 	[%r5], %rs17;
	ld.volatile.shared.u8 	%rs18, [%r5];
	setp.eq.s16 	%p79, %rs18, 0;
	mov.pred 	%p90, 0;
	@%p79 bra 	$L__BB470_131;
	ld.volatile.shared.u8 	%rs19, [%r5+4];
	setp.ne.s16 	%p90, %rs19, 0;
$L__BB470_131:
	selp.u16 	%rs20, 1, 0, %p90;
	st.volatile.shared.u8 	[%r5], %rs20;
	ld.volatile.shared.u8 	%rs21, [%r5];
	setp.eq.s16 	%p81, %rs21, 0;
	mov.pred 	%p91, 0;
	@%p81 bra 	$L__BB470_133;
	ld.volatile.shared.u8 	%rs22, [%r5+2];
	setp.ne.s16 	%p91, %rs22, 0;
$L__BB470_133:
	selp.u16 	%rs23, 1, 0, %p91;
	st.volatile.shared.u8 	[%r5], %rs23;
	ld.volatile.shared.u8 	%rs24, [%r5];
	setp.eq.s16 	%p83, %rs24, 0;
	mov.pred 	%p92, 0;
	@%p83 bra 	$L__BB470_135;
	ld.volatile.shared.u8 	%rs25, [%r5+1];
	setp.ne.s16 	%p92, %rs25, 0;
$L__BB470_135:
	selp.u16 	%rs26, 1, 0, %p92;
	st.volatile.shared.u8 	[%r5], %rs26;
	setp.ne.s32 	%p84, %r1, 0;
	@%p84 bra 	$L__BB470_137;
	ld.param.u64 	%rd478, [contiguous_all2_bool_param_0];
	ld.shared.u8 	%rs27, [allsdata_bool];
	cvt.u64.u32 	%rd473, %r2;
	mov.u32 	%r203, %ctaid.y;
	cvt.u64.u32 	%rd474, %r203;
	mad.lo.s64 	%rd475, %rd265, %rd474, %rd473;
	cvta.to.global.u64 	%rd476, %rd478;
	add.s64 	%rd477, %rd476, %rd475;
	st.global.u8 	[%rd477], %rs27;
$L__BB470_137:
	ret;

}
	// .globl	contiguous_all22_bool
.visible .entry contiguous_all22_bool(
	.param .u64 .ptr .align 1 contiguous_all22_bool_param_0,
	.param .u64 .ptr .align 1 contiguous_all22_bool_param_1,
	.param .u64 contiguous_all22_bool_param_2,
	.param .u64 contiguous_all22_bool_param_3
)
{
	.reg .pred 	%p<48>;
	.reg .b16 	%rs<28>;
	.reg .b32 	%r<17>;
	.reg .b64 	%rd<23>;

	ld.param.u64 	%rd5, [contiguous_all22_bool_param_0];
	ld.param.u64 	%rd8, [contiguous_all22_bool_param_1];
	ld.param.u64 	%rd6, [contiguous_all22_bool_param_2];
	ld.param.u64 	%rd7, [contiguous_all22_bool_param_3];
	cvta.to.global.u64 	%rd1, %rd8;
	mov.u32 	%r1, %tid.x;
	mov.u32 	%r2, %ctaid.x;
	mov.u32 	%r16, %ntid.x;
	mul.lo.s32 	%r8, %r2, %r16;
	shl.b32 	%r9, %r8, 1;
	add.s32 	%r4, %r9, %r1;
	mov.u32 	%r10, allsdata_bool;
	add.s32 	%r5, %r10, %r1;
	mov.b16 	%rs1, 1;
	st.shared.u8 	[%r5], %rs1;
	add.s32 	%r11, %r4, %r16;
	cvt.u64.u32 	%rd2, %r11;
	setp.le.u64 	%p17, %rd6, %rd2;
	@%p17 bra 	$L__BB471_4;
	cvt.u64.u32 	%rd12, %r4;
	mov.u32 	%r13, %ctaid.y;
	cvt.u64.u32 	%rd13, %r13;
	mul.lo.s64 	%rd3, %rd6, %rd13;
	add.s64 	%rd14, %rd3, %rd12;
	add.s64 	%rd15, %rd1, %rd14;
	ld.global.u8 	%rs3, [%rd15];
	setp.eq.s16 	%p20, %rs3, 0;
	mov.pred 	%p40, 0;
	@%p20 bra 	$L__BB471_3;
	add.s64 	%rd16, %rd3, %rd2;
	add.s64 	%rd17, %rd1, %rd16;
	ld.global.u8 	%rs4, [%rd17];
	setp.ne.s16 	%p40, %rs4, 0;
$L__BB471_3:
	selp.u16 	%rs5, 1, 0, %p40;
	st.shared.u8 	[%r5], %rs5;
	bra.uni 	$L__BB471_6;
$L__BB471_4:
	cvt.u64.u32 	%rd4, %r4;
	setp.le.u64 	%p18, %rd6, %rd4;
	@%p18 bra 	$L__BB471_6;
	mov.u32 	%r12, %ctaid.y;
	cvt.u64.u32 	%rd9, %r12;
	mad.lo.s64 	%rd10, %rd6, %rd9, %rd4;
	add.s64 	%rd11, %rd1, %rd10;
	ld.global.u8 	%rs2, [%rd11];
	st.shared.u8 	[%r5], %rs2;
$L__BB471_6:
	bar.sync 	0;
	setp.lt.u32 	%p21, %r16, 66;
	@%p21 bra 	$L__BB471_12;
$L__BB471_7:
	shr.u32 	%r7, %r16, 1;
	setp.ge.u32 	%p22, %r1, %r7;
	@%p22 bra 	$L__BB471_11;
	ld.shared.u8 	%rs6, [%r5];
	setp.eq.s16 	%p24, %rs6, 0;
	mov.pred 	%p41, 0;
	@%p24 bra 	$L__BB471_10;
	add.s32 	%r14, %r5, %r7;
	ld.shared.u8 	%rs7, [%r14];
	setp.ne.s16 	%p41, %rs7, 0;
$L__BB471_10:
	selp.u16 	%rs8, 1, 0, %p41;
	st.shared.u8 	[%r5], %rs8;
$L__BB471_11:
	bar.sync 	0;
	setp.gt.u32 	%p25, %r16, 131;
	mov.u32 	%r16, %r7;
	@%p25 bra 	$L__BB471_7;
$L__BB471_12:
	setp.gt.u32 	%p26, %r1, 31;
	@%p26 bra 	$L__BB471_27;
	ld.volatile.shared.u8 	%rs9, [%r5];
	setp.eq.s16 	%p28, %rs9, 0;
	mov.pred 	%p42, 0;
	@%p28 bra 	$L__BB471_15;
	ld.volatile.shared.u8 	%rs10, [%r5+32];
	setp.ne.s16 	%p42, %rs10, 0;
$L__BB471_15:
	selp.u16 	%rs11, 1, 0, %p42;
	st.volatile.shared.u8 	[%r5], %rs11;
	ld.volatile.shared.u8 	%rs12, [%r5];
	setp.eq.s16 	%p30, %rs12, 0;
	mov.pred 	%p43, 0;
	@%p30 bra 	$L__BB471_17;
	ld.volatile.shared.u8 	%rs13, [%r5+16];
	setp.ne.s16 	%p43, %rs13, 0;
$L__BB471_17:
	selp.u16 	%rs14, 1, 0, %p43;
	st.volatile.shared.u8 	[%r5], %rs14;
	ld.volatile.shared.u8 	%rs15, [%r5];
	setp.eq.s16 	%p32, %rs15, 0;
	mov.pred 	%p44, 0;
	@%p32 bra 	$L__BB471_19;
	ld.volatile.shared.u8 	%rs16, [%r5+8];
	setp.ne.s16 	%p44, %rs16, 0;
$L__BB471_19:
	selp.u16 	%rs17, 1, 0, %p44;
	st.volatile.shared.u8 	[%r5], %rs17;
	ld.volatile.shared.u8 	%rs18, [%r5];
	setp.eq.s16 	%p34, %rs18, 0;
	mov.pred 	%p45, 0;
	@%p34 bra 	$L__BB471_21;
	ld.volatile.shared.u8 	%rs19, [%r5+4];
	setp.ne.s16 	%p45, %rs19, 0;
$L__BB471_21:
	selp.u16 	%rs20, 1, 0, %p45;
	st.volatile.shared.u8 	[%r5], %rs20;
	ld.volatile.shared.u8 	%rs21, [%r5];
	setp.eq.s16 	%p36, %rs21, 0;
	mov.pred 	%p46, 0;
	@%p36 bra 	$L__BB471_23;
	ld.volatile.shared.u8 	%rs22, [%r5+2];
	setp.ne.s16 	%p46, %rs22, 0;
$L__BB471_23:
	selp.u16 	%rs23, 1, 0, %p46;
	st.volatile.shared.u8 	[%r5], %rs23;
	ld.volatile.shared.u8 	%rs24, [%r5];
	setp.eq.s16 	%p38, %rs24, 0;
	mov.pred 	%p47, 0;
	@%p38 bra 	$L__BB471_25;
	ld.volatile.shared.u8 	%rs25, [%r5+1];
	setp.ne.s16 	%p47, %rs25, 0;
$L__BB471_25:
	selp.u16 	%rs26, 1, 0, %p47;
	st.volatile.shared.u8 	[%r5], %rs26;
	setp.ne.s32 	%p39, %r1, 0;
	@%p39 bra 	$L__BB471_27;
	ld.shared.u8 	%rs27, [allsdata_bool];
	cvt.u64.u32 	%rd18, %r2;
	mov.u32 	%r15, %ctaid.y;
	cvt.u64.u32 	%rd19, %r15;
	mad.lo.s64 	%rd20, %rd7, %rd19, %rd18;
	cvta.to.global.u64 	%rd21, %rd5;
	add.s64 	%rd22, %rd21, %rd20;
	st.global.u8 	[%rd22], %rs27;
$L__BB471_27:
	ret;

}
	// .globl	contiguous_all3_bool
.visible .entry contiguous_all3_bool(
	.param .u64 .ptr .align 1 contiguous_all3_bool_param_0,
	.param .u64 .ptr .align 1 contiguous_all3_bool_param_1,
	.param .u64 .ptr .align 1 contiguous_all3_bool_param_2,
	.param .u64 .ptr .align 1 contiguous_all3_bool_param_3,
	.param .u64 contiguous_all3_bool_param_4,
	.param .u64 contiguous_all3_bool_param_5,
	.param .u64 contiguous_all3_bool_param_6
)
{
	.reg .pred 	%p<80>;
	.reg .b16 	%rs<49>;
	.reg .b32 	%r<188>;
	.reg .b64 	%rd<306>;

	ld.param.u64 	%rd144, [contiguous_all3_bool_param_0];
	ld.param.u64 	%rd145, [contiguous_all3_bool_param_1];
	ld.param.u64 	%rd148, [contiguous_all3_bool_param_2];
	ld.param.u64 	%rd149, [contiguous_all3_bool_param_3];
	ld.param.u64 	%rd146, [contiguous_all3_bool_param_4];
	ld.param.u64 	%rd147, [contiguous_all3_bool_param_5];
	ld.param.u64 	%rd150, [contiguous_all3_bool_param_6];
	cvta.to.global.u64 	%rd1, %rd149;
	cvta.to.global.u64 	%rd2, %rd148;
	mov.u32 	%r1, %tid.y;
	mov.u32 	%r2, %ntid.x;
	mov.u32 	%r3, %tid.x;
	mad.lo.s32 	%r70, %r1, %r2, %r3;
	mov.u32 	%r71, %ctaid.x;
	mad.lo.s32 	%r72, %r71, %r2, %r3;
	mov.u32 	%r4, %ctaid.y;
	mov.u32 	%r5, %ntid.y;
	mad.lo.s32 	%r73, %r4, %r5, %r1;
	mov.u32 	%r74, allsdata_bool;
	add.s32 	%r7, %r74, %r70;
	mov.b16 	%rs16, 1;
	st.shared.u8 	[%r7], %rs16;
	cvt.u64.u32 	%rd3, %r72;
	setp.le.u64 	%p9, %rd147, %rd3;
	cvt.u64.u32 	%rd152, %r73;
	setp.le.u64 	%p10, %rd150, %rd152;
	or.pred  	%p11, %p9, %p10;
	@%p11 bra 	$L__BB472_95;
	cvt.u32.u64 	%r75, %rd3;
	cvt.u32.u64 	%r76, %rd147;
	mad.lo.s32 	%r179, %r73, %r76, %r75;
	cvt.u32.u64 	%r9, %rd146;
	add.s32 	%r178, %r9, -1;
	setp.lt.s32 	%p12, %r178, 0;
	mov.b64 	%rd305, 0;
	@%p12 bra 	$L__BB472_59;
	setp.lt.u32 	%p13, %r178, 7;
	mov.b64 	%rd305, 0;
	@%p13 bra 	$L__BB472_30;
	add.s32 	%r174, %r9, -4;
	and.b32  	%r77, %r9, -8;
	neg.s32 	%r173, %r77;
	mov.b64 	%rd305, 0;
$L__BB472_4:
	.pragma "nounroll";
	add.s32 	%r16, %r174, 3;
	cvt.u64.u32 	%rd5, %r179;
	mul.wide.u32 	%rd157, %r16, 8;
	add.s64 	%rd158, %rd2, %rd157;
	ld.global.u64 	%rd6, [%rd158];
	and.b64  	%rd159, %rd6, -4294967296;
	setp.ne.s64 	%p14, %rd159, 0;
	@%p14 bra 	$L__BB472_6;
	cvt.u32.u64 	%r78, %rd6;
	cvt.u32.u64 	%r79, %rd5;
	div.u32 	%r80, %r79, %r78;
	mul.lo.s32 	%r81, %r80, %r78;
	sub.s32 	%r82, %r79, %r81;
	cvt.u64.u32 	%rd270, %r80;
	cvt.u64.u32 	%rd271, %r82;
	bra.uni 	$L__BB472_7;
$L__BB472_6:
	div.s64 	%rd270, %rd5, %rd6;
	mul.lo.s64 	%rd160, %rd270, %rd6;
	sub.s64 	%rd271, %rd5, %rd160;
$L__BB472_7:
	mul.wide.u32 	%rd161, %r16, 8;
	add.s64 	%rd162, %rd1, %rd161;
	ld.global.u64 	%rd163, [%rd162];
	mad.lo.s64 	%rd13, %rd163, %rd271, %rd305;
	add.s32 	%r17, %r174, 2;
	and.b64  	%rd14, %rd270, 4294967295;
	mul.wide.u32 	%rd164, %r17, 8;
	add.s64 	%rd165, %rd2, %rd164;
	ld.global.u64 	%rd15, [%rd165];
	and.b64  	%rd166, %rd15, -4294967296;
	setp.ne.s64 	%p15, %rd166, 0;
	@%p15 bra 	$L__BB472_9;
	cvt.u32.u64 	%r83, %rd15;
	cvt.u32.u64 	%r84, %rd14;
	div.u32 	%r85, %r84, %r83;
	mul.lo.s32 	%r86, %r85, %r83;
	sub.s32 	%r87, %r84, %r86;
	cvt.u64.u32 	%rd272, %r85;
	cvt.u64.u32 	%rd273, %r87;
	bra.uni 	$L__BB472_10;
$L__BB472_9:
	div.s64 	%rd272, %rd14, %rd15;
	mul.lo.s64 	%rd167, %rd272, %rd15;
	sub.s64 	%rd273, %rd14, %rd167;
$L__BB472_10:
	mul.wide.u32 	%rd168, %r17, 8;
	add.s64 	%rd169, %rd1, %rd168;
	ld.global.u64 	%rd170, [%rd169];
	mad.lo.s64 	%rd22, %rd170, %rd273, %rd13;
	add.s32 	%r18, %r174, 1;
	and.b64  	%rd23, %rd272, 4294967295;
	mul.wide.u32 	%rd171, %r18, 8;
	add.s64 	%rd172, %rd2, %rd171;
	ld.global.u64 	%rd24, [%rd172];
	and.b64  	%rd173, %rd24, -4294967296;
	setp.ne.s64 	%p16, %rd173, 0;
	@%p16 bra 	$L__BB472_12;
	cvt.u32.u64 	%r88, %rd24;
	cvt.u32.u64 	%r89, %rd23;
	div.u32 	%r90, %r89, %r88;
	mul.lo.s32 	%r91, %r90, %r88;
	sub.s32 	%r92, %r89, %r91;
	cvt.u64.u32 	%rd274, %r90;
	cvt.u64.u32 	%rd275, %r92;
	bra.uni 	$L__BB472_13;
$L__BB472_12:
	div.s64 	%rd274, %rd23, %rd24;
	mul.lo.s64 	%rd174, %rd274, %rd24;
	sub.s64 	%rd275, %rd23, %rd174;
$L__BB472_13:
	mul.wide.u32 	%rd175, %r18, 8;
	add.s64 	%rd176, %rd1, %rd175;
	ld.global.u64 	%rd177, [%rd176];
	mad.lo.s64 	%rd31, %rd177, %rd275, %rd22;
	and.b64  	%rd32, %rd274, 4294967295;
	mul.wide.u32 	%rd178, %r174, 8;
	add.s64 	%rd179, %rd2, %rd178;
	ld.global.u64 	%rd33, [%rd179];
	and.b64  	%rd180, %rd33, -4294967296;
	setp.ne.s64 	%p17, %rd180, 0;
	@%p17 bra 	$L__BB472_15;
	cvt.u32.u64 	%r93, %rd33;
	cvt.u32.u64 	%r94, %rd32;
	div.u32 	%r95, %r94, %r93;
	mul.lo.s32 	%r96, %r95, %r93;
	sub.s32 	%r97, %r94, %r96;
	cvt.u64.u32 	%rd276, %r95;
	cvt.u64.u32 	%rd277, %r97;
	bra.uni 	$L__BB472_16;
$L__BB472_15:
	div.s64 	%rd276, %rd32, %rd33;
	mul.lo.s64 	%rd181, %rd276, %rd33;
	sub.s64 	%rd277, %rd32, %rd181;
$L__BB472_16:
	mul.wide.u32 	%rd182, %r174, 8;
	add.s64 	%rd183, %rd1, %rd182;
	ld.global.u64 	%rd184, [%rd183];
	mad.lo.s64 	%rd40, %rd184, %rd277, %rd31;
	add.s32 	%r19, %r174, -1;
	and.b64  	%rd41, %rd276, 4294967295;
	mul.wide.u32 	%rd185, %r19, 8;
	add.s64 	%rd186, %rd2, %rd185;
	ld.global.u64 	%rd42, [%rd186];
	and.b64  	%rd187, %rd42, -4294967296;
	setp.ne.s64 	%p18, %rd187, 0;
	@%p18 bra 	$L__BB472_18;
	cvt.u32.u64 	%r98, %rd42;
	cvt.u32.u64 	%r99, %rd41;
	div.u32 	%r100, %r99, %r98;
	mul.lo.s32 	%r101, %r100, %r98;
	sub.s32 	%r102, %r99, %r101;
	cvt.u64.u32 	%rd278, %r100;
	cvt.u64.u32 	%rd279, %r102;
	bra.uni 	$L__BB472_19;
$L__BB472_18:
	div.s64 	%rd278, %rd41, %rd42;
	mul.lo.s64 	%rd188, %rd278, %rd42;
	sub.s64 	%rd279, %rd41, %rd188;
$L__BB472_19:
	mul.wide.u32 	%rd189, %r19, 8;
	add.s64 	%rd190, %rd1, %rd189;
	ld.global.u64 	%rd191, [%rd190];
	mad.lo.s64 	%rd49, %rd191, %rd279, %rd40;
	add.s32 	%r20, %r174, -2;
	and.b64  	%rd50, %rd278, 4294967295;
	mul.wide.u32 	%rd192, %r20, 8;
	add.s64 	%rd193, %rd2, %rd192;
	ld.global.u64 	%rd51, [%rd193];
	and.b64  	%rd194, %rd51, -4294967296;
	setp.ne.s64 	%p19, %rd194, 0;
	@%p19 bra 	$L__BB472_21;
	cvt.u32.u64 	%r103, %rd51;
	cvt.u32.u64 	%r104, %rd50;
	div.u32 	%r105, %r104, %r103;
	mul.lo.s32 	%r106, %r105, %r103;
	sub.s32 	%r107, %r104, %r106;
	cvt.u64.u32 	%rd280, %r105;
	cvt.u64.u32 	%rd281, %r107;
	bra.uni 	$L__BB472_22;
$L__BB472_21:
	div.s64 	%rd280, %rd50, %rd51;
	mul.lo.s64 	%rd195, %rd280, %rd51;
	sub.s64 	%rd281, %rd50, %rd195;
$L__BB472_22:
	mul.wide.u32 	%rd196, %r20, 8;
	add.s64 	%rd197, %rd1, %rd196;
	ld.global.u64 	%rd198, [%rd197];
	mad.lo.s64 	%rd58, %rd198, %rd281, %rd49;
	add.s32 	%r21, %r174, -3;
	and.b64  	%rd59, %rd280, 4294967295;
	mul.wide.u32 	%rd199, %r21, 8;
	add.s64 	%rd200, %rd2, %rd199;
	ld.global.u64 	%rd60, [%rd200];
	and.b64  	%rd201, %rd60, -4294967296;
	setp.ne.s64 	%p20, %rd201, 0;
	@%p20 bra 	$L__BB472_24;
	cvt.u32.u64 	%r108, %rd60;
	cvt.u32.u64 	%r109, %rd59;
	div.u32 	%r110, %r109, %r108;
	mul.lo.s32 	%r111, %r110, %r108;
	sub.s32 	%r112, %r109, %r111;
	cvt.u64.u32 	%rd282, %r110;
	cvt.u64.u32 	%rd283, %r112;
	bra.uni 	$L__BB472_25;
$L__BB472_24:
	div.s64 	%rd282, %rd59, %rd60;
	mul.lo.s64 	%rd202, %rd282, %rd60;
	sub.s64 	%rd283, %rd59, %rd202;
$L__BB472_25:
	mul.wide.u32 	%rd203, %r21, 8;
	add.s64 	%rd204, %rd1, %rd203;
	ld.global.u64 	%rd205, [%rd204];
	mad.lo.s64 	%rd67, %rd205, %rd283, %rd58;
	and.b64  	%rd68, %rd282, 4294967295;
	add.s32 	%r113, %r174, -4;
	mul.wide.u32 	%rd206, %r113, 8;
	add.s64 	%rd207, %rd2, %rd206;
	ld.global.u64 	%rd69, [%rd207];
	and.b64  	%rd208, %rd69, -4294967296;
	setp.ne.s64 	%p21, %rd208, 0;
	@%p21 bra 	$L__BB472_27;
	cvt.u32.u64 	%r114, %rd69;
	cvt.u32.u64 	%r115, %rd68;
	div.u32 	%r116, %r115, %r114;
	mul.lo.s32 	%r117, %r116, %r114;
	sub.s32 	%r118, %r115, %r117;
	cvt.u64.u32 	%rd284, %r116;
	cvt.u64.u32 	%rd285, %r118;
	bra.uni 	$L__BB472_28;
$L__BB472_27:
	div.s64 	%rd284, %rd68, %rd69;
	mul.lo.s64 	%rd209, %rd284, %rd69;
	sub.s64 	%rd285, %rd68, %rd209;
$L__BB472_28:
	mul.wide.u32 	%rd210, %r113, 8;
	add.s64 	%rd211, %rd1, %rd210;
	ld.global.u64 	%rd212, [%rd211];
	mad.lo.s64 	%rd305, %rd212, %rd285, %rd67;
	cvt.u32.u64 	%r179, %rd284;
	add.s32 	%r174, %r174, -8;
	add.s32 	%r173, %r173, 8;
	setp.ne.s32 	%p22, %r173, 0;
	@%p22 bra 	$L__BB472_4;
	add.s32 	%r178, %r174, 3;
$L__BB472_30:
	and.b32  	%r28, %r9, 7;
	setp.eq.s32 	%p23, %r28, 0;
	@%p23 bra 	$L__BB472_59;
	and.b32  	%r29, %r9, 3;
	setp.lt.u32 	%p24, %r28, 4;
	@%p24 bra 	$L__BB472_45;
	cvt.u64.u32 	%rd79, %r179;
	mul.wide.u32 	%rd214, %r178, 8;
	add.s64 	%rd215, %rd2, %rd214;
	ld.global.u64 	%rd80, [%rd215];
	and.b64  	%rd216, %rd80, -4294967296;
	setp.ne.s64 	%p25, %rd216, 0;
	@%p25 bra 	$L__BB472_34;
	cvt.u32.u64 	%r120, %rd80;
	cvt.u32.u64 	%r121, %rd79;
	div.u32 	%r122, %r121, %r120;
	mul.lo.s32 	%r123, %r122, %r120;
	sub.s32 	%r124, %r121, %r123;
	cvt.u64.u32 	%rd288, %r122;
	cvt.u64.u32 	%rd289, %r124;
	bra.uni 	$L__BB472_35;
$L__BB472_34:
	div.s64 	%rd288, %rd79, %rd80;
	mul.lo.s64 	%rd217, %rd288, %rd80;
	sub.s64 	%rd289, %rd79, %rd217;
$L__BB472_35:
	mul.wide.u32 	%rd218, %r178, 8;
	add.s64 	%rd219, %rd1, %rd218;
	ld.global.u64 	%rd220, [%rd219];
	mad.lo.s64 	%rd87, %rd220, %rd289, %rd305;
	add.s32 	%r30, %r178, -1;
	and.b64  	%rd88, %rd288, 4294967295;
	mul.wide.u32 	%rd221, %r30, 8;
	add.s64 	%rd222, %rd2, %rd221;
	ld.global.u64 	%rd89, [%rd222];
	and.b64  	%rd223, %rd89, -4294967296;
	setp.ne.s64 	%p26, %rd223, 0;
	@%p26 bra 	$L__BB472_37;
	cvt.u32.u64 	%r125, %rd89;
	cvt.u32.u64 	%r126, %rd88;
	div.u32 	%r127, %r126, %r125;
	mul.lo.s32 	%r128, %r127, %r125;
	sub.s32 	%r129, %r126, %r128;
	cvt.u64.u32 	%rd290, %r127;
	cvt.u64.u32 	%rd291, %r129;
	bra.uni 	$L__BB472_38;
$L__BB472_37:
	div.s64 	%rd290, %rd88, %rd89;
	mul.lo.s64 	%rd224, %rd290, %rd89;
	sub.s64 	%rd291, %rd88, %rd224;
$L__BB472_38:
	mul.wide.u32 	%rd225, %r30, 8;
	add.s64 	%rd226, %rd1, %rd225;
	ld.global.u64 	%rd227, [%rd226];
	mad.lo.s64 	%rd96, %rd227, %rd291, %rd87;
	add.s32 	%r31, %r178, -2;
	and.b64  	%rd97, %rd290, 4294967295;
	mul.wide.u32 	%rd228, %r31, 8;
	add.s64 	%rd229, %rd2, %rd228;
	ld.global.u64 	%rd98, [%rd229];
	and.b64  	%rd230, %rd98, -4294967296;
	setp.ne.s64 	%p27, %rd230, 0;
	@%p27 bra 	$L__BB472_40;
	cvt.u32.u64 	%r130, %rd98;
	cvt.u32.u64 	%r131, %rd97;
	div.u32 	%r132, %r131, %r130;
	mul.lo.s32 	%r133, %r132, %r130;
	sub.s32 	%r134, %r131, %r133;
	cvt.u64.u32 	%rd292, %r132;
	cvt.u64.u32 	%rd293, %r134;
	bra.uni 	$L__BB472_41;
$L__BB472_40:
	div.s64 	%rd292, %rd97, %rd98;
	mul.lo.s64 	%rd231, %rd292, %rd98;
	sub.s64 	%rd293, %rd97, %rd231;
$L__BB472_41:
	mul.wide.u32 	%rd232, %r31, 8;
	add.s64 	%rd233, %rd1, %rd232;
	ld.global.u64 	%rd234, [%rd233];
	mad.lo.s64 	%rd105, %rd234, %rd293, %rd96;
	add.s32 	%r32, %r178, -3;
	and.b64  	%rd106, %rd292, 4294967295;
	mul.wide.u32 	%rd235, %r32, 8;
	add.s64 	%rd236, %rd2, %rd235;
	ld.global.u64 	%rd107, [%rd236];
	and.b64  	%rd237, %rd107, -4294967296;
	setp.ne.s64 	%p28, %rd237, 0;
	@%p28 bra 	$L__BB472_43;
	cvt.u32.u64 	%r135, %rd107;
	cvt.u32.u64 	%r136, %rd106;
	div.u32 	%r137, %r136, %r135;
	mul.lo.s32 	%r138, %r137, %r135;
	sub.s32 	%r139, %r136, %r138;
	cvt.u64.u32 	%rd294, %r137;
	cvt.u64.u32 	%rd295, %r139;
	bra.uni 	$L__BB472_44;
$L__BB472_43:
	div.s64 	%rd294, %rd106, %rd107;
	mul.lo.s64 	%rd238, %rd294, %rd107;
	sub.s64 	%rd295, %rd106, %rd238;
$L__BB472_44:
	mul.wide.u32 	%rd239, %r32, 8;
	add.s64 	%rd240, %rd1, %rd239;
	ld.global.u64 	%rd241, [%rd240];
	mad.lo.s64 	%rd305, %rd241, %rd295, %rd105;
	cvt.u32.u64 	%r179, %rd294;
	add.s32 	%r178, %r178, -4;
$L__BB472_45:
	setp.eq.s32 	%p29, %r29, 0;
	@%p29 bra 	$L__BB472_59;
	setp.eq.s32 	%p30, %r29, 1;
	@%p30 bra 	$L__BB472_54;
	cvt.u64.u32 	%rd117, %r179;
	mul.wide.u32 	%rd243, %r178, 8;
	add.s64 	%rd244, %rd2, %rd243;
	ld.global.u64 	%rd118, [%rd244];
	and.b64  	%rd245, %rd118, -4294967296;
	setp.ne.s64 	%p31, %rd245, 0;
	@%p31 bra 	$L__BB472_49;
	cvt.u32.u64 	%r140, %rd118;
	cvt.u32.u64 	%r141, %rd117;
	div.u32 	%r142, %r141, %r140;
	mul.lo.s32 	%r143, %r142, %r140;
	sub.s32 	%r144, %r141, %r143;
	cvt.u64.u32 	%rd298, %r142;
	cvt.u64.u32 	%rd299, %r144;
	bra.uni 	$L__BB472_50;
$L__BB472_49:
	div.s64 	%rd298, %rd117, %rd118;
	mul.lo.s64 	%rd246, %rd298, %rd118;
	sub.s64 	%rd299, %rd117, %rd246;
$L__BB472_50:
	add.s64 	%rd248, %rd1, %rd243;
	ld.global.u64 	%rd249, [%rd248];
	mad.lo.s64 	%rd125, %rd249, %rd299, %rd305;
	add.s32 	%r37, %r178, -1;
	and.b64  	%rd126, %rd298, 4294967295;
	mul.wide.u32 	%rd250, %r37, 8;
	add.s64 	%rd251, %rd2, %rd250;
	ld.global.u64 	%rd127, [%rd251];
	and.b64  	%rd252, %rd127, -4294967296;
	setp.ne.s64 	%p32, %rd252, 0;
	@%p32 bra 	$L__BB472_52;
	cvt.u32.u64 	%r145, %rd127;
	cvt.u32.u64 	%r146, %rd126;
	div.u32 	%r147, %r146, %r145;
	mul.lo.s32 	%r148, %r147, %r145;
	sub.s32 	%r149, %r146, %r148;
	cvt.u64.u32 	%rd300, %r147;
	cvt.u64.u32 	%rd301, %r149;
	bra.uni 	$L__BB472_53;
$L__BB472_52:
	div.s64 	%rd300, %rd126, %rd127;
	mul.lo.s64 	%rd253, %rd300, %rd127;
	sub.s64 	%rd301, %rd126, %rd253;
$L__BB472_53:
	add.s64 	%rd255, %rd1, %rd250;
	ld.global.u64 	%rd256, [%rd255];
	mad.lo.s64 	%rd305, %rd256, %rd301, %rd125;
	cvt.u32.u64 	%r179, %rd300;
	add.s32 	%r178, %r178, -2;
$L__BB472_54:
	and.b32  	%r150, %r9, 1;
	setp.eq.b32 	%p33, %r150, 1;
	not.pred 	%p34, %p33;
	@%p34 bra 	$L__BB472_59;
	cvt.u64.u32 	%rd137, %r179;
	mul.wide.u32 	%rd257, %r178, 8;
	add.s64 	%rd258, %rd2, %rd257;
	ld.global.u64 	%rd138, [%rd258];
	and.b64  	%rd259, %rd138, -4294967296;
	setp.ne.s64 	%p35, %rd259, 0;
	@%p35 bra 	$L__BB472_57;
	cvt.u32.u64 	%r151, %rd138;
	cvt.u32.u64 	%r152, %rd137;
	rem.u32 	%r153, %r152, %r151;
	cvt.u64.u32 	%rd304, %r153;
	bra.uni 	$L__BB472_58;
$L__BB472_57:
	rem.s64 	%rd304, %rd137, %rd138;
$L__BB472_58:
	add.s64 	%rd261, %rd1, %rd257;
	ld.global.u64 	%rd262, [%rd261];
	mad.lo.s64 	%rd305, %rd262, %rd304, %rd305;
$L__BB472_59:
	cvta.to.global.u64 	%rd263, %rd145;
	add.s64 	%rd264, %rd263, %rd305;
	ld.global.u8 	%rs17, [%rd264];
	st.shared.u8 	[%r7], %rs17;
	bar.sync 	0;
	setp.ne.s32 	%p36, %r1, 0;
	@%p36 bra 	$L__BB472_95;
	setp.gt.u32 	%p37, %r5, 1;
	@%p37 bra 	$L__BB472_62;
	mov.u32 	%r154, allsdata_bool;
	add.s32 	%r155, %r154, %r3;
	ld.shared.u8 	%rs47, [%r155];
	bra.uni 	$L__BB472_94;
$L__BB472_62:
	mov.u32 	%r157, allsdata_bool;
	add.s32 	%r42, %r157, %r3;
	ld.shared.u8 	%rs47, [%r42];
	add.s32 	%r43, %r5, -1;
	add.s32 	%r158, %r5, -2;
	and.b32  	%r44, %r43, 7;
	setp.lt.u32 	%p38, %r158, 7;
	mov.b32 	%r186, 1;
	@%p38 bra 	$L__BB472_75;
	and.b32  	%r160, %r43, -8;
	neg.s32 	%r184, %r160;
	shl.b32 	%r46, %r2, 3;
	shl.b32 	%r47, %r2, 1;
	mul.lo.s32 	%r48, %r2, 3;
	shl.b32 	%r49, %r2, 2;
	mul.lo.s32 	%r50, %r2, 5;
	mul.lo.s32 	%r51, %r2, 6;
	mul.lo.s32 	%r52, %r2, 7;
	mov.b32 	%r183, 0;
	mov.u32 	%r182, %r42;
$L__BB472_64:
	.pragma "nounroll";
	and.b16  	%rs19, %rs47, 255;
	setp.eq.s16 	%p40, %rs19, 0;
	mov.pred 	%p76, 0;
	@%p40 bra 	$L__BB472_73;
	add.s32 	%r161, %r182, %r2;
	ld.shared.u8 	%rs20, [%r161];
	setp.eq.s16 	%p42, %rs20, 0;
	@%p42 bra 	$L__BB472_73;
	add.s32 	%r162, %r182, %r47;
	ld.shared.u8 	%rs21, [%r162];
	setp.eq.s16 	%p44, %rs21, 0;
	@%p44 bra 	$L__BB472_73;
	add.s32 	%r163, %r182, %r48;
	ld.shared.u8 	%rs22, [%r163];
	setp.eq.s16 	%p46, %rs22, 0;
	@%p46 bra 	$L__BB472_73;
	add.s32 	%r164, %r182, %r49;
	ld.shared.u8 	%rs23, [%r164];
	setp.eq.s16 	%p48, %rs23, 0;
	@%p48 bra 	$L__BB472_73;
	add.s32 	%r165, %r182, %r50;
	ld.shared.u8 	%rs24, [%r165];
	setp.eq.s16 	%p50, %rs24, 0;
	@%p50 bra 	$L__BB472_73;
	add.s32 	%r166, %r182, %r51;
	ld.shared.u8 	%rs25, [%r166];
	setp.eq.s16 	%p52, %rs25, 0;
	@%p52 bra 	$L__BB472_73;
	add.s32 	%r167, %r182, %r52;
	ld.shared.u8 	%rs26, [%r167];
	setp.eq.s16 	%p54, %rs26, 0;
	@%p54 bra 	$L__BB472_73;
	add.s32 	%r168, %r182, %r46;
	ld.shared.u8 	%rs27, [%r168];
	setp.ne.s16 	%p76, %rs27, 0;
$L__BB472_73:
	selp.u16 	%rs47, 1, 0, %p76;
	add.s32 	%r184, %r184, 8;
	add.s32 	%r183, %r183, 8;
	add.s32 	%r182, %r182, %r46;
	setp.ne.s32 	%p55, %r184, 0;
	@%p55 bra 	$L__BB472_64;
	add.s32 	%r186, %r183, 1;
$L__BB472_75:
	setp.eq.s32 	%p56, %r44, 0;
	@%p56 bra 	$L__BB472_93;
	and.b32  	%r61, %r43, 3;
	setp.lt.u32 	%p57, %r44, 4;
	@%p57 bra 	$L__BB472_83;
	and.b16  	%rs29, %rs47, 255;
	setp.eq.s16 	%p59, %rs29, 0;
	mov.pred 	%p77, 0;
	@%p59 bra 	$L__BB472_82;
	mad.lo.s32 	%r62, %r186, %r2, %r42;
	ld.shared.u8 	%rs30, [%r62];
	setp.eq.s16 	%p61, %rs30, 0;
	@%p61 bra 	$L__BB472_82;
	add.s32 	%r63, %r62, %r2;
	ld.shared.u8 	%rs31, [%r63];
	setp.eq.s16 	%p63, %rs31, 0;
	@%p63 bra 	$L__BB472_82;
	add.s32 	%r64, %r63, %r2;
	ld.shared.u8 	%rs32, [%r64];
	setp.eq.s16 	%p65, %rs32, 0;
	@%p65 bra 	$L__BB472_82;
	add.s32 	%r169, %r64, %r2;
	ld.shared.u8 	%rs33, [%r169];
	setp.ne.s16 	%p77, %rs33, 0;
$L__BB472_82:
	add.s32 	%r186, %r186, 4;
	selp.u16 	%rs47, 1, 0, %p77;
$L__BB472_83:
	setp.eq.s32 	%p66, %r61, 0;
	@%p66 bra 	$L__BB472_93;
	setp.eq.s32 	%p67, %r61, 1;
	@%p67 bra 	$L__BB472_89;
	and.b16  	%rs35, %rs47, 255;
	setp.eq.s16 	%p69, %rs35, 0;
	mov.pred 	%p78, 0;
	@%p69 bra 	$L__BB472_88;
	mad.lo.s32 	%r67, %r186, %r2, %r42;
	ld.shared.u8 	%rs36, [%r67];
	setp.eq.s16 	%p71, %rs36, 0;
	@%p71 bra 	$L__BB472_88;
	add.s32 	%r170, %r67, %r2;
	ld.shared.u8 	%rs37, [%r170];
	setp.ne.s16 	%p78, %rs37, 0;
$L__BB472_88:
	add.s32 	%r186, %r186, 2;
	selp.u16 	%rs47, 1, 0, %p78;
$L__BB472_89:
	and.b32  	%r171, %r43, 1;
	setp.eq.b32 	%p72, %r171, 1;
	not.pred 	%p73, %p72;
	@%p73 bra 	$L__BB472_93;
	and.b16  	%rs38, %rs47, 255;
	setp.eq.s16 	%p75, %rs38, 0;
	mov.pred 	%p79, 0;
	@%p75 bra 	$L__BB472_92;
	mad.lo.s32 	%r172, %r186, %r2, %r42;
	ld.shared.u8 	%rs39, [%r172];
	setp.ne.s16 	%p79, %rs39, 0;
$L__BB472_92:
	selp.u16 	%rs47, 1, 0, %p79;
$L__BB472_93:
	st.shared.u8 	[%r42], %rs47;
$L__BB472_94:
	cvt.u64.u32 	%rd265, %r4;
	mad.lo.s64 	%rd266, %rd147, %rd265, %rd3;
	cvta.to.global.u64 	%rd267, %rd144;
	add.s64 	%rd268, %rd267, %rd266;
	st.global.u8 	[%rd268], %rs47;
$L__BB472_95:
	ret;

}
	// .globl	contiguous_all33_bool
.visible .entry contiguous_all33_bool(
	.param .u64 .ptr .align 1 contiguous_all33_bool_param_0,
	.param .u64 .ptr .align 1 contiguous_all33_bool_param_1,
	.param .u64 contiguous_all33_bool_param_2,
	.param .u64 contiguous_all33_bool_param_3,
	.param .u64 contiguous_all33_bool_param_4
)
{
	.reg .pred 	%p<56>;
	.reg .b16 	%rs<49>;
	.reg .b32 	%r<69>;
	.reg .b64 	%rd<15>;

	ld.param.u64 	%rd2, [contiguous_all33_bool_param_0];
	ld.param.u64 	%rd3, [contiguous_all33_bool_param_1];
	ld.param.u64 	%rd4, [contiguous_all33_bool_param_3];
	ld.param.u64 	%rd5, [contiguous_all33_bool_param_4];
	mov.u32 	%r1, %tid.y;
	mov.u32 	%r2, %ntid.x;
	mov.u32 	%r3, %tid.x;
	mad.lo.s32 	%r36, %r1, %r2, %r3;
	mov.u32 	%r37, %ctaid.x;
	mad.lo.s32 	%r38, %r37, %r2, %r3;
	mov.u32 	%r4, %ctaid.y;
	mov.u32 	%r5, %ntid.y;
	mad.lo.s32 	%r39, %r4, %r5, %r1;
	mov.u32 	%r40, allsdata_bool;
	add.s32 	%r7, %r40, %r36;
	mov.b16 	%rs16, 1;
	st.shared.u8 	[%r7], %rs16;
	cvt.u64.u32 	%rd1, %r38;
	setp.le.u64 	%p9, %rd4, %rd1;
	cvt.u64.u32 	%rd7, %r39;
	setp.le.u64 	%p10, %rd5, %rd7;
	or.pred  	%p11, %p9, %p10;
	@%p11 bra 	$L__BB473_37;
	cvt.u32.u64 	%r41, %rd1;
	cvta.to.global.u64 	%rd8, %rd3;
	cvt.u32.u64 	%r42, %rd4;
	mad.lo.s32 	%r43, %r39, %r42, %r41;
	cvt.u64.u32 	%rd9, %r43;
	add.s64 	%rd10, %rd8, %rd9;
	ld.global.u8 	%rs17, [%rd10];
	st.shared.u8 	[%r7], %rs17;
	bar.sync 	0;
	setp.ne.s32 	%p12, %r1, 0;
	@%p12 bra 	$L__BB473_37;
	setp.gt.u32 	%p13, %r5, 1;
	@%p13 bra 	$L__BB473_4;
	add.s32 	%r45, %r40, %r3;
	ld.shared.u8 	%rs47, [%r45];
	bra.uni 	$L__BB473_36;
$L__BB473_4:
	add.s32 	%r8, %r40, %r3;
	ld.shared.u8 	%rs47, [%r8];
	add.s32 	%r9, %r5, -1;
	add.s32 	%r48, %r5, -2;
	and.b32  	%r10, %r9, 7;
	setp.lt.u32 	%p14, %r48, 7;
	mov.b32 	%r67, 1;
	@%p14 bra 	$L__BB473_17;
	and.b32  	%r50, %r9, -8;
	neg.s32 	%r65, %r50;
	shl.b32 	%r12, %r2, 3;
	shl.b32 	%r13, %r2, 1;
	mul.lo.s32 	%r14, %r2, 3;
	shl.b32 	%r15, %r2, 2;
	mul.lo.s32 	%r16, %r2, 5;
	mul.lo.s32 	%r17, %r2, 6;
	mul.lo.s32 	%r18, %r2, 7;
	mov.b32 	%r64, 0;
	mov.u32 	%r63, %r8;
$L__BB473_6:
	.pragma "nounroll";
	and.b16  	%rs19, %rs47, 255;
	setp.eq.s16 	%p16, %rs19, 0;
	mov.pred 	%p52, 0;
	@%p16 bra 	$L__BB473_15;
	add.s32 	%r51, %r63, %r2;
	ld.shared.u8 	%rs20, [%r51];
	setp.eq.s16 	%p18, %rs20, 0;
	@%p18 bra 	$L__BB473_15;
	add.s32 	%r52, %r63, %r13;
	ld.shared.u8 	%rs21, [%r52];
	setp.eq.s16 	%p20, %rs21, 0;
	@%p20 bra 	$L__BB473_15;
	add.s32 	%r53, %r63, %r14;
	ld.shared.u8 	%rs22, [%r53];
	setp.eq.s16 	%p22, %rs22, 0;
	@%p22 bra 	$L__BB473_15;
	add.s32 	%r54, %r63, %r15;
	ld.shared.u8 	%rs23, [%r54];
	setp.eq.s16 	%p24, %rs23, 0;
	@%p24 bra 	$L__BB473_15;
	add.s32 	%r55, %r63, %r16;
	ld.shared.u8 	%rs24, [%r55];
	setp.eq.s16 	%p26, %rs24, 0;
	@%p26 bra 	$L__BB473_15;
	add.s32 	%r56, %r63, %r17;
	ld.shared.u8 	%rs25, [%r56];
	setp.eq.s16 	%p28, %rs25, 0;
	@%p28 bra 	$L__BB473_15;
	add.s32 	%r57, %r63, %r18;
	ld.shared.u8 	%rs26, [%r57];
	setp.eq.s16 	%p30, %rs26, 0;
	@%p30 bra 	$L__BB473_15;
	add.s32 	%r58, %r63, %r12;
	ld.shared.u8 	%rs27, [%r58];
	setp.ne.s16 	%p52, %rs27, 0;
$L__BB473_15:
	selp.u16 	%rs47, 1, 0, %p52;
	add.s32 	%r65, %r65, 8;
	add.s32 	%r64, %r64, 8;
	add.s32 	%r63, %r63, %r12;
	setp.ne.s32 	%p31, %r65, 0;
	@%p31 bra 	$L__BB473_6;
	add.s32 	%r67, %r64, 1;
$L__BB473_17:
	setp.eq.s32 	%p32, %r10, 0;
	@%p32 bra 	$L__BB473_35;
	and.b32  	%r27, %r9, 3;
	setp.lt.u32 	%p33, %r10, 4;
	@%p33 bra 	$L__BB473_25;
	and.b16  	%rs29, %rs47, 255;
	setp.eq.s16 	%p35, %rs29, 0;
	mov.pred 	%p53, 0;
	@%p35 bra 	$L__BB473_24;
	mad.lo.s32 	%r28, %r67, %r2, %r8;
	ld.shared.u8 	%rs30, [%r28];
	setp.eq.s16 	%p37, %rs30, 0;
	@%p37 bra 	$L__BB473_24;
	add.s32 	%r29, %r28, %r2;
	ld.shared.u8 	%rs31, [%r29];
	setp.eq.s16 	%p39, %rs31, 0;
	@%p39 bra 	$L__BB473_24;
	add.s32 	%r30, %r29, %r2;
	ld.shared.u8 	%rs32, [%r30];
	setp.eq.s16 	%p41, %rs32, 0;
	@%p41 bra 	$L__BB473_24;
	add.s32 	%r59, %r30, %r2;
	ld.shared.u8 	%rs33, [%r59];
	setp.ne.s16 	%p53, %rs33, 0;
$L__BB473_24:
	add.s32 	%r67, %r67, 4;
	selp.u16 	%rs47, 1, 0, %p53;
$L__BB473_25:
	setp.eq.s32 	%p42, %r27, 0;
	@%p42 bra 	$L__BB473_35;
	setp.eq.s32 	%p43, %r27, 1;
	@%p43 bra 	$L__BB473_31;
	and.b16  	%rs35, %rs47, 255;
	setp.eq.s16 	%p45, %rs35, 0;
	mov.pred 	%p54, 0;
	@%p45 bra 	$L__BB473_30;
	mad.lo.s32 	%r33, %r67, %r2, %r8;
	ld.shared.u8 	%rs36, [%r33];
	setp.eq.s16 	%p47, %rs36, 0;
	@%p47 bra 	$L__BB473_30;
	add.s32 	%r60, %r33, %r2;
	ld.shared.u8 	%rs37, [%r60];
	setp.ne.s16 	%p54, %rs37, 0;
$L__BB473_30:
	add.s32 	%r67, %r67, 2;
	selp.u16 	%rs47, 1, 0, %p54;
$L__BB473_31:
	and.b32  	%r61, %r9, 1;
	setp.eq.b32 	%p48, %r61, 1;
	not.pred 	%p49, %p48;
	@%p49 bra 	$L__BB473_35;
	and.b16  	%rs38, %rs47, 255;
	setp.eq.s16 	%p51, %rs38, 0;
	mov.pred 	%p55, 0;
	@%p51 bra 	$L__BB473_34;
	mad.lo.s32 	%r62, %r67, %r2, %r8;
	ld.shared.u8 	%rs39, [%r62];
	setp.ne.s16 	%p55, %rs39, 0;
$L__BB473_34:
	selp.u16 	%rs47, 1, 0, %p55;
$L__BB473_35:
	st.shared.u8 	[%r8], %rs47;
$L__BB473_36:
	cvt.u64.u32 	%rd11, %r4;
	mad.lo.s64 	%rd12, %rd4, %rd11, %rd1;
	cvta.to.global.u64 	%rd13, %rd2;
	add.s64 	%rd14, %rd13, %rd12;
	st.global.u8 	[%rd14], %rs47;
$L__BB473_37:
	ret;

}
	// .globl	contiguous_all_i8
.visible .entry contiguous_all_i8(
	.param .u64 .ptr .align 1 contiguous_all_i8_param_0,
	.param .u64 .ptr .align 1 contiguous_all_i8_param_1,
	.param .u64 contiguous_all_i8_param_2
)
{
	.reg .pred 	%p<49>;
	.reg .b16 	%rs<29>;
	.reg .b32 	%r<14>;
	.reg .b64 	%rd<14>;

	ld.param.u64 	%rd4, [contiguous_all_i8_param_0];
	ld.param.u64 	%rd6, [contiguous_all_i8_param_1];
	ld.param.u64 	%rd5, [contiguous_all_i8_param_2];
	cvta.to.global.u64 	%rd1, %rd6;
	mov.u32 	%r1, %tid.x;
	mov.u32 	%r2, %ctaid.x;
	mov.u32 	%r13, %ntid.x;
	mul.lo.s32 	%r8, %r2, %r13;
	shl.b32 	%r9, %r8, 1;
	add.s32 	%r4, %r9, %r1;
	mov.u32 	%r10, allsdata_i8;
	add.s32 	%r5, %r10, %r1;
	mov.b16 	%rs1, 1;
	st.shared.u8 	[%r5], %rs1;
	add.s32 	%r11, %r4, %r13;
	cvt.u64.u32 	%rd2, %r11;
	setp.le.u64 	%p17, %rd5, %rd2;
	@%p17 bra 	$L__BB474_4;
	cvt.u64.u32 	%rd8, %r4;
	add.s64 	%rd9, %rd1, %rd8;
	ld.global.u8 	%rs4, [%rd9];
	setp.eq.s16 	%p21, %rs4, 0;
	mov.pred 	%p41, 0;
	@%p21 bra 	$L__BB474_3;
	add.s64 	%rd10, %rd1, %rd2;
	ld.global.u8 	%rs5, [%rd10];
	setp.ne.s16 	%p41, %rs5, 0;
$L__BB474_3:
	selp.u16 	%rs6, 1, 0, %p41;
	st.shared.u8 	[%r5], %rs6;
	bra.uni 	$L__BB474_6;
$L__BB474_4:
	cvt.u64.u32 	%rd3, %r4;
	setp.le.u64 	%p18, %rd5, %rd3;
	@%p18 bra 	$L__BB474_6;
	add.s64 	%rd7, %rd1, %rd3;
	ld.global.u8 	%rs2, [%rd7];
	setp.ne.s16 	%p19, %rs2, 0;
	selp.u16 	%rs3, 1, 0, %p19;
	st.shared.u8 	[%r5], %rs3;
$L__BB474_6:
	bar.sync 	0;
	setp.lt.u32 	%p22, %r13, 66;
	@%p22 bra 	$L__BB474_12;
$L__BB474_7:
	shr.u32 	%r7, %r13, 1;
	setp.ge.u32 	%p23, %r1, %r7;
	@%p23 bra 	$L__BB474_11;
	ld.shared.u8 	%rs7, [%r5];
	setp.eq.s16 	%p25, %rs7, 0;
	mov.pred 	%p42, 0;
	@%p25 bra 	$L__BB474_10;
	add.s32 	%r12, %r5, %r7;
	ld.shared.u8 	%rs8, [%r12];
	setp.ne.s16 	%p42, %rs8, 0;
$L__BB474_10:
	selp.u16 	%rs9, 1, 0, %p42;
	st.shared.u8 	[%r5], %rs9;
$L__BB474_11:
	bar.sync 	0;
	setp.gt.u32 	%p26, %r13, 131;
	mov.u32 	%r13, %r7;
	@%p26 bra 	$L__BB474_7;
$L__BB474_12:
	setp.gt.u32 	%p27, %r1, 31;
	@%p27 bra 	$L__BB474_27;
	ld.volatile.shared.u8 	%rs10, [%r5];
	setp.eq.s16 	%p29, %rs10, 0;
	mov.pred 	%p43, 0;
	@%p29 bra 	$L__BB474_15;
	ld.volatile.shared.u8 	%rs11, [%r5+32];
	setp.ne.s16 	%p43, %rs11, 0;
$L__BB474_15:
	selp.u16 	%rs12, 1, 0, %p43;
	st.volatile.shared.u8 	[%r5], %rs12;
	ld.volatile.shared.u8 	%rs13, [%r5];
	setp.eq.s16 	%p31, %rs13, 0;
	mov.pred 	%p44, 0;
	@%p31 bra 	$L__BB474_17;
	ld.volatile.shared.u8 	%rs14, [%r5+16];
	setp.ne.s16 	%p44, %rs14, 0;
$L__BB474_17:
	selp.u16 	%rs15, 1, 0, %p44;
	st.volatile.shared.u8 	[%r5], %rs15;
	ld.volatile.shared.u8 	%rs16, [%r5];
	setp.eq.s16 	%p33, %rs16, 0;
	mov.pred 	%p45, 0;
	@%p33 bra 	$L__BB474_19;
	ld.volatile.shared.u8 	%rs17, [%r5+8];
	setp.ne.s16 	%p45, %rs17, 0;
$L__BB474_19:
	selp.u16 	%rs18, 1, 0, %p45;
	st.volatile.shared.u8 	[%r5], %rs18;
	ld.volatile.shared.u8 	%rs19, [%r5];
	setp.eq.s16 	%p35, %rs19, 0;
	mov.pred 	%p46, 0;
	@%p35 bra 	$L__BB474_21;
	ld.volatile.shared.u8 	%rs20, [%r5+4];
	setp.ne.s16 	%p46, %rs20, 0;
$L__BB474_21:
	selp.u16 	%rs21, 1, 0, %p46;
	st.volatile.shared.u8 	[%r5], %rs21;
	ld.volatile.shared.u8 	%rs22, [%r5];
	setp.eq.s16 	%p37, %rs22, 0;
	mov.pred 	%p47, 0;
	@%p37 bra 	$L__BB474_23;
	ld.volatile.shared.u8 	%rs23, [%r5+2];
	setp.ne.s16 	%p47, %rs23, 0;
$L__BB474_23:
	selp.u16 	%rs24, 1, 0, %p47;
	st.volatile.shared.u8 	[%r5], %rs24;
	ld.volatile.shared.u8 	%rs25, [%r5];
	setp.eq.s16 	%p39, %rs25, 0;
	mov.pred 	%p48, 0;
	@%p39 bra 	$L__BB474_25;
	ld.volatile.shared.u8 	%rs26, [%r5+1];
	setp.ne.s16 	%p48, %rs26, 0;
$L__BB474_25:
	selp.u16 	%rs27, 1, 0, %p48;
	st.volatile.shared.u8 	[%r5], %rs27;
	setp.ne.s32 	%p40, %r1, 0;
	@%p40 bra 	$L__BB474_27;
	ld.shared.u8 	%rs28, [allsdata_i8];
	cvt.u64.u32 	%rd11, %r2;
	cvta.to.global.u64 	%rd12, %rd4;
	add.s64 	%rd13, %rd12, %rd11;
	st.global.u8 	[%rd13], %rs28;
$L__BB474_27:
	ret;

}
	// .globl	uncontiguous_all_i8
.visible .entry uncontiguous_all_i8(
	.param .u64 .ptr .align 1 uncontiguous_all_i8_param_0,
	.param .u64 .ptr .align 1 uncontiguous_all_i8_param_1,
	.param .u64 .ptr .align 1 uncontiguous_all_i8_param_2,
	.param .u64 .ptr .align 1 uncontiguous_all_i8_param_3,
	.param .u64 uncontiguous_all_i8_param_4,
	.param .u64 uncontiguous_all_i8_param_5
)
{
	.reg .pred 	%p<94>;
	.reg .b16 	%rs<29>;
	.reg .b32 	%r<210>;
	.reg .b64 	%rd<555>;

	ld.param.u64 	%rd260, [uncontiguous_all_i8_param_0];
	ld.param.u64 	%rd263, [uncontiguous_all_i8_param_1];
	ld.param.u64 	%rd264, [uncontiguous_all_i8_param_2];
	ld.param.u64 	%rd265, [uncontiguous_all_i8_param_3];
	ld.param.u64 	%rd261, [uncontiguous_all_i8_param_4];
	ld.param.u64 	%rd262, [uncontiguous_all_i8_param_5];
	cvta.to.global.u64 	%rd1, %rd265;
	cvta.to.global.u64 	%rd2, %rd264;
	cvta.to.global.u64 	%rd3, %rd263;
	mov.u32 	%r1, %tid.x;
	mov.u32 	%r2, %ctaid.x;
	mov.u32 	%r209, %ntid.x;
	mul.lo.s32 	%r52, %r2, %r209;
	shl.b32 	%r53, %r52, 1;
	add.s32 	%r4, %r53, %r1;
	mov.u32 	%r54, allsdata_i8;
	add.s32 	%r5, %r54, %r1;
	mov.b16 	%rs1, 1;
	st.shared.u8 	[%r5], %rs1;
	add.s32 	%r55, %r4, %r209;
	cvt.u64.u32 	%rd508, %r55;
	setp.le.u64 	%p17, %rd262, %rd508;
	@%p17 bra 	$L__BB475_56;
	cvt.u32.u64 	%r6, %rd261;
	add.s32 	%r203, %r6, -1;
	setp.lt.s32 	%p44, %r203, 0;
	mov.b64 	%rd512, 0;
	mov.u64 	%rd513, %rd512;
	@%p44 bra 	$L__BB475_53;
	cvt.u64.u32 	%rd509, %r4;
	setp.lt.u32 	%p45, %r203, 3;
	mov.b64 	%rd513, 0;
	mov.u64 	%rd512, %rd513;
	@%p45 bra 	$L__BB475_30;
	add.s32 	%r201, %r6, -2;
	and.b32  	%r131, %r6, -4;
	neg.s32 	%r200, %r131;
	mov.b64 	%rd513, 0;
$L__BB475_4:
	.pragma "nounroll";
	add.s32 	%r12, %r201, 1;
	mul.wide.u32 	%rd396, %r12, 8;
	add.s64 	%rd397, %rd2, %rd396;
	ld.global.u64 	%rd10, [%rd397];
	or.b64  	%rd398, %rd509, %rd10;
	and.b64  	%rd399, %rd398, -4294967296;
	setp.ne.s64 	%p46, %rd399, 0;
	@%p46 bra 	$L__BB475_6;
	cvt.u32.u64 	%r132, %rd10;
	cvt.u32.u64 	%r133, %rd509;
	div.u32 	%r134, %r133, %r132;
	mul.lo.s32 	%r135, %r134, %r132;
	sub.s32 	%r136, %r133, %r135;
	cvt.u64.u32 	%rd474, %r134;
	cvt.u64.u32 	%rd475, %r136;
	bra.uni 	$L__BB475_7;
$L__BB475_6:
	div.s64 	%rd474, %rd509, %rd10;
	mul.lo.s64 	%rd400, %rd474, %rd10;
	sub.s64 	%rd475, %rd509, %rd400;
$L__BB475_7:
	mul.wide.u32 	%rd401, %r12, 8;
	add.s64 	%rd402, %rd1, %rd401;
	ld.global.u64 	%rd17, [%rd402];
	mad.lo.s64 	%rd18, %rd17, %rd475, %rd512;
	or.b64  	%rd403, %rd508, %rd10;
	and.b64  	%rd404, %rd403, -4294967296;
	setp.ne.s64 	%p47, %rd404, 0;
	@%p47 bra 	$L__BB475_9;
	cvt.u32.u64 	%r137, %rd10;
	cvt.u32.u64 	%r138, %rd508;
	div.u32 	%r139, %r138, %r137;
	mul.lo.s32 	%r140, %r139, %r137;
	sub.s32 	%r141, %r138, %r140;
	cvt.u64.u32 	%rd476, %r139;
	cvt.u64.u32 	%rd477, %r141;
	bra.uni 	$L__BB475_10;
$L__BB475_9:
	div.s64 	%rd476, %rd508, %rd10;
	mul.lo.s64 	%rd405, %rd476, %rd10;
	sub.s64 	%rd477, %rd508, %rd405;
$L__BB475_10:
	mad.lo.s64 	%rd25, %rd477, %rd17, %rd513;
	add.s32 	%r13, %r201, -2;
	mul.wide.u32 	%rd406, %r201, 8;
	add.s64 	%rd407, %rd2, %rd406;
	ld.global.u64 	%rd26, [%rd407];
	or.b64  	%rd408, %rd474, %rd26;
	and.b64  	%rd409, %rd408, -4294967296;
	setp.ne.s64 	%p48, %rd409, 0;
	@%p48 bra 	$L__BB475_12;
	cvt.u32.u64 	%r142, %rd26;
	cvt.u32.u64 	%r143, %rd474;
	div.u32 	%r144, %r143, %r142;
	mul.lo.s32 	%r145, %r144, %r142;
	sub.s32 	%r146, %r143, %r145;
	cvt.u64.u32 	%rd478, %r144;
	cvt.u64.u32 	%rd479, %r146;
	bra.uni 	$L__BB475_13;
$L__BB475_12:
	div.s64 	%rd478, %rd474, %rd26;
	mul.lo.s64 	%rd410, %rd478, %rd26;
	sub.s64 	%rd479, %rd474, %rd410;
$L__BB475_13:
	mul.wide.u32 	%rd411, %r201, 8;
	add.s64 	%rd412, %rd1, %rd411;
	ld.global.u64 	%rd33, [%rd412];
	mad.lo.s64 	%rd34, %rd33, %rd479, %rd18;
	or.b64  	%rd413, %rd476, %rd26;
	and.b64  	%rd414, %rd413, -4294967296;
	setp.ne.s64 	%p49, %rd414, 0;
	@%p49 bra 	$L__BB475_15;
	cvt.u32.u64 	%r147, %rd26;
	cvt.u32.u64 	%r148, %rd476;
	div.u32 	%r149, %r148, %r147;
	mul.lo.s32 	%r150, %r149, %r147;
	sub.s32 	%r151, %r148, %r150;
	cvt.u64.u32 	%rd480, %r149;
	cvt.u64.u32 	%rd481, %r151;
	bra.uni 	$L__BB475_16;
$L__BB475_15:
	div.s64 	%rd480, %rd476, %rd26;
	mul.lo.s64 	%rd415, %rd480, %rd26;
	sub.s64 	%rd481, %rd476, %rd415;
$L__BB475_16:
	mad.lo.s64 	%rd41, %rd481, %rd33, %rd25;
	add.s32 	%r14, %r201, -1;
	mul.wide.u32 	%rd416, %r14, 8;
	add.s64 	%rd417, %rd2, %rd416;
	ld.global.u64 	%rd42, [%rd417];
	or.b64  	%rd418, %rd478, %rd42;
	and.b64  	%rd419, %rd418, -4294967296;
	setp.ne.s64 	%p50, %rd419, 0;
	@%p50 bra 	$L__BB475_18;
	cvt.u32.u64 	%r152, %rd42;
	cvt.u32.u64 	%r153, %rd478;
	div.u32 	%r154, %r153, %r152;
	mul.lo.s32 	%r155, %r154, %r152;
	sub.s32 	%r156, %r153, %r155;
	cvt.u64.u32 	%rd482, %r154;
	cvt.u64.u32 	%rd483, %r156;
	bra.uni 	$L__BB475_19;
$L__BB475_18:
	div.s64 	%rd482, %rd478, %rd42;
	mul.lo.s64 	%rd420, %rd482, %rd42;
	sub.s64 	%rd483, %rd478, %rd420;
$L__BB475_19:
	mul.wide.u32 	%rd421, %r14, 8;
	add.s64 	%rd422, %rd1, %rd421;
	ld.global.u64 	%rd49, [%rd422];
	mad.lo.s64 	%rd50, %rd49, %rd483, %rd34;
	or.b64  	%rd423, %rd480, %rd42;
	and.b64  	%rd424, %rd423, -4294967296;
	setp.ne.s64 	%p51, %rd424, 0;
	@%p51 bra 	$L__BB475_21;
	cvt.u32.u64 	%r157, %rd42;
	cvt.u32.u64 	%r158, %rd480;
	div.u32 	%r159, %r158, %r157;
	mul.lo.s32 	%r160, %r159, %r157;
	sub.s32 	%r161, %r158, %r160;
	cvt.u64.u32 	%rd484, %r159;
	cvt.u64.u32 	%rd485, %r161;
	bra.uni 	$L__BB475_22;
$L__BB475_21:
	div.s64 	%rd484, %rd480, %rd42;
	mul.lo.s64 	%rd425, %rd484, %rd42;
	sub.s64 	%rd485, %rd480, %rd425;
$L__BB475_22:
	mad.lo.s64 	%rd57, %rd485, %rd49, %rd41;
	mul.wide.u32 	%rd426, %r13, 8;
	add.s64 	%rd427, %rd2, %rd426;
	ld.global.u64 	%rd58, [%rd427];
	or.b64  	%rd428, %rd482, %rd58;
	and.b64  	%rd429, %rd428, -4294967296;
	setp.ne.s64 	%p52, %rd429, 0;
	@%p52 bra 	$L__BB475_24;
	cvt.u32.u64 	%r162, %rd58;
	cvt.u32.u64 	%r163, %rd482;
	div.u32 	%r164, %r163, %r162;
	mul.lo.s32 	%r165, %r164, %r162;
	sub.s32 	%r166, %r163, %r165;
	cvt.u64.u32 	%rd509, %r164;
	cvt.u64.u32 	%rd487, %r166;
	bra.uni 	$L__BB475_25;
$L__BB475_24:
	div.s64 	%rd509, %rd482, %rd58;
	mul.lo.s64 	%rd430, %rd509, %rd58;
	sub.s64 	%rd487, %rd482, %rd430;
$L__BB475_25:
	mul.wide.u32 	%rd431, %r13, 8;
	add.s64 	%rd432, %rd1, %rd431;
	ld.global.u64 	%rd65, [%rd432];
	mad.lo.s64 	%rd512, %rd65, %rd487, %rd50;
	or.b64  	%rd433, %rd484, %rd58;
	and.b64  	%rd434, %rd433, -4294967296;
	setp.ne.s64 	%p53, %rd434, 0;
	@%p53 bra 	$L__BB475_27;
	cvt.u32.u64 	%r167, %rd58;
	cvt.u32.u64 	%r168, %rd484;
	div.u32 	%r169, %r168, %r167;
	mul.lo.s32 	%r170, %r169, %r167;
	sub.s32 	%r171, %r168, %r170;
	cvt.u64.u32 	%rd508, %r169;
	cvt.u64.u32 	%rd489, %r171;
	bra.uni 	$L__BB475_28;
$L__BB475_27:
	div.s64 	%rd508, %rd484, %rd58;
	mul.lo.s64 	%rd435, %rd508, %rd58;
	sub.s64 	%rd489, %rd484, %rd435;
$L__BB475_28:
	mad.lo.s64 	%rd513, %rd489, %rd65, %rd57;
	add.s32 	%r201, %r201, -4;
	add.s32 	%r200, %r200, 4;
	setp.ne.s32 	%p54, %r200, 0;
	@%p54 bra 	$L__BB475_4;
	add.s32 	%r203, %r201, 1;
$L__BB475_30:
	and.b32  	%r19, %r6, 3;
	setp.eq.s32 	%p55, %r19, 0;
	@%p55 bra 	$L__BB475_53;
	setp.eq.s32 	%p56, %r19, 1;
	@%p56 bra 	$L__BB475_45;
	mul.wide.u32 	%rd437, %r203, 8;
	add.s64 	%rd438, %rd2, %rd437;
	ld.global.u64 	%rd80, [%rd438];
	or.b64  	%rd439, %rd509, %rd80;
	and.b64  	%rd440, %rd439, -4294967296;
	setp.ne.s64 	%p57, %rd440, 0;
	@%p57 bra 	$L__BB475_34;
	cvt.u32.u64 	%r172, %rd80;
	cvt.u32.u64 	%r173, %rd509;
	div.u32 	%r174, %r173, %r172;
	mul.lo.s32 	%r175, %r174, %r172;
	sub.s32 	%r176, %r173, %r175;
	cvt.u64.u32 	%rd496, %r174;
	cvt.u64.u32 	%rd497, %r176;
	bra.uni 	$L__BB475_35;
$L__BB475_34:
	div.s64 	%rd496, %rd509, %rd80;
	mul.lo.s64 	%rd441, %rd496, %rd80;
	sub.s64 	%rd497, %rd509, %rd441;
$L__BB475_35:
	add.s64 	%rd443, %rd1, %rd437;
	ld.global.u64 	%rd87, [%rd443];
	mad.lo.s64 	%rd88, %rd87, %rd497, %rd512;
	or.b64  	%rd444, %rd508, %rd80;
	and.b64  	%rd445, %rd444, -4294967296;
	setp.ne.s64 	%p58, %rd445, 0;
	@%p58 bra 	$L__BB475_37;
	cvt.u32.u64 	%r177, %rd80;
	cvt.u32.u64 	%r178, %rd508;
	div.u32 	%r179, %r178, %r177;
	mul.lo.s32 	%r180, %r179, %r177;
	sub.s32 	%r181, %r178, %r180;
	cvt.u64.u32 	%rd498, %r179;
	cvt.u64.u32 	%rd499, %r181;
	bra.uni 	$L__BB475_38;
$L__BB475_37:
	div.s64 	%rd498, %rd508, %rd80;
	mul.lo.s64 	%rd446, %rd498, %rd80;
	sub.s64 	%rd499, %rd508, %rd446;
$L__BB475_38:
	mad.lo.s64 	%rd95, %rd499, %rd87, %rd513;
	add.s32 	%r20, %r203, -1;
	mul.wide.u32 	%rd447, %r20, 8;
	add.s64 	%rd448, %rd2, %rd447;
	ld.global.u64 	%rd96, [%rd448];
	or.b64  	%rd449, %rd496, %rd96;
	and.b64  	%rd450, %rd449, -4294967296;
	setp.ne.s64 	%p59, %rd450, 0;
	@%p59 bra 	$L__BB475_40;
	cvt.u32.u64 	%r182, %rd96;
	cvt.u32.u64 	%r183, %rd496;
	div.u32 	%r184, %r183, %r182;
	mul.lo.s32 	%r185, %r184, %r182;
	sub.s32 	%r186, %r183, %r185;
	cvt.u64.u32 	%rd509, %r184;
	cvt.u64.u32 	%rd501, %r186;
	bra.uni 	$L__BB475_41;
$L__BB475_40:
	div.s64 	%rd509, %rd496, %rd96;
	mul.lo.s64 	%rd451, %rd509, %rd96;
	sub.s64 	%rd501, %rd496, %rd451;
$L__BB475_41:
	add.s64 	%rd453, %rd1, %rd447;
	ld.global.u64 	%rd103, [%rd453];
	mad.lo.s64 	%rd512, %rd103, %rd501, %rd88;
	or.b64  	%rd454, %rd498, %rd96;
	and.b64  	%rd455, %rd454, -4294967296;
	setp.ne.s64 	%p60, %rd455, 0;
	@%p60 bra 	$L__BB475_43;
	cvt.u32.u64 	%r187, %rd96;
	cvt.u32.u64 	%r188, %rd498;
	div.u32 	%r189, %r188, %r187;
	mul.lo.s32 	%r190, %r189, %r187;
	sub.s32 	%r191, %r188, %r190;
	cvt.u64.u32 	%rd508, %r189;
	cvt.u64.u32 	%rd503, %r191;
	bra.uni 	$L__BB475_44;
$L__BB475_43:
	div.s64 	%rd508, %rd498, %rd96;
	mul.lo.s64 	%rd456, %rd508, %rd96;
	sub.s64 	%rd503, %rd498, %rd456;
$L__BB475_44:
	mad.lo.s64 	%rd513, %rd503, %rd103, %rd95;
	add.s32 	%r203, %r203, -2;
$L__BB475_45:
	and.b32  	%r192, %r6, 1;
	setp.eq.b32 	%p61, %r192, 1;
	not.pred 	%p62, %p61;
	@%p62 bra 	$L__BB475_53;
	mul.wide.u32 	%rd457, %r203, 8;
	add.s64 	%rd458, %rd2, %rd457;
	ld.global.u64 	%rd118, [%rd458];
	or.b64  	%rd459, %rd509, %rd118;
	and.b64  	%rd460, %rd459, -4294967296;
	setp.ne.s64 	%p63, %rd460, 0;
	@%p63 bra 	$L__BB475_48;
	cvt.u32.u64 	%r193, %rd118;
	cvt.u32.u64 	%r194, %rd509;
	rem.u32 	%r195, %r194, %r193;
	cvt.u64.u32 	%rd510, %r195;
	bra.uni 	$L__BB475_49;
$L__BB475_48:
	rem.s64 	%rd510, %rd509, %rd118;
$L__BB475_49:
	add.s64 	%rd462, %rd1, %rd457;
	ld.global.u64 	%rd122, [%rd462];
	mad.lo.s64 	%rd512, %rd122, %rd510, %rd512;
	or.b64  	%rd463, %rd508, %rd118;
	and.b64  	%rd464, %rd463, -4294967296;
	setp.ne.s64 	%p64, %rd464, 0;
	@%p64 bra 	$L__BB475_51;
	cvt.u32.u64 	%r196, %rd118;
	cvt.u32.u64 	%r197, %rd508;
	rem.u32 	%r198, %r197, %r196;
	cvt.u64.u32 	%rd511, %r198;
	bra.uni 	$L__BB475_52;
$L__BB475_51:
	rem.s64 	%rd511, %rd508, %rd118;
$L__BB475_52:
	mad.lo.s64 	%rd513, %rd511, %rd122, %rd513;
$L__BB475_53:
	add.s64 	%rd465, %rd3, %rd512;
	ld.global.u8 	%rs4, [%rd465];
	setp.eq.s16 	%p66, %rs4, 0;
	mov.pred 	%p86, 0;
	@%p66 bra 	$L__BB475_55;
	add.s64 	%rd466, %rd3, %rd513;
	ld.global.u8 	%rs5, [%rd466];
	setp.ne.s16 	%p86, %rs5, 0;
$L__BB475_55:
	selp.u16 	%rs6, 1, 0, %p86;
	st.shared.u8 	[%r5], %rs6;
	bra.uni 	$L__BB475_116;
$L__BB475_56:
	cvt.u64.u32 	%rd545, %r4;
	setp.le.u64 	%p18, %rd262, %rd545;
	@%p18 bra 	$L__BB475_116;
	cvt.u32.u64 	%r23, %rd261;
	add.s32 	%r207, %r23, -1;
	setp.lt.s32 	%p19, %r207, 0;
	mov.b64 	%rd554, 0;
	@%p19 bra 	$L__BB475_115;
	and.b32  	%r25, %r23, 7;
	setp.lt.u32 	%p20, %r207, 7;
	mov.b64 	%rd554, 0;
	@%p20 bra 	$L__BB475_86;
	add.s32 	%r205, %r23, -4;
	and.b32  	%r56, %r23, -8;
	neg.s32 	%r204, %r56;
	mov.b64 	%rd554, 0;
$L__BB475_60:
	.pragma "nounroll";
	add.s32 	%r30, %r205, 3;
	mul.wide.u32 	%rd270, %r30, 8;
	add.s64 	%rd271, %rd2, %rd270;
	ld.global.u64 	%rd133, [%rd271];
	or.b64  	%rd272, %rd545, %rd133;
	and.b64  	%rd273, %rd272, -4294967296;
	setp.ne.s64 	%p21, %rd273, 0;
	@%p21 bra 	$L__BB475_62;
	cvt.u32.u64 	%r57, %rd133;
	cvt.u32.u64 	%r58, %rd545;
	div.u32 	%r59, %r58, %r57;
	mul.lo.s32 	%r60, %r59, %r57;
	sub.s32 	%r61, %r58, %r60;
	cvt.u64.u32 	%rd516, %r59;
	cvt.u64.u32 	%rd517, %r61;
	bra.uni 	$L__BB475_63;
$L__BB475_62:
	div.s64 	%rd516, %rd545, %rd133;
	mul.lo.s64 	%rd274, %rd516, %rd133;
	sub.s64 	%rd517, %rd545, %rd274;
$L__BB475_63:
	add.s64 	%rd276, %rd1, %rd270;
	ld.global.u64 	%rd277, [%rd276];
	mad.lo.s64 	%rd140, %rd277, %rd517, %rd554;
	add.s32 	%r31, %r205, 2;
	mul.wide.u32 	%rd278, %r31, 8;
	add.s64 	%rd279, %rd2, %rd278;
	ld.global.u64 	%rd141, [%rd279];
	or.b64  	%rd280, %rd516, %rd141;
	and.b64  	%rd281, %rd280, -4294967296;
	setp.ne.s64 	%p22, %rd281, 0;
	@%p22 bra 	$L__BB475_65;
	cvt.u32.u64 	%r62, %rd141;
	cvt.u32.u64 	%r63, %rd516;
	div.u32 	%r64, %r63, %r62;
	mul.lo.s32 	%r65, %r64, %r62;
	sub.s32 	%r66, %r63, %r65;
	cvt.u64.u32 	%rd518, %r64;
	cvt.u64.u32 	%rd519, %r66;
	bra.uni 	$L__BB475_66;
$L__BB475_65:
	div.s64 	%rd518, %rd516, %rd141;
	mul.lo.s64 	%rd282, %rd518, %rd141;
	sub.s64 	%rd519, %rd516, %rd282;
$L__BB475_66:
	add.s64 	%rd284, %rd1, %rd278;
	ld.global.u64 	%rd285, [%rd284];
	mad.lo.s64 	%rd148, %rd285, %rd519, %rd140;
	add.s32 	%r32, %r205, 1;
	mul.wide.u32 	%rd286, %r32, 8;
	add.s64 	%rd287, %rd2, %rd286;
	ld.global.u64 	%rd149, [%rd287];
	or.b64  	%rd288, %rd518, %rd149;
	and.b64  	%rd289, %rd288, -4294967296;
	setp.ne.s64 	%p23, %rd289, 0;
	@%p23 bra 	$L__BB475_68;
	cvt.u32.u64 	%r67, %rd149;
	cvt.u32.u64 	%r68, %rd518;
	div.u32 	%r69, %r68, %r67;
	mul.lo.s32 	%r70, %r69, %r67;
	sub.s32 	%r71, %r68, %r70;
	cvt.u64.u32 	%rd520, %r69;
	cvt.u64.u32 	%rd521, %r71;
	bra.uni 	$L__BB475_69;
$L__BB475_68:
	div.s64 	%rd520, %rd518, %rd149;
	mul.lo.s64 	%rd290, %rd520, %rd149;
	sub.s64 	%rd521, %rd518, %rd290;
$L__BB475_69:
	add.s64 	%rd292, %rd1, %rd286;
	ld.global.u64 	%rd293, [%rd292];
	mad.lo.s64 	%rd156, %rd293, %rd521, %rd148;
	add.s32 	%r33, %r205, -4;
	mul.wide.u32 	%rd294, %r205, 8;
	add.s64 	%rd295, %rd2, %rd294;
	ld.global.u64 	%rd157, [%rd295];
	or.b64  	%rd296, %rd520, %rd157;
	and.b64  	%rd297, %rd296, -4294967296;
	setp.ne.s64 	%p24, %rd297, 0;
	@%p24 bra 	$L__BB475_71;
	cvt.u32.u64 	%r72, %rd157;
	cvt.u32.u64 	%r73, %rd520;
	div.u32 	%r74, %r73, %r72;
	mul.lo.s32 	%r75, %r74, %r72;
	sub.s32 	%r76, %r73, %r75;
	cvt.u64.u32 	%rd522, %r74;
	cvt.u64.u32 	%rd523, %r76;
	bra.uni 	$L__BB475_72;
$L__BB475_71:
	div.s64 	%rd522, %rd520, %rd157;
	mul.lo.s64 	%rd298, %rd522, %rd157;
	sub.s64 	%rd523, %rd520, %rd298;
$L__BB475_72:
	add.s64 	%rd300, %rd1, %rd294;
	ld.global.u64 	%rd301, [%rd300];
	mad.lo.s64 	%rd164, %rd301, %rd523, %rd156;
	add.s32 	%r34, %r205, -1;
	mul.wide.u32 	%rd302, %r34, 8;
	add.s64 	%rd303, %rd2, %rd302;
	ld.global.u64 	%rd165, [%rd303];
	or.b64  	%rd304, %rd522, %rd165;
	and.b64  	%rd305, %rd304, -4294967296;
	setp.ne.s64 	%p25, %rd305, 0;
	@%p25 bra 	$L__BB475_74;
	cvt.u32.u64 	%r77, %rd165;
	cvt.u32.u64 	%r78, %rd522;
	div.u32 	%r79, %r78, %r77;
	mul.lo.s32 	%r80, %r79, %r77;
	sub.s32 	%r81, %r78, %r80;
	cvt.u64.u32 	%rd524, %r79;
	cvt.u64.u32 	%rd525, %r81;
	bra.uni 	$L__BB475_75;
$L__BB475_74:
	div.s64 	%rd524, %rd522, %rd165;
	mul.lo.s64 	%rd306, %rd524, %rd165;
	sub.s64 	%rd525, %rd522, %rd306;
$L__BB475_75:
	add.s64 	%rd308, %rd1, %rd302;
	ld.global.u64 	%rd309, [%rd308];
	mad.lo.s64 	%rd172, %rd309, %rd525, %rd164;
	add.s32 	%r35, %r205, -2;
	mul.wide.u32 	%rd310, %r35, 8;
	add.s64 	%rd311, %rd2, %rd310;
	ld.global.u64 	%rd173, [%rd311];
	or.b64  	%rd312, %rd524, %rd173;
	and.b64  	%rd313, %rd312, -4294967296;
	setp.ne.s64 	%p26, %rd313, 0;
	@%p26 bra 	$L__BB475_77;
	cvt.u32.u64 	%r82, %rd173;
	cvt.u32.u64 	%r83, %rd524;
	div.u32 	%r84, %r83, %r82;
	mul.lo.s32 	%r85, %r84, %r82;
	sub.s32 	%r86, %r83, %r85;
	cvt.u64.u32 	%rd526, %r84;
	cvt.u64.u32 	%rd527, %r86;
	bra.uni 	$L__BB475_78;
$L__BB475_77:
	div.s64 	%rd526, %rd524, %rd173;
	mul.lo.s64 	%rd314, %rd526, %rd173;
	sub.s64 	%rd527, %rd524, %rd314;
$L__BB475_78:
	add.s64 	%rd316, %rd1, %rd310;
	ld.global.u64 	%rd317, [%rd316];
	mad.lo.s64 	%rd180, %rd317, %rd527, %rd172;
	add.s32 	%r36, %r205, -3;
	mul.wide.u32 	%rd318, %r36, 8;
	add.s64 	%rd319, %rd2, %rd318;
	ld.global.u64 	%rd181, [%rd319];
	or.b64  	%rd320, %rd526, %rd181;
	and.b64  	%rd321, %rd320, -4294967296;
	setp.ne.s64 	%p27, %rd321, 0;
	@%p27 bra 	$L__BB475_80;
	cvt.u32.u64 	%r87, %rd181;
	cvt.u32.u64 	%r88, %rd526;
	div.u32 	%r89, %r88, %r87;
	mul.lo.s32 	%r90, %r89, %r87;
	sub.s32 	%r91, %r88, %r90;
	cvt.u64.u32 	%rd528, %r89;
	cvt.u64.u32 	%rd529, %r91;
	bra.uni 	$L__BB475_81;
$L__BB475_80:
	div.s64 	%rd528, %rd526, %rd181;
	mul.lo.s64 	%rd322, %rd528, %rd181;
	sub.s64 	%rd529, %rd526, %rd322;
$L__BB475_81:
	add.s64 	%rd324, %rd1, %rd318;
	ld.global.u64 	%rd325, [%rd324];
	mad.lo.s64 	%rd188, %rd325, %rd529, %rd180;
	mul.wide.u32 	%rd326, %r33, 8;
	add.s64 	%rd327, %rd2, %rd326;
	ld.global.u64 	%rd189, [%rd327];
	or.b64  	%rd328, %rd528, %rd189;
	and.b64  	%rd329, %rd328, -4294967296;
	setp.ne.s64 	%p28, %rd329, 0;
	@%p28 bra 	$L__BB475_83;
	cvt.u32.u64 	%r92, %rd189;
	cvt.u32.u64 	%r93, %rd528;
	div.u32 	%r94, %r93, %r92;
	mul.lo.s32 	%r95, %r94, %r92;
	sub.s32 	%r96, %r93, %r95;
	cvt.u64.u32 	%rd545, %r94;
	cvt.u64.u32 	%rd531, %r96;
	bra.uni 	$L__BB475_84;
$L__BB475_83:
	div.s64 	%rd545, %rd528, %rd189;
	mul.lo.s64 	%rd330, %rd545, %rd189;
	sub.s64 	%rd531, %rd528, %rd330;
$L__BB475_84:
	add.s64 	%rd332, %rd1, %rd326;
	ld.global.u64 	%rd333, [%rd332];
	mad.lo.s64 	%rd554, %rd333, %rd531, %rd188;
	add.s32 	%r205, %r205, -8;
	add.s32 	%r204, %r204, 8;
	setp.ne.s32 	%p29, %r204, 0;
	@%p29 bra 	$L__BB475_60;
	add.s32 	%r207, %r205, 3;
$L__BB475_86:
	setp.eq.s32 	%p30, %r25, 0;
	@%p30 bra 	$L__BB475_115;
	and.b32  	%r41, %r23, 3;
	setp.lt.u32 	%p31, %r25, 4;
	@%p31 bra 	$L__BB475_101;
	mul.wide.u32 	%rd335, %r207, 8;
	add.s64 	%rd336, %rd2, %rd335;
	ld.global.u64 	%rd200, [%rd336];
	or.b64  	%rd337, %rd545, %rd200;
	and.b64  	%rd338, %rd337, -4294967296;
	setp.ne.s64 	%p32, %rd338, 0;
	@%p32 bra 	$L__BB475_90;
	cvt.u32.u64 	%r97, %rd200;
	cvt.u32.u64 	%r98, %rd545;
	div.u32 	%r99, %r98, %r97;
	mul.lo.s32 	%r100, %r99, %r97;
	sub.s32 	%r101, %r98, %r100;
	cvt.u64.u32 	%rd535, %r99;
	cvt.u64.u32 	%rd536, %r101;
	bra.uni 	$L__BB475_91;
$L__BB475_90:
	div.s64 	%rd535, %rd545, %rd200;
	mul.lo.s64 	%rd339, %rd535, %rd200;
	sub.s64 	%rd536, %rd545, %rd339;
$L__BB475_91:
	add.s64 	%rd341, %rd1, %rd335;
	ld.global.u64 	%rd342, [%rd341];
	mad.lo.s64 	%rd207, %rd342, %rd536, %rd554;
	add.s32 	%r42, %r207, -1;
	mul.wide.u32 	%rd343, %r42, 8;
	add.s64 	%rd344, %rd2, %rd343;
	ld.global.u64 	%rd208, [%rd344];
	or.b64  	%rd345, %rd535, %rd208;
	and.b64  	%rd346, %rd345, -4294967296;
	setp.ne.s64 	%p33, %rd346, 0;
	@%p33 bra 	$L__BB475_93;
	cvt.u32.u64 	%r102, %rd208;
	cvt.u32.u64 	%r103, %rd535;
	div.u32 	%r104, %r103, %r102;
	mul.lo.s32 	%r105, %r104, %r102;
	sub.s32 	%r106, %r103, %r105;
	cvt.u64.u32 	%rd537, %r104;
	cvt.u64.u32 	%rd538, %r106;
	bra.uni 	$L__BB475_94;
$L__BB475_93:
	div.s64 	%rd537, %rd535, %rd208;
	mul.lo.s64 	%rd347, %rd537, %rd208;
	sub.s64 	%rd538, %rd535, %rd347;
$L__BB475_94:
	add.s64 	%rd349, %rd1, %rd343;
	ld.global.u64 	%rd350, [%rd349];
	mad.lo.s64 	%rd215, %rd350, %rd538, %rd207;
	add.s32 	%r43, %r207, -2;
	mul.wide.u32 	%rd351, %r43, 8;
	add.s64 	%rd352, %rd2, %rd351;
	ld.global.u64 	%rd216, [%rd352];
	or.b64  	%rd353, %rd537, %rd216;
	and.b64  	%rd354, %rd353, -4294967296;
	setp.ne.s64 	%p34, %rd354, 0;
	@%p34 bra 	$L__BB475_96;
	cvt.u32.u64 	%r107, %rd216;
	cvt.u32.u64 	%r108, %rd537;
	div.u32 	%r109, %r108, %r107;
	mul.lo.s32 	%r110, %r109, %r107;
	sub.s32 	%r111, %r108, %r110;
	cvt.u64.u32 	%rd539, %r109;
	cvt.u64.u32 	%rd540, %r111;
	bra.uni 	$L__BB475_97;
$L__BB475_96:
	div.s64 	%rd539, %rd537, %rd216;
	mul.lo.s64 	%rd355, %rd539, %rd216;
	sub.s64 	%rd540, %rd537, %rd355;
$L__BB475_97:
	add.s64 	%rd357, %rd1, %rd351;
	ld.global.u64 	%rd358, [%rd357];
	mad.lo.s64 	%rd223, %rd358, %rd540, %rd215;
	add.s32 	%r44, %r207, -3;
	mul.wide.u32 	%rd359, %r44, 8;
	add.s64 	%rd360, %rd2, %rd359;
	ld.global.u64 	%rd224, [%rd360];
	or.b64  	%rd361, %rd539, %rd224;
	and.b64  	%rd362, %rd361, -4294967296;
	setp.ne.s64 	%p35, %rd362, 0;
	@%p35 bra 	$L__BB475_99;
	cvt.u32.u64 	%r112, %rd224;
	cvt.u32.u64 	%r113, %rd539;
	div.u32 	%r114, %r113, %r112;
	mul.lo.s32 	%r115, %r114, %r112;
	sub.s32 	%r116, %r113, %r115;
	cvt.u64.u32 	%rd545, %r114;
	cvt.u64.u32 	%rd542, %r116;
	bra.uni 	$L__BB475_100;
$L__BB475_99:
	div.s64 	%rd545, %rd539, %rd224;
	mul.lo.s64 	%rd363, %rd545, %rd224;
	sub.s64 	%rd542, %rd539, %rd363;
$L__BB475_100:
	add.s64 	%rd365, %rd1, %rd359;
	ld.global.u64 	%rd366, [%rd365];
	mad.lo.s64 	%rd554, %rd366, %rd542, %rd223;
	add.s32 	%r207, %r207, -4;
$L__BB475_101:
	setp.eq.s32 	%p36, %r41, 0;
	@%p36 bra 	$L__BB475_115;
	setp.eq.s32 	%p37, %r41, 1;
	@%p37 bra 	$L__BB475_110;
	mul.wide.u32 	%rd368, %r207, 8;
	add.s64 	%rd369, %rd2, %rd368;
	ld.global.u64 	%rd235, [%rd369];
	or.b64  	%rd370, %rd545, %rd235;
	and.b64  	%rd371, %rd370, -4294967296;
	setp.ne.s64 	%p38, %rd371, 0;
	@%p38 bra 	$L__BB475_105;
	cvt.u32.u64 	%r117, %rd235;
	cvt.u32.u64 	%r118, %rd545;
	div.u32 	%r119, %r118, %r117;
	mul.lo.s32 	%r120, %r119, %r117;
	sub.s32 	%r121, %r118, %r120;
	cvt.u64.u32 	%rd546, %r119;
	cvt.u64.u32 	%rd547, %r121;
	bra.uni 	$L__BB475_106;
$L__BB475_105:
	div.s64 	%rd546, %rd545, %rd235;
	mul.lo.s64 	%rd372, %rd546, %rd235;
	sub.s64 	%rd547, %rd545, %rd372;
$L__BB475_106:
	add.s64 	%rd374, %rd1, %rd368;
	ld.global.u64 	%rd375, [%rd374];
	mad.lo.s64 	%rd242, %rd375, %rd547, %rd554;
	add.s32 	%r47, %r207, -1;
	mul.wide.u32 	%rd376, %r47, 8;
	add.s64 	%rd377, %rd2, %rd376;
	ld.global.u64 	%rd243, [%rd377];
	or.b64  	%rd378, %rd546, %rd243;
	and.b64  	%rd379, %rd378, -4294967296;
	setp.ne.s64 	%p39, %rd379, 0;
	@%p39 bra 	$L__BB475_108;
	cvt.u32.u64 	%r122, %rd243;
	cvt.u32.u64 	%r123, %rd546;
	div.u32 	%r124, %r123, %r122;
	mul.lo.s32 	%r125, %r124, %r122;
	sub.s32 	%r126, %r123, %r125;
	cvt.u64.u32 	%rd545, %r124;
	cvt.u64.u32 	%rd549, %r126;
	bra.uni 	$L__BB475_109;
$L__BB475_108:
	div.s64 	%rd545, %rd546, %rd243;
	mul.lo.s64 	%rd380, %rd545, %rd243;
	sub.s64 	%rd549, %rd546, %rd380;
$L__BB475_109:
	add.s64 	%rd382, %rd1, %rd376;
	ld.global.u64 	%rd383, [%rd382];
	mad.lo.s64 	%rd554, %rd383, %rd549, %rd242;
	add.s32 	%r207, %r207, -2;
$L__BB475_110:
	and.b32  	%r127, %r23, 1;
	setp.eq.b32 	%p40, %r127, 1;
	not.pred 	%p41, %p40;
	@%p41 bra 	$L__BB475_115;
	mul.wide.u32 	%rd384, %r207, 8;
	add.s64 	%rd385, %rd2, %rd384;
	ld.global.u64 	%rd254, [%rd385];
	or.b64  	%rd386, %rd545, %rd254;
	and.b64  	%rd387, %rd386, -4294967296;
	setp.ne.s64 	%p42, %rd387, 0;
	@%p42 bra 	$L__BB475_113;
	cvt.u32.u64 	%r128, %rd254;
	cvt.u32.u64 	%r129, %rd545;
	rem.u32 	%r130, %r129, %r128;
	cvt.u64.u32 	%rd553, %r130;
	bra.uni 	$L__BB475_114;
$L__BB475_113:
	rem.s64 	%rd553, %rd545, %rd254;
$L__BB475_114:
	add.s64 	%rd389, %rd1, %rd384;
	ld.global.u64 	%rd390, [%rd389];
	mad.lo.s64 	%rd554, %rd390, %rd553, %rd554;
$L__BB475_115:
	add.s64 	%rd391, %rd3, %rd554;
	ld.global.u8 	%rs2, [%rd391];
	setp.ne.s16 	%p43, %rs2, 0;
	selp.u16 	%rs3, 1, 0, %p43;
	st.shared.u8 	[%r5], %rs3;
$L__BB475_116:
	bar.sync 	0;
	setp.lt.u32 	%p67, %r209, 66;
	@%p67 bra 	$L__BB475_122;
$L__BB475_117:
	shr.u32 	%r51, %r209, 1;
	setp.ge.u32 	%p68, %r1, %r51;
	@%p68 bra 	$L__BB475_121;
	ld.shared.u8 	%rs7, [%r5];
	setp.eq.s16 	%p70, %rs7, 0;
	mov.pred 	%p87, 0;
	@%p70 bra 	$L__BB475_120;
	add.s32 	%r199, %r5, %r51;
	ld.shared.u8 	%rs8, [%r199];
	setp.ne.s16 	%p87, %rs8, 0;
$L__BB475_120:
	selp.u16 	%rs9, 1, 0, %p87;
	st.shared.u8 	[%r5], %rs9;
$L__BB475_121:
	bar.sync 	0;
	setp.gt.u32 	%p71, %r209, 131;
	mov.u32 	%r209, %r51;
	@%p71 bra 	$L__BB475_117;
$L__BB475_122:
	setp.gt.u32 	%p72, %r1, 31;
	@%p72 bra 	$L__BB475_137;
	ld.volatile.shared.u8 	%rs10, [%r5];
	setp.eq.s16 	%p74, %rs10, 0;
	mov.pred 	%p88, 0;
	@%p74 bra 	$L__BB475_125;
	ld.volatile.shared.u8 	%rs11, [%r5+32];
	setp.ne.s16 	%p88, %rs11, 0;
$L__BB475_125:
	selp.u16 	%rs12, 1, 0, %p88;
	st.volatile.shared.u8 	[%r5], %rs12;
	ld.volatile.shared.u8 	%rs13, [%r5];
	setp.eq.s16 	%p76, %rs13, 0;
	mov.pred 	%p89, 0;
	@%p76 bra 	$L__BB475_127;
	ld.volatile.shared.u8 	%rs14, [%r5+16];
	setp.ne.s16 	%p89, %rs14, 0;
$L__BB475_127:
	selp.u16 	%rs15, 1, 0, %p89;
	st.volatile.shared.u8 	[%r5], %rs15;
	ld.volatile.shared.u8 	%rs16, [%r5];
	setp.eq.s16 	%p78, %rs16, 0;
	mov.pred 	%p90, 0;
	@%p78 bra 	$L__BB475_129;
	ld.volatile.shared.u8 	%rs17, [%r5+8];
	setp.ne.s16 	%p90, %rs17, 0;
$L__BB475_129:
	selp.u16 	%rs18, 1, 0, %p90;
	st.volatile.shared.u8 	[%r5], %rs18;
	ld.volatile.shared.u8 	%rs19, [%r5];
	setp.eq.s16 	%p80, %rs19, 0;
	mov.pred 	%p91, 0;
	@%p80 bra 	$L__BB475_131;
	ld.volatile.shared.u8 	%rs20, [%r5+4];
	setp.ne.s16 	%p91, %rs20, 0;
$L__BB475_131:
	selp.u16 	%rs21, 1, 0, %p91;
	st.volatile.shared.u8 	[%r5], %rs21;
	ld.volatile.shared.u8 	%rs22, [%r5];
	setp.eq.s16 	%p82, %rs22, 0;
	mov.pred 	%p92, 0;
	@%p82 bra 	$L__BB475_133;
	ld.volatile.shared.u8 	%rs23, [%r5+2];
	setp.ne.s16 	%p92, %rs23, 0;
$L__BB475_133:
	selp.u16 	%rs24, 1, 0, %p92;
	st.volatile.shared.u8 	[%r5], %rs24;
	ld.volatile.shared.u8 	%rs25, [%r5];
	setp.eq.s16 	%p84, %rs25, 0;
	mov.pred 	%p93, 0;
	@%p84 bra 	$L__BB475_135;
	ld.volatile.shared.u8 	%rs26, [%r5+1];
	setp.ne.s16 	%p93, %rs26, 0;
$L__BB475_135:
	selp.u16 	%rs27, 1, 0, %p93;
	st.volatile.shared.u8 	[%r5], %rs27;
	setp.ne.s32 	%p85, %r1, 0;
	@%p85 bra 	$L__BB475_137;
	ld.shared.u8 	%rs28, [allsdata_i8];
	cvt.u64.u32 	%rd467, %r2;
	cvta.to.global.u64 	%rd468, %rd260;
	add.s64 	%rd469, %rd468, %rd467;
	st.global.u8 	[%rd469], %rs28;
$L__BB475_137:
	ret;

}
	// .globl	contiguous_all2_i8
.visible .entry contiguous_all2_i8(
	.param .u64 .ptr .align 1 contiguous_all2_i8_param_0,
	.param .u64 .ptr .align 1 contiguous_all2_i8_param_1,
	.param .u64 .ptr .align 1 contiguous_all2_i8_param_2,
	.param .u64 .ptr .align 1 contiguous_all2_i8_param_3,
	.param .u64 contiguous_all2_i8_param_4,
	.param .u64 contiguous_all2_i8_param_5,
	.param .u64 contiguous_all2_i8_param_6
)
{
	.reg .pred 	%p<94>;
	.reg .b16 	%rs<29>;
	.reg .b32 	%r<214>;
	.reg .b64 	%rd<564>;

	ld.param.u64 	%rd266, [contiguous_all2_i8_param_1];
	ld.param.u64 	%rd267, [contiguous_all2_i8_param_2];
	ld.param.u64 	%rd268, [contiguous_all2_i8_param_3];
	ld.param.u64 	%rd263, [contiguous_all2_i8_param_4];
	ld.param.u64 	%rd264, [contiguous_all2_i8_param_5];
	ld.param.u64 	%rd265, [contiguous_all2_i8_param_6];
	cvta.to.global.u64 	%rd1, %rd268;
	cvta.to.global.u64 	%rd2, %rd267;
	cvta.to.global.u64 	%rd563, %rd266;
	mov.u32 	%r1, %tid.x;
	mov.u32 	%r2, %ctaid.x;
	mov.u32 	%r213, %ntid.x;
	mul.lo.s32 	%r51, %r2, %r213;
	shl.b32 	%r52, %r51, 1;
	add.s32 	%r4, %r52, %r1;
	mov.u32 	%r53, allsdata_i8;
	add.s32 	%r5, %r53, %r1;
	mov.b16 	%rs1, 1;
	st.shared.u8 	[%r5], %rs1;
	add.s32 	%r54, %r4, %r213;
	cvt.u64.u32 	%rd4, %r54;
	setp.le.u64 	%p17, %rd264, %rd4;
	@%p17 bra 	$L__BB476_56;
	cvt.u64.u32 	%rd396, %r4;
	mov.u32 	%r131, %ctaid.y;
	cvt.u64.u32 	%rd397, %r131;
	mul.lo.s64 	%rd398, %rd264, %rd397;
	add.s64 	%rd517, %rd398, %rd396;
	add.s64 	%rd515, %rd398, %rd4;
	cvt.u32.u64 	%r6, %rd263;
	add.s32 	%r207, %r6, -1;
	setp.lt.s32 	%p44, %r207, 0;
	mov.b64 	%rd521, 0;
	mov.u64 	%rd522, %rd521;
	@%p44 bra 	$L__BB476_53;
	setp.lt.u32 	%p45, %r207, 3;
	mov.b64 	%rd522, 0;
	mov.u64 	%rd521, %rd522;
	@%p45 bra 	$L__BB476_30;
	add.s32 	%r205, %r6, -2;
	and.b32  	%r132, %r6, -4;
	neg.s32 	%r204, %r132;
	mov.b64 	%rd522, 0;
$L__BB476_4:
	.pragma "nounroll";
	add.s32 	%r12, %r205, 1;
	mul.wide.u32 	%rd402, %r12, 8;
	add.s64 	%rd403, %rd2, %rd402;
	ld.global.u64 	%rd11, [%rd403];
	or.b64  	%rd404, %rd517, %rd11;
	and.b64  	%rd405, %rd404, -4294967296;
	setp.ne.s64 	%p46, %rd405, 0;
	@%p46 bra 	$L__BB476_6;
	cvt.u32.u64 	%r133, %rd11;
	cvt.u32.u64 	%r134, %rd517;
	div.u32 	%r135, %r134, %r133;
	mul.lo.s32 	%r136, %r135, %r133;
	sub.s32 	%r137, %r134, %r136;
	cvt.u64.u32 	%rd483, %r135;
	cvt.u64.u32 	%rd484, %r137;
	bra.uni 	$L__BB476_7;
$L__BB476_6:
	div.s64 	%rd483, %rd517, %rd11;
	mul.lo.s64 	%rd406, %rd483, %rd11;
	sub.s64 	%rd484, %rd517, %rd406;
$L__BB476_7:
	mul.wide.u32 	%rd407, %r12, 8;
	add.s64 	%rd408, %rd1, %rd407;
	ld.global.u64 	%rd18, [%rd408];
	mad.lo.s64 	%rd19, %rd18, %rd484, %rd521;
	or.b64  	%rd409, %rd515, %rd11;
	and.b64  	%rd410, %rd409, -4294967296;
	setp.ne.s64 	%p47, %rd410, 0;
	@%p47 bra 	$L__BB476_9;
	cvt.u32.u64 	%r138, %rd11;
	cvt.u32.u64 	%r139, %rd515;
	div.u32 	%r140, %r139, %r138;
	mul.lo.s32 	%r141, %r140, %r138;
	sub.s32 	%r142, %r139, %r141;
	cvt.u64.u32 	%rd485, %r140;
	cvt.u64.u32 	%rd486, %r142;
	bra.uni 	$L__BB476_10;
$L__BB476_9:
	div.s64 	%rd485, %rd515, %rd11;
	mul.lo.s64 	%rd411, %rd485, %rd11;
	sub.s64 	%rd486, %rd515, %rd411;
$L__BB476_10:
	mad.lo.s64 	%rd26, %rd486, %rd18, %rd522;
	mul.wide.u32 	%rd412, %r205, 8;
	add.s64 	%rd413, %rd2, %rd412;
	ld.global.u64 	%rd27, [%rd413];
	or.b64  	%rd414, %rd483, %rd27;
	and.b64  	%rd415, %rd414, -4294967296;
	setp.ne.s64 	%p48, %rd415, 0;
	@%p48 bra 	$L__BB476_12;
	cvt.u32.u64 	%r143, %rd27;
	cvt.u32.u64 	%r144, %rd483;
	div.u32 	%r145, %r144, %r143;
	mul.lo.s32 	%r146, %r145, %r143;
	sub.s32 	%r147, %r144, %r146;
	cvt.u64.u32 	%rd487, %r145;
	cvt.u64.u32 	%rd488, %r147;
	bra.uni 	$L__BB476_13;
$L__BB476_12:
	div.s64 	%rd487, %rd483, %rd27;
	mul.lo.s64 	%rd416, %rd487, %rd27;
	sub.s64 	%rd488, %rd483, %rd416;
$L__BB476_13:
	mul.wide.u32 	%rd417, %r205, 8;
	add.s64 	%rd418, %rd1, %rd417;
	ld.global.u64 	%rd34, [%rd418];
	mad.lo.s64 	%rd35, %rd34, %rd488, %rd19;
	or.b64  	%rd419, %rd485, %rd27;
	and.b64  	%rd420, %rd419, -4294967296;
	setp.ne.s64 	%p49, %rd420, 0;
	@%p49 bra 	$L__BB476_15;
	cvt.u32.u64 	%r148, %rd27;
	cvt.u32.u64 	%r149, %rd485;
	div.u32 	%r150, %r149, %r148;
	mul.lo.s32 	%r151, %r150, %r148;
	sub.s32 	%r152, %r149, %r151;
	cvt.u64.u32 	%rd489, %r150;
	cvt.u64.u32 	%rd490, %r152;
	bra.uni 	$L__BB476_16;
$L__BB476_15:
	div.s64 	%rd489, %rd485, %rd27;
	mul.lo.s64 	%rd421, %rd489, %rd27;
	sub.s64 	%rd490, %rd485, %rd421;
$L__BB476_16:
	mad.lo.s64 	%rd42, %rd490, %rd34, %rd26;
	add.s32 	%r13, %r205, -1;
	mul.wide.u32 	%rd422, %r13, 8;
	add.s64 	%rd423, %rd2, %rd422;
	ld.global.u64 	%rd43, [%rd423];
	or.b64  	%rd424, %rd487, %rd43;
	and.b64  	%rd425, %rd424, -4294967296;
	setp.ne.s64 	%p50, %rd425, 0;
	@%p50 bra 	$L__BB476_18;
	cvt.u32.u64 	%r153, %rd43;
	cvt.u32.u64 	%r154, %rd487;
	div.u32 	%r155, %r154, %r153;
	mul.lo.s32 	%r156, %r155, %r153;
	sub.s32 	%r157, %r154, %r156;
	cvt.u64.u32 	%rd491, %r155;
	cvt.u64.u32 	%rd492, %r157;
	bra.uni 	$L__BB476_19;
$L__BB476_18:
	div.s64 	%rd491, %rd487, %rd43;
	mul.lo.s64 	%rd426, %rd491, %rd43;
	sub.s64 	%rd492, %rd487, %rd426;
$L__BB476_19:
	mul.wide.u32 	%rd427, %r13, 8;
	add.s64 	%rd428, %rd1, %rd427;
	ld.global.u64 	%rd50, [%rd428];
	mad.lo.s64 	%rd51, %rd50, %rd492, %rd35;
	or.b64  	%rd429, %rd489, %rd43;
	and.b64  	%rd430, %rd429, -4294967296;
	setp.ne.s64 	%p51, %rd430, 0;
	@%p51 bra 	$L__BB476_21;
	cvt.u32.u64 	%r158, %rd43;
	cvt.u32.u64 	%r159, %rd489;
	div.u32 	%r160, %r159, %r158;
	mul.lo.s32 	%r161, %r160, %r158;
	sub.s32 	%r162, %r159, %r161;
	cvt.u64.u32 	%rd493, %r160;
	cvt.u64.u32 	%rd494, %r162;
	bra.uni 	$L__BB476_22;
$L__BB476_21:
	div.s64 	%rd493, %rd489, %rd43;
	mul.lo.s64 	%rd431, %rd493, %rd43;
	sub.s64 	%rd494, %rd489, %rd431;
$L__BB476_22:
	mad.lo.s64 	%rd58, %rd494, %rd50, %rd42;
	add.s32 	%r163, %r205, -2;
	mul.wide.u32 	%rd432, %r163, 8;
	add.s64 	%rd433, %rd2, %rd432;
	ld.global.u64 	%rd59, [%rd433];
	or.b64  	%rd434, %rd491, %rd59;
	and.b64  	%rd435, %rd434, -4294967296;
	setp.ne.s64 	%p52, %rd435, 0;
	@%p52 bra 	$L__BB476_24;
	cvt.u32.u64 	%r164, %rd59;
	cvt.u32.u64 	%r165, %rd491;
	div.u32 	%r166, %r165, %r164;
	mul.lo.s32 	%r167, %r166, %r164;
	sub.s32 	%r168, %r165, %r167;
	cvt.u64.u32 	%rd517, %r166;
	cvt.u64.u32 	%rd496, %r168;
	bra.uni 	$L__BB476_25;
$L__BB476_24:
	div.s64 	%rd517, %rd491, %rd59;
	mul.lo.s64 	%rd436, %rd517, %rd59;
	sub.s64 	%rd496, %rd491, %rd436;
$L__BB476_25:
	mul.wide.u32 	%rd437, %r163, 8;
	add.s64 	%rd438, %rd1, %rd437;
	ld.global.u64 	%rd66, [%rd438];
	mad.lo.s64 	%rd521, %rd66, %rd496, %rd51;
	or.b64  	%rd439, %rd493, %rd59;
	and.b64  	%rd440, %rd439, -4294967296;
	setp.ne.s64 	%p53, %rd440, 0;
	@%p53 bra 	$L__BB476_27;
	cvt.u32.u64 	%r170, %rd59;
	cvt.u32.u64 	%r171, %rd493;
	div.u32 	%r172, %r171, %r170;
	mul.lo.s32 	%r173, %r172, %r170;
	sub.s32 	%r174, %r171, %r173;
	cvt.u64.u32 	%rd515, %r172;
	cvt.u64.u32 	%rd498, %r174;
	bra.uni 	$L__BB476_28;
$L__BB476_27:
	div.s64 	%rd515, %rd493, %rd59;
	mul.lo.s64 	%rd441, %rd515, %rd59;
	sub.s64 	%rd498, %rd493, %rd441;
$L__BB476_28:
	mad.lo.s64 	%rd522, %rd498, %rd66, %rd58;
	add.s32 	%r205, %r205, -4;
	add.s32 	%r204, %r204, 4;
	setp.ne.s32 	%p54, %r204, 0;
	@%p54 bra 	$L__BB476_4;
	add.s32 	%r207, %r205, 1;
$L__BB476_30:
	and.b32  	%r18, %r6, 3;
	setp.eq.s32 	%p55, %r18, 0;
	@%p55 bra 	$L__BB476_53;
	setp.eq.s32 	%p56, %r18, 1;
	@%p56 bra 	$L__BB476_45;
	mul.wide.u32 	%rd443, %r207, 8;
	add.s64 	%rd444, %rd2, %rd443;
	ld.global.u64 	%rd81, [%rd444];
	or.b64  	%rd445, %rd517, %rd81;
	and.b64  	%rd446, %rd445, -4294967296;
	setp.ne.s64 	%p57, %rd446, 0;
	@%p57 bra 	$L__BB476_34;
	cvt.u32.u64 	%r175, %rd81;
	cvt.u32.u64 	%r176, %rd517;
	div.u32 	%r177, %r176, %r175;
	mul.lo.s32 	%r178, %r177, %r175;
	sub.s32 	%r179, %r176, %r178;
	cvt.u64.u32 	%rd505, %r177;
	cvt.u64.u32 	%rd506, %r179;
	bra.uni 	$L__BB476_35;
$L__BB476_34:
	div.s64 	%rd505, %rd517, %rd81;
	mul.lo.s64 	%rd447, %rd505, %rd81;
	sub.s64 	%rd506, %rd517, %rd447;
$L__BB476_35:
	add.s64 	%rd449, %rd1, %rd443;
	ld.global.u64 	%rd88, [%rd449];
	mad.lo.s64 	%rd89, %rd88, %rd506, %rd521;
	or.b64  	%rd450, %rd515, %rd81;
	and.b64  	%rd451, %rd450, -4294967296;
	setp.ne.s64 	%p58, %rd451, 0;
	@%p58 bra 	$L__BB476_37;
	cvt.u32.u64 	%r180, %rd81;
	cvt.u32.u64 	%r181, %rd515;
	div.u32 	%r182, %r181, %r180;
	mul.lo.s32 	%r183, %r182, %r180;
	sub.s32 	%r184, %r181, %r183;
	cvt.u64.u32 	%rd507, %r182;
	cvt.u64.u32 	%rd508, %r184;
	bra.uni 	$L__BB476_38;
$L__BB476_37:
	div.s64 	%rd507, %rd515, %rd81;
	mul.lo.s64 	%rd452, %rd507, %rd81;
	sub.s64 	%rd508, %rd515, %rd452;
$L__BB476_38:
	mad.lo.s64 	%rd96, %rd508, %rd88, %rd522;
	add.s32 	%r19, %r207, -1;
	mul.wide.u32 	%rd453, %r19, 8;
	add.s64 	%rd454, %rd2, %rd453;
	ld.global.u64 	%rd97, [%rd454];
	or.b64  	%rd455, %rd505, %rd97;
	and.b64  	%rd456, %rd455, -4294967296;
	setp.ne.s64 	%p59, %rd456, 0;
	@%p59 bra 	$L__BB476_40;
	cvt.u32.u64 	%r185, %rd97;
	cvt.u32.u64 	%r186, %rd505;
	div.u32 	%r187, %r186, %r185;
	mul.lo.s32 	%r188, %r187, %r185;
	sub.s32 	%r189, %r186, %r188;
	cvt.u64.u32 	%rd517, %r187;
	cvt.u64.u32 	%rd510, %r189;
	bra.uni 	$L__BB476_41;
$L__BB476_40:
	div.s64 	%rd517, %rd505, %rd97;
	mul.lo.s64 	%rd457, %rd517, %rd97;
	sub.s64 	%rd510, %rd505, %rd457;
$L__BB476_41:
	add.s64 	%rd459, %rd1, %rd453;
	ld.global.u64 	%rd104, [%rd459];
	mad.lo.s64 	%rd521, %rd104, %rd510, %rd89;
	or.b64  	%rd460, %rd507, %rd97;
	and.b64  	%rd461, %rd460, -4294967296;
	setp.ne.s64 	%p60, %rd461, 0;
	@%p60 bra 	$L__BB476_43;
	cvt.u32.u64 	%r190, %rd97;
	cvt.u32.u64 	%r191, %rd507;
	div.u32 	%r192, %r191, %r190;
	mul.lo.s32 	%r193, %r192, %r190;
	sub.s32 	%r194, %r191, %r193;
	cvt.u64.u32 	%rd515, %r192;
	cvt.u64.u32 	%rd512, %r194;
	bra.uni 	$L__BB476_44;
$L__BB476_43:
	div.s64 	%rd515, %rd507, %rd97;
	mul.lo.s64 	%rd462, %rd515, %rd97;
	sub.s64 	%rd512, %rd507, %rd462;
$L__BB476_44:
	mad.lo.s64 	%rd522, %rd512, %rd104, %rd96;
	add.s32 	%r207, %r207, -2;
$L__BB476_45:
	and.b32  	%r195, %r6, 1;
	setp.eq.b32 	%p61, %r195, 1;
	not.pred 	%p62, %p61;
	@%p62 bra 	$L__BB476_53;
	mul.wide.u32 	%rd463, %r207, 8;
	add.s64 	%rd464, %rd2, %rd463;
	ld.global.u64 	%rd119, [%rd464];
	or.b64  	%rd465, %rd517, %rd119;
	and.b64  	%rd466, %rd465, -4294967296;
	setp.ne.s64 	%p63, %rd466, 0;
	@%p63 bra 	$L__BB476_48;
	cvt.u32.u64 	%r196, %rd119;
	cvt.u32.u64 	%r197, %rd517;
	rem.u32 	%r198, %r197, %r196;
	cvt.u64.u32 	%rd519, %r198;
	bra.uni 	$L__BB476_49;
$L__BB476_48:
	rem.s64 	%rd519, %rd517, %rd119;
$L__BB476_49:
	add.s64 	%rd468, %rd1, %rd463;
	ld.global.u64 	%rd123, [%rd468];
	mad.lo.s64 	%rd521, %rd123, %rd519, %rd521;
	or.b64  	%rd469, %rd515, %rd119;
	and.b64  	%rd470, %rd469, -4294967296;
	setp.ne.s64 	%p64, %rd470, 0;
	@%p64 bra 	$L__BB476_51;
	cvt.u32.u64 	%r199, %rd119;
	cvt.u32.u64 	%r200, %rd515;
	rem.u32 	%r201, %r200, %r199;
	cvt.u64.u32 	%rd520, %r201;
	bra.uni 	$L__BB476_52;
$L__BB476_51:
	rem.s64 	%rd520, %rd515, %rd119;
$L__BB476_52:
	mad.lo.s64 	%rd522, %rd520, %rd123, %rd522;
$L__BB476_53:
	add.s64 	%rd471, %rd563, %rd521;
	ld.global.u8 	%rs4, [%rd471];
	setp.eq.s16 	%p66, %rs4, 0;
	mov.pred 	%p86, 0;
	@%p66 bra 	$L__BB476_55;
	add.s64 	%rd472, %rd563, %rd522;
	ld.global.u8 	%rs5, [%rd472];
	setp.ne.s16 	%p86, %rs5, 0;
$L__BB476_55:
	selp.u16 	%rs6, 1, 0, %p86;
	st.shared.u8 	[%r5], %rs6;
	bra.uni 	$L__BB476_116;
$L__BB476_56:
	cvt.u64.u32 	%rd131, %r4;
	setp.le.u64 	%p18, %rd264, %rd131;
	@%p18 bra 	$L__BB476_116;
	mov.u32 	%r55, %ctaid.y;
	cvt.u64.u32 	%rd269, %r55;
	mad.lo.s64 	%rd554, %rd264, %rd269, %rd131;
	cvt.u32.u64 	%r22, %rd263;
	add.s32 	%r211, %r22, -1;
	setp.lt.s32 	%p19, %r211, 0;
	@%p19 bra 	$L__BB476_115;
	and.b32  	%r24, %r22, 7;
	setp.lt.u32 	%p20, %r211, 7;
	@%p20 bra 	$L__BB476_86;
	add.s32 	%r209, %r22, -4;
	and.b32  	%r56, %r22, -8;
	neg.s32 	%r208, %r56;
$L__BB476_60:
	.pragma "nounroll";
	add.s32 	%r29, %r209, 3;
	mul.wide.u32 	%rd271, %r29, 8;
	add.s64 	%rd272, %rd2, %rd271;
	ld.global.u64 	%rd135, [%rd272];
	or.b64  	%rd273, %rd554, %rd135;
	and.b64  	%rd274, %rd273, -4294967296;
	setp.ne.s64 	%p21, %rd274, 0;
	@%p21 bra 	$L__BB476_62;
	cvt.u32.u64 	%r57, %rd135;
	cvt.u32.u64 	%r58, %rd554;
	div.u32 	%r59, %r58, %r57;
	mul.lo.s32 	%r60, %r59, %r57;
	sub.s32 	%r61, %r58, %r60;
	cvt.u64.u32 	%rd525, %r59;
	cvt.u64.u32 	%rd526, %r61;
	bra.uni 	$L__BB476_63;
$L__BB476_62:
	div.s64 	%rd525, %rd554, %rd135;
	mul.lo.s64 	%rd275, %rd525, %rd135;
	sub.s64 	%rd526, %rd554, %rd275;
$L__BB476_63:
	add.s64 	%rd277, %rd1, %rd271;
	ld.global.u64 	%rd278, [%rd277];
	mul.lo.s64 	%rd142, %rd278, %rd526;
	add.s32 	%r30, %r209, 2;
	mul.wide.u32 	%rd279, %r30, 8;
	add.s64 	%rd280, %rd2, %rd279;
	ld.global.u64 	%rd143, [%rd280];
	or.b64  	%rd281, %rd525, %rd143;
	and.b64  	%rd282, %rd281, -4294967296;
	setp.ne.s64 	%p22, %rd282, 0;
	@%p22 bra 	$L__BB476_65;
	cvt.u32.u64 	%r62, %rd143;
	cvt.u32.u64 	%r63, %rd525;
	div.u32 	%r64, %r63, %r62;
	mul.lo.s32 	%r65, %r64, %r62;
	sub.s32 	%r66, %r63, %r65;
	cvt.u64.u32 	%rd527, %r64;
	cvt.u64.u32 	%rd528, %r66;
	bra.uni 	$L__BB476_66;
$L__BB476_65:
	div.s64 	%rd527, %rd525, %rd143;
	mul.lo.s64 	%rd283, %rd527, %rd143;
	sub.s64 	%rd528, %rd525, %rd283;
$L__BB476_66:
	add.s64 	%rd285, %rd1, %rd279;
	ld.global.u64 	%rd286, [%rd285];
	mad.lo.s64 	%rd150, %rd286, %rd528, %rd142;
	add.s32 	%r31, %r209, 1;
	mul.wide.u32 	%rd287, %r31, 8;
	add.s64 	%rd288, %rd2, %rd287;
	ld.global.u64 	%rd151, [%rd288];
	or.b64  	%rd289, %rd527, %rd151;
	and.b64  	%rd290, %rd289, -4294967296;
	setp.ne.s64 	%p23, %rd290, 0;
	@%p23 bra 	$L__BB476_68;
	cvt.u32.u64 	%r67, %rd151;
	cvt.u32.u64 	%r68, %rd527;
	div.u32 	%r69, %r68, %r67;
	mul.lo.s32 	%r70, %r69, %r67;
	sub.s32 	%r71, %r68, %r70;
	cvt.u64.u32 	%rd529, %r69;
	cvt.u64.u32 	%rd530, %r71;
	bra.uni 	$L__BB476_69;
$L__BB476_68:
	div.s64 	%rd529, %rd527, %rd151;
	mul.lo.s64 	%rd291, %rd529, %rd151;
	sub.s64 	%rd530, %rd527, %rd291;
$L__BB476_69:
	add.s64 	%rd293, %rd1, %rd287;
	ld.global.u64 	%rd294, [%rd293];
	mad.lo.s64 	%rd158, %rd294, %rd530, %rd150;
	add.s32 	%r32, %r209, -4;
	mul.wide.u32 	%rd295, %r209, 8;
	add.s64 	%rd296, %rd2, %rd295;
	ld.global.u64 	%rd159, [%rd296];
	or.b64  	%rd297, %rd529, %rd159;
	and.b64  	%rd298, %rd297, -4294967296;
	setp.ne.s64 	%p24, %rd298, 0;
	@%p24 bra 	$L__BB476_71;
	cvt.u32.u64 	%r72, %rd159;
	cvt.u32.u64 	%r73, %rd529;
	div.u32 	%r74, %r73, %r72;
	mul.lo.s32 	%r75, %r74, %r72;
	sub.s32 	%r76, %r73, %r75;
	cvt.u64.u32 	%rd531, %r74;
	cvt.u64.u32 	%rd532, %r76;
	bra.uni 	$L__BB476_72;
$L__BB476_71:
	div.s64 	%rd531, %rd529, %rd159;
	mul.lo.s64 	%rd299, %rd531, %rd159;
	sub.s64 	%rd532, %rd529, %rd299;
$L__BB476_72:
	add.s64 	%rd301, %rd1, %rd295;
	ld.global.u64 	%rd302, [%rd301];
	mad.lo.s64 	%rd166, %rd302, %rd532, %rd158;
	add.s32 	%r33, %r209, -1;
	mul.wide.u32 	%rd303, %r33, 8;
	add.s64 	%rd304, %rd2, %rd303;
	ld.global.u64 	%rd167, [%rd304];
	or.b64  	%rd305, %rd531, %rd167;
	and.b64  	%rd306, %rd305, -4294967296;
	setp.ne.s64 	%p25, %rd306, 0;
	@%p25 bra 	$L__BB476_74;
	cvt.u32.u64 	%r77, %rd167;
	cvt.u32.u64 	%r78, %rd531;
	div.u32 	%r79, %r78, %r77;
	mul.lo.s32 	%r80, %r79, %r77;
	sub.s32 	%r81, %r78, %r80;
	cvt.u64.u32 	%rd533, %r79;
	cvt.u64.u32 	%rd534, %r81;
	bra.uni 	$L__BB476_75;
$L__BB476_74:
	div.s64 	%rd533, %rd531, %rd167;
	mul.lo.s64 	%rd307, %rd533, %rd167;
	sub.s64 	%rd534, %rd531, %rd307;
$L__BB476_75:
	add.s64 	%rd309, %rd1, %rd303;
	ld.global.u64 	%rd310, [%rd309];
	mad.lo.s64 	%rd174, %rd310, %rd534, %rd166;
	add.s32 	%r34, %r209, -2;
	mul.wide.u32 	%rd311, %r34, 8;
	add.s64 	%rd312, %rd2, %rd311;
	ld.global.u64 	%rd175, [%rd312];
	or.b64  	%rd313, %rd533, %rd175;
	and.b64  	%rd314, %rd313, -4294967296;
	setp.ne.s64 	%p26, %rd314, 0;
	@%p26 bra 	$L__BB476_77;
	cvt.u32.u64 	%r82, %rd175;
	cvt.u32.u64 	%r83, %rd533;
	div.u32 	%r84, %r83, %r82;
	mul.lo.s32 	%r85, %r84, %r82;
	sub.s32 	%r86, %r83, %r85;
	cvt.u64.u32 	%rd535, %r84;
	cvt.u64.u32 	%rd536, %r86;
	bra.uni 	$L__BB476_78;
$L__BB476_77:
	div.s64 	%rd535, %rd533, %rd175;
	mul.lo.s64 	%rd315, %rd535, %rd175;
	sub.s64 	%rd536, %rd533, %rd315;
$L__BB476_78:
	add.s64 	%rd317, %rd1, %rd311;
	ld.global.u64 	%rd318, [%rd317];
	mad.lo.s64 	%rd182, %rd318, %rd536, %rd174;
	add.s32 	%r35, %r209, -3;
	mul.wide.u32 	%rd319, %r35, 8;
	add.s64 	%rd320, %rd2, %rd319;
	ld.global.u64 	%rd183, [%rd320];
	or.b64  	%rd321, %rd535, %rd183;
	and.b64  	%rd322, %rd321, -4294967296;
	setp.ne.s64 	%p27, %rd322, 0;
	@%p27 bra 	$L__BB476_80;
	cvt.u32.u64 	%r87, %rd183;
	cvt.u32.u64 	%r88, %rd535;
	div.u32 	%r89, %r88, %r87;
	mul.lo.s32 	%r90, %r89, %r87;
	sub.s32 	%r91, %r88, %r90;
	cvt.u64.u32 	%rd537, %r89;
	cvt.u64.u32 	%rd538, %r91;
	bra.uni 	$L__BB476_81;
$L__BB476_80:
	div.s64 	%rd537, %rd535, %rd183;
	mul.lo.s64 	%rd323, %rd537, %rd183;
	sub.s64 	%rd538, %rd535, %rd323;
$L__BB476_81:
	add.s64 	%rd325, %rd1, %rd319;
	ld.global.u64 	%rd326, [%rd325];
	mad.lo.s64 	%rd190, %rd326, %rd538, %rd182;
	mul.wide.u32 	%rd327, %r32, 8;
	add.s64 	%rd328, %rd2, %rd327;
	ld.global.u64 	%rd191, [%rd328];
	or.b64  	%rd329, %rd537, %rd191;
	and.b64  	%rd330, %rd329, -4294967296;
	setp.ne.s64 	%p28, %rd330, 0;
	@%p28 bra 	$L__BB476_83;
	cvt.u32.u64 	%r92, %rd191;
	cvt.u32.u64 	%r93, %rd537;
	div.u32 	%r94, %r93, %r92;
	mul.lo.s32 	%r95, %r94, %r92;
	sub.s32 	%r96, %r93, %r95;
	cvt.u64.u32 	%rd554, %r94;
	cvt.u64.u32 	%rd540, %r96;
	bra.uni 	$L__BB476_84;
$L__BB476_83:
	div.s64 	%rd554, %rd537, %rd191;
	mul.lo.s64 	%rd331, %rd554, %rd191;
	sub.s64 	%rd540, %rd537, %rd331;
$L__BB476_84:
	add.s64 	%rd333, %rd1, %rd327;
	ld.global.u64 	%rd334, [%rd333];
	mad.lo.s64 	%rd335, %rd334, %rd540, %rd190;
	add.s64 	%rd563, %rd563, %rd335;
	add.s32 	%r209, %r209, -8;
	add.s32 	%r208, %r208, 8;
	setp.ne.s32 	%p29, %r208, 0;
	@%p29 bra 	$L__BB476_60;
	add.s32 	%r211, %r209, 3;
$L__BB476_86:
	setp.eq.s32 	%p30, %r24, 0;
	@%p30 bra 	$L__BB476_115;
	and.b32  	%r40, %r22, 3;
	setp.lt.u32 	%p31, %r24, 4;
	@%p31 bra 	$L__BB476_101;
	mul.wide.u32 	%rd337, %r211, 8;
	add.s64 	%rd338, %rd2, %rd337;
	ld.global.u64 	%rd202, [%rd338];
	or.b64  	%rd339, %rd554, %rd202;
	and.b64  	%rd340, %rd339, -4294967296;
	setp.ne.s64 	%p32, %rd340, 0;
	@%p32 bra 	$L__BB476_90;
	cvt.u32.u64 	%r97, %rd202;
	cvt.u32.u64 	%r98, %rd554;
	div.u32 	%r99, %r98, %r97;
	mul.lo.s32 	%r100, %r99, %r97;
	sub.s32 	%r101, %r98, %r100;
	cvt.u64.u32 	%rd544, %r99;
	cvt.u64.u32 	%rd545, %r101;
	bra.uni 	$L__BB476_91;
$L__BB476_90:
	div.s64 	%rd544, %rd554, %rd202;
	mul.lo.s64 	%rd341, %rd544, %rd202;
	sub.s64 	%rd545, %rd554, %rd341;
$L__BB476_91:
	add.s64 	%rd343, %rd1, %rd337;
	ld.global.u64 	%rd344, [%rd343];
	mul.lo.s64 	%rd209, %rd344, %rd545;
	add.s32 	%r41, %r211, -1;
	mul.wide.u32 	%rd345, %r41, 8;
	add.s64 	%rd346, %rd2, %rd345;
	ld.global.u64 	%rd210, [%rd346];
	or.b64  	%rd347, %rd544, %rd210;
	and.b64  	%rd348, %rd347, -4294967296;
	setp.ne.s64 	%p33, %rd348, 0;
	@%p33 bra 	$L__BB476_93;
	cvt.u32.u64 	%r102, %rd210;
	cvt.u32.u64 	%r103, %rd544;
	div.u32 	%r104, %r103, %r102;
	mul.lo.s32 	%r105, %r104, %r102;
	sub.s32 	%r106, %r103, %r105;
	cvt.u64.u32 	%rd546, %r104;
	cvt.u64.u32 	%rd547, %r106;
	bra.uni 	$L__BB476_94;
$L__BB476_93:
	div.s64 	%rd546, %rd544, %rd210;
	mul.lo.s64 	%rd349, %rd546, %rd210;
	sub.s64 	%rd547, %rd544, %rd349;
$L__BB476_94:
	add.s64 	%rd351, %rd1, %rd345;
	ld.global.u64 	%rd352, [%rd351];
	mad.lo.s64 	%rd217, %rd352, %rd547, %rd209;
	add.s32 	%r42, %r211, -2;
	mul.wide.u32 	%rd353, %r42, 8;
	add.s64 	%rd354, %rd2, %rd353;
	ld.global.u64 	%rd218, [%rd354];
	or.b64  	%rd355, %rd546, %rd218;
	and.b64  	%rd356, %rd355, -4294967296;
	setp.ne.s64 	%p34, %rd356, 0;
	@%p34 bra 	$L__BB476_96;
	cvt.u32.u64 	%r107, %rd218;
	cvt.u32.u64 	%r108, %rd546;
	div.u32 	%r109, %r108, %r107;
	mul.lo.s32 	%r110, %r109, %r107;
	sub.s32 	%r111, %r108, %r110;
	cvt.u64.u32 	%rd548, %r109;
	cvt.u64.u32 	%rd549, %r111;
	bra.uni 	$L__BB476_97;
$L__BB476_96:
	div.s64 	%rd548, %rd546, %rd218;
	mul.lo.s64 	%rd357, %rd548, %rd218;
	sub.s64 	%rd549, %rd546, %rd357;
$L__BB476_97:
	add.s64 	%rd359, %rd1, %rd353;
	ld.global.u64 	%rd360, [%rd359];
	mad.lo.s64 	%rd225, %rd360, %rd549, %rd217;
	add.s32 	%r43, %r211, -3;
	mul.wide.u32 	%rd361, %r43, 8;
	add.s64 	%rd362, %rd2, %rd361;
	ld.global.u64 	%rd226, [%rd362];
	or.b64  	%rd363, %rd548, %rd226;
	and.b64  	%rd364, %rd363, -4294967296;
	setp.ne.s64 	%p35, %rd364, 0;
	@%p35 bra 	$L__BB476_99;
	cvt.u32.u64 	%r112, %rd226;
	cvt.u32.u64 	%r113, %rd548;
	div.u32 	%r114, %r113, %r112;
	mul.lo.s32 	%r115, %r114, %r112;
	sub.s32 	%r116, %r113, %r115;
	cvt.u64.u32 	%rd554, %r114;
	cvt.u64.u32 	%rd551, %r116;
	bra.uni 	$L__BB476_100;
$L__BB476_99:
	div.s64 	%rd554, %rd548, %rd226;
	mul.lo.s64 	%rd365, %rd554, %rd226;
	sub.s64 	%rd551, %rd548, %rd365;
$L__BB476_100:
	add.s64 	%rd367, %rd1, %rd361;
	ld.global.u64 	%rd368, [%rd367];
	mad.lo.s64 	%rd369, %rd368, %rd551, %rd225;
	add.s64 	%rd563, %rd563, %rd369;
	add.s32 	%r211, %r211, -4;
$L__BB476_101:
	setp.eq.s32 	%p36, %r40, 0;
	@%p36 bra 	$L__BB476_115;
	setp.eq.s32 	%p37, %r40, 1;
	@%p37 bra 	$L__BB476_110;
	mul.wide.u32 	%rd371, %r211, 8;
	add.s64 	%rd372, %rd2, %rd371;
	ld.global.u64 	%rd237, [%rd372];
	or.b64  	%rd373, %rd554, %rd237;
	and.b64  	%rd374, %rd373, -4294967296;
	setp.ne.s64 	%p38, %rd374, 0;
	@%p38 bra 	$L__BB476_105;
	cvt.u32.u64 	%r117, %rd237;
	cvt.u32.u64 	%r118, %rd554;
	div.u32 	%r119, %r118, %r117;
	mul.lo.s32 	%r120, %r119, %r117;
	sub.s32 	%r121, %r118, %r120;
	cvt.u64.u32 	%rd555, %r119;
	cvt.u64.u32 	%rd556, %r121;
	bra.uni 	$L__BB476_106;
$L__BB476_105:
	div.s64 	%rd555, %rd554, %rd237;
	mul.lo.s64 	%rd375, %rd555, %rd237;
	sub.s64 	%rd556, %rd554, %rd375;
$L__BB476_106:
	add.s64 	%rd377, %rd1, %rd371;
	ld.global.u64 	%rd378, [%rd377];
	mul.lo.s64 	%rd244, %rd378, %rd556;
	add.s32 	%r46, %r211, -1;
	mul.wide.u32 	%rd379, %r46, 8;
	add.s64 	%rd380, %rd2, %rd379;
	ld.global.u64 	%rd245, [%rd380];
	or.b64  	%rd381, %rd555, %rd245;
	and.b64  	%rd382, %rd381, -4294967296;
	setp.ne.s64 	%p39, %rd382, 0;
	@%p39 bra 	$L__BB476_108;
	cvt.u32.u64 	%r122, %rd245;
	cvt.u32.u64 	%r123, %rd555;
	div.u32 	%r124, %r123, %r122;
	mul.lo.s32 	%r125, %r124, %r122;
	sub.s32 	%r126, %r123, %r125;
	cvt.u64.u32 	%rd554, %r124;
	cvt.u64.u32 	%rd558, %r126;
	bra.uni 	$L__BB476_109;
$L__BB476_108:
	div.s64 	%rd554, %rd555, %rd245;
	mul.lo.s64 	%rd383, %rd554, %rd245;
	sub.s64 	%rd558, %rd555, %rd383;
$L__BB476_109:
	add.s64 	%rd385, %rd1, %rd379;
	ld.global.u64 	%rd386, [%rd385];
	mad.lo.s64 	%rd387, %rd386, %rd558, %rd244;
	add.s64 	%rd563, %rd563, %rd387;
	add.s32 	%r211, %r211, -2;
$L__BB476_110:
	and.b32  	%r127, %r22, 1;
	setp.eq.b32 	%p40, %r127, 1;
	not.pred 	%p41, %p40;
	@%p41 bra 	$L__BB476_115;
	mul.wide.u32 	%rd388, %r211, 8;
	add.s64 	%rd389, %rd2, %rd388;
	ld.global.u64 	%rd256, [%rd389];
	or.b64  	%rd390, %rd554, %rd256;
	and.b64  	%rd391, %rd390, -4294967296;
	setp.ne.s64 	%p42, %rd391, 0;
	@%p42 bra 	$L__BB476_113;
	cvt.u32.u64 	%r128, %rd256;
	cvt.u32.u64 	%r129, %rd554;
	rem.u32 	%r130, %r129, %r128;
	cvt.u64.u32 	%rd562, %r130;
	bra.uni 	$L__BB476_114;
$L__BB476_113:
	rem.s64 	%rd562, %rd554, %rd256;
$L__BB476_114:
	add.s64 	%rd393, %rd1, %rd388;
	ld.global.u64 	%rd394, [%rd393];
	mad.lo.s64 	%rd563, %rd394, %rd562, %rd563;
$L__BB476_115:
	ld.global.u8 	%rs2, [%rd563];
	setp.ne.s16 	%p43, %rs2, 0;
	selp.u16 	%rs3, 1, 0, %p43;
	st.shared.u8 	[%r5], %rs3;
$L__BB476_116:
	bar.sync 	0;
	setp.lt.u32 	%p67, %r213, 66;
	@%p67 bra 	$L__BB476_122;
$L__BB476_117:
	shr.u32 	%r50, %r213, 1;
	setp.ge.u32 	%p68, %r1, %r50;
	@%p68 bra 	$L__BB476_121;
	ld.shared.u8 	%rs7, [%r5];
	setp.eq.s16 	%p70, %rs7, 0;
	mov.pred 	%p87, 0;
	@%p70 bra 	$L__BB476_120;
	add.s32 	%r202, %r5, %r50;
	ld.shared.u8 	%rs8, [%r202];
	setp.ne.s16 	%p87, %rs8, 0;
$L__BB476_120:
	selp.u16 	%rs9, 1, 0, %p87;
	st.shared.u8 	[%r5], %rs9;
$L__BB476_121:
	bar.sync 	0;
	setp.gt.u32 	%p71, %r213, 131;
	mov.u32 	%r213, %r50;
	@%p71 bra 	$L__BB476_117;
$L__BB476_122:
	setp.gt.u32 	%p72, %r1, 31;
	@%p72 bra 	$L__BB476_137;
	ld.volatile.shared.u8 	%rs10, [%r5];
	setp.eq.s16 	%p74, %rs10, 0;
	mov.pred 	%p88, 0;
	@%p74 bra 	$L__BB476_125;
	ld.volatile.shared.u8 	%rs11, [%r5+32];
	setp.ne.s16 	%p88, %rs11, 0;
$L__BB476_125:
	selp.u16 	%rs12, 1, 0, %p88;
	st.volatile.shared.u8 	[%r5], %rs12;
	ld.volatile.shared.u8 	%rs13, [%r5];
	setp.eq.s16 	%p76, %rs13, 0;
	mov.pred 	%p89, 0;
	@%p76 bra 	$L__BB476_127;
	ld.volatile.shared.u8 	%rs14, [%r5+16];
	setp.ne.s16 	%p89, %rs14, 0;
$L__BB476_127:
	selp.u16 	%rs15, 1, 0, %p89;
	st.volatile.shared.u8 	[%r5], %rs15;
	ld.volatile.shared.u8 	%rs16, [%r5];
	setp.eq.s16 	%p78, %rs16, 0;
	mov.pred 	%p90, 0;
	@%p78 bra 	$L__BB476_129;
	ld.volatile.shared.u8 	%rs17, [%r5+8];
	setp.ne.s16 	%p90, %rs17, 0;
$L__BB476_129:
	selp.u16 	%rs18, 1, 0, %p90;
	st.volatile.shared.u8 	[%r5], %rs18;
	ld.volatile.shared.u8 	%rs19, [%r5];
	setp.eq.s16 	%p80, %rs19, 0;
	mov.pred 	%p91, 0;
	@%p80 bra 	$L__BB476_131;
	ld.volatile.shared.u8 	%rs20, [%r5+4];
	setp.ne.s16 	%p91, %rs20, 0;
$L__BB476_131:
	selp.u16 	%rs21, 1, 0, %p91;
	st.volatile.shared.u8 	[%r5], %rs21;
	ld.volatile.shared.u8 	%rs22, [%r5];
	setp.eq.s16 	%p82, %rs22, 0;
	mov.pred 	%p92, 0;
	@%p82 bra 	$L__BB476_133;
	ld.volatile.shared.u8 	%rs23, [%r5+2];
	setp.ne.s16 	%p92, %rs23, 0;
$L__BB476_133:
	selp.u16 	%rs24, 1, 0, %p92;
	st.volatile.shared.u8 	[%r5], %rs24;
	ld.volatile.shared.u8 	%rs25, [%r5];
	setp.eq.s16 	%p84, %rs25, 0;
	mov.pred 	%p93, 0;
	@%p84 bra 	$L__BB476_135;
	ld.volatile.shared.u8 	%rs26, [%r5+1];
	setp.ne.s16 	%p93, %rs26, 0;
$L__BB476_135:
	selp.u16 	%rs27, 1, 0, %p93;
	st.volatile.shared.u8 	[%r5], %rs27;
	setp.ne.s32 	%p85, %r1, 0;
	@%p85 bra 	$L__BB476_137;
	ld.param.u64 	%rd478, [contiguous_all2_i8_param_0];
	ld.shared.u8 	%rs28, [allsdata_i8];
	cvt.u64.u32 	%rd473, %r2;
	mov.u32 	%r203, %ctaid.y;
	cvt.u64.u32 	%rd474, %r203;
	mad.lo.s64 	%rd475, %rd265, %rd474, %rd473;
	cvta.to.global.u64 	%rd476, %rd478;
	add.s64 	%rd477, %rd476, %rd475;
	st.global.u8 	[%rd477], %rs28;
$L__BB476_137:
	ret;

}
	// .globl	contiguous_all22_i8
.visible .entry contiguous_all22_i8(
	.param .u64 .ptr .align 1 contiguous_all22_i8_param_0,
	.param .u64 .ptr .align 1 contiguous_all22_i8_param_1,
	.param .u64 contiguous_all22_i8_param_2,
	.param .u64 contiguous_all22_i8_param_3
)
{
	.reg .pred 	%p<49>;
	.reg .b16 	%rs<29>;
	.reg .b32 	%r<17>;
	.reg .b64 	%rd<23>;

	ld.param.u64 	%rd5, [contiguous_all22_i8_param_0];
	ld.param.u64 	%rd8, [contiguous_all22_i8_param_1];
	ld.param.u64 	%rd6, [contiguous_all22_i8_param_2];
	ld.param.u64 	%rd7, [contiguous_all22_i8_param_3];
	cvta.to.global.u64 	%rd1, %rd8;
	mov.u32 	%r1, %tid.x;
	mov.u32 	%r2, %ctaid.x;
	mov.u32 	%r16, %ntid.x;
	mul.lo.s32 	%r8, %r2, %r16;
	shl.b32 	%r9, %r8, 1;
	add.s32 	%r4, %r9, %r1;
	mov.u32 	%r10, allsdata_i8;
	add.s32 	%r5, %r10, %r1;
	mov.b16 	%rs1, 1;
	st.shared.u8 	[%r5], %rs1;
	add.s32 	%r11, %r4, %r16;
	cvt.u64.u32 	%rd2, %r11;
	setp.le.u64 	%p17, %rd6, %rd2;
	@%p17 bra 	$L__BB477_4;
	cvt.u64.u32 	%rd12, %r4;
	mov.u32 	%r13, %ctaid.y;
	cvt.u64.u32 	%rd13, %r13;
	mul.lo.s64 	%rd3, %rd6, %rd13;
	add.s64 	%rd14, %rd3, %rd12;
	add.s64 	%rd15, %rd1, %rd14;
	ld.global.u8 	%rs4, [%rd15];
	setp.eq.s16 	%p21, %rs4, 0;
	mov.pred 	%p41, 0;
	@%p21 bra 	$L__BB477_3;
	add.s64 	%rd16, %rd3, %rd2;
	add.s64 	%rd17, %rd1, %rd16;
	ld.global.u8 	%rs5, [%rd17];
	setp.ne.s16 	%p41, %rs5, 0;
$L__BB477_3:
	selp.u16 	%rs6, 1, 0, %p41;
	st.shared.u8 	[%r5], %rs6;
	bra.uni 	$L__BB477_6;
$L__BB477_4:
	cvt.u64.u32 	%rd4, %r4;
	setp.le.u64 	%p18, %rd6, %rd4;
	@%p18 bra 	$L__BB477_6;
	mov.u32 	%r12, %ctaid.y;
	cvt.u64.u32 	%rd9, %r12;
	mad.lo.s64 	%rd10, %rd6, %rd9, %rd4;
	add.s64 	%rd11, %rd1, %rd10;
	ld.global.u8 	%rs2, [%rd11];
	setp.ne.s16 	%p19, %rs2, 0;
	selp.u16 	%rs3, 1, 0, %p19;
	st.shared.u8 	[%r5], %rs3;
$L__BB477_6:
	bar.sync 	0;
	setp.lt.u32 	%p22, %r16, 66;
	@%p22 bra 	$L__BB477_12;
$L__BB477_7:
	shr.u32 	%r7, %r16, 1;
	setp.ge.u32 	%p23, %r1, %r7;
	@%p23 bra 	$L__BB477_11;
	ld.shared.u8 	%rs7, [%r5];
	setp.eq.s16 	%p25, %rs7, 0;
	mov.pred 	%p42, 0;
	@%p25 bra 	$L__BB477_10;
	add.s32 	%r14, %r5, %r7;
	ld.shared.u8 	%rs8, [%r14];
	setp.ne.s16 	%p42, %rs8, 0;
$L__BB477_10:
	selp.u16 	%rs9, 1, 0, %p42;
	st.shared.u8 	[%r5], %rs9;
$L__BB477_11:
	bar.sync 	0;
	setp.gt.u32 	%p26, %r16, 131;
	mov.u32 	%r16, %r7;
	@%p26 bra 	$L__BB477_7;
$L__BB477_12:
	setp.gt.u32 	%p27, %r1, 31;
	@%p27 bra 	$L__BB477_27;
	ld.volatile.shared.u8 	%rs10, [%r5];
	setp.eq.s16 	%p29, %rs10, 0;
	mov.pred 	%p43, 0;
	@%p29 bra 	$L__BB477_15;
	ld.volatile.shared.u8 	%rs11, [%r5+32];
	setp.ne.s16 	%p43, %rs11, 0;
$L__BB477_15:
	selp.u16 	%rs12, 1, 0, %p43;
	st.volatile.shared.u8 	[%r5], %rs12;
	ld.volatile.shared.u8 	%rs13, [%r5];
	setp.eq.s16 	%p31, %rs13, 0;
	mov.pred 	%p44, 0;
	@%p31 bra 	$L__BB477_17;
	ld.volatile.shared.u8 	%rs14, [%r5+16];
	setp.ne.s16 	%p44, %rs14, 0;
$L__BB477_17:
	selp.u16 	%rs15, 1, 0, %p44;
	st.volatile.shared.u8 	[%r5], %rs15;
	ld.volatile.shared.u8 	%rs16, [%r5];
	setp.eq.s16 	%p33, %rs16, 0;
	mov.pred 	%p45, 0;
	@%p33 bra 	$L__BB477_19;
	ld.volatile.shared.u8 	%rs17, [%r5+8];
	setp.ne.s16 	%p45, %rs17, 0;
$L__BB477_19:
	selp.u16 	%rs18, 1, 0, %p45;
	st.volatile.shared.u8 	[%r5], %rs18;
	ld.volatile.shared.u8 	%rs19, [%r5];
	setp.eq.s16 	%p35, %rs19, 0;
	mov.pred 	%p46, 0;
	@%p35 bra 	$L__BB477_21;
	ld.volatile.shared.u8 	%rs20, [%r5+4];
	setp.ne.s16 	%p46, %rs20, 0;
$L__BB477_21:
	selp.u16 	%rs21, 1, 0, %p46;
	st.volatile.shared.u8 	[%r5], %rs21;
	ld.volatile.shared.u8 	%rs22, [%r5];
	setp.eq.s16 	%p37, %rs22, 0;
	mov.pred 	%p47, 0;
	@%p37 bra 	$L__BB477_23;
	ld.volatile.shared.u8 	%rs23, [%r5+2];
	setp.ne.s16 	%p47, %rs23, 0;
$L__BB477_23:
	selp.u16 	%rs24, 1, 0, %p47;
	st.volatile.shared.u8 	[%r5], %rs24;
	ld.volatile.shared.u8 	%rs25, [%r5];
	setp.eq.s16 	%p39, %rs25, 0;
	mov.pred 	%p48, 0;
	@%p39 bra 	$L__BB477_25;
	ld.volatile.shared.u8 	%rs26, [%r5+1];
	setp.ne.s16 	%p48, %rs26, 0;
$L__BB477_25:
	selp.u16 	%rs27, 1, 0, %p48;
	st.volatile.shared.u8 	[%r5], %rs27;
	setp.ne.s32 	%p40, %r1, 0;
	@%p40 bra 	$L__BB477_27;
	ld.shared.u8 	%rs28, [allsdata_i8];
	cvt.u64.u32 	%rd18, %r2;
	mov.u32 	%r15, %ctaid.y;
	cvt.u64.u32 	%rd19, %r15;
	mad.lo.s64 	%rd20, %rd7, %rd19, %rd18;
	cvta.to.global.u64 	%rd21, %rd5;
	add.s64 	%rd22, %rd21, %rd20;
	st.global.u8 	[%rd22], %rs28;
$L__BB477_27:
	ret;

}
	// .globl	contiguous_all3_i8
.visible .entry contiguous_all3_i8(
	.param .u64 .ptr .align 1 contiguous_all3_i8_param_0,
	.param .u64 .ptr .align 1 contiguous_all3_i8_param_1,
	.param .u64 .ptr .align 1 contiguous_all3_i8_param_2,
	.param .u64 .ptr .align 1 contiguous_all3_i8_param_3,
	.param .u64 contiguous_all3_i8_param_4,
	.param .u64 contiguous_all3_i8_param_5,
	.param .u64 contiguous_all3_i8_param_6
)
{
	.reg .pred 	%p<81>;
	.reg .b16 	%rs<50>;
	.reg .b32 	%r<188>;
	.reg .b64 	%rd<306>;

	ld.param.u64 	%rd144, [contiguous_all3_i8_param_0];
	ld.param.u64 	%rd145, [contiguous_all3_i8_param_1];
	ld.param.u64 	%rd148, [contiguous_all3_i8_param_2];
	ld.param.u64 	%rd149, [contiguous_all3_i8_param_3];
	ld.param.u64 	%rd146, [contiguous_all3_i8_param_4];
	ld.param.u64 	%rd147, [contiguous_all3_i8_param_5];
	ld.param.u64 	%rd150, [contiguous_all3_i8_param_6];
	cvta.to.global.u64 	%rd1, %rd149;
	cvta.to.global.u64 	%rd2, %rd148;
	mov.u32 	%r1, %tid.y;
	mov.u32 	%r2, %ntid.x;
	mov.u32 	%r3, %tid.x;
	mad.lo.s32 	%r70, %r1, %r2, %r3;
	mov.u32 	%r71, %ctaid.x;
	mad.lo.s32 	%r72, %r71, %r2, %r3;
	mov.u32 	%r4, %ctaid.y;
	mov.u32 	%r5, %ntid.y;
	mad.lo.s32 	%r73, %r4, %r5, %r1;
	mov.u32 	%r74, allsdata_i8;
	add.s32 	%r7, %r74, %r70;
	mov.b16 	%rs16, 1;
	st.shared.u8 	[%r7], %rs16;
	cvt.u64.u32 	%rd3, %r72;
	setp.le.u64 	%p9, %rd147, %rd3;
	cvt.u64.u32 	%rd152, %r73;
	setp.le.u64 	%p10, %rd150, %rd152;
	or.pred  	%p11, %p9, %p10;
	@%p11 bra 	$L__BB478_95;
	cvt.u32.u64 	%r75, %rd3;
	cvt.u32.u64 	%r76, %rd147;
	mad.lo.s32 	%r179, %r73, %r76, %r75;
	cvt.u32.u64 	%r9, %rd146;
	add.s32 	%r178, %r9, -1;
	setp.lt.s32 	%p12, %r178, 0;
	mov.b64 	%rd305, 0;
	@%p12 bra 	$L__BB478_59;
	setp.lt.u32 	%p13, %r178, 7;
	mov.b64 	%rd305, 0;
	@%p13 bra 	$L__BB478_30;
	add.s32 	%r174, %r9, -4;
	and.b32  	%r77, %r9, -8;
	neg.s32 	%r173, %r77;
	mov.b64 	%rd305, 0;
$L__BB478_4:
	.pragma "nounroll";
	add.s32 	%r16, %r174, 3;
	cvt.u64.u32 	%rd5, %r179;
	mul.wide.u32 	%rd157, %r16, 8;
	add.s64 	%rd158, %rd2, %rd157;
	ld.global.u64 	%rd6, [%rd158];
	and.b64  	%rd159, %rd6, -4294967296;
	setp.ne.s64 	%p14, %rd159, 0;
	@%p14 bra 	$L__BB478_6;
	cvt.u32.u64 	%r78, %rd6;
	cvt.u32.u64 	%r79, %rd5;
	div.u32 	%r80, %r79, %r78;
	mul.lo.s32 	%r81, %r80, %r78;
	sub.s32 	%r82, %r79, %r81;
	cvt.u64.u32 	%rd270, %r80;
	cvt.u64.u32 	%rd271, %r82;
	bra.uni 	$L__BB478_7;
$L__BB478_6:
	div.s64 	%rd270, %rd5, %rd6;
	mul.lo.s64 	%rd160, %rd270, %rd6;
	sub.s64 	%rd271, %rd5, %rd160;
$L__BB478_7:
	mul.wide.u32 	%rd161, %r16, 8;
	add.s64 	%rd162, %rd1, %rd161;
	ld.global.u64 	%rd163, [%rd162];
	mad.lo.s64 	%rd13, %rd163, %rd271, %rd305;
	add.s32 	%r17, %r174, 2;
	and.b64  	%rd14, %rd270, 4294967295;
	mul.wide.u32 	%rd164, %r17, 8;
	add.s64 	%rd165, %rd2, %rd164;
	ld.global.u64 	%rd15, [%rd165];
	and.b64  	%rd166, %rd15, -4294967296;
	setp.ne.s64 	%p15, %rd166, 0;
	@%p15 bra 	$L__BB478_9;
	cvt.u32.u64 	%r83, %rd15;
	cvt.u32.u64 	%r84, %rd14;
	div.u32 	%r85, %r84, %r83;
	mul.lo.s32 	%r86, %r85, %r83;
	sub.s32 	%r87, %r84, %r86;
	cvt.u64.u32 	%rd272, %r85;
	cvt.u64.u32 	%rd273, %r87;
	bra.uni 	$L__BB478_10;
$L__BB478_9:
	div.s64 	%rd272, %rd14, %rd15;
	mul.lo.s64 	%rd167, %rd272, %rd15;
	sub.s64 	%rd273, %rd14, %rd167;
$L__BB478_10:
	mul.wide.u32 	%rd168, %r17, 8;
	add.s64 	%rd169, %rd1, %rd168;
	ld.global.u64 	%rd170, [%rd169];
	mad.lo.s64 	%rd22, %rd170, %rd273, %rd13;
	add.s32 	%r18, %r174, 1;
	and.b64  	%rd23, %rd272, 4294967295;
	mul.wide.u32 	%rd171, %r18, 8;
	add.s64 	%rd172, %rd2, %rd171;
	ld.global.u64 	%rd24, [%rd172];
	and.b64  	%rd173, %rd24, -4294967296;
	setp.ne.s64 	%p16, %rd173, 0;
	@%p16 bra 	$L__BB478_12;
	cvt.u32.u64 	%r88, %rd24;
	cvt.u32.u64 	%r89, %rd23;
	div.u32 	%r90, %r89, %r88;
	mul.lo.s32 	%r91, %r90, %r88;
	sub.s32 	%r92, %r89, %r91;
	cvt.u64.u32 	%rd274, %r90;
	cvt.u64.u32 	%rd275, %r92;
	bra.uni 	$L__BB478_13;
$L__BB478_12:
	div.s64 	%rd274, %rd23, %rd24;
	mul.lo.s64 	%rd174, %rd274, %rd24;
	sub.s64 	%rd275, %rd23, %rd174;
$L__BB478_13:
	mul.wide.u32 	%rd175, %r18, 8;
	add.s64 	%rd176, %rd1, %rd175;
	ld.global.u64 	%rd177, [%rd176];
	mad.lo.s64 	%rd31, %rd177, %rd275, %rd22;
	and.b64  	%rd32, %rd274, 4294967295;
	mul.wide.u32 	%rd178, %r174, 8;
	add.s64 	%rd179, %rd2, %rd178;
	ld.global.u64 	%rd33, [%rd179];
	and.b64  	%rd180, %rd33, -4294967296;
	setp.ne.s64 	%p17, %rd180, 0;
	@%p17 bra 	$L__BB478_15;
	cvt.u32.u64 	%r93, %rd33;
	cvt.u32.u64 	%r94, %rd32;
	div.u32 	%r95, %r94, %r93;
	mul.lo.s32 	%r96, %r95, %r93;
	sub.s32 	%r97, %r94, %r96;
	cvt.u64.u32 	%rd276, %r95;
	cvt.u64.u32 	%rd277, %r97;
	bra.uni 	$L__BB478_16;
$L__BB478_15:
	div.s64 	%rd276, %rd32, %rd33;
	mul.lo.s64 	%rd181, %rd276, %rd33;
	sub.s64 	%rd277, %rd32, %rd181;
$L__BB478_16:
	mul.wide.u32 	%rd182, %r174, 8;
	add.s64 	%rd183, %rd1, %rd182;
	ld.global.u64 	%rd184, [%rd183];
	mad.lo.s64 	%rd40, %rd184, %rd277, %rd31;
	add.s32 	%r19, %r174, -1;
	and.b64  	%rd41, %rd276, 4294967295;
	mul.wide.u32 	%rd185, %r19, 8;
	add.s64 	%rd186, %rd2, %rd185;
	ld.global.u64 	%rd42, [%rd186];
	and.b64  	%rd187, %rd42, -4294967296;
	setp.ne.s64 	%p18, %rd187, 0;
	@%p18 bra 	$L__BB478_18;
	cvt.u32.u64 	%r98, %rd42;
	cvt.u32.u64 	%r99, %rd41;
	div.u32 	%r100, %r99, %r98;
	mul.lo.s32 	%r101, %r100, %r98;
	sub.s32 	%r102, %r99, %r101;
	cvt.u64.u32 	%rd278, %r100;
	cvt.u64.u32 	%rd279, %r102;
	bra.uni 	$L__BB478_19;
$L__BB478_18:
	div.s64 	%rd278, %rd41, %rd42;
	mul.lo.s64 	%rd188, %rd278, %rd42;
	sub.s64 	%rd279, %rd41, %rd188;
$L__BB478_19:
	mul.wide.u32 	%rd189, %r19, 8;
	add.s64 	%rd190, %rd1, %rd189;
	ld.global.u64 	%rd191, [%rd190];
	mad.lo.s64 	%rd49, %rd191, %rd279, %rd40;
	add.s32 	%r20, %r174, -2;
	and.b64  	%rd50, %rd278, 4294967295;
	mul.wide.u32 	%rd192, %r20, 8;
	add.s64 	%rd193, %rd2, %rd192;
	ld.global.u64 	%rd51, [%rd193];
	and.b64  	%rd194, %rd51, -4294967296;
	setp.ne.s64 	%p19, %rd194, 0;
	@%p19 bra 	$L__BB478_21;
	cvt.u32.u64 	%r103, %rd51;
	cvt.u32.u64 	%r104, %rd50;
	div.u32 	%r105, %r104, %r103;
	mul.lo.s32 	%r106, %r105, %r103;
	sub.s32 	%r107, %r104, %r106;
	cvt.u64.u32 	%rd280, %r105;
	cvt.u64.u32 	%rd281, %r107;
	bra.uni 	$L__BB478_22;
$L__BB478_21:
	div.s64 	%rd280, %rd50, %rd51;
	mul.lo.s64 	%rd195, %rd280, %rd51;
	sub.s64 	%rd281, %rd50, %rd195;
$L__BB478_22:
	mul.wide.u32 	%rd196, %r20, 8;
	add.s64 	%rd197, %rd1, %rd196;
	ld.global.u64 	%rd198, [%rd197];
	mad.lo.s64 	%rd58, %rd198, %rd281, %rd49;
	add.s32 	%r21, %r174, -3;
	and.b64  	%rd59, %rd280, 4294967295;
	mul.wide.u32 	%rd199, %r21, 8;
	add.s64 	%rd200, %rd2, %rd199;
	ld.global.u64 	%rd60, [%rd200];
	and.b64  	%rd201, %rd60, -4294967296;
	setp.ne.s64 	%p20, %rd201, 0;
	@%p20 bra 	$L__BB478_24;
	cvt.u32.u64 	%r108, %rd60;
	cvt.u32.u64 	%r109, %rd59;
	div.u32 	%r110, %r109, %r108;
	mul.lo.s32 	%r111, %r110, %r108;
	sub.s32 	%r112, %r109, %r111;
	cvt.u64.u32 	%rd282, %r110;
	cvt.u64.u32 	%rd283, %r112;
	bra.uni 	$L__BB478_25;
$L__BB478_24:
	div.s64 	%rd282, %rd59, %rd60;
	mul.lo.s64 	%rd202, %rd282, %rd60;
	sub.s64 	%rd283, %rd59, %rd202;
$L__BB478_25:
	mul.wide.u32 	%rd203, %r21, 8;
	add.s64 	%rd204, %rd1, %rd203;
	ld.global.u64 	%rd205, [%rd204];
	mad.lo.s64 	%rd67, %rd205, %rd283, %rd58;
	and.b64  	%rd68, %rd282, 4294967295;
	add.s32 	%r113, %r174, -4;
	mul.wide.u32 	%rd206, %r113, 8;
	add.s64 	%rd207, %rd2, %rd206;
	ld.global.u64 	%rd69, [%rd207];
	and.b64  	%rd208, %rd69, -4294967296;
	setp.ne.s64 	%p21, %rd208, 0;
	@%p21 bra 	$L__BB478_27;
	cvt.u32.u64 	%r114, %rd69;
	cvt.u32.u64 	%r115, %rd68;
	div.u32 	%r116, %r115, %r114;
	mul.lo.s32 	%r117, %r116, %r114;
	sub.s32 	%r118, %r115, %r117;
	cvt.u64.u32 	%rd284, %r116;
	cvt.u64.u32 	%rd285, %r118;
	bra.uni 	$L__BB478_28;
$L__BB478_27:
	div.s64 	%rd284, %rd68, %rd69;
	mul.lo.s64 	%rd209, %rd284, %rd69;
	sub.s64 	%rd285, %rd68, %rd209;
$L__BB478_28:
	mul.wide.u32 	%rd210, %r113, 8;
	add.s64 	%rd211, %rd1, %rd210;
	ld.global.u64 	%rd212, [%rd211];
	mad.lo.s64 	%rd305, %rd212, %rd285, %rd67;
	cvt.u32.u64 	%r179, %rd284;
	add.s32 	%r174, %r174, -8;
	add.s32 	%r173, %r173, 8;
	setp.ne.s32 	%p22, %r173, 0;
	@%p22 bra 	$L__BB478_4;
	add.s32 	%r178, %r174, 3;
$L__BB478_30:
	and.b32  	%r28, %r9, 7;
	setp.eq.s32 	%p23, %r28, 0;
	@%p23 bra 	$L__BB478_59;
	and.b32  	%r29, %r9, 3;
	setp.lt.u32 	%p24, %r28, 4;
	@%p24 bra 	$L__BB478_45;
	cvt.u64.u32 	%rd79, %r179;
	mul.wide.u32 	%rd214, %r178, 8;
	add.s64 	%rd215, %rd2, %rd214;
	ld.global.u64 	%rd80, [%rd215];
	and.b64  	%rd216, %rd80, -4294967296;
	setp.ne.s64 	%p25, %rd216, 0;
	@%p25 bra 	$L__BB478_34;
	cvt.u32.u64 	%r120, %rd80;
	cvt.u32.u64 	%r121, %rd79;
	div.u32 	%r122, %r121, %r120;
	mul.lo.s32 	%r123, %r122, %r120;
	sub.s32 	%r124, %r121, %r123;
	cvt.u64.u32 	%rd288, %r122;
	cvt.u64.u32 	%rd289, %r124;
	bra.uni 	$L__BB478_35;
$L__BB478_34:
	div.s64 	%rd288, %rd79, %rd80;
	mul.lo.s64 	%rd217, %rd288, %rd80;
	sub.s64 	%rd289, %rd79, %rd217;
$L__BB478_35:
	mul.wide.u32 	%rd218, %r178, 8;
	add.s64 	%rd219, %rd1, %rd218;
	ld.global.u64 	%rd220, [%rd219];
	mad.lo.s64 	%rd87, %rd220, %rd289, %rd305;
	add.s32 	%r30, %r178, -1;
	and.b64  	%rd88, %rd288, 4294967295;
	mul.wide.u32 	%rd221, %r30, 8;
	add.s64 	%rd222, %rd2, %rd221;
	ld.global.u64 	%rd89, [%rd222];
	and.b64  	%rd223, %rd89, -4294967296;
	setp.ne.s64 	%p26, %rd223, 0;
	@%p26 bra 	$L__BB478_37;
	cvt.u32.u64 	%r125, %rd89;
	cvt.u32.u64 	%r126, %rd88;
	div.u32 	%r127, %r126, %r125;
	mul.lo.s32 	%r128, %r127, %r125;
	sub.s32 	%r129, %r126, %r128;
	cvt.u64.u32 	%rd290, %r127;
	cvt.u64.u32 	%rd291, %r129;
	bra.uni 	$L__BB478_38;
$L__BB478_37:
	div.s64 	%rd290, %rd88, %rd89;
	mul.lo.s64 	%rd224, %rd290, %rd89;
	sub.s64 	%rd291, %rd88, %rd224;
$L__BB478_38:
	mul.wide.u32 	%rd225, %r30, 8;
	add.s64 	%rd226, %rd1, %rd225;
	ld.global.u64 	%rd227, [%rd226];
	mad.lo.s64 	%rd96, %rd227, %rd291, %rd87;
	add.s32 	%r31, %r178, -2;
	and.b64  	%rd97, %rd290, 4294967295;
	mul.wide.u32 	%rd228, %r31, 8;
	add.s64 	%rd229, %rd2, %rd228;
	ld.global.u64 	%rd98, [%rd229];
	and.b64  	%rd230, %rd98, -4294967296;
	setp.ne.s64 	%p27, %rd230, 0;
	@%p27 bra 	$L__BB478_40;
	cvt.u32.u64 	%r130, %rd98;
	cvt.u32.u64 	%r131, %rd97;
	div.u32 	%r132, %r131, %r130;
	mul.lo.s32 	%r133, %r132, %r130;
	sub.s32 	%r134, %r131, %r133;
	cvt.u64.u32 	%rd292, %r132;
	cvt.u64.u32 	%rd293, %r134;
	bra.uni 	$L__BB478_41;
$L__BB478_40:
	div.s64 	%rd292, %rd97, %rd98;
	mul.lo.s64 	%rd231, %rd292, %rd98;
	sub.s64 	%rd293, %rd97, %rd231;
$L__BB478_41:
	mul.wide.u32 	%rd232, %r31, 8;
	add.s64 	%rd233, %rd1, %rd232;
	ld.global.u64 	%rd234, [%rd233];
	mad.lo.s64 	%rd105, %rd234, %rd293, %rd96;
	add.s32 	%r32, %r178, -3;
	and.b64  	%rd106, %rd292, 4294967295;
	mul.wide.u32 	%rd235, %r32, 8;
	add.s64 	%rd236, %rd2, %rd235;
	ld.global.u64 	%rd107, [%rd236];
	and.b64  	%rd237, %rd107, -4294967296;
	setp.ne.s64 	%p28, %rd237, 0;
	@%p28 bra 	$L__BB478_43;
	cvt.u32.u64 	%r135, %rd107;
	cvt.u32.u64 	%r136, %rd106;
	div.u32 	%r137, %r136, %r135;
	mul.lo.s32 	%r138, %r137, %r135;
	sub.s32 	%r139, %r136, %r138;
	cvt.u64.u32 	%rd294, %r137;
	cvt.u64.u32 	%rd295, %r139;
	bra.uni 	$L__BB478_44;
$L__BB478_43:
	div.s64 	%rd294, %rd106, %rd107;
	mul.lo.s64 	%rd238, %rd294, %rd107;
	sub.s64 	%rd295, %rd106, %rd238;
$L__BB478_44:
	mul.wide.u32 	%rd239, %r32, 8;
	add.s64 	%rd240, %rd1, %rd239;
	ld.global.u64 	%rd241, [%rd240];
	mad.lo.s64 	%rd305, %rd241, %rd295, %rd105;
	cvt.u32.u64 	%r179, %rd294;
	add.s32 	%r178, %r178, -4;
$L__BB478_45:
	setp.eq.s32 	%p29, %r29, 0;
	@%p29 bra 	$L__BB478_59;
	setp.eq.s32 	%p30, %r29, 1;
	@%p30 bra 	$L__BB478_54;
	cvt.u64.u32 	%rd117, %r179;
	mul.wide.u32 	%rd243, %r178, 8;
	add.s64 	%rd244, %rd2, %rd243;
	ld.global.u64 	%rd118, [%rd244];
	and.b64  	%rd245, %rd118, -4294967296;
	setp.ne.s64 	%p31, %rd245, 0;
	@%p31 bra 	$L__BB478_49;
	cvt.u32.u64 	%r140, %rd118;
	cvt.u32.u64 	%r141, %rd117;
	div.u32 	%r142, %r141, %r140;
	mul.lo.s32 	%r143, %r142, %r140;
	sub.s32 	%r144, %r141, %r143;
	cvt.u64.u32 	%rd298, %r142;
	cvt.u64.u32 	%rd299, %r144;
	bra.uni 	$L__BB478_50;
$L__BB478_49:
	div.s64 	%rd298, %rd117, %rd118;
	mul.lo.s64 	%rd246, %rd298, %rd118;
	sub.s64 	%rd299, %rd117, %rd246;
$L__BB478_50:
	add.s64 	%rd248, %rd1, %rd243;
	ld.global.u64 	%rd249, [%rd248];
	mad.lo.s64 	%rd125, %rd249, %rd299, %rd305;
	add.s32 	%r37, %r178, -1;
	and.b64  	%rd126, %rd298, 4294967295;
	mul.wide.u32 	%rd250, %r37, 8;
	add.s64 	%rd251, %rd2, %rd250;
	ld.global.u64 	%rd127, [%rd251];
	and.b64  	%rd252, %rd127, -4294967296;
	setp.ne.s64 	%p32, %rd252, 0;
	@%p32 bra 	$L__BB478_52;
	cvt.u32.u64 	%r145, %rd127;
	cvt.u32.u64 	%r146, %rd126;
	div.u32 	%r147, %r146, %r145;
	mul.lo.s32 	%r148, %r147, %r145;
	sub.s32 	%r149, %r146, %r148;
	cvt.u64.u32 	%rd300, %r147;
	cvt.u64.u32 	%rd301, %r149;
	bra.uni 	$L__BB478_53;
$L__BB478_52:
	div.s64 	%rd300, %rd126, %rd127;
	mul.lo.s64 	%rd253, %rd300, %rd127;
	sub.s64 	%rd301, %rd126, %rd253;
$L__BB478_53:
	add.s64 	%rd255, %rd1, %rd250;
	ld.global.u64 	%rd256, [%rd255];
	mad.lo.s64 	%rd305, %rd256, %rd301, %rd125;
	cvt.u32.u64 	%r179, %rd300;
	add.s32 	%r178, %r178, -2;
$L__BB478_54:
	and.b32  	%r150, %r9, 1;
	setp.eq.b32 	%p33, %r150, 1;
	not.pred 	%p34, %p33;
	@%p34 bra 	$L__BB478_59;
	cvt.u64.u32 	%rd137, %r179;
	mul.wide.u32 	%rd257, %r178, 8;
	add.s64 	%rd258, %rd2, %rd257;
	ld.global.u64 	%rd138, [%rd258];
	and.b64  	%rd259, %rd138, -4294967296;
	setp.ne.s64 	%p35, %rd259, 0;
	@%p35 bra 	$L__BB478_57;
	cvt.u32.u64 	%r151, %rd138;
	cvt.u32.u64 	%r152, %rd137;
	rem.u32 	%r153, %r152, %r151;
	cvt.u64.u32 	%rd304, %r153;
	bra.uni 	$L__BB478_58;
$L__BB478_57:
	rem.s64 	%rd304, %rd137, %rd138;
$L__BB478_58:
	add.s64 	%rd261, %rd1, %rd257;
	ld.global.u64 	%rd262, [%rd261];
	mad.lo.s64 	%rd305, %rd262, %rd304, %rd305;
$L__BB478_59:
	cvta.to.global.u64 	%rd263, %rd145;
	add.s64 	%rd264, %rd263, %rd305;
	ld.global.u8 	%rs17, [%rd264];
	setp.ne.s16 	%p36, %rs17, 0;
	selp.u16 	%rs18, 1, 0, %p36;
	st.shared.u8 	[%r7], %rs18;
	bar.sync 	0;
	setp.ne.s32 	%p37, %r1, 0;
	@%p37 bra 	$L__BB478_95;
	setp.gt.u32 	%p38, %r5, 1;
	@%p38 bra 	$L__BB478_62;
	mov.u32 	%r154, allsdata_i8;
	add.s32 	%r155, %r154, %r3;
	ld.shared.u8 	%rs48, [%r155];
	bra.uni 	$L__BB478_94;
$L__BB478_62:
	mov.u32 	%r157, allsdata_i8;
	add.s32 	%r42, %r157, %r3;
	ld.shared.u8 	%rs48, [%r42];
	add.s32 	%r43, %r5, -1;
	add.s32 	%r158, %r5, -2;
	and.b32  	%r44, %r43, 7;
	setp.lt.u32 	%p39, %r158, 7;
	mov.b32 	%r186, 1;
	@%p39 bra 	$L__BB478_75;
	and.b32  	%r160, %r43, -8;
	neg.s32 	%r184, %r160;
	shl.b32 	%r46, %r2, 3;
	shl.b32 	%r47, %r2, 1;
	mul.lo.s32 	%r48, %r2, 3;
	shl.b32 	%r49, %r2, 2;
	mul.lo.s32 	%r50, %r2, 5;
	mul.lo.s32 	%r51, %r2, 6;
	mul.lo.s32 	%r52, %r2, 7;
	mov.b32 	%r183, 0;
	mov.u32 	%r182, %r42;
$L__BB478_64:
	.pragma "nounroll";
	and.b16  	%rs20, %rs48, 255;
	setp.eq.s16 	%p41, %rs20, 0;
	mov.pred 	%p77, 0;
	@%p41 bra 	$L__BB478_73;
	add.s32 	%r161, %r182, %r2;
	ld.shared.u8 	%rs21, [%r161];
	setp.eq.s16 	%p43, %rs21, 0;
	@%p43 bra 	$L__BB478_73;
	add.s32 	%r162, %r182, %r47;
	ld.shared.u8 	%rs22, [%r162];
	setp.eq.s16 	%p45, %rs22, 0;
	@%p45 bra 	$L__BB478_73;
	add.s32 	%r163, %r182, %r48;
	ld.shared.u8 	%rs23, [%r163];
	setp.eq.s16 	%p47, %rs23, 0;
	@%p47 bra 	$L__BB478_73;
	add.s32 	%r164, %r182, %r49;
	ld.shared.u8 	%rs24, [%r164];
	setp.eq.s16 	%p49, %rs24, 0;
	@%p49 bra 	$L__BB478_73;
	add.s32 	%r165, %r182, %r50;
	ld.shared.u8 	%rs25, [%r165];
	setp.eq.s16 	%p51, %rs25, 0;
	@%p51 bra 	$L__BB478_73;
	add.s32 	%r166, %r182, %r51;
	ld.shared.u8 	%rs26, [%r166];
	setp.eq.s16 	%p53, %rs26, 0;
	@%p53 bra 	$L__BB478_73;
	add.s32 	%r167, %r182, %r52;
	ld.shared.u8 	%rs27, [%r167];
	setp.eq.s16 	%p55, %rs27, 0;
	@%p55 bra 	$L__BB478_73;
	add.s32 	%r168, %r182, %r46;
	ld.shared.u8 	%rs28, [%r168];
	setp.ne.s16 	%p77, %rs28, 0;
$L__BB478_73:
	selp.u16 	%rs48, 1, 0, %p77;
	add.s32 	%r184, %r184, 8;
	add.s32 	%r183, %r183, 8;
	add.s32 	%r182, %r182, %r46;
	setp.ne.s32 	%p56, %r184, 0;
	@%p56 bra 	$L__BB478_64;
	add.s32 	%r186, %r183, 1;
$L__BB478_75:
	setp.eq.s32 	%p57, %r44, 0;
	@%p57 bra 	$L__BB478_93;
	and.b32  	%r61, %r43, 3;
	setp.lt.u32 	%p58, %r44, 4;
	@%p58 bra 	$L__BB478_83;
	and.b16  	%rs30, %rs48, 255;
	setp.eq.s16 	%p60, %rs30, 0;
	mov.pred 	%p78, 0;
	@%p60 bra 	$L__BB478_82;
	mad.lo.s32 	%r62, %r186, %r2, %r42;
	ld.shared.u8 	%rs31, [%r62];
	setp.eq.s16 	%p62, %rs31, 0;
	@%p62 bra 	$L__BB478_82;
	add.s32 	%r63, %r62, %r2;
	ld.shared.u8 	%rs32, [%r63];
	setp.eq.s16 	%p64, %rs32, 0;
	@%p64 bra 	$L__BB478_82;
	add.s32 	%r64, %r63, %r2;
	ld.shared.u8 	%rs33, [%r64];
	setp.eq.s16 	%p66, %rs33, 0;
	@%p66 bra 	$L__BB478_82;
	add.s32 	%r169, %r64, %r2;
	ld.shared.u8 	%rs34, [%r169];
	setp.ne.s16 	%p78, %rs34, 0;
$L__BB478_82:
	add.s32 	%r186, %r186, 4;
	selp.u16 	%rs48, 1, 0, %p78;
$L__BB478_83:
	setp.eq.s32 	%p67, %r61, 0;
	@%p67 bra 	$L__BB478_93;
	setp.eq.s32 	%p68, %r61, 1;
	@%p68 bra 	$L__BB478_89;
	and.b16  	%rs36, %rs48, 255;
	setp.eq.s16 	%p70, %rs36, 0;
	mov.pred 	%p79, 0;
	@%p70 bra 	$L__BB478_88;
	mad.lo.s32 	%r67, %r186, %r2, %r42;
	ld.shared.u8 	%rs37, [%r67];
	setp.eq.s16 	%p72, %rs37, 0;
	@%p72 bra 	$L__BB478_88;
	add.s32 	%r170, %r67, %r2;
	ld.shared.u8 	%rs38, [%r170];
	setp.ne.s16 	%p79, %rs38, 0;
$L__BB478_88:
	add.s32 	%r186, %r186, 2;
	selp.u16 	%rs48, 1, 0, %p79;
$L__BB478_89:
	and.b32  	%r171, %r43, 1;
	setp.eq.b32 	%p73, %r171, 1;
	not.pred 	%p74, %p73;
	@%p74 bra 	$L__BB478_93;
	and.b16  	%rs39, %rs48, 255;
	setp.eq.s16 	%p76, %rs39, 0;
	mov.pred 	%p80, 0;
	@%p76 bra 	$L__BB478_92;
	mad.lo.s32 	%r172, %r186, %r2, %r42;
	ld.shared.u8 	%rs40, [%r172];
	setp.ne.s16 	%p80, %rs40, 0;
$L__BB478_92:
	selp.u16 	%rs48, 1, 0, %p80;
$L__BB478_93:
	st.shared.u8 	[%r42], %rs48;
$L__BB478_94:
	cvt.u64.u32 	%rd265, %r4;
	mad.lo.s64 	%rd266, %rd147, %rd265, %rd3;
	cvta.to.global.u64 	%rd267, %rd144;
	add.s64 	%rd268, %rd267, %rd266;
	st.global.u8 	[%rd268], %rs48;
$L__BB478_95:
	ret;

}
	// .globl	contiguous_all33_i8
.visible .entry contiguous_all33_i8(
	.param .u64 .ptr .align 1 contiguous_all33_i8_param_0,
	.param .u64 .ptr .align 1 contiguous_all33_i8_param_1,
	.param .u64 contiguous_all33_i8_param_2,
	.param .u64 contiguous_all33_i8_param_3,
	.param .u64 contiguous_all33_i8_param_4
)
{
	.reg .pred 	%p<57>;
	.reg .b16 	%rs<50>;
	.reg .b32 	%r<69>;
	.reg .b64 	%rd<15>;

	ld.param.u64 	%rd2, [contiguous_all33_i8_param_0];
	ld.param.u64 	%rd3, [contiguous_all33_i8_param_1];
	ld.param.u64 	%rd4, [contiguous_all33_i8_param_3];
	ld.param.u64 	%rd5, [contiguous_all33_i8_param_4];
	mov.u32 	%r1, %tid.y;
	mov.u32 	%r2, %ntid.x;
	mov.u32 	%r3, %tid.x;
	mad.lo.s32 	%r36, %r1, %r2, %r3;
	mov.u32 	%r37, %ctaid.x;
	mad.lo.s32 	%r38, %r37, %r2, %r3;
	mov.u32 	%r4, %ctaid.y;
	mov.u32 	%r5, %ntid.y;
	mad.lo.s32 	%r39, %r4, %r5, %r1;
	mov.u32 	%r40, allsdata_i8;
	add.s32 	%r7, %r40, %r36;
	mov.b16 	%rs16, 1;
	st.shared.u8 	[%r7], %rs16;
	cvt.u64.u32 	%rd1, %r38;
	setp.le.u64 	%p9, %rd4, %rd1;
	cvt.u64.u32 	%rd7, %r39;
	setp.le.u64 	%p10, %rd5, %rd7;
	or.pred  	%p11, %p9, %p10;
	@%p11 bra 	$L__BB479_37;
	cvt.u32.u64 	%r41, %rd1;
	cvta.to.global.u64 	%rd8, %rd3;
	cvt.u32.u64 	%r42, %rd4;
	mad.lo.s32 	%r43, %r39, %r42, %r41;
	cvt.u64.u32 	%rd9, %r43;
	add.s64 	%rd10, %rd8, %rd9;
	ld.global.u8 	%rs17, [%rd10];
	setp.ne.s16 	%p12, %rs17, 0;
	selp.u16 	%rs18, 1, 0, %p12;
	st.shared.u8 	[%r7], %rs18;
	bar.sync 	0;
	setp.ne.s32 	%p13, %r1, 0;
	@%p13 bra 	$L__BB479_37;
	setp.gt.u32 	%p14, %r5, 1;
	@%p14 bra 	$L__BB479_4;
	add.s32 	%r45, %r40, %r3;
	ld.shared.u8 	%rs48, [%r45];
	bra.uni 	$L__BB479_36;
$L__BB479_4:
	add.s32 	%r8, %r40, %r3;
	ld.shared.u8 	%rs48, [%r8];
	add.s32 	%r9, %r5, -1;
	add.s32 	%r48, %r5, -2;
	and.b32  	%r10, %r9, 7;
	setp.lt.u32 	%p15, %r48, 7;
	mov.b32 	%r67, 1;
	@%p15 bra 	$L__BB479_17;
	and.b32  	%r50, %r9, -8;
	neg.s32 	%r65, %r50;
	shl.b32 	%r12, %r2, 3;
	shl.b32 	%r13, %r2, 1;
	mul.lo.s32 	%r14, %r2, 3;
	shl.b32 	%r15, %r2, 2;
	mul.lo.s32 	%r16, %r2, 5;
	mul.lo.s32 	%r17, %r2, 6;
	mul.lo.s32 	%r18, %r2, 7;
	mov.b32 	%r64, 0;
	mov.u32 	%r63, %r8;
$L__BB479_6:
	.pragma "nounroll";
	and.b16  	%rs20, %rs48, 255;
	setp.eq.s16 	%p17, %rs20, 0;
	mov.pred 	%p53, 0;
	@%p17 bra 	$L__BB479_15;
	add.s32 	%r51, %r63, %r2;
	ld.shared.u8 	%rs21, [%r51];
	setp.eq.s16 	%p19, %rs21, 0;
	@%p19 bra 	$L__BB479_15;
	add.s32 	%r52, %r63, %r13;
	ld.shared.u8 	%rs22, [%r52];
	setp.eq.s16 	%p21, %rs22, 0;
	@%p21 bra 	$L__BB479_15;
	add.s32 	%r53, %r63, %r14;
	ld.shared.u8 	%rs23, [%r53];
	setp.eq.s16 	%p23, %rs23, 0;
	@%p23 bra 	$L__BB479_15;
	add.s32 	%r54, %r63, %r15;
	ld.shared.u8 	%rs24, [%r54];
	setp.eq.s16 	%p25, %rs24, 0;
	@%p25 bra 	$L__BB479_15;
	add.s32 	%r55, %r63, %r16;
	ld.shared.u8 	%rs25, [%r55];
	setp.eq.s16 	%p27, %rs25, 0;
	@%p27 bra 	$L__BB479_15;
	add.s32 	%r56, %r63, %r17;
	ld.shared.u8 	%rs26, [%r56];
	setp.eq.s16 	%p29, %rs26, 0;
	@%p29 bra 	$L__BB479_15;
	add.s32 	%r57, %r63, %r18;
	ld.shared.u8 	%rs27, [%r57];
	setp.eq.s16 	%p31, %rs27, 0;
	@%p31 bra 	$L__BB479_15;
	add.s32 	%r58, %r63, %r12;
	ld.shared.u8 	%rs28, [%r58];
	setp.ne.s16 	%p53, %rs28, 0;
$L__BB479_15:
	selp.u16 	%rs48, 1, 0, %p53;
	add.s32 	%r65, %r65, 8;
	add.s32 	%r64, %r64, 8;
	add.s32 	%r63, %r63, %r12;
	setp.ne.s32 	%p32, %r65, 0;
	@%p32 bra 	$L__BB479_6;
	add.s32 	%r67, %r64, 1;
$L__BB479_17:
	setp.eq.s32 	%p33, %r10, 0;
	@%p33 bra 	$L__BB479_35;
	and.b32  	%r27, %r9, 3;
	setp.lt.u32 	%p34, %r10, 4;
	@%p34 bra 	$L__BB479_25;
	and.b16  	%rs30, %rs48, 255;
	setp.eq.s16 	%p36, %rs30, 0;
	mov.pred 	%p54, 0;
	@%p36 bra 	$L__BB479_24;
	mad.lo.s32 	%r28, %r67, %r2, %r8;
	ld.shared.u8 	%rs31, [%r28];
	setp.eq.s16 	%p38, %rs31, 0;
	@%p38 bra 	$L__BB479_24;
	add.s32 	%r29, %r28, %r2;
	ld.shared.u8 	%rs32, [%r29];
	setp.eq.s16 	%p40, %rs32, 0;
	@%p40 bra 	$L__BB479_24;
	add.s32 	%r30, %r29, %r2;
	ld.shared.u8 	%rs33, [%r30];
	setp.eq.s16 	%p42, %rs33, 0;
	@%p42 bra 	$L__BB479_24;
	add.s32 	%r59, %r30, %r2;
	ld.shared.u8 	%rs34, [%r59];
	setp.ne.s16 	%p54, %rs34, 0;
$L__BB479_24:
	add.s32 	%r67, %r67, 4;
	selp.u16 	%rs48, 1, 0, %p54;
$L__BB479_25:
	setp.eq.s32 	%p43, %r27, 0;
	@%p43 bra 	$L__BB479_35;
	setp.eq.s32 	%p44, %r27, 1;
	@%p44 bra 	$L__BB479_31;
	and.b16  	%rs36, %rs48, 255;
	setp.eq.s16 	%p46, %rs36, 0;
	mov.pred 	%p55, 0;
	@%p46 bra 	$L__BB479_30;
	mad.lo.s32 	%r33, %r67, %r2, %r8;
	ld.shared.u8 	%rs37, [%r33];
	setp.eq.s16 	%p48, %rs37, 0;
	@%p48 bra 	$L__BB479_30;
	add.s32 	%r60, %r33, %r2;
	ld.shared.u8 	%rs38, [%r60];
	setp.ne.s16 	%p55, %rs38, 0;
$L__BB479_30:
	add.s32 	%r67, %r67, 2;
	selp.u16 	%rs48, 1, 0, %p55;
$L__BB479_31:
	and.b32  	%r61, %r9, 1;
	setp.eq.b32 	%p49, %r61, 1;
	not.pred 	%p50, %p49;
	@%p50 bra 	$L__BB479_35;
	and.b16  	%rs39, %rs48, 255;
	setp.eq.s16 	%p52, %rs39, 0;
	mov.pred 	%p56, 0;
	@%p52 bra 	$L__BB479_34;
	mad.lo.s32 	%r62, %r67, %r2, %r8;
	ld.shared.u8 	%rs40, [%r62];
	setp.ne.s16 	%p56, %rs40, 0;
$L__BB479_34:
	selp.u16 	%rs48, 1, 0, %p56;
$L__BB479_35:
	st.shared.u8 	[%r8], %rs48;
$L__BB479_36:
	cvt.u64.u32 	%rd11, %r4;
	mad.lo.s64 	%rd12, %rd4, %rd11, %rd1;
	cvta.to.global.u64 	%rd13, %rd2;
	add.s64 	%rd14, %rd13, %rd12;
	st.global.u8 	[%rd14], %rs48;
$L__BB479_37:
	ret;

}
	// .globl	contiguous_all_i16
.visible .entry contiguous_all_i16(
	.param .u64 .ptr .align 1 contiguous_all_i16_param_0,
	.param .u64 .ptr .align 1 contiguous_all_i16_param_1,
	.param .u64 contiguous_all_i16_param_2
)
{
	.reg .pred 	%p<49>;
	.reg .b16 	%rs<29>;
	.reg .b32 	%r<14>;
	.reg .b64 	%rd<16>;

	ld.param.u64 	%rd4, [contiguous_all_i16_param_0];
	ld.param.u64 	%rd6, [contiguous_all_i16_param_1];
	ld.param.u64 	%rd5, [contiguous_all_i16_param_2];
	cvta.to.global.u64 	%rd1, %rd6;
	mov.u32 	%r1, %tid.x;
	mov.u32 	%r2, %ctaid.x;
	mov.u32 	%r13, %ntid.x;
	mul.lo.s32 	%r8, %r2, %r13;
	shl.b32 	%r9, %r8, 1;
	add.s32 	%r4, %r9, %r1;
	mov.u32 	%r10, allsdata_i16;
	add.s32 	%r5, %r10, %r1;
	mov.b16 	%rs1, 1;
	st.shared.u8 	[%r5], %rs1;
	add.s32 	%r11, %r4, %r13;
	cvt.u64.u32 	%rd2, %r11;
	setp.le.u64 	%p17, %rd5, %rd2;
	@%p17 bra 	$L__BB480_4;
	mul.wide.u32 	%rd9, %r4, 2;
	add.s64 	%rd10, %rd1, %rd9;
	ld.global.u16 	%rs4, [%rd10];
	setp.eq.s16 	%p21, %rs4, 0;
	mov.pred 	%p41, 0;
	@%p21 bra 	$L__BB480_3;
	shl.b64 	%rd11, %rd2, 1;
	add.s64 	%rd12, %rd1, %rd11;
	ld.global.u16 	%rs5, [%rd12];
	setp.ne.s16 	%p41, %rs5, 0;
$L__BB480_3:
	selp.u16 	%rs6, 1, 0, %p41;
	st.shared.u8 	[%r5], %rs6;
	bra.uni 	$L__BB480_6;
$L__BB480_4:
	cvt.u64.u32 	%rd3, %r4;
	setp.le.u64 	%p18, %rd5, %rd3;
	@%p18 bra 	$L__BB480_6;
	shl.b64 	%rd7, %rd3, 1;
	add.s64 	%rd8, %rd1, %rd7;
	ld.global.u16 	%rs2, [%rd8];
	setp.ne.s16 	%p19, %rs2, 0;
	selp.u16 	%rs3, 1, 0, %p19;
	st.shared.u8 	[%r5], %rs3;
$L__BB480_6:
	bar.sync 	0;
	setp.lt.u32 	%p22, %r13, 66;
	@%p22 bra 	$L__BB480_12;
$L__BB480_7:
	shr.u32 	%r7, %r13, 1;
	setp.ge.u32 	%p23, %r1, %r7;
	@%p23 bra 	$L__BB480_11;
	ld.shared.u8 	%rs7, [%r5];
	setp.eq.s16 	%p25, %rs7, 0;
	mov.pred 	%p42, 0;
	@%p25 bra 	$L__BB480_10;
	add.s32 	%r12, %r5, %r7;
	ld.shared.u8 	%rs8, [%r12];
	setp.ne.s16 	%p42, %rs8, 0;
$L__BB480_10:
	selp.u16 	%rs9, 1, 0, %p42;
	st.shared.u8 	[%r5], %rs9;
$L__BB480_11:
	bar.sync 	0;
	setp.gt.u32 	%p26, %r13, 131;
	mov.u32 	%r13, %r7;
	@%p26 bra 	$L__BB480_7;
$L__BB480_12:
	setp.gt.u32 	%p27, %r1, 31;
	@%p27 bra 	$L__BB480_27;
	ld.volatile.shared.u8 	%rs10, [%r5];
	setp.eq.s16 	%p29, %rs10, 0;
	mov.pred 	%p43, 0;
	@%p29 bra 	$L__BB480_15;
	ld.volatile.shared.u8 	%rs11, [%r5+32];
	setp.ne.s16 	%p43, %rs11, 0;
$L__BB480_15:
	selp.u16 	%rs12, 1, 0, %p43;
	st.volatile.shared.u8 	[%r5], %rs12;
	ld.volatile.shared.u8 	%rs13, [%r5];
	setp.eq.s16 	%p31, %rs13, 0;
	mov.pred 	%p44, 0;
	@%p31 bra 	$L__BB480_17;
	ld.volatile.shared.u8 	%rs14, [%r5+16];
	setp.ne.s16 	%p44, %rs14, 0;
$L__BB480_17:
	selp.u16 	%rs15, 1, 0, %p44;
	st.volatile.shared.u8 	[%r5], %rs15;
	ld.volatile.shared.u8 	%rs16, [%r5];
	setp.eq.s16 	%p33, %rs16, 0;
	mov.pred 	%p45, 0;
	@%p33 bra 	$L__BB480_19;
	ld.volatile.shared.u8 	%rs17, [%r5+8];
	setp.ne.s16 	%p45, %rs17, 0;
$L__BB480_19:
	selp.u16 	%rs18, 1, 0, %p45;
	st.volatile.shared.u8 	[%r5], %rs18;
	ld.volatile.shared.u8 	%rs19, [%r5];
	setp.eq.s16 	%p35, %rs19, 0;
	mov.pred 	%p46, 0;
	@%p35 bra 	$L__BB480_21;
	ld.volatile.shared.u8 	%rs20, [%r5+4];
	setp.ne.s16 	%p46, %rs20, 0;
$L__BB480_21:
	selp.u16 	%rs21, 1, 0, %p46;
	st.volatile.shared.u8 	[%r5], %rs21;
	ld.volatile.shared.u8 	%rs22, [%r5];
	setp.eq.s16 	%p37, %rs22, 0;
	mov.pred 	%p47, 0;
	@%p37 bra 	$L__BB480_23;
	ld.volatile.shared.u8 	%rs23, [%r5+2];
	setp.ne.s16 	%p47, %rs23, 0;
$L__BB480_23:
	selp.u16 	%rs24, 1, 0, %p47;
	st.volatile.shared.u8 	[%r5], %rs24;
	ld.volatile.shared.u8 	%rs25, [%r5];
	setp.eq.s16 	%p39, %rs25, 0;
	mov.pred 	%p48, 0;
	@%p39 bra 	$L__BB480_25;
	ld.volatile.shared.u8 	%rs26, [%r5+1];
	setp.ne.s16 	%p48, %rs26, 0;
$L__BB480_25:
	selp.u16 	%rs27, 1, 0, %p48;
	st.volatile.shared.u8 	[%r5], %rs27;
	setp.ne.s32 	%p40, %r1, 0;
	@%p40 bra 	$L__BB480_27;
	ld.shared.u8 	%rs28, [allsdata_i16];
	cvt.u64.u32 	%rd13, %r2;
	cvta.to.global.u64 	%rd14, %rd4;
	add.s64 	%rd15, %rd14, %rd13;
	st.global.u8 	[%rd15], %rs28;
$L__BB480_27:
	ret;

}
	// .globl	uncontiguous_all_i16
.visible .entry uncontiguous_all_i16(
	.param .u64 .ptr .align 1 uncontiguous_all_i16_param_0,
	.param .u64 .ptr .align 1 uncontiguous_all_i16_param_1,
	.param .u64 .ptr .align 1 uncontiguous_all_i16_param_2,
	.param .u64 .ptr .align 1 uncontiguous_all_i16_param_3,
	.param .u64 uncontiguous_all_i16_param_4,
	.param .u64 uncontiguous_all_i16_param_5
)
{
	.reg .pred 	%p<94>;
	.reg .b16 	%rs<29>;
	.reg .b32 	%r<210>;
	.reg .b64 	%rd<558>;

	ld.param.u64 	%rd260, [uncontiguous_all_i16_param_0];
	ld.param.u64 	%rd263, [uncontiguous_all_i16_param_1];
	ld.param.u64 	%rd264, [uncontiguous_all_i16_param_2];
	ld.param.u64 	%rd265, [uncontiguous_all_i16_param_3];
	ld.param.u64 	%rd261, [uncontiguous_all_i16_param_4];
	ld.param.u64 	%rd262, [uncontiguous_all_i16_param_5];
	cvta.to.global.u64 	%rd1, %rd265;
	cvta.to.global.u64 	%rd2, %rd264;
	cvta.to.global.u64 	%rd3, %rd263;
	mov.u32 	%r1, %tid.x;
	mov.u32 	%r2, %ctaid.x;
	mov.u32 	%r209, %ntid.x;
	mul.lo.s32 	%r52, %r2, %r209;
	shl.b32 	%r53, %r52, 1;
	add.s32 	%r4, %r53, %r1;
	mov.u32 	%r54, allsdata_i16;
	add.s32 	%r5, %r54, %r1;
	mov.b16 	%rs1, 1;
	st.shared.u8 	[%r5], %rs1;
	add.s32 	%r55, %r4, %r209;
	cvt.u64.u32 	%rd511, %r55;
	setp.le.u64 	%p17, %rd262, %rd511;
	@%p17 bra 	$L__BB481_56;
	cvt.u32.u64 	%r6, %rd261;
	add.s32 	%r203, %r6, -1;
	setp.lt.s32 	%p44, %r203, 0;
	mov.b64 	%rd515, 0;
	mov.u64 	%rd516, %rd515;
	@%p44 bra 	$L__BB481_53;
	cvt.u64.u32 	%rd512, %r4;
	setp.lt.u32 	%p45, %r203, 3;
	mov.b64 	%rd516, 0;
	mov.u64 	%rd515, %rd516;
	@%p45 bra 	$L__BB481_30;
	add.s32 	%r201, %r6, -2;
	and.b32  	%r131, %r6, -4;
	neg.s32 	%r200, %r131;
	mov.b64 	%rd516, 0;
$L__BB481_4:
	.pragma "nounroll";
	add.s32 	%r12, %r201, 1;
	mul.wide.u32 	%rd397, %r12, 8;
	add.s64 	%rd398, %rd2, %rd397;
	ld.global.u64 	%rd10, [%rd398];
	or.b64  	%rd399, %rd512, %rd10;
	and.b64  	%rd400, %rd399, -4294967296;
	setp.ne.s64 	%p46, %rd400, 0;
	@%p46 bra 	$L__BB481_6;
	cvt.u32.u64 	%r132, %rd10;
	cvt.u32.u64 	%r133, %rd512;
	div.u32 	%r134, %r133, %r132;
	mul.lo.s32 	%r135, %r134, %r132;
	sub.s32 	%r136, %r133, %r135;
	cvt.u64.u32 	%rd477, %r134;
	cvt.u64.u32 	%rd478, %r136;
	bra.uni 	$L__BB481_7;
$L__BB481_6:
	div.s64 	%rd477, %rd512, %rd10;
	mul.lo.s64 	%rd401, %rd477, %rd10;
	sub.s64 	%rd478, %rd512, %rd401;
$L__BB481_7:
	mul.wide.u32 	%rd402, %r12, 8;
	add.s64 	%rd403, %rd1, %rd402;
	ld.global.u64 	%rd17, [%rd403];
	mad.lo.s64 	%rd18, %rd17, %rd478, %rd515;
	or.b64  	%rd404, %rd511, %rd10;
	and.b64  	%rd405, %rd404, -4294967296;
	setp.ne.s64 	%p47, %rd405, 0;
	@%p47 bra 	$L__BB481_9;
	cvt.u32.u64 	%r137, %rd10;
	cvt.u32.u64 	%r138, %rd511;
	div.u32 	%r139, %r138, %r137;
	mul.lo.s32 	%r140, %r139, %r137;
	sub.s32 	%r141, %r138, %r140;
	cvt.u64.u32 	%rd479, %r139;
	cvt.u64.u32 	%rd480, %r141;
	bra.uni 	$L__BB481_10;
$L__BB481_9:
	div.s64 	%rd479, %rd511, %rd10;
	mul.lo.s64 	%rd406, %rd479, %rd10;
	sub.s64 	%rd480, %rd511, %rd406;
$L__BB481_10:
	mad.lo.s64 	%rd25, %rd480, %rd17, %rd516;
	add.s32 	%r13, %r201, -2;
	mul.wide.u32 	%rd407, %r201, 8;
	add.s64 	%rd408, %rd2, %rd407;
	ld.global.u64 	%rd26, [%rd408];
	or.b64  	%rd409, %rd477, %rd26;
	and.b64  	%rd410, %rd409, -4294967296;
	setp.ne.s64 	%p48, %rd410, 0;
	@%p48 bra 	$L__BB481_12;
	cvt.u32.u64 	%r142, %rd26;
	cvt.u32.u64 	%r143, %rd477;
	div.u32 	%r144, %r143, %r142;
	mul.lo.s32 	%r145, %r144, %r142;
	sub.s32 	%r146, %r143, %r145;
	cvt.u64.u32 	%rd481, %r144;
	cvt.u64.u32 	%rd482, %r146;
	bra.uni 	$L__BB481_13;
$L__BB481_12:
	div.s64 	%rd481, %rd477, %rd26;
	mul.lo.s64 	%rd411, %rd481, %rd26;
	sub.s64 	%rd482, %rd477, %rd411;
$L__BB481_13:
	mul.wide.u32 	%rd412, %r201, 8;
	add.s64 	%rd413, %rd1, %rd412;
	ld.global.u64 	%rd33, [%rd413];
	mad.lo.s64 	%rd34, %rd33, %rd482, %rd18;
	or.b64  	%rd414, %rd479, %rd26;
	and.b64  	%rd415, %rd414, -4294967296;
	setp.ne.s64 	%p49, %rd415, 0;
	@%p49 bra 	$L__BB481_15;
	cvt.u32.u64 	%r147, %rd26;
	cvt.u32.u64 	%r148, %rd479;
	div.u32 	%r149, %r148, %r147;
	mul.lo.s32 	%r150, %r149, %r147;
	sub.s32 	%r151, %r148, %r150;
	cvt.u64.u32 	%rd483, %r149;
	cvt.u64.u32 	%rd484, %r151;
	bra.uni 	$L__BB481_16;
$L__BB481_15:
	div.s64 	%rd483, %rd479, %rd26;
	mul.lo.s64 	%rd416, %rd483, %rd26;
	sub.s64 	%rd484, %rd479, %rd416;
$L__BB481_16:
	mad.lo.s64 	%rd41, %rd484, %rd33, %rd25;
	add.s32 	%r14, %r201, -1;
	mul.wide.u32 	%rd417, %r14, 8;
	add.s64 	%rd418, %rd2, %rd417;
	ld.global.u64 	%rd42, [%rd418];
	or.b64  	%rd419, %rd481, %rd42;
	and.b64  	%rd420, %rd419, -4294967296;
	setp.ne.s64 	%p50, %rd420, 0;
	@%p50 bra 	$L__BB481_18;
	cvt.u32.u64 	%r152, %rd42;
	cvt.u32.u64 	%r153, %rd481;
	div.u32 	%r154, %r153, %r152;
	mul.lo.s32 	%r155, %r154, %r152;
	sub.s32 	%r156, %r153, %r155;
	cvt.u64.u32 	%rd485, %r154;
	cvt.u64.u32 	%rd486, %r156;
	bra.uni 	$L__BB481_19;
$L__BB481_18:
	div.s64 	%rd485, %rd481, %rd42;
	mul.lo.s64 	%rd421, %rd485, %rd42;
	sub.s64 	%rd486, %rd481, %rd421;
$L__BB481_19:
	mul.wide.u32 	%rd422, %r14, 8;
	add.s64 	%rd423, %rd1, %rd422;
	ld.global.u64 	%rd49, [%rd423];
	mad.lo.s64 	%rd50, %rd49, %rd486, %rd34;
	or.b64  	%rd424, %rd483, %rd42;
	and.b64  	%rd425, %rd424, -4294967296;
	setp.ne.s64 	%p51, %rd425, 0;
	@%p51 bra 	$L__BB481_21;
	cvt.u32.u64 	%r157, %rd42;
	cvt.u32.u64 	%r158, %rd483;
	div.u32 	%r159, %r158, %r157;
	mul.lo.s32 	%r160, %r159, %r157;
	sub.s32 	%r161, %r158, %r160;
	cvt.u64.u32 	%rd487, %r159;
	cvt.u64.u32 	%rd488, %r161;
	bra.uni 	$L__BB481_22;
$L__BB481_21:
	div.s64 	%rd487, %rd483, %rd42;
	mul.lo.s64 	%rd426, %rd487, %rd42;
	sub.s64 	%rd488, %rd483, %rd426;
$L__BB481_22:
	mad.lo.s64 	%rd57, %rd488, %rd49, %rd41;
	mul.wide.u32 	%rd427, %r13, 8;
	add.s64 	%rd428, %rd2, %rd427;
	ld.global.u64 	%rd58, [%rd428];
	or.b64  	%rd429, %rd485, %rd58;
	and.b64  	%rd430, %rd429, -4294967296;
	setp.ne.s64 	%p52, %rd430, 0;
	@%p52 bra 	$L__BB481_24;
	cvt.u32.u64 	%r162, %rd58;
	cvt.u32.u64 	%r163, %rd485;
	div.u32 	%r164, %r163, %r162;
	mul.lo.s32 	%r165, %r164, %r162;
	sub.s32 	%r166, %r163, %r165;
	cvt.u64.u32 	%rd512, %r164;
	cvt.u64.u32 	%rd490, %r166;
	bra.uni 	$L__BB481_25;
$L__BB481_24:
	div.s64 	%rd512, %rd485, %rd58;
	mul.lo.s64 	%rd431, %rd512, %rd58;
	sub.s64 	%rd490, %rd485, %rd431;
$L__BB481_25:
	mul.wide.u32 	%rd432, %r13, 8;
	add.s64 	%rd433, %rd1, %rd432;
	ld.global.u64 	%rd65, [%rd433];
	mad.lo.s64 	%rd515, %rd65, %rd490, %rd50;
	or.b64  	%rd434, %rd487, %rd58;
	and.b64  	%rd435, %rd434, -4294967296;
	setp.ne.s64 	%p53, %rd435, 0;
	@%p53 bra 	$L__BB481_27;
	cvt.u32.u64 	%r167, %rd58;
	cvt.u32.u64 	%r168, %rd487;
	div.u32 	%r169, %r168, %r167;
	mul.lo.s32 	%r170, %r169, %r167;
	sub.s32 	%r171, %r168, %r170;
	cvt.u64.u32 	%rd511, %r169;
	cvt.u64.u32 	%rd492, %r171;
	bra.uni 	$L__BB481_28;
$L__BB481_27:
	div.s64 	%rd511, %rd487, %rd58;
	mul.lo.s64 	%rd436, %rd511, %rd58;
	sub.s64 	%rd492, %rd487, %rd436;
$L__BB481_28:
	mad.lo.s64 	%rd516, %rd492, %rd65, %rd57;
	add.s32 	%r201, %r201, -4;
	add.s32 	%r200, %r200, 4;
	setp.ne.s32 	%p54, %r200, 0;
	@%p54 bra 	$L__BB481_4;
	add.s32 	%r203, %r201, 1;
$L__BB481_30:
	and.b32  	%r19, %r6, 3;
	setp.eq.s32 	%p55, %r19, 0;
	@%p55 bra 	$L__BB481_53;
	setp.eq.s32 	%p56, %r19, 1;
	@%p56 bra 	$L__BB481_45;
	mul.wide.u32 	%rd438, %r203, 8;
	add.s64 	%rd439, %rd2, %rd438;
	ld.global.u64 	%rd80, [%rd439];
	or.b64  	%rd440, %rd512, %rd80;
	and.b64  	%rd441, %rd440, -4294967296;
	setp.ne.s64 	%p57, %rd441, 0;
	@%p57 bra 	$L__BB481_34;
	cvt.u32.u64 	%r172, %rd80;
	cvt.u32.u64 	%r173, %rd512;
	div.u32 	%r174, %r173, %r172;
	mul.lo.s32 	%r175, %r174, %r172;
	sub.s32 	%r176, %r173, %r175;
	cvt.u64.u32 	%rd499, %r174;
	cvt.u64.u32 	%rd500, %r176;
	bra.uni 	$L__BB481_35;
$L__BB481_34:
	div.s64 	%rd499, %rd512, %rd80;
	mul.lo.s64 	%rd442, %rd499, %rd80;
	sub.s64 	%rd500, %rd512, %rd442;
$L__BB481_35:
	add.s64 	%rd444, %rd1, %rd438;
	ld.global.u64 	%rd87, [%rd444];
	mad.lo.s64 	%rd88, %rd87, %rd500, %rd515;
	or.b64  	%rd445, %rd511, %rd80;
	and.b64  	%rd446, %rd445, -4294967296;
	setp.ne.s64 	%p58, %rd446, 0;
	@%p58 bra 	$L__BB481_37;
	cvt.u32.u64 	%r177, %rd80;
	cvt.u32.u64 	%r178, %rd511;
	div.u32 	%r179, %r178, %r177;
	mul.lo.s32 	%r180, %r179, %r177;
	sub.s32 	%r181, %r178, %r180;
	cvt.u64.u32 	%rd501, %r179;
	cvt.u64.u32 	%rd502, %r181;
	bra.uni 	$L__BB481_38;
$L__BB481_37:
	div.s64 	%rd501, %rd511, %rd80;
	mul.lo.s64 	%rd447, %rd501, %rd80;
	sub.s64 	%rd502, %rd511, %rd447;
$L__BB481_38:
	mad.lo.s64 	%rd95, %rd502, %rd87, %rd516;
	add.s32 	%r20, %r203, -1;
	mul.wide.u32 	%rd448, %r20, 8;
	add.s64 	%rd449, %rd2, %rd448;
	ld.global.u64 	%rd96, [%rd449];
	or.b64  	%rd450, %rd499, %rd96;
	and.b64  	%rd451, %rd450, -4294967296;
	setp.ne.s64 	%p59, %rd451, 0;
	@%p59 bra 	$L__BB481_40;
	cvt.u32.u64 	%r182, %rd96;
	cvt.u32.u64 	%r183, %rd499;
	div.u32 	%r184, %r183, %r182;
	mul.lo.s32 	%r185, %r184, %r182;
	sub.s32 	%r186, %r183, %r185;
	cvt.u64.u32 	%rd512, %r184;
	cvt.u64.u32 	%rd504, %r186;
	bra.uni 	$L__BB481_41;
$L__BB481_40:
	div.s64 	%rd512, %rd499, %rd96;
	mul.lo.s64 	%rd452, %rd512, %rd96;
	sub.s64 	%rd504, %rd499, %rd452;
$L__BB481_41:
	add.s64 	%rd454, %rd1, %rd448;
	ld.global.u64 	%rd103, [%rd454];
	mad.lo.s64 	%rd515, %rd103, %rd504, %rd88;
	or.b64  	%rd455, %rd501, %rd96;
	and.b64  	%rd456, %rd455, -4294967296;
	setp.ne.s64 	%p60, %rd456, 0;
	@%p60 bra 	$L__BB481_43;
	cvt.u32.u64 	%r187, %rd96;
	cvt.u32.u64 	%r188, %rd501;
	div.u32 	%r189, %r188, %r187;
	mul.lo.s32 	%r190, %r189, %r187;
	sub.s32 	%r191, %r188, %r190;
	cvt.u64.u32 	%rd511, %r189;
	cvt.u64.u32 	%rd506, %r191;
	bra.uni 	$L__BB481_44;
$L__BB481_43:
	div.s64 	%rd511, %rd501, %rd96;
	mul.lo.s64 	%rd457, %rd511, %rd96;
	sub.s64 	%rd506, %rd501, %rd457;
$L__BB481_44:
	mad.lo.s64 	%rd516, %rd506, %rd103, %rd95;
	add.s32 	%r203, %r203, -2;
$L__BB481_45:
	and.b32  	%r192, %r6, 1;
	setp.eq.b32 	%p61, %r192, 1;
	not.pred 	%p62, %p61;
	@%p62 bra 	$L__BB481_53;
	mul.wide.u32 	%rd458, %r203, 8;
	add.s64 	%rd459, %rd2, %rd458;
	ld.global.u64 	%rd118, [%rd459];
	or.b64  	%rd460, %rd512, %rd118;
	and.b64  	%rd461, %rd460, -4294967296;
	setp.ne.s64 	%p63, %rd461, 0;
	@%p63 bra 	$L__BB481_48;
	cvt.u32.u64 	%r193, %rd118;
	cvt.u32.u64 	%r194, %rd512;
	rem.u32 	%r195, %r194, %r193;
	cvt.u64.u32 	%rd513, %r195;
	bra.uni 	$L__BB481_49;
$L__BB481_48:
	rem.s64 	%rd513, %rd512, %rd118;
$L__BB481_49:
	add.s64 	%rd463, %rd1, %rd458;
	ld.global.u64 	%rd122, [%rd463];
	mad.lo.s64 	%rd515, %rd122, %rd513, %rd515;
	or.b64  	%rd464, %rd511, %rd118;
	and.b64  	%rd465, %rd464, -4294967296;
	setp.ne.s64 	%p64, %rd465, 0;
	@%p64 bra 	$L__BB481_51;
	cvt.u32.u64 	%r196, %rd118;
	cvt.u32.u64 	%r197, %rd511;
	rem.u32 	%r198, %r197, %r196;
	cvt.u64.u32 	%rd514, %r198;
	bra.uni 	$L__BB481_52;
$L__BB481_51:
	rem.s64 	%rd514, %rd511, %rd118;
$L__BB481_52:
	mad.lo.s64 	%rd516, %rd514, %rd122, %rd516;
$L__BB481_53:
	shl.b64 	%rd466, %rd515, 1;
	add.s64 	%rd467, %rd3, %rd466;
	ld.global.u16 	%rs4, [%rd467];
	setp.eq.s16 	%p66, %rs4, 0;
	mov.pred 	%p86, 0;
	@%p66 bra 	$L__BB481_55;
	shl.b64 	%rd468, %rd516, 1;
	add.s64 	%rd469, %rd3, %rd468;
	ld.global.u16 	%rs5, [%rd469];
	setp.ne.s16 	%p86, %rs5, 0;
$L__BB481_55:
	selp.u16 	%rs6, 1, 0, %p86;
	st.shared.u8 	[%r5], %rs6;
	bra.uni 	$L__BB481_116;
$L__BB481_56:
	cvt.u64.u32 	%rd548, %r4;
	setp.le.u64 	%p18, %rd262, %rd548;
	@%p18 bra 	$L__BB481_116;
	cvt.u32.u64 	%r23, %rd261;
	add.s32 	%r207, %r23, -1;
	setp.lt.s32 	%p19, %r207, 0;
	mov.b64 	%rd557, 0;
	@%p19 bra 	$L__BB481_115;
	and.b32  	%r25, %r23, 7;
	setp.lt.u32 	%p20, %r207, 7;
	mov.b64 	%rd557, 0;
	@%p20 bra 	$L__BB481_86;
	add.s32 	%r205, %r23, -4;
	and.b32  	%r56, %r23, -8;
	neg.s32 	%r204, %r56;
	mov.b64 	%rd557, 0;
$L__BB481_60:
	.pragma "nounroll";
	add.s32 	%r30, %r205, 3;
	mul.wide.u32 	%rd270, %r30, 8;
	add.s64 	%rd271, %rd2, %rd270;
	ld.global.u64 	%rd133, [%rd271];
	or.b64  	%rd272, %rd548, %rd133;
	and.b64  	%rd273, %rd272, -4294967296;
	setp.ne.s64 	%p21, %rd273, 0;
	@%p21 bra 	$L__BB481_62;
	cvt.u32.u64 	%r57, %rd133;
	cvt.u32.u64 	%r58, %rd548;
	div.u32 	%r59, %r58, %r57;
	mul.lo.s32 	%r60, %r59, %r57;
	sub.s32 	%r61, %r58, %r60;
	cvt.u64.u32 	%rd519, %r59;
	cvt.u64.u32 	%rd520, %r61;
	bra.uni 	$L__BB481_63;
$L__BB481_62:
	div.s64 	%rd519, %rd548, %rd133;
	mul.lo.s64 	%rd274, %rd519, %rd133;
	sub.s64 	%rd520, %rd548, %rd274;
$L__BB481_63:
	add.s64 	%rd276, %rd1, %rd270;
	ld.global.u64 	%rd277, [%rd276];
	mad.lo.s64 	%rd140, %rd277, %rd520, %rd557;
	add.s32 	%r31, %r205, 2;
	mul.wide.u32 	%rd278, %r31, 8;
	add.s64 	%rd279, %rd2, %rd278;
	ld.global.u64 	%rd141, [%rd279];
	or.b64  	%rd280, %rd519, %rd141;
	and.b64  	%rd281, %rd280, -4294967296;
	setp.ne.s64 	%p22, %rd281, 0;
	@%p22 bra 	$L__BB481_65;
	cvt.u32.u64 	%r62, %rd141;
	cvt.u32.u64 	%r63, %rd519;
	div.u32 	%r64, %r63, %r62;
	mul.lo.s32 	%r65, %r64, %r62;
	sub.s32 	%r66, %r63, %r65;
	cvt.u64.u32 	%rd521, %r64;
	cvt.u64.u32 	%rd522, %r66;
	bra.uni 	$L__BB481_66;
$L__BB481_65:
	div.s64 	%rd521, %rd519, %rd141;
	mul.lo.s64 	%rd282, %rd521, %rd141;
	sub.s64 	%rd522, %rd519, %rd282;
$L__BB481_66:
	add.s64 	%rd284, %rd1, %rd278;
	ld.global.u64 	%rd285, [%rd284];
	mad.lo.s64 	%rd148, %rd285, %rd522, %rd140;
	add.s32 	%r32, %r205, 1;
	mul.wide.u32 	%rd286, %r32, 8;
	add.s64 	%rd287, %rd2, %rd286;
	ld.global.u64 	%rd149, [%rd287];
	or.b64  	%rd288, %rd521, %rd149;
	and.b64  	%rd289, %rd288, -4294967296;
	setp.ne.s64 	%p23, %rd289, 0;
	@%p23 bra 	$L__BB481_68;
	cvt.u32.u64 	%r67, %rd149;
	cvt.u32.u64 	%r68, %rd521;
	div.u32 	%r69, %r68, %r67;
	mul.lo.s32 	%r70, %r69, %r67;
	sub.s32 	%r71, %r68, %r70;
	cvt.u64.u32 	%rd523, %r69;
	cvt.u64.u32 	%rd524, %r71;
	bra.uni 	$L__BB481_69;
$L__BB481_68:
	div.s64 	%rd523, %rd521, %rd149;
	mul.lo.s64 	%rd290, %rd523, %rd149;
	sub.s64 	%rd524, %rd521, %rd290;
$L__BB481_69:
	add.s64 	%rd292, %rd1, %rd286;
	ld.global.u64 	%rd293, [%rd292];
	mad.lo.s64 	%rd156, %rd293, %rd524, %rd148;
	add.s32 	%r33, %r205, -4;
	mul.wide.u32 	%rd294, %r205, 8;
	add.s64 	%rd295, %rd2, %rd294;
	ld.global.u64 	%rd157, [%rd295];
	or.b64  	%rd296, %rd523, %rd157;
	and.b64  	%rd297, %rd296, -4294967296;
	setp.ne.s64 	%p24, %rd297, 0;
	@%p24 bra 	$L__BB481_71;
	cvt.u32.u64 	%r72, %rd157;
	cvt.u32.u64 	%r73, %rd523;
	div.u32 	%r74, %r73, %r72;
	mul.lo.s32 	%r75, %r74, %r72;
	sub.s32 	%r76, %r73, %r75;
	cvt.u64.u32 	%rd525, %r74;
	cvt.u64.u32 	%rd526, %r76;
	bra.uni 	$L__BB481_72;
$L__BB481_71:
	div.s64 	%rd525, %rd523, %rd157;
	mul.lo.s64 	%rd298, %rd525, %rd157;
	sub.s64 	%rd526, %rd523, %rd298;
$L__BB481_72:
	add.s64 	%rd300, %rd1, %rd294;
	ld.global.u64 	%rd301, [%rd300];
	mad.lo.s64 	%rd164, %rd301, %rd526, %rd156;
	add.s32 	%r34, %r205, -1;
	mul.wide.u32 	%rd302, %r34, 8;
	add.s64 	%rd303, %rd2, %rd302;
	ld.global.u64 	%rd165, [%rd303];
	or.b64  	%rd304, %rd525, %rd165;
	and.b64  	%rd305, %rd304, -4294967296;
	setp.ne.s64 	%p25, %rd305, 0;
	@%p25 bra 	$L__BB481_74;
	cvt.u32.u64 	%r77, %rd165;
	cvt.u32.u64 	%r78, %rd525;
	div.u32 	%r79, %r78, %r77;
	mul.lo.s32 	%r80, %r79, %r77;
	sub.s32 	%r81, %r78, %r80;
	cvt.u64.u32 	%rd527, %r79;
	cvt.u64.u32 	%rd528, %r81;
	bra.uni 	$L__BB481_75;
$L__BB481_74:
	div.s64 	%rd527, %rd525, %rd165;
	mul.lo.s64 	%rd306, %rd527, %rd165;
	sub.s64 	%rd528, %rd525, %rd306;
$L__BB481_75:
	add.s64 	%rd308, %rd1, %rd302;
	ld.global.u64 	%rd309, [%rd308];
	mad.lo.s64 	%rd172, %rd309, %rd528, %rd164;
	add.s32 	%r35, %r205, -2;
	mul.wide.u32 	%rd310, %r35, 8;
	add.s64 	%rd311, %rd2, %rd310;
	ld.global.u64 	%rd173, [%rd311];
	or.b64  	%rd312, %rd527, %rd173;
	and.b64  	%rd313, %rd312, -4294967296;
	setp.ne.s64 	%p26, %rd313, 0;
	@%p26 bra 	$L__BB481_77;
	cvt.u32.u64 	%r82, %rd173;
	cvt.u32.u64 	%r83, %rd527;
	div.u32 	%r84, %r83, %r82;
	mul.lo.s32 	%r85, %r84, %r82;
	sub.s32 	%r86, %r83, %r85;
	cvt.u64.u32 	%rd529, %r84;
	cvt.u64.u32 	%rd530, %r86;
	bra.uni 	$L__BB481_78;
$L__BB481_77:
	div.s64 	%rd529, %rd527, %rd173;
	mul.lo.s64 	%rd314, %rd529, %rd173;
	sub.s64 	%rd530, %rd527, %rd314;
$L__BB481_78:
	add.s64 	%rd316, %rd1, %rd310;
	ld.global.u64 	%rd317, [%rd316];
	mad.lo.s64 	%rd180, %rd317, %rd530, %rd172;
	add.s32 	%r36, %r205, -3;
	mul.wide.u32 	%rd318, %r36, 8;
	add.s64 	%rd319, %rd2, %rd318;
	ld.global.u64 	%rd181, [%rd319];
	or.b64  	%rd320, %rd529, %rd181;
	and.b64  	%rd321, %rd320, -4294967296;
	setp.ne.s64 	%p27, %rd321, 0;
	@%p27 bra 	$L__BB481_80;
	cvt.u32.u64 	%r87, %rd181;
	cvt.u32.u64 	%r88, %rd529;
	div.u32 	%r89, %r88, %r87;
	mul.lo.s32 	%r90, %r89, %r87;
	sub.s32 	%r91, %r88, %r90;
	cvt.u64.u32 	%rd531, %r89;
	cvt.u64.u32 	%rd532, %r91;
	bra.uni 	$L__BB481_81;
$L__BB481_80:
	div.s64 	%rd531, %rd529, %rd181;
	mul.lo.s64 	%rd322, %rd531, %rd181;
	sub.s64 	%rd532, %rd529, %rd322;
$L__BB481_81:
	add.s64 	%rd324, %rd1, %rd318;
	ld.global.u64 	%rd325, [%rd324];
	mad.lo.s64 	%rd188, %rd325, %rd532, %rd180;
	mul.wide.u32 	%rd326, %r33, 8;
	add.s64 	%rd327, %rd2, %rd326;
	ld.global.u64 	%rd189, [%rd327];
	or.b64  	%rd328, %rd531, %rd189;
	and.b64  	%rd329, %rd328, -4294967296;
	setp.ne.s64 	%p28, %rd329, 0;
	@%p28 bra 	$L__BB481_83;
	cvt.u32.u64 	%r92, %rd189;
	cvt.u32.u64 	%r93, %rd531;
	div.u32 	%r94, %r93, %r92;
	mul.lo.s32 	%r95, %r94, %r92;
	sub.s32 	%r96, %r93, %r95;
	cvt.u64.u32 	%rd548, %r94;
	cvt.u64.u32 	%rd534, %r96;
	bra.uni 	$L__BB481_84;
$L__BB481_83:
	div.s64 	%rd548, %rd531, %rd189;
	mul.lo.s64 	%rd330, %rd548, %rd189;
	sub.s64 	%rd534, %rd531, %rd330;
$L__BB481_84:
	add.s64 	%rd332, %rd1, %rd326;
	ld.global.u64 	%rd333, [%rd332];
	mad.lo.s64 	%rd557, %rd333, %rd534, %rd188;
	add.s32 	%r205, %r205, -8;
	add.s32 	%r204, %r204, 8;
	setp.ne.s32 	%p29, %r204, 0;
	@%p29 bra 	$L__BB481_60;
	add.s32 	%r207, %r205, 3;
$L__BB481_86:
	setp.eq.s32 	%p30, %r25, 0;
	@%p30 bra 	$L__BB481_115;
	and.b32  	%r41, %r23, 3;
	setp.lt.u32 	%p31, %r25, 4;
	@%p31 bra 	$L__BB481_101;
	mul.wide.u32 	%rd335, %r207, 8;
	add.s64 	%rd336, %rd2, %rd335;
	ld.global.u64 	%rd200, [%rd336];
	or.b64  	%rd337, %rd548, %rd200;
	and.b64  	%rd338, %rd337, -4294967296;
	setp.ne.s64 	%p32, %rd338, 0;
	@%p32 bra 	$L__BB481_90;
	cvt.u32.u64 	%r97, %rd200;
	cvt.u32.u64 	%r98, %rd548;
	div.u32 	%r99, %r98, %r97;
	mul.lo.s32 	%r100, %r99, %r97;
	sub.s32 	%r101, %r98, %r100;
	cvt.u64.u32 	%rd538, %r99;
	cvt.u64.u32 	%rd539, %r101;
	bra.uni 	$L__BB481_91;
$L__BB481_90:
	div.s64 	%rd538, %rd548, %rd200;
	mul.lo.s64 	%rd339, %rd538, %rd200;
	sub.s64 	%rd539, %rd548, %rd339;
$L__BB481_91:
	add.s64 	%rd341, %rd1, %rd335;
	ld.global.u64 	%rd342, [%rd341];
	mad.lo.s64 	%rd207, %rd342, %rd539, %rd557;
	add.s32 	%r42, %r207, -1;
	mul.wide.u32 	%rd343, %r42, 8;
	add.s64 	%rd344, %rd2, %rd343;
	ld.global.u64 	%rd208, [%rd344];
	or.b64  	%rd345, %rd538, %rd208;
	and.b64  	%rd346, %rd345, -4294967296;
	setp.ne.s64 	%p33, %rd346, 0;
	@%p33 bra 	$L__BB481_93;
	cvt.u32.u64 	%r102, %rd208;
	cvt.u32.u64 	%r103, %rd538;
	div.u32 	%r104, %r103, %r102;
	mul.lo.s32 	%r105, %r104, %r102;
	sub.s32 	%r106, %r103, %r105;
	cvt.u64.u32 	%rd540, %r104;
	cvt.u64.u32 	%rd541, %r106;
	bra.uni 	$L__BB481_94;
$L__BB481_93:
	div.s64 	%rd540, %rd538, %rd208;
	mul.lo.s64 	%rd347, %rd540, %rd208;
	sub.s64 	%rd541, %rd538, %rd347;
$L__BB481_94:
	add.s64 	%rd349, %rd1, %rd343;
	ld.global.u64 	%rd350, [%rd349];
	mad.lo.s64 	%rd215, %rd350, %rd541, %rd207;
	add.s32 	%r43, %r207, -2;
	mul.wide.u32 	%rd351, %r43, 8;
	add.s64 	%rd352, %rd2, %rd351;
	ld.global.u64 	%rd216, [%rd352];
	or.b64  	%rd353, %rd540, %rd216;
	and.b64  	%rd354, %rd353, -4294967296;
	setp.ne.s64 	%p34, %rd354, 0;
	@%p34 bra 	$L__BB481_96;
	cvt.u32.u64 	%r107, %rd216;
	cvt.u32.u64 	%r108, %rd540;
	div.u32 	%r109, %r108, %r107;
	mul.lo.s32 	%r110, %r109, %r107;
	sub.s32 	%r111, %r108, %r110;
	cvt.u64.u32 	%rd542, %r109;
	cvt.u64.u32 	%rd543, %r111;
	bra.uni 	$L__BB481_97;
$L__BB481_96:
	div.s64 	%rd542, %rd540, %rd216;
	mul.lo.s64 	%rd355, %rd542, %rd216;
	sub.s64 	%rd543, %rd540, %rd355;
$L__BB481_97:
	add.s64 	%rd357, %rd1, %rd351;
	ld.global.u64 	%rd358, [%rd357];
	mad.lo.s64 	%rd223, %rd358, %rd543, %rd215;
	add.s32 	%r44, %r207, -3;
	mul.wide.u32 	%rd359, %r44, 8;
	add.s64 	%rd360, %rd2, %rd359;
	ld.global.u64 	%rd224, [%rd360];
	or.b64  	%rd361, %rd542, %rd224;
	and.b64  	%rd362, %rd361, -4294967296;
	setp.ne.s64 	%p35, %rd362, 0;
	@%p35 bra 	$L__BB481_99;
	cvt.u32.u64 	%r112, %rd224;
	cvt.u32.u64 	%r113, %rd542;
	div.u32 	%r114, %r113, %r112;
	mul.lo.s32 	%r115, %r114, %r112;
	sub.s32 	%r116, %r113, %r115;
	cvt.u64.u32 	%rd548, %r114;
	cvt.u64.u32 	%rd545, %r116;
	bra.uni 	$L__BB481_100;
$L__BB481_99:
	div.s64 	%rd548, %rd542, %rd224;
	mul.lo.s64 	%rd363, %rd548, %rd224;
	sub.s64 	%rd545, %rd542, %rd363;
$L__BB481_100:
	add.s64 	%rd365, %rd1, %rd359;
	ld.global.u64 	%rd366, [%rd365];
	mad.lo.s64 	%rd557, %rd366, %rd545, %rd223;
	add.s32 	%r207, %r207, -4;
$L__BB481_101:
	setp.eq.s32 	%p36, %r41, 0;
	@%p36 bra 	$L__BB481_115;
	setp.eq.s32 	%p37, %r41, 1;
	@%p37 bra 	$L__BB481_110;
	mul.wide.u32 	%rd368, %r207, 8;
	add.s64 	%rd369, %rd2, %rd368;
	ld.global.u64 	%rd235, [%rd369];
	or.b64  	%rd370, %rd548, %rd235;
	and.b64  	%rd371, %rd370, -4294967296;
	setp.ne.s64 	%p38, %rd371, 0;
	@%p38 bra 	$L__BB481_105;
	cvt.u32.u64 	%r117, %rd235;
	cvt.u32.u64 	%r118, %rd548;
	div.u32 	%r119, %r118, %r117;
	mul.lo.s32 	%r120, %r119, %r117;
	sub.s32 	%r121, %r118, %r120;
	cvt.u64.u32 	%rd549, %r119;
	cvt.u64.u32 	%rd550, %r121;
	bra.uni 	$L__BB481_106;
$L__BB481_105:
	div.s64 	%rd549, %rd548, %rd235;
	mul.lo.s64 	%rd372, %rd549, %rd235;
	sub.s64 	%rd550, %rd548, %rd372;
$L__BB481_106:
	add.s64 	%rd374, %rd1, %rd368;
	ld.global.u64 	%rd375, [%rd374];
	mad.lo.s64 	%rd242, %rd375, %rd550, %rd557;
	add.s32 	%r47, %r207, -1;
	mul.wide.u32 	%rd376, %r47, 8;
	add.s64 	%rd377, %rd2, %rd376;
	ld.global.u64 	%rd243, [%rd377];
	or.b64  	%rd378, %rd549, %rd243;
	and.b64  	%rd379, %rd378, -4294967296;
	setp.ne.s64 	%p39, %rd379, 0;
	@%p39 bra 	$L__BB481_108;
	cvt.u32.u64 	%r122, %rd243;
	cvt.u32.u64 	%r123, %rd549;
	div.u32 	%r124, %r123, %r122;
	mul.lo.s32 	%r125, %r124, %r122;
	sub.s32 	%r126, %r123, %r125;
	cvt.u64.u32 	%rd548, %r124;
	cvt.u64.u32 	%rd552, %r126;
	bra.uni 	$L__BB481_109;
$L__BB481_108:
	div.s64 	%rd548, %rd549, %rd243;
	mul.lo.s64 	%rd380, %rd548, %rd243;
	sub.s64 	%rd552, %rd549, %rd380;
$L__BB481_109:
	add.s64 	%rd382, %rd1, %rd376;
	ld.global.u64 	%rd383, [%rd382];
	mad.lo.s64 	%rd557, %rd383, %rd552, %rd242;
	add.s32 	%r207, %r207, -2;
$L__BB481_110:
	and.b32  	%r127, %r23, 1;
	setp.eq.b32 	%p40, %r127, 1;
	not.pred 	%p41, %p40;
	@%p41 bra 	$L__BB481_115;
	mul.wide.u32 	%rd384, %r207, 8;
	add.s64 	%rd385, %rd2, %rd384;
	ld.global.u64 	%rd254, [%rd385];
	or.b64  	%rd386, %rd548, %rd254;
	and.b64  	%rd387, %rd386, -4294967296;
	setp.ne.s64 	%p42, %rd387, 0;
	@%p42 bra 	$L__BB481_113;
	cvt.u32.u64 	%r128, %rd254;
	cvt.u32.u64 	%r129, %rd548;
	rem.u32 	%r130, %r129, %r128;
	cvt.u64.u32 	%rd556, %r130;
	bra.uni 	$L__BB481_114;
$L__BB481_113:
	rem.s64 	%rd556, %rd548, %rd254;
$L__BB481_114:
	add.s64 	%rd389, %rd1, %rd384;
	ld.global.u64 	%rd390, [%rd389];
	mad.lo.s64 	%rd557, %rd390, %rd556, %rd557;
$L__BB481_115:
	shl.b64 	%rd391, %rd557, 1;
	add.s64 	%rd392, %rd3, %rd391;
	ld.global.u16 	%rs2, [%rd392];
	setp.ne.s16 	%p43, %rs2, 0;
	selp.u16 	%rs3, 1, 0, %p43;
	st.shared.u8 	[%r5], %rs3;
$L__BB481_116:
	bar.sync 	0;
	setp.lt.u32 	%p67, %r209, 66;
	@%p67 bra 	$L__BB481_122;
$L__BB481_117:
	shr.u32 	%r51, %r209, 1;
	setp.ge.u32 	%p68, %r1, %r51;
	@%p68 bra 	$L__BB481_121;
	ld.shared.u8 	%rs7, [%r5];
	setp.eq.s16 	%p70, %rs7, 0;
	mov.pred 	%p87, 0;
	@%p70 bra 	$L__BB481_120;
	add.s32 	%r199, %r5, %r51;
	ld.shared.u8 	%rs8, [%r199];
	setp.ne.s16 	%p87, %rs8, 0;
$L__BB481_120:
	selp.u16 	%rs9, 1, 0, %p87;
	st.shared.u8 	[%r5], %rs9;
$L__BB481_121:
	bar.sync 	0;
	setp.gt.u32 	%p71, %r209, 131;
	mov.u32 	%r209, %r51;
	@%p71 bra 	$L__BB481_117;
$L__BB481_122:
	setp.gt.u32 	%p72, %r1, 31;
	@%p72 bra 	$L__BB481_137;
	ld.volatile.shared.u8 	%rs10, [%r5];
	setp.eq.s16 	%p74, %rs10, 0;
	mov.pred 	%p88, 0;
	@%p74 bra 	$L__BB481_125;
	ld.volatile.shared.u8 	%rs11, [%r5+32];
	setp.ne.s16 	%p88, %rs11, 0;
$L__BB481_125:
	selp.u16 	%rs12, 1, 0, %p88;
	st.volatile.shared.u8 	[%r5], %rs12;
	ld.volatile.shared.u8 	%rs13, [%r5];
	setp.eq.s16 	%p76, %rs13, 0;
	mov.pred 	%p89, 0;
	@%p76 bra 	$L__BB481_127;
	ld.volatile.shared.u8 	%rs14, [%r5+16];
	setp.ne.s16 	%p89, %rs14, 0;
$L__BB481_127:
	selp.u16 	%rs15, 1, 0, %p89;
	st.volatile.shared.u8 	[%r5], %rs15;
	ld.volatile.shared.u8 	%rs16, [%r5];
	setp.eq.s16 	%p78, %rs16, 0;
	mov.pred 	%p90, 0;
	@%p78 bra 	$L__BB481_129;
	ld.volatile.shared.u8 	%rs17, [%r5+8];
	setp.ne.s16 	%p90, %rs17, 0;
$L__BB481_129:
	selp.u16 	%rs18, 1, 0, %p90;
	st.volatile.shared.u8 	[%r5], %rs18;
	ld.volatile.shared.u8 	%rs19, [%r5];
	setp.eq.s16 	%p80, %rs19, 0;
	mov.pred 	%p91, 0;
	@%p80 bra 	$L__BB481_131;
	ld.volatile.shared.u8 	%rs20, [%r5+4];
	setp.ne.s16 	%p91, %rs20, 0;
$L__BB481_131:
	selp.u16 	%rs21, 1, 0, %p91;
	st.volatile.shared.u8 	[%r5], %rs21;
	ld.volatile.shared.u8 	%rs22, [%r5];
	setp.eq.s16 	%p82, %rs22, 0;
	mov.pred 	%p92, 0;
	@%p82 bra 	$L__BB481_133;
	ld.volatile.shared.u8 	%rs23, [%r5+2];
	setp.ne.s16 	%p92, %rs23, 0;
$L__BB481_133:
	selp.u16 	%rs24, 1, 0, %p92;
	st.volatile.shared.u8 	[%r5], %rs24;
	ld.volatile.shared.u8 	%rs25, [%r5];
	setp.eq.s16 	%p84, %rs25, 0;
	mov.pred 	%p93, 0;
	@%p84 bra 	$L__BB481_135;
	ld.volatile.shared.u8 	%rs26, [%r5+1];
	setp.ne.s16 	%p93, %rs26, 0;
$L__BB481_135:
	selp.u16 	%rs27, 1, 0, %p93;
	st.volatile.shared.u8 	[%r5], %rs27;
	setp.ne.s32 	%p85, %r1, 0;
	@%p85 bra 	$L__BB481_137;
	ld.shared.u8 	%rs28, [allsdata_i16];
	cvt.u64.u32 	%rd470, %r2;
	cvta.to.global.u64 	%rd471, %rd260;
	add.s64 	%rd472, %rd471, %rd470;
	st.global.u8 	[%rd472], %rs28;
$L__BB481_137:
	ret;

}
	// .globl	contiguous_all2_i16
.visible .entry contiguous_all2_i16(
	.param .u64 .ptr .align 1 contiguous_all2_i16_param_0,
	.param .u64 .ptr .align 1 contiguous_all2_i16_param_1,
	.param .u64 .ptr .align 1 contiguous_all2_i16_param_2,
	.param .u64 .ptr .align 1 contiguous_all2_i16_param_3,
	.param .u64 contiguous_all2_i16_param_4,
	.param .u64 contiguous_all2_i16_param_5,
	.param .u64 contiguous_all2_i16_param_6
)
{
	.reg .pred 	%p<94>;
	.reg .b16 	%rs<29>;
	.reg .b32 	%r<214>;
	.reg .b64 	%rd<571>;

	ld.param.u64 	%rd266, [contiguous_all2_i16_param_1];
	ld.param.u64 	%rd267, [contiguous_all2_i16_param_2];
	ld.param.u64 	%rd268, [contiguous_all2_i16_param_3];
	ld.param.u64 	%rd263, [contiguous_all2_i16_param_4];
	ld.param.u64 	%rd264, [contiguous_all2_i16_param_5];
	ld.param.u64 	%rd265, [contiguous_all2_i16_param_6];
	cvta.to.global.u64 	%rd1, %rd268;
	cvta.to.global.u64 	%rd2, %rd267;
	cvta.to.global.u64 	%rd570, %rd266;
	mov.u32 	%r1, %tid.x;
	mov.u32 	%r2, %ctaid.x;
	mov.u32 	%r213, %ntid.x;
	mul.lo.s32 	%r51, %r2, %r213;
	shl.b32 	%r52, %r51, 1;
	add.s32 	%r4, %r52, %r1;
	mov.u32 	%r53, allsdata_i16;
	add.s32 	%r5, %r53, %r1;
	mov.b16 	%rs1, 1;
	st.shared.u8 	[%r5], %rs1;
	add.s32 	%r54, %r4, %r213;
	cvt.u64.u32 	%rd4, %r54;
	setp.le.u64 	%p17, %rd264, %rd4;
	@%p17 bra 	$L__BB482_56;
	cvt.u64.u32 	%rd401, %r4;
	mov.u32 	%r131, %ctaid.y;
	cvt.u64.u32 	%rd402, %r131;
	mul.lo.s64 	%rd403, %rd264, %rd402;
	add.s64 	%rd524, %rd403, %rd401;
	add.s64 	%rd522, %rd403, %rd4;
	cvt.u32.u64 	%r6, %rd263;
	add.s32 	%r207, %r6, -1;
	setp.lt.s32 	%p44, %r207, 0;
	mov.b64 	%rd528, 0;
	mov.u64 	%rd529, %rd528;
	@%p44 bra 	$L__BB482_53;
	setp.lt.u32 	%p45, %r207, 3;
	mov.b64 	%rd529, 0;
	mov.u64 	%rd528, %rd529;
	@%p45 bra 	$L__BB482_30;
	add.s32 	%r205, %r6, -2;
	and.b32  	%r132, %r6, -4;
	neg.s32 	%r204, %r132;
	mov.b64 	%rd529, 0;
$L__BB482_4:
	.pragma "nounroll";
	add.s32 	%r12, %r205, 1;
	mul.wide.u32 	%rd407, %r12, 8;
	add.s64 	%rd408, %rd2, %rd407;
	ld.global.u64 	%rd11, [%rd408];
	or.b64  	%rd409, %rd524, %rd11;
	and.b64  	%rd410, %rd409, -4294967296;
	setp.ne.s64 	%p46, %rd410, 0;
	@%p46 bra 	$L__BB482_6;
	cvt.u32.u64 	%r133, %rd11;
	cvt.u32.u64 	%r134, %rd524;
	div.u32 	%r135, %r134, %r133;
	mul.lo.s32 	%r136, %r135, %r133;
	sub.s32 	%r137, %r134, %r136;
	cvt.u64.u32 	%rd490, %r135;
	cvt.u64.u32 	%rd491, %r137;
	bra.uni 	$L__BB482_7;
$L__BB482_6:
	div.s64 	%rd490, %rd524, %rd11;
	mul.lo.s64 	%rd411, %rd490, %rd11;
	sub.s64 	%rd491, %rd524, %rd411;
$L__BB482_7:
	mul.wide.u32 	%rd412, %r12, 8;
	add.s64 	%rd413, %rd1, %rd412;
	ld.global.u64 	%rd18, [%rd413];
	mad.lo.s64 	%rd19, %rd18, %rd491, %rd528;
	or.b64  	%rd414, %rd522, %rd11;
	and.b64  	%rd415, %rd414, -4294967296;
	setp.ne.s64 	%p47, %rd415, 0;
	@%p47 bra 	$L__BB482_9;
	cvt.u32.u64 	%r138, %rd11;
	cvt.u32.u64 	%r139, %rd522;
	div.u32 	%r140, %r139, %r138;
	mul.lo.s32 	%r141, %r140, %r138;
	sub.s32 	%r142, %r139, %r141;
	cvt.u64.u32 	%rd492, %r140;
	cvt.u64.u32 	%rd493, %r142;
	bra.uni 	$L__BB482_10;
$L__BB482_9:
	div.s64 	%rd492, %rd522, %rd11;
	mul.lo.s64 	%rd416, %rd492, %rd11;
	sub.s64 	%rd493, %rd522, %rd416;
$L__BB482_10:
	mad.lo.s64 	%rd26, %rd493, %rd18, %rd529;
	mul.wide.u32 	%rd417, %r205, 8;
	add.s64 	%rd418, %rd2, %rd417;
	ld.global.u64 	%rd27, [%rd418];
	or.b64  	%rd419, %rd490, %rd27;
	and.b64  	%rd420, %rd419, -4294967296;
	setp.ne.s64 	%p48, %rd420, 0;
	@%p48 bra 	$L__BB482_12;
	cvt.u32.u64 	%r143, %rd27;
	cvt.u32.u64 	%r144, %rd490;
	div.u32 	%r145, %r144, %r143;
	mul.lo.s32 	%r146, %r145, %r143;
	sub.s32 	%r147, %r144, %r146;
	cvt.u64.u32 	%rd494, %r145;
	cvt.u64.u32 	%rd495, %r147;
	bra.uni 	$L__BB482_13;
$L__BB482_12:
	div.s64 	%rd494, %rd490, %rd27;
	mul.lo.s64 	%rd421, %rd494, %rd27;
	sub.s64 	%rd495, %rd490, %rd421;
$L__BB482_13:
	mul.wide.u32 	%rd422, %r205, 8;
	add.s64 	%rd423, %rd1, %rd422;
	ld.global.u64 	%rd34, [%rd423];
	mad.lo.s64 	%rd35, %rd34, %rd495, %rd19;
	or.b64  	%rd424, %rd492, %rd27;
	and.b64  	%rd425, %rd424, -4294967296;
	setp.ne.s64 	%p49, %rd425, 0;
	@%p49 bra 	$L__BB482_15;
	cvt.u32.u64 	%r148, %rd27;
	cvt.u32.u64 	%r149, %rd492;
	div.u32 	%r150, %r149, %r148;
	mul.lo.s32 	%r151, %r150, %r148;
	sub.s32 	%r152, %r149, %r151;
	cvt.u64.u32 	%rd496, %r150;
	cvt.u64.u32 	%rd497, %r152;
	bra.uni 	$L__BB482_16;
$L__BB482_15:
	div.s64 	%rd496, %rd492, %rd27;
	mul.lo.s64 	%rd426, %rd496, %rd27;
	sub.s64 	%rd497, %rd492, %rd426;
$L__BB482_16:
	mad.lo.s64 	%rd42, %rd497, %rd34, %rd26;
	add.s32 	%r13, %r205, -1;
	mul.wide.u32 	%rd427, %r13, 8;
	add.s64 	%rd428, %rd2, %rd427;
	ld.global.u64 	%rd43, [%rd428];
	or.b64  	%rd429, %rd494, %rd43;
	and.b64  	%rd430, %rd429, -4294967296;
	setp.ne.s64 	%p50, %rd430, 0;
	@%p50 bra 	$L__BB482_18;
	cvt.u32.u64 	%r153, %rd43;
	cvt.u32.u64 	%r154, %rd494;
	div.u32 	%r155, %r154, %r153;
	mul.lo.s32 	%r156, %r155, %r153;
	sub.s32 	%r157, %r154, %r156;
	cvt.u64.u32 	%rd498, %r155;
	cvt.u64.u32 	%rd499, %r157;
	bra.uni 	$L__BB482_19;
$L__BB482_18:
	div.s64 	%rd498, %rd494, %rd43;
	mul.lo.s64 	%rd431, %rd498, %rd43;
	sub.s64 	%rd499, %rd494, %rd431;
$L__BB482_19:
	mul.wide.u32 	%rd432, %r13, 8;
	add.s64 	%rd433, %rd1, %rd432;
	ld.global.u64 	%rd50, [%rd433];
	mad.lo.s64 	%rd51, %rd50, %rd499, %rd35;
	or.b64  	%rd434, %rd496, %rd43;
	and.b64  	%rd435, %rd434, -4294967296;
	setp.ne.s64 	%p51, %rd435, 0;
	@%p51 bra 	$L__BB482_21;
	cvt.u32.u64 	%r158, %rd43;
	cvt.u32.u64 	%r159, %rd496;
	div.u32 	%r160, %r159, %r158;
	mul.lo.s32 	%r161, %r160, %r158;
	sub.s32 	%r162, %r159, %r161;
	cvt.u64.u32 	%rd500, %r160;
	cvt.u64.u32 	%rd501, %r162;
	bra.uni 	$L__BB482_22;
$L__BB482_21:
	div.s64 	%rd500, %rd496, %rd43;
	mul.lo.s64 	%rd436, %rd500, %rd43;
	sub.s64 	%rd501, %rd496, %rd436;
$L__BB482_22:
	mad.lo.s64 	%rd58, %rd501, %rd50, %rd42;
	add.s32 	%r163, %r205, -2;
	mul.wide.u32 	%rd437, %r163, 8;
	add.s64 	%rd438, %rd2, %rd437;
	ld.global.u64 	%rd59, [%rd438];
	or.b64  	%rd439, %rd498, %rd59;
	and.b64  	%rd440, %rd439, -4294967296;
	setp.ne.s64 	%p52, %rd440, 0;
	@%p52 bra 	$L__BB482_24;
	cvt.u32.u64 	%r164, %rd59;
	cvt.u32.u64 	%r165, %rd498;
	div.u32 	%r166, %r165, %r164;
	mul.lo.s32 	%r167, %r166, %r164;
	sub.s32 	%r168, %r165, %r167;
	cvt.u64.u32 	%rd524, %r166;
	cvt.u64.u32 	%rd503, %r168;
	bra.uni 	$L__BB482_25;
$L__BB482_24:
	div.s64 	%rd524, %rd498, %rd59;
	mul.lo.s64 	%rd441, %rd524, %rd59;
	sub.s64 	%rd503, %rd498, %rd441;
$L__BB482_25:
	mul.wide.u32 	%rd442, %r163, 8;
	add.s64 	%rd443, %rd1, %rd442;
	ld.global.u64 	%rd66, [%rd443];
	mad.lo.s64 	%rd528, %rd66, %rd503, %rd51;
	or.b64  	%rd444, %rd500, %rd59;
	and.b64  	%rd445, %rd444, -4294967296;
	setp.ne.s64 	%p53, %rd445, 0;
	@%p53 bra 	$L__BB482_27;
	cvt.u32.u64 	%r170, %rd59;
	cvt.u32.u64 	%r171, %rd500;
	div.u32 	%r172, %r171, %r170;
	mul.lo.s32 	%r173, %r172, %r170;
	sub.s32 	%r174, %r171, %r173;
	cvt.u64.u32 	%rd522, %r172;
	cvt.u64.u32 	%rd505, %r174;
	bra.uni 	$L__BB482_28;
$L__BB482_27:
	div.s64 	%rd522, %rd500, %rd59;
	mul.lo.s64 	%rd446, %rd522, %rd59;
	sub.s64 	%rd505, %rd500, %rd446;
$L__BB482_28:
	mad.lo.s64 	%rd529, %rd505, %rd66, %rd58;
	add.s32 	%r205, %r205, -4;
	add.s32 	%r204, %r204, 4;
	setp.ne.s32 	%p54, %r204, 0;
	@%p54 bra 	$L__BB482_4;
	add.s32 	%r207, %r205, 1;
$L__BB482_30:
	and.b32  	%r18, %r6, 3;
	setp.eq.s32 	%p55, %r18, 0;
	@%p55 bra 	$L__BB482_53;
	setp.eq.s32 	%p56, %r18, 1;
	@%p56 bra 	$L__BB482_45;
	mul.wide.u32 	%rd448, %r207, 8;
	add.s64 	%rd449, %rd2, %rd448;
	ld.global.u64 	%rd81, [%rd449];
	or.b64  	%rd450, %rd524, %rd81;
	and.b64  	%rd451, %rd450, -4294967296;
	setp.ne.s64 	%p57, %rd451, 0;
	@%p57 bra 	$L__BB482_34;
	cvt.u32.u64 	%r175, %rd81;
	cvt.u32.u64 	%r176, %rd524;
	div.u32 	%r177, %r176, %r175;
	mul.lo.s32 	%r178, %r177, %r175;
	sub.s32 	%r179, %r176, %r178;
	cvt.u64.u32 	%rd512, %r177;
	cvt.u64.u32 	%rd513, %r179;
	bra.uni 	$L__BB482_35;
$L__BB482_34:
	div.s64 	%rd512, %rd524, %rd81;
	mul.lo.s64 	%rd452, %rd512, %rd81;
	sub.s64 	%rd513, %rd524, %rd452;
$L__BB482_35:
	add.s64 	%rd454, %rd1, %rd448;
	ld.global.u64 	%rd88, [%rd454];
	mad.lo.s64 	%rd89, %rd88, %rd513, %rd528;
	or.b64  	%rd455, %rd522, %rd81;
	and.b64  	%rd456, %rd455, -4294967296;
	setp.ne.s64 	%p58, %rd456, 0;
	@%p58 bra 	$L__BB482_37;
	cvt.u32.u64 	%r180, %rd81;
	cvt.u32.u64 	%r181, %rd522;
	div.u32 	%r182, %r181, %r180;
	mul.lo.s32 	%r183, %r182, %r180;
	sub.s32 	%r184, %r181, %r183;
	cvt.u64.u32 	%rd514, %r182;
	cvt.u64.u32 	%rd515, %r184;
	bra.uni 	$L__BB482_38;
$L__BB482_37:
	div.s64 	%rd514, %rd522, %rd81;
	mul.lo.s64 	%rd457, %rd514, %rd81;
	sub.s64 	%rd515, %rd522, %rd457;
$L__BB482_38:
	mad.lo.s64 	%rd96, %rd515, %rd88, %rd529;
	add.s32 	%r19, %r207, -1;
	mul.wide.u32 	%rd458, %r19, 8;
	add.s64 	%rd459, %rd2, %rd458;
	ld.global.u64 	%rd97, [%rd459];
	or.b64  	%rd460, %rd512, %rd97;
	and.b64  	%rd461, %rd460, -4294967296;
	setp.ne.s64 	%p59, %rd461, 0;
	@%p59 bra 	$L__BB482_40;
	cvt.u32.u64 	%r185, %rd97;
	cvt.u32.u64 	%r186, %rd512;
	div.u32 	%r187, %r186, %r185;
	mul.lo.s32 	%r188, %r187, %r185;
	sub.s32 	%r189, %r186, %r188;
	cvt.u64.u32 	%rd524, %r187;
	cvt.u64.u32 	%rd517, %r189;
	bra.uni 	$L__BB482_41;
$L__BB482_40:
	div.s64 	%rd524, %rd512, %rd97;
	mul.lo.s64 	%rd462, %rd524, %rd97;
	sub.s64 	%rd517, %rd512, %rd462;
$L__BB482_41:
	add.s64 	%rd464, %rd1, %rd458;
	ld.global.u64 	%rd104, [%rd464];
	mad.lo.s64 	%rd528, %rd104, %rd517, %rd89;
	or.b64  	%rd465, %rd514, %rd97;
	and.b64  	%rd466, %rd465, -4294967296;
	setp.ne.s64 	%p60, %rd466, 0;
	@%p60 bra 	$L__BB482_43;
	cvt.u32.u64 	%r190, %rd97;
	cvt.u32.u64 	%r191, %rd514;
	div.u32 	%r192, %r191, %r190;
	mul.lo.s32 	%r193, %r192, %r190;
	sub.s32 	%r194, %r191, %r193;
	cvt.u64.u32 	%rd522, %r192;
	cvt.u64.u32 	%rd519, %r194;
	bra.uni 	$L__BB482_44;
$L__BB482_43:
	div.s64 	%rd522, %rd514, %rd97;
	mul.lo.s64 	%rd467, %rd522, %rd97;
	sub.s64 	%rd519, %rd514, %rd467;
$L__BB482_44:
	mad.lo.s64 	%rd529, %rd519, %rd104, %rd96;
	add.s32 	%r207, %r207, -2;
$L__BB482_45:
	and.b32  	%r195, %r6, 1;
	setp.eq.b32 	%p61, %r195, 1;
	not.pred 	%p62, %p61;
	@%p62 bra 	$L__BB482_53;
	mul.wide.u32 	%rd468, %r207, 8;
	add.s64 	%rd469, %rd2, %rd468;
	ld.global.u64 	%rd119, [%rd469];
	or.b64  	%rd470, %rd524, %rd119;
	and.b64  	%rd471, %rd470, -4294967296;
	setp.ne.s64 	%p63, %rd471, 0;
	@%p63 bra 	$L__BB482_48;
	cvt.u32.u64 	%r196, %rd119;
	cvt.u32.u64 	%r197, %rd524;
	rem.u32 	%r198, %r197, %r196;
	cvt.u64.u32 	%rd526, %r198;
	bra.uni 	$L__BB482_49;
$L__BB482_48:
	rem.s64 	%rd526, %rd524, %rd119;
$L__BB482_49:
	add.s64 	%rd473, %rd1, %rd468;
	ld.global.u64 	%rd123, [%rd473];
	mad.lo.s64 	%rd528, %rd123, %rd526, %rd528;
	or.b64  	%rd474, %rd522, %rd119;
	and.b64  	%rd475, %rd474, -4294967296;
	setp.ne.s64 	%p64, %rd475, 0;
	@%p64 bra 	$L__BB482_51;
	cvt.u32.u64 	%r199, %rd119;
	cvt.u32.u64 	%r200, %rd522;
	rem.u32 	%r201, %r200, %r199;
	cvt.u64.u32 	%rd527, %r201;
	bra.uni 	$L__BB482_52;
$L__BB482_51:
	rem.s64 	%rd527, %rd522, %rd119;
$L__BB482_52:
	mad.lo.s64 	%rd529, %rd527, %rd123, %rd529;
$L__BB482_53:
	shl.b64 	%rd476, %rd528, 1;
	add.s64 	%rd477, %rd570, %rd476;
	ld.global.u16 	%rs4, [%rd477];
	setp.eq.s16 	%p66, %rs4, 0;
	mov.pred 	%p86, 0;
	@%p66 bra 	$L__BB482_55;
	shl.b64 	%rd478, %rd529, 1;
	add.s64 	%rd479, %rd570, %rd478;
	ld.global.u16 	%rs5, [%rd479];
	setp.ne.s16 	%p86, %rs5, 0;
$L__BB482_55:
	selp.u16 	%rs6, 1, 0, %p86;
	st.shared.u8 	[%r5], %rs6;
	bra.uni 	$L__BB482_116;
$L__BB482_56:
	cvt.u64.u32 	%rd131, %r4;
	setp.le.u64 	%p18, %rd264, %rd131;
	@%p18 bra 	$L__BB482_116;
	mov.u32 	%r55, %ctaid.y;
	cvt.u64.u32 	%rd269, %r55;
	mad.lo.s64 	%rd561, %rd264, %rd269, %rd131;
	cvt.u32.u64 	%r22, %rd263;
	add.s32 	%r211, %r22, -1;
	setp.lt.s32 	%p19, %r211, 0;
	@%p19 bra 	$L__BB482_115;
	and.b32  	%r24, %r22, 7;
	setp.lt.u32 	%p20, %r211, 7;
	@%p20 bra 	$L__BB482_86;
	add.s32 	%r209, %r22, -4;
	and.b32  	%r56, %r22, -8;
	neg.s32 	%r208, %r56;
$L__BB482_60:
	.pragma "nounroll";
	add.s32 	%r29, %r209, 3;
	mul.wide.u32 	%rd271, %r29, 8;
	add.s64 	%rd272, %rd2, %rd271;
	ld.global.u64 	%rd135, [%rd272];
	or.b64  	%rd273, %rd561, %rd135;
	and.b64  	%rd274, %rd273, -4294967296;
	setp.ne.s64 	%p21, %rd274, 0;
	@%p21 bra 	$L__BB482_62;
	cvt.u32.u64 	%r57, %rd135;
	cvt.u32.u64 	%r58, %rd561;
	div.u32 	%r59, %r58, %r57;
	mul.lo.s32 	%r60, %r59, %r57;
	sub.s32 	%r61, %r58, %r60;
	cvt.u64.u32 	%rd532, %r59;
	cvt.u64.u32 	%rd533, %r61;
	bra.uni 	$L__BB482_63;
$L__BB482_62:
	div.s64 	%rd532, %rd561, %rd135;
	mul.lo.s64 	%rd275, %rd532, %rd135;
	sub.s64 	%rd533, %rd561, %rd275;
$L__BB482_63:
	add.s64 	%rd277, %rd1, %rd271;
	ld.global.u64 	%rd278, [%rd277];
	mul.lo.s64 	%rd142, %rd278, %rd533;
	add.s32 	%r30, %r209, 2;
	mul.wide.u32 	%rd279, %r30, 8;
	add.s64 	%rd280, %rd2, %rd279;
	ld.global.u64 	%rd143, [%rd280];
	or.b64  	%rd281, %rd532, %rd143;
	and.b64  	%rd282, %rd281, -4294967296;
	setp.ne.s64 	%p22, %rd282, 0;
	@%p22 bra 	$L__BB482_65;
	cvt.u32.u64 	%r62, %rd143;
	cvt.u32.u64 	%r63, %rd532;
	div.u32 	%r64, %r63, %r62;
	mul.lo.s32 	%r65, %r64, %r62;
	sub.s32 	%r66, %r63, %r65;
	cvt.u64.u32 	%rd534, %r64;
	cvt.u64.u32 	%rd535, %r66;
	bra.uni 	$L__BB482_66;
$L__BB482_65:
	div.s64 	%rd534, %rd532, %rd143;
	mul.lo.s64 	%rd283, %rd534, %rd143;
	sub.s64 	%rd535, %rd532, %rd283;
$L__BB482_66:
	add.s64 	%rd285, %rd1, %rd279;
	ld.global.u64 	%rd286, [%rd285];
	mad.lo.s64 	%rd150, %rd286, %rd535, %rd142;
	add.s32 	%r31, %r209, 1;
	mul.wide.u32 	%rd287, %r31, 8;
	add.s64 	%rd288, %rd2, %rd287;
	ld.global.u64 	%rd151, [%rd288];
	or.b64  	%rd289, %rd534, %rd151;
	and.b64  	%rd290, %rd289, -4294967296;
	setp.ne.s64 	%p23, %rd290, 0;
	@%p23 bra 	$L__BB482_68;
	cvt.u32.u64 	%r67, %rd151;
	cvt.u32.u64 	%r68, %rd534;
	div.u32 	%r69, %r68, %r67;
	mul.lo.s32 	%r70, %r69, %r67;
	sub.s32 	%r71, %r68, %r70;
	cvt.u64.u32 	%rd536, %r69;
	cvt.u64.u32 	%rd537, %r71;
	bra.uni 	$L__BB482_69;
$L__BB482_68:
	div.s64 	%rd536, %rd534, %rd151;
	mul.lo.s64 	%rd291, %rd536, %rd151;
	sub.s64 	%rd537, %rd534, %rd291;
$L__BB482_69:
	add.s64 	%rd293, %rd1, %rd287;
	ld.global.u64 	%rd294, [%rd293];
	mad.lo.s64 	%rd158, %rd294, %rd537, %rd150;
	add.s32 	%r32, %r209, -4;
	mul.wide.u32 	%rd295, %r209, 8;
	add.s64 	%rd296, %rd2, %rd295;
	ld.global.u64 	%rd159, [%rd296];
	or.b64  	%rd297, %rd536, %rd159;
	and.b64  	%rd298, %rd297, -4294967296;
	setp.ne.s64 	%p24, %rd298, 0;
	@%p24 bra 	$L__BB482_71;
	cvt.u32.u64 	%r72, %rd159;
	cvt.u32.u64 	%r73, %rd536;
	div.u32 	%r74, %r73, %r72;
	mul.lo.s32 	%r75, %r74, %r72;
	sub.s32 	%r76, %r73, %r75;
	cvt.u64.u32 	%rd538, %r74;
	cvt.u64.u32 	%rd539, %r76;
	bra.uni 	$L__BB482_72;
$L__BB482_71:
	div.s64 	%rd538, %rd536, %rd159;
	mul.lo.s64 	%rd299, %rd538, %rd159;
	sub.s64 	%rd539, %rd536, %rd299;
$L__BB482_72:
	add.s64 	%rd301, %rd1, %rd295;
	ld.global.u64 	%rd302, [%rd301];
	mad.lo.s64 	%rd166, %rd302, %rd539, %rd158;
	add.s32 	%r33, %r209, -1;
	mul.wide.u32 	%rd303, %r33, 8;
	add.s64 	%rd304, %rd2, %rd303;
	ld.global.u64 	%rd167, [%rd304];
	or.b64  	%rd305, %rd538, %rd167;
	and.b64  	%rd306, %rd305, -4294967296;
	setp.ne.s64 	%p25, %rd306, 0;
	@%p25 bra 	$L__BB482_74;
	cvt.u32.u64 	%r77, %rd167;
	cvt.u32.u64 	%r78, %rd538;
	div.u32 	%r79, %r78, %r77;
	mul.lo.s32 	%r80, %r79, %r77;
	sub.s32 	%r81, %r78, %r80;
	cvt.u64.u32 	%rd540, %r79;
	cvt.u64.u32 	%rd541, %r81;
	bra.uni 	$L__BB482_75;
$L__BB482_74:
	div.s64 	%rd540, %rd538, %rd167;
	mul.lo.s64 	%rd307, %rd540, %rd167;
	sub.s64 	%rd541, %rd538, %rd307;
$L__BB482_75:
	add.s64 	%rd309, %rd1, %rd303;
	ld.global.u64 	%rd310, [%rd309];
	mad.lo.s64 	%rd174, %rd310, %rd541, %rd166;
	add.s32 	%r34, %r209, -2;
	mul.wide.u32 	%rd311, %r34, 8;
	add.s64 	%rd312, %rd2, %rd311;
	ld.global.u64 	%rd175, [%rd312];
	or.b64  	%rd313, %rd540, %rd175;
	and.b64  	%rd314, %rd313, -4294967296;
	setp.ne.s64 	%p26, %rd314, 0;
	@%p26 bra 	$L__BB482_77;
	cvt.u32.u64 	%r82, %rd175;
	cvt.u32.u64 	%r83, %rd540;
	div.u32 	%r84, %r83, %r82;
	mul.lo.s32 	%r85, %r84, %r82;
	sub.s32 	%r86, %r83, %r85;
	cvt.u64.u32 	%rd542, %r84;
	cvt.u64.u32 	%rd543, %r86;
	bra.uni 	$L__BB482_78;
$L__BB482_77:
	div.s64 	%rd542, %rd540, %rd175;
	mul.lo.s64 	%rd315, %rd542, %rd175;
	sub.s64 	%rd543, %rd540, %rd315;
$L__BB482_78:
	add.s64 	%rd317, %rd1, %rd311;
	ld.global.u64 	%rd318, [%rd317];
	mad.lo.s64 	%rd182, %rd318, %rd543, %rd174;
	add.s32 	%r35, %r209, -3;
	mul.wide.u32 	%rd319, %r35, 8;
	add.s64 	%rd320, %rd2, %rd319;
	ld.global.u64 	%rd183, [%rd320];
	or.b64  	%rd321, %rd542, %rd183;
	and.b64  	%rd322, %rd321, -4294967296;
	setp.ne.s64 	%p27, %rd322, 0;
	@%p27 bra 	$L__BB482_80;
	cvt.u32.u64 	%r87, %rd183;
	cvt.u32.u64 	%r88, %rd542;
	div.u32 	%r89, %r88, %r87;
	mul.lo.s32 	%r90, %r89, %r87;
	sub.s32 	%r91, %r88, %r90;
	cvt.u64.u32 	%rd544, %r89;
	cvt.u64.u32 	%rd545, %r91;
	bra.uni 	$L__BB482_81;
$L__BB482_80:
	div.s64 	%rd544, %rd542, %rd183;
	mul.lo.s64 	%rd323, %rd544, %rd183;
	sub.s64 	%rd545, %rd542, %rd323;
$L__BB482_81:
	add.s64 	%rd325, %rd1, %rd319;
	ld.global.u64 	%rd326, [%rd325];
	mad.lo.s64 	%rd190, %rd326, %rd545, %rd182;
	mul.wide.u32 	%rd327, %r32, 8;
	add.s64 	%rd328, %rd2, %rd327;
	ld.global.u64 	%rd191, [%rd328];
	or.b64  	%rd329, %rd544, %rd191;
	and.b64  	%rd330, %rd329, -4294967296;
	setp.ne.s64 	%p28, %rd330, 0;
	@%p28 bra 	$L__BB482_83;
	cvt.u32.u64 	%r92, %rd191;
	cvt.u32.u64 	%r93, %rd544;
	div.u32 	%r94, %r93, %r92;
	mul.lo.s32 	%r95, %r94, %r92;
	sub.s32 	%r96, %r93, %r95;
	cvt.u64.u32 	%rd561, %r94;
	cvt.u64.u32 	%rd547, %r96;
	bra.uni 	$L__BB482_84;
$L__BB482_83:
	div.s64 	%rd561, %rd544, %rd191;
	mul.lo.s64 	%rd331, %rd561, %rd191;
	sub.s64 	%rd547, %rd544, %rd331;
$L__BB482_84:
	add.s64 	%rd333, %rd1, %rd327;
	ld.global.u64 	%rd334, [%rd333];
	mad.lo.s64 	%rd335, %rd334, %rd547, %rd190;
	shl.b64 	%rd336, %rd335, 1;
	add.s64 	%rd570, %rd570, %rd336;
	add.s32 	%r209, %r209, -8;
	add.s32 	%r208, %r208, 8;
	setp.ne.s32 	%p29, %r208, 0;
	@%p29 bra 	$L__BB482_60;
	add.s32 	%r211, %r209, 3;
$L__BB482_86:
	setp.eq.s32 	%p30, %r24, 0;
	@%p30 bra 	$L__BB482_115;
	and.b32  	%r40, %r22, 3;
	setp.lt.u32 	%p31, %r24, 4;
	@%p31 bra 	$L__BB482_101;
	mul.wide.u32 	%rd338, %r211, 8;
	add.s64 	%rd339, %rd2, %rd338;
	ld.global.u64 	%rd202, [%rd339];
	or.b64  	%rd340, %rd561, %rd202;
	and.b64  	%rd341, %rd340, -4294967296;
	setp.ne.s64 	%p32, %rd341, 0;
	@%p32 bra 	$L__BB482_90;
	cvt.u32.u64 	%r97, %rd202;
	cvt.u32.u64 	%r98, %rd561;
	div.u32 	%r99, %r98, %r97;
	mul.lo.s32 	%r100, %r99, %r97;
	sub.s32 	%r101, %r98, %r100;
	cvt.u64.u32 	%rd551, %r99;
	cvt.u64.u32 	%rd552, %r101;
	bra.uni 	$L__BB482_91;
$L__BB482_90:
	div.s64 	%rd551, %rd561, %rd202;
	mul.lo.s64 	%rd342, %rd551, %rd202;
	sub.s64 	%rd552, %rd561, %rd342;
$L__BB482_91:
	add.s64 	%rd344, %rd1, %rd338;
	ld.global.u64 	%rd345, [%rd344];
	mul.lo.s64 	%rd209, %rd345, %rd552;
	add.s32 	%r41, %r211, -1;
	mul.wide.u32 	%rd346, %r41, 8;
	add.s64 	%rd347, %rd2, %rd346;
	ld.global.u64 	%rd210, [%rd347];
	or.b64  	%rd348, %rd551, %rd210;
	and.b64  	%rd349, %rd348, -4294967296;
	setp.ne.s64 	%p33, %rd349, 0;
	@%p33 bra 	$L__BB482_93;
	cvt.u32.u64 	%r102, %rd210;
	cvt.u32.u64 	%r103, %rd551;
	div.u32 	%r104, %r103, %r102;
	mul.lo.s32 	%r105, %r104, %r102;
	sub.s32 	%r106, %r103, %r105;
	cvt.u64.u32 	%rd553, %r104;
	cvt.u64.u32 	%rd554, %r106;
	bra.uni 	$L__BB482_94;
$L__BB482_93:
	div.s64 	%rd553, %rd551, %rd210;
	mul.lo.s64 	%rd350, %rd553, %rd210;
	sub.s64 	%rd554, %rd551, %rd350;
$L__BB482_94:
	add.s64 	%rd352, %rd1, %rd346;
	ld.global.u64 	%rd353, [%rd352];
	mad.lo.s64 	%rd217, %rd353, %rd554, %rd209;
	add.s32 	%r42, %r211, -2;
	mul.wide.u32 	%rd354, %r42, 8;
	add.s64 	%rd355, %rd2, %rd354;
	ld.global.u64 	%rd218, [%rd355];
	or.b64  	%rd356, %rd553, %rd218;
	and.b64  	%rd357, %rd356, -4294967296;
	setp.ne.s64 	%p34, %rd357, 0;
	@%p34 bra 	$L__BB482_96;
	cvt.u32.u64 	%r107, %rd218;
	cvt.u32.u64 	%r108, %rd553;
	div.u32 	%r109, %r108, %r107;
	mul.lo.s32 	%r110, %r109, %r107;
	sub.s32 	%r111, %r108, %r110;
	cvt.u64.u32 	%rd555, %r109;
	cvt.u64.u32 	%rd556, %r111;
	bra.uni 	$L__BB482_97;
$L__BB482_96:
	div.s64 	%rd555, %rd553, %rd218;
	mul.lo.s64 	%rd358, %rd555, %rd218;
	sub.s64 	%rd556, %rd553, %rd358;
$L__BB482_97:
	add.s64 	%rd360, %rd1, %rd354;
	ld.global.u64 	%rd361, [%rd360];
	mad.lo.s64 	%rd225, %rd361, %rd556, %rd217;
	add.s32 	%r43, %r211, -3;
	mul.wide.u32 	%rd362, %r43, 8;
	add.s64 	%rd363, %rd2, %rd362;
	ld.global.u64 	%rd226, [%rd363];
	or.b64  	%rd364, %rd555, %rd226;
	and.b64  	%rd365, %rd364, -4294967296;
	setp.ne.s64 	%p35, %rd365, 0;
	@%p35 bra 	$L__BB482_99;
	cvt.u32.u64 	%r112, %rd226;
	cvt.u32.u64 	%r113, %rd555;
	div.u32 	%r114, %r113, %r112;
	mul.lo.s32 	%r115, %r114, %r112;
	sub.s32 	%r116, %r113, %r115;
	cvt.u64.u32 	%rd561, %r114;
	cvt.u64.u32 	%rd558, %r116;
	bra.uni 	$L__BB482_100;
$L__BB482_99:
	div.s64 	%rd561, %rd555, %rd226;
	mul.lo.s64 	%rd366, %rd561, %rd226;
	sub.s64 	%rd558, %rd555, %rd366;
$L__BB482_100:
	add.s64 	%rd368, %rd1, %rd362;
	ld.global.u64 	%rd369, [%rd368];
	mad.lo.s64 	%rd370, %rd369, %rd558, %rd225;
	shl.b64 	%rd371, %rd370, 1;
	add.s64 	%rd570, %rd570, %rd371;
	add.s32 	%r211, %r211, -4;
$L__BB482_101:
	setp.eq.s32 	%p36, %r40, 0;
	@%p36 bra 	$L__BB482_115;
	setp.eq.s32 	%p37, %r40, 1;
	@%p37 bra 	$L__BB482_110;
	mul.wide.u32 	%rd373, %r211, 8;
	add.s64 	%rd374, %rd2, %rd373;
	ld.global.u64 	%rd237, [%rd374];
	or.b64  	%rd375, %rd561, %rd237;
	and.b64  	%rd376, %rd375, -4294967296;
	setp.ne.s64 	%p38, %rd376, 0;
	@%p38 bra 	$L__BB482_105;
	cvt.u32.u64 	%r117, %rd237;
	cvt.u32.u64 	%r118, %rd561;
	div.u32 	%r119, %r118, %r117;
	mul.lo.s32 	%r120, %r119, %r117;
	sub.s32 	%r121, %r118, %r120;
	cvt.u64.u32 	%rd562, %r119;
	cvt.u64.u32 	%rd563, %r121;
	bra.uni 	$L__BB482_106;
$L__BB482_105:
	div.s64 	%rd562, %rd561, %rd237;
	mul.lo.s64 	%rd377, %rd562, %rd237;
	sub.s64 	%rd563, %rd561, %rd377;
$L__BB482_106:
	add.s64 	%rd379, %rd1, %rd373;
	ld.global.u64 	%rd380, [%rd379];
	mul.lo.s64 	%rd244, %rd380, %rd563;
	add.s32 	%r46, %r211, -1;
	mul.wide.u32 	%rd381, %r46, 8;
	add.s64 	%rd382, %rd2, %rd381;
	ld.global.u64 	%rd245, [%rd382];
	or.b64  	%rd383, %rd562, %rd245;
	and.b64  	%rd384, %rd383, -4294967296;
	setp.ne.s64 	%p39, %rd384, 0;
	@%p39 bra 	$L__BB482_108;
	cvt.u32.u64 	%r122, %rd245;
	cvt.u32.u64 	%r123, %rd562;
	div.u32 	%r124, %r123, %r122;
	mul.lo.s32 	%r125, %r124, %r122;
	sub.s32 	%r126, %r123, %r125;
	cvt.u64.u32 	%rd561, %r124;
	cvt.u64.u32 	%rd565, %r126;
	bra.uni 	$L__BB482_109;
$L__BB482_108:
	div.s64 	%rd561, %rd562, %rd245;
	mul.lo.s64 	%rd385, %rd561, %rd245;
	sub.s64 	%rd565, %rd562, %rd385;
$L__BB482_109:
	add.s64 	%rd387, %rd1, %rd381;
	ld.global.u64 	%rd388, [%rd387];
	mad.lo.s64 	%rd389, %rd388, %rd565, %rd244;
	shl.b64 	%rd390, %rd389, 1;
	add.s64 	%rd570, %rd570, %rd390;
	add.s32 	%r211, %r211, -2;
$L__BB482_110:
	and.b32  	%r127, %r22, 1;
	setp.eq.b32 	%p40, %r127, 1;
	not.pred 	%p41, %p40;
	@%p41 bra 	$L__BB482_115;
	mul.wide.u32 	%rd391, %r211, 8;
	add.s64 	%rd392, %rd2, %rd391;
	ld.global.u64 	%rd256, [%rd392];
	or.b64  	%rd393, %rd561, %rd256;
	and.b64  	%rd394, %rd393, -4294967296;
	setp.ne.s64 	%p42, %rd394, 0;
	@%p42 bra 	$L__BB482_113;
	cvt.u32.u64 	%r128, %rd256;
	cvt.u32.u64 	%r129, %rd561;
	rem.u32 	%r130, %r129, %r128;
	cvt.u64.u32 	%rd569, %r130;
	bra.uni 	$L__BB482_114;
$L__BB482_113:
	rem.s64 	%rd569, %rd561, %rd256;
$L__BB482_114:
	add.s64 	%rd396, %rd1, %rd391;
	ld.global.u64 	%rd397, [%rd396];
	mul.lo.s64 	%rd398, %rd397, %rd569;
	shl.b64 	%rd399, %rd398, 1;
	add.s64 	%rd570, %rd570, %rd399;
$L__BB482_115:
	ld.global.u16 	%rs2, [%rd570];
	setp.ne.s16 	%p43, %rs2, 0;
	selp.u16 	%rs3, 1, 0, %p43;
	st.shared.u8 	[%r5], %rs3;
$L__BB482_116:
	bar.sync 	0;
	setp.lt.u32 	%p67, %r213, 66;
	@%p67 bra 	$L__BB482_122;
$L__BB482_117:
	shr.u32 	%r50, %r213, 1;
	setp.ge.u32 	%p68, %r1, %r50;
	@%p68 bra 	$L__BB482_121;
	ld.shared.u8 	%rs7, [%r5];
	setp.eq.s16 	%p70, %rs7, 0;
	mov.pred 	%p87, 0;
	@%p70 bra 	$L__BB482_120;
	add.s32 	%r202, %r5, %r50;
	ld.shared.u8 	%rs8, [%r202];
	setp.ne.s16 	%p87, %rs8, 0;
$L__BB482_120:
	selp.u16 	%rs9, 1, 0, %p87;
	st.shared.u8 	[%r5], %rs9;
$L__BB482_121:
	bar.sync 	0;
	setp.gt.u32 	%p71, %r213, 131;
	mov.u32 	%r213, %r50;
	@%p71 bra 	$L__BB482_117;
$L__BB482_122:
	setp.gt.u32 	%p72, %r1, 31;
	@%p72 bra 	$L__BB482_137;
	ld.volatile.shared.u8 	%rs10, [%r5];
	setp.eq.s16 	%p74, %rs10, 0;
	mov.pred 	%p88, 0;
	@%p74 bra 	$L__BB482_125;
	ld.volatile.shared.u8 	%rs11, [%r5+32];
	setp.ne.s16 	%p88, %rs11, 0;
$L__BB482_125:
	selp.u16 	%rs12, 1, 0, %p88;
	st.volatile.shared.u8 	[%r5], %rs12;
	ld.volatile.shared.u8 	%rs13, [%r5];
	setp.eq.s16 	%p76, %rs13, 0;
	mov.pred 	%p89, 0;
	@%p76 bra 	$L__BB482_127;
	ld.volatile.shared.u8 	%rs14, [%r5+16];
	setp.ne.s16 	%p89, %rs14, 0;
$L__BB482_127:
	selp.u16 	%rs15, 1, 0, %p89;
	st.volatile.shared.u8 	[%r5], %rs15;
	ld.volatile.shared.u8 	%rs16, [%r5];
	setp.eq.s16 	%p78, %rs16, 0;
	mov.pred 	%p90, 0;
	@%p78 bra 	$L__BB482_129;
	ld.volatile.shared.u8 	%rs17, [%r5+8];
	setp.ne.s16 	%p90, %rs17, 0;
$L__BB482_129:
	selp.u16 	%rs18, 1, 0, %p90;
	st.volatile.shared.u8 	[%r5], %rs18;
	ld.volatile.shared.u8 	%rs19, [%r5];
	setp.eq.s16 	%p80, %rs19, 0;
	mov.pred 	%p91, 0;
	@%p80 bra 	$L__BB482_131;
	ld.volatile.shared.u8 	%rs20, [%r5+4];
	setp.ne.s16 	%p91, %rs20, 0;
$L__BB482_131:
	selp.u16 	%rs21, 1, 0, %p91;
	st.volatile.shared.u8 	[%r5], %rs21;
	ld.volatile.shared.u8 	%rs22, [%r5];
	setp.eq.s16 	%p82, %rs22, 0;
	mov.pred 	%p92, 0;
	@%p82 bra 	$L__BB482_133;
	ld.volatile.shared.u8 	%rs23, [%r5+2];
	setp.ne.s16 	%p92, %rs23, 0;
$L__BB482_133:
	selp.u16 	%rs24, 1, 0, %p92;
	st.volatile.shared.u8 	[%r5], %rs24;
	ld.volatile.shared.u8 	%rs25, [%r5];
	setp.eq.s16 	%p84, %rs25, 0;
	mov.pred 	%p93, 0;
	@%p84 bra 	$L__BB482_135;
	ld.volatile.shared.u8 	%rs26, [%r5+1];
	setp.ne.s16 	%p93, %rs26, 0;
$L__BB482_135:
	selp.u16 	%rs27, 1, 0, %p93;
	st.volatile.shared.u8 	[%r5], %rs27;
	setp.ne.s32 	%p85, %r1, 0;
	@%p85 bra 	$L__BB482_137;
	ld.param.u64 	%rd485, [contiguous_all2_i16_param_0];
	ld.shared.u8 	%rs28, [allsdata_i16];
	cvt.u64.u32 	%rd480, %r2;
	mov.u32 	%r203, %ctaid.y;
	cvt.u64.u32 	%rd481, %r203;
	mad.lo.s64 	%rd482, %rd265, %rd481, %rd480;
	cvta.to.global.u64 	%rd483, %rd485;
	add.s64 	%rd484, %rd483, %rd482;
	st.global.u8 	[%rd484], %rs28;
$L__BB482_137:
	ret;

}
	// .globl	contiguous_all22_i16
.visible .entry contiguous_all22_i16(
	.param .u64 .ptr .align 1 contiguous_all22_i16_param_0,
	.param .u64 .ptr .align 1 contiguous_all22_i16_param_1,
	.param .u64 contiguous_all22_i16_param_2,
	.param .u64 contiguous_all22_i16_param_3
)
{
	.reg .pred 	%p<49>;
	.reg .b16 	%rs<29>;
	.reg .b32 	%r<17>;
	.reg .b64 	%rd<26>;

	ld.param.u64 	%rd5, [contiguous_all22_i16_param_0];
	ld.param.u64 	%rd8, [contiguous_all22_i16_param_1];
	ld.param.u64 	%rd6, [contiguous_all22_i16_param_2];
	ld.param.u64 	%rd7, [contiguous_all22_i16_param_3];
	cvta.to.global.u64 	%rd1, %rd8;
	mov.u32 	%r1, %tid.x;
	mov.u32 	%r2, %ctaid.x;
	mov.u32 	%r16, %ntid.x;
	mul.lo.s32 	%r8, %r2, %r16;
	shl.b32 	%r9, %r8, 1;
	add.s32 	%r4, %r9, %r1;
	mov.u32 	%r10, allsdata_i16;
	add.s32 	%r5, %r10, %r1;
	mov.b16 	%rs1, 1;
	st.shared.u8 	[%r5], %rs1;
	add.s32 	%r11, %r4, %r16;
	cvt.u64.u32 	%rd2, %r11;
	setp.le.u64 	%p17, %rd6, %rd2;
	@%p17 bra 	$L__BB483_4;
	cvt.u64.u32 	%rd13, %r4;
	mov.u32 	%r13, %ctaid.y;
	cvt.u64.u32 	%rd14, %r13;
	mul.lo.s64 	%rd3, %rd6, %rd14;
	add.s64 	%rd15, %rd3, %rd13;
	shl.b64 	%rd16, %rd15, 1;
	add.s64 	%rd17, %rd1, %rd16;
	ld.global.u16 	%rs4, [%rd17];
	setp.eq.s16 	%p21, %rs4, 0;
	mov.pred 	%p41, 0;
	@%p21 bra 	$L__BB483_3;
	add.s64 	%rd18, %rd3, %rd2;
	shl.b64 	%rd19, %rd18, 1;
	add.s64 	%rd20, %rd1, %rd19;
	ld.global.u16 	%rs5, [%rd20];
	setp.ne.s16 	%p41, %rs5, 0;
$L__BB483_3:
	selp.u16 	%rs6, 1, 0, %p41;
	st.shared.u8 	[%r5], %rs6;
	bra.uni 	$L__BB483_6;
$L__BB483_4:
	cvt.u64.u32 	%rd4, %r4;
	setp.le.u64 	%p18, %rd6, %rd4;
	@%p18 bra 	$L__BB483_6;
	mov.u32 	%r12, %ctaid.y;
	cvt.u64.u32 	%rd9, %r12;
	mad.lo.s64 	%rd10, %rd6, %rd9, %rd4;
	shl.b64 	%rd11, %rd10, 1;
	add.s64 	%rd12, %rd1, %rd11;
	ld.global.u16 	%rs2, [%rd12];
	setp.ne.s16 	%p19, %rs2, 0;
	selp.u16 	%rs3, 1, 0, %p19;
	st.shared.u8 	[%r5], %rs3;
$L__BB483_6:
	bar.sync 	0;
	setp.lt.u32 	%p22, %r16, 66;
	@%p22 bra 	$L__BB483_12;
$L__BB483_7:
	shr.u32 	%r7, %r16, 1;
	setp.ge.u32 	%p23, %r1, %r7;
	@%p23 bra 	$L__BB483_11;
	ld.shared.u8 	%rs7, [%r5];
	setp.eq.s16 	%p25, %rs7, 0;
	mov.pred 	%p42, 0;
	@%p25 bra 	$L__BB483_10;
	add.s32 	%r14, %r5, %r7;
	ld.shared.u8 	%rs8, [%r14];
	setp.ne.s16 	%p42, %rs8, 0;
$L__BB483_10:
	selp.u16 	%rs9, 1, 0, %p42;
	st.shared.u8 	[%r5], %rs9;
$L__BB483_11:
	bar.sync 	0;
	setp.gt.u32 	%p26, %r16, 131;
	mov.u32 	%r16, %r7;
	@%p26 bra 	$L__BB483_7;
$L__BB483_12:
	setp.gt.u32 	%p27, %r1, 31;
	@%p27 bra 	$L__BB483_27;
	ld.volatile.shared.u8 	%rs10, [%r5];
	setp.eq.s16 	%p29, %rs10, 0;
	mov.pred 	%p43, 0;
	@%p29 bra 	$L__BB483_15;
	ld.volatile.shared.u8 	%rs11, [%r5+32];
	setp.ne.s16 	%p43, %rs11, 0;
$L__BB483_15:
	selp.u16 	%rs12, 1, 0, %p43;
	st.volatile.shared.u8 	[%r5], %rs12;
	ld.volatile.shared.u8 	%rs13, [%r5];
	setp.eq.s16 	%p31, %rs13, 0;
	mov.pred 	%p44, 0;
	@%p31 bra 	$L__BB483_17;
	ld.volatile.shared.u8 	%rs14, [%r5+16];
	setp.ne.s16 	%p44, %rs14, 0;
$L__BB483_17:
	selp.u16 	%rs15, 1, 0, %p44;
	st.volatile.shared.u8 	[%r5], %rs15;
	ld.volatile.shared.u8 	%rs16, [%r5];
	setp.eq.s16 	%p33, %rs16, 0;
	mov.pred 	%p45, 0;
	@%p33 bra 	$L__BB483_19;
	ld.volatile.shared.u8 	%rs17, [%r5+8];
	setp.ne.s16 	%p45, %rs17, 0;
$L__BB483_19:
	selp.u16 	%rs18, 1, 0, %p45;
	st.volatile.shared.u8 	[%r5], %rs18;
	ld.volatile.shared.u8 	%rs19, [%r5];
	setp.eq.s16 	%p35, %rs19, 0;
	mov.pred 	%p46, 0;
	@%p35 bra 	$L__BB483_21;
	ld.volatile.shared.u8 	%rs20, [%r5+4];
	setp.ne.s16 	%p46, %rs20, 0;
$L__BB483_21:
	selp.u16 	%rs21, 1, 0, %p46;
	st.volatile.shared.u8 	[%r5], %rs21;
	ld.volatile.shared.u8 	%rs22, [%r5];
	setp.eq.s16 	%p37, %rs22, 0;
	mov.pred 	%p47, 0;
	@%p37 bra 	$L__BB483_23;
	ld.volatile.shared.u8 	%rs23, [%r5+2];
	setp.ne.s16 	%p47, %rs23, 0;
$L__BB483_23:
	selp.u16 	%rs24, 1, 0, %p47;
	st.volatile.shared.u8 	[%r5], %rs24;
	ld.volatile.shared.u8 	%rs25, [%r5];
	setp.eq.s16 	%p39, %rs25, 0;
	mov.pred 	%p48, 0;
	@%p39 bra 	$L__BB483_25;
	ld.volatile.shared.u8 	%rs26, [%r5+1];
	setp.ne.s16 	%p48, %rs26, 0;
$L__BB483_25:
	selp.u16 	%rs27, 1, 0, %p48;
	st.volatile.shared.u8 	[%r5], %rs27;
	setp.ne.s32 	%p40, %r1, 0;
	@%p40 bra 	$L__BB483_27;
	ld.shared.u8 	%rs28, [allsdata_i16];
	cvt.u64.u32 	%rd21, %r2;
	mov.u32 	%r15, %ctaid.y;
	cvt.u64.u32 	%rd22, %r15;
	mad.lo.s64 	%rd23, %rd7, %rd22, %rd21;
	cvta.to.global.u64 	%rd24, %rd5;
	add.s64 	%rd25, %rd24, %rd23;
	st.global.u8 	[%rd25], %rs28;
$L__BB483_27:
	ret;

}
	// .globl	contiguous_all3_i16
.visible .entry contiguous_all3_i16(
	.param .u64 .ptr .align 1 contiguous_all3_i16_param_0,
	.param .u64 .ptr .align 1 contiguous_all3_i16_param_1,
	.param .u64 .ptr .align 1 contiguous_all3_i16_param_2,
	.param .u64 .ptr .align 1 contiguous_all3_i16_param_3,
	.param .u64 contiguous_all3_i16_param_4,
	.param .u64 contiguous_all3_i16_param_5,
	.param .u64 contiguous_all3_i16_param_6
)
{
	.reg .pred 	%p<81>;
	.reg .b16 	%rs<50>;
	.reg .b32 	%r<188>;
	.reg .b64 	%rd<307>;

	ld.param.u64 	%rd144, [contiguous_all3_i16_param_0];
	ld.param.u64 	%rd145, [contiguous_all3_i16_param_1];
	ld.param.u64 	%rd148, [contiguous_all3_i16_param_2];
	ld.param.u64 	%rd149, [contiguous_all3_i16_param_3];
	ld.param.u64 	%rd146, [contiguous_all3_i16_param_4];
	ld.param.u64 	%rd147, [contiguous_all3_i16_param_5];
	ld.param.u64 	%rd150, [contiguous_all3_i16_param_6];
	cvta.to.global.u64 	%rd1, %rd149;
	cvta.to.global.u64 	%rd2, %rd148;
	mov.u32 	%r1, %tid.y;
	mov.u32 	%r2, %ntid.x;
	mov.u32 	%r3, %tid.x;
	mad.lo.s32 	%r70, %r1, %r2, %r3;
	mov.u32 	%r71, %ctaid.x;
	mad.lo.s32 	%r72, %r71, %r2, %r3;
	mov.u32 	%r4, %ctaid.y;
	mov.u32 	%r5, %ntid.y;
	mad.lo.s32 	%r73, %r4, %r5, %r1;
	mov.u32 	%r74, allsdata_i16;
	add.s32 	%r7, %r74, %r70;
	mov.b16 	%rs16, 1;
	st.shared.u8 	[%r7], %rs16;
	cvt.u64.u32 	%rd3, %r72;
	setp.le.u64 	%p9, %rd147, %rd3;
	cvt.u64.u32 	%rd152, %r73;
	setp.le.u64 	%p10, %rd150, %rd152;
	or.pred  	%p11, %p9, %p10;
	@%p11 bra 	$L__BB484_95;
	cvt.u32.u64 	%r75, %rd3;
	cvt.u32.u64 	%r76, %rd147;
	mad.lo.s32 	%r179, %r73, %r76, %r75;
	cvt.u32.u64 	%r9, %rd146;
	add.s32 	%r178, %r9, -1;
	setp.lt.s32 	%p12, %r178, 0;
	mov.b64 	%rd306, 0;
	@%p12 bra 	$L__BB484_59;
	setp.lt.u32 	%p13, %r178, 7;
	mov.b64 	%rd306, 0;
	@%p13 bra 	$L__BB484_30;
	add.s32 	%r174, %r9, -4;
	and.b32  	%r77, %r9, -8;
	neg.s32 	%r173, %r77;
	mov.b64 	%rd306, 0;
$L__BB484_4:
	.pragma "nounroll";
	add.s32 	%r16, %r174, 3;
	cvt.u64.u32 	%rd5, %r179;
	mul.wide.u32 	%rd157, %r16, 8;
	add.s64 	%rd158, %rd2, %rd157;
	ld.global.u64 	%rd6, [%rd158];
	and.b64  	%rd159, %rd6, -4294967296;
	setp.ne.s64 	%p14, %rd159, 0;
	@%p14 bra 	$L__BB484_6;
	cvt.u32.u64 	%r78, %rd6;
	cvt.u32.u64 	%r79, %rd5;
	div.u32 	%r80, %r79, %r78;
	mul.lo.s32 	%r81, %r80, %r78;
	sub.s32 	%r82, %r79, %r81;
	cvt.u64.u32 	%rd271, %r80;
	cvt.u64.u32 	%rd272, %r82;
	bra.uni 	$L__BB484_7;
$L__BB484_6:
	div.s64 	%rd271, %rd5, %rd6;
	mul.lo.s64 	%rd160, %rd271, %rd6;
	sub.s64 	%rd272, %rd5, %rd160;
$L__BB484_7:
	mul.wide.u32 	%rd161, %r16, 8;
	add.s64 	%rd162, %rd1, %rd161;
	ld.global.u64 	%rd163, [%rd162];
	mad.lo.s64 	%rd13, %rd163, %rd272, %rd306;
	add.s32 	%r17, %r174, 2;
	and.b64  	%rd14, %rd271, 4294967295;
	mul.wide.u32 	%rd164, %r17, 8;
	add.s64 	%rd165, %rd2, %rd164;
	ld.global.u64 	%rd15, [%rd165];
	and.b64  	%rd166, %rd15, -4294967296;
	setp.ne.s64 	%p15, %rd166, 0;
	@%p15 bra 	$L__BB484_9;
	cvt.u32.u64 	%r83, %rd15;
	cvt.u32.u64 	%r84, %rd14;
	div.u32 	%r85, %r84, %r83;
	mul.lo.s32 	%r86, %r85, %r83;
	sub.s32 	%r87, %r84, %r86;
	cvt.u64.u32 	%rd273, %r85;
	cvt.u64.u32 	%rd274, %r87;
	bra.uni 	$L__BB484_10;
$L__BB484_9:
	div.s64 	%rd273, %rd14, %rd15;
	mul.lo.s64 	%rd167, %rd273, %rd15;
	sub.s64 	%rd274, %rd14, %rd167;
$L__BB484_10:
	mul.wide.u32 	%rd168, %r17, 8;
	add.s64 	%rd169, %rd1, %rd168;
	ld.global.u64 	%rd170, [%rd169];
	mad.lo.s64 	%rd22, %rd170, %rd274, %rd13;
	add.s32 	%r18, %r174, 1;
	and.b64  	%rd23, %rd273, 4294967295;
	mul.wide.u32 	%rd171, %r18, 8;
	add.s64 	%rd172, %rd2, %rd171;
	ld.global.u64 	%rd24, [%rd172];
	and.b64  	%rd173, %rd24, -4294967296;
	setp.ne.s64 	%p16, %rd173, 0;
	@%p16 bra 	$L__BB484_12;
	cvt.u32.u64 	%r88, %rd24;
	cvt.u32.u64 	%r89, %rd23;
	div.u32 	%r90, %r89, %r88;
	mul.lo.s32 	%r91, %r90, %r88;
	sub.s32 	%r92, %r89, %r91;
	cvt.u64.u32 	%rd275, %r90;
	cvt.u64.u32 	%rd276, %r92;
	bra.uni 	$L__BB484_13;
$L__BB484_12:
	div.s64 	%rd275, %rd23, %rd24;
	mul.lo.s64 	%rd174, %rd275, %rd24;
	sub.s64 	%rd276, %rd23, %rd174;
$L__BB484_13:
	mul.wide.u32 	%rd175, %r18, 8;
	add.s64 	%rd176, %rd1, %rd175;
	ld.global.u64 	%rd177, [%rd176];
	mad.lo.s64 	%rd31, %rd177, %rd276, %rd22;
	and.b64  	%rd32, %rd275, 4294967295;
	mul.wide.u32 	%rd178, %r174, 8;
	add.s64 	%rd179, %rd2, %rd178;
	ld.global.u64 	%rd33, [%rd179];
	and.b64  	%rd180, %rd33, -4294967296;
	setp.ne.s64 	%p17, %rd180, 0;
	@%p17 bra 	$L__BB484_15;
	cvt.u32.u64 	%r93, %rd33;
	cvt.u32.u64 	%r94, %rd32;
	div.u32 	%r95, %r94, %r93;
	mul.lo.s32 	%r96, %r95, %r93;
	sub.s32 	%r97, %r94, %r96;
	cvt.u64.u32 	%rd277, %r95;
	cvt.u64.u32 	%rd278, %r97;
	bra.uni 	$L__BB484_16;
$L__BB484_15:
	div.s64 	%rd277, %rd32, %rd33;
	mul.lo.s64 	%rd181, %rd277, %rd33;
	sub.s64 	%rd278, %rd32, %rd181;
$L__BB484_16:
	mul.wide.u32 	%rd182, %r174, 8;
	add.s64 	%rd183, %rd1, %rd182;
	ld.global.u64 	%rd184, [%rd183];
	mad.lo.s64 	%rd40, %rd184, %rd278, %rd31;
	add.s32 	%r19, %r174, -1;
	and.b64  	%rd41, %rd277, 4294967295;
	mul.wide.u32 	%rd185, %r19, 8;
	add.s64 	%rd186, %rd2, %rd185;
	ld.global.u64 	%rd42, [%rd186];
	and.b64  	%rd187, %rd42, -4294967296;
	setp.ne.s64 	%p18, %rd187, 0;
	@%p18 bra 	$L__BB484_18;
	cvt.u32.u64 	%r98, %rd42;
	cvt.u32.u64 	%r99, %rd41;
	div.u32 	%r100, %r99, %r98;
	mul.lo.s32 	%r101, %r100, %r98;
	sub.s32 	%r102, %r99, %r101;
	cvt.u64.u32 	%rd279, %r100;
	cvt.u64.u32 	%rd280, %r102;
	bra.uni 	$L__BB484_19;
$L__BB484_18:
	div.s64 	%rd279, %rd41, %rd42;
	mul.lo.s64 	%rd188, %rd279, %rd42;
	sub.s64 	%rd280, %rd41, %rd188;
$L__BB484_19:
	mul.wide.u32 	%rd189, %r19, 8;
	add.s64 	%rd190, %rd1, %rd189;
	ld.global.u64 	%rd191, [%rd190];
	mad.lo.s64 	%rd49, %rd191, %rd280, %rd40;
	add.s32 	%r20, %r174, -2;
	and.b64  	%rd50, %rd279, 4294967295;
	mul.wide.u32 	%rd192, %r20, 8;
	add.s64 	%rd193, %rd2, %rd192;
	ld.global.u64 	%rd51, [%rd193];
	and.b64  	%rd194, %rd51, -4294967296;
	setp.ne.s64 	%p19, %rd194, 0;
	@%p19 bra 	$L__BB484_21;
	cvt.u32.u64 	%r103, %rd51;
	cvt.u32.u64 	%r104, %rd50;
	div.u32 	%r105, %r104, %r103;
	mul.lo.s32 	%r106, %r105, %r103;
	sub.s32 	%r107, %r104, %r106;
	cvt.u64.u32 	%rd281, %r105;
	cvt.u64.u32 	%rd282, %r107;
	bra.uni 	$L__BB484_22;
$L__BB484_21:
	div.s64 	%rd281, %rd50, %rd51;
	mul.lo.s64 	%rd195, %rd281, %rd51;
	sub.s64 	%rd282, %rd50, %rd195;
$L__BB484_22:
	mul.wide.u32 	%rd196, %r20, 8;
	add.s64 	%rd197, %rd1, %rd196;
	ld.global.u64 	%rd198, [%rd197];
	mad.lo.s64 	%rd58, %rd198, %rd282, %rd49;
	add.s32 	%r21, %r174, -3;
	and.b64  	%rd59, %rd281, 4294967295;
	mul.wide.u32 	%rd199, %r21, 8;
	add.s64 	%rd200, %rd2, %rd199;
	ld.global.u64 	%rd60, [%rd200];
	and.b64  	%rd201, %rd60, -4294967296;
	setp.ne.s64 	%p20, %rd201, 0;
	@%p20 bra 	$L__BB484_24;
	cvt.u32.u64 	%r108, %rd60;
	cvt.u32.u64 	%r109, %rd59;
	div.u32 	%r110, %r109, %r108;
	mul.lo.s32 	%r111, %r110, %r108;
	sub.s32 	%r112, %r109, %r111;
	cvt.u64.u32 	%rd283, %r110;
	cvt.u64.u32 	%rd284, %r112;
	bra.uni 	$L__BB484_25;
$L__BB484_24:
	div.s64 	%rd283, %rd59, %rd60;
	mul.lo.s64 	%rd202, %rd283, %rd60;
	sub.s64 	%rd284, %rd59, %rd202;
$L__BB484_25:
	mul.wide.u32 	%rd203, %r21, 8;
	add.s64 	%rd204, %rd1, %rd203;
	ld.global.u64 	%rd205, [%rd204];
	mad.lo.s64 	%rd67, %rd205, %rd284, %rd58;
	and.b64  	%rd68, %rd283, 4294967295;
	add.s32 	%r113, %r174, -4;
	mul.wide.u32 	%rd206, %r113, 8;
	add.s64 	%rd207, %rd2, %rd206;
	ld.global.u64 	%rd69, [%rd207];
	and.b64  	%rd208, %rd69, -4294967296;
	setp.ne.s64 	%p21, %rd208, 0;
	@%p21 bra 	$L__BB484_27;
	cvt.u32.u64 	%r114, %rd69;
	cvt.u32.u64 	%r115, %rd68;
	div.u32 	%r116, %r115, %r114;
	mul.lo.s32 	%r117, %r116, %r114;
	sub.s32 	%r118, %r115, %r117;
	cvt.u64.u32 	%rd285, %r116;
	cvt.u64.u32 	%rd286, %r118;
	bra.uni 	$L__BB484_28;
$L__BB484_27:
	div.s64 	%rd285, %rd68, %rd69;
	mul.lo.s64 	%rd209, %rd285, %rd69;
	sub.s64 	%rd286, %rd68, %rd209;
$L__BB484_28:
	mul.wide.u32 	%rd210, %r113, 8;
	add.s64 	%rd211, %rd1, %rd210;
	ld.global.u64 	%rd212, [%rd211];
	mad.lo.s64 	%rd306, %rd212, %rd286, %rd67;
	cvt.u32.u64 	%r179, %rd285;
	add.s32 	%r174, %r174, -8;
	add.s32 	%r173, %r173, 8;
	setp.ne.s32 	%p22, %r173, 0;
	@%p22 bra 	$L__BB484_4;
	add.s32 	%r178, %r174, 3;
$L__BB484_30:
	and.b32  	%r28, %r9, 7;
	setp.eq.s32 	%p23, %r28, 0;
	@%p23 bra 	$L__BB484_59;
	and.b32  	%r29, %r9, 3;
	setp.lt.u32 	%p24, %r28, 4;
	@%p24 bra 	$L__BB484_45;
	cvt.u64.u32 	%rd79, %r179;
	mul.wide.u32 	%rd214, %r178, 8;
	add.s64 	%rd215, %rd2, %rd214;
	ld.global.u64 	%rd80, [%rd215];
	and.b64  	%rd216, %rd80, -4294967296;
	setp.ne.s64 	%p25, %rd216, 0;
	@%p25 bra 	$L__BB484_34;
	cvt.u32.u64 	%r120, %rd80;
	cvt.u32.u64 	%r121, %rd79;
	div.u32 	%r122, %r121, %r120;
	mul.lo.s32 	%r123, %r122, %r120;
	sub.s32 	%r124, %r121, %r123;
	cvt.u64.u32 	%rd289, %r122;
	cvt.u64.u32 	%rd290, %r124;
	bra.uni 	$L__BB484_35;
$L__BB484_34:
	div.s64 	%rd289, %rd79, %rd80;
	mul.lo.s64 	%rd217, %rd289, %rd80;
	sub.s64 	%rd290, %rd79, %rd217;
$L__BB484_35:
	mul.wide.u32 	%rd218, %r178, 8;
	add.s64 	%rd219, %rd1, %rd218;
	ld.global.u64 	%rd220, [%rd219];
	mad.lo.s64 	%rd87, %rd220, %rd290, %rd306;
	add.s32 	%r30, %r178, -1;
	and.b64  	%rd88, %rd289, 4294967295;
	mul.wide.u32 	%rd221, %r30, 8;
	add.s64 	%rd222, %rd2, %rd221;
	ld.global.u64 	%rd89, [%rd222];
	and.b64  	%rd223, %rd89, -4294967296;
	setp.ne.s64 	%p26, %rd223, 0;
	@%p26 bra 	$L__BB484_37;
	cvt.u32.u64 	%r125, %rd89;
	cvt.u32.u64 	%r126, %rd88;
	div.u32 	%r127, %r126, %r125;
	mul.lo.s32 	%r128, %r127, %r125;
	sub.s32 	%r129, %r126, %r128;
	cvt.u64.u32 	%rd291, %r127;
	cvt.u64.u32 	%rd292, %r129;
	bra.uni 	$L__BB484_38;
$L__BB484_37:
	div.s64 	%rd291, %rd88, %rd89;
	mul.lo.s64 	%rd224, %rd291, %rd89;
	sub.s64 	%rd292, %rd88, %rd224;
$L__BB484_38:
	mul.wide.u32 	%rd225, %r30, 8;
	add.s64 	%rd226, %rd1, %rd225;
	ld.global.u64 	%rd227, [%rd226];
	mad.lo.s64 	%rd96, %rd227, %rd292, %rd87;
	add.s32 	%r31, %r178, -2;
	and.b64  	%rd97, %rd291, 4294967295;
	mul.wide.u32 	%rd228, %r31, 8;
	add.s64 	%rd229, %rd2, %rd228;
	ld.global.u64 	%rd98, [%rd229];
	and.b64  	%rd230, %rd98, -4294967296;
	setp.ne.s64 	%p27, %rd230, 0;
	@%p27 bra 	$L__BB484_40;
	cvt.u32.u64 	%r130, %rd98;
	cvt.u32.u64 	%r131, %rd97;
	div.u32 	%r132, %r131, %r130;
	mul.lo.s32 	%r133, %r132, %r130;
	sub.s32 	%r134, %r131, %r133;
	cvt.u64.u32 	%rd293, %r132;
	cvt.u64.u32 	%rd294, %r134;
	bra.uni 	$L__BB484_41;
$L__BB484_40:
	div.s64 	%rd293, %rd97, %rd98;
	mul.lo.s64 	%rd231, %rd293, %rd98;
	sub.s64 	%rd294, %rd97, %rd231;
$L__BB484_41:
	mul.wide.u32 	%rd232, %r31, 8;
	add.s64 	%rd233, %rd1, %rd232;
	ld.global.u64 	%rd234, [%rd233];
	mad.lo.s64 	%rd105, %rd234, %rd294, %rd96;
	add.s32 	%r32, %r178, -3;
	and.b64  	%rd106, %rd293, 4294967295;
	mul.wide.u32 	%rd235, %r32, 8;
	add.s64 	%rd236, %rd2, %rd235;
	ld.global.u64 	%rd107, [%rd236];
	and.b64  	%rd237, %rd107, -4294967296;
	setp.ne.s64 	%p28, %rd237, 0;
	@%p28 bra 	$L__BB484_43;
	cvt.u32.u64 	%r135, %rd107;
	cvt.u32.u64 	%r136, %rd106;
	div.u32 	%r137, %r136, %r135;
	mul.lo.s32 	%r138, %r137, %r135;
	sub.s32 	%r139, %r136, %r138;
	cvt.u64.u32 	%rd295, %r137;
	cvt.u64.u32 	%rd296, %r139;
	bra.uni 	$L__BB484_44;
$L__BB484_43:
	div.s64 	%rd295, %rd106, %rd107;
	mul.lo.s64 	%rd238, %rd295, %rd107;
	sub.s64 	%rd296, %rd106, %rd238;
$L__BB484_44:
	mul.wide.u32 	%rd239, %r32, 8;
	add.s64 	%rd240, %rd1, %rd239;
	ld.global.u64 	%rd241, [%rd240];
	mad.lo.s64 	%rd306, %rd241, %rd296, %rd105;
	cvt.u32.u64 	%r179, %rd295;
	add.s32 	%r178, %r178, -4;
$L__BB484_45:
	setp.eq.s32 	%p29, %r29, 0;
	@%p29 bra 	$L__BB484_59;
	setp.eq.s32 	%p30, %r29, 1;
	@%p30 bra 	$L__BB484_54;
	cvt.u64.u32 	%rd117, %r179;
	mul.wide.u32 	%rd243, %r178, 8;
	add.s64 	%rd244, %rd2, %rd243;
	ld.global.u64 	%rd118, [%rd244];
	and.b64  	%rd245, %rd118, -4294967296;
	setp.ne.s64 	%p31, %rd245, 0;
	@%p31 bra 	$L__BB484_49;
	cvt.u32.u64 	%r140, %rd118;
	cvt.u32.u64 	%r141, %rd117;
	div.u32 	%r142, %r141, %r140;
	mul.lo.s32 	%r143, %r142, %r140;
	sub.s32 	%r144, %r141, %r143;
	cvt.u64.u32 	%rd299, %r142;
	cvt.u64.u32 	%rd300, %r144;
	bra.uni 	$L__BB484_50;
$L__BB484_49:
	div.s64 	%rd299, %rd117, %rd118;
	mul.lo.s64 	%rd246, %rd299, %rd118;
	sub.s64 	%rd300, %rd117, %rd246;
$L__BB484_50:
	add.s64 	%rd248, %rd1, %rd243;
	ld.global.u64 	%rd249, [%rd248];
	mad.lo.s64 	%rd125, %rd249, %rd300, %rd306;
	add.s32 	%r37, %r178, -1;
	and.b64  	%rd126, %rd299, 4294967295;
	mul.wide.u32 	%rd250, %r37, 8;
	add.s64 	%rd251, %rd2, %rd250;
	ld.global.u64 	%rd127, [%rd251];
	and.b64  	%rd252, %rd127, -4294967296;
	setp.ne.s64 	%p32, %rd252, 0;
	@%p32 bra 	$L__BB484_52;
	cvt.u32.u64 	%r145, %rd127;
	cvt.u32.u64 	%r146, %rd126;
	div.u32 	%r147, %r146, %r145;
	mul.lo.s32 	%r148, %r147, %r145;
	sub.s32 	%r149, %r146, %r148;
	cvt.u64.u32 	%rd301, %r147;
	cvt.u64.u32 	%rd302, %r149;
	bra.uni 	$L__BB484_53;
$L__BB484_52:
	div.s64 	%rd301, %rd126, %rd127;
	mul.lo.s64 	%rd253, %rd301, %rd127;
	sub.s64 	%rd302, %rd126, %rd253;
$L__BB484_53:
	add.s64 	%rd255, %rd1, %rd250;
	ld.global.u64 	%rd256, [%rd255];
	mad.lo.s64 	%rd306, %rd256, %rd302, %rd125;
	cvt.u32.u64 	%r179, %rd301;
	add.s32 	%r178, %r178, -2;
$L__BB484_54:
	and.b32  	%r150, %r9, 1;
	setp.eq.b32 	%p33, %r150, 1;
	not.pred 	%p34, %p33;
	@%p34 bra 	$L__BB484_59;
	cvt.u64.u32 	%rd137, %r179;
	mul.wide.u32 	%rd257, %r178, 8;
	add.s64 	%rd258, %rd2, %rd257;
	ld.global.u64 	%rd138, [%rd258];
	and.b64  	%rd259, %rd138, -4294967296;
	setp.ne.s64 	%p35, %rd259, 0;
	@%p35 bra 	$L__BB484_57;
	cvt.u32.u64 	%r151, %rd138;
	cvt.u32.u64 	%r152, %rd137;
	rem.u32 	%r153, %r152, %r151;
	cvt.u64.u32 	%rd305, %r153;
	bra.uni 	$L__BB484_58;
$L__BB484_57:
	rem.s64 	%rd305, %rd137, %rd138;
$L__BB484_58:
	add.s64 	%rd261, %rd1, %rd257;
	ld.global.u64 	%rd262, [%rd261];
	mad.lo.s64 	%rd306, %rd262, %rd305, %rd306;
$L__BB484_59:
	cvta.to.global.u64 	%rd263, %rd145;
	shl.b64 	%rd264, %rd306, 1;
	add.s64 	%rd265, %rd263, %rd264;
	ld.global.u16 	%rs17, [%rd265];
	setp.ne.s16 	%p36, %rs17, 0;
	selp.u16 	%rs18, 1, 0, %p36;
	st.shared.u8 	[%r7], %rs18;
	bar.sync 	0;
	setp.ne.s32 	%p37, %r1, 0;
	@%p37 bra 	$L__BB484_95;
	setp.gt.u32 	%p38, %r5, 1;
	@%p38 bra 	$L__BB484_62;
	mov.u32 	%r154, allsdata_i16;
	add.s32 	%r155, %r154, %r3;
	ld.shared.u8 	%rs48, [%r155];
	bra.uni 	$L__BB484_94;
$L__BB484_62:
	mov.u32 	%r157, allsdata_i16;
	add.s32 	%r42, %r157, %r3;
	ld.shared.u8 	%rs48, [%r42];
	add.s32 	%r43, %r5, -1;
	add.s32 	%r158, %r5, -2;
	and.b32  	%r44, %r43, 7;
	setp.lt.u32 	%p39, %r158, 7;
	mov.b32 	%r186, 1;
	@%p39 bra 	$L__BB484_75;
	and.b32  	%r160, %r43, -8;
	neg.s32 	%r184, %r160;
	shl.b32 	%r46, %r2, 3;
	shl.b32 	%r47, %r2, 1;
	mul.lo.s32 	%r48, %r2, 3;
	shl.b32 	%r49, %r2, 2;
	mul.lo.s32 	%r50, %r2, 5;
	mul.lo.s32 	%r51, %r2, 6;
	mul.lo.s32 	%r52, %r2, 7;
	mov.b32 	%r183, 0;
	mov.u32 	%r182, %r42;
$L__BB484_64:
	.pragma "nounroll";
	and.b16  	%rs20, %rs48, 255;
	setp.eq.s16 	%p41, %rs20, 0;
	mov.pred 	%p77, 0;
	@%p41 bra 	$L__BB484_73;
	add.s32 	%r161, %r182, %r2;
	ld.shared.u8 	%rs21, [%r161];
	setp.eq.s16 	%p43, %rs21, 0;
	@%p43 bra 	$L__BB484_73;
	add.s32 	%r162, %r182, %r47;
	ld.shared.u8 	%rs22, [%r162];
	setp.eq.s16 	%p45, %rs22, 0;
	@%p45 bra 	$L__BB484_73;
	add.s32 	%r163, %r182, %r48;
	ld.shared.u8 	%rs23, [%r163];
	setp.eq.s16 	%p47, %rs23, 0;
	@%p47 bra 	$L__BB484_73;
	add.s32 	%r164, %r182, %r49;
	ld.shared.u8 	%rs24, [%r164];
	setp.eq.s16 	%p49, %rs24, 0;
	@%p49 bra 	$L__BB484_73;
	add.s32 	%r165, %r182, %r50;
	ld.shared.u8 	%rs25, [%r165];
	setp.eq.s16 	%p51, %rs25, 0;
	@%p51 bra 	$L__BB484_73;
	add.s32 	%r166, %r182, %r51;
	ld.shared.u8 	%rs26, [%r166];
	setp.eq.s16 	%p53, %rs26, 0;
	@%p53 bra 	$L__BB484_73;
	add.s32 	%r167, %r182, %r52;
	ld.shared.u8 	%rs27, [%r167];
	setp.eq.s16 	%p55, %rs27, 0;
	@%p55 bra 	$L__BB484_73;
	add.s32 	%r168, %r182, %r46;
	ld.shared.u8 	%rs28, [%r168];
	setp.ne.s16 	%p77, %rs28, 0;
$L__BB484_73:
	selp.u16 	%rs48, 1, 0, %p77;
	add.s32 	%r184, %r184, 8;
	add.s32 	%r183, %r183, 8;
	add.s32 	%r182, %r182, %r46;
	setp.ne.s32 	%p56, %r184, 0;
	@%p56 bra 	$L__BB484_64;
	add.s32 	%r186, %r183, 1;
$L__BB484_75:
	setp.eq.s32 	%p57, %r44, 0;
	@%p57 bra 	$L__BB484_93;
	and.b32  	%r61, %r43, 3;
	setp.lt.u32 	%p58, %r44, 4;
	@%p58 bra 	$L__BB484_83;
	and.b16  	%rs30, %rs48, 255;
	setp.eq.s16 	%p60, %rs30, 0;
	mov.pred 	%p78, 0;
	@%p60 bra 	$L__BB484_82;
	mad.lo.s32 	%r62, %r186, %r2, %r42;
	ld.shared.u8 	%rs31, [%r62];
	setp.eq.s16 	%p62, %rs31, 0;
	@%p62 bra 	$L__BB484_82;
	add.s32 	%r63, %r62, %r2;
	ld.shared.u8 	%rs32, [%r63];
	setp.eq.s16 	%p64, %rs32, 0;
	@%p64 bra 	$L__BB484_82;
	add.s32 	%r64, %r63, %r2;
	ld.shared.u8 	%rs33, [%r64];
	setp.eq.s16 	%p66, %rs33, 0;
	@%p66 bra 	$L__BB484_82;
	add.s32 	%r169, %r64, %r2;
	ld.shared.u8 	%rs34, [%r169];
	setp.ne.s16 	%p78, %rs34, 0;
$L__BB484_82:
	add.s32 	%r186, %r186, 4;
	selp.u16 	%rs48, 1, 0, %p78;
$L__BB484_83:
	setp.eq.s32 	%p67, %r61, 0;
	@%p67 bra 	$L__BB484_93;
	setp.eq.s32 	%p68, %r61, 1;
	@%p68 bra 	$L__BB484_89;
	and.b16  	%rs36, %rs48, 255;
	setp.eq.s16 	%p70, %rs36, 0;
	mov.pred 	%p79, 0;
	@%p70 bra 	$L__BB484_88;
	mad.lo.s32 	%r67, %r186, %r2, %r42;
	ld.shared.u8 	%rs37, [%r67];
	setp.eq.s16 	%p72, %rs37, 0;
	@%p72 bra 	$L__BB484_88;
	add.s32 	%r170, %r67, %r2;
	ld.shared.u8 	%rs38, [%r170];
	setp.ne.s16 	%p79, %rs38, 0;
$L__BB484_88:
	add.s32 	%r186, %r186, 2;
	selp.u16 	%rs48, 1, 0, %p79;
$L__BB484_89:
	and.b32  	%r171, %r43, 1;
	setp.eq.b32 	%p73, %r171, 1;
	not.pred 	%p74, %p73;
	@%p74 bra 	$L__BB484_93;
	and.b16  	%rs39, %rs48, 255;
	setp.eq.s16 	%p76, %rs39, 0;
	mov.pred 	%p80, 0;
	@%p76 bra 	$L__BB484_92;
	mad.lo.s32 	%r172, %r186, %r2, %r42;
	ld.shared.u8 	%rs40, [%r172];
	setp.ne.s16 	%p80, %rs40, 0;
$L__BB484_92:
	selp.u16 	%rs48, 1, 0, %p80;
$L__BB484_93:
	st.shared.u8 	[%r42], %rs48;
$L__BB484_94:
	cvt.u64.u32 	%rd266, %r4;
	mad.lo.s64 	%rd267, %rd147, %rd266, %rd3;
	cvta.to.global.u64 	%rd268, %rd144;
	add.s64 	%rd269, %rd268, %rd267;
	st.global.u8 	[%rd269], %rs48;
$L__BB484_95:
	ret;

}
	// .globl	contiguous_all33_i16
.visible .entry contiguous_all33_i16(
	.param .u64 .ptr .align 1 contiguous_all33_i16_param_0,
	.param .u64 .ptr .align 1 contiguous_all33_i16_param_1,
	.param .u64 contiguous_all33_i16_param_2,
	.param .u64 contiguous_all33_i16_param_3,
	.param .u64 contiguous_all33_i16_param_4
)
{
	.reg .pred 	%p<57>;
	.reg .b16 	%rs<50>;
	.reg .b32 	%r<69>;
	.reg .b64 	%rd<15>;

	ld.param.u64 	%rd2, [contiguous_all33_i16_param_0];
	ld.param.u64 	%rd3, [contiguous_all33_i16_param_1];
	ld.param.u64 	%rd4, [contiguous_all33_i16_param_3];
	ld.param.u64 	%rd5, [contiguous_all33_i16_param_4];
	mov.u32 	%r1, %tid.y;
	mov.u32 	%r2, %ntid.x;
	mov.u32 	%r3, %tid.x;
	mad.lo.s32 	%r36, %r1, %r2, %r3;
	mov.u32 	%r37, %ctaid.x;
	mad.lo.s32 	%r38, %r37, %r2, %r3;
	mov.u32 	%r4, %ctaid.y;
	mov.u32 	%r5, %ntid.y;
	mad.lo.s32 	%r39, %r4, %r5, %r1;
	mov.u32 	%r40, allsdata_i16;
	add.s32 	%r7, %r40, %r36;
	mov.b16 	%rs16, 1;
	st.shared.u8 	[%r7], %rs16;
	cvt.u64.u32 	%rd1, %r38;
	setp.le.u64 	%p9, %rd4, %rd1;
	cvt.u64.u32 	%rd7, %r39;
	setp.le.u64 	%p10, %rd5, %rd7;
	or.pred  	%p11, %p9, %p10;
	@%p11 bra 	$L__BB485_37;
	cvt.u32.u64 	%r41, %rd1;
	cvta.to.global.u64 	%rd8, %rd3;
	cvt.u32.u64 	%r42, %rd4;
	mad.lo.s32 	%r43, %r39, %r42, %r41;
	mul.wide.u32 	%rd9, %r43, 2;
	add.s64 	%rd10, %rd8, %rd9;
	ld.global.u16 	%rs17, [%rd10];
	setp.ne.s16 	%p12, %rs17, 0;
	selp.u16 	%rs18, 1, 0, %p12;
	st.shared.u8 	[%r7], %rs18;
	bar.sync 	0;
	setp.ne.s32 	%p13, %r1, 0;
	@%p13 bra 	$L__BB485_37;
	setp.gt.u32 	%p14, %r5, 1;
	@%p14 bra 	$L__BB485_4;
	add.s32 	%r45, %r40, %r3;
	ld.shared.u8 	%rs48, [%r45];
	bra.uni 	$L__BB485_36;
$L__BB485_4:
	add.s32 	%r8, %r40, %r3;
	ld.shared.u8 	%rs48, [%r8];
	add.s32 	%r9, %r5, -1;
	add.s32 	%r48, %r5, -2;
	and.b32  	%r10, %r9, 7;
	setp.lt.u32 	%p15, %r48, 7;
	mov.b32 	%r67, 1;
	@%p15 bra 	$L__BB485_17;
	and.b32  	%r50, %r9, -8;
	neg.s32 	%r65, %r50;
	shl.b32 	%r12, %r2, 3;
	shl.b32 	%r13, %r2, 1;
	mul.lo.s32 	%r14, %r2, 3;
	shl.b32 	%r15, %r2, 2;
	mul.lo.s32 	%r16, %r2, 5;
	mul.lo.s32 	%r17, %r2, 6;
	mul.lo.s32 	%r18, %r2, 7;
	mov.b32 	%r64, 0;
	mov.u32 	%r63, %r8;
$L__BB485_6:
	.pragma "nounroll";
	and.b16  	%rs20, %rs48, 255;
	setp.eq.s16 	%p17, %rs20, 0;
	mov.pred 	%p53, 0;
	@%p17 bra 	$L__BB485_15;
	add.s32 	%r51, %r63, %r2;
	ld.shared.u8 	%rs21, [%r51];
	setp.eq.s16 	%p19, %rs21, 0;
	@%p19 bra 	$L__BB485_15;
	add.s32 	%r52, %r63, %r13;
	ld.shared.u8 	%rs22, [%r52];
	setp.eq.s16 	%p21, %rs22, 0;
	@%p21 bra 	$L__BB485_15;
	add.s32 	%r53, %r63, %r14;
	ld.shared.u8 	%rs23, [%r53];
	setp.eq.s16 	%p23, %rs23, 0;
	@%p23 bra 	$L__BB485_15;
	add.s32 	%r54, %r63, %r15;
	ld.shared.u8 	%rs24, [%r54];
	setp.eq.s16 	%p25, %rs24, 0;
	@%p25 bra 	$L__BB485_15;
	add.s32 	%r55, %r63, %r16;
	ld.shared.u8 	%rs25, [%r55];
	setp.eq.s16 	%p27, %rs25, 0;
	@%p27 bra 	$L__BB485_15;
	add.s32 	%r56, %r63, %r17;
	ld.shared.u8 	%rs26, [%r56];
	setp.eq.s16 	%p29, %rs26, 0;
	@%p29 bra 	$L__BB485_15;
	add.s32 	%r57, %r63, %r18;
	ld.shared.u8 	%rs27, [%r57];
	setp.eq.s16 	%p31, %rs27, 0;
	@%p31 bra 	$L__BB485_15;
	add.s32 	%r58, %r63, %r12;
	ld.shared.u8 	%rs28, [%r58];
	setp.ne.s16 	%p53, %rs28, 0;
$L__BB485_15:
	selp.u16 	%rs48, 1, 0, %p53;
	add.s32 	%r65, %r65, 8;
	add.s32 	%r64, %r64, 8;
	add.s32 	%r63, %r63, %r12;
	setp.ne.s32 	%p32, %r65, 0;
	@%p32 bra 	$L__BB485_6;
	add.s32 	%r67, %r64, 1;
$L__BB485_17:
	setp.eq.s32 	%p33, %r10, 0;
	@%p33 bra 	$L__BB485_35;
	and.b32  	%r27, %r9, 3;
	setp.lt.u32 	%p34, %r10, 4;
	@%p34 bra 	$L__BB485_25;
	and.b16  	%rs30, %rs48, 255;
	setp.eq.s16 	%p36, %rs30, 0;
	mov.pred 	%p54, 0;
	@%p36 bra 	$L__BB485_24;
	mad.lo.s32 	%r28, %r67, %r2, %r8;
	ld.shared.u8 	%rs31, [%r28];
	setp.eq.s16 	%p38, %rs31, 0;
	@%p38 bra 	$L__BB485_24;
	add.s32 	%r29, %r28, %r2;
	ld.shared.u8 	%rs32, [%r29];
	setp.eq.s16 	%p40, %rs32, 0;
	@%p40 bra 	$L__BB485_24;
	add.s32 	%r30, %r29, %r2;
	ld.shared.u8 	%rs33, [%r30];
	setp.eq.s16 	%p42, %rs33, 0;
	@%p42 bra 	$L__BB485_24;
	add.s32 	%r59, %r30, %r2;
	ld.shared.u8 	%rs34, [%r59];
	setp.ne.s16 	%p54, %rs34, 0;
$L__BB485_24:
	add.s32 	%r67, %r67, 4;
	selp.u16 	%rs48, 1, 0, %p54;
$L__BB485_25:
	setp.eq.s32 	%p43, %r27, 0;
	@%p43 bra 	$L__BB485_35;
	setp.eq.s32 	%p44, %r27, 1;
	@%p44 bra 	$L__BB485_31;
	and.b16  	%rs36, %rs48, 255;
	setp.eq.s16 	%p46, %rs36, 0;
	mov.pred 	%p55, 0;
	@%p46 bra 	$L__BB485_30;
	mad.lo.s32 	%r33, %r67, %r2, %r8;
	ld.shared.u8 	%rs37, [%r33];
	setp.eq.s16 	%p48, %rs37, 0;
	@%p48 bra 	$L__BB485_30;
	add.s32 	%r60, %r33, %r2;
	ld.shared.u8 	%rs38, [%r60];
	setp.ne.s16 	%p55, %rs38, 0;
$L__BB485_30:
	add.s32 	%r67, %r67, 2;
	selp.u16 	%rs48, 1, 0, %p55;
$L__BB485_31:
	and.b32  	%r61, %r9, 1;
	setp.eq.b32 	%p49, %r61, 1;
	not.pred 	%p50, %p49;
	@%p50 bra 	$L__BB485_35;
	and.b16  	%rs39, %rs48, 255;
	setp.eq.s16 	%p52, %rs39, 0;
	mov.pred 	%p56, 0;
	@%p52 bra 	$L__BB485_34;
	mad.lo.s32 	%r62, %r67, %r2, %r8;
	ld.shared.u8 	%rs40, [%r62];
	setp.ne.s16 	%p56, %rs40, 0;
$L__BB485_34:
	selp.u16 	%rs48, 1, 0, %p56;
$L__BB485_35:
	st.shared.u8 	[%r8], %rs48;
$L__BB485_36:
	cvt.u64.u32 	%rd11, %r4;
	mad.lo.s64 	%rd12, %rd4, %rd11, %rd1;
	cvta.to.global.u64 	%rd13, %rd2;
	add.s64 	%rd14, %rd13, %rd12;
	st.global.u8 	[%rd14], %rs48;
$L__BB485_37:
	ret;

}
	// .globl	contiguous_all_i32
.visible .entry contiguous_all_i32(
	.param .u64 .ptr .align 1 contiguous_all_i32_param_0,
	.param .u64 .ptr .align 1 contiguous_all_i32_param_1,
	.param .u64 contiguous_all_i32_param_2
)
{
	.reg .pred 	%p<49>;
	.reg .b16 	%rs<26>;
	.reg .b32 	%r<17>;
	.reg .b64 	%rd<16>;

	ld.param.u64 	%rd4, [contiguous_all_i32_param_0];
	ld.param.u64 	%rd6, [contiguous_all_i32_param_1];
	ld.param.u64 	%rd5, [contiguous_all_i32_param_2];
	cvta.to.global.u64 	%rd1, %rd6;
	mov.u32 	%r1, %tid.x;
	mov.u32 	%r2, %ctaid.x;
	mov.u32 	%r16, %ntid.x;
	mul.lo.s32 	%r8, %r2, %r16;
	shl.b32 	%r9, %r8, 1;
	add.s32 	%r4, %r9, %r1;
	mov.u32 	%r10, allsdata_i32;
	add.s32 	%r5, %r10, %r1;
	mov.b16 	%rs1, 1;
	st.shared.u8 	[%r5], %rs1;
	add.s32 	%r11, %r4, %r16;
	cvt.u64.u32 	%rd2, %r11;
	setp.le.u64 	%p17, %rd5, %rd2;
	@%p17 bra 	$L__BB486_4;
	mul.wide.u32 	%rd9, %r4, 4;
	add.s64 	%rd10, %rd1, %rd9;
	ld.global.u32 	%r13, [%rd10];
	setp.eq.s32 	%p21, %r13, 0;
	mov.pred 	%p41, 0;
	@%p21 bra 	$L__BB486_3;
	shl.b64 	%rd11, %rd2, 2;
	add.s64 	%rd12, %rd1, %rd11;
	ld.global.u32 	%r14, [%rd12];
	setp.ne.s32 	%p41, %r14, 0;
$L__BB486_3:
	selp.u16 	%rs3, 1, 0, %p41;
	st.shared.u8 	[%r5], %rs3;
	bra.uni 	$L__BB486_6;
$L__BB486_4:
	cvt.u64.u32 	%rd3, %r4;
	setp.le.u64 	%p18, %rd5, %rd3;
	@%p18 bra 	$L__BB486_6;
	shl.b64 	%rd7, %rd3, 2;
	add.s64 	%rd8, %rd1, %rd7;
	ld.global.u32 	%r12, [%rd8];
	setp.ne.s32 	%p19, %r12, 0;
	selp.u16 	%rs2, 1, 0, %p19;
	st.shared.u8 	[%r5], %rs2;
$L__BB486_6:
	bar.sync 	0;
	setp.lt.u32 	%p22, %r16, 66;
	@%p22 bra 	$L__BB486_12;
$L__BB486_7:
	shr.u32 	%r7, %r16, 1;
	setp.ge.u32 	%p23, %r1, %r7;
	@%p23 bra 	$L__BB486_11;
	ld.shared.u8 	%rs4, [%r5];
	setp.eq.s16 	%p25, %rs4, 0;
	mov.pred 	%p42, 0;
	@%p25 bra 	$L__BB486_10;
	add.s32 	%r15, %r5, %r7;
	ld.shared.u8 	%rs5, [%r15];
	setp.ne.s16 	%p42, %rs5, 0;
$L__BB486_10:
	selp.u16 	%rs6, 1, 0, %p42;
	st.shared.u8 	[%r5], %rs6;
$L__BB486_11:
	bar.sync 	0;
	setp.gt.u32 	%p26, %r16, 131;
	mov.u32 	%r16, %r7;
	@%p26 bra 	$L__BB486_7;
$L__BB486_12:
	setp.gt.u32 	%p27, %r1, 31;
	@%p27 bra 	$L__BB486_27;
	ld.volatile.shared.u8 	%rs7, [%r5];
	setp.eq.s16 	%p29, %rs7, 0;
	mov.pred 	%p43, 0;
	@%p29 bra 	$L__BB486_15;
	ld.volatile.shared.u8 	%rs8, [%r5+32];
	setp.ne.s16 	%p43, %rs8, 0;
$L__BB486_15:
	selp.u16 	%rs9, 1, 0, %p43;
	st.volatile.shared.u8 	[%r5], %rs9;
	ld.volatile.shared.u8 	%rs10, [%r5];
	setp.eq.s16 	%p31, %rs10, 0;
	mov.pred 	%p44, 0;
	@%p31 bra 	$L__BB486_17;
	ld.volatile.shared.u8 	%rs11, [%r5+16];
	setp.ne.s16 	%p44, %rs11, 0;
$L__BB486_17:
	selp.u16 	%rs12, 1, 0, %p44;
	st.volatile.shared.u8 	[%r5], %rs12;
	ld.volatile.shared.u8 	%rs13, [%r5];
	setp.eq.s16 	%p33, %rs13, 0;
	mov.pred 	%p45, 0;
	@%p33 bra 	$L__BB486_19;
	ld.volatile.shared.u8 	%rs14, [%r5+8];
	setp.ne.s16 	%p45, %rs14, 0;
$L__BB486_19:
	selp.u16 	%rs15, 1, 0, %p45;
	st.volatile.shared.u8 	[%r5], %rs15;
	ld.volatile.shared.u8 	%rs16, [%r5];
	setp.eq.s16 	%p35, %rs16, 0;
	mov.pred 	%p46, 0;
	@%p35 bra 	$L__BB486_21;
	ld.volatile.shared.u8 	%rs17, [%r5+4];
	setp.ne.s16 	%p46, %rs17, 0;
$L__BB486_21:
	selp.u16 	%rs18, 1, 0, %p46;
	st.volatile.shared.u8 	[%r5], %rs18;
	ld.volatile.shared.u8 	%rs19, [%r5];
	setp.eq.s16 	%p37, %rs19, 0;
	mov.pred 	%p47, 0;
	@%p37 bra 	$L__BB486_23;
	ld.volatile.shared.u8 	%rs20, [%r5+2];
	setp.ne.s16 	%p47, %rs20, 0;
$L__BB486_23:
	selp.u16 	%rs21, 1, 0, %p47;
	st.volatile.shared.u8 	[%r5], %rs21;
	ld.volatile.shared.u8 	%rs22, [%r5];
	setp.eq.s16 	%p39, %rs22, 0;
	mov.pred 	%p48, 0;
	@%p39 bra 	$L__BB486_25;
	ld.volatile.shared.u8 	%rs23, [%r5+1];
	setp.ne.s16 	%p48, %rs23, 0;
$L__BB486_25:
	selp.u16 	%rs24, 1, 0, %p48;
	st.volatile.shared.u8 	[%r5], %rs24;
	setp.ne.s32 	%p40, %r1, 0;
	@%p40 bra 	$L__BB486_27;
	ld.shared.u8 	%rs25, [allsdata_i32];
	cvt.u64.u32 	%rd13, %r2;
	cvta.to.global.u64 	%rd14, %rd4;
	add.s64 	%rd15, %rd14, %rd13;
	st.global.u8 	[%rd15], %rs25;
$L__BB486_27:
	ret;

}
	// .globl	uncontiguous_all_i32
.visible .entry uncontiguous_all_i32(
	.param .u64 .ptr .align 1 uncontiguous_all_i32_param_0,
	.param .u64 .ptr .align 1 uncontiguous_all_i32_param_1,
	.param .u64 .ptr .align 1 uncontiguous_all_i32_param_2,
	.param .u64 .ptr .align 1 uncontiguous_all_i32_param_3,
	.param .u64 uncontiguous_all_i32_param_4,
	.param .u64 uncontiguous_all_i32_param_5
)
{
	.reg .pred 	%p<94>;
	.reg .b16 	%rs<26>;
	.reg .b32 	%r<213>;
	.reg .b64 	%rd<558>;

	ld.param.u64 	%rd260, [uncontiguous_all_i32_param_0];
	ld.param.u64 	%rd263, [uncontiguous_all_i32_param_1];
	ld.param.u64 	%rd264, [uncontiguous_all_i32_param_2];
	ld.param.u64 	%rd265, [uncontiguous_all_i32_param_3];
	ld.param.u64 	%rd261, [uncontiguous_all_i32_param_4];
	ld.param.u64 	%rd262, [uncontiguous_all_i32_param_5];
	cvta.to.global.u64 	%rd1, %rd265;
	cvta.to.global.u64 	%rd2, %rd264;
	cvta.to.global.u64 	%rd3, %rd263;
	mov.u32 	%r1, %tid.x;
	mov.u32 	%r2, %ctaid.x;
	mov.u32 	%r212, %ntid.x;
	mul.lo.s32 	%r52, %r2, %r212;
	shl.b32 	%r53, %r52, 1;
	add.s32 	%r4, %r53, %r1;
	mov.u32 	%r54, allsdata_i32;
	add.s32 	%r5, %r54, %r1;
	mov.b16 	%rs1, 1;
	st.shared.u8 	[%r5], %rs1;
	add.s32 	%r55, %r4, %r212;
	cvt.u64.u32 	%rd511, %r55;
	setp.le.u64 	%p17, %rd262, %rd511;
	@%p17 bra 	$L__BB487_56;
	cvt.u32.u64 	%r6, %rd261;
	add.s32 	%r206, %r6, -1;
	setp.lt.s32 	%p44, %r206, 0;
	mov.b64 	%rd515, 0;
	mov.u64 	%rd516, %rd515;
	@%p44 bra 	$L__BB487_53;
	cvt.u64.u32 	%rd512, %r4;
	setp.lt.u32 	%p45, %r206, 3;
	mov.b64 	%rd516, 0;
	mov.u64 	%rd515, %rd516;
	@%p45 bra 	$L__BB487_30;
	add.s32 	%r204, %r6, -2;
	and.b32  	%r132, %r6, -4;
	neg.s32 	%r203, %r132;
	mov.b64 	%rd516, 0;
$L__BB487_4:
	.pragma "nounroll";
	add.s32 	%r12, %r204, 1;
	mul.wide.u32 	%rd397, %r12, 8;
	add.s64 	%rd398, %rd2, %rd397;
	ld.global.u64 	%rd10, [%rd398];
	or.b64  	%rd399, %rd512, %rd10;
	and.b64  	%rd400, %rd399, -4294967296;
	setp.ne.s64 	%p46, %rd400, 0;
	@%p46 bra 	$L__BB487_6;
	cvt.u32.u64 	%r133, %rd10;
	cvt.u32.u64 	%r134, %rd512;
	div.u32 	%r135, %r134, %r133;
	mul.lo.s32 	%r136, %r135, %r133;
	sub.s32 	%r137, %r134, %r136;
	cvt.u64.u32 	%rd477, %r135;
	cvt.u64.u32 	%rd478, %r137;
	bra.uni 	$L__BB487_7;
$L__BB487_6:
	div.s64 	%rd477, %rd512, %rd10;
	mul.lo.s64 	%rd401, %rd477, %rd10;
	sub.s64 	%rd478, %rd512, %rd401;
$L__BB487_7:
	mul.wide.u32 	%rd402, %r12, 8;
	add.s64 	%rd403, %rd1, %rd402;
	ld.global.u64 	%rd17, [%rd403];
	mad.lo.s64 	%rd18, %rd17, %rd478, %rd515;
	or.b64  	%rd404, %rd511, %rd10;
	and.b64  	%rd405, %rd404, -4294967296;
	setp.ne.s64 	%p47, %rd405, 0;
	@%p47 bra 	$L__BB487_9;
	cvt.u32.u64 	%r138, %rd10;
	cvt.u32.u64 	%r139, %rd511;
	div.u32 	%r140, %r139, %r138;
	mul.lo.s32 	%r141, %r140, %r138;
	sub.s32 	%r142, %r139, %r141;
	cvt.u64.u32 	%rd479, %r140;
	cvt.u64.u32 	%rd480, %r142;
	bra.uni 	$L__BB487_10;
$L__BB487_9:
	div.s64 	%rd479, %rd511, %rd10;
	mul.lo.s64 	%rd406, %rd479, %rd10;
	sub.s64 	%rd480, %rd511, %rd406;
$L__BB487_10:
	mad.lo.s64 	%rd25, %rd480, %rd17, %rd516;
	add.s32 	%r13, %r204, -2;
	mul.wide.u32 	%rd407, %r204, 8;
	add.s64 	%rd408, %rd2, %rd407;
	ld.global.u64 	%rd26, [%rd408];
	or.b64  	%rd409, %rd477, %rd26;
	and.b64  	%rd410, %rd409, -4294967296;
	setp.ne.s64 	%p48, %rd410, 0;
	@%p48 bra 	$L__BB487_12;
	cvt.u32.u64 	%r143, %rd26;
	cvt.u32.u64 	%r144, %rd477;
	div.u32 	%r145, %r144, %r143;
	mul.lo.s32 	%r146, %r145, %r143;
	sub.s32 	%r147, %r144, %r146;
	cvt.u64.u32 	%rd481, %r145;
	cvt.u64.u32 	%rd482, %r147;
	bra.uni 	$L__BB487_13;
$L__BB487_12:
	div.s64 	%rd481, %rd477, %rd26;
	mul.lo.s64 	%rd411, %rd481, %rd26;
	sub.s64 	%rd482, %rd477, %rd411;
$L__BB487_13:
	mul.wide.u32 	%rd412, %r204, 8;
	add.s64 	%rd413, %rd1, %rd412;
	ld.global.u64 	%rd33, [%rd413];
	mad.lo.s64 	%rd34, %rd33, %rd482, %rd18;
	or.b64  	%rd414, %rd479, %rd26;
	and.b64  	%rd415, %rd414, -4294967296;
	setp.ne.s64 	%p49, %rd415, 0;
	@%p49 bra 	$L__BB487_15;
	cvt.u32.u64 	%r148, %rd26;
	cvt.u32.u64 	%r149, %rd479;
	div.u32 	%r150, %r149, %r148;
	mul.lo.s32 	%r151, %r150, %r148;
	sub.s32 	%r152, %r149, %r151;
	cvt.u64.u32 	%rd483, %r150;
	cvt.u64.u32 	%rd484, %r152;
	bra.uni 	$L__BB487_16;
$L__BB487_15:
	div.s64 	%rd483, %rd479, %rd26;
	mul.lo.s64 	%rd416, %rd483, %rd26;
	sub.s64 	%rd484, %rd479, %rd416;
$L__BB487_16:
	mad.lo.s64 	%rd41, %rd484, %rd33, %rd25;
	add.s32 	%r14, %r204, -1;
	mul.wide.u32 	%rd417, %r14, 8;
	add.s64 	%rd418, %rd2, %rd417;
	ld.global.u64 	%rd42, [%rd418];
	or.b64  	%rd419, %rd481, %rd42;
	and.b64  	%rd420, %rd419, -4294967296;
	setp.ne.s64 	%p50, %rd420, 0;
	@%p50 bra 	$L__BB487_18;
	cvt.u32.u64 	%r153, %rd42;
	cvt.u32.u64 	%r154, %rd481;
	div.u32 	%r155, %r154, %r153;
	mul.lo.s32 	%r156, %r155, %r153;
	sub.s32 	%r157, %r154, %r156;
	cvt.u64.u32 	%rd485, %r155;
	cvt.u64.u32 	%rd486, %r157;
	bra.uni 	$L__BB487_19;
$L__BB487_18:
	div.s64 	%rd485, %rd481, %rd42;
	mul.lo.s64 	%rd421, %rd485, %rd42;
	sub.s64 	%rd486, %rd481, %rd421;
$L__BB487_19:
	mul.wide.u32 	%rd422, %r14, 8;
	add.s64 	%rd423, %rd1, %rd422;
	ld.global.u64 	%rd49, [%rd423];
	mad.lo.s64 	%rd50, %rd49, %rd486, %rd34;
	or.b64  	%rd424, %rd483, %rd42;
	and.b64  	%rd425, %rd424, -4294967296;
	setp.ne.s64 	%p51, %rd425, 0;
	@%p51 bra 	$L__BB487_21;
	cvt.u32.u64 	%r158, %rd42;
	cvt.u32.u64 	%r159, %rd483;
	div.u32 	%r160, %r159, %r158;
	mul.lo.s32 	%r161, %r160, %r158;
	sub.s32 	%r162, %r159, %r161;
	cvt.u64.u32 	%rd487, %r160;
	cvt.u64.u32 	%rd488, %r162;
	bra.uni 	$L__BB487_22;
$L__BB487_21:
	div.s64 	%rd487, %rd483, %rd42;
	mul.lo.s64 	%rd426, %rd487, %rd42;
	sub.s64 	%rd488, %rd483, %rd426;
$L__BB487_22:
	mad.lo.s64 	%rd57, %rd488, %rd49, %rd41;
	mul.wide.u32 	%rd427, %r13, 8;
	add.s64 	%rd428, %rd2, %rd427;
	ld.global.u64 	%rd58, [%rd428];
	or.b64  	%rd429, %rd485, %rd58;
	and.b64  	%rd430, %rd429, -4294967296;
	setp.ne.s64 	%p52, %rd430, 0;
	@%p52 bra 	$L__BB487_24;
	cvt.u32.u64 	%r163, %rd58;
	cvt.u32.u64 	%r164, %rd485;
	div.u32 	%r165, %r164, %r163;
	mul.lo.s32 	%r166, %r165, %r163;
	sub.s32 	%r167, %r164, %r166;
	cvt.u64.u32 	%rd512, %r165;
	cvt.u64.u32 	%rd490, %r167;
	bra.uni 	$L__BB487_25;
$L__BB487_24:
	div.s64 	%rd512, %rd485, %rd58;
	mul.lo.s64 	%rd431, %rd512, %rd58;
	sub.s64 	%rd490, %rd485, %rd431;
$L__BB487_25:
	mul.wide.u32 	%rd432, %r13, 8;
	add.s64 	%rd433, %rd1, %rd432;
	ld.global.u64 	%rd65, [%rd433];
	mad.lo.s64 	%rd515, %rd65, %rd490, %rd50;
	or.b64  	%rd434, %rd487, %rd58;
	and.b64  	%rd435, %rd434, -4294967296;
	setp.ne.s64 	%p53, %rd435, 0;
	@%p53 bra 	$L__BB487_27;
	cvt.u32.u64 	%r168, %rd58;
	cvt.u32.u64 	%r169, %rd487;
	div.u32 	%r170, %r169, %r168;
	mul.lo.s32 	%r171, %r170, %r168;
	sub.s32 	%r172, %r169, %r171;
	cvt.u64.u32 	%rd511, %r170;
	cvt.u64.u32 	%rd492, %r172;
	bra.uni 	$L__BB487_28;
$L__BB487_27:
	div.s64 	%rd511, %rd487, %rd58;
	mul.lo.s64 	%rd436, %rd511, %rd58;
	sub.s64 	%rd492, %rd487, %rd436;
$L__BB487_28:
	mad.lo.s64 	%rd516, %rd492, %rd65, %rd57;
	add.s32 	%r204, %r204, -4;
	add.s32 	%r203, %r203, 4;
	setp.ne.s32 	%p54, %r203, 0;
	@%p54 bra 	$L__BB487_4;
	add.s32 	%r206, %r204, 1;
$L__BB487_30:
	and.b32  	%r19, %r6, 3;
	setp.eq.s32 	%p55, %r19, 0;
	@%p55 bra 	$L__BB487_53;
	setp.eq.s32 	%p56, %r19, 1;
	@%p56 bra 	$L__BB487_45;
	mul.wide.u32 	%rd438, %r206, 8;
	add.s64 	%rd439, %rd2, %rd438;
	ld.global.u64 	%rd80, [%rd439];
	or.b64  	%rd440, %rd512, %rd80;
	and.b64  	%rd441, %rd440, -4294967296;
	setp.ne.s64 	%p57, %rd441, 0;
	@%p57 bra 	$L__BB487_34;
	cvt.u32.u64 	%r173, %rd80;
	cvt.u32.u64 	%r174, %rd512;
	div.u32 	%r175, %r174, %r173;
	mul.lo.s32 	%r176, %r175, %r173;
	sub.s32 	%r177, %r174, %r176;
	cvt.u64.u32 	%rd499, %r175;
	cvt.u64.u32 	%rd500, %r177;
	bra.uni 	$L__BB487_35;
$L__BB487_34:
	div.s64 	%rd499, %rd512, %rd80;
	mul.lo.s64 	%rd442, %rd499, %rd80;
	sub.s64 	%rd500, %rd512, %rd442;
$L__BB487_35:
	add.s64 	%rd444, %rd1, %rd438;
	ld.global.u64 	%rd87, [%rd444];
	mad.lo.s64 	%rd88, %rd87, %rd500, %rd515;
	or.b64  	%rd445, %rd511, %rd80;
	and.b64  	%rd446, %rd445, -4294967296;
	setp.ne.s64 	%p58, %rd446, 0;
	@%p58 bra 	$L__BB487_37;
	cvt.u32.u64 	%r178, %rd80;
	cvt.u32.u64 	%r179, %rd511;
	div.u32 	%r180, %r179, %r178;
	mul.lo.s32 	%r181, %r180, %r178;
	sub.s32 	%r182, %r179, %r181;
	cvt.u64.u32 	%rd501, %r180;
	cvt.u64.u32 	%rd502, %r182;
	bra.uni 	$L__BB487_38;
$L__BB487_37:
	div.s64 	%rd501, %rd511, %rd80;
	mul.lo.s64 	%rd447, %rd501, %rd80;
	sub.s64 	%rd502, %rd511, %rd447;
$L__BB487_38:
	mad.lo.s64 	%rd95, %rd502, %rd87, %rd516;
	add.s32 	%r20, %r206, -1;
	mul.wide.u32 	%rd448, %r20, 8;
	add.s64 	%rd449, %rd2, %rd448;
	ld.global.u64 	%rd96, [%rd449];
	or.b64  	%rd450, %rd499, %rd96;
	and.b64  	%rd451, %rd450, -4294967296;
	setp.ne.s64 	%p59, %rd451, 0;
	@%p59 bra 	$L__BB487_40;
	cvt.u32.u64 	%r183, %rd96;
	cvt.u32.u64 	%r184, %rd499;
	div.u32 	%r185, %r184, %r183;
	mul.lo.s32 	%r186, %r185, %r183;
	sub.s32 	%r187, %r184, %r186;
	cvt.u64.u32 	%rd512, %r185;
	cvt.u64.u32 	%rd504, %r187;
	bra.uni 	$L__BB487_41;
$L__BB487_40:
	div.s64 	%rd512, %rd499, %rd96;
	mul.lo.s64 	%rd452, %rd512, %rd96;
	sub.s64 	%rd504, %rd499, %rd452;
$L__BB487_41:
	add.s64 	%rd454, %rd1, %rd448;
	ld.global.u64 	%rd103, [%rd454];
	mad.lo.s64 	%rd515, %rd103, %rd504, %rd88;
	or.b64  	%rd455, %rd501, %rd96;
	and.b64  	%rd456, %rd455, -4294967296;
	setp.ne.s64 	%p60, %rd456, 0;
	@%p60 bra 	$L__BB487_43;
	cvt.u32.u64 	%r188, %rd96;
	cvt.u32.u64 	%r189, %rd501;
	div.u32 	%r190, %r189, %r188;
	mul.lo.s32 	%r191, %r190, %r188;
	sub.s32 	%r192, %r189, %r191;
	cvt.u64.u32 	%rd511, %r190;
	cvt.u64.u32 	%rd506, %r192;
	bra.uni 	$L__BB487_44;
$L__BB487_43:
	div.s64 	%rd511, %rd501, %rd96;
	mul.lo.s64 	%rd457, %rd511, %rd96;
	sub.s64 	%rd506, %rd501, %rd457;
$L__BB487_44:
	mad.lo.s64 	%rd516, %rd506, %rd103, %rd95;
	add.s32 	%r206, %r206, -2;
$L__BB487_45:
	and.b32  	%r193, %r6, 1;
	setp.eq.b32 	%p61, %r193, 1;
	not.pred 	%p62, %p61;
	@%p62 bra 	$L__BB487_53;
	mul.wide.u32 	%rd458, %r206, 8;
	add.s64 	%rd459, %rd2, %rd458;
	ld.global.u64 	%rd118, [%rd459];
	or.b64  	%rd460, %rd512, %rd118;
	and.b64  	%rd461, %rd460, -4294967296;
	setp.ne.s64 	%p63, %rd461, 0;
	@%p63 bra 	$L__BB487_48;
	cvt.u32.u64 	%r194, %rd118;
	cvt.u32.u64 	%r195, %rd512;
	rem.u32 	%r196, %r195, %r194;
	cvt.u64.u32 	%rd513, %r196;
	bra.uni 	$L__BB487_49;
$L__BB487_48:
	rem.s64 	%rd513, %rd512, %rd118;
$L__BB487_49:
	add.s64 	%rd463, %rd1, %rd458;
	ld.global.u64 	%rd122, [%rd463];
	mad.lo.s64 	%rd515, %rd122, %rd513, %rd515;
	or.b64  	%rd464, %rd511, %rd118;
	and.b64  	%rd465, %rd464, -4294967296;
	setp.ne.s64 	%p64, %rd465, 0;
	@%p64 bra 	$L__BB487_51;
	cvt.u32.u64 	%r197, %rd118;
	cvt.u32.u64 	%r198, %rd511;
	rem.u32 	%r199, %r198, %r197;
	cvt.u64.u32 	%rd514, %r199;
	bra.uni 	$L__BB487_52;
$L__BB487_51:
	rem.s64 	%rd514, %rd511, %rd118;
$L__BB487_52:
	mad.lo.s64 	%rd516, %rd514, %rd122, %rd516;
$L__BB487_53:
	shl.b64 	%rd466, %rd515, 2;
	add.s64 	%rd467, %rd3, %rd466;
	ld.global.u32 	%r200, [%rd467];
	setp.eq.s32 	%p66, %r200, 0;
	mov.pred 	%p86, 0;
	@%p66 bra 	$L__BB487_55;
	shl.b64 	%rd468, %rd516, 2;
	add.s64 	%rd469, %rd3, %rd468;
	ld.global.u32 	%r201, [%rd469];
	setp.ne.s32 	%p86, %r201, 0;
$L__BB487_55:
	selp.u16 	%rs3, 1, 0, %p86;
	st.shared.u8 	[%r5], %rs3;
	bra.uni 	$L__BB487_116;
$L__BB487_56:
	cvt.u64.u32 	%rd548, %r4;
	setp.le.u64 	%p18, %rd262, %rd548;
	@%p18 bra 	$L__BB487_116;
	cvt.u32.u64 	%r23, %rd261;
	add.s32 	%r210, %r23, -1;
	setp.lt.s32 	%p19, %r210, 0;
	mov.b64 	%rd557, 0;
	@%p19 bra 	$L__BB487_115;
	and.b32  	%r25, %r23, 7;
	setp.lt.u32 	%p20, %r210, 7;
	mov.b64 	%rd557, 0;
	@%p20 bra 	$L__BB487_86;
	add.s32 	%r208, %r23, -4;
	and.b32  	%r56, %r23, -8;
	neg.s32 	%r207, %r56;
	mov.b64 	%rd557, 0;
$L__BB487_60:
	.pragma "nounroll";
	add.s32 	%r30, %r208, 3;
	mul.wide.u32 	%rd270, %r30, 8;
	add.s64 	%rd271, %rd2, %rd270;
	ld.global.u64 	%rd133, [%rd271];
	or.b64  	%rd272, %rd548, %rd133;
	and.b64  	%rd273, %rd272, -4294967296;
	setp.ne.s64 	%p21, %rd273, 0;
	@%p21 bra 	$L__BB487_62;
	cvt.u32.u64 	%r57, %rd133;
	cvt.u32.u64 	%r58, %rd548;
	div.u32 	%r59, %r58, %r57;
	mul.lo.s32 	%r60, %r59, %r57;
	sub.s32 	%r61, %r58, %r60;
	cvt.u64.u32 	%rd519, %r59;
	cvt.u64.u32 	%rd520, %r61;
	bra.uni 	$L__BB487_63;
$L__BB487_62:
	div.s64 	%rd519, %rd548, %rd133;
	mul.lo.s64 	%rd274, %rd519, %rd133;
	sub.s64 	%rd520, %rd548, %rd274;
$L__BB487_63:
	add.s64 	%rd276, %rd1, %rd270;
	ld.global.u64 	%rd277, [%rd276];
	mad.lo.s64 	%rd140, %rd277, %rd520, %rd557;
	add.s32 	%r31, %r208, 2;
	mul.wide.u32 	%rd278, %r31, 8;
	add.s64 	%rd279, %rd2, %rd278;
	ld.global.u64 	%rd141, [%rd279];
	or.b64  	%rd280, %rd519, %rd141;
	and.b64  	%rd281, %rd280, -4294967296;
	setp.ne.s64 	%p22, %rd281, 0;
	@%p22 bra 	$L__BB487_65;
	cvt.u32.u64 	%r62, %rd141;
	cvt.u32.u64 	%r63, %rd519;
	div.u32 	%r64, %r63, %r62;
	mul.lo.s32 	%r65, %r64, %r62;
	sub.s32 	%r66, %r63, %r65;
	cvt.u64.u32 	%rd521, %r64;
	cvt.u64.u32 	%rd522, %r66;
	bra.uni 	$L__BB487_66;
$L__BB487_65:
	div.s64 	%rd521, %rd519, %rd141;
	mul.lo.s64 	%rd282, %rd521, %rd141;
	sub.s64 	%rd522, %rd519, %rd282;
$L__BB487_66:
	add.s64 	%rd284, %rd1, %rd278;
	ld.global.u64 	%rd285, [%rd284];
	mad.lo.s64 	%rd148, %rd285, %rd522, %rd140;
	add.s32 	%r32, %r208, 1;
	mul.wide.u32 	%rd286, %r32, 8;
	add.s64 	%rd287, %rd2, %rd286;
	ld.global.u64 	%rd149, [%rd287];
	or.b64  	%rd288, %rd521, %rd149;
	and.b64  	%rd289, %rd288, -4294967296;
	setp.ne.s64 	%p23, %rd289, 0;
	@%p23 bra 	$L__BB487_68;
	cvt.u32.u64 	%r67, %rd149;
	cvt.u32.u64 	%r68, %rd521;
	div.u32 	%r69, %r68, %r67;
	mul.lo.s32 	%r70, %r69, %r67;
	sub.s32 	%r71, %r68, %r70;
	cvt.u64.u32 	%rd523, %r69;
	cvt.u64.u32 	%rd524, %r71;
	bra.uni 	$L__BB487_69;
$L__BB487_68:
	div.s64 	%rd523, %rd521, %rd149;
	mul.lo.s64 	%rd290, %rd523, %rd149;
	sub.s64 	%rd524, %rd521, %rd290;
$L__BB487_69:
	add.s64 	%rd292, %rd1, %rd286;
	ld.global.u64 	%rd293, [%rd292];
	mad.lo.s64 	%rd156, %rd293, %rd524, %rd148;
	add.s32 	%r33, %r208, -4;
	mul.wide.u32 	%rd294, %r208, 8;
	add.s64 	%rd295, %rd2, %rd294;
	ld.global.u64 	%rd157, [%rd295];
	or.b64  	%rd296, %rd523, %rd157;
	and.b64  	%rd297, %rd296, -4294967296;
	setp.ne.s64 	%p24, %rd297, 0;
	@%p24 bra 	$L__BB487_71;
	cvt.u32.u64 	%r72, %rd157;
	cvt.u32.u64 	%r73, %rd523;
	div.u32 	%r74, %r73, %r72;
	mul.lo.s32 	%r75, %r74, %r72;
	sub.s32 	%r76, %r73, %r75;
	cvt.u64.u32 	%rd525, %r74;
	cvt.u64.u32 	%rd526, %r76;
	bra.uni 	$L__BB487_72;
$L__BB487_71:
	div.s64 	%rd525, %rd523, %rd157;
	mul.lo.s64 	%rd298, %rd525, %rd157;
	sub.s64 	%rd526, %rd523, %rd298;
$L__BB487_72:
	add.s64 	%rd300, %rd1, %rd294;
	ld.global.u64 	%rd301, [%rd300];
	mad.lo.s64 	%rd164, %rd301, %rd526, %rd156;
	add.s32 	%r34, %r208, -1;
	mul.wide.u32 	%rd302, %r34, 8;
	add.s64 	%rd303, %rd2, %rd302;
	ld.global.u64 	%rd165, [%rd303];
	or.b64  	%rd304, %rd525, %rd165;
	and.b64  	%rd305, %rd304, -4294967296;
	setp.ne.s64 	%p25, %rd305, 0;
	@%p25 bra 	$L__BB487_74;
	cvt.u32.u64 	%r77, %rd165;
	cvt.u32.u64 	%r78, %rd525;
	div.u32 	%r79, %r78, %r77;
	mul.lo.s32 	%r80, %r79, %r77;
	sub.s32 	%r81, %r78, %r80;
	cvt.u64.u32 	%rd527, %r79;
	cvt.u64.u32 	%rd528, %r81;
	bra.uni 	$L__BB487_75;
$L__BB487_74:
	div.s64 	%rd527, %rd525, %rd165;
	mul.lo.s64 	%rd306, %rd527, %rd165;
	sub.s64 	%rd528, %rd525, %rd306;
$L__BB487_75:
	add.s64 	%rd308, %rd1, %rd302;
	ld.global.u64 	%rd309, [%rd308];
	mad.lo.s64 	%rd172, %rd309, %rd528, %rd164;
	add.s32 	%r35, %r208, -2;
	mul.wide.u32 	%rd310, %r35, 8;
	add.s64 	%rd311, %rd2, %rd310;
	ld.global.u64 	%rd173, [%rd311];
	or.b64  	%rd312, %rd527, %rd173;
	and.b64  	%rd313, %rd312, -4294967296;
	setp.ne.s64 	%p26, %rd313, 0;
	@%p26 bra 	$L__BB487_77;
	cvt.u32.u64 	%r82, %rd173;
	cvt.u32.u64 	%r83, %rd527;
	div.u32 	%r84, %r83, %r82;
	mul.lo.s32 	%r85, %r84, %r82;
	sub.s32 	%r86, %r83, %r85;
	cvt.u64.u32 	%rd529, %r84;
	cvt.u64.u32 	%rd530, %r86;
	bra.uni 	$L__BB487_78;
$L__BB487_77:
	div.s64 	%rd529, %rd527, %rd173;
	mul.lo.s64 	%rd314, %rd529, %rd173;
	sub.s64 	%rd530, %rd527, %rd314;
$L__BB487_78:
	add.s64 	%rd316, %rd1, %rd310;
	ld.global.u64 	%rd317, [%rd316];
	mad.lo.s64 	%rd180, %rd317, %rd530, %rd172;
	add.s32 	%r36, %r208, -3;
	mul.wide.u32 	%rd318, %r36, 8;
	add.s64 	%rd319, %rd2, %rd318;
	ld.global.u64 	%rd181, [%rd319];
	or.b64  	%rd320, %rd529, %rd181;
	and.b64  	%rd321, %rd320, -4294967296;
	setp.ne.s64 	%p27, %rd321, 0;
	@%p27 bra 	$L__BB487_80;
	cvt.u32.u64 	%r87, %rd181;
	cvt.u32.u64 	%r88, %rd529;
	div.u32 	%r89, %r88, %r87;
	mul.lo.s32 	%r90, %r89, %r87;
	sub.s32 	%r91, %r88, %r90;
	cvt.u64.u32 	%rd531, %r89;
	cvt.u64.u32 	%rd532, %r91;
	bra.uni 	$L__BB487_81;
$L__BB487_80:
	div.s64 	%rd531, %rd529, %rd181;
	mul.lo.s64 	%rd322, %rd531, %rd181;
	sub.s64 	%rd532, %rd529, %rd322;
$L__BB487_81:
	add.s64 	%rd324, %rd1, %rd318;
	ld.global.u64 	%rd325, [%rd324];
	mad.lo.s64 	%rd188, %rd325, %rd532, %rd180;
	mul.wide.u32 	%rd326, %r33, 8;
	add.s64 	%rd327, %rd2, %rd326;
	ld.global.u64 	%rd189, [%rd327];
	or.b64  	%rd328, %rd531, %rd189;
	and.b64  	%rd329, %rd328, -4294967296;
	setp.ne.s64 	%p28, %rd329, 0;
	@%p28 bra 	$L__BB487_83;
	cvt.u32.u64 	%r92, %rd189;
	cvt.u32.u64 	%r93, %rd531;
	div.u32 	%r94, %r93, %r92;
	mul.lo.s32 	%r95, %r94, %r92;
	sub.s32 	%r96, %r93, %r95;
	cvt.u64.u32 	%rd548, %r94;
	cvt.u64.u32 	%rd534, %r96;
	bra.uni 	$L__BB487_84;
$L__BB487_83:
	div.s64 	%rd548, %rd531, %rd189;
	mul.lo.s64 	%rd330, %rd548, %rd189;
	sub.s64 	%rd534, %rd531, %rd330;
$L__BB487_84:
	add.s64 	%rd332, %rd1, %rd326;
	ld.global.u64 	%rd333, [%rd332];
	mad.lo.s64 	%rd557, %rd333, %rd534, %rd188;
	add.s32 	%r208, %r208, -8;
	add.s32 	%r207, %r207, 8;
	setp.ne.s32 	%p29, %r207, 0;
	@%p29 bra 	$L__BB487_60;
	add.s32 	%r210, %r208, 3;
$L__BB487_86:
	setp.eq.s32 	%p30, %r25, 0;
	@%p30 bra 	$L__BB487_115;
	and.b32  	%r41, %r23, 3;
	setp.lt.u32 	%p31, %r25, 4;
	@%p31 bra 	$L__BB487_101;
	mul.wide.u32 	%rd335, %r210, 8;
	add.s64 	%rd336, %rd2, %rd335;
	ld.global.u64 	%rd200, [%rd336];
	or.b64  	%rd337, %rd548, %rd200;
	and.b64  	%rd338, %rd337, -4294967296;
	setp.ne.s64 	%p32, %rd338, 0;
	@%p32 bra 	$L__BB487_90;
	cvt.u32.u64 	%r97, %rd200;
	cvt.u32.u64 	%r98, %rd548;
	div.u32 	%r99, %r98, %r97;
	mul.lo.s32 	%r100, %r99, %r97;
	sub.s32 	%r101, %r98, %r100;
	cvt.u64.u32 	%rd538, %r99;
	cvt.u64.u32 	%rd539, %r101;
	bra.uni 	$L__BB487_91;
$L__BB487_90:
	div.s64 	%rd538, %rd548, %rd200;
	mul.lo.s64 	%rd339, %rd538, %rd200;
	sub.s64 	%rd539, %rd548, %rd339;
$L__BB487_91:
	add.s64 	%rd341, %rd1, %rd335;
	ld.global.u64 	%rd342, [%rd341];
	mad.lo.s64 	%rd207, %rd342, %rd539, %rd557;
	add.s32 	%r42, %r210, -1;
	mul.wide.u32 	%rd343, %r42, 8;
	add.s64 	%rd344, %rd2, %rd343;
	ld.global.u64 	%rd208, [%rd344];
	or.b64  	%rd345, %rd538, %rd208;
	and.b64  	%rd346, %rd345, -4294967296;
	setp.ne.s64 	%p33, %rd346, 0;
	@%p33 bra 	$L__BB487_93;
	cvt.u32.u64 	%r102, %rd208;
	cvt.u32.u64 	%r103, %rd538;
	div.u32 	%r104, %r103, %r102;
	mul.lo.s32 	%r105, %r104, %r102;
	sub.s32 	%r106, %r103, %r105;
	cvt.u64.u32 	%rd540, %r104;
	cvt.u64.u32 	%rd541, %r106;
	bra.uni 	$L__BB487_94;
$L__BB487_93:
	div.s64 	%rd540, %rd538, %rd208;
	mul.lo.s64 	%rd347, %rd540, %rd208;
	sub.s64 	%rd541, %rd538, %rd347;
$L__BB487_94:
	add.s64 	%rd349, %rd1, %rd343;
	ld.global.u64 	%rd350, [%rd349];
	mad.lo.s64 	%rd215, %rd350, %rd541, %rd207;
	add.s32 	%r43, %r210, -2;
	mul.wide.u32 	%rd351, %r43, 8;
	add.s64 	%rd352, %rd2, %rd351;
	ld.global.u64 	%rd216, [%rd352];
	or.b64  	%rd353, %rd540, %rd216;
	and.b64  	%rd354, %rd353, -4294967296;
	setp.ne.s64 	%p34, %rd354, 0;
	@%p34 bra 	$L__BB487_96;
	cvt.u32.u64 	%r107, %rd216;
	cvt.u32.u64 	%r108, %rd540;
	div.u32 	%r109, %r108, %r107;
	mul.lo.s32 	%r110, %r109, %r107;
	sub.s32 	%r111, %r108, %r110;
	cvt.u64.u32 	%rd542, %r109;
	cvt.u64.u32 	%rd543, %r111;
	bra.uni 	$L__BB487_97;
$L__BB487_96:
	div.s64 	%rd542, %rd540, %rd216;
	mul.lo.s64 	%rd355, %rd542, %rd216;
	sub.s64 	%rd543, %rd540, %rd355;
$L__BB487_97:
	add.s64 	%rd357, %rd1, %rd351;
	ld.global.u64 	%rd358, [%rd357];
	mad.lo.s64 	%rd223, %rd358, %rd543, %rd215;
	add.s32 	%r44, %r210, -3;
	mul.wide.u32 	%rd359, %r44, 8;
	add.s64 	%rd360, %rd2, %rd359;
	ld.global.u64 	%rd224, [%rd360];
	or.b64  	%rd361, %rd542, %rd224;
	and.b64  	%rd362, %rd361, -4294967296;
	setp.ne.s64 	%p35, %rd362, 0;
	@%p35 bra 	$L__BB487_99;
	cvt.u32.u64 	%r112, %rd224;
	cvt.u32.u64 	%r113, %rd542;
	div.u32 	%r114, %r113, %r112;
	mul.lo.s32 	%r115, %r114, %r112;
	sub.s32 	%r116, %r113, %r115;
	cvt.u64.u32 	%rd548, %r114;
	cvt.u64.u32 	%rd545, %r116;
	bra.uni 	$L__BB487_100;
$L__BB487_99:
	div.s64 	%rd548, %rd542, %rd224;
	mul.lo.s64 	%rd363, %rd548, %rd224;
	sub.s64 	%rd545, %rd542, %rd363;
$L__BB487_100:
	add.s64 	%rd365, %rd1, %rd359;
	ld.global.u64 	%rd366, [%rd365];
	mad.lo.s64 	%rd557, %rd366, %rd545, %rd223;
	add.s32 	%r210, %r210, -4;
$L__BB487_101:
	setp.eq.s32 	%p36, %r41, 0;
	@%p36 bra 	$L__BB487_115;
	setp.eq.s32 	%p37, %r41, 1;
	@%p37 bra 	$L__BB487_110;
	mul.wide.u32 	%rd368, %r210, 8;
	add.s64 	%rd369, %rd2, %rd368;
	ld.global.u64 	%rd235, [%rd369];
	or.b64  	%rd370, %rd548, %rd235;
	and.b64  	%rd371, %rd370, -4294967296;
	setp.ne.s64 	%p38, %rd371, 0;
	@%p38 bra 	$L__BB487_105;
	cvt.u32.u64 	%r117, %rd235;
	cvt.u32.u64 	%r118, %rd548;
	div.u32 	%r119, %r118, %r117;
	mul.lo.s32 	%r120, %r119, %r117;
	sub.s32 	%r121, %r118, %r120;
	cvt.u64.u32 	%rd549, %r119;
	cvt.u64.u32 	%rd550, %r121;
	bra.uni 	$L__BB487_106;
$L__BB487_105:
	div.s64 	%rd549, %rd548, %rd235;
	mul.lo.s64 	%rd372, %rd549, %rd235;
	sub.s64 	%rd550, %rd548, %rd372;
$L__BB487_106:
	add.s64 	%rd374, %rd1, %rd368;
	ld.global.u64 	%rd375, [%rd374];
	mad.lo.s64 	%rd242, %rd375, %rd550, %rd557;
	add.s32 	%r47, %r210, -1;
	mul.wide.u32 	%rd376, %r47, 8;
	add.s64 	%rd377, %rd2, %rd376;
	ld.global.u64 	%rd243, [%rd377];
	or.b64  	%rd378, %rd549, %rd243;
	and.b64  	%rd379, %rd378, -4294967296;
	setp.ne.s64 	%p39, %rd379, 0;
	@%p39 bra 	$L__BB487_108;
	cvt.u32.u64 	%r122, %rd243;
	cvt.u32.u64 	%r123, %rd549;
	div.u32 	%r124, %r123, %r122;
	mul.lo.s32 	%r125, %r124, %r122;
	sub.s32 	%r126, %r123, %r125;
	cvt.u64.u32 	%rd548, %r124;
	cvt.u64.u32 	%rd552, %r126;
	bra.uni 	$L__BB487_109;
$L__BB487_108:
	div.s64 	%rd548, %rd549, %rd243;
	mul.lo.s64 	%rd380, %rd548, %rd243;
	sub.s64 	%rd552, %rd549, %rd380;
$L__BB487_109:
	add.s64 	%rd382, %rd1, %rd376;
	ld.global.u64 	%rd383, [%rd382];
	mad.lo.s64 	%rd557, %rd383, %rd552, %rd242;
	add.s32 	%r210, %r210, -2;
$L__BB487_110:
	and.b32  	%r127, %r23, 1;
	setp.eq.b32 	%p40, %r127, 1;
	not.pred 	%p41, %p40;
	@%p41 bra 	$L__BB487_115;
	mul.wide.u32 	%rd384, %r210, 8;
	add.s64 	%rd385, %rd2, %rd384;
	ld.global.u64 	%rd254, [%rd385];
	or.b64  	%rd386, %rd548, %rd254;
	and.b64  	%rd387, %rd386, -4294967296;
	setp.ne.s64 	%p42, %rd387, 0;
	@%p42 bra 	$L__BB487_113;
	cvt.u32.u64 	%r128, %rd254;
	cvt.u32.u64 	%r129, %rd548;
	rem.u32 	%r130, %r129, %r128;
	cvt.u64.u32 	%rd556, %r130;
	bra.uni 	$L__BB487_114;
$L__BB487_113:
	rem.s64 	%rd556, %rd548, %rd254;
$L__BB487_114:
	add.s64 	%rd389, %rd1, %rd384;
	ld.global.u64 	%rd390, [%rd389];
	mad.lo.s64 	%rd557, %rd390, %rd556, %rd557;
$L__BB487_115:
	shl.b64 	%rd391, %rd557, 2;
	add.s64 	%rd392, %rd3, %rd391;
	ld.global.u32 	%r131, [%rd392];
	setp.ne.s32 	%p43, %r131, 0;
	selp.u16 	%rs2, 1, 0, %p43;
	st.shared.u8 	[%r5], %rs2;
$L__BB487_116:
	bar.sync 	0;
	setp.lt.u32 	%p67, %r212, 66;
	@%p67 bra 	$L__BB487_122;
$L__BB487_117:
	shr.u32 	%r51, %r212, 1;
	setp.ge.u32 	%p68, %r1, %r51;
	@%p68 bra 	$L__BB487_121;
	ld.shared.u8 	%rs4, [%r5];
	setp.eq.s16 	%p70, %rs4, 0;
	mov.pred 	%p87, 0;
	@%p70 bra 	$L__BB487_120;
	add.s32 	%r202, %r5, %r51;
	ld.shared.u8 	%rs5, [%r202];
	setp.ne.s16 	%p87, %rs5, 0;
$L__BB487_120:
	selp.u16 	%rs6, 1, 0, %p87;
	st.shared.u8 	[%r5], %rs6;
$L__BB487_121:
	bar.sync 	0;
	setp.gt.u32 	%p71, %r212, 131;
	mov.u32 	%r212, %r51;
	@%p71 bra 	$L__BB487_117;
$L__BB487_122:
	setp.gt.u32 	%p72, %r1, 31;
	@%p72 bra 	$L__BB487_137;
	ld.volatile.shared.u8 	%rs7, [%r5];
	setp.eq.s16 	%p74, %rs7, 0;
	mov.pred 	%p88, 0;
	@%p74 bra 	$L__BB487_125;
	ld.volatile.shared.u8 	%rs8, [%r5+32];
	setp.ne.s16 	%p88, %rs8, 0;
$L__BB487_125:
	selp.u16 	%rs9, 1, 0, %p88;
	st.volatile.shared.u8 	[%r5], %rs9;
	ld.volatile.shared.u8 	%rs10, [%r5];
	setp.eq.s16 	%p76, %rs10, 0;
	mov.pred 	%p89, 0;
	@%p76 bra 	$L__BB487_127;
	ld.volatile.shared.u8 	%rs11, [%r5+16];
	setp.ne.s16 	%p89, %rs11, 0;
$L__BB487_127:
	selp.u16 	%rs12, 1, 0, %p89;
	st.volatile.shared.u8 	[%r5], %rs12;
	ld.volatile.shared.u8 	%rs13, [%r5];
	setp.eq.s16 	%p78, %rs13, 0;
	mov.pred 	%p90, 0;
	@%p78 bra 	$L__BB487_129;
	ld.volatile.shared.u8 	%rs14, [%r5+8];
	setp.ne.s16 	%p90, %rs14, 0;
$L__BB487_129:
	selp.u16 	%rs15, 1, 0, %p90;
	st.volatile.shared.u8 	[%r5], %rs15;
	ld.volatile.shared.u8 	%rs16, [%r5];
	setp.eq.s16 	%p80, %rs16, 0;
	mov.pred 	%p91, 0;
	@%p80 bra 	$L__BB487_131;
	ld.volatile.shared.u8 	%rs17, [%r5+4];
	setp.ne.s16 	%p91, %rs17, 0;
$L__BB487_131:
	selp.u16 	%rs18, 1, 0, %p91;
	st.volatile.shared.u8 	[%r5], %rs18;
	ld.volatile.shared.u8 	%rs19, [%r5];
	setp.eq.s16 	%p82, %rs19, 0;
	mov.pred 	%p92, 0;
	@%p82 bra 	$L__BB487_133;
	ld.volatile.shared.u8 	%rs20, [%r5+2];
	setp.ne.s16 	%p92, %rs20, 0;
$L__BB487_133:
	selp.u16 	%rs21, 1, 0, %p92;
	st.volatile.shared.u8 	[%r5], %rs21;
	ld.volatile.shared.u8 	%rs22, [%r5];
	setp.eq.s16 	%p84, %rs22, 0;
	mov.pred 	%p93, 0;
	@%p84 bra 	$L__BB487_135;
	ld.volatile.shared.u8 	%rs23, [%r5+1];
	setp.ne.s16 	%p93, %rs23, 0;
$L__BB487_135:
	selp.u16 	%rs24, 1, 0, %p93;
	st.volatile.shared.u8 	[%r5], %rs24;
	setp.ne.s32 	%p85, %r1, 0;
	@%p85 bra 	$L__BB487_137;
	ld.shared.u8 	%rs25, [allsdata_i32];
	cvt.u64.u32 	%rd470, %r2;
	cvta.to.global.u64 	%rd471, %rd260;
	add.s64 	%rd472, %rd471, %rd470;
	st.global.u8 	[%rd472], %rs25;
$L__BB487_137:
	ret;

}
	// .globl	contiguous_all2_i32
.visible .entry contiguous_all2_i32(
	.param .u64 .ptr .align 1 contiguous_all2_i32_param_0,
	.param .u64 .ptr .align 1 contiguous_all2_i32_param_1,
	.param .u64 .ptr .align 1 contiguous_all2_i32_param_2,
	.param .u64 .ptr .align 1 contiguous_all2_i32_param_3,
	.param .u64 contiguous_all2_i32_param_4,
	.param .u64 contiguous_all2_i32_param_5,
	.param .u64 contiguous_all2_i32_param_6
)
{
	.reg .pred 	%p<94>;
	.reg .b16 	%rs<26>;
	.reg .b32 	%r<217>;
	.reg .b64 	%rd<571>;

	ld.param.u64 	%rd266, [contiguous_all2_i32_param_1];
	ld.param.u64 	%rd267, [contiguous_all2_i32_param_2];
	ld.param.u64 	%rd268, [contiguous_all2_i32_param_3];
	ld.param.u64 	%rd263, [contiguous_all2_i32_param_4];
	ld.param.u64 	%rd264, [contiguous_all2_i32_param_5];
	ld.param.u64 	%rd265, [contiguous_all2_i32_param_6];
	cvta.to.global.u64 	%rd1, %rd268;
	cvta.to.global.u64 	%rd2, %rd267;
	cvta.to.global.u64 	%rd570, %rd266;
	mov.u32 	%r1, %tid.x;
	mov.u32 	%r2, %ctaid.x;
	mov.u32 	%r216, %ntid.x;
	mul.lo.s32 	%r51, %r2, %r216;
	shl.b32 	%r52, %r51, 1;
	add.s32 	%r4, %r52, %r1;
	mov.u32 	%r53, allsdata_i32;
	add.s32 	%r5, %r53, %r1;
	mov.b16 	%rs1, 1;
	st.shared.u8 	[%r5], %rs1;
	add.s32 	%r54, %r4, %r216;
	cvt.u64.u32 	%rd4, %r54;
	setp.le.u64 	%p17, %rd264, %rd4;
	@%p17 bra 	$L__BB488_56;
	cvt.u64.u32 	%rd401, %r4;
	mov.u32 	%r132, %ctaid.y;
	cvt.u64.u32 	%rd402, %r132;
	mul.lo.s64 	%rd403, %rd264, %rd402;
	add.s64 	%rd524, %rd403, %rd401;
	add.s64 	%rd522, %rd403, %rd4;
	cvt.u32.u64 	%r6, %rd263;
	add.s32 	%r210, %r6, -1;
	setp.lt.s32 	%p44, %r210, 0;
	mov.b64 	%rd528, 0;
	mov.u64 	%rd529, %rd528;
	@%p44 bra 	$L__BB488_53;
	setp.lt.u32 	%p45, %r210, 3;
	mov.b64 	%rd529, 0;
	mov.u64 	%rd528, %rd529;
	@%p45 bra 	$L__BB488_30;
	add.s32 	%r208, %r6, -2;
	and.b32  	%r133, %r6, -4;
	neg.s32 	%r207, %r133;
	mov.b64 	%rd529, 0;
$L__BB488_4:
	.pragma "nounroll";
	add.s32 	%r12, %r208, 1;
	mul.wide.u32 	%rd407, %r12, 8;
	add.s64 	%rd408, %rd2, %rd407;
	ld.global.u64 	%rd11, [%rd408];
	or.b64  	%rd409, %rd524, %rd11;
	and.b64  	%rd410, %rd409, -4294967296;
	setp.ne.s64 	%p46, %rd410, 0;
	@%p46 bra 	$L__BB488_6;
	cvt.u32.u64 	%r134, %rd11;
	cvt.u32.u64 	%r135, %rd524;
	div.u32 	%r136, %r135, %r134;
	mul.lo.s32 	%r137, %r136, %r134;
	sub.s32 	%r138, %r135, %r137;
	cvt.u64.u32 	%rd490, %r136;
	cvt.u64.u32 	%rd491, %r138;
	bra.uni 	$L__BB488_7;
$L__BB488_6:
	div.s64 	%rd490, %rd524, %rd11;
	mul.lo.s64 	%rd411, %rd490, %rd11;
	sub.s64 	%rd491, %rd524, %rd411;
$L__BB488_7:
	mul.wide.u32 	%rd412, %r12, 8;
	add.s64 	%rd413, %rd1, %rd412;
	ld.global.u64 	%rd18, [%rd413];
	mad.lo.s64 	%rd19, %rd18, %rd491, %rd528;
	or.b64  	%rd414, %rd522, %rd11;
	and.b64  	%rd415, %rd414, -4294967296;
	setp.ne.s64 	%p47, %rd415, 0;
	@%p47 bra 	$L__BB488_9;
	cvt.u32.u64 	%r139, %rd11;
	cvt.u32.u64 	%r140, %rd522;
	div.u32 	%r141, %r140, %r139;
	mul.lo.s32 	%r142, %r141, %r139;
	sub.s32 	%r143, %r140, %r142;
	cvt.u64.u32 	%rd492, %r141;
	cvt.u64.u32 	%rd493, %r143;
	bra.uni 	$L__BB488_10;
$L__BB488_9:
	div.s64 	%rd492, %rd522, %rd11;
	mul.lo.s64 	%rd416, %rd492, %rd11;
	sub.s64 	%rd493, %rd522, %rd416;
$L__BB488_10:
	mad.lo.s64 	%rd26, %rd493, %rd18, %rd529;
	mul.wide.u32 	%rd417, %r208, 8;
	add.s64 	%rd418, %rd2, %rd417;
	ld.global.u64 	%rd27, [%rd418];
	or.b64  	%rd419, %rd490, %rd27;
	and.b64  	%rd420, %rd419, -4294967296;
	setp.ne.s64 	%p48, %rd420, 0;
	@%p48 bra 	$L__BB488_12;
	cvt.u32.u64 	%r144, %rd27;
	cvt.u32.u64 	%r145, %rd490;
	div.u32 	%r146, %r145, %r144;
	mul.lo.s32 	%r147, %r146, %r144;
	sub.s32 	%r148, %r145, %r147;
	cvt.u64.u32 	%rd494, %r146;
	cvt.u64.u32 	%rd495, %r148;
	bra.uni 	$L__BB488_13;
$L__BB488_12:
	div.s64 	%rd494, %rd490, %rd27;
	mul.lo.s64 	%rd421, %rd494, %rd27;
	sub.s64 	%rd495, %rd490, %rd421;
$L__BB488_13:
	mul.wide.u32 	%rd422, %r208, 8;
	add.s64 	%rd423, %rd1, %rd422;
	ld.global.u64 	%rd34, [%rd423];
	mad.lo.s64 	%rd35, %rd34, %rd495, %rd19;
	or.b64  	%rd424, %rd492, %rd27;
	and.b64  	%rd425, %rd424, -4294967296;
	setp.ne.s64 	%p49, %rd425, 0;
	@%p49 bra 	$L__BB488_15;
	cvt.u32.u64 	%r149, %rd27;
	cvt.u32.u64 	%r150, %rd492;
	div.u32 	%r151, %r150, %r149;
	mul.lo.s32 	%r152, %r151, %r149;
	sub.s32 	%r153, %r150, %r152;
	cvt.u64.u32 	%rd496, %r151;
	cvt.u64.u32 	%rd497, %r153;
	bra.uni 	$L__BB488_16;
$L__BB488_15:
	div.s64 	%rd496, %rd492, %rd27;
	mul.lo.s64 	%rd426, %rd496, %rd27;
	sub.s64 	%rd497, %rd492, %rd426;
$L__BB488_16:
	mad.lo.s64 	%rd42, %rd497, %rd34, %rd26;
	add.s32 	%r13, %r208, -1;
	mul.wide.u32 	%rd427, %r13, 8;
	add.s64 	%rd428, %rd2, %rd427;
	ld.global.u64 	%rd43, [%rd428];
	or.b64  	%rd429, %rd494, %rd43;
	and.b64  	%rd430, %rd429, -4294967296;
	setp.ne.s64 	%p50, %rd430, 0;
	@%p50 bra 	$L__BB488_18;
	cvt.u32.u64 	%r154, %rd43;
	cvt.u32.u64 	%r155, %rd494;
	div.u32 	%r156, %r155, %r154;
	mul.lo.s32 	%r157, %r156, %r154;
	sub.s32 	%r158, %r155, %r157;
	cvt.u64.u32 	%rd498, %r156;
	cvt.u64.u32 	%rd499, %r158;
	bra.uni 	$L__BB488_19;
$L__BB488_18:
	div.s64 	%rd498, %rd494, %rd43;
	mul.lo.s64 	%rd431, %rd498, %rd43;
	sub.s64 	%rd499, %rd494, %rd431;
$L__BB488_19:
	mul.wide.u32 	%rd432, %r13, 8;
	add.s64 	%rd433, %rd1, %rd432;
	ld.global.u64 	%rd50, [%rd433];
	mad.lo.s64 	%rd51, %rd50, %rd499, %rd35;
	or.b64  	%rd434, %rd496, %rd43;
	and.b64  	%rd435, %rd434, -4294967296;
	setp.ne.s64 	%p51, %rd435, 0;
	@%p51 bra 	$L__BB488_21;
	cvt.u32.u64 	%r159, %rd43;
	cvt.u32.u64 	%r160, %rd496;
	div.u32 	%r161, %r160, %r159;
	mul.lo.s32 	%r162, %r161, %r159;
	sub.s32 	%r163, %r160, %r162;
	cvt.u64.u32 	%rd500, %r161;
	cvt.u64.u32 	%rd501, %r163;
	bra.uni 	$L__BB488_22;
$L__BB488_21:
	div.s64 	%rd500, %rd496, %rd43;
	mul.lo.s64 	%rd436, %rd500, %rd43;
	sub.s64 	%rd501, %rd496, %rd436;
$L__BB488_22:
	mad.lo.s64 	%rd58, %rd501, %rd50, %rd42;
	add.s32 	%r164, %r208, -2;
	mul.wide.u32 	%rd437, %r164, 8;
	add.s64 	%rd438, %rd2, %rd437;
	ld.global.u64 	%rd59, [%rd438];
	or.b64  	%rd439, %rd498, %rd59;
	and.b64  	%rd440, %rd439, -4294967296;
	setp.ne.s64 	%p52, %rd440, 0;
	@%p52 bra 	$L__BB488_24;
	cvt.u32.u64 	%r165, %rd59;
	cvt.u32.u64 	%r166, %rd498;
	div.u32 	%r167, %r166, %r165;
	mul.lo.s32 	%r168, %r167, %r165;
	sub.s32 	%r169, %r166, %r168;
	cvt.u64.u32 	%rd524, %r167;
	cvt.u64.u32 	%rd503, %r169;
	bra.uni 	$L__BB488_25;
$L__BB488_24:
	div.s64 	%rd524, %rd498, %rd59;
	mul.lo.s64 	%rd441, %rd524, %rd59;
	sub.s64 	%rd503, %rd498, %rd441;
$L__BB488_25:
	mul.wide.u32 	%rd442, %r164, 8;
	add.s64 	%rd443, %rd1, %rd442;
	ld.global.u64 	%rd66, [%rd443];
	mad.lo.s64 	%rd528, %rd66, %rd503, %rd51;
	or.b64  	%rd444, %rd500, %rd59;
	and.b64  	%rd445, %rd444, -4294967296;
	setp.ne.s64 	%p53, %rd445, 0;
	@%p53 bra 	$L__BB488_27;
	cvt.u32.u64 	%r171, %rd59;
	cvt.u32.u64 	%r172, %rd500;
	div.u32 	%r173, %r172, %r171;
	mul.lo.s32 	%r174, %r173, %r171;
	sub.s32 	%r175, %r172, %r174;
	cvt.u64.u32 	%rd522, %r173;
	cvt.u64.u32 	%rd505, %r175;
	bra.uni 	$L__BB488_28;
$L__BB488_27:
	div.s64 	%rd522, %rd500, %rd59;
	mul.lo.s64 	%rd446, %rd522, %rd59;
	sub.s64 	%rd505, %rd500, %rd446;
$L__BB488_28:
	mad.lo.s64 	%rd529, %rd505, %rd66, %rd58;
	add.s32 	%r208, %r208, -4;
	add.s32 	%r207, %r207, 4;
	setp.ne.s32 	%p54, %r207, 0;
	@%p54 bra 	$L__BB488_4;
	add.s32 	%r210, %r208, 1;
$L__BB488_30:
	and.b32  	%r18, %r6, 3;
	setp.eq.s32 	%p55, %r18, 0;
	@%p55 bra 	$L__BB488_53;
	setp.eq.s32 	%p56, %r18, 1;
	@%p56 bra 	$L__BB488_45;
	mul.wide.u32 	%rd448, %r210, 8;
	add.s64 	%rd449, %rd2, %rd448;
	ld.global.u64 	%rd81, [%rd449];
	or.b64  	%rd450, %rd524, %rd81;
	and.b64  	%rd451, %rd450, -4294967296;
	setp.ne.s64 	%p57, %rd451, 0;
	@%p57 bra 	$L__BB488_34;
	cvt.u32.u64 	%r176, %rd81;
	cvt.u32.u64 	%r177, %rd524;
	div.u32 	%r178, %r177, %r176;
	mul.lo.s32 	%r179, %r178, %r176;
	sub.s32 	%r180, %r177, %r179;
	cvt.u64.u32 	%rd512, %r178;
	cvt.u64.u32 	%rd513, %r180;
	bra.uni 	$L__BB488_35;
$L__BB488_34:
	div.s64 	%rd512, %rd524, %rd81;
	mul.lo.s64 	%rd452, %rd512, %rd81;
	sub.s64 	%rd513, %rd524, %rd452;
$L__BB488_35:
	add.s64 	%rd454, %rd1, %rd448;
	ld.global.u64 	%rd88, [%rd454];
	mad.lo.s64 	%rd89, %rd88, %rd513, %rd528;
	or.b64  	%rd455, %rd522, %rd81;
	and.b64  	%rd456, %rd455, -4294967296;
	setp.ne.s64 	%p58, %rd456, 0;
	@%p58 bra 	$L__BB488_37;
	cvt.u32.u64 	%r181, %rd81;
	cvt.u32.u64 	%r182, %rd522;
	div.u32 	%r183, %r182, %r181;
	mul.lo.s32 	%r184, %r183, %r181;
	sub.s32 	%r185, %r182, %r184;
	cvt.u64.u32 	%rd514, %r183;
	cvt.u64.u32 	%rd515, %r185;
	bra.uni 	$L__BB488_38;
$L__BB488_37:
	div.s64 	%rd514, %rd522, %rd81;
	mul.lo.s64 	%rd457, %rd514, %rd81;
	sub.s64 	%rd515, %rd522, %rd457;
$L__BB488_38:
	mad.lo.s64 	%rd96, %rd515, %rd88, %rd529;
	add.s32 	%r19, %r210, -1;
	mul.wide.u32 	%rd458, %r19, 8;
	add.s64 	%rd459, %rd2, %rd458;
	ld.global.u64 	%rd97, [%rd459];
	or.b64  	%rd460, %rd512, %rd97;
	and.b64  	%rd461, %rd460, -4294967296;
	setp.ne.s64 	%p59, %rd461, 0;
	@%p59 bra 	$L__BB488_40;
	cvt.u32.u64 	%r186, %rd97;
	cvt.u32.u64 	%r187, %rd512;
	div.u32 	%r188, %r187, %r186;
	mul.lo.s32 	%r189, %r188, %r186;
	sub.s32 	%r190, %r187, %r189;
	cvt.u64.u32 	%rd524, %r188;
	cvt.u64.u32 	%rd517, %r190;
	bra.uni 	$L__BB488_41;
$L__BB488_40:
	div.s64 	%rd524, %rd512, %rd97;
	mul.lo.s64 	%rd462, %rd524, %rd97;
	sub.s64 	%rd517, %rd512, %rd462;
$L__BB488_41:
	add.s64 	%rd464, %rd1, %rd458;
	ld.global.u64 	%rd104, [%rd464];
	mad.lo.s64 	%rd528, %rd104, %rd517, %rd89;
	or.b64  	%rd465, %rd514, %rd97;
	and.b64  	%rd466, %rd465, -4294967296;
	setp.ne.s64 	%p60, %rd466, 0;
	@%p60 bra 	$L__BB488_43;
	cvt.u32.u64 	%r191, %rd97;
	cvt.u32.u64 	%r192, %rd514;
	div.u32 	%r193, %r192, %r191;
	mul.lo.s32 	%r194, %r193, %r191;
	sub.s32 	%r195, %r192, %r194;
	cvt.u64.u32 	%rd522, %r193;
	cvt.u64.u32 	%rd519, %r195;
	bra.uni 	$L__BB488_44;
$L__BB488_43:
	div.s64 	%rd522, %rd514, %rd97;
	mul.lo.s64 	%rd467, %rd522, %rd97;
	sub.s64 	%rd519, %rd514, %rd467;
$L__BB488_44:
	mad.lo.s64 	%rd529, %rd519, %rd104, %rd96;
	add.s32 	%r210, %r210, -2;
$L__BB488_45:
	and.b32  	%r196, %r6, 1;
	setp.eq.b32 	%p61, %r196, 1;
	not.pred 	%p62, %p61;
	@%p62 bra 	$L__BB488_53;
	mul.wide.u32 	%rd468, %r210, 8;
	add.s64 	%rd469, %rd2, %rd468;
	ld.global.u64 	%rd119, [%rd469];
	or.b64  	%rd470, %rd524, %rd119;
	and.b64  	%rd471, %rd470, -4294967296;
	setp.ne.s64 	%p63, %rd471, 0;
	@%p63 bra 	$L__BB488_48;
	cvt.u32.u64 	%r197, %rd119;
	cvt.u32.u64 	%r198, %rd524;
	rem.u32 	%r199, %r198, %r197;
	cvt.u64.u32 	%rd526, %r199;
	bra.uni 	$L__BB488_49;
$L__BB488_48:
	rem.s64 	%rd526, %rd524, %rd119;
$L__BB488_49:
	add.s64 	%rd473, %rd1, %rd468;
	ld.global.u64 	%rd123, [%rd473];
	mad.lo.s64 	%rd528, %rd123, %rd526, %rd528;
	or.b64  	%rd474, %rd522, %rd119;
	and.b64  	%rd475, %rd474, -4294967296;
	setp.ne.s64 	%p64, %rd475, 0;
	@%p64 bra 	$L__BB488_51;
	cvt.u32.u64 	%r200, %rd119;
	cvt.u32.u64 	%r201, %rd522;
	rem.u32 	%r202, %r201, %r200;
	cvt.u64.u32 	%rd527, %r202;
	bra.uni 	$L__BB488_52;
$L__BB488_51:
	rem.s64 	%rd527, %rd522, %rd119;
$L__BB488_52:
	mad.lo.s64 	%rd529, %rd527, %rd123, %rd529;
$L__BB488_53:
	shl.b64 	%rd476, %rd528, 2;
	add.s64 	%rd477, %rd570, %rd476;
	ld.global.u32 	%r203, [%rd477];
	setp.eq.s32 	%p66, %r203, 0;
	mov.pred 	%p86, 0;
	@%p66 bra 	$L__BB488_55;
	shl.b64 	%rd478, %rd529, 2;
	add.s64 	%rd479, %rd570, %rd478;
	ld.global.u32 	%r204, [%rd479];
	setp.ne.s32 	%p86, %r204, 0;
$L__BB488_55:
	selp.u16 	%rs3, 1, 0, %p86;
	st.shared.u8 	[%r5], %rs3;
	bra.uni 	$L__BB488_116;
$L__BB488_56:
	cvt.u64.u32 	%rd131, %r4;
	setp.le.u64 	%p18, %rd264, %rd131;
	@%p18 bra 	$L__BB488_116;
	mov.u32 	%r55, %ctaid.y;
	cvt.u64.u32 	%rd269, %r55;
	mad.lo.s64 	%rd561, %rd264, %rd269, %rd131;
	cvt.u32.u64 	%r22, %rd263;
	add.s32 	%r214, %r22, -1;
	setp.lt.s32 	%p19, %r214, 0;
	@%p19 bra 	$L__BB488_115;
	and.b32  	%r24, %r22, 7;
	setp.lt.u32 	%p20, %r214, 7;
	@%p20 bra 	$L__BB488_86;
	add.s32 	%r212, %r22, -4;
	and.b32  	%r56, %r22, -8;
	neg.s32 	%r211, %r56;
$L__BB488_60:
	.pragma "nounroll";
	add.s32 	%r29, %r212, 3;
	mul.wide.u32 	%rd271, %r29, 8;
	add.s64 	%rd272, %rd2, %rd271;
	ld.global.u64 	%rd135, [%rd272];
	or.b64  	%rd273, %rd561, %rd135;
	and.b64  	%rd274, %rd273, -4294967296;
	setp.ne.s64 	%p21, %rd274, 0;
	@%p21 bra 	$L__BB488_62;
	cvt.u32.u64 	%r57, %rd135;
	cvt.u32.u64 	%r58, %rd561;
	div.u32 	%r59, %r58, %r57;
	mul.lo.s32 	%r60, %r59, %r57;
	sub.s32 	%r61, %r58, %r60;
	cvt.u64.u32 	%rd532, %r59;
	cvt.u64.u32 	%rd533, %r61;
	bra.uni 	$L__BB488_63;
$L__BB488_62:
	div.s64 	%rd532, %rd561, %rd135;
	mul.lo.s64 	%rd275, %rd532, %rd135;
	sub.s64 	%rd533, %rd561, %rd275;
$L__BB488_63:
	add.s64 	%rd277, %rd1, %rd271;
	ld.global.u64 	%rd278, [%rd277];
	mul.lo.s64 	%rd142, %rd278, %rd533;
	add.s32 	%r30, %r212, 2;
	mul.wide.u32 	%rd279, %r30, 8;
	add.s64 	%rd280, %rd2, %rd279;
	ld.global.u64 	%rd143, [%rd280];
	or.b64  	%rd281, %rd532, %rd143;
	and.b64  	%rd282, %rd281, -4294967296;
	setp.ne.s64 	%p22, %rd282, 0;
	@%p22 bra 	$L__BB488_65;
	cvt.u32.u64 	%r62, %rd143;
	cvt.u32.u64 	%r63, %rd532;
	div.u32 	%r64, %r63, %r62;
	mul.lo.s32 	%r65, %r64, %r62;
	sub.s32 	%r66, %r63, %r65;
	cvt.u64.u32 	%rd534, %r64;
	cvt.u64.u32 	%rd535, %r66;
	bra.uni 	$L__BB488_66;
$L__BB488_65:
	div.s64 	%rd534, %rd532, %rd143;
	mul.lo.s64 	%rd283, %rd534, %rd143;
	sub.s64 	%rd535, %rd532, %rd283;
$L__BB488_66:
	add.s64 	%rd285, %rd1, %rd279;
	ld.global.u64 	%rd286, [%rd285];
	mad.lo.s64 	%rd150, %rd286, %rd535, %rd142;
	add.s32 	%r31, %r212, 1;
	mul.wide.u32 	%rd287, %r31, 8;
	add.s64 	%rd288, %rd2, %rd287;
	ld.global.u64 	%rd151, [%rd288];
	or.b64  	%rd289, %rd534, %rd151;
	and.b64  	%rd290, %rd289, -4294967296;
	setp.ne.s64 	%p23, %rd290, 0;
	@%p23 bra 	$L__BB488_68;
	cvt.u32.u64 	%r67, %rd151;
	cvt.u32.u64 	%r68, %rd534;
	div.u32 	%r69, %r68, %r67;
	mul.lo.s32 	%r70, %r69, %r67;
	sub.s32 	%r71, %r68, %r70;
	cvt.u64.u32 	%rd536, %r69;
	cvt.u64.u32 	%rd537, %r71;
	bra.uni 	$L__BB488_69;
$L__BB488_68:
	div.s64 	%rd536, %rd534, %rd151;
	mul.lo.s64 	%rd291, %rd536, %rd151;
	sub.s64 	%rd537, %rd534, %rd291;
$L__BB488_69:
	add.s64 	%rd293, %rd1, %rd287;
	ld.global.u64 	%rd294, [%rd293];
	mad.lo.s64 	%rd158, %rd294, %rd537, %rd150;
	add.s32 	%r32, %r212, -4;
	mul.wide.u32 	%rd295, %r212, 8;
	add.s64 	%rd296, %rd2, %rd295;
	ld.global.u64 	%rd159, [%rd296];
	or.b64  	%rd297, %rd536, %rd159;
	and.b64  	%rd298, %rd297, -4294967296;
	setp.ne.s64 	%p24, %rd298, 0;
	@%p24 bra 	$L__BB488_71;
	cvt.u32.u64 	%r72, %rd159;
	cvt.u32.u64 	%r73, %rd536;
	div.u32 	%r74, %r73, %r72;
	mul.lo.s32 	%r75, %r74, %r72;
	sub.s32 	%r76, %r73, %r75;
	cvt.u64.u32 	%rd538, %r74;
	cvt.u64.u32 	%rd539, %r76;
	bra.uni 	$L__BB488_72;
$L__BB488_71:
	div.s64 	%rd538, %rd536, %rd159;
	mul.lo.s64 	%rd299, %rd538, %rd159;
	sub.s64 	%rd539, %rd536, %rd299;
$L__BB488_72:
	add.s64 	%rd301, %rd1, %rd295;
	ld.global.u64 	%rd302, [%rd301];
	mad.lo.s64 	%rd166, %rd302, %rd539, %rd158;
	add.s32 	%r33, %r212, -1;
	mul.wide.u32 	%rd303, %r33, 8;
	add.s64 	%rd304, %rd2, %rd303;
	ld.global.u64 	%rd167, [%rd304];
	or.b64  	%rd305, %rd538, %rd167;
	and.b64  	%rd306, %rd305, -4294967296;
	setp.ne.s64 	%p25, %rd306, 0;
	@%p25 bra 	$L__BB488_74;
	cvt.u32.u64 	%r77, %rd167;
	cvt.u32.u64 	%r78, %rd538;
	div.u32 	%r79, %r78, %r77;
	mul.lo.s32 	%r80, %r79, %r77;
	sub.s32 	%r81, %r78, %r80;
	cvt.u64.u32 	%rd540, %r79;
	cvt.u64.u32 	%rd541, %r81;
	bra.uni 	$L__BB488_75;
$L__BB488_74:
	div.s64 	%rd540, %rd538, %rd167;
	mul.lo.s64 	%rd307, %rd540, %rd167;
	sub.s64 	%rd541, %rd538, %rd307;
$L__BB488_75:
	add.s64 	%rd309, %rd1, %rd303;
	ld.global.u64 	%rd310, [%rd309];
	mad.lo.s64 	%rd174, %rd310, %rd541, %rd166;
	add.s32 	%r34, %r212, -2;
	mul.wide.u32 	%rd311, %r34, 8;
	add.s64 	%rd312, %rd2, %rd311;
	ld.global.u64 	%rd175, [%rd312];
	or.b64  	%rd313, %rd540, %rd175;
	and.b64  	%rd314, %rd313, -4294967296;
	setp.ne.s64 	%p26, %rd314, 0;
	@%p26 bra 	$L__BB488_77;
	cvt.u32.u64 	%r82, %rd175;
	cvt.u32.u64 	%r83, %rd540;
	div.u32 	%r84, %r83, %r82;
	mul.lo.s32 	%r85, %r84, %r82;
	sub.s32 	%r86, %r83, %r85;
	cvt.u64.u32 	%rd542, %r84;
	cvt.u64.u32 	%rd543, %r86;
	bra.uni 	$L__BB488_78;
$L__BB488_77:
	div.s64 	%rd542, %rd540, %rd175;
	mul.lo.s64 	%rd315, %rd542, %rd175;
	sub.s64 	%rd543, %rd540, %rd315;
$L__BB488_78:
	add.s64 	%rd317, %rd1, %rd311;
	ld.global.u64 	%rd318, [%rd317];
	mad.lo.s64 	%rd182, %rd318, %rd543, %rd174;
	add.s32 	%r35, %r212, -3;
	mul.wide.u32 	%rd319, %r35, 8;
	add.s64 	%rd320, %rd2, %rd319;
	ld.global.u64 	%rd183, [%rd320];
	or.b64  	%rd321, %rd542, %rd183;
	and.b64  	%rd322, %rd321, -4294967296;
	setp.ne.s64 	%p27, %rd322, 0;
	@%p27 bra 	$L__BB488_80;
	cvt.u32.u64 	%r87, %rd183;
	cvt.u32.u64 	%r88, %rd542;
	div.u32 	%r89, %r88, %r87;
	mul.lo.s32 	%r90, %r89, %r87;
	sub.s32 	%r91, %r88, %r90;
	cvt.u64.u32 	%rd544, %r89;
	cvt.u64.u32 	%rd545, %r91;
	bra.uni 	$L__BB488_81;
$L__BB488_80:
	div.s64 	%rd544, %rd542, %rd183;
	mul.lo.s64 	%rd323, %rd544, %rd183;
	sub.s64 	%rd545, %rd542, %rd323;
$L__BB488_81:
	add.s64 	%rd325, %rd1, %rd319;
	ld.global.u64 	%rd326, [%rd325];
	mad.lo.s64 	%rd190, %rd326, %rd545, %rd182;
	mul.wide.u32 	%rd327, %r32, 8;
	add.s64 	%rd328, %rd2, %rd327;
	ld.global.u64 	%rd191, [%rd328];
	or.b64  	%rd329, %rd544, %rd191;
	and.b64  	%rd330, %rd329, -4294967296;
	setp.ne.s64 	%p28, %rd330, 0;
	@%p28 bra 	$L__BB488_83;
	cvt.u32.u64 	%r92, %rd191;
	cvt.u32.u64 	%r93, %rd544;
	div.u32 	%r94, %r93, %r92;
	mul.lo.s32 	%r95, %r94, %r92;
	sub.s32 	%r96, %r93, %r95;
	cvt.u64.u32 	%rd561, %r94;
	cvt.u64.u32 	%rd547, %r96;
	bra.uni 	$L__BB488_84;
$L__BB488_83:
	div.s64 	%rd561, %rd544, %rd191;
	mul.lo.s64 	%rd331, %rd561, %rd191;
	sub.s64 	%rd547, %rd544, %rd331;
$L__BB488_84:
	add.s64 	%rd333, %rd1, %rd327;
	ld.global.u64 	%rd334, [%rd333];
	mad.lo.s64 	%rd335, %rd334, %rd547, %rd190;
	shl.b64 	%rd336, %rd335, 2;
	add.s64 	%rd570, %rd570, %rd336;
	add.s32 	%r212, %r212, -8;
	add.s32 	%r211, %r211, 8;
	setp.ne.s32 	%p29, %r211, 0;
	@%p29 bra 	$L__BB488_60;
	add.s32 	%r214, %r212, 3;
$L__BB488_86:
	setp.eq.s32 	%p30, %r24, 0;
	@%p30 bra 	$L__BB488_115;
	and.b32  	%r40, %r22, 3;
	setp.lt.u32 	%p31, %r24, 4;
	@%p31 bra 	$L__BB488_101;
	mul.wide.u32 	%rd338, %r214, 8;
	add.s64 	%rd339, %rd2, %rd338;
	ld.global.u64 	%rd202, [%rd339];
	or.b64  	%rd340, %rd561, %rd202;
	and.b64  	%rd341, %rd340, -4294967296;
	setp.ne.s64 	%p32, %rd341, 0;
	@%p32 bra 	$L__BB488_90;
	cvt.u32.u64 	%r97, %rd202;
	cvt.u32.u64 	%r98, %rd561;
	div.u32 	%r99, %r98, %r97;
	mul.lo.s32 	%r100, %r99, %r97;
	sub.s32 	%r101, %r98, %r100;
	cvt.u64.u32 	%rd551, %r99;
	cvt.u64.u32 	%rd552, %r101;
	bra.uni 	$L__BB488_91;
$L__BB488_90:
	div.s64 	%rd551, %rd561, %rd202;
	mul.lo.s64 	%rd342, %rd551, %rd202;
	sub.s64 	%rd552, %rd561, %rd342;
$L__BB488_91:
	add.s64 	%rd344, %rd1, %rd338;
	ld.global.u64 	%rd345, [%rd344];
	mul.lo.s64 	%rd209, %rd345, %rd552;
	add.s32 	%r41, %r214, -1;
	mul.wide.u32 	%rd346, %r41, 8;
	add.s64 	%rd347, %rd2, %rd346;
	ld.global.u64 	%rd210, [%rd347];
	or.b64  	%rd348, %rd551, %rd210;
	and.b64  	%rd349, %rd348, -4294967296;
	setp.ne.s64 	%p33, %rd349, 0;
	@%p33 bra 	$L__BB488_93;
	cvt.u32.u64 	%r102, %rd210;
	cvt.u32.u64 	%r103, %rd551;
	div.u32 	%r104, %r103, %r102;
	mul.lo.s32 	%r105, %r104, %r102;
	sub.s32 	%r106, %r103, %r105;
	cvt.u64.u32 	%rd553, %r104;
	cvt.u64.u32 	%rd554, %r106;
	bra.uni 	$L__BB488_94;
$L__BB488_93:
	div.s64 	%rd553, %rd551, %rd210;
	mul.lo.s64 	%rd350, %rd553, %rd210;
	sub.s64 	%rd554, %rd551, %rd350;
$L__BB488_94:
	add.s64 	%rd352, %rd1, %rd346;
	ld.global.u64 	%rd353, [%rd352];
	mad.lo.s64 	%rd217, %rd353, %rd554, %rd209;
	add.s32 	%r42, %r214, -2;
	mul.wide.u32 	%rd354, %r42, 8;
	add.s64 	%rd355, %rd2, %rd354;
	ld.global.u64 	%rd218, [%rd355];
	or.b64  	%rd356, %rd553, %rd218;
	and.b64  	%rd357, %rd356, -4294967296;
	setp.ne.s64 	%p34, %rd357, 0;
	@%p34 bra 	$L__BB488_96;
	cvt.u32.u64 	%r107, %rd218;
	cvt.u32.u64 	%r108, %rd553;
	div.u32 	%r109, %r108, %r107;
	mul.lo.s32 	%r110, %r109, %r107;
	sub.s32 	%r111, %r108, %r110;
	cvt.u64.u32 	%rd555, %r109;
	cvt.u64.u32 	%rd556, %r111;
	bra.uni 	$L__BB488_97;
$L__BB488_96:
	div.s64 	%rd555, %rd553, %rd218;
	mul.lo.s64 	%rd358, %rd555, %rd218;
	sub.s64 	%rd556, %rd553, %rd358;
$L__BB488_97:
	add.s64 	%rd360, %rd1, %rd354;
	ld.global.u64 	%rd361, [%rd360];
	mad.lo.s64 	%rd225, %rd361, %rd556, %rd217;
	add.s32 	%r43, %r214, -3;
	mul.wide.u32 	%rd362, %r43, 8;
	add.s64 	%rd363, %rd2, %rd362;
	ld.global.u64 	%rd226, [%rd363];
	or.b64  	%rd364, %rd555, %rd226;
	and.b64  	%rd365, %rd364, -4294967296;
	setp.ne.s64 	%p35, %rd365, 0;
	@%p35 bra 	$L__BB488_99;
	cvt.u32.u64 	%r112, %rd226;
	cvt.u32.u64 	%r113, %rd555;
	div.u32 	%r114, %r113, %r112;
	mul.lo.s32 	%r115, %r114, %r112;
	sub.s32 	%r116, %r113, %r115;
	cvt.u64.u32 	%rd561, %r114;
	cvt.u64.u32 	%rd558, %r116;
	bra.uni 	$L__BB488_100;
$L__BB488_99:
	div.s64 	%rd561, %rd555, %rd226;
	mul.lo.s64 	%rd366, %rd561, %rd226;
	sub.s64 	%rd558, %rd555, %rd366;
$L__BB488_100:
	add.s64 	%rd368, %rd1, %rd362;
	ld.global.u64 	%rd369, [%rd368];
	mad.lo.s64 	%rd370, %rd369, %rd558, %rd225;
	shl.b64 	%rd371, %rd370, 2;
	add.s64 	%rd570, %rd570, %rd371;
	add.s32 	%r214, %r214, -4;
$L__BB488_101:
	setp.eq.s32 	%p36, %r40, 0;
	@%p36 bra 	$L__BB488_115;
	setp.eq.s32 	%p37, %r40, 1;
	@%p37 bra 	$L__BB488_110;
	mul.wide.u32 	%rd373, %r214, 8;
	add.s64 	%rd374, %rd2, %rd373;
	ld.global.u64 	%rd237, [%rd374];
	or.b64  	%rd375, %rd561, %rd237;
	and.b64  	%rd376, %rd375, -4294967296;
	setp.ne.s64 	%p38, %rd376, 0;
	@%p38 bra 	$L__BB488_105;
	cvt.u32.u64 	%r117, %rd237;
	cvt.u32.u64 	%r118, %rd561;
	div.u32 	%r119, %r118, %r117;
	mul.lo.s32 	%r120, %r119, %r117;
	sub.s32 	%r121, %r118, %r120;
	cvt.u64.u32 	%rd562, %r119;
	cvt.u64.u32 	%rd563, %r121;
	bra.uni 	$L__BB488_106;
$L__BB488_105:
	div.s64 	%rd562, %rd561, %rd237;
	mul.lo.s64 	%rd377, %rd562, %rd237;
	sub.s64 	%rd563, %rd561, %rd377;
$L__BB488_106:
	add.s64 	%rd379, %rd1, %rd373;
	ld.global.u64 	%rd380, [%rd379];
	mul.lo.s64 	%rd244, %rd380, %rd563;
	add.s32 	%r46, %r214, -1;
	mul.wide.u32 	%rd381, %r46, 8;
	add.s64 	%rd382, %rd2, %rd381;
	ld.global.u64 	%rd245, [%rd382];
	or.b64  	%rd383, %rd562, %rd245;
	and.b64  	%rd384, %rd383, -4294967296;
	setp.ne.s64 	%p39, %rd384, 0;
	@%p39 bra 	$L__BB488_108;
	cvt.u32.u64 	%r122, %rd245;
	cvt.u32.u64 	%r123, %rd562;
	div.u32 	%r124, %r123, %r122;
	mul.lo.s32 	%r125, %r124, %r122;
	sub.s32 	%r126, %r123, %r125;
	cvt.u64.u32 	%rd561, %r124;
	cvt.u64.u32 	%rd565, %r126;
	bra.uni 	$L__BB488_109;
$L__BB488_108:
	div.s64 	%rd561, %rd562, %rd245;
	mul.lo.s64 	%rd385, %rd561, %rd245;
	sub.s64 	%rd565, %rd562, %rd385;
$L__BB488_109:
	add.s64 	%rd387, %rd1, %rd381;
	ld.global.u64 	%rd388, [%rd387];
	mad.lo.s64 	%rd389, %rd388, %rd565, %rd244;
	shl.b64 	%rd390, %rd389, 2;
	add.s64 	%rd570, %rd570, %rd390;
	add.s32 	%r214, %r214, -2;
$L__BB488_110:
	and.b32  	%r127, %r22, 1;
	setp.eq.b32 	%p40, %r127, 1;
	not.pred 	%p41, %p40;
	@%p41 bra 	$L__BB488_115;
	mul.wide.u32 	%rd391, %r214, 8;
	add.s64 	%rd392, %rd2, %rd391;
	ld.global.u64 	%rd256, [%rd392];
	or.b64  	%rd393, %rd561, %rd256;
	and.b64  	%rd394, %rd393, -4294967296;
	setp.ne.s64 	%p42, %rd394, 0;
	@%p42 bra 	$L__BB488_113;
	cvt.u32.u64 	%r128, %rd256;
	cvt.u32.u64 	%r129, %rd561;
	rem.u32 	%r130, %r129, %r128;
	cvt.u64.u32 	%rd569, %r130;
	bra.uni 	$L__BB488_114;
$L__BB488_113:
	rem.s64 	%rd569, %rd561, %rd256;
$L__BB488_114:
	add.s64 	%rd396, %rd1, %rd391;
	ld.global.u64 	%rd397, [%rd396];
	mul.lo.s64 	%rd398, %rd397, %rd569;
	shl.b64 	%rd399, %rd398, 2;
	add.s64 	%rd570, %rd570, %rd399;
$L__BB488_115:
	ld.global.u32 	%r131, [%rd570];
	setp.ne.s32 	%p43, %r131, 0;
	selp.u16 	%rs2, 1, 0, %p43;
	st.shared.u8 	[%r5], %rs2;
$L__BB488_116:
	bar.sync 	0;
	setp.lt.u32 	%p67, %r216, 66;
	@%p67 bra 	$L__BB488_122;
$L__BB488_117:
	shr.u32 	%r50, %r216, 1;
	setp.ge.u32 	%p68, %r1, %r50;
	@%p68 bra 	$L__BB488_121;
	ld.shared.u8 	%rs4, [%r5];
	setp.eq.s16 	%p70, %rs4, 0;
	mov.pred 	%p87, 0;
	@%p70 bra 	$L__BB488_120;
	add.s32 	%r205, %r5, %r50;
	ld.shared.u8 	%rs5, [%r205];
	setp.ne.s16 	%p87, %rs5, 0;
$L__BB488_120:
	selp.u16 	%rs6, 1, 0, %p87;
	st.shared.u8 	[%r5], %rs6;
$L__BB488_121:
	bar.sync 	0;
	setp.gt.u32 	%p71, %r216, 131;
	mov.u32 	%r216, %r50;
	@%p71 bra 	$L__BB488_117;
$L__BB488_122:
	setp.gt.u32 	%p72, %r1, 31;
	@%p72 bra 	$L__BB488_137;
	ld.volatile.shared.u8 	%rs7, [%r5];
	setp.eq.s16 	%p74, %rs7, 0;
	mov.pred 	%p88, 0;
	@%p74 bra 	$L__BB488_125;
	ld.volatile.shared.u8 	%rs8, [%r5+32];
	setp.ne.s16 	%p88, %rs8, 0;
$L__BB488_125:
	selp.u16 	%rs9, 1, 0, %p88;
	st.volatile.shared.u8 	[%r5], %rs9;
	ld.volatile.shared.u8 	%rs10, [%r5];
	setp.eq.s16 	%p76, %rs10, 0;
	mov.pred 	%p89, 0;
	@%p76 bra 	$L__BB488_127;
	ld.volatile.shared.u8 	%rs11, [%r5+16];
	setp.ne.s16 	%p89, %rs11, 0;
$L__BB488_127:
	selp.u16 	%rs12, 1, 0, %p89;
	st.volatile.shared.u8 	[%r5], %rs12;
	ld.volatile.shared.u8 	%rs13, [%r5];
	setp.eq.s16 	%p78, %rs13, 0;
	mov.pred 	%p90, 0;
	@%p78 bra 	$L__BB488_129;
	ld.volatile.shared.u8 	%rs14, [%r5+8];
	setp.ne.s16 	%p90, %rs14, 0;
$L__BB488_129:
	selp.u16 	%rs15, 1, 0, %p90;
	st.volatile.shared.u8 	[%r5], %rs15;
	ld.volatile.shared.u8 	%rs16, [%r5];
	setp.eq.s16 	%p80, %rs16, 0;
	mov.pred 	%p91, 0;
	@%p80 bra 	$L__BB488_131;
	ld.volatile.shared.u8 	%rs17, [%r5+4];
	setp.ne.s16 	%p91, %rs17, 0;
$L__BB488_131:
	selp.u16 	%rs18, 1, 0, %p91;
	st.volatile.shared.u8 	[%r5], %rs18;
	ld.volatile.shared.u8 	%rs19, [%r5];
	setp.eq.s16 	%p82, %rs19, 0;
	mov.pred 	%p92, 0;
	@%p82 bra 	$L__BB488_133;
	ld.volatile.shared.u8 	%rs20, [%r5+2];
	setp.ne.s16 	%p92, %rs20, 0;
$L__BB488_133:
	selp.u16 	%rs21, 1, 0, %p92;
	st.volatile.shared.u8 	[%r5], %rs21;
	ld.volatile.shared.u8 	%rs22, [%r5];
	setp.eq.s16 	%p84, %rs22, 0;
	mov.pred 	%p93, 0;
	@%p84 bra 	$L__BB488_135;
	ld.volatile.shared.u8 	%rs23, [%r5+1];
	setp.ne.s16 	%p93, %rs23, 0;
$L__BB488_135:
	selp.u16 	%rs24, 1, 0, %p93;
	st.volatile.shared.u8 	[%r5], %rs24;
	setp.ne.s32 	%p85, %r1, 0;
	@%p85 bra 	$L__BB488_137;
	ld.param.u64 	%rd485, [contiguous_all2_i32_param_0];
	ld.shared.u8 	%rs25, [allsdata_i32];
	cvt.u64.u32 	%rd480, %r2;
	mov.u32 	%r206, %ctaid.y;
	cvt.u64.u32 	%rd481, %r206;
	mad.lo.s64 	%rd482, %rd265, %rd481, %rd480;
	cvta.to.global.u64 	%rd483, %rd485;
	add.s64 	%rd484, %rd483, %rd482;
	st.global.u8 	[%rd484], %rs25;
$L__BB488_137:
	ret;

}
	// .globl	contiguous_all22_i32
.visible .entry contiguous_all22_i32(
	.param .u64 .ptr .align 1 contiguous_all22_i32_param_0,
	.param .u64 .ptr .align 1 contiguous_all22_i32_param_1,
	.param .u64 contiguous_all22_i32_param_2,
	.param .u64 contiguous_all22_i32_param_3
)
{
	.reg .pred 	%p<49>;
	.reg .b16 	%rs<26>;
	.reg .b32 	%r<20>;
	.reg .b64 	%rd<26>;

	ld.param.u64 	%rd5, [contiguous_all22_i32_param_0];
	ld.param.u64 	%rd8, [contiguous_all22_i32_param_1];
	ld.param.u64 	%rd6, [contiguous_all22_i32_param_2];
	ld.param.u64 	%rd7, [contiguous_all22_i32_param_3];
	cvta.to.global.u64 	%rd1, %rd8;
	mov.u32 	%r1, %tid.x;
	mov.u32 	%r2, %ctaid.x;
	mov.u32 	%r19, %ntid.x;
	mul.lo.s32 	%r8, %r2, %r19;
	shl.b32 	%r9, %r8, 1;
	add.s32 	%r4, %r9, %r1;
	mov.u32 	%r10, allsdata_i32;
	add.s32 	%r5, %r10, %r1;
	mov.b16 	%rs1, 1;
	st.shared.u8 	[%r5], %rs1;
	add.s32 	%r11, %r4, %r19;
	cvt.u64.u32 	%rd2, %r11;
	setp.le.u64 	%p17, %rd6, %rd2;
	@%p17 bra 	$L__BB489_4;
	cvt.u64.u32 	%rd13, %r4;
	mov.u32 	%r14, %ctaid.y;
	cvt.u64.u32 	%rd14, %r14;
	mul.lo.s64 	%rd3, %rd6, %rd14;
	add.s64 	%rd15, %rd3, %rd13;
	shl.b64 	%rd16, %rd15, 2;
	add.s64 	%rd17, %rd1, %rd16;
	ld.global.u32 	%r15, [%rd17];
	setp.eq.s32 	%p21, %r15, 0;
	mov.pred 	%p41, 0;
	@%p21 bra 	$L__BB489_3;
	add.s64 	%rd18, %rd3, %rd2;
	shl.b64 	%rd19, %rd18, 2;
	add.s64 	%rd20, %rd1, %rd19;
	ld.global.u32 	%r16, [%rd20];
	setp.ne.s32 	%p41, %r16, 0;
$L__BB489_3:
	selp.u16 	%rs3, 1, 0, %p41;
	st.shared.u8 	[%r5], %rs3;
	bra.uni 	$L__BB489_6;
$L__BB489_4:
	cvt.u64.u32 	%rd4, %r4;
	setp.le.u64 	%p18, %rd6, %rd4;
	@%p18 bra 	$L__BB489_6;
	mov.u32 	%r12, %ctaid.y;
	cvt.u64.u32 	%rd9, %r12;
	mad.lo.s64 	%rd10, %rd6, %rd9, %rd4;
	shl.b64 	%rd11, %rd10, 2;
	add.s64 	%rd12, %rd1, %rd11;
	ld.global.u32 	%r13, [%rd12];
	setp.ne.s32 	%p19, %r13, 0;
	selp.u16 	%rs2, 1, 0, %p19;
	st.shared.u8 	[%r5], %rs2;
$L__BB489_6:
	bar.sync 	0;
	setp.lt.u32 	%p22, %r19, 66;
	@%p22 bra 	$L__BB489_12;
$L__BB489_7:
	shr.u32 	%r7, %r19, 1;
	setp.ge.u32 	%p23, %r1, %r7;
	@%p23 bra 	$L__BB489_11;
	ld.shared.u8 	%rs4, [%r5];
	setp.eq.s16 	%p25, %rs4, 0;
	mov.pred 	%p42, 0;
	@%p25 bra 	$L__BB489_10;
	add.s32 	%r17, %r5, %r7;
	ld.shared.u8 	%rs5, [%r17];
	setp.ne.s16 	%p42, %rs5, 0;
$L__BB489_10:
	selp.u16 	%rs6, 1, 0, %p42;
	st.shared.u8 	[%r5], %rs6;
$L__BB489_11:
	bar.sync 	0;
	setp.gt.u32 	%p26, %r19, 131;
	mov.u32 	%r19, %r7;
	@%p26 bra 	$L__BB489_7;
$L__BB489_12:
	setp.gt.u32 	%p27, %r1, 31;
	@%p27 bra 	$L__BB489_27;
	ld.volatile.shared.u8 	%rs7, [%r5];
	setp.eq.s16 	%p29, %rs7, 0;
	mov.pred 	%p43, 0;
	@%p29 bra 	$L__BB489_15;
	ld.volatile.shared.u8 	%rs8, [%r5+32];
	setp.ne.s16 	%p43, %rs8, 0;
$L__BB489_15:
	selp.u16 	%rs9, 1, 0, %p43;
	st.volatile.shared.u8 	[%r5], %rs9;
	ld.volatile.shared.u8 	%rs10, [%r5];
	setp.eq.s16 	%p31, %rs10, 0;
	mov.pred 	%p44, 0;
	@%p31 bra 	$L__BB489_17;
	ld.volatile.shared.u8 	%rs11, [%r5+16];
	setp.ne.s16 	%p44, %rs11, 0;
$L__BB489_17:
	selp.u16 	%rs12, 1, 0, %p44;
	st.volatile.shared.u8 	[%r5], %rs12;
	ld.volatile.shared.u8 	%rs13, [%r5];
	setp.eq.s16 	%p33, %rs13, 0;
	mov.pred 	%p45, 0;
	@%p33 bra 	$L__BB489_19;
	ld.volatile.shared.u8 	%rs14, [%r5+8];
	setp.ne.s16 	%p45, %rs14, 0;
$L__BB489_19:
	selp.u16 	%rs15, 1, 0, %p45;
	st.volatile.shared.u8 	[%r5], %rs15;
	ld.volatile.shared.u8 	%rs16, [%r5];
	setp.eq.s16 	%p35, %rs16, 0;
	mov.pred 	%p46, 0;
	@%p35 bra 	$L__BB489_21;
	ld.volatile.shared.u8 	%rs17, [%r5+4];
	setp.ne.s16 	%p46, %rs17, 0;
$L__BB489_21:
	selp.u16 	%rs18, 1, 0, %p46;
	st.volatile.shared.u8 	[%r5], %rs18;
	ld.volatile.shared.u8 	%rs19, [%r5];
	setp.eq.s16 	%p37, %rs19, 0;
	mov.pred 	%p47, 0;
	@%p37 bra 	$L__BB489_23;
	ld.volatile.shared.u8 	%rs20, [%r5+2];
	setp.ne.s16 	%p47, %rs20, 0;
$L__BB489_23:
	selp.u16 	%rs21, 1, 0, %p47;
	st.volatile.shared.u8 	[%r5], %rs21;
	ld.volatile.shared.u8 	%rs22, [%r5];
	setp.eq.s16 	%p39, %rs22, 0;
	mov.pred 	%p48, 0;
	@%p39 bra 	$L__BB489_25;
	ld.volatile.shared.u8 	%rs23, [%r5+1];
	setp.ne.s16 	%p48, %rs23, 0;
$L__BB489_25:
	selp.u16 	%rs24, 1, 0, %p48;
	st.volatile.shared.u8 	[%r5], %rs24;
	setp.ne.s32 	%p40, %r1, 0;
	@%p40 bra 	$L__BB489_27;
	ld.shared.u8 	%rs25, [allsdata_i32];
	cvt.u64.u32 	%rd21, %r2;
	mov.u32 	%r18, %ctaid.y;
	cvt.u64.u32 	%rd22, %r18;
	mad.lo.s64 	%rd23, %rd7, %rd22, %rd21;
	cvta.to.global.u64 	%rd24, %rd5;
	add.s64 	%rd25, %rd24, %rd23;
	st.global.u8 	[%rd25], %rs25;
$L__BB489_27:
	ret;

}
	// .globl	contiguous_all3_i32
.visible .entry contiguous_all3_i32(
	.param .u64 .ptr .align 1 contiguous_all3_i32_param_0,
	.param .u64 .ptr .align 1 contiguous_all3_i32_param_1,
	.param .u64 .ptr .align 1 contiguous_all3_i32_param_2,
	.param .u64 .ptr .align 1 contiguous_all3_i32_param_3,
	.param .u64 contiguous_all3_i32_param_4,
	.param .u64 contiguous_all3_i32_param_5,
	.param .u64 contiguous_all3_i32_param_6
)
{
	.reg .pred 	%p<81>;
	.reg .b16 	%rs<49>;
	.reg .b32 	%r<189>;
	.reg .b64 	%rd<307>;

	ld.param.u64 	%rd144, [contiguous_all3_i32_param_0];
	ld.param.u64 	%rd145, [contiguous_all3_i32_param_1];
	ld.param.u64 	%rd148, [contiguous_all3_i32_param_2];
	ld.param.u64 	%rd149, [contiguous_all3_i32_param_3];
	ld.param.u64 	%rd146, [contiguous_all3_i32_param_4];
	ld.param.u64 	%rd147, [contiguous_all3_i32_param_5];
	ld.param.u64 	%rd150, [contiguous_all3_i32_param_6];
	cvta.to.global.u64 	%rd1, %rd149;
	cvta.to.global.u64 	%rd2, %rd148;
	mov.u32 	%r1, %tid.y;
	mov.u32 	%r2, %ntid.x;
	mov.u32 	%r3, %tid.x;
	mad.lo.s32 	%r70, %r1, %r2, %r3;
	mov.u32 	%r71, %ctaid.x;
	mad.lo.s32 	%r72, %r71, %r2, %r3;
	mov.u32 	%r4, %ctaid.y;
	mov.u32 	%r5, %ntid.y;
	mad.lo.s32 	%r73, %r4, %r5, %r1;
	mov.u32 	%r74, allsdata_i32;
	add.s32 	%r7, %r74, %r70;
	mov.b16 	%rs16, 1;
	st.shared.u8 	[%r7], %rs16;
	cvt.u64.u32 	%rd3, %r72;
	setp.le.u64 	%p9, %rd147, %rd3;
	cvt.u64.u32 	%rd152, %r73;
	setp.le.u64 	%p10, %rd150, %rd152;
	or.pred  	%p11, %p9, %p10;
	@%p11 bra 	$L__BB490_95;
	cvt.u32.u64 	%r75, %rd3;
	cvt.u32.u64 	%r76, %rd147;
	mad.lo.s32 	%r180, %r73, %r76, %r75;
	cvt.u32.u64 	%r9, %rd146;
	add.s32 	%r179, %r9, -1;
	setp.lt.s32 	%p12, %r179, 0;
	mov.b64 	%rd306, 0;
	@%p12 bra 	$L__BB490_59;
	setp.lt.u32 	%p13, %r179, 7;
	mov.b64 	%rd306, 0;
	@%p13 bra 	$L__BB490_30;
	add.s32 	%r175, %r9, -4;
	and.b32  	%r77, %r9, -8;
	neg.s32 	%r174, %r77;
	mov.b64 	%rd306, 0;
$L__BB490_4:
	.pragma "nounroll";
	add.s32 	%r16, %r175, 3;
	cvt.u64.u32 	%rd5, %r180;
	mul.wide.u32 	%rd157, %r16, 8;
	add.s64 	%rd158, %rd2, %rd157;
	ld.global.u64 	%rd6, [%rd158];
	and.b64  	%rd159, %rd6, -4294967296;
	setp.ne.s64 	%p14, %rd159, 0;
	@%p14 bra 	$L__BB490_6;
	cvt.u32.u64 	%r78, %rd6;
	cvt.u32.u64 	%r79, %rd5;
	div.u32 	%r80, %r79, %r78;
	mul.lo.s32 	%r81, %r80, %r78;
	sub.s32 	%r82, %r79, %r81;
	cvt.u64.u32 	%rd271, %r80;
	cvt.u64.u32 	%rd272, %r82;
	bra.uni 	$L__BB490_7;
$L__BB490_6:
	div.s64 	%rd271, %rd5, %rd6;
	mul.lo.s64 	%rd160, %rd271, %rd6;
	sub.s64 	%rd272, %rd5, %rd160;
$L__BB490_7:
	mul.wide.u32 	%rd161, %r16, 8;
	add.s64 	%rd162, %rd1, %rd161;
	ld.global.u64 	%rd163, [%rd162];
	mad.lo.s64 	%rd13, %rd163, %rd272, %rd306;
	add.s32 	%r17, %r175, 2;
	and.b64  	%rd14, %rd271, 4294967295;
	mul.wide.u32 	%rd164, %r17, 8;
	add.s64 	%rd165, %rd2, %rd164;
	ld.global.u64 	%rd15, [%rd165];
	and.b64  	%rd166, %rd15, -4294967296;
	setp.ne.s64 	%p15, %rd166, 0;
	@%p15 bra 	$L__BB490_9;
	cvt.u32.u64 	%r83, %rd15;
	cvt.u32.u64 	%r84, %rd14;
	div.u32 	%r85, %r84, %r83;
	mul.lo.s32 	%r86, %r85, %r83;
	sub.s32 	%r87, %r84, %r86;
	cvt.u64.u32 	%rd273, %r85;
	cvt.u64.u32 	%rd274, %r87;
	bra.uni 	$L__BB490_10;
$L__BB490_9:
	div.s64 	%rd273, %rd14, %rd15;
	mul.lo.s64 	%rd167, %rd273, %rd15;
	sub.s64 	%rd274, %rd14, %rd167;
$L__BB490_10:
	mul.wide.u32 	%rd168, %r17, 8;
	add.s64 	%rd169, %rd1, %rd168;
	ld.global.u64 	%rd170, [%rd169];
	mad.lo.s64 	%rd22, %rd170, %rd274, %rd13;
	add.s32 	%r18, %r175, 1;
	and.b64  	%rd23, %rd273, 4294967295;
	mul.wide.u32 	%rd171, %r18, 8;
	add.s64 	%rd172, %rd2, %rd171;
	ld.global.u64 	%rd24, [%rd172];
	and.b64  	%rd173, %rd24, -4294967296;
	setp.ne.s64 	%p16, %rd173, 0;
	@%p16 bra 	$L__BB490_12;
	cvt.u32.u64 	%r88, %rd24;
	cvt.u32.u64 	%r89, %rd23;
	div.u32 	%r90, %r89, %r88;
	mul.lo.s32 	%r91, %r90, %r88;
	sub.s32 	%r92, %r89, %r91;
	cvt.u64.u32 	%rd275, %r90;
	cvt.u64.u32 	%rd276, %r92;
	bra.uni 	$L__BB490_13;
$L__BB490_12:
	div.s64 	%rd275, %rd23, %rd24;
	mul.lo.s64 	%rd174, %rd275, %rd24;
	sub.s64 	%rd276, %rd23, %rd174;
$L__BB490_13:
	mul.wide.u32 	%rd175, %r18, 8;
	add.s64 	%rd176, %rd1, %rd175;
	ld.global.u64 	%rd177, [%rd176];
	mad.lo.s64 	%rd31, %rd177, %rd276, %rd22;
	and.b64  	%rd32, %rd275, 4294967295;
	mul.wide.u32 	%rd178, %r175, 8;
	add.s64 	%rd179, %rd2, %rd178;
	ld.global.u64 	%rd33, [%rd179];
	and.b64  	%rd180, %rd33, -4294967296;
	setp.ne.s64 	%p17, %rd180, 0;
	@%p17 bra 	$L__BB490_15;
	cvt.u32.u64 	%r93, %rd33;
	cvt.u32.u64 	%r94, %rd32;
	div.u32 	%r95, %r94, %r93;
	mul.lo.s32 	%r96, %r95, %r93;
	sub.s32 	%r97, %r94, %r96;
	cvt.u64.u32 	%rd277, %r95;
	cvt.u64.u32 	%rd278, %r97;
	bra.uni 	$L__BB490_16;
$L__BB490_15:
	div.s64 	%rd277, %rd32, %rd33;
	mul.lo.s64 	%rd181, %rd277, %rd33;
	sub.s64 	%rd278, %rd32, %rd181;
$L__BB490_16:
	mul.wide.u32 	%rd182, %r175, 8;
	add.s64 	%rd183, %rd1, %rd182;
	ld.global.u64 	%rd184, [%rd183];
	mad.lo.s64 	%rd40, %rd184, %rd278, %rd31;
	add.s32 	%r19, %r175, -1;
	and.b64  	%rd41, %rd277, 4294967295;
	mul.wide.u32 	%rd185, %r19, 8;
	add.s64 	%rd186, %rd2, %rd185;
	ld.global.u64 	%rd42, [%rd186];
	and.b64  	%rd187, %rd42, -4294967296;
	setp.ne.s64 	%p18, %rd187, 0;
	@%p18 bra 	$L__BB490_18;
	cvt.u32.u64 	%r98, %rd42;
	cvt.u32.u64 	%r99, %rd41;
	div.u32 	%r100, %r99, %r98;
	mul.lo.s32 	%r101, %r100, %r98;
	sub.s32 	%r102, %r99, %r101;
	cvt.u64.u32 	%rd279, %r100;
	cvt.u64.u32 	%rd280, %r102;
	bra.uni 	$L__BB490_19;
$L__BB490_18:
	div.s64 	%rd279, %rd41, %rd42;
	mul.lo.s64 	%rd188, %rd279, %rd42;
	sub.s64 	%rd280, %rd41, %rd188;
$L__BB490_19:
	mul.wide.u32 	%rd189, %r19, 8;
	add.s64 	%rd190, %rd1, %rd189;
	ld.global.u64 	%rd191, [%rd190];
	mad.lo.s64 	%rd49, %rd191, %rd280, %rd40;
	add.s32 	%r20, %r175, -2;
	and.b64  	%rd50, %rd279, 4294967295;
	mul.wide.u32 	%rd192, %r20, 8;
	add.s64 	%rd193, %rd2, %rd192;
	ld.global.u64 	%rd51, [%rd193];
	and.b64  	%rd194, %rd51, -4294967296;
	setp.ne.s64 	%p19, %rd194, 0;
	@%p19 bra 	$L__BB490_21;
	cvt.u32.u64 	%r103, %rd51;
	cvt.u32.u64 	%r104, %rd50;
	div.u32 	%r105, %r104, %r103;
	mul.lo.s32 	%r106, %r105, %r103;
	sub.s32 	%r107, %r104, %r106;
	cvt.u64.u32 	%rd281, %r105;
	cvt.u64.u32 	%rd282, %r107;
	bra.uni 	$L__BB490_22;
$L__BB490_21:
	div.s64 	%rd281, %rd50, %rd51;
	mul.lo.s64 	%rd195, %rd281, %rd51;
	sub.s64 	%rd282, %rd50, %rd195;
$L__BB490_22:
	mul.wide.u32 	%rd196, %r20, 8;
	add.s64 	%rd197, %rd1, %rd196;
	ld.global.u64 	%rd198, [%rd197];
	mad.lo.s64 	%rd58, %rd198, %rd282, %rd49;
	add.s32 	%r21, %r175, -3;
	and.b64  	%rd59, %rd281, 4294967295;
	mul.wide.u32 	%rd199, %r21, 8;
	add.s64 	%rd200, %rd2, %rd199;
	ld.global.u64 	%rd60, [%rd200];
	and.b64  	%rd201, %rd60, -4294967296;
	setp.ne.s64 	%p20, %rd201, 0;
	@%p20 bra 	$L__BB490_24;
	cvt.u32.u64 	%r108, %rd60;
	cvt.u32.u64 	%r109, %rd59;
	div.u32 	%r110, %r109, %r108;
	mul.lo.s32 	%r111, %r110, %r108;
	sub.s32 	%r112, %r109, %r111;
	cvt.u64.u32 	%rd283, %r110;
	cvt.u64.u32 	%rd284, %r112;
	bra.uni 	$L__BB490_25;
$L__BB490_24:
	div.s64 	%rd283, %rd59, %rd60;
	mul.lo.s64 	%rd202, %rd283, %rd60;
	sub.s64 	%rd284, %rd59, %rd202;
$L__BB490_25:
	mul.wide.u32 	%rd203, %r21, 8;
	add.s64 	%rd204, %rd1, %rd203;
	ld.global.u64 	%rd205, [%rd204];
	mad.lo.s64 	%rd67, %rd205, %rd284, %rd58;
	and.b64  	%rd68, %rd283, 4294967295;
	add.s32 	%r113, %r175, -4;
	mul.wide.u32 	%rd206, %r113, 8;
	add.s64 	%rd207, %rd2, %rd206;
	ld.global.u64 	%rd69, [%rd207];
	and.b64  	%rd208, %rd69, -4294967296;
	setp.ne.s64 	%p21, %rd208, 0;
	@%p21 bra 	$L__BB490_27;
	cvt.u32.u64 	%r114, %rd69;
	cvt.u32.u64 	%r115, %rd68;
	div.u32 	%r116, %r115, %r114;
	mul.lo.s32 	%r117, %r116, %r114;
	sub.s32 	%r118, %r115, %r117;
	cvt.u64.u32 	%rd285, %r116;
	cvt.u64.u32 	%rd286, %r118;
	bra.uni 	$L__BB490_28;
$L__BB490_27:
	div.s64 	%rd285, %rd68, %rd69;
	mul.lo.s64 	%rd209, %rd285, %rd69;
	sub.s64 	%rd286, %rd68, %rd209;
$L__BB490_28:
	mul.wide.u32 	%rd210, %r113, 8;
	add.s64 	%rd211, %rd1, %rd210;
	ld.global.u64 	%rd212, [%rd211];
	mad.lo.s64 	%rd306, %rd212, %rd286, %rd67;
	cvt.u32.u64 	%r180, %rd285;
	add.s32 	%r175, %r175, -8;
	add.s32 	%r174, %r174, 8;
	setp.ne.s32 	%p22, %r174, 0;
	@%p22 bra 	$L__BB490_4;
	add.s32 	%r179, %r175, 3;
$L__BB490_30:
	and.b32  	%r28, %r9, 7;
	setp.eq.s32 	%p23, %r28, 0;
	@%p23 bra 	$L__BB490_59;
	and.b32  	%r29, %r9, 3;
	setp.lt.u32 	%p24, %r28, 4;
	@%p24 bra 	$L__BB490_45;
	cvt.u64.u32 	%rd79, %r180;
	mul.wide.u32 	%rd214, %r179, 8;
	add.s64 	%rd215, %rd2, %rd214;
	ld.global.u64 	%rd80, [%rd215];
	and.b64  	%rd216, %rd80, -4294967296;
	setp.ne.s64 	%p25, %rd216, 0;
	@%p25 bra 	$L__BB490_34;
	cvt.u32.u64 	%r120, %rd80;
	cvt.u32.u64 	%r121, %rd79;
	div.u32 	%r122, %r121, %r120;
	mul.lo.s32 	%r123, %r122, %r120;
	sub.s32 	%r124, %r121, %r123;
	cvt.u64.u32 	%rd289, %r122;
	cvt.u64.u32 	%rd290, %r124;
	bra.uni 	$L__BB490_35;
$L__BB490_34:
	div.s64 	%rd289, %rd79, %rd80;
	mul.lo.s64 	%rd217, %rd289, %rd80;
	sub.s64 	%rd290, %rd79, %rd217;
$L__BB490_35:
	mul.wide.u32 	%rd218, %r179, 8;
	add.s64 	%rd219, %rd1, %rd218;
	ld.global.u64 	%rd220, [%rd219];
	mad.lo.s64 	%rd87, %rd220, %rd290, %rd306;
	add.s32 	%r30, %r179, -1;
	and.b64  	%rd88, %rd289, 4294967295;
	mul.wide.u32 	%rd221, %r30, 8;
	add.s64 	%rd222, %rd2, %rd221;
	ld.global.u64 	%rd89, [%rd222];
	and.b64  	%rd223, %rd89, -4294967296;
	setp.ne.s64 	%p26, %rd223, 0;
	@%p26 bra 	$L__BB490_37;
	cvt.u32.u64 	%r125, %rd89;
	cvt.u32.u64 	%r126, %rd88;
	div.u32 	%r127, %r126, %r125;
	mul.lo.s32 	%r128, %r127, %r125;
	sub.s32 	%r129, %r126, %r128;
	cvt.u64.u32 	%rd291, %r127;
	cvt.u64.u32 	%rd292, %r129;
	bra.uni 	$L__BB490_38;
$L__BB490_37:
	div.s64 	%rd291, %rd88, %rd89;
	mul.lo.s64 	%rd224, %rd291, %rd89;
	sub.s64 	%rd292, %rd88, %rd224;
$L__BB490_38:
	mul.wide.u32 	%rd225, %r30, 8;
	add.s64 	%rd226, %rd1, %rd225;
	ld.global.u64 	%rd227, [%rd226];
	mad.lo.s64 	%rd96, %rd227, %rd292, %rd87;
	add.s32 	%r31, %r179, -2;
	and.b64  	%rd97, %rd291, 4294967295;
	mul.wide.u32 	%rd228, %r31, 8;
	add.s64 	%rd229, %rd2, %rd228;
	ld.global.u64 	%rd98, [%rd229];
	and.b64  	%rd230, %rd98, -4294967296;
	setp.ne.s64 	%p27, %rd230, 0;
	@%p27 bra 	$L__BB490_40;
	cvt.u32.u64 	%r130, %rd98;
	cvt.u32.u64 	%r131, %rd97;
	div.u32 	%r132, %r131, %r130;
	mul.lo.s32 	%r133, %r132, %r130;
	sub.s32 	%r134, %r131, %r133;
	cvt.u64.u32 	%rd293, %r132;
	cvt.u64.u32 	%rd294, %r134;
	bra.uni 	$L__BB490_41;
$L__BB490_40:
	div.s64 	%rd293, %rd97, %rd98;
	mul.lo.s64 	%rd231, %rd293, %rd98;
	sub.s64 	%rd294, %rd97, %rd231;
$L__BB490_41:
	mul.wide.u32 	%rd232, %r31, 8;
	add.s64 	%rd233, %rd1, %rd232;
	ld.global.u64 	%rd234, [%rd233];
	mad.lo.s64 	%rd105, %rd234, %rd294, %rd96;
	add.s32 	%r32, %r179, -3;
	and.b64  	%rd106, %rd293, 4294967295;
	mul.wide.u32 	%rd235, %r32, 8;
	add.s64 	%rd236, %rd2, %rd235;
	ld.global.u64 	%rd107, [%rd236];
	and.b64  	%rd237, %rd107, -4294967296;
	setp.ne.s64 	%p28, %rd237, 0;
	@%p28 bra 	$L__BB490_43;
	cvt.u32.u64 	%r135, %rd107;
	cvt.u32.u64 	%r136, %rd106;
	div.u32 	%r137, %r136, %r135;
	mul.lo.s32 	%r138, %r137, %r135;
	sub.s32 	%r139, %r136, %r138;
	cvt.u64.u32 	%rd295, %r137;
	cvt.u64.u32 	%rd296, %r139;
	bra.uni 	$L__BB490_44;
$L__BB490_43:
	div.s64 	%rd295, %rd106, %rd107;
	mul.lo.s64 	%rd238, %rd295, %rd107;
	sub.s64 	%rd296, %rd106, %rd238;
$L__BB490_44:
	mul.wide.u32 	%rd239, %r32, 8;
	add.s64 	%rd240, %rd1, %rd239;
	ld.global.u64 	%rd241, [%rd240];
	mad.lo.s64 	%rd306, %rd241, %rd296, %rd105;
	cvt.u32.u64 	%r180, %rd295;
	add.s32 	%r179, %r179, -4;
$L__BB490_45:
	setp.eq.s32 	%p29, %r29, 0;
	@%p29 bra 	$L__BB490_59;
	setp.eq.s32 	%p30, %r29, 1;
	@%p30 bra 	$L__BB490_54;
	cvt.u64.u32 	%rd117, %r180;
	mul.wide.u32 	%rd243, %r179, 8;
	add.s64 	%rd244, %rd2, %rd243;
	ld.global.u64 	%rd118, [%rd244];
	and.b64  	%rd245, %rd118, -4294967296;
	setp.ne.s64 	%p31, %rd245, 0;
	@%p31 bra 	$L__BB490_49;
	cvt.u32.u64 	%r140, %rd118;
	cvt.u32.u64 	%r141, %rd117;
	div.u32 	%r142, %r141, %r140;
	mul.lo.s32 	%r143, %r142, %r140;
	sub.s32 	%r144, %r141, %r143;
	cvt.u64.u32 	%rd299, %r142;
	cvt.u64.u32 	%rd300, %r144;
	bra.uni 	$L__BB490_50;
$L__BB490_49:
	div.s64 	%rd299, %rd117, %rd118;
	mul.lo.s64 	%rd246, %rd299, %rd118;
	sub.s64 	%rd300, %rd117, %rd246;
$L__BB490_50:
	add.s64 	%rd248, %rd1, %rd243;
	ld.global.u64 	%rd249, [%rd248];
	mad.lo.s64 	%rd125, %rd249, %rd300, %rd306;
	add.s32 	%r37, %r179, -1;
	and.b64  	%rd126, %rd299, 4294967295;
	mul.wide.u32 	%rd250, %r37, 8;
	add.s64 	%rd251, %rd2, %rd250;
	ld.global.u64 	%rd127, [%rd251];
	and.b64  	%rd252, %rd127, -4294967296;
	setp.ne.s64 	%p32, %rd252, 0;
	@%p32 bra 	$L__BB490_52;
	cvt.u32.u64 	%r145, %rd127;
	cvt.u32.u64 	%r146, %rd126;
	div.u32 	%r147, %r146, %r145;
	mul.lo.s32 	%r148, %r147, %r145;
	sub.s32 	%r149, %r146, %r148;
	cvt.u64.u32 	%rd301, %r147;
	cvt.u64.u32 	%rd302, %r149;
	bra.uni 	$L__BB490_53;
$L__BB490_52:
	div.s64 	%rd301, %rd126, %rd127;
	mul.lo.s64 	%rd253, %rd301, %rd127;
	sub.s64 	%rd302, %rd126, %rd253;
$L__BB490_53:
	add.s64 	%rd255, %rd1, %rd250;
	ld.global.u64 	%rd256, [%rd255];
	mad.lo.s64 	%rd306, %rd256, %rd302, %rd125;
	cvt.u32.u64 	%r180, %rd301;
	add.s32 	%r179, %r179, -2;
$L__BB490_54:
	and.b32  	%r150, %r9, 1;
	setp.eq.b32 	%p33, %r150, 1;
	not.pred 	%p34, %p33;
	@%p34 bra 	$L__BB490_59;
	cvt.u64.u32 	%rd137, %r180;
	mul.wide.u32 	%rd257, %r179, 8;
	add.s64 	%rd258, %rd2, %rd257;
	ld.global.u64 	%rd138, [%rd258];
	and.b64  	%rd259, %rd138, -4294967296;
	setp.ne.s64 	%p35, %rd259, 0;
	@%p35 bra 	$L__BB490_57;
	cvt.u32.u64 	%r151, %rd138;
	cvt.u32.u64 	%r152, %rd137;
	rem.u32 	%r153, %r152, %r151;
	cvt.u64.u32 	%rd305, %r153;
	bra.uni 	$L__BB490_58;
$L__BB490_57:
	rem.s64 	%rd305, %rd137, %rd138;
$L__BB490_58:
	add.s64 	%rd261, %rd1, %rd257;
	ld.global.u64 	%rd262, [%rd261];
	mad.lo.s64 	%rd306, %rd262, %rd305, %rd306;
$L__BB490_59:
	cvta.to.global.u64 	%rd263, %rd145;
	shl.b64 	%rd264, %rd306, 2;
	add.s64 	%rd265, %rd263, %rd264;
	ld.global.u32 	%r154, [%rd265];
	setp.ne.s32 	%p36, %r154, 0;
	selp.u16 	%rs17, 1, 0, %p36;
	st.shared.u8 	[%r7], %rs17;
	bar.sync 	0;
	setp.ne.s32 	%p37, %r1, 0;
	@%p37 bra 	$L__BB490_95;
	setp.gt.u32 	%p38, %r5, 1;
	@%p38 bra 	$L__BB490_62;
	mov.u32 	%r155, allsdata_i32;
	add.s32 	%r156, %r155, %r3;
	ld.shared.u8 	%rs47, [%r156];
	bra.uni 	$L__BB490_94;
$L__BB490_62:
	mov.u32 	%r158, allsdata_i32;
	add.s32 	%r42, %r158, %r3;
	ld.shared.u8 	%rs47, [%r42];
	add.s32 	%r43, %r5, -1;
	add.s32 	%r159, %r5, -2;
	and.b32  	%r44, %r43, 7;
	setp.lt.u32 	%p39, %r159, 7;
	mov.b32 	%r187, 1;
	@%p39 bra 	$L__BB490_75;
	and.b32  	%r161, %r43, -8;
	neg.s32 	%r185, %r161;
	shl.b32 	%r46, %r2, 3;
	shl.b32 	%r47, %r2, 1;
	mul.lo.s32 	%r48, %r2, 3;
	shl.b32 	%r49, %r2, 2;
	mul.lo.s32 	%r50, %r2, 5;
	mul.lo.s32 	%r51, %r2, 6;
	mul.lo.s32 	%r52, %r2, 7;
	mov.b32 	%r184, 0;
	mov.u32 	%r183, %r42;
$L__BB490_64:
	.pragma "nounroll";
	and.b16  	%rs19, %rs47, 255;
	setp.eq.s16 	%p41, %rs19, 0;
	mov.pred 	%p77, 0;
	@%p41 bra 	$L__BB490_73;
	add.s32 	%r162, %r183, %r2;
	ld.shared.u8 	%rs20, [%r162];
	setp.eq.s16 	%p43, %rs20, 0;
	@%p43 bra 	$L__BB490_73;
	add.s32 	%r163, %r183, %r47;
	ld.shared.u8 	%rs21, [%r163];
	setp.eq.s16 	%p45, %rs21, 0;
	@%p45 bra 	$L__BB490_73;
	add.s32 	%r164, %r183, %r48;
	ld.shared.u8 	%rs22, [%r164];
	setp.eq.s16 	%p47, %rs22, 0;
	@%p47 bra 	$L__BB490_73;
	add.s32 	%r165, %r183, %r49;
	ld.shared.u8 	%rs23, [%r165];
	setp.eq.s16 	%p49, %rs23, 0;
	@%p49 bra 	$L__BB490_73;
	add.s32 	%r166, %r183, %r50;
	ld.shared.u8 	%rs24, [%r166];
	setp.eq.s16 	%p51, %rs24, 0;
	@%p51 bra 	$L__BB490_73;
	add.s32 	%r167, %r183, %r51;
	ld.shared.u8 	%rs25, [%r167];
	setp.eq.s16 	%p53, %rs25, 0;
	@%p53 bra 	$L__BB490_73;
	add.s32 	%r168, %r183, %r52;
	ld.shared.u8 	%rs26, [%r168];
	setp.eq.s16 	%p55, %rs26, 0;
	@%p55 bra 	$L__BB490_73;
	add.s32 	%r169, %r183, %r46;
	ld.shared.u8 	%rs27, [%r169];
	setp.ne.s16 	%p77, %rs27, 0;
$L__BB490_73:
	selp.u16 	%rs47, 1, 0, %p77;
	add.s32 	%r185, %r185, 8;
	add.s32 	%r184, %r184, 8;
	add.s32 	%r183, %r183, %r46;
	setp.ne.s32 	%p56, %r185, 0;
	@%p56 bra 	$L__BB490_64;
	add.s32 	%r187, %r184, 1;
$L__BB490_75:
	setp.eq.s32 	%p57, %r44, 0;
	@%p57 bra 	$L__BB490_93;
	and.b32  	%r61, %r43, 3;
	setp.lt.u32 	%p58, %r44, 4;
	@%p58 bra 	$L__BB490_83;
	and.b16  	%rs29, %rs47, 255;
	setp.eq.s16 	%p60, %rs29, 0;
	mov.pred 	%p78, 0;
	@%p60 bra 	$L__BB490_82;
	mad.lo.s32 	%r62, %r187, %r2, %r42;
	ld.shared.u8 	%rs30, [%r62];
	setp.eq.s16 	%p62, %rs30, 0;
	@%p62 bra 	$L__BB490_82;
	add.s32 	%r63, %r62, %r2;
	ld.shared.u8 	%rs31, [%r63];
	setp.eq.s16 	%p64, %rs31, 0;
	@%p64 bra 	$L__BB490_82;
	add.s32 	%r64, %r63, %r2;
	ld.shared.u8 	%rs32, [%r64];
	setp.eq.s16 	%p66, %rs32, 0;
	@%p66 bra 	$L__BB490_82;
	add.s32 	%r170, %r64, %r2;
	ld.shared.u8 	%rs33, [%r170];
	setp.ne.s16 	%p78, %rs33, 0;
$L__BB490_82:
	add.s32 	%r187, %r187, 4;
	selp.u16 	%rs47, 1, 0, %p78;
$L__BB490_83:
	setp.eq.s32 	%p67, %r61, 0;
	@%p67 bra 	$L__BB490_93;
	setp.eq.s32 	%p68, %r61, 1;
	@%p68 bra 	$L__BB490_89;
	and.b16  	%rs35, %rs47, 255;
	setp.eq.s16 	%p70, %rs35, 0;
	mov.pred 	%p79, 0;
	@%p70 bra 	$L__BB490_88;
	mad.lo.s32 	%r67, %r187, %r2, %r42;
	ld.shared.u8 	%rs36, [%r67];
	setp.eq.s16 	%p72, %rs36, 0;
	@%p72 bra 	$L__BB490_88;
	add.s32 	%r171, %r67, %r2;
	ld.shared.u8 	%rs37, [%r171];
	setp.ne.s16 	%p79, %rs37, 0;
$L__BB490_88:
	add.s32 	%r187, %r187, 2;
	selp.u16 	%rs47, 1, 0, %p79;
$L__BB490_89:
	and.b32  	%r172, %r43, 1;
	setp.eq.b32 	%p73, %r172, 1;
	not.pred 	%p74, %p73;
	@%p74 bra 	$L__BB490_93;
	and.b16  	%rs38, %rs47, 255;
	setp.eq.s16 	%p76, %rs38, 0;
	mov.pred 	%p80, 0;
	@%p76 bra 	$L__BB490_92;
	mad.lo.s32 	%r173, %r187, %r2, %r42;
	ld.shared.u8 	%rs39, [%r173];
	setp.ne.s16 	%p80, %rs39, 0;
$L__BB490_92:
	selp.u16 	%rs47, 1, 0, %p80;
$L__BB490_93:
	st.shared.u8 	[%r42], %rs47;
$L__BB490_94:
	cvt.u64.u32 	%rd266, %r4;
	mad.lo.s64 	%rd267, %rd147, %rd266, %rd3;
	cvta.to.global.u64 	%rd268, %rd144;
	add.s64 	%rd269, %rd268, %rd267;
	st.global.u8 	[%rd269], %rs47;
$L__BB490_95:
	ret;

}
	// .globl	contiguous_all33_i32
.visible .entry contiguous_all33_i32(
	.param .u64 .ptr .align 1 contiguous_all33_i32_param_0,
	.param .u64 .ptr .align 1 contiguous_all33_i32_param_1,
	.param .u64 contiguous_all33_i32_param_2,
	.param .u64 contiguous_all33_i32_param_3,
	.param .u64 contiguous_all33_i32_param_4
)
{
	.reg .pred 	%p<57>;
	.reg .b16 	%rs<49>;
	.reg .b32 	%r<70>;
	.reg .b64 	%rd<15>;

	ld.param.u64 	%rd2, [contiguous_all33_i32_param_0];
	ld.param.u64 	%rd3, [contiguous_all33_i32_param_1];
	ld.param.u64 	%rd4, [contiguous_all33_i32_param_3];
	ld.param.u64 	%rd5, [contiguous_all33_i32_param_4];
	mov.u32 	%r1, %tid.y;
	mov.u32 	%r2, %ntid.x;
	mov.u32 	%r3, %tid.x;
	mad.lo.s32 	%r36, %r1, %r2, %r3;
	mov.u32 	%r37, %ctaid.x;
	mad.lo.s32 	%r38, %r37, %r2, %r3;
	mov.u32 	%r4, %ctaid.y;
	mov.u32 	%r5, %ntid.y;
	mad.lo.s32 	%r39, %r4, %r5, %r1;
	mov.u32 	%r40, allsdata_i32;
	add.s32 	%r7, %r40, %r36;
	mov.b16 	%rs16, 1;
	st.shared.u8 	[%r7], %rs16;
	cvt.u64.u32 	%rd1, %r38;
	setp.le.u64 	%p9, %rd4, %rd1;
	cvt.u64.u32 	%rd7, %r39;
	setp.le.u64 	%p10, %rd5, %rd7;
	or.pred  	%p11, %p9, %p10;
	@%p11 bra 	$L__BB491_37;
	cvt.u32.u64 	%r41, %rd1;
	cvta.to.global.u64 	%rd8, %rd3;
	cvt.u32.u64 	%r42, %rd4;
	mad.lo.s32 	%r43, %r39, %r42, %r41;
	mul.wide.u32 	%rd9, %r43, 4;
	add.s64 	%rd10, %rd8, %rd9;
	ld.global.u32 	%r44, [%rd10];
	setp.ne.s32 	%p12, %r44, 0;
	selp.u16 	%rs17, 1, 0, %p12;
	st.shared.u8 	[%r7], %rs17;
	bar.sync 	0;
	setp.ne.s32 	%p13, %r1, 0;
	@%p13 bra 	$L__BB491_37;
	setp.gt.u32 	%p14, %r5, 1;
	@%p14 bra 	$L__BB491_4;
	add.s32 	%r46, %r40, %r3;
	ld.shared.u8 	%rs47, [%r46];
	bra.uni 	$L__BB491_36;
$L__BB491_4:
	add.s32 	%r8, %r40, %r3;
	ld.shared.u8 	%rs47, [%r8];
	add.s32 	%r9, %r5, -1;
	add.s32 	%r49, %r5, -2;
	and.b32  	%r10, %r9, 7;
	setp.lt.u32 	%p15, %r49, 7;
	mov.b32 	%r68, 1;
	@%p15 bra 	$L__BB491_17;
	and.b32  	%r51, %r9, -8;
	neg.s32 	%r66, %r51;
	shl.b32 	%r12, %r2, 3;
	shl.b32 	%r13, %r2, 1;
	mul.lo.s32 	%r14, %r2, 3;
	shl.b32 	%r15, %r2, 2;
	mul.lo.s32 	%r16, %r2, 5;
	mul.lo.s32 	%r17, %r2, 6;
	mul.lo.s32 	%r18, %r2, 7;
	mov.b32 	%r65, 0;
	mov.u32 	%r64, %r8;
$L__BB491_6:
	.pragma "nounroll";
	and.b16  	%rs19, %rs47, 255;
	setp.eq.s16 	%p17, %rs19, 0;
	mov.pred 	%p53, 0;
	@%p17 bra 	$L__BB491_15;
	add.s32 	%r52, %r64, %r2;
	ld.shared.u8 	%rs20, [%r52];
	setp.eq.s16 	%p19, %rs20, 0;
	@%p19 bra 	$L__BB491_15;
	add.s32 	%r53, %r64, %r13;
	ld.shared.u8 	%rs21, [%r53];
	setp.eq.s16 	%p21, %rs21, 0;
	@%p21 bra 	$L__BB491_15;
	add.s32 	%r54, %r64, %r14;
	ld.shared.u8 	%rs22, [%r54];
	setp.eq.s16 	%p23, %rs22, 0;
	@%p23 bra 	$L__BB491_15;
	add.s32 	%r55, %r64, %r15;
	ld.shared.u8 	%rs23, [%r55];
	setp.eq.s16 	%p25, %rs23, 0;
	@%p25 bra 	$L__BB491_15;
	add.s32 	%r56, %r64, %r16;
	ld.shared.u8 	%rs24, [%r56];
	setp.eq.s16 	%p27, %rs24, 0;
	@%p27 bra 	$L__BB491_15;
	add.s32 	%r57, %r64, %r17;
	ld.shared.u8 	%rs25, [%r57];
	setp.eq.s16 	%p29, %rs25, 0;
	@%p29 bra 	$L__BB491_15;
	add.s32 	%r58, %r64, %r18;
	ld.shared.u8 	%rs26, [%r58];
	setp.eq.s16 	%p31, %rs26, 0;
	@%p31 bra 	$L__BB491_15;
	add.s32 	%r59, %r64, %r12;
	ld.shared.u8 	%rs27, [%r59];
	setp.ne.s16 	%p53, %rs27, 0;
$L__BB491_15:
	selp.u16 	%rs47, 1, 0, %p53;
	add.s32 	%r66, %r66, 8;
	add.s32 	%r65, %r65, 8;
	add.s32 	%r64, %r64, %r12;
	setp.ne.s32 	%p32, %r66, 0;
	@%p32 bra 	$L__BB491_6;
	add.s32 	%r68, %r65, 1;
$L__BB491_17:
	setp.eq.s32 	%p33, %r10, 0;
	@%p33 bra 	$L__BB491_35;
	and.b32  	%r27, %r9, 3;
	setp.lt.u32 	%p34, %r10, 4;
	@%p34 bra 	$L__BB491_25;
	and.b16  	%rs29, %rs47, 255;
	setp.eq.s16 	%p36, %rs29, 0;
	mov.pred 	%p54, 0;
	@%p36 bra 	$L__BB491_24;
	mad.lo.s32 	%r28, %r68, %r2, %r8;
	ld.shared.u8 	%rs30, [%r28];
	setp.eq.s16 	%p38, %rs30, 0;
	@%p38 bra 	$L__BB491_24;
	add.s32 	%r29, %r28, %r2;
	ld.shared.u8 	%rs31, [%r29];
	setp.eq.s16 	%p40, %rs31, 0;
	@%p40 bra 	$L__BB491_24;
	add.s32 	%r30, %r29, %r2;
	ld.shared.u8 	%rs32, [%r30];
	setp.eq.s16 	%p42, %rs32, 0;
	@%p42 bra 	$L__BB491_24;
	add.s32 	%r60, %r30, %r2;
	ld.shared.u8 	%rs33, [%r60];
	setp.ne.s16 	%p54, %rs33, 0;
$L__BB491_24:
	add.s32 	%r68, %r68, 4;
	selp.u16 	%rs47, 1, 0, %p54;
$L__BB491_25:
	setp.eq.s32 	%p43, %r27, 0;
	@%p43 bra 	$L__BB491_35;
	setp.eq.s32 	%p44, %r27, 1;
	@%p44 bra 	$L__BB491_31;
	and.b16  	%rs35, %rs47, 255;
	setp.eq.s16 	%p46, %rs35, 0;
	mov.pred 	%p55, 0;
	@%p46 bra 	$L__BB491_30;
	mad.lo.s32 	%r33, %r68, %r2, %r8;
	ld.shared.u8 	%rs36, [%r33];
	setp.eq.s16 	%p48, %rs36, 0;
	@%p48 bra 	$L__BB491_30;
	add.s32 	%r61, %r33, %r2;
	ld.shared.u8 	%rs37, [%r61];
	setp.ne.s16 	%p55, %rs37, 0;
$L__BB491_30:
	add.s32 	%r68, %r68, 2;
	selp.u16 	%rs47, 1, 0, %p55;
$L__BB491_31:
	and.b32  	%r62, %r9, 1;
	setp.eq.b32 	%p49, %r62, 1;
	not.pred 	%p50, %p49;
	@%p50 bra 	$L__BB491_35;
	and.b16  	%rs38, %rs47, 255;
	setp.eq.s16 	%p52, %rs38, 0;
	mov.pred 	%p56, 0;
	@%p52 bra 	$L__BB491_34;
	mad.lo.s32 	%r63, %r68, %r2, %r8;
	ld.shared.u8 	%rs39, [%r63];
	setp.ne.s16 	%p56, %rs39, 0;
$L__BB491_34:
	selp.u16 	%rs47, 1, 0, %p56;
$L__BB491_35:
	st.shared.u8 	[%r8], %rs47;
$L__BB491_36:
	cvt.u64.u32 	%rd11, %r4;
	mad.lo.s64 	%rd12, %rd4, %rd11, %rd1;
	cvta.to.global.u64 	%rd13, %rd2;
	add.s64 	%rd14, %rd13, %rd12;
	st.global.u8 	[%rd14], %rs47;
$L__BB491_37:
	ret;

}
	// .globl	contiguous_all_i64
.visible .entry contiguous_all_i64(
	.param .u64 .ptr .align 1 contiguous_all_i64_param_0,
	.param .u64 .ptr .align 1 contiguous_all_i64_param_1,
	.param .u64 contiguous_all_i64_param_2
)
{
	.reg .pred 	%p<49>;
	.reg .b16 	%rs<26>;
	.reg .b32 	%r<14>;
	.reg .b64 	%rd<19>;

	ld.param.u64 	%rd4, [contiguous_all_i64_param_0];
	ld.param.u64 	%rd6, [contiguous_all_i64_param_1];
	ld.param.u64 	%rd5, [contiguous_all_i64_param_2];
	cvta.to.global.u64 	%rd1, %rd6;
	mov.u32 	%r1, %tid.x;
	mov.u32 	%r2, %ctaid.x;
	mov.u32 	%r13, %ntid.x;
	mul.lo.s32 	%r8, %r2, %r13;
	shl.b32 	%r9, %r8, 1;
	add.s32 	%r4, %r9, %r1;
	mov.u32 	%r10, allsdata_i64;
	add.s32 	%r5, %r10, %r1;
	mov.b16 	%rs1, 1;
	st.shared.u8 	[%r5], %rs1;
	add.s32 	%r11, %r4, %r13;
	cvt.u64.u32 	%rd2, %r11;
	setp.le.u64 	%p17, %rd5, %rd2;
	@%p17 bra 	$L__BB492_4;
	mul.wide.u32 	%rd10, %r4, 8;
	add.s64 	%rd11, %rd1, %rd10;
	ld.global.u64 	%rd12, [%rd11];
	setp.eq.s64 	%p21, %rd12, 0;
	mov.pred 	%p41, 0;
	@%p21 bra 	$L__BB492_3;
	shl.b64 	%rd13, %rd2, 3;
	add.s64 	%rd14, %rd1, %rd13;
	ld.global.u64 	%rd15, [%rd14];
	setp.ne.s64 	%p41, %rd15, 0;
$L__BB492_3:
	selp.u16 	%rs3, 1, 0, %p41;
	st.shared.u8 	[%r5], %rs3;
	bra.uni 	$L__BB492_6;
$L__BB492_4:
	cvt.u64.u32 	%rd3, %r4;
	setp.le.u64 	%p18, %rd5, %rd3;
	@%p18 bra 	$L__BB492_6;
	shl.b64 	%rd7, %rd3, 3;
	add.s64 	%rd8, %rd1, %rd7;
	ld.global.u64 	%rd9, [%rd8];
	setp.ne.s64 	%p19, %rd9, 0;
	selp.u16 	%rs2, 1, 0, %p19;
	st.shared.u8 	[%r5], %rs2;
$L__BB492_6:
	bar.sync 	0;
	setp.lt.u32 	%p22, %r13, 66;
	@%p22 bra 	$L__BB492_12;
$L__BB492_7:
	shr.u32 	%r7, %r13, 1;
	setp.ge.u32 	%p23, %r1, %r7;
	@%p23 bra 	$L__BB492_11;
	ld.shared.u8 	%rs4, [%r5];
	setp.eq.s16 	%p25, %rs4, 0;
	mov.pred 	%p42, 0;
	@%p25 bra 	$L__BB492_10;
	add.s32 	%r12, %r5, %r7;
	ld.shared.u8 	%rs5, [%r12];
	setp.ne.s16 	%p42, %rs5, 0;
$L__BB492_10:
	selp.u16 	%rs6, 1, 0, %p42;
	st.shared.u8 	[%r5], %rs6;
$L__BB492_11:
	bar.sync 	0;
	setp.gt.u32 	%p26, %r13, 131;
	mov.u32 	%r13, %r7;
	@%p26 bra 	$L__BB492_7;
$L__BB492_12:
	setp.gt.u32 	%p27, %r1, 31;
	@%p27 bra 	$L__BB492_27;
	ld.volatile.shared.u8 	%rs7, [%r5];
	setp.eq.s16 	%p29, %rs7, 0;
	mov.pred 	%p43, 0;
	@%p29 bra 	$L__BB492_15;
	ld.volatile.shared.u8 	%rs8, [%r5+32];
	setp.ne.s16 	%p43, %rs8, 0;
$L__BB492_15:
	selp.u16 	%rs9, 1, 0, %p43;
	st.volatile.shared.u8 	[%r5], %rs9;
	ld.volatile.shared.u8 	%rs10, [%r5];
	setp.eq.s16 	%p31, %rs10, 0;
	mov.pred 	%p44, 0;
	@%p31 bra 	$L__BB492_17;
	ld.volatile.shared.u8 	%rs11, [%r5+16];
	setp.ne.s16 	%p44, %rs11, 0;
$L__BB492_17:
	selp.u16 	%rs12, 1, 0, %p44;
	st.volatile.shared.u8 	[%r5], %rs12;
	ld.volatile.shared.u8 	%rs13, [%r5];
	setp.eq.s16 	%p33, %rs13, 0;
	mov.pred 	%p45, 0;
	@%p33 bra 	$L__BB492_19;
	ld.volatile.shared.u8 	%rs14, [%r5+8];
	setp.ne.s16 	%p45, %rs14, 0;
$L__BB492_19:
	selp.u16 	%rs15, 1, 0, %p45;
	st.volatile.shared.u8 	[%r5], %rs15;
	ld.volatile.shared.u8 	%rs16, [%r5];
	setp.eq.s16 	%p35, %rs16, 0;
	mov.pred 	%p46, 0;
	@%p35 bra 	$L__BB492_21;
	ld.volatile.shared.u8 	%rs17, [%r5+4];
	setp.ne.s16 	%p46, %rs17, 0;
$L__BB492_21:
	selp.u16 	%rs18, 1, 0, %p46;
	st.volatile.shared.u8 	[%r5], %rs18;
	ld.volatile.shared.u8 	%rs19, [%r5];
	setp.eq.s16 	%p37, %rs19, 0;
	mov.pred 	%p47, 0;
	@%p37 bra 	$L__BB492_23;
	ld.volatile.shared.u8 	%rs20, [%r5+2];
	setp.ne.s16 	%p47, %rs20, 0;
$L__BB492_23:
	selp.u16 	%rs21, 1, 0, %p47;
	st.volatile.shared.u8 	[%r5], %rs21;
	ld.volatile.shared.u8 	%rs22, [%r5];
	setp.eq.s16 	%p39, %rs22, 0;
	mov.pred 	%p48, 0;
	@%p39 bra 	$L__BB492_25;
	ld.volatile.shared.u8 	%rs23, [%r5+1];
	setp.ne.s16 	%p48, %rs23, 0;
$L__BB492_25:
	selp.u16 	%rs24, 1, 0, %p48;
	st.volatile.shared.u8 	[%r5], %rs24;
	setp.ne.s32 	%p40, %r1, 0;
	@%p40 bra 	$L__BB492_27;
	ld.shared.u8 	%rs25, [allsdata_i64];
	cvt.u64.u32 	%rd16, %r2;
	cvta.to.global.u64 	%rd17, %rd4;
	add.s64 	%rd18, %rd17, %rd16;
	st.global.u8 	[%rd18], %rs25;
$L__BB492_27:
	ret;

}
	// .globl	uncontiguous_all_i64
.visible .entry uncontiguous_all_i64(
	.param .u64 .ptr .align 1 uncontiguous_all_i64_param_0,
	.param .u64 .ptr .align 1 uncontiguous_all_i64_param_1,
	.param .u64 .ptr .align 1 uncontiguous_all_i64_param_2,
	.param .u64 .ptr .align 1 uncontiguous_all_i64_param_3,
	.param .u64 uncontiguous_all_i64_param_4,
	.param .u64 uncontiguous_all_i64_param_5
)
{
	.reg .pred 	%p<94>;
	.reg .b16 	%rs<26>;
	.reg .b32 	%r<210>;
	.reg .b64 	%rd<561>;

	ld.param.u64 	%rd260, [uncontiguous_all_i64_param_0];
	ld.param.u64 	%rd263, [uncontiguous_all_i64_param_1];
	ld.param.u64 	%rd264, [uncontiguous_all_i64_param_2];
	ld.param.u64 	%rd265, [uncontiguous_all_i64_param_3];
	ld.param.u64 	%rd261, [uncontiguous_all_i64_param_4];
	ld.param.u64 	%rd262, [uncontiguous_all_i64_param_5];
	cvta.to.global.u64 	%rd1, %rd265;
	cvta.to.global.u64 	%rd2, %rd264;
	cvta.to.global.u64 	%rd3, %rd263;
	mov.u32 	%r1, %tid.x;
	mov.u32 	%r2, %ctaid.x;
	mov.u32 	%r209, %ntid.x;
	mul.lo.s32 	%r52, %r2, %r209;
	shl.b32 	%r53, %r52, 1;
	add.s32 	%r4, %r53, %r1;
	mov.u32 	%r54, allsdata_i64;
	add.s32 	%r5, %r54, %r1;
	mov.b16 	%rs1, 1;
	st.shared.u8 	[%r5], %rs1;
	add.s32 	%r55, %r4, %r209;
	cvt.u64.u32 	%rd514, %r55;
	setp.le.u64 	%p17, %rd262, %rd514;
	@%p17 bra 	$L__BB493_56;
	cvt.u32.u64 	%r6, %rd261;
	add.s32 	%r203, %r6, -1;
	setp.lt.s32 	%p44, %r203, 0;
	mov.b64 	%rd518, 0;
	mov.u64 	%rd519, %rd518;
	@%p44 bra 	$L__BB493_53;
	cvt.u64.u32 	%rd515, %r4;
	setp.lt.u32 	%p45, %r203, 3;
	mov.b64 	%rd519, 0;
	mov.u64 	%rd518, %rd519;
	@%p45 bra 	$L__BB493_30;
	add.s32 	%r201, %r6, -2;
	and.b32  	%r131, %r6, -4;
	neg.s32 	%r200, %r131;
	mov.b64 	%rd519, 0;
$L__BB493_4:
	.pragma "nounroll";
	add.s32 	%r12, %r201, 1;
	mul.wide.u32 	%rd398, %r12, 8;
	add.s64 	%rd399, %rd2, %rd398;
	ld.global.u64 	%rd10, [%rd399];
	or.b64  	%rd400, %rd515, %rd10;
	and.b64  	%rd401, %rd400, -4294967296;
	setp.ne.s64 	%p46, %rd401, 0;
	@%p46 bra 	$L__BB493_6;
	cvt.u32.u64 	%r132, %rd10;
	cvt.u32.u64 	%r133, %rd515;
	div.u32 	%r134, %r133, %r132;
	mul.lo.s32 	%r135, %r134, %r132;
	sub.s32 	%r136, %r133, %r135;
	cvt.u64.u32 	%rd480, %r134;
	cvt.u64.u32 	%rd481, %r136;
	bra.uni 	$L__BB493_7;
$L__BB493_6:
	div.s64 	%rd480, %rd515, %rd10;
	mul.lo.s64 	%rd402, %rd480, %rd10;
	sub.s64 	%rd481, %rd515, %rd402;
$L__BB493_7:
	mul.wide.u32 	%rd403, %r12, 8;
	add.s64 	%rd404, %rd1, %rd403;
	ld.global.u64 	%rd17, [%rd404];
	mad.lo.s64 	%rd18, %rd17, %rd481, %rd518;
	or.b64  	%rd405, %rd514, %rd10;
	and.b64  	%rd406, %rd405, -4294967296;
	setp.ne.s64 	%p47, %rd406, 0;
	@%p47 bra 	$L__BB493_9;
	cvt.u32.u64 	%r137, %rd10;
	cvt.u32.u64 	%r138, %rd514;
	div.u32 	%r139, %r138, %r137;
	mul.lo.s32 	%r140, %r139, %r137;
	sub.s32 	%r141, %r138, %r140;
	cvt.u64.u32 	%rd482, %r139;
	cvt.u64.u32 	%rd483, %r141;
	bra.uni 	$L__BB493_10;
$L__BB493_9:
	div.s64 	%rd482, %rd514, %rd10;
	mul.lo.s64 	%rd407, %rd482, %rd10;
	sub.s64 	%rd483, %rd514, %rd407;
$L__BB493_10:
	mad.lo.s64 	%rd25, %rd483, %rd17, %rd519;
	add.s32 	%r13, %r201, -2;
	mul.wide.u32 	%rd408, %r201, 8;
	add.s64 	%rd409, %rd2, %rd408;
	ld.global.u64 	%rd26, [%rd409];
	or.b64  	%rd410, %rd480, %rd26;
	and.b64  	%rd411, %rd410, -4294967296;
	setp.ne.s64 	%p48, %rd411, 0;
	@%p48 bra 	$L__BB493_12;
	cvt.u32.u64 	%r142, %rd26;
	cvt.u32.u64 	%r143, %rd480;
	div.u32 	%r144, %r143, %r142;
	mul.lo.s32 	%r145, %r144, %r142;
	sub.s32 	%r146, %r143, %r145;
	cvt.u64.u32 	%rd484, %r144;
	cvt.u64.u32 	%rd485, %r146;
	bra.uni 	$L__BB493_13;
$L__BB493_12:
	div.s64 	%rd484, %rd480, %rd26;
	mul.lo.s64 	%rd412, %rd484, %rd26;
	sub.s64 	%rd485, %rd480, %rd412;
$L__BB493_13:
	mul.wide.u32 	%rd413, %r201, 8;
	add.s64 	%rd414, %rd1, %rd413;
	ld.global.u64 	%rd33, [%rd414];
	mad.lo.s64 	%rd34, %rd33, %rd485, %rd18;
	or.b64  	%rd415, %rd482, %rd26;
	and.b64  	%rd416, %rd415, -4294967296;
	setp.ne.s64 	%p49, %rd416, 0;
	@%p49 bra 	$L__BB493_15;
	cvt.u32.u64 	%r147, %rd26;
	cvt.u32.u64 	%r148, %rd482;
	div.u32 	%r149, %r148, %r147;
	mul.lo.s32 	%r150, %r149, %r147;
	sub.s32 	%r151, %r148, %r150;
	cvt.u64.u32 	%rd486, %r149;
	cvt.u64.u32 	%rd487, %r151;
	bra.uni 	$L__BB493_16;
$L__BB493_15:
	div.s64 	%rd486, %rd482, %rd26;
	mul.lo.s64 	%rd417, %rd486, %rd26;
	sub.s64 	%rd487, %rd482, %rd417;
$L__BB493_16:
	mad.lo.s64 	%rd41, %rd487, %rd33, %rd25;
	add.s32 	%r14, %r201, -1;
	mul.wide.u32 	%rd418, %r14, 8;
	add.s64 	%rd419, %rd2, %rd418;
	ld.global.u64 	%rd42, [%rd419];
	or.b64  	%rd420, %rd484, %rd42;
	and.b64  	%rd421, %rd420, -4294967296;
	setp.ne.s64 	%p50, %rd421, 0;
	@%p50 bra 	$L__BB493_18;
	cvt.u32.u64 	%r152, %rd42;
	cvt.u32.u64 	%r153, %rd484;
	div.u32 	%r154, %r153, %r152;
	mul.lo.s32 	%r155, %r154, %r152;
	sub.s32 	%r156, %r153, %r155;
	cvt.u64.u32 	%rd488, %r154;
	cvt.u64.u32 	%rd489, %r156;
	bra.uni 	$L__BB493_19;
$L__BB493_18:
	div.s64 	%rd488, %rd484, %rd42;
	mul.lo.s64 	%rd422, %rd488, %rd42;
	sub.s64 	%rd489, %rd484, %rd422;
$L__BB493_19:
	mul.wide.u32 	%rd423, %r14, 8;
	add.s64 	%rd424, %rd1, %rd423;
	ld.global.u64 	%rd49, [%rd424];
	mad.lo.s64 	%rd50, %rd49, %rd489, %rd34;
	or.b64  	%rd425, %rd486, %rd42;
	and.b64  	%rd426, %rd425, -4294967296;
	setp.ne.s64 	%p51, %rd426, 0;
	@%p51 bra 	$L__BB493_21;
	cvt.u32.u64 	%r157, %rd42;
	cvt.u32.u64 	%r158, %rd486;
	div.u32 	%r159, %r158, %r157;
	mul.lo.s32 	%r160, %r159, %r157;
	sub.s32 	%r161, %r158, %r160;
	cvt.u64.u32 	%rd490, %r159;
	cvt.u64.u32 	%rd491, %r161;
	bra.uni 	$L__BB493_22;
$L__BB493_21:
	div.s64 	%rd490, %rd486, %rd42;
	mul.lo.s64 	%rd427, %rd490, %rd42;
	sub.s64 	%rd491, %rd486, %rd427;
$L__BB493_22:
	mad.lo.s64 	%rd57, %rd491, %rd49, %rd41;
	mul.wide.u32 	%rd428, %r13, 8;
	add.s64 	%rd429, %rd2, %rd428;
	ld.global.u64 	%rd58, [%rd429];
	or.b64  	%rd430, %rd488, %rd58;
	and.b64  	%rd431, %rd430, -4294967296;
	setp.ne.s64 	%p52, %rd431, 0;
	@%p52 bra 	$L__BB493_24;
	cvt.u32.u64 	%r162, %rd58;
	cvt.u32.u64 	%r163, %rd488;
	div.u32 	%r164, %r163, %r162;
	mul.lo.s32 	%r165, %r164, %r162;
	sub.s32 	%r166, %r163, %r165;
	cvt.u64.u32 	%rd515, %r164;
	cvt.u64.u32 	%rd493, %r166;
	bra.uni 	$L__BB493_25;
$L__BB493_24:
	div.s64 	%rd515, %rd488, %rd58;
	mul.lo.s64 	%rd432, %rd515, %rd58;
	sub.s64 	%rd493, %rd488, %rd432;
$L__BB493_25:
	mul.wide.u32 	%rd433, %r13, 8;
	add.s64 	%rd434, %rd1, %rd433;
	ld.global.u64 	%rd65, [%rd434];
	mad.lo.s64 	%rd518, %rd65, %rd493, %rd50;
	or.b64  	%rd435, %rd490, %rd58;
	and.b64  	%rd436, %rd435, -4294967296;
	setp.ne.s64 	%p53, %rd436, 0;
	@%p53 bra 	$L__BB493_27;
	cvt.u32.u64 	%r167, %rd58;
	cvt.u32.u64 	%r168, %rd490;
	div.u32 	%r169, %r168, %r167;
	mul.lo.s32 	%r170, %r169, %r167;
	sub.s32 	%r171, %r168, %r170;
	cvt.u64.u32 	%rd514, %r169;
	cvt.u64.u32 	%rd495, %r171;
	bra.uni 	$L__BB493_28;
$L__BB493_27:
	div.s64 	%rd514, %rd490, %rd58;
	mul.lo.s64 	%rd437, %rd514, %rd58;
	sub.s64 	%rd495, %rd490, %rd437;
$L__BB493_28:
	mad.lo.s64 	%rd519, %rd495, %rd65, %rd57;
	add.s32 	%r201, %r201, -4;
	add.s32 	%r200, %r200, 4;
	setp.ne.s32 	%p54, %r200, 0;
	@%p54 bra 	$L__BB493_4;
	add.s32 	%r203, %r201, 1;
$L__BB493_30:
	and.b32  	%r19, %r6, 3;
	setp.eq.s32 	%p55, %r19, 0;
	@%p55 bra 	$L__BB493_53;
	setp.eq.s32 	%p56, %r19, 1;
	@%p56 bra 	$L__BB493_45;
	mul.wide.u32 	%rd439, %r203, 8;
	add.s64 	%rd440, %rd2, %rd439;
	ld.global.u64 	%rd80, [%rd440];
	or.b64  	%rd441, %rd515, %rd80;
	and.b64  	%rd442, %rd441, -4294967296;
	setp.ne.s64 	%p57, %rd442, 0;
	@%p57 bra 	$L__BB493_34;
	cvt.u32.u64 	%r172, %rd80;
	cvt.u32.u64 	%r173, %rd515;
	div.u32 	%r174, %r173, %r172;
	mul.lo.s32 	%r175, %r174, %r172;
	sub.s32 	%r176, %r173, %r175;
	cvt.u64.u32 	%rd502, %r174;
	cvt.u64.u32 	%rd503, %r176;
	bra.uni 	$L__BB493_35;
$L__BB493_34:
	div.s64 	%rd502, %rd515, %rd80;
	mul.lo.s64 	%rd443, %rd502, %rd80;
	sub.s64 	%rd503, %rd515, %rd443;
$L__BB493_35:
	add.s64 	%rd445, %rd1, %rd439;
	ld.global.u64 	%rd87, [%rd445];
	mad.lo.s64 	%rd88, %rd87, %rd503, %rd518;
	or.b64  	%rd446, %rd514, %rd80;
	and.b64  	%rd447, %rd446, -4294967296;
	setp.ne.s64 	%p58, %rd447, 0;
	@%p58 bra 	$L__BB493_37;
	cvt.u32.u64 	%r177, %rd80;
	cvt.u32.u64 	%r178, %rd514;
	div.u32 	%r179, %r178, %r177;
	mul.lo.s32 	%r180, %r179, %r177;
	sub.s32 	%r181, %r178, %r180;
	cvt.u64.u32 	%rd504, %r179;
	cvt.u64.u32 	%rd505, %r181;
	bra.uni 	$L__BB493_38;
$L__BB493_37:
	div.s64 	%rd504, %rd514, %rd80;
	mul.lo.s64 	%rd448, %rd504, %rd80;
	sub.s64 	%rd505, %rd514, %rd448;
$L__BB493_38:
	mad.lo.s64 	%rd95, %rd505, %rd87, %rd519;
	add.s32 	%r20, %r203, -1;
	mul.wide.u32 	%rd449, %r20, 8;
	add.s64 	%rd450, %rd2, %rd449;
	ld.global.u64 	%rd96, [%rd450];
	or.b64  	%rd451, %rd502, %rd96;
	and.b64  	%rd452, %rd451, -4294967296;
	setp.ne.s64 	%p59, %rd452, 0;
	@%p59 bra 	$L__BB493_40;
	cvt.u32.u64 	%r182, %rd96;
	cvt.u32.u64 	%r183, %rd502;
	div.u32 	%r184, %r183, %r182;
	mul.lo.s32 	%r185, %r184, %r182;
	sub.s32 	%r186, %r183, %r185;
	cvt.u64.u32 	%rd515, %r184;
	cvt.u64.u32 	%rd507, %r186;
	bra.uni 	$L__BB493_41;
$L__BB493_40:
	div.s64 	%rd515, %rd502, %rd96;
	mul.lo.s64 	%rd453, %rd515, %rd96;
	sub.s64 	%rd507, %rd502, %rd453;
$L__BB493_41:
	add.s64 	%rd455, %rd1, %rd449;
	ld.global.u64 	%rd103, [%rd455];
	mad.lo.s64 	%rd518, %rd103, %rd507, %rd88;
	or.b64  	%rd456, %rd504, %rd96;
	and.b64  	%rd457, %rd456, -4294967296;
	setp.ne.s64 	%p60, %rd457, 0;
	@%p60 bra 	$L__BB493_43;
	cvt.u32.u64 	%r187, %rd96;
	cvt.u32.u64 	%r188, %rd504;
	div.u32 	%r189, %r188, %r187;
	mul.lo.s32 	%r190, %r189, %r187;
	sub.s32 	%r191, %r188, %r190;
	cvt.u64.u32 	%rd514, %r189;
	cvt.u64.u32 	%rd509, %r191;
	bra.uni 	$L__BB493_44;
$L__BB493_43:
	div.s64 	%rd514, %rd504, %rd96;
	mul.lo.s64 	%rd458, %rd514, %rd96;
	sub.s64 	%rd509, %rd504, %rd458;
$L__BB493_44:
	mad.lo.s64 	%rd519, %rd509, %rd103, %rd95;
	add.s32 	%r203, %r203, -2;
$L__BB493_45:
	and.b32  	%r192, %r6, 1;
	setp.eq.b32 	%p61, %r192, 1;
	not.pred 	%p62, %p61;
	@%p62 bra 	$L__BB493_53;
	mul.wide.u32 	%rd459, %r203, 8;
	add.s64 	%rd460, %rd2, %rd459;
	ld.global.u64 	%rd118, [%rd460];
	or.b64  	%rd461, %rd515, %rd118;
	and.b64  	%rd462, %rd461, -4294967296;
	setp.ne.s64 	%p63, %rd462, 0;
	@%p63 bra 	$L__BB493_48;
	cvt.u32.u64 	%r193, %rd118;
	cvt.u32.u64 	%r194, %rd515;
	rem.u32 	%r195, %r194, %r193;
	cvt.u64.u32 	%rd516, %r195;
	bra.uni 	$L__BB493_49;
$L__BB493_48:
	rem.s64 	%rd516, %rd515, %rd118;
$L__BB493_49:
	add.s64 	%rd464, %rd1, %rd459;
	ld.global.u64 	%rd122, [%rd464];
	mad.lo.s64 	%rd518, %rd122, %rd516, %rd518;
	or.b64  	%rd465, %rd514, %rd118;
	and.b64  	%rd466, %rd465, -4294967296;
	setp.ne.s64 	%p64, %rd466, 0;
	@%p64 bra 	$L__BB493_51;
	cvt.u32.u64 	%r196, %rd118;
	cvt.u32.u64 	%r197, %rd514;
	rem.u32 	%r198, %r197, %r196;
	cvt.u64.u32 	%rd517, %r198;
	bra.uni 	$L__BB493_52;
$L__BB493_51:
	rem.s64 	%rd517, %rd514, %rd118;
$L__BB493_52:
	mad.lo.s64 	%rd519, %rd517, %rd122, %rd519;
$L__BB493_53:
	shl.b64 	%rd467, %rd518, 3;
	add.s64 	%rd468, %rd3, %rd467;
	ld.global.u64 	%rd469, [%rd468];
	setp.eq.s64 	%p66, %rd469, 0;
	mov.pred 	%p86, 0;
	@%p66 bra 	$L__BB493_55;
	shl.b64 	%rd470, %rd519, 3;
	add.s64 	%rd471, %rd3, %rd470;
	ld.global.u64 	%rd472, [%rd471];
	setp.ne.s64 	%p86, %rd472, 0;
$L__BB493_55:
	selp.u16 	%rs3, 1, 0, %p86;
	st.shared.u8 	[%r5], %rs3;
	bra.uni 	$L__BB493_116;
$L__BB493_56:
	cvt.u64.u32 	%rd551, %r4;
	setp.le.u64 	%p18, %rd262, %rd551;
	@%p18 bra 	$L__BB493_116;
	cvt.u32.u64 	%r23, %rd261;
	add.s32 	%r207, %r23, -1;
	setp.lt.s32 	%p19, %r207, 0;
	mov.b64 	%rd560, 0;
	@%p19 bra 	$L__BB493_115;
	and.b32  	%r25, %r23, 7;
	setp.lt.u32 	%p20, %r207, 7;
	mov.b64 	%rd560, 0;
	@%p20 bra 	$L__BB493_86;
	add.s32 	%r205, %r23, -4;
	and.b32  	%r56, %r23, -8;
	neg.s32 	%r204, %r56;
	mov.b64 	%rd560, 0;
$L__BB493_60:
	.pragma "nounroll";
	add.s32 	%r30, %r205, 3;
	mul.wide.u32 	%rd270, %r30, 8;
	add.s64 	%rd271, %rd2, %rd270;
	ld.global.u64 	%rd133, [%rd271];
	or.b64  	%rd272, %rd551, %rd133;
	and.b64  	%rd273, %rd272, -4294967296;
	setp.ne.s64 	%p21, %rd273, 0;
	@%p21 bra 	$L__BB493_62;
	cvt.u32.u64 	%r57, %rd133;
	cvt.u32.u64 	%r58, %rd551;
	div.u32 	%r59, %r58, %r57;
	mul.lo.s32 	%r60, %r59, %r57;
	sub.s32 	%r61, %r58, %r60;
	cvt.u64.u32 	%rd522, %r59;
	cvt.u64.u32 	%rd523, %r61;
	bra.uni 	$L__BB493_63;
$L__BB493_62:
	div.s64 	%rd522, %rd551, %rd133;
	mul.lo.s64 	%rd274, %rd522, %rd133;
	sub.s64 	%rd523, %rd551, %rd274;
$L__BB493_63:
	add.s64 	%rd276, %rd1, %rd270;
	ld.global.u64 	%rd277, [%rd276];
	mad.lo.s64 	%rd140, %rd277, %rd523, %rd560;
	add.s32 	%r31, %r205, 2;
	mul.wide.u32 	%rd278, %r31, 8;
	add.s64 	%rd279, %rd2, %rd278;
	ld.global.u64 	%rd141, [%rd279];
	or.b64  	%rd280, %rd522, %rd141;
	and.b64  	%rd281, %rd280, -4294967296;
	setp.ne.s64 	%p22, %rd281, 0;
	@%p22 bra 	$L__BB493_65;
	cvt.u32.u64 	%r62, %rd141;
	cvt.u32.u64 	%r63, %rd522;
	div.u32 	%r64, %r63, %r62;
	mul.lo.s32 	%r65, %r64, %r62;
	sub.s32 	%r66, %r63, %r65;
	cvt.u64.u32 	%rd524, %r64;
	cvt.u64.u32 	%rd525, %r66;
	bra.uni 	$L__BB493_66;
$L__BB493_65:
	div.s64 	%rd524, %rd522, %rd141;
	mul.lo.s64 	%rd282, %rd524, %rd141;
	sub.s64 	%rd525, %rd522, %rd282;
$L__BB493_66:
	add.s64 	%rd284, %rd1, %rd278;
	ld.global.u64 	%rd285, [%rd284];
	mad.lo.s64 	%rd148, %rd285, %rd525, %rd140;
	add.s32 	%r32, %r205, 1;
	mul.wide.u32 	%rd286, %r32, 8;
	add.s64 	%rd287, %rd2, %rd286;
	ld.global.u64 	%rd149, [%rd287];
	or.b64  	%rd288, %rd524, %rd149;
	and.b64  	%rd289, %rd288, -4294967296;
	setp.ne.s64 	%p23, %rd289, 0;
	@%p23 bra 	$L__BB493_68;
	cvt.u32.u64 	%r67, %rd149;
	cvt.u32.u64 	%r68, %rd524;
	div.u32 	%r69, %r68, %r67;
	mul.lo.s32 	%r70, %r69, %r67;
	sub.s32 	%r71, %r68, %r70;
	cvt.u64.u32 	%rd526, %r69;
	cvt.u64.u32 	%rd527, %r71;
	bra.uni 	$L__BB493_69;
$L__BB493_68:
	div.s64 	%rd526, %rd524, %rd149;
	mul.lo.s64 	%rd290, %rd526, %rd149;
	sub.s64 	%rd527, %rd524, %rd290;
$L__BB493_69:
	add.s64 	%rd292, %rd1, %rd286;
	ld.global.u64 	%rd293, [%rd292];
	mad.lo.s64 	%rd156, %rd293, %rd527, %rd148;
	add.s32 	%r33, %r205, -4;
	mul.wide.u32 	%rd294, %r205, 8;
	add.s64 	%rd295, %rd2, %rd294;
	ld.global.u64 	%rd157, [%rd295];
	or.b64  	%rd296, %rd526, %rd157;
	and.b64  	%rd297, %rd296, -4294967296;
	setp.ne.s64 	%p24, %rd297, 0;
	@%p24 bra 	$L__BB493_71;
	cvt.u32.u64 	%r72, %rd157;
	cvt.u32.u64 	%r73, %rd526;
	div.u32 	%r74, %r73, %r72;
	mul.lo.s32 	%r75, %r74, %r72;
	sub.s32 	%r76, %r73, %r75;
	cvt.u64.u32 	%rd528, %r74;
	cvt.u64.u32 	%rd529, %r76;
	bra.uni 	$L__BB493_72;
$L__BB493_71:
	div.s64 	%rd528, %rd526, %rd157;
	mul.lo.s64 	%rd298, %rd528, %rd157;
	sub.s64 	%rd529, %rd526, %rd298;
$L__BB493_72:
	add.s64 	%rd300, %rd1, %rd294;
	ld.global.u64 	%rd301, [%rd300];
	mad.lo.s64 	%rd164, %rd301, %rd529, %rd156;
	add.s32 	%r34, %r205, -1;
	mul.wide.u32 	%rd302, %r34, 8;
	add.s64 	%rd303, %rd2, %rd302;
	ld.global.u64 	%rd165, [%rd303];
	or.b64  	%rd304, %rd528, %rd165;
	and.b64  	%rd305, %rd304, -4294967296;
	setp.ne.s64 	%p25, %rd305, 0;
	@%p25 bra 	$L__BB493_74;
	cvt.u32.u64 	%r77, %rd165;
	cvt.u32.u64 	%r78, %rd528;
	div.u32 	%r79, %r78, %r77;
	mul.lo.s32 	%r80, %r79, %r77;
	sub.s32 	%r81, %r78, %r80;
	cvt.u64.u32 	%rd530, %r79;
	cvt.u64.u32 	%rd531, %r81;
	bra.uni 	$L__BB493_75;
$L__BB493_74:
	div.s64 	%rd530, %rd528, %rd165;
	mul.lo.s64 	%rd306, %rd530, %rd165;
	sub.s64 	%rd531, %rd528, %rd306;
$L__BB493_75:
	add.s64 	%rd308, %rd1, %rd302;
	ld.global.u64 	%rd309, [%rd308];
	mad.lo.s64 	%rd172, %rd309, %rd531, %rd164;
	add.s32 	%r35, %r205, -2;
	mul.wide.u32 	%rd310, %r35, 8;
	add.s64 	%rd311, %rd2, %rd310;
	ld.global.u64 	%rd173, [%rd311];
	or.b64  	%rd312, %rd530, %rd173;
	and.b64  	%rd313, %rd312, -4294967296;
	setp.ne.s64 	%p26, %rd313, 0;
	@%p26 bra 	$L__BB493_77;
	cvt.u32.u64 	%r82, %rd173;
	cvt.u32.u64 	%r83, %rd530;
	div.u32 	%r84, %r83, %r82;
	mul.lo.s32 	%r85, %r84, %r82;
	sub.s32 	%r86, %r83, %r85;
	cvt.u64.u32 	%rd532, %r84;
	cvt.u64.u32 	%rd533, %r86;
	bra.uni 	$L__BB493_78;
$L__BB493_77:
	div.s64 	%rd532, %rd530, %rd173;
	mul.lo.s64 	%rd314, %rd532, %rd173;
	sub.s64 	%rd533, %rd530, %rd314;
$L__BB493_78:
	add.s64 	%rd316, %rd1, %rd310;
	ld.global.u64 	%rd317, [%rd316];
	mad.lo.s64 	%rd180, %rd317, %rd533, %rd172;
	add.s32 	%r36, %r205, -3;
	mul.wide.u32 	%rd318, %r36, 8;
	add.s64 	%rd319, %rd2, %rd318;
	ld.global.u64 	%rd181, [%rd319];
	or.b64  	%rd320, %rd532, %rd181;
	and.b64  	%rd321, %rd320, -4294967296;
	setp.ne.s64 	%p27, %rd321, 0;
	@%p27 bra 	$L__BB493_80;
	cvt.u32.u64 	%r87, %rd181;
	cvt.u32.u64 	%r88, %rd532;
	div.u32 	%r89, %r88, %r87;
	mul.lo.s32 	%r90, %r89, %r87;
	sub.s32 	%r91, %r88, %r90;
	cvt.u64.u32 	%rd534, %r89;
	cvt.u64.u32 	%rd535, %r91;
	bra.uni 	$L__BB493_81;
$L__BB493_80:
	div.s64 	%rd534, %rd532, %rd181;
	mul.lo.s64 	%rd322, %rd534, %rd181;
	sub.s64 	%rd535, %rd532, %rd322;
$L__BB493_81:
	add.s64 	%rd324, %rd1, %rd318;
	ld.global.u64 	%rd325, [%rd324];
	mad.lo.s64 	%rd188, %rd325, %rd535, %rd180;
	mul.wide.u32 	%rd326, %r33, 8;
	add.s64 	%rd327, %rd2, %rd326;
	ld.global.u64 	%rd189, [%rd327];
	or.b64  	%rd328, %rd534, %rd189;
	and.b64  	%rd329, %rd328, -4294967296;
	setp.ne.s64 	%p28, %rd329, 0;
	@%p28 bra 	$L__BB493_83;
	cvt.u32.u64 	%r92, %rd189;
	cvt.u32.u64 	%r93, %rd534;
	div.u32 	%r94, %r93, %r92;
	mul.lo.s32 	%r95, %r94, %r92;
	sub.s32 	%r96, %r93, %r95;
	cvt.u64.u32 	%rd551, %r94;
	cvt.u64.u32 	%rd537, %r96;
	bra.uni 	$L__BB493_84;
$L__BB493_83:
	div.s64 	%rd551, %rd534, %rd189;
	mul.lo.s64 	%rd330, %rd551, %rd189;
	sub.s64 	%rd537, %rd534, %rd330;
$L__BB493_84:
	add.s64 	%rd332, %rd1, %rd326;
	ld.global.u64 	%rd333, [%rd332];
	mad.lo.s64 	%rd560, %rd333, %rd537, %rd188;
	add.s32 	%r205, %r205, -8;
	add.s32 	%r204, %r204, 8;
	setp.ne.s32 	%p29, %r204, 0;
	@%p29 bra 	$L__BB493_60;
	add.s32 	%r207, %r205, 3;
$L__BB493_86:
	setp.eq.s32 	%p30, %r25, 0;
	@%p30 bra 	$L__BB493_115;
	and.b32  	%r41, %r23, 3;
	setp.lt.u32 	%p31, %r25, 4;
	@%p31 bra 	$L__BB493_101;
	mul.wide.u32 	%rd335, %r207, 8;
	add.s64 	%rd336, %rd2, %rd335;
	ld.global.u64 	%rd200, [%rd336];
	or.b64  	%rd337, %rd551, %rd200;
	and.b64  	%rd338, %rd337, -4294967296;
	setp.ne.s64 	%p32, %rd338, 0;
	@%p32 bra 	$L__BB493_90;
	cvt.u32.u64 	%r97, %rd200;
	cvt.u32.u64 	%r98, %rd551;
	div.u32 	%r99, %r98, %r97;
	mul.lo.s32 	%r100, %r99, %r97;
	sub.s32 	%r101, %r98, %r100;
	cvt.u64.u32 	%rd541, %r99;
	cvt.u64.u32 	%rd542, %r101;
	bra.uni 	$L__BB493_91;
$L__BB493_90:
	div.s64 	%rd541, %rd551, %rd200;
	mul.lo.s64 	%rd339, %rd541, %rd200;
	sub.s64 	%rd542, %rd551, %rd339;
$L__BB493_91:
	add.s64 	%rd341, %rd1, %rd335;
	ld.global.u64 	%rd342, [%rd341];
	mad.lo.s64 	%rd207, %rd342, %rd542, %rd560;
	add.s32 	%r42, %r207, -1;
	mul.wide.u32 	%rd343, %r42, 8;
	add.s64 	%rd344, %rd2, %rd343;
	ld.global.u64 	%rd208, [%rd344];
	or.b64  	%rd345, %rd541, %rd208;
	and.b64  	%rd346, %rd345, -4294967296;
	setp.ne.s64 	%p33, %rd346, 0;
	@%p33 bra 	$L__BB493_93;
	cvt.u32.u64 	%r102, %rd208;
	cvt.u32.u64 	%r103, %rd541;
	div.u32 	%r104, %r103, %r102;
	mul.lo.s32 	%r105, %r104, %r102;
	sub.s32 	%r106, %r103, %r105;
	cvt.u64.u32 	%rd543, %r104;
	cvt.u64.u32 	%rd544, %r106;
	bra.uni 	$L__BB493_94;
$L__BB493_93:
	div.s64 	%rd543, %rd541, %rd208;
	mul.lo.s64 	%rd347, %rd543, %rd208;
	sub.s64 	%rd544, %rd541, %rd347;
$L__BB493_94:
	add.s64 	%rd349, %rd1, %rd343;
	ld.global.u64 	%rd350, [%rd349];
	mad.lo.s64 	%rd215, %rd350, %rd544, %rd207;
	add.s32 	%r43, %r207, -2;
	mul.wide.u32 	%rd351, %r43, 8;
	add.s64 	%rd352, %rd2, %rd351;
	ld.global.u64 	%rd216, [%rd352];
	or.b64  	%rd353, %rd543, %rd216;
	and.b64  	%rd354, %rd353, -4294967296;
	setp.ne.s64 	%p34, %rd354, 0;
	@%p34 bra 	$L__BB493_96;
	cvt.u32.u64 	%r107, %rd216;
	cvt.u32.u64 	%r108, %rd543;
	div.u32 	%r109, %r108, %r107;
	mul.lo.s32 	%r110, %r109, %r107;
	sub.s32 	%r111, %r108, %r110;
	cvt.u64.u32 	%rd545, %r109;
	cvt.u64.u32 	%rd546, %r111;
	bra.uni 	$L__BB493_97;
$L__BB493_96:
	div.s64 	%rd545, %rd543, %rd216;
	mul.lo.s64 	%rd355, %rd545, %rd216;
	sub.s64 	%rd546, %rd543, %rd355;
$L__BB493_97:
	add.s64 	%rd357, %rd1, %rd351;
	ld.global.u64 	%rd358, [%rd357];
	mad.lo.s64 	%rd223, %rd358, %rd546, %rd215;
	add.s32 	%r44, %r207, -3;
	mul.wide.u32 	%rd359, %r44, 8;
	add.s64 	%rd360, %rd2, %rd359;
	ld.global.u64 	%rd224, [%rd360];
	or.b64  	%rd361, %rd545, %rd224;
	and.b64  	%rd362, %rd361, -4294967296;
	setp.ne.s64 	%p35, %rd362, 0;
	@%p35 bra 	$L__BB493_99;
	cvt.u32.u64 	%r112, %rd224;
	cvt.u32.u64 	%r113, %rd545;
	div.u32 	%r114, %r113, %r112;
	mul.lo.s32 	%r115, %r114, %r112;
	sub.s32 	%r116, %r113, %r115;
	cvt.u64.u32 	%rd551, %r114;
	cvt.u64.u32 	%rd548, %r116;
	bra.uni 	$L__BB493_100;
$L__BB493_99:
	div.s64 	%rd551, %rd545, %rd224;
	mul.lo.s64 	%rd363, %rd551, %rd224;
	sub.s64 	%rd548, %rd545, %rd363;
$L__BB493_100:
	add.s64 	%rd365, %rd1, %rd359;
	ld.global.u64 	%rd366, [%rd365];
	mad.lo.s64 	%rd560, %rd366, %rd548, %rd223;
	add.s32 	%r207, %r207, -4;
$L__BB493_101:
	setp.eq.s32 	%p36, %r41, 0;
	@%p36 bra 	$L__BB493_115;
	setp.eq.s32 	%p37, %r41, 1;
	@%p37 bra 	$L__BB493_110;
	mul.wide.u32 	%rd368, %r207, 8;
	add.s64 	%rd369, %rd2, %rd368;
	ld.global.u64 	%rd235, [%rd369];
	or.b64  	%rd370, %rd551, %rd235;
	and.b64  	%rd371, %rd370, -4294967296;
	setp.ne.s64 	%p38, %rd371, 0;
	@%p38 bra 	$L__BB493_105;
	cvt.u32.u64 	%r117, %rd235;
	cvt.u32.u64 	%r118, %rd551;
	div.u32 	%r119, %r118, %r117;
	mul.lo.s32 	%r120, %r119, %r117;
	sub.s32 	%r121, %r118, %r120;
	cvt.u64.u32 	%rd552, %r119;
	cvt.u64.u32 	%rd553, %r121;
	bra.uni 	$L__BB493_106;
$L__BB493_105:
	div.s64 	%rd552, %rd551, %rd235;
	mul.lo.s64 	%rd372, %rd552, %rd235;
	sub.s64 	%rd553, %rd551, %rd372;
$L__BB493_106:
	add.s64 	%rd374, %rd1, %rd368;
	ld.global.u64 	%rd375, [%rd374];
	mad.lo.s64 	%rd242, %rd375, %rd553, %rd560;
	add.s32 	%r47, %r207, -1;
	mul.wide.u32 	%rd376, %r47, 8;
	add.s64 	%rd377, %rd2, %rd376;
	ld.global.u64 	%rd243, [%rd377];
	or.b64  	%rd378, %rd552, %rd243;
	and.b64  	%rd379, %rd378, -4294967296;
	setp.ne.s64 	%p39, %rd379, 0;
	@%p39 bra 	$L__BB493_108;
	cvt.u32.u64 	%r122, %rd243;
	cvt.u32.u64 	%r123, %rd552;
	div.u32 	%r124, %r123, %r122;
	mul.lo.s32 	%r125, %r124, %r122;
	sub.s32 	%r126, %r123, %r125;
	cvt.u64.u32 	%rd551, %r124;
	cvt.u64.u32 	%rd555, %r126;
	bra.uni 	$L__BB493_109;
$L__BB493_108:
	div.s64 	%rd551, %rd552, %rd243;
	mul.lo.s64 	%rd380, %rd551, %rd243;
	sub.s64 	%rd555, %rd552, %rd380;
$L__BB493_109:
	add.s64 	%rd382, %rd1, %rd376;
	ld.global.u64 	%rd383, [%rd382];
	mad.lo.s64 	%rd560, %rd383, %rd555, %rd242;
	add.s32 	%r207, %r207, -2;
$L__BB493_110:
	and.b32  	%r127, %r23, 1;
	setp.eq.b32 	%p40, %r127, 1;
	not.pred 	%p41, %p40;
	@%p41 bra 	$L__BB493_115;
	mul.wide.u32 	%rd384, %r207, 8;
	add.s64 	%rd385, %rd2, %rd384;
	ld.global.u64 	%rd254, [%rd385];
	or.b64  	%rd386, %rd551, %rd254;
	and.b64  	%rd387, %rd386, -4294967296;
	setp.ne.s64 	%p42, %rd387, 0;
	@%p42 bra 	$L__BB493_113;
	cvt.u32.u64 	%r128, %rd254;
	cvt.u32.u64 	%r129, %rd551;
	rem.u32 	%r130, %r129, %r128;
	cvt.u64.u32 	%rd559, %r130;
	bra.uni 	$L__BB493_114;
$L__BB493_113:
	rem.s64 	%rd559, %rd551, %rd254;
$L__BB493_114:
	add.s64 	%rd389, %rd1, %rd384;
	ld.global.u64 	%rd390, [%rd389];
	mad.lo.s64 	%rd560, %rd390, %rd559, %rd560;
$L__BB493_115:
	shl.b64 	%rd391, %rd560, 3;
	add.s64 	%rd392, %rd3, %rd391;
	ld.global.u64 	%rd393, [%rd392];
	setp.ne.s64 	%p43, %rd393, 0;
	selp.u16 	%rs2, 1, 0, %p43;
	st.shared.u8 	[%r5], %rs2;
$L__BB493_116:
	bar.sync 	0;
	setp.lt.u32 	%p67, %r209, 66;
	@%p67 bra 	$L__BB493_122;
$L__BB493_117:
	shr.u32 	%r51, %r209, 1;
	setp.ge.u32 	%p68, %r1, %r51;
	@%p68 bra 	$L__BB493_121;
	ld.shared.u8 	%rs4, [%r5];
	setp.eq.s16 	%p70, %rs4, 0;
	mov.pred 	%p87, 0;
	@%p70 bra 	$L__BB493_120;
	add.s32 	%r199, %r5, %r51;
	ld.shared.u8 	%rs5, [%r199];
	setp.ne.s16 	%p87, %rs5, 0;
$L__BB493_120:
	selp.u16 	%rs6, 1, 0, %p87;
	st.shared.u8 	[%r5], %rs6;
$L__BB493_121:
	bar.sync 	0;
	setp.gt.u32 	%p71, %r209, 131;
	mov.u32 	%r209, %r51;
	@%p71 bra 	$L__BB493_117;
$L__BB493_122:
	setp.gt.u32 	%p72, %r1, 31;
	@%p72 bra 	$L__BB493_137;
	ld.volatile.shared.u8 	%rs7, [%r5];
	setp.eq.s16 	%p74, %rs7, 0;
	mov.pred 	%p88, 0;
	@%p74 bra 	$L__BB493_125;
	ld.volatile.shared.u8 	%rs8, [%r5+32];
	setp.ne.s16 	%p88, %rs8, 0;
$L__BB493_125:
	selp.u16 	%rs9, 1, 0, %p88;
	st.volatile.shared.u8 	[%r5], %rs9;
	ld.volatile.shared.u8 	%rs10, [%r5];
	setp.eq.s16 	%p76, %rs10, 0;
	mov.pred 	%p89, 0;
	@%p76 bra 	$L__BB493_127;
	ld.volatile.shared.u8 	%rs11, [%r5+16];
	setp.ne.s16 	%p89, %rs11, 0;
$L__BB493_127:
	selp.u16 	%rs12, 1, 0, %p89;
	st.volatile.shared.u8 	[%r5], %rs12;
	ld.volatile.shared.u8 	%rs13, [%r5];
	setp.eq.s16 	%p78, %rs13, 0;
	mov.pred 	%p90, 0;
	@%p78 bra 	$L__BB493_129;
	ld.volatile.shared.u8 	%rs14, [%r5+8];
	setp.ne.s16 	%p90, %rs14, 0;
$L__BB493_129:
	selp.u16 	%rs15, 1, 0, %p90;
	st.volatile.shared.u8 	[%r5], %rs15;
	ld.volatile.shared.u8 	%rs16, [%r5];
	setp.eq.s16 	%p80, %rs16, 0;
	mov.pred 	%p91, 0;
	@%p80 bra 	$L__BB493_131;
	ld.volatile.shared.u8 	%rs17, [%r5+4];
	setp.ne.s16 	%p91, %rs17, 0;
$L__BB493_131:
	selp.u16 	%rs18, 1, 0, %p91;
	st.volatile.shared.u8 	[%r5], %rs18;
	ld.volatile.shared.u8 	%rs19, [%r5];
	setp.eq.s16 	%p82, %rs19, 0;
	mov.pred 	%p92, 0;
	@%p82 bra 	$L__BB493_133;
	ld.volatile.shared.u8 	%rs20, [%r5+2];
	setp.ne.s16 	%p92, %rs20, 0;
$L__BB493_133:
	selp.u16 	%rs21, 1, 0, %p92;
	st.volatile.shared.u8 	[%r5], %rs21;
	ld.volatile.shared.u8 	%rs22, [%r5];
	setp.eq.s16 	%p84, %rs22, 0;
	mov.pred 	%p93, 0;
	@%p84 bra 	$L__BB493_135;
	ld.volatile.shared.u8 	%rs23, [%r5+1];
	setp.ne.s16 	%p93, %rs23, 0;
$L__BB493_135:
	selp.u16 	%rs24, 1, 0, %p93;
	st.volatile.shared.u8 	[%r5], %rs24;
	setp.ne.s32 	%p85, %r1, 0;
	@%p85 bra 	$L__BB493_137;
	ld.shared.u8 	%rs25, [allsdata_i64];
	cvt.u64.u32 	%rd473, %r2;
	cvta.to.global.u64 	%rd474, %rd260;
	add.s64 	%rd475, %rd474, %rd473;
	st.global.u8 	[%rd475], %rs25;
$L__BB493_137:
	ret;

}
	// .globl	contiguous_all2_i64
.visible .entry contiguous_all2_i64(
	.param .u64 .ptr .align 1 contiguous_all2_i64_param_0,
	.param .u64 .ptr .align 1 contiguous_all2_i64_param_1,
	.param .u64 .ptr .align 1 contiguous_all2_i64_param_2,
	.param .u64 .ptr .align 1 contiguous_all2_i64_param_3,
	.param .u64 contiguous_all2_i64_param_4,
	.param .u64 contiguous_all2_i64_param_5,
	.param .u64 contiguous_all2_i64_param_6
)
{
	.reg .pred 	%p<94>;
	.reg .b16 	%rs<26>;
	.reg .b32 	%r<214>;
	.reg .b64 	%rd<574>;

	ld.param.u64 	%rd266, [contiguous_all2_i64_param_1];
	ld.param.u64 	%rd267, [contiguous_all2_i64_param_2];
	ld.param.u64 	%rd268, [contiguous_all2_i64_param_3];
	ld.param.u64 	%rd263, [contiguous_all2_i64_param_4];
	ld.param.u64 	%rd264, [contiguous_all2_i64_param_5];
	ld.param.u64 	%rd265, [contiguous_all2_i64_param_6];
	cvta.to.global.u64 	%rd1, %rd268;
	cvta.to.global.u64 	%rd2, %rd267;
	cvta.to.global.u64 	%rd573, %rd266;
	mov.u32 	%r1, %tid.x;
	mov.u32 	%r2, %ctaid.x;
	mov.u32 	%r213, %ntid.x;
	mul.lo.s32 	%r51, %r2, %r213;
	shl.b32 	%r52, %r51, 1;
	add.s32 	%r4, %r52, %r1;
	mov.u32 	%r53, allsdata_i64;
	add.s32 	%r5, %r53, %r1;
	mov.b16 	%rs1, 1;
	st.shared.u8 	[%r5], %rs1;
	add.s32 	%r54, %r4, %r213;
	cvt.u64.u32 	%rd4, %r54;
	setp.le.u64 	%p17, %rd264, %rd4;
	@%p17 bra 	$L__BB494_56;
	cvt.u64.u32 	%rd402, %r4;
	mov.u32 	%r131, %ctaid.y;
	cvt.u64.u32 	%rd403, %r131;
	mul.lo.s64 	%rd404, %rd264, %rd403;
	add.s64 	%rd527, %rd404, %rd402;
	add.s64 	%rd525, %rd404, %rd4;
	cvt.u32.u64 	%r6, %rd263;
	add.s32 	%r207, %r6, -1;
	setp.lt.s32 	%p44, %r207, 0;
	mov.b64 	%rd531, 0;
	mov.u64 	%rd532, %rd531;
	@%p44 bra 	$L__BB494_53;
	setp.lt.u32 	%p45, %r207, 3;
	mov.b64 	%rd532, 0;
	mov.u64 	%rd531, %rd532;
	@%p45 bra 	$L__BB494_30;
	add.s32 	%r205, %r6, -2;
	and.b32  	%r132, %r6, -4;
	neg.s32 	%r204, %r132;
	mov.b64 	%rd532, 0;
$L__BB494_4:
	.pragma "nounroll";
	add.s32 	%r12, %r205, 1;
	mul.wide.u32 	%rd408, %r12, 8;
	add.s64 	%rd409, %rd2, %rd408;
	ld.global.u64 	%rd11, [%rd409];
	or.b64  	%rd410, %rd527, %rd11;
	and.b64  	%rd411, %rd410, -4294967296;
	setp.ne.s64 	%p46, %rd411, 0;
	@%p46 bra 	$L__BB494_6;
	cvt.u32.u64 	%r133, %rd11;
	cvt.u32.u64 	%r134, %rd527;
	div.u32 	%r135, %r134, %r133;
	mul.lo.s32 	%r136, %r135, %r133;
	sub.s32 	%r137, %r134, %r136;
	cvt.u64.u32 	%rd493, %r135;
	cvt.u64.u32 	%rd494, %r137;
	bra.uni 	$L__BB494_7;
$L__BB494_6:
	div.s64 	%rd493, %rd527, %rd11;
	mul.lo.s64 	%rd412, %rd493, %rd11;
	sub.s64 	%rd494, %rd527, %rd412;
$L__BB494_7:
	mul.wide.u32 	%rd413, %r12, 8;
	add.s64 	%rd414, %rd1, %rd413;
	ld.global.u64 	%rd18, [%rd414];
	mad.lo.s64 	%rd19, %rd18, %rd494, %rd531;
	or.b64  	%rd415, %rd525, %rd11;
	and.b64  	%rd416, %rd415, -4294967296;
	setp.ne.s64 	%p47, %rd416, 0;
	@%p47 bra 	$L__BB494_9;
	cvt.u32.u64 	%r138, %rd11;
	cvt.u32.u64 	%r139, %rd525;
	div.u32 	%r140, %r139, %r138;
	mul.lo.s32 	%r141, %r140, %r138;
	sub.s32 	%r142, %r139, %r141;
	cvt.u64.u32 	%rd495, %r140;
	cvt.u64.u32 	%rd496, %r142;
	bra.uni 	$L__BB494_10;
$L__BB494_9:
	div.s64 	%rd495, %rd525, %rd11;
	mul.lo.s64 	%rd417, %rd495, %rd11;
	sub.s64 	%rd496, %rd525, %rd417;
$L__BB494_10:
	mad.lo.s64 	%rd26, %rd496, %rd18, %rd532;
	mul.wide.u32 	%rd418, %r205, 8;
	add.s64 	%rd419, %rd2, %rd418;
	ld.global.u64 	%rd27, [%rd419];
	or.b64  	%rd420, %rd493, %rd27;
	and.b64  	%rd421, %rd420, -4294967296;
	setp.ne.s64 	%p48, %rd421, 0;
	@%p48 bra 	$L__BB494_12;
	cvt.u32.u64 	%r143, %rd27;
	cvt.u32.u64 	%r144, %rd493;
	div.u32 	%r145, %r144, %r143;
	mul.lo.s32 	%r146, %r145, %r143;
	sub.s32 	%r147, %r144, %r146;
	cvt.u64.u32 	%rd497, %r145;
	cvt.u64.u32 	%rd498, %r147;
	bra.uni 	$L__BB494_13;
$L__BB494_12:
	div.s64 	%rd497, %rd493, %rd27;
	mul.lo.s64 	%rd422, %rd497, %rd27;
	sub.s64 	%rd498, %rd493, %rd422;
$L__BB494_13:
	mul.wide.u32 	%rd423, %r205, 8;
	add.s64 	%rd424, %rd1, %rd423;
	ld.global.u64 	%rd34, [%rd424];
	mad.lo.s64 	%rd35, %rd34, %rd498, %rd19;
	or.b64  	%rd425, %rd495, %rd27;
	and.b64  	%rd426, %rd425, -4294967296;
	setp.ne.s64 	%p49, %rd426, 0;
	@%p49 bra 	$L__BB494_15;
	cvt.u32.u64 	%r148, %rd27;
	cvt.u32.u64 	%r149, %rd495;
	div.u32 	%r150, %r149, %r148;
	mul.lo.s32 	%r151, %r150, %r148;
	sub.s32 	%r152, %r149, %r151;
	cvt.u64.u32 	%rd499, %r150;
	cvt.u64.u32 	%rd500, %r152;
	bra.uni 	$L__BB494_16;
$L__BB494_15:
	div.s64 	%rd499, %rd495, %rd27;
	mul.lo.s64 	%rd427, %rd499, %rd27;
	sub.s64 	%rd500, %rd495, %rd427;
$L__BB494_16:
	mad.lo.s64 	%rd42, %rd500, %rd34, %rd26;
	add.s32 	%r13, %r205, -1;
	mul.wide.u32 	%rd428, %r13, 8;
	add.s64 	%rd429, %rd2, %rd428;
	ld.global.u64 	%rd43, [%rd429];
	or.b64  	%rd430, %rd497, %rd43;
	and.b64  	%rd431, %rd430, -4294967296;
	setp.ne.s64 	%p50, %rd431, 0;
	@%p50 bra 	$L__BB494_18;
	cvt.u32.u64 	%r153, %rd43;
	cvt.u32.u64 	%r154, %rd497;
	div.u32 	%r155, %r154, %r153;
	mul.lo.s32 	%r156, %r155, %r153;
	sub.s32 	%r157, %r154, %r156;
	cvt.u64.u32 	%rd501, %r155;
	cvt.u64.u32 	%rd502, %r157;
	bra.uni 	$L__BB494_19;
$L__BB494_18:
	div.s64 	%rd501, %rd497, %rd43;
	mul.lo.s64 	%rd432, %rd501, %rd43;
	sub.s64 	%rd502, %rd497, %rd432;
$L__BB494_19:
	mul.wide.u32 	%rd433, %r13, 8;
	add.s64 	%rd434, %rd1, %rd433;
	ld.global.u64 	%rd50, [%rd434];
	mad.lo.s64 	%rd51, %rd50, %rd502, %rd35;
	or.b64  	%rd435, %rd499, %rd43;
	and.b64  	%rd436, %rd435, -4294967296;
	setp.ne.s64 	%p51, %rd436, 0;
	@%p51 bra 	$L__BB494_21;
	cvt.u32.u64 	%r158, %rd43;
	cvt.u32.u64 	%r159, %rd499;
	div.u32 	%r160, %r159, %r158;
	mul.lo.s32 	%r161, %r160, %r158;
	sub.s32 	%r162, %r159, %r161;
	cvt.u64.u32 	%rd503, %r160;
	cvt.u64.u32 	%rd504, %r162;
	bra.uni 	$L__BB494_22;
$L__BB494_21:
	div.s64 	%rd503, %rd499, %rd43;
	mul.lo.s64 	%rd437, %rd503, %rd43;
	sub.s64 	%rd504, %rd499, %rd437;
$L__BB494_22:
	mad.lo.s64 	%rd58, %rd504, %rd50, %rd42;
	add.s32 	%r163, %r205, -2;
	mul.wide.u32 	%rd438, %r163, 8;
	add.s64 	%rd439, %rd2, %rd438;
	ld.global.u64 	%rd59, [%rd439];
	or.b64  	%rd440, %rd501, %rd59;
	and.b64  	%rd441, %rd440, -4294967296;
	setp.ne.s64 	%p52, %rd441, 0;
	@%p52 bra 	$L__BB494_24;
	cvt.u32.u64 	%r164, %rd59;
	cvt.u32.u64 	%r165, %rd501;
	div.u32 	%r166, %r165, %r164;
	mul.lo.s32 	%r167, %r166, %r164;
	sub.s32 	%r168, %r165, %r167;
	cvt.u64.u32 	%rd527, %r166;
	cvt.u64.u32 	%rd506, %r168;
	bra.uni 	$L__BB494_25;
$L__BB494_24:
	div.s64 	%rd527, %rd501, %rd59;
	mul.lo.s64 	%rd442, %rd527, %rd59;
	sub.s64 	%rd506, %rd501, %rd442;
$L__BB494_25:
	mul.wide.u32 	%rd443, %r163, 8;
	add.s64 	%rd444, %rd1, %rd443;
	ld.global.u64 	%rd66, [%rd444];
	mad.lo.s64 	%rd531, %rd66, %rd506, %rd51;
	or.b64  	%rd445, %rd503, %rd59;
	and.b64  	%rd446, %rd445, -4294967296;
	setp.ne.s64 	%p53, %rd446, 0;
	@%p53 bra 	$L__BB494_27;
	cvt.u32.u64 	%r170, %rd59;
	cvt.u32.u64 	%r171, %rd503;
	div.u32 	%r172, %r171, %r170;
	mul.lo.s32 	%r173, %r172, %r170;
	sub.s32 	%r174, %r171, %r173;
	cvt.u64.u32 	%rd525, %r172;
	cvt.u64.u32 	%rd508, %r174;
	bra.uni 	$L__BB494_28;
$L__BB494_27:
	div.s64 	%rd525, %rd503, %rd59;
	mul.lo.s64 	%rd447, %rd525, %rd59;
	sub.s64 	%rd508, %rd503, %rd447;
$L__BB494_28:
	mad.lo.s64 	%rd532, %rd508, %rd66, %rd58;
	add.s32 	%r205, %r205, -4;
	add.s32 	%r204, %r204, 4;
	setp.ne.s32 	%p54, %r204, 0;
	@%p54 bra 	$L__BB494_4;
	add.s32 	%r207, %r205, 1;
$L__BB494_30:
	and.b32  	%r18, %r6, 3;
	setp.eq.s32 	%p55, %r18, 0;
	@%p55 bra 	$L__BB494_53;
	setp.eq.s32 	%p56, %r18, 1;
	@%p56 bra 	$L__BB494_45;
	mul.wide.u32 	%rd449, %r207, 8;
	add.s64 	%rd450, %rd2, %rd449;
	ld.global.u64 	%rd81, [%rd450];
	or.b64  	%rd451, %rd527, %rd81;
	and.b64  	%rd452, %rd451, -4294967296;
	setp.ne.s64 	%p57, %rd452, 0;
	@%p57 bra 	$L__BB494_34;
	cvt.u32.u64 	%r175, %rd81;
	cvt.u32.u64 	%r176, %rd527;
	div.u32 	%r177, %r176, %r175;
	mul.lo.s32 	%r178, %r177, %r175;
	sub.s32 	%r179, %r176, %r178;
	cvt.u64.u32 	%rd515, %r177;
	cvt.u64.u32 	%rd516, %r179;
	bra.uni 	$L__BB494_35;
$L__BB494_34:
	div.s64 	%rd515, %rd527, %rd81;
	mul.lo.s64 	%rd453, %rd515, %rd81;
	sub.s64 	%rd516, %rd527, %rd453;
$L__BB494_35:
	add.s64 	%rd455, %rd1, %rd449;
	ld.global.u64 	%rd88, [%rd455];
	mad.lo.s64 	%rd89, %rd88, %rd516, %rd531;
	or.b64  	%rd456, %rd525, %rd81;
	and.b64  	%rd457, %rd456, -4294967296;
	setp.ne.s64 	%p58, %rd457, 0;
	@%p58 bra 	$L__BB494_37;
	cvt.u32.u64 	%r180, %rd81;
	cvt.u32.u64 	%r181, %rd525;
	div.u32 	%r182, %r181, %r180;
	mul.lo.s32 	%r183, %r182, %r180;
	sub.s32 	%r184, %r181, %r183;
	cvt.u64.u32 	%rd517, %r182;
	cvt.u64.u32 	%rd518, %r184;
	bra.uni 	$L__BB494_38;
$L__BB494_37:
	div.s64 	%rd517, %rd525, %rd81;
	mul.lo.s64 	%rd458, %rd517, %rd81;
	sub.s64 	%rd518, %rd525, %rd458;
$L__BB494_38:
	mad.lo.s64 	%rd96, %rd518, %rd88, %rd532;
	add.s32 	%r19, %r207, -1;
	mul.wide.u32 	%rd459, %r19, 8;
	add.s64 	%rd460, %rd2, %rd459;
	ld.global.u64 	%rd97, [%rd460];
	or.b64  	%rd461, %rd515, %rd97;
	and.b64  	%rd462, %rd461, -4294967296;
	setp.ne.s64 	%p59, %rd462, 0;
	@%p59 bra 	$L__BB494_40;
	cvt.u32.u64 	%r185, %rd97;
	cvt.u32.u64 	%r186, %rd515;
	div.u32 	%r187, %r186, %r185;
	mul.lo.s32 	%r188, %r187, %r185;
	sub.s32 	%r189, %r186, %r188;
	cvt.u64.u32 	%rd527, %r187;
	cvt.u64.u32 	%rd520, %r189;
	bra.uni 	$L__BB494_41;
$L__BB494_40:
	div.s64 	%rd527, %rd515, %rd97;
	mul.lo.s64 	%rd463, %rd527, %rd97;
	sub.s64 	%rd520, %rd515, %rd463;
$L__BB494_41:
	add.s64 	%rd465, %rd1, %rd459;
	ld.global.u64 	%rd104, [%rd465];
	mad.lo.s64 	%rd531, %rd104, %rd520, %rd89;
	or.b64  	%rd466, %rd517, %rd97;
	and.b64  	%rd467, %rd466, -4294967296;
	setp.ne.s64 	%p60, %rd467, 0;
	@%p60 bra 	$L__BB494_43;
	cvt.u32.u64 	%r190, %rd97;
	cvt.u32.u64 	%r191, %rd517;
	div.u32 	%r192, %r191, %r190;
	mul.lo.s32 	%r193, %r192, %r190;
	sub.s32 	%r194, %r191, %r193;
	cvt.u64.u32 	%rd525, %r192;
	cvt.u64.u32 	%rd522, %r194;
	bra.uni 	$L__BB494_44;
$L__BB494_43:
	div.s64 	%rd525, %rd517, %rd97;
	mul.lo.s64 	%rd468, %rd525, %rd97;
	sub.s64 	%rd522, %rd517, %rd468;
$L__BB494_44:
	mad.lo.s64 	%rd532, %rd522, %rd104, %rd96;
	add.s32 	%r207, %r207, -2;
$L__BB494_45:
	and.b32  	%r195, %r6, 1;
	setp.eq.b32 	%p61, %r195, 1;
	not.pred 	%p62, %p61;
	@%p62 bra 	$L__BB494_53;
	mul.wide.u32 	%rd469, %r207, 8;
	add.s64 	%rd470, %rd2, %rd469;
	ld.global.u64 	%rd119, [%rd470];
	or.b64  	%rd471, %rd527, %rd119;
	and.b64  	%rd472, %rd471, -4294967296;
	setp.ne.s64 	%p63, %rd472, 0;
	@%p63 bra 	$L__BB494_48;
	cvt.u32.u64 	%r196, %rd119;
	cvt.u32.u64 	%r197, %rd527;
	rem.u32 	%r198, %r197, %r196;
	cvt.u64.u32 	%rd529, %r198;
	bra.uni 	$L__BB494_49;
$L__BB494_48:
	rem.s64 	%rd529, %rd527, %rd119;
$L__BB494_49:
	add.s64 	%rd474, %rd1, %rd469;
	ld.global.u64 	%rd123, [%rd474];
	mad.lo.s64 	%rd531, %rd123, %rd529, %rd531;
	or.b64  	%rd475, %rd525, %rd119;
	and.b64  	%rd476, %rd475, -4294967296;
	setp.ne.s64 	%p64, %rd476, 0;
	@%p64 bra 	$L__BB494_51;
	cvt.u32.u64 	%r199, %rd119;
	cvt.u32.u64 	%r200, %rd525;
	rem.u32 	%r201, %r200, %r199;
	cvt.u64.u32 	%rd530, %r201;
	bra.uni 	$L__BB494_52;
$L__BB494_51:
	rem.s64 	%rd530, %rd525, %rd119;
$L__BB494_52:
	mad.lo.s64 	%rd532, %rd530, %rd123, %rd532;
$L__BB494_53:
	shl.b64 	%rd477, %rd531, 3;
	add.s64 	%rd478, %rd573, %rd477;
	ld.global.u64 	%rd479, [%rd478];
	setp.eq.s64 	%p66, %rd479, 0;
	mov.pred 	%p86, 0;
	@%p66 bra 	$L__BB494_55;
	shl.b64 	%rd480, %rd532, 3;
	add.s64 	%rd481, %rd573, %rd480;
	ld.global.u64 	%rd482, [%rd481];
	setp.ne.s64 	%p86, %rd482, 0;
$L__BB494_55:
	selp.u16 	%rs3, 1, 0, %p86;
	st.shared.u8 	[%r5], %rs3;
	bra.uni 	$L__BB494_116;
$L__BB494_56:
	cvt.u64.u32 	%rd131, %r4;
	setp.le.u64 	%p18, %rd264, %rd131;
	@%p18 bra 	$L__BB494_116;
	mov.u32 	%r55, %ctaid.y;
	cvt.u64.u32 	%rd269, %r55;
	mad.lo.s64 	%rd564, %rd264, %rd269, %rd131;
	cvt.u32.u64 	%r22, %rd263;
	add.s32 	%r211, %r22, -1;
	setp.lt.s32 	%p19, %r211, 0;
	@%p19 bra 	$L__BB494_115;
	and.b32  	%r24, %r22, 7;
	setp.lt.u32 	%p20, %r211, 7;
	@%p20 bra 	$L__BB494_86;
	add.s32 	%r209, %r22, -4;
	and.b32  	%r56, %r22, -8;
	neg.s32 	%r208, %r56;
$L__BB494_60:
	.pragma "nounroll";
	add.s32 	%r29, %r209, 3;
	mul.wide.u32 	%rd271, %r29, 8;
	add.s64 	%rd272, %rd2, %rd271;
	ld.global.u64 	%rd135, [%rd272];
	or.b64  	%rd273, %rd564, %rd135;
	and.b64  	%rd274, %rd273, -4294967296;
	setp.ne.s64 	%p21, %rd274, 0;
	@%p21 bra 	$L__BB494_62;
	cvt.u32.u64 	%r57, %rd135;
	cvt.u32.u64 	%r58, %rd564;
	div.u32 	%r59, %r58, %r57;
	mul.lo.s32 	%r60, %r59, %r57;
	sub.s32 	%r61, %r58, %r60;
	cvt.u64.u32 	%rd535, %r59;
	cvt.u64.u32 	%rd536, %r61;
	bra.uni 	$L__BB494_63;
$L__BB494_62:
	div.s64 	%rd535, %rd564, %rd135;
	mul.lo.s64 	%rd275, %rd535, %rd135;
	sub.s64 	%rd536, %rd564, %rd275;
$L__BB494_63:
	add.s64 	%rd277, %rd1, %rd271;
	ld.global.u64 	%rd278, [%rd277];
	mul.lo.s64 	%rd142, %rd278, %rd536;
	add.s32 	%r30, %r209, 2;
	mul.wide.u32 	%rd279, %r30, 8;
	add.s64 	%rd280, %rd2, %rd279;
	ld.global.u64 	%rd143, [%rd280];
	or.b64  	%rd281, %rd535, %rd143;
	and.b64  	%rd282, %rd281, -4294967296;
	setp.ne.s64 	%p22, %rd282, 0;
	@%p22 bra 	$L__BB494_65;
	cvt.u32.u64 	%r62, %rd143;
	cvt.u32.u64 	%r63, %rd535;
	div.u32 	%r64, %r63, %r62;
	mul.lo.s32 	%r65, %r64, %r62;
	sub.s32 	%r66, %r63, %r65;
	cvt.u64.u32 	%rd537, %r64;
	cvt.u64.u32 	%rd538, %r66;
	bra.uni 	$L__BB494_66;
$L__BB494_65:
	div.s64 	%rd537, %rd535, %rd143;
	mul.lo.s64 	%rd283, %rd537, %rd143;
	sub.s64 	%rd538, %rd535, %rd283;
$L__BB494_66:
	add.s64 	%rd285, %rd1, %rd279;
	ld.global.u64 	%rd286, [%rd285];
	mad.lo.s64 	%rd150, %rd286, %rd538, %rd142;
	add.s32 	%r31, %r209, 1;
	mul.wide.u32 	%rd287, %r31, 8;
	add.s64 	%rd288, %rd2, %rd287;
	ld.global.u64 	%rd151, [%rd288];
	or.b64  	%rd289, %rd537, %rd151;
	and.b64  	%rd290, %rd289, -4294967296;
	setp.ne.s64 	%p23, %rd290, 0;
	@%p23 bra 	$L__BB494_68;
	cvt.u32.u64 	%r67, %rd151;
	cvt.u32.u64 	%r68, %rd537;
	div.u32 	%r69, %r68, %r67;
	mul.lo.s32 	%r70, %r69, %r67;
	sub.s32 	%r71, %r68, %r70;
	cvt.u64.u32 	%rd539, %r69;
	cvt.u64.u32 	%rd540, %r71;
	bra.uni 	$L__BB494_69;
$L__BB494_68:
	div.s64 	%rd539, %rd537, %rd151;
	mul.lo.s64 	%rd291, %rd539, %rd151;
	sub.s64 	%rd540, %rd537, %rd291;
$L__BB494_69:
	add.s64 	%rd293, %rd1, %rd287;
	ld.global.u64 	%rd294, [%rd293];
	mad.lo.s64 	%rd158, %rd294, %rd540, %rd150;
	add.s32 	%r32, %r209, -4;
	mul.wide.u32 	%rd295, %r209, 8;
	add.s64 	%rd296, %rd2, %rd295;
	ld.global.u64 	%rd159, [%rd296];
	or.b64  	%rd297, %rd539, %rd159;
	and.b64  	%rd298, %rd297, -4294967296;
	setp.ne.s64 	%p24, %rd298, 0;
	@%p24 bra 	$L__BB494_71;
	cvt.u32.u64 	%r72, %rd159;
	cvt.u32.u64 	%r73, %rd539;
	div.u32 	%r74, %r73, %r72;
	mul.lo.s32 	%r75, %r74, %r72;
	sub.s32 	%r76, %r73, %r75;
	cvt.u64.u32 	%rd541, %r74;
	cvt.u64.u32 	%rd542, %r76;
	bra.uni 	$L__BB494_72;
$L__BB494_71:
	div.s64 	%rd541, %rd539, %rd159;
	mul.lo.s64 	%rd299, %rd541, %rd159;
	sub.s64 	%rd542, %rd539, %rd299;
$L__BB494_72:
	add.s64 	%rd301, %rd1, %rd295;
	ld.global.u64 	%rd302, [%rd301];
	mad.lo.s64 	%rd166, %rd302, %rd542, %rd158;
	add.s32 	%r33, %r209, -1;
	mul.wide.u32 	%rd303, %r33, 8;
	add.s64 	%rd304, %rd2, %rd303;
	ld.global.u64 	%rd167, [%rd304];
	or.b64  	%rd305, %rd541, %rd167;
	and.b64  	%rd306, %rd305, -4294967296;
	setp.ne.s64 	%p25, %rd306, 0;
	@%p25 bra 	$L__BB494_74;
	cvt.u32.u64 	%r77, %rd167;
	cvt.u32.u64 	%r78, %rd541;
	div.u32 	%r79, %r78, %r77;
	mul.lo.s32 	%r80, %r79, %r77;
	sub.s32 	%r81, %r78, %r80;
	cvt.u64.u32 	%rd543, %r79;
	cvt.u64.u32 	%rd544, %r81;
	bra.uni 	$L__BB494_75;
$L__BB494_74:
	div.s64 	%rd543, %rd541, %rd167;
	mul.lo.s64 	%rd307, %rd543, %rd167;
	sub.s64 	%rd544, %rd541, %rd307;
$L__BB494_75:
	add.s64 	%rd309, %rd1, %rd303;
	ld.global.u64 	%rd310, [%rd309];
	mad.lo.s64 	%rd174, %rd310, %rd544, %rd166;
	add.s32 	%r34, %r209, -2;
	mul.wide.u32 	%rd311, %r34, 8;
	add.s64 	%rd312, %rd2, %rd311;
	ld.global.u64 	%rd175, [%rd312];
	or.b64  	%rd313, %rd543, %rd175;
	and.b64  	%rd314, %rd313, -4294967296;
	setp.ne.s64 	%p26, %rd314, 0;
	@%p26 bra 	$L__BB494_77;
	cvt.u32.u64 	%r82, %rd175;
	cvt.u32.u64 	%r83, %rd543;
	div.u32 	%r84, %r83, %r82;
	mul.lo.s32 	%r85, %r84, %r82;
	sub.s32 	%r86, %r83, %r85;
	cvt.u64.u32 	%rd545, %r84;
	cvt.u64.u32 	%rd546, %r86;
	bra.uni 	$L__BB494_78;
$L__BB494_77:
	div.s64 	%rd545, %rd543, %rd175;
	mul.lo.s64 	%rd315, %rd545, %rd175;
	sub.s64 	%rd546, %rd543, %rd315;
$L__BB494_78:
	add.s64 	%rd317, %rd1, %rd311;
	ld.global.u64 	%rd318, [%rd317];
	mad.lo.s64 	%rd182, %rd318, %rd546, %rd174;
	add.s32 	%r35, %r209, -3;
	mul.wide.u32 	%rd319, %r35, 8;
	add.s64 	%rd320, %rd2, %rd319;
	ld.global.u64 	%rd183, [%rd320];
	or.b64  	%rd321, %rd545, %rd183;
	and.b64  	%rd322, %rd321, -4294967296;
	setp.ne.s64 	%p27, %rd322, 0;
	@%p27 bra 	$L__BB494_80;
	cvt.u32.u64 	%r87, %rd183;
	cvt.u32.u64 	%r88, %rd545;
	div.u32 	%r89, %r88, %r87;
	mul.lo.s32 	%r90, %r89, %r87;
	sub.s32 	%r91, %r88, %r90;
	cvt.u64.u32 	%rd547, %r89;
	cvt.u64.u32 	%rd548, %r91;
	bra.uni 	$L__BB494_81;
$L__BB494_80:
	div.s64 	%rd547, %rd545, %rd183;
	mul.lo.s64 	%rd323, %rd547, %rd183;
	sub.s64 	%rd548, %rd545, %rd323;
$L__BB494_81:
	add.s64 	%rd325, %rd1, %rd319;
	ld.global.u64 	%rd326, [%rd325];
	mad.lo.s64 	%rd190, %rd326, %rd548, %rd182;
	mul.wide.u32 	%rd327, %r32, 8;
	add.s64 	%rd328, %rd2, %rd327;
	ld.global.u64 	%rd191, [%rd328];
	or.b64  	%rd329, %rd547, %rd191;
	and.b64  	%rd330, %rd329, -4294967296;
	setp.ne.s64 	%p28, %rd330, 0;
	@%p28 bra 	$L__BB494_83;
	cvt.u32.u64 	%r92, %rd191;
	cvt.u32.u64 	%r93, %rd547;
	div.u32 	%r94, %r93, %r92;
	mul.lo.s32 	%r95, %r94, %r92;
	sub.s32 	%r96, %r93, %r95;
	cvt.u64.u32 	%rd564, %r94;
	cvt.u64.u32 	%rd550, %r96;
	bra.uni 	$L__BB494_84;
$L__BB494_83:
	div.s64 	%rd564, %rd547, %rd191;
	mul.lo.s64 	%rd331, %rd564, %rd191;
	sub.s64 	%rd550, %rd547, %rd331;
$L__BB494_84:
	add.s64 	%rd333, %rd1, %rd327;
	ld.global.u64 	%rd334, [%rd333];
	mad.lo.s64 	%rd335, %rd334, %rd550, %rd190;
	shl.b64 	%rd336, %rd335, 3;
	add.s64 	%rd573, %rd573, %rd336;
	add.s32 	%r209, %r209, -8;
	add.s32 	%r208, %r208, 8;
	setp.ne.s32 	%p29, %r208, 0;
	@%p29 bra 	$L__BB494_60;
	add.s32 	%r211, %r209, 3;
$L__BB494_86:
	setp.eq.s32 	%p30, %r24, 0;
	@%p30 bra 	$L__BB494_115;
	and.b32  	%r40, %r22, 3;
	setp.lt.u32 	%p31, %r24, 4;
	@%p31 bra 	$L__BB494_101;
	mul.wide.u32 	%rd338, %r211, 8;
	add.s64 	%rd339, %rd2, %rd338;
	ld.global.u64 	%rd202, [%rd339];
	or.b64  	%rd340, %rd564, %rd202;
	and.b64  	%rd341, %rd340, -4294967296;
	setp.ne.s64 	%p32, %rd341, 0;
	@%p32 bra 	$L__BB494_90;
	cvt.u32.u64 	%r97, %rd202;
	cvt.u32.u64 	%r98, %rd564;
	div.u32 	%r99, %r98, %r97;
	mul.lo.s32 	%r100, %r99, %r97;
	sub.s32 	%r101, %r98, %r100;
	cvt.u64.u32 	%rd554, %r99;
	cvt.u64.u32 	%rd555, %r101;
	bra.uni 	$L__BB494_91;
$L__BB494_90:
	div.s64 	%rd554, %rd564, %rd202;
	mul.lo.s64 	%rd342, %rd554, %rd202;
	sub.s64 	%rd555, %rd564, %rd342;
$L__BB494_91:
	add.s64 	%rd344, %rd1, %rd338;
	ld.global.u64 	%rd345, [%rd344];
	mul.lo.s64 	%rd209, %rd345, %rd555;
	add.s32 	%r41, %r211, -1;
	mul.wide.u32 	%rd346, %r41, 8;
	add.s64 	%rd347, %rd2, %rd346;
	ld.global.u64 	%rd210, [%rd347];
	or.b64  	%rd348, %rd554, %rd210;
	and.b64  	%rd349, %rd348, -4294967296;
	setp.ne.s64 	%p33, %rd349, 0;
	@%p33 bra 	$L__BB494_93;
	cvt.u32.u64 	%r102, %rd210;
	cvt.u32.u64 	%r103, %rd554;
	div.u32 	%r104, %r103, %r102;
	mul.lo.s32 	%r105, %r104, %r102;
	sub.s32 	%r106, %r103, %r105;
	cvt.u64.u32 	%rd556, %r104;
	cvt.u64.u32 	%rd557, %r106;
	bra.uni 	$L__BB494_94;
$L__BB494_93:
	div.s64 	%rd556, %rd554, %rd210;
	mul.lo.s64 	%rd350, %rd556, %rd210;
	sub.s64 	%rd557, %rd554, %rd350;
$L__BB494_94:
	add.s64 	%rd352, %rd1, %rd346;
	ld.global.u64 	%rd353, [%rd352];
	mad.lo.s64 	%rd217, %rd353, %rd557, %rd209;
	add.s32 	%r42, %r211, -2;
	mul.wide.u32 	%rd354, %r42, 8;
	add.s64 	%rd355, %rd2, %rd354;
	ld.global.u64 	%rd218, [%rd355];
	or.b64  	%rd356, %rd556, %rd218;
	and.b64  	%rd357, %rd356, -4294967296;
	setp.ne.s64 	%p34, %rd357, 0;
	@%p34 bra 	$L__BB494_96;
	cvt.u32.u64 	%r107, %rd218;
	cvt.u32.u64 	%r108, %rd556;
	div.u32 	%r109, %r108, %r107;
	mul.lo.s32 	%r110, %r109, %r107;
	sub.s32 	%r111, %r108, %r110;
	cvt.u64.u32 	%rd558, %r109;
	cvt.u64.u32 	%rd559, %r111;
	bra.uni 	$L__BB494_97;
$L__BB494_96:
	div.s64 	%rd558, %rd556, %rd218;
	mul.lo.s64 	%rd358, %rd558, %rd218;
	sub.s64 	%rd559, %rd556, %rd358;
$L__BB494_97:
	add.s64 	%rd360, %rd1, %rd354;
	ld.global.u64 	%rd361, [%rd360];
	mad.lo.s64 	%rd225, %rd361, %rd559, %rd217;
	add.s32 	%r43, %r211, -3;
	mul.wide.u32 	%rd362, %r43, 8;
	add.s64 	%rd363, %rd2, %rd362;
	ld.global.u64 	%rd226, [%rd363];
	or.b64  	%rd364, %rd558, %rd226;
	and.b64  	%rd365, %rd364, -4294967296;
	setp.ne.s64 	%p35, %rd365, 0;
	@%p35 bra 	$L__BB494_99;
	cvt.u32.u64 	%r112, %rd226;
	cvt.u32.u64 	%r113, %rd558;
	div.u32 	%r114, %r113, %r112;
	mul.lo.s32 	%r115, %r114, %r112;
	sub.s32 	%r116, %r113, %r115;
	cvt.u64.u32 	%rd564, %r114;
	cvt.u64.u32 	%rd561, %r116;
	bra.uni 	$L__BB494_100;
$L__BB494_99:
	div.s64 	%rd564, %rd558, %rd226;
	mul.lo.s64 	%rd366, %rd564, %rd226;
	sub.s64 	%rd561, %rd558, %rd366;
$L__BB494_100:
	add.s64 	%rd368, %rd1, %rd362;
	ld.global.u64 	%rd369, [%rd368];
	mad.lo.s64 	%rd370, %rd369, %rd561, %rd225;
	shl.b64 	%rd371, %rd370, 3;
	add.s64 	%rd573, %rd573, %rd371;
	add.s32 	%r211, %r211, -4;
$L__BB494_101:
	setp.eq.s32 	%p36, %r40, 0;
	@%p36 bra 	$L__BB494_115;
	setp.eq.s32 	%p37, %r40, 1;
	@%p37 bra 	$L__BB494_110;
	mul.wide.u32 	%rd373, %r211, 8;
	add.s64 	%rd374, %rd2, %rd373;
	ld.global.u64 	%rd237, [%rd374];
	or.b64  	%rd375, %rd564, %rd237;
	and.b64  	%rd376, %rd375, -4294967296;
	setp.ne.s64 	%p38, %rd376, 0;
	@%p38 bra 	$L__BB494_105;
	cvt.u32.u64 	%r117, %rd237;
	cvt.u32.u64 	%r118, %rd564;
	div.u32 	%r119, %r118, %r117;
	mul.lo.s32 	%r120, %r119, %r117;
	sub.s32 	%r121, %r118, %r120;
	cvt.u64.u32 	%rd565, %r119;
	cvt.u64.u32 	%rd566, %r121;
	bra.uni 	$L__BB494_106;
$L__BB494_105:
	div.s64 	%rd565, %rd564, %rd237;
	mul.lo.s64 	%rd377, %rd565, %rd237;
	sub.s64 	%rd566, %rd564, %rd377;
$L__BB494_106:
	add.s64 	%rd379, %rd1, %rd373;
	ld.global.u64 	%rd380, [%rd379];
	mul.lo.s64 	%rd244, %rd380, %rd566;
	add.s32 	%r46, %r211, -1;
	mul.wide.u32 	%rd381, %r46, 8;
	add.s64 	%rd382, %rd2, %rd381;
	ld.global.u64 	%rd245, [%rd382];
	or.b64  	%rd383, %rd565, %rd245;
	and.b64  	%rd384, %rd383, -4294967296;
	setp.ne.s64 	%p39, %rd384, 0;
	@%p39 bra 	$L__BB494_108;
	cvt.u32.u64 	%r122, %rd245;
	cvt.u32.u64 	%r123, %rd565;
	div.u32 	%r124, %r123, %r122;
	mul.lo.s32 	%r125, %r124, %r122;
	sub.s32 	%r126, %r123, %r125;
	cvt.u64.u32 	%rd564, %r124;
	cvt.u64.u32 	%rd568, %r126;
	bra.uni 	$L__BB494_109;
$L__BB494_108:
	div.s64 	%rd564, %rd565, %rd245;
	mul.lo.s64 	%rd385, %rd564, %rd245;
	sub.s64 	%rd568, %rd565, %rd385;
$L__BB494_109:
	add.s64 	%rd387, %rd1, %rd381;
	ld.global.u64 	%rd388, [%rd387];
	mad.lo.s64 	%rd389, %rd388, %rd568, %rd244;
	shl.b64 	%rd390, %rd389, 3;
	add.s64 	%rd573, %rd573, %rd390;
	add.s32 	%r211, %r211, -2;
$L__BB494_110:
	and.b32  	%r127, %r22, 1;
	setp.eq.b32 	%p40, %r127, 1;
	not.pred 	%p41, %p40;
	@%p41 bra 	$L__BB494_115;
	mul.wide.u32 	%rd391, %r211, 8;
	add.s64 	%rd392, %rd2, %rd391;
	ld.global.u64 	%rd256, [%rd392];
	or.b64  	%rd393, %rd564, %rd256;
	and.b64  	%rd394, %rd393, -4294967296;
	setp.ne.s64 	%p42, %rd394, 0;
	@%p42 bra 	$L__BB494_113;
	cvt.u32.u64 	%r128, %rd256;
	cvt.u32.u64 	%r129, %rd564;
	rem.u32 	%r130, %r129, %r128;
	cvt.u64.u32 	%rd572, %r130;
	bra.uni 	$L__BB494_114;
$L__BB494_113:
	rem.s64 	%rd572, %rd564, %rd256;
$L__BB494_114:
	add.s64 	%rd396, %rd1, %rd391;
	ld.global.u64 	%rd397, [%rd396];
	mul.lo.s64 	%rd398, %rd397, %rd572;
	shl.b64 	%rd399, %rd398, 3;
	add.s64 	%rd573, %rd573, %rd399;
$L__BB494_115:
	ld.global.u64 	%rd400, [%rd573];
	setp.ne.s64 	%p43, %rd400, 0;
	selp.u16 	%rs2, 1, 0, %p43;
	st.shared.u8 	[%r5], %rs2;
$L__BB494_116:
	bar.sync 	0;
	setp.lt.u32 	%p67, %r213, 66;
	@%p67 bra 	$L__BB494_122;
$L__BB494_117:
	shr.u32 	%r50, %r213, 1;
	setp.ge.u32 	%p68, %r1, %r50;
	@%p68 bra 	$L__BB494_121;
	ld.shared.u8 	%rs4, [%r5];
	setp.eq.s16 	%p70, %rs4, 0;
	mov.pred 	%p87, 0;
	@%p70 bra 	$L__BB494_120;
	add.s32 	%r202, %r5, %r50;
	ld.shared.u8 	%rs5, [%r202];
	setp.ne.s16 	%p87, %rs5, 0;
$L__BB494_120:
	selp.u16 	%rs6, 1, 0, %p87;
	st.shared.u8 	[%r5], %rs6;
$L__BB494_121:
	bar.sync 	0;
	setp.gt.u32 	%p71, %r213, 131;
	mov.u32 	%r213, %r50;
	@%p71 bra 	$L__BB494_117;
$L__BB494_122:
	setp.gt.u32 	%p72, %r1, 31;
	@%p72 bra 	$L__BB494_137;
	ld.volatile.shared.u8 	%rs7, [%r5];
	setp.eq.s16 	%p74, %rs7, 0;
	mov.pred 	%p88, 0;
	@%p74 bra 	$L__BB494_125;
	ld.volatile.shared.u8 	%rs8, [%r5+32];
	setp.ne.s16 	%p88, %rs8, 0;
$L__BB494_125:
	selp.u16 	%rs9, 1, 0, %p88;
	st.volatile.shared.u8 	[%r5], %rs9;
	ld.volatile.shared.u8 	%rs10, [%r5];
	setp.eq.s16 	%p76, %rs10, 0;
	mov.pred 	%p89, 0;
	@%p76 bra 	$L__BB494_127;
	ld.volatile.shared.u8 	%rs11, [%r5+16];
	setp.ne.s16 	%p89, %rs11, 0;
$L__BB494_127:
	selp.u16 	%rs12, 1, 0, %p89;
	st.volatile.shared.u8 	[%r5], %rs12;
	ld.volatile.shared.u8 	%rs13, [%r5];
	setp.eq.s16 	%p78, %rs13, 0;
	mov.pred 	%p90, 0;
	@%p78 bra 	$L__BB494_129;
	ld.volatile.shared.u8 	%rs14, [%r5+8];
	setp.ne.s16 	%p90, %rs14, 0;
$L__BB494_129:
	selp.u16 	%rs15, 1, 0, %p90;
	st.volatile.shared.u8 	[%r5], %rs15;
	ld.volatile.shared.u8 	%rs16, [%r5];
	setp.eq.s16 	%p80, %rs16, 0;
	mov.pred 	%p91, 0;
	@%p80 bra 	$L__BB494_131;
	ld.volatile.shared.u8 	%rs17, [%r5+4];
	setp.ne.s16 	%p91, %rs17, 0;
$L__BB494_131:
	selp.u16 	%rs18, 1, 0, %p91;
	st.volatile.shared.u8 	[%r5], %rs18;
	ld.volatile.shared.u8 	%rs19, [%r5];
	setp.eq.s16 	%p82, %rs19, 0;
	mov.pred 	%p92, 0;
	@%p82 bra 	$L__BB494_133;
	ld.volatile.shared.u8 	%rs20, [%r5+2];
	setp.ne.s16 	%p92, %rs20, 0;
$L__BB494_133:
	selp.u16 	%rs21, 1, 0, %p92;
	st.volatile.shared.u8 	[%r5], %rs21;
	ld.volatile.shared.u8 	%rs22, [%r5];
	setp.eq.s16 	%p84, %rs22, 0;
	mov.pred 	%p93, 0;
	@%p84 bra 	$L__BB494_135;
	ld.volatile.shared.u8 	%rs23, [%r5+1];
	setp.ne.s16 	%p93, %rs23, 0;
$L__BB494_135:
	selp.u16 	%rs24, 1, 0, %p93;
	st.volatile.shared.u8 	[%r5], %rs24;
	setp.ne.s32 	%p85, %r1, 0;
	@%p85 bra 	$L__BB494_137;
	ld.param.u64 	%rd488, [contiguous_all2_i64_param_0];
	ld.shared.u8 	%rs25, [allsdata_i64];
	cvt.u64.u32 	%rd483, %r2;
	mov.u32 	%r203, %ctaid.y;
	cvt.u64.u32 	%rd484, %r203;
	mad.lo.s64 	%rd485, %rd265, %rd484, %rd483;
	cvta.to.global.u64 	%rd486, %rd488;
	add.s64 	%rd487, %rd486, %rd485;
	st.global.u8 	[%rd487], %rs25;
$L__BB494_137:
	ret;

}
	// .globl	contiguous_all22_i64
.visible .entry contiguous_all22_i64(
	.param .u64 .ptr .align 1 contiguous_all22_i64_param_0,
	.param .u64 .ptr .align 1 contiguous_all22_i64_param_1,
	.param .u64 contiguous_all22_i64_param_2,
	.param .u64 contiguous_all22_i64_param_3
)
{
	.reg .pred 	%p<49>;
	.reg .b16 	%rs<26>;
	.reg .b32 	%r<17>;
	.reg .b64 	%rd<29>;

	ld.param.u64 	%rd5, [contiguous_all22_i64_param_0];
	ld.param.u64 	%rd8, [contiguous_all22_i64_param_1];
	ld.param.u64 	%rd6, [contiguous_all22_i64_param_2];
	ld.param.u64 	%rd7, [contiguous_all22_i64_param_3];
	cvta.to.global.u64 	%rd1, %rd8;
	mov.u32 	%r1, %tid.x;
	mov.u32 	%r2, %ctaid.x;
	mov.u32 	%r16, %ntid.x;
	mul.lo.s32 	%r8, %r2, %r16;
	shl.b32 	%r9, %r8, 1;
	add.s32 	%r4, %r9, %r1;
	mov.u32 	%r10, allsdata_i64;
	add.s32 	%r5, %r10, %r1;
	mov.b16 	%rs1, 1;
	st.shared.u8 	[%r5], %rs1;
	add.s32 	%r11, %r4, %r16;
	cvt.u64.u32 	%rd2, %r11;
	setp.le.u64 	%p17, %rd6, %rd2;
	@%p17 bra 	$L__BB495_4;
	cvt.u64.u32 	%rd14, %r4;
	mov.u32 	%r13, %ctaid.y;
	cvt.u64.u32 	%rd15, %r13;
	mul.lo.s64 	%rd3, %rd6, %rd15;
	add.s64 	%rd16, %rd3, %rd14;
	shl.b64 	%rd17, %rd16, 3;
	add.s64 	%rd18, %rd1, %rd17;
	ld.global.u64 	%rd19, [%rd18];
	setp.eq.s64 	%p21, %rd19, 0;
	mov.pred 	%p41, 0;
	@%p21 bra 	$L__BB495_3;
	add.s64 	%rd20, %rd3, %rd2;
	shl.b64 	%rd21, %rd20, 3;
	add.s64 	%rd22, %rd1, %rd21;
	ld.global.u64 	%rd23, [%rd22];
	setp.ne.s64 	%p41, %rd23, 0;
$L__BB495_3:
	selp.u16 	%rs3, 1, 0, %p41;
	st.shared.u8 	[%r5], %rs3;
	bra.uni 	$L__BB495_6;
$L__BB495_4:
	cvt.u64.u32 	%rd4, %r4;
	setp.le.u64 	%p18, %rd6, %rd4;
	@%p18 bra 	$L__BB495_6;
	mov.u32 	%r12, %ctaid.y;
	cvt.u64.u32 	%rd9, %r12;
	mad.lo.s64 	%rd10, %rd6, %rd9, %rd4;
	shl.b64 	%rd11, %rd10, 3;
	add.s64 	%rd12, %rd1, %rd11;
	ld.global.u64 	%rd13, [%rd12];
	setp.ne.s64 	%p19, %rd13, 0;
	selp.u16 	%rs2, 1, 0, %p19;
	st.shared.u8 	[%r5], %rs2;
$L__BB495_6:
	bar.sync 	0;
	setp.lt.u32 	%p22, %r16, 66;
	@%p22 bra 	$L__BB495_12;
$L__BB495_7:
	shr.u32 	%r7, %r16, 1;
	setp.ge.u32 	%p23, %r1, %r7;
	@%p23 bra 	$L__BB495_11;
	ld.shared.u8 	%rs4, [%r5];
	setp.eq.s16 	%p25, %rs4, 0;
	mov.pred 	%p42, 0;
	@%p25 bra 	$L__BB495_10;
	add.s32 	%r14, %r5, %r7;
	ld.shared.u8 	%rs5, [%r14];
	setp.ne.s16 	%p42, %rs5, 0;
$L__BB495_10:
	selp.u16 	%rs6, 1, 0, %p42;
	st.shared.u8 	[%r5], %rs6;
$L__BB495_11:
	bar.sync 	0;
	setp.gt.u32 	%p26, %r16, 131;
	mov.u32 	%r16, %r7;
	@%p26 bra 	$L__BB495_7;
$L__BB495_12:
	setp.gt.u32 	%p27, %r1, 31;
	@%p27 bra 	$L__BB495_27;
	ld.volatile.shared.u8 	%rs7, [%r5];
	setp.eq.s16 	%p29, %rs7, 0;
	mov.pred 	%p43, 0;
	@%p29 bra 	$L__BB495_15;
	ld.volatile.shared.u8 	%rs8, [%r5+32];
	setp.ne.s16 	%p43, %rs8, 0;
$L__BB495_15:
	selp.u16 	%rs9, 1, 0, %p43;
	st.volatile.shared.u8 	[%r5], %rs9;
	ld.volatile.shared.u8 	%rs10, [%r5];
	setp.eq.s16 	%p31, %rs10, 0;
	mov.pred 	%p44, 0;
	@%p31 bra 	$L__BB495_17;
	ld.volatile.shared.u8 	%rs11, [%r5+16];
	setp.ne.s16 	%p44, %rs11, 0;
$L__BB495_17:
	selp.u16 	%rs12, 1, 0, %p44;
	st.volatile.shared.u8 	[%r5], %rs12;
	ld.volatile.shared.u8 	%rs13, [%r5];
	setp.eq.s16 	%p33, %rs13, 0;
	mov.pred 	%p45, 0;
	@%p33 bra 	$L__BB495_19;
	ld.volatile.shared.u8 	%rs14, [%r5+8];
	setp.ne.s16 	%p45, %rs14, 0;
$L__BB495_19:
	selp.u16 	%rs15, 1, 0, %p45;
	st.volatile.shared.u8 	[%r5], %rs15;
	ld.volatile.shared.u8 	%rs16, [%r5];
	setp.eq.s16 	%p35, %rs16, 0;
	mov.pred 	%p46, 0;
	@%p35 bra 	$L__BB495_21;
	ld.volatile.shared.u8 	%rs17, [%r5+4];
	setp.ne.s16 	%p46, %rs17, 0;
$L__BB495_21:
	selp.u16 	%rs18, 1, 0, %p46;
	st.volatile.shared.u8 	[%r5], %rs18;
	ld.volatile.shared.u8 	%rs19, [%r5];
	setp.eq.s16 	%p37, %rs19, 0;
	mov.pred 	%p47, 0;
	@%p37 bra 	$L__BB495_23;
	ld.volatile.shared.u8 	%rs20, [%r5+2];
	setp.ne.s16 	%p47, %rs20, 0;
$L__BB495_23:
	selp.u16 	%rs21, 1, 0, %p47;
	st.volatile.shared.u8 	[%r5], %rs21;
	ld.volatile.shared.u8 	%rs22, [%r5];
	setp.eq.s16 	%p39, %rs22, 0;
	mov.pred 	%p48, 0;
	@%p39 bra 	$L__BB495_25;
	ld.volatile.shared.u8 	%rs23, [%r5+1];
	setp.ne.s16 	%p48, %rs23, 0;
$L__BB495_25:
	selp.u16 	%rs24, 1, 0, %p48;
	st.volatile.shared.u8 	[%r5], %rs24;
	setp.ne.s32 	%p40, %r1, 0;
	@%p40 bra 	$L__BB495_27;
	ld.shared.u8 	%rs25, [allsdata_i64];
	cvt.u64.u32 	%rd24, %r2;
	mov.u32 	%r15, %ctaid.y;
	cvt.u64.u32 	%rd25, %r15;
	mad.lo.s64 	%rd26, %rd7, %rd25, %rd24;
	cvta.to.global.u64 	%rd27, %rd5;
	add.s64 	%rd28, %rd27, %rd26;
	st.global.u8 	[%rd28], %rs25;
$L__BB495_27:
	ret;

}
	// .globl	contiguous_all3_i64
.visible .entry contiguous_all3_i64(
	.param .u64 .ptr .align 1 contiguous_all3_i64_param_0,
	.param .u64 .ptr .align 1 contiguous_all3_i64_param_1,
	.param .u64 .ptr .align 1 contiguous_all3_i64_param_2,
	.param .u64 .ptr .align 1 contiguous_all3_i64_param_3,
	.param .u64 contiguous_all3_i64_param_4,
	.param .u64 contiguous_all3_i64_param_5,
	.param .u64 contiguous_all3_i64_param_6
)
{
	.reg .pred 	%p<81>;
	.reg .b16 	%rs<49>;
	.reg .b32 	%r<188>;
	.reg .b64 	%rd<308>;

	ld.param.u64 	%rd144, [contiguous_all3_i64_param_0];
	ld.param.u64 	%rd145, [contiguous_all3_i64_param_1];
	ld.param.u64 	%rd148, [contiguous_all3_i64_param_2];
	ld.param.u64 	%rd149, [contiguous_all3_i64_param_3];
	ld.param.u64 	%rd146, [contiguous_all3_i64_param_4];
	ld.param.u64 	%rd147, [contiguous_all3_i64_param_5];
	ld.param.u64 	%rd150, [contiguous_all3_i64_param_6];
	cvta.to.global.u64 	%rd1, %rd149;
	cvta.to.global.u64 	%rd2, %rd148;
	mov.u32 	%r1, %tid.y;
	mov.u32 	%r2, %ntid.x;
	mov.u32 	%r3, %tid.x;
	mad.lo.s32 	%r70, %r1, %r2, %r3;
	mov.u32 	%r71, %ctaid.x;
	mad.lo.s32 	%r72, %r71, %r2, %r3;
	mov.u32 	%r4, %ctaid.y;
	mov.u32 	%r5, %ntid.y;
	mad.lo.s32 	%r73, %r4, %r5, %r1;
	mov.u32 	%r74, allsdata_i64;
	add.s32 	%r7, %r74, %r70;
	mov.b16 	%rs16, 1;
	st.shared.u8 	[%r7], %rs16;
	cvt.u64.u32 	%rd3, %r72;
	setp.le.u64 	%p9, %rd147, %rd3;
	cvt.u64.u32 	%rd152, %r73;
	setp.le.u64 	%p10, %rd150, %rd152;
	or.pred  	%p11, %p9, %p10;
	@%p11 bra 	$L__BB496_95;
	cvt.u32.u64 	%r75, %rd3;
	cvt.u32.u64 	%r76, %rd147;
	mad.lo.s32 	%r179, %r73, %r76, %r75;
	cvt.u32.u64 	%r9, %rd146;
	add.s32 	%r178, %r9, -1;
	setp.lt.s32 	%p12, %r178, 0;
	mov.b64 	%rd307, 0;
	@%p12 bra 	$L__BB496_59;
	setp.lt.u32 	%p13, %r178, 7;
	mov.b64 	%rd307, 0;
	@%p13 bra 	$L__BB496_30;
	add.s32 	%r174, %r9, -4;
	and.b32  	%r77, %r9, -8;
	neg.s32 	%r173, %r77;
	mov.b64 	%rd307, 0;
$L__BB496_4:
	.pragma "nounroll";
	add.s32 	%r16, %r174, 3;
	cvt.u64.u32 	%rd5, %r179;
	mul.wide.u32 	%rd157, %r16, 8;
	add.s64 	%rd158, %rd2, %rd157;
	ld.global.u64 	%rd6, [%rd158];
	and.b64  	%rd159, %rd6, -4294967296;
	setp.ne.s64 	%p14, %rd159, 0;
	@%p14 bra 	$L__BB496_6;
	cvt.u32.u64 	%r78, %rd6;
	cvt.u32.u64 	%r79, %rd5;
	div.u32 	%r80, %r79, %r78;
	mul.lo.s32 	%r81, %r80, %r78;
	sub.s32 	%r82, %r79, %r81;
	cvt.u64.u32 	%rd272, %r80;
	cvt.u64.u32 	%rd273, %r82;
	bra.uni 	$L__BB496_7;
$L__BB496_6:
	div.s64 	%rd272, %rd5, %rd6;
	mul.lo.s64 	%rd160, %rd272, %rd6;
	sub.s64 	%rd273, %rd5, %rd160;
$L__BB496_7:
	mul.wide.u32 	%rd161, %r16, 8;
	add.s64 	%rd162, %rd1, %rd161;
	ld.global.u64 	%rd163, [%rd162];
	mad.lo.s64 	%rd13, %rd163, %rd273, %rd307;
	add.s32 	%r17, %r174, 2;
	and.b64  	%rd14, %rd272, 4294967295;
	mul.wide.u32 	%rd164, %r17, 8;
	add.s64 	%rd165, %rd2, %rd164;
	ld.global.u64 	%rd15, [%rd165];
	and.b64  	%rd166, %rd15, -4294967296;
	setp.ne.s64 	%p15, %rd166, 0;
	@%p15 bra 	$L__BB496_9;
	cvt.u32.u64 	%r83, %rd15;
	cvt.u32.u64 	%r84, %rd14;
	div.u32 	%r85, %r84, %r83;
	mul.lo.s32 	%r86, %r85, %r83;
	sub.s32 	%r87, %r84, %r86;
	cvt.u64.u32 	%rd274, %r85;
	cvt.u64.u32 	%rd275, %r87;
	bra.uni 	$L__BB496_10;
$L__BB496_9:
	div.s64 	%rd274, %rd14, %rd15;
	mul.lo.s64 	%rd167, %rd274, %rd15;
	sub.s64 	%rd275, %rd14, %rd167;
$L__BB496_10:
	mul.wide.u32 	%rd168, %r17, 8;
	add.s64 	%rd169, %rd1, %rd168;
	ld.global.u64 	%rd170, [%rd169];
	mad.lo.s64 	%rd22, %rd170, %rd275, %rd13;
	add.s32 	%r18, %r174, 1;
	and.b64  	%rd23, %rd274, 4294967295;
	mul.wide.u32 	%rd171, %r18, 8;
	add.s64 	%rd172, %rd2, %rd171;
	ld.global.u64 	%rd24, [%rd172];
	and.b64  	%rd173, %rd24, -4294967296;
	setp.ne.s64 	%p16, %rd173, 0;
	@%p16 bra 	$L__BB496_12;
	cvt.u32.u64 	%r88, %rd24;
	cvt.u32.u64 	%r89, %rd23;
	div.u32 	%r90, %r89, %r88;
	mul.lo.s32 	%r91, %r90, %r88;
	sub.s32 	%r92, %r89, %r91;
	cvt.u64.u32 	%rd276, %r90;
	cvt.u64.u32 	%rd277, %r92;
	bra.uni 	$L__BB496_13;
$L__BB496_12:
	div.s64 	%rd276, %rd23, %rd24;
	mul.lo.s64 	%rd174, %rd276, %rd24;
	sub.s64 	%rd277, %rd23, %rd174;
$L__BB496_13:
	mul.wide.u32 	%rd175, %r18, 8;
	add.s64 	%rd176, %rd1, %rd175;
	ld.global.u64 	%rd177, [%rd176];
	mad.lo.s64 	%rd31, %rd177, %rd277, %rd22;
	and.b64  	%rd32, %rd276, 4294967295;
	mul.wide.u32 	%rd178, %r174, 8;
	add.s64 	%rd179, %rd2, %rd178;
	ld.global.u64 	%rd33, [%rd179];
	and.b64  	%rd180, %rd33, -4294967296;
	setp.ne.s64 	%p17, %rd180, 0;
	@%p17 bra 	$L__BB496_15;
	cvt.u32.u64 	%r93, %rd33;
	cvt.u32.u64 	%r94, %rd32;
	div.u32 	%r95, %r94, %r93;
	mul.lo.s32 	%r96, %r95, %r93;
	sub.s32 	%r97, %r94, %r96;
	cvt.u64.u32 	%rd278, %r95;
	cvt.u64.u32 	%rd279, %r97;
	bra.uni 	$L__BB496_16;
$L__BB496_15:
	div.s64 	%rd278, %rd32, %rd33;
	mul.lo.s64 	%rd181, %rd278, %rd33;
	sub.s64 	%rd279, %rd32, %rd181;
$L__BB496_16:
	mul.wide.u32 	%rd182, %r174, 8;
	add.s64 	%rd183, %rd1, %rd182;
	ld.global.u64 	%rd184, [%rd183];
	mad.lo.s64 	%rd40, %rd184, %rd279, %rd31;
	add.s32 	%r19, %r174, -1;
	and.b64  	%rd41, %rd278, 4294967295;
	mul.wide.u32 	%rd185, %r19, 8;
	add.s64 	%rd186, %rd2, %rd185;
	ld.global.u64 	%rd42, [%rd186];
	and.b64  	%rd187, %rd42, -4294967296;
	setp.ne.s64 	%p18, %rd187, 0;
	@%p18 bra 	$L__BB496_18;
	cvt.u32.u64 	%r98, %rd42;
	cvt.u32.u64 	%r99, %rd41;
	div.u32 	%r100, %r99, %r98;
	mul.lo.s32 	%r101, %r100, %r98;
	sub.s32 	%r102, %r99, %r101;
	cvt.u64.u32 	%rd280, %r100;
	cvt.u64.u32 	%rd281, %r102;
	bra.uni 	$L__BB496_19;
$L__BB496_18:
	div.s64 	%rd280, %rd41, %rd42;
	mul.lo.s64 	%rd188, %rd280, %rd42;
	sub.s64 	%rd281, %rd41, %rd188;
$L__BB496_19:
	mul.wide.u32 	%rd189, %r19, 8;
	add.s64 	%rd190, %rd1, %rd189;
	ld.global.u64 	%rd191, [%rd190];
	mad.lo.s64 	%rd49, %rd191, %rd281, %rd40;
	add.s32 	%r20, %r174, -2;
	and.b64  	%rd50, %rd280, 4294967295;
	mul.wide.u32 	%rd192, %r20, 8;
	add.s64 	%rd193, %rd2, %rd192;
	ld.global.u64 	%rd51, [%rd193];
	and.b64  	%rd194, %rd51, -4294967296;
	setp.ne.s64 	%p19, %rd194, 0;
	@%p19 bra 	$L__BB496_21;
	cvt.u32.u64 	%r103, %rd51;
	cvt.u32.u64 	%r104, %rd50;
	div.u32 	%r105, %r104, %r103;
	mul.lo.s32 	%r106, %r105, %r103;
	sub.s32 	%r107, %r104, %r106;
	cvt.u64.u32 	%rd282, %r105;
	cvt.u64.u32 	%rd283, %r107;
	bra.uni 	$L__BB496_22;
$L__BB496_21:
	div.s64 	%rd282, %rd50, %rd51;
	mul.lo.s64 	%rd195, %rd282, %rd51;
	sub.s64 	%rd283, %rd50, %rd195;
$L__BB496_22:
	mul.wide.u32 	%rd196, %r20, 8;
	add.s64 	%rd197, %rd1, %rd196;
	ld.global.u64 	%rd198, [%rd197];
	mad.lo.s64 	%rd58, %rd198, %rd283, %rd49;
	add.s32 	%r21, %r174, -3;
	and.b64  	%rd59, %rd282, 4294967295;
	mul.wide.u32 	%rd199, %r21, 8;
	add.s64 	%rd200, %rd2, %rd199;
	ld.global.u64 	%rd60, [%rd200];
	and.b64  	%rd201, %rd60, -4294967296;
	setp.ne.s64 	%p20, %rd201, 0;
	@%p20 bra 	$L__BB496_24;
	cvt.u32.u64 	%r108, %rd60;
	cvt.u32.u64 	%r109, %rd59;
	div.u32 	%r110, %r109, %r108;
	mul.lo.s32 	%r111, %r110, %r108;
	sub.s32 	%r112, %r109, %r111;
	cvt.u64.u32 	%rd284, %r110;
	cvt.u64.u32 	%rd285, %r112;
	bra.uni 	$L__BB496_25;
$L__BB496_24:
	div.s64 	%rd284, %rd59, %rd60;
	mul.lo.s64 	%rd202, %rd284, %rd60;
	sub.s64 	%rd285, %rd59, %rd202;
$L__BB496_25:
	mul.wide.u32 	%rd203, %r21, 8;
	add.s64 	%rd204, %rd1, %rd203;
	ld.global.u64 	%rd205, [%rd204];
	mad.lo.s64 	%rd67, %rd205, %rd285, %rd58;
	and.b64  	%rd68, %rd284, 4294967295;
	add.s32 	%r113, %r174, -4;
	mul.wide.u32 	%rd206, %r113, 8;
	add.s64 	%rd207, %rd2, %rd206;
	ld.global.u64 	%rd69, [%rd207];
	and.b64  	%rd208, %rd69, -4294967296;
	setp.ne.s64 	%p21, %rd208, 0;
	@%p21 bra 	$L__BB496_27;
	cvt.u32.u64 	%r114, %rd69;
	cvt.u32.u64 	%r115, %rd68;
	div.u32 	%r116, %r115, %r114;
	mul.lo.s32 	%r117, %r116, %r114;
	sub.s32 	%r118, %r115, %r117;
	cvt.u64.u32 	%rd286, %r116;
	cvt.u64.u32 	%rd287, %r118;
	bra.uni 	$L__BB496_28;
$L__BB496_27:
	div.s64 	%rd286, %rd68, %rd69;
	mul.lo.s64 	%rd209, %rd286, %rd69;
	sub.s64 	%rd287, %rd68, %rd209;
$L__BB496_28:
	mul.wide.u32 	%rd210, %r113, 8;
	add.s64 	%rd211, %rd1, %rd210;
	ld.global.u64 	%rd212, [%rd211];
	mad.lo.s64 	%rd307, %rd212, %rd287, %rd67;
	cvt.u32.u64 	%r179, %rd286;
	add.s32 	%r174, %r174, -8;
	add.s32 	%r173, %r173, 8;
	setp.ne.s32 	%p22, %r173, 0;
	@%p22 bra 	$L__BB496_4;
	add.s32 	%r178, %r174, 3;
$L__BB496_30:
	and.b32  	%r28, %r9, 7;
	setp.eq.s32 	%p23, %r28, 0;
	@%p23 bra 	$L__BB496_59;
	and.b32  	%r29, %r9, 3;
	setp.lt.u32 	%p24, %r28, 4;
	@%p24 bra 	$L__BB496_45;
	cvt.u64.u32 	%rd79, %r179;
	mul.wide.u32 	%rd214, %r178, 8;
	add.s64 	%rd215, %rd2, %rd214;
	ld.global.u64 	%rd80, [%rd215];
	and.b64  	%rd216, %rd80, -4294967296;
	setp.ne.s64 	%p25, %rd216, 0;
	@%p25 bra 	$L__BB496_34;
	cvt.u32.u64 	%r120, %rd80;
	cvt.u32.u64 	%r121, %rd79;
	div.u32 	%r122, %r121, %r120;
	mul.lo.s32 	%r123, %r122, %r120;
	sub.s32 	%r124, %r121, %r123;
	cvt.u64.u32 	%rd290, %r122;
	cvt.u64.u32 	%rd291, %r124;
	bra.uni 	$L__BB496_35;
$L__BB496_34:
	div.s64 	%rd290, %rd79, %rd80;
	mul.lo.s64 	%rd217, %rd290, %rd80;
	sub.s64 	%rd291, %rd79, %rd217;
$L__BB496_35:
	mul.wide.u32 	%rd218, %r178, 8;
	add.s64 	%rd219, %rd1, %rd218;
	ld.global.u64 	%rd220, [%rd219];
	mad.lo.s64 	%rd87, %rd220, %rd291, %rd307;
	add.s32 	%r30, %r178, -1;
	and.b64  	%rd88, %rd290, 4294967295;
	mul.wide.u32 	%rd221, %r30, 8;
	add.s64 	%rd222, %rd2, %rd221;
	ld.global.u64 	%rd89, [%rd222];
	and.b64  	%rd223, %rd89, -4294967296;
	setp.ne.s64 	%p26, %rd223, 0;
	@%p26 bra 	$L__BB496_37;
	cvt.u32.u64 	%r125, %rd89;
	cvt.u32.u64 	%r126, %rd88;
	div.u32 	%r127, %r126, %r125;
	mul.lo.s32 	%r128, %r127, %r125;
	sub.s32 	%r129, %r126, %r128;
	cvt.u64.u32 	%rd292, %r127;
	cvt.u64.u32 	%rd293, %r129;
	bra.uni 	$L__BB496_38;
$L__BB496_37:
	div.s64 	%rd292, %rd88, %rd89;
	mul.lo.s64 	%rd224, %rd292, %rd89;
	sub.s64 	%rd293, %rd88, %rd224;
$L__BB496_38:
	mul.wide.u32 	%rd225, %r30, 8;
	add.s64 	%rd226, %rd1, %rd225;
	ld.global.u64 	%rd227, [%rd226];
	mad.lo.s64 	%rd96, %rd227, %rd293, %rd87;
	add.s32 	%r31, %r178, -2;
	and.b64  	%rd97, %rd292, 4294967295;
	mul.wide.u32 	%rd228, %r31, 8;
	add.s64 	%rd229, %rd2, %rd228;
	ld.global.u64 	%rd98, [%rd229];
	and.b64  	%rd230, %rd98, -4294967296;
	setp.ne.s64 	%p27, %rd230, 0;
	@%p27 bra 	$L__BB496_40;
	cvt.u32.u64 	%r130, %rd98;
	cvt.u32.u64 	%r131, %rd97;
	div.u32 	%r132, %r131, %r130;
	mul.lo.s32 	%r133, %r132, %r130;
	sub.s32 	%r134, %r131, %r133;
	cvt.u64.u32 	%rd294, %r132;
	cvt.u64.u32 	%rd295, %r134;
	bra.uni 	$L__BB496_41;
$L__BB496_40:
	div.s64 	%rd294, %rd97, %rd98;
	mul.lo.s64 	%rd231, %rd294, %rd98;
	sub.s64 	%rd295, %rd97, %rd231;
$L__BB496_41:
	mul.wide.u32 	%rd232, %r31, 8;
	add.s64 	%rd233, %rd1, %rd232;
	ld.global.u64 	%rd234, [%rd233];
	mad.lo.s64 	%rd105, %rd234, %rd295, %rd96;
	add.s32 	%r32, %r178, -3;
	and.b64  	%rd106, %rd294, 4294967295;
	mul.wide.u32 	%rd235, %r32, 8;
	add.s64 	%rd236, %rd2, %rd235;
	ld.global.u64 	%rd107, [%rd236];
	and.b64  	%rd237, %rd107, -4294967296;
	setp.ne.s64 	%p28, %rd237, 0;
	@%p28 bra 	$L__BB496_43;
	cvt.u32.u64 	%r135, %rd107;
	cvt.u32.u64 	%r136, %rd106;
	div.u32 	%r137, %r136, %r135;
	mul.lo.s32 	%r138, %r137, %r135;
	sub.s32 	%r139, %r136, %r138;
	cvt.u64.u32 	%rd296, %r137;
	cvt.u64.u32 	%rd297, %r139;
	bra.uni 	$L__BB496_44;
$L__BB496_43:
	div.s64 	%rd296, %rd106, %rd107;
	mul.lo.s64 	%rd238, %rd296, %rd107;
	sub.s64 	%rd297, %rd106, %rd238;
$L__BB496_44:
	mul.wide.u32 	%rd239, %r32, 8;
	add.s64 	%rd240, %rd1, %rd239;
	ld.global.u64 	%rd241, [%rd240];
	mad.lo.s64 	%rd307, %rd241, %rd297, %rd105;
	cvt.u32.u64 	%r179, %rd296;
	add.s32 	%r178, %r178, -4;
$L__BB496_45:
	setp.eq.s32 	%p29, %r29, 0;
	@%p29 bra 	$L__BB496_59;
	setp.eq.s32 	%p30, %r29, 1;
	@%p30 bra 	$L__BB496_54;
	cvt.u64.u32 	%rd117, %r179;
	mul.wide.u32 	%rd243, %r178, 8;
	add.s64 	%rd244, %rd2, %rd243;
	ld.global.u64 	%rd118, [%rd244];
	and.b64  	%rd245, %rd118, -4294967296;
	setp.ne.s64 	%p31, %rd245, 0;
	@%p31 bra 	$L__BB496_49;
	cvt.u32.u64 	%r140, %rd118;
	cvt.u32.u64 	%r141, %rd117;
	div.u32 	%r142, %r141, %r140;
	mul.lo.s32 	%r143, %r142, %r140;
	sub.s32 	%r144, %r141, %r143;
	cvt.u64.u32 	%rd300, %r142;
	cvt.u64.u32 	%rd301, %r144;
	bra.uni 	$L__BB496_50;
$L__BB496_49:
	div.s64 	%rd300, %rd117, %rd118;
	mul.lo.s64 	%rd246, %rd300, %rd118;
	sub.s64 	%rd301, %rd117, %rd246;
$L__BB496_50:
	add.s64 	%rd248, %rd1, %rd243;
	ld.global.u64 	%rd249, [%rd248];
	mad.lo.s64 	%rd125, %rd249, %rd301, %rd307;
	add.s32 	%r37, %r178, -1;
	and.b64  	%rd126, %rd300, 4294967295;
	mul.wide.u32 	%rd250, %r37, 8;
	add.s64 	%rd251, %rd2, %rd250;
	ld.global.u64 	%rd127, [%rd251];
	and.b64  	%rd252, %rd127, -4294967296;
	setp.ne.s64 	%p32, %rd252, 0;
	@%p32 bra 	$L__BB496_52;
	cvt.u32.u64 	%r145, %rd127;
	cvt.u32.u64 	%r146, %rd126;
	div.u32 	%r147, %r146, %r145;
	mul.lo.s32 	%r148, %r147, %r145;
	sub.s32 	%r149, %r146, %r148;
	cvt.u64.u32 	%rd302, %r147;
	cvt.u64.u32 	%rd303, %r149;
	bra.uni 	$L__BB496_53;
$L__BB496_52:
	div.s64 	%rd302, %rd126, %rd127;
	mul.lo.s64 	%rd253, %rd302, %rd127;
	sub.s64 	%rd303, %rd126, %rd253;
$L__BB496_53:
	add.s64 	%rd255, %rd1, %rd250;
	ld.global.u64 	%rd256, [%rd255];
	mad.lo.s64 	%rd307, %rd256, %rd303, %rd125;
	cvt.u32.u64 	%r179, %rd302;
	add.s32 	%r178, %r178, -2;
$L__BB496_54:
	and.b32  	%r150, %r9, 1;
	setp.eq.b32 	%p33, %r150, 1;
	not.pred 	%p34, %p33;
	@%p34 bra 	$L__BB496_59;
	cvt.u64.u32 	%rd137, %r179;
	mul.wide.u32 	%rd257, %r178, 8;
	add.s64 	%rd258, %rd2, %rd257;
	ld.global.u64 	%rd138, [%rd258];
	and.b64  	%rd259, %rd138, -4294967296;
	setp.ne.s64 	%p35, %rd259, 0;
	@%p35 bra 	$L__BB496_57;
	cvt.u32.u64 	%r151, %rd138;
	cvt.u32.u64 	%r152, %rd137;
	rem.u32 	%r153, %r152, %r151;
	cvt.u64.u32 	%rd306, %r153;
	bra.uni 	$L__BB496_58;
$L__BB496_57:
	rem.s64 	%rd306, %rd137, %rd138;
$L__BB496_58:
	add.s64 	%rd261, %rd1, %rd257;
	ld.global.u64 	%rd262, [%rd261];
	mad.lo.s64 	%rd307, %rd262, %rd306, %rd307;
$L__BB496_59:
	cvta.to.global.u64 	%rd263, %rd145;
	shl.b64 	%rd264, %rd307, 3;
	add.s64 	%rd265, %rd263, %rd264;
	ld.global.u64 	%rd266, [%rd265];
	setp.ne.s64 	%p36, %rd266, 0;
	selp.u16 	%rs17, 1, 0, %p36;
	st.shared.u8 	[%r7], %rs17;
	bar.sync 	0;
	setp.ne.s32 	%p37, %r1, 0;
	@%p37 bra 	$L__BB496_95;
	setp.gt.u32 	%p38, %r5, 1;
	@%p38 bra 	$L__BB496_62;
	mov.u32 	%r154, allsdata_i64;
	add.s32 	%r155, %r154, %r3;
	ld.shared.u8 	%rs47, [%r155];
	bra.uni 	$L__BB496_94;
$L__BB496_62:
	mov.u32 	%r157, allsdata_i64;
	add.s32 	%r42, %r157, %r3;
	ld.shared.u8 	%rs47, [%r42];
	add.s32 	%r43, %r5, -1;
	add.s32 	%r158, %r5, -2;
	and.b32  	%r44, %r43, 7;
	setp.lt.u32 	%p39, %r158, 7;
	mov.b32 	%r186, 1;
	@%p39 bra 	$L__BB496_75;
	and.b32  	%r160, %r43, -8;
	neg.s32 	%r184, %r160;
	shl.b32 	%r46, %r2, 3;
	shl.b32 	%r47, %r2, 1;
	mul.lo.s32 	%r48, %r2, 3;
	shl.b32 	%r49, %r2, 2;
	mul.lo.s32 	%r50, %r2, 5;
	mul.lo.s32 	%r51, %r2, 6;
	mul.lo.s32 	%r52, %r2, 7;
	mov.b32 	%r183, 0;
	mov.u32 	%r182, %r42;
$L__BB496_64:
	.pragma "nounroll";
	and.b16  	%rs19, %rs47, 255;
	setp.eq.s16 	%p41, %rs19, 0;
	mov.pred 	%p77, 0;
	@%p41 bra 	$L__BB496_73;
	add.s32 	%r161, %r182, %r2;
	ld.shared.u8 	%rs20, [%r161];
	setp.eq.s16 	%p43, %rs20, 0;
	@%p43 bra 	$L__BB496_73;
	add.s32 	%r162, %r182, %r47;
	ld.shared.u8 	%rs21, [%r162];
	setp.eq.s16 	%p45, %rs21, 0;
	@%p45 bra 	$L__BB496_73;
	add.s32 	%r163, %r182, %r48;
	ld.shared.u8 	%rs22, [%r163];
	setp.eq.s16 	%p47, %rs22, 0;
	@%p47 bra 	$L__BB496_73;
	add.s32 	%r164, %r182, %r49;
	ld.shared.u8 	%rs23, [%r164];
	setp.eq.s16 	%p49, %rs23, 0;
	@%p49 bra 	$L__BB496_73;
	add.s32 	%r165, %r182, %r50;
	ld.shared.u8 	%rs24, [%r165];
	setp.eq.s16 	%p51, %rs24, 0;
	@%p51 bra 	$L__BB496_73;
	add.s32 	%r166, %r182, %r51;
	ld.shared.u8 	%rs25, [%r166];
	setp.eq.s16 	%p53, %rs25, 0;
	@%p53 bra 	$L__BB496_73;
	add.s32 	%r167, %r182, %r52;
	ld.shared.u8 	%rs26, [%r167];
	setp.eq.s16 	%p55, %rs26, 0;
	@%p55 bra 	$L__BB496_73;
	add.s32 	%r168, %r182, %r46;
	ld.shared.u8 	%rs27, [%r168];
	setp.ne.s16 	%p77, %rs27, 0;
$L__BB496_73:
	selp.u16 	%rs47, 1, 0, %p77;
	add.s32 	%r184, %r184, 8;
	add.s32 	%r183, %r183, 8;
	add.s32 	%r182, %r182, %r46;
	setp.ne.s32 	%p56, %r184, 0;
	@%p56 bra 	$L__BB496_64;
	add.s32 	%r186, %r183, 1;
$L__BB496_75:
	setp.eq.s32 	%p57, %r44, 0;
	@%p57 bra 	$L__BB496_93;
	and.b32  	%r61, %r43, 3;
	setp.lt.u32 	%p58, %r44, 4;
	@%p58 bra 	$L__BB496_83;
	and.b16  	%rs29, %rs47, 255;
	setp.eq.s16 	%p60, %rs29, 0;
	mov.pred 	%p78, 0;
	@%p60 bra 	$L__BB496_82;
	mad.lo.s32 	%r62, %r186, %r2, %r42;
	ld.shared.u8 	%rs30, [%r62];
	setp.eq.s16 	%p62, %rs30, 0;
	@%p62 bra 	$L__BB496_82;
	add.s32 	%r63, %r62, %r2;
	ld.shared.u8 	%rs31, [%r63];
	setp.eq.s16 	%p64, %rs31, 0;
	@%p64 bra 	$L__BB496_82;
	add.s32 	%r64, %r63, %r2;
	ld.shared.u8 	%rs32, [%r64];
	setp.eq.s16 	%p66, %rs32, 0;
	@%p66 bra 	$L__BB496_82;
	add.s32 	%r169, %r64, %r2;
	ld.shared.u8 	%rs33, [%r169];
	setp.ne.s16 	%p78, %rs33, 0;
$L__BB496_82:
	add.s32 	%r186, %r186, 4;
	selp.u16 	%rs47, 1, 0, %p78;
$L__BB496_83:
	setp.eq.s32 	%p67, %r61, 0;
	@%p67 bra 	$L__BB496_93;
	setp.eq.s32 	%p68, %r61, 1;
	@%p68 bra 	$L__BB496_89;
	and.b16  	%rs35, %rs47, 255;
	setp.eq.s16 	%p70, %rs35, 0;
	mov.pred 	%p79, 0;
	@%p70 bra 	$L__BB496_88;
	mad.lo.s32 	%r67, %r186, %r2, %r42;
	ld.shared.u8 	%rs36, [%r67];
	setp.eq.s16 	%p72, %rs36, 0;
	@%p72 bra 	$L__BB496_88;
	add.s32 	%r170, %r67, %r2;
	ld.shared.u8 	%rs37, [%r170];
	setp.ne.s16 	%p79, %rs37, 0;
$L__BB496_88:
	add.s32 	%r186, %r186, 2;
	selp.u16 	%rs47, 1, 0, %p79;
$L__BB496_89:
	and.b32  	%r171, %r43, 1;
	setp.eq.b32 	%p73, %r171, 1;
	not.pred 	%p74, %p73;
	@%p74 bra 	$L__BB496_93;
	and.b16  	%rs38, %rs47, 255;
	setp.eq.s16 	%p76, %rs38, 0;
	mov.pred 	%p80, 0;
	@%p76 bra 	$L__BB496_92;
	mad.lo.s32 	%r172, %r186, %r2, %r42;
	ld.shared.u8 	%rs39, [%r172];
	setp.ne.s16 	%p80, %rs39, 0;
$L__BB496_92:
	selp.u16 	%rs47, 1, 0, %p80;
$L__BB496_93:
	st.shared.u8 	[%r42], %rs47;
$L__BB496_94:
	cvt.u64.u32 	%rd267, %r4;
	mad.lo.s64 	%rd268, %rd147, %rd267, %rd3;
	cvta.to.global.u64 	%rd269, %rd144;
	add.s64 	%rd270, %rd269, %rd268;
	st.global.u8 	[%rd270], %rs47;
$L__BB496_95:
	ret;

}
	// .globl	contiguous_all33_i64
.visible .entry contiguous_all33_i64(
	.param .u64 .ptr .align 1 contiguous_all33_i64_param_0,
	.param .u64 .ptr .align 1 contiguous_all33_i64_param_1,
	.param .u64 contiguous_all33_i64_param_2,
	.param .u64 contiguous_all33_i64_param_3,
	.param .u64 contiguous_all33_i64_param_4
)
{
	.reg .pred 	%p<57>;
	.reg .b16 	%rs<49>;
	.reg .b32 	%r<69>;
	.reg .b64 	%rd<16>;

	ld.param.u64 	%rd2, [contiguous_all33_i64_param_0];
	ld.param.u64 	%rd3, [contiguous_all33_i64_param_1];
	ld.param.u64 	%rd4, [contiguous_all33_i64_param_3];
	ld.param.u64 	%rd5, [contiguous_all33_i64_param_4];
	mov.u32 	%r1, %tid.y;
	mov.u32 	%r2, %ntid.x;
	mov.u32 	%r3, %tid.x;
	mad.lo.s32 	%r36, %r1, %r2, %r3;
	mov.u32 	%r37, %ctaid.x;
	mad.lo.s32 	%r38, %r37, %r2, %r3;
	mov.u32 	%r4, %ctaid.y;
	mov.u32 	%r5, %ntid.y;
	mad.lo.s32 	%r39, %r4, %r5, %r1;
	mov.u32 	%r40, allsdata_i64;
	add.s32 	%r7, %r40, %r36;
	mov.b16 	%rs16, 1;
	st.shared.u8 	[%r7], %rs16;
	cvt.u64.u32 	%rd1, %r38;
	setp.le.u64 	%p9, %rd4, %rd1;
	cvt.u64.u32 	%rd7, %r39;
	setp.le.u64 	%p10, %rd5, %rd7;
	or.pred  	%p11, %p9, %p10;
	@%p11 bra 	$L__BB497_37;
	cvt.u32.u64 	%r41, %rd1;
	cvta.to.global.u64 	%rd8, %rd3;
	cvt.u32.u64 	%r42, %rd4;
	mad.lo.s32 	%r43, %r39, %r42, %r41;
	mul.wide.u32 	%rd9, %r43, 8;
	add.s64 	%rd10, %rd8, %rd9;
	ld.global.u64 	%rd11, [%rd10];
	setp.ne.s64 	%p12, %rd11, 0;
	selp.u16 	%rs17, 1, 0, %p12;
	st.shared.u8 	[%r7], %rs17;
	bar.sync 	0;
	setp.ne.s32 	%p13, %r1, 0;
	@%p13 bra 	$L__BB497_37;
	setp.gt.u32 	%p14, %r5, 1;
	@%p14 bra 	$L__BB497_4;
	add.s32 	%r45, %r40, %r3;
	ld.shared.u8 	%rs47, [%r45];
	bra.uni 	$L__BB497_36;
$L__BB497_4:
	add.s32 	%r8, %r40, %r3;
	ld.shared.u8 	%rs47, [%r8];
	add.s32 	%r9, %r5, -1;
	add.s32 	%r48, %r5, -2;
	and.b32  	%r10, %r9, 7;
	setp.lt.u32 	%p15, %r48, 7;
	mov.b32 	%r67, 1;
	@%p15 bra 	$L__BB497_17;
	and.b32  	%r50, %r9, -8;
	neg.s32 	%r65, %r50;
	shl.b32 	%r12, %r2, 3;
	shl.b32 	%r13, %r2, 1;
	mul.lo.s32 	%r14, %r2, 3;
	shl.b32 	%r15, %r2, 2;
	mul.lo.s32 	%r16, %r2, 5;
	mul.lo.s32 	%r17, %r2, 6;
	mul.lo.s32 	%r18, %r2, 7;
	mov.b32 	%r64, 0;
	mov.u32 	%r63, %r8;
$L__BB497_6:
	.pragma "nounroll";
	and.b16  	%rs19, %rs47, 255;
	setp.eq.s16 	%p17, %rs19, 0;
	mov.pred 	%p53, 0;
	@%p17 bra 	$L__BB497_15;
	add.s32 	%r51, %r63, %r2;
	ld.shared.u8 	%rs20, [%r51];
	setp.eq.s16 	%p19, %rs20, 0;
	@%p19 bra 	$L__BB497_15;
	add.s32 	%r52, %r63, %r13;
	ld.shared.u8 	%rs21, [%r52];
	setp.eq.s16 	%p21, %rs21, 0;
	@%p21 bra 	$L__BB497_15;
	add.s32 	%r53, %r63, %r14;
	ld.shared.u8 	%rs22, [%r53];
	setp.eq.s16 	%p23, %rs22, 0;
	@%p23 bra 	$L__BB497_15;
	add.s32 	%r54, %r63, %r15;
	ld.shared.u8 	%rs23, [%r54];
	setp.eq.s16 	%p25, %rs23, 0;
	@%p25 bra 	$L__BB497_15;
	add.s32 	%r55, %r63, %r16;
	ld.shared.u8 	%rs24, [%r55];
	setp.eq.s16 	%p27, %rs24, 0;
	@%p27 bra 	$L__BB497_15;
	add.s32 	%r56, %r63, %r17;
	ld.shared.u8 	%rs25, [%r56];
	setp.eq.s16 	%p29, %rs25, 0;
	@%p29 bra 	$L__BB497_15;
	add.s32 	%r57, %r63, %r18;
	ld.shared.u8 	%rs26, [%r57];
	setp.eq.s16 	%p31, %rs26, 0;
	@%p31 bra 	$L__BB497_15;
	add.s32 	%r58, %r63, %r12;
	ld.shared.u8 	%rs27, [%r58];
	setp.ne.s16 	%p53, %rs27, 0;
$L__BB497_15:
	selp.u16 	%rs47, 1, 0, %p53;
	add.s32 	%r65, %r65, 8;
	add.s32 	%r64, %r64, 8;
	add.s32 	%r63, %r63, %r12;
	setp.ne.s32 	%p32, %r65, 0;
	@%p32 bra 	$L__BB497_6;
	add.s32 	%r67, %r64, 1;
$L__BB497_17:
	setp.eq.s32 	%p33, %r10, 0;
	@%p33 bra 	$L__BB497_35;
	and.b32  	%r27, %r9, 3;
	setp.lt.u32 	%p34, %r10, 4;
	@%p34 bra 	$L__BB497_25;
	and.b16  	%rs29, %rs47, 255;
	setp.eq.s16 	%p36, %rs29, 0;
	mov.pred 	%p54, 0;
	@%p36 bra 	$L__BB497_24;
	mad.lo.s32 	%r28, %r67, %r2, %r8;
	ld.shared.u8 	%rs30, [%r28];
	setp.eq.s16 	%p38, %rs30, 0;
	@%p38 bra 	$L__BB497_24;
	add.s32 	%r29, %r28, %r2;
	ld.shared.u8 	%rs31, [%r29];
	setp.eq.s16 	%p40, %rs31, 0;
	@%p40 bra 	$L__BB497_24;
	add.s32 	%r30, %r29, %r2;
	ld.shared.u8 	%rs32, [%r30];
	setp.eq.s16 	%p42, %rs32, 0;
	@%p42 bra 	$L__BB497_24;
	add.s32 	%r59, %r30, %r2;
	ld.shared.u8 	%rs33, [%r59];
	setp.ne.s16 	%p54, %rs33, 0;
$L__BB497_24:
	add.s32 	%r67, %r67, 4;
	selp.u16 	%rs47, 1, 0, %p54;
$L__BB497_25:
	setp.eq.s32 	%p43, %r27, 0;
	@%p43 bra 	$L__BB497_35;
	setp.eq.s32 	%p44, %r27, 1;
	@%p44 bra 	$L__BB497_31;
	and.b16  	%rs35, %rs47, 255;
	setp.eq.s16 	%p46, %rs35, 0;
	mov.pred 	%p55, 0;
	@%p46 bra 	$L__BB497_30;
	mad.lo.s32 	%r33, %r67, %r2, %r8;
	ld.shared.u8 	%rs36, [%r33];
	setp.eq.s16 	%p48, %rs36, 0;
	@%p48 bra 	$L__BB497_30;
	add.s32 	%r60, %r33, %r2;
	ld.shared.u8 	%rs37, [%r60];
	setp.ne.s16 	%p55, %rs37, 0;
$L__BB497_30:
	add.s32 	%r67, %r67, 2;
	selp.u16 	%rs47, 1, 0, %p55;
$L__BB497_31:
	and.b32  	%r61, %r9, 1;
	setp.eq.b32 	%p49, %r61, 1;
	not.pred 	%p50, %p49;
	@%p50 bra 	$L__BB497_35;
	and.b16  	%rs38, %rs47, 255;
	setp.eq.s16 	%p52, %rs38, 0;
	mov.pred 	%p56, 0;
	@%p52 bra 	$L__BB497_34;
	mad.lo.s32 	%r62, %r67, %r2, %r8;
	ld.shared.u8 	%rs39, [%r62];
	setp.ne.s16 	%p56, %rs39, 0;
$L__BB497_34:
	selp.u16 	%rs47, 1, 0, %p56;
$L__BB497_35:
	st.shared.u8 	[%r8], %rs47;
$L__BB497_36:
	cvt.u64.u32 	%rd12, %r4;
	mad.lo.s64 	%rd13, %rd4, %rd12, %rd1;
	cvta.to.global.u64 	%rd14, %rd2;
	add.s64 	%rd15, %rd14, %rd13;
	st.global.u8 	[%rd15], %rs47;
$L__BB497_37:
	ret;

}
	// .globl	contiguous_all_u8
.visible .entry contiguous_all_u8(
	.param .u64 .ptr .align 1 contiguous_all_u8_param_0,
	.param .u64 .ptr .align 1 contiguous_all_u8_param_1,
	.param .u64 contiguous_all_u8_param_2
)
{
	.reg .pred 	%p<49>;
	.reg .b16 	%rs<29>;
	.reg .b32 	%r<14>;
	.reg .b64 	%rd<14>;

	ld.param.u64 	%rd4, [contiguous_all_u8_param_0];
	ld.param.u64 	%rd6, [contiguous_all_u8_param_1];
	ld.param.u64 	%rd5, [contiguous_all_u8_param_2];
	cvta.to.global.u64 	%rd1, %rd6;
	mov.u32 	%r1, %tid.x;
	mov.u32 	%r2, %ctaid.x;
	mov.u32 	%r13, %ntid.x;
	mul.lo.s32 	%r8, %r2, %r13;
	shl.b32 	%r9, %r8, 1;
	add.s32 	%r4, %r9, %r1;
	mov.u32 	%r10, allsdata_u8;
	add.s32 	%r5, %r10, %r1;
	mov.b16 	%rs1, 1;
	st.shared.u8 	[%r5], %rs1;
	add.s32 	%r11, %r4, %r13;
	cvt.u64.u32 	%rd2, %r11;
	setp.le.u64 	%p17, %rd5, %rd2;
	@%p17 bra 	$L__BB498_4;
	cvt.u64.u32 	%rd8, %r4;
	add.s64 	%rd9, %rd1, %rd8;
	ld.global.u8 	%rs4, [%rd9];
	setp.eq.s16 	%p21, %rs4, 0;
	mov.pred 	%p41, 0;
	@%p21 bra 	$L__BB498_3;
	add.s64 	%rd10, %rd1, %rd2;
	ld.global.u8 	%rs5, [%rd10];
	setp.ne.s16 	%p41, %rs5, 0;
$L__BB498_3:
	selp.u16 	%rs6, 1, 0, %p41;
	st.shared.u8 	[%r5], %rs6;
	bra.uni 	$L__BB498_6;
$L__BB498_4:
	cvt.u64.u32 	%rd3, %r4;
	setp.le.u64 	%p18, %rd5, %rd3;
	@%p18 bra 	$L__BB498_6;
	add.s64 	%rd7, %rd1, %rd3;
	ld.global.u8 	%rs2, [%rd7];
	setp.ne.s16 	%p19, %rs2, 0;
	selp.u16 	%rs3, 1, 0, %p19;
	st.shared.u8 	[%r5], %rs3;
$L__BB498_6:
	bar.sync 	0;
	setp.lt.u32 	%p22, %r13, 66;
	@%p22 bra 	$L__BB498_12;
$L__BB498_7:
	shr.u32 	%r7, %r13, 1;
	setp.ge.u32 	%p23, %r1, %r7;
	@%p23 bra 	$L__BB498_11;
	ld.shared.u8 	%rs7, [%r5];
	setp.eq.s16 	%p25, %rs7, 0;
	mov.pred 	%p42, 0;
	@%p25 bra 	$L__BB498_10;
	add.s32 	%r12, %r5, %r7;
	ld.shared.u8 	%rs8, [%r12];
	setp.ne.s16 	%p42, %rs8, 0;
$L__BB498_10:
	selp.u16 	%rs9, 1, 0, %p42;
	st.shared.u8 	[%r5], %rs9;
$L__BB498_11:
	bar.sync 	0;
	setp.gt.u32 	%p26, %r13, 131;
	mov.u32 	%r13, %r7;
	@%p26 bra 	$L__BB498_7;
$L__BB498_12:
	setp.gt.u32 	%p27, %r1, 31;
	@%p27 bra 	$L__BB498_27;
	ld.volatile.shared.u8 	%rs10, [%r5];
	setp.eq.s16 	%p29, %rs10, 0;
	mov.pred 	%p43, 0;
	@%p29 bra 	$L__BB498_15;
	ld.volatile.shared.u8 	%rs11, [%r5+32];
	setp.ne.s16 	%p43, %rs11, 0;
$L__BB498_15:
	selp.u16 	%rs12, 1, 0, %p43;
	st.volatile.shared.u8 	[%r5], %rs12;
	ld.volatile.shared.u8 	%rs13, [%r5];
	setp.eq.s16 	%p31, %rs13, 0;
	mov.pred 	%p44, 0;
	@%p31 bra 	$L__BB498_17;
	ld.volatile.shared.u8 	%rs14, [%r5+16];
	setp.ne.s16 	%p44, %rs14, 0;
$L__BB498_17:
	selp.u16 	%rs15, 1, 0, %p44;
	st.volatile.shared.u8 	[%r5], %rs15;
	ld.volatile.shared.u8 	%rs16, [%r5];
	setp.eq.s16 	%p33, %rs16, 0;
	mov.pred 	%p45, 0;
	@%p33 bra 	$L__BB498_19;
	ld.volatile.shared.u8 	%rs17, [%r5+8];
	setp.ne.s16 	%p45, %rs17, 0;
$L__BB498_19:
	selp.u16 	%rs18, 1, 0, %p45;
	st.volatile.shared.u8 	[%r5], %rs18;
	ld.volatile.shared.u8 	%rs19, [%r5];
	setp.eq.s16 	%p35, %rs19, 0;
	mov.pred 	%p46, 0;
	@%p35 bra 	$L__BB498_21;
	ld.volatile.shared.u8 	%rs20, [%r5+4];
	setp.ne.s16 	%p46, %rs20, 0;
$L__BB498_21:
	selp.u16 	%rs21, 1, 0, %p46;
	st.volatile.shared.u8 	[%r5], %rs21;
	ld.volatile.shared.u8 	%rs22, [%r5];
	setp.eq.s16 	%p37, %rs22, 0;
	mov.pred 	%p47, 0;
	@%p37 bra 	$L__BB498_23;
	ld.volatile.shared.u8 	%rs23, [%r5+2];
	setp.ne.s16 	%p47, %rs23, 0;
$L__BB498_23:
	selp.u16 	%rs24, 1, 0, %p47;
	st.volatile.shared.u8 	[%r5], %rs24;
	ld.volatile.shared.u8 	%rs25, [%r5];
	setp.eq.s16 	%p39, %rs25, 0;
	mov.pred 	%p48, 0;
	@%p39 bra 	$L__BB498_25;
	ld.volatile.shared.u8 	%rs26, [%r5+1];
	setp.ne.s16 	%p48, %rs26, 0;
$L__BB498_25:
	selp.u16 	%rs27, 1, 0, %p48;
	st.volatile.shared.u8 	[%r5], %rs27;
	setp.ne.s32 	%p40, %r1, 0;
	@%p40 bra 	$L__BB498_27;
	ld.shared.u8 	%rs28, [allsdata_u8];
	cvt.u64.u32 	%rd11, %r2;
	cvta.to.global.u64 	%rd12, %rd4;
	add.s64 	%rd13, %rd12, %rd11;
	st.global.u8 	[%rd13], %rs28;
$L__BB498_27:
	ret;

}
	// .globl	uncontiguous_all_u8
.visible .entry uncontiguous_all_u8(
	.param .u64 .ptr .align 1 uncontiguous_all_u8_param_0,
	.param .u64 .ptr .align 1 uncontiguous_all_u8_param_1,
	.param .u64 .ptr .align 1 uncontiguous_all_u8_param_2,
	.param .u64 .ptr .align 1 uncontiguous_all_u8_param_3,
	.param .u64 uncontiguous_all_u8_param_4,
	.param .u64 uncontiguous_all_u8_param_5
)
{
	.reg .pred 	%p<94>;
	.reg .b16 	%rs<29>;
	.reg .b32 	%r<210>;
	.reg .b64 	%rd<555>;

	ld.param.u64 	%rd260, [uncontiguous_all_u8_param_0];
	ld.param.u64 	%rd263, [uncontiguous_all_u8_param_1];
	ld.param.u64 	%rd264, [uncontiguous_all_u8_param_2];
	ld.param.u64 	%rd265, [uncontiguous_all_u8_param_3];
	ld.param.u64 	%rd261, [uncontiguous_all_u8_param_4];
	ld.param.u64 	%rd262, [uncontiguous_all_u8_param_5];
	cvta.to.global.u64 	%rd1, %rd265;
	cvta.to.global.u64 	%rd2, %rd264;
	cvta.to.global.u64 	%rd3, %rd263;
	mov.u32 	%r1, %tid.x;
	mov.u32 	%r2, %ctaid.x;
	mov.u32 	%r209, %ntid.x;
	mul.lo.s32 	%r52, %r2, %r209;
	shl.b32 	%r53, %r52, 1;
	add.s32 	%r4, %r53, %r1;
	mov.u32 	%r54, allsdata_u8;
	add.s32 	%r5, %r54, %r1;
	mov.b16 	%rs1, 1;
	st.shared.u8 	[%r5], %rs1;
	add.s32 	%r55, %r4, %r209;
	cvt.u64.u32 	%rd508, %r55;
	setp.le.u64 	%p17, %rd262, %rd508;
	@%p17 bra 	$L__BB499_56;
	cvt.u32.u64 	%r6, %rd261;
	add.s32 	%r203, %r6, -1;
	setp.lt.s32 	%p44, %r203, 0;
	mov.b64 	%rd512, 0;
	mov.u64 	%rd513, %rd512;
	@%p44 bra 	$L__BB499_53;
	cvt.u64.u32 	%rd509, %r4;
	setp.lt.u32 	%p45, %r203, 3;
	mov.b64 	%rd513, 0;
	mov.u64 	%rd512, %rd513;
	@%p45 bra 	$L__BB499_30;
	add.s32 	%r201, %r6, -2;
	and.b32  	%r131, %r6, -4;
	neg.s32 	%r200, %r131;
	mov.b64 	%rd513, 0;
$L__BB499_4:
	.pragma "nounroll";
	add.s32 	%r12, %r201, 1;
	mul.wide.u32 	%rd396, %r12, 8;
	add.s64 	%rd397, %rd2, %rd396;
	ld.global.u64 	%rd10, [%rd397];
	or.b64  	%rd398, %rd509, %rd10;
	and.b64  	%rd399, %rd398, -4294967296;
	setp.ne.s64 	%p46, %rd399, 0;
	@%p46 bra 	$L__BB499_6;
	cvt.u32.u64 	%r132, %rd10;
	cvt.u32.u64 	%r133, %rd509;
	div.u32 	%r134, %r133, %r132;
	mul.lo.s32 	%r135, %r134, %r132;
	sub.s32 	%r136, %r133, %r135;
	cvt.u64.u32 	%rd474, %r134;
	cvt.u64.u32 	%rd475, %r136;
	bra.uni 	$L__BB499_7;
$L__BB499_6:
	div.s64 	%rd474, %rd509, %rd10;
	mul.lo.s64 	%rd400, %rd474, %rd10;
	sub.s64 	%rd475, %rd509, %rd400;
$L__BB499_7:
	mul.wide.u32 	%rd401, %r12, 8;
	add.s64 	%rd402, %rd1, %rd401;
	ld.global.u64 	%rd17, [%rd402];
	mad.lo.s64 	%rd18, %rd17, %rd475, %rd512;
	or.b64  	%rd403, %rd508, %rd10;
	and.b64  	%rd404, %rd403, -4294967296;
	setp.ne.s64 	%p47, %rd404, 0;
	@%p47 bra 	$L__BB499_9;
	cvt.u32.u64 	%r137, %rd10;
	cvt.u32.u64 	%r138, %rd508;
	div.u32 	%r139, %r138, %r137;
	mul.lo.s32 	%r140, %r139, %r137;
	sub.s32 	%r141, %r138, %r140;
	cvt.u64.u32 	%rd476, %r139;
	cvt.u64.u32 	%rd477, %r141;
	bra.uni 	$L__BB499_10;
$L__BB499_9:
	div.s64 	%rd476, %rd508, %rd10;
	mul.lo.s64 	%rd405, %rd476, %rd10;
	sub.s64 	%rd477, %rd508, %rd405;
$L__BB499_10:
	mad.lo.s64 	%rd25, %rd477, %rd17, %rd513;
	add.s32 	%r13, %r201, -2;
	mul.wide.u32 	%rd406, %r201, 8;
	add.s64 	%rd407, %rd2, %rd406;
	ld.global.u64 	%rd26, [%rd407];
	or.b64  	%rd408, %rd474, %rd26;
	and.b64  	%rd409, %rd408, -4294967296;
	setp.ne.s64 	%p48, %rd409, 0;
	@%p48 bra 	$L__BB499_12;
	cvt.u32.u64 	%r142, %rd26;
	cvt.u32.u64 	%r143, %rd474;
	div.u32 	%r144, %r143, %r142;
	mul.lo.s32 	%r145, %r144, %r142;
	sub.s32 	%r146, %r143, %r145;
	cvt.u64.u32 	%rd478, %r144;
	cvt.u64.u32 	%rd479, %r146;
	bra.uni 	$L__BB499_13;
$L__BB499_12:
	div.s64 	%rd478, %rd474, %rd26;
	mul.lo.s64 	%rd410, %rd478, %rd26;
	sub.s64 	%rd479, %rd474, %rd410;
$L__BB499_13:
	mul.wide.u32 	%rd411, %r201, 8;
	add.s64 	%rd412, %rd1, %rd411;
	ld.global.u64 	%rd33, [%rd412];
	mad.lo.s64 	%rd34, %rd33, %rd479, %rd18;
	or.b64  	%rd413, %rd476, %rd26;
	and.b64  	%rd414, %rd413, -4294967296;
	setp.ne.s64 	%p49, %rd414, 0;
	@%p49 bra 	$L__BB499_15;
	cvt.u32.u64 	%r147, %rd26;
	cvt.u32.u64 	%r148, %rd476;
	div.u32 	%r149, %r148, %r147;
	mul.lo.s32 	%r150, %r149, %r147;
	sub.s32 	%r151, %r148, %r150;
	cvt.u64.u32 	%rd480, %r149;
	cvt.u64.u32 	%rd481, %r151;
	bra.uni 	$L__BB499_16;
$L__BB499_15:
	div.s64 	%rd480, %rd476, %rd26;
	mul.lo.s64 	%rd415, %rd480, %rd26;
	sub.s64 	%rd481, %rd476, %rd415;
$L__BB499_16:
	mad.lo.s64 	%rd41, %rd481, %rd33, %rd25;
	add.s32 	%r14, %r201, -1;
	mul.wide.u32 	%rd416, %r14, 8;
	add.s64 	%rd417, %rd2, %rd416;
	ld.global.u64 	%rd42, [%rd417];
	or.b64  	%rd418, %rd478, %rd42;
	and.b64  	%rd419, %rd418, -4294967296;
	setp.ne.s64 	%p50, %rd419, 0;
	@%p50 bra 	$L__BB499_18;
	cvt.u32.u64 	%r152, %rd42;
	cvt.u32.u64 	%r153, %rd478;
	div.u32 	%r154, %r153, %r152;
	mul.lo.s32 	%r155, %r154, %r152;
	sub.s32 	%r156, %r153, %r155;
	cvt.u64.u32 	%rd482, %r154;
	cvt.u64.u32 	%rd483, %r156;
	bra.uni 	$L__BB499_19;
$L__BB499_18:
	div.s64 	%rd482, %rd478, %rd42;
	mul.lo.s64 	%rd420, %rd482, %rd42;
	sub.s64 	%rd483, %rd478, %rd420;
$L__BB499_19:
	mul.wide.u32 	%rd421, %r14, 8;
	add.s64 	%rd422, %rd1, %rd421;
	ld.global.u64 	%rd49, [%rd422];
	mad.lo.s64 	%rd50, %rd49, %rd483, %rd34;
	or.b64  	%rd423, %rd480, %rd42;
	and.b64  	%rd424, %rd423, -4294967296;
	setp.ne.s64 	%p51, %rd424, 0;
	@%p51 bra 	$L__BB499_21;
	cvt.u32.u64 	%r157, %rd42;
	cvt.u32.u64 	%r158, %rd480;
	div.u32 	%r159, %r158, %r157;
	mul.lo.s32 	%r160, %r159, %r157;
	sub.s32 	%r161, %r158, %r160;
	cvt.u64.u32 	%rd484, %r159;
	cvt.u64.u32 	%rd485, %r161;
	bra.uni 	$L__BB499_22;
$L__BB499_21:
	div.s64 	%rd484, %rd480, %rd42;
	mul.lo.s64 	%rd425, %rd484, %rd42;
	sub.s64 	%rd485, %rd480, %rd425;
$L__BB499_22:
	mad.lo.s64 	%rd57, %rd485, %rd49, %rd41;
	mul.wide.u32 	%rd426, %r13, 8;
	add.s64 	%rd427, %rd2, %rd426;
	ld.global.u64 	%rd58, [%rd427];
	or.b64  	%rd428, %rd482, %rd58;
	and.b64  	%rd429, %rd428, -4294967296;
	setp.ne.s64 	%p52, %rd429, 0;
	@%p52 bra 	$L__BB499_24;
	cvt.u32.u64 	%r162, %rd58;
	cvt.u32.u64 	%r163, %rd482;
	div.u32 	%r164, %r163, %r162;
	mul.lo.s32 	%r165, %r164, %r162;
	sub.s32 	%r166, %r163, %r165;
	cvt.u64.u32 	%rd509, %r164;
	cvt.u64.u32 	%rd487, %r166;
	bra.uni 	$L__BB499_25;
$L__BB499_24:
	div.s64 	%rd509, %rd482, %rd58;
	mul.lo.s64 	%rd430, %rd509, %rd58;
	sub.s64 	%rd487, %rd482, %rd430;
$L__BB499_25:
	mul.wide.u32 	%rd431, %r13, 8;
	add.s64 	%rd432, %rd1, %rd431;
	ld.global.u64 	%rd65, [%rd432];
	mad.lo.s64 	%rd512, %rd65, %rd487, %rd50;
	or.b64  	%rd433, %rd484, %rd58;
	and.b64  	%rd434, %rd433, -4294967296;
	setp.ne.s64 	%p53, %rd434, 0;
	@%p53 bra 	$L__BB499_27;
	cvt.u32.u64 	%r167, %rd58;
	cvt.u32.u64 	%r168, %rd484;
	div.u32 	%r169, %r168, %r167;
	mul.lo.s32 	%r170, %r169, %r167;
	sub.s32 	%r171, %r168, %r170;
	cvt.u64.u32 	%rd508, %r169;
	cvt.u64.u32 	%rd489, %r171;
	bra.uni 	$L__BB499_28;
$L__BB499_27:
	div.s64 	%rd508, %rd484, %rd58;
	mul.lo.s64 	%rd435, %rd508, %rd58;
	sub.s64 	%rd489, %rd484, %rd435;
$L__BB499_28:
	mad.lo.s64 	%rd513, %rd489, %rd65, %rd57;
	add.s32 	%r201, %r201, -4;
	add.s32 	%r200, %r200, 4;
	setp.ne.s32 	%p54, %r200, 0;
	@%p54 bra 	$L__BB499_4;
	add.s32 	%r203, %r201, 1;
$L__BB499_30:
	and.b32  	%r19, %r6, 3;
	setp.eq.s32 	%p55, %r19, 0;
	@%p55 bra 	$L__BB499_53;
	setp.eq.s32 	%p56, %r19, 1;
	@%p56 bra 	$L__BB499_45;
	mul.wide.u32 	%rd437, %r203, 8;
	add.s64 	%rd438, %rd2, %rd437;
	ld.global.u64 	%rd80, [%rd438];
	or.b64  	%rd439, %rd509, %rd80;
	and.b64  	%rd440, %rd439, -4294967296;
	setp.ne.s64 	%p57, %rd440, 0;
	@%p57 bra 	$L__BB499_34;
	cvt.u32.u64 	%r172, %rd80;
	cvt.u32.u64 	%r173, %rd509;
	div.u32 	%r174, %r173, %r172;
	mul.lo.s32 	%r175, %r174, %r172;
	sub.s32 	%r176, %r173, %r175;
	cvt.u64.u32 	%rd496, %r174;
	cvt.u64.u32 	%rd497, %r176;
	bra.uni 	$L__BB499_35;
$L__BB499_34:
	div.s64 	%rd496, %rd509, %rd80;
	mul.lo.s64 	%rd441, %rd496, %rd80;
	sub.s64 	%rd497, %rd509, %rd441;
$L__BB499_35:
	add.s64 	%rd443, %rd1, %rd437;
	ld.global.u64 	%rd87, [%rd443];
	mad.lo.s64 	%rd88, %rd87, %rd497, %rd512;
	or.b64  	%rd444, %rd508, %rd80;
	and.b64  	%rd445, %rd444, -4294967296;
	setp.ne.s64 	%p58, %rd445, 0;
	@%p58 bra 	$L__BB499_37;
	cvt.u32.u64 	%r177, %rd80;
	cvt.u32.u64 	%r178, %rd508;
	div.u32 	%r179, %r178, %r177;
	mul.lo.s32 	%r180, %r179, %r177;
	sub.s32 	%r181, %r178, %r180;
	cvt.u64.u32 	%rd498, %r179;
	cvt.u64.u32 	%rd499, %r181;
	bra.uni 	$L__BB499_38;
$L__BB499_37:
	div.s64 	%rd498, %rd508, %rd80;
	mul.lo.s64 	%rd446, %rd498, %rd80;
	sub.s64 	%rd499, %rd508, %rd446;
$L__BB499_38:
	mad.lo.s64 	%rd95, %rd499, %rd87, %rd513;
	add.s32 	%r20, %r203, -1;
	mul.wide.u32 	%rd447, %r20, 8;
	add.s64 	%rd448, %rd2, %rd447;
	ld.global.u64 	%rd96, [%rd448];
	or.b64  	%rd449, %rd496, %rd96;
	and.b64  	%rd450, %rd449, -4294967296;
	setp.ne.s64 	%p59, %rd450, 0;
	@%p59 bra 	$L__BB499_40;
	cvt.u32.u64 	%r182, %rd96;
	cvt.u32.u64 	%r183, %rd496;
	div.u32 	%r184, %r183, %r182;
	mul.lo.s32 	%r185, %r184, %r182;
	sub.s32 	%r186, %r183, %r185;
	cvt.u64.u32 	%rd509, %r184;
	cvt.u64.u32 	%rd501, %r186;
	bra.uni 	$L__BB499_41;
$L__BB499_40:
	div.s64 	%rd509, %rd496, %rd96;
	mul.lo.s64 	%rd451, %rd509, %rd96;
	sub.s64 	%rd501, %rd496, %rd451;
$L__BB499_41:
	add.s64 	%rd453, %rd1, %rd447;
	ld.global.u64 	%rd103, [%rd453];
	mad.lo.s64 	%rd512, %rd103, %rd501, %rd88;
	or.b64  	%rd454, %rd498, %rd96;
	and.b64  	%rd455, %rd454, -4294967296;
	setp.ne.s64 	%p60, %rd455, 0;
	@%p60 bra 	$L__BB499_43;
	cvt.u32.u64 	%r187, %rd96;
	cvt.u32.u64 	%r188, %rd498;
	div.u32 	%r189, %r188, %r187;
	mul.lo.s32 	%r190, %r189, %r187;
	sub.s32 	%r191, %r188, %r190;
	cvt.u64.u32 	%rd508, %r189;
	cvt.u64.u32 	%rd503, %r191;
	bra.uni 	$L__BB499_44;
$L__BB499_43:
	div.s64 	%rd508, %rd498, %rd96;
	mul.lo.s64 	%rd456, %rd508, %rd96;
	sub.s64 	%rd503, %rd498, %rd456;
$L__BB499_44:
	mad.lo.s64 	%rd513, %rd503, %rd103, %rd95;
	add.s32 	%r203, %r203, -2;
$L__BB499_45:
	and.b32  	%r192, %r6, 1;
	setp.eq.b32 	%p61, %r192, 1;
	not.pred 	%p62, %p61;
	@%p62 bra 	$L__BB499_53;
	mul.wide.u32 	%rd457, %r203, 8;
	add.s64 	%rd458, %rd2, %rd457;
	ld.global.u64 	%rd118, [%rd458];
	or.b64  	%rd459, %rd509, %rd118;
	and.b64  	%rd460, %rd459, -4294967296;
	setp.ne.s64 	%p63, %rd460, 0;
	@%p63 bra 	$L__BB499_48;
	cvt.u32.u64 	%r193, %rd118;
	cvt.u32.u64 	%r194, %rd509;
	rem.u32 	%r195, %r194, %r193;
	cvt.u64.u32 	%rd510, %r195;
	bra.uni 	$L__BB499_49;
$L__BB499_48:
	rem.s64 	%rd510, %rd509, %rd118;
$L__BB499_49:
	add.s64 	%rd462, %rd1, %rd457;
	ld.global.u64 	%rd122, [%rd462];
	mad.lo.s64 	%rd512, %rd122, %rd510, %rd512;
	or.b64  	%rd463, %rd508, %rd118;
	and.b64  	%rd464, %rd463, -4294967296;
	setp.ne.s64 	%p64, %rd464, 0;
	@%p64 bra 	$L__BB499_51;
	cvt.u32.u64 	%r196, %rd118;
	cvt.u32.u64 	%r197, %rd508;
	rem.u32 	%r198, %r197, %r196;
	cvt.u64.u32 	%rd511, %r198;
	bra.uni 	$L__BB499_52;
$L__BB499_51:
	rem.s64 	%rd511, %rd508, %rd118;
$L__BB499_52:
	mad.lo.s64 	%rd513, %rd511, %rd122, %rd513;
$L__BB499_53:
	add.s64 	%rd465, %rd3, %rd512;
	ld.global.u8 	%rs4, [%rd465];
	setp.eq.s16 	%p66, %rs4, 0;
	mov.pred 	%p86, 0;
	@%p66 bra 	$L__BB499_55;
	add.s64 	%rd466, %rd3, %rd513;
	ld.global.u8 	%rs5, [%rd466];
	setp.ne.s16 	%p86, %rs5, 0;
$L__BB499_55:
	selp.u16 	%rs6, 1, 0, %p86;
	st.shared.u8 	[%r5], %rs6;
	bra.uni 	$L__BB499_116;
$L__BB499_56:
	cvt.u64.u32 	%rd545, %r4;
	setp.le.u64 	%p18, %rd262, %rd545;
	@%p18 bra 	$L__BB499_116;
	cvt.u32.u64 	%r23, %rd261;
	add.s32 	%r207, %r23, -1;
	setp.lt.s32 	%p19, %r207, 0;
	mov.b64 	%rd554, 0;
	@%p19 bra 	$L__BB499_115;
	and.b32  	%r25, %r23, 7;
	setp.lt.u32 	%p20, %r207, 7;
	mov.b64 	%rd554, 0;
	@%p20 bra 	$L__BB499_86;
	add.s32 	%r205, %r23, -4;
	and.b32  	%r56, %r23, -8;
	neg.s32 	%r204, %r56;
	mov.b64 	%rd554, 0;
$L__BB499_60:
	.pragma "nounroll";
	add.s32 	%r30, %r205, 3;
	mul.wide.u32 	%rd270, %r30, 8;
	add.s64 	%rd271, %rd2, %rd270;
	ld.global.u64 	%rd133, [%rd271];
	or.b64  	%rd272, %rd545, %rd133;
	and.b64  	%rd273, %rd272, -4294967296;
	setp.ne.s64 	%p21, %rd273, 0;
	@%p21 bra 	$L__BB499_62;
	cvt.u32.u64 	%r57, %rd133;
	cvt.u32.u64 	%r58, %rd545;
	div.u32 	%r59, %r58, %r57;
	mul.lo.s32 	%r60, %r59, %r57;
	sub.s32 	%r61, %r58, %r60;
	cvt.u64.u32 	%rd516, %r59;
	cvt.u64.u32 	%rd517, %r61;
	bra.uni 	$L__BB499_63;
$L__BB499_62:
	div.s64 	%rd516, %rd545, %rd133;
	mul.lo.s64 	%rd274, %rd516, %rd133;
	sub.s64 	%rd517, %rd545, %rd274;
$L__BB499_63:
	add.s64 	%rd276, %rd1, %rd270;
	ld.global.u64 	%rd277, [%rd276];
	mad.lo.s64 	%rd140, %rd277, %rd517, %rd554;
	add.s32 	%r31, %r205, 2;
	mul.wide.u32 	%rd278, %r31, 8;
	add.s64 	%rd279, %rd2, %rd278;
	ld.global.u64 	%rd141, [%rd279];
	or.b64  	%rd280, %rd516, %rd141;
	and.b64  	%rd281, %rd280, -4294967296;
	setp.ne.s64 	%p22, %rd281, 0;
	@%p22 bra 	$L__BB499_65;
	cvt.u32.u64 	%r62, %rd141;
	cvt.u32.u64 	%r63, %rd516;
	div.u32 	%r64, %r63, %r62;
	mul.lo.s32 	%r65, %r64, %r62;
	sub.s32 	%r66, %r63, %r65;
	cvt.u64.u32 	%rd518, %r64;
	cvt.u64.u32 	%rd519, %r66;
	bra.uni 	$L__BB499_66;
$L__BB499_65:
	div.s64 	%rd518, %rd516, %rd141;
	mul.lo.s64 	%rd282, %rd518, %rd141;
	sub.s64 	%rd519, %rd516, %rd282;
$L__BB499_66:
	add.s64 	%rd284, %rd1, %rd278;
	ld.global.u64 	%rd285, [%rd284];
	mad.lo.s64 	%rd148, %rd285, %rd519, %rd140;
	add.s32 	%r32, %r205, 1;
	mul.wide.u32 	%rd286, %r32, 8;
	add.s64 	%rd287, %rd2, %rd286;
	ld.global.u64 	%rd149, [%rd287];
	or.b64  	%rd288, %rd518, %rd149;
	and.b64  	%rd289, %rd288, -4294967296;
	setp.ne.s64 	%p23, %rd289, 0;
	@%p23 bra 	$L__BB499_68;
	cvt.u32.u64 	%r67, %rd149;
	cvt.u32.u64 	%r68, %rd518;
	div.u32 	%r69, %r68, %r67;
	mul.lo.s32 	%r70, %r69, %r67;
	sub.s32 	%r71, %r68, %r70;
	cvt.u64.u32 	%rd520, %r69;
	cvt.u64.u32 	%rd521, %r71;
	bra.uni 	$L__BB499_69;
$L__BB499_68:
	div.s64 	%rd520, %rd518, %rd149;
	mul.lo.s64 	%rd290, %rd520, %rd149;
	sub.s64 	%rd521, %rd518, %rd290;
$L__BB499_69:
	add.s64 	%rd292, %rd1, %rd286;
	ld.global.u64 	%rd293, [%rd292];
	mad.lo.s64 	%rd156, %rd293, %rd521, %rd148;
	add.s32 	%r33, %r205, -4;
	mul.wide.u32 	%rd294, %r205, 8;
	add.s64 	%rd295, %rd2, %rd294;
	ld.global.u64 	%rd157, [%rd295];
	or.b64  	%rd296, %rd520, %rd157;
	and.b64  	%rd297, %rd296, -4294967296;
	setp.ne.s64 	%p24, %rd297, 0;
	@%p24 bra 	$L__BB499_71;
	cvt.u32.u64 	%r72, %rd157;
	cvt.u32.u64 	%r73, %rd520;
	div.u32 	%r74, %r73, %r72;
	mul.lo.s32 	%r75, %r74, %r72;
	sub.s32 	%r76, %r73, %r75;
	cvt.u64.u32 	%rd522, %r74;
	cvt.u64.u32 	%rd523, %r76;
	bra.uni 	$L__BB499_72;
$L__BB499_71:
	div.s64 	%rd522, %rd520, %rd157;
	mul.lo.s64 	%rd298, %rd522, %rd157;
	sub.s64 	%rd523, %rd520, %rd298;
$L__BB499_72:
	add.s64 	%rd300, %rd1, %rd294;
	ld.global.u64 	%rd301, [%rd300];
	mad.lo.s64 	%rd164, %rd301, %rd523, %rd156;
	add.s32 	%r34, %r205, -1;
	mul.wide.u32 	%rd302, %r34, 8;
	add.s64 	%rd303, %rd2, %rd302;
	ld.global.u64 	%rd165, [%rd303];
	or.b64  	%rd304, %rd522, %rd165;
	and.b64  	%rd305, %rd304, -4294967296;
	setp.ne.s64 	%p25, %rd305, 0;
	@%p25 bra 	$L__BB499_74;
	cvt.u32.u64 	%r77, %rd165;
	cvt.u32.u64 	%r78, %rd522;
	div.u32 	%r79, %r78, %r77;
	mul.lo.s32 	%r80, %r79, %r77;
	sub.s32 	%r81, %r78, %r80;
	cvt.u64.u32 	%rd524, %r79;
	cvt.u64.u32 	%rd525, %r81;
	bra.uni 	$L__BB499_75;
$L__BB499_74:
	div.s64 	%rd524, %rd522, %rd165;
	mul.lo.s64 	%rd306, %rd524, %rd165;
	sub.s64 	%rd525, %rd522, %rd306;
$L__BB499_75:
	add.s64 	%rd308, %rd1, %rd302;
	ld.global.u64 	%rd309, [%rd308];
	mad.lo.s64 	%rd172, %rd309, %rd525, %rd164;
	add.s32 	%r35, %r205, -2;
	mul.wide.u32 	%rd310, %r35, 8;
	add.s64 	%rd311, %rd2, %rd310;
	ld.global.u64 	%rd173, [%rd311];
	or.b64  	%rd312, %rd524, %rd173;
	and.b64  	%rd313, %rd312, -4294967296;
	setp.ne.s64 	%p26, %rd313, 0;
	@%p26 bra 	$L__BB499_77;
	cvt.u32.u64 	%r82, %rd173;
	cvt.u32.u64 	%r83, %rd524;
	div.u32 	%r84, %r83, %r82;
	mul.lo.s32 	%r85, %r84, %r82;
	sub.s32 	%r86, %r83, %r85;
	cvt.u64.u32 	%rd526, %r84;
	cvt.u64.u32 	%rd527, %r86;
	bra.uni 	$L__BB499_78;
$L__BB499_77:
	div.s64 	%rd526, %rd524, %rd173;
	mul.lo.s64 	%rd314, %rd526, %rd173;
	sub.s64 	%rd527, %rd524, %rd314;
$L__BB499_78:
	add.s64 	%rd316, %rd1, %rd310;
	ld.global.u64 	%rd317, [%rd316];
	mad.lo.s64 	%rd180, %rd317, %rd527, %rd172;
	add.s32 	%r36, %r205, -3;
	mul.wide.u32 	%rd318, %r36, 8;
	add.s64 	%rd319, %rd2, %rd318;
	ld.global.u64 	%rd181, [%rd319];
	or.b64  	%rd320, %rd526, %rd181;
	and.b64  	%rd321, %rd320, -4294967296;
	setp.ne.s64 	%p27, %rd321, 0;
	@%p27 bra 	$L__BB499_80;
	cvt.u32.u64 	%r87, %rd181;
	cvt.u32.u64 	%r88, %rd526;
	div.u32 	%r89, %r88, %r87;
	mul.lo.s32 	%r90, %r89, %r87;
	sub.s32 	%r91, %r88, %r90;
	cvt.u64.u32 	%rd528, %r89;
	cvt.u64.u32 	%rd529, %r91;
	bra.uni 	$L__BB499_81;
$L__BB499_80:
	div.s64 	%rd528, %rd526, %rd181;
	mul.lo.s64 	%rd322, %rd528, %rd181;
	sub.s64 	%rd529, %rd526, %rd322;
$L__BB499_81:
	add.s64 	%rd324, %rd1, %rd318;
	ld.global.u64 	%rd325, [%rd324];
	mad.lo.s64 	%rd188, %rd325, %rd529, %rd180;
	mul.wide.u32 	%rd326, %r33, 8;
	add.s64 	%rd327, %rd2, %rd326;
	ld.global.u64 	%rd189, [%rd327];
	or.b64  	%rd328, %rd528, %rd189;
	and.b64  	%rd329, %rd328, -4294967296;
	setp.ne.s64 	%p28, %rd329, 0;
	@%p28 bra 	$L__BB499_83;
	cvt.u32.u64 	%r92, %rd189;
	cvt.u32.u64 	%r93, %rd528;
	div.u32 	%r94, %r93, %r92;
	mul.lo.s32 	%r95, %r94, %r92;
	sub.s32 	%r96, %r93, %r95;
	cvt.u64.u32 	%rd545, %r94;
	cvt.u64.u32 	%rd531, %r96;
	bra.uni 	$L__BB499_84;
$L__BB499_83:
	div.s64 	%rd545, %rd528, %rd189;
	mul.lo.s64 	%rd330, %rd545, %rd189;
	sub.s64 	%rd531, %rd528, %rd330;
$L__BB499_84:
	add.s64 	%rd332, %rd1, %rd326;
	ld.global.u64 	%rd333, [%rd332];
	mad.lo.s64 	%rd554, %rd333, %rd531, %rd188;
	add.s32 	%r205, %r205, -8;
	add.s32 	%r204, %r204, 8;
	setp.ne.s32 	%p29, %r204, 0;
	@%p29 bra 	$L__BB499_60;
	add.s32 	%r207, %r205, 3;
$L__BB499_86:
	setp.eq.s32 	%p30, %r25, 0;
	@%p30 bra 	$L__BB499_115;
	and.b32  	%r41, %r23, 3;
	setp.lt.u32 	%p31, %r25, 4;
	@%p31 bra 	$L__BB499_101;
	mul.wide.u32 	%rd335, %r207, 8;
	add.s64 	%rd336, %rd2, %rd335;
	ld.global.u64 	%rd200, [%rd336];
	or.b64  	%rd337, %rd545, %rd200;
	and.b64  	%rd338, %rd337, -4294967296;
	setp.ne.s64 	%p32, %rd338, 0;
	@%p32 bra 	$L__BB499_90;
	cvt.u32.u64 	%r97, %rd200;
	cvt.u32.u64 	%r98, %rd545;
	div.u32 	%r99, %r98, %r97;
	mul.lo.s32 	%r100, %r99, %r97;
	sub.s32 	%r101, %r98, %r100;
	cvt.u64.u32 	%rd535, %r99;
	cvt.u64.u32 	%rd536, %r101;
	bra.uni 	$L__BB499_91;
$L__BB499_90:
	div.s64 	%rd535, %rd545, %rd200;
	mul.lo.s64 	%rd339, %rd535, %rd200;
	sub.s64 	%rd536, %rd545, %rd339;
$L__BB499_91:
	add.s64 	%rd341, %rd1, %rd335;
	ld.global.u64 	%rd342, [%rd341];
	mad.lo.s64 	%rd207, %rd342, %rd536, %rd554;
	add.s32 	%r42, %r207, -1;
	mul.wide.u32 	%rd343, %r42, 8;
	add.s64 	%rd344, %rd2, %rd343;
	ld.global.u64 	%rd208, [%rd344];
	or.b64  	%rd345, %rd535, %rd208;
	and.b64  	%rd346, %rd345, -4294967296;
	setp.ne.s64 	%p33, %rd346, 0;
	@%p33 bra 	$L__BB499_93;
	cvt.u32.u64 	%r102, %rd208;
	cvt.u32.u64 	%r103, %rd535;
	div.u32 	%r104, %r103, %r102;
	mul.lo.s32 	%r105, %r104, %r102;
	sub.s32 	%r106, %r103, %r105;
	cvt.u64.u32 	%rd537, %r104;
	cvt.u64.u32 	%rd538, %r106;
	bra.uni 	$L__BB499_94;
$L__BB499_93:
	div.s64 	%rd537, %rd535, %rd208;
	mul.lo.s64 	%rd347, %rd537, %rd208;
	sub.s64 	%rd538, %rd535, %rd347;
$L__BB499_94:
	add.s64 	%rd349, %rd1, %rd343;
	ld.global.u64 	%rd350, [%rd349];
	mad.lo.s64 	%rd215, %rd350, %rd538, %rd207;
	add.s32 	%r43, %r207, -2;
	mul.wide.u32 	%rd351, %r43, 8;
	add.s64 	%rd352, %rd2, %rd351;
	ld.global.u64 	%rd216, [%rd352];
	or.b64  	%rd353, %rd537, %rd216;
	and.b64  	%rd354, %rd353, -4294967296;
	setp.ne.s64 	%p34, %rd354, 0;
	@%p34 bra 	$L__BB499_96;
	cvt.u32.u64 	%r107, %rd216;
	cvt.u32.u64 	%r108, %rd537;
	div.u32 	%r109, %r108, %r107;
	mul.lo.s32 	%r110, %r109, %r107;
	sub.s32 	%r111, %r108, %r110;
	cvt.u64.u32 	%rd539, %r109;
	cvt.u64.u32 	%rd540, %r111;
	bra.uni 	$L__BB499_97;
$L__BB499_96:
	div.s64 	%rd539, %rd537, %rd216;
	mul.lo.s64 	%rd355, %rd539, %rd216;
	sub.s64 	%rd540, %rd537, %rd355;
$L__BB499_97:
	add.s64 	%rd357, %rd1, %rd351;
	ld.global.u64 	%rd358, [%rd357];
	mad.lo.s64 	%rd223, %rd358, %rd540, %rd215;
	add.s32 	%r44, %r207, -3;
	mul.wide.u32 	%rd359, %r44, 8;
	add.s64 	%rd360, %rd2, %rd359;
	ld.global.u64 	%rd224, [%rd360];
	or.b64  	%rd361, %rd539, %rd224;
	and.b64  	%rd362, %rd361, -4294967296;
	setp.ne.s64 	%p35, %rd362, 0;
	@%p35 bra 	$L__BB499_99;
	cvt.u32.u64 	%r112, %rd224;
	cvt.u32.u64 	%r113, %rd539;
	div.u32 	%r114, %r113, %r112;
	mul.lo.s32 	%r115, %r114, %r112;
	sub.s32 	%r116, %r113, %r115;
	cvt.u64.u32 	%rd545, %r114;
	cvt.u64.u32 	%rd542, %r116;
	bra.uni 	$L__BB499_100;
$L__BB499_99:
	div.s64 	%rd545, %rd539, %rd224;
	mul.lo.s64 	%rd363, %rd545, %rd224;
	sub.s64 	%rd542, %rd539, %rd363;
$L__BB499_100:
	add.s64 	%rd365, %rd1, %rd359;
	ld.global.u64 	%rd366, [%rd365];
	mad.lo.s64 	%rd554, %rd366, %rd542, %rd223;
	add.s32 	%r207, %r207, -4;
$L__BB499_101:
	setp.eq.s32 	%p36, %r41, 0;
	@%p36 bra 	$L__BB499_115;
	setp.eq.s32 	%p37, %r41, 1;
	@%p37 bra 	$L__BB499_110;
	mul.wide.u32 	%rd368, %r207, 8;
	add.s64 	%rd369, %rd2, %rd368;
	ld.global.u64 	%rd235, [%rd369];
	or.b64  	%rd370, %rd545, %rd235;
	and.b64  	%rd371, %rd370, -4294967296;
	setp.ne.s64 	%p38, %rd371, 0;
	@%p38 bra 	$L__BB499_105;
	cvt.u32.u64 	%r117, %rd235;
	cvt.u32.u64 	%r118, %rd545;
	div.u32 	%r119, %r118, %r117;
	mul.lo.s32 	%r120, %r119, %r117;
	sub.s32 	%r121, %r118, %r120;
	cvt.u64.u32 	%rd546, %r119;
	cvt.u64.u32 	%rd547, %r121;
	bra.uni 	$L__BB499_106;
$L__BB499_105:
	div.s64 	%rd546, %rd545, %rd235;
	mul.lo.s64 	%rd372, %rd546, %rd235;
	sub.s64 	%rd547, %rd545, %rd372;
$L__BB499_106:
	add.s64 	%rd374, %rd1, %rd368;
	ld.global.u64 	%rd375, [%rd374];
	mad.lo.s64 	%rd242, %rd375, %rd547, %rd554;
	add.s32 	%r47, %r207, -1;
	mul.wide.u32 	%rd376, %r47, 8;
	add.s64 	%rd377, %rd2, %rd376;
	ld.global.u64 	%rd243, [%rd377];
	or.b64  	%rd378, %rd546, %rd243;
	and.b64  	%rd379, %rd378, -4294967296;
	setp.ne.s64 	%p39, %rd379, 0;
	@%p39 bra 	$L__BB499_108;
	cvt.u32.u64 	%r122, %rd243;
	cvt.u32.u64 	%r123, %rd546;
	div.u32 	%r124, %r123, %r122;
	mul.lo.s32 	%r125, %r124, %r122;
	sub.s32 	%r126, %r123, %r125;
	cvt.u64.u32 	%rd545, %r124;
	cvt.u64.u32 	%rd549, %r126;
	bra.uni 	$L__BB499_109;
$L__BB499_108:
	div.s64 	%rd545, %rd546, %rd243;
	mul.lo.s64 	%rd380, %rd545, %rd243;
	sub.s64 	%rd549, %rd546, %rd380;
$L__BB499_109:
	add.s64 	%rd382, %rd1, %rd376;
	ld.global.u64 	%rd383, [%rd382];
	mad.lo.s64 	%rd554, %rd383, %rd549, %rd242;
	add.s32 	%r207, %r207, -2;
$L__BB499_110:
	and.b32  	%r127, %r23, 1;
	setp.eq.b32 	%p40, %r127, 1;
	not.pred 	%p41, %p40;
	@%p41 bra 	$L__BB499_115;
	mul.wide.u32 	%rd384, %r207, 8;
	add.s64 	%rd385, %rd2, %rd384;
	ld.global.u64 	%rd254, [%rd385];
	or.b64  	%rd386, %rd545, %rd254;
	and.b64  	%rd387, %rd386, -4294967296;
	setp.ne.s64 	%p42, %rd387, 0;
	@%p42 bra 	$L__BB499_113;
	cvt.u32.u64 	%r128, %rd254;
	cvt.u32.u64 	%r129, %rd545;
	rem.u32 	%r130, %r129, %r128;
	cvt.u64.u32 	%rd553, %r130;
	bra.uni 	$L__BB499_114;
$L__BB499_113:
	rem.s64 	%rd553, %rd545, %rd254;
$L__BB499_114:
	add.s64 	%rd389, %rd1, %rd384;
	ld.global.u64 	%rd390, [%rd389];
	mad.lo.s64 	%rd554, %rd390, %rd553, %rd554;
$L__BB499_115:
	add.s64 	%rd391, %rd3, %rd554;
	ld.global.u8 	%rs2, [%rd391];
	setp.ne.s16 	%p43, %rs2, 0;
	selp.u16 	%rs3, 1, 0, %p43;
	st.shared.u8 	[%r5], %rs3;
$L__BB499_116:
	bar.sync 	0;
	setp.lt.u32 	%p67, %r209, 66;
	@%p67 bra 	$L__BB499_122;
$L__BB499_117:
	shr.u32 	%r51, %r209, 1;
	setp.ge.u32 	%p68, %r1, %r51;
	@%p68 bra 	$L__BB499_121;
	ld.shared.u8 	%rs7, [%r5];
	setp.eq.s16 	%p70, %rs7, 0;
	mov.pred 	%p87, 0;
	@%p70 bra 	$L__BB499_120;
	add.s32 	%r199, %r5, %r51;
	ld.shared.u8 	%rs8, [%r199];
	setp.ne.s16 	%p87, %rs8, 0;
$L__BB499_120:
	selp.u16 	%rs9, 1, 0, %p87;
	st.shared.u8 	[%r5], %rs9;
$L__BB499_121:
	bar.sync 	0;
	setp.gt.u32 	%p71, %r209, 131;
	mov.u32 	%r209, %r51;
	@%p71 bra 	$L__BB499_117;
$L__BB499_122:
	setp.gt.u32 	%p72, %r1, 31;
	@%p72 bra 	$L__BB499_137;
	ld.volatile.shared.u8 	%rs10, [%r5];
	setp.eq.s16 	%p74, %rs10, 0;
	mov.pred 	%p88, 0;
	@%p74 bra 	$L__BB499_125;
	ld.volatile.shared.u8 	%rs11, [%r5+32];
	setp.ne.s16 	%p88, %rs11, 0;
$L__BB499_125:
	selp.u16 	%rs12, 1, 0, %p88;
	st.volatile.shared.u8 	[%r5], %rs12;
	ld.volatile.shared.u8 	%rs13, [%r5];
	setp.eq.s16 	%p76, %rs13, 0;
	mov.pred 	%p89, 0;
	@%p76 bra 	$L__BB499_127;
	ld.volatile.shared.u8 	%rs14, [%r5+16];
	setp.ne.s16 	%p89, %rs14, 0;
$L__BB499_127:
	selp.u16 	%rs15, 1, 0, %p89;
	st.volatile.shared.u8 	[%r5], %rs15;
	ld.volatile.shared.u8 	%rs16, [%r5];
	setp.eq.s16 	%p78, %rs16, 0;
	mov.pred 	%p90, 0;
	@%p78 bra 	$L__BB499_129;
	ld.volatile.shared.u8 	%rs17, [%r5+8];
	setp.ne.s16 	%p90, %rs17, 0;
$L__BB499_129:
	selp.u16 	%rs18, 1, 0, %p90;
	st.volatile.shared.u8 	[%r5], %rs18;
	ld.volatile.shared.u8 	%rs19, [%r5];
	setp.eq.s16 	%p80, %rs19, 0;
	mov.pred 	%p91, 0;
	@%p80 bra 	$L__BB499_131;
	ld.volatile.shared.u8 	%rs20, [%r5+4];
	setp.ne.s16 	%p91, %rs20, 0;
$L__BB499_131:
	selp.u16 	%rs21, 1, 0, %p91;
	st.volatile.shared.u8 	[%r5], %rs21;
	ld.volatile.shared.u8 	%rs22, [%r5];
	setp.eq.s16 	%p82, %rs22, 0;
	mov.pred 	%p92, 0;
	@%p82 bra 	$L__BB499_133;
	ld.volatile.shared.u8 	%rs23, [%r5+2];
	setp.ne.s16 	%p92, %rs23, 0;
$L__BB499_133:
	selp.u16 	%rs24, 1, 0, %p92;
	st.volatile.shared.u8 	[%r5], %rs24;
	ld.volatile.shared.u8 	%rs25, [%r5];
	setp.eq.s16 	%p84, %rs25, 0;
	mov.pred 	%p93, 0;
	@%p84 bra 	$L__BB499_135;
	ld.volatile.shared.u8 	%rs26, [%r5+1];
	setp.ne.s16 	%p93, %rs26, 0;
$L__BB499_135:
	selp.u16 	%rs27, 1, 0, %p93;
	st.volatile.shared.u8 	[%r5], %rs27;
	setp.ne.s32 	%p85, %r1, 0;
	@%p85 bra 	$L__BB499_137;
	ld.shared.u8 	%rs28, [allsdata_u8];
	cvt.u64.u32 	%rd467, %r2;
	cvta.to.global.u64 	%rd468, %rd260;
	add.s64 	%rd469, %rd468, %rd467;
	st.global.u8 	[%rd469], %rs28;
$L__BB499_137:
	ret;

}
	// .globl	contiguous_all2_u8
.visible .entry contiguous_all2_u8(
	.param .u64 .ptr .align 1 contiguous_all2_u8_param_0,
	.param .u64 .ptr .align 1 contiguous_all2_u8_param_1,
	.param .u64 .ptr .align 1 contiguous_all2_u8_param_2,
	.param .u64 .ptr .align 1 contiguous_all2_u8_param_3,
	.param .u64 contiguous_all2_u8_param_4,
	.param .u64 contiguous_all2_u8_param_5,
	.param .u64 contiguous_all2_u8_param_6
)
{
	.reg .pred 	%p<94>;
	.reg .b16 	%rs<29>;
	.reg .b32 	%r<214>;
	.reg .b64 	%rd<564>;

	ld.param.u64 	%rd266, [contiguous_all2_u8_param_1];
	ld.param.u64 	%rd267, [contiguous_all2_u8_param_2];
	ld.param.u64 	%rd268, [contiguous_all2_u8_param_3];
	ld.param.u64 	%rd263, [contiguous_all2_u8_param_4];
	ld.param.u64 	%rd264, [contiguous_all2_u8_param_5];
	ld.param.u64 	%rd265, [contiguous_all2_u8_param_6];
	cvta.to.global.u64 	%rd1, %rd268;
	cvta.to.global.u64 	%rd2, %rd267;
	cvta.to.global.u64 	%rd563, %rd266;
	mov.u32 	%r1, %tid.x;
	mov.u32 	%r2, %ctaid.x;
	mov.u32 	%r213, %ntid.x;
	mul.lo.s32 	%r51, %r2, %r213;
	shl.b32 	%r52, %r51, 1;
	add.s32 	%r4, %r52, %r1;
	mov.u32 	%r53, allsdata_u8;
	add.s32 	%r5, %r53, %r1;
	mov.b16 	%rs1, 1;
	st.shared.u8 	[%r5], %rs1;
	add.s32 	%r54, %r4, %r213;
	cvt.u64.u32 	%rd4, %r54;
	setp.le.u64 	%p17, %rd264, %rd4;
	@%p17 bra 	$L__BB500_56;
	cvt.u64.u32 	%rd396, %r4;
	mov.u32 	%r131, %ctaid.y;
	cvt.u64.u32 	%rd397, %r131;
	mul.lo.s64 	%rd398, %rd264, %rd397;
	add.s64 	%rd517, %rd398, %rd396;
	add.s64 	%rd515, %rd398, %rd4;
	cvt.u32.u64 	%r6, %rd263;
	add.s32 	%r207, %r6, -1;
	setp.lt.s32 	%p44, %r207, 0;
	mov.b64 	%rd521, 0;
	mov.u64 	%rd522, %rd521;
	@%p44 bra 	$L__BB500_53;
	setp.lt.u32 	%p45, %r207, 3;
	mov.b64 	%rd522, 0;
	mov.u64 	%rd521, %rd522;
	@%p45 bra 	$L__BB500_30;
	add.s32 	%r205, %r6, -2;
	and.b32  	%r132, %r6, -4;
	neg.s32 	%r204, %r132;
	mov.b64 	%rd522, 0;
$L__BB500_4:
	.pragma "nounroll";
	add.s32 	%r12, %r205, 1;
	mul.wide.u32 	%rd402, %r12, 8;
	add.s64 	%rd403, %rd2, %rd402;
	ld.global.u64 	%rd11, [%rd403];
	or.b64  	%rd404, %rd517, %rd11;
	and.b64  	%rd405, %rd404, -4294967296;
	setp.ne.s64 	%p46, %rd405, 0;
	@%p46 bra 	$L__BB500_6;
	cvt.u32.u64 	%r133, %rd11;
	cvt.u32.u64 	%r134, %rd517;
	div.u32 	%r135, %r134, %r133;
	mul.lo.s32 	%r136, %r135, %r133;
	sub.s32 	%r137, %r134, %r136;
	cvt.u64.u32 	%rd483, %r135;
	cvt.u64.u32 	%rd484, %r137;
	bra.uni 	$L__BB500_7;
$L__BB500_6:
	div.s64 	%rd483, %rd517, %rd11;
	mul.lo.s64 	%rd406, %rd483, %rd11;
	sub.s64 	%rd484, %rd517, %rd406;
$L__BB500_7:
	mul.wide.u32 	%rd407, %r12, 8;
	add.s64 	%rd408, %rd1, %rd407;
	ld.global.u64 	%rd18, [%rd408];
	mad.lo.s64 	%rd19, %rd18, %rd484, %rd521;
	or.b64  	%rd409, %rd515, %rd11;
	and.b64  	%rd410, %rd409, -4294967296;
	setp.ne.s64 	%p47, %rd410, 0;
	@%p47 bra 	$L__BB500_9;
	cvt.u32.u64 	%r138, %rd11;
	cvt.u32.u64 	%r139, %rd515;
	div.u32 	%r140, %r139, %r138;
	mul.lo.s32 	%r141, %r140, %r138;
	sub.s32 	%r142, %r139, %r141;
	cvt.u64.u32 	%rd485, %r140;
	cvt.u64.u32 	%rd486, %r142;
	bra.uni 	$L__BB500_10;
$L__BB500_9:
	div.s64 	%rd485, %rd515, %rd11;
	mul.lo.s64 	%rd411, %rd485, %rd11;
	sub.s64 	%rd486, %rd515, %rd411;
$L__BB500_10:
	mad.lo.s64 	%rd26, %rd486, %rd18, %rd522;
	mul.wide.u32 	%rd412, %r205, 8;
	add.s64 	%rd413, %rd2, %rd412;
	ld.global.u64 	%rd27, [%rd413];
	or.b64  	%rd414, %rd483, %rd27;
	and.b64  	%rd415, %rd414, -4294967296;
	setp.ne.s64 	%p48, %rd415, 0;
	@%p48 bra 	$L__BB500_12;
	cvt.u32.u64 	%r143, %rd27;
	cvt.u32.u64 	%r144, %rd483;
	div.u32 	%r145, %r144, %r143;
	mul.lo.s32 	%r146, %r145, %r143;
	sub.s32 	%r147, %r144, %r146;
	cvt.u64.u32 	%rd487, %r145;
	cvt.u64.u32 	%rd488, %r147;
	bra.uni 	$L__BB500_13;
$L__BB500_12:
	div.s64 	%rd487, %rd483, %rd27;
	mul.lo.s64 	%rd416, %rd487, %rd27;
	sub.s64 	%rd488, %rd483, %rd416;
$L__BB500_13:
	mul.wide.u32 	%rd417, %r205, 8;
	add.s64 	%rd418, %rd1, %rd417;
	ld.global.u64 	%rd34, [%rd418];
	mad.lo.s64 	%rd35, %rd34, %rd488, %rd19;
	or.b64  	%rd419, %rd485, %rd27;
	and.b64  	%rd420, %rd419, -4294967296;
	setp.ne.s64 	%p49, %rd420, 0;
	@%p49 bra 	$L__BB500_15;
	cvt.u32.u64 	%r148, %rd27;
	cvt.u32.u64 	%r149, %rd485;
	div.u32 	%r150, %r149, %r148;
	mul.lo.s32 	%r151, %r150, %r148;
	sub.s32 	%r152, %r149, %r151;
	cvt.u64.u32 	%rd489, %r150;
	cvt.u64.u32 	%rd490, %r152;
	bra.uni 	$L__BB500_16;
$L__BB500_15:
	div.s64 	%rd489, %rd485, %rd27;
	mul.lo.s64 	%rd421, %rd489, %rd27;
	sub.s64 	%rd490, %rd485, %rd421;
$L__BB500_16:
	mad.lo.s64 	%rd42, %rd490, %rd34, %rd26;
	add.s32 	%r13, %r205, -1;
	mul.wide.u32 	%rd422, %r13, 8;
	add.s64 	%rd423, %rd2, %rd422;
	ld.global.u64 	%rd43, [%rd423];
	or.b64  	%rd424, %rd487, %rd43;
	and.b64  	%rd425, %rd424, -4294967296;
	setp.ne.s64 	%p50, %rd425, 0;
	@%p50 bra 	$L__BB500_18;
	cvt.u32.u64 	%r153, %rd43;
	cvt.u32.u64 	%r154, %rd487;
	div.u32 	%r155, %r154, %r153;
	mul.lo.s32 	%r156, %r155, %r153;
	sub.s32 	%r157, %r154, %r156;
	cvt.u64.u32 	%rd491, %r155;
	cvt.u64.u32 	%rd492, %r157;
	bra.uni 	$L__BB500_19;
$L__BB500_18:
	div.s64 	%rd491, %rd487, %rd43;
	mul.lo.s64 	%rd426, %rd491, %rd43;
	sub.s64 	%rd492, %rd487, %rd426;
$L__BB500_19:
	mul.wide.u32 	%rd427, %r13, 8;
	add.s64 	%rd428, %rd1, %rd427;
	ld.global.u64 	%rd50, [%rd428];
	mad.lo.s64 	%rd51, %rd50, %rd492, %rd35;
	or.b64  	%rd429, %rd489, %rd43;
	and.b64  	%rd430, %rd429, -4294967296;
	setp.ne.s64 	%p51, %rd430, 0;
	@%p51 bra 	$L__BB500_21;
	cvt.u32.u64 	%r158, %rd43;
	cvt.u32.u64 	%r159, %rd489;
	div.u32 	%r160, %r159, %r158;
	mul.lo.s32 	%r161, %r160, %r158;
	sub.s32 	%r162, %r159, %r161;
	cvt.u64.u32 	%rd493, %r160;
	cvt.u64.u32 	%rd494, %r162;
	bra.uni 	$L__BB500_22;
$L__BB500_21:
	div.s64 	%rd493, %rd489, %rd43;
	mul.lo.s64 	%rd431, %rd493, %rd43;
	sub.s64 	%rd494, %rd489, %rd431;
$L__BB500_22:
	mad.lo.s64 	%rd58, %rd494, %rd50, %rd42;
	add.s32 	%r163, %r205, -2;
	mul.wide.u32 	%rd432, %r163, 8;
	add.s64 	%rd433, %rd2, %rd432;
	ld.global.u64 	%rd59, [%rd433];
	or.b64  	%rd434, %rd491, %rd59;
	and.b64  	%rd435, %rd434, -4294967296;
	setp.ne.s64 	%p52, %rd435, 0;
	@%p52 bra 	$L__BB500_24;
	cvt.u32.u64 	%r164, %rd59;
	cvt.u32.u64 	%r165, %rd491;
	div.u32 	%r166, %r165, %r164;
	mul.lo.s32 	%r167, %r166, %r164;
	sub.s32 	%r168, %r165, %r167;
	cvt.u64.u32 	%rd517, %r166;
	cvt.u64.u32 	%rd496, %r168;
	bra.uni 	$L__BB500_25;
$L__BB500_24:
	div.s64 	%rd517, %rd491, %rd59;
	mul.lo.s64 	%rd436, %rd517, %rd59;
	sub.s64 	%rd496, %rd491, %rd436;
$L__BB500_25:
	mul.wide.u32 	%rd437, %r163, 8;
	add.s64 	%rd438, %rd1, %rd437;
	ld.global.u64 	%rd66, [%rd438];
	mad.lo.s64 	%rd521, %rd66, %rd496, %rd51;
	or.b64  	%rd439, %rd493, %rd59;
	and.b64  	%rd440, %rd439, -4294967296;
	setp.ne.s64 	%p53, %rd440, 0;
	@%p53 bra 	$L__BB500_27;
	cvt.u32.u64 	%r170, %rd59;
	cvt.u32.u64 	%r171, %rd493;
	div.u32 	%r172, %r171, %r170;
	mul.lo.s32 	%r173, %r172, %r170;
	sub.s32 	%r174, %r171, %r173;
	cvt.u64.u32 	%rd515, %r172;
	cvt.u64.u32 	%rd498, %r174;
	bra.uni 	$L__BB500_28;
$L__BB500_27:
	div.s64 	%rd515, %rd493, %rd59;
	mul.lo.s64 	%rd441, %rd515, %rd59;
	sub.s64 	%rd498, %rd493, %rd441;
$L__BB500_28:
	mad.lo.s64 	%rd522, %rd498, %rd66, %rd58;
	add.s32 	%r205, %r205, -4;
	add.s32 	%r204, %r204, 4;
	setp.ne.s32 	%p54, %r204, 0;
	@%p54 bra 	$L__BB500_4;
	add.s32 	%r207, %r205, 1;
$L__BB500_30:
	and.b32  	%r18, %r6, 3;
	setp.eq.s32 	%p55, %r18, 0;
	@%p55 bra 	$L__BB500_53;
	setp.eq.s32 	%p56, %r18, 1;
	@%p56 bra 	$L__BB500_45;
	mul.wide.u32 	%rd443, %r207, 8;
	add.s64 	%rd444, %rd2, %rd443;
	ld.global.u64 	%rd81, [%rd444];
	or.b64  	%rd445, %rd517, %rd81;
	and.b64  	%rd446, %rd445, -4294967296;
	setp.ne.s64 	%p57, %rd446, 0;
	@%p57 bra 	$L__BB500_34;
	cvt.u32.u64 	%r175, %rd81;
	cvt.u32.u64 	%r176, %rd517;
	div.u32 	%r177, %r176, %r175;
	mul.lo.s32 	%r178, %r177, %r175;
	sub.s32 	%r179, %r176, %r178;
	cvt.u64.u32 	%rd505, %r177;
	cvt.u64.u32 	%rd506, %r179;
	bra.uni 	$L__BB500_35;
$L__BB500_34:
	div.s64 	%rd505, %rd517, %rd81;
	mul.lo.s64 	%rd447, %rd505, %rd81;
	sub.s64 	%rd506, %rd517, %rd447;
$L__BB500_35:
	add.s64 	%rd449, %rd1, %rd443;
	ld.global.u64 	%rd88, [%rd449];
	mad.lo.s64 	%rd89, %rd88, %rd506, %rd521;
	or.b64  	%rd450, %rd515, %rd81;
	and.b64  	%rd451, %rd450, -4294967296;
	setp.ne.s64 	%p58, %rd451, 0;
	@%p58 bra 	$L__BB500_37;
	cvt.u32.u64 	%r180, %rd81;
	cvt.u32.u64 	%r181, %rd515;
	div.u32 	%r182, %r181, %r180;
	mul.lo.s32 	%r183, %r182, %r180;
	sub.s32 	%r184, %r181, %r183;
	cvt.u64.u32 	%rd507, %r182;
	cvt.u64.u32 	%rd508, %r184;
	bra.uni 	$L__BB500_38;
$L__BB500_37:
	div.s64 	%rd507, %rd515, %rd81;
	mul.lo.s64 	%rd452, %rd507, %rd81;
	sub.s64 	%rd508, %rd515, %rd452;
$L__BB500_38:
	mad.lo.s64 	%rd96, %rd508, %rd88, %rd522;
	add.s32 	%r19, %r207, -1;
	mul.wide.u32 	%rd453, %r19, 8;
	add.s64 	%rd454, %rd2, %rd453;
	ld.global.u64 	%rd97, [%rd454];
	or.b64  	%rd455, %rd505, %rd97;
	and.b64  	%rd456, %rd455, -4294967296;
	setp.ne.s64 	%p59, %rd456, 0;
	@%p59 bra 	$L__BB500_40;
	cvt.u32.u64 	%r185, %rd97;
	cvt.u32.u64 	%r186, %rd505;
	div.u32 	%r187, %r186, %r185;
	mul.lo.s32 	%r188, %r187, %r185;
	sub.s32 	%r189, %r186, %r188;
	cvt.u64.u32 	%rd517, %r187;
	cvt.u64.u32 	%rd510, %r189;
	bra.uni 	$L__BB500_41;
$L__BB500_40:
	div.s64 	%rd517, %rd505, %rd97;
	mul.lo.s64 	%rd457, %rd517, %rd97;
	sub.s64 	%rd510, %rd505, %rd457;
$L__BB500_41:
	add.s64 	%rd459, %rd1, %rd453;
	ld.global.u64 	%rd104, [%rd459];
	mad.lo.s64 	%rd521, %rd104, %rd510, %rd89;
	or.b64  	%rd460, %rd507, %rd97;
	and.b64  	%rd461, %rd460, -4294967296;
	setp.ne.s64 	%p60, %rd461, 0;
	@%p60 bra 	$L__BB500_43;
	cvt.u32.u64 	%r190, %rd97;
	cvt.u32.u64 	%r191, %rd507;
	div.u32 	%r192, %r191, %r190;
	mul.lo.s32 	%r193, %r192, %r190;
	sub.s32 	%r194, %r191, %r193;
	cvt.u64.u32 	%rd515, %r192;
	cvt.u64.u32 	%rd512, %r194;
	bra.uni 	$L__BB500_44;
$L__BB500_43:
	div.s64 	%rd515, %rd507, %rd97;
	mul.lo.s64 	%rd462, %rd515, %rd97;
	sub.s64 	%rd512, %rd507, %rd462;
$L__BB500_44:
	mad.lo.s64 	%rd522, %rd512, %rd104, %rd96;
	add.s32 	%r207, %r207, -2;
$L__BB500_45:
	and.b32  	%r195, %r6, 1;
	setp.eq.b32 	%p61, %r195, 1;
	not.pred 	%p62, %p61;
	@%p62 bra 	$L__BB500_53;
	mul.wide.u32 	%rd463, %r207, 8;
	add.s64 	%rd464, %rd2, %rd463;
	ld.global.u64 	%rd119, [%rd464];
	or.b64  	%rd465, %rd517, %rd119;
	and.b64  	%rd466, %rd465, -4294967296;
	setp.ne.s64 	%p63, %rd466, 0;
	@%p63 bra 	$L__BB500_48;
	cvt.u32.u64 	%r196, %rd119;
	cvt.u32.u64 	%r197, %rd517;
	rem.u32 	%r198, %r197, %r196;
	cvt.u64.u32 	%rd519, %r198;
	bra.uni 	$L__BB500_49;
$L__BB500_48:
	rem.s64 	%rd519, %rd517, %rd119;
$L__BB500_49:
	add.s64 	%rd468, %rd1, %rd463;
	ld.global.u64 	%rd123, [%rd468];
	mad.lo.s64 	%rd521, %rd123, %rd519, %rd521;
	or.b64  	%rd469, %rd515, %rd119;
	and.b64  	%rd470, %rd469, -4294967296;
	setp.ne.s64 	%p64, %rd470, 0;
	@%p64 bra 	$L__BB500_51;
	cvt.u32.u64 	%r199, %rd119;
	cvt.u32.u64 	%r200, %rd515;
	rem.u32 	%r201, %r200, %r199;
	cvt.u64.u32 	%rd520, %r201;
	bra.uni 	$L__BB500_52;
$L__BB500_51:
	rem.s64 	%rd520, %rd515, %rd119;
$L__BB500_52:
	mad.lo.s64 	%rd522, %rd520, %rd123, %rd522;
$L__BB500_53:
	add.s64 	%rd471, %rd563, %rd521;
	ld.global.u8 	%rs4, [%rd471];
	setp.eq.s16 	%p66, %rs4, 0;
	mov.pred 	%p86, 0;
	@%p66 bra 	$L__BB500_55;
	add.s64 	%rd472, %rd563, %rd522;
	ld.global.u8 	%rs5, [%rd472];
	setp.ne.s16 	%p86, %rs5, 0;
$L__BB500_55:
	selp.u16 	%rs6, 1, 0, %p86;
	st.shared.u8 	[%r5], %rs6;
	bra.uni 	$L__BB500_116;
$L__BB500_56:
	cvt.u64.u32 	%rd131, %r4;
	setp.le.u64 	%p18, %rd264, %rd131;
	@%p18 bra 	$L__BB500_116;
	mov.u32 	%r55, %ctaid.y;
	cvt.u64.u32 	%rd269, %r55;
	mad.lo.s64 	%rd554, %rd264, %rd269, %rd131;
	cvt.u32.u64 	%r22, %rd263;
	add.s32 	%r211, %r22, -1;
	setp.lt.s32 	%p19, %r211, 0;
	@%p19 bra 	$L__BB500_115;
	and.b32  	%r24, %r22, 7;
	setp.lt.u32 	%p20, %r211, 7;
	@%p20 bra 	$L__BB500_86;
	add.s32 	%r209, %r22, -4;
	and.b32  	%r56, %r22, -8;
	neg.s32 	%r208, %r56;
$L__BB500_60:
	.pragma "nounroll";
	add.s32 	%r29, %r209, 3;
	mul.wide.u32 	%rd271, %r29, 8;
	add.s64 	%rd272, %rd2, %rd271;
	ld.global.u64 	%rd135, [%rd272];
	or.b64  	%rd273, %rd554, %rd135;
	and.b64  	%rd274, %rd273, -4294967296;
	setp.ne.s64 	%p21, %rd274, 0;
	@%p21 bra 	$L__BB500_62;
	cvt.u32.u64 	%r57, %rd135;
	cvt.u32.u64 	%r58, %rd554;
	div.u32 	%r59, %r58, %r57;
	mul.lo.s32 	%r60, %r59, %r57;
	sub.s32 	%r61, %r58, %r60;
	cvt.u64.u32 	%rd525, %r59;
	cvt.u64.u32 	%rd526, %r61;
	bra.uni 	$L__BB500_63;
$L__BB500_62:
	div.s64 	%rd525, %rd554, %rd135;
	mul.lo.s64 	%rd275, %rd525, %rd135;
	sub.s64 	%rd526, %rd554, %rd275;
$L__BB500_63:
	add.s64 	%rd277, %rd1, %rd271;
	ld.global.u64 	%rd278, [%rd277];
	mul.lo.s64 	%rd142, %rd278, %rd526;
	add.s32 	%r30, %r209, 2;
	mul.wide.u32 	%rd279, %r30, 8;
	add.s64 	%rd280, %rd2, %rd279;
	ld.global.u64 	%rd143, [%rd280];
	or.b64  	%rd281, %rd525, %rd143;
	and.b64  	%rd282, %rd281, -4294967296;
	setp.ne.s64 	%p22, %rd282, 0;
	@%p22 bra 	$L__BB500_65;
	cvt.u32.u64 	%r62, %rd143;
	cvt.u32.u64 	%r63, %rd525;
	div.u32 	%r64, %r63, %r62;
	mul.lo.s32 	%r65, %r64, %r62;
	sub.s32 	%r66, %r63, %r65;
	cvt.u64.u32 	%rd527, %r64;
	cvt.u64.u32 	%rd528, %r66;
	bra.uni 	$L__BB500_66;
$L__BB500_65:
	div.s64 	%rd527, %rd525, %rd143;
	mul.lo.s64 	%rd283, %rd527, %rd143;
	sub.s64 	%rd528, %rd525, %rd283;
$L__BB500_66:
	add.s64 	%rd285, %rd1, %rd279;
	ld.global.u64 	%rd286, [%rd285];
	mad.lo.s64 	%rd150, %rd286, %rd528, %rd142;
	add.s32 	%r31, %r209, 1;
	mul.wide.u32 	%rd287, %r31, 8;
	add.s64 	%rd288, %rd2, %rd287;
	ld.global.u64 	%rd151, [%rd288];
	or.b64  	%rd289, %rd527, %rd151;
	and.b64  	%rd290, %rd289, -4294967296;
	setp.ne.s64 	%p23, %rd290, 0;
	@%p23 bra 	$L__BB500_68;
	cvt.u32.u64 	%r67, %rd151;
	cvt.u32.u64 	%r68, %rd527;
	div.u32 	%r69, %r68, %r67;
	mul.lo.s32 	%r70, %r69, %r67;
	sub.s32 	%r71, %r68, %r70;
	cvt.u64.u32 	%rd529, %r69;
	cvt.u64.u32 	%rd530, %r71;
	bra.uni 	$L__BB500_69;
$L__BB500_68:
	div.s64 	%rd529, %rd527, %rd151;
	mul.lo.s64 	%rd291, %rd529, %rd151;
	sub.s64 	%rd530, %rd527, %rd291;
$L__BB500_69:
	add.s64 	%rd293, %rd1, %rd287;
	ld.global.u64 	%rd294, [%rd293];
	mad.lo.s64 	%rd158, %rd294, %rd530, %rd150;
	add.s32 	%r32, %r209, -4;
	mul.wide.u32 	%rd295, %r209, 8;
	add.s64 	%rd296, %rd2, %rd295;
	ld.global.u64 	%rd159, [%rd296];
	or.b64  	%rd297, %rd529, %rd159;
	and.b64  	%rd298, %rd297, -4294967296;
	setp.ne.s64 	%p24, %rd298, 0;
	@%p24 bra 	$L__BB500_71;
	cvt.u32.u64 	%r72, %rd159;
	cvt.u32.u64 	%r73, %rd529;
	div.u32 	%r74, %r73, %r72;
	mul.lo.s32 	%r75, %r74, %r72;
	sub.s32 	%r76, %r73, %r75;
	cvt.u64.u32 	%rd531, %r74;
	cvt.u64.u32 	%rd532, %r76;
	bra.uni 	$L__BB500_72;
$L__BB500_71:
	div.s64 	%rd531, %rd529, %rd159;
	mul.lo.s64 	%rd299, %rd531, %rd159;
	sub.s64 	%rd532, %rd529, %rd299;
$L__BB500_72:
	add.s64 	%rd301, %rd1, %rd295;
	ld.global.u64 	%rd302, [%rd301];
	mad.lo.s64 	%rd166, %rd302, %rd532, %rd158;
	add.s32 	%r33, %r209, -1;
	mul.wide.u32 	%rd303, %r33, 8;
	add.s64 	%rd304, %rd2, %rd303;
	ld.global.u64 	%rd167, [%rd304];
	or.b64  	%rd305, %rd531, %rd167;
	and.b64  	%rd306, %rd305, -4294967296;
	setp.ne.s64 	%p25, %rd306, 0;
	@%p25 bra 	$L__BB500_74;
	cvt.u32.u64 	%r77, %rd167;
	cvt.u32.u64 	%r78, %rd531;
	div.u32 	%r79, %r78, %r77;
	mul.lo.s32 	%r80, %r79, %r77;
	sub.s32 	%r81, %r78, %r80;
	cvt.u64.u32 	%rd533, %r79;
	cvt.u64.u32 	%rd534, %r81;
	bra.uni 	$L__BB500_75;
$L__BB500_74:
	div.s64 	%rd533, %rd531, %rd167;
	mul.lo.s64 	%rd307, %rd533, %rd167;
	sub.s64 	%rd534, %rd531, %rd307;
$L__BB500_75:
	add.s64 	%rd309, %rd1, %rd303;
	ld.global.u64 	%rd310, [%rd309];
	mad.lo.s64 	%rd174, %rd310, %rd534, %rd166;
	add.s32 	%r34, %r209, -2;
	mul.wide.u32 	%rd311, %r34, 8;
	add.s64 	%rd312, %rd2, %rd311;
	ld.global.u64 	%rd175, [%rd312];
	or.b64  	%rd313, %rd533, %rd175;
	and.b64  	%rd314, %rd313, -4294967296;
	setp.ne.s64 	%p26, %rd314, 0;
	@%p26 bra 	$L__BB500_77;
	cvt.u32.u64 	%r82, %rd175;
	cvt.u32.u64 	%r83, %rd533;
	div.u32 	%r84, %r83, %r82;
	mul.lo.s32 	%r85, %r84, %r82;
	sub.s32 	%r86, %r83, %r85;
	cvt.u64.u32 	%rd535, %r84;
	cvt.u64.u32 	%rd536, %r86;
	bra.uni 	$L__BB500_78;
$L__BB500_77:
	div.s64 	%rd535, %rd533, %rd175;
	mul.lo.s64 	%rd315, %rd535, %rd175;
	sub.s64 	%rd536, %rd533, %rd315;
$L__BB500_78:
	add.s64 	%rd317, %rd1, %rd311;
	ld.global.u64 	%rd318, [%rd317];
	mad.lo.s64 	%rd182, %rd318, %rd536, %rd174;
	add.s32 	%r35, %r209, -3;
	mul.wide.u32 	%rd319, %r35, 8;
	add.s64 	%rd320, %rd2, %rd319;
	ld.global.u64 	%rd183, [%rd320];
	or.b64  	%rd321, %rd535, %rd183;
	and.b64  	%rd322, %rd321, -4294967296;
	setp.ne.s64 	%p27, %rd322, 0;
	@%p27 bra 	$L__BB500_80;
	cvt.u32.u64 	%r87, %rd183;
	cvt.u32.u64 	%r88, %rd535;
	div.u32 	%r89, %r88, %r87;
	mul.lo.s32 	%r90, %r89, %r87;
	sub.s32 	%r91, %r88, %r90;
	cvt.u64.u32 	%rd537, %r89;
	cvt.u64.u32 	%rd538, %r91;
	bra.uni 	$L__BB500_81;
$L__BB500_80:
	div.s64 	%rd537, %rd535, %rd183;
	mul.lo.s64 	%rd323, %rd537, %rd183;
	sub.s64 	%rd538, %rd535, %rd323;
$L__BB500_81:
	add.s64 	%rd325, %rd1, %rd319;
	ld.global.u64 	%rd326, [%rd325];
	mad.lo.s64 	%rd190, %rd326, %rd538, %rd182;
	mul.wide.u32 	%rd327, %r32, 8;
	add.s64 	%rd328, %rd2, %rd327;
	ld.global.u64 	%rd191, [%rd328];
	or.b64  	%rd329, %rd537, %rd191;
	and.b64  	%rd330, %rd329, -4294967296;
	setp.ne.s64 	%p28, %rd330, 0;
	@%p28 bra 	$L__BB500_83;
	cvt.u32.u64 	%r92, %rd191;
	cvt.u32.u64 	%r93, %rd537;
	div.u32 	%r94, %r93, %r92;
	mul.lo.s32 	%r95, %r94, %r92;
	sub.s32 	%r96, %r93, %r95;
	cvt.u64.u32 	%rd554, %r94;
	cvt.u64.u32 	%rd540, %r96;
	bra.uni 	$L__BB500_84;
$L__BB500_83:
	div.s64 	%rd554, %rd537, %rd191;
	mul.lo.s64 	%rd331, %rd554, %rd191;
	sub.s64 	%rd540, %rd537, %rd331;
$L__BB500_84:
	add.s64 	%rd333, %rd1, %rd327;
	ld.global.u64 	%rd334, [%rd333];
	mad.lo.s64 	%rd335, %rd334, %rd540, %rd190;
	add.s64 	%rd563, %rd563, %rd335;
	add.s32 	%r209, %r209, -8;
	add.s32 	%r208, %r208, 8;
	setp.ne.s32 	%p29, %r208, 0;
	@%p29 bra 	$L__BB500_60;
	add.s32 	%r211, %r209, 3;
$L__BB500_86:
	setp.eq.s32 	%p30, %r24, 0;
	@%p30 bra 	$L__BB500_115;
	and.b32  	%r40, %r22, 3;
	setp.lt.u32 	%p31, %r24, 4;
	@%p31 bra 	$L__BB500_101;
	mul.wide.u32 	%rd337, %r211, 8;
	add.s64 	%rd338, %rd2, %rd337;
	ld.global.u64 	%rd202, [%rd338];
	or.b64  	%rd339, %rd554, %rd202;
	and.b64  	%rd340, %rd339, -4294967296;
	setp.ne.s64 	%p32, %rd340, 0;
	@%p32 bra 	$L__BB500_90;
	cvt.u32.u64 	%r97, %rd202;
	cvt.u32.u64 	%r98, %rd554;
	div.u32 	%r99, %r98, %r97;
	mul.lo.s32 	%r100, %r99, %r97;
	sub.s32 	%r101, %r98, %r100;
	cvt.u64.u32 	%rd544, %r99;
	cvt.u64.u32 	%rd545, %r101;
	bra.uni 	$L__BB500_91;
$L__BB500_90:
	div.s64 	%rd544, %rd554, %rd202;
	mul.lo.s64 	%rd341, %rd544, %rd202;
	sub.s64 	%rd545, %rd554, %rd341;
$L__BB500_91:
	add.s64 	%rd343, %rd1, %rd337;
	ld.global.u64 	%rd344, [%rd343];
	mul.lo.s64 	%rd209, %rd344, %rd545;
	add.s32 	%r41, %r211, -1;
	mul.wide.u32 	%rd345, %r41, 8;
	add.s64 	%rd346, %rd2, %rd345;
	ld.global.u64 	%rd210, [%rd346];
	or.b64  	%rd347, %rd544, %rd210;
	and.b64  	%rd348, %rd347, -4294967296;
	setp.ne.s64 	%p33, %rd348, 0;
	@%p33 bra 	$L__BB500_93;
	cvt.u32.u64 	%r102, %rd210;
	cvt.u32.u64 	%r103, %rd544;
	div.u32 	%r104, %r103, %r102;
	mul.lo.s32 	%r105, %r104, %r102;
	sub.s32 	%r106, %r103, %r105;
	cvt.u64.u32 	%rd546, %r104;
	cvt.u64.u32 	%rd547, %r106;
	bra.uni 	$L__BB500_94;
$L__BB500_93:
	div.s64 	%rd546, %rd544, %rd210;
	mul.lo.s64 	%rd349, %rd546, %rd210;
	sub.s64 	%rd547, %rd544, %rd349;
$L__BB500_94:
	add.s64 	%rd351, %rd1, %rd345;
	ld.global.u64 	%rd352, [%rd351];
	mad.lo.s64 	%rd217, %rd352, %rd547, %rd209;
	add.s32 	%r42, %r211, -2;
	mul.wide.u32 	%rd353, %r42, 8;
	add.s64 	%rd354, %rd2, %rd353;
	ld.global.u64 	%rd218, [%rd354];
	or.b64  	%rd355, %rd546, %rd218;
	and.b64  	%rd356, %rd355, -4294967296;
	setp.ne.s64 	%p34, %rd356, 0;
	@%p34 bra 	$L__BB500_96;
	cvt.u32.u64 	%r107, %rd218;
	cvt.u32.u64 	%r108, %rd546;
	div.u32 	%r109, %r108, %r107;
	mul.lo.s32 	%r110, %r109, %r107;
	sub.s32 	%r111, %r108, %r110;
	cvt.u64.u32 	%rd548, %r109;
	cvt.u64.u32 	%rd549, %r111;
	bra.uni 	$L__BB500_97;
$L__BB500_96:
	div.s64 	%rd548, %rd546, %rd218;
	mul.lo.s64 	%rd357, %rd548, %rd218;
	sub.s64 	%rd549, %rd546, %rd357;
$L__BB500_97:
	add.s64 	%rd359, %rd1, %rd353;
	ld.global.u64 	%rd360, [%rd359];
	mad.lo.s64 	%rd225, %rd360, %rd549, %rd217;
	add.s32 	%r43, %r211, -3;
	mul.wide.u32 	%rd361, %r43, 8;
	add.s64 	%rd362, %rd2, %rd361;
	ld.global.u64 	%rd226, [%rd362];
	or.b64  	%rd363, %rd548, %rd226;
	and.b64  	%rd364, %rd363, -4294967296;
	setp.ne.s64 	%p35, %rd364, 0;
	@%p35 bra 	$L__BB500_99;
	cvt.u32.u64 	%r112, %rd226;
	cvt.u32.u64 	%r113, %rd548;
	div.u32 	%r114, %r113, %r112;
	mul.lo.s32 	%r115, %r114, %r112;
	sub.s32 	%r116, %r113, %r115;
	cvt.u64.u32 	%rd554, %r114;
	cvt.u64.u32 	%rd551, %r116;
	bra.uni 	$L__BB500_100;
$L__BB500_99:
	div.s64 	%rd554, %rd548, %rd226;
	mul.lo.s64 	%rd365, %rd554, %rd226;
	sub.s64 	%rd551, %rd548, %rd365;
$L__BB500_100:
	add.s64 	%rd367, %rd1, %rd361;
	ld.global.u64 	%rd368, [%rd367];
	mad.lo.s64 	%rd369, %rd368, %rd551, %rd225;
	add.s64 	%rd563, %rd563, %rd369;
	add.s32 	%r211, %r211, -4;
$L__BB500_101:
	setp.eq.s32 	%p36, %r40, 0;
	@%p36 bra 	$L__BB500_115;
	setp.eq.s32 	%p37, %r40, 1;
	@%p37 bra 	$L__BB500_110;
	mul.wide.u32 	%rd371, %r211, 8;
	add.s64 	%rd372, %rd2, %rd371;
	ld.global.u64 	%rd237, [%rd372];
	or.b64  	%rd373, %rd554, %rd237;
	and.b64  	%rd374, %rd373, -4294967296;
	setp.ne.s64 	%p38, %rd374, 0;
	@%p38 bra 	$L__BB500_105;
	cvt.u32.u64 	%r117, %rd237;
	cvt.u32.u64 	%r118, %rd554;
	div.u32 	%r119, %r118, %r117;
	mul.lo.s32 	%r120, %r119, %r117;
	sub.s32 	%r121, %r118, %r120;
	cvt.u64.u32 	%rd555, %r119;
	cvt.u64.u32 	%rd556, %r121;
	bra.uni 	$L__BB500_106;
$L__BB500_105:
	div.s64 	%rd555, %rd554, %rd237;
	mul.lo.s64 	%rd375, %rd555, %rd237;
	sub.s64 	%rd556, %rd554, %rd375;
$L__BB500_106:
	add.s64 	%rd377, %rd1, %rd371;
	ld.global.u64 	%rd378, [%rd377];
	mul.lo.s64 	%rd244, %rd378, %rd556;
	add.s32 	%r46, %r211, -1;
	mul.wide.u32 	%rd379, %r46, 8;
	add.s64 	%rd380, %rd2, %rd379;
	ld.global.u64 	%rd245, [%rd380];
	or.b64  	%rd381, %rd555, %rd245;
	and.b64  	%rd382, %rd381, -4294967296;
	setp.ne.s64 	%p39, %rd382, 0;
	@%p39 bra 	$L__BB500_108;
	cvt.u32.u64 	%r122, %rd245;
	cvt.u32.u64 	%r123, %rd555;
	div.u32 	%r124, %r123, %r122;
	mul.lo.s32 	%r125, %r124, %r122;
	sub.s32 	%r126, %r123, %r125;
	cvt.u64.u32 	%rd554, %r124;
	cvt.u64.u32 	%rd558, %r126;
	bra.uni 	$L__BB500_109;
$L__BB500_108:
	div.s64 	%rd554, %rd555, %rd245;
	mul.lo.s64 	%rd383, %rd554, %rd245;
	sub.s64 	%rd558, %rd555, %rd383;
$L__BB500_109:
	add.s64 	%rd385, %rd1, %rd379;
	ld.global.u64 	%rd386, [%rd385];
	mad.lo.s64 	%rd387, %rd386, %rd558, %rd244;
	add.s64 	%rd563, %rd563, %rd387;
	add.s32 	%r211, %r211, -2;
$L__BB500_110:
	and.b32  	%r127, %r22, 1;
	setp.eq.b32 	%p40, %r127, 1;
	not.pred 	%p41, %p40;
	@%p41 bra 	$L__BB500_115;
	mul.wide.u32 	%rd388, %r211, 8;
	add.s64 	%rd389, %rd2, %rd388;
	ld.global.u64 	%rd256, [%rd389];
	or.b64  	%rd390, %rd554, %rd256;
	and.b64  	%rd391, %rd390, -4294967296;
	setp.ne.s64 	%p42, %rd391, 0;
	@%p42 bra 	$L__BB500_113;
	cvt.u32.u64 	%r128, %rd256;
	cvt.u32.u64 	%r129, %rd554;
	rem.u32 	%r130, %r129, %r128;
	cvt.u64.u32 	%rd562, %r130;
	bra.uni 	$L__BB500_114;
$L__BB500_113:
	rem.s64 	%rd562, %rd554, %rd256;
$L__BB500_114:
	add.s64 	%rd393, %rd1, %rd388;
	ld.global.u64 	%rd394, [%rd393];
	mad.lo.s64 	%rd563, %rd394, %rd562, %rd563;
$L__BB500_115:
	ld.global.u8 	%rs2, [%rd563];
	setp.ne.s16 	%p43, %rs2, 0;
	selp.u16 	%rs3, 1, 0, %p43;
	st.shared.u8 	[%r5], %rs3;
$L__BB500_116:
	bar.sync 	0;
	setp.lt.u32 	%p67, %r213, 66;
	@%p67 bra 	$L__BB500_122;
$L__BB500_117:
	shr.u32 	%r50, %r213, 1;
	setp.ge.u32 	%p68, %r1, %r50;
	@%p68 bra 	$L__BB500_121;
	ld.shared.u8 	%rs7, [%r5];
	setp.eq.s16 	%p70, %rs7, 0;
	mov.pred 	%p87, 0;
	@%p70 bra 	$L__BB500_120;
	add.s32 	%r202, %r5, %r50;
	ld.shared.u8 	%rs8, [%r202];
	setp.ne.s16 	%p87, %rs8, 0;
$L__BB500_120:
	selp.u16 	%rs9, 1, 0, %p87;
	st.shared.u8 	[%r5], %rs9;
$L__BB500_121:
	bar.sync 	0;
	setp.gt.u32 	%p71, %r213, 131;
	mov.u32 	%r213, %r50;
	@%p71 bra 	$L__BB500_117;
$L__BB500_122:
	setp.gt.u32 	%p72, %r1, 31;
	@%p72 bra 	$L__BB500_137;
	ld.volatile.shared.u8 	%rs10, [%r5];
	setp.eq.s16 	%p74, %rs10, 0;
	mov.pred 	%p88, 0;
	@%p74 bra 	$L__BB500_125;
	ld.volatile.shared.u8 	%rs11, [%r5+32];
	setp.ne.s16 	%p88, %rs11, 0;
$L__BB500_125:
	selp.u16 	%rs12, 1, 0, %p88;
	st.volatile.shared.u8 	[%r5], %rs12;
	ld.volatile.shared.u8 	%rs13, [%r5];
	setp.eq.s16 	%p76, %rs13, 0;
	mov.pred 	%p89, 0;
	@%p76 bra 	$L__BB500_127;
	ld.volatile.shared.u8 	%rs14, [%r5+16];
	setp.ne.s16 	%p89, %rs14, 0;
$L__BB500_127:
	selp.u16 	%rs15, 1, 0, %p89;
	st.volatile.shared.u8 	[%r5], %rs15;
	ld.volatile.shared.u8 	%rs16, [%r5];
	setp.eq.s16 	%p78, %rs16, 0;
	mov.pred 	%p90, 0;
	@%p78 bra 	$L__BB500_129;
	ld.volatile.shared.u8 	%rs17, [%r5+8];
	setp.ne.s16 	%p90, %rs17, 0;
$L__BB500_129:
	selp.u16 	%rs18, 1, 0, %p90;
	st.volatile.shared.u8 	[%r5], %rs18;
	ld.volatile.shared.u8 	%rs19, [%r5];
	setp.eq.s16 	%p80, %rs19, 0;
	mov.pred 	%p91, 0;
	@%p80 bra 	$L__BB500_131;
	ld.volatile.shared.u8 	%rs20, [%r5+4];
	setp.ne.s16 	%p91, %rs20, 0;
$L__BB500_131:
	selp.u16 	%rs21, 1, 0, %p91;
	st.volatile.shared.u8 	[%r5], %rs21;
	ld.volatile.shared.u8 	%rs22, [%r5];
	setp.eq.s16 	%p82, %rs22, 0;
	mov.pred 	%p92, 0;
	@%p82 bra 	$L__BB500_133;
	ld.volatile.shared.u8 	%rs23, [%r5+2];
	setp.ne.s16 	%p92, %rs23, 0;
$L__BB500_133:
	selp.u16 	%rs24, 1, 0, %p92;
	st.volatile.shared.u8 	[%r5], %rs24;
	ld.volatile.shared.u8 	%rs25, [%r5];
	setp.eq.s16 	%p84, %rs25, 0;
	mov.pred 	%p93, 0;
	@%p84 bra 	$L__BB500_135;
	ld.volatile.shared.u8 	%rs26, [%r5+1];
	setp.ne.s16 	%p93, %rs26, 0;
$L__BB500_135:
	selp.u16 	%rs27, 1, 0, %p93;
	st.volatile.shared.u8 	[%r5], %rs27;
	setp.ne.s32 	%p85, %r1, 0;
	@%p85 bra 	$L__BB500_137;
	ld.param.u64 	%rd478, [contiguous_all2_u8_param_0];
	ld.shared.u8 	%rs28, [allsdata_u8];
	cvt.u64.u32 	%rd473, %r2;
	mov.u32 	%r203, %ctaid.y;
	cvt.u64.u32 	%rd474, %r203;
	mad.lo.s64 	%rd475, %rd265, %rd474, %rd473;
	cvta.to.global.u64 	%rd476, %rd478;
	add.s64 	%rd477, %rd476, %rd475;
	st.global.u8 	[%rd477], %rs28;
$L__BB500_137:
	ret;

}
	// .globl	contiguous_all22_u8
.visible .entry contiguous_all22_u8(
	.param .u64 .ptr .align 1 contiguous_all22_u8_param_0,
	.param .u64 .ptr .align 1 contiguous_all22_u8_param_1,
	.param .u64 contiguous_all22_u8_param_2,
	.param .u64 contiguous_all22_u8_param_3
)
{
	.reg .pred 	%p<49>;
	.reg .b16 	%rs<29>;
	.reg .b32 	%r<17>;
	.reg .b64 	%rd<23>;

	ld.param.u64 	%rd5, [contiguous_all22_u8_param_0];
	ld.param.u64 	%rd8, [contiguous_all22_u8_param_1];
	ld.param.u64 	%rd6, [contiguous_all22_u8_param_2];
	ld.param.u64 	%rd7, [contiguous_all22_u8_param_3];
	cvta.to.global.u64 	%rd1, %rd8;
	mov.u32 	%r1, %tid.x;
	mov.u32 	%r2, %ctaid.x;
	mov.u32 	%r16, %ntid.x;
	mul.lo.s32 	%r8, %r2, %r16;
	shl.b32 	%r9, %r8, 1;
	add.s32 	%r4, %r9, %r1;
	mov.u32 	%r10, allsdata_u8;
	add.s32 	%r5, %r10, %r1;
	mov.b16 	%rs1, 1;
	st.shared.u8 	[%r5], %rs1;
	add.s32 	%r11, %r4, %r16;
	cvt.u64.u32 	%rd2, %r11;
	setp.le.u64 	%p17, %rd6, %rd2;
	@%p17 bra 	$L__BB501_4;
	cvt.u64.u32 	%rd12, %r4;
	mov.u32 	%r13, %ctaid.y;
	cvt.u64.u32 	%rd13, %r13;
	mul.lo.s64 	%rd3, %rd6, %rd13;
	add.s64 	%rd14, %rd3, %rd12;
	add.s64 	%rd15, %rd1, %rd14;
	ld.global.u8 	%rs4, [%rd15];
	setp.eq.s16 	%p21, %rs4, 0;
	mov.pred 	%p41, 0;
	@%p21 bra 	$L__BB501_3;
	add.s64 	%rd16, %rd3, %rd2;
	add.s64 	%rd17, %rd1, %rd16;
	ld.global.u8 	%rs5, [%rd17];
	setp.ne.s16 	%p41, %rs5, 0;
$L__BB501_3:
	selp.u16 	%rs6, 1, 0, %p41;
	st.shared.u8 	[%r5], %rs6;
	bra.uni 	$L__BB501_6;
$L__BB501_4:
	cvt.u64.u32 	%rd4, %r4;
	setp.le.u64 	%p18, %rd6, %rd4;
	@%p18 bra 	$L__BB501_6;
	mov.u32 	%r12, %ctaid.y;
	cvt.u64.u32 	%rd9, %r12;
	mad.lo.s64 	%rd10, %rd6, %rd9, %rd4;
	add.s64 	%rd11, %rd1, %rd10;
	ld.global.u8 	%rs2, [%rd11];
	setp.ne.s16 	%p19, %rs2, 0;
	selp.u16 	%rs3, 1, 0, %p19;
	st.shared.u8 	[%r5], %rs3;
$L__BB501_6:
	bar.sync 	0;
	setp.lt.u32 	%p22, %r16, 66;
	@%p22 bra 	$L__BB501_12;
$L__BB501_7:
	shr.u32 	%r7, %r16, 1;
	setp.ge.u32 	%p23, %r1, %r7;
	@%p23 bra 	$L__BB501_11;
	ld.shared.u8 	%rs7, [%r5];
	setp.eq.s16 	%p25, %rs7, 0;
	mov.pred 	%p42, 0;
	@%p25 bra 	$L__BB501_10;
	add.s32 	%r14, %r5, %r7;
	ld.shared.u8 	%rs8, [%r14];
	setp.ne.s16 	%p42, %rs8, 0;
$L__BB501_10:
	selp.u16 	%rs9, 1, 0, %p42;
	st.shared.u8 	[%r5], %rs9;
$L__BB501_11:
	bar.sync 	0;
	setp.gt.u32 	%p26, %r16, 131;
	mov.u32 	%r16, %r7;
	@%p26 bra 	$L__BB501_7;
$L__BB501_12:
	setp.gt.u32 	%p27, %r1, 31;
	@%p27 bra 	$L__BB501_27;
	ld.volatile.shared.u8 	%rs10, [%r5];
	setp.eq.s16 	%p29, %rs10, 0;
	mov.pred 	%p43, 0;
	@%p29 bra 	$L__BB501_15;
	ld.volatile.shared.u8 	%rs11, [%r5+32];
	setp.ne.s16 	%p43, %rs11, 0;
$L__BB501_15:
	selp.u16 	%rs12, 1, 0, %p43;
	st.volatile.shared.u8 	[%r5], %rs12;
	ld.volatile.shared.u8 	%rs13, [%r5];
	setp.eq.s16 	%p31, %rs13, 0;
	mov.pred 	%p44, 0;
	@%p31 bra 	$L__BB501_17;
	ld.volatile.shared.u8 	%rs14, [%r5+16];
	setp.ne.s16 	%p44, %rs14, 0;
$L__BB501_17:
	selp.u16 	%rs15, 1, 0, %p44;
	st.volatile.shared.u8 	[%r5], %rs15;
	ld.volatile.shared.u8 	%rs16, [%r5];
	setp.eq.s16 	%p33, %rs16, 0;
	mov.pred 	%p45, 0;
	@%p33 bra 	$L__BB501_19;
	ld.volatile.shared.u8 	%rs17, [%r5+8];
	setp.ne.s16 	%p45, %rs17, 0;
$L__BB501_19:
	selp.u16 	%rs18, 1, 0, %p45;
	st.volatile.shared.u8 	[%r5], %rs18;
	ld.volatile.shared.u8 	%rs19, [%r5];
	setp.eq.s16 	%p35, %rs19, 0;
	mov.pred 	%p46, 0;
	@%p35 bra 	$L__BB501_21;
	ld.volatile.shared.u8 	%rs20, [%r5+4];
	setp.ne.s16 	%p46, %rs20, 0;
$L__BB501_21:
	selp.u16 	%rs21, 1, 0, %p46;
	st.volatile.shared.u8 	[%r5], %rs21;
	ld.volatile.shared.u8 	%rs22, [%r5];
	setp.eq.s16 	%p37, %rs22, 0;
	mov.pred 	%p47, 0;
	@%p37 bra 	$L__BB501_23;
	ld.volatile.shared.u8 	%rs23, [%r5+2];
	setp.ne.s16 	%p47, %rs23, 0;
$L__BB501_23:
	selp.u16 	%rs24, 1, 0, %p47;
	st.volatile.shared.u8 	[%r5], %rs24;
	ld.volatile.shared.u8 	%rs25, [%r5];
	setp.eq.s16 	%p39, %rs25, 0;
	mov.pred 	%p48, 0;
	@%p39 bra 	$L__BB501_25;
	ld.volatile.shared.u8 	%rs26, [%r5+1];
	setp.ne.s16 	%p48, %rs26, 0;
$L__BB501_25:
	selp.u16 	%rs27, 1, 0, %p48;
	st.volatile.shared.u8 	[%r5], %rs27;
	setp.ne.s32 	%p40, %r1, 0;
	@%p40 bra 	$L__BB501_27;
	ld.shared.u8 	%rs28, [allsdata_u8];
	cvt.u64.u32 	%rd18, %r2;
	mov.u32 	%r15, %ctaid.y;
	cvt.u64.u32 	%rd19, %r15;
	mad.lo.s64 	%rd20, %rd7, %rd19, %rd18;
	cvta.to.global.u64 	%rd21, %rd5;
	add.s64 	%rd22, %rd21, %rd20;
	st.global.u8 	[%rd22], %rs28;
$L__BB501_27:
	ret;

}
	// .globl	contiguous_all3_u8
.visible .entry contiguous_all3_u8(
	.param .u64 .ptr .align 1 contiguous_all3_u8_param_0,
	.param .u64 .ptr .align 1 contiguous_all3_u8_param_1,
	.param .u64 .ptr .align 1 contiguous_all3_u8_param_2,
	.param .u64 .ptr .align 1 contiguous_all3_u8_param_3,
	.param .u64 contiguous_all3_u8_param_4,
	.param .u64 contiguous_all3_u8_param_5,
	.param .u64 contiguous_all3_u8_param_6
)
{
	.reg .pred 	%p<81>;
	.reg .b16 	%rs<50>;
	.reg .b32 	%r<188>;
	.reg .b64 	%rd<306>;

	ld.param.u64 	%rd144, [contiguous_all3_u8_param_0];
	ld.param.u64 	%rd145, [contiguous_all3_u8_param_1];
	ld.param.u64 	%rd148, [contiguous_all3_u8_param_2];
	ld.param.u64 	%rd149, [contiguous_all3_u8_param_3];
	ld.param.u64 	%rd146, [contiguous_all3_u8_param_4];
	ld.param.u64 	%rd147, [contiguous_all3_u8_param_5];
	ld.param.u64 	%rd150, [contiguous_all3_u8_param_6];
	cvta.to.global.u64 	%rd1, %rd149;
	cvta.to.global.u64 	%rd2, %rd148;
	mov.u32 	%r1, %tid.y;
	mov.u32 	%r2, %ntid.x;
	mov.u32 	%r3, %tid.x;
	mad.lo.s32 	%r70, %r1, %r2, %r3;
	mov.u32 	%r71, %ctaid.x;
	mad.lo.s32 	%r72, %r71, %r2, %r3;
	mov.u32 	%r4, %ctaid.y;
	mov.u32 	%r5, %ntid.y;
	mad.lo.s32 	%r73, %r4, %r5, %r1;
	mov.u32 	%r74, allsdata_u8;
	add.s32 	%r7, %r74, %r70;
	mov.b16 	%rs16, 1;
	st.shared.u8 	[%r7], %rs16;
	cvt.u64.u32 	%rd3, %r72;
	setp.le.u64 	%p9, %rd147, %rd3;
	cvt.u64.u32 	%rd152, %r73;
	setp.le.u64 	%p10, %rd150, %rd152;
	or.pred  	%p11, %p9, %p10;
	@%p11 bra 	$L__BB502_95;
	cvt.u32.u64 	%r75, %rd3;
	cvt.u32.u64 	%r76, %rd147;
	mad.lo.s32 	%r179, %r73, %r76, %r75;
	cvt.u32.u64 	%r9, %rd146;
	add.s32 	%r178, %r9, -1;
	setp.lt.s32 	%p12, %r178, 0;
	mov.b64 	%rd305, 0;
	@%p12 bra 	$L__BB502_59;
	setp.lt.u32 	%p13, %r178, 7;
	mov.b64 	%rd305, 0;
	@%p13 bra 	$L__BB502_30;
	add.s32 	%r174, %r9, -4;
	and.b32  	%r77, %r9, -8;
	neg.s32 	%r173, %r77;
	mov.b64 	%rd305, 0;
$L__BB502_4:
	.pragma "nounroll";
	add.s32 	%r16, %r174, 3;
	cvt.u64.u32 	%rd5, %r179;
	mul.wide.u32 	%rd157, %r16, 8;
	add.s64 	%rd158, %rd2, %rd157;
	ld.global.u64 	%rd6, [%rd158];
	and.b64  	%rd159, %rd6, -4294967296;
	setp.ne.s64 	%p14, %rd159, 0;
	@%p14 bra 	$L__BB502_6;
	cvt.u32.u64 	%r78, %rd6;
	cvt.u32.u64 	%r79, %rd5;
	div.u32 	%r80, %r79, %r78;
	mul.lo.s32 	%r81, %r80, %r78;
	sub.s32 	%r82, %r79, %r81;
	cvt.u64.u32 	%rd270, %r80;
	cvt.u64.u32 	%rd271, %r82;
	bra.uni 	$L__BB502_7;
$L__BB502_6:
	div.s64 	%rd270, %rd5, %rd6;
	mul.lo.s64 	%rd160, %rd270, %rd6;
	sub.s64 	%rd271, %rd5, %rd160;
$L__BB502_7:
	mul.wide.u32 	%rd161, %r16, 8;
	add.s64 	%rd162, %rd1, %rd161;
	ld.global.u64 	%rd163, [%rd162];
	mad.lo.s64 	%rd13, %rd163, %rd271, %rd305;
	add.s32 	%r17, %r174, 2;
	and.b64  	%rd14, %rd270, 4294967295;
	mul.wide.u32 	%rd164, %r17, 8;
	add.s64 	%rd165, %rd2, %rd164;
	ld.global.u64 	%rd15, [%rd165];
	and.b64  	%rd166, %rd15, -4294967296;
	setp.ne.s64 	%p15, %rd166, 0;
	@%p15 bra 	$L__BB502_9;
	cvt.u32.u64 	%r83, %rd15;
	cvt.u32.u64 	%r84, %rd14;
	div.u32 	%r85, %r84, %r83;
	mul.lo.s32 	%r86, %r85, %r83;
	sub.s32 	%r87, %r84, %r86;
	cvt.u64.u32 	%rd272, %r85;
	cvt.u64.u32 	%rd273, %r87;
	bra.uni 	$L__BB502_10;
$L__BB502_9:
	div.s64 	%rd272, %rd14, %rd15;
	mul.lo.s64 	%rd167, %rd272, %rd15;
	sub.s64 	%rd273, %rd14, %rd167;
$L__BB502_10:
	mul.wide.u32 	%rd168, %r17, 8;
	add.s64 	%rd169, %rd1, %rd168;
	ld.global.u64 	%rd170, [%rd169];
	mad.lo.s64 	%rd22, %rd170, %rd273, %rd13;
	add.s32 	%r18, %r174, 1;
	and.b64  	%rd23, %rd272, 4294967295;
	mul.wide.u32 	%rd171, %r18, 8;
	add.s64 	%rd172, %rd2, %rd171;
	ld.global.u64 	%rd24, [%rd172];
	and.b64  	%rd173, %rd24, -4294967296;
	setp.ne.s64 	%p16, %rd173, 0;
	@%p16 bra 	$L__BB502_12;
	cvt.u32.u64 	%r88, %rd24;
	cvt.u32.u64 	%r89, %rd23;
	div.u32 	%r90, %r89, %r88;
	mul.lo.s32 	%r91, %r90, %r88;
	sub.s32 	%r92, %r89, %r91;
	cvt.u64.u32 	%rd274, %r90;
	cvt.u64.u32 	%rd275, %r92;
	bra.uni 	$L__BB502_13;
$L__BB502_12:
	div.s64 	%rd274, %rd23, %rd24;
	mul.lo.s64 	%rd174, %rd274, %rd24;
	sub.s64 	%rd275, %rd23, %rd174;
$L__BB502_13:
	mul.wide.u32 	%rd175, %r18, 8;
	add.s64 	%rd176, %rd1, %rd175;
	ld.global.u64 	%rd177, [%rd176];
	mad.lo.s64 	%rd31, %rd177, %rd275, %rd22;
	and.b64  	%rd32, %rd274, 4294967295;
	mul.wide.u32 	%rd178, %r174, 8;
	add.s64 	%rd179, %rd2, %rd178;
	ld.global.u64 	%rd33, [%rd179];
	and.b64  	%rd180, %rd33, -4294967296;
	setp.ne.s64 	%p17, %rd180, 0;
	@%p17 bra 	$L__BB502_15;
	cvt.u32.u64 	%r93, %rd33;
	cvt.u32.u64 	%r94, %rd32;
	div.u32 	%r95, %r94, %r93;
	mul.lo.s32 	%r96, %r95, %r93;
	sub.s32 	%r97, %r94, %r96;
	cvt.u64.u32 	%rd276, %r95;
	cvt.u64.u32 	%rd277, %r97;
	bra.uni 	$L__BB502_16;
$L__BB502_15:
	div.s64 	%rd276, %rd32, %rd33;
	mul.lo.s64 	%rd181, %rd276, %rd33;
	sub.s64 	%rd277, %rd32, %rd181;
$L__BB502_16:
	mul.wide.u32 	%rd182, %r174, 8;
	add.s64 	%rd183, %rd1, %rd182;
	ld.global.u64 	%rd184, [%rd183];
	mad.lo.s64 	%rd40, %rd184, %rd277, %rd31;
	add.s32 	%r19, %r174, -1;
	and.b64  	%rd41, %rd276, 4294967295;
	mul.wide.u32 	%rd185, %r19, 8;
	add.s64 	%rd186, %rd2, %rd185;
	ld.global.u64 	%rd42, [%rd186];
	and.b64  	%rd187, %rd42, -4294967296;
	setp.ne.s64 	%p18, %rd187, 0;
	@%p18 bra 	$L__BB502_18;
	cvt.u32.u64 	%r98, %rd42;
	cvt.u32.u64 	%r99, %rd41;
	div.u32 	%r100, %r99, %r98;
	mul.lo.s32 	%r101, %r100, %r98;
	sub.s32 	%r102, %r99, %r101;
	cvt.u64.u32 	%rd278, %r100;
	cvt.u64.u32 	%rd279, %r102;
	bra.uni 	$L__BB502_19;
$L__BB502_18:
	div.s64 	%rd278, %rd41, %rd42;
	mul.lo.s64 	%rd188, %rd278, %rd42;
	sub.s64 	%rd279, %rd41, %rd188;
$L__BB502_19:
	mul.wide.u32 	%rd189, %r19, 8;
	add.s64 	%rd190, %rd1, %rd189;
	ld.global.u64 	%rd191, [%rd190];
	mad.lo.s64 	%rd49, %rd191, %rd279, %rd40;
	add.s32 	%r20, %r174, -2;
	and.b64  	%rd50, %rd278, 4294967295;
	mul.wide.u32 	%rd192, %r20, 8;
	add.s64 	%rd193, %rd2, %rd192;
	ld.global.u64 	%rd51, [%rd193];
	and.b64  	%rd194, %rd51, -4294967296;
	setp.ne.s64 	%p19, %rd194, 0;
	@%p19 bra 	$L__BB502_21;
	cvt.u32.u64 	%r103, %rd51;
	cvt.u32.u64 	%r104, %rd50;
	div.u32 	%r105, %r104, %r103;
	mul.lo.s32 	%r106, %r105, %r103;
	sub.s32 	%r107, %r104, %r106;
	cvt.u64.u32 	%rd280, %r105;
	cvt.u64.u32 	%rd281, %r107;
	bra.uni 	$L__BB502_22;
$L__BB502_21:
	div.s64 	%rd280, %rd50, %rd51;
	mul.lo.s64 	%rd195, %rd280, %rd51;
	sub.s64 	%rd281, %rd50, %rd195;
$L__BB502_22:
	mul.wide.u32 	%rd196, %r20, 8;
	add.s64 	%rd197, %rd1, %rd196;
	ld.global.u64 	%rd198, [%rd197];
	mad.lo.s64 	%rd58, %rd198, %rd281, %rd49;
	add.s32 	%r21, %r174, -3;
	and.b64  	%rd59, %rd280, 4294967295;
	mul.wide.u32 	%rd199, %r21, 8;
	add.s64 	%rd200, %rd2, %rd199;
	ld.global.u64 	%rd60, [%rd200];
	and.b64  	%rd201, %rd60, -4294967296;
	setp.ne.s64 	%p20, %rd201, 0;
	@%p20 bra 	$L__BB502_24;
	cvt.u32.u64 	%r108, %rd60;
	cvt.u32.u64 	%r109, %rd59;
	div.u32 	%r110, %r109, %r108;
	mul.lo.s32 	%r111, %r110, %r108;
	sub.s32 	%r112, %r109, %r111;
	cvt.u64.u32 	%rd282, %r110;
	cvt.u64.u32 	%rd283, %r112;
	bra.uni 	$L__BB502_25;
$L__BB502_24:
	div.s64 	%rd282, %rd59, %rd60;
	mul.lo.s64 	%rd202, %rd282, %rd60;
	sub.s64 	%rd283, %rd59, %rd202;
$L__BB502_25:
	mul.wide.u32 	%rd203, %r21, 8;
	add.s64 	%rd204, %rd1, %rd203;
	ld.global.u64 	%rd205, [%rd204];
	mad.lo.s64 	%rd67, %rd205, %rd283, %rd58;
	and.b64  	%rd68, %rd282, 4294967295;
	add.s32 	%r113, %r174, -4;
	mul.wide.u32 	%rd206, %r113, 8;
	add.s64 	%rd207, %rd2, %rd206;
	ld.global.u64 	%rd69, [%rd207];
	and.b64  	%rd208, %rd69, -4294967296;
	setp.ne.s64 	%p21, %rd208, 0;
	@%p21 bra 	$L__BB502_27;
	cvt.u32.u64 	%r114, %rd69;
	cvt.u32.u64 	%r115, %rd68;
	div.u32 	%r116, %r115, %r114;
	mul.lo.s32 	%r117, %r116, %r114;
	sub.s32 	%r118, %r115, %r117;
	cvt.u64.u32 	%rd284, %r116;
	cvt.u64.u32 	%rd285, %r118;
	bra.uni 	$L__BB502_28;
$L__BB502_27:
	div.s64 	%rd284, %rd68, %rd69;
	mul.lo.s64 	%rd209, %rd284, %rd69;
	sub.s64 	%rd285, %rd68, %rd209;
$L__BB502_28:
	mul.wide.u32 	%rd210, %r113, 8;
	add.s64 	%rd211, %rd1, %rd210;
	ld.global.u64 	%rd212, [%rd211];
	mad.lo.s64 	%rd305, %rd212, %rd285, %rd67;
	cvt.u32.u64 	%r179, %rd284;
	add.s32 	%r174, %r174, -8;
	add.s32 	%r173, %r173, 8;
	setp.ne.s32 	%p22, %r173, 0;
	@%p22 bra 	$L__BB502_4;
	add.s32 	%r178, %r174, 3;
$L__BB502_30:
	and.b32  	%r28, %r9, 7;
	setp.eq.s32 	%p23, %r28, 0;
	@%p23 bra 	$L__BB502_59;
	and.b32  	%r29, %r9, 3;
	setp.lt.u32 	%p24, %r28, 4;
	@%p24 bra 	$L__BB502_45;
	cvt.u64.u32 	%rd79, %r179;
	mul.wide.u32 	%rd214, %r178, 8;
	add.s64 	%rd215, %rd2, %rd214;
	ld.global.u64 	%rd80, [%rd215];
	and.b64  	%rd216, %rd80, -4294967296;
	setp.ne.s64 	%p25, %rd216, 0;
	@%p25 bra 	$L__BB502_34;
	cvt.u32.u64 	%r120, %rd80;
	cvt.u32.u64 	%r121, %rd79;
	div.u32 	%r122, %r121, %r120;
	mul.lo.s32 	%r123, %r122, %r120;
	sub.s32 	%r124, %r121, %r123;
	cvt.u64.u32 	%rd288, %r122;
	cvt.u64.u32 	%rd289, %r124;
	bra.uni 	$L__BB502_35;
$L__BB502_34:
	div.s64 	%rd288, %rd79, %rd80;
	mul.lo.s64 	%rd217, %rd288, %rd80;
	sub.s64 	%rd289, %rd79, %rd217;
$L__BB502_35:
	mul.wide.u32 	%rd218, %r178, 8;
	add.s64 	%rd219, %rd1, %rd218;
	ld.global.u64 	%rd220, [%rd219];
	mad.lo.s64 	%rd87, %rd220, %rd289, %rd305;
	add.s32 	%r30, %r178, -1;
	and.b64  	%rd88, %rd288, 4294967295;
	mul.wide.u32 	%rd221, %r30, 8;
	add.s64 	%rd222, %rd2, %rd221;
	ld.global.u64 	%rd89, [%rd222];
	and.b64  	%rd223, %rd89, -4294967296;
	setp.ne.s64 	%p26, %rd223, 0;
	@%p26 bra 	$L__BB502_37;
	cvt.u32.u64 	%r125, %rd89;
	cvt.u32.u64 	%r126, %rd88;
	div.u32 	%r127, %r126, %r125;
	mul.lo.s32 	%r128, %r127, %r125;
	sub.s32 	%r129, %r126, %r128;
	cvt.u64.u32 	%rd290, %r127;
	cvt.u64.u32 	%rd291, %r129;
	bra.uni 	$L__BB502_38;
$L__BB502_37:
	div.s64 	%rd290, %rd88, %rd89;
	mul.lo.s64 	%rd224, %rd290, %rd89;
	sub.s64 	%rd291, %rd88, %rd224;
$L__BB502_38:
	mul.wide.u32 	%rd225, %r30, 8;
	add.s64 	%rd226, %rd1, %rd225;
	ld.global.u64 	%rd227, [%rd226];
	mad.lo.s64 	%rd96, %rd227, %rd291, %rd87;
	add.s32 	%r31, %r178, -2;
	and.b64  	%rd97, %rd290, 4294967295;
	mul.wide.u32 	%rd228, %r31, 8;
	add.s64 	%rd229, %rd2, %rd228;
	ld.global.u64 	%rd98, [%rd229];
	and.b64  	%rd230, %rd98, -4294967296;
	setp.ne.s64 	%p27, %rd230, 0;
	@%p27 bra 	$L__BB502_40;
	cvt.u32.u64 	%r130, %rd98;
	cvt.u32.u64 	%r131, %rd97;
	div.u32 	%r132, %r131, %r130;
	mul.lo.s32 	%r133, %r132, %r130;
	sub.s32 	%r134, %r131, %r133;
	cvt.u64.u32 	%rd292, %r132;
	cvt.u64.u32 	%rd293, %r134;
	bra.uni 	$L__BB502_41;
$L__BB502_40:
	div.s64 	%rd292, %rd97, %rd98;
	mul.lo.s64 	%rd231, %rd292, %rd98;
	sub.s64 	%rd293, %rd97, %rd231;
$L__BB502_41:
	mul.wide.u32 	%rd232, %r31, 8;
	add.s64 	%rd233, %rd1, %rd232;
	ld.global.u64 	%rd234, [%rd233];
	mad.lo.s64 	%rd105, %rd234, %rd293, %rd96;
	add.s32 	%r32, %r178, -3;
	and.b64  	%rd106, %rd292, 4294967295;
	mul.wide.u32 	%rd235, %r32, 8;
	add.s64 	%rd236, %rd2, %rd235;
	ld.global.u64 	%rd107, [%rd236];
	and.b64  	%rd237, %rd107, -4294967296;
	setp.ne.s64 	%p28, %rd237, 0;
	@%p28 bra 	$L__BB502_43;
	cvt.u32.u64 	%r135, %rd107;
	cvt.u32.u64 	%r136, %rd106;
	div.u32 	%r137, %r136, %r135;
	mul.lo.s32 	%r138, %r137, %r135;
	sub.s32 	%r139, %r136, %r138;
	cvt.u64.u32 	%rd294, %r137;
	cvt.u64.u32 	%rd295, %r139;
	bra.uni 	$L__BB502_44;
$L__BB502_43:
	div.s64 	%rd294, %rd106, %rd107;
	mul.lo.s64 	%rd238, %rd294, %rd107;
	sub.s64 	%rd295, %rd106, %rd238;
$L__BB502_44:
	mul.wide.u32 	%rd239, %r32, 8;
	add.s64 	%rd240, %rd1, %rd239;
	ld.global.u64 	%rd241, [%rd240];
	mad.lo.s64 	%rd305, %rd241, %rd295, %rd105;
	cvt.u32.u64 	%r179, %rd294;
	add.s32 	%r178, %r178, -4;
$L__BB502_45:
	setp.eq.s32 	%p29, %r29, 0;
	@%p29 bra 	$L__BB502_59;
	setp.eq.s32 	%p30, %r29, 1;
	@%p30 bra 	$L__BB502_54;
	cvt.u64.u32 	%rd117, %r179;
	mul.wide.u32 	%rd243, %r178, 8;
	add.s64 	%rd244, %rd2, %rd243;
	ld.global.u64 	%rd118, [%rd244];
	and.b64  	%rd245, %rd118, -4294967296;
	setp.ne.s64 	%p31, %rd245, 0;
	@%p31 bra 	$L__BB502_49;
	cvt.u32.u64 	%r140, %rd118;
	cvt.u32.u64 	%r141, %rd117;
	div.u32 	%r142, %r141, %r140;
	mul.lo.s32 	%r143, %r142, %r140;
	sub.s32 	%r144, %r141, %r143;
	cvt.u64.u32 	%rd298, %r142;
	cvt.u64.u32 	%rd299, %r144;
	bra.uni 	$L__BB502_50;
$L__BB502_49:
	div.s64 	%rd298, %rd117, %rd118;
	mul.lo.s64 	%rd246, %rd298, %rd118;
	sub.s64 	%rd299, %rd117, %rd246;
$L__BB502_50:
	add.s64 	%rd248, %rd1, %rd243;
	ld.global.u64 	%rd249, [%rd248];
	mad.lo.s64 	%rd125, %rd249, %rd299, %rd305;
	add.s32 	%r37, %r178, -1;
	and.b64  	%rd126, %rd298, 4294967295;
	mul.wide.u32 	%rd250, %r37, 8;
	add.s64 	%rd251, %rd2, %rd250;
	ld.global.u64 	%rd127, [%rd251];
	and.b64  	%rd252, %rd127, -4294967296;
	setp.ne.s64 	%p32, %rd252, 0;
	@%p32 bra 	$L__BB502_52;
	cvt.u32.u64 	%r145, %rd127;
	cvt.u32.u64 	%r146, %rd126;
	div.u32 	%r147, %r146, %r145;
	mul.lo.s32 	%r148, %r147, %r145;
	sub.s32 	%r149, %r146, %r148;
	cvt.u64.u32 	%rd300, %r147;
	cvt.u64.u32 	%rd301, %r149;
	bra.uni 	$L__BB502_53;
$L__BB502_52:
	div.s64 	%rd300, %rd126, %rd127;
	mul.lo.s64 	%rd253, %rd300, %rd127;
	sub.s64 	%rd301, %rd126, %rd253;
$L__BB502_53:
	add.s64 	%rd255, %rd1, %rd250;
	ld.global.u64 	%rd256, [%rd255];
	mad.lo.s64 	%rd305, %rd256, %rd301, %rd125;
	cvt.u32.u64 	%r179, %rd300;
	add.s32 	%r178, %r178, -2;
$L__BB502_54:
	and.b32  	%r150, %r9, 1;
	setp.eq.b32 	%p33, %r150, 1;
	not.pred 	%p34, %p33;
	@%p34 bra 	$L__BB502_59;
	cvt.u64.u32 	%rd137, %r179;
	mul.wide.u32 	%rd257, %r178, 8;
	add.s64 	%rd258, %rd2, %rd257;
	ld.global.u64 	%rd138, [%rd258];
	and.b64  	%rd259, %rd138, -4294967296;
	setp.ne.s64 	%p35, %rd259, 0;
	@%p35 bra 	$L__BB502_57;
	cvt.u32.u64 	%r151, %rd138;
	cvt.u32.u64 	%r152, %rd137;
	rem.u32 	%r153, %r152, %r151;
	cvt.u64.u32 	%rd304, %r153;
	bra.uni 	$L__BB502_58;
$L__BB502_57:
	rem.s64 	%rd304, %rd137, %rd138;
$L__BB502_58:
	add.s64 	%rd261, %rd1, %rd257;
	ld.global.u64 	%rd262, [%rd261];
	mad.lo.s64 	%rd305, %rd262, %rd304, %rd305;
$L__BB502_59:
	cvta.to.global.u64 	%rd263, %rd145;
	add.s64 	%rd264, %rd263, %rd305;
	ld.global.u8 	%rs17, [%rd264];
	setp.ne.s16 	%p36, %rs17, 0;
	selp.u16 	%rs18, 1, 0, %p36;
	st.shared.u8 	[%r7], %rs18;
	bar.sync 	0;
	setp.ne.s32 	%p37, %r1, 0;
	@%p37 bra 	$L__BB502_95;
	setp.gt.u32 	%p38, %r5, 1;
	@%p38 bra 	$L__BB502_62;
	mov.u32 	%r154, allsdata_u8;
	add.s32 	%r155, %r154, %r3;
	ld.shared.u8 	%rs48, [%r155];
	bra.uni 	$L__BB502_94;
$L__BB502_62:
	mov.u32 	%r157, allsdata_u8;
	add.s32 	%r42, %r157, %r3;
	ld.shared.u8 	%rs48, [%r42];
	add.s32 	%r43, %r5, -1;
	add.s32 	%r158, %r5, -2;
	and.b32  	%r44, %r43, 7;
	setp.lt.u32 	%p39, %r158, 7;
	mov.b32 	%r186, 1;
	@%p39 bra 	$L__BB502_75;
	and.b32  	%r160, %r43, -8;
	neg.s32 	%r184, %r160;
	shl.b32 	%r46, %r2, 3;
	shl.b32 	%r47, %r2, 1;
	mul.lo.s32 	%r48, %r2, 3;
	shl.b32 	%r49, %r2, 2;
	mul.lo.s32 	%r50, %r2, 5;
	mul.lo.s32 	%r51, %r2, 6;
	mul.lo.s32 	%r52, %r2, 7;
	mov.b32 	%r183, 0;
	mov.u32 	%r182, %r42;
$L__BB502_64:
	.pragma "nounroll";
	and.b16  	%rs20, %rs48, 255;
	setp.eq.s16 	%p41, %rs20, 0;
	mov.pred 	%p77, 0;
	@%p41 bra 	$L__BB502_73;
	add.s32 	%r161, %r182, %r2;
	ld.shared.u8 	%rs21, [%r161];
	setp.eq.s16 	%p43, %rs21, 0;
	@%p43 bra 	$L__BB502_73;
	add.s32 	%r162, %r182, %r47;
	ld.shared.u8 	%rs22, [%r162];
	setp.eq.s16 	%p45, %rs22, 0;
	@%p45 bra 	$L__BB502_73;
	add.s32 	%r163, %r182, %r48;
	ld.shared.u8 	%rs23, [%r163];
	setp.eq.s16 	%p47, %rs23, 0;
	@%p47 bra 	$L__BB502_73;
	add.s32 	%r164, %r182, %r49;
	ld.shared.u8 	%rs24, [%r164];
	setp.eq.s16 	%p49, %rs24, 0;
	@%p49 bra 	$L__BB502_73;
	add.s32 	%r165, %r182, %r50;
	ld.shared.u8 	%rs25, [%r165];
	setp.eq.s16 	%p51, %rs25, 0;
	@%p51 bra 	$L__BB502_73;
	add.s32 	%r166, %r182, %r51;
	ld.shared.u8 	%rs26, [%r166];
	setp.eq.s16 	%p53, %rs26, 0;
	@%p53 bra 	$L__BB502_73;
	add.s32 	%r167, %r182, %r52;
	ld.shared.u8 	%rs27, [%r167];
	setp.eq.s16 	%p55, %rs27, 0;
	@%p55 bra 	$L__BB502_73;
	add.s32 	%r168, %r182, %r46;
	ld.shared.u8 	%rs28, [%r168];
	setp.ne.s16 	%p77, %rs28, 0;
$L__BB502_73:
	selp.u16 	%rs48, 1, 0, %p77;
	add.s32 	%r184, %r184, 8;
	add.s32 	%r183, %r183, 8;
	add.s32 	%r182, %r182, %r46;
	setp.ne.s32 	%p56, %r184, 0;
	@%p56 bra 	$L__BB502_64;
	add.s32 	%r186, %r183, 1;
$L__BB502_75:
	setp.eq.s32 	%p57, %r44, 0;
	@%p57 bra 	$L__BB502_93;
	and.b32  	%r61, %r43, 3;
	setp.lt.u32 	%p58, %r44, 4;
	@%p58 bra 	$L__BB502_83;
	and.b16  	%rs30, %rs48, 255;
	setp.eq.s16 	%p60, %rs30, 0;
	mov.pred 	%p78, 0;
	@%p60 bra 	$L__BB502_82;
	mad.lo.s32 	%r62, %r186, %r2, %r42;
	ld.shared.u8 	%rs31, [%r62];
	setp.eq.s16 	%p62, %rs31, 0;
	@%p62 bra 	$L__BB502_82;
	add.s32 	%r63, %r62, %r2;
	ld.shared.u8 	%rs32, [%r63];
	setp.eq.s16 	%p64, %rs32, 0;
	@%p64 bra 	$L__BB502_82;
	add.s32 	%r64, %r63, %r2;
	ld.shared.u8 	%rs33, [%r64];
	setp.eq.s16 	%p66, %rs33, 0;
	@%p66 bra 	$L__BB502_82;
	add.s32 	%r169, %r64, %r2;
	ld.shared.u8 	%rs34, [%r169];
	setp.ne.s16 	%p78, %rs34, 0;
$L__BB502_82:
	add.s32 	%r186, %r186, 4;
	selp.u16 	%rs48, 1, 0, %p78;
$L__BB502_83:
	setp.eq.s32 	%p67, %r61, 0;
	@%p67 bra 	$L__BB502_93;
	setp.eq.s32 	%p68, %r61, 1;
	@%p68 bra 	$L__BB502_89;
	and.b16  	%rs36, %rs48, 255;
	setp.eq.s16 	%p70, %rs36, 0;
	mov.pred 	%p79, 0;
	@%p70 bra 	$L__BB502_88;
	mad.lo.s32 	%r67, %r186, %r2, %r42;
	ld.shared.u8 	%rs37, [%r67];
	setp.eq.s16 	%p72, %rs37, 0;
	@%p72 bra 	$L__BB502_88;
	add.s32 	%r170, %r67, %r2;
	ld.shared.u8 	%rs38, [%r170];
	setp.ne.s16 	%p79, %rs38, 0;
$L__BB502_88:
	add.s32 	%r186, %r186, 2;
	selp.u16 	%rs48, 1, 0, %p79;
$L__BB502_89:
	and.b32  	%r171, %r43, 1;
	setp.eq.b32 	%p73, %r171, 1;
	not.pred 	%p74, %p73;
	@%p74 bra 	$L__BB502_93;
	and.b16  	%rs39, %rs48, 255;
	setp.eq.s16 	%p76, %rs39, 0;
	mov.pred 	%p80, 0;
	@%p76 bra 	$L__BB502_92;
	mad.lo.s32 	%r172, %r186, %r2, %r42;
	ld.shared.u8 	%rs40, [%r172];
	setp.ne.s16 	%p80, %rs40, 0;
$L__BB502_92:
	selp.u16 	%rs48, 1, 0, %p80;
$L__BB502_93:
	st.shared.u8 	[%r42], %rs48;
$L__BB502_94:
	cvt.u64.u32 	%rd265, %r4;
	mad.lo.s64 	%rd266, %rd147, %rd265, %rd3;
	cvta.to.global.u64 	%rd267, %rd144;
	add.s64 	%rd268, %rd267, %rd266;
	st.global.u8 	[%rd268], %rs48;
$L__BB502_95:
	ret;

}
	// .globl	contiguous_all33_u8
.visible .entry contiguous_all33_u8(
	.param .u64 .ptr .align 1 contiguous_all33_u8_param_0,
	.param .u64 .ptr .align 1 contiguous_all33_u8_param_1,
	.param .u64 contiguous_all33_u8_param_2,
	.param .u64 contiguous_all33_u8_param_3,
	.param .u64 contiguous_all33_u8_param_4
)
{
	.reg .pred 	%p<57>;
	.reg .b16 	%rs<50>;
	.reg .b32 	%r<69>;
	.reg .b64 	%rd<15>;

	ld.param.u64 	%rd2, [contiguous_all33_u8_param_0];
	ld.param.u64 	%rd3, [contiguous_all33_u8_param_1];
	ld.param.u64 	%rd4, [contiguous_all33_u8_param_3];
	ld.param.u64 	%rd5, [contiguous_all33_u8_param_4];
	mov.u32 	%r1, %tid.y;
	mov.u32 	%r2, %ntid.x;
	mov.u32 	%r3, %tid.x;
	mad.lo.s32 	%r36, %r1, %r2, %r3;
	mov.u32 	%r37, %ctaid.x;
	mad.lo.s32 	%r38, %r37, %r2, %r3;
	mov.u32 	%r4, %ctaid.y;
	mov.u32 	%r5, %ntid.y;
	mad.lo.s32 	%r39, %r4, %r5, %r1;
	mov.u32 	%r40, allsdata_u8;
	add.s32 	%r7, %r40, %r36;
	mov.b16 	%rs16, 1;
	st.shared.u8 	[%r7], %rs16;
	cvt.u64.u32 	%rd1, %r38;
	setp.le.u64 	%p9, %rd4, %rd1;
	cvt.u64.u32 	%rd7, %r39;
	setp.le.u64 	%p10, %rd5, %rd7;
	or.pred  	%p11, %p9, %p10;
	@%p11 bra 	$L__BB503_37;
	cvt.u32.u64 	%r41, %rd1;
	cvta.to.global.u64 	%rd8, %rd3;
	cvt.u32.u64 	%r42, %rd4;
	mad.lo.s32 	%r43, %r39, %r42, %r41;
	cvt.u64.u32 	%rd9, %r43;
	add.s64 	%rd10, %rd8, %rd9;
	ld.global.u8 	%rs17, [%rd10];
	setp.ne.s16 	%p12, %rs17, 0;
	selp.u16 	%rs18, 1, 0, %p12;
	st.shared.u8 	[%r7], %rs18;
	bar.sync 	0;
	setp.ne.s32 	%p13, %r1, 0;
	@%p13 bra 	$L__BB503_37;
	setp.gt.u32 	%p14, %r5, 1;
	@%p14 bra 	$L__BB503_4;
	add.s32 	%r45, %r40, %r3;
	ld.shared.u8 	%rs48, [%r45];
	bra.uni 	$L__BB503_36;
$L__BB503_4:
	add.s32 	%r8, %r40, %r3;
	ld.shared.u8 	%rs48, [%r8];
	add.s32 	%r9, %r5, -1;
	add.s32 	%r48, %r5, -2;
	and.b32  	%r10, %r9, 7;
	setp.lt.u32 	%p15, %r48, 7;
	mov.b32 	%r67, 1;
	@%p15 bra 	$L__BB503_17;
	and.b32  	%r50, %r9, -8;
	neg.s32 	%r65, %r50;
	shl.b32 	%r12, %r2, 3;
	shl.b32 	%r13, %r2, 1;
	mul.lo.s32 	%r14, %r2, 3;
	shl.b32 	%r15, %r2, 2;
	mul.lo.s32 	%r16, %r2, 5;
	mul.lo.s32 	%r17, %r2, 6;
	mul.lo.s32 	%r18, %r2, 7;
	mov.b32 	%r64, 0;
	mov.u32 	%r63, %r8;
$L__BB503_6:
	.pragma "nounroll";
	and.b16  	%rs20, %rs48, 255;
	setp.eq.s16 	%p17, %rs20, 0;
	mov.pred 	%p53, 0;
	@%p17 bra 	$L__BB503_15;
	add.s32 	%r51, %r63, %r2;
	ld.shared.u8 	%rs21, [%r51];
	setp.eq.s16 	%p19, %rs21, 0;
	@%p19 bra 	$L__BB503_15;
	add.s32 	%r52, %r63, %r13;
	ld.shared.u8 	%rs22, [%r52];
	setp.eq.s16 	%p21, %rs22, 0;
	@%p21 bra 	$L__BB503_15;
	add.s32 	%r53, %r63, %r14;
	ld.shared.u8 	%rs23, [%r53];
	setp.eq.s16 	%p23, %rs23, 0;
	@%p23 bra 	$L__BB503_15;
	add.s32 	%r54, %r63, %r15;
	ld.shared.u8 	%rs24, [%r54];
	setp.eq.s16 	%p25, %rs24, 0;
	@%p25 bra 	$L__BB503_15;
	add.s32 	%r55, %r63, %r16;
	ld.shared.u8 	%rs25, [%r55];
	setp.eq.s16 	%p27, %rs25, 0;
	@%p27 bra 	$L__BB503_15;
	add.s32 	%r56, %r63, %r17;
	ld.shared.u8 	%rs26, [%r56];
	setp.eq.s16 	%p29, %rs26, 0;
	@%p29 bra 	$L__BB503_15;
	add.s32 	%r57, %r63, %r18;
	ld.shared.u8 	%rs27, [%r57];
	setp.eq.s16 	%p31, %rs27, 0;
	@%p31 bra 	$L__BB503_15;
	add.s32 	%r58, %r63, %r12;
	ld.shared.u8 	%rs28, [%r58];
	setp.ne.s16 	%p53, %rs28, 0;
$L__BB503_15:
	selp.u16 	%rs48, 1, 0, %p53;
	add.s32 	%r65, %r65, 8;
	add.s32 	%r64, %r64, 8;
	add.s32 	%r63, %r63, %r12;
	setp.ne.s32 	%p32, %r65, 0;
	@%p32 bra 	$L__BB503_6;
	add.s32 	%r67, %r64, 1;
$L__BB503_17:
	setp.eq.s32 	%p33, %r10, 0;
	@%p33 bra 	$L__BB503_35;
	and.b32  	%r27, %r9, 3;
	setp.lt.u32 	%p34, %r10, 4;
	@%p34 bra 	$L__BB503_25;
	and.b16  	%rs30, %rs48, 255;
	setp.eq.s16 	%p36, %rs30, 0;
	mov.pred 	%p54, 0;
	@%p36 bra 	$L__BB503_24;
	mad.lo.s32 	%r28, %r67, %r2, %r8;
	ld.shared.u8 	%rs31, [%r28];
	setp.eq.s16 	%p38, %rs31, 0;
	@%p38 bra 	$L__BB503_24;
	add.s32 	%r29, %r28, %r2;
	ld.shared.u8 	%rs32, [%r29];
	setp.eq.s16 	%p40, %rs32, 0;
	@%p40 bra 	$L__BB503_24;
	add.s32 	%r30, %r29, %r2;
	ld.shared.u8 	%rs33, [%r30];
	setp.eq.s16 	%p42, %rs33, 0;
	@%p42 bra 	$L__BB503_24;
	add.s32 	%r59, %r30, %r2;
	ld.shared.u8 	%rs34, [%r59];
	setp.ne.s16 	%p54, %rs34, 0;
$L__BB503_24:
	add.s32 	%r67, %r67, 4;
	selp.u16 	%rs48, 1, 0, %p54;
$L__BB503_25:
	setp.eq.s32 	%p43, %r27, 0;
	@%p43 bra 	$L__BB503_35;
	setp.eq.s32 	%p44, %r27, 1;
	@%p44 bra 	$L__BB503_31;
	and.b16  	%rs36, %rs48, 255;
	setp.eq.s16 	%p46, %rs36, 0;
	mov.pred 	%p55, 0;
	@%p46 bra 	$L__BB503_30;
	mad.lo.s32 	%r33, %r67, %r2, %r8;
	ld.shared.u8 	%rs37, [%r33];
	setp.eq.s16 	%p48, %rs37, 0;
	@%p48 bra 	$L__BB503_30;
	add.s32 	%r60, %r33, %r2;
	ld.shared.u8 	%rs38, [%r60];
	setp.ne.s16 	%p55, %rs38, 0;
$L__BB503_30:
	add.s32 	%r67, %r67, 2;
	selp.u16 	%rs48, 1, 0, %p55;
$L__BB503_31:
	and.b32  	%r61, %r9, 1;
	setp.eq.b32 	%p49, %r61, 1;
	not.pred 	%p50, %p49;
	@%p50 bra 	$L__BB503_35;
	and.b16  	%rs39, %rs48, 255;
	setp.eq.s16 	%p52, %rs39, 0;
	mov.pred 	%p56, 0;
	@%p52 bra 	$L__BB503_34;
	mad.lo.s32 	%r62, %r67, %r2, %r8;
	ld.shared.u8 	%rs40, [%r62];
	setp.ne.s16 	%p56, %rs40, 0;
$L__BB503_34:
	selp.u16 	%rs48, 1, 0, %p56;
$L__BB503_35:
	st.shared.u8 	[%r8], %rs48;
$L__BB503_36:
	cvt.u64.u32 	%rd11, %r4;
	mad.lo.s64 	%rd12, %rd4, %rd11, %rd1;
	cvta.to.global.u64 	%rd13, %rd2;
	add.s64 	%rd14, %rd13, %rd12;
	st.global.u8 	[%rd14], %rs48;
$L__BB503_37:
	ret;

}
	// .globl	contiguous_all_u16
.visible .entry contiguous_all_u16(
	.param .u64 .ptr .align 1 contiguous_all_u16_param_0,
	.param .u64 .ptr .align 1 contiguous_all_u16_param_1,
	.param .u64 contiguous_all_u16_param_2
)
{
	.reg .pred 	%p<49>;
	.reg .b16 	%rs<29>;
	.reg .b32 	%r<14>;
	.reg .b64 	%rd<16>;

	ld.param.u64 	%rd4, [contiguous_all_u16_param_0];
	ld.param.u64 	%rd6, [contiguous_all_u16_param_1];
	ld.param.u64 	%rd5, [contiguous_all_u16_param_2];
	cvta.to.global.u64 	%rd1, %rd6;
	mov.u32 	%r1, %tid.x;
	mov.u32 	%r2, %ctaid.x;
	mov.u32 	%r13, %ntid.x;
	mul.lo.s32 	%r8, %r2, %r13;
	shl.b32 	%r9, %r8, 1;
	add.s32 	%r4, %r9, %r1;
	mov.u32 	%r10, allsdata_u16;
	add.s32 	%r5, %r10, %r1;
	mov.b16 	%rs1, 1;
	st.shared.u8 	[%r5], %rs1;
	add.s32 	%r11, %r4, %r13;
	cvt.u64.u32 	%rd2, %r11;
	setp.le.u64 	%p17, %rd5, %rd2;
	@%p17 bra 	$L__BB504_4;
	mul.wide.u32 	%rd9, %r4, 2;
	add.s64 	%rd10, %rd1, %rd9;
	ld.global.u16 	%rs4, [%rd10];
	setp.eq.s16 	%p21, %rs4, 0;
	mov.pred 	%p41, 0;
	@%p21 bra 	$L__BB504_3;
	shl.b64 	%rd11, %rd2, 1;
	add.s64 	%rd12, %rd1, %rd11;
	ld.global.u16 	%rs5, [%rd12];
	setp.ne.s16 	%p41, %rs5, 0;
$L__BB504_3:
	selp.u16 	%rs6, 1, 0, %p41;
	st.shared.u8 	[%r5], %rs6;
	bra.uni 	$L__BB504_6;
$L__BB504_4:
	cvt.u64.u32 	%rd3, %r4;
	setp.le.u64 	%p18, %rd5, %rd3;
	@%p18 bra 	$L__BB504_6;
	shl.b64 	%rd7, %rd3, 1;
	add.s64 	%rd8, %rd1, %rd7;
	ld.global.u16 	%rs2, [%rd8];
	setp.ne.s16 	%p19, %rs2, 0;
	selp.u16 	%rs3, 1, 0, %p19;
	st.shared.u8 	[%r5], %rs3;
$L__BB504_6:
	bar.sync 	0;
	setp.lt.u32 	%p22, %r13, 66;
	@%p22 bra 	$L__BB504_12;
$L__BB504_7:
	shr.u32 	%r7, %r13, 1;
	setp.ge.u32 	%p23, %r1, %r7;
	@%p23 bra 	$L__BB504_11;
	ld.shared.u8 	%rs7, [%r5];
	setp.eq.s16 	%p25, %rs7, 0;
	mov.pred 	%p42, 0;
	@%p25 bra 	$L__BB504_10;
	add.s32 	%r12, %r5, %r7;
	ld.shared.u8 	%rs8, [%r12];
	setp.ne.s16 	%p42, %rs8, 0;
$L__BB504_10:
	selp.u16 	%rs9, 1, 0, %p42;
	st.shared.u8 	[%r5], %rs9;
$L__BB504_11:
	bar.sync 	0;
	setp.gt.u32 	%p26, %r13, 131;
	mov.u32 	%r13, %r7;
	@%p26 bra 	$L__BB504_7;
$L__BB504_12:
	setp.gt.u32 	%p27, %r1, 31;
	@%p27 bra 	$L__BB504_27;
	ld.volatile.shared.u8 	%rs10, [%r5];
	setp.eq.s16 	%p29, %rs10, 0;
	mov.pred 	%p43, 0;
	@%p29 bra 	$L__BB504_15;
	ld.volatile.shared.u8 	%rs11, [%r5+32];
	setp.ne.s16 	%p43, %rs11, 0;
$L__BB504_15:
	selp.u16 	%rs12, 1, 0, %p43;
	st.volatile.shared.u8 	[%r5], %rs12;
	ld.volatile.shared.u8 	%rs13, [%r5];
	setp.eq.s16 	%p31, %rs13, 0;
	mov.pred 	%p44, 0;
	@%p31 bra 	$L__BB504_17;
	ld.volatile.shared.u8 	%rs14, [%r5+16];
	setp.ne.s16 	%p44, %rs14, 0;
$L__BB504_17:
	selp.u16 	%rs15, 1, 0, %p44;
	st.volatile.shared.u8 	[%r5], %rs15;
	ld.volatile.shared.u8 	%rs16, [%r5];
	setp.eq.s16 	%p33, %rs16, 0;
	mov.pred 	%p45, 0;
	@%p33 bra 	$L__BB504_19;
	ld.volatile.shared.u8 	%rs17, [%r5+8];
	setp.ne.s16 	%p45, %rs17, 0;
$L__BB504_19:
	selp.u16 	%rs18, 1, 0, %p45;
	st.volatile.shared.u8 	[%r5], %rs18;
	ld.volatile.shared.u8 	%rs19, [%r5];
	setp.eq.s16 	%p35, %rs19, 0;
	mov.pred 	%p46, 0;
	@%p35 bra 	$L__BB504_21;
	ld.volatile.shared.u8 	%rs20, [%r5+4];
	setp.ne.s16 	%p46, %rs20, 0;
$L__BB504_21:
	selp.u16 	%rs21, 1, 0, %p46;
	st.volatile.shared.u8 	[%r5], %rs21;
	ld.volatile.shared.u8 	%rs22, [%r5];
	setp.eq.s16 	%p37, %rs22, 0;
	mov.pred 	%p47, 0;
	@%p37 bra 	$L__BB504_23;
	ld.volatile.shared.u8 	%rs23, [%r5+2];
	setp.ne.s16 	%p47, %rs23, 0;
$L__BB504_23:
	selp.u16 	%rs24, 1, 0, %p47;
	st.volatile.shared.u8 	[%r5], %rs24;
	ld.volatile.shared.u8 	%rs25, [%r5];
	setp.eq.s16 	%p39, %rs25, 0;
	mov.pred 	%p48, 0;
	@%p39 bra 	$L__BB504_25;
	ld.volatile.shared.u8 	%rs26, [%r5+1];
	setp.ne.s16 	%p48, %rs26, 0;
$L__BB504_25:
	selp.u16 	%rs27, 1, 0, %p48;
	st.volatile.shared.u8 	[%r5], %rs27;
	setp.ne.s32 	%p40, %r1, 0;
	@%p40 bra 	$L__BB504_27;
	ld.shared.u8 	%rs28, [allsdata_u16];
	cvt.u64.u32 	%rd13, %r2;
	cvta.to.global.u64 	%rd14, %rd4;
	add.s64 	%rd15, %rd14, %rd13;
	st.global.u8 	[%rd15], %rs28;
$L__BB504_27:
	ret;

}
	// .globl	uncontiguous_all_u16
.visible .entry uncontiguous_all_u16(
	.param .u64 .ptr .align 1 uncontiguous_all_u16_param_0,
	.param .u64 .ptr .align 1 uncontiguous_all_u16_param_1,
	.param .u64 .ptr .align 1 uncontiguous_all_u16_param_2,
	.param .u64 .ptr .align 1 uncontiguous_all_u16_param_3,
	.param .u64 uncontiguous_all_u16_param_4,
	.param .u64 uncontiguous_all_u16_param_5
)
{
	.reg .pred 	%p<94>;
	.reg .b16 	%rs<29>;
	.reg .b32 	%r<210>;
	.reg .b64 	%rd<558>;

	ld.param.u64 	%rd260, [uncontiguous_all_u16_param_0];
	ld.param.u64 	%rd263, [uncontiguous_all_u16_param_1];
	ld.param.u64 	%rd264, [uncontiguous_all_u16_param_2];
	ld.param.u64 	%rd265, [uncontiguous_all_u16_param_3];
	ld.param.u64 	%rd261, [uncontiguous_all_u16_param_4];
	ld.param.u64 	%rd262, [uncontiguous_all_u16_param_5];
	cvta.to.global.u64 	%rd1, %rd265;
	cvta.to.global.u64 	%rd2, %rd264;
	cvta.to.global.u64 	%rd3, %rd263;
	mov.u32 	%r1, %tid.x;
	mov.u32 	%r2, %ctaid.x;
	mov.u32 	%r209, %ntid.x;
	mul.lo.s32 	%r52, %r2, %r209;
	shl.b32 	%r53, %r52, 1;
	add.s32 	%r4, %r53, %r1;
	mov.u32 	%r54, allsdata_u16;
	add.s32 	%r5, %r54, %r1;
	mov.b16 	%rs1, 1;
	st.shared.u8 	[%r5], %rs1;
	add.s32 	%r55, %r4, %r209;
	cvt.u64.u32 	%rd511, %r55;
	setp.le.u64 	%p17, %rd262, %rd511;
	@%p17 bra 	$L__BB505_56;
	cvt.u32.u64 	%r6, %rd261;
	add.s32 	%r203, %r6, -1;
	setp.lt.s32 	%p44, %r203, 0;
	mov.b64 	%rd515, 0;
	mov.u64 	%rd516, %rd515;
	@%p44 bra 	$L__BB505_53;
	cvt.u64.u32 	%rd512, %r4;
	setp.lt.u32 	%p45, %r203, 3;
	mov.b64 	%rd516, 0;
	mov.u64 	%rd515, %rd516;
	@%p45 bra 	$L__BB505_30;
	add.s32 	%r201, %r6, -2;
	and.b32  	%r131, %r6, -4;
	neg.s32 	%r200, %r131;
	mov.b64 	%rd516, 0;
$L__BB505_4:
	.pragma "nounroll";
	add.s32 	%r12, %r201, 1;
	mul.wide.u32 	%rd397, %r12, 8;
	add.s64 	%rd398, %rd2, %rd397;
	ld.global.u64 	%rd10, [%rd398];
	or.b64  	%rd399, %rd512, %rd10;
	and.b64  	%rd400, %rd399, -4294967296;
	setp.ne.s64 	%p46, %rd400, 0;
	@%p46 bra 	$L__BB505_6;
	cvt.u32.u64 	%r132, %rd10;
	cvt.u32.u64 	%r133, %rd512;
	div.u32 	%r134, %r133, %r132;
	mul.lo.s32 	%r135, %r134, %r132;
	sub.s32 	%r136, %r133, %r135;
	cvt.u64.u32 	%rd477, %r134;
	cvt.u64.u32 	%rd478, %r136;
	bra.uni 	$L__BB505_7;
$L__BB505_6:
	div.s64 	%rd477, %rd512, %rd10;
	mul.lo.s64 	%rd401, %rd477, %rd10;
	sub.s64 	%rd478, %rd512, %rd401;
$L__BB505_7:
	mul.wide.u32 	%rd402, %r12, 8;
	add.s64 	%rd403, %rd1, %rd402;
	ld.global.u64 	%rd17, [%rd403];
	mad.lo.s64 	%rd18, %rd17, %rd478, %rd515;
	or.b64  	%rd404, %rd511, %rd10;
	and.b64  	%rd405, %rd404, -4294967296;
	setp.ne.s64 	%p47, %rd405, 0;
	@%p47 bra 	$L__BB505_9;
	cvt.u32.u64 	%r137, %rd10;
	cvt.u32.u64 	%r138, %rd511;
	div.u32 	%r139, %r138, %r137;
	mul.lo.s32 	%r140, %r139, %r137;
	sub.s32 	%r141, %r138, %r140;
	cvt.u64.u32 	%rd479, %r139;
	cvt.u64.u32 	%rd480, %r141;
	bra.uni 	$L__BB505_10;
$L__BB505_9:
	div.s64 	%rd479, %rd511, %rd10;
	mul.lo.s64 	%rd406, %rd479, %rd10;
	sub.s64 	%rd480, %rd511, %rd406;
$L__BB505_10:
	mad.lo.s64 	%rd25, %rd480, %rd17, %rd516;
	add.s32 	%r13, %r201, -2;
	mul.wide.u32 	%rd407, %r201, 8;
	add.s64 	%rd408, %rd2, %rd407;
	ld.global.u64 	%rd26, [%rd408];
	or.b64  	%rd409, %rd477, %rd26;
	and.b64  	%rd410, %rd409, -4294967296;
	setp.ne.s64 	%p48, %rd410, 0;
	@%p48 bra 	$L__BB505_12;
	cvt.u32.u64 	%r142, %rd26;
	cvt.u32.u64 	%r143, %rd477;
	div.u32 	%r144, %r143, %r142;
	mul.lo.s32 	%r145, %r144, %r142;
	sub.s32 	%r146, %r143, %r145;
	cvt.u64.u32 	%rd481, %r144;
	cvt.u64.u32 	%rd482, %r146;
	bra.uni 	$L__BB505_13;
$L__BB505_12:
	div.s64 	%rd481, %rd477, %rd26;
	mul.lo.s64 	%rd411, %rd481, %rd26;
	sub.s64 	%rd482, %rd477, %rd411;
$L__BB505_13:
	mul.wide.u32 	%rd412, %r201, 8;
	add.s64 	%rd413, %rd1, %rd412;
	ld.global.u64 	%rd33, [%rd413];
	mad.lo.s64 	%rd34, %rd33, %rd482, %rd18;
	or.b64  	%rd414, %rd479, %rd26;
	and.b64  	%rd415, %rd414, -4294967296;
	setp.ne.s64 	%p49, %rd415, 0;
	@%p49 bra 	$L__BB505_15;
	cvt.u32.u64 	%r147, %rd26;
	cvt.u32.u64 	%r148, %rd479;
	div.u32 	%r149, %r148, %r147;
	mul.lo.s32 	%r150, %r149, %r147;
	sub.s32 	%r151, %r148, %r150;
	cvt.u64.u32 	%rd483, %r149;
	cvt.u64.u32 	%rd484, %r151;
	bra.uni 	$L__BB505_16;
$L__BB505_15:
	div.s64 	%rd483, %rd479, %rd26;
	mul.lo.s64 	%rd416, %rd483, %rd26;
	sub.s64 	%rd484, %rd479, %rd416;
$L__BB505_16:
	mad.lo.s64 	%rd41, %rd484, %rd33, %rd25;
	add.s32 	%r14, %r201, -1;
	mul.wide.u32 	%rd417, %r14, 8;
	add.s64 	%rd418, %rd2, %rd417;
	ld.global.u64 	%rd42, [%rd418];
	or.b64  	%rd419, %rd481, %rd42;
	and.b64  	%rd420, %rd419, -4294967296;
	setp.ne.s64 	%p50, %rd420, 0;
	@%p50 bra 	$L__BB505_18;
	cvt.u32.u64 	%r152, %rd42;
	cvt.u32.u64 	%r153, %rd481;
	div.u32 	%r154, %r153, %r152;
	mul.lo.s32 	%r155, %r154, %r152;
	sub.s32 	%r156, %r153, %r155;
	cvt.u64.u32 	%rd485, %r154;
	cvt.u64.u32 	%rd486, %r156;
	bra.uni 	$L__BB505_19;
$L__BB505_18:
	div.s64 	%rd485, %rd481, %rd42;
	mul.lo.s64 	%rd421, %rd485, %rd42;
	sub.s64 	%rd486, %rd481, %rd421;
$L__BB505_19:
	mul.wide.u32 	%rd422, %r14, 8;
	add.s64 	%rd423, %rd1, %rd422;
	ld.global.u64 	%rd49, [%rd423];
	mad.lo.s64 	%rd50, %rd49, %rd486, %rd34;
	or.b64  	%rd424, %rd483, %rd42;
	and.b64  	%rd425, %rd424, -4294967296;
	setp.ne.s64 	%p51, %rd425, 0;
	@%p51 bra 	$L__BB505_21;
	cvt.u32.u64 	%r157, %rd42;
	cvt.u32.u64 	%r158, %rd483;
	div.u32 	%r159, %r158, %r157;
	mul.lo.s32 	%r160, %r159, %r157;
	sub.s32 	%r161, %r158, %r160;
	cvt.u64.u32 	%rd487, %r159;
	cvt.u64.u32 	%rd488, %r161;
	bra.uni 	$L__BB505_22;
$L__BB505_21:
	div.s64 	%rd487, %rd483, %rd42;
	mul.lo.s64 	%rd426, %rd487, %rd42;
	sub.s64 	%rd488, %rd483, %rd426;
$L__BB505_22:
	mad.lo.s64 	%rd57, %rd488, %rd49, %rd41;
	mul.wide.u32 	%rd427, %r13, 8;
	add.s64 	%rd428, %rd2, %rd427;
	ld.global.u64 	%rd58, [%rd428];
	or.b64  	%rd429, %rd485, %rd58;
	and.b64  	%rd430, %rd429, -4294967296;
	setp.ne.s64 	%p52, %rd430, 0;
	@%p52 bra 	$L__BB505_24;
	cvt.u32.u64 	%r162, %rd58;
	cvt.u32.u64 	%r163, %rd485;
	div.u32 	%r164, %r163, %r162;
	mul.lo.s32 	%r165, %r164, %r162;
	sub.s32 	%r166, %r163, %r165;
	cvt.u64.u32 	%rd512, %r164;
	cvt.u64.u32 	%rd490, %r166;
	bra.uni 	$L__BB505_25;
$L__BB505_24:
	div.s64 	%rd512, %rd485, %rd58;
	mul.lo.s64 	%rd431, %rd512, %rd58;
	sub.s64 	%rd490, %rd485, %rd431;
$L__BB505_25:
	mul.wide.u32 	%rd432, %r13, 8;
	add.s64 	%rd433, %rd1, %rd432;
	ld.global.u64 	%rd65, [%rd433];
	mad.lo.s64 	%rd515, %rd65, %rd490, %rd50;
	or.b64  	%rd434, %rd487, %rd58;
	and.b64  	%rd435, %rd434, -4294967296;
	setp.ne.s64 	%p53, %rd435, 0;
	@%p53 bra 	$L__BB505_27;
	cvt.u32.u64 	%r167, %rd58;
	cvt.u32.u64 	%r168, %rd487;
	div.u32 	%r169, %r168, %r167;
	mul.lo.s32 	%r170, %r169, %r167;
	sub.s32 	%r171, %r168, %r170;
	cvt.u64.u32 	%rd511, %r169;
	cvt.u64.u32 	%rd492, %r171;
	bra.uni 	$L__BB505_28;
$L__BB505_27:
	div.s64 	%rd511, %rd487, %rd58;
	mul.lo.s64 	%rd436, %rd511, %rd58;
	sub.s64 	%rd492, %rd487, %rd436;
$L__BB505_28:
	mad.lo.s64 	%rd516, %rd492, %rd65, %rd57;
	add.s32 	%r201, %r201, -4;
	add.s32 	%r200, %r200, 4;
	setp.ne.s32 	%p54, %r200, 0;
	@%p54 bra 	$L__BB505_4;
	add.s32 	%r203, %r201, 1;
$L__BB505_30:
	and.b32  	%r19, %r6, 3;
	setp.eq.s32 	%p55, %r19, 0;
	@%p55 bra 	$L__BB505_53;
	setp.eq.s32 	%p56, %r19, 1;
	@%p56 bra 	$L__BB505_45;
	mul.wide.u32 	%rd438, %r203, 8;
	add.s64 	%rd439, %rd2, %rd438;
	ld.global.u64 	%rd80, [%rd439];
	or.b64  	%rd440, %rd512, %rd80;
	and.b64  	%rd441, %rd440, -4294967296;
	setp.ne.s64 	%p57, %rd441, 0;
	@%p57 bra 	$L__BB505_34;
	cvt.u32.u64 	%r172, %rd80;
	cvt.u32.u64 	%r173, %rd512;
	div.u32 	%r174, %r173, %r172;
	mul.lo.s32 	%r175, %r174, %r172;
	sub.s32 	%r176, %r173, %r175;
	cvt.u64.u32 	%rd499, %r174;
	cvt.u64.u32 	%rd500, %r176;
	bra.uni 	$L__BB505_35;
$L__BB505_34:
	div.s64 	%rd499, %rd512, %rd80;
	mul.lo.s64 	%rd442, %rd499, %rd80;
	sub.s64 	%rd500, %rd512, %rd442;
$L__BB505_35:
	add.s64 	%rd444, %rd1, %rd438;
	ld.global.u64 	%rd87, [%rd444];
	mad.lo.s64 	%rd88, %rd87, %rd500, %rd515;
	or.b64  	%rd445, %rd511, %rd80;
	and.b64  	%rd446, %rd445, -4294967296;
	setp.ne.s64 	%p58, %rd446, 0;
	@%p58 bra 	$L__BB505_37;
	cvt.u32.u64 	%r177, %rd80;
	cvt.u32.u64 	%r178, %rd511;
	div.u32 	%r179, %r178, %r177;
	mul.lo.s32 	%r180, %r179, %r177;
	sub.s32 	%r181, %r178, %r180;
	cvt.u64.u32 	%rd501, %r179;
	cvt.u64.u32 	%rd502, %r181;
	bra.uni 	$L__BB505_38;
$L__BB505_37:
	div.s64 	%rd501, %rd511, %rd80;
	mul.lo.s64 	%rd447, %rd501, %rd80;
	sub.s64 	%rd502, %rd511, %rd447;
$L__BB505_38:
	mad.lo.s64 	%rd95, %rd502, %rd87, %rd516;
	add.s32 	%r20, %r203, -1;
	mul.wide.u32 	%rd448, %r20, 8;
	add.s64 	%rd449, %rd2, %rd448;
	ld.global.u64 	%rd96, [%rd449];
	or.b64  	%rd450, %rd499, %rd96;
	and.b64  	%rd451, %rd450, -4294967296;
	setp.ne.s64 	%p59, %rd451, 0;
	@%p59 bra 	$L__BB505_40;
	cvt.u32.u64 	%r182, %rd96;
	cvt.u32.u64 	%r183, %rd499;
	div.u32 	%r184, %r183, %r182;
	mul.lo.s32 	%r185, %r184, %r182;
	sub.s32 	%r186, %r183, %r185;
	cvt.u64.u32 	%rd512, %r184;
	cvt.u64.u32 	%rd504, %r186;
	bra.uni 	$L__BB505_41;
$L__BB505_40:
	div.s64 	%rd512, %rd499, %rd96;
	mul.lo.s64 	%rd452, %rd512, %rd96;
	sub.s64 	%rd504, %rd499, %rd452;
$L__BB505_41:
	add.s64 	%rd454, %rd1, %rd448;
	ld.global.u64 	%rd103, [%rd454];
	mad.lo.s64 	%rd515, %rd103, %rd504, %rd88;
	or.b64  	%rd455, %rd501, %rd96;
	and.b64  	%rd456, %rd455, -4294967296;
	setp.ne.s64 	%p60, %rd456, 0;
	@%p60 bra 	$L__BB505_43;
	cvt.u32.u64 	%r187, %rd96;
	cvt.u32.u64 	%r188, %rd501;
	div.u32 	%r189, %r188, %r187;
	mul.lo.s32 	%r190, %r189, %r187;
	sub.s32 	%r191, %r188, %r190;
	cvt.u64.u32 	%rd511, %r189;
	cvt.u64.u32 	%rd506, %r191;
	bra.uni 	$L__BB505_44;
$L__BB505_43:
	div.s64 	%rd511, %rd501, %rd96;
	mul.lo.s64 	%rd457, %rd511, %rd96;
	sub.s64 	%rd506, %rd501, %rd457;
$L__BB505_44:
	mad.lo.s64 	%rd516, %rd506, %rd103, %rd95;
	add.s32 	%r203, %r203, -2;
$L__BB505_45:
	and.b32  	%r192, %r6, 1;
	setp.eq.b32 	%p61, %r192, 1;
	not.pred 	%p62, %p61;
	@%p62 bra 	$L__BB505_53;
	mul.wide.u32 	%rd458, %r203, 8;
	add.s64 	%rd459, %rd2, %rd458;
	ld.global.u64 	%rd118, [%rd459];
	or.b64  	%rd460, %rd512, %rd118;
	and.b64  	%rd461, %rd460, -4294967296;
	setp.ne.s64 	%p63, %rd461, 0;
	@%p63 bra 	$L__BB505_48;
	cvt.u32.u64 	%r193, %rd118;
	cvt.u32.u64 	%r194, %rd512;
	rem.u32 	%r195, %r194, %r193;
	cvt.u64.u32 	%rd513, %r195;
	bra.uni 	$L__BB505_49;
$L__BB505_48:
	rem.s64 	%rd513, %rd512, %rd118;
$L__BB505_49:
	add.s64 	%rd463, %rd1, %rd458;
	ld.global.u64 	%rd122, [%rd463];
	mad.lo.s64 	%rd515, %rd122, %rd513, %rd515;
	or.b64  	%rd464, %rd511, %rd118;
	and.b64  	%rd465, %rd464, -4294967296;
	setp.ne.s64 	%p64, %rd465, 0;
	@%p64 bra 	$L__BB505_51;
	cvt.u32.u64 	%r196, %rd118;
	cvt.u32.u64 	%r197, %rd511;
	rem.u32 	%r198, %r197, %r196;
	cvt.u64.u32 	%rd514, %r198;
	bra.uni 	$L__BB505_52;
$L__BB505_51:
	rem.s64 	%rd514, %rd511, %rd118;
$L__BB505_52:
	mad.lo.s64 	%rd516, %rd514, %rd122, %rd516;
$L__BB505_53:
	shl.b64 	%rd466, %rd515, 1;
	add.s64 	%rd467, %rd3, %rd466;
	ld.global.u16 	%rs4, [%rd467];
	setp.eq.s16 	%p66, %rs4, 0;
	mov.pred 	%p86, 0;
	@%p66 bra 	$L__BB505_55;
	shl.b64 	%rd468, %rd516, 1;
	add.s64 	%rd469, %rd3, %rd468;
	ld.global.u16 	%rs5, [%rd469];
	setp.ne.s16 	%p86, %rs5, 0;
$L__BB505_55:
	selp.u16 	%rs6, 1, 0, %p86;
	st.shared.u8 	[%r5], %rs6;
	bra.uni 	$L__BB505_116;
$L__BB505_56:
	cvt.u64.u32 	%rd548, %r4;
	setp.le.u64 	%p18, %rd262, %rd548;
	@%p18 bra 	$L__BB505_116;
	cvt.u32.u64 	%r23, %rd261;
	add.s32 	%r207, %r23, -1;
	setp.lt.s32 	%p19, %r207, 0;
	mov.b64 	%rd557, 0;
	@%p19 bra 	$L__BB505_115;
	and.b32  	%r25, %r23, 7;
	setp.lt.u32 	%p20, %r207, 7;
	mov.b64 	%rd557, 0;
	@%p20 bra 	$L__BB505_86;
	add.s32 	%r205, %r23, -4;
	and.b32  	%r56, %r23, -8;
	neg.s32 	%r204, %r56;
	mov.b64 	%rd557, 0;
$L__BB505_60:
	.pragma "nounroll";
	add.s32 	%r30, %r205, 3;
	mul.wide.u32 	%rd270, %r30, 8;
	add.s64 	%rd271, %rd2, %rd270;
	ld.global.u64 	%rd133, [%rd271];
	or.b64  	%rd272, %rd548, %rd133;
	and.b64  	%rd273, %rd272, -4294967296;
	setp.ne.s64 	%p21, %rd273, 0;
	@%p21 bra 	$L__BB505_62;
	cvt.u32.u64 	%r57, %rd133;
	cvt.u32.u64 	%r58, %rd548;
	div.u32 	%r59, %r58, %r57;
	mul.lo.s32 	%r60, %r59, %r57;
	sub.s32 	%r61, %r58, %r60;
	cvt.u64.u32 	%rd519, %r59;
	cvt.u64.u32 	%rd520, %r61;
	bra.uni 	$L__BB505_63;
$L__BB505_62:
	div.s64 	%rd519, %rd548, %rd133;
	mul.lo.s64 	%rd274, %rd519, %rd133;
	sub.s64 	%rd520, %rd548, %rd274;
$L__BB505_63:
	add.s64 	%rd276, %rd1, %rd270;
	ld.global.u64 	%rd277, [%rd276];
	mad.lo.s64 	%rd140, %rd277, %rd520, %rd557;
	add.s32 	%r31, %r205, 2;
	mul.wide.u32 	%rd278, %r31, 8;
	add.s64 	%rd279, %rd2, %rd278;
	ld.global.u64 	%rd141, [%rd279];
	or.b64  	%rd280, %rd519, %rd141;
	and.b64  	%rd281, %rd280, -4294967296;
	setp.ne.s64 	%p22, %rd281, 0;
	@%p22 bra 	$L__BB505_65;
	cvt.u32.u64 	%r62, %rd141;
	cvt.u32.u64 	%r63, %rd519;
	div.u32 	%r64, %r63, %r62;
	mul.lo.s32 	%r65, %r64, %r62;
	sub.s32 	%r66, %r63, %r65;
	cvt.u64.u32 	%rd521, %r64;
	cvt.u64.u32 	%rd522, %r66;
	bra.uni 	$L__BB505_66;
$L__BB505_65:
	div.s64 	%rd521, %rd519, %rd141;
	mul.lo.s64 	%rd282, %rd521, %rd141;
	sub.s64 	%rd522, %rd519, %rd282;
$L__BB505_66:
	add.s64 	%rd284, %rd1, %rd278;
	ld.global.u64 	%rd285, [%rd284];
	mad.lo.s64 	%rd148, %rd285, %rd522, %rd140;
	add.s32 	%r32, %r205, 1;
	mul.wide.u32 	%rd286, %r32, 8;
	add.s64 	%rd287, %rd2, %rd286;
	ld.global.u64 	%rd149, [%rd287];
	or.b64  	%rd288, %rd521, %rd149;
	and.b64  	%rd289, %rd288, -4294967296;
	setp.ne.s64 	%p23, %rd289, 0;
	@%p23 bra 	$L__BB505_68;
	cvt.u32.u64 	%r67, %rd149;
	cvt.u32.u64 	%r68, %rd521;
	div.u32 	%r69, %r68, %r67;
	mul.lo.s32 	%r70, %r69, %r67;
	sub.s32 	%r71, %r68, %r70;
	cvt.u64.u32 	%rd523, %r69;
	cvt.u64.u32 	%rd524, %r71;
	bra.uni 	$L__BB505_69;
$L__BB505_68:
	div.s64 	%rd523, %rd521, %rd149;
	mul.lo.s64 	%rd290, %rd523, %rd149;
	sub.s64 	%rd524, %rd521, %rd290;
$L__BB505_69:
	add.s64 	%rd292, %rd1, %rd286;
	ld.global.u64 	%rd293, [%rd292];
	mad.lo.s64 	%rd156, %rd293, %rd524, %rd148;
	add.s32 	%r33, %r205, -4;
	mul.wide.u32 	%rd294, %r205, 8;
	add.s64 	%rd295, %rd2, %rd294;
	ld.global.u64 	%rd157, [%rd295];
	or.b64  	%rd296, %rd523, %rd157;
	and.b64  	%rd297, %rd296, -4294967296;
	setp.ne.s64 	%p24, %rd297, 0;
	@%p24 bra 	$L__BB505_71;
	cvt.u32.u64 	%r72, %rd157;
	cvt.u32.u64 	%r73, %rd523;
	div.u32 	%r74, %r73, %r72;
	mul.lo.s32 	%r75, %r74, %r72;
	sub.s32 	%r76, %r73, %r75;
	cvt.u64.u32 	%rd525, %r74;
	cvt.u64.u32 	%rd526, %r76;
	bra.uni 	$L__BB505_72;
$L__BB505_71:
	div.s64 	%rd525, %rd523, %rd157;
	mul.lo.s64 	%rd298, %rd525, %rd157;
	sub.s64 	%rd526, %rd523, %rd298;
$L__BB505_72:
	add.s64 	%rd300, %rd1, %rd294;
	ld.global.u64 	%rd301, [%rd300];
	mad.lo.s64 	%rd164, %rd301, %rd526, %rd156;
	add.s32 	%r34, %r205, -1;
	mul.wide.u32 	%rd302, %r34, 8;
	add.s64 	%rd303, %rd2, %rd302;
	ld.global.u64 	%rd165, [%rd303];
	or.b64  	%rd304, %rd525, %rd165;
	and.b64  	%rd305, %rd304, -4294967296;
	setp.ne.s64 	%p25, %rd305, 0;
	@%p25 bra 	$L__BB505_74;
	cvt.u32.u64 	%r77, %rd165;
	cvt.u32.u64 	%r78, %rd525;
	div.u32 	%r79, %r78, %r77;
	mul.lo.s32 	%r80, %r79, %r77;
	sub.s32 	%r81, %r78, %r80;
	cvt.u64.u32 	%rd527, %r79;
	cvt.u64.u32 	%rd528, %r81;
	bra.uni 	$L__BB505_75;
$L__BB505_74:
	div.s64 	%rd527, %rd525, %rd165;
	mul.lo.s64 	%rd306, %rd527, %rd165;
	sub.s64 	%rd528, %rd525, %rd306;
$L__BB505_75:
	add.s64 	%rd308, %rd1, %rd302;
	ld.global.u64 	%rd309, [%rd308];
	mad.lo.s64 	%rd172, %rd309, %rd528, %rd164;
	add.s32 	%r35, %r205, -2;
	mul.wide.u32 	%rd310, %r35, 8;
	add.s64 	%rd311, %rd2, %rd310;
	ld.global.u64 	%rd173, [%rd311];
	or.b64  	%rd312, %rd527, %rd173;
	and.b64  	%rd313, %rd312, -4294967296;
	setp.ne.s64 	%p26, %rd313, 0;
	@%p26 bra 	$L__BB505_77;
	cvt.u32.u64 	%r82, %rd173;
	cvt.u32.u64 	%r83, %rd527;
	div.u32 	%r84, %r83, %r82;
	mul.lo.s32 	%r85, %r84, %r82;
	sub.s32 	%r86, %r83, %r85;
	cvt.u64.u32 	%rd529, %r84;
	cvt.u64.u32 	%rd530, %r86;
	bra.uni 	$L__BB505_78;
$L__BB505_77:
	div.s64 	%rd529, %rd527, %rd173;
	mul.lo.s64 	%rd314, %rd529, %rd173;
	sub.s64 	%rd530, %rd527, %rd314;
$L__BB505_78:
	add.s64 	%rd316, %rd1, %rd310;
	ld.global.u64 	%rd317, [%rd316];
	mad.lo.s64 	%rd180, %rd317, %rd530, %rd172;
	add.s32 	%r36, %r205, -3;
	mul.wide.u32 	%rd318, %r36, 8;
	add.s64 	%rd319, %rd2, %rd318;
	ld.global.u64 	%rd181, [%rd319];
	or.b64  	%rd320, %rd529, %rd181;
	and.b64  	%rd321, %rd320, -4294967296;
	setp.ne.s64 	%p27, %rd321, 0;
	@%p27 bra 	$L__BB505_80;
	cvt.u32.u64 	%r87, %rd181;
	cvt.u32.u64 	%r88, %rd529;
	div.u32 	%r89, %r88, %r87;
	mul.lo.s32 	%r90, %r89, %r87;
	sub.s32 	%r91, %r88, %r90;
	cvt.u64.u32 	%rd531, %r89;
	cvt.u64.u32 	%rd532, %r91;
	bra.uni 	$L__BB505_81;
$L__BB505_80:
	div.s64 	%rd531, %rd529, %rd181;
	mul.lo.s64 	%rd322, %rd531, %rd181;
	sub.s64 	%rd532, %rd529, %rd322;
$L__BB505_81:
	add.s64 	%rd324, %rd1, %rd318;
	ld.global.u64 	%rd325, [%rd324];
	mad.lo.s64 	%rd188, %rd325, %rd532, %rd180;
	mul.wide.u32 	%rd326, %r33, 8;
	add.s64 	%rd327, %rd2, %rd326;
	ld.global.u64 	%rd189, [%rd327];
	or.b64  	%rd328, %rd531, %rd189;
	and.b64  	%rd329, %rd328, -4294967296;
	setp.ne.s64 	%p28, %rd329, 0;
	@%p28 bra 	$L__BB505_83;
	cvt.u32.u64 	%r92, %rd189;
	cvt.u32.u64 	%r93, %rd531;
	div.u32 	%r94, %r93, %r92;
	mul.lo.s32 	%r95, %r94, %r92;
	sub.s32 	%r96, %r93, %r95;
	cvt.u64.u32 	%rd548, %r94;
	cvt.u64.u32 	%rd534, %r96;
	bra.uni 	$L__BB505_84;
$L__BB505_83:
	div.s64 	%rd548, %rd531, %rd189;
	mul.lo.s64 	%rd330, %rd548, %rd189;
	sub.s64 	%rd534, %rd531, %rd330;
$L__BB505_84:
	add.s64 	%rd332, %rd1, %rd326;
	ld.global.u64 	%rd333, [%rd332];
	mad.lo.s64 	%rd557, %rd333, %rd534, %rd188;
	add.s32 	%r205, %r205, -8;
	add.s32 	%r204, %r204, 8;
	setp.ne.s32 	%p29, %r204, 0;
	@%p29 bra 	$L__BB505_60;
	add.s32 	%r207, %r205, 3;
$L__BB505_86:
	setp.eq.s32 	%p30, %r25, 0;
	@%p30 bra 	$L__BB505_115;
	and.b32  	%r41, %r23, 3;
	setp.lt.u32 	%p31, %r25, 4;
	@%p31 bra 	$L__BB505_101;
	mul.wide.u32 	%rd335, %r207, 8;
	add.s64 	%rd336, %rd2, %rd335;
	ld.global.u64 	%rd200, [%rd336];
	or.b64  	%rd337, %rd548, %rd200;
	and.b64  	%rd338, %rd337, -4294967296;
	setp.ne.s64 	%p32, %rd338, 0;
	@%p32 bra 	$L__BB505_90;
	cvt.u32.u64 	%r97, %rd200;
	cvt.u32.u64 	%r98, %rd548;
	div.u32 	%r99, %r98, %r97;
	mul.lo.s32 	%r100, %r99, %r97;
	sub.s32 	%r101, %r98, %r100;
	cvt.u64.u32 	%rd538, %r99;
	cvt.u64.u32 	%rd539, %r101;
	bra.uni 	$L__BB505_91;
$L__BB505_90:
	div.s64 	%rd538, %rd548, %rd200;
	mul.lo.s64 	%rd339, %rd538, %rd200;
	sub.s64 	%rd539, %rd548, %rd339;
$L__BB505_91:
	add.s64 	%rd341, %rd1, %rd335;
	ld.global.u64 	%rd342, [%rd341];
	mad.lo.s64 	%rd207, %rd342, %rd539, %rd557;
	add.s32 	%r42, %r207, -1;
	mul.wide.u32 	%rd343, %r42, 8;
	add.s64 	%rd344, %rd2, %rd343;
	ld.global.u64 	%rd208, [%rd344];
	or.b64  	%rd345, %rd538, %rd208;
	and.b64  	%rd346, %rd345, -4294967296;
	setp.ne.s64 	%p33, %rd346, 0;
	@%p33 bra 	$L__BB505_93;
	cvt.u32.u64 	%r102, %rd208;
	cvt.u32.u64 	%r103, %rd538;
	div.u32 	%r104, %r103, %r102;
	mul.lo.s32 	%r105, %r104, %r102;
	sub.s32 	%r106, %r103, %r105;
	cvt.u64.u32 	%rd540, %r104;
	cvt.u64.u32 	%rd541, %r106;
	bra.uni 	$L__BB505_94;
$L__BB505_93:
	div.s64 	%rd540, %rd538, %rd208;
	mul.lo.s64 	%rd347, %rd540, %rd208;
	sub.s64 	%rd541, %rd538, %rd347;
$L__BB505_94:
	add.s64 	%rd349, %rd1, %rd343;
	ld.global.u64 	%rd350, [%rd349];
	mad.lo.s64 	%rd215, %rd350, %rd541, %rd207;
	add.s32 	%r43, %r207, -2;
	mul.wide.u32 	%rd351, %r43, 8;
	add.s64 	%rd352, %rd2, %rd351;
	ld.global.u64 	%rd216, [%rd352];
	or.b64  	%rd353, %rd540, %rd216;
	and.b64  	%rd354, %rd353, -4294967296;
	setp.ne.s64 	%p34, %rd354, 0;
	@%p34 bra 	$L__BB505_96;
	cvt.u32.u64 	%r107, %rd216;
	cvt.u32.u64 	%r108, %rd540;
	div.u32 	%r109, %r108, %r107;
	mul.lo.s32 	%r110, %r109, %r107;
	sub.s32 	%r111, %r108, %r110;
	cvt.u64.u32 	%rd542, %r109;
	cvt.u64.u32 	%rd543, %r111;
	bra.uni 	$L__BB505_97;
$L__BB505_96:
	div.s64 	%rd542, %rd540, %rd216;
	mul.lo.s64 	%rd355, %rd542, %rd216;
	sub.s64 	%rd543, %rd540, %rd355;
$L__BB505_97:
	add.s64 	%rd357, %rd1, %rd351;
	ld.global.u64 	%rd358, [%rd357];
	mad.lo.s64 	%rd223, %rd358, %rd543, %rd215;
	add.s32 	%r44, %r207, -3;
	mul.wide.u32 	%rd359, %r44, 8;
	add.s64 	%rd360, %rd2, %rd359;
	ld.global.u64 	%rd224, [%rd360];
	or.b64  	%rd361, %rd542, %rd224;
	and.b64  	%rd362, %rd361, -4294967296;
	setp.ne.s64 	%p35, %rd362, 0;
	@%p35 bra 	$L__BB505_99;
	cvt.u32.u64 	%r112, %rd224;
	cvt.u32.u64 	%r113, %rd542;
	div.u32 	%r114, %r113, %r112;
	mul.lo.s32 	%r115, %r114, %r112;
	sub.s32 	%r116, %r113, %r115;
	cvt.u64.u32 	%rd548, %r114;
	cvt.u64.u32 	%rd545, %r116;
	bra.uni 	$L__BB505_100;
$L__BB505_99:
	div.s64 	%rd548, %rd542, %rd224;
	mul.lo.s64 	%rd363, %rd548, %rd224;
	sub.s64 	%rd545, %rd542, %rd363;
$L__BB505_100:
	add.s64 	%rd365, %rd1, %rd359;
	ld.global.u64 	%rd366, [%rd365];
	mad.lo.s64 	%rd557, %rd366, %rd545, %rd223;
	add.s32 	%r207, %r207, -4;
$L__BB505_101:
	setp.eq.s32 	%p36, %r41, 0;
	@%p36 bra 	$L__BB505_115;
	setp.eq.s32 	%p37, %r41, 1;
	@%p37 bra 	$L__BB505_110;
	mul.wide.u32 	%rd368, %r207, 8;
	add.s64 	%rd369, %rd2, %rd368;
	ld.global.u64 	%rd235, [%rd369];
	or.b64  	%rd370, %rd548, %rd235;
	and.b64  	%rd371, %rd370, -4294967296;
	setp.ne.s64 	%p38, %rd371, 0;
	@%p38 bra 	$L__BB505_105;
	cvt.u32.u64 	%r117, %rd235;
	cvt.u32.u64 	%r118, %rd548;
	div.u32 	%r119, %r118, %r117;
	mul.lo.s32 	%r120, %r119, %r117;
	sub.s32 	%r121, %r118, %r120;
	cvt.u64.u32 	%rd549, %r119;
	cvt.u64.u32 	%rd550, %r121;
	bra.uni 	$L__BB505_106;
$L__BB505_105:
	div.s64 	%rd549, %rd548, %rd235;
	mul.lo.s64 	%rd372, %rd549, %rd235;
	sub.s64 	%rd550, %rd548, %rd372;
$L__BB505_106:
	add.s64 	%rd374, %rd1, %rd368;
	ld.global.u64 	%rd375, [%rd374];
	mad.lo.s64 	%rd242, %rd375, %rd550, %rd557;
	add.s32 	%r47, %r207, -1;
	mul.wide.u32 	%rd376, %r47, 8;
	add.s64 	%rd377, %rd2, %rd376;
	ld.global.u64 	%rd243, [%rd377];
	or.b64  	%rd378, %rd549, %rd243;
	and.b64  	%rd379, %rd378, -4294967296;
	setp.ne.s64 	%p39, %rd379, 0;
	@%p39 bra 	$L__BB505_108;
	cvt.u32.u64 	%r122, %rd243;
	cvt.u32.u64 	%r123, %rd549;
	div.u32 	%r124, %r123, %r122;
	mul.lo.s32 	%r125, %r124, %r122;
	sub.s32 	%r126, %r123, %r125;
	cvt.u64.u32 	%rd548, %r124;
	cvt.u64.u32 	%rd552, %r126;
	bra.uni 	$L__BB505_109;
$L__BB505_108:
	div.s64 	%rd548, %rd549, %rd243;
	mul.lo.s64 	%rd380, %rd548, %rd243;
	sub.s64 	%rd552, %rd549, %rd380;
$L__BB505_109:
	add.s64 	%rd382, %rd1, %rd376;
	ld.global.u64 	%rd383, [%rd382];
	mad.lo.s64 	%rd557, %rd383, %rd552, %rd242;
	add.s32 	%r207, %r207, -2;
$L__BB505_110:
	and.b32  	%r127, %r23, 1;
	setp.eq.b32 	%p40, %r127, 1;
	not.pred 	%p41, %p40;
	@%p41 bra 	$L__BB505_115;
	mul.wide.u32 	%rd384, %r207, 8;
	add.s64 	%rd385, %rd2, %rd384;
	ld.global.u64 	%rd254, [%rd385];
	or.b64  	%rd386, %rd548, %rd254;
	and.b64  	%rd387, %rd386, -4294967296;
	setp.ne.s64 	%p42, %rd387, 0;
	@%p42 bra 	$L__BB505_113;
	cvt.u32.u64 	%r128, %rd254;
	cvt.u32.u64 	%r129, %rd548;
	rem.u32 	%r130, %r129, %r128;
	cvt.u64.u32 	%rd556, %r130;
	bra.uni 	$L__BB505_114;
$L__BB505_113:
	rem.s64 	%rd556, %rd548, %rd254;
$L__BB505_114:
	add.s64 	%rd389, %rd1, %rd384;
	ld.global.u64 	%rd390, [%rd389];
	mad.lo.s64 	%rd557, %rd390, %rd556, %rd557;
$L__BB505_115:
	shl.b64 	%rd391, %rd557, 1;
	add.s64 	%rd392, %rd3, %rd391;
	ld.global.u16 	%rs2, [%rd392];
	setp.ne.s16 	%p43, %rs2, 0;
	selp.u16 	%rs3, 1, 0, %p43;
	st.shared.u8 	[%r5], %rs3;
$L__BB505_116:
	bar.sync 	0;
	setp.lt.u32 	%p67, %r209, 66;
	@%p67 bra 	$L__BB505_122;
$L__BB505_117:
	shr.u32 	%r51, %r209, 1;
	setp.ge.u32 	%p68, %r1, %r51;
	@%p68 bra 	$L__BB505_121;
	ld.shared.u8 	%rs7, [%r5];
	setp.eq.s16 	%p70, %rs7, 0;
	mov.pred 	%p87, 0;
	@%p70 bra 	$L__BB505_120;
	add.s32 	%r199, %r5, %r51;
	ld.shared.u8 	%rs8, [%r199];
	setp.ne.s16 	%p87, %rs8, 0;
$L__BB505_120:
	selp.u16 	%rs9, 1, 0, %p87;
	st.shared.u8 	[%r5], %rs9;
$L__BB505_121:
	bar.sync 	0;
	setp.gt.u32 	%p71, %r209, 131;
	mov.u32 	%r209, %r51;
	@%p71 bra 	$L__BB505_117;
$L__BB505_122:
	setp.gt.u32 	%p72, %r1, 31;
	@%p72 bra 	$L__BB505_137;
	ld.volatile.shared.u8 	%rs10, [%r5];
	setp.eq.s16 	%p74, %rs10, 0;
	mov.pred 	%p88, 0;
	@%p74 bra 	$L__BB505_125;
	ld.volatile.shared.u8 	%rs11, [%r5+32];
	setp.ne.s16 	%p88, %rs11, 0;
$L__BB505_125:
	selp.u16 	%rs12, 1, 0, %p88;
	st.volatile.shared.u8 	[%r5], %rs12;
	ld.volatile.shared.u8 	%rs13, [%r5];
	setp.eq.s16 	%p76, %rs13, 0;
	mov.pred 	%p89, 0;
	@%p76 bra 	$L__BB505_127;
	ld.volatile.shared.u8 	%rs14, [%r5+16];
	setp.ne.s16 	%p89, %rs14, 0;
$L__BB505_127:
	selp.u16 	%rs15, 1, 0, %p89;
	st.volatile.shared.u8 	[%r5], %rs15;
	ld.volatile.shared.u8 	%rs16, [%r5];
	setp.eq.s16 	%p78, %rs16, 0;
	mov.pred 	%p90, 0;
	@%p78 bra 	$L__BB505_129;
	ld.volatile.shared.u8 	%rs17, [%r5+8];
	setp.ne.s16 	%p90, %rs17, 0;
$L__BB505_129:
	selp.u16 	%rs18, 1, 0, %p90;
	st.volatile.shared.u8 	[%r5], %rs18;
	ld.volatile.shared.u8 	%rs19, [%r5];
	setp.eq.s16 	%p80, %rs19, 0;
	mov.pred 	%p91, 0;
	@%p80 bra 	$L__BB505_131;
	ld.volatile.shared.u8 	%rs20, [%r5+4];
	setp.ne.s16 	%p91, %rs20, 0;
$L__BB505_131:
	selp.u16 	%rs21, 1, 0, %p91;
	st.volatile.shared.u8 	[%r5], %rs21;
	ld.volatile.shared.u8 	%rs22, [%r5];
	setp.eq.s16 	%p82, %rs22, 0;
	mov.pred 	%p92, 0;
	@%p82 bra 	$L__BB505_133;
	ld.volatile.shared.u8 	%rs23, [%r5+2];
	setp.ne.s16 	%p92, %rs23, 0;
$L__BB505_133:
	selp.u16 	%rs24, 1, 0, %p92;
	st.volatile.shared.u8 	[%r5], %rs24;
	ld.volatile.shared.u8 	%rs25, [%r5];
	setp.eq.s16 	%p84, %rs25, 0;
	mov.pred 	%p93, 0;
	@%p84 bra 	$L__BB505_135;
	ld.volatile.shared.u8 	%rs26, [%r5+1];
	setp.ne.s16 	%p93, %rs26, 0;
$L__BB505_135:
	selp.u16 	%rs27, 1, 0, %p93;
	st.volatile.shared.u8 	[%r5], %rs27;
	setp.ne.s32 	%p85, %r1, 0;
	@%p85 bra 	$L__BB505_137;
	ld.shared.u8 	%rs28, [allsdata_u16];
	cvt.u64.u32 	%rd470, %r2;
	cvta.to.global.u64 	%rd471, %rd260;
	add.s64 	%rd472, %rd471, %rd470;
	st.global.u8 	[%rd472], %rs28;
$L__BB505_137:
	ret;

}
	// .globl	contiguous_all2_u16
.visible .entry contiguous_all2_u16(
	.param .u64 .ptr .align 1 contiguous_all2_u16_param_0,
	.param .u64 .ptr .align 1 contiguous_all2_u16_param_1,
	.param .u64 .ptr .align 1 contiguous_all2_u16_param_2,
	.param .u64 .ptr .align 1 contiguous_all2_u16_param_3,
	.param .u64 contiguous_all2_u16_param_4,
	.param .u64 contiguous_all2_u16_param_5,
	.param .u64 contiguous_all2_u16_param_6
)
{
	.reg .pred 	%p<94>;
	.reg .b16 	%rs<29>;
	.reg .b32 	%r<214>;
	.reg .b64 	%rd<571>;

	ld.param.u64 	%rd266, [contiguous_all2_u16_param_1];
	ld.param.u64 	%rd267, [contiguous_all2_u16_param_2];
	ld.param.u64 	%rd268, [contiguous_all2_u16_param_3];
	ld.param.u64 	%rd263, [contiguous_all2_u16_param_4];
	ld.param.u64 	%rd264, [contiguous_all2_u16_param_5];
	ld.param.u64 	%rd265, [contiguous_all2_u16_param_6];
	cvta.to.global.u64 	%rd1, %rd268;
	cvta.to.global.u64 	%rd2, %rd267;
	cvta.to.global.u64 	%rd570, %rd266;
	mov.u32 	%r1, %tid.x;
	mov.u32 	%r2, %ctaid.x;
	mov.u32 	%r213, %ntid.x;
	mul.lo.s32 	%r51, %r2, %r213;
	shl.b32 	%r52, %r51, 1;
	add.s32 	%r4, %r52, %r1;
	mov.u32 	%r53, allsdata_u16;
	add.s32 	%r5, %r53, %r1;
	mov.b16 	%rs1, 1;
	st.shared.u8 	[%r5], %rs1;
	add.s32 	%r54, %r4, %r213;
	cvt.u64.u32 	%rd4, %r54;
	setp.le.u64 	%p17, %rd264, %rd4;
	@%p17 bra 	$L__BB506_56;
	cvt.u64.u32 	%rd401, %r4;
	mov.u32 	%r131, %ctaid.y;
	cvt.u64.u32 	%rd402, %r131;
	mul.lo.s64 	%rd403, %rd264, %rd402;
	add.s64 	%rd524, %rd403, %rd401;
	add.s64 	%rd522, %rd403, %rd4;
	cvt.u32.u64 	%r6, %rd263;
	add.s32 	%r207, %r6, -1;
	setp.lt.s32 	%p44, %r207, 0;
	mov.b64 	%rd528, 0;
	mov.u64 	%rd529, %rd528;
	@%p44 bra 	$L__BB506_53;
	setp.lt.u32 	%p45, %r207, 3;
	mov.b64 	%rd529, 0;
	mov.u64 	%rd528, %rd529;
	@%p45 bra 	$L__BB506_30;
	add.s32 	%r205, %r6, -2;
	and.b32  	%r132, %r6, -4;
	neg.s32 	%r204, %r132;
	mov.b64 	%rd529, 0;
$L__BB506_4:
	.pragma "nounroll";
	add.s32 	%r12, %r205, 1;
	mul.wide.u32 	%rd407, %r12, 8;
	add.s64 	%rd408, %rd2, %rd407;
	ld.global.u64 	%rd11, [%rd408];
	or.b64  	%rd409, %rd524, %rd11;
	and.b64  	%rd410, %rd409, -4294967296;
	setp.ne.s64 	%p46, %rd410, 0;
	@%p46 bra 	$L__BB506_6;
	cvt.u32.u64 	%r133, %rd11;
	cvt.u32.u64 	%r134, %rd524;
	div.u32 	%r135, %r134, %r133;
	mul.lo.s32 	%r136, %r135, %r133;
	sub.s32 	%r137, %r134, %r136;
	cvt.u64.u32 	%rd490, %r135;
	cvt.u64.u32 	%rd491, %r137;
	bra.uni 	$L__BB506_7;
$L__BB506_6:
	div.s64 	%rd490, %rd524, %rd11;
	mul.lo.s64 	%rd411, %rd490, %rd11;
	sub.s64 	%rd491, %rd524, %rd411;
$L__BB506_7:
	mul.wide.u32 	%rd412, %r12, 8;
	add.s64 	%rd413, %rd1, %rd412;
	ld.global.u64 	%rd18, [%rd413];
	mad.lo.s64 	%rd19, %rd18, %rd491, %rd528;
	or.b64  	%rd414, %rd522, %rd11;
	and.b64  	%rd415, %rd414, -4294967296;
	setp.ne.s64 	%p47, %rd415, 0;
	@%p47 bra 	$L__BB506_9;
	cvt.u32.u64 	%r138, %rd11;
	cvt.u32.u64 	%r139, %rd522;
	div.u32 	%r140, %r139, %r138;
	mul.lo.s32 	%r141, %r140, %r138;
	sub.s32 	%r142, %r139, %r141;
	cvt.u64.u32 	%rd492, %r140;
	cvt.u64.u32 	%rd493, %r142;
	bra.uni 	$L__BB506_10;
$L__BB506_9:
	div.s64 	%rd492, %rd522, %rd11;
	mul.lo.s64 	%rd416, %rd492, %rd11;
	sub.s64 	%rd493, %rd522, %rd416;
$L__BB506_10:
	mad.lo.s64 	%rd26, %rd493, %rd18, %rd529;
	mul.wide.u32 	%rd417, %r205, 8;
	add.s64 	%rd418, %rd2, %rd417;
	ld.global.u64 	%rd27, [%rd418];
	or.b64  	%rd419, %rd490, %rd27;
	and.b64  	%rd420, %rd419, -4294967296;
	setp.ne.s64 	%p48, %rd420, 0;
	@%p48 bra 	$L__BB506_12;
	cvt.u32.u64 	%r143, %rd27;
	cvt.u32.u64 	%r144, %rd490;
	div.u32 	%r145, %r144, %r143;
	mul.lo.s32 	%r146, %r145, %r143;
	sub.s32 	%r147, %r144, %r146;
	cvt.u64.u32 	%rd494, %r145;
	cvt.u64.u32 	%rd495, %r147;
	bra.uni 	$L__BB506_13;
$L__BB506_12:
	div.s64 	%rd494, %rd490, %rd27;
	mul.lo.s64 	%rd421, %rd494, %rd27;
	sub.s64 	%rd495, %rd490, %rd421;
$L__BB506_13:
	mul.wide.u32 	%rd422, %r205, 8;
	add.s64 	%rd423, %rd1, %rd422;
	ld.global.u64 	%rd34, [%rd423];
	mad.lo.s64 	%rd35, %rd34, %rd495, %rd19;
	or.b64  	%rd424, %rd492, %rd27;
	and.b64  	%rd425, %rd424, -4294967296;
	setp.ne.s64 	%p49, %rd425, 0;
	@%p49 bra 	$L__BB506_15;
	cvt.u32.u64 	%r148, %rd27;
	cvt.u32.u64 	%r149, %rd492;
	div.u32 	%r150, %r149, %r148;
	mul.lo.s32 	%r151, %r150, %r148;
	sub.s32 	%r152, %r149, %r151;
	cvt.u64.u32 	%rd496, %r150;
	cvt.u64.u32 	%rd497, %r152;
	bra.uni 	$L__BB506_16;
$L__BB506_15:
	div.s64 	%rd496, %rd492, %rd27;
	mul.lo.s64 	%rd426, %rd496, %rd27;
	sub.s64 	%rd497, %rd492, %rd426;
$L__BB506_16:
	mad.lo.s64 	%rd42, %rd497, %rd34, %rd26;
	add.s32 	%r13, %r205, -1;
	mul.wide.u32 	%rd427, %r13, 8;
	add.s64 	%rd428, %rd2, %rd427;
	ld.global.u64 	%rd43, [%rd428];
	or.b64  	%rd429, %rd494, %rd43;
	and.b64  	%rd430, %rd429, -4294967296;
	setp.ne.s64 	%p50, %rd430, 0;
	@%p50 bra 	$L__BB506_18;
	cvt.u32.u64 	%r153, %rd43;
	cvt.u32.u64 	%r154, %rd494;
	div.u32 	%r155, %r154, %r153;
	mul.lo.s32 	%r156, %r155, %r153;
	sub.s32 	%r157, %r154, %r156;
	cvt.u64.u32 	%rd498, %r155;
	cvt.u64.u32 	%rd499, %r157;
	bra.uni 	$L__BB506_19;
$L__BB506_18:
	div.s64 	%rd498, %rd494, %rd43;
	mul.lo.s64 	%rd431, %rd498, %rd43;
	sub.s64 	%rd499, %rd494, %rd431;
$L__BB506_19:
	mul.wide.u32 	%rd432, %r13, 8;
	add.s64 	%rd433, %rd1, %rd432;
	ld.global.u64 	%rd50, [%rd433];
	mad.lo.s64 	%rd51, %rd50, %rd499, %rd35;
	or.b64  	%rd434, %rd496, %rd43;
	and.b64  	%rd435, %rd434, -4294967296;
	setp.ne.s64 	%p51, %rd435, 0;
	@%p51 bra 	$L__BB506_21;
	cvt.u32.u64 	%r158, %rd43;
	cvt.u32.u64 	%r159, %rd496;
	div.u32 	%r160, %r159, %r158;
	mul.lo.s32 	%r161, %r160, %r158;
	sub.s32 	%r162, %r159, %r161;
	cvt.u64.u32 	%rd500, %r160;
	cvt.u64.u32 	%rd501, %r162;
	bra.uni 	$L__BB506_22;
$L__BB506_21:
	div.s64 	%rd500, %rd496, %rd43;
	mul.lo.s64 	%rd436, %rd500, %rd43;
	sub.s64 	%rd501, %rd496, %rd436;
$L__BB506_22:
	mad.lo.s64 	%rd58, %rd501, %rd50, %rd42;
	add.s32 	%r163, %r205, -2;
	mul.wide.u32 	%rd437, %r163, 8;
	add.s64 	%rd438, %rd2, %rd437;
	ld.global.u64 	%rd59, [%rd438];
	or.b64  	%rd439, %rd498, %rd59;
	and.b64  	%rd440, %rd439, -4294967296;
	setp.ne.s64 	%p52, %rd440, 0;
	@%p52 bra 	$L__BB506_24;
	cvt.u32.u64 	%r164, %rd59;
	cvt.u32.u64 	%r165, %rd498;
	div.u32 	%r166, %r165, %r164;
	mul.lo.s32 	%r167, %r166, %r164;
	sub.s32 	%r168, %r165, %r167;
	cvt.u64.u32 	%rd524, %r166;
	cvt.u64.u32 	%rd503, %r168;
	bra.uni 	$L__BB506_25;
$L__BB506_24:
	div.s64 	%rd524, %rd498, %rd59;
	mul.lo.s64 	%rd441, %rd524, %rd59;
	sub.s64 	%rd503, %rd498, %rd441;
$L__BB506_25:
	mul.wide.u32 	%rd442, %r163, 8;
	add.s64 	%rd443, %rd1, %rd442;
	ld.global.u64 	%rd66, [%rd443];
	mad.lo.s64 	%rd528, %rd66, %rd503, %rd51;
	or.b64  	%rd444, %rd500, %rd59;
	and.b64  	%rd445, %rd444, -4294967296;
	setp.ne.s64 	%p53, %rd445, 0;
	@%p53 bra 	$L__BB506_27;
	cvt.u32.u64 	%r170, %rd59;
	cvt.u32.u64 	%r171, %rd500;
	div.u32 	%r172, %r171, %r170;
	mul.lo.s32 	%r173, %r172, %r170;
	sub.s32 	%r174, %r171, %r173;
	cvt.u64.u32 	%rd522, %r172;
	cvt.u64.u32 	%rd505, %r174;
	bra.uni 	$L__BB506_28;
$L__BB506_27:
	div.s64 	%rd522, %rd500, %rd59;
	mul.lo.s64 	%rd446, %rd522, %rd59;
	sub.s64 	%rd505, %rd500, %rd446;
$L__BB506_28:
	mad.lo.s64 	%rd529, %rd505, %rd66, %rd58;
	add.s32 	%r205, %r205, -4;
	add.s32 	%r204, %r204, 4;
	setp.ne.s32 	%p54, %r204, 0;
	@%p54 bra 	$L__BB506_4;
	add.s32 	%r207, %r205, 1;
$L__BB506_30:
	and.b32  	%r18, %r6, 3;
	setp.eq.s32 	%p55, %r18, 0;
	@%p55 bra 	$L__BB506_53;
	setp.eq.s32 	%p56, %r18, 1;
	@%p56 bra 	$L__BB506_45;
	mul.wide.u32 	%rd448, %r207, 8;
	add.s64 	%rd449, %rd2, %rd448;
	ld.global.u64 	%rd81, [%rd449];
	or.b64  	%rd450, %rd524, %rd81;
	and.b64  	%rd451, %rd450, -4294967296;
	setp.ne.s64 	%p57, %rd451, 0;
	@%p57 bra 	$L__BB506_34;
	cvt.u32.u64 	%r175, %rd81;
	cvt.u32.u64 	%r176, %rd524;
	div.u32 	%r177, %r176, %r175;
	mul.lo.s32 	%r178, %r177, %r175;
	sub.s32 	%r179, %r176, %r178;
	cvt.u64.u32 	%rd512, %r177;
	cvt.u64.u32 	%rd513, %r179;
	bra.uni 	$L__BB506_35;
$L__BB506_34:
	div.s64 	%rd512, %rd524, %rd81;
	mul.lo.s64 	%rd452, %rd512, %rd81;
	sub.s64 	%rd513, %rd524, %rd452;
$L__BB506_35:
	add.s64 	%rd454, %rd1, %rd448;
	ld.global.u64 	%rd88, [%rd454];
	mad.lo.s64 	%rd89, %rd88, %rd513, %rd528;
	or.b64  	%rd455, %rd522, %rd81;
	and.b64  	%rd456, %rd455, -4294967296;
	setp.ne.s64 	%p58, %rd456, 0;
	@%p58 bra 	$L__BB506_37;
	cvt.u32.u64 	%r180, %rd81;
	cvt.u32.u64 	%r181, %rd522;
	div.u32 	%r182, %r181, %r180;
	mul.lo.s32 	%r183, %r182, %r180;
	sub.s32 	%r184, %r181, %r183;
	cvt.u64.u32 	%rd514, %r182;
	cvt.u64.u32 	%rd515, %r184;
	bra.uni 	$L__BB506_38;
$L__BB506_37:
	div.s64 	%rd514, %rd522, %rd81;
	mul.lo.s64 	%rd457, %rd514, %rd81;
	sub.s64 	%rd515, %rd522, %rd457;
$L__BB506_38:
	mad.lo.s64 	%rd96, %rd515, %rd88, %rd529;
	add.s32 	%r19, %r207, -1;
	mul.wide.u32 	%rd458, %r19, 8;
	add.s64 	%rd459, %rd2, %rd458;
	ld.global.u64 	%rd97, [%rd459];
	or.b64  	%rd460, %rd512, %rd97;
	and.b64  	%rd461, %rd460, -4294967296;
	setp.ne.s64 	%p59, %rd461, 0;
	@%p59 bra 	$L__BB506_40;
	cvt.u32.u64 	%r185, %rd97;
	cvt.u32.u64 	%r186, %rd512;
	div.u32 	%r187, %r186, %r185;
	mul.lo.s32 	%r188, %r187, %r185;
	sub.s32 	%r189, %r186, %r188;
	cvt.u64.u32 	%rd524, %r187;
	cvt.u64.u32 	%rd517, %r189;
	bra.uni 	$L__BB506_41;
$L__BB506_40:
	div.s64 	%rd524, %rd512, %rd97;
	mul.lo.s64 	%rd462, %rd524, %rd97;
	sub.s64 	%rd517, %rd512, %rd462;
$L__BB506_41:
	add.s64 	%rd464, %rd1, %rd458;
	ld.global.u64 	%rd104, [%rd464];
	mad.lo.s64 	%rd528, %rd104, %rd517, %rd89;
	or.b64  	%rd465, %rd514, %rd97;
	and.b64  	%rd466, %rd465, -4294967296;
	setp.ne.s64 	%p60, %rd466, 0;
	@%p60 bra 	$L__BB506_43;
	cvt.u32.u64 	%r190, %rd97;
	cvt.u32.u64 	%r191, %rd514;
	div.u32 	%r192, %r191, %r190;
	mul.lo.s32 	%r193, %r192, %r190;
	sub.s32 	%r194, %r191, %r193;
	cvt.u64.u32 	%rd522, %r192;
	cvt.u64.u32 	%rd519, %r194;
	bra.uni 	$L__BB506_44;
$L__BB506_43:
	div.s64 	%rd522, %rd514, %rd97;
	mul.lo.s64 	%rd467, %rd522, %rd97;
	sub.s64 	%rd519, %rd514, %rd467;
$L__BB506_44:
	mad.lo.s64 	%rd529, %rd519, %rd104, %rd96;
	add.s32 	%r207, %r207, -2;
$L__BB506_45:
	and.b32  	%r195, %r6, 1;
	setp.eq.b32 	%p61, %r195, 1;
	not.pred 	%p62, %p61;
	@%p62 bra 	$L__BB506_53;
	mul.wide.u32 	%rd468, %r207, 8;
	add.s64 	%rd469, %rd2, %rd468;
	ld.global.u64 	%rd119, [%rd469];
	or.b64  	%rd470, %rd524, %rd119;
	and.b64  	%rd471, %rd470, -4294967296;
	setp.ne.s64 	%p63, %rd471, 0;
	@%p63 bra 	$L__BB506_48;
	cvt.u32.u64 	%r196, %rd119;
	cvt.u32.u64 	%r197, %rd524;
	rem.u32 	%r198, %r197, %r196;
	cvt.u64.u32 	%rd526, %r198;
	bra.uni 	$L__BB506_49;
$L__BB506_48:
	rem.s64 	%rd526, %rd524, %rd119;
$L__BB506_49:
	add.s64 	%rd473, %rd1, %rd468;
	ld.global.u64 	%rd123, [%rd473];
	mad.lo.s64 	%rd528, %rd123, %rd526, %rd528;
	or.b64  	%rd474, %rd522, %rd119;
	and.b64  	%rd475, %rd474, -4294967296;
	setp.ne.s64 	%p64, %rd475, 0;
	@%p64 bra 	$L__BB506_51;
	cvt.u32.u64 	%r199, %rd119;
	cvt.u32.u64 	%r200, %rd522;
	rem.u32 	%r201, %r200, %r199;
	cvt.u64.u32 	%rd527, %r201;
	bra.uni 	$L__BB506_52;
$L__BB506_51:
	rem.s64 	%rd527, %rd522, %rd119;
$L__BB506_52:
	mad.lo.s64 	%rd529, %rd527, %rd123, %rd529;
$L__BB506_53:
	shl.b64 	%rd476, %rd528, 1;
	add.s64 	%rd477, %rd570, %rd476;
	ld.global.u16 	%rs4, [%rd477];
	setp.eq.s16 	%p66, %rs4, 0;
	mov.pred 	%p86, 0;
	@%p66 bra 	$L__BB506_55;
	shl.b64 	%rd478, %rd529, 1;
	add.s64 	%rd479, %rd570, %rd478;
	ld.global.u16 	%rs5, [%rd479];
	setp.ne.s16 	%p86, %rs5, 0;
$L__BB506_55:
	selp.u16 	%rs6, 1, 0, %p86;
	st.shared.u8 	[%r5], %rs6;
	bra.uni 	$L__BB506_116;
$L__BB506_56:
	cvt.u64.u32 	%rd131, %r4;
	setp.le.u64 	%p18, %rd264, %rd131;
	@%p18 bra 	$L__BB506_116;
	mov.u32 	%r55, %ctaid.y;
	cvt.u64.u32 	%rd269, %r55;
	mad.lo.s64 	%rd561, %rd264, %rd269, %rd131;
	cvt.u32.u64 	%r22, %rd263;
	add.s32 	%r211, %r22, -1;
	setp.lt.s32 	%p19, %r211, 0;
	@%p19 bra 	$L__BB506_115;
	and.b32  	%r24, %r22, 7;
	setp.lt.u32 	%p20, %r211, 7;
	@%p20 bra 	$L__BB506_86;
	add.s32 	%r209, %r22, -4;
	and.b32  	%r56, %r22, -8;
	neg.s32 	%r208, %r56;
$L__BB506_60:
	.pragma "nounroll";
	add.s32 	%r29, %r209, 3;
	mul.wide.u32 	%rd271, %r29, 8;
	add.s64 	%rd272, %rd2, %rd271;
	ld.global.u64 	%rd135, [%rd272];
	or.b64  	%rd273, %rd561, %rd135;
	and.b64  	%rd274, %rd273, -4294967296;
	setp.ne.s64 	%p21, %rd274, 0;
	@%p21 bra 	$L__BB506_62;
	cvt.u32.u64 	%r57, %rd135;
	cvt.u32.u64 	%r58, %rd561;
	div.u32 	%r59, %r58, %r57;
	mul.lo.s32 	%r60, %r59, %r57;
	sub.s32 	%r61, %r58, %r60;
	cvt.u64.u32 	%rd532, %r59;
	cvt.u64.u32 	%rd533, %r61;
	bra.uni 	$L__BB506_63;
$L__BB506_62:
	div.s64 	%rd532, %rd561, %rd135;
	mul.lo.s64 	%rd275, %rd532, %rd135;
	sub.s64 	%rd533, %rd561, %rd275;
$L__BB506_63:
	add.s64 	%rd277, %rd1, %rd271;
	ld.global.u64 	%rd278, [%rd277];
	mul.lo.s64 	%rd142, %rd278, %rd533;
	add.s32 	%r30, %r209, 2;
	mul.wide.u32 	%rd279, %r30, 8;
	add.s64 	%rd280, %rd2, %rd279;
	ld.global.u64 	%rd143, [%rd280];
	or.b64  	%rd281, %rd532, %rd143;
	and.b64  	%rd282, %rd281, -4294967296;
	setp.ne.s64 	%p22, %rd282, 0;
	@%p22 bra 	$L__BB506_65;
	cvt.u32.u64 	%r62, %rd143;
	cvt.u32.u64 	%r63, %rd532;
	div.u32 	%r64, %r63, %r62;
	mul.lo.s32 	%r65, %r64, %r62;
	sub.s32 	%r66, %r63, %r65;
	cvt.u64.u32 	%rd534, %r64;
	cvt.u64.u32 	%rd535, %r66;
	bra.uni 	$L__BB506_66;
$L__BB506_65:
	div.s64 	%rd534, %rd532, %rd143;
	mul.lo.s64 	%rd283, %rd534, %rd143;
	sub.s64 	%rd535, %rd532, %rd283;
$L__BB506_66:
	add.s64 	%rd285, %rd1, %rd279;
	ld.global.u64 	%rd286, [%rd285];
	mad.lo.s64 	%rd150, %rd286, %rd535, %rd142;
	add.s32 	%r31, %r209, 1;
	mul.wide.u32 	%rd287, %r31, 8;
	add.s64 	%rd288, %rd2, %rd287;
	ld.global.u64 	%rd151, [%rd288];
	or.b64  	%rd289, %rd534, %rd151;
	and.b64  	%rd290, %rd289, -4294967296;
	setp.ne.s64 	%p23, %rd290, 0;
	@%p23 bra 	$L__BB506_68;
	cvt.u32.u64 	%r67, %rd151;
	cvt.u32.u64 	%r68, %rd534;
	div.u32 	%r69, %r68, %r67;
	mul.lo.s32 	%r70, %r69, %r67;
	sub.s32 	%r71, %r68, %r70;
	cvt.u64.u32 	%rd536, %r69;
	cvt.u64.u32 	%rd537, %r71;
	bra.uni 	$L__BB506_69;
$L__BB506_68:
	div.s64 	%rd536, %rd534, %rd151;
	mul.lo.s64 	%rd291, %rd536, %rd151;
	sub.s64 	%rd537, %rd534, %rd291;
$L__BB506_69:
	add.s64 	%rd293, %rd1, %rd287;
	ld.global.u64 	%rd294, [%rd293];
	mad.lo.s64 	%rd158, %rd294, %rd537, %rd150;
	add.s32 	%r32, %r209, -4;
	mul.wide.u32 	%rd295, %r209, 8;
	add.s64 	%rd296, %rd2, %rd295;
	ld.global.u64 	%rd159, [%rd296];
	or.b64  	%rd297, %rd536, %rd159;
	and.b64  	%rd298, %rd297, -4294967296;
	setp.ne.s64 	%p24, %rd298, 0;
	@%p24 bra 	$L__BB506_71;
	cvt.u32.u64 	%r72, %rd159;
	cvt.u32.u64 	%r73, %rd536;
	div.u32 	%r74, %r73, %r72;
	mul.lo.s32 	%r75, %r74, %r72;
	sub.s32 	%r76, %r73, %r75;
	cvt.u64.u32 	%rd538, %r74;
	cvt.u64.u32 	%rd539, %r76;
	bra.uni 	$L__BB506_72;
$L__BB506_71:
	div.s64 	%rd538, %rd536, %rd159;
	mul.lo.s64 	%rd299, %rd538, %rd159;
	sub.s64 	%rd539, %rd536, %rd299;
$L__BB506_72:
	add.s64 	%rd301, %rd1, %rd295;
	ld.global.u64 	%rd302, [%rd301];
	mad.lo.s64 	%rd166, %rd302, %rd539, %rd158;
	add.s32 	%r33, %r209, -1;
	mul.wide.u32 	%rd303, %r33, 8;
	add.s64 	%rd304, %rd2, %rd303;
	ld.global.u64 	%rd167, [%rd304];
	or.b64  	%rd305, %rd538, %rd167;
	and.b64  	%rd306, %rd305, -4294967296;
	setp.ne.s64 	%p25, %rd306, 0;
	@%p25 bra 	$L__BB506_74;
	cvt.u32.u64 	%r77, %rd167;
	cvt.u32.u64 	%r78, %rd538;
	div.u32 	%r79, %r78, %r77;
	mul.lo.s32 	%r80, %r79, %r77;
	sub.s32 	%r81, %r78, %r80;
	cvt.u64.u32 	%rd540, %r79;
	cvt.u64.u32 	%rd541, %r81;
	bra.uni 	$L__BB506_75;
$L__BB506_74:
	div.s64 	%rd540, %rd538, %rd167;
	mul.lo.s64 	%rd307, %rd540, %rd167;
	sub.s64 	%rd541, %rd538, %rd307;
$L__BB506_75:
	add.s64 	%rd309, %rd1, %rd303;
	ld.global.u64 	%rd310, [%rd309];
	mad.lo.s64 	%rd174, %rd310, %rd541, %rd166;
	add.s32 	%r34, %r209, -2;
	mul.wide.u32 	%rd311, %r34, 8;
	add.s64 	%rd312, %rd2, %rd311;
	ld.global.u64 	%rd175, [%rd312];
	or.b64  	%rd313, %rd540, %rd175;
	and.b64  	%rd314, %rd313, -4294967296;
	setp.ne.s64 	%p26, %rd314, 0;
	@%p26 bra 	$L__BB506_77;
	cvt.u32.u64 	%r82, %rd175;
	cvt.u32.u64 	%r83, %rd540;
	div.u32 	%r84, %r83, %r82;
	mul.lo.s32 	%r85, %r84, %r82;
	sub.s32 	%r86, %r83, %r85;
	cvt.u64.u32 	%rd542, %r84;
	cvt.u64.u32 	%rd543, %r86;
	bra.uni 	$L__BB506_78;
$L__BB506_77:
	div.s64 	%rd542, %rd540, %rd175;
	mul.lo.s64 	%rd315, %rd542, %rd175;
	sub.s64 	%rd543, %rd540, %rd315;
$L__BB506_78:
	add.s64 	%rd317, %rd1, %rd311;
	ld.global.u64 	%rd318, [%rd317];
	mad.lo.s64 	%rd182, %rd318, %rd543, %rd174;
	add.s32 	%r35, %r209, -3;
	mul.wide.u32 	%rd319, %r35, 8;
	add.s64 	%rd320, %rd2, %rd319;
	ld.global.u64 	%rd183, [%rd320];
	or.b64  	%rd321, %rd542, %rd183;
	and.b64  	%rd322, %rd321, -4294967296;
	setp.ne.s64 	%p27, %rd322, 0;
	@%p27 bra 	$L__BB506_80;
	cvt.u32.u64 	%r87, %rd183;
	cvt.u32.u64 	%r88, %rd542;
	div.u32 	%r89, %r88, %r87;
	mul.lo.s32 	%r90, %r89, %r87;
	sub.s32 	%r91, %r88, %r90;
	cvt.u64.u32 	%rd544, %r89;
	cvt.u64.u32 	%rd545, %r91;
	bra.uni 	$L__BB506_81;
$L__BB506_80:
	div.s64 	%rd544, %rd542, %rd183;
	mul.lo.s64 	%rd323, %rd544, %rd183;
	sub.s64 	%rd545, %rd542, %rd323;
$L__BB506_81:
	add.s64 	%rd325, %rd1, %rd319;
	ld.global.u64 	%rd326, [%rd325];
	mad.lo.s64 	%rd190, %rd326, %rd545, %rd182;
	mul.wide.u32 	%rd327, %r32, 8;
	add.s64 	%rd328, %rd2, %rd327;
	ld.global.u64 	%rd191, [%rd328];
	or.b64  	%rd329, %rd544, %rd191;
	and.b64  	%rd330, %rd329, -4294967296;
	setp.ne.s64 	%p28, %rd330, 0;
	@%p28 bra 	$L__BB506_83;
	cvt.u32.u64 	%r92, %rd191;
	cvt.u32.u64 	%r93, %rd544;
	div.u32 	%r94, %r93, %r92;
	mul.lo.s32 	%r95, %r94, %r92;
	sub.s32 	%r96, %r93, %r95;
	cvt.u64.u32 	%rd561, %r94;
	cvt.u64.u32 	%rd547, %r96;
	bra.uni 	$L__BB506_84;
$L__BB506_83:
	div.s64 	%rd561, %rd544, %rd191;
	mul.lo.s64 	%rd331, %rd561, %rd191;
	sub.s64 	%rd547, %rd544, %rd331;
$L__BB506_84:
	add.s64 	%rd333, %rd1, %rd327;
	ld.global.u64 	%rd334, [%rd333];
	mad.lo.s64 	%rd335, %rd334, %rd547, %rd190;
	shl.b64 	%rd336, %rd335, 1;
	add.s64 	%rd570, %rd570, %rd336;
	add.s32 	%r209, %r209, -8;
	add.s32 	%r208, %r208, 8;
	setp.ne.s32 	%p29, %r208, 0;
	@%p29 bra 	$L__BB506_60;
	add.s32 	%r211, %r209, 3;
$L__BB506_86:
	setp.eq.s32 	%p30, %r24, 0;
	@%p30 bra 	$L__BB506_115;
	and.b32  	%r40, %r22, 3;
	setp.lt.u32 	%p31, %r24, 4;
	@%p31 bra 	$L__BB506_101;
	mul.wide.u32 	%rd338, %r211, 8;
	add.s64 	%rd339, %rd2, %rd338;
	ld.global.u64 	%rd202, [%rd339];
	or.b64  	%rd340, %rd561, %rd202;
	and.b64  	%rd341, %rd340, -4294967296;
	setp.ne.s64 	%p32, %rd341, 0;
	@%p32 bra 	$L__BB506_90;
	cvt.u32.u64 	%r97, %rd202;
	cvt.u32.u64 	%r98, %rd561;
	div.u32 	%r99, %r98, %r97;
	mul.lo.s32 	%r100, %r99, %r97;
	sub.s32 	%r101, %r98, %r100;
	cvt.u64.u32 	%rd551, %r99;
	cvt.u64.u32 	%rd552, %r101;
	bra.uni 	$L__BB506_91;
$L__BB506_90:
	div.s64 	%rd551, %rd561, %rd202;
	mul.lo.s64 	%rd342, %rd551, %rd202;
	sub.s64 	%rd552, %rd561, %rd342;
$L__BB506_91:
	add.s64 	%rd344, %rd1, %rd338;
	ld.global.u64 	%rd345, [%rd344];
	mul.lo.s64 	%rd209, %rd345, %rd552;
	add.s32 	%r41, %r211, -1;
	mul.wide.u32 	%rd346, %r41, 8;
	add.s64 	%rd347, %rd2, %rd346;
	ld.global.u64 	%rd210, [%rd347];
	or.b64  	%rd348, %rd551, %rd210;
	and.b64  	%rd349, %rd348, -4294967296;
	setp.ne.s64 	%p33, %rd349, 0;
	@%p33 bra 	$L__BB506_93;
	cvt.u32.u64 	%r102, %rd210;
	cvt.u32.u64 	%r103, %rd551;
	div.u32 	%r104, %r103, %r102;
	mul.lo.s32 	%r105, %r104, %r102;
	sub.s32 	%r106, %r103, %r105;
	cvt.u64.u32 	%rd553, %r104;
	cvt.u64.u32 	%rd554, %r106;
	bra.uni 	$L__BB506_94;
$L__BB506_93:
	div.s64 	%rd553, %rd551, %rd210;
	mul.lo.s64 	%rd350, %rd553, %rd210;
	sub.s64 	%rd554, %rd551, %rd350;
$L__BB506_94:
	add.s64 	%rd352, %rd1, %rd346;
	ld.global.u64 	%rd353, [%rd352];
	mad.lo.s64 	%rd217, %rd353, %rd554, %rd209;
	add.s32 	%r42, %r211, -2;
	mul.wide.u32 	%rd354, %r42, 8;
	add.s64 	%rd355, %rd2, %rd354;
	ld.global.u64 	%rd218, [%rd355];
	or.b64  	%rd356, %rd553, %rd218;
	and.b64  	%rd357, %rd356, -4294967296;
	setp.ne.s64 	%p34, %rd357, 0;
	@%p34 bra 	$L__BB506_96;
	cvt.u32.u64 	%r107, %rd218;
	cvt.u32.u64 	%r108, %rd553;
	div.u32 	%r109, %r108, %r107;
	mul.lo.s32 	%r110, %r109, %r107;
	sub.s32 	%r111, %r108, %r110;
	cvt.u64.u32 	%rd555, %r109;
	cvt.u64.u32 	%rd556, %r111;
	bra.uni 	$L__BB506_97;
$L__BB506_96:
	div.s64 	%rd555, %rd553, %rd218;
	mul.lo.s64 	%rd358, %rd555, %rd218;
	sub.s64 	%rd556, %rd553, %rd358;
$L__BB506_97:
	add.s64 	%rd360, %rd1, %rd354;
	ld.global.u64 	%rd361, [%rd360];
	mad.lo.s64 	%rd225, %rd361, %rd556, %rd217;
	add.s32 	%r43, %r211, -3;
	mul.wide.u32 	%rd362, %r43, 8;
	add.s64 	%rd363, %rd2, %rd362;
	ld.global.u64 	%rd226, [%rd363];
	or.b64  	%rd364, %rd555, %rd226;
	and.b64  	%rd365, %rd364, -4294967296;
	setp.ne.s64 	%p35, %rd365, 0;
	@%p35 bra 	$L__BB506_99;
	cvt.u32.u64 	%r112, %rd226;
	cvt.u32.u64 	%r113, %rd555;
	div.u32 	%r114, %r113, %r112;
	mul.lo.s32 	%r115, %r114, %r112;
	sub.s32 	%r116, %r113, %r115;
	cvt.u64.u32 	%rd561, %r114;
	cvt.u64.u32 	%rd558, %r116;
	bra.uni 	$L__BB506_100;
$L__BB506_99:
	div.s64 	%rd561, %rd555, %rd226;
	mul.lo.s64 	%rd366, %rd561, %rd226;
	sub.s64 	%rd558, %rd555, %rd366;
$L__BB506_100:
	add.s64 	%rd368, %rd1, %rd362;
	ld.global.u64 	%rd369, [%rd368];
	mad.lo.s64 	%rd370, %rd369, %rd558, %rd225;
	shl.b64 	%rd371, %rd370, 1;
	add.s64 	%rd570, %rd570, %rd371;
	add.s32 	%r211, %r211, -4;
$L__BB506_101:
	setp.eq.s32 	%p36, %r40, 0;
	@%p36 bra 	$L__BB506_115;
	setp.eq.s32 	%p37, %r40, 1;
	@%p37 bra 	$L__BB506_110;
	mul.wide.u32 	%rd373, %r211, 8;
	add.s64 	%rd374, %rd2, %rd373;
	ld.global.u64 	%rd237, [%rd374];
	or.b64  	%rd375, %rd561, %rd237;
	and.b64  	%rd376, %rd375, -4294967296;
	setp.ne.s64 	%p38, %rd376, 0;
	@%p38 bra 	$L__BB506_105;
	cvt.u32.u64 	%r117, %rd237;
	cvt.u32.u64 	%r118, %rd561;
	div.u32 	%r119, %r118, %r117;
	mul.lo.s32 	%r120, %r119, %r117;
	sub.s32 	%r121, %r118, %r120;
	cvt.u64.u32 	%rd562, %r119;
	cvt.u64.u32 	%rd563, %r121;
	bra.uni 	$L__BB506_106;
$L__BB506_105:
	div.s64 	%rd562, %rd561, %rd237;
	mul.lo.s64 	%rd377, %rd562, %rd237;
	sub.s64 	%rd563, %rd561, %rd377;
$L__BB506_106:
	add.s64 	%rd379, %rd1, %rd373;
	ld.global.u64 	%rd380, [%rd379];
	mul.lo.s64 	%rd244, %rd380, %rd563;
	add.s32 	%r46, %r211, -1;
	mul.wide.u32 	%rd381, %r46, 8;
	add.s64 	%rd382, %rd2, %rd381;
	ld.global.u64 	%rd245, [%rd382];
	or.b64  	%rd383, %rd562, %rd245;
	and.b64  	%rd384, %rd383, -4294967296;
	setp.ne.s64 	%p39, %rd384, 0;
	@%p39 bra 	$L__BB506_108;
	cvt.u32.u64 	%r122, %rd245;
	cvt.u32.u64 	%r123, %rd562;
	div.u32 	%r124, %r123, %r122;
	mul.lo.s32 	%r125, %r124, %r122;
	sub.s32 	%r126, %r123, %r125;
	cvt.u64.u32 	%rd561, %r124;
	cvt.u64.u32 	%rd565, %r126;
	bra.uni 	$L__BB506_109;
$L__BB506_108:
	div.s64 	%rd561, %rd562, %rd245;
	mul.lo.s64 	%rd385, %rd561, %rd245;
	sub.s64 	%rd565, %rd562, %rd385;
$L__BB506_109:
	add.s64 	%rd387, %rd1, %rd381;
	ld.global.u64 	%rd388, [%rd387];
	mad.lo.s64 	%rd389, %rd388, %rd565, %rd244;
	shl.b64 	%rd390, %rd389, 1;
	add.s64 	%rd570, %rd570, %rd390;
	add.s32 	%r211, %r211, -2;
$L__BB506_110:
	and.b32  	%r127, %r22, 1;
	setp.eq.b32 	%p40, %r127, 1;
	not.pred 	%p41, %p40;
	@%p41 bra 	$L__BB506_115;
	mul.wide.u32 	%rd391, %r211, 8;
	add.s64 	%rd392, %rd2, %rd391;
	ld.global.u64 	%rd256, [%rd392];
	or.b64  	%rd393, %rd561, %rd256;
	and.b64  	%rd394, %rd393, -4294967296;
	setp.ne.s64 	%p42, %rd394, 0;
	@%p42 bra 	$L__BB506_113;
	cvt.u32.u64 	%r128, %rd256;
	cvt.u32.u64 	%r129, %rd561;
	rem.u32 	%r130, %r129, %r128;
	cvt.u64.u32 	%rd569, %r130;
	bra.uni 	$L__BB506_114;
$L__BB506_113:
	rem.s64 	%rd569, %rd561, %rd256;
$L__BB506_114:
	add.s64 	%rd396, %rd1, %rd391;
	ld.global.u64 	%rd397, [%rd396];
	mul.lo.s64 	%rd398, %rd397, %rd569;
	shl.b64 	%rd399, %rd398, 1;
	add.s64 	%rd570, %rd570, %rd399;
$L__BB506_115:
	ld.global.u16 	%rs2, [%rd570];
	setp.ne.s16 	%p43, %rs2, 0;
	selp.u16 	%rs3, 1, 0, %p43;
	st.shared.u8 	[%r5], %rs3;
$L__BB506_116:
	bar.sync 	0;
	setp.lt.u32 	%p67, %r213, 66;
	@%p67 bra 	$L__BB506_122;
$L__BB506_117:
	shr.u32 	%r50, %r213, 1;
	setp.ge.u32 	%p68, %r1, %r50;
	@%p68 bra 	$L__BB506_121;
	ld.shared.u8 	%rs7, [%r5];
	setp.eq.s16 	%p70, %rs7, 0;
	mov.pred 	%p87, 0;
	@%p70 bra 	$L__BB506_120;
	add.s32 	%r202, %r5, %r50;
	ld.shared.u8 	%rs8, [%r202];
	setp.ne.s16 	%p87, %rs8, 0;
$L__BB506_120:
	selp.u16 	%rs9, 1, 0, %p87;
	st.shared.u8 	[%r5], %rs9;
$L__BB506_121:
	bar.sync 	0;
	setp.gt.u32 	%p71, %r213, 131;
	mov.u32 	%r213, %r50;
	@%p71 bra 	$L__BB506_117;
$L__BB506_122:
	setp.gt.u32 	%p72, %r1, 31;
	@%p72 bra 	$L__BB506_137;
	ld.volatile.shared.u8 	%rs10, [%r5];
	setp.eq.s16 	%p74, %rs10, 0;
	mov.pred 	%p88, 0;
	@%p74 bra 	$L__BB506_125;
	ld.volatile.shared.u8 	%rs11, [%r5+32];
	setp.ne.s16 	%p88, %rs11, 0;
$L__BB506_125:
	selp.u16 	%rs12, 1, 0, %p88;
	st.volatile.shared.u8 	[%r5], %rs12;
	ld.volatile.shared.u8 	%rs13, [%r5];
	setp.eq.s16 	%p76, %rs13, 0;
	mov.pred 	%p89, 0;
	@%p76 bra 	$L__BB506_127;
	ld.volatile.shared.u8 	%rs14, [%r5+16];
	setp.ne.s16 	%p89, %rs14, 0;
$L__BB506_127:
	selp.u16 	%rs15, 1, 0, %p89;
	st.volatile.shared.u8 	[%r5], %rs15;
	ld.volatile.shared.u8 	%rs16, [%r5];
	setp.eq.s16 	%p78, %rs16, 0;
	mov.pred 	%p90, 0;
	@%p78 bra 	$L__BB506_129;
	ld.volatile.shared.u8 	%rs17, [%r5+8];
	setp.ne.s16 	%p90, %rs17, 0;
$L__BB506_129:
	selp.u16 	%rs18, 1, 0, %p90;
	st.volatile.shared.u8 	[%r5], %rs18;
	ld.volatile.shared.u8 	%rs19, [%r5];
	setp.eq.s16 	%p80, %rs19, 0;
	mov.pred 	%p91, 0;
	@%p80 bra 	$L__BB506_131;
	ld.volatile.shared.u8 	%rs20, [%r5+4];
	setp.ne.s16 	%p91, %rs20, 0;
$L__BB506_131:
	selp.u16 	%rs21, 1, 0, %p91;
	st.volatile.shared.u8 	[%r5], %rs21;
	ld.volatile.shared.u8 	%rs22, [%r5];
	setp.eq.s16 	%p82, %rs22, 0;
	mov.pred 	%p92, 0;
	@%p82 bra 	$L__BB506_133;
	ld.volatile.shared.u8 	%rs23, [%r5+2];
	setp.ne.s16 	%p92, %rs23, 0;
$L__BB506_133:
	selp.u16 	%rs24, 1, 0, %p92;
	st.volatile.shared.u8 	[%r5], %rs24;
	ld.volatile.shared.u8 	%rs25, [%r5];
	setp.eq.s16 	%p84, %rs25, 0;
	mov.pred 	%p93, 0;
	@%p84 bra 	$L__BB506_135;
	ld.volatile.shared.u8 	%rs26, [%r5+1];
	setp.ne.s16 	%p93, %rs26, 0;
$L__BB506_135:
	selp.u16 	%rs27, 1, 0, %p93;
	st.volatile.shared.u8 	[%r5], %rs27;
	setp.ne.s32 	%p85, %r1, 0;
	@%p85 bra 	$L__BB506_137;
	ld.param.u64 	%rd485, [contiguous_all2_u16_param_0];
	ld.shared.u8 	%rs28, [allsdata_u16];
	cvt.u64.u32 	%rd480, %r2;
	mov.u32 	%r203, %ctaid.y;
	cvt.u64.u32 	%rd481, %r203;
	mad.lo.s64 	%rd482, %rd265, %rd481, %rd480;
	cvta.to.global.u64 	%rd483, %rd485;
	add.s64 	%rd484, %rd483, %rd482;
	st.global.u8 	[%rd484], %rs28;
$L__BB506_137:
	ret;

}
	// .globl	contiguous_all22_u16
.visible .entry contiguous_all22_u16(
	.param .u64 .ptr .align 1 contiguous_all22_u16_param_0,
	.param .u64 .ptr .align 1 contiguous_all22_u16_param_1,
	.param .u64 contiguous_all22_u16_param_2,
	.param .u64 contiguous_all22_u16_param_3
)
{
	.reg .pred 	%p<49>;
	.reg .b16 	%rs<29>;
	.reg .b32 	%r<17>;
	.reg .b64 	%rd<26>;

	ld.param.u64 	%rd5, [contiguous_all22_u16_param_0];
	ld.param.u64 	%rd8, [contiguous_all22_u16_param_1];
	ld.param.u64 	%rd6, [contiguous_all22_u16_param_2];
	ld.param.u64 	%rd7, [contiguous_all22_u16_param_3];
	cvta.to.global.u64 	%rd1, %rd8;
	mov.u32 	%r1, %tid.x;
	mov.u32 	%r2, %ctaid.x;
	mov.u32 	%r16, %ntid.x;
	mul.lo.s32 	%r8, %r2, %r16;
	shl.b32 	%r9, %r8, 1;
	add.s32 	%r4, %r9, %r1;
	mov.u32 	%r10, allsdata_u16;
	add.s32 	%r5, %r10, %r1;
	mov.b16 	%rs1, 1;
	st.shared.u8 	[%r5], %rs1;
	add.s32 	%r11, %r4, %r16;
	cvt.u64.u32 	%rd2, %r11;
	setp.le.u64 	%p17, %rd6, %rd2;
	@%p17 bra 	$L__BB507_4;
	cvt.u64.u32 	%rd13, %r4;
	mov.u32 	%r13, %ctaid.y;
	cvt.u64.u32 	%rd14, %r13;
	mul.lo.s64 	%rd3, %rd6, %rd14;
	add.s64 	%rd15, %rd3, %rd13;
	shl.b64 	%rd16, %rd15, 1;
	add.s64 	%rd17, %rd1, %rd16;
	ld.global.u16 	%rs4, [%rd17];
	setp.eq.s16 	%p21, %rs4, 0;
	mov.pred 	%p41, 0;
	@%p21 bra 	$L__BB507_3;
	add.s64 	%rd18, %rd3, %rd2;
	shl.b64 	%rd19, %rd18, 1;
	add.s64 	%rd20, %rd1, %rd19;
	ld.global.u16 	%rs5, [%rd20];
	setp.ne.s16 	%p41, %rs5, 0;
$L__BB507_3:
	selp.u16 	%rs6, 1, 0, %p41;
	st.shared.u8 	[%r5], %rs6;
	bra.uni 	$L__BB507_6;
$L__BB507_4:
	cvt.u64.u32 	%rd4, %r4;
	setp.le.u64 	%p18, %rd6, %rd4;
	@%p18 bra 	$L__BB507_6;
	mov.u32 	%r12, %ctaid.y;
	cvt.u64.u32 	%rd9, %r12;
	mad.lo.s64 	%rd10, %rd6, %rd9, %rd4;
	shl.b64 	%rd11, %rd10, 1;
	add.s64 	%rd12, %rd1, %rd11;
	ld.global.u16 	%rs2, [%rd12];
	setp.ne.s16 	%p19, %rs2, 0;
	selp.u16 	%rs3, 1, 0, %p19;
	st.shared.u8 	[%r5], %rs3;
$L__BB507_6:
	bar.sync 	0;
	setp.lt.u32 	%p22, %r16, 66;
	@%p22 bra 	$L__BB507_12;
$L__BB507_7:
	shr.u32 	%r7, %r16, 1;
	setp.ge.u32 	%p23, %r1, %r7;
	@%p23 bra 	$L__BB507_11;
	ld.shared.u8 	%rs7, [%r5];
	setp.eq.s16 	%p25, %rs7, 0;
	mov.pred 	%p42, 0;
	@%p25 bra 	$L__BB507_10;
	add.s32 	%r14, %r5, %r7;
	ld.shared.u8 	%rs8, [%r14];
	setp.ne.s16 	%p42, %rs8, 0;
$L__BB507_10:
	selp.u16 	%rs9, 1, 0, %p42;
	st.shared.u8 	[%r5], %rs9;
$L__BB507_11:
	bar.sync 	0;
	setp.gt.u32 	%p26, %r16, 131;
	mov.u32 	%r16, %r7;
	@%p26 bra 	$L__BB507_7;
$L__BB507_12:
	setp.gt.u32 	%p27, %r1, 31;
	@%p27 bra 	$L__BB507_27;
	ld.volatile.shared.u8 	%rs10, [%r5];
	setp.eq.s16 	%p29, %rs10, 0;
	mov.pred 	%p43, 0;
	@%p29 bra 	$L__BB507_15;
	ld.volatile.shared.u8 	%rs11, [%r5+32];
	setp.ne.s16 	%p43, %rs11, 0;
$L__BB507_15:
	selp.u16 	%rs12, 1, 0, %p43;
	st.volatile.shared.u8 	[%r5], %rs12;
	ld.volatile.shared.u8 	%rs13, [%r5];
	setp.eq.s16 	%p31, %rs13, 0;
	mov.pred 	%p44, 0;
	@%p31 bra 	$L__BB507_17;
	ld.volatile.shared.u8 	%rs14, [%r5+16];
	setp.ne.s16 	%p44, %rs14, 0;
$L__BB507_17:
	selp.u16 	%rs15, 1, 0, %p44;
	st.volatile.shared.u8 	[%r5], %rs15;
	ld.volatile.shared.u8 	%rs16, [%r5];
	setp.eq.s16 	%p33, %rs16, 0;
	mov.pred 	%p45, 0;
	@%p33 bra 	$L__BB507_19;
	ld.volatile.shared.u8 	%rs17, [%r5+8];
	setp.ne.s16 	%p45, %rs17, 0;
$L__BB507_19:
	selp.u16 	%rs18, 1, 0, %p45;
	st.volatile.shared.u8 	[%r5], %rs18;
	ld.volatile.shared.u8 	%rs19, [%r5];
	setp.eq.s16 	%p35, %rs19, 0;
	mov.pred 	%p46, 0;
	@%p35 bra 	$L__BB507_21;
	ld.volatile.shared.u8 	%rs20, [%r5+4];
	setp.ne.s16 	%p46, %rs20, 0;
$L__BB507_21:
	selp.u16 	%rs21, 1, 0, %p46;
	st.volatile.shared.u8 	[%r5], %rs21;
	ld.volatile.shared.u8 	%rs22, [%r5];
	setp.eq.s16 	%p37, %rs22, 0;
	mov.pred 	%p47, 0;
	@%p37 bra 	$L__BB507_23;
	ld.volatile.shared.u8 	%rs23, [%r5+2];
	setp.ne.s16 	%p47, %rs23, 0;
$L__BB507_23:
	selp.u16 	%rs24, 1, 0, %p47;
	st.volatile.shared.u8 	[%r5], %rs24;
	ld.volatile.shared.u8 	%rs25, [%r5];
	setp.eq.s16 	%p39, %rs25, 0;
	mov.pred 	%p48, 0;
	@%p39 bra 	$L__BB507_25;
	ld.volatile.shared.u8 	%rs26, [%r5+1];
	setp.ne.s16 	%p48, %rs26, 0;
$L__BB507_25:
	selp.u16 	%rs27, 1, 0, %p48;
	st.volatile.shared.u8 	[%r5], %rs27;
	setp.ne.s32 	%p40, %r1, 0;
	@%p40 bra 	$L__BB507_27;
	ld.shared.u8 	%rs28, [allsdata_u16];
	cvt.u64.u32 	%rd21, %r2;
	mov.u32 	%r15, %ctaid.y;
	cvt.u64.u32 	%rd22, %r15;
	mad.lo.s64 	%rd23, %rd7, %rd22, %rd21;
	cvta.to.global.u64 	%rd24, %rd5;
	add.s64 	%rd25, %rd24, %rd23;
	st.global.u8 	[%rd25], %rs28;
$L__BB507_27:
	ret;

}
	// .globl	contiguous_all3_u16
.visible .entry contiguous_all3_u16(
	.param .u64 .ptr .align 1 contiguous_all3_u16_param_0,
	.param .u64 .ptr .align 1 contiguous_all3_u16_param_1,
	.param .u64 .ptr .align 1 contiguous_all3_u16_param_2,
	.param .u64 .ptr .align 1 contiguous_all3_u16_param_3,
	.param .u64 contiguous_all3_u16_param_4,
	.param .u64 contiguous_all3_u16_param_5,
	.param .u64 contiguous_all3_u16_param_6
)
{
	.reg .pred 	%p<81>;
	.reg .b16 	%rs<50>;
	.reg .b32 	%r<188>;
	.reg .b64 	%rd<307>;

	ld.param.u64 	%rd144, [contiguous_all3_u16_param_0];
	ld.param.u64 	%rd145, [contiguous_all3_u16_param_1];
	ld.param.u64 	%rd148, [contiguous_all3_u16_param_2];
	ld.param.u64 	%rd149, [contiguous_all3_u16_param_3];
	ld.param.u64 	%rd146, [contiguous_all3_u16_param_4];
	ld.param.u64 	%rd147, [contiguous_all3_u16_param_5];
	ld.param.u64 	%rd150, [contiguous_all3_u16_param_6];
	cvta.to.global.u64 	%rd1, %rd149;
	cvta.to.global.u64 	%rd2, %rd148;
	mov.u32 	%r1, %tid.y;
	mov.u32 	%r2, %ntid.x;
	mov.u32 	%r3, %tid.x;
	mad.lo.s32 	%r70, %r1, %r2, %r3;
	mov.u32 	%r71, %ctaid.x;
	mad.lo.s32 	%r72, %r71, %r2, %r3;
	mov.u32 	%r4, %ctaid.y;
	mov.u32 	%r5, %ntid.y;
	mad.lo.s32 	%r73, %r4, %r5, %r1;
	mov.u32 	%r74, allsdata_u16;
	add.s32 	%r7, %r74, %r70;
	mov.b16 	%rs16, 1;
	st.shared.u8 	[%r7], %rs16;
	cvt.u64.u32 	%rd3, %r72;
	setp.le.u64 	%p9, %rd147, %rd3;
	cvt.u64.u32 	%rd152, %r73;
	setp.le.u64 	%p10, %rd150, %rd152;
	or.pred  	%p11, %p9, %p10;
	@%p11 bra 	$L__BB508_95;
	cvt.u32.u64 	%r75, %rd3;
	cvt.u32.u64 	%r76, %rd147;
	mad.lo.s32 	%r179, %r73, %r76, %r75;
	cvt.u32.u64 	%r9, %rd146;
	add.s32 	%r178, %r9, -1;
	setp.lt.s32 	%p12, %r178, 0;
	mov.b64 	%rd306, 0;
	@%p12 bra 	$L__BB508_59;
	setp.lt.u32 	%p13, %r178, 7;
	mov.b64 	%rd306, 0;
	@%p13 bra 	$L__BB508_30;
	add.s32 	%r174, %r9, -4;
	and.b32  	%r77, %r9, -8;
	neg.s32 	%r173, %r77;
	mov.b64 	%rd306, 0;
$L__BB508_4:
	.pragma "nounroll";
	add.s32 	%r16, %r174, 3;
	cvt.u64.u32 	%rd5, %r179;
	mul.wide.u32 	%rd157, %r16, 8;
	add.s64 	%rd158, %rd2, %rd157;
	ld.global.u64 	%rd6, [%rd158];
	and.b64  	%rd159, %rd6, -4294967296;
	setp.ne.s64 	%p14, %rd159, 0;
	@%p14 bra 	$L__BB508_6;
	cvt.u32.u64 	%r78, %rd6;
	cvt.u32.u64 	%r79, %rd5;
	div.u32 	%r80, %r79, %r78;
	mul.lo.s32 	%r81, %r80, %r78;
	sub.s32 	%r82, %r79, %r81;
	cvt.u64.u32 	%rd271, %r80;
	cvt.u64.u32 	%rd272, %r82;
	bra.uni 	$L__BB508_7;
$L__BB508_6:
	div.s64 	%rd271, %rd5, %rd6;
	mul.lo.s64 	%rd160, %rd271, %rd6;
	sub.s64 	%rd272, %rd5, %rd160;
$L__BB508_7:
	mul.wide.u32 	%rd161, %r16, 8;
	add.s64 	%rd162, %rd1, %rd161;
	ld.global.u64 	%rd163, [%rd162];
	mad.lo.s64 	%rd13, %rd163, %rd272, %rd306;
	add.s32 	%r17, %r174, 2;
	and.b64  	%rd14, %rd271, 4294967295;
	mul.wide.u32 	%rd164, %r17, 8;
	add.s64 	%rd165, %rd2, %rd164;
	ld.global.u64 	%rd15, [%rd165];
	and.b64  	%rd166, %rd15, -4294967296;
	setp.ne.s64 	%p15, %rd166, 0;
	@%p15 bra 	$L__BB508_9;
	cvt.u32.u64 	%r83, %rd15;
	cvt.u32.u64 	%r84, %rd14;
	div.u32 	%r85, %r84, %r83;
	mul.lo.s32 	%r86, %r85, %r83;
	sub.s32 	%r87, %r84, %r86;
	cvt.u64.u32 	%rd273, %r85;
	cvt.u64.u32 	%rd274, %r87;
	bra.uni 	$L__BB508_10;
$L__BB508_9:
	div.s64 	%rd273, %rd14, %rd15;
	mul.lo.s64 	%rd167, %rd273, %rd15;
	sub.s64 	%rd274, %rd14, %rd167;
$L__BB508_10:
	mul.wide.u32 	%rd168, %r17, 8;
	add.s64 	%rd169, %rd1, %rd168;
	ld.global.u64 	%rd170, [%rd169];
	mad.lo.s64 	%rd22, %rd170, %rd274, %rd13;
	add.s32 	%r18, %r174, 1;
	and.b64  	%rd23, %rd273, 4294967295;
	mul.wide.u32 	%rd171, %r18, 8;
	add.s64 	%rd172, %rd2, %rd171;
	ld.global.u64 	%rd24, [%rd172];
	and.b64  	%rd173, %rd24, -4294967296;
	setp.ne.s64 	%p16, %rd173, 0;
	@%p16 bra 	$L__BB508_12;
	cvt.u32.u64 	%r88, %rd24;
	cvt.u32.u64 	%r89, %rd23;
	div.u32 	%r90, %r89, %r88;
	mul.lo.s32 	%r91, %r90, %r88;
	sub.s32 	%r92, %r89, %r91;
	cvt.u64.u32 	%rd275, %r90;
	cvt.u64.u32 	%rd276, %r92;
	bra.uni 	$L__BB508_13;
$L__BB508_12:
	div.s64 	%rd275, %rd23, %rd24;
	mul.lo.s64 	%rd174, %rd275, %rd24;
	sub.s64 	%rd276, %rd23, %rd174;
$L__BB508_13:
	mul.wide.u32 	%rd175, %r18, 8;
	add.s64 	%rd176, %rd1, %rd175;
	ld.global.u64 	%rd177, [%rd176];
	mad.lo.s64 	%rd31, %rd177, %rd276, %rd22;
	and.b64  	%rd32, %rd275, 4294967295;
	mul.wide.u32 	%rd178, %r174, 8;
	add.s64 	%rd179, %rd2, %rd178;
	ld.global.u64 	%rd33, [%rd179];
	and.b64  	%rd180, %rd33, -4294967296;
	setp.ne.s64 	%p17, %rd180, 0;
	@%p17 bra 	$L__BB508_15;
	cvt.u32.u64 	%r93, %rd33;
	cvt.u32.u64 	%r94, %rd32;
	div.u32 	%r95, %r94, %r93;
	mul.lo.s32 	%r96, %r95, %r93;
	sub.s32 	%r97, %r94, %r96;
	cvt.u64.u32 	%rd277, %r95;
	cvt.u64.u32 	%rd278, %r97;
	bra.uni 	$L__BB508_16;
$L__BB508_15:
	div.s64 	%rd277, %rd32, %rd33;
	mul.lo.s64 	%rd181, %rd277, %rd33;
	sub.s64 	%rd278, %rd32, %rd181;
$L__BB508_16:
	mul.wide.u32 	%rd182, %r174, 8;
	add.s64 	%rd183, %rd1, %rd182;
	ld.global.u64 	%rd184, [%rd183];
	mad.lo.s64 	%rd40, %rd184, %rd278, %rd31;
	add.s32 	%r19, %r174, -1;
	and.b64  	%rd41, %rd277, 4294967295;
	mul.wide.u32 	%rd185, %r19, 8;
	add.s64 	%rd186, %rd2, %rd185;
	ld.global.u64 	%rd42, [%rd186];
	and.b64  	%rd187, %rd42, -4294967296;
	setp.ne.s64 	%p18, %rd187, 0;
	@%p18 bra 	$L__BB508_18;
	cvt.u32.u64 	%r98, %rd42;
	cvt.u32.u64 	%r99, %rd41;
	div.u32 	%r100, %r99, %r98;
	mul.lo.s32 	%r101, %r100, %r98;
	sub.s32 	%r102, %r99, %r101;
	cvt.u64.u32 	%rd279, %r100;
	cvt.u64.u32 	%rd280, %r102;
	bra.uni 	$L__BB508_19;
$L__BB508_18:
	div.s64 	%rd279, %rd41, %rd42;
	mul.lo.s64 	%rd188, %rd279, %rd42;
	sub.s64 	%rd280, %rd41, %rd188;
$L__BB508_19:
	mul.wide.u32 	%rd189, %r19, 8;
	add.s64 	%rd190, %rd1, %rd189;
	ld.global.u64 	%rd191, [%rd190];
	mad.lo.s64 	%rd49, %rd191, %rd280, %rd40;
	add.s32 	%r20, %r174, -2;
	and.b64  	%rd50, %rd279, 4294967295;
	mul.wide.u32 	%rd192, %r20, 8;
	add.s64 	%rd193, %rd2, %rd192;
	ld.global.u64 	%rd51, [%rd193];
	and.b64  	%rd194, %rd51, -4294967296;
	setp.ne.s64 	%p19, %rd194, 0;
	@%p19 bra 	$L__BB508_21;
	cvt.u32.u64 	%r103, %rd51;
	cvt.u32.u64 	%r104, %rd50;
	div.u32 	%r105, %r104, %r103;
	mul.lo.s32 	%r106, %r105, %r103;
	sub.s32 	%r107, %r104, %r106;
	cvt.u64.u32 	%rd281, %r105;
	cvt.u64.u32 	%rd282, %r107;
	bra.uni 	$L__BB508_22;
$L__BB508_21:
	div.s64 	%rd281, %rd50, %rd51;
	mul.lo.s64 	%rd195, %rd281, %rd51;
	sub.s64 	%rd282, %rd50, %rd195;
$L__BB508_22:
	mul.wide.u32 	%rd196, %r20, 8;
	add.s64 	%rd197, %rd1, %rd196;
	ld.global.u64 	%rd198, [%rd197];
	mad.lo.s64 	%rd58, %rd198, %rd282, %rd49;
	add.s32 	%r21, %r174, -3;
	and.b64  	%rd59, %rd281, 4294967295;
	mul.wide.u32 	%rd199, %r21, 8;
	add.s64 	%rd200, %rd2, %rd199;
	ld.global.u64 	%rd60, [%rd200];
	and.b64  	%rd201, %rd60, -4294967296;
	setp.ne.s64 	%p20, %rd201, 0;
	@%p20 bra 	$L__BB508_24;
	cvt.u32.u64 	%r108, %rd60;
	cvt.u32.u64 	%r109, %rd59;
	div.u32 	%r110, %r109, %r108;
	mul.lo.s32 	%r111, %r110, %r108;
	sub.s32 	%r112, %r109, %r111;
	cvt.u64.u32 	%rd283, %r110;
	cvt.u64.u32 	%rd284, %r112;
	bra.uni 	$L__BB508_25;
$L__BB508_24:
	div.s64 	%rd283, %rd59, %rd60;
	mul.lo.s64 	%rd202, %rd283, %rd60;
	sub.s64 	%rd284, %rd59, %rd202;
$L__BB508_25:
	mul.wide.u32 	%rd203, %r21, 8;
	add.s64 	%rd204, %rd1, %rd203;
	ld.global.u64 	%rd205, [%rd204];
	mad.lo.s64 	%rd67, %rd205, %rd284, %rd58;
	and.b64  	%rd68, %rd283, 4294967295;
	add.s32 	%r113, %r174, -4;
	mul.wide.u32 	%rd206, %r113, 8;
	add.s64 	%rd207, %rd2, %rd206;
	ld.global.u64 	%rd69, [%rd207];
	and.b64  	%rd208, %rd69, -4294967296;
	setp.ne.s64 	%p21, %rd208, 0;
	@%p21 bra 	$L__BB508_27;
	cvt.u32.u64 	%r114, %rd69;
	cvt.u32.u64 	%r115, %rd68;
	div.u32 	%r116, %r115, %r114;
	mul.lo.s32 	%r117, %r116, %r114;
	sub.s32 	%r118, %r115, %r117;
	cvt.u64.u32 	%rd285, %r116;
	cvt.u64.u32 	%rd286, %r118;
	bra.uni 	$L__BB508_28;
$L__BB508_27:
	div.s64 	%rd285, %rd68, %rd69;
	mul.lo.s64 	%rd209, %rd285, %rd69;
	sub.s64 	%rd286, %rd68, %rd209;
$L__BB508_28:
	mul.wide.u32 	%rd210, %r113, 8;
	add.s64 	%rd211, %rd1, %rd210;
	ld.global.u64 	%rd212, [%rd211];
	mad.lo.s64 	%rd306, %rd212, %rd286, %rd67;
	cvt.u32.u64 	%r179, %rd285;
	add.s32 	%r174, %r174, -8;
	add.s32 	%r173, %r173, 8;
	setp.ne.s32 	%p22, %r173, 0;
	@%p22 bra 	$L__BB508_4;
	add.s32 	%r178, %r174, 3;
$L__BB508_30:
	and.b32  	%r28, %r9, 7;
	setp.eq.s32 	%p23, %r28, 0;
	@%p23 bra 	$L__BB508_59;
	and.b32  	%r29, %r9, 3;
	setp.lt.u32 	%p24, %r28, 4;
	@%p24 bra 	$L__BB508_45;
	cvt.u64.u32 	%rd79, %r179;
	mul.wide.u32 	%rd214, %r178, 8;
	add.s64 	%rd215, %rd2, %rd214;
	ld.global.u64 	%rd80, [%rd215];
	and.b64  	%rd216, %rd80, -4294967296;
	setp.ne.s64 	%p25, %rd216, 0;
	@%p25 bra 	$L__BB508_34;
	cvt.u32.u64 	%r120, %rd80;
	cvt.u32.u64 	%r121, %rd79;
	div.u32 	%r122, %r121, %r120;
	mul.lo.s32 	%r123, %r122, %r120;
	sub.s32 	%r124, %r121, %r123;
	cvt.u64.u32 	%rd289, %r122;
	cvt.u64.u32 	%rd290, %r124;
	bra.uni 	$L__BB508_35;
$L__BB508_34:
	div.s64 	%rd289, %rd79, %rd80;
	mul.lo.s64 	%rd217, %rd289, %rd80;
	sub.s64 	%rd290, %rd79, %rd217;
$L__BB508_35:
	mul.wide.u32 	%rd218, %r178, 8;
	add.s64 	%rd219, %rd1, %rd218;
	ld.global.u64 	%rd220, [%rd219];
	mad.lo.s64 	%rd87, %rd220, %rd290, %rd306;
	add.s32 	%r30, %r178, -1;
	and.b64  	%rd88, %rd289, 4294967295;
	mul.wide.u32 	%rd221, %r30, 8;
	add.s64 	%rd222, %rd2, %rd221;
	ld.global.u64 	%rd89, [%rd222];
	and.b64  	%rd223, %rd89, -4294967296;
	setp.ne.s64 	%p26, %rd223, 0;
	@%p26 bra 	$L__BB508_37;
	cvt.u32.u64 	%r125, %rd89;
	cvt.u32.u64 	%r126, %rd88;
	div.u32 	%r127, %r126, %r125;
	mul.lo.s32 	%r128, %r127, %r125;
	sub.s32 	%r129, %r126, %r128;
	cvt.u64.u32 	%rd291, %r127;
	cvt.u64.u32 	%rd292, %r129;
	bra.uni 	$L__BB508_38;
$L__BB508_37:
	div.s64 	%rd291, %rd88, %rd89;
	mul.lo.s64 	%rd224, %rd291, %rd89;
	sub.s64 	%rd292, %rd88, %rd224;
$L__BB508_38:
	mul.wide.u32 	%rd225, %r30, 8;
	add.s64 	%rd226, %rd1, %rd225;
	ld.global.u64 	%rd227, [%rd226];
	mad.lo.s64 	%rd96, %rd227, %rd292, %rd87;
	add.s32 	%r31, %r178, -2;
	and.b64  	%rd97, %rd291, 4294967295;
	mul.wide.u32 	%rd228, %r31, 8;
	add.s64 	%rd229, %rd2, %rd228;
	ld.global.u64 	%rd98, [%rd229];
	and.b64  	%rd230, %rd98, -4294967296;
	setp.ne.s64 	%p27, %rd230, 0;
	@%p27 bra 	$L__BB508_40;
	cvt.u32.u64 	%r130, %rd98;
	cvt.u32.u64 	%r131, %rd97;
	div.u32 	%r132, %r131, %r130;
	mul.lo.s32 	%r133, %r132, %r130;
	sub.s32 	%r134, %r131, %r133;
	cvt.u64.u32 	%rd293, %r132;
	cvt.u64.u32 	%rd294, %r134;
	bra.uni 	$L__BB508_41;
$L__BB508_40:
	div.s64 	%rd293, %rd97, %rd98;
	mul.lo.s64 	%rd231, %rd293, %rd98;
	sub.s64 	%rd294, %rd97, %rd231;
$L__BB508_41:
	mul.wide.u32 	%rd232, %r31, 8;
	add.s64 	%rd233, %rd1, %rd232;
	ld.global.u64 	%rd234, [%rd233];
	mad.lo.s64 	%rd105, %rd234, %rd294, %rd96;
	add.s32 	%r32, %r178, -3;
	and.b64  	%rd106, %rd293, 4294967295;
	mul.wide.u32 	%rd235, %r32, 8;
	add.s64 	%rd236, %rd2, %rd235;
	ld.global.u64 	%rd107, [%rd236];
	and.b64  	%rd237, %rd107, -4294967296;
	setp.ne.s64 	%p28, %rd237, 0;
	@%p28 bra 	$L__BB508_43;
	cvt.u32.u64 	%r135, %rd107;
	cvt.u32.u64 	%r136, %rd106;
	div.u32 	%r137, %r136, %r135;
	mul.lo.s32 	%r138, %r137, %r135;
	sub.s32 	%r139, %r136, %r138;
	cvt.u64.u32 	%rd295, %r137;
	cvt.u64.u32 	%rd296, %r139;
	bra.uni 	$L__BB508_44;
$L__BB508_43:
	div.s64 	%rd295, %rd106, %rd107;
	mul.lo.s64 	%rd238, %rd295, %rd107;
	sub.s64 	%rd296, %rd106, %rd238;
$L__BB508_44:
	mul.wide.u32 	%rd239, %r32, 8;
	add.s64 	%rd240, %rd1, %rd239;
	ld.global.u64 	%rd241, [%rd240];
	mad.lo.s64 	%rd306, %rd241, %rd296, %rd105;
	cvt.u32.u64 	%r179, %rd295;
	add.s32 	%r178, %r178, -4;
$L__BB508_45:
	setp.eq.s32 	%p29, %r29, 0;
	@%p29 bra 	$L__BB508_59;
	setp.eq.s32 	%p30, %r29, 1;
	@%p30 bra 	$L__BB508_54;
	cvt.u64.u32 	%rd117, %r179;
	mul.wide.u32 	%rd243, %r178, 8;
	add.s64 	%rd244, %rd2, %rd243;
	ld.global.u64 	%rd118, [%rd244];
	and.b64  	%rd245, %rd118, -4294967296;
	setp.ne.s64 	%p31, %rd245, 0;
	@%p31 bra 	$L__BB508_49;
	cvt.u32.u64 	%r140, %rd118;
	cvt.u32.u64 	%r141, %rd117;
	div.u32 	%r142, %r141, %r140;
	mul.lo.s32 	%r143, %r142, %r140;
	sub.s32 	%r144, %r141, %r143;
	cvt.u64.u32 	%rd299, %r142;
	cvt.u64.u32 	%rd300, %r144;
	bra.uni 	$L__BB508_50;
$L__BB508_49:
	div.s64 	%rd299, %rd117, %rd118;
	mul.lo.s64 	%rd246, %rd299, %rd118;
	sub.s64 	%rd300, %rd117, %rd246;
$L__BB508_50:
	add.s64 	%rd248, %rd1, %rd243;
	ld.global.u64 	%rd249, [%rd248];
	mad.lo.s64 	%rd125, %rd249, %rd300, %rd306;
	add.s32 	%r37, %r178, -1;
	and.b64  	%rd126, %rd299, 4294967295;
	mul.wide.u32 	%rd250, %r37, 8;
	add.s64 	%rd251, %rd2, %rd250;
	ld.global.u64 	%rd127, [%rd251];
	and.b64  	%rd252, %rd127, -4294967296;
	setp.ne.s64 	%p32, %rd252, 0;
	@%p32 bra 	$L__BB508_52;
	cvt.u32.u64 	%r145, %rd127;
	cvt.u32.u64 	%r146, %rd126;
	div.u32 	%r147, %r146, %r145;
	mul.lo.s32 	%r148, %r147, %r145;
	sub.s32 	%r149, %r146, %r148;
	cvt.u64.u32 	%rd301, %r147;
	cvt.u64.u32 	%rd302, %r149;
	bra.uni 	$L__BB508_53;
$L__BB508_52:
	div.s64 	%rd301, %rd126, %rd127;
	mul.lo.s64 	%rd253, %rd301, %rd127;
	sub.s64 	%rd302, %rd126, %rd253;
$L__BB508_53:
	add.s64 	%rd255, %rd1, %rd250;
	ld.global.u64 	%rd256, [%rd255];
	mad.lo.s64 	%rd306, %rd256, %rd302, %rd125;
	cvt.u32.u64 	%r179, %rd301;
	add.s32 	%r178, %r178, -2;
$L__BB508_54:
	and.b32  	%r150, %r9, 1;
	setp.eq.b32 	%p33, %r150, 1;
	not.pred 	%p34, %p33;
	@%p34 bra 	$L__BB508_59;
	cvt.u64.u32 	%rd137, %r179;
	mul.wide.u32 	%rd257, %r178, 8;
	add.s64 	%rd258, %rd2, %rd257;
	ld.global.u64 	%rd138, [%rd258];
	and.b64  	%rd259, %rd138, -4294967296;
	setp.ne.s64 	%p35, %rd259, 0;
	@%p35 bra 	$L__BB508_57;
	cvt.u32.u64 	%r151, %rd138;
	cvt.u32.u64 	%r152, %rd137;
	rem.u32 	%r153, %r152, %r151;
	cvt.u64.u32 	%rd305, %r153;
	bra.uni 	$L__BB508_58;
$L__BB508_57:
	rem.s64 	%rd305, %rd137, %rd138;
$L__BB508_58:
	add.s64 	%rd261, %rd1, %rd257;
	ld.global.u64 	%rd262, [%rd261];
	mad.lo.s64 	%rd306, %rd262, %rd305, %rd306;
$L__BB508_59:
	cvta.to.global.u64 	%rd263, %rd145;
	shl.b64 	%rd264, %rd306, 1;
	add.s64 	%rd265, %rd263, %rd264;
	ld.global.u16 	%rs17, [%rd265];
	setp.ne.s16 	%p36, %rs17, 0;
	selp.u16 	%rs18, 1, 0, %p36;
	st.shared.u8 	[%r7], %rs18;
	bar.sync 	0;
	setp.ne.s32 	%p37, %r1, 0;
	@%p37 bra 	$L__BB508_95;
	setp.gt.u32 	%p38, %r5, 1;
	@%p38 bra 	$L__BB508_62;
	mov.u32 	%r154, allsdata_u16;
	add.s32 	%r155, %r154, %r3;
	ld.shared.u8 	%rs48, [%r155];
	bra.uni 	$L__BB508_94;
$L__BB508_62:
	mov.u32 	%r157, allsdata_u16;
	add.s32 	%r42, %r157, %r3;
	ld.shared.u8 	%rs48, [%r42];
	add.s32 	%r43, %r5, -1;
	add.s32 	%r158, %r5, -2;
	and.b32  	%r44, %r43, 7;
	setp.lt.u32 	%p39, %r158, 7;
	mov.b32 	%r186, 1;
	@%p39 bra 	$L__BB508_75;
	and.b32  	%r160, %r43, -8;
	neg.s32 	%r184, %r160;
	shl.b32 	%r46, %r2, 3;
	shl.b32 	%r47, %r2, 1;
	mul.lo.s32 	%r48, %r2, 3;
	shl.b32 	%r49, %r2, 2;
	mul.lo.s32 	%r50, %r2, 5;
	mul.lo.s32 	%r51, %r2, 6;
	mul.lo.s32 	%r52, %r2, 7;
	mov.b32 	%r183, 0;
	mov.u32 	%r182, %r42;
$L__BB508_64:
	.pragma "nounroll";
	and.b16  	%rs20, %rs48, 255;
	setp.eq.s16 	%p41, %rs20, 0;
	mov.pred 	%p77, 0;
	@%p41 bra 	$L__BB508_73;
	add.s32 	%r161, %r182, %r2;
	ld.shared.u8 	%rs21, [%r161];
	setp.eq.s16 	%p43, %rs21, 0;
	@%p43 bra 	$L__BB508_73;
	add.s32 	%r162, %r182, %r47;
	ld.shared.u8 	%rs22, [%r162];
	setp.eq.s16 	%p45, %rs22, 0;
	@%p45 bra 	$L__BB508_73;
	add.s32 	%r163, %r182, %r48;
	ld.shared.u8 	%rs23, [%r163];
	setp.eq.s16 	%p47, %rs23, 0;
	@%p47 bra 	$L__BB508_73;
	add.s32 	%r164, %r182, %r49;
	ld.shared.u8 	%rs24, [%r164];
	setp.eq.s16 	%p49, %rs24, 0;
	@%p49 bra 	$L__BB508_73;
	add.s32 	%r165, %r182, %r50;
	ld.shared.u8 	%rs25, [%r165];
	setp.eq.s16 	%p51, %rs25, 0;
	@%p51 bra 	$L__BB508_73;
	add.s32 	%r166, %r182, %r51;
	ld.shared.u8 	%rs26, [%r166];
	setp.eq.s16 	%p53, %rs26, 0;
	@%p53 bra 	$L__BB508_73;
	add.s32 	%r167, %r182, %r52;
	ld.shared.u8 	%rs27, [%r167];
	setp.eq.s16 	%p55, %rs27, 0;
	@%p55 bra 	$L__BB508_73;
	add.s32 	%r168, %r182, %r46;
	ld.shared.u8 	%rs28, [%r168];
	setp.ne.s16 	%p77, %rs28, 0;
$L__BB508_73:
	selp.u16 	%rs48, 1, 0, %p77;
	add.s32 	%r184, %r184, 8;
	add.s32 	%r183, %r183, 8;
	add.s32 	%r182, %r182, %r46;
	setp.ne.s32 	%p56, %r184, 0;
	@%p56 bra 	$L__BB508_64;
	add.s32 	%r186, %r183, 1;
$L__BB508_75:
	setp.eq.s32 	%p57, %r44, 0;
	@%p57 bra 	$L__BB508_93;
	and.b32  	%r61, %r43, 3;
	setp.lt.u32 	%p58, %r44, 4;
	@%p58 bra 	$L__BB508_83;
	and.b16  	%rs30, %rs48, 255;
	setp.eq.s16 	%p60, %rs30, 0;
	mov.pred 	%p78, 0;
	@%p60 bra 	$L__BB508_82;
	mad.lo.s32 	%r62, %r186, %r2, %r42;
	ld.shared.u8 	%rs31, [%r62];
	setp.eq.s16 	%p62, %rs31, 0;
	@%p62 bra 	$L__BB508_82;
	add.s32 	%r63, %r62, %r2;
	ld.shared.u8 	%rs32, [%r63];
	setp.eq.s16 	%p64, %rs32, 0;
	@%p64 bra 	$L__BB508_82;
	add.s32 	%r64, %r63, %r2;
	ld.shared.u8 	%rs33, [%r64];
	setp.eq.s16 	%p66, %rs33, 0;
	@%p66 bra 	$L__BB508_82;
	add.s32 	%r169, %r64, %r2;
	ld.shared.u8 	%rs34, [%r169];
	setp.ne.s16 	%p78, %rs34, 0;
$L__BB508_82:
	add.s32 	%r186, %r186, 4;
	selp.u16 	%rs48, 1, 0, %p78;
$L__BB508_83:
	setp.eq.s32 	%p67, %r61, 0;
	@%p67 bra 	$L__BB508_93;
	setp.eq.s32 	%p68, %r61, 1;
	@%p68 bra 	$L__BB508_89;
	and.b16  	%rs36, %rs48, 255;
	setp.eq.s16 	%p70, %rs36, 0;
	mov.pred 	%p79, 0;
	@%p70 bra 	$L__BB508_88;
	mad.lo.s32 	%r67, %r186, %r2, %r42;
	ld.shared.u8 	%rs37, [%r67];
	setp.eq.s16 	%p72, %rs37, 0;
	@%p72 bra 	$L__BB508_88;
	add.s32 	%r170, %r67, %r2;
	ld.shared.u8 	%rs38, [%r170];
	setp.ne.s16 	%p79, %rs38, 0;
$L__BB508_88:
	add.s32 	%r186, %r186, 2;
	selp.u16 	%rs48, 1, 0, %p79;
$L__BB508_89:
	and.b32  	%r171, %r43, 1;
	setp.eq.b32 	%p73, %r171, 1;
	not.pred 	%p74, %p73;
	@%p74 bra 	$L__BB508_93;
	and.b16  	%rs39, %rs48, 255;
	setp.eq.s16 	%p76, %rs39, 0;
	mov.pred 	%p80, 0;
	@%p76 bra 	$L__BB508_92;
	mad.lo.s32 	%r172, %r186, %r2, %r42;
	ld.shared.u8 	%rs40, [%r172];
	setp.ne.s16 	%p80, %rs40, 0;
$L__BB508_92:
	selp.u16 	%rs48, 1, 0, %p80;
$L__BB508_93:
	st.shared.u8 	[%r42], %rs48;
$L__BB508_94:
	cvt.u64.u32 	%rd266, %r4;
	mad.lo.s64 	%rd267, %rd147, %rd266, %rd3;
	cvta.to.global.u64 	%rd268, %rd144;
	add.s64 	%rd269, %rd268, %rd267;
	st.global.u8 	[%rd269], %rs48;
$L__BB508_95:
	ret;

}
	// .globl	contiguous_all33_u16
.visible .entry contiguous_all33_u16(
	.param .u64 .ptr .align 1 contiguous_all33_u16_param_0,
	.param .u64 .ptr .align 1 contiguous_all33_u16_param_1,
	.param .u64 contiguous_all33_u16_param_2,
	.param .u64 contiguous_all33_u16_param_3,
	.param .u64 contiguous_all33_u16_param_4
)
{
	.reg .pred 	%p<57>;
	.reg .b16 	%rs<50>;
	.reg .b32 	%r<69>;
	.reg .b64 	%rd<15>;

	ld.param.u64 	%rd2, [contiguous_all33_u16_param_0];
	ld.param.u64 	%rd3, [contiguous_all33_u16_param_1];
	ld.param.u64 	%rd4, [contiguous_all33_u16_param_3];
	ld.param.u64 	%rd5, [contiguous_all33_u16_param_4];
	mov.u32 	%r1, %tid.y;
	mov.u32 	%r2, %ntid.x;
	mov.u32 	%r3, %tid.x;
	mad.lo.s32 	%r36, %r1, %r2, %r3;
	mov.u32 	%r37, %ctaid.x;
	mad.lo.s32 	%r38, %r37, %r2, %r3;
	mov.u32 	%r4, %ctaid.y;
	mov.u32 	%r5, %ntid.y;
	mad.lo.s32 	%r39, %r4, %r5, %r1;
	mov.u32 	%r40, allsdata_u16;
	add.s32 	%r7, %r40, %r36;
	mov.b16 	%rs16, 1;
	st.shared.u8 	[%r7], %rs16;
	cvt.u64.u32 	%rd1, %r38;
	setp.le.u64 	%p9, %rd4, %rd1;
	cvt.u64.u32 	%rd7, %r39;
	setp.le.u64 	%p10, %rd5, %rd7;
	or.pred  	%p11, %p9, %p10;
	@%p11 bra 	$L__BB509_37;
	cvt.u32.u64 	%r41, %rd1;
	cvta.to.global.u64 	%rd8, %rd3;
	cvt.u32.u64 	%r42, %rd4;
	mad.lo.s32 	%r43, %r39, %r42, %r41;
	mul.wide.u32 	%rd9, %r43, 2;
	add.s64 	%rd10, %rd8, %rd9;
	ld.global.u16 	%rs17, [%rd10];
	setp.ne.s16 	%p12, %rs17, 0;
	selp.u16 	%rs18, 1, 0, %p12;
	st.shared.u8 	[%r7], %rs18;
	bar.sync 	0;
	setp.ne.s32 	%p13, %r1, 0;
	@%p13 bra 	$L__BB509_37;
	setp.gt.u32 	%p14, %r5, 1;
	@%p14 bra 	$L__BB509_4;
	add.s32 	%r45, %r40, %r3;
	ld.shared.u8 	%rs48, [%r45];
	bra.uni 	$L__BB509_36;
$L__BB509_4:
	add.s32 	%r8, %r40, %r3;
	ld.shared.u8 	%rs48, [%r8];
	add.s32 	%r9, %r5, -1;
	add.s32 	%r48, %r5, -2;
	and.b32  	%r10, %r9, 7;
	setp.lt.u32 	%p15, %r48, 7;
	mov.b32 	%r67, 1;
	@%p15 bra 	$L__BB509_17;
	and.b32  	%r50, %r9, -8;
	neg.s32 	%r65, %r50;
	shl.b32 	%r12, %r2, 3;
	shl.b32 	%r13, %r2, 1;
	mul.lo.s32 	%r14, %r2, 3;
	shl.b32 	%r15, %r2, 2;
	mul.lo.s32 	%r16, %r2, 5;
	mul.lo.s32 	%r17, %r2, 6;
	mul.lo.s32 	%r18, %r2, 7;
	mov.b32 	%r64, 0;
	mov.u32 	%r63, %r8;
$L__BB509_6:
	.pragma "nounroll";
	and.b16  	%rs20, %rs48, 255;
	setp.eq.s16 	%p17, %rs20, 0;
	mov.pred 	%p53, 0;
	@%p17 bra 	$L__BB509_15;
	add.s32 	%r51, %r63, %r2;
	ld.shared.u8 	%rs21, [%r51];
	setp.eq.s16 	%p19, %rs21, 0;
	@%p19 bra 	$L__BB509_15;
	add.s32 	%r52, %r63, %r13;
	ld.shared.u8 	%rs22, [%r52];
	setp.eq.s16 	%p21, %rs22, 0;
	@%p21 bra 	$L__BB509_15;
	add.s32 	%r53, %r63, %r14;
	ld.shared.u8 	%rs23, [%r53];
	setp.eq.s16 	%p23, %rs23, 0;
	@%p23 bra 	$L__BB509_15;
	add.s32 	%r54, %r63, %r15;
	ld.shared.u8 	%rs24, [%r54];
	setp.eq.s16 	%p25, %rs24, 0;
	@%p25 bra 	$L__BB509_15;
	add.s32 	%r55, %r63, %r16;
	ld.shared.u8 	%rs25, [%r55];
	setp.eq.s16 	%p27, %rs25, 0;
	@%p27 bra 	$L__BB509_15;
	add.s32 	%r56, %r63, %r17;
	ld.shared.u8 	%rs26, [%r56];
	setp.eq.s16 	%p29, %rs26, 0;
	@%p29 bra 	$L__BB509_15;
	add.s32 	%r57, %r63, %r18;
	ld.shared.u8 	%rs27, [%r57];
	setp.eq.s16 	%p31, %rs27, 0;
	@%p31 bra 	$L__BB509_15;
	add.s32 	%r58, %r63, %r12;
	ld.shared.u8 	%rs28, [%r58];
	setp.ne.s16 	%p53, %rs28, 0;
$L__BB509_15:
	selp.u16 	%rs48, 1, 0, %p53;
	add.s32 	%r65, %r65, 8;
	add.s32 	%r64, %r64, 8;
	add.s32 	%r63, %r63, %r12;
	setp.ne.s32 	%p32, %r65, 0;
	@%p32 bra 	$L__BB509_6;
	add.s32 	%r67, %r64, 1;
$L__BB509_17:
	setp.eq.s32 	%p33, %r10, 0;
	@%p33 bra 	$L__BB509_35;
	and.b32  	%r27, %r9, 3;
	setp.lt.u32 	%p34, %r10, 4;
	@%p34 bra 	$L__BB509_25;
	and.b16  	%rs30, %rs48, 255;
	setp.eq.s16 	%p36, %rs30, 0;
	mov.pred 	%p54, 0;
	@%p36 bra 	$L__BB509_24;
	mad.lo.s32 	%r28, %r67, %r2, %r8;
	ld.shared.u8 	%rs31, [%r28];
	setp.eq.s16 	%p38, %rs31, 0;
	@%p38 bra 	$L__BB509_24;
	add.s32 	%r29, %r28, %r2;
	ld.shared.u8 	%rs32, [%r29];
	setp.eq.s16 	%p40, %rs32, 0;
	@%p40 bra 	$L__BB509_24;
	add.s32 	%r30, %r29, %r2;
	ld.shared.u8 	%rs33, [%r30];
	setp.eq.s16 	%p42, %rs33, 0;
	@%p42 bra 	$L__BB509_24;
	add.s32 	%r59, %r30, %r2;
	ld.shared.u8 	%rs34, [%r59];
	setp.ne.s16 	%p54, %rs34, 0;
$L__BB509_24:
	add.s32 	%r67, %r67, 4;
	selp.u16 	%rs48, 1, 0, %p54;
$L__BB509_25:
	setp.eq.s32 	%p43, %r27, 0;
	@%p43 bra 	$L__BB509_35;
	setp.eq.s32 	%p44, %r27, 1;
	@%p44 bra 	$L__BB509_31;
	and.b16  	%rs36, %rs48, 255;
	setp.eq.s16 	%p46, %rs36, 0;
	mov.pred 	%p55, 0;
	@%p46 bra 	$L__BB509_30;
	mad.lo.s32 	%r33, %r67, %r2, %r8;
	ld.shared.u8 	%rs37, [%r33];
	setp.eq.s16 	%p48, %rs37, 0;
	@%p48 bra 	$L__BB509_30;
	add.s32 	%r60, %r33, %r2;
	ld.shared.u8 	%rs38, [%r60];
	setp.ne.s16 	%p55, %rs38, 0;
$L__BB509_30:
	add.s32 	%r67, %r67, 2;
	selp.u16 	%rs48, 1, 0, %p55;
$L__BB509_31:
	and.b32  	%r61, %r9, 1;
	setp.eq.b32 	%p49, %r61, 1;
	not.pred 	%p50, %p49;
	@%p50 bra 	$L__BB509_35;
	and.b16  	%rs39, %rs48, 255;
	setp.eq.s16 	%p52, %rs39, 0;
	mov.pred 	%p56, 0;
	@%p52 bra 	$L__BB509_34;
	mad.lo.s32 	%r62, %r67, %r2, %r8;
	ld.shared.u8 	%rs40, [%r62];
	setp.ne.s16 	%p56, %rs40, 0;
$L__BB509_34:
	selp.u16 	%rs48, 1, 0, %p56;
$L__BB509_35:
	st.shared.u8 	[%r8], %rs48;
$L__BB509_36:
	cvt.u64.u32 	%rd11, %r4;
	mad.lo.s64 	%rd12, %rd4, %rd11, %rd1;
	cvta.to.global.u64 	%rd13, %rd2;
	add.s64 	%rd14, %rd13, %rd12;
	st.global.u8 	[%rd14], %rs48;
$L__BB509_37:
	ret;

}
	// .globl	contiguous_all_u32
.visible .entry contiguous_all_u32(
	.param .u64 .ptr .align 1 contiguous_all_u32_param_0,
	.param .u64 .ptr .align 1 contiguous_all_u32_param_1,
	.param .u64 contiguous_all_u32_param_2
)
{
	.reg .pred 	%p<49>;
	.reg .b16 	%rs<26>;
	.reg .b32 	%r<17>;
	.reg .b64 	%rd<16>;

	ld.param.u64 	%rd4, [contiguous_all_u32_param_0];
	ld.param.u64 	%rd6, [contiguous_all_u32_param_1];
	ld.param.u64 	%rd5, [contiguous_all_u32_param_2];
	cvta.to.global.u64 	%rd1, %rd6;
	mov.u32 	%r1, %tid.x;
	mov.u32 	%r2, %ctaid.x;
	mov.u32 	%r16, %ntid.x;
	mul.lo.s32 	%r8, %r2, %r16;
	shl.b32 	%r9, %r8, 1;
	add.s32 	%r4, %r9, %r1;
	mov.u32 	%r10, allsdata_u32;
	add.s32 	%r5, %r10, %r1;
	mov.b16 	%rs1, 1;
	st.shared.u8 	[%r5], %rs1;
	add.s32 	%r11, %r4, %r16;
	cvt.u64.u32 	%rd2, %r11;
	setp.le.u64 	%p17, %rd5, %rd2;
	@%p17 bra 	$L__BB510_4;
	mul.wide.u32 	%rd9, %r4, 4;
	add.s64 	%rd10, %rd1, %rd9;
	ld.global.u32 	%r13, [%rd10];
	setp.eq.s32 	%p21, %r13, 0;
	mov.pred 	%p41, 0;
	@%p21 bra 	$L__BB510_3;
	shl.b64 	%rd11, %rd2, 2;
	add.s64 	%rd12, %rd1, %rd11;
	ld.global.u32 	%r14, [%rd12];
	setp.ne.s32 	%p41, %r14, 0;
$L__BB510_3:
	selp.u16 	%rs3, 1, 0, %p41;
	st.shared.u8 	[%r5], %rs3;
	bra.uni 	$L__BB510_6;
$L__BB510_4:
	cvt.u64.u32 	%rd3, %r4;
	setp.le.u64 	%p18, %rd5, %rd3;
	@%p18 bra 	$L__BB510_6;
	shl.b64 	%rd7, %rd3, 2;
	add.s64 	%rd8, %rd1, %rd7;
	ld.global.u32 	%r12, [%rd8];
	setp.ne.s32 	%p19, %r12, 0;
	selp.u16 	%rs2, 1, 0, %p19;
	st.shared.u8 	[%r5], %rs2;
$L__BB510_6:
	bar.sync 	0;
	setp.lt.u32 	%p22, %r16, 66;
	@%p22 bra 	$L__BB510_12;
$L__BB510_7:
	shr.u32 	%r7, %r16, 1;
	setp.ge.u32 	%p23, %r1, %r7;
	@%p23 bra 	$L__BB510_11;
	ld.shared.u8 	%rs4, [%r5];
	setp.eq.s16 	%p25, %rs4, 0;
	mov.pred 	%p42, 0;
	@%p25 bra 	$L__BB510_10;
	add.s32 	%r15, %r5, %r7;
	ld.shared.u8 	%rs5, [%r15];
	setp.ne.s16 	%p42, %rs5, 0;
$L__BB510_10:
	selp.u16 	%rs6, 1, 0, %p42;
	st.shared.u8 	[%r5], %rs6;
$L__BB510_11:
	bar.sync 	0;
	setp.gt.u32 	%p26, %r16, 131;
	mov.u32 	%r16, %r7;
	@%p26 bra 	$L__BB510_7;
$L__BB510_12:
	setp.gt.u32 	%p27, %r1, 31;
	@%p27 bra 	$L__BB510_27;
	ld.volatile.shared.u8 	%rs7, [%r5];
	setp.eq.s16 	%p29, %rs7, 0;
	mov.pred 	%p43, 0;
	@%p29 bra 	$L__BB510_15;
	ld.volatile.shared.u8 	%rs8, [%r5+32];
	setp.ne.s16 	%p43, %rs8, 0;
$L__BB510_15:
	selp.u16 	%rs9, 1, 0, %p43;
	st.volatile.shared.u8 	[%r5], %rs9;
	ld.volatile.shared.u8 	%rs10, [%r5];
	setp.eq.s16 	%p31, %rs10, 0;
	mov.pred 	%p44, 0;
	@%p31 bra 	$L__BB510_17;
	ld.volatile.shared.u8 	%rs11, [%r5+16];
	setp.ne.s16 	%p44, %rs11, 0;
$L__BB510_17:
	selp.u16 	%rs12, 1, 0, %p44;
	st.volatile.shared.u8 	[%r5], %rs12;
	ld.volatile.shared.u8 	%rs13, [%r5];
	setp.eq.s16 	%p33, %rs13, 0;
	mov.pred 	%p45, 0;
	@%p33 bra 	$L__BB510_19;
	ld.volatile.shared.u8 	%rs14, [%r5+8];
	setp.ne.s16 	%p45, %rs14, 0;
$L__BB510_19:
	selp.u16 	%rs15, 1, 0, %p45;
	st.volatile.shared.u8 	[%r5], %rs15;
	ld.volatile.shared.u8 	%rs16, [%r5];
	setp.eq.s16 	%p35, %rs16, 0;
	mov.pred 	%p46, 0;
	@%p35 bra 	$L__BB510_21;
	ld.volatile.shared.u8 	%rs17, [%r5+4];
	setp.ne.s16 	%p46, %rs17, 0;
$L__BB510_21:
	selp.u16 	%rs18, 1, 0, %p46;
	st.volatile.shared.u8 	[%r5], %rs18;
	ld.volatile.shared.u8 	%rs19, [%r5];
	setp.eq.s16 	%p37, %rs19, 0;
	mov.pred 	%p47, 0;
	@%p37 bra 	$L__BB510_23;
	ld.volatile.shared.u8 	%rs20, [%r5+2];
	setp.ne.s16 	%p47, %rs20, 0;
$L__BB510_23:
	selp.u16 	%rs21, 1, 0, %p47;
	st.volatile.shared.u8 	[%r5], %rs21;
	ld.volatile.shared.u8 	%rs22, [%r5];
	setp.eq.s16 	%p39, %rs22, 0;
	mov.pred 	%p48, 0;
	@%p39 bra 	$L__BB510_25;
	ld.volatile.shared.u8 	%rs23, [%r5+1];
	setp.ne.s16 	%p48, %rs23, 0;
$L__BB510_25:
	selp.u16 	%rs24, 1, 0, %p48;
	st.volatile.shared.u8 	[%r5], %rs24;
	setp.ne.s32 	%p40, %r1, 0;
	@%p40 bra 	$L__BB510_27;
	ld.shared.u8 	%rs25, [allsdata_u32];
	cvt.u64.u32 	%rd13, %r2;
	cvta.to.global.u64 	%rd14, %rd4;
	add.s64 	%rd15, %rd14, %rd13;
	st.global.u8 	[%rd15], %rs25;
$L__BB510_27:
	ret;

}
	// .globl	uncontiguous_all_u32
.visible .entry uncontiguous_all_u32(
	.param .u64 .ptr .align 1 uncontiguous_all_u32_param_0,
	.param .u64 .ptr .align 1 uncontiguous_all_u32_param_1,
	.param .u64 .ptr .align 1 uncontiguous_all_u32_param_2,
	.param .u64 .ptr .align 1 uncontiguous_all_u32_param_3,
	.param .u64 uncontiguous_all_u32_param_4,
	.param .u64 uncontiguous_all_u32_param_5
)
{
	.reg .pred 	%p<94>;
	.reg .b16 	%rs<26>;
	.reg .b32 	%r<213>;
	.reg .b64 	%rd<558>;

	ld.param.u64 	%rd260, [uncontiguous_all_u32_param_0];
	ld.param.u64 	%rd263, [uncontiguous_all_u32_param_1];
	ld.param.u64 	%rd264, [uncontiguous_all_u32_param_2];
	ld.param.u64 	%rd265, [uncontiguous_all_u32_param_3];
	ld.param.u64 	%rd261, [uncontiguous_all_u32_param_4];
	ld.param.u64 	%rd262, [uncontiguous_all_u32_param_5];
	cvta.to.global.u64 	%rd1, %rd265;
	cvta.to.global.u64 	%rd2, %rd264;
	cvta.to.global.u64 	%rd3, %rd263;
	mov.u32 	%r1, %tid.x;
	mov.u32 	%r2, %ctaid.x;
	mov.u32 	%r212, %ntid.x;
	mul.lo.s32 	%r52, %r2, %r212;
	shl.b32 	%r53, %r52, 1;
	add.s32 	%r4, %r53, %r1;
	mov.u32 	%r54, allsdata_u32;
	add.s32 	%r5, %r54, %r1;
	mov.b16 	%rs1, 1;
	st.shared.u8 	[%r5], %rs1;
	add.s32 	%r55, %r4, %r212;
	cvt.u64.u32 	%rd511, %r55;
	setp.le.u64 	%p17, %rd262, %rd511;
	@%p17 bra 	$L__BB511_56;
	cvt.u32.u64 	%r6, %rd261;
	add.s32 	%r206, %r6, -1;
	setp.lt.s32 	%p44, %r206, 0;
	mov.b64 	%rd515, 0;
	mov.u64 	%rd516, %rd515;
	@%p44 bra 	$L__BB511_53;
	cvt.u64.u32 	%rd512, %r4;
	setp.lt.u32 	%p45, %r206, 3;
	mov.b64 	%rd516, 0;
	mov.u64 	%rd515, %rd516;
	@%p45 bra 	$L__BB511_30;
	add.s32 	%r204, %r6, -2;
	and.b32  	%r132, %r6, -4;
	neg.s32 	%r203, %r132;
	mov.b64 	%rd516, 0;
$L__BB511_4:
	.pragma "nounroll";
	add.s32 	%r12, %r204, 1;
	mul.wide.u32 	%rd397, %r12, 8;
	add.s64 	%rd398, %rd2, %rd397;
	ld.global.u64 	%rd10, [%rd398];
	or.b64  	%rd399, %rd512, %rd10;
	and.b64  	%rd400, %rd399, -4294967296;
	setp.ne.s64 	%p46, %rd400, 0;
	@%p46 bra 	$L__BB511_6;
	cvt.u32.u64 	%r133, %rd10;
	cvt.u32.u64 	%r134, %rd512;
	div.u32 	%r135, %r134, %r133;
	mul.lo.s32 	%r136, %r135, %r133;
	sub.s32 	%r137, %r134, %r136;
	cvt.u64.u32 	%rd477, %r135;
	cvt.u64.u32 	%rd478, %r137;
	bra.uni 	$L__BB511_7;
$L__BB511_6:
	div.s64 	%rd477, %rd512, %rd10;
	mul.lo.s64 	%rd401, %rd477, %rd10;
	sub.s64 	%rd478, %rd512, %rd401;
$L__BB511_7:
	mul.wide.u32 	%rd402, %r12, 8;
	add.s64 	%rd403, %rd1, %rd402;
	ld.global.u64 	%rd17, [%rd403];
	mad.lo.s64 	%rd18, %rd17, %rd478, %rd515;
	or.b64  	%rd404, %rd511, %rd10;
	and.b64  	%rd405, %rd404, -4294967296;
	setp.ne.s64 	%p47, %rd405, 0;
	@%p47 bra 	$L__BB511_9;
	cvt.u32.u64 	%r138, %rd10;
	cvt.u32.u64 	%r139, %rd511;
	div.u32 	%r140, %r139, %r138;
	mul.lo.s32 	%r141, %r140, %r138;
	sub.s32 	%r142, %r139, %r141;
	cvt.u64.u32 	%rd479, %r140;
	cvt.u64.u32 	%rd480, %r142;
	bra.uni 	$L__BB511_10;
$L__BB511_9:
	div.s64 	%rd479, %rd511, %rd10;
	mul.lo.s64 	%rd406, %rd479, %rd10;
	sub.s64 	%rd480, %rd511, %rd406;
$L__BB511_10:
	mad.lo.s64 	%rd25, %rd480, %rd17, %rd516;
	add.s32 	%r13, %r204, -2;
	mul.wide.u32 	%rd407, %r204, 8;
	add.s64 	%rd408, %rd2, %rd407;
	ld.global.u64 	%rd26, [%rd408];
	or.b64  	%rd409, %rd477, %rd26;
	and.b64  	%rd410, %rd409, -4294967296;
	setp.ne.s64 	%p48, %rd410, 0;
	@%p48 bra 	$L__BB511_12;
	cvt.u32.u64 	%r143, %rd26;
	cvt.u32.u64 	%r144, %rd477;
	div.u32 	%r145, %r144, %r143;
	mul.lo.s32 	%r146, %r145, %r143;
	sub.s32 	%r147, %r144, %r146;
	cvt.u64.u32 	%rd481, %r145;
	cvt.u64.u32 	%rd482, %r147;
	bra.uni 	$L__BB511_13;
$L__BB511_12:
	div.s64 	%rd481, %rd477, %rd26;
	mul.lo.s64 	%rd411, %rd481, %rd26;
	sub.s64 	%rd482, %rd477, %rd411;
$L__BB511_13:
	mul.wide.u32 	%rd412, %r204, 8;
	add.s64 	%rd413, %rd1, %rd412;
	ld.global.u64 	%rd33, [%rd413];
	mad.lo.s64 	%rd34, %rd33, %rd482, %rd18;
	or.b64  	%rd414, %rd479, %rd26;
	and.b64  	%rd415, %rd414, -4294967296;
	setp.ne.s64 	%p49, %rd415, 0;
	@%p49 bra 	$L__BB511_15;
	cvt.u32.u64 	%r148, %rd26;
	cvt.u32.u64 	%r149, %rd479;
	div.u32 	%r150, %r149, %r148;
	mul.lo.s32 	%r151, %r150, %r148;
	sub.s32 	%r152, %r149, %r151;
	cvt.u64.u32 	%rd483, %r150;
	cvt.u64.u32 	%rd484, %r152;
	bra.uni 	$L__BB511_16;
$L__BB511_15:
	div.s64 	%rd483, %rd479, %rd26;
	mul.lo.s64 	%rd416, %rd483, %rd26;
	sub.s64 	%rd484, %rd479, %rd416;
$L__BB511_16:
	mad.lo.s64 	%rd41, %rd484, %rd33, %rd25;
	add.s32 	%r14, %r204, -1;
	mul.wide.u32 	%rd417, %r14, 8;
	add.s64 	%rd418, %rd2, %rd417;
	ld.global.u64 	%rd42, [%rd418];
	or.b64  	%rd419, %rd481, %rd42;
	and.b64  	%rd420, %rd419, -4294967296;
	setp.ne.s64 	%p50, %rd420, 0;
	@%p50 bra 	$L__BB511_18;
	cvt.u32.u64 	%r153, %rd42;
	cvt.u32.u64 	%r154, %rd481;
	div.u32 	%r155, %r154, %r153;
	mul.lo.s32 	%r156, %r155, %r153;
	sub.s32 	%r157, %r154, %r156;
	cvt.u64.u32 	%rd485, %r155;
	cvt.u64.u32 	%rd486, %r157;
	bra.uni 	$L__BB511_19;
$L__BB511_18:
	div.s64 	%rd485, %rd481, %rd42;
	mul.lo.s64 	%rd421, %rd485, %rd42;
	sub.s64 	%rd486, %rd481, %rd421;
$L__BB511_19:
	mul.wide.u32 	%rd422, %r14, 8;
	add.s64 	%rd423, %rd1, %rd422;
	ld.global.u64 	%rd49, [%rd423];
	mad.lo.s64 	%rd50, %rd49, %rd486, %rd34;
	or.b64  	%rd424, %rd483, %rd42;
	and.b64  	%rd425, %rd424, -4294967296;
	setp.ne.s64 	%p51, %rd425, 0;
	@%p51 bra 	$L__BB511_21;
	cvt.u32.u64 	%r158, %rd42;
	cvt.u32.u64 	%r159, %rd483;
	div.u32 	%r160, %r159, %r158;
	mul.lo.s32 	%r161, %r160, %r158;
	sub.s32 	%r162, %r159, %r161;
	cvt.u64.u32 	%rd487, %r160;
	cvt.u64.u32 	%rd488, %r162;
	bra.uni 	$L__BB511_22;
$L__BB511_21:
	div.s64 	%rd487, %rd483, %rd42;
	mul.lo.s64 	%rd426, %rd487, %rd42;
	sub.s64 	%rd488, %rd483, %rd426;
$L__BB511_22:
	mad.lo.s64 	%rd57, %rd488, %rd49, %rd41;
	mul.wide.u32 	%rd427, %r13, 8;
	add.s64 	%rd428, %rd2, %rd427;
	ld.global.u64 	%rd58, [%rd428];
	or.b64  	%rd429, %rd485, %rd58;
	and.b64  	%rd430, %rd429, -4294967296;
	setp.ne.s64 	%p52, %rd430, 0;
	@%p52 bra 	$L__BB511_24;
	cvt.u32.u64 	%r163, %rd58;
	cvt.u32.u64 	%r164, %rd485;
	div.u32 	%r165, %r164, %r163;
	mul.lo.s32 	%r166, %r165, %r163;
	sub.s32 	%r167, %r164, %r166;
	cvt.u64.u32 	%rd512, %r165;
	cvt.u64.u32 	%rd490, %r167;
	bra.uni 	$L__BB511_25;
$L__BB511_24:
	div.s64 	%rd512, %rd485, %rd58;
	mul.lo.s64 	%rd431, %rd512, %rd58;
	sub.s64 	%rd490, %rd485, %rd431;
$L__BB511_25:
	mul.wide.u32 	%rd432, %r13, 8;
	add.s64 	%rd433, %rd1, %rd432;
	ld.global.u64 	%rd65, [%rd433];
	mad.lo.s64 	%rd515, %rd65, %rd490, %rd50;
	or.b64  	%rd434, %rd487, %rd58;
	and.b64  	%rd435, %rd434, -4294967296;
	setp.ne.s64 	%p53, %rd435, 0;
	@%p53 bra 	$L__BB511_27;
	cvt.u32.u64 	%r168, %rd58;
	cvt.u32.u64 	%r169, %rd487;
	div.u32 	%r170, %r169, %r168;
	mul.lo.s32 	%r171, %r170, %r168;
	sub.s32 	%r172, %r169, %r171;
	cvt.u64.u32 	%rd511, %r170;
	cvt.u64.u32 	%rd492, %r172;
	bra.uni 	$L__BB511_28;
$L__BB511_27:
	div.s64 	%rd511, %rd487, %rd58;
	mul.lo.s64 	%rd436, %rd511, %rd58;
	sub.s64 	%rd492, %rd487, %rd436;
$L__BB511_28:
	mad.lo.s64 	%rd516, %rd492, %rd65, %rd57;
	add.s32 	%r204, %r204, -4;
	add.s32 	%r203, %r203, 4;
	setp.ne.s32 	%p54, %r203, 0;
	@%p54 bra 	$L__BB511_4;
	add.s32 	%r206, %r204, 1;
$L__BB511_30:
	and.b32  	%r19, %r6, 3;
	setp.eq.s32 	%p55, %r19, 0;
	@%p55 bra 	$L__BB511_53;
	setp.eq.s32 	%p56, %r19, 1;
	@%p56 bra 	$L__BB511_45;
	mul.wide.u32 	%rd438, %r206, 8;
	add.s64 	%rd439, %rd2, %rd438;
	ld.global.u64 	%rd80, [%rd439];
	or.b64  	%rd440, %rd512, %rd80;
	and.b64  	%rd441, %rd440, -4294967296;
	setp.ne.s64 	%p57, %rd441, 0;
	@%p57 bra 	$L__BB511_34;
	cvt.u32.u64 	%r173, %rd80;
	cvt.u32.u64 	%r174, %rd512;
	div.u32 	%r175, %r174, %r173;
	mul.lo.s32 	%r176, %r175, %r173;
	sub.s32 	%r177, %r174, %r176;
	cvt.u64.u32 	%rd499, %r175;
	cvt.u64.u32 	%rd500, %r177;
	bra.uni 	$L__BB511_35;
$L__BB511_34:
	div.s64 	%rd499, %rd512, %rd80;
	mul.lo.s64 	%rd442, %rd499, %rd80;
	sub.s64 	%rd500, %rd512, %rd442;
$L__BB511_35:
	add.s64 	%rd444, %rd1, %rd438;
	ld.global.u64 	%rd87, [%rd444];
	mad.lo.s64 	%rd88, %rd87, %rd500, %rd515;
	or.b64  	%rd445, %rd511, %rd80;
	and.b64  	%rd446, %rd445, -4294967296;
	setp.ne.s64 	%p58, %rd446, 0;
	@%p58 bra 	$L__BB511_37;
	cvt.u32.u64 	%r178, %rd80;
	cvt.u32.u64 	%r179, %rd511;
	div.u32 	%r180, %r179, %r178;
	mul.lo.s32 	%r181, %r180, %r178;
	sub.s32 	%r182, %r179, %r181;
	cvt.u64.u32 	%rd501, %r180;
	cvt.u64.u32 	%rd502, %r182;
	bra.uni 	$L__BB511_38;
$L__BB511_37:
	div.s64 	%rd501, %rd511, %rd80;
	mul.lo.s64 	%rd447, %rd501, %rd80;
	sub.s64 	%rd502, %rd511, %rd447;
$L__BB511_38:
	mad.lo.s64 	%rd95, %rd502, %rd87, %rd516;
	add.s32 	%r20, %r206, -1;
	mul.wide.u32 	%rd448, %r20, 8;
	add.s64 	%rd449, %rd2, %rd448;
	ld.global.u64 	%rd96, [%rd449];
	or.b64  	%rd450, %rd499, %rd96;
	and.b64  	%rd451, %rd450, -4294967296;
	setp.ne.s64 	%p59, %rd451, 0;
	@%p59 bra 	$L__BB511_40;
	cvt.u32.u64 	%r183, %rd96;
	cvt.u32.u64 	%r184, %rd499;
	div.u32 	%r185, %r184, %r183;
	mul.lo.s32 	%r186, %r185, %r183;
	sub.s32 	%r187, %r184, %r186;
	cvt.u64.u32 	%rd512, %r185;
	cvt.u64.u32 	%rd504, %r187;
	bra.uni 	$L__BB511_41;
$L__BB511_40:
	div.s64 	%rd512, %rd499, %rd96;
	mul.lo.s64 	%rd452, %rd512, %rd96;
	sub.s64 	%rd504, %rd499, %rd452;
$L__BB511_41:
	add.s64 	%rd454, %rd1, %rd448;
	ld.global.u64 	%rd103, [%rd454];
	mad.lo.s64 	%rd515, %rd103, %rd504, %rd88;
	or.b64  	%rd455, %rd501, %rd96;
	and.b64  	%rd456, %rd455, -4294967296;
	setp.ne.s64 	%p60, %rd456, 0;
	@%p60 bra 	$L__BB511_43;
	cvt.u32.u64 	%r188, %rd96;
	cvt.u32.u64 	%r189, %rd501;
	div.u32 	%r190, %r189, %r188;
	mul.lo.s32 	%r191, %r190, %r188;
	sub.s32 	%r192, %r189, %r191;
	cvt.u64.u32 	%rd511, %r190;
	cvt.u64.u32 	%rd506, %r192;
	bra.uni 	$L__BB511_44;
$L__BB511_43:
	div.s64 	%rd511, %rd501, %rd96;
	mul.lo.s64 	%rd457, %rd511, %rd96;
	sub.s64 	%rd506, %rd501, %rd457;
$L__BB511_44:
	mad.lo.s64 	%rd516, %rd506, %rd103, %rd95;
	add.s32 	%r206, %r206, -2;
$L__BB511_45:
	and.b32  	%r193, %r6, 1;
	setp.eq.b32 	%p61, %r193, 1;
	not.pred 	%p62, %p61;
	@%p62 bra 	$L__BB511_53;
	mul.wide.u32 	%rd458, %r206, 8;
	add.s64 	%rd459, %rd2, %rd458;
	ld.global.u64 	%rd118, [%rd459];
	or.b64  	%rd460, %rd512, %rd118;
	and.b64  	%rd461, %rd460, -4294967296;
	setp.ne.s64 	%p63, %rd461, 0;
	@%p63 bra 	$L__BB511_48;
	cvt.u32.u64 	%r194, %rd118;
	cvt.u32.u64 	%r195, %rd512;
	rem.u32 	%r196, %r195, %r194;
	cvt.u64.u32 	%rd513, %r196;
	bra.uni 	$L__BB511_49;
$L__BB511_48:
	rem.s64 	%rd513, %rd512, %rd118;
$L__BB511_49:
	add.s64 	%rd463, %rd1, %rd458;
	ld.global.u64 	%rd122, [%rd463];
	mad.lo.s64 	%rd515, %rd122, %rd513, %rd515;
	or.b64  	%rd464, %rd511, %rd118;
	and.b64  	%rd465, %rd464, -4294967296;
	setp.ne.s64 	%p64, %rd465, 0;
	@%p64 bra 	$L__BB511_51;
	cvt.u32.u64 	%r197, %rd118;
	cvt.u32.u64 	%r198, %rd511;
	rem.u32 	%r199, %r198, %r197;
	cvt.u64.u32 	%rd514, %r199;
	bra.uni 	$L__BB511_52;
$L__BB511_51:
	rem.s64 	%rd514, %rd511, %rd118;
$L__BB511_52:
	mad.lo.s64 	%rd516, %rd514, %rd122, %rd516;
$L__BB511_53:
	shl.b64 	%rd466, %rd515, 2;
	add.s64 	%rd467, %rd3, %rd466;
	ld.global.u32 	%r200, [%rd467];
	setp.eq.s32 	%p66, %r200, 0;
	mov.pred 	%p86, 0;
	@%p66 bra 	$L__BB511_55;
	shl.b64 	%rd468, %rd516, 2;
	add.s64 	%rd469, %rd3, %rd468;
	ld.global.u32 	%r201, [%rd469];
	setp.ne.s32 	%p86, %r201, 0;
$L__BB511_55:
	selp.u16 	%rs3, 1, 0, %p86;
	st.shared.u8 	[%r5], %rs3;
	bra.uni 	$L__BB511_116;
$L__BB511_56:
	cvt.u64.u32 	%rd548, %r4;
	setp.le.u64 	%p18, %rd262, %rd548;
	@%p18 bra 	$L__BB511_116;
	cvt.u32.u64 	%r23, %rd261;
	add.s32 	%r210, %r23, -1;
	setp.lt.s32 	%p19, %r210, 0;
	mov.b64 	%rd557, 0;
	@%p19 bra 	$L__BB511_115;
	and.b32  	%r25, %r23, 7;
	setp.lt.u32 	%p20, %r210, 7;
	mov.b64 	%rd557, 0;
	@%p20 bra 	$L__BB511_86;
	add.s32 	%r208, %r23, -4;
	and.b32  	%r56, %r23, -8;
	neg.s32 	%r207, %r56;
	mov.b64 	%rd557, 0;
$L__BB511_60:
	.pragma "nounroll";
	add.s32 	%r30, %r208, 3;
	mul.wide.u32 	%rd270, %r30, 8;
	add.s64 	%rd271, %rd2, %rd270;
	ld.global.u64 	%rd133, [%rd271];
	or.b64  	%rd272, %rd548, %rd133;
	and.b64  	%rd273, %rd272, -4294967296;
	setp.ne.s64 	%p21, %rd273, 0;
	@%p21 bra 	$L__BB511_62;
	cvt.u32.u64 	%r57, %rd133;
	cvt.u32.u64 	%r58, %rd548;
	div.u32 	%r59, %r58, %r57;
	mul.lo.s32 	%r60, %r59, %r57;
	sub.s32 	%r61, %r58, %r60;
	cvt.u64.u32 	%rd519, %r59;
	cvt.u64.u32 	%rd520, %r61;
	bra.uni 	$L__BB511_63;
$L__BB511_62:
	div.s64 	%rd519, %rd548, %rd133;
	mul.lo.s64 	%rd274, %rd519, %rd133;
	sub.s64 	%rd520, %rd548, %rd274;
$L__BB511_63:
	add.s64 	%rd276, %rd1, %rd270;
	ld.global.u64 	%rd277, [%rd276];
	mad.lo.s64 	%rd140, %rd277, %rd520, %rd557;
	add.s32 	%r31, %r208, 2;
	mul.wide.u32 	%rd278, %r31, 8;
	add.s64 	%rd279, %rd2, %rd278;
	ld.global.u64 	%rd141, [%rd279];
	or.b64  	%rd280, %rd519, %rd141;
	and.b64  	%rd281, %rd280, -4294967296;
	setp.ne.s64 	%p22, %rd281, 0;
	@%p22 bra 	$L__BB511_65;
	cvt.u32.u64 	%r62, %rd141;
	cvt.u32.u64 	%r63, %rd519;
	div.u32 	%r64, %r63, %r62;
	mul.lo.s32 	%r65, %r64, %r62;
	sub.s32 	%r66, %r63, %r65;
	cvt.u64.u32 	%rd521, %r64;
	cvt.u64.u32 	%rd522, %r66;
	bra.uni 	$L__BB511_66;
$L__BB511_65:
	div.s64 	%rd521, %rd519, %rd141;
	mul.lo.s64 	%rd282, %rd521, %rd141;
	sub.s64 	%rd522, %rd519, %rd282;
$L__BB511_66:
	add.s64 	%rd284, %rd1, %rd278;
	ld.global.u64 	%rd285, [%rd284];
	mad.lo.s64 	%rd148, %rd285, %rd522, %rd140;
	add.s32 	%r32, %r208, 1;
	mul.wide.u32 	%rd286, %r32, 8;
	add.s64 	%rd287, %rd2, %rd286;
	ld.global.u64 	%rd149, [%rd287];
	or.b64  	%rd288, %rd521, %rd149;
	and.b64  	%rd289, %rd288, -4294967296;
	setp.ne.s64 	%p23, %rd289, 0;
	@%p23 bra 	$L__BB511_68;
	cvt.u32.u64 	%r67, %rd149;
	cvt.u32.u64 	%r68, %rd521;
	div.u32 	%r69, %r68, %r67;
	mul.lo.s32 	%r70, %r69, %r67;
	sub.s32 	%r71, %r68, %r70;
	cvt.u64.u32 	%rd523, %r69;
	cvt.u64.u32 	%rd524, %r71;
	bra.uni 	$L__BB511_69;
$L__BB511_68:
	div.s64 	%rd523, %rd521, %rd149;
	mul.lo.s64 	%rd290, %rd523, %rd149;
	sub.s64 	%rd524, %rd521, %rd290;
$L__BB511_69:
	add.s64 	%rd292, %rd1, %rd286;
	ld.global.u64 	%rd293, [%rd292];
	mad.lo.s64 	%rd156, %rd293, %rd524, %rd148;
	add.s32 	%r33, %r208, -4;
	mul.wide.u32 	%rd294, %r208, 8;
	add.s64 	%rd295, %rd2, %rd294;
	ld.global.u64 	%rd157, [%rd295];
	or.b64  	%rd296, %rd523, %rd157;
	and.b64  	%rd297, %rd296, -4294967296;
	setp.ne.s64 	%p24, %rd297, 0;
	@%p24 bra 	$L__BB511_71;
	cvt.u32.u64 	%r72, %rd157;
	cvt.u32.u64 	%r73, %rd523;
	div.u32 	%r74, %r73, %r72;
	mul.lo.s32 	%r75, %r74, %r72;
	sub.s32 	%r76, %r73, %r75;
	cvt.u64.u32 	%rd525, %r74;
	cvt.u64.u32 	%rd526, %r76;
	bra.uni 	$L__BB511_72;
$L__BB511_71:
	div.s64 	%rd525, %rd523, %rd157;
	mul.lo.s64 	%rd298, %rd525, %rd157;
	sub.s64 	%rd526, %rd523, %rd298;
$L__BB511_72:
	add.s64 	%rd300, %rd1, %rd294;
	ld.global.u64 	%rd301, [%rd300];
	mad.lo.s64 	%rd164, %rd301, %rd526, %rd156;
	add.s32 	%r34, %r208, -1;
	mul.wide.u32 	%rd302, %r34, 8;
	add.s64 	%rd303, %rd2, %rd302;
	ld.global.u64 	%rd165, [%rd303];
	or.b64  	%rd304, %rd525, %rd165;
	and.b64  	%rd305, %rd304, -4294967296;
	setp.ne.s64 	%p25, %rd305, 0;
	@%p25 bra 	$L__BB511_74;
	cvt.u32.u64 	%r77, %rd165;
	cvt.u32.u64 	%r78, %rd525;
	div.u32 	%r79, %r78, %r77;
	mul.lo.s32 	%r80, %r79, %r77;
	sub.s32 	%r81, %r78, %r80;
	cvt.u64.u32 	%rd527, %r79;
	cvt.u64.u32 	%rd528, %r81;
	bra.uni 	$L__BB511_75;
$L__BB511_74:
	div.s64 	%rd527, %rd525, %rd165;
	mul.lo.s64 	%rd306, %rd527, %rd165;
	sub.s64 	%rd528, %rd525, %rd306;
$L__BB511_75:
	add.s64 	%rd308, %rd1, %rd302;
	ld.global.u64 	%rd309, [%rd308];
	mad.lo.s64 	%rd172, %rd309, %rd528, %rd164;
	add.s32 	%r35, %r208, -2;
	mul.wide.u32 	%rd310, %r35, 8;
	add.s64 	%rd311, %rd2, %rd310;
	ld.global.u64 	%rd173, [%rd311];
	or.b64  	%rd312, %rd527, %rd173;
	and.b64  	%rd313, %rd312, -4294967296;
	setp.ne.s64 	%p26, %rd313, 0;
	@%p26 bra 	$L__BB511_77;
	cvt.u32.u64 	%r82, %rd173;
	cvt.u32.u64 	%r83, %rd527;
	div.u32 	%r84, %r83, %r82;
	mul.lo.s32 	%r85, %r84, %r82;
	sub.s32 	%r86, %r83, %r85;
	cvt.u64.u32 	%rd529, %r84;
	cvt.u64.u32 	%rd530, %r86;
	bra.uni 	$L__BB511_78;
$L__BB511_77:
	div.s64 	%rd529, %rd527, %rd173;
	mul.lo.s64 	%rd314, %rd529, %rd173;
	sub.s64 	%rd530, %rd527, %rd314;
$L__BB511_78:
	add.s64 	%rd316, %rd1, %rd310;
	ld.global.u64 	%rd317, [%rd316];
	mad.lo.s64 	%rd180, %rd317, %rd530, %rd172;
	add.s32 	%r36, %r208, -3;
	mul.wide.u32 	%rd318, %r36, 8;
	add.s64 	%rd319, %rd2, %rd318;
	ld.global.u64 	%rd181, [%rd319];
	or.b64  	%rd320, %rd529, %rd181;
	and.b64  	%rd321, %rd320, -4294967296;
	setp.ne.s64 	%p27, %rd321, 0;
	@%p27 bra 	$L__BB511_80;
	cvt.u32.u64 	%r87, %rd181;
	cvt.u32.u64 	%r88, %rd529;
	div.u32 	%r89, %r88, %r87;
	mul.lo.s32 	%r90, %r89, %r87;
	sub.s32 	%r91, %r88, %r90;
	cvt.u64.u32 	%rd531, %r89;
	cvt.u64.u32 	%rd532, %r91;
	bra.uni 	$L__BB511_81;
$L__BB511_80:
	div.s64 	%rd531, %rd529, %rd181;
	mul.lo.s64 	%rd322, %rd531, %rd181;
	sub.s64 	%rd532, %rd529, %rd322;
$L__BB511_81:
	add.s64 	%rd324, %rd1, %rd318;
	ld.global.u64 	%rd325, [%rd324];
	mad.lo.s64 	%rd188, %rd325, %rd532, %rd180;
	mul.wide.u32 	%rd326, %r33, 8;
	add.s64 	%rd327, %rd2, %rd326;
	ld.global.u64 	%rd189, [%rd327];
	or.b64  	%rd328, %rd531, %rd189;
	and.b64  	%rd329, %rd328, -4294967296;
	setp.ne.s64 	%p28, %rd329, 0;
	@%p28 bra 	$L__BB511_83;
	cvt.u32.u64 	%r92, %rd189;
	cvt.u32.u64 	%r93, %rd531;
	div.u32 	%r94, %r93, %r92;
	mul.lo.s32 	%r95, %r94, %r92;
	sub.s32 	%r96, %r93, %r95;
	cvt.u64.u32 	%rd548, %r94;
	cvt.u64.u32 	%rd534, %r96;
	bra.uni 	$L__BB511_84;
$L__BB511_83:
	div.s64 	%rd548, %rd531, %rd189;
	mul.lo.s64 	%rd330, %rd548, %rd189;
	sub.s64 	%rd534, %rd531, %rd330;
$L__BB511_84:
	add.s64 	%rd332, %rd1, %rd326;
	ld.global.u64 	%rd333, [%rd332];
	mad.lo.s64 	%rd557, %rd333, %rd534, %rd188;
	add.s32 	%r208, %r208, -8;
	add.s32 	%r207, %r207, 8;
	setp.ne.s32 	%p29, %r207, 0;
	@%p29 bra 	$L__BB511_60;
	add.s32 	%r210, %r208, 3;
$L__BB511_86:
	setp.eq.s32 	%p30, %r25, 0;
	@%p30 bra 	$L__BB511_115;
	and.b32  	%r41, %r23, 3;
	setp.lt.u32 	%p31, %r25, 4;
	@%p31 bra 	$L__BB511_101;
	mul.wide.u32 	%rd335, %r210, 8;
	add.s64 	%rd336, %rd2, %rd335;
	ld.global.u64 	%rd200, [%rd336];
	or.b64  	%rd337, %rd548, %rd200;
	and.b64  	%rd338, %rd337, -4294967296;
	setp.ne.s64 	%p32, %rd338, 0;
	@%p32 bra 	$L__BB511_90;
	cvt.u32.u64 	%r97, %rd200;
	cvt.u32.u64 	%r98, %rd548;
	div.u32 	%r99, %r98, %r97;
	mul.lo.s32 	%r100, %r99, %r97;
	sub.s32 	%r101, %r98, %r100;
	cvt.u64.u32 	%rd538, %r99;
	cvt.u64.u32 	%rd539, %r101;
	bra.uni 	$L__BB511_91;
$L__BB511_90:
	div.s64 	%rd538, %rd548, %rd200;
	mul.lo.s64 	%rd339, %rd538, %rd200;
	sub.s64 	%rd539, %rd548, %rd339;
$L__BB511_91:
	add.s64 	%rd341, %rd1, %rd335;
	ld.global.u64 	%rd342, [%rd341];
	mad.lo.s64 	%rd207, %rd342, %rd539, %rd557;
	add.s32 	%r42, %r210, -1;
	mul.wide.u32 	%rd343, %r42, 8;
	add.s64 	%rd344, %rd2, %rd343;
	ld.global.u64 	%rd208, [%rd344];
	or.b64  	%rd345, %rd538, %rd208;
	and.b64  	%rd346, %rd345, -4294967296;
	setp.ne.s64 	%p33, %rd346, 0;
	@%p33 bra 	$L__BB511_93;
	cvt.u32.u64 	%r102, %rd208;
	cvt.u32.u64 	%r103, %rd538;
	div.u32 	%r104, %r103, %r102;
	mul.lo.s32 	%r105, %r104, %r102;
	sub.s32 	%r106, %r103, %r105;
	cvt.u64.u32 	%rd540, %r104;
	cvt.u64.u32 	%rd541, %r106;
	bra.uni 	$L__BB511_94;
$L__BB511_93:
	div.s64 	%rd540, %rd538, %rd208;
	mul.lo.s64 	%rd347, %rd540, %rd208;
	sub.s64 	%rd541, %rd538, %rd347;
$L__BB511_94:
	add.s64 	%rd349, %rd1, %rd343;
	ld.global.u64 	%rd350, [%rd349];
	mad.lo.s64 	%rd215, %rd350, %rd541, %rd207;
	add.s32 	%r43, %r210, -2;
	mul.wide.u32 	%rd351, %r43, 8;
	add.s64 	%rd352, %rd2, %rd351;
	ld.global.u64 	%rd216, [%rd352];
	or.b64  	%rd353, %rd540, %rd216;
	and.b64  	%rd354, %rd353, -4294967296;
	setp.ne.s64 	%p34, %rd354, 0;
	@%p34 bra 	$L__BB511_96;
	cvt.u32.u64 	%r107, %rd216;
	cvt.u32.u64 	%r108, %rd540;
	div.u32 	%r109, %r108, %r107;
	mul.lo.s32 	%r110, %r109, %r107;
	sub.s32 	%r111, %r108, %r110;
	cvt.u64.u32 	%rd542, %r109;
	cvt.u64.u32 	%rd543, %r111;
	bra.uni 	$L__BB511_97;
$L__BB511_96:
	div.s64 	%rd542, %rd540, %rd216;
	mul.lo.s64 	%rd355, %rd542, %rd216;
	sub.s64 	%rd543, %rd540, %rd355;
$L__BB511_97:
	add.s64 	%rd357, %rd1, %rd351;
	ld.global.u64 	%rd358, [%rd357];
	mad.lo.s64 	%rd223, %rd358, %rd543, %rd215;
	add.s32 	%r44, %r210, -3;
	mul.wide.u32 	%rd359, %r44, 8;
	add.s64 	%rd360, %rd2, %rd359;
	ld.global.u64 	%rd224, [%rd360];
	or.b64  	%rd361, %rd542, %rd224;
	and.b64  	%rd362, %rd361, -4294967296;
	setp.ne.s64 	%p35, %rd362, 0;
	@%p35 bra 	$L__BB511_99;
	cvt.u32.u64 	%r112, %rd224;
	cvt.u32.u64 	%r113, %rd542;
	div.u32 	%r114, %r113, %r112;
	mul.lo.s32 	%r115, %r114, %r112;
	sub.s32 	%r116, %r113, %r115;
	cvt.u64.u32 	%rd548, %r114;
	cvt.u64.u32 	%rd545, %r116;
	bra.uni 	$L__BB511_100;
$L__BB511_99:
	div.s64 	%rd548, %rd542, %rd224;
	mul.lo.s64 	%rd363, %rd548, %rd224;
	sub.s64 	%rd545, %rd542, %rd363;
$L__BB511_100:
	add.s64 	%rd365, %rd1, %rd359;
	ld.global.u64 	%rd366, [%rd365];
	mad.lo.s64 	%rd557, %rd366, %rd545, %rd223;
	add.s32 	%r210, %r210, -4;
$L__BB511_101:
	setp.eq.s32 	%p36, %r41, 0;
	@%p36 bra 	$L__BB511_115;
	setp.eq.s32 	%p37, %r41, 1;
	@%p37 bra 	$L__BB511_110;
	mul.wide.u32 	%rd368, %r210, 8;
	add.s64 	%rd369, %rd2, %rd368;
	ld.global.u64 	%rd235, [%rd369];
	or.b64  	%rd370, %rd548, %rd235;
	and.b64  	%rd371, %rd370, -4294967296;
	setp.ne.s64 	%p38, %rd371, 0;
	@%p38 bra 	$L__BB511_105;
	cvt.u32.u64 	%r117, %rd235;
	cvt.u32.u64 	%r118, %rd548;
	div.u32 	%r119, %r118, %r117;
	mul.lo.s32 	%r120, %r119, %r117;
	sub.s32 	%r121, %r118, %r120;
	cvt.u64.u32 	%rd549, %r119;
	cvt.u64.u32 	%rd550, %r121;
	bra.uni 	$L__BB511_106;
$L__BB511_105:
	div.s64 	%rd549, %rd548, %rd235;
	mul.lo.s64 	%rd372, %rd549, %rd235;
	sub.s64 	%rd550, %rd548, %rd372;
$L__BB511_106:
	add.s64 	%rd374, %rd1, %rd368;
	ld.global.u64 	%rd375, [%rd374];
	mad.lo.s64 	%rd242, %rd375, %rd550, %rd557;
	add.s32 	%r47, %r210, -1;
	mul.wide.u32 	%rd376, %r47, 8;
	add.s64 	%rd377, %rd2, %rd376;
	ld.global.u64 	%rd243, [%rd377];
	or.b64  	%rd378, %rd549, %rd243;
	and.b64  	%rd379, %rd378, -4294967296;
	setp.ne.s64 	%p39, %rd379, 0;
	@%p39 bra 	$L__BB511_108;
	cvt.u32.u64 	%r122, %rd243;
	cvt.u32.u64 	%r123, %rd549;
	div.u32 	%r124, %r123, %r122;
	mul.lo.s32 	%r125, %r124, %r122;
	sub.s32 	%r126, %r123, %r125;
	cvt.u64.u32 	%rd548, %r124;
	cvt.u64.u32 	%rd552, %r126;
	bra.uni 	$L__BB511_109;
$L__BB511_108:
	div.s64 	%rd548, %rd549, %rd243;
	mul.lo.s64 	%rd380, %rd548, %rd243;
	sub.s64 	%rd552, %rd549, %rd380;
$L__BB511_109:
	add.s64 	%rd382, %rd1, %rd376;
	ld.global.u64 	%rd383, [%rd382];
	mad.lo.s64 	%rd557, %rd383, %rd552, %rd242;
	add.s32 	%r210, %r210, -2;
$L__BB511_110:
	and.b32  	%r127, %r23, 1;
	setp.eq.b32 	%p40, %r127, 1;
	not.pred 	%p41, %p40;
	@%p41 bra 	$L__BB511_115;
	mul.wide.u32 	%rd384, %r210, 8;
	add.s64 	%rd385, %rd2, %rd384;
	ld.global.u64 	%rd254, [%rd385];
	or.b64  	%rd386, %rd548, %rd254;
	and.b64  	%rd387, %rd386, -4294967296;
	setp.ne.s64 	%p42, %rd387, 0;
	@%p42 bra 	$L__BB511_113;
	cvt.u32.u64 	%r128, %rd254;
	cvt.u32.u64 	%r129, %rd548;
	rem.u32 	%r130, %r129, %r128;
	cvt.u64.u32 	%rd556, %r130;
	bra.uni 	$L__BB511_114;
$L__BB511_113:
	rem.s64 	%rd556, %rd548, %rd254;
$L__BB511_114:
	add.s64 	%rd389, %rd1, %rd384;
	ld.global.u64 	%rd390, [%rd389];
	mad.lo.s64 	%rd557, %rd390, %rd556, %rd557;
$L__BB511_115:
	shl.b64 	%rd391, %rd557, 2;
	add.s64 	%rd392, %rd3, %rd391;
	ld.global.u32 	%r131, [%rd392];
	setp.ne.s32 	%p43, %r131, 0;
	selp.u16 	%rs2, 1, 0, %p43;
	st.shared.u8 	[%r5], %rs2;
$L__BB511_116:
	bar.sync 	0;
	setp.lt.u32 	%p67, %r212, 66;
	@%p67 bra 	$L__BB511_122;
$L__BB511_117:
	shr.u32 	%r51, %r212, 1;
	setp.ge.u32 	%p68, %r1, %r51;
	@%p68 bra 	$L__BB511_121;
	ld.shared.u8 	%rs4, [%r5];
	setp.eq.s16 	%p70, %rs4, 0;
	mov.pred 	%p87, 0;
	@%p70 bra 	$L__BB511_120;
	add.s32 	%r202, %r5, %r51;
	ld.shared.u8 	%rs5, [%r202];
	setp.ne.s16 	%p87, %rs5, 0;
$L__BB511_120:
	selp.u16 	%rs6, 1, 0, %p87;
	st.shared.u8 	[%r5], %rs6;
$L__BB511_121:
	bar.sync 	0;
	setp.gt.u32 	%p71, %r212, 131;
	mov.u32 	%r212, %r51;
	@%p71 bra 	$L__BB511_117;
$L__BB511_122:
	setp.gt.u32 	%p72, %r1, 31;
	@%p72 bra 	$L__BB511_137;
	ld.volatile.shared.u8 	%rs7, [%r5];
	setp.eq.s16 	%p74, %rs7, 0;
	mov.pred 	%p88, 0;
	@%p74 bra 	$L__BB511_125;
	ld.volatile.shared.u8 	%rs8, [%r5+32];
	setp.ne.s16 	%p88, %rs8, 0;
$L__BB511_125:
	selp.u16 	%rs9, 1, 0, %p88;
	st.volatile.shared.u8 	[%r5], %rs9;
	ld.volatile.shared.u8 	%rs10, [%r5];
	setp.eq.s16 	%p76, %rs10, 0;
	mov.pred 	%p89, 0;
	@%p76 bra 	$L__BB511_127;
	ld.volatile.shared.u8 	%rs11, [%r5+16];
	setp.ne.s16 	%p89, %rs11, 0;
$L__BB511_127:
	selp.u16 	%rs12, 1, 0, %p89;
	st.volatile.shared.u8 	[%r5], %rs12;
	ld.volatile.shared.u8 	%rs13, [%r5];
	setp.eq.s16 	%p78, %rs13, 0;
	mov.pred 	%p90, 0;
	@%p78 bra 	$L__BB511_129;
	ld.volatile.shared.u8 	%rs14, [%r5+8];
	setp.ne.s16 	%p90, %rs14, 0;
$L__BB511_129:
	selp.u16 	%rs15, 1, 0, %p90;
	st.volatile.shared.u8 	[%r5], %rs15;
	ld.volatile.shared.u8 	%rs16, [%r5];
	setp.eq.s16 	%p80, %rs16, 0;
	mov.pred 	%p91, 0;
	@%p80 bra 	$L__BB511_131;
	ld.volatile.shared.u8 	%rs17, [%r5+4];
	setp.ne.s16 	%p91, %rs17, 0;
$L__BB511_131:
	selp.u16 	%rs18, 1, 0, %p91;
	st.volatile.shared.u8 	[%r5], %rs18;
	ld.volatile.shared.u8 	%rs19, [%r5];
	setp.eq.s16 	%p82, %rs19, 0;
	mov.pred 	%p92, 0;
	@%p82 bra 	$L__BB511_133;
	ld.volatile.shared.u8 	%rs20, [%r5+2];
	setp.ne.s16 	%p92, %rs20, 0;
$L__BB511_133:
	selp.u16 	%rs21, 1, 0, %p92;
	st.volatile.shared.u8 	[%r5], %rs21;
	ld.volatile.shared.u8 	%rs22, [%r5];
	setp.eq.s16 	%p84, %rs22, 0;
	mov.pred 	%p93, 0;
	@%p84 bra 	$L__BB511_135;
	ld.volatile.shared.u8 	%rs23, [%r5+1];
	setp.ne.s16 	%p93, %rs23, 0;
$L__BB511_135:
	selp.u16 	%rs24, 1, 0, %p93;
	st.volatile.shared.u8 	[%r5], %rs24;
	setp.ne.s32 	%p85, %r1, 0;
	@%p85 bra 	$L__BB511_137;
	ld.shared.u8 	%rs25, [allsdata_u32];
	cvt.u64.u32 	%rd470, %r2;
	cvta.to.global.u64 	%rd471, %rd260;
	add.s64 	%rd472, %rd471, %rd470;
	st.global.u8 	[%rd472], %rs25;
$L__BB511_137:
	ret;

}
	// .globl	contiguous_all2_u32
.visible .entry contiguous_all2_u32(
	.param .u64 .ptr .align 1 contiguous_all2_u32_param_0,
	.param .u64 .ptr .align 1 contiguous_all2_u32_param_1,
	.param .u64 .ptr .align 1 contiguous_all2_u32_param_2,
	.param .u64 .ptr .align 1 contiguous_all2_u32_param_3,
	.param .u64 contiguous_all2_u32_param_4,
	.param .u64 contiguous_all2_u32_param_5,
	.param .u64 contiguous_all2_u32_param_6
)
{
	.reg .pred 	%p<94>;
	.reg .b16 	%rs<26>;
	.reg .b32 	%r<217>;
	.reg .b64 	%rd<571>;

	ld.param.u64 	%rd266, [contiguous_all2_u32_param_1];
	ld.param.u64 	%rd267, [contiguous_all2_u32_param_2];
	ld.param.u64 	%rd268, [contiguous_all2_u32_param_3];
	ld.param.u64 	%rd263, [contiguous_all2_u32_param_4];
	ld.param.u64 	%rd264, [contiguous_all2_u32_param_5];
	ld.param.u64 	%rd265, [contiguous_all2_u32_param_6];
	cvta.to.global.u64 	%rd1, %rd268;
	cvta.to.global.u64 	%rd2, %rd267;
	cvta.to.global.u64 	%rd570, %rd266;
	mov.u32 	%r1, %tid.x;
	mov.u32 	%r2, %ctaid.x;
	mov.u32 	%r216, %ntid.x;
	mul.lo.s32 	%r51, %r2, %r216;
	shl.b32 	%r52, %r51, 1;
	add.s32 	%r4, %r52, %r1;
	mov.u32 	%r53, allsdata_u32;
	add.s32 	%r5, %r53, %r1;
	mov.b16 	%rs1, 1;
	st.shared.u8 	[%r5], %rs1;
	add.s32 	%r54, %r4, %r216;
	cvt.u64.u32 	%rd4, %r54;
	setp.le.u64 	%p17, %rd264, %rd4;
	@%p17 bra 	$L__BB512_56;
	cvt.u64.u32 	%rd401, %r4;
	mov.u32 	%r132, %ctaid.y;
	cvt.u64.u32 	%rd402, %r132;
	mul.lo.s64 	%rd403, %rd264, %rd402;
	add.s64 	%rd524, %rd403, %rd401;
	add.s64 	%rd522, %rd403, %rd4;
	cvt.u32.u64 	%r6, %rd263;
	add.s32 	%r210, %r6, -1;
	setp.lt.s32 	%p44, %r210, 0;
	mov.b64 	%rd528, 0;
	mov.u64 	%rd529, %rd528;
	@%p44 bra 	$L__BB512_53;
	setp.lt.u32 	%p45, %r210, 3;
	mov.b64 	%rd529, 0;
	mov.u64 	%rd528, %rd529;
	@%p45 bra 	$L__BB512_30;
	add.s32 	%r208, %r6, -2;
	and.b32  	%r133, %r6, -4;
	neg.s32 	%r207, %r133;
	mov.b64 	%rd529, 0;
$L__BB512_4:
	.pragma "nounroll";
	add.s32 	%r12, %r208, 1;
	mul.wide.u32 	%rd407, %r12, 8;
	add.s64 	%rd408, %rd2, %rd407;
	ld.global.u64 	%rd11, [%rd408];
	or.b64  	%rd409, %rd524, %rd11;
	and.b64  	%rd410, %rd409, -4294967296;
	setp.ne.s64 	%p46, %rd410, 0;
	@%p46 bra 	$L__BB512_6;
	cvt.u32.u64 	%r134, %rd11;
	cvt.u32.u64 	%r135, %rd524;
	div.u32 	%r136, %r135, %r134;
	mul.lo.s32 	%r137, %r136, %r134;
	sub.s32 	%r138, %r135, %r137;
	cvt.u64.u32 	%rd490, %r136;
	cvt.u64.u32 	%rd491, %r138;
	bra.uni 	$L__BB512_7;
$L__BB512_6:
	div.s64 	%rd490, %rd524, %rd11;
	mul.lo.s64 	%rd411, %rd490, %rd11;
	sub.s64 	%rd491, %rd524, %rd411;
$L__BB512_7:
	mul.wide.u32 	%rd412, %r12, 8;
	add.s64 	%rd413, %rd1, %rd412;
	ld.global.u64 	%rd18, [%rd413];
	mad.lo.s64 	%rd19, %rd18, %rd491, %rd528;
	or.b64  	%rd414, %rd522, %rd11;
	and.b64  	%rd415, %rd414, -4294967296;
	setp.ne.s64 	%p47, %rd415, 0;
	@%p47 bra 	$L__BB512_9;
	cvt.u32.u64 	%r139, %rd11;
	cvt.u32.u64 	%r140, %rd522;
	div.u32 	%r141, %r140, %r139;
	mul.lo.s32 	%r142, %r141, %r139;
	sub.s32 	%r143, %r140, %r142;
	cvt.u64.u32 	%rd492, %r141;
	cvt.u64.u32 	%rd493, %r143;
	bra.uni 	$L__BB512_10;
$L__BB512_9:
	div.s64 	%rd492, %rd522, %rd11;
	mul.lo.s64 	%rd416, %rd492, %rd11;
	sub.s64 	%rd493, %rd522, %rd416;
$L__BB512_10:
	mad.lo.s64 	%rd26, %rd493, %rd18, %rd529;
	mul.wide.u32 	%rd417, %r208, 8;
	add.s64 	%rd418, %rd2, %rd417;
	ld.global.u64 	%rd27, [%rd418];
	or.b64  	%rd419, %rd490, %rd27;
	and.b64  	%rd420, %rd419, -4294967296;
	setp.ne.s64 	%p48, %rd420, 0;
	@%p48 bra 	$L__BB512_12;
	cvt.u32.u64 	%r144, %rd27;
	cvt.u32.u64 	%r145, %rd490;
	div.u32 	%r146, %r145, %r144;
	mul.lo.s32 	%r147, %r146, %r144;
	sub.s32 	%r148, %r145, %r147;
	cvt.u64.u32 	%rd494, %r146;
	cvt.u64.u32 	%rd495, %r148;
	bra.uni 	$L__BB512_13;
$L__BB512_12:
	div.s64 	%rd494, %rd490, %rd27;
	mul.lo.s64 	%rd421, %rd494, %rd27;
	sub.s64 	%rd495, %rd490, %rd421;
$L__BB512_13:
	mul.wide.u32 	%rd422, %r208, 8;
	add.s64 	%rd423, %rd1, %rd422;
	ld.global.u64 	%rd34, [%rd423];
	mad.lo.s64 	%rd35, %rd34, %rd495, %rd19;
	or.b64  	%rd424, %rd492, %rd27;
	and.b64  	%rd425, %rd424, -4294967296;
	setp.ne.s64 	%p49, %rd425, 0;
	@%p49 bra 	$L__BB512_15;
	cvt.u32.u64 	%r149, %rd27;
	cvt.u32.u64 	%r150, %rd492;
	div.u32 	%r151, %r150, %r149;
	mul.lo.s32 	%r152, %r151, %r149;
	sub.s32 	%r153, %r150, %r152;
	cvt.u64.u32 	%rd496, %r151;
	cvt.u64.u32 	%rd497, %r153;
	bra.uni 	$L__BB512_16;
$L__BB512_15:
	div.s64 	%rd496, %rd492, %rd27;
	mul.lo.s64 	%rd426, %rd496, %rd27;
	sub.s64 	%rd497, %rd492, %rd426;
$L__BB512_16:
	mad.lo.s64 	%rd42, %rd497, %rd34, %rd26;
	add.s32 	%r13, %r208, -1;
	mul.wide.u32 	%rd427, %r13, 8;
	add.s64 	%rd428, %rd2, %rd427;
	ld.global.u64 	%rd43, [%rd428];
	or.b64  	%rd429, %rd494, %rd43;
	and.b64  	%rd430, %rd429, -4294967296;
	setp.ne.s64 	%p50, %rd430, 0;
	@%p50 bra 	$L__BB512_18;
	cvt.u32.u64 	%r154, %rd43;
	cvt.u32.u64 	%r155, %rd494;
	div.u32 	%r156, %r155, %r154;
	mul.lo.s32 	%r157, %r156, %r154;
	sub.s32 	%r158, %r155, %r157;
	cvt.u64.u32 	%rd498, %r156;
	cvt.u64.u32 	%rd499, %r158;
	bra.uni 	$L__BB512_19;
$L__BB512_18:
	div.s64 	%rd498, %rd494, %rd43;
	mul.lo.s64 	%rd431, %rd498, %rd43;
	sub.s64 	%rd499, %rd494, %rd431;
$L__BB512_19:
	mul.wide.u32 	%rd432, %r13, 8;
	add.s64 	%rd433, %rd1, %rd432;
	ld.global.u64 	%rd50, [%rd433];
	mad.lo.s64 	%rd51, %rd50, %rd499, %rd35;
	or.b64  	%rd434, %rd496, %rd43;
	and.b64  	%rd435, %rd434, -4294967296;
	setp.ne.s64 	%p51, %rd435, 0;
	@%p51 bra 	$L__BB512_21;
	cvt.u32.u64 	%r159, %rd43;
	cvt.u32.u64 	%r160, %rd496;
	div.u32 	%r161, %r160, %r159;
	mul.lo.s32 	%r162, %r161, %r159;
	sub.s32 	%r163, %r160, %r162;
	cvt.u64.u32 	%rd500, %r161;
	cvt.u64.u32 	%rd501, %r163;
	bra.uni 	$L__BB512_22;
$L__BB512_21:
	div.s64 	%rd500, %rd496, %rd43;
	mul.lo.s64 	%rd436, %rd500, %rd43;
	sub.s64 	%rd501, %rd496, %rd436;
$L__BB512_22:
	mad.lo.s64 	%rd58, %rd501, %rd50, %rd42;
	add.s32 	%r164, %r208, -2;
	mul.wide.u32 	%rd437, %r164, 8;
	add.s64 	%rd438, %rd2, %rd437;
	ld.global.u64 	%rd59, [%rd438];
	or.b64  	%rd439, %rd498, %rd59;
	and.b64  	%rd440, %rd439, -4294967296;
	setp.ne.s64 	%p52, %rd440, 0;
	@%p52 bra 	$L__BB512_24;
	cvt.u32.u64 	%r165, %rd59;
	cvt.u32.u64 	%r166, %rd498;
	div.u32 	%r167, %r166, %r165;
	mul.lo.s32 	%r168, %r167, %r165;
	sub.s32 	%r169, %r166, %r168;
	cvt.u64.u32 	%rd524, %r167;
	cvt.u64.u32 	%rd503, %r169;
	bra.uni 	$L__BB512_25;
$L__BB512_24:
	div.s64 	%rd524, %rd498, %rd59;
	mul.lo.s64 	%rd441, %rd524, %rd59;
	sub.s64 	%rd503, %rd498, %rd441;
$L__BB512_25:
	mul.wide.u32 	%rd442, %r164, 8;
	add.s64 	%rd443, %rd1, %rd442;
	ld.global.u64 	%rd66, [%rd443];
	mad.lo.s64 	%rd528, %rd66, %rd503, %rd51;
	or.b64  	%rd444, %rd500, %rd59;
	and.b64  	%rd445, %rd444, -4294967296;
	setp.ne.s64 	%p53, %rd445, 0;
	@%p53 bra 	$L__BB512_27;
	cvt.u32.u64 	%r171, %rd59;
	cvt.u32.u64 	%r172, %rd500;
	div.u32 	%r173, %r172, %r171;
	mul.lo.s32 	%r174, %r173, %r171;
	sub.s32 	%r175, %r172, %r174;
	cvt.u64.u32 	%rd522, %r173;
	cvt.u64.u32 	%rd505, %r175;
	bra.uni 	$L__BB512_28;
$L__BB512_27:
	div.s64 	%rd522, %rd500, %rd59;
	mul.lo.s64 	%rd446, %rd522, %rd59;
	sub.s64 	%rd505, %rd500, %rd446;
$L__BB512_28:
	mad.lo.s64 	%rd529, %rd505, %rd66, %rd58;
	add.s32 	%r208, %r208, -4;
	add.s32 	%r207, %r207, 4;
	setp.ne.s32 	%p54, %r207, 0;
	@%p54 bra 	$L__BB512_4;
	add.s32 	%r210, %r208, 1;
$L__BB512_30:
	and.b32  	%r18, %r6, 3;
	setp.eq.s32 	%p55, %r18, 0;
	@%p55 bra 	$L__BB512_53;
	setp.eq.s32 	%p56, %r18, 1;
	@%p56 bra 	$L__BB512_45;
	mul.wide.u32 	%rd448, %r210, 8;
	add.s64 	%rd449, %rd2, %rd448;
	ld.global.u64 	%rd81, [%rd449];
	or.b64  	%rd450, %rd524, %rd81;
	and.b64  	%rd451, %rd450, -4294967296;
	setp.ne.s64 	%p57, %rd451, 0;
	@%p57 bra 	$L__BB512_34;
	cvt.u32.u64 	%r176, %rd81;
	cvt.u32.u64 	%r177, %rd524;
	div.u32 	%r178, %r177, %r176;
	mul.lo.s32 	%r179, %r178, %r176;
	sub.s32 	%r180, %r177, %r179;
	cvt.u64.u32 	%rd512, %r178;
	cvt.u64.u32 	%rd513, %r180;
	bra.uni 	$L__BB512_35;
$L__BB512_34:
	div.s64 	%rd512, %rd524, %rd81;
	mul.lo.s64 	%rd452, %rd512, %rd81;
	sub.s64 	%rd513, %rd524, %rd452;
$L__BB512_35:
	add.s64 	%rd454, %rd1, %rd448;
	ld.global.u64 	%rd88, [%rd454];
	mad.lo.s64 	%rd89, %rd88, %rd513, %rd528;
	or.b64  	%rd455, %rd522, %rd81;
	and.b64  	%rd456, %rd455, -4294967296;
	setp.ne.s64 	%p58, %rd456, 0;
	@%p58 bra 	$L__BB512_37;
	cvt.u32.u64 	%r181, %rd81;
	cvt.u32.u64 	%r182, %rd522;
	div.u32 	%r183, %r182, %r181;
	mul.lo.s32 	%r184, %r183, %r181;
	sub.s32 	%r185, %r182, %r184;
	cvt.u64.u32 	%rd514, %r183;
	cvt.u64.u32 	%rd515, %r185;
	bra.uni 	$L__BB512_38;
$L__BB512_37:
	div.s64 	%rd514, %rd522, %rd81;
	mul.lo.s64 	%rd457, %rd514, %rd81;
	sub.s64 	%rd515, %rd522, %rd457;
$L__BB512_38:
	mad.lo.s64 	%rd96, %rd515, %rd88, %rd529;
	add.s32 	%r19, %r210, -1;
	mul.wide.u32 	%rd458, %r19, 8;
	add.s64 	%rd459, %rd2, %rd458;
	ld.global.u64 	%rd97, [%rd459];
	or.b64  	%rd460, %rd512, %rd97;
	and.b64  	%rd461, %rd460, -4294967296;
	setp.ne.s64 	%p59, %rd461, 0;
	@%p59 bra 	$L__BB512_40;
	cvt.u32.u64 	%r186, %rd97;
	cvt.u32.u64 	%r187, %rd512;
	div.u32 	%r188, %r187, %r186;
	mul.lo.s32 	%r189, %r188, %r186;
	sub.s32 	%r190, %r187, %r189;
	cvt.u64.u32 	%rd524, %r188;
	cvt.u64.u32 	%rd517, %r190;
	bra.uni 	$L__BB512_41;
$L__BB512_40:
	div.s64 	%rd524, %rd512, %rd97;
	mul.lo.s64 	%rd462, %rd524, %rd97;
	sub.s64 	%rd517, %rd512, %rd462;
$L__BB512_41:
	add.s64 	%rd464, %rd1, %rd458;
	ld.global.u64 	%rd104, [%rd464];
	mad.lo.s64 	%rd528, %rd104, %rd517, %rd89;
	or.b64  	%rd465, %rd514, %rd97;
	and.b64  	%rd466, %rd465, -4294967296;
	setp.ne.s64 	%p60, %rd466, 0;
	@%p60 bra 	$L__BB512_43;
	cvt.u32.u64 	%r191, %rd97;
	cvt.u32.u64 	%r192, %rd514;
	div.u32 	%r193, %r192, %r191;
	mul.lo.s32 	%r194, %r193, %r191;
	sub.s32 	%r195, %r192, %r194;
	cvt.u64.u32 	%rd522, %r193;
	cvt.u64.u32 	%rd519, %r195;
	bra.uni 	$L__BB512_44;
$L__BB512_43:
	div.s64 	%rd522, %rd514, %rd97;
	mul.lo.s64 	%rd467, %rd522, %rd97;
	sub.s64 	%rd519, %rd514, %rd467;
$L__BB512_44:
	mad.lo.s64 	%rd529, %rd519, %rd104, %rd96;
	add.s32 	%r210, %r210, -2;
$L__BB512_45:
	and.b32  	%r196, %r6, 1;
	setp.eq.b32 	%p61, %r196, 1;
	not.pred 	%p62, %p61;
	@%p62 bra 	$L__BB512_53;
	mul.wide.u32 	%rd468, %r210, 8;
	add.s64 	%rd469, %rd2, %rd468;
	ld.global.u64 	%rd119, [%rd469];
	or.b64  	%rd470, %rd524, %rd119;
	and.b64  	%rd471, %rd470, -4294967296;
	setp.ne.s64 	%p63, %rd471, 0;
	@%p63 bra 	$L__BB512_48;
	cvt.u32.u64 	%r197, %rd119;
	cvt.u32.u64 	%r198, %rd524;
	rem.u32 	%r199, %r198, %r197;
	cvt.u64.u32 	%rd526, %r199;
	bra.uni 	$L__BB512_49;
$L__BB512_48:
	rem.s64 	%rd526, %rd524, %rd119;
$L__BB512_49:
	add.s64 	%rd473, %rd1, %rd468;
	ld.global.u64 	%rd123, [%rd473];
	mad.lo.s64 	%rd528, %rd123, %rd526, %rd528;
	or.b64  	%rd474, %rd522, %rd119;
	and.b64  	%rd475, %rd474, -4294967296;
	setp.ne.s64 	%p64, %rd475, 0;
	@%p64 bra 	$L__BB512_51;
	cvt.u32.u64 	%r200, %rd119;
	cvt.u32.u64 	%r201, %rd522;
	rem.u32 	%r202, %r201, %r200;
	cvt.u64.u32 	%rd527, %r202;
	bra.uni 	$L__BB512_52;
$L__BB512_51:
	rem.s64 	%rd527, %rd522, %rd119;
$L__BB512_52:
	mad.lo.s64 	%rd529, %rd527, %rd123, %rd529;
$L__BB512_53:
	shl.b64 	%rd476, %rd528, 2;
	add.s64 	%rd477, %rd570, %rd476;
	ld.global.u32 	%r203, [%rd477];
	setp.eq.s32 	%p66, %r203, 0;
	mov.pred 	%p86, 0;
	@%p66 bra 	$L__BB512_55;
	shl.b64 	%rd478, %rd529, 2;
	add.s64 	%rd479, %rd570, %rd478;
	ld.global.u32 	%r204, [%rd479];
	setp.ne.s32 	%p86, %r204, 0;
$L__BB512_55:
	selp.u16 	%rs3, 1, 0, %p86;
	st.shared.u8 	[%r5], %rs3;
	bra.uni 	$L__BB512_116;
$L__BB512_56:
	cvt.u64.u32 	%rd131, %r4;
	setp.le.u64 	%p18, %rd264, %rd131;
	@%p18 bra 	$L__BB512_116;
	mov.u32 	%r55, %ctaid.y;
	cvt.u64.u32 	%rd269, %r55;
	mad.lo.s64 	%rd561, %rd264, %rd269, %rd131;
	cvt.u32.u64 	%r22, %rd263;
	add.s32 	%r214, %r22, -1;
	setp.lt.s32 	%p19, %r214, 0;
	@%p19 bra 	$L__BB512_115;
	and.b32  	%r24, %r22, 7;
	setp.lt.u32 	%p20, %r214, 7;
	@%p20 bra 	$L__BB512_86;
	add.s32 	%r212, %r22, -4;
	and.b32  	%r56, %r22, -8;
	neg.s32 	%r211, %r56;
$L__BB512_60:
	.pragma "nounroll";
	add.s32 	%r29, %r212, 3;
	mul.wide.u32 	%rd271, %r29, 8;
	add.s64 	%rd272, %rd2, %rd271;
	ld.global.u64 	%rd135, [%rd272];
	or.b64  	%rd273, %rd561, %rd135;
	and.b64  	%rd274, %rd273, -4294967296;
	setp.ne.s64 	%p21, %rd274, 0;
	@%p21 bra 	$L__BB512_62;
	cvt.u32.u64 	%r57, %rd135;
	cvt.u32.u64 	%r58, %rd561;
	div.u32 	%r59, %r58, %r57;
	mul.lo.s32 	%r60, %r59, %r57;
	sub.s32 	%r61, %r58, %r60;
	cvt.u64.u32 	%rd532, %r59;
	cvt.u64.u32 	%rd533, %r61;
	bra.uni 	$L__BB512_63;
$L__BB512_62:
	div.s64 	%rd532, %rd561, %rd135;
	mul.lo.s64 	%rd275, %rd532, %rd135;
	sub.s64 	%rd533, %rd561, %rd275;
$L__BB512_63:
	add.s64 	%rd277, %rd1, %rd271;
	ld.global.u64 	%rd278, [%rd277];
	mul.lo.s64 	%rd142, %rd278, %rd533;
	add.s32 	%r30, %r212, 2;
	mul.wide.u32 	%rd279, %r30, 8;
	add.s64 	%rd280, %rd2, %rd279;
	ld.global.u64 	%rd143, [%rd280];
	or.b64  	%rd281, %rd532, %rd143;
	and.b64  	%rd282, %rd281, -4294967296;
	setp.ne.s64 	%p22, %rd282, 0;
	@%p22 bra 	$L__BB512_65;
	cvt.u32.u64 	%r62, %rd143;
	cvt.u32.u64 	%r63, %rd532;
	div.u32 	%r64, %r63, %r62;
	mul.lo.s32 	%r65, %r64, %r62;
	sub.s32 	%r66, %r63, %r65;
	cvt.u64.u32 	%rd534, %r64;
	cvt.u64.u32 	%rd535, %r66;
	bra.uni 	$L__BB512_66;
$L__BB512_65:
	div.s64 	%rd534, %rd532, %rd143;
	mul.lo.s64 	%rd283, %rd534, %rd143;
	sub.s64 	%rd535, %rd532, %rd283;
$L__BB512_66:
	add.s64 	%rd285, %rd1, %rd279;
	ld.global.u64 	%rd286, [%rd285];
	mad.lo.s64 	%rd150, %rd286, %rd535, %rd142;
	add.s32 	%r31, %r212, 1;
	mul.wide.u32 	%rd287, %r31, 8;
	add.s64 	%rd288, %rd2, %rd287;
	ld.global.u64 	%rd151, [%rd288];
	or.b64  	%rd289, %rd534, %rd151;
	and.b64  	%rd290, %rd289, -4294967296;
	setp.ne.s64 	%p23, %rd290, 0;
	@%p23 bra 	$L__BB512_68;
	cvt.u32.u64 	%r67, %rd151;
	cvt.u32.u64 	%r68, %rd534;
	div.u32 	%r69, %r68, %r67;
	mul.lo.s32 	%r70, %r69, %r67;
	sub.s32 	%r71, %r68, %r70;
	cvt.u64.u32 	%rd536, %r69;
	cvt.u64.u32 	%rd537, %r71;
	bra.uni 	$L__BB512_69;
$L__BB512_68:
	div.s64 	%rd536, %rd534, %rd151;
	mul.lo.s64 	%rd291, %rd536, %rd151;
	sub.s64 	%rd537, %rd534, %rd291;
$L__BB512_69:
	add.s64 	%rd293, %rd1, %rd287;
	ld.global.u64 	%rd294, [%rd293];
	mad.lo.s64 	%rd158, %rd294, %rd537, %rd150;
	add.s32 	%r32, %r212, -4;
	mul.wide.u32 	%rd295, %r212, 8;
	add.s64 	%rd296, %rd2, %rd295;
	ld.global.u64 	%rd159, [%rd296];
	or.b64  	%rd297, %rd536, %rd159;
	and.b64  	%rd298, %rd297, -4294967296;
	setp.ne.s64 	%p24, %rd298, 0;
	@%p24 bra 	$L__BB512_71;
	cvt.u32.u64 	%r72, %rd159;
	cvt.u32.u64 	%r73, %rd536;
	div.u32 	%r74, %r73, %r72;
	mul.lo.s32 	%r75, %r74, %r72;
	sub.s32 	%r76, %r73, %r75;
	cvt.u64.u32 	%rd538, %r74;
	cvt.u64.u32 	%rd539, %r76;
	bra.uni 	$L__BB512_72;
$L__BB512_71:
	div.s64 	%rd538, %rd536, %rd159;
	mul.lo.s64 	%rd299, %rd538, %rd159;
	sub.s64 	%rd539, %rd536, %rd299;
$L__BB512_72:
	add.s64 	%rd301, %rd1, %rd295;
	ld.global.u64 	%rd302, [%rd301];
	mad.lo.s64 	%rd166, %rd302, %rd539, %rd158;
	add.s32 	%r33, %r212, -1;
	mul.wide.u32 	%rd303, %r33, 8;
	add.s64 	%rd304, %rd2, %rd303;
	ld.global.u64 	%rd167, [%rd304];
	or.b64  	%rd305, %rd538, %rd167;
	and.b64  	%rd306, %rd305, -4294967296;
	setp.ne.s64 	%p25, %rd306, 0;
	@%p25 bra 	$L__BB512_74;
	cvt.u32.u64 	%r77, %rd167;
	cvt.u32.u64 	%r78, %rd538;
	div.u32 	%r79, %r78, %r77;
	mul.lo.s32 	%r80, %r79, %r77;
	sub.s32 	%r81, %r78, %r80;
	cvt.u64.u32 	%rd540, %r79;
	cvt.u64.u32 	%rd541, %r81;
	bra.uni 	$L__BB512_75;
$L__BB512_74:
	div.s64 	%rd540, %rd538, %rd167;
	mul.lo.s64 	%rd307, %rd540, %rd167;
	sub.s64 	%rd541, %rd538, %rd307;
$L__BB512_75:
	add.s64 	%rd309, %rd1, %rd303;
	ld.global.u64 	%rd310, [%rd309];
	mad.lo.s64 	%rd174, %rd310, %rd541, %rd166;
	add.s32 	%r34, %r212, -2;
	mul.wide.u32 	%rd311, %r34, 8;
	add.s64 	%rd312, %rd2, %rd311;
	ld.global.u64 	%rd175, [%rd312];
	or.b64  	%rd313, %rd540, %rd175;
	and.b64  	%rd314, %rd313, -4294967296;
	setp.ne.s64 	%p26, %rd314, 0;
	@%p26 bra 	$L__BB512_77;
	cvt.u32.u64 	%r82, %rd175;
	cvt.u32.u64 	%r83, %rd540;
	div.u32 	%r84, %r83, %r82;
	mul.lo.s32 	%r85, %r84, %r82;
	sub.s32 	%r86, %r83, %r85;
	cvt.u64.u32 	%rd542, %r84;
	cvt.u64.u32 	%rd543, %r86;
	bra.uni 	$L__BB512_78;
$L__BB512_77:
	div.s64 	%rd542, %rd540, %rd175;
	mul.lo.s64 	%rd315, %rd542, %rd175;
	sub.s64 	%rd543, %rd540, %rd315;
$L__BB512_78:
	add.s64 	%rd317, %rd1, %rd311;
	ld.global.u64 	%rd318, [%rd317];
	mad.lo.s64 	%rd182, %rd318, %rd543, %rd174;
	add.s32 	%r35, %r212, -3;
	mul.wide.u32 	%rd319, %r35, 8;
	add.s64 	%rd320, %rd2, %rd319;
	ld.global.u64 	%rd183, [%rd320];
	or.b64  	%rd321, %rd542, %rd183;
	and.b64  	%rd322, %rd321, -4294967296;
	setp.ne.s64 	%p27, %rd322, 0;
	@%p27 bra 	$L__BB512_80;
	cvt.u32.u64 	%r87, %rd183;
	cvt.u32.u64 	%r88, %rd542;
	div.u32 	%r89, %r88, %r87;
	mul.lo.s32 	%r90, %r89, %r87;
	sub.s32 	%r91, %r88, %r90;
	cvt.u64.u32 	%rd544, %r89;
	cvt.u64.u32 	%rd545, %r91;
	bra.uni 	$L__BB512_81;
$L__BB512_80:
	div.s64 	%rd544, %rd542, %rd183;
	mul.lo.s64 	%rd323, %rd544, %rd183;
	sub.s64 	%rd545, %rd542, %rd323;
$L__BB512_81:
	add.s64 	%rd325, %rd1, %rd319;
	ld.global.u64 	%rd326, [%rd325];
	mad.lo.s64 	%rd190, %rd326, %rd545, %rd182;
	mul.wide.u32 	%rd327, %r32, 8;
	add.s64 	%rd328, %rd2, %rd327;
	ld.global.u64 	%rd191, [%rd328];
	or.b64  	%rd329, %rd544, %rd191;
	and.b64  	%rd330, %rd329, -4294967296;
	setp.ne.s64 	%p28, %rd330, 0;
	@%p28 bra 	$L__BB512_83;
	cvt.u32.u64 	%r92, %rd191;
	cvt.u32.u64 	%r93, %rd544;
	div.u32 	%r94, %r93, %r92;
	mul.lo.s32 	%r95, %r94, %r92;
	sub.s32 	%r96, %r93, %r95;
	cvt.u64.u32 	%rd561, %r94;
	cvt.u64.u32 	%rd547, %r96;
	bra.uni 	$L__BB512_84;
$L__BB512_83:
	div.s64 	%rd561, %rd544, %rd191;
	mul.lo.s64 	%rd331, %rd561, %rd191;
	sub.s64 	%rd547, %rd544, %rd331;
$L__BB512_84:
	add.s64 	%rd333, %rd1, %rd327;
	ld.global.u64 	%rd334, [%rd333];
	mad.lo.s64 	%rd335, %rd334, %rd547, %rd190;
	shl.b64 	%rd336, %rd335, 2;
	add.s64 	%rd570, %rd570, %rd336;
	add.s32 	%r212, %r212, -8;
	add.s32 	%r211, %r211, 8;
	setp.ne.s32 	%p29, %r211, 0;
	@%p29 bra 	$L__BB512_60;
	add.s32 	%r214, %r212, 3;
$L__BB512_86:
	setp.eq.s32 	%p30, %r24, 0;
	@%p30 bra 	$L__BB512_115;
	and.b32  	%r40, %r22, 3;
	setp.lt.u32 	%p31, %r24, 4;
	@%p31 bra 	$L__BB512_101;
	mul.wide.u32 	%rd338, %r214, 8;
	add.s64 	%rd339, %rd2, %rd338;
	ld.global.u64 	%rd202, [%rd339];
	or.b64  	%rd340, %rd561, %rd202;
	and.b64  	%rd341, %rd340, -4294967296;
	setp.ne.s64 	%p32, %rd341, 0;
	@%p32 bra 	$L__BB512_90;
	cvt.u32.u64 	%r97, %rd202;
	cvt.u32.u64 	%r98, %rd561;
	div.u32 	%r99, %r98, %r97;
	mul.lo.s32 	%r100, %r99, %r97;
	sub.s32 	%r101, %r98, %r100;
	cvt.u64.u32 	%rd551, %r99;
	cvt.u64.u32 	%rd552, %r101;
	bra.uni 	$L__BB512_91;
$L__BB512_90:
	div.s64 	%rd551, %rd561, %rd202;
	mul.lo.s64 	%rd342, %rd551, %rd202;
	sub.s64 	%rd552, %rd561, %rd342;
$L__BB512_91:
	add.s64 	%rd344, %rd1, %rd338;
	ld.global.u64 	%rd345, [%rd344];
	mul.lo.s64 	%rd209, %rd345, %rd552;
	add.s32 	%r41, %r214, -1;
	mul.wide.u32 	%rd346, %r41, 8;
	add.s64 	%rd347, %rd2, %rd346;
	ld.global.u64 	%rd210, [%rd347];
	or.b64  	%rd348, %rd551, %rd210;
	and.b64  	%rd349, %rd348, -4294967296;
	setp.ne.s64 	%p33, %rd349, 0;
	@%p33 bra 	$L__BB512_93;
	cvt.u32.u64 	%r102, %rd210;
	cvt.u32.u64 	%r103, %rd551;
	div.u32 	%r104, %r103, %r102;
	mul.lo.s32 	%r105, %r104, %r102;
	sub.s32 	%r106, %r103, %r105;
	cvt.u64.u32 	%rd553, %r104;
	cvt.u64.u32 	%rd554, %r106;
	bra.uni 	$L__BB512_94;
$L__BB512_93:
	div.s64 	%rd553, %rd551, %rd210;
	mul.lo.s64 	%rd350, %rd553, %rd210;
	sub.s64 	%rd554, %rd551, %rd350;
$L__BB512_94:
	add.s64 	%rd352, %rd1, %rd346;
	ld.global.u64 	%rd353, [%rd352];
	mad.lo.s64 	%rd217, %rd353, %rd554, %rd209;
	add.s32 	%r42, %r214, -2;
	mul.wide.u32 	%rd354, %r42, 8;
	add.s64 	%rd355, %rd2, %rd354;
	ld.global.u64 	%rd218, [%rd355];
	or.b64  	%rd356, %rd553, %rd218;
	and.b64  	%rd357, %rd356, -4294967296;
	setp.ne.s64 	%p34, %rd357, 0;
	@%p34 bra 	$L__BB512_96;
	cvt.u32.u64 	%r107, %rd218;
	cvt.u32.u64 	%r108, %rd553;
	div.u32 	%r109, %r108, %r107;
	mul.lo.s32 	%r110, %r109, %r107;
	sub.s32 	%r111, %r108, %r110;
	cvt.u64.u32 	%rd555, %r109;
	cvt.u64.u32 	%rd556, %r111;
	bra.uni 	$L__BB512_97;
$L__BB512_96:
	div.s64 	%rd555, %rd553, %rd218;
	mul.lo.s64 	%rd358, %rd555, %rd218;
	sub.s64 	%rd556, %rd553, %rd358;
$L__BB512_97:
	add.s64 	%rd360, %rd1, %rd354;
	ld.global.u64 	%rd361, [%rd360];
	mad.lo.s64 	%rd225, %rd361, %rd556, %rd217;
	add.s32 	%r43, %r214, -3;
	mul.wide.u32 	%rd362, %r43, 8;
	add.s64 	%rd363, %rd2, %rd362;
	ld.global.u64 	%rd226, [%rd363];
	or.b64  	%rd364, %rd555, %rd226;
	and.b64  	%rd365, %rd364, -4294967296;
	setp.ne.s64 	%p35, %rd365, 0;
	@%p35 bra 	$L__BB512_99;
	cvt.u32.u64 	%r112, %rd226;
	cvt.u32.u64 	%r113, %rd555;
	div.u32 	%r114, %r113, %r112;
	mul.lo.s32 	%r115, %r114, %r112;
	sub.s32 	%r116, %r113, %r115;
	cvt.u64.u32 	%rd561, %r114;
	cvt.u64.u32 	%rd558, %r116;
	bra.uni 	$L__BB512_100;
$L__BB512_99:
	div.s64 	%rd561, %rd555, %rd226;
	mul.lo.s64 	%rd366, %rd561, %rd226;
	sub.s64 	%rd558, %rd555, %rd366;
$L__BB512_100:
	add.s64 	%rd368, %rd1, %rd362;
	ld.global.u64 	%rd369, [%rd368];
	mad.lo.s64 	%rd370, %rd369, %rd558, %rd225;
	shl.b64 	%rd371, %rd370, 2;
	add.s64 	%rd570, %rd570, %rd371;
	add.s32 	%r214, %r214, -4;
$L__BB512_101:
	setp.eq.s32 	%p36, %r40, 0;
	@%p36 bra 	$L__BB512_115;
	setp.eq.s32 	%p37, %r40, 1;
	@%p37 bra 	$L__BB512_110;
	mul.wide.u32 	%rd373, %r214, 8;
	add.s64 	%rd374, %rd2, %rd373;
	ld.global.u64 	%rd237, [%rd374];
	or.b64  	%rd375, %rd561, %rd237;
	and.b64  	%rd376, %rd375, -4294967296;
	setp.ne.s64 	%p38, %rd376, 0;
	@%p38 bra 	$L__BB512_105;
	cvt.u32.u64 	%r117, %rd237;
	cvt.u32.u64 	%r118, %rd561;
	div.u32 	%r119, %r118, %r117;
	mul.lo.s32 	%r120, %r119, %r117;
	sub.s32 	%r121, %r118, %r120;
	cvt.u64.u32 	%rd562, %r119;
	cvt.u64.u32 	%rd563, %r121;
	bra.uni 	$L__BB512_106;
$L__BB512_105:
	div.s64 	%rd562, %rd561, %rd237;
	mul.lo.s64 	%rd377, %rd562, %rd237;
	sub.s64 	%rd563, %rd561, %rd377;
$L__BB512_106:
	add.s64 	%rd379, %rd1, %rd373;
	ld.global.u64 	%rd380, [%rd379];
	mul.lo.s64 	%rd244, %rd380, %rd563;
	add.s32 	%r46, %r214, -1;
	mul.wide.u32 	%rd381, %r46, 8;
	add.s64 	%rd382, %rd2, %rd381;
	ld.global.u64 	%rd245, [%rd382];
	or.b64  	%rd383, %rd562, %rd245;
	and.b64  	%rd384, %rd383, -4294967296;
	setp.ne.s64 	%p39, %rd384, 0;
	@%p39 bra 	$L__BB512_108;
	cvt.u32.u64 	%r122, %rd245;
	cvt.u32.u64 	%r123, %rd562;
	div.u32 	%r124, %r123, %r122;
	mul.lo.s32 	%r125, %r124, %r122;
	sub.s32 	%r126, %r123, %r125;
	cvt.u64.u32 	%rd561, %r124;
	cvt.u64.u32 	%rd565, %r126;
	bra.uni 	$L__BB512_109;
$L__BB512_108:
	div.s64 	%rd561, %rd562, %rd245;
	mul.lo.s64 	%rd385, %rd561, %rd245;
	sub.s64 	%rd565, %rd562, %rd385;
$L__BB512_109:
	add.s64 	%rd387, %rd1, %rd381;
	ld.global.u64 	%rd388, [%rd387];
	mad.lo.s64 	%rd389, %rd388, %rd565, %rd244;
	shl.b64 	%rd390, %rd389, 2;
	add.s64 	%rd570, %rd570, %rd390;
	add.s32 	%r214, %r214, -2;
$L__BB512_110:
	and.b32  	%r127, %r22, 1;
	setp.eq.b32 	%p40, %r127, 1;
	not.pred 	%p41, %p40;
	@%p41 bra 	$L__BB512_115;
	mul.wide.u32 	%rd391, %r214, 8;
	add.s64 	%rd392, %rd2, %rd391;
	ld.global.u64 	%rd256, [%rd392];
	or.b64  	%rd393, %rd561, %rd256;
	and.b64  	%rd394, %rd393, -4294967296;
	setp.ne.s64 	%p42, %rd394, 0;
	@%p42 bra 	$L__BB512_113;
	cvt.u32.u64 	%r128, %rd256;
	cvt.u32.u64 	%r129, %rd561;
	rem.u32 	%r130, %r129, %r128;
	cvt.u64.u32 	%rd569, %r130;
	bra.uni 	$L__BB512_114;
$L__BB512_113:
	rem.s64 	%rd569, %rd561, %rd256;
$L__BB512_114:
	add.s64 	%rd396, %rd1, %rd391;
	ld.global.u64 	%rd397, [%rd396];
	mul.lo.s64 	%rd398, %rd397, %rd569;
	shl.b64 	%rd399, %rd398, 2;
	add.s64 	%rd570, %rd570, %rd399;
$L__BB512_115:
	ld.global.u32 	%r131, [%rd570];
	setp.ne.s32 	%p43, %r131, 0;
	selp.u16 	%rs2, 1, 0, %p43;
	st.shared.u8 	[%r5], %rs2;
$L__BB512_116:
	bar.sync 	0;
	setp.lt.u32 	%p67, %r216, 66;
	@%p67 bra 	$L__BB512_122;
$L__BB512_117:
	shr.u32 	%r50, %r216, 1;
	setp.ge.u32 	%p68, %r1, %r50;
	@%p68 bra 	$L__BB512_121;
	ld.shared.u8 	%rs4, [%r5];
	setp.eq.s16 	%p70, %rs4, 0;
	mov.pred 	%p87, 0;
	@%p70 bra 	$L__BB512_120;
	add.s32 	%r205, %r5, %r50;
	ld.shared.u8 	%rs5, [%r205];
	setp.ne.s16 	%p87, %rs5, 0;
$L__BB512_120:
	selp.u16 	%rs6, 1, 0, %p87;
	st.shared.u8 	[%r5], %rs6;
$L__BB512_121:
	bar.sync 	0;
	setp.gt.u32 	%p71, %r216, 131;
	mov.u32 	%r216, %r50;
	@%p71 bra 	$L__BB512_117;
$L__BB512_122:
	setp.gt.u32 	%p72, %r1, 31;
	@%p72 bra 	$L__BB512_137;
	ld.volatile.shared.u8 	%rs7, [%r5];
	setp.eq.s16 	%p74, %rs7, 0;
	mov.pred 	%p88, 0;
	@%p74 bra 	$L__BB512_125;
	ld.volatile.shared.u8 	%rs8, [%r5+32];
	setp.ne.s16 	%p88, %rs8, 0;
$L__BB512_125:
	selp.u16 	%rs9, 1, 0, %p88;
	st.volatile.shared.u8 	[%r5], %rs9;
	ld.volatile.shared.u8 	%rs10, [%r5];
	setp.eq.s16 	%p76, %rs10, 0;
	mov.pred 	%p89, 0;
	@%p76 bra 	$L__BB512_127;
	ld.volatile.shared.u8 	%rs11, [%r5+16];
	setp.ne.s16 	%p89, %rs11, 0;
$L__BB512_127:
	selp.u16 	%rs12, 1, 0, %p89;
	st.volatile.shared.u8 	[%r5], %rs12;
	ld.volatile.shared.u8 	%rs13, [%r5];
	setp.eq.s16 	%p78, %rs13, 0;
	mov.pred 	%p90, 0;
	@%p78 bra 	$L__BB512_129;
	ld.volatile.shared.u8 	%rs14, [%r5+8];
	setp.ne.s16 	%p90, %rs14, 0;
$L__BB512_129:
	selp.u16 	%rs15, 1, 0, %p90;
	st.volatile.shared.u8 	[%r5], %rs15;
	ld.volatile.shared.u8 	%rs16, [%r5];
	setp.eq.s16 	%p80, %rs16, 0;
	mov.pred 	%p91, 0;
	@%p80 bra 	$L__BB512_131;
	ld.volatile.shared.u8 	%rs17, [%r5+4];
	setp.ne.s16 	%p91, %rs17, 0;
$L__BB512_131:
	selp.u16 	%rs18, 1, 0, %p91;
	st.volatile.shared.u8 	[%r5], %rs18;
	ld.volatile.shared.u8 	%rs19, [%r5];
	setp.eq.s16 	%p82, %rs19, 0;
	mov.pred 	%p92, 0;
	@%p82 bra 	$L__BB512_133;
	ld.volatile.shared.u8 	%rs20, [%r5+2];
	setp.ne.s16 	%p92, %rs20, 0;
$L__BB512_133:
	selp.u16 	%rs21, 1, 0, %p92;
	st.volatile.shared.u8 	[%r5], %rs21;
	ld.volatile.shared.u8 	%rs22, [%r5];
	setp.eq.s16 	%p84, %rs22, 0;
	mov.pred 	%p93, 0;
	@%p84 bra 	$L__BB512_135;
	ld.volatile.shared.u8 	%rs23, [%r5+1];
	setp.ne.s16 	%p93, %rs23, 0;
$L__BB512_135:
	selp.u16 	%rs24, 1, 0, %p93;
	st.volatile.shared.u8 	[%r5], %rs24;
	setp.ne.s32 	%p85, %r1, 0;
	@%p85 bra 	$L__BB512_137;
	ld.param.u64 	%rd485, [contiguous_all2_u32_param_0];
	ld.shared.u8 	%rs25, [allsdata_u32];
	cvt.u64.u32 	%rd480, %r2;
	mov.u32 	%r206, %ctaid.y;
	cvt.u64.u32 	%rd481, %r206;
	mad.lo.s64 	%rd482, %rd265, %rd481, %rd480;
	cvta.to.global.u64 	%rd483, %rd485;
	add.s64 	%rd484, %rd483, %rd482;
	st.global.u8 	[%rd484], %rs25;
$L__BB512_137:
	ret;

}
	// .globl	contiguous_all22_u32
.visible .entry contiguous_all22_u32(
	.param .u64 .ptr .align 1 contiguous_all22_u32_param_0,
	.param .u64 .ptr .align 1 contiguous_all22_u32_param_1,
	.param .u64 contiguous_all22_u32_param_2,
	.param .u64 contiguous_all22_u32_param_3
)
{
	.reg .pred 	%p<49>;
	.reg .b16 	%rs<26>;
	.reg .b32 	%r<20>;
	.reg .b64 	%rd<26>;

	ld.param.u64 	%rd5, [contiguous_all22_u32_param_0];
	ld.param.u64 	%rd8, [contiguous_all22_u32_param_1];
	ld.param.u64 	%rd6, [contiguous_all22_u32_param_2];
	ld.param.u64 	%rd7, [contiguous_all22_u32_param_3];
	cvta.to.global.u64 	%rd1, %rd8;
	mov.u32 	%r1, %tid.x;
	mov.u32 	%r2, %ctaid.x;
	mov.u32 	%r19, %ntid.x;
	mul.lo.s32 	%r8, %r2, %r19;
	shl.b32 	%r9, %r8, 1;
	add.s32 	%r4, %r9, %r1;
	mov.u32 	%r10, allsdata_u32;
	add.s32 	%r5, %r10, %r1;
	mov.b16 	%rs1, 1;
	st.shared.u8 	[%r5], %rs1;
	add.s32 	%r11, %r4, %r19;
	cvt.u64.u32 	%rd2, %r11;
	setp.le.u64 	%p17, %rd6, %rd2;
	@%p17 bra 	$L__BB513_4;
	cvt.u64.u32 	%rd13, %r4;
	mov.u32 	%r14, %ctaid.y;
	cvt.u64.u32 	%rd14, %r14;
	mul.lo.s64 	%rd3, %rd6, %rd14;
	add.s64 	%rd15, %rd3, %rd13;
	shl.b64 	%rd16, %rd15, 2;
	add.s64 	%rd17, %rd1, %rd16;
	ld.global.u32 	%r15, [%rd17];
	setp.eq.s32 	%p21, %r15, 0;
	mov.pred 	%p41, 0;
	@%p21 bra 	$L__BB513_3;
	add.s64 	%rd18, %rd3, %rd2;
	shl.b64 	%rd19, %rd18, 2;
	add.s64 	%rd20, %rd1, %rd19;
	ld.global.u32 	%r16, [%rd20];
	setp.ne.s32 	%p41, %r16, 0;
$L__BB513_3:
	selp.u16 	%rs3, 1, 0, %p41;
	st.shared.u8 	[%r5], %rs3;
	bra.uni 	$L__BB513_6;
$L__BB513_4:
	cvt.u64.u32 	%rd4, %r4;
	setp.le.u64 	%p18, %rd6, %rd4;
	@%p18 bra 	$L__BB513_6;
	mov.u32 	%r12, %ctaid.y;
	cvt.u64.u32 	%rd9, %r12;
	mad.lo.s64 	%rd10, %rd6, %rd9, %rd4;
	shl.b64 	%rd11, %rd10, 2;
	add.s64 	%rd12, %rd1, %rd11;
	ld.global.u32 	%r13, [%rd12];
	setp.ne.s32 	%p19, %r13, 0;
	selp.u16 	%rs2, 1, 0, %p19;
	st.shared.u8 	[%r5], %rs2;
$L__BB513_6:
	bar.sync 	0;
	setp.lt.u32 	%p22, %r19, 66;
	@%p22 bra 	$L__BB513_12;
$L__BB513_7:
	shr.u32 	%r7, %r19, 1;
	setp.ge.u32 	%p23, %r1, %r7;
	@%p23 bra 	$L__BB513_11;
	ld.shared.u8 	%rs4, [%r5];
	setp.eq.s16 	%p25, %rs4, 0;
	mov.pred 	%p42, 0;
	@%p25 bra 	$L__BB513_10;
	add.s32 	%r17, %r5, %r7;
	ld.shared.u8 	%rs5, [%r17];
	setp.ne.s16 	%p42, %rs5, 0;
$L__BB513_10:
	selp.u16 	%rs6, 1, 0, %p42;
	st.shared.u8 	[%r5], %rs6;
$L__BB513_11:
	bar.sync 	0;
	setp.gt.u32 	%p26, %r19, 131;
	mov.u32 	%r19, %r7;
	@%p26 bra 	$L__BB513_7;
$L__BB513_12:
	setp.gt.u32 	%p27, %r1, 31;
	@%p27 bra 	$L__BB513_27;
	ld.volatile.shared.u8 	%rs7, [%r5];
	setp.eq.s16 	%p29, %rs7, 0;
	mov.pred 	%p43, 0;
	@%p29 bra 	$L__BB513_15;
	ld.volatile.shared.u8 	%rs8, [%r5+32];
	setp.ne.s16 	%p43, %rs8, 0;
$L__BB513_15:
	selp.u16 	%rs9, 1, 0, %p43;
	st.volatile.shared.u8 	[%r5], %rs9;
	ld.volatile.shared.u8 	%rs10, [%r5];
	setp.eq.s16 	%p31, %rs10, 0;
	mov.pred 	%p44, 0;
	@%p31 bra 	$L__BB513_17;
	ld.volatile.shared.u8 	%rs11, [%r5+16];
	setp.ne.s16 	%p44, %rs11, 0;
$L__BB513_17:
	selp.u16 	%rs12, 1, 0, %p44;
	st.volatile.shared.u8 	[%r5], %rs12;
	ld.volatile.shared.u8 	%rs13, [%r5];
	setp.eq.s16 	%p33, %rs13, 0;
	mov.pred 	%p45, 0;
	@%p33 bra 	$L__BB513_19;
	ld.volatile.shared.u8 	%rs14, [%r5+8];
	setp.ne.s16 	%p45, %rs14, 0;
$L__BB513_19:
	selp.u16 	%rs15, 1, 0, %p45;
	st.volatile.shared.u8 	[%r5], %rs15;
	ld.volatile.shared.u8 	%rs16, [%r5];
	setp.eq.s16 	%p35, %rs16, 0;
	mov.pred 	%p46, 0;
	@%p35 bra 	$L__BB513_21;
	ld.volatile.shared.u8 	%rs17, [%r5+4];
	setp.ne.s16 	%p46, %rs17, 0;
$L__BB513_21:
	selp.u16 	%rs18, 1, 0, %p46;
	st.volatile.shared.u8 	[%r5], %rs18;
	ld.volatile.shared.u8 	%rs19, [%r5];
	setp.eq.s16 	%p37, %rs19, 0;
	mov.pred 	%p47, 0;
	@%p37 bra 	$L__BB513_23;
	ld.volatile.shared.u8 	%rs20, [%r5+2];
	setp.ne.s16 	%p47, %rs20, 0;
$L__BB513_23:
	selp.u16 	%rs21, 1, 0, %p47;
	st.volatile.shared.u8 	[%r5], %rs21;
	ld.volatile.shared.u8 	%rs22, [%r5];
	setp.eq.s16 	%p39, %rs22, 0;
	mov.pred 	%p48, 0;
	@%p39 bra 	$L__BB513_25;
	ld.volatile.shared.u8 	%rs23, [%r5+1];
	setp.ne.s16 	%p48, %rs23, 0;
$L__BB513_25:
	selp.u16 	%rs24, 1, 0, %p48;
	st.volatile.shared.u8 	[%r5], %rs24;
	setp.ne.s32 	%p40, %r1, 0;
	@%p40 bra 	$L__BB513_27;
	ld.shared.u8 	%rs25, [allsdata_u32];
	cvt.u64.u32 	%rd21, %r2;
	mov.u32 	%r18, %ctaid.y;
	cvt.u64.u32 	%rd22, %r18;
	mad.lo.s64 	%rd23, %rd7, %rd22, %rd21;
	cvta.to.global.u64 	%rd24, %rd5;
	add.s64 	%rd25, %rd24, %rd23;
	st.global.u8 	[%rd25], %rs25;
$L__BB513_27:
	ret;

}
	// .globl	contiguous_all3_u32
.visible .entry contiguous_all3_u32(
	.param .u64 .ptr .align 1 contiguous_all3_u32_param_0,
	.param .u64 .ptr .align 1 contiguous_all3_u32_param_1,
	.param .u64 .ptr .align 1 contiguous_all3_u32_param_2,
	.param .u64 .ptr .align 1 contiguous_all3_u32_param_3,
	.param .u64 contiguous_all3_u32_param_4,
	.param .u64 contiguous_all3_u32_param_5,
	.param .u64 contiguous_all3_u32_param_6
)
{
	.reg .pred 	%p<81>;
	.reg .b16 	%rs<49>;
	.reg .b32 	%r<189>;
	.reg .b64 	%rd<307>;

	ld.param.u64 	%rd144, [contiguous_all3_u32_param_0];
	ld.param.u64 	%rd145, [contiguous_all3_u32_param_1];
	ld.param.u64 	%rd148, [contiguous_all3_u32_param_2];
	ld.param.u64 	%rd149, [contiguous_all3_u32_param_3];
	ld.param.u64 	%rd146, [contiguous_all3_u32_param_4];
	ld.param.u64 	%rd147, [contiguous_all3_u32_param_5];
	ld.param.u64 	%rd150, [contiguous_all3_u32_param_6];
	cvta.to.global.u64 	%rd1, %rd149;
	cvta.to.global.u64 	%rd2, %rd148;
	mov.u32 	%r1, %tid.y;
	mov.u32 	%r2, %ntid.x;
	mov.u32 	%r3, %tid.x;
	mad.lo.s32 	%r70, %r1, %r2, %r3;
	mov.u32 	%r71, %ctaid.x;
	mad.lo.s32 	%r72, %r71, %r2, %r3;
	mov.u32 	%r4, %ctaid.y;
	mov.u32 	%r5, %ntid.y;
	mad.lo.s32 	%r73, %r4, %r5, %r1;
	mov.u32 	%r74, allsdata_u32;
	add.s32 	%r7, %r74, %r70;
	mov.b16 	%rs16, 1;
	st.shared.u8 	[%r7], %rs16;
	cvt.u64.u32 	%rd3, %r72;
	setp.le.u64 	%p9, %rd147, %rd3;
	cvt.u64.u32 	%rd152, %r73;
	setp.le.u64 	%p10, %rd150, %rd152;
	or.pred  	%p11, %p9, %p10;
	@%p11 bra 	$L__BB514_95;
	cvt.u32.u64 	%r75, %rd3;
	cvt.u32.u64 	%r76, %rd147;
	mad.lo.s32 	%r180, %r73, %r76, %r75;
	cvt.u32.u64 	%r9, %rd146;
	add.s32 	%r179, %r9, -1;
	setp.lt.s32 	%p12, %r179, 0;
	mov.b64 	%rd306, 0;
	@%p12 bra 	$L__BB514_59;
	setp.lt.u32 	%p13, %r179, 7;
	mov.b64 	%rd306, 0;
	@%p13 bra 	$L__BB514_30;
	add.s32 	%r175, %r9, -4;
	and.b32  	%r77, %r9, -8;
	neg.s32 	%r174, %r77;
	mov.b64 	%rd306, 0;
$L__BB514_4:
	.pragma "nounroll";
	add.s32 	%r16, %r175, 3;
	cvt.u64.u32 	%rd5, %r180;
	mul.wide.u32 	%rd157, %r16, 8;
	add.s64 	%rd158, %rd2, %rd157;
	ld.global.u64 	%rd6, [%rd158];
	and.b64  	%rd159, %rd6, -4294967296;
	setp.ne.s64 	%p14, %rd159, 0;
	@%p14 bra 	$L__BB514_6;
	cvt.u32.u64 	%r78, %rd6;
	cvt.u32.u64 	%r79, %rd5;
	div.u32 	%r80, %r79, %r78;
	mul.lo.s32 	%r81, %r80, %r78;
	sub.s32 	%r82, %r79, %r81;
	cvt.u64.u32 	%rd271, %r80;
	cvt.u64.u32 	%rd272, %r82;
	bra.uni 	$L__BB514_7;
$L__BB514_6:
	div.s64 	%rd271, %rd5, %rd6;
	mul.lo.s64 	%rd160, %rd271, %rd6;
	sub.s64 	%rd272, %rd5, %rd160;
$L__BB514_7:
	mul.wide.u32 	%rd161, %r16, 8;
	add.s64 	%rd162, %rd1, %rd161;
	ld.global.u64 	%rd163, [%rd162];
	mad.lo.s64 	%rd13, %rd163, %rd272, %rd306;
	add.s32 	%r17, %r175, 2;
	and.b64  	%rd14, %rd271, 4294967295;
	mul.wide.u32 	%rd164, %r17, 8;
	add.s64 	%rd165, %rd2, %rd164;
	ld.global.u64 	%rd15, [%rd165];
	and.b64  	%rd166, %rd15, -4294967296;
	setp.ne.s64 	%p15, %rd166, 0;
	@%p15 bra 	$L__BB514_9;
	cvt.u32.u64 	%r83, %rd15;
	cvt.u32.u64 	%r84, %rd14;
	div.u32 	%r85, %r84, %r83;
	mul.lo.s32 	%r86, %r85, %r83;
	sub.s32 	%r87, %r84, %r86;
	cvt.u64.u32 	%rd273, %r85;
	cvt.u64.u32 	%rd274, %r87;
	bra.uni 	$L__BB514_10;
$L__BB514_9:
	div.s64 	%rd273, %rd14, %rd15;
	mul.lo.s64 	%rd167, %rd273, %rd15;
	sub.s64 	%rd274, %rd14, %rd167;
$L__BB514_10:
	mul.wide.u32 	%rd168, %r17, 8;
	add.s64 	%rd169, %rd1, %rd168;
	ld.global.u64 	%rd170, [%rd169];
	mad.lo.s64 	%rd22, %rd170, %rd274, %rd13;
	add.s32 	%r18, %r175, 1;
	and.b64  	%rd23, %rd273, 4294967295;
	mul.wide.u32 	%rd171, %r18, 8;
	add.s64 	%rd172, %rd2, %rd171;
	ld.global.u64 	%rd24, [%rd172];
	and.b64  	%rd173, %rd24, -4294967296;
	setp.ne.s64 	%p16, %rd173, 0;
	@%p16 bra 	$L__BB514_12;
	cvt.u32.u64 	%r88, %rd24;
	cvt.u32.u64 	%r89, %rd23;
	div.u32 	%r90, %r89, %r88;
	mul.lo.s32 	%r91, %r90, %r88;
	sub.s32 	%r92, %r89, %r91;
	cvt.u64.u32 	%rd275, %r90;
	cvt.u64.u32 	%rd276, %r92;
	bra.uni 	$L__BB514_13;
$L__BB514_12:
	div.s64 	%rd275, %rd23, %rd24;
	mul.lo.s64 	%rd174, %rd275, %rd24;
	sub.s64 	%rd276, %rd23, %rd174;
$L__BB514_13:
	mul.wide.u32 	%rd175, %r18, 8;
	add.s64 	%rd176, %rd1, %rd175;
	ld.global.u64 	%rd177, [%rd176];
	mad.lo.s64 	%rd31, %rd177, %rd276, %rd22;
	and.b64  	%rd32, %rd275, 4294967295;
	mul.wide.u32 	%rd178, %r175, 8;
	add.s64 	%rd179, %rd2, %rd178;
	ld.global.u64 	%rd33, [%rd179];
	and.b64  	%rd180, %rd33, -4294967296;
	setp.ne.s64 	%p17, %rd180, 0;
	@%p17 bra 	$L__BB514_15;
	cvt.u32.u64 	%r93, %rd33;
	cvt.u32.u64 	%r94, %rd32;
	div.u32 	%r95, %r94, %r93;
	mul.lo.s32 	%r96, %r95, %r93;
	sub.s32 	%r97, %r94, %r96;
	cvt.u64.u32 	%rd277, %r95;
	cvt.u64.u32 	%rd278, %r97;
	bra.uni 	$L__BB514_16;
$L__BB514_15:
	div.s64 	%rd277, %rd32, %rd33;
	mul.lo.s64 	%rd181, %rd277, %rd33;
	sub.s64 	%rd278, %rd32, %rd181;
$L__BB514_16:
	mul.wide.u32 	%rd182, %r175, 8;
	add.s64 	%rd183, %rd1, %rd182;
	ld.global.u64 	%rd184, [%rd183];
	mad.lo.s64 	%rd40, %rd184, %rd278, %rd31;
	add.s32 	%r19, %r175, -1;
	and.b64  	%rd41, %rd277, 4294967295;
	mul.wide.u32 	%rd185, %r19, 8;
	add.s64 	%rd186, %rd2, %rd185;
	ld.global.u64 	%rd42, [%rd186];
	and.b64  	%rd187, %rd42, -4294967296;
	setp.ne.s64 	%p18, %rd187, 0;
	@%p18 bra 	$L__BB514_18;
	cvt.u32.u64 	%r98, %rd42;
	cvt.u32.u64 	%r99, %rd41;
	div.u32 	%r100, %r99, %r98;
	mul.lo.s32 	%r101, %r100, %r98;
	sub.s32 	%r102, %r99, %r101;
	cvt.u64.u32 	%rd279, %r100;
	cvt.u64.u32 	%rd280, %r102;
	bra.uni 	$L__BB514_19;
$L__BB514_18:
	div.s64 	%rd279, %rd41, %rd42;
	mul.lo.s64 	%rd188, %rd279, %rd42;
	sub.s64 	%rd280, %rd41, %rd188;
$L__BB514_19:
	mul.wide.u32 	%rd189, %r19, 8;
	add.s64 	%rd190, %rd1, %rd189;
	ld.global.u64 	%rd191, [%rd190];
	mad.lo.s64 	%rd49, %rd191, %rd280, %rd40;
	add.s32 	%r20, %r175, -2;
	and.b64  	%rd50, %rd279, 4294967295;
	mul.wide.u32 	%rd192, %r20, 8;
	add.s64 	%rd193, %rd2, %rd192;
	ld.global.u64 	%rd51, [%rd193];
	and.b64  	%rd194, %rd51, -4294967296;
	setp.ne.s64 	%p19, %rd194, 0;
	@%p19 bra 	$L__BB514_21;
	cvt.u32.u64 	%r103, %rd51;
	cvt.u32.u64 	%r104, %rd50;
	div.u32 	%r105, %r104, %r103;
	mul.lo.s32 	%r106, %r105, %r103;
	sub.s32 	%r107, %r104, %r106;
	cvt.u64.u32 	%rd281, %r105;
	cvt.u64.u32 	%rd282, %r107;
	bra.uni 	$L__BB514_22;
$L__BB514_21:
	div.s64 	%rd281, %rd50, %rd51;
	mul.lo.s64 	%rd195, %rd281, %rd51;
	sub.s64 	%rd282, %rd50, %rd195;
$L__BB514_22:
	mul.wide.u32 	%rd196, %r20, 8;
	add.s64 	%rd197, %rd1, %rd196;
	ld.global.u64 	%rd198, [%rd197];
	mad.lo.s64 	%rd58, %rd198, %rd282, %rd49;
	add.s32 	%r21, %r175, -3;
	and.b64  	%rd59, %rd281, 4294967295;
	mul.wide.u32 	%rd199, %r21, 8;
	add.s64 	%rd200, %rd2, %rd199;
	ld.global.u64 	%rd60, [%rd200];
	and.b64  	%rd201, %rd60, -4294967296;
	setp.ne.s64 	%p20, %rd201, 0;
	@%p20 bra 	$L__BB514_24;
	cvt.u32.u64 	%r108, %rd60;
	cvt.u32.u64 	%r109, %rd59;
	div.u32 	%r110, %r109, %r108;
	mul.lo.s32 	%r111, %r110, %r108;
	sub.s32 	%r112, %r109, %r111;
	cvt.u64.u32 	%rd283, %r110;
	cvt.u64.u32 	%rd284, %r112;
	bra.uni 	$L__BB514_25;
$L__BB514_24:
	div.s64 	%rd283, %rd59, %rd60;
	mul.lo.s64 	%rd202, %rd283, %rd60;
	sub.s64 	%rd284, %rd59, %rd202;
$L__BB514_25:
	mul.wide.u32 	%rd203, %r21, 8;
	add.s64 	%rd204, %rd1, %rd203;
	ld.global.u64 	%rd205, [%rd204];
	mad.lo.s64 	%rd67, %rd205, %rd284, %rd58;
	and.b64  	%rd68, %rd283, 4294967295;
	add.s32 	%r113, %r175, -4;
	mul.wide.u32 	%rd206, %r113, 8;
	add.s64 	%rd207, %rd2, %rd206;
	ld.global.u64 	%rd69, [%rd207];
	and.b64  	%rd208, %rd69, -4294967296;
	setp.ne.s64 	%p21, %rd208, 0;
	@%p21 bra 	$L__BB514_27;
	cvt.u32.u64 	%r114, %rd69;
	cvt.u32.u64 	%r115, %rd68;
	div.u32 	%r116, %r115, %r114;
	mul.lo.s32 	%r117, %r116, %r114;
	sub.s32 	%r118, %r115, %r117;
	cvt.u64.u32 	%rd285, %r116;
	cvt.u64.u32 	%rd286, %r118;
	bra.uni 	$L__BB514_28;
$L__BB514_27:
	div.s64 	%rd285, %rd68, %rd69;
	mul.lo.s64 	%rd209, %rd285, %rd69;
	sub.s64 	%rd286, %rd68, %rd209;
$L__BB514_28:
	mul.wide.u32 	%rd210, %r113, 8;
	add.s64 	%rd211, %rd1, %rd210;
	ld.global.u64 	%rd212, [%rd211];
	mad.lo.s64 	%rd306, %rd212, %rd286, %rd67;
	cvt.u32.u64 	%r180, %rd285;
	add.s32 	%r175, %r175, -8;
	add.s32 	%r174, %r174, 8;
	setp.ne.s32 	%p22, %r174, 0;
	@%p22 bra 	$L__BB514_4;
	add.s32 	%r179, %r175, 3;
$L__BB514_30:
	and.b32  	%r28, %r9, 7;
	setp.eq.s32 	%p23, %r28, 0;
	@%p23 bra 	$L__BB514_59;
	and.b32  	%r29, %r9, 3;
	setp.lt.u32 	%p24, %r28, 4;
	@%p24 bra 	$L__BB514_45;
	cvt.u64.u32 	%rd79, %r180;
	mul.wide.u32 	%rd214, %r179, 8;
	add.s64 	%rd215, %rd2, %rd214;
	ld.global.u64 	%rd80, [%rd215];
	and.b64  	%rd216, %rd80, -4294967296;
	setp.ne.s64 	%p25, %rd216, 0;
	@%p25 bra 	$L__BB514_34;
	cvt.u32.u64 	%r120, %rd80;
	cvt.u32.u64 	%r121, %rd79;
	div.u32 	%r122, %r121, %r120;
	mul.lo.s32 	%r123, %r122, %r120;
	sub.s32 	%r124, %r121, %r123;
	cvt.u64.u32 	%rd289, %r122;
	cvt.u64.u32 	%rd290, %r124;
	bra.uni 	$L__BB514_35;
$L__BB514_34:
	div.s64 	%rd289, %rd79, %rd80;
	mul.lo.s64 	%rd217, %rd289, %rd80;
	sub.s64 	%rd290, %rd79, %rd217;
$L__BB514_35:
	mul.wide.u32 	%rd218, %r179, 8;
	add.s64 	%rd219, %rd1, %rd218;
	ld.global.u64 	%rd220, [%rd219];
	mad.lo.s64 	%rd87, %rd220, %rd290, %rd306;
	add.s32 	%r30, %r179, -1;
	and.b64  	%rd88, %rd289, 4294967295;
	mul.wide.u32 	%rd221, %r30, 8;
	add.s64 	%rd222, %rd2, %rd221;
	ld.global.u64 	%rd89, [%rd222];
	and.b64  	%rd223, %rd89, -4294967296;
	setp.ne.s64 	%p26, %rd223, 0;
	@%p26 bra 	$L__BB514_37;
	cvt.u32.u64 	%r125, %rd89;
	cvt.u32.u64 	%r126, %rd88;
	div.u32 	%r127, %r126, %r125;
	mul.lo.s32 	%r128, %r127, %r125;
	sub.s32 	%r129, %r126, %r128;
	cvt.u64.u32 	%rd291, %r127;
	cvt.u64.u32 	%rd292, %r129;
	bra.uni 	$L__BB514_38;
$L__BB514_37:
	div.s64 	%rd291, %rd88, %rd89;
	mul.lo.s64 	%rd224, %rd291, %rd89;
	sub.s64 	%rd292, %rd88, %rd224;
$L__BB514_38:
	mul.wide.u32 	%rd225, %r30, 8;
	add.s64 	%rd226, %rd1, %rd225;
	ld.global.u64 	%rd227, [%rd226];
	mad.lo.s64 	%rd96, %rd227, %rd292, %rd87;
	add.s32 	%r31, %r179, -2;
	and.b64  	%rd97, %rd291, 4294967295;
	mul.wide.u32 	%rd228, %r31, 8;
	add.s64 	%rd229, %rd2, %rd228;
	ld.global.u64 	%rd98, [%rd229];
	and.b64  	%rd230, %rd98, -4294967296;
	setp.ne.s64 	%p27, %rd230, 0;
	@%p27 bra 	$L__BB514_40;
	cvt.u32.u64 	%r130, %rd98;
	cvt.u32.u64 	%r131, %rd97;
	div.u32 	%r132, %r131, %r130;
	mul.lo.s32 	%r133, %r132, %r130;
	sub.s32 	%r134, %r131, %r133;
	cvt.u64.u32 	%rd293, %r132;
	cvt.u64.u32 	%rd294, %r134;
	bra.uni 	$L__BB514_41;
$L__BB514_40:
	div.s64 	%rd293, %rd97, %rd98;
	mul.lo.s64 	%rd231, %rd293, %rd98;
	sub.s64 	%rd294, %rd97, %rd231;
$L__BB514_41:
	mul.wide.u32 	%rd232, %r31, 8;
	add.s64 	%rd233, %rd1, %rd232;
	ld.global.u64 	%rd234, [%rd233];
	mad.lo.s64 	%rd105, %rd234, %rd294, %rd96;
	add.s32 	%r32, %r179, -3;
	and.b64  	%rd106, %rd293, 4294967295;
	mul.wide.u32 	%rd235, %r32, 8;
	add.s64 	%rd236, %rd2, %rd235;
	ld.global.u64 	%rd107, [%rd236];
	and.b64  	%rd237, %rd107, -4294967296;
	setp.ne.s64 	%p28, %rd237, 0;
	@%p28 bra 	$L__BB514_43;
	cvt.u32.u64 	%r135, %rd107;
	cvt.u32.u64 	%r136, %rd106;
	div.u32 	%r137, %r136, %r135;
	mul.lo.s32 	%r138, %r137, %r135;
	sub.s32 	%r139, %r136, %r138;
	cvt.u64.u32 	%rd295, %r137;
	cvt.u64.u32 	%rd296, %r139;
	bra.uni 	$L__BB514_44;
$L__BB514_43:
	div.s64 	%rd295, %rd106, %rd107;
	mul.lo.s64 	%rd238, %rd295, %rd107;
	sub.s64 	%rd296, %rd106, %rd238;
$L__BB514_44:
	mul.wide.u32 	%rd239, %r32, 8;
	add.s64 	%rd240, %rd1, %rd239;
	ld.global.u64 	%rd241, [%rd240];
	mad.lo.s64 	%rd306, %rd241, %rd296, %rd105;
	cvt.u32.u64 	%r180, %rd295;
	add.s32 	%r179, %r179, -4;
$L__BB514_45:
	setp.eq.s32 	%p29, %r29, 0;
	@%p29 bra 	$L__BB514_59;
	setp.eq.s32 	%p30, %r29, 1;
	@%p30 bra 	$L__BB514_54;
	cvt.u64.u32 	%rd117, %r180;
	mul.wide.u32 	%rd243, %r179, 8;
	add.s64 	%rd244, %rd2, %rd243;
	ld.global.u64 	%rd118, [%rd244];
	and.b64  	%rd245, %rd118, -4294967296;
	setp.ne.s64 	%p31, %rd245, 0;
	@%p31 bra 	$L__BB514_49;
	cvt.u32.u64 	%r140, %rd118;
	cvt.u32.u64 	%r141, %rd117;
	div.u32 	%r142, %r141, %r140;
	mul.lo.s32 	%r143, %r142, %r140;
	sub.s32 	%r144, %r141, %r143;
	cvt.u64.u32 	%rd299, %r142;
	cvt.u64.u32 	%rd300, %r144;
	bra.uni 	$L__BB514_50;
$L__BB514_49:
	div.s64 	%rd299, %rd117, %rd118;
	mul.lo.s64 	%rd246, %rd299, %rd118;
	sub.s64 	%rd300, %rd117, %rd246;
$L__BB514_50:
	add.s64 	%rd248, %rd1, %rd243;
	ld.global.u64 	%rd249, [%rd248];
	mad.lo.s64 	%rd125, %rd249, %rd300, %rd306;
	add.s32 	%r37, %r179, -1;
	and.b64  	%rd126, %rd299, 4294967295;
	mul.wide.u32 	%rd250, %r37, 8;
	add.s64 	%rd251, %rd2, %rd250;
	ld.global.u64 	%rd127, [%rd251];
	and.b64  	%rd252, %rd127, -4294967296;
	setp.ne.s64 	%p32, %rd252, 0;
	@%p32 bra 	$L__BB514_52;
	cvt.u32.u64 	%r145, %rd127;
	cvt.u32.u64 	%r146, %rd126;
	div.u32 	%r147, %r146, %r145;
	mul.lo.s32 	%r148, %r147, %r145;
	sub.s32 	%r149, %r146, %r148;
	cvt.u64.u32 	%rd301, %r147;
	cvt.u64.u32 	%rd302, %r149;
	bra.uni 	$L__BB514_53;
$L__BB514_52:
	div.s64 	%rd301, %rd126, %rd127;
	mul.lo.s64 	%rd253, %rd301, %rd127;
	sub.s64 	%rd302, %rd126, %rd253;
$L__BB514_53:
	add.s64 	%rd255, %rd1, %rd250;
	ld.global.u64 	%rd256, [%rd255];
	mad.lo.s64 	%rd306, %rd256, %rd302, %rd125;
	cvt.u32.u64 	%r180, %rd301;
	add.s32 	%r179, %r179, -2;
$L__BB514_54:
	and.b32  	%r150, %r9, 1;
	setp.eq.b32 	%p33, %r150, 1;
	not.pred 	%p34, %p33;
	@%p34 bra 	$L__BB514_59;
	cvt.u64.u32 	%rd137, %r180;
	mul.wide.u32 	%rd257, %r179, 8;
	add.s64 	%rd258, %rd2, %rd257;
	ld.global.u64 	%rd138, [%rd258];
	and.b64  	%rd259, %rd138, -4294967296;
	setp.ne.s64 	%p35, %rd259, 0;
	@%p35 bra 	$L__BB514_57;
	cvt.u32.u64 	%r151, %rd138;
	cvt.u32.u64 	%r152, %rd137;
	rem.u32 	%r153, %r152, %r151;
	cvt.u64.u32 	%rd305, %r153;
	bra.uni 	$L__BB514_58;
$L__BB514_57:
	rem.s64 	%rd305, %rd137, %rd138;
$L__BB514_58:
	add.s64 	%rd261, %rd1, %rd257;
	ld.global.u64 	%rd262, [%rd261];
	mad.lo.s64 	%rd306, %rd262, %rd305, %rd306;
$L__BB514_59:
	cvta.to.global.u64 	%rd263, %rd145;
	shl.b64 	%rd264, %rd306, 2;
	add.s64 	%rd265, %rd263, %rd264;
	ld.global.u32 	%r154, [%rd265];
	setp.ne.s32 	%p36, %r154, 0;
	selp.u16 	%rs17, 1, 0, %p36;
	st.shared.u8 	[%r7], %rs17;
	bar.sync 	0;
	setp.ne.s32 	%p37, %r1, 0;
	@%p37 bra 	$L__BB514_95;
	setp.gt.u32 	%p38, %r5, 1;
	@%p38 bra 	$L__BB514_62;
	mov.u32 	%r155, allsdata_u32;
	add.s32 	%r156, %r155, %r3;
	ld.shared.u8 	%rs47, [%r156];
	bra.uni 	$L__BB514_94;
$L__BB514_62:
	mov.u32 	%r158, allsdata_u32;
	add.s32 	%r42, %r158, %r3;
	ld.shared.u8 	%rs47, [%r42];
	add.s32 	%r43, %r5, -1;
	add.s32 	%r159, %r5, -2;
	and.b32  	%r44, %r43, 7;
	setp.lt.u32 	%p39, %r159, 7;
	mov.b32 	%r187, 1;
	@%p39 bra 	$L__BB514_75;
	and.b32  	%r161, %r43, -8;
	neg.s32 	%r185, %r161;
	shl.b32 	%r46, %r2, 3;
	shl.b32 	%r47, %r2, 1;
	mul.lo.s32 	%r48, %r2, 3;
	shl.b32 	%r49, %r2, 2;
	mul.lo.s32 	%r50, %r2, 5;
	mul.lo.s32 	%r51, %r2, 6;
	mul.lo.s32 	%r52, %r2, 7;
	mov.b32 	%r184, 0;
	mov.u32 	%r183, %r42;
$L__BB514_64:
	.pragma "nounroll";
	and.b16  	%rs19, %rs47, 255;
	setp.eq.s16 	%p41, %rs19, 0;
	mov.pred 	%p77, 0;
	@%p41 bra 	$L__BB514_73;
	add.s32 	%r162, %r183, %r2;
	ld.shared.u8 	%rs20, [%r162];
	setp.eq.s16 	%p43, %rs20, 0;
	@%p43 bra 	$L__BB514_73;
	add.s32 	%r163, %r183, %r47;
	ld.shared.u8 	%rs21, [%r163];
	setp.eq.s16 	%p45, %rs21, 0;
	@%p45 bra 	$L__BB514_73;
	add.s32 	%r164, %r183, %r48;
	ld.shared.u8 	%rs22, [%r164];
	setp.eq.s16 	%p47, %rs22, 0;
	@%p47 bra 	$L__BB514_73;
	add.s32 	%r165, %r183, %r49;
	ld.shared.u8 	%rs23, [%r165];
	setp.eq.s16 	%p49, %rs23, 0;
	@%p49 bra 	$L__BB514_73;
	add.s32 	%r166, %r183, %r50;
	ld.shared.u8 	%rs24, [%r166];
	setp.eq.s16 	%p51, %rs24, 0;
	@%p51 bra 	$L__BB514_73;
	add.s32 	%r167, %r183, %r51;
	ld.shared.u8 	%rs25, [%r167];
	setp.eq.s16 	%p53, %rs25, 0;
	@%p53 bra 	$L__BB514_73;
	add.s32 	%r168, %r183, %r52;
	ld.shared.u8 	%rs26, [%r168];
	setp.eq.s16 	%p55, %rs26, 0;
	@%p55 bra 	$L__BB514_73;
	add.s32 	%r169, %r183, %r46;
	ld.shared.u8 	%rs27, [%r169];
	setp.ne.s16 	%p77, %rs27, 0;
$L__BB514_73:
	selp.u16 	%rs47, 1, 0, %p77;
	add.s32 	%r185, %r185, 8;
	add.s32 	%r184, %r184, 8;
	add.s32 	%r183, %r183, %r46;
	setp.ne.s32 	%p56, %r185, 0;
	@%p56 bra 	$L__BB514_64;
	add.s32 	%r187, %r184, 1;
$L__BB514_75:
	setp.eq.s32 	%p57, %r44, 0;
	@%p57 bra 	$L__BB514_93;
	and.b32  	%r61, %r43, 3;
	setp.lt.u32 	%p58, %r44, 4;
	@%p58 bra 	$L__BB514_83;
	and.b16  	%rs29, %rs47, 255;
	setp.eq.s16 	%p60, %rs29, 0;
	mov.pred 	%p78, 0;
	@%p60 bra 	$L__BB514_82;
	mad.lo.s32 	%r62, %r187, %r2, %r42;
	ld.shared.u8 	%rs30, [%r62];
	setp.eq.s16 	%p62, %rs30, 0;
	@%p62 bra 	$L__BB514_82;
	add.s32 	%r63, %r62, %r2;
	ld.shared.u8 	%rs31, [%r63];
	setp.eq.s16 	%p64, %rs31, 0;
	@%p64 bra 	$L__BB514_82;
	add.s32 	%r64, %r63, %r2;
	ld.shared.u8 	%rs32, [%r64];
	setp.eq.s16 	%p66, %rs32, 0;
	@%p66 bra 	$L__BB514_82;
	add.s32 	%r170, %r64, %r2;
	ld.shared.u8 	%rs33, [%r170];
	setp.ne.s16 	%p78, %rs33, 0;
$L__BB514_82:
	add.s32 	%r187, %r187, 4;
	selp.u16 	%rs47, 1, 0, %p78;
$L__BB514_83:
	setp.eq.s32 	%p67, %r61, 0;
	@%p67 bra 	$L__BB514_93;
	setp.eq.s32 	%p68, %r61, 1;
	@%p68 bra 	$L__BB514_89;
	and.b16  	%rs35, %rs47, 255;
	setp.eq.s16 	%p70, %rs35, 0;
	mov.pred 	%p79, 0;
	@%p70 bra 	$L__BB514_88;
	mad.lo.s32 	%r67, %r187, %r2, %r42;
	ld.shared.u8 	%rs36, [%r67];
	setp.eq.s16 	%p72, %rs36, 0;
	@%p72 bra 	$L__BB514_88;
	add.s32 	%r171, %r67, %r2;
	ld.shared.u8 	%rs37, [%r171];
	setp.ne.s16 	%p79, %rs37, 0;
$L__BB514_88:
	add.s32 	%r187, %r187, 2;
	selp.u16 	%rs47, 1, 0, %p79;
$L__BB514_89:
	and.b32  	%r172, %r43, 1;
	setp.eq.b32 	%p73, %r172, 1;
	not.pred 	%p74, %p73;
	@%p74 bra 	$L__BB514_93;
	and.b16  	%rs38, %rs47, 255;
	setp.eq.s16 	%p76, %rs38, 0;
	mov.pred 	%p80, 0;
	@%p76 bra 	$L__BB514_92;
	mad.lo.s32 	%r173, %r187, %r2, %r42;
	ld.shared.u8 	%rs39, [%r173];
	setp.ne.s16 	%p80, %rs39, 0;
$L__BB514_92:
	selp.u16 	%rs47, 1, 0, %p80;
$L__BB514_93:
	st.shared.u8 	[%r42], %rs47;
$L__BB514_94:
	cvt.u64.u32 	%rd266, %r4;
	mad.lo.s64 	%rd267, %rd147, %rd266, %rd3;
	cvta.to.global.u64 	%rd268, %rd144;
	add.s64 	%rd269, %rd268, %rd267;
	st.global.u8 	[%rd269], %rs47;
$L__BB514_95:
	ret;

}
	// .globl	contiguous_all33_u32
.visible .entry contiguous_all33_u32(
	.param .u64 .ptr .align 1 contiguous_all33_u32_param_0,
	.param .u64 .ptr .align 1 contiguous_all33_u32_param_1,
	.param .u64 contiguous_all33_u32_param_2,
	.param .u64 contiguous_all33_u32_param_3,
	.param .u64 contiguous_all33_u32_param_4
)
{
	.reg .pred 	%p<57>;
	.reg .b16 	%rs<49>;
	.reg .b32 	%r<70>;
	.reg .b64 	%rd<15>;

	ld.param.u64 	%rd2, [contiguous_all33_u32_param_0];
	ld.param.u64 	%rd3, [contiguous_all33_u32_param_1];
	ld.param.u64 	%rd4, [contiguous_all33_u32_param_3];
	ld.param.u64 	%rd5, [contiguous_all33_u32_param_4];
	mov.u32 	%r1, %tid.y;
	mov.u32 	%r2, %ntid.x;
	mov.u32 	%r3, %tid.x;
	mad.lo.s32 	%r36, %r1, %r2, %r3;
	mov.u32 	%r37, %ctaid.x;
	mad.lo.s32 	%r38, %r37, %r2, %r3;
	mov.u32 	%r4, %ctaid.y;
	mov.u32 	%r5, %ntid.y;
	mad.lo.s32 	%r39, %r4, %r5, %r1;
	mov.u32 	%r40, allsdata_u32;
	add.s32 	%r7, %r40, %r36;
	mov.b16 	%rs16, 1;
	st.shared.u8 	[%r7], %rs16;
	cvt.u64.u32 	%rd1, %r38;
	setp.le.u64 	%p9, %rd4, %rd1;
	cvt.u64.u32 	%rd7, %r39;
	setp.le.u64 	%p10, %rd5, %rd7;
	or.pred  	%p11, %p9, %p10;
	@%p11 bra 	$L__BB515_37;
	cvt.u32.u64 	%r41, %rd1;
	cvta.to.global.u64 	%rd8, %rd3;
	cvt.u32.u64 	%r42, %rd4;
	mad.lo.s32 	%r43, %r39, %r42, %r41;
	mul.wide.u32 	%rd9, %r43, 4;
	add.s64 	%rd10, %rd8, %rd9;
	ld.global.u32 	%r44, [%rd10];
	setp.ne.s32 	%p12, %r44, 0;
	selp.u16 	%rs17, 1, 0, %p12;
	st.shared.u8 	[%r7], %rs17;
	bar.sync 	0;
	setp.ne.s32 	%p13, %r1, 0;
	@%p13 bra 	$L__BB515_37;
	setp.gt.u32 	%p14, %r5, 1;
	@%p14 bra 	$L__BB515_4;
	add.s32 	%r46, %r40, %r3;
	ld.shared.u8 	%rs47, [%r46];
	bra.uni 	$L__BB515_36;
$L__BB515_4:
	add.s32 	%r8, %r40, %r3;
	ld.shared.u8 	%rs47, [%r8];
	add.s32 	%r9, %r5, -1;
	add.s32 	%r49, %r5, -2;
	and.b32  	%r10, %r9, 7;
	setp.lt.u32 	%p15, %r49, 7;
	mov.b32 	%r68, 1;
	@%p15 bra 	$L__BB515_17;
	and.b32  	%r51, %r9, -8;
	neg.s32 	%r66, %r51;
	shl.b32 	%r12, %r2, 3;
	shl.b32 	%r13, %r2, 1;
	mul.lo.s32 	%r14, %r2, 3;
	shl.b32 	%r15, %r2, 2;
	mul.lo.s32 	%r16, %r2, 5;
	mul.lo.s32 	%r17, %r2, 6;
	mul.lo.s32 	%r18, %r2, 7;
	mov.b32 	%r65, 0;
	mov.u32 	%r64, %r8;
$L__BB515_6:
	.pragma "nounroll";
	and.b16  	%rs19, %rs47, 255;
	setp.eq.s16 	%p17, %rs19, 0;
	mov.pred 	%p53, 0;
	@%p17 bra 	$L__BB515_15;
	add.s32 	%r52, %r64, %r2;
	ld.shared.u8 	%rs20, [%r52];
	setp.eq.s16 	%p19, %rs20, 0;
	@%p19 bra 	$L__BB515_15;
	add.s32 	%r53, %r64, %r13;
	ld.shared.u8 	%rs21, [%r53];
	setp.eq.s16 	%p21, %rs21, 0;
	@%p21 bra 	$L__BB515_15;
	add.s32 	%r54, %r64, %r14;
	ld.shared.u8 	%rs22, [%r54];
	setp.eq.s16 	%p23, %rs22, 0;
	@%p23 bra 	$L__BB515_15;
	add.s32 	%r55, %r64, %r15;
	ld.shared.u8 	%rs23, [%r55];
	setp.eq.s16 	%p25, %rs23, 0;
	@%p25 bra 	$L__BB515_15;
	add.s32 	%r56, %r64, %r16;
	ld.shared.u8 	%rs24, [%r56];
	setp.eq.s16 	%p27, %rs24, 0;
	@%p27 bra 	$L__BB515_15;
	add.s32 	%r57, %r64, %r17;
	ld.shared.u8 	%rs25, [%r57];
	setp.eq.s16 	%p29, %rs25, 0;
	@%p29 bra 	$L__BB515_15;
	add.s32 	%r58, %r64, %r18;
	ld.shared.u8 	%rs26, [%r58];
	setp.eq.s16 	%p31, %rs26, 0;
	@%p31 bra 	$L__BB515_15;
	add.s32 	%r59, %r64, %r12;
	ld.shared.u8 	%rs27, [%r59];
	setp.ne.s16 	%p53, %rs27, 0;
$L__BB515_15:
	selp.u16 	%rs47, 1, 0, %p53;
	add.s32 	%r66, %r66, 8;
	add.s32 	%r65, %r65, 8;
	add.s32 	%r64, %r64, %r12;
	setp.ne.s32 	%p32, %r66, 0;
	@%p32 bra 	$L__BB515_6;
	add.s32 	%r68, %r65, 1;
$L__BB515_17:
	setp.eq.s32 	%p33, %r10, 0;
	@%p33 bra 	$L__BB515_35;
	and.b32  	%r27, %r9, 3;
	setp.lt.u32 	%p34, %r10, 4;
	@%p34 bra 	$L__BB515_25;
	and.b16  	%rs29, %rs47, 255;
	setp.eq.s16 	%p36, %rs29, 0;
	mov.pred 	%p54, 0;
	@%p36 bra 	$L__BB515_24;
	mad.lo.s32 	%r28, %r68, %r2, %r8;
	ld.shared.u8 	%rs30, [%r28];
	setp.eq.s16 	%p38, %rs30, 0;
	@%p38 bra 	$L__BB515_24;
	add.s32 	%r29, %r28, %r2;
	ld.shared.u8 	%rs31, [%r29];
	setp.eq.s16 	%p40, %rs31, 0;
	@%p40 bra 	$L__BB515_24;
	add.s32 	%r30, %r29, %r2;
	ld.shared.u8 	%rs32, [%r30];
	setp.eq.s16 	%p42, %rs32, 0;
	@%p42 bra 	$L__BB515_24;
	add.s32 	%r60, %r30, %r2;
	ld.shared.u8 	%rs33, [%r60];
	setp.ne.s16 	%p54, %rs33, 0;
$L__BB515_24:
	add.s32 	%r68, %r68, 4;
	selp.u16 	%rs47, 1, 0, %p54;
$L__BB515_25:
	setp.eq.s32 	%p43, %r27, 0;
	@%p43 bra 	$L__BB515_35;
	setp.eq.s32 	%p44, %r27, 1;
	@%p44 bra 	$L__BB515_31;
	and.b16  	%rs35, %rs47, 255;
	setp.eq.s16 	%p46, %rs35, 0;
	mov.pred 	%p55, 0;
	@%p46 bra 	$L__BB515_30;
	mad.lo.s32 	%r33, %r68, %r2, %r8;
	ld.shared.u8 	%rs36, [%r33];
	setp.eq.s16 	%p48, %rs36, 0;
	@%p48 bra 	$L__BB515_30;
	add.s32 	%r61, %r33, %r2;
	ld.shared.u8 	%rs37, [%r61];
	setp.ne.s16 	%p55, %rs37, 0;
$L__BB515_30:
	add.s32 	%r68, %r68, 2;
	selp.u16 	%rs47, 1, 0, %p55;
$L__BB515_31:
	and.b32  	%r62, %r9, 1;
	setp.eq.b32 	%p49, %r62, 1;
	not.pred 	%p50, %p49;
	@%p50 bra 	$L__BB515_35;
	and.b16  	%rs38, %rs47, 255;
	setp.eq.s16 	%p52, %rs38, 0;
	mov.pred 	%p56, 0;
	@%p52 bra 	$L__BB515_34;
	mad.lo.s32 	%r63, %r68, %r2, %r8;
	ld.shared.u8 	%rs39, [%r63];
	setp.ne.s16 	%p56, %rs39, 0;
$L__BB515_34:
	selp.u16 	%rs47, 1, 0, %p56;
$L__BB515_35:
	st.shared.u8 	[%r8], %rs47;
$L__BB515_36:
	cvt.u64.u32 	%rd11, %r4;
	mad.lo.s64 	%rd12, %rd4, %rd11, %rd1;
	cvta.to.global.u64 	%rd13, %rd2;
	add.s64 	%rd14, %rd13, %rd12;
	st.global.u8 	[%rd14], %rs47;
$L__BB515_37:
	ret;

}
	// .globl	contiguous_all_u64
.visible .entry contiguous_all_u64(
	.param .u64 .ptr .align 1 contiguous_all_u64_param_0,
	.param .u64 .ptr .align 1 contiguous_all_u64_param_1,
	.param .u64 contiguous_all_u64_param_2
)
{
	.reg .pred 	%p<49>;
	.reg .b16 	%rs<26>;
	.reg .b32 	%r<14>;
	.reg .b64 	%rd<19>;

	ld.param.u64 	%rd4, [contiguous_all_u64_param_0];
	ld.param.u64 	%rd6, [contiguous_all_u64_param_1];
	ld.param.u64 	%rd5, [contiguous_all_u64_param_2];
	cvta.to.global.u64 	%rd1, %rd6;
	mov.u32 	%r1, %tid.x;
	mov.u32 	%r2, %ctaid.x;
	mov.u32 	%r13, %ntid.x;
	mul.lo.s32 	%r8, %r2, %r13;
	shl.b32 	%r9, %r8, 1;
	add.s32 	%r4, %r9, %r1;
	mov.u32 	%r10, allsdata_u64;
	add.s32 	%r5, %r10, %r1;
	mov.b16 	%rs1, 1;
	st.shared.u8 	[%r5], %rs1;
	add.s32 	%r11, %r4, %r13;
	cvt.u64.u32 	%rd2, %r11;
	setp.le.u64 	%p17, %rd5, %rd2;
	@%p17 bra 	$L__BB516_4;
	mul.wide.u32 	%rd10, %r4, 8;
	add.s64 	%rd11, %rd1, %rd10;
	ld.global.u64 	%rd12, [%rd11];
	setp.eq.s64 	%p21, %rd12, 0;
	mov.pred 	%p41, 0;
	@%p21 bra 	$L__BB516_3;
	shl.b64 	%rd13, %rd2, 3;
	add.s64 	%rd14, %rd1, %rd13;
	ld.global.u64 	%rd15, [%rd14];
	setp.ne.s64 	%p41, %rd15, 0;
$L__BB516_3:
	selp.u16 	%rs3, 1, 0, %p41;
	st.shared.u8 	[%r5], %rs3;
	bra.uni 	$L__BB516_6;
$L__BB516_4:
	cvt.u64.u32 	%rd3, %r4;
	setp.le.u64 	%p18, %rd5, %rd3;
	@%p18 bra 	$L__BB516_6;
	shl.b64 	%rd7, %rd3, 3;
	add.s64 	%rd8, %rd1, %rd7;
	ld.global.u64 	%rd9, [%rd8];
	setp.ne.s64 	%p19, %rd9, 0;
	selp.u16 	%rs2, 1, 0, %p19;
	st.shared.u8 	[%r5], %rs2;
$L__BB516_6:
	bar.sync 	0;
	setp.lt.u32 	%p22, %r13, 66;
	@%p22 bra 	$L__BB516_12;
$L__BB516_7:
	shr.u32 	%r7, %r13, 1;
	setp.ge.u32 	%p23, %r1, %r7;
	@%p23 bra 	$L__BB516_11;
	ld.shared.u8 	%rs4, [%r5];
	setp.eq.s16 	%p25, %rs4, 0;
	mov.pred 	%p42, 0;
	@%p25 bra 	$L__BB516_10;
	add.s32 	%r12, %r5, %r7;
	ld.shared.u8 	%rs5, [%r12];
	setp.ne.s16 	%p42, %rs5, 0;
$L__BB516_10:
	selp.u16 	%rs6, 1, 0, %p42;
	st.shared.u8 	[%r5], %rs6;
$L__BB516_11:
	bar.sync 	0;
	setp.gt.u32 	%p26, %r13, 131;
	mov.u32 	%r13, %r7;
	@%p26 bra 	$L__BB516_7;
$L__BB516_12:
	setp.gt.u32 	%p27, %r1, 31;
	@%p27 bra 	$L__BB516_27;
	ld.volatile.shared.u8 	%rs7, [%r5];
	setp.eq.s16 	%p29, %rs7, 0;
	mov.pred 	%p43, 0;
	@%p29 bra 	$L__BB516_15;
	ld.volatile.shared.u8 	%rs8, [%r5+32];
	setp.ne.s16 	%p43, %rs8, 0;
$L__BB516_15:
	selp.u16 	%rs9, 1, 0, %p43;
	st.volatile.shared.u8 	[%r5], %rs9;
	ld.volatile.shared.u8 	%rs10, [%r5];
	setp.eq.s16 	%p31, %rs10, 0;
	mov.pred 	%p44, 0;
	@%p31 bra 	$L__BB516_17;
	ld.volatile.shared.u8 	%rs11, [%r5+16];
	setp.ne.s16 	%p44, %rs11, 0;
$L__BB516_17:
	selp.u16 	%rs12, 1, 0, %p44;
	st.volatile.shared.u8 	[%r5], %rs12;
	ld.volatile.shared.u8 	%rs13, [%r5];
	setp.eq.s16 	%p33, %rs13, 0;
	mov.pred 	%p45, 0;
	@%p33 bra 	$L__BB516_19;
	ld.volatile.shared.u8 	%rs14, [%r5+8];
	setp.ne.s16 	%p45, %rs14, 0;
$L__BB516_19:
	selp.u16 	%rs15, 1, 0, %p45;
	st.volatile.shared.u8 	[%r5], %rs15;
	ld.volatile.shared.u8 	%rs16, [%r5];
	setp.eq.s16 	%p35, %rs16, 0;
	mov.pred 	%p46, 0;
	@%p35 bra 	$L__BB516_21;
	ld.volatile.shared.u8 	%rs17, [%r5+4];
	setp.ne.s16 	%p46, %rs17, 0;
$L__BB516_21:
	selp.u16 	%rs18, 1, 0, %p46;
	st.volatile.shared.u8 	[%r5], %rs18;
	ld.volatile.shared.u8 	%rs19, [%r5];
	setp.eq.s16 	%p37, %rs19, 0;
	mov.pred 	%p47, 0;
	@%p37 bra 	$L__BB516_23;
	ld.volatile.shared.u8 	%rs20, [%r5+2];
	setp.ne.s16 	%p47, %rs20, 0;
$L__BB516_23:
	selp.u16 	%rs21, 1, 0, %p47;
	st.volatile.shared.u8 	[%r5], %rs21;
	ld.volatile.shared.u8 	%rs22, [%r5];
	setp.eq.s16 	%p39, %rs22, 0;
	mov.pred 	%p48, 0;
	@%p39 bra 	$L__BB516_25;
	ld.volatile.shared.u8 	%rs23, [%r5+1];
	setp.ne.s16 	%p48, %rs23, 0;
$L__BB516_25:
	selp.u16 	%rs24, 1, 0, %p48;
	st.volatile.shared.u8 	[%r5], %rs24;
	setp.ne.s32 	%p40, %r1, 0;
	@%p40 bra 	$L__BB516_27;
	ld.shared.u8 	%rs25, [allsdata_u64];
	cvt.u64.u32 	%rd16, %r2;
	cvta.to.global.u64 	%rd17, %rd4;
	add.s64 	%rd18, %rd17, %rd16;
	st.global.u8 	[%rd18], %rs25;
$L__BB516_27:
	ret;

}
	// .globl	uncontiguous_all_u64
.visible .entry uncontiguous_all_u64(
	.param .u64 .ptr .align 1 uncontiguous_all_u64_param_0,
	.param .u64 .ptr .align 1 uncontiguous_all_u64_param_1,
	.param .u64 .ptr .align 1 uncontiguous_all_u64_param_2,
	.param .u64 .ptr .align 1 uncontiguous_all_u64_param_3,
	.param .u64 uncontiguous_all_u64_param_4,
	.param .u64 uncontiguous_all_u64_param_5
)
{
	.reg .pred 	%p<94>;
	.reg .b16 	%rs<26>;
	.reg .b32 	%r<210>;
	.reg .b64 	%rd<561>;

	ld.param.u64 	%rd260, [uncontiguous_all_u64_param_0];
	ld.param.u64 	%rd263, [uncontiguous_all_u64_param_1];
	ld.param.u64 	%rd264, [uncontiguous_all_u64_param_2];
	ld.param.u64 	%rd265, [uncontiguous_all_u64_param_3];
	ld.param.u64 	%rd261, [uncontiguous_all_u64_param_4];
	ld.param.u64 	%rd262, [uncontiguous_all_u64_param_5];
	cvta.to.global.u64 	%rd1, %rd265;
	cvta.to.global.u64 	%rd2, %rd264;
	cvta.to.global.u64 	%rd3, %rd263;
	mov.u32 	%r1, %tid.x;
	mov.u32 	%r2, %ctaid.x;
	mov.u32 	%r209, %ntid.x;
	mul.lo.s32 	%r52, %r2, %r209;
	shl.b32 	%r53, %r52, 1;
	add.s32 	%r4, %r53, %r1;
	mov.u32 	%r54, allsdata_u64;
	add.s32 	%r5, %r54, %r1;
	mov.b16 	%rs1, 1;
	st.shared.u8 	[%r5], %rs1;
	add.s32 	%r55, %r4, %r209;
	cvt.u64.u32 	%rd514, %r55;
	setp.le.u64 	%p17, %rd262, %rd514;
	@%p17 bra 	$L__BB517_56;
	cvt.u32.u64 	%r6, %rd261;
	add.s32 	%r203, %r6, -1;
	setp.lt.s32 	%p44, %r203, 0;
	mov.b64 	%rd518, 0;
	mov.u64 	%rd519, %rd518;
	@%p44 bra 	$L__BB517_53;
	cvt.u64.u32 	%rd515, %r4;
	setp.lt.u32 	%p45, %r203, 3;
	mov.b64 	%rd519, 0;
	mov.u64 	%rd518, %rd519;
	@%p45 bra 	$L__BB517_30;
	add.s32 	%r201, %r6, -2;
	and.b32  	%r131, %r6, -4;
	neg.s32 	%r200, %r131;
	mov.b64 	%rd519, 0;
$L__BB517_4:
	.pragma "nounroll";
	add.s32 	%r12, %r201, 1;
	mul.wide.u32 	%rd398, %r12, 8;
	add.s64 	%rd399, %rd2, %rd398;
	ld.global.u64 	%rd10, [%rd399];
	or.b64  	%rd400, %rd515, %rd10;
	and.b64  	%rd401, %rd400, -4294967296;
	setp.ne.s64 	%p46, %rd401, 0;
	@%p46 bra 	$L__BB517_6;
	cvt.u32.u64 	%r132, %rd10;
	cvt.u32.u64 	%r133, %rd515;
	div.u32 	%r134, %r133, %r132;
	mul.lo.s32 	%r135, %r134, %r132;
	sub.s32 	%r136, %r133, %r135;
	cvt.u64.u32 	%rd480, %r134;
	cvt.u64.u32 	%rd481, %r136;
	bra.uni 	$L__BB517_7;
$L__BB517_6:
	div.s64 	%rd480, %rd515, %rd10;
	mul.lo.s64 	%rd402, %rd480, %rd10;
	sub.s64 	%rd481, %rd515, %rd402;
$L__BB517_7:
	mul.wide.u32 	%rd403, %r12, 8;
	add.s64 	%rd404, %rd1, %rd403;
	ld.global.u64 	%rd17, [%rd404];
	mad.lo.s64 	%rd18, %rd17, %rd481, %rd518;
	or.b64  	%rd405, %rd514, %rd10;
	and.b64  	%rd406, %rd405, -4294967296;
	setp.ne.s64 	%p47, %rd406, 0;
	@%p47 bra 	$L__BB517_9;
	cvt.u32.u64 	%r137, %rd10;
	cvt.u32.u64 	%r138, %rd514;
	div.u32 	%r139, %r138, %r137;
	mul.lo.s32 	%r140, %r139, %r137;
	sub.s32 	%r141, %r138, %r140;
	cvt.u64.u32 	%rd482, %r139;
	cvt.u64.u32 	%rd483, %r141;
	bra.uni 	$L__BB517_10;
$L__BB517_9:
	div.s64 	%rd482, %rd514, %rd10;
	mul.lo.s64 	%rd407, %rd482, %rd10;
	sub.s64 	%rd483, %rd514, %rd407;
$L__BB517_10:
	mad.lo.s64 	%rd25, %rd483, %rd17, %rd519;
	add.s32 	%r13, %r201, -2;
	mul.wide.u32 	%rd408, %r201, 8;
	add.s64 	%rd409, %rd2, %rd408;
	ld.global.u64 	%rd26, [%rd409];
	or.b64  	%rd410, %rd480, %rd26;
	and.b64  	%rd411, %rd410, -4294967296;
	setp.ne.s64 	%p48, %rd411, 0;
	@%p48 bra 	$L__BB517_12;
	cvt.u32.u64 	%r142, %rd26;
	cvt.u32.u64 	%r143, %rd480;
	div.u32 	%r144, %r143, %r142;
	mul.lo.s32 	%r145, %r144, %r142;
	sub.s32 	%r146, %r143, %r145;
	cvt.u64.u32 	%rd484, %r144;
	cvt.u64.u32 	%rd485, %r146;
	bra.uni 	$L__BB517_13;
$L__BB517_12:
	div.s64 	%rd484, %rd480, %rd26;
	mul.lo.s64 	%rd412, %rd484, %rd26;
	sub.s64 	%rd485, %rd480, %rd412;
$L__BB517_13:
	mul.wide.u32 	%rd413, %r201, 8;
	add.s64 	%rd414, %rd1, %rd413;
	ld.global.u64 	%rd33, [%rd414];
	mad.lo.s64 	%rd34, %rd33, %rd485, %rd18;
	or.b64  	%rd415, %rd482, %rd26;
	and.b64  	%rd416, %rd415, -4294967296;
	setp.ne.s64 	%p49, %rd416, 0;
	@%p49 bra 	$L__BB517_15;
	cvt.u32.u64 	%r147, %rd26;
	cvt.u32.u64 	%r148, %rd482;
	div.u32 	%r149, %r148, %r147;
	mul.lo.s32 	%r150, %r149, %r147;
	sub.s32 	%r151, %r148, %r150;
	cvt.u64.u32 	%rd486, %r149;
	cvt.u64.u32 	%rd487, %r151;
	bra.uni 	$L__BB517_16;
$L__BB517_15:
	div.s64 	%rd486, %rd482, %rd26;
	mul.lo.s64 	%rd417, %rd486, %rd26;
	sub.s64 	%rd487, %rd482, %rd417;
$L__BB517_16:
	mad.lo.s64 	%rd41, %rd487, %rd33, %rd25;
	add.s32 	%r14, %r201, -1;
	mul.wide.u32 	%rd418, %r14, 8;
	add.s64 	%rd419, %rd2, %rd418;
	ld.global.u64 	%rd42, [%rd419];
	or.b64  	%rd420, %rd484, %rd42;
	and.b64  	%rd421, %rd420, -4294967296;
	setp.ne.s64 	%p50, %rd421, 0;
	@%p50 bra 	$L__BB517_18;
	cvt.u32.u64 	%r152, %rd42;
	cvt.u32.u64 	%r153, %rd484;
	div.u32 	%r154, %r153, %r152;
	mul.lo.s32 	%r155, %r154, %r152;
	sub.s32 	%r156, %r153, %r155;
	cvt.u64.u32 	%rd488, %r154;
	cvt.u64.u32 	%rd489, %r156;
	bra.uni 	$L__BB517_19;
$L__BB517_18:
	div.s64 	%rd488, %rd484, %rd42;
	mul.lo.s64 	%rd422, %rd488, %rd42;
	sub.s64 	%rd489, %rd484, %rd422;
$L__BB517_19:
	mul.wide.u32 	%rd423, %r14, 8;
	add.s64 	%rd424, %rd1, %rd423;
	ld.global.u64 	%rd49, [%rd424];
	mad.lo.s64 	%rd50, %rd49, %rd489, %rd34;
	or.b64  	%rd425, %rd486, %rd42;
	and.b64  	%rd426, %rd425, -4294967296;
	setp.ne.s64 	%p51, %rd426, 0;
	@%p51 bra 	$L__BB517_21;
	cvt.u32.u64 	%r157, %rd42;
	cvt.u32.u64 	%r158, %rd486;
	div.u32 	%r159, %r158, %r157;
	mul.lo.s32 	%r160, %r159, %r157;
	sub.s32 	%r161, %r158, %r160;
	cvt.u64.u32 	%rd490, %r159;
	cvt.u64.u32 	%rd491, %r161;
	bra.uni 	$L__BB517_22;
$L__BB517_21:
	div.s64 	%rd490, %rd486, %rd42;
	mul.lo.s64 	%rd427, %rd490, %rd42;
	sub.s64 	%rd491, %rd486, %rd427;
$L__BB517_22:
	mad.lo.s64 	%rd57, %rd491, %rd49, %rd41;
	mul.wide.u32 	%rd428, %r13, 8;
	add.s64 	%rd429, %rd2, %rd428;
	ld.global.u64 	%rd58, [%rd429];
	or.b64  	%rd430, %rd488, %rd58;
	and.b64  	%rd431, %rd430, -4294967296;
	setp.ne.s64 	%p52, %rd431, 0;
	@%p52 bra 	$L__BB517_24;
	cvt.u32.u64 	%r162, %rd58;
	cvt.u32.u64 	%r163, %rd488;
	div.u32 	%r164, %r163, %r162;
	mul.lo.s32 	%r165, %r164, %r162;
	sub.s32 	%r166, %r163, %r165;
	cvt.u64.u32 	%rd515, %r164;
	cvt.u64.u32 	%rd493, %r166;
	bra.uni 	$L__BB517_25;
$L__BB517_24:
	div.s64 	%rd515, %rd488, %rd58;
	mul.lo.s64 	%rd432, %rd515, %rd58;
	sub.s64 	%rd493, %rd488, %rd432;
$L__BB517_25:
	mul.wide.u32 	%rd433, %r13, 8;
	add.s64 	%rd434, %rd1, %rd433;
	ld.global.u64 	%rd65, [%rd434];
	mad.lo.s64 	%rd518, %rd65, %rd493, %rd50;
	or.b64  	%rd435, %rd490, %rd58;
	and.b64  	%rd436, %rd435, -4294967296;
	setp.ne.s64 	%p53, %rd436, 0;
	@%p53 bra 	$L__BB517_27;
	cvt.u32.u64 	%r167, %rd58;
	cvt.u32.u64 	%r168, %rd490;
	div.u32 	%r169, %r168, %r167;
	mul.lo.s32 	%r170, %r169, %r167;
	sub.s32 	%r171, %r168, %r170;
	cvt.u64.u32 	%rd514, %r169;
	cvt.u64.u32 	%rd495, %r171;
	bra.uni 	$L__BB517_28;
$L__BB517_27:
	div.s64 	%rd514, %rd490, %rd58;
	mul.lo.s64 	%rd437, %rd514, %rd58;
	sub.s64 	%rd495, %rd490, %rd437;
$L__BB517_28:
	mad.lo.s64 	%rd519, %rd495, %rd65, %rd57;
	add.s32 	%r201, %r201, -4;
	add.s32 	%r200, %r200, 4;
	setp.ne.s32 	%p54, %r200, 0;
	@%p54 bra 	$L__BB517_4;
	add.s32 	%r203, %r201, 1;
$L__BB517_30:
	and.b32  	%r19, %r6, 3;
	setp.eq.s32 	%p55, %r19, 0;
	@%p55 bra 	$L__BB517_53;
	setp.eq.s32 	%p56, %r19, 1;
	@%p56 bra 	$L__BB517_45;
	mul.wide.u32 	%rd439, %r203, 8;
	add.s64 	%rd440, %rd2, %rd439;
	ld.global.u64 	%rd80, [%rd440];
	or.b64  	%rd441, %rd515, %rd80;
	and.b64  	%rd442, %rd441, -4294967296;
	setp.ne.s64 	%p57, %rd442, 0;
	@%p57 bra 	$L__BB517_34;
	cvt.u32.u64 	%r172, %rd80;
	cvt.u32.u64 	%r173, %rd515;
	div.u32 	%r174, %r173, %r172;
	mul.lo.s32 	%r175, %r174, %r172;
	sub.s32 	%r176, %r173, %r175;
	cvt.u64.u32 	%rd502, %r174;
	cvt.u64.u32 	%rd503, %r176;
	bra.uni 	$L__BB517_35;
$L__BB517_34:
	div.s64 	%rd502, %rd515, %rd80;
	mul.lo.s64 	%rd443, %rd502, %rd80;
	sub.s64 	%rd503, %rd515, %rd443;
$L__BB517_35:
	add.s64 	%rd445, %rd1, %rd439;
	ld.global.u64 	%rd87, [%rd445];
	mad.lo.s64 	%rd88, %rd87, %rd503, %rd518;
	or.b64  	%rd446, %rd514, %rd80;
	and.b64  	%rd447, %rd446, -4294967296;
	setp.ne.s64 	%p58, %rd447, 0;
	@%p58 bra 	$L__BB517_37;
	cvt.u32.u64 	%r177, %rd80;
	cvt.u32.u64 	%r178, %rd514;
	div.u32 	%r179, %r178, %r177;
	mul.lo.s32 	%r180, %r179, %r177;
	sub.s32 	%r181, %r178, %r180;
	cvt.u64.u32 	%rd504, %r179;
	cvt.u64.u32 	%rd505, %r181;
	bra.uni 	$L__BB517_38;
$L__BB517_37:
	div.s64 	%rd504, %rd514, %rd80;
	mul.lo.s64 	%rd448, %rd504, %rd80;
	sub.s64 	%rd505, %rd514, %rd448;
$L__BB517_38:
	mad.lo.s64 	%rd95, %rd505, %rd87, %rd519;
	add.s32 	%r20, %r203, -1;
	mul.wide.u32 	%rd449, %r20, 8;
	add.s64 	%rd450, %rd2, %rd449;
	ld.global.u64 	%rd96, [%rd450];
	or.b64  	%rd451, %rd502, %rd96;
	and.b64  	%rd452, %rd451, -4294967296;
	setp.ne.s64 	%p59, %rd452, 0;
	@%p59 bra 	$L__BB517_40;
	cvt.u32.u64 	%r182, %rd96;
	cvt.u32.u64 	%r183, %rd502;
	div.u32 	%r184, %r183, %r182;
	mul.lo.s32 	%r185, %r184, %r182;
	sub.s32 	%r186, %r183, %r185;
	cvt.u64.u32 	%rd515, %r184;
	cvt.u64.u32 	%rd507, %r186;
	bra.uni 	$L__BB517_41;
$L__BB517_40:
	div.s64 	%rd515, %rd502, %rd96;
	mul.lo.s64 	%rd453, %rd515, %rd96;
	sub.s64 	%rd507, %rd502, %rd453;
$L__BB517_41:
	add.s64 	%rd455, %rd1, %rd449;
	ld.global.u64 	%rd103, [%rd455];
	mad.lo.s64 	%rd518, %rd103, %rd507, %rd88;
	or.b64  	%rd456, %rd504, %rd96;
	and.b64  	%rd457, %rd456, -4294967296;
	setp.ne.s64 	%p60, %rd457, 0;
	@%p60 bra 	$L__BB517_43;
	cvt.u32.u64 	%r187, %rd96;
	cvt.u32.u64 	%r188, %rd504;
	div.u32 	%r189, %r188, %r187;
	mul.lo.s32 	%r190, %r189, %r187;
	sub.s32 	%r191, %r188, %r190;
	cvt.u64.u32 	%rd514, %r189;
	cvt.u64.u32 	%rd509, %r191;
	bra.uni 	$L__BB517_44;
$L__BB517_43:
	div.s64 	%rd514, %rd504, %rd96;
	mul.lo.s64 	%rd458, %rd514, %rd96;
	sub.s64 	%rd509, %rd504, %rd458;
$L__BB517_44:
	mad.lo.s64 	%rd519, %rd509, %rd103, %rd95;
	add.s32 	%r203, %r203, -2;
$L__BB517_45:
	and.b32  	%r192, %r6, 1;
	setp.eq.b32 	%p61, %r192, 1;
	not.pred 	%p62, %p61;
	@%p62 bra 	$L__BB517_53;
	mul.wide.u32 	%rd459, %r203, 8;
	add.s64 	%rd460, %rd2, %rd459;
	ld.global.u64 	%rd118, [%rd460];
	or.b64  	%rd461, %rd515, %rd118;
	and.b64  	%rd462, %rd461, -4294967296;
	setp.ne.s64 	%p63, %rd462, 0;
	@%p63 bra 	$L__BB517_48;
	cvt.u32.u64 	%r193, %rd118;
	cvt.u32.u64 	%r194, %rd515;
	rem.u32 	%r195, %r194, %r193;
	cvt.u64.u32 	%rd516, %r195;
	bra.uni 	$L__BB517_49;
$L__BB517_48:
	rem.s64 	%rd516, %rd515, %rd118;
$L__BB517_49:
	add.s64 	%rd464, %rd1, %rd459;
	ld.global.u64 	%rd122, [%rd464];
	mad.lo.s64 	%rd518, %rd122, %rd516, %rd518;
	or.b64  	%rd465, %rd514, %rd118;
	and.b64  	%rd466, %rd465, -4294967296;
	setp.ne.s64 	%p64, %rd466, 0;
	@%p64 bra 	$L__BB517_51;
	cvt.u32.u64 	%r196, %rd118;
	cvt.u32.u64 	%r197, %rd514;
	rem.u32 	%r198, %r197, %r196;
	cvt.u64.u32 	%rd517, %r198;
	bra.uni 	$L__BB517_52;
$L__BB517_51:
	rem.s64 	%rd517, %rd514, %rd118;
$L__BB517_52:
	mad.lo.s64 	%rd519, %rd517, %rd122, %rd519;
$L__BB517_53:
	shl.b64 	%rd467, %rd518, 3;
	add.s64 	%rd468, %rd3, %rd467;
	ld.global.u64 	%rd469, [%rd468];
	setp.eq.s64 	%p66, %rd469, 0;
	mov.pred 	%p86, 0;
	@%p66 bra 	$L__BB517_55;
	shl.b64 	%rd470, %rd519, 3;
	add.s64 	%rd471, %rd3, %rd470;
	ld.global.u64 	%rd472, [%rd471];
	setp.ne.s64 	%p86, %rd472, 0;
$L__BB517_55:
	selp.u16 	%rs3, 1, 0, %p86;
	st.shared.u8 	[%r5], %rs3;
	bra.uni 	$L__BB517_116;
$L__BB517_56:
	cvt.u64.u32 	%rd551, %r4;
	setp.le.u64 	%p18, %rd262, %rd551;
	@%p18 bra 	$L__BB517_116;
	cvt.u32.u64 	%r23, %rd261;
	add.s32 	%r207, %r23, -1;
	setp.lt.s32 	%p19, %r207, 0;
	mov.b64 	%rd560, 0;
	@%p19 bra 	$L__BB517_115;
	and.b32  	%r25, %r23, 7;
	setp.lt.u32 	%p20, %r207, 7;
	mov.b64 	%rd560, 0;
	@%p20 bra 	$L__BB517_86;
	add.s32 	%r205, %r23, -4;
	and.b32  	%r56, %r23, -8;
	neg.s32 	%r204, %r56;
	mov.b64 	%rd560, 0;
$L__BB517_60:
	.pragma "nounroll";
	add.s32 	%r30, %r205, 3;
	mul.wide.u32 	%rd270, %r30, 8;
	add.s64 	%rd271, %rd2, %rd270;
	ld.global.u64 	%rd133, [%rd271];
	or.b64  	%rd272, %rd551, %rd133;
	and.b64  	%rd273, %rd272, -4294967296;
	setp.ne.s64 	%p21, %rd273, 0;
	@%p21 bra 	$L__BB517_62;
	cvt.u32.u64 	%r57, %rd133;
	cvt.u32.u64 	%r58, %rd551;
	div.u32 	%r59, %r58, %r57;
	mul.lo.s32 	%r60, %r59, %r57;
	sub.s32 	%r61, %r58, %r60;
	cvt.u64.u32 	%rd522, %r59;
	cvt.u64.u32 	%rd523, %r61;
	bra.uni 	$L__BB517_63;
$L__BB517_62:
	div.s64 	%rd522, %rd551, %rd133;
	mul.lo.s64 	%rd274, %rd522, %rd133;
	sub.s64 	%rd523, %rd551, %rd274;
$L__BB517_63:
	add.s64 	%rd276, %rd1, %rd270;
	ld.global.u64 	%rd277, [%rd276];
	mad.lo.s64 	%rd140, %rd277, %rd523, %rd560;
	add.s32 	%r31, %r205, 2;
	mul.wide.u32 	%rd278, %r31, 8;
	add.s64 	%rd279, %rd2, %rd278;
	ld.global.u64 	%rd141, [%rd279];
	or.b64  	%rd280, %rd522, %rd141;
	and.b64  	%rd281, %rd280, -4294967296;
	setp.ne.s64 	%p22, %rd281, 0;
	@%p22 bra 	$L__BB517_65;
	cvt.u32.u64 	%r62, %rd141;
	cvt.u32.u64 	%r63, %rd522;
	div.u32 	%r64, %r63, %r62;
	mul.lo.s32 	%r65, %r64, %r62;
	sub.s32 	%r66, %r63, %r65;
	cvt.u64.u32 	%rd524, %r64;
	cvt.u64.u32 	%rd525, %r66;
	bra.uni 	$L__BB517_66;
$L__BB517_65:
	div.s64 	%rd524, %rd522, %rd141;
	mul.lo.s64 	%rd282, %rd524, %rd141;
	sub.s64 	%rd525, %rd522, %rd282;
$L__BB517_66:
	add.s64 	%rd284, %rd1, %rd278;
	ld.global.u64 	%rd285, [%rd284];
	mad.lo.s64 	%rd148, %rd285, %rd525, %rd140;
	add.s32 	%r32, %r205, 1;
	mul.wide.u32 	%rd286, %r32, 8;
	add.s64 	%rd287, %rd2, %rd286;
	ld.global.u64 	%rd149, [%rd287];
	or.b64  	%rd288, %rd524, %rd149;
	and.b64  	%rd289, %rd288, -4294967296;
	setp.ne.s64 	%p23, %rd289, 0;
	@%p23 bra 	$L__BB517_68;
	cvt.u32.u64 	%r67, %rd149;
	cvt.u32.u64 	%r68, %rd524;
	div.u32 	%r69, %r68, %r67;
	mul.lo.s32 	%r70, %r69, %r67;
	sub.s32 	%r71, %r68, %r70;
	cvt.u64.u32 	%rd526, %r69;
	cvt.u64.u32 	%rd527, %r71;
	bra.uni 	$L__BB517_69;
$L__BB517_68:
	div.s64 	%rd526, %rd524, %rd149;
	mul.lo.s64 	%rd290, %rd526, %rd149;
	sub.s64 	%rd527, %rd524, %rd290;
$L__BB517_69:
	add.s64 	%rd292, %rd1, %rd286;
	ld.global.u64 	%rd293, [%rd292];
	mad.lo.s64 	%rd156, %rd293, %rd527, %rd148;
	add.s32 	%r33, %r205, -4;
	mul.wide.u32 	%rd294, %r205, 8;
	add.s64 	%rd295, %rd2, %rd294;
	ld.global.u64 	%rd157, [%rd295];
	or.b64  	%rd296, %rd526, %rd157;
	and.b64  	%rd297, %rd296, -4294967296;
	setp.ne.s64 	%p24, %rd297, 0;
	@%p24 bra 	$L__BB517_71;
	cvt.u32.u64 	%r72, %rd157;
	cvt.u32.u64 	%r73, %rd526;
	div.u32 	%r74, %r73, %r72;
	mul.lo.s32 	%r75, %r74, %r72;
	sub.s32 	%r76, %r73, %r75;
	cvt.u64.u32 	%rd528, %r74;
	cvt.u64.u32 	%rd529, %r76;
	bra.uni 	$L__BB517_72;
$L__BB517_71:
	div.s64 	%rd528, %rd526, %rd157;
	mul.lo.s64 	%rd298, %rd528, %rd157;
	sub.s64 	%rd529, %rd526, %rd298;
$L__BB517_72:
	add.s64 	%rd300, %rd1, %rd294;
	ld.global.u64 	%rd301, [%rd300];
	mad.lo.s64 	%rd164, %rd301, %rd529, %rd156;
	add.s32 	%r34, %r205, -1;
	mul.wide.u32 	%rd302, %r34, 8;
	add.s64 	%rd303, %rd2, %rd302;
	ld.global.u64 	%rd165, [%rd303];
	or.b64  	%rd304, %rd528, %rd165;
	and.b64  	%rd305, %rd304, -4294967296;
	setp.ne.s64 	%p25, %rd305, 0;
	@%p25 bra 	$L__BB517_74;
	cvt.u32.u64 	%r77, %rd165;
	cvt.u32.u64 	%r78, %rd528;
	div.u32 	%r79, %r78, %r77;
	mul.lo.s32 	%r80, %r79, %r77;
	sub.s32 	%r81, %r78, %r80;
	cvt.u64.u32 	%rd530, %r79;
	cvt.u64.u32 	%rd531, %r81;
	bra.uni 	$L__BB517_75;
$L__BB517_74:
	div.s64 	%rd530, %rd528, %rd165;
	mul.lo.s64 	%rd306, %rd530, %rd165;
	sub.s64 	%rd531, %rd528, %rd306;
$L__BB517_75:
	add.s64 	%rd308, %rd1, %rd302;
	ld.global.u64 	%rd309, [%rd308];
	mad.lo.s64 	%rd172, %rd309, %rd531, %rd164;
	add.s32 	%r35, %r205, -2;
	mul.wide.u32 	%rd310, %r35, 8;
	add.s64 	%rd311, %rd2, %rd310;
	ld.global.u64 	%rd173, [%rd311];
	or.b64  	%rd312, %rd530, %rd173;
	and.b64  	%rd313, %rd312, -4294967296;
	setp.ne.s64 	%p26, %rd313, 0;
	@%p26 bra 	$L__BB517_77;
	cvt.u32.u64 	%r82, %rd173;
	cvt.u32.u64 	%r83, %rd530;
	div.u32 	%r84, %r83, %r82;
	mul.lo.s32 	%r85, %r84, %r82;
	sub.s32 	%r86, %r83, %r85;
	cvt.u64.u32 	%rd532, %r84;
	cvt.u64.u32 	%rd533, %r86;
	bra.uni 	$L__BB517_78;
$L__BB517_77:
	div.s64 	%rd532, %rd530, %rd173;
	mul.lo.s64 	%rd314, %rd532, %rd173;
	sub.s64 	%rd533, %rd530, %rd314;
$L__BB517_78:
	add.s64 	%rd316, %rd1, %rd310;
	ld.global.u64 	%rd317, [%rd316];
	mad.lo.s64 	%rd180, %rd317, %rd533, %rd172;
	add.s32 	%r36, %r205, -3;
	mul.wide.u32 	%rd318, %r36, 8;
	add.s64 	%rd319, %rd2, %rd318;
	ld.global.u64 	%rd181, [%rd319];
	or.b64  	%rd320, %rd532, %rd181;
	and.b64  	%rd321, %rd320, -4294967296;
	setp.ne.s64 	%p27, %rd321, 0;
	@%p27 bra 	$L__BB517_80;
	cvt.u32.u64 	%r87, %rd181;
	cvt.u32.u64 	%r88, %rd532;
	div.u32 	%r89, %r88, %r87;
	mul.lo.s32 	%r90, %r89, %r87;
	sub.s32 	%r91, %r88, %r90;
	cvt.u64.u32 	%rd534, %r89;
	cvt.u64.u32 	%rd535, %r91;
	bra.uni 	$L__BB517_81;
$L__BB517_80:
	div.s64 	%rd534, %rd532, %rd181;
	mul.lo.s64 	%rd322, %rd534, %rd181;
	sub.s64 	%rd535, %rd532, %rd322;
$L__BB517_81:
	add.s64 	%rd324, %rd1, %rd318;
	ld.global.u64 	%rd325, [%rd324];
	mad.lo.s64 	%rd188, %rd325, %rd535, %rd180;
	mul.wide.u32 	%rd326, %r33, 8;
	add.s64 	%rd327, %rd2, %rd326;
	ld.global.u64 	%rd189, [%rd327];
	or.b64  	%rd328, %rd534, %rd189;
	and.b64  	%rd329, %rd328, -4294967296;
	setp.ne.s64 	%p28, %rd329, 0;
	@%p28 bra 	$L__BB517_83;
	cvt.u32.u64 	%r92, %rd189;
	cvt.u32.u64 	%r93, %rd534;
	div.u32 	%r94, %r93, %r92;
	mul.lo.s32 	%r95, %r94, %r92;
	sub.s32 	%r96, %r93, %r95;
	cvt.u64.u32 	%rd551, %r94;
	cvt.u64.u32 	%rd537, %r96;
	bra.uni 	$L__BB517_84;
$L__BB517_83:
	div.s64 	%rd551, %rd534, %rd189;
	mul.lo.s64 	%rd330, %rd551, %rd189;
	sub.s64 	%rd537, %rd534, %rd330;
$L__BB517_84:
	add.s64 	%rd332, %rd1, %rd326;
	ld.global.u64 	%rd333, [%rd332];
	mad.lo.s64 	%rd560, %rd333, %rd537, %rd188;
	add.s32 	%r205, %r205, -8;
	add.s32 	%r204, %r204, 8;
	setp.ne.s32 	%p29, %r204, 0;
	@%p29 bra 	$L__BB517_60;
	add.s32 	%r207, %r205, 3;
$L__BB517_86:
	setp.eq.s32 	%p30, %r25, 0;
	@%p30 bra 	$L__BB517_115;
	and.b32  	%r41, %r23, 3;
	setp.lt.u32 	%p31, %r25, 4;
	@%p31 bra 	$L__BB517_101;
	mul.wide.u32 	%rd335, %r207, 8;
	add.s64 	%rd336, %rd2, %rd335;
	ld.global.u64 	%rd200, [%rd336];
	or.b64  	%rd337, %rd551, %rd200;
	and.b64  	%rd338, %rd337, -4294967296;
	setp.ne.s64 	%p32, %rd338, 0;
	@%p32 bra 	$L__BB517_90;
	cvt.u32.u64 	%r97, %rd200;
	cvt.u32.u64 	%r98, %rd551;
	div.u32 	%r99, %r98, %r97;
	mul.lo.s32 	%r100, %r99, %r97;
	sub.s32 	%r101, %r98, %r100;
	cvt.u64.u32 	%rd541, %r99;
	cvt.u64.u32 	%rd542, %r101;
	bra.uni 	$L__BB517_91;
$L__BB517_90:
	div.s64 	%rd541, %rd551, %rd200;
	mul.lo.s64 	%rd339, %rd541, %rd200;
	sub.s64 	%rd542, %rd551, %rd339;
$L__BB517_91:
	add.s64 	%rd341, %rd1, %rd335;
	ld.global.u64 	%rd342, [%rd341];
	mad.lo.s64 	%rd207, %rd342, %rd542, %rd560;
	add.s32 	%r42, %r207, -1;
	mul.wide.u32 	%rd343, %r42, 8;
	add.s64 	%rd344, %rd2, %rd343;
	ld.global.u64 	%rd208, [%rd344];
	or.b64  	%rd345, %rd541, %rd208;
	and.b64  	%rd346, %rd345, -4294967296;
	setp.ne.s64 	%p33, %rd346, 0;
	@%p33 bra 	$L__BB517_93;
	cvt.u32.u64 	%r102, %rd208;
	cvt.u32.u64 	%r103, %rd541;
	div.u32 	%r104, %r103, %r102;
	mul.lo.s32 	%r105, %r104, %r102;
	sub.s32 	%r106, %r103, %r105;
	cvt.u64.u32 	%rd543, %r104;
	cvt.u64.u32 	%rd544, %r106;
	bra.uni 	$L__BB517_94;
$L__BB517_93:
	div.s64 	%rd543, %rd541, %rd208;
	mul.lo.s64 	%rd347, %rd543, %rd208;
	sub.s64 	%rd544, %rd541, %rd347;
$L__BB517_94:
	add.s64 	%rd349, %rd1, %rd343;
	ld.global.u64 	%rd350, [%rd349];
	mad.lo.s64 	%rd215, %rd350, %rd544, %rd207;
	add.s32 	%r43, %r207, -2;
	mul.wide.u32 	%rd351, %r43, 8;
	add.s64 	%rd352, %rd2, %rd351;
	ld.global.u64 	%rd216, [%rd352];
	or.b64  	%rd353, %rd543, %rd216;
	and.b64  	%rd354, %rd353, -4294967296;
	setp.ne.s64 	%p34, %rd354, 0;
	@%p34 bra 	$L__BB517_96;
	cvt.u32.u64 	%r107, %rd216;
	cvt.u32.u64 	%r108, %rd543;
	div.u32 	%r109, %r108, %r107;
	mul.lo.s32 	%r110, %r109, %r107;
	sub.s32 	%r111, %r108, %r110;
	cvt.u64.u32 	%rd545, %r109;
	cvt.u64.u32 	%rd546, %r111;
	bra.uni 	$L__BB517_97;
$L__BB517_96:
	div.s64 	%rd545, %rd543, %rd216;
	mul.lo.s64 	%rd355, %rd545, %rd216;
	sub.s64 	%rd546, %rd543, %rd355;
$L__BB517_97:
	add.s64 	%rd357, %rd1, %rd351;
	ld.global.u64 	%rd358, [%rd357];
	mad.lo.s64 	%rd223, %rd358, %rd546, %rd215;
	add.s32 	%r44, %r207, -3;
	mul.wide.u32 	%rd359, %r44, 8;
	add.s64 	%rd360, %rd2, %rd359;
	ld.global.u64 	%rd224, [%rd360];
	or.b64  	%rd361, %rd545, %rd224;
	and.b64  	%rd362, %rd361, -4294967296;
	setp.ne.s64 	%p35, %rd362, 0;
	@%p35 bra 	$L__BB517_99;
	cvt.u32.u64 	%r112, %rd224;
	cvt.u32.u64 	%r113, %rd545;
	div.u32 	%r114, %r113, %r112;
	mul.lo.s32 	%r115, %r114, %r112;
	sub.s32 	%r116, %r113, %r115;
	cvt.u64.u32 	%rd551, %r114;
	cvt.u64.u32 	%rd548, %r116;
	bra.uni 	$L__BB517_100;
$L__BB517_99:
	div.s64 	%rd551, %rd545, %rd224;
	mul.lo.s64 	%rd363, %rd551, %rd224;
	sub.s64 	%rd548, %rd545, %rd363;
$L__BB517_100:
	add.s64 	%rd365, %rd1, %rd359;
	ld.global.u64 	%rd366, [%rd365];
	mad.lo.s64 	%rd560, %rd366, %rd548, %rd223;
	add.s32 	%r207, %r207, -4;
$L__BB517_101:
	setp.eq.s32 	%p36, %r41, 0;
	@%p36 bra 	$L__BB517_115;
	setp.eq.s32 	%p37, %r41, 1;
	@%p37 bra 	$L__BB517_110;
	mul.wide.u32 	%rd368, %r207, 8;
	add.s64 	%rd369, %rd2, %rd368;
	ld.global.u64 	%rd235, [%rd369];
	or.b64  	%rd370, %rd551, %rd235;
	and.b64  	%rd371, %rd370, -4294967296;
	setp.ne.s64 	%p38, %rd371, 0;
	@%p38 bra 	$L__BB517_105;
	cvt.u32.u64 	%r117, %rd235;
	cvt.u32.u64 	%r118, %rd551;
	div.u32 	%r119, %r118, %r117;
	mul.lo.s32 	%r120, %r119, %r117;
	sub.s32 	%r121, %r118, %r120;
	cvt.u64.u32 	%rd552, %r119;
	cvt.u64.u32 	%rd553, %r121;
	bra.uni 	$L__BB517_106;
$L__BB517_105:
	div.s64 	%rd552, %rd551, %rd235;
	mul.lo.s64 	%rd372, %rd552, %rd235;
	sub.s64 	%rd553, %rd551, %rd372;
$L__BB517_106:
	add.s64 	%rd374, %rd1, %rd368;
	ld.global.u64 	%rd375, [%rd374];
	mad.lo.s64 	%rd242, %rd375, %rd553, %rd560;
	add.s32 	%r47, %r207, -1;
	mul.wide.u32 	%rd376, %r47, 8;
	add.s64 	%rd377, %rd2, %rd376;
	ld.global.u64 	%rd243, [%rd377];
	or.b64  	%rd378, %rd552, %rd243;
	and.b64  	%rd379, %rd378, -4294967296;
	setp.ne.s64 	%p39, %rd379, 0;
	@%p39 bra 	$L__BB517_108;
	cvt.u32.u64 	%r122, %rd243;
	cvt.u32.u64 	%r123, %rd552;
	div.u32 	%r124, %r123, %r122;
	mul.lo.s32 	%r125, %r124, %r122;
	sub.s32 	%r126, %r123, %r125;
	cvt.u64.u32 	%rd551, %r124;
	cvt.u64.u32 	%rd555, %r126;
	bra.uni 	$L__BB517_109;
$L__BB517_108:
	div.s64 	%rd551, %rd552, %rd243;
	mul.lo.s64 	%rd380, %rd551, %rd243;
	sub.s64 	%rd555, %rd552, %rd380;
$L__BB517_109:
	add.s64 	%rd382, %rd1, %rd376;
	ld.global.u64 	%rd383, [%rd382];
	mad.lo.s64 	%rd560, %rd383, %rd555, %rd242;
	add.s32 	%r207, %r207, -2;
$L__BB517_110:
	and.b32  	%r127, %r23, 1;
	setp.eq.b32 	%p40, %r127, 1;
	not.pred 	%p41, %p40;
	@%p41 bra 	$L__BB517_115;
	mul.wide.u32 	%rd384, %r207, 8;
	add.s64 	%rd385, %rd2, %rd384;
	ld.global.u64 	%rd254, [%rd385];
	or.b64  	%rd386, %rd551, %rd254;
	and.b64  	%rd387, %rd386, -4294967296;
	setp.ne.s64 	%p42, %rd387, 0;
	@%p42 bra 	$L__BB517_113;
	cvt.u32.u64 	%r128, %rd254;
	cvt.u32.u64 	%r129, %rd551;
	rem.u32 	%r130, %r129, %r128;
	cvt.u64.u32 	%rd559, %r130;
	bra.uni 	$L__BB517_114;
$L__BB517_113:
	rem.s64 	%rd559, %rd551, %rd254;
$L__BB517_114:
	add.s64 	%rd389, %rd1, %rd384;
	ld.global.u64 	%rd390, [%rd389];
	mad.lo.s64 	%rd560, %rd390, %rd559, %rd560;
$L__BB517_115:
	shl.b64 	%rd391, %rd560, 3;
	add.s64 	%rd392, %rd3, %rd391;
	ld.global.u64 	%rd393, [%rd392];
	setp.ne.s64 	%p43, %rd393, 0;
	selp.u16 	%rs2, 1, 0, %p43;
	st.shared.u8 	[%r5], %rs2;
$L__BB517_116:
	bar.sync 	0;
	setp.lt.u32 	%p67, %r209, 66;
	@%p67 bra 	$L__BB517_122;
$L__BB517_117:
	shr.u32 	%r51, %r209, 1;
	setp.ge.u32 	%p68, %r1, %r51;
	@%p68 bra 	$L__BB517_121;
	ld.shared.u8 	%rs4, [%r5];
	setp.eq.s16 	%p70, %rs4, 0;
	mov.pred 	%p87, 0;
	@%p70 bra 	$L__BB517_120;
	add.s32 	%r199, %r5, %r51;
	ld.shared.u8 	%rs5, [%r199];
	setp.ne.s16 	%p87, %rs5, 0;
$L__BB517_120:
	selp.u16 	%rs6, 1, 0, %p87;
	st.shared.u8 	[%r5], %rs6;
$L__BB517_121:
	bar.sync 	0;
	setp.gt.u32 	%p71, %r209, 131;
	mov.u32 	%r209, %r51;
	@%p71 bra 	$L__BB517_117;
$L__BB517_122:
	setp.gt.u32 	%p72, %r1, 31;
	@%p72 bra 	$L__BB517_137;
	ld.volatile.shared.u8 	%rs7, [%r5];
	setp.eq.s16 	%p74, %rs7, 0;
	mov.pred 	%p88, 0;
	@%p74 bra 	$L__BB517_125;
	ld.volatile.shared.u8 	%rs8, [%r5+32];
	setp.ne.s16 	%p88, %rs8, 0;
$L__BB517_125:
	selp.u16 	%rs9, 1, 0, %p88;
	st.volatile.shared.u8 	[%r5], %rs9;
	ld.volatile.shared.u8 	%rs10, [%r5];
	setp.eq.s16 	%p76, %rs10, 0;
	mov.pred 	%p89, 0;
	@%p76 bra 	$L__BB517_127;
	ld.volatile.shared.u8 	%rs11, [%r5+16];
	setp.ne.s16 	%p89, %rs11, 0;
$L__BB517_127:
	selp.u16 	%rs12, 1, 0, %p89;
	st.volatile.shared.u8 	[%r5], %rs12;
	ld.volatile.shared.u8 	%rs13, [%r5];
	setp.eq.s16 	%p78, %rs13, 0;
	mov.pred 	%p90, 0;
	@%p78 bra 	$L__BB517_129;
	ld.volatile.shared.u8 	%rs14, [%r5+8];
	setp.ne.s16 	%p90, %rs14, 0;
$L__BB517_129:
	selp.u16 	%rs15, 1, 0, %p90;
	st.volatile.shared.u8 	[%r5], %rs15;
	ld.volatile.shared.u8 	%rs16, [%r5];
	setp.eq.s16 	%p80, %rs16, 0;
	mov.pred 	%p91, 0;
	@%p80 bra 	$L__BB517_131;
	ld.volatile.shared.u8 	%rs17, [%r5+4];
	setp.ne.s16 	%p91, %rs17, 0;
$L__BB517_131:
	selp.u16 	%rs18, 1, 0, %p91;
	st.volatile.shared.u8 	[%r5], %rs18;
	ld.volatile.shared.u8 	%rs19, [%r5];
	setp.eq.s16 	%p82, %rs19, 0;
	mov.pred 	%p92, 0;
	@%p82 bra 	$L__BB517_133;
	ld.volatile.shared.u8 	%rs20, [%r5+2];
	setp.ne.s16 	%p92, %rs20, 0;
$L__BB517_133:
	selp.u16 	%rs21, 1, 0, %p92;
	st.volatile.shared.u8 	[%r5], %rs21;
	ld.volatile.shared.u8 	%rs22, [%r5];
	setp.eq.s16 	%p84, %rs22, 0;
	mov.pred 	%p93, 0;
	@%p84 bra 	$L__BB517_135;
	ld.volatile.shared.u8 	%rs23, [%r5+1];
	setp.ne.s16 	%p93, %rs23, 0;
$L__BB517_135:
	selp.u16 	%rs24, 1, 0, %p93;
	st.volatile.shared.u8 	[%r5], %rs24;
	setp.ne.s32 	%p85, %r1, 0;
	@%p85 bra 	$L__BB517_137;
	ld.shared.u8 	%rs25, [allsdata_u64];
	cvt.u64.u32 	%rd473, %r2;
	cvta.to.global.u64 	%rd474, %rd260;
	add.s64 	%rd475, %rd474, %rd473;
	st.global.u8 	[%rd475], %rs25;
$L__BB517_137:
	ret;

}
	// .globl	contiguous_all2_u64
.visible .entry contiguous_all2_u64(
	.param .u64 .ptr .align 1 contiguous_all2_u64_param_0,
	.param .u64 .ptr .align 1 contiguous_all2_u64_param_1,
	.param .u64 .ptr .align 1 contiguous_all2_u64_param_2,
	.param .u64 .ptr .align 1 contiguous_all2_u64_param_3,
	.param .u64 contiguous_all2_u64_param_4,
	.param .u64 contiguous_all2_u64_param_5,
	.param .u64 contiguous_all2_u64_param_6
)
{
	.reg .pred 	%p<94>;
	.reg .b16 	%rs<26>;
	.reg .b32 	%r<214>;
	.reg .b64 	%rd<574>;

	ld.param.u64 	%rd266, [contiguous_all2_u64_param_1];
	ld.param.u64 	%rd267, [contiguous_all2_u64_param_2];
	ld.param.u64 	%rd268, [contiguous_all2_u64_param_3];
	ld.param.u64 	%rd263, [contiguous_all2_u64_param_4];
	ld.param.u64 	%rd264, [contiguous_all2_u64_param_5];
	ld.param.u64 	%rd265, [contiguous_all2_u64_param_6];
	cvta.to.global.u64 	%rd1, %rd268;
	cvta.to.global.u64 	%rd2, %rd267;
	cvta.to.global.u64 	%rd573, %rd266;
	mov.u32 	%r1, %tid.x;
	mov.u32 	%r2, %ctaid.x;
	mov.u32 	%r213, %ntid.x;
	mul.lo.s32 	%r51, %r2, %r213;
	shl.b32 	%r52, %r51, 1;
	add.s32 	%r4, %r52, %r1;
	mov.u32 	%r53, allsdata_u64;
	add.s32 	%r5, %r53, %r1;
	mov.b16 	%rs1, 1;
	st.shared.u8 	[%r5], %rs1;
	add.s32 	%r54, %r4, %r213;
	cvt.u64.u32 	%rd4, %r54;
	setp.le.u64 	%p17, %rd264, %rd4;
	@%p17 bra 	$L__BB518_56;
	cvt.u64.u32 	%rd402, %r4;
	mov.u32 	%r131, %ctaid.y;
	cvt.u64.u32 	%rd403, %r131;
	mul.lo.s64 	%rd404, %rd264, %rd403;
	add.s64 	%rd527, %rd404, %rd402;
	add.s64 	%rd525, %rd404, %rd4;
	cvt.u32.u64 	%r6, %rd263;
	add.s32 	%r207, %r6, -1;
	setp.lt.s32 	%p44, %r207, 0;
	mov.b64 	%rd531, 0;
	mov.u64 	%rd532, %rd531;
	@%p44 bra 	$L__BB518_53;
	setp.lt.u32 	%p45, %r207, 3;
	mov.b64 	%rd532, 0;
	mov.u64 	%rd531, %rd532;
	@%p45 bra 	$L__BB518_30;
	add.s32 	%r205, %r6, -2;
	and.b32  	%r132, %r6, -4;
	neg.s32 	%r204, %r132;
	mov.b64 	%rd532, 0;
$L__BB518_4:
	.pragma "nounroll";
	add.s32 	%r12, %r205, 1;
	mul.wide.u32 	%rd408, %r12, 8;
	add.s64 	%rd409, %rd2, %rd408;
	ld.global.u64 	%rd11, [%rd409];
	or.b64  	%rd410, %rd527, %rd11;
	and.b64  	%rd411, %rd410, -4294967296;
	setp.ne.s64 	%p46, %rd411, 0;
	@%p46 bra 	$L__BB518_6;
	cvt.u32.u64 	%r133, %rd11;
	cvt.u32.u64 	%r134, %rd527;
	div.u32 	%r135, %r134, %r133;
	mul.lo.s32 	%r136, %r135, %r133;
	sub.s32 	%r137, %r134, %r136;
	cvt.u64.u32 	%rd493, %r135;
	cvt.u64.u32 	%rd494, %r137;
	bra.uni 	$L__BB518_7;
$L__BB518_6:
	div.s64 	%rd493, %rd527, %rd11;
	mul.lo.s64 	%rd412, %rd493, %rd11;
	sub.s64 	%rd494, %rd527, %rd412;
$L__BB518_7:
	mul.wide.u32 	%rd413, %r12, 8;
	add.s64 	%rd414, %rd1, %rd413;
	ld.global.u64 	%rd18, [%rd414];
	mad.lo.s64 	%rd19, %rd18, %rd494, %rd531;
	or.b64  	%rd415, %rd525, %rd11;
	and.b64  	%rd416, %rd415, -4294967296;
	setp.ne.s64 	%p47, %rd416, 0;
	@%p47 bra 	$L__BB518_9;
	cvt.u32.u64 	%r138, %rd11;
	cvt.u32.u64 	%r139, %rd525;
	div.u32 	%r140, %r139, %r138;
	mul.lo.s32 	%r141, %r140, %r138;
	sub.s32 	%r142, %r139, %r141;
	cvt.u64.u32 	%rd495, %r140;
	cvt.u64.u32 	%rd496, %r142;
	bra.uni 	$L__BB518_10;
$L__BB518_9:
	div.s64 	%rd495, %rd525, %rd11;
	mul.lo.s64 	%rd417, %rd495, %rd11;
	sub.s64 	%rd496, %rd525, %rd417;
$L__BB518_10:
	mad.lo.s64 	%rd26, %rd496, %rd18, %rd532;
	mul.wide.u32 	%rd418, %r205, 8;
	add.s64 	%rd419, %rd2, %rd418;
	ld.global.u64 	%rd27, [%rd419];
	or.b64  	%rd420, %rd493, %rd27;
	and.b64  	%rd421, %rd420, -4294967296;
	setp.ne.s64 	%p48, %rd421, 0;
	@%p48 bra 	$L__BB518_12;
	cvt.u32.u64 	%r143, %rd27;
	cvt.u32.u64 	%r144, %rd493;
	div.u32 	%r145, %r144, %r143;
	mul.lo.s32 	%r146, %r145, %r143;
	sub.s32 	%r147, %r144, %r146;
	cvt.u64.u32 	%rd497, %r145;
	cvt.u64.u32 	%rd498, %r147;
	bra.uni 	$L__BB518_13;
$L__BB518_12:
	div.s64 	%rd497, %rd493, %rd27;
	mul.lo.s64 	%rd422, %rd497, %rd27;
	sub.s64 	%rd498, %rd493, %rd422;
$L__BB518_13:
	mul.wide.u32 	%rd423, %r205, 8;
	add.s64 	%rd424, %rd1, %rd423;
	ld.global.u64 	%rd34, [%rd424];
	mad.lo.s64 	%rd35, %rd34, %rd498, %rd19;
	or.b64  	%rd425, %rd495, %rd27;
	and.b64  	%rd426, %rd425, -4294967296;
	setp.ne.s64 	%p49, %rd426, 0;
	@%p49 bra 	$L__BB518_15;
	cvt.u32.u64 	%r148, %rd27;
	cvt.u32.u64 	%r149, %rd495;
	div.u32 	%r150, %r149, %r148;
	mul.lo.s32 	%r151, %r150, %r148;
	sub.s32 	%r152, %r149, %r151;
	cvt.u64.u32 	%rd499, %r150;
	cvt.u64.u32 	%rd500, %r152;
	bra.uni 	$L__BB518_16;
$L__BB518_15:
	div.s64 	%rd499, %rd495, %rd27;
	mul.lo.s64 	%rd427, %rd499, %rd27;
	sub.s64 	%rd500, %rd495, %rd427;
$L__BB518_16:
	mad.lo.s64 	%rd42, %rd500, %rd34, %rd26;
	add.s32 	%r13, %r205, -1;
	mul.wide.u32 	%rd428, %r13, 8;
	add.s64 	%rd429, %rd2, %rd428;
	ld.global.u64 	%rd43, [%rd429];
	or.b64  	%rd430, %rd497, %rd43;
	and.b64  	%rd431, %rd430, -4294967296;
	setp.ne.s64 	%p50, %rd431, 0;
	@%p50 bra 	$L__BB518_18;
	cvt.u32.u64 	%r153, %rd43;
	cvt.u32.u64 	%r154, %rd497;
	div.u32 	%r155, %r154, %r153;
	mul.lo.s32 	%r156, %r155, %r153;
	sub.s32 	%r157, %r154, %r156;
	cvt.u64.u32 	%rd501, %r155;
	cvt.u64.u32 	%rd502, %r157;
	bra.uni 	$L__BB518_19;
$L__BB518_18:
	div.s64 	%rd501, %rd497, %rd43;
	mul.lo.s64 	%rd432, %rd501, %rd43;
	sub.s64 	%rd502, %rd497, %rd432;
$L__BB518_19:
	mul.wide.u32 	%rd433, %r13, 8;
	add.s64 	%rd434, %rd1, %rd433;
	ld.global.u64 	%rd50, [%rd434];
	mad.lo.s64 	%rd51, %rd50, %rd502, %rd35;
	or.b64  	%rd435, %rd499, %rd43;
	and.b64  	%rd436, %rd435, -4294967296;
	setp.ne.s64 	%p51, %rd436, 0;
	@%p51 bra 	$L__BB518_21;
	cvt.u32.u64 	%r158, %rd43;
	cvt.u32.u64 	%r159, %rd499;
	div.u32 	%r160, %r159, %r158;
	mul.lo.s32 	%r161, %r160, %r158;
	sub.s32 	%r162, %r159, %r161;
	cvt.u64.u32 	%rd503, %r160;
	cvt.u64.u32 	%rd504, %r162;
	bra.uni 	$L__BB518_22;
$L__BB518_21:
	div.s64 	%rd503, %rd499, %rd43;
	mul.lo.s64 	%rd437, %rd503, %rd43;
	sub.s64 	%rd504, %rd499, %rd437;
$L__BB518_22:
	mad.lo.s64 	%rd58, %rd504, %rd50, %rd42;
	add.s32 	%r163, %r205, -2;
	mul.wide.u32 	%rd438, %r163, 8;
	add.s64 	%rd439, %rd2, %rd438;
	ld.global.u64 	%rd59, [%rd439];
	or.b64  	%rd440, %rd501, %rd59;
	and.b64  	%rd441, %rd440, -4294967296;
	setp.ne.s64 	%p52, %rd441, 0;
	@%p52 bra 	$L__BB518_24;
	cvt.u32.u64 	%r164, %rd59;
	cvt.u32.u64 	%r165, %rd501;
	div.u32 	%r166, %r165, %r164;
	mul.lo.s32 	%r167, %r166, %r164;
	sub.s32 	%r168, %r165, %r167;
	cvt.u64.u32 	%rd527, %r166;
	cvt.u64.u32 	%rd506, %r168;
	bra.uni 	$L__BB518_25;
$L__BB518_24:
	div.s64 	%rd527, %rd501, %rd59;
	mul.lo.s64 	%rd442, %rd527, %rd59;
	sub.s64 	%rd506, %rd501, %rd442;
$L__BB518_25:
	mul.wide.u32 	%rd443, %r163, 8;
	add.s64 	%rd444, %rd1, %rd443;
	ld.global.u64 	%rd66, [%rd444];
	mad.lo.s64 	%rd531, %rd66, %rd506, %rd51;
	or.b64  	%rd445, %rd503, %rd59;
	and.b64  	%rd446, %rd445, -4294967296;
	setp.ne.s64 	%p53, %rd446, 0;
	@%p53 bra 	$L__BB518_27;
	cvt.u32.u64 	%r170, %rd59;
	cvt.u32.u64 	%r171, %rd503;
	div.u32 	%r172, %r171, %r170;
	mul.lo.s32 	%r173, %r172, %r170;
	sub.s32 	%r174, %r171, %r173;
	cvt.u64.u32 	%rd525, %r172;
	cvt.u64.u32 	%rd508, %r174;
	bra.uni 	$L__BB518_28;
$L__BB518_27:
	div.s64 	%rd525, %rd503, %rd59;
	mul.lo.s64 	%rd447, %rd525, %rd59;
	sub.s64 	%rd508, %rd503, %rd447;
$L__BB518_28:
	mad.lo.s64 	%rd532, %rd508, %rd66, %rd58;
	add.s32 	%r205, %r205, -4;
	add.s32 	%r204, %r204, 4;
	setp.ne.s32 	%p54, %r204, 0;
	@%p54 bra 	$L__BB518_4;
	add.s32 	%r207, %r205, 1;
$L__BB518_30:
	and.b32  	%r18, %r6, 3;
	setp.eq.s32 	%p55, %r18, 0;
	@%p55 bra 	$L__BB518_53;
	setp.eq.s32 	%p56, %r18, 1;
	@%p56 bra 	$L__BB518_45;
	mul.wide.u32 	%rd449, %r207, 8;
	add.s64 	%rd450, %rd2, %rd449;
	ld.global.u64 	%rd81, [%rd450];
	or.b64  	%rd451, %rd527, %rd81;
	and.b64  	%rd452, %rd451, -4294967296;
	setp.ne.s64 	%p57, %rd452, 0;
	@%p57 bra 	$L__BB518_34;
	cvt.u32.u64 	%r175, %rd81;
	cvt.u32.u64 	%r176, %rd527;
	div.u32 	%r177, %r176, %r175;
	mul.lo.s32 	%r178, %r177, %r175;
	sub.s32 	%r179, %r176, %r178;
	cvt.u64.u32 	%rd515, %r177;
	cvt.u64.u32 	%rd516, %r179;
	bra.uni 	$L__BB518_35;
$L__BB518_34:
	div.s64 	%rd515, %rd527, %rd81;
	mul.lo.s64 	%rd453, %rd515, %rd81;
	sub.s64 	%rd516, %rd527, %rd453;
$L__BB518_35:
	add.s64 	%rd455, %rd1, %rd449;
	ld.global.u64 	%rd88, [%rd455];
	mad.lo.s64 	%rd89, %rd88, %rd516, %rd531;
	or.b64  	%rd456, %rd525, %rd81;
	and.b64  	%rd457, %rd456, -4294967296;
	setp.ne.s64 	%p58, %rd457, 0;
	@%p58 bra 	$L__BB518_37;
	cvt.u32.u64 	%r180, %rd81;
	cvt.u32.u64 	%r181, %rd525;
	div.u32 	%r182, %r181, %r180;
	mul.lo.s32 	%r183, %r182, %r180;
	sub.s32 	%r184, %r181, %r183;
	cvt.u64.u32 	%rd517, %r182;
	cvt.u64.u32 	%rd518, %r184;
	bra.uni 	$L__BB518_38;
$L__BB518_37:
	div.s64 	%rd517, %rd525, %rd81;
	mul.lo.s64 	%rd458, %rd517, %rd81;
	sub.s64 	%rd518, %rd525, %rd458;
$L__BB518_38:
	mad.lo.s64 	%rd96, %rd518, %rd88, %rd532;
	add.s32 	%r19, %r207, -1;
	mul.wide.u32 	%rd459, %r19, 8;
	add.s64 	%rd460, %rd2, %rd459;
	ld.global.u64 	%rd97, [%rd460];
	or.b64  	%rd461, %rd515, %rd97;
	and.b64  	%rd462, %rd461, -4294967296;
	setp.ne.s64 	%p59, %rd462, 0;
	@%p59 bra 	$L__BB518_40;
	cvt.u32.u64 	%r185, %rd97;
	cvt.u32.u64 	%r186, %rd515;
	div.u32 	%r187, %r186, %r185;
	mul.lo.s32 	%r188, %r187, %r185;
	sub.s32 	%r189, %r186, %r188;
	cvt.u64.u32 	%rd527, %r187;
	cvt.u64.u32 	%rd520, %r189;
	bra.uni 	$L__BB518_41;
$L__BB518_40:
	div.s64 	%rd527, %rd515, %rd97;
	mul.lo.s64 	%rd463, %rd527, %rd97;
	sub.s64 	%rd520, %rd515, %rd463;
$L__BB518_41:
	add.s64 	%rd465, %rd1, %rd459;
	ld.global.u64 	%rd104, [%rd465];
	mad.lo.s64 	%rd531, %rd104, %rd520, %rd89;
	or.b64  	%rd466, %rd517, %rd97;
	and.b64  	%rd467, %rd466, -4294967296;
	setp.ne.s64 	%p60, %rd467, 0;
	@%p60 bra 	$L__BB518_43;
	cvt.u32.u64 	%r190, %rd97;
	cvt.u32.u64 	%r191, %rd517;
	div.u32 	%r192, %r191, %r190;
	mul.lo.s32 	%r193, %r192, %r190;
	sub.s32 	%r194, %r191, %r193;
	cvt.u64.u32 	%rd525, %r192;
	cvt.u64.u32 	%rd522, %r194;
	bra.uni 	$L__BB518_44;
$L__BB518_43:
	div.s64 	%rd525, %rd517, %rd97;
	mul.lo.s64 	%rd468, %rd525, %rd97;
	sub.s64 	%rd522, %rd517, %rd468;
$L__BB518_44:
	mad.lo.s64 	%rd532, %rd522, %rd104, %rd96;
	add.s32 	%r207, %r207, -2;
$L__BB518_45:
	and.b32  	%r195, %r6, 1;
	setp.eq.b32 	%p61, %r195, 1;
	not.pred 	%p62, %p61;
	@%p62 bra 	$L__BB518_53;
	mul.wide.u32 	%rd469, %r207, 8;
	add.s64 	%rd470, %rd2, %rd469;
	ld.global.u64 	%rd119, [%rd470];
	or.b64  	%rd471, %rd527, %rd119;
	and.b64  	%rd472, %rd471, -4294967296;
	setp.ne.s64 	%p63, %rd472, 0;
	@%p63 bra 	$L__BB518_48;
	cvt.u32.u64 	%r196, %rd119;
	cvt.u32.u64 	%r197, %rd527;
	rem.u32 	%r198, %r197, %r196;
	cvt.u64.u32 	%rd529, %r198;
	bra.uni 	$L__BB518_49;
$L__BB518_48:
	rem.s64 	%rd529, %rd527, %rd119;
$L__BB518_49:
	add.s64 	%rd474, %rd1, %rd469;
	ld.global.u64 	%rd123, [%rd474];
	mad.lo.s64 	%rd531, %rd123, %rd529, %rd531;
	or.b64  	%rd475, %rd525, %rd119;
	and.b64  	%rd476, %rd475, -4294967296;
	setp.ne.s64 	%p64, %rd476, 0;
	@%p64 bra 	$L__BB518_51;
	cvt.u32.u64 	%r199, %rd119;
	cvt.u32.u64 	%r200, %rd525;
	rem.u32 	%r201, %r200, %r199;
	cvt.u64.u32 	%rd530, %r201;
	bra.uni 	$L__BB518_52;
$L__BB518_51:
	rem.s64 	%rd530, %rd525, %rd119;
$L__BB518_52:
	mad.lo.s64 	%rd532, %rd530, %rd123, %rd532;
$L__BB518_53:
	shl.b64 	%rd477, %rd531, 3;
	add.s64 	%rd478, %rd573, %rd477;
	ld.global.u64 	%rd479, [%rd478];
	setp.eq.s64 	%p66, %rd479, 0;
	mov.pred 	%p86, 0;
	@%p66 bra 	$L__BB518_55;
	shl.b64 	%rd480, %rd532, 3;
	add.s64 	%rd481, %rd573, %rd480;
	ld.global.u64 	%rd482, [%rd481];
	setp.ne.s64 	%p86, %rd482, 0;
$L__BB518_55:
	selp.u16 	%rs3, 1, 0, %p86;
	st.shared.u8 	[%r5], %rs3;
	bra.uni 	$L__BB518_116;
$L__BB518_56:
	cvt.u64.u32 	%rd131, %r4;
	setp.le.u64 	%p18, %rd264, %rd131;
	@%p18 bra 	$L__BB518_116;
	mov.u32 	%r55, %ctaid.y;
	cvt.u64.u32 	%rd269, %r55;
	mad.lo.s64 	%rd564, %rd264, %rd269, %rd131;
	cvt.u32.u64 	%r22, %rd263;
	add.s32 	%r211, %r22, -1;
	setp.lt.s32 	%p19, %r211, 0;
	@%p19 bra 	$L__BB518_115;
	and.b32  	%r24, %r22, 7;
	setp.lt.u32 	%p20, %r211, 7;
	@%p20 bra 	$L__BB518_86;
	add.s32 	%r209, %r22, -4;
	and.b32  	%r56, %r22, -8;
	neg.s32 	%r208, %r56;
$L__BB518_60:
	.pragma "nounroll";
	add.s32 	%r29, %r209, 3;
	mul.wide.u32 	%rd271, %r29, 8;
	add.s64 	%rd272, %rd2, %rd271;
	ld.global.u64 	%rd135, [%rd272];
	or.b64  	%rd273, %rd564, %rd135;
	and.b64  	%rd274, %rd273, -4294967296;
	setp.ne.s64 	%p21, %rd274, 0;
	@%p21 bra 	$L__BB518_62;
	cvt.u32.u64 	%r57, %rd135;
	cvt.u32.u64 	%r58, %rd564;
	div.u32 	%r59, %r58, %r57;
	mul.lo.s32 	%r60, %r59, %r57;
	sub.s32 	%r61, %r58, %r60;
	cvt.u64.u32 	%rd535, %r59;
	cvt.u64.u32 	%rd536, %r61;
	bra.uni 	$L__BB518_63;
$L__BB518_62:
	div.s64 	%rd535, %rd564, %rd135;
	mul.lo.s64 	%rd275, %rd535, %rd135;
	sub.s64 	%rd536, %rd564, %rd275;
$L__BB518_63:
	add.s64 	%rd277, %rd1, %rd271;
	ld.global.u64 	%rd278, [%rd277];
	mul.lo.s64 	%rd142, %rd278, %rd536;
	add.s32 	%r30, %r209, 2;
	mul.wide.u32 	%rd279, %r30, 8;
	add.s64 	%rd280, %rd2, %rd279;
	ld.global.u64 	%rd143, [%rd280];
	or.b64  	%rd281, %rd535, %rd143;
	and.b64  	%rd282, %rd281, -4294967296;
	setp.ne.s64 	%p22, %rd282, 0;
	@%p22 bra 	$L__BB518_65;
	cvt.u32.u64 	%r62, %rd143;
	cvt.u32.u64 	%r63, %rd535;
	div.u32 	%r64, %r63, %r62;
	mul.lo.s32 	%r65, %r64, %r62;
	sub.s32 	%r66, %r63, %r65;
	cvt.u64.u32 	%rd537, %r64;
	cvt.u64.u32 	%rd538, %r66;
	bra.uni 	$L__BB518_66;
$L__BB518_65:
	div.s64 	%rd537, %rd535, %rd143;
	mul.lo.s64 	%rd283, %rd537, %rd143;
	sub.s64 	%rd538, %rd535, %rd283;
$L__BB518_66:
	add.s64 	%rd285, %rd1, %rd279;
	ld.global.u64 	%rd286, [%rd285];
	mad.lo.s64 	%rd150, %rd286, %rd538, %rd142;
	add.s32 	%r31, %r209, 1;
	mul.wide.u32 	%rd287, %r31, 8;
	add.s64 	%rd288, %rd2, %rd287;
	ld.global.u64 	%rd151, [%rd288];
	or.b64  	%rd289, %rd537, %rd151;
	and.b64  	%rd290, %rd289, -4294967296;
	setp.ne.s64 	%p23, %rd290, 0;
	@%p23 bra 	$L__BB518_68;
	cvt.u32.u64 	%r67, %rd151;
	cvt.u32.u64 	%r68, %rd537;
	div.u32 	%r69, %r68, %r67;
	mul.lo.s32 	%r70, %r69, %r67;
	sub.s32 	%r71, %r68, %r70;
	cvt.u64.u32 	%rd539, %r69;
	cvt.u64.u32 	%rd540, %r71;
	bra.uni 	$L__BB518_69;
$L__BB518_68:
	div.s64 	%rd539, %rd537, %rd151;
	mul.lo.s64 	%rd291, %rd539, %rd151;
	sub.s64 	%rd540, %rd537, %rd291;
$L__BB518_69:
	add.s64 	%rd293, %rd1, %rd287;
	ld.global.u64 	%rd294, [%rd293];
	mad.lo.s64 	%rd158, %rd294, %rd540, %rd150;
	add.s32 	%r32, %r209, -4;
	mul.wide.u32 	%rd295, %r209, 8;
	add.s64 	%rd296, %rd2, %rd295;
	ld.global.u64 	%rd159, [%rd296];
	or.b64  	%rd297, %rd539, %rd159;
	and.b64  	%rd298, %rd297, -4294967296;
	setp.ne.s64 	%p24, %rd298, 0;
	@%p24 bra 	$L__BB518_71;
	cvt.u32.u64 	%r72, %rd159;
	cvt.u32.u64 	%r73, %rd539;
	div.u32 	%r74, %r73, %r72;
	mul.lo.s32 	%r75, %r74, %r72;
	sub.s32 	%r76, %r73, %r75;
	cvt.u64.u32 	%rd541, %r74;
	cvt.u64.u32 	%rd542, %r76;
	bra.uni 	$L__BB518_72;
$L__BB518_71:
	div.s64 	%rd541, %rd539, %rd159;
	mul.lo.s64 	%rd299, %rd541, %rd159;
	sub.s64 	%rd542, %rd539, %rd299;
$L__BB518_72:
	add.s64 	%rd301, %rd1, %rd295;
	ld.global.u64 	%rd302, [%rd301];
	mad.lo.s64 	%rd166, %rd302, %rd542, %rd158;
	add.s32 	%r33, %r209, -1;
	mul.wide.u32 	%rd303, %r33, 8;
	add.s64 	%rd304, %rd2, %rd303;
	ld.global.u64 	%rd167, [%rd304];
	or.b64  	%rd305, %rd541, %rd167;
	and.b64  	%rd306, %rd305, -4294967296;
	setp.ne.s64 	%p25, %rd306, 0;
	@%p25 bra 	$L__BB518_74;
	cvt.u32.u64 	%r77, %rd167;
	cvt.u32.u64 	%r78, %rd541;
	div.u32 	%r79, %r78, %r77;
	mul.lo.s32 	%r80, %r79, %r77;
	sub.s32 	%r81, %r78, %r80;
	cvt.u64.u32 	%rd543, %r79;
	cvt.u64.u32 	%rd544, %r81;
	bra.uni 	$L__BB518_75;
$L__BB518_74:
	div.s64 	%rd543, %rd541, %rd167;
	mul.lo.s64 	%rd307, %rd543, %rd167;
	sub.s64 	%rd544, %rd541, %rd307;
$L__BB518_75:
	add.s64 	%rd309, %rd1, %rd303;
	ld.global.u64 	%rd310, [%rd309];
	mad.lo.s64 	%rd174, %rd310, %rd544, %rd166;
	add.s32 	%r34, %r209, -2;
	mul.wide.u32 	%rd311, %r34, 8;
	add.s64 	%rd312, %rd2, %rd311;
	ld.global.u64 	%rd175, [%rd312];
	or.b64  	%rd313, %rd543, %rd175;
	and.b64  	%rd314, %rd313, -4294967296;
	setp.ne.s64 	%p26, %rd314, 0;
	@%p26 bra 	$L__BB518_77;
	cvt.u32.u64 	%r82, %rd175;
	cvt.u32.u64 	%r83, %rd543;
	div.u32 	%r84, %r83, %r82;
	mul.lo.s32 	%r85, %r84, %r82;
	sub.s32 	%r86, %r83, %r85;
	cvt.u64.u32 	%rd545, %r84;
	cvt.u64.u32 	%rd546, %r86;
	bra.uni 	$L__BB518_78;
$L__BB518_77:
	div.s64 	%rd545, %rd543, %rd175;
	mul.lo.s64 	%rd315, %rd545, %rd175;
	sub.s64 	%rd546, %rd543, %rd315;
$L__BB518_78:
	add.s64 	%rd317, %rd1, %rd311;
	ld.global.u64 	%rd318, [%rd317];
	mad.lo.s64 	%rd182, %rd318, %rd546, %rd174;
	add.s32 	%r35, %r209, -3;
	mul.wide.u32 	%rd319, %r35, 8;
	add.s64 	%rd320, %rd2, %rd319;
	ld.global.u64 	%rd183, [%rd320];
	or.b64  	%rd321, %rd545, %rd183;
	and.b64  	%rd322, %rd321, -4294967296;
	setp.ne.s64 	%p27, %rd322, 0;
	@%p27 bra 	$L__BB518_80;
	cvt.u32.u64 	%r87, %rd183;
	cvt.u32.u64 	%r88, %rd545;
	div.u32 	%r89, %r88, %r87;
	mul.lo.s32 	%r90, %r89, %r87;
	sub.s32 	%r91, %r88, %r90;
	cvt.u64.u32 	%rd547, %r89;
	cvt.u64.u32 	%rd548, %r91;
	bra.uni 	$L__BB518_81;
$L__BB518_80:
	div.s64 	%rd547, %rd545, %rd183;
	mul.lo.s64 	%rd323, %rd547, %rd183;
	sub.s64 	%rd548, %rd545, %rd323;
$L__BB518_81:
	add.s64 	%rd325, %rd1, %rd319;
	ld.global.u64 	%rd326, [%rd325];
	mad.lo.s64 	%rd190, %rd326, %rd548, %rd182;
	mul.wide.u32 	%rd327, %r32, 8;
	add.s64 	%rd328, %rd2, %rd327;
	ld.global.u64 	%rd191, [%rd328];
	or.b64  	%rd329, %rd547, %rd191;
	and.b64  	%rd330, %rd329, -4294967296;
	setp.ne.s64 	%p28, %rd330, 0;
	@%p28 bra 	$L__BB518_83;
	cvt.u32.u64 	%r92, %rd191;
	cvt.u32.u64 	%r93, %rd547;
	div.u32 	%r94, %r93, %r92;
	mul.lo.s32 	%r95, %r94, %r92;
	sub.s32 	%r96, %r93, %r95;
	cvt.u64.u32 	%rd564, %r94;
	cvt.u64.u32 	%rd550, %r96;
	bra.uni 	$L__BB518_84;
$L__BB518_83:
	div.s64 	%rd564, %rd547, %rd191;
	mul.lo.s64 	%rd331, %rd564, %rd191;
	sub.s64 	%rd550, %rd547, %rd331;
$L__BB518_84:
	add.s64 	%rd333, %rd1, %rd327;
	ld.global.u64 	%rd334, [%rd333];
	mad.lo.s64 	%rd335, %rd334, %rd550, %rd190;
	shl.b64 	%rd336, %rd335, 3;
	add.s64 	%rd573, %rd573, %rd336;
	add.s32 	%r209, %r209, -8;
	add.s32 	%r208, %r208, 8;
	setp.ne.s32 	%p29, %r208, 0;
	@%p29 bra 	$L__BB518_60;
	add.s32 	%r211, %r209, 3;
$L__BB518_86:
	setp.eq.s32 	%p30, %r24, 0;
	@%p30 bra 	$L__BB518_115;
	and.b32  	%r40, %r22, 3;
	setp.lt.u32 	%p31, %r24, 4;
	@%p31 bra 	$L__BB518_101;
	mul.wide.u32 	%rd338, %r211, 8;
	add.s64 	%rd339, %rd2, %rd338;
	ld.global.u64 	%rd202, [%rd339];
	or.b64  	%rd340, %rd564, %rd202;
	and.b64  	%rd341, %rd340, -4294967296;
	setp.ne.s64 	%p32, %rd341, 0;
	@%p32 bra 	$L__BB518_90;
	cvt.u32.u64 	%r97, %rd202;
	cvt.u32.u64 	%r98, %rd564;
	div.u32 	%r99, %r98, %r97;
	mul.lo.s32 	%r100, %r99, %r97;
	sub.s32 	%r101, %r98, %r100;
	cvt.u64.u32 	%rd554, %r99;
	cvt.u64.u32 	%rd555, %r101;
	bra.uni 	$L__BB518_91;
$L__BB518_90:
	div.s64 	%rd554, %rd564, %rd202;
	mul.lo.s64 	%rd342, %rd554, %rd202;
	sub.s64 	%rd555, %rd564, %rd342;
$L__BB518_91:
	add.s64 	%rd344, %rd1, %rd338;
	ld.global.u64 	%rd345, [%rd344];
	mul.lo.s64 	%rd209, %rd345, %rd555;
	add.s32 	%r41, %r211, -1;
	mul.wide.u32 	%rd346, %r41, 8;
	add.s64 	%rd347, %rd2, %rd346;
	ld.global.u64 	%rd210, [%rd347];
	or.b64  	%rd348, %rd554, %rd210;
	and.b64  	%rd349, %rd348, -4294967296;
	setp.ne.s64 	%p33, %rd349, 0;
	@%p33 bra 	$L__BB518_93;
	cvt.u32.u64 	%r102, %rd210;
	cvt.u32.u64 	%r103, %rd554;
	div.u32 	%r104, %r103, %r102;
	mul.lo.s32 	%r105, %r104, %r102;
	sub.s32 	%r106, %r103, %r105;
	cvt.u64.u32 	%rd556, %r104;
	cvt.u64.u32 	%rd557, %r106;
	bra.uni 	$L__BB518_94;
$L__BB518_93:
	div.s64 	%rd556, %rd554, %rd210;
	mul.lo.s64 	%rd350, %rd556, %rd210;
	sub.s64 	%rd557, %rd554, %rd350;
$L__BB518_94:
	add.s64 	%rd352, %rd1, %rd346;
	ld.global.u64 	%rd353, [%rd352];
	mad.lo.s64 	%rd217, %rd353, %rd557, %rd209;
	add.s32 	%r42, %r211, -2;
	mul.wide.u32 	%rd354, %r42, 8;
	add.s64 	%rd355, %rd2, %rd354;
	ld.global.u64 	%rd218, [%rd355];
	or.b64  	%rd356, %rd556, %rd218;
	and.b64  	%rd357, %rd356, -4294967296;
	setp.ne.s64 	%p34, %rd357, 0;
	@%p34 bra 	$L__BB518_96;
	cvt.u32.u64 	%r107, %rd218;
	cvt.u32.u64 	%r108, %rd556;
	div.u32 	%r109, %r108, %r107;
	mul.lo.s32 	%r110, %r109, %r107;
	sub.s32 	%r111, %r108, %r110;
	cvt.u64.u32 	%rd558, %r109;
	cvt.u64.u32 	%rd559, %r111;
	bra.uni 	$L__BB518_97;
$L__BB518_96:
	div.s64 	%rd558, %rd556, %rd218;
	mul.lo.s64 	%rd358, %rd558, %rd218;
	sub.s64 	%rd559, %rd556, %rd358;
$L__BB518_97:
	add.s64 	%rd360, %rd1, %rd354;
	ld.global.u64 	%rd361, [%rd360];
	mad.lo.s64 	%rd225, %rd361, %rd559, %rd217;
	add.s32 	%r43, %r211, -3;
	mul.wide.u32 	%rd362, %r43, 8;
	add.s64 	%rd363, %rd2, %rd362;
	ld.global.u64 	%rd226, [%rd363];
	or.b64  	%rd364, %rd558, %rd226;
	and.b64  	%rd365, %rd364, -4294967296;
	setp.ne.s64 	%p35, %rd365, 0;
	@%p35 bra 	$L__BB518_99;
	cvt.u32.u64 	%r112, %rd226;
	cvt.u32.u64 	%r113, %rd558;
	div.u32 	%r114, %r113, %r112;
	mul.lo.s32 	%r115, %r114, %r112;
	sub.s32 	%r116, %r113, %r115;
	cvt.u64.u32 	%rd564, %r114;
	cvt.u64.u32 	%rd561, %r116;
	bra.uni 	$L__BB518_100;
$L__BB518_99:
	div.s64 	%rd564, %rd558, %rd226;
	mul.lo.s64 	%rd366, %rd564, %rd226;
	sub.s64 	%rd561, %rd558, %rd366;
$L__BB518_100:
	add.s64 	%rd368, %rd1, %rd362;
	ld.global.u64 	%rd369, [%rd368];
	mad.lo.s64 	%rd370, %rd369, %rd561, %rd225;
	shl.b64 	%rd371, %rd370, 3;
	add.s64 	%rd573, %rd573, %rd371;
	add.s32 	%r211, %r211, -4;
$L__BB518_101:
	setp.eq.s32 	%p36, %r40, 0;
	@%p36 bra 	$L__BB518_115;
	setp.eq.s32 	%p37, %r40, 1;
	@%p37 bra 	$L__BB518_110;
	mul.wide.u32 	%rd373, %r211, 8;
	add.s64 	%rd374, %rd2, %rd373;
	ld.global.u64 	%rd237, [%rd374];
	or.b64  	%rd375, %rd564, %rd237;
	and.b64  	%rd376, %rd375, -4294967296;
	setp.ne.s64 	%p38, %rd376, 0;
	@%p38 bra 	$L__BB518_105;
	cvt.u32.u64 	%r117, %rd237;
	cvt.u32.u64 	%r118, %rd564;
	div.u32 	%r119, %r118, %r117;
	mul.lo.s32 	%r120, %r119, %r117;
	sub.s32 	%r121, %r118, %r120;
	cvt.u64.u32 	%rd565, %r119;
	cvt.u64.u32 	%rd566, %r121;
	bra.uni 	$L__BB518_106;
$L__BB518_105:
	div.s64 	%rd565, %rd564, %rd237;
	mul.lo.s64 	%rd377, %rd565, %rd237;
	sub.s64 	%rd566, %rd564, %rd377;
$L__BB518_106:
	add.s64 	%rd379, %rd1, %rd373;
	ld.global.u64 	%rd380, [%rd379];
	mul.lo.s64 	%rd244, %rd380, %rd566;
	add.s32 	%r46, %r211, -1;
	mul.wide.u32 	%rd381, %r46, 8;
	add.s64 	%rd382, %rd2, %rd381;
	ld.global.u64 	%rd245, [%rd382];
	or.b64  	%rd383, %rd565, %rd245;
	and.b64  	%rd384, %rd383, -4294967296;
	setp.ne.s64 	%p39, %rd384, 0;
	@%p39 bra 	$L__BB518_108;
	cvt.u32.u64 	%r122, %rd245;
	cvt.u32.u64 	%r123, %rd565;
	div.u32 	%r124, %r123, %r122;
	mul.lo.s32 	%r125, %r124, %r122;
	sub.s32 	%r126, %r123, %r125;
	cvt.u64.u32 	%rd564, %r124;
	cvt.u64.u32 	%rd568, %r126;
	bra.uni 	$L__BB518_109;
$L__BB518_108:
	div.s64 	%rd564, %rd565, %rd245;
	mul.lo.s64 	%rd385, %rd564, %rd245;
	sub.s64 	%rd568, %rd565, %rd385;
$L__BB518_109:
	add.s64 	%rd387, %rd1, %rd381;
	ld.global.u64 	%rd388, [%rd387];
	mad.lo.s64 	%rd389, %rd388, %rd568, %rd244;
	shl.b64 	%rd390, %rd389, 3;
	add.s64 	%rd573, %rd573, %rd390;
	add.s32 	%r211, %r211, -2;
$L__BB518_110:
	and.b32  	%r127, %r22, 1;
	setp.eq.b32 	%p40, %r127, 1;
	not.pred 	%p41, %p40;
	@%p41 bra 	$L__BB518_115;
	mul.wide.u32 	%rd391, %r211, 8;
	add.s64 	%rd392, %rd2, %rd391;
	ld.global.u64 	%rd256, [%rd392];
	or.b64  	%rd393, %rd564, %rd256;
	and.b64  	%rd394, %rd393, -4294967296;
	setp.ne.s64 	%p42, %rd394, 0;
	@%p42 bra 	$L__BB518_113;
	cvt.u32.u64 	%r128, %rd256;
	cvt.u32.u64 	%r129, %rd564;
	rem.u32 	%r130, %r129, %r128;
	cvt.u64.u32 	%rd572, %r130;
	bra.uni 	$L__BB518_114;
$L__BB518_113:
	rem.s64 	%rd572, %rd564, %rd256;
$L__BB518_114:
	add.s64 	%rd396, %rd1, %rd391;
	ld.global.u64 	%rd397, [%rd396];
	mul.lo.s64 	%rd398, %rd397, %rd572;
	shl.b64 	%rd399, %rd398, 3;
	add.s64 	%rd573, %rd573, %rd399;
$L__BB518_115:
	ld.global.u64 	%rd400, [%rd573];
	setp.ne.s64 	%p43, %rd400, 0;
	selp.u16 	%rs2, 1, 0, %p43;
	st.shared.u8 	[%r5], %rs2;
$L__BB518_116:
	bar.sync 	0;
	setp.lt.u32 	%p67, %r213, 66;
	@%p67 bra 	$L__BB518_122;
$L__BB518_117:
	shr.u32 	%r50, %r213, 1;
	setp.ge.u32 	%p68, %r1, %r50;
	@%p68 bra 	$L__BB518_121;
	ld.shared.u8 	%rs4, [%r5];
	setp.eq.s16 	%p70, %rs4, 0;
	mov.pred 	%p87, 0;
	@%p70 bra 	$L__BB518_120;
	add.s32 	%r202, %r5, %r50;
	ld.shared.u8 	%rs5, [%r202];
	setp.ne.s16 	%p87, %rs5, 0;
$L__BB518_120:
	selp.u16 	%rs6, 1, 0, %p87;
	st.shared.u8 	[%r5], %rs6;
$L__BB518_121:
	bar.sync 	0;
	setp.gt.u32 	%p71, %r213, 131;
	mov.u32 	%r213, %r50;
	@%p71 bra 	$L__BB518_117;
$L__BB518_122:
	setp.gt.u32 	%p72, %r1, 31;
	@%p72 bra 	$L__BB518_137;
	ld.volatile.shared.u8 	%rs7, [%r5];
	setp.eq.s16 	%p74, %rs7, 0;
	mov.pred 	%p88, 0;
	@%p74 bra 	$L__BB518_125;
	ld.volatile.shared.u8 	%rs8, [%r5+32];
	setp.ne.s16 	%p88, %rs8, 0;
$L__BB518_125:
	selp.u16 	%rs9, 1, 0, %p88;
	st.volatile.shared.u8 	[%r5], %rs9;
	ld.volatile.shared.u8 	%rs10, [%r5];
	setp.eq.s16 	%p76, %rs10, 0;
	mov.pred 	%p89, 0;
	@%p76 bra 	$L__BB518_127;
	ld.volatile.shared.u8 	%rs11, [%r5+16];
	setp.ne.s16 	%p89, %rs11, 0;
$L__BB518_127:
	selp.u16 	%rs12, 1, 0, %p89;
	st.volatile.shared.u8 	[%r5], %rs12;
	ld.volatile.shared.u8 	%rs13, [%r5];
	setp.eq.s16 	%p78, %rs13, 0;
	mov.pred 	%p90, 0;
	@%p78 bra 	$L__BB518_129;
	ld.volatile.shared.u8 	%rs14, [%r5+8];
	setp.ne.s16 	%p90, %rs14, 0;
$L__BB518_129:
	selp.u16 	%rs15, 1, 0, %p90;
	st.volatile.shared.u8 	[%r5], %rs15;
	ld.volatile.shared.u8 	%rs16, [%r5];
	setp.eq.s16 	%p80, %rs16, 0;
	mov.pred 	%p91, 0;
	@%p80 bra 	$L__BB518_131;
	ld.volatile.shared.u8 	%rs17, [%r5+4];
	setp.ne.s16 	%p91, %rs17, 0;
$L__BB518_131:
	selp.u16 	%rs18, 1, 0, %p91;
	st.volatile.shared.u8 	[%r5], %rs18;
	ld.volatile.shared.u8 	%rs19, [%r5];
	setp.eq.s16 	%p82, %rs19, 0;
	mov.pred 	%p92, 0;
	@%p82 bra 	$L__BB518_133;
	ld.volatile.shared.u8 	%rs20, [%r5+2];
	setp.ne.s16 	%p92, %rs20, 0;
$L__BB518_133:
	selp.u16 	%rs21, 1, 0, %p92;
	st.volatile.shared.u8 	[%r5], %rs21;
	ld.volatile.shared.u8 	%rs22, [%r5];
	setp.eq.s16 	%p84, %rs22, 0;
	mov.pred 	%p93, 0;
	@%p84 bra 	$L__BB518_135;
	ld.volatile.shared.u8 	%rs23, [%r5+1];
	setp.ne.s16 	%p93, %rs23, 0;
$L__BB518_135:
	selp.u16 	%rs24, 1, 0, %p93;
	st.volatile.shared.u8 	[%r5], %rs24;
	setp.ne.s32 	%p85, %r1, 0;
	@%p85 bra 	$L__BB518_137;
	ld.param.u64 	%rd488, [contiguous_all2_u64_param_0];
	ld.shared.u8 	%rs25, [allsdata_u64];
	cvt.u64.u32 	%rd483, %r2;
	mov.u32 	%r203, %ctaid.y;
	cvt.u64.u32 	%rd484, %r203;
	mad.lo.s64 	%rd485, %rd265, %rd484, %rd483;
	cvta.to.global.u64 	%rd486, %rd488;
	add.s64 	%rd487, %rd486, %rd485;
	st.global.u8 	[%rd487], %rs25;
$L__BB518_137:
	ret;

}
	// .globl	contiguous_all22_u64
.visible .entry contiguous_all22_u64(
	.param .u64 .ptr .align 1 contiguous_all22_u64_param_0,
	.param .u64 .ptr .align 1 contiguous_all22_u64_param_1,
	.param .u64 contiguous_all22_u64_param_2,
	.param .u64 contiguous_all22_u64_param_3
)
{
	.reg .pred 	%p<49>;
	.reg .b16 	%rs<26>;
	.reg .b32 	%r<17>;
	.reg .b64 	%rd<29>;

	ld.param.u64 	%rd5, [contiguous_all22_u64_param_0];
	ld.param.u64 	%rd8, [contiguous_all22_u64_param_1];
	ld.param.u64 	%rd6, [contiguous_all22_u64_param_2];
	ld.param.u64 	%rd7, [contiguous_all22_u64_param_3];
	cvta.to.global.u64 	%rd1, %rd8;
	mov.u32 	%r1, %tid.x;
	mov.u32 	%r2, %ctaid.x;
	mov.u32 	%r16, %ntid.x;
	mul.lo.s32 	%r8, %r2, %r16;
	shl.b32 	%r9, %r8, 1;
	add.s32 	%r4, %r9, %r1;
	mov.u32 	%r10, allsdata_u64;
	add.s32 	%r5, %r10, %r1;
	mov.b16 	%rs1, 1;
	st.shared.u8 	[%r5], %rs1;
	add.s32 	%r11, %r4, %r16;
	cvt.u64.u32 	%rd2, %r11;
	setp.le.u64 	%p17, %rd6, %rd2;
	@%p17 bra 	$L__BB519_4;
	cvt.u64.u32 	%rd14, %r4;
	mov.u32 	%r13, %ctaid.y;
	cvt.u64.u32 	%rd15, %r13;
	mul.lo.s64 	%rd3, %rd6, %rd15;
	add.s64 	%rd16, %rd3, %rd14;
	shl.b64 	%rd17, %rd16, 3;
	add.s64 	%rd18, %rd1, %rd17;
	ld.global.u64 	%rd19, [%rd18];
	setp.eq.s64 	%p21, %rd19, 0;
	mov.pred 	%p41, 0;
	@%p21 bra 	$L__BB519_3;
	add.s64 	%rd20, %rd3, %rd2;
	shl.b64 	%rd21, %rd20, 3;
	add.s64 	%rd22, %rd1, %rd21;
	ld.global.u64 	%rd23, [%rd22];
	setp.ne.s64 	%p41, %rd23, 0;
$L__BB519_3:
	selp.u16 	%rs3, 1, 0, %p41;
	st.shared.u8 	[%r5], %rs3;
	bra.uni 	$L__BB519_6;
$L__BB519_4:
	cvt.u64.u32 	%rd4, %r4;
	setp.le.u64 	%p18, %rd6, %rd4;
	@%p18 bra 	$L__BB519_6;
	mov.u32 	%r12, %ctaid.y;
	cvt.u64.u32 	%rd9, %r12;
	mad.lo.s64 	%rd10, %rd6, %rd9, %rd4;
	shl.b64 	%rd11, %rd10, 3;
	add.s64 	%rd12, %rd1, %rd11;
	ld.global.u64 	%rd13, [%rd12];
	setp.ne.s64 	%p19, %rd13, 0;
	selp.u16 	%rs2, 1, 0, %p19;
	st.shared.u8 	[%r5], %rs2;
$L__BB519_6:
	bar.sync 	0;
	setp.lt.u32 	%p22, %r16, 66;
	@%p22 bra 	$L__BB519_12;
$L__BB519_7:
	shr.u32 	%r7, %r16, 1;
	setp.ge.u32 	%p23, %r1, %r7;
	@%p23 bra 	$L__BB519_11;
	ld.shared.u8 	%rs4, [%r5];
	setp.eq.s16 	%p25, %rs4, 0;
	mov.pred 	%p42, 0;
	@%p25 bra 	$L__BB519_10;
	add.s32 	%r14, %r5, %r7;
	ld.shared.u8 	%rs5, [%r14];
	setp.ne.s16 	%p42, %rs5, 0;
$L__BB519_10:
	selp.u16 	%rs6, 1, 0, %p42;
	st.shared.u8 	[%r5], %rs6;
$L__BB519_11:
	bar.sync 	0;
	setp.gt.u32 	%p26, %r16, 131;
	mov.u32 	%r16, %r7;
	@%p26 bra 	$L__BB519_7;
$L__BB519_12:
	setp.gt.u32 	%p27, %r1, 31;
	@%p27 bra 	$L__BB519_27;
	ld.volatile.shared.u8 	%rs7, [%r5];
	setp.eq.s16 	%p29, %rs7, 0;
	mov.pred 	%p43, 0;
	@%p29 bra 	$L__BB519_15;
	ld.volatile.shared.u8 	%rs8, [%r5+32];
	setp.ne.s16 	%p43, %rs8, 0;
$L__BB519_15:
	selp.u16 	%rs9, 1, 0, %p43;
	st.volatile.shared.u8 	[%r5], %rs9;
	ld.volatile.shared.u8 	%rs10, [%r5];
	setp.eq.s16 	%p31, %rs10, 0;
	mov.pred 	%p44, 0;
	@%p31 bra 	$L__BB519_17;
	ld.volatile.shared.u8 	%rs11, [%r5+16];
	setp.ne.s16 	%p44, %rs11, 0;
$L__BB519_17:
	selp.u16 	%rs12, 1, 0, %p44;
	st.volatile.shared.u8 	[%r5], %rs12;
	ld.volatile.shared.u8 	%rs13, [%r5];
	setp.eq.s16 	%p33, %rs13, 0;
	mov.pred 	%p45, 0;
	@%p33 bra 	$L__BB519_19;
	ld.volatile.shared.u8 	%rs14, [%r5+8];
	setp.ne.s16 	%p45, %rs14, 0;
$L__BB519_19:
	selp.u16 	%rs15, 1, 0, %p45;
	st.volatile.shared.u8 	[%r5], %rs15;
	ld.volatile.shared.u8 	%rs16, [%r5];
	setp.eq.s16 	%p35, %rs16, 0;
	mov.pred 	%p46, 0;
	@%p35 bra 	$L__BB519_21;
	ld.volatile.shared.u8 	%rs17, [%r5+4];
	setp.ne.s16 	%p46, %rs17, 0;
$L__BB519_21:
	selp.u16 	%rs18, 1, 0, %p46;
	st.volatile.shared.u8 	[%r5], %rs18;
	ld.volatile.shared.u8 	%rs19, [%r5];
	setp.eq.s16 	%p37, %rs19, 0;
	mov.pred 	%p47, 0;
	@%p37 bra 	$L__BB519_23;
	ld.volatile.shared.u8 	%rs20, [%r5+2];
	setp.ne.s16 	%p47, %rs20, 0;
$L__BB519_23:
	selp.u16 	%rs21, 1, 0, %p47;
	st.volatile.shared.u8 	[%r5], %rs21;
	ld.volatile.shared.u8 	%rs22, [%r5];
	setp.eq.s16 	%p39, %rs22, 0;
	mov.pred 	%p48, 0;
	@%p39 bra 	$L__BB519_25;
	ld.volatile.shared.u8 	%rs23, [%r5+1];
	setp.ne.s16 	%p48, %rs23, 0;
$L__BB519_25:
	selp.u16 	%rs24, 1, 0, %p48;
	st.volatile.shared.u8 	[%r5], %rs24;
	setp.ne.s32 	%p40, %r1, 0;
	@%p40 bra 	$L__BB519_27;
	ld.shared.u8 	%rs25, [allsdata_u64];
	cvt.u64.u32 	%rd24, %r2;
	mov.u32 	%r15, %ctaid.y;
	cvt.u64.u32 	%rd25, %r15;
	mad.lo.s64 	%rd26, %rd7, %rd25, %rd24;
	cvta.to.global.u64 	%rd27, %rd5;
	add.s64 	%rd28, %rd27, %rd26;
	st.global.u8 	[%rd28], %rs25;
$L__BB519_27:
	ret;

}
	// .globl	contiguous_all3_u64
.visible .entry contiguous_all3_u64(
	.param .u64 .ptr .align 1 contiguous_all3_u64_param_0,
	.param .u64 .ptr .align 1 contiguous_all3_u64_param_1,
	.param .u64 .ptr .align 1 contiguous_all3_u64_param_2,
	.param .u64 .ptr .align 1 contiguous_all3_u64_param_3,
	.param .u64 contiguous_all3_u64_param_4,
	.param .u64 contiguous_all3_u64_param_5,
	.param .u64 contiguous_all3_u64_param_6
)
{
	.reg .pred 	%p<81>;
	.reg .b16 	%rs<49>;
	.reg .b32 	%r<188>;
	.reg .b64 	%rd<308>;

	ld.param.u64 	%rd144, [contiguous_all3_u64_param_0];
	ld.param.u64 	%rd145, [contiguous_all3_u64_param_1];
	ld.param.u64 	%rd148, [contiguous_all3_u64_param_2];
	ld.param.u64 	%rd149, [contiguous_all3_u64_param_3];
	ld.param.u64 	%rd146, [contiguous_all3_u64_param_4];
	ld.param.u64 	%rd147, [contiguous_all3_u64_param_5];
	ld.param.u64 	%rd150, [contiguous_all3_u64_param_6];
	cvta.to.global.u64 	%rd1, %rd149;
	cvta.to.global.u64 	%rd2, %rd148;
	mov.u32 	%r1, %tid.y;
	mov.u32 	%r2, %ntid.x;
	mov.u32 	%r3, %tid.x;
	mad.lo.s32 	%r70, %r1, %r2, %r3;
	mov.u32 	%r71, %ctaid.x;
	mad.lo.s32 	%r72, %r71, %r2, %r3;
	mov.u32 	%r4, %ctaid.y;
	mov.u32 	%r5, %ntid.y;
	mad.lo.s32 	%r73, %r4, %r5, %r1;
	mov.u32 	%r74, allsdata_u64;
	add.s32 	%r7, %r74, %r70;
	mov.b16 	%rs16, 1;
	st.shared.u8 	[%r7], %rs16;
	cvt.u64.u32 	%rd3, %r72;
	setp.le.u64 	%p9, %rd147, %rd3;
	cvt.u64.u32 	%rd152, %r73;
	setp.le.u64 	%p10, %rd150, %rd152;
	or.pred  	%p11, %p9, %p10;
	@%p11 bra 	$L__BB520_95;
	cvt.u32.u64 	%r75, %rd3;
	cvt.u32.u64 	%r76, %rd147;
	mad.lo.s32 	%r179, %r73, %r76, %r75;
	cvt.u32.u64 	%r9, %rd146;
	add.s32 	%r178, %r9, -1;
	setp.lt.s32 	%p12, %r178, 0;
	mov.b64 	%rd307, 0;
	@%p12 bra 	$L__BB520_59;
	setp.lt.u32 	%p13, %r178, 7;
	mov.b64 	%rd307, 0;
	@%p13 bra 	$L__BB520_30;
	add.s32 	%r174, %r9, -4;
	and.b32  	%r77, %r9, -8;
	neg.s32 	%r173, %r77;
	mov.b64 	%rd307, 0;
$L__BB520_4:
	.pragma "nounroll";
	add.s32 	%r16, %r174, 3;
	cvt.u64.u32 	%rd5, %r179;
	mul.wide.u32 	%rd157, %r16, 8;
	add.s64 	%rd158, %rd2, %rd157;
	ld.global.u64 	%rd6, [%rd158];
	and.b64  	%rd159, %rd6, -4294967296;
	setp.ne.s64 	%p14, %rd159, 0;
	@%p14 bra 	$L__BB520_6;
	cvt.u32.u64 	%r78, %rd6;
	cvt.u32.u64 	%r79, %rd5;
	div.u32 	%r80, %r79, %r78;
	mul.lo.s32 	%r81, %r80, %r78;
	sub.s32 	%r82, %r79, %r81;
	cvt.u64.u32 	%rd272, %r80;
	cvt.u64.u32 	%rd273, %r82;
	bra.uni 	$L__BB520_7;
$L__BB520_6:
	div.s64 	%rd272, %rd5, %rd6;
	mul.lo.s64 	%rd160, %rd272, %rd6;
	sub.s64 	%rd273, %rd5, %rd160;
$L__BB520_7:
	mul.wide.u32 	%rd161, %r16, 8;
	add.s64 	%rd162, %rd1, %rd161;
	ld.global.u64 	%rd163, [%rd162];
	mad.lo.s64 	%rd13, %rd163, %rd273, %rd307;
	add.s32 	%r17, %r174, 2;
	and.b64  	%rd14, %rd272, 4294967295;
	mul.wide.u32 	%rd164, %r17, 8;
	add.s64 	%rd165, %rd2, %rd164;
	ld.global.u64 	%rd15, [%rd165];
	and.b64  	%rd166, %rd15, -4294967296;
	setp.ne.s64 	%p15, %rd166, 0;
	@%p15 bra 	$L__BB520_9;
	cvt.u32.u64 	%r83, %rd15;
	cvt.u32.u64 	%r84, %rd14;
	div.u32 	%r85, %r84, %r83;
	mul.lo.s32 	%r86, %r85, %r83;
	sub.s32 	%r87, %r84, %r86;
	cvt.u64.u32 	%rd274, %r85;
	cvt.u64.u32 	%rd275, %r87;
	bra.uni 	$L__BB520_10;
$L__BB520_9:
	div.s64 	%rd274, %rd14, %rd15;
	mul.lo.s64 	%rd167, %rd274, %rd15;
	sub.s64 	%rd275, %rd14, %rd167;
$L__BB520_10:
	mul.wide.u32 	%rd168, %r17, 8;
	add.s64 	%rd169, %rd1, %rd168;
	ld.global.u64 	%rd170, [%rd169];
	mad.lo.s64 	%rd22, %rd170, %rd275, %rd13;
	add.s32 	%r18, %r174, 1;
	and.b64  	%rd23, %rd274, 4294967295;
	mul.wide.u32 	%rd171, %r18, 8;
	add.s64 	%rd172, %rd2, %rd171;
	ld.global.u64 	%rd24, [%rd172];
	and.b64  	%rd173, %rd24, -4294967296;
	setp.ne.s64 	%p16, %rd173, 0;
	@%p16 bra 	$L__BB520_12;
	cvt.u32.u64 	%r88, %rd24;
	cvt.u32.u64 	%r89, %rd23;
	div.u32 	%r90, %r89, %r88;
	mul.lo.s32 	%r91, %r90, %r88;
	sub.s32 	%r92, %r89, %r91;
	cvt.u64.u32 	%rd276, %r90;
	cvt.u64.u32 	%rd277, %r92;
	bra.uni 	$L__BB520_13;
$L__BB520_12:
	div.s64 	%rd276, %rd23, %rd24;
	mul.lo.s64 	%rd174, %rd276, %rd24;
	sub.s64 	%rd277, %rd23, %rd174;
$L__BB520_13:
	mul.wide.u32 	%rd175, %r18, 8;
	add.s64 	%rd176, %rd1, %rd175;
	ld.global.u64 	%rd177, [%rd176];
	mad.lo.s64 	%rd31, %rd177, %rd277, %rd22;
	and.b64  	%rd32, %rd276, 4294967295;
	mul.wide.u32 	%rd178, %r174, 8;
	add.s64 	%rd179, %rd2, %rd178;
	ld.global.u64 	%rd33, [%rd179];
	and.b64  	%rd180, %rd33, -4294967296;
	setp.ne.s64 	%p17, %rd180, 0;
	@%p17 bra 	$L__BB520_15;
	cvt.u32.u64 	%r93, %rd33;
	cvt.u32.u64 	%r94, %rd32;
	div.u32 	%r95, %r94, %r93;
	mul.lo.s32 	%r96, %r95, %r93;
	sub.s32 	%r97, %r94, %r96;
	cvt.u64.u32 	%rd278, %r95;
	cvt.u64.u32 	%rd279, %r97;
	bra.uni 	$L__BB520_16;
$L__BB520_15:
	div.s64 	%rd278, %rd32, %rd33;
	mul.lo.s64 	%rd181, %rd278, %rd33;
	sub.s64 	%rd279, %rd32, %rd181;
$L__BB520_16:
	mul.wide.u32 	%rd182, %r174, 8;
	add.s64 	%rd183, %rd1, %rd182;
	ld.global.u64 	%rd184, [%rd183];
	mad.lo.s64 	%rd40, %rd184, %rd279, %rd31;
	add.s32 	%r19, %r174, -1;
	and.b64  	%rd41, %rd278, 4294967295;
	mul.wide.u32 	%rd185, %r19, 8;
	add.s64 	%rd186, %rd2, %rd185;
	ld.global.u64 	%rd42, [%rd186];
	and.b64  	%rd187, %rd42, -4294967296;
	setp.ne.s64 	%p18, %rd187, 0;
	@%p18 bra 	$L__BB520_18;
	cvt.u32.u64 	%r98, %rd42;
	cvt.u32.u64 	%r99, %rd41;
	div.u32 	%r100, %r99, %r98;
	mul.lo.s32 	%r101, %r100, %r98;
	sub.s32 	%r102, %r99, %r101;
	cvt.u64.u32 	%rd280, %r100;
	cvt.u64.u32 	%rd281, %r102;
	bra.uni 	$L__BB520_19;
$L__BB520_18:
	div.s64 	%rd280, %rd41, %rd42;
	mul.lo.s64 	%rd188, %rd280, %rd42;
	sub.s64 	%rd281, %rd41, %rd188;
$L__BB520_19:
	mul.wide.u32 	%rd189, %r19, 8;
	add.s64 	%rd190, %rd1, %rd189;
	ld.global.u64 	%rd191, [%rd190];
	mad.lo.s64 	%rd49, %rd191, %rd281, %rd40;
	add.s32 	%r20, %r174, -2;
	and.b64  	%rd50, %rd280, 4294967295;
	mul.wide.u32 	%rd192, %r20, 8;
	add.s64 	%rd193, %rd2, %rd192;
	ld.global.u64 	%rd51, [%rd193];
	and.b64  	%rd194, %rd51, -4294967296;
	setp.ne.s64 	%p19, %rd194, 0;
	@%p19 bra 	$L__BB520_21;
	cvt.u32.u64 	%r103, %rd51;
	cvt.u32.u64 	%r104, %rd50;
	div.u32 	%r105, %r104, %r103;
	mul.lo.s32 	%r106, %r105, %r103;
	sub.s32 	%r107, %r104, %r106;
	cvt.u64.u32 	%rd282, %r105;
	cvt.u64.u32 	%rd283, %r107;
	bra.uni 	$L__BB520_22;
$L__BB520_21:
	div.s64 	%rd282, %rd50, %rd51;
	mul.lo.s64 	%rd195, %rd282, %rd51;
	sub.s64 	%rd283, %rd50, %rd195;
$L__BB520_22:
	mul.wide.u32 	%rd196, %r20, 8;
	add.s64 	%rd197, %rd1, %rd196;
	ld.global.u64 	%rd198, [%rd197];
	mad.lo.s64 	%rd58, %rd198, %rd283, %rd49;
	add.s32 	%r21, %r174, -3;
	and.b64  	%rd59, %rd282, 4294967295;
	mul.wide.u32 	%rd199, %r21, 8;
	add.s64 	%rd200, %rd2, %rd199;
	ld.global.u64 	%rd60, [%rd200];
	and.b64  	%rd201, %rd60, -4294967296;
	setp.ne.s64 	%p20, %rd201, 0;
	@%p20 bra 	$L__BB520_24;
	cvt.u32.u64 	%r108, %rd60;
	cvt.u32.u64 	%r109, %rd59;
	div.u32 	%r110, %r109, %r108;
	mul.lo.s32 	%r111, %r110, %r108;
	sub.s32 	%r112, %r109, %r111;
	cvt.u64.u32 	%rd284, %r110;
	cvt.u64.u32 	%rd285, %r112;
	bra.uni 	$L__BB520_25;
$L__BB520_24:
	div.s64 	%rd284, %rd59, %rd60;
	mul.lo.s64 	%rd202, %rd284, %rd60;
	sub.s64 	%rd285, %rd59, %rd202;
$L__BB520_25:
	mul.wide.u32 	%rd203, %r21, 8;
	add.s64 	%rd204, %rd1, %rd203;
	ld.global.u64 	%rd205, [%rd204];
	mad.lo.s64 	%rd67, %rd205, %rd285, %rd58;
	and.b64  	%rd68, %rd284, 4294967295;
	add.s32 	%r113, %r174, -4;
	mul.wide.u32 	%rd206, %r113, 8;
	add.s64 	%rd207, %rd2, %rd206;
	ld.global.u64 	%rd69, [%rd207];
	and.b64  	%rd208, %rd69, -4294967296;
	setp.ne.s64 	%p21, %rd208, 0;
	@%p21 bra 	$L__BB520_27;
	cvt.u32.u64 	%r114, %rd69;
	cvt.u32.u64 	%r115, %rd68;
	div.u32 	%r116, %r115, %r114;
	mul.lo.s32 	%r117, %r116, %r114;
	sub.s32 	%r118, %r115, %r117;
	cvt.u64.u32 	%rd286, %r116;
	cvt.u64.u32 	%rd287, %r118;
	bra.uni 	$L__BB520_28;
$L__BB520_27:
	div.s64 	%rd286, %rd68, %rd69;
	mul.lo.s64 	%rd209, %rd286, %rd69;
	sub.s64 	%rd287, %rd68, %rd209;
$L__BB520_28:
	mul.wide.u32 	%rd210, %r113, 8;
	add.s64 	%rd211, %rd1, %rd210;
	ld.global.u64 	%rd212, [%rd211];
	mad.lo.s64 	%rd307, %rd212, %rd287, %rd67;
	cvt.u32.u64 	%r179, %rd286;
	add.s32 	%r174, %r174, -8;
	add.s32 	%r173, %r173, 8;
	setp.ne.s32 	%p22, %r173, 0;
	@%p22 bra 	$L__BB520_4;
	add.s32 	%r178, %r174, 3;
$L__BB520_30:
	and.b32  	%r28, %r9, 7;
	setp.eq.s32 	%p23, %r28, 0;
	@%p23 bra 	$L__BB520_59;
	and.b32  	%r29, %r9, 3;
	setp.lt.u32 	%p24, %r28, 4;
	@%p24 bra 	$L__BB520_45;
	cvt.u64.u32 	%rd79, %r179;
	mul.wide.u32 	%rd214, %r178, 8;
	add.s64 	%rd215, %rd2, %rd214;
	ld.global.u64 	%rd80, [%rd215];
	and.b64  	%rd216, %rd80, -4294967296;
	setp.ne.s64 	%p25, %rd216, 0;
	@%p25 bra 	$L__BB520_34;
	cvt.u32.u64 	%r120, %rd80;
	cvt.u32.u64 	%r121, %rd79;
	div.u32 	%r122, %r121, %r120;
	mul.lo.s32 	%r123, %r122, %r120;
	sub.s32 	%r124, %r121, %r123;
	cvt.u64.u32 	%rd290, %r122;
	cvt.u64.u32 	%rd291, %r124;
	bra.uni 	$L__BB520_35;
$L__BB520_34:
	div.s64 	%rd290, %rd79, %rd80;
	mul.lo.s64 	%rd217, %rd290, %rd80;
	sub.s64 	%rd291, %rd79, %rd217;
$L__BB520_35:
	mul.wide.u32 	%rd218, %r178, 8;
	add.s64 	%rd219, %rd1, %rd218;
	ld.global.u64 	%rd220, [%rd219];
	mad.lo.s64 	%rd87, %rd220, %rd291, %rd307;
	add.s32 	%r30, %r178, -1;
	and.b64  	%rd88, %rd290, 4294967295;
	mul.wide.u32 	%rd221, %r30, 8;
	add.s64 	%rd222, %rd2, %rd221;
	ld.global.u64 	%rd89, [%rd222];
	and.b64  	%rd223, %rd89, -4294967296;
	setp.ne.s64 	%p26, %rd223, 0;
	@%p26 bra 	$L__BB520_37;
	cvt.u32.u64 	%r125, %rd89;
	cvt.u32.u64 	%r126, %rd88;
	div.u32 	%r127, %r126, %r125;
	mul.lo.s32 	%r128, %r127, %r125;
	sub.s32 	%r129, %r126, %r128;
	cvt.u64.u32 	%rd292, %r127;
	cvt.u64.u32 	%rd293, %r129;
	bra.uni 	$L__BB520_38;
$L__BB520_37:
	div.s64 	%rd292, %rd88, %rd89;
	mul.lo.s64 	%rd224, %rd292, %rd89;
	sub.s64 	%rd293, %rd88, %rd224;
$L__BB520_38:
	mul.wide.u32 	%rd225, %r30, 8;
	add.s64 	%rd226, %rd1, %rd225;
	ld.global.u64 	%rd227, [%rd226];
	mad.lo.s64 	%rd96, %rd227, %rd293, %rd87;
	add.s32 	%r31, %r178, -2;
	and.b64  	%rd97, %rd292, 4294967295;
	mul.wide.u32 	%rd228, %r31, 8;
	add.s64 	%rd229, %rd2, %rd228;
	ld.global.u64 	%rd98, [%rd229];
	and.b64  	%rd230, %rd98, -4294967296;
	setp.ne.s64 	%p27, %rd230, 0;
	@%p27 bra 	$L__BB520_40;
	cvt.u32.u64 	%r130, %rd98;
	cvt.u32.u64 	%r131, %rd97;
	div.u32 	%r132, %r131, %r130;
	mul.lo.s32 	%r133, %r132, %r130;
	sub.s32 	%r134, %r131, %r133;
	cvt.u64.u32 	%rd294, %r132;
	cvt.u64.u32 	%rd295, %r134;
	bra.uni 	$L__BB520_41;
$L__BB520_40:
	div.s64 	%rd294, %rd97, %rd98;
	mul.lo.s64 	%rd231, %rd294, %rd98;
	sub.s64 	%rd295, %rd97, %rd231;
$L__BB520_41:
	mul.wide.u32 	%rd232, %r31, 8;
	add.s64 	%rd233, %rd1, %rd232;
	ld.global.u64 	%rd234, [%rd233];
	mad.lo.s64 	%rd105, %rd234, %rd295, %rd96;
	add.s32 	%r32, %r178, -3;
	and.b64  	%rd106, %rd294, 4294967295;
	mul.wide.u32 	%rd235, %r32, 8;
	add.s64 	%rd236, %rd2, %rd235;
	ld.global.u64 	%rd107, [%rd236];
	and.b64  	%rd237, %rd107, -4294967296;
	setp.ne.s64 	%p28, %rd237, 0;
	@%p28 bra 	$L__BB520_43;
	cvt.u32.u64 	%r135, %rd107;
	cvt.u32.u64 	%r136, %rd106;
	div.u32 	%r137, %r136, %r135;
	mul.lo.s32 	%r138, %r137, %r135;
	sub.s32 	%r139, %r136, %r138;
	cvt.u64.u32 	%rd296, %r137;
	cvt.u64.u32 	%rd297, %r139;
	bra.uni 	$L__BB520_44;
$L__BB520_43:
	div.s64 	%rd296, %rd106, %rd107;
	mul.lo.s64 	%rd238, %rd296, %rd107;
	sub.s64 	%rd297, %rd106, %rd238;
$L__BB520_44:
	mul.wide.u32 	%rd239, %r32, 8;
	add.s64 	%rd240, %rd1, %rd239;
	ld.global.u64 	%rd241, [%rd240];
	mad.lo.s64 	%rd307, %rd241, %rd297, %rd105;
	cvt.u32.u64 	%r179, %rd296;
	add.s32 	%r178, %r178, -4;
$L__BB520_45:
	setp.eq.s32 	%p29, %r29, 0;
	@%p29 bra 	$L__BB520_59;
	setp.eq.s32 	%p30, %r29, 1;
	@%p30 bra 	$L__BB520_54;
	cvt.u64.u32 	%rd117, %r179;
	mul.wide.u32 	%rd243, %r178, 8;
	add.s64 	%rd244, %rd2, %rd243;
	ld.global.u64 	%rd118, [%rd244];
	and.b64  	%rd245, %rd118, -4294967296;
	setp.ne.s64 	%p31, %rd245, 0;
	@%p31 bra 	$L__BB520_49;
	cvt.u32.u64 	%r140, %rd118;
	cvt.u32.u64 	%r141, %rd117;
	div.u32 	%r142, %r141, %r140;
	mul.lo.s32 	%r143, %r142, %r140;
	sub.s32 	%r144, %r141, %r143;
	cvt.u64.u32 	%rd300, %r142;
	cvt.u64.u32 	%rd301, %r144;
	bra.uni 	$L__BB520_50;
$L__BB520_49:
	div.s64 	%rd300, %rd117, %rd118;
	mul.lo.s64 	%rd246, %rd300, %rd118;
	sub.s64 	%rd301, %rd117, %rd246;
$L__BB520_50:
	add.s64 	%rd248, %rd1, %rd243;
	ld.global.u64 	%rd249, [%rd248];
	mad.lo.s64 	%rd125, %rd249, %rd301, %rd307;
	add.s32 	%r37, %r178, -1;
	and.b64  	%rd126, %rd300, 4294967295;
	mul.wide.u32 	%rd250, %r37, 8;
	add.s64 	%rd251, %rd2, %rd250;
	ld.global.u64 	%rd127, [%rd251];
	and.b64  	%rd252, %rd127, -4294967296;
	setp.ne.s64 	%p32, %rd252, 0;
	@%p32 bra 	$L__BB520_52;
	cvt.u32.u64 	%r145, %rd127;
	cvt.u32.u64 	%r146, %rd126;
	div.u32 	%r147, %r146, %r145;
	mul.lo.s32 	%r148, %r147, %r145;
	sub.s32 	%r149, %r146, %r148;
	cvt.u64.u32 	%rd302, %r147;
	cvt.u64.u32 	%rd303, %r149;
	bra.uni 	$L__BB520_53;
$L__BB520_52:
	div.s64 	%rd302, %rd126, %rd127;
	mul.lo.s64 	%rd253, %rd302, %rd127;
	sub.s64 	%rd303, %rd126, %rd253;
$L__BB520_53:
	add.s64 	%rd255, %rd1, %rd250;
	ld.global.u64 	%rd256, [%rd255];
	mad.lo.s64 	%rd307, %rd256, %rd303, %rd125;
	cvt.u32.u64 	%r179, %rd302;
	add.s32 	%r178, %r178, -2;
$L__BB520_54:
	and.b32  	%r150, %r9, 1;
	setp.eq.b32 	%p33, %r150, 1;
	not.pred 	%p34, %p33;
	@%p34 bra 	$L__BB520_59;
	cvt.u64.u32 	%rd137, %r179;
	mul.wide.u32 	%rd257, %r178, 8;
	add.s64 	%rd258, %rd2, %rd257;
	ld.global.u64 	%rd138, [%rd258];
	and.b64  	%rd259, %rd138, -4294967296;
	setp.ne.s64 	%p35, %rd259, 0;
	@%p35 bra 	$L__BB520_57;
	cvt.u32.u64 	%r151, %rd138;
	cvt.u32.u64 	%r152, %rd137;
	rem.u32 	%r153, %r152, %r151;
	cvt.u64.u32 	%rd306, %r153;
	bra.uni 	$L__BB520_58;
$L__BB520_57:
	rem.s64 	%rd306, %rd137, %rd138;
$L__BB520_58:
	add.s64 	%rd261, %rd1, %rd257;
	ld.global.u64 	%rd262, [%rd261];
	mad.lo.s64 	%rd307, %rd262, %rd306, %rd307;
$L__BB520_59:
	cvta.to.global.u64 	%rd263, %rd145;
	shl.b64 	%rd264, %rd307, 3;
	add.s64 	%rd265, %rd263, %rd264;
	ld.global.u64 	%rd266, [%rd265];
	setp.ne.s64 	%p36, %rd266, 0;
	selp.u16 	%rs17, 1, 0, %p36;
	st.shared.u8 	[%r7], %rs17;
	bar.sync 	0;
	setp.ne.s32 	%p37, %r1, 0;
	@%p37 bra 	$L__BB520_95;
	setp.gt.u32 	%p38, %r5, 1;
	@%p38 bra 	$L__BB520_62;
	mov.u32 	%r154, allsdata_u64;
	add.s32 	%r155, %r154, %r3;
	ld.shared.u8 	%rs47, [%r155];
	bra.uni 	$L__BB520_94;
$L__BB520_62:
	mov.u32 	%r157, allsdata_u64;
	add.s32 	%r42, %r157, %r3;
	ld.shared.u8 	%rs47, [%r42];
	add.s32 	%r43, %r5, -1;
	add.s32 	%r158, %r5, -2;
	and.b32  	%r44, %r43, 7;
	setp.lt.u32 	%p39, %r158, 7;
	mov.b32 	%r186, 1;
	@%p39 bra 	$L__BB520_75;
	and.b32  	%r160, %r43, -8;
	neg.s32 	%r184, %r160;
	shl.b32 	%r46, %r2, 3;
	shl.b32 	%r47, %r2, 1;
	mul.lo.s32 	%r48, %r2, 3;
	shl.b32 	%r49, %r2, 2;
	mul.lo.s32 	%r50, %r2, 5;
	mul.lo.s32 	%r51, %r2, 6;
	mul.lo.s32 	%r52, %r2, 7;
	mov.b32 	%r183, 0;
	mov.u32 	%r182, %r42;
$L__BB520_64:
	.pragma "nounroll";
	and.b16  	%rs19, %rs47, 255;
	setp.eq.s16 	%p41, %rs19, 0;
	mov.pred 	%p77, 0;
	@%p41 bra 	$L__BB520_73;
	add.s32 	%r161, %r182, %r2;
	ld.shared.u8 	%rs20, [%r161];
	setp.eq.s16 	%p43, %rs20, 0;
	@%p43 bra 	$L__BB520_73;
	add.s32 	%r162, %r182, %r47;
	ld.shared.u8 	%rs21, [%r162];
	setp.eq.s16 	%p45, %rs21, 0;
	@%p45 bra 	$L__BB520_73;
	add.s32 	%r163, %r182, %r48;
	ld.shared.u8 	%rs22, [%r163];
	setp.eq.s16 	%p47, %rs22, 0;
	@%p47 bra 	$L__BB520_73;
	add.s32 	%r164, %r182, %r49;
	ld.shared.u8 	%rs23, [%r164];
	setp.eq.s16 	%p49, %rs23, 0;
	@%p49 bra 	$L__BB520_73;
	add.s32 	%r165, %r182, %r50;
	ld.shared.u8 	%rs24, [%r165];
	setp.eq.s16 	%p51, %rs24, 0;
	@%p51 bra 	$L__BB520_73;
	add.s32 	%r166, %r182, %r51;
	ld.shared.u8 	%rs25, [%r166];
	setp.eq.s16 	%p53, %rs25, 0;
	@%p53 bra 	$L__BB520_73;
	add.s32 	%r167, %r182, %r52;
	ld.shared.u8 	%rs26, [%r167];
	setp.eq.s16 	%p55, %rs26, 0;
	@%p55 bra 	$L__BB520_73;
	add.s32 	%r168, %r182, %r46;
	ld.shared.u8 	%rs27, [%r168];
	setp.ne.s16 	%p77, %rs27, 0;
$L__BB520_73:
	selp.u16 	%rs47, 1, 0, %p77;
	add.s32 	%r184, %r184, 8;
	add.s32 	%r183, %r183, 8;
	add.s32 	%r182, %r182, %r46;
	setp.ne.s32 	%p56, %r184, 0;
	@%p56 bra 	$L__BB520_64;
	add.s32 	%r186, %r183, 1;
$L__BB520_75:
	setp.eq.s32 	%p57, %r44, 0;
	@%p57 bra 	$L__BB520_93;
	and.b32  	%r61, %r43, 3;
	setp.lt.u32 	%p58, %r44, 4;
	@%p58 bra 	$L__BB520_83;
	and.b16  	%rs29, %rs47, 255;
	setp.eq.s16 	%p60, %rs29, 0;
	mov.pred 	%p78, 0;
	@%p60 bra 	$L__BB520_82;
	mad.lo.s32 	%r62, %r186, %r2, %r42;
	ld.shared.u8 	%rs30, [%r62];
	setp.eq.s16 	%p62, %rs30, 0;
	@%p62 bra 	$L__BB520_82;
	add.s32 	%r63, %r62, %r2;
	ld.shared.u8 	%rs31, [%r63];
	setp.eq.s16 	%p64, %rs31, 0;
	@%p64 bra 	$L__BB520_82;
	add.s32 	%r64, %r63, %r2;
	ld.shared.u8 	%rs32, [%r64];
	setp.eq.s16 	%p66, %rs32, 0;
	@%p66 bra 	$L__BB520_82;
	add.s32 	%r169, %r64, %r2;
	ld.shared.u8 	%rs33, [%r169];
	setp.ne.s16 	%p78, %rs33, 0;
$L__BB520_82:
	add.s32 	%r186, %r186, 4;
	selp.u16 	%rs47, 1, 0, %p78;
$L__BB520_83:
	setp.eq.s32 	%p67, %r61, 0;
	@%p67 bra 	$L__BB520_93;
	setp.eq.s32 	%p68, %r61, 1;
	@%p68 bra 	$L__BB520_89;
	and.b16  	%rs35, %rs47, 255;
	setp.eq.s16 	%p70, %rs35, 0;
	mov.pred 	%p79, 0;
	@%p70 bra 	$L__BB520_88;
	mad.lo.s32 	%r67, %r186, %r2, %r42;
	ld.shared.u8 	%rs36, [%r67];
	setp.eq.s16 	%p72, %rs36, 0;
	@%p72 bra 	$L__BB520_88;
	add.s32 	%r170, %r67, %r2;
	ld.shared.u8 	%rs37, [%r170];
	setp.ne.s16 	%p79, %rs37, 0;
$L__BB520_88:
	add.s32 	%r186, %r186, 2;
	selp.u16 	%rs47, 1, 0, %p79;
$L__BB520_89:
	and.b32  	%r171, %r43, 1;
	setp.eq.b32 	%p73, %r171, 1;
	not.pred 	%p74, %p73;
	@%p74 bra 	$L__BB520_93;
	and.b16  	%rs38, %rs47, 255;
	setp.eq.s16 	%p76, %rs38, 0;
	mov.pred 	%p80, 0;
	@%p76 bra 	$L__BB520_92;
	mad.lo.s32 	%r172, %r186, %r2, %r42;
	ld.shared.u8 	%rs39, [%r172];
	setp.ne.s16 	%p80, %rs39, 0;
$L__BB520_92:
	selp.u16 	%rs47, 1, 0, %p80;
$L__BB520_93:
	st.shared.u8 	[%r42], %rs47;
$L__BB520_94:
	cvt.u64.u32 	%rd267, %r4;
	mad.lo.s64 	%rd268, %rd147, %rd267, %rd3;
	cvta.to.global.u64 	%rd269, %rd144;
	add.s64 	%rd270, %rd269, %rd268;
	st.global.u8 	[%rd270], %rs47;
$L__BB520_95:
	ret;

}
	// .globl	contiguous_all33_u64
.visible .entry contiguous_all33_u64(
	.param .u64 .ptr .align 1 contiguous_all33_u64_param_0,
	.param .u64 .ptr .align 1 contiguous_all33_u64_param_1,
	.param .u64 contiguous_all33_u64_param_2,
	.param .u64 contiguous_all33_u64_param_3,
	.param .u64 contiguous_all33_u64_param_4
)
{
	.reg .pred 	%p<57>;
	.reg .b16 	%rs<49>;
	.reg .b32 	%r<69>;
	.reg .b64 	%rd<16>;

	ld.param.u64 	%rd2, [contiguous_all33_u64_param_0];
	ld.param.u64 	%rd3, [contiguous_all33_u64_param_1];
	ld.param.u64 	%rd4, [contiguous_all33_u64_param_3];
	ld.param.u64 	%rd5, [contiguous_all33_u64_param_4];
	mov.u32 	%r1, %tid.y;
	mov.u32 	%r2, %ntid.x;
	mov.u32 	%r3, %tid.x;
	mad.lo.s32 	%r36, %r1, %r2, %r3;
	mov.u32 	%r37, %ctaid.x;
	mad.lo.s32 	%r38, %r37, %r2, %r3;
	mov.u32 	%r4, %ctaid.y;
	mov.u32 	%r5, %ntid.y;
	mad.lo.s32 	%r39, %r4, %r5, %r1;
	mov.u32 	%r40, allsdata_u64;
	add.s32 	%r7, %r40, %r36;
	mov.b16 	%rs16, 1;
	st.shared.u8 	[%r7], %rs16;
	cvt.u64.u32 	%rd1, %r38;
	setp.le.u64 	%p9, %rd4, %rd1;
	cvt.u64.u32 	%rd7, %r39;
	setp.le.u64 	%p10, %rd5, %rd7;
	or.pred  	%p11, %p9, %p10;
	@%p11 bra 	$L__BB521_37;
	cvt.u32.u64 	%r41, %rd1;
	cvta.to.global.u64 	%rd8, %rd3;
	cvt.u32.u64 	%r42, %rd4;
	mad.lo.s32 	%r43, %r39, %r42, %r41;
	mul.wide.u32 	%rd9, %r43, 8;
	add.s64 	%rd10, %rd8, %rd9;
	ld.global.u64 	%rd11, [%rd10];
	setp.ne.s64 	%p12, %rd11, 0;
	selp.u16 	%rs17, 1, 0, %p12;
	st.shared.u8 	[%r7], %rs17;
	bar.sync 	0;
	setp.ne.s32 	%p13, %r1, 0;
	@%p13 bra 	$L__BB521_37;
	setp.gt.u32 	%p14, %r5, 1;
	@%p14 bra 	$L__BB521_4;
	add.s32 	%r45, %r40, %r3;
	ld.shared.u8 	%rs47, [%r45];
	bra.uni 	$L__BB521_36;
$L__BB521_4:
	add.s32 	%r8, %r40, %r3;
	ld.shared.u8 	%rs47, [%r8];
	add.s32 	%r9, %r5, -1;
	add.s32 	%r48, %r5, -2;
	and.b32  	%r10, %r9, 7;
	setp.lt.u32 	%p15, %r48, 7;
	mov.b32 	%r67, 1;
	@%p15 bra 	$L__BB521_17;
	and.b32  	%r50, %r9, -8;
	neg.s32 	%r65, %r50;
	shl.b32 	%r12, %r2, 3;
	shl.b32 	%r13, %r2, 1;
	mul.lo.s32 	%r14, %r2, 3;
	shl.b32 	%r15, %r2, 2;
	mul.lo.s32 	%r16, %r2, 5;
	mul.lo.s32 	%r17, %r2, 6;
	mul.lo.s32 	%r18, %r2, 7;
	mov.b32 	%r64, 0;
	mov.u32 	%r63, %r8;
$L__BB521_6:
	.pragma "nounroll";
	and.b16  	%rs19, %rs47, 255;
	setp.eq.s16 	%p17, %rs19, 0;
	mov.pred 	%p53, 0;
	@%p17 bra 	$L__BB521_15;
	add.s32 	%r51, %r63, %r2;
	ld.shared.u8 	%rs20, [%r51];
	setp.eq.s16 	%p19, %rs20, 0;
	@%p19 bra 	$L__BB521_15;
	add.s32 	%r52, %r63, %r13;
	ld.shared.u8 	%rs21, [%r52];
	setp.eq.s16 	%p21, %rs21, 0;
	@%p21 bra 	$L__BB521_15;
	add.s32 	%r53, %r63, %r14;
	ld.shared.u8 	%rs22, [%r53];
	setp.eq.s16 	%p23, %rs22, 0;
	@%p23 bra 	$L__BB521_15;
	add.s32 	%r54, %r63, %r15;
	ld.shared.u8 	%rs23, [%r54];
	setp.eq.s16 	%p25, %rs23, 0;
	@%p25 bra 	$L__BB521_15;
	add.s32 	%r55, %r63, %r16;
	ld.shared.u8 	%rs24, [%r55];
	setp.eq.s16 	%p27, %rs24, 0;
	@%p27 bra 	$L__BB521_15;
	add.s32 	%r56, %r63, %r17;
	ld.shared.u8 	%rs25, [%r56];
	setp.eq.s16 	%p29, %rs25, 0;
	@%p29 bra 	$L__BB521_15;
	add.s32 	%r57, %r63, %r18;
	ld.shared.u8 	%rs26, [%r57];
	setp.eq.s16 	%p31, %rs26, 0;
	@%p31 bra 	$L__BB521_15;
	add.s32 	%r58, %r63, %r12;
	ld.shared.u8 	%rs27, [%r58];
	setp.ne.s16 	%p53, %rs27, 0;
$L__BB521_15:
	selp.u16 	%rs47, 1, 0, %p53;
	add.s32 	%r65, %r65, 8;
	add.s32 	%r64, %r64, 8;
	add.s32 	%r63, %r63, %r12;
	setp.ne.s32 	%p32, %r65, 0;
	@%p32 bra 	$L__BB521_6;
	add.s32 	%r67, %r64, 1;
$L__BB521_17:
	setp.eq.s32 	%p33, %r10, 0;
	@%p33 bra 	$L__BB521_35;
	and.b32  	%r27, %r9, 3;
	setp.lt.u32 	%p34, %r10, 4;
	@%p34 bra 	$L__BB521_25;
	and.b16  	%rs29, %rs47, 255;
	setp.eq.s16 	%p36, %rs29, 0;
	mov.pred 	%p54, 0;
	@%p36 bra 	$L__BB521_24;
	mad.lo.s32 	%r28, %r67, %r2, %r8;
	ld.shared.u8 	%rs30, [%r28];
	setp.eq.s16 	%p38, %rs30, 0;
	@%p38 bra 	$L__BB521_24;
	add.s32 	%r29, %r28, %r2;
	ld.shared.u8 	%rs31, [%r29];
	setp.eq.s16 	%p40, %rs31, 0;
	@%p40 bra 	$L__BB521_24;
	add.s32 	%r30, %r29, %r2;
	ld.shared.u8 	%rs32, [%r30];
	setp.eq.s16 	%p42, %rs32, 0;
	@%p42 bra 	$L__BB521_24;
	add.s32 	%r59, %r30, %r2;
	ld.shared.u8 	%rs33, [%r59];
	setp.ne.s16 	%p54, %rs33, 0;
$L__BB521_24:
	add.s32 	%r67, %r67, 4;
	selp.u16 	%rs47, 1, 0, %p54;
$L__BB521_25:
	setp.eq.s32 	%p43, %r27, 0;
	@%p43 bra 	$L__BB521_35;
	setp.eq.s32 	%p44, %r27, 1;
	@%p44 bra 	$L__BB521_31;
	and.b16  	%rs35, %rs47, 255;
	setp.eq.s16 	%p46, %rs35, 0;
	mov.pred 	%p55, 0;
	@%p46 bra 	$L__BB521_30;
	mad.lo.s32 	%r33, %r67, %r2, %r8;
	ld.shared.u8 	%rs36, [%r33];
	setp.eq.s16 	%p48, %rs36, 0;
	@%p48 bra 	$L__BB521_30;
	add.s32 	%r60, %r33, %r2;
	ld.shared.u8 	%rs37, [%r60];
	setp.ne.s16 	%p55, %rs37, 0;
$L__BB521_30:
	add.s32 	%r67, %r67, 2;
	selp.u16 	%rs47, 1, 0, %p55;
$L__BB521_31:
	and.b32  	%r61, %r9, 1;
	setp.eq.b32 	%p49, %r61, 1;
	not.pred 	%p50, %p49;
	@%p50 bra 	$L__BB521_35;
	and.b16  	%rs38, %rs47, 255;
	setp.eq.s16 	%p52, %rs38, 0;
	mov.pred 	%p56, 0;
	@%p52 bra 	$L__BB521_34;
	mad.lo.s32 	%r62, %r67, %r2, %r8;
	ld.shared.u8 	%rs39, [%r62];
	setp.ne.s16 	%p56, %rs39, 0;
$L__BB521_34:
	selp.u16 	%rs47, 1, 0, %p56;
$L__BB521_35:
	st.shared.u8 	[%r8], %rs47;
$L__BB521_36:
	cvt.u64.u32 	%rd12, %r4;
	mad.lo.s64 	%rd13, %rd4, %rd12, %rd1;
	cvta.to.global.u64 	%rd14, %rd2;
	add.s64 	%rd15, %rd14, %rd13;
	st.global.u8 	[%rd15], %rs47;
$L__BB521_37:
	ret;

}
	// .globl	contiguous_all_f32
.visible .entry contiguous_all_f32(
	.param .u64 .ptr .align 1 contiguous_all_f32_param_0,
	.param .u64 .ptr .align 1 contiguous_all_f32_param_1,
	.param .u64 contiguous_all_f32_param_2
)
{
	.reg .pred 	%p<49>;
	.reg .b16 	%rs<26>;
	.reg .b32 	%r<14>;
	.reg .b32 	%f<4>;
	.reg .b64 	%rd<16>;

	ld.param.u64 	%rd4, [contiguous_all_f32_param_0];
	ld.param.u64 	%rd6, [contiguous_all_f32_param_1];
	ld.param.u64 	%rd5, [contiguous_all_f32_param_2];
	cvta.to.global.u64 	%rd1, %rd6;
	mov.u32 	%r1, %tid.x;
	mov.u32 	%r2, %ctaid.x;
	mov.u32 	%r13, %ntid.x;
	mul.lo.s32 	%r8, %r2, %r13;
	shl.b32 	%r9, %r8, 1;
	add.s32 	%r4, %r9, %r1;
	mov.u32 	%r10, allsdata_f32;
	add.s32 	%r5, %r10, %r1;
	mov.b16 	%rs1, 1;
	st.shared.u8 	[%r5], %rs1;
	add.s32 	%r11, %r4, %r13;
	cvt.u64.u32 	%rd2, %r11;
	setp.le.u64 	%p17, %rd5, %rd2;
	@%p17 bra 	$L__BB522_4;
	mul.wide.u32 	%rd9, %r4, 4;
	add.s64 	%rd10, %rd1, %rd9;
	ld.global.f32 	%f2, [%rd10];
	setp.eq.f32 	%p21, %f2, 0f00000000;
	mov.pred 	%p41, 0;
	@%p21 bra 	$L__BB522_3;
	shl.b64 	%rd11, %rd2, 2;
	add.s64 	%rd12, %rd1, %rd11;
	ld.global.f32 	%f3, [%rd12];
	setp.neu.f32 	%p41, %f3, 0f00000000;
$L__BB522_3:
	selp.u16 	%rs3, 1, 0, %p41;
	st.shared.u8 	[%r5], %rs3;
	bra.uni 	$L__BB522_6;
$L__BB522_4:
	cvt.u64.u32 	%rd3, %r4;
	setp.le.u64 	%p18, %rd5, %rd3;
	@%p18 bra 	$L__BB522_6;
	shl.b64 	%rd7, %rd3, 2;
	add.s64 	%rd8, %rd1, %rd7;
	ld.global.f32 	%f1, [%rd8];
	setp.neu.f32 	%p19, %f1, 0f00000000;
	selp.u16 	%rs2, 1, 0, %p19;
	st.shared.u8 	[%r5], %rs2;
$L__BB522_6:
	bar.sync 	0;
	setp.lt.u32 	%p22, %r13, 66;
	@%p22 bra 	$L__BB522_12;
$L__BB522_7:
	shr.u32 	%r7, %r13, 1;
	setp.ge.u32 	%p23, %r1, %r7;
	@%p23 bra 	$L__BB522_11;
	ld.shared.u8 	%rs4, [%r5];
	setp.eq.s16 	%p25, %rs4, 0;
	mov.pred 	%p42, 0;
	@%p25 bra 	$L__BB522_10;
	add.s32 	%r12, %r5, %r7;
	ld.shared.u8 	%rs5, [%r12];
	setp.ne.s16 	%p42, %rs5, 0;
$L__BB522_10:
	selp.u16 	%rs6, 1, 0, %p42;
	st.shared.u8 	[%r5], %rs6;
$L__BB522_11:
	bar.sync 	0;
	setp.gt.u32 	%p26, %r13, 131;
	mov.u32 	%r13, %r7;
	@%p26 bra 	$L__BB522_7;
$L__BB522_12:
	setp.gt.u32 	%p27, %r1, 31;
	@%p27 bra 	$L__BB522_27;
	ld.volatile.shared.u8 	%rs7, [%r5];
	setp.eq.s16 	%p29, %rs7, 0;
	mov.pred 	%p43, 0;
	@%p29 bra 	$L__BB522_15;
	ld.volatile.shared.u8 	%rs8, [%r5+32];
	setp.ne.s16 	%p43, %rs8, 0;
$L__BB522_15:
	selp.u16 	%rs9, 1, 0, %p43;
	st.volatile.shared.u8 	[%r5], %rs9;
	ld.volatile.shared.u8 	%rs10, [%r5];
	setp.eq.s16 	%p31, %rs10, 0;
	mov.pred 	%p44, 0;
	@%p31 bra 	$L__BB522_17;
	ld.volatile.shared.u8 	%rs11, [%r5+16];
	setp.ne.s16 	%p44, %rs11, 0;
$L__BB522_17:
	selp.u16 	%rs12, 1, 0, %p44;
	st.volatile.shared.u8 	[%r5], %rs12;
	ld.volatile.shared.u8 	%rs13, [%r5];
	setp.eq.s16 	%p33, %rs13, 0;
	mov.pred 	%p45, 0;
	@%p33 bra 	$L__BB522_19;
	ld.volatile.shared.u8 	%rs14, [%r5+8];
	setp.ne.s16 	%p45, %rs14, 0;
$L__BB522_19:
	selp.u16 	%rs15, 1, 0, %p45;
	st.volatile.shared.u8 	[%r5], %rs15;
	ld.volatile.shared.u8 	%rs16, [%r5];
	setp.eq.s16 	%p35, %rs16, 0;
	mov.pred 	%p46, 0;
	@%p35 bra 	$L__BB522_21;
	ld.volatile.shared.u8 	%rs17, [%r5+4];
	setp.ne.s16 	%p46, %rs17, 0;
$L__BB522_21:
	selp.u16 	%rs18, 1, 0, %p46;
	st.volatile.shared.u8 	[%r5], %rs18;
	ld.volatile.shared.u8 	%rs19, [%r5];
	setp.eq.s16 	%p37, %rs19, 0;
	mov.pred 	%p47, 0;
	@%p37 bra 	$L__BB522_23;
	ld.volatile.shared.u8 	%rs20, [%r5+2];
	setp.ne.s16 	%p47, %rs20, 0;
$L__BB522_23:
	selp.u16 	%rs21, 1, 0, %p47;
	st.volatile.shared.u8 	[%r5], %rs21;
	ld.volatile.shared.u8 	%rs22, [%r5];
	setp.eq.s16 	%p39, %rs22, 0;
	mov.pred 	%p48, 0;
	@%p39 bra 	$L__BB522_25;
	ld.volatile.shared.u8 	%rs23, [%r5+1];
	setp.ne.s16 	%p48, %rs23, 0;
$L__BB522_25:
	selp.u16 	%rs24, 1, 0, %p48;
	st.volatile.shared.u8 	[%r5], %rs24;
	setp.ne.s32 	%p40, %r1, 0;
	@%p40 bra 	$L__BB522_27;
	ld.shared.u8 	%rs25, [allsdata_f32];
	cvt.u64.u32 	%rd13, %r2;
	cvta.to.global.u64 	%rd14, %rd4;
	add.s64 	%rd15, %rd14, %rd13;
	st.global.u8 	[%rd15], %rs25;
$L__BB522_27:
	ret;

}
	// .globl	uncontiguous_all_f32
.visible .entry uncontiguous_all_f32(
	.param .u64 .ptr .align 1 uncontiguous_all_f32_param_0,
	.param .u64 .ptr .align 1 uncontiguous_all_f32_param_1,
	.param .u64 .ptr .align 1 uncontiguous_all_f32_param_2,
	.param .u64 .ptr .align 1 uncontiguous_all_f32_param_3,
	.param .u64 uncontiguous_all_f32_param_4,
	.param .u64 uncontiguous_all_f32_param_5
)
{
	.reg .pred 	%p<94>;
	.reg .b16 	%rs<26>;
	.reg .b32 	%r<210>;
	.reg .b32 	%f<4>;
	.reg .b64 	%rd<558>;

	ld.param.u64 	%rd260, [uncontiguous_all_f32_param_0];
	ld.param.u64 	%rd263, [uncontiguous_all_f32_param_1];
	ld.param.u64 	%rd264, [uncontiguous_all_f32_param_2];
	ld.param.u64 	%rd265, [uncontiguous_all_f32_param_3];
	ld.param.u64 	%rd261, [uncontiguous_all_f32_param_4];
	ld.param.u64 	%rd262, [uncontiguous_all_f32_param_5];
	cvta.to.global.u64 	%rd1, %rd265;
	cvta.to.global.u64 	%rd2, %rd264;
	cvta.to.global.u64 	%rd3, %rd263;
	mov.u32 	%r1, %tid.x;
	mov.u32 	%r2, %ctaid.x;
	mov.u32 	%r209, %ntid.x;
	mul.lo.s32 	%r52, %r2, %r209;
	shl.b32 	%r53, %r52, 1;
	add.s32 	%r4, %r53, %r1;
	mov.u32 	%r54, allsdata_f32;
	add.s32 	%r5, %r54, %r1;
	mov.b16 	%rs1, 1;
	st.shared.u8 	[%r5], %rs1;
	add.s32 	%r55, %r4, %r209;
	cvt.u64.u32 	%rd511, %r55;
	setp.le.u64 	%p17, %rd262, %rd511;
	@%p17 bra 	$L__BB523_56;
	cvt.u32.u64 	%r6, %rd261;
	add.s32 	%r203, %r6, -1;
	setp.lt.s32 	%p44, %r203, 0;
	mov.b64 	%rd515, 0;
	mov.u64 	%rd516, %rd515;
	@%p44 bra 	$L__BB523_53;
	cvt.u64.u32 	%rd512, %r4;
	setp.lt.u32 	%p45, %r203, 3;
	mov.b64 	%rd516, 0;
	mov.u64 	%rd515, %rd516;
	@%p45 bra 	$L__BB523_30;
	add.s32 	%r201, %r6, -2;
	and.b32  	%r131, %r6, -4;
	neg.s32 	%r200, %r131;
	mov.b64 	%rd516, 0;
$L__BB523_4:
	.pragma "nounroll";
	add.s32 	%r12, %r201, 1;
	mul.wide.u32 	%rd397, %r12, 8;
	add.s64 	%rd398, %rd2, %rd397;
	ld.global.u64 	%rd10, [%rd398];
	or.b64  	%rd399, %rd512, %rd10;
	and.b64  	%rd400, %rd399, -4294967296;
	setp.ne.s64 	%p46, %rd400, 0;
	@%p46 bra 	$L__BB523_6;
	cvt.u32.u64 	%r132, %rd10;
	cvt.u32.u64 	%r133, %rd512;
	div.u32 	%r134, %r133, %r132;
	mul.lo.s32 	%r135, %r134, %r132;
	sub.s32 	%r136, %r133, %r135;
	cvt.u64.u32 	%rd477, %r134;
	cvt.u64.u32 	%rd478, %r136;
	bra.uni 	$L__BB523_7;
$L__BB523_6:
	div.s64 	%rd477, %rd512, %rd10;
	mul.lo.s64 	%rd401, %rd477, %rd10;
	sub.s64 	%rd478, %rd512, %rd401;
$L__BB523_7:
	mul.wide.u32 	%rd402, %r12, 8;
	add.s64 	%rd403, %rd1, %rd402;
	ld.global.u64 	%rd17, [%rd403];
	mad.lo.s64 	%rd18, %rd17, %rd478, %rd515;
	or.b64  	%rd404, %rd511, %rd10;
	and.b64  	%rd405, %rd404, -4294967296;
	setp.ne.s64 	%p47, %rd405, 0;
	@%p47 bra 	$L__BB523_9;
	cvt.u32.u64 	%r137, %rd10;
	cvt.u32.u64 	%r138, %rd511;
	div.u32 	%r139, %r138, %r137;
	mul.lo.s32 	%r140, %r139, %r137;
	sub.s32 	%r141, %r138, %r140;
	cvt.u64.u32 	%rd479, %r139;
	cvt.u64.u32 	%rd480, %r141;
	bra.uni 	$L__BB523_10;
$L__BB523_9:
	div.s64 	%rd479, %rd511, %rd10;
	mul.lo.s64 	%rd406, %rd479, %rd10;
	sub.s64 	%rd480, %rd511, %rd406;
$L__BB523_10:
	mad.lo.s64 	%rd25, %rd480, %rd17, %rd516;
	add.s32 	%r13, %r201, -2;
	mul.wide.u32 	%rd407, %r201, 8;
	add.s64 	%rd408, %rd2, %rd407;
	ld.global.u64 	%rd26, [%rd408];
	or.b64  	%rd409, %rd477, %rd26;
	and.b64  	%rd410, %rd409, -4294967296;
	setp.ne.s64 	%p48, %rd410, 0;
	@%p48 bra 	$L__BB523_12;
	cvt.u32.u64 	%r142, %rd26;
	cvt.u32.u64 	%r143, %rd477;
	div.u32 	%r144, %r143, %r142;
	mul.lo.s32 	%r145, %r144, %r142;
	sub.s32 	%r146, %r143, %r145;
	cvt.u64.u32 	%rd481, %r144;
	cvt.u64.u32 	%rd482, %r146;
	bra.uni 	$L__BB523_13;
$L__BB523_12:
	div.s64 	%rd481, %rd477, %rd26;
	mul.lo.s64 	%rd411, %rd481, %rd26;
	sub.s64 	%rd482, %rd477, %rd411;
$L__BB523_13:
	mul.wide.u32 	%rd412, %r201, 8;
	add.s64 	%rd413, %rd1, %rd412;
	ld.global.u64 	%rd33, [%rd413];
	mad.lo.s64 	%rd34, %rd33, %rd482, %rd18;
	or.b64  	%rd414, %rd479, %rd26;
	and.b64  	%rd415, %rd414, -4294967296;
	setp.ne.s64 	%p49, %rd415, 0;
	@%p49 bra 	$L__BB523_15;
	cvt.u32.u64 	%r147, %rd26;
	cvt.u32.u64 	%r148, %rd479;
	div.u32 	%r149, %r148, %r147;
	mul.lo.s32 	%r150, %r149, %r147;
	sub.s32 	%r151, %r148, %r150;
	cvt.u64.u32 	%rd483, %r149;
	cvt.u64.u32 	%rd484, %r151;
	bra.uni 	$L__BB523_16;
$L__BB523_15:
	div.s64 	%rd483, %rd479, %rd26;
	mul.lo.s64 	%rd416, %rd483, %rd26;
	sub.s64 	%rd484, %rd479, %rd416;
$L__BB523_16:
	mad.lo.s64 	%rd41, %rd484, %rd33, %rd25;
	add.s32 	%r14, %r201, -1;
	mul.wide.u32 	%rd417, %r14, 8;
	add.s64 	%rd418, %rd2, %rd417;
	ld.global.u64 	%rd42, [%rd418];
	or.b64  	%rd419, %rd481, %rd42;
	and.b64  	%rd420, %rd419, -4294967296;
	setp.ne.s64 	%p50, %rd420, 0;
	@%p50 bra 	$L__BB523_18;
	cvt.u32.u64 	%r152, %rd42;
	cvt.u32.u64 	%r153, %rd481;
	div.u32 	%r154, %r153, %r152;
	mul.lo.s32 	%r155, %r154, %r152;
	sub.s32 	%r156, %r153, %r155;
	cvt.u64.u32 	%rd485, %r154;
	cvt.u64.u32 	%rd486, %r156;
	bra.uni 	$L__BB523_19;
$L__BB523_18:
	div.s64 	%rd485, %rd481, %rd42;
	mul.lo.s64 	%rd421, %rd485, %rd42;
	sub.s64 	%rd486, %rd481, %rd421;
$L__BB523_19:
	mul.wide.u32 	%rd422, %r14, 8;
	add.s64 	%rd423, %rd1, %rd422;
	ld.global.u64 	%rd49, [%rd423];
	mad.lo.s64 	%rd50, %rd49, %rd486, %rd34;
	or.b64  	%rd424, %rd483, %rd42;
	and.b64  	%rd425, %rd424, -4294967296;
	setp.ne.s64 	%p51, %rd425, 0;
	@%p51 bra 	$L__BB523_21;
	cvt.u32.u64 	%r157, %rd42;
	cvt.u32.u64 	%r158, %rd483;
	div.u32 	%r159, %r158, %r157;
	mul.lo.s32 	%r160, %r159, %r157;
	sub.s32 	%r161, %r158, %r160;
	cvt.u64.u32 	%rd487, %r159;
	cvt.u64.u32 	%rd488, %r161;
	bra.uni 	$L__BB523_22;
$L__BB523_21:
	div.s64 	%rd487, %rd483, %rd42;
	mul.lo.s64 	%rd426, %rd487, %rd42;
	sub.s64 	%rd488, %rd483, %rd426;
$L__BB523_22:
	mad.lo.s64 	%rd57, %rd488, %rd49, %rd41;
	mul.wide.u32 	%rd427, %r13, 8;
	add.s64 	%rd428, %rd2, %rd427;
	ld.global.u64 	%rd58, [%rd428];
	or.b64  	%rd429, %rd485, %rd58;
	and.b64  	%rd430, %rd429, -4294967296;
	setp.ne.s64 	%p52, %rd430, 0;
	@%p52 bra 	$L__BB523_24;
	cvt.u32.u64 	%r162, %rd58;
	cvt.u32.u64 	%r163, %rd485;
	div.u32 	%r164, %r163, %r162;
	mul.lo.s32 	%r165, %r164, %r162;
	sub.s32 	%r166, %r163, %r165;
	cvt.u64.u32 	%rd512, %r164;
	cvt.u64.u32 	%rd490, %r166;
	bra.uni 	$L__BB523_25;
$L__BB523_24:
	div.s64 	%rd512, %rd485, %rd58;
	mul.lo.s64 	%rd431, %rd512, %rd58;
	sub.s64 	%rd490, %rd485, %rd431;
$L__BB523_25:
	mul.wide.u32 	%rd432, %r13, 8;
	add.s64 	%rd433, %rd1, %rd432;
	ld.global.u64 	%rd65, [%rd433];
	mad.lo.s64 	%rd515, %rd65, %rd490, %rd50;
	or.b64  	%rd434, %rd487, %rd58;
	and.b64  	%rd435, %rd434, -4294967296;
	setp.ne.s64 	%p53, %rd435, 0;
	@%p53 bra 	$L__BB523_27;
	cvt.u32.u64 	%r167, %rd58;
	cvt.u32.u64 	%r168, %rd487;
	div.u32 	%r169, %r168, %r167;
	mul.lo.s32 	%r170, %r169, %r167;
	sub.s32 	%r171, %r168, %r170;
	cvt.u64.u32 	%rd511, %r169;
	cvt.u64.u32 	%rd492, %r171;
	bra.uni 	$L__BB523_28;
$L__BB523_27:
	div.s64 	%rd511, %rd487, %rd58;
	mul.lo.s64 	%rd436, %rd511, %rd58;
	sub.s64 	%rd492, %rd487, %rd436;
$L__BB523_28:
	mad.lo.s64 	%rd516, %rd492, %rd65, %rd57;
	add.s32 	%r201, %r201, -4;
	add.s32 	%r200, %r200, 4;
	setp.ne.s32 	%p54, %r200, 0;
	@%p54 bra 	$L__BB523_4;
	add.s32 	%r203, %r201, 1;
$L__BB523_30:
	and.b32  	%r19, %r6, 3;
	setp.eq.s32 	%p55, %r19, 0;
	@%p55 bra 	$L__BB523_53;
	setp.eq.s32 	%p56, %r19, 1;
	@%p56 bra 	$L__BB523_45;
	mul.wide.u32 	%rd438, %r203, 8;
	add.s64 	%rd439, %rd2, %rd438;
	ld.global.u64 	%rd80, [%rd439];
	or.b64  	%rd440, %rd512, %rd80;
	and.b64  	%rd441, %rd440, -4294967296;
	setp.ne.s64 	%p57, %rd441, 0;
	@%p57 bra 	$L__BB523_34;
	cvt.u32.u64 	%r172, %rd80;
	cvt.u32.u64 	%r173, %rd512;
	div.u32 	%r174, %r173, %r172;
	mul.lo.s32 	%r175, %r174, %r172;
	sub.s32 	%r176, %r173, %r175;
	cvt.u64.u32 	%rd499, %r174;
	cvt.u64.u32 	%rd500, %r176;
	bra.uni 	$L__BB523_35;
$L__BB523_34:
	div.s64 	%rd499, %rd512, %rd80;
	mul.lo.s64 	%rd442, %rd499, %rd80;
	sub.s64 	%rd500, %rd512, %rd442;
$L__BB523_35:
	add.s64 	%rd444, %rd1, %rd438;
	ld.global.u64 	%rd87, [%rd444];
	mad.lo.s64 	%rd88, %rd87, %rd500, %rd515;
	or.b64  	%rd445, %rd511, %rd80;
	and.b64  	%rd446, %rd445, -4294967296;
	setp.ne.s64 	%p58, %rd446, 0;
	@%p58 bra 	$L__BB523_37;
	cvt.u32.u64 	%r177, %rd80;
	cvt.u32.u64 	%r178, %rd511;
	div.u32 	%r179, %r178, %r177;
	mul.lo.s32 	%r180, %r179, %r177;
	sub.s32 	%r181, %r178, %r180;
	cvt.u64.u32 	%rd501, %r179;
	cvt.u64.u32 	%rd502, %r181;
	bra.uni 	$L__BB523_38;
$L__BB523_37:
	div.s64 	%rd501, %rd511, %rd80;
	mul.lo.s64 	%rd447, %rd501, %rd80;
	sub.s64 	%rd502, %rd511, %rd447;
$L__BB523_38:
	mad.lo.s64 	%rd95, %rd502, %rd87, %rd516;
	add.s32 	%r20, %r203, -1;
	mul.wide.u32 	%rd448, %r20, 8;
	add.s64 	%rd449, %rd2, %rd448;
	ld.global.u64 	%rd96, [%rd449];
	or.b64  	%rd450, %rd499, %rd96;
	and.b64  	%rd451, %rd450, -4294967296;
	setp.ne.s64 	%p59, %rd451, 0;
	@%p59 bra 	$L__BB523_40;
	cvt.u32.u64 	%r182, %rd96;
	cvt.u32.u64 	%r183, %rd499;
	div.u32 	%r184, %r183, %r182;
	mul.lo.s32 	%r185, %r184, %r182;
	sub.s32 	%r186, %r183, %r185;
	cvt.u64.u32 	%rd512, %r184;
	cvt.u64.u32 	%rd504, %r186;
	bra.uni 	$L__BB523_41;
$L__BB523_40:
	div.s64 	%rd512, %rd499, %rd96;
	mul.lo.s64 	%rd452, %rd512, %rd96;
	sub.s64 	%rd504, %rd499, %rd452;
$L__BB523_41:
	add.s64 	%rd454, %rd1, %rd448;
	ld.global.u64 	%rd103, [%rd454];
	mad.lo.s64 	%rd515, %rd103, %rd504, %rd88;
	or.b64  	%rd455, %rd501, %rd96;
	and.b64  	%rd456, %rd455, -4294967296;
	setp.ne.s64 	%p60, %rd456, 0;
	@%p60 bra 	$L__BB523_43;
	cvt.u32.u64 	%r187, %rd96;
	cvt.u32.u64 	%r188, %rd501;
	div.u32 	%r189, %r188, %r187;
	mul.lo.s32 	%r190, %r189, %r187;
	sub.s32 	%r191, %r188, %r190;
	cvt.u64.u32 	%rd511, %r189;
	cvt.u64.u32 	%rd506, %r191;
	bra.uni 	$L__BB523_44;
$L__BB523_43:
	div.s64 	%rd511, %rd501, %rd96;
	mul.lo.s64 	%rd457, %rd511, %rd96;
	sub.s64 	%rd506, %rd501, %rd457;
$L__BB523_44:
	mad.lo.s64 	%rd516, %rd506, %rd103, %rd95;
	add.s32 	%r203, %r203, -2;
$L__BB523_45:
	and.b32  	%r192, %r6, 1;
	setp.eq.b32 	%p61, %r192, 1;
	not.pred 	%p62, %p61;
	@%p62 bra 	$L__BB523_53;
	mul.wide.u32 	%rd458, %r203, 8;
	add.s64 	%rd459, %rd2, %rd458;
	ld.global.u64 	%rd118, [%rd459];
	or.b64  	%rd460, %rd512, %rd118;
	and.b64  	%rd461, %rd460, -4294967296;
	setp.ne.s64 	%p63, %rd461, 0;
	@%p63 bra 	$L__BB523_48;
	cvt.u32.u64 	%r193, %rd118;
	cvt.u32.u64 	%r194, %rd512;
	rem.u32 	%r195, %r194, %r193;
	cvt.u64.u32 	%rd513, %r195;
	bra.uni 	$L__BB523_49;
$L__BB523_48:
	rem.s64 	%rd513, %rd512, %rd118;
$L__BB523_49:
	add.s64 	%rd463, %rd1, %rd458;
	ld.global.u64 	%rd122, [%rd463];
	mad.lo.s64 	%rd515, %rd122, %rd513, %rd515;
	or.b64  	%rd464, %rd511, %rd118;
	and.b64  	%rd465, %rd464, -4294967296;
	setp.ne.s64 	%p64, %rd465, 0;
	@%p64 bra 	$L__BB523_51;
	cvt.u32.u64 	%r196, %rd118;
	cvt.u32.u64 	%r197, %rd511;
	rem.u32 	%r198, %r197, %r196;
	cvt.u64.u32 	%rd514, %r198;
	bra.uni 	$L__BB523_52;
$L__BB523_51:
	rem.s64 	%rd514, %rd511, %rd118;
$L__BB523_52:
	mad.lo.s64 	%rd516, %rd514, %rd122, %rd516;
$L__BB523_53:
	shl.b64 	%rd466, %rd515, 2;
	add.s64 	%rd467, %rd3, %rd466;
	ld.global.f32 	%f2, [%rd467];
	setp.eq.f32 	%p66, %f2, 0f00000000;
	mov.pred 	%p86, 0;
	@%p66 bra 	$L__BB523_55;
	shl.b64 	%rd468, %rd516, 2;
	add.s64 	%rd469, %rd3, %rd468;
	ld.global.f32 	%f3, [%rd469];
	setp.neu.f32 	%p86, %f3, 0f00000000;
$L__BB523_55:
	selp.u16 	%rs3, 1, 0, %p86;
	st.shared.u8 	[%r5], %rs3;
	bra.uni 	$L__BB523_116;
$L__BB523_56:
	cvt.u64.u32 	%rd548, %r4;
	setp.le.u64 	%p18, %rd262, %rd548;
	@%p18 bra 	$L__BB523_116;
	cvt.u32.u64 	%r23, %rd261;
	add.s32 	%r207, %r23, -1;
	setp.lt.s32 	%p19, %r207, 0;
	mov.b64 	%rd557, 0;
	@%p19 bra 	$L__BB523_115;
	and.b32  	%r25, %r23, 7;
	setp.lt.u32 	%p20, %r207, 7;
	mov.b64 	%rd557, 0;
	@%p20 bra 	$L__BB523_86;
	add.s32 	%r205, %r23, -4;
	and.b32  	%r56, %r23, -8;
	neg.s32 	%r204, %r56;
	mov.b64 	%rd557, 0;
$L__BB523_60:
	.pragma "nounroll";
	add.s32 	%r30, %r205, 3;
	mul.wide.u32 	%rd270, %r30, 8;
	add.s64 	%rd271, %rd2, %rd270;
	ld.global.u64 	%rd133, [%rd271];
	or.b64  	%rd272, %rd548, %rd133;
	and.b64  	%rd273, %rd272, -4294967296;
	setp.ne.s64 	%p21, %rd273, 0;
	@%p21 bra 	$L__BB523_62;
	cvt.u32.u64 	%r57, %rd133;
	cvt.u32.u64 	%r58, %rd548;
	div.u32 	%r59, %r58, %r57;
	mul.lo.s32 	%r60, %r59, %r57;
	sub.s32 	%r61, %r58, %r60;
	cvt.u64.u32 	%rd519, %r59;
	cvt.u64.u32 	%rd520, %r61;
	bra.uni 	$L__BB523_63;
$L__BB523_62:
	div.s64 	%rd519, %rd548, %rd133;
	mul.lo.s64 	%rd274, %rd519, %rd133;
	sub.s64 	%rd520, %rd548, %rd274;
$L__BB523_63:
	add.s64 	%rd276, %rd1, %rd270;
	ld.global.u64 	%rd277, [%rd276];
	mad.lo.s64 	%rd140, %rd277, %rd520, %rd557;
	add.s32 	%r31, %r205, 2;
	mul.wide.u32 	%rd278, %r31, 8;
	add.s64 	%rd279, %rd2, %rd278;
	ld.global.u64 	%rd141, [%rd279];
	or.b64  	%rd280, %rd519, %rd141;
	and.b64  	%rd281, %rd280, -4294967296;
	setp.ne.s64 	%p22, %rd281, 0;
	@%p22 bra 	$L__BB523_65;
	cvt.u32.u64 	%r62, %rd141;
	cvt.u32.u64 	%r63, %rd519;
	div.u32 	%r64, %r63, %r62;
	mul.lo.s32 	%r65, %r64, %r62;
	sub.s32 	%r66, %r63, %r65;
	cvt.u64.u32 	%rd521, %r64;
	cvt.u64.u32 	%rd522, %r66;
	bra.uni 	$L__BB523_66;
$L__BB523_65:
	div.s64 	%rd521, %rd519, %rd141;
	mul.lo.s64 	%rd282, %rd521, %rd141;
	sub.s64 	%rd522, %rd519, %rd282;
$L__BB523_66:
	add.s64 	%rd284, %rd1, %rd278;
	ld.global.u64 	%rd285, [%rd284];
	mad.lo.s64 	%rd148, %rd285, %rd522, %rd140;
	add.s32 	%r32, %r205, 1;
	mul.wide.u32 	%rd286, %r32, 8;
	add.s64 	%rd287, %rd2, %rd286;
	ld.global.u64 	%rd149, [%rd287];
	or.b64  	%rd288, %rd521, %rd149;
	and.b64  	%rd289, %rd288, -4294967296;
	setp.ne.s64 	%p23, %rd289, 0;
	@%p23 bra 	$L__BB523_68;
	cvt.u32.u64 	%r67, %rd149;
	cvt.u32.u64 	%r68, %rd521;
	div.u32 	%r69, %r68, %r67;
	mul.lo.s32 	%r70, %r69, %r67;
	sub.s32 	%r71, %r68, %r70;
	cvt.u64.u32 	%rd523, %r69;
	cvt.u64.u32 	%rd524, %r71;
	bra.uni 	$L__BB523_69;
$L__BB523_68:
	div.s64 	%rd523, %rd521, %rd149;
	mul.lo.s64 	%rd290, %rd523, %rd149;
	sub.s64 	%rd524, %rd521, %rd290;
$L__BB523_69:
	add.s64 	%rd292, %rd1, %rd286;
	ld.global.u64 	%rd293, [%rd292];
	mad.lo.s64 	%rd156, %rd293, %rd524, %rd148;
	add.s32 	%r33, %r205, -4;
	mul.wide.u32 	%rd294, %r205, 8;
	add.s64 	%rd295, %rd2, %rd294;
	ld.global.u64 	%rd157, [%rd295];
	or.b64  	%rd296, %rd523, %rd157;
	and.b64  	%rd297, %rd296, -4294967296;
	setp.ne.s64 	%p24, %rd297, 0;
	@%p24 bra 	$L__BB523_71;
	cvt.u32.u64 	%r72, %rd157;
	cvt.u32.u64 	%r73, %rd523;
	div.u32 	%r74, %r73, %r72;
	mul.lo.s32 	%r75, %r74, %r72;
	sub.s32 	%r76, %r73, %r75;
	cvt.u64.u32 	%rd525, %r74;
	cvt.u64.u32 	%rd526, %r76;
	bra.uni 	$L__BB523_72;
$L__BB523_71:
	div.s64 	%rd525, %rd523, %rd157;
	mul.lo.s64 	%rd298, %rd525, %rd157;
	sub.s64 	%rd526, %rd523, %rd298;
$L__BB523_72:
	add.s64 	%rd300, %rd1, %rd294;
	ld.global.u64 	%rd301, [%rd300];
	mad.lo.s64 	%rd164, %rd301, %rd526, %rd156;
	add.s32 	%r34, %r205, -1;
	mul.wide.u32 	%rd302, %r34, 8;
	add.s64 	%rd303, %rd2, %rd302;
	ld.global.u64 	%rd165, [%rd303];
	or.b64  	%rd304, %rd525, %rd165;
	and.b64  	%rd305, %rd304, -4294967296;
	setp.ne.s64 	%p25, %rd305, 0;
	@%p25 bra 	$L__BB523_74;
	cvt.u32.u64 	%r77, %rd165;
	cvt.u32.u64 	%r78, %rd525;
	div.u32 	%r79, %r78, %r77;
	mul.lo.s32 	%r80, %r79, %r77;
	sub.s32 	%r81, %r78, %r80;
	cvt.u64.u32 	%rd527, %r79;
	cvt.u64.u32 	%rd528, %r81;
	bra.uni 	$L__BB523_75;
$L__BB523_74:
	div.s64 	%rd527, %rd525, %rd165;
	mul.lo.s64 	%rd306, %rd527, %rd165;
	sub.s64 	%rd528, %rd525, %rd306;
$L__BB523_75:
	add.s64 	%rd308, %rd1, %rd302;
	ld.global.u64 	%rd309, [%rd308];
	mad.lo.s64 	%rd172, %rd309, %rd528, %rd164;
	add.s32 	%r35, %r205, -2;
	mul.wide.u32 	%rd310, %r35, 8;
	add.s64 	%rd311, %rd2, %rd310;
	ld.global.u64 	%rd173, [%rd311];
	or.b64  	%rd312, %rd527, %rd173;
	and.b64  	%rd313, %rd312, -4294967296;
	setp.ne.s64 	%p26, %rd313, 0;
	@%p26 bra 	$L__BB523_77;
	cvt.u32.u64 	%r82, %rd173;
	cvt.u32.u64 	%r83, %rd527;
	div.u32 	%r84, %r83, %r82;
	mul.lo.s32 	%r85, %r84, %r82;
	sub.s32 	%r86, %r83, %r85;
	cvt.u64.u32 	%rd529, %r84;
	cvt.u64.u32 	%rd530, %r86;
	bra.uni 	$L__BB523_78;
$L__BB523_77:
	div.s64 	%rd529, %rd527, %rd173;
	mul.lo.s64 	%rd314, %rd529, %rd173;
	sub.s64 	%rd530, %rd527, %rd314;
$L__BB523_78:
	add.s64 	%rd316, %rd1, %rd310;
	ld.global.u64 	%rd317, [%rd316];
	mad.lo.s64 	%rd180, %rd317, %rd530, %rd172;
	add.s32 	%r36, %r205, -3;
	mul.wide.u32 	%rd318, %r36, 8;
	add.s64 	%rd319, %rd2, %rd318;
	ld.global.u64 	%rd181, [%rd319];
	or.b64  	%rd320, %rd529, %rd181;
	and.b64  	%rd321, %rd320, -4294967296;
	setp.ne.s64 	%p27, %rd321, 0;
	@%p27 bra 	$L__BB523_80;
	cvt.u32.u64 	%r87, %rd181;
	cvt.u32.u64 	%r88, %rd529;
	div.u32 	%r89, %r88, %r87;
	mul.lo.s32 	%r90, %r89, %r87;
	sub.s32 	%r91, %r88, %r90;
	cvt.u64.u32 	%rd531, %r89;
	cvt.u64.u32 	%rd532, %r91;
	bra.uni 	$L__BB523_81;
$L__BB523_80:
	div.s64 	%rd531, %rd529, %rd181;
	mul.lo.s64 	%rd322, %rd531, %rd181;
	sub.s64 	%rd532, %rd529, %rd322;
$L__BB523_81:
	add.s64 	%rd324, %rd1, %rd318;
	ld.global.u64 	%rd325, [%rd324];
	mad.lo.s64 	%rd188, %rd325, %rd532, %rd180;
	mul.wide.u32 	%rd326, %r33, 8;
	add.s64 	%rd327, %rd2, %rd326;
	ld.global.u64 	%rd189, [%rd327];
	or.b64  	%rd328, %rd531, %rd189;
	and.b64  	%rd329, %rd328, -4294967296;
	setp.ne.s64 	%p28, %rd329, 0;
	@%p28 bra 	$L__BB523_83;
	cvt.u32.u64 	%r92, %rd189;
	cvt.u32.u64 	%r93, %rd531;
	div.u32 	%r94, %r93, %r92;
	mul.lo.s32 	%r95, %r94, %r92;
	sub.s32 	%r96, %r93, %r95;
	cvt.u64.u32 	%rd548, %r94;
	cvt.u64.u32 	%rd534, %r96;
	bra.uni 	$L__BB523_84;
$L__BB523_83:
	div.s64 	%rd548, %rd531, %rd189;
	mul.lo.s64 	%rd330, %rd548, %rd189;
	sub.s64 	%rd534, %rd531, %rd330;
$L__BB523_84:
	add.s64 	%rd332, %rd1, %rd326;
	ld.global.u64 	%rd333, [%rd332];
	mad.lo.s64 	%rd557, %rd333, %rd534, %rd188;
	add.s32 	%r205, %r205, -8;
	add.s32 	%r204, %r204, 8;
	setp.ne.s32 	%p29, %r204, 0;
	@%p29 bra 	$L__BB523_60;
	add.s32 	%r207, %r205, 3;
$L__BB523_86:
	setp.eq.s32 	%p30, %r25, 0;
	@%p30 bra 	$L__BB523_115;
	and.b32  	%r41, %r23, 3;
	setp.lt.u32 	%p31, %r25, 4;
	@%p31 bra 	$L__BB523_101;
	mul.wide.u32 	%rd335, %r207, 8;
	add.s64 	%rd336, %rd2, %rd335;
	ld.global.u64 	%rd200, [%rd336];
	or.b64  	%rd337, %rd548, %rd200;
	and.b64  	%rd338, %rd337, -4294967296;
	setp.ne.s64 	%p32, %rd338, 0;
	@%p32 bra 	$L__BB523_90;
	cvt.u32.u64 	%r97, %rd200;
	cvt.u32.u64 	%r98, %rd548;
	div.u32 	%r99, %r98, %r97;
	mul.lo.s32 	%r100, %r99, %r97;
	sub.s32 	%r101, %r98, %r100;
	cvt.u64.u32 	%rd538, %r99;
	cvt.u64.u32 	%rd539, %r101;
	bra.uni 	$L__BB523_91;
$L__BB523_90:
	div.s64 	%rd538, %rd548, %rd200;
	mul.lo.s64 	%rd339, %rd538, %rd200;
	sub.s64 	%rd539, %rd548, %rd339;
$L__BB523_91:
	add.s64 	%rd341, %rd1, %rd335;
	ld.global.u64 	%rd342, [%rd341];
	mad.lo.s64 	%rd207, %rd342, %rd539, %rd557;
	add.s32 	%r42, %r207, -1;
	mul.wide.u32 	%rd343, %r42, 8;
	add.s64 	%rd344, %rd2, %rd343;
	ld.global.u64 	%rd208, [%rd344];
	or.b64  	%rd345, %rd538, %rd208;
	and.b64  	%rd346, %rd345, -4294967296;
	setp.ne.s64 	%p33, %rd346, 0;
	@%p33 bra 	$L__BB523_93;
	cvt.u32.u64 	%r102, %rd208;
	cvt.u32.u64 	%r103, %rd538;
	div.u32 	%r104, %r103, %r102;
	mul.lo.s32 	%r105, %r104, %r102;
	sub.s32 	%r106, %r103, %r105;
	cvt.u64.u32 	%rd540, %r104;
	cvt.u64.u32 	%rd541, %r106;
	bra.uni 	$L__BB523_94;
$L__BB523_93:
	div.s64 	%rd540, %rd538, %rd208;
	mul.lo.s64 	%rd347, %rd540, %rd208;
	sub.s64 	%rd541, %rd538, %rd347;
$L__BB523_94:
	add.s64 	%rd349, %rd1, %rd343;
	ld.global.u64 	%rd350, [%rd349];
	mad.lo.s64 	%rd215, %rd350, %rd541, %rd207;
	add.s32 	%r43, %r207, -2;
	mul.wide.u32 	%rd351, %r43, 8;
	add.s64 	%rd352, %rd2, %rd351;
	ld.global.u64 	%rd216, [%rd352];
	or.b64  	%rd353, %rd540, %rd216;
	and.b64  	%rd354, %rd353, -4294967296;
	setp.ne.s64 	%p34, %rd354, 0;
	@%p34 bra 	$L__BB523_96;
	cvt.u32.u64 	%r107, %rd216;
	cvt.u32.u64 	%r108, %rd540;
	div.u32 	%r109, %r108, %r107;
	mul.lo.s32 	%r110, %r109, %r107;
	sub.s32 	%r111, %r108, %r110;
	cvt.u64.u32 	%rd542, %r109;
	cvt.u64.u32 	%rd543, %r111;
	bra.uni 	$L__BB523_97;
$L__BB523_96:
	div.s64 	%rd542, %rd540, %rd216;
	mul.lo.s64 	%rd355, %rd542, %rd216;
	sub.s64 	%rd543, %rd540, %rd355;
$L__BB523_97:
	add.s64 	%rd357, %rd1, %rd351;
	ld.global.u64 	%rd358, [%rd357];
	mad.lo.s64 	%rd223, %rd358, %rd543, %rd215;
	add.s32 	%r44, %r207, -3;
	mul.wide.u32 	%rd359, %r44, 8;
	add.s64 	%rd360, %rd2, %rd359;
	ld.global.u64 	%rd224, [%rd360];
	or.b64  	%rd361, %rd542, %rd224;
	and.b64  	%rd362, %rd361, -4294967296;
	setp.ne.s64 	%p35, %rd362, 0;
	@%p35 bra 	$L__BB523_99;
	cvt.u32.u64 	%r112, %rd224;
	cvt.u32.u64 	%r113, %rd542;
	div.u32 	%r114, %r113, %r112;
	mul.lo.s32 	%r115, %r114, %r112;
	sub.s32 	%r116, %r113, %r115;
	cvt.u64.u32 	%rd548, %r114;
	cvt.u64.u32 	%rd545, %r116;
	bra.uni 	$L__BB523_100;
$L__BB523_99:
	div.s64 	%rd548, %rd542, %rd224;
	mul.lo.s64 	%rd363, %rd548, %rd224;
	sub.s64 	%rd545, %rd542, %rd363;
$L__BB523_100:
	add.s64 	%rd365, %rd1, %rd359;
	ld.global.u64 	%rd366, [%rd365];
	mad.lo.s64 	%rd557, %rd366, %rd545, %rd223;
	add.s32 	%r207, %r207, -4;
$L__BB523_101:
	setp.eq.s32 	%p36, %r41, 0;
	@%p36 bra 	$L__BB523_115;
	setp.eq.s32 	%p37, %r41, 1;
	@%p37 bra 	$L__BB523_110;
	mul.wide.u32 	%rd368, %r207, 8;
	add.s64 	%rd369, %rd2, %rd368;
	ld.global.u64 	%rd235, [%rd369];
	or.b64  	%rd370, %rd548, %rd235;
	and.b64  	%rd371, %rd370, -4294967296;
	setp.ne.s64 	%p38, %rd371, 0;
	@%p38 bra 	$L__BB523_105;
	cvt.u32.u64 	%r117, %rd235;
	cvt.u32.u64 	%r118, %rd548;
	div.u32 	%r119, %r118, %r117;
	mul.lo.s32 	%r120, %r119, %r117;
	sub.s32 	%r121, %r118, %r120;
	cvt.u64.u32 	%rd549, %r119;
	cvt.u64.u32 	%rd550, %r121;
	bra.uni 	$L__BB523_106;
$L__BB523_105:
	div.s64 	%rd549, %rd548, %rd235;
	mul.lo.s64 	%rd372, %rd549, %rd235;
	sub.s64 	%rd550, %rd548, %rd372;
$L__BB523_106:
	add.s64 	%rd374, %rd1, %rd368;
	ld.global.u64 	%rd375, [%rd374];
	mad.lo.s64 	%rd242, %rd375, %rd550, %rd557;
	add.s32 	%r47, %r207, -1;
	mul.wide.u32 	%rd376, %r47, 8;
	add.s64 	%rd377, %rd2, %rd376;
	ld.global.u64 	%rd243, [%rd377];
	or.b64  	%rd378, %rd549, %rd243;
	and.b64  	%rd379, %rd378, -4294967296;
	setp.ne.s64 	%p39, %rd379, 0;
	@%p39 bra 	$L__BB523_108;
	cvt.u32.u64 	%r122, %rd243;
	cvt.u32.u64 	%r123, %rd549;
	div.u32 	%r124, %r123, %r122;
	mul.lo.s32 	%r125, %r124, %r122;
	sub.s32 	%r126, %r123, %r125;
	cvt.u64.u32 	%rd548, %r124;
	cvt.u64.u32 	%rd552, %r126;
	bra.uni 	$L__BB523_109;
$L__BB523_108:
	div.s64 	%rd548, %rd549, %rd243;
	mul.lo.s64 	%rd380, %rd548, %rd243;
	sub.s64 	%rd552, %rd549, %rd380;
$L__BB523_109:
	add.s64 	%rd382, %rd1, %rd376;
	ld.global.u64 	%rd383, [%rd382];
	mad.lo.s64 	%rd557, %rd383, %rd552, %rd242;
	add.s32 	%r207, %r207, -2;
$L__BB523_110:
	and.b32  	%r127, %r23, 1;
	setp.eq.b32 	%p40, %r127, 1;
	not.pred 	%p41, %p40;
	@%p41 bra 	$L__BB523_115;
	mul.wide.u32 	%rd384, %r207, 8;
	add.s64 	%rd385, %rd2, %rd384;
	ld.global.u64 	%rd254, [%rd385];
	or.b64  	%rd386, %rd548, %rd254;
	and.b64  	%rd387, %rd386, -4294967296;
	setp.ne.s64 	%p42, %rd387, 0;
	@%p42 bra 	$L__BB523_113;
	cvt.u32.u64 	%r128, %rd254;
	cvt.u32.u64 	%r129, %rd548;
	rem.u32 	%r130, %r129, %r128;
	cvt.u64.u32 	%rd556, %r130;
	bra.uni 	$L__BB523_114;
$L__BB523_113:
	rem.s64 	%rd556, %rd548, %rd254;
$L__BB523_114:
	add.s64 	%rd389, %rd1, %rd384;
	ld.global.u64 	%rd390, [%rd389];
	mad.lo.s64 	%rd557, %rd390, %rd556, %rd557;
$L__BB523_115:
	shl.b64 	%rd391, %rd557, 2;
	add.s64 	%rd392, %rd3, %rd391;
	ld.global.f32 	%f1, [%rd392];
	setp.neu.f32 	%p43, %f1, 0f00000000;
	selp.u16 	%rs2, 1, 0, %p43;
	st.shared.u8 	[%r5], %rs2;
$L__BB523_116:
	bar.sync 	0;
	setp.lt.u32 	%p67, %r209, 66;
	@%p67 bra 	$L__BB523_122;
$L__BB523_117:
	shr.u32 	%r51, %r209, 1;
	setp.ge.u32 	%p68, %r1, %r51;
	@%p68 bra 	$L__BB523_121;
	ld.shared.u8 	%rs4, [%r5];
	setp.eq.s16 	%p70, %rs4, 0;
	mov.pred 	%p87, 0;
	@%p70 bra 	$L__BB523_120;
	add.s32 	%r199, %r5, %r51;
	ld.shared.u8 	%rs5, [%r199];
	setp.ne.s16 	%p87, %rs5, 0;
$L__BB523_120:
	selp.u16 	%rs6, 1, 0, %p87;
	st.shared.u8 	[%r5], %rs6;
$L__BB523_121:
	bar.sync 	0;
	setp.gt.u32 	%p71, %r209, 131;
	mov.u32 	%r209, %r51;
	@%p71 bra 	$L__BB523_117;
$L__BB523_122:
	setp.gt.u32 	%p72, %r1, 31;
	@%p72 bra 	$L__BB523_137;
	ld.volatile.shared.u8 	%rs7, [%r5];
	setp.eq.s16 	%p74, %rs7, 0;
	mov.pred 	%p88, 0;
	@%p74 bra 	$L__BB523_125;
	ld.volatile.shared.u8 	%rs8, [%r5+32];
	setp.ne.s16 	%p88, %rs8, 0;
$L__BB523_125:
	selp.u16 	%rs9, 1, 0, %p88;
	st.volatile.shared.u8 	[%r5], %rs9;
	ld.volatile.shared.u8 	%rs10, [%r5];
	setp.eq.s16 	%p76, %rs10, 0;
	mov.pred 	%p89, 0;
	@%p76 bra 	$L__BB523_127;
	ld.volatile.shared.u8 	%rs11, [%r5+16];
	setp.ne.s16 	%p89, %rs11, 0;
$L__BB523_127:
	selp.u16 	%rs12, 1, 0, %p89;
	st.volatile.shared.u8 	[%r5], %rs12;
	ld.volatile.shared.u8 	%rs13, [%r5];
	setp.eq.s16 	%p78, %rs13, 0;
	mov.pred 	%p90, 0;
	@%p78 bra 	$L__BB523_129;
	ld.volatile.shared.u8 	%rs14, [%r5+8];
	setp.ne.s16 	%p90, %rs14, 0;
$L__BB523_129:
	selp.u16 	%rs15, 1, 0, %p90;
	st.volatile.shared.u8 	[%r5], %rs15;
	ld.volatile.shared.u8 	%rs16, [%r5];
	setp.eq.s16 	%p80, %rs16, 0;
	mov.pred 	%p91, 0;
	@%p80 bra 	$L__BB523_131;
	ld.volatile.shared.u8 	%rs17, [%r5+4];
	setp.ne.s16 	%p91, %rs17, 0;
$L__BB523_131:
	selp.u16 	%rs18, 1, 0, %p91;
	st.volatile.shared.u8 	[%r5], %rs18;
	ld.volatile.shared.u8 	%rs19, [%r5];
	setp.eq.s16 	%p82, %rs19, 0;
	mov.pred 	%p92, 0;
	@%p82 bra 	$L__BB523_133;
	ld.volatile.shared.u8 	%rs20, [%r5+2];
	setp.ne.s16 	%p92, %rs20, 0;
$L__BB523_133:
	selp.u16 	%rs21, 1, 0, %p92;
	st.volatile.shared.u8 	[%r5], %rs21;
	ld.volatile.shared.u8 	%rs22, [%r5];
	setp.eq.s16 	%p84, %rs22, 0;
	mov.pred 	%p93, 0;
	@%p84 bra 	$L__BB523_135;
	ld.volatile.shared.u8 	%rs23, [%r5+1];
	setp.ne.s16 	%p93, %rs23, 0;
$L__BB523_135:
	selp.u16 	%rs24, 1, 0, %p93;
	st.volatile.shared.u8 	[%r5], %rs24;
	setp.ne.s32 	%p85, %r1, 0;
	@%p85 bra 	$L__BB523_137;
	ld.shared.u8 	%rs25, [allsdata_f32];
	cvt.u64.u32 	%rd470, %r2;
	cvta.to.global.u64 	%rd471, %rd260;
	add.s64 	%rd472, %rd471, %rd470;
	st.global.u8 	[%rd472], %rs25;
$L__BB523_137:
	ret;

}
	// .globl	contiguous_all2_f32
.visible .entry contiguous_all2_f32(
	.param .u64 .ptr .align 1 contiguous_all2_f32_param_0,
	.param .u64 .ptr .align 1 contiguous_all2_f32_param_1,
	.param .u64 .ptr .align 1 contiguous_all2_f32_param_2,
	.param .u64 .ptr .align 1 contiguous_all2_f32_param_3,
	.param .u64 contiguous_all2_f32_param_4,
	.param .u64 contiguous_all2_f32_param_5,
	.param .u64 contiguous_all2_f32_param_6
)
{
	.reg .pred 	%p<94>;
	.reg .b16 	%rs<26>;
	.reg .b32 	%r<214>;
	.reg .b32 	%f<4>;
	.reg .b64 	%rd<571>;

	ld.param.u64 	%rd266, [contiguous_all2_f32_param_1];
	ld.param.u64 	%rd267, [contiguous_all2_f32_param_2];
	ld.param.u64 	%rd268, [contiguous_all2_f32_param_3];
	ld.param.u64 	%rd263, [contiguous_all2_f32_param_4];
	ld.param.u64 	%rd264, [contiguous_all2_f32_param_5];
	ld.param.u64 	%rd265, [contiguous_all2_f32_param_6];
	cvta.to.global.u64 	%rd1, %rd268;
	cvta.to.global.u64 	%rd2, %rd267;
	cvta.to.global.u64 	%rd570, %rd266;
	mov.u32 	%r1, %tid.x;
	mov.u32 	%r2, %ctaid.x;
	mov.u32 	%r213, %ntid.x;
	mul.lo.s32 	%r51, %r2, %r213;
	shl.b32 	%r52, %r51, 1;
	add.s32 	%r4, %r52, %r1;
	mov.u32 	%r53, allsdata_f32;
	add.s32 	%r5, %r53, %r1;
	mov.b16 	%rs1, 1;
	st.shared.u8 	[%r5], %rs1;
	add.s32 	%r54, %r4, %r213;
	cvt.u64.u32 	%rd4, %r54;
	setp.le.u64 	%p17, %rd264, %rd4;
	@%p17 bra 	$L__BB524_56;
	cvt.u64.u32 	%rd401, %r4;
	mov.u32 	%r131, %ctaid.y;
	cvt.u64.u32 	%rd402, %r131;
	mul.lo.s64 	%rd403, %rd264, %rd402;
	add.s64 	%rd524, %rd403, %rd401;
	add.s64 	%rd522, %rd403, %rd4;
	cvt.u32.u64 	%r6, %rd263;
	add.s32 	%r207, %r6, -1;
	setp.lt.s32 	%p44, %r207, 0;
	mov.b64 	%rd528, 0;
	mov.u64 	%rd529, %rd528;
	@%p44 bra 	$L__BB524_53;
	setp.lt.u32 	%p45, %r207, 3;
	mov.b64 	%rd529, 0;
	mov.u64 	%rd528, %rd529;
	@%p45 bra 	$L__BB524_30;
	add.s32 	%r205, %r6, -2;
	and.b32  	%r132, %r6, -4;
	neg.s32 	%r204, %r132;
	mov.b64 	%rd529, 0;
$L__BB524_4:
	.pragma "nounroll";
	add.s32 	%r12, %r205, 1;
	mul.wide.u32 	%rd407, %r12, 8;
	add.s64 	%rd408, %rd2, %rd407;
	ld.global.u64 	%rd11, [%rd408];
	or.b64  	%rd409, %rd524, %rd11;
	and.b64  	%rd410, %rd409, -4294967296;
	setp.ne.s64 	%p46, %rd410, 0;
	@%p46 bra 	$L__BB524_6;
	cvt.u32.u64 	%r133, %rd11;
	cvt.u32.u64 	%r134, %rd524;
	div.u32 	%r135, %r134, %r133;
	mul.lo.s32 	%r136, %r135, %r133;
	sub.s32 	%r137, %r134, %r136;
	cvt.u64.u32 	%rd490, %r135;
	cvt.u64.u32 	%rd491, %r137;
	bra.uni 	$L__BB524_7;
$L__BB524_6:
	div.s64 	%rd490, %rd524, %rd11;
	mul.lo.s64 	%rd411, %rd490, %rd11;
	sub.s64 	%rd491, %rd524, %rd411;
$L__BB524_7:
	mul.wide.u32 	%rd412, %r12, 8;
	add.s64 	%rd413, %rd1, %rd412;
	ld.global.u64 	%rd18, [%rd413];
	mad.lo.s64 	%rd19, %rd18, %rd491, %rd528;
	or.b64  	%rd414, %rd522, %rd11;
	and.b64  	%rd415, %rd414, -4294967296;
	setp.ne.s64 	%p47, %rd415, 0;
	@%p47 bra 	$L__BB524_9;
	cvt.u32.u64 	%r138, %rd11;
	cvt.u32.u64 	%r139, %rd522;
	div.u32 	%r140, %r139, %r138;
	mul.lo.s32 	%r141, %r140, %r138;
	sub.s32 	%r142, %r139, %r141;
	cvt.u64.u32 	%rd492, %r140;
	cvt.u64.u32 	%rd493, %r142;
	bra.uni 	$L__BB524_10;
$L__BB524_9:
	div.s64 	%rd492, %rd522, %rd11;
	mul.lo.s64 	%rd416, %rd492, %rd11;
	sub.s64 	%rd493, %rd522, %rd416;
$L__BB524_10:
	mad.lo.s64 	%rd26, %rd493, %rd18, %rd529;
	mul.wide.u32 	%rd417, %r205, 8;
	add.s64 	%rd418, %rd2, %rd417;
	ld.global.u64 	%rd27, [%rd418];
	or.b64  	%rd419, %rd490, %rd27;
	and.b64  	%rd420, %rd419, -4294967296;
	setp.ne.s64 	%p48, %rd420, 0;
	@%p48 bra 	$L__BB524_12;
	cvt.u32.u64 	%r143, %rd27;
	cvt.u32.u64 	%r144, %rd490;
	div.u32 	%r145, %r144, %r143;
	mul.lo.s32 	%r146, %r145, %r143;
	sub.s32 	%r147, %r144, %r146;
	cvt.u64.u32 	%rd494, %r145;
	cvt.u64.u32 	%rd495, %r147;
	bra.uni 	$L__BB524_13;
$L__BB524_12:
	div.s64 	%rd494, %rd490, %rd27;
	mul.lo.s64 	%rd421, %rd494, %rd27;
	sub.s64 	%rd495, %rd490, %rd421;
$L__BB524_13:
	mul.wide.u32 	%rd422, %r205, 8;
	add.s64 	%rd423, %rd1, %rd422;
	ld.global.u64 	%rd34, [%rd423];
	mad.lo.s64 	%rd35, %rd34, %rd495, %rd19;
	or.b64  	%rd424, %rd492, %rd27;
	and.b64  	%rd425, %rd424, -4294967296;
	setp.ne.s64 	%p49, %rd425, 0;
	@%p49 bra 	$L__BB524_15;
	cvt.u32.u64 	%r148, %rd27;
	cvt.u32.u64 	%r149, %rd492;
	div.u32 	%r150, %r149, %r148;
	mul.lo.s32 	%r151, %r150, %r148;
	sub.s32 	%r152, %r149, %r151;
	cvt.u64.u32 	%rd496, %r150;
	cvt.u64.u32 	%rd497, %r152;
	bra.uni 	$L__BB524_16;
$L__BB524_15:
	div.s64 	%rd496, %rd492, %rd27;
	mul.lo.s64 	%rd426, %rd496, %rd27;
	sub.s64 	%rd497, %rd492, %rd426;
$L__BB524_16:
	mad.lo.s64 	%rd42, %rd497, %rd34, %rd26;
	add.s32 	%r13, %r205, -1;
	mul.wide.u32 	%rd427, %r13, 8;
	add.s64 	%rd428, %rd2, %rd427;
	ld.global.u64 	%rd43, [%rd428];
	or.b64  	%rd429, %rd494, %rd43;
	and.b64  	%rd430, %rd429, -4294967296;
	setp.ne.s64 	%p50, %rd430, 0;
	@%p50 bra 	$L__BB524_18;
	cvt.u32.u64 	%r153, %rd43;
	cvt.u32.u64 	%r154, %rd494;
	div.u32 	%r155, %r154, %r153;
	mul.lo.s32 	%r156, %r155, %r153;
	sub.s32 	%r157, %r154, %r156;
	cvt.u64.u32 	%rd498, %r155;
	cvt.u64.u32 	%rd499, %r157;
	bra.uni 	$L__BB524_19;
$L__BB524_18:
	div.s64 	%rd498, %rd494, %rd43;
	mul.lo.s64 	%rd431, %rd498, %rd43;
	sub.s64 	%rd499, %rd494, %rd431;
$L__BB524_19:
	mul.wide.u32 	%rd432, %r13, 8;
	add.s64 	%rd433, %rd1, %rd432;
	ld.global.u64 	%rd50, [%rd433];
	mad.lo.s64 	%rd51, %rd50, %rd499, %rd35;
	or.b64  	%rd434, %rd496, %rd43;
	and.b64  	%rd435, %rd434, -4294967296;
	setp.ne.s64 	%p51, %rd435, 0;
	@%p51 bra 	$L__BB524_21;
	cvt.u32.u64 	%r158, %rd43;
	cvt.u32.u64 	%r159, %rd496;
	div.u32 	%r160, %r159, %r158;
	mul.lo.s32 	%r161, %r160, %r158;
	sub.s32 	%r162, %r159, %r161;
	cvt.u64.u32 	%rd500, %r160;
	cvt.u64.u32 	%rd501, %r162;
	bra.uni 	$L__BB524_22;
$L__BB524_21:
	div.s64 	%rd500, %rd496, %rd43;
	mul.lo.s64 	%rd436, %rd500, %rd43;
	sub.s64 	%rd501, %rd496, %rd436;
$L__BB524_22:
	mad.lo.s64 	%rd58, %rd501, %rd50, %rd42;
	add.s32 	%r163, %r205, -2;
	mul.wide.u32 	%rd437, %r163, 8;
	add.s64 	%rd438, %rd2, %rd437;
	ld.global.u64 	%rd59, [%rd438];
	or.b64  	%rd439, %rd498, %rd59;
	and.b64  	%rd440, %rd439, -4294967296;
	setp.ne.s64 	%p52, %rd440, 0;
	@%p52 bra 	$L__BB524_24;
	cvt.u32.u64 	%r164, %rd59;
	cvt.u32.u64 	%r165, %rd498;
	div.u32 	%r166, %r165, %r164;
	mul.lo.s32 	%r167, %r166, %r164;
	sub.s32 	%r168, %r165, %r167;
	cvt.u64.u32 	%rd524, %r166;
	cvt.u64.u32 	%rd503, %r168;
	bra.uni 	$L__BB524_25;
$L__BB524_24:
	div.s64 	%rd524, %rd498, %rd59;
	mul.lo.s64 	%rd441, %rd524, %rd59;
	sub.s64 	%rd503, %rd498, %rd441;
$L__BB524_25:
	mul.wide.u32 	%rd442, %r163, 8;
	add.s64 	%rd443, %rd1, %rd442;
	ld.global.u64 	%rd66, [%rd443];
	mad.lo.s64 	%rd528, %rd66, %rd503, %rd51;
	or.b64  	%rd444, %rd500, %rd59;
	and.b64  	%rd445, %rd444, -4294967296;
	setp.ne.s64 	%p53, %rd445, 0;
	@%p53 bra 	$L__BB524_27;
	cvt.u32.u64 	%r170, %rd59;
	cvt.u32.u64 	%r171, %rd500;
	div.u32 	%r172, %r171, %r170;
	mul.lo.s32 	%r173, %r172, %r170;
	sub.s32 	%r174, %r171, %r173;
	cvt.u64.u32 	%rd522, %r172;
	cvt.u64.u32 	%rd505, %r174;
	bra.uni 	$L__BB524_28;
$L__BB524_27:
	div.s64 	%rd522, %rd500, %rd59;
	mul.lo.s64 	%rd446, %rd522, %rd59;
	sub.s64 	%rd505, %rd500, %rd446;
$L__BB524_28:
	mad.lo.s64 	%rd529, %rd505, %rd66, %rd58;
	add.s32 	%r205, %r205, -4;
	add.s32 	%r204, %r204, 4;
	setp.ne.s32 	%p54, %r204, 0;
	@%p54 bra 	$L__BB524_4;
	add.s32 	%r207, %r205, 1;
$L__BB524_30:
	and.b32  	%r18, %r6, 3;
	setp.eq.s32 	%p55, %r18, 0;
	@%p55 bra 	$L__BB524_53;
	setp.eq.s32 	%p56, %r18, 1;
	@%p56 bra 	$L__BB524_45;
	mul.wide.u32 	%rd448, %r207, 8;
	add.s64 	%rd449, %rd2, %rd448;
	ld.global.u64 	%rd81, [%rd449];
	or.b64  	%rd450, %rd524, %rd81;
	and.b64  	%rd451, %rd450, -4294967296;
	setp.ne.s64 	%p57, %rd451, 0;
	@%p57 bra 	$L__BB524_34;
	cvt.u32.u64 	%r175, %rd81;
	cvt.u32.u64 	%r176, %rd524;
	div.u32 	%r177, %r176, %r175;
	mul.lo.s32 	%r178, %r177, %r175;
	sub.s32 	%r179, %r176, %r178;
	cvt.u64.u32 	%rd512, %r177;
	cvt.u64.u32 	%rd513, %r179;
	bra.uni 	$L__BB524_35;
$L__BB524_34:
	div.s64 	%rd512, %rd524, %rd81;
	mul.lo.s64 	%rd452, %rd512, %rd81;
	sub.s64 	%rd513, %rd524, %rd452;
$L__BB524_35:
	add.s64 	%rd454, %rd1, %rd448;
	ld.global.u64 	%rd88, [%rd454];
	mad.lo.s64 	%rd89, %rd88, %rd513, %rd528;
	or.b64  	%rd455, %rd522, %rd81;
	and.b64  	%rd456, %rd455, -4294967296;
	setp.ne.s64 	%p58, %rd456, 0;
	@%p58 bra 	$L__BB524_37;
	cvt.u32.u64 	%r180, %rd81;
	cvt.u32.u64 	%r181, %rd522;
	div.u32 	%r182, %r181, %r180;
	mul.lo.s32 	%r183, %r182, %r180;
	sub.s32 	%r184, %r181, %r183;
	cvt.u64.u32 	%rd514, %r182;
	cvt.u64.u32 	%rd515, %r184;
	bra.uni 	$L__BB524_38;
$L__BB524_37:
	div.s64 	%rd514, %rd522, %rd81;
	mul.lo.s64 	%rd457, %rd514, %rd81;
	sub.s64 	%rd515, %rd522, %rd457;
$L__BB524_38:
	mad.lo.s64 	%rd96, %rd515, %rd88, %rd529;
	add.s32 	%r19, %r207, -1;
	mul.wide.u32 	%rd458, %r19, 8;
	add.s64 	%rd459, %rd2, %rd458;
	ld.global.u64 	%rd97, [%rd459];
	or.b64  	%rd460, %rd512, %rd97;
	and.b64  	%rd461, %rd460, -4294967296;
	setp.ne.s64 	%p59, %rd461, 0;
	@%p59 bra 	$L__BB524_40;
	cvt.u32.u64 	%r185, %rd97;
	cvt.u32.u64 	%r186, %rd512;
	div.u32 	%r187, %r186, %r185;
	mul.lo.s32 	%r188, %r187, %r185;
	sub.s32 	%r189, %r186, %r188;
	cvt.u64.u32 	%rd524, %r187;
	cvt.u64.u32 	%rd517, %r189;
	bra.uni 	$L__BB524_41;
$L__BB524_40:
	div.s64 	%rd524, %rd512, %rd97;
	mul.lo.s64 	%rd462, %rd524, %rd97;
	sub.s64 	%rd517, %rd512, %rd462;
$L__BB524_41:
	add.s64 	%rd464, %rd1, %rd458;
	ld.global.u64 	%rd104, [%rd464];
	mad.lo.s64 	%rd528, %rd104, %rd517, %rd89;
	or.b64  	%rd465, %rd514, %rd97;
	and.b64  	%rd466, %rd465, -4294967296;
	setp.ne.s64 	%p60, %rd466, 0;
	@%p60 bra 	$L__BB524_43;
	cvt.u32.u64 	%r190, %rd97;
	cvt.u32.u64 	%r191, %rd514;
	div.u32 	%r192, %r191, %r190;
	mul.lo.s32 	%r193, %r192, %r190;
	sub.s32 	%r194, %r191, %r193;
	cvt.u64.u32 	%rd522, %r192;
	cvt.u64.u32 	%rd519, %r194;
	bra.uni 	$L__BB524_44;
$L__BB524_43:
	div.s64 	%rd522, %rd514, %rd97;
	mul.lo.s64 	%rd467, %rd522, %rd97;
	sub.s64 	%rd519, %rd514, %rd467;
$L__BB524_44:
	mad.lo.s64 	%rd529, %rd519, %rd104, %rd96;
	add.s32 	%r207, %r207, -2;
$L__BB524_45:
	and.b32  	%r195, %r6, 1;
	setp.eq.b32 	%p61, %r195, 1;
	not.pred 	%p62, %p61;
	@%p62 bra 	$L__BB524_53;
	mul.wide.u32 	%rd468, %r207, 8;
	add.s64 	%rd469, %rd2, %rd468;
	ld.global.u64 	%rd119, [%rd469];
	or.b64  	%rd470, %rd524, %rd119;
	and.b64  	%rd471, %rd470, -4294967296;
	setp.ne.s64 	%p63, %rd471, 0;
	@%p63 bra 	$L__BB524_48;
	cvt.u32.u64 	%r196, %rd119;
	cvt.u32.u64 	%r197, %rd524;
	rem.u32 	%r198, %r197, %r196;
	cvt.u64.u32 	%rd526, %r198;
	bra.uni 	$L__BB524_49;
$L__BB524_48:
	rem.s64 	%rd526, %rd524, %rd119;
$L__BB524_49:
	add.s64 	%rd473, %rd1, %rd468;
	ld.global.u64 	%rd123, [%rd473];
	mad.lo.s64 	%rd528, %rd123, %rd526, %rd528;
	or.b64  	%rd474, %rd522, %rd119;
	and.b64  	%rd475, %rd474, -4294967296;
	setp.ne.s64 	%p64, %rd475, 0;
	@%p64 bra 	$L__BB524_51;
	cvt.u32.u64 	%r199, %rd119;
	cvt.u32.u64 	%r200, %rd522;
	rem.u32 	%r201, %r200, %r199;
	cvt.u64.u32 	%rd527, %r201;
	bra.uni 	$L__BB524_52;
$L__BB524_51:
	rem.s64 	%rd527, %rd522, %rd119;
$L__BB524_52:
	mad.lo.s64 	%rd529, %rd527, %rd123, %rd529;
$L__BB524_53:
	shl.b64 	%rd476, %rd528, 2;
	add.s64 	%rd477, %rd570, %rd476;
	ld.global.f32 	%f2, [%rd477];
	setp.eq.f32 	%p66, %f2, 0f00000000;
	mov.pred 	%p86, 0;
	@%p66 bra 	$L__BB524_55;
	shl.b64 	%rd478, %rd529, 2;
	add.s64 	%rd479, %rd570, %rd478;
	ld.global.f32 	%f3, [%rd479];
	setp.neu.f32 	%p86, %f3, 0f00000000;
$L__BB524_55:
	selp.u16 	%rs3, 1, 0, %p86;
	st.shared.u8 	[%r5], %rs3;
	bra.uni 	$L__BB524_116;
$L__BB524_56:
	cvt.u64.u32 	%rd131, %r4;
	setp.le.u64 	%p18, %rd264, %rd131;
	@%p18 bra 	$L__BB524_116;
	mov.u32 	%r55, %ctaid.y;
	cvt.u64.u32 	%rd269, %r55;
	mad.lo.s64 	%rd561, %rd264, %rd269, %rd131;
	cvt.u32.u64 	%r22, %rd263;
	add.s32 	%r211, %r22, -1;
	setp.lt.s32 	%p19, %r211, 0;
	@%p19 bra 	$L__BB524_115;
	and.b32  	%r24, %r22, 7;
	setp.lt.u32 	%p20, %r211, 7;
	@%p20 bra 	$L__BB524_86;
	add.s32 	%r209, %r22, -4;
	and.b32  	%r56, %r22, -8;
	neg.s32 	%r208, %r56;
$L__BB524_60:
	.pragma "nounroll";
	add.s32 	%r29, %r209, 3;
	mul.wide.u32 	%rd271, %r29, 8;
	add.s64 	%rd272, %rd2, %rd271;
	ld.global.u64 	%rd135, [%rd272];
	or.b64  	%rd273, %rd561, %rd135;
	and.b64  	%rd274, %rd273, -4294967296;
	setp.ne.s64 	%p21, %rd274, 0;
	@%p21 bra 	$L__BB524_62;
	cvt.u32.u64 	%r57, %rd135;
	cvt.u32.u64 	%r58, %rd561;
	div.u32 	%r59, %r58, %r57;
	mul.lo.s32 	%r60, %r59, %r57;
	sub.s32 	%r61, %r58, %r60;
	cvt.u64.u32 	%rd532, %r59;
	cvt.u64.u32 	%rd533, %r61;
	bra.uni 	$L__BB524_63;
$L__BB524_62:
	div.s64 	%rd532, %rd561, %rd135;
	mul.lo.s64 	%rd275, %rd532, %rd135;
	sub.s64 	%rd533, %rd561, %rd275;
$L__BB524_63:
	add.s64 	%rd277, %rd1, %rd271;
	ld.global.u64 	%rd278, [%rd277];
	mul.lo.s64 	%rd142, %rd278, %rd533;
	add.s32 	%r30, %r209, 2;
	mul.wide.u32 	%rd279, %r30, 8;
	add.s64 	%rd280, %rd2, %rd279;
	ld.global.u64 	%rd143, [%rd280];
	or.b64  	%rd281, %rd532, %rd143;
	and.b64  	%rd282, %rd281, -4294967296;
	setp.ne.s64 	%p22, %rd282, 0;
	@%p22 bra 	$L__BB524_65;
	cvt.u32.u64 	%r62, %rd143;
	cvt.u32.u64 	%r63, %rd532;
	div.u32 	%r64, %r63, %r62;
	mul.lo.s32 	%r65, %r64, %r62;
	sub.s32 	%r66, %r63, %r65;
	cvt.u64.u32 	%rd534, %r64;
	cvt.u64.u32 	%rd535, %r66;
	bra.uni 	$L__BB524_66;
$L__BB524_65:
	div.s64 	%rd534, %rd532, %rd143;
	mul.lo.s64 	%rd283, %rd534, %rd143;
	sub.s64 	%rd535, %rd532, %rd283;
$L__BB524_66:
	add.s64 	%rd285, %rd1, %rd279;
	ld.global.u64 	%rd286, [%rd285];
	mad.lo.s64 	%rd150, %rd286, %rd535, %rd142;
	add.s32 	%r31, %r209, 1;
	mul.wide.u32 	%rd287, %r31, 8;
	add.s64 	%rd288, %rd2, %rd287;
	ld.global.u64 	%rd151, [%rd288];
	or.b64  	%rd289, %rd534, %rd151;
	and.b64  	%rd290, %rd289, -4294967296;
	setp.ne.s64 	%p23, %rd290, 0;
	@%p23 bra 	$L__BB524_68;
	cvt.u32.u64 	%r67, %rd151;
	cvt.u32.u64 	%r68, %rd534;
	div.u32 	%r69, %r68, %r67;
	mul.lo.s32 	%r70, %r69, %r67;
	sub.s32 	%r71, %r68, %r70;
	cvt.u64.u32 	%rd536, %r69;
	cvt.u64.u32 	%rd537, %r71;
	bra.uni 	$L__BB524_69;
$L__BB524_68:
	div.s64 	%rd536, %rd534, %rd151;
	mul.lo.s64 	%rd291, %rd536, %rd151;
	sub.s64 	%rd537, %rd534, %rd291;
$L__BB524_69:
	add.s64 	%rd293, %rd1, %rd287;
	ld.global.u64 	%rd294, [%rd293];
	mad.lo.s64 	%rd158, %rd294, %rd537, %rd150;
	add.s32 	%r32, %r209, -4;
	mul.wide.u32 	%rd295, %r209, 8;
	add.s64 	%rd296, %rd2, %rd295;
	ld.global.u64 	%rd159, [%rd296];
	or.b64  	%rd297, %rd536, %rd159;
	and.b64  	%rd298, %rd297, -4294967296;
	setp.ne.s64 	%p24, %rd298, 0;
	@%p24 bra 	$L__BB524_71;
	cvt.u32.u64 	%r72, %rd159;
	cvt.u32.u64 	%r73, %rd536;
	div.u32 	%r74, %r73, %r72;
	mul.lo.s32 	%r75, %r74, %r72;
	sub.s32 	%r76, %r73, %r75;
	cvt.u64.u32 	%rd538, %r74;
	cvt.u64.u32 	%rd539, %r76;
	bra.uni 	$L__BB524_72;
$L__BB524_71:
	div.s64 	%rd538, %rd536, %rd159;
	mul.lo.s64 	%rd299, %rd538, %rd159;
	sub.s64 	%rd539, %rd536, %rd299;
$L__BB524_72:
	add.s64 	%rd301, %rd1, %rd295;
	ld.global.u64 	%rd302, [%rd301];
	mad.lo.s64 	%rd166, %rd302, %rd539, %rd158;
	add.s32 	%r33, %r209, -1;
	mul.wide.u32 	%rd303, %r33, 8;
	add.s64 	%rd304, %rd2, %rd303;
	ld.global.u64 	%rd167, [%rd304];
	or.b64  	%rd305, %rd538, %rd167;
	and.b64  	%rd306, %rd305, -4294967296;
	setp.ne.s64 	%p25, %rd306, 0;
	@%p25 bra 	$L__BB524_74;
	cvt.u32.u64 	%r77, %rd167;
	cvt.u32.u64 	%r78, %rd538;
	div.u32 	%r79, %r78, %r77;
	mul.lo.s32 	%r80, %r79, %r77;
	sub.s32 	%r81, %r78, %r80;
	cvt.u64.u32 	%rd540, %r79;
	cvt.u64.u32 	%rd541, %r81;
	bra.uni 	$L__BB524_75;
$L__BB524_74:
	div.s64 	%rd540, %rd538, %rd167;
	mul.lo.s64 	%rd307, %rd540, %rd167;
	sub.s64 	%rd541, %rd538, %rd307;
$L__BB524_75:
	add.s64 	%rd309, %rd1, %rd303;
	ld.global.u64 	%rd310, [%rd309];
	mad.lo.s64 	%rd174, %rd310, %rd541, %rd166;
	add.s32 	%r34, %r209, -2;
	mul.wide.u32 	%rd311, %r34, 8;
	add.s64 	%rd312, %rd2, %rd311;
	ld.global.u64 	%rd175, [%rd312];
	or.b64  	%rd313, %rd540, %rd175;
	and.b64  	%rd314, %rd313, -4294967296;
	setp.ne.s64 	%p26, %rd314, 0;
	@%p26 bra 	$L__BB524_77;
	cvt.u32.u64 	%r82, %rd175;
	cvt.u32.u64 	%r83, %rd540;
	div.u32 	%r84, %r83, %r82;
	mul.lo.s32 	%r85, %r84, %r82;
	sub.s32 	%r86, %r83, %r85;
	cvt.u64.u32 	%rd542, %r84;
	cvt.u64.u32 	%rd543, %r86;
	bra.uni 	$L__BB524_78;
$L__BB524_77:
	div.s64 	%rd542, %rd540, %rd175;
	mul.lo.s64 	%rd315, %rd542, %rd175;
	sub.s64 	%rd543, %rd540, %rd315;
$L__BB524_78:
	add.s64 	%rd317, %rd1, %rd311;
	ld.global.u64 	%rd318, [%rd317];
	mad.lo.s64 	%rd182, %rd318, %rd543, %rd174;
	add.s32 	%r35, %r209, -3;
	mul.wide.u32 	%rd319, %r35, 8;
	add.s64 	%rd320, %rd2, %rd319;
	ld.global.u64 	%rd183, [%rd320];
	or.b64  	%rd321, %rd542, %rd183;
	and.b64  	%rd322, %rd321, -4294967296;
	setp.ne.s64 	%p27, %rd322, 0;
	@%p27 bra 	$L__BB524_80;
	cvt.u32.u64 	%r87, %rd183;
	cvt.u32.u64 	%r88, %rd542;
	div.u32 	%r89, %r88, %r87;
	mul.lo.s32 	%r90, %r89, %r87;
	sub.s32 	%r91, %r88, %r90;
	cvt.u64.u32 	%rd544, %r89;
	cvt.u64.u32 	%rd545, %r91;
	bra.uni 	$L__BB524_81;
$L__BB524_80:
	div.s64 	%rd544, %rd542, %rd183;
	mul.lo.s64 	%rd323, %rd544, %rd183;
	sub.s64 	%rd545, %rd542, %rd323;
$L__BB524_81:
	add.s64 	%rd325, %rd1, %rd319;
	ld.global.u64 	%rd326, [%rd325];
	mad.lo.s64 	%rd190, %rd326, %rd545, %rd182;
	mul.wide.u32 	%rd327, %r32, 8;
	add.s64 	%rd328, %rd2, %rd327;
	ld.global.u64 	%rd191, [%rd328];
	or.b64  	%rd329, %rd544, %rd191;
	and.b64  	%rd330, %rd329, -4294967296;
	setp.ne.s64 	%p28, %rd330, 0;
	@%p28 bra 	$L__BB524_83;
	cvt.u32.u64 	%r92, %rd191;
	cvt.u32.u64 	%r93, %rd544;
	div.u32 	%r94, %r93, %r92;
	mul.lo.s32 	%r95, %r94, %r92;
	sub.s32 	%r96, %r93, %r95;
	cvt.u64.u32 	%rd561, %r94;
	cvt.u64.u32 	%rd547, %r96;
	bra.uni 	$L__BB524_84;
$L__BB524_83:
	div.s64 	%rd561, %rd544, %rd191;
	mul.lo.s64 	%rd331, %rd561, %rd191;
	sub.s64 	%rd547, %rd544, %rd331;
$L__BB524_84:
	add.s64 	%rd333, %rd1, %rd327;
	ld.global.u64 	%rd334, [%rd333];
	mad.lo.s64 	%rd335, %rd334, %rd547, %rd190;
	shl.b64 	%rd336, %rd335, 2;
	add.s64 	%rd570, %rd570, %rd336;
	add.s32 	%r209, %r209, -8;
	add.s32 	%r208, %r208, 8;
	setp.ne.s32 	%p29, %r208, 0;
	@%p29 bra 	$L__BB524_60;
	add.s32 	%r211, %r209, 3;
$L__BB524_86:
	setp.eq.s32 	%p30, %r24, 0;
	@%p30 bra 	$L__BB524_115;
	and.b32  	%r40, %r22, 3;
	setp.lt.u32 	%p31, %r24, 4;
	@%p31 bra 	$L__BB524_101;
	mul.wide.u32 	%rd338, %r211, 8;
	add.s64 	%rd339, %rd2, %rd338;
	ld.global.u64 	%rd202, [%rd339];
	or.b64  	%rd340, %rd561, %rd202;
	and.b64  	%rd341, %rd340, -4294967296;
	setp.ne.s64 	%p32, %rd341, 0;
	@%p32 bra 	$L__BB524_90;
	cvt.u32.u64 	%r97, %rd202;
	cvt.u32.u64 	%r98, %rd561;
	div.u32 	%r99, %r98, %r97;
	mul.lo.s32 	%r100, %r99, %r97;
	sub.s32 	%r101, %r98, %r100;
	cvt.u64.u32 	%rd551, %r99;
	cvt.u64.u32 	%rd552, %r101;
	bra.uni 	$L__BB524_91;
$L__BB524_90:
	div.s64 	%rd551, %rd561, %rd202;
	mul.lo.s64 	%rd342, %rd551, %rd202;
	sub.s64 	%rd552, %rd561, %rd342;
$L__BB524_91:
	add.s64 	%rd344, %rd1, %rd338;
	ld.global.u64 	%rd345, [%rd344];
	mul.lo.s64 	%rd209, %rd345, %rd552;
	add.s32 	%r41, %r211, -1;
	mul.wide.u32 	%rd346, %r41, 8;
	add.s64 	%rd347, %rd2, %rd346;
	ld.global.u64 	%rd210, [%rd347];
	or.b64  	%rd348, %rd551, %rd210;
	and.b64  	%rd349, %rd348, -4294967296;
	setp.ne.s64 	%p33, %rd349, 0;
	@%p33 bra 	$L__BB524_93;
	cvt.u32.u64 	%r102, %rd210;
	cvt.u32.u64 	%r103, %rd551;
	div.u32 	%r104, %r103, %r102;
	mul.lo.s32 	%r105, %r104, %r102;
	sub.s32 	%r106, %r103, %r105;
	cvt.u64.u32 	%rd553, %r104;
	cvt.u64.u32 	%rd554, %r106;
	bra.uni 	$L__BB524_94;
$L__BB524_93:
	div.s64 	%rd553, %rd551, %rd210;
	mul.lo.s64 	%rd350, %rd553, %rd210;
	sub.s64 	%rd554, %rd551, %rd350;
$L__BB524_94:
	add.s64 	%rd352, %rd1, %rd346;
	ld.global.u64 	%rd353, [%rd352];
	mad.lo.s64 	%rd217, %rd353, %rd554, %rd209;
	add.s32 	%r42, %r211, -2;
	mul.wide.u32 	%rd354, %r42, 8;
	add.s64 	%rd355, %rd2, %rd354;
	ld.global.u64 	%rd218, [%rd355];
	or.b64  	%rd356, %rd553, %rd218;
	and.b64  	%rd357, %rd356, -4294967296;
	setp.ne.s64 	%p34, %rd357, 0;
	@%p34 bra 	$L__BB524_96;
	cvt.u32.u64 	%r107, %rd218;
	cvt.u32.u64 	%r108, %rd553;
	div.u32 	%r109, %r108, %r107;
	mul.lo.s32 	%r110, %r109, %r107;
	sub.s32 	%r111, %r108, %r110;
	cvt.u64.u32 	%rd555, %r109;
	cvt.u64.u32 	%rd556, %r111;
	bra.uni 	$L__BB524_97;
$L__BB524_96:
	div.s64 	%rd555, %rd553, %rd218;
	mul.lo.s64 	%rd358, %rd555, %rd218;
	sub.s64 	%rd556, %rd553, %rd358;
$L__BB524_97:
	add.s64 	%rd360, %rd1, %rd354;
	ld.global.u64 	%rd361, [%rd360];
	mad.lo.s64 	%rd225, %rd361, %rd556, %rd217;
	add.s32 	%r43, %r211, -3;
	mul.wide.u32 	%rd362, %r43, 8;
	add.s64 	%rd363, %rd2, %rd362;
	ld.global.u64 	%rd226, [%rd363];
	or.b64  	%rd364, %rd555, %rd226;
	and.b64  	%rd365, %rd364, -4294967296;
	setp.ne.s64 	%p35, %rd365, 0;
	@%p35 bra 	$L__BB524_99;
	cvt.u32.u64 	%r112, %rd226;
	cvt.u32.u64 	%r113, %rd555;
	div.u32 	%r114, %r113, %r112;
	mul.lo.s32 	%r115, %r114, %r112;
	sub.s32 	%r116, %r113, %r115;
	cvt.u64.u32 	%rd561, %r114;
	cvt.u64.u32 	%rd558, %r116;
	bra.uni 	$L__BB524_100;
$L__BB524_99:
	div.s64 	%rd561, %rd555, %rd226;
	mul.lo.s64 	%rd366, %rd561, %rd226;
	sub.s64 	%rd558, %rd555, %rd366;
$L__BB524_100:
	add.s64 	%rd368, %rd1, %rd362;
	ld.global.u64 	%rd369, [%rd368];
	mad.lo.s64 	%rd370, %rd369, %rd558, %rd225;
	shl.b64 	%rd371, %rd370, 2;
	add.s64 	%rd570, %rd570, %rd371;
	add.s32 	%r211, %r211, -4;
$L__BB524_101:
	setp.eq.s32 	%p36, %r40, 0;
	@%p36 bra 	$L__BB524_115;
	setp.eq.s32 	%p37, %r40, 1;
	@%p37 bra 	$L__BB524_110;
	mul.wide.u32 	%rd373, %r211, 8;
	add.s64 	%rd374, %rd2, %rd373;
	ld.global.u64 	%rd237, [%rd374];
	or.b64  	%rd375, %rd561, %rd237;
	and.b64  	%rd376, %rd375, -4294967296;
	setp.ne.s64 	%p38, %rd376, 0;
	@%p38 bra 	$L__BB524_105;
	cvt.u32.u64 	%r117, %rd237;
	cvt.u32.u64 	%r118, %rd561;
	div.u32 	%r119, %r118, %r117;
	mul.lo.s32 	%r120, %r119, %r117;
	sub.s32 	%r121, %r118, %r120;
	cvt.u64.u32 	%rd562, %r119;
	cvt.u64.u32 	%rd563, %r121;
	bra.uni 	$L__BB524_106;
$L__BB524_105:
	div.s64 	%rd562, %rd561, %rd237;
	mul.lo.s64 	%rd377, %rd562, %rd237;
	sub.s64 	%rd563, %rd561, %rd377;
$L__BB524_106:
	add.s64 	%rd379, %rd1, %rd373;
	ld.global.u64 	%rd380, [%rd379];
	mul.lo.s64 	%rd244, %rd380, %rd563;
	add.s32 	%r46, %r211, -1;
	mul.wide.u32 	%rd381, %r46, 8;
	add.s64 	%rd382, %rd2, %rd381;
	ld.global.u64 	%rd245, [%rd382];
	or.b64  	%rd383, %rd562, %rd245;
	and.b64  	%rd384, %rd383, -4294967296;
	setp.ne.s64 	%p39, %rd384, 0;
	@%p39 bra 	$L__BB524_108;
	cvt.u32.u64 	%r122, %rd245;
	cvt.u32.u64 	%r123, %rd562;
	div.u32 	%r124, %r123, %r122;
	mul.lo.s32 	%r125, %r124, %r122;
	sub.s32 	%r126, %r123, %r125;
	cvt.u64.u32 	%rd561, %r124;
	cvt.u64.u32 	%rd565, %r126;
	bra.uni 	$L__BB524_109;
$L__BB524_108:
	div.s64 	%rd561, %rd562, %rd245;
	mul.lo.s64 	%rd385, %rd561, %rd245;
	sub.s64 	%rd565, %rd562, %rd385;
$L__BB524_109:
	add.s64 	%rd387, %rd1, %rd381;
	ld.global.u64 	%rd388, [%rd387];
	mad.lo.s64 	%rd389, %rd388, %rd565, %rd244;
	shl.b64 	%rd390, %rd389, 2;
	add.s64 	%rd570, %rd570, %rd390;
	add.s32 	%r211, %r211, -2;
$L__BB524_110:
	and.b32  	%r127, %r22, 1;
	setp.eq.b32 	%p40, %r127, 1;
	not.pred 	%p41, %p40;
	@%p41 bra 	$L__BB524_115;
	mul.wide.u32 	%rd391, %r211, 8;
	add.s64 	%rd392, %rd2, %rd391;
	ld.global.u64 	%rd256, [%rd392];
	or.b64  	%rd393, %rd561, %rd256;
	and.b64  	%rd394, %rd393, -4294967296;
	setp.ne.s64 	%p42, %rd394, 0;
	@%p42 bra 	$L__BB524_113;
	cvt.u32.u64 	%r128, %rd256;
	cvt.u32.u64 	%r129, %rd561;
	rem.u32 	%r130, %r129, %r128;
	cvt.u64.u32 	%rd569, %r130;
	bra.uni 	$L__BB524_114;
$L__BB524_113:
	rem.s64 	%rd569, %rd561, %rd256;
$L__BB524_114:
	add.s64 	%rd396, %rd1, %rd391;
	ld.global.u64 	%rd397, [%rd396];
	mul.lo.s64 	%rd398, %rd397, %rd569;
	shl.b64 	%rd399, %rd398, 2;
	add.s64 	%rd570, %rd570, %rd399;
$L__BB524_115:
	ld.global.f32 	%f1, [%rd570];
	setp.neu.f32 	%p43, %f1, 0f00000000;
	selp.u16 	%rs2, 1, 0, %p43;
	st.shared.u8 	[%r5], %rs2;
$L__BB524_116:
	bar.sync 	0;
	setp.lt.u32 	%p67, %r213, 66;
	@%p67 bra 	$L__BB524_122;
$L__BB524_117:
	shr.u32 	%r50, %r213, 1;
	setp.ge.u32 	%p68, %r1, %r50;
	@%p68 bra 	$L__BB524_121;
	ld.shared.u8 	%rs4, [%r5];
	setp.eq.s16 	%p70, %rs4, 0;
	mov.pred 	%p87, 0;
	@%p70 bra 	$L__BB524_120;
	add.s32 	%r202, %r5, %r50;
	ld.shared.u8 	%rs5, [%r202];
	setp.ne.s16 	%p87, %rs5, 0;
$L__BB524_120:
	selp.u16 	%rs6, 1, 0, %p87;
	st.shared.u8 	[%r5], %rs6;
$L__BB524_121:
	bar.sync 	0;
	setp.gt.u32 	%p71, %r213, 131;
	mov.u32 	%r213, %r50;
	@%p71 bra 	$L__BB524_117;
$L__BB524_122:
	setp.gt.u32 	%p72, %r1, 31;
	@%p72 bra 	$L__BB524_137;
	ld.volatile.shared.u8 	%rs7, [%r5];
	setp.eq.s16 	%p74, %rs7, 0;
	mov.pred 	%p88, 0;
	@%p74 bra 	$L__BB524_125;
	ld.volatile.shared.u8 	%rs8, [%r5+32];
	setp.ne.s16 	%p88, %rs8, 0;
$L__BB524_125:
	selp.u16 	%rs9, 1, 0, %p88;
	st.volatile.shared.u8 	[%r5], %rs9;
	ld.volatile.shared.u8 	%rs10, [%r5];
	setp.eq.s16 	%p76, %rs10, 0;
	mov.pred 	%p89, 0;
	@%p76 bra 	$L__BB524_127;
	ld.volatile.shared.u8 	%rs11, [%r5+16];
	setp.ne.s16 	%p89, %rs11, 0;
$L__BB524_127:
	selp.u16 	%rs12, 1, 0, %p89;
	st.volatile.shared.u8 	[%r5], %rs12;
	ld.volatile.shared.u8 	%rs13, [%r5];
	setp.eq.s16 	%p78, %rs13, 0;
	mov.pred 	%p90, 0;
	@%p78 bra 	$L__BB524_129;
	ld.volatile.shared.u8 	%rs14, [%r5+8];
	setp.ne.s16 	%p90, %rs14, 0;
$L__BB524_129:
	selp.u16 	%rs15, 1, 0, %p90;
	st.volatile.shared.u8 	[%r5], %rs15;
	ld.volatile.shared.u8 	%rs16, [%r5];
	setp.eq.s16 	%p80, %rs16, 0;
	mov.pred 	%p91, 0;
	@%p80 bra 	$L__BB524_131;
	ld.volatile.shared.u8 	%rs17, [%r5+4];
	setp.ne.s16 	%p91, %rs17, 0;
$L__BB524_131:
	selp.u16 	%rs18, 1, 0, %p91;
	st.volatile.shared.u8 	[%r5], %rs18;
	ld.volatile.shared.u8 	%rs19, [%r5];
	setp.eq.s16 	%p82, %rs19, 0;
	mov.pred 	%p92, 0;
	@%p82 bra 	$L__BB524_133;
	ld.volatile.shared.u8 	%rs20, [%r5+2];
	setp.ne.s16 	%p92, %rs20, 0;
$L__BB524_133:
	selp.u16 	%rs21, 1, 0, %p92;
	st.volatile.shared.u8 	[%r5], %rs21;
	ld.volatile.shared.u8 	%rs22, [%r5];
	setp.eq.s16 	%p84, %rs22, 0;
	mov.pred 	%p93, 0;
	@%p84 bra 	$L__BB524_135;
	ld.volatile.shared.u8 	%rs23, [%r5+1];
	setp.ne.s16 	%p93, %rs23, 0;
$L__BB524_135:
	selp.u16 	%rs24, 1, 0, %p93;
	st.volatile.shared.u8 	[%r5], %rs24;
	setp.ne.s32 	%p85, %r1, 0;
	@%p85 bra 	$L__BB524_137;
	ld.param.u64 	%rd485, [contiguous_all2_f32_param_0];
	ld.shared.u8 	%rs25, [allsdata_f32];
	cvt.u64.u32 	%rd480, %r2;
	mov.u32 	%r203, %ctaid.y;
	cvt.u64.u32 	%rd481, %r203;
	mad.lo.s64 	%rd482, %rd265, %rd481, %rd480;
	cvta.to.global.u64 	%rd483, %rd485;
	add.s64 	%rd484, %rd483, %rd482;
	st.global.u8 	[%rd484], %rs25;
$L__BB524_137:
	ret;

}
	// .globl	contiguous_all22_f32
.visible .entry contiguous_all22_f32(
	.param .u64 .ptr .align 1 contiguous_all22_f32_param_0,
	.param .u64 .ptr .align 1 contiguous_all22_f32_param_1,
	.param .u64 contiguous_all22_f32_param_2,
	.param .u64 contiguous_all22_f32_param_3
)
{
	.reg .pred 	%p<49>;
	.reg .b16 	%rs<26>;
	.reg .b32 	%r<17>;
	.reg .b32 	%f<4>;
	.reg .b64 	%rd<26>;

	ld.param.u64 	%rd5, [contiguous_all22_f32_param_0];
	ld.param.u64 	%rd8, [contiguous_all22_f32_param_1];
	ld.param.u64 	%rd6, [contiguous_all22_f32_param_2];
	ld.param.u64 	%rd7, [contiguous_all22_f32_param_3];
	cvta.to.global.u64 	%rd1, %rd8;
	mov.u32 	%r1, %tid.x;
	mov.u32 	%r2, %ctaid.x;
	mov.u32 	%r16, %ntid.x;
	mul.lo.s32 	%r8, %r2, %r16;
	shl.b32 	%r9, %r8, 1;
	add.s32 	%r4, %r9, %r1;
	mov.u32 	%r10, allsdata_f32;
	add.s32 	%r5, %r10, %r1;
	mov.b16 	%rs1, 1;
	st.shared.u8 	[%r5], %rs1;
	add.s32 	%r11, %r4, %r16;
	cvt.u64.u32 	%rd2, %r11;
	setp.le.u64 	%p17, %rd6, %rd2;
	@%p17 bra 	$L__BB525_4;
	cvt.u64.u32 	%rd13, %r4;
	mov.u32 	%r13, %ctaid.y;
	cvt.u64.u32 	%rd14, %r13;
	mul.lo.s64 	%rd3, %rd6, %rd14;
	add.s64 	%rd15, %rd3, %rd13;
	shl.b64 	%rd16, %rd15, 2;
	add.s64 	%rd17, %rd1, %rd16;
	ld.global.f32 	%f2, [%rd17];
	setp.eq.f32 	%p21, %f2, 0f00000000;
	mov.pred 	%p41, 0;
	@%p21 bra 	$L__BB525_3;
	add.s64 	%rd18, %rd3, %rd2;
	shl.b64 	%rd19, %rd18, 2;
	add.s64 	%rd20, %rd1, %rd19;
	ld.global.f32 	%f3, [%rd20];
	setp.neu.f32 	%p41, %f3, 0f00000000;
$L__BB525_3:
	selp.u16 	%rs3, 1, 0, %p41;
	st.shared.u8 	[%r5], %rs3;
	bra.uni 	$L__BB525_6;
$L__BB525_4:
	cvt.u64.u32 	%rd4, %r4;
	setp.le.u64 	%p18, %rd6, %rd4;
	@%p18 bra 	$L__BB525_6;
	mov.u32 	%r12, %ctaid.y;
	cvt.u64.u32 	%rd9, %r12;
	mad.lo.s64 	%rd10, %rd6, %rd9, %rd4;
	shl.b64 	%rd11, %rd10, 2;
	add.s64 	%rd12, %rd1, %rd11;
	ld.global.f32 	%f1, [%rd12];
	setp.neu.f32 	%p19, %f1, 0f00000000;
	selp.u16 	%rs2, 1, 0, %p19;
	st.shared.u8 	[%r5], %rs2;
$L__BB525_6:
	bar.sync 	0;
	setp.lt.u32 	%p22, %r16, 66;
	@%p22 bra 	$L__BB525_12;
$L__BB525_7:
	shr.u32 	%r7, %r16, 1;
	setp.ge.u32 	%p23, %r1, %r7;
	@%p23 bra 	$L__BB525_11;
	ld.shared.u8 	%rs4, [%r5];
	setp.eq.s16 	%p25, %rs4, 0;
	mov.pred 	%p42, 0;
	@%p25 bra 	$L__BB525_10;
	add.s32 	%r14, %r5, %r7;
	ld.shared.u8 	%rs5, [%r14];
	setp.ne.s16 	%p42, %rs5, 0;
$L__BB525_10:
	selp.u16 	%rs6, 1, 0, %p42;
	st.shared.u8 	[%r5], %rs6;
$L__BB525_11:
	bar.sync 	0;
	setp.gt.u32 	%p26, %r16, 131;
	mov.u32 	%r16, %r7;
	@%p26 bra 	$L__BB525_7;
$L__BB525_12:
	setp.gt.u32 	%p27, %r1, 31;
	@%p27 bra 	$L__BB525_27;
	ld.volatile.shared.u8 	%rs7, [%r5];
	setp.eq.s16 	%p29, %rs7, 0;
	mov.pred 	%p43, 0;
	@%p29 bra 	$L__BB525_15;
	ld.volatile.shared.u8 	%rs8, [%r5+32];
	setp.ne.s16 	%p43, %rs8, 0;
$L__BB525_15:
	selp.u16 	%rs9, 1, 0, %p43;
	st.volatile.shared.u8 	[%r5], %rs9;
	ld.volatile.shared.u8 	%rs10, [%r5];
	setp.eq.s16 	%p31, %rs10, 0;
	mov.pred 	%p44, 0;
	@%p31 bra 	$L__BB525_17;
	ld.volatile.shared.u8 	%rs11, [%r5+16];
	setp.ne.s16 	%p44, %rs11, 0;
$L__BB525_17:
	selp.u16 	%rs12, 1, 0, %p44;
	st.volatile.shared.u8 	[%r5], %rs12;
	ld.volatile.shared.u8 	%rs13, [%r5];
	setp.eq.s16 	%p33, %rs13, 0;
	mov.pred 	%p45, 0;
	@%p33 bra 	$L__BB525_19;
	ld.volatile.shared.u8 	%rs14, [%r5+8];
	setp.ne.s16 	%p45, %rs14, 0;
$L__BB525_19:
	selp.u16 	%rs15, 1, 0, %p45;
	st.volatile.shared.u8 	[%r5], %rs15;
	ld.volatile.shared.u8 	%rs16, [%r5];
	setp.eq.s16 	%p35, %rs16, 0;
	mov.pred 	%p46, 0;
	@%p35 bra 	$L__BB525_21;
	ld.volatile.shared.u8 	%rs17, [%r5+4];
	setp.ne.s16 	%p46, %rs17, 0;
$L__BB525_21:
	selp.u16 	%rs18, 1, 0, %p46;
	st.volatile.shared.u8 	[%r5], %rs18;
	ld.volatile.shared.u8 	%rs19, [%r5];
	setp.eq.s16 	%p37, %rs19, 0;
	mov.pred 	%p47, 0;
	@%p37 bra 	$L__BB525_23;
	ld.volatile.shared.u8 	%rs20, [%r5+2];
	setp.ne.s16 	%p47, %rs20, 0;
$L__BB525_23:
	selp.u16 	%rs21, 1, 0, %p47;
	st.volatile.shared.u8 	[%r5], %rs21;
	ld.volatile.shared.u8 	%rs22, [%r5];
	setp.eq.s16 	%p39, %rs22, 0;
	mov.pred 	%p48, 0;
	@%p39 bra 	$L__BB525_25;
	ld.volatile.shared.u8 	%rs23, [%r5+1];
	setp.ne.s16 	%p48, %rs23, 0;
$L__BB525_25:
	selp.u16 	%rs24, 1, 0, %p48;
	st.volatile.shared.u8 	[%r5], %rs24;
	setp.ne.s32 	%p40, %r1, 0;
	@%p40 bra 	$L__BB525_27;
	ld.shared.u8 	%rs25, [allsdata_f32];
	cvt.u64.u32 	%rd21, %r2;
	mov.u32 	%r15, %ctaid.y;
	cvt.u64.u32 	%rd22, %r15;
	mad.lo.s64 	%rd23, %rd7, %rd22, %rd21;
	cvta.to.global.u64 	%rd24, %rd5;
	add.s64 	%rd25, %rd24, %rd23;
	st.global.u8 	[%rd25], %rs25;
$L__BB525_27:
	ret;

}
	// .globl	contiguous_all3_f32
.visible .entry contiguous_all3_f32(
	.param .u64 .ptr .align 1 contiguous_all3_f32_param_0,
	.param .u64 .ptr .align 1 contiguous_all3_f32_param_1,
	.param .u64 .ptr .align 1 contiguous_all3_f32_param_2,
	.param .u64 .ptr .align 1 contiguous_all3_f32_param_3,
	.param .u64 contiguous_all3_f32_param_4,
	.param .u64 contiguous_all3_f32_param_5,
	.param .u64 contiguous_all3_f32_param_6
)
{
	.reg .pred 	%p<81>;
	.reg .b16 	%rs<49>;
	.reg .b32 	%r<188>;
	.reg .b32 	%f<2>;
	.reg .b64 	%rd<307>;

	ld.param.u64 	%rd144, [contiguous_all3_f32_param_0];
	ld.param.u64 	%rd145, [contiguous_all3_f32_param_1];
	ld.param.u64 	%rd148, [contiguous_all3_f32_param_2];
	ld.param.u64 	%rd149, [contiguous_all3_f32_param_3];
	ld.param.u64 	%rd146, [contiguous_all3_f32_param_4];
	ld.param.u64 	%rd147, [contiguous_all3_f32_param_5];
	ld.param.u64 	%rd150, [contiguous_all3_f32_param_6];
	cvta.to.global.u64 	%rd1, %rd149;
	cvta.to.global.u64 	%rd2, %rd148;
	mov.u32 	%r1, %tid.y;
	mov.u32 	%r2, %ntid.x;
	mov.u32 	%r3, %tid.x;
	mad.lo.s32 	%r70, %r1, %r2, %r3;
	mov.u32 	%r71, %ctaid.x;
	mad.lo.s32 	%r72, %r71, %r2, %r3;
	mov.u32 	%r4, %ctaid.y;
	mov.u32 	%r5, %ntid.y;
	mad.lo.s32 	%r73, %r4, %r5, %r1;
	mov.u32 	%r74, allsdata_f32;
	add.s32 	%r7, %r74, %r70;
	mov.b16 	%rs16, 1;
	st.shared.u8 	[%r7], %rs16;
	cvt.u64.u32 	%rd3, %r72;
	setp.le.u64 	%p9, %rd147, %rd3;
	cvt.u64.u32 	%rd152, %r73;
	setp.le.u64 	%p10, %rd150, %rd152;
	or.pred  	%p11, %p9, %p10;
	@%p11 bra 	$L__BB526_95;
	cvt.u32.u64 	%r75, %rd3;
	cvt.u32.u64 	%r76, %rd147;
	mad.lo.s32 	%r179, %r73, %r76, %r75;
	cvt.u32.u64 	%r9, %rd146;
	add.s32 	%r178, %r9, -1;
	setp.lt.s32 	%p12, %r178, 0;
	mov.b64 	%rd306, 0;
	@%p12 bra 	$L__BB526_59;
	setp.lt.u32 	%p13, %r178, 7;
	mov.b64 	%rd306, 0;
	@%p13 bra 	$L__BB526_30;
	add.s32 	%r174, %r9, -4;
	and.b32  	%r77, %r9, -8;
	neg.s32 	%r173, %r77;
	mov.b64 	%rd306, 0;
$L__BB526_4:
	.pragma "nounroll";
	add.s32 	%r16, %r174, 3;
	cvt.u64.u32 	%rd5, %r179;
	mul.wide.u32 	%rd157, %r16, 8;
	add.s64 	%rd158, %rd2, %rd157;
	ld.global.u64 	%rd6, [%rd158];
	and.b64  	%rd159, %rd6, -4294967296;
	setp.ne.s64 	%p14, %rd159, 0;
	@%p14 bra 	$L__BB526_6;
	cvt.u32.u64 	%r78, %rd6;
	cvt.u32.u64 	%r79, %rd5;
	div.u32 	%r80, %r79, %r78;
	mul.lo.s32 	%r81, %r80, %r78;
	sub.s32 	%r82, %r79, %r81;
	cvt.u64.u32 	%rd271, %r80;
	cvt.u64.u32 	%rd272, %r82;
	bra.uni 	$L__BB526_7;
$L__BB526_6:
	div.s64 	%rd271, %rd5, %rd6;
	mul.lo.s64 	%rd160, %rd271, %rd6;
	sub.s64 	%rd272, %rd5, %rd160;
$L__BB526_7:
	mul.wide.u32 	%rd161, %r16, 8;
	add.s64 	%rd162, %rd1, %rd161;
	ld.global.u64 	%rd163, [%rd162];
	mad.lo.s64 	%rd13, %rd163, %rd272, %rd306;
	add.s32 	%r17, %r174, 2;
	and.b64  	%rd14, %rd271, 4294967295;
	mul.wide.u32 	%rd164, %r17, 8;
	add.s64 	%rd165, %rd2, %rd164;
	ld.global.u64 	%rd15, [%rd165];
	and.b64  	%rd166, %rd15, -4294967296;
	setp.ne.s64 	%p15, %rd166, 0;
	@%p15 bra 	$L__BB526_9;
	cvt.u32.u64 	%r83, %rd15;
	cvt.u32.u64 	%r84, %rd14;
	div.u32 	%r85, %r84, %r83;
	mul.lo.s32 	%r86, %r85, %r83;
	sub.s32 	%r87, %r84, %r86;
	cvt.u64.u32 	%rd273, %r85;
	cvt.u64.u32 	%rd274, %r87;
	bra.uni 	$L__BB526_10;
$L__BB526_9:
	div.s64 	%rd273, %rd14, %rd15;
	mul.lo.s64 	%rd167, %rd273, %rd15;
	sub.s64 	%rd274, %rd14, %rd167;
$L__BB526_10:
	mul.wide.u32 	%rd168, %r17, 8;
	add.s64 	%rd169, %rd1, %rd168;
	ld.global.u64 	%rd170, [%rd169];
	mad.lo.s64 	%rd22, %rd170, %rd274, %rd13;
	add.s32 	%r18, %r174, 1;
	and.b64  	%rd23, %rd273, 4294967295;
	mul.wide.u32 	%rd171, %r18, 8;
	add.s64 	%rd172, %rd2, %rd171;
	ld.global.u64 	%rd24, [%rd172];
	and.b64  	%rd173, %rd24, -4294967296;
	setp.ne.s64 	%p16, %rd173, 0;
	@%p16 bra 	$L__BB526_12;
	cvt.u32.u64 	%r88, %rd24;
	cvt.u32.u64 	%r89, %rd23;
	div.u32 	%r90, %r89, %r88;
	mul.lo.s32 	%r91, %r90, %r88;
	sub.s32 	%r92, %r89, %r91;
	cvt.u64.u32 	%rd275, %r90;
	cvt.u64.u32 	%rd276, %r92;
	bra.uni 	$L__BB526_13;
$L__BB526_12:
	div.s64 	%rd275, %rd23, %rd24;
	mul.lo.s64 	%rd174, %rd275, %rd24;
	sub.s64 	%rd276, %rd23, %rd174;
$L__BB526_13:
	mul.wide.u32 	%rd175, %r18, 8;
	add.s64 	%rd176, %rd1, %rd175;
	ld.global.u64 	%rd177, [%rd176];
	mad.lo.s64 	%rd31, %rd177, %rd276, %rd22;
	and.b64  	%rd32, %rd275, 4294967295;
	mul.wide.u32 	%rd178, %r174, 8;
	add.s64 	%rd179, %rd2, %rd178;
	ld.global.u64 	%rd33, [%rd179];
	and.b64  	%rd180, %rd33, -4294967296;
	setp.ne.s64 	%p17, %rd180, 0;
	@%p17 bra 	$L__BB526_15;
	cvt.u32.u64 	%r93, %rd33;
	cvt.u32.u64 	%r94, %rd32;
	div.u32 	%r95, %r94, %r93;
	mul.lo.s32 	%r96, %r95, %r93;
	sub.s32 	%r97, %r94, %r96;
	cvt.u64.u32 	%rd277, %r95;
	cvt.u64.u32 	%rd278, %r97;
	bra.uni 	$L__BB526_16;
$L__BB526_15:
	div.s64 	%rd277, %rd32, %rd33;
	mul.lo.s64 	%rd181, %rd277, %rd33;
	sub.s64 	%rd278, %rd32, %rd181;
$L__BB526_16:
	mul.wide.u32 	%rd182, %r174, 8;
	add.s64 	%rd183, %rd1, %rd182;
	ld.global.u64 	%rd184, [%rd183];
	mad.lo.s64 	%rd40, %rd184, %rd278, %rd31;
	add.s32 	%r19, %r174, -1;
	and.b64  	%rd41, %rd277, 4294967295;
	mul.wide.u32 	%rd185, %r19, 8;
	add.s64 	%rd186, %rd2, %rd185;
	ld.global.u64 	%rd42, [%rd186];
	and.b64  	%rd187, %rd42, -4294967296;
	setp.ne.s64 	%p18, %rd187, 0;
	@%p18 bra 	$L__BB526_18;
	cvt.u32.u64 	%r98, %rd42;
	cvt.u32.u64 	%r99, %rd41;
	div.u32 	%r100, %r99, %r98;
	mul.lo.s32 	%r101, %r100, %r98;
	sub.s32 	%r102, %r99, %r101;
	cvt.u64.u32 	%rd279, %r100;
	cvt.u64.u32 	%rd280, %r102;
	bra.uni 	$L__BB526_19;
$L__BB526_18:
	div.s64 	%rd279, %rd41, %rd42;
	mul.lo.s64 	%rd188, %rd279, %rd42;
	sub.s64 	%rd280, %rd41, %rd188;
$L__BB526_19:
	mul.wide.u32 	%rd189, %r19, 8;
	add.s64 	%rd190, %rd1, %rd189;
	ld.global.u64 	%rd191, [%rd190];
	mad.lo.s64 	%rd49, %rd191, %rd280, %rd40;
	add.s32 	%r20, %r174, -2;
	and.b64  	%rd50, %rd279, 4294967295;
	mul.wide.u32 	%rd192, %r20, 8;
	add.s64 	%rd193, %rd2, %rd192;
	ld.global.u64 	%rd51, [%rd193];
	and.b64  	%rd194, %rd51, -4294967296;
	setp.ne.s64 	%p19, %rd194, 0;
	@%p19 bra 	$L__BB526_21;
	cvt.u32.u64 	%r103, %rd51;
	cvt.u32.u64 	%r104, %rd50;
	div.u32 	%r105, %r104, %r103;
	mul.lo.s32 	%r106, %r105, %r103;
	sub.s32 	%r107, %r104, %r106;
	cvt.u64.u32 	%rd281, %r105;
	cvt.u64.u32 	%rd282, %r107;
	bra.uni 	$L__BB526_22;
$L__BB526_21:
	div.s64 	%rd281, %rd50, %rd51;
	mul.lo.s64 	%rd195, %rd281, %rd51;
	sub.s64 	%rd282, %rd50, %rd195;
$L__BB526_22:
	mul.wide.u32 	%rd196, %r20, 8;
	add.s64 	%rd197, %rd1, %rd196;
	ld.global.u64 	%rd198, [%rd197];
	mad.lo.s64 	%rd58, %rd198, %rd282, %rd49;
	add.s32 	%r21, %r174, -3;
	and.b64  	%rd59, %rd281, 4294967295;
	mul.wide.u32 	%rd199, %r21, 8;
	add.s64 	%rd200, %rd2, %rd199;
	ld.global.u64 	%rd60, [%rd200];
	and.b64  	%rd201, %rd60, -4294967296;
	setp.ne.s64 	%p20, %rd201, 0;
	@%p20 bra 	$L__BB526_24;
	cvt.u32.u64 	%r108, %rd60;
	cvt.u32.u64 	%r109, %rd59;
	div.u32 	%r110, %r109, %r108;
	mul.lo.s32 	%r111, %r110, %r108;
	sub.s32 	%r112, %r109, %r111;
	cvt.u64.u32 	%rd283, %r110;
	cvt.u64.u32 	%rd284, %r112;
	bra.uni 	$L__BB526_25;
$L__BB526_24:
	div.s64 	%rd283, %rd59, %rd60;
	mul.lo.s64 	%rd202, %rd283, %rd60;
	sub.s64 	%rd284, %rd59, %rd202;
$L__BB526_25:
	mul.wide.u32 	%rd203, %r21, 8;
	add.s64 	%rd204, %rd1, %rd203;
	ld.global.u64 	%rd205, [%rd204];
	mad.lo.s64 	%rd67, %rd205, %rd284, %rd58;
	and.b64  	%rd68, %rd283, 4294967295;
	add.s32 	%r113, %r174, -4;
	mul.wide.u32 	%rd206, %r113, 8;
	add.s64 	%rd207, %rd2, %rd206;
	ld.global.u64 	%rd69, [%rd207];
	and.b64  	%rd208, %rd69, -4294967296;
	setp.ne.s64 	%p21, %rd208, 0;
	@%p21 bra 	$L__BB526_27;
	cvt.u32.u64 	%r114, %rd69;
	cvt.u32.u64 	%r115, %rd68;
	div.u32 	%r116, %r115, %r114;
	mul.lo.s32 	%r117, %r116, %r114;
	sub.s32 	%r118, %r115, %r117;
	cvt.u64.u32 	%rd285, %r116;
	cvt.u64.u32 	%rd286, %r118;
	bra.uni 	$L__BB526_28;
$L__BB526_27:
	div.s64 	%rd285, %rd68, %rd69;
	mul.lo.s64 	%rd209, %rd285, %rd69;
	sub.s64 	%rd286, %rd68, %rd209;
$L__BB526_28:
	mul.wide.u32 	%rd210, %r113, 8;
	add.s64 	%rd211, %rd1, %rd210;
	ld.global.u64 	%rd212, [%rd211];
	mad.lo.s64 	%rd306, %rd212, %rd286, %rd67;
	cvt.u32.u64 	%r179, %rd285;
	add.s32 	%r174, %r174, -8;
	add.s32 	%r173, %r173, 8;
	setp.ne.s32 	%p22, %r173, 0;
	@%p22 bra 	$L__BB526_4;
	add.s32 	%r178, %r174, 3;
$L__BB526_30:
	and.b32  	%r28, %r9, 7;
	setp.eq.s32 	%p23, %r28, 0;
	@%p23 bra 	$L__BB526_59;
	and.b32  	%r29, %r9, 3;
	setp.lt.u32 	%p24, %r28, 4;
	@%p24 bra 	$L__BB526_45;
	cvt.u64.u32 	%rd79, %r179;
	mul.wide.u32 	%rd214, %r178, 8;
	add.s64 	%rd215, %rd2, %rd214;
	ld.global.u64 	%rd80, [%rd215];
	and.b64  	%rd216, %rd80, -4294967296;
	setp.ne.s64 	%p25, %rd216, 0;
	@%p25 bra 	$L__BB526_34;
	cvt.u32.u64 	%r120, %rd80;
	cvt.u32.u64 	%r121, %rd79;
	div.u32 	%r122, %r121, %r120;
	mul.lo.s32 	%r123, %r122, %r120;
	sub.s32 	%r124, %r121, %r123;
	cvt.u64.u32 	%rd289, %r122;
	cvt.u64.u32 	%rd290, %r124;
	bra.uni 	$L__BB526_35;
$L__BB526_34:
	div.s64 	%rd289, %rd79, %rd80;
	mul.lo.s64 	%rd217, %rd289, %rd80;
	sub.s64 	%rd290, %rd79, %rd217;
$L__BB526_35:
	mul.wide.u32 	%rd218, %r178, 8;
	add.s64 	%rd219, %rd1, %rd218;
	ld.global.u64 	%rd220, [%rd219];
	mad.lo.s64 	%rd87, %rd220, %rd290, %rd306;
	add.s32 	%r30, %r178, -1;
	and.b64  	%rd88, %rd289, 4294967295;
	mul.wide.u32 	%rd221, %r30, 8;
	add.s64 	%rd222, %rd2, %rd221;
	ld.global.u64 	%rd89, [%rd222];
	and.b64  	%rd223, %rd89, -4294967296;
	setp.ne.s64 	%p26, %rd223, 0;
	@%p26 bra 	$L__BB526_37;
	cvt.u32.u64 	%r125, %rd89;
	cvt.u32.u64 	%r126, %rd88;
	div.u32 	%r127, %r126, %r125;
	mul.lo.s32 	%r128, %r127, %r125;
	sub.s32 	%r129, %r126, %r128;
	cvt.u64.u32 	%rd291, %r127;
	cvt.u64.u32 	%rd292, %r129;
	bra.uni 	$L__BB526_38;
$L__BB526_37:
	div.s64 	%rd291, %rd88, %rd89;
	mul.lo.s64 	%rd224, %rd291, %rd89;
	sub.s64 	%rd292, %rd88, %rd224;
$L__BB526_38:
	mul.wide.u32 	%rd225, %r30, 8;
	add.s64 	%rd226, %rd1, %rd225;
	ld.global.u64 	%rd227, [%rd226];
	mad.lo.s64 	%rd96, %rd227, %rd292, %rd87;
	add.s32 	%r31, %r178, -2;
	and.b64  	%rd97, %rd291, 4294967295;
	mul.wide.u32 	%rd228, %r31, 8;
	add.s64 	%rd229, %rd2, %rd228;
	ld.global.u64 	%rd98, [%rd229];
	and.b64  	%rd230, %rd98, -4294967296;
	setp.ne.s64 	%p27, %rd230, 0;
	@%p27 bra 	$L__BB526_40;
	cvt.u32.u64 	%r130, %rd98;
	cvt.u32.u64 	%r131, %rd97;
	div.u32 	%r132, %r131, %r130;
	mul.lo.s32 	%r133, %r132, %r130;
	sub.s32 	%r134, %r131, %r133;
	cvt.u64.u32 	%rd293, %r132;
	cvt.u64.u32 	%rd294, %r134;
	bra.uni 	$L__BB526_41;
$L__BB526_40:
	div.s64 	%rd293, %rd97, %rd98;
	mul.lo.s64 	%rd231, %rd293, %rd98;
	sub.s64 	%rd294, %rd97, %rd231;
$L__BB526_41:
	mul.wide.u32 	%rd232, %r31, 8;
	add.s64 	%rd233, %rd1, %rd232;
	ld.global.u64 	%rd234, [%rd233];
	mad.lo.s64 	%rd105, %rd234, %rd294, %rd96;
	add.s32 	%r32, %r178, -3;
	and.b64  	%rd106, %rd293, 4294967295;
	mul.wide.u32 	%rd235, %r32, 8;
	add.s64 	%rd236, %rd2, %rd235;
	ld.global.u64 	%rd107, [%rd236];
	and.b64  	%rd237, %rd107, -4294967296;
	setp.ne.s64 	%p28, %rd237, 0;
	@%p28 bra 	$L__BB526_43;
	cvt.u32.u64 	%r135, %rd107;
	cvt.u32.u64 	%r136, %rd106;
	div.u32 	%r137, %r136, %r135;
	mul.lo.s32 	%r138, %r137, %r135;
	sub.s32 	%r139, %r136, %r138;
	cvt.u64.u32 	%rd295, %r137;
	cvt.u64.u32 	%rd296, %r139;
	bra.uni 	$L__BB526_44;
$L__BB526_43:
	div.s64 	%rd295, %rd106, %rd107;
	mul.lo.s64 	%rd238, %rd295, %rd107;
	sub.s64 	%rd296, %rd106, %rd238;
$L__BB526_44:
	mul.wide.u32 	%rd239, %r32, 8;
	add.s64 	%rd240, %rd1, %rd239;
	ld.global.u64 	%rd241, [%rd240];
	mad.lo.s64 	%rd306, %rd241, %rd296, %rd105;
	cvt.u32.u64 	%r179, %rd295;
	add.s32 	%r178, %r178, -4;
$L__BB526_45:
	setp.eq.s32 	%p29, %r29, 0;
	@%p29 bra 	$L__BB526_59;
	setp.eq.s32 	%p30, %r29, 1;
	@%p30 bra 	$L__BB526_54;
	cvt.u64.u32 	%rd117, %r179;
	mul.wide.u32 	%rd243, %r178, 8;
	add.s64 	%rd244, %rd2, %rd243;
	ld.global.u64 	%rd118, [%rd244];
	and.b64  	%rd245, %rd118, -4294967296;
	setp.ne.s64 	%p31, %rd245, 0;
	@%p31 bra 	$L__BB526_49;
	cvt.u32.u64 	%r140, %rd118;
	cvt.u32.u64 	%r141, %rd117;
	div.u32 	%r142, %r141, %r140;
	mul.lo.s32 	%r143, %r142, %r140;
	sub.s32 	%r144, %r141, %r143;
	cvt.u64.u32 	%rd299, %r142;
	cvt.u64.u32 	%rd300, %r144;
	bra.uni 	$L__BB526_50;
$L__BB526_49:
	div.s64 	%rd299, %rd117, %rd118;
	mul.lo.s64 	%rd246, %rd299, %rd118;
	sub.s64 	%rd300, %rd117, %rd246;
$L__BB526_50:
	add.s64 	%rd248, %rd1, %rd243;
	ld.global.u64 	%rd249, [%rd248];
	mad.lo.s64 	%rd125, %rd249, %rd300, %rd306;
	add.s32 	%r37, %r178, -1;
	and.b64  	%rd126, %rd299, 4294967295;
	mul.wide.u32 	%rd250, %r37, 8;
	add.s64 	%rd251, %rd2, %rd250;
	ld.global.u64 	%rd127, [%rd251];
	and.b64  	%rd252, %rd127, -4294967296;
	setp.ne.s64 	%p32, %rd252, 0;
	@%p32 bra 	$L__BB526_52;
	cvt.u32.u64 	%r145, %rd127;
	cvt.u32.u64 	%r146, %rd126;
	div.u32 	%r147, %r146, %r145;
	mul.lo.s32 	%r148, %r147, %r145;
	sub.s32 	%r149, %r146, %r148;
	cvt.u64.u32 	%rd301, %r147;
	cvt.u64.u32 	%rd302, %r149;
	bra.uni 	$L__BB526_53;
$L__BB526_52:
	div.s64 	%rd301, %rd126, %rd127;
	mul.lo.s64 	%rd253, %rd301, %rd127;
	sub.s64 	%rd302, %rd126, %rd253;
$L__BB526_53:
	add.s64 	%rd255, %rd1, %rd250;
	ld.global.u64 	%rd256, [%rd255];
	mad.lo.s64 	%rd306, %rd256, %rd302, %rd125;
	cvt.u32.u64 	%r179, %rd301;
	add.s32 	%r178, %r178, -2;
$L__BB526_54:
	and.b32  	%r150, %r9, 1;
	setp.eq.b32 	%p33, %r150, 1;
	not.pred 	%p34, %p33;
	@%p34 bra 	$L__BB526_59;
	cvt.u64.u32 	%rd137, %r179;
	mul.wide.u32 	%rd257, %r178, 8;
	add.s64 	%rd258, %rd2, %rd257;
	ld.global.u64 	%rd138, [%rd258];
	and.b64  	%rd259, %rd138, -4294967296;
	setp.ne.s64 	%p35, %rd259, 0;
	@%p35 bra 	$L__BB526_57;
	cvt.u32.u64 	%r151, %rd138;
	cvt.u32.u64 	%r152, %rd137;
	rem.u32 	%r153, %r152, %r151;
	cvt.u64.u32 	%rd305, %r153;
	bra.uni 	$L__BB526_58;
$L__BB526_57:
	rem.s64 	%rd305, %rd137, %rd138;
$L__BB526_58:
	add.s64 	%rd261, %rd1, %rd257;
	ld.global.u64 	%rd262, [%rd261];
	mad.lo.s64 	%rd306, %rd262, %rd305, %rd306;
$L__BB526_59:
	cvta.to.global.u64 	%rd263, %rd145;
	shl.b64 	%rd264, %rd306, 2;
	add.s64 	%rd265, %rd263, %rd264;
	ld.global.f32 	%f1, [%rd265];
	setp.neu.f32 	%p36, %f1, 0f00000000;
	selp.u16 	%rs17, 1, 0, %p36;
	st.shared.u8 	[%r7], %rs17;
	bar.sync 	0;
	setp.ne.s32 	%p37, %r1, 0;
	@%p37 bra 	$L__BB526_95;
	setp.gt.u32 	%p38, %r5, 1;
	@%p38 bra 	$L__BB526_62;
	mov.u32 	%r154, allsdata_f32;
	add.s32 	%r155, %r154, %r3;
	ld.shared.u8 	%rs47, [%r155];
	bra.uni 	$L__BB526_94;
$L__BB526_62:
	mov.u32 	%r157, allsdata_f32;
	add.s32 	%r42, %r157, %r3;
	ld.shared.u8 	%rs47, [%r42];
	add.s32 	%r43, %r5, -1;
	add.s32 	%r158, %r5, -2;
	and.b32  	%r44, %r43, 7;
	setp.lt.u32 	%p39, %r158, 7;
	mov.b32 	%r186, 1;
	@%p39 bra 	$L__BB526_75;
	and.b32  	%r160, %r43, -8;
	neg.s32 	%r184, %r160;
	shl.b32 	%r46, %r2, 3;
	shl.b32 	%r47, %r2, 1;
	mul.lo.s32 	%r48, %r2, 3;
	shl.b32 	%r49, %r2, 2;
	mul.lo.s32 	%r50, %r2, 5;
	mul.lo.s32 	%r51, %r2, 6;
	mul.lo.s32 	%r52, %r2, 7;
	mov.b32 	%r183, 0;
	mov.u32 	%r182, %r42;
$L__BB526_64:
	.pragma "nounroll";
	and.b16  	%rs19, %rs47, 255;
	setp.eq.s16 	%p41, %rs19, 0;
	mov.pred 	%p77, 0;
	@%p41 bra 	$L__BB526_73;
	add.s32 	%r161, %r182, %r2;
	ld.shared.u8 	%rs20, [%r161];
	setp.eq.s16 	%p43, %rs20, 0;
	@%p43 bra 	$L__BB526_73;
	add.s32 	%r162, %r182, %r47;
	ld.shared.u8 	%rs21, [%r162];
	setp.eq.s16 	%p45, %rs21, 0;
	@%p45 bra 	$L__BB526_73;
	add.s32 	%r163, %r182, %r48;
	ld.shared.u8 	%rs22, [%r163];
	setp.eq.s16 	%p47, %rs22, 0;
	@%p47 bra 	$L__BB526_73;
	add.s32 	%r164, %r182, %r49;
	ld.shared.u8 	%rs23, [%r164];
	setp.eq.s16 	%p49, %rs23, 0;
	@%p49 bra 	$L__BB526_73;
	add.s32 	%r165, %r182, %r50;
	ld.shared.u8 	%rs24, [%r165];
	setp.eq.s16 	%p51, %rs24, 0;
	@%p51 bra 	$L__BB526_73;
	add.s32 	%r166, %r182, %r51;
	ld.shared.u8 	%rs25, [%r166];
	setp.eq.s16 	%p53, %rs25, 0;
	@%p53 bra 	$L__BB526_73;
	add.s32 	%r167, %r182, %r52;
	ld.shared.u8 	%rs26, [%r167];
	setp.eq.s16 	%p55, %rs26, 0;
	@%p55 bra 	$L__BB526_73;
	add.s32 	%r168, %r182, %r46;
	ld.shared.u8 	%rs27, [%r168];
	setp.ne.s16 	%p77, %rs27, 0;
$L__BB526_73:
	selp.u16 	%rs47, 1, 0, %p77;
	add.s32 	%r184, %r184, 8;
	add.s32 	%r183, %r183, 8;
	add.s32 	%r182, %r182, %r46;
	setp.ne.s32 	%p56, %r184, 0;
	@%p56 bra 	$L__BB526_64;
	add.s32 	%r186, %r183, 1;
$L__BB526_75:
	setp.eq.s32 	%p57, %r44, 0;
	@%p57 bra 	$L__BB526_93;
	and.b32  	%r61, %r43, 3;
	setp.lt.u32 	%p58, %r44, 4;
	@%p58 bra 	$L__BB526_83;
	and.b16  	%rs29, %rs47, 255;
	setp.eq.s16 	%p60, %rs29, 0;
	mov.pred 	%p78, 0;
	@%p60 bra 	$L__BB526_82;
	mad.lo.s32 	%r62, %r186, %r2, %r42;
	ld.shared.u8 	%rs30, [%r62];
	setp.eq.s16 	%p62, %rs30, 0;
	@%p62 bra 	$L__BB526_82;
	add.s32 	%r63, %r62, %r2;
	ld.shared.u8 	%rs31, [%r63];
	setp.eq.s16 	%p64, %rs31, 0;
	@%p64 bra 	$L__BB526_82;
	add.s32 	%r64, %r63, %r2;
	ld.shared.u8 	%rs32, [%r64];
	setp.eq.s16 	%p66, %rs32, 0;
	@%p66 bra 	$L__BB526_82;
	add.s32 	%r169, %r64, %r2;
	ld.shared.u8 	%rs33, [%r169];
	setp.ne.s16 	%p78, %rs33, 0;
$L__BB526_82:
	add.s32 	%r186, %r186, 4;
	selp.u16 	%rs47, 1, 0, %p78;
$L__BB526_83:
	setp.eq.s32 	%p67, %r61, 0;
	@%p67 bra 	$L__BB526_93;
	setp.eq.s32 	%p68, %r61, 1;
	@%p68 bra 	$L__BB526_89;
	and.b16  	%rs35, %rs47, 255;
	setp.eq.s16 	%p70, %rs35, 0;
	mov.pred 	%p79, 0;
	@%p70 bra 	$L__BB526_88;
	mad.lo.s32 	%r67, %r186, %r2, %r42;
	ld.shared.u8 	%rs36, [%r67];
	setp.eq.s16 	%p72, %rs36, 0;
	@%p72 bra 	$L__BB526_88;
	add.s32 	%r170, %r67, %r2;
	ld.shared.u8 	%rs37, [%r170];
	setp.ne.s16 	%p79, %rs37, 0;
$L__BB526_88:
	add.s32 	%r186, %r186, 2;
	selp.u16 	%rs47, 1, 0, %p79;
$L__BB526_89:
	and.b32  	%r171, %r43, 1;
	setp.eq.b32 	%p73, %r171, 1;
	not.pred 	%p74, %p73;
	@%p74 bra 	$L__BB526_93;
	and.b16  	%rs38, %rs47, 255;
	setp.eq.s16 	%p76, %rs38, 0;
	mov.pred 	%p80, 0;
	@%p76 bra 	$L__BB526_92;
	mad.lo.s32 	%r172, %r186, %r2, %r42;
	ld.shared.u8 	%rs39, [%r172];
	setp.ne.s16 	%p80, %rs39, 0;
$L__BB526_92:
	selp.u16 	%rs47, 1, 0, %p80;
$L__BB526_93:
	st.shared.u8 	[%r42], %rs47;
$L__BB526_94:
	cvt.u64.u32 	%rd266, %r4;
	mad.lo.s64 	%rd267, %rd147, %rd266, %rd3;
	cvta.to.global.u64 	%rd268, %rd144;
	add.s64 	%rd269, %rd268, %rd267;
	st.global.u8 	[%rd269], %rs47;
$L__BB526_95:
	ret;

}
	// .globl	contiguous_all33_f32
.visible .entry contiguous_all33_f32(
	.param .u64 .ptr .align 1 contiguous_all33_f32_param_0,
	.param .u64 .ptr .align 1 contiguous_all33_f32_param_1,
	.param .u64 contiguous_all33_f32_param_2,
	.param .u64 contiguous_all33_f32_param_3,
	.param .u64 contiguous_all33_f32_param_4
)
{
	.reg .pred 	%p<57>;
	.reg .b16 	%rs<49>;
	.reg .b32 	%r<69>;
	.reg .b32 	%f<2>;
	.reg .b64 	%rd<15>;

	ld.param.u64 	%rd2, [contiguous_all33_f32_param_0];
	ld.param.u64 	%rd3, [contiguous_all33_f32_param_1];
	ld.param.u64 	%rd4, [contiguous_all33_f32_param_3];
	ld.param.u64 	%rd5, [contiguous_all33_f32_param_4];
	mov.u32 	%r1, %tid.y;
	mov.u32 	%r2, %ntid.x;
	mov.u32 	%r3, %tid.x;
	mad.lo.s32 	%r36, %r1, %r2, %r3;
	mov.u32 	%r37, %ctaid.x;
	mad.lo.s32 	%r38, %r37, %r2, %r3;
	mov.u32 	%r4, %ctaid.y;
	mov.u32 	%r5, %ntid.y;
	mad.lo.s32 	%r39, %r4, %r5, %r1;
	mov.u32 	%r40, allsdata_f32;
	add.s32 	%r7, %r40, %r36;
	mov.b16 	%rs16, 1;
	st.shared.u8 	[%r7], %rs16;
	cvt.u64.u32 	%rd1, %r38;
	setp.le.u64 	%p9, %rd4, %rd1;
	cvt.u64.u32 	%rd7, %r39;
	setp.le.u64 	%p10, %rd5, %rd7;
	or.pred  	%p11, %p9, %p10;
	@%p11 bra 	$L__BB527_37;
	cvt.u32.u64 	%r41, %rd1;
	cvta.to.global.u64 	%rd8, %rd3;
	cvt.u32.u64 	%r42, %rd4;
	mad.lo.s32 	%r43, %r39, %r42, %r41;
	mul.wide.u32 	%rd9, %r43, 4;
	add.s64 	%rd10, %rd8, %rd9;
	ld.global.f32 	%f1, [%rd10];
	setp.neu.f32 	%p12, %f1, 0f00000000;
	selp.u16 	%rs17, 1, 0, %p12;
	st.shared.u8 	[%r7], %rs17;
	bar.sync 	0;
	setp.ne.s32 	%p13, %r1, 0;
	@%p13 bra 	$L__BB527_37;
	setp.gt.u32 	%p14, %r5, 1;
	@%p14 bra 	$L__BB527_4;
	add.s32 	%r45, %r40, %r3;
	ld.shared.u8 	%rs47, [%r45];
	bra.uni 	$L__BB527_36;
$L__BB527_4:
	add.s32 	%r8, %r40, %r3;
	ld.shared.u8 	%rs47, [%r8];
	add.s32 	%r9, %r5, -1;
	add.s32 	%r48, %r5, -2;
	and.b32  	%r10, %r9, 7;
	setp.lt.u32 	%p15, %r48, 7;
	mov.b32 	%r67, 1;
	@%p15 bra 	$L__BB527_17;
	and.b32  	%r50, %r9, -8;
	neg.s32 	%r65, %r50;
	shl.b32 	%r12, %r2, 3;
	shl.b32 	%r13, %r2, 1;
	mul.lo.s32 	%r14, %r2, 3;
	shl.b32 	%r15, %r2, 2;
	mul.lo.s32 	%r16, %r2, 5;
	mul.lo.s32 	%r17, %r2, 6;
	mul.lo.s32 	%r18, %r2, 7;
	mov.b32 	%r64, 0;
	mov.u32 	%r63, %r8;
$L__BB527_6:
	.pragma "nounroll";
	and.b16  	%rs19, %rs47, 255;
	setp.eq.s16 	%p17, %rs19, 0;
	mov.pred 	%p53, 0;
	@%p17 bra 	$L__BB527_15;
	add.s32 	%r51, %r63, %r2;
	ld.shared.u8 	%rs20, [%r51];
	setp.eq.s16 	%p19, %rs20, 0;
	@%p19 bra 	$L__BB527_15;
	add.s32 	%r52, %r63, %r13;
	ld.shared.u8 	%rs21, [%r52];
	setp.eq.s16 	%p21, %rs21, 0;
	@%p21 bra 	$L__BB527_15;
	add.s32 	%r53, %r63, %r14;
	ld.shared.u8 	%rs22, [%r53];
	setp.eq.s16 	%p23, %rs22, 0;
	@%p23 bra 	$L__BB527_15;
	add.s32 	%r54, %r63, %r15;
	ld.shared.u8 	%rs23, [%r54];
	setp.eq.s16 	%p25, %rs23, 0;
	@%p25 bra 	$L__BB527_15;
	add.s32 	%r55, %r63, %r16;
	ld.shared.u8 	%rs24, [%r55];
	setp.eq.s16 	%p27, %rs24, 0;
	@%p27 bra 	$L__BB527_15;
	add.s32 	%r56, %r63, %r17;
	ld.shared.u8 	%rs25, [%r56];
	setp.eq.s16 	%p29, %rs25, 0;
	@%p29 bra 	$L__BB527_15;
	add.s32 	%r57, %r63, %r18;
	ld.shared.u8 	%rs26, [%r57];
	setp.eq.s16 	%p31, %rs26, 0;
	@%p31 bra 	$L__BB527_15;
	add.s32 	%r58, %r63, %r12;
	ld.shared.u8 	%rs27, [%r58];
	setp.ne.s16 	%p53, %rs27, 0;
$L__BB527_15:
	selp.u16 	%rs47, 1, 0, %p53;
	add.s32 	%r65, %r65, 8;
	add.s32 	%r64, %r64, 8;
	add.s32 	%r63, %r63, %r12;
	setp.ne.s32 	%p32, %r65, 0;
	@%p32 bra 	$L__BB527_6;
	add.s32 	%r67, %r64, 1;
$L__BB527_17:
	setp.eq.s32 	%p33, %r10, 0;
	@%p33 bra 	$L__BB527_35;
	and.b32  	%r27, %r9, 3;
	setp.lt.u32 	%p34, %r10, 4;
	@%p34 bra 	$L__BB527_25;
	and.b16  	%rs29, %rs47, 255;
	setp.eq.s16 	%p36, %rs29, 0;
	mov.pred 	%p54, 0;
	@%p36 bra 	$L__BB527_24;
	mad.lo.s32 	%r28, %r67, %r2, %r8;
	ld.shared.u8 	%rs30, [%r28];
	setp.eq.s16 	%p38, %rs30, 0;
	@%p38 bra 	$L__BB527_24;
	add.s32 	%r29, %r28, %r2;
	ld.shared.u8 	%rs31, [%r29];
	setp.eq.s16 	%p40, %rs31, 0;
	@%p40 bra 	$L__BB527_24;
	add.s32 	%r30, %r29, %r2;
	ld.shared.u8 	%rs32, [%r30];
	setp.eq.s16 	%p42, %rs32, 0;
	@%p42 bra 	$L__BB527_24;
	add.s32 	%r59, %r30, %r2;
	ld.shared.u8 	%rs33, [%r59];
	setp.ne.s16 	%p54, %rs33, 0;
$L__BB527_24:
	add.s32 	%r67, %r67, 4;
	selp.u16 	%rs47, 1, 0, %p54;
$L__BB527_25:
	setp.eq.s32 	%p43, %r27, 0;
	@%p43 bra 	$L__BB527_35;
	setp.eq.s32 	%p44, %r27, 1;
	@%p44 bra 	$L__BB527_31;
	and.b16  	%rs35, %rs47, 255;
	setp.eq.s16 	%p46, %rs35, 0;
	mov.pred 	%p55, 0;
	@%p46 bra 	$L__BB527_30;
	mad.lo.s32 	%r33, %r67, %r2, %r8;
	ld.shared.u8 	%rs36, [%r33];
	setp.eq.s16 	%p48, %rs36, 0;
	@%p48 bra 	$L__BB527_30;
	add.s32 	%r60, %r33, %r2;
	ld.shared.u8 	%rs37, [%r60];
	setp.ne.s16 	%p55, %rs37, 0;
$L__BB527_30:
	add.s32 	%r67, %r67, 2;
	selp.u16 	%rs47, 1, 0, %p55;
$L__BB527_31:
	and.b32  	%r61, %r9, 1;
	setp.eq.b32 	%p49, %r61, 1;
	not.pred 	%p50, %p49;
	@%p50 bra 	$L__BB527_35;
	and.b16  	%rs38, %rs47, 255;
	setp.eq.s16 	%p52, %rs38, 0;
	mov.pred 	%p56, 0;
	@%p52 bra 	$L__BB527_34;
	mad.lo.s32 	%r62, %r67, %r2, %r8;
	ld.shared.u8 	%rs39, [%r62];
	setp.ne.s16 	%p56, %rs39, 0;
$L__BB527_34:
	selp.u16 	%rs47, 1, 0, %p56;
$L__BB527_35:
	st.shared.u8 	[%r8], %rs47;
$L__BB527_36:
	cvt.u64.u32 	%rd11, %r4;
	mad.lo.s64 	%rd12, %rd4, %rd11, %rd1;
	cvta.to.global.u64 	%rd13, %rd2;
	add.s64 	%rd14, %rd13, %rd12;
	st.global.u8 	[%rd14], %rs47;
$L__BB527_37:
	ret;

}
	// .globl	contiguous_all_f64
.visible .entry contiguous_all_f64(
	.param .u64 .ptr .align 1 contiguous_all_f64_param_0,
	.param .u64 .ptr .align 1 contiguous_all_f64_param_1,
	.param .u64 contiguous_all_f64_param_2
)
{
	.reg .pred 	%p<49>;
	.reg .b16 	%rs<26>;
	.reg .b32 	%r<14>;
	.reg .b64 	%rd<16>;
	.reg .b64 	%fd<4>;

	ld.param.u64 	%rd4, [contiguous_all_f64_param_0];
	ld.param.u64 	%rd6, [contiguous_all_f64_param_1];
	ld.param.u64 	%rd5, [contiguous_all_f64_param_2];
	cvta.to.global.u64 	%rd1, %rd6;
	mov.u32 	%r1, %tid.x;
	mov.u32 	%r2, %ctaid.x;
	mov.u32 	%r13, %ntid.x;
	mul.lo.s32 	%r8, %r2, %r13;
	shl.b32 	%r9, %r8, 1;
	add.s32 	%r4, %r9, %r1;
	mov.u32 	%r10, allsdata_f64;
	add.s32 	%r5, %r10, %r1;
	mov.b16 	%rs1, 1;
	st.shared.u8 	[%r5], %rs1;
	add.s32 	%r11, %r4, %r13;
	cvt.u64.u32 	%rd2, %r11;
	setp.le.u64 	%p17, %rd5, %rd2;
	@%p17 bra 	$L__BB528_4;
	mul.wide.u32 	%rd9, %r4, 8;
	add.s64 	%rd10, %rd1, %rd9;
	ld.global.f64 	%fd2, [%rd10];
	setp.eq.f64 	%p21, %fd2, 0d0000000000000000;
	mov.pred 	%p41, 0;
	@%p21 bra 	$L__BB528_3;
	shl.b64 	%rd11, %rd2, 3;
	add.s64 	%rd12, %rd1, %rd11;
	ld.global.f64 	%fd3, [%rd12];
	setp.neu.f64 	%p41, %fd3, 0d0000000000000000;
$L__BB528_3:
	selp.u16 	%rs3, 1, 0, %p41;
	st.shared.u8 	[%r5], %rs3;
	bra.uni 	$L__BB528_6;
$L__BB528_4:
	cvt.u64.u32 	%rd3, %r4;
	setp.le.u64 	%p18, %rd5, %rd3;
	@%p18 bra 	$L__BB528_6;
	shl.b64 	%rd7, %rd3, 3;
	add.s64 	%rd8, %rd1, %rd7;
	ld.global.f64 	%fd1, [%rd8];
	setp.neu.f64 	%p19, %fd1, 0d0000000000000000;
	selp.u16 	%rs2, 1, 0, %p19;
	st.shared.u8 	[%r5], %rs2;
$L__BB528_6:
	bar.sync 	0;
	setp.lt.u32 	%p22, %r13, 66;
	@%p22 bra 	$L__BB528_12;
$L__BB528_7:
	shr.u32 	%r7, %r13, 1;
	setp.ge.u32 	%p23, %r1, %r7;
	@%p23 bra 	$L__BB528_11;
	ld.shared.u8 	%rs4, [%r5];
	setp.eq.s16 	%p25, %rs4, 0;
	mov.pred 	%p42, 0;
	@%p25 bra 	$L__BB528_10;
	add.s32 	%r12, %r5, %r7;
	ld.shared.u8 	%rs5, [%r12];
	setp.ne.s16 	%p42, %rs5, 0;
$L__BB528_10:
	selp.u16 	%rs6, 1, 0, %p42;
	st.shared.u8 	[%r5], %rs6;
$L__BB528_11:
	bar.sync 	0;
	setp.gt.u32 	%p26, %r13, 131;
	mov.u32 	%r13, %r7;
	@%p26 bra 	$L__BB528_7;
$L__BB528_12:
	setp.gt.u32 	%p27, %r1, 31;
	@%p27 bra 	$L__BB528_27;
	ld.volatile.shared.u8 	%rs7, [%r5];
	setp.eq.s16 	%p29, %rs7, 0;
	mov.pred 	%p43, 0;
	@%p29 bra 	$L__BB528_15;
	ld.volatile.shared.u8 	%rs8, [%r5+32];
	setp.ne.s16 	%p43, %rs8, 0;
$L__BB528_15:
	selp.u16 	%rs9, 1, 0, %p43;
	st.volatile.shared.u8 	[%r5], %rs9;
	ld.volatile.shared.u8 	%rs10, [%r5];
	setp.eq.s16 	%p31, %rs10, 0;
	mov.pred 	%p44, 0;
	@%p31 bra 	$L__BB528_17;
	ld.volatile.shared.u8 	%rs11, [%r5+16];
	setp.ne.s16 	%p44, %rs11, 0;
$L__BB528_17:
	selp.u16 	%rs12, 1, 0, %p44;
	st.volatile.shared.u8 	[%r5], %rs12;
	ld.volatile.shared.u8 	%rs13, [%r5];
	setp.eq.s16 	%p33, %rs13, 0;
	mov.pred 	%p45, 0;
	@%p33 bra 	$L__BB528_19;
	ld.volatile.shared.u8 	%rs14, [%r5+8];
	setp.ne.s16 	%p45, %rs14, 0;
$L__BB528_19:
	selp.u16 	%rs15, 1, 0, %p45;
	st.volatile.shared.u8 	[%r5], %rs15;
	ld.volatile.shared.u8 	%rs16, [%r5];
	setp.eq.s16 	%p35, %rs16, 0;
	mov.pred 	%p46, 0;
	@%p35 bra 	$L__BB528_21;
	ld.volatile.shared.u8 	%rs17, [%r5+4];
	setp.ne.s16 	%p46, %rs17, 0;
$L__BB528_21:
	selp.u16 	%rs18, 1, 0, %p46;
	st.volatile.shared.u8 	[%r5], %rs18;
	ld.volatile.shared.u8 	%rs19, [%r5];
	setp.eq.s16 	%p37, %rs19, 0;
	mov.pred 	%p47, 0;
	@%p37 bra 	$L__BB528_23;
	ld.volatile.shared.u8 	%rs20, [%r5+2];
	setp.ne.s16 	%p47, %rs20, 0;
$L__BB528_23:
	selp.u16 	%rs21, 1, 0, %p47;
	st.volatile.shared.u8 	[%r5], %rs21;
	ld.volatile.shared.u8 	%rs22, [%r5];
	setp.eq.s16 	%p39, %rs22, 0;
	mov.pred 	%p48, 0;
	@%p39 bra 	$L__BB528_25;
	ld.volatile.shared.u8 	%rs23, [%r5+1];
	setp.ne.s16 	%p48, %rs23, 0;
$L__BB528_25:
	selp.u16 	%rs24, 1, 0, %p48;
	st.volatile.shared.u8 	[%r5], %rs24;
	setp.ne.s32 	%p40, %r1, 0;
	@%p40 bra 	$L__BB528_27;
	ld.shared.u8 	%rs25, [allsdata_f64];
	cvt.u64.u32 	%rd13, %r2;
	cvta.to.global.u64 	%rd14, %rd4;
	add.s64 	%rd15, %rd14, %rd13;
	st.global.u8 	[%rd15], %rs25;
$L__BB528_27:
	ret;

}
	// .globl	uncontiguous_all_f64
.visible .entry uncontiguous_all_f64(
	.param .u64 .ptr .align 1 uncontiguous_all_f64_param_0,
	.param .u64 .ptr .align 1 uncontiguous_all_f64_param_1,
	.param .u64 .ptr .align 1 uncontiguous_all_f64_param_2,
	.param .u64 .ptr .align 1 uncontiguous_all_f64_param_3,
	.param .u64 uncontiguous_all_f64_param_4,
	.param .u64 uncontiguous_all_f64_param_5
)
{
	.reg .pred 	%p<94>;
	.reg .b16 	%rs<26>;
	.reg .b32 	%r<210>;
	.reg .b64 	%rd<558>;
	.reg .b64 	%fd<4>;

	ld.param.u64 	%rd260, [uncontiguous_all_f64_param_0];
	ld.param.u64 	%rd263, [uncontiguous_all_f64_param_1];
	ld.param.u64 	%rd264, [uncontiguous_all_f64_param_2];
	ld.param.u64 	%rd265, [uncontiguous_all_f64_param_3];
	ld.param.u64 	%rd261, [uncontiguous_all_f64_param_4];
	ld.param.u64 	%rd262, [uncontiguous_all_f64_param_5];
	cvta.to.global.u64 	%rd1, %rd265;
	cvta.to.global.u64 	%rd2, %rd264;
	cvta.to.global.u64 	%rd3, %rd263;
	mov.u32 	%r1, %tid.x;
	mov.u32 	%r2, %ctaid.x;
	mov.u32 	%r209, %ntid.x;
	mul.lo.s32 	%r52, %r2, %r209;
	shl.b32 	%r53, %r52, 1;
	add.s32 	%r4, %r53, %r1;
	mov.u32 	%r54, allsdata_f64;
	add.s32 	%r5, %r54, %r1;
	mov.b16 	%rs1, 1;
	st.shared.u8 	[%r5], %rs1;
	add.s32 	%r55, %r4, %r209;
	cvt.u64.u32 	%rd511, %r55;
	setp.le.u64 	%p17, %rd262, %rd511;
	@%p17 bra 	$L__BB529_56;
	cvt.u32.u64 	%r6, %rd261;
	add.s32 	%r203, %r6, -1;
	setp.lt.s32 	%p44, %r203, 0;
	mov.b64 	%rd515, 0;
	mov.u64 	%rd516, %rd515;
	@%p44 bra 	$L__BB529_53;
	cvt.u64.u32 	%rd512, %r4;
	setp.lt.u32 	%p45, %r203, 3;
	mov.b64 	%rd516, 0;
	mov.u64 	%rd515, %rd516;
	@%p45 bra 	$L__BB529_30;
	add.s32 	%r201, %r6, -2;
	and.b32  	%r131, %r6, -4;
	neg.s32 	%r200, %r131;
	mov.b64 	%rd516, 0;
$L__BB529_4:
	.pragma "nounroll";
	add.s32 	%r12, %r201, 1;
	mul.wide.u32 	%rd397, %r12, 8;
	add.s64 	%rd398, %rd2, %rd397;
	ld.global.u64 	%rd10, [%rd398];
	or.b64  	%rd399, %rd512, %rd10;
	and.b64  	%rd400, %rd399, -4294967296;
	setp.ne.s64 	%p46, %rd400, 0;
	@%p46 bra 	$L__BB529_6;
	cvt.u32.u64 	%r132, %rd10;
	cvt.u32.u64 	%r133, %rd512;
	div.u32 	%r134, %r133, %r132;
	mul.lo.s32 	%r135, %r134, %r132;
	sub.s32 	%r136, %r133, %r135;
	cvt.u64.u32 	%rd477, %r134;
	cvt.u64.u32 	%rd478, %r136;
	bra.uni 	$L__BB529_7;
$L__BB529_6:
	div.s64 	%rd477, %rd512, %rd10;
	mul.lo.s64 	%rd401, %rd477, %rd10;
	sub.s64 	%rd478, %rd512, %rd401;
$L__BB529_7:
	mul.wide.u32 	%rd402, %r12, 8;
	add.s64 	%rd403, %rd1, %rd402;
	ld.global.u64 	%rd17, [%rd403];
	mad.lo.s64 	%rd18, %rd17, %rd478, %rd515;
	or.b64  	%rd404, %rd511, %rd10;
	and.b64  	%rd405, %rd404, -4294967296;
	setp.ne.s64 	%p47, %rd405, 0;
	@%p47 bra 	$L__BB529_9;
	cvt.u32.u64 	%r137, %rd10;
	cvt.u32.u64 	%r138, %rd511;
	div.u32 	%r139, %r138, %r137;
	mul.lo.s32 	%r140, %r139, %r137;
	sub.s32 	%r141, %r138, %r140;
	cvt.u64.u32 	%rd479, %r139;
	cvt.u64.u32 	%rd480, %r141;
	bra.uni 	$L__BB529_10;
$L__BB529_9:
	div.s64 	%rd479, %rd511, %rd10;
	mul.lo.s64 	%rd406, %rd479, %rd10;
	sub.s64 	%rd480, %rd511, %rd406;
$L__BB529_10:
	mad.lo.s64 	%rd25, %rd480, %rd17, %rd516;
	add.s32 	%r13, %r201, -2;
	mul.wide.u32 	%rd407, %r201, 8;
	add.s64 	%rd408, %rd2, %rd407;
	ld.global.u64 	%rd26, [%rd408];
	or.b64  	%rd409, %rd477, %rd26;
	and.b64  	%rd410, %rd409, -4294967296;
	setp.ne.s64 	%p48, %rd410, 0;
	@%p48 bra 	$L__BB529_12;
	cvt.u32.u64 	%r142, %rd26;
	cvt.u32.u64 	%r143, %rd477;
	div.u32 	%r144, %r143, %r142;
	mul.lo.s32 	%r145, %r144, %r142;
	sub.s32 	%r146, %r143, %r145;
	cvt.u64.u32 	%rd481, %r144;
	cvt.u64.u32 	%rd482, %r146;
	bra.uni 	$L__BB529_13;
$L__BB529_12:
	div.s64 	%rd481, %rd477, %rd26;
	mul.lo.s64 	%rd411, %rd481, %rd26;
	sub.s64 	%rd482, %rd477, %rd411;
$L__BB529_13:
	mul.wide.u32 	%rd412, %r201, 8;
	add.s64 	%rd413, %rd1, %rd412;
	ld.global.u64 	%rd33, [%rd413];
	mad.lo.s64 	%rd34, %rd33, %rd482, %rd18;
	or.b64  	%rd414, %rd479, %rd26;
	and.b64  	%rd415, %rd414, -4294967296;
	setp.ne.s64 	%p49, %rd415, 0;
	@%p49 bra 	$L__BB529_15;
	cvt.u32.u64 	%r147, %rd26;
	cvt.u32.u64 	%r148, %rd479;
	div.u32 	%r149, %r148, %r147;
	mul.lo.s32 	%r150, %r149, %r147;
	sub.s32 	%r151, %r148, %r150;
	cvt.u64.u32 	%rd483, %r149;
	cvt.u64.u32 	%rd484, %r151;
	bra.uni 	$L__BB529_16;
$L__BB529_15:
	div.s64 	%rd483, %rd479, %rd26;
	mul.lo.s64 	%rd416, %rd483, %rd26;
	sub.s64 	%rd484, %rd479, %rd416;
$L__BB529_16:
	mad.lo.s64 	%rd41, %rd484, %rd33, %rd25;
	add.s32 	%r14, %r201, -1;
	mul.wide.u32 	%rd417, %r14, 8;
	add.s64 	%rd418, %rd2, %rd417;
	ld.global.u64 	%rd42, [%rd418];
	or.b64  	%rd419, %rd481, %rd42;
	and.b64  	%rd420, %rd419, -4294967296;
	setp.ne.s64 	%p50, %rd420, 0;
	@%p50 bra 	$L__BB529_18;
	cvt.u32.u64 	%r152, %rd42;
	cvt.u32.u64 	%r153, %rd481;
	div.u32 	%r154, %r153, %r152;
	mul.lo.s32 	%r155, %r154, %r152;
	sub.s32 	%r156, %r153, %r155;
	cvt.u64.u32 	%rd485, %r154;
	cvt.u64.u32 	%rd486, %r156;
	bra.uni 	$L__BB529_19;
$L__BB529_18:
	div.s64 	%rd485, %rd481, %rd42;
	mul.lo.s64 	%rd421, %rd485, %rd42;
	sub.s64 	%rd486, %rd481, %rd421;
$L__BB529_19:
	mul.wide.u32 	%rd422, %r14, 8;
	add.s64 	%rd423, %rd1, %rd422;
	ld.global.u64 	%rd49, [%rd423];
	mad.lo.s64 	%rd50, %rd49, %rd486, %rd34;
	or.b64  	%rd424, %rd483, %rd42;
	and.b64  	%rd425, %rd424, -4294967296;
	setp.ne.s64 	%p51, %rd425, 0;
	@%p51 bra 	$L__BB529_21;
	cvt.u32.u64 	%r157, %rd42;
	cvt.u32.u64 	%r158, %rd483;
	div.u32 	%r159, %r158, %r157;
	mul.lo.s32 	%r160, %r159, %r157;
	sub.s32 	%r161, %r158, %r160;
	cvt.u64.u32 	%rd487, %r159;
	cvt.u64.u32 	%rd488, %r161;
	bra.uni 	$L__BB529_22;
$L__BB529_21:
	div.s64 	%rd487, %rd483, %rd42;
	mul.lo.s64 	%rd426, %rd487, %rd42;
	sub.s64 	%rd488, %rd483, %rd426;
$L__BB529_22:
	mad.lo.s64 	%rd57, %rd488, %rd49, %rd41;
	mul.wide.u32 	%rd427, %r13, 8;
	add.s64 	%rd428, %rd2, %rd427;
	ld.global.u64 	%rd58, [%rd428];
	or.b64  	%rd429, %rd485, %rd58;
	and.b64  	%rd430, %rd429, -4294967296;
	setp.ne.s64 	%p52, %rd430, 0;
	@%p52 bra 	$L__BB529_24;
	cvt.u32.u64 	%r162, %rd58;
	cvt.u32.u64 	%r163, %rd485;
	div.u32 	%r164, %r163, %r162;
	mul.lo.s32 	%r165, %r164, %r162;
	sub.s32 	%r166, %r163, %r165;
	cvt.u64.u32 	%rd512, %r164;
	cvt.u64.u32 	%rd490, %r166;
	bra.uni 	$L__BB529_25;
$L__BB529_24:
	div.s64 	%rd512, %rd485, %rd58;
	mul.lo.s64 	%rd431, %rd512, %rd58;
	sub.s64 	%rd490, %rd485, %rd431;
$L__BB529_25:
	mul.wide.u32 	%rd432, %r13, 8;
	add.s64 	%rd433, %rd1, %rd432;
	ld.global.u64 	%rd65, [%rd433];
	mad.lo.s64 	%rd515, %rd65, %rd490, %rd50;
	or.b64  	%rd434, %rd487, %rd58;
	and.b64  	%rd435, %rd434, -4294967296;
	setp.ne.s64 	%p53, %rd435, 0;
	@%p53 bra 	$L__BB529_27;
	cvt.u32.u64 	%r167, %rd58;
	cvt.u32.u64 	%r168, %rd487;
	div.u32 	%r169, %r168, %r167;
	mul.lo.s32 	%r170, %r169, %r167;
	sub.s32 	%r171, %r168, %r170;
	cvt.u64.u32 	%rd511, %r169;
	cvt.u64.u32 	%rd492, %r171;
	bra.uni 	$L__BB529_28;
$L__BB529_27:
	div.s64 	%rd511, %rd487, %rd58;
	mul.lo.s64 	%rd436, %rd511, %rd58;
	sub.s64 	%rd492, %rd487, %rd436;
$L__BB529_28:
	mad.lo.s64 	%rd516, %rd492, %rd65, %rd57;
	add.s32 	%r201, %r201, -4;
	add.s32 	%r200, %r200, 4;
	setp.ne.s32 	%p54, %r200, 0;
	@%p54 bra 	$L__BB529_4;
	add.s32 	%r203, %r201, 1;
$L__BB529_30:
	and.b32  	%r19, %r6, 3;
	setp.eq.s32 	%p55, %r19, 0;
	@%p55 bra 	$L__BB529_53;
	setp.eq.s32 	%p56, %r19, 1;
	@%p56 bra 	$L__BB529_45;
	mul.wide.u32 	%rd438, %r203, 8;
	add.s64 	%rd439, %rd2, %rd438;
	ld.global.u64 	%rd80, [%rd439];
	or.b64  	%rd440, %rd512, %rd80;
	and.b64  	%rd441, %rd440, -4294967296;
	setp.ne.s64 	%p57, %rd441, 0;
	@%p57 bra 	$L__BB529_34;
	cvt.u32.u64 	%r172, %rd80;
	cvt.u32.u64 	%r173, %rd512;
	div.u32 	%r174, %r173, %r172;
	mul.lo.s32 	%r175, %r174, %r172;
	sub.s32 	%r176, %r173, %r175;
	cvt.u64.u32 	%rd499, %r174;
	cvt.u64.u32 	%rd500, %r176;
	bra.uni 	$L__BB529_35;
$L__BB529_34:
	div.s64 	%rd499, %rd512, %rd80;
	mul.lo.s64 	%rd442, %rd499, %rd80;
	sub.s64 	%rd500, %rd512, %rd442;
$L__BB529_35:
	add.s64 	%rd444, %rd1, %rd438;
	ld.global.u64 	%rd87, [%rd444];
	mad.lo.s64 	%rd88, %rd87, %rd500, %rd515;
	or.b64  	%rd445, %rd511, %rd80;
	and.b64  	%rd446, %rd445, -4294967296;
	setp.ne.s64 	%p58, %rd446, 0;
	@%p58 bra 	$L__BB529_37;
	cvt.u32.u64 	%r177, %rd80;
	cvt.u32.u64 	%r178, %rd511;
	div.u32 	%r179, %r178, %r177;
	mul.lo.s32 	%r180, %r179, %r177;
	sub.s32 	%r181, %r178, %r180;
	cvt.u64.u32 	%rd501, %r179;
	cvt.u64.u32 	%rd502, %r181;
	bra.uni 	$L__BB529_38;
$L__BB529_37:
	div.s64 	%rd501, %rd511, %rd80;
	mul.lo.s64 	%rd447, %rd501, %rd80;
	sub.s64 	%rd502, %rd511, %rd447;
$L__BB529_38:
	mad.lo.s64 	%rd95, %rd502, %rd87, %rd516;
	add.s32 	%r20, %r203, -1;
	mul.wide.u32 	%rd448, %r20, 8;
	add.s64 	%rd449, %rd2, %rd448;
	ld.global.u64 	%rd96, [%rd449];
	or.b64  	%rd450, %rd499, %rd96;
	and.b64  	%rd451, %rd450, -4294967296;
	setp.ne.s64 	%p59, %rd451, 0;
	@%p59 bra 	$L__BB529_40;
	cvt.u32.u64 	%r182, %rd96;
	cvt.u32.u64 	%r183, %rd499;
	div.u32 	%r184, %r183, %r182;
	mul.lo.s32 	%r185, %r184, %r182;
	sub.s32 	%r186, %r183, %r185;
	cvt.u64.u32 	%rd512, %r184;
	cvt.u64.u32 	%rd504, %r186;
	bra.uni 	$L__BB529_41;
$L__BB529_40:
	div.s64 	%rd512, %rd499, %rd96;
	mul.lo.s64 	%rd452, %rd512, %rd96;
	sub.s64 	%rd504, %rd499, %rd452;
$L__BB529_41:
	add.s64 	%rd454, %rd1, %rd448;
	ld.global.u64 	%rd103, [%rd454];
	mad.lo.s64 	%rd515, %rd103, %rd504, %rd88;
	or.b64  	%rd455, %rd501, %rd96;
	and.b64  	%rd456, %rd455, -4294967296;
	setp.ne.s64 	%p60, %rd456, 0;
	@%p60 bra 	$L__BB529_43;
	cvt.u32.u64 	%r187, %rd96;
	cvt.u32.u64 	%r188, %rd501;
	div.u32 	%r189, %r188, %r187;
	mul.lo.s32 	%r190, %r189, %r187;
	sub.s32 	%r191, %r188, %r190;
	cvt.u64.u32 	%rd511, %r189;
	cvt.u64.u32 	%rd506, %r191;
	bra.uni 	$L__BB529_44;
$L__BB529_43:
	div.s64 	%rd511, %rd501, %rd96;
	mul.lo.s64 	%rd457, %rd511, %rd96;
	sub.s64 	%rd506, %rd501, %rd457;
$L__BB529_44:
	mad.lo.s64 	%rd516, %rd506, %rd103, %rd95;
	add.s32 	%r203, %r203, -2;
$L__BB529_45:
	and.b32  	%r192, %r6, 1;
	setp.eq.b32 	%p61, %r192, 1;
	not.pred 	%p62, %p61;
	@%p62 bra 	$L__BB529_53;
	mul.wide.u32 	%rd458, %r203, 8;
	add.s64 	%rd459, %rd2, %rd458;
	ld.global.u64 	%rd118, [%rd459];
	or.b64  	%rd460, %rd512, %rd118;
	and.b64  	%rd461, %rd460, -4294967296;
	setp.ne.s64 	%p63, %rd461, 0;
	@%p63 bra 	$L__BB529_48;
	cvt.u32.u64 	%r193, %rd118;
	cvt.u32.u64 	%r194, %rd512;
	rem.u32 	%r195, %r194, %r193;
	cvt.u64.u32 	%rd513, %r195;
	bra.uni 	$L__BB529_49;
$L__BB529_48:
	rem.s64 	%rd513, %rd512, %rd118;
$L__BB529_49:
	add.s64 	%rd463, %rd1, %rd458;
	ld.global.u64 	%rd122, [%rd463];
	mad.lo.s64 	%rd515, %rd122, %rd513, %rd515;
	or.b64  	%rd464, %rd511, %rd118;
	and.b64  	%rd465, %rd464, -4294967296;
	setp.ne.s64 	%p64, %rd465, 0;
	@%p64 bra 	$L__BB529_51;
	cvt.u32.u64 	%r196, %rd118;
	cvt.u32.u64 	%r197, %rd511;
	rem.u32 	%r198, %r197, %r196;
	cvt.u64.u32 	%rd514, %r198;
	bra.uni 	$L__BB529_52;
$L__BB529_51:
	rem.s64 	%rd514, %rd511, %rd118;
$L__BB529_52:
	mad.lo.s64 	%rd516, %rd514, %rd122, %rd516;
$L__BB529_53:
	shl.b64 	%rd466, %rd515, 3;
	add.s64 	%rd467, %rd3, %rd466;
	ld.global.f64 	%fd2, [%rd467];
	setp.eq.f64 	%p66, %fd2, 0d0000000000000000;
	mov.pred 	%p86, 0;
	@%p66 bra 	$L__BB529_55;
	shl.b64 	%rd468, %rd516, 3;
	add.s64 	%rd469, %rd3, %rd468;
	ld.global.f64 	%fd3, [%rd469];
	setp.neu.f64 	%p86, %fd3, 0d0000000000000000;
$L__BB529_55:
	selp.u16 	%rs3, 1, 0, %p86;
	st.shared.u8 	[%r5], %rs3;
	bra.uni 	$L__BB529_116;
$L__BB529_56:
	cvt.u64.u32 	%rd548, %r4;
	setp.le.u64 	%p18, %rd262, %rd548;
	@%p18 bra 	$L__BB529_116;
	cvt.u32.u64 	%r23, %rd261;
	add.s32 	%r207, %r23, -1;
	setp.lt.s32 	%p19, %r207, 0;
	mov.b64 	%rd557, 0;
	@%p19 bra 	$L__BB529_115;
	and.b32  	%r25, %r23, 7;
	setp.lt.u32 	%p20, %r207, 7;
	mov.b64 	%rd557, 0;
	@%p20 bra 	$L__BB529_86;
	add.s32 	%r205, %r23, -4;
	and.b32  	%r56, %r23, -8;
	neg.s32 	%r204, %r56;
	mov.b64 	%rd557, 0;
$L__BB529_60:
	.pragma "nounroll";
	add.s32 	%r30, %r205, 3;
	mul.wide.u32 	%rd270, %r30, 8;
	add.s64 	%rd271, %rd2, %rd270;
	ld.global.u64 	%rd133, [%rd271];
	or.b64  	%rd272, %rd548, %rd133;
	and.b64  	%rd273, %rd272, -4294967296;
	setp.ne.s64 	%p21, %rd273, 0;
	@%p21 bra 	$L__BB529_62;
	cvt.u32.u64 	%r57, %rd133;
	cvt.u32.u64 	%r58, %rd548;
	div.u32 	%r59, %r58, %r57;
	mul.lo.s32 	%r60, %r59, %r57;
	sub.s32 	%r61, %r58, %r60;
	cvt.u64.u32 	%rd519, %r59;
	cvt.u64.u32 	%rd520, %r61;
	bra.uni 	$L__BB529_63;
$L__BB529_62:
	div.s64 	%rd519, %rd548, %rd133;
	mul.lo.s64 	%rd274, %rd519, %rd133;
	sub.s64 	%rd520, %rd548, %rd274;
$L__BB529_63:
	add.s64 	%rd276, %rd1, %rd270;
	ld.global.u64 	%rd277, [%rd276];
	mad.lo.s64 	%rd140, %rd277, %rd520, %rd557;
	add.s32 	%r31, %r205, 2;
	mul.wide.u32 	%rd278, %r31, 8;
	add.s64 	%rd279, %rd2, %rd278;
	ld.global.u64 	%rd141, [%rd279];
	or.b64  	%rd280, %rd519, %rd141;
	and.b64  	%rd281, %rd280, -4294967296;
	setp.ne.s64 	%p22, %rd281, 0;
	@%p22 bra 	$L__BB529_65;
	cvt.u32.u64 	%r62, %rd141;
	cvt.u32.u64 	%r63, %rd519;
	div.u32 	%r64, %r63, %r62;
	mul.lo.s32 	%r65, %r64, %r62;
	sub.s32 	%r66, %r63, %r65;
	cvt.u64.u32 	%rd521, %r64;
	cvt.u64.u32 	%rd522, %r66;
	bra.uni 	$L__BB529_66;
$L__BB529_65:
	div.s64 	%rd521, %rd519, %rd141;
	mul.lo.s64 	%rd282, %rd521, %rd141;
	sub.s64 	%rd522, %rd519, %rd282;
$L__BB529_66:
	add.s64 	%rd284, %rd1, %rd278;
	ld.global.u64 	%rd285, [%rd284];
	mad.lo.s64 	%rd148, %rd285, %rd522, %rd140;
	add.s32 	%r32, %r205, 1;
	mul.wide.u32 	%rd286, %r32, 8;
	add.s64 	%rd287, %rd2, %rd286;
	ld.global.u64 	%rd149, [%rd287];
	or.b64  	%rd288, %rd521, %rd149;
	and.b64  	%rd289, %rd288, -4294967296;
	setp.ne.s64 	%p23, %rd289, 0;
	@%p23 bra 	$L__BB529_68;
	cvt.u32.u64 	%r67, %rd149;
	cvt.u32.u64 	%r68, %rd521;
	div.u32 	%r69, %r68, %r67;
	mul.lo.s32 	%r70, %r69, %r67;
	sub.s32 	%r71, %r68, %r70;
	cvt.u64.u32 	%rd523, %r69;
	cvt.u64.u32 	%rd524, %r71;
	bra.uni 	$L__BB529_69;
$L__BB529_68:
	div.s64 	%rd523, %rd521, %rd149;
	mul.lo.s64 	%rd290, %rd523, %rd149;
	sub.s64 	%rd524, %rd521, %rd290;
$L__BB529_69:
	add.s64 	%rd292, %rd1, %rd286;
	ld.global.u64 	%rd293, [%rd292];
	mad.lo.s64 	%rd156, %rd293, %rd524, %rd148;
	add.s32 	%r33, %r205, -4;
	mul.wide.u32 	%rd294, %r205, 8;
	add.s64 	%rd295, %rd2, %rd294;
	ld.global.u64 	%rd157, [%rd295];
	or.b64  	%rd296, %rd523, %rd157;
	and.b64  	%rd297, %rd296, -4294967296;
	setp.ne.s64 	%p24, %rd297, 0;
	@%p24 bra 	$L__BB529_71;
	cvt.u32.u64 	%r72, %rd157;
	cvt.u32.u64 	%r73, %rd523;
	div.u32 	%r74, %r73, %r72;
	mul.lo.s32 	%r75, %r74, %r72;
	sub.s32 	%r76, %r73, %r75;
	cvt.u64.u32 	%rd525, %r74;
	cvt.u64.u32 	%rd526, %r76;
	bra.uni 	$L__BB529_72;
$L__BB529_71:
	div.s64 	%rd525, %rd523, %rd157;
	mul.lo.s64 	%rd298, %rd525, %rd157;
	sub.s64 	%rd526, %rd523, %rd298;
$L__BB529_72:
	add.s64 	%rd300, %rd1, %rd294;
	ld.global.u64 	%rd301, [%rd300];
	mad.lo.s64 	%rd164, %rd301, %rd526, %rd156;
	add.s32 	%r34, %r205, -1;
	mul.wide.u32 	%rd302, %r34, 8;
	add.s64 	%rd303, %rd2, %rd302;
	ld.global.u64 	%rd165, [%rd303];
	or.b64  	%rd304, %rd525, %rd165;
	and.b64  	%rd305, %rd304, -4294967296;
	setp.ne.s64 	%p25, %rd305, 0;
	@%p25 bra 	$L__BB529_74;
	cvt.u32.u64 	%r77, %rd165;
	cvt.u32.u64 	%r78, %rd525;
	div.u32 	%r79, %r78, %r77;
	mul.lo.s32 	%r80, %r79, %r77;
	sub.s32 	%r81, %r78, %r80;
	cvt.u64.u32 	%rd527, %r79;
	cvt.u64.u32 	%rd528, %r81;
	bra.uni 	$L__BB529_75;
$L__BB529_74:
	div.s64 	%rd527, %rd525, %rd165;
	mul.lo.s64 	%rd306, %rd527, %rd165;
	sub.s64 	%rd528, %rd525, %rd306;
$L__BB529_75:
	add.s64 	%rd308, %rd1, %rd302;
	ld.global.u64 	%rd309, [%rd308];
	mad.lo.s64 	%rd172, %rd309, %rd528, %rd164;
	add.s32 	%r35, %r205, -2;
	mul.wide.u32 	%rd310, %r35, 8;
	add.s64 	%rd311, %rd2, %rd310;
	ld.global.u64 	%rd173, [%rd311];
	or.b64  	%rd312, %rd527, %rd173;
	and.b64  	%rd313, %rd312, -4294967296;
	setp.ne.s64 	%p26, %rd313, 0;
	@%p26 bra 	$L__BB529_77;
	cvt.u32.u64 	%r82, %rd173;
	cvt.u32.u64 	%r83, %rd527;
	div.u32 	%r84, %r83, %r82;
	mul.lo.s32 	%r85, %r84, %r82;
	sub.s32 	%r86, %r83, %r85;
	cvt.u64.u32 	%rd529, %r84;
	cvt.u64.u32 	%rd530, %r86;
	bra.uni 	$L__BB529_78;
$L__BB529_77:
	div.s64 	%rd529, %rd527, %rd173;
	mul.lo.s64 	%rd314, %rd529, %rd173;
	sub.s64 	%rd530, %rd527, %rd314;
$L__BB529_78:
	add.s64 	%rd316, %rd1, %rd310;
	ld.global.u64 	%rd317, [%rd316];
	mad.lo.s64 	%rd180, %rd317, %rd530, %rd172;
	add.s32 	%r36, %r205, -3;
	mul.wide.u32 	%rd318, %r36, 8;
	add.s64 	%rd319, %rd2, %rd318;
	ld.global.u64 	%rd181, [%rd319];
	or.b64  	%rd320, %rd529, %rd181;
	and.b64  	%rd321, %rd320, -4294967296;
	setp.ne.s64 	%p27, %rd321, 0;
	@%p27 bra 	$L__BB529_80;
	cvt.u32.u64 	%r87, %rd181;
	cvt.u32.u64 	%r88, %rd529;
	div.u32 	%r89, %r88, %r87;
	mul.lo.s32 	%r90, %r89, %r87;
	sub.s32 	%r91, %r88, %r90;
	cvt.u64.u32 	%rd531, %r89;
	cvt.u64.u32 	%rd532, %r91;
	bra.uni 	$L__BB529_81;
$L__BB529_80:
	div.s64 	%rd531, %rd529, %rd181;
	mul.lo.s64 	%rd322, %rd531, %rd181;
	sub.s64 	%rd532, %rd529, %rd322;
$L__BB529_81:
	add.s64 	%rd324, %rd1, %rd318;
	ld.global.u64 	%rd325, [%rd324];
	mad.lo.s64 	%rd188, %rd325, %rd532, %rd180;
	mul.wide.u32 	%rd326, %r33, 8;
	add.s64 	%rd327, %rd2, %rd326;
	ld.global.u64 	%rd189, [%rd327];
	or.b64  	%rd328, %rd531, %rd189;
	and.b64  	%rd329, %rd328, -4294967296;
	setp.ne.s64 	%p28, %rd329, 0;
	@%p28 bra 	$L__BB529_83;
	cvt.u32.u64 	%r92, %rd189;
	cvt.u32.u64 	%r93, %rd531;
	div.u32 	%r94, %r93, %r92;
	mul.lo.s32 	%r95, %r94, %r92;
	sub.s32 	%r96, %r93, %r95;
	cvt.u64.u32 	%rd548, %r94;
	cvt.u64.u32 	%rd534, %r96;
	bra.uni 	$L__BB529_84;
$L__BB529_83:
	div.s64 	%rd548, %rd531, %rd189;
	mul.lo.s64 	%rd330, %rd548, %rd189;
	sub.s64 	%rd534, %rd531, %rd330;
$L__BB529_84:
	add.s64 	%rd332, %rd1, %rd326;
	ld.global.u64 	%rd333, [%rd332];
	mad.lo.s64 	%rd557, %rd333, %rd534, %rd188;
	add.s32 	%r205, %r205, -8;
	add.s32 	%r204, %r204, 8;
	setp.ne.s32 	%p29, %r204, 0;
	@%p29 bra 	$L__BB529_60;
	add.s32 	%r207, %r205, 3;
$L__BB529_86:
	setp.eq.s32 	%p30, %r25, 0;
	@%p30 bra 	$L__BB529_115;
	and.b32  	%r41, %r23, 3;
	setp.lt.u32 	%p31, %r25, 4;
	@%p31 bra 	$L__BB529_101;
	mul.wide.u32 	%rd335, %r207, 8;
	add.s64 	%rd336, %rd2, %rd335;
	ld.global.u64 	%rd200, [%rd336];
	or.b64  	%rd337, %rd548, %rd200;
	and.b64  	%rd338, %rd337, -4294967296;
	setp.ne.s64 	%p32, %rd338, 0;
	@%p32 bra 	$L__BB529_90;
	cvt.u32.u64 	%r97, %rd200;
	cvt.u32.u64 	%r98, %rd548;
	div.u32 	%r99, %r98, %r97;
	mul.lo.s32 	%r100, %r99, %r97;
	sub.s32 	%r101, %r98, %r100;
	cvt.u64.u32 	%rd538, %r99;
	cvt.u64.u32 	%rd539, %r101;
	bra.uni 	$L__BB529_91;
$L__BB529_90:
	div.s64 	%rd538, %rd548, %rd200;
	mul.lo.s64 	%rd339, %rd538, %rd200;
	sub.s64 	%rd539, %rd548, %rd339;
$L__BB529_91:
	add.s64 	%rd341, %rd1, %rd335;
	ld.global.u64 	%rd342, [%rd341];
	mad.lo.s64 	%rd207, %rd342, %rd539, %rd557;
	add.s32 	%r42, %r207, -1;
	mul.wide.u32 	%rd343, %r42, 8;
	add.s64 	%rd344, %rd2, %rd343;
	ld.global.u64 	%rd208, [%rd344];
	or.b64  	%rd345, %rd538, %rd208;
	and.b64  	%rd346, %rd345, -4294967296;
	setp.ne.s64 	%p33, %rd346, 0;
	@%p33 bra 	$L__BB529_93;
	cvt.u32.u64 	%r102, %rd208;
	cvt.u32.u64 	%r103, %rd538;
	div.u32 	%r104, %r103, %r102;
	mul.lo.s32 	%r105, %r104, %r102;
	sub.s32 	%r106, %r103, %r105;
	cvt.u64.u32 	%rd540, %r104;
	cvt.u64.u32 	%rd541, %r106;
	bra.uni 	$L__BB529_94;
$L__BB529_93:
	div.s64 	%rd540, %rd538, %rd208;
	mul.lo.s64 	%rd347, %rd540, %rd208;
	sub.s64 	%rd541, %rd538, %rd347;
$L__BB529_94:
	add.s64 	%rd349, %rd1, %rd343;
	ld.global.u64 	%rd350, [%rd349];
	mad.lo.s64 	%rd215, %rd350, %rd541, %rd207;
	add.s32 	%r43, %r207, -2;
	mul.wide.u32 	%rd351, %r43, 8;
	add.s64 	%rd352, %rd2, %rd351;
	ld.global.u64 	%rd216, [%rd352];
	or.b64  	%rd353, %rd540, %rd216;
	and.b64  	%rd354, %rd353, -4294967296;
	setp.ne.s64 	%p34, %rd354, 0;
	@%p34 bra 	$L__BB529_96;
	cvt.u32.u64 	%r107, %rd216;
	cvt.u32.u64 	%r108, %rd540;
	div.u32 	%r109, %r108, %r107;
	mul.lo.s32 	%r110, %r109, %r107;
	sub.s32 	%r111, %r108, %r110;
	cvt.u64.u32 	%rd542, %r109;
	cvt.u64.u32 	%rd543, %r111;
	bra.uni 	$L__BB529_97;
$L__BB529_96:
	div.s64 	%rd542, %rd540, %rd216;
	mul.lo.s64 	%rd355, %rd542, %rd216;
	sub.s64 	%rd543, %rd540, %rd355;
$L__BB529_97:
	add.s64 	%rd357, %rd1, %rd351;
	ld.global.u64 	%rd358, [%rd357];
	mad.lo.s64 	%rd223, %rd358, %rd543, %rd215;
	add.s32 	%r44, %r207, -3;
	mul.wide.u32 	%rd359, %r44, 8;
	add.s64 	%rd360, %rd2, %rd359;
	ld.global.u64 	%rd224, [%rd360];
	or.b64  	%rd361, %rd542, %rd224;
	and.b64  	%rd362, %rd361, -4294967296;
	setp.ne.s64 	%p35, %rd362, 0;
	@%p35 bra 	$L__BB529_99;
	cvt.u32.u64 	%r112, %rd224;
	cvt.u32.u64 	%r113, %rd542;
	div.u32 	%r114, %r113, %r112;
	mul.lo.s32 	%r115, %r114, %r112;
	sub.s32 	%r116, %r113, %r115;
	cvt.u64.u32 	%rd548, %r114;
	cvt.u64.u32 	%rd545, %r116;
	bra.uni 	$L__BB529_100;
$L__BB529_99:
	div.s64 	%rd548, %rd542, %rd224;
	mul.lo.s64 	%rd363, %rd548, %rd224;
	sub.s64 	%rd545, %rd542, %rd363;
$L__BB529_100:
	add.s64 	%rd365, %rd1, %rd359;
	ld.global.u64 	%rd366, [%rd365];
	mad.lo.s64 	%rd557, %rd366, %rd545, %rd223;
	add.s32 	%r207, %r207, -4;
$L__BB529_101:
	setp.eq.s32 	%p36, %r41, 0;
	@%p36 bra 	$L__BB529_115;
	setp.eq.s32 	%p37, %r41, 1;
	@%p37 bra 	$L__BB529_110;
	mul.wide.u32 	%rd368, %r207, 8;
	add.s64 	%rd369, %rd2, %rd368;
	ld.global.u64 	%rd235, [%rd369];
	or.b64  	%rd370, %rd548, %rd235;
	and.b64  	%rd371, %rd370, -4294967296;
	setp.ne.s64 	%p38, %rd371, 0;
	@%p38 bra 	$L__BB529_105;
	cvt.u32.u64 	%r117, %rd235;
	cvt.u32.u64 	%r118, %rd548;
	div.u32 	%r119, %r118, %r117;
	mul.lo.s32 	%r120, %r119, %r117;
	sub.s32 	%r121, %r118, %r120;
	cvt.u64.u32 	%rd549, %r119;
	cvt.u64.u32 	%rd550, %r121;
	bra.uni 	$L__BB529_106;
$L__BB529_105:
	div.s64 	%rd549, %rd548, %rd235;
	mul.lo.s64 	%rd372, %rd549, %rd235;
	sub.s64 	%rd550, %rd548, %rd372;
$L__BB529_106:
	add.s64 	%rd374, %rd1, %rd368;
	ld.global.u64 	%rd375, [%rd374];
	mad.lo.s64 	%rd242, %rd375, %rd550, %rd557;
	add.s32 	%r47, %r207, -1;
	mul.wide.u32 	%rd376, %r47, 8;
	add.s64 	%rd377, %rd2, %rd376;
	ld.global.u64 	%rd243, [%rd377];
	or.b64  	%rd378, %rd549, %rd243;
	and.b64  	%rd379, %rd378, -4294967296;
	setp.ne.s64 	%p39, %rd379, 0;
	@%p39 bra 	$L__BB529_108;
	cvt.u32.u64 	%r122, %rd243;
	cvt.u32.u64 	%r123, %rd549;
	div.u32 	%r124, %r123, %r122;
	mul.lo.s32 	%r125, %r124, %r122;
	sub.s32 	%r126, %r123, %r125;
	cvt.u64.u32 	%rd548, %r124;
	cvt.u64.u32 	%rd552, %r126;
	bra.uni 	$L__BB529_109;
$L__BB529_108:
	div.s64 	%rd548, %rd549, %rd243;
	mul.lo.s64 	%rd380, %rd548, %rd243;
	sub.s64 	%rd552, %rd549, %rd380;
$L__BB529_109:
	add.s64 	%rd382, %rd1, %rd376;
	ld.global.u64 	%rd383, [%rd382];
	mad.lo.s64 	%rd557, %rd383, %rd552, %rd242;
	add.s32 	%r207, %r207, -2;
$L__BB529_110:
	and.b32  	%r127, %r23, 1;
	setp.eq.b32 	%p40, %r127, 1;
	not.pred 	%p41, %p40;
	@%p41 bra 	$L__BB529_115;
	mul.wide.u32 	%rd384, %r207, 8;
	add.s64 	%rd385, %rd2, %rd384;
	ld.global.u64 	%rd254, [%rd385];
	or.b64  	%rd386, %rd548, %rd254;
	and.b64  	%rd387, %rd386, -4294967296;
	setp.ne.s64 	%p42, %rd387, 0;
	@%p42 bra 	$L__BB529_113;
	cvt.u32.u64 	%r128, %rd254;
	cvt.u32.u64 	%r129, %rd548;
	rem.u32 	%r130, %r129, %r128;
	cvt.u64.u32 	%rd556, %r130;
	bra.uni 	$L__BB529_114;
$L__BB529_113:
	rem.s64 	%rd556, %rd548, %rd254;
$L__BB529_114:
	add.s64 	%rd389, %rd1, %rd384;
	ld.global.u64 	%rd390, [%rd389];
	mad.lo.s64 	%rd557, %rd390, %rd556, %rd557;
$L__BB529_115:
	shl.b64 	%rd391, %rd557, 3;
	add.s64 	%rd392, %rd3, %rd391;
	ld.global.f64 	%fd1, [%rd392];
	setp.neu.f64 	%p43, %fd1, 0d0000000000000000;
	selp.u16 	%rs2, 1, 0, %p43;
	st.shared.u8 	[%r5], %rs2;
$L__BB529_116:
	bar.sync 	0;
	setp.lt.u32 	%p67, %r209, 66;
	@%p67 bra 	$L__BB529_122;
$L__BB529_117:
	shr.u32 	%r51, %r209, 1;
	setp.ge.u32 	%p68, %r1, %r51;
	@%p68 bra 	$L__BB529_121;
	ld.shared.u8 	%rs4, [%r5];
	setp.eq.s16 	%p70, %rs4, 0;
	mov.pred 	%p87, 0;
	@%p70 bra 	$L__BB529_120;
	add.s32 	%r199, %r5, %r51;
	ld.shared.u8 	%rs5, [%r199];
	setp.ne.s16 	%p87, %rs5, 0;
$L__BB529_120:
	selp.u16 	%rs6, 1, 0, %p87;
	st.shared.u8 	[%r5], %rs6;
$L__BB529_121:
	bar.sync 	0;
	setp.gt.u32 	%p71, %r209, 131;
	mov.u32 	%r209, %r51;
	@%p71 bra 	$L__BB529_117;
$L__BB529_122:
	setp.gt.u32 	%p72, %r1, 31;
	@%p72 bra 	$L__BB529_137;
	ld.volatile.shared.u8 	%rs7, [%r5];
	setp.eq.s16 	%p74, %rs7, 0;
	mov.pred 	%p88, 0;
	@%p74 bra 	$L__BB529_125;
	ld.volatile.shared.u8 	%rs8, [%r5+32];
	setp.ne.s16 	%p88, %rs8, 0;
$L__BB529_125:
	selp.u16 	%rs9, 1, 0, %p88;
	st.volatile.shared.u8 	[%r5], %rs9;
	ld.volatile.shared.u8 	%rs10, [%r5];
	setp.eq.s16 	%p76, %rs10, 0;
	mov.pred 	%p89, 0;
	@%p76 bra 	$L__BB529_127;
	ld.volatile.shared.u8 	%rs11, [%r5+16];
	setp.ne.s16 	%p89, %rs11, 0;
$L__BB529_127:
	selp.u16 	%rs12, 1, 0, %p89;
	st.volatile.shared.u8 	[%r5], %rs12;
	ld.volatile.shared.u8 	%rs13, [%r5];
	setp.eq.s16 	%p78, %rs13, 0;
	mov.pred 	%p90, 0;
	@%p78 bra 	$L__BB529_129;
	ld.volatile.shared.u8 	%rs14, [%r5+8];
	setp.ne.s16 	%p90, %rs14, 0;
$L__BB529_129:
	selp.u16 	%rs15, 1, 0, %p90;
	st.volatile.shared.u8 	[%r5], %rs15;
	ld.volatile.shared.u8 	%rs16, [%r5];
	setp.eq.s16 	%p80, %rs16, 0;
	mov.pred 	%p91, 0;
	@%p80 bra 	$L__BB529_131;
	ld.volatile.shared.u8 	%rs17, [%r5+4];
	setp.ne.s16 	%p91, %rs17, 0;
$L__BB529_131:
	selp.u16 	%rs18, 1, 0, %p91;
	st.volatile.shared.u8 	[%r5], %rs18;
	ld.volatile.shared.u8 	%rs19, [%r5];
	setp.eq.s16 	%p82, %rs19, 0;
	mov.pred 	%p92, 0;
	@%p82 bra 	$L__BB529_133;
	ld.volatile.shared.u8 	%rs20, [%r5+2];
	setp.ne.s16 	%p92, %rs20, 0;
$L__BB529_133:
	selp.u16 	%rs21, 1, 0, %p92;
	st.volatile.shared.u8 	[%r5], %rs21;
	ld.volatile.shared.u8 	%rs22, [%r5];
	setp.eq.s16 	%p84, %rs22, 0;
	mov.pred 	%p93, 0;
	@%p84 bra 	$L__BB529_135;
	ld.volatile.shared.u8 	%rs23, [%r5+1];
	setp.ne.s16 	%p93, %rs23, 0;
$L__BB529_135:
	selp.u16 	%rs24, 1, 0, %p93;
	st.volatile.shared.u8 	[%r5], %rs24;
	setp.ne.s32 	%p85, %r1, 0;
	@%p85 bra 	$L__BB529_137;
	ld.shared.u8 	%rs25, [allsdata_f64];
	cvt.u64.u32 	%rd470, %r2;
	cvta.to.global.u64 	%rd471, %rd260;
	add.s64 	%rd472, %rd471, %rd470;
	st.global.u8 	[%rd472], %rs25;
$L__BB529_137:
	ret;

}
	// .globl	contiguous_all2_f64
.visible .entry contiguous_all2_f64(
	.param .u64 .ptr .align 1 contiguous_all2_f64_param_0,
	.param .u64 .ptr .align 1 contiguous_all2_f64_param_1,
	.param .u64 .ptr .align 1 contiguous_all2_f64_param_2,
	.param .u64 .ptr .align 1 contiguous_all2_f64_param_3,
	.param .u64 contiguous_all2_f64_param_4,
	.param .u64 contiguous_all2_f64_param_5,
	.param .u64 contiguous_all2_f64_param_6
)
{
	.reg .pred 	%p<94>;
	.reg .b16 	%rs<26>;
	.reg .b32 	%r<214>;
	.reg .b64 	%rd<571>;
	.reg .b64 	%fd<4>;

	ld.param.u64 	%rd266, [contiguous_all2_f64_param_1];
	ld.param.u64 	%rd267, [contiguous_all2_f64_param_2];
	ld.param.u64 	%rd268, [contiguous_all2_f64_param_3];
	ld.param.u64 	%rd263, [contiguous_all2_f64_param_4];
	ld.param.u64 	%rd264, [contiguous_all2_f64_param_5];
	ld.param.u64 	%rd265, [contiguous_all2_f64_param_6];
	cvta.to.global.u64 	%rd1, %rd268;
	cvta.to.global.u64 	%rd2, %rd267;
	cvta.to.global.u64 	%rd570, %rd266;
	mov.u32 	%r1, %tid.x;
	mov.u32 	%r2, %ctaid.x;
	mov.u32 	%r213, %ntid.x;
	mul.lo.s32 	%r51, %r2, %r213;
	shl.b32 	%r52, %r51, 1;
	add.s32 	%r4, %r52, %r1;
	mov.u32 	%r53, allsdata_f64;
	add.s32 	%r5, %r53, %r1;
	mov.b16 	%rs1, 1;
	st.shared.u8 	[%r5], %rs1;
	add.s32 	%r54, %r4, %r213;
	cvt.u64.u32 	%rd4, %r54;
	setp.le.u64 	%p17, %rd264, %rd4;
	@%p17 bra 	$L__BB530_56;
	cvt.u64.u32 	%rd401, %r4;
	mov.u32 	%r131, %ctaid.y;
	cvt.u64.u32 	%rd402, %r131;
	mul.lo.s64 	%rd403, %rd264, %rd402;
	add.s64 	%rd524, %rd403, %rd401;
	add.s64 	%rd522, %rd403, %rd4;
	cvt.u32.u64 	%r6, %rd263;
	add.s32 	%r207, %r6, -1;
	setp.lt.s32 	%p44, %r207, 0;
	mov.b64 	%rd528, 0;
	mov.u64 	%rd529, %rd528;
	@%p44 bra 	$L__BB530_53;
	setp.lt.u32 	%p45, %r207, 3;
	mov.b64 	%rd529, 0;
	mov.u64 	%rd528, %rd529;
	@%p45 bra 	$L__BB530_30;
	add.s32 	%r205, %r6, -2;
	and.b32  	%r132, %r6, -4;
	neg.s32 	%r204, %r132;
	mov.b64 	%rd529, 0;
$L__BB530_4:
	.pragma "nounroll";
	add.s32 	%r12, %r205, 1;
	mul.wide.u32 	%rd407, %r12, 8;
	add.s64 	%rd408, %rd2, %rd407;
	ld.global.u64 	%rd11, [%rd408];
	or.b64  	%rd409, %rd524, %rd11;
	and.b64  	%rd410, %rd409, -4294967296;
	setp.ne.s64 	%p46, %rd410, 0;
	@%p46 bra 	$L__BB530_6;
	cvt.u32.u64 	%r133, %rd11;
	cvt.u32.u64 	%r134, %rd524;
	div.u32 	%r135, %r134, %r133;
	mul.lo.s32 	%r136, %r135, %r133;
	sub.s32 	%r137, %r134, %r136;
	cvt.u64.u32 	%rd490, %r135;
	cvt.u64.u32 	%rd491, %r137;
	bra.uni 	$L__BB530_7;
$L__BB530_6:
	div.s64 	%rd490, %rd524, %rd11;
	mul.lo.s64 	%rd411, %rd490, %rd11;
	sub.s64 	%rd491, %rd524, %rd411;
$L__BB530_7:
	mul.wide.u32 	%rd412, %r12, 8;
	add.s64 	%rd413, %rd1, %rd412;
	ld.global.u64 	%rd18, [%rd413];
	mad.lo.s64 	%rd19, %rd18, %rd491, %rd528;
	or.b64  	%rd414, %rd522, %rd11;
	and.b64  	%rd415, %rd414, -4294967296;
	setp.ne.s64 	%p47, %rd415, 0;
	@%p47 bra 	$L__BB530_9;
	cvt.u32.u64 	%r138, %rd11;
	cvt.u32.u64 	%r139, %rd522;
	div.u32 	%r140, %r139, %r138;
	mul.lo.s32 	%r141, %r140, %r138;
	sub.s32 	%r142, %r139, %r141;
	cvt.u64.u32 	%rd492, %r140;
	cvt.u64.u32 	%rd493, %r142;
	bra.uni 	$L__BB530_10;
$L__BB530_9:
	div.s64 	%rd492, %rd522, %rd11;
	mul.lo.s64 	%rd416, %rd492, %rd11;
	sub.s64 	%rd493, %rd522, %rd416;
$L__BB530_10:
	mad.lo.s64 	%rd26, %rd493, %rd18, %rd529;
	mul.wide.u32 	%rd417, %r205, 8;
	add.s64 	%rd418, %rd2, %rd417;
	ld.global.u64 	%rd27, [%rd418];
	or.b64  	%rd419, %rd490, %rd27;
	and.b64  	%rd420, %rd419, -4294967296;
	setp.ne.s64 	%p48, %rd420, 0;
	@%p48 bra 	$L__BB530_12;
	cvt.u32.u64 	%r143, %rd27;
	cvt.u32.u64 	%r144, %rd490;
	div.u32 	%r145, %r144, %r143;
	mul.lo.s32 	%r146, %r145, %r143;
	sub.s32 	%r147, %r144, %r146;
	cvt.u64.u32 	%rd494, %r145;
	cvt.u64.u32 	%rd495, %r147;
	bra.uni 	$L__BB530_13;
$L__BB530_12:
	div.s64 	%rd494, %rd490, %rd27;
	mul.lo.s64 	%rd421, %rd494, %rd27;
	sub.s64 	%rd495, %rd490, %rd421;
$L__BB530_13:
	mul.wide.u32 	%rd422, %r205, 8;
	add.s64 	%rd423, %rd1, %rd422;
	ld.global.u64 	%rd34, [%rd423];
	mad.lo.s64 	%rd35, %rd34, %rd495, %rd19;
	or.b64  	%rd424, %rd492, %rd27;
	and.b64  	%rd425, %rd424, -4294967296;
	setp.ne.s64 	%p49, %rd425, 0;
	@%p49 bra 	$L__BB530_15;
	cvt.u32.u64 	%r148, %rd27;
	cvt.u32.u64 	%r149, %rd492;
	div.u32 	%r150, %r149, %r148;
	mul.lo.s32 	%r151, %r150, %r148;
	sub.s32 	%r152, %r149, %r151;
	cvt.u64.u32 	%rd496, %r150;
	cvt.u64.u32 	%rd497, %r152;
	bra.uni 	$L__BB530_16;
$L__BB530_15:
	div.s64 	%rd496, %rd492, %rd27;
	mul.lo.s64 	%rd426, %rd496, %rd27;
	sub.s64 	%rd497, %rd492, %rd426;
$L__BB530_16:
	mad.lo.s64 	%rd42, %rd497, %rd34, %rd26;
	add.s32 	%r13, %r205, -1;
	mul.wide.u32 	%rd427, %r13, 8;
	add.s64 	%rd428, %rd2, %rd427;
	ld.global.u64 	%rd43, [%rd428];
	or.b64  	%rd429, %rd494, %rd43;
	and.b64  	%rd430, %rd429, -4294967296;
	setp.ne.s64 	%p50, %rd430, 0;
	@%p50 bra 	$L__BB530_18;
	cvt.u32.u64 	%r153, %rd43;
	cvt.u32.u64 	%r154, %rd494;
	div.u32 	%r155, %r154, %r153;
	mul.lo.s32 	%r156, %r155, %r153;
	sub.s32 	%r157, %r154, %r156;
	cvt.u64.u32 	%rd498, %r155;
	cvt.u64.u32 	%rd499, %r157;
	bra.uni 	$L__BB530_19;
$L__BB530_18:
	div.s64 	%rd498, %rd494, %rd43;
	mul.lo.s64 	%rd431, %rd498, %rd43;
	sub.s64 	%rd499, %rd494, %rd431;
$L__BB530_19:
	mul.wide.u32 	%rd432, %r13, 8;
	add.s64 	%rd433, %rd1, %rd432;
	ld.global.u64 	%rd50, [%rd433];
	mad.lo.s64 	%rd51, %rd50, %rd499, %rd35;
	or.b64  	%rd434, %rd496, %rd43;
	and.b64  	%rd435, %rd434, -4294967296;
	setp.ne.s64 	%p51, %rd435, 0;
	@%p51 bra 	$L__BB530_21;
	cvt.u32.u64 	%r158, %rd43;
	cvt.u32.u64 	%r159, %rd496;
	div.u32 	%r160, %r159, %r158;
	mul.lo.s32 	%r161, %r160, %r158;
	sub.s32 	%r162, %r159, %r161;
	cvt.u64.u32 	%rd500, %r160;
	cvt.u64.u32 	%rd501, %r162;
	bra.uni 	$L__BB530_22;
$L__BB530_21:
	div.s64 	%rd500, %rd496, %rd43;
	mul.lo.s64 	%rd436, %rd500, %rd43;
	sub.s64 	%rd501, %rd496, %rd436;
$L__BB530_22:
	mad.lo.s64 	%rd58, %rd501, %rd50, %rd42;
	add.s32 	%r163, %r205, -2;
	mul.wide.u32 	%rd437, %r163, 8;
	add.s64 	%rd438, %rd2, %rd437;
	ld.global.u64 	%rd59, [%rd438];
	or.b64  	%rd439, %rd498, %rd59;
	and.b64  	%rd440, %rd439, -4294967296;
	setp.ne.s64 	%p52, %rd440, 0;
	@%p52 bra 	$L__BB530_24;
	cvt.u32.u64 	%r164, %rd59;
	cvt.u32.u64 	%r165, %rd498;
	div.u32 	%r166, %r165, %r164;
	mul.lo.s32 	%r167, %r166, %r164;
	sub.s32 	%r168, %r165, %r167;
	cvt.u64.u32 	%rd524, %r166;
	cvt.u64.u32 	%rd503, %r168;
	bra.uni 	$L__BB530_25;
$L__BB530_24:
	div.s64 	%rd524, %rd498, %rd59;
	mul.lo.s64 	%rd441, %rd524, %rd59;
	sub.s64 	%rd503, %rd498, %rd441;
$L__BB530_25:
	mul.wide.u32 	%rd442, %r163, 8;
	add.s64 	%rd443, %rd1, %rd442;
	ld.global.u64 	%rd66, [%rd443];
	mad.lo.s64 	%rd528, %rd66, %rd503, %rd51;
	or.b64  	%rd444, %rd500, %rd59;
	and.b64  	%rd445, %rd444, -4294967296;
	setp.ne.s64 	%p53, %rd445, 0;
	@%p53 bra 	$L__BB530_27;
	cvt.u32.u64 	%r170, %rd59;
	cvt.u32.u64 	%r171, %rd500;
	div.u32 	%r172, %r171, %r170;
	mul.lo.s32 	%r173, %r172, %r170;
	sub.s32 	%r174, %r171, %r173;
	cvt.u64.u32 	%rd522, %r172;
	cvt.u64.u32 	%rd505, %r174;
	bra.uni 	$L__BB530_28;
$L__BB530_27:
	div.s64 	%rd522, %rd500, %rd59;
	mul.lo.s64 	%rd446, %rd522, %rd59;
	sub.s64 	%rd505, %rd500, %rd446;
$L__BB530_28:
	mad.lo.s64 	%rd529, %rd505, %rd66, %rd58;
	add.s32 	%r205, %r205, -4;
	add.s32 	%r204, %r204, 4;
	setp.ne.s32 	%p54, %r204, 0;
	@%p54 bra 	$L__BB530_4;
	add.s32 	%r207, %r205, 1;
$L__BB530_30:
	and.b32  	%r18, %r6, 3;
	setp.eq.s32 	%p55, %r18, 0;
	@%p55 bra 	$L__BB530_53;
	setp.eq.s32 	%p56, %r18, 1;
	@%p56 bra 	$L__BB530_45;
	mul.wide.u32 	%rd448, %r207, 8;
	add.s64 	%rd449, %rd2, %rd448;
	ld.global.u64 	%rd81, [%rd449];
	or.b64  	%rd450, %rd524, %rd81;
	and.b64  	%rd451, %rd450, -4294967296;
	setp.ne.s64 	%p57, %rd451, 0;
	@%p57 bra 	$L__BB530_34;
	cvt.u32.u64 	%r175, %rd81;
	cvt.u32.u64 	%r176, %rd524;
	div.u32 	%r177, %r176, %r175;
	mul.lo.s32 	%r178, %r177, %r175;
	sub.s32 	%r179, %r176, %r178;
	cvt.u64.u32 	%rd512, %r177;
	cvt.u64.u32 	%rd513, %r179;
	bra.uni 	$L__BB530_35;
$L__BB530_34:
	div.s64 	%rd512, %rd524, %rd81;
	mul.lo.s64 	%rd452, %rd512, %rd81;
	sub.s64 	%rd513, %rd524, %rd452;
$L__BB530_35:
	add.s64 	%rd454, %rd1, %rd448;
	ld.global.u64 	%rd88, [%rd454];
	mad.lo.s64 	%rd89, %rd88, %rd513, %rd528;
	or.b64  	%rd455, %rd522, %rd81;
	and.b64  	%rd456, %rd455, -4294967296;
	setp.ne.s64 	%p58, %rd456, 0;
	@%p58 bra 	$L__BB530_37;
	cvt.u32.u64 	%r180, %rd81;
	cvt.u32.u64 	%r181, %rd522;
	div.u32 	%r182, %r181, %r180;
	mul.lo.s32 	%r183, %r182, %r180;
	sub.s32 	%r184, %r181, %r183;
	cvt.u64.u32 	%rd514, %r182;
	cvt.u64.u32 	%rd515, %r184;
	bra.uni 	$L__BB530_38;
$L__BB530_37:
	div.s64 	%rd514, %rd522, %rd81;
	mul.lo.s64 	%rd457, %rd514, %rd81;
	sub.s64 	%rd515, %rd522, %rd457;
$L__BB530_38:
	mad.lo.s64 	%rd96, %rd515, %rd88, %rd529;
	add.s32 	%r19, %r207, -1;
	mul.wide.u32 	%rd458, %r19, 8;
	add.s64 	%rd459, %rd2, %rd458;
	ld.global.u64 	%rd97, [%rd459];
	or.b64  	%rd460, %rd512, %rd97;
	and.b64  	%rd461, %rd460, -4294967296;
	setp.ne.s64 	%p59, %rd461, 0;
	@%p59 bra 	$L__BB530_40;
	cvt.u32.u64 	%r185, %rd97;
	cvt.u32.u64 	%r186, %rd512;
	div.u32 	%r187, %r186, %r185;
	mul.lo.s32 	%r188, %r187, %r185;
	sub.s32 	%r189, %r186, %r188;
	cvt.u64.u32 	%rd524, %r187;
	cvt.u64.u32 	%rd517, %r189;
	bra.uni 	$L__BB530_41;
$L__BB530_40:
	div.s64 	%rd524, %rd512, %rd97;
	mul.lo.s64 	%rd462, %rd524, %rd97;
	sub.s64 	%rd517, %rd512, %rd462;
$L__BB530_41:
	add.s64 	%rd464, %rd1, %rd458;
	ld.global.u64 	%rd104, [%rd464];
	mad.lo.s64 	%rd528, %rd104, %rd517, %rd89;
	or.b64  	%rd465, %rd514, %rd97;
	and.b64  	%rd466, %rd465, -4294967296;
	setp.ne.s64 	%p60, %rd466, 0;
	@%p60 bra 	$L__BB530_43;
	cvt.u32.u64 	%r190, %rd97;
	cvt.u32.u64 	%r191, %rd514;
	div.u32 	%r192, %r191, %r190;
	mul.lo.s32 	%r193, %r192, %r190;
	sub.s32 	%r194, %r191, %r193;
	cvt.u64.u32 	%rd522, %r192;
	cvt.u64.u32 	%rd519, %r194;
	bra.uni 	$L__BB530_44;
$L__BB530_43:
	div.s64 	%rd522, %rd514, %rd97;
	mul.lo.s64 	%rd467, %rd522, %rd97;
	sub.s64 	%rd519, %rd514, %rd467;
$L__BB530_44:
	mad.lo.s64 	%rd529, %rd519, %rd104, %rd96;
	add.s32 	%r207, %r207, -2;
$L__BB530_45:
	and.b32  	%r195, %r6, 1;
	setp.eq.b32 	%p61, %r195, 1;
	not.pred 	%p62, %p61;
	@%p62 bra 	$L__BB530_53;
	mul.wide.u32 	%rd468, %r207, 8;
	add.s64 	%rd469, %rd2, %rd468;
	ld.global.u64 	%rd119, [%rd469];
	or.b64  	%rd470, %rd524, %rd119;
	and.b64  	%rd471, %rd470, -4294967296;
	setp.ne.s64 	%p63, %rd471, 0;
	@%p63 bra 	$L__BB530_48;
	cvt.u32.u64 	%r196, %rd119;
	cvt.u32.u64 	%r197, %rd524;
	rem.u32 	%r198, %r197, %r196;
	cvt.u64.u32 	%rd526, %r198;
	bra.uni 	$L__BB530_49;
$L__BB530_48:
	rem.s64 	%rd526, %rd524, %rd119;
$L__BB530_49:
	add.s64 	%rd473, %rd1, %rd468;
	ld.global.u64 	%rd123, [%rd473];
	mad.lo.s64 	%rd528, %rd123, %rd526, %rd528;
	or.b64  	%rd474, %rd522, %rd119;
	and.b64  	%rd475, %rd474, -4294967296;
	setp.ne.s64 	%p64, %rd475, 0;
	@%p64 bra 	$L__BB530_51;
	cvt.u32.u64 	%r199, %rd119;
	cvt.u32.u64 	%r200, %rd522;
	rem.u32 	%r201, %r200, %r199;
	cvt.u64.u32 	%rd527, %r201;
	bra.uni 	$L__BB530_52;
$L__BB530_51:
	rem.s64 	%rd527, %rd522, %rd119;
$L__BB530_52:
	mad.lo.s64 	%rd529, %rd527, %rd123, %rd529;
$L__BB530_53:
	shl.b64 	%rd476, %rd528, 3;
	add.s64 	%rd477, %rd570, %rd476;
	ld.global.f64 	%fd2, [%rd477];
	setp.eq.f64 	%p66, %fd2, 0d0000000000000000;
	mov.pred 	%p86, 0;
	@%p66 bra 	$L__BB530_55;
	shl.b64 	%rd478, %rd529, 3;
	add.s64 	%rd479, %rd570, %rd478;
	ld.global.f64 	%fd3, [%rd479];
	setp.neu.f64 	%p86, %fd3, 0d0000000000000000;
$L__BB530_55:
	selp.u16 	%rs3, 1, 0, %p86;
	st.shared.u8 	[%r5], %rs3;
	bra.uni 	$L__BB530_116;
$L__BB530_56:
	cvt.u64.u32 	%rd131, %r4;
	setp.le.u64 	%p18, %rd264, %rd131;
	@%p18 bra 	$L__BB530_116;
	mov.u32 	%r55, %ctaid.y;
	cvt.u64.u32 	%rd269, %r55;
	mad.lo.s64 	%rd561, %rd264, %rd269, %rd131;
	cvt.u32.u64 	%r22, %rd263;
	add.s32 	%r211, %r22, -1;
	setp.lt.s32 	%p19, %r211, 0;
	@%p19 bra 	$L__BB530_115;
	and.b32  	%r24, %r22, 7;
	setp.lt.u32 	%p20, %r211, 7;
	@%p20 bra 	$L__BB530_86;
	add.s32 	%r209, %r22, -4;
	and.b32  	%r56, %r22, -8;
	neg.s32 	%r208, %r56;
$L__BB530_60:
	.pragma "nounroll";
	add.s32 	%r29, %r209, 3;
	mul.wide.u32 	%rd271, %r29, 8;
	add.s64 	%rd272, %rd2, %rd271;
	ld.global.u64 	%rd135, [%rd272];
	or.b64  	%rd273, %rd561, %rd135;
	and.b64  	%rd274, %rd273, -4294967296;
	setp.ne.s64 	%p21, %rd274, 0;
	@%p21 bra 	$L__BB530_62;
	cvt.u32.u64 	%r57, %rd135;
	cvt.u32.u64 	%r58, %rd561;
	div.u32 	%r59, %r58, %r57;
	mul.lo.s32 	%r60, %r59, %r57;
	sub.s32 	%r61, %r58, %r60;
	cvt.u64.u32 	%rd532, %r59;
	cvt.u64.u32 	%rd533, %r61;
	bra.uni 	$L__BB530_63;
$L__BB530_62:
	div.s64 	%rd532, %rd561, %rd135;
	mul.lo.s64 	%rd275, %rd532, %rd135;
	sub.s64 	%rd533, %rd561, %rd275;
$L__BB530_63:
	add.s64 	%rd277, %rd1, %rd271;
	ld.global.u64 	%rd278, [%rd277];
	mul.lo.s64 	%rd142, %rd278, %rd533;
	add.s32 	%r30, %r209, 2;
	mul.wide.u32 	%rd279, %r30, 8;
	add.s64 	%rd280, %rd2, %rd279;
	ld.global.u64 	%rd143, [%rd280];
	or.b64  	%rd281, %rd532, %rd143;
	and.b64  	%rd282, %rd281, -4294967296;
	setp.ne.s64 	%p22, %rd282, 0;
	@%p22 bra 	$L__BB530_65;
	cvt.u32.u64 	%r62, %rd143;
	cvt.u32.u64 	%r63, %rd532;
	div.u32 	%r64, %r63, %r62;
	mul.lo.s32 	%r65, %r64, %r62;
	sub.s32 	%r66, %r63, %r65;
	cvt.u64.u32 	%rd534, %r64;
	cvt.u64.u32 	%rd535, %r66;
	bra.uni 	$L__BB530_66;
$L__BB530_65:
	div.s64 	%rd534, %rd532, %rd143;
	mul.lo.s64 	%rd283, %rd534, %rd143;
	sub.s64 	%rd535, %rd532, %rd283;
$L__BB530_66:
	add.s64 	%rd285, %rd1, %rd279;
	ld.global.u64 	%rd286, [%rd285];
	mad.lo.s64 	%rd150, %rd286, %rd535, %rd142;
	add.s32 	%r31, %r209, 1;
	mul.wide.u32 	%rd287, %r31, 8;
	add.s64 	%rd288, %rd2, %rd287;
	ld.global.u64 	%rd151, [%rd288];
	or.b64  	%rd289, %rd534, %rd151;
	and.b64  	%rd290, %rd289, -4294967296;
	setp.ne.s64 	%p23, %rd290, 0;
	@%p23 bra 	$L__BB530_68;
	cvt.u32.u64 	%r67, %rd151;
	cvt.u32.u64 	%r68, %rd534;
	div.u32 	%r69, %r68, %r67;
	mul.lo.s32 	%r70, %r69, %r67;
	sub.s32 	%r71, %r68, %r70;
	cvt.u64.u32 	%rd536, %r69;
	cvt.u64.u32 	%rd537, %r71;
	bra.uni 	$L__BB530_69;
$L__BB530_68:
	div.s64 	%rd536, %rd534, %rd151;
	mul.lo.s64 	%rd291, %rd536, %rd151;
	sub.s64 	%rd537, %rd534, %rd291;
$L__BB530_69:
	add.s64 	%rd293, %rd1, %rd287;
	ld.global.u64 	%rd294, [%rd293];
	mad.lo.s64 	%rd158, %rd294, %rd537, %rd150;
	add.s32 	%r32, %r209, -4;
	mul.wide.u32 	%rd295, %r209, 8;
	add.s64 	%rd296, %rd2, %rd295;
	ld.global.u64 	%rd159, [%rd296];
	or.b64  	%rd297, %rd536, %rd159;
	and.b64  	%rd298, %rd297, -4294967296;
	setp.ne.s64 	%p24, %rd298, 0;
	@%p24 bra 	$L__BB530_71;
	cvt.u32.u64 	%r72, %rd159;
	cvt.u32.u64 	%r73, %rd536;
	div.u32 	%r74, %r73, %r72;
	mul.lo.s32 	%r75, %r74, %r72;
	sub.s32 	%r76, %r73, %r75;
	cvt.u64.u32 	%rd538, %r74;
	cvt.u64.u32 	%rd539, %r76;
	bra.uni 	$L__BB530_72;
$L__BB530_71:
	div.s64 	%rd538, %rd536, %rd159;
	mul.lo.s64 	%rd299, %rd538, %rd159;
	sub.s64 	%rd539, %rd536, %rd299;
$L__BB530_72:
	add.s64 	%rd301, %rd1, %rd295;
	ld.global.u64 	%rd302, [%rd301];
	mad.lo.s64 	%rd166, %rd302, %rd539, %rd158;
	add.s32 	%r33, %r209, -1;
	mul.wide.u32 	%rd303, %r33, 8;
	add.s64 	%rd304, %rd2, %rd303;
	ld.global.u64 	%rd167, [%rd304];
	or.b64  	%rd305, %rd538, %rd167;
	and.b64  	%rd306, %rd305, -4294967296;
	setp.ne.s64 	%p25, %rd306, 0;
	@%p25 bra 	$L__BB530_74;
	cvt.u32.u64 	%r77, %rd167;
	cvt.u32.u64 	%r78, %rd538;
	div.u32 	%r79, %r78, %r77;
	mul.lo.s32 	%r80, %r79, %r77;
	sub.s32 	%r81, %r78, %r80;
	cvt.u64.u32 	%rd540, %r79;
	cvt.u64.u32 	%rd541, %r81;
	bra.uni 	$L__BB530_75;
$L__BB530_74:
	div.s64 	%rd540, %rd538, %rd167;
	mul.lo.s64 	%rd307, %rd540, %rd167;
	sub.s64 	%rd541, %rd538, %rd307;
$L__BB530_75:
	add.s64 	%rd309, %rd1, %rd303;
	ld.global.u64 	%rd310, [%rd309];
	mad.lo.s64 	%rd174, %rd310, %rd541, %rd166;
	add.s32 	%r34, %r209, -2;
	mul.wide.u32 	%rd311, %r34, 8;
	add.s64 	%rd312, %rd2, %rd311;
	ld.global.u64 	%rd175, [%rd312];
	or.b64  	%rd313, %rd540, %rd175;
	and.b64  	%rd314, %rd313, -4294967296;
	setp.ne.s64 	%p26, %rd314, 0;
	@%p26 bra 	$L__BB530_77;
	cvt.u32.u64 	%r82, %rd175;
	cvt.u32.u64 	%r83, %rd540;
	div.u32 	%r84, %r83, %r82;
	mul.lo.s32 	%r85, %r84, %r82;
	sub.s32 	%r86, %r83, %r85;
	cvt.u64.u32 	%rd542, %r84;
	cvt.u64.u32 	%rd543, %r86;
	bra.uni 	$L__BB530_78;
$L__BB530_77:
	div.s64 	%rd542, %rd540, %rd175;
	mul.lo.s64 	%rd315, %rd542, %rd175;
	sub.s64 	%rd543, %rd540, %rd315;
$L__BB530_78:
	add.s64 	%rd317, %rd1, %rd311;
	ld.global.u64 	%rd318, [%rd317];
	mad.lo.s64 	%rd182, %rd318, %rd543, %rd174;
	add.s32 	%r35, %r209, -3;
	mul.wide.u32 	%rd319, %r35, 8;
	add.s64 	%rd320, %rd2, %rd319;
	ld.global.u64 	%rd183, [%rd320];
	or.b64  	%rd321, %rd542, %rd183;
	and.b64  	%rd322, %rd321, -4294967296;
	setp.ne.s64 	%p27, %rd322, 0;
	@%p27 bra 	$L__BB530_80;
	cvt.u32.u64 	%r87, %rd183;
	cvt.u32.u64 	%r88, %rd542;
	div.u32 	%r89, %r88, %r87;
	mul.lo.s32 	%r90, %r89, %r87;
	sub.s32 	%r91, %r88, %r90;
	cvt.u64.u32 	%rd544, %r89;
	cvt.u64.u32 	%rd545, %r91;
	bra.uni 	$L__BB530_81;
$L__BB530_80:
	div.s64 	%rd544, %rd542, %rd183;
	mul.lo.s64 	%rd323, %rd544, %rd183;
	sub.s64 	%rd545, %rd542, %rd323;
$L__BB530_81:
	add.s64 	%rd325, %rd1, %rd319;
	ld.global.u64 	%rd326, [%rd325];
	mad.lo.s64 	%rd190, %rd326, %rd545, %rd182;
	mul.wide.u32 	%rd327, %r32, 8;
	add.s64 	%rd328, %rd2, %rd327;
	ld.global.u64 	%rd191, [%rd328];
	or.b64  	%rd329, %rd544, %rd191;
	and.b64  	%rd330, %rd329, -4294967296;
	setp.ne.s64 	%p28, %rd330, 0;
	@%p28 bra 	$L__BB530_83;
	cvt.u32.u64 	%r92, %rd191;
	cvt.u32.u64 	%r93, %rd544;
	div.u32 	%r94, %r93, %r92;
	mul.lo.s32 	%r95, %r94, %r92;
	sub.s32 	%r96, %r93, %r95;
	cvt.u64.u32 	%rd561, %r94;
	cvt.u64.u32 	%rd547, %r96;
	bra.uni 	$L__BB530_84;
$L__BB530_83:
	div.s64 	%rd561, %rd544, %rd191;
	mul.lo.s64 	%rd331, %rd561, %rd191;
	sub.s64 	%rd547, %rd544, %rd331;
$L__BB530_84:
	add.s64 	%rd333, %rd1, %rd327;
	ld.global.u64 	%rd334, [%rd333];
	mad.lo.s64 	%rd335, %rd334, %rd547, %rd190;
	shl.b64 	%rd336, %rd335, 3;
	add.s64 	%rd570, %rd570, %rd336;
	add.s32 	%r209, %r209, -8;
	add.s32 	%r208, %r208, 8;
	setp.ne.s32 	%p29, %r208, 0;
	@%p29 bra 	$L__BB530_60;
	add.s32 	%r211, %r209, 3;
$L__BB530_86:
	setp.eq.s32 	%p30, %r24, 0;
	@%p30 bra 	$L__BB530_115;
	and.b32  	%r40, %r22, 3;
	setp.lt.u32 	%p31, %r24, 4;
	@%p31 bra 	$L__BB530_101;
	mul.wide.u32 	%rd338, %r211, 8;
	add.s64 	%rd339, %rd2, %rd338;
	ld.global.u64 	%rd202, [%rd339];
	or.b64  	%rd340, %rd561, %rd202;
	and.b64  	%rd341, %rd340, -4294967296;
	setp.ne.s64 	%p32, %rd341, 0;
	@%p32 bra 	$L__BB530_90;
	cvt.u32.u64 	%r97, %rd202;
	cvt.u32.u64 	%r98, %rd561;
	div.u32 	%r99, %r98, %r97;
	mul.lo.s32 	%r100, %r99, %r97;
	sub.s32 	%r101, %r98, %r100;
	cvt.u64.u32 	%rd551, %r99;
	cvt.u64.u32 	%rd552, %r101;
	bra.uni 	$L__BB530_91;
$L__BB530_90:
	div.s64 	%rd551, %rd561, %rd202;
	mul.lo.s64 	%rd342, %rd551, %rd202;
	sub.s64 	%rd552, %rd561, %rd342;
$L__BB530_91:
	add.s64 	%rd344, %rd1, %rd338;
	ld.global.u64 	%rd345, [%rd344];
	mul.lo.s64 	%rd209, %rd345, %rd552;
	add.s32 	%r41, %r211, -1;
	mul.wide.u32 	%rd346, %r41, 8;
	add.s64 	%rd347, %rd2, %rd346;
	ld.global.u64 	%rd210, [%rd347];
	or.b64  	%rd348, %rd551, %rd210;
	and.b64  	%rd349, %rd348, -4294967296;
	setp.ne.s64 	%p33, %rd349, 0;
	@%p33 bra 	$L__BB530_93;
	cvt.u32.u64 	%r102, %rd210;
	cvt.u32.u64 	%r103, %rd551;
	div.u32 	%r104, %r103, %r102;
	mul.lo.s32 	%r105, %r104, %r102;
	sub.s32 	%r106, %r103, %r105;
	cvt.u64.u32 	%rd553, %r104;
	cvt.u64.u32 	%rd554, %r106;
	bra.uni 	$L__BB530_94;
$L__BB530_93:
	div.s64 	%rd553, %rd551, %rd210;
	mul.lo.s64 	%rd350, %rd553, %rd210;
	sub.s64 	%rd554, %rd551, %rd350;
$L__BB530_94:
	add.s64 	%rd352, %rd1, %rd346;
	ld.global.u64 	%rd353, [%rd352];
	mad.lo.s64 	%rd217, %rd353, %rd554, %rd209;
	add.s32 	%r42, %r211, -2;
	mul.wide.u32 	%rd354, %r42, 8;
	add.s64 	%rd355, %rd2, %rd354;
	ld.global.u64 	%rd218, [%rd355];
	or.b64  	%rd356, %rd553, %rd218;
	and.b64  	%rd357, %rd356, -4294967296;
	setp.ne.s64 	%p34, %rd357, 0;
	@%p34 bra 	$L__BB530_96;
	cvt.u32.u64 	%r107, %rd218;
	cvt.u32.u64 	%r108, %rd553;
	div.u32 	%r109, %r108, %r107;
	mul.lo.s32 	%r110, %r109, %r107;
	sub.s32 	%r111, %r108, %r110;
	cvt.u64.u32 	%rd555, %r109;
	cvt.u64.u32 	%rd556, %r111;
	bra.uni 	$L__BB530_97;
$L__BB530_96:
	div.s64 	%rd555, %rd553, %rd218;
	mul.lo.s64 	%rd358, %rd555, %rd218;
	sub.s64 	%rd556, %rd553, %rd358;
$L__BB530_97:
	add.s64 	%rd360, %rd1, %rd354;
	ld.global.u64 	%rd361, [%rd360];
	mad.lo.s64 	%rd225, %rd361, %rd556, %rd217;
	add.s32 	%r43, %r211, -3;
	mul.wide.u32 	%rd362, %r43, 8;
	add.s64 	%rd363, %rd2, %rd362;
	ld.global.u64 	%rd226, [%rd363];
	or.b64  	%rd364, %rd555, %rd226;
	and.b64  	%rd365, %rd364, -4294967296;
	setp.ne.s64 	%p35, %rd365, 0;
	@%p35 bra 	$L__BB530_99;
	cvt.u32.u64 	%r112, %rd226;
	cvt.u32.u64 	%r113, %rd555;
	div.u32 	%r114, %r113, %r112;
	mul.lo.s32 	%r115, %r114, %r112;
	sub.s32 	%r116, %r113, %r115;
	cvt.u64.u32 	%rd561, %r114;
	cvt.u64.u32 	%rd558, %r116;
	bra.uni 	$L__BB530_100;
$L__BB530_99:
	div.s64 	%rd561, %rd555, %rd226;
	mul.lo.s64 	%rd366, %rd561, %rd226;
	sub.s64 	%rd558, %rd555, %rd366;
$L__BB530_100:
	add.s64 	%rd368, %rd1, %rd362;
	ld.global.u64 	%rd369, [%rd368];
	mad.lo.s64 	%rd370, %rd369, %rd558, %rd225;
	shl.b64 	%rd371, %rd370, 3;
	add.s64 	%rd570, %rd570, %rd371;
	add.s32 	%r211, %r211, -4;
$L__BB530_101:
	setp.eq.s32 	%p36, %r40, 0;
	@%p36 bra 	$L__BB530_115;
	setp.eq.s32 	%p37, %r40, 1;
	@%p37 bra 	$L__BB530_110;
	mul.wide.u32 	%rd373, %r211, 8;
	add.s64 	%rd374, %rd2, %rd373;
	ld.global.u64 	%rd237, [%rd374];
	or.b64  	%rd375, %rd561, %rd237;
	and.b64  	%rd376, %rd375, -4294967296;
	setp.ne.s64 	%p38, %rd376, 0;
	@%p38 bra 	$L__BB530_105;
	cvt.u32.u64 	%r117, %rd237;
	cvt.u32.u64 	%r118, %rd561;
	div.u32 	%r119, %r118, %r117;
	mul.lo.s32 	%r120, %r119, %r117;
	sub.s32 	%r121, %r118, %r120;
	cvt.u64.u32 	%rd562, %r119;
	cvt.u64.u32 	%rd563, %r121;
	bra.uni 	$L__BB530_106;
$L__BB530_105:
	div.s64 	%rd562, %rd561, %rd237;
	mul.lo.s64 	%rd377, %rd562, %rd237;
	sub.s64 	%rd563, %rd561, %rd377;
$L__BB530_106:
	add.s64 	%rd379, %rd1, %rd373;
	ld.global.u64 	%rd380, [%rd379];
	mul.lo.s64 	%rd244, %rd380, %rd563;
	add.s32 	%r46, %r211, -1;
	mul.wide.u32 	%rd381, %r46, 8;
	add.s64 	%rd382, %rd2, %rd381;
	ld.global.u64 	%rd245, [%rd382];
	or.b64  	%rd383, %rd562, %rd245;
	and.b64  	%rd384, %rd383, -4294967296;
	setp.ne.s64 	%p39, %rd384, 0;
	@%p39 bra 	$L__BB530_108;
	cvt.u32.u64 	%r122, %rd245;
	cvt.u32.u64 	%r123, %rd562;
	div.u32 	%r124, %r123, %r122;
	mul.lo.s32 	%r125, %r124, %r122;
	sub.s32 	%r126, %r123, %r125;
	cvt.u64.u32 	%rd561, %r124;
	cvt.u64.u32 	%rd565, %r126;
	bra.uni 	$L__BB530_109;
$L__BB530_108:
	div.s64 	%rd561, %rd562, %rd245;
	mul.lo.s64 	%rd385, %rd561, %rd245;
	sub.s64 	%rd565, %rd562, %rd385;
$L__BB530_109:
	add.s64 	%rd387, %rd1, %rd381;
	ld.global.u64 	%rd388, [%rd387];
	mad.lo.s64 	%rd389, %rd388, %rd565, %rd244;
	shl.b64 	%rd390, %rd389, 3;
	add.s64 	%rd570, %rd570, %rd390;
	add.s32 	%r211, %r211, -2;
$L__BB530_110:
	and.b32  	%r127, %r22, 1;
	setp.eq.b32 	%p40, %r127, 1;
	not.pred 	%p41, %p40;
	@%p41 bra 	$L__BB530_115;
	mul.wide.u32 	%rd391, %r211, 8;
	add.s64 	%rd392, %rd2, %rd391;
	ld.global.u64 	%rd256, [%rd392];
	or.b64  	%rd393, %rd561, %rd256;
	and.b64  	%rd394, %rd393, -4294967296;
	setp.ne.s64 	%p42, %rd394, 0;
	@%p42 bra 	$L__BB530_113;
	cvt.u32.u64 	%r128, %rd256;
	cvt.u32.u64 	%r129, %rd561;
	rem.u32 	%r130, %r129, %r128;
	cvt.u64.u32 	%rd569, %r130;
	bra.uni 	$L__BB530_114;
$L__BB530_113:
	rem.s64 	%rd569, %rd561, %rd256;
$L__BB530_114:
	add.s64 	%rd396, %rd1, %rd391;
	ld.global.u64 	%rd397, [%rd396];
	mul.lo.s64 	%rd398, %rd397, %rd569;
	shl.b64 	%rd399, %rd398, 3;
	add.s64 	%rd570, %rd570, %rd399;
$L__BB530_115:
	ld.global.f64 	%fd1, [%rd570];
	setp.neu.f64 	%p43, %fd1, 0d0000000000000000;
	selp.u16 	%rs2, 1, 0, %p43;
	st.shared.u8 	[%r5], %rs2;
$L__BB530_116:
	bar.sync 	0;
	setp.lt.u32 	%p67, %r213, 66;
	@%p67 bra 	$L__BB530_122;
$L__BB530_117:
	shr.u32 	%r50, %r213, 1;
	setp.ge.u32 	%p68, %r1, %r50;
	@%p68 bra 	$L__BB530_121;
	ld.shared.u8 	%rs4, [%r5];
	setp.eq.s16 	%p70, %rs4, 0;
	mov.pred 	%p87, 0;
	@%p70 bra 	$L__BB530_120;
	add.s32 	%r202, %r5, %r50;
	ld.shared.u8 	%rs5, [%r202];
	setp.ne.s16 	%p87, %rs5, 0;
$L__BB530_120:
	selp.u16 	%rs6, 1, 0, %p87;
	st.shared.u8 	[%r5], %rs6;
$L__BB530_121:
	bar.sync 	0;
	setp.gt.u32 	%p71, %r213, 131;
	mov.u32 	%r213, %r50;
	@%p71 bra 	$L__BB530_117;
$L__BB530_122:
	setp.gt.u32 	%p72, %r1, 31;
	@%p72 bra 	$L__BB530_137;
	ld.volatile.shared.u8 	%rs7, [%r5];
	setp.eq.s16 	%p74, %rs7, 0;
	mov.pred 	%p88, 0;
	@%p74 bra 	$L__BB530_125;
	ld.volatile.shared.u8 	%rs8, [%r5+32];
	setp.ne.s16 	%p88, %rs8, 0;
$L__BB530_125:
	selp.u16 	%rs9, 1, 0, %p88;
	st.volatile.shared.u8 	[%r5], %rs9;
	ld.volatile.shared.u8 	%rs10, [%r5];
	setp.eq.s16 	%p76, %rs10, 0;
	mov.pred 	%p89, 0;
	@%p76 bra 	$L__BB530_127;
	ld.volatile.shared.u8 	%rs11, [%r5+16];
	setp.ne.s16 	%p89, %rs11, 0;
$L__BB530_127:
	selp.u16 	%rs12, 1, 0, %p89;
	st.volatile.shared.u8 	[%r5], %rs12;
	ld.volatile.shared.u8 	%rs13, [%r5];
	setp.eq.s16 	%p78, %rs13, 0;
	mov.pred 	%p90, 0;
	@%p78 bra 	$L__BB530_129;
	ld.volatile.shared.u8 	%rs14, [%r5+8];
	setp.ne.s16 	%p90, %rs14, 0;
$L__BB530_129:
	selp.u16 	%rs15, 1, 0, %p90;
	st.volatile.shared.u8 	[%r5], %rs15;
	ld.volatile.shared.u8 	%rs16, [%r5];
	setp.eq.s16 	%p80, %rs16, 0;
	mov.pred 	%p91, 0;
	@%p80 bra 	$L__BB530_131;
	ld.volatile.shared.u8 	%rs17, [%r5+4];
	setp.ne.s16 	%p91, %rs17, 0;
$L__BB530_131:
	selp.u16 	%rs18, 1, 0, %p91;
	st.volatile.shared.u8 	[%r5], %rs18;
	ld.volatile.shared.u8 	%rs19, [%r5];
	setp.eq.s16 	%p82, %rs19, 0;
	mov.pred 	%p92, 0;
	@%p82 bra 	$L__BB530_133;
	ld.volatile.shared.u8 	%rs20, [%r5+2];
	setp.ne.s16 	%p92, %rs20, 0;
$L__BB530_133:
	selp.u16 	%rs21, 1, 0, %p92;
	st.volatile.shared.u8 	[%r5], %rs21;
	ld.volatile.shared.u8 	%rs22, [%r5];
	setp.eq.s16 	%p84, %rs22, 0;
	mov.pred 	%p93, 0;
	@%p84 bra 	$L__BB530_135;
	ld.volatile.shared.u8 	%rs23, [%r5+1];
	setp.ne.s16 	%p93, %rs23, 0;
$L__BB530_135:
	selp.u16 	%rs24, 1, 0, %p93;
	st.volatile.shared.u8 	[%r5], %rs24;
	setp.ne.s32 	%p85, %r1, 0;
	@%p85 bra 	$L__BB530_137;
	ld.param.u64 	%rd485, [contiguous_all2_f64_param_0];
	ld.shared.u8 	%rs25, [allsdata_f64];
	cvt.u64.u32 	%rd480, %r2;
	mov.u32 	%r203, %ctaid.y;
	cvt.u64.u32 	%rd481, %r203;
	mad.lo.s64 	%rd482, %rd265, %rd481, %rd480;
	cvta.to.global.u64 	%rd483, %rd485;
	add.s64 	%rd484, %rd483, %rd482;
	st.global.u8 	[%rd484], %rs25;
$L__BB530_137:
	ret;

}
	// .globl	contiguous_all22_f64
.visible .entry contiguous_all22_f64(
	.param .u64 .ptr .align 1 contiguous_all22_f64_param_0,
	.param .u64 .ptr .align 1 contiguous_all22_f64_param_1,
	.param .u64 contiguous_all22_f64_param_2,
	.param .u64 contiguous_all22_f64_param_3
)
{
	.reg .pred 	%p<49>;
	.reg .b16 	%rs<26>;
	.reg .b32 	%r<17>;
	.reg .b64 	%rd<26>;
	.reg .b64 	%fd<4>;

	ld.param.u64 	%rd5, [contiguous_all22_f64_param_0];
	ld.param.u64 	%rd8, [contiguous_all22_f64_param_1];
	ld.param.u64 	%rd6, [contiguous_all22_f64_param_2];
	ld.param.u64 	%rd7, [contiguous_all22_f64_param_3];
	cvta.to.global.u64 	%rd1, %rd8;
	mov.u32 	%r1, %tid.x;
	mov.u32 	%r2, %ctaid.x;
	mov.u32 	%r16, %ntid.x;
	mul.lo.s32 	%r8, %r2, %r16;
	shl.b32 	%r9, %r8, 1;
	add.s32 	%r4, %r9, %r1;
	mov.u32 	%r10, allsdata_f64;
	add.s32 	%r5, %r10, %r1;
	mov.b16 	%rs1, 1;
	st.shared.u8 	[%r5], %rs1;
	add.s32 	%r11, %r4, %r16;
	cvt.u64.u32 	%rd2, %r11;
	setp.le.u64 	%p17, %rd6, %rd2;
	@%p17 bra 	$L__BB531_4;
	cvt.u64.u32 	%rd13, %r4;
	mov.u32 	%r13, %ctaid.y;
	cvt.u64.u32 	%rd14, %r13;
	mul.lo.s64 	%rd3, %rd6, %rd14;
	add.s64 	%rd15, %rd3, %rd13;
	shl.b64 	%rd16, %rd15, 3;
	add.s64 	%rd17, %rd1, %rd16;
	ld.global.f64 	%fd2, [%rd17];
	setp.eq.f64 	%p21, %fd2, 0d0000000000000000;
	mov.pred 	%p41, 0;
	@%p21 bra 	$L__BB531_3;
	add.s64 	%rd18, %rd3, %rd2;
	shl.b64 	%rd19, %rd18, 3;
	add.s64 	%rd20, %rd1, %rd19;
	ld.global.f64 	%fd3, [%rd20];
	setp.neu.f64 	%p41, %fd3, 0d0000000000000000;
$L__BB531_3:
	selp.u16 	%rs3, 1, 0, %p41;
	st.shared.u8 	[%r5], %rs3;
	bra.uni 	$L__BB531_6;
$L__BB531_4:
	cvt.u64.u32 	%rd4, %r4;
	setp.le.u64 	%p18, %rd6, %rd4;
	@%p18 bra 	$L__BB531_6;
	mov.u32 	%r12, %ctaid.y;
	cvt.u64.u32 	%rd9, %r12;
	mad.lo.s64 	%rd10, %rd6, %rd9, %rd4;
	shl.b64 	%rd11, %rd10, 3;
	add.s64 	%rd12, %rd1, %rd11;
	ld.global.f64 	%fd1, [%rd12];
	setp.neu.f64 	%p19, %fd1, 0d0000000000000000;
	selp.u16 	%rs2, 1, 0, %p19;
	st.shared.u8 	[%r5], %rs2;
$L__BB531_6:
	bar.sync 	0;
	setp.lt.u32 	%p22, %r16, 66;
	@%p22 bra 	$L__BB531_12;
$L__BB531_7:
	shr.u32 	%r7, %r16, 1;
	setp.ge.u32 	%p23, %r1, %r7;
	@%p23 bra 	$L__BB531_11;
	ld.shared.u8 	%rs4, [%r5];
	setp.eq.s16 	%p25, %rs4, 0;
	mov.pred 	%p42, 0;
	@%p25 bra 	$L__BB531_10;
	add.s32 	%r14, %r5, %r7;
	ld.shared.u8 	%rs5, [%r14];
	setp.ne.s16 	%p42, %rs5, 0;
$L__BB531_10:
	selp.u16 	%rs6, 1, 0, %p42;
	st.shared.u8 	[%r5], %rs6;
$L__BB531_11:
	bar.sync 	0;
	setp.gt.u32 	%p26, %r16, 131;
	mov.u32 	%r16, %r7;
	@%p26 bra 	$L__BB531_7;
$L__BB531_12:
	setp.gt.u32 	%p27, %r1, 31;
	@%p27 bra 	$L__BB531_27;
	ld.volatile.shared.u8 	%rs7, [%r5];
	setp.eq.s16 	%p29, %rs7, 0;
	mov.pred 	%p43, 0;
	@%p29 bra 	$L__BB531_15;
	ld.volatile.shared.u8 	%rs8, [%r5+32];
	setp.ne.s16 	%p43, %rs8, 0;
$L__BB531_15:
	selp.u16 	%rs9, 1, 0, %p43;
	st.volatile.shared.u8 	[%r5], %rs9;
	ld.volatile.shared.u8 	%rs10, [%r5];
	setp.eq.s16 	%p31, %rs10, 0;
	mov.pred 	%p44, 0;
	@%p31 bra 	$L__BB531_17;
	ld.volatile.shared.u8 	%rs11, [%r5+16];
	setp.ne.s16 	%p44, %rs11, 0;
$L__BB531_17:
	selp.u16 	%rs12, 1, 0, %p44;
	st.volatile.shared.u8 	[%r5], %rs12;
	ld.volatile.shared.u8 	%rs13, [%r5];
	setp.eq.s16 	%p33, %rs13, 0;
	mov.pred 	%p45, 0;
	@%p33 bra 	$L__BB531_19;
	ld.volatile.shared.u8 	%rs14, [%r5+8];
	setp.ne.s16 	%p45, %rs14, 0;
$L__BB531_19:
	selp.u16 	%rs15, 1, 0, %p45;
	st.volatile.shared.u8 	[%r5], %rs15;
	ld.volatile.shared.u8 	%rs16, [%r5];
	setp.eq.s16 	%p35, %rs16, 0;
	mov.pred 	%p46, 0;
	@%p35 bra 	$L__BB531_21;
	ld.volatile.shared.u8 	%rs17, [%r5+4];
	setp.ne.s16 	%p46, %rs17, 0;
$L__BB531_21:
	selp.u16 	%rs18, 1, 0, %p46;
	st.volatile.shared.u8 	[%r5], %rs18;
	ld.volatile.shared.u8 	%rs19, [%r5];
	setp.eq.s16 	%p37, %rs19, 0;
	mov.pred 	%p47, 0;
	@%p37 bra 	$L__BB531_23;
	ld.volatile.shared.u8 	%rs20, [%r5+2];
	setp.ne.s16 	%p47, %rs20, 0;
$L__BB531_23:
	selp.u16 	%rs21, 1, 0, %p47;
	st.volatile.shared.u8 	[%r5], %rs21;
	ld.volatile.shared.u8 	%rs22, [%r5];
	setp.eq.s16 	%p39, %rs22, 0;
	mov.pred 	%p48, 0;
	@%p39 bra 	$L__BB531_25;
	ld.volatile.shared.u8 	%rs23, [%r5+1];
	setp.ne.s16 	%p48, %rs23, 0;
$L__BB531_25:
	selp.u16 	%rs24, 1, 0, %p48;
	st.volatile.shared.u8 	[%r5], %rs24;
	setp.ne.s32 	%p40, %r1, 0;
	@%p40 bra 	$L__BB531_27;
	ld.shared.u8 	%rs25, [allsdata_f64];
	cvt.u64.u32 	%rd21, %r2;
	mov.u32 	%r15, %ctaid.y;
	cvt.u64.u32 	%rd22, %r15;
	mad.lo.s64 	%rd23, %rd7, %rd22, %rd21;
	cvta.to.global.u64 	%rd24, %rd5;
	add.s64 	%rd25, %rd24, %rd23;
	st.global.u8 	[%rd25], %rs25;
$L__BB531_27:
	ret;

}
	// .globl	contiguous_all3_f64
.visible .entry contiguous_all3_f64(
	.param .u64 .ptr .align 1 contiguous_all3_f64_param_0,
	.param .u64 .ptr .align 1 contiguous_all3_f64_param_1,
	.param .u64 .ptr .align 1 contiguous_all3_f64_param_2,
	.param .u64 .ptr .align 1 contiguous_all3_f64_param_3,
	.param .u64 contiguous_all3_f64_param_4,
	.param .u64 contiguous_all3_f64_param_5,
	.param .u64 contiguous_all3_f64_param_6
)
{
	.reg .pred 	%p<81>;
	.reg .b16 	%rs<49>;
	.reg .b32 	%r<188>;
	.reg .b64 	%rd<307>;
	.reg .b64 	%fd<2>;

	ld.param.u64 	%rd144, [contiguous_all3_f64_param_0];
	ld.param.u64 	%rd145, [contiguous_all3_f64_param_1];
	ld.param.u64 	%rd148, [contiguous_all3_f64_param_2];
	ld.param.u64 	%rd149, [contiguous_all3_f64_param_3];
	ld.param.u64 	%rd146, [contiguous_all3_f64_param_4];
	ld.param.u64 	%rd147, [contiguous_all3_f64_param_5];
	ld.param.u64 	%rd150, [contiguous_all3_f64_param_6];
	cvta.to.global.u64 	%rd1, %rd149;
	cvta.to.global.u64 	%rd2, %rd148;
	mov.u32 	%r1, %tid.y;
	mov.u32 	%r2, %ntid.x;
	mov.u32 	%r3, %tid.x;
	mad.lo.s32 	%r70, %r1, %r2, %r3;
	mov.u32 	%r71, %ctaid.x;
	mad.lo.s32 	%r72, %r71, %r2, %r3;
	mov.u32 	%r4, %ctaid.y;
	mov.u32 	%r5, %ntid.y;
	mad.lo.s32 	%r73, %r4, %r5, %r1;
	mov.u32 	%r74, allsdata_f64;
	add.s32 	%r7, %r74, %r70;
	mov.b16 	%rs16, 1;
	st.shared.u8 	[%r7], %rs16;
	cvt.u64.u32 	%rd3, %r72;
	setp.le.u64 	%p9, %rd147, %rd3;
	cvt.u64.u32 	%rd152, %r73;
	setp.le.u64 	%p10, %rd150, %rd152;
	or.pred  	%p11, %p9, %p10;
	@%p11 bra 	$L__BB532_95;
	cvt.u32.u64 	%r75, %rd3;
	cvt.u32.u64 	%r76, %rd147;
	mad.lo.s32 	%r179, %r73, %r76, %r75;
	cvt.u32.u64 	%r9, %rd146;
	add.s32 	%r178, %r9, -1;
	setp.lt.s32 	%p12, %r178, 0;
	mov.b64 	%rd306, 0;
	@%p12 bra 	$L__BB532_59;
	setp.lt.u32 	%p13, %r178, 7;
	mov.b64 	%rd306, 0;
	@%p13 bra 	$L__BB532_30;
	add.s32 	%r174, %r9, -4;
	and.b32  	%r77, %r9, -8;
	neg.s32 	%r173, %r77;
	mov.b64 	%rd306, 0;
$L__BB532_4:
	.pragma "nounroll";
	add.s32 	%r16, %r174, 3;
	cvt.u64.u32 	%rd5, %r179;
	mul.wide.u32 	%rd157, %r16, 8;
	add.s64 	%rd158, %rd2, %rd157;
	ld.global.u64 	%rd6, [%rd158];
	and.b64  	%rd159, %rd6, -4294967296;
	setp.ne.s64 	%p14, %rd159, 0;
	@%p14 bra 	$L__BB532_6;
	cvt.u32.u64 	%r78, %rd6;
	cvt.u32.u64 	%r79, %rd5;
	div.u32 	%r80, %r79, %r78;
	mul.lo.s32 	%r81, %r80, %r78;
	sub.s32 	%r82, %r79, %r81;
	cvt.u64.u32 	%rd271, %r80;
	cvt.u64.u32 	%rd272, %r82;
	bra.uni 	$L__BB532_7;
$L__BB532_6:
	div.s64 	%rd271, %rd5, %rd6;
	mul.lo.s64 	%rd160, %rd271, %rd6;
	sub.s64 	%rd272, %rd5, %rd160;
$L__BB532_7:
	mul.wide.u32 	%rd161, %r16, 8;
	add.s64 	%rd162, %rd1, %rd161;
	ld.global.u64 	%rd163, [%rd162];
	mad.lo.s64 	%rd13, %rd163, %rd272, %rd306;
	add.s32 	%r17, %r174, 2;
	and.b64  	%rd14, %rd271, 4294967295;
	mul.wide.u32 	%rd164, %r17, 8;
	add.s64 	%rd165, %rd2, %rd164;
	ld.global.u64 	%rd15, [%rd165];
	and.b64  	%rd166, %rd15, -4294967296;
	setp.ne.s64 	%p15, %rd166, 0;
	@%p15 bra 	$L__BB532_9;
	cvt.u32.u64 	%r83, %rd15;
	cvt.u32.u64 	%r84, %rd14;
	div.u32 	%r85, %r84, %r83;
	mul.lo.s32 	%r86, %r85, %r83;
	sub.s32 	%r87, %r84, %r86;
	cvt.u64.u32 	%rd273, %r85;
	cvt.u64.u32 	%rd274, %r87;
	bra.uni 	$L__BB532_10;
$L__BB532_9:
	div.s64 	%rd273, %rd14, %rd15;
	mul.lo.s64 	%rd167, %rd273, %rd15;
	sub.s64 	%rd274, %rd14, %rd167;
$L__BB532_10:
	mul.wide.u32 	%rd168, %r17, 8;
	add.s64 	%rd169, %rd1, %rd168;
	ld.global.u64 	%rd170, [%rd169];
	mad.lo.s64 	%rd22, %rd170, %rd274, %rd13;
	add.s32 	%r18, %r174, 1;
	and.b64  	%rd23, %rd273, 4294967295;
	mul.wide.u32 	%rd171, %r18, 8;
	add.s64 	%rd172, %rd2, %rd171;
	ld.global.u64 	%rd24, [%rd172];
	and.b64  	%rd173, %rd24, -4294967296;
	setp.ne.s64 	%p16, %rd173, 0;
	@%p16 bra 	$L__BB532_12;
	cvt.u32.u64 	%r88, %rd24;
	cvt.u32.u64 	%r89, %rd23;
	div.u32 	%r90, %r89, %r88;
	mul.lo.s32 	%r91, %r90, %r88;
	sub.s32 	%r92, %r89, %r91;
	cvt.u64.u32 	%rd275, %r90;
	cvt.u64.u32 	%rd276, %r92;
	bra.uni 	$L__BB532_13;
$L__BB532_12:
	div.s64 	%rd275, %rd23, %rd24;
	mul.lo.s64 	%rd174, %rd275, %rd24;
	sub.s64 	%rd276, %rd23, %rd174;
$L__BB532_13:
	mul.wide.u32 	%rd175, %r18, 8;
	add.s64 	%rd176, %rd1, %rd175;
	ld.global.u64 	%rd177, [%rd176];
	mad.lo.s64 	%rd31, %rd177, %rd276, %rd22;
	and.b64  	%rd32, %rd275, 4294967295;
	mul.wide.u32 	%rd178, %r174, 8;
	add.s64 	%rd179, %rd2, %rd178;
	ld.global.u64 	%rd33, [%rd179];
	and.b64  	%rd180, %rd33, -4294967296;
	setp.ne.s64 	%p17, %rd180, 0;
	@%p17 bra 	$L__BB532_15;
	cvt.u32.u64 	%r93, %rd33;
	cvt.u32.u64 	%r94, %rd32;
	div.u32 	%r95, %r94, %r93;
	mul.lo.s32 	%r96, %r95, %r93;
	sub.s32 	%r97, %r94, %r96;
	cvt.u64.u32 	%rd277, %r95;
	cvt.u64.u32 	%rd278, %r97;
	bra.uni 	$L__BB532_16;
$L__BB532_15:
	div.s64 	%rd277, %rd32, %rd33;
	mul.lo.s64 	%rd181, %rd277, %rd33;
	sub.s64 	%rd278, %rd32, %rd181;
$L__BB532_16:
	mul.wide.u32 	%rd182, %r174, 8;
	add.s64 	%rd183, %rd1, %rd182;
	ld.global.u64 	%rd184, [%rd183];
	mad.lo.s64 	%rd40, %rd184, %rd278, %rd31;
	add.s32 	%r19, %r174, -1;
	and.b64  	%rd41, %rd277, 4294967295;
	mul.wide.u32 	%rd185, %r19, 8;
	add.s64 	%rd186, %rd2, %rd185;
	ld.global.u64 	%rd42, [%rd186];
	and.b64  	%rd187, %rd42, -4294967296;
	setp.ne.s64 	%p18, %rd187, 0;
	@%p18 bra 	$L__BB532_18;
	cvt.u32.u64 	%r98, %rd42;
	cvt.u32.u64 	%r99, %rd41;
	div.u32 	%r100, %r99, %r98;
	mul.lo.s32 	%r101, %r100, %r98;
	sub.s32 	%r102, %r99, %r101;
	cvt.u64.u32 	%rd279, %r100;
	cvt.u64.u32 	%rd280, %r102;
	bra.uni 	$L__BB532_19;
$L__BB532_18:
	div.s64 	%rd279, %rd41, %rd42;
	mul.lo.s64 	%rd188, %rd279, %rd42;
	sub.s64 	%rd280, %rd41, %rd188;
$L__BB532_19:
	mul.wide.u32 	%rd189, %r19, 8;
	add.s64 	%rd190, %rd1, %rd189;
	ld.global.u64 	%rd191, [%rd190];
	mad.lo.s64 	%rd49, %rd191, %rd280, %rd40;
	add.s32 	%r20, %r174, -2;
	and.b64  	%rd50, %rd279, 4294967295;
	mul.wide.u32 	%rd192, %r20, 8;
	add.s64 	%rd193, %rd2, %rd192;
	ld.global.u64 	%rd51, [%rd193];
	and.b64  	%rd194, %rd51, -4294967296;
	setp.ne.s64 	%p19, %rd194, 0;
	@%p19 bra 	$L__BB532_21;
	cvt.u32.u64 	%r103, %rd51;
	cvt.u32.u64 	%r104, %rd50;
	div.u32 	%r105, %r104, %r103;
	mul.lo.s32 	%r106, %r105, %r103;
	sub.s32 	%r107, %r104, %r106;
	cvt.u64.u32 	%rd281, %r105;
	cvt.u64.u32 	%rd282, %r107;
	bra.uni 	$L__BB532_22;
$L__BB532_21:
	div.s64 	%rd281, %rd50, %rd51;
	mul.lo.s64 	%rd195, %rd281, %rd51;
	sub.s64 	%rd282, %rd50, %rd195;
$L__BB532_22:
	mul.wide.u32 	%rd196, %r20, 8;
	add.s64 	%rd197, %rd1, %rd196;
	ld.global.u64 	%rd198, [%rd197];
	mad.lo.s64 	%rd58, %rd198, %rd282, %rd49;
	add.s32 	%r21, %r174, -3;
	and.b64  	%rd59, %rd281, 4294967295;
	mul.wide.u32 	%rd199, %r21, 8;
	add.s64 	%rd200, %rd2, %rd199;
	ld.global.u64 	%rd60, [%rd200];
	and.b64  	%rd201, %rd60, -4294967296;
	setp.ne.s64 	%p20, %rd201, 0;
	@%p20 bra 	$L__BB532_24;
	cvt.u32.u64 	%r108, %rd60;
	cvt.u32.u64 	%r109, %rd59;
	div.u32 	%r110, %r109, %r108;
	mul.lo.s32 	%r111, %r110, %r108;
	sub.s32 	%r112, %r109, %r111;
	cvt.u64.u32 	%rd283, %r110;
	cvt.u64.u32 	%rd284, %r112;
	bra.uni 	$L__BB532_25;
$L__BB532_24:
	div.s64 	%rd283, %rd59, %rd60;
	mul.lo.s64 	%rd202, %rd283, %rd60;
	sub.s64 	%rd284, %rd59, %rd202;
$L__BB532_25:
	mul.wide.u32 	%rd203, %r21, 8;
	add.s64 	%rd204, %rd1, %rd203;
	ld.global.u64 	%rd205, [%rd204];
	mad.lo.s64 	%rd67, %rd205, %rd284, %rd58;
	and.b64  	%rd68, %rd283, 4294967295;
	add.s32 	%r113, %r174, -4;
	mul.wide.u32 	%rd206, %r113, 8;
	add.s64 	%rd207, %rd2, %rd206;
	ld.global.u64 	%rd69, [%rd207];
	and.b64  	%rd208, %rd69, -4294967296;
	setp.ne.s64 	%p21, %rd208, 0;
	@%p21 bra 	$L__BB532_27;
	cvt.u32.u64 	%r114, %rd69;
	cvt.u32.u64 	%r115, %rd68;
	div.u32 	%r116, %r115, %r114;
	mul.lo.s32 	%r117, %r116, %r114;
	sub.s32 	%r118, %r115, %r117;
	cvt.u64.u32 	%rd285, %r116;
	cvt.u64.u32 	%rd286, %r118;
	bra.uni 	$L__BB532_28;
$L__BB532_27:
	div.s64 	%rd285, %rd68, %rd69;
	mul.lo.s64 	%rd209, %rd285, %rd69;
	sub.s64 	%rd286, %rd68, %rd209;
$L__BB532_28:
	mul.wide.u32 	%rd210, %r113, 8;
	add.s64 	%rd211, %rd1, %rd210;
	ld.global.u64 	%rd212, [%rd211];
	mad.lo.s64 	%rd306, %rd212, %rd286, %rd67;
	cvt.u32.u64 	%r179, %rd285;
	add.s32 	%r174, %r174, -8;
	add.s32 	%r173, %r173, 8;
	setp.ne.s32 	%p22, %r173, 0;
	@%p22 bra 	$L__BB532_4;
	add.s32 	%r178, %r174, 3;
$L__BB532_30:
	and.b32  	%r28, %r9, 7;
	setp.eq.s32 	%p23, %r28, 0;
	@%p23 bra 	$L__BB532_59;
	and.b32  	%r29, %r9, 3;
	setp.lt.u32 	%p24, %r28, 4;
	@%p24 bra 	$L__BB532_45;
	cvt.u64.u32 	%rd79, %r179;
	mul.wide.u32 	%rd214, %r178, 8;
	add.s64 	%rd215, %rd2, %rd214;
	ld.global.u64 	%rd80, [%rd215];
	and.b64  	%rd216, %rd80, -4294967296;
	setp.ne.s64 	%p25, %rd216, 0;
	@%p25 bra 	$L__BB532_34;
	cvt.u32.u64 	%r120, %rd80;
	cvt.u32.u64 	%r121, %rd79;
	div.u32 	%r122, %r121, %r120;
	mul.lo.s32 	%r123, %r122, %r120;
	sub.s32 	%r124, %r121, %r123;
	cvt.u64.u32 	%rd289, %r122;
	cvt.u64.u32 	%rd290, %r124;
	bra.uni 	$L__BB532_35;
$L__BB532_34:
	div.s64 	%rd289, %rd79, %rd80;
	mul.lo.s64 	%rd217, %rd289, %rd80;
	sub.s64 	%rd290, %rd79, %rd217;
$L__BB532_35:
	mul.wide.u32 	%rd218, %r178, 8;
	add.s64 	%rd219, %rd1, %rd218;
	ld.global.u64 	%rd220, [%rd219];
	mad.lo.s64 	%rd87, %rd220, %rd290, %rd306;
	add.s32 	%r30, %r178, -1;
	and.b64  	%rd88, %rd289, 4294967295;
	mul.wide.u32 	%rd221, %r30, 8;
	add.s64 	%rd222, %rd2, %rd221;
	ld.global.u64 	%rd89, [%rd222];
	and.b64  	%rd223, %rd89, -4294967296;
	setp.ne.s64 	%p26, %rd223, 0;
	@%p26 bra 	$L__BB532_37;
	cvt.u32.u64 	%r125, %rd89;
	cvt.u32.u64 	%r126, %rd88;
	div.u32 	%r127, %r126, %r125;
	mul.lo.s32 	%r128, %r127, %r125;
	sub.s32 	%r129, %r126, %r128;
	cvt.u64.u32 	%rd291, %r127;
	cvt.u64.u32 	%rd292, %r129;
	bra.uni 	$L__BB532_38;
$L__BB532_37:
	div.s64 	%rd291, %rd88, %rd89;
	mul.lo.s64 	%rd224, %rd291, %rd89;
	sub.s64 	%rd292, %rd88, %rd224;
$L__BB532_38:
	mul.wide.u32 	%rd225, %r30, 8;
	add.s64 	%rd226, %rd1, %rd225;
	ld.global.u64 	%rd227, [%rd226];
	mad.lo.s64 	%rd96, %rd227, %rd292, %rd87;
	add.s32 	%r31, %r178, -2;
	and.b64  	%rd97, %rd291, 4294967295;
	mul.wide.u32 	%rd228, %r31, 8;
	add.s64 	%rd229, %rd2, %rd228;
	ld.global.u64 	%rd98, [%rd229];
	and.b64  	%rd230, %rd98, -4294967296;
	setp.ne.s64 	%p27, %rd230, 0;
	@%p27 bra 	$L__BB532_40;
	cvt.u32.u64 	%r130, %rd98;
	cvt.u32.u64 	%r131, %rd97;
	div.u32 	%r132, %r131, %r130;
	mul.lo.s32 	%r133, %r132, %r130;
	sub.s32 	%r134, %r131, %r133;
	cvt.u64.u32 	%rd293, %r132;
	cvt.u64.u32 	%rd294, %r134;
	bra.uni 	$L__BB532_41;
$L__BB532_40:
	div.s64 	%rd293, %rd97, %rd98;
	mul.lo.s64 	%rd231, %rd293, %rd98;
	sub.s64 	%rd294, %rd97, %rd231;
$L__BB532_41:
	mul.wide.u32 	%rd232, %r31, 8;
	add.s64 	%rd233, %rd1, %rd232;
	ld.global.u64 	%rd234, [%rd233];
	mad.lo.s64 	%rd105, %rd234, %rd294, %rd96;
	add.s32 	%r32, %r178, -3;
	and.b64  	%rd106, %rd293, 4294967295;
	mul.wide.u32 	%rd235, %r32, 8;
	add.s64 	%rd236, %rd2, %rd235;
	ld.global.u64 	%rd107, [%rd236];
	and.b64  	%rd237, %rd107, -4294967296;
	setp.ne.s64 	%p28, %rd237, 0;
	@%p28 bra 	$L__BB532_43;
	cvt.u32.u64 	%r135, %rd107;
	cvt.u32.u64 	%r136, %rd106;
	div.u32 	%r137, %r136, %r135;
	mul.lo.s32 	%r138, %r137, %r135;
	sub.s32 	%r139, %r136, %r138;
	cvt.u64.u32 	%rd295, %r137;
	cvt.u64.u32 	%rd296, %r139;
	bra.uni 	$L__BB532_44;
$L__BB532_43:
	div.s64 	%rd295, %rd106, %rd107;
	mul.lo.s64 	%rd238, %rd295, %rd107;
	sub.s64 	%rd296, %rd106, %rd238;
$L__BB532_44:
	mul.wide.u32 	%rd239, %r32, 8;
	add.s64 	%rd240, %rd1, %rd239;
	ld.global.u64 	%rd241, [%rd240];
	mad.lo.s64 	%rd306, %rd241, %rd296, %rd105;
	cvt.u32.u64 	%r179, %rd295;
	add.s32 	%r178, %r178, -4;
$L__BB532_45:
	setp.eq.s32 	%p29, %r29, 0;
	@%p29 bra 	$L__BB532_59;
	setp.eq.s32 	%p30, %r29, 1;
	@%p30 bra 	$L__BB532_54;
	cvt.u64.u32 	%rd117, %r179;
	mul.wide.u32 	%rd243, %r178, 8;
	add.s64 	%rd244, %rd2, %rd243;
	ld.global.u64 	%rd118, [%rd244];
	and.b64  	%rd245, %rd118, -4294967296;
	setp.ne.s64 	%p31, %rd245, 0;
	@%p31 bra 	$L__BB532_49;
	cvt.u32.u64 	%r140, %rd118;
	cvt.u32.u64 	%r141, %rd117;
	div.u32 	%r142, %r141, %r140;
	mul.lo.s32 	%r143, %r142, %r140;
	sub.s32 	%r144, %r141, %r143;
	cvt.u64.u32 	%rd299, %r142;
	cvt.u64.u32 	%rd300, %r144;
	bra.uni 	$L__BB532_50;
$L__BB532_49:
	div.s64 	%rd299, %rd117, %rd118;
	mul.lo.s64 	%rd246, %rd299, %rd118;
	sub.s64 	%rd300, %rd117, %rd246;
$L__BB532_50:
	add.s64 	%rd248, %rd1, %rd243;
	ld.global.u64 	%rd249, [%rd248];
	mad.lo.s64 	%rd125, %rd249, %rd300, %rd306;
	add.s32 	%r37, %r178, -1;
	and.b64  	%rd126, %rd299, 4294967295;
	mul.wide.u32 	%rd250, %r37, 8;
	add.s64 	%rd251, %rd2, %rd250;
	ld.global.u64 	%rd127, [%rd251];
	and.b64  	%rd252, %rd127, -4294967296;
	setp.ne.s64 	%p32, %rd252, 0;
	@%p32 bra 	$L__BB532_52;
	cvt.u32.u64 	%r145, %rd127;
	cvt.u32.u64 	%r146, %rd126;
	div.u32 	%r147, %r146, %r145;
	mul.lo.s32 	%r148, %r147, %r145;
	sub.s32 	%r149, %r146, %r148;
	cvt.u64.u32 	%rd301, %r147;
	cvt.u64.u32 	%rd302, %r149;
	bra.uni 	$L__BB532_53;
$L__BB532_52:
	div.s64 	%rd301, %rd126, %rd127;
	mul.lo.s64 	%rd253, %rd301, %rd127;
	sub.s64 	%rd302, %rd126, %rd253;
$L__BB532_53:
	add.s64 	%rd255, %rd1, %rd250;
	ld.global.u64 	%rd256, [%rd255];
	mad.lo.s64 	%rd306, %rd256, %rd302, %rd125;
	cvt.u32.u64 	%r179, %rd301;
	add.s32 	%r178, %r178, -2;
$L__BB532_54:
	and.b32  	%r150, %r9, 1;
	setp.eq.b32 	%p33, %r150, 1;
	not.pred 	%p34, %p33;
	@%p34 bra 	$L__BB532_59;
	cvt.u64.u32 	%rd137, %r179;
	mul.wide.u32 	%rd257, %r178, 8;
	add.s64 	%rd258, %rd2, %rd257;
	ld.global.u64 	%rd138, [%rd258];
	and.b64  	%rd259, %rd138, -4294967296;
	setp.ne.s64 	%p35, %rd259, 0;
	@%p35 bra 	$L__BB532_57;
	cvt.u32.u64 	%r151, %rd138;
	cvt.u32.u64 	%r152, %rd137;
	rem.u32 	%r153, %r152, %r151;
	cvt.u64.u32 	%rd305, %r153;
	bra.uni 	$L__BB532_58;
$L__BB532_57:
	rem.s64 	%rd305, %rd137, %rd138;
$L__BB532_58:
	add.s64 	%rd261, %rd1, %rd257;
	ld.global.u64 	%rd262, [%rd261];
	mad.lo.s64 	%rd306, %rd262, %rd305, %rd306;
$L__BB532_59:
	cvta.to.global.u64 	%rd263, %rd145;
	shl.b64 	%rd264, %rd306, 3;
	add.s64 	%rd265, %rd263, %rd264;
	ld.global.f64 	%fd1, [%rd265];
	setp.neu.f64 	%p36, %fd1, 0d0000000000000000;
	selp.u16 	%rs17, 1, 0, %p36;
	st.shared.u8 	[%r7], %rs17;
	bar.sync 	0;
	setp.ne.s32 	%p37, %r1, 0;
	@%p37 bra 	$L__BB532_95;
	setp.gt.u32 	%p38, %r5, 1;
	@%p38 bra 	$L__BB532_62;
	mov.u32 	%r154, allsdata_f64;
	add.s32 	%r155, %r154, %r3;
	ld.shared.u8 	%rs47, [%r155];
	bra.uni 	$L__BB532_94;
$L__BB532_62:
	mov.u32 	%r157, allsdata_f64;
	add.s32 	%r42, %r157, %r3;
	ld.shared.u8 	%rs47, [%r42];
	add.s32 	%r43, %r5, -1;
	add.s32 	%r158, %r5, -2;
	and.b32  	%r44, %r43, 7;
	setp.lt.u32 	%p39, %r158, 7;
	mov.b32 	%r186, 1;
	@%p39 bra 	$L__BB532_75;
	and.b32  	%r160, %r43, -8;
	neg.s32 	%r184, %r160;
	shl.b32 	%r46, %r2, 3;
	shl.b32 	%r47, %r2, 1;
	mul.lo.s32 	%r48, %r2, 3;
	shl.b32 	%r49, %r2, 2;
	mul.lo.s32 	%r50, %r2, 5;
	mul.lo.s32 	%r51, %r2, 6;
	mul.lo.s32 	%r52, %r2, 7;
	mov.b32 	%r183, 0;
	mov.u32 	%r182, %r42;
$L__BB532_64:
	.pragma "nounroll";
	and.b16  	%rs19, %rs47, 255;
	setp.eq.s16 	%p41, %rs19, 0;
	mov.pred 	%p77, 0;
	@%p41 bra 	$L__BB532_73;
	add.s32 	%r161, %r182, %r2;
	ld.shared.u8 	%rs20, [%r161];
	setp.eq.s16 	%p43, %rs20, 0;
	@%p43 bra 	$L__BB532_73;
	add.s32 	%r162, %r182, %r47;
	ld.shared.u8 	%rs21, [%r162];
	setp.eq.s16 	%p45, %rs21, 0;
	@%p45 bra 	$L__BB532_73;
	add.s32 	%r163, %r182, %r48;
	ld.shared.u8 	%rs22, [%r163];
	setp.eq.s16 	%p47, %rs22, 0;
	@%p47 bra 	$L__BB532_73;
	add.s32 	%r164, %r182, %r49;
	ld.shared.u8 	%rs23, [%r164];
	setp.eq.s16 	%p49, %rs23, 0;
	@%p49 bra 	$L__BB532_73;
	add.s32 	%r165, %r182, %r50;
	ld.shared.u8 	%rs24, [%r165];
	setp.eq.s16 	%p51, %rs24, 0;
	@%p51 bra 	$L__BB532_73;
	add.s32 	%r166, %r182, %r51;
	ld.shared.u8 	%rs25, [%r166];
	setp.eq.s16 	%p53, %rs25, 0;
	@%p53 bra 	$L__BB532_73;
	add.s32 	%r167, %r182, %r52;
	ld.shared.u8 	%rs26, [%r167];
	setp.eq.s16 	%p55, %rs26, 0;
	@%p55 bra 	$L__BB532_73;
	add.s32 	%r168, %r182, %r46;
	ld.shared.u8 	%rs27, [%r168];
	setp.ne.s16 	%p77, %rs27, 0;
$L__BB532_73:
	selp.u16 	%rs47, 1, 0, %p77;
	add.s32 	%r184, %r184, 8;
	add.s32 	%r183, %r183, 8;
	add.s32 	%r182, %r182, %r46;
	setp.ne.s32 	%p56, %r184, 0;
	@%p56 bra 	$L__BB532_64;
	add.s32 	%r186, %r183, 1;
$L__BB532_75:
	setp.eq.s32 	%p57, %r44, 0;
	@%p57 bra 	$L__BB532_93;
	and.b32  	%r61, %r43, 3;
	setp.lt.u32 	%p58, %r44, 4;
	@%p58 bra 	$L__BB532_83;
	and.b16  	%rs29, %rs47, 255;
	setp.eq.s16 	%p60, %rs29, 0;
	mov.pred 	%p78, 0;
	@%p60 bra 	$L__BB532_82;
	mad.lo.s32 	%r62, %r186, %r2, %r42;
	ld.shared.u8 	%rs30, [%r62];
	setp.eq.s16 	%p62, %rs30, 0;
	@%p62 bra 	$L__BB532_82;
	add.s32 	%r63, %r62, %r2;
	ld.shared.u8 	%rs31, [%r63];
	setp.eq.s16 	%p64, %rs31, 0;
	@%p64 bra 	$L__BB532_82;
	add.s32 	%r64, %r63, %r2;
	ld.shared.u8 	%rs32, [%r64];
	setp.eq.s16 	%p66, %rs32, 0;
	@%p66 bra 	$L__BB532_82;
	add.s32 	%r169, %r64, %r2;
	ld.shared.u8 	%rs33, [%r169];
	setp.ne.s16 	%p78, %rs33, 0;
$L__BB532_82:
	add.s32 	%r186, %r186, 4;
	selp.u16 	%rs47, 1, 0, %p78;
$L__BB532_83:
	setp.eq.s32 	%p67, %r61, 0;
	@%p67 bra 	$L__BB532_93;
	setp.eq.s32 	%p68, %r61, 1;
	@%p68 bra 	$L__BB532_89;
	and.b16  	%rs35, %rs47, 255;
	setp.eq.s16 	%p70, %rs35, 0;
	mov.pred 	%p79, 0;
	@%p70 bra 	$L__BB532_88;
	mad.lo.s32 	%r67, %r186, %r2, %r42;
	ld.shared.u8 	%rs36, [%r67];
	setp.eq.s16 	%p72, %rs36, 0;
	@%p72 bra 	$L__BB532_88;
	add.s32 	%r170, %r67, %r2;
	ld.shared.u8 	%rs37, [%r170];
	setp.ne.s16 	%p79, %rs37, 0;
$L__BB532_88:
	add.s32 	%r186, %r186, 2;
	selp.u16 	%rs47, 1, 0, %p79;
$L__BB532_89:
	and.b32  	%r171, %r43, 1;
	setp.eq.b32 	%p73, %r171, 1;
	not.pred 	%p74, %p73;
	@%p74 bra 	$L__BB532_93;
	and.b16  	%rs38, %rs47, 255;
	setp.eq.s16 	%p76, %rs38, 0;
	mov.pred 	%p80, 0;
	@%p76 bra 	$L__BB532_92;
	mad.lo.s32 	%r172, %r186, %r2, %r42;
	ld.shared.u8 	%rs39, [%r172];
	setp.ne.s16 	%p80, %rs39, 0;
$L__BB532_92:
	selp.u16 	%rs47, 1, 0, %p80;
$L__BB532_93:
	st.shared.u8 	[%r42], %rs47;
$L__BB532_94:
	cvt.u64.u32 	%rd266, %r4;
	mad.lo.s64 	%rd267, %rd147, %rd266, %rd3;
	cvta.to.global.u64 	%rd268, %rd144;
	add.s64 	%rd269, %rd268, %rd267;
	st.global.u8 	[%rd269], %rs47;
$L__BB532_95:
	ret;

}
	// .globl	contiguous_all33_f64
.visible .entry contiguous_all33_f64(
	.param .u64 .ptr .align 1 contiguous_all33_f64_param_0,
	.param .u64 .ptr .align 1 contiguous_all33_f64_param_1,
	.param .u64 contiguous_all33_f64_param_2,
	.param .u64 contiguous_all33_f64_param_3,
	.param .u64 contiguous_all33_f64_param_4
)
{
	.reg .pred 	%p<57>;
	.reg .b16 	%rs<49>;
	.reg .b32 	%r<69>;
	.reg .b64 	%rd<15>;
	.reg .b64 	%fd<2>;

	ld.param.u64 	%rd2, [contiguous_all33_f64_param_0];
	ld.param.u64 	%rd3, [contiguous_all33_f64_param_1];
	ld.param.u64 	%rd4, [contiguous_all33_f64_param_3];
	ld.param.u64 	%rd5, [contiguous_all33_f64_param_4];
	mov.u32 	%r1, %tid.y;
	mov.u32 	%r2, %ntid.x;
	mov.u32 	%r3, %tid.x;
	mad.lo.s32 	%r36, %r1, %r2, %r3;
	mov.u32 	%r37, %ctaid.x;
	mad.lo.s32 	%r38, %r37, %r2, %r3;
	mov.u32 	%r4, %ctaid.y;
	mov.u32 	%r5, %ntid.y;
	mad.lo.s32 	%r39, %r4, %r5, %r1;
	mov.u32 	%r40, allsdata_f64;
	add.s32 	%r7, %r40, %r36;
	mov.b16 	%rs16, 1;
	st.shared.u8 	[%r7], %rs16;
	cvt.u64.u32 	%rd1, %r38;
	setp.le.u64 	%p9, %rd4, %rd1;
	cvt.u64.u32 	%rd7, %r39;
	setp.le.u64 	%p10, %rd5, %rd7;
	or.pred  	%p11, %p9, %p10;
	@%p11 bra 	$L__BB533_37;
	cvt.u32.u64 	%r41, %rd1;
	cvta.to.global.u64 	%rd8, %rd3;
	cvt.u32.u64 	%r42, %rd4;
	mad.lo.s32 	%r43, %r39, %r42, %r41;
	mul.wide.u32 	%rd9, %r43, 8;
	add.s64 	%rd10, %rd8, %rd9;
	ld.global.f64 	%fd1, [%rd10];
	setp.neu.f64 	%p12, %fd1, 0d0000000000000000;
	selp.u16 	%rs17, 1, 0, %p12;
	st.shared.u8 	[%r7], %rs17;
	bar.sync 	0;
	setp.ne.s32 	%p13, %r1, 0;
	@%p13 bra 	$L__BB533_37;
	setp.gt.u32 	%p14, %r5, 1;
	@%p14 bra 	$L__BB533_4;
	add.s32 	%r45, %r40, %r3;
	ld.shared.u8 	%rs47, [%r45];
	bra.uni 	$L__BB533_36;
$L__BB533_4:
	add.s32 	%r8, %r40, %r3;
	ld.shared.u8 	%rs47, [%r8];
	add.s32 	%r9, %r5, -1;
	add.s32 	%r48, %r5, -2;
	and.b32  	%r10, %r9, 7;
	setp.lt.u32 	%p15, %r48, 7;
	mov.b32 	%r67, 1;
	@%p15 bra 	$L__BB533_17;
	and.b32  	%r50, %r9, -8;
	neg.s32 	%r65, %r50;
	shl.b32 	%r12, %r2, 3;
	shl.b32 	%r13, %r2, 1;
	mul.lo.s32 	%r14, %r2, 3;
	shl.b32 	%r15, %r2, 2;
	mul.lo.s32 	%r16, %r2, 5;
	mul.lo.s32 	%r17, %r2, 6;
	mul.lo.s32 	%r18, %r2, 7;
	mov.b32 	%r64, 0;
	mov.u32 	%r63, %r8;
$L__BB533_6:
	.pragma "nounroll";
	and.b16  	%rs19, %rs47, 255;
	setp.eq.s16 	%p17, %rs19, 0;
	mov.pred 	%p53, 0;
	@%p17 bra 	$L__BB533_15;
	add.s32 	%r51, %r63, %r2;
	ld.shared.u8 	%rs20, [%r51];
	setp.eq.s16 	%p19, %rs20, 0;
	@%p19 bra 	$L__BB533_15;
	add.s32 	%r52, %r63, %r13;
	ld.shared.u8 	%rs21, [%r52];
	setp.eq.s16 	%p21, %rs21, 0;
	@%p21 bra 	$L__BB533_15;
	add.s32 	%r53, %r63, %r14;
	ld.shared.u8 	%rs22, [%r53];
	setp.eq.s16 	%p23, %rs22, 0;
	@%p23 bra 	$L__BB533_15;
	add.s32 	%r54, %r63, %r15;
	ld.shared.u8 	%rs23, [%r54];
	setp.eq.s16 	%p25, %rs23, 0;
	@%p25 bra 	$L__BB533_15;
	add.s32 	%r55, %r63, %r16;
	ld.shared.u8 	%rs24, [%r55];
	setp.eq.s16 	%p27, %rs24, 0;
	@%p27 bra 	$L__BB533_15;
	add.s32 	%r56, %r63, %r17;
	ld.shared.u8 	%rs25, [%r56];
	setp.eq.s16 	%p29, %rs25, 0;
	@%p29 bra 	$L__BB533_15;
	add.s32 	%r57, %r63, %r18;
	ld.shared.u8 	%rs26, [%r57];
	setp.eq.s16 	%p31, %rs26, 0;
	@%p31 bra 	$L__BB533_15;
	add.s32 	%r58, %r63, %r12;
	ld.shared.u8 	%rs27, [%r58];
	setp.ne.s16 	%p53, %rs27, 0;
$L__BB533_15:
	selp.u16 	%rs47, 1, 0, %p53;
	add.s32 	%r65, %r65, 8;
	add.s32 	%r64, %r64, 8;
	add.s32 	%r63, %r63, %r12;
	setp.ne.s32 	%p32, %r65, 0;
	@%p32 bra 	$L__BB533_6;
	add.s32 	%r67, %r64, 1;
$L__BB533_17:
	setp.eq.s32 	%p33, %r10, 0;
	@%p33 bra 	$L__BB533_35;
	and.b32  	%r27, %r9, 3;
	setp.lt.u32 	%p34, %r10, 4;
	@%p34 bra 	$L__BB533_25;
	and.b16  	%rs29, %rs47, 255;
	setp.eq.s16 	%p36, %rs29, 0;
	mov.pred 	%p54, 0;
	@%p36 bra 	$L__BB533_24;
	mad.lo.s32 	%r28, %r67, %r2, %r8;
	ld.shared.u8 	%rs30, [%r28];
	setp.eq.s16 	%p38, %rs30, 0;
	@%p38 bra 	$L__BB533_24;
	add.s32 	%r29, %r28, %r2;
	ld.shared.u8 	%rs31, [%r29];
	setp.eq.s16 	%p40, %rs31, 0;
	@%p40 bra 	$L__BB533_24;
	add.s32 	%r30, %r29, %r2;
	ld.shared.u8 	%rs32, [%r30];
	setp.eq.s16 	%p42, %rs32, 0;
	@%p42 bra 	$L__BB533_24;
	add.s32 	%r59, %r30, %r2;
	ld.shared.u8 	%rs33, [%r59];
	setp.ne.s16 	%p54, %rs33, 0;
$L__BB533_24:
	add.s32 	%r67, %r67, 4;
	selp.u16 	%rs47, 1, 0, %p54;
$L__BB533_25:
	setp.eq.s32 	%p43, %r27, 0;
	@%p43 bra 	$L__BB533_35;
	setp.eq.s32 	%p44, %r27, 1;
	@%p44 bra 	$L__BB533_31;
	and.b16  	%rs35, %rs47, 255;
	setp.eq.s16 	%p46, %rs35, 0;
	mov.pred 	%p55, 0;
	@%p46 bra 	$L__BB533_30;
	mad.lo.s32 	%r33, %r67, %r2, %r8;
	ld.shared.u8 	%rs36, [%r33];
	setp.eq.s16 	%p48, %rs36, 0;
	@%p48 bra 	$L__BB533_30;
	add.s32 	%r60, %r33, %r2;
	ld.shared.u8 	%rs37, [%r60];
	setp.ne.s16 	%p55, %rs37, 0;
$L__BB533_30:
	add.s32 	%r67, %r67, 2;
	selp.u16 	%rs47, 1, 0, %p55;
$L__BB533_31:
	and.b32  	%r61, %r9, 1;
	setp.eq.b32 	%p49, %r61, 1;
	not.pred 	%p50, %p49;
	@%p50 bra 	$L__BB533_35;
	and.b16  	%rs38, %rs47, 255;
	setp.eq.s16 	%p52, %rs38, 0;
	mov.pred 	%p56, 0;
	@%p52 bra 	$L__BB533_34;
	mad.lo.s32 	%r62, %r67, %r2, %r8;
	ld.shared.u8 	%rs39, [%r62];
	setp.ne.s16 	%p56, %rs39, 0;
$L__BB533_34:
	selp.u16 	%rs47, 1, 0, %p56;
$L__BB533_35:
	st.shared.u8 	[%r8], %rs47;
$L__BB533_36:
	cvt.u64.u32 	%rd11, %r4;
	mad.lo.s64 	%rd12, %rd4, %rd11, %rd1;
	cvta.to.global.u64 	%rd13, %rd2;
	add.s64 	%rd14, %rd13, %rd12;
	st.global.u8 	[%rd14], %rs47;
$L__BB533_37:
	ret;

}
	// .globl	contiguous_all_f16
.visible .entry contiguous_all_f16(
	.param .u64 .ptr .align 1 contiguous_all_f16_param_0,
	.param .u64 .ptr .align 1 contiguous_all_f16_param_1,
	.param .u64 contiguous_all_f16_param_2
)
{
	.reg .pred 	%p<49>;
	.reg .b16 	%rs<32>;
	.reg .b32 	%r<14>;
	.reg .b64 	%rd<16>;

	ld.param.u64 	%rd4, [contiguous_all_f16_param_0];
	ld.param.u64 	%rd6, [contiguous_all_f16_param_1];
	ld.param.u64 	%rd5, [contiguous_all_f16_param_2];
	cvta.to.global.u64 	%rd1, %rd6;
	mov.u32 	%r1, %tid.x;
	mov.u32 	%r2, %ctaid.x;
	mov.u32 	%r13, %ntid.x;
	mul.lo.s32 	%r8, %r2, %r13;
	shl.b32 	%r9, %r8, 1;
	add.s32 	%r4, %r9, %r1;
	mov.u32 	%r10, allsdata_f16;
	add.s32 	%r5, %r10, %r1;
	mov.b16 	%rs1, 1;
	st.shared.u8 	[%r5], %rs1;
	add.s32 	%r11, %r4, %r13;
	cvt.u64.u32 	%rd2, %r11;
	setp.le.u64 	%p17, %rd5, %rd2;
	@%p17 bra 	$L__BB534_4;
	mul.wide.u32 	%rd9, %r4, 2;
	add.s64 	%rd10, %rd1, %rd9;
	ld.global.u16 	%rs5, [%rd10];
	and.b16  	%rs6, %rs5, 32767;
	setp.eq.s16 	%p21, %rs6, 0;
	mov.pred 	%p41, 0;
	@%p21 bra 	$L__BB534_3;
	shl.b64 	%rd11, %rd2, 1;
	add.s64 	%rd12, %rd1, %rd11;
	ld.global.u16 	%rs7, [%rd12];
	and.b16  	%rs8, %rs7, 32767;
	setp.ne.s16 	%p41, %rs8, 0;
$L__BB534_3:
	selp.u16 	%rs9, 1, 0, %p41;
	st.shared.u8 	[%r5], %rs9;
	bra.uni 	$L__BB534_6;
$L__BB534_4:
	cvt.u64.u32 	%rd3, %r4;
	setp.le.u64 	%p18, %rd5, %rd3;
	@%p18 bra 	$L__BB534_6;
	shl.b64 	%rd7, %rd3, 1;
	add.s64 	%rd8, %rd1, %rd7;
	ld.global.u16 	%rs2, [%rd8];
	and.b16  	%rs3, %rs2, 32767;
	setp.ne.s16 	%p19, %rs3, 0;
	selp.u16 	%rs4, 1, 0, %p19;
	st.shared.u8 	[%r5], %rs4;
$L__BB534_6:
	bar.sync 	0;
	setp.lt.u32 	%p22, %r13, 66;
	@%p22 bra 	$L__BB534_12;
$L__BB534_7:
	shr.u32 	%r7, %r13, 1;
	setp.ge.u32 	%p23, %r1, %r7;
	@%p23 bra 	$L__BB534_11;
	ld.shared.u8 	%rs10, [%r5];
	setp.eq.s16 	%p25, %rs10, 0;
	mov.pred 	%p42, 0;
	@%p25 bra 	$L__BB534_10;
	add.s32 	%r12, %r5, %r7;
	ld.shared.u8 	%rs11, [%r12];
	setp.ne.s16 	%p42, %rs11, 0;
$L__BB534_10:
	selp.u16 	%rs12, 1, 0, %p42;
	st.shared.u8 	[%r5], %rs12;
$L__BB534_11:
	bar.sync 	0;
	setp.gt.u32 	%p26, %r13, 131;
	mov.u32 	%r13, %r7;
	@%p26 bra 	$L__BB534_7;
$L__BB534_12:
	setp.gt.u32 	%p27, %r1, 31;
	@%p27 bra 	$L__BB534_27;
	ld.volatile.shared.u8 	%rs13, [%r5];
	setp.eq.s16 	%p29, %rs13, 0;
	mov.pred 	%p43, 0;
	@%p29 bra 	$L__BB534_15;
	ld.volatile.shared.u8 	%rs14, [%r5+32];
	setp.ne.s16 	%p43, %rs14, 0;
$L__BB534_15:
	selp.u16 	%rs15, 1, 0, %p43;
	st.volatile.shared.u8 	[%r5], %rs15;
	ld.volatile.shared.u8 	%rs16, [%r5];
	setp.eq.s16 	%p31, %rs16, 0;
	mov.pred 	%p44, 0;
	@%p31 bra 	$L__BB534_17;
	ld.volatile.shared.u8 	%rs17, [%r5+16];
	setp.ne.s16 	%p44, %rs17, 0;
$L__BB534_17:
	selp.u16 	%rs18, 1, 0, %p44;
	st.volatile.shared.u8 	[%r5], %rs18;
	ld.volatile.shared.u8 	%rs19, [%r5];
	setp.eq.s16 	%p33, %rs19, 0;
	mov.pred 	%p45, 0;
	@%p33 bra 	$L__BB534_19;
	ld.volatile.shared.u8 	%rs20, [%r5+8];
	setp.ne.s16 	%p45, %rs20, 0;
$L__BB534_19:
	selp.u16 	%rs21, 1, 0, %p45;
	st.volatile.shared.u8 	[%r5], %rs21;
	ld.volatile.shared.u8 	%rs22, [%r5];
	setp.eq.s16 	%p35, %rs22, 0;
	mov.pred 	%p46, 0;
	@%p35 bra 	$L__BB534_21;
	ld.volatile.shared.u8 	%rs23, [%r5+4];
	setp.ne.s16 	%p46, %rs23, 0;
$L__BB534_21:
	selp.u16 	%rs24, 1, 0, %p46;
	st.volatile.shared.u8 	[%r5], %rs24;
	ld.volatile.shared.u8 	%rs25, [%r5];
	setp.eq.s16 	%p37, %rs25, 0;
	mov.pred 	%p47, 0;
	@%p37 bra 	$L__BB534_23;
	ld.volatile.shared.u8 	%rs26, [%r5+2];
	setp.ne.s16 	%p47, %rs26, 0;
$L__BB534_23:
	selp.u16 	%rs27, 1, 0, %p47;
	st.volatile.shared.u8 	[%r5], %rs27;
	ld.volatile.shared.u8 	%rs28, [%r5];
	setp.eq.s16 	%p39, %rs28, 0;
	mov.pred 	%p48, 0;
	@%p39 bra 	$L__BB534_25;
	ld.volatile.shared.u8 	%rs29, [%r5+1];
	setp.ne.s16 	%p48, %rs29, 0;
$L__BB534_25:
	selp.u16 	%rs30, 1, 0, %p48;
	st.volatile.shared.u8 	[%r5], %rs30;
	setp.ne.s32 	%p40, %r1, 0;
	@%p40 bra 	$L__BB534_27;
	ld.shared.u8 	%rs31, [allsdata_f16];
	cvt.u64.u32 	%rd13, %r2;
	cvta.to.global.u64 	%rd14, %rd4;
	add.s64 	%rd15, %rd14, %rd13;
	st.global.u8 	[%rd15], %rs31;
$L__BB534_27:
	ret;

}
	// .globl	uncontiguous_all_f16
.visible .entry uncontiguous_all_f16(
	.param .u64 .ptr .align 1 uncontiguous_all_f16_param_0,
	.param .u64 .ptr .align 1 uncontiguous_all_f16_param_1,
	.param .u64 .ptr .align 1 uncontiguous_all_f16_param_2,
	.param .u64 .ptr .align 1 uncontiguous_all_f16_param_3,
	.param .u64 uncontiguous_all_f16_param_4,
	.param .u64 uncontiguous_all_f16_param_5
)
{
	.reg .pred 	%p<94>;
	.reg .b16 	%rs<32>;
	.reg .b32 	%r<210>;
	.reg .b64 	%rd<558>;

	ld.param.u64 	%rd260, [uncontiguous_all_f16_param_0];
	ld.param.u64 	%rd263, [uncontiguous_all_f16_param_1];
	ld.param.u64 	%rd264, [uncontiguous_all_f16_param_2];
	ld.param.u64 	%rd265, [uncontiguous_all_f16_param_3];
	ld.param.u64 	%rd261, [uncontiguous_all_f16_param_4];
	ld.param.u64 	%rd262, [uncontiguous_all_f16_param_5];
	cvta.to.global.u64 	%rd1, %rd265;
	cvta.to.global.u64 	%rd2, %rd264;
	cvta.to.global.u64 	%rd3, %rd263;
	mov.u32 	%r1, %tid.x;
	mov.u32 	%r2, %ctaid.x;
	mov.u32 	%r209, %ntid.x;
	mul.lo.s32 	%r52, %r2, %r209;
	shl.b32 	%r53, %r52, 1;
	add.s32 	%r4, %r53, %r1;
	mov.u32 	%r54, allsdata_f16;
	add.s32 	%r5, %r54, %r1;
	mov.b16 	%rs1, 1;
	st.shared.u8 	[%r5], %rs1;
	add.s32 	%r55, %r4, %r209;
	cvt.u64.u32 	%rd511, %r55;
	setp.le.u64 	%p17, %rd262, %rd511;
	@%p17 bra 	$L__BB535_56;
	cvt.u32.u64 	%r6, %rd261;
	add.s32 	%r203, %r6, -1;
	setp.lt.s32 	%p44, %r203, 0;
	mov.b64 	%rd515, 0;
	mov.u64 	%rd516, %rd515;
	@%p44 bra 	$L__BB535_53;
	cvt.u64.u32 	%rd512, %r4;
	setp.lt.u32 	%p45, %r203, 3;
	mov.b64 	%rd516, 0;
	mov.u64 	%rd515, %rd516;
	@%p45 bra 	$L__BB535_30;
	add.s32 	%r201, %r6, -2;
	and.b32  	%r131, %r6, -4;
	neg.s32 	%r200, %r131;
	mov.b64 	%rd516, 0;
$L__BB535_4:
	.pragma "nounroll";
	add.s32 	%r12, %r201, 1;
	mul.wide.u32 	%rd397, %r12, 8;
	add.s64 	%rd398, %rd2, %rd397;
	ld.global.u64 	%rd10, [%rd398];
	or.b64  	%rd399, %rd512, %rd10;
	and.b64  	%rd400, %rd399, -4294967296;
	setp.ne.s64 	%p46, %rd400, 0;
	@%p46 bra 	$L__BB535_6;
	cvt.u32.u64 	%r132, %rd10;
	cvt.u32.u64 	%r133, %rd512;
	div.u32 	%r134, %r133, %r132;
	mul.lo.s32 	%r135, %r134, %r132;
	sub.s32 	%r136, %r133, %r135;
	cvt.u64.u32 	%rd477, %r134;
	cvt.u64.u32 	%rd478, %r136;
	bra.uni 	$L__BB535_7;
$L__BB535_6:
	div.s64 	%rd477, %rd512, %rd10;
	mul.lo.s64 	%rd401, %rd477, %rd10;
	sub.s64 	%rd478, %rd512, %rd401;
$L__BB535_7:
	mul.wide.u32 	%rd402, %r12, 8;
	add.s64 	%rd403, %rd1, %rd402;
	ld.global.u64 	%rd17, [%rd403];
	mad.lo.s64 	%rd18, %rd17, %rd478, %rd515;
	or.b64  	%rd404, %rd511, %rd10;
	and.b64  	%rd405, %rd404, -4294967296;
	setp.ne.s64 	%p47, %rd405, 0;
	@%p47 bra 	$L__BB535_9;
	cvt.u32.u64 	%r137, %rd10;
	cvt.u32.u64 	%r138, %rd511;
	div.u32 	%r139, %r138, %r137;
	mul.lo.s32 	%r140, %r139, %r137;
	sub.s32 	%r141, %r138, %r140;
	cvt.u64.u32 	%rd479, %r139;
	cvt.u64.u32 	%rd480, %r141;
	bra.uni 	$L__BB535_10;
$L__BB535_9:
	div.s64 	%rd479, %rd511, %rd10;
	mul.lo.s64 	%rd406, %rd479, %rd10;
	sub.s64 	%rd480, %rd511, %rd406;
$L__BB535_10:
	mad.lo.s64 	%rd25, %rd480, %rd17, %rd516;
	add.s32 	%r13, %r201, -2;
	mul.wide.u32 	%rd407, %r201, 8;
	add.s64 	%rd408, %rd2, %rd407;
	ld.global.u64 	%rd26, [%rd408];
	or.b64  	%rd409, %rd477, %rd26;
	and.b64  	%rd410, %rd409, -4294967296;
	setp.ne.s64 	%p48, %rd410, 0;
	@%p48 bra 	$L__BB535_12;
	cvt.u32.u64 	%r142, %rd26;
	cvt.u32.u64 	%r143, %rd477;
	div.u32 	%r144, %r143, %r142;
	mul.lo.s32 	%r145, %r144, %r142;
	sub.s32 	%r146, %r143, %r145;
	cvt.u64.u32 	%rd481, %r144;
	cvt.u64.u32 	%rd482, %r146;
	bra.uni 	$L__BB535_13;
$L__BB535_12:
	div.s64 	%rd481, %rd477, %rd26;
	mul.lo.s64 	%rd411, %rd481, %rd26;
	sub.s64 	%rd482, %rd477, %rd411;
$L__BB535_13:
	mul.wide.u32 	%rd412, %r201, 8;
	add.s64 	%rd413, %rd1, %rd412;
	ld.global.u64 	%rd33, [%rd413];
	mad.lo.s64 	%rd34, %rd33, %rd482, %rd18;
	or.b64  	%rd414, %rd479, %rd26;
	and.b64  	%rd415, %rd414, -4294967296;
	setp.ne.s64 	%p49, %rd415, 0;
	@%p49 bra 	$L__BB535_15;
	cvt.u32.u64 	%r147, %rd26;
	cvt.u32.u64 	%r148, %rd479;
	div.u32 	%r149, %r148, %r147;
	mul.lo.s32 	%r150, %r149, %r147;
	sub.s32 	%r151, %r148, %r150;
	cvt.u64.u32 	%rd483, %r149;
	cvt.u64.u32 	%rd484, %r151;
	bra.uni 	$L__BB535_16;
$L__BB535_15:
	div.s64 	%rd483, %rd479, %rd26;
	mul.lo.s64 	%rd416, %rd483, %rd26;
	sub.s64 	%rd484, %rd479, %rd416;
$L__BB535_16:
	mad.lo.s64 	%rd41, %rd484, %rd33, %rd25;
	add.s32 	%r14, %r201, -1;
	mul.wide.u32 	%rd417, %r14, 8;
	add.s64 	%rd418, %rd2, %rd417;
	ld.global.u64 	%rd42, [%rd418];
	or.b64  	%rd419, %rd481, %rd42;
	and.b64  	%rd420, %rd419, -4294967296;
	setp.ne.s64 	%p50, %rd420, 0;
	@%p50 bra 	$L__BB535_18;
	cvt.u32.u64 	%r152, %rd42;
	cvt.u32.u64 	%r153, %rd481;
	div.u32 	%r154, %r153, %r152;
	mul.lo.s32 	%r155, %r154, %r152;
	sub.s32 	%r156, %r153, %r155;
	cvt.u64.u32 	%rd485, %r154;
	cvt.u64.u32 	%rd486, %r156;
	bra.uni 	$L__BB535_19;
$L__BB535_18:
	div.s64 	%rd485, %rd481, %rd42;
	mul.lo.s64 	%rd421, %rd485, %rd42;
	sub.s64 	%rd486, %rd481, %rd421;
$L__BB535_19:
	mul.wide.u32 	%rd422, %r14, 8;
	add.s64 	%rd423, %rd1, %rd422;
	ld.global.u64 	%rd49, [%rd423];
	mad.lo.s64 	%rd50, %rd49, %rd486, %rd34;
	or.b64  	%rd424, %rd483, %rd42;
	and.b64  	%rd425, %rd424, -4294967296;
	setp.ne.s64 	%p51, %rd425, 0;
	@%p51 bra 	$L__BB535_21;
	cvt.u32.u64 	%r157, %rd42;
	cvt.u32.u64 	%r158, %rd483;
	div.u32 	%r159, %r158, %r157;
	mul.lo.s32 	%r160, %r159, %r157;
	sub.s32 	%r161, %r158, %r160;
	cvt.u64.u32 	%rd487, %r159;
	cvt.u64.u32 	%rd488, %r161;
	bra.uni 	$L__BB535_22;
$L__BB535_21:
	div.s64 	%rd487, %rd483, %rd42;
	mul.lo.s64 	%rd426, %rd487, %rd42;
	sub.s64 	%rd488, %rd483, %rd426;
$L__BB535_22:
	mad.lo.s64 	%rd57, %rd488, %rd49, %rd41;
	mul.wide.u32 	%rd427, %r13, 8;
	add.s64 	%rd428, %rd2, %rd427;
	ld.global.u64 	%rd58, [%rd428];
	or.b64  	%rd429, %rd485, %rd58;
	and.b64  	%rd430, %rd429, -4294967296;
	setp.ne.s64 	%p52, %rd430, 0;
	@%p52 bra 	$L__BB535_24;
	cvt.u32.u64 	%r162, %rd58;
	cvt.u32.u64 	%r163, %rd485;
	div.u32 	%r164, %r163, %r162;
	mul.lo.s32 	%r165, %r164, %r162;
	sub.s32 	%r166, %r163, %r165;
	cvt.u64.u32 	%rd512, %r164;
	cvt.u64.u32 	%rd490, %r166;
	bra.uni 	$L__BB535_25;
$L__BB535_24:
	div.s64 	%rd512, %rd485, %rd58;
	mul.lo.s64 	%rd431, %rd512, %rd58;
	sub.s64 	%rd490, %rd485, %rd431;
$L__BB535_25:
	mul.wide.u32 	%rd432, %r13, 8;
	add.s64 	%rd433, %rd1, %rd432;
	ld.global.u64 	%rd65, [%rd433];
	mad.lo.s64 	%rd515, %rd65, %rd490, %rd50;
	or.b64  	%rd434, %rd487, %rd58;
	and.b64  	%rd435, %rd434, -4294967296;
	setp.ne.s64 	%p53, %rd435, 0;
	@%p53 bra 	$L__BB535_27;
	cvt.u32.u64 	%r167, %rd58;
	cvt.u32.u64 	%r168, %rd487;
	div.u32 	%r169, %r168, %r167;
	mul.lo.s32 	%r170, %r169, %r167;
	sub.s32 	%r171, %r168, %r170;
	cvt.u64.u32 	%rd511, %r169;
	cvt.u64.u32 	%rd492, %r171;
	bra.uni 	$L__BB535_28;
$L__BB535_27:
	div.s64 	%rd511, %rd487, %rd58;
	mul.lo.s64 	%rd436, %rd511, %rd58;
	sub.s64 	%rd492, %rd487, %rd436;
$L__BB535_28:
	mad.lo.s64 	%rd516, %rd492, %rd65, %rd57;
	add.s32 	%r201, %r201, -4;
	add.s32 	%r200, %r200, 4;
	setp.ne.s32 	%p54, %r200, 0;
	@%p54 bra 	$L__BB535_4;
	add.s32 	%r203, %r201, 1;
$L__BB535_30:
	and.b32  	%r19, %r6, 3;
	setp.eq.s32 	%p55, %r19, 0;
	@%p55 bra 	$L__BB535_53;
	setp.eq.s32 	%p56, %r19, 1;
	@%p56 bra 	$L__BB535_45;
	mul.wide.u32 	%rd438, %r203, 8;
	add.s64 	%rd439, %rd2, %rd438;
	ld.global.u64 	%rd80, [%rd439];
	or.b64  	%rd440, %rd512, %rd80;
	and.b64  	%rd441, %rd440, -4294967296;
	setp.ne.s64 	%p57, %rd441, 0;
	@%p57 bra 	$L__BB535_34;
	cvt.u32.u64 	%r172, %rd80;
	cvt.u32.u64 	%r173, %rd512;
	div.u32 	%r174, %r173, %r172;
	mul.lo.s32 	%r175, %r174, %r172;
	sub.s32 	%r176, %r173, %r175;
	cvt.u64.u32 	%rd499, %r174;
	cvt.u64.u32 	%rd500, %r176;
	bra.uni 	$L__BB535_35;
$L__BB535_34:
	div.s64 	%rd499, %rd512, %rd80;
	mul.lo.s64 	%rd442, %rd499, %rd80;
	sub.s64 	%rd500, %rd512, %rd442;
$L__BB535_35:
	add.s64 	%rd444, %rd1, %rd438;
	ld.global.u64 	%rd87, [%rd444];
	mad.lo.s64 	%rd88, %rd87, %rd500, %rd515;
	or.b64  	%rd445, %rd511, %rd80;
	and.b64  	%rd446, %rd445, -4294967296;
	setp.ne.s64 	%p58, %rd446, 0;
	@%p58 bra 	$L__BB535_37;
	cvt.u32.u64 	%r177, %rd80;
	cvt.u32.u64 	%r178, %rd511;
	div.u32 	%r179, %r178, %r177;
	mul.lo.s32 	%r180, %r179, %r177;
	sub.s32 	%r181, %r178, %r180;
	cvt.u64.u32 	%rd501, %r179;
	cvt.u64.u32 	%rd502, %r181;
	bra.uni 	$L__BB535_38;
$L__BB535_37:
	div.s64 	%rd501, %rd511, %rd80;
	mul.lo.s64 	%rd447, %rd501, %rd80;
	sub.s64 	%rd502, %rd511, %rd447;
$L__BB535_38:
	mad.lo.s64 	%rd95, %rd502, %rd87, %rd516;
	add.s32 	%r20, %r203, -1;
	mul.wide.u32 	%rd448, %r20, 8;
	add.s64 	%rd449, %rd2, %rd448;
	ld.global.u64 	%rd96, [%rd449];
	or.b64  	%rd450, %rd499, %rd96;
	and.b64  	%rd451, %rd450, -4294967296;
	setp.ne.s64 	%p59, %rd451, 0;
	@%p59 bra 	$L__BB535_40;
	cvt.u32.u64 	%r182, %rd96;
	cvt.u32.u64 	%r183, %rd499;
	div.u32 	%r184, %r183, %r182;
	mul.lo.s32 	%r185, %r184, %r182;
	sub.s32 	%r186, %r183, %r185;
	cvt.u64.u32 	%rd512, %r184;
	cvt.u64.u32 	%rd504, %r186;
	bra.uni 	$L__BB535_41;
$L__BB535_40:
	div.s64 	%rd512, %rd499, %rd96;
	mul.lo.s64 	%rd452, %rd512, %rd96;
	sub.s64 	%rd504, %rd499, %rd452;
$L__BB535_41:
	add.s64 	%rd454, %rd1, %rd448;
	ld.global.u64 	%rd103, [%rd454];
	mad.lo.s64 	%rd515, %rd103, %rd504, %rd88;
	or.b64  	%rd455, %rd501, %rd96;
	and.b64  	%rd456, %rd455, -4294967296;
	setp.ne.s64 	%p60, %rd456, 0;
	@%p60 bra 	$L__BB535_43;
	cvt.u32.u64 	%r187, %rd96;
	cvt.u32.u64 	%r188, %rd501;
	div.u32 	%r189, %r188, %r187;
	mul.lo.s32 	%r190, %r189, %r187;
	sub.s32 	%r191, %r188, %r190;
	cvt.u64.u32 	%rd511, %r189;
	cvt.u64.u32 	%rd506, %r191;
	bra.uni 	$L__BB535_44;
$L__BB535_43:
	div.s64 	%rd511, %rd501, %rd96;
	mul.lo.s64 	%rd457, %rd511, %rd96;
	sub.s64 	%rd506, %rd501, %rd457;
$L__BB535_44:
	mad.lo.s64 	%rd516, %rd506, %rd103, %rd95;
	add.s32 	%r203, %r203, -2;
$L__BB535_45:
	and.b32  	%r192, %r6, 1;
	setp.eq.b32 	%p61, %r192, 1;
	not.pred 	%p62, %p61;
	@%p62 bra 	$L__BB535_53;
	mul.wide.u32 	%rd458, %r203, 8;
	add.s64 	%rd459, %rd2, %rd458;
	ld.global.u64 	%rd118, [%rd459];
	or.b64  	%rd460, %rd512, %rd118;
	and.b64  	%rd461, %rd460, -4294967296;
	setp.ne.s64 	%p63, %rd461, 0;
	@%p63 bra 	$L__BB535_48;
	cvt.u32.u64 	%r193, %rd118;
	cvt.u32.u64 	%r194, %rd512;
	rem.u32 	%r195, %r194, %r193;
	cvt.u64.u32 	%rd513, %r195;
	bra.uni 	$L__BB535_49;
$L__BB535_48:
	rem.s64 	%rd513, %rd512, %rd118;
$L__BB535_49:
	add.s64 	%rd463, %rd1, %rd458;
	ld.global.u64 	%rd122, [%rd463];
	mad.lo.s64 	%rd515, %rd122, %rd513, %rd515;
	or.b64  	%rd464, %rd511, %rd118;
	and.b64  	%rd465, %rd464, -4294967296;
	setp.ne.s64 	%p64, %rd465, 0;
	@%p64 bra 	$L__BB535_51;
	cvt.u32.u64 	%r196, %rd118;
	cvt.u32.u64 	%r197, %rd511;
	rem.u32 	%r198, %r197, %r196;
	cvt.u64.u32 	%rd514, %r198;
	bra.uni 	$L__BB535_52;
$L__BB535_51:
	rem.s64 	%rd514, %rd511, %rd118;
$L__BB535_52:
	mad.lo.s64 	%rd516, %rd514, %rd122, %rd516;
$L__BB535_53:
	shl.b64 	%rd466, %rd515, 1;
	add.s64 	%rd467, %rd3, %rd466;
	ld.global.u16 	%rs5, [%rd467];
	and.b16  	%rs6, %rs5, 32767;
	setp.eq.s16 	%p66, %rs6, 0;
	mov.pred 	%p86, 0;
	@%p66 bra 	$L__BB535_55;
	shl.b64 	%rd468, %rd516, 1;
	add.s64 	%rd469, %rd3, %rd468;
	ld.global.u16 	%rs7, [%rd469];
	and.b16  	%rs8, %rs7, 32767;
	setp.ne.s16 	%p86, %rs8, 0;
$L__BB535_55:
	selp.u16 	%rs9, 1, 0, %p86;
	st.shared.u8 	[%r5], %rs9;
	bra.uni 	$L__BB535_116;
$L__BB535_56:
	cvt.u64.u32 	%rd548, %r4;
	setp.le.u64 	%p18, %rd262, %rd548;
	@%p18 bra 	$L__BB535_116;
	cvt.u32.u64 	%r23, %rd261;
	add.s32 	%r207, %r23, -1;
	setp.lt.s32 	%p19, %r207, 0;
	mov.b64 	%rd557, 0;
	@%p19 bra 	$L__BB535_115;
	and.b32  	%r25, %r23, 7;
	setp.lt.u32 	%p20, %r207, 7;
	mov.b64 	%rd557, 0;
	@%p20 bra 	$L__BB535_86;
	add.s32 	%r205, %r23, -4;
	and.b32  	%r56, %r23, -8;
	neg.s32 	%r204, %r56;
	mov.b64 	%rd557, 0;
$L__BB535_60:
	.pragma "nounroll";
	add.s32 	%r30, %r205, 3;
	mul.wide.u32 	%rd270, %r30, 8;
	add.s64 	%rd271, %rd2, %rd270;
	ld.global.u64 	%rd133, [%rd271];
	or.b64  	%rd272, %rd548, %rd133;
	and.b64  	%rd273, %rd272, -4294967296;
	setp.ne.s64 	%p21, %rd273, 0;
	@%p21 bra 	$L__BB535_62;
	cvt.u32.u64 	%r57, %rd133;
	cvt.u32.u64 	%r58, %rd548;
	div.u32 	%r59, %r58, %r57;
	mul.lo.s32 	%r60, %r59, %r57;
	sub.s32 	%r61, %r58, %r60;
	cvt.u64.u32 	%rd519, %r59;
	cvt.u64.u32 	%rd520, %r61;
	bra.uni 	$L__BB535_63;
$L__BB535_62:
	div.s64 	%rd519, %rd548, %rd133;
	mul.lo.s64 	%rd274, %rd519, %rd133;
	sub.s64 	%rd520, %rd548, %rd274;
$L__BB535_63:
	add.s64 	%rd276, %rd1, %rd270;
	ld.global.u64 	%rd277, [%rd276];
	mad.lo.s64 	%rd140, %rd277, %rd520, %rd557;
	add.s32 	%r31, %r205, 2;
	mul.wide.u32 	%rd278, %r31, 8;
	add.s64 	%rd279, %rd2, %rd278;
	ld.global.u64 	%rd141, [%rd279];
	or.b64  	%rd280, %rd519, %rd141;
	and.b64  	%rd281, %rd280, -4294967296;
	setp.ne.s64 	%p22, %rd281, 0;
	@%p22 bra 	$L__BB535_65;
	cvt.u32.u64 	%r62, %rd141;
	cvt.u32.u64 	%r63, %rd519;
	div.u32 	%r64, %r63, %r62;
	mul.lo.s32 	%r65, %r64, %r62;
	sub.s32 	%r66, %r63, %r65;
	cvt.u64.u32 	%rd521, %r64;
	cvt.u64.u32 	%rd522, %r66;
	bra.uni 	$L__BB535_66;
$L__BB535_65:
	div.s64 	%rd521, %rd519, %rd141;
	mul.lo.s64 	%rd282, %rd521, %rd141;
	sub.s64 	%rd522, %rd519, %rd282;
$L__BB535_66:
	add.s64 	%rd284, %rd1, %rd278;
	ld.global.u64 	%rd285, [%rd284];
	mad.lo.s64 	%rd148, %rd285, %rd522, %rd140;
	add.s32 	%r32, %r205, 1;
	mul.wide.u32 	%rd286, %r32, 8;
	add.s64 	%rd287, %rd2, %rd286;
	ld.global.u64 	%rd149, [%rd287];
	or.b64  	%rd288, %rd521, %rd149;
	and.b64  	%rd289, %rd288, -4294967296;
	setp.ne.s64 	%p23, %rd289, 0;
	@%p23 bra 	$L__BB535_68;
	cvt.u32.u64 	%r67, %rd149;
	cvt.u32.u64 	%r68, %rd521;
	div.u32 	%r69, %r68, %r67;
	mul.lo.s32 	%r70, %r69, %r67;
	sub.s32 	%r71, %r68, %r70;
	cvt.u64.u32 	%rd523, %r69;
	cvt.u64.u32 	%rd524, %r71;
	bra.uni 	$L__BB535_69;
$L__BB535_68:
	div.s64 	%rd523, %rd521, %rd149;
	mul.lo.s64 	%rd290, %rd523, %rd149;
	sub.s64 	%rd524, %rd521, %rd290;
$L__BB535_69:
	add.s64 	%rd292, %rd1, %rd286;
	ld.global.u64 	%rd293, [%rd292];
	mad.lo.s64 	%rd156, %rd293, %rd524, %rd148;
	add.s32 	%r33, %r205, -4;
	mul.wide.u32 	%rd294, %r205, 8;
	add.s64 	%rd295, %rd2, %rd294;
	ld.global.u64 	%rd157, [%rd295];
	or.b64  	%rd296, %rd523, %rd157;
	and.b64  	%rd297, %rd296, -4294967296;
	setp.ne.s64 	%p24, %rd297, 0;
	@%p24 bra 	$L__BB535_71;
	cvt.u32.u64 	%r72, %rd157;
	cvt.u32.u64 	%r73, %rd523;
	div.u32 	%r74, %r73, %r72;
	mul.lo.s32 	%r75, %r74, %r72;
	sub.s32 	%r76, %r73, %r75;
	cvt.u64.u32 	%rd525, %r74;
	cvt.u64.u32 	%rd526, %r76;
	bra.uni 	$L__BB535_72;
$L__BB535_71:
	div.s64 	%rd525, %rd523, %rd157;
	mul.lo.s64 	%rd298, %rd525, %rd157;
	sub.s64 	%rd526, %rd523, %rd298;
$L__BB535_72:
	add.s64 	%rd300, %rd1, %rd294;
	ld.global.u64 	%rd301, [%rd300];
	mad.lo.s64 	%rd164, %rd301, %rd526, %rd156;
	add.s32 	%r34, %r205, -1;
	mul.wide.u32 	%rd302, %r34, 8;
	add.s64 	%rd303, %rd2, %rd302;
	ld.global.u64 	%rd165, [%rd303];
	or.b64  	%rd304, %rd525, %rd165;
	and.b64  	%rd305, %rd304, -4294967296;
	setp.ne.s64 	%p25, %rd305, 0;
	@%p25 bra 	$L__BB535_74;
	cvt.u32.u64 	%r77, %rd165;
	cvt.u32.u64 	%r78, %rd525;
	div.u32 	%r79, %r78, %r77;
	mul.lo.s32 	%r80, %r79, %r77;
	sub.s32 	%r81, %r78, %r80;
	cvt.u64.u32 	%rd527, %r79;
	cvt.u64.u32 	%rd528, %r81;
	bra.uni 	$L__BB535_75;
$L__BB535_74:
	div.s64 	%rd527, %rd525, %rd165;
	mul.lo.s64 	%rd306, %rd527, %rd165;
	sub.s64 	%rd528, %rd525, %rd306;
$L__BB535_75:
	add.s64 	%rd308, %rd1, %rd302;
	ld.global.u64 	%rd309, [%rd308];
	mad.lo.s64 	%rd172, %rd309, %rd528, %rd164;
	add.s32 	%r35, %r205, -2;
	mul.wide.u32 	%rd310, %r35, 8;
	add.s64 	%rd311, %rd2, %rd310;
	ld.global.u64 	%rd173, [%rd311];
	or.b64  	%rd312, %rd527, %rd173;
	and.b64  	%rd313, %rd312, -4294967296;
	setp.ne.s64 	%p26, %rd313, 0;
	@%p26 bra 	$L__BB535_77;
	cvt.u32.u64 	%r82, %rd173;
	cvt.u32.u64 	%r83, %rd527;
	div.u32 	%r84, %r83, %r82;
	mul.lo.s32 	%r85, %r84, %r82;
	sub.s32 	%r86, %r83, %r85;
	cvt.u64.u32 	%rd529, %r84;
	cvt.u64.u32 	%rd530, %r86;
	bra.uni 	$L__BB535_78;
$L__BB535_77:
	div.s64 	%rd529, %rd527, %rd173;
	mul.lo.s64 	%rd314, %rd529, %rd173;
	sub.s64 	%rd530, %rd527, %rd314;
$L__BB535_78:
	add.s64 	%rd316, %rd1, %rd310;
	ld.global.u64 	%rd317, [%rd316];
	mad.lo.s64 	%rd180, %rd317, %rd530, %rd172;
	add.s32 	%r36, %r205, -3;
	mul.wide.u32 	%rd318, %r36, 8;
	add.s64 	%rd319, %rd2, %rd318;
	ld.global.u64 	%rd181, [%rd319];
	or.b64  	%rd320, %rd529, %rd181;
	and.b64  	%rd321, %rd320, -4294967296;
	setp.ne.s64 	%p27, %rd321, 0;
	@%p27 bra 	$L__BB535_80;
	cvt.u32.u64 	%r87, %rd181;
	cvt.u32.u64 	%r88, %rd529;
	div.u32 	%r89, %r88, %r87;
	mul.lo.s32 	%r90, %r89, %r87;
	sub.s32 	%r91, %r88, %r90;
	cvt.u64.u32 	%rd531, %r89;
	cvt.u64.u32 	%rd532, %r91;
	bra.uni 	$L__BB535_81;
$L__BB535_80:
	div.s64 	%rd531, %rd529, %rd181;
	mul.lo.s64 	%rd322, %rd531, %rd181;
	sub.s64 	%rd532, %rd529, %rd322;
$L__BB535_81:
	add.s64 	%rd324, %rd1, %rd318;
	ld.global.u64 	%rd325, [%rd324];
	mad.lo.s64 	%rd188, %rd325, %rd532, %rd180;
	mul.wide.u32 	%rd326, %r33, 8;
	add.s64 	%rd327, %rd2, %rd326;
	ld.global.u64 	%rd189, [%rd327];
	or.b64  	%rd328, %rd531, %rd189;
	and.b64  	%rd329, %rd328, -4294967296;
	setp.ne.s64 	%p28, %rd329, 0;
	@%p28 bra 	$L__BB535_83;
	cvt.u32.u64 	%r92, %rd189;
	cvt.u32.u64 	%r93, %rd531;
	div.u32 	%r94, %r93, %r92;
	mul.lo.s32 	%r95, %r94, %r92;
	sub.s32 	%r96, %r93, %r95;
	cvt.u64.u32 	%rd548, %r94;
	cvt.u64.u32 	%rd534, %r96;
	bra.uni 	$L__BB535_84;
$L__BB535_83:
	div.s64 	%rd548, %rd531, %rd189;
	mul.lo.s64 	%rd330, %rd548, %rd189;
	sub.s64 	%rd534, %rd531, %rd330;
$L__BB535_84:
	add.s64 	%rd332, %rd1, %rd326;
	ld.global.u64 	%rd333, [%rd332];
	mad.lo.s64 	%rd557, %rd333, %rd534, %rd188;
	add.s32 	%r205, %r205, -8;
	add.s32 	%r204, %r204, 8;
	setp.ne.s32 	%p29, %r204, 0;
	@%p29 bra 	$L__BB535_60;
	add.s32 	%r207, %r205, 3;
$L__BB535_86:
	setp.eq.s32 	%p30, %r25, 0;
	@%p30 bra 	$L__BB535_115;
	and.b32  	%r41, %r23, 3;
	setp.lt.u32 	%p31, %r25, 4;
	@%p31 bra 	$L__BB535_101;
	mul.wide.u32 	%rd335, %r207, 8;
	add.s64 	%rd336, %rd2, %rd335;
	ld.global.u64 	%rd200, [%rd336];
	or.b64  	%rd337, %rd548, %rd200;
	and.b64  	%rd338, %rd337, -4294967296;
	setp.ne.s64 	%p32, %rd338, 0;
	@%p32 bra 	$L__BB535_90;
	cvt.u32.u64 	%r97, %rd200;
	cvt.u32.u64 	%r98, %rd548;
	div.u32 	%r99, %r98, %r97;
	mul.lo.s32 	%r100, %r99, %r97;
	sub.s32 	%r101, %r98, %r100;
	cvt.u64.u32 	%rd538, %r99;
	cvt.u64.u32 	%rd539, %r101;
	bra.uni 	$L__BB535_91;
$L__BB535_90:
	div.s64 	%rd538, %rd548, %rd200;
	mul.lo.s64 	%rd339, %rd538, %rd200;
	sub.s64 	%rd539, %rd548, %rd339;
$L__BB535_91:
	add.s64 	%rd341, %rd1, %rd335;
	ld.global.u64 	%rd342, [%rd341];
	mad.lo.s64 	%rd207, %rd342, %rd539, %rd557;
	add.s32 	%r42, %r207, -1;
	mul.wide.u32 	%rd343, %r42, 8;
	add.s64 	%rd344, %rd2, %rd343;
	ld.global.u64 	%rd208, [%rd344];
	or.b64  	%rd345, %rd538, %rd208;
	and.b64  	%rd346, %rd345, -4294967296;
	setp.ne.s64 	%p33, %rd346, 0;
	@%p33 bra 	$L__BB535_93;
	cvt.u32.u64 	%r102, %rd208;
	cvt.u32.u64 	%r103, %rd538;
	div.u32 	%r104, %r103, %r102;
	mul.lo.s32 	%r105, %r104, %r102;
	sub.s32 	%r106, %r103, %r105;
	cvt.u64.u32 	%rd540, %r104;
	cvt.u64.u32 	%rd541, %r106;
	bra.uni 	$L__BB535_94;
$L__BB535_93:
	div.s64 	%rd540, %rd538, %rd208;
	mul.lo.s64 	%rd347, %rd540, %rd208;
	sub.s64 	%rd541, %rd538, %rd347;
$L__BB535_94:
	add.s64 	%rd349, %rd1, %rd343;
	ld.global.u64 	%rd350, [%rd349];
	mad.lo.s64 	%rd215, %rd350, %rd541, %rd207;
	add.s32 	%r43, %r207, -2;
	mul.wide.u32 	%rd351, %r43, 8;
	add.s64 	%rd352, %rd2, %rd351;
	ld.global.u64 	%rd216, [%rd352];
	or.b64  	%rd353, %rd540, %rd216;
	and.b64  	%rd354, %rd353, -4294967296;
	setp.ne.s64 	%p34, %rd354, 0;
	@%p34 bra 	$L__BB535_96;
	cvt.u32.u64 	%r107, %rd216;
	cvt.u32.u64 	%r108, %rd540;
	div.u32 	%r109, %r108, %r107;
	mul.lo.s32 	%r110, %r109, %r107;
	sub.s32 	%r111, %r108, %r110;
	cvt.u64.u32 	%rd542, %r109;
	cvt.u64.u32 	%rd543, %r111;
	bra.uni 	$L__BB535_97;
$L__BB535_96:
	div.s64 	%rd542, %rd540, %rd216;
	mul.lo.s64 	%rd355, %rd542, %rd216;
	sub.s64 	%rd543, %rd540, %rd355;
$L__BB535_97:
	add.s64 	%rd357, %rd1, %rd351;
	ld.global.u64 	%rd358, [%rd357];
	mad.lo.s64 	%rd223, %rd358, %rd543, %rd215;
	add.s32 	%r44, %r207, -3;
	mul.wide.u32 	%rd359, %r44, 8;
	add.s64 	%rd360, %rd2, %rd359;
	ld.global.u64 	%rd224, [%rd360];
	or.b64  	%rd361, %rd542, %rd224;
	and.b64  	%rd362, %rd361, -4294967296;
	setp.ne.s64 	%p35, %rd362, 0;
	@%p35 bra 	$L__BB535_99;
	cvt.u32.u64 	%r112, %rd224;
	cvt.u32.u64 	%r113, %rd542;
	div.u32 	%r114, %r113, %r112;
	mul.lo.s32 	%r115, %r114, %r112;
	sub.s32 	%r116, %r113, %r115;
	cvt.u64.u32 	%rd548, %r114;
	cvt.u64.u32 	%rd545, %r116;
	bra.uni 	$L__BB535_100;
$L__BB535_99:
	div.s64 	%rd548, %rd542, %rd224;
	mul.lo.s64 	%rd363, %rd548, %rd224;
	sub.s64 	%rd545, %rd542, %rd363;
$L__BB535_100:
	add.s64 	%rd365, %rd1, %rd359;
	ld.global.u64 	%rd366, [%rd365];
	mad.lo.s64 	%rd557, %rd366, %rd545, %rd223;
	add.s32 	%r207, %r207, -4;
$L__BB535_101:
	setp.eq.s32 	%p36, %r41, 0;
	@%p36 bra 	$L__BB535_115;
	setp.eq.s32 	%p37, %r41, 1;
	@%p37 bra 	$L__BB535_110;
	mul.wide.u32 	%rd368, %r207, 8;
	add.s64 	%rd369, %rd2, %rd368;
	ld.global.u64 	%rd235, [%rd369];
	or.b64  	%rd370, %rd548, %rd235;
	and.b64  	%rd371, %rd370, -4294967296;
	setp.ne.s64 	%p38, %rd371, 0;
	@%p38 bra 	$L__BB535_105;
	cvt.u32.u64 	%r117, %rd235;
	cvt.u32.u64 	%r118, %rd548;
	div.u32 	%r119, %r118, %r117;
	mul.lo.s32 	%r120, %r119, %r117;
	sub.s32 	%r121, %r118, %r120;
	cvt.u64.u32 	%rd549, %r119;
	cvt.u64.u32 	%rd550, %r121;
	bra.uni 	$L__BB535_106;
$L__BB535_105:
	div.s64 	%rd549, %rd548, %rd235;
	mul.lo.s64 	%rd372, %rd549, %rd235;
	sub.s64 	%rd550, %rd548, %rd372;
$L__BB535_106:
	add.s64 	%rd374, %rd1, %rd368;
	ld.global.u64 	%rd375, [%rd374];
	mad.lo.s64 	%rd242, %rd375, %rd550, %rd557;
	add.s32 	%r47, %r207, -1;
	mul.wide.u32 	%rd376, %r47, 8;
	add.s64 	%rd377, %rd2, %rd376;
	ld.global.u64 	%rd243, [%rd377];
	or.b64  	%rd378, %rd549, %rd243;
	and.b64  	%rd379, %rd378, -4294967296;
	setp.ne.s64 	%p39, %rd379, 0;
	@%p39 bra 	$L__BB535_108;
	cvt.u32.u64 	%r122, %rd243;
	cvt.u32.u64 	%r123, %rd549;
	div.u32 	%r124, %r123, %r122;
	mul.lo.s32 	%r125, %r124, %r122;
	sub.s32 	%r126, %r123, %r125;
	cvt.u64.u32 	%rd548, %r124;
	cvt.u64.u32 	%rd552, %r126;
	bra.uni 	$L__BB535_109;
$L__BB535_108:
	div.s64 	%rd548, %rd549, %rd243;
	mul.lo.s64 	%rd380, %rd548, %rd243;
	sub.s64 	%rd552, %rd549, %rd380;
$L__BB535_109:
	add.s64 	%rd382, %rd1, %rd376;
	ld.global.u64 	%rd383, [%rd382];
	mad.lo.s64 	%rd557, %rd383, %rd552, %rd242;
	add.s32 	%r207, %r207, -2;
$L__BB535_110:
	and.b32  	%r127, %r23, 1;
	setp.eq.b32 	%p40, %r127, 1;
	not.pred 	%p41, %p40;
	@%p41 bra 	$L__BB535_115;
	mul.wide.u32 	%rd384, %r207, 8;
	add.s64 	%rd385, %rd2, %rd384;
	ld.global.u64 	%rd254, [%rd385];
	or.b64  	%rd386, %rd548, %rd254;
	and.b64  	%rd387, %rd386, -4294967296;
	setp.ne.s64 	%p42, %rd387, 0;
	@%p42 bra 	$L__BB535_113;
	cvt.u32.u64 	%r128, %rd254;
	cvt.u32.u64 	%r129, %rd548;
	rem.u32 	%r130, %r129, %r128;
	cvt.u64.u32 	%rd556, %r130;
	bra.uni 	$L__BB535_114;
$L__BB535_113:
	rem.s64 	%rd556, %rd548, %rd254;
$L__BB535_114:
	add.s64 	%rd389, %rd1, %rd384;
	ld.global.u64 	%rd390, [%rd389];
	mad.lo.s64 	%rd557, %rd390, %rd556, %rd557;
$L__BB535_115:
	shl.b64 	%rd391, %rd557, 1;
	add.s64 	%rd392, %rd3, %rd391;
	ld.global.u16 	%rs2, [%rd392];
	and.b16  	%rs3, %rs2, 32767;
	setp.ne.s16 	%p43, %rs3, 0;
	selp.u16 	%rs4, 1, 0, %p43;
	st.shared.u8 	[%r5], %rs4;
$L__BB535_116:
	bar.sync 	0;
	setp.lt.u32 	%p67, %r209, 66;
	@%p67 bra 	$L__BB535_122;
$L__BB535_117:
	shr.u32 	%r51, %r209, 1;
	setp.ge.u32 	%p68, %r1, %r51;
	@%p68 bra 	$L__BB535_121;
	ld.shared.u8 	%rs10, [%r5];
	setp.eq.s16 	%p70, %rs10, 0;
	mov.pred 	%p87, 0;
	@%p70 bra 	$L__BB535_120;
	add.s32 	%r199, %r5, %r51;
	ld.shared.u8 	%rs11, [%r199];
	setp.ne.s16 	%p87, %rs11, 0;
$L__BB535_120:
	selp.u16 	%rs12, 1, 0, %p87;
	st.shared.u8 	[%r5], %rs12;
$L__BB535_121:
	bar.sync 	0;
	setp.gt.u32 	%p71, %r209, 131;
	mov.u32 	%r209, %r51;
	@%p71 bra 	$L__BB535_117;
$L__BB535_122:
	setp.gt.u32 	%p72, %r1, 31;
	@%p72 bra 	$L__BB535_137;
	ld.volatile.shared.u8 	%rs13, [%r5];
	setp.eq.s16 	%p74, %rs13, 0;
	mov.pred 	%p88, 0;
	@%p74 bra 	$L__BB535_125;
	ld.volatile.shared.u8 	%rs14, [%r5+32];
	setp.ne.s16 	%p88, %rs14, 0;
$L__BB535_125:
	selp.u16 	%rs15, 1, 0, %p88;
	st.volatile.shared.u8 	[%r5], %rs15;
	ld.volatile.shared.u8 	%rs16, [%r5];
	setp.eq.s16 	%p76, %rs16, 0;
	mov.pred 	%p89, 0;
	@%p76 bra 	$L__BB535_127;
	ld.volatile.shared.u8 	%rs17, [%r5+16];
	setp.ne.s16 	%p89, %rs17, 0;
$L__BB535_127:
	selp.u16 	%rs18, 1, 0, %p89;
	st.volatile.shared.u8 	[%r5], %rs18;
	ld.volatile.shared.u8 	%rs19, [%r5];
	setp.eq.s16 	%p78, %rs19, 0;
	mov.pred 	%p90, 0;
	@%p78 bra 	$L__BB535_129;
	ld.volatile.shared.u8 	%rs20, [%r5+8];
	setp.ne.s16 	%p90, %rs20, 0;
$L__BB535_129:
	selp.u16 	%rs21, 1, 0, %p90;
	st.volatile.shared.u8 	[%r5], %rs21;
	ld.volatile.shared.u8 	%rs22, [%r5];
	setp.eq.s16 	%p80, %rs22, 0;
	mov.pred 	%p91, 0;
	@%p80 bra 	$L__BB535_131;
	ld.volatile.shared.u8 	%rs23, [%r5+4];
	setp.ne.s16 	%p91, %rs23, 0;
$L__BB535_131:
	selp.u16 	%rs24, 1, 0, %p91;
	st.volatile.shared.u8 	[%r5], %rs24;
	ld.volatile.shared.u8 	%rs25, [%r5];
	setp.eq.s16 	%p82, %rs25, 0;
	mov.pred 	%p92, 0;
	@%p82 bra 	$L__BB535_133;
	ld.volatile.shared.u8 	%rs26, [%r5+2];
	setp.ne.s16 	%p92, %rs26, 0;
$L__BB535_133:
	selp.u16 	%rs27, 1, 0, %p92;
	st.volatile.shared.u8 	[%r5], %rs27;
	ld.volatile.shared.u8 	%rs28, [%r5];
	setp.eq.s16 	%p84, %rs28, 0;
	mov.pred 	%p93, 0;
	@%p84 bra 	$L__BB535_135;
	ld.volatile.shared.u8 	%rs29, [%r5+1];
	setp.ne.s16 	%p93, %rs29, 0;
$L__BB535_135:
	selp.u16 	%rs30, 1, 0, %p93;
	st.volatile.shared.u8 	[%r5], %rs30;
	setp.ne.s32 	%p85, %r1, 0;
	@%p85 bra 	$L__BB535_137;
	ld.shared.u8 	%rs31, [allsdata_f16];
	cvt.u64.u32 	%rd470, %r2;
	cvta.to.global.u64 	%rd471, %rd260;
	add.s64 	%rd472, %rd471, %rd470;
	st.global.u8 	[%rd472], %rs31;
$L__BB535_137:
	ret;

}
	// .globl	contiguous_all2_f16
.visible .entry contiguous_all2_f16(
	.param .u64 .ptr .align 1 contiguous_all2_f16_param_0,
	.param .u64 .ptr .align 1 contiguous_all2_f16_param_1,
	.param .u64 .ptr .align 1 contiguous_all2_f16_param_2,
	.param .u64 .ptr .align 1 contiguous_all2_f16_param_3,
	.param .u64 contiguous_all2_f16_param_4,
	.param .u64 contiguous_all2_f16_param_5,
	.param .u64 contiguous_all2_f16_param_6
)
{
	.reg .pred 	%p<94>;
	.reg .b16 	%rs<32>;
	.reg .b32 	%r<214>;
	.reg .b64 	%rd<571>;

	ld.param.u64 	%rd266, [contiguous_all2_f16_param_1];
	ld.param.u64 	%rd267, [contiguous_all2_f16_param_2];
	ld.param.u64 	%rd268, [contiguous_all2_f16_param_3];
	ld.param.u64 	%rd263, [contiguous_all2_f16_param_4];
	ld.param.u64 	%rd264, [contiguous_all2_f16_param_5];
	ld.param.u64 	%rd265, [contiguous_all2_f16_param_6];
	cvta.to.global.u64 	%rd1, %rd268;
	cvta.to.global.u64 	%rd2, %rd267;
	cvta.to.global.u64 	%rd570, %rd266;
	mov.u32 	%r1, %tid.x;
	mov.u32 	%r2, %ctaid.x;
	mov.u32 	%r213, %ntid.x;
	mul.lo.s32 	%r51, %r2, %r213;
	shl.b32 	%r52, %r51, 1;
	add.s32 	%r4, %r52, %r1;
	mov.u32 	%r53, allsdata_f16;
	add.s32 	%r5, %r53, %r1;
	mov.b16 	%rs1, 1;
	st.shared.u8 	[%r5], %rs1;
	add.s32 	%r54, %r4, %r213;
	cvt.u64.u32 	%rd4, %r54;
	setp.le.u64 	%p17, %rd264, %rd4;
	@%p17 bra 	$L__BB536_56;
	cvt.u64.u32 	%rd401, %r4;
	mov.u32 	%r131, %ctaid.y;
	cvt.u64.u32 	%rd402, %r131;
	mul.lo.s64 	%rd403, %rd264, %rd402;
	add.s64 	%rd524, %rd403, %rd401;
	add.s64 	%rd522, %rd403, %rd4;
	cvt.u32.u64 	%r6, %rd263;
	add.s32 	%r207, %r6, -1;
	setp.lt.s32 	%p44, %r207, 0;
	mov.b64 	%rd528, 0;
	mov.u64 	%rd529, %rd528;
	@%p44 bra 	$L__BB536_53;
	setp.lt.u32 	%p45, %r207, 3;
	mov.b64 	%rd529, 0;
	mov.u64 	%rd528, %rd529;
	@%p45 bra 	$L__BB536_30;
	add.s32 	%r205, %r6, -2;
	and.b32  	%r132, %r6, -4;
	neg.s32 	%r204, %r132;
	mov.b64 	%rd529, 0;
$L__BB536_4:
	.pragma "nounroll";
	add.s32 	%r12, %r205, 1;
	mul.wide.u32 	%rd407, %r12, 8;
	add.s64 	%rd408, %rd2, %rd407;
	ld.global.u64 	%rd11, [%rd408];
	or.b64  	%rd409, %rd524, %rd11;
	and.b64  	%rd410, %rd409, -4294967296;
	setp.ne.s64 	%p46, %rd410, 0;
	@%p46 bra 	$L__BB536_6;
	cvt.u32.u64 	%r133, %rd11;
	cvt.u32.u64 	%r134, %rd524;
	div.u32 	%r135, %r134, %r133;
	mul.lo.s32 	%r136, %r135, %r133;
	sub.s32 	%r137, %r134, %r136;
	cvt.u64.u32 	%rd490, %r135;
	cvt.u64.u32 	%rd491, %r137;
	bra.uni 	$L__BB536_7;
$L__BB536_6:
	div.s64 	%rd490, %rd524, %rd11;
	mul.lo.s64 	%rd411, %rd490, %rd11;
	sub.s64 	%rd491, %rd524, %rd411;
$L__BB536_7:
	mul.wide.u32 	%rd412, %r12, 8;
	add.s64 	%rd413, %rd1, %rd412;
	ld.global.u64 	%rd18, [%rd413];
	mad.lo.s64 	%rd19, %rd18, %rd491, %rd528;
	or.b64  	%rd414, %rd522, %rd11;
	and.b64  	%rd415, %rd414, -4294967296;
	setp.ne.s64 	%p47, %rd415, 0;
	@%p47 bra 	$L__BB536_9;
	cvt.u32.u64 	%r138, %rd11;
	cvt.u32.u64 	%r139, %rd522;
	div.u32 	%r140, %r139, %r138;
	mul.lo.s32 	%r141, %r140, %r138;
	sub.s32 	%r142, %r139, %r141;
	cvt.u64.u32 	%rd492, %r140;
	cvt.u64.u32 	%rd493, %r142;
	bra.uni 	$L__BB536_10;
$L__BB536_9:
	div.s64 	%rd492, %rd522, %rd11;
	mul.lo.s64 	%rd416, %rd492, %rd11;
	sub.s64 	%rd493, %rd522, %rd416;
$L__BB536_10:
	mad.lo.s64 	%rd26, %rd493, %rd18, %rd529;
	mul.wide.u32 	%rd417, %r205, 8;
	add.s64 	%rd418, %rd2, %rd417;
	ld.global.u64 	%rd27, [%rd418];
	or.b64  	%rd419, %rd490, %rd27;
	and.b64  	%rd420, %rd419, -4294967296;
	setp.ne.s64 	%p48, %rd420, 0;
	@%p48 bra 	$L__BB536_12;
	cvt.u32.u64 	%r143, %rd27;
	cvt.u32.u64 	%r144, %rd490;
	div.u32 	%r145, %r144, %r143;
	mul.lo.s32 	%r146, %r145, %r143;
	sub.s32 	%r147, %r144, %r146;
	cvt.u64.u32 	%rd494, %r145;
	cvt.u64.u32 	%rd495, %r147;
	bra.uni 	$L__BB536_13;
$L__BB536_12:
	div.s64 	%rd494, %rd490, %rd27;
	mul.lo.s64 	%rd421, %rd494, %rd27;
	sub.s64 	%rd495, %rd490, %rd421;
$L__BB536_13:
	mul.wide.u32 	%rd422, %r205, 8;
	add.s64 	%rd423, %rd1, %rd422;
	ld.global.u64 	%rd34, [%rd423];
	mad.lo.s64 	%rd35, %rd34, %rd495, %rd19;
	or.b64  	%rd424, %rd492, %rd27;
	and.b64  	%rd425, %rd424, -4294967296;
	setp.ne.s64 	%p49, %rd425, 0;
	@%p49 bra 	$L__BB536_15;
	cvt.u32.u64 	%r148, %rd27;
	cvt.u32.u64 	%r149, %rd492;
	div.u32 	%r150, %r149, %r148;
	mul.lo.s32 	%r151, %r150, %r148;
	sub.s32 	%r152, %r149, %r151;
	cvt.u64.u32 	%rd496, %r150;
	cvt.u64.u32 	%rd497, %r152;
	bra.uni 	$L__BB536_16;
$L__BB536_15:
	div.s64 	%rd496, %rd492, %rd27;
	mul.lo.s64 	%rd426, %rd496, %rd27;
	sub.s64 	%rd497, %rd492, %rd426;
$L__BB536_16:
	mad.lo.s64 	%rd42, %rd497, %rd34, %rd26;
	add.s32 	%r13, %r205, -1;
	mul.wide.u32 	%rd427, %r13, 8;
	add.s64 	%rd428, %rd2, %rd427;
	ld.global.u64 	%rd43, [%rd428];
	or.b64  	%rd429, %rd494, %rd43;
	and.b64  	%rd430, %rd429, -4294967296;
	setp.ne.s64 	%p50, %rd430, 0;
	@%p50 bra 	$L__BB536_18;
	cvt.u32.u64 	%r153, %rd43;
	cvt.u32.u64 	%r154, %rd494;
	div.u32 	%r155, %r154, %r153;
	mul.lo.s32 	%r156, %r155, %r153;
	sub.s32 	%r157, %r154, %r156;
	cvt.u64.u32 	%rd498, %r155;
	cvt.u64.u32 	%rd499, %r157;
	bra.uni 	$L__BB536_19;
$L__BB536_18:
	div.s64 	%rd498, %rd494, %rd43;
	mul.lo.s64 	%rd431, %rd498, %rd43;
	sub.s64 	%rd499, %rd494, %rd431;
$L__BB536_19:
	mul.wide.u32 	%rd432, %r13, 8;
	add.s64 	%rd433, %rd1, %rd432;
	ld.global.u64 	%rd50, [%rd433];
	mad.lo.s64 	%rd51, %rd50, %rd499, %rd35;
	or.b64  	%rd434, %rd496, %rd43;
	and.b64  	%rd435, %rd434, -4294967296;
	setp.ne.s64 	%p51, %rd435, 0;
	@%p51 bra 	$L__BB536_21;
	cvt.u32.u64 	%r158, %rd43;
	cvt.u32.u64 	%r159, %rd496;
	div.u32 	%r160, %r159, %r158;
	mul.lo.s32 	%r161, %r160, %r158;
	sub.s32 	%r162, %r159, %r161;
	cvt.u64.u32 	%rd500, %r160;
	cvt.u64.u32 	%rd501, %r162;
	bra.uni 	$L__BB536_22;
$L__BB536_21:
	div.s64 	%rd500, %rd496, %rd43;
	mul.lo.s64 	%rd436, %rd500, %rd43;
	sub.s64 	%rd501, %rd496, %rd436;
$L__BB536_22:
	mad.lo.s64 	%rd58, %rd501, %rd50, %rd42;
	add.s32 	%r163, %r205, -2;
	mul.wide.u32 	%rd437, %r163, 8;
	add.s64 	%rd438, %rd2, %rd437;
	ld.global.u64 	%rd59, [%rd438];
	or.b64  	%rd439, %rd498, %rd59;
	and.b64  	%rd440, %rd439, -4294967296;
	setp.ne.s64 	%p52, %rd440, 0;
	@%p52 bra 	$L__BB536_24;
	cvt.u32.u64 	%r164, %rd59;
	cvt.u32.u64 	%r165, %rd498;
	div.u32 	%r166, %r165, %r164;
	mul.lo.s32 	%r167, %r166, %r164;
	sub.s32 	%r168, %r165, %r167;
	cvt.u64.u32 	%rd524, %r166;
	cvt.u64.u32 	%rd503, %r168;
	bra.uni 	$L__BB536_25;
$L__BB536_24:
	div.s64 	%rd524, %rd498, %rd59;
	mul.lo.s64 	%rd441, %rd524, %rd59;
	sub.s64 	%rd503, %rd498, %rd441;
$L__BB536_25:
	mul.wide.u32 	%rd442, %r163, 8;
	add.s64 	%rd443, %rd1, %rd442;
	ld.global.u64 	%rd66, [%rd443];
	mad.lo.s64 	%rd528, %rd66, %rd503, %rd51;
	or.b64  	%rd444, %rd500, %rd59;
	and.b64  	%rd445, %rd444, -4294967296;
	setp.ne.s64 	%p53, %rd445, 0;
	@%p53 bra 	$L__BB536_27;
	cvt.u32.u64 	%r170, %rd59;
	cvt.u32.u64 	%r171, %rd500;
	div.u32 	%r172, %r171, %r170;
	mul.lo.s32 	%r173, %r172, %r170;
	sub.s32 	%r174, %r171, %r173;
	cvt.u64.u32 	%rd522, %r172;
	cvt.u64.u32 	%rd505, %r174;
	bra.uni 	$L__BB536_28;
$L__BB536_27:
	div.s64 	%rd522, %rd500, %rd59;
	mul.lo.s64 	%rd446, %rd522, %rd59;
	sub.s64 	%rd505, %rd500, %rd446;
$L__BB536_28:
	mad.lo.s64 	%rd529, %rd505, %rd66, %rd58;
	add.s32 	%r205, %r205, -4;
	add.s32 	%r204, %r204, 4;
	setp.ne.s32 	%p54, %r204, 0;
	@%p54 bra 	$L__BB536_4;
	add.s32 	%r207, %r205, 1;
$L__BB536_30:
	and.b32  	%r18, %r6, 3;
	setp.eq.s32 	%p55, %r18, 0;
	@%p55 bra 	$L__BB536_53;
	setp.eq.s32 	%p56, %r18, 1;
	@%p56 bra 	$L__BB536_45;
	mul.wide.u32 	%rd448, %r207, 8;
	add.s64 	%rd449, %rd2, %rd448;
	ld.global.u64 	%rd81, [%rd449];
	or.b64  	%rd450, %rd524, %rd81;
	and.b64  	%rd451, %rd450, -4294967296;
	setp.ne.s64 	%p57, %rd451, 0;
	@%p57 bra 	$L__BB536_34;
	cvt.u32.u64 	%r175, %rd81;
	cvt.u32.u64 	%r176, %rd524;
	div.u32 	%r177, %r176, %r175;
	mul.lo.s32 	%r178, %r177, %r175;
	sub.s32 	%r179, %r176, %r178;
	cvt.u64.u32 	%rd512, %r177;
	cvt.u64.u32 	%rd513, %r179;
	bra.uni 	$L__BB536_35;
$L__BB536_34:
	div.s64 	%rd512, %rd524, %rd81;
	mul.lo.s64 	%rd452, %rd512, %rd81;
	sub.s64 	%rd513, %rd524, %rd452;
$L__BB536_35:
	add.s64 	%rd454, %rd1, %rd448;
	ld.global.u64 	%rd88, [%rd454];
	mad.lo.s64 	%rd89, %rd88, %rd513, %rd528;
	or.b64  	%rd455, %rd522, %rd81;
	and.b64  	%rd456, %rd455, -4294967296;
	setp.ne.s64 	%p58, %rd456, 0;
	@%p58 bra 	$L__BB536_37;
	cvt.u32.u64 	%r180, %rd81;
	cvt.u32.u64 	%r181, %rd522;
	div.u32 	%r182, %r181, %r180;
	mul.lo.s32 	%r183, %r182, %r180;
	sub.s32 	%r184, %r181, %r183;
	cvt.u64.u32 	%rd514, %r182;
	cvt.u64.u32 	%rd515, %r184;
	bra.uni 	$L__BB536_38;
$L__BB536_37:
	div.s64 	%rd514, %rd522, %rd81;
	mul.lo.s64 	%rd457, %rd514, %rd81;
	sub.s64 	%rd515, %rd522, %rd457;
$L__BB536_38:
	mad.lo.s64 	%rd96, %rd515, %rd88, %rd529;
	add.s32 	%r19, %r207, -1;
	mul.wide.u32 	%rd458, %r19, 8;
	add.s64 	%rd459, %rd2, %rd458;
	ld.global.u64 	%rd97, [%rd459];
	or.b64  	%rd460, %rd512, %rd97;
	and.b64  	%rd461, %rd460, -4294967296;
	setp.ne.s64 	%p59, %rd461, 0;
	@%p59 bra 	$L__BB536_40;
	cvt.u32.u64 	%r185, %rd97;
	cvt.u32.u64 	%r186, %rd512;
	div.u32 	%r187, %r186, %r185;
	mul.lo.s32 	%r188, %r187, %r185;
	sub.s32 	%r189, %r186, %r188;
	cvt.u64.u32 	%rd524, %r187;
	cvt.u64.u32 	%rd517, %r189;
	bra.uni 	$L__BB536_41;
$L__BB536_40:
	div.s64 	%rd524, %rd512, %rd97;
	mul.lo.s64 	%rd462, %rd524, %rd97;
	sub.s64 	%rd517, %rd512, %rd462;
$L__BB536_41:
	add.s64 	%rd464, %rd1, %rd458;
	ld.global.u64 	%rd104, [%rd464];
	mad.lo.s64 	%rd528, %rd104, %rd517, %rd89;
	or.b64  	%rd465, %rd514, %rd97;
	and.b64  	%rd466, %rd465, -4294967296;
	setp.ne.s64 	%p60, %rd466, 0;
	@%p60 bra 	$L__BB536_43;
	cvt.u32.u64 	%r190, %rd97;
	cvt.u32.u64 	%r191, %rd514;
	div.u32 	%r192, %r191, %r190;
	mul.lo.s32 	%r193, %r192, %r190;
	sub.s32 	%r194, %r191, %r193;
	cvt.u64.u32 	%rd522, %r192;
	cvt.u64.u32 	%rd519, %r194;
	bra.uni 	$L__BB536_44;
$L__BB536_43:
	div.s64 	%rd522, %rd514, %rd97;
	mul.lo.s64 	%rd467, %rd522, %rd97;
	sub.s64 	%rd519, %rd514, %rd467;
$L__BB536_44:
	mad.lo.s64 	%rd529, %rd519, %rd104, %rd96;
	add.s32 	%r207, %r207, -2;
$L__BB536_45:
	and.b32  	%r195, %r6, 1;
	setp.eq.b32 	%p61, %r195, 1;
	not.pred 	%p62, %p61;
	@%p62 bra 	$L__BB536_53;
	mul.wide.u32 	%rd468, %r207, 8;
	add.s64 	%rd469, %rd2, %rd468;
	ld.global.u64 	%rd119, [%rd469];
	or.b64  	%rd470, %rd524, %rd119;
	and.b64  	%rd471, %rd470, -4294967296;
	setp.ne.s64 	%p63, %rd471, 0;
	@%p63 bra 	$L__BB536_48;
	cvt.u32.u64 	%r196, %rd119;
	cvt.u32.u64 	%r197, %rd524;
	rem.u32 	%r198, %r197, %r196;
	cvt.u64.u32 	%rd526, %r198;
	bra.uni 	$L__BB536_49;
$L__BB536_48:
	rem.s64 	%rd526, %rd524, %rd119;
$L__BB536_49:
	add.s64 	%rd473, %rd1, %rd468;
	ld.global.u64 	%rd123, [%rd473];
	mad.lo.s64 	%rd528, %rd123, %rd526, %rd528;
	or.b64  	%rd474, %rd522, %rd119;
	and.b64  	%rd475, %rd474, -4294967296;
	setp.ne.s64 	%p64, %rd475, 0;
	@%p64 bra 	$L__BB536_51;
	cvt.u32.u64 	%r199, %rd119;
	cvt.u32.u64 	%r200, %rd522;
	rem.u32 	%r201, %r200, %r199;
	cvt.u64.u32 	%rd527, %r201;
	bra.uni 	$L__BB536_52;
$L__BB536_51:
	rem.s64 	%rd527, %rd522, %rd119;
$L__BB536_52:
	mad.lo.s64 	%rd529, %rd527, %rd123, %rd529;
$L__BB536_53:
	shl.b64 	%rd476, %rd528, 1;
	add.s64 	%rd477, %rd570, %rd476;
	ld.global.u16 	%rs5, [%rd477];
	and.b16  	%rs6, %rs5, 32767;
	setp.eq.s16 	%p66, %rs6, 0;
	mov.pred 	%p86, 0;
	@%p66 bra 	$L__BB536_55;
	shl.b64 	%rd478, %rd529, 1;
	add.s64 	%rd479, %rd570, %rd478;
	ld.global.u16 	%rs7, [%rd479];
	and.b16  	%rs8, %rs7, 32767;
	setp.ne.s16 	%p86, %rs8, 0;
$L__BB536_55:
	selp.u16 	%rs9, 1, 0, %p86;
	st.shared.u8 	[%r5], %rs9;
	bra.uni 	$L__BB536_116;
$L__BB536_56:
	cvt.u64.u32 	%rd131, %r4;
	setp.le.u64 	%p18, %rd264, %rd131;
	@%p18 bra 	$L__BB536_116;
	mov.u32 	%r55, %ctaid.y;
	cvt.u64.u32 	%rd269, %r55;
	mad.lo.s64 	%rd561, %rd264, %rd269, %rd131;
	cvt.u32.u64 	%r22, %rd263;
	add.s32 	%r211, %r22, -1;
	setp.lt.s32 	%p19, %r211, 0;
	@%p19 bra 	$L__BB536_115;
	and.b32  	%r24, %r22, 7;
	setp.lt.u32 	%p20, %r211, 7;
	@%p20 bra 	$L__BB536_86;
	add.s32 	%r209, %r22, -4;
	and.b32  	%r56, %r22, -8;
	neg.s32 	%r208, %r56;
$L__BB536_60:
	.pragma "nounroll";
	add.s32 	%r29, %r209, 3;
	mul.wide.u32 	%rd271, %r29, 8;
	add.s64 	%rd272, %rd2, %rd271;
	ld.global.u64 	%rd135, [%rd272];
	or.b64  	%rd273, %rd561, %rd135;
	and.b64  	%rd274, %rd273, -4294967296;
	setp.ne.s64 	%p21, %rd274, 0;
	@%p21 bra 	$L__BB536_62;
	cvt.u32.u64 	%r57, %rd135;
	cvt.u32.u64 	%r58, %rd561;
	div.u32 	%r59, %r58, %r57;
	mul.lo.s32 	%r60, %r59, %r57;
	sub.s32 	%r61, %r58, %r60;
	cvt.u64.u32 	%rd532, %r59;
	cvt.u64.u32 	%rd533, %r61;
	bra.uni 	$L__BB536_63;
$L__BB536_62:
	div.s64 	%rd532, %rd561, %rd135;
	mul.lo.s64 	%rd275, %rd532, %rd135;
	sub.s64 	%rd533, %rd561, %rd275;
$L__BB536_63:
	add.s64 	%rd277, %rd1, %rd271;
	ld.global.u64 	%rd278, [%rd277];
	mul.lo.s64 	%rd142, %rd278, %rd533;
	add.s32 	%r30, %r209, 2;
	mul.wide.u32 	%rd279, %r30, 8;
	add.s64 	%rd280, %rd2, %rd279;
	ld.global.u64 	%rd143, [%rd280];
	or.b64  	%rd281, %rd532, %rd143;
	and.b64  	%rd282, %rd281, -4294967296;
	setp.ne.s64 	%p22, %rd282, 0;
	@%p22 bra 	$L__BB536_65;
	cvt.u32.u64 	%r62, %rd143;
	cvt.u32.u64 	%r63, %rd532;
	div.u32 	%r64, %r63, %r62;
	mul.lo.s32 	%r65, %r64, %r62;
	sub.s32 	%r66, %r63, %r65;
	cvt.u64.u32 	%rd534, %r64;
	cvt.u64.u32 	%rd535, %r66;
	bra.uni 	$L__BB536_66;
$L__BB536_65:
	div.s64 	%rd534, %rd532, %rd143;
	mul.lo.s64 	%rd283, %rd534, %rd143;
	sub.s64 	%rd535, %rd532, %rd283;
$L__BB536_66:
	add.s64 	%rd285, %rd1, %rd279;
	ld.global.u64 	%rd286, [%rd285];
	mad.lo.s64 	%rd150, %rd286, %rd535, %rd142;
	add.s32 	%r31, %r209, 1;
	mul.wide.u32 	%rd287, %r31, 8;
	add.s64 	%rd288, %rd2, %rd287;
	ld.global.u64 	%rd151, [%rd288];
	or.b64  	%rd289, %rd534, %rd151;
	and.b64  	%rd290, %rd289, -4294967296;
	setp.ne.s64 	%p23, %rd290, 0;
	@%p23 bra 	$L__BB536_68;
	cvt.u32.u64 	%r67, %rd151;
	cvt.u32.u64 	%r68, %rd534;
	div.u32 	%r69, %r68, %r67;
	mul.lo.s32 	%r70, %r69, %r67;
	sub.s32 	%r71, %r68, %r70;
	cvt.u64.u32 	%rd536, %r69;
	cvt.u64.u32 	%rd537, %r71;
	bra.uni 	$L__BB536_69;
$L__BB536_68:
	div.s64 	%rd536, %rd534, %rd151;
	mul.lo.s64 	%rd291, %rd536, %rd151;
	sub.s64 	%rd537, %rd534, %rd291;
$L__BB536_69:
	add.s64 	%rd293, %rd1, %rd287;
	ld.global.u64 	%rd294, [%rd293];
	mad.lo.s64 	%rd158, %rd294, %rd537, %rd150;
	add.s32 	%r32, %r209, -4;
	mul.wide.u32 	%rd295, %r209, 8;
	add.s64 	%rd296, %rd2, %rd295;
	ld.global.u64 	%rd159, [%rd296];
	or.b64  	%rd297, %rd536, %rd159;
	and.b64  	%rd298, %rd297, -4294967296;
	setp.ne.s64 	%p24, %rd298, 0;
	@%p24 bra 	$L__BB536_71;
	cvt.u32.u64 	%r72, %rd159;
	cvt.u32.u64 	%r73, %rd536;
	div.u32 	%r74, %r73, %r72;
	mul.lo.s32 	%r75, %r74, %r72;
	sub.s32 	%r76, %r73, %r75;
	cvt.u64.u32 	%rd538, %r74;
	cvt.u64.u32 	%rd539, %r76;
	bra.uni 	$L__BB536_72;
$L__BB536_71:
	div.s64 	%rd538, %rd536, %rd159;
	mul.lo.s64 	%rd299, %rd538, %rd159;
	sub.s64 	%rd539, %rd536, %rd299;
$L__BB536_72:
	add.s64 	%rd301, %rd1, %rd295;
	ld.global.u64 	%rd302, [%rd301];
	mad.lo.s64 	%rd166, %rd302, %rd539, %rd158;
	add.s32 	%r33, %r209, -1;
	mul.wide.u32 	%rd303, %r33, 8;
	add.s64 	%rd304, %rd2, %rd303;
	ld.global.u64 	%rd167, [%rd304];
	or.b64  	%rd305, %rd538, %rd167;
	and.b64  	%rd306, %rd305, -4294967296;
	setp.ne.s64 	%p25, %rd306, 0;
	@%p25 bra 	$L__BB536_74;
	cvt.u32.u64 	%r77, %rd167;
	cvt.u32.u64 	%r78, %rd538;
	div.u32 	%r79, %r78, %r77;
	mul.lo.s32 	%r80, %r79, %r77;
	sub.s32 	%r81, %r78, %r80;
	cvt.u64.u32 	%rd540, %r79;
	cvt.u64.u32 	%rd541, %r81;
	bra.uni 	$L__BB536_75;
$L__BB536_74:
	div.s64 	%rd540, %rd538, %rd167;
	mul.lo.s64 	%rd307, %rd540, %rd167;
	sub.s64 	%rd541, %rd538, %rd307;
$L__BB536_75:
	add.s64 	%rd309, %rd1, %rd303;
	ld.global.u64 	%rd310, [%rd309];
	mad.lo.s64 	%rd174, %rd310, %rd541, %rd166;
	add.s32 	%r34, %r209, -2;
	mul.wide.u32 	%rd311, %r34, 8;
	add.s64 	%rd312, %rd2, %rd311;
	ld.global.u64 	%rd175, [%rd312];
	or.b64  	%rd313, %rd540, %rd175;
	and.b64  	%rd314, %rd313, -4294967296;
	setp.ne.s64 	%p26, %rd314, 0;
	@%p26 bra 	$L__BB536_77;
	cvt.u32.u64 	%r82, %rd175;
	cvt.u32.u64 	%r83, %rd540;
	div.u32 	%r84, %r83, %r82;
	mul.lo.s32 	%r85, %r84, %r82;
	sub.s32 	%r86, %r83, %r85;
	cvt.u64.u32 	%rd542, %r84;
	cvt.u64.u32 	%rd543, %r86;
	bra.uni 	$L__BB536_78;
$L__BB536_77:
	div.s64 	%rd542, %rd540, %rd175;
	mul.lo.s64 	%rd315, %rd542, %rd175;
	sub.s64 	%rd543, %rd540, %rd315;
$L__BB536_78:
	add.s64 	%rd317, %rd1, %rd311;
	ld.global.u64 	%rd318, [%rd317];
	mad.lo.s64 	%rd182, %rd318, %rd543, %rd174;
	add.s32 	%r35, %r209, -3;
	mul.wide.u32 	%rd319, %r35, 8;
	add.s64 	%rd320, %rd2, %rd319;
	ld.global.u64 	%rd183, [%rd320];
	or.b64  	%rd321, %rd542, %rd183;
	and.b64  	%rd322, %rd321, -4294967296;
	setp.ne.s64 	%p27, %rd322, 0;
	@%p27 bra 	$L__BB536_80;
	cvt.u32.u64 	%r87, %rd183;
	cvt.u32.u64 	%r88, %rd542;
	div.u32 	%r89, %r88, %r87;
	mul.lo.s32 	%r90, %r89, %r87;
	sub.s32 	%r91, %r88, %r90;
	cvt.u64.u32 	%rd544, %r89;
	cvt.u64.u32 	%rd545, %r91;
	bra.uni 	$L__BB536_81;
$L__BB536_80:
	div.s64 	%rd544, %rd542, %rd183;
	mul.lo.s64 	%rd323, %rd544, %rd183;
	sub.s64 	%rd545, %rd542, %rd323;
$L__BB536_81:
	add.s64 	%rd325, %rd1, %rd319;
	ld.global.u64 	%rd326, [%rd325];
	mad.lo.s64 	%rd190, %rd326, %rd545, %rd182;
	mul.wide.u32 	%rd327, %r32, 8;
	add.s64 	%rd328, %rd2, %rd327;
	ld.global.u64 	%rd191, [%rd328];
	or.b64  	%rd329, %rd544, %rd191;
	and.b64  	%rd330, %rd329, -4294967296;
	setp.ne.s64 	%p28, %rd330, 0;
	@%p28 bra 	$L__BB536_83;
	cvt.u32.u64 	%r92, %rd191;
	cvt.u32.u64 	%r93, %rd544;
	div.u32 	%r94, %r93, %r92;
	mul.lo.s32 	%r95, %r94, %r92;
	sub.s32 	%r96, %r93, %r95;
	cvt.u64.u32 	%rd561, %r94;
	cvt.u64.u32 	%rd547, %r96;
	bra.uni 	$L__BB536_84;
$L__BB536_83:
	div.s64 	%rd561, %rd544, %rd191;
	mul.lo.s64 	%rd331, %rd561, %rd191;
	sub.s64 	%rd547, %rd544, %rd331;
$L__BB536_84:
	add.s64 	%rd333, %rd1, %rd327;
	ld.global.u64 	%rd334, [%rd333];
	mad.lo.s64 	%rd335, %rd334, %rd547, %rd190;
	shl.b64 	%rd336, %rd335, 1;
	add.s64 	%rd570, %rd570, %rd336;
	add.s32 	%r209, %r209, -8;
	add.s32 	%r208, %r208, 8;
	setp.ne.s32 	%p29, %r208, 0;
	@%p29 bra 	$L__BB536_60;
	add.s32 	%r211, %r209, 3;
$L__BB536_86:
	setp.eq.s32 	%p30, %r24, 0;
	@%p30 bra 	$L__BB536_115;
	and.b32  	%r40, %r22, 3;
	setp.lt.u32 	%p31, %r24, 4;
	@%p31 bra 	$L__BB536_101;
	mul.wide.u32 	%rd338, %r211, 8;
	add.s64 	%rd339, %rd2, %rd338;
	ld.global.u64 	%rd202, [%rd339];
	or.b64  	%rd340, %rd561, %rd202;
	and.b64  	%rd341, %rd340, -4294967296;
	setp.ne.s64 	%p32, %rd341, 0;
	@%p32 bra 	$L__BB536_90;
	cvt.u32.u64 	%r97, %rd202;
	cvt.u32.u64 	%r98, %rd561;
	div.u32 	%r99, %r98, %r97;
	mul.lo.s32 	%r100, %r99, %r97;
	sub.s32 	%r101, %r98, %r100;
	cvt.u64.u32 	%rd551, %r99;
	cvt.u64.u32 	%rd552, %r101;
	bra.uni 	$L__BB536_91;
$L__BB536_90:
	div.s64 	%rd551, %rd561, %rd202;
	mul.lo.s64 	%rd342, %rd551, %rd202;
	sub.s64 	%rd552, %rd561, %rd342;
$L__BB536_91:
	add.s64 	%rd344, %rd1, %rd338;
	ld.global.u64 	%rd345, [%rd344];
	mul.lo.s64 	%rd209, %rd345, %rd552;
	add.s32 	%r41, %r211, -1;
	mul.wide.u32 	%rd346, %r41, 8;
	add.s64 	%rd347, %rd2, %rd346;
	ld.global.u64 	%rd210, [%rd347];
	or.b64  	%rd348, %rd551, %rd210;
	and.b64  	%rd349, %rd348, -4294967296;
	setp.ne.s64 	%p33, %rd349, 0;
	@%p33 bra 	$L__BB536_93;
	cvt.u32.u64 	%r102, %rd210;
	cvt.u32.u64 	%r103, %rd551;
	div.u32 	%r104, %r103, %r102;
	mul.lo.s32 	%r105, %r104, %r102;
	sub.s32 	%r106, %r103, %r105;
	cvt.u64.u32 	%rd553, %r104;
	cvt.u64.u32 	%rd554, %r106;
	bra.uni 	$L__BB536_94;
$L__BB536_93:
	div.s64 	%rd553, %rd551, %rd210;
	mul.lo.s64 	%rd350, %rd553, %rd210;
	sub.s64 	%rd554, %rd551, %rd350;
$L__BB536_94:
	add.s64 	%rd352, %rd1, %rd346;
	ld.global.u64 	%rd353, [%rd352];
	mad.lo.s64 	%rd217, %rd353, %rd554, %rd209;
	add.s32 	%r42, %r211, -2;
	mul.wide.u32 	%rd354, %r42, 8;
	add.s64 	%rd355, %rd2, %rd354;
	ld.global.u64 	%rd218, [%rd355];
	or.b64  	%rd356, %rd553, %rd218;
	and.b64  	%rd357, %rd356, -4294967296;
	setp.ne.s64 	%p34, %rd357, 0;
	@%p34 bra 	$L__BB536_96;
	cvt.u32.u64 	%r107, %rd218;
	cvt.u32.u64 	%r108, %rd553;
	div.u32 	%r109, %r108, %r107;
	mul.lo.s32 	%r110, %r109, %r107;
	sub.s32 	%r111, %r108, %r110;
	cvt.u64.u32 	%rd555, %r109;
	cvt.u64.u32 	%rd556, %r111;
	bra.uni 	$L__BB536_97;
$L__BB536_96:
	div.s64 	%rd555, %rd553, %rd218;
	mul.lo.s64 	%rd358, %rd555, %rd218;
	sub.s64 	%rd556, %rd553, %rd358;
$L__BB536_97:
	add.s64 	%rd360, %rd1, %rd354;
	ld.global.u64 	%rd361, [%rd360];
	mad.lo.s64 	%rd225, %rd361, %rd556, %rd217;
	add.s32 	%r43, %r211, -3;
	mul.wide.u32 	%rd362, %r43, 8;
	add.s64 	%rd363, %rd2, %rd362;
	ld.global.u64 	%rd226, [%rd363];
	or.b64  	%rd364, %rd555, %rd226;
	and.b64  	%rd365, %rd364, -4294967296;
	setp.ne.s64 	%p35, %rd365, 0;
	@%p35 bra 	$L__BB536_99;
	cvt.u32.u64 	%r112, %rd226;
	cvt.u32.u64 	%r113, %rd555;
	div.u32 	%r114, %r113, %r112;
	mul.lo.s32 	%r115, %r114, %r112;
	sub.s32 	%r116, %r113, %r115;
	cvt.u64.u32 	%rd561, %r114;
	cvt.u64.u32 	%rd558, %r116;
	bra.uni 	$L__BB536_100;
$L__BB536_99:
	div.s64 	%rd561, %rd555, %rd226;
	mul.lo.s64 	%rd366, %rd561, %rd226;
	sub.s64 	%rd558, %rd555, %rd366;
$L__BB536_100:
	add.s64 	%rd368, %rd1, %rd362;
	ld.global.u64 	%rd369, [%rd368];
	mad.lo.s64 	%rd370, %rd369, %rd558, %rd225;
	shl.b64 	%rd371, %rd370, 1;
	add.s64 	%rd570, %rd570, %rd371;
	add.s32 	%r211, %r211, -4;
$L__BB536_101:
	setp.eq.s32 	%p36, %r40, 0;
	@%p36 bra 	$L__BB536_115;
	setp.eq.s32 	%p37, %r40, 1;
	@%p37 bra 	$L__BB536_110;
	mul.wide.u32 	%rd373, %r211, 8;
	add.s64 	%rd374, %rd2, %rd373;
	ld.global.u64 	%rd237, [%rd374];
	or.b64  	%rd375, %rd561, %rd237;
	and.b64  	%rd376, %rd375, -4294967296;
	setp.ne.s64 	%p38, %rd376, 0;
	@%p38 bra 	$L__BB536_105;
	cvt.u32.u64 	%r117, %rd237;
	cvt.u32.u64 	%r118, %rd561;
	div.u32 	%r119, %r118, %r117;
	mul.lo.s32 	%r120, %r119, %r117;
	sub.s32 	%r121, %r118, %r120;
	cvt.u64.u32 	%rd562, %r119;
	cvt.u64.u32 	%rd563, %r121;
	bra.uni 	$L__BB536_106;
$L__BB536_105:
	div.s64 	%rd562, %rd561, %rd237;
	mul.lo.s64 	%rd377, %rd562, %rd237;
	sub.s64 	%rd563, %rd561, %rd377;
$L__BB536_106:
	add.s64 	%rd379, %rd1, %rd373;
	ld.global.u64 	%rd380, [%rd379];
	mul.lo.s64 	%rd244, %rd380, %rd563;
	add.s32 	%r46, %r211, -1;
	mul.wide.u32 	%rd381, %r46, 8;
	add.s64 	%rd382, %rd2, %rd381;
	ld.global.u64 	%rd245, [%rd382];
	or.b64  	%rd383, %rd562, %rd245;
	and.b64  	%rd384, %rd383, -4294967296;
	setp.ne.s64 	%p39, %rd384, 0;
	@%p39 bra 	$L__BB536_108;
	cvt.u32.u64 	%r122, %rd245;
	cvt.u32.u64 	%r123, %rd562;
	div.u32 	%r124, %r123, %r122;
	mul.lo.s32 	%r125, %r124, %r122;
	sub.s32 	%r126, %r123, %r125;
	cvt.u64.u32 	%rd561, %r124;
	cvt.u64.u32 	%rd565, %r126;
	bra.uni 	$L__BB536_109;
$L__BB536_108:
	div.s64 	%rd561, %rd562, %rd245;
	mul.lo.s64 	%rd385, %rd561, %rd245;
	sub.s64 	%rd565, %rd562, %rd385;
$L__BB536_109:
	add.s64 	%rd387, %rd1, %rd381;
	ld.global.u64 	%rd388, [%rd387];
	mad.lo.s64 	%rd389, %rd388, %rd565, %rd244;
	shl.b64 	%rd390, %rd389, 1;
	add.s64 	%rd570, %rd570, %rd390;
	add.s32 	%r211, %r211, -2;
$L__BB536_110:
	and.b32  	%r127, %r22, 1;
	setp.eq.b32 	%p40, %r127, 1;
	not.pred 	%p41, %p40;
	@%p41 bra 	$L__BB536_115;
	mul.wide.u32 	%rd391, %r211, 8;
	add.s64 	%rd392, %rd2, %rd391;
	ld.global.u64 	%rd256, [%rd392];
	or.b64  	%rd393, %rd561, %rd256;
	and.b64  	%rd394, %rd393, -4294967296;
	setp.ne.s64 	%p42, %rd394, 0;
	@%p42 bra 	$L__BB536_113;
	cvt.u32.u64 	%r128, %rd256;
	cvt.u32.u64 	%r129, %rd561;
	rem.u32 	%r130, %r129, %r128;
	cvt.u64.u32 	%rd569, %r130;
	bra.uni 	$L__BB536_114;
$L__BB536_113:
	rem.s64 	%rd569, %rd561, %rd256;
$L__BB536_114:
	add.s64 	%rd396, %rd1, %rd391;
	ld.global.u64 	%rd397, [%rd396];
	mul.lo.s64 	%rd398, %rd397, %rd569;
	shl.b64 	%rd399, %rd398, 1;
	add.s64 	%rd570, %rd570, %rd399;
$L__BB536_115:
	ld.global.u16 	%rs2, [%rd570];
	and.b16  	%rs3, %rs2, 32767;
	setp.ne.s16 	%p43, %rs3, 0;
	selp.u16 	%rs4, 1, 0, %p43;
	st.shared.u8 	[%r5], %rs4;
$L__BB536_116:
	bar.sync 	0;
	setp.lt.u32 	%p67, %r213, 66;
	@%p67 bra 	$L__BB536_122;
$L__BB536_117:
	shr.u32 	%r50, %r213, 1;
	setp.ge.u32 	%p68, %r1, %r50;
	@%p68 bra 	$L__BB536_121;
	ld.shared.u8 	%rs10, [%r5];
	setp.eq.s16 	%p70, %rs10, 0;
	mov.pred 	%p87, 0;
	@%p70 bra 	$L__BB536_120;
	add.s32 	%r202, %r5, %r50;
	ld.shared.u8 	%rs11, [%r202];
	setp.ne.s16 	%p87, %rs11, 0;
$L__BB536_120:
	selp.u16 	%rs12, 1, 0, %p87;
	st.shared.u8 	[%r5], %rs12;
$L__BB536_121:
	bar.sync 	0;
	setp.gt.u32 	%p71, %r213, 131;
	mov.u32 	%r213, %r50;
	@%p71 bra 	$L__BB536_117;
$L__BB536_122:
	setp.gt.u32 	%p72, %r1, 31;
	@%p72 bra 	$L__BB536_137;
	ld.volatile.shared.u8 	%rs13, [%r5];
	setp.eq.s16 	%p74, %rs13, 0;
	mov.pred 	%p88, 0;
	@%p74 bra 	$L__BB536_125;
	ld.volatile.shared.u8 	%rs14, [%r5+32];
	setp.ne.s16 	%p88, %rs14, 0;
$L__BB536_125:
	selp.u16 	%rs15, 1, 0, %p88;
	st.volatile.shared.u8 	[%r5], %rs15;
	ld.volatile.shared.u8 	%rs16, [%r5];
	setp.eq.s16 	%p76, %rs16, 0;
	mov.pred 	%p89, 0;
	@%p76 bra 	$L__BB536_127;
	ld.volatile.shared.u8 	%rs17, [%r5+16];
	setp.ne.s16 	%p89, %rs17, 0;
$L__BB536_127:
	selp.u16 	%rs18, 1, 0, %p89;
	st.volatile.shared.u8 	[%r5], %rs18;
	ld.volatile.shared.u8 	%rs19, [%r5];
	setp.eq.s16 	%p78, %rs19, 0;
	mov.pred 	%p90, 0;
	@%p78 bra 	$L__BB536_129;
	ld.volatile.shared.u8 	%rs20, [%r5+8];
	setp.ne.s16 	%p90, %rs20, 0;
$L__BB536_129:
	selp.u16 	%rs21, 1, 0, %p90;
	st.volatile.shared.u8 	[%r5], %rs21;
	ld.volatile.shared.u8 	%rs22, [%r5];
	setp.eq.s16 	%p80, %rs22, 0;
	mov.pred 	%p91, 0;
	@%p80 bra 	$L__BB536_131;
	ld.volatile.shared.u8 	%rs23, [%r5+4];
	setp.ne.s16 	%p91, %rs23, 0;
$L__BB536_131:
	selp.u16 	%rs24, 1, 0, %p91;
	st.volatile.shared.u8 	[%r5], %rs24;
	ld.volatile.shared.u8 	%rs25, [%r5];
	setp.eq.s16 	%p82, %rs25, 0;
	mov.pred 	%p92, 0;
	@%p82 bra 	$L__BB536_133;
	ld.volatile.shared.u8 	%rs26, [%r5+2];
	setp.ne.s16 	%p92, %rs26, 0;
$L__BB536_133:
	selp.u16 	%rs27, 1, 0, %p92;
	st.volatile.shared.u8 	[%r5], %rs27;
	ld.volatile.shared.u8 	%rs28, [%r5];
	setp.eq.s16 	%p84, %rs28, 0;
	mov.pred 	%p93, 0;
	@%p84 bra 	$L__BB536_135;
	ld.volatile.shared.u8 	%rs29, [%r5+1];
	setp.ne.s16 	%p93, %rs29, 0;
$L__BB536_135:
	selp.u16 	%rs30, 1, 0, %p93;
	st.volatile.shared.u8 	[%r5], %rs30;
	setp.ne.s32 	%p85, %r1, 0;
	@%p85 bra 	$L__BB536_137;
	ld.param.u64 	%rd485, [contiguous_all2_f16_param_0];
	ld.shared.u8 	%rs31, [allsdata_f16];
	cvt.u64.u32 	%rd480, %r2;
	mov.u32 	%r203, %ctaid.y;
	cvt.u64.u32 	%rd481, %r203;
	mad.lo.s64 	%rd482, %rd265, %rd481, %rd480;
	cvta.to.global.u64 	%rd483, %rd485;
	add.s64 	%rd484, %rd483, %rd482;
	st.global.u8 	[%rd484], %rs31;
$L__BB536_137:
	ret;

}
	// .globl	contiguous_all22_f16
.visible .entry contiguous_all22_f16(
	.param .u64 .ptr .align 1 contiguous_all22_f16_param_0,
	.param .u64 .ptr .align 1 contiguous_all22_f16_param_1,
	.param .u64 contiguous_all22_f16_param_2,
	.param .u64 contiguous_all22_f16_param_3
)
{
	.reg .pred 	%p<49>;
	.reg .b16 	%rs<32>;
	.reg .b32 	%r<17>;
	.reg .b64 	%rd<26>;

	ld.param.u64 	%rd5, [contiguous_all22_f16_param_0];
	ld.param.u64 	%rd8, [contiguous_all22_f16_param_1];
	ld.param.u64 	%rd6, [contiguous_all22_f16_param_2];
	ld.param.u64 	%rd7, [contiguous_all22_f16_param_3];
	cvta.to.global.u64 	%rd1, %rd8;
	mov.u32 	%r1, %tid.x;
	mov.u32 	%r2, %ctaid.x;
	mov.u32 	%r16, %ntid.x;
	mul.lo.s32 	%r8, %r2, %r16;
	shl.b32 	%r9, %r8, 1;
	add.s32 	%r4, %r9, %r1;
	mov.u32 	%r10, allsdata_f16;
	add.s32 	%r5, %r10, %r1;
	mov.b16 	%rs1, 1;
	st.shared.u8 	[%r5], %rs1;
	add.s32 	%r11, %r4, %r16;
	cvt.u64.u32 	%rd2, %r11;
	setp.le.u64 	%p17, %rd6, %rd2;
	@%p17 bra 	$L__BB537_4;
	cvt.u64.u32 	%rd13, %r4;
	mov.u32 	%r13, %ctaid.y;
	cvt.u64.u32 	%rd14, %r13;
	mul.lo.s64 	%rd3, %rd6, %rd14;
	add.s64 	%rd15, %rd3, %rd13;
	shl.b64 	%rd16, %rd15, 1;
	add.s64 	%rd17, %rd1, %rd16;
	ld.global.u16 	%rs5, [%rd17];
	and.b16  	%rs6, %rs5, 32767;
	setp.eq.s16 	%p21, %rs6, 0;
	mov.pred 	%p41, 0;
	@%p21 bra 	$L__BB537_3;
	add.s64 	%rd18, %rd3, %rd2;
	shl.b64 	%rd19, %rd18, 1;
	add.s64 	%rd20, %rd1, %rd19;
	ld.global.u16 	%rs7, [%rd20];
	and.b16  	%rs8, %rs7, 32767;
	setp.ne.s16 	%p41, %rs8, 0;
$L__BB537_3:
	selp.u16 	%rs9, 1, 0, %p41;
	st.shared.u8 	[%r5], %rs9;
	bra.uni 	$L__BB537_6;
$L__BB537_4:
	cvt.u64.u32 	%rd4, %r4;
	setp.le.u64 	%p18, %rd6, %rd4;
	@%p18 bra 	$L__BB537_6;
	mov.u32 	%r12, %ctaid.y;
	cvt.u64.u32 	%rd9, %r12;
	mad.lo.s64 	%rd10, %rd6, %rd9, %rd4;
	shl.b64 	%rd11, %rd10, 1;
	add.s64 	%rd12, %rd1, %rd11;
	ld.global.u16 	%rs2, [%rd12];
	and.b16  	%rs3, %rs2, 32767;
	setp.ne.s16 	%p19, %rs3, 0;
	selp.u16 	%rs4, 1, 0, %p19;
	st.shared.u8 	[%r5], %rs4;
$L__BB537_6:
	bar.sync 	0;
	setp.lt.u32 	%p22, %r16, 66;
	@%p22 bra 	$L__BB537_12;
$L__BB537_7:
	shr.u32 	%r7, %r16, 1;
	setp.ge.u32 	%p23, %r1, %r7;
	@%p23 bra 	$L__BB537_11;
	ld.shared.u8 	%rs10, [%r5];
	setp.eq.s16 	%p25, %rs10, 0;
	mov.pred 	%p42, 0;
	@%p25 bra 	$L__BB537_10;
	add.s32 	%r14, %r5, %r7;
	ld.shared.u8 	%rs11, [%r14];
	setp.ne.s16 	%p42, %rs11, 0;
$L__BB537_10:
	selp.u16 	%rs12, 1, 0, %p42;
	st.shared.u8 	[%r5], %rs12;
$L__BB537_11:
	bar.sync 	0;
	setp.gt.u32 	%p26, %r16, 131;
	mov.u32 	%r16, %r7;
	@%p26 bra 	$L__BB537_7;
$L__BB537_12:
	setp.gt.u32 	%p27, %r1, 31;
	@%p27 bra 	$L__BB537_27;
	ld.volatile.shared.u8 	%rs13, [%r5];
	setp.eq.s16 	%p29, %rs13, 0;
	mov.pred 	%p43, 0;
	@%p29 bra 	$L__BB537_15;
	ld.volatile.shared.u8 	%rs14, [%r5+32];
	setp.ne.s16 	%p43, %rs14, 0;
$L__BB537_15:
	selp.u16 	%rs15, 1, 0, %p43;
	st.volatile.shared.u8 	[%r5], %rs15;
	ld.volatile.shared.u8 	%rs16, [%r5];
	setp.eq.s16 	%p31, %rs16, 0;
	mov.pred 	%p44, 0;
	@%p31 bra 	$L__BB537_17;
	ld.volatile.shared.u8 	%rs17, [%r5+16];
	setp.ne.s16 	%p44, %rs17, 0;
$L__BB537_17:
	selp.u16 	%rs18, 1, 0, %p44;
	st.volatile.shared.u8 	[%r5], %rs18;
	ld.volatile.shared.u8 	%rs19, [%r5];
	setp.eq.s16 	%p33, %rs19, 0;
	mov.pred 	%p45, 0;
	@%p33 bra 	$L__BB537_19;
	ld.volatile.shared.u8 	%rs20, [%r5+8];
	setp.ne.s16 	%p45, %rs20, 0;
$L__BB537_19:
	selp.u16 	%rs21, 1, 0, %p45;
	st.volatile.shared.u8 	[%r5], %rs21;
	ld.volatile.shared.u8 	%rs22, [%r5];
	setp.eq.s16 	%p35, %rs22, 0;
	mov.pred 	%p46, 0;
	@%p35 bra 	$L__BB537_21;
	ld.volatile.shared.u8 	%rs23, [%r5+4];
	setp.ne.s16 	%p46, %rs23, 0;
$L__BB537_21:
	selp.u16 	%rs24, 1, 0, %p46;
	st.volatile.shared.u8 	[%r5], %rs24;
	ld.volatile.shared.u8 	%rs25, [%r5];
	setp.eq.s16 	%p37, %rs25, 0;
	mov.pred 	%p47, 0;
	@%p37 bra 	$L__BB537_23;
	ld.volatile.shared.u8 	%rs26, [%r5+2];
	setp.ne.s16 	%p47, %rs26, 0;
$L__BB537_23:
	selp.u16 	%rs27, 1, 0, %p47;
	st.volatile.shared.u8 	[%r5], %rs27;
	ld.volatile.shared.u8 	%rs28, [%r5];
	setp.eq.s16 	%p39, %rs28, 0;
	mov.pred 	%p48, 0;
	@%p39 bra 	$L__BB537_25;
	ld.volatile.shared.u8 	%rs29, [%r5+1];
	setp.ne.s16 	%p48, %rs29, 0;
$L__BB537_25:
	selp.u16 	%rs30, 1, 0, %p48;
	st.volatile.shared.u8 	[%r5], %rs30;
	setp.ne.s32 	%p40, %r1, 0;
	@%p40 bra 	$L__BB537_27;
	ld.shared.u8 	%rs31, [allsdata_f16];
	cvt.u64.u32 	%rd21, %r2;
	mov.u32 	%r15, %ctaid.y;
	cvt.u64.u32 	%rd22, %r15;
	mad.lo.s64 	%rd23, %rd7, %rd22, %rd21;
	cvta.to.global.u64 	%rd24, %rd5;
	add.s64 	%rd25, %rd24, %rd23;
	st.global.u8 	[%rd25], %rs31;
$L__BB537_27:
	ret;

}
	// .globl	contiguous_all3_f16
.visible .entry contiguous_all3_f16(
	.param .u64 .ptr .align 1 contiguous_all3_f16_param_0,
	.param .u64 .ptr .align 1 contiguous_all3_f16_param_1,
	.param .u64 .ptr .align 1 contiguous_all3_f16_param_2,
	.param .u64 .ptr .align 1 contiguous_all3_f16_param_3,
	.param .u64 contiguous_all3_f16_param_4,
	.param .u64 contiguous_all3_f16_param_5,
	.param .u64 contiguous_all3_f16_param_6
)
{
	.reg .pred 	%p<81>;
	.reg .b16 	%rs<51>;
	.reg .b32 	%r<188>;
	.reg .b64 	%rd<307>;

	ld.param.u64 	%rd144, [contiguous_all3_f16_param_0];
	ld.param.u64 	%rd145, [contiguous_all3_f16_param_1];
	ld.param.u64 	%rd148, [contiguous_all3_f16_param_2];
	ld.param.u64 	%rd149, [contiguous_all3_f16_param_3];
	ld.param.u64 	%rd146, [contiguous_all3_f16_param_4];
	ld.param.u64 	%rd147, [contiguous_all3_f16_param_5];
	ld.param.u64 	%rd150, [contiguous_all3_f16_param_6];
	cvta.to.global.u64 	%rd1, %rd149;
	cvta.to.global.u64 	%rd2, %rd148;
	mov.u32 	%r1, %tid.y;
	mov.u32 	%r2, %ntid.x;
	mov.u32 	%r3, %tid.x;
	mad.lo.s32 	%r70, %r1, %r2, %r3;
	mov.u32 	%r71, %ctaid.x;
	mad.lo.s32 	%r72, %r71, %r2, %r3;
	mov.u32 	%r4, %ctaid.y;
	mov.u32 	%r5, %ntid.y;
	mad.lo.s32 	%r73, %r4, %r5, %r1;
	mov.u32 	%r74, allsdata_f16;
	add.s32 	%r7, %r74, %r70;
	mov.b16 	%rs16, 1;
	st.shared.u8 	[%r7], %rs16;
	cvt.u64.u32 	%rd3, %r72;
	setp.le.u64 	%p9, %rd147, %rd3;
	cvt.u64.u32 	%rd152, %r73;
	setp.le.u64 	%p10, %rd150, %rd152;
	or.pred  	%p11, %p9, %p10;
	@%p11 bra 	$L__BB538_95;
	cvt.u32.u64 	%r75, %rd3;
	cvt.u32.u64 	%r76, %rd147;
	mad.lo.s32 	%r179, %r73, %r76, %r75;
	cvt.u32.u64 	%r9, %rd146;
	add.s32 	%r178, %r9, -1;
	setp.lt.s32 	%p12, %r178, 0;
	mov.b64 	%rd306, 0;
	@%p12 bra 	$L__BB538_59;
	setp.lt.u32 	%p13, %r178, 7;
	mov.b64 	%rd306, 0;
	@%p13 bra 	$L__BB538_30;
	add.s32 	%r174, %r9, -4;
	and.b32  	%r77, %r9, -8;
	neg.s32 	%r173, %r77;
	mov.b64 	%rd306, 0;
$L__BB538_4:
	.pragma "nounroll";
	add.s32 	%r16, %r174, 3;
	cvt.u64.u32 	%rd5, %r179;
	mul.wide.u32 	%rd157, %r16, 8;
	add.s64 	%rd158, %rd2, %rd157;
	ld.global.u64 	%rd6, [%rd158];
	and.b64  	%rd159, %rd6, -4294967296;
	setp.ne.s64 	%p14, %rd159, 0;
	@%p14 bra 	$L__BB538_6;
	cvt.u32.u64 	%r78, %rd6;
	cvt.u32.u64 	%r79, %rd5;
	div.u32 	%r80, %r79, %r78;
	mul.lo.s32 	%r81, %r80, %r78;
	sub.s32 	%r82, %r79, %r81;
	cvt.u64.u32 	%rd271, %r80;
	cvt.u64.u32 	%rd272, %r82;
	bra.uni 	$L__BB538_7;
$L__BB538_6:
	div.s64 	%rd271, %rd5, %rd6;
	mul.lo.s64 	%rd160, %rd271, %rd6;
	sub.s64 	%rd272, %rd5, %rd160;
$L__BB538_7:
	mul.wide.u32 	%rd161, %r16, 8;
	add.s64 	%rd162, %rd1, %rd161;
	ld.global.u64 	%rd163, [%rd162];
	mad.lo.s64 	%rd13, %rd163, %rd272, %rd306;
	add.s32 	%r17, %r174, 2;
	and.b64  	%rd14, %rd271, 4294967295;
	mul.wide.u32 	%rd164, %r17, 8;
	add.s64 	%rd165, %rd2, %rd164;
	ld.global.u64 	%rd15, [%rd165];
	and.b64  	%rd166, %rd15, -4294967296;
	setp.ne.s64 	%p15, %rd166, 0;
	@%p15 bra 	$L__BB538_9;
	cvt.u32.u64 	%r83, %rd15;
	cvt.u32.u64 	%r84, %rd14;
	div.u32 	%r85, %r84, %r83;
	mul.lo.s32 	%r86, %r85, %r83;
	sub.s32 	%r87, %r84, %r86;
	cvt.u64.u32 	%rd273, %r85;
	cvt.u64.u32 	%rd274, %r87;
	bra.uni 	$L__BB538_10;
$L__BB538_9:
	div.s64 	%rd273, %rd14, %rd15;
	mul.lo.s64 	%rd167, %rd273, %rd15;
	sub.s64 	%rd274, %rd14, %rd167;
$L__BB538_10:
	mul.wide.u32 	%rd168, %r17, 8;
	add.s64 	%rd169, %rd1, %rd168;
	ld.global.u64 	%rd170, [%rd169];
	mad.lo.s64 	%rd22, %rd170, %rd274, %rd13;
	add.s32 	%r18, %r174, 1;
	and.b64  	%rd23, %rd273, 4294967295;
	mul.wide.u32 	%rd171, %r18, 8;
	add.s64 	%rd172, %rd2, %rd171;
	ld.global.u64 	%rd24, [%rd172];
	and.b64  	%rd173, %rd24, -4294967296;
	setp.ne.s64 	%p16, %rd173, 0;
	@%p16 bra 	$L__BB538_12;
	cvt.u32.u64 	%r88, %rd24;
	cvt.u32.u64 	%r89, %rd23;
	div.u32 	%r90, %r89, %r88;
	mul.lo.s32 	%r91, %r90, %r88;
	sub.s32 	%r92, %r89, %r91;
	cvt.u64.u32 	%rd275, %r90;
	cvt.u64.u32 	%rd276, %r92;
	bra.uni 	$L__BB538_13;
$L__BB538_12:
	div.s64 	%rd275, %rd23, %rd24;
	mul.lo.s64 	%rd174, %rd275, %rd24;
	sub.s64 	%rd276, %rd23, %rd174;
$L__BB538_13:
	mul.wide.u32 	%rd175, %r18, 8;
	add.s64 	%rd176, %rd1, %rd175;
	ld.global.u64 	%rd177, [%rd176];
	mad.lo.s64 	%rd31, %rd177, %rd276, %rd22;
	and.b64  	%rd32, %rd275, 4294967295;
	mul.wide.u32 	%rd178, %r174, 8;
	add.s64 	%rd179, %rd2, %rd178;
	ld.global.u64 	%rd33, [%rd179];
	and.b64  	%rd180, %rd33, -4294967296;
	setp.ne.s64 	%p17, %rd180, 0;
	@%p17 bra 	$L__BB538_15;
	cvt.u32.u64 	%r93, %rd33;
	cvt.u32.u64 	%r94, %rd32;
	div.u32 	%r95, %r94, %r93;
	mul.lo.s32 	%r96, %r95, %r93;
	sub.s32 	%r97, %r94, %r96;
	cvt.u64.u32 	%rd277, %r95;
	cvt.u64.u32 	%rd278, %r97;
	bra.uni 	$L__BB538_16;
$L__BB538_15:
	div.s64 	%rd277, %rd32, %rd33;
	mul.lo.s64 	%rd181, %rd277, %rd33;
	sub.s64 	%rd278, %rd32, %rd181;
$L__BB538_16:
	mul.wide.u32 	%rd182, %r174, 8;
	add.s64 	%rd183, %rd1, %rd182;
	ld.global.u64 	%rd184, [%rd183];
	mad.lo.s64 	%rd40, %rd184, %rd278, %rd31;
	add.s32 	%r19, %r174, -1;
	and.b64  	%rd41, %rd277, 4294967295;
	mul.wide.u32 	%rd185, %r19, 8;
	add.s64 	%rd186, %rd2, %rd185;
	ld.global.u64 	%rd42, [%rd186];
	and.b64  	%rd187, %rd42, -4294967296;
	setp.ne.s64 	%p18, %rd187, 0;
	@%p18 bra 	$L__BB538_18;
	cvt.u32.u64 	%r98, %rd42;
	cvt.u32.u64 	%r99, %rd41;
	div.u32 	%r100, %r99, %r98;
	mul.lo.s32 	%r101, %r100, %r98;
	sub.s32 	%r102, %r99, %r101;
	cvt.u64.u32 	%rd279, %r100;
	cvt.u64.u32 	%rd280, %r102;
	bra.uni 	$L__BB538_19;
$L__BB538_18:
	div.s64 	%rd279, %rd41, %rd42;
	mul.lo.s64 	%rd188, %rd279, %rd42;
	sub.s64 	%rd280, %rd41, %rd188;
$L__BB538_19:
	mul.wide.u32 	%rd189, %r19, 8;
	add.s64 	%rd190, %rd1, %rd189;
	ld.global.u64 	%rd191, [%rd190];
	mad.lo.s64 	%rd49, %rd191, %rd280, %rd40;
	add.s32 	%r20, %r174, -2;
	and.b64  	%rd50, %rd279, 4294967295;
	mul.wide.u32 	%rd192, %r20, 8;
	add.s64 	%rd193, %rd2, %rd192;
	ld.global.u64 	%rd51, [%rd193];
	and.b64  	%rd194, %rd51, -4294967296;
	setp.ne.s64 	%p19, %rd194, 0;
	@%p19 bra 	$L__BB538_21;
	cvt.u32.u64 	%r103, %rd51;
	cvt.u32.u64 	%r104, %rd50;
	div.u32 	%r105, %r104, %r103;
	mul.lo.s32 	%r106, %r105, %r103;
	sub.s32 	%r107, %r104, %r106;
	cvt.u64.u32 	%rd281, %r105;
	cvt.u64.u32 	%rd282, %r107;
	bra.uni 	$L__BB538_22;
$L__BB538_21:
	div.s64 	%rd281, %rd50, %rd51;
	mul.lo.s64 	%rd195, %rd281, %rd51;
	sub.s64 	%rd282, %rd50, %rd195;
$L__BB538_22:
	mul.wide.u32 	%rd196, %r20, 8;
	add.s64 	%rd197, %rd1, %rd196;
	ld.global.u64 	%rd198, [%rd197];
	mad.lo.s64 	%rd58, %rd198, %rd282, %rd49;
	add.s32 	%r21, %r174, -3;
	and.b64  	%rd59, %rd281, 4294967295;
	mul.wide.u32 	%rd199, %r21, 8;
	add.s64 	%rd200, %rd2, %rd199;
	ld.global.u64 	%rd60, [%rd200];
	and.b64  	%rd201, %rd60, -4294967296;
	setp.ne.s64 	%p20, %rd201, 0;
	@%p20 bra 	$L__BB538_24;
	cvt.u32.u64 	%r108, %rd60;
	cvt.u32.u64 	%r109, %rd59;
	div.u32 	%r110, %r109, %r108;
	mul.lo.s32 	%r111, %r110, %r108;
	sub.s32 	%r112, %r109, %r111;
	cvt.u64.u32 	%rd283, %r110;
	cvt.u64.u32 	%rd284, %r112;
	bra.uni 	$L__BB538_25;
$L__BB538_24:
	div.s64 	%rd283, %rd59, %rd60;
	mul.lo.s64 	%rd202, %rd283, %rd60;
	sub.s64 	%rd284, %rd59, %rd202;
$L__BB538_25:
	mul.wide.u32 	%rd203, %r21, 8;
	add.s64 	%rd204, %rd1, %rd203;
	ld.global.u64 	%rd205, [%rd204];
	mad.lo.s64 	%rd67, %rd205, %rd284, %rd58;
	and.b64  	%rd68, %rd283, 4294967295;
	add.s32 	%r113, %r174, -4;
	mul.wide.u32 	%rd206, %r113, 8;
	add.s64 	%rd207, %rd2, %rd206;
	ld.global.u64 	%rd69, [%rd207];
	and.b64  	%rd208, %rd69, -4294967296;
	setp.ne.s64 	%p21, %rd208, 0;
	@%p21 bra 	$L__BB538_27;
	cvt.u32.u64 	%r114, %rd69;
	cvt.u32.u64 	%r115, %rd68;
	div.u32 	%r116, %r115, %r114;
	mul.lo.s32 	%r117, %r116, %r114;
	sub.s32 	%r118, %r115, %r117;
	cvt.u64.u32 	%rd285, %r116;
	cvt.u64.u32 	%rd286, %r118;
	bra.uni 	$L__BB538_28;
$L__BB538_27:
	div.s64 	%rd285, %rd68, %rd69;
	mul.lo.s64 	%rd209, %rd285, %rd69;
	sub.s64 	%rd286, %rd68, %rd209;
$L__BB538_28:
	mul.wide.u32 	%rd210, %r113, 8;
	add.s64 	%rd211, %rd1, %rd210;
	ld.global.u64 	%rd212, [%rd211];
	mad.lo.s64 	%rd306, %rd212, %rd286, %rd67;
	cvt.u32.u64 	%r179, %rd285;
	add.s32 	%r174, %r174, -8;
	add.s32 	%r173, %r173, 8;
	setp.ne.s32 	%p22, %r173, 0;
	@%p22 bra 	$L__BB538_4;
	add.s32 	%r178, %r174, 3;
$L__BB538_30:
	and.b32  	%r28, %r9, 7;
	setp.eq.s32 	%p23, %r28, 0;
	@%p23 bra 	$L__BB538_59;
	and.b32  	%r29, %r9, 3;
	setp.lt.u32 	%p24, %r28, 4;
	@%p24 bra 	$L__BB538_45;
	cvt.u64.u32 	%rd79, %r179;
	mul.wide.u32 	%rd214, %r178, 8;
	add.s64 	%rd215, %rd2, %rd214;
	ld.global.u64 	%rd80, [%rd215];
	and.b64  	%rd216, %rd80, -4294967296;
	setp.ne.s64 	%p25, %rd216, 0;
	@%p25 bra 	$L__BB538_34;
	cvt.u32.u64 	%r120, %rd80;
	cvt.u32.u64 	%r121, %rd79;
	div.u32 	%r122, %r121, %r120;
	mul.lo.s32 	%r123, %r122, %r120;
	sub.s32 	%r124, %r121, %r123;
	cvt.u64.u32 	%rd289, %r122;
	cvt.u64.u32 	%rd290, %r124;
	bra.uni 	$L__BB538_35;
$L__BB538_34:
	div.s64 	%rd289, %rd79, %rd80;
	mul.lo.s64 	%rd217, %rd289, %rd80;
	sub.s64 	%rd290, %rd79, %rd217;
$L__BB538_35:
	mul.wide.u32 	%rd218, %r178, 8;
	add.s64 	%rd219, %rd1, %rd218;
	ld.global.u64 	%rd220, [%rd219];
	mad.lo.s64 	%rd87, %rd220, %rd290, %rd306;
	add.s32 	%r30, %r178, -1;
	and.b64  	%rd88, %rd289, 4294967295;
	mul.wide.u32 	%rd221, %r30, 8;
	add.s64 	%rd222, %rd2, %rd221;
	ld.global.u64 	%rd89, [%rd222];
	and.b64  	%rd223, %rd89, -4294967296;
	setp.ne.s64 	%p26, %rd223, 0;
	@%p26 bra 	$L__BB538_37;
	cvt.u32.u64 	%r125, %rd89;
	cvt.u32.u64 	%r126, %rd88;
	div.u32 	%r127, %r126, %r125;
	mul.lo.s32 	%r128, %r127, %r125;
	sub.s32 	%r129, %r126, %r128;
	cvt.u64.u32 	%rd291, %r127;
	cvt.u64.u32 	%rd292, %r129;
	bra.uni 	$L__BB538_38;
$L__BB538_37:
	div.s64 	%rd291, %rd88, %rd89;
	mul.lo.s64 	%rd224, %rd291, %rd89;
	sub.s64 	%rd292, %rd88, %rd224;
$L__BB538_38:
	mul.wide.u32 	%rd225, %r30, 8;
	add.s64 	%rd226, %rd1, %rd225;
	ld.global.u64 	%rd227, [%rd226];
	mad.lo.s64 	%rd96, %rd227, %rd292, %rd87;
	add.s32 	%r31, %r178, -2;
	and.b64  	%rd97, %rd291, 4294967295;
	mul.wide.u32 	%rd228, %r31, 8;
	add.s64 	%rd229, %rd2, %rd228;
	ld.global.u64 	%rd98, [%rd229];
	and.b64  	%rd230, %rd98, -4294967296;
	setp.ne.s64 	%p27, %rd230, 0;
	@%p27 bra 	$L__BB538_40;
	cvt.u32.u64 	%r130, %rd98;
	cvt.u32.u64 	%r131, %rd97;
	div.u32 	%r132, %r131, %r130;
	mul.lo.s32 	%r133, %r132, %r130;
	sub.s32 	%r134, %r131, %r133;
	cvt.u64.u32 	%rd293, %r132;
	cvt.u64.u32 	%rd294, %r134;
	bra.uni 	$L__BB538_41;
$L__BB538_40:
	div.s64 	%rd293, %rd97, %rd98;
	mul.lo.s64 	%rd231, %rd293, %rd98;
	sub.s64 	%rd294, %rd97, %rd231;
$L__BB538_41:
	mul.wide.u32 	%rd232, %r31, 8;
	add.s64 	%rd233, %rd1, %rd232;
	ld.global.u64 	%rd234, [%rd233];
	mad.lo.s64 	%rd105, %rd234, %rd294, %rd96;
	add.s32 	%r32, %r178, -3;
	and.b64  	%rd106, %rd293, 4294967295;
	mul.wide.u32 	%rd235, %r32, 8;
	add.s64 	%rd236, %rd2, %rd235;
	ld.global.u64 	%rd107, [%rd236];
	and.b64  	%rd237, %rd107, -4294967296;
	setp.ne.s64 	%p28, %rd237, 0;
	@%p28 bra 	$L__BB538_43;
	cvt.u32.u64 	%r135, %rd107;
	cvt.u32.u64 	%r136, %rd106;
	div.u32 	%r137, %r136, %r135;
	mul.lo.s32 	%r138, %r137, %r135;
	sub.s32 	%r139, %r136, %r138;
	cvt.u64.u32 	%rd295, %r137;
	cvt.u64.u32 	%rd296, %r139;
	bra.uni 	$L__BB538_44;
$L__BB538_43:
	div.s64 	%rd295, %rd106, %rd107;
	mul.lo.s64 	%rd238, %rd295, %rd107;
	sub.s64 	%rd296, %rd106, %rd238;
$L__BB538_44:
	mul.wide.u32 	%rd239, %r32, 8;
	add.s64 	%rd240, %rd1, %rd239;
	ld.global.u64 	%rd241, [%rd240];
	mad.lo.s64 	%rd306, %rd241, %rd296, %rd105;
	cvt.u32.u64 	%r179, %rd295;
	add.s32 	%r178, %r178, -4;
$L__BB538_45:
	setp.eq.s32 	%p29, %r29, 0;
	@%p29 bra 	$L__BB538_59;
	setp.eq.s32 	%p30, %r29, 1;
	@%p30 bra 	$L__BB538_54;
	cvt.u64.u32 	%rd117, %r179;
	mul.wide.u32 	%rd243, %r178, 8;
	add.s64 	%rd244, %rd2, %rd243;
	ld.global.u64 	%rd118, [%rd244];
	and.b64  	%rd245, %rd118, -4294967296;
	setp.ne.s64 	%p31, %rd245, 0;
	@%p31 bra 	$L__BB538_49;
	cvt.u32.u64 	%r140, %rd118;
	cvt.u32.u64 	%r141, %rd117;
	div.u32 	%r142, %r141, %r140;
	mul.lo.s32 	%r143, %r142, %r140;
	sub.s32 	%r144, %r141, %r143;
	cvt.u64.u32 	%rd299, %r142;
	cvt.u64.u32 	%rd300, %r144;
	bra.uni 	$L__BB538_50;
$L__BB538_49:
	div.s64 	%rd299, %rd117, %rd118;
	mul.lo.s64 	%rd246, %rd299, %rd118;
	sub.s64 	%rd300, %rd117, %rd246;
$L__BB538_50:
	add.s64 	%rd248, %rd1, %rd243;
	ld.global.u64 	%rd249, [%rd248];
	mad.lo.s64 	%rd125, %rd249, %rd300, %rd306;
	add.s32 	%r37, %r178, -1;
	and.b64  	%rd126, %rd299, 4294967295;
	mul.wide.u32 	%rd250, %r37, 8;
	add.s64 	%rd251, %rd2, %rd250;
	ld.global.u64 	%rd127, [%rd251];
	and.b64  	%rd252, %rd127, -4294967296;
	setp.ne.s64 	%p32, %rd252, 0;
	@%p32 bra 	$L__BB538_52;
	cvt.u32.u64 	%r145, %rd127;
	cvt.u32.u64 	%r146, %rd126;
	div.u32 	%r147, %r146, %r145;
	mul.lo.s32 	%r148, %r147, %r145;
	sub.s32 	%r149, %r146, %r148;
	cvt.u64.u32 	%rd301, %r147;
	cvt.u64.u32 	%rd302, %r149;
	bra.uni 	$L__BB538_53;
$L__BB538_52:
	div.s64 	%rd301, %rd126, %rd127;
	mul.lo.s64 	%rd253, %rd301, %rd127;
	sub.s64 	%rd302, %rd126, %rd253;
$L__BB538_53:
	add.s64 	%rd255, %rd1, %rd250;
	ld.global.u64 	%rd256, [%rd255];
	mad.lo.s64 	%rd306, %rd256, %rd302, %rd125;
	cvt.u32.u64 	%r179, %rd301;
	add.s32 	%r178, %r178, -2;
$L__BB538_54:
	and.b32  	%r150, %r9, 1;
	setp.eq.b32 	%p33, %r150, 1;
	not.pred 	%p34, %p33;
	@%p34 bra 	$L__BB538_59;
	cvt.u64.u32 	%rd137, %r179;
	mul.wide.u32 	%rd257, %r178, 8;
	add.s64 	%rd258, %rd2, %rd257;
	ld.global.u64 	%rd138, [%rd258];
	and.b64  	%rd259, %rd138, -4294967296;
	setp.ne.s64 	%p35, %rd259, 0;
	@%p35 bra 	$L__BB538_57;
	cvt.u32.u64 	%r151, %rd138;
	cvt.u32.u64 	%r152, %rd137;
	rem.u32 	%r153, %r152, %r151;
	cvt.u64.u32 	%rd305, %r153;
	bra.uni 	$L__BB538_58;
$L__BB538_57:
	rem.s64 	%rd305, %rd137, %rd138;
$L__BB538_58:
	add.s64 	%rd261, %rd1, %rd257;
	ld.global.u64 	%rd262, [%rd261];
	mad.lo.s64 	%rd306, %rd262, %rd305, %rd306;
$L__BB538_59:
	cvta.to.global.u64 	%rd263, %rd145;
	shl.b64 	%rd264, %rd306, 1;
	add.s64 	%rd265, %rd263, %rd264;
	ld.global.u16 	%rs17, [%rd265];
	and.b16  	%rs18, %rs17, 32767;
	setp.ne.s16 	%p36, %rs18, 0;
	selp.u16 	%rs19, 1, 0, %p36;
	st.shared.u8 	[%r7], %rs19;
	bar.sync 	0;
	setp.ne.s32 	%p37, %r1, 0;
	@%p37 bra 	$L__BB538_95;
	setp.gt.u32 	%p38, %r5, 1;
	@%p38 bra 	$L__BB538_62;
	mov.u32 	%r154, allsdata_f16;
	add.s32 	%r155, %r154, %r3;
	ld.shared.u8 	%rs49, [%r155];
	bra.uni 	$L__BB538_94;
$L__BB538_62:
	mov.u32 	%r157, allsdata_f16;
	add.s32 	%r42, %r157, %r3;
	ld.shared.u8 	%rs49, [%r42];
	add.s32 	%r43, %r5, -1;
	add.s32 	%r158, %r5, -2;
	and.b32  	%r44, %r43, 7;
	setp.lt.u32 	%p39, %r158, 7;
	mov.b32 	%r186, 1;
	@%p39 bra 	$L__BB538_75;
	and.b32  	%r160, %r43, -8;
	neg.s32 	%r184, %r160;
	shl.b32 	%r46, %r2, 3;
	shl.b32 	%r47, %r2, 1;
	mul.lo.s32 	%r48, %r2, 3;
	shl.b32 	%r49, %r2, 2;
	mul.lo.s32 	%r50, %r2, 5;
	mul.lo.s32 	%r51, %r2, 6;
	mul.lo.s32 	%r52, %r2, 7;
	mov.b32 	%r183, 0;
	mov.u32 	%r182, %r42;
$L__BB538_64:
	.pragma "nounroll";
	and.b16  	%rs21, %rs49, 255;
	setp.eq.s16 	%p41, %rs21, 0;
	mov.pred 	%p77, 0;
	@%p41 bra 	$L__BB538_73;
	add.s32 	%r161, %r182, %r2;
	ld.shared.u8 	%rs22, [%r161];
	setp.eq.s16 	%p43, %rs22, 0;
	@%p43 bra 	$L__BB538_73;
	add.s32 	%r162, %r182, %r47;
	ld.shared.u8 	%rs23, [%r162];
	setp.eq.s16 	%p45, %rs23, 0;
	@%p45 bra 	$L__BB538_73;
	add.s32 	%r163, %r182, %r48;
	ld.shared.u8 	%rs24, [%r163];
	setp.eq.s16 	%p47, %rs24, 0;
	@%p47 bra 	$L__BB538_73;
	add.s32 	%r164, %r182, %r49;
	ld.shared.u8 	%rs25, [%r164];
	setp.eq.s16 	%p49, %rs25, 0;
	@%p49 bra 	$L__BB538_73;
	add.s32 	%r165, %r182, %r50;
	ld.shared.u8 	%rs26, [%r165];
	setp.eq.s16 	%p51, %rs26, 0;
	@%p51 bra 	$L__BB538_73;
	add.s32 	%r166, %r182, %r51;
	ld.shared.u8 	%rs27, [%r166];
	setp.eq.s16 	%p53, %rs27, 0;
	@%p53 bra 	$L__BB538_73;
	add.s32 	%r167, %r182, %r52;
	ld.shared.u8 	%rs28, [%r167];
	setp.eq.s16 	%p55, %rs28, 0;
	@%p55 bra 	$L__BB538_73;
	add.s32 	%r168, %r182, %r46;
	ld.shared.u8 	%rs29, [%r168];
	setp.ne.s16 	%p77, %rs29, 0;
$L__BB538_73:
	selp.u16 	%rs49, 1, 0, %p77;
	add.s32 	%r184, %r184, 8;
	add.s32 	%r183, %r183, 8;
	add.s32 	%r182, %r182, %r46;
	setp.ne.s32 	%p56, %r184, 0;
	@%p56 bra 	$L__BB538_64;
	add.s32 	%r186, %r183, 1;
$L__BB538_75:
	setp.eq.s32 	%p57, %r44, 0;
	@%p57 bra 	$L__BB538_93;
	and.b32  	%r61, %r43, 3;
	setp.lt.u32 	%p58, %r44, 4;
	@%p58 bra 	$L__BB538_83;
	and.b16  	%rs31, %rs49, 255;
	setp.eq.s16 	%p60, %rs31, 0;
	mov.pred 	%p78, 0;
	@%p60 bra 	$L__BB538_82;
	mad.lo.s32 	%r62, %r186, %r2, %r42;
	ld.shared.u8 	%rs32, [%r62];
	setp.eq.s16 	%p62, %rs32, 0;
	@%p62 bra 	$L__BB538_82;
	add.s32 	%r63, %r62, %r2;
	ld.shared.u8 	%rs33, [%r63];
	setp.eq.s16 	%p64, %rs33, 0;
	@%p64 bra 	$L__BB538_82;
	add.s32 	%r64, %r63, %r2;
	ld.shared.u8 	%rs34, [%r64];
	setp.eq.s16 	%p66, %rs34, 0;
	@%p66 bra 	$L__BB538_82;
	add.s32 	%r169, %r64, %r2;
	ld.shared.u8 	%rs35, [%r169];
	setp.ne.s16 	%p78, %rs35, 0;
$L__BB538_82:
	add.s32 	%r186, %r186, 4;
	selp.u16 	%rs49, 1, 0, %p78;
$L__BB538_83:
	setp.eq.s32 	%p67, %r61, 0;
	@%p67 bra 	$L__BB538_93;
	setp.eq.s32 	%p68, %r61, 1;
	@%p68 bra 	$L__BB538_89;
	and.b16  	%rs37, %rs49, 255;
	setp.eq.s16 	%p70, %rs37, 0;
	mov.pred 	%p79, 0;
	@%p70 bra 	$L__BB538_88;
	mad.lo.s32 	%r67, %r186, %r2, %r42;
	ld.shared.u8 	%rs38, [%r67];
	setp.eq.s16 	%p72, %rs38, 0;
	@%p72 bra 	$L__BB538_88;
	add.s32 	%r170, %r67, %r2;
	ld.shared.u8 	%rs39, [%r170];
	setp.ne.s16 	%p79, %rs39, 0;
$L__BB538_88:
	add.s32 	%r186, %r186, 2;
	selp.u16 	%rs49, 1, 0, %p79;
$L__BB538_89:
	and.b32  	%r171, %r43, 1;
	setp.eq.b32 	%p73, %r171, 1;
	not.pred 	%p74, %p73;
	@%p74 bra 	$L__BB538_93;
	and.b16  	%rs40, %rs49, 255;
	setp.eq.s16 	%p76, %rs40, 0;
	mov.pred 	%p80, 0;
	@%p76 bra 	$L__BB538_92;
	mad.lo.s32 	%r172, %r186, %r2, %r42;
	ld.shared.u8 	%rs41, [%r172];
	setp.ne.s16 	%p80, %rs41, 0;
$L__BB538_92:
	selp.u16 	%rs49, 1, 0, %p80;
$L__BB538_93:
	st.shared.u8 	[%r42], %rs49;
$L__BB538_94:
	cvt.u64.u32 	%rd266, %r4;
	mad.lo.s64 	%rd267, %rd147, %rd266, %rd3;
	cvta.to.global.u64 	%rd268, %rd144;
	add.s64 	%rd269, %rd268, %rd267;
	st.global.u8 	[%rd269], %rs49;
$L__BB538_95:
	ret;

}
	// .globl	contiguous_all33_f16
.visible .entry contiguous_all33_f16(
	.param .u64 .ptr .align 1 contiguous_all33_f16_param_0,
	.param .u64 .ptr .align 1 contiguous_all33_f16_param_1,
	.param .u64 contiguous_all33_f16_param_2,
	.param .u64 contiguous_all33_f16_param_3,
	.param .u64 contiguous_all33_f16_param_4
)
{
	.reg .pred 	%p<57>;
	.reg .b16 	%rs<51>;
	.reg .b32 	%r<69>;
	.reg .b64 	%rd<15>;

	ld.param.u64 	%rd2, [contiguous_all33_f16_param_0];
	ld.param.u64 	%rd3, [contiguous_all33_f16_param_1];
	ld.param.u64 	%rd4, [contiguous_all33_f16_param_3];
	ld.param.u64 	%rd5, [contiguous_all33_f16_param_4];
	mov.u32 	%r1, %tid.y;
	mov.u32 	%r2, %ntid.x;
	mov.u32 	%r3, %tid.x;
	mad.lo.s32 	%r36, %r1, %r2, %r3;
	mov.u32 	%r37, %ctaid.x;
	mad.lo.s32 	%r38, %r37, %r2, %r3;
	mov.u32 	%r4, %ctaid.y;
	mov.u32 	%r5, %ntid.y;
	mad.lo.s32 	%r39, %r4, %r5, %r1;
	mov.u32 	%r40, allsdata_f16;
	add.s32 	%r7, %r40, %r36;
	mov.b16 	%rs16, 1;
	st.shared.u8 	[%r7], %rs16;
	cvt.u64.u32 	%rd1, %r38;
	setp.le.u64 	%p9, %rd4, %rd1;
	cvt.u64.u32 	%rd7, %r39;
	setp.le.u64 	%p10, %rd5, %rd7;
	or.pred  	%p11, %p9, %p10;
	@%p11 bra 	$L__BB539_37;
	cvt.u32.u64 	%r41, %rd1;
	cvta.to.global.u64 	%rd8, %rd3;
	cvt.u32.u64 	%r42, %rd4;
	mad.lo.s32 	%r43, %r39, %r42, %r41;
	mul.wide.u32 	%rd9, %r43, 2;
	add.s64 	%rd10, %rd8, %rd9;
	ld.global.u16 	%rs17, [%rd10];
	and.b16  	%rs18, %rs17, 32767;
	setp.ne.s16 	%p12, %rs18, 0;
	selp.u16 	%rs19, 1, 0, %p12;
	st.shared.u8 	[%r7], %rs19;
	bar.sync 	0;
	setp.ne.s32 	%p13, %r1, 0;
	@%p13 bra 	$L__BB539_37;
	setp.gt.u32 	%p14, %r5, 1;
	@%p14 bra 	$L__BB539_4;
	add.s32 	%r45, %r40, %r3;
	ld.shared.u8 	%rs49, [%r45];
	bra.uni 	$L__BB539_36;
$L__BB539_4:
	add.s32 	%r8, %r40, %r3;
	ld.shared.u8 	%rs49, [%r8];
	add.s32 	%r9, %r5, -1;
	add.s32 	%r48, %r5, -2;
	and.b32  	%r10, %r9, 7;
	setp.lt.u32 	%p15, %r48, 7;
	mov.b32 	%r67, 1;
	@%p15 bra 	$L__BB539_17;
	and.b32  	%r50, %r9, -8;
	neg.s32 	%r65, %r50;
	shl.b32 	%r12, %r2, 3;
	shl.b32 	%r13, %r2, 1;
	mul.lo.s32 	%r14, %r2, 3;
	shl.b32 	%r15, %r2, 2;
	mul.lo.s32 	%r16, %r2, 5;
	mul.lo.s32 	%r17, %r2, 6;
	mul.lo.s32 	%r18, %r2, 7;
	mov.b32 	%r64, 0;
	mov.u32 	%r63, %r8;
$L__BB539_6:
	.pragma "nounroll";
	and.b16  	%rs21, %rs49, 255;
	setp.eq.s16 	%p17, %rs21, 0;
	mov.pred 	%p53, 0;
	@%p17 bra 	$L__BB539_15;
	add.s32 	%r51, %r63, %r2;
	ld.shared.u8 	%rs22, [%r51];
	setp.eq.s16 	%p19, %rs22, 0;
	@%p19 bra 	$L__BB539_15;
	add.s32 	%r52, %r63, %r13;
	ld.shared.u8 	%rs23, [%r52];
	setp.eq.s16 	%p21, %rs23, 0;
	@%p21 bra 	$L__BB539_15;
	add.s32 	%r53, %r63, %r14;
	ld.shared.u8 	%rs24, [%r53];
	setp.eq.s16 	%p23, %rs24, 0;
	@%p23 bra 	$L__BB539_15;
	add.s32 	%r54, %r63, %r15;
	ld.shared.u8 	%rs25, [%r54];
	setp.eq.s16 	%p25, %rs25, 0;
	@%p25 bra 	$L__BB539_15;
	add.s32 	%r55, %r63, %r16;
	ld.shared.u8 	%rs26, [%r55];
	setp.eq.s16 	%p27, %rs26, 0;
	@%p27 bra 	$L__BB539_15;
	add.s32 	%r56, %r63, %r17;
	ld.shared.u8 	%rs27, [%r56];
	setp.eq.s16 	%p29, %rs27, 0;
	@%p29 bra 	$L__BB539_15;
	add.s32 	%r57, %r63, %r18;
	ld.shared.u8 	%rs28, [%r57];
	setp.eq.s16 	%p31, %rs28, 0;
	@%p31 bra 	$L__BB539_15;
	add.s32 	%r58, %r63, %r12;
	ld.shared.u8 	%rs29, [%r58];
	setp.ne.s16 	%p53, %rs29, 0;
$L__BB539_15:
	selp.u16 	%rs49, 1, 0, %p53;
	add.s32 	%r65, %r65, 8;
	add.s32 	%r64, %r64, 8;
	add.s32 	%r63, %r63, %r12;
	setp.ne.s32 	%p32, %r65, 0;
	@%p32 bra 	$L__BB539_6;
	add.s32 	%r67, %r64, 1;
$L__BB539_17:
	setp.eq.s32 	%p33, %r10, 0;
	@%p33 bra 	$L__BB539_35;
	and.b32  	%r27, %r9, 3;
	setp.lt.u32 	%p34, %r10, 4;
	@%p34 bra 	$L__BB539_25;
	and.b16  	%rs31, %rs49, 255;
	setp.eq.s16 	%p36, %rs31, 0;
	mov.pred 	%p54, 0;
	@%p36 bra 	$L__BB539_24;
	mad.lo.s32 	%r28, %r67, %r2, %r8;
	ld.shared.u8 	%rs32, [%r28];
	setp.eq.s16 	%p38, %rs32, 0;
	@%p38 bra 	$L__BB539_24;
	add.s32 	%r29, %r28, %r2;
	ld.shared.u8 	%rs33, [%r29];
	setp.eq.s16 	%p40, %rs33, 0;
	@%p40 bra 	$L__BB539_24;
	add.s32 	%r30, %r29, %r2;
	ld.shared.u8 	%rs34, [%r30];
	setp.eq.s16 	%p42, %rs34, 0;
	@%p42 bra 	$L__BB539_24;
	add.s32 	%r59, %r30, %r2;
	ld.shared.u8 	%rs35, [%r59];
	setp.ne.s16 	%p54, %rs35, 0;
$L__BB539_24:
	add.s32 	%r67, %r67, 4;
	selp.u16 	%rs49, 1, 0, %p54;
$L__BB539_25:
	setp.eq.s32 	%p43, %r27, 0;
	@%p43 bra 	$L__BB539_35;
	setp.eq.s32 	%p44, %r27, 1;
	@%p44 bra 	$L__BB539_31;
	and.b16  	%rs37, %rs49, 255;
	setp.eq.s16 	%p46, %rs37, 0;
	mov.pred 	%p55, 0;
	@%p46 bra 	$L__BB539_30;
	mad.lo.s32 	%r33, %r67, %r2, %r8;
	ld.shared.u8 	%rs38, [%r33];
	setp.eq.s16 	%p48, %rs38, 0;
	@%p48 bra 	$L__BB539_30;
	add.s32 	%r60, %r33, %r2;
	ld.shared.u8 	%rs39, [%r60];
	setp.ne.s16 	%p55, %rs39, 0;
$L__BB539_30:
	add.s32 	%r67, %r67, 2;
	selp.u16 	%rs49, 1, 0, %p55;
$L__BB539_31:
	and.b32  	%r61, %r9, 1;
	setp.eq.b32 	%p49, %r61, 1;
	not.pred 	%p50, %p49;
	@%p50 bra 	$L__BB539_35;
	and.b16  	%rs40, %rs49, 255;
	setp.eq.s16 	%p52, %rs40, 0;
	mov.pred 	%p56, 0;
	@%p52 bra 	$L__BB539_34;
	mad.lo.s32 	%r62, %r67, %r2, %r8;
	ld.shared.u8 	%rs41, [%r62];
	setp.ne.s16 	%p56, %rs41, 0;
$L__BB539_34:
	selp.u16 	%rs49, 1, 0, %p56;
$L__BB539_35:
	st.shared.u8 	[%r8], %rs49;
$L__BB539_36:
	cvt.u64.u32 	%rd11, %r4;
	mad.lo.s64 	%rd12, %rd4, %rd11, %rd1;
	cvta.to.global.u64 	%rd13, %rd2;
	add.s64 	%rd14, %rd13, %rd12;
	st.global.u8 	[%rd14], %rs49;
$L__BB539_37:
	ret;

}
	// .globl	contiguous_all_bf16
.visible .entry contiguous_all_bf16(
	.param .u64 .ptr .align 1 contiguous_all_bf16_param_0,
	.param .u64 .ptr .align 1 contiguous_all_bf16_param_1,
	.param .u64 contiguous_all_bf16_param_2
)
{
	.reg .pred 	%p<49>;
	.reg .b16 	%rs<32>;
	.reg .b32 	%r<14>;
	.reg .b64 	%rd<16>;

	ld.param.u64 	%rd4, [contiguous_all_bf16_param_0];
	ld.param.u64 	%rd6, [contiguous_all_bf16_param_1];
	ld.param.u64 	%rd5, [contiguous_all_bf16_param_2];
	cvta.to.global.u64 	%rd1, %rd6;
	mov.u32 	%r1, %tid.x;
	mov.u32 	%r2, %ctaid.x;
	mov.u32 	%r13, %ntid.x;
	mul.lo.s32 	%r8, %r2, %r13;
	shl.b32 	%r9, %r8, 1;
	add.s32 	%r4, %r9, %r1;
	mov.u32 	%r10, allsdata_bf16;
	add.s32 	%r5, %r10, %r1;
	mov.b16 	%rs1, 1;
	st.shared.u8 	[%r5], %rs1;
	add.s32 	%r11, %r4, %r13;
	cvt.u64.u32 	%rd2, %r11;
	setp.le.u64 	%p17, %rd5, %rd2;
	@%p17 bra 	$L__BB540_4;
	mul.wide.u32 	%rd9, %r4, 2;
	add.s64 	%rd10, %rd1, %rd9;
	ld.global.u16 	%rs5, [%rd10];
	and.b16  	%rs6, %rs5, 32767;
	setp.eq.s16 	%p21, %rs6, 0;
	mov.pred 	%p41, 0;
	@%p21 bra 	$L__BB540_3;
	shl.b64 	%rd11, %rd2, 1;
	add.s64 	%rd12, %rd1, %rd11;
	ld.global.u16 	%rs7, [%rd12];
	and.b16  	%rs8, %rs7, 32767;
	setp.ne.s16 	%p41, %rs8, 0;
$L__BB540_3:
	selp.u16 	%rs9, 1, 0, %p41;
	st.shared.u8 	[%r5], %rs9;
	bra.uni 	$L__BB540_6;
$L__BB540_4:
	cvt.u64.u32 	%rd3, %r4;
	setp.le.u64 	%p18, %rd5, %rd3;
	@%p18 bra 	$L__BB540_6;
	shl.b64 	%rd7, %rd3, 1;
	add.s64 	%rd8, %rd1, %rd7;
	ld.global.u16 	%rs2, [%rd8];
	and.b16  	%rs3, %rs2, 32767;
	setp.ne.s16 	%p19, %rs3, 0;
	selp.u16 	%rs4, 1, 0, %p19;
	st.shared.u8 	[%r5], %rs4;
$L__BB540_6:
	bar.sync 	0;
	setp.lt.u32 	%p22, %r13, 66;
	@%p22 bra 	$L__BB540_12;
$L__BB540_7:
	shr.u32 	%r7, %r13, 1;
	setp.ge.u32 	%p23, %r1, %r7;
	@%p23 bra 	$L__BB540_11;
	ld.shared.u8 	%rs10, [%r5];
	setp.eq.s16 	%p25, %rs10, 0;
	mov.pred 	%p42, 0;
	@%p25 bra 	$L__BB540_10;
	add.s32 	%r12, %r5, %r7;
	ld.shared.u8 	%rs11, [%r12];
	setp.ne.s16 	%p42, %rs11, 0;
$L__BB540_10:
	selp.u16 	%rs12, 1, 0, %p42;
	st.shared.u8 	[%r5], %rs12;
$L__BB540_11:
	bar.sync 	0;
	setp.gt.u32 	%p26, %r13, 131;
	mov.u32 	%r13, %r7;
	@%p26 bra 	$L__BB540_7;
$L__BB540_12:
	setp.gt.u32 	%p27, %r1, 31;
	@%p27 bra 	$L__BB540_27;
	ld.volatile.shared.u8 	%rs13, [%r5];
	setp.eq.s16 	%p29, %rs13, 0;
	mov.pred 	%p43, 0;
	@%p29 bra 	$L__BB540_15;
	ld.volatile.shared.u8 	%rs14, [%r5+32];
	setp.ne.s16 	%p43, %rs14, 0;
$L__BB540_15:
	selp.u16 	%rs15, 1, 0, %p43;
	st.volatile.shared.u8 	[%r5], %rs15;
	ld.volatile.shared.u8 	%rs16, [%r5];
	setp.eq.s16 	%p31, %rs16, 0;
	mov.pred 	%p44, 0;
	@%p31 bra 	$L__BB540_17;
	ld.volatile.shared.u8 	%rs17, [%r5+16];
	setp.ne.s16 	%p44, %rs17, 0;
$L__BB540_17:
	selp.u16 	%rs18, 1, 0, %p44;
	st.volatile.shared.u8 	[%r5], %rs18;
	ld.volatile.shared.u8 	%rs19, [%r5];
	setp.eq.s16 	%p33, %rs19, 0;
	mov.pred 	%p45, 0;
	@%p33 bra 	$L__BB540_19;
	ld.volatile.shared.u8 	%rs20, [%r5+8];
	setp.ne.s16 	%p45, %rs20, 0;
$L__BB540_19:
	selp.u16 	%rs21, 1, 0, %p45;
	st.volatile.shared.u8 	[%r5], %rs21;
	ld.volatile.shared.u8 	%rs22, [%r5];
	setp.eq.s16 	%p35, %rs22, 0;
	mov.pred 	%p46, 0;
	@%p35 bra 	$L__BB540_21;
	ld.volatile.shared.u8 	%rs23, [%r5+4];
	setp.ne.s16 	%p46, %rs23, 0;
$L__BB540_21:
	selp.u16 	%rs24, 1, 0, %p46;
	st.volatile.shared.u8 	[%r5], %rs24;
	ld.volatile.shared.u8 	%rs25, [%r5];
	setp.eq.s16 	%p37, %rs25, 0;
	mov.pred 	%p47, 0;
	@%p37 bra 	$L__BB540_23;
	ld.volatile.shared.u8 	%rs26, [%r5+2];
	setp.ne.s16 	%p47, %rs26, 0;
$L__BB540_23:
	selp.u16 	%rs27, 1, 0, %p47;
	st.volatile.shared.u8 	[%r5], %rs27;
	ld.volatile.shared.u8 	%rs28, [%r5];
	setp.eq.s16 	%p39, %rs28, 0;
	mov.pred 	%p48, 0;
	@%p39 bra 	$L__BB540_25;
	ld.volatile.shared.u8 	%rs29, [%r5+1];
	setp.ne.s16 	%p48, %rs29, 0;
$L__BB540_25:
	selp.u16 	%rs30, 1, 0, %p48;
	st.volatile.shared.u8 	[%r5], %rs30;
	setp.ne.s32 	%p40, %r1, 0;
	@%p40 bra 	$L__BB540_27;
	ld.shared.u8 	%rs31, [allsdata_bf16];
	cvt.u64.u32 	%rd13, %r2;
	cvta.to.global.u64 	%rd14, %rd4;
	add.s64 	%rd15, %rd14, %rd13;
	st.global.u8 	[%rd15], %rs31;
$L__BB540_27:
	ret;

}
	// .globl	uncontiguous_all_bf16
.visible .entry uncontiguous_all_bf16(
	.param .u64 .ptr .align 1 uncontiguous_all_bf16_param_0,
	.param .u64 .ptr .align 1 uncontiguous_all_bf16_param_1,
	.param .u64 .ptr .align 1 uncontiguous_all_bf16_param_2,
	.param .u64 .ptr .align 1 uncontiguous_all_bf16_param_3,
	.param .u64 uncontiguous_all_bf16_param_4,
	.param .u64 uncontiguous_all_bf16_param_5
)
{
	.reg .pred 	%p<94>;
	.reg .b16 	%rs<32>;
	.reg .b32 	%r<210>;
	.reg .b64 	%rd<558>;

	ld.param.u64 	%rd260, [uncontiguous_all_bf16_param_0];
	ld.param.u64 	%rd263, [uncontiguous_all_bf16_param_1];
	ld.param.u64 	%rd264, [uncontiguous_all_bf16_param_2];
	ld.param.u64 	%rd265, [uncontiguous_all_bf16_param_3];
	ld.param.u64 	%rd261, [uncontiguous_all_bf16_param_4];
	ld.param.u64 	%rd262, [uncontiguous_all_bf16_param_5];
	cvta.to.global.u64 	%rd1, %rd265;
	cvta.to.global.u64 	%rd2, %rd264;
	cvta.to.global.u64 	%rd3, %rd263;
	mov.u32 	%r1, %tid.x;
	mov.u32 	%r2, %ctaid.x;
	mov.u32 	%r209, %ntid.x;
	mul.lo.s32 	%r52, %r2, %r209;
	shl.b32 	%r53, %r52, 1;
	add.s32 	%r4, %r53, %r1;
	mov.u32 	%r54, allsdata_bf16;
	add.s32 	%r5, %r54, %r1;
	mov.b16 	%rs1, 1;
	st.shared.u8 	[%r5], %rs1;
	add.s32 	%r55, %r4, %r209;
	cvt.u64.u32 	%rd511, %r55;
	setp.le.u64 	%p17, %rd262, %rd511;
	@%p17 bra 	$L__BB541_56;
	cvt.u32.u64 	%r6, %rd261;
	add.s32 	%r203, %r6, -1;
	setp.lt.s32 	%p44, %r203, 0;
	mov.b64 	%rd515, 0;
	mov.u64 	%rd516, %rd515;
	@%p44 bra 	$L__BB541_53;
	cvt.u64.u32 	%rd512, %r4;
	setp.lt.u32 	%p45, %r203, 3;
	mov.b64 	%rd516, 0;
	mov.u64 	%rd515, %rd516;
	@%p45 bra 	$L__BB541_30;
	add.s32 	%r201, %r6, -2;
	and.b32  	%r131, %r6, -4;
	neg.s32 	%r200, %r131;
	mov.b64 	%rd516, 0;
$L__BB541_4:
	.pragma "nounroll";
	add.s32 	%r12, %r201, 1;
	mul.wide.u32 	%rd397, %r12, 8;
	add.s64 	%rd398, %rd2, %rd397;
	ld.global.u64 	%rd10, [%rd398];
	or.b64  	%rd399, %rd512, %rd10;
	and.b64  	%rd400, %rd399, -4294967296;
	setp.ne.s64 	%p46, %rd400, 0;
	@%p46 bra 	$L__BB541_6;
	cvt.u32.u64 	%r132, %rd10;
	cvt.u32.u64 	%r133, %rd512;
	div.u32 	%r134, %r133, %r132;
	mul.lo.s32 	%r135, %r134, %r132;
	sub.s32 	%r136, %r133, %r135;
	cvt.u64.u32 	%rd477, %r134;
	cvt.u64.u32 	%rd478, %r136;
	bra.uni 	$L__BB541_7;
$L__BB541_6:
	div.s64 	%rd477, %rd512, %rd10;
	mul.lo.s64 	%rd401, %rd477, %rd10;
	sub.s64 	%rd478, %rd512, %rd401;
$L__BB541_7:
	mul.wide.u32 	%rd402, %r12, 8;
	add.s64 	%rd403, %rd1, %rd402;
	ld.global.u64 	%rd17, [%rd403];
	mad.lo.s64 	%rd18, %rd17, %rd478, %rd515;
	or.b64  	%rd404, %rd511, %rd10;
	and.b64  	%rd405, %rd404, -4294967296;
	setp.ne.s64 	%p47, %rd405, 0;
	@%p47 bra 	$L__BB541_9;
	cvt.u32.u64 	%r137, %rd10;
	cvt.u32.u64 	%r138, %rd511;
	div.u32 	%r139, %r138, %r137;
	mul.lo.s32 	%r140, %r139, %r137;
	sub.s32 	%r141, %r138, %r140;
	cvt.u64.u32 	%rd479, %r139;
	cvt.u64.u32 	%rd480, %r141;
	bra.uni 	$L__BB541_10;
$L__BB541_9:
	div.s64 	%rd479, %rd511, %rd10;
	mul.lo.s64 	%rd406, %rd479, %rd10;
	sub.s64 	%rd480, %rd511, %rd406;
$L__BB541_10:
	mad.lo.s64 	%rd25, %rd480, %rd17, %rd516;
	add.s32 	%r13, %r201, -2;
	mul.wide.u32 	%rd407, %r201, 8;
	add.s64 	%rd408, %rd2, %rd407;
	ld.global.u64 	%rd26, [%rd408];
	or.b64  	%rd409, %rd477, %rd26;
	and.b64  	%rd410, %rd409, -4294967296;
	setp.ne.s64 	%p48, %rd410, 0;
	@%p48 bra 	$L__BB541_12;
	cvt.u32.u64 	%r142, %rd26;
	cvt.u32.u64 	%r143, %rd477;
	div.u32 	%r144, %r143, %r142;
	mul.lo.s32 	%r145, %r144, %r142;
	sub.s32 	%r146, %r143, %r145;
	cvt.u64.u32 	%rd481, %r144;
	cvt.u64.u32 	%rd482, %r146;
	bra.uni 	$L__BB541_13;
$L__BB541_12:
	div.s64 	%rd481, %rd477, %rd26;
	mul.lo.s64 	%rd411, %rd481, %rd26;
	sub.s64 	%rd482, %rd477, %rd411;
$L__BB541_13:
	mul.wide.u32 	%rd412, %r201, 8;
	add.s64 	%rd413, %rd1, %rd412;
	ld.global.u64 	%rd33, [%rd413];
	mad.lo.s64 	%rd34, %rd33, %rd482, %rd18;
	or.b64  	%rd414, %rd479, %rd26;
	and.b64  	%rd415, %rd414, -4294967296;
	setp.ne.s64 	%p49, %rd415, 0;
	@%p49 bra 	$L__BB541_15;
	cvt.u32.u64 	%r147, %rd26;
	cvt.u32.u64 	%r148, %rd479;
	div.u32 	%r149, %r148, %r147;
	mul.lo.s32 	%r150, %r149, %r147;
	sub.s32 	%r151, %r148, %r150;
	cvt.u64.u32 	%rd483, %r149;
	cvt.u64.u32 	%rd484, %r151;
	bra.uni 	$L__BB541_16;
$L__BB541_15:
	div.s64 	%rd483, %rd479, %rd26;
	mul.lo.s64 	%rd416, %rd483, %rd26;
	sub.s64 	%rd484, %rd479, %rd416;
$L__BB541_16:
	mad.lo.s64 	%rd41, %rd484, %rd33, %rd25;
	add.s32 	%r14, %r201, -1;
	mul.wide.u32 	%rd417, %r14, 8;
	add.s64 	%rd418, %rd2, %rd417;
	ld.global.u64 	%rd42, [%rd418];
	or.b64  	%rd419, %rd481, %rd42;
	and.b64  	%rd420, %rd419, -4294967296;
	setp.ne.s64 	%p50, %rd420, 0;
	@%p50 bra 	$L__BB541_18;
	cvt.u32.u64 	%r152, %rd42;
	cvt.u32.u64 	%r153, %rd481;
	div.u32 	%r154, %r153, %r152;
	mul.lo.s32 	%r155, %r154, %r152;
	sub.s32 	%r156, %r153, %r155;
	cvt.u64.u32 	%rd485, %r154;
	cvt.u64.u32 	%rd486, %r156;
	bra.uni 	$L__BB541_19;
$L__BB541_18:
	div.s64 	%rd485, %rd481, %rd42;
	mul.lo.s64 	%rd421, %rd485, %rd42;
	sub.s64 	%rd486, %rd481, %rd421;
$L__BB541_19:
	mul.wide.u32 	%rd422, %r14, 8;
	add.s64 	%rd423, %rd1, %rd422;
	ld.global.u64 	%rd49, [%rd423];
	mad.lo.s64 	%rd50, %rd49, %rd486, %rd34;
	or.b64  	%rd424, %rd483, %rd42;
	and.b64  	%rd425, %rd424, -4294967296;
	setp.ne.s64 	%p51, %rd425, 0;
	@%p51 bra 	$L__BB541_21;
	cvt.u32.u64 	%r157, %rd42;
	cvt.u32.u64 	%r158, %rd483;
	div.u32 	%r159, %r158, %r157;
	mul.lo.s32 	%r160, %r159, %r157;
	sub.s32 	%r161, %r158, %r160;
	cvt.u64.u32 	%rd487, %r159;
	cvt.u64.u32 	%rd488, %r161;
	bra.uni 	$L__BB541_22;
$L__BB541_21:
	div.s64 	%rd487, %rd483, %rd42;
	mul.lo.s64 	%rd426, %rd487, %rd42;
	sub.s64 	%rd488, %rd483, %rd426;
$L__BB541_22:
	mad.lo.s64 	%rd57, %rd488, %rd49, %rd41;
	mul.wide.u32 	%rd427, %r13, 8;
	add.s64 	%rd428, %rd2, %rd427;
	ld.global.u64 	%rd58, [%rd428];
	or.b64  	%rd429, %rd485, %rd58;
	and.b64  	%rd430, %rd429, -4294967296;
	setp.ne.s64 	%p52, %rd430, 0;
	@%p52 bra 	$L__BB541_24;
	cvt.u32.u64 	%r162, %rd58;
	cvt.u32.u64 	%r163, %rd485;
	div.u32 	%r164, %r163, %r162;
	mul.lo.s32 	%r165, %r164, %r162;
	sub.s32 	%r166, %r163, %r165;
	cvt.u64.u32 	%rd512, %r164;
	cvt.u64.u32 	%rd490, %r166;
	bra.uni 	$L__BB541_25;
$L__BB541_24:
	div.s64 	%rd512, %rd485, %rd58;
	mul.lo.s64 	%rd431, %rd512, %rd58;
	sub.s64 	%rd490, %rd485, %rd431;
$L__BB541_25:
	mul.wide.u32 	%rd432, %r13, 8;
	add.s64 	%rd433, %rd1, %rd432;
	ld.global.u64 	%rd65, [%rd433];
	mad.lo.s64 	%rd515, %rd65, %rd490, %rd50;
	or.b64  	%rd434, %rd487, %rd58;
	and.b64  	%rd435, %rd434, -4294967296;
	setp.ne.s64 	%p53, %rd435, 0;
	@%p53 bra 	$L__BB541_27;
	cvt.u32.u64 	%r167, %rd58;
	cvt.u32.u64 	%r168, %rd487;
	div.u32 	%r169, %r168, %r167;
	mul.lo.s32 	%r170, %r169, %r167;
	sub.s32 	%r171, %r168, %r170;
	cvt.u64.u32 	%rd511, %r169;
	cvt.u64.u32 	%rd492, %r171;
	bra.uni 	$L__BB541_28;
$L__BB541_27:
	div.s64 	%rd511, %rd487, %rd58;
	mul.lo.s64 	%rd436, %rd511, %rd58;
	sub.s64 	%rd492, %rd487, %rd436;
$L__BB541_28:
	mad.lo.s64 	%rd516, %rd492, %rd65, %rd57;
	add.s32 	%r201, %r201, -4;
	add.s32 	%r200, %r200, 4;
	setp.ne.s32 	%p54, %r200, 0;
	@%p54 bra 	$L__BB541_4;
	add.s32 	%r203, %r201, 1;
$L__BB541_30:
	and.b32  	%r19, %r6, 3;
	setp.eq.s32 	%p55, %r19, 0;
	@%p55 bra 	$L__BB541_53;
	setp.eq.s32 	%p56, %r19, 1;
	@%p56 bra 	$L__BB541_45;
	mul.wide.u32 	%rd438, %r203, 8;
	add.s64 	%rd439, %rd2, %rd438;
	ld.global.u64 	%rd80, [%rd439];
	or.b64  	%rd440, %rd512, %rd80;
	and.b64  	%rd441, %rd440, -4294967296;
	setp.ne.s64 	%p57, %rd441, 0;
	@%p57 bra 	$L__BB541_34;
	cvt.u32.u64 	%r172, %rd80;
	cvt.u32.u64 	%r173, %rd512;
	div.u32 	%r174, %r173, %r172;
	mul.lo.s32 	%r175, %r174, %r172;
	sub.s32 	%r176, %r173, %r175;
	cvt.u64.u32 	%rd499, %r174;
	cvt.u64.u32 	%rd500, %r176;
	bra.uni 	$L__BB541_35;
$L__BB541_34:
	div.s64 	%rd499, %rd512, %rd80;
	mul.lo.s64 	%rd442, %rd499, %rd80;
	sub.s64 	%rd500, %rd512, %rd442;
$L__BB541_35:
	add.s64 	%rd444, %rd1, %rd438;
	ld.global.u64 	%rd87, [%rd444];
	mad.lo.s64 	%rd88, %rd87, %rd500, %rd515;
	or.b64  	%rd445, %rd511, %rd80;
	and.b64  	%rd446, %rd445, -4294967296;
	setp.ne.s64 	%p58, %rd446, 0;
	@%p58 bra 	$L__BB541_37;
	cvt.u32.u64 	%r177, %rd80;
	cvt.u32.u64 	%r178, %rd511;
	div.u32 	%r179, %r178, %r177;
	mul.lo.s32 	%r180, %r179, %r177;
	sub.s32 	%r181, %r178, %r180;
	cvt.u64.u32 	%rd501, %r179;
	cvt.u64.u32 	%rd502, %r181;
	bra.uni 	$L__BB541_38;
$L__BB541_37:
	div.s64 	%rd501, %rd511, %rd80;
	mul.lo.s64 	%rd447, %rd501, %rd80;
	sub.s64 	%rd502, %rd511, %rd447;
$L__BB541_38:
	mad.lo.s64 	%rd95, %rd502, %rd87, %rd516;
	add.s32 	%r20, %r203, -1;
	mul.wide.u32 	%rd448, %r20, 8;
	add.s64 	%rd449, %rd2, %rd448;
	ld.global.u64 	%rd96, [%rd449];
	or.b64  	%rd450, %rd499, %rd96;
	and.b64  	%rd451, %rd450, -4294967296;
	setp.ne.s64 	%p59, %rd451, 0;
	@%p59 bra 	$L__BB541_40;
	cvt.u32.u64 	%r182, %rd96;
	cvt.u32.u64 	%r183, %rd499;
	div.u32 	%r184, %r183, %r182;
	mul.lo.s32 	%r185, %r184, %r182;
	sub.s32 	%r186, %r183, %r185;
	cvt.u64.u32 	%rd512, %r184;
	cvt.u64.u32 	%rd504, %r186;
	bra.uni 	$L__BB541_41;
$L__BB541_40:
	div.s64 	%rd512, %rd499, %rd96;
	mul.lo.s64 	%rd452, %rd512, %rd96;
	sub.s64 	%rd504, %rd499, %rd452;
$L__BB541_41:
	add.s64 	%rd454, %rd1, %rd448;
	ld.global.u64 	%rd103, [%rd454];
	mad.lo.s64 	%rd515, %rd103, %rd504, %rd88;
	or.b64  	%rd455, %rd501, %rd96;
	and.b64  	%rd456, %rd455, -4294967296;
	setp.ne.s64 	%p60, %rd456, 0;
	@%p60 bra 	$L__BB541_43;
	cvt.u32.u64 	%r187, %rd96;
	cvt.u32.u64 	%r188, %rd501;
	div.u32 	%r189, %r188, %r187;
	mul.lo.s32 	%r190, %r189, %r187;
	sub.s32 	%r191, %r188, %r190;
	cvt.u64.u32 	%rd511, %r189;
	cvt.u64.u32 	%rd506, %r191;
	bra.uni 	$L__BB541_44;
$L__BB541_43:
	div.s64 	%rd511, %rd501, %rd96;
	mul.lo.s64 	%rd457, %rd511, %rd96;
	sub.s64 	%rd506, %rd501, %rd457;
$L__BB541_44:
	mad.lo.s64 	%rd516, %rd506, %rd103, %rd95;
	add.s32 	%r203, %r203, -2;
$L__BB541_45:
	and.b32  	%r192, %r6, 1;
	setp.eq.b32 	%p61, %r192, 1;
	not.pred 	%p62, %p61;
	@%p62 bra 	$L__BB541_53;
	mul.wide.u32 	%rd458, %r203, 8;
	add.s64 	%rd459, %rd2, %rd458;
	ld.global.u64 	%rd118, [%rd459];
	or.b64  	%rd460, %rd512, %rd118;
	and.b64  	%rd461, %rd460, -4294967296;
	setp.ne.s64 	%p63, %rd461, 0;
	@%p63 bra 	$L__BB541_48;
	cvt.u32.u64 	%r193, %rd118;
	cvt.u32.u64 	%r194, %rd512;
	rem.u32 	%r195, %r194, %r193;
	cvt.u64.u32 	%rd513, %r195;
	bra.uni 	$L__BB541_49;
$L__BB541_48:
	rem.s64 	%rd513, %rd512, %rd118;
$L__BB541_49:
	add.s64 	%rd463, %rd1, %rd458;
	ld.global.u64 	%rd122, [%rd463];
	mad.lo.s64 	%rd515, %rd122, %rd513, %rd515;
	or.b64  	%rd464, %rd511, %rd118;
	and.b64  	%rd465, %rd464, -4294967296;
	setp.ne.s64 	%p64, %rd465, 0;
	@%p64 bra 	$L__BB541_51;
	cvt.u32.u64 	%r196, %rd118;
	cvt.u32.u64 	%r197, %rd511;
	rem.u32 	%r198, %r197, %r196;
	cvt.u64.u32 	%rd514, %r198;
	bra.uni 	$L__BB541_52;
$L__BB541_51:
	rem.s64 	%rd514, %rd511, %rd118;
$L__BB541_52:
	mad.lo.s64 	%rd516, %rd514, %rd122, %rd516;
$L__BB541_53:
	shl.b64 	%rd466, %rd515, 1;
	add.s64 	%rd467, %rd3, %rd466;
	ld.global.u16 	%rs5, [%rd467];
	and.b16  	%rs6, %rs5, 32767;
	setp.eq.s16 	%p66, %rs6, 0;
	mov.pred 	%p86, 0;
	@%p66 bra 	$L__BB541_55;
	shl.b64 	%rd468, %rd516, 1;
	add.s64 	%rd469, %rd3, %rd468;
	ld.global.u16 	%rs7, [%rd469];
	and.b16  	%rs8, %rs7, 32767;
	setp.ne.s16 	%p86, %rs8, 0;
$L__BB541_55:
	selp.u16 	%rs9, 1, 0, %p86;
	st.shared.u8 	[%r5], %rs9;
	bra.uni 	$L__BB541_116;
$L__BB541_56:
	cvt.u64.u32 	%rd548, %r4;
	setp.le.u64 	%p18, %rd262, %rd548;
	@%p18 bra 	$L__BB541_116;
	cvt.u32.u64 	%r23, %rd261;
	add.s32 	%r207, %r23, -1;
	setp.lt.s32 	%p19, %r207, 0;
	mov.b64 	%rd557, 0;
	@%p19 bra 	$L__BB541_115;
	and.b32  	%r25, %r23, 7;
	setp.lt.u32 	%p20, %r207, 7;
	mov.b64 	%rd557, 0;
	@%p20 bra 	$L__BB541_86;
	add.s32 	%r205, %r23, -4;
	and.b32  	%r56, %r23, -8;
	neg.s32 	%r204, %r56;
	mov.b64 	%rd557, 0;
$L__BB541_60:
	.pragma "nounroll";
	add.s32 	%r30, %r205, 3;
	mul.wide.u32 	%rd270, %r30, 8;
	add.s64 	%rd271, %rd2, %rd270;
	ld.global.u64 	%rd133, [%rd271];
	or.b64  	%rd272, %rd548, %rd133;
	and.b64  	%rd273, %rd272, -4294967296;
	setp.ne.s64 	%p21, %rd273, 0;
	@%p21 bra 	$L__BB541_62;
	cvt.u32.u64 	%r57, %rd133;
	cvt.u32.u64 	%r58, %rd548;
	div.u32 	%r59, %r58, %r57;
	mul.lo.s32 	%r60, %r59, %r57;
	sub.s32 	%r61, %r58, %r60;
	cvt.u64.u32 	%rd519, %r59;
	cvt.u64.u32 	%rd520, %r61;
	bra.uni 	$L__BB541_63;
$L__BB541_62:
	div.s64 	%rd519, %rd548, %rd133;
	mul.lo.s64 	%rd274, %rd519, %rd133;
	sub.s64 	%rd520, %rd548, %rd274;
$L__BB541_63:
	add.s64 	%rd276, %rd1, %rd270;
	ld.global.u64 	%rd277, [%rd276];
	mad.lo.s64 	%rd140, %rd277, %rd520, %rd557;
	add.s32 	%r31, %r205, 2;
	mul.wide.u32 	%rd278, %r31, 8;
	add.s64 	%rd279, %rd2, %rd278;
	ld.global.u64 	%rd141, [%rd279];
	or.b64  	%rd280, %rd519, %rd141;
	and.b64  	%rd281, %rd280, -4294967296;
	setp.ne.s64 	%p22, %rd281, 0;
	@%p22 bra 	$L__BB541_65;
	cvt.u32.u64 	%r62, %rd141;
	cvt.u32.u64 	%r63, %rd519;
	div.u32 	%r64, %r63, %r62;
	mul.lo.s32 	%r65, %r64, %r62;
	sub.s32 	%r66, %r63, %r65;
	cvt.u64.u32 	%rd521, %r64;
	cvt.u64.u32 	%rd522, %r66;
	bra.uni 	$L__BB541_66;
$L__BB541_65:
	div.s64 	%rd521, %rd519, %rd141;
	mul.lo.s64 	%rd282, %rd521, %rd141;
	sub.s64 	%rd522, %rd519, %rd282;
$L__BB541_66:
	add.s64 	%rd284, %rd1, %rd278;
	ld.global.u64 	%rd285, [%rd284];
	mad.lo.s64 	%rd148, %rd285, %rd522, %rd140;
	add.s32 	%r32, %r205, 1;
	mul.wide.u32 	%rd286, %r32, 8;
	add.s64 	%rd287, %rd2, %rd286;
	ld.global.u64 	%rd149, [%rd287];
	or.b64  	%rd288, %rd521, %rd149;
	and.b64  	%rd289, %rd288, -4294967296;
	setp.ne.s64 	%p23, %rd289, 0;
	@%p23 bra 	$L__BB541_68;
	cvt.u32.u64 	%r67, %rd149;
	cvt.u32.u64 	%r68, %rd521;
	div.u32 	%r69, %r68, %r67;
	mul.lo.s32 	%r70, %r69, %r67;
	sub.s32 	%r71, %r68, %r70;
	cvt.u64.u32 	%rd523, %r69;
	cvt.u64.u32 	%rd524, %r71;
	bra.uni 	$L__BB541_69;
$L__BB541_68:
	div.s64 	%rd523, %rd521, %rd149;
	mul.lo.s64 	%rd290, %rd523, %rd149;
	sub.s64 	%rd524, %rd521, %rd290;
$L__BB541_69:
	add.s64 	%rd292, %rd1, %rd286;
	ld.global.u64 	%rd293, [%rd292];
	mad.lo.s64 	%rd156, %rd293, %rd524, %rd148;
	add.s32 	%r33, %r205, -4;
	mul.wide.u32 	%rd294, %r205, 8;
	add.s64 	%rd295, %rd2, %rd294;
	ld.global.u64 	%rd157, [%rd295];
	or.b64  	%rd296, %rd523, %rd157;
	and.b64  	%rd297, %rd296, -4294967296;
	setp.ne.s64 	%p24, %rd297, 0;
	@%p24 bra 	$L__BB541_71;
	cvt.u32.u64 	%r72, %rd157;
	cvt.u32.u64 	%r73, %rd523;
	div.u32 	%r74, %r73, %r72;
	mul.lo.s32 	%r75, %r74, %r72;
	sub.s32 	%r76, %r73, %r75;
	cvt.u64.u32 	%rd525, %r74;
	cvt.u64.u32 	%rd526, %r76;
	bra.uni 	$L__BB541_72;
$L__BB541_71:
	div.s64 	%rd525, %rd523, %rd157;
	mul.lo.s64 	%rd298, %rd525, %rd157;
	sub.s64 	%rd526, %rd523, %rd298;
$L__BB541_72:
	add.s64 	%rd300, %rd1, %rd294;
	ld.global.u64 	%rd301, [%rd300];
	mad.lo.s64 	%rd164, %rd301, %rd526, %rd156;
	add.s32 	%r34, %r205, -1;
	mul.wide.u32 	%rd302, %r34, 8;
	add.s64 	%rd303, %rd2, %rd302;
	ld.global.u64 	%rd165, [%rd303];
	or.b64  	%rd304, %rd525, %rd165;
	and.b64  	%rd305, %rd304, -4294967296;
	setp.ne.s64 	%p25, %rd305, 0;
	@%p25 bra 	$L__BB541_74;
	cvt.u32.u64 	%r77, %rd165;
	cvt.u32.u64 	%r78, %rd525;
	div.u32 	%r79, %r78, %r77;
	mul.lo.s32 	%r80, %r79, %r77;
	sub.s32 	%r81, %r78, %r80;
	cvt.u64.u32 	%rd527, %r79;
	cvt.u64.u32 	%rd528, %r81;
	bra.uni 	$L__BB541_75;
$L__BB541_74:
	div.s64 	%rd527, %rd525, %rd165;
	mul.lo.s64 	%rd306, %rd527, %rd165;
	sub.s64 	%rd528, %rd525, %rd306;
$L__BB541_75:
	add.s64 	%rd308, %rd1, %rd302;
	ld.global.u64 	%rd309, [%rd308];
	mad.lo.s64 	%rd172, %rd309, %rd528, %rd164;
	add.s32 	%r35, %r205, -2;
	mul.wide.u32 	%rd310, %r35, 8;
	add.s64 	%rd311, %rd2, %rd310;
	ld.global.u64 	%rd173, [%rd311];
	or.b64  	%rd312, %rd527, %rd173;
	and.b64  	%rd313, %rd312, -4294967296;
	setp.ne.s64 	%p26, %rd313, 0;
	@%p26 bra 	$L__BB541_77;
	cvt.u32.u64 	%r82, %rd173;
	cvt.u32.u64 	%r83, %rd527;
	div.u32 	%r84, %r83, %r82;
	mul.lo.s32 	%r85, %r84, %r82;
	sub.s32 	%r86, %r83, %r85;
	cvt.u64.u32 	%rd529, %r84;
	cvt.u64.u32 	%rd530, %r86;
	bra.uni 	$L__BB541_78;
$L__BB541_77:
	div.s64 	%rd529, %rd527, %rd173;
	mul.lo.s64 	%rd314, %rd529, %rd173;
	sub.s64 	%rd530, %rd527, %rd314;
$L__BB541_78:
	add.s64 	%rd316, %rd1, %rd310;
	ld.global.u64 	%rd317, [%rd316];
	mad.lo.s64 	%rd180, %rd317, %rd530, %rd172;
	add.s32 	%r36, %r205, -3;
	mul.wide.u32 	%rd318, %r36, 8;
	add.s64 	%rd319, %rd2, %rd318;
	ld.global.u64 	%rd181, [%rd319];
	or.b64  	%rd320, %rd529, %rd181;
	and.b64  	%rd321, %rd320, -4294967296;
	setp.ne.s64 	%p27, %rd321, 0;
	@%p27 bra 	$L__BB541_80;
	cvt.u32.u64 	%r87, %rd181;
	cvt.u32.u64 	%r88, %rd529;
	div.u32 	%r89, %r88, %r87;
	mul.lo.s32 	%r90, %r89, %r87;
	sub.s32 	%r91, %r88, %r90;
	cvt.u64.u32 	%rd531, %r89;
	cvt.u64.u32 	%rd532, %r91;
	bra.uni 	$L__BB541_81;
$L__BB541_80:
	div.s64 	%rd531, %rd529, %rd181;
	mul.lo.s64 	%rd322, %rd531, %rd181;
	sub.s64 	%rd532, %rd529, %rd322;
$L__BB541_81:
	add.s64 	%rd324, %rd1, %rd318;
	ld.global.u64 	%rd325, [%rd324];
	mad.lo.s64 	%rd188, %rd325, %rd532, %rd180;
	mul.wide.u32 	%rd326, %r33, 8;
	add.s64 	%rd327, %rd2, %rd326;
	ld.global.u64 	%rd189, [%rd327];
	or.b64  	%rd328, %rd531, %rd189;
	and.b64  	%rd329, %rd328, -4294967296;
	setp.ne.s64 	%p28, %rd329, 0;
	@%p28 bra 	$L__BB541_83;
	cvt.u32.u64 	%r92, %rd189;
	cvt.u32.u64 	%r93, %rd531;
	div.u32 	%r94, %r93, %r92;
	mul.lo.s32 	%r95, %r94, %r92;
	sub.s32 	%r96, %r93, %r95;
	cvt.u64.u32 	%rd548, %r94;
	cvt.u64.u32 	%rd534, %r96;
	bra.uni 	$L__BB541_84;
$L__BB541_83:
	div.s64 	%rd548, %rd531, %rd189;
	mul.lo.s64 	%rd330, %rd548, %rd189;
	sub.s64 	%rd534, %rd531, %rd330;
$L__BB541_84:
	add.s64 	%rd332, %rd1, %rd326;
	ld.global.u64 	%rd333, [%rd332];
	mad.lo.s64 	%rd557, %rd333, %rd534, %rd188;
	add.s32 	%r205, %r205, -8;
	add.s32 	%r204, %r204, 8;
	setp.ne.s32 	%p29, %r204, 0;
	@%p29 bra 	$L__BB541_60;
	add.s32 	%r207, %r205, 3;
$L__BB541_86:
	setp.eq.s32 	%p30, %r25, 0;
	@%p30 bra 	$L__BB541_115;
	and.b32  	%r41, %r23, 3;
	setp.lt.u32 	%p31, %r25, 4;
	@%p31 bra 	$L__BB541_101;
	mul.wide.u32 	%rd335, %r207, 8;
	add.s64 	%rd336, %rd2, %rd335;
	ld.global.u64 	%rd200, [%rd336];
	or.b64  	%rd337, %rd548, %rd200;
	and.b64  	%rd338, %rd337, -4294967296;
	setp.ne.s64 	%p32, %rd338, 0;
	@%p32 bra 	$L__BB541_90;
	cvt.u32.u64 	%r97, %rd200;
	cvt.u32.u64 	%r98, %rd548;
	div.u32 	%r99, %r98, %r97;
	mul.lo.s32 	%r100, %r99, %r97;
	sub.s32 	%r101, %r98, %r100;
	cvt.u64.u32 	%rd538, %r99;
	cvt.u64.u32 	%rd539, %r101;
	bra.uni 	$L__BB541_91;
$L__BB541_90:
	div.s64 	%rd538, %rd548, %rd200;
	mul.lo.s64 	%rd339, %rd538, %rd200;
	sub.s64 	%rd539, %rd548, %rd339;
$L__BB541_91:
	add.s64 	%rd341, %rd1, %rd335;
	ld.global.u64 	%rd342, [%rd341];
	mad.lo.s64 	%rd207, %rd342, %rd539, %rd557;
	add.s32 	%r42, %r207, -1;
	mul.wide.u32 	%rd343, %r42, 8;
	add.s64 	%rd344, %rd2, %rd343;
	ld.global.u64 	%rd208, [%rd344];
	or.b64  	%rd345, %rd538, %rd208;
	and.b64  	%rd346, %rd345, -4294967296;
	setp.ne.s64 	%p33, %rd346, 0;
	@%p33 bra 	$L__BB541_93;
	cvt.u32.u64 	%r102, %rd208;
	cvt.u32.u64 	%r103, %rd538;
	div.u32 	%r104, %r103, %r102;
	mul.lo.s32 	%r105, %r104, %r102;
	sub.s32 	%r106, %r103, %r105;
	cvt.u64.u32 	%rd540, %r104;
	cvt.u64.u32 	%rd541, %r106;
	bra.uni 	$L__BB541_94;
$L__BB541_93:
	div.s64 	%rd540, %rd538, %rd208;
	mul.lo.s64 	%rd347, %rd540, %rd208;
	sub.s64 	%rd541, %rd538, %rd347;
$L__BB541_94:
	add.s64 	%rd349, %rd1, %rd343;
	ld.global.u64 	%rd350, [%rd349];
	mad.lo.s64 	%rd215, %rd350, %rd541, %rd207;
	add.s32 	%r43, %r207, -2;
	mul.wide.u32 	%rd351, %r43, 8;
	add.s64 	%rd352, %rd2, %rd351;
	ld.global.u64 	%rd216, [%rd352];
	or.b64  	%rd353, %rd540, %rd216;
	and.b64  	%rd354, %rd353, -4294967296;
	setp.ne.s64 	%p34, %rd354, 0;
	@%p34 bra 	$L__BB541_96;
	cvt.u32.u64 	%r107, %rd216;
	cvt.u32.u64 	%r108, %rd540;
	div.u32 	%r109, %r108, %r107;
	mul.lo.s32 	%r110, %r109, %r107;
	sub.s32 	%r111, %r108, %r110;
	cvt.u64.u32 	%rd542, %r109;
	cvt.u64.u32 	%rd543, %r111;
	bra.uni 	$L__BB541_97;
$L__BB541_96:
	div.s64 	%rd542, %rd540, %rd216;
	mul.lo.s64 	%rd355, %rd542, %rd216;
	sub.s64 	%rd543, %rd540, %rd355;
$L__BB541_97:
	add.s64 	%rd357, %rd1, %rd351;
	ld.global.u64 	%rd358, [%rd357];
	mad.lo.s64 	%rd223, %rd358, %rd543, %rd215;
	add.s32 	%r44, %r207, -3;
	mul.wide.u32 	%rd359, %r44, 8;
	add.s64 	%rd360, %rd2, %rd359;
	ld.global.u64 	%rd224, [%rd360];
	or.b64  	%rd361, %rd542, %rd224;
	and.b64  	%rd362, %rd361, -4294967296;
	setp.ne.s64 	%p35, %rd362, 0;
	@%p35 bra 	$L__BB541_99;
	cvt.u32.u64 	%r112, %rd224;
	cvt.u32.u64 	%r113, %rd542;
	div.u32 	%r114, %r113, %r112;
	mul.lo.s32 	%r115, %r114, %r112;
	sub.s32 	%r116, %r113, %r115;
	cvt.u64.u32 	%rd548, %r114;
	cvt.u64.u32 	%rd545, %r116;
	bra.uni 	$L__BB541_100;
$L__BB541_99:
	div.s64 	%rd548, %rd542, %rd224;
	mul.lo.s64 	%rd363, %rd548, %rd224;
	sub.s64 	%rd545, %rd542, %rd363;
$L__BB541_100:
	add.s64 	%rd365, %rd1, %rd359;
	ld.global.u64 	%rd366, [%rd365];
	mad.lo.s64 	%rd557, %rd366, %rd545, %rd223;
	add.s32 	%r207, %r207, -4;
$L__BB541_101:
	setp.eq.s32 	%p36, %r41, 0;
	@%p36 bra 	$L__BB541_115;
	setp.eq.s32 	%p37, %r41, 1;
	@%p37 bra 	$L__BB541_110;
	mul.wide.u32 	%rd368, %r207, 8;
	add.s64 	%rd369, %rd2, %rd368;
	ld.global.u64 	%rd235, [%rd369];
	or.b64  	%rd370, %rd548, %rd235;
	and.b64  	%rd371, %rd370, -4294967296;
	setp.ne.s64 	%p38, %rd371, 0;
	@%p38 bra 	$L__BB541_105;
	cvt.u32.u64 	%r117, %rd235;
	cvt.u32.u64 	%r118, %rd548;
	div.u32 	%r119, %r118, %r117;
	mul.lo.s32 	%r120, %r119, %r117;
	sub.s32 	%r121, %r118, %r120;
	cvt.u64.u32 	%rd549, %r119;
	cvt.u64.u32 	%rd550, %r121;
	bra.uni 	$L__BB541_106;
$L__BB541_105:
	div.s64 	%rd549, %rd548, %rd235;
	mul.lo.s64 	%rd372, %rd549, %rd235;
	sub.s64 	%rd550, %rd548, %rd372;
$L__BB541_106:
	add.s64 	%rd374, %rd1, %rd368;
	ld.global.u64 	%rd375, [%rd374];
	mad.lo.s64 	%rd242, %rd375, %rd550, %rd557;
	add.s32 	%r47, %r207, -1;
	mul.wide.u32 	%rd376, %r47, 8;
	add.s64 	%rd377, %rd2, %rd376;
	ld.global.u64 	%rd243, [%rd377];
	or.b64  	%rd378, %rd549, %rd243;
	and.b64  	%rd379, %rd378, -4294967296;
	setp.ne.s64 	%p39, %rd379, 0;
	@%p39 bra 	$L__BB541_108;
	cvt.u32.u64 	%r122, %rd243;
	cvt.u32.u64 	%r123, %rd549;
	div.u32 	%r124, %r123, %r122;
	mul.lo.s32 	%r125, %r124, %r122;
	sub.s32 	%r126, %r123, %r125;
	cvt.u64.u32 	%rd548, %r124;
	cvt.u64.u32 	%rd552, %r126;
	bra.uni 	$L__BB541_109;
$L__BB541_108:
	div.s64 	%rd548, %rd549, %rd243;
	mul.lo.s64 	%rd380, %rd548, %rd243;
	sub.s64 	%rd552, %rd549, %rd380;
$L__BB541_109:
	add.s64 	%rd382, %rd1, %rd376;
	ld.global.u64 	%rd383, [%rd382];
	mad.lo.s64 	%rd557, %rd383, %rd552, %rd242;
	add.s32 	%r207, %r207, -2;
$L__BB541_110:
	and.b32  	%r127, %r23, 1;
	setp.eq.b32 	%p40, %r127, 1;
	not.pred 	%p41, %p40;
	@%p41 bra 	$L__BB541_115;
	mul.wide.u32 	%rd384, %r207, 8;
	add.s64 	%rd385, %rd2, %rd384;
	ld.global.u64 	%rd254, [%rd385];
	or.b64  	%rd386, %rd548, %rd254;
	and.b64  	%rd387, %rd386, -4294967296;
	setp.ne.s64 	%p42, %rd387, 0;
	@%p42 bra 	$L__BB541_113;
	cvt.u32.u64 	%r128, %rd254;
	cvt.u32.u64 	%r129, %rd548;
	rem.u32 	%r130, %r129, %r128;
	cvt.u64.u32 	%rd556, %r130;
	bra.uni 	$L__BB541_114;
$L__BB541_113:
	rem.s64 	%rd556, %rd548, %rd254;
$L__BB541_114:
	add.s64 	%rd389, %rd1, %rd384;
	ld.global.u64 	%rd390, [%rd389];
	mad.lo.s64 	%rd557, %rd390, %rd556, %rd557;
$L__BB541_115:
	shl.b64 	%rd391, %rd557, 1;
	add.s64 	%rd392, %rd3, %rd391;
	ld.global.u16 	%rs2, [%rd392];
	and.b16  	%rs3, %rs2, 32767;
	setp.ne.s16 	%p43, %rs3, 0;
	selp.u16 	%rs4, 1, 0, %p43;
	st.shared.u8 	[%r5], %rs4;
$L__BB541_116:
	bar.sync 	0;
	setp.lt.u32 	%p67, %r209, 66;
	@%p67 bra 	$L__BB541_122;
$L__BB541_117:
	shr.u32 	%r51, %r209, 1;
	setp.ge.u32 	%p68, %r1, %r51;
	@%p68 bra 	$L__BB541_121;
	ld.shared.u8 	%rs10, [%r5];
	setp.eq.s16 	%p70, %rs10, 0;
	mov.pred 	%p87, 0;
	@%p70 bra 	$L__BB541_120;
	add.s32 	%r199, %r5, %r51;
	ld.shared.u8 	%rs11, [%r199];
	setp.ne.s16 	%p87, %rs11, 0;
$L__BB541_120:
	selp.u16 	%rs12, 1, 0, %p87;
	st.shared.u8 	[%r5], %rs12;
$L__BB541_121:
	bar.sync 	0;
	setp.gt.u32 	%p71, %r209, 131;
	mov.u32 	%r209, %r51;
	@%p71 bra 	$L__BB541_117;
$L__BB541_122:
	setp.gt.u32 	%p72, %r1, 31;
	@%p72 bra 	$L__BB541_137;
	ld.volatile.shared.u8 	%rs13, [%r5];
	setp.eq.s16 	%p74, %rs13, 0;
	mov.pred 	%p88, 0;
	@%p74 bra 	$L__BB541_125;
	ld.volatile.shared.u8 	%rs14, [%r5+32];
	setp.ne.s16 	%p88, %rs14, 0;
$L__BB541_125:
	selp.u16 	%rs15, 1, 0, %p88;
	st.volatile.shared.u8 	[%r5], %rs15;
	ld.volatile.shared.u8 	%rs16, [%r5];
	setp.eq.s16 	%p76, %rs16, 0;
	mov.pred 	%p89, 0;
	@%p76 bra 	$L__BB541_127;
	ld.volatile.shared.u8 	%rs17, [%r5+16];
	setp.ne.s16 	%p89, %rs17, 0;
$L__BB541_127:
	selp.u16 	%rs18, 1, 0, %p89;
	st.volatile.shared.u8 	[%r5], %rs18;
	ld.volatile.shared.u8 	%rs19, [%r5];
	setp.eq.s16 	%p78, %rs19, 0;
	mov.pred 	%p90, 0;
	@%p78 bra 	$L__BB541_129;
	ld.volatile.shared.u8 	%rs20, [%r5+8];
	setp.ne.s16 	%p90, %rs20, 0;
$L__BB541_129:
	selp.u16 	%rs21, 1, 0, %p90;
	st.volatile.shared.u8 	[%r5], %rs21;
	ld.volatile.shared.u8 	%rs22, [%r5];
	setp.eq.s16 	%p80, %rs22, 0;
	mov.pred 	%p91, 0;
	@%p80 bra 	$L__BB541_131;
	ld.volatile.shared.u8 	%rs23, [%r5+4];
	setp.ne.s16 	%p91, %rs23, 0;
$L__BB541_131:
	selp.u16 	%rs24, 1, 0, %p91;
	st.volatile.shared.u8 	[%r5], %rs24;
	ld.volatile.shared.u8 	%rs25, [%r5];
	setp.eq.s16 	%p82, %rs25, 0;
	mov.pred 	%p92, 0;
	@%p82 bra 	$L__BB541_133;
	ld.volatile.shared.u8 	%rs26, [%r5+2];
	setp.ne.s16 	%p92, %rs26, 0;
$L__BB541_133:
	selp.u16 	%rs27, 1, 0, %p92;
	st.volatile.shared.u8 	[%r5], %rs27;
	ld.volatile.shared.u8 	%rs28, [%r5];
	setp.eq.s16 	%p84, %rs28, 0;
	mov.pred 	%p93, 0;
	@%p84 bra 	$L__BB541_135;
	ld.volatile.shared.u8 	%rs29, [%r5+1];
	setp.ne.s16 	%p93, %rs29, 0;
$L__BB541_135:
	selp.u16 	%rs30, 1, 0, %p93;
	st.volatile.shared.u8 	[%r5], %rs30;
	setp.ne.s32 	%p85, %r1, 0;
	@%p85 bra 	$L__BB541_137;
	ld.shared.u8 	%rs31, [allsdata_bf16];
	cvt.u64.u32 	%rd470, %r2;
	cvta.to.global.u64 	%rd471, %rd260;
	add.s64 	%rd472, %rd471, %rd470;
	st.global.u8 	[%rd472], %rs31;
$L__BB541_137:
	ret;

}
	// .globl	contiguous_all2_bf16
.visible .entry contiguous_all2_bf16(
	.param .u64 .ptr .align 1 contiguous_all2_bf16_param_0,
	.param .u64 .ptr .align 1 contiguous_all2_bf16_param_1,
	.param .u64 .ptr .align 1 contiguous_all2_bf16_param_2,
	.param .u64 .ptr .align 1 contiguous_all2_bf16_param_3,
	.param .u64 contiguous_all2_bf16_param_4,
	.param .u64 contiguous_all2_bf16_param_5,
	.param .u64 contiguous_all2_bf16_param_6
)
{
	.reg .pred 	%p<94>;
	.reg .b16 	%rs<32>;
	.reg .b32 	%r<214>;
	.reg .b64 	%rd<571>;

	ld.param.u64 	%rd266, [contiguous_all2_bf16_param_1];
	ld.param.u64 	%rd267, [contiguous_all2_bf16_param_2];
	ld.param.u64 	%rd268, [contiguous_all2_bf16_param_3];
	ld.param.u64 	%rd263, [contiguous_all2_bf16_param_4];
	ld.param.u64 	%rd264, [contiguous_all2_bf16_param_5];
	ld.param.u64 	%rd265, [contiguous_all2_bf16_param_6];
	cvta.to.global.u64 	%rd1, %rd268;
	cvta.to.global.u64 	%rd2, %rd267;
	cvta.to.global.u64 	%rd570, %rd266;
	mov.u32 	%r1, %tid.x;
	mov.u32 	%r2, %ctaid.x;
	mov.u32 	%r213, %ntid.x;
	mul.lo.s32 	%r51, %r2, %r213;
	shl.b32 	%r52, %r51, 1;
	add.s32 	%r4, %r52, %r1;
	mov.u32 	%r53, allsdata_bf16;
	add.s32 	%r5, %r53, %r1;
	mov.b16 	%rs1, 1;
	st.shared.u8 	[%r5], %rs1;
	add.s32 	%r54, %r4, %r213;
	cvt.u64.u32 	%rd4, %r54;
	setp.le.u64 	%p17, %rd264, %rd4;
	@%p17 bra 	$L__BB542_56;
	cvt.u64.u32 	%rd401, %r4;
	mov.u32 	%r131, %ctaid.y;
	cvt.u64.u32 	%rd402, %r131;
	mul.lo.s64 	%rd403, %rd264, %rd402;
	add.s64 	%rd524, %rd403, %rd401;
	add.s64 	%rd522, %rd403, %rd4;
	cvt.u32.u64 	%r6, %rd263;
	add.s32 	%r207, %r6, -1;
	setp.lt.s32 	%p44, %r207, 0;
	mov.b64 	%rd528, 0;
	mov.u64 	%rd529, %rd528;
	@%p44 bra 	$L__BB542_53;
	setp.lt.u32 	%p45, %r207, 3;
	mov.b64 	%rd529, 0;
	mov.u64 	%rd528, %rd529;
	@%p45 bra 	$L__BB542_30;
	add.s32 	%r205, %r6, -2;
	and.b32  	%r132, %r6, -4;
	neg.s32 	%r204, %r132;
	mov.b64 	%rd529, 0;
$L__BB542_4:
	.pragma "nounroll";
	add.s32 	%r12, %r205, 1;
	mul.wide.u32 	%rd407, %r12, 8;
	add.s64 	%rd408, %rd2, %rd407;
	ld.global.u64 	%rd11, [%rd408];
	or.b64  	%rd409, %rd524, %rd11;
	and.b64  	%rd410, %rd409, -4294967296;
	setp.ne.s64 	%p46, %rd410, 0;
	@%p46 bra 	$L__BB542_6;
	cvt.u32.u64 	%r133, %rd11;
	cvt.u32.u64 	%r134, %rd524;
	div.u32 	%r135, %r134, %r133;
	mul.lo.s32 	%r136, %r135, %r133;
	sub.s32 	%r137, %r134, %r136;
	cvt.u64.u32 	%rd490, %r135;
	cvt.u64.u32 	%rd491, %r137;
	bra.uni 	$L__BB542_7;
$L__BB542_6:
	div.s64 	%rd490, %rd524, %rd11;
	mul.lo.s64 	%rd411, %rd490, %rd11;
	sub.s64 	%rd491, %rd524, %rd411;
$L__BB542_7:
	mul.wide.u32 	%rd412, %r12, 8;
	add.s64 	%rd413, %rd1, %rd412;
	ld.global.u64 	%rd18, [%rd413];
	mad.lo.s64 	%rd19, %rd18, %rd491, %rd528;
	or.b64  	%rd414, %rd522, %rd11;
	and.b64  	%rd415, %rd414, -4294967296;
	setp.ne.s64 	%p47, %rd415, 0;
	@%p47 bra 	$L__BB542_9;
	cvt.u32.u64 	%r138, %rd11;
	cvt.u32.u64 	%r139, %rd522;
	div.u32 	%r140, %r139, %r138;
	mul.lo.s32 	%r141, %r140, %r138;
	sub.s32 	%r142, %r139, %r141;
	cvt.u64.u32 	%rd492, %r140;
	cvt.u64.u32 	%rd493, %r142;
	bra.uni 	$L__BB542_10;
$L__BB542_9:
	div.s64 	%rd492, %rd522, %rd11;
	mul.lo.s64 	%rd416, %rd492, %rd11;
	sub.s64 	%rd493, %rd522, %rd416;
$L__BB542_10:
	mad.lo.s64 	%rd26, %rd493, %rd18, %rd529;
	mul.wide.u32 	%rd417, %r205, 8;
	add.s64 	%rd418, %rd2, %rd417;
	ld.global.u64 	%rd27, [%rd418];
	or.b64  	%rd419, %rd490, %rd27;
	and.b64  	%rd420, %rd419, -4294967296;
	setp.ne.s64 	%p48, %rd420, 0;
	@%p48 bra 	$L__BB542_12;
	cvt.u32.u64 	%r143, %rd27;
	cvt.u32.u64 	%r144, %rd490;
	div.u32 	%r145, %r144, %r143;
	mul.lo.s32 	%r146, %r145, %r143;
	sub.s32 	%r147, %r144, %r146;
	cvt.u64.u32 	%rd494, %r145;
	cvt.u64.u32 	%rd495, %r147;
	bra.uni 	$L__BB542_13;
$L__BB542_12:
	div.s64 	%rd494, %rd490, %rd27;
	mul.lo.s64 	%rd421, %rd494, %rd27;
	sub.s64 	%rd495, %rd490, %rd421;
$L__BB542_13:
	mul.wide.u32 	%rd422, %r205, 8;
	add.s64 	%rd423, %rd1, %rd422;
	ld.global.u64 	%rd34, [%rd423];
	mad.lo.s64 	%rd35, %rd34, %rd495, %rd19;
	or.b64  	%rd424, %rd492, %rd27;
	and.b64  	%rd425, %rd424, -4294967296;
	setp.ne.s64 	%p49, %rd425, 0;
	@%p49 bra 	$L__BB542_15;
	cvt.u32.u64 	%r148, %rd27;
	cvt.u32.u64 	%r149, %rd492;
	div.u32 	%r150, %r149, %r148;
	mul.lo.s32 	%r151, %r150, %r148;
	sub.s32 	%r152, %r149, %r151;
	cvt.u64.u32 	%rd496, %r150;
	cvt.u64.u32 	%rd497, %r152;
	bra.uni 	$L__BB542_16;
$L__BB542_15:
	div.s64 	%rd496, %rd492, %rd27;
	mul.lo.s64 	%rd426, %rd496, %rd27;
	sub.s64 	%rd497, %rd492, %rd426;
$L__BB542_16:
	mad.lo.s64 	%rd42, %rd497, %rd34, %rd26;
	add.s32 	%r13, %r205, -1;
	mul.wide.u32 	%rd427, %r13, 8;
	add.s64 	%rd428, %rd2, %rd427;
	ld.global.u64 	%rd43, [%rd428];
	or.b64  	%rd429, %rd494, %rd43;
	and.b64  	%rd430, %rd429, -4294967296;
	setp.ne.s64 	%p50, %rd430, 0;
	@%p50 bra 	$L__BB542_18;
	cvt.u32.u64 	%r153, %rd43;
	cvt.u32.u64 	%r154, %rd494;
	div.u32 	%r155, %r154, %r153;
	mul.lo.s32 	%r156, %r155, %r153;
	sub.s32 	%r157, %r154, %r156;
	cvt.u64.u32 	%rd498, %r155;
	cvt.u64.u32 	%rd499, %r157;
	bra.uni 	$L__BB542_19;
$L__BB542_18:
	div.s64 	%rd498, %rd494, %rd43;
	mul.lo.s64 	%rd431, %rd498, %rd43;
	sub.s64 	%rd499, %rd494, %rd431;
$L__BB542_19:
	mul.wide.u32 	%rd432, %r13, 8;
	add.s64 	%rd433, %rd1, %rd432;
	ld.global.u64 	%rd50, [%rd433];
	mad.lo.s64 	%rd51, %rd50, %rd499, %rd35;
	or.b64  	%rd434, %rd496, %rd43;
	and.b64  	%rd435, %rd434, -4294967296;
	setp.ne.s64 	%p51, %rd435, 0;
	@%p51 bra 	$L__BB542_21;
	cvt.u32.u64 	%r158, %rd43;
	cvt.u32.u64 	%r159, %rd496;
	div.u32 	%r160, %r159, %r158;
	mul.lo.s32 	%r161, %r160, %r158;
	sub.s32 	%r162, %r159, %r161;
	cvt.u64.u32 	%rd500, %r160;
	cvt.u64.u32 	%rd501, %r162;
	bra.uni 	$L__BB542_22;
$L__BB542_21:
	div.s64 	%rd500, %rd496, %rd43;
	mul.lo.s64 	%rd436, %rd500, %rd43;
	sub.s64 	%rd501, %rd496, %rd436;
$L__BB542_22:
	mad.lo.s64 	%rd58, %rd501, %rd50, %rd42;
	add.s32 	%r163, %r205, -2;
	mul.wide.u32 	%rd437, %r163, 8;
	add.s64 	%rd438, %rd2, %rd437;
	ld.global.u64 	%rd59, [%rd438];
	or.b64  	%rd439, %rd498, %rd59;
	and.b64  	%rd440, %rd439, -4294967296;
	setp.ne.s64 	%p52, %rd440, 0;
	@%p52 bra 	$L__BB542_24;
	cvt.u32.u64 	%r164, %rd59;
	cvt.u32.u64 	%r165, %rd498;
	div.u32 	%r166, %r165, %r164;
	mul.lo.s32 	%r167, %r166, %r164;
	sub.s32 	%r168, %r165, %r167;
	cvt.u64.u32 	%rd524, %r166;
	cvt.u64.u32 	%rd503, %r168;
	bra.uni 	$L__BB542_25;
$L__BB542_24:
	div.s64 	%rd524, %rd498, %rd59;
	mul.lo.s64 	%rd441, %rd524, %rd59;
	sub.s64 	%rd503, %rd498, %rd441;
$L__BB542_25:
	mul.wide.u32 	%rd442, %r163, 8;
	add.s64 	%rd443, %rd1, %rd442;
	ld.global.u64 	%rd66, [%rd443];
	mad.lo.s64 	%rd528, %rd66, %rd503, %rd51;
	or.b64  	%rd444, %rd500, %rd59;
	and.b64  	%rd445, %rd444, -4294967296;
	setp.ne.s64 	%p53, %rd445, 0;
	@%p53 bra 	$L__BB542_27;
	cvt.u32.u64 	%r170, %rd59;
	cvt.u32.u64 	%r171, %rd500;
	div.u32 	%r172, %r171, %r170;
	mul.lo.s32 	%r173, %r172, %r170;
	sub.s32 	%r174, %r171, %r173;
	cvt.u64.u32 	%rd522, %r172;
	cvt.u64.u32 	%rd505, %r174;
	bra.uni 	$L__BB542_28;
$L__BB542_27:
	div.s64 	%rd522, %rd500, %rd59;
	mul.lo.s64 	%rd446, %rd522, %rd59;
	sub.s64 	%rd505, %rd500, %rd446;
$L__BB542_28:
	mad.lo.s64 	%rd529, %rd505, %rd66, %rd58;
	add.s32 	%r205, %r205, -4;
	add.s32 	%r204, %r204, 4;
	setp.ne.s32 	%p54, %r204, 0;
	@%p54 bra 	$L__BB542_4;
	add.s32 	%r207, %r205, 1;
$L__BB542_30:
	and.b32  	%r18, %r6, 3;
	setp.eq.s32 	%p55, %r18, 0;
	@%p55 bra 	$L__BB542_53;
	setp.eq.s32 	%p56, %r18, 1;
	@%p56 bra 	$L__BB542_45;
	mul.wide.u32 	%rd448, %r207, 8;
	add.s64 	%rd449, %rd2, %rd448;
	ld.global.u64 	%rd81, [%rd449];
	or.b64  	%rd450, %rd524, %rd81;
	and.b64  	%rd451, %rd450, -4294967296;
	setp.ne.s64 	%p57, %rd451, 0;
	@%p57 bra 	$L__BB542_34;
	cvt.u32.u64 	%r175, %rd81;
	cvt.u32.u64 	%r176, %rd524;
	div.u32 	%r177, %r176, %r175;
	mul.lo.s32 	%r178, %r177, %r175;
	sub.s32 	%r179, %r176, %r178;
	cvt.u64.u32 	%rd512, %r177;
	cvt.u64.u32 	%rd513, %r179;
	bra.uni 	$L__BB542_35;
$L__BB542_34:
	div.s64 	%rd512, %rd524, %rd81;
	mul.lo.s64 	%rd452, %rd512, %rd81;
	sub.s64 	%rd513, %rd524, %rd452;
$L__BB542_35:
	add.s64 	%rd454, %rd1, %rd448;
	ld.global.u64 	%rd88, [%rd454];
	mad.lo.s64 	%rd89, %rd88, %rd513, %rd528;
	or.b64  	%rd455, %rd522, %rd81;
	and.b64  	%rd456, %rd455, -4294967296;
	setp.ne.s64 	%p58, %rd456, 0;
	@%p58 bra 	$L__BB542_37;
	cvt.u32.u64 	%r180, %rd81;
	cvt.u32.u64 	%r181, %rd522;
	div.u32 	%r182, %r181, %r180;
	mul.lo.s32 	%r183, %r182, %r180;
	sub.s32 	%r184, %r181, %r183;
	cvt.u64.u32 	%rd514, %r182;
	cvt.u64.u32 	%rd515, %r184;
	bra.uni 	$L__BB542_38;
$L__BB542_37:
	div.s64 	%rd514, %rd522, %rd81;
	mul.lo.s64 	%rd457, %rd514, %rd81;
	sub.s64 	%rd515, %rd522, %rd457;
$L__BB542_38:
	mad.lo.s64 	%rd96, %rd515, %rd88, %rd529;
	add.s32 	%r19, %r207, -1;
	mul.wide.u32 	%rd458, %r19, 8;
	add.s64 	%rd459, %rd2, %rd458;
	ld.global.u64 	%rd97, [%rd459];
	or.b64  	%rd460, %rd512, %rd97;
	and.b64  	%rd461, %rd460, -4294967296;
	setp.ne.s64 	%p59, %rd461, 0;
	@%p59 bra 	$L__BB542_40;
	cvt.u32.u64 	%r185, %rd97;
	cvt.u32.u64 	%r186, %rd512;
	div.u32 	%r187, %r186, %r185;
	mul.lo.s32 	%r188, %r187, %r185;
	sub.s32 	%r189, %r186, %r188;
	cvt.u64.u32 	%rd524, %r187;
	cvt.u64.u32 	%rd517, %r189;
	bra.uni 	$L__BB542_41;
$L__BB542_40:
	div.s64 	%rd524, %rd512, %rd97;
	mul.lo.s64 	%rd462, %rd524, %rd97;
	sub.s64 	%rd517, %rd512, %rd462;
$L__BB542_41:
	add.s64 	%rd464, %rd1, %rd458;
	ld.global.u64 	%rd104, [%rd464];
	mad.lo.s64 	%rd528, %rd104, %rd517, %rd89;
	or.b64  	%rd465, %rd514, %rd97;
	and.b64  	%rd466, %rd465, -4294967296;
	setp.ne.s64 	%p60, %rd466, 0;
	@%p60 bra 	$L__BB542_43;
	cvt.u32.u64 	%r190, %rd97;
	cvt.u32.u64 	%r191, %rd514;
	div.u32 	%r192, %r191, %r190;
	mul.lo.s32 	%r193, %r192, %r190;
	sub.s32 	%r194, %r191, %r193;
	cvt.u64.u32 	%rd522, %r192;
	cvt.u64.u32 	%rd519, %r194;
	bra.uni 	$L__BB542_44;
$L__BB542_43:
	div.s64 	%rd522, %rd514, %rd97;
	mul.lo.s64 	%rd467, %rd522, %rd97;
	sub.s64 	%rd519, %rd514, %rd467;
$L__BB542_44:
	mad.lo.s64 	%rd529, %rd519, %rd104, %rd96;
	add.s32 	%r207, %r207, -2;
$L__BB542_45:
	and.b32  	%r195, %r6, 1;
	setp.eq.b32 	%p61, %r195, 1;
	not.pred 	%p62, %p61;
	@%p62 bra 	$L__BB542_53;
	mul.wide.u32 	%rd468, %r207, 8;
	add.s64 	%rd469, %rd2, %rd468;
	ld.global.u64 	%rd119, [%rd469];
	or.b64  	%rd470, %rd524, %rd119;
	and.b64  	%rd471, %rd470, -4294967296;
	setp.ne.s64 	%p63, %rd471, 0;
	@%p63 bra 	$L__BB542_48;
	cvt.u32.u64 	%r196, %rd119;
	cvt.u32.u64 	%r197, %rd524;
	rem.u32 	%r198, %r197, %r196;
	cvt.u64.u32 	%rd526, %r198;
	bra.uni 	$L__BB542_49;
$L__BB542_48:
	rem.s64 	%rd526, %rd524, %rd119;
$L__BB542_49:
	add.s64 	%rd473, %rd1, %rd468;
	ld.global.u64 	%rd123, [%rd473];
	mad.lo.s64 	%rd528, %rd123, %rd526, %rd528;
	or.b64  	%rd474, %rd522, %rd119;
	and.b64  	%rd475, %rd474, -4294967296;
	setp.ne.s64 	%p64, %rd475, 0;
	@%p64 bra 	$L__BB542_51;
	cvt.u32.u64 	%r199, %rd119;
	cvt.u32.u64 	%r200, %rd522;
	rem.u32 	%r201, %r200, %r199;
	cvt.u64.u32 	%rd527, %r201;
	bra.uni 	$L__BB542_52;
$L__BB542_51:
	rem.s64 	%rd527, %rd522, %rd119;
$L__BB542_52:
	mad.lo.s64 	%rd529, %rd527, %rd123, %rd529;
$L__BB542_53:
	shl.b64 	%rd476, %rd528, 1;
	add.s64 	%rd477, %rd570, %rd476;
	ld.global.u16 	%rs5, [%rd477];
	and.b16  	%rs6, %rs5, 32767;
	setp.eq.s16 	%p66, %rs6, 0;
	mov.pred 	%p86, 0;
	@%p66 bra 	$L__BB542_55;
	shl.b64 	%rd478, %rd529, 1;
	add.s64 	%rd479, %rd570, %rd478;
	ld.global.u16 	%rs7, [%rd479];
	and.b16  	%rs8, %rs7, 32767;
	setp.ne.s16 	%p86, %rs8, 0;
$L__BB542_55:
	selp.u16 	%rs9, 1, 0, %p86;
	st.shared.u8 	[%r5], %rs9;
	bra.uni 	$L__BB542_116;
$L__BB542_56:
	cvt.u64.u32 	%rd131, %r4;
	setp.le.u64 	%p18, %rd264, %rd131;
	@%p18 bra 	$L__BB542_116;
	mov.u32 	%r55, %ctaid.y;
	cvt.u64.u32 	%rd269, %r55;
	mad.lo.s64 	%rd561, %rd264, %rd269, %rd131;
	cvt.u32.u64 	%r22, %rd263;
	add.s32 	%r211, %r22, -1;
	setp.lt.s32 	%p19, %r211, 0;
	@%p19 bra 	$L__BB542_115;
	and.b32  	%r24, %r22, 7;
	setp.lt.u32 	%p20, %r211, 7;
	@%p20 bra 	$L__BB542_86;
	add.s32 	%r209, %r22, -4;
	and.b32  	%r56, %r22, -8;
	neg.s32 	%r208, %r56;
$L__BB542_60:
	.pragma "nounroll";
	add.s32 	%r29, %r209, 3;
	mul.wide.u32 	%rd271, %r29, 8;
	add.s64 	%rd272, %rd2, %rd271;
	ld.global.u64 	%rd135, [%rd272];
	or.b64  	%rd273, %rd561, %rd135;
	and.b64  	%rd274, %rd273, -4294967296;
	setp.ne.s64 	%p21, %rd274, 0;
	@%p21 bra 	$L__BB542_62;
	cvt.u32.u64 	%r57, %rd135;
	cvt.u32.u64 	%r58, %rd561;
	div.u32 	%r59, %r58, %r57;
	mul.lo.s32 	%r60, %r59, %r57;
	sub.s32 	%r61, %r58, %r60;
	cvt.u64.u32 	%rd532, %r59;
	cvt.u64.u32 	%rd533, %r61;
	bra.uni 	$L__BB542_63;
$L__BB542_62:
	div.s64 	%rd532, %rd561, %rd135;
	mul.lo.s64 	%rd275, %rd532, %rd135;
	sub.s64 	%rd533, %rd561, %rd275;
$L__BB542_63:
	add.s64 	%rd277, %rd1, %rd271;
	ld.global.u64 	%rd278, [%rd277];
	mul.lo.s64 	%rd142, %rd278, %rd533;
	add.s32 	%r30, %r209, 2;
	mul.wide.u32 	%rd279, %r30, 8;
	add.s64 	%rd280, %rd2, %rd279;
	ld.global.u64 	%rd143, [%rd280];
	or.b64  	%rd281, %rd532, %rd143;
	and.b64  	%rd282, %rd281, -4294967296;
	setp.ne.s64 	%p22, %rd282, 0;
	@%p22 bra 	$L__BB542_65;
	cvt.u32.u64 	%r62, %rd143;
	cvt.u32.u64 	%r63, %rd532;
	div.u32 	%r64, %r63, %r62;
	mul.lo.s32 	%r65, %r64, %r62;
	sub.s32 	%r66, %r63, %r65;
	cvt.u64.u32 	%rd534, %r64;
	cvt.u64.u32 	%rd535, %r66;
	bra.uni 	$L__BB542_66;
$L__BB542_65:
	div.s64 	%rd534, %rd532, %rd143;
	mul.lo.s64 	%rd283, %rd534, %rd143;
	sub.s64 	%rd535, %rd532, %rd283;
$L__BB542_66:
	add.s64 	%rd285, %rd1, %rd279;
	ld.global.u64 	%rd286, [%rd285];
	mad.lo.s64 	%rd150, %rd286, %rd535, %rd142;
	add.s32 	%r31, %r209, 1;
	mul.wide.u32 	%rd287, %r31, 8;
	add.s64 	%rd288, %rd2, %rd287;
	ld.global.u64 	%rd151, [%rd288];
	or.b64  	%rd289, %rd534, %rd151;
	and.b64  	%rd290, %rd289, -4294967296;
	setp.ne.s64 	%p23, %rd290, 0;
	@%p23 bra 	$L__BB542_68;
	cvt.u32.u64 	%r67, %rd151;
	cvt.u32.u64 	%r68, %rd534;
	div.u32 	%r69, %r68, %r67;
	mul.lo.s32 	%r70, %r69, %r67;
	sub.s32 	%r71, %r68, %r70;
	cvt.u64.u32 	%rd536, %r69;
	cvt.u64.u32 	%rd537, %r71;
	bra.uni 	$L__BB542_69;
$L__BB542_68:
	div.s64 	%rd536, %rd534, %rd151;
	mul.lo.s64 	%rd291, %rd536, %rd151;
	sub.s64 	%rd537, %rd534, %rd291;
$L__BB542_69:
	add.s64 	%rd293, %rd1, %rd287;
	ld.global.u64 	%rd294, [%rd293];
	mad.lo.s64 	%rd158, %rd294, %rd537, %rd150;
	add.s32 	%r32, %r209, -4;
	mul.wide.u32 	%rd295, %r209, 8;
	add.s64 	%rd296, %rd2, %rd295;
	ld.global.u64 	%rd159, [%rd296];
	or.b64  	%rd297, %rd536, %rd159;
	and.b64  	%rd298, %rd297, -4294967296;
	setp.ne.s64 	%p24, %rd298, 0;
	@%p24 bra 	$L__BB542_71;
	cvt.u32.u64 	%r72, %rd159;
	cvt.u32.u64 	%r73, %rd536;
	div.u32 	%r74, %r73, %r72;
	mul.lo.s32 	%r75, %r74, %r72;
	sub.s32 	%r76, %r73, %r75;
	cvt.u64.u32 	%rd538, %r74;
	cvt.u64.u32 	%rd539, %r76;
	bra.uni 	$L__BB542_72;
$L__BB542_71:
	div.s64 	%rd538, %rd536, %rd159;
	mul.lo.s64 	%rd299, %rd538, %rd159;
	sub.s64 	%rd539, %rd536, %rd299;
$L__BB542_72:
	add.s64 	%rd301, %rd1, %rd295;
	ld.global.u64 	%rd302, [%rd301];
	mad.lo.s64 	%rd166, %rd302, %rd539, %rd158;
	add.s32 	%r33, %r209, -1;
	mul.wide.u32 	%rd303, %r33, 8;
	add.s64 	%rd304, %rd2, %rd303;
	ld.global.u64 	%rd167, [%rd304];
	or.b64  	%rd305, %rd538, %rd167;
	and.b64  	%rd306, %rd305, -4294967296;
	setp.ne.s64 	%p25, %rd306, 0;
	@%p25 bra 	$L__BB542_74;
	cvt.u32.u64 	%r77, %rd167;
	cvt.u32.u64 	%r78, %rd538;
	div.u32 	%r79, %r78, %r77;
	mul.lo.s32 	%r80, %r79, %r77;
	sub.s32 	%r81, %r78, %r80;
	cvt.u64.u32 	%rd540, %r79;
	cvt.u64.u32 	%rd541, %r81;
	bra.uni 	$L__BB542_75;
$L__BB542_74:
	div.s64 	%rd540, %rd538, %rd167;
	mul.lo.s64 	%rd307, %rd540, %rd167;
	sub.s64 	%rd541, %rd538, %rd307;
$L__BB542_75:
	add.s64 	%rd309, %rd1, %rd303;
	ld.global.u64 	%rd310, [%rd309];
	mad.lo.s64 	%rd174, %rd310, %rd541, %rd166;
	add.s32 	%r34, %r209, -2;
	mul.wide.u32 	%rd311, %r34, 8;
	add.s64 	%rd312, %rd2, %rd311;
	ld.global.u64 	%rd175, [%rd312];
	or.b64  	%rd313, %rd540, %rd175;
	and.b64  	%rd314, %rd313, -4294967296;
	setp.ne.s64 	%p26, %rd314, 0;
	@%p26 bra 	$L__BB542_77;
	cvt.u32.u64 	%r82, %rd175;
	cvt.u32.u64 	%r83, %rd540;
	div.u32 	%r84, %r83, %r82;
	mul.lo.s32 	%r85, %r84, %r82;
	sub.s32 	%r86, %r83, %r85;
	cvt.u64.u32 	%rd542, %r84;
	cvt.u64.u32 	%rd543, %r86;
	bra.uni 	$L__BB542_78;
$L__BB542_77:
	div.s64 	%rd542, %rd540, %rd175;
	mul.lo.s64 	%rd315, %rd542, %rd175;
	sub.s64 	%rd543, %rd540, %rd315;
$L__BB542_78:
	add.s64 	%rd317, %rd1, %rd311;
	ld.global.u64 	%rd318, [%rd317];
	mad.lo.s64 	%rd182, %rd318, %rd543, %rd174;
	add.s32 	%r35, %r209, -3;
	mul.wide.u32 	%rd319, %r35, 8;
	add.s64 	%rd320, %rd2, %rd319;
	ld.global.u64 	%rd183, [%rd320];
	or.b64  	%rd321, %rd542, %rd183;
	and.b64  	%rd322, %rd321, -4294967296;
	setp.ne.s64 	%p27, %rd322, 0;
	@%p27 bra 	$L__BB542_80;
	cvt.u32.u64 	%r87, %rd183;
	cvt.u32.u64 	%r88, %rd542;
	div.u32 	%r89, %r88, %r87;
	mul.lo.s32 	%r90, %r89, %r87;
	sub.s32 	%r91, %r88, %r90;
	cvt.u64.u32 	%rd544, %r89;
	cvt.u64.u32 	%rd545, %r91;
	bra.uni 	$L__BB542_81;
$L__BB542_80:
	div.s64 	%rd544, %rd542, %rd183;
	mul.lo.s64 	%rd323, %rd544, %rd183;
	sub.s64 	%rd545, %rd542, %rd323;
$L__BB542_81:
	add.s64 	%rd325, %rd1, %rd319;
	ld.global.u64 	%rd326, [%rd325];
	mad.lo.s64 	%rd190, %rd326, %rd545, %rd182;
	mul.wide.u32 	%rd327, %r32, 8;
	add.s64 	%rd328, %rd2, %rd327;
	ld.global.u64 	%rd191, [%rd328];
	or.b64  	%rd329, %rd544, %rd191;
	and.b64  	%rd330, %rd329, -4294967296;
	setp.ne.s64 	%p28, %rd330, 0;
	@%p28 bra 	$L__BB542_83;
	cvt.u32.u64 	%r92, %rd191;
	cvt.u32.u64 	%r93, %rd544;
	div.u32 	%r94, %r93, %r92;
	mul.lo.s32 	%r95, %r94, %r92;
	sub.s32 	%r96, %r93, %r95;
	cvt.u64.u32 	%rd561, %r94;
	cvt.u64.u32 	%rd547, %r96;
	bra.uni 	$L__BB542_84;
$L__BB542_83:
	div.s64 	%rd561, %rd544, %rd191;
	mul.lo.s64 	%rd331, %rd561, %rd191;
	sub.s64 	%rd547, %rd544, %rd331;
$L__BB542_84:
	add.s64 	%rd333, %rd1, %rd327;
	ld.global.u64 	%rd334, [%rd333];
	mad.lo.s64 	%rd335, %rd334, %rd547, %rd190;
	shl.b64 	%rd336, %rd335, 1;
	add.s64 	%rd570, %rd570, %rd336;
	add.s32 	%r209, %r209, -8;
	add.s32 	%r208, %r208, 8;
	setp.ne.s32 	%p29, %r208, 0;
	@%p29 bra 	$L__BB542_60;
	add.s32 	%r211, %r209, 3;
$L__BB542_86:
	setp.eq.s32 	%p30, %r24, 0;
	@%p30 bra 	$L__BB542_115;
	and.b32  	%r40, %r22, 3;
	setp.lt.u32 	%p31, %r24, 4;
	@%p31 bra 	$L__BB542_101;
	mul.wide.u32 	%rd338, %r211, 8;
	add.s64 	%rd339, %rd2, %rd338;
	ld.global.u64 	%rd202, [%rd339];
	or.b64  	%rd340, %rd561, %rd202;
	and.b64  	%rd341, %rd340, -4294967296;
	setp.ne.s64 	%p32, %rd341, 0;
	@%p32 bra 	$L__BB542_90;
	cvt.u32.u64 	%r97, %rd202;
	cvt.u32.u64 	%r98, %rd561;
	div.u32 	%r99, %r98, %r97;
	mul.lo.s32 	%r100, %r99, %r97;
	sub.s32 	%r101, %r98, %r100;
	cvt.u64.u32 	%rd551, %r99;
	cvt.u64.u32 	%rd552, %r101;
	bra.uni 	$L__BB542_91;
$L__BB542_90:
	div.s64 	%rd551, %rd561, %rd202;
	mul.lo.s64 	%rd342, %rd551, %rd202;
	sub.s64 	%rd552, %rd561, %rd342;
$L__BB542_91:
	add.s64 	%rd344, %rd1, %rd338;
	ld.global.u64 	%rd345, [%rd344];
	mul.lo.s64 	%rd209, %rd345, %rd552;
	add.s32 	%r41, %r211, -1;
	mul.wide.u32 	%rd346, %r41, 8;
	add.s64 	%rd347, %rd2, %rd346;
	ld.global.u64 	%rd210, [%rd347];
	or.b64  	%rd348, %rd551, %rd210;
	and.b64  	%rd349, %rd348, -4294967296;
	setp.ne.s64 	%p33, %rd349, 0;
	@%p33 bra 	$L__BB542_93;
	cvt.u32.u64 	%r102, %rd210;
	cvt.u32.u64 	%r103, %rd551;
	div.u32 	%r104, %r103, %r102;
	mul.lo.s32 	%r105, %r104, %r102;
	sub.s32 	%r106, %r103, %r105;
	cvt.u64.u32 	%rd553, %r104;
	cvt.u64.u32 	%rd554, %r106;
	bra.uni 	$L__BB542_94;
$L__BB542_93:
	div.s64 	%rd553, %rd551, %rd210;
	mul.lo.s64 	%rd350, %rd553, %rd210;
	sub.s64 	%rd554, %rd551, %rd350;
$L__BB542_94:
	add.s64 	%rd352, %rd1, %rd346;
	ld.global.u64 	%rd353, [%rd352];
	mad.lo.s64 	%rd217, %rd353, %rd554, %rd209;
	add.s32 	%r42, %r211, -2;
	mul.wide.u32 	%rd354, %r42, 8;
	add.s64 	%rd355, %rd2, %rd354;
	ld.global.u64 	%rd218, [%rd355];
	or.b64  	%rd356, %rd553, %rd218;
	and.b64  	%rd357, %rd356, -4294967296;
	setp.ne.s64 	%p34, %rd357, 0;
	@%p34 bra 	$L__BB542_96;
	cvt.u32.u64 	%r107, %rd218;
	cvt.u32.u64 	%r108, %rd553;
	div.u32 	%r109, %r108, %r107;
	mul.lo.s32 	%r110, %r109, %r107;
	sub.s32 	%r111, %r108, %r110;
	cvt.u64.u32 	%rd555, %r109;
	cvt.u64.u32 	%rd556, %r111;
	bra.uni 	$L__BB542_97;
$L__BB542_96:
	div.s64 	%rd555, %rd553, %rd218;
	mul.lo.s64 	%rd358, %rd555, %rd218;
	sub.s64 	%rd556, %rd553, %rd358;
$L__BB542_97:
	add.s64 	%rd360, %rd1, %rd354;
	ld.global.u64 	%rd361, [%rd360];
	mad.lo.s64 	%rd225, %rd361, %rd556, %rd217;
	add.s32 	%r43, %r211, -3;
	mul.wide.u32 	%rd362, %r43, 8;
	add.s64 	%rd363, %rd2, %rd362;
	ld.global.u64 	%rd226, [%rd363];
	or.b64  	%rd364, %rd555, %rd226;
	and.b64  	%rd365, %rd364, -4294967296;
	setp.ne.s64 	%p35, %rd365, 0;
	@%p35 bra 	$L__BB542_99;
	cvt.u32.u64 	%r112, %rd226;
	cvt.u32.u64 	%r113, %rd555;
	div.u32 	%r114, %r113, %r112;
	mul.lo.s32 	%r115, %r114, %r112;
	sub.s32 	%r116, %r113, %r115;
	cvt.u64.u32 	%rd561, %r114;
	cvt.u64.u32 	%rd558, %r116;
	bra.uni 	$L__BB542_100;
$L__BB542_99:
	div.s64 	%rd561, %rd555, %rd226;
	mul.lo.s64 	%rd366, %rd561, %rd226;
	sub.s64 	%rd558, %rd555, %rd366;
$L__BB542_100:
	add.s64 	%rd368, %rd1, %rd362;
	ld.global.u64 	%rd369, [%rd368];
	mad.lo.s64 	%rd370, %rd369, %rd558, %rd225;
	shl.b64 	%rd371, %rd370, 1;
	add.s64 	%rd570, %rd570, %rd371;
	add.s32 	%r211, %r211, -4;
$L__BB542_101:
	setp.eq.s32 	%p36, %r40, 0;
	@%p36 bra 	$L__BB542_115;
	setp.eq.s32 	%p37, %r40, 1;
	@%p37 bra 	$L__BB542_110;
	mul.wide.u32 	%rd373, %r211, 8;
	add.s64 	%rd374, %rd2, %rd373;
	ld.global.u64 	%rd237, [%rd374];
	or.b64  	%rd375, %rd561, %rd237;
	and.b64  	%rd376, %rd375, -4294967296;
	setp.ne.s64 	%p38, %rd376, 0;
	@%p38 bra 	$L__BB542_105;
	cvt.u32.u64 	%r117, %rd237;
	cvt.u32.u64 	%r118, %rd561;
	div.u32 	%r119, %r118, %r117;
	mul.lo.s32 	%r120, %r119, %r117;
	sub.s32 	%r121, %r118, %r120;
	cvt.u64.u32 	%rd562, %r119;
	cvt.u64.u32 	%rd563, %r121;
	bra.uni 	$L__BB542_106;
$L__BB542_105:
	div.s64 	%rd562, %rd561, %rd237;
	mul.lo.s64 	%rd377, %rd562, %rd237;
	sub.s64 	%rd563, %rd561, %rd377;
$L__BB542_106:
	add.s64 	%rd379, %rd1, %rd373;
	ld.global.u64 	%rd380, [%rd379];
	mul.lo.s64 	%rd244, %rd380, %rd563;
	add.s32 	%r46, %r211, -1;
	mul.wide.u32 	%rd381, %r46, 8;
	add.s64 	%rd382, %rd2, %rd381;
	ld.global.u64 	%rd245, [%rd382];
	or.b64  	%rd383, %rd562, %rd245;
	and.b64  	%rd384, %rd383, -4294967296;
	setp.ne.s64 	%p39, %rd384, 0;
	@%p39 bra 	$L__BB542_108;
	cvt.u32.u64 	%r122, %rd245;
	cvt.u32.u64 	%r123, %rd562;
	div.u32 	%r124, %r123, %r122;
	mul.lo.s32 	%r125, %r124, %r122;
	sub.s32 	%r126, %r123, %r125;
	cvt.u64.u32 	%rd561, %r124;
	cvt.u64.u32 	%rd565, %r126;
	bra.uni 	$L__BB542_109;
$L__BB542_108:
	div.s64 	%rd561, %rd562, %rd245;
	mul.lo.s64 	%rd385, %rd561, %rd245;
	sub.s64 	%rd565, %rd562, %rd385;
$L__BB542_109:
	add.s64 	%rd387, %rd1, %rd381;
	ld.global.u64 	%rd388, [%rd387];
	mad.lo.s64 	%rd389, %rd388, %rd565, %rd244;
	shl.b64 	%rd390, %rd389, 1;
	add.s64 	%rd570, %rd570, %rd390;
	add.s32 	%r211, %r211, -2;
$L__BB542_110:
	and.b32  	%r127, %r22, 1;
	setp.eq.b32 	%p40, %r127, 1;
	not.pred 	%p41, %p40;
	@%p41 bra 	$L__BB542_115;
	mul.wide.u32 	%rd391, %r211, 8;
	add.s64 	%rd392, %rd2, %rd391;
	ld.global.u64 	%rd256, [%rd392];
	or.b64  	%rd393, %rd561, %rd256;
	and.b64  	%rd394, %rd393, -4294967296;
	setp.ne.s64 	%p42, %rd394, 0;
	@%p42 bra 	$L__BB542_113;
	cvt.u32.u64 	%r128, %rd256;
	cvt.u32.u64 	%r129, %rd561;
	rem.u32 	%r130, %r129, %r128;
	cvt.u64.u32 	%rd569, %r130;
	bra.uni 	$L__BB542_114;
$L__BB542_113:
	rem.s64 	%rd569, %rd561, %rd256;
$L__BB542_114:
	add.s64 	%rd396, %rd1, %rd391;
	ld.global.u64 	%rd397, [%rd396];
	mul.lo.s64 	%rd398, %rd397, %rd569;
	shl.b64 	%rd399, %rd398, 1;
	add.s64 	%rd570, %rd570, %rd399;
$L__BB542_115:
	ld.global.u16 	%rs2, [%rd570];
	and.b16  	%rs3, %rs2, 32767;
	setp.ne.s16 	%p43, %rs3, 0;
	selp.u16 	%rs4, 1, 0, %p43;
	st.shared.u8 	[%r5], %rs4;
$L__BB542_116:
	bar.sync 	0;
	setp.lt.u32 	%p67, %r213, 66;
	@%p67 bra 	$L__BB542_122;
$L__BB542_117:
	shr.u32 	%r50, %r213, 1;
	setp.ge.u32 	%p68, %r1, %r50;
	@%p68 bra 	$L__BB542_121;
	ld.shared.u8 	%rs10, [%r5];
	setp.eq.s16 	%p70, %rs10, 0;
	mov.pred 	%p87, 0;
	@%p70 bra 	$L__BB542_120;
	add.s32 	%r202, %r5, %r50;
	ld.shared.u8 	%rs11, [%r202];
	setp.ne.s16 	%p87, %rs11, 0;
$L__BB542_120:
	selp.u16 	%rs12, 1, 0, %p87;
	st.shared.u8 	[%r5], %rs12;
$L__BB542_121:
	bar.sync 	0;
	setp.gt.u32 	%p71, %r213, 131;
	mov.u32 	%r213, %r50;
	@%p71 bra 	$L__BB542_117;
$L__BB542_122:
	setp.gt.u32 	%p72, %r1, 31;
	@%p72 bra 	$L__BB542_137;
	ld.volatile.shared.u8 	%rs13, [%r5];
	setp.eq.s16 	%p74, %rs13, 0;
	mov.pred 	%p88, 0;
	@%p74 bra 	$L__BB542_125;
	ld.volatile.shared.u8 	%rs14, [%r5+32];
	setp.ne.s16 	%p88, %rs14, 0;
$L__BB542_125:
	selp.u16 	%rs15, 1, 0, %p88;
	st.volatile.shared.u8 	[%r5], %rs15;
	ld.volatile.shared.u8 	%rs16, [%r5];
	setp.eq.s16 	%p76, %rs16, 0;
	mov.pred 	%p89, 0;
	@%p76 bra 	$L__BB542_127;
	ld.volatile.shared.u8 	%rs17, [%r5+16];
	setp.ne.s16 	%p89, %rs17, 0;
$L__BB542_127:
	selp.u16 	%rs18, 1, 0, %p89;
	st.volatile.shared.u8 	[%r5], %rs18;
	ld.volatile.shared.u8 	%rs19, [%r5];
	setp.eq.s16 	%p78, %rs19, 0;
	mov.pred 	%p90, 0;
	@%p78 bra 	$L__BB542_129;
	ld.volatile.shared.u8 	%rs20, [%r5+8];
	setp.ne.s16 	%p90, %rs20, 0;
$L__BB542_129:
	selp.u16 	%rs21, 1, 0, %p90;
	st.volatile.shared.u8 	[%r5], %rs21;
	ld.volatile.shared.u8 	%rs22, [%r5];
	setp.eq.s16 	%p80, %rs22, 0;
	mov.pred 	%p91, 0;
	@%p80 bra 	$L__BB542_131;
	ld.volatile.shared.u8 	%rs23, [%r5+4];
	setp.ne.s16 	%p91, %rs23, 0;
$L__BB542_131:
	selp.u16 	%rs24, 1, 0, %p91;
	st.volatile.shared.u8 	[%r5], %rs24;
	ld.volatile.shared.u8 	%rs25, [%r5];
	setp.eq.s16 	%p82, %rs25, 0;
	mov.pred 	%p92, 0;
	@%p82 bra 	$L__BB542_133;
	ld.volatile.shared.u8 	%rs26, [%r5+2];
	setp.ne.s16 	%p92, %rs26, 0;
$L__BB542_133:
	selp.u16 	%rs27, 1, 0, %p92;
	st.volatile.shared.u8 	[%r5], %rs27;
	ld.volatile.shared.u8 	%rs28, [%r5];
	setp.eq.s16 	%p84, %rs28, 0;
	mov.pred 	%p93, 0;
	@%p84 bra 	$L__BB542_135;
	ld.volatile.shared.u8 	%rs29, [%r5+1];
	setp.ne.s16 	%p93, %rs29, 0;
$L__BB542_135:
	selp.u16 	%rs30, 1, 0, %p93;
	st.volatile.shared.u8 	[%r5], %rs30;
	setp.ne.s32 	%p85, %r1, 0;
	@%p85 bra 	$L__BB542_137;
	ld.param.u64 	%rd485, [contiguous_all2_bf16_param_0];
	ld.shared.u8 	%rs31, [allsdata_bf16];
	cvt.u64.u32 	%rd480, %r2;
	mov.u32 	%r203, %ctaid.y;
	cvt.u64.u32 	%rd481, %r203;
	mad.lo.s64 	%rd482, %rd265, %rd481, %rd480;
	cvta.to.global.u64 	%rd483, %rd485;
	add.s64 	%rd484, %rd483, %rd482;
	st.global.u8 	[%rd484], %rs31;
$L__BB542_137:
	ret;

}
	// .globl	contiguous_all22_bf16
.visible .entry contiguous_all22_bf16(
	.param .u64 .ptr .align 1 contiguous_all22_bf16_param_0,
	.param .u64 .ptr .align 1 contiguous_all22_bf16_param_1,
	.param .u64 contiguous_all22_bf16_param_2,
	.param .u64 contiguous_all22_bf16_param_3
)
{
	.reg .pred 	%p<49>;
	.reg .b16 	%rs<32>;
	.reg .b32 	%r<17>;
	.reg .b64 	%rd<26>;

	ld.param.u64 	%rd5, [contiguous_all22_bf16_param_0];
	ld.param.u64 	%rd8, [contiguous_all22_bf16_param_1];
	ld.param.u64 	%rd6, [contiguous_all22_bf16_param_2];
	ld.param.u64 	%rd7, [contiguous_all22_bf16_param_3];
	cvta.to.global.u64 	%rd1, %rd8;
	mov.u32 	%r1, %tid.x;
	mov.u32 	%r2, %ctaid.x;
	mov.u32 	%r16, %ntid.x;
	mul.lo.s32 	%r8, %r2, %r16;
	shl.b32 	%r9, %r8, 1;
	add.s32 	%r4, %r9, %r1;
	mov.u32 	%r10, allsdata_bf16;
	add.s32 	%r5, %r10, %r1;
	mov.b16 	%rs1, 1;
	st.shared.u8 	[%r5], %rs1;
	add.s32 	%r11, %r4, %r16;
	cvt.u64.u32 	%rd2, %r11;
	setp.le.u64 	%p17, %rd6, %rd2;
	@%p17 bra 	$L__BB543_4;
	cvt.u64.u32 	%rd13, %r4;
	mov.u32 	%r13, %ctaid.y;
	cvt.u64.u32 	%rd14, %r13;
	mul.lo.s64 	%rd3, %rd6, %rd14;
	add.s64 	%rd15, %rd3, %rd13;
	shl.b64 	%rd16, %rd15, 1;
	add.s64 	%rd17, %rd1, %rd16;
	ld.global.u16 	%rs5, [%rd17];
	and.b16  	%rs6, %rs5, 32767;
	setp.eq.s16 	%p21, %rs6, 0;
	mov.pred 	%p41, 0;
	@%p21 bra 	$L__BB543_3;
	add.s64 	%rd18, %rd3, %rd2;
	shl.b64 	%rd19, %rd18, 1;
	add.s64 	%rd20, %rd1, %rd19;
	ld.global.u16 	%rs7, [%rd20];
	and.b16  	%rs8, %rs7, 32767;
	setp.ne.s16 	%p41, %rs8, 0;
$L__BB543_3:
	selp.u16 	%rs9, 1, 0, %p41;
	st.shared.u8 	[%r5], %rs9;
	bra.uni 	$L__BB543_6;
$L__BB543_4:
	cvt.u64.u32 	%rd4, %r4;
	setp.le.u64 	%p18, %rd6, %rd4;
	@%p18 bra 	$L__BB543_6;
	mov.u32 	%r12, %ctaid.y;
	cvt.u64.u32 	%rd9, %r12;
	mad.lo.s64 	%rd10, %rd6, %rd9, %rd4;
	shl.b64 	%rd11, %rd10, 1;
	add.s64 	%rd12, %rd1, %rd11;
	ld.global.u16 	%rs2, [%rd12];
	and.b16  	%rs3, %rs2, 32767;
	setp.ne.s16 	%p19, %rs3, 0;
	selp.u16 	%rs4, 1, 0, %p19;
	st.shared.u8 	[%r5], %rs4;
$L__BB543_6:
	bar.sync 	0;
	setp.lt.u32 	%p22, %r16, 66;
	@%p22 bra 	$L__BB543_12;
$L__BB543_7:
	shr.u32 	%r7, %r16, 1;
	setp.ge.u32 	%p23, %r1, %r7;
	@%p23 bra 	$L__BB543_11;
	ld.shared.u8 	%rs10, [%r5];
	setp.eq.s16 	%p25, %rs10, 0;
	mov.pred 	%p42, 0;
	@%p25 bra 	$L__BB543_10;
	add.s32 	%r14, %r5, %r7;
	ld.shared.u8 	%rs11, [%r14];
	setp.ne.s16 	%p42, %rs11, 0;
$L__BB543_10:
	selp.u16 	%rs12, 1, 0, %p42;
	st.shared.u8 	[%r5], %rs12;
$L__BB543_11:
	bar.sync 	0;
	setp.gt.u32 	%p26, %r16, 131;
	mov.u32 	%r16, %r7;
	@%p26 bra 	$L__BB543_7;
$L__BB543_12:
	setp.gt.u32 	%p27, %r1, 31;
	@%p27 bra 	$L__BB543_27;
	ld.volatile.shared.u8 	%rs13, [%r5];
	setp.eq.s16 	%p29, %rs13, 0;
	mov.pred 	%p43, 0;
	@%p29 bra 	$L__BB543_15;
	ld.volatile.shared.u8 	%rs14, [%r5+32];
	setp.ne.s16 	%p43, %rs14, 0;
$L__BB543_15:
	selp.u16 	%rs15, 1, 0, %p43;
	st.volatile.shared.u8 	[%r5], %rs15;
	ld.volatile.shared.u8 	%rs16, [%r5];
	setp.eq.s16 	%p31, %rs16, 0;
	mov.pred 	%p44, 0;
	@%p31 bra 	$L__BB543_17;
	ld.volatile.shared.u8 	%rs17, [%r5+16];
	setp.ne.s16 	%p44, %rs17, 0;
$L__BB543_17:
	selp.u16 	%rs18, 1, 0, %p44;
	st.volatile.shared.u8 	[%r5], %rs18;
	ld.volatile.shared.u8 	%rs19, [%r5];
	setp.eq.s16 	%p33, %rs19, 0;
	mov.pred 	%p45, 0;
	@%p33 bra 	$L__BB543_19;
	ld.volatile.shared.u8 	%rs20, [%r5+8];
	setp.ne.s16 	%p45, %rs20, 0;
$L__BB543_19:
	selp.u16 	%rs21, 1, 0, %p45;
	st.volatile.shared.u8 	[%r5], %rs21;
	ld.volatile.shared.u8 	%rs22, [%r5];
	setp.eq.s16 	%p35, %rs22, 0;
	mov.pred 	%p46, 0;
	@%p35 bra 	$L__BB543_21;
	ld.volatile.shared.u8 	%rs23, [%r5+4];
	setp.ne.s16 	%p46, %rs23, 0;
$L__BB543_21:
	selp.u16 	%rs24, 1, 0, %p46;
	st.volatile.shared.u8 	[%r5], %rs24;
	ld.volatile.shared.u8 	%rs25, [%r5];
	setp.eq.s16 	%p37, %rs25, 0;
	mov.pred 	%p47, 0;
	@%p37 bra 	$L__BB543_23;
	ld.volatile.shared.u8 	%rs26, [%r5+2];
	setp.ne.s16 	%p47, %rs26, 0;
$L__BB543_23:
	selp.u16 	%rs27, 1, 0, %p47;
	st.volatile.shared.u8 	[%r5], %rs27;
	ld.volatile.shared.u8 	%rs28, [%r5];
	setp.eq.s16 	%p39, %rs28, 0;
	mov.pred 	%p48, 0;
	@%p39 bra 	$L__BB543_25;
	ld.volatile.shared.u8 	%rs29, [%r5+1];
	setp.ne.s16 	%p48, %rs29, 0;
$L__BB543_25:
	selp.u16 	%rs30, 1, 0, %p48;
	st.volatile.shared.u8 	[%r5], %rs30;
	setp.ne.s32 	%p40, %r1, 0;
	@%p40 bra 	$L__BB543_27;
	ld.shared.u8 	%rs31, [allsdata_bf16];
	cvt.u64.u32 	%rd21, %r2;
	mov.u32 	%r15, %ctaid.y;
	cvt.u64.u32 	%rd22, %r15;
	mad.lo.s64 	%rd23, %rd7, %rd22, %rd21;
	cvta.to.global.u64 	%rd24, %rd5;
	add.s64 	%rd25, %rd24, %rd23;
	st.global.u8 	[%rd25], %rs31;
$L__BB543_27:
	ret;

}
	// .globl	contiguous_all3_bf16
.visible .entry contiguous_all3_bf16(
	.param .u64 .ptr .align 1 contiguous_all3_bf16_param_0,
	.param .u64 .ptr .align 1 contiguous_all3_bf16_param_1,
	.param .u64 .ptr .align 1 contiguous_all3_bf16_param_2,
	.param .u64 .ptr .align 1 contiguous_all3_bf16_param_3,
	.param .u64 contiguous_all3_bf16_param_4,
	.param .u64 contiguous_all3_bf16_param_5,
	.param .u64 contiguous_all3_bf16_param_6
)
{
	.reg .pred 	%p<81>;
	.reg .b16 	%rs<51>;
	.reg .b32 	%r<188>;
	.reg .b64 	%rd<307>;

	ld.param.u64 	%rd144, [contiguous_all3_bf16_param_0];
	ld.param.u64 	%rd145, [contiguous_all3_bf16_param_1];
	ld.param.u64 	%rd148, [contiguous_all3_bf16_param_2];
	ld.param.u64 	%rd149, [contiguous_all3_bf16_param_3];
	ld.param.u64 	%rd146, [contiguous_all3_bf16_param_4];
	ld.param.u64 	%rd147, [contiguous_all3_bf16_param_5];
	ld.param.u64 	%rd150, [contiguous_all3_bf16_param_6];
	cvta.to.global.u64 	%rd1, %rd149;
	cvta.to.global.u64 	%rd2, %rd148;
	mov.u32 	%r1, %tid.y;
	mov.u32 	%r2, %ntid.x;
	mov.u32 	%r3, %tid.x;
	mad.lo.s32 	%r70, %r1, %r2, %r3;
	mov.u32 	%r71, %ctaid.x;
	mad.lo.s32 	%r72, %r71, %r2, %r3;
	mov.u32 	%r4, %ctaid.y;
	mov.u32 	%r5, %ntid.y;
	mad.lo.s32 	%r73, %r4, %r5, %r1;
	mov.u32 	%r74, allsdata_bf16;
	add.s32 	%r7, %r74, %r70;
	mov.b16 	%rs16, 1;
	st.shared.u8 	[%r7], %rs16;
	cvt.u64.u32 	%rd3, %r72;
	setp.le.u64 	%p9, %rd147, %rd3;
	cvt.u64.u32 	%rd152, %r73;
	setp.le.u64 	%p10, %rd150, %rd152;
	or.pred  	%p11, %p9, %p10;
	@%p11 bra 	$L__BB544_95;
	cvt.u32.u64 	%r75, %rd3;
	cvt.u32.u64 	%r76, %rd147;
	mad.lo.s32 	%r179, %r73, %r76, %r75;
	cvt.u32.u64 	%r9, %rd146;
	add.s32 	%r178, %r9, -1;
	setp.lt.s32 	%p12, %r178, 0;
	mov.b64 	%rd306, 0;
	@%p12 bra 	$L__BB544_59;
	setp.lt.u32 	%p13, %r178, 7;
	mov.b64 	%rd306, 0;
	@%p13 bra 	$L__BB544_30;
	add.s32 	%r174, %r9, -4;
	and.b32  	%r77, %r9, -8;
	neg.s32 	%r173, %r77;
	mov.b64 	%rd306, 0;
$L__BB544_4:
	.pragma "nounroll";
	add.s32 	%r16, %r174, 3;
	cvt.u64.u32 	%rd5, %r179;
	mul.wide.u32 	%rd157, %r16, 8;
	add.s64 	%rd158, %rd2, %rd157;
	ld.global.u64 	%rd6, [%rd158];
	and.b64  	%rd159, %rd6, -4294967296;
	setp.ne.s64 	%p14, %rd159, 0;
	@%p14 bra 	$L__BB544_6;
	cvt.u32.u64 	%r78, %rd6;
	cvt.u32.u64 	%r79, %rd5;
	div.u32 	%r80, %r79, %r78;
	mul.lo.s32 	%r81, %r80, %r78;
	sub.s32 	%r82, %r79, %r81;
	cvt.u64.u32 	%rd271, %r80;
	cvt.u64.u32 	%rd272, %r82;
	bra.uni 	$L__BB544_7;
$L__BB544_6:
	div.s64 	%rd271, %rd5, %rd6;
	mul.lo.s64 	%rd160, %rd271, %rd6;
	sub.s64 	%rd272, %rd5, %rd160;
$L__BB544_7:
	mul.wide.u32 	%rd161, %r16, 8;
	add.s64 	%rd162, %rd1, %rd161;
	ld.global.u64 	%rd163, [%rd162];
	mad.lo.s64 	%rd13, %rd163, %rd272, %rd306;
	add.s32 	%r17, %r174, 2;
	and.b64  	%rd14, %rd271, 4294967295;
	mul.wide.u32 	%rd164, %r17, 8;
	add.s64 	%rd165, %rd2, %rd164;
	ld.global.u64 	%rd15, [%rd165];
	and.b64  	%rd166, %rd15, -4294967296;
	setp.ne.s64 	%p15, %rd166, 0;
	@%p15 bra 	$L__BB544_9;
	cvt.u32.u64 	%r83, %rd15;
	cvt.u32.u64 	%r84, %rd14;
	div.u32 	%r85, %r84, %r83;
	mul.lo.s32 	%r86, %r85, %r83;
	sub.s32 	%r87, %r84, %r86;
	cvt.u64.u32 	%rd273, %r85;
	cvt.u64.u32 	%rd274, %r87;
	bra.uni 	$L__BB544_10;
$L__BB544_9:
	div.s64 	%rd273, %rd14, %rd15;
	mul.lo.s64 	%rd167, %rd273, %rd15;
	sub.s64 	%rd274, %rd14, %rd167;
$L__BB544_10:
	mul.wide.u32 	%rd168, %r17, 8;
	add.s64 	%rd169, %rd1, %rd168;
	ld.global.u64 	%rd170, [%rd169];
	mad.lo.s64 	%rd22, %rd170, %rd274, %rd13;
	add.s32 	%r18, %r174, 1;
	and.b64  	%rd23, %rd273, 4294967295;
	mul.wide.u32 	%rd171, %r18, 8;
	add.s64 	%rd172, %rd2, %rd171;
	ld.global.u64 	%rd24, [%rd172];
	and.b64  	%rd173, %rd24, -4294967296;
	setp.ne.s64 	%p16, %rd173, 0;
	@%p16 bra 	$L__BB544_12;
	cvt.u32.u64 	%r88, %rd24;
	cvt.u32.u64 	%r89, %rd23;
	div.u32 	%r90, %r89, %r88;
	mul.lo.s32 	%r91, %r90, %r88;
	sub.s32 	%r92, %r89, %r91;
	cvt.u64.u32 	%rd275, %r90;
	cvt.u64.u32 	%rd276, %r92;
	bra.uni 	$L__BB544_13;
$L__BB544_12:
	div.s64 	%rd275, %rd23, %rd24;
	mul.lo.s64 	%rd174, %rd275, %rd24;
	sub.s64 	%rd276, %rd23, %rd174;
$L__BB544_13:
	mul.wide.u32 	%rd175, %r18, 8;
	add.s64 	%rd176, %rd1, %rd175;
	ld.global.u64 	%rd177, [%rd176];
	mad.lo.s64 	%rd31, %rd177, %rd276, %rd22;
	and.b64  	%rd32, %rd275, 4294967295;
	mul.wide.u32 	%rd178, %r174, 8;
	add.s64 	%rd179, %rd2, %rd178;
	ld.global.u64 	%rd33, [%rd179];
	and.b64  	%rd180, %rd33, -4294967296;
	setp.ne.s64 	%p17, %rd180, 0;
	@%p17 bra 	$L__BB544_15;
	cvt.u32.u64 	%r93, %rd33;
	cvt.u32.u64 	%r94, %rd32;
	div.u32 	%r95, %r94, %r93;
	mul.lo.s32 	%r96, %r95, %r93;
	sub.s32 	%r97, %r94, %r96;
	cvt.u64.u32 	%rd277, %r95;
	cvt.u64.u32 	%rd278, %r97;
	bra.uni 	$L__BB544_16;
$L__BB544_15:
	div.s64 	%rd277, %rd32, %rd33;
	mul.lo.s64 	%rd181, %rd277, %rd33;
	sub.s64 	%rd278, %rd32, %rd181;
$L__BB544_16:
	mul.wide.u32 	%rd182, %r174, 8;
	add.s64 	%rd183, %rd1, %rd182;
	ld.global.u64 	%rd184, [%rd183];
	mad.lo.s64 	%rd40, %rd184, %rd278, %rd31;
	add.s32 	%r19, %r174, -1;
	and.b64  	%rd41, %rd277, 4294967295;
	mul.wide.u32 	%rd185, %r19, 8;
	add.s64 	%rd186, %rd2, %rd185;
	ld.global.u64 	%rd42, [%rd186];
	and.b64  	%rd187, %rd42, -4294967296;
	setp.ne.s64 	%p18, %rd187, 0;
	@%p18 bra 	$L__BB544_18;
	cvt.u32.u64 	%r98, %rd42;
	cvt.u32.u64 	%r99, %rd41;
	div.u32 	%r100, %r99, %r98;
	mul.lo.s32 	%r101, %r100, %r98;
	sub.s32 	%r102, %r99, %r101;
	cvt.u64.u32 	%rd279, %r100;
	cvt.u64.u32 	%rd280, %r102;
	bra.uni 	$L__BB544_19;
$L__BB544_18:
	div.s64 	%rd279, %rd41, %rd42;
	mul.lo.s64 	%rd188, %rd279, %rd42;
	sub.s64 	%rd280, %rd41, %rd188;
$L__BB544_19:
	mul.wide.u32 	%rd189, %r19, 8;
	add.s64 	%rd190, %rd1, %rd189;
	ld.global.u64 	%rd191, [%rd190];
	mad.lo.s64 	%rd49, %rd191, %rd280, %rd40;
	add.s32 	%r20, %r174, -2;
	and.b64  	%rd50, %rd279, 4294967295;
	mul.wide.u32 	%rd192, %r20, 8;
	add.s64 	%rd193, %rd2, %rd192;
	ld.global.u64 	%rd51, [%rd193];
	and.b64  	%rd194, %rd51, -4294967296;
	setp.ne.s64 	%p19, %rd194, 0;
	@%p19 bra 	$L__BB544_21;
	cvt.u32.u64 	%r103, %rd51;
	cvt.u32.u64 	%r104, %rd50;
	div.u32 	%r105, %r104, %r103;
	mul.lo.s32 	%r106, %r105, %r103;
	sub.s32 	%r107, %r104, %r106;
	cvt.u64.u32 	%rd281, %r105;
	cvt.u64.u32 	%rd282, %r107;
	bra.uni 	$L__BB544_22;
$L__BB544_21:
	div.s64 	%rd281, %rd50, %rd51;
	mul.lo.s64 	%rd195, %rd281, %rd51;
	sub.s64 	%rd282, %rd50, %rd195;
$L__BB544_22:
	mul.wide.u32 	%rd196, %r20, 8;
	add.s64 	%rd197, %rd1, %rd196;
	ld.global.u64 	%rd198, [%rd197];
	mad.lo.s64 	%rd58, %rd198, %rd282, %rd49;
	add.s32 	%r21, %r174, -3;
	and.b64  	%rd59, %rd281, 4294967295;
	mul.wide.u32 	%rd199, %r21, 8;
	add.s64 	%rd200, %rd2, %rd199;
	ld.global.u64 	%rd60, [%rd200];
	and.b64  	%rd201, %rd60, -4294967296;
	setp.ne.s64 	%p20, %rd201, 0;
	@%p20 bra 	$L__BB544_24;
	cvt.u32.u64 	%r108, %rd60;
	cvt.u32.u64 	%r109, %rd59;
	div.u32 	%r110, %r109, %r108;
	mul.lo.s32 	%r111, %r110, %r108;
	sub.s32 	%r112, %r109, %r111;
	cvt.u64.u32 	%rd283, %r110;
	cvt.u64.u32 	%rd284, %r112;
	bra.uni 	$L__BB544_25;
$L__BB544_24:
	div.s64 	%rd283, %rd59, %rd60;
	mul.lo.s64 	%rd202, %rd283, %rd60;
	sub.s64 	%rd284, %rd59, %rd202;
$L__BB544_25:
	mul.wide.u32 	%rd203, %r21, 8;
	add.s64 	%rd204, %rd1, %rd203;
	ld.global.u64 	%rd205, [%rd204];
	mad.lo.s64 	%rd67, %rd205, %rd284, %rd58;
	and.b64  	%rd68, %rd283, 4294967295;
	add.s32 	%r113, %r174, -4;
	mul.wide.u32 	%rd206, %r113, 8;
	add.s64 	%rd207, %rd2, %rd206;
	ld.global.u64 	%rd69, [%rd207];
	and.b64  	%rd208, %rd69, -4294967296;
	setp.ne.s64 	%p21, %rd208, 0;
	@%p21 bra 	$L__BB544_27;
	cvt.u32.u64 	%r114, %rd69;
	cvt.u32.u64 	%r115, %rd68;
	div.u32 	%r116, %r115, %r114;
	mul.lo.s32 	%r117, %r116, %r114;
	sub.s32 	%r118, %r115, %r117;
	cvt.u64.u32 	%rd285, %r116;
	cvt.u64.u32 	%rd286, %r118;
	bra.uni 	$L__BB544_28;
$L__BB544_27:
	div.s64 	%rd285, %rd68, %rd69;
	mul.lo.s64 	%rd209, %rd285, %rd69;
	sub.s64 	%rd286, %rd68, %rd209;
$L__BB544_28:
	mul.wide.u32 	%rd210, %r113, 8;
	add.s64 	%rd211, %rd1, %rd210;
	ld.global.u64 	%rd212, [%rd211];
	mad.lo.s64 	%rd306, %rd212, %rd286, %rd67;
	cvt.u32.u64 	%r179, %rd285;
	add.s32 	%r174, %r174, -8;
	add.s32 	%r173, %r173, 8;
	setp.ne.s32 	%p22, %r173, 0;
	@%p22 bra 	$L__BB544_4;
	add.s32 	%r178, %r174, 3;
$L__BB544_30:
	and.b32  	%r28, %r9, 7;
	setp.eq.s32 	%p23, %r28, 0;
	@%p23 bra 	$L__BB544_59;
	and.b32  	%r29, %r9, 3;
	setp.lt.u32 	%p24, %r28, 4;
	@%p24 bra 	$L__BB544_45;
	cvt.u64.u32 	%rd79, %r179;
	mul.wide.u32 	%rd214, %r178, 8;
	add.s64 	%rd215, %rd2, %rd214;
	ld.global.u64 	%rd80, [%rd215];
	and.b64  	%rd216, %rd80, -4294967296;
	setp.ne.s64 	%p25, %rd216, 0;
	@%p25 bra 	$L__BB544_34;
	cvt.u32.u64 	%r120, %rd80;
	cvt.u32.u64 	%r121, %rd79;
	div.u32 	%r122, %r121, %r120;
	mul.lo.s32 	%r123, %r122, %r120;
	sub.s32 	%r124, %r121, %r123;
	cvt.u64.u32 	%rd289, %r122;
	cvt.u64.u32 	%rd290, %r124;
	bra.uni 	$L__BB544_35;
$L__BB544_34:
	div.s64 	%rd289, %rd79, %rd80;
	mul.lo.s64 	%rd217, %rd289, %rd80;
	sub.s64 	%rd290, %rd79, %rd217;
$L__BB544_35:
	mul.wide.u32 	%rd218, %r178, 8;
	add.s64 	%rd219, %rd1, %rd218;
	ld.global.u64 	%rd220, [%rd219];
	mad.lo.s64 	%rd87, %rd220, %rd290, %rd306;
	add.s32 	%r30, %r178, -1;
	and.b64  	%rd88, %rd289, 4294967295;
	mul.wide.u32 	%rd221, %r30, 8;
	add.s64 	%rd222, %rd2, %rd221;
	ld.global.u64 	%rd89, [%rd222];
	and.b64  	%rd223, %rd89, -4294967296;
	setp.ne.s64 	%p26, %rd223, 0;
	@%p26 bra 	$L__BB544_37;
	cvt.u32.u64 	%r125, %rd89;
	cvt.u32.u64 	%r126, %rd88;
	div.u32 	%r127, %r126, %r125;
	mul.lo.s32 	%r128, %r127, %r125;
	sub.s32 	%r129, %r126, %r128;
	cvt.u64.u32 	%rd291, %r127;
	cvt.u64.u32 	%rd292, %r129;
	bra.uni 	$L__BB544_38;
$L__BB544_37:
	div.s64 	%rd291, %rd88, %rd89;
	mul.lo.s64 	%rd224, %rd291, %rd89;
	sub.s64 	%rd292, %rd88, %rd224;
$L__BB544_38:
	mul.wide.u32 	%rd225, %r30, 8;
	add.s64 	%rd226, %rd1, %rd225;
	ld.global.u64 	%rd227, [%rd226];
	mad.lo.s64 	%rd96, %rd227, %rd292, %rd87;
	add.s32 	%r31, %r178, -2;
	and.b64  	%rd97, %rd291, 4294967295;
	mul.wide.u32 	%rd228, %r31, 8;
	add.s64 	%rd229, %rd2, %rd228;
	ld.global.u64 	%rd98, [%rd229];
	and.b64  	%rd230, %rd98, -4294967296;
	setp.ne.s64 	%p27, %rd230, 0;
	@%p27 bra 	$L__BB544_40;
	cvt.u32.u64 	%r130, %rd98;
	cvt.u32.u64 	%r131, %rd97;
	div.u32 	%r132, %r131, %r130;
	mul.lo.s32 	%r133, %r132, %r130;
	sub.s32 	%r134, %r131, %r133;
	cvt.u64.u32 	%rd293, %r132;
	cvt.u64.u32 	%rd294, %r134;
	bra.uni 	$L__BB544_41;
$L__BB544_40:
	div.s64 	%rd293, %rd97, %rd98;
	mul.lo.s64 	%rd231, %rd293, %rd98;
	sub.s64 	%rd294, %rd97, %rd231;
$L__BB544_41:
	mul.wide.u32 	%rd232, %r31, 8;
	add.s64 	%rd233, %rd1, %rd232;
	ld.global.u64 	%rd234, [%rd233];
	mad.lo.s64 	%rd105, %rd234, %rd294, %rd96;
	add.s32 	%r32, %r178, -3;
	and.b64  	%rd106, %rd293, 4294967295;
	mul.wide.u32 	%rd235, %r32, 8;
	add.s64 	%rd236, %rd2, %rd235;
	ld.global.u64 	%rd107, [%rd236];
	and.b64  	%rd237, %rd107, -4294967296;
	setp.ne.s64 	%p28, %rd237, 0;
	@%p28 bra 	$L__BB544_43;
	cvt.u32.u64 	%r135, %rd107;
	cvt.u32.u64 	%r136, %rd106;
	div.u32 	%r137, %r136, %r135;
	mul.lo.s32 	%r138, %r137, %r135;
	sub.s32 	%r139, %r136, %r138;
	cvt.u64.u32 	%rd295, %r137;
	cvt.u64.u32 	%rd296, %r139;
	bra.uni 	$L__BB544_44;
$L__BB544_43:
	div.s64 	%rd295, %rd106, %rd107;
	mul.lo.s64 	%rd238, %rd295, %rd107;
	sub.s64 	%rd296, %rd106, %rd238;
$L__BB544_44:
	mul.wide.u32 	%rd239, %r32, 8;
	add.s64 	%rd240, %rd1, %rd239;
	ld.global.u64 	%rd241, [%rd240];
	mad.lo.s64 	%rd306, %rd241, %rd296, %rd105;
	cvt.u32.u64 	%r179, %rd295;
	add.s32 	%r178, %r178, -4;
$L__BB544_45:
	setp.eq.s32 	%p29, %r29, 0;
	@%p29 bra 	$L__BB544_59;
	setp.eq.s32 	%p30, %r29, 1;
	@%p30 bra 	$L__BB544_54;
	cvt.u64.u32 	%rd117, %r179;
	mul.wide.u32 	%rd243, %r178, 8;
	add.s64 	%rd244, %rd2, %rd243;
	ld.global.u64 	%rd118, [%rd244];
	and.b64  	%rd245, %rd118, -4294967296;
	setp.ne.s64 	%p31, %rd245, 0;
	@%p31 bra 	$L__BB544_49;
	cvt.u32.u64 	%r140, %rd118;
	cvt.u32.u64 	%r141, %rd117;
	div.u32 	%r142, %r141, %r140;
	mul.lo.s32 	%r143, %r142, %r140;
	sub.s32 	%r144, %r141, %r143;
	cvt.u64.u32 	%rd299, %r142;
	cvt.u64.u32 	%rd300, %r144;
	bra.uni 	$L__BB544_50;
$L__BB544_49:
	div.s64 	%rd299, %rd117, %rd118;
	mul.lo.s64 	%rd246, %rd299, %rd118;
	sub.s64 	%rd300, %rd117, %rd246;
$L__BB544_50:
	add.s64 	%rd248, %rd1, %rd243;
	ld.global.u64 	%rd249, [%rd248];
	mad.lo.s64 	%rd125, %rd249, %rd300, %rd306;
	add.s32 	%r37, %r178, -1;
	and.b64  	%rd126, %rd299, 4294967295;
	mul.wide.u32 	%rd250, %r37, 8;
	add.s64 	%rd251, %rd2, %rd250;
	ld.global.u64 	%rd127, [%rd251];
	and.b64  	%rd252, %rd127, -4294967296;
	setp.ne.s64 	%p32, %rd252, 0;
	@%p32 bra 	$L__BB544_52;
	cvt.u32.u64 	%r145, %rd127;
	cvt.u32.u64 	%r146, %rd126;
	div.u32 	%r147, %r146, %r145;
	mul.lo.s32 	%r148, %r147, %r145;
	sub.s32 	%r149, %r146, %r148;
	cvt.u64.u32 	%rd301, %r147;
	cvt.u64.u32 	%rd302, %r149;
	bra.uni 	$L__BB544_53;
$L__BB544_52:
	div.s64 	%rd301, %rd126, %rd127;
	mul.lo.s64 	%rd253, %rd301, %rd127;
	sub.s64 	%rd302, %rd126, %rd253;
$L__BB544_53:
	add.s64 	%rd255, %rd1, %rd250;
	ld.global.u64 	%rd256, [%rd255];
	mad.lo.s64 	%rd306, %rd256, %rd302, %rd125;
	cvt.u32.u64 	%r179, %rd301;
	add.s32 	%r178, %r178, -2;
$L__BB544_54:
	and.b32  	%r150, %r9, 1;
	setp.eq.b32 	%p33, %r150, 1;
	not.pred 	%p34, %p33;
	@%p34 bra 	$L__BB544_59;
	cvt.u64.u32 	%rd137, %r179;
	mul.wide.u32 	%rd257, %r178, 8;
	add.s64 	%rd258, %rd2, %rd257;
	ld.global.u64 	%rd138, [%rd258];
	and.b64  	%rd259, %rd138, -4294967296;
	setp.ne.s64 	%p35, %rd259, 0;
	@%p35 bra 	$L__BB544_57;
	cvt.u32.u64 	%r151, %rd138;
	cvt.u32.u64 	%r152, %rd137;
	rem.u32 	%r153, %r152, %r151;
	cvt.u64.u32 	%rd305, %r153;
	bra.uni 	$L__BB544_58;
$L__BB544_57:
	rem.s64 	%rd305, %rd137, %rd138;
$L__BB544_58:
	add.s64 	%rd261, %rd1, %rd257;
	ld.global.u64 	%rd262, [%rd261];
	mad.lo.s64 	%rd306, %rd262, %rd305, %rd306;
$L__BB544_59:
	cvta.to.global.u64 	%rd263, %rd145;
	shl.b64 	%rd264, %rd306, 1;
	add.s64 	%rd265, %rd263, %rd264;
	ld.global.u16 	%rs17, [%rd265];
	and.b16  	%rs18, %rs17, 32767;
	setp.ne.s16 	%p36, %rs18, 0;
	selp.u16 	%rs19, 1, 0, %p36;
	st.shared.u8 	[%r7], %rs19;
	bar.sync 	0;
	setp.ne.s32 	%p37, %r1, 0;
	@%p37 bra 	$L__BB544_95;
	setp.gt.u32 	%p38, %r5, 1;
	@%p38 bra 	$L__BB544_62;
	mov.u32 	%r154, allsdata_bf16;
	add.s32 	%r155, %r154, %r3;
	ld.shared.u8 	%rs49, [%r155];
	bra.uni 	$L__BB544_94;
$L__BB544_62:
	mov.u32 	%r157, allsdata_bf16;
	add.s32 	%r42, %r157, %r3;
	ld.shared.u8 	%rs49, [%r42];
	add.s32 	%r43, %r5, -1;
	add.s32 	%r158, %r5, -2;
	and.b32  	%r44, %r43, 7;
	setp.lt.u32 	%p39, %r158, 7;
	mov.b32 	%r186, 1;
	@%p39 bra 	$L__BB544_75;
	and.b32  	%r160, %r43, -8;
	neg.s32 	%r184, %r160;
	shl.b32 	%r46, %r2, 3;
	shl.b32 	%r47, %r2, 1;
	mul.lo.s32 	%r48, %r2, 3;
	shl.b32 	%r49, %r2, 2;
	mul.lo.s32 	%r50, %r2, 5;
	mul.lo.s32 	%r51, %r2, 6;
	mul.lo.s32 	%r52, %r2, 7;
	mov.b32 	%r183, 0;
	mov.u32 	%r182, %r42;
$L__BB544_64:
	.pragma "nounroll";
	and.b16  	%rs21, %rs49, 255;
	setp.eq.s16 	%p41, %rs21, 0;
	mov.pred 	%p77, 0;
	@%p41 bra 	$L__BB544_73;
	add.s32 	%r161, %r182, %r2;
	ld.shared.u8 	%rs22, [%r161];
	setp.eq.s16 	%p43, %rs22, 0;
	@%p43 bra 	$L__BB544_73;
	add.s32 	%r162, %r182, %r47;
	ld.shared.u8 	%rs23, [%r162];
	setp.eq.s16 	%p45, %rs23, 0;
	@%p45 bra 	$L__BB544_73;
	add.s32 	%r163, %r182, %r48;
	ld.shared.u8 	%rs24, [%r163];
	setp.eq.s16 	%p47, %rs24, 0;
	@%p47 bra 	$L__BB544_73;
	add.s32 	%r164, %r182, %r49;
	ld.shared.u8 	%rs25, [%r164];
	setp.eq.s16 	%p49, %rs25, 0;
	@%p49 bra 	$L__BB544_73;
	add.s32 	%r165, %r182, %r50;
	ld.shared.u8 	%rs26, [%r165];
	setp.eq.s16 	%p51, %rs26, 0;
	@%p51 bra 	$L__BB544_73;
	add.s32 	%r166, %r182, %r51;
	ld.shared.u8 	%rs27, [%r166];
	setp.eq.s16 	%p53, %rs27, 0;
	@%p53 bra 	$L__BB544_73;
	add.s32 	%r167, %r182, %r52;
	ld.shared.u8 	%rs28, [%r167];
	setp.eq.s16 	%p55, %rs28, 0;
	@%p55 bra 	$L__BB544_73;
	add.s32 	%r168, %r182, %r46;
	ld.shared.u8 	%rs29, [%r168];
	setp.ne.s16 	%p77, %rs29, 0;
$L__BB544_73:
	selp.u16 	%rs49, 1, 0, %p77;
	add.s32 	%r184, %r184, 8;
	add.s32 	%r183, %r183, 8;
	add.s32 	%r182, %r182, %r46;
	setp.ne.s32 	%p56, %r184, 0;
	@%p56 bra 	$L__BB544_64;
	add.s32 	%r186, %r183, 1;
$L__BB544_75:
	setp.eq.s32 	%p57, %r44, 0;
	@%p57 bra 	$L__BB544_93;
	and.b32  	%r61, %r43, 3;
	setp.lt.u32 	%p58, %r44, 4;
	@%p58 bra 	$L__BB544_83;
	and.b16  	%rs31, %rs49, 255;
	setp.eq.s16 	%p60, %rs31, 0;
	mov.pred 	%p78, 0;
	@%p60 bra 	$L__BB544_82;
	mad.lo.s32 	%r62, %r186, %r2, %r42;
	ld.shared.u8 	%rs32, [%r62];
	setp.eq.s16 	%p62, %rs32, 0;
	@%p62 bra 	$L__BB544_82;
	add.s32 	%r63, %r62, %r2;
	ld.shared.u8 	%rs33, [%r63];
	setp.eq.s16 	%p64, %rs33, 0;
	@%p64 bra 	$L__BB544_82;
	add.s32 	%r64, %r63, %r2;
	ld.shared.u8 	%rs34, [%r64];
	setp.eq.s16 	%p66, %rs34, 0;
	@%p66 bra 	$L__BB544_82;
	add.s32 	%r169, %r64, %r2;
	ld.shared.u8 	%rs35, [%r169];
	setp.ne.s16 	%p78, %rs35, 0;
$L__BB544_82:
	add.s32 	%r186, %r186, 4;
	selp.u16 	%rs49, 1, 0, %p78;
$L__BB544_83:
	setp.eq.s32 	%p67, %r61, 0;
	@%p67 bra 	$L__BB544_93;
	setp.eq.s32 	%p68, %r61, 1;
	@%p68 bra 	$L__BB544_89;
	and.b16  	%rs37, %rs49, 255;
	setp.eq.s16 	%p70, %rs37, 0;
	mov.pred 	%p79, 0;
	@%p70 bra 	$L__BB544_88;
	mad.lo.s32 	%r67, %r186, %r2, %r42;
	ld.shared.u8 	%rs38, [%r67];
	setp.eq.s16 	%p72, %rs38, 0;
	@%p72 bra 	$L__BB544_88;
	add.s32 	%r170, %r67, %r2;
	ld.shared.u8 	%rs39, [%r170];
	setp.ne.s16 	%p79, %rs39, 0;
$L__BB544_88:
	add.s32 	%r186, %r186, 2;
	selp.u16 	%rs49, 1, 0, %p79;
$L__BB544_89:
	and.b32  	%r171, %r43, 1;
	setp.eq.b32 	%p73, %r171, 1;
	not.pred 	%p74, %p73;
	@%p74 bra 	$L__BB544_93;
	and.b16  	%rs40, %rs49, 255;
	setp.eq.s16 	%p76, %rs40, 0;
	mov.pred 	%p80, 0;
	@%p76 bra 	$L__BB544_92;
	mad.lo.s32 	%r172, %r186, %r2, %r42;
	ld.shared.u8 	%rs41, [%r172];
	setp.ne.s16 	%p80, %rs41, 0;
$L__BB544_92:
	selp.u16 	%rs49, 1, 0, %p80;
$L__BB544_93:
	st.shared.u8 	[%r42], %rs49;
$L__BB544_94:
	cvt.u64.u32 	%rd266, %r4;
	mad.lo.s64 	%rd267, %rd147, %rd266, %rd3;
	cvta.to.global.u64 	%rd268, %rd144;
	add.s64 	%rd269, %rd268, %rd267;
	st.global.u8 	[%rd269], %rs49;
$L__BB544_95:
	ret;

}
	// .globl	contiguous_all33_bf16
.visible .entry contiguous_all33_bf16(
	.param .u64 .ptr .align 1 contiguous_all33_bf16_param_0,
	.param .u64 .ptr .align 1 contiguous_all33_bf16_param_1,
	.param .u64 contiguous_all33_bf16_param_2,
	.param .u64 contiguous_all33_bf16_param_3,
	.param .u64 contiguous_all33_bf16_param_4
)
{
	.reg .pred 	%p<57>;
	.reg .b16 	%rs<51>;
	.reg .b32 	%r<69>;
	.reg .b64 	%rd<15>;

	ld.param.u64 	%rd2, [contiguous_all33_bf16_param_0];
	ld.param.u64 	%rd3, [contiguous_all33_bf16_param_1];
	ld.param.u64 	%rd4, [contiguous_all33_bf16_param_3];
	ld.param.u64 	%rd5, [contiguous_all33_bf16_param_4];
	mov.u32 	%r1, %tid.y;
	mov.u32 	%r2, %ntid.x;
	mov.u32 	%r3, %tid.x;
	mad.lo.s32 	%r36, %r1, %r2, %r3;
	mov.u32 	%r37, %ctaid.x;
	mad.lo.s32 	%r38, %r37, %r2, %r3;
	mov.u32 	%r4, %ctaid.y;
	mov.u32 	%r5, %ntid.y;
	mad.lo.s32 	%r39, %r4, %r5, %r1;
	mov.u32 	%r40, allsdata_bf16;
	add.s32 	%r7, %r40, %r36;
	mov.b16 	%rs16, 1;
	st.shared.u8 	[%r7], %rs16;
	cvt.u64.u32 	%rd1, %r38;
	setp.le.u64 	%p9, %rd4, %rd1;
	cvt.u64.u32 	%rd7, %r39;
	setp.le.u64 	%p10, %rd5, %rd7;
	or.pred  	%p11, %p9, %p10;
	@%p11 bra 	$L__BB545_37;
	cvt.u32.u64 	%r41, %rd1;
	cvta.to.global.u64 	%rd8, %rd3;
	cvt.u32.u64 	%r42, %rd4;
	mad.lo.s32 	%r43, %r39, %r42, %r41;
	mul.wide.u32 	%rd9, %r43, 2;
	add.s64 	%rd10, %rd8, %rd9;
	ld.global.u16 	%rs17, [%rd10];
	and.b16  	%rs18, %rs17, 32767;
	setp.ne.s16 	%p12, %rs18, 0;
	selp.u16 	%rs19, 1, 0, %p12;
	st.shared.u8 	[%r7], %rs19;
	bar.sync 	0;
	setp.ne.s32 	%p13, %r1, 0;
	@%p13 bra 	$L__BB545_37;
	setp.gt.u32 	%p14, %r5, 1;
	@%p14 bra 	$L__BB545_4;
	add.s32 	%r45, %r40, %r3;
	ld.shared.u8 	%rs49, [%r45];
	bra.uni 	$L__BB545_36;
$L__BB545_4:
	add.s32 	%r8, %r40, %r3;
	ld.shared.u8 	%rs49, [%r8];
	add.s32 	%r9, %r5, -1;
	add.s32 	%r48, %r5, -2;
	and.b32  	%r10, %r9, 7;
	setp.lt.u32 	%p15, %r48, 7;
	mov.b32 	%r67, 1;
	@%p15 bra 	$L__BB545_17;
	and.b32  	%r50, %r9, -8;
	neg.s32 	%r65, %r50;
	shl.b32 	%r12, %r2, 3;
	shl.b32 	%r13, %r2, 1;
	mul.lo.s32 	%r14, %r2, 3;
	shl.b32 	%r15, %r2, 2;
	mul.lo.s32 	%r16, %r2, 5;
	mul.lo.s32 	%r17, %r2, 6;
	mul.lo.s32 	%r18, %r2, 7;
	mov.b32 	%r64, 0;
	mov.u32 	%r63, %r8;
$L__BB545_6:
	.pragma "nounroll";
	and.b16  	%rs21, %rs49, 255;
	setp.eq.s16 	%p17, %rs21, 0;
	mov.pred 	%p53, 0;
	@%p17 bra 	$L__BB545_15;
	add.s32 	%r51, %r63, %r2;
	ld.shared.u8 	%rs22, [%r51];
	setp.eq.s16 	%p19, %rs22, 0;
	@%p19 bra 	$L__BB545_15;
	add.s32 	%r52, %r63, %r13;
	ld.shared.u8 	%rs23, [%r52];
	setp.eq.s16 	%p21, %rs23, 0;
	@%p21 bra 	$L__BB545_15;
	add.s32 	%r53, %r63, %r14;
	ld.shared.u8 	%rs24, [%r53];
	setp.eq.s16 	%p23, %rs24, 0;
	@%p23 bra 	$L__BB545_15;
	add.s32 	%r54, %r63, %r15;
	ld.shared.u8 	%rs25, [%r54];
	setp.eq.s16 	%p25, %rs25, 0;
	@%p25 bra 	$L__BB545_15;
	add.s32 	%r55, %r63, %r16;
	ld.shared.u8 	%rs26, [%r55];
	setp.eq.s16 	%p27, %rs26, 0;
	@%p27 bra 	$L__BB545_15;
	add.s32 	%r56, %r63, %r17;
	ld.shared.u8 	%rs27, [%r56];
	setp.eq.s16 	%p29, %rs27, 0;
	@%p29 bra 	$L__BB545_15;
	add.s32 	%r57, %r63, %r18;
	ld.shared.u8 	%rs28, [%r57];
	setp.eq.s16 	%p31, %rs28, 0;
	@%p31 bra 	$L__BB545_15;
	add.s32 	%r58, %r63, %r12;
	ld.shared.u8 	%rs29, [%r58];
	setp.ne.s16 	%p53, %rs29, 0;
$L__BB545_15:
	selp.u16 	%rs49, 1, 0, %p53;
	add.s32 	%r65, %r65, 8;
	add.s32 	%r64, %r64, 8;
	add.s32 	%r63, %r63, %r12;
	setp.ne.s32 	%p32, %r65, 0;
	@%p32 bra 	$L__BB545_6;
	add.s32 	%r67, %r64, 1;
$L__BB545_17:
	setp.eq.s32 	%p33, %r10, 0;
	@%p33 bra 	$L__BB545_35;
	and.b32  	%r27, %r9, 3;
	setp.lt.u32 	%p34, %r10, 4;
	@%p34 bra 	$L__BB545_25;
	and.b16  	%rs31, %rs49, 255;
	setp.eq.s16 	%p36, %rs31, 0;
	mov.pred 	%p54, 0;
	@%p36 bra 	$L__BB545_24;
	mad.lo.s32 	%r28, %r67, %r2, %r8;
	ld.shared.u8 	%rs32, [%r28];
	setp.eq.s16 	%p38, %rs32, 0;
	@%p38 bra 	$L__BB545_24;
	add.s32 	%r29, %r28, %r2;
	ld.shared.u8 	%rs33, [%r29];
	setp.eq.s16 	%p40, %rs33, 0;
	@%p40 bra 	$L__BB545_24;
	add.s32 	%r30, %r29, %r2;
	ld.shared.u8 	%rs34, [%r30];
	setp.eq.s16 	%p42, %rs34, 0;
	@%p42 bra 	$L__BB545_24;
	add.s32 	%r59, %r30, %r2;
	ld.shared.u8 	%rs35, [%r59];
	setp.ne.s16 	%p54, %rs35, 0;
$L__BB545_24:
	add.s32 	%r67, %r67, 4;
	selp.u16 	%rs49, 1, 0, %p54;
$L__BB545_25:
	setp.eq.s32 	%p43, %r27, 0;
	@%p43 bra 	$L__BB545_35;
	setp.eq.s32 	%p44, %r27, 1;
	@%p44 bra 	$L__BB545_31;
	and.b16  	%rs37, %rs49, 255;
	setp.eq.s16 	%p46, %rs37, 0;
	mov.pred 	%p55, 0;
	@%p46 bra 	$L__BB545_30;
	mad.lo.s32 	%r33, %r67, %r2, %r8;
	ld.shared.u8 	%rs38, [%r33];
	setp.eq.s16 	%p48, %rs38, 0;
	@%p48 bra 	$L__BB545_30;
	add.s32 	%r60, %r33, %r2;
	ld.shared.u8 	%rs39, [%r60];
	setp.ne.s16 	%p55, %rs39, 0;
$L__BB545_30:
	add.s32 	%r67, %r67, 2;
	selp.u16 	%rs49, 1, 0, %p55;
$L__BB545_31:
	and.b32  	%r61, %r9, 1;
	setp.eq.b32 	%p49, %r61, 1;
	not.pred 	%p50, %p49;
	@%p50 bra 	$L__BB545_35;
	and.b16  	%rs40, %rs49, 255;
	setp.eq.s16 	%p52, %rs40, 0;
	mov.pred 	%p56, 0;
	@%p52 bra 	$L__BB545_34;
	mad.lo.s32 	%r62, %r67, %r2, %r8;
	ld.shared.u8 	%rs41, [%r62];
	setp.ne.s16 	%p56, %rs41, 0;
$L__BB545_34:
	selp.u16 	%rs49, 1, 0, %p56;
$L__BB545_35:
	st.shared.u8 	[%r8], %rs49;
$L__BB545_36:
	cvt.u64.u32 	%rd11, %r4;
	mad.lo.s64 	%rd12, %rd4, %rd11, %rd1;
	cvta.to.global.u64 	%rd13, %rd2;
	add.s64 	%rd14, %rd13, %rd12;
	st.global.u8 	[%rd14], %rs49;
$L__BB545_37:
	ret;

}
	// .globl	contiguous_any_bool
.visible .entry contiguous_any_bool(
	.param .u64 .ptr .align 1 contiguous_any_bool_param_0,
	.param .u64 .ptr .align 1 contiguous_any_bool_param_1,
	.param .u64 contiguous_any_bool_param_2
)
{
	.reg .pred 	%p<48>;
	.reg .b16 	%rs<28>;
	.reg .b32 	%r<14>;
	.reg .b64 	%rd<14>;

	ld.param.u64 	%rd4, [contiguous_any_bool_param_0];
	ld.param.u64 	%rd6, [contiguous_any_bool_param_1];
	ld.param.u64 	%rd5, [contiguous_any_bool_param_2];
	cvta.to.global.u64 	%rd1, %rd6;
	mov.u32 	%r1, %tid.x;
	mov.u32 	%r2, %ctaid.x;
	mov.u32 	%r13, %ntid.x;
	mul.lo.s32 	%r8, %r2, %r13;
	shl.b32 	%r9, %r8, 1;
	add.s32 	%r4, %r9, %r1;
	mov.u32 	%r10, anysdata_bool;
	add.s32 	%r5, %r10, %r1;
	mov.b16 	%rs1, 0;
	st.shared.u8 	[%r5], %rs1;
	add.s32 	%r11, %r4, %r13;
	cvt.u64.u32 	%rd2, %r11;
	setp.le.u64 	%p17, %rd5, %rd2;
	@%p17 bra 	$L__BB546_4;
	cvt.u64.u32 	%rd8, %r4;
	add.s64 	%rd9, %rd1, %rd8;
	ld.global.u8 	%rs3, [%rd9];
	setp.ne.s16 	%p20, %rs3, 0;
	mov.pred 	%p40, -1;
	@%p20 bra 	$L__BB546_3;
	add.s64 	%rd10, %rd1, %rd2;
	ld.global.u8 	%rs4, [%rd10];
	setp.ne.s16 	%p40, %rs4, 0;
$L__BB546_3:
	selp.u16 	%rs5, 1, 0, %p40;
	st.shared.u8 	[%r5], %rs5;
	bra.uni 	$L__BB546_6;
$L__BB546_4:
	cvt.u64.u32 	%rd3, %r4;
	setp.le.u64 	%p18, %rd5, %rd3;
	@%p18 bra 	$L__BB546_6;
	add.s64 	%rd7, %rd1, %rd3;
	ld.global.u8 	%rs2, [%rd7];
	st.shared.u8 	[%r5], %rs2;
$L__BB546_6:
	bar.sync 	0;
	setp.lt.u32 	%p21, %r13, 66;
	@%p21 bra 	$L__BB546_12;
$L__BB546_7:
	shr.u32 	%r7, %r13, 1;
	setp.ge.u32 	%p22, %r1, %r7;
	@%p22 bra 	$L__BB546_11;
	ld.shared.u8 	%rs6, [%r5];
	setp.ne.s16 	%p24, %rs6, 0;
	mov.pred 	%p41, -1;
	@%p24 bra 	$L__BB546_10;
	add.s32 	%r12, %r5, %r7;
	ld.shared.u8 	%rs7, [%r12];
	setp.ne.s16 	%p41, %rs7, 0;
$L__BB546_10:
	selp.u16 	%rs8, 1, 0, %p41;
	st.shared.u8 	[%r5], %rs8;
$L__BB546_11:
	bar.sync 	0;
	setp.gt.u32 	%p25, %r13, 131;
	mov.u32 	%r13, %r7;
	@%p25 bra 	$L__BB546_7;
$L__BB546_12:
	setp.gt.u32 	%p26, %r1, 31;
	@%p26 bra 	$L__BB546_27;
	ld.volatile.shared.u8 	%rs9, [%r5];
	setp.ne.s16 	%p28, %rs9, 0;
	mov.pred 	%p42, -1;
	@%p28 bra 	$L__BB546_15;
	ld.volatile.shared.u8 	%rs10, [%r5+32];
	setp.ne.s16 	%p42, %rs10, 0;
$L__BB546_15:
	selp.u16 	%rs11, 1, 0, %p42;
	st.volatile.shared.u8 	[%r5], %rs11;
	ld.volatile.shared.u8 	%rs12, [%r5];
	setp.ne.s16 	%p30, %rs12, 0;
	mov.pred 	%p43, -1;
	@%p30 bra 	$L__BB546_17;
	ld.volatile.shared.u8 	%rs13, [%r5+16];
	setp.ne.s16 	%p43, %rs13, 0;
$L__BB546_17:
	selp.u16 	%rs14, 1, 0, %p43;
	st.volatile.shared.u8 	[%r5], %rs14;
	ld.volatile.shared.u8 	%rs15, [%r5];
	setp.ne.s16 	%p32, %rs15, 0;
	mov.pred 	%p44, -1;
	@%p32 bra 	$L__BB546_19;
	ld.volatile.shared.u8 	%rs16, [%r5+8];
	setp.ne.s16 	%p44, %rs16, 0;
$L__BB546_19:
	selp.u16 	%rs17, 1, 0, %p44;
	st.volatile.shared.u8 	[%r5], %rs17;
	ld.volatile.shared.u8 	%rs18, [%r5];
	setp.ne.s16 	%p34, %rs18, 0;
	mov.pred 	%p45, -1;
	@%p34 bra 	$L__BB546_21;
	ld.volatile.shared.u8 	%rs19, [%r5+4];
	setp.ne.s16 	%p45, %rs19, 0;
$L__BB546_21:
	selp.u16 	%rs20, 1, 0, %p45;
	st.volatile.shared.u8 	[%r5], %rs20;
	ld.volatile.shared.u8 	%rs21, [%r5];
	setp.ne.s16 	%p36, %rs21, 0;
	mov.pred 	%p46, -1;
	@%p36 bra 	$L__BB546_23;
	ld.volatile.shared.u8 	%rs22, [%r5+2];
	setp.ne.s16 	%p46, %rs22, 0;
$L__BB546_23:
	selp.u16 	%rs23, 1, 0, %p46;
	st.volatile.shared.u8 	[%r5], %rs23;
	ld.volatile.shared.u8 	%rs24, [%r5];
	setp.ne.s16 	%p38, %rs24, 0;
	mov.pred 	%p47, -1;
	@%p38 bra 	$L__BB546_25;
	ld.volatile.shared.u8 	%rs25, [%r5+1];
	setp.ne.s16 	%p47, %rs25, 0;
$L__BB546_25:
	selp.u16 	%rs26, 1, 0, %p47;
	st.volatile.shared.u8 	[%r5], %rs26;
	setp.ne.s32 	%p39, %r1, 0;
	@%p39 bra 	$L__BB546_27;
	ld.shared.u8 	%rs27, [anysdata_bool];
	cvt.u64.u32 	%rd11, %r2;
	cvta.to.global.u64 	%rd12, %rd4;
	add.s64 	%rd13, %rd12, %rd11;
	st.global.u8 	[%rd13], %rs27;
$L__BB546_27:
	ret;

}
	// .globl	uncontiguous_any_bool
.visible .entry uncontiguous_any_bool(
	.param .u64 .ptr .align 1 uncontiguous_any_bool_param_0,
	.param .u64 .ptr .align 1 uncontiguous_any_bool_param_1,
	.param .u64 .ptr .align 1 uncontiguous_any_bool_param_2,
	.param .u64 .ptr .align 1 uncontiguous_any_bool_param_3,
	.param .u64 uncontiguous_any_bool_param_4,
	.param .u64 uncontiguous_any_bool_param_5
)
{
	.reg .pred 	%p<93>;
	.reg .b16 	%rs<28>;
	.reg .b32 	%r<210>;
	.reg .b64 	%rd<555>;

	ld.param.u64 	%rd260, [uncontiguous_any_bool_param_0];
	ld.param.u64 	%rd263, [uncontiguous_any_bool_param_1];
	ld.param.u64 	%rd264, [uncontiguous_any_bool_param_2];
	ld.param.u64 	%rd265, [uncontiguous_any_bool_param_3];
	ld.param.u64 	%rd261, [uncontiguous_any_bool_param_4];
	ld.param.u64 	%rd262, [uncontiguous_any_bool_param_5];
	cvta.to.global.u64 	%rd1, %rd265;
	cvta.to.global.u64 	%rd2, %rd264;
	cvta.to.global.u64 	%rd3, %rd263;
	mov.u32 	%r1, %tid.x;
	mov.u32 	%r2, %ctaid.x;
	mov.u32 	%r209, %ntid.x;
	mul.lo.s32 	%r52, %r2, %r209;
	shl.b32 	%r53, %r52, 1;
	add.s32 	%r4, %r53, %r1;
	mov.u32 	%r54, anysdata_bool;
	add.s32 	%r5, %r54, %r1;
	mov.b16 	%rs1, 0;
	st.shared.u8 	[%r5], %rs1;
	add.s32 	%r55, %r4, %r209;
	cvt.u64.u32 	%rd508, %r55;
	setp.le.u64 	%p17, %rd262, %rd508;
	@%p17 bra 	$L__BB547_56;
	cvt.u32.u64 	%r6, %rd261;
	add.s32 	%r203, %r6, -1;
	setp.lt.s32 	%p43, %r203, 0;
	mov.b64 	%rd512, 0;
	mov.u64 	%rd513, %rd512;
	@%p43 bra 	$L__BB547_53;
	cvt.u64.u32 	%rd509, %r4;
	setp.lt.u32 	%p44, %r203, 3;
	mov.b64 	%rd513, 0;
	mov.u64 	%rd512, %rd513;
	@%p44 bra 	$L__BB547_30;
	add.s32 	%r201, %r6, -2;
	and.b32  	%r131, %r6, -4;
	neg.s32 	%r200, %r131;
	mov.b64 	%rd513, 0;
$L__BB547_4:
	.pragma "nounroll";
	add.s32 	%r12, %r201, 1;
	mul.wide.u32 	%rd396, %r12, 8;
	add.s64 	%rd397, %rd2, %rd396;
	ld.global.u64 	%rd10, [%rd397];
	or.b64  	%rd398, %rd509, %rd10;
	and.b64  	%rd399, %rd398, -4294967296;
	setp.ne.s64 	%p45, %rd399, 0;
	@%p45 bra 	$L__BB547_6;
	cvt.u32.u64 	%r132, %rd10;
	cvt.u32.u64 	%r133, %rd509;
	div.u32 	%r134, %r133, %r132;
	mul.lo.s32 	%r135, %r134, %r132;
	sub.s32 	%r136, %r133, %r135;
	cvt.u64.u32 	%rd474, %r134;
	cvt.u64.u32 	%rd475, %r136;
	bra.uni 	$L__BB547_7;
$L__BB547_6:
	div.s64 	%rd474, %rd509, %rd10;
	mul.lo.s64 	%rd400, %rd474, %rd10;
	sub.s64 	%rd475, %rd509, %rd400;
$L__BB547_7:
	mul.wide.u32 	%rd401, %r12, 8;
	add.s64 	%rd402, %rd1, %rd401;
	ld.global.u64 	%rd17, [%rd402];
	mad.lo.s64 	%rd18, %rd17, %rd475, %rd512;
	or.b64  	%rd403, %rd508, %rd10;
	and.b64  	%rd404, %rd403, -4294967296;
	setp.ne.s64 	%p46, %rd404, 0;
	@%p46 bra 	$L__BB547_9;
	cvt.u32.u64 	%r137, %rd10;
	cvt.u32.u64 	%r138, %rd508;
	div.u32 	%r139, %r138, %r137;
	mul.lo.s32 	%r140, %r139, %r137;
	sub.s32 	%r141, %r138, %r140;
	cvt.u64.u32 	%rd476, %r139;
	cvt.u64.u32 	%rd477, %r141;
	bra.uni 	$L__BB547_10;
$L__BB547_9:
	div.s64 	%rd476, %rd508, %rd10;
	mul.lo.s64 	%rd405, %rd476, %rd10;
	sub.s64 	%rd477, %rd508, %rd405;
$L__BB547_10:
	mad.lo.s64 	%rd25, %rd477, %rd17, %rd513;
	add.s32 	%r13, %r201, -2;
	mul.wide.u32 	%rd406, %r201, 8;
	add.s64 	%rd407, %rd2, %rd406;
	ld.global.u64 	%rd26, [%rd407];
	or.b64  	%rd408, %rd474, %rd26;
	and.b64  	%rd409, %rd408, -4294967296;
	setp.ne.s64 	%p47, %rd409, 0;
	@%p47 bra 	$L__BB547_12;
	cvt.u32.u64 	%r142, %rd26;
	cvt.u32.u64 	%r143, %rd474;
	div.u32 	%r144, %r143, %r142;
	mul.lo.s32 	%r145, %r144, %r142;
	sub.s32 	%r146, %r143, %r145;
	cvt.u64.u32 	%rd478, %r144;
	cvt.u64.u32 	%rd479, %r146;
	bra.uni 	$L__BB547_13;
$L__BB547_12:
	div.s64 	%rd478, %rd474, %rd26;
	mul.lo.s64 	%rd410, %rd478, %rd26;
	sub.s64 	%rd479, %rd474, %rd410;
$L__BB547_13:
	mul.wide.u32 	%rd411, %r201, 8;
	add.s64 	%rd412, %rd1, %rd411;
	ld.global.u64 	%rd33, [%rd412];
	mad.lo.s64 	%rd34, %rd33, %rd479, %rd18;
	or.b64  	%rd413, %rd476, %rd26;
	and.b64  	%rd414, %rd413, -4294967296;
	setp.ne.s64 	%p48, %rd414, 0;
	@%p48 bra 	$L__BB547_15;
	cvt.u32.u64 	%r147, %rd26;
	cvt.u32.u64 	%r148, %rd476;
	div.u32 	%r149, %r148, %r147;
	mul.lo.s32 	%r150, %r149, %r147;
	sub.s32 	%r151, %r148, %r150;
	cvt.u64.u32 	%rd480, %r149;
	cvt.u64.u32 	%rd481, %r151;
	bra.uni 	$L__BB547_16;
$L__BB547_15:
	div.s64 	%rd480, %rd476, %rd26;
	mul.lo.s64 	%rd415, %rd480, %rd26;
	sub.s64 	%rd481, %rd476, %rd415;
$L__BB547_16:
	mad.lo.s64 	%rd41, %rd481, %rd33, %rd25;
	add.s32 	%r14, %r201, -1;
	mul.wide.u32 	%rd416, %r14, 8;
	add.s64 	%rd417, %rd2, %rd416;
	ld.global.u64 	%rd42, [%rd417];
	or.b64  	%rd418, %rd478, %rd42;
	and.b64  	%rd419, %rd418, -4294967296;
	setp.ne.s64 	%p49, %rd419, 0;
	@%p49 bra 	$L__BB547_18;
	cvt.u32.u64 	%r152, %rd42;
	cvt.u32.u64 	%r153, %rd478;
	div.u32 	%r154, %r153, %r152;
	mul.lo.s32 	%r155, %r154, %r152;
	sub.s32 	%r156, %r153, %r155;
	cvt.u64.u32 	%rd482, %r154;
	cvt.u64.u32 	%rd483, %r156;
	bra.uni 	$L__BB547_19;
$L__BB547_18:
	div.s64 	%rd482, %rd478, %rd42;
	mul.lo.s64 	%rd420, %rd482, %rd42;
	sub.s64 	%rd483, %rd478, %rd420;
$L__BB547_19:
	mul.wide.u32 	%rd421, %r14, 8;
	add.s64 	%rd422, %rd1, %rd421;
	ld.global.u64 	%rd49, [%rd422];
	mad.lo.s64 	%rd50, %rd49, %rd483, %rd34;
	or.b64  	%rd423, %rd480, %rd42;
	and.b64  	%rd424, %rd423, -4294967296;
	setp.ne.s64 	%p50, %rd424, 0;
	@%p50 bra 	$L__BB547_21;
	cvt.u32.u64 	%r157, %rd42;
	cvt.u32.u64 	%r158, %rd480;
	div.u32 	%r159, %r158, %r157;
	mul.lo.s32 	%r160, %r159, %r157;
	sub.s32 	%r161, %r158, %r160;
	cvt.u64.u32 	%rd484, %r159;
	cvt.u64.u32 	%rd485, %r161;
	bra.uni 	$L__BB547_22;
$L__BB547_21:
	div.s64 	%rd484, %rd480, %rd42;
	mul.lo.s64 	%rd425, %rd484, %rd42;
	sub.s64 	%rd485, %rd480, %rd425;
$L__BB547_22:
	mad.lo.s64 	%rd57, %rd485, %rd49, %rd41;
	mul.wide.u32 	%rd426, %r13, 8;
	add.s64 	%rd427, %rd2, %rd426;
	ld.global.u64 	%rd58, [%rd427];
	or.b64  	%rd428, %rd482, %rd58;
	and.b64  	%rd429, %rd428, -4294967296;
	setp.ne.s64 	%p51, %rd429, 0;
	@%p51 bra 	$L__BB547_24;
	cvt.u32.u64 	%r162, %rd58;
	cvt.u32.u64 	%r163, %rd482;
	div.u32 	%r164, %r163, %r162;
	mul.lo.s32 	%r165, %r164, %r162;
	sub.s32 	%r166, %r163, %r165;
	cvt.u64.u32 	%rd509, %r164;
	cvt.u64.u32 	%rd487, %r166;
	bra.uni 	$L__BB547_25;
$L__BB547_24:
	div.s64 	%rd509, %rd482, %rd58;
	mul.lo.s64 	%rd430, %rd509, %rd58;
	sub.s64 	%rd487, %rd482, %rd430;
$L__BB547_25:
	mul.wide.u32 	%rd431, %r13, 8;
	add.s64 	%rd432, %rd1, %rd431;
	ld.global.u64 	%rd65, [%rd432];
	mad.lo.s64 	%rd512, %rd65, %rd487, %rd50;
	or.b64  	%rd433, %rd484, %rd58;
	and.b64  	%rd434, %rd433, -4294967296;
	setp.ne.s64 	%p52, %rd434, 0;
	@%p52 bra 	$L__BB547_27;
	cvt.u32.u64 	%r167, %rd58;
	cvt.u32.u64 	%r168, %rd484;
	div.u32 	%r169, %r168, %r167;
	mul.lo.s32 	%r170, %r169, %r167;
	sub.s32 	%r171, %r168, %r170;
	cvt.u64.u32 	%rd508, %r169;
	cvt.u64.u32 	%rd489, %r171;
	bra.uni 	$L__BB547_28;
$L__BB547_27:
	div.s64 	%rd508, %rd484, %rd58;
	mul.lo.s64 	%rd435, %rd508, %rd58;
	sub.s64 	%rd489, %rd484, %rd435;
$L__BB547_28:
	mad.lo.s64 	%rd513, %rd489, %rd65, %rd57;
	add.s32 	%r201, %r201, -4;
	add.s32 	%r200, %r200, 4;
	setp.ne.s32 	%p53, %r200, 0;
	@%p53 bra 	$L__BB547_4;
	add.s32 	%r203, %r201, 1;
$L__BB547_30:
	and.b32  	%r19, %r6, 3;
	setp.eq.s32 	%p54, %r19, 0;
	@%p54 bra 	$L__BB547_53;
	setp.eq.s32 	%p55, %r19, 1;
	@%p55 bra 	$L__BB547_45;
	mul.wide.u32 	%rd437, %r203, 8;
	add.s64 	%rd438, %rd2, %rd437;
	ld.global.u64 	%rd80, [%rd438];
	or.b64  	%rd439, %rd509, %rd80;
	and.b64  	%rd440, %rd439, -4294967296;
	setp.ne.s64 	%p56, %rd440, 0;
	@%p56 bra 	$L__BB547_34;
	cvt.u32.u64 	%r172, %rd80;
	cvt.u32.u64 	%r173, %rd509;
	div.u32 	%r174, %r173, %r172;
	mul.lo.s32 	%r175, %r174, %r172;
	sub.s32 	%r176, %r173, %r175;
	cvt.u64.u32 	%rd496, %r174;
	cvt.u64.u32 	%rd497, %r176;
	bra.uni 	$L__BB547_35;
$L__BB547_34:
	div.s64 	%rd496, %rd509, %rd80;
	mul.lo.s64 	%rd441, %rd496, %rd80;
	sub.s64 	%rd497, %rd509, %rd441;
$L__BB547_35:
	add.s64 	%rd443, %rd1, %rd437;
	ld.global.u64 	%rd87, [%rd443];
	mad.lo.s64 	%rd88, %rd87, %rd497, %rd512;
	or.b64  	%rd444, %rd508, %rd80;
	and.b64  	%rd445, %rd444, -4294967296;
	setp.ne.s64 	%p57, %rd445, 0;
	@%p57 bra 	$L__BB547_37;
	cvt.u32.u64 	%r177, %rd80;
	cvt.u32.u64 	%r178, %rd508;
	div.u32 	%r179, %r178, %r177;
	mul.lo.s32 	%r180, %r179, %r177;
	sub.s32 	%r181, %r178, %r180;
	cvt.u64.u32 	%rd498, %r179;
	cvt.u64.u32 	%rd499, %r181;
	bra.uni 	$L__BB547_38;
$L__BB547_37:
	div.s64 	%rd498, %rd508, %rd80;
	mul.lo.s64 	%rd446, %rd498, %rd80;
	sub.s64 	%rd499, %rd508, %rd446;
$L__BB547_38:
	mad.lo.s64 	%rd95, %rd499, %rd87, %rd513;
	add.s32 	%r20, %r203, -1;
	mul.wide.u32 	%rd447, %r20, 8;
	add.s64 	%rd448, %rd2, %rd447;
	ld.global.u64 	%rd96, [%rd448];
	or.b64  	%rd449, %rd496, %rd96;
	and.b64  	%rd450, %rd449, -4294967296;
	setp.ne.s64 	%p58, %rd450, 0;
	@%p58 bra 	$L__BB547_40;
	cvt.u32.u64 	%r182, %rd96;
	cvt.u32.u64 	%r183, %rd496;
	div.u32 	%r184, %r183, %r182;
	mul.lo.s32 	%r185, %r184, %r182;
	sub.s32 	%r186, %r183, %r185;
	cvt.u64.u32 	%rd509, %r184;
	cvt.u64.u32 	%rd501, %r186;
	bra.uni 	$L__BB547_41;
$L__BB547_40:
	div.s64 	%rd509, %rd496, %rd96;
	mul.lo.s64 	%rd451, %rd509, %rd96;
	sub.s64 	%rd501, %rd496, %rd451;
$L__BB547_41:
	add.s64 	%rd453, %rd1, %rd447;
	ld.global.u64 	%rd103, [%rd453];
	mad.lo.s64 	%rd512, %rd103, %rd501, %rd88;
	or.b64  	%rd454, %rd498, %rd96;
	and.b64  	%rd455, %rd454, -4294967296;
	setp.ne.s64 	%p59, %rd455, 0;
	@%p59 bra 	$L__BB547_43;
	cvt.u32.u64 	%r187, %rd96;
	cvt.u32.u64 	%r188, %rd498;
	div.u32 	%r189, %r188, %r187;
	mul.lo.s32 	%r190, %r189, %r187;
	sub.s32 	%r191, %r188, %r190;
	cvt.u64.u32 	%rd508, %r189;
	cvt.u64.u32 	%rd503, %r191;
	bra.uni 	$L__BB547_44;
$L__BB547_43:
	div.s64 	%rd508, %rd498, %rd96;
	mul.lo.s64 	%rd456, %rd508, %rd96;
	sub.s64 	%rd503, %rd498, %rd456;
$L__BB547_44:
	mad.lo.s64 	%rd513, %rd503, %rd103, %rd95;
	add.s32 	%r203, %r203, -2;
$L__BB547_45:
	and.b32  	%r192, %r6, 1;
	setp.eq.b32 	%p60, %r192, 1;
	not.pred 	%p61, %p60;
	@%p61 bra 	$L__BB547_53;
	mul.wide.u32 	%rd457, %r203, 8;
	add.s64 	%rd458, %rd2, %rd457;
	ld.global.u64 	%rd118, [%rd458];
	or.b64  	%rd459, %rd509, %rd118;
	and.b64  	%rd460, %rd459, -4294967296;
	setp.ne.s64 	%p62, %rd460, 0;
	@%p62 bra 	$L__BB547_48;
	cvt.u32.u64 	%r193, %rd118;
	cvt.u32.u64 	%r194, %rd509;
	rem.u32 	%r195, %r194, %r193;
	cvt.u64.u32 	%rd510, %r195;
	bra.uni 	$L__BB547_49;
$L__BB547_48:
	rem.s64 	%rd510, %rd509, %rd118;
$L__BB547_49:
	add.s64 	%rd462, %rd1, %rd457;
	ld.global.u64 	%rd122, [%rd462];
	mad.lo.s64 	%rd512, %rd122, %rd510, %rd512;
	or.b64  	%rd463, %rd508, %rd118;
	and.b64  	%rd464, %rd463, -4294967296;
	setp.ne.s64 	%p63, %rd464, 0;
	@%p63 bra 	$L__BB547_51;
	cvt.u32.u64 	%r196, %rd118;
	cvt.u32.u64 	%r197, %rd508;
	rem.u32 	%r198, %r197, %r196;
	cvt.u64.u32 	%rd511, %r198;
	bra.uni 	$L__BB547_52;
$L__BB547_51:
	rem.s64 	%rd511, %rd508, %rd118;
$L__BB547_52:
	mad.lo.s64 	%rd513, %rd511, %rd122, %rd513;
$L__BB547_53:
	add.s64 	%rd465, %rd3, %rd512;
	ld.global.u8 	%rs3, [%rd465];
	setp.ne.s16 	%p65, %rs3, 0;
	mov.pred 	%p85, -1;
	@%p65 bra 	$L__BB547_55;
	add.s64 	%rd466, %rd3, %rd513;
	ld.global.u8 	%rs4, [%rd466];
	setp.ne.s16 	%p85, %rs4, 0;
$L__BB547_55:
	selp.u16 	%rs5, 1, 0, %p85;
	st.shared.u8 	[%r5], %rs5;
	bra.uni 	$L__BB547_116;
$L__BB547_56:
	cvt.u64.u32 	%rd545, %r4;
	setp.le.u64 	%p18, %rd262, %rd545;
	@%p18 bra 	$L__BB547_116;
	cvt.u32.u64 	%r23, %rd261;
	add.s32 	%r207, %r23, -1;
	setp.lt.s32 	%p19, %r207, 0;
	mov.b64 	%rd554, 0;
	@%p19 bra 	$L__BB547_115;
	and.b32  	%r25, %r23, 7;
	setp.lt.u32 	%p20, %r207, 7;
	mov.b64 	%rd554, 0;
	@%p20 bra 	$L__BB547_86;
	add.s32 	%r205, %r23, -4;
	and.b32  	%r56, %r23, -8;
	neg.s32 	%r204, %r56;
	mov.b64 	%rd554, 0;
$L__BB547_60:
	.pragma "nounroll";
	add.s32 	%r30, %r205, 3;
	mul.wide.u32 	%rd270, %r30, 8;
	add.s64 	%rd271, %rd2, %rd270;
	ld.global.u64 	%rd133, [%rd271];
	or.b64  	%rd272, %rd545, %rd133;
	and.b64  	%rd273, %rd272, -4294967296;
	setp.ne.s64 	%p21, %rd273, 0;
	@%p21 bra 	$L__BB547_62;
	cvt.u32.u64 	%r57, %rd133;
	cvt.u32.u64 	%r58, %rd545;
	div.u32 	%r59, %r58, %r57;
	mul.lo.s32 	%r60, %r59, %r57;
	sub.s32 	%r61, %r58, %r60;
	cvt.u64.u32 	%rd516, %r59;
	cvt.u64.u32 	%rd517, %r61;
	bra.uni 	$L__BB547_63;
$L__BB547_62:
	div.s64 	%rd516, %rd545, %rd133;
	mul.lo.s64 	%rd274, %rd516, %rd133;
	sub.s64 	%rd517, %rd545, %rd274;
$L__BB547_63:
	add.s64 	%rd276, %rd1, %rd270;
	ld.global.u64 	%rd277, [%rd276];
	mad.lo.s64 	%rd140, %rd277, %rd517, %rd554;
	add.s32 	%r31, %r205, 2;
	mul.wide.u32 	%rd278, %r31, 8;
	add.s64 	%rd279, %rd2, %rd278;
	ld.global.u64 	%rd141, [%rd279];
	or.b64  	%rd280, %rd516, %rd141;
	and.b64  	%rd281, %rd280, -4294967296;
	setp.ne.s64 	%p22, %rd281, 0;
	@%p22 bra 	$L__BB547_65;
	cvt.u32.u64 	%r62, %rd141;
	cvt.u32.u64 	%r63, %rd516;
	div.u32 	%r64, %r63, %r62;
	mul.lo.s32 	%r65, %r64, %r62;
	sub.s32 	%r66, %r63, %r65;
	cvt.u64.u32 	%rd518, %r64;
	cvt.u64.u32 	%rd519, %r66;
	bra.uni 	$L__BB547_66;
$L__BB547_65:
	div.s64 	%rd518, %rd516, %rd141;
	mul.lo.s64 	%rd282, %rd518, %rd141;
	sub.s64 	%rd519, %rd516, %rd282;
$L__BB547_66:
	add.s64 	%rd284, %rd1, %rd278;
	ld.global.u64 	%rd285, [%rd284];
	mad.lo.s64 	%rd148, %rd285, %rd519, %rd140;
	add.s32 	%r32, %r205, 1;
	mul.wide.u32 	%rd286, %r32, 8;
	add.s64 	%rd287, %rd2, %rd286;
	ld.global.u64 	%rd149, [%rd287];
	or.b64  	%rd288, %rd518, %rd149;
	and.b64  	%rd289, %rd288, -4294967296;
	setp.ne.s64 	%p23, %rd289, 0;
	@%p23 bra 	$L__BB547_68;
	cvt.u32.u64 	%r67, %rd149;
	cvt.u32.u64 	%r68, %rd518;
	div.u32 	%r69, %r68, %r67;
	mul.lo.s32 	%r70, %r69, %r67;
	sub.s32 	%r71, %r68, %r70;
	cvt.u64.u32 	%rd520, %r69;
	cvt.u64.u32 	%rd521, %r71;
	bra.uni 	$L__BB547_69;
$L__BB547_68:
	div.s64 	%rd520, %rd518, %rd149;
	mul.lo.s64 	%rd290, %rd520, %rd149;
	sub.s64 	%rd521, %rd518, %rd290;
$L__BB547_69:
	add.s64 	%rd292, %rd1, %rd286;
	ld.global.u64 	%rd293, [%rd292];
	mad.lo.s64 	%rd156, %rd293, %rd521, %rd148;
	add.s32 	%r33, %r205, -4;
	mul.wide.u32 	%rd294, %r205, 8;
	add.s64 	%rd295, %rd2, %rd294;
	ld.global.u64 	%rd157, [%rd295];
	or.b64  	%rd296, %rd520, %rd157;
	and.b64  	%rd297, %rd296, -4294967296;
	setp.ne.s64 	%p24, %rd297, 0;
	@%p24 bra 	$L__BB547_71;
	cvt.u32.u64 	%r72, %rd157;
	cvt.u32.u64 	%r73, %rd520;
	div.u32 	%r74, %r73, %r72;
	mul.lo.s32 	%r75, %r74, %r72;
	sub.s32 	%r76, %r73, %r75;
	cvt.u64.u32 	%rd522, %r74;
	cvt.u64.u32 	%rd523, %r76;
	bra.uni 	$L__BB547_72;
$L__BB547_71:
	div.s64 	%rd522, %rd520, %rd157;
	mul.lo.s64 	%rd298, %rd522, %rd157;
	sub.s64 	%rd523, %rd520, %rd298;
$L__BB547_72:
	add.s64 	%rd300, %rd1, %rd294;
	ld.global.u64 	%rd301, [%rd300];
	mad.lo.s64 	%rd164, %rd301, %rd523, %rd156;
	add.s32 	%r34, %r205, -1;
	mul.wide.u32 	%rd302, %r34, 8;
	add.s64 	%rd303, %rd2, %rd302;
	ld.global.u64 	%rd165, [%rd303];
	or.b64  	%rd304, %rd522, %rd165;
	and.b64  	%rd305, %rd304, -4294967296;
	setp.ne.s64 	%p25, %rd305, 0;
	@%p25 bra 	$L__BB547_74;
	cvt.u32.u64 	%r77, %rd165;
	cvt.u32.u64 	%r78, %rd522;
	div.u32 	%r79, %r78, %r77;
	mul.lo.s32 	%r80, %r79, %r77;
	sub.s32 	%r81, %r78, %r80;
	cvt.u64.u32 	%rd524, %r79;
	cvt.u64.u32 	%rd525, %r81;
	bra.uni 	$L__BB547_75;
$L__BB547_74:
	div.s64 	%rd524, %rd522, %rd165;
	mul.lo.s64 	%rd306, %rd524, %rd165;
	sub.s64 	%rd525, %rd522, %rd306;
$L__BB547_75:
	add.s64 	%rd308, %rd1, %rd302;
	ld.global.u64 	%rd309, [%rd308];
	mad.lo.s64 	%rd172, %rd309, %rd525, %rd164;
	add.s32 	%r35, %r205, -2;
	mul.wide.u32 	%rd310, %r35, 8;
	add.s64 	%rd311, %rd2, %rd310;
	ld.global.u64 	%rd173, [%rd311];
	or.b64  	%rd312, %rd524, %rd173;
	and.b64  	%rd313, %rd312, -4294967296;
	setp.ne.s64 	%p26, %rd313, 0;
	@%p26 bra 	$L__BB547_77;
	cvt.u32.u64 	%r82, %rd173;
	cvt.u32.u64 	%r83, %rd524;
	div.u32 	%r84, %r83, %r82;
	mul.lo.s32 	%r85, %r84, %r82;
	sub.s32 	%r86, %r83, %r85;
	cvt.u64.u32 	%rd526, %r84;
	cvt.u64.u32 	%rd527, %r86;
	bra.uni 	$L__BB547_78;
$L__BB547_77:
	div.s64 	%rd526, %rd524, %rd173;
	mul.lo.s64 	%rd314, %rd526, %rd173;
	sub.s64 	%rd527, %rd524, %rd314;
$L__BB547_78:
	add.s64 	%rd316, %rd1, %rd310;
	ld.global.u64 	%rd317, [%rd316];
	mad.lo.s64 	%rd180, %rd317, %rd527, %rd172;
	add.s32 	%r36, %r205, -3;
	mul.wide.u32 	%rd318, %r36, 8;
	add.s64 	%rd319, %rd2, %rd318;
	ld.global.u64 	%rd181, [%rd319];
	or.b64  	%rd320, %rd526, %rd181;
	and.b64  	%rd321, %rd320, -4294967296;
	setp.ne.s64 	%p27, %rd321, 0;
	@%p27 bra 	$L__BB547_80;
	cvt.u32.u64 	%r87, %rd181;
	cvt.u32.u64 	%r88, %rd526;
	div.u32 	%r89, %r88, %r87;
	mul.lo.s32 	%r90, %r89, %r87;
	sub.s32 	%r91, %r88, %r90;
	cvt.u64.u32 	%rd528, %r89;
	cvt.u64.u32 	%rd529, %r91;
	bra.uni 	$L__BB547_81;
$L__BB547_80:
	div.s64 	%rd528, %rd526, %rd181;
	mul.lo.s64 	%rd322, %rd528, %rd181;
	sub.s64 	%rd529, %rd526, %rd322;
$L__BB547_81:
	add.s64 	%rd324, %rd1, %rd318;
	ld.global.u64 	%rd325, [%rd324];
	mad.lo.s64 	%rd188, %rd325, %rd529, %rd180;
	mul.wide.u32 	%rd326, %r33, 8;
	add.s64 	%rd327, %rd2, %rd326;
	ld.global.u64 	%rd189, [%rd327];
	or.b64  	%rd328, %rd528, %rd189;
	and.b64  	%rd329, %rd328, -4294967296;
	setp.ne.s64 	%p28, %rd329, 0;
	@%p28 bra 	$L__BB547_83;
	cvt.u32.u64 	%r92, %rd189;
	cvt.u32.u64 	%r93, %rd528;
	div.u32 	%r94, %r93, %r92;
	mul.lo.s32 	%r95, %r94, %r92;
	sub.s32 	%r96, %r93, %r95;
	cvt.u64.u32 	%rd545, %r94;
	cvt.u64.u32 	%rd531, %r96;
	bra.uni 	$L__BB547_84;
$L__BB547_83:
	div.s64 	%rd545, %rd528, %rd189;
	mul.lo.s64 	%rd330, %rd545, %rd189;
	sub.s64 	%rd531, %rd528, %rd330;
$L__BB547_84:
	add.s64 	%rd332, %rd1, %rd326;
	ld.global.u64 	%rd333, [%rd332];
	mad.lo.s64 	%rd554, %rd333, %rd531, %rd188;
	add.s32 	%r205, %r205, -8;
	add.s32 	%r204, %r204, 8;
	setp.ne.s32 	%p29, %r204, 0;
	@%p29 bra 	$L__BB547_60;
	add.s32 	%r207, %r205, 3;
$L__BB547_86:
	setp.eq.s32 	%p30, %r25, 0;
	@%p30 bra 	$L__BB547_115;
	and.b32  	%r41, %r23, 3;
	setp.lt.u32 	%p31, %r25, 4;
	@%p31 bra 	$L__BB547_101;
	mul.wide.u32 	%rd335, %r207, 8;
	add.s64 	%rd336, %rd2, %rd335;
	ld.global.u64 	%rd200, [%rd336];
	or.b64  	%rd337, %rd545, %rd200;
	and.b64  	%rd338, %rd337, -4294967296;
	setp.ne.s64 	%p32, %rd338, 0;
	@%p32 bra 	$L__BB547_90;
	cvt.u32.u64 	%r97, %rd200;
	cvt.u32.u64 	%r98, %rd545;
	div.u32 	%r99, %r98, %r97;
	mul.lo.s32 	%r100, %r99, %r97;
	sub.s32 	%r101, %r98, %r100;
	cvt.u64.u32 	%rd535, %r99;
	cvt.u64.u32 	%rd536, %r101;
	bra.uni 	$L__BB547_91;
$L__BB547_90:
	div.s64 	%rd535, %rd545, %rd200;
	mul.lo.s64 	%rd339, %rd535, %rd200;
	sub.s64 	%rd536, %rd545, %rd339;
$L__BB547_91:
	add.s64 	%rd341, %rd1, %rd335;
	ld.global.u64 	%rd342, [%rd341];
	mad.lo.s64 	%rd207, %rd342, %rd536, %rd554;
	add.s32 	%r42, %r207, -1;
	mul.wide.u32 	%rd343, %r42, 8;
	add.s64 	%rd344, %rd2, %rd343;
	ld.global.u64 	%rd208, [%rd344];
	or.b64  	%rd345, %rd535, %rd208;
	and.b64  	%rd346, %rd345, -4294967296;
	setp.ne.s64 	%p33, %rd346, 0;
	@%p33 bra 	$L__BB547_93;
	cvt.u32.u64 	%r102, %rd208;
	cvt.u32.u64 	%r103, %rd535;
	div.u32 	%r104, %r103, %r102;
	mul.lo.s32 	%r105, %r104, %r102;
	sub.s32 	%r106, %r103, %r105;
	cvt.u64.u32 	%rd537, %r104;
	cvt.u64.u32 	%rd538, %r106;
	bra.uni 	$L__BB547_94;
$L__BB547_93:
	div.s64 	%rd537, %rd535, %rd208;
	mul.lo.s64 	%rd347, %rd537, %rd208;
	sub.s64 	%rd538, %rd535, %rd347;
$L__BB547_94:
	add.s64 	%rd349, %rd1, %rd343;
	ld.global.u64 	%rd350, [%rd349];
	mad.lo.s64 	%rd215, %rd350, %rd538, %rd207;
	add.s32 	%r43, %r207, -2;
	mul.wide.u32 	%rd351, %r43, 8;
	add.s64 	%rd352, %rd2, %rd351;
	ld.global.u64 	%rd216, [%rd352];
	or.b64  	%rd353, %rd537, %rd216;
	and.b64  	%rd354, %rd353, -4294967296;
	setp.ne.s64 	%p34, %rd354, 0;
	@%p34 bra 	$L__BB547_96;
	cvt.u32.u64 	%r107, %rd216;
	cvt.u32.u64 	%r108, %rd537;
	div.u32 	%r109, %r108, %r107;
	mul.lo.s32 	%r110, %r109, %r107;
	sub.s32 	%r111, %r108, %r110;
	cvt.u64.u32 	%rd539, %r109;
	cvt.u64.u32 	%rd540, %r111;
	bra.uni 	$L__BB547_97;
$L__BB547_96:
	div.s64 	%rd539, %rd537, %rd216;
	mul.lo.s64 	%rd355, %rd539, %rd216;
	sub.s64 	%rd540, %rd537, %rd355;
$L__BB547_97:
	add.s64 	%rd357, %rd1, %rd351;
	ld.global.u64 	%rd358, [%rd357];
	mad.lo.s64 	%rd223, %rd358, %rd540, %rd215;
	add.s32 	%r44, %r207, -3;
	mul.wide.u32 	%rd359, %r44, 8;
	add.s64 	%rd360, %rd2, %rd359;
	ld.global.u64 	%rd224, [%rd360];
	or.b64  	%rd361, %rd539, %rd224;
	and.b64  	%rd362, %rd361, -4294967296;
	setp.ne.s64 	%p35, %rd362, 0;
	@%p35 bra 	$L__BB547_99;
	cvt.u32.u64 	%r112, %rd224;
	cvt.u32.u64 	%r113, %rd539;
	div.u32 	%r114, %r113, %r112;
	mul.lo.s32 	%r115, %r114, %r112;
	sub.s32 	%r116, %r113, %r115;
	cvt.u64.u32 	%rd545, %r114;
	cvt.u64.u32 	%rd542, %r116;
	bra.uni 	$L__BB547_100;
$L__BB547_99:
	div.s64 	%rd545, %rd539, %rd224;
	mul.lo.s64 	%rd363, %rd545, %rd224;
	sub.s64 	%rd542, %rd539, %rd363;
$L__BB547_100:
	add.s64 	%rd365, %rd1, %rd359;
	ld.global.u64 	%rd366, [%rd365];
	mad.lo.s64 	%rd554, %rd366, %rd542, %rd223;
	add.s32 	%r207, %r207, -4;
$L__BB547_101:
	setp.eq.s32 	%p36, %r41, 0;
	@%p36 bra 	$L__BB547_115;
	setp.eq.s32 	%p37, %r41, 1;
	@%p37 bra 	$L__BB547_110;
	mul.wide.u32 	%rd368, %r207, 8;
	add.s64 	%rd369, %rd2, %rd368;
	ld.global.u64 	%rd235, [%rd369];
	or.b64  	%rd370, %rd545, %rd235;
	and.b64  	%rd371, %rd370, -4294967296;
	setp.ne.s64 	%p38, %rd371, 0;
	@%p38 bra 	$L__BB547_105;
	cvt.u32.u64 	%r117, %rd235;
	cvt.u32.u64 	%r118, %rd545;
	div.u32 	%r119, %r118, %r117;
	mul.lo.s32 	%r120, %r119, %r117;
	sub.s32 	%r121, %r118, %r120;
	cvt.u64.u32 	%rd546, %r119;
	cvt.u64.u32 	%rd547, %r121;
	bra.uni 	$L__BB547_106;
$L__BB547_105:
	div.s64 	%rd546, %rd545, %rd235;
	mul.lo.s64 	%rd372, %rd546, %rd235;
	sub.s64 	%rd547, %rd545, %rd372;
$L__BB547_106:
	add.s64 	%rd374, %rd1, %rd368;
	ld.global.u64 	%rd375, [%rd374];
	mad.lo.s64 	%rd242, %rd375, %rd547, %rd554;
	add.s32 	%r47, %r207, -1;
	mul.wide.u32 	%rd376, %r47, 8;
	add.s64 	%rd377, %rd2, %rd376;
	ld.global.u64 	%rd243, [%rd377];
	or.b64  	%rd378, %rd546, %rd243;
	and.b64  	%rd379, %rd378, -4294967296;
	setp.ne.s64 	%p39, %rd379, 0;
	@%p39 bra 	$L__BB547_108;
	cvt.u32.u64 	%r122, %rd243;
	cvt.u32.u64 	%r123, %rd546;
	div.u32 	%r124, %r123, %r122;
	mul.lo.s32 	%r125, %r124, %r122;
	sub.s32 	%r126, %r123, %r125;
	cvt.u64.u32 	%rd545, %r124;
	cvt.u64.u32 	%rd549, %r126;
	bra.uni 	$L__BB547_109;
$L__BB547_108:
	div.s64 	%rd545, %rd546, %rd243;
	mul.lo.s64 	%rd380, %rd545, %rd243;
	sub.s64 	%rd549, %rd546, %rd380;
$L__BB547_109:
	add.s64 	%rd382, %rd1, %rd376;
	ld.global.u64 	%rd383, [%rd382];
	mad.lo.s64 	%rd554, %rd383, %rd549, %rd242;
	add.s32 	%r207, %r207, -2;
$L__BB547_110:
	and.b32  	%r127, %r23, 1;
	setp.eq.b32 	%p40, %r127, 1;
	not.pred 	%p41, %p40;
	@%p41 bra 	$L__BB547_115;
	mul.wide.u32 	%rd384, %r207, 8;
	add.s64 	%rd385, %rd2, %rd384;
	ld.global.u64 	%rd254, [%rd385];
	or.b64  	%rd386, %rd545, %rd254;
	and.b64  	%rd387, %rd386, -4294967296;
	setp.ne.s64 	%p42, %rd387, 0;
	@%p42 bra 	$L__BB547_113;
	cvt.u32.u64 	%r128, %rd254;
	cvt.u32.u64 	%r129, %rd545;
	rem.u32 	%r130, %r129, %r128;
	cvt.u64.u32 	%rd553, %r130;
	bra.uni 	$L__BB547_114;
$L__BB547_113:
	rem.s64 	%rd553, %rd545, %rd254;
$L__BB547_114:
	add.s64 	%rd389, %rd1, %rd384;
	ld.global.u64 	%rd390, [%rd389];
	mad.lo.s64 	%rd554, %rd390, %rd553, %rd554;
$L__BB547_115:
	add.s64 	%rd391, %rd3, %rd554;
	ld.global.u8 	%rs2, [%rd391];
	st.shared.u8 	[%r5], %rs2;
$L__BB547_116:
	bar.sync 	0;
	setp.lt.u32 	%p66, %r209, 66;
	@%p66 bra 	$L__BB547_122;
$L__BB547_117:
	shr.u32 	%r51, %r209, 1;
	setp.ge.u32 	%p67, %r1, %r51;
	@%p67 bra 	$L__BB547_121;
	ld.shared.u8 	%rs6, [%r5];
	setp.ne.s16 	%p69, %rs6, 0;
	mov.pred 	%p86, -1;
	@%p69 bra 	$L__BB547_120;
	add.s32 	%r199, %r5, %r51;
	ld.shared.u8 	%rs7, [%r199];
	setp.ne.s16 	%p86, %rs7, 0;
$L__BB547_120:
	selp.u16 	%rs8, 1, 0, %p86;
	st.shared.u8 	[%r5], %rs8;
$L__BB547_121:
	bar.sync 	0;
	setp.gt.u32 	%p70, %r209, 131;
	mov.u32 	%r209, %r51;
	@%p70 bra 	$L__BB547_117;
$L__BB547_122:
	setp.gt.u32 	%p71, %r1, 31;
	@%p71 bra 	$L__BB547_137;
	ld.volatile.shared.u8 	%rs9, [%r5];
	setp.ne.s16 	%p73, %rs9, 0;
	mov.pred 	%p87, -1;
	@%p73 bra 	$L__BB547_125;
	ld.volatile.shared.u8 	%rs10, [%r5+32];
	setp.ne.s16 	%p87, %rs10, 0;
$L__BB547_125:
	selp.u16 	%rs11, 1, 0, %p87;
	st.volatile.shared.u8 	[%r5], %rs11;
	ld.volatile.shared.u8 	%rs12, [%r5];
	setp.ne.s16 	%p75, %rs12, 0;
	mov.pred 	%p88, -1;
	@%p75 bra 	$L__BB547_127;
	ld.volatile.shared.u8 	%rs13, [%r5+16];
	setp.ne.s16 	%p88, %rs13, 0;
$L__BB547_127:
	selp.u16 	%rs14, 1, 0, %p88;
	st.volatile.shared.u8 	[%r5], %rs14;
	ld.volatile.shared.u8 	%rs15, [%r5];
	setp.ne.s16 	%p77, %rs15, 0;
	mov.pred 	%p89, -1;
	@%p77 bra 	$L__BB547_129;
	ld.volatile.shared.u8 	%rs16, [%r5+8];
	setp.ne.s16 	%p89, %rs16, 0;
$L__BB547_129:
	selp.u16 	%rs17, 1, 0, %p89;
	st.volatile.shared.u8 	[%r5], %rs17;
	ld.volatile.shared.u8 	%rs18, [%r5];
	setp.ne.s16 	%p79, %rs18, 0;
	mov.pred 	%p90, -1;
	@%p79 bra 	$L__BB547_131;
	ld.volatile.shared.u8 	%rs19, [%r5+4];
	setp.ne.s16 	%p90, %rs19, 0;
$L__BB547_131:
	selp.u16 	%rs20, 1, 0, %p90;
	st.volatile.shared.u8 	[%r5], %rs20;
	ld.volatile.shared.u8 	%rs21, [%r5];
	setp.ne.s16 	%p81, %rs21, 0;
	mov.pred 	%p91, -1;
	@%p81 bra 	$L__BB547_133;
	ld.volatile.shared.u8 	%rs22, [%r5+2];
	setp.ne.s16 	%p91, %rs22, 0;
$L__BB547_133:
	selp.u16 	%rs23, 1, 0, %p91;
	st.volatile.shared.u8 	[%r5], %rs23;
	ld.volatile.shared.u8 	%rs24, [%r5];
	setp.ne.s16 	%p83, %rs24, 0;
	mov.pred 	%p92, -1;
	@%p83 bra 	$L__BB547_135;
	ld.volatile.shared.u8 	%rs25, [%r5+1];
	setp.ne.s16 	%p92, %rs25, 0;
$L__BB547_135:
	selp.u16 	%rs26, 1, 0, %p92;
	st.volatile.shared.u8 	[%r5], %rs26;
	setp.ne.s32 	%p84, %r1, 0;
	@%p84 bra 	$L__BB547_137;
	ld.shared.u8 	%rs27, [anysdata_bool];
	cvt.u64.u32 	%rd467, %r2;
	cvta.to.global.u64 	%rd468, %rd260;
	add.s64 	%rd469, %rd468, %rd467;
	st.global.u8 	[%rd469], %rs27;
$L__BB547_137:
	ret;

}
	// .globl	contiguous_any2_bool
.visible .entry contiguous_any2_bool(
	.param .u64 .ptr .align 1 contiguous_any2_bool_param_0,
	.param .u64 .ptr .align 1 contiguous_any2_bool_param_1,
	.param .u64 .ptr .align 1 contiguous_any2_bool_param_2,
	.param .u64 .ptr .align 1 contiguous_any2_bool_param_3,
	.param .u64 contiguous_any2_bool_param_4,
	.param .u64 contiguous_any2_bool_param_5,
	.param .u64 contiguous_any2_bool_param_6
)
{
	.reg .pred 	%p<93>;
	.reg .b16 	%rs<28>;
	.reg .b32 	%r<214>;
	.reg .b64 	%rd<564>;

	ld.param.u64 	%rd266, [contiguous_any2_bool_param_1];
	ld.param.u64 	%rd267, [contiguous_any2_bool_param_2];
	ld.param.u64 	%rd268, [contiguous_any2_bool_param_3];
	ld.param.u64 	%rd263, [contiguous_any2_bool_param_4];
	ld.param.u64 	%rd264, [contiguous_any2_bool_param_5];
	ld.param.u64 	%rd265, [contiguous_any2_bool_param_6];
	cvta.to.global.u64 	%rd1, %rd268;
	cvta.to.global.u64 	%rd2, %rd267;
	cvta.to.global.u64 	%rd563, %rd266;
	mov.u32 	%r1, %tid.x;
	mov.u32 	%r2, %ctaid.x;
	mov.u32 	%r213, %ntid.x;
	mul.lo.s32 	%r51, %r2, %r213;
	shl.b32 	%r52, %r51, 1;
	add.s32 	%r4, %r52, %r1;
	mov.u32 	%r53, anysdata_bool;
	add.s32 	%r5, %r53, %r1;
	mov.b16 	%rs1, 0;
	st.shared.u8 	[%r5], %rs1;
	add.s32 	%r54, %r4, %r213;
	cvt.u64.u32 	%rd4, %r54;
	setp.le.u64 	%p17, %rd264, %rd4;
	@%p17 bra 	$L__BB548_56;
	cvt.u64.u32 	%rd396, %r4;
	mov.u32 	%r131, %ctaid.y;
	cvt.u64.u32 	%rd397, %r131;
	mul.lo.s64 	%rd398, %rd264, %rd397;
	add.s64 	%rd517, %rd398, %rd396;
	add.s64 	%rd515, %rd398, %rd4;
	cvt.u32.u64 	%r6, %rd263;
	add.s32 	%r207, %r6, -1;
	setp.lt.s32 	%p43, %r207, 0;
	mov.b64 	%rd521, 0;
	mov.u64 	%rd522, %rd521;
	@%p43 bra 	$L__BB548_53;
	setp.lt.u32 	%p44, %r207, 3;
	mov.b64 	%rd522, 0;
	mov.u64 	%rd521, %rd522;
	@%p44 bra 	$L__BB548_30;
	add.s32 	%r205, %r6, -2;
	and.b32  	%r132, %r6, -4;
	neg.s32 	%r204, %r132;
	mov.b64 	%rd522, 0;
$L__BB548_4:
	.pragma "nounroll";
	add.s32 	%r12, %r205, 1;
	mul.wide.u32 	%rd402, %r12, 8;
	add.s64 	%rd403, %rd2, %rd402;
	ld.global.u64 	%rd11, [%rd403];
	or.b64  	%rd404, %rd517, %rd11;
	and.b64  	%rd405, %rd404, -4294967296;
	setp.ne.s64 	%p45, %rd405, 0;
	@%p45 bra 	$L__BB548_6;
	cvt.u32.u64 	%r133, %rd11;
	cvt.u32.u64 	%r134, %rd517;
	div.u32 	%r135, %r134, %r133;
	mul.lo.s32 	%r136, %r135, %r133;
	sub.s32 	%r137, %r134, %r136;
	cvt.u64.u32 	%rd483, %r135;
	cvt.u64.u32 	%rd484, %r137;
	bra.uni 	$L__BB548_7;
$L__BB548_6:
	div.s64 	%rd483, %rd517, %rd11;
	mul.lo.s64 	%rd406, %rd483, %rd11;
	sub.s64 	%rd484, %rd517, %rd406;
$L__BB548_7:
	mul.wide.u32 	%rd407, %r12, 8;
	add.s64 	%rd408, %rd1, %rd407;
	ld.global.u64 	%rd18, [%rd408];
	mad.lo.s64 	%rd19, %rd18, %rd484, %rd521;
	or.b64  	%rd409, %rd515, %rd11;
	and.b64  	%rd410, %rd409, -4294967296;
	setp.ne.s64 	%p46, %rd410, 0;
	@%p46 bra 	$L__BB548_9;
	cvt.u32.u64 	%r138, %rd11;
	cvt.u32.u64 	%r139, %rd515;
	div.u32 	%r140, %r139, %r138;
	mul.lo.s32 	%r141, %r140, %r138;
	sub.s32 	%r142, %r139, %r141;
	cvt.u64.u32 	%rd485, %r140;
	cvt.u64.u32 	%rd486, %r142;
	bra.uni 	$L__BB548_10;
$L__BB548_9:
	div.s64 	%rd485, %rd515, %rd11;
	mul.lo.s64 	%rd411, %rd485, %rd11;
	sub.s64 	%rd486, %rd515, %rd411;
$L__BB548_10:
	mad.lo.s64 	%rd26, %rd486, %rd18, %rd522;
	mul.wide.u32 	%rd412, %r205, 8;
	add.s64 	%rd413, %rd2, %rd412;
	ld.global.u64 	%rd27, [%rd413];
	or.b64  	%rd414, %rd483, %rd27;
	and.b64  	%rd415, %rd414, -4294967296;
	setp.ne.s64 	%p47, %rd415, 0;
	@%p47 bra 	$L__BB548_12;
	cvt.u32.u64 	%r143, %rd27;
	cvt.u32.u64 	%r144, %rd483;
	div.u32 	%r145, %r144, %r143;
	mul.lo.s32 	%r146, %r145, %r143;
	sub.s32 	%r147, %r144, %r146;
	cvt.u64.u32 	%rd487, %r145;
	cvt.u64.u32 	%rd488, %r147;
	bra.uni 	$L__BB548_13;
$L__BB548_12:
	div.s64 	%rd487, %rd483, %rd27;
	mul.lo.s64 	%rd416, %rd487, %rd27;
	sub.s64 	%rd488, %rd483, %rd416;
$L__BB548_13:
	mul.wide.u32 	%rd417, %r205, 8;
	add.s64 	%rd418, %rd1, %rd417;
	ld.global.u64 	%rd34, [%rd418];
	mad.lo.s64 	%rd35, %rd34, %rd488, %rd19;
	or.b64  	%rd419, %rd485, %rd27;
	and.b64  	%rd420, %rd419, -4294967296;
	setp.ne.s64 	%p48, %rd420, 0;
	@%p48 bra 	$L__BB548_15;
	cvt.u32.u64 	%r148, %rd27;
	cvt.u32.u64 	%r149, %rd485;
	div.u32 	%r150, %r149, %r148;
	mul.lo.s32 	%r151, %r150, %r148;
	sub.s32 	%r152, %r149, %r151;
	cvt.u64.u32 	%rd489, %r150;
	cvt.u64.u32 	%rd490, %r152;
	bra.uni 	$L__BB548_16;
$L__BB548_15:
	div.s64 	%rd489, %rd485, %rd27;
	mul.lo.s64 	%rd421, %rd489, %rd27;
	sub.s64 	%rd490, %rd485, %rd421;
$L__BB548_16:
	mad.lo.s64 	%rd42, %rd490, %rd34, %rd26;
	add.s32 	%r13, %r205, -1;
	mul.wide.u32 	%rd422, %r13, 8;
	add.s64 	%rd423, %rd2, %rd422;
	ld.global.u64 	%rd43, [%rd423];
	or.b64  	%rd424, %rd487, %rd43;
	and.b64  	%rd425, %rd424, -4294967296;
	setp.ne.s64 	%p49, %rd425, 0;
	@%p49 bra 	$L__BB548_18;
	cvt.u32.u64 	%r153, %rd43;
	cvt.u32.u64 	%r154, %rd487;
	div.u32 	%r155, %r154, %r153;
	mul.lo.s32 	%r156, %r155, %r153;
	sub.s32 	%r157, %r154, %r156;
	cvt.u64.u32 	%rd491, %r155;
	cvt.u64.u32 	%rd492, %r157;
	bra.uni 	$L__BB548_19;
$L__BB548_18:
	div.s64 	%rd491, %rd487, %rd43;
	mul.lo.s64 	%rd426, %rd491, %rd43;
	sub.s64 	%rd492, %rd487, %rd426;
$L__BB548_19:
	mul.wide.u32 	%rd427, %r13, 8;
	add.s64 	%rd428, %rd1, %rd427;
	ld.global.u64 	%rd50, [%rd428];
	mad.lo.s64 	%rd51, %rd50, %rd492, %rd35;
	or.b64  	%rd429, %rd489, %rd43;
	and.b64  	%rd430, %rd429, -4294967296;
	setp.ne.s64 	%p50, %rd430, 0;
	@%p50 bra 	$L__BB548_21;
	cvt.u32.u64 	%r158, %rd43;
	cvt.u32.u64 	%r159, %rd489;
	div.u32 	%r160, %r159, %r158;
	mul.lo.s32 	%r161, %r160, %r158;
	sub.s32 	%r162, %r159, %r161;
	cvt.u64.u32 	%rd493, %r160;
	cvt.u64.u32 	%rd494, %r162;
	bra.uni 	$L__BB548_22;
$L__BB548_21:
	div.s64 	%rd493, %rd489, %rd43;
	mul.lo.s64 	%rd431, %rd493, %rd43;
	sub.s64 	%rd494, %rd489, %rd431;
$L__BB548_22:
	mad.lo.s64 	%rd58, %rd494, %rd50, %rd42;
	add.s32 	%r163, %r205, -2;
	mul.wide.u32 	%rd432, %r163, 8;
	add.s64 	%rd433, %rd2, %rd432;
	ld.global.u64 	%rd59, [%rd433];
	or.b64  	%rd434, %rd491, %rd59;
	and.b64  	%rd435, %rd434, -4294967296;
	setp.ne.s64 	%p51, %rd435, 0;
	@%p51 bra 	$L__BB548_24;
	cvt.u32.u64 	%r164, %rd59;
	cvt.u32.u64 	%r165, %rd491;
	div.u32 	%r166, %r165, %r164;
	mul.lo.s32 	%r167, %r166, %r164;
	sub.s32 	%r168, %r165, %r167;
	cvt.u64.u32 	%rd517, %r166;
	cvt.u64.u32 	%rd496, %r168;
	bra.uni 	$L__BB548_25;
$L__BB548_24:
	div.s64 	%rd517, %rd491, %rd59;
	mul.lo.s64 	%rd436, %rd517, %rd59;
	sub.s64 	%rd496, %rd491, %rd436;
$L__BB548_25:
	mul.wide.u32 	%rd437, %r163, 8;
	add.s64 	%rd438, %rd1, %rd437;
	ld.global.u64 	%rd66, [%rd438];
	mad.lo.s64 	%rd521, %rd66, %rd496, %rd51;
	or.b64  	%rd439, %rd493, %rd59;
	and.b64  	%rd440, %rd439, -4294967296;
	setp.ne.s64 	%p52, %rd440, 0;
	@%p52 bra 	$L__BB548_27;
	cvt.u32.u64 	%r170, %rd59;
	cvt.u32.u64 	%r171, %rd493;
	div.u32 	%r172, %r171, %r170;
	mul.lo.s32 	%r173, %r172, %r170;
	sub.s32 	%r174, %r171, %r173;
	cvt.u64.u32 	%rd515, %r172;
	cvt.u64.u32 	%rd498, %r174;
	bra.uni 	$L__BB548_28;
$L__BB548_27:
	div.s64 	%rd515, %rd493, %rd59;
	mul.lo.s64 	%rd441, %rd515, %rd59;
	sub.s64 	%rd498, %rd493, %rd441;
$L__BB548_28:
	mad.lo.s64 	%rd522, %rd498, %rd66, %rd58;
	add.s32 	%r205, %r205, -4;
	add.s32 	%r204, %r204, 4;
	setp.ne.s32 	%p53, %r204, 0;
	@%p53 bra 	$L__BB548_4;
	add.s32 	%r207, %r205, 1;
$L__BB548_30:
	and.b32  	%r18, %r6, 3;
	setp.eq.s32 	%p54, %r18, 0;
	@%p54 bra 	$L__BB548_53;
	setp.eq.s32 	%p55, %r18, 1;
	@%p55 bra 	$L__BB548_45;
	mul.wide.u32 	%rd443, %r207, 8;
	add.s64 	%rd444, %rd2, %rd443;
	ld.global.u64 	%rd81, [%rd444];
	or.b64  	%rd445, %rd517, %rd81;
	and.b64  	%rd446, %rd445, -4294967296;
	setp.ne.s64 	%p56, %rd446, 0;
	@%p56 bra 	$L__BB548_34;
	cvt.u32.u64 	%r175, %rd81;
	cvt.u32.u64 	%r176, %rd517;
	div.u32 	%r177, %r176, %r175;
	mul.lo.s32 	%r178, %r177, %r175;
	sub.s32 	%r179, %r176, %r178;
	cvt.u64.u32 	%rd505, %r177;
	cvt.u64.u32 	%rd506, %r179;
	bra.uni 	$L__BB548_35;
$L__BB548_34:
	div.s64 	%rd505, %rd517, %rd81;
	mul.lo.s64 	%rd447, %rd505, %rd81;
	sub.s64 	%rd506, %rd517, %rd447;
$L__BB548_35:
	add.s64 	%rd449, %rd1, %rd443;
	ld.global.u64 	%rd88, [%rd449];
	mad.lo.s64 	%rd89, %rd88, %rd506, %rd521;
	or.b64  	%rd450, %rd515, %rd81;
	and.b64  	%rd451, %rd450, -4294967296;
	setp.ne.s64 	%p57, %rd451, 0;
	@%p57 bra 	$L__BB548_37;
	cvt.u32.u64 	%r180, %rd81;
	cvt.u32.u64 	%r181, %rd515;
	div.u32 	%r182, %r181, %r180;
	mul.lo.s32 	%r183, %r182, %r180;
	sub.s32 	%r184, %r181, %r183;
	cvt.u64.u32 	%rd507, %r182;
	cvt.u64.u32 	%rd508, %r184;
	bra.uni 	$L__BB548_38;
$L__BB548_37:
	div.s64 	%rd507, %rd515, %rd81;
	mul.lo.s64 	%rd452, %rd507, %rd81;
	sub.s64 	%rd508, %rd515, %rd452;
$L__BB548_38:
	mad.lo.s64 	%rd96, %rd508, %rd88, %rd522;
	add.s32 	%r19, %r207, -1;
	mul.wide.u32 	%rd453, %r19, 8;
	add.s64 	%rd454, %rd2, %rd453;
	ld.global.u64 	%rd97, [%rd454];
	or.b64  	%rd455, %rd505, %rd97;
	and.b64  	%rd456, %rd455, -4294967296;
	setp.ne.s64 	%p58, %rd456, 0;
	@%p58 bra 	$L__BB548_40;
	cvt.u32.u64 	%r185, %rd97;
	cvt.u32.u64 	%r186, %rd505;
	div.u32 	%r187, %r186, %r185;
	mul.lo.s32 	%r188, %r187, %r185;
	sub.s32 	%r189, %r186, %r188;
	cvt.u64.u32 	%rd517, %r187;
	cvt.u64.u32 	%rd510, %r189;
	bra.uni 	$L__BB548_41;
$L__BB548_40:
	div.s64 	%rd517, %rd505, %rd97;
	mul.lo.s64 	%rd457, %rd517, %rd97;
	sub.s64 	%rd510, %rd505, %rd457;
$L__BB548_41:
	add.s64 	%rd459, %rd1, %rd453;
	ld.global.u64 	%rd104, [%rd459];
	mad.lo.s64 	%rd521, %rd104, %rd510, %rd89;
	or.b64  	%rd460, %rd507, %rd97;
	and.b64  	%rd461, %rd460, -4294967296;
	setp.ne.s64 	%p59, %rd461, 0;
	@%p59 bra 	$L__BB548_43;
	cvt.u32.u64 	%r190, %rd97;
	cvt.u32.u64 	%r191, %rd507;
	div.u32 	%r192, %r191, %r190;
	mul.lo.s32 	%r193, %r192, %r190;
	sub.s32 	%r194, %r191, %r193;
	cvt.u64.u32 	%rd515, %r192;
	cvt.u64.u32 	%rd512, %r194;
	bra.uni 	$L__BB548_44;
$L__BB548_43:
	div.s64 	%rd515, %rd507, %rd97;
	mul.lo.s64 	%rd462, %rd515, %rd97;
	sub.s64 	%rd512, %rd507, %rd462;
$L__BB548_44:
	mad.lo.s64 	%rd522, %rd512, %rd104, %rd96;
	add.s32 	%r207, %r207, -2;
$L__BB548_45:
	and.b32  	%r195, %r6, 1;
	setp.eq.b32 	%p60, %r195, 1;
	not.pred 	%p61, %p60;
	@%p61 bra 	$L__BB548_53;
	mul.wide.u32 	%rd463, %r207, 8;
	add.s64 	%rd464, %rd2, %rd463;
	ld.global.u64 	%rd119, [%rd464];
	or.b64  	%rd465, %rd517, %rd119;
	and.b64  	%rd466, %rd465, -4294967296;
	setp.ne.s64 	%p62, %rd466, 0;
	@%p62 bra 	$L__BB548_48;
	cvt.u32.u64 	%r196, %rd119;
	cvt.u32.u64 	%r197, %rd517;
	rem.u32 	%r198, %r197, %r196;
	cvt.u64.u32 	%rd519, %r198;
	bra.uni 	$L__BB548_49;
$L__BB548_48:
	rem.s64 	%rd519, %rd517, %rd119;
$L__BB548_49:
	add.s64 	%rd468, %rd1, %rd463;
	ld.global.u64 	%rd123, [%rd468];
	mad.lo.s64 	%rd521, %rd123, %rd519, %rd521;
	or.b64  	%rd469, %rd515, %rd119;
	and.b64  	%rd470, %rd469, -4294967296;
	setp.ne.s64 	%p63, %rd470, 0;
	@%p63 bra 	$L__BB548_51;
	cvt.u32.u64 	%r199, %rd119;
	cvt.u32.u64 	%r200, %rd515;
	rem.u32 	%r201, %r200, %r199;
	cvt.u64.u32 	%rd520, %r201;
	bra.uni 	$L__BB548_52;
$L__BB548_51:
	rem.s64 	%rd520, %rd515, %rd119;
$L__BB548_52:
	mad.lo.s64 	%rd522, %rd520, %rd123, %rd522;
$L__BB548_53:
	add.s64 	%rd471, %rd563, %rd521;
	ld.global.u8 	%rs3, [%rd471];
	setp.ne.s16 	%p65, %rs3, 0;
	mov.pred 	%p85, -1;
	@%p65 bra 	$L__BB548_55;
	add.s64 	%rd472, %rd563, %rd522;
	ld.global.u8 	%rs4, [%rd472];
	setp.ne.s16 	%p85, %rs4, 0;
$L__BB548_55:
	selp.u16 	%rs5, 1, 0, %p85;
	st.shared.u8 	[%r5], %rs5;
	bra.uni 	$L__BB548_116;
$L__BB548_56:
	cvt.u64.u32 	%rd131, %r4;
	setp.le.u64 	%p18, %rd264, %rd131;
	@%p18 bra 	$L__BB548_116;
	mov.u32 	%r55, %ctaid.y;
	cvt.u64.u32 	%rd269, %r55;
	mad.lo.s64 	%rd554, %rd264, %rd269, %rd131;
	cvt.u32.u64 	%r22, %rd263;
	add.s32 	%r211, %r22, -1;
	setp.lt.s32 	%p19, %r211, 0;
	@%p19 bra 	$L__BB548_115;
	and.b32  	%r24, %r22, 7;
	setp.lt.u32 	%p20, %r211, 7;
	@%p20 bra 	$L__BB548_86;
	add.s32 	%r209, %r22, -4;
	and.b32  	%r56, %r22, -8;
	neg.s32 	%r208, %r56;
$L__BB548_60:
	.pragma "nounroll";
	add.s32 	%r29, %r209, 3;
	mul.wide.u32 	%rd271, %r29, 8;
	add.s64 	%rd272, %rd2, %rd271;
	ld.global.u64 	%rd135, [%rd272];
	or.b64  	%rd273, %rd554, %rd135;
	and.b64  	%rd274, %rd273, -4294967296;
	setp.ne.s64 	%p21, %rd274, 0;
	@%p21 bra 	$L__BB548_62;
	cvt.u32.u64 	%r57, %rd135;
	cvt.u32.u64 	%r58, %rd554;
	div.u32 	%r59, %r58, %r57;
	mul.lo.s32 	%r60, %r59, %r57;
	sub.s32 	%r61, %r58, %r60;
	cvt.u64.u32 	%rd525, %r59;
	cvt.u64.u32 	%rd526, %r61;
	bra.uni 	$L__BB548_63;
$L__BB548_62:
	div.s64 	%rd525, %rd554, %rd135;
	mul.lo.s64 	%rd275, %rd525, %rd135;
	sub.s64 	%rd526, %rd554, %rd275;
$L__BB548_63:
	add.s64 	%rd277, %rd1, %rd271;
	ld.global.u64 	%rd278, [%rd277];
	mul.lo.s64 	%rd142, %rd278, %rd526;
	add.s32 	%r30, %r209, 2;
	mul.wide.u32 	%rd279, %r30, 8;
	add.s64 	%rd280, %rd2, %rd279;
	ld.global.u64 	%rd143, [%rd280];
	or.b64  	%rd281, %rd525, %rd143;
	and.b64  	%rd282, %rd281, -4294967296;
	setp.ne.s64 	%p22, %rd282, 0;
	@%p22 bra 	$L__BB548_65;
	cvt.u32.u64 	%r62, %rd143;
	cvt.u32.u64 	%r63, %rd525;
	div.u32 	%r64, %r63, %r62;
	mul.lo.s32 	%r65, %r64, %r62;
	sub.s32 	%r66, %r63, %r65;
	cvt.u64.u32 	%rd527, %r64;
	cvt.u64.u32 	%rd528, %r66;
	bra.uni 	$L__BB548_66;
$L__BB548_65:
	div.s64 	%rd527, %rd525, %rd143;
	mul.lo.s64 	%rd283, %rd527, %rd143;
	sub.s64 	%rd528, %rd525, %rd283;
$L__BB548_66:
	add.s64 	%rd285, %rd1, %rd279;
	ld.global.u64 	%rd286, [%rd285];
	mad.lo.s64 	%rd150, %rd286, %rd528, %rd142;
	add.s32 	%r31, %r209, 1;
	mul.wide.u32 	%rd287, %r31, 8;
	add.s64 	%rd288, %rd2, %rd287;
	ld.global.u64 	%rd151, [%rd288];
	or.b64  	%rd289, %rd527, %rd151;
	and.b64  	%rd290, %rd289, -4294967296;
	setp.ne.s64 	%p23, %rd290, 0;
	@%p23 bra 	$L__BB548_68;
	cvt.u32.u64 	%r67, %rd151;
	cvt.u32.u64 	%r68, %rd527;
	div.u32 	%r69, %r68, %r67;
	mul.lo.s32 	%r70, %r69, %r67;
	sub.s32 	%r71, %r68, %r70;
	cvt.u64.u32 	%rd529, %r69;
	cvt.u64.u32 	%rd530, %r71;
	bra.uni 	$L__BB548_69;
$L__BB548_68:
	div.s64 	%rd529, %rd527, %rd151;
	mul.lo.s64 	%rd291, %rd529, %rd151;
	sub.s64 	%rd530, %rd527, %rd291;
$L__BB548_69:
	add.s64 	%rd293, %rd1, %rd287;
	ld.global.u64 	%rd294, [%rd293];
	mad.lo.s64 	%rd158, %rd294, %rd530, %rd150;
	add.s32 	%r32, %r209, -4;
	mul.wide.u32 	%rd295, %r209, 8;
	add.s64 	%rd296, %rd2, %rd295;
	ld.global.u64 	%rd159, [%rd296];
	or.b64  	%rd297, %rd529, %rd159;
	and.b64  	%rd298, %rd297, -4294967296;
	setp.ne.s64 	%p24, %rd298, 0;
	@%p24 bra 	$L__BB548_71;
	cvt.u32.u64 	%r72, %rd159;
	cvt.u32.u64 	%r73, %rd529;
	div.u32 	%r74, %r73, %r72;
	mul.lo.s32 	%r75, %r74, %r72;
	sub.s32 	%r76, %r73, %r75;
	cvt.u64.u32 	%rd531, %r74;
	cvt.u64.u32 	%rd532, %r76;
	bra.uni 	$L__BB548_72;
$L__BB548_71:
	div.s64 	%rd531, %rd529, %rd159;
	mul.lo.s64 	%rd299, %rd531, %rd159;
	sub.s64 	%rd532, %rd529, %rd299;
$L__BB548_72:
	add.s64 	%rd301, %rd1, %rd295;
	ld.global.u64 	%rd302, [%rd301];
	mad.lo.s64 	%rd166, %rd302, %rd532, %rd158;
	add.s32 	%r33, %r209, -1;
	mul.wide.u32 	%rd303, %r33, 8;
	add.s64 	%rd304, %rd2, %rd303;
	ld.global.u64 	%rd167, [%rd304];
	or.b64  	%rd305, %rd531, %rd167;
	and.b64  	%rd306, %rd305, -4294967296;
	setp.ne.s64 	%p25, %rd306, 0;
	@%p25 bra 	$L__BB548_74;
	cvt.u32.u64 	%r77, %rd167;
	cvt.u32.u64 	%r78, %rd531;
	div.u32 	%r79, %r78, %r77;
	mul.lo.s32 	%r80, %r79, %r77;
	sub.s32 	%r81, %r78, %r80;
	cvt.u64.u32 	%rd533, %r79;
	cvt.u64.u32 	%rd534, %r81;
	bra.uni 	$L__BB548_75;
$L__BB548_74:
	div.s64 	%rd533, %rd531, %rd167;
	mul.lo.s64 	%rd307, %rd533, %rd167;
	sub.s64 	%rd534, %rd531, %rd307;
$L__BB548_75:
	add.s64 	%rd309, %rd1, %rd303;
	ld.global.u64 	%rd310, [%rd309];
	mad.lo.s64 	%rd174, %rd310, %rd534, %rd166;
	add.s32 	%r34, %r209, -2;
	mul.wide.u32 	%rd311, %r34, 8;
	add.s64 	%rd312, %rd2, %rd311;
	ld.global.u64 	%rd175, [%rd312];
	or.b64  	%rd313, %rd533, %rd175;
	and.b64  	%rd314, %rd313, -4294967296;
	setp.ne.s64 	%p26, %rd314, 0;
	@%p26 bra 	$L__BB548_77;
	cvt.u32.u64 	%r82, %rd175;
	cvt.u32.u64 	%r83, %rd533;
	div.u32 	%r84, %r83, %r82;
	mul.lo.s32 	%r85, %r84, %r82;
	sub.s32 	%r86, %r83, %r85;
	cvt.u64.u32 	%rd535, %r84;
	cvt.u64.u32 	%rd536, %r86;
	bra.uni 	$L__BB548_78;
$L__BB548_77:
	div.s64 	%rd535, %rd533, %rd175;
	mul.lo.s64 	%rd315, %rd535, %rd175;
	sub.s64 	%rd536, %rd533, %rd315;
$L__BB548_78:
	add.s64 	%rd317, %rd1, %rd311;
	ld.global.u64 	%rd318, [%rd317];
	mad.lo.s64 	%rd182, %rd318, %rd536, %rd174;
	add.s32 	%r35, %r209, -3;
	mul.wide.u32 	%rd319, %r35, 8;
	add.s64 	%rd320, %rd2, %rd319;
	ld.global.u64 	%rd183, [%rd320];
	or.b64  	%rd321, %rd535, %rd183;
	and.b64  	%rd322, %rd321, -4294967296;
	setp.ne.s64 	%p27, %rd322, 0;
	@%p27 bra 	$L__BB548_80;
	cvt.u32.u64 	%r87, %rd183;
	cvt.u32.u64 	%r88, %rd535;
	div.u32 	%r89, %r88, %r87;
	mul.lo.s32 	%r90, %r89, %r87;
	sub.s32 	%r91, %r88, %r90;
	cvt.u64.u32 	%rd537, %r89;
	cvt.u64.u32 	%rd538, %r91;
	bra.uni 	$L__BB548_81;
$L__BB548_80:
	div.s64 	%rd537, %rd535, %rd183;
	mul.lo.s64 	%rd323, %rd537, %rd183;
	sub.s64 	%rd538, %rd535, %rd323;
$L__BB548_81:
	add.s64 	%rd325, %rd1, %rd319;
	ld.global.u64 	%rd326, [%rd325];
	mad.lo.s64 	%rd190, %rd326, %rd538, %rd182;
	mul.wide.u32 	%rd327, %r32, 8;
	add.s64 	%rd328, %rd2, %rd327;
	ld.global.u64 	%rd191, [%rd328];
	or.b64  	%rd329, %rd537, %rd191;
	and.b64  	%rd330, %rd329, -4294967296;
	setp.ne.s64 	%p28, %rd330, 0;
	@%p28 bra 	$L__BB548_83;
	cvt.u32.u64 	%r92, %rd191;
	cvt.u32.u64 	%r93, %rd537;
	div.u32 	%r94, %r93, %r92;
	mul.lo.s32 	%r95, %r94, %r92;
	sub.s32 	%r96, %r93, %r95;
	cvt.u64.u32 	%rd554, %r94;
	cvt.u64.u32 	%rd540, %r96;
	bra.uni 	$L__BB548_84;
$L__BB548_83:
	div.s64 	%rd554, %rd537, %rd191;
	mul.lo.s64 	%rd331, %rd554, %rd191;
	sub.s64 	%rd540, %rd537, %rd331;
$L__BB548_84:
	add.s64 	%rd333, %rd1, %rd327;
	ld.global.u64 	%rd334, [%rd333];
	mad.lo.s64 	%rd335, %rd334, %rd540, %rd190;
	add.s64 	%rd563, %rd563, %rd335;
	add.s32 	%r209, %r209, -8;
	add.s32 	%r208, %r208, 8;
	setp.ne.s32 	%p29, %r208, 0;
	@%p29 bra 	$L__BB548_60;
	add.s32 	%r211, %r209, 3;
$L__BB548_86:
	setp.eq.s32 	%p30, %r24, 0;
	@%p30 bra 	$L__BB548_115;
	and.b32  	%r40, %r22, 3;
	setp.lt.u32 	%p31, %r24, 4;
	@%p31 bra 	$L__BB548_101;
	mul.wide.u32 	%rd337, %r211, 8;
	add.s64 	%rd338, %rd2, %rd337;
	ld.global.u64 	%rd202, [%rd338];
	or.b64  	%rd339, %rd554, %rd202;
	and.b64  	%rd340, %rd339, -4294967296;
	setp.ne.s64 	%p32, %rd340, 0;
	@%p32 bra 	$L__BB548_90;
	cvt.u32.u64 	%r97, %rd202;
	cvt.u32.u64 	%r98, %rd554;
	div.u32 	%r99, %r98, %r97;
	mul.lo.s32 	%r100, %r99, %r97;
	sub.s32 	%r101, %r98, %r100;
	cvt.u64.u32 	%rd544, %r99;
	cvt.u64.u32 	%rd545, %r101;
	bra.uni 	$L__BB548_91;
$L__BB548_90:
	div.s64 	%rd544, %rd554, %rd202;
	mul.lo.s64 	%rd341, %rd544, %rd202;
	sub.s64 	%rd545, %rd554, %rd341;
$L__BB548_91:
	add.s64 	%rd343, %rd1, %rd337;
	ld.global.u64 	%rd344, [%rd343];
	mul.lo.s64 	%rd209, %rd344, %rd545;
	add.s32 	%r41, %r211, -1;
	mul.wide.u32 	%rd345, %r41, 8;
	add.s64 	%rd346, %rd2, %rd345;
	ld.global.u64 	%rd210, [%rd346];
	or.b64  	%rd347, %rd544, %rd210;
	and.b64  	%rd348, %rd347, -4294967296;
	setp.ne.s64 	%p33, %rd348, 0;
	@%p33 bra 	$L__BB548_93;
	cvt.u32.u64 	%r102, %rd210;
	cvt.u32.u64 	%r103, %rd544;
	div.u32 	%r104, %r103, %r102;
	mul.lo.s32 	%r105, %r104, %r102;
	sub.s32 	%r106, %r103, %r105;
	cvt.u64.u32 	%rd546, %r104;
	cvt.u64.u32 	%rd547, %r106;
	bra.uni 	$L__BB548_94;
$L__BB548_93:
	div.s64 	%rd546, %rd544, %rd210;
	mul.lo.s64 	%rd349, %rd546, %rd210;
	sub.s64 	%rd547, %rd544, %rd349;
$L__BB548_94:
	add.s64 	%rd351, %rd1, %rd345;
	ld.global.u64 	%rd352, [%rd351];
	mad.lo.s64 	%rd217, %rd352, %rd547, %rd209;
	add.s32 	%r42, %r211, -2;
	mul.wide.u32 	%rd353, %r42, 8;
	add.s64 	%rd354, %rd2, %rd353;
	ld.global.u64 	%rd218, [%rd354];
	or.b64  	%rd355, %rd546, %rd218;
	and.b64  	%rd356, %rd355, -4294967296;
	setp.ne.s64 	%p34, %rd356, 0;
	@%p34 bra 	$L__BB548_96;
	cvt.u32.u64 	%r107, %rd218;
	cvt.u32.u64 	%r108, %rd546;
	div.u32 	%r109, %r108, %r107;
	mul.lo.s32 	%r110, %r109, %r107;
	sub.s32 	%r111, %r108, %r110;
	cvt.u64.u32 	%rd548, %r109;
	cvt.u64.u32 	%rd549, %r111;
	bra.uni 	$L__BB548_97;
$L__BB548_96:
	div.s64 	%rd548, %rd546, %rd218;
	mul.lo.s64 	%rd357, %rd548, %rd218;
	sub.s64 	%rd549, %rd546, %rd357;
$L__BB548_97:
	add.s64 	%rd359, %rd1, %rd353;
	ld.global.u64 	%rd360, [%rd359];
	mad.lo.s64 	%rd225, %rd360, %rd549, %rd217;
	add.s32 	%r43, %r211, -3;
	mul.wide.u32 	%rd361, %r43, 8;
	add.s64 	%rd362, %rd2, %rd361;
	ld.global.u64 	%rd226, [%rd362];
	or.b64  	%rd363, %rd548, %rd226;
	and.b64  	%rd364, %rd363, -4294967296;
	setp.ne.s64 	%p35, %rd364, 0;
	@%p35 bra 	$L__BB548_99;
	cvt.u32.u64 	%r112, %rd226;
	cvt.u32.u64 	%r113, %rd548;
	div.u32 	%r114, %r113, %r112;
	mul.lo.s32 	%r115, %r114, %r112;
	sub.s32 	%r116, %r113, %r115;
	cvt.u64.u32 	%rd554, %r114;
	cvt.u64.u32 	%rd551, %r116;
	bra.uni 	$L__BB548_100;
$L__BB548_99:
	div.s64 	%rd554, %rd548, %rd226;
	mul.lo.s64 	%rd365, %rd554, %rd226;
	sub.s64 	%rd551, %rd548, %rd365;
$L__BB548_100:
	add.s64 	%rd367, %rd1, %rd361;
	ld.global.u64 	%rd368, [%rd367];
	mad.lo.s64 	%rd369, %rd368, %rd551, %rd225;
	add.s64 	%rd563, %rd563, %rd369;
	add.s32 	%r211, %r211, -4;
$L__BB548_101:
	setp.eq.s32 	%p36, %r40, 0;
	@%p36 bra 	$L__BB548_115;
	setp.eq.s32 	%p37, %r40, 1;
	@%p37 bra 	$L__BB548_110;
	mul.wide.u32 	%rd371, %r211, 8;
	add.s64 	%rd372, %rd2, %rd371;
	ld.global.u64 	%rd237, [%rd372];
	or.b64  	%rd373, %rd554, %rd237;
	and.b64  	%rd374, %rd373, -4294967296;
	setp.ne.s64 	%p38, %rd374, 0;
	@%p38 bra 	$L__BB548_105;
	cvt.u32.u64 	%r117, %rd237;
	cvt.u32.u64 	%r118, %rd554;
	div.u32 	%r119, %r118, %r117;
	mul.lo.s32 	%r120, %r119, %r117;
	sub.s32 	%r121, %r118, %r120;
	cvt.u64.u32 	%rd555, %r119;
	cvt.u64.u32 	%rd556, %r121;
	bra.uni 	$L__BB548_106;
$L__BB548_105:
	div.s64 	%rd555, %rd554, %rd237;
	mul.lo.s64 	%rd375, %rd555, %rd237;
	sub.s64 	%rd556, %rd554, %rd375;
$L__BB548_106:
	add.s64 	%rd377, %rd1, %rd371;
	ld.global.u64 	%rd378, [%rd377];
	mul.lo.s64 	%rd244, %rd378, %rd556;
	add.s32 	%r46, %r211, -1;
	mul.wide.u32 	%rd379, %r46, 8;
	add.s64 	%rd380, %rd2, %rd379;
	ld.global.u64 	%rd245, [%rd380];
	or.b64  	%rd381, %rd555, %rd245;
	and.b64  	%rd382, %rd381, -4294967296;
	setp.ne.s64 	%p39, %rd382, 0;
	@%p39 bra 	$L__BB548_108;
	cvt.u32.u64 	%r122, %rd245;
	cvt.u32.u64 	%r123, %rd555;
	div.u32 	%r124, %r123, %r122;
	mul.lo.s32 	%r125, %r124, %r122;
	sub.s32 	%r126, %r123, %r125;
	cvt.u64.u32 	%rd554, %r124;
	cvt.u64.u32 	%rd558, %r126;
	bra.uni 	$L__BB548_109;
$L__BB548_108:
	div.s64 	%rd554, %rd555, %rd245;
	mul.lo.s64 	%rd383, %rd554, %rd245;
	sub.s64 	%rd558, %rd555, %rd383;
$L__BB548_109:
	add.s64 	%rd385, %rd1, %rd379;
	ld.global.u64 	%rd386, [%rd385];
	mad.lo.s64 	%rd387, %rd386, %rd558, %rd244;
	add.s64 	%rd563, %rd563, %rd387;
	add.s32 	%r211, %r211, -2;
$L__BB548_110:
	and.b32  	%r127, %r22, 1;
	setp.eq.b32 	%p40, %r127, 1;
	not.pred 	%p41, %p40;
	@%p41 bra 	$L__BB548_115;
	mul.wide.u32 	%rd388, %r211, 8;
	add.s64 	%rd389, %rd2, %rd388;
	ld.global.u64 	%rd256, [%rd389];
	or.b64  	%rd390, %rd554, %rd256;
	and.b64  	%rd391, %rd390, -4294967296;
	setp.ne.s64 	%p42, %rd391, 0;
	@%p42 bra 	$L__BB548_113;
	cvt.u32.u64 	%r128, %rd256;
	cvt.u32.u64 	%r129, %rd554;
	rem.u32 	%r130, %r129, %r128;
	cvt.u64.u32 	%rd562, %r130;
	bra.uni 	$L__BB548_114;
$L__BB548_113:
	rem.s64 	%rd562, %rd554, %rd256;
$L__BB548_114:
	add.s64 	%rd393, %rd1, %rd388;
	ld.global.u64 	%rd394, [%rd393];
	mad.lo.s64 	%rd563, %rd394, %rd562, %rd563;
$L__BB548_115:
	ld.global.u8 	%rs2, [%rd563];
	st.shared.u8 	[%r5], %rs2;
$L__BB548_116:
	bar.sync 	0;
	setp.lt.u32 	%p66, %r213, 66;
	@%p66 bra 	$L__BB548_122;
$L__BB548_117:
	shr.u32 	%r50, %r213, 1;
	setp.ge.u32 	%p67, %r1, %r50;
	@%p67 bra 	$L__BB548_121;
	ld.shared.u8 	%rs6, [%r5];
	setp.ne.s16 	%p69, %rs6, 0;
	mov.pred 	%p86, -1;
	@%p69 bra 	$L__BB548_120;
	add.s32 	%r202, %r5, %r50;
	ld.shared.u8 	%rs7, [%r202];
	setp.ne.s16 	%p86, %rs7, 0;
$L__BB548_120:
	selp.u16 	%rs8, 1, 0, %p86;
	st.shared.u8 	[%r5], %rs8;
$L__BB548_121:
	bar.sync 	0;
	setp.gt.u32 	%p70, %r213, 131;
	mov.u32 	%r213, %r50;
	@%p70 bra 	$L__BB548_117;
$L__BB548_122:
	setp.gt.u32 	%p71, %r1, 31;
	@%p71 bra 	$L__BB548_137;
	ld.volatile.shared.u8 	%rs9, [%r5];
	setp.ne.s16 	%p73, %rs9, 0;
	mov.pred 	%p87, -1;
	@%p73 bra 	$L__BB548_125;
	ld.volatile.shared.u8 	%rs10, [%r5+32];
	setp.ne.s16 	%p87, %rs10, 0;
$L__BB548_125:
	selp.u16 	%rs11, 1, 0, %p87;
	st.volatile.shared.u8 	[%r5], %rs11;
	ld.volatile.shared.u8 	%rs12, [%r5];
	setp.ne.s16 	%p75, %rs12, 0;
	mov.pred 	%p88, -1;
	@%p75 bra 	$L__BB548_127;
	ld.volatile.shared.u8 	%rs13, [%r5+16];
	setp.ne.s16 	%p88, %rs13, 0;
$L__BB548_127:
	selp.u16 	%rs14, 1, 0, %p88;
	st.volatile.shared.u8 	[%r5], %rs14;
	ld.volatile.shared.u8 	%rs15, [%r5];
	setp.ne.s16 	%p77, %rs15, 0;
	mov.pred 	%p89, -1;
	@%p77 bra 	$L__BB548_129;
	ld.volatile.shared.u8 	%rs16, [%r5+8];
	setp.ne.s16 	%p89, %rs16, 0;
$L__BB548_129:
	selp.u16 	%rs17, 1, 0, %p89;
	st.volatile.shared.u8 	[%r5], %rs17;
	ld.volatile.shared.u8 	%rs18, [%r5];
	setp.ne.s16 	%p79, %rs18, 0;
	mov.pred 	%p90, -1;
	@%p79 bra 	$L__BB548_131;
	ld.volatile.shared.u8 	%rs19, [%r5+4];
	setp.ne.s16 	%p90, %rs19, 0;
$L__BB548_131:
	selp.u16 	%rs20, 1, 0, %p90;
	st.volatile.shared.u8 	[%r5], %rs20;
	ld.volatile.shared.u8 	%rs21, [%r5];
	setp.ne.s16 	%p81, %rs21, 0;
	mov.pred 	%p91, -1;
	@%p81 bra 	$L__BB548_133;
	ld.volatile.shared.u8 	%rs22, [%r5+2];
	setp.ne.s16 	%p91, %rs22, 0;
$L__BB548_133:
	selp.u16 	%rs23, 1, 0, %p91;
	st.volatile.shared.u8 	[%r5], %rs23;
	ld.volatile.shared.u8 	%rs24, [%r5];
	setp.ne.s16 	%p83, %rs24, 0;
	mov.pred 	%p92, -1;
	@%p83 bra 	$L__BB548_135;
	ld.volatile.shared.u8 	%rs25, [%r5+1];
	setp.ne.s16 	%p92, %rs25, 0;
$L__BB548_135:
	selp.u16 	%rs26, 1, 0, %p92;
	st.volatile.shared.u8 	[%r5], %rs26;
	setp.ne.s32 	%p84, %r1, 0;
	@%p84 bra 	$L__BB548_137;
	ld.param.u64 	%rd478, [contiguous_any2_bool_param_0];
	ld.shared.u8 	%rs27, [anysdata_bool];
	cvt.u64.u32 	%rd473, %r2;
	mov.u32 	%r203, %ctaid.y;
	cvt.u64.u32 	%rd474, %r203;
	mad.lo.s64 	%rd475, %rd265, %rd474, %rd473;
	cvta.to.global.u64 	%rd476, %rd478;
	add.s64 	%rd477, %rd476, %rd475;
	st.global.u8 	[%rd477], %rs27;
$L__BB548_137:
	ret;

}
	// .globl	contiguous_any22_bool
.visible .entry contiguous_any22_bool(
	.param .u64 .ptr .align 1 contiguous_any22_bool_param_0,
	.param .u64 .ptr .align 1 contiguous_any22_bool_param_1,
	.param .u64 contiguous_any22_bool_param_2,
	.param .u64 contiguous_any22_bool_param_3
)
{
	.reg .pred 	%p<48>;
	.reg .b16 	%rs<28>;
	.reg .b32 	%r<17>;
	.reg .b64 	%rd<23>;

	ld.param.u64 	%rd5, [contiguous_any22_bool_param_0];
	ld.param.u64 	%rd8, [contiguous_any22_bool_param_1];
	ld.param.u64 	%rd6, [contiguous_any22_bool_param_2];
	ld.param.u64 	%rd7, [contiguous_any22_bool_param_3];
	cvta.to.global.u64 	%rd1, %rd8;
	mov.u32 	%r1, %tid.x;
	mov.u32 	%r2, %ctaid.x;
	mov.u32 	%r16, %ntid.x;
	mul.lo.s32 	%r8, %r2, %r16;
	shl.b32 	%r9, %r8, 1;
	add.s32 	%r4, %r9, %r1;
	mov.u32 	%r10, anysdata_bool;
	add.s32 	%r5, %r10, %r1;
	mov.b16 	%rs1, 0;
	st.shared.u8 	[%r5], %rs1;
	add.s32 	%r11, %r4, %r16;
	cvt.u64.u32 	%rd2, %r11;
	setp.le.u64 	%p17, %rd6, %rd2;
	@%p17 bra 	$L__BB549_4;
	cvt.u64.u32 	%rd12, %r4;
	mov.u32 	%r13, %ctaid.y;
	cvt.u64.u32 	%rd13, %r13;
	mul.lo.s64 	%rd3, %rd6, %rd13;
	add.s64 	%rd14, %rd3, %rd12;
	add.s64 	%rd15, %rd1, %rd14;
	ld.global.u8 	%rs3, [%rd15];
	setp.ne.s16 	%p20, %rs3, 0;
	mov.pred 	%p40, -1;
	@%p20 bra 	$L__BB549_3;
	add.s64 	%rd16, %rd3, %rd2;
	add.s64 	%rd17, %rd1, %rd16;
	ld.global.u8 	%rs4, [%rd17];
	setp.ne.s16 	%p40, %rs4, 0;
$L__BB549_3:
	selp.u16 	%rs5, 1, 0, %p40;
	st.shared.u8 	[%r5], %rs5;
	bra.uni 	$L__BB549_6;
$L__BB549_4:
	cvt.u64.u32 	%rd4, %r4;
	setp.le.u64 	%p18, %rd6, %rd4;
	@%p18 bra 	$L__BB549_6;
	mov.u32 	%r12, %ctaid.y;
	cvt.u64.u32 	%rd9, %r12;
	mad.lo.s64 	%rd10, %rd6, %rd9, %rd4;
	add.s64 	%rd11, %rd1, %rd10;
	ld.global.u8 	%rs2, [%rd11];
	st.shared.u8 	[%r5], %rs2;
$L__BB549_6:
	bar.sync 	0;
	setp.lt.u32 	%p21, %r16, 66;
	@%p21 bra 	$L__BB549_12;
$L__BB549_7:
	shr.u32 	%r7, %r16, 1;
	setp.ge.u32 	%p22, %r1, %r7;
	@%p22 bra 	$L__BB549_11;
	ld.shared.u8 	%rs6, [%r5];
	setp.ne.s16 	%p24, %rs6, 0;
	mov.pred 	%p41, -1;
	@%p24 bra 	$L__BB549_10;
	add.s32 	%r14, %r5, %r7;
	ld.shared.u8 	%rs7, [%r14];
	setp.ne.s16 	%p41, %rs7, 0;
$L__BB549_10:
	selp.u16 	%rs8, 1, 0, %p41;
	st.shared.u8 	[%r5], %rs8;
$L__BB549_11:
	bar.sync 	0;
	setp.gt.u32 	%p25, %r16, 131;
	mov.u32 	%r16, %r7;
	@%p25 bra 	$L__BB549_7;
$L__BB549_12:
	setp.gt.u32 	%p26, %r1, 31;
	@%p26 bra 	$L__BB549_27;
	ld.volatile.shared.u8 	%rs9, [%r5];
	setp.ne.s16 	%p28, %rs9, 0;
	mov.pred 	%p42, -1;
	@%p28 bra 	$L__BB549_15;
	ld.volatile.shared.u8 	%rs10, [%r5+32];
	setp.ne.s16 	%p42, %rs10, 0;
$L__BB549_15:
	selp.u16 	%rs11, 1, 0, %p42;
	st.volatile.shared.u8 	[%r5], %rs11;
	ld.volatile.shared.u8 	%rs12, [%r5];
	setp.ne.s16 	%p30, %rs12, 0;
	mov.pred 	%p43, -1;
	@%p30 bra 	$L__BB549_17;
	ld.volatile.shared.u8 	%rs13, [%r5+16];
	setp.ne.s16 	%p43, %rs13, 0;
$L__BB549_17:
	selp.u16 	%rs14, 1, 0, %p43;
	st.volatile.shared.u8 	[%r5], %rs14;
	ld.volatile.shared.u8 	%rs15, [%r5];
	setp.ne.s16 	%p32, %rs15, 0;
	mov.pred 	%p44, -1;
	@%p32 bra 	$L__BB549_19;
	ld.volatile.shared.u8 	%rs16, [%r5+8];
	setp.ne.s16 	%p44, %rs16, 0;
$L__BB549_19:
	selp.u16 	%rs17, 1, 0, %p44;
	st.volatile.shared.u8 	[%r5], %rs17;
	ld.volatile.shared.u8 	%rs18, [%r5];
	setp.ne.s16 	%p34, %rs18, 0;
	mov.pred 	%p45, -1;
	@%p34 bra 	$L__BB549_21;
	ld.volatile.shared.u8 	%rs19, [%r5+4];
	setp.ne.s16 	%p45, %rs19, 0;
$L__BB549_21:
	selp.u16 	%rs20, 1, 0, %p45;
	st.volatile.shared.u8 	[%r5], %rs20;
	ld.volatile.shared.u8 	%rs21, [%r5];
	setp.ne.s16 	%p36, %rs21, 0;
	mov.pred 	%p46, -1;
	@%p36 bra 	$L__BB549_23;
	ld.volatile.shared.u8 	%rs22, [%r5+2];
	setp.ne.s16 	%p46, %rs22, 0;
$L__BB549_23:
	selp.u16 	%rs23, 1, 0, %p46;
	st.volatile.shared.u8 	[%r5], %rs23;
	ld.volatile.shared.u8 	%rs24, [%r5];
	setp.ne.s16 	%p38, %rs24, 0;
	mov.pred 	%p47, -1;
	@%p38 bra 	$L__BB549_25;
	ld.volatile.shared.u8 	%rs25, [%r5+1];
	setp.ne.s16 	%p47, %rs25, 0;
$L__BB549_25:
	selp.u16 	%rs26, 1, 0, %p47;
	st.volatile.shared.u8 	[%r5], %rs26;
	setp.ne.s32 	%p39, %r1, 0;
	@%p39 bra 	$L__BB549_27;
	ld.shared.u8 	%rs27, [anysdata_bool];
	cvt.u64.u32 	%rd18, %r2;
	mov.u32 	%r15, %ctaid.y;
	cvt.u64.u32 	%rd19, %r15;
	mad.lo.s64 	%rd20, %rd7, %rd19, %rd18;
	cvta.to.global.u64 	%rd21, %rd5;
	add.s64 	%rd22, %rd21, %rd20;
	st.global.u8 	[%rd22], %rs27;
$L__BB549_27:
	ret;

}
	// .globl	contiguous_any3_bool
.visible .entry contiguous_any3_bool(
	.param .u64 .ptr .align 1 contiguous_any3_bool_param_0,
	.param .u64 .ptr .align 1 contiguous_any3_bool_param_1,
	.param .u64 .ptr .align 1 contiguous_any3_bool_param_2,
	.param .u64 .ptr .align 1 contiguous_any3_bool_param_3,
	.param .u64 contiguous_any3_bool_param_4,
	.param .u64 contiguous_any3_bool_param_5,
	.param .u64 contiguous_any3_bool_param_6
)
{
	.reg .pred 	%p<80>;
	.reg .b16 	%rs<49>;
	.reg .b32 	%r<188>;
	.reg .b64 	%rd<306>;

	ld.param.u64 	%rd144, [contiguous_any3_bool_param_0];
	ld.param.u64 	%rd145, [contiguous_any3_bool_param_1];
	ld.param.u64 	%rd148, [contiguous_any3_bool_param_2];
	ld.param.u64 	%rd149, [contiguous_any3_bool_param_3];
	ld.param.u64 	%rd146, [contiguous_any3_bool_param_4];
	ld.param.u64 	%rd147, [contiguous_any3_bool_param_5];
	ld.param.u64 	%rd150, [contiguous_any3_bool_param_6];
	cvta.to.global.u64 	%rd1, %rd149;
	cvta.to.global.u64 	%rd2, %rd148;
	mov.u32 	%r1, %tid.y;
	mov.u32 	%r2, %ntid.x;
	mov.u32 	%r3, %tid.x;
	mad.lo.s32 	%r70, %r1, %r2, %r3;
	mov.u32 	%r71, %ctaid.x;
	mad.lo.s32 	%r72, %r71, %r2, %r3;
	mov.u32 	%r4, %ctaid.y;
	mov.u32 	%r5, %ntid.y;
	mad.lo.s32 	%r73, %r4, %r5, %r1;
	mov.u32 	%r74, anysdata_bool;
	add.s32 	%r7, %r74, %r70;
	mov.b16 	%rs16, 0;
	st.shared.u8 	[%r7], %rs16;
	cvt.u64.u32 	%rd3, %r72;
	setp.le.u64 	%p9, %rd147, %rd3;
	cvt.u64.u32 	%rd152, %r73;
	setp.le.u64 	%p10, %rd150, %rd152;
	or.pred  	%p11, %p9, %p10;
	@%p11 bra 	$L__BB550_95;
	cvt.u32.u64 	%r75, %rd3;
	cvt.u32.u64 	%r76, %rd147;
	mad.lo.s32 	%r179, %r73, %r76, %r75;
	cvt.u32.u64 	%r9, %rd146;
	add.s32 	%r178, %r9, -1;
	setp.lt.s32 	%p12, %r178, 0;
	mov.b64 	%rd305, 0;
	@%p12 bra 	$L__BB550_59;
	setp.lt.u32 	%p13, %r178, 7;
	mov.b64 	%rd305, 0;
	@%p13 bra 	$L__BB550_30;
	add.s32 	%r174, %r9, -4;
	and.b32  	%r77, %r9, -8;
	neg.s32 	%r173, %r77;
	mov.b64 	%rd305, 0;
$L__BB550_4:
	.pragma "nounroll";
	add.s32 	%r16, %r174, 3;
	cvt.u64.u32 	%rd5, %r179;
	mul.wide.u32 	%rd157, %r16, 8;
	add.s64 	%rd158, %rd2, %rd157;
	ld.global.u64 	%rd6, [%rd158];
	and.b64  	%rd159, %rd6, -4294967296;
	setp.ne.s64 	%p14, %rd159, 0;
	@%p14 bra 	$L__BB550_6;
	cvt.u32.u64 	%r78, %rd6;
	cvt.u32.u64 	%r79, %rd5;
	div.u32 	%r80, %r79, %r78;
	mul.lo.s32 	%r81, %r80, %r78;
	sub.s32 	%r82, %r79, %r81;
	cvt.u64.u32 	%rd270, %r80;
	cvt.u64.u32 	%rd271, %r82;
	bra.uni 	$L__BB550_7;
$L__BB550_6:
	div.s64 	%rd270, %rd5, %rd6;
	mul.lo.s64 	%rd160, %rd270, %rd6;
	sub.s64 	%rd271, %rd5, %rd160;
$L__BB550_7:
	mul.wide.u32 	%rd161, %r16, 8;
	add.s64 	%rd162, %rd1, %rd161;
	ld.global.u64 	%rd163, [%rd162];
	mad.lo.s64 	%rd13, %rd163, %rd271, %rd305;
	add.s32 	%r17, %r174, 2;
	and.b64  	%rd14, %rd270, 4294967295;
	mul.wide.u32 	%rd164, %r17, 8;
	add.s64 	%rd165, %rd2, %rd164;
	ld.global.u64 	%rd15, [%rd165];
	and.b64  	%rd166, %rd15, -4294967296;
	setp.ne.s64 	%p15, %rd166, 0;
	@%p15 bra 	$L__BB550_9;
	cvt.u32.u64 	%r83, %rd15;
	cvt.u32.u64 	%r84, %rd14;
	div.u32 	%r85, %r84, %r83;
	mul.lo.s32 	%r86, %r85, %r83;
	sub.s32 	%r87, %r84, %r86;
	cvt.u64.u32 	%rd272, %r85;
	cvt.u64.u32 	%rd273, %r87;
	bra.uni 	$L__BB550_10;
$L__BB550_9:
	div.s64 	%rd272, %rd14, %rd15;
	mul.lo.s64 	%rd167, %rd272, %rd15;
	sub.s64 	%rd273, %rd14, %rd167;
$L__BB550_10:
	mul.wide.u32 	%rd168, %r17, 8;
	add.s64 	%rd169, %rd1, %rd168;
	ld.global.u64 	%rd170, [%rd169];
	mad.lo.s64 	%rd22, %rd170, %rd273, %rd13;
	add.s32 	%r18, %r174, 1;
	and.b64  	%rd23, %rd272, 4294967295;
	mul.wide.u32 	%rd171, %r18, 8;
	add.s64 	%rd172, %rd2, %rd171;
	ld.global.u64 	%rd24, [%rd172];
	and.b64  	%rd173, %rd24, -4294967296;
	setp.ne.s64 	%p16, %rd173, 0;
	@%p16 bra 	$L__BB550_12;
	cvt.u32.u64 	%r88, %rd24;
	cvt.u32.u64 	%r89, %rd23;
	div.u32 	%r90, %r89, %r88;
	mul.lo.s32 	%r91, %r90, %r88;
	sub.s32 	%r92, %r89, %r91;
	cvt.u64.u32 	%rd274, %r90;
	cvt.u64.u32 	%rd275, %r92;
	bra.uni 	$L__BB550_13;
$L__BB550_12:
	div.s64 	%rd274, %rd23, %rd24;
	mul.lo.s64 	%rd174, %rd274, %rd24;
	sub.s64 	%rd275, %rd23, %rd174;
$L__BB550_13:
	mul.wide.u32 	%rd175, %r18, 8;
	add.s64 	%rd176, %rd1, %rd175;
	ld.global.u64 	%rd177, [%rd176];
	mad.lo.s64 	%rd31, %rd177, %rd275, %rd22;
	and.b64  	%rd32, %rd274, 4294967295;
	mul.wide.u32 	%rd178, %r174, 8;
	add.s64 	%rd179, %rd2, %rd178;
	ld.global.u64 	%rd33, [%rd179];
	and.b64  	%rd180, %rd33, -4294967296;
	setp.ne.s64 	%p17, %rd180, 0;
	@%p17 bra 	$L__BB550_15;
	cvt.u32.u64 	%r93, %rd33;
	cvt.u32.u64 	%r94, %rd32;
	div.u32 	%r95, %r94, %r93;
	mul.lo.s32 	%r96, %r95, %r93;
	sub.s32 	%r97, %r94, %r96;
	cvt.u64.u32 	%rd276, %r95;
	cvt.u64.u32 	%rd277, %r97;
	bra.uni 	$L__BB550_16;
$L__BB550_15:
	div.s64 	%rd276, %rd32, %rd33;
	mul.lo.s64 	%rd181, %rd276, %rd33;
	sub.s64 	%rd277, %rd32, %rd181;
$L__BB550_16:
	mul.wide.u32 	%rd182, %r174, 8;
	add.s64 	%rd183, %rd1, %rd182;
	ld.global.u64 	%rd184, [%rd183];
	mad.lo.s64 	%rd40, %rd184, %rd277, %rd31;
	add.s32 	%r19, %r174, -1;
	and.b64  	%rd41, %rd276, 4294967295;
	mul.wide.u32 	%rd185, %r19, 8;
	add.s64 	%rd186, %rd2, %rd185;
	ld.global.u64 	%rd42, [%rd186];
	and.b64  	%rd187, %rd42, -4294967296;
	setp.ne.s64 	%p18, %rd187, 0;
	@%p18 bra 	$L__BB550_18;
	cvt.u32.u64 	%r98, %rd42;
	cvt.u32.u64 	%r99, %rd41;
	div.u32 	%r100, %r99, %r98;
	mul.lo.s32 	%r101, %r100, %r98;
	sub.s32 	%r102, %r99, %r101;
	cvt.u64.u32 	%rd278, %r100;
	cvt.u64.u32 	%rd279, %r102;
	bra.uni 	$L__BB550_19;
$L__BB550_18:
	div.s64 	%rd278, %rd41, %rd42;
	mul.lo.s64 	%rd188, %rd278, %rd42;
	sub.s64 	%rd279, %rd41, %rd188;
$L__BB550_19:
	mul.wide.u32 	%rd189, %r19, 8;
	add.s64 	%rd190, %rd1, %rd189;
	ld.global.u64 	%rd191, [%rd190];
	mad.lo.s64 	%rd49, %rd191, %rd279, %rd40;
	add.s32 	%r20, %r174, -2;
	and.b64  	%rd50, %rd278, 4294967295;
	mul.wide.u32 	%rd192, %r20, 8;
	add.s64 	%rd193, %rd2, %rd192;
	ld.global.u64 	%rd51, [%rd193];
	and.b64  	%rd194, %rd51, -4294967296;
	setp.ne.s64 	%p19, %rd194, 0;
	@%p19 bra 	$L__BB550_21;
	cvt.u32.u64 	%r103, %rd51;
	cvt.u32.u64 	%r104, %rd50;
	div.u32 	%r105, %r104, %r103;
	mul.lo.s32 	%r106, %r105, %r103;
	sub.s32 	%r107, %r104, %r106;
	cvt.u64.u32 	%rd280, %r105;
	cvt.u64.u32 	%rd281, %r107;
	bra.uni 	$L__BB550_22;
$L__BB550_21:
	div.s64 	%rd280, %rd50, %rd51;
	mul.lo.s64 	%rd195, %rd280, %rd51;
	sub.s64 	%rd281, %rd50, %rd195;
$L__BB550_22:
	mul.wide.u32 	%rd196, %r20, 8;
	add.s64 	%rd197, %rd1, %rd196;
	ld.global.u64 	%rd198, [%rd197];
	mad.lo.s64 	%rd58, %rd198, %rd281, %rd49;
	add.s32 	%r21, %r174, -3;
	and.b64  	%rd59, %rd280, 4294967295;
	mul.wide.u32 	%rd199, %r21, 8;
	add.s64 	%rd200, %rd2, %rd199;
	ld.global.u64 	%rd60, [%rd200];
	and.b64  	%rd201, %rd60, -4294967296;
	setp.ne.s64 	%p20, %rd201, 0;
	@%p20 bra 	$L__BB550_24;
	cvt.u32.u64 	%r108, %rd60;
	cvt.u32.u64 	%r109, %rd59;
	div.u32 	%r110, %r109, %r108;
	mul.lo.s32 	%r111, %r110, %r108;
	sub.s32 	%r112, %r109, %r111;
	cvt.u64.u32 	%rd282, %r110;
	cvt.u64.u32 	%rd283, %r112;
	bra.uni 	$L__BB550_25;
$L__BB550_24:
	div.s64 	%rd282, %rd59, %rd60;
	mul.lo.s64 	%rd202, %rd282, %rd60;
	sub.s64 	%rd283, %rd59, %rd202;
$L__BB550_25:
	mul.wide.u32 	%rd203, %r21, 8;
	add.s64 	%rd204, %rd1, %rd203;
	ld.global.u64 	%rd205, [%rd204];
	mad.lo.s64 	%rd67, %rd205, %rd283, %rd58;
	and.b64  	%rd68, %rd282, 4294967295;
	add.s32 	%r113, %r174, -4;
	mul.wide.u32 	%rd206, %r113, 8;
	add.s64 	%rd207, %rd2, %rd206;
	ld.global.u64 	%rd69, [%rd207];
	and.b64  	%rd208, %rd69, -4294967296;
	setp.ne.s64 	%p21, %rd208, 0;
	@%p21 bra 	$L__BB550_27;
	cvt.u32.u64 	%r114, %rd69;
	cvt.u32.u64 	%r115, %rd68;
	div.u32 	%r116, %r115, %r114;
	mul.lo.s32 	%r117, %r116, %r114;
	sub.s32 	%r118, %r115, %r117;
	cvt.u64.u32 	%rd284, %r116;
	cvt.u64.u32 	%rd285, %r118;
	bra.uni 	$L__BB550_28;
$L__BB550_27:
	div.s64 	%rd284, %rd68, %rd69;
	mul.lo.s64 	%rd209, %rd284, %rd69;
	sub.s64 	%rd285, %rd68, %rd209;
$L__BB550_28:
	mul.wide.u32 	%rd210, %r113, 8;
	add.s64 	%rd211, %rd1, %rd210;
	ld.global.u64 	%rd212, [%rd211];
	mad.lo.s64 	%rd305, %rd212, %rd285, %rd67;
	cvt.u32.u64 	%r179, %rd284;
	add.s32 	%r174, %r174, -8;
	add.s32 	%r173, %r173, 8;
	setp.ne.s32 	%p22, %r173, 0;
	@%p22 bra 	$L__BB550_4;
	add.s32 	%r178, %r174, 3;
$L__BB550_30:
	and.b32  	%r28, %r9, 7;
	setp.eq.s32 	%p23, %r28, 0;
	@%p23 bra 	$L__BB550_59;
	and.b32  	%r29, %r9, 3;
	setp.lt.u32 	%p24, %r28, 4;
	@%p24 bra 	$L__BB550_45;
	cvt.u64.u32 	%rd79, %r179;
	mul.wide.u32 	%rd214, %r178, 8;
	add.s64 	%rd215, %rd2, %rd214;
	ld.global.u64 	%rd80, [%rd215];
	and.b64  	%rd216, %rd80, -4294967296;
	setp.ne.s64 	%p25, %rd216, 0;
	@%p25 bra 	$L__BB550_34;
	cvt.u32.u64 	%r120, %rd80;
	cvt.u32.u64 	%r121, %rd79;
	div.u32 	%r122, %r121, %r120;
	mul.lo.s32 	%r123, %r122, %r120;
	sub.s32 	%r124, %r121, %r123;
	cvt.u64.u32 	%rd288, %r122;
	cvt.u64.u32 	%rd289, %r124;
	bra.uni 	$L__BB550_35;
$L__BB550_34:
	div.s64 	%rd288, %rd79, %rd80;
	mul.lo.s64 	%rd217, %rd288, %rd80;
	sub.s64 	%rd289, %rd79, %rd217;
$L__BB550_35:
	mul.wide.u32 	%rd218, %r178, 8;
	add.s64 	%rd219, %rd1, %rd218;
	ld.global.u64 	%rd220, [%rd219];
	mad.lo.s64 	%rd87, %rd220, %rd289, %rd305;
	add.s32 	%r30, %r178, -1;
	and.b64  	%rd88, %rd288, 4294967295;
	mul.wide.u32 	%rd221, %r30, 8;
	add.s64 	%rd222, %rd2, %rd221;
	ld.global.u64 	%rd89, [%rd222];
	and.b64  	%rd223, %rd89, -4294967296;
	setp.ne.s64 	%p26, %rd223, 0;
	@%p26 bra 	$L__BB550_37;
	cvt.u32.u64 	%r125, %rd89;
	cvt.u32.u64 	%r126, %rd88;
	div.u32 	%r127, %r126, %r125;
	mul.lo.s32 	%r128, %r127, %r125;
	sub.s32 	%r129, %r126, %r128;
	cvt.u64.u32 	%rd290, %r127;
	cvt.u64.u32 	%rd291, %r129;
	bra.uni 	$L__BB550_38;
$L__BB550_37:
	div.s64 	%rd290, %rd88, %rd89;
	mul.lo.s64 	%rd224, %rd290, %rd89;
	sub.s64 	%rd291, %rd88, %rd224;
$L__BB550_38:
	mul.wide.u32 	%rd225, %r30, 8;
	add.s64 	%rd226, %rd1, %rd225;
	ld.global.u64 	%rd227, [%rd226];
	mad.lo.s64 	%rd96, %rd227, %rd291, %rd87;
	add.s32 	%r31, %r178, -2;
	and.b64  	%rd97, %rd290, 4294967295;
	mul.wide.u32 	%rd228, %r31, 8;
	add.s64 	%rd229, %rd2, %rd228;
	ld.global.u64 	%rd98, [%rd229];
	and.b64  	%rd230, %rd98, -4294967296;
	setp.ne.s64 	%p27, %rd230, 0;
	@%p27 bra 	$L__BB550_40;
	cvt.u32.u64 	%r130, %rd98;
	cvt.u32.u64 	%r131, %rd97;
	div.u32 	%r132, %r131, %r130;
	mul.lo.s32 	%r133, %r132, %r130;
	sub.s32 	%r134, %r131, %r133;
	cvt.u64.u32 	%rd292, %r132;
	cvt.u64.u32 	%rd293, %r134;
	bra.uni 	$L__BB550_41;
$L__BB550_40:
	div.s64 	%rd292, %rd97, %rd98;
	mul.lo.s64 	%rd231, %rd292, %rd98;
	sub.s64 	%rd293, %rd97, %rd231;
$L__BB550_41:
	mul.wide.u32 	%rd232, %r31, 8;
	add.s64 	%rd233, %rd1, %rd232;
	ld.global.u64 	%rd234, [%rd233];
	mad.lo.s64 	%rd105, %rd234, %rd293, %rd96;
	add.s32 	%r32, %r178, -3;
	and.b64  	%rd106, %rd292, 4294967295;
	mul.wide.u32 	%rd235, %r32, 8;
	add.s64 	%rd236, %rd2, %rd235;
	ld.global.u64 	%rd107, [%rd236];
	and.b64  	%rd237, %rd107, -4294967296;
	setp.ne.s64 	%p28, %rd237, 0;
	@%p28 bra 	$L__BB550_43;
	cvt.u32.u64 	%r135, %rd107;
	cvt.u32.u64 	%r136, %rd106;
	div.u32 	%r137, %r136, %r135;
	mul.lo.s32 	%r138, %r137, %r135;
	sub.s32 	%r139, %r136, %r138;
	cvt.u64.u32 	%rd294, %r137;
	cvt.u64.u32 	%rd295, %r139;
	bra.uni 	$L__BB550_44;
$L__BB550_43:
	div.s64 	%rd294, %rd106, %rd107;
	mul.lo.s64 	%rd238, %rd294, %rd107;
	sub.s64 	%rd295, %rd106, %rd238;
$L__BB550_44:
	mul.wide.u32 	%rd239, %r32, 8;
	add.s64 	%rd240, %rd1, %rd239;
	ld.global.u64 	%rd241, [%rd240];
	mad.lo.s64 	%rd305, %rd241, %rd295, %rd105;
	cvt.u32.u64 	%r179, %rd294;
	add.s32 	%r178, %r178, -4;
$L__BB550_45:
	setp.eq.s32 	%p29, %r29, 0;
	@%p29 bra 	$L__BB550_59;
	setp.eq.s32 	%p30, %r29, 1;
	@%p30 bra 	$L__BB550_54;
	cvt.u64.u32 	%rd117, %r179;
	mul.wide.u32 	%rd243, %r178, 8;
	add.s64 	%rd244, %rd2, %rd243;
	ld.global.u64 	%rd118, [%rd244];
	and.b64  	%rd245, %rd118, -4294967296;
	setp.ne.s64 	%p31, %rd245, 0;
	@%p31 bra 	$L__BB550_49;
	cvt.u32.u64 	%r140, %rd118;
	cvt.u32.u64 	%r141, %rd117;
	div.u32 	%r142, %r141, %r140;
	mul.lo.s32 	%r143, %r142, %r140;
	sub.s32 	%r144, %r141, %r143;
	cvt.u64.u32 	%rd298, %r142;
	cvt.u64.u32 	%rd299, %r144;
	bra.uni 	$L__BB550_50;
$L__BB550_49:
	div.s64 	%rd298, %rd117, %rd118;
	mul.lo.s64 	%rd246, %rd298, %rd118;
	sub.s64 	%rd299, %rd117, %rd246;
$L__BB550_50:
	add.s64 	%rd248, %rd1, %rd243;
	ld.global.u64 	%rd249, [%rd248];
	mad.lo.s64 	%rd125, %rd249, %rd299, %rd305;
	add.s32 	%r37, %r178, -1;
	and.b64  	%rd126, %rd298, 4294967295;
	mul.wide.u32 	%rd250, %r37, 8;
	add.s64 	%rd251, %rd2, %rd250;
	ld.global.u64 	%rd127, [%rd251];
	and.b64  	%rd252, %rd127, -4294967296;
	setp.ne.s64 	%p32, %rd252, 0;
	@%p32 bra 	$L__BB550_52;
	cvt.u32.u64 	%r145, %rd127;
	cvt.u32.u64 	%r146, %rd126;
	div.u32 	%r147, %r146, %r145;
	mul.lo.s32 	%r148, %r147, %r145;
	sub.s32 	%r149, %r146, %r148;
	cvt.u64.u32 	%rd300, %r147;
	cvt.u64.u32 	%rd301, %r149;
	bra.uni 	$L__BB550_53;
$L__BB550_52:
	div.s64 	%rd300, %rd126, %rd127;
	mul.lo.s64 	%rd253, %rd300, %rd127;
	sub.s64 	%rd301, %rd126, %rd253;
$L__BB550_53:
	add.s64 	%rd255, %rd1, %rd250;
	ld.global.u64 	%rd256, [%rd255];
	mad.lo.s64 	%rd305, %rd256, %rd301, %rd125;
	cvt.u32.u64 	%r179, %rd300;
	add.s32 	%r178, %r178, -2;
$L__BB550_54:
	and.b32  	%r150, %r9, 1;
	setp.eq.b32 	%p33, %r150, 1;
	not.pred 	%p34, %p33;
	@%p34 bra 	$L__BB550_59;
	cvt.u64.u32 	%rd137, %r179;
	mul.wide.u32 	%rd257, %r178, 8;
	add.s64 	%rd258, %rd2, %rd257;
	ld.global.u64 	%rd138, [%rd258];
	and.b64  	%rd259, %rd138, -4294967296;
	setp.ne.s64 	%p35, %rd259, 0;
	@%p35 bra 	$L__BB550_57;
	cvt.u32.u64 	%r151, %rd138;
	cvt.u32.u64 	%r152, %rd137;
	rem.u32 	%r153, %r152, %r151;
	cvt.u64.u32 	%rd304, %r153;
	bra.uni 	$L__BB550_58;
$L__BB550_57:
	rem.s64 	%rd304, %rd137, %rd138;
$L__BB550_58:
	add.s64 	%rd261, %rd1, %rd257;
	ld.global.u64 	%rd262, [%rd261];
	mad.lo.s64 	%rd305, %rd262, %rd304, %rd305;
$L__BB550_59:
	cvta.to.global.u64 	%rd263, %rd145;
	add.s64 	%rd264, %rd263, %rd305;
	ld.global.u8 	%rs17, [%rd264];
	st.shared.u8 	[%r7], %rs17;
	bar.sync 	0;
	setp.ne.s32 	%p36, %r1, 0;
	@%p36 bra 	$L__BB550_95;
	setp.gt.u32 	%p37, %r5, 1;
	@%p37 bra 	$L__BB550_62;
	mov.u32 	%r154, anysdata_bool;
	add.s32 	%r155, %r154, %r3;
	ld.shared.u8 	%rs47, [%r155];
	bra.uni 	$L__BB550_94;
$L__BB550_62:
	mov.u32 	%r157, anysdata_bool;
	add.s32 	%r42, %r157, %r3;
	ld.shared.u8 	%rs47, [%r42];
	add.s32 	%r43, %r5, -1;
	add.s32 	%r158, %r5, -2;
	and.b32  	%r44, %r43, 7;
	setp.lt.u32 	%p38, %r158, 7;
	mov.b32 	%r186, 1;
	@%p38 bra 	$L__BB550_75;
	and.b32  	%r160, %r43, -8;
	neg.s32 	%r184, %r160;
	shl.b32 	%r46, %r2, 3;
	shl.b32 	%r47, %r2, 1;
	mul.lo.s32 	%r48, %r2, 3;
	shl.b32 	%r49, %r2, 2;
	mul.lo.s32 	%r50, %r2, 5;
	mul.lo.s32 	%r51, %r2, 6;
	mul.lo.s32 	%r52, %r2, 7;
	mov.b32 	%r183, 0;
	mov.u32 	%r182, %r42;
$L__BB550_64:
	.pragma "nounroll";
	and.b16  	%rs19, %rs47, 255;
	setp.ne.s16 	%p40, %rs19, 0;
	mov.pred 	%p76, -1;
	@%p40 bra 	$L__BB550_73;
	add.s32 	%r161, %r182, %r2;
	ld.shared.u8 	%rs20, [%r161];
	setp.ne.s16 	%p42, %rs20, 0;
	@%p42 bra 	$L__BB550_73;
	add.s32 	%r162, %r182, %r47;
	ld.shared.u8 	%rs21, [%r162];
	setp.ne.s16 	%p44, %rs21, 0;
	@%p44 bra 	$L__BB550_73;
	add.s32 	%r163, %r182, %r48;
	ld.shared.u8 	%rs22, [%r163];
	setp.ne.s16 	%p46, %rs22, 0;
	@%p46 bra 	$L__BB550_73;
	add.s32 	%r164, %r182, %r49;
	ld.shared.u8 	%rs23, [%r164];
	setp.ne.s16 	%p48, %rs23, 0;
	@%p48 bra 	$L__BB550_73;
	add.s32 	%r165, %r182, %r50;
	ld.shared.u8 	%rs24, [%r165];
	setp.ne.s16 	%p50, %rs24, 0;
	@%p50 bra 	$L__BB550_73;
	add.s32 	%r166, %r182, %r51;
	ld.shared.u8 	%rs25, [%r166];
	setp.ne.s16 	%p52, %rs25, 0;
	@%p52 bra 	$L__BB550_73;
	add.s32 	%r167, %r182, %r52;
	ld.shared.u8 	%rs26, [%r167];
	setp.ne.s16 	%p54, %rs26, 0;
	@%p54 bra 	$L__BB550_73;
	add.s32 	%r168, %r182, %r46;
	ld.shared.u8 	%rs27, [%r168];
	setp.ne.s16 	%p76, %rs27, 0;
$L__BB550_73:
	selp.u16 	%rs47, 1, 0, %p76;
	add.s32 	%r184, %r184, 8;
	add.s32 	%r183, %r183, 8;
	add.s32 	%r182, %r182, %r46;
	setp.ne.s32 	%p55, %r184, 0;
	@%p55 bra 	$L__BB550_64;
	add.s32 	%r186, %r183, 1;
$L__BB550_75:
	setp.eq.s32 	%p56, %r44, 0;
	@%p56 bra 	$L__BB550_93;
	and.b32  	%r61, %r43, 3;
	setp.lt.u32 	%p57, %r44, 4;
	@%p57 bra 	$L__BB550_83;
	and.b16  	%rs29, %rs47, 255;
	setp.ne.s16 	%p59, %rs29, 0;
	mov.pred 	%p77, -1;
	@%p59 bra 	$L__BB550_82;
	mad.lo.s32 	%r62, %r186, %r2, %r42;
	ld.shared.u8 	%rs30, [%r62];
	setp.ne.s16 	%p61, %rs30, 0;
	@%p61 bra 	$L__BB550_82;
	add.s32 	%r63, %r62, %r2;
	ld.shared.u8 	%rs31, [%r63];
	setp.ne.s16 	%p63, %rs31, 0;
	@%p63 bra 	$L__BB550_82;
	add.s32 	%r64, %r63, %r2;
	ld.shared.u8 	%rs32, [%r64];
	setp.ne.s16 	%p65, %rs32, 0;
	@%p65 bra 	$L__BB550_82;
	add.s32 	%r169, %r64, %r2;
	ld.shared.u8 	%rs33, [%r169];
	setp.ne.s16 	%p77, %rs33, 0;
$L__BB550_82:
	add.s32 	%r186, %r186, 4;
	selp.u16 	%rs47, 1, 0, %p77;
$L__BB550_83:
	setp.eq.s32 	%p66, %r61, 0;
	@%p66 bra 	$L__BB550_93;
	setp.eq.s32 	%p67, %r61, 1;
	@%p67 bra 	$L__BB550_89;
	and.b16  	%rs35, %rs47, 255;
	setp.ne.s16 	%p69, %rs35, 0;
	mov.pred 	%p78, -1;
	@%p69 bra 	$L__BB550_88;
	mad.lo.s32 	%r67, %r186, %r2, %r42;
	ld.shared.u8 	%rs36, [%r67];
	setp.ne.s16 	%p71, %rs36, 0;
	@%p71 bra 	$L__BB550_88;
	add.s32 	%r170, %r67, %r2;
	ld.shared.u8 	%rs37, [%r170];
	setp.ne.s16 	%p78, %rs37, 0;
$L__BB550_88:
	add.s32 	%r186, %r186, 2;
	selp.u16 	%rs47, 1, 0, %p78;
$L__BB550_89:
	and.b32  	%r171, %r43, 1;
	setp.eq.b32 	%p72, %r171, 1;
	not.pred 	%p73, %p72;
	@%p73 bra 	$L__BB550_93;
	and.b16  	%rs38, %rs47, 255;
	setp.ne.s16 	%p75, %rs38, 0;
	mov.pred 	%p79, -1;
	@%p75 bra 	$L__BB550_92;
	mad.lo.s32 	%r172, %r186, %r2, %r42;
	ld.shared.u8 	%rs39, [%r172];
	setp.ne.s16 	%p79, %rs39, 0;
$L__BB550_92:
	selp.u16 	%rs47, 1, 0, %p79;
$L__BB550_93:
	st.shared.u8 	[%r42], %rs47;
$L__BB550_94:
	cvt.u64.u32 	%rd265, %r4;
	mad.lo.s64 	%rd266, %rd147, %rd265, %rd3;
	cvta.to.global.u64 	%rd267, %rd144;
	add.s64 	%rd268, %rd267, %rd266;
	st.global.u8 	[%rd268], %rs47;
$L__BB550_95:
	ret;

}
	// .globl	contiguous_any33_bool
.visible .entry contiguous_any33_bool(
	.param .u64 .ptr .align 1 contiguous_any33_bool_param_0,
	.param .u64 .ptr .align 1 contiguous_any33_bool_param_1,
	.param .u64 contiguous_any33_bool_param_2,
	.param .u64 contiguous_any33_bool_param_3,
	.param .u64 contiguous_any33_bool_param_4
)
{
	.reg .pred 	%p<56>;
	.reg .b16 	%rs<49>;
	.reg .b32 	%r<69>;
	.reg .b64 	%rd<15>;

	ld.param.u64 	%rd2, [contiguous_any33_bool_param_0];
	ld.param.u64 	%rd3, [contiguous_any33_bool_param_1];
	ld.param.u64 	%rd4, [contiguous_any33_bool_param_3];
	ld.param.u64 	%rd5, [contiguous_any33_bool_param_4];
	mov.u32 	%r1, %tid.y;
	mov.u32 	%r2, %ntid.x;
	mov.u32 	%r3, %tid.x;
	mad.lo.s32 	%r36, %r1, %r2, %r3;
	mov.u32 	%r37, %ctaid.x;
	mad.lo.s32 	%r38, %r37, %r2, %r3;
	mov.u32 	%r4, %ctaid.y;
	mov.u32 	%r5, %ntid.y;
	mad.lo.s32 	%r39, %r4, %r5, %r1;
	mov.u32 	%r40, anysdata_bool;
	add.s32 	%r7, %r40, %r36;
	mov.b16 	%rs16, 0;
	st.shared.u8 	[%r7], %rs16;
	cvt.u64.u32 	%rd1, %r38;
	setp.le.u64 	%p9, %rd4, %rd1;
	cvt.u64.u32 	%rd7, %r39;
	setp.le.u64 	%p10, %rd5, %rd7;
	or.pred  	%p11, %p9, %p10;
	@%p11 bra 	$L__BB551_37;
	cvt.u32.u64 	%r41, %rd1;
	cvta.to.global.u64 	%rd8, %rd3;
	cvt.u32.u64 	%r42, %rd4;
	mad.lo.s32 	%r43, %r39, %r42, %r41;
	cvt.u64.u32 	%rd9, %r43;
	add.s64 	%rd10, %rd8, %rd9;
	ld.global.u8 	%rs17, [%rd10];
	st.shared.u8 	[%r7], %rs17;
	bar.sync 	0;
	setp.ne.s32 	%p12, %r1, 0;
	@%p12 bra 	$L__BB551_37;
	setp.gt.u32 	%p13, %r5, 1;
	@%p13 bra 	$L__BB551_4;
	add.s32 	%r45, %r40, %r3;
	ld.shared.u8 	%rs47, [%r45];
	bra.uni 	$L__BB551_36;
$L__BB551_4:
	add.s32 	%r8, %r40, %r3;
	ld.shared.u8 	%rs47, [%r8];
	add.s32 	%r9, %r5, -1;
	add.s32 	%r48, %r5, -2;
	and.b32  	%r10, %r9, 7;
	setp.lt.u32 	%p14, %r48, 7;
	mov.b32 	%r67, 1;
	@%p14 bra 	$L__BB551_17;
	and.b32  	%r50, %r9, -8;
	neg.s32 	%r65, %r50;
	shl.b32 	%r12, %r2, 3;
	shl.b32 	%r13, %r2, 1;
	mul.lo.s32 	%r14, %r2, 3;
	shl.b32 	%r15, %r2, 2;
	mul.lo.s32 	%r16, %r2, 5;
	mul.lo.s32 	%r17, %r2, 6;
	mul.lo.s32 	%r18, %r2, 7;
	mov.b32 	%r64, 0;
	mov.u32 	%r63, %r8;
$L__BB551_6:
	.pragma "nounroll";
	and.b16  	%rs19, %rs47, 255;
	setp.ne.s16 	%p16, %rs19, 0;
	mov.pred 	%p52, -1;
	@%p16 bra 	$L__BB551_15;
	add.s32 	%r51, %r63, %r2;
	ld.shared.u8 	%rs20, [%r51];
	setp.ne.s16 	%p18, %rs20, 0;
	@%p18 bra 	$L__BB551_15;
	add.s32 	%r52, %r63, %r13;
	ld.shared.u8 	%rs21, [%r52];
	setp.ne.s16 	%p20, %rs21, 0;
	@%p20 bra 	$L__BB551_15;
	add.s32 	%r53, %r63, %r14;
	ld.shared.u8 	%rs22, [%r53];
	setp.ne.s16 	%p22, %rs22, 0;
	@%p22 bra 	$L__BB551_15;
	add.s32 	%r54, %r63, %r15;
	ld.shared.u8 	%rs23, [%r54];
	setp.ne.s16 	%p24, %rs23, 0;
	@%p24 bra 	$L__BB551_15;
	add.s32 	%r55, %r63, %r16;
	ld.shared.u8 	%rs24, [%r55];
	setp.ne.s16 	%p26, %rs24, 0;
	@%p26 bra 	$L__BB551_15;
	add.s32 	%r56, %r63, %r17;
	ld.shared.u8 	%rs25, [%r56];
	setp.ne.s16 	%p28, %rs25, 0;
	@%p28 bra 	$L__BB551_15;
	add.s32 	%r57, %r63, %r18;
	ld.shared.u8 	%rs26, [%r57];
	setp.ne.s16 	%p30, %rs26, 0;
	@%p30 bra 	$L__BB551_15;
	add.s32 	%r58, %r63, %r12;
	ld.shared.u8 	%rs27, [%r58];
	setp.ne.s16 	%p52, %rs27, 0;
$L__BB551_15:
	selp.u16 	%rs47, 1, 0, %p52;
	add.s32 	%r65, %r65, 8;
	add.s32 	%r64, %r64, 8;
	add.s32 	%r63, %r63, %r12;
	setp.ne.s32 	%p31, %r65, 0;
	@%p31 bra 	$L__BB551_6;
	add.s32 	%r67, %r64, 1;
$L__BB551_17:
	setp.eq.s32 	%p32, %r10, 0;
	@%p32 bra 	$L__BB551_35;
	and.b32  	%r27, %r9, 3;
	setp.lt.u32 	%p33, %r10, 4;
	@%p33 bra 	$L__BB551_25;
	and.b16  	%rs29, %rs47, 255;
	setp.ne.s16 	%p35, %rs29, 0;
	mov.pred 	%p53, -1;
	@%p35 bra 	$L__BB551_24;
	mad.lo.s32 	%r28, %r67, %r2, %r8;
	ld.shared.u8 	%rs30, [%r28];
	setp.ne.s16 	%p37, %rs30, 0;
	@%p37 bra 	$L__BB551_24;
	add.s32 	%r29, %r28, %r2;
	ld.shared.u8 	%rs31, [%r29];
	setp.ne.s16 	%p39, %rs31, 0;
	@%p39 bra 	$L__BB551_24;
	add.s32 	%r30, %r29, %r2;
	ld.shared.u8 	%rs32, [%r30];
	setp.ne.s16 	%p41, %rs32, 0;
	@%p41 bra 	$L__BB551_24;
	add.s32 	%r59, %r30, %r2;
	ld.shared.u8 	%rs33, [%r59];
	setp.ne.s16 	%p53, %rs33, 0;
$L__BB551_24:
	add.s32 	%r67, %r67, 4;
	selp.u16 	%rs47, 1, 0, %p53;
$L__BB551_25:
	setp.eq.s32 	%p42, %r27, 0;
	@%p42 bra 	$L__BB551_35;
	setp.eq.s32 	%p43, %r27, 1;
	@%p43 bra 	$L__BB551_31;
	and.b16  	%rs35, %rs47, 255;
	setp.ne.s16 	%p45, %rs35, 0;
	mov.pred 	%p54, -1;
	@%p45 bra 	$L__BB551_30;
	mad.lo.s32 	%r33, %r67, %r2, %r8;
	ld.shared.u8 	%rs36, [%r33];
	setp.ne.s16 	%p47, %rs36, 0;
	@%p47 bra 	$L__BB551_30;
	add.s32 	%r60, %r33, %r2;
	ld.shared.u8 	%rs37, [%r60];
	setp.ne.s16 	%p54, %rs37, 0;
$L__BB551_30:
	add.s32 	%r67, %r67, 2;
	selp.u16 	%rs47, 1, 0, %p54;
$L__BB551_31:
	and.b32  	%r61, %r9, 1;
	setp.eq.b32 	%p48, %r61, 1;
	not.pred 	%p49, %p48;
	@%p49 bra 	$L__BB551_35;
	and.b16  	%rs38, %rs47, 255;
	setp.ne.s16 	%p51, %rs38, 0;
	mov.pred 	%p55, -1;
	@%p51 bra 	$L__BB551_34;
	mad.lo.s32 	%r62, %r67, %r2, %r8;
	ld.shared.u8 	%rs39, [%r62];
	setp.ne.s16 	%p55, %rs39, 0;
$L__BB551_34:
	selp.u16 	%rs47, 1, 0, %p55;
$L__BB551_35:
	st.shared.u8 	[%r8], %rs47;
$L__BB551_36:
	cvt.u64.u32 	%rd11, %r4;
	mad.lo.s64 	%rd12, %rd4, %rd11, %rd1;
	cvta.to.global.u64 	%rd13, %rd2;
	add.s64 	%rd14, %rd13, %rd12;
	st.global.u8 	[%rd14], %rs47;
$L__BB551_37:
	ret;

}
	// .globl	contiguous_any_i8
.visible .entry contiguous_any_i8(
	.param .u64 .ptr .align 1 contiguous_any_i8_param_0,
	.param .u64 .ptr .align 1 contiguous_any_i8_param_1,
	.param .u64 contiguous_any_i8_param_2
)
{
	.reg .pred 	%p<49>;
	.reg .b16 	%rs<29>;
	.reg .b32 	%r<14>;
	.reg .b64 	%rd<14>;

	ld.param.u64 	%rd4, [contiguous_any_i8_param_0];
	ld.param.u64 	%rd6, [contiguous_any_i8_param_1];
	ld.param.u64 	%rd5, [contiguous_any_i8_param_2];
	cvta.to.global.u64 	%rd1, %rd6;
	mov.u32 	%r1, %tid.x;
	mov.u32 	%r2, %ctaid.x;
	mov.u32 	%r13, %ntid.x;
	mul.lo.s32 	%r8, %r2, %r13;
	shl.b32 	%r9, %r8, 1;
	add.s32 	%r4, %r9, %r1;
	mov.u32 	%r10, anysdata_i8;
	add.s32 	%r5, %r10, %r1;
	mov.b16 	%rs1, 0;
	st.shared.u8 	[%r5], %rs1;
	add.s32 	%r11, %r4, %r13;
	cvt.u64.u32 	%rd2, %r11;
	setp.le.u64 	%p17, %rd5, %rd2;
	@%p17 bra 	$L__BB552_4;
	cvt.u64.u32 	%rd8, %r4;
	add.s64 	%rd9, %rd1, %rd8;
	ld.global.u8 	%rs4, [%rd9];
	setp.ne.s16 	%p21, %rs4, 0;
	mov.pred 	%p41, -1;
	@%p21 bra 	$L__BB552_3;
	add.s64 	%rd10, %rd1, %rd2;
	ld.global.u8 	%rs5, [%rd10];
	setp.ne.s16 	%p41, %rs5, 0;
$L__BB552_3:
	selp.u16 	%rs6, 1, 0, %p41;
	st.shared.u8 	[%r5], %rs6;
	bra.uni 	$L__BB552_6;
$L__BB552_4:
	cvt.u64.u32 	%rd3, %r4;
	setp.le.u64 	%p18, %rd5, %rd3;
	@%p18 bra 	$L__BB552_6;
	add.s64 	%rd7, %rd1, %rd3;
	ld.global.u8 	%rs2, [%rd7];
	setp.ne.s16 	%p19, %rs2, 0;
	selp.u16 	%rs3, 1, 0, %p19;
	st.shared.u8 	[%r5], %rs3;
$L__BB552_6:
	bar.sync 	0;
	setp.lt.u32 	%p22, %r13, 66;
	@%p22 bra 	$L__BB552_12;
$L__BB552_7:
	shr.u32 	%r7, %r13, 1;
	setp.ge.u32 	%p23, %r1, %r7;
	@%p23 bra 	$L__BB552_11;
	ld.shared.u8 	%rs7, [%r5];
	setp.ne.s16 	%p25, %rs7, 0;
	mov.pred 	%p42, -1;
	@%p25 bra 	$L__BB552_10;
	add.s32 	%r12, %r5, %r7;
	ld.shared.u8 	%rs8, [%r12];
	setp.ne.s16 	%p42, %rs8, 0;
$L__BB552_10:
	selp.u16 	%rs9, 1, 0, %p42;
	st.shared.u8 	[%r5], %rs9;
$L__BB552_11:
	bar.sync 	0;
	setp.gt.u32 	%p26, %r13, 131;
	mov.u32 	%r13, %r7;
	@%p26 bra 	$L__BB552_7;
$L__BB552_12:
	setp.gt.u32 	%p27, %r1, 31;
	@%p27 bra 	$L__BB552_27;
	ld.volatile.shared.u8 	%rs10, [%r5];
	setp.ne.s16 	%p29, %rs10, 0;
	mov.pred 	%p43, -1;
	@%p29 bra 	$L__BB552_15;
	ld.volatile.shared.u8 	%rs11, [%r5+32];
	setp.ne.s16 	%p43, %rs11, 0;
$L__BB552_15:
	selp.u16 	%rs12, 1, 0, %p43;
	st.volatile.shared.u8 	[%r5], %rs12;
	ld.volatile.shared.u8 	%rs13, [%r5];
	setp.ne.s16 	%p31, %rs13, 0;
	mov.pred 	%p44, -1;
	@%p31 bra 	$L__BB552_17;
	ld.volatile.shared.u8 	%rs14, [%r5+16];
	setp.ne.s16 	%p44, %rs14, 0;
$L__BB552_17:
	selp.u16 	%rs15, 1, 0, %p44;
	st.volatile.shared.u8 	[%r5], %rs15;
	ld.volatile.shared.u8 	%rs16, [%r5];
	setp.ne.s16 	%p33, %rs16, 0;
	mov.pred 	%p45, -1;
	@%p33 bra 	$L__BB552_19;
	ld.volatile.shared.u8 	%rs17, [%r5+8];
	setp.ne.s16 	%p45, %rs17, 0;
$L__BB552_19:
	selp.u16 	%rs18, 1, 0, %p45;
	st.volatile.shared.u8 	[%r5], %rs18;
	ld.volatile.shared.u8 	%rs19, [%r5];
	setp.ne.s16 	%p35, %rs19, 0;
	mov.pred 	%p46, -1;
	@%p35 bra 	$L__BB552_21;
	ld.volatile.shared.u8 	%rs20, [%r5+4];
	setp.ne.s16 	%p46, %rs20, 0;
$L__BB552_21:
	selp.u16 	%rs21, 1, 0, %p46;
	st.volatile.shared.u8 	[%r5], %rs21;
	ld.volatile.shared.u8 	%rs22, [%r5];
	setp.ne.s16 	%p37, %rs22, 0;
	mov.pred 	%p47, -1;
	@%p37 bra 	$L__BB552_23;
	ld.volatile.shared.u8 	%rs23, [%r5+2];
	setp.ne.s16 	%p47, %rs23, 0;
$L__BB552_23:
	selp.u16 	%rs24, 1, 0, %p47;
	st.volatile.shared.u8 	[%r5], %rs24;
	ld.volatile.shared.u8 	%rs25, [%r5];
	setp.ne.s16 	%p39, %rs25, 0;
	mov.pred 	%p48, -1;
	@%p39 bra 	$L__BB552_25;
	ld.volatile.shared.u8 	%rs26, [%r5+1];
	setp.ne.s16 	%p48, %rs26, 0;
$L__BB552_25:
	selp.u16 	%rs27, 1, 0, %p48;
	st.volatile.shared.u8 	[%r5], %rs27;
	setp.ne.s32 	%p40, %r1, 0;
	@%p40 bra 	$L__BB552_27;
	ld.shared.u8 	%rs28, [anysdata_i8];
	cvt.u64.u32 	%rd11, %r2;
	cvta.to.global.u64 	%rd12, %rd4;
	add.s64 	%rd13, %rd12, %rd11;
	st.global.u8 	[%rd13], %rs28;
$L__BB552_27:
	ret;

}
	// .globl	uncontiguous_any_i8
.visible .entry uncontiguous_any_i8(
	.param .u64 .ptr .align 1 uncontiguous_any_i8_param_0,
	.param .u64 .ptr .align 1 uncontiguous_any_i8_param_1,
	.param .u64 .ptr .align 1 uncontiguous_any_i8_param_2,
	.param .u64 .ptr .align 1 uncontiguous_any_i8_param_3,
	.param .u64 uncontiguous_any_i8_param_4,
	.param .u64 uncontiguous_any_i8_param_5
)
{
	.reg .pred 	%p<94>;
	.reg .b16 	%rs<29>;
	.reg .b32 	%r<210>;
	.reg .b64 	%rd<555>;

	ld.param.u64 	%rd260, [uncontiguous_any_i8_param_0];
	ld.param.u64 	%rd263, [uncontiguous_any_i8_param_1];
	ld.param.u64 	%rd264, [uncontiguous_any_i8_param_2];
	ld.param.u64 	%rd265, [uncontiguous_any_i8_param_3];
	ld.param.u64 	%rd261, [uncontiguous_any_i8_param_4];
	ld.param.u64 	%rd262, [uncontiguous_any_i8_param_5];
	cvta.to.global.u64 	%rd1, %rd265;
	cvta.to.global.u64 	%rd2, %rd264;
	cvta.to.global.u64 	%rd3, %rd263;
	mov.u32 	%r1, %tid.x;
	mov.u32 	%r2, %ctaid.x;
	mov.u32 	%r209, %ntid.x;
	mul.lo.s32 	%r52, %r2, %r209;
	shl.b32 	%r53, %r52, 1;
	add.s32 	%r4, %r53, %r1;
	mov.u32 	%r54, anysdata_i8;
	add.s32 	%r5, %r54, %r1;
	mov.b16 	%rs1, 0;
	st.shared.u8 	[%r5], %rs1;
	add.s32 	%r55, %r4, %r209;
	cvt.u64.u32 	%rd508, %r55;
	setp.le.u64 	%p17, %rd262, %rd508;
	@%p17 bra 	$L__BB553_56;
	cvt.u32.u64 	%r6, %rd261;
	add.s32 	%r203, %r6, -1;
	setp.lt.s32 	%p44, %r203, 0;
	mov.b64 	%rd512, 0;
	mov.u64 	%rd513, %rd512;
	@%p44 bra 	$L__BB553_53;
	cvt.u64.u32 	%rd509, %r4;
	setp.lt.u32 	%p45, %r203, 3;
	mov.b64 	%rd513, 0;
	mov.u64 	%rd512, %rd513;
	@%p45 bra 	$L__BB553_30;
	add.s32 	%r201, %r6, -2;
	and.b32  	%r131, %r6, -4;
	neg.s32 	%r200, %r131;
	mov.b64 	%rd513, 0;
$L__BB553_4:
	.pragma "nounroll";
	add.s32 	%r12, %r201, 1;
	mul.wide.u32 	%rd396, %r12, 8;
	add.s64 	%rd397, %rd2, %rd396;
	ld.global.u64 	%rd10, [%rd397];
	or.b64  	%rd398, %rd509, %rd10;
	and.b64  	%rd399, %rd398, -4294967296;
	setp.ne.s64 	%p46, %rd399, 0;
	@%p46 bra 	$L__BB553_6;
	cvt.u32.u64 	%r132, %rd10;
	cvt.u32.u64 	%r133, %rd509;
	div.u32 	%r134, %r133, %r132;
	mul.lo.s32 	%r135, %r134, %r132;
	sub.s32 	%r136, %r133, %r135;
	cvt.u64.u32 	%rd474, %r134;
	cvt.u64.u32 	%rd475, %r136;
	bra.uni 	$L__BB553_7;
$L__BB553_6:
	div.s64 	%rd474, %rd509, %rd10;
	mul.lo.s64 	%rd400, %rd474, %rd10;
	sub.s64 	%rd475, %rd509, %rd400;
$L__BB553_7:
	mul.wide.u32 	%rd401, %r12, 8;
	add.s64 	%rd402, %rd1, %rd401;
	ld.global.u64 	%rd17, [%rd402];
	mad.lo.s64 	%rd18, %rd17, %rd475, %rd512;
	or.b64  	%rd403, %rd508, %rd10;
	and.b64  	%rd404, %rd403, -4294967296;
	setp.ne.s64 	%p47, %rd404, 0;
	@%p47 bra 	$L__BB553_9;
	cvt.u32.u64 	%r137, %rd10;
	cvt.u32.u64 	%r138, %rd508;
	div.u32 	%r139, %r138, %r137;
	mul.lo.s32 	%r140, %r139, %r137;
	sub.s32 	%r141, %r138, %r140;
	cvt.u64.u32 	%rd476, %r139;
	cvt.u64.u32 	%rd477, %r141;
	bra.uni 	$L__BB553_10;
$L__BB553_9:
	div.s64 	%rd476, %rd508, %rd10;
	mul.lo.s64 	%rd405, %rd476, %rd10;
	sub.s64 	%rd477, %rd508, %rd405;
$L__BB553_10:
	mad.lo.s64 	%rd25, %rd477, %rd17, %rd513;
	add.s32 	%r13, %r201, -2;
	mul.wide.u32 	%rd406, %r201, 8;
	add.s64 	%rd407, %rd2, %rd406;
	ld.global.u64 	%rd26, [%rd407];
	or.b64  	%rd408, %rd474, %rd26;
	and.b64  	%rd409, %rd408, -4294967296;
	setp.ne.s64 	%p48, %rd409, 0;
	@%p48 bra 	$L__BB553_12;
	cvt.u32.u64 	%r142, %rd26;
	cvt.u32.u64 	%r143, %rd474;
	div.u32 	%r144, %r143, %r142;
	mul.lo.s32 	%r145, %r144, %r142;
	sub.s32 	%r146, %r143, %r145;
	cvt.u64.u32 	%rd478, %r144;
	cvt.u64.u32 	%rd479, %r146;
	bra.uni 	$L__BB553_13;
$L__BB553_12:
	div.s64 	%rd478, %rd474, %rd26;
	mul.lo.s64 	%rd410, %rd478, %rd26;
	sub.s64 	%rd479, %rd474, %rd410;
$L__BB553_13:
	mul.wide.u32 	%rd411, %r201, 8;
	add.s64 	%rd412, %rd1, %rd411;
	ld.global.u64 	%rd33, [%rd412];
	mad.lo.s64 	%rd34, %rd33, %rd479, %rd18;
	or.b64  	%rd413, %rd476, %rd26;
	and.b64  	%rd414, %rd413, -4294967296;
	setp.ne.s64 	%p49, %rd414, 0;
	@%p49 bra 	$L__BB553_15;
	cvt.u32.u64 	%r147, %rd26;
	cvt.u32.u64 	%r148, %rd476;
	div.u32 	%r149, %r148, %r147;
	mul.lo.s32 	%r150, %r149, %r147;
	sub.s32 	%r151, %r148, %r150;
	cvt.u64.u32 	%rd480, %r149;
	cvt.u64.u32 	%rd481, %r151;
	bra.uni 	$L__BB553_16;
$L__BB553_15:
	div.s64 	%rd480, %rd476, %rd26;
	mul.lo.s64 	%rd415, %rd480, %rd26;
	sub.s64 	%rd481, %rd476, %rd415;
$L__BB553_16:
	mad.lo.s64 	%rd41, %rd481, %rd33, %rd25;
	add.s32 	%r14, %r201, -1;
	mul.wide.u32 	%rd416, %r14, 8;
	add.s64 	%rd417, %rd2, %rd416;
	ld.global.u64 	%rd42, [%rd417];
	or.b64  	%rd418, %rd478, %rd42;
	and.b64  	%rd419, %rd418, -4294967296;
	setp.ne.s64 	%p50, %rd419, 0;
	@%p50 bra 	$L__BB553_18;
	cvt.u32.u64 	%r152, %rd42;
	cvt.u32.u64 	%r153, %rd478;
	div.u32 	%r154, %r153, %r152;
	mul.lo.s32 	%r155, %r154, %r152;
	sub.s32 	%r156, %r153, %r155;
	cvt.u64.u32 	%rd482, %r154;
	cvt.u64.u32 	%rd483, %r156;
	bra.uni 	$L__BB553_19;
$L__BB553_18:
	div.s64 	%rd482, %rd478, %rd42;
	mul.lo.s64 	%rd420, %rd482, %rd42;
	sub.s64 	%rd483, %rd478, %rd420;
$L__BB553_19:
	mul.wide.u32 	%rd421, %r14, 8;
	add.s64 	%rd422, %rd1, %rd421;
	ld.global.u64 	%rd49, [%rd422];
	mad.lo.s64 	%rd50, %rd49, %rd483, %rd34;
	or.b64  	%rd423, %rd480, %rd42;
	and.b64  	%rd424, %rd423, -4294967296;
	setp.ne.s64 	%p51, %rd424, 0;
	@%p51 bra 	$L__BB553_21;
	cvt.u32.u64 	%r157, %rd42;
	cvt.u32.u64 	%r158, %rd480;
	div.u32 	%r159, %r158, %r157;
	mul.lo.s32 	%r160, %r159, %r157;
	sub.s32 	%r161, %r158, %r160;
	cvt.u64.u32 	%rd484, %r159;
	cvt.u64.u32 	%rd485, %r161;
	bra.uni 	$L__BB553_22;
$L__BB553_21:
	div.s64 	%rd484, %rd480, %rd42;
	mul.lo.s64 	%rd425, %rd484, %rd42;
	sub.s64 	%rd485, %rd480, %rd425;
$L__BB553_22:
	mad.lo.s64 	%rd57, %rd485, %rd49, %rd41;
	mul.wide.u32 	%rd426, %r13, 8;
	add.s64 	%rd427, %rd2, %rd426;
	ld.global.u64 	%rd58, [%rd427];
	or.b64  	%rd428, %rd482, %rd58;
	and.b64  	%rd429, %rd428, -4294967296;
	setp.ne.s64 	%p52, %rd429, 0;
	@%p52 bra 	$L__BB553_24;
	cvt.u32.u64 	%r162, %rd58;
	cvt.u32.u64 	%r163, %rd482;
	div.u32 	%r164, %r163, %r162;
	mul.lo.s32 	%r165, %r164, %r162;
	sub.s32 	%r166, %r163, %r165;
	cvt.u64.u32 	%rd509, %r164;
	cvt.u64.u32 	%rd487, %r166;
	bra.uni 	$L__BB553_25;
$L__BB553_24:
	div.s64 	%rd509, %rd482, %rd58;
	mul.lo.s64 	%rd430, %rd509, %rd58;
	sub.s64 	%rd487, %rd482, %rd430;
$L__BB553_25:
	mul.wide.u32 	%rd431, %r13, 8;
	add.s64 	%rd432, %rd1, %rd431;
	ld.global.u64 	%rd65, [%rd432];
	mad.lo.s64 	%rd512, %rd65, %rd487, %rd50;
	or.b64  	%rd433, %rd484, %rd58;
	and.b64  	%rd434, %rd433, -4294967296;
	setp.ne.s64 	%p53, %rd434, 0;
	@%p53 bra 	$L__BB553_27;
	cvt.u32.u64 	%r167, %rd58;
	cvt.u32.u64 	%r168, %rd484;
	div.u32 	%r169, %r168, %r167;
	mul.lo.s32 	%r170, %r169, %r167;
	sub.s32 	%r171, %r168, %r170;
	cvt.u64.u32 	%rd508, %r169;
	cvt.u64.u32 	%rd489, %r171;
	bra.uni 	$L__BB553_28;
$L__BB553_27:
	div.s64 	%rd508, %rd484, %rd58;
	mul.lo.s64 	%rd435, %rd508, %rd58;
	sub.s64 	%rd489, %rd484, %rd435;
$L__BB553_28:
	mad.lo.s64 	%rd513, %rd489, %rd65, %rd57;
	add.s32 	%r201, %r201, -4;
	add.s32 	%r200, %r200, 4;
	setp.ne.s32 	%p54, %r200, 0;
	@%p54 bra 	$L__BB553_4;
	add.s32 	%r203, %r201, 1;
$L__BB553_30:
	and.b32  	%r19, %r6, 3;
	setp.eq.s32 	%p55, %r19, 0;
	@%p55 bra 	$L__BB553_53;
	setp.eq.s32 	%p56, %r19, 1;
	@%p56 bra 	$L__BB553_45;
	mul.wide.u32 	%rd437, %r203, 8;
	add.s64 	%rd438, %rd2, %rd437;
	ld.global.u64 	%rd80, [%rd438];
	or.b64  	%rd439, %rd509, %rd80;
	and.b64  	%rd440, %rd439, -4294967296;
	setp.ne.s64 	%p57, %rd440, 0;
	@%p57 bra 	$L__BB553_34;
	cvt.u32.u64 	%r172, %rd80;
	cvt.u32.u64 	%r173, %rd509;
	div.u32 	%r174, %r173, %r172;
	mul.lo.s32 	%r175, %r174, %r172;
	sub.s32 	%r176, %r173, %r175;
	cvt.u64.u32 	%rd496, %r174;
	cvt.u64.u32 	%rd497, %r176;
	bra.uni 	$L__BB553_35;
$L__BB553_34:
	div.s64 	%rd496, %rd509, %rd80;
	mul.lo.s64 	%rd441, %rd496, %rd80;
	sub.s64 	%rd497, %rd509, %rd441;
$L__BB553_35:
	add.s64 	%rd443, %rd1, %rd437;
	ld.global.u64 	%rd87, [%rd443];
	mad.lo.s64 	%rd88, %rd87, %rd497, %rd512;
	or.b64  	%rd444, %rd508, %rd80;
	and.b64  	%rd445, %rd444, -4294967296;
	setp.ne.s64 	%p58, %rd445, 0;
	@%p58 bra 	$L__BB553_37;
	cvt.u32.u64 	%r177, %rd80;
	cvt.u32.u64 	%r178, %rd508;
	div.u32 	%r179, %r178, %r177;
	mul.lo.s32 	%r180, %r179, %r177;
	sub.s32 	%r181, %r178, %r180;
	cvt.u64.u32 	%rd498, %r179;
	cvt.u64.u32 	%rd499, %r181;
	bra.uni 	$L__BB553_38;
$L__BB553_37:
	div.s64 	%rd498, %rd508, %rd80;
	mul.lo.s64 	%rd446, %rd498, %rd80;
	sub.s64 	%rd499, %rd508, %rd446;
$L__BB553_38:
	mad.lo.s64 	%rd95, %rd499, %rd87, %rd513;
	add.s32 	%r20, %r203, -1;
	mul.wide.u32 	%rd447, %r20, 8;
	add.s64 	%rd448, %rd2, %rd447;
	ld.global.u64 	%rd96, [%rd448];
	or.b64  	%rd449, %rd496, %rd96;
	and.b64  	%rd450, %rd449, -4294967296;
	setp.ne.s64 	%p59, %rd450, 0;
	@%p59 bra 	$L__BB553_40;
	cvt.u32.u64 	%r182, %rd96;
	cvt.u32.u64 	%r183, %rd496;
	div.u32 	%r184, %r183, %r182;
	mul.lo.s32 	%r185, %r184, %r182;
	sub.s32 	%r186, %r183, %r185;
	cvt.u64.u32 	%rd509, %r184;
	cvt.u64.u32 	%rd501, %r186;
	bra.uni 	$L__BB553_41;
$L__BB553_40:
	div.s64 	%rd509, %rd496, %rd96;
	mul.lo.s64 	%rd451, %rd509, %rd96;
	sub.s64 	%rd501, %rd496, %rd451;
$L__BB553_41:
	add.s64 	%rd453, %rd1, %rd447;
	ld.global.u64 	%rd103, [%rd453];
	mad.lo.s64 	%rd512, %rd103, %rd501, %rd88;
	or.b64  	%rd454, %rd498, %rd96;
	and.b64  	%rd455, %rd454, -4294967296;
	setp.ne.s64 	%p60, %rd455, 0;
	@%p60 bra 	$L__BB553_43;
	cvt.u32.u64 	%r187, %rd96;
	cvt.u32.u64 	%r188, %rd498;
	div.u32 	%r189, %r188, %r187;
	mul.lo.s32 	%r190, %r189, %r187;
	sub.s32 	%r191, %r188, %r190;
	cvt.u64.u32 	%rd508, %r189;
	cvt.u64.u32 	%rd503, %r191;
	bra.uni 	$L__BB553_44;
$L__BB553_43:
	div.s64 	%rd508, %rd498, %rd96;
	mul.lo.s64 	%rd456, %rd508, %rd96;
	sub.s64 	%rd503, %rd498, %rd456;
$L__BB553_44:
	mad.lo.s64 	%rd513, %rd503, %rd103, %rd95;
	add.s32 	%r203, %r203, -2;
$L__BB553_45:
	and.b32  	%r192, %r6, 1;
	setp.eq.b32 	%p61, %r192, 1;
	not.pred 	%p62, %p61;
	@%p62 bra 	$L__BB553_53;
	mul.wide.u32 	%rd457, %r203, 8;
	add.s64 	%rd458, %rd2, %rd457;
	ld.global.u64 	%rd118, [%rd458];
	or.b64  	%rd459, %rd509, %rd118;
	and.b64  	%rd460, %rd459, -4294967296;
	setp.ne.s64 	%p63, %rd460, 0;
	@%p63 bra 	$L__BB553_48;
	cvt.u32.u64 	%r193, %rd118;
	cvt.u32.u64 	%r194, %rd509;
	rem.u32 	%r195, %r194, %r193;
	cvt.u64.u32 	%rd510, %r195;
	bra.uni 	$L__BB553_49;
$L__BB553_48:
	rem.s64 	%rd510, %rd509, %rd118;
$L__BB553_49:
	add.s64 	%rd462, %rd1, %rd457;
	ld.global.u64 	%rd122, [%rd462];
	mad.lo.s64 	%rd512, %rd122, %rd510, %rd512;
	or.b64  	%rd463, %rd508, %rd118;
	and.b64  	%rd464, %rd463, -4294967296;
	setp.ne.s64 	%p64, %rd464, 0;
	@%p64 bra 	$L__BB553_51;
	cvt.u32.u64 	%r196, %rd118;
	cvt.u32.u64 	%r197, %rd508;
	rem.u32 	%r198, %r197, %r196;
	cvt.u64.u32 	%rd511, %r198;
	bra.uni 	$L__BB553_52;
$L__BB553_51:
	rem.s64 	%rd511, %rd508, %rd118;
$L__BB553_52:
	mad.lo.s64 	%rd513, %rd511, %rd122, %rd513;
$L__BB553_53:
	add.s64 	%rd465, %rd3, %rd512;
	ld.global.u8 	%rs4, [%rd465];
	setp.ne.s16 	%p66, %rs4, 0;
	mov.pred 	%p86, -1;
	@%p66 bra 	$L__BB553_55;
	add.s64 	%rd466, %rd3, %rd513;
	ld.global.u8 	%rs5, [%rd466];
	setp.ne.s16 	%p86, %rs5, 0;
$L__BB553_55:
	selp.u16 	%rs6, 1, 0, %p86;
	st.shared.u8 	[%r5], %rs6;
	bra.uni 	$L__BB553_116;
$L__BB553_56:
	cvt.u64.u32 	%rd545, %r4;
	setp.le.u64 	%p18, %rd262, %rd545;
	@%p18 bra 	$L__BB553_116;
	cvt.u32.u64 	%r23, %rd261;
	add.s32 	%r207, %r23, -1;
	setp.lt.s32 	%p19, %r207, 0;
	mov.b64 	%rd554, 0;
	@%p19 bra 	$L__BB553_115;
	and.b32  	%r25, %r23, 7;
	setp.lt.u32 	%p20, %r207, 7;
	mov.b64 	%rd554, 0;
	@%p20 bra 	$L__BB553_86;
	add.s32 	%r205, %r23, -4;
	and.b32  	%r56, %r23, -8;
	neg.s32 	%r204, %r56;
	mov.b64 	%rd554, 0;
$L__BB553_60:
	.pragma "nounroll";
	add.s32 	%r30, %r205, 3;
	mul.wide.u32 	%rd270, %r30, 8;
	add.s64 	%rd271, %rd2, %rd270;
	ld.global.u64 	%rd133, [%rd271];
	or.b64  	%rd272, %rd545, %rd133;
	and.b64  	%rd273, %rd272, -4294967296;
	setp.ne.s64 	%p21, %rd273, 0;
	@%p21 bra 	$L__BB553_62;
	cvt.u32.u64 	%r57, %rd133;
	cvt.u32.u64 	%r58, %rd545;
	div.u32 	%r59, %r58, %r57;
	mul.lo.s32 	%r60, %r59, %r57;
	sub.s32 	%r61, %r58, %r60;
	cvt.u64.u32 	%rd516, %r59;
	cvt.u64.u32 	%rd517, %r61;
	bra.uni 	$L__BB553_63;
$L__BB553_62:
	div.s64 	%rd516, %rd545, %rd133;
	mul.lo.s64 	%rd274, %rd516, %rd133;
	sub.s64 	%rd517, %rd545, %rd274;
$L__BB553_63:
	add.s64 	%rd276, %rd1, %rd270;
	ld.global.u64 	%rd277, [%rd276];
	mad.lo.s64 	%rd140, %rd277, %rd517, %rd554;
	add.s32 	%r31, %r205, 2;
	mul.wide.u32 	%rd278, %r31, 8;
	add.s64 	%rd279, %rd2, %rd278;
	ld.global.u64 	%rd141, [%rd279];
	or.b64  	%rd280, %rd516, %rd141;
	and.b64  	%rd281, %rd280, -4294967296;
	setp.ne.s64 	%p22, %rd281, 0;
	@%p22 bra 	$L__BB553_65;
	cvt.u32.u64 	%r62, %rd141;
	cvt.u32.u64 	%r63, %rd516;
	div.u32 	%r64, %r63, %r62;
	mul.lo.s32 	%r65, %r64, %r62;
	sub.s32 	%r66, %r63, %r65;
	cvt.u64.u32 	%rd518, %r64;
	cvt.u64.u32 	%rd519, %r66;
	bra.uni 	$L__BB553_66;
$L__BB553_65:
	div.s64 	%rd518, %rd516, %rd141;
	mul.lo.s64 	%rd282, %rd518, %rd141;
	sub.s64 	%rd519, %rd516, %rd282;
$L__BB553_66:
	add.s64 	%rd284, %rd1, %rd278;
	ld.global.u64 	%rd285, [%rd284];
	mad.lo.s64 	%rd148, %rd285, %rd519, %rd140;
	add.s32 	%r32, %r205, 1;
	mul.wide.u32 	%rd286, %r32, 8;
	add.s64 	%rd287, %rd2, %rd286;
	ld.global.u64 	%rd149, [%rd287];
	or.b64  	%rd288, %rd518, %rd149;
	and.b64  	%rd289, %rd288, -4294967296;
	setp.ne.s64 	%p23, %rd289, 0;
	@%p23 bra 	$L__BB553_68;
	cvt.u32.u64 	%r67, %rd149;
	cvt.u32.u64 	%r68, %rd518;
	div.u32 	%r69, %r68, %r67;
	mul.lo.s32 	%r70, %r69, %r67;
	sub.s32 	%r71, %r68, %r70;
	cvt.u64.u32 	%rd520, %r69;
	cvt.u64.u32 	%rd521, %r71;
	bra.uni 	$L__BB553_69;
$L__BB553_68:
	div.s64 	%rd520, %rd518, %rd149;
	mul.lo.s64 	%rd290, %rd520, %rd149;
	sub.s64 	%rd521, %rd518, %rd290;
$L__BB553_69:
	add.s64 	%rd292, %rd1, %rd286;
	ld.global.u64 	%rd293, [%rd292];
	mad.lo.s64 	%rd156, %rd293, %rd521, %rd148;
	add.s32 	%r33, %r205, -4;
	mul.wide.u32 	%rd294, %r205, 8;
	add.s64 	%rd295, %rd2, %rd294;
	ld.global.u64 	%rd157, [%rd295];
	or.b64  	%rd296, %rd520, %rd157;
	and.b64  	%rd297, %rd296, -4294967296;
	setp.ne.s64 	%p24, %rd297, 0;
	@%p24 bra 	$L__BB553_71;
	cvt.u32.u64 	%r72, %rd157;
	cvt.u32.u64 	%r73, %rd520;
	div.u32 	%r74, %r73, %r72;
	mul.lo.s32 	%r75, %r74, %r72;
	sub.s32 	%r76, %r73, %r75;
	cvt.u64.u32 	%rd522, %r74;
	cvt.u64.u32 	%rd523, %r76;
	bra.uni 	$L__BB553_72;
$L__BB553_71:
	div.s64 	%rd522, %rd520, %rd157;
	mul.lo.s64 	%rd298, %rd522, %rd157;
	sub.s64 	%rd523, %rd520, %rd298;
$L__BB553_72:
	add.s64 	%rd300, %rd1, %rd294;
	ld.global.u64 	%rd301, [%rd300];
	mad.lo.s64 	%rd164, %rd301, %rd523, %rd156;
	add.s32 	%r34, %r205, -1;
	mul.wide.u32 	%rd302, %r34, 8;
	add.s64 	%rd303, %rd2, %rd302;
	ld.global.u64 	%rd165, [%rd303];
	or.b64  	%rd304, %rd522, %rd165;
	and.b64  	%rd305, %rd304, -4294967296;
	setp.ne.s64 	%p25, %rd305, 0;
	@%p25 bra 	$L__BB553_74;
	cvt.u32.u64 	%r77, %rd165;
	cvt.u32.u64 	%r78, %rd522;
	div.u32 	%r79, %r78, %r77;
	mul.lo.s32 	%r80, %r79, %r77;
	sub.s32 	%r81, %r78, %r80;
	cvt.u64.u32 	%rd524, %r79;
	cvt.u64.u32 	%rd525, %r81;
	bra.uni 	$L__BB553_75;
$L__BB553_74:
	div.s64 	%rd524, %rd522, %rd165;
	mul.lo.s64 	%rd306, %rd524, %rd165;
	sub.s64 	%rd525, %rd522, %rd306;
$L__BB553_75:
	add.s64 	%rd308, %rd1, %rd302;
	ld.global.u64 	%rd309, [%rd308];
	mad.lo.s64 	%rd172, %rd309, %rd525, %rd164;
	add.s32 	%r35, %r205, -2;
	mul.wide.u32 	%rd310, %r35, 8;
	add.s64 	%rd311, %rd2, %rd310;
	ld.global.u64 	%rd173, [%rd311];
	or.b64  	%rd312, %rd524, %rd173;
	and.b64  	%rd313, %rd312, -4294967296;
	setp.ne.s64 	%p26, %rd313, 0;
	@%p26 bra 	$L__BB553_77;
	cvt.u32.u64 	%r82, %rd173;
	cvt.u32.u64 	%r83, %rd524;
	div.u32 	%r84, %r83, %r82;
	mul.lo.s32 	%r85, %r84, %r82;
	sub.s32 	%r86, %r83, %r85;
	cvt.u64.u32 	%rd526, %r84;
	cvt.u64.u32 	%rd527, %r86;
	bra.uni 	$L__BB553_78;
$L__BB553_77:
	div.s64 	%rd526, %rd524, %rd173;
	mul.lo.s64 	%rd314, %rd526, %rd173;
	sub.s64 	%rd527, %rd524, %rd314;
$L__BB553_78:
	add.s64 	%rd316, %rd1, %rd310;
	ld.global.u64 	%rd317, [%rd316];
	mad.lo.s64 	%rd180, %rd317, %rd527, %rd172;
	add.s32 	%r36, %r205, -3;
	mul.wide.u32 	%rd318, %r36, 8;
	add.s64 	%rd319, %rd2, %rd318;
	ld.global.u64 	%rd181, [%rd319];
	or.b64  	%rd320, %rd526, %rd181;
	and.b64  	%rd321, %rd320, -4294967296;
	setp.ne.s64 	%p27, %rd321, 0;
	@%p27 bra 	$L__BB553_80;
	cvt.u32.u64 	%r87, %rd181;
	cvt.u32.u64 	%r88, %rd526;
	div.u32 	%r89, %r88, %r87;
	mul.lo.s32 	%r90, %r89, %r87;
	sub.s32 	%r91, %r88, %r90;
	cvt.u64.u32 	%rd528, %r89;
	cvt.u64.u32 	%rd529, %r91;
	bra.uni 	$L__BB553_81;
$L__BB553_80:
	div.s64 	%rd528, %rd526, %rd181;
	mul.lo.s64 	%rd322, %rd528, %rd181;
	sub.s64 	%rd529, %rd526, %rd322;
$L__BB553_81:
	add.s64 	%rd324, %rd1, %rd318;
	ld.global.u64 	%rd325, [%rd324];
	mad.lo.s64 	%rd188, %rd325, %rd529, %rd180;
	mul.wide.u32 	%rd326, %r33, 8;
	add.s64 	%rd327, %rd2, %rd326;
	ld.global.u64 	%rd189, [%rd327];
	or.b64  	%rd328, %rd528, %rd189;
	and.b64  	%rd329, %rd328, -4294967296;
	setp.ne.s64 	%p28, %rd329, 0;
	@%p28 bra 	$L__BB553_83;
	cvt.u32.u64 	%r92, %rd189;
	cvt.u32.u64 	%r93, %rd528;
	div.u32 	%r94, %r93, %r92;
	mul.lo.s32 	%r95, %r94, %r92;
	sub.s32 	%r96, %r93, %r95;
	cvt.u64.u32 	%rd545, %r94;
	cvt.u64.u32 	%rd531, %r96;
	bra.uni 	$L__BB553_84;
$L__BB553_83:
	div.s64 	%rd545, %rd528, %rd189;
	mul.lo.s64 	%rd330, %rd545, %rd189;
	sub.s64 	%rd531, %rd528, %rd330;
$L__BB553_84:
	add.s64 	%rd332, %rd1, %rd326;
	ld.global.u64 	%rd333, [%rd332];
	mad.lo.s64 	%rd554, %rd333, %rd531, %rd188;
	add.s32 	%r205, %r205, -8;
	add.s32 	%r204, %r204, 8;
	setp.ne.s32 	%p29, %r204, 0;
	@%p29 bra 	$L__BB553_60;
	add.s32 	%r207, %r205, 3;
$L__BB553_86:
	setp.eq.s32 	%p30, %r25, 0;
	@%p30 bra 	$L__BB553_115;
	and.b32  	%r41, %r23, 3;
	setp.lt.u32 	%p31, %r25, 4;
	@%p31 bra 	$L__BB553_101;
	mul.wide.u32 	%rd335, %r207, 8;
	add.s64 	%rd336, %rd2, %rd335;
	ld.global.u64 	%rd200, [%rd336];
	or.b64  	%rd337, %rd545, %rd200;
	and.b64  	%rd338, %rd337, -4294967296;
	setp.ne.s64 	%p32, %rd338, 0;
	@%p32 bra 	$L__BB553_90;
	cvt.u32.u64 	%r97, %rd200;
	cvt.u32.u64 	%r98, %rd545;
	div.u32 	%r99, %r98, %r97;
	mul.lo.s32 	%r100, %r99, %r97;
	sub.s32 	%r101, %r98, %r100;
	cvt.u64.u32 	%rd535, %r99;
	cvt.u64.u32 	%rd536, %r101;
	bra.uni 	$L__BB553_91;
$L__BB553_90:
	div.s64 	%rd535, %rd545, %rd200;
	mul.lo.s64 	%rd339, %rd535, %rd200;
	sub.s64 	%rd536, %rd545, %rd339;
$L__BB553_91:
	add.s64 	%rd341, %rd1, %rd335;
	ld.global.u64 	%rd342, [%rd341];
	mad.lo.s64 	%rd207, %rd342, %rd536, %rd554;
	add.s32 	%r42, %r207, -1;
	mul.wide.u32 	%rd343, %r42, 8;
	add.s64 	%rd344, %rd2, %rd343;
	ld.global.u64 	%rd208, [%rd344];
	or.b64  	%rd345, %rd535, %rd208;
	and.b64  	%rd346, %rd345, -4294967296;
	setp.ne.s64 	%p33, %rd346, 0;
	@%p33 bra 	$L__BB553_93;
	cvt.u32.u64 	%r102, %rd208;
	cvt.u32.u64 	%r103, %rd535;
	div.u32 	%r104, %r103, %r102;
	mul.lo.s32 	%r105, %r104, %r102;
	sub.s32 	%r106, %r103, %r105;
	cvt.u64.u32 	%rd537, %r104;
	cvt.u64.u32 	%rd538, %r106;
	bra.uni 	$L__BB553_94;
$L__BB553_93:
	div.s64 	%rd537, %rd535, %rd208;
	mul.lo.s64 	%rd347, %rd537, %rd208;
	sub.s64 	%rd538, %rd535, %rd347;
$L__BB553_94:
	add.s64 	%rd349, %rd1, %rd343;
	ld.global.u64 	%rd350, [%rd349];
	mad.lo.s64 	%rd215, %rd350, %rd538, %rd207;
	add.s32 	%r43, %r207, -2;
	mul.wide.u32 	%rd351, %r43, 8;
	add.s64 	%rd352, %rd2, %rd351;
	ld.global.u64 	%rd216, [%rd352];
	or.b64  	%rd353, %rd537, %rd216;
	and.b64  	%rd354, %rd353, -4294967296;
	setp.ne.s64 	%p34, %rd354, 0;
	@%p34 bra 	$L__BB553_96;
	cvt.u32.u64 	%r107, %rd216;
	cvt.u32.u64 	%r108, %rd537;
	div.u32 	%r109, %r108, %r107;
	mul.lo.s32 	%r110, %r109, %r107;
	sub.s32 	%r111, %r108, %r110;
	cvt.u64.u32 	%rd539, %r109;
	cvt.u64.u32 	%rd540, %r111;
	bra.uni 	$L__BB553_97;
$L__BB553_96:
	div.s64 	%rd539, %rd537, %rd216;
	mul.lo.s64 	%rd355, %rd539, %rd216;
	sub.s64 	%rd540, %rd537, %rd355;
$L__BB553_97:
	add.s64 	%rd357, %rd1, %rd351;
	ld.global.u64 	%rd358, [%rd357];
	mad.lo.s64 	%rd223, %rd358, %rd540, %rd215;
	add.s32 	%r44, %r207, -3;
	mul.wide.u32 	%rd359, %r44, 8;
	add.s64 	%rd360, %rd2, %rd359;
	ld.global.u64 	%rd224, [%rd360];
	or.b64  	%rd361, %rd539, %rd224;
	and.b64  	%rd362, %rd361, -4294967296;
	setp.ne.s64 	%p35, %rd362, 0;
	@%p35 bra 	$L__BB553_99;
	cvt.u32.u64 	%r112, %rd224;
	cvt.u32.u64 	%r113, %rd539;
	div.u32 	%r114, %r113, %r112;
	mul.lo.s32 	%r115, %r114, %r112;
	sub.s32 	%r116, %r113, %r115;
	cvt.u64.u32 	%rd545, %r114;
	cvt.u64.u32 	%rd542, %r116;
	bra.uni 	$L__BB553_100;
$L__BB553_99:
	div.s64 	%rd545, %rd539, %rd224;
	mul.lo.s64 	%rd363, %rd545, %rd224;
	sub.s64 	%rd542, %rd539, %rd363;
$L__BB553_100:
	add.s64 	%rd365, %rd1, %rd359;
	ld.global.u64 	%rd366, [%rd365];
	mad.lo.s64 	%rd554, %rd366, %rd542, %rd223;
	add.s32 	%r207, %r207, -4;
$L__BB553_101:
	setp.eq.s32 	%p36, %r41, 0;
	@%p36 bra 	$L__BB553_115;
	setp.eq.s32 	%p37, %r41, 1;
	@%p37 bra 	$L__BB553_110;
	mul.wide.u32 	%rd368, %r207, 8;
	add.s64 	%rd369, %rd2, %rd368;
	ld.global.u64 	%rd235, [%rd369];
	or.b64  	%rd370, %rd545, %rd235;
	and.b64  	%rd371, %rd370, -4294967296;
	setp.ne.s64 	%p38, %rd371, 0;
	@%p38 bra 	$L__BB553_105;
	cvt.u32.u64 	%r117, %rd235;
	cvt.u32.u64 	%r118, %rd545;
	div.u32 	%r119, %r118, %r117;
	mul.lo.s32 	%r120, %r119, %r117;
	sub.s32 	%r121, %r118, %r120;
	cvt.u64.u32 	%rd546, %r119;
	cvt.u64.u32 	%rd547, %r121;
	bra.uni 	$L__BB553_106;
$L__BB553_105:
	div.s64 	%rd546, %rd545, %rd235;
	mul.lo.s64 	%rd372, %rd546, %rd235;
	sub.s64 	%rd547, %rd545, %rd372;
$L__BB553_106:
	add.s64 	%rd374, %rd1, %rd368;
	ld.global.u64 	%rd375, [%rd374];
	mad.lo.s64 	%rd242, %rd375, %rd547, %rd554;
	add.s32 	%r47, %r207, -1;
	mul.wide.u32 	%rd376, %r47, 8;
	add.s64 	%rd377, %rd2, %rd376;
	ld.global.u64 	%rd243, [%rd377];
	or.b64  	%rd378, %rd546, %rd243;
	and.b64  	%rd379, %rd378, -4294967296;
	setp.ne.s64 	%p39, %rd379, 0;
	@%p39 bra 	$L__BB553_108;
	cvt.u32.u64 	%r122, %rd243;
	cvt.u32.u64 	%r123, %rd546;
	div.u32 	%r124, %r123, %r122;
	mul.lo.s32 	%r125, %r124, %r122;
	sub.s32 	%r126, %r123, %r125;
	cvt.u64.u32 	%rd545, %r124;
	cvt.u64.u32 	%rd549, %r126;
	bra.uni 	$L__BB553_109;
$L__BB553_108:
	div.s64 	%rd545, %rd546, %rd243;
	mul.lo.s64 	%rd380, %rd545, %rd243;
	sub.s64 	%rd549, %rd546, %rd380;
$L__BB553_109:
	add.s64 	%rd382, %rd1, %rd376;
	ld.global.u64 	%rd383, [%rd382];
	mad.lo.s64 	%rd554, %rd383, %rd549, %rd242;
	add.s32 	%r207, %r207, -2;
$L__BB553_110:
	and.b32  	%r127, %r23, 1;
	setp.eq.b32 	%p40, %r127, 1;
	not.pred 	%p41, %p40;
	@%p41 bra 	$L__BB553_115;
	mul.wide.u32 	%rd384, %r207, 8;
	add.s64 	%rd385, %rd2, %rd384;
	ld.global.u64 	%rd254, [%rd385];
	or.b64  	%rd386, %rd545, %rd254;
	and.b64  	%rd387, %rd386, -4294967296;
	setp.ne.s64 	%p42, %rd387, 0;
	@%p42 bra 	$L__BB553_113;
	cvt.u32.u64 	%r128, %rd254;
	cvt.u32.u64 	%r129, %rd545;
	rem.u32 	%r130, %r129, %r128;
	cvt.u64.u32 	%rd553, %r130;
	bra.uni 	$L__BB553_114;
$L__BB553_113:
	rem.s64 	%rd553, %rd545, %rd254;
$L__BB553_114:
	add.s64 	%rd389, %rd1, %rd384;
	ld.global.u64 	%rd390, [%rd389];
	mad.lo.s64 	%rd554, %rd390, %rd553, %rd554;
$L__BB553_115:
	add.s64 	%rd391, %rd3, %rd554;
	ld.global.u8 	%rs2, [%rd391];
	setp.ne.s16 	%p43, %rs2, 0;
	selp.u16 	%rs3, 1, 0, %p43;
	st.shared.u8 	[%r5], %rs3;
$L__BB553_116:
	bar.sync 	0;
	setp.lt.u32 	%p67, %r209, 66;
	@%p67 bra 	$L__BB553_122;
$L__BB553_117:
	shr.u32 	%r51, %r209, 1;
	setp.ge.u32 	%p68, %r1, %r51;
	@%p68 bra 	$L__BB553_121;
	ld.shared.u8 	%rs7, [%r5];
	setp.ne.s16 	%p70, %rs7, 0;
	mov.pred 	%p87, -1;
	@%p70 bra 	$L__BB553_120;
	add.s32 	%r199, %r5, %r51;
	ld.shared.u8 	%rs8, [%r199];
	setp.ne.s16 	%p87, %rs8, 0;
$L__BB553_120:
	selp.u16 	%rs9, 1, 0, %p87;
	st.shared.u8 	[%r5], %rs9;
$L__BB553_121:
	bar.sync 	0;
	setp.gt.u32 	%p71, %r209, 131;
	mov.u32 	%r209, %r51;
	@%p71 bra 	$L__BB553_117;
$L__BB553_122:
	setp.gt.u32 	%p72, %r1, 31;
	@%p72 bra 	$L__BB553_137;
	ld.volatile.shared.u8 	%rs10, [%r5];
	setp.ne.s16 	%p74, %rs10, 0;
	mov.pred 	%p88, -1;
	@%p74 bra 	$L__BB553_125;
	ld.volatile.shared.u8 	%rs11, [%r5+32];
	setp.ne.s16 	%p88, %rs11, 0;
$L__BB553_125:
	selp.u16 	%rs12, 1, 0, %p88;
	st.volatile.shared.u8 	[%r5], %rs12;
	ld.volatile.shared.u8 	%rs13, [%r5];
	setp.ne.s16 	%p76, %rs13, 0;
	mov.pred 	%p89, -1;
	@%p76 bra 	$L__BB553_127;
	ld.volatile.shared.u8 	%rs14, [%r5+16];
	setp.ne.s16 	%p89, %rs14, 0;
$L__BB553_127:
	selp.u16 	%rs15, 1, 0, %p89;
	st.volatile.shared.u8 	[%r5], %rs15;
	ld.volatile.shared.u8 	%rs16, [%r5];
	setp.ne.s16 	%p78, %rs16, 0;
	mov.pred 	%p90, -1;
	@%p78 bra 	$L__BB553_129;
	ld.volatile.shared.u8 	%rs17, [%r5+8];
	setp.ne.s16 	%p90, %rs17, 0;
$L__BB553_129:
	selp.u16 	%rs18, 1, 0, %p90;
	st.volatile.shared.u8 	[%r5], %rs18;
	ld.volatile.shared.u8 	%rs19, [%r5];
	setp.ne.s16 	%p80, %rs19, 0;
	mov.pred 	%p91, -1;
	@%p80 bra 	$L__BB553_131;
	ld.volatile.shared.u8 	%rs20, [%r5+4];
	setp.ne.s16 	%p91, %rs20, 0;
$L__BB553_131:
	selp.u16 	%rs21, 1, 0, %p91;
	st.volatile.shared.u8 	[%r5], %rs21;
	ld.volatile.shared.u8 	%rs22, [%r5];
	setp.ne.s16 	%p82, %rs22, 0;
	mov.pred 	%p92, -1;
	@%p82 bra 	$L__BB553_133;
	ld.volatile.shared.u8 	%rs23, [%r5+2];
	setp.ne.s16 	%p92, %rs23, 0;
$L__BB553_133:
	selp.u16 	%rs24, 1, 0, %p92;
	st.volatile.shared.u8 	[%r5], %rs24;
	ld.volatile.shared.u8 	%rs25, [%r5];
	setp.ne.s16 	%p84, %rs25, 0;
	mov.pred 	%p93, -1;
	@%p84 bra 	$L__BB553_135;
	ld.volatile.shared.u8 	%rs26, [%r5+1];
	setp.ne.s16 	%p93, %rs26, 0;
$L__BB553_135:
	selp.u16 	%rs27, 1, 0, %p93;
	st.volatile.shared.u8 	[%r5], %rs27;
	setp.ne.s32 	%p85, %r1, 0;
	@%p85 bra 	$L__BB553_137;
	ld.shared.u8 	%rs28, [anysdata_i8];
	cvt.u64.u32 	%rd467, %r2;
	cvta.to.global.u64 	%rd468, %rd260;
	add.s64 	%rd469, %rd468, %rd467;
	st.global.u8 	[%rd469], %rs28;
$L__BB553_137:
	ret;

}
	// .globl	contiguous_any2_i8
.visible .entry contiguous_any2_i8(
	.param .u64 .ptr .align 1 contiguous_any2_i8_param_0,
	.param .u64 .ptr .align 1 contiguous_any2_i8_param_1,
	.param .u64 .ptr .align 1 contiguous_any2_i8_param_2,
	.param .u64 .ptr .align 1 contiguous_any2_i8_param_3,
	.param .u64 contiguous_any2_i8_param_4,
	.param .u64 contiguous_any2_i8_param_5,
	.param .u64 contiguous_any2_i8_param_6
)
{
	.reg .pred 	%p<94>;
	.reg .b16 	%rs<29>;
	.reg .b32 	%r<214>;
	.reg .b64 	%rd<564>;

	ld.param.u64 	%rd266, [contiguous_any2_i8_param_1];
	ld.param.u64 	%rd267, [contiguous_any2_i8_param_2];
	ld.param.u64 	%rd268, [contiguous_any2_i8_param_3];
	ld.param.u64 	%rd263, [contiguous_any2_i8_param_4];
	ld.param.u64 	%rd264, [contiguous_any2_i8_param_5];
	ld.param.u64 	%rd265, [contiguous_any2_i8_param_6];
	cvta.to.global.u64 	%rd1, %rd268;
	cvta.to.global.u64 	%rd2, %rd267;
	cvta.to.global.u64 	%rd563, %rd266;
	mov.u32 	%r1, %tid.x;
	mov.u32 	%r2, %ctaid.x;
	mov.u32 	%r213, %ntid.x;
	mul.lo.s32 	%r51, %r2, %r213;
	shl.b32 	%r52, %r51, 1;
	add.s32 	%r4, %r52, %r1;
	mov.u32 	%r53, anysdata_i8;
	add.s32 	%r5, %r53, %r1;
	mov.b16 	%rs1, 0;
	st.shared.u8 	[%r5], %rs1;
	add.s32 	%r54, %r4, %r213;
	cvt.u64.u32 	%rd4, %r54;
	setp.le.u64 	%p17, %rd264, %rd4;
	@%p17 bra 	$L__BB554_56;
	cvt.u64.u32 	%rd396, %r4;
	mov.u32 	%r131, %ctaid.y;
	cvt.u64.u32 	%rd397, %r131;
	mul.lo.s64 	%rd398, %rd264, %rd397;
	add.s64 	%rd517, %rd398, %rd396;
	add.s64 	%rd515, %rd398, %rd4;
	cvt.u32.u64 	%r6, %rd263;
	add.s32 	%r207, %r6, -1;
	setp.lt.s32 	%p44, %r207, 0;
	mov.b64 	%rd521, 0;
	mov.u64 	%rd522, %rd521;
	@%p44 bra 	$L__BB554_53;
	setp.lt.u32 	%p45, %r207, 3;
	mov.b64 	%rd522, 0;
	mov.u64 	%rd521, %rd522;
	@%p45 bra 	$L__BB554_30;
	add.s32 	%r205, %r6, -2;
	and.b32  	%r132, %r6, -4;
	neg.s32 	%r204, %r132;
	mov.b64 	%rd522, 0;
$L__BB554_4:
	.pragma "nounroll";
	add.s32 	%r12, %r205, 1;
	mul.wide.u32 	%rd402, %r12, 8;
	add.s64 	%rd403, %rd2, %rd402;
	ld.global.u64 	%rd11, [%rd403];
	or.b64  	%rd404, %rd517, %rd11;
	and.b64  	%rd405, %rd404, -4294967296;
	setp.ne.s64 	%p46, %rd405, 0;
	@%p46 bra 	$L__BB554_6;
	cvt.u32.u64 	%r133, %rd11;
	cvt.u32.u64 	%r134, %rd517;
	div.u32 	%r135, %r134, %r133;
	mul.lo.s32 	%r136, %r135, %r133;
	sub.s32 	%r137, %r134, %r136;
	cvt.u64.u32 	%rd483, %r135;
	cvt.u64.u32 	%rd484, %r137;
	bra.uni 	$L__BB554_7;
$L__BB554_6:
	div.s64 	%rd483, %rd517, %rd11;
	mul.lo.s64 	%rd406, %rd483, %rd11;
	sub.s64 	%rd484, %rd517, %rd406;
$L__BB554_7:
	mul.wide.u32 	%rd407, %r12, 8;
	add.s64 	%rd408, %rd1, %rd407;
	ld.global.u64 	%rd18, [%rd408];
	mad.lo.s64 	%rd19, %rd18, %rd484, %rd521;
	or.b64  	%rd409, %rd515, %rd11;
	and.b64  	%rd410, %rd409, -4294967296;
	setp.ne.s64 	%p47, %rd410, 0;
	@%p47 bra 	$L__BB554_9;
	cvt.u32.u64 	%r138, %rd11;
	cvt.u32.u64 	%r139, %rd515;
	div.u32 	%r140, %r139, %r138;
	mul.lo.s32 	%r141, %r140, %r138;
	sub.s32 	%r142, %r139, %r141;
	cvt.u64.u32 	%rd485, %r140;
	cvt.u64.u32 	%rd486, %r142;
	bra.uni 	$L__BB554_10;
$L__BB554_9:
	div.s64 	%rd485, %rd515, %rd11;
	mul.lo.s64 	%rd411, %rd485, %rd11;
	sub.s64 	%rd486, %rd515, %rd411;
$L__BB554_10:
	mad.lo.s64 	%rd26, %rd486, %rd18, %rd522;
	mul.wide.u32 	%rd412, %r205, 8;
	add.s64 	%rd413, %rd2, %rd412;
	ld.global.u64 	%rd27, [%rd413];
	or.b64  	%rd414, %rd483, %rd27;
	and.b64  	%rd415, %rd414, -4294967296;
	setp.ne.s64 	%p48, %rd415, 0;
	@%p48 bra 	$L__BB554_12;
	cvt.u32.u64 	%r143, %rd27;
	cvt.u32.u64 	%r144, %rd483;
	div.u32 	%r145, %r144, %r143;
	mul.lo.s32 	%r146, %r145, %r143;
	sub.s32 	%r147, %r144, %r146;
	cvt.u64.u32 	%rd487, %r145;
	cvt.u64.u32 	%rd488, %r147;
	bra.uni 	$L__BB554_13;
$L__BB554_12:
	div.s64 	%rd487, %rd483, %rd27;
	mul.lo.s64 	%rd416, %rd487, %rd27;
	sub.s64 	%rd488, %rd483, %rd416;
$L__BB554_13:
	mul.wide.u32 	%rd417, %r205, 8;
	add.s64 	%rd418, %rd1, %rd417;
	ld.global.u64 	%rd34, [%rd418];
	mad.lo.s64 	%rd35, %rd34, %rd488, %rd19;
	or.b64  	%rd419, %rd485, %rd27;
	and.b64  	%rd420, %rd419, -4294967296;
	setp.ne.s64 	%p49, %rd420, 0;
	@%p49 bra 	$L__BB554_15;
	cvt.u32.u64 	%r148, %rd27;
	cvt.u32.u64 	%r149, %rd485;
	div.u32 	%r150, %r149, %r148;
	mul.lo.s32 	%r151, %r150, %r148;
	sub.s32 	%r152, %r149, %r151;
	cvt.u64.u32 	%rd489, %r150;
	cvt.u64.u32 	%rd490, %r152;
	bra.uni 	$L__BB554_16;
$L__BB554_15:
	div.s64 	%rd489, %rd485, %rd27;
	mul.lo.s64 	%rd421, %rd489, %rd27;
	sub.s64 	%rd490, %rd485, %rd421;
$L__BB554_16:
	mad.lo.s64 	%rd42, %rd490, %rd34, %rd26;
	add.s32 	%r13, %r205, -1;
	mul.wide.u32 	%rd422, %r13, 8;
	add.s64 	%rd423, %rd2, %rd422;
	ld.global.u64 	%rd43, [%rd423];
	or.b64  	%rd424, %rd487, %rd43;
	and.b64  	%rd425, %rd424, -4294967296;
	setp.ne.s64 	%p50, %rd425, 0;
	@%p50 bra 	$L__BB554_18;
	cvt.u32.u64 	%r153, %rd43;
	cvt.u32.u64 	%r154, %rd487;
	div.u32 	%r155, %r154, %r153;
	mul.lo.s32 	%r156, %r155, %r153;
	sub.s32 	%r157, %r154, %r156;
	cvt.u64.u32 	%rd491, %r155;
	cvt.u64.u32 	%rd492, %r157;
	bra.uni 	$L__BB554_19;
$L__BB554_18:
	div.s64 	%rd491, %rd487, %rd43;
	mul.lo.s64 	%rd426, %rd491, %rd43;
	sub.s64 	%rd492, %rd487, %rd426;
$L__BB554_19:
	mul.wide.u32 	%rd427, %r13, 8;
	add.s64 	%rd428, %rd1, %rd427;
	ld.global.u64 	%rd50, [%rd428];
	mad.lo.s64 	%rd51, %rd50, %rd492, %rd35;
	or.b64  	%rd429, %rd489, %rd43;
	and.b64  	%rd430, %rd429, -4294967296;
	setp.ne.s64 	%p51, %rd430, 0;
	@%p51 bra 	$L__BB554_21;
	cvt.u32.u64 	%r158, %rd43;
	cvt.u32.u64 	%r159, %rd489;
	div.u32 	%r160, %r159, %r158;
	mul.lo.s32 	%r161, %r160, %r158;
	sub.s32 	%r162, %r159, %r161;
	cvt.u64.u32 	%rd493, %r160;
	cvt.u64.u32 	%rd494, %r162;
	bra.uni 	$L__BB554_22;
$L__BB554_21:
	div.s64 	%rd493, %rd489, %rd43;
	mul.lo.s64 	%rd431, %rd493, %rd43;
	sub.s64 	%rd494, %rd489, %rd431;
$L__BB554_22:
	mad.lo.s64 	%rd58, %rd494, %rd50, %rd42;
	add.s32 	%r163, %r205, -2;
	mul.wide.u32 	%rd432, %r163, 8;
	add.s64 	%rd433, %rd2, %rd432;
	ld.global.u64 	%rd59, [%rd433];
	or.b64  	%rd434, %rd491, %rd59;
	and.b64  	%rd435, %rd434, -4294967296;
	setp.ne.s64 	%p52, %rd435, 0;
	@%p52 bra 	$L__BB554_24;
	cvt.u32.u64 	%r164, %rd59;
	cvt.u32.u64 	%r165, %rd491;
	div.u32 	%r166, %r165, %r164;
	mul.lo.s32 	%r167, %r166, %r164;
	sub.s32 	%r168, %r165, %r167;
	cvt.u64.u32 	%rd517, %r166;
	cvt.u64.u32 	%rd496, %r168;
	bra.uni 	$L__BB554_25;
$L__BB554_24:
	div.s64 	%rd517, %rd491, %rd59;
	mul.lo.s64 	%rd436, %rd517, %rd59;
	sub.s64 	%rd496, %rd491, %rd436;
$L__BB554_25:
	mul.wide.u32 	%rd437, %r163, 8;
	add.s64 	%rd438, %rd1, %rd437;
	ld.global.u64 	%rd66, [%rd438];
	mad.lo.s64 	%rd521, %rd66, %rd496, %rd51;
	or.b64  	%rd439, %rd493, %rd59;
	and.b64  	%rd440, %rd439, -4294967296;
	setp.ne.s64 	%p53, %rd440, 0;
	@%p53 bra 	$L__BB554_27;
	cvt.u32.u64 	%r170, %rd59;
	cvt.u32.u64 	%r171, %rd493;
	div.u32 	%r172, %r171, %r170;
	mul.lo.s32 	%r173, %r172, %r170;
	sub.s32 	%r174, %r171, %r173;
	cvt.u64.u32 	%rd515, %r172;
	cvt.u64.u32 	%rd498, %r174;
	bra.uni 	$L__BB554_28;
$L__BB554_27:
	div.s64 	%rd515, %rd493, %rd59;
	mul.lo.s64 	%rd441, %rd515, %rd59;
	sub.s64 	%rd498, %rd493, %rd441;
$L__BB554_28:
	mad.lo.s64 	%rd522, %rd498, %rd66, %rd58;
	add.s32 	%r205, %r205, -4;
	add.s32 	%r204, %r204, 4;
	setp.ne.s32 	%p54, %r204, 0;
	@%p54 bra 	$L__BB554_4;
	add.s32 	%r207, %r205, 1;
$L__BB554_30:
	and.b32  	%r18, %r6, 3;
	setp.eq.s32 	%p55, %r18, 0;
	@%p55 bra 	$L__BB554_53;
	setp.eq.s32 	%p56, %r18, 1;
	@%p56 bra 	$L__BB554_45;
	mul.wide.u32 	%rd443, %r207, 8;
	add.s64 	%rd444, %rd2, %rd443;
	ld.global.u64 	%rd81, [%rd444];
	or.b64  	%rd445, %rd517, %rd81;
	and.b64  	%rd446, %rd445, -4294967296;
	setp.ne.s64 	%p57, %rd446, 0;
	@%p57 bra 	$L__BB554_34;
	cvt.u32.u64 	%r175, %rd81;
	cvt.u32.u64 	%r176, %rd517;
	div.u32 	%r177, %r176, %r175;
	mul.lo.s32 	%r178, %r177, %r175;
	sub.s32 	%r179, %r176, %r178;
	cvt.u64.u32 	%rd505, %r177;
	cvt.u64.u32 	%rd506, %r179;
	bra.uni 	$L__BB554_35;
$L__BB554_34:
	div.s64 	%rd505, %rd517, %rd81;
	mul.lo.s64 	%rd447, %rd505, %rd81;
	sub.s64 	%rd506, %rd517, %rd447;
$L__BB554_35:
	add.s64 	%rd449, %rd1, %rd443;
	ld.global.u64 	%rd88, [%rd449];
	mad.lo.s64 	%rd89, %rd88, %rd506, %rd521;
	or.b64  	%rd450, %rd515, %rd81;
	and.b64  	%rd451, %rd450, -4294967296;
	setp.ne.s64 	%p58, %rd451, 0;
	@%p58 bra 	$L__BB554_37;
	cvt.u32.u64 	%r180, %rd81;
	cvt.u32.u64 	%r181, %rd515;
	div.u32 	%r182, %r181, %r180;
	mul.lo.s32 	%r183, %r182, %r180;
	sub.s32 	%r184, %r181, %r183;
	cvt.u64.u32 	%rd507, %r182;
	cvt.u64.u32 	%rd508, %r184;
	bra.uni 	$L__BB554_38;
$L__BB554_37:
	div.s64 	%rd507, %rd515, %rd81;
	mul.lo.s64 	%rd452, %rd507, %rd81;
	sub.s64 	%rd508, %rd515, %rd452;
$L__BB554_38:
	mad.lo.s64 	%rd96, %rd508, %rd88, %rd522;
	add.s32 	%r19, %r207, -1;
	mul.wide.u32 	%rd453, %r19, 8;
	add.s64 	%rd454, %rd2, %rd453;
	ld.global.u64 	%rd97, [%rd454];
	or.b64  	%rd455, %rd505, %rd97;
	and.b64  	%rd456, %rd455, -4294967296;
	setp.ne.s64 	%p59, %rd456, 0;
	@%p59 bra 	$L__BB554_40;
	cvt.u32.u64 	%r185, %rd97;
	cvt.u32.u64 	%r186, %rd505;
	div.u32 	%r187, %r186, %r185;
	mul.lo.s32 	%r188, %r187, %r185;
	sub.s32 	%r189, %r186, %r188;
	cvt.u64.u32 	%rd517, %r187;
	cvt.u64.u32 	%rd510, %r189;
	bra.uni 	$L__BB554_41;
$L__BB554_40:
	div.s64 	%rd517, %rd505, %rd97;
	mul.lo.s64 	%rd457, %rd517, %rd97;
	sub.s64 	%rd510, %rd505, %rd457;
$L__BB554_41:
	add.s64 	%rd459, %rd1, %rd453;
	ld.global.u64 	%rd104, [%rd459];
	mad.lo.s64 	%rd521, %rd104, %rd510, %rd89;
	or.b64  	%rd460, %rd507, %rd97;
	and.b64  	%rd461, %rd460, -4294967296;
	setp.ne.s64 	%p60, %rd461, 0;
	@%p60 bra 	$L__BB554_43;
	cvt.u32.u64 	%r190, %rd97;
	cvt.u32.u64 	%r191, %rd507;
	div.u32 	%r192, %r191, %r190;
	mul.lo.s32 	%r193, %r192, %r190;
	sub.s32 	%r194, %r191, %r193;
	cvt.u64.u32 	%rd515, %r192;
	cvt.u64.u32 	%rd512, %r194;
	bra.uni 	$L__BB554_44;
$L__BB554_43:
	div.s64 	%rd515, %rd507, %rd97;
	mul.lo.s64 	%rd462, %rd515, %rd97;
	sub.s64 	%rd512, %rd507, %rd462;
$L__BB554_44:
	mad.lo.s64 	%rd522, %rd512, %rd104, %rd96;
	add.s32 	%r207, %r207, -2;
$L__BB554_45:
	and.b32  	%r195, %r6, 1;
	setp.eq.b32 	%p61, %r195, 1;
	not.pred 	%p62, %p61;
	@%p62 bra 	$L__BB554_53;
	mul.wide.u32 	%rd463, %r207, 8;
	add.s64 	%rd464, %rd2, %rd463;
	ld.global.u64 	%rd119, [%rd464];
	or.b64  	%rd465, %rd517, %rd119;
	and.b64  	%rd466, %rd465, -4294967296;
	setp.ne.s64 	%p63, %rd466, 0;
	@%p63 bra 	$L__BB554_48;
	cvt.u32.u64 	%r196, %rd119;
	cvt.u32.u64 	%r197, %rd517;
	rem.u32 	%r198, %r197, %r196;
	cvt.u64.u32 	%rd519, %r198;
	bra.uni 	$L__BB554_49;
$L__BB554_48:
	rem.s64 	%rd519, %rd517, %rd119;
$L__BB554_49:
	add.s64 	%rd468, %rd1, %rd463;
	ld.global.u64 	%rd123, [%rd468];
	mad.lo.s64 	%rd521, %rd123, %rd519, %rd521;
	or.b64  	%rd469, %rd515, %rd119;
	and.b64  	%rd470, %rd469, -4294967296;
	setp.ne.s64 	%p64, %rd470, 0;
	@%p64 bra 	$L__BB554_51;
	cvt.u32.u64 	%r199, %rd119;
	cvt.u32.u64 	%r200, %rd515;
	rem.u32 	%r201, %r200, %r199;
	cvt.u64.u32 	%rd520, %r201;
	bra.uni 	$L__BB554_52;
$L__BB554_51:
	rem.s64 	%rd520, %rd515, %rd119;
$L__BB554_52:
	mad.lo.s64 	%rd522, %rd520, %rd123, %rd522;
$L__BB554_53:
	add.s64 	%rd471, %rd563, %rd521;
	ld.global.u8 	%rs4, [%rd471];
	setp.ne.s16 	%p66, %rs4, 0;
	mov.pred 	%p86, -1;
	@%p66 bra 	$L__BB554_55;
	add.s64 	%rd472, %rd563, %rd522;
	ld.global.u8 	%rs5, [%rd472];
	setp.ne.s16 	%p86, %rs5, 0;
$L__BB554_55:
	selp.u16 	%rs6, 1, 0, %p86;
	st.shared.u8 	[%r5], %rs6;
	bra.uni 	$L__BB554_116;
$L__BB554_56:
	cvt.u64.u32 	%rd131, %r4;
	setp.le.u64 	%p18, %rd264, %rd131;
	@%p18 bra 	$L__BB554_116;
	mov.u32 	%r55, %ctaid.y;
	cvt.u64.u32 	%rd269, %r55;
	mad.lo.s64 	%rd554, %rd264, %rd269, %rd131;
	cvt.u32.u64 	%r22, %rd263;
	add.s32 	%r211, %r22, -1;
	setp.lt.s32 	%p19, %r211, 0;
	@%p19 bra 	$L__BB554_115;
	and.b32  	%r24, %r22, 7;
	setp.lt.u32 	%p20, %r211, 7;
	@%p20 bra 	$L__BB554_86;
	add.s32 	%r209, %r22, -4;
	and.b32  	%r56, %r22, -8;
	neg.s32 	%r208, %r56;
$L__BB554_60:
	.pragma "nounroll";
	add.s32 	%r29, %r209, 3;
	mul.wide.u32 	%rd271, %r29, 8;
	add.s64 	%rd272, %rd2, %rd271;
	ld.global.u64 	%rd135, [%rd272];
	or.b64  	%rd273, %rd554, %rd135;
	and.b64  	%rd274, %rd273, -4294967296;
	setp.ne.s64 	%p21, %rd274, 0;
	@%p21 bra 	$L__BB554_62;
	cvt.u32.u64 	%r57, %rd135;
	cvt.u32.u64 	%r58, %rd554;
	div.u32 	%r59, %r58, %r57;
	mul.lo.s32 	%r60, %r59, %r57;
	sub.s32 	%r61, %r58, %r60;
	cvt.u64.u32 	%rd525, %r59;
	cvt.u64.u32 	%rd526, %r61;
	bra.uni 	$L__BB554_63;
$L__BB554_62:
	div.s64 	%rd525, %rd554, %rd135;
	mul.lo.s64 	%rd275, %rd525, %rd135;
	sub.s64 	%rd526, %rd554, %rd275;
$L__BB554_63:
	add.s64 	%rd277, %rd1, %rd271;
	ld.global.u64 	%rd278, [%rd277];
	mul.lo.s64 	%rd142, %rd278, %rd526;
	add.s32 	%r30, %r209, 2;
	mul.wide.u32 	%rd279, %r30, 8;
	add.s64 	%rd280, %rd2, %rd279;
	ld.global.u64 	%rd143, [%rd280];
	or.b64  	%rd281, %rd525, %rd143;
	and.b64  	%rd282, %rd281, -4294967296;
	setp.ne.s64 	%p22, %rd282, 0;
	@%p22 bra 	$L__BB554_65;
	cvt.u32.u64 	%r62, %rd143;
	cvt.u32.u64 	%r63, %rd525;
	div.u32 	%r64, %r63, %r62;
	mul.lo.s32 	%r65, %r64, %r62;
	sub.s32 	%r66, %r63, %r65;
	cvt.u64.u32 	%rd527, %r64;
	cvt.u64.u32 	%rd528, %r66;
	bra.uni 	$L__BB554_66;
$L__BB554_65:
	div.s64 	%rd527, %rd525, %rd143;
	mul.lo.s64 	%rd283, %rd527, %rd143;
	sub.s64 	%rd528, %rd525, %rd283;
$L__BB554_66:
	add.s64 	%rd285, %rd1, %rd279;
	ld.global.u64 	%rd286, [%rd285];
	mad.lo.s64 	%rd150, %rd286, %rd528, %rd142;
	add.s32 	%r31, %r209, 1;
	mul.wide.u32 	%rd287, %r31, 8;
	add.s64 	%rd288, %rd2, %rd287;
	ld.global.u64 	%rd151, [%rd288];
	or.b64  	%rd289, %rd527, %rd151;
	and.b64  	%rd290, %rd289, -4294967296;
	setp.ne.s64 	%p23, %rd290, 0;
	@%p23 bra 	$L__BB554_68;
	cvt.u32.u64 	%r67, %rd151;
	cvt.u32.u64 	%r68, %rd527;
	div.u32 	%r69, %r68, %r67;
	mul.lo.s32 	%r70, %r69, %r67;
	sub.s32 	%r71, %r68, %r70;
	cvt.u64.u32 	%rd529, %r69;
	cvt.u64.u32 	%rd530, %r71;
	bra.uni 	$L__BB554_69;
$L__BB554_68:
	div.s64 	%rd529, %rd527, %rd151;
	mul.lo.s64 	%rd291, %rd529, %rd151;
	sub.s64 	%rd530, %rd527, %rd291;
$L__BB554_69:
	add.s64 	%rd293, %rd1, %rd287;
	ld.global.u64 	%rd294, [%rd293];
	mad.lo.s64 	%rd158, %rd294, %rd530, %rd150;
	add.s32 	%r32, %r209, -4;
	mul.wide.u32 	%rd295, %r209, 8;
	add.s64 	%rd296, %rd2, %rd295;
	ld.global.u64 	%rd159, [%rd296];
	or.b64  	%rd297, %rd529, %rd159;
	and.b64  	%rd298, %rd297, -4294967296;
	setp.ne.s64 	%p24, %rd298, 0;
	@%p24 bra 	$L__BB554_71;
	cvt.u32.u64 	%r72, %rd159;
	cvt.u32.u64 	%r73, %rd529;
	div.u32 	%r74, %r73, %r72;
	mul.lo.s32 	%r75, %r74, %r72;
	sub.s32 	%r76, %r73, %r75;
	cvt.u64.u32 	%rd531, %r74;
	cvt.u64.u32 	%rd532, %r76;
	bra.uni 	$L__BB554_72;
$L__BB554_71:
	div.s64 	%rd531, %rd529, %rd159;
	mul.lo.s64 	%rd299, %rd531, %rd159;
	sub.s64 	%rd532, %rd529, %rd299;
$L__BB554_72:
	add.s64 	%rd301, %rd1, %rd295;
	ld.global.u64 	%rd302, [%rd301];
	mad.lo.s64 	%rd166, %rd302, %rd532, %rd158;
	add.s32 	%r33, %r209, -1;
	mul.wide.u32 	%rd303, %r33, 8;
	add.s64 	%rd304, %rd2, %rd303;
	ld.global.u64 	%rd167, [%rd304];
	or.b64  	%rd305, %rd531, %rd167;
	and.b64  	%rd306, %rd305, -4294967296;
	setp.ne.s64 	%p25, %rd306, 0;
	@%p25 bra 	$L__BB554_74;
	cvt.u32.u64 	%r77, %rd167;
	cvt.u32.u64 	%r78, %rd531;
	div.u32 	%r79, %r78, %r77;
	mul.lo.s32 	%r80, %r79, %r77;
	sub.s32 	%r81, %r78, %r80;
	cvt.u64.u32 	%rd533, %r79;
	cvt.u64.u32 	%rd534, %r81;
	bra.uni 	$L__BB554_75;
$L__BB554_74:
	div.s64 	%rd533, %rd531, %rd167;
	mul.lo.s64 	%rd307, %rd533, %rd167;
	sub.s64 	%rd534, %rd531, %rd307;
$L__BB554_75:
	add.s64 	%rd309, %rd1, %rd303;
	ld.global.u64 	%rd310, [%rd309];
	mad.lo.s64 	%rd174, %rd310, %rd534, %rd166;
	add.s32 	%r34, %r209, -2;
	mul.wide.u32 	%rd311, %r34, 8;
	add.s64 	%rd312, %rd2, %rd311;
	ld.global.u64 	%rd175, [%rd312];
	or.b64  	%rd313, %rd533, %rd175;
	and.b64  	%rd314, %rd313, -4294967296;
	setp.ne.s64 	%p26, %rd314, 0;
	@%p26 bra 	$L__BB554_77;
	cvt.u32.u64 	%r82, %rd175;
	cvt.u32.u64 	%r83, %rd533;
	div.u32 	%r84, %r83, %r82;
	mul.lo.s32 	%r85, %r84, %r82;
	sub.s32 	%r86, %r83, %r85;
	cvt.u64.u32 	%rd535, %r84;
	cvt.u64.u32 	%rd536, %r86;
	bra.uni 	$L__BB554_78;
$L__BB554_77:
	div.s64 	%rd535, %rd533, %rd175;
	mul.lo.s64 	%rd315, %rd535, %rd175;
	sub.s64 	%rd536, %rd533, %rd315;
$L__BB554_78:
	add.s64 	%rd317, %rd1, %rd311;
	ld.global.u64 	%rd318, [%rd317];
	mad.lo.s64 	%rd182, %rd318, %rd536, %rd174;
	add.s32 	%r35, %r209, -3;
	mul.wide.u32 	%rd319, %r35, 8;
	add.s64 	%rd320, %rd2, %rd319;
	ld.global.u64 	%rd183, [%rd320];
	or.b64  	%rd321, %rd535, %rd183;
	and.b64  	%rd322, %rd321, -4294967296;
	setp.ne.s64 	%p27, %rd322, 0;
	@%p27 bra 	$L__BB554_80;
	cvt.u32.u64 	%r87, %rd183;
	cvt.u32.u64 	%r88, %rd535;
	div.u32 	%r89, %r88, %r87;
	mul.lo.s32 	%r90, %r89, %r87;
	sub.s32 	%r91, %r88, %r90;
	cvt.u64.u32 	%rd537, %r89;
	cvt.u64.u32 	%rd538, %r91;
	bra.uni 	$L__BB554_81;
$L__BB554_80:
	div.s64 	%rd537, %rd535, %rd183;
	mul.lo.s64 	%rd323, %rd537, %rd183;
	sub.s64 	%rd538, %rd535, %rd323;
$L__BB554_81:
	add.s64 	%rd325, %rd1, %rd319;
	ld.global.u64 	%rd326, [%rd325];
	mad.lo.s64 	%rd190, %rd326, %rd538, %rd182;
	mul.wide.u32 	%rd327, %r32, 8;
	add.s64 	%rd328, %rd2, %rd327;
	ld.global.u64 	%rd191, [%rd328];
	or.b64  	%rd329, %rd537, %rd191;
	and.b64  	%rd330, %rd329, -4294967296;
	setp.ne.s64 	%p28, %rd330, 0;
	@%p28 bra 	$L__BB554_83;
	cvt.u32.u64 	%r92, %rd191;
	cvt.u32.u64 	%r93, %rd537;
	div.u32 	%r94, %r93, %r92;
	mul.lo.s32 	%r95, %r94, %r92;
	sub.s32 	%r96, %r93, %r95;
	cvt.u64.u32 	%rd554, %r94;
	cvt.u64.u32 	%rd540, %r96;
	bra.uni 	$L__BB554_84;
$L__BB554_83:
	div.s64 	%rd554, %rd537, %rd191;
	mul.lo.s64 	%rd331, %rd554, %rd191;
	sub.s64 	%rd540, %rd537, %rd331;
$L__BB554_84:
	add.s64 	%rd333, %rd1, %rd327;
	ld.global.u64 	%rd334, [%rd333];
	mad.lo.s64 	%rd335, %rd334, %rd540, %rd190;
	add.s64 	%rd563, %rd563, %rd335;
	add.s32 	%r209, %r209, -8;
	add.s32 	%r208, %r208, 8;
	setp.ne.s32 	%p29, %r208, 0;
	@%p29 bra 	$L__BB554_60;
	add.s32 	%r211, %r209, 3;
$L__BB554_86:
	setp.eq.s32 	%p30, %r24, 0;
	@%p30 bra 	$L__BB554_115;
	and.b32  	%r40, %r22, 3;
	setp.lt.u32 	%p31, %r24, 4;
	@%p31 bra 	$L__BB554_101;
	mul.wide.u32 	%rd337, %r211, 8;
	add.s64 	%rd338, %rd2, %rd337;
	ld.global.u64 	%rd202, [%rd338];
	or.b64  	%rd339, %rd554, %rd202;
	and.b64  	%rd340, %rd339, -4294967296;
	setp.ne.s64 	%p32, %rd340, 0;
	@%p32 bra 	$L__BB554_90;
	cvt.u32.u64 	%r97, %rd202;
	cvt.u32.u64 	%r98, %rd554;
	div.u32 	%r99, %r98, %r97;
	mul.lo.s32 	%r100, %r99, %r97;
	sub.s32 	%r101, %r98, %r100;
	cvt.u64.u32 	%rd544, %r99;
	cvt.u64.u32 	%rd545, %r101;
	bra.uni 	$L__BB554_91;
$L__BB554_90:
	div.s64 	%rd544, %rd554, %rd202;
	mul.lo.s64 	%rd341, %rd544, %rd202;
	sub.s64 	%rd545, %rd554, %rd341;
$L__BB554_91:
	add.s64 	%rd343, %rd1, %rd337;
	ld.global.u64 	%rd344, [%rd343];
	mul.lo.s64 	%rd209, %rd344, %rd545;
	add.s32 	%r41, %r211, -1;
	mul.wide.u32 	%rd345, %r41, 8;
	add.s64 	%rd346, %rd2, %rd345;
	ld.global.u64 	%rd210, [%rd346];
	or.b64  	%rd347, %rd544, %rd210;
	and.b64  	%rd348, %rd347, -4294967296;
	setp.ne.s64 	%p33, %rd348, 0;
	@%p33 bra 	$L__BB554_93;
	cvt.u32.u64 	%r102, %rd210;
	cvt.u32.u64 	%r103, %rd544;
	div.u32 	%r104, %r103, %r102;
	mul.lo.s32 	%r105, %r104, %r102;
	sub.s32 	%r106, %r103, %r105;
	cvt.u64.u32 	%rd546, %r104;
	cvt.u64.u32 	%rd547, %r106;
	bra.uni 	$L__BB554_94;
$L__BB554_93:
	div.s64 	%rd546, %rd544, %rd210;
	mul.lo.s64 	%rd349, %rd546, %rd210;
	sub.s64 	%rd547, %rd544, %rd349;
$L__BB554_94:
	add.s64 	%rd351, %rd1, %rd345;
	ld.global.u64 	%rd352, [%rd351];
	mad.lo.s64 	%rd217, %rd352, %rd547, %rd209;
	add.s32 	%r42, %r211, -2;
	mul.wide.u32 	%rd353, %r42, 8;
	add.s64 	%rd354, %rd2, %rd353;
	ld.global.u64 	%rd218, [%rd354];
	or.b64  	%rd355, %rd546, %rd218;
	and.b64  	%rd356, %rd355, -4294967296;
	setp.ne.s64 	%p34, %rd356, 0;
	@%p34 bra 	$L__BB554_96;
	cvt.u32.u64 	%r107, %rd218;
	cvt.u32.u64 	%r108, %rd546;
	div.u32 	%r109, %r108, %r107;
	mul.lo.s32 	%r110, %r109, %r107;
	sub.s32 	%r111, %r108, %r110;
	cvt.u64.u32 	%rd548, %r109;
	cvt.u64.u32 	%rd549, %r111;
	bra.uni 	$L__BB554_97;
$L__BB554_96:
	div.s64 	%rd548, %rd546, %rd218;
	mul.lo.s64 	%rd357, %rd548, %rd218;
	sub.s64 	%rd549, %rd546, %rd357;
$L__BB554_97:
	add.s64 	%rd359, %rd1, %rd353;
	ld.global.u64 	%rd360, [%rd359];
	mad.lo.s64 	%rd225, %rd360, %rd549, %rd217;
	add.s32 	%r43, %r211, -3;
	mul.wide.u32 	%rd361, %r43, 8;
	add.s64 	%rd362, %rd2, %rd361;
	ld.global.u64 	%rd226, [%rd362];
	or.b64  	%rd363, %rd548, %rd226;
	and.b64  	%rd364, %rd363, -4294967296;
	setp.ne.s64 	%p35, %rd364, 0;
	@%p35 bra 	$L__BB554_99;
	cvt.u32.u64 	%r112, %rd226;
	cvt.u32.u64 	%r113, %rd548;
	div.u32 	%r114, %r113, %r112;
	mul.lo.s32 	%r115, %r114, %r112;
	sub.s32 	%r116, %r113, %r115;
	cvt.u64.u32 	%rd554, %r114;
	cvt.u64.u32 	%rd551, %r116;
	bra.uni 	$L__BB554_100;
$L__BB554_99:
	div.s64 	%rd554, %rd548, %rd226;
	mul.lo.s64 	%rd365, %rd554, %rd226;
	sub.s64 	%rd551, %rd548, %rd365;
$L__BB554_100:
	add.s64 	%rd367, %rd1, %rd361;
	ld.global.u64 	%rd368, [%rd367];
	mad.lo.s64 	%rd369, %rd368, %rd551, %rd225;
	add.s64 	%rd563, %rd563, %rd369;
	add.s32 	%r211, %r211, -4;
$L__BB554_101:
	setp.eq.s32 	%p36, %r40, 0;
	@%p36 bra 	$L__BB554_115;
	setp.eq.s32 	%p37, %r40, 1;
	@%p37 bra 	$L__BB554_110;
	mul.wide.u32 	%rd371, %r211, 8;
	add.s64 	%rd372, %rd2, %rd371;
	ld.global.u64 	%rd237, [%rd372];
	or.b64  	%rd373, %rd554, %rd237;
	and.b64  	%rd374, %rd373, -4294967296;
	setp.ne.s64 	%p38, %rd374, 0;
	@%p38 bra 	$L__BB554_105;
	cvt.u32.u64 	%r117, %rd237;
	cvt.u32.u64 	%r118, %rd554;
	div.u32 	%r119, %r118, %r117;
	mul.lo.s32 	%r120, %r119, %r117;
	sub.s32 	%r121, %r118, %r120;
	cvt.u64.u32 	%rd555, %r119;
	cvt.u64.u32 	%rd556, %r121;
	bra.uni 	$L__BB554_106;
$L__BB554_105:
	div.s64 	%rd555, %rd554, %rd237;
	mul.lo.s64 	%rd375, %rd555, %rd237;
	sub.s64 	%rd556, %rd554, %rd375;
$L__BB554_106:
	add.s64 	%rd377, %rd1, %rd371;
	ld.global.u64 	%rd378, [%rd377];
	mul.lo.s64 	%rd244, %rd378, %rd556;
	add.s32 	%r46, %r211, -1;
	mul.wide.u32 	%rd379, %r46, 8;
	add.s64 	%rd380, %rd2, %rd379;
	ld.global.u64 	%rd245, [%rd380];
	or.b64  	%rd381, %rd555, %rd245;
	and.b64  	%rd382, %rd381, -4294967296;
	setp.ne.s64 	%p39, %rd382, 0;
	@%p39 bra 	$L__BB554_108;
	cvt.u32.u64 	%r122, %rd245;
	cvt.u32.u64 	%r123, %rd555;
	div.u32 	%r124, %r123, %r122;
	mul.lo.s32 	%r125, %r124, %r122;
	sub.s32 	%r126, %r123, %r125;
	cvt.u64.u32 	%rd554, %r124;
	cvt.u64.u32 	%rd558, %r126;
	bra.uni 	$L__BB554_109;
$L__BB554_108:
	div.s64 	%rd554, %rd555, %rd245;
	mul.lo.s64 	%rd383, %rd554, %rd245;
	sub.s64 	%rd558, %rd555, %rd383;
$L__BB554_109:
	add.s64 	%rd385, %rd1, %rd379;
	ld.global.u64 	%rd386, [%rd385];
	mad.lo.s64 	%rd387, %rd386, %rd558, %rd244;
	add.s64 	%rd563, %rd563, %rd387;
	add.s32 	%r211, %r211, -2;
$L__BB554_110:
	and.b32  	%r127, %r22, 1;
	setp.eq.b32 	%p40, %r127, 1;
	not.pred 	%p41, %p40;
	@%p41 bra 	$L__BB554_115;
	mul.wide.u32 	%rd388, %r211, 8;
	add.s64 	%rd389, %rd2, %rd388;
	ld.global.u64 	%rd256, [%rd389];
	or.b64  	%rd390, %rd554, %rd256;
	and.b64  	%rd391, %rd390, -4294967296;
	setp.ne.s64 	%p42, %rd391, 0;
	@%p42 bra 	$L__BB554_113;
	cvt.u32.u64 	%r128, %rd256;
	cvt.u32.u64 	%r129, %rd554;
	rem.u32 	%r130, %r129, %r128;
	cvt.u64.u32 	%rd562, %r130;
	bra.uni 	$L__BB554_114;
$L__BB554_113:
	rem.s64 	%rd562, %rd554, %rd256;
$L__BB554_114:
	add.s64 	%rd393, %rd1, %rd388;
	ld.global.u64 	%rd394, [%rd393];
	mad.lo.s64 	%rd563, %rd394, %rd562, %rd563;
$L__BB554_115:
	ld.global.u8 	%rs2, [%rd563];
	setp.ne.s16 	%p43, %rs2, 0;
	selp.u16 	%rs3, 1, 0, %p43;
	st.shared.u8 	[%r5], %rs3;
$L__BB554_116:
	bar.sync 	0;
	setp.lt.u32 	%p67, %r213, 66;
	@%p67 bra 	$L__BB554_122;
$L__BB554_117:
	shr.u32 	%r50, %r213, 1;
	setp.ge.u32 	%p68, %r1, %r50;
	@%p68 bra 	$L__BB554_121;
	ld.shared.u8 	%rs7, [%r5];
	setp.ne.s16 	%p70, %rs7, 0;
	mov.pred 	%p87, -1;
	@%p70 bra 	$L__BB554_120;
	add.s32 	%r202, %r5, %r50;
	ld.shared.u8 	%rs8, [%r202];
	setp.ne.s16 	%p87, %rs8, 0;
$L__BB554_120:
	selp.u16 	%rs9, 1, 0, %p87;
	st.shared.u8 	[%r5], %rs9;
$L__BB554_121:
	bar.sync 	0;
	setp.gt.u32 	%p71, %r213, 131;
	mov.u32 	%r213, %r50;
	@%p71 bra 	$L__BB554_117;
$L__BB554_122:
	setp.gt.u32 	%p72, %r1, 31;
	@%p72 bra 	$L__BB554_137;
	ld.volatile.shared.u8 	%rs10, [%r5];
	setp.ne.s16 	%p74, %rs10, 0;
	mov.pred 	%p88, -1;
	@%p74 bra 	$L__BB554_125;
	ld.volatile.shared.u8 	%rs11, [%r5+32];
	setp.ne.s16 	%p88, %rs11, 0;
$L__BB554_125:
	selp.u16 	%rs12, 1, 0, %p88;
	st.volatile.shared.u8 	[%r5], %rs12;
	ld.volatile.shared.u8 	%rs13, [%r5];
	setp.ne.s16 	%p76, %rs13, 0;
	mov.pred 	%p89, -1;
	@%p76 bra 	$L__BB554_127;
	ld.volatile.shared.u8 	%rs14, [%r5+16];
	setp.ne.s16 	%p89, %rs14, 0;
$L__BB554_127:
	selp.u16 	%rs15, 1, 0, %p89;
	st.volatile.shared.u8 	[%r5], %rs15;
	ld.volatile.shared.u8 	%rs16, [%r5];
	setp.ne.s16 	%p78, %rs16, 0;
	mov.pred 	%p90, -1;
	@%p78 bra 	$L__BB554_129;
	ld.volatile.shared.u8 	%rs17, [%r5+8];
	setp.ne.s16 	%p90, %rs17, 0;
$L__BB554_129:
	selp.u16 	%rs18, 1, 0, %p90;
	st.volatile.shared.u8 	[%r5], %rs18;
	ld.volatile.shared.u8 	%rs19, [%r5];
	setp.ne.s16 	%p80, %rs19, 0;
	mov.pred 	%p91, -1;
	@%p80 bra 	$L__BB554_131;
	ld.volatile.shared.u8 	%rs20, [%r5+4];
	setp.ne.s16 	%p91, %rs20, 0;
$L__BB554_131:
	selp.u16 	%rs21, 1, 0, %p91;
	st.volatile.shared.u8 	[%r5], %rs21;
	ld.volatile.shared.u8 	%rs22, [%r5];
	setp.ne.s16 	%p82, %rs22, 0;
	mov.pred 	%p92, -1;
	@%p82 bra 	$L__BB554_133;
	ld.volatile.shared.u8 	%rs23, [%r5+2];
	setp.ne.s16 	%p92, %rs23, 0;
$L__BB554_133:
	selp.u16 	%rs24, 1, 0, %p92;
	st.volatile.shared.u8 	[%r5], %rs24;
	ld.volatile.shared.u8 	%rs25, [%r5];
	setp.ne.s16 	%p84, %rs25, 0;
	mov.pred 	%p93, -1;
	@%p84 bra 	$L__BB554_135;
	ld.volatile.shared.u8 	%rs26, [%r5+1];
	setp.ne.s16 	%p93, %rs26, 0;
$L__BB554_135:
	selp.u16 	%rs27, 1, 0, %p93;
	st.volatile.shared.u8 	[%r5], %rs27;
	setp.ne.s32 	%p85, %r1, 0;
	@%p85 bra 	$L__BB554_137;
	ld.param.u64 	%rd478, [contiguous_any2_i8_param_0];
	ld.shared.u8 	%rs28, [anysdata_i8];
	cvt.u64.u32 	%rd473, %r2;
	mov.u32 	%r203, %ctaid.y;
	cvt.u64.u32 	%rd474, %r203;
	mad.lo.s64 	%rd475, %rd265, %rd474, %rd473;
	cvta.to.global.u64 	%rd476, %rd478;
	add.s64 	%rd477, %rd476, %rd475;
	st.global.u8 	[%rd477], %rs28;
$L__BB554_137:
	ret;

}
	// .globl	contiguous_any22_i8
.visible .entry contiguous_any22_i8(
	.param .u64 .ptr .align 1 contiguous_any22_i8_param_0,
	.param .u64 .ptr .align 1 contiguous_any22_i8_param_1,
	.param .u64 contiguous_any22_i8_param_2,
	.param .u64 contiguous_any22_i8_param_3
)
{
	.reg .pred 	%p<49>;
	.reg .b16 	%rs<29>;
	.reg .b32 	%r<17>;
	.reg .b64 	%rd<23>;

	ld.param.u64 	%rd5, [contiguous_any22_i8_param_0];
	ld.param.u64 	%rd8, [contiguous_any22_i8_param_1];
	ld.param.u64 	%rd6, [contiguous_any22_i8_param_2];
	ld.param.u64 	%rd7, [contiguous_any22_i8_param_3];
	cvta.to.global.u64 	%rd1, %rd8;
	mov.u32 	%r1, %tid.x;
	mov.u32 	%r2, %ctaid.x;
	mov.u32 	%r16, %ntid.x;
	mul.lo.s32 	%r8, %r2, %r16;
	shl.b32 	%r9, %r8, 1;
	add.s32 	%r4, %r9, %r1;
	mov.u32 	%r10, anysdata_i8;
	add.s32 	%r5, %r10, %r1;
	mov.b16 	%rs1, 0;
	st.shared.u8 	[%r5], %rs1;
	add.s32 	%r11, %r4, %r16;
	cvt.u64.u32 	%rd2, %r11;
	setp.le.u64 	%p17, %rd6, %rd2;
	@%p17 bra 	$L__BB555_4;
	cvt.u64.u32 	%rd12, %r4;
	mov.u32 	%r13, %ctaid.y;
	cvt.u64.u32 	%rd13, %r13;
	mul.lo.s64 	%rd3, %rd6, %rd13;
	add.s64 	%rd14, %rd3, %rd12;
	add.s64 	%rd15, %rd1, %rd14;
	ld.global.u8 	%rs4, [%rd15];
	setp.ne.s16 	%p21, %rs4, 0;
	mov.pred 	%p41, -1;
	@%p21 bra 	$L__BB555_3;
	add.s64 	%rd16, %rd3, %rd2;
	add.s64 	%rd17, %rd1, %rd16;
	ld.global.u8 	%rs5, [%rd17];
	setp.ne.s16 	%p41, %rs5, 0;
$L__BB555_3:
	selp.u16 	%rs6, 1, 0, %p41;
	st.shared.u8 	[%r5], %rs6;
	bra.uni 	$L__BB555_6;
$L__BB555_4:
	cvt.u64.u32 	%rd4, %r4;
	setp.le.u64 	%p18, %rd6, %rd4;
	@%p18 bra 	$L__BB555_6;
	mov.u32 	%r12, %ctaid.y;
	cvt.u64.u32 	%rd9, %r12;
	mad.lo.s64 	%rd10, %rd6, %rd9, %rd4;
	add.s64 	%rd11, %rd1, %rd10;
	ld.global.u8 	%rs2, [%rd11];
	setp.ne.s16 	%p19, %rs2, 0;
	selp.u16 	%rs3, 1, 0, %p19;
	st.shared.u8 	[%r5], %rs3;
$L__BB555_6:
	bar.sync 	0;
	setp.lt.u32 	%p22, %r16, 66;
	@%p22 bra 	$L__BB555_12;
$L__BB555_7:
	shr.u32 	%r7, %r16, 1;
	setp.ge.u32 	%p23, %r1, %r7;
	@%p23 bra 	$L__BB555_11;
	ld.shared.u8 	%rs7, [%r5];
	setp.ne.s16 	%p25, %rs7, 0;
	mov.pred 	%p42, -1;
	@%p25 bra 	$L__BB555_10;
	add.s32 	%r14, %r5, %r7;
	ld.shared.u8 	%rs8, [%r14];
	setp.ne.s16 	%p42, %rs8, 0;
$L__BB555_10:
	selp.u16 	%rs9, 1, 0, %p42;
	st.shared.u8 	[%r5], %rs9;
$L__BB555_11:
	bar.sync 	0;
	setp.gt.u32 	%p26, %r16, 131;
	mov.u32 	%r16, %r7;
	@%p26 bra 	$L__BB555_7;
$L__BB555_12:
	setp.gt.u32 	%p27, %r1, 31;
	@%p27 bra 	$L__BB555_27;
	ld.volatile.shared.u8 	%rs10, [%r5];
	setp.ne.s16 	%p29, %rs10, 0;
	mov.pred 	%p43, -1;
	@%p29 bra 	$L__BB555_15;
	ld.volatile.shared.u8 	%rs11, [%r5+32];
	setp.ne.s16 	%p43, %rs11, 0;
$L__BB555_15:
	selp.u16 	%rs12, 1, 0, %p43;
	st.volatile.shared.u8 	[%r5], %rs12;
	ld.volatile.shared.u8 	%rs13, [%r5];
	setp.ne.s16 	%p31, %rs13, 0;
	mov.pred 	%p44, -1;
	@%p31 bra 	$L__BB555_17;
	ld.volatile.shared.u8 	%rs14, [%r5+16];
	setp.ne.s16 	%p44, %rs14, 0;
$L__BB555_17:
	selp.u16 	%rs15, 1, 0, %p44;
	st.volatile.shared.u8 	[%r5], %rs15;
	ld.volatile.shared.u8 	%rs16, [%r5];
	setp.ne.s16 	%p33, %rs16, 0;
	mov.pred 	%p45, -1;
	@%p33 bra 	$L__BB555_19;
	ld.volatile.shared.u8 	%rs17, [%r5+8];
	setp.ne.s16 	%p45, %rs17, 0;
$L__BB555_19:
	selp.u16 	%rs18, 1, 0, %p45;
	st.volatile.shared.u8 	[%r5], %rs18;
	ld.volatile.shared.u8 	%rs19, [%r5];
	setp.ne.s16 	%p35, %rs19, 0;
	mov.pred 	%p46, -1;
	@%p35 bra 	$L__BB555_21;
	ld.volatile.shared.u8 	%rs20, [%r5+4];
	setp.ne.s16 	%p46, %rs20, 0;
$L__BB555_21:
	selp.u16 	%rs21, 1, 0, %p46;
	st.volatile.shared.u8 	[%r5], %rs21;
	ld.volatile.shared.u8 	%rs22, [%r5];
	setp.ne.s16 	%p37, %rs22, 0;
	mov.pred 	%p47, -1;
	@%p37 bra 	$L__BB555_23;
	ld.volatile.shared.u8 	%rs23, [%r5+2];
	setp.ne.s16 	%p47, %rs23, 0;
$L__BB555_23:
	selp.u16 	%rs24, 1, 0, %p47;
	st.volatile.shared.u8 	[%r5], %rs24;
	ld.volatile.shared.u8 	%rs25, [%r5];
	setp.ne.s16 	%p39, %rs25, 0;
	mov.pred 	%p48, -1;
	@%p39 bra 	$L__BB555_25;
	ld.volatile.shared.u8 	%rs26, [%r5+1];
	setp.ne.s16 	%p48, %rs26, 0;
$L__BB555_25:
	selp.u16 	%rs27, 1, 0, %p48;
	st.volatile.shared.u8 	[%r5], %rs27;
	setp.ne.s32 	%p40, %r1, 0;
	@%p40 bra 	$L__BB555_27;
	ld.shared.u8 	%rs28, [anysdata_i8];
	cvt.u64.u32 	%rd18, %r2;
	mov.u32 	%r15, %ctaid.y;
	cvt.u64.u32 	%rd19, %r15;
	mad.lo.s64 	%rd20, %rd7, %rd19, %rd18;
	cvta.to.global.u64 	%rd21, %rd5;
	add.s64 	%rd22, %rd21, %rd20;
	st.global.u8 	[%rd22], %rs28;
$L__BB555_27:
	ret;

}
	// .globl	contiguous_any3_i8
.visible .entry contiguous_any3_i8(
	.param .u64 .ptr .align 1 contiguous_any3_i8_param_0,
	.param .u64 .ptr .align 1 contiguous_any3_i8_param_1,
	.param .u64 .ptr .align 1 contiguous_any3_i8_param_2,
	.param .u64 .ptr .align 1 contiguous_any3_i8_param_3,
	.param .u64 contiguous_any3_i8_param_4,
	.param .u64 contiguous_any3_i8_param_5,
	.param .u64 contiguous_any3_i8_param_6
)
{
	.reg .pred 	%p<81>;
	.reg .b16 	%rs<50>;
	.reg .b32 	%r<188>;
	.reg .b64 	%rd<306>;

	ld.param.u64 	%rd144, [contiguous_any3_i8_param_0];
	ld.param.u64 	%rd145, [contiguous_any3_i8_param_1];
	ld.param.u64 	%rd148, [contiguous_any3_i8_param_2];
	ld.param.u64 	%rd149, [contiguous_any3_i8_param_3];
	ld.param.u64 	%rd146, [contiguous_any3_i8_param_4];
	ld.param.u64 	%rd147, [contiguous_any3_i8_param_5];
	ld.param.u64 	%rd150, [contiguous_any3_i8_param_6];
	cvta.to.global.u64 	%rd1, %rd149;
	cvta.to.global.u64 	%rd2, %rd148;
	mov.u32 	%r1, %tid.y;
	mov.u32 	%r2, %ntid.x;
	mov.u32 	%r3, %tid.x;
	mad.lo.s32 	%r70, %r1, %r2, %r3;
	mov.u32 	%r71, %ctaid.x;
	mad.lo.s32 	%r72, %r71, %r2, %r3;
	mov.u32 	%r4, %ctaid.y;
	mov.u32 	%r5, %ntid.y;
	mad.lo.s32 	%r73, %r4, %r5, %r1;
	mov.u32 	%r74, anysdata_i8;
	add.s32 	%r7, %r74, %r70;
	mov.b16 	%rs16, 0;
	st.shared.u8 	[%r7], %rs16;
	cvt.u64.u32 	%rd3, %r72;
	setp.le.u64 	%p9, %rd147, %rd3;
	cvt.u64.u32 	%rd152, %r73;
	setp.le.u64 	%p10, %rd150, %rd152;
	or.pred  	%p11, %p9, %p10;
	@%p11 bra 	$L__BB556_95;
	cvt.u32.u64 	%r75, %rd3;
	cvt.u32.u64 	%r76, %rd147;
	mad.lo.s32 	%r179, %r73, %r76, %r75;
	cvt.u32.u64 	%r9, %rd146;
	add.s32 	%r178, %r9, -1;
	setp.lt.s32 	%p12, %r178, 0;
	mov.b64 	%rd305, 0;
	@%p12 bra 	$L__BB556_59;
	setp.lt.u32 	%p13, %r178, 7;
	mov.b64 	%rd305, 0;
	@%p13 bra 	$L__BB556_30;
	add.s32 	%r174, %r9, -4;
	and.b32  	%r77, %r9, -8;
	neg.s32 	%r173, %r77;
	mov.b64 	%rd305, 0;
$L__BB556_4:
	.pragma "nounroll";
	add.s32 	%r16, %r174, 3;
	cvt.u64.u32 	%rd5, %r179;
	mul.wide.u32 	%rd157, %r16, 8;
	add.s64 	%rd158, %rd2, %rd157;
	ld.global.u64 	%rd6, [%rd158];
	and.b64  	%rd159, %rd6, -4294967296;
	setp.ne.s64 	%p14, %rd159, 0;
	@%p14 bra 	$L__BB556_6;
	cvt.u32.u64 	%r78, %rd6;
	cvt.u32.u64 	%r79, %rd5;
	div.u32 	%r80, %r79, %r78;
	mul.lo.s32 	%r81, %r80, %r78;
	sub.s32 	%r82, %r79, %r81;
	cvt.u64.u32 	%rd270, %r80;
	cvt.u64.u32 	%rd271, %r82;
	bra.uni 	$L__BB556_7;
$L__BB556_6:
	div.s64 	%rd270, %rd5, %rd6;
	mul.lo.s64 	%rd160, %rd270, %rd6;
	sub.s64 	%rd271, %rd5, %rd160;
$L__BB556_7:
	mul.wide.u32 	%rd161, %r16, 8;
	add.s64 	%rd162, %rd1, %rd161;
	ld.global.u64 	%rd163, [%rd162];
	mad.lo.s64 	%rd13, %rd163, %rd271, %rd305;
	add.s32 	%r17, %r174, 2;
	and.b64  	%rd14, %rd270, 4294967295;
	mul.wide.u32 	%rd164, %r17, 8;
	add.s64 	%rd165, %rd2, %rd164;
	ld.global.u64 	%rd15, [%rd165];
	and.b64  	%rd166, %rd15, -4294967296;
	setp.ne.s64 	%p15, %rd166, 0;
	@%p15 bra 	$L__BB556_9;
	cvt.u32.u64 	%r83, %rd15;
	cvt.u32.u64 	%r84, %rd14;
	div.u32 	%r85, %r84, %r83;
	mul.lo.s32 	%r86, %r85, %r83;
	sub.s32 	%r87, %r84, %r86;
	cvt.u64.u32 	%rd272, %r85;
	cvt.u64.u32 	%rd273, %r87;
	bra.uni 	$L__BB556_10;
$L__BB556_9:
	div.s64 	%rd272, %rd14, %rd15;
	mul.lo.s64 	%rd167, %rd272, %rd15;
	sub.s64 	%rd273, %rd14, %rd167;
$L__BB556_10:
	mul.wide.u32 	%rd168, %r17, 8;
	add.s64 	%rd169, %rd1, %rd168;
	ld.global.u64 	%rd170, [%rd169];
	mad.lo.s64 	%rd22, %rd170, %rd273, %rd13;
	add.s32 	%r18, %r174, 1;
	and.b64  	%rd23, %rd272, 4294967295;
	mul.wide.u32 	%rd171, %r18, 8;
	add.s64 	%rd172, %rd2, %rd171;
	ld.global.u64 	%rd24, [%rd172];
	and.b64  	%rd173, %rd24, -4294967296;
	setp.ne.s64 	%p16, %rd173, 0;
	@%p16 bra 	$L__BB556_12;
	cvt.u32.u64 	%r88, %rd24;
	cvt.u32.u64 	%r89, %rd23;
	div.u32 	%r90, %r89, %r88;
	mul.lo.s32 	%r91, %r90, %r88;
	sub.s32 	%r92, %r89, %r91;
	cvt.u64.u32 	%rd274, %r90;
	cvt.u64.u32 	%rd275, %r92;
	bra.uni 	$L__BB556_13;
$L__BB556_12:
	div.s64 	%rd274, %rd23, %rd24;
	mul.lo.s64 	%rd174, %rd274, %rd24;
	sub.s64 	%rd275, %rd23, %rd174;
$L__BB556_13:
	mul.wide.u32 	%rd175, %r18, 8;
	add.s64 	%rd176, %rd1, %rd175;
	ld.global.u64 	%rd177, [%rd176];
	mad.lo.s64 	%rd31, %rd177, %rd275, %rd22;
	and.b64  	%rd32, %rd274, 4294967295;
	mul.wide.u32 	%rd178, %r174, 8;
	add.s64 	%rd179, %rd2, %rd178;
	ld.global.u64 	%rd33, [%rd179];
	and.b64  	%rd180, %rd33, -4294967296;
	setp.ne.s64 	%p17, %rd180, 0;
	@%p17 bra 	$L__BB556_15;
	cvt.u32.u64 	%r93, %rd33;
	cvt.u32.u64 	%r94, %rd32;
	div.u32 	%r95, %r94, %r93;
	mul.lo.s32 	%r96, %r95, %r93;
	sub.s32 	%r97, %r94, %r96;
	cvt.u64.u32 	%rd276, %r95;
	cvt.u64.u32 	%rd277, %r97;
	bra.uni 	$L__BB556_16;
$L__BB556_15:
	div.s64 	%rd276, %rd32, %rd33;
	mul.lo.s64 	%rd181, %rd276, %rd33;
	sub.s64 	%rd277, %rd32, %rd181;
$L__BB556_16:
	mul.wide.u32 	%rd182, %r174, 8;
	add.s64 	%rd183, %rd1, %rd182;
	ld.global.u64 	%rd184, [%rd183];
	mad.lo.s64 	%rd40, %rd184, %rd277, %rd31;
	add.s32 	%r19, %r174, -1;
	and.b64  	%rd41, %rd276, 4294967295;
	mul.wide.u32 	%rd185, %r19, 8;
	add.s64 	%rd186, %rd2, %rd185;
	ld.global.u64 	%rd42, [%rd186];
	and.b64  	%rd187, %rd42, -4294967296;
	setp.ne.s64 	%p18, %rd187, 0;
	@%p18 bra 	$L__BB556_18;
	cvt.u32.u64 	%r98, %rd42;
	cvt.u32.u64 	%r99, %rd41;
	div.u32 	%r100, %r99, %r98;
	mul.lo.s32 	%r101, %r100, %r98;
	sub.s32 	%r102, %r99, %r101;
	cvt.u64.u32 	%rd278, %r100;
	cvt.u64.u32 	%rd279, %r102;
	bra.uni 	$L__BB556_19;
$L__BB556_18:
	div.s64 	%rd278, %rd41, %rd42;
	mul.lo.s64 	%rd188, %rd278, %rd42;
	sub.s64 	%rd279, %rd41, %rd188;
$L__BB556_19:
	mul.wide.u32 	%rd189, %r19, 8;
	add.s64 	%rd190, %rd1, %rd189;
	ld.global.u64 	%rd191, [%rd190];
	mad.lo.s64 	%rd49, %rd191, %rd279, %rd40;
	add.s32 	%r20, %r174, -2;
	and.b64  	%rd50, %rd278, 4294967295;
	mul.wide.u32 	%rd192, %r20, 8;
	add.s64 	%rd193, %rd2, %rd192;
	ld.global.u64 	%rd51, [%rd193];
	and.b64  	%rd194, %rd51, -4294967296;
	setp.ne.s64 	%p19, %rd194, 0;
	@%p19 bra 	$L__BB556_21;
	cvt.u32.u64 	%r103, %rd51;
	cvt.u32.u64 	%r104, %rd50;
	div.u32 	%r105, %r104, %r103;
	mul.lo.s32 	%r106, %r105, %r103;
	sub.s32 	%r107, %r104, %r106;
	cvt.u64.u32 	%rd280, %r105;
	cvt.u64.u32 	%rd281, %r107;
	bra.uni 	$L__BB556_22;
$L__BB556_21:
	div.s64 	%rd280, %rd50, %rd51;
	mul.lo.s64 	%rd195, %rd280, %rd51;
	sub.s64 	%rd281, %rd50, %rd195;
$L__BB556_22:
	mul.wide.u32 	%rd196, %r20, 8;
	add.s64 	%rd197, %rd1, %rd196;
	ld.global.u64 	%rd198, [%rd197];
	mad.lo.s64 	%rd58, %rd198, %rd281, %rd49;
	add.s32 	%r21, %r174, -3;
	and.b64  	%rd59, %rd280, 4294967295;
	mul.wide.u32 	%rd199, %r21, 8;
	add.s64 	%rd200, %rd2, %rd199;
	ld.global.u64 	%rd60, [%rd200];
	and.b64  	%rd201, %rd60, -4294967296;
	setp.ne.s64 	%p20, %rd201, 0;
	@%p20 bra 	$L__BB556_24;
	cvt.u32.u64 	%r108, %rd60;
	cvt.u32.u64 	%r109, %rd59;
	div.u32 	%r110, %r109, %r108;
	mul.lo.s32 	%r111, %r110, %r108;
	sub.s32 	%r112, %r109, %r111;
	cvt.u64.u32 	%rd282, %r110;
	cvt.u64.u32 	%rd283, %r112;
	bra.uni 	$L__BB556_25;
$L__BB556_24:
	div.s64 	%rd282, %rd59, %rd60;
	mul.lo.s64 	%rd202, %rd282, %rd60;
	sub.s64 	%rd283, %rd59, %rd202;
$L__BB556_25:
	mul.wide.u32 	%rd203, %r21, 8;
	add.s64 	%rd204, %rd1, %rd203;
	ld.global.u64 	%rd205, [%rd204];
	mad.lo.s64 	%rd67, %rd205, %rd283, %rd58;
	and.b64  	%rd68, %rd282, 4294967295;
	add.s32 	%r113, %r174, -4;
	mul.wide.u32 	%rd206, %r113, 8;
	add.s64 	%rd207, %rd2, %rd206;
	ld.global.u64 	%rd69, [%rd207];
	and.b64  	%rd208, %rd69, -4294967296;
	setp.ne.s64 	%p21, %rd208, 0;
	@%p21 bra 	$L__BB556_27;
	cvt.u32.u64 	%r114, %rd69;
	cvt.u32.u64 	%r115, %rd68;
	div.u32 	%r116, %r115, %r114;
	mul.lo.s32 	%r117, %r116, %r114;
	sub.s32 	%r118, %r115, %r117;
	cvt.u64.u32 	%rd284, %r116;
	cvt.u64.u32 	%rd285, %r118;
	bra.uni 	$L__BB556_28;
$L__BB556_27:
	div.s64 	%rd284, %rd68, %rd69;
	mul.lo.s64 	%rd209, %rd284, %rd69;
	sub.s64 	%rd285, %rd68, %rd209;
$L__BB556_28:
	mul.wide.u32 	%rd210, %r113, 8;
	add.s64 	%rd211, %rd1, %rd210;
	ld.global.u64 	%rd212, [%rd211];
	mad.lo.s64 	%rd305, %rd212, %rd285, %rd67;
	cvt.u32.u64 	%r179, %rd284;
	add.s32 	%r174, %r174, -8;
	add.s32 	%r173, %r173, 8;
	setp.ne.s32 	%p22, %r173, 0;
	@%p22 bra 	$L__BB556_4;
	add.s32 	%r178, %r174, 3;
$L__BB556_30:
	and.b32  	%r28, %r9, 7;
	setp.eq.s32 	%p23, %r28, 0;
	@%p23 bra 	$L__BB556_59;
	and.b32  	%r29, %r9, 3;
	setp.lt.u32 	%p24, %r28, 4;
	@%p24 bra 	$L__BB556_45;
	cvt.u64.u32 	%rd79, %r179;
	mul.wide.u32 	%rd214, %r178, 8;
	add.s64 	%rd215, %rd2, %rd214;
	ld.global.u64 	%rd80, [%rd215];
	and.b64  	%rd216, %rd80, -4294967296;
	setp.ne.s64 	%p25, %rd216, 0;
	@%p25 bra 	$L__BB556_34;
	cvt.u32.u64 	%r120, %rd80;
	cvt.u32.u64 	%r121, %rd79;
	div.u32 	%r122, %r121, %r120;
	mul.lo.s32 	%r123, %r122, %r120;
	sub.s32 	%r124, %r121, %r123;
	cvt.u64.u32 	%rd288, %r122;
	cvt.u64.u32 	%rd289, %r124;
	bra.uni 	$L__BB556_35;
$L__BB556_34:
	div.s64 	%rd288, %rd79, %rd80;
	mul.lo.s64 	%rd217, %rd288, %rd80;
	sub.s64 	%rd289, %rd79, %rd217;
$L__BB556_35:
	mul.wide.u32 	%rd218, %r178, 8;
	add.s64 	%rd219, %rd1, %rd218;
	ld.global.u64 	%rd220, [%rd219];
	mad.lo.s64 	%rd87, %rd220, %rd289, %rd305;
	add.s32 	%r30, %r178, -1;
	and.b64  	%rd88, %rd288, 4294967295;
	mul.wide.u32 	%rd221, %r30, 8;
	add.s64 	%rd222, %rd2, %rd221;
	ld.global.u64 	%rd89, [%rd222];
	and.b64  	%rd223, %rd89, -4294967296;
	setp.ne.s64 	%p26, %rd223, 0;
	@%p26 bra 	$L__BB556_37;
	cvt.u32.u64 	%r125, %rd89;
	cvt.u32.u64 	%r126, %rd88;
	div.u32 	%r127, %r126, %r125;
	mul.lo.s32 	%r128, %r127, %r125;
	sub.s32 	%r129, %r126, %r128;
	cvt.u64.u32 	%rd290, %r127;
	cvt.u64.u32 	%rd291, %r129;
	bra.uni 	$L__BB556_38;
$L__BB556_37:
	div.s64 	%rd290, %rd88, %rd89;
	mul.lo.s64 	%rd224, %rd290, %rd89;
	sub.s64 	%rd291, %rd88, %rd224;
$L__BB556_38:
	mul.wide.u32 	%rd225, %r30, 8;
	add.s64 	%rd226, %rd1, %rd225;
	ld.global.u64 	%rd227, [%rd226];
	mad.lo.s64 	%rd96, %rd227, %rd291, %rd87;
	add.s32 	%r31, %r178, -2;
	and.b64  	%rd97, %rd290, 4294967295;
	mul.wide.u32 	%rd228, %r31, 8;
	add.s64 	%rd229, %rd2, %rd228;
	ld.global.u64 	%rd98, [%rd229];
	and.b64  	%rd230, %rd98, -4294967296;
	setp.ne.s64 	%p27, %rd230, 0;
	@%p27 bra 	$L__BB556_40;
	cvt.u32.u64 	%r130, %rd98;
	cvt.u32.u64 	%r131, %rd97;
	div.u32 	%r132, %r131, %r130;
	mul.lo.s32 	%r133, %r132, %r130;
	sub.s32 	%r134, %r131, %r133;
	cvt.u64.u32 	%rd292, %r132;
	cvt.u64.u32 	%rd293, %r134;
	bra.uni 	$L__BB556_41;
$L__BB556_40:
	div.s64 	%rd292, %rd97, %rd98;
	mul.lo.s64 	%rd231, %rd292, %rd98;
	sub.s64 	%rd293, %rd97, %rd231;
$L__BB556_41:
	mul.wide.u32 	%rd232, %r31, 8;
	add.s64 	%rd233, %rd1, %rd232;
	ld.global.u64 	%rd234, [%rd233];
	mad.lo.s64 	%rd105, %rd234, %rd293, %rd96;
	add.s32 	%r32, %r178, -3;
	and.b64  	%rd106, %rd292, 4294967295;
	mul.wide.u32 	%rd235, %r32, 8;
	add.s64 	%rd236, %rd2, %rd235;
	ld.global.u64 	%rd107, [%rd236];
	and.b64  	%rd237, %rd107, -4294967296;
	setp.ne.s64 	%p28, %rd237, 0;
	@%p28 bra 	$L__BB556_43;
	cvt.u32.u64 	%r135, %rd107;
	cvt.u32.u64 	%r136, %rd106;
	div.u32 	%r137, %r136, %r135;
	mul.lo.s32 	%r138, %r137, %r135;
	sub.s32 	%r139, %r136, %r138;
	cvt.u64.u32 	%rd294, %r137;
	cvt.u64.u32 	%rd295, %r139;
	bra.uni 	$L__BB556_44;
$L__BB556_43:
	div.s64 	%rd294, %rd106, %rd107;
	mul.lo.s64 	%rd238, %rd294, %rd107;
	sub.s64 	%rd295, %rd106, %rd238;
$L__BB556_44:
	mul.wide.u32 	%rd239, %r32, 8;
	add.s64 	%rd240, %rd1, %rd239;
	ld.global.u64 	%rd241, [%rd240];
	mad.lo.s64 	%rd305, %rd241, %rd295, %rd105;
	cvt.u32.u64 	%r179, %rd294;
	add.s32 	%r178, %r178, -4;
$L__BB556_45:
	setp.eq.s32 	%p29, %r29, 0;
	@%p29 bra 	$L__BB556_59;
	setp.eq.s32 	%p30, %r29, 1;
	@%p30 bra 	$L__BB556_54;
	cvt.u64.u32 	%rd117, %r179;
	mul.wide.u32 	%rd243, %r178, 8;
	add.s64 	%rd244, %rd2, %rd243;
	ld.global.u64 	%rd118, [%rd244];
	and.b64  	%rd245, %rd118, -4294967296;
	setp.ne.s64 	%p31, %rd245, 0;
	@%p31 bra 	$L__BB556_49;
	cvt.u32.u64 	%r140, %rd118;
	cvt.u32.u64 	%r141, %rd117;
	div.u32 	%r142, %r141, %r140;
	mul.lo.s32 	%r143, %r142, %r140;
	sub.s32 	%r144, %r141, %r143;
	cvt.u64.u32 	%rd298, %r142;
	cvt.u64.u32 	%rd299, %r144;
	bra.uni 	$L__BB556_50;
$L__BB556_49:
	div.s64 	%rd298, %rd117, %rd118;
	mul.lo.s64 	%rd246, %rd298, %rd118;
	sub.s64 	%rd299, %rd117, %rd246;
$L__BB556_50:
	add.s64 	%rd248, %rd1, %rd243;
	ld.global.u64 	%rd249, [%rd248];
	mad.lo.s64 	%rd125, %rd249, %rd299, %rd305;
	add.s32 	%r37, %r178, -1;
	and.b64  	%rd126, %rd298, 4294967295;
	mul.wide.u32 	%rd250, %r37, 8;
	add.s64 	%rd251, %rd2, %rd250;
	ld.global.u64 	%rd127, [%rd251];
	and.b64  	%rd252, %rd127, -4294967296;
	setp.ne.s64 	%p32, %rd252, 0;
	@%p32 bra 	$L__BB556_52;
	cvt.u32.u64 	%r145, %rd127;
	cvt.u32.u64 	%r146, %rd126;
	div.u32 	%r147, %r146, %r145;
	mul.lo.s32 	%r148, %r147, %r145;
	sub.s32 	%r149, %r146, %r148;
	cvt.u64.u32 	%rd300, %r147;
	cvt.u64.u32 	%rd301, %r149;
	bra.uni 	$L__BB556_53;
$L__BB556_52:
	div.s64 	%rd300, %rd126, %rd127;
	mul.lo.s64 	%rd253, %rd300, %rd127;
	sub.s64 	%rd301, %rd126, %rd253;
$L__BB556_53:
	add.s64 	%rd255, %rd1, %rd250;
	ld.global.u64 	%rd256, [%rd255];
	mad.lo.s64 	%rd305, %rd256, %rd301, %rd125;
	cvt.u32.u64 	%r179, %rd300;
	add.s32 	%r178, %r178, -2;
$L__BB556_54:
	and.b32  	%r150, %r9, 1;
	setp.eq.b32 	%p33, %r150, 1;
	not.pred 	%p34, %p33;
	@%p34 bra 	$L__BB556_59;
	cvt.u64.u32 	%rd137, %r179;
	mul.wide.u32 	%rd257, %r178, 8;
	add.s64 	%rd258, %rd2, %rd257;
	ld.global.u64 	%rd138, [%rd258];
	and.b64  	%rd259, %rd138, -4294967296;
	setp.ne.s64 	%p35, %rd259, 0;
	@%p35 bra 	$L__BB556_57;
	cvt.u32.u64 	%r151, %rd138;
	cvt.u32.u64 	%r152, %rd137;
	rem.u32 	%r153, %r152, %r151;
	cvt.u64.u32 	%rd304, %r153;
	bra.uni 	$L__BB556_58;
$L__BB556_57:
	rem.s64 	%rd304, %rd137, %rd138;
$L__BB556_58:
	add.s64 	%rd261, %rd1, %rd257;
	ld.global.u64 	%rd262, [%rd261];
	mad.lo.s64 	%rd305, %rd262, %rd304, %rd305;
$L__BB556_59:
	cvta.to.global.u64 	%rd263, %rd145;
	add.s64 	%rd264, %rd263, %rd305;
	ld.global.u8 	%rs17, [%rd264];
	setp.ne.s16 	%p36, %rs17, 0;
	selp.u16 	%rs18, 1, 0, %p36;
	st.shared.u8 	[%r7], %rs18;
	bar.sync 	0;
	setp.ne.s32 	%p37, %r1, 0;
	@%p37 bra 	$L__BB556_95;
	setp.gt.u32 	%p38, %r5, 1;
	@%p38 bra 	$L__BB556_62;
	mov.u32 	%r154, anysdata_i8;
	add.s32 	%r155, %r154, %r3;
	ld.shared.u8 	%rs48, [%r155];
	bra.uni 	$L__BB556_94;
$L__BB556_62:
	mov.u32 	%r157, anysdata_i8;
	add.s32 	%r42, %r157, %r3;
	ld.shared.u8 	%rs48, [%r42];
	add.s32 	%r43, %r5, -1;
	add.s32 	%r158, %r5, -2;
	and.b32  	%r44, %r43, 7;
	setp.lt.u32 	%p39, %r158, 7;
	mov.b32 	%r186, 1;
	@%p39 bra 	$L__BB556_75;
	and.b32  	%r160, %r43, -8;
	neg.s32 	%r184, %r160;
	shl.b32 	%r46, %r2, 3;
	shl.b32 	%r47, %r2, 1;
	mul.lo.s32 	%r48, %r2, 3;
	shl.b32 	%r49, %r2, 2;
	mul.lo.s32 	%r50, %r2, 5;
	mul.lo.s32 	%r51, %r2, 6;
	mul.lo.s32 	%r52, %r2, 7;
	mov.b32 	%r183, 0;
	mov.u32 	%r182, %r42;
$L__BB556_64:
	.pragma "nounroll";
	and.b16  	%rs20, %rs48, 255;
	setp.ne.s16 	%p41, %rs20, 0;
	mov.pred 	%p77, -1;
	@%p41 bra 	$L__BB556_73;
	add.s32 	%r161, %r182, %r2;
	ld.shared.u8 	%rs21, [%r161];
	setp.ne.s16 	%p43, %rs21, 0;
	@%p43 bra 	$L__BB556_73;
	add.s32 	%r162, %r182, %r47;
	ld.shared.u8 	%rs22, [%r162];
	setp.ne.s16 	%p45, %rs22, 0;
	@%p45 bra 	$L__BB556_73;
	add.s32 	%r163, %r182, %r48;
	ld.shared.u8 	%rs23, [%r163];
	setp.ne.s16 	%p47, %rs23, 0;
	@%p47 bra 	$L__BB556_73;
	add.s32 	%r164, %r182, %r49;
	ld.shared.u8 	%rs24, [%r164];
	setp.ne.s16 	%p49, %rs24, 0;
	@%p49 bra 	$L__BB556_73;
	add.s32 	%r165, %r182, %r50;
	ld.shared.u8 	%rs25, [%r165];
	setp.ne.s16 	%p51, %rs25, 0;
	@%p51 bra 	$L__BB556_73;
	add.s32 	%r166, %r182, %r51;
	ld.shared.u8 	%rs26, [%r166];
	setp.ne.s16 	%p53, %rs26, 0;
	@%p53 bra 	$L__BB556_73;
	add.s32 	%r167, %r182, %r52;
	ld.shared.u8 	%rs27, [%r167];
	setp.ne.s16 	%p55, %rs27, 0;
	@%p55 bra 	$L__BB556_73;
	add.s32 	%r168, %r182, %r46;
	ld.shared.u8 	%rs28, [%r168];
	setp.ne.s16 	%p77, %rs28, 0;
$L__BB556_73:
	selp.u16 	%rs48, 1, 0, %p77;
	add.s32 	%r184, %r184, 8;
	add.s32 	%r183, %r183, 8;
	add.s32 	%r182, %r182, %r46;
	setp.ne.s32 	%p56, %r184, 0;
	@%p56 bra 	$L__BB556_64;
	add.s32 	%r186, %r183, 1;
$L__BB556_75:
	setp.eq.s32 	%p57, %r44, 0;
	@%p57 bra 	$L__BB556_93;
	and.b32  	%r61, %r43, 3;
	setp.lt.u32 	%p58, %r44, 4;
	@%p58 bra 	$L__BB556_83;
	and.b16  	%rs30, %rs48, 255;
	setp.ne.s16 	%p60, %rs30, 0;
	mov.pred 	%p78, -1;
	@%p60 bra 	$L__BB556_82;
	mad.lo.s32 	%r62, %r186, %r2, %r42;
	ld.shared.u8 	%rs31, [%r62];
	setp.ne.s16 	%p62, %rs31, 0;
	@%p62 bra 	$L__BB556_82;
	add.s32 	%r63, %r62, %r2;
	ld.shared.u8 	%rs32, [%r63];
	setp.ne.s16 	%p64, %rs32, 0;
	@%p64 bra 	$L__BB556_82;
	add.s32 	%r64, %r63, %r2;
	ld.shared.u8 	%rs33, [%r64];
	setp.ne.s16 	%p66, %rs33, 0;
	@%p66 bra 	$L__BB556_82;
	add.s32 	%r169, %r64, %r2;
	ld.shared.u8 	%rs34, [%r169];
	setp.ne.s16 	%p78, %rs34, 0;
$L__BB556_82:
	add.s32 	%r186, %r186, 4;
	selp.u16 	%rs48, 1, 0, %p78;
$L__BB556_83:
	setp.eq.s32 	%p67, %r61, 0;
	@%p67 bra 	$L__BB556_93;
	setp.eq.s32 	%p68, %r61, 1;
	@%p68 bra 	$L__BB556_89;
	and.b16  	%rs36, %rs48, 255;
	setp.ne.s16 	%p70, %rs36, 0;
	mov.pred 	%p79, -1;
	@%p70 bra 	$L__BB556_88;
	mad.lo.s32 	%r67, %r186, %r2, %r42;
	ld.shared.u8 	%rs37, [%r67];
	setp.ne.s16 	%p72, %rs37, 0;
	@%p72 bra 	$L__BB556_88;
	add.s32 	%r170, %r67, %r2;
	ld.shared.u8 	%rs38, [%r170];
	setp.ne.s16 	%p79, %rs38, 0;
$L__BB556_88:
	add.s32 	%r186, %r186, 2;
	selp.u16 	%rs48, 1, 0, %p79;
$L__BB556_89:
	and.b32  	%r171, %r43, 1;
	setp.eq.b32 	%p73, %r171, 1;
	not.pred 	%p74, %p73;
	@%p74 bra 	$L__BB556_93;
	and.b16  	%rs39, %rs48, 255;
	setp.ne.s16 	%p76, %rs39, 0;
	mov.pred 	%p80, -1;
	@%p76 bra 	$L__BB556_92;
	mad.lo.s32 	%r172, %r186, %r2, %r42;
	ld.shared.u8 	%rs40, [%r172];
	setp.ne.s16 	%p80, %rs40, 0;
$L__BB556_92:
	selp.u16 	%rs48, 1, 0, %p80;
$L__BB556_93:
	st.shared.u8 	[%r42], %rs48;
$L__BB556_94:
	cvt.u64.u32 	%rd265, %r4;
	mad.lo.s64 	%rd266, %rd147, %rd265, %rd3;
	cvta.to.global.u64 	%rd267, %rd144;
	add.s64 	%rd268, %rd267, %rd266;
	st.global.u8 	[%rd268], %rs48;
$L__BB556_95:
	ret;

}
	// .globl	contiguous_any33_i8
.visible .entry contiguous_any33_i8(
	.param .u64 .ptr .align 1 contiguous_any33_i8_param_0,
	.param .u64 .ptr .align 1 contiguous_any33_i8_param_1,
	.param .u64 contiguous_any33_i8_param_2,
	.param .u64 contiguous_any33_i8_param_3,
	.param .u64 contiguous_any33_i8_param_4
)
{
	.reg .pred 	%p<57>;
	.reg .b16 	%rs<50>;
	.reg .b32 	%r<69>;
	.reg .b64 	%rd<15>;

	ld.param.u64 	%rd2, [contiguous_any33_i8_param_0];
	ld.param.u64 	%rd3, [contiguous_any33_i8_param_1];
	ld.param.u64 	%rd4, [contiguous_any33_i8_param_3];
	ld.param.u64 	%rd5, [contiguous_any33_i8_param_4];
	mov.u32 	%r1, %tid.y;
	mov.u32 	%r2, %ntid.x;
	mov.u32 	%r3, %tid.x;
	mad.lo.s32 	%r36, %r1, %r2, %r3;
	mov.u32 	%r37, %ctaid.x;
	mad.lo.s32 	%r38, %r37, %r2, %r3;
	mov.u32 	%r4, %ctaid.y;
	mov.u32 	%r5, %ntid.y;
	mad.lo.s32 	%r39, %r4, %r5, %r1;
	mov.u32 	%r40, anysdata_i8;
	add.s32 	%r7, %r40, %r36;
	mov.b16 	%rs16, 0;
	st.shared.u8 	[%r7], %rs16;
	cvt.u64.u32 	%rd1, %r38;
	setp.le.u64 	%p9, %rd4, %rd1;
	cvt.u64.u32 	%rd7, %r39;
	setp.le.u64 	%p10, %rd5, %rd7;
	or.pred  	%p11, %p9, %p10;
	@%p11 bra 	$L__BB557_37;
	cvt.u32.u64 	%r41, %rd1;
	cvta.to.global.u64 	%rd8, %rd3;
	cvt.u32.u64 	%r42, %rd4;
	mad.lo.s32 	%r43, %r39, %r42, %r41;
	cvt.u64.u32 	%rd9, %r43;
	add.s64 	%rd10, %rd8, %rd9;
	ld.global.u8 	%rs17, [%rd10];
	setp.ne.s16 	%p12, %rs17, 0;
	selp.u16 	%rs18, 1, 0, %p12;
	st.shared.u8 	[%r7], %rs18;
	bar.sync 	0;
	setp.ne.s32 	%p13, %r1, 0;
	@%p13 bra 	$L__BB557_37;
	setp.gt.u32 	%p14, %r5, 1;
	@%p14 bra 	$L__BB557_4;
	add.s32 	%r45, %r40, %r3;
	ld.shared.u8 	%rs48, [%r45];
	bra.uni 	$L__BB557_36;
$L__BB557_4:
	add.s32 	%r8, %r40, %r3;
	ld.shared.u8 	%rs48, [%r8];
	add.s32 	%r9, %r5, -1;
	add.s32 	%r48, %r5, -2;
	and.b32  	%r10, %r9, 7;
	setp.lt.u32 	%p15, %r48, 7;
	mov.b32 	%r67, 1;
	@%p15 bra 	$L__BB557_17;
	and.b32  	%r50, %r9, -8;
	neg.s32 	%r65, %r50;
	shl.b32 	%r12, %r2, 3;
	shl.b32 	%r13, %r2, 1;
	mul.lo.s32 	%r14, %r2, 3;
	shl.b32 	%r15, %r2, 2;
	mul.lo.s32 	%r16, %r2, 5;
	mul.lo.s32 	%r17, %r2, 6;
	mul.lo.s32 	%r18, %r2, 7;
	mov.b32 	%r64, 0;
	mov.u32 	%r63, %r8;
$L__BB557_6:
	.pragma "nounroll";
	and.b16  	%rs20, %rs48, 255;
	setp.ne.s16 	%p17, %rs20, 0;
	mov.pred 	%p53, -1;
	@%p17 bra 	$L__BB557_15;
	add.s32 	%r51, %r63, %r2;
	ld.shared.u8 	%rs21, [%r51];
	setp.ne.s16 	%p19, %rs21, 0;
	@%p19 bra 	$L__BB557_15;
	add.s32 	%r52, %r63, %r13;
	ld.shared.u8 	%rs22, [%r52];
	setp.ne.s16 	%p21, %rs22, 0;
	@%p21 bra 	$L__BB557_15;
	add.s32 	%r53, %r63, %r14;
	ld.shared.u8 	%rs23, [%r53];
	setp.ne.s16 	%p23, %rs23, 0;
	@%p23 bra 	$L__BB557_15;
	add.s32 	%r54, %r63, %r15;
	ld.shared.u8 	%rs24, [%r54];
	setp.ne.s16 	%p25, %rs24, 0;
	@%p25 bra 	$L__BB557_15;
	add.s32 	%r55, %r63, %r16;
	ld.shared.u8 	%rs25, [%r55];
	setp.ne.s16 	%p27, %rs25, 0;
	@%p27 bra 	$L__BB557_15;
	add.s32 	%r56, %r63, %r17;
	ld.shared.u8 	%rs26, [%r56];
	setp.ne.s16 	%p29, %rs26, 0;
	@%p29 bra 	$L__BB557_15;
	add.s32 	%r57, %r63, %r18;
	ld.shared.u8 	%rs27, [%r57];
	setp.ne.s16 	%p31, %rs27, 0;
	@%p31 bra 	$L__BB557_15;
	add.s32 	%r58, %r63, %r12;
	ld.shared.u8 	%rs28, [%r58];
	setp.ne.s16 	%p53, %rs28, 0;
$L__BB557_15:
	selp.u16 	%rs48, 1, 0, %p53;
	add.s32 	%r65, %r65, 8;
	add.s32 	%r64, %r64, 8;
	add.s32 	%r63, %r63, %r12;
	setp.ne.s32 	%p32, %r65, 0;
	@%p32 bra 	$L__BB557_6;
	add.s32 	%r67, %r64, 1;
$L__BB557_17:
	setp.eq.s32 	%p33, %r10, 0;
	@%p33 bra 	$L__BB557_35;
	and.b32  	%r27, %r9, 3;
	setp.lt.u32 	%p34, %r10, 4;
	@%p34 bra 	$L__BB557_25;
	and.b16  	%rs30, %rs48, 255;
	setp.ne.s16 	%p36, %rs30, 0;
	mov.pred 	%p54, -1;
	@%p36 bra 	$L__BB557_24;
	mad.lo.s32 	%r28, %r67, %r2, %r8;
	ld.shared.u8 	%rs31, [%r28];
	setp.ne.s16 	%p38, %rs31, 0;
	@%p38 bra 	$L__BB557_24;
	add.s32 	%r29, %r28, %r2;
	ld.shared.u8 	%rs32, [%r29];
	setp.ne.s16 	%p40, %rs32, 0;
	@%p40 bra 	$L__BB557_24;
	add.s32 	%r30, %r29, %r2;
	ld.shared.u8 	%rs33, [%r30];
	setp.ne.s16 	%p42, %rs33, 0;
	@%p42 bra 	$L__BB557_24;
	add.s32 	%r59, %r30, %r2;
	ld.shared.u8 	%rs34, [%r59];
	setp.ne.s16 	%p54, %rs34, 0;
$L__BB557_24:
	add.s32 	%r67, %r67, 4;
	selp.u16 	%rs48, 1, 0, %p54;
$L__BB557_25:
	setp.eq.s32 	%p43, %r27, 0;
	@%p43 bra 	$L__BB557_35;
	setp.eq.s32 	%p44, %r27, 1;
	@%p44 bra 	$L__BB557_31;
	and.b16  	%rs36, %rs48, 255;
	setp.ne.s16 	%p46, %rs36, 0;
	mov.pred 	%p55, -1;
	@%p46 bra 	$L__BB557_30;
	mad.lo.s32 	%r33, %r67, %r2, %r8;
	ld.shared.u8 	%rs37, [%r33];
	setp.ne.s16 	%p48, %rs37, 0;
	@%p48 bra 	$L__BB557_30;
	add.s32 	%r60, %r33, %r2;
	ld.shared.u8 	%rs38, [%r60];
	setp.ne.s16 	%p55, %rs38, 0;
$L__BB557_30:
	add.s32 	%r67, %r67, 2;
	selp.u16 	%rs48, 1, 0, %p55;
$L__BB557_31:
	and.b32  	%r61, %r9, 1;
	setp.eq.b32 	%p49, %r61, 1;
	not.pred 	%p50, %p49;
	@%p50 bra 	$L__BB557_35;
	and.b16  	%rs39, %rs48, 255;
	setp.ne.s16 	%p52, %rs39, 0;
	mov.pred 	%p56, -1;
	@%p52 bra 	$L__BB557_34;
	mad.lo.s32 	%r62, %r67, %r2, %r8;
	ld.shared.u8 	%rs40, [%r62];
	setp.ne.s16 	%p56, %rs40, 0;
$L__BB557_34:
	selp.u16 	%rs48, 1, 0, %p56;
$L__BB557_35:
	st.shared.u8 	[%r8], %rs48;
$L__BB557_36:
	cvt.u64.u32 	%rd11, %r4;
	mad.lo.s64 	%rd12, %rd4, %rd11, %rd1;
	cvta.to.global.u64 	%rd13, %rd2;
	add.s64 	%rd14, %rd13, %rd12;
	st.global.u8 	[%rd14], %rs48;
$L__BB557_37:
	ret;

}
	// .globl	contiguous_any_i16
.visible .entry contiguous_any_i16(
	.param .u64 .ptr .align 1 contiguous_any_i16_param_0,
	.param .u64 .ptr .align 1 contiguous_any_i16_param_1,
	.param .u64 contiguous_any_i16_param_2
)
{
	.reg .pred 	%p<49>;
	.reg .b16 	%rs<29>;
	.reg .b32 	%r<14>;
	.reg .b64 	%rd<16>;

	ld.param.u64 	%rd4, [contiguous_any_i16_param_0];
	ld.param.u64 	%rd6, [contiguous_any_i16_param_1];
	ld.param.u64 	%rd5, [contiguous_any_i16_param_2];
	cvta.to.global.u64 	%rd1, %rd6;
	mov.u32 	%r1, %tid.x;
	mov.u32 	%r2, %ctaid.x;
	mov.u32 	%r13, %ntid.x;
	mul.lo.s32 	%r8, %r2, %r13;
	shl.b32 	%r9, %r8, 1;
	add.s32 	%r4, %r9, %r1;
	mov.u32 	%r10, anysdata_i16;
	add.s32 	%r5, %r10, %r1;
	mov.b16 	%rs1, 0;
	st.shared.u8 	[%r5], %rs1;
	add.s32 	%r11, %r4, %r13;
	cvt.u64.u32 	%rd2, %r11;
	setp.le.u64 	%p17, %rd5, %rd2;
	@%p17 bra 	$L__BB558_4;
	mul.wide.u32 	%rd9, %r4, 2;
	add.s64 	%rd10, %rd1, %rd9;
	ld.global.u16 	%rs4, [%rd10];
	setp.ne.s16 	%p21, %rs4, 0;
	mov.pred 	%p41, -1;
	@%p21 bra 	$L__BB558_3;
	shl.b64 	%rd11, %rd2, 1;
	add.s64 	%rd12, %rd1, %rd11;
	ld.global.u16 	%rs5, [%rd12];
	setp.ne.s16 	%p41, %rs5, 0;
$L__BB558_3:
	selp.u16 	%rs6, 1, 0, %p41;
	st.shared.u8 	[%r5], %rs6;
	bra.uni 	$L__BB558_6;
$L__BB558_4:
	cvt.u64.u32 	%rd3, %r4;
	setp.le.u64 	%p18, %rd5, %rd3;
	@%p18 bra 	$L__BB558_6;
	shl.b64 	%rd7, %rd3, 1;
	add.s64 	%rd8, %rd1, %rd7;
	ld.global.u16 	%rs2, [%rd8];
	setp.ne.s16 	%p19, %rs2, 0;
	selp.u16 	%rs3, 1, 0, %p19;
	st.shared.u8 	[%r5], %rs3;
$L__BB558_6:
	bar.sync 	0;
	setp.lt.u32 	%p22, %r13, 66;
	@%p22 bra 	$L__BB558_12;
$L__BB558_7:
	shr.u32 	%r7, %r13, 1;
	setp.ge.u32 	%p23, %r1, %r7;
	@%p23 bra 	$L__BB558_11;
	ld.shared.u8 	%rs7, [%r5];
	setp.ne.s16 	%p25, %rs7, 0;
	mov.pred 	%p42, -1;
	@%p25 bra 	$L__BB558_10;
	add.s32 	%r12, %r5, %r7;
	ld.shared.u8 	%rs8, [%r12];
	setp.ne.s16 	%p42, %rs8, 0;
$L__BB558_10:
	selp.u16 	%rs9, 1, 0, %p42;
	st.shared.u8 	[%r5], %rs9;
$L__BB558_11:
	bar.sync 	0;
	setp.gt.u32 	%p26, %r13, 131;
	mov.u32 	%r13, %r7;
	@%p26 bra 	$L__BB558_7;
$L__BB558_12:
	setp.gt.u32 	%p27, %r1, 31;
	@%p27 bra 	$L__BB558_27;
	ld.volatile.shared.u8 	%rs10, [%r5];
	setp.ne.s16 	%p29, %rs10, 0;
	mov.pred 	%p43, -1;
	@%p29 bra 	$L__BB558_15;
	ld.volatile.shared.u8 	%rs11, [%r5+32];
	setp.ne.s16 	%p43, %rs11, 0;
$L__BB558_15:
	selp.u16 	%rs12, 1, 0, %p43;
	st.volatile.shared.u8 	[%r5], %rs12;
	ld.volatile.shared.u8 	%rs13, [%r5];
	setp.ne.s16 	%p31, %rs13, 0;
	mov.pred 	%p44, -1;
	@%p31 bra 	$L__BB558_17;
	ld.volatile.shared.u8 	%rs14, [%r5+16];
	setp.ne.s16 	%p44, %rs14, 0;
$L__BB558_17:
	selp.u16 	%rs15, 1, 0, %p44;
	st.volatile.shared.u8 	[%r5], %rs15;
	ld.volatile.shared.u8 	%rs16, [%r5];
	setp.ne.s16 	%p33, %rs16, 0;
	mov.pred 	%p45, -1;
	@%p33 bra 	$L__BB558_19;
	ld.volatile.shared.u8 	%rs17, [%r5+8];
	setp.ne.s16 	%p45, %rs17, 0;
$L__BB558_19:
	selp.u16 	%rs18, 1, 0, %p45;
	st.volatile.shared.u8 	[%r5], %rs18;
	ld.volatile.shared.u8 	%rs19, [%r5];
	setp.ne.s16 	%p35, %rs19, 0;
	mov.pred 	%p46, -1;
	@%p35 bra 	$L__BB558_21;
	ld.volatile.shared.u8 	%rs20, [%r5+4];
	setp.ne.s16 	%p46, %rs20, 0;
$L__BB558_21:
	selp.u16 	%rs21, 1, 0, %p46;
	st.volatile.shared.u8 	[%r5], %rs21;
	ld.volatile.shared.u8 	%rs22, [%r5];
	setp.ne.s16 	%p37, %rs22, 0;
	mov.pred 	%p47, -1;
	@%p37 bra 	$L__BB558_23;
	ld.volatile.shared.u8 	%rs23, [%r5+2];
	setp.ne.s16 	%p47, %rs23, 0;
$L__BB558_23:
	selp.u16 	%rs24, 1, 0, %p47;
	st.volatile.shared.u8 	[%r5], %rs24;
	ld.volatile.shared.u8 	%rs25, [%r5];
	setp.ne.s16 	%p39, %rs25, 0;
	mov.pred 	%p48, -1;
	@%p39 bra 	$L__BB558_25;
	ld.volatile.shared.u8 	%rs26, [%r5+1];
	setp.ne.s16 	%p48, %rs26, 0;
$L__BB558_25:
	selp.u16 	%rs27, 1, 0, %p48;
	st.volatile.shared.u8 	[%r5], %rs27;
	setp.ne.s32 	%p40, %r1, 0;
	@%p40 bra 	$L__BB558_27;
	ld.shared.u8 	%rs28, [anysdata_i16];
	cvt.u64.u32 	%rd13, %r2;
	cvta.to.global.u64 	%rd14, %rd4;
	add.s64 	%rd15, %rd14, %rd13;
	st.global.u8 	[%rd15], %rs28;
$L__BB558_27:
	ret;

}
	// .globl	uncontiguous_any_i16
.visible .entry uncontiguous_any_i16(
	.param .u64 .ptr .align 1 uncontiguous_any_i16_param_0,
	.param .u64 .ptr .align 1 uncontiguous_any_i16_param_1,
	.param .u64 .ptr .align 1 uncontiguous_any_i16_param_2,
	.param .u64 .ptr .align 1 uncontiguous_any_i16_param_3,
	.param .u64 uncontiguous_any_i16_param_4,
	.param .u64 uncontiguous_any_i16_param_5
)
{
	.reg .pred 	%p<94>;
	.reg .b16 	%rs<29>;
	.reg .b32 	%r<210>;
	.reg .b64 	%rd<558>;

	ld.param.u64 	%rd260, [uncontiguous_any_i16_param_0];
	ld.param.u64 	%rd263, [uncontiguous_any_i16_param_1];
	ld.param.u64 	%rd264, [uncontiguous_any_i16_param_2];
	ld.param.u64 	%rd265, [uncontiguous_any_i16_param_3];
	ld.param.u64 	%rd261, [uncontiguous_any_i16_param_4];
	ld.param.u64 	%rd262, [uncontiguous_any_i16_param_5];
	cvta.to.global.u64 	%rd1, %rd265;
	cvta.to.global.u64 	%rd2, %rd264;
	cvta.to.global.u64 	%rd3, %rd263;
	mov.u32 	%r1, %tid.x;
	mov.u32 	%r2, %ctaid.x;
	mov.u32 	%r209, %ntid.x;
	mul.lo.s32 	%r52, %r2, %r209;
	shl.b32 	%r53, %r52, 1;
	add.s32 	%r4, %r53, %r1;
	mov.u32 	%r54, anysdata_i16;
	add.s32 	%r5, %r54, %r1;
	mov.b16 	%rs1, 0;
	st.shared.u8 	[%r5], %rs1;
	add.s32 	%r55, %r4, %r209;
	cvt.u64.u32 	%rd511, %r55;
	setp.le.u64 	%p17, %rd262, %rd511;
	@%p17 bra 	$L__BB559_56;
	cvt.u32.u64 	%r6, %rd261;
	add.s32 	%r203, %r6, -1;
	setp.lt.s32 	%p44, %r203, 0;
	mov.b64 	%rd515, 0;
	mov.u64 	%rd516, %rd515;
	@%p44 bra 	$L__BB559_53;
	cvt.u64.u32 	%rd512, %r4;
	setp.lt.u32 	%p45, %r203, 3;
	mov.b64 	%rd516, 0;
	mov.u64 	%rd515, %rd516;
	@%p45 bra 	$L__BB559_30;
	add.s32 	%r201, %r6, -2;
	and.b32  	%r131, %r6, -4;
	neg.s32 	%r200, %r131;
	mov.b64 	%rd516, 0;
$L__BB559_4:
	.pragma "nounroll";
	add.s32 	%r12, %r201, 1;
	mul.wide.u32 	%rd397, %r12, 8;
	add.s64 	%rd398, %rd2, %rd397;
	ld.global.u64 	%rd10, [%rd398];
	or.b64  	%rd399, %rd512, %rd10;
	and.b64  	%rd400, %rd399, -4294967296;
	setp.ne.s64 	%p46, %rd400, 0;
	@%p46 bra 	$L__BB559_6;
	cvt.u32.u64 	%r132, %rd10;
	cvt.u32.u64 	%r133, %rd512;
	div.u32 	%r134, %r133, %r132;
	mul.lo.s32 	%r135, %r134, %r132;
	sub.s32 	%r136, %r133, %r135;
	cvt.u64.u32 	%rd477, %r134;
	cvt.u64.u32 	%rd478, %r136;
	bra.uni 	$L__BB559_7;
$L__BB559_6:
	div.s64 	%rd477, %rd512, %rd10;
	mul.lo.s64 	%rd401, %rd477, %rd10;
	sub.s64 	%rd478, %rd512, %rd401;
$L__BB559_7:
	mul.wide.u32 	%rd402, %r12, 8;
	add.s64 	%rd403, %rd1, %rd402;
	ld.global.u64 	%rd17, [%rd403];
	mad.lo.s64 	%rd18, %rd17, %rd478, %rd515;
	or.b64  	%rd404, %rd511, %rd10;
	and.b64  	%rd405, %rd404, -4294967296;
	setp.ne.s64 	%p47, %rd405, 0;
	@%p47 bra 	$L__BB559_9;
	cvt.u32.u64 	%r137, %rd10;
	cvt.u32.u64 	%r138, %rd511;
	div.u32 	%r139, %r138, %r137;
	mul.lo.s32 	%r140, %r139, %r137;
	sub.s32 	%r141, %r138, %r140;
	cvt.u64.u32 	%rd479, %r139;
	cvt.u64.u32 	%rd480, %r141;
	bra.uni 	$L__BB559_10;
$L__BB559_9:
	div.s64 	%rd479, %rd511, %rd10;
	mul.lo.s64 	%rd406, %rd479, %rd10;
	sub.s64 	%rd480, %rd511, %rd406;
$L__BB559_10:
	mad.lo.s64 	%rd25, %rd480, %rd17, %rd516;
	add.s32 	%r13, %r201, -2;
	mul.wide.u32 	%rd407, %r201, 8;
	add.s64 	%rd408, %rd2, %rd407;
	ld.global.u64 	%rd26, [%rd408];
	or.b64  	%rd409, %rd477, %rd26;
	and.b64  	%rd410, %rd409, -4294967296;
	setp.ne.s64 	%p48, %rd410, 0;
	@%p48 bra 	$L__BB559_12;
	cvt.u32.u64 	%r142, %rd26;
	cvt.u32.u64 	%r143, %rd477;
	div.u32 	%r144, %r143, %r142;
	mul.lo.s32 	%r145, %r144, %r142;
	sub.s32 	%r146, %r143, %r145;
	cvt.u64.u32 	%rd481, %r144;
	cvt.u64.u32 	%rd482, %r146;
	bra.uni 	$L__BB559_13;
$L__BB559_12:
	div.s64 	%rd481, %rd477, %rd26;
	mul.lo.s64 	%rd411, %rd481, %rd26;
	sub.s64 	%rd482, %rd477, %rd411;
$L__BB559_13:
	mul.wide.u32 	%rd412, %r201, 8;
	add.s64 	%rd413, %rd1, %rd412;
	ld.global.u64 	%rd33, [%rd413];
	mad.lo.s64 	%rd34, %rd33, %rd482, %rd18;
	or.b64  	%rd414, %rd479, %rd26;
	and.b64  	%rd415, %rd414, -4294967296;
	setp.ne.s64 	%p49, %rd415, 0;
	@%p49 bra 	$L__BB559_15;
	cvt.u32.u64 	%r147, %rd26;
	cvt.u32.u64 	%r148, %rd479;
	div.u32 	%r149, %r148, %r147;
	mul.lo.s32 	%r150, %r149, %r147;
	sub.s32 	%r151, %r148, %r150;
	cvt.u64.u32 	%rd483, %r149;
	cvt.u64.u32 	%rd484, %r151;
	bra.uni 	$L__BB559_16;
$L__BB559_15:
	div.s64 	%rd483, %rd479, %rd26;
	mul.lo.s64 	%rd416, %rd483, %rd26;
	sub.s64 	%rd484, %rd479, %rd416;
$L__BB559_16:
	mad.lo.s64 	%rd41, %rd484, %rd33, %rd25;
	add.s32 	%r14, %r201, -1;
	mul.wide.u32 	%rd417, %r14, 8;
	add.s64 	%rd418, %rd2, %rd417;
	ld.global.u64 	%rd42, [%rd418];
	or.b64  	%rd419, %rd481, %rd42;
	and.b64  	%rd420, %rd419, -4294967296;
	setp.ne.s64 	%p50, %rd420, 0;
	@%p50 bra 	$L__BB559_18;
	cvt.u32.u64 	%r152, %rd42;
	cvt.u32.u64 	%r153, %rd481;
	div.u32 	%r154, %r153, %r152;
	mul.lo.s32 	%r155, %r154, %r152;
	sub.s32 	%r156, %r153, %r155;
	cvt.u64.u32 	%rd485, %r154;
	cvt.u64.u32 	%rd486, %r156;
	bra.uni 	$L__BB559_19;
$L__BB559_18:
	div.s64 	%rd485, %rd481, %rd42;
	mul.lo.s64 	%rd421, %rd485, %rd42;
	sub.s64 	%rd486, %rd481, %rd421;
$L__BB559_19:
	mul.wide.u32 	%rd422, %r14, 8;
	add.s64 	%rd423, %rd1, %rd422;
	ld.global.u64 	%rd49, [%rd423];
	mad.lo.s64 	%rd50, %rd49, %rd486, %rd34;
	or.b64  	%rd424, %rd483, %rd42;
	and.b64  	%rd425, %rd424, -4294967296;
	setp.ne.s64 	%p51, %rd425, 0;
	@%p51 bra 	$L__BB559_21;
	cvt.u32.u64 	%r157, %rd42;
	cvt.u32.u64 	%r158, %rd483;
	div.u32 	%r159, %r158, %r157;
	mul.lo.s32 	%r160, %r159, %r157;
	sub.s32 	%r161, %r158, %r160;
	cvt.u64.u32 	%rd487, %r159;
	cvt.u64.u32 	%rd488, %r161;
	bra.uni 	$L__BB559_22;
$L__BB559_21:
	div.s64 	%rd487, %rd483, %rd42;
	mul.lo.s64 	%rd426, %rd487, %rd42;
	sub.s64 	%rd488, %rd483, %rd426;
$L__BB559_22:
	mad.lo.s64 	%rd57, %rd488, %rd49, %rd41;
	mul.wide.u32 	%rd427, %r13, 8;
	add.s64 	%rd428, %rd2, %rd427;
	ld.global.u64 	%rd58, [%rd428];
	or.b64  	%rd429, %rd485, %rd58;
	and.b64  	%rd430, %rd429, -4294967296;
	setp.ne.s64 	%p52, %rd430, 0;
	@%p52 bra 	$L__BB559_24;
	cvt.u32.u64 	%r162, %rd58;
	cvt.u32.u64 	%r163, %rd485;
	div.u32 	%r164, %r163, %r162;
	mul.lo.s32 	%r165, %r164, %r162;
	sub.s32 	%r166, %r163, %r165;
	cvt.u64.u32 	%rd512, %r164;
	cvt.u64.u32 	%rd490, %r166;
	bra.uni 	$L__BB559_25;
$L__BB559_24:
	div.s64 	%rd512, %rd485, %rd58;
	mul.lo.s64 	%rd431, %rd512, %rd58;
	sub.s64 	%rd490, %rd485, %rd431;
$L__BB559_25:
	mul.wide.u32 	%rd432, %r13, 8;
	add.s64 	%rd433, %rd1, %rd432;
	ld.global.u64 	%rd65, [%rd433];
	mad.lo.s64 	%rd515, %rd65, %rd490, %rd50;
	or.b64  	%rd434, %rd487, %rd58;
	and.b64  	%rd435, %rd434, -4294967296;
	setp.ne.s64 	%p53, %rd435, 0;
	@%p53 bra 	$L__BB559_27;
	cvt.u32.u64 	%r167, %rd58;
	cvt.u32.u64 	%r168, %rd487;
	div.u32 	%r169, %r168, %r167;
	mul.lo.s32 	%r170, %r169, %r167;
	sub.s32 	%r171, %r168, %r170;
	cvt.u64.u32 	%rd511, %r169;
	cvt.u64.u32 	%rd492, %r171;
	bra.uni 	$L__BB559_28;
$L__BB559_27:
	div.s64 	%rd511, %rd487, %rd58;
	mul.lo.s64 	%rd436, %rd511, %rd58;
	sub.s64 	%rd492, %rd487, %rd436;
$L__BB559_28:
	mad.lo.s64 	%rd516, %rd492, %rd65, %rd57;
	add.s32 	%r201, %r201, -4;
	add.s32 	%r200, %r200, 4;
	setp.ne.s32 	%p54, %r200, 0;
	@%p54 bra 	$L__BB559_4;
	add.s32 	%r203, %r201, 1;
$L__BB559_30:
	and.b32  	%r19, %r6, 3;
	setp.eq.s32 	%p55, %r19, 0;
	@%p55 bra 	$L__BB559_53;
	setp.eq.s32 	%p56, %r19, 1;
	@%p56 bra 	$L__BB559_45;
	mul.wide.u32 	%rd438, %r203, 8;
	add.s64 	%rd439, %rd2, %rd438;
	ld.global.u64 	%rd80, [%rd439];
	or.b64  	%rd440, %rd512, %rd80;
	and.b64  	%rd441, %rd440, -4294967296;
	setp.ne.s64 	%p57, %rd441, 0;
	@%p57 bra 	$L__BB559_34;
	cvt.u32.u64 	%r172, %rd80;
	cvt.u32.u64 	%r173, %rd512;
	div.u32 	%r174, %r173, %r172;
	mul.lo.s32 	%r175, %r174, %r172;
	sub.s32 	%r176, %r173, %r175;
	cvt.u64.u32 	%rd499, %r174;
	cvt.u64.u32 	%rd500, %r176;
	bra.uni 	$L__BB559_35;
$L__BB559_34:
	div.s64 	%rd499, %rd512, %rd80;
	mul.lo.s64 	%rd442, %rd499, %rd80;
	sub.s64 	%rd500, %rd512, %rd442;
$L__BB559_35:
	add.s64 	%rd444, %rd1, %rd438;
	ld.global.u64 	%rd87, [%rd444];
	mad.lo.s64 	%rd88, %rd87, %rd500, %rd515;
	or.b64  	%rd445, %rd511, %rd80;
	and.b64  	%rd446, %rd445, -4294967296;
	setp.ne.s64 	%p58, %rd446, 0;
	@%p58 bra 	$L__BB559_37;
	cvt.u32.u64 	%r177, %rd80;
	cvt.u32.u64 	%r178, %rd511;
	div.u32 	%r179, %r178, %r177;
	mul.lo.s32 	%r180, %r179, %r177;
	sub.s32 	%r181, %r178, %r180;
	cvt.u64.u32 	%rd501, %r179;
	cvt.u64.u32 	%rd502, %r181;
	bra.uni 	$L__BB559_38;
$L__BB559_37:
	div.s64 	%rd501, %rd511, %rd80;
	mul.lo.s64 	%rd447, %rd501, %rd80;
	sub.s64 	%rd502, %rd511, %rd447;
$L__BB559_38:
	mad.lo.s64 	%rd95, %rd502, %rd87, %rd516;
	add.s32 	%r20, %r203, -1;
	mul.wide.u32 	%rd448, %r20, 8;
	add.s64 	%rd449, %rd2, %rd448;
	ld.global.u64 	%rd96, [%rd449];
	or.b64  	%rd450, %rd499, %rd96;
	and.b64  	%rd451, %rd450, -4294967296;
	setp.ne.s64 	%p59, %rd451, 0;
	@%p59 bra 	$L__BB559_40;
	cvt.u32.u64 	%r182, %rd96;
	cvt.u32.u64 	%r183, %rd499;
	div.u32 	%r184, %r183, %r182;
	mul.lo.s32 	%r185, %r184, %r182;
	sub.s32 	%r186, %r183, %r185;
	cvt.u64.u32 	%rd512, %r184;
	cvt.u64.u32 	%rd504, %r186;
	bra.uni 	$L__BB559_41;
$L__BB559_40:
	div.s64 	%rd512, %rd499, %rd96;
	mul.lo.s64 	%rd452, %rd512, %rd96;
	sub.s64 	%rd504, %rd499, %rd452;
$L__BB559_41:
	add.s64 	%rd454, %rd1, %rd448;
	ld.global.u64 	%rd103, [%rd454];
	mad.lo.s64 	%rd515, %rd103, %rd504, %rd88;
	or.b64  	%rd455, %rd501, %rd96;
	and.b64  	%rd456, %rd455, -4294967296;
	setp.ne.s64 	%p60, %rd456, 0;
	@%p60 bra 	$L__BB559_43;
	cvt.u32.u64 	%r187, %rd96;
	cvt.u32.u64 	%r188, %rd501;
	div.u32 	%r189, %r188, %r187;
	mul.lo.s32 	%r190, %r189, %r187;
	sub.s32 	%r191, %r188, %r190;
	cvt.u64.u32 	%rd511, %r189;
	cvt.u64.u32 	%rd506, %r191;
	bra.uni 	$L__BB559_44;
$L__BB559_43:
	div.s64 	%rd511, %rd501, %rd96;
	mul.lo.s64 	%rd457, %rd511, %rd96;
	sub.s64 	%rd506, %rd501, %rd457;
$L__BB559_44:
	mad.lo.s64 	%rd516, %rd506, %rd103, %rd95;
	add.s32 	%r203, %r203, -2;
$L__BB559_45:
	and.b32  	%r192, %r6, 1;
	setp.eq.b32 	%p61, %r192, 1;
	not.pred 	%p62, %p61;
	@%p62 bra 	$L__BB559_53;
	mul.wide.u32 	%rd458, %r203, 8;
	add.s64 	%rd459, %rd2, %rd458;
	ld.global.u64 	%rd118, [%rd459];
	or.b64  	%rd460, %rd512, %rd118;
	and.b64  	%rd461, %rd460, -4294967296;
	setp.ne.s64 	%p63, %rd461, 0;
	@%p63 bra 	$L__BB559_48;
	cvt.u32.u64 	%r193, %rd118;
	cvt.u32.u64 	%r194, %rd512;
	rem.u32 	%r195, %r194, %r193;
	cvt.u64.u32 	%rd513, %r195;
	bra.uni 	$L__BB559_49;
$L__BB559_48:
	rem.s64 	%rd513, %rd512, %rd118;
$L__BB559_49:
	add.s64 	%rd463, %rd1, %rd458;
	ld.global.u64 	%rd122, [%rd463];
	mad.lo.s64 	%rd515, %rd122, %rd513, %rd515;
	or.b64  	%rd464, %rd511, %rd118;
	and.b64  	%rd465, %rd464, -4294967296;
	setp.ne.s64 	%p64, %rd465, 0;
	@%p64 bra 	$L__BB559_51;
	cvt.u32.u64 	%r196, %rd118;
	cvt.u32.u64 	%r197, %rd511;
	rem.u32 	%r198, %r197, %r196;
	cvt.u64.u32 	%rd514, %r198;
	bra.uni 	$L__BB559_52;
$L__BB559_51:
	rem.s64 	%rd514, %rd511, %rd118;
$L__BB559_52:
	mad.lo.s64 	%rd516, %rd514, %rd122, %rd516;
$L__BB559_53:
	shl.b64 	%rd466, %rd515, 1;
	add.s64 	%rd467, %rd3, %rd466;
	ld.global.u16 	%rs4, [%rd467];
	setp.ne.s16 	%p66, %rs4, 0;
	mov.pred 	%p86, -1;
	@%p66 bra 	$L__BB559_55;
	shl.b64 	%rd468, %rd516, 1;
	add.s64 	%rd469, %rd3, %rd468;
	ld.global.u16 	%rs5, [%rd469];
	setp.ne.s16 	%p86, %rs5, 0;
$L__BB559_55:
	selp.u16 	%rs6, 1, 0, %p86;
	st.shared.u8 	[%r5], %rs6;
	bra.uni 	$L__BB559_116;
$L__BB559_56:
	cvt.u64.u32 	%rd548, %r4;
	setp.le.u64 	%p18, %rd262, %rd548;
	@%p18 bra 	$L__BB559_116;
	cvt.u32.u64 	%r23, %rd261;
	add.s32 	%r207, %r23, -1;
	setp.lt.s32 	%p19, %r207, 0;
	mov.b64 	%rd557, 0;
	@%p19 bra 	$L__BB559_115;
	and.b32  	%r25, %r23, 7;
	setp.lt.u32 	%p20, %r207, 7;
	mov.b64 	%rd557, 0;
	@%p20 bra 	$L__BB559_86;
	add.s32 	%r205, %r23, -4;
	and.b32  	%r56, %r23, -8;
	neg.s32 	%r204, %r56;
	mov.b64 	%rd557, 0;
$L__BB559_60:
	.pragma "nounroll";
	add.s32 	%r30, %r205, 3;
	mul.wide.u32 	%rd270, %r30, 8;
	add.s64 	%rd271, %rd2, %rd270;
	ld.global.u64 	%rd133, [%rd271];
	or.b64  	%rd272, %rd548, %rd133;
	and.b64  	%rd273, %rd272, -4294967296;
	setp.ne.s64 	%p21, %rd273, 0;
	@%p21 bra 	$L__BB559_62;
	cvt.u32.u64 	%r57, %rd133;
	cvt.u32.u64 	%r58, %rd548;
	div.u32 	%r59, %r58, %r57;
	mul.lo.s32 	%r60, %r59, %r57;
	sub.s32 	%r61, %r58, %r60;
	cvt.u64.u32 	%rd519, %r59;
	cvt.u64.u32 	%rd520, %r61;
	bra.uni 	$L__BB559_63;
$L__BB559_62:
	div.s64 	%rd519, %rd548, %rd133;
	mul.lo.s64 	%rd274, %rd519, %rd133;
	sub.s64 	%rd520, %rd548, %rd274;
$L__BB559_63:
	add.s64 	%rd276, %rd1, %rd270;
	ld.global.u64 	%rd277, [%rd276];
	mad.lo.s64 	%rd140, %rd277, %rd520, %rd557;
	add.s32 	%r31, %r205, 2;
	mul.wide.u32 	%rd278, %r31, 8;
	add.s64 	%rd279, %rd2, %rd278;
	ld.global.u64 	%rd141, [%rd279];
	or.b64  	%rd280, %rd519, %rd141;
	and.b64  	%rd281, %rd280, -4294967296;
	setp.ne.s64 	%p22, %rd281, 0;
	@%p22 bra 	$L__BB559_65;
	cvt.u32.u64 	%r62, %rd141;
	cvt.u32.u64 	%r63, %rd519;
	div.u32 	%r64, %r63, %r62;
	mul.lo.s32 	%r65, %r64, %r62;
	sub.s32 	%r66, %r63, %r65;
	cvt.u64.u32 	%rd521, %r64;
	cvt.u64.u32 	%rd522, %r66;
	bra.uni 	$L__BB559_66;
$L__BB559_65:
	div.s64 	%rd521, %rd519, %rd141;
	mul.lo.s64 	%rd282, %rd521, %rd141;
	sub.s64 	%rd522, %rd519, %rd282;
$L__BB559_66:
	add.s64 	%rd284, %rd1, %rd278;
	ld.global.u64 	%rd285, [%rd284];
	mad.lo.s64 	%rd148, %rd285, %rd522, %rd140;
	add.s32 	%r32, %r205, 1;
	mul.wide.u32 	%rd286, %r32, 8;
	add.s64 	%rd287, %rd2, %rd286;
	ld.global.u64 	%rd149, [%rd287];
	or.b64  	%rd288, %rd521, %rd149;
	and.b64  	%rd289, %rd288, -4294967296;
	setp.ne.s64 	%p23, %rd289, 0;
	@%p23 bra 	$L__BB559_68;
	cvt.u32.u64 	%r67, %rd149;
	cvt.u32.u64 	%r68, %rd521;
	div.u32 	%r69, %r68, %r67;
	mul.lo.s32 	%r70, %r69, %r67;
	sub.s32 	%r71, %r68, %r70;
	cvt.u64.u32 	%rd523, %r69;
	cvt.u64.u32 	%rd524, %r71;
	bra.uni 	$L__BB559_69;
$L__BB559_68:
	div.s64 	%rd523, %rd521, %rd149;
	mul.lo.s64 	%rd290, %rd523, %rd149;
	sub.s64 	%rd524, %rd521, %rd290;
$L__BB559_69:
	add.s64 	%rd292, %rd1, %rd286;
	ld.global.u64 	%rd293, [%rd292];
	mad.lo.s64 	%rd156, %rd293, %rd524, %rd148;
	add.s32 	%r33, %r205, -4;
	mul.wide.u32 	%rd294, %r205, 8;
	add.s64 	%rd295, %rd2, %rd294;
	ld.global.u64 	%rd157, [%rd295];
	or.b64  	%rd296, %rd523, %rd157;
	and.b64  	%rd297, %rd296, -4294967296;
	setp.ne.s64 	%p24, %rd297, 0;
	@%p24 bra 	$L__BB559_71;
	cvt.u32.u64 	%r72, %rd157;
	cvt.u32.u64 	%r73, %rd523;
	div.u32 	%r74, %r73, %r72;
	mul.lo.s32 	%r75, %r74, %r72;
	sub.s32 	%r76, %r73, %r75;
	cvt.u64.u32 	%rd525, %r74;
	cvt.u64.u32 	%rd526, %r76;
	bra.uni 	$L__BB559_72;
$L__BB559_71:
	div.s64 	%rd525, %rd523, %rd157;
	mul.lo.s64 	%rd298, %rd525, %rd157;
	sub.s64 	%rd526, %rd523, %rd298;
$L__BB559_72:
	add.s64 	%rd300, %rd1, %rd294;
	ld.global.u64 	%rd301, [%rd300];
	mad.lo.s64 	%rd164, %rd301, %rd526, %rd156;
	add.s32 	%r34, %r205, -1;
	mul.wide.u32 	%rd302, %r34, 8;
	add.s64 	%rd303, %rd2, %rd302;
	ld.global.u64 	%rd165, [%rd303];
	or.b64  	%rd304, %rd525, %rd165;
	and.b64  	%rd305, %rd304, -4294967296;
	setp.ne.s64 	%p25, %rd305, 0;
	@%p25 bra 	$L__BB559_74;
	cvt.u32.u64 	%r77, %rd165;
	cvt.u32.u64 	%r78, %rd525;
	div.u32 	%r79, %r78, %r77;
	mul.lo.s32 	%r80, %r79, %r77;
	sub.s32 	%r81, %r78, %r80;
	cvt.u64.u32 	%rd527, %r79;
	cvt.u64.u32 	%rd528, %r81;
	bra.uni 	$L__BB559_75;
$L__BB559_74:
	div.s64 	%rd527, %rd525, %rd165;
	mul.lo.s64 	%rd306, %rd527, %rd165;
	sub.s64 	%rd528, %rd525, %rd306;
$L__BB559_75:
	add.s64 	%rd308, %rd1, %rd302;
	ld.global.u64 	%rd309, [%rd308];
	mad.lo.s64 	%rd172, %rd309, %rd528, %rd164;
	add.s32 	%r35, %r205, -2;
	mul.wide.u32 	%rd310, %r35, 8;
	add.s64 	%rd311, %rd2, %rd310;
	ld.global.u64 	%rd173, [%rd311];
	or.b64  	%rd312, %rd527, %rd173;
	and.b64  	%rd313, %rd312, -4294967296;
	setp.ne.s64 	%p26, %rd313, 0;
	@%p26 bra 	$L__BB559_77;
	cvt.u32.u64 	%r82, %rd173;
	cvt.u32.u64 	%r83, %rd527;
	div.u32 	%r84, %r83, %r82;
	mul.lo.s32 	%r85, %r84, %r82;
	sub.s32 	%r86, %r83, %r85;
	cvt.u64.u32 	%rd529, %r84;
	cvt.u64.u32 	%rd530, %r86;
	bra.uni 	$L__BB559_78;
$L__BB559_77:
	div.s64 	%rd529, %rd527, %rd173;
	mul.lo.s64 	%rd314, %rd529, %rd173;
	sub.s64 	%rd530, %rd527, %rd314;
$L__BB559_78:
	add.s64 	%rd316, %rd1, %rd310;
	ld.global.u64 	%rd317, [%rd316];
	mad.lo.s64 	%rd180, %rd317, %rd530, %rd172;
	add.s32 	%r36, %r205, -3;
	mul.wide.u32 	%rd318, %r36, 8;
	add.s64 	%rd319, %rd2, %rd318;
	ld.global.u64 	%rd181, [%rd319];
	or.b64  	%rd320, %rd529, %rd181;
	and.b64  	%rd321, %rd320, -4294967296;
	setp.ne.s64 	%p27, %rd321, 0;
	@%p27 bra 	$L__BB559_80;
	cvt.u32.u64 	%r87, %rd181;
	cvt.u32.u64 	%r88, %rd529;
	div.u32 	%r89, %r88, %r87;
	mul.lo.s32 	%r90, %r89, %r87;
	sub.s32 	%r91, %r88, %r90;
	cvt.u64.u32 	%rd531, %r89;
	cvt.u64.u32 	%rd532, %r91;
	bra.uni 	$L__BB559_81;
$L__BB559_80:
	div.s64 	%rd531, %rd529, %rd181;
	mul.lo.s64 	%rd322, %rd531, %rd181;
	sub.s64 	%rd532, %rd529, %rd322;
$L__BB559_81:
	add.s64 	%rd324, %rd1, %rd318;
	ld.global.u64 	%rd325, [%rd324];
	mad.lo.s64 	%rd188, %rd325, %rd532, %rd180;
	mul.wide.u32 	%rd326, %r33, 8;
	add.s64 	%rd327, %rd2, %rd326;
	ld.global.u64 	%rd189, [%rd327];
	or.b64  	%rd328, %rd531, %rd189;
	and.b64  	%rd329, %rd328, -4294967296;
	setp.ne.s64 	%p28, %rd329, 0;
	@%p28 bra 	$L__BB559_83;
	cvt.u32.u64 	%r92, %rd189;
	cvt.u32.u64 	%r93, %rd531;
	div.u32 	%r94, %r93, %r92;
	mul.lo.s32 	%r95, %r94, %r92;
	sub.s32 	%r96, %r93, %r95;
	cvt.u64.u32 	%rd548, %r94;
	cvt.u64.u32 	%rd534, %r96;
	bra.uni 	$L__BB559_84;
$L__BB559_83:
	div.s64 	%rd548, %rd531, %rd189;
	mul.lo.s64 	%rd330, %rd548, %rd189;
	sub.s64 	%rd534, %rd531, %rd330;
$L__BB559_84:
	add.s64 	%rd332, %rd1, %rd326;
	ld.global.u64 	%rd333, [%rd332];
	mad.lo.s64 	%rd557, %rd333, %rd534, %rd188;
	add.s32 	%r205, %r205, -8;
	add.s32 	%r204, %r204, 8;
	setp.ne.s32 	%p29, %r204, 0;
	@%p29 bra 	$L__BB559_60;
	add.s32 	%r207, %r205, 3;
$L__BB559_86:
	setp.eq.s32 	%p30, %r25, 0;
	@%p30 bra 	$L__BB559_115;
	and.b32  	%r41, %r23, 3;
	setp.lt.u32 	%p31, %r25, 4;
	@%p31 bra 	$L__BB559_101;
	mul.wide.u32 	%rd335, %r207, 8;
	add.s64 	%rd336, %rd2, %rd335;
	ld.global.u64 	%rd200, [%rd336];
	or.b64  	%rd337, %rd548, %rd200;
	and.b64  	%rd338, %rd337, -4294967296;
	setp.ne.s64 	%p32, %rd338, 0;
	@%p32 bra 	$L__BB559_90;
	cvt.u32.u64 	%r97, %rd200;
	cvt.u32.u64 	%r98, %rd548;
	div.u32 	%r99, %r98, %r97;
	mul.lo.s32 	%r100, %r99, %r97;
	sub.s32 	%r101, %r98, %r100;
	cvt.u64.u32 	%rd538, %r99;
	cvt.u64.u32 	%rd539, %r101;
	bra.uni 	$L__BB559_91;
$L__BB559_90:
	div.s64 	%rd538, %rd548, %rd200;
	mul.lo.s64 	%rd339, %rd538, %rd200;
	sub.s64 	%rd539, %rd548, %rd339;
$L__BB559_91:
	add.s64 	%rd341, %rd1, %rd335;
	ld.global.u64 	%rd342, [%rd341];
	mad.lo.s64 	%rd207, %rd342, %rd539, %rd557;
	add.s32 	%r42, %r207, -1;
	mul.wide.u32 	%rd343, %r42, 8;
	add.s64 	%rd344, %rd2, %rd343;
	ld.global.u64 	%rd208, [%rd344];
	or.b64  	%rd345, %rd538, %rd208;
	and.b64  	%rd346, %rd345, -4294967296;
	setp.ne.s64 	%p33, %rd346, 0;
	@%p33 bra 	$L__BB559_93;
	cvt.u32.u64 	%r102, %rd208;
	cvt.u32.u64 	%r103, %rd538;
	div.u32 	%r104, %r103, %r102;
	mul.lo.s32 	%r105, %r104, %r102;
	sub.s32 	%r106, %r103, %r105;
	cvt.u64.u32 	%rd540, %r104;
	cvt.u64.u32 	%rd541, %r106;
	bra.uni 	$L__BB559_94;
$L__BB559_93:
	div.s64 	%rd540, %rd538, %rd208;
	mul.lo.s64 	%rd347, %rd540, %rd208;
	sub.s64 	%rd541, %rd538, %rd347;
$L__BB559_94:
	add.s64 	%rd349, %rd1, %rd343;
	ld.global.u64 	%rd350, [%rd349];
	mad.lo.s64 	%rd215, %rd350, %rd541, %rd207;
	add.s32 	%r43, %r207, -2;
	mul.wide.u32 	%rd351, %r43, 8;
	add.s64 	%rd352, %rd2, %rd351;
	ld.global.u64 	%rd216, [%rd352];
	or.b64  	%rd353, %rd540, %rd216;
	and.b64  	%rd354, %rd353, -4294967296;
	setp.ne.s64 	%p34, %rd354, 0;
	@%p34 bra 	$L__BB559_96;
	cvt.u32.u64 	%r107, %rd216;
	cvt.u32.u64 	%r108, %rd540;
	div.u32 	%r109, %r108, %r107;
	mul.lo.s32 	%r110, %r109, %r107;
	sub.s32 	%r111, %r108, %r110;
	cvt.u64.u32 	%rd542, %r109;
	cvt.u64.u32 	%rd543, %r111;
	bra.uni 	$L__BB559_97;
$L__BB559_96:
	div.s64 	%rd542, %rd540, %rd216;
	mul.lo.s64 	%rd355, %rd542, %rd216;
	sub.s64 	%rd543, %rd540, %rd355;
$L__BB559_97:
	add.s64 	%rd357, %rd1, %rd351;
	ld.global.u64 	%rd358, [%rd357];
	mad.lo.s64 	%rd223, %rd358, %rd543, %rd215;
	add.s32 	%r44, %r207, -3;
	mul.wide.u32 	%rd359, %r44, 8;
	add.s64 	%rd360, %rd2, %rd359;
	ld.global.u64 	%rd224, [%rd360];
	or.b64  	%rd361, %rd542, %rd224;
	and.b64  	%rd362, %rd361, -4294967296;
	setp.ne.s64 	%p35, %rd362, 0;
	@%p35 bra 	$L__BB559_99;
	cvt.u32.u64 	%r112, %rd224;
	cvt.u32.u64 	%r113, %rd542;
	div.u32 	%r114, %r113, %r112;
	mul.lo.s32 	%r115, %r114, %r112;
	sub.s32 	%r116, %r113, %r115;
	cvt.u64.u32 	%rd548, %r114;
	cvt.u64.u32 	%rd545, %r116;
	bra.uni 	$L__BB559_100;
$L__BB559_99:
	div.s64 	%rd548, %rd542, %rd224;
	mul.lo.s64 	%rd363, %rd548, %rd224;
	sub.s64 	%rd545, %rd542, %rd363;
$L__BB559_100:
	add.s64 	%rd365, %rd1, %rd359;
	ld.global.u64 	%rd366, [%rd365];
	mad.lo.s64 	%rd557, %rd366, %rd545, %rd223;
	add.s32 	%r207, %r207, -4;
$L__BB559_101:
	setp.eq.s32 	%p36, %r41, 0;
	@%p36 bra 	$L__BB559_115;
	setp.eq.s32 	%p37, %r41, 1;
	@%p37 bra 	$L__BB559_110;
	mul.wide.u32 	%rd368, %r207, 8;
	add.s64 	%rd369, %rd2, %rd368;
	ld.global.u64 	%rd235, [%rd369];
	or.b64  	%rd370, %rd548, %rd235;
	and.b64  	%rd371, %rd370, -4294967296;
	setp.ne.s64 	%p38, %rd371, 0;
	@%p38 bra 	$L__BB559_105;
	cvt.u32.u64 	%r117, %rd235;
	cvt.u32.u64 	%r118, %rd548;
	div.u32 	%r119, %r118, %r117;
	mul.lo.s32 	%r120, %r119, %r117;
	sub.s32 	%r121, %r118, %r120;
	cvt.u64.u32 	%rd549, %r119;
	cvt.u64.u32 	%rd550, %r121;
	bra.uni 	$L__BB559_106;
$L__BB559_105:
	div.s64 	%rd549, %rd548, %rd235;
	mul.lo.s64 	%rd372, %rd549, %rd235;
	sub.s64 	%rd550, %rd548, %rd372;
$L__BB559_106:
	add.s64 	%rd374, %rd1, %rd368;
	ld.global.u64 	%rd375, [%rd374];
	mad.lo.s64 	%rd242, %rd375, %rd550, %rd557;
	add.s32 	%r47, %r207, -1;
	mul.wide.u32 	%rd376, %r47, 8;
	add.s64 	%rd377, %rd2, %rd376;
	ld.global.u64 	%rd243, [%rd377];
	or.b64  	%rd378, %rd549, %rd243;
	and.b64  	%rd379, %rd378, -4294967296;
	setp.ne.s64 	%p39, %rd379, 0;
	@%p39 bra 	$L__BB559_108;
	cvt.u32.u64 	%r122, %rd243;
	cvt.u32.u64 	%r123, %rd549;
	div.u32 	%r124, %r123, %r122;
	mul.lo.s32 	%r125, %r124, %r122;
	sub.s32 	%r126, %r123, %r125;
	cvt.u64.u32 	%rd548, %r124;
	cvt.u64.u32 	%rd552, %r126;
	bra.uni 	$L__BB559_109;
$L__BB559_108:
	div.s64 	%rd548, %rd549, %rd243;
	mul.lo.s64 	%rd380, %rd548, %rd243;
	sub.s64 	%rd552, %rd549, %rd380;
$L__BB559_109:
	add.s64 	%rd382, %rd1, %rd376;
	ld.global.u64 	%rd383, [%rd382];
	mad.lo.s64 	%rd557, %rd383, %rd552, %rd242;
	add.s32 	%r207, %r207, -2;
$L__BB559_110:
	and.b32  	%r127, %r23, 1;
	setp.eq.b32 	%p40, %r127, 1;
	not.pred 	%p41, %p40;
	@%p41 bra 	$L__BB559_115;
	mul.wide.u32 	%rd384, %r207, 8;
	add.s64 	%rd385, %rd2, %rd384;
	ld.global.u64 	%rd254, [%rd385];
	or.b64  	%rd386, %rd548, %rd254;
	and.b64  	%rd387, %rd386, -4294967296;
	setp.ne.s64 	%p42, %rd387, 0;
	@%p42 bra 	$L__BB559_113;
	cvt.u32.u64 	%r128, %rd254;
	cvt.u32.u64 	%r129, %rd548;
	rem.u32 	%r130, %r129, %r128;
	cvt.u64.u32 	%rd556, %r130;
	bra.uni 	$L__BB559_114;
$L__BB559_113:
	rem.s64 	%rd556, %rd548, %rd254;
$L__BB559_114:
	add.s64 	%rd389, %rd1, %rd384;
	ld.global.u64 	%rd390, [%rd389];
	mad.lo.s64 	%rd557, %rd390, %rd556, %rd557;
$L__BB559_115:
	shl.b64 	%rd391, %rd557, 1;
	add.s64 	%rd392, %rd3, %rd391;
	ld.global.u16 	%rs2, [%rd392];
	setp.ne.s16 	%p43, %rs2, 0;
	selp.u16 	%rs3, 1, 0, %p43;
	st.shared.u8 	[%r5], %rs3;
$L__BB559_116:
	bar.sync 	0;
	setp.lt.u32 	%p67, %r209, 66;
	@%p67 bra 	$L__BB559_122;
$L__BB559_117:
	shr.u32 	%r51, %r209, 1;
	setp.ge.u32 	%p68, %r1, %r51;
	@%p68 bra 	$L__BB559_121;
	ld.shared.u8 	%rs7, [%r5];
	setp.ne.s16 	%p70, %rs7, 0;
	mov.pred 	%p87, -1;
	@%p70 bra 	$L__BB559_120;
	add.s32 	%r199, %r5, %r51;
	ld.shared.u8 	%rs8, [%r199];
	setp.ne.s16 	%p87, %rs8, 0;
$L__BB559_120:
	selp.u16 	%rs9, 1, 0, %p87;
	st.shared.u8 	[%r5], %rs9;
$L__BB559_121:
	bar.sync 	0;
	setp.gt.u32 	%p71, %r209, 131;
	mov.u32 	%r209, %r51;
	@%p71 bra 	$L__BB559_117;
$L__BB559_122:
	setp.gt.u32 	%p72, %r1, 31;
	@%p72 bra 	$L__BB559_137;
	ld.volatile.shared.u8 	%rs10, [%r5];
	setp.ne.s16 	%p74, %rs10, 0;
	mov.pred 	%p88, -1;
	@%p74 bra 	$L__BB559_125;
	ld.volatile.shared.u8 	%rs11, [%r5+32];
	setp.ne.s16 	%p88, %rs11, 0;
$L__BB559_125:
	selp.u16 	%rs12, 1, 0, %p88;
	st.volatile.shared.u8 	[%r5], %rs12;
	ld.volatile.shared.u8 	%rs13, [%r5];
	setp.ne.s16 	%p76, %rs13, 0;
	mov.pred 	%p89, -1;
	@%p76 bra 	$L__BB559_127;
	ld.volatile.shared.u8 	%rs14, [%r5+16];
	setp.ne.s16 	%p89, %rs14, 0;
$L__BB559_127:
	selp.u16 	%rs15, 1, 0, %p89;
	st.volatile.shared.u8 	[%r5], %rs15;
	ld.volatile.shared.u8 	%rs16, [%r5];
	setp.ne.s16 	%p78, %rs16, 0;
	mov.pred 	%p90, -1;
	@%p78 bra 	$L__BB559_129;
	ld.volatile.shared.u8 	%rs17, [%r5+8];
	setp.ne.s16 	%p90, %rs17, 0;
$L__BB559_129:
	selp.u16 	%rs18, 1, 0, %p90;
	st.volatile.shared.u8 	[%r5], %rs18;
	ld.volatile.shared.u8 	%rs19, [%r5];
	setp.ne.s16 	%p80, %rs19, 0;
	mov.pred 	%p91, -1;
	@%p80 bra 	$L__BB559_131;
	ld.volatile.shared.u8 	%rs20, [%r5+4];
	setp.ne.s16 	%p91, %rs20, 0;
$L__BB559_131:
	selp.u16 	%rs21, 1, 0, %p91;
	st.volatile.shared.u8 	[%r5], %rs21;
	ld.volatile.shared.u8 	%rs22, [%r5];
	setp.ne.s16 	%p82, %rs22, 0;
	mov.pred 	%p92, -1;
	@%p82 bra 	$L__BB559_133;
	ld.volatile.shared.u8 	%rs23, [%r5+2];
	setp.ne.s16 	%p92, %rs23, 0;
$L__BB559_133:
	selp.u16 	%rs24, 1, 0, %p92;
	st.volatile.shared.u8 	[%r5], %rs24;
	ld.volatile.shared.u8 	%rs25, [%r5];
	setp.ne.s16 	%p84, %rs25, 0;
	mov.pred 	%p93, -1;
	@%p84 bra 	$L__BB559_135;
	ld.volatile.shared.u8 	%rs26, [%r5+1];
	setp.ne.s16 	%p93, %rs26, 0;
$L__BB559_135:
	selp.u16 	%rs27, 1, 0, %p93;
	st.volatile.shared.u8 	[%r5], %rs27;
	setp.ne.s32 	%p85, %r1, 0;
	@%p85 bra 	$L__BB559_137;
	ld.shared.u8 	%rs28, [anysdata_i16];
	cvt.u64.u32 	%rd470, %r2;
	cvta.to.global.u64 	%rd471, %rd260;
	add.s64 	%rd472, %rd471, %rd470;
	st.global.u8 	[%rd472], %rs28;
$L__BB559_137:
	ret;

}
	// .globl	contiguous_any2_i16
.visible .entry contiguous_any2_i16(
	.param .u64 .ptr .align 1 contiguous_any2_i16_param_0,
	.param .u64 .ptr .align 1 contiguous_any2_i16_param_1,
	.param .u64 .ptr .align 1 contiguous_any2_i16_param_2,
	.param .u64 .ptr .align 1 contiguous_any2_i16_param_3,
	.param .u64 contiguous_any2_i16_param_4,
	.param .u64 contiguous_any2_i16_param_5,
	.param .u64 contiguous_any2_i16_param_6
)
{
	.reg .pred 	%p<94>;
	.reg .b16 	%rs<29>;
	.reg .b32 	%r<214>;
	.reg .b64 	%rd<571>;

	ld.param.u64 	%rd266, [contiguous_any2_i16_param_1];
	ld.param.u64 	%rd267, [contiguous_any2_i16_param_2];
	ld.param.u64 	%rd268, [contiguous_any2_i16_param_3];
	ld.param.u64 	%rd263, [contiguous_any2_i16_param_4];
	ld.param.u64 	%rd264, [contiguous_any2_i16_param_5];
	ld.param.u64 	%rd265, [contiguous_any2_i16_param_6];
	cvta.to.global.u64 	%rd1, %rd268;
	cvta.to.global.u64 	%rd2, %rd267;
	cvta.to.global.u64 	%rd570, %rd266;
	mov.u32 	%r1, %tid.x;
	mov.u32 	%r2, %ctaid.x;
	mov.u32 	%r213, %ntid.x;
	mul.lo.s32 	%r51, %r2, %r213;
	shl.b32 	%r52, %r51, 1;
	add.s32 	%r4, %r52, %r1;
	mov.u32 	%r53, anysdata_i16;
	add.s32 	%r5, %r53, %r1;
	mov.b16 	%rs1, 0;
	st.shared.u8 	[%r5], %rs1;
	add.s32 	%r54, %r4, %r213;
	cvt.u64.u32 	%rd4, %r54;
	setp.le.u64 	%p17, %rd264, %rd4;
	@%p17 bra 	$L__BB560_56;
	cvt.u64.u32 	%rd401, %r4;
	mov.u32 	%r131, %ctaid.y;
	cvt.u64.u32 	%rd402, %r131;
	mul.lo.s64 	%rd403, %rd264, %rd402;
	add.s64 	%rd524, %rd403, %rd401;
	add.s64 	%rd522, %rd403, %rd4;
	cvt.u32.u64 	%r6, %rd263;
	add.s32 	%r207, %r6, -1;
	setp.lt.s32 	%p44, %r207, 0;
	mov.b64 	%rd528, 0;
	mov.u64 	%rd529, %rd528;
	@%p44 bra 	$L__BB560_53;
	setp.lt.u32 	%p45, %r207, 3;
	mov.b64 	%rd529, 0;
	mov.u64 	%rd528, %rd529;
	@%p45 bra 	$L__BB560_30;
	add.s32 	%r205, %r6, -2;
	and.b32  	%r132, %r6, -4;
	neg.s32 	%r204, %r132;
	mov.b64 	%rd529, 0;
$L__BB560_4:
	.pragma "nounroll";
	add.s32 	%r12, %r205, 1;
	mul.wide.u32 	%rd407, %r12, 8;
	add.s64 	%rd408, %rd2, %rd407;
	ld.global.u64 	%rd11, [%rd408];
	or.b64  	%rd409, %rd524, %rd11;
	and.b64  	%rd410, %rd409, -4294967296;
	setp.ne.s64 	%p46, %rd410, 0;
	@%p46 bra 	$L__BB560_6;
	cvt.u32.u64 	%r133, %rd11;
	cvt.u32.u64 	%r134, %rd524;
	div.u32 	%r135, %r134, %r133;
	mul.lo.s32 	%r136, %r135, %r133;
	sub.s32 	%r137, %r134, %r136;
	cvt.u64.u32 	%rd490, %r135;
	cvt.u64.u32 	%rd491, %r137;
	bra.uni 	$L__BB560_7;
$L__BB560_6:
	div.s64 	%rd490, %rd524, %rd11;
	mul.lo.s64 	%rd411, %rd490, %rd11;
	sub.s64 	%rd491, %rd524, %rd411;
$L__BB560_7:
	mul.wide.u32 	%rd412, %r12, 8;
	add.s64 	%rd413, %rd1, %rd412;
	ld.global.u64 	%rd18, [%rd413];
	mad.lo.s64 	%rd19, %rd18, %rd491, %rd528;
	or.b64  	%rd414, %rd522, %rd11;
	and.b64  	%rd415, %rd414, -4294967296;
	setp.ne.s64 	%p47, %rd415, 0;
	@%p47 bra 	$L__BB560_9;
	cvt.u32.u64 	%r138, %rd11;
	cvt.u32.u64 	%r139, %rd522;
	div.u32 	%r140, %r139, %r138;
	mul.lo.s32 	%r141, %r140, %r138;
	sub.s32 	%r142, %r139, %r141;
	cvt.u64.u32 	%rd492, %r140;
	cvt.u64.u32 	%rd493, %r142;
	bra.uni 	$L__BB560_10;
$L__BB560_9:
	div.s64 	%rd492, %rd522, %rd11;
	mul.lo.s64 	%rd416, %rd492, %rd11;
	sub.s64 	%rd493, %rd522, %rd416;
$L__BB560_10:
	mad.lo.s64 	%rd26, %rd493, %rd18, %rd529;
	mul.wide.u32 	%rd417, %r205, 8;
	add.s64 	%rd418, %rd2, %rd417;
	ld.global.u64 	%rd27, [%rd418];
	or.b64  	%rd419, %rd490, %rd27;
	and.b64  	%rd420, %rd419, -4294967296;
	setp.ne.s64 	%p48, %rd420, 0;
	@%p48 bra 	$L__BB560_12;
	cvt.u32.u64 	%r143, %rd27;
	cvt.u32.u64 	%r144, %rd490;
	div.u32 	%r145, %r144, %r143;
	mul.lo.s32 	%r146, %r145, %r143;
	sub.s32 	%r147, %r144, %r146;
	cvt.u64.u32 	%rd494, %r145;
	cvt.u64.u32 	%rd495, %r147;
	bra.uni 	$L__BB560_13;
$L__BB560_12:
	div.s64 	%rd494, %rd490, %rd27;
	mul.lo.s64 	%rd421, %rd494, %rd27;
	sub.s64 	%rd495, %rd490, %rd421;
$L__BB560_13:
	mul.wide.u32 	%rd422, %r205, 8;
	add.s64 	%rd423, %rd1, %rd422;
	ld.global.u64 	%rd34, [%rd423];
	mad.lo.s64 	%rd35, %rd34, %rd495, %rd19;
	or.b64  	%rd424, %rd492, %rd27;
	and.b64  	%rd425, %rd424, -4294967296;
	setp.ne.s64 	%p49, %rd425, 0;
	@%p49 bra 	$L__BB560_15;
	cvt.u32.u64 	%r148, %rd27;
	cvt.u32.u64 	%r149, %rd492;
	div.u32 	%r150, %r149, %r148;
	mul.lo.s32 	%r151, %r150, %r148;
	sub.s32 	%r152, %r149, %r151;
	cvt.u64.u32 	%rd496, %r150;
	cvt.u64.u32 	%rd497, %r152;
	bra.uni 	$L__BB560_16;
$L__BB560_15:
	div.s64 	%rd496, %rd492, %rd27;
	mul.lo.s64 	%rd426, %rd496, %rd27;
	sub.s64 	%rd497, %rd492, %rd426;
$L__BB560_16:
	mad.lo.s64 	%rd42, %rd497, %rd34, %rd26;
	add.s32 	%r13, %r205, -1;
	mul.wide.u32 	%rd427, %r13, 8;
	add.s64 	%rd428, %rd2, %rd427;
	ld.global.u64 	%rd43, [%rd428];
	or.b64  	%rd429, %rd494, %rd43;
	and.b64  	%rd430, %rd429, -4294967296;
	setp.ne.s64 	%p50, %rd430, 0;
	@%p50 bra 	$L__BB560_18;
	cvt.u32.u64 	%r153, %rd43;
	cvt.u32.u64 	%r154, %rd494;
	div.u32 	%r155, %r154, %r153;
	mul.lo.s32 	%r156, %r155, %r153;
	sub.s32 	%r157, %r154, %r156;
	cvt.u64.u32 	%rd498, %r155;
	cvt.u64.u32 	%rd499, %r157;
	bra.uni 	$L__BB560_19;
$L__BB560_18:
	div.s64 	%rd498, %rd494, %rd43;
	mul.lo.s64 	%rd431, %rd498, %rd43;
	sub.s64 	%rd499, %rd494, %rd431;
$L__BB560_19:
	mul.wide.u32 	%rd432, %r13, 8;
	add.s64 	%rd433, %rd1, %rd432;
	ld.global.u64 	%rd50, [%rd433];
	mad.lo.s64 	%rd51, %rd50, %rd499, %rd35;
	or.b64  	%rd434, %rd496, %rd43;
	and.b64  	%rd435, %rd434, -4294967296;
	setp.ne.s64 	%p51, %rd435, 0;
	@%p51 bra 	$L__BB560_21;
	cvt.u32.u64 	%r158, %rd43;
	cvt.u32.u64 	%r159, %rd496;
	div.u32 	%r160, %r159, %r158;
	mul.lo.s32 	%r161, %r160, %r158;
	sub.s32 	%r162, %r159, %r161;
	cvt.u64.u32 	%rd500, %r160;
	cvt.u64.u32 	%rd501, %r162;
	bra.uni 	$L__BB560_22;
$L__BB560_21:
	div.s64 	%rd500, %rd496, %rd43;
	mul.lo.s64 	%rd436, %rd500, %rd43;
	sub.s64 	%rd501, %rd496, %rd436;
$L__BB560_22:
	mad.lo.s64 	%rd58, %rd501, %rd50, %rd42;
	add.s32 	%r163, %r205, -2;
	mul.wide.u32 	%rd437, %r163, 8;
	add.s64 	%rd438, %rd2, %rd437;
	ld.global.u64 	%rd59, [%rd438];
	or.b64  	%rd439, %rd498, %rd59;
	and.b64  	%rd440, %rd439, -4294967296;
	setp.ne.s64 	%p52, %rd440, 0;
	@%p52 bra 	$L__BB560_24;
	cvt.u32.u64 	%r164, %rd59;
	cvt.u32.u64 	%r165, %rd498;
	div.u32 	%r166, %r165, %r164;
	mul.lo.s32 	%r167, %r166, %r164;
	sub.s32 	%r168, %r165, %r167;
	cvt.u64.u32 	%rd524, %r166;
	cvt.u64.u32 	%rd503, %r168;
	bra.uni 	$L__BB560_25;
$L__BB560_24:
	div.s64 	%rd524, %rd498, %rd59;
	mul.lo.s64 	%rd441, %rd524, %rd59;
	sub.s64 	%rd503, %rd498, %rd441;
$L__BB560_25:
	mul.wide.u32 	%rd442, %r163, 8;
	add.s64 	%rd443, %rd1, %rd442;
	ld.global.u64 	%rd66, [%rd443];
	mad.lo.s64 	%rd528, %rd66, %rd503, %rd51;
	or.b64  	%rd444, %rd500, %rd59;
	and.b64  	%rd445, %rd444, -4294967296;
	setp.ne.s64 	%p53, %rd445, 0;
	@%p53 bra 	$L__BB560_27;
	cvt.u32.u64 	%r170, %rd59;
	cvt.u32.u64 	%r171, %rd500;
	div.u32 	%r172, %r171, %r170;
	mul.lo.s32 	%r173, %r172, %r170;
	sub.s32 	%r174, %r171, %r173;
	cvt.u64.u32 	%rd522, %r172;
	cvt.u64.u32 	%rd505, %r174;
	bra.uni 	$L__BB560_28;
$L__BB560_27:
	div.s64 	%rd522, %rd500, %rd59;
	mul.lo.s64 	%rd446, %rd522, %rd59;
	sub.s64 	%rd505, %rd500, %rd446;
$L__BB560_28:
	mad.lo.s64 	%rd529, %rd505, %rd66, %rd58;
	add.s32 	%r205, %r205, -4;
	add.s32 	%r204, %r204, 4;
	setp.ne.s32 	%p54, %r204, 0;
	@%p54 bra 	$L__BB560_4;
	add.s32 	%r207, %r205, 1;
$L__BB560_30:
	and.b32  	%r18, %r6, 3;
	setp.eq.s32 	%p55, %r18, 0;
	@%p55 bra 	$L__BB560_53;
	setp.eq.s32 	%p56, %r18, 1;
	@%p56 bra 	$L__BB560_45;
	mul.wide.u32 	%rd448, %r207, 8;
	add.s64 	%rd449, %rd2, %rd448;
	ld.global.u64 	%rd81, [%rd449];
	or.b64  	%rd450, %rd524, %rd81;
	and.b64  	%rd451, %rd450, -4294967296;
	setp.ne.s64 	%p57, %rd451, 0;
	@%p57 bra 	$L__BB560_34;
	cvt.u32.u64 	%r175, %rd81;
	cvt.u32.u64 	%r176, %rd524;
	div.u32 	%r177, %r176, %r175;
	mul.lo.s32 	%r178, %r177, %r175;
	sub.s32 	%r179, %r176, %r178;
	cvt.u64.u32 	%rd512, %r177;
	cvt.u64.u32 	%rd513, %r179;
	bra.uni 	$L__BB560_35;
$L__BB560_34:
	div.s64 	%rd512, %rd524, %rd81;
	mul.lo.s64 	%rd452, %rd512, %rd81;
	sub.s64 	%rd513, %rd524, %rd452;
$L__BB560_35:
	add.s64 	%rd454, %rd1, %rd448;
	ld.global.u64 	%rd88, [%rd454];
	mad.lo.s64 	%rd89, %rd88, %rd513, %rd528;
	or.b64  	%rd455, %rd522, %rd81;
	and.b64  	%rd456, %rd455, -4294967296;
	setp.ne.s64 	%p58, %rd456, 0;
	@%p58 bra 	$L__BB560_37;
	cvt.u32.u64 	%r180, %rd81;
	cvt.u32.u64 	%r181, %rd522;
	div.u32 	%r182, %r181, %r180;
	mul.lo.s32 	%r183, %r182, %r180;
	sub.s32 	%r184, %r181, %r183;
	cvt.u64.u32 	%rd514, %r182;
	cvt.u64.u32 	%rd515, %r184;
	bra.uni 	$L__BB560_38;
$L__BB560_37:
	div.s64 	%rd514, %rd522, %rd81;
	mul.lo.s64 	%rd457, %rd514, %rd81;
	sub.s64 	%rd515, %rd522, %rd457;
$L__BB560_38:
	mad.lo.s64 	%rd96, %rd515, %rd88, %rd529;
	add.s32 	%r19, %r207, -1;
	mul.wide.u32 	%rd458, %r19, 8;
	add.s64 	%rd459, %rd2, %rd458;
	ld.global.u64 	%rd97, [%rd459];
	or.b64  	%rd460, %rd512, %rd97;
	and.b64  	%rd461, %rd460, -4294967296;
	setp.ne.s64 	%p59, %rd461, 0;
	@%p59 bra 	$L__BB560_40;
	cvt.u32.u64 	%r185, %rd97;
	cvt.u32.u64 	%r186, %rd512;
	div.u32 	%r187, %r186, %r185;
	mul.lo.s32 	%r188, %r187, %r185;
	sub.s32 	%r189, %r186, %r188;
	cvt.u64.u32 	%rd524, %r187;
	cvt.u64.u32 	%rd517, %r189;
	bra.uni 	$L__BB560_41;
$L__BB560_40:
	div.s64 	%rd524, %rd512, %rd97;
	mul.lo.s64 	%rd462, %rd524, %rd97;
	sub.s64 	%rd517, %rd512, %rd462;
$L__BB560_41:
	add.s64 	%rd464, %rd1, %rd458;
	ld.global.u64 	%rd104, [%rd464];
	mad.lo.s64 	%rd528, %rd104, %rd517, %rd89;
	or.b64  	%rd465, %rd514, %rd97;
	and.b64  	%rd466, %rd465, -4294967296;
	setp.ne.s64 	%p60, %rd466, 0;
	@%p60 bra 	$L__BB560_43;
	cvt.u32.u64 	%r190, %rd97;
	cvt.u32.u64 	%r191, %rd514;
	div.u32 	%r192, %r191, %r190;
	mul.lo.s32 	%r193, %r192, %r190;
	sub.s32 	%r194, %r191, %r193;
	cvt.u64.u32 	%rd522, %r192;
	cvt.u64.u32 	%rd519, %r194;
	bra.uni 	$L__BB560_44;
$L__BB560_43:
	div.s64 	%rd522, %rd514, %rd97;
	mul.lo.s64 	%rd467, %rd522, %rd97;
	sub.s64 	%rd519, %rd514, %rd467;
$L__BB560_44:
	mad.lo.s64 	%rd529, %rd519, %rd104, %rd96;
	add.s32 	%r207, %r207, -2;
$L__BB560_45:
	and.b32  	%r195, %r6, 1;
	setp.eq.b32 	%p61, %r195, 1;
	not.pred 	%p62, %p61;
	@%p62 bra 	$L__BB560_53;
	mul.wide.u32 	%rd468, %r207, 8;
	add.s64 	%rd469, %rd2, %rd468;
	ld.global.u64 	%rd119, [%rd469];
	or.b64  	%rd470, %rd524, %rd119;
	and.b64  	%rd471, %rd470, -4294967296;
	setp.ne.s64 	%p63, %rd471, 0;
	@%p63 bra 	$L__BB560_48;
	cvt.u32.u64 	%r196, %rd119;
	cvt.u32.u64 	%r197, %rd524;
	rem.u32 	%r198, %r197, %r196;
	cvt.u64.u32 	%rd526, %r198;
	bra.uni 	$L__BB560_49;
$L__BB560_48:
	rem.s64 	%rd526, %rd524, %rd119;
$L__BB560_49:
	add.s64 	%rd473, %rd1, %rd468;
	ld.global.u64 	%rd123, [%rd473];
	mad.lo.s64 	%rd528, %rd123, %rd526, %rd528;
	or.b64  	%rd474, %rd522, %rd119;
	and.b64  	%rd475, %rd474, -4294967296;
	setp.ne.s64 	%p64, %rd475, 0;
	@%p64 bra 	$L__BB560_51;
	cvt.u32.u64 	%r199, %rd119;
	cvt.u32.u64 	%r200, %rd522;
	rem.u32 	%r201, %r200, %r199;
	cvt.u64.u32 	%rd527, %r201;
	bra.uni 	$L__BB560_52;
$L__BB560_51:
	rem.s64 	%rd527, %rd522, %rd119;
$L__BB560_52:
	mad.lo.s64 	%rd529, %rd527, %rd123, %rd529;
$L__BB560_53:
	shl.b64 	%rd476, %rd528, 1;
	add.s64 	%rd477, %rd570, %rd476;
	ld.global.u16 	%rs4, [%rd477];
	setp.ne.s16 	%p66, %rs4, 0;
	mov.pred 	%p86, -1;
	@%p66 bra 	$L__BB560_55;
	shl.b64 	%rd478, %rd529, 1;
	add.s64 	%rd479, %rd570, %rd478;
	ld.global.u16 	%rs5, [%rd479];
	setp.ne.s16 	%p86, %rs5, 0;
$L__BB560_55:
	selp.u16 	%rs6, 1, 0, %p86;
	st.shared.u8 	[%r5], %rs6;
	bra.uni 	$L__BB560_116;
$L__BB560_56:
	cvt.u64.u32 	%rd131, %r4;
	setp.le.u64 	%p18, %rd264, %rd131;
	@%p18 bra 	$L__BB560_116;
	mov.u32 	%r55, %ctaid.y;
	cvt.u64.u32 	%rd269, %r55;
	mad.lo.s64 	%rd561, %rd264, %rd269, %rd131;
	cvt.u32.u64 	%r22, %rd263;
	add.s32 	%r211, %r22, -1;
	setp.lt.s32 	%p19, %r211, 0;
	@%p19 bra 	$L__BB560_115;
	and.b32  	%r24, %r22, 7;
	setp.lt.u32 	%p20, %r211, 7;
	@%p20 bra 	$L__BB560_86;
	add.s32 	%r209, %r22, -4;
	and.b32  	%r56, %r22, -8;
	neg.s32 	%r208, %r56;
$L__BB560_60:
	.pragma "nounroll";
	add.s32 	%r29, %r209, 3;
	mul.wide.u32 	%rd271, %r29, 8;
	add.s64 	%rd272, %rd2, %rd271;
	ld.global.u64 	%rd135, [%rd272];
	or.b64  	%rd273, %rd561, %rd135;
	and.b64  	%rd274, %rd273, -4294967296;
	setp.ne.s64 	%p21, %rd274, 0;
	@%p21 bra 	$L__BB560_62;
	cvt.u32.u64 	%r57, %rd135;
	cvt.u32.u64 	%r58, %rd561;
	div.u32 	%r59, %r58, %r57;
	mul.lo.s32 	%r60, %r59, %r57;
	sub.s32 	%r61, %r58, %r60;
	cvt.u64.u32 	%rd532, %r59;
	cvt.u64.u32 	%rd533, %r61;
	bra.uni 	$L__BB560_63;
$L__BB560_62:
	div.s64 	%rd532, %rd561, %rd135;
	mul.lo.s64 	%rd275, %rd532, %rd135;
	sub.s64 	%rd533, %rd561, %rd275;
$L__BB560_63:
	add.s64 	%rd277, %rd1, %rd271;
	ld.global.u64 	%rd278, [%rd277];
	mul.lo.s64 	%rd142, %rd278, %rd533;
	add.s32 	%r30, %r209, 2;
	mul.wide.u32 	%rd279, %r30, 8;
	add.s64 	%rd280, %rd2, %rd279;
	ld.global.u64 	%rd143, [%rd280];
	or.b64  	%rd281, %rd532, %rd143;
	and.b64  	%rd282, %rd281, -4294967296;
	setp.ne.s64 	%p22, %rd282, 0;
	@%p22 bra 	$L__BB560_65;
	cvt.u32.u64 	%r62, %rd143;
	cvt.u32.u64 	%r63, %rd532;
	div.u32 	%r64, %r63, %r62;
	mul.lo.s32 	%r65, %r64, %r62;
	sub.s32 	%r66, %r63, %r65;
	cvt.u64.u32 	%rd534, %r64;
	cvt.u64.u32 	%rd535, %r66;
	bra.uni 	$L__BB560_66;
$L__BB560_65:
	div.s64 	%rd534, %rd532, %rd143;
	mul.lo.s64 	%rd283, %rd534, %rd143;
	sub.s64 	%rd535, %rd532, %rd283;
$L__BB560_66:
	add.s64 	%rd285, %rd1, %rd279;
	ld.global.u64 	%rd286, [%rd285];
	mad.lo.s64 	%rd150, %rd286, %rd535, %rd142;
	add.s32 	%r31, %r209, 1;
	mul.wide.u32 	%rd287, %r31, 8;
	add.s64 	%rd288, %rd2, %rd287;
	ld.global.u64 	%rd151, [%rd288];
	or.b64  	%rd289, %rd534, %rd151;
	and.b64  	%rd290, %rd289, -4294967296;
	setp.ne.s64 	%p23, %rd290, 0;
	@%p23 bra 	$L__BB560_68;
	cvt.u32.u64 	%r67, %rd151;
	cvt.u32.u64 	%r68, %rd534;
	div.u32 	%r69, %r68, %r67;
	mul.lo.s32 	%r70, %r69, %r67;
	sub.s32 	%r71, %r68, %r70;
	cvt.u64.u32 	%rd536, %r69;
	cvt.u64.u32 	%rd537, %r71;
	bra.uni 	$L__BB560_69;
$L__BB560_68:
	div.s64 	%rd536, %rd534, %rd151;
	mul.lo.s64 	%rd291, %rd536, %rd151;
	sub.s64 	%rd537, %rd534, %rd291;
$L__BB560_69:
	add.s64 	%rd293, %rd1, %rd287;
	ld.global.u64 	%rd294, [%rd293];
	mad.lo.s64 	%rd158, %rd294, %rd537, %rd150;
	add.s32 	%r32, %r209, -4;
	mul.wide.u32 	%rd295, %r209, 8;
	add.s64 	%rd296, %rd2, %rd295;
	ld.global.u64 	%rd159, [%rd296];
	or.b64  	%rd297, %rd536, %rd159;
	and.b64  	%rd298, %rd297, -4294967296;
	setp.ne.s64 	%p24, %rd298, 0;
	@%p24 bra 	$L__BB560_71;
	cvt.u32.u64 	%r72, %rd159;
	cvt.u32.u64 	%r73, %rd536;
	div.u32 	%r74, %r73, %r72;
	mul.lo.s32 	%r75, %r74, %r72;
	sub.s32 	%r76, %r73, %r75;
	cvt.u64.u32 	%rd538, %r74;
	cvt.u64.u32 	%rd539, %r76;
	bra.uni 	$L__BB560_72;
$L__BB560_71:
	div.s64 	%rd538, %rd536, %rd159;
	mul.lo.s64 	%rd299, %rd538, %rd159;
	sub.s64 	%rd539, %rd536, %rd299;
$L__BB560_72:
	add.s64 	%rd301, %rd1, %rd295;
	ld.global.u64 	%rd302, [%rd301];
	mad.lo.s64 	%rd166, %rd302, %rd539, %rd158;
	add.s32 	%r33, %r209, -1;
	mul.wide.u32 	%rd303, %r33, 8;
	add.s64 	%rd304, %rd2, %rd303;
	ld.global.u64 	%rd167, [%rd304];
	or.b64  	%rd305, %rd538, %rd167;
	and.b64  	%rd306, %rd305, -4294967296;
	setp.ne.s64 	%p25, %rd306, 0;
	@%p25 bra 	$L__BB560_74;
	cvt.u32.u64 	%r77, %rd167;
	cvt.u32.u64 	%r78, %rd538;
	div.u32 	%r79, %r78, %r77;
	mul.lo.s32 	%r80, %r79, %r77;
	sub.s32 	%r81, %r78, %r80;
	cvt.u64.u32 	%rd540, %r79;
	cvt.u64.u32 	%rd541, %r81;
	bra.uni 	$L__BB560_75;
$L__BB560_74:
	div.s64 	%rd540, %rd538, %rd167;
	mul.lo.s64 	%rd307, %rd540, %rd167;
	sub.s64 	%rd541, %rd538, %rd307;
$L__BB560_75:
	add.s64 	%rd309, %rd1, %rd303;
	ld.global.u64 	%rd310, [%rd309];
	mad.lo.s64 	%rd174, %rd310, %rd541, %rd166;
	add.s32 	%r34, %r209, -2;
	mul.wide.u32 	%rd311, %r34, 8;
	add.s64 	%rd312, %rd2, %rd311;
	ld.global.u64 	%rd175, [%rd312];
	or.b64  	%rd313, %rd540, %rd175;
	and.b64  	%rd314, %rd313, -4294967296;
	setp.ne.s64 	%p26, %rd314, 0;
	@%p26 bra 	$L__BB560_77;
	cvt.u32.u64 	%r82, %rd175;
	cvt.u32.u64 	%r83, %rd540;
	div.u32 	%r84, %r83, %r82;
	mul.lo.s32 	%r85, %r84, %r82;
	sub.s32 	%r86, %r83, %r85;
	cvt.u64.u32 	%rd542, %r84;
	cvt.u64.u32 	%rd543, %r86;
	bra.uni 	$L__BB560_78;
$L__BB560_77:
	div.s64 	%rd542, %rd540, %rd175;
	mul.lo.s64 	%rd315, %rd542, %rd175;
	sub.s64 	%rd543, %rd540, %rd315;
$L__BB560_78:
	add.s64 	%rd317, %rd1, %rd311;
	ld.global.u64 	%rd318, [%rd317];
	mad.lo.s64 	%rd182, %rd318, %rd543, %rd174;
	add.s32 	%r35, %r209, -3;
	mul.wide.u32 	%rd319, %r35, 8;
	add.s64 	%rd320, %rd2, %rd319;
	ld.global.u64 	%rd183, [%rd320];
	or.b64  	%rd321, %rd542, %rd183;
	and.b64  	%rd322, %rd321, -4294967296;
	setp.ne.s64 	%p27, %rd322, 0;
	@%p27 bra 	$L__BB560_80;
	cvt.u32.u64 	%r87, %rd183;
	cvt.u32.u64 	%r88, %rd542;
	div.u32 	%r89, %r88, %r87;
	mul.lo.s32 	%r90, %r89, %r87;
	sub.s32 	%r91, %r88, %r90;
	cvt.u64.u32 	%rd544, %r89;
	cvt.u64.u32 	%rd545, %r91;
	bra.uni 	$L__BB560_81;
$L__BB560_80:
	div.s64 	%rd544, %rd542, %rd183;
	mul.lo.s64 	%rd323, %rd544, %rd183;
	sub.s64 	%rd545, %rd542, %rd323;
$L__BB560_81:
	add.s64 	%rd325, %rd1, %rd319;
	ld.global.u64 	%rd326, [%rd325];
	mad.lo.s64 	%rd190, %rd326, %rd545, %rd182;
	mul.wide.u32 	%rd327, %r32, 8;
	add.s64 	%rd328, %rd2, %rd327;
	ld.global.u64 	%rd191, [%rd328];
	or.b64  	%rd329, %rd544, %rd191;
	and.b64  	%rd330, %rd329, -4294967296;
	setp.ne.s64 	%p28, %rd330, 0;
	@%p28 bra 	$L__BB560_83;
	cvt.u32.u64 	%r92, %rd191;
	cvt.u32.u64 	%r93, %rd544;
	div.u32 	%r94, %r93, %r92;
	mul.lo.s32 	%r95, %r94, %r92;
	sub.s32 	%r96, %r93, %r95;
	cvt.u64.u32 	%rd561, %r94;
	cvt.u64.u32 	%rd547, %r96;
	bra.uni 	$L__BB560_84;
$L__BB560_83:
	div.s64 	%rd561, %rd544, %rd191;
	mul.lo.s64 	%rd331, %rd561, %rd191;
	sub.s64 	%rd547, %rd544, %rd331;
$L__BB560_84:
	add.s64 	%rd333, %rd1, %rd327;
	ld.global.u64 	%rd334, [%rd333];
	mad.lo.s64 	%rd335, %rd334, %rd547, %rd190;
	shl.b64 	%rd336, %rd335, 1;
	add.s64 	%rd570, %rd570, %rd336;
	add.s32 	%r209, %r209, -8;
	add.s32 	%r208, %r208, 8;
	setp.ne.s32 	%p29, %r208, 0;
	@%p29 bra 	$L__BB560_60;
	add.s32 	%r211, %r209, 3;
$L__BB560_86:
	setp.eq.s32 	%p30, %r24, 0;
	@%p30 bra 	$L__BB560_115;
	and.b32  	%r40, %r22, 3;
	setp.lt.u32 	%p31, %r24, 4;
	@%p31 bra 	$L__BB560_101;
	mul.wide.u32 	%rd338, %r211, 8;
	add.s64 	%rd339, %rd2, %rd338;
	ld.global.u64 	%rd202, [%rd339];
	or.b64  	%rd340, %rd561, %rd202;
	and.b64  	%rd341, %rd340, -4294967296;
	setp.ne.s64 	%p32, %rd341, 0;
	@%p32 bra 	$L__BB560_90;
	cvt.u32.u64 	%r97, %rd202;
	cvt.u32.u64 	%r98, %rd561;
	div.u32 	%r99, %r98, %r97;
	mul.lo.s32 	%r100, %r99, %r97;
	sub.s32 	%r101, %r98, %r100;
	cvt.u64.u32 	%rd551, %r99;
	cvt.u64.u32 	%rd552, %r101;
	bra.uni 	$L__BB560_91;
$L__BB560_90:
	div.s64 	%rd551, %rd561, %rd202;
	mul.lo.s64 	%rd342, %rd551, %rd202;
	sub.s64 	%rd552, %rd561, %rd342;
$L__BB560_91:
	add.s64 	%rd344, %rd1, %rd338;
	ld.global.u64 	%rd345, [%rd344];
	mul.lo.s64 	%rd209, %rd345, %rd552;
	add.s32 	%r41, %r211, -1;
	mul.wide.u32 	%rd346, %r41, 8;
	add.s64 	%rd347, %rd2, %rd346;
	ld.global.u64 	%rd210, [%rd347];
	or.b64  	%rd348, %rd551, %rd210;
	and.b64  	%rd349, %rd348, -4294967296;
	setp.ne.s64 	%p33, %rd349, 0;
	@%p33 bra 	$L__BB560_93;
	cvt.u32.u64 	%r102, %rd210;
	cvt.u32.u64 	%r103, %rd551;
	div.u32 	%r104, %r103, %r102;
	mul.lo.s32 	%r105, %r104, %r102;
	sub.s32 	%r106, %r103, %r105;
	cvt.u64.u32 	%rd553, %r104;
	cvt.u64.u32 	%rd554, %r106;
	bra.uni 	$L__BB560_94;
$L__BB560_93:
	div.s64 	%rd553, %rd551, %rd210;
	mul.lo.s64 	%rd350, %rd553, %rd210;
	sub.s64 	%rd554, %rd551, %rd350;
$L__BB560_94:
	add.s64 	%rd352, %rd1, %rd346;
	ld.global.u64 	%rd353, [%rd352];
	mad.lo.s64 	%rd217, %rd353, %rd554, %rd209;
	add.s32 	%r42, %r211, -2;
	mul.wide.u32 	%rd354, %r42, 8;
	add.s64 	%rd355, %rd2, %rd354;
	ld.global.u64 	%rd218, [%rd355];
	or.b64  	%rd356, %rd553, %rd218;
	and.b64  	%rd357, %rd356, -4294967296;
	setp.ne.s64 	%p34, %rd357, 0;
	@%p34 bra 	$L__BB560_96;
	cvt.u32.u64 	%r107, %rd218;
	cvt.u32.u64 	%r108, %rd553;
	div.u32 	%r109, %r108, %r107;
	mul.lo.s32 	%r110, %r109, %r107;
	sub.s32 	%r111, %r108, %r110;
	cvt.u64.u32 	%rd555, %r109;
	cvt.u64.u32 	%rd556, %r111;
	bra.uni 	$L__BB560_97;
$L__BB560_96:
	div.s64 	%rd555, %rd553, %rd218;
	mul.lo.s64 	%rd358, %rd555, %rd218;
	sub.s64 	%rd556, %rd553, %rd358;
$L__BB560_97:
	add.s64 	%rd360, %rd1, %rd354;
	ld.global.u64 	%rd361, [%rd360];
	mad.lo.s64 	%rd225, %rd361, %rd556, %rd217;
	add.s32 	%r43, %r211, -3;
	mul.wide.u32 	%rd362, %r43, 8;
	add.s64 	%rd363, %rd2, %rd362;
	ld.global.u64 	%rd226, [%rd363];
	or.b64  	%rd364, %rd555, %rd226;
	and.b64  	%rd365, %rd364, -4294967296;
	setp.ne.s64 	%p35, %rd365, 0;
	@%p35 bra 	$L__BB560_99;
	cvt.u32.u64 	%r112, %rd226;
	cvt.u32.u64 	%r113, %rd555;
	div.u32 	%r114, %r113, %r112;
	mul.lo.s32 	%r115, %r114, %r112;
	sub.s32 	%r116, %r113, %r115;
	cvt.u64.u32 	%rd561, %r114;
	cvt.u64.u32 	%rd558, %r116;
	bra.uni 	$L__BB560_100;
$L__BB560_99:
	div.s64 	%rd561, %rd555, %rd226;
	mul.lo.s64 	%rd366, %rd561, %rd226;
	sub.s64 	%rd558, %rd555, %rd366;
$L__BB560_100:
	add.s64 	%rd368, %rd1, %rd362;
	ld.global.u64 	%rd369, [%rd368];
	mad.lo.s64 	%rd370, %rd369, %rd558, %rd225;
	shl.b64 	%rd371, %rd370, 1;
	add.s64 	%rd570, %rd570, %rd371;
	add.s32 	%r211, %r211, -4;
$L__BB560_101:
	setp.eq.s32 	%p36, %r40, 0;
	@%p36 bra 	$L__BB560_115;
	setp.eq.s32 	%p37, %r40, 1;
	@%p37 bra 	$L__BB560_110;
	mul.wide.u32 	%rd373, %r211, 8;
	add.s64 	%rd374, %rd2, %rd373;
	ld.global.u64 	%rd237, [%rd374];
	or.b64  	%rd375, %rd561, %rd237;
	and.b64  	%rd376, %rd375, -4294967296;
	setp.ne.s64 	%p38, %rd376, 0;
	@%p38 bra 	$L__BB560_105;
	cvt.u32.u64 	%r117, %rd237;
	cvt.u32.u64 	%r118, %rd561;
	div.u32 	%r119, %r118, %r117;
	mul.lo.s32 	%r120, %r119, %r117;
	sub.s32 	%r121, %r118, %r120;
	cvt.u64.u32 	%rd562, %r119;
	cvt.u64.u32 	%rd563, %r121;
	bra.uni 	$L__BB560_106;
$L__BB560_105:
	div.s64 	%rd562, %rd561, %rd237;
	mul.lo.s64 	%rd377, %rd562, %rd237;
	sub.s64 	%rd563, %rd561, %rd377;
$L__BB560_106:
	add.s64 	%rd379, %rd1, %rd373;
	ld.global.u64 	%rd380, [%rd379];
	mul.lo.s64 	%rd244, %rd380, %rd563;
	add.s32 	%r46, %r211, -1;
	mul.wide.u32 	%rd381, %r46, 8;
	add.s64 	%rd382, %rd2, %rd381;
	ld.global.u64 	%rd245, [%rd382];
	or.b64  	%rd383, %rd562, %rd245;
	and.b64  	%rd384, %rd383, -4294967296;
	setp.ne.s64 	%p39, %rd384, 0;
	@%p39 bra 	$L__BB560_108;
	cvt.u32.u64 	%r122, %rd245;
	cvt.u32.u64 	%r123, %rd562;
	div.u32 	%r124, %r123, %r122;
	mul.lo.s32 	%r125, %r124, %r122;
	sub.s32 	%r126, %r123, %r125;
	cvt.u64.u32 	%rd561, %r124;
	cvt.u64.u32 	%rd565, %r126;
	bra.uni 	$L__BB560_109;
$L__BB560_108:
	div.s64 	%rd561, %rd562, %rd245;
	mul.lo.s64 	%rd385, %rd561, %rd245;
	sub.s64 	%rd565, %rd562, %rd385;
$L__BB560_109:
	add.s64 	%rd387, %rd1, %rd381;
	ld.global.u64 	%rd388, [%rd387];
	mad.lo.s64 	%rd389, %rd388, %rd565, %rd244;
	shl.b64 	%rd390, %rd389, 1;
	add.s64 	%rd570, %rd570, %rd390;
	add.s32 	%r211, %r211, -2;
$L__BB560_110:
	and.b32  	%r127, %r22, 1;
	setp.eq.b32 	%p40, %r127, 1;
	not.pred 	%p41, %p40;
	@%p41 bra 	$L__BB560_115;
	mul.wide.u32 	%rd391, %r211, 8;
	add.s64 	%rd392, %rd2, %rd391;
	ld.global.u64 	%rd256, [%rd392];
	or.b64  	%rd393, %rd561, %rd256;
	and.b64  	%rd394, %rd393, -4294967296;
	setp.ne.s64 	%p42, %rd394, 0;
	@%p42 bra 	$L__BB560_113;
	cvt.u32.u64 	%r128, %rd256;
	cvt.u32.u64 	%r129, %rd561;
	rem.u32 	%r130, %r129, %r128;
	cvt.u64.u32 	%rd569, %r130;
	bra.uni 	$L__BB560_114;
$L__BB560_113:
	rem.s64 	%rd569, %rd561, %rd256;
$L__BB560_114:
	add.s64 	%rd396, %rd1, %rd391;
	ld.global.u64 	%rd397, [%rd396];
	mul.lo.s64 	%rd398, %rd397, %rd569;
	shl.b64 	%rd399, %rd398, 1;
	add.s64 	%rd570, %rd570, %rd399;
$L__BB560_115:
	ld.global.u16 	%rs2, [%rd570];
	setp.ne.s16 	%p43, %rs2, 0;
	selp.u16 	%rs3, 1, 0, %p43;
	st.shared.u8 	[%r5], %rs3;
$L__BB560_116:
	bar.sync 	0;
	setp.lt.u32 	%p67, %r213, 66;
	@%p67 bra 	$L__BB560_122;
$L__BB560_117:
	shr.u32 	%r50, %r213, 1;
	setp.ge.u32 	%p68, %r1, %r50;
	@%p68 bra 	$L__BB560_121;
	ld.shared.u8 	%rs7, [%r5];
	setp.ne.s16 	%p70, %rs7, 0;
	mov.pred 	%p87, -1;
	@%p70 bra 	$L__BB560_120;
	add.s32 	%r202, %r5, %r50;
	ld.shared.u8 	%rs8, [%r202];
	setp.ne.s16 	%p87, %rs8, 0;
$L__BB560_120:
	selp.u16 	%rs9, 1, 0, %p87;
	st.shared.u8 	[%r5], %rs9;
$L__BB560_121:
	bar.sync 	0;
	setp.gt.u32 	%p71, %r213, 131;
	mov.u32 	%r213, %r50;
	@%p71 bra 	$L__BB560_117;
$L__BB560_122:
	setp.gt.u32 	%p72, %r1, 31;
	@%p72 bra 	$L__BB560_137;
	ld.volatile.shared.u8 	%rs10, [%r5];
	setp.ne.s16 	%p74, %rs10, 0;
	mov.pred 	%p88, -1;
	@%p74 bra 	$L__BB560_125;
	ld.volatile.shared.u8 	%rs11, [%r5+32];
	setp.ne.s16 	%p88, %rs11, 0;
$L__BB560_125:
	selp.u16 	%rs12, 1, 0, %p88;
	st.volatile.shared.u8 	[%r5], %rs12;
	ld.volatile.shared.u8 	%rs13, [%r5];
	setp.ne.s16 	%p76, %rs13, 0;
	mov.pred 	%p89, -1;
	@%p76 bra 	$L__BB560_127;
	ld.volatile.shared.u8 	%rs14, [%r5+16];
	setp.ne.s16 	%p89, %rs14, 0;
$L__BB560_127:
	selp.u16 	%rs15, 1, 0, %p89;
	st.volatile.shared.u8 	[%r5], %rs15;
	ld.volatile.shared.u8 	%rs16, [%r5];
	setp.ne.s16 	%p78, %rs16, 0;
	mov.pred 	%p90, -1;
	@%p78 bra 	$L__BB560_129;
	ld.volatile.shared.u8 	%rs17, [%r5+8];
	setp.ne.s16 	%p90, %rs17, 0;
$L__BB560_129:
	selp.u16 	%rs18, 1, 0, %p90;
	st.volatile.shared.u8 	[%r5], %rs18;
	ld.volatile.shared.u8 	%rs19, [%r5];
	setp.ne.s16 	%p80, %rs19, 0;
	mov.pred 	%p91, -1;
	@%p80 bra 	$L__BB560_131;
	ld.volatile.shared.u8 	%rs20, [%r5+4];
	setp.ne.s16 	%p91, %rs20, 0;
$L__BB560_131:
	selp.u16 	%rs21, 1, 0, %p91;
	st.volatile.shared.u8 	[%r5], %rs21;
	ld.volatile.shared.u8 	%rs22, [%r5];
	setp.ne.s16 	%p82, %rs22, 0;
	mov.pred 	%p92, -1;
	@%p82 bra 	$L__BB560_133;
	ld.volatile.shared.u8 	%rs23, [%r5+2];
	setp.ne.s16 	%p92, %rs23, 0;
$L__BB560_133:
	selp.u16 	%rs24, 1, 0, %p92;
	st.volatile.shared.u8 	[%r5], %rs24;
	ld.volatile.shared.u8 	%rs25, [%r5];
	setp.ne.s16 	%p84, %rs25, 0;
	mov.pred 	%p93, -1;
	@%p84 bra 	$L__BB560_135;
	ld.volatile.shared.u8 	%rs26, [%r5+1];
	setp.ne.s16 	%p93, %rs26, 0;
$L__BB560_135:
	selp.u16 	%rs27, 1, 0, %p93;
	st.volatile.shared.u8 	[%r5], %rs27;
	setp.ne.s32 	%p85, %r1, 0;
	@%p85 bra 	$L__BB560_137;
	ld.param.u64 	%rd485, [contiguous_any2_i16_param_0];
	ld.shared.u8 	%rs28, [anysdata_i16];
	cvt.u64.u32 	%rd480, %r2;
	mov.u32 	%r203, %ctaid.y;
	cvt.u64.u32 	%rd481, %r203;
	mad.lo.s64 	%rd482, %rd265, %rd481, %rd480;
	cvta.to.global.u64 	%rd483, %rd485;
	add.s64 	%rd484, %rd483, %rd482;
	st.global.u8 	[%rd484], %rs28;
$L__BB560_137:
	ret;

}
	// .globl	contiguous_any22_i16
.visible .entry contiguous_any22_i16(
	.param .u64 .ptr .align 1 contiguous_any22_i16_param_0,
	.param .u64 .ptr .align 1 contiguous_any22_i16_param_1,
	.param .u64 contiguous_any22_i16_param_2,
	.param .u64 contiguous_any22_i16_param_3
)
{
	.reg .pred 	%p<49>;
	.reg .b16 	%rs<29>;
	.reg .b32 	%r<17>;
	.reg .b64 	%rd<26>;

	ld.param.u64 	%rd5, [contiguous_any22_i16_param_0];
	ld.param.u64 	%rd8, [contiguous_any22_i16_param_1];
	ld.param.u64 	%rd6, [contiguous_any22_i16_param_2];
	ld.param.u64 	%rd7, [contiguous_any22_i16_param_3];
	cvta.to.global.u64 	%rd1, %rd8;
	mov.u32 	%r1, %tid.x;
	mov.u32 	%r2, %ctaid.x;
	mov.u32 	%r16, %ntid.x;
	mul.lo.s32 	%r8, %r2, %r16;
	shl.b32 	%r9, %r8, 1;
	add.s32 	%r4, %r9, %r1;
	mov.u32 	%r10, anysdata_i16;
	add.s32 	%r5, %r10, %r1;
	mov.b16 	%rs1, 0;
	st.shared.u8 	[%r5], %rs1;
	add.s32 	%r11, %r4, %r16;
	cvt.u64.u32 	%rd2, %r11;
	setp.le.u64 	%p17, %rd6, %rd2;
	@%p17 bra 	$L__BB561_4;
	cvt.u64.u32 	%rd13, %r4;
	mov.u32 	%r13, %ctaid.y;
	cvt.u64.u32 	%rd14, %r13;
	mul.lo.s64 	%rd3, %rd6, %rd14;
	add.s64 	%rd15, %rd3, %rd13;
	shl.b64 	%rd16, %rd15, 1;
	add.s64 	%rd17, %rd1, %rd16;
	ld.global.u16 	%rs4, [%rd17];
	setp.ne.s16 	%p21, %rs4, 0;
	mov.pred 	%p41, -1;
	@%p21 bra 	$L__BB561_3;
	add.s64 	%rd18, %rd3, %rd2;
	shl.b64 	%rd19, %rd18, 1;
	add.s64 	%rd20, %rd1, %rd19;
	ld.global.u16 	%rs5, [%rd20];
	setp.ne.s16 	%p41, %rs5, 0;
$L__BB561_3:
	selp.u16 	%rs6, 1, 0, %p41;
	st.shared.u8 	[%r5], %rs6;
	bra.uni 	$L__BB561_6;
$L__BB561_4:
	cvt.u64.u32 	%rd4, %r4;
	setp.le.u64 	%p18, %rd6, %rd4;
	@%p18 bra 	$L__BB561_6;
	mov.u32 	%r12, %ctaid.y;
	cvt.u64.u32 	%rd9, %r12;
	mad.lo.s64 	%rd10, %rd6, %rd9, %rd4;
	shl.b64 	%rd11, %rd10, 1;
	add.s64 	%rd12, %rd1, %rd11;
	ld.global.u16 	%rs2, [%rd12];
	setp.ne.s16 	%p19, %rs2, 0;
	selp.u16 	%rs3, 1, 0, %p19;
	st.shared.u8 	[%r5], %rs3;
$L__BB561_6:
	bar.sync 	0;
	setp.lt.u32 	%p22, %r16, 66;
	@%p22 bra 	$L__BB561_12;
$L__BB561_7:
	shr.u32 	%r7, %r16, 1;
	setp.ge.u32 	%p23, %r1, %r7;
	@%p23 bra 	$L__BB561_11;
	ld.shared.u8 	%rs7, [%r5];
	setp.ne.s16 	%p25, %rs7, 0;
	mov.pred 	%p42, -1;
	@%p25 bra 	$L__BB561_10;
	add.s32 	%r14, %r5, %r7;
	ld.shared.u8 	%rs8, [%r14];
	setp.ne.s16 	%p42, %rs8, 0;
$L__BB561_10:
	selp.u16 	%rs9, 1, 0, %p42;
	st.shared.u8 	[%r5], %rs9;
$L__BB561_11:
	bar.sync 	0;
	setp.gt.u32 	%p26, %r16, 131;
	mov.u32 	%r16, %r7;
	@%p26 bra 	$L__BB561_7;
$L__BB561_12:
	setp.gt.u32 	%p27, %r1, 31;
	@%p27 bra 	$L__BB561_27;
	ld.volatile.shared.u8 	%rs10, [%r5];
	setp.ne.s16 	%p29, %rs10, 0;
	mov.pred 	%p43, -1;
	@%p29 bra 	$L__BB561_15;
	ld.volatile.shared.u8 	%rs11, [%r5+32];
	setp.ne.s16 	%p43, %rs11, 0;
$L__BB561_15:
	selp.u16 	%rs12, 1, 0, %p43;
	st.volatile.shared.u8 	[%r5], %rs12;
	ld.volatile.shared.u8 	%rs13, [%r5];
	setp.ne.s16 	%p31, %rs13, 0;
	mov.pred 	%p44, -1;
	@%p31 bra 	$L__BB561_17;
	ld.volatile.shared.u8 	%rs14, [%r5+16];
	setp.ne.s16 	%p44, %rs14, 0;
$L__BB561_17:
	selp.u16 	%rs15, 1, 0, %p44;
	st.volatile.shared.u8 	[%r5], %rs15;
	ld.volatile.shared.u8 	%rs16, [%r5];
	setp.ne.s16 	%p33, %rs16, 0;
	mov.pred 	%p45, -1;
	@%p33 bra 	$L__BB561_19;
	ld.volatile.shared.u8 	%rs17, [%r5+8];
	setp.ne.s16 	%p45, %rs17, 0;
$L__BB561_19:
	selp.u16 	%rs18, 1, 0, %p45;
	st.volatile.shared.u8 	[%r5], %rs18;
	ld.volatile.shared.u8 	%rs19, [%r5];
	setp.ne.s16 	%p35, %rs19, 0;
	mov.pred 	%p46, -1;
	@%p35 bra 	$L__BB561_21;
	ld.volatile.shared.u8 	%rs20, [%r5+4];
	setp.ne.s16 	%p46, %rs20, 0;
$L__BB561_21:
	selp.u16 	%rs21, 1, 0, %p46;
	st.volatile.shared.u8 	[%r5], %rs21;
	ld.volatile.shared.u8 	%rs22, [%r5];
	setp.ne.s16 	%p37, %rs22, 0;
	mov.pred 	%p47, -1;
	@%p37 bra 	$L__BB561_23;
	ld.volatile.shared.u8 	%rs23, [%r5+2];
	setp.ne.s16 	%p47, %rs23, 0;
$L__BB561_23:
	selp.u16 	%rs24, 1, 0, %p47;
	st.volatile.shared.u8 	[%r5], %rs24;
	ld.volatile.shared.u8 	%rs25, [%r5];
	setp.ne.s16 	%p39, %rs25, 0;
	mov.pred 	%p48, -1;
	@%p39 bra 	$L__BB561_25;
	ld.volatile.shared.u8 	%rs26, [%r5+1];
	setp.ne.s16 	%p48, %rs26, 0;
$L__BB561_25:
	selp.u16 	%rs27, 1, 0, %p48;
	st.volatile.shared.u8 	[%r5], %rs27;
	setp.ne.s32 	%p40, %r1, 0;
	@%p40 bra 	$L__BB561_27;
	ld.shared.u8 	%rs28, [anysdata_i16];
	cvt.u64.u32 	%rd21, %r2;
	mov.u32 	%r15, %ctaid.y;
	cvt.u64.u32 	%rd22, %r15;
	mad.lo.s64 	%rd23, %rd7, %rd22, %rd21;
	cvta.to.global.u64 	%rd24, %rd5;
	add.s64 	%rd25, %rd24, %rd23;
	st.global.u8 	[%rd25], %rs28;
$L__BB561_27:
	ret;

}
	// .globl	contiguous_any3_i16
.visible .entry contiguous_any3_i16(
	.param .u64 .ptr .align 1 contiguous_any3_i16_param_0,
	.param .u64 .ptr .align 1 contiguous_any3_i16_param_1,
	.param .u64 .ptr .align 1 contiguous_any3_i16_param_2,
	.param .u64 .ptr .align 1 contiguous_any3_i16_param_3,
	.param .u64 contiguous_any3_i16_param_4,
	.param .u64 contiguous_any3_i16_param_5,
	.param .u64 contiguous_any3_i16_param_6
)
{
	.reg .pred 	%p<81>;
	.reg .b16 	%rs<50>;
	.reg .b32 	%r<188>;
	.reg .b64 	%rd<307>;

	ld.param.u64 	%rd144, [contiguous_any3_i16_param_0];
	ld.param.u64 	%rd145, [contiguous_any3_i16_param_1];
	ld.param.u64 	%rd148, [contiguous_any3_i16_param_2];
	ld.param.u64 	%rd149, [contiguous_any3_i16_param_3];
	ld.param.u64 	%rd146, [contiguous_any3_i16_param_4];
	ld.param.u64 	%rd147, [contiguous_any3_i16_param_5];
	ld.param.u64 	%rd150, [contiguous_any3_i16_param_6];
	cvta.to.global.u64 	%rd1, %rd149;
	cvta.to.global.u64 	%rd2, %rd148;
	mov.u32 	%r1, %tid.y;
	mov.u32 	%r2, %ntid.x;
	mov.u32 	%r3, %tid.x;
	mad.lo.s32 	%r70, %r1, %r2, %r3;
	mov.u32 	%r71, %ctaid.x;
	mad.lo.s32 	%r72, %r71, %r2, %r3;
	mov.u32 	%r4, %ctaid.y;
	mov.u32 	%r5, %ntid.y;
	mad.lo.s32 	%r73, %r4, %r5, %r1;
	mov.u32 	%r74, anysdata_i16;
	add.s32 	%r7, %r74, %r70;
	mov.b16 	%rs16, 0;
	st.shared.u8 	[%r7], %rs16;
	cvt.u64.u32 	%rd3, %r72;
	setp.le.u64 	%p9, %rd147, %rd3;
	cvt.u64.u32 	%rd152, %r73;
	setp.le.u64 	%p10, %rd150, %rd152;
	or.pred  	%p11, %p9, %p10;
	@%p11 bra 	$L__BB562_95;
	cvt.u32.u64 	%r75, %rd3;
	cvt.u32.u64 	%r76, %rd147;
	mad.lo.s32 	%r179, %r73, %r76, %r75;
	cvt.u32.u64 	%r9, %rd146;
	add.s32 	%r178, %r9, -1;
	setp.lt.s32 	%p12, %r178, 0;
	mov.b64 	%rd306, 0;
	@%p12 bra 	$L__BB562_59;
	setp.lt.u32 	%p13, %r178, 7;
	mov.b64 	%rd306, 0;
	@%p13 bra 	$L__BB562_30;
	add.s32 	%r174, %r9, -4;
	and.b32  	%r77, %r9, -8;
	neg.s32 	%r173, %r77;
	mov.b64 	%rd306, 0;
$L__BB562_4:
	.pragma "nounroll";
	add.s32 	%r16, %r174, 3;
	cvt.u64.u32 	%rd5, %r179;
	mul.wide.u32 	%rd157, %r16, 8;
	add.s64 	%rd158, %rd2, %rd157;
	ld.global.u64 	%rd6, [%rd158];
	and.b64  	%rd159, %rd6, -4294967296;
	setp.ne.s64 	%p14, %rd159, 0;
	@%p14 bra 	$L__BB562_6;
	cvt.u32.u64 	%r78, %rd6;
	cvt.u32.u64 	%r79, %rd5;
	div.u32 	%r80, %r79, %r78;
	mul.lo.s32 	%r81, %r80, %r78;
	sub.s32 	%r82, %r79, %r81;
	cvt.u64.u32 	%rd271, %r80;
	cvt.u64.u32 	%rd272, %r82;
	bra.uni 	$L__BB562_7;
$L__BB562_6:
	div.s64 	%rd271, %rd5, %rd6;
	mul.lo.s64 	%rd160, %rd271, %rd6;
	sub.s64 	%rd272, %rd5, %rd160;
$L__BB562_7:
	mul.wide.u32 	%rd161, %r16, 8;
	add.s64 	%rd162, %rd1, %rd161;
	ld.global.u64 	%rd163, [%rd162];
	mad.lo.s64 	%rd13, %rd163, %rd272, %rd306;
	add.s32 	%r17, %r174, 2;
	and.b64  	%rd14, %rd271, 4294967295;
	mul.wide.u32 	%rd164, %r17, 8;
	add.s64 	%rd165, %rd2, %rd164;
	ld.global.u64 	%rd15, [%rd165];
	and.b64  	%rd166, %rd15, -4294967296;
	setp.ne.s64 	%p15, %rd166, 0;
	@%p15 bra 	$L__BB562_9;
	cvt.u32.u64 	%r83, %rd15;
	cvt.u32.u64 	%r84, %rd14;
	div.u32 	%r85, %r84, %r83;
	mul.lo.s32 	%r86, %r85, %r83;
	sub.s32 	%r87, %r84, %r86;
	cvt.u64.u32 	%rd273, %r85;
	cvt.u64.u32 	%rd274, %r87;
	bra.uni 	$L__BB562_10;
$L__BB562_9:
	div.s64 	%rd273, %rd14, %rd15;
	mul.lo.s64 	%rd167, %rd273, %rd15;
	sub.s64 	%rd274, %rd14, %rd167;
$L__BB562_10:
	mul.wide.u32 	%rd168, %r17, 8;
	add.s64 	%rd169, %rd1, %rd168;
	ld.global.u64 	%rd170, [%rd169];
	mad.lo.s64 	%rd22, %rd170, %rd274, %rd13;
	add.s32 	%r18, %r174, 1;
	and.b64  	%rd23, %rd273, 4294967295;
	mul.wide.u32 	%rd171, %r18, 8;
	add.s64 	%rd172, %rd2, %rd171;
	ld.global.u64 	%rd24, [%rd172];
	and.b64  	%rd173, %rd24, -4294967296;
	setp.ne.s64 	%p16, %rd173, 0;
	@%p16 bra 	$L__BB562_12;
	cvt.u32.u64 	%r88, %rd24;
	cvt.u32.u64 	%r89, %rd23;
	div.u32 	%r90, %r89, %r88;
	mul.lo.s32 	%r91, %r90, %r88;
	sub.s32 	%r92, %r89, %r91;
	cvt.u64.u32 	%rd275, %r90;
	cvt.u64.u32 	%rd276, %r92;
	bra.uni 	$L__BB562_13;
$L__BB562_12:
	div.s64 	%rd275, %rd23, %rd24;
	mul.lo.s64 	%rd174, %rd275, %rd24;
	sub.s64 	%rd276, %rd23, %rd174;
$L__BB562_13:
	mul.wide.u32 	%rd175, %r18, 8;
	add.s64 	%rd176, %rd1, %rd175;
	ld.global.u64 	%rd177, [%rd176];
	mad.lo.s64 	%rd31, %rd177, %rd276, %rd22;
	and.b64  	%rd32, %rd275, 4294967295;
	mul.wide.u32 	%rd178, %r174, 8;
	add.s64 	%rd179, %rd2, %rd178;
	ld.global.u64 	%rd33, [%rd179];
	and.b64  	%rd180, %rd33, -4294967296;
	setp.ne.s64 	%p17, %rd180, 0;
	@%p17 bra 	$L__BB562_15;
	cvt.u32.u64 	%r93, %rd33;
	cvt.u32.u64 	%r94, %rd32;
	div.u32 	%r95, %r94, %r93;
	mul.lo.s32 	%r96, %r95, %r93;
	sub.s32 	%r97, %r94, %r96;
	cvt.u64.u32 	%rd277, %r95;
	cvt.u64.u32 	%rd278, %r97;
	bra.uni 	$L__BB562_16;
$L__BB562_15:
	div.s64 	%rd277, %rd32, %rd33;
	mul.lo.s64 	%rd181, %rd277, %rd33;
	sub.s64 	%rd278, %rd32, %rd181;
$L__BB562_16:
	mul.wide.u32 	%rd182, %r174, 8;
	add.s64 	%rd183, %rd1, %rd182;
	ld.global.u64 	%rd184, [%rd183];
	mad.lo.s64 	%rd40, %rd184, %rd278, %rd31;
	add.s32 	%r19, %r174, -1;
	and.b64  	%rd41, %rd277, 4294967295;
	mul.wide.u32 	%rd185, %r19, 8;
	add.s64 	%rd186, %rd2, %rd185;
	ld.global.u64 	%rd42, [%rd186];
	and.b64  	%rd187, %rd42, -4294967296;
	setp.ne.s64 	%p18, %rd187, 0;
	@%p18 bra 	$L__BB562_18;
	cvt.u32.u64 	%r98, %rd42;
	cvt.u32.u64 	%r99, %rd41;
	div.u32 	%r100, %r99, %r98;
	mul.lo.s32 	%r101, %r100, %r98;
	sub.s32 	%r102, %r99, %r101;
	cvt.u64.u32 	%rd279, %r100;
	cvt.u64.u32 	%rd280, %r102;
	bra.uni 	$L__BB562_19;
$L__BB562_18:
	div.s64 	%rd279, %rd41, %rd42;
	mul.lo.s64 	%rd188, %rd279, %rd42;
	sub.s64 	%rd280, %rd41, %rd188;
$L__BB562_19:
	mul.wide.u32 	%rd189, %r19, 8;
	add.s64 	%rd190, %rd1, %rd189;
	ld.global.u64 	%rd191, [%rd190];
	mad.lo.s64 	%rd49, %rd191, %rd280, %rd40;
	add.s32 	%r20, %r174, -2;
	and.b64  	%rd50, %rd279, 4294967295;
	mul.wide.u32 	%rd192, %r20, 8;
	add.s64 	%rd193, %rd2, %rd192;
	ld.global.u64 	%rd51, [%rd193];
	and.b64  	%rd194, %rd51, -4294967296;
	setp.ne.s64 	%p19, %rd194, 0;
	@%p19 bra 	$L__BB562_21;
	cvt.u32.u64 	%r103, %rd51;
	cvt.u32.u64 	%r104, %rd50;
	div.u32 	%r105, %r104, %r103;
	mul.lo.s32 	%r106, %r105, %r103;
	sub.s32 	%r107, %r104, %r106;
	cvt.u64.u32 	%rd281, %r105;
	cvt.u64.u32 	%rd282, %r107;
	bra.uni 	$L__BB562_22;
$L__BB562_21:
	div.s64 	%rd281, %rd50, %rd51;
	mul.lo.s64 	%rd195, %rd281, %rd51;
	sub.s64 	%rd282, %rd50, %rd195;
$L__BB562_22:
	mul.wide.u32 	%rd196, %r20, 8;
	add.s64 	%rd197, %rd1, %rd196;
	ld.global.u64 	%rd198, [%rd197];
	mad.lo.s64 	%rd58, %rd198, %rd282, %rd49;
	add.s32 	%r21, %r174, -3;
	and.b64  	%rd59, %rd281, 4294967295;
	mul.wide.u32 	%rd199, %r21, 8;
	add.s64 	%rd200, %rd2, %rd199;
	ld.global.u64 	%rd60, [%rd200];
	and.b64  	%rd201, %rd60, -4294967296;
	setp.ne.s64 	%p20, %rd201, 0;
	@%p20 bra 	$L__BB562_24;
	cvt.u32.u64 	%r108, %rd60;
	cvt.u32.u64 	%r109, %rd59;
	div.u32 	%r110, %r109, %r108;
	mul.lo.s32 	%r111, %r110, %r108;
	sub.s32 	%r112, %r109, %r111;
	cvt.u64.u32 	%rd283, %r110;
	cvt.u64.u32 	%rd284, %r112;
	bra.uni 	$L__BB562_25;
$L__BB562_24:
	div.s64 	%rd283, %rd59, %rd60;
	mul.lo.s64 	%rd202, %rd283, %rd60;
	sub.s64 	%rd284, %rd59, %rd202;
$L__BB562_25:
	mul.wide.u32 	%rd203, %r21, 8;
	add.s64 	%rd204, %rd1, %rd203;
	ld.global.u64 	%rd205, [%rd204];
	mad.lo.s64 	%rd67, %rd205, %rd284, %rd58;
	and.b64  	%rd68, %rd283, 4294967295;
	add.s32 	%r113, %r174, -4;
	mul.wide.u32 	%rd206, %r113, 8;
	add.s64 	%rd207, %rd2, %rd206;
	ld.global.u64 	%rd69, [%rd207];
	and.b64  	%rd208, %rd69, -4294967296;
	setp.ne.s64 	%p21, %rd208, 0;
	@%p21 bra 	$L__BB562_27;
	cvt.u32.u64 	%r114, %rd69;
	cvt.u32.u64 	%r115, %rd68;
	div.u32 	%r116, %r115, %r114;
	mul.lo.s32 	%r117, %r116, %r114;
	sub.s32 	%r118, %r115, %r117;
	cvt.u64.u32 	%rd285, %r116;
	cvt.u64.u32 	%rd286, %r118;
	bra.uni 	$L__BB562_28;
$L__BB562_27:
	div.s64 	%rd285, %rd68, %rd69;
	mul.lo.s64 	%rd209, %rd285, %rd69;
	sub.s64 	%rd286, %rd68, %rd209;
$L__BB562_28:
	mul.wide.u32 	%rd210, %r113, 8;
	add.s64 	%rd211, %rd1, %rd210;
	ld.global.u64 	%rd212, [%rd211];
	mad.lo.s64 	%rd306, %rd212, %rd286, %rd67;
	cvt.u32.u64 	%r179, %rd285;
	add.s32 	%r174, %r174, -8;
	add.s32 	%r173, %r173, 8;
	setp.ne.s32 	%p22, %r173, 0;
	@%p22 bra 	$L__BB562_4;
	add.s32 	%r178, %r174, 3;
$L__BB562_30:
	and.b32  	%r28, %r9, 7;
	setp.eq.s32 	%p23, %r28, 0;
	@%p23 bra 	$L__BB562_59;
	and.b32  	%r29, %r9, 3;
	setp.lt.u32 	%p24, %r28, 4;
	@%p24 bra 	$L__BB562_45;
	cvt.u64.u32 	%rd79, %r179;
	mul.wide.u32 	%rd214, %r178, 8;
	add.s64 	%rd215, %rd2, %rd214;
	ld.global.u64 	%rd80, [%rd215];
	and.b64  	%rd216, %rd80, -4294967296;
	setp.ne.s64 	%p25, %rd216, 0;
	@%p25 bra 	$L__BB562_34;
	cvt.u32.u64 	%r120, %rd80;
	cvt.u32.u64 	%r121, %rd79;
	div.u32 	%r122, %r121, %r120;
	mul.lo.s32 	%r123, %r122, %r120;
	sub.s32 	%r124, %r121, %r123;
	cvt.u64.u32 	%rd289, %r122;
	cvt.u64.u32 	%rd290, %r124;
	bra.uni 	$L__BB562_35;
$L__BB562_34:
	div.s64 	%rd289, %rd79, %rd80;
	mul.lo.s64 	%rd217, %rd289, %rd80;
	sub.s64 	%rd290, %rd79, %rd217;
$L__BB562_35:
	mul.wide.u32 	%rd218, %r178, 8;
	add.s64 	%rd219, %rd1, %rd218;
	ld.global.u64 	%rd220, [%rd219];
	mad.lo.s64 	%rd87, %rd220, %rd290, %rd306;
	add.s32 	%r30, %r178, -1;
	and.b64  	%rd88, %rd289, 4294967295;
	mul.wide.u32 	%rd221, %r30, 8;
	add.s64 	%rd222, %rd2, %rd221;
	ld.global.u64 	%rd89, [%rd222];
	and.b64  	%rd223, %rd89, -4294967296;
	setp.ne.s64 	%p26, %rd223, 0;
	@%p26 bra 	$L__BB562_37;
	cvt.u32.u64 	%r125, %rd89;
	cvt.u32.u64 	%r126, %rd88;
	div.u32 	%r127, %r126, %r125;
	mul.lo.s32 	%r128, %r127, %r125;
	sub.s32 	%r129, %r126, %r128;
	cvt.u64.u32 	%rd291, %r127;
	cvt.u64.u32 	%rd292, %r129;
	bra.uni 	$L__BB562_38;
$L__BB562_37:
	div.s64 	%rd291, %rd88, %rd89;
	mul.lo.s64 	%rd224, %rd291, %rd89;
	sub.s64 	%rd292, %rd88, %rd224;
$L__BB562_38:
	mul.wide.u32 	%rd225, %r30, 8;
	add.s64 	%rd226, %rd1, %rd225;
	ld.global.u64 	%rd227, [%rd226];
	mad.lo.s64 	%rd96, %rd227, %rd292, %rd87;
	add.s32 	%r31, %r178, -2;
	and.b64  	%rd97, %rd291, 4294967295;
	mul.wide.u32 	%rd228, %r31, 8;
	add.s64 	%rd229, %rd2, %rd228;
	ld.global.u64 	%rd98, [%rd229];
	and.b64  	%rd230, %rd98, -4294967296;
	setp.ne.s64 	%p27, %rd230, 0;
	@%p27 bra 	$L__BB562_40;
	cvt.u32.u64 	%r130, %rd98;
	cvt.u32.u64 	%r131, %rd97;
	div.u32 	%r132, %r131, %r130;
	mul.lo.s32 	%r133, %r132, %r130;
	sub.s32 	%r134, %r131, %r133;
	cvt.u64.u32 	%rd293, %r132;
	cvt.u64.u32 	%rd294, %r134;
	bra.uni 	$L__BB562_41;
$L__BB562_40:
	div.s64 	%rd293, %rd97, %rd98;
	mul.lo.s64 	%rd231, %rd293, %rd98;
	sub.s64 	%rd294, %rd97, %rd231;
$L__BB562_41:
	mul.wide.u32 	%rd232, %r31, 8;
	add.s64 	%rd233, %rd1, %rd232;
	ld.global.u64 	%rd234, [%rd233];
	mad.lo.s64 	%rd105, %rd234, %rd294, %rd96;
	add.s32 	%r32, %r178, -3;
	and.b64  	%rd106, %rd293, 4294967295;
	mul.wide.u32 	%rd235, %r32, 8;
	add.s64 	%rd236, %rd2, %rd235;
	ld.global.u64 	%rd107, [%rd236];
	and.b64  	%rd237, %rd107, -4294967296;
	setp.ne.s64 	%p28, %rd237, 0;
	@%p28 bra 	$L__BB562_43;
	cvt.u32.u64 	%r135, %rd107;
	cvt.u32.u64 	%r136, %rd106;
	div.u32 	%r137, %r136, %r135;
	mul.lo.s32 	%r138, %r137, %r135;
	sub.s32 	%r139, %r136, %r138;
	cvt.u64.u32 	%rd295, %r137;
	cvt.u64.u32 	%rd296, %r139;
	bra.uni 	$L__BB562_44;
$L__BB562_43:
	div.s64 	%rd295, %rd106, %rd107;
	mul.lo.s64 	%rd238, %rd295, %rd107;
	sub.s64 	%rd296, %rd106, %rd238;
$L__BB562_44:
	mul.wide.u32 	%rd239, %r32, 8;
	add.s64 	%rd240, %rd1, %rd239;
	ld.global.u64 	%rd241, [%rd240];
	mad.lo.s64 	%rd306, %rd241, %rd296, %rd105;
	cvt.u32.u64 	%r179, %rd295;
	add.s32 	%r178, %r178, -4;
$L__BB562_45:
	setp.eq.s32 	%p29, %r29, 0;
	@%p29 bra 	$L__BB562_59;
	setp.eq.s32 	%p30, %r29, 1;
	@%p30 bra 	$L__BB562_54;
	cvt.u64.u32 	%rd117, %r179;
	mul.wide.u32 	%rd243, %r178, 8;
	add.s64 	%rd244, %rd2, %rd243;
	ld.global.u64 	%rd118, [%rd244];
	and.b64  	%rd245, %rd118, -4294967296;
	setp.ne.s64 	%p31, %rd245, 0;
	@%p31 bra 	$L__BB562_49;
	cvt.u32.u64 	%r140, %rd118;
	cvt.u32.u64 	%r141, %rd117;
	div.u32 	%r142, %r141, %r140;
	mul.lo.s32 	%r143, %r142, %r140;
	sub.s32 	%r144, %r141, %r143;
	cvt.u64.u32 	%rd299, %r142;
	cvt.u64.u32 	%rd300, %r144;
	bra.uni 	$L__BB562_50;
$L__BB562_49:
	div.s64 	%rd299, %rd117, %rd118;
	mul.lo.s64 	%rd246, %rd299, %rd118;
	sub.s64 	%rd300, %rd117, %rd246;
$L__BB562_50:
	add.s64 	%rd248, %rd1, %rd243;
	ld.global.u64 	%rd249, [%rd248];
	mad.lo.s64 	%rd125, %rd249, %rd300, %rd306;
	add.s32 	%r37, %r178, -1;
	and.b64  	%rd126, %rd299, 4294967295;
	mul.wide.u32 	%rd250, %r37, 8;
	add.s64 	%rd251, %rd2, %rd250;
	ld.global.u64 	%rd127, [%rd251];
	and.b64  	%rd252, %rd127, -4294967296;
	setp.ne.s64 	%p32, %rd252, 0;
	@%p32 bra 	$L__BB562_52;
	cvt.u32.u64 	%r145, %rd127;
	cvt.u32.u64 	%r146, %rd126;
	div.u32 	%r147, %r146, %r145;
	mul.lo.s32 	%r148, %r147, %r145;
	sub.s32 	%r149, %r146, %r148;
	cvt.u64.u32 	%rd301, %r147;
	cvt.u64.u32 	%rd302, %r149;
	bra.uni 	$L__BB562_53;
$L__BB562_52:
	div.s64 	%rd301, %rd126, %rd127;
	mul.lo.s64 	%rd253, %rd301, %rd127;
	sub.s64 	%rd302, %rd126, %rd253;
$L__BB562_53:
	add.s64 	%rd255, %rd1, %rd250;
	ld.global.u64 	%rd256, [%rd255];
	mad.lo.s64 	%rd306, %rd256, %rd302, %rd125;
	cvt.u32.u64 	%r179, %rd301;
	add.s32 	%r178, %r178, -2;
$L__BB562_54:
	and.b32  	%r150, %r9, 1;
	setp.eq.b32 	%p33, %r150, 1;
	not.pred 	%p34, %p33;
	@%p34 bra 	$L__BB562_59;
	cvt.u64.u32 	%rd137, %r179;
	mul.wide.u32 	%rd257, %r178, 8;
	add.s64 	%rd258, %rd2, %rd257;
	ld.global.u64 	%rd138, [%rd258];
	and.b64  	%rd259, %rd138, -4294967296;
	setp.ne.s64 	%p35, %rd259, 0;
	@%p35 bra 	$L__BB562_57;
	cvt.u32.u64 	%r151, %rd138;
	cvt.u32.u64 	%r152, %rd137;
	rem.u32 	%r153, %r152, %r151;
	cvt.u64.u32 	%rd305, %r153;
	bra.uni 	$L__BB562_58;
$L__BB562_57:
	rem.s64 	%rd305, %rd137, %rd138;
$L__BB562_58:
	add.s64 	%rd261, %rd1, %rd257;
	ld.global.u64 	%rd262, [%rd261];
	mad.lo.s64 	%rd306, %rd262, %rd305, %rd306;
$L__BB562_59:
	cvta.to.global.u64 	%rd263, %rd145;
	shl.b64 	%rd264, %rd306, 1;
	add.s64 	%rd265, %rd263, %rd264;
	ld.global.u16 	%rs17, [%rd265];
	setp.ne.s16 	%p36, %rs17, 0;
	selp.u16 	%rs18, 1, 0, %p36;
	st.shared.u8 	[%r7], %rs18;
	bar.sync 	0;
	setp.ne.s32 	%p37, %r1, 0;
	@%p37 bra 	$L__BB562_95;
	setp.gt.u32 	%p38, %r5, 1;
	@%p38 bra 	$L__BB562_62;
	mov.u32 	%r154, anysdata_i16;
	add.s32 	%r155, %r154, %r3;
	ld.shared.u8 	%rs48, [%r155];
	bra.uni 	$L__BB562_94;
$L__BB562_62:
	mov.u32 	%r157, anysdata_i16;
	add.s32 	%r42, %r157, %r3;
	ld.shared.u8 	%rs48, [%r42];
	add.s32 	%r43, %r5, -1;
	add.s32 	%r158, %r5, -2;
	and.b32  	%r44, %r43, 7;
	setp.lt.u32 	%p39, %r158, 7;
	mov.b32 	%r186, 1;
	@%p39 bra 	$L__BB562_75;
	and.b32  	%r160, %r43, -8;
	neg.s32 	%r184, %r160;
	shl.b32 	%r46, %r2, 3;
	shl.b32 	%r47, %r2, 1;
	mul.lo.s32 	%r48, %r2, 3;
	shl.b32 	%r49, %r2, 2;
	mul.lo.s32 	%r50, %r2, 5;
	mul.lo.s32 	%r51, %r2, 6;
	mul.lo.s32 	%r52, %r2, 7;
	mov.b32 	%r183, 0;
	mov.u32 	%r182, %r42;
$L__BB562_64:
	.pragma "nounroll";
	and.b16  	%rs20, %rs48, 255;
	setp.ne.s16 	%p41, %rs20, 0;
	mov.pred 	%p77, -1;
	@%p41 bra 	$L__BB562_73;
	add.s32 	%r161, %r182, %r2;
	ld.shared.u8 	%rs21, [%r161];
	setp.ne.s16 	%p43, %rs21, 0;
	@%p43 bra 	$L__BB562_73;
	add.s32 	%r162, %r182, %r47;
	ld.shared.u8 	%rs22, [%r162];
	setp.ne.s16 	%p45, %rs22, 0;
	@%p45 bra 	$L__BB562_73;
	add.s32 	%r163, %r182, %r48;
	ld.shared.u8 	%rs23, [%r163];
	setp.ne.s16 	%p47, %rs23, 0;
	@%p47 bra 	$L__BB562_73;
	add.s32 	%r164, %r182, %r49;
	ld.shared.u8 	%rs24, [%r164];
	setp.ne.s16 	%p49, %rs24, 0;
	@%p49 bra 	$L__BB562_73;
	add.s32 	%r165, %r182, %r50;
	ld.shared.u8 	%rs25, [%r165];
	setp.ne.s16 	%p51, %rs25, 0;
	@%p51 bra 	$L__BB562_73;
	add.s32 	%r166, %r182, %r51;
	ld.shared.u8 	%rs26, [%r166];
	setp.ne.s16 	%p53, %rs26, 0;
	@%p53 bra 	$L__BB562_73;
	add.s32 	%r167, %r182, %r52;
	ld.shared.u8 	%rs27, [%r167];
	setp.ne.s16 	%p55, %rs27, 0;
	@%p55 bra 	$L__BB562_73;
	add.s32 	%r168, %r182, %r46;
	ld.shared.u8 	%rs28, [%r168];
	setp.ne.s16 	%p77, %rs28, 0;
$L__BB562_73:
	selp.u16 	%rs48, 1, 0, %p77;
	add.s32 	%r184, %r184, 8;
	add.s32 	%r183, %r183, 8;
	add.s32 	%r182, %r182, %r46;
	setp.ne.s32 	%p56, %r184, 0;
	@%p56 bra 	$L__BB562_64;
	add.s32 	%r186, %r183, 1;
$L__BB562_75:
	setp.eq.s32 	%p57, %r44, 0;
	@%p57 bra 	$L__BB562_93;
	and.b32  	%r61, %r43, 3;
	setp.lt.u32 	%p58, %r44, 4;
	@%p58 bra 	$L__BB562_83;
	and.b16  	%rs30, %rs48, 255;
	setp.ne.s16 	%p60, %rs30, 0;
	mov.pred 	%p78, -1;
	@%p60 bra 	$L__BB562_82;
	mad.lo.s32 	%r62, %r186, %r2, %r42;
	ld.shared.u8 	%rs31, [%r62];
	setp.ne.s16 	%p62, %rs31, 0;
	@%p62 bra 	$L__BB562_82;
	add.s32 	%r63, %r62, %r2;
	ld.shared.u8 	%rs32, [%r63];
	setp.ne.s16 	%p64, %rs32, 0;
	@%p64 bra 	$L__BB562_82;
	add.s32 	%r64, %r63, %r2;
	ld.shared.u8 	%rs33, [%r64];
	setp.ne.s16 	%p66, %rs33, 0;
	@%p66 bra 	$L__BB562_82;
	add.s32 	%r169, %r64, %r2;
	ld.shared.u8 	%rs34, [%r169];
	setp.ne.s16 	%p78, %rs34, 0;
$L__BB562_82:
	add.s32 	%r186, %r186, 4;
	selp.u16 	%rs48, 1, 0, %p78;
$L__BB562_83:
	setp.eq.s32 	%p67, %r61, 0;
	@%p67 bra 	$L__BB562_93;
	setp.eq.s32 	%p68, %r61, 1;
	@%p68 bra 	$L__BB562_89;
	and.b16  	%rs36, %rs48, 255;
	setp.ne.s16 	%p70, %rs36, 0;
	mov.pred 	%p79, -1;
	@%p70 bra 	$L__BB562_88;
	mad.lo.s32 	%r67, %r186, %r2, %r42;
	ld.shared.u8 	%rs37, [%r67];
	setp.ne.s16 	%p72, %rs37, 0;
	@%p72 bra 	$L__BB562_88;
	add.s32 	%r170, %r67, %r2;
	ld.shared.u8 	%rs38, [%r170];
	setp.ne.s16 	%p79, %rs38, 0;
$L__BB562_88:
	add.s32 	%r186, %r186, 2;
	selp.u16 	%rs48, 1, 0, %p79;
$L__BB562_89:
	and.b32  	%r171, %r43, 1;
	setp.eq.b32 	%p73, %r171, 1;
	not.pred 	%p74, %p73;
	@%p74 bra 	$L__BB562_93;
	and.b16  	%rs39, %rs48, 255;
	setp.ne.s16 	%p76, %rs39, 0;
	mov.pred 	%p80, -1;
	@%p76 bra 	$L__BB562_92;
	mad.lo.s32 	%r172, %r186, %r2, %r42;
	ld.shared.u8 	%rs40, [%r172];
	setp.ne.s16 	%p80, %rs40, 0;
$L__BB562_92:
	selp.u16 	%rs48, 1, 0, %p80;
$L__BB562_93:
	st.shared.u8 	[%r42], %rs48;
$L__BB562_94:
	cvt.u64.u32 	%rd266, %r4;
	mad.lo.s64 	%rd267, %rd147, %rd266, %rd3;
	cvta.to.global.u64 	%rd268, %rd144;
	add.s64 	%rd269, %rd268, %rd267;
	st.global.u8 	[%rd269], %rs48;
$L__BB562_95:
	ret;

}
	// .globl	contiguous_any33_i16
.visible .entry contiguous_any33_i16(
	.param .u64 .ptr .align 1 contiguous_any33_i16_param_0,
	.param .u64 .ptr .align 1 contiguous_any33_i16_param_1,
	.param .u64 contiguous_any33_i16_param_2,
	.param .u64 contiguous_any33_i16_param_3,
	.param .u64 contiguous_any33_i16_param_4
)
{
	.reg .pred 	%p<57>;
	.reg .b16 	%rs<50>;
	.reg .b32 	%r<69>;
	.reg .b64 	%rd<15>;

	ld.param.u64 	%rd2, [contiguous_any33_i16_param_0];
	ld.param.u64 	%rd3, [contiguous_any33_i16_param_1];
	ld.param.u64 	%rd4, [contiguous_any33_i16_param_3];
	ld.param.u64 	%rd5, [contiguous_any33_i16_param_4];
	mov.u32 	%r1, %tid.y;
	mov.u32 	%r2, %ntid.x;
	mov.u32 	%r3, %tid.x;
	mad.lo.s32 	%r36, %r1, %r2, %r3;
	mov.u32 	%r37, %ctaid.x;
	mad.lo.s32 	%r38, %r37, %r2, %r3;
	mov.u32 	%r4, %ctaid.y;
	mov.u32 	%r5, %ntid.y;
	mad.lo.s32 	%r39, %r4, %r5, %r1;
	mov.u32 	%r40, anysdata_i16;
	add.s32 	%r7, %r40, %r36;
	mov.b16 	%rs16, 0;
	st.shared.u8 	[%r7], %rs16;
	cvt.u64.u32 	%rd1, %r38;
	setp.le.u64 	%p9, %rd4, %rd1;
	cvt.u64.u32 	%rd7, %r39;
	setp.le.u64 	%p10, %rd5, %rd7;
	or.pred  	%p11, %p9, %p10;
	@%p11 bra 	$L__BB563_37;
	cvt.u32.u64 	%r41, %rd1;
	cvta.to.global.u64 	%rd8, %rd3;
	cvt.u32.u64 	%r42, %rd4;
	mad.lo.s32 	%r43, %r39, %r42, %r41;
	mul.wide.u32 	%rd9, %r43, 2;
	add.s64 	%rd10, %rd8, %rd9;
	ld.global.u16 	%rs17, [%rd10];
	setp.ne.s16 	%p12, %rs17, 0;
	selp.u16 	%rs18, 1, 0, %p12;
	st.shared.u8 	[%r7], %rs18;
	bar.sync 	0;
	setp.ne.s32 	%p13, %r1, 0;
	@%p13 bra 	$L__BB563_37;
	setp.gt.u32 	%p14, %r5, 1;
	@%p14 bra 	$L__BB563_4;
	add.s32 	%r45, %r40, %r3;
	ld.shared.u8 	%rs48, [%r45];
	bra.uni 	$L__BB563_36;
$L__BB563_4:
	add.s32 	%r8, %r40, %r3;
	ld.shared.u8 	%rs48, [%r8];
	add.s32 	%r9, %r5, -1;
	add.s32 	%r48, %r5, -2;
	and.b32  	%r10, %r9, 7;
	setp.lt.u32 	%p15, %r48, 7;
	mov.b32 	%r67, 1;
	@%p15 bra 	$L__BB563_17;
	and.b32  	%r50, %r9, -8;
	neg.s32 	%r65, %r50;
	shl.b32 	%r12, %r2, 3;
	shl.b32 	%r13, %r2, 1;
	mul.lo.s32 	%r14, %r2, 3;
	shl.b32 	%r15, %r2, 2;
	mul.lo.s32 	%r16, %r2, 5;
	mul.lo.s32 	%r17, %r2, 6;
	mul.lo.s32 	%r18, %r2, 7;
	mov.b32 	%r64, 0;
	mov.u32 	%r63, %r8;
$L__BB563_6:
	.pragma "nounroll";
	and.b16  	%rs20, %rs48, 255;
	setp.ne.s16 	%p17, %rs20, 0;
	mov.pred 	%p53, -1;
	@%p17 bra 	$L__BB563_15;
	add.s32 	%r51, %r63, %r2;
	ld.shared.u8 	%rs21, [%r51];
	setp.ne.s16 	%p19, %rs21, 0;
	@%p19 bra 	$L__BB563_15;
	add.s32 	%r52, %r63, %r13;
	ld.shared.u8 	%rs22, [%r52];
	setp.ne.s16 	%p21, %rs22, 0;
	@%p21 bra 	$L__BB563_15;
	add.s32 	%r53, %r63, %r14;
	ld.shared.u8 	%rs23, [%r53];
	setp.ne.s16 	%p23, %rs23, 0;
	@%p23 bra 	$L__BB563_15;
	add.s32 	%r54, %r63, %r15;
	ld.shared.u8 	%rs24, [%r54];
	setp.ne.s16 	%p25, %rs24, 0;
	@%p25 bra 	$L__BB563_15;
	add.s32 	%r55, %r63, %r16;
	ld.shared.u8 	%rs25, [%r55];
	setp.ne.s16 	%p27, %rs25, 0;
	@%p27 bra 	$L__BB563_15;
	add.s32 	%r56, %r63, %r17;
	ld.shared.u8 	%rs26, [%r56];
	setp.ne.s16 	%p29, %rs26, 0;
	@%p29 bra 	$L__BB563_15;
	add.s32 	%r57, %r63, %r18;
	ld.shared.u8 	%rs27, [%r57];
	setp.ne.s16 	%p31, %rs27, 0;
	@%p31 bra 	$L__BB563_15;
	add.s32 	%r58, %r63, %r12;
	ld.shared.u8 	%rs28, [%r58];
	setp.ne.s16 	%p53, %rs28, 0;
$L__BB563_15:
	selp.u16 	%rs48, 1, 0, %p53;
	add.s32 	%r65, %r65, 8;
	add.s32 	%r64, %r64, 8;
	add.s32 	%r63, %r63, %r12;
	setp.ne.s32 	%p32, %r65, 0;
	@%p32 bra 	$L__BB563_6;
	add.s32 	%r67, %r64, 1;
$L__BB563_17:
	setp.eq.s32 	%p33, %r10, 0;
	@%p33 bra 	$L__BB563_35;
	and.b32  	%r27, %r9, 3;
	setp.lt.u32 	%p34, %r10, 4;
	@%p34 bra 	$L__BB563_25;
	and.b16  	%rs30, %rs48, 255;
	setp.ne.s16 	%p36, %rs30, 0;
	mov.pred 	%p54, -1;
	@%p36 bra 	$L__BB563_24;
	mad.lo.s32 	%r28, %r67, %r2, %r8;
	ld.shared.u8 	%rs31, [%r28];
	setp.ne.s16 	%p38, %rs31, 0;
	@%p38 bra 	$L__BB563_24;
	add.s32 	%r29, %r28, %r2;
	ld.shared.u8 	%rs32, [%r29];
	setp.ne.s16 	%p40, %rs32, 0;
	@%p40 bra 	$L__BB563_24;
	add.s32 	%r30, %r29, %r2;
	ld.shared.u8 	%rs33, [%r30];
	setp.ne.s16 	%p42, %rs33, 0;
	@%p42 bra 	$L__BB563_24;
	add.s32 	%r59, %r30, %r2;
	ld.shared.u8 	%rs34, [%r59];
	setp.ne.s16 	%p54, %rs34, 0;
$L__BB563_24:
	add.s32 	%r67, %r67, 4;
	selp.u16 	%rs48, 1, 0, %p54;
$L__BB563_25:
	setp.eq.s32 	%p43, %r27, 0;
	@%p43 bra 	$L__BB563_35;
	setp.eq.s32 	%p44, %r27, 1;
	@%p44 bra 	$L__BB563_31;
	and.b16  	%rs36, %rs48, 255;
	setp.ne.s16 	%p46, %rs36, 0;
	mov.pred 	%p55, -1;
	@%p46 bra 	$L__BB563_30;
	mad.lo.s32 	%r33, %r67, %r2, %r8;
	ld.shared.u8 	%rs37, [%r33];
	setp.ne.s16 	%p48, %rs37, 0;
	@%p48 bra 	$L__BB563_30;
	add.s32 	%r60, %r33, %r2;
	ld.shared.u8 	%rs38, [%r60];
	setp.ne.s16 	%p55, %rs38, 0;
$L__BB563_30:
	add.s32 	%r67, %r67, 2;
	selp.u16 	%rs48, 1, 0, %p55;
$L__BB563_31:
	and.b32  	%r61, %r9, 1;
	setp.eq.b32 	%p49, %r61, 1;
	not.pred 	%p50, %p49;
	@%p50 bra 	$L__BB563_35;
	and.b16  	%rs39, %rs48, 255;
	setp.ne.s16 	%p52, %rs39, 0;
	mov.pred 	%p56, -1;
	@%p52 bra 	$L__BB563_34;
	mad.lo.s32 	%r62, %r67, %r2, %r8;
	ld.shared.u8 	%rs40, [%r62];
	setp.ne.s16 	%p56, %rs40, 0;
$L__BB563_34:
	selp.u16 	%rs48, 1, 0, %p56;
$L__BB563_35:
	st.shared.u8 	[%r8], %rs48;
$L__BB563_36:
	cvt.u64.u32 	%rd11, %r4;
	mad.lo.s64 	%rd12, %rd4, %rd11, %rd1;
	cvta.to.global.u64 	%rd13, %rd2;
	add.s64 	%rd14, %rd13, %rd12;
	st.global.u8 	[%rd14], %rs48;
$L__BB563_37:
	ret;

}
	// .globl	contiguous_any_i32
.visible .entry contiguous_any_i32(
	.param .u64 .ptr .align 1 contiguous_any_i32_param_0,
	.param .u64 .ptr .align 1 contiguous_any_i32_param_1,
	.param .u64 contiguous_any_i32_param_2
)
{
	.reg .pred 	%p<49>;
	.reg .b16 	%rs<26>;
	.reg .b32 	%r<17>;
	.reg .b64 	%rd<16>;

	ld.param.u64 	%rd4, [contiguous_any_i32_param_0];
	ld.param.u64 	%rd6, [contiguous_any_i32_param_1];
	ld.param.u64 	%rd5, [contiguous_any_i32_param_2];
	cvta.to.global.u64 	%rd1, %rd6;
	mov.u32 	%r1, %tid.x;
	mov.u32 	%r2, %ctaid.x;
	mov.u32 	%r16, %ntid.x;
	mul.lo.s32 	%r8, %r2, %r16;
	shl.b32 	%r9, %r8, 1;
	add.s32 	%r4, %r9, %r1;
	mov.u32 	%r10, anysdata_i32;
	add.s32 	%r5, %r10, %r1;
	mov.b16 	%rs1, 0;
	st.shared.u8 	[%r5], %rs1;
	add.s32 	%r11, %r4, %r16;
	cvt.u64.u32 	%rd2, %r11;
	setp.le.u64 	%p17, %rd5, %rd2;
	@%p17 bra 	$L__BB564_4;
	mul.wide.u32 	%rd9, %r4, 4;
	add.s64 	%rd10, %rd1, %rd9;
	ld.global.u32 	%r13, [%rd10];
	setp.ne.s32 	%p21, %r13, 0;
	mov.pred 	%p41, -1;
	@%p21 bra 	$L__BB564_3;
	shl.b64 	%rd11, %rd2, 2;
	add.s64 	%rd12, %rd1, %rd11;
	ld.global.u32 	%r14, [%rd12];
	setp.ne.s32 	%p41, %r14, 0;
$L__BB564_3:
	selp.u16 	%rs3, 1, 0, %p41;
	st.shared.u8 	[%r5], %rs3;
	bra.uni 	$L__BB564_6;
$L__BB564_4:
	cvt.u64.u32 	%rd3, %r4;
	setp.le.u64 	%p18, %rd5, %rd3;
	@%p18 bra 	$L__BB564_6;
	shl.b64 	%rd7, %rd3, 2;
	add.s64 	%rd8, %rd1, %rd7;
	ld.global.u32 	%r12, [%rd8];
	setp.ne.s32 	%p19, %r12, 0;
	selp.u16 	%rs2, 1, 0, %p19;
	st.shared.u8 	[%r5], %rs2;
$L__BB564_6:
	bar.sync 	0;
	setp.lt.u32 	%p22, %r16, 66;
	@%p22 bra 	$L__BB564_12;
$L__BB564_7:
	shr.u32 	%r7, %r16, 1;
	setp.ge.u32 	%p23, %r1, %r7;
	@%p23 bra 	$L__BB564_11;
	ld.shared.u8 	%rs4, [%r5];
	setp.ne.s16 	%p25, %rs4, 0;
	mov.pred 	%p42, -1;
	@%p25 bra 	$L__BB564_10;
	add.s32 	%r15, %r5, %r7;
	ld.shared.u8 	%rs5, [%r15];
	setp.ne.s16 	%p42, %rs5, 0;
$L__BB564_10:
	selp.u16 	%rs6, 1, 0, %p42;
	st.shared.u8 	[%r5], %rs6;
$L__BB564_11:
	bar.sync 	0;
	setp.gt.u32 	%p26, %r16, 131;
	mov.u32 	%r16, %r7;
	@%p26 bra 	$L__BB564_7;
$L__BB564_12:
	setp.gt.u32 	%p27, %r1, 31;
	@%p27 bra 	$L__BB564_27;
	ld.volatile.shared.u8 	%rs7, [%r5];
	setp.ne.s16 	%p29, %rs7, 0;
	mov.pred 	%p43, -1;
	@%p29 bra 	$L__BB564_15;
	ld.volatile.shared.u8 	%rs8, [%r5+32];
	setp.ne.s16 	%p43, %rs8, 0;
$L__BB564_15:
	selp.u16 	%rs9, 1, 0, %p43;
	st.volatile.shared.u8 	[%r5], %rs9;
	ld.volatile.shared.u8 	%rs10, [%r5];
	setp.ne.s16 	%p31, %rs10, 0;
	mov.pred 	%p44, -1;
	@%p31 bra 	$L__BB564_17;
	ld.volatile.shared.u8 	%rs11, [%r5+16];
	setp.ne.s16 	%p44, %rs11, 0;
$L__BB564_17:
	selp.u16 	%rs12, 1, 0, %p44;
	st.volatile.shared.u8 	[%r5], %rs12;
	ld.volatile.shared.u8 	%rs13, [%r5];
	setp.ne.s16 	%p33, %rs13, 0;
	mov.pred 	%p45, -1;
	@%p33 bra 	$L__BB564_19;
	ld.volatile.shared.u8 	%rs14, [%r5+8];
	setp.ne.s16 	%p45, %rs14, 0;
$L__BB564_19:
	selp.u16 	%rs15, 1, 0, %p45;
	st.volatile.shared.u8 	[%r5], %rs15;
	ld.volatile.shared.u8 	%rs16, [%r5];
	setp.ne.s16 	%p35, %rs16, 0;
	mov.pred 	%p46, -1;
	@%p35 bra 	$L__BB564_21;
	ld.volatile.shared.u8 	%rs17, [%r5+4];
	setp.ne.s16 	%p46, %rs17, 0;
$L__BB564_21:
	selp.u16 	%rs18, 1, 0, %p46;
	st.volatile.shared.u8 	[%r5], %rs18;
	ld.volatile.shared.u8 	%rs19, [%r5];
	setp.ne.s16 	%p37, %rs19, 0;
	mov.pred 	%p47, -1;
	@%p37 bra 	$L__BB564_23;
	ld.volatile.shared.u8 	%rs20, [%r5+2];
	setp.ne.s16 	%p47, %rs20, 0;
$L__BB564_23:
	selp.u16 	%rs21, 1, 0, %p47;
	st.volatile.shared.u8 	[%r5], %rs21;
	ld.volatile.shared.u8 	%rs22, [%r5];
	setp.ne.s16 	%p39, %rs22, 0;
	mov.pred 	%p48, -1;
	@%p39 bra 	$L__BB564_25;
	ld.volatile.shared.u8 	%rs23, [%r5+1];
	setp.ne.s16 	%p48, %rs23, 0;
$L__BB564_25:
	selp.u16 	%rs24, 1, 0, %p48;
	st.volatile.shared.u8 	[%r5], %rs24;
	setp.ne.s32 	%p40, %r1, 0;
	@%p40 bra 	$L__BB564_27;
	ld.shared.u8 	%rs25, [anysdata_i32];
	cvt.u64.u32 	%rd13, %r2;
	cvta.to.global.u64 	%rd14, %rd4;
	add.s64 	%rd15, %rd14, %rd13;
	st.global.u8 	[%rd15], %rs25;
$L__BB564_27:
	ret;

}
	// .globl	uncontiguous_any_i32
.visible .entry uncontiguous_any_i32(
	.param .u64 .ptr .align 1 uncontiguous_any_i32_param_0,
	.param .u64 .ptr .align 1 uncontiguous_any_i32_param_1,
	.param .u64 .ptr .align 1 uncontiguous_any_i32_param_2,
	.param .u64 .ptr .align 1 uncontiguous_any_i32_param_3,
	.param .u64 uncontiguous_any_i32_param_4,
	.param .u64 uncontiguous_any_i32_param_5
)
{
	.reg .pred 	%p<94>;
	.reg .b16 	%rs<26>;
	.reg .b32 	%r<213>;
	.reg .b64 	%rd<558>;

	ld.param.u64 	%rd260, [uncontiguous_any_i32_param_0];
	ld.param.u64 	%rd263, [uncontiguous_any_i32_param_1];
	ld.param.u64 	%rd264, [uncontiguous_any_i32_param_2];
	ld.param.u64 	%rd265, [uncontiguous_any_i32_param_3];
	ld.param.u64 	%rd261, [uncontiguous_any_i32_param_4];
	ld.param.u64 	%rd262, [uncontiguous_any_i32_param_5];
	cvta.to.global.u64 	%rd1, %rd265;
	cvta.to.global.u64 	%rd2, %rd264;
	cvta.to.global.u64 	%rd3, %rd263;
	mov.u32 	%r1, %tid.x;
	mov.u32 	%r2, %ctaid.x;
	mov.u32 	%r212, %ntid.x;
	mul.lo.s32 	%r52, %r2, %r212;
	shl.b32 	%r53, %r52, 1;
	add.s32 	%r4, %r53, %r1;
	mov.u32 	%r54, anysdata_i32;
	add.s32 	%r5, %r54, %r1;
	mov.b16 	%rs1, 0;
	st.shared.u8 	[%r5], %rs1;
	add.s32 	%r55, %r4, %r212;
	cvt.u64.u32 	%rd511, %r55;
	setp.le.u64 	%p17, %rd262, %rd511;
	@%p17 bra 	$L__BB565_56;
	cvt.u32.u64 	%r6, %rd261;
	add.s32 	%r206, %r6, -1;
	setp.lt.s32 	%p44, %r206, 0;
	mov.b64 	%rd515, 0;
	mov.u64 	%rd516, %rd515;
	@%p44 bra 	$L__BB565_53;
	cvt.u64.u32 	%rd512, %r4;
	setp.lt.u32 	%p45, %r206, 3;
	mov.b64 	%rd516, 0;
	mov.u64 	%rd515, %rd516;
	@%p45 bra 	$L__BB565_30;
	add.s32 	%r204, %r6, -2;
	and.b32  	%r132, %r6, -4;
	neg.s32 	%r203, %r132;
	mov.b64 	%rd516, 0;
$L__BB565_4:
	.pragma "nounroll";
	add.s32 	%r12, %r204, 1;
	mul.wide.u32 	%rd397, %r12, 8;
	add.s64 	%rd398, %rd2, %rd397;
	ld.global.u64 	%rd10, [%rd398];
	or.b64  	%rd399, %rd512, %rd10;
	and.b64  	%rd400, %rd399, -4294967296;
	setp.ne.s64 	%p46, %rd400, 0;
	@%p46 bra 	$L__BB565_6;
	cvt.u32.u64 	%r133, %rd10;
	cvt.u32.u64 	%r134, %rd512;
	div.u32 	%r135, %r134, %r133;
	mul.lo.s32 	%r136, %r135, %r133;
	sub.s32 	%r137, %r134, %r136;
	cvt.u64.u32 	%rd477, %r135;
	cvt.u64.u32 	%rd478, %r137;
	bra.uni 	$L__BB565_7;
$L__BB565_6:
	div.s64 	%rd477, %rd512, %rd10;
	mul.lo.s64 	%rd401, %rd477, %rd10;
	sub.s64 	%rd478, %rd512, %rd401;
$L__BB565_7:
	mul.wide.u32 	%rd402, %r12, 8;
	add.s64 	%rd403, %rd1, %rd402;
	ld.global.u64 	%rd17, [%rd403];
	mad.lo.s64 	%rd18, %rd17, %rd478, %rd515;
	or.b64  	%rd404, %rd511, %rd10;
	and.b64  	%rd405, %rd404, -4294967296;
	setp.ne.s64 	%p47, %rd405, 0;
	@%p47 bra 	$L__BB565_9;
	cvt.u32.u64 	%r138, %rd10;
	cvt.u32.u64 	%r139, %rd511;
	div.u32 	%r140, %r139, %r138;
	mul.lo.s32 	%r141, %r140, %r138;
	sub.s32 	%r142, %r139, %r141;
	cvt.u64.u32 	%rd479, %r140;
	cvt.u64.u32 	%rd480, %r142;
	bra.uni 	$L__BB565_10;
$L__BB565_9:
	div.s64 	%rd479, %rd511, %rd10;
	mul.lo.s64 	%rd406, %rd479, %rd10;
	sub.s64 	%rd480, %rd511, %rd406;
$L__BB565_10:
	mad.lo.s64 	%rd25, %rd480, %rd17, %rd516;
	add.s32 	%r13, %r204, -2;
	mul.wide.u32 	%rd407, %r204, 8;
	add.s64 	%rd408, %rd2, %rd407;
	ld.global.u64 	%rd26, [%rd408];
	or.b64  	%rd409, %rd477, %rd26;
	and.b64  	%rd410, %rd409, -4294967296;
	setp.ne.s64 	%p48, %rd410, 0;
	@%p48 bra 	$L__BB565_12;
	cvt.u32.u64 	%r143, %rd26;
	cvt.u32.u64 	%r144, %rd477;
	div.u32 	%r145, %r144, %r143;
	mul.lo.s32 	%r146, %r145, %r143;
	sub.s32 	%r147, %r144, %r146;
	cvt.u64.u32 	%rd481, %r145;
	cvt.u64.u32 	%rd482, %r147;
	bra.uni 	$L__BB565_13;
$L__BB565_12:
	div.s64 	%rd481, %rd477, %rd26;
	mul.lo.s64 	%rd411, %rd481, %rd26;
	sub.s64 	%rd482, %rd477, %rd411;
$L__BB565_13:
	mul.wide.u32 	%rd412, %r204, 8;
	add.s64 	%rd413, %rd1, %rd412;
	ld.global.u64 	%rd33, [%rd413];
	mad.lo.s64 	%rd34, %rd33, %rd482, %rd18;
	or.b64  	%rd414, %rd479, %rd26;
	and.b64  	%rd415, %rd414, -4294967296;
	setp.ne.s64 	%p49, %rd415, 0;
	@%p49 bra 	$L__BB565_15;
	cvt.u32.u64 	%r148, %rd26;
	cvt.u32.u64 	%r149, %rd479;
	div.u32 	%r150, %r149, %r148;
	mul.lo.s32 	%r151, %r150, %r148;
	sub.s32 	%r152, %r149, %r151;
	cvt.u64.u32 	%rd483, %r150;
	cvt.u64.u32 	%rd484, %r152;
	bra.uni 	$L__BB565_16;
$L__BB565_15:
	div.s64 	%rd483, %rd479, %rd26;
	mul.lo.s64 	%rd416, %rd483, %rd26;
	sub.s64 	%rd484, %rd479, %rd416;
$L__BB565_16:
	mad.lo.s64 	%rd41, %rd484, %rd33, %rd25;
	add.s32 	%r14, %r204, -1;
	mul.wide.u32 	%rd417, %r14, 8;
	add.s64 	%rd418, %rd2, %rd417;
	ld.global.u64 	%rd42, [%rd418];
	or.b64  	%rd419, %rd481, %rd42;
	and.b64  	%rd420, %rd419, -4294967296;
	setp.ne.s64 	%p50, %rd420, 0;
	@%p50 bra 	$L__BB565_18;
	cvt.u32.u64 	%r153, %rd42;
	cvt.u32.u64 	%r154, %rd481;
	div.u32 	%r155, %r154, %r153;
	mul.lo.s32 	%r156, %r155, %r153;
	sub.s32 	%r157, %r154, %r156;
	cvt.u64.u32 	%rd485, %r155;
	cvt.u64.u32 	%rd486, %r157;
	bra.uni 	$L__BB565_19;
$L__BB565_18:
	div.s64 	%rd485, %rd481, %rd42;
	mul.lo.s64 	%rd421, %rd485, %rd42;
	sub.s64 	%rd486, %rd481, %rd421;
$L__BB565_19:
	mul.wide.u32 	%rd422, %r14, 8;
	add.s64 	%rd423, %rd1, %rd422;
	ld.global.u64 	%rd49, [%rd423];
	mad.lo.s64 	%rd50, %rd49, %rd486, %rd34;
	or.b64  	%rd424, %rd483, %rd42;
	and.b64  	%rd425, %rd424, -4294967296;
	setp.ne.s64 	%p51, %rd425, 0;
	@%p51 bra 	$L__BB565_21;
	cvt.u32.u64 	%r158, %rd42;
	cvt.u32.u64 	%r159, %rd483;
	div.u32 	%r160, %r159, %r158;
	mul.lo.s32 	%r161, %r160, %r158;
	sub.s32 	%r162, %r159, %r161;
	cvt.u64.u32 	%rd487, %r160;
	cvt.u64.u32 	%rd488, %r162;
	bra.uni 	$L__BB565_22;
$L__BB565_21:
	div.s64 	%rd487, %rd483, %rd42;
	mul.lo.s64 	%rd426, %rd487, %rd42;
	sub.s64 	%rd488, %rd483, %rd426;
$L__BB565_22:
	mad.lo.s64 	%rd57, %rd488, %rd49, %rd41;
	mul.wide.u32 	%rd427, %r13, 8;
	add.s64 	%rd428, %rd2, %rd427;
	ld.global.u64 	%rd58, [%rd428];
	or.b64  	%rd429, %rd485, %rd58;
	and.b64  	%rd430, %rd429, -4294967296;
	setp.ne.s64 	%p52, %rd430, 0;
	@%p52 bra 	$L__BB565_24;
	cvt.u32.u64 	%r163, %rd58;
	cvt.u32.u64 	%r164, %rd485;
	div.u32 	%r165, %r164, %r163;
	mul.lo.s32 	%r166, %r165, %r163;
	sub.s32 	%r167, %r164, %r166;
	cvt.u64.u32 	%rd512, %r165;
	cvt.u64.u32 	%rd490, %r167;
	bra.uni 	$L__BB565_25;
$L__BB565_24:
	div.s64 	%rd512, %rd485, %rd58;
	mul.lo.s64 	%rd431, %rd512, %rd58;
	sub.s64 	%rd490, %rd485, %rd431;
$L__BB565_25:
	mul.wide.u32 	%rd432, %r13, 8;
	add.s64 	%rd433, %rd1, %rd432;
	ld.global.u64 	%rd65, [%rd433];
	mad.lo.s64 	%rd515, %rd65, %rd490, %rd50;
	or.b64  	%rd434, %rd487, %rd58;
	and.b64  	%rd435, %rd434, -4294967296;
	setp.ne.s64 	%p53, %rd435, 0;
	@%p53 bra 	$L__BB565_27;
	cvt.u32.u64 	%r168, %rd58;
	cvt.u32.u64 	%r169, %rd487;
	div.u32 	%r170, %r169, %r168;
	mul.lo.s32 	%r171, %r170, %r168;
	sub.s32 	%r172, %r169, %r171;
	cvt.u64.u32 	%rd511, %r170;
	cvt.u64.u32 	%rd492, %r172;
	bra.uni 	$L__BB565_28;
$L__BB565_27:
	div.s64 	%rd511, %rd487, %rd58;
	mul.lo.s64 	%rd436, %rd511, %rd58;
	sub.s64 	%rd492, %rd487, %rd436;
$L__BB565_28:
	mad.lo.s64 	%rd516, %rd492, %rd65, %rd57;
	add.s32 	%r204, %r204, -4;
	add.s32 	%r203, %r203, 4;
	setp.ne.s32 	%p54, %r203, 0;
	@%p54 bra 	$L__BB565_4;
	add.s32 	%r206, %r204, 1;
$L__BB565_30:
	and.b32  	%r19, %r6, 3;
	setp.eq.s32 	%p55, %r19, 0;
	@%p55 bra 	$L__BB565_53;
	setp.eq.s32 	%p56, %r19, 1;
	@%p56 bra 	$L__BB565_45;
	mul.wide.u32 	%rd438, %r206, 8;
	add.s64 	%rd439, %rd2, %rd438;
	ld.global.u64 	%rd80, [%rd439];
	or.b64  	%rd440, %rd512, %rd80;
	and.b64  	%rd441, %rd440, -4294967296;
	setp.ne.s64 	%p57, %rd441, 0;
	@%p57 bra 	$L__BB565_34;
	cvt.u32.u64 	%r173, %rd80;
	cvt.u32.u64 	%r174, %rd512;
	div.u32 	%r175, %r174, %r173;
	mul.lo.s32 	%r176, %r175, %r173;
	sub.s32 	%r177, %r174, %r176;
	cvt.u64.u32 	%rd499, %r175;
	cvt.u64.u32 	%rd500, %r177;
	bra.uni 	$L__BB565_35;
$L__BB565_34:
	div.s64 	%rd499, %rd512, %rd80;
	mul.lo.s64 	%rd442, %rd499, %rd80;
	sub.s64 	%rd500, %rd512, %rd442;
$L__BB565_35:
	add.s64 	%rd444, %rd1, %rd438;
	ld.global.u64 	%rd87, [%rd444];
	mad.lo.s64 	%rd88, %rd87, %rd500, %rd515;
	or.b64  	%rd445, %rd511, %rd80;
	and.b64  	%rd446, %rd445, -4294967296;
	setp.ne.s64 	%p58, %rd446, 0;
	@%p58 bra 	$L__BB565_37;
	cvt.u32.u64 	%r178, %rd80;
	cvt.u32.u64 	%r179, %rd511;
	div.u32 	%r180, %r179, %r178;
	mul.lo.s32 	%r181, %r180, %r178;
	sub.s32 	%r182, %r179, %r181;
	cvt.u64.u32 	%rd501, %r180;
	cvt.u64.u32 	%rd502, %r182;
	bra.uni 	$L__BB565_38;
$L__BB565_37:
	div.s64 	%rd501, %rd511, %rd80;
	mul.lo.s64 	%rd447, %rd501, %rd80;
	sub.s64 	%rd502, %rd511, %rd447;
$L__BB565_38:
	mad.lo.s64 	%rd95, %rd502, %rd87, %rd516;
	add.s32 	%r20, %r206, -1;
	mul.wide.u32 	%rd448, %r20, 8;
	add.s64 	%rd449, %rd2, %rd448;
	ld.global.u64 	%rd96, [%rd449];
	or.b64  	%rd450, %rd499, %rd96;
	and.b64  	%rd451, %rd450, -4294967296;
	setp.ne.s64 	%p59, %rd451, 0;
	@%p59 bra 	$L__BB565_40;
	cvt.u32.u64 	%r183, %rd96;
	cvt.u32.u64 	%r184, %rd499;
	div.u32 	%r185, %r184, %r183;
	mul.lo.s32 	%r186, %r185, %r183;
	sub.s32 	%r187, %r184, %r186;
	cvt.u64.u32 	%rd512, %r185;
	cvt.u64.u32 	%rd504, %r187;
	bra.uni 	$L__BB565_41;
$L__BB565_40:
	div.s64 	%rd512, %rd499, %rd96;
	mul.lo.s64 	%rd452, %rd512, %rd96;
	sub.s64 	%rd504, %rd499, %rd452;
$L__BB565_41:
	add.s64 	%rd454, %rd1, %rd448;
	ld.global.u64 	%rd103, [%rd454];
	mad.lo.s64 	%rd515, %rd103, %rd504, %rd88;
	or.b64  	%rd455, %rd501, %rd96;
	and.b64  	%rd456, %rd455, -4294967296;
	setp.ne.s64 	%p60, %rd456, 0;
	@%p60 bra 	$L__BB565_43;
	cvt.u32.u64 	%r188, %rd96;
	cvt.u32.u64 	%r189, %rd501;
	div.u32 	%r190, %r189, %r188;
	mul.lo.s32 	%r191, %r190, %r188;
	sub.s32 	%r192, %r189, %r191;
	cvt.u64.u32 	%rd511, %r190;
	cvt.u64.u32 	%rd506, %r192;
	bra.uni 	$L__BB565_44;
$L__BB565_43:
	div.s64 	%rd511, %rd501, %rd96;
	mul.lo.s64 	%rd457, %rd511, %rd96;
	sub.s64 	%rd506, %rd501, %rd457;
$L__BB565_44:
	mad.lo.s64 	%rd516, %rd506, %rd103, %rd95;
	add.s32 	%r206, %r206, -2;
$L__BB565_45:
	and.b32  	%r193, %r6, 1;
	setp.eq.b32 	%p61, %r193, 1;
	not.pred 	%p62, %p61;
	@%p62 bra 	$L__BB565_53;
	mul.wide.u32 	%rd458, %r206, 8;
	add.s64 	%rd459, %rd2, %rd458;
	ld.global.u64 	%rd118, [%rd459];
	or.b64  	%rd460, %rd512, %rd118;
	and.b64  	%rd461, %rd460, -4294967296;
	setp.ne.s64 	%p63, %rd461, 0;
	@%p63 bra 	$L__BB565_48;
	cvt.u32.u64 	%r194, %rd118;
	cvt.u32.u64 	%r195, %rd512;
	rem.u32 	%r196, %r195, %r194;
	cvt.u64.u32 	%rd513, %r196;
	bra.uni 	$L__BB565_49;
$L__BB565_48:
	rem.s64 	%rd513, %rd512, %rd118;
$L__BB565_49:
	add.s64 	%rd463, %rd1, %rd458;
	ld.global.u64 	%rd122, [%rd463];
	mad.lo.s64 	%rd515, %rd122, %rd513, %rd515;
	or.b64  	%rd464, %rd511, %rd118;
	and.b64  	%rd465, %rd464, -4294967296;
	setp.ne.s64 	%p64, %rd465, 0;
	@%p64 bra 	$L__BB565_51;
	cvt.u32.u64 	%r197, %rd118;
	cvt.u32.u64 	%r198, %rd511;
	rem.u32 	%r199, %r198, %r197;
	cvt.u64.u32 	%rd514, %r199;
	bra.uni 	$L__BB565_52;
$L__BB565_51:
	rem.s64 	%rd514, %rd511, %rd118;
$L__BB565_52:
	mad.lo.s64 	%rd516, %rd514, %rd122, %rd516;
$L__BB565_53:
	shl.b64 	%rd466, %rd515, 2;
	add.s64 	%rd467, %rd3, %rd466;
	ld.global.u32 	%r200, [%rd467];
	setp.ne.s32 	%p66, %r200, 0;
	mov.pred 	%p86, -1;
	@%p66 bra 	$L__BB565_55;
	shl.b64 	%rd468, %rd516, 2;
	add.s64 	%rd469, %rd3, %rd468;
	ld.global.u32 	%r201, [%rd469];
	setp.ne.s32 	%p86, %r201, 0;
$L__BB565_55:
	selp.u16 	%rs3, 1, 0, %p86;
	st.shared.u8 	[%r5], %rs3;
	bra.uni 	$L__BB565_116;
$L__BB565_56:
	cvt.u64.u32 	%rd548, %r4;
	setp.le.u64 	%p18, %rd262, %rd548;
	@%p18 bra 	$L__BB565_116;
	cvt.u32.u64 	%r23, %rd261;
	add.s32 	%r210, %r23, -1;
	setp.lt.s32 	%p19, %r210, 0;
	mov.b64 	%rd557, 0;
	@%p19 bra 	$L__BB565_115;
	and.b32  	%r25, %r23, 7;
	setp.lt.u32 	%p20, %r210, 7;
	mov.b64 	%rd557, 0;
	@%p20 bra 	$L__BB565_86;
	add.s32 	%r208, %r23, -4;
	and.b32  	%r56, %r23, -8;
	neg.s32 	%r207, %r56;
	mov.b64 	%rd557, 0;
$L__BB565_60:
	.pragma "nounroll";
	add.s32 	%r30, %r208, 3;
	mul.wide.u32 	%rd270, %r30, 8;
	add.s64 	%rd271, %rd2, %rd270;
	ld.global.u64 	%rd133, [%rd271];
	or.b64  	%rd272, %rd548, %rd133;
	and.b64  	%rd273, %rd272, -4294967296;
	setp.ne.s64 	%p21, %rd273, 0;
	@%p21 bra 	$L__BB565_62;
	cvt.u32.u64 	%r57, %rd133;
	cvt.u32.u64 	%r58, %rd548;
	div.u32 	%r59, %r58, %r57;
	mul.lo.s32 	%r60, %r59, %r57;
	sub.s32 	%r61, %r58, %r60;
	cvt.u64.u32 	%rd519, %r59;
	cvt.u64.u32 	%rd520, %r61;
	bra.uni 	$L__BB565_63;
$L__BB565_62:
	div.s64 	%rd519, %rd548, %rd133;
	mul.lo.s64 	%rd274, %rd519, %rd133;
	sub.s64 	%rd520, %rd548, %rd274;
$L__BB565_63:
	add.s64 	%rd276, %rd1, %rd270;
	ld.global.u64 	%rd277, [%rd276];
	mad.lo.s64 	%rd140, %rd277, %rd520, %rd557;
	add.s32 	%r31, %r208, 2;
	mul.wide.u32 	%rd278, %r31, 8;
	add.s64 	%rd279, %rd2, %rd278;
	ld.global.u64 	%rd141, [%rd279];
	or.b64  	%rd280, %rd519, %rd141;
	and.b64  	%rd281, %rd280, -4294967296;
	setp.ne.s64 	%p22, %rd281, 0;
	@%p22 bra 	$L__BB565_65;
	cvt.u32.u64 	%r62, %rd141;
	cvt.u32.u64 	%r63, %rd519;
	div.u32 	%r64, %r63, %r62;
	mul.lo.s32 	%r65, %r64, %r62;
	sub.s32 	%r66, %r63, %r65;
	cvt.u64.u32 	%rd521, %r64;
	cvt.u64.u32 	%rd522, %r66;
	bra.uni 	$L__BB565_66;
$L__BB565_65:
	div.s64 	%rd521, %rd519, %rd141;
	mul.lo.s64 	%rd282, %rd521, %rd141;
	sub.s64 	%rd522, %rd519, %rd282;
$L__BB565_66:
	add.s64 	%rd284, %rd1, %rd278;
	ld.global.u64 	%rd285, [%rd284];
	mad.lo.s64 	%rd148, %rd285, %rd522, %rd140;
	add.s32 	%r32, %r208, 1;
	mul.wide.u32 	%rd286, %r32, 8;
	add.s64 	%rd287, %rd2, %rd286;
	ld.global.u64 	%rd149, [%rd287];
	or.b64  	%rd288, %rd521, %rd149;
	and.b64  	%rd289, %rd288, -4294967296;
	setp.ne.s64 	%p23, %rd289, 0;
	@%p23 bra 	$L__BB565_68;
	cvt.u32.u64 	%r67, %rd149;
	cvt.u32.u64 	%r68, %rd521;
	div.u32 	%r69, %r68, %r67;
	mul.lo.s32 	%r70, %r69, %r67;
	sub.s32 	%r71, %r68, %r70;
	cvt.u64.u32 	%rd523, %r69;
	cvt.u64.u32 	%rd524, %r71;
	bra.uni 	$L__BB565_69;
$L__BB565_68:
	div.s64 	%rd523, %rd521, %rd149;
	mul.lo.s64 	%rd290, %rd523, %rd149;
	sub.s64 	%rd524, %rd521, %rd290;
$L__BB565_69:
	add.s64 	%rd292, %rd1, %rd286;
	ld.global.u64 	%rd293, [%rd292];
	mad.lo.s64 	%rd156, %rd293, %rd524, %rd148;
	add.s32 	%r33, %r208, -4;
	mul.wide.u32 	%rd294, %r208, 8;
	add.s64 	%rd295, %rd2, %rd294;
	ld.global.u64 	%rd157, [%rd295];
	or.b64  	%rd296, %rd523, %rd157;
	and.b64  	%rd297, %rd296, -4294967296;
	setp.ne.s64 	%p24, %rd297, 0;
	@%p24 bra 	$L__BB565_71;
	cvt.u32.u64 	%r72, %rd157;
	cvt.u32.u64 	%r73, %rd523;
	div.u32 	%r74, %r73, %r72;
	mul.lo.s32 	%r75, %r74, %r72;
	sub.s32 	%r76, %r73, %r75;
	cvt.u64.u32 	%rd525, %r74;
	cvt.u64.u32 	%rd526, %r76;
	bra.uni 	$L__BB565_72;
$L__BB565_71:
	div.s64 	%rd525, %rd523, %rd157;
	mul.lo.s64 	%rd298, %rd525, %rd157;
	sub.s64 	%rd526, %rd523, %rd298;
$L__BB565_72:
	add.s64 	%rd300, %rd1, %rd294;
	ld.global.u64 	%rd301, [%rd300];
	mad.lo.s64 	%rd164, %rd301, %rd526, %rd156;
	add.s32 	%r34, %r208, -1;
	mul.wide.u32 	%rd302, %r34, 8;
	add.s64 	%rd303, %rd2, %rd302;
	ld.global.u64 	%rd165, [%rd303];
	or.b64  	%rd304, %rd525, %rd165;
	and.b64  	%rd305, %rd304, -4294967296;
	setp.ne.s64 	%p25, %rd305, 0;
	@%p25 bra 	$L__BB565_74;
	cvt.u32.u64 	%r77, %rd165;
	cvt.u32.u64 	%r78, %rd525;
	div.u32 	%r79, %r78, %r77;
	mul.lo.s32 	%r80, %r79, %r77;
	sub.s32 	%r81, %r78, %r80;
	cvt.u64.u32 	%rd527, %r79;
	cvt.u64.u32 	%rd528, %r81;
	bra.uni 	$L__BB565_75;
$L__BB565_74:
	div.s64 	%rd527, %rd525, %rd165;
	mul.lo.s64 	%rd306, %rd527, %rd165;
	sub.s64 	%rd528, %rd525, %rd306;
$L__BB565_75:
	add.s64 	%rd308, %rd1, %rd302;
	ld.global.u64 	%rd309, [%rd308];
	mad.lo.s64 	%rd172, %rd309, %rd528, %rd164;
	add.s32 	%r35, %r208, -2;
	mul.wide.u32 	%rd310, %r35, 8;
	add.s64 	%rd311, %rd2, %rd310;
	ld.global.u64 	%rd173, [%rd311];
	or.b64  	%rd312, %rd527, %rd173;
	and.b64  	%rd313, %rd312, -4294967296;
	setp.ne.s64 	%p26, %rd313, 0;
	@%p26 bra 	$L__BB565_77;
	cvt.u32.u64 	%r82, %rd173;
	cvt.u32.u64 	%r83, %rd527;
	div.u32 	%r84, %r83, %r82;
	mul.lo.s32 	%r85, %r84, %r82;
	sub.s32 	%r86, %r83, %r85;
	cvt.u64.u32 	%rd529, %r84;
	cvt.u64.u32 	%rd530, %r86;
	bra.uni 	$L__BB565_78;
$L__BB565_77:
	div.s64 	%rd529, %rd527, %rd173;
	mul.lo.s64 	%rd314, %rd529, %rd173;
	sub.s64 	%rd530, %rd527, %rd314;
$L__BB565_78:
	add.s64 	%rd316, %rd1, %rd310;
	ld.global.u64 	%rd317, [%rd316];
	mad.lo.s64 	%rd180, %rd317, %rd530, %rd172;
	add.s32 	%r36, %r208, -3;
	mul.wide.u32 	%rd318, %r36, 8;
	add.s64 	%rd319, %rd2, %rd318;
	ld.global.u64 	%rd181, [%rd319];
	or.b64  	%rd320, %rd529, %rd181;
	and.b64  	%rd321, %rd320, -4294967296;
	setp.ne.s64 	%p27, %rd321, 0;
	@%p27 bra 	$L__BB565_80;
	cvt.u32.u64 	%r87, %rd181;
	cvt.u32.u64 	%r88, %rd529;
	div.u32 	%r89, %r88, %r87;
	mul.lo.s32 	%r90, %r89, %r87;
	sub.s32 	%r91, %r88, %r90;
	cvt.u64.u32 	%rd531, %r89;
	cvt.u64.u32 	%rd532, %r91;
	bra.uni 	$L__BB565_81;
$L__BB565_80:
	div.s64 	%rd531, %rd529, %rd181;
	mul.lo.s64 	%rd322, %rd531, %rd181;
	sub.s64 	%rd532, %rd529, %rd322;
$L__BB565_81:
	add.s64 	%rd324, %rd1, %rd318;
	ld.global.u64 	%rd325, [%rd324];
	mad.lo.s64 	%rd188, %rd325, %rd532, %rd180;
	mul.wide.u32 	%rd326, %r33, 8;
	add.s64 	%rd327, %rd2, %rd326;
	ld.global.u64 	%rd189, [%rd327];
	or.b64  	%rd328, %rd531, %rd189;
	and.b64  	%rd329, %rd328, -4294967296;
	setp.ne.s64 	%p28, %rd329, 0;
	@%p28 bra 	$L__BB565_83;
	cvt.u32.u64 	%r92, %rd189;
	cvt.u32.u64 	%r93, %rd531;
	div.u32 	%r94, %r93, %r92;
	mul.lo.s32 	%r95, %r94, %r92;
	sub.s32 	%r96, %r93, %r95;
	cvt.u64.u32 	%rd548, %r94;
	cvt.u64.u32 	%rd534, %r96;
	bra.uni 	$L__BB565_84;
$L__BB565_83:
	div.s64 	%rd548, %rd531, %rd189;
	mul.lo.s64 	%rd330, %rd548, %rd189;
	sub.s64 	%rd534, %rd531, %rd330;
$L__BB565_84:
	add.s64 	%rd332, %rd1, %rd326;
	ld.global.u64 	%rd333, [%rd332];
	mad.lo.s64 	%rd557, %rd333, %rd534, %rd188;
	add.s32 	%r208, %r208, -8;
	add.s32 	%r207, %r207, 8;
	setp.ne.s32 	%p29, %r207, 0;
	@%p29 bra 	$L__BB565_60;
	add.s32 	%r210, %r208, 3;
$L__BB565_86:
	setp.eq.s32 	%p30, %r25, 0;
	@%p30 bra 	$L__BB565_115;
	and.b32  	%r41, %r23, 3;
	setp.lt.u32 	%p31, %r25, 4;
	@%p31 bra 	$L__BB565_101;
	mul.wide.u32 	%rd335, %r210, 8;
	add.s64 	%rd336, %rd2, %rd335;
	ld.global.u64 	%rd200, [%rd336];
	or.b64  	%rd337, %rd548, %rd200;
	and.b64  	%rd338, %rd337, -4294967296;
	setp.ne.s64 	%p32, %rd338, 0;
	@%p32 bra 	$L__BB565_90;
	cvt.u32.u64 	%r97, %rd200;
	cvt.u32.u64 	%r98, %rd548;
	div.u32 	%r99, %r98, %r97;
	mul.lo.s32 	%r100, %r99, %r97;
	sub.s32 	%r101, %r98, %r100;
	cvt.u64.u32 	%rd538, %r99;
	cvt.u64.u32 	%rd539, %r101;
	bra.uni 	$L__BB565_91;
$L__BB565_90:
	div.s64 	%rd538, %rd548, %rd200;
	mul.lo.s64 	%rd339, %rd538, %rd200;
	sub.s64 	%rd539, %rd548, %rd339;
$L__BB565_91:
	add.s64 	%rd341, %rd1, %rd335;
	ld.global.u64 	%rd342, [%rd341];
	mad.lo.s64 	%rd207, %rd342, %rd539, %rd557;
	add.s32 	%r42, %r210, -1;
	mul.wide.u32 	%rd343, %r42, 8;
	add.s64 	%rd344, %rd2, %rd343;
	ld.global.u64 	%rd208, [%rd344];
	or.b64  	%rd345, %rd538, %rd208;
	and.b64  	%rd346, %rd345, -4294967296;
	setp.ne.s64 	%p33, %rd346, 0;
	@%p33 bra 	$L__BB565_93;
	cvt.u32.u64 	%r102, %rd208;
	cvt.u32.u64 	%r103, %rd538;
	div.u32 	%r104, %r103, %r102;
	mul.lo.s32 	%r105, %r104, %r102;
	sub.s32 	%r106, %r103, %r105;
	cvt.u64.u32 	%rd540, %r104;
	cvt.u64.u32 	%rd541, %r106;
	bra.uni 	$L__BB565_94;
$L__BB565_93:
	div.s64 	%rd540, %rd538, %rd208;
	mul.lo.s64 	%rd347, %rd540, %rd208;
	sub.s64 	%rd541, %rd538, %rd347;
$L__BB565_94:
	add.s64 	%rd349, %rd1, %rd343;
	ld.global.u64 	%rd350, [%rd349];
	mad.lo.s64 	%rd215, %rd350, %rd541, %rd207;
	add.s32 	%r43, %r210, -2;
	mul.wide.u32 	%rd351, %r43, 8;
	add.s64 	%rd352, %rd2, %rd351;
	ld.global.u64 	%rd216, [%rd352];
	or.b64  	%rd353, %rd540, %rd216;
	and.b64  	%rd354, %rd353, -4294967296;
	setp.ne.s64 	%p34, %rd354, 0;
	@%p34 bra 	$L__BB565_96;
	cvt.u32.u64 	%r107, %rd216;
	cvt.u32.u64 	%r108, %rd540;
	div.u32 	%r109, %r108, %r107;
	mul.lo.s32 	%r110, %r109, %r107;
	sub.s32 	%r111, %r108, %r110;
	cvt.u64.u32 	%rd542, %r109;
	cvt.u64.u32 	%rd543, %r111;
	bra.uni 	$L__BB565_97;
$L__BB565_96:
	div.s64 	%rd542, %rd540, %rd216;
	mul.lo.s64 	%rd355, %rd542, %rd216;
	sub.s64 	%rd543, %rd540, %rd355;
$L__BB565_97:
	add.s64 	%rd357, %rd1, %rd351;
	ld.global.u64 	%rd358, [%rd357];
	mad.lo.s64 	%rd223, %rd358, %rd543, %rd215;
	add.s32 	%r44, %r210, -3;
	mul.wide.u32 	%rd359, %r44, 8;
	add.s64 	%rd360, %rd2, %rd359;
	ld.global.u64 	%rd224, [%rd360];
	or.b64  	%rd361, %rd542, %rd224;
	and.b64  	%rd362, %rd361, -4294967296;
	setp.ne.s64 	%p35, %rd362, 0;
	@%p35 bra 	$L__BB565_99;
	cvt.u32.u64 	%r112, %rd224;
	cvt.u32.u64 	%r113, %rd542;
	div.u32 	%r114, %r113, %r112;
	mul.lo.s32 	%r115, %r114, %r112;
	sub.s32 	%r116, %r113, %r115;
	cvt.u64.u32 	%rd548, %r114;
	cvt.u64.u32 	%rd545, %r116;
	bra.uni 	$L__BB565_100;
$L__BB565_99:
	div.s64 	%rd548, %rd542, %rd224;
	mul.lo.s64 	%rd363, %rd548, %rd224;
	sub.s64 	%rd545, %rd542, %rd363;
$L__BB565_100:
	add.s64 	%rd365, %rd1, %rd359;
	ld.global.u64 	%rd366, [%rd365];
	mad.lo.s64 	%rd557, %rd366, %rd545, %rd223;
	add.s32 	%r210, %r210, -4;
$L__BB565_101:
	setp.eq.s32 	%p36, %r41, 0;
	@%p36 bra 	$L__BB565_115;
	setp.eq.s32 	%p37, %r41, 1;
	@%p37 bra 	$L__BB565_110;
	mul.wide.u32 	%rd368, %r210, 8;
	add.s64 	%rd369, %rd2, %rd368;
	ld.global.u64 	%rd235, [%rd369];
	or.b64  	%rd370, %rd548, %rd235;
	and.b64  	%rd371, %rd370, -4294967296;
	setp.ne.s64 	%p38, %rd371, 0;
	@%p38 bra 	$L__BB565_105;
	cvt.u32.u64 	%r117, %rd235;
	cvt.u32.u64 	%r118, %rd548;
	div.u32 	%r119, %r118, %r117;
	mul.lo.s32 	%r120, %r119, %r117;
	sub.s32 	%r121, %r118, %r120;
	cvt.u64.u32 	%rd549, %r119;
	cvt.u64.u32 	%rd550, %r121;
	bra.uni 	$L__BB565_106;
$L__BB565_105:
	div.s64 	%rd549, %rd548, %rd235;
	mul.lo.s64 	%rd372, %rd549, %rd235;
	sub.s64 	%rd550, %rd548, %rd372;
$L__BB565_106:
	add.s64 	%rd374, %rd1, %rd368;
	ld.global.u64 	%rd375, [%rd374];
	mad.lo.s64 	%rd242, %rd375, %rd550, %rd557;
	add.s32 	%r47, %r210, -1;
	mul.wide.u32 	%rd376, %r47, 8;
	add.s64 	%rd377, %rd2, %rd376;
	ld.global.u64 	%rd243, [%rd377];
	or.b64  	%rd378, %rd549, %rd243;
	and.b64  	%rd379, %rd378, -4294967296;
	setp.ne.s64 	%p39, %rd379, 0;
	@%p39 bra 	$L__BB565_108;
	cvt.u32.u64 	%r122, %rd243;
	cvt.u32.u64 	%r123, %rd549;
	div.u32 	%r124, %r123, %r122;
	mul.lo.s32 	%r125, %r124, %r122;
	sub.s32 	%r126, %r123, %r125;
	cvt.u64.u32 	%rd548, %r124;
	cvt.u64.u32 	%rd552, %r126;
	bra.uni 	$L__BB565_109;
$L__BB565_108:
	div.s64 	%rd548, %rd549, %rd243;
	mul.lo.s64 	%rd380, %rd548, %rd243;
	sub.s64 	%rd552, %rd549, %rd380;
$L__BB565_109:
	add.s64 	%rd382, %rd1, %rd376;
	ld.global.u64 	%rd383, [%rd382];
	mad.lo.s64 	%rd557, %rd383, %rd552, %rd242;
	add.s32 	%r210, %r210, -2;
$L__BB565_110:
	and.b32  	%r127, %r23, 1;
	setp.eq.b32 	%p40, %r127, 1;
	not.pred 	%p41, %p40;
	@%p41 bra 	$L__BB565_115;
	mul.wide.u32 	%rd384, %r210, 8;
	add.s64 	%rd385, %rd2, %rd384;
	ld.global.u64 	%rd254, [%rd385];
	or.b64  	%rd386, %rd548, %rd254;
	and.b64  	%rd387, %rd386, -4294967296;
	setp.ne.s64 	%p42, %rd387, 0;
	@%p42 bra 	$L__BB565_113;
	cvt.u32.u64 	%r128, %rd254;
	cvt.u32.u64 	%r129, %rd548;
	rem.u32 	%r130, %r129, %r128;
	cvt.u64.u32 	%rd556, %r130;
	bra.uni 	$L__BB565_114;
$L__BB565_113:
	rem.s64 	%rd556, %rd548, %rd254;
$L__BB565_114:
	add.s64 	%rd389, %rd1, %rd384;
	ld.global.u64 	%rd390, [%rd389];
	mad.lo.s64 	%rd557, %rd390, %rd556, %rd557;
$L__BB565_115:
	shl.b64 	%rd391, %rd557, 2;
	add.s64 	%rd392, %rd3, %rd391;
	ld.global.u32 	%r131, [%rd392];
	setp.ne.s32 	%p43, %r131, 0;
	selp.u16 	%rs2, 1, 0, %p43;
	st.shared.u8 	[%r5], %rs2;
$L__BB565_116:
	bar.sync 	0;
	setp.lt.u32 	%p67, %r212, 66;
	@%p67 bra 	$L__BB565_122;
$L__BB565_117:
	shr.u32 	%r51, %r212, 1;
	setp.ge.u32 	%p68, %r1, %r51;
	@%p68 bra 	$L__BB565_121;
	ld.shared.u8 	%rs4, [%r5];
	setp.ne.s16 	%p70, %rs4, 0;
	mov.pred 	%p87, -1;
	@%p70 bra 	$L__BB565_120;
	add.s32 	%r202, %r5, %r51;
	ld.shared.u8 	%rs5, [%r202];
	setp.ne.s16 	%p87, %rs5, 0;
$L__BB565_120:
	selp.u16 	%rs6, 1, 0, %p87;
	st.shared.u8 	[%r5], %rs6;
$L__BB565_121:
	bar.sync 	0;
	setp.gt.u32 	%p71, %r212, 131;
	mov.u32 	%r212, %r51;
	@%p71 bra 	$L__BB565_117;
$L__BB565_122:
	setp.gt.u32 	%p72, %r1, 31;
	@%p72 bra 	$L__BB565_137;
	ld.volatile.shared.u8 	%rs7, [%r5];
	setp.ne.s16 	%p74, %rs7, 0;
	mov.pred 	%p88, -1;
	@%p74 bra 	$L__BB565_125;
	ld.volatile.shared.u8 	%rs8, [%r5+32];
	setp.ne.s16 	%p88, %rs8, 0;
$L__BB565_125:
	selp.u16 	%rs9, 1, 0, %p88;
	st.volatile.shared.u8 	[%r5], %rs9;
	ld.volatile.shared.u8 	%rs10, [%r5];
	setp.ne.s16 	%p76, %rs10, 0;
	mov.pred 	%p89, -1;
	@%p76 bra 	$L__BB565_127;
	ld.volatile.shared.u8 	%rs11, [%r5+16];
	setp.ne.s16 	%p89, %rs11, 0;
$L__BB565_127:
	selp.u16 	%rs12, 1, 0, %p89;
	st.volatile.shared.u8 	[%r5], %rs12;
	ld.volatile.shared.u8 	%rs13, [%r5];
	setp.ne.s16 	%p78, %rs13, 0;
	mov.pred 	%p90, -1;
	@%p78 bra 	$L__BB565_129;
	ld.volatile.shared.u8 	%rs14, [%r5+8];
	setp.ne.s16 	%p90, %rs14, 0;
$L__BB565_129:
	selp.u16 	%rs15, 1, 0, %p90;
	st.volatile.shared.u8 	[%r5], %rs15;
	ld.volatile.shared.u8 	%rs16, [%r5];
	setp.ne.s16 	%p80, %rs16, 0;
	mov.pred 	%p91, -1;
	@%p80 bra 	$L__BB565_131;
	ld.volatile.shared.u8 	%rs17, [%r5+4];
	setp.ne.s16 	%p91, %rs17, 0;
$L__BB565_131:
	selp.u16 	%rs18, 1, 0, %p91;
	st.volatile.shared.u8 	[%r5], %rs18;
	ld.volatile.shared.u8 	%rs19, [%r5];
	setp.ne.s16 	%p82, %rs19, 0;
	mov.pred 	%p92, -1;
	@%p82 bra 	$L__BB565_133;
	ld.volatile.shared.u8 	%rs20, [%r5+2];
	setp.ne.s16 	%p92, %rs20, 0;
$L__BB565_133:
	selp.u16 	%rs21, 1, 0, %p92;
	st.volatile.shared.u8 	[%r5], %rs21;
	ld.volatile.shared.u8 	%rs22, [%r5];
	setp.ne.s16 	%p84, %rs22, 0;
	mov.pred 	%p93, -1;
	@%p84 bra 	$L__BB565_135;
	ld.volatile.shared.u8 	%rs23, [%r5+1];
	setp.ne.s16 	%p93, %rs23, 0;
$L__BB565_135:
	selp.u16 	%rs24, 1, 0, %p93;
	st.volatile.shared.u8 	[%r5], %rs24;
	setp.ne.s32 	%p85, %r1, 0;
	@%p85 bra 	$L__BB565_137;
	ld.shared.u8 	%rs25, [anysdata_i32];
	cvt.u64.u32 	%rd470, %r2;
	cvta.to.global.u64 	%rd471, %rd260;
	add.s64 	%rd472, %rd471, %rd470;
	st.global.u8 	[%rd472], %rs25;
$L__BB565_137:
	ret;

}
	// .globl	contiguous_any2_i32
.visible .entry contiguous_any2_i32(
	.param .u64 .ptr .align 1 contiguous_any2_i32_param_0,
	.param .u64 .ptr .align 1 contiguous_any2_i32_param_1,
	.param .u64 .ptr .align 1 contiguous_any2_i32_param_2,
	.param .u64 .ptr .align 1 contiguous_any2_i32_param_3,
	.param .u64 contiguous_any2_i32_param_4,
	.param .u64 contiguous_any2_i32_param_5,
	.param .u64 contiguous_any2_i32_param_6
)
{
	.reg .pred 	%p<94>;
	.reg .b16 	%rs<26>;
	.reg .b32 	%r<217>;
	.reg .b64 	%rd<571>;

	ld.param.u64 	%rd266, [contiguous_any2_i32_param_1];
	ld.param.u64 	%rd267, [contiguous_any2_i32_param_2];
	ld.param.u64 	%rd268, [contiguous_any2_i32_param_3];
	ld.param.u64 	%rd263, [contiguous_any2_i32_param_4];
	ld.param.u64 	%rd264, [contiguous_any2_i32_param_5];
	ld.param.u64 	%rd265, [contiguous_any2_i32_param_6];
	cvta.to.global.u64 	%rd1, %rd268;
	cvta.to.global.u64 	%rd2, %rd267;
	cvta.to.global.u64 	%rd570, %rd266;
	mov.u32 	%r1, %tid.x;
	mov.u32 	%r2, %ctaid.x;
	mov.u32 	%r216, %ntid.x;
	mul.lo.s32 	%r51, %r2, %r216;
	shl.b32 	%r52, %r51, 1;
	add.s32 	%r4, %r52, %r1;
	mov.u32 	%r53, anysdata_i32;
	add.s32 	%r5, %r53, %r1;
	mov.b16 	%rs1, 0;
	st.shared.u8 	[%r5], %rs1;
	add.s32 	%r54, %r4, %r216;
	cvt.u64.u32 	%rd4, %r54;
	setp.le.u64 	%p17, %rd264, %rd4;
	@%p17 bra 	$L__BB566_56;
	cvt.u64.u32 	%rd401, %r4;
	mov.u32 	%r132, %ctaid.y;
	cvt.u64.u32 	%rd402, %r132;
	mul.lo.s64 	%rd403, %rd264, %rd402;
	add.s64 	%rd524, %rd403, %rd401;
	add.s64 	%rd522, %rd403, %rd4;
	cvt.u32.u64 	%r6, %rd263;
	add.s32 	%r210, %r6, -1;
	setp.lt.s32 	%p44, %r210, 0;
	mov.b64 	%rd528, 0;
	mov.u64 	%rd529, %rd528;
	@%p44 bra 	$L__BB566_53;
	setp.lt.u32 	%p45, %r210, 3;
	mov.b64 	%rd529, 0;
	mov.u64 	%rd528, %rd529;
	@%p45 bra 	$L__BB566_30;
	add.s32 	%r208, %r6, -2;
	and.b32  	%r133, %r6, -4;
	neg.s32 	%r207, %r133;
	mov.b64 	%rd529, 0;
$L__BB566_4:
	.pragma "nounroll";
	add.s32 	%r12, %r208, 1;
	mul.wide.u32 	%rd407, %r12, 8;
	add.s64 	%rd408, %rd2, %rd407;
	ld.global.u64 	%rd11, [%rd408];
	or.b64  	%rd409, %rd524, %rd11;
	and.b64  	%rd410, %rd409, -4294967296;
	setp.ne.s64 	%p46, %rd410, 0;
	@%p46 bra 	$L__BB566_6;
	cvt.u32.u64 	%r134, %rd11;
	cvt.u32.u64 	%r135, %rd524;
	div.u32 	%r136, %r135, %r134;
	mul.lo.s32 	%r137, %r136, %r134;
	sub.s32 	%r138, %r135, %r137;
	cvt.u64.u32 	%rd490, %r136;
	cvt.u64.u32 	%rd491, %r138;
	bra.uni 	$L__BB566_7;
$L__BB566_6:
	div.s64 	%rd490, %rd524, %rd11;
	mul.lo.s64 	%rd411, %rd490, %rd11;
	sub.s64 	%rd491, %rd524, %rd411;
$L__BB566_7:
	mul.wide.u32 	%rd412, %r12, 8;
	add.s64 	%rd413, %rd1, %rd412;
	ld.global.u64 	%rd18, [%rd413];
	mad.lo.s64 	%rd19, %rd18, %rd491, %rd528;
	or.b64  	%rd414, %rd522, %rd11;
	and.b64  	%rd415, %rd414, -4294967296;
	setp.ne.s64 	%p47, %rd415, 0;
	@%p47 bra 	$L__BB566_9;
	cvt.u32.u64 	%r139, %rd11;
	cvt.u32.u64 	%r140, %rd522;
	div.u32 	%r141, %r140, %r139;
	mul.lo.s32 	%r142, %r141, %r139;
	sub.s32 	%r143, %r140, %r142;
	cvt.u64.u32 	%rd492, %r141;
	cvt.u64.u32 	%rd493, %r143;
	bra.uni 	$L__BB566_10;
$L__BB566_9:
	div.s64 	%rd492, %rd522, %rd11;
	mul.lo.s64 	%rd416, %rd492, %rd11;
	sub.s64 	%rd493, %rd522, %rd416;
$L__BB566_10:
	mad.lo.s64 	%rd26, %rd493, %rd18, %rd529;
	mul.wide.u32 	%rd417, %r208, 8;
	add.s64 	%rd418, %rd2, %rd417;
	ld.global.u64 	%rd27, [%rd418];
	or.b64  	%rd419, %rd490, %rd27;
	and.b64  	%rd420, %rd419, -4294967296;
	setp.ne.s64 	%p48, %rd420, 0;
	@%p48 bra 	$L__BB566_12;
	cvt.u32.u64 	%r144, %rd27;
	cvt.u32.u64 	%r145, %rd490;
	div.u32 	%r146, %r145, %r144;
	mul.lo.s32 	%r147, %r146, %r144;
	sub.s32 	%r148, %r145, %r147;
	cvt.u64.u32 	%rd494, %r146;
	cvt.u64.u32 	%rd495, %r148;
	bra.uni 	$L__BB566_13;
$L__BB566_12:
	div.s64 	%rd494, %rd490, %rd27;
	mul.lo.s64 	%rd421, %rd494, %rd27;
	sub.s64 	%rd495, %rd490, %rd421;
$L__BB566_13:
	mul.wide.u32 	%rd422, %r208, 8;
	add.s64 	%rd423, %rd1, %rd422;
	ld.global.u64 	%rd34, [%rd423];
	mad.lo.s64 	%rd35, %rd34, %rd495, %rd19;
	or.b64  	%rd424, %rd492, %rd27;
	and.b64  	%rd425, %rd424, -4294967296;
	setp.ne.s64 	%p49, %rd425, 0;
	@%p49 bra 	$L__BB566_15;
	cvt.u32.u64 	%r149, %rd27;
	cvt.u32.u64 	%r150, %rd492;
	div.u32 	%r151, %r150, %r149;
	mul.lo.s32 	%r152, %r151, %r149;
	sub.s32 	%r153, %r150, %r152;
	cvt.u64.u32 	%rd496, %r151;
	cvt.u64.u32 	%rd497, %r153;
	bra.uni 	$L__BB566_16;
$L__BB566_15:
	div.s64 	%rd496, %rd492, %rd27;
	mul.lo.s64 	%rd426, %rd496, %rd27;
	sub.s64 	%rd497, %rd492, %rd426;
$L__BB566_16:
	mad.lo.s64 	%rd42, %rd497, %rd34, %rd26;
	add.s32 	%r13, %r208, -1;
	mul.wide.u32 	%rd427, %r13, 8;
	add.s64 	%rd428, %rd2, %rd427;
	ld.global.u64 	%rd43, [%rd428];
	or.b64  	%rd429, %rd494, %rd43;
	and.b64  	%rd430, %rd429, -4294967296;
	setp.ne.s64 	%p50, %rd430, 0;
	@%p50 bra 	$L__BB566_18;
	cvt.u32.u64 	%r154, %rd43;
	cvt.u32.u64 	%r155, %rd494;
	div.u32 	%r156, %r155, %r154;
	mul.lo.s32 	%r157, %r156, %r154;
	sub.s32 	%r158, %r155, %r157;
	cvt.u64.u32 	%rd498, %r156;
	cvt.u64.u32 	%rd499, %r158;
	bra.uni 	$L__BB566_19;
$L__BB566_18:
	div.s64 	%rd498, %rd494, %rd43;
	mul.lo.s64 	%rd431, %rd498, %rd43;
	sub.s64 	%rd499, %rd494, %rd431;
$L__BB566_19:
	mul.wide.u32 	%rd432, %r13, 8;
	add.s64 	%rd433, %rd1, %rd432;
	ld.global.u64 	%rd50, [%rd433];
	mad.lo.s64 	%rd51, %rd50, %rd499, %rd35;
	or.b64  	%rd434, %rd496, %rd43;
	and.b64  	%rd435, %rd434, -4294967296;
	setp.ne.s64 	%p51, %rd435, 0;
	@%p51 bra 	$L__BB566_21;
	cvt.u32.u64 	%r159, %rd43;
	cvt.u32.u64 	%r160, %rd496;
	div.u32 	%r161, %r160, %r159;
	mul.lo.s32 	%r162, %r161, %r159;
	sub.s32 	%r163, %r160, %r162;
	cvt.u64.u32 	%rd500, %r161;
	cvt.u64.u32 	%rd501, %r163;
	bra.uni 	$L__BB566_22;
$L__BB566_21:
	div.s64 	%rd500, %rd496, %rd43;
	mul.lo.s64 	%rd436, %rd500, %rd43;
	sub.s64 	%rd501, %rd496, %rd436;
$L__BB566_22:
	mad.lo.s64 	%rd58, %rd501, %rd50, %rd42;
	add.s32 	%r164, %r208, -2;
	mul.wide.u32 	%rd437, %r164, 8;
	add.s64 	%rd438, %rd2, %rd437;
	ld.global.u64 	%rd59, [%rd438];
	or.b64  	%rd439, %rd498, %rd59;
	and.b64  	%rd440, %rd439, -4294967296;
	setp.ne.s64 	%p52, %rd440, 0;
	@%p52 bra 	$L__BB566_24;
	cvt.u32.u64 	%r165, %rd59;
	cvt.u32.u64 	%r166, %rd498;
	div.u32 	%r167, %r166, %r165;
	mul.lo.s32 	%r168, %r167, %r165;
	sub.s32 	%r169, %r166, %r168;
	cvt.u64.u32 	%rd524, %r167;
	cvt.u64.u32 	%rd503, %r169;
	bra.uni 	$L__BB566_25;
$L__BB566_24:
	div.s64 	%rd524, %rd498, %rd59;
	mul.lo.s64 	%rd441, %rd524, %rd59;
	sub.s64 	%rd503, %rd498, %rd441;
$L__BB566_25:
	mul.wide.u32 	%rd442, %r164, 8;
	add.s64 	%rd443, %rd1, %rd442;
	ld.global.u64 	%rd66, [%rd443];
	mad.lo.s64 	%rd528, %rd66, %rd503, %rd51;
	or.b64  	%rd444, %rd500, %rd59;
	and.b64  	%rd445, %rd444, -4294967296;
	setp.ne.s64 	%p53, %rd445, 0;
	@%p53 bra 	$L__BB566_27;
	cvt.u32.u64 	%r171, %rd59;
	cvt.u32.u64 	%r172, %rd500;
	div.u32 	%r173, %r172, %r171;
	mul.lo.s32 	%r174, %r173, %r171;
	sub.s32 	%r175, %r172, %r174;
	cvt.u64.u32 	%rd522, %r173;
	cvt.u64.u32 	%rd505, %r175;
	bra.uni 	$L__BB566_28;
$L__BB566_27:
	div.s64 	%rd522, %rd500, %rd59;
	mul.lo.s64 	%rd446, %rd522, %rd59;
	sub.s64 	%rd505, %rd500, %rd446;
$L__BB566_28:
	mad.lo.s64 	%rd529, %rd505, %rd66, %rd58;
	add.s32 	%r208, %r208, -4;
	add.s32 	%r207, %r207, 4;
	setp.ne.s32 	%p54, %r207, 0;
	@%p54 bra 	$L__BB566_4;
	add.s32 	%r210, %r208, 1;
$L__BB566_30:
	and.b32  	%r18, %r6, 3;
	setp.eq.s32 	%p55, %r18, 0;
	@%p55 bra 	$L__BB566_53;
	setp.eq.s32 	%p56, %r18, 1;
	@%p56 bra 	$L__BB566_45;
	mul.wide.u32 	%rd448, %r210, 8;
	add.s64 	%rd449, %rd2, %rd448;
	ld.global.u64 	%rd81, [%rd449];
	or.b64  	%rd450, %rd524, %rd81;
	and.b64  	%rd451, %rd450, -4294967296;
	setp.ne.s64 	%p57, %rd451, 0;
	@%p57 bra 	$L__BB566_34;
	cvt.u32.u64 	%r176, %rd81;
	cvt.u32.u64 	%r177, %rd524;
	div.u32 	%r178, %r177, %r176;
	mul.lo.s32 	%r179, %r178, %r176;
	sub.s32 	%r180, %r177, %r179;
	cvt.u64.u32 	%rd512, %r178;
	cvt.u64.u32 	%rd513, %r180;
	bra.uni 	$L__BB566_35;
$L__BB566_34:
	div.s64 	%rd512, %rd524, %rd81;
	mul.lo.s64 	%rd452, %rd512, %rd81;
	sub.s64 	%rd513, %rd524, %rd452;
$L__BB566_35:
	add.s64 	%rd454, %rd1, %rd448;
	ld.global.u64 	%rd88, [%rd454];
	mad.lo.s64 	%rd89, %rd88, %rd513, %rd528;
	or.b64  	%rd455, %rd522, %rd81;
	and.b64  	%rd456, %rd455, -4294967296;
	setp.ne.s64 	%p58, %rd456, 0;
	@%p58 bra 	$L__BB566_37;
	cvt.u32.u64 	%r181, %rd81;
	cvt.u32.u64 	%r182, %rd522;
	div.u32 	%r183, %r182, %r181;
	mul.lo.s32 	%r184, %r183, %r181;
	sub.s32 	%r185, %r182, %r184;
	cvt.u64.u32 	%rd514, %r183;
	cvt.u64.u32 	%rd515, %r185;
	bra.uni 	$L__BB566_38;
$L__BB566_37:
	div.s64 	%rd514, %rd522, %rd81;
	mul.lo.s64 	%rd457, %rd514, %rd81;
	sub.s64 	%rd515, %rd522, %rd457;
$L__BB566_38:
	mad.lo.s64 	%rd96, %rd515, %rd88, %rd529;
	add.s32 	%r19, %r210, -1;
	mul.wide.u32 	%rd458, %r19, 8;
	add.s64 	%rd459, %rd2, %rd458;
	ld.global.u64 	%rd97, [%rd459];
	or.b64  	%rd460, %rd512, %rd97;
	and.b64  	%rd461, %rd460, -4294967296;
	setp.ne.s64 	%p59, %rd461, 0;
	@%p59 bra 	$L__BB566_40;
	cvt.u32.u64 	%r186, %rd97;
	cvt.u32.u64 	%r187, %rd512;
	div.u32 	%r188, %r187, %r186;
	mul.lo.s32 	%r189, %r188, %r186;
	sub.s32 	%r190, %r187, %r189;
	cvt.u64.u32 	%rd524, %r188;
	cvt.u64.u32 	%rd517, %r190;
	bra.uni 	$L__BB566_41;
$L__BB566_40:
	div.s64 	%rd524, %rd512, %rd97;
	mul.lo.s64 	%rd462, %rd524, %rd97;
	sub.s64 	%rd517, %rd512, %rd462;
$L__BB566_41:
	add.s64 	%rd464, %rd1, %rd458;
	ld.global.u64 	%rd104, [%rd464];
	mad.lo.s64 	%rd528, %rd104, %rd517, %rd89;
	or.b64  	%rd465, %rd514, %rd97;
	and.b64  	%rd466, %rd465, -4294967296;
	setp.ne.s64 	%p60, %rd466, 0;
	@%p60 bra 	$L__BB566_43;
	cvt.u32.u64 	%r191, %rd97;
	cvt.u32.u64 	%r192, %rd514;
	div.u32 	%r193, %r192, %r191;
	mul.lo.s32 	%r194, %r193, %r191;
	sub.s32 	%r195, %r192, %r194;
	cvt.u64.u32 	%rd522, %r193;
	cvt.u64.u32 	%rd519, %r195;
	bra.uni 	$L__BB566_44;
$L__BB566_43:
	div.s64 	%rd522, %rd514, %rd97;
	mul.lo.s64 	%rd467, %rd522, %rd97;
	sub.s64 	%rd519, %rd514, %rd467;
$L__BB566_44:
	mad.lo.s64 	%rd529, %rd519, %rd104, %rd96;
	add.s32 	%r210, %r210, -2;
$L__BB566_45:
	and.b32  	%r196, %r6, 1;
	setp.eq.b32 	%p61, %r196, 1;
	not.pred 	%p62, %p61;
	@%p62 bra 	$L__BB566_53;
	mul.wide.u32 	%rd468, %r210, 8;
	add.s64 	%rd469, %rd2, %rd468;
	ld.global.u64 	%rd119, [%rd469];
	or.b64  	%rd470, %rd524, %rd119;
	and.b64  	%rd471, %rd470, -4294967296;
	setp.ne.s64 	%p63, %rd471, 0;
	@%p63 bra 	$L__BB566_48;
	cvt.u32.u64 	%r197, %rd119;
	cvt.u32.u64 	%r198, %rd524;
	rem.u32 	%r199, %r198, %r197;
	cvt.u64.u32 	%rd526, %r199;
	bra.uni 	$L__BB566_49;
$L__BB566_48:
	rem.s64 	%rd526, %rd524, %rd119;
$L__BB566_49:
	add.s64 	%rd473, %rd1, %rd468;
	ld.global.u64 	%rd123, [%rd473];
	mad.lo.s64 	%rd528, %rd123, %rd526, %rd528;
	or.b64  	%rd474, %rd522, %rd119;
	and.b64  	%rd475, %rd474, -4294967296;
	setp.ne.s64 	%p64, %rd475, 0;
	@%p64 bra 	$L__BB566_51;
	cvt.u32.u64 	%r200, %rd119;
	cvt.u32.u64 	%r201, %rd522;
	rem.u32 	%r202, %r201, %r200;
	cvt.u64.u32 	%rd527, %r202;
	bra.uni 	$L__BB566_52;
$L__BB566_51:
	rem.s64 	%rd527, %rd522, %rd119;
$L__BB566_52:
	mad.lo.s64 	%rd529, %rd527, %rd123, %rd529;
$L__BB566_53:
	shl.b64 	%rd476, %rd528, 2;
	add.s64 	%rd477, %rd570, %rd476;
	ld.global.u32 	%r203, [%rd477];
	setp.ne.s32 	%p66, %r203, 0;
	mov.pred 	%p86, -1;
	@%p66 bra 	$L__BB566_55;
	shl.b64 	%rd478, %rd529, 2;
	add.s64 	%rd479, %rd570, %rd478;
	ld.global.u32 	%r204, [%rd479];
	setp.ne.s32 	%p86, %r204, 0;
$L__BB566_55:
	selp.u16 	%rs3, 1, 0, %p86;
	st.shared.u8 	[%r5], %rs3;
	bra.uni 	$L__BB566_116;
$L__BB566_56:
	cvt.u64.u32 	%rd131, %r4;
	setp.le.u64 	%p18, %rd264, %rd131;
	@%p18 bra 	$L__BB566_116;
	mov.u32 	%r55, %ctaid.y;
	cvt.u64.u32 	%rd269, %r55;
	mad.lo.s64 	%rd561, %rd264, %rd269, %rd131;
	cvt.u32.u64 	%r22, %rd263;
	add.s32 	%r214, %r22, -1;
	setp.lt.s32 	%p19, %r214, 0;
	@%p19 bra 	$L__BB566_115;
	and.b32  	%r24, %r22, 7;
	setp.lt.u32 	%p20, %r214, 7;
	@%p20 bra 	$L__BB566_86;
	add.s32 	%r212, %r22, -4;
	and.b32  	%r56, %r22, -8;
	neg.s32 	%r211, %r56;
$L__BB566_60:
	.pragma "nounroll";
	add.s32 	%r29, %r212, 3;
	mul.wide.u32 	%rd271, %r29, 8;
	add.s64 	%rd272, %rd2, %rd271;
	ld.global.u64 	%rd135, [%rd272];
	or.b64  	%rd273, %rd561, %rd135;
	and.b64  	%rd274, %rd273, -4294967296;
	setp.ne.s64 	%p21, %rd274, 0;
	@%p21 bra 	$L__BB566_62;
	cvt.u32.u64 	%r57, %rd135;
	cvt.u32.u64 	%r58, %rd561;
	div.u32 	%r59, %r58, %r57;
	mul.lo.s32 	%r60, %r59, %r57;
	sub.s32 	%r61, %r58, %r60;
	cvt.u64.u32 	%rd532, %r59;
	cvt.u64.u32 	%rd533, %r61;
	bra.uni 	$L__BB566_63;
$L__BB566_62:
	div.s64 	%rd532, %rd561, %rd135;
	mul.lo.s64 	%rd275, %rd532, %rd135;
	sub.s64 	%rd533, %rd561, %rd275;
$L__BB566_63:
	add.s64 	%rd277, %rd1, %rd271;
	ld.global.u64 	%rd278, [%rd277];
	mul.lo.s64 	%rd142, %rd278, %rd533;
	add.s32 	%r30, %r212, 2;
	mul.wide.u32 	%rd279, %r30, 8;
	add.s64 	%rd280, %rd2, %rd279;
	ld.global.u64 	%rd143, [%rd280];
	or.b64  	%rd281, %rd532, %rd143;
	and.b64  	%rd282, %rd281, -4294967296;
	setp.ne.s64 	%p22, %rd282, 0;
	@%p22 bra 	$L__BB566_65;
	cvt.u32.u64 	%r62, %rd143;
	cvt.u32.u64 	%r63, %rd532;
	div.u32 	%r64, %r63, %r62;
	mul.lo.s32 	%r65, %r64, %r62;
	sub.s32 	%r66, %r63, %r65;
	cvt.u64.u32 	%rd534, %r64;
	cvt.u64.u32 	%rd535, %r66;
	bra.uni 	$L__BB566_66;
$L__BB566_65:
	div.s64 	%rd534, %rd532, %rd143;
	mul.lo.s64 	%rd283, %rd534, %rd143;
	sub.s64 	%rd535, %rd532, %rd283;
$L__BB566_66:
	add.s64 	%rd285, %rd1, %rd279;
	ld.global.u64 	%rd286, [%rd285];
	mad.lo.s64 	%rd150, %rd286, %rd535, %rd142;
	add.s32 	%r31, %r212, 1;
	mul.wide.u32 	%rd287, %r31, 8;
	add.s64 	%rd288, %rd2, %rd287;
	ld.global.u64 	%rd151, [%rd288];
	or.b64  	%rd289, %rd534, %rd151;
	and.b64  	%rd290, %rd289, -4294967296;
	setp.ne.s64 	%p23, %rd290, 0;
	@%p23 bra 	$L__BB566_68;
	cvt.u32.u64 	%r67, %rd151;
	cvt.u32.u64 	%r68, %rd534;
	div.u32 	%r69, %r68, %r67;
	mul.lo.s32 	%r70, %r69, %r67;
	sub.s32 	%r71, %r68, %r70;
	cvt.u64.u32 	%rd536, %r69;
	cvt.u64.u32 	%rd537, %r71;
	bra.uni 	$L__BB566_69;
$L__BB566_68:
	div.s64 	%rd536, %rd534, %rd151;
	mul.lo.s64 	%rd291, %rd536, %rd151;
	sub.s64 	%rd537, %rd534, %rd291;
$L__BB566_69:
	add.s64 	%rd293, %rd1, %rd287;
	ld.global.u64 	%rd294, [%rd293];
	mad.lo.s64 	%rd158, %rd294, %rd537, %rd150;
	add.s32 	%r32, %r212, -4;
	mul.wide.u32 	%rd295, %r212, 8;
	add.s64 	%rd296, %rd2, %rd295;
	ld.global.u64 	%rd159, [%rd296];
	or.b64  	%rd297, %rd536, %rd159;
	and.b64  	%rd298, %rd297, -4294967296;
	setp.ne.s64 	%p24, %rd298, 0;
	@%p24 bra 	$L__BB566_71;
	cvt.u32.u64 	%r72, %rd159;
	cvt.u32.u64 	%r73, %rd536;
	div.u32 	%r74, %r73, %r72;
	mul.lo.s32 	%r75, %r74, %r72;
	sub.s32 	%r76, %r73, %r75;
	cvt.u64.u32 	%rd538, %r74;
	cvt.u64.u32 	%rd539, %r76;
	bra.uni 	$L__BB566_72;
$L__BB566_71:
	div.s64 	%rd538, %rd536, %rd159;
	mul.lo.s64 	%rd299, %rd538, %rd159;
	sub.s64 	%rd539, %rd536, %rd299;
$L__BB566_72:
	add.s64 	%rd301, %rd1, %rd295;
	ld.global.u64 	%rd302, [%rd301];
	mad.lo.s64 	%rd166, %rd302, %rd539, %rd158;
	add.s32 	%r33, %r212, -1;
	mul.wide.u32 	%rd303, %r33, 8;
	add.s64 	%rd304, %rd2, %rd303;
	ld.global.u64 	%rd167, [%rd304];
	or.b64  	%rd305, %rd538, %rd167;
	and.b64  	%rd306, %rd305, -4294967296;
	setp.ne.s64 	%p25, %rd306, 0;
	@%p25 bra 	$L__BB566_74;
	cvt.u32.u64 	%r77, %rd167;
	cvt.u32.u64 	%r78, %rd538;
	div.u32 	%r79, %r78, %r77;
	mul.lo.s32 	%r80, %r79, %r77;
	sub.s32 	%r81, %r78, %r80;
	cvt.u64.u32 	%rd540, %r79;
	cvt.u64.u32 	%rd541, %r81;
	bra.uni 	$L__BB566_75;
$L__BB566_74:
	div.s64 	%rd540, %rd538, %rd167;
	mul.lo.s64 	%rd307, %rd540, %rd167;
	sub.s64 	%rd541, %rd538, %rd307;
$L__BB566_75:
	add.s64 	%rd309, %rd1, %rd303;
	ld.global.u64 	%rd310, [%rd309];
	mad.lo.s64 	%rd174, %rd310, %rd541, %rd166;
	add.s32 	%r34, %r212, -2;
	mul.wide.u32 	%rd311, %r34, 8;
	add.s64 	%rd312, %rd2, %rd311;
	ld.global.u64 	%rd175, [%rd312];
	or.b64  	%rd313, %rd540, %rd175;
	and.b64  	%rd314, %rd313, -4294967296;
	setp.ne.s64 	%p26, %rd314, 0;
	@%p26 bra 	$L__BB566_77;
	cvt.u32.u64 	%r82, %rd175;
	cvt.u32.u64 	%r83, %rd540;
	div.u32 	%r84, %r83, %r82;
	mul.lo.s32 	%r85, %r84, %r82;
	sub.s32 	%r86, %r83, %r85;
	cvt.u64.u32 	%rd542, %r84;
	cvt.u64.u32 	%rd543, %r86;
	bra.uni 	$L__BB566_78;
$L__BB566_77:
	div.s64 	%rd542, %rd540, %rd175;
	mul.lo.s64 	%rd315, %rd542, %rd175;
	sub.s64 	%rd543, %rd540, %rd315;
$L__BB566_78:
	add.s64 	%rd317, %rd1, %rd311;
	ld.global.u64 	%rd318, [%rd317];
	mad.lo.s64 	%rd182, %rd318, %rd543, %rd174;
	add.s32 	%r35, %r212, -3;
	mul.wide.u32 	%rd319, %r35, 8;
	add.s64 	%rd320, %rd2, %rd319;
	ld.global.u64 	%rd183, [%rd320];
	or.b64  	%rd321, %rd542, %rd183;
	and.b64  	%rd322, %rd321, -4294967296;
	setp.ne.s64 	%p27, %rd322, 0;
	@%p27 bra 	$L__BB566_80;
	cvt.u32.u64 	%r87, %rd183;
	cvt.u32.u64 	%r88, %rd542;
	div.u32 	%r89, %r88, %r87;
	mul.lo.s32 	%r90, %r89, %r87;
	sub.s32 	%r91, %r88, %r90;
	cvt.u64.u32 	%rd544, %r89;
	cvt.u64.u32 	%rd545, %r91;
	bra.uni 	$L__BB566_81;
$L__BB566_80:
	div.s64 	%rd544, %rd542, %rd183;
	mul.lo.s64 	%rd323, %rd544, %rd183;
	sub.s64 	%rd545, %rd542, %rd323;
$L__BB566_81:
	add.s64 	%rd325, %rd1, %rd319;
	ld.global.u64 	%rd326, [%rd325];
	mad.lo.s64 	%rd190, %rd326, %rd545, %rd182;
	mul.wide.u32 	%rd327, %r32, 8;
	add.s64 	%rd328, %rd2, %rd327;
	ld.global.u64 	%rd191, [%rd328];
	or.b64  	%rd329, %rd544, %rd191;
	and.b64  	%rd330, %rd329, -4294967296;
	setp.ne.s64 	%p28, %rd330, 0;
	@%p28 bra 	$L__BB566_83;
	cvt.u32.u64 	%r92, %rd191;
	cvt.u32.u64 	%r93, %rd544;
	div.u32 	%r94, %r93, %r92;
	mul.lo.s32 	%r95, %r94, %r92;
	sub.s32 	%r96, %r93, %r95;
	cvt.u64.u32 	%rd561, %r94;
	cvt.u64.u32 	%rd547, %r96;
	bra.uni 	$L__BB566_84;
$L__BB566_83:
	div.s64 	%rd561, %rd544, %rd191;
	mul.lo.s64 	%rd331, %rd561, %rd191;
	sub.s64 	%rd547, %rd544, %rd331;
$L__BB566_84:
	add.s64 	%rd333, %rd1, %rd327;
	ld.global.u64 	%rd334, [%rd333];
	mad.lo.s64 	%rd335, %rd334, %rd547, %rd190;
	shl.b64 	%rd336, %rd335, 2;
	add.s64 	%rd570, %rd570, %rd336;
	add.s32 	%r212, %r212, -8;
	add.s32 	%r211, %r211, 8;
	setp.ne.s32 	%p29, %r211, 0;
	@%p29 bra 	$L__BB566_60;
	add.s32 	%r214, %r212, 3;
$L__BB566_86:
	setp.eq.s32 	%p30, %r24, 0;
	@%p30 bra 	$L__BB566_115;
	and.b32  	%r40, %r22, 3;
	setp.lt.u32 	%p31, %r24, 4;
	@%p31 bra 	$L__BB566_101;
	mul.wide.u32 	%rd338, %r214, 8;
	add.s64 	%rd339, %rd2, %rd338;
	ld.global.u64 	%rd202, [%rd339];
	or.b64  	%rd340, %rd561, %rd202;
	and.b64  	%rd341, %rd340, -4294967296;
	setp.ne.s64 	%p32, %rd341, 0;
	@%p32 bra 	$L__BB566_90;
	cvt.u32.u64 	%r97, %rd202;
	cvt.u32.u64 	%r98, %rd561;
	div.u32 	%r99, %r98, %r97;
	mul.lo.s32 	%r100, %r99, %r97;
	sub.s32 	%r101, %r98, %r100;
	cvt.u64.u32 	%rd551, %r99;
	cvt.u64.u32 	%rd552, %r101;
	bra.uni 	$L__BB566_91;
$L__BB566_90:
	div.s64 	%rd551, %rd561, %rd202;
	mul.lo.s64 	%rd342, %rd551, %rd202;
	sub.s64 	%rd552, %rd561, %rd342;
$L__BB566_91:
	add.s64 	%rd344, %rd1, %rd338;
	ld.global.u64 	%rd345, [%rd344];
	mul.lo.s64 	%rd209, %rd345, %rd552;
	add.s32 	%r41, %r214, -1;
	mul.wide.u32 	%rd346, %r41, 8;
	add.s64 	%rd347, %rd2, %rd346;
	ld.global.u64 	%rd210, [%rd347];
	or.b64  	%rd348, %rd551, %rd210;
	and.b64  	%rd349, %rd348, -4294967296;
	setp.ne.s64 	%p33, %rd349, 0;
	@%p33 bra 	$L__BB566_93;
	cvt.u32.u64 	%r102, %rd210;
	cvt.u32.u64 	%r103, %rd551;
	div.u32 	%r104, %r103, %r102;
	mul.lo.s32 	%r105, %r104, %r102;
	sub.s32 	%r106, %r103, %r105;
	cvt.u64.u32 	%rd553, %r104;
	cvt.u64.u32 	%rd554, %r106;
	bra.uni 	$L__BB566_94;
$L__BB566_93:
	div.s64 	%rd553, %rd551, %rd210;
	mul.lo.s64 	%rd350, %rd553, %rd210;
	sub.s64 	%rd554, %rd551, %rd350;
$L__BB566_94:
	add.s64 	%rd352, %rd1, %rd346;
	ld.global.u64 	%rd353, [%rd352];
	mad.lo.s64 	%rd217, %rd353, %rd554, %rd209;
	add.s32 	%r42, %r214, -2;
	mul.wide.u32 	%rd354, %r42, 8;
	add.s64 	%rd355, %rd2, %rd354;
	ld.global.u64 	%rd218, [%rd355];
	or.b64  	%rd356, %rd553, %rd218;
	and.b64  	%rd357, %rd356, -4294967296;
	setp.ne.s64 	%p34, %rd357, 0;
	@%p34 bra 	$L__BB566_96;
	cvt.u32.u64 	%r107, %rd218;
	cvt.u32.u64 	%r108, %rd553;
	div.u32 	%r109, %r108, %r107;
	mul.lo.s32 	%r110, %r109, %r107;
	sub.s32 	%r111, %r108, %r110;
	cvt.u64.u32 	%rd555, %r109;
	cvt.u64.u32 	%rd556, %r111;
	bra.uni 	$L__BB566_97;
$L__BB566_96:
	div.s64 	%rd555, %rd553, %rd218;
	mul.lo.s64 	%rd358, %rd555, %rd218;
	sub.s64 	%rd556, %rd553, %rd358;
$L__BB566_97:
	add.s64 	%rd360, %rd1, %rd354;
	ld.global.u64 	%rd361, [%rd360];
	mad.lo.s64 	%rd225, %rd361, %rd556, %rd217;
	add.s32 	%r43, %r214, -3;
	mul.wide.u32 	%rd362, %r43, 8;
	add.s64 	%rd363, %rd2, %rd362;
	ld.global.u64 	%rd226, [%rd363];
	or.b64  	%rd364, %rd555, %rd226;
	and.b64  	%rd365, %rd364, -4294967296;
	setp.ne.s64 	%p35, %rd365, 0;
	@%p35 bra 	$L__BB566_99;
	cvt.u32.u64 	%r112, %rd226;
	cvt.u32.u64 	%r113, %rd555;
	div.u32 	%r114, %r113, %r112;
	mul.lo.s32 	%r115, %r114, %r112;
	sub.s32 	%r116, %r113, %r115;
	cvt.u64.u32 	%rd561, %r114;
	cvt.u64.u32 	%rd558, %r116;
	bra.uni 	$L__BB566_100;
$L__BB566_99:
	div.s64 	%rd561, %rd555, %rd226;
	mul.lo.s64 	%rd366, %rd561, %rd226;
	sub.s64 	%rd558, %rd555, %rd366;
$L__BB566_100:
	add.s64 	%rd368, %rd1, %rd362;
	ld.global.u64 	%rd369, [%rd368];
	mad.lo.s64 	%rd370, %rd369, %rd558, %rd225;
	shl.b64 	%rd371, %rd370, 2;
	add.s64 	%rd570, %rd570, %rd371;
	add.s32 	%r214, %r214, -4;
$L__BB566_101:
	setp.eq.s32 	%p36, %r40, 0;
	@%p36 bra 	$L__BB566_115;
	setp.eq.s32 	%p37, %r40, 1;
	@%p37 bra 	$L__BB566_110;
	mul.wide.u32 	%rd373, %r214, 8;
	add.s64 	%rd374, %rd2, %rd373;
	ld.global.u64 	%rd237, [%rd374];
	or.b64  	%rd375, %rd561, %rd237;
	and.b64  	%rd376, %rd375, -4294967296;
	setp.ne.s64 	%p38, %rd376, 0;
	@%p38 bra 	$L__BB566_105;
	cvt.u32.u64 	%r117, %rd237;
	cvt.u32.u64 	%r118, %rd561;
	div.u32 	%r119, %r118, %r117;
	mul.lo.s32 	%r120, %r119, %r117;
	sub.s32 	%r121, %r118, %r120;
	cvt.u64.u32 	%rd562, %r119;
	cvt.u64.u32 	%rd563, %r121;
	bra.uni 	$L__BB566_106;
$L__BB566_105:
	div.s64 	%rd562, %rd561, %rd237;
	mul.lo.s64 	%rd377, %rd562, %rd237;
	sub.s64 	%rd563, %rd561, %rd377;
$L__BB566_106:
	add.s64 	%rd379, %rd1, %rd373;
	ld.global.u64 	%rd380, [%rd379];
	mul.lo.s64 	%rd244, %rd380, %rd563;
	add.s32 	%r46, %r214, -1;
	mul.wide.u32 	%rd381, %r46, 8;
	add.s64 	%rd382, %rd2, %rd381;
	ld.global.u64 	%rd245, [%rd382];
	or.b64  	%rd383, %rd562, %rd245;
	and.b64  	%rd384, %rd383, -4294967296;
	setp.ne.s64 	%p39, %rd384, 0;
	@%p39 bra 	$L__BB566_108;
	cvt.u32.u64 	%r122, %rd245;
	cvt.u32.u64 	%r123, %rd562;
	div.u32 	%r124, %r123, %r122;
	mul.lo.s32 	%r125, %r124, %r122;
	sub.s32 	%r126, %r123, %r125;
	cvt.u64.u32 	%rd561, %r124;
	cvt.u64.u32 	%rd565, %r126;
	bra.uni 	$L__BB566_109;
$L__BB566_108:
	div.s64 	%rd561, %rd562, %rd245;
	mul.lo.s64 	%rd385, %rd561, %rd245;
	sub.s64 	%rd565, %rd562, %rd385;
$L__BB566_109:
	add.s64 	%rd387, %rd1, %rd381;
	ld.global.u64 	%rd388, [%rd387];
	mad.lo.s64 	%rd389, %rd388, %rd565, %rd244;
	shl.b64 	%rd390, %rd389, 2;
	add.s64 	%rd570, %rd570, %rd390;
	add.s32 	%r214, %r214, -2;
$L__BB566_110:
	and.b32  	%r127, %r22, 1;
	setp.eq.b32 	%p40, %r127, 1;
	not.pred 	%p41, %p40;
	@%p41 bra 	$L__BB566_115;
	mul.wide.u32 	%rd391, %r214, 8;
	add.s64 	%rd392, %rd2, %rd391;
	ld.global.u64 	%rd256, [%rd392];
	or.b64  	%rd393, %rd561, %rd256;
	and.b64  	%rd394, %rd393, -4294967296;
	setp.ne.s64 	%p42, %rd394, 0;
	@%p42 bra 	$L__BB566_113;
	cvt.u32.u64 	%r128, %rd256;
	cvt.u32.u64 	%r129, %rd561;
	rem.u32 	%r130, %r129, %r128;
	cvt.u64.u32 	%rd569, %r130;
	bra.uni 	$L__BB566_114;
$L__BB566_113:
	rem.s64 	%rd569, %rd561, %rd256;
$L__BB566_114:
	add.s64 	%rd396, %rd1, %rd391;
	ld.global.u64 	%rd397, [%rd396];
	mul.lo.s64 	%rd398, %rd397, %rd569;
	shl.b64 	%rd399, %rd398, 2;
	add.s64 	%rd570, %rd570, %rd399;
$L__BB566_115:
	ld.global.u32 	%r131, [%rd570];
	setp.ne.s32 	%p43, %r131, 0;
	selp.u16 	%rs2, 1, 0, %p43;
	st.shared.u8 	[%r5], %rs2;
$L__BB566_116:
	bar.sync 	0;
	setp.lt.u32 	%p67, %r216, 66;
	@%p67 bra 	$L__BB566_122;
$L__BB566_117:
	shr.u32 	%r50, %r216, 1;
	setp.ge.u32 	%p68, %r1, %r50;
	@%p68 bra 	$L__BB566_121;
	ld.shared.u8 	%rs4, [%r5];
	setp.ne.s16 	%p70, %rs4, 0;
	mov.pred 	%p87, -1;
	@%p70 bra 	$L__BB566_120;
	add.s32 	%r205, %r5, %r50;
	ld.shared.u8 	%rs5, [%r205];
	setp.ne.s16 	%p87, %rs5, 0;
$L__BB566_120:
	selp.u16 	%rs6, 1, 0, %p87;
	st.shared.u8 	[%r5], %rs6;
$L__BB566_121:
	bar.sync 	0;
	setp.gt.u32 	%p71, %r216, 131;
	mov.u32 	%r216, %r50;
	@%p71 bra 	$L__BB566_117;
$L__BB566_122:
	setp.gt.u32 	%p72, %r1, 31;
	@%p72 bra 	$L__BB566_137;
	ld.volatile.shared.u8 	%rs7, [%r5];
	setp.ne.s16 	%p74, %rs7, 0;
	mov.pred 	%p88, -1;
	@%p74 bra 	$L__BB566_125;
	ld.volatile.shared.u8 	%rs8, [%r5+32];
	setp.ne.s16 	%p88, %rs8, 0;
$L__BB566_125:
	selp.u16 	%rs9, 1, 0, %p88;
	st.volatile.shared.u8 	[%r5], %rs9;
	ld.volatile.shared.u8 	%rs10, [%r5];
	setp.ne.s16 	%p76, %rs10, 0;
	mov.pred 	%p89, -1;
	@%p76 bra 	$L__BB566_127;
	ld.volatile.shared.u8 	%rs11, [%r5+16];
	setp.ne.s16 	%p89, %rs11, 0;
$L__BB566_127:
	selp.u16 	%rs12, 1, 0, %p89;
	st.volatile.shared.u8 	[%r5], %rs12;
	ld.volatile.shared.u8 	%rs13, [%r5];
	setp.ne.s16 	%p78, %rs13, 0;
	mov.pred 	%p90, -1;
	@%p78 bra 	$L__BB566_129;
	ld.volatile.shared.u8 	%rs14, [%r5+8];
	setp.ne.s16 	%p90, %rs14, 0;
$L__BB566_129:
	selp.u16 	%rs15, 1, 0, %p90;
	st.volatile.shared.u8 	[%r5], %rs15;
	ld.volatile.shared.u8 	%rs16, [%r5];
	setp.ne.s16 	%p80, %rs16, 0;
	mov.pred 	%p91, -1;
	@%p80 bra 	$L__BB566_131;
	ld.volatile.shared.u8 	%rs17, [%r5+4];
	setp.ne.s16 	%p91, %rs17, 0;
$L__BB566_131:
	selp.u16 	%rs18, 1, 0, %p91;
	st.volatile.shared.u8 	[%r5], %rs18;
	ld.volatile.shared.u8 	%rs19, [%r5];
	setp.ne.s16 	%p82, %rs19, 0;
	mov.pred 	%p92, -1;
	@%p82 bra 	$L__BB566_133;
	ld.volatile.shared.u8 	%rs20, [%r5+2];
	setp.ne.s16 	%p92, %rs20, 0;
$L__BB566_133:
	selp.u16 	%rs21, 1, 0, %p92;
	st.volatile.shared.u8 	[%r5], %rs21;
	ld.volatile.shared.u8 	%rs22, [%r5];
	setp.ne.s16 	%p84, %rs22, 0;
	mov.pred 	%p93, -1;
	@%p84 bra 	$L__BB566_135;
	ld.volatile.shared.u8 	%rs23, [%r5+1];
	setp.ne.s16 	%p93, %rs23, 0;
$L__BB566_135:
	selp.u16 	%rs24, 1, 0, %p93;
	st.volatile.shared.u8 	[%r5], %rs24;
	setp.ne.s32 	%p85, %r1, 0;
	@%p85 bra 	$L__BB566_137;
	ld.param.u64 	%rd485, [contiguous_any2_i32_param_0];
	ld.shared.u8 	%rs25, [anysdata_i32];
	cvt.u64.u32 	%rd480, %r2;
	mov.u32 	%r206, %ctaid.y;
	cvt.u64.u32 	%rd481, %r206;
	mad.lo.s64 	%rd482, %rd265, %rd481, %rd480;
	cvta.to.global.u64 	%rd483, %rd485;
	add.s64 	%rd484, %rd483, %rd482;
	st.global.u8 	[%rd484], %rs25;
$L__BB566_137:
	ret;

}
	// .globl	contiguous_any22_i32
.visible .entry contiguous_any22_i32(
	.param .u64 .ptr .align 1 contiguous_any22_i32_param_0,
	.param .u64 .ptr .align 1 contiguous_any22_i32_param_1,
	.param .u64 contiguous_any22_i32_param_2,
	.param .u64 contiguous_any22_i32_param_3
)
{
	.reg .pred 	%p<49>;
	.reg .b16 	%rs<26>;
	.reg .b32 	%r<20>;
	.reg .b64 	%rd<26>;

	ld.param.u64 	%rd5, [contiguous_any22_i32_param_0];
	ld.param.u64 	%rd8, [contiguous_any22_i32_param_1];
	ld.param.u64 	%rd6, [contiguous_any22_i32_param_2];
	ld.param.u64 	%rd7, [contiguous_any22_i32_param_3];
	cvta.to.global.u64 	%rd1, %rd8;
	mov.u32 	%r1, %tid.x;
	mov.u32 	%r2, %ctaid.x;
	mov.u32 	%r19, %ntid.x;
	mul.lo.s32 	%r8, %r2, %r19;
	shl.b32 	%r9, %r8, 1;
	add.s32 	%r4, %r9, %r1;
	mov.u32 	%r10, anysdata_i32;
	add.s32 	%r5, %r10, %r1;
	mov.b16 	%rs1, 0;
	st.shared.u8 	[%r5], %rs1;
	add.s32 	%r11, %r4, %r19;
	cvt.u64.u32 	%rd2, %r11;
	setp.le.u64 	%p17, %rd6, %rd2;
	@%p17 bra 	$L__BB567_4;
	cvt.u64.u32 	%rd13, %r4;
	mov.u32 	%r14, %ctaid.y;
	cvt.u64.u32 	%rd14, %r14;
	mul.lo.s64 	%rd3, %rd6, %rd14;
	add.s64 	%rd15, %rd3, %rd13;
	shl.b64 	%rd16, %rd15, 2;
	add.s64 	%rd17, %rd1, %rd16;
	ld.global.u32 	%r15, [%rd17];
	setp.ne.s32 	%p21, %r15, 0;
	mov.pred 	%p41, -1;
	@%p21 bra 	$L__BB567_3;
	add.s64 	%rd18, %rd3, %rd2;
	shl.b64 	%rd19, %rd18, 2;
	add.s64 	%rd20, %rd1, %rd19;
	ld.global.u32 	%r16, [%rd20];
	setp.ne.s32 	%p41, %r16, 0;
$L__BB567_3:
	selp.u16 	%rs3, 1, 0, %p41;
	st.shared.u8 	[%r5], %rs3;
	bra.uni 	$L__BB567_6;
$L__BB567_4:
	cvt.u64.u32 	%rd4, %r4;
	setp.le.u64 	%p18, %rd6, %rd4;
	@%p18 bra 	$L__BB567_6;
	mov.u32 	%r12, %ctaid.y;
	cvt.u64.u32 	%rd9, %r12;
	mad.lo.s64 	%rd10, %rd6, %rd9, %rd4;
	shl.b64 	%rd11, %rd10, 2;
	add.s64 	%rd12, %rd1, %rd11;
	ld.global.u32 	%r13, [%rd12];
	setp.ne.s32 	%p19, %r13, 0;
	selp.u16 	%rs2, 1, 0, %p19;
	st.shared.u8 	[%r5], %rs2;
$L__BB567_6:
	bar.sync 	0;
	setp.lt.u32 	%p22, %r19, 66;
	@%p22 bra 	$L__BB567_12;
$L__BB567_7:
	shr.u32 	%r7, %r19, 1;
	setp.ge.u32 	%p23, %r1, %r7;
	@%p23 bra 	$L__BB567_11;
	ld.shared.u8 	%rs4, [%r5];
	setp.ne.s16 	%p25, %rs4, 0;
	mov.pred 	%p42, -1;
	@%p25 bra 	$L__BB567_10;
	add.s32 	%r17, %r5, %r7;
	ld.shared.u8 	%rs5, [%r17];
	setp.ne.s16 	%p42, %rs5, 0;
$L__BB567_10:
	selp.u16 	%rs6, 1, 0, %p42;
	st.shared.u8 	[%r5], %rs6;
$L__BB567_11:
	bar.sync 	0;
	setp.gt.u32 	%p26, %r19, 131;
	mov.u32 	%r19, %r7;
	@%p26 bra 	$L__BB567_7;
$L__BB567_12:
	setp.gt.u32 	%p27, %r1, 31;
	@%p27 bra 	$L__BB567_27;
	ld.volatile.shared.u8 	%rs7, [%r5];
	setp.ne.s16 	%p29, %rs7, 0;
	mov.pred 	%p43, -1;
	@%p29 bra 	$L__BB567_15;
	ld.volatile.shared.u8 	%rs8, [%r5+32];
	setp.ne.s16 	%p43, %rs8, 0;
$L__BB567_15:
	selp.u16 	%rs9, 1, 0, %p43;
	st.volatile.shared.u8 	[%r5], %rs9;
	ld.volatile.shared.u8 	%rs10, [%r5];
	setp.ne.s16 	%p31, %rs10, 0;
	mov.pred 	%p44, -1;
	@%p31 bra 	$L__BB567_17;
	ld.volatile.shared.u8 	%rs11, [%r5+16];
	setp.ne.s16 	%p44, %rs11, 0;
$L__BB567_17:
	selp.u16 	%rs12, 1, 0, %p44;
	st.volatile.shared.u8 	[%r5], %rs12;
	ld.volatile.shared.u8 	%rs13, [%r5];
	setp.ne.s16 	%p33, %rs13, 0;
	mov.pred 	%p45, -1;
	@%p33 bra 	$L__BB567_19;
	ld.volatile.shared.u8 	%rs14, [%r5+8];
	setp.ne.s16 	%p45, %rs14, 0;
$L__BB567_19:
	selp.u16 	%rs15, 1, 0, %p45;
	st.volatile.shared.u8 	[%r5], %rs15;
	ld.volatile.shared.u8 	%rs16, [%r5];
	setp.ne.s16 	%p35, %rs16, 0;
	mov.pred 	%p46, -1;
	@%p35 bra 	$L__BB567_21;
	ld.volatile.shared.u8 	%rs17, [%r5+4];
	setp.ne.s16 	%p46, %rs17, 0;
$L__BB567_21:
	selp.u16 	%rs18, 1, 0, %p46;
	st.volatile.shared.u8 	[%r5], %rs18;
	ld.volatile.shared.u8 	%rs19, [%r5];
	setp.ne.s16 	%p37, %rs19, 0;
	mov.pred 	%p47, -1;
	@%p37 bra 	$L__BB567_23;
	ld.volatile.shared.u8 	%rs20, [%r5+2];
	setp.ne.s16 	%p47, %rs20, 0;
$L__BB567_23:
	selp.u16 	%rs21, 1, 0, %p47;
	st.volatile.shared.u8 	[%r5], %rs21;
	ld.volatile.shared.u8 	%rs22, [%r5];
	setp.ne.s16 	%p39, %rs22, 0;
	mov.pred 	%p48, -1;
	@%p39 bra 	$L__BB567_25;
	ld.volatile.shared.u8 	%rs23, [%r5+1];
	setp.ne.s16 	%p48, %rs23, 0;
$L__BB567_25:
	selp.u16 	%rs24, 1, 0, %p48;
	st.volatile.shared.u8 	[%r5], %rs24;
	setp.ne.s32 	%p40, %r1, 0;
	@%p40 bra 	$L__BB567_27;
	ld.shared.u8 	%rs25, [anysdata_i32];
	cvt.u64.u32 	%rd21, %r2;
	mov.u32 	%r18, %ctaid.y;
	cvt.u64.u32 	%rd22, %r18;
	mad.lo.s64 	%rd23, %rd7, %rd22, %rd21;
	cvta.to.global.u64 	%rd24, %rd5;
	add.s64 	%rd25, %rd24, %rd23;
	st.global.u8 	[%rd25], %rs25;
$L__BB567_27:
	ret;

}
	// .globl	contiguous_any3_i32
.visible .entry contiguous_any3_i32(
	.param .u64 .ptr .align 1 contiguous_any3_i32_param_0,
	.param .u64 .ptr .align 1 contiguous_any3_i32_param_1,
	.param .u64 .ptr .align 1 contiguous_any3_i32_param_2,
	.param .u64 .ptr .align 1 contiguous_any3_i32_param_3,
	.param .u64 contiguous_any3_i32_param_4,
	.param .u64 contiguous_any3_i32_param_5,
	.param .u64 contiguous_any3_i32_param_6
)
{
	.reg .pred 	%p<81>;
	.reg .b16 	%rs<49>;
	.reg .b32 	%r<189>;
	.reg .b64 	%rd<307>;

	ld.param.u64 	%rd144, [contiguous_any3_i32_param_0];
	ld.param.u64 	%rd145, [contiguous_any3_i32_param_1];
	ld.param.u64 	%rd148, [contiguous_any3_i32_param_2];
	ld.param.u64 	%rd149, [contiguous_any3_i32_param_3];
	ld.param.u64 	%rd146, [contiguous_any3_i32_param_4];
	ld.param.u64 	%rd147, [contiguous_any3_i32_param_5];
	ld.param.u64 	%rd150, [contiguous_any3_i32_param_6];
	cvta.to.global.u64 	%rd1, %rd149;
	cvta.to.global.u64 	%rd2, %rd148;
	mov.u32 	%r1, %tid.y;
	mov.u32 	%r2, %ntid.x;
	mov.u32 	%r3, %tid.x;
	mad.lo.s32 	%r70, %r1, %r2, %r3;
	mov.u32 	%r71, %ctaid.x;
	mad.lo.s32 	%r72, %r71, %r2, %r3;
	mov.u32 	%r4, %ctaid.y;
	mov.u32 	%r5, %ntid.y;
	mad.lo.s32 	%r73, %r4, %r5, %r1;
	mov.u32 	%r74, anysdata_i32;
	add.s32 	%r7, %r74, %r70;
	mov.b16 	%rs16, 0;
	st.shared.u8 	[%r7], %rs16;
	cvt.u64.u32 	%rd3, %r72;
	setp.le.u64 	%p9, %rd147, %rd3;
	cvt.u64.u32 	%rd152, %r73;
	setp.le.u64 	%p10, %rd150, %rd152;
	or.pred  	%p11, %p9, %p10;
	@%p11 bra 	$L__BB568_95;
	cvt.u32.u64 	%r75, %rd3;
	cvt.u32.u64 	%r76, %rd147;
	mad.lo.s32 	%r180, %r73, %r76, %r75;
	cvt.u32.u64 	%r9, %rd146;
	add.s32 	%r179, %r9, -1;
	setp.lt.s32 	%p12, %r179, 0;
	mov.b64 	%rd306, 0;
	@%p12 bra 	$L__BB568_59;
	setp.lt.u32 	%p13, %r179, 7;
	mov.b64 	%rd306, 0;
	@%p13 bra 	$L__BB568_30;
	add.s32 	%r175, %r9, -4;
	and.b32  	%r77, %r9, -8;
	neg.s32 	%r174, %r77;
	mov.b64 	%rd306, 0;
$L__BB568_4:
	.pragma "nounroll";
	add.s32 	%r16, %r175, 3;
	cvt.u64.u32 	%rd5, %r180;
	mul.wide.u32 	%rd157, %r16, 8;
	add.s64 	%rd158, %rd2, %rd157;
	ld.global.u64 	%rd6, [%rd158];
	and.b64  	%rd159, %rd6, -4294967296;
	setp.ne.s64 	%p14, %rd159, 0;
	@%p14 bra 	$L__BB568_6;
	cvt.u32.u64 	%r78, %rd6;
	cvt.u32.u64 	%r79, %rd5;
	div.u32 	%r80, %r79, %r78;
	mul.lo.s32 	%r81, %r80, %r78;
	sub.s32 	%r82, %r79, %r81;
	cvt.u64.u32 	%rd271, %r80;
	cvt.u64.u32 	%rd272, %r82;
	bra.uni 	$L__BB568_7;
$L__BB568_6:
	div.s64 	%rd271, %rd5, %rd6;
	mul.lo.s64 	%rd160, %rd271, %rd6;
	sub.s64 	%rd272, %rd5, %rd160;
$L__BB568_7:
	mul.wide.u32 	%rd161, %r16, 8;
	add.s64 	%rd162, %rd1, %rd161;
	ld.global.u64 	%rd163, [%rd162];
	mad.lo.s64 	%rd13, %rd163, %rd272, %rd306;
	add.s32 	%r17, %r175, 2;
	and.b64  	%rd14, %rd271, 4294967295;
	mul.wide.u32 	%rd164, %r17, 8;
	add.s64 	%rd165, %rd2, %rd164;
	ld.global.u64 	%rd15, [%rd165];
	and.b64  	%rd166, %rd15, -4294967296;
	setp.ne.s64 	%p15, %rd166, 0;
	@%p15 bra 	$L__BB568_9;
	cvt.u32.u64 	%r83, %rd15;
	cvt.u32.u64 	%r84, %rd14;
	div.u32 	%r85, %r84, %r83;
	mul.lo.s32 	%r86, %r85, %r83;
	sub.s32 	%r87, %r84, %r86;
	cvt.u64.u32 	%rd273, %r85;
	cvt.u64.u32 	%rd274, %r87;
	bra.uni 	$L__BB568_10;
$L__BB568_9:
	div.s64 	%rd273, %rd14, %rd15;
	mul.lo.s64 	%rd167, %rd273, %rd15;
	sub.s64 	%rd274, %rd14, %rd167;
$L__BB568_10:
	mul.wide.u32 	%rd168, %r17, 8;
	add.s64 	%rd169, %rd1, %rd168;
	ld.global.u64 	%rd170, [%rd169];
	mad.lo.s64 	%rd22, %rd170, %rd274, %rd13;
	add.s32 	%r18, %r175, 1;
	and.b64  	%rd23, %rd273, 4294967295;
	mul.wide.u32 	%rd171, %r18, 8;
	add.s64 	%rd172, %rd2, %rd171;
	ld.global.u64 	%rd24, [%rd172];
	and.b64  	%rd173, %rd24, -4294967296;
	setp.ne.s64 	%p16, %rd173, 0;
	@%p16 bra 	$L__BB568_12;
	cvt.u32.u64 	%r88, %rd24;
	cvt.u32.u64 	%r89, %rd23;
	div.u32 	%r90, %r89, %r88;
	mul.lo.s32 	%r91, %r90, %r88;
	sub.s32 	%r92, %r89, %r91;
	cvt.u64.u32 	%rd275, %r90;
	cvt.u64.u32 	%rd276, %r92;
	bra.uni 	$L__BB568_13;
$L__BB568_12:
	div.s64 	%rd275, %rd23, %rd24;
	mul.lo.s64 	%rd174, %rd275, %rd24;
	sub.s64 	%rd276, %rd23, %rd174;
$L__BB568_13:
	mul.wide.u32 	%rd175, %r18, 8;
	add.s64 	%rd176, %rd1, %rd175;
	ld.global.u64 	%rd177, [%rd176];
	mad.lo.s64 	%rd31, %rd177, %rd276, %rd22;
	and.b64  	%rd32, %rd275, 4294967295;
	mul.wide.u32 	%rd178, %r175, 8;
	add.s64 	%rd179, %rd2, %rd178;
	ld.global.u64 	%rd33, [%rd179];
	and.b64  	%rd180, %rd33, -4294967296;
	setp.ne.s64 	%p17, %rd180, 0;
	@%p17 bra 	$L__BB568_15;
	cvt.u32.u64 	%r93, %rd33;
	cvt.u32.u64 	%r94, %rd32;
	div.u32 	%r95, %r94, %r93;
	mul.lo.s32 	%r96, %r95, %r93;
	sub.s32 	%r97, %r94, %r96;
	cvt.u64.u32 	%rd277, %r95;
	cvt.u64.u32 	%rd278, %r97;
	bra.uni 	$L__BB568_16;
$L__BB568_15:
	div.s64 	%rd277, %rd32, %rd33;
	mul.lo.s64 	%rd181, %rd277, %rd33;
	sub.s64 	%rd278, %rd32, %rd181;
$L__BB568_16:
	mul.wide.u32 	%rd182, %r175, 8;
	add.s64 	%rd183, %rd1, %rd182;
	ld.global.u64 	%rd184, [%rd183];
	mad.lo.s64 	%rd40, %rd184, %rd278, %rd31;
	add.s32 	%r19, %r175, -1;
	and.b64  	%rd41, %rd277, 4294967295;
	mul.wide.u32 	%rd185, %r19, 8;
	add.s64 	%rd186, %rd2, %rd185;
	ld.global.u64 	%rd42, [%rd186];
	and.b64  	%rd187, %rd42, -4294967296;
	setp.ne.s64 	%p18, %rd187, 0;
	@%p18 bra 	$L__BB568_18;
	cvt.u32.u64 	%r98, %rd42;
	cvt.u32.u64 	%r99, %rd41;
	div.u32 	%r100, %r99, %r98;
	mul.lo.s32 	%r101, %r100, %r98;
	sub.s32 	%r102, %r99, %r101;
	cvt.u64.u32 	%rd279, %r100;
	cvt.u64.u32 	%rd280, %r102;
	bra.uni 	$L__BB568_19;
$L__BB568_18:
	div.s64 	%rd279, %rd41, %rd42;
	mul.lo.s64 	%rd188, %rd279, %rd42;
	sub.s64 	%rd280, %rd41, %rd188;
$L__BB568_19:
	mul.wide.u32 	%rd189, %r19, 8;
	add.s64 	%rd190, %rd1, %rd189;
	ld.global.u64 	%rd191, [%rd190];
	mad.lo.s64 	%rd49, %rd191, %rd280, %rd40;
	add.s32 	%r20, %r175, -2;
	and.b64  	%rd50, %rd279, 4294967295;
	mul.wide.u32 	%rd192, %r20, 8;
	add.s64 	%rd193, %rd2, %rd192;
	ld.global.u64 	%rd51, [%rd193];
	and.b64  	%rd194, %rd51, -4294967296;
	setp.ne.s64 	%p19, %rd194, 0;
	@%p19 bra 	$L__BB568_21;
	cvt.u32.u64 	%r103, %rd51;
	cvt.u32.u64 	%r104, %rd50;
	div.u32 	%r105, %r104, %r103;
	mul.lo.s32 	%r106, %r105, %r103;
	sub.s32 	%r107, %r104, %r106;
	cvt.u64.u32 	%rd281, %r105;
	cvt.u64.u32 	%rd282, %r107;
	bra.uni 	$L__BB568_22;
$L__BB568_21:
	div.s64 	%rd281, %rd50, %rd51;
	mul.lo.s64 	%rd195, %rd281, %rd51;
	sub.s64 	%rd282, %rd50, %rd195;
$L__BB568_22:
	mul.wide.u32 	%rd196, %r20, 8;
	add.s64 	%rd197, %rd1, %rd196;
	ld.global.u64 	%rd198, [%rd197];
	mad.lo.s64 	%rd58, %rd198, %rd282, %rd49;
	add.s32 	%r21, %r175, -3;
	and.b64  	%rd59, %rd281, 4294967295;
	mul.wide.u32 	%rd199, %r21, 8;
	add.s64 	%rd200, %rd2, %rd199;
	ld.global.u64 	%rd60, [%rd200];
	and.b64  	%rd201, %rd60, -4294967296;
	setp.ne.s64 	%p20, %rd201, 0;
	@%p20 bra 	$L__BB568_24;
	cvt.u32.u64 	%r108, %rd60;
	cvt.u32.u64 	%r109, %rd59;
	div.u32 	%r110, %r109, %r108;
	mul.lo.s32 	%r111, %r110, %r108;
	sub.s32 	%r112, %r109, %r111;
	cvt.u64.u32 	%rd283, %r110;
	cvt.u64.u32 	%rd284, %r112;
	bra.uni 	$L__BB568_25;
$L__BB568_24:
	div.s64 	%rd283, %rd59, %rd60;
	mul.lo.s64 	%rd202, %rd283, %rd60;
	sub.s64 	%rd284, %rd59, %rd202;
$L__BB568_25:
	mul.wide.u32 	%rd203, %r21, 8;
	add.s64 	%rd204, %rd1, %rd203;
	ld.global.u64 	%rd205, [%rd204];
	mad.lo.s64 	%rd67, %rd205, %rd284, %rd58;
	and.b64  	%rd68, %rd283, 4294967295;
	add.s32 	%r113, %r175, -4;
	mul.wide.u32 	%rd206, %r113, 8;
	add.s64 	%rd207, %rd2, %rd206;
	ld.global.u64 	%rd69, [%rd207];
	and.b64  	%rd208, %rd69, -4294967296;
	setp.ne.s64 	%p21, %rd208, 0;
	@%p21 bra 	$L__BB568_27;
	cvt.u32.u64 	%r114, %rd69;
	cvt.u32.u64 	%r115, %rd68;
	div.u32 	%r116, %r115, %r114;
	mul.lo.s32 	%r117, %r116, %r114;
	sub.s32 	%r118, %r115, %r117;
	cvt.u64.u32 	%rd285, %r116;
	cvt.u64.u32 	%rd286, %r118;
	bra.uni 	$L__BB568_28;
$L__BB568_27:
	div.s64 	%rd285, %rd68, %rd69;
	mul.lo.s64 	%rd209, %rd285, %rd69;
	sub.s64 	%rd286, %rd68, %rd209;
$L__BB568_28:
	mul.wide.u32 	%rd210, %r113, 8;
	add.s64 	%rd211, %rd1, %rd210;
	ld.global.u64 	%rd212, [%rd211];
	mad.lo.s64 	%rd306, %rd212, %rd286, %rd67;
	cvt.u32.u64 	%r180, %rd285;
	add.s32 	%r175, %r175, -8;
	add.s32 	%r174, %r174, 8;
	setp.ne.s32 	%p22, %r174, 0;
	@%p22 bra 	$L__BB568_4;
	add.s32 	%r179, %r175, 3;
$L__BB568_30:
	and.b32  	%r28, %r9, 7;
	setp.eq.s32 	%p23, %r28, 0;
	@%p23 bra 	$L__BB568_59;
	and.b32  	%r29, %r9, 3;
	setp.lt.u32 	%p24, %r28, 4;
	@%p24 bra 	$L__BB568_45;
	cvt.u64.u32 	%rd79, %r180;
	mul.wide.u32 	%rd214, %r179, 8;
	add.s64 	%rd215, %rd2, %rd214;
	ld.global.u64 	%rd80, [%rd215];
	and.b64  	%rd216, %rd80, -4294967296;
	setp.ne.s64 	%p25, %rd216, 0;
	@%p25 bra 	$L__BB568_34;
	cvt.u32.u64 	%r120, %rd80;
	cvt.u32.u64 	%r121, %rd79;
	div.u32 	%r122, %r121, %r120;
	mul.lo.s32 	%r123, %r122, %r120;
	sub.s32 	%r124, %r121, %r123;
	cvt.u64.u32 	%rd289, %r122;
	cvt.u64.u32 	%rd290, %r124;
	bra.uni 	$L__BB568_35;
$L__BB568_34:
	div.s64 	%rd289, %rd79, %rd80;
	mul.lo.s64 	%rd217, %rd289, %rd80;
	sub.s64 	%rd290, %rd79, %rd217;
$L__BB568_35:
	mul.wide.u32 	%rd218, %r179, 8;
	add.s64 	%rd219, %rd1, %rd218;
	ld.global.u64 	%rd220, [%rd219];
	mad.lo.s64 	%rd87, %rd220, %rd290, %rd306;
	add.s32 	%r30, %r179, -1;
	and.b64  	%rd88, %rd289, 4294967295;
	mul.wide.u32 	%rd221, %r30, 8;
	add.s64 	%rd222, %rd2, %rd221;
	ld.global.u64 	%rd89, [%rd222];
	and.b64  	%rd223, %rd89, -4294967296;
	setp.ne.s64 	%p26, %rd223, 0;
	@%p26 bra 	$L__BB568_37;
	cvt.u32.u64 	%r125, %rd89;
	cvt.u32.u64 	%r126, %rd88;
	div.u32 	%r127, %r126, %r125;
	mul.lo.s32 	%r128, %r127, %r125;
	sub.s32 	%r129, %r126, %r128;
	cvt.u64.u32 	%rd291, %r127;
	cvt.u64.u32 	%rd292, %r129;
	bra.uni 	$L__BB568_38;
$L__BB568_37:
	div.s64 	%rd291, %rd88, %rd89;
	mul.lo.s64 	%rd224, %rd291, %rd89;
	sub.s64 	%rd292, %rd88, %rd224;
$L__BB568_38:
	mul.wide.u32 	%rd225, %r30, 8;
	add.s64 	%rd226, %rd1, %rd225;
	ld.global.u64 	%rd227, [%rd226];
	mad.lo.s64 	%rd96, %rd227, %rd292, %rd87;
	add.s32 	%r31, %r179, -2;
	and.b64  	%rd97, %rd291, 4294967295;
	mul.wide.u32 	%rd228, %r31, 8;
	add.s64 	%rd229, %rd2, %rd228;
	ld.global.u64 	%rd98, [%rd229];
	and.b64  	%rd230, %rd98, -4294967296;
	setp.ne.s64 	%p27, %rd230, 0;
	@%p27 bra 	$L__BB568_40;
	cvt.u32.u64 	%r130, %rd98;
	cvt.u32.u64 	%r131, %rd97;
	div.u32 	%r132, %r131, %r130;
	mul.lo.s32 	%r133, %r132, %r130;
	sub.s32 	%r134, %r131, %r133;
	cvt.u64.u32 	%rd293, %r132;
	cvt.u64.u32 	%rd294, %r134;
	bra.uni 	$L__BB568_41;
$L__BB568_40:
	div.s64 	%rd293, %rd97, %rd98;
	mul.lo.s64 	%rd231, %rd293, %rd98;
	sub.s64 	%rd294, %rd97, %rd231;
$L__BB568_41:
	mul.wide.u32 	%rd232, %r31, 8;
	add.s64 	%rd233, %rd1, %rd232;
	ld.global.u64 	%rd234, [%rd233];
	mad.lo.s64 	%rd105, %rd234, %rd294, %rd96;
	add.s32 	%r32, %r179, -3;
	and.b64  	%rd106, %rd293, 4294967295;
	mul.wide.u32 	%rd235, %r32, 8;
	add.s64 	%rd236, %rd2, %rd235;
	ld.global.u64 	%rd107, [%rd236];
	and.b64  	%rd237, %rd107, -4294967296;
	setp.ne.s64 	%p28, %rd237, 0;
	@%p28 bra 	$L__BB568_43;
	cvt.u32.u64 	%r135, %rd107;
	cvt.u32.u64 	%r136, %rd106;
	div.u32 	%r137, %r136, %r135;
	mul.lo.s32 	%r138, %r137, %r135;
	sub.s32 	%r139, %r136, %r138;
	cvt.u64.u32 	%rd295, %r137;
	cvt.u64.u32 	%rd296, %r139;
	bra.uni 	$L__BB568_44;
$L__BB568_43:
	div.s64 	%rd295, %rd106, %rd107;
	mul.lo.s64 	%rd238, %rd295, %rd107;
	sub.s64 	%rd296, %rd106, %rd238;
$L__BB568_44:
	mul.wide.u32 	%rd239, %r32, 8;
	add.s64 	%rd240, %rd1, %rd239;
	ld.global.u64 	%rd241, [%rd240];
	mad.lo.s64 	%rd306, %rd241, %rd296, %rd105;
	cvt.u32.u64 	%r180, %rd295;
	add.s32 	%r179, %r179, -4;
$L__BB568_45:
	setp.eq.s32 	%p29, %r29, 0;
	@%p29 bra 	$L__BB568_59;
	setp.eq.s32 	%p30, %r29, 1;
	@%p30 bra 	$L__BB568_54;
	cvt.u64.u32 	%rd117, %r180;
	mul.wide.u32 	%rd243, %r179, 8;
	add.s64 	%rd244, %rd2, %rd243;
	ld.global.u64 	%rd118, [%rd244];
	and.b64  	%rd245, %rd118, -4294967296;
	setp.ne.s64 	%p31, %rd245, 0;
	@%p31 bra 	$L__BB568_49;
	cvt.u32.u64 	%r140, %rd118;
	cvt.u32.u64 	%r141, %rd117;
	div.u32 	%r142, %r141, %r140;
	mul.lo.s32 	%r143, %r142, %r140;
	sub.s32 	%r144, %r141, %r143;
	cvt.u64.u32 	%rd299, %r142;
	cvt.u64.u32 	%rd300, %r144;
	bra.uni 	$L__BB568_50;
$L__BB568_49:
	div.s64 	%rd299, %rd117, %rd118;
	mul.lo.s64 	%rd246, %rd299, %rd118;
	sub.s64 	%rd300, %rd117, %rd246;
$L__BB568_50:
	add.s64 	%rd248, %rd1, %rd243;
	ld.global.u64 	%rd249, [%rd248];
	mad.lo.s64 	%rd125, %rd249, %rd300, %rd306;
	add.s32 	%r37, %r179, -1;
	and.b64  	%rd126, %rd299, 4294967295;
	mul.wide.u32 	%rd250, %r37, 8;
	add.s64 	%rd251, %rd2, %rd250;
	ld.global.u64 	%rd127, [%rd251];
	and.b64  	%rd252, %rd127, -4294967296;
	setp.ne.s64 	%p32, %rd252, 0;
	@%p32 bra 	$L__BB568_52;
	cvt.u32.u64 	%r145, %rd127;
	cvt.u32.u64 	%r146, %rd126;
	div.u32 	%r147, %r146, %r145;
	mul.lo.s32 	%r148, %r147, %r145;
	sub.s32 	%r149, %r146, %r148;
	cvt.u64.u32 	%rd301, %r147;
	cvt.u64.u32 	%rd302, %r149;
	bra.uni 	$L__BB568_53;
$L__BB568_52:
	div.s64 	%rd301, %rd126, %rd127;
	mul.lo.s64 	%rd253, %rd301, %rd127;
	sub.s64 	%rd302, %rd126, %rd253;
$L__BB568_53:
	add.s64 	%rd255, %rd1, %rd250;
	ld.global.u64 	%rd256, [%rd255];
	mad.lo.s64 	%rd306, %rd256, %rd302, %rd125;
	cvt.u32.u64 	%r180, %rd301;
	add.s32 	%r179, %r179, -2;
$L__BB568_54:
	and.b32  	%r150, %r9, 1;
	setp.eq.b32 	%p33, %r150, 1;
	not.pred 	%p34, %p33;
	@%p34 bra 	$L__BB568_59;
	cvt.u64.u32 	%rd137, %r180;
	mul.wide.u32 	%rd257, %r179, 8;
	add.s64 	%rd258, %rd2, %rd257;
	ld.global.u64 	%rd138, [%rd258];
	and.b64  	%rd259, %rd138, -4294967296;
	setp.ne.s64 	%p35, %rd259, 0;
	@%p35 bra 	$L__BB568_57;
	cvt.u32.u64 	%r151, %rd138;
	cvt.u32.u64 	%r152, %rd137;
	rem.u32 	%r153, %r152, %r151;
	cvt.u64.u32 	%rd305, %r153;
	bra.uni 	$L__BB568_58;
$L__BB568_57:
	rem.s64 	%rd305, %rd137, %rd138;
$L__BB568_58:
	add.s64 	%rd261, %rd1, %rd257;
	ld.global.u64 	%rd262, [%rd261];
	mad.lo.s64 	%rd306, %rd262, %rd305, %rd306;
$L__BB568_59:
	cvta.to.global.u64 	%rd263, %rd145;
	shl.b64 	%rd264, %rd306, 2;
	add.s64 	%rd265, %rd263, %rd264;
	ld.global.u32 	%r154, [%rd265];
	setp.ne.s32 	%p36, %r154, 0;
	selp.u16 	%rs17, 1, 0, %p36;
	st.shared.u8 	[%r7], %rs17;
	bar.sync 	0;
	setp.ne.s32 	%p37, %r1, 0;
	@%p37 bra 	$L__BB568_95;
	setp.gt.u32 	%p38, %r5, 1;
	@%p38 bra 	$L__BB568_62;
	mov.u32 	%r155, anysdata_i32;
	add.s32 	%r156, %r155, %r3;
	ld.shared.u8 	%rs47, [%r156];
	bra.uni 	$L__BB568_94;
$L__BB568_62:
	mov.u32 	%r158, anysdata_i32;
	add.s32 	%r42, %r158, %r3;
	ld.shared.u8 	%rs47, [%r42];
	add.s32 	%r43, %r5, -1;
	add.s32 	%r159, %r5, -2;
	and.b32  	%r44, %r43, 7;
	setp.lt.u32 	%p39, %r159, 7;
	mov.b32 	%r187, 1;
	@%p39 bra 	$L__BB568_75;
	and.b32  	%r161, %r43, -8;
	neg.s32 	%r185, %r161;
	shl.b32 	%r46, %r2, 3;
	shl.b32 	%r47, %r2, 1;
	mul.lo.s32 	%r48, %r2, 3;
	shl.b32 	%r49, %r2, 2;
	mul.lo.s32 	%r50, %r2, 5;
	mul.lo.s32 	%r51, %r2, 6;
	mul.lo.s32 	%r52, %r2, 7;
	mov.b32 	%r184, 0;
	mov.u32 	%r183, %r42;
$L__BB568_64:
	.pragma "nounroll";
	and.b16  	%rs19, %rs47, 255;
	setp.ne.s16 	%p41, %rs19, 0;
	mov.pred 	%p77, -1;
	@%p41 bra 	$L__BB568_73;
	add.s32 	%r162, %r183, %r2;
	ld.shared.u8 	%rs20, [%r162];
	setp.ne.s16 	%p43, %rs20, 0;
	@%p43 bra 	$L__BB568_73;
	add.s32 	%r163, %r183, %r47;
	ld.shared.u8 	%rs21, [%r163];
	setp.ne.s16 	%p45, %rs21, 0;
	@%p45 bra 	$L__BB568_73;
	add.s32 	%r164, %r183, %r48;
	ld.shared.u8 	%rs22, [%r164];
	setp.ne.s16 	%p47, %rs22, 0;
	@%p47 bra 	$L__BB568_73;
	add.s32 	%r165, %r183, %r49;
	ld.shared.u8 	%rs23, [%r165];
	setp.ne.s16 	%p49, %rs23, 0;
	@%p49 bra 	$L__BB568_73;
	add.s32 	%r166, %r183, %r50;
	ld.shared.u8 	%rs24, [%r166];
	setp.ne.s16 	%p51, %rs24, 0;
	@%p51 bra 	$L__BB568_73;
	add.s32 	%r167, %r183, %r51;
	ld.shared.u8 	%rs25, [%r167];
	setp.ne.s16 	%p53, %rs25, 0;
	@%p53 bra 	$L__BB568_73;
	add.s32 	%r168, %r183, %r52;
	ld.shared.u8 	%rs26, [%r168];
	setp.ne.s16 	%p55, %rs26, 0;
	@%p55 bra 	$L__BB568_73;
	add.s32 	%r169, %r183, %r46;
	ld.shared.u8 	%rs27, [%r169];
	setp.ne.s16 	%p77, %rs27, 0;
$L__BB568_73:
	selp.u16 	%rs47, 1, 0, %p77;
	add.s32 	%r185, %r185, 8;
	add.s32 	%r184, %r184, 8;
	add.s32 	%r183, %r183, %r46;
	setp.ne.s32 	%p56, %r185, 0;
	@%p56 bra 	$L__BB568_64;
	add.s32 	%r187, %r184, 1;
$L__BB568_75:
	setp.eq.s32 	%p57, %r44, 0;
	@%p57 bra 	$L__BB568_93;
	and.b32  	%r61, %r43, 3;
	setp.lt.u32 	%p58, %r44, 4;
	@%p58 bra 	$L__BB568_83;
	and.b16  	%rs29, %rs47, 255;
	setp.ne.s16 	%p60, %rs29, 0;
	mov.pred 	%p78, -1;
	@%p60 bra 	$L__BB568_82;
	mad.lo.s32 	%r62, %r187, %r2, %r42;
	ld.shared.u8 	%rs30, [%r62];
	setp.ne.s16 	%p62, %rs30, 0;
	@%p62 bra 	$L__BB568_82;
	add.s32 	%r63, %r62, %r2;
	ld.shared.u8 	%rs31, [%r63];
	setp.ne.s16 	%p64, %rs31, 0;
	@%p64 bra 	$L__BB568_82;
	add.s32 	%r64, %r63, %r2;
	ld.shared.u8 	%rs32, [%r64];
	setp.ne.s16 	%p66, %rs32, 0;
	@%p66 bra 	$L__BB568_82;
	add.s32 	%r170, %r64, %r2;
	ld.shared.u8 	%rs33, [%r170];
	setp.ne.s16 	%p78, %rs33, 0;
$L__BB568_82:
	add.s32 	%r187, %r187, 4;
	selp.u16 	%rs47, 1, 0, %p78;
$L__BB568_83:
	setp.eq.s32 	%p67, %r61, 0;
	@%p67 bra 	$L__BB568_93;
	setp.eq.s32 	%p68, %r61, 1;
	@%p68 bra 	$L__BB568_89;
	and.b16  	%rs35, %rs47, 255;
	setp.ne.s16 	%p70, %rs35, 0;
	mov.pred 	%p79, -1;
	@%p70 bra 	$L__BB568_88;
	mad.lo.s32 	%r67, %r187, %r2, %r42;
	ld.shared.u8 	%rs36, [%r67];
	setp.ne.s16 	%p72, %rs36, 0;
	@%p72 bra 	$L__BB568_88;
	add.s32 	%r171, %r67, %r2;
	ld.shared.u8 	%rs37, [%r171];
	setp.ne.s16 	%p79, %rs37, 0;
$L__BB568_88:
	add.s32 	%r187, %r187, 2;
	selp.u16 	%rs47, 1, 0, %p79;
$L__BB568_89:
	and.b32  	%r172, %r43, 1;
	setp.eq.b32 	%p73, %r172, 1;
	not.pred 	%p74, %p73;
	@%p74 bra 	$L__BB568_93;
	and.b16  	%rs38, %rs47, 255;
	setp.ne.s16 	%p76, %rs38, 0;
	mov.pred 	%p80, -1;
	@%p76 bra 	$L__BB568_92;
	mad.lo.s32 	%r173, %r187, %r2, %r42;
	ld.shared.u8 	%rs39, [%r173];
	setp.ne.s16 	%p80, %rs39, 0;
$L__BB568_92:
	selp.u16 	%rs47, 1, 0, %p80;
$L__BB568_93:
	st.shared.u8 	[%r42], %rs47;
$L__BB568_94:
	cvt.u64.u32 	%rd266, %r4;
	mad.lo.s64 	%rd267, %rd147, %rd266, %rd3;
	cvta.to.global.u64 	%rd268, %rd144;
	add.s64 	%rd269, %rd268, %rd267;
	st.global.u8 	[%rd269], %rs47;
$L__BB568_95:
	ret;

}
	// .globl	contiguous_any33_i32
.visible .entry contiguous_any33_i32(
	.param .u64 .ptr .align 1 contiguous_any33_i32_param_0,
	.param .u64 .ptr .align 1 contiguous_any33_i32_param_1,
	.param .u64 contiguous_any33_i32_param_2,
	.param .u64 contiguous_any33_i32_param_3,
	.param .u64 contiguous_any33_i32_param_4
)
{
	.reg .pred 	%p<57>;
	.reg .b16 	%rs<49>;
	.reg .b32 	%r<70>;
	.reg .b64 	%rd<15>;

	ld.param.u64 	%rd2, [contiguous_any33_i32_param_0];
	ld.param.u64 	%rd3, [contiguous_any33_i32_param_1];
	ld.param.u64 	%rd4, [contiguous_any33_i32_param_3];
	ld.param.u64 	%rd5, [contiguous_any33_i32_param_4];
	mov.u32 	%r1, %tid.y;
	mov.u32 	%r2, %ntid.x;
	mov.u32 	%r3, %tid.x;
	mad.lo.s32 	%r36, %r1, %r2, %r3;
	mov.u32 	%r37, %ctaid.x;
	mad.lo.s32 	%r38, %r37, %r2, %r3;
	mov.u32 	%r4, %ctaid.y;
	mov.u32 	%r5, %ntid.y;
	mad.lo.s32 	%r39, %r4, %r5, %r1;
	mov.u32 	%r40, anysdata_i32;
	add.s32 	%r7, %r40, %r36;
	mov.b16 	%rs16, 0;
	st.shared.u8 	[%r7], %rs16;
	cvt.u64.u32 	%rd1, %r38;
	setp.le.u64 	%p9, %rd4, %rd1;
	cvt.u64.u32 	%rd7, %r39;
	setp.le.u64 	%p10, %rd5, %rd7;
	or.pred  	%p11, %p9, %p10;
	@%p11 bra 	$L__BB569_37;
	cvt.u32.u64 	%r41, %rd1;
	cvta.to.global.u64 	%rd8, %rd3;
	cvt.u32.u64 	%r42, %rd4;
	mad.lo.s32 	%r43, %r39, %r42, %r41;
	mul.wide.u32 	%rd9, %r43, 4;
	add.s64 	%rd10, %rd8, %rd9;
	ld.global.u32 	%r44, [%rd10];
	setp.ne.s32 	%p12, %r44, 0;
	selp.u16 	%rs17, 1, 0, %p12;
	st.shared.u8 	[%r7], %rs17;
	bar.sync 	0;
	setp.ne.s32 	%p13, %r1, 0;
	@%p13 bra 	$L__BB569_37;
	setp.gt.u32 	%p14, %r5, 1;
	@%p14 bra 	$L__BB569_4;
	add.s32 	%r46, %r40, %r3;
	ld.shared.u8 	%rs47, [%r46];
	bra.uni 	$L__BB569_36;
$L__BB569_4:
	add.s32 	%r8, %r40, %r3;
	ld.shared.u8 	%rs47, [%r8];
	add.s32 	%r9, %r5, -1;
	add.s32 	%r49, %r5, -2;
	and.b32  	%r10, %r9, 7;
	setp.lt.u32 	%p15, %r49, 7;
	mov.b32 	%r68, 1;
	@%p15 bra 	$L__BB569_17;
	and.b32  	%r51, %r9, -8;
	neg.s32 	%r66, %r51;
	shl.b32 	%r12, %r2, 3;
	shl.b32 	%r13, %r2, 1;
	mul.lo.s32 	%r14, %r2, 3;
	shl.b32 	%r15, %r2, 2;
	mul.lo.s32 	%r16, %r2, 5;
	mul.lo.s32 	%r17, %r2, 6;
	mul.lo.s32 	%r18, %r2, 7;
	mov.b32 	%r65, 0;
	mov.u32 	%r64, %r8;
$L__BB569_6:
	.pragma "nounroll";
	and.b16  	%rs19, %rs47, 255;
	setp.ne.s16 	%p17, %rs19, 0;
	mov.pred 	%p53, -1;
	@%p17 bra 	$L__BB569_15;
	add.s32 	%r52, %r64, %r2;
	ld.shared.u8 	%rs20, [%r52];
	setp.ne.s16 	%p19, %rs20, 0;
	@%p19 bra 	$L__BB569_15;
	add.s32 	%r53, %r64, %r13;
	ld.shared.u8 	%rs21, [%r53];
	setp.ne.s16 	%p21, %rs21, 0;
	@%p21 bra 	$L__BB569_15;
	add.s32 	%r54, %r64, %r14;
	ld.shared.u8 	%rs22, [%r54];
	setp.ne.s16 	%p23, %rs22, 0;
	@%p23 bra 	$L__BB569_15;
	add.s32 	%r55, %r64, %r15;
	ld.shared.u8 	%rs23, [%r55];
	setp.ne.s16 	%p25, %rs23, 0;
	@%p25 bra 	$L__BB569_15;
	add.s32 	%r56, %r64, %r16;
	ld.shared.u8 	%rs24, [%r56];
	setp.ne.s16 	%p27, %rs24, 0;
	@%p27 bra 	$L__BB569_15;
	add.s32 	%r57, %r64, %r17;
	ld.shared.u8 	%rs25, [%r57];
	setp.ne.s16 	%p29, %rs25, 0;
	@%p29 bra 	$L__BB569_15;
	add.s32 	%r58, %r64, %r18;
	ld.shared.u8 	%rs26, [%r58];
	setp.ne.s16 	%p31, %rs26, 0;
	@%p31 bra 	$L__BB569_15;
	add.s32 	%r59, %r64, %r12;
	ld.shared.u8 	%rs27, [%r59];
	setp.ne.s16 	%p53, %rs27, 0;
$L__BB569_15:
	selp.u16 	%rs47, 1, 0, %p53;
	add.s32 	%r66, %r66, 8;
	add.s32 	%r65, %r65, 8;
	add.s32 	%r64, %r64, %r12;
	setp.ne.s32 	%p32, %r66, 0;
	@%p32 bra 	$L__BB569_6;
	add.s32 	%r68, %r65, 1;
$L__BB569_17:
	setp.eq.s32 	%p33, %r10, 0;
	@%p33 bra 	$L__BB569_35;
	and.b32  	%r27, %r9, 3;
	setp.lt.u32 	%p34, %r10, 4;
	@%p34 bra 	$L__BB569_25;
	and.b16  	%rs29, %rs47, 255;
	setp.ne.s16 	%p36, %rs29, 0;
	mov.pred 	%p54, -1;
	@%p36 bra 	$L__BB569_24;
	mad.lo.s32 	%r28, %r68, %r2, %r8;
	ld.shared.u8 	%rs30, [%r28];
	setp.ne.s16 	%p38, %rs30, 0;
	@%p38 bra 	$L__BB569_24;
	add.s32 	%r29, %r28, %r2;
	ld.shared.u8 	%rs31, [%r29];
	setp.ne.s16 	%p40, %rs31, 0;
	@%p40 bra 	$L__BB569_24;
	add.s32 	%r30, %r29, %r2;
	ld.shared.u8 	%rs32, [%r30];
	setp.ne.s16 	%p42, %rs32, 0;
	@%p42 bra 	$L__BB569_24;
	add.s32 	%r60, %r30, %r2;
	ld.shared.u8 	%rs33, [%r60];
	setp.ne.s16 	%p54, %rs33, 0;
$L__BB569_24:
	add.s32 	%r68, %r68, 4;
	selp.u16 	%rs47, 1, 0, %p54;
$L__BB569_25:
	setp.eq.s32 	%p43, %r27, 0;
	@%p43 bra 	$L__BB569_35;
	setp.eq.s32 	%p44, %r27, 1;
	@%p44 bra 	$L__BB569_31;
	and.b16  	%rs35, %rs47, 255;
	setp.ne.s16 	%p46, %rs35, 0;
	mov.pred 	%p55, -1;
	@%p46 bra 	$L__BB569_30;
	mad.lo.s32 	%r33, %r68, %r2, %r8;
	ld.shared.u8 	%rs36, [%r33];
	setp.ne.s16 	%p48, %rs36, 0;
	@%p48 bra 	$L__BB569_30;
	add.s32 	%r61, %r33, %r2;
	ld.shared.u8 	%rs37, [%r61];
	setp.ne.s16 	%p55, %rs37, 0;
$L__BB569_30:
	add.s32 	%r68, %r68, 2;
	selp.u16 	%rs47, 1, 0, %p55;
$L__BB569_31:
	and.b32  	%r62, %r9, 1;
	setp.eq.b32 	%p49, %r62, 1;
	not.pred 	%p50, %p49;
	@%p50 bra 	$L__BB569_35;
	and.b16  	%rs38, %rs47, 255;
	setp.ne.s16 	%p52, %rs38, 0;
	mov.pred 	%p56, -1;
	@%p52 bra 	$L__BB569_34;
	mad.lo.s32 	%r63, %r68, %r2, %r8;
	ld.shared.u8 	%rs39, [%r63];
	setp.ne.s16 	%p56, %rs39, 0;
$L__BB569_34:
	selp.u16 	%rs47, 1, 0, %p56;
$L__BB569_35:
	st.shared.u8 	[%r8], %rs47;
$L__BB569_36:
	cvt.u64.u32 	%rd11, %r4;
	mad.lo.s64 	%rd12, %rd4, %rd11, %rd1;
	cvta.to.global.u64 	%rd13, %rd2;
	add.s64 	%rd14, %rd13, %rd12;
	st.global.u8 	[%rd14], %rs47;
$L__BB569_37:
	ret;

}
	// .globl	contiguous_any_i64
.visible .entry contiguous_any_i64(
	.param .u64 .ptr .align 1 contiguous_any_i64_param_0,
	.param .u64 .ptr .align 1 contiguous_any_i64_param_1,
	.param .u64 contiguous_any_i64_param_2
)
{
	.reg .pred 	%p<49>;
	.reg .b16 	%rs<26>;
	.reg .b32 	%r<14>;
	.reg .b64 	%rd<19>;

	ld.param.u64 	%rd4, [contiguous_any_i64_param_0];
	ld.param.u64 	%rd6, [contiguous_any_i64_param_1];
	ld.param.u64 	%rd5, [contiguous_any_i64_param_2];
	cvta.to.global.u64 	%rd1, %rd6;
	mov.u32 	%r1, %tid.x;
	mov.u32 	%r2, %ctaid.x;
	mov.u32 	%r13, %ntid.x;
	mul.lo.s32 	%r8, %r2, %r13;
	shl.b32 	%r9, %r8, 1;
	add.s32 	%r4, %r9, %r1;
	mov.u32 	%r10, anysdata_i64;
	add.s32 	%r5, %r10, %r1;
	mov.b16 	%rs1, 0;
	st.shared.u8 	[%r5], %rs1;
	add.s32 	%r11, %r4, %r13;
	cvt.u64.u32 	%rd2, %r11;
	setp.le.u64 	%p17, %rd5, %rd2;
	@%p17 bra 	$L__BB570_4;
	mul.wide.u32 	%rd10, %r4, 8;
	add.s64 	%rd11, %rd1, %rd10;
	ld.global.u64 	%rd12, [%rd11];
	setp.ne.s64 	%p21, %rd12, 0;
	mov.pred 	%p41, -1;
	@%p21 bra 	$L__BB570_3;
	shl.b64 	%rd13, %rd2, 3;
	add.s64 	%rd14, %rd1, %rd13;
	ld.global.u64 	%rd15, [%rd14];
	setp.ne.s64 	%p41, %rd15, 0;
$L__BB570_3:
	selp.u16 	%rs3, 1, 0, %p41;
	st.shared.u8 	[%r5], %rs3;
	bra.uni 	$L__BB570_6;
$L__BB570_4:
	cvt.u64.u32 	%rd3, %r4;
	setp.le.u64 	%p18, %rd5, %rd3;
	@%p18 bra 	$L__BB570_6;
	shl.b64 	%rd7, %rd3, 3;
	add.s64 	%rd8, %rd1, %rd7;
	ld.global.u64 	%rd9, [%rd8];
	setp.ne.s64 	%p19, %rd9, 0;
	selp.u16 	%rs2, 1, 0, %p19;
	st.shared.u8 	[%r5], %rs2;
$L__BB570_6:
	bar.sync 	0;
	setp.lt.u32 	%p22, %r13, 66;
	@%p22 bra 	$L__BB570_12;
$L__BB570_7:
	shr.u32 	%r7, %r13, 1;
	setp.ge.u32 	%p23, %r1, %r7;
	@%p23 bra 	$L__BB570_11;
	ld.shared.u8 	%rs4, [%r5];
	setp.ne.s16 	%p25, %rs4, 0;
	mov.pred 	%p42, -1;
	@%p25 bra 	$L__BB570_10;
	add.s32 	%r12, %r5, %r7;
	ld.shared.u8 	%rs5, [%r12];
	setp.ne.s16 	%p42, %rs5, 0;
$L__BB570_10:
	selp.u16 	%rs6, 1, 0, %p42;
	st.shared.u8 	[%r5], %rs6;
$L__BB570_11:
	bar.sync 	0;
	setp.gt.u32 	%p26, %r13, 131;
	mov.u32 	%r13, %r7;
	@%p26 bra 	$L__BB570_7;
$L__BB570_12:
	setp.gt.u32 	%p27, %r1, 31;
	@%p27 bra 	$L__BB570_27;
	ld.volatile.shared.u8 	%rs7, [%r5];
	setp.ne.s16 	%p29, %rs7, 0;
	mov.pred 	%p43, -1;
	@%p29 bra 	$L__BB570_15;
	ld.volatile.shared.u8 	%rs8, [%r5+32];
	setp.ne.s16 	%p43, %rs8, 0;
$L__BB570_15:
	selp.u16 	%rs9, 1, 0, %p43;
	st.volatile.shared.u8 	[%r5], %rs9;
	ld.volatile.shared.u8 	%rs10, [%r5];
	setp.ne.s16 	%p31, %rs10, 0;
	mov.pred 	%p44, -1;
	@%p31 bra 	$L__BB570_17;
	ld.volatile.shared.u8 	%rs11, [%r5+16];
	setp.ne.s16 	%p44, %rs11, 0;
$L__BB570_17:
	selp.u16 	%rs12, 1, 0, %p44;
	st.volatile.shared.u8 	[%r5], %rs12;
	ld.volatile.shared.u8 	%rs13, [%r5];
	setp.ne.s16 	%p33, %rs13, 0;
	mov.pred 	%p45, -1;
	@%p33 bra 	$L__BB570_19;
	ld.volatile.shared.u8 	%rs14, [%r5+8];
	setp.ne.s16 	%p45, %rs14, 0;
$L__BB570_19:
	selp.u16 	%rs15, 1, 0, %p45;
	st.volatile.shared.u8 	[%r5], %rs15;
	ld.volatile.shared.u8 	%rs16, [%r5];
	setp.ne.s16 	%p35, %rs16, 0;
	mov.pred 	%p46, -1;
	@%p35 bra 	$L__BB570_21;
	ld.volatile.shared.u8 	%rs17, [%r5+4];
	setp.ne.s16 	%p46, %rs17, 0;
$L__BB570_21:
	selp.u16 	%rs18, 1, 0, %p46;
	st.volatile.shared.u8 	[%r5], %rs18;
	ld.volatile.shared.u8 	%rs19, [%r5];
	setp.ne.s16 	%p37, %rs19, 0;
	mov.pred 	%p47, -1;
	@%p37 bra 	$L__BB570_23;
	ld.volatile.shared.u8 	%rs20, [%r5+2];
	setp.ne.s16 	%p47, %rs20, 0;
$L__BB570_23:
	selp.u16 	%rs21, 1, 0, %p47;
	st.volatile.shared.u8 	[%r5], %rs21;
	ld.volatile.shared.u8 	%rs22, [%r5];
	setp.ne.s16 	%p39, %rs22, 0;
	mov.pred 	%p48, -1;
	@%p39 bra 	$L__BB570_25;
	ld.volatile.shared.u8 	%rs23, [%r5+1];
	setp.ne.s16 	%p48, %rs23, 0;
$L__BB570_25:
	selp.u16 	%rs24, 1, 0, %p48;
	st.volatile.shared.u8 	[%r5], %rs24;
	setp.ne.s32 	%p40, %r1, 0;
	@%p40 bra 	$L__BB570_27;
	ld.shared.u8 	%rs25, [anysdata_i64];
	cvt.u64.u32 	%rd16, %r2;
	cvta.to.global.u64 	%rd17, %rd4;
	add.s64 	%rd18, %rd17, %rd16;
	st.global.u8 	[%rd18], %rs25;
$L__BB570_27:
	ret;

}
	// .globl	uncontiguous_any_i64
.visible .entry uncontiguous_any_i64(
	.param .u64 .ptr .align 1 uncontiguous_any_i64_param_0,
	.param .u64 .ptr .align 1 uncontiguous_any_i64_param_1,
	.param .u64 .ptr .align 1 uncontiguous_any_i64_param_2,
	.param .u64 .ptr .align 1 uncontiguous_any_i64_param_3,
	.param .u64 uncontiguous_any_i64_param_4,
	.param .u64 uncontiguous_any_i64_param_5
)
{
	.reg .pred 	%p<94>;
	.reg .b16 	%rs<26>;
	.reg .b32 	%r<210>;
	.reg .b64 	%rd<561>;

	ld.param.u64 	%rd260, [uncontiguous_any_i64_param_0];
	ld.param.u64 	%rd263, [uncontiguous_any_i64_param_1];
	ld.param.u64 	%rd264, [uncontiguous_any_i64_param_2];
	ld.param.u64 	%rd265, [uncontiguous_any_i64_param_3];
	ld.param.u64 	%rd261, [uncontiguous_any_i64_param_4];
	ld.param.u64 	%rd262, [uncontiguous_any_i64_param_5];
	cvta.to.global.u64 	%rd1, %rd265;
	cvta.to.global.u64 	%rd2, %rd264;
	cvta.to.global.u64 	%rd3, %rd263;
	mov.u32 	%r1, %tid.x;
	mov.u32 	%r2, %ctaid.x;
	mov.u32 	%r209, %ntid.x;
	mul.lo.s32 	%r52, %r2, %r209;
	shl.b32 	%r53, %r52, 1;
	add.s32 	%r4, %r53, %r1;
	mov.u32 	%r54, anysdata_i64;
	add.s32 	%r5, %r54, %r1;
	mov.b16 	%rs1, 0;
	st.shared.u8 	[%r5], %rs1;
	add.s32 	%r55, %r4, %r209;
	cvt.u64.u32 	%rd514, %r55;
	setp.le.u64 	%p17, %rd262, %rd514;
	@%p17 bra 	$L__BB571_56;
	cvt.u32.u64 	%r6, %rd261;
	add.s32 	%r203, %r6, -1;
	setp.lt.s32 	%p44, %r203, 0;
	mov.b64 	%rd518, 0;
	mov.u64 	%rd519, %rd518;
	@%p44 bra 	$L__BB571_53;
	cvt.u64.u32 	%rd515, %r4;
	setp.lt.u32 	%p45, %r203, 3;
	mov.b64 	%rd519, 0;
	mov.u64 	%rd518, %rd519;
	@%p45 bra 	$L__BB571_30;
	add.s32 	%r201, %r6, -2;
	and.b32  	%r131, %r6, -4;
	neg.s32 	%r200, %r131;
	mov.b64 	%rd519, 0;
$L__BB571_4:
	.pragma "nounroll";
	add.s32 	%r12, %r201, 1;
	mul.wide.u32 	%rd398, %r12, 8;
	add.s64 	%rd399, %rd2, %rd398;
	ld.global.u64 	%rd10, [%rd399];
	or.b64  	%rd400, %rd515, %rd10;
	and.b64  	%rd401, %rd400, -4294967296;
	setp.ne.s64 	%p46, %rd401, 0;
	@%p46 bra 	$L__BB571_6;
	cvt.u32.u64 	%r132, %rd10;
	cvt.u32.u64 	%r133, %rd515;
	div.u32 	%r134, %r133, %r132;
	mul.lo.s32 	%r135, %r134, %r132;
	sub.s32 	%r136, %r133, %r135;
	cvt.u64.u32 	%rd480, %r134;
	cvt.u64.u32 	%rd481, %r136;
	bra.uni 	$L__BB571_7;
$L__BB571_6:
	div.s64 	%rd480, %rd515, %rd10;
	mul.lo.s64 	%rd402, %rd480, %rd10;
	sub.s64 	%rd481, %rd515, %rd402;
$L__BB571_7:
	mul.wide.u32 	%rd403, %r12, 8;
	add.s64 	%rd404, %rd1, %rd403;
	ld.global.u64 	%rd17, [%rd404];
	mad.lo.s64 	%rd18, %rd17, %rd481, %rd518;
	or.b64  	%rd405, %rd514, %rd10;
	and.b64  	%rd406, %rd405, -4294967296;
	setp.ne.s64 	%p47, %rd406, 0;
	@%p47 bra 	$L__BB571_9;
	cvt.u32.u64 	%r137, %rd10;
	cvt.u32.u64 	%r138, %rd514;
	div.u32 	%r139, %r138, %r137;
	mul.lo.s32 	%r140, %r139, %r137;
	sub.s32 	%r141, %r138, %r140;
	cvt.u64.u32 	%rd482, %r139;
	cvt.u64.u32 	%rd483, %r141;
	bra.uni 	$L__BB571_10;
$L__BB571_9:
	div.s64 	%rd482, %rd514, %rd10;
	mul.lo.s64 	%rd407, %rd482, %rd10;
	sub.s64 	%rd483, %rd514, %rd407;
$L__BB571_10:
	mad.lo.s64 	%rd25, %rd483, %rd17, %rd519;
	add.s32 	%r13, %r201, -2;
	mul.wide.u32 	%rd408, %r201, 8;
	add.s64 	%rd409, %rd2, %rd408;
	ld.global.u64 	%rd26, [%rd409];
	or.b64  	%rd410, %rd480, %rd26;
	and.b64  	%rd411, %rd410, -4294967296;
	setp.ne.s64 	%p48, %rd411, 0;
	@%p48 bra 	$L__BB571_12;
	cvt.u32.u64 	%r142, %rd26;
	cvt.u32.u64 	%r143, %rd480;
	div.u32 	%r144, %r143, %r142;
	mul.lo.s32 	%r145, %r144, %r142;
	sub.s32 	%r146, %r143, %r145;
	cvt.u64.u32 	%rd484, %r144;
	cvt.u64.u32 	%rd485, %r146;
	bra.uni 	$L__BB571_13;
$L__BB571_12:
	div.s64 	%rd484, %rd480, %rd26;
	mul.lo.s64 	%rd412, %rd484, %rd26;
	sub.s64 	%rd485, %rd480, %rd412;
$L__BB571_13:
	mul.wide.u32 	%rd413, %r201, 8;
	add.s64 	%rd414, %rd1, %rd413;
	ld.global.u64 	%rd33, [%rd414];
	mad.lo.s64 	%rd34, %rd33, %rd485, %rd18;
	or.b64  	%rd415, %rd482, %rd26;
	and.b64  	%rd416, %rd415, -4294967296;
	setp.ne.s64 	%p49, %rd416, 0;
	@%p49 bra 	$L__BB571_15;
	cvt.u32.u64 	%r147, %rd26;
	cvt.u32.u64 	%r148, %rd482;
	div.u32 	%r149, %r148, %r147;
	mul.lo.s32 	%r150, %r149, %r147;
	sub.s32 	%r151, %r148, %r150;
	cvt.u64.u32 	%rd486, %r149;
	cvt.u64.u32 	%rd487, %r151;
	bra.uni 	$L__BB571_16;
$L__BB571_15:
	div.s64 	%rd486, %rd482, %rd26;
	mul.lo.s64 	%rd417, %rd486, %rd26;
	sub.s64 	%rd487, %rd482, %rd417;
$L__BB571_16:
	mad.lo.s64 	%rd41, %rd487, %rd33, %rd25;
	add.s32 	%r14, %r201, -1;
	mul.wide.u32 	%rd418, %r14, 8;
	add.s64 	%rd419, %rd2, %rd418;
	ld.global.u64 	%rd42, [%rd419];
	or.b64  	%rd420, %rd484, %rd42;
	and.b64  	%rd421, %rd420, -4294967296;
	setp.ne.s64 	%p50, %rd421, 0;
	@%p50 bra 	$L__BB571_18;
	cvt.u32.u64 	%r152, %rd42;
	cvt.u32.u64 	%r153, %rd484;
	div.u32 	%r154, %r153, %r152;
	mul.lo.s32 	%r155, %r154, %r152;
	sub.s32 	%r156, %r153, %r155;
	cvt.u64.u32 	%rd488, %r154;
	cvt.u64.u32 	%rd489, %r156;
	bra.uni 	$L__BB571_19;
$L__BB571_18:
	div.s64 	%rd488, %rd484, %rd42;
	mul.lo.s64 	%rd422, %rd488, %rd42;
	sub.s64 	%rd489, %rd484, %rd422;
$L__BB571_19:
	mul.wide.u32 	%rd423, %r14, 8;
	add.s64 	%rd424, %rd1, %rd423;
	ld.global.u64 	%rd49, [%rd424];
	mad.lo.s64 	%rd50, %rd49, %rd489, %rd34;
	or.b64  	%rd425, %rd486, %rd42;
	and.b64  	%rd426, %rd425, -4294967296;
	setp.ne.s64 	%p51, %rd426, 0;
	@%p51 bra 	$L__BB571_21;
	cvt.u32.u64 	%r157, %rd42;
	cvt.u32.u64 	%r158, %rd486;
	div.u32 	%r159, %r158, %r157;
	mul.lo.s32 	%r160, %r159, %r157;
	sub.s32 	%r161, %r158, %r160;
	cvt.u64.u32 	%rd490, %r159;
	cvt.u64.u32 	%rd491, %r161;
	bra.uni 	$L__BB571_22;
$L__BB571_21:
	div.s64 	%rd490, %rd486, %rd42;
	mul.lo.s64 	%rd427, %rd490, %rd42;
	sub.s64 	%rd491, %rd486, %rd427;
$L__BB571_22:
	mad.lo.s64 	%rd57, %rd491, %rd49, %rd41;
	mul.wide.u32 	%rd428, %r13, 8;
	add.s64 	%rd429, %rd2, %rd428;
	ld.global.u64 	%rd58, [%rd429];
	or.b64  	%rd430, %rd488, %rd58;
	and.b64  	%rd431, %rd430, -4294967296;
	setp.ne.s64 	%p52, %rd431, 0;
	@%p52 bra 	$L__BB571_24;
	cvt.u32.u64 	%r162, %rd58;
	cvt.u32.u64 	%r163, %rd488;
	div.u32 	%r164, %r163, %r162;
	mul.lo.s32 	%r165, %r164, %r162;
	sub.s32 	%r166, %r163, %r165;
	cvt.u64.u32 	%rd515, %r164;
	cvt.u64.u32 	%rd493, %r166;
	bra.uni 	$L__BB571_25;
$L__BB571_24:
	div.s64 	%rd515, %rd488, %rd58;
	mul.lo.s64 	%rd432, %rd515, %rd58;
	sub.s64 	%rd493, %rd488, %rd432;
$L__BB571_25:
	mul.wide.u32 	%rd433, %r13, 8;
	add.s64 	%rd434, %rd1, %rd433;
	ld.global.u64 	%rd65, [%rd434];
	mad.lo.s64 	%rd518, %rd65, %rd493, %rd50;
	or.b64  	%rd435, %rd490, %rd58;
	and.b64  	%rd436, %rd435, -4294967296;
	setp.ne.s64 	%p53, %rd436, 0;
	@%p53 bra 	$L__BB571_27;
	cvt.u32.u64 	%r167, %rd58;
	cvt.u32.u64 	%r168, %rd490;
	div.u32 	%r169, %r168, %r167;
	mul.lo.s32 	%r170, %r169, %r167;
	sub.s32 	%r171, %r168, %r170;
	cvt.u64.u32 	%rd514, %r169;
	cvt.u64.u32 	%rd495, %r171;
	bra.uni 	$L__BB571_28;
$L__BB571_27:
	div.s64 	%rd514, %rd490, %rd58;
	mul.lo.s64 	%rd437, %rd514, %rd58;
	sub.s64 	%rd495, %rd490, %rd437;
$L__BB571_28:
	mad.lo.s64 	%rd519, %rd495, %rd65, %rd57;
	add.s32 	%r201, %r201, -4;
	add.s32 	%r200, %r200, 4;
	setp.ne.s32 	%p54, %r200, 0;
	@%p54 bra 	$L__BB571_4;
	add.s32 	%r203, %r201, 1;
$L__BB571_30:
	and.b32  	%r19, %r6, 3;
	setp.eq.s32 	%p55, %r19, 0;
	@%p55 bra 	$L__BB571_53;
	setp.eq.s32 	%p56, %r19, 1;
	@%p56 bra 	$L__BB571_45;
	mul.wide.u32 	%rd439, %r203, 8;
	add.s64 	%rd440, %rd2, %rd439;
	ld.global.u64 	%rd80, [%rd440];
	or.b64  	%rd441, %rd515, %rd80;
	and.b64  	%rd442, %rd441, -4294967296;
	setp.ne.s64 	%p57, %rd442, 0;
	@%p57 bra 	$L__BB571_34;
	cvt.u32.u64 	%r172, %rd80;
	cvt.u32.u64 	%r173, %rd515;
	div.u32 	%r174, %r173, %r172;
	mul.lo.s32 	%r175, %r174, %r172;
	sub.s32 	%r176, %r173, %r175;
	cvt.u64.u32 	%rd502, %r174;
	cvt.u64.u32 	%rd503, %r176;
	bra.uni 	$L__BB571_35;
$L__BB571_34:
	div.s64 	%rd502, %rd515, %rd80;
	mul.lo.s64 	%rd443, %rd502, %rd80;
	sub.s64 	%rd503, %rd515, %rd443;
$L__BB571_35:
	add.s64 	%rd445, %rd1, %rd439;
	ld.global.u64 	%rd87, [%rd445];
	mad.lo.s64 	%rd88, %rd87, %rd503, %rd518;
	or.b64  	%rd446, %rd514, %rd80;
	and.b64  	%rd447, %rd446, -4294967296;
	setp.ne.s64 	%p58, %rd447, 0;
	@%p58 bra 	$L__BB571_37;
	cvt.u32.u64 	%r177, %rd80;
	cvt.u32.u64 	%r178, %rd514;
	div.u32 	%r179, %r178, %r177;
	mul.lo.s32 	%r180, %r179, %r177;
	sub.s32 	%r181, %r178, %r180;
	cvt.u64.u32 	%rd504, %r179;
	cvt.u64.u32 	%rd505, %r181;
	bra.uni 	$L__BB571_38;
$L__BB571_37:
	div.s64 	%rd504, %rd514, %rd80;
	mul.lo.s64 	%rd448, %rd504, %rd80;
	sub.s64 	%rd505, %rd514, %rd448;
$L__BB571_38:
	mad.lo.s64 	%rd95, %rd505, %rd87, %rd519;
	add.s32 	%r20, %r203, -1;
	mul.wide.u32 	%rd449, %r20, 8;
	add.s64 	%rd450, %rd2, %rd449;
	ld.global.u64 	%rd96, [%rd450];
	or.b64  	%rd451, %rd502, %rd96;
	and.b64  	%rd452, %rd451, -4294967296;
	setp.ne.s64 	%p59, %rd452, 0;
	@%p59 bra 	$L__BB571_40;
	cvt.u32.u64 	%r182, %rd96;
	cvt.u32.u64 	%r183, %rd502;
	div.u32 	%r184, %r183, %r182;
	mul.lo.s32 	%r185, %r184, %r182;
	sub.s32 	%r186, %r183, %r185;
	cvt.u64.u32 	%rd515, %r184;
	cvt.u64.u32 	%rd507, %r186;
	bra.uni 	$L__BB571_41;
$L__BB571_40:
	div.s64 	%rd515, %rd502, %rd96;
	mul.lo.s64 	%rd453, %rd515, %rd96;
	sub.s64 	%rd507, %rd502, %rd453;
$L__BB571_41:
	add.s64 	%rd455, %rd1, %rd449;
	ld.global.u64 	%rd103, [%rd455];
	mad.lo.s64 	%rd518, %rd103, %rd507, %rd88;
	or.b64  	%rd456, %rd504, %rd96;
	and.b64  	%rd457, %rd456, -4294967296;
	setp.ne.s64 	%p60, %rd457, 0;
	@%p60 bra 	$L__BB571_43;
	cvt.u32.u64 	%r187, %rd96;
	cvt.u32.u64 	%r188, %rd504;
	div.u32 	%r189, %r188, %r187;
	mul.lo.s32 	%r190, %r189, %r187;
	sub.s32 	%r191, %r188, %r190;
	cvt.u64.u32 	%rd514, %r189;
	cvt.u64.u32 	%rd509, %r191;
	bra.uni 	$L__BB571_44;
$L__BB571_43:
	div.s64 	%rd514, %rd504, %rd96;
	mul.lo.s64 	%rd458, %rd514, %rd96;
	sub.s64 	%rd509, %rd504, %rd458;
$L__BB571_44:
	mad.lo.s64 	%rd519, %rd509, %rd103, %rd95;
	add.s32 	%r203, %r203, -2;
$L__BB571_45:
	and.b32  	%r192, %r6, 1;
	setp.eq.b32 	%p61, %r192, 1;
	not.pred 	%p62, %p61;
	@%p62 bra 	$L__BB571_53;
	mul.wide.u32 	%rd459, %r203, 8;
	add.s64 	%rd460, %rd2, %rd459;
	ld.global.u64 	%rd118, [%rd460];
	or.b64  	%rd461, %rd515, %rd118;
	and.b64  	%rd462, %rd461, -4294967296;
	setp.ne.s64 	%p63, %rd462, 0;
	@%p63 bra 	$L__BB571_48;
	cvt.u32.u64 	%r193, %rd118;
	cvt.u32.u64 	%r194, %rd515;
	rem.u32 	%r195, %r194, %r193;
	cvt.u64.u32 	%rd516, %r195;
	bra.uni 	$L__BB571_49;
$L__BB571_48:
	rem.s64 	%rd516, %rd515, %rd118;
$L__BB571_49:
	add.s64 	%rd464, %rd1, %rd459;
	ld.global.u64 	%rd122, [%rd464];
	mad.lo.s64 	%rd518, %rd122, %rd516, %rd518;
	or.b64  	%rd465, %rd514, %rd118;
	and.b64  	%rd466, %rd465, -4294967296;
	setp.ne.s64 	%p64, %rd466, 0;
	@%p64 bra 	$L__BB571_51;
	cvt.u32.u64 	%r196, %rd118;
	cvt.u32.u64 	%r197, %rd514;
	rem.u32 	%r198, %r197, %r196;
	cvt.u64.u32 	%rd517, %r198;
	bra.uni 	$L__BB571_52;
$L__BB571_51:
	rem.s64 	%rd517, %rd514, %rd118;
$L__BB571_52:
	mad.lo.s64 	%rd519, %rd517, %rd122, %rd519;
$L__BB571_53:
	shl.b64 	%rd467, %rd518, 3;
	add.s64 	%rd468, %rd3, %rd467;
	ld.global.u64 	%rd469, [%rd468];
	setp.ne.s64 	%p66, %rd469, 0;
	mov.pred 	%p86, -1;
	@%p66 bra 	$L__BB571_55;
	shl.b64 	%rd470, %rd519, 3;
	add.s64 	%rd471, %rd3, %rd470;
	ld.global.u64 	%rd472, [%rd471];
	setp.ne.s64 	%p86, %rd472, 0;
$L__BB571_55:
	selp.u16 	%rs3, 1, 0, %p86;
	st.shared.u8 	[%r5], %rs3;
	bra.uni 	$L__BB571_116;
$L__BB571_56:
	cvt.u64.u32 	%rd551, %r4;
	setp.le.u64 	%p18, %rd262, %rd551;
	@%p18 bra 	$L__BB571_116;
	cvt.u32.u64 	%r23, %rd261;
	add.s32 	%r207, %r23, -1;
	setp.lt.s32 	%p19, %r207, 0;
	mov.b64 	%rd560, 0;
	@%p19 bra 	$L__BB571_115;
	and.b32  	%r25, %r23, 7;
	setp.lt.u32 	%p20, %r207, 7;
	mov.b64 	%rd560, 0;
	@%p20 bra 	$L__BB571_86;
	add.s32 	%r205, %r23, -4;
	and.b32  	%r56, %r23, -8;
	neg.s32 	%r204, %r56;
	mov.b64 	%rd560, 0;
$L__BB571_60:
	.pragma "nounroll";
	add.s32 	%r30, %r205, 3;
	mul.wide.u32 	%rd270, %r30, 8;
	add.s64 	%rd271, %rd2, %rd270;
	ld.global.u64 	%rd133, [%rd271];
	or.b64  	%rd272, %rd551, %rd133;
	and.b64  	%rd273, %rd272, -4294967296;
	setp.ne.s64 	%p21, %rd273, 0;
	@%p21 bra 	$L__BB571_62;
	cvt.u32.u64 	%r57, %rd133;
	cvt.u32.u64 	%r58, %rd551;
	div.u32 	%r59, %r58, %r57;
	mul.lo.s32 	%r60, %r59, %r57;
	sub.s32 	%r61, %r58, %r60;
	cvt.u64.u32 	%rd522, %r59;
	cvt.u64.u32 	%rd523, %r61;
	bra.uni 	$L__BB571_63;
$L__BB571_62:
	div.s64 	%rd522, %rd551, %rd133;
	mul.lo.s64 	%rd274, %rd522, %rd133;
	sub.s64 	%rd523, %rd551, %rd274;
$L__BB571_63:
	add.s64 	%rd276, %rd1, %rd270;
	ld.global.u64 	%rd277, [%rd276];
	mad.lo.s64 	%rd140, %rd277, %rd523, %rd560;
	add.s32 	%r31, %r205, 2;
	mul.wide.u32 	%rd278, %r31, 8;
	add.s64 	%rd279, %rd2, %rd278;
	ld.global.u64 	%rd141, [%rd279];
	or.b64  	%rd280, %rd522, %rd141;
	and.b64  	%rd281, %rd280, -4294967296;
	setp.ne.s64 	%p22, %rd281, 0;
	@%p22 bra 	$L__BB571_65;
	cvt.u32.u64 	%r62, %rd141;
	cvt.u32.u64 	%r63, %rd522;
	div.u32 	%r64, %r63, %r62;
	mul.lo.s32 	%r65, %r64, %r62;
	sub.s32 	%r66, %r63, %r65;
	cvt.u64.u32 	%rd524, %r64;
	cvt.u64.u32 	%rd525, %r66;
	bra.uni 	$L__BB571_66;
$L__BB571_65:
	div.s64 	%rd524, %rd522, %rd141;
	mul.lo.s64 	%rd282, %rd524, %rd141;
	sub.s64 	%rd525, %rd522, %rd282;
$L__BB571_66:
	add.s64 	%rd284, %rd1, %rd278;
	ld.global.u64 	%rd285, [%rd284];
	mad.lo.s64 	%rd148, %rd285, %rd525, %rd140;
	add.s32 	%r32, %r205, 1;
	mul.wide.u32 	%rd286, %r32, 8;
	add.s64 	%rd287, %rd2, %rd286;
	ld.global.u64 	%rd149, [%rd287];
	or.b64  	%rd288, %rd524, %rd149;
	and.b64  	%rd289, %rd288, -4294967296;
	setp.ne.s64 	%p23, %rd289, 0;
	@%p23 bra 	$L__BB571_68;
	cvt.u32.u64 	%r67, %rd149;
	cvt.u32.u64 	%r68, %rd524;
	div.u32 	%r69, %r68, %r67;
	mul.lo.s32 	%r70, %r69, %r67;
	sub.s32 	%r71, %r68, %r70;
	cvt.u64.u32 	%rd526, %r69;
	cvt.u64.u32 	%rd527, %r71;
	bra.uni 	$L__BB571_69;
$L__BB571_68:
	div.s64 	%rd526, %rd524, %rd149;
	mul.lo.s64 	%rd290, %rd526, %rd149;
	sub.s64 	%rd527, %rd524, %rd290;
$L__BB571_69:
	add.s64 	%rd292, %rd1, %rd286;
	ld.global.u64 	%rd293, [%rd292];
	mad.lo.s64 	%rd156, %rd293, %rd527, %rd148;
	add.s32 	%r33, %r205, -4;
	mul.wide.u32 	%rd294, %r205, 8;
	add.s64 	%rd295, %rd2, %rd294;
	ld.global.u64 	%rd157, [%rd295];
	or.b64  	%rd296, %rd526, %rd157;
	and.b64  	%rd297, %rd296, -4294967296;
	setp.ne.s64 	%p24, %rd297, 0;
	@%p24 bra 	$L__BB571_71;
	cvt.u32.u64 	%r72, %rd157;
	cvt.u32.u64 	%r73, %rd526;
	div.u32 	%r74, %r73, %r72;
	mul.lo.s32 	%r75, %r74, %r72;
	sub.s32 	%r76, %r73, %r75;
	cvt.u64.u32 	%rd528, %r74;
	cvt.u64.u32 	%rd529, %r76;
	bra.uni 	$L__BB571_72;
$L__BB571_71:
	div.s64 	%rd528, %rd526, %rd157;
	mul.lo.s64 	%rd298, %rd528, %rd157;
	sub.s64 	%rd529, %rd526, %rd298;
$L__BB571_72:
	add.s64 	%rd300, %rd1, %rd294;
	ld.global.u64 	%rd301, [%rd300];
	mad.lo.s64 	%rd164, %rd301, %rd529, %rd156;
	add.s32 	%r34, %r205, -1;
	mul.wide.u32 	%rd302, %r34, 8;
	add.s64 	%rd303, %rd2, %rd302;
	ld.global.u64 	%rd165, [%rd303];
	or.b64  	%rd304, %rd528, %rd165;
	and.b64  	%rd305, %rd304, -4294967296;
	setp.ne.s64 	%p25, %rd305, 0;
	@%p25 bra 	$L__BB571_74;
	cvt.u32.u64 	%r77, %rd165;
	cvt.u32.u64 	%r78, %rd528;
	div.u32 	%r79, %r78, %r77;
	mul.lo.s32 	%r80, %r79, %r77;
	sub.s32 	%r81, %r78, %r80;
	cvt.u64.u32 	%rd530, %r79;
	cvt.u64.u32 	%rd531, %r81;
	bra.uni 	$L__BB571_75;
$L__BB571_74:
	div.s64 	%rd530, %rd528, %rd165;
	mul.lo.s64 	%rd306, %rd530, %rd165;
	sub.s64 	%rd531, %rd528, %rd306;
$L__BB571_75:
	add.s64 	%rd308, %rd1, %rd302;
	ld.global.u64 	%rd309, [%rd308];
	mad.lo.s64 	%rd172, %rd309, %rd531, %rd164;
	add.s32 	%r35, %r205, -2;
	mul.wide.u32 	%rd310, %r35, 8;
	add.s64 	%rd311, %rd2, %rd310;
	ld.global.u64 	%rd173, [%rd311];
	or.b64  	%rd312, %rd530, %rd173;
	and.b64  	%rd313, %rd312, -4294967296;
	setp.ne.s64 	%p26, %rd313, 0;
	@%p26 bra 	$L__BB571_77;
	cvt.u32.u64 	%r82, %rd173;
	cvt.u32.u64 	%r83, %rd530;
	div.u32 	%r84, %r83, %r82;
	mul.lo.s32 	%r85, %r84, %r82;
	sub.s32 	%r86, %r83, %r85;
	cvt.u64.u32 	%rd532, %r84;
	cvt.u64.u32 	%rd533, %r86;
	bra.uni 	$L__BB571_78;
$L__BB571_77:
	div.s64 	%rd532, %rd530, %rd173;
	mul.lo.s64 	%rd314, %rd532, %rd173;
	sub.s64 	%rd533, %rd530, %rd314;
$L__BB571_78:
	add.s64 	%rd316, %rd1, %rd310;
	ld.global.u64 	%rd317, [%rd316];
	mad.lo.s64 	%rd180, %rd317, %rd533, %rd172;
	add.s32 	%r36, %r205, -3;
	mul.wide.u32 	%rd318, %r36, 8;
	add.s64 	%rd319, %rd2, %rd318;
	ld.global.u64 	%rd181, [%rd319];
	or.b64  	%rd320, %rd532, %rd181;
	and.b64  	%rd321, %rd320, -4294967296;
	setp.ne.s64 	%p27, %rd321, 0;
	@%p27 bra 	$L__BB571_80;
	cvt.u32.u64 	%r87, %rd181;
	cvt.u32.u64 	%r88, %rd532;
	div.u32 	%r89, %r88, %r87;
	mul.lo.s32 	%r90, %r89, %r87;
	sub.s32 	%r91, %r88, %r90;
	cvt.u64.u32 	%rd534, %r89;
	cvt.u64.u32 	%rd535, %r91;
	bra.uni 	$L__BB571_81;
$L__BB571_80:
	div.s64 	%rd534, %rd532, %rd181;
	mul.lo.s64 	%rd322, %rd534, %rd181;
	sub.s64 	%rd535, %rd532, %rd322;
$L__BB571_81:
	add.s64 	%rd324, %rd1, %rd318;
	ld.global.u64 	%rd325, [%rd324];
	mad.lo.s64 	%rd188, %rd325, %rd535, %rd180;
	mul.wide.u32 	%rd326, %r33, 8;
	add.s64 	%rd327, %rd2, %rd326;
	ld.global.u64 	%rd189, [%rd327];
	or.b64  	%rd328, %rd534, %rd189;
	and.b64  	%rd329, %rd328, -4294967296;
	setp.ne.s64 	%p28, %rd329, 0;
	@%p28 bra 	$L__BB571_83;
	cvt.u32.u64 	%r92, %rd189;
	cvt.u32.u64 	%r93, %rd534;
	div.u32 	%r94, %r93, %r92;
	mul.lo.s32 	%r95, %r94, %r92;
	sub.s32 	%r96, %r93, %r95;
	cvt.u64.u32 	%rd551, %r94;
	cvt.u64.u32 	%rd537, %r96;
	bra.uni 	$L__BB571_84;
$L__BB571_83:
	div.s64 	%rd551, %rd534, %rd189;
	mul.lo.s64 	%rd330, %rd551, %rd189;
	sub.s64 	%rd537, %rd534, %rd330;
$L__BB571_84:
	add.s64 	%rd332, %rd1, %rd326;
	ld.global.u64 	%rd333, [%rd332];
	mad.lo.s64 	%rd560, %rd333, %rd537, %rd188;
	add.s32 	%r205, %r205, -8;
	add.s32 	%r204, %r204, 8;
	setp.ne.s32 	%p29, %r204, 0;
	@%p29 bra 	$L__BB571_60;
	add.s32 	%r207, %r205, 3;
$L__BB571_86:
	setp.eq.s32 	%p30, %r25, 0;
	@%p30 bra 	$L__BB571_115;
	and.b32  	%r41, %r23, 3;
	setp.lt.u32 	%p31, %r25, 4;
	@%p31 bra 	$L__BB571_101;
	mul.wide.u32 	%rd335, %r207, 8;
	add.s64 	%rd336, %rd2, %rd335;
	ld.global.u64 	%rd200, [%rd336];
	or.b64  	%rd337, %rd551, %rd200;
	and.b64  	%rd338, %rd337, -4294967296;
	setp.ne.s64 	%p32, %rd338, 0;
	@%p32 bra 	$L__BB571_90;
	cvt.u32.u64 	%r97, %rd200;
	cvt.u32.u64 	%r98, %rd551;
	div.u32 	%r99, %r98, %r97;
	mul.lo.s32 	%r100, %r99, %r97;
	sub.s32 	%r101, %r98, %r100;
	cvt.u64.u32 	%rd541, %r99;
	cvt.u64.u32 	%rd542, %r101;
	bra.uni 	$L__BB571_91;
$L__BB571_90:
	div.s64 	%rd541, %rd551, %rd200;
	mul.lo.s64 	%rd339, %rd541, %rd200;
	sub.s64 	%rd542, %rd551, %rd339;
$L__BB571_91:
	add.s64 	%rd341, %rd1, %rd335;
	ld.global.u64 	%rd342, [%rd341];
	mad.lo.s64 	%rd207, %rd342, %rd542, %rd560;
	add.s32 	%r42, %r207, -1;
	mul.wide.u32 	%rd343, %r42, 8;
	add.s64 	%rd344, %rd2, %rd343;
	ld.global.u64 	%rd208, [%rd344];
	or.b64  	%rd345, %rd541, %rd208;
	and.b64  	%rd346, %rd345, -4294967296;
	setp.ne.s64 	%p33, %rd346, 0;
	@%p33 bra 	$L__BB571_93;
	cvt.u32.u64 	%r102, %rd208;
	cvt.u32.u64 	%r103, %rd541;
	div.u32 	%r104, %r103, %r102;
	mul.lo.s32 	%r105, %r104, %r102;
	sub.s32 	%r106, %r103, %r105;
	cvt.u64.u32 	%rd543, %r104;
	cvt.u64.u32 	%rd544, %r106;
	bra.uni 	$L__BB571_94;
$L__BB571_93:
	div.s64 	%rd543, %rd541, %rd208;
	mul.lo.s64 	%rd347, %rd543, %rd208;
	sub.s64 	%rd544, %rd541, %rd347;
$L__BB571_94:
	add.s64 	%rd349, %rd1, %rd343;
	ld.global.u64 	%rd350, [%rd349];
	mad.lo.s64 	%rd215, %rd350, %rd544, %rd207;
	add.s32 	%r43, %r207, -2;
	mul.wide.u32 	%rd351, %r43, 8;
	add.s64 	%rd352, %rd2, %rd351;
	ld.global.u64 	%rd216, [%rd352];
	or.b64  	%rd353, %rd543, %rd216;
	and.b64  	%rd354, %rd353, -4294967296;
	setp.ne.s64 	%p34, %rd354, 0;
	@%p34 bra 	$L__BB571_96;
	cvt.u32.u64 	%r107, %rd216;
	cvt.u32.u64 	%r108, %rd543;
	div.u32 	%r109, %r108, %r107;
	mul.lo.s32 	%r110, %r109, %r107;
	sub.s32 	%r111, %r108, %r110;
	cvt.u64.u32 	%rd545, %r109;
	cvt.u64.u32 	%rd546, %r111;
	bra.uni 	$L__BB571_97;
$L__BB571_96:
	div.s64 	%rd545, %rd543, %rd216;
	mul.lo.s64 	%rd355, %rd545, %rd216;
	sub.s64 	%rd546, %rd543, %rd355;
$L__BB571_97:
	add.s64 	%rd357, %rd1, %rd351;
	ld.global.u64 	%rd358, [%rd357];
	mad.lo.s64 	%rd223, %rd358, %rd546, %rd215;
	add.s32 	%r44, %r207, -3;
	mul.wide.u32 	%rd359, %r44, 8;
	add.s64 	%rd360, %rd2, %rd359;
	ld.global.u64 	%rd224, [%rd360];
	or.b64  	%rd361, %rd545, %rd224;
	and.b64  	%rd362, %rd361, -4294967296;
	setp.ne.s64 	%p35, %rd362, 0;
	@%p35 bra 	$L__BB571_99;
	cvt.u32.u64 	%r112, %rd224;
	cvt.u32.u64 	%r113, %rd545;
	div.u32 	%r114, %r113, %r112;
	mul.lo.s32 	%r115, %r114, %r112;
	sub.s32 	%r116, %r113, %r115;
	cvt.u64.u32 	%rd551, %r114;
	cvt.u64.u32 	%rd548, %r116;
	bra.uni 	$L__BB571_100;
$L__BB571_99:
	div.s64 	%rd551, %rd545, %rd224;
	mul.lo.s64 	%rd363, %rd551, %rd224;
	sub.s64 	%rd548, %rd545, %rd363;
$L__BB571_100:
	add.s64 	%rd365, %rd1, %rd359;
	ld.global.u64 	%rd366, [%rd365];
	mad.lo.s64 	%rd560, %rd366, %rd548, %rd223;
	add.s32 	%r207, %r207, -4;
$L__BB571_101:
	setp.eq.s32 	%p36, %r41, 0;
	@%p36 bra 	$L__BB571_115;
	setp.eq.s32 	%p37, %r41, 1;
	@%p37 bra 	$L__BB571_110;
	mul.wide.u32 	%rd368, %r207, 8;
	add.s64 	%rd369, %rd2, %rd368;
	ld.global.u64 	%rd235, [%rd369];
	or.b64  	%rd370, %rd551, %rd235;
	and.b64  	%rd371, %rd370, -4294967296;
	setp.ne.s64 	%p38, %rd371, 0;
	@%p38 bra 	$L__BB571_105;
	cvt.u32.u64 	%r117, %rd235;
	cvt.u32.u64 	%r118, %rd551;
	div.u32 	%r119, %r118, %r117;
	mul.lo.s32 	%r120, %r119, %r117;
	sub.s32 	%r121, %r118, %r120;
	cvt.u64.u32 	%rd552, %r119;
	cvt.u64.u32 	%rd553, %r121;
	bra.uni 	$L__BB571_106;
$L__BB571_105:
	div.s64 	%rd552, %rd551, %rd235;
	mul.lo.s64 	%rd372, %rd552, %rd235;
	sub.s64 	%rd553, %rd551, %rd372;
$L__BB571_106:
	add.s64 	%rd374, %rd1, %rd368;
	ld.global.u64 	%rd375, [%rd374];
	mad.lo.s64 	%rd242, %rd375, %rd553, %rd560;
	add.s32 	%r47, %r207, -1;
	mul.wide.u32 	%rd376, %r47, 8;
	add.s64 	%rd377, %rd2, %rd376;
	ld.global.u64 	%rd243, [%rd377];
	or.b64  	%rd378, %rd552, %rd243;
	and.b64  	%rd379, %rd378, -4294967296;
	setp.ne.s64 	%p39, %rd379, 0;
	@%p39 bra 	$L__BB571_108;
	cvt.u32.u64 	%r122, %rd243;
	cvt.u32.u64 	%r123, %rd552;
	div.u32 	%r124, %r123, %r122;
	mul.lo.s32 	%r125, %r124, %r122;
	sub.s32 	%r126, %r123, %r125;
	cvt.u64.u32 	%rd551, %r124;
	cvt.u64.u32 	%rd555, %r126;
	bra.uni 	$L__BB571_109;
$L__BB571_108:
	div.s64 	%rd551, %rd552, %rd243;
	mul.lo.s64 	%rd380, %rd551, %rd243;
	sub.s64 	%rd555, %rd552, %rd380;
$L__BB571_109:
	add.s64 	%rd382, %rd1, %rd376;
	ld.global.u64 	%rd383, [%rd382];
	mad.lo.s64 	%rd560, %rd383, %rd555, %rd242;
	add.s32 	%r207, %r207, -2;
$L__BB571_110:
	and.b32  	%r127, %r23, 1;
	setp.eq.b32 	%p40, %r127, 1;
	not.pred 	%p41, %p40;
	@%p41 bra 	$L__BB571_115;
	mul.wide.u32 	%rd384, %r207, 8;
	add.s64 	%rd385, %rd2, %rd384;
	ld.global.u64 	%rd254, [%rd385];
	or.b64  	%rd386, %rd551, %rd254;
	and.b64  	%rd387, %rd386, -4294967296;
	setp.ne.s64 	%p42, %rd387, 0;
	@%p42 bra 	$L__BB571_113;
	cvt.u32.u64 	%r128, %rd254;
	cvt.u32.u64 	%r129, %rd551;
	rem.u32 	%r130, %r129, %r128;
	cvt.u64.u32 	%rd559, %r130;
	bra.uni 	$L__BB571_114;
$L__BB571_113:
	rem.s64 	%rd559, %rd551, %rd254;
$L__BB571_114:
	add.s64 	%rd389, %rd1, %rd384;
	ld.global.u64 	%rd390, [%rd389];
	mad.lo.s64 	%rd560, %rd390, %rd559, %rd560;
$L__BB571_115:
	shl.b64 	%rd391, %rd560, 3;
	add.s64 	%rd392, %rd3, %rd391;
	ld.global.u64 	%rd393, [%rd392];
	setp.ne.s64 	%p43, %rd393, 0;
	selp.u16 	%rs2, 1, 0, %p43;
	st.shared.u8 	[%r5], %rs2;
$L__BB571_116:
	bar.sync 	0;
	setp.lt.u32 	%p67, %r209, 66;
	@%p67 bra 	$L__BB571_122;
$L__BB571_117:
	shr.u32 	%r51, %r209, 1;
	setp.ge.u32 	%p68, %r1, %r51;
	@%p68 bra 	$L__BB571_121;
	ld.shared.u8 	%rs4, [%r5];
	setp.ne.s16 	%p70, %rs4, 0;
	mov.pred 	%p87, -1;
	@%p70 bra 	$L__BB571_120;
	add.s32 	%r199, %r5, %r51;
	ld.shared.u8 	%rs5, [%r199];
	setp.ne.s16 	%p87, %rs5, 0;
$L__BB571_120:
	selp.u16 	%rs6, 1, 0, %p87;
	st.shared.u8 	[%r5], %rs6;
$L__BB571_121:
	bar.sync 	0;
	setp.gt.u32 	%p71, %r209, 131;
	mov.u32 	%r209, %r51;
	@%p71 bra 	$L__BB571_117;
$L__BB571_122:
	setp.gt.u32 	%p72, %r1, 31;
	@%p72 bra 	$L__BB571_137;
	ld.volatile.shared.u8 	%rs7, [%r5];
	setp.ne.s16 	%p74, %rs7, 0;
	mov.pred 	%p88, -1;
	@%p74 bra 	$L__BB571_125;
	ld.volatile.shared.u8 	%rs8, [%r5+32];
	setp.ne.s16 	%p88, %rs8, 0;
$L__BB571_125:
	selp.u16 	%rs9, 1, 0, %p88;
	st.volatile.shared.u8 	[%r5], %rs9;
	ld.volatile.shared.u8 	%rs10, [%r5];
	setp.ne.s16 	%p76, %rs10, 0;
	mov.pred 	%p89, -1;
	@%p76 bra 	$L__BB571_127;
	ld.volatile.shared.u8 	%rs11, [%r5+16];
	setp.ne.s16 	%p89, %rs11, 0;
$L__BB571_127:
	selp.u16 	%rs12, 1, 0, %p89;
	st.volatile.shared.u8 	[%r5], %rs12;
	ld.volatile.shared.u8 	%rs13, [%r5];
	setp.ne.s16 	%p78, %rs13, 0;
	mov.pred 	%p90, -1;
	@%p78 bra 	$L__BB571_129;
	ld.volatile.shared.u8 	%rs14, [%r5+8];
	setp.ne.s16 	%p90, %rs14, 0;
$L__BB571_129:
	selp.u16 	%rs15, 1, 0, %p90;
	st.volatile.shared.u8 	[%r5], %rs15;
	ld.volatile.shared.u8 	%rs16, [%r5];
	setp.ne.s16 	%p80, %rs16, 0;
	mov.pred 	%p91, -1;
	@%p80 bra 	$L__BB571_131;
	ld.volatile.shared.u8 	%rs17, [%r5+4];
	setp.ne.s16 	%p91, %rs17, 0;
$L__BB571_131:
	selp.u16 	%rs18, 1, 0, %p91;
	st.volatile.shared.u8 	[%r5], %rs18;
	ld.volatile.shared.u8 	%rs19, [%r5];
	setp.ne.s16 	%p82, %rs19, 0;
	mov.pred 	%p92, -1;
	@%p82 bra 	$L__BB571_133;
	ld.volatile.shared.u8 	%rs20, [%r5+2];
	setp.ne.s16 	%p92, %rs20, 0;
$L__BB571_133:
	selp.u16 	%rs21, 1, 0, %p92;
	st.volatile.shared.u8 	[%r5], %rs21;
	ld.volatile.shared.u8 	%rs22, [%r5];
	setp.ne.s16 	%p84, %rs22, 0;
	mov.pred 	%p93, -1;
	@%p84 bra 	$L__BB571_135;
	ld.volatile.shared.u8 	%rs23, [%r5+1];
	setp.ne.s16 	%p93, %rs23, 0;
$L__BB571_135:
	selp.u16 	%rs24, 1, 0, %p93;
	st.volatile.shared.u8 	[%r5], %rs24;
	setp.ne.s32 	%p85, %r1, 0;
	@%p85 bra 	$L__BB571_137;
	ld.shared.u8 	%rs25, [anysdata_i64];
	cvt.u64.u32 	%rd473, %r2;
	cvta.to.global.u64 	%rd474, %rd260;
	add.s64 	%rd475, %rd474, %rd473;
	st.global.u8 	[%rd475], %rs25;
$L__BB571_137:
	ret;

}
	// .globl	contiguous_any2_i64
.visible .entry contiguous_any2_i64(
	.param .u64 .ptr .align 1 contiguous_any2_i64_param_0,
	.param .u64 .ptr .align 1 contiguous_any2_i64_param_1,
	.param .u64 .ptr .align 1 contiguous_any2_i64_param_2,
	.param .u64 .ptr .align 1 contiguous_any2_i64_param_3,
	.param .u64 contiguous_any2_i64_param_4,
	.param .u64 contiguous_any2_i64_param_5,
	.param .u64 contiguous_any2_i64_param_6
)
{
	.reg .pred 	%p<94>;
	.reg .b16 	%rs<26>;
	.reg .b32 	%r<214>;
	.reg .b64 	%rd<574>;

	ld.param.u64 	%rd266, [contiguous_any2_i64_param_1];
	ld.param.u64 	%rd267, [contiguous_any2_i64_param_2];
	ld.param.u64 	%rd268, [contiguous_any2_i64_param_3];
	ld.param.u64 	%rd263, [contiguous_any2_i64_param_4];
	ld.param.u64 	%rd264, [contiguous_any2_i64_param_5];
	ld.param.u64 	%rd265, [contiguous_any2_i64_param_6];
	cvta.to.global.u64 	%rd1, %rd268;
	cvta.to.global.u64 	%rd2, %rd267;
	cvta.to.global.u64 	%rd573, %rd266;
	mov.u32 	%r1, %tid.x;
	mov.u32 	%r2, %ctaid.x;
	mov.u32 	%r213, %ntid.x;
	mul.lo.s32 	%r51, %r2, %r213;
	shl.b32 	%r52, %r51, 1;
	add.s32 	%r4, %r52, %r1;
	mov.u32 	%r53, anysdata_i64;
	add.s32 	%r5, %r53, %r1;
	mov.b16 	%rs1, 0;
	st.shared.u8 	[%r5], %rs1;
	add.s32 	%r54, %r4, %r213;
	cvt.u64.u32 	%rd4, %r54;
	setp.le.u64 	%p17, %rd264, %rd4;
	@%p17 bra 	$L__BB572_56;
	cvt.u64.u32 	%rd402, %r4;
	mov.u32 	%r131, %ctaid.y;
	cvt.u64.u32 	%rd403, %r131;
	mul.lo.s64 	%rd404, %rd264, %rd403;
	add.s64 	%rd527, %rd404, %rd402;
	add.s64 	%rd525, %rd404, %rd4;
	cvt.u32.u64 	%r6, %rd263;
	add.s32 	%r207, %r6, -1;
	setp.lt.s32 	%p44, %r207, 0;
	mov.b64 	%rd531, 0;
	mov.u64 	%rd532, %rd531;
	@%p44 bra 	$L__BB572_53;
	setp.lt.u32 	%p45, %r207, 3;
	mov.b64 	%rd532, 0;
	mov.u64 	%rd531, %rd532;
	@%p45 bra 	$L__BB572_30;
	add.s32 	%r205, %r6, -2;
	and.b32  	%r132, %r6, -4;
	neg.s32 	%r204, %r132;
	mov.b64 	%rd532, 0;
$L__BB572_4:
	.pragma "nounroll";
	add.s32 	%r12, %r205, 1;
	mul.wide.u32 	%rd408, %r12, 8;
	add.s64 	%rd409, %rd2, %rd408;
	ld.global.u64 	%rd11, [%rd409];
	or.b64  	%rd410, %rd527, %rd11;
	and.b64  	%rd411, %rd410, -4294967296;
	setp.ne.s64 	%p46, %rd411, 0;
	@%p46 bra 	$L__BB572_6;
	cvt.u32.u64 	%r133, %rd11;
	cvt.u32.u64 	%r134, %rd527;
	div.u32 	%r135, %r134, %r133;
	mul.lo.s32 	%r136, %r135, %r133;
	sub.s32 	%r137, %r134, %r136;
	cvt.u64.u32 	%rd493, %r135;
	cvt.u64.u32 	%rd494, %r137;
	bra.uni 	$L__BB572_7;
$L__BB572_6:
	div.s64 	%rd493, %rd527, %rd11;
	mul.lo.s64 	%rd412, %rd493, %rd11;
	sub.s64 	%rd494, %rd527, %rd412;
$L__BB572_7:
	mul.wide.u32 	%rd413, %r12, 8;
	add.s64 	%rd414, %rd1, %rd413;
	ld.global.u64 	%rd18, [%rd414];
	mad.lo.s64 	%rd19, %rd18, %rd494, %rd531;
	or.b64  	%rd415, %rd525, %rd11;
	and.b64  	%rd416, %rd415, -4294967296;
	setp.ne.s64 	%p47, %rd416, 0;
	@%p47 bra 	$L__BB572_9;
	cvt.u32.u64 	%r138, %rd11;
	cvt.u32.u64 	%r139, %rd525;
	div.u32 	%r140, %r139, %r138;
	mul.lo.s32 	%r141, %r140, %r138;
	sub.s32 	%r142, %r139, %r141;
	cvt.u64.u32 	%rd495, %r140;
	cvt.u64.u32 	%rd496, %r142;
	bra.uni 	$L__BB572_10;
$L__BB572_9:
	div.s64 	%rd495, %rd525, %rd11;
	mul.lo.s64 	%rd417, %rd495, %rd11;
	sub.s64 	%rd496, %rd525, %rd417;
$L__BB572_10:
	mad.lo.s64 	%rd26, %rd496, %rd18, %rd532;
	mul.wide.u32 	%rd418, %r205, 8;
	add.s64 	%rd419, %rd2, %rd418;
	ld.global.u64 	%rd27, [%rd419];
	or.b64  	%rd420, %rd493, %rd27;
	and.b64  	%rd421, %rd420, -4294967296;
	setp.ne.s64 	%p48, %rd421, 0;
	@%p48 bra 	$L__BB572_12;
	cvt.u32.u64 	%r143, %rd27;
	cvt.u32.u64 	%r144, %rd493;
	div.u32 	%r145, %r144, %r143;
	mul.lo.s32 	%r146, %r145, %r143;
	sub.s32 	%r147, %r144, %r146;
	cvt.u64.u32 	%rd497, %r145;
	cvt.u64.u32 	%rd498, %r147;
	bra.uni 	$L__BB572_13;
$L__BB572_12:
	div.s64 	%rd497, %rd493, %rd27;
	mul.lo.s64 	%rd422, %rd497, %rd27;
	sub.s64 	%rd498, %rd493, %rd422;
$L__BB572_13:
	mul.wide.u32 	%rd423, %r205, 8;
	add.s64 	%rd424, %rd1, %rd423;
	ld.global.u64 	%rd34, [%rd424];
	mad.lo.s64 	%rd35, %rd34, %rd498, %rd19;
	or.b64  	%rd425, %rd495, %rd27;
	and.b64  	%rd426, %rd425, -4294967296;
	setp.ne.s64 	%p49, %rd426, 0;
	@%p49 bra 	$L__BB572_15;
	cvt.u32.u64 	%r148, %rd27;
	cvt.u32.u64 	%r149, %rd495;
	div.u32 	%r150, %r149, %r148;
	mul.lo.s32 	%r151, %r150, %r148;
	sub.s32 	%r152, %r149, %r151;
	cvt.u64.u32 	%rd499, %r150;
	cvt.u64.u32 	%rd500, %r152;
	bra.uni 	$L__BB572_16;
$L__BB572_15:
	div.s64 	%rd499, %rd495, %rd27;
	mul.lo.s64 	%rd427, %rd499, %rd27;
	sub.s64 	%rd500, %rd495, %rd427;
$L__BB572_16:
	mad.lo.s64 	%rd42, %rd500, %rd34, %rd26;
	add.s32 	%r13, %r205, -1;
	mul.wide.u32 	%rd428, %r13, 8;
	add.s64 	%rd429, %rd2, %rd428;
	ld.global.u64 	%rd43, [%rd429];
	or.b64  	%rd430, %rd497, %rd43;
	and.b64  	%rd431, %rd430, -4294967296;
	setp.ne.s64 	%p50, %rd431, 0;
	@%p50 bra 	$L__BB572_18;
	cvt.u32.u64 	%r153, %rd43;
	cvt.u32.u64 	%r154, %rd497;
	div.u32 	%r155, %r154, %r153;
	mul.lo.s32 	%r156, %r155, %r153;
	sub.s32 	%r157, %r154, %r156;
	cvt.u64.u32 	%rd501, %r155;
	cvt.u64.u32 	%rd502, %r157;
	bra.uni 	$L__BB572_19;
$L__BB572_18:
	div.s64 	%rd501, %rd497, %rd43;
	mul.lo.s64 	%rd432, %rd501, %rd43;
	sub.s64 	%rd502, %rd497, %rd432;
$L__BB572_19:
	mul.wide.u32 	%rd433, %r13, 8;
	add.s64 	%rd434, %rd1, %rd433;
	ld.global.u64 	%rd50, [%rd434];
	mad.lo.s64 	%rd51, %rd50, %rd502, %rd35;
	or.b64  	%rd435, %rd499, %rd43;
	and.b64  	%rd436, %rd435, -4294967296;
	setp.ne.s64 	%p51, %rd436, 0;
	@%p51 bra 	$L__BB572_21;
	cvt.u32.u64 	%r158, %rd43;
	cvt.u32.u64 	%r159, %rd499;
	div.u32 	%r160, %r159, %r158;
	mul.lo.s32 	%r161, %r160, %r158;
	sub.s32 	%r162, %r159, %r161;
	cvt.u64.u32 	%rd503, %r160;
	cvt.u64.u32 	%rd504, %r162;
	bra.uni 	$L__BB572_22;
$L__BB572_21:
	div.s64 	%rd503, %rd499, %rd43;
	mul.lo.s64 	%rd437, %rd503, %rd43;
	sub.s64 	%rd504, %rd499, %rd437;
$L__BB572_22:
	mad.lo.s64 	%rd58, %rd504, %rd50, %rd42;
	add.s32 	%r163, %r205, -2;
	mul.wide.u32 	%rd438, %r163, 8;
	add.s64 	%rd439, %rd2, %rd438;
	ld.global.u64 	%rd59, [%rd439];
	or.b64  	%rd440, %rd501, %rd59;
	and.b64  	%rd441, %rd440, -4294967296;
	setp.ne.s64 	%p52, %rd441, 0;
	@%p52 bra 	$L__BB572_24;
	cvt.u32.u64 	%r164, %rd59;
	cvt.u32.u64 	%r165, %rd501;
	div.u32 	%r166, %r165, %r164;
	mul.lo.s32 	%r167, %r166, %r164;
	sub.s32 	%r168, %r165, %r167;
	cvt.u64.u32 	%rd527, %r166;
	cvt.u64.u32 	%rd506, %r168;
	bra.uni 	$L__BB572_25;
$L__BB572_24:
	div.s64 	%rd527, %rd501, %rd59;
	mul.lo.s64 	%rd442, %rd527, %rd59;
	sub.s64 	%rd506, %rd501, %rd442;
$L__BB572_25:
	mul.wide.u32 	%rd443, %r163, 8;
	add.s64 	%rd444, %rd1, %rd443;
	ld.global.u64 	%rd66, [%rd444];
	mad.lo.s64 	%rd531, %rd66, %rd506, %rd51;
	or.b64  	%rd445, %rd503, %rd59;
	and.b64  	%rd446, %rd445, -4294967296;
	setp.ne.s64 	%p53, %rd446, 0;
	@%p53 bra 	$L__BB572_27;
	cvt.u32.u64 	%r170, %rd59;
	cvt.u32.u64 	%r171, %rd503;
	div.u32 	%r172, %r171, %r170;
	mul.lo.s32 	%r173, %r172, %r170;
	sub.s32 	%r174, %r171, %r173;
	cvt.u64.u32 	%rd525, %r172;
	cvt.u64.u32 	%rd508, %r174;
	bra.uni 	$L__BB572_28;
$L__BB572_27:
	div.s64 	%rd525, %rd503, %rd59;
	mul.lo.s64 	%rd447, %rd525, %rd59;
	sub.s64 	%rd508, %rd503, %rd447;
$L__BB572_28:
	mad.lo.s64 	%rd532, %rd508, %rd66, %rd58;
	add.s32 	%r205, %r205, -4;
	add.s32 	%r204, %r204, 4;
	setp.ne.s32 	%p54, %r204, 0;
	@%p54 bra 	$L__BB572_4;
	add.s32 	%r207, %r205, 1;
$L__BB572_30:
	and.b32  	%r18, %r6, 3;
	setp.eq.s32 	%p55, %r18, 0;
	@%p55 bra 	$L__BB572_53;
	setp.eq.s32 	%p56, %r18, 1;
	@%p56 bra 	$L__BB572_45;
	mul.wide.u32 	%rd449, %r207, 8;
	add.s64 	%rd450, %rd2, %rd449;
	ld.global.u64 	%rd81, [%rd450];
	or.b64  	%rd451, %rd527, %rd81;
	and.b64  	%rd452, %rd451, -4294967296;
	setp.ne.s64 	%p57, %rd452, 0;
	@%p57 bra 	$L__BB572_34;
	cvt.u32.u64 	%r175, %rd81;
	cvt.u32.u64 	%r176, %rd527;
	div.u32 	%r177, %r176, %r175;
	mul.lo.s32 	%r178, %r177, %r175;
	sub.s32 	%r179, %r176, %r178;
	cvt.u64.u32 	%rd515, %r177;
	cvt.u64.u32 	%rd516, %r179;
	bra.uni 	$L__BB572_35;
$L__BB572_34:
	div.s64 	%rd515, %rd527, %rd81;
	mul.lo.s64 	%rd453, %rd515, %rd81;
	sub.s64 	%rd516, %rd527, %rd453;
$L__BB572_35:
	add.s64 	%rd455, %rd1, %rd449;
	ld.global.u64 	%rd88, [%rd455];
	mad.lo.s64 	%rd89, %rd88, %rd516, %rd531;
	or.b64  	%rd456, %rd525, %rd81;
	and.b64  	%rd457, %rd456, -4294967296;
	setp.ne.s64 	%p58, %rd457, 0;
	@%p58 bra 	$L__BB572_37;
	cvt.u32.u64 	%r180, %rd81;
	cvt.u32.u64 	%r181, %rd525;
	div.u32 	%r182, %r181, %r180;
	mul.lo.s32 	%r183, %r182, %r180;
	sub.s32 	%r184, %r181, %r183;
	cvt.u64.u32 	%rd517, %r182;
	cvt.u64.u32 	%rd518, %r184;
	bra.uni 	$L__BB572_38;
$L__BB572_37:
	div.s64 	%rd517, %rd525, %rd81;
	mul.lo.s64 	%rd458, %rd517, %rd81;
	sub.s64 	%rd518, %rd525, %rd458;
$L__BB572_38:
	mad.lo.s64 	%rd96, %rd518, %rd88, %rd532;
	add.s32 	%r19, %r207, -1;
	mul.wide.u32 	%rd459, %r19, 8;
	add.s64 	%rd460, %rd2, %rd459;
	ld.global.u64 	%rd97, [%rd460];
	or.b64  	%rd461, %rd515, %rd97;
	and.b64  	%rd462, %rd461, -4294967296;
	setp.ne.s64 	%p59, %rd462, 0;
	@%p59 bra 	$L__BB572_40;
	cvt.u32.u64 	%r185, %rd97;
	cvt.u32.u64 	%r186, %rd515;
	div.u32 	%r187, %r186, %r185;
	mul.lo.s32 	%r188, %r187, %r185;
	sub.s32 	%r189, %r186, %r188;
	cvt.u64.u32 	%rd527, %r187;
	cvt.u64.u32 	%rd520, %r189;
	bra.uni 	$L__BB572_41;
$L__BB572_40:
	div.s64 	%rd527, %rd515, %rd97;
	mul.lo.s64 	%rd463, %rd527, %rd97;
	sub.s64 	%rd520, %rd515, %rd463;
$L__BB572_41:
	add.s64 	%rd465, %rd1, %rd459;
	ld.global.u64 	%rd104, [%rd465];
	mad.lo.s64 	%rd531, %rd104, %rd520, %rd89;
	or.b64  	%rd466, %rd517, %rd97;
	and.b64  	%rd467, %rd466, -4294967296;
	setp.ne.s64 	%p60, %rd467, 0;
	@%p60 bra 	$L__BB572_43;
	cvt.u32.u64 	%r190, %rd97;
	cvt.u32.u64 	%r191, %rd517;
	div.u32 	%r192, %r191, %r190;
	mul.lo.s32 	%r193, %r192, %r190;
	sub.s32 	%r194, %r191, %r193;
	cvt.u64.u32 	%rd525, %r192;
	cvt.u64.u32 	%rd522, %r194;
	bra.uni 	$L__BB572_44;
$L__BB572_43:
	div.s64 	%rd525, %rd517, %rd97;
	mul.lo.s64 	%rd468, %rd525, %rd97;
	sub.s64 	%rd522, %rd517, %rd468;
$L__BB572_44:
	mad.lo.s64 	%rd532, %rd522, %rd104, %rd96;
	add.s32 	%r207, %r207, -2;
$L__BB572_45:
	and.b32  	%r195, %r6, 1;
	setp.eq.b32 	%p61, %r195, 1;
	not.pred 	%p62, %p61;
	@%p62 bra 	$L__BB572_53;
	mul.wide.u32 	%rd469, %r207, 8;
	add.s64 	%rd470, %rd2, %rd469;
	ld.global.u64 	%rd119, [%rd470];
	or.b64  	%rd471, %rd527, %rd119;
	and.b64  	%rd472, %rd471, -4294967296;
	setp.ne.s64 	%p63, %rd472, 0;
	@%p63 bra 	$L__BB572_48;
	cvt.u32.u64 	%r196, %rd119;
	cvt.u32.u64 	%r197, %rd527;
	rem.u32 	%r198, %r197, %r196;
	cvt.u64.u32 	%rd529, %r198;
	bra.uni 	$L__BB572_49;
$L__BB572_48:
	rem.s64 	%rd529, %rd527, %rd119;
$L__BB572_49:
	add.s64 	%rd474, %rd1, %rd469;
	ld.global.u64 	%rd123, [%rd474];
	mad.lo.s64 	%rd531, %rd123, %rd529, %rd531;
	or.b64  	%rd475, %rd525, %rd119;
	and.b64  	%rd476, %rd475, -4294967296;
	setp.ne.s64 	%p64, %rd476, 0;
	@%p64 bra 	$L__BB572_51;
	cvt.u32.u64 	%r199, %rd119;
	cvt.u32.u64 	%r200, %rd525;
	rem.u32 	%r201, %r200, %r199;
	cvt.u64.u32 	%rd530, %r201;
	bra.uni 	$L__BB572_52;
$L__BB572_51:
	rem.s64 	%rd530, %rd525, %rd119;
$L__BB572_52:
	mad.lo.s64 	%rd532, %rd530, %rd123, %rd532;
$L__BB572_53:
	shl.b64 	%rd477, %rd531, 3;
	add.s64 	%rd478, %rd573, %rd477;
	ld.global.u64 	%rd479, [%rd478];
	setp.ne.s64 	%p66, %rd479, 0;
	mov.pred 	%p86, -1;
	@%p66 bra 	$L__BB572_55;
	shl.b64 	%rd480, %rd532, 3;
	add.s64 	%rd481, %rd573, %rd480;
	ld.global.u64 	%rd482, [%rd481];
	setp.ne.s64 	%p86, %rd482, 0;
$L__BB572_55:
	selp.u16 	%rs3, 1, 0, %p86;
	st.shared.u8 	[%r5], %rs3;
	bra.uni 	$L__BB572_116;
$L__BB572_56:
	cvt.u64.u32 	%rd131, %r4;
	setp.le.u64 	%p18, %rd264, %rd131;
	@%p18 bra 	$L__BB572_116;
	mov.u32 	%r55, %ctaid.y;
	cvt.u64.u32 	%rd269, %r55;
	mad.lo.s64 	%rd564, %rd264, %rd269, %rd131;
	cvt.u32.u64 	%r22, %rd263;
	add.s32 	%r211, %r22, -1;
	setp.lt.s32 	%p19, %r211, 0;
	@%p19 bra 	$L__BB572_115;
	and.b32  	%r24, %r22, 7;
	setp.lt.u32 	%p20, %r211, 7;
	@%p20 bra 	$L__BB572_86;
	add.s32 	%r209, %r22, -4;
	and.b32  	%r56, %r22, -8;
	neg.s32 	%r208, %r56;
$L__BB572_60:
	.pragma "nounroll";
	add.s32 	%r29, %r209, 3;
	mul.wide.u32 	%rd271, %r29, 8;
	add.s64 	%rd272, %rd2, %rd271;
	ld.global.u64 	%rd135, [%rd272];
	or.b64  	%rd273, %rd564, %rd135;
	and.b64  	%rd274, %rd273, -4294967296;
	setp.ne.s64 	%p21, %rd274, 0;
	@%p21 bra 	$L__BB572_62;
	cvt.u32.u64 	%r57, %rd135;
	cvt.u32.u64 	%r58, %rd564;
	div.u32 	%r59, %r58, %r57;
	mul.lo.s32 	%r60, %r59, %r57;
	sub.s32 	%r61, %r58, %r60;
	cvt.u64.u32 	%rd535, %r59;
	cvt.u64.u32 	%rd536, %r61;
	bra.uni 	$L__BB572_63;
$L__BB572_62:
	div.s64 	%rd535, %rd564, %rd135;
	mul.lo.s64 	%rd275, %rd535, %rd135;
	sub.s64 	%rd536, %rd564, %rd275;
$L__BB572_63:
	add.s64 	%rd277, %rd1, %rd271;
	ld.global.u64 	%rd278, [%rd277];
	mul.lo.s64 	%rd142, %rd278, %rd536;
	add.s32 	%r30, %r209, 2;
	mul.wide.u32 	%rd279, %r30, 8;
	add.s64 	%rd280, %rd2, %rd279;
	ld.global.u64 	%rd143, [%rd280];
	or.b64  	%rd281, %rd535, %rd143;
	and.b64  	%rd282, %rd281, -4294967296;
	setp.ne.s64 	%p22, %rd282, 0;
	@%p22 bra 	$L__BB572_65;
	cvt.u32.u64 	%r62, %rd143;
	cvt.u32.u64 	%r63, %rd535;
	div.u32 	%r64, %r63, %r62;
	mul.lo.s32 	%r65, %r64, %r62;
	sub.s32 	%r66, %r63, %r65;
	cvt.u64.u32 	%rd537, %r64;
	cvt.u64.u32 	%rd538, %r66;
	bra.uni 	$L__BB572_66;
$L__BB572_65:
	div.s64 	%rd537, %rd535, %rd143;
	mul.lo.s64 	%rd283, %rd537, %rd143;
	sub.s64 	%rd538, %rd535, %rd283;
$L__BB572_66:
	add.s64 	%rd285, %rd1, %rd279;
	ld.global.u64 	%rd286, [%rd285];
	mad.lo.s64 	%rd150, %rd286, %rd538, %rd142;
	add.s32 	%r31, %r209, 1;
	mul.wide.u32 	%rd287, %r31, 8;
	add.s64 	%rd288, %rd2, %rd287;
	ld.global.u64 	%rd151, [%rd288];
	or.b64  	%rd289, %rd537, %rd151;
	and.b64  	%rd290, %rd289, -4294967296;
	setp.ne.s64 	%p23, %rd290, 0;
	@%p23 bra 	$L__BB572_68;
	cvt.u32.u64 	%r67, %rd151;
	cvt.u32.u64 	%r68, %rd537;
	div.u32 	%r69, %r68, %r67;
	mul.lo.s32 	%r70, %r69, %r67;
	sub.s32 	%r71, %r68, %r70;
	cvt.u64.u32 	%rd539, %r69;
	cvt.u64.u32 	%rd540, %r71;
	bra.uni 	$L__BB572_69;
$L__BB572_68:
	div.s64 	%rd539, %rd537, %rd151;
	mul.lo.s64 	%rd291, %rd539, %rd151;
	sub.s64 	%rd540, %rd537, %rd291;
$L__BB572_69:
	add.s64 	%rd293, %rd1, %rd287;
	ld.global.u64 	%rd294, [%rd293];
	mad.lo.s64 	%rd158, %rd294, %rd540, %rd150;
	add.s32 	%r32, %r209, -4;
	mul.wide.u32 	%rd295, %r209, 8;
	add.s64 	%rd296, %rd2, %rd295;
	ld.global.u64 	%rd159, [%rd296];
	or.b64  	%rd297, %rd539, %rd159;
	and.b64  	%rd298, %rd297, -4294967296;
	setp.ne.s64 	%p24, %rd298, 0;
	@%p24 bra 	$L__BB572_71;
	cvt.u32.u64 	%r72, %rd159;
	cvt.u32.u64 	%r73, %rd539;
	div.u32 	%r74, %r73, %r72;
	mul.lo.s32 	%r75, %r74, %r72;
	sub.s32 	%r76, %r73, %r75;
	cvt.u64.u32 	%rd541, %r74;
	cvt.u64.u32 	%rd542, %r76;
	bra.uni 	$L__BB572_72;
$L__BB572_71:
	div.s64 	%rd541, %rd539, %rd159;
	mul.lo.s64 	%rd299, %rd541, %rd159;
	sub.s64 	%rd542, %rd539, %rd299;
$L__BB572_72:
	add.s64 	%rd301, %rd1, %rd295;
	ld.global.u64 	%rd302, [%rd301];
	mad.lo.s64 	%rd166, %rd302, %rd542, %rd158;
	add.s32 	%r33, %r209, -1;
	mul.wide.u32 	%rd303, %r33, 8;
	add.s64 	%rd304, %rd2, %rd303;
	ld.global.u64 	%rd167, [%rd304];
	or.b64  	%rd305, %rd541, %rd167;
	and.b64  	%rd306, %rd305, -4294967296;
	setp.ne.s64 	%p25, %rd306, 0;
	@%p25 bra 	$L__BB572_74;
	cvt.u32.u64 	%r77, %rd167;
	cvt.u32.u64 	%r78, %rd541;
	div.u32 	%r79, %r78, %r77;
	mul.lo.s32 	%r80, %r79, %r77;
	sub.s32 	%r81, %r78, %r80;
	cvt.u64.u32 	%rd543, %r79;
	cvt.u64.u32 	%rd544, %r81;
	bra.uni 	$L__BB572_75;
$L__BB572_74:
	div.s64 	%rd543, %rd541, %rd167;
	mul.lo.s64 	%rd307, %rd543, %rd167;
	sub.s64 	%rd544, %rd541, %rd307;
$L__BB572_75:
	add.s64 	%rd309, %rd1, %rd303;
	ld.global.u64 	%rd310, [%rd309];
	mad.lo.s64 	%rd174, %rd310, %rd544, %rd166;
	add.s32 	%r34, %r209, -2;
	mul.wide.u32 	%rd311, %r34, 8;
	add.s64 	%rd312, %rd2, %rd311;
	ld.global.u64 	%rd175, [%rd312];
	or.b64  	%rd313, %rd543, %rd175;
	and.b64  	%rd314, %rd313, -4294967296;
	setp.ne.s64 	%p26, %rd314, 0;
	@%p26 bra 	$L__BB572_77;
	cvt.u32.u64 	%r82, %rd175;
	cvt.u32.u64 	%r83, %rd543;
	div.u32 	%r84, %r83, %r82;
	mul.lo.s32 	%r85, %r84, %r82;
	sub.s32 	%r86, %r83, %r85;
	cvt.u64.u32 	%rd545, %r84;
	cvt.u64.u32 	%rd546, %r86;
	bra.uni 	$L__BB572_78;
$L__BB572_77:
	div.s64 	%rd545, %rd543, %rd175;
	mul.lo.s64 	%rd315, %rd545, %rd175;
	sub.s64 	%rd546, %rd543, %rd315;
$L__BB572_78:
	add.s64 	%rd317, %rd1, %rd311;
	ld.global.u64 	%rd318, [%rd317];
	mad.lo.s64 	%rd182, %rd318, %rd546, %rd174;
	add.s32 	%r35, %r209, -3;
	mul.wide.u32 	%rd319, %r35, 8;
	add.s64 	%rd320, %rd2, %rd319;
	ld.global.u64 	%rd183, [%rd320];
	or.b64  	%rd321, %rd545, %rd183;
	and.b64  	%rd322, %rd321, -4294967296;
	setp.ne.s64 	%p27, %rd322, 0;
	@%p27 bra 	$L__BB572_80;
	cvt.u32.u64 	%r87, %rd183;
	cvt.u32.u64 	%r88, %rd545;
	div.u32 	%r89, %r88, %r87;
	mul.lo.s32 	%r90, %r89, %r87;
	sub.s32 	%r91, %r88, %r90;
	cvt.u64.u32 	%rd547, %r89;
	cvt.u64.u32 	%rd548, %r91;
	bra.uni 	$L__BB572_81;
$L__BB572_80:
	div.s64 	%rd547, %rd545, %rd183;
	mul.lo.s64 	%rd323, %rd547, %rd183;
	sub.s64 	%rd548, %rd545, %rd323;
$L__BB572_81:
	add.s64 	%rd325, %rd1, %rd319;
	ld.global.u64 	%rd326, [%rd325];
	mad.lo.s64 	%rd190, %rd326, %rd548, %rd182;
	mul.wide.u32 	%rd327, %r32, 8;
	add.s64 	%rd328, %rd2, %rd327;
	ld.global.u64 	%rd191, [%rd328];
	or.b64  	%rd329, %rd547, %rd191;
	and.b64  	%rd330, %rd329, -4294967296;
	setp.ne.s64 	%p28, %rd330, 0;
	@%p28 bra 	$L__BB572_83;
	cvt.u32.u64 	%r92, %rd191;
	cvt.u32.u64 	%r93, %rd547;
	div.u32 	%r94, %r93, %r92;
	mul.lo.s32 	%r95, %r94, %r92;
	sub.s32 	%r96, %r93, %r95;
	cvt.u64.u32 	%rd564, %r94;
	cvt.u64.u32 	%rd550, %r96;
	bra.uni 	$L__BB572_84;
$L__BB572_83:
	div.s64 	%rd564, %rd547, %rd191;
	mul.lo.s64 	%rd331, %rd564, %rd191;
	sub.s64 	%rd550, %rd547, %rd331;
$L__BB572_84:
	add.s64 	%rd333, %rd1, %rd327;
	ld.global.u64 	%rd334, [%rd333];
	mad.lo.s64 	%rd335, %rd334, %rd550, %rd190;
	shl.b64 	%rd336, %rd335, 3;
	add.s64 	%rd573, %rd573, %rd336;
	add.s32 	%r209, %r209, -8;
	add.s32 	%r208, %r208, 8;
	setp.ne.s32 	%p29, %r208, 0;
	@%p29 bra 	$L__BB572_60;
	add.s32 	%r211, %r209, 3;
$L__BB572_86:
	setp.eq.s32 	%p30, %r24, 0;
	@%p30 bra 	$L__BB572_115;
	and.b32  	%r40, %r22, 3;
	setp.lt.u32 	%p31, %r24, 4;
	@%p31 bra 	$L__BB572_101;
	mul.wide.u32 	%rd338, %r211, 8;
	add.s64 	%rd339, %rd2, %rd338;
	ld.global.u64 	%rd202, [%rd339];
	or.b64  	%rd340, %rd564, %rd202;
	and.b64  	%rd341, %rd340, -4294967296;
	setp.ne.s64 	%p32, %rd341, 0;
	@%p32 bra 	$L__BB572_90;
	cvt.u32.u64 	%r97, %rd202;
	cvt.u32.u64 	%r98, %rd564;
	div.u32 	%r99, %r98, %r97;
	mul.lo.s32 	%r100, %r99, %r97;
	sub.s32 	%r101, %r98, %r100;
	cvt.u64.u32 	%rd554, %r99;
	cvt.u64.u32 	%rd555, %r101;
	bra.uni 	$L__BB572_91;
$L__BB572_90:
	div.s64 	%rd554, %rd564, %rd202;
	mul.lo.s64 	%rd342, %rd554, %rd202;
	sub.s64 	%rd555, %rd564, %rd342;
$L__BB572_91:
	add.s64 	%rd344, %rd1, %rd338;
	ld.global.u64 	%rd345, [%rd344];
	mul.lo.s64 	%rd209, %rd345, %rd555;
	add.s32 	%r41, %r211, -1;
	mul.wide.u32 	%rd346, %r41, 8;
	add.s64 	%rd347, %rd2, %rd346;
	ld.global.u64 	%rd210, [%rd347];
	or.b64  	%rd348, %rd554, %rd210;
	and.b64  	%rd349, %rd348, -4294967296;
	setp.ne.s64 	%p33, %rd349, 0;
	@%p33 bra 	$L__BB572_93;
	cvt.u32.u64 	%r102, %rd210;
	cvt.u32.u64 	%r103, %rd554;
	div.u32 	%r104, %r103, %r102;
	mul.lo.s32 	%r105, %r104, %r102;
	sub.s32 	%r106, %r103, %r105;
	cvt.u64.u32 	%rd556, %r104;
	cvt.u64.u32 	%rd557, %r106;
	bra.uni 	$L__BB572_94;
$L__BB572_93:
	div.s64 	%rd556, %rd554, %rd210;
	mul.lo.s64 	%rd350, %rd556, %rd210;
	sub.s64 	%rd557, %rd554, %rd350;
$L__BB572_94:
	add.s64 	%rd352, %rd1, %rd346;
	ld.global.u64 	%rd353, [%rd352];
	mad.lo.s64 	%rd217, %rd353, %rd557, %rd209;
	add.s32 	%r42, %r211, -2;
	mul.wide.u32 	%rd354, %r42, 8;
	add.s64 	%rd355, %rd2, %rd354;
	ld.global.u64 	%rd218, [%rd355];
	or.b64  	%rd356, %rd556, %rd218;
	and.b64  	%rd357, %rd356, -4294967296;
	setp.ne.s64 	%p34, %rd357, 0;
	@%p34 bra 	$L__BB572_96;
	cvt.u32.u64 	%r107, %rd218;
	cvt.u32.u64 	%r108, %rd556;
	div.u32 	%r109, %r108, %r107;
	mul.lo.s32 	%r110, %r109, %r107;
	sub.s32 	%r111, %r108, %r110;
	cvt.u64.u32 	%rd558, %r109;
	cvt.u64.u32 	%rd559, %r111;
	bra.uni 	$L__BB572_97;
$L__BB572_96:
	div.s64 	%rd558, %rd556, %rd218;
	mul.lo.s64 	%rd358, %rd558, %rd218;
	sub.s64 	%rd559, %rd556, %rd358;
$L__BB572_97:
	add.s64 	%rd360, %rd1, %rd354;
	ld.global.u64 	%rd361, [%rd360];
	mad.lo.s64 	%rd225, %rd361, %rd559, %rd217;
	add.s32 	%r43, %r211, -3;
	mul.wide.u32 	%rd362, %r43, 8;
	add.s64 	%rd363, %rd2, %rd362;
	ld.global.u64 	%rd226, [%rd363];
	or.b64  	%rd364, %rd558, %rd226;
	and.b64  	%rd365, %rd364, -4294967296;
	setp.ne.s64 	%p35, %rd365, 0;
	@%p35 bra 	$L__BB572_99;
	cvt.u32.u64 	%r112, %rd226;
	cvt.u32.u64 	%r113, %rd558;
	div.u32 	%r114, %r113, %r112;
	mul.lo.s32 	%r115, %r114, %r112;
	sub.s32 	%r116, %r113, %r115;
	cvt.u64.u32 	%rd564, %r114;
	cvt.u64.u32 	%rd561, %r116;
	bra.uni 	$L__BB572_100;
$L__BB572_99:
	div.s64 	%rd564, %rd558, %rd226;
	mul.lo.s64 	%rd366, %rd564, %rd226;
	sub.s64 	%rd561, %rd558, %rd366;
$L__BB572_100:
	add.s64 	%rd368, %rd1, %rd362;
	ld.global.u64 	%rd369, [%rd368];
	mad.lo.s64 	%rd370, %rd369, %rd561, %rd225;
	shl.b64 	%rd371, %rd370, 3;
	add.s64 	%rd573, %rd573, %rd371;
	add.s32 	%r211, %r211, -4;
$L__BB572_101:
	setp.eq.s32 	%p36, %r40, 0;
	@%p36 bra 	$L__BB572_115;
	setp.eq.s32 	%p37, %r40, 1;
	@%p37 bra 	$L__BB572_110;
	mul.wide.u32 	%rd373, %r211, 8;
	add.s64 	%rd374, %rd2, %rd373;
	ld.global.u64 	%rd237, [%rd374];
	or.b64  	%rd375, %rd564, %rd237;
	and.b64  	%rd376, %rd375, -4294967296;
	setp.ne.s64 	%p38, %rd376, 0;
	@%p38 bra 	$L__BB572_105;
	cvt.u32.u64 	%r117, %rd237;
	cvt.u32.u64 	%r118, %rd564;
	div.u32 	%r119, %r118, %r117;
	mul.lo.s32 	%r120, %r119, %r117;
	sub.s32 	%r121, %r118, %r120;
	cvt.u64.u32 	%rd565, %r119;
	cvt.u64.u32 	%rd566, %r121;
	bra.uni 	$L__BB572_106;
$L__BB572_105:
	div.s64 	%rd565, %rd564, %rd237;
	mul.lo.s64 	%rd377, %rd565, %rd237;
	sub.s64 	%rd566, %rd564, %rd377;
$L__BB572_106:
	add.s64 	%rd379, %rd1, %rd373;
	ld.global.u64 	%rd380, [%rd379];
	mul.lo.s64 	%rd244, %rd380, %rd566;
	add.s32 	%r46, %r211, -1;
	mul.wide.u32 	%rd381, %r46, 8;
	add.s64 	%rd382, %rd2, %rd381;
	ld.global.u64 	%rd245, [%rd382];
	or.b64  	%rd383, %rd565, %rd245;
	and.b64  	%rd384, %rd383, -4294967296;
	setp.ne.s64 	%p39, %rd384, 0;
	@%p39 bra 	$L__BB572_108;
	cvt.u32.u64 	%r122, %rd245;
	cvt.u32.u64 	%r123, %rd565;
	div.u32 	%r124, %r123, %r122;
	mul.lo.s32 	%r125, %r124, %r122;
	sub.s32 	%r126, %r123, %r125;
	cvt.u64.u32 	%rd564, %r124;
	cvt.u64.u32 	%rd568, %r126;
	bra.uni 	$L__BB572_109;
$L__BB572_108:
	div.s64 	%rd564, %rd565, %rd245;
	mul.lo.s64 	%rd385, %rd564, %rd245;
	sub.s64 	%rd568, %rd565, %rd385;
$L__BB572_109:
	add.s64 	%rd387, %rd1, %rd381;
	ld.global.u64 	%rd388, [%rd387];
	mad.lo.s64 	%rd389, %rd388, %rd568, %rd244;
	shl.b64 	%rd390, %rd389, 3;
	add.s64 	%rd573, %rd573, %rd390;
	add.s32 	%r211, %r211, -2;
$L__BB572_110:
	and.b32  	%r127, %r22, 1;
	setp.eq.b32 	%p40, %r127, 1;
	not.pred 	%p41, %p40;
	@%p41 bra 	$L__BB572_115;
	mul.wide.u32 	%rd391, %r211, 8;
	add.s64 	%rd392, %rd2, %rd391;
	ld.global.u64 	%rd256, [%rd392];
	or.b64  	%rd393, %rd564, %rd256;
	and.b64  	%rd394, %rd393, -4294967296;
	setp.ne.s64 	%p42, %rd394, 0;
	@%p42 bra 	$L__BB572_113;
	cvt.u32.u64 	%r128, %rd256;
	cvt.u32.u64 	%r129, %rd564;
	rem.u32 	%r130, %r129, %r128;
	cvt.u64.u32 	%rd572, %r130;
	bra.uni 	$L__BB572_114;
$L__BB572_113:
	rem.s64 	%rd572, %rd564, %rd256;
$L__BB572_114:
	add.s64 	%rd396, %rd1, %rd391;
	ld.global.u64 	%rd397, [%rd396];
	mul.lo.s64 	%rd398, %rd397, %rd572;
	shl.b64 	%rd399, %rd398, 3;
	add.s64 	%rd573, %rd573, %rd399;
$L__BB572_115:
	ld.global.u64 	%rd400, [%rd573];
	setp.ne.s64 	%p43, %rd400, 0;
	selp.u16 	%rs2, 1, 0, %p43;
	st.shared.u8 	[%r5], %rs2;
$L__BB572_116:
	bar.sync 	0;
	setp.lt.u32 	%p67, %r213, 66;
	@%p67 bra 	$L__BB572_122;
$L__BB572_117:
	shr.u32 	%r50, %r213, 1;
	setp.ge.u32 	%p68, %r1, %r50;
	@%p68 bra 	$L__BB572_121;
	ld.shared.u8 	%rs4, [%r5];
	setp.ne.s16 	%p70, %rs4, 0;
	mov.pred 	%p87, -1;
	@%p70 bra 	$L__BB572_120;
	add.s32 	%r202, %r5, %r50;
	ld.shared.u8 	%rs5, [%r202];
	setp.ne.s16 	%p87, %rs5, 0;
$L__BB572_120:
	selp.u16 	%rs6, 1, 0, %p87;
	st.shared.u8 	[%r5], %rs6;
$L__BB572_121:
	bar.sync 	0;
	setp.gt.u32 	%p71, %r213, 131;
	mov.u32 	%r213, %r50;
	@%p71 bra 	$L__BB572_117;
$L__BB572_122:
	setp.gt.u32 	%p72, %r1, 31;
	@%p72 bra 	$L__BB572_137;
	ld.volatile.shared.u8 	%rs7, [%r5];
	setp.ne.s16 	%p74, %rs7, 0;
	mov.pred 	%p88, -1;
	@%p74 bra 	$L__BB572_125;
	ld.volatile.shared.u8 	%rs8, [%r5+32];
	setp.ne.s16 	%p88, %rs8, 0;
$L__BB572_125:
	selp.u16 	%rs9, 1, 0, %p88;
	st.volatile.shared.u8 	[%r5], %rs9;
	ld.volatile.shared.u8 	%rs10, [%r5];
	setp.ne.s16 	%p76, %rs10, 0;
	mov.pred 	%p89, -1;
	@%p76 bra 	$L__BB572_127;
	ld.volatile.shared.u8 	%rs11, [%r5+16];
	setp.ne.s16 	%p89, %rs11, 0;
$L__BB572_127:
	selp.u16 	%rs12, 1, 0, %p89;
	st.volatile.shared.u8 	[%r5], %rs12;
	ld.volatile.shared.u8 	%rs13, [%r5];
	setp.ne.s16 	%p78, %rs13, 0;
	mov.pred 	%p90, -1;
	@%p78 bra 	$L__BB572_129;
	ld.volatile.shared.u8 	%rs14, [%r5+8];
	setp.ne.s16 	%p90, %rs14, 0;
$L__BB572_129:
	selp.u16 	%rs15, 1, 0, %p90;
	st.volatile.shared.u8 	[%r5], %rs15;
	ld.volatile.shared.u8 	%rs16, [%r5];
	setp.ne.s16 	%p80, %rs16, 0;
	mov.pred 	%p91, -1;
	@%p80 bra 	$L__BB572_131;
	ld.volatile.shared.u8 	%rs17, [%r5+4];
	setp.ne.s16 	%p91, %rs17, 0;
$L__BB572_131:
	selp.u16 	%rs18, 1, 0, %p91;
	st.volatile.shared.u8 	[%r5], %rs18;
	ld.volatile.shared.u8 	%rs19, [%r5];
	setp.ne.s16 	%p82, %rs19, 0;
	mov.pred 	%p92, -1;
	@%p82 bra 	$L__BB572_133;
	ld.volatile.shared.u8 	%rs20, [%r5+2];
	setp.ne.s16 	%p92, %rs20, 0;
$L__BB572_133:
	selp.u16 	%rs21, 1, 0, %p92;
	st.volatile.shared.u8 	[%r5], %rs21;
	ld.volatile.shared.u8 	%rs22, [%r5];
	setp.ne.s16 	%p84, %rs22, 0;
	mov.pred 	%p93, -1;
	@%p84 bra 	$L__BB572_135;
	ld.volatile.shared.u8 	%rs23, [%r5+1];
	setp.ne.s16 	%p93, %rs23, 0;
$L__BB572_135:
	selp.u16 	%rs24, 1, 0, %p93;
	st.volatile.shared.u8 	[%r5], %rs24;
	setp.ne.s32 	%p85, %r1, 0;
	@%p85 bra 	$L__BB572_137;
	ld.param.u64 	%rd488, [contiguous_any2_i64_param_0];
	ld.shared.u8 	%rs25, [anysdata_i64];
	cvt.u64.u32 	%rd483, %r2;
	mov.u32 	%r203, %ctaid.y;
	cvt.u64.u32 	%rd484, %r203;
	mad.lo.s64 	%rd485, %rd265, %rd484, %rd483;
	cvta.to.global.u64 	%rd486, %rd488;
	add.s64 	%rd487, %rd486, %rd485;
	st.global.u8 	[%rd487], %rs25;
$L__BB572_137:
	ret;

}
	// .globl	contiguous_any22_i64
.visible .entry contiguous_any22_i64(
	.param .u64 .ptr .align 1 contiguous_any22_i64_param_0,
	.param .u64 .ptr .align 1 contiguous_any22_i64_param_1,
	.param .u64 contiguous_any22_i64_param_2,
	.param .u64 contiguous_any22_i64_param_3
)
{
	.reg .pred 	%p<49>;
	.reg .b16 	%rs<26>;
	.reg .b32 	%r<17>;
	.reg .b64 	%rd<29>;

	ld.param.u64 	%rd5, [contiguous_any22_i64_param_0];
	ld.param.u64 	%rd8, [contiguous_any22_i64_param_1];
	ld.param.u64 	%rd6, [contiguous_any22_i64_param_2];
	ld.param.u64 	%rd7, [contiguous_any22_i64_param_3];
	cvta.to.global.u64 	%rd1, %rd8;
	mov.u32 	%r1, %tid.x;
	mov.u32 	%r2, %ctaid.x;
	mov.u32 	%r16, %ntid.x;
	mul.lo.s32 	%r8, %r2, %r16;
	shl.b32 	%r9, %r8, 1;
	add.s32 	%r4, %r9, %r1;
	mov.u32 	%r10, anysdata_i64;
	add.s32 	%r5, %r10, %r1;
	mov.b16 	%rs1, 0;
	st.shared.u8 	[%r5], %rs1;
	add.s32 	%r11, %r4, %r16;
	cvt.u64.u32 	%rd2, %r11;
	setp.le.u64 	%p17, %rd6, %rd2;
	@%p17 bra 	$L__BB573_4;
	cvt.u64.u32 	%rd14, %r4;
	mov.u32 	%r13, %ctaid.y;
	cvt.u64.u32 	%rd15, %r13;
	mul.lo.s64 	%rd3, %rd6, %rd15;
	add.s64 	%rd16, %rd3, %rd14;
	shl.b64 	%rd17, %rd16, 3;
	add.s64 	%rd18, %rd1, %rd17;
	ld.global.u64 	%rd19, [%rd18];
	setp.ne.s64 	%p21, %rd19, 0;
	mov.pred 	%p41, -1;
	@%p21 bra 	$L__BB573_3;
	add.s64 	%rd20, %rd3, %rd2;
	shl.b64 	%rd21, %rd20, 3;
	add.s64 	%rd22, %rd1, %rd21;
	ld.global.u64 	%rd23, [%rd22];
	setp.ne.s64 	%p41, %rd23, 0;
$L__BB573_3:
	selp.u16 	%rs3, 1, 0, %p41;
	st.shared.u8 	[%r5], %rs3;
	bra.uni 	$L__BB573_6;
$L__BB573_4:
	cvt.u64.u32 	%rd4, %r4;
	setp.le.u64 	%p18, %rd6, %rd4;
	@%p18 bra 	$L__BB573_6;
	mov.u32 	%r12, %ctaid.y;
	cvt.u64.u32 	%rd9, %r12;
	mad.lo.s64 	%rd10, %rd6, %rd9, %rd4;
	shl.b64 	%rd11, %rd10, 3;
	add.s64 	%rd12, %rd1, %rd11;
	ld.global.u64 	%rd13, [%rd12];
	setp.ne.s64 	%p19, %rd13, 0;
	selp.u16 	%rs2, 1, 0, %p19;
	st.shared.u8 	[%r5], %rs2;
$L__BB573_6:
	bar.sync 	0;
	setp.lt.u32 	%p22, %r16, 66;
	@%p22 bra 	$L__BB573_12;
$L__BB573_7:
	shr.u32 	%r7, %r16, 1;
	setp.ge.u32 	%p23, %r1, %r7;
	@%p23 bra 	$L__BB573_11;
	ld.shared.u8 	%rs4, [%r5];
	setp.ne.s16 	%p25, %rs4, 0;
	mov.pred 	%p42, -1;
	@%p25 bra 	$L__BB573_10;
	add.s32 	%r14, %r5, %r7;
	ld.shared.u8 	%rs5, [%r14];
	setp.ne.s16 	%p42, %rs5, 0;
$L__BB573_10:
	selp.u16 	%rs6, 1, 0, %p42;
	st.shared.u8 	[%r5], %rs6;
$L__BB573_11:
	bar.sync 	0;
	setp.gt.u32 	%p26, %r16, 131;
	mov.u32 	%r16, %r7;
	@%p26 bra 	$L__BB573_7;
$L__BB573_12:
	setp.gt.u32 	%p27, %r1, 31;
	@%p27 bra 	$L__BB573_27;
	ld.volatile.shared.u8 	%rs7, [%r5];
	setp.ne.s16 	%p29, %rs7, 0;
	mov.pred 	%p43, -1;
	@%p29 bra 	$L__BB573_15;
	ld.volatile.shared.u8 	%rs8, [%r5+32];
	setp.ne.s16 	%p43, %rs8, 0;
$L__BB573_15:
	selp.u16 	%rs9, 1, 0, %p43;
	st.volatile.shared.u8 	[%r5], %rs9;
	ld.volatile.shared.u8 	%rs10, [%r5];
	setp.ne.s16 	%p31, %rs10, 0;
	mov.pred 	%p44, -1;
	@%p31 bra 	$L__BB573_17;
	ld.volatile.shared.u8 	%rs11, [%r5+16];
	setp.ne.s16 	%p44, %rs11, 0;
$L__BB573_17:
	selp.u16 	%rs12, 1, 0, %p44;
	st.volatile.shared.u8 	[%r5], %rs12;
	ld.volatile.shared.u8 	%rs13, [%r5];
	setp.ne.s16 	%p33, %rs13, 0;
	mov.pred 	%p45, -1;
	@%p33 bra 	$L__BB573_19;
	ld.volatile.shared.u8 	%rs14, [%r5+8];
	setp.ne.s16 	%p45, %rs14, 0;
$L__BB573_19:
	selp.u16 	%rs15, 1, 0, %p45;
	st.volatile.shared.u8 	[%r5], %rs15;
	ld.volatile.shared.u8 	%rs16, [%r5];
	setp.ne.s16 	%p35, %rs16, 0;
	mov.pred 	%p46, -1;
	@%p35 bra 	$L__BB573_21;
	ld.volatile.shared.u8 	%rs17, [%r5+4];
	setp.ne.s16 	%p46, %rs17, 0;
$L__BB573_21:
	selp.u16 	%rs18, 1, 0, %p46;
	st.volatile.shared.u8 	[%r5], %rs18;
	ld.volatile.shared.u8 	%rs19, [%r5];
	setp.ne.s16 	%p37, %rs19, 0;
	mov.pred 	%p47, -1;
	@%p37 bra 	$L__BB573_23;
	ld.volatile.shared.u8 	%rs20, [%r5+2];
	setp.ne.s16 	%p47, %rs20, 0;
$L__BB573_23:
	selp.u16 	%rs21, 1, 0, %p47;
	st.volatile.shared.u8 	[%r5], %rs21;
	ld.volatile.shared.u8 	%rs22, [%r5];
	setp.ne.s16 	%p39, %rs22, 0;
	mov.pred 	%p48, -1;
	@%p39 bra 	$L__BB573_25;
	ld.volatile.shared.u8 	%rs23, [%r5+1];
	setp.ne.s16 	%p48, %rs23, 0;
$L__BB573_25:
	selp.u16 	%rs24, 1, 0, %p48;
	st.volatile.shared.u8 	[%r5], %rs24;
	setp.ne.s32 	%p40, %r1, 0;
	@%p40 bra 	$L__BB573_27;
	ld.shared.u8 	%rs25, [anysdata_i64];
	cvt.u64.u32 	%rd24, %r2;
	mov.u32 	%r15, %ctaid.y;
	cvt.u64.u32 	%rd25, %r15;
	mad.lo.s64 	%rd26, %rd7, %rd25, %rd24;
	cvta.to.global.u64 	%rd27, %rd5;
	add.s64 	%rd28, %rd27, %rd26;
	st.global.u8 	[%rd28], %rs25;
$L__BB573_27:
	ret;

}
	// .globl	contiguous_any3_i64
.visible .entry contiguous_any3_i64(
	.param .u64 .ptr .align 1 contiguous_any3_i64_param_0,
	.param .u64 .ptr .align 1 contiguous_any3_i64_param_1,
	.param .u64 .ptr .align 1 contiguous_any3_i64_param_2,
	.param .u64 .ptr .align 1 contiguous_any3_i64_param_3,
	.param .u64 contiguous_any3_i64_param_4,
	.param .u64 contiguous_any3_i64_param_5,
	.param .u64 contiguous_any3_i64_param_6
)
{
	.reg .pred 	%p<81>;
	.reg .b16 	%rs<49>;
	.reg .b32 	%r<188>;
	.reg .b64 	%rd<308>;

	ld.param.u64 	%rd144, [contiguous_any3_i64_param_0];
	ld.param.u64 	%rd145, [contiguous_any3_i64_param_1];
	ld.param.u64 	%rd148, [contiguous_any3_i64_param_2];
	ld.param.u64 	%rd149, [contiguous_any3_i64_param_3];
	ld.param.u64 	%rd146, [contiguous_any3_i64_param_4];
	ld.param.u64 	%rd147, [contiguous_any3_i64_param_5];
	ld.param.u64 	%rd150, [contiguous_any3_i64_param_6];
	cvta.to.global.u64 	%rd1, %rd149;
	cvta.to.global.u64 	%rd2, %rd148;
	mov.u32 	%r1, %tid.y;
	mov.u32 	%r2, %ntid.x;
	mov.u32 	%r3, %tid.x;
	mad.lo.s32 	%r70, %r1, %r2, %r3;
	mov.u32 	%r71, %ctaid.x;
	mad.lo.s32 	%r72, %r71, %r2, %r3;
	mov.u32 	%r4, %ctaid.y;
	mov.u32 	%r5, %ntid.y;
	mad.lo.s32 	%r73, %r4, %r5, %r1;
	mov.u32 	%r74, anysdata_i64;
	add.s32 	%r7, %r74, %r70;
	mov.b16 	%rs16, 0;
	st.shared.u8 	[%r7], %rs16;
	cvt.u64.u32 	%rd3, %r72;
	setp.le.u64 	%p9, %rd147, %rd3;
	cvt.u64.u32 	%rd152, %r73;
	setp.le.u64 	%p10, %rd150, %rd152;
	or.pred  	%p11, %p9, %p10;
	@%p11 bra 	$L__BB574_95;
	cvt.u32.u64 	%r75, %rd3;
	cvt.u32.u64 	%r76, %rd147;
	mad.lo.s32 	%r179, %r73, %r76, %r75;
	cvt.u32.u64 	%r9, %rd146;
	add.s32 	%r178, %r9, -1;
	setp.lt.s32 	%p12, %r178, 0;
	mov.b64 	%rd307, 0;
	@%p12 bra 	$L__BB574_59;
	setp.lt.u32 	%p13, %r178, 7;
	mov.b64 	%rd307, 0;
	@%p13 bra 	$L__BB574_30;
	add.s32 	%r174, %r9, -4;
	and.b32  	%r77, %r9, -8;
	neg.s32 	%r173, %r77;
	mov.b64 	%rd307, 0;
$L__BB574_4:
	.pragma "nounroll";
	add.s32 	%r16, %r174, 3;
	cvt.u64.u32 	%rd5, %r179;
	mul.wide.u32 	%rd157, %r16, 8;
	add.s64 	%rd158, %rd2, %rd157;
	ld.global.u64 	%rd6, [%rd158];
	and.b64  	%rd159, %rd6, -4294967296;
	setp.ne.s64 	%p14, %rd159, 0;
	@%p14 bra 	$L__BB574_6;
	cvt.u32.u64 	%r78, %rd6;
	cvt.u32.u64 	%r79, %rd5;
	div.u32 	%r80, %r79, %r78;
	mul.lo.s32 	%r81, %r80, %r78;
	sub.s32 	%r82, %r79, %r81;
	cvt.u64.u32 	%rd272, %r80;
	cvt.u64.u32 	%rd273, %r82;
	bra.uni 	$L__BB574_7;
$L__BB574_6:
	div.s64 	%rd272, %rd5, %rd6;
	mul.lo.s64 	%rd160, %rd272, %rd6;
	sub.s64 	%rd273, %rd5, %rd160;
$L__BB574_7:
	mul.wide.u32 	%rd161, %r16, 8;
	add.s64 	%rd162, %rd1, %rd161;
	ld.global.u64 	%rd163, [%rd162];
	mad.lo.s64 	%rd13, %rd163, %rd273, %rd307;
	add.s32 	%r17, %r174, 2;
	and.b64  	%rd14, %rd272, 4294967295;
	mul.wide.u32 	%rd164, %r17, 8;
	add.s64 	%rd165, %rd2, %rd164;
	ld.global.u64 	%rd15, [%rd165];
	and.b64  	%rd166, %rd15, -4294967296;
	setp.ne.s64 	%p15, %rd166, 0;
	@%p15 bra 	$L__BB574_9;
	cvt.u32.u64 	%r83, %rd15;
	cvt.u32.u64 	%r84, %rd14;
	div.u32 	%r85, %r84, %r83;
	mul.lo.s32 	%r86, %r85, %r83;
	sub.s32 	%r87, %r84, %r86;
	cvt.u64.u32 	%rd274, %r85;
	cvt.u64.u32 	%rd275, %r87;
	bra.uni 	$L__BB574_10;
$L__BB574_9:
	div.s64 	%rd274, %rd14, %rd15;
	mul.lo.s64 	%rd167, %rd274, %rd15;
	sub.s64 	%rd275, %rd14, %rd167;
$L__BB574_10:
	mul.wide.u32 	%rd168, %r17, 8;
	add.s64 	%rd169, %rd1, %rd168;
	ld.global.u64 	%rd170, [%rd169];
	mad.lo.s64 	%rd22, %rd170, %rd275, %rd13;
	add.s32 	%r18, %r174, 1;
	and.b64  	%rd23, %rd274, 4294967295;
	mul.wide.u32 	%rd171, %r18, 8;
	add.s64 	%rd172, %rd2, %rd171;
	ld.global.u64 	%rd24, [%rd172];
	and.b64  	%rd173, %rd24, -4294967296;
	setp.ne.s64 	%p16, %rd173, 0;
	@%p16 bra 	$L__BB574_12;
	cvt.u32.u64 	%r88, %rd24;
	cvt.u32.u64 	%r89, %rd23;
	div.u32 	%r90, %r89, %r88;
	mul.lo.s32 	%r91, %r90, %r88;
	sub.s32 	%r92, %r89, %r91;
	cvt.u64.u32 	%rd276, %r90;
	cvt.u64.u32 	%rd277, %r92;
	bra.uni 	$L__BB574_13;
$L__BB574_12:
	div.s64 	%rd276, %rd23, %rd24;
	mul.lo.s64 	%rd174, %rd276, %rd24;
	sub.s64 	%rd277, %rd23, %rd174;
$L__BB574_13:
	mul.wide.u32 	%rd175, %r18, 8;
	add.s64 	%rd176, %rd1, %rd175;
	ld.global.u64 	%rd177, [%rd176];
	mad.lo.s64 	%rd31, %rd177, %rd277, %rd22;
	and.b64  	%rd32, %rd276, 4294967295;
	mul.wide.u32 	%rd178, %r174, 8;
	add.s64 	%rd179, %rd2, %rd178;
	ld.global.u64 	%rd33, [%rd179];
	and.b64  	%rd180, %rd33, -4294967296;
	setp.ne.s64 	%p17, %rd180, 0;
	@%p17 bra 	$L__BB574_15;
	cvt.u32.u64 	%r93, %rd33;
	cvt.u32.u64 	%r94, %rd32;
	div.u32 	%r95, %r94, %r93;
	mul.lo.s32 	%r96, %r95, %r93;
	sub.s32 	%r97, %r94, %r96;
	cvt.u64.u32 	%rd278, %r95;
	cvt.u64.u32 	%rd279, %r97;
	bra.uni 	$L__BB574_16;
$L__BB574_15:
	div.s64 	%rd278, %rd32, %rd33;
	mul.lo.s64 	%rd181, %rd278, %rd33;
	sub.s64 	%rd279, %rd32, %rd181;
$L__BB574_16:
	mul.wide.u32 	%rd182, %r174, 8;
	add.s64 	%rd183, %rd1, %rd182;
	ld.global.u64 	%rd184, [%rd183];
	mad.lo.s64 	%rd40, %rd184, %rd279, %rd31;
	add.s32 	%r19, %r174, -1;
	and.b64  	%rd41, %rd278, 4294967295;
	mul.wide.u32 	%rd185, %r19, 8;
	add.s64 	%rd186, %rd2, %rd185;
	ld.global.u64 	%rd42, [%rd186];
	and.b64  	%rd187, %rd42, -4294967296;
	setp.ne.s64 	%p18, %rd187, 0;
	@%p18 bra 	$L__BB574_18;
	cvt.u32.u64 	%r98, %rd42;
	cvt.u32.u64 	%r99, %rd41;
	div.u32 	%r100, %r99, %r98;
	mul.lo.s32 	%r101, %r100, %r98;
	sub.s32 	%r102, %r99, %r101;
	cvt.u64.u32 	%rd280, %r100;
	cvt.u64.u32 	%rd281, %r102;
	bra.uni 	$L__BB574_19;
$L__BB574_18:
	div.s64 	%rd280, %rd41, %rd42;
	mul.lo.s64 	%rd188, %rd280, %rd42;
	sub.s64 	%rd281, %rd41, %rd188;
$L__BB574_19:
	mul.wide.u32 	%rd189, %r19, 8;
	add.s64 	%rd190, %rd1, %rd189;
	ld.global.u64 	%rd191, [%rd190];
	mad.lo.s64 	%rd49, %rd191, %rd281, %rd40;
	add.s32 	%r20, %r174, -2;
	and.b64  	%rd50, %rd280, 4294967295;
	mul.wide.u32 	%rd192, %r20, 8;
	add.s64 	%rd193, %rd2, %rd192;
	ld.global.u64 	%rd51, [%rd193];
	and.b64  	%rd194, %rd51, -4294967296;
	setp.ne.s64 	%p19, %rd194, 0;
	@%p19 bra 	$L__BB574_21;
	cvt.u32.u64 	%r103, %rd51;
	cvt.u32.u64 	%r104, %rd50;
	div.u32 	%r105, %r104, %r103;
	mul.lo.s32 	%r106, %r105, %r103;
	sub.s32 	%r107, %r104, %r106;
	cvt.u64.u32 	%rd282, %r105;
	cvt.u64.u32 	%rd283, %r107;
	bra.uni 	$L__BB574_22;
$L__BB574_21:
	div.s64 	%rd282, %rd50, %rd51;
	mul.lo.s64 	%rd195, %rd282, %rd51;
	sub.s64 	%rd283, %rd50, %rd195;
$L__BB574_22:
	mul.wide.u32 	%rd196, %r20, 8;
	add.s64 	%rd197, %rd1, %rd196;
	ld.global.u64 	%rd198, [%rd197];
	mad.lo.s64 	%rd58, %rd198, %rd283, %rd49;
	add.s32 	%r21, %r174, -3;
	and.b64  	%rd59, %rd282, 4294967295;
	mul.wide.u32 	%rd199, %r21, 8;
	add.s64 	%rd200, %rd2, %rd199;
	ld.global.u64 	%rd60, [%rd200];
	and.b64  	%rd201, %rd60, -4294967296;
	setp.ne.s64 	%p20, %rd201, 0;
	@%p20 bra 	$L__BB574_24;
	cvt.u32.u64 	%r108, %rd60;
	cvt.u32.u64 	%r109, %rd59;
	div.u32 	%r110, %r109, %r108;
	mul.lo.s32 	%r111, %r110, %r108;
	sub.s32 	%r112, %r109, %r111;
	cvt.u64.u32 	%rd284, %r110;
	cvt.u64.u32 	%rd285, %r112;
	bra.uni 	$L__BB574_25;
$L__BB574_24:
	div.s64 	%rd284, %rd59, %rd60;
	mul.lo.s64 	%rd202, %rd284, %rd60;
	sub.s64 	%rd285, %rd59, %rd202;
$L__BB574_25:
	mul.wide.u32 	%rd203, %r21, 8;
	add.s64 	%rd204, %rd1, %rd203;
	ld.global.u64 	%rd205, [%rd204];
	mad.lo.s64 	%rd67, %rd205, %rd285, %rd58;
	and.b64  	%rd68, %rd284, 4294967295;
	add.s32 	%r113, %r174, -4;
	mul.wide.u32 	%rd206, %r113, 8;
	add.s64 	%rd207, %rd2, %rd206;
	ld.global.u64 	%rd69, [%rd207];
	and.b64  	%rd208, %rd69, -4294967296;
	setp.ne.s64 	%p21, %rd208, 0;
	@%p21 bra 	$L__BB574_27;
	cvt.u32.u64 	%r114, %rd69;
	cvt.u32.u64 	%r115, %rd68;
	div.u32 	%r116, %r115, %r114;
	mul.lo.s32 	%r117, %r116, %r114;
	sub.s32 	%r118, %r115, %r117;
	cvt.u64.u32 	%rd286, %r116;
	cvt.u64.u32 	%rd287, %r118;
	bra.uni 	$L__BB574_28;
$L__BB574_27:
	div.s64 	%rd286, %rd68, %rd69;
	mul.lo.s64 	%rd209, %rd286, %rd69;
	sub.s64 	%rd287, %rd68, %rd209;
$L__BB574_28:
	mul.wide.u32 	%rd210, %r113, 8;
	add.s64 	%rd211, %rd1, %rd210;
	ld.global.u64 	%rd212, [%rd211];
	mad.lo.s64 	%rd307, %rd212, %rd287, %rd67;
	cvt.u32.u64 	%r179, %rd286;
	add.s32 	%r174, %r174, -8;
	add.s32 	%r173, %r173, 8;
	setp.ne.s32 	%p22, %r173, 0;
	@%p22 bra 	$L__BB574_4;
	add.s32 	%r178, %r174, 3;
$L__BB574_30:
	and.b32  	%r28, %r9, 7;
	setp.eq.s32 	%p23, %r28, 0;
	@%p23 bra 	$L__BB574_59;
	and.b32  	%r29, %r9, 3;
	setp.lt.u32 	%p24, %r28, 4;
	@%p24 bra 	$L__BB574_45;
	cvt.u64.u32 	%rd79, %r179;
	mul.wide.u32 	%rd214, %r178, 8;
	add.s64 	%rd215, %rd2, %rd214;
	ld.global.u64 	%rd80, [%rd215];
	and.b64  	%rd216, %rd80, -4294967296;
	setp.ne.s64 	%p25, %rd216, 0;
	@%p25 bra 	$L__BB574_34;
	cvt.u32.u64 	%r120, %rd80;
	cvt.u32.u64 	%r121, %rd79;
	div.u32 	%r122, %r121, %r120;
	mul.lo.s32 	%r123, %r122, %r120;
	sub.s32 	%r124, %r121, %r123;
	cvt.u64.u32 	%rd290, %r122;
	cvt.u64.u32 	%rd291, %r124;
	bra.uni 	$L__BB574_35;
$L__BB574_34:
	div.s64 	%rd290, %rd79, %rd80;
	mul.lo.s64 	%rd217, %rd290, %rd80;
	sub.s64 	%rd291, %rd79, %rd217;
$L__BB574_35:
	mul.wide.u32 	%rd218, %r178, 8;
	add.s64 	%rd219, %rd1, %rd218;
	ld.global.u64 	%rd220, [%rd219];
	mad.lo.s64 	%rd87, %rd220, %rd291, %rd307;
	add.s32 	%r30, %r178, -1;
	and.b64  	%rd88, %rd290, 4294967295;
	mul.wide.u32 	%rd221, %r30, 8;
	add.s64 	%rd222, %rd2, %rd221;
	ld.global.u64 	%rd89, [%rd222];
	and.b64  	%rd223, %rd89, -4294967296;
	setp.ne.s64 	%p26, %rd223, 0;
	@%p26 bra 	$L__BB574_37;
	cvt.u32.u64 	%r125, %rd89;
	cvt.u32.u64 	%r126, %rd88;
	div.u32 	%r127, %r126, %r125;
	mul.lo.s32 	%r128, %r127, %r125;
	sub.s32 	%r129, %r126, %r128;
	cvt.u64.u32 	%rd292, %r127;
	cvt.u64.u32 	%rd293, %r129;
	bra.uni 	$L__BB574_38;
$L__BB574_37:
	div.s64 	%rd292, %rd88, %rd89;
	mul.lo.s64 	%rd224, %rd292, %rd89;
	sub.s64 	%rd293, %rd88, %rd224;
$L__BB574_38:
	mul.wide.u32 	%rd225, %r30, 8;
	add.s64 	%rd226, %rd1, %rd225;
	ld.global.u64 	%rd227, [%rd226];
	mad.lo.s64 	%rd96, %rd227, %rd293, %rd87;
	add.s32 	%r31, %r178, -2;
	and.b64  	%rd97, %rd292, 4294967295;
	mul.wide.u32 	%rd228, %r31, 8;
	add.s64 	%rd229, %rd2, %rd228;
	ld.global.u64 	%rd98, [%rd229];
	and.b64  	%rd230, %rd98, -4294967296;
	setp.ne.s64 	%p27, %rd230, 0;
	@%p27 bra 	$L__BB574_40;
	cvt.u32.u64 	%r130, %rd98;
	cvt.u32.u64 	%r131, %rd97;
	div.u32 	%r132, %r131, %r130;
	mul.lo.s32 	%r133, %r132, %r130;
	sub.s32 	%r134, %r131, %r133;
	cvt.u64.u32 	%rd294, %r132;
	cvt.u64.u32 	%rd295, %r134;
	bra.uni 	$L__BB574_41;
$L__BB574_40:
	div.s64 	%rd294, %rd97, %rd98;
	mul.lo.s64 	%rd231, %rd294, %rd98;
	sub.s64 	%rd295, %rd97, %rd231;
$L__BB574_41:
	mul.wide.u32 	%rd232, %r31, 8;
	add.s64 	%rd233, %rd1, %rd232;
	ld.global.u64 	%rd234, [%rd233];
	mad.lo.s64 	%rd105, %rd234, %rd295, %rd96;
	add.s32 	%r32, %r178, -3;
	and.b64  	%rd106, %rd294, 4294967295;
	mul.wide.u32 	%rd235, %r32, 8;
	add.s64 	%rd236, %rd2, %rd235;
	ld.global.u64 	%rd107, [%rd236];
	and.b64  	%rd237, %rd107, -4294967296;
	setp.ne.s64 	%p28, %rd237, 0;
	@%p28 bra 	$L__BB574_43;
	cvt.u32.u64 	%r135, %rd107;
	cvt.u32.u64 	%r136, %rd106;
	div.u32 	%r137, %r136, %r135;
	mul.lo.s32 	%r138, %r137, %r135;
	sub.s32 	%r139, %r136, %r138;
	cvt.u64.u32 	%rd296, %r137;
	cvt.u64.u32 	%rd297, %r139;
	bra.uni 	$L__BB574_44;
$L__BB574_43:
	div.s64 	%rd296, %rd106, %rd107;
	mul.lo.s64 	%rd238, %rd296, %rd107;
	sub.s64 	%rd297, %rd106, %rd238;
$L__BB574_44:
	mul.wide.u32 	%rd239, %r32, 8;
	add.s64 	%rd240, %rd1, %rd239;
	ld.global.u64 	%rd241, [%rd240];
	mad.lo.s64 	%rd307, %rd241, %rd297, %rd105;
	cvt.u32.u64 	%r179, %rd296;
	add.s32 	%r178, %r178, -4;
$L__BB574_45:
	setp.eq.s32 	%p29, %r29, 0;
	@%p29 bra 	$L__BB574_59;
	setp.eq.s32 	%p30, %r29, 1;
	@%p30 bra 	$L__BB574_54;
	cvt.u64.u32 	%rd117, %r179;
	mul.wide.u32 	%rd243, %r178, 8;
	add.s64 	%rd244, %rd2, %rd243;
	ld.global.u64 	%rd118, [%rd244];
	and.b64  	%rd245, %rd118, -4294967296;
	setp.ne.s64 	%p31, %rd245, 0;
	@%p31 bra 	$L__BB574_49;
	cvt.u32.u64 	%r140, %rd118;
	cvt.u32.u64 	%r141, %rd117;
	div.u32 	%r142, %r141, %r140;
	mul.lo.s32 	%r143, %r142, %r140;
	sub.s32 	%r144, %r141, %r143;
	cvt.u64.u32 	%rd300, %r142;
	cvt.u64.u32 	%rd301, %r144;
	bra.uni 	$L__BB574_50;
$L__BB574_49:
	div.s64 	%rd300, %rd117, %rd118;
	mul.lo.s64 	%rd246, %rd300, %rd118;
	sub.s64 	%rd301, %rd117, %rd246;
$L__BB574_50:
	add.s64 	%rd248, %rd1, %rd243;
	ld.global.u64 	%rd249, [%rd248];
	mad.lo.s64 	%rd125, %rd249, %rd301, %rd307;
	add.s32 	%r37, %r178, -1;
	and.b64  	%rd126, %rd300, 4294967295;
	mul.wide.u32 	%rd250, %r37, 8;
	add.s64 	%rd251, %rd2, %rd250;
	ld.global.u64 	%rd127, [%rd251];
	and.b64  	%rd252, %rd127, -4294967296;
	setp.ne.s64 	%p32, %rd252, 0;
	@%p32 bra 	$L__BB574_52;
	cvt.u32.u64 	%r145, %rd127;
	cvt.u32.u64 	%r146, %rd126;
	div.u32 	%r147, %r146, %r145;
	mul.lo.s32 	%r148, %r147, %r145;
	sub.s32 	%r149, %r146, %r148;
	cvt.u64.u32 	%rd302, %r147;
	cvt.u64.u32 	%rd303, %r149;
	bra.uni 	$L__BB574_53;
$L__BB574_52:
	div.s64 	%rd302, %rd126, %rd127;
	mul.lo.s64 	%rd253, %rd302, %rd127;
	sub.s64 	%rd303, %rd126, %rd253;
$L__BB574_53:
	add.s64 	%rd255, %rd1, %rd250;
	ld.global.u64 	%rd256, [%rd255];
	mad.lo.s64 	%rd307, %rd256, %rd303, %rd125;
	cvt.u32.u64 	%r179, %rd302;
	add.s32 	%r178, %r178, -2;
$L__BB574_54:
	and.b32  	%r150, %r9, 1;
	setp.eq.b32 	%p33, %r150, 1;
	not.pred 	%p34, %p33;
	@%p34 bra 	$L__BB574_59;
	cvt.u64.u32 	%rd137, %r179;
	mul.wide.u32 	%rd257, %r178, 8;
	add.s64 	%rd258, %rd2, %rd257;
	ld.global.u64 	%rd138, [%rd258];
	and.b64  	%rd259, %rd138, -4294967296;
	setp.ne.s64 	%p35, %rd259, 0;
	@%p35 bra 	$L__BB574_57;
	cvt.u32.u64 	%r151, %rd138;
	cvt.u32.u64 	%r152, %rd137;
	rem.u32 	%r153, %r152, %r151;
	cvt.u64.u32 	%rd306, %r153;
	bra.uni 	$L__BB574_58;
$L__BB574_57:
	rem.s64 	%rd306, %rd137, %rd138;
$L__BB574_58:
	add.s64 	%rd261, %rd1, %rd257;
	ld.global.u64 	%rd262, [%rd261];
	mad.lo.s64 	%rd307, %rd262, %rd306, %rd307;
$L__BB574_59:
	cvta.to.global.u64 	%rd263, %rd145;
	shl.b64 	%rd264, %rd307, 3;
	add.s64 	%rd265, %rd263, %rd264;
	ld.global.u64 	%rd266, [%rd265];
	setp.ne.s64 	%p36, %rd266, 0;
	selp.u16 	%rs17, 1, 0, %p36;
	st.shared.u8 	[%r7], %rs17;
	bar.sync 	0;
	setp.ne.s32 	%p37, %r1, 0;
	@%p37 bra 	$L__BB574_95;
	setp.gt.u32 	%p38, %r5, 1;
	@%p38 bra 	$L__BB574_62;
	mov.u32 	%r154, anysdata_i64;
	add.s32 	%r155, %r154, %r3;
	ld.shared.u8 	%rs47, [%r155];
	bra.uni 	$L__BB574_94;
$L__BB574_62:
	mov.u32 	%r157, anysdata_i64;
	add.s32 	%r42, %r157, %r3;
	ld.shared.u8 	%rs47, [%r42];
	add.s32 	%r43, %r5, -1;
	add.s32 	%r158, %r5, -2;
	and.b32  	%r44, %r43, 7;
	setp.lt.u32 	%p39, %r158, 7;
	mov.b32 	%r186, 1;
	@%p39 bra 	$L__BB574_75;
	and.b32  	%r160, %r43, -8;
	neg.s32 	%r184, %r160;
	shl.b32 	%r46, %r2, 3;
	shl.b32 	%r47, %r2, 1;
	mul.lo.s32 	%r48, %r2, 3;
	shl.b32 	%r49, %r2, 2;
	mul.lo.s32 	%r50, %r2, 5;
	mul.lo.s32 	%r51, %r2, 6;
	mul.lo.s32 	%r52, %r2, 7;
	mov.b32 	%r183, 0;
	mov.u32 	%r182, %r42;
$L__BB574_64:
	.pragma "nounroll";
	and.b16  	%rs19, %rs47, 255;
	setp.ne.s16 	%p41, %rs19, 0;
	mov.pred 	%p77, -1;
	@%p41 bra 	$L__BB574_73;
	add.s32 	%r161, %r182, %r2;
	ld.shared.u8 	%rs20, [%r161];
	setp.ne.s16 	%p43, %rs20, 0;
	@%p43 bra 	$L__BB574_73;
	add.s32 	%r162, %r182, %r47;
	ld.shared.u8 	%rs21, [%r162];
	setp.ne.s16 	%p45, %rs21, 0;
	@%p45 bra 	$L__BB574_73;
	add.s32 	%r163, %r182, %r48;
	ld.shared.u8 	%rs22, [%r163];
	setp.ne.s16 	%p47, %rs22, 0;
	@%p47 bra 	$L__BB574_73;
	add.s32 	%r164, %r182, %r49;
	ld.shared.u8 	%rs23, [%r164];
	setp.ne.s16 	%p49, %rs23, 0;
	@%p49 bra 	$L__BB574_73;
	add.s32 	%r165, %r182, %r50;
	ld.shared.u8 	%rs24, [%r165];
	setp.ne.s16 	%p51, %rs24, 0;
	@%p51 bra 	$L__BB574_73;
	add.s32 	%r166, %r182, %r51;
	ld.shared.u8 	%rs25, [%r166];
	setp.ne.s16 	%p53, %rs25, 0;
	@%p53 bra 	$L__BB574_73;
	add.s32 	%r167, %r182, %r52;
	ld.shared.u8 	%rs26, [%r167];
	setp.ne.s16 	%p55, %rs26, 0;
	@%p55 bra 	$L__BB574_73;
	add.s32 	%r168, %r182, %r46;
	ld.shared.u8 	%rs27, [%r168];
	setp.ne.s16 	%p77, %rs27, 0;
$L__BB574_73:
	selp.u16 	%rs47, 1, 0, %p77;
	add.s32 	%r184, %r184, 8;
	add.s32 	%r183, %r183, 8;
	add.s32 	%r182, %r182, %r46;
	setp.ne.s32 	%p56, %r184, 0;
	@%p56 bra 	$L__BB574_64;
	add.s32 	%r186, %r183, 1;
$L__BB574_75:
	setp.eq.s32 	%p57, %r44, 0;
	@%p57 bra 	$L__BB574_93;
	and.b32  	%r61, %r43, 3;
	setp.lt.u32 	%p58, %r44, 4;
	@%p58 bra 	$L__BB574_83;
	and.b16  	%rs29, %rs47, 255;
	setp.ne.s16 	%p60, %rs29, 0;
	mov.pred 	%p78, -1;
	@%p60 bra 	$L__BB574_82;
	mad.lo.s32 	%r62, %r186, %r2, %r42;
	ld.shared.u8 	%rs30, [%r62];
	setp.ne.s16 	%p62, %rs30, 0;
	@%p62 bra 	$L__BB574_82;
	add.s32 	%r63, %r62, %r2;
	ld.shared.u8 	%rs31, [%r63];
	setp.ne.s16 	%p64, %rs31, 0;
	@%p64 bra 	$L__BB574_82;
	add.s32 	%r64, %r63, %r2;
	ld.shared.u8 	%rs32, [%r64];
	setp.ne.s16 	%p66, %rs32, 0;
	@%p66 bra 	$L__BB574_82;
	add.s32 	%r169, %r64, %r2;
	ld.shared.u8 	%rs33, [%r169];
	setp.ne.s16 	%p78, %rs33, 0;
$L__BB574_82:
	add.s32 	%r186, %r186, 4;
	selp.u16 	%rs47, 1, 0, %p78;
$L__BB574_83:
	setp.eq.s32 	%p67, %r61, 0;
	@%p67 bra 	$L__BB574_93;
	setp.eq.s32 	%p68, %r61, 1;
	@%p68 bra 	$L__BB574_89;
	and.b16  	%rs35, %rs47, 255;
	setp.ne.s16 	%p70, %rs35, 0;
	mov.pred 	%p79, -1;
	@%p70 bra 	$L__BB574_88;
	mad.lo.s32 	%r67, %r186, %r2, %r42;
	ld.shared.u8 	%rs36, [%r67];
	setp.ne.s16 	%p72, %rs36, 0;
	@%p72 bra 	$L__BB574_88;
	add.s32 	%r170, %r67, %r2;
	ld.shared.u8 	%rs37, [%r170];
	setp.ne.s16 	%p79, %rs37, 0;
$L__BB574_88:
	add.s32 	%r186, %r186, 2;
	selp.u16 	%rs47, 1, 0, %p79;
$L__BB574_89:
	and.b32  	%r171, %r43, 1;
	setp.eq.b32 	%p73, %r171, 1;
	not.pred 	%p74, %p73;
	@%p74 bra 	$L__BB574_93;
	and.b16  	%rs38, %rs47, 255;
	setp.ne.s16 	%p76, %rs38, 0;
	mov.pred 	%p80, -1;
	@%p76 bra 	$L__BB574_92;
	mad.lo.s32 	%r172, %r186, %r2, %r42;
	ld.shared.u8 	%rs39, [%r172];
	setp.ne.s16 	%p80, %rs39, 0;
$L__BB574_92:
	selp.u16 	%rs47, 1, 0, %p80;
$L__BB574_93:
	st.shared.u8 	[%r42], %rs47;
$L__BB574_94:
	cvt.u64.u32 	%rd267, %r4;
	mad.lo.s64 	%rd268, %rd147, %rd267, %rd3;
	cvta.to.global.u64 	%rd269, %rd144;
	add.s64 	%rd270, %rd269, %rd268;
	st.global.u8 	[%rd270], %rs47;
$L__BB574_95:
	ret;

}
	// .globl	contiguous_any33_i64
.visible .entry contiguous_any33_i64(
	.param .u64 .ptr .align 1 contiguous_any33_i64_param_0,
	.param .u64 .ptr .align 1 contiguous_any33_i64_param_1,
	.param .u64 contiguous_any33_i64_param_2,
	.param .u64 contiguous_any33_i64_param_3,
	.param .u64 contiguous_any33_i64_param_4
)
{
	.reg .pred 	%p<57>;
	.reg .b16 	%rs<49>;
	.reg .b32 	%r<69>;
	.reg .b64 	%rd<16>;

	ld.param.u64 	%rd2, [contiguous_any33_i64_param_0];
	ld.param.u64 	%rd3, [contiguous_any33_i64_param_1];
	ld.param.u64 	%rd4, [contiguous_any33_i64_param_3];
	ld.param.u64 	%rd5, [contiguous_any33_i64_param_4];
	mov.u32 	%r1, %tid.y;
	mov.u32 	%r2, %ntid.x;
	mov.u32 	%r3, %tid.x;
	mad.lo.s32 	%r36, %r1, %r2, %r3;
	mov.u32 	%r37, %ctaid.x;
	mad.lo.s32 	%r38, %r37, %r2, %r3;
	mov.u32 	%r4, %ctaid.y;
	mov.u32 	%r5, %ntid.y;
	mad.lo.s32 	%r39, %r4, %r5, %r1;
	mov.u32 	%r40, anysdata_i64;
	add.s32 	%r7, %r40, %r36;
	mov.b16 	%rs16, 0;
	st.shared.u8 	[%r7], %rs16;
	cvt.u64.u32 	%rd1, %r38;
	setp.le.u64 	%p9, %rd4, %rd1;
	cvt.u64.u32 	%rd7, %r39;
	setp.le.u64 	%p10, %rd5, %rd7;
	or.pred  	%p11, %p9, %p10;
	@%p11 bra 	$L__BB575_37;
	cvt.u32.u64 	%r41, %rd1;
	cvta.to.global.u64 	%rd8, %rd3;
	cvt.u32.u64 	%r42, %rd4;
	mad.lo.s32 	%r43, %r39, %r42, %r41;
	mul.wide.u32 	%rd9, %r43, 8;
	add.s64 	%rd10, %rd8, %rd9;
	ld.global.u64 	%rd11, [%rd10];
	setp.ne.s64 	%p12, %rd11, 0;
	selp.u16 	%rs17, 1, 0, %p12;
	st.shared.u8 	[%r7], %rs17;
	bar.sync 	0;
	setp.ne.s32 	%p13, %r1, 0;
	@%p13 bra 	$L__BB575_37;
	setp.gt.u32 	%p14, %r5, 1;
	@%p14 bra 	$L__BB575_4;
	add.s32 	%r45, %r40, %r3;
	ld.shared.u8 	%rs47, [%r45];
	bra.uni 	$L__BB575_36;
$L__BB575_4:
	add.s32 	%r8, %r40, %r3;
	ld.shared.u8 	%rs47, [%r8];
	add.s32 	%r9, %r5, -1;
	add.s32 	%r48, %r5, -2;
	and.b32  	%r10, %r9, 7;
	setp.lt.u32 	%p15, %r48, 7;
	mov.b32 	%r67, 1;
	@%p15 bra 	$L__BB575_17;
	and.b32  	%r50, %r9, -8;
	neg.s32 	%r65, %r50;
	shl.b32 	%r12, %r2, 3;
	shl.b32 	%r13, %r2, 1;
	mul.lo.s32 	%r14, %r2, 3;
	shl.b32 	%r15, %r2, 2;
	mul.lo.s32 	%r16, %r2, 5;
	mul.lo.s32 	%r17, %r2, 6;
	mul.lo.s32 	%r18, %r2, 7;
	mov.b32 	%r64, 0;
	mov.u32 	%r63, %r8;
$L__BB575_6:
	.pragma "nounroll";
	and.b16  	%rs19, %rs47, 255;
	setp.ne.s16 	%p17, %rs19, 0;
	mov.pred 	%p53, -1;
	@%p17 bra 	$L__BB575_15;
	add.s32 	%r51, %r63, %r2;
	ld.shared.u8 	%rs20, [%r51];
	setp.ne.s16 	%p19, %rs20, 0;
	@%p19 bra 	$L__BB575_15;
	add.s32 	%r52, %r63, %r13;
	ld.shared.u8 	%rs21, [%r52];
	setp.ne.s16 	%p21, %rs21, 0;
	@%p21 bra 	$L__BB575_15;
	add.s32 	%r53, %r63, %r14;
	ld.shared.u8 	%rs22, [%r53];
	setp.ne.s16 	%p23, %rs22, 0;
	@%p23 bra 	$L__BB575_15;
	add.s32 	%r54, %r63, %r15;
	ld.shared.u8 	%rs23, [%r54];
	setp.ne.s16 	%p25, %rs23, 0;
	@%p25 bra 	$L__BB575_15;
	add.s32 	%r55, %r63, %r16;
	ld.shared.u8 	%rs24, [%r55];
	setp.ne.s16 	%p27, %rs24, 0;
	@%p27 bra 	$L__BB575_15;
	add.s32 	%r56, %r63, %r17;
	ld.shared.u8 	%rs25, [%r56];
	setp.ne.s16 	%p29, %rs25, 0;
	@%p29 bra 	$L__BB575_15;
	add.s32 	%r57, %r63, %r18;
	ld.shared.u8 	%rs26, [%r57];
	setp.ne.s16 	%p31, %rs26, 0;
	@%p31 bra 	$L__BB575_15;
	add.s32 	%r58, %r63, %r12;
	ld.shared.u8 	%rs27, [%r58];
	setp.ne.s16 	%p53, %rs27, 0;
$L__BB575_15:
	selp.u16 	%rs47, 1, 0, %p53;
	add.s32 	%r65, %r65, 8;
	add.s32 	%r64, %r64, 8;
	add.s32 	%r63, %r63, %r12;
	setp.ne.s32 	%p32, %r65, 0;
	@%p32 bra 	$L__BB575_6;
	add.s32 	%r67, %r64, 1;
$L__BB575_17:
	setp.eq.s32 	%p33, %r10, 0;
	@%p33 bra 	$L__BB575_35;
	and.b32  	%r27, %r9, 3;
	setp.lt.u32 	%p34, %r10, 4;
	@%p34 bra 	$L__BB575_25;
	and.b16  	%rs29, %rs47, 255;
	setp.ne.s16 	%p36, %rs29, 0;
	mov.pred 	%p54, -1;
	@%p36 bra 	$L__BB575_24;
	mad.lo.s32 	%r28, %r67, %r2, %r8;
	ld.shared.u8 	%rs30, [%r28];
	setp.ne.s16 	%p38, %rs30, 0;
	@%p38 bra 	$L__BB575_24;
	add.s32 	%r29, %r28, %r2;
	ld.shared.u8 	%rs31, [%r29];
	setp.ne.s16 	%p40, %rs31, 0;
	@%p40 bra 	$L__BB575_24;
	add.s32 	%r30, %r29, %r2;
	ld.shared.u8 	%rs32, [%r30];
	setp.ne.s16 	%p42, %rs32, 0;
	@%p42 bra 	$L__BB575_24;
	add.s32 	%r59, %r30, %r2;
	ld.shared.u8 	%rs33, [%r59];
	setp.ne.s16 	%p54, %rs33, 0;
$L__BB575_24:
	add.s32 	%r67, %r67, 4;
	selp.u16 	%rs47, 1, 0, %p54;
$L__BB575_25:
	setp.eq.s32 	%p43, %r27, 0;
	@%p43 bra 	$L__BB575_35;
	setp.eq.s32 	%p44, %r27, 1;
	@%p44 bra 	$L__BB575_31;
	and.b16  	%rs35, %rs47, 255;
	setp.ne.s16 	%p46, %rs35, 0;
	mov.pred 	%p55, -1;
	@%p46 bra 	$L__BB575_30;
	mad.lo.s32 	%r33, %r67, %r2, %r8;
	ld.shared.u8 	%rs36, [%r33];
	setp.ne.s16 	%p48, %rs36, 0;
	@%p48 bra 	$L__BB575_30;
	add.s32 	%r60, %r33, %r2;
	ld.shared.u8 	%rs37, [%r60];
	setp.ne.s16 	%p55, %rs37, 0;
$L__BB575_30:
	add.s32 	%r67, %r67, 2;
	selp.u16 	%rs47, 1, 0, %p55;
$L__BB575_31:
	and.b32  	%r61, %r9, 1;
	setp.eq.b32 	%p49, %r61, 1;
	not.pred 	%p50, %p49;
	@%p50 bra 	$L__BB575_35;
	and.b16  	%rs38, %rs47, 255;
	setp.ne.s16 	%p52, %rs38, 0;
	mov.pred 	%p56, -1;
	@%p52 bra 	$L__BB575_34;
	mad.lo.s32 	%r62, %r67, %r2, %r8;
	ld.shared.u8 	%rs39, [%r62];
	setp.ne.s16 	%p56, %rs39, 0;
$L__BB575_34:
	selp.u16 	%rs47, 1, 0, %p56;
$L__BB575_35:
	st.shared.u8 	[%r8], %rs47;
$L__BB575_36:
	cvt.u64.u32 	%rd12, %r4;
	mad.lo.s64 	%rd13, %rd4, %rd12, %rd1;
	cvta.to.global.u64 	%rd14, %rd2;
	add.s64 	%rd15, %rd14, %rd13;
	st.global.u8 	[%rd15], %rs47;
$L__BB575_37:
	ret;

}
	// .globl	contiguous_any_u8
.visible .entry contiguous_any_u8(
	.param .u64 .ptr .align 1 contiguous_any_u8_param_0,
	.param .u64 .ptr .align 1 contiguous_any_u8_param_1,
	.param .u64 contiguous_any_u8_param_2
)
{
	.reg .pred 	%p<49>;
	.reg .b16 	%rs<29>;
	.reg .b32 	%r<14>;
	.reg .b64 	%rd<14>;

	ld.param.u64 	%rd4, [contiguous_any_u8_param_0];
	ld.param.u64 	%rd6, [contiguous_any_u8_param_1];
	ld.param.u64 	%rd5, [contiguous_any_u8_param_2];
	cvta.to.global.u64 	%rd1, %rd6;
	mov.u32 	%r1, %tid.x;
	mov.u32 	%r2, %ctaid.x;
	mov.u32 	%r13, %ntid.x;
	mul.lo.s32 	%r8, %r2, %r13;
	shl.b32 	%r9, %r8, 1;
	add.s32 	%r4, %r9, %r1;
	mov.u32 	%r10, anysdata_u8;
	add.s32 	%r5, %r10, %r1;
	mov.b16 	%rs1, 0;
	st.shared.u8 	[%r5], %rs1;
	add.s32 	%r11, %r4, %r13;
	cvt.u64.u32 	%rd2, %r11;
	setp.le.u64 	%p17, %rd5, %rd2;
	@%p17 bra 	$L__BB576_4;
	cvt.u64.u32 	%rd8, %r4;
	add.s64 	%rd9, %rd1, %rd8;
	ld.global.u8 	%rs4, [%rd9];
	setp.ne.s16 	%p21, %rs4, 0;
	mov.pred 	%p41, -1;
	@%p21 bra 	$L__BB576_3;
	add.s64 	%rd10, %rd1, %rd2;
	ld.global.u8 	%rs5, [%rd10];
	setp.ne.s16 	%p41, %rs5, 0;
$L__BB576_3:
	selp.u16 	%rs6, 1, 0, %p41;
	st.shared.u8 	[%r5], %rs6;
	bra.uni 	$L__BB576_6;
$L__BB576_4:
	cvt.u64.u32 	%rd3, %r4;
	setp.le.u64 	%p18, %rd5, %rd3;
	@%p18 bra 	$L__BB576_6;
	add.s64 	%rd7, %rd1, %rd3;
	ld.global.u8 	%rs2, [%rd7];
	setp.ne.s16 	%p19, %rs2, 0;
	selp.u16 	%rs3, 1, 0, %p19;
	st.shared.u8 	[%r5], %rs3;
$L__BB576_6:
	bar.sync 	0;
	setp.lt.u32 	%p22, %r13, 66;
	@%p22 bra 	$L__BB576_12;
$L__BB576_7:
	shr.u32 	%r7, %r13, 1;
	setp.ge.u32 	%p23, %r1, %r7;
	@%p23 bra 	$L__BB576_11;
	ld.shared.u8 	%rs7, [%r5];
	setp.ne.s16 	%p25, %rs7, 0;
	mov.pred 	%p42, -1;
	@%p25 bra 	$L__BB576_10;
	add.s32 	%r12, %r5, %r7;
	ld.shared.u8 	%rs8, [%r12];
	setp.ne.s16 	%p42, %rs8, 0;
$L__BB576_10:
	selp.u16 	%rs9, 1, 0, %p42;
	st.shared.u8 	[%r5], %rs9;
$L__BB576_11:
	bar.sync 	0;
	setp.gt.u32 	%p26, %r13, 131;
	mov.u32 	%r13, %r7;
	@%p26 bra 	$L__BB576_7;
$L__BB576_12:
	setp.gt.u32 	%p27, %r1, 31;
	@%p27 bra 	$L__BB576_27;
	ld.volatile.shared.u8 	%rs10, [%r5];
	setp.ne.s16 	%p29, %rs10, 0;
	mov.pred 	%p43, -1;
	@%p29 bra 	$L__BB576_15;
	ld.volatile.shared.u8 	%rs11, [%r5+32];
	setp.ne.s16 	%p43, %rs11, 0;
$L__BB576_15:
	selp.u16 	%rs12, 1, 0, %p43;
	st.volatile.shared.u8 	[%r5], %rs12;
	ld.volatile.shared.u8 	%rs13, [%r5];
	setp.ne.s16 	%p31, %rs13, 0;
	mov.pred 	%p44, -1;
	@%p31 bra 	$L__BB576_17;
	ld.volatile.shared.u8 	%rs14, [%r5+16];
	setp.ne.s16 	%p44, %rs14, 0;
$L__BB576_17:
	selp.u16 	%rs15, 1, 0, %p44;
	st.volatile.shared.u8 	[%r5], %rs15;
	ld.volatile.shared.u8 	%rs16, [%r5];
	setp.ne.s16 	%p33, %rs16, 0;
	mov.pred 	%p45, -1;
	@%p33 bra 	$L__BB576_19;
	ld.volatile.shared.u8 	%rs17, [%r5+8];
	setp.ne.s16 	%p45, %rs17, 0;
$L__BB576_19:
	selp.u16 	%rs18, 1, 0, %p45;
	st.volatile.shared.u8 	[%r5], %rs18;
	ld.volatile.shared.u8 	%rs19, [%r5];
	setp.ne.s16 	%p35, %rs19, 0;
	mov.pred 	%p46, -1;
	@%p35 bra 	$L__BB576_21;
	ld.volatile.shared.u8 	%rs20, [%r5+4];
	setp.ne.s16 	%p46, %rs20, 0;
$L__BB576_21:
	selp.u16 	%rs21, 1, 0, %p46;
	st.volatile.shared.u8 	[%r5], %rs21;
	ld.volatile.shared.u8 	%rs22, [%r5];
	setp.ne.s16 	%p37, %rs22, 0;
	mov.pred 	%p47, -1;
	@%p37 bra 	$L__BB576_23;
	ld.volatile.shared.u8 	%rs23, [%r5+2];
	setp.ne.s16 	%p47, %rs23, 0;
$L__BB576_23:
	selp.u16 	%rs24, 1, 0, %p47;
	st.volatile.shared.u8 	[%r5], %rs24;
	ld.volatile.shared.u8 	%rs25, [%r5];
	setp.ne.s16 	%p39, %rs25, 0;
	mov.pred 	%p48, -1;
	@%p39 bra 	$L__BB576_25;
	ld.volatile.shared.u8 	%rs26, [%r5+1];
	setp.ne.s16 	%p48, %rs26, 0;
$L__BB576_25:
	selp.u16 	%rs27, 1, 0, %p48;
	st.volatile.shared.u8 	[%r5], %rs27;
	setp.ne.s32 	%p40, %r1, 0;
	@%p40 bra 	$L__BB576_27;
	ld.shared.u8 	%rs28, [anysdata_u8];
	cvt.u64.u32 	%rd11, %r2;
	cvta.to.global.u64 	%rd12, %rd4;
	add.s64 	%rd13, %rd12, %rd11;
	st.global.u8 	[%rd13], %rs28;
$L__BB576_27:
	ret;

}
	// .globl	uncontiguous_any_u8
.visible .entry uncontiguous_any_u8(
	.param .u64 .ptr .align 1 uncontiguous_any_u8_param_0,
	.param .u64 .ptr .align 1 uncontiguous_any_u8_param_1,
	.param .u64 .ptr .align 1 uncontiguous_any_u8_param_2,
	.param .u64 .ptr .align 1 uncontiguous_any_u8_param_3,
	.param .u64 uncontiguous_any_u8_param_4,
	.param .u64 uncontiguous_any_u8_param_5
)
{
	.reg .pred 	%p<94>;
	.reg .b16 	%rs<29>;
	.reg .b32 	%r<210>;
	.reg .b64 	%rd<555>;

	ld.param.u64 	%rd260, [uncontiguous_any_u8_param_0];
	ld.param.u64 	%rd263, [uncontiguous_any_u8_param_1];
	ld.param.u64 	%rd264, [uncontiguous_any_u8_param_2];
	ld.param.u64 	%rd265, [uncontiguous_any_u8_param_3];
	ld.param.u64 	%rd261, [uncontiguous_any_u8_param_4];
	ld.param.u64 	%rd262, [uncontiguous_any_u8_param_5];
	cvta.to.global.u64 	%rd1, %rd265;
	cvta.to.global.u64 	%rd2, %rd264;
	cvta.to.global.u64 	%rd3, %rd263;
	mov.u32 	%r1, %tid.x;
	mov.u32 	%r2, %ctaid.x;
	mov.u32 	%r209, %ntid.x;
	mul.lo.s32 	%r52, %r2, %r209;
	shl.b32 	%r53, %r52, 1;
	add.s32 	%r4, %r53, %r1;
	mov.u32 	%r54, anysdata_u8;
	add.s32 	%r5, %r54, %r1;
	mov.b16 	%rs1, 0;
	st.shared.u8 	[%r5], %rs1;
	add.s32 	%r55, %r4, %r209;
	cvt.u64.u32 	%rd508, %r55;
	setp.le.u64 	%p17, %rd262, %rd508;
	@%p17 bra 	$L__BB577_56;
	cvt.u32.u64 	%r6, %rd261;
	add.s32 	%r203, %r6, -1;
	setp.lt.s32 	%p44, %r203, 0;
	mov.b64 	%rd512, 0;
	mov.u64 	%rd513, %rd512;
	@%p44 bra 	$L__BB577_53;
	cvt.u64.u32 	%rd509, %r4;
	setp.lt.u32 	%p45, %r203, 3;
	mov.b64 	%rd513, 0;
	mov.u64 	%rd512, %rd513;
	@%p45 bra 	$L__BB577_30;
	add.s32 	%r201, %r6, -2;
	and.b32  	%r131, %r6, -4;
	neg.s32 	%r200, %r131;
	mov.b64 	%rd513, 0;
$L__BB577_4:
	.pragma "nounroll";
	add.s32 	%r12, %r201, 1;
	mul.wide.u32 	%rd396, %r12, 8;
	add.s64 	%rd397, %rd2, %rd396;
	ld.global.u64 	%rd10, [%rd397];
	or.b64  	%rd398, %rd509, %rd10;
	and.b64  	%rd399, %rd398, -4294967296;
	setp.ne.s64 	%p46, %rd399, 0;
	@%p46 bra 	$L__BB577_6;
	cvt.u32.u64 	%r132, %rd10;
	cvt.u32.u64 	%r133, %rd509;
	div.u32 	%r134, %r133, %r132;
	mul.lo.s32 	%r135, %r134, %r132;
	sub.s32 	%r136, %r133, %r135;
	cvt.u64.u32 	%rd474, %r134;
	cvt.u64.u32 	%rd475, %r136;
	bra.uni 	$L__BB577_7;
$L__BB577_6:
	div.s64 	%rd474, %rd509, %rd10;
	mul.lo.s64 	%rd400, %rd474, %rd10;
	sub.s64 	%rd475, %rd509, %rd400;
$L__BB577_7:
	mul.wide.u32 	%rd401, %r12, 8;
	add.s64 	%rd402, %rd1, %rd401;
	ld.global.u64 	%rd17, [%rd402];
	mad.lo.s64 	%rd18, %rd17, %rd475, %rd512;
	or.b64  	%rd403, %rd508, %rd10;
	and.b64  	%rd404, %rd403, -4294967296;
	setp.ne.s64 	%p47, %rd404, 0;
	@%p47 bra 	$L__BB577_9;
	cvt.u32.u64 	%r137, %rd10;
	cvt.u32.u64 	%r138, %rd508;
	div.u32 	%r139, %r138, %r137;
	mul.lo.s32 	%r140, %r139, %r137;
	sub.s32 	%r141, %r138, %r140;
	cvt.u64.u32 	%rd476, %r139;
	cvt.u64.u32 	%rd477, %r141;
	bra.uni 	$L__BB577_10;
$L__BB577_9:
	div.s64 	%rd476, %rd508, %rd10;
	mul.lo.s64 	%rd405, %rd476, %rd10;
	sub.s64 	%rd477, %rd508, %rd405;
$L__BB577_10:
	mad.lo.s64 	%rd25, %rd477, %rd17, %rd513;
	add.s32 	%r13, %r201, -2;
	mul.wide.u32 	%rd406, %r201, 8;
	add.s64 	%rd407, %rd2, %rd406;
	ld.global.u64 	%rd26, [%rd407];
	or.b64  	%rd408, %rd474, %rd26;
	and.b64  	%rd409, %rd408, -4294967296;
	setp.ne.s64 	%p48, %rd409, 0;
	@%p48 bra 	$L__BB577_12;
	cvt.u32.u64 	%r142, %rd26;
	cvt.u32.u64 	%r143, %rd474;
	div.u32 	%r144, %r143, %r142;
	mul.lo.s32 	%r145, %r144, %r142;
	sub.s32 	%r146, %r143, %r145;
	cvt.u64.u32 	%rd478, %r144;
	cvt.u64.u32 	%rd479, %r146;
	bra.uni 	$L__BB577_13;
$L__BB577_12:
	div.s64 	%rd478, %rd474, %rd26;
	mul.lo.s64 	%rd410, %rd478, %rd26;
	sub.s64 	%rd479, %rd474, %rd410;
$L__BB577_13:
	mul.wide.u32 	%rd411, %r201, 8;
	add.s64 	%rd412, %rd1, %rd411;
	ld.global.u64 	%rd33, [%rd412];
	mad.lo.s64 	%rd34, %rd33, %rd479, %rd18;
	or.b64  	%rd413, %rd476, %rd26;
	and.b64  	%rd414, %rd413, -4294967296;
	setp.ne.s64 	%p49, %rd414, 0;
	@%p49 bra 	$L__BB577_15;
	cvt.u32.u64 	%r147, %rd26;
	cvt.u32.u64 	%r148, %rd476;
	div.u32 	%r149, %r148, %r147;
	mul.lo.s32 	%r150, %r149, %r147;
	sub.s32 	%r151, %r148, %r150;
	cvt.u64.u32 	%rd480, %r149;
	cvt.u64.u32 	%rd481, %r151;
	bra.uni 	$L__BB577_16;
$L__BB577_15:
	div.s64 	%rd480, %rd476, %rd26;
	mul.lo.s64 	%rd415, %rd480, %rd26;
	sub.s64 	%rd481, %rd476, %rd415;
$L__BB577_16:
	mad.lo.s64 	%rd41, %rd481, %rd33, %rd25;
	add.s32 	%r14, %r201, -1;
	mul.wide.u32 	%rd416, %r14, 8;
	add.s64 	%rd417, %rd2, %rd416;
	ld.global.u64 	%rd42, [%rd417];
	or.b64  	%rd418, %rd478, %rd42;
	and.b64  	%rd419, %rd418, -4294967296;
	setp.ne.s64 	%p50, %rd419, 0;
	@%p50 bra 	$L__BB577_18;
	cvt.u32.u64 	%r152, %rd42;
	cvt.u32.u64 	%r153, %rd478;
	div.u32 	%r154, %r153, %r152;
	mul.lo.s32 	%r155, %r154, %r152;
	sub.s32 	%r156, %r153, %r155;
	cvt.u64.u32 	%rd482, %r154;
	cvt.u64.u32 	%rd483, %r156;
	bra.uni 	$L__BB577_19;
$L__BB577_18:
	div.s64 	%rd482, %rd478, %rd42;
	mul.lo.s64 	%rd420, %rd482, %rd42;
	sub.s64 	%rd483, %rd478, %rd420;
$L__BB577_19:
	mul.wide.u32 	%rd421, %r14, 8;
	add.s64 	%rd422, %rd1, %rd421;
	ld.global.u64 	%rd49, [%rd422];
	mad.lo.s64 	%rd50, %rd49, %rd483, %rd34;
	or.b64  	%rd423, %rd480, %rd42;
	and.b64  	%rd424, %rd423, -4294967296;
	setp.ne.s64 	%p51, %rd424, 0;
	@%p51 bra 	$L__BB577_21;
	cvt.u32.u64 	%r157, %rd42;
	cvt.u32.u64 	%r158, %rd480;
	div.u32 	%r159, %r158, %r157;
	mul.lo.s32 	%r160, %r159, %r157;
	sub.s32 	%r161, %r158, %r160;
	cvt.u64.u32 	%rd484, %r159;
	cvt.u64.u32 	%rd485, %r161;
	bra.uni 	$L__BB577_22;
$L__BB577_21:
	div.s64 	%rd484, %rd480, %rd42;
	mul.lo.s64 	%rd425, %rd484, %rd42;
	sub.s64 	%rd485, %rd480, %rd425;
$L__BB577_22:
	mad.lo.s64 	%rd57, %rd485, %rd49, %rd41;
	mul.wide.u32 	%rd426, %r13, 8;
	add.s64 	%rd427, %rd2, %rd426;
	ld.global.u64 	%rd58, [%rd427];
	or.b64  	%rd428, %rd482, %rd58;
	and.b64  	%rd429, %rd428, -4294967296;
	setp.ne.s64 	%p52, %rd429, 0;
	@%p52 bra 	$L__BB577_24;
	cvt.u32.u64 	%r162, %rd58;
	cvt.u32.u64 	%r163, %rd482;
	div.u32 	%r164, %r163, %r162;
	mul.lo.s32 	%r165, %r164, %r162;
	sub.s32 	%r166, %r163, %r165;
	cvt.u64.u32 	%rd509, %r164;
	cvt.u64.u32 	%rd487, %r166;
	bra.uni 	$L__BB577_25;
$L__BB577_24:
	div.s64 	%rd509, %rd482, %rd58;
	mul.lo.s64 	%rd430, %rd509, %rd58;
	sub.s64 	%rd487, %rd482, %rd430;
$L__BB577_25:
	mul.wide.u32 	%rd431, %r13, 8;
	add.s64 	%rd432, %rd1, %rd431;
	ld.global.u64 	%rd65, [%rd432];
	mad.lo.s64 	%rd512, %rd65, %rd487, %rd50;
	or.b64  	%rd433, %rd484, %rd58;
	and.b64  	%rd434, %rd433, -4294967296;
	setp.ne.s64 	%p53, %rd434, 0;
	@%p53 bra 	$L__BB577_27;
	cvt.u32.u64 	%r167, %rd58;
	cvt.u32.u64 	%r168, %rd484;
	div.u32 	%r169, %r168, %r167;
	mul.lo.s32 	%r170, %r169, %r167;
	sub.s32 	%r171, %r168, %r170;
	cvt.u64.u32 	%rd508, %r169;
	cvt.u64.u32 	%rd489, %r171;
	bra.uni 	$L__BB577_28;
$L__BB577_27:
	div.s64 	%rd508, %rd484, %rd58;
	mul.lo.s64 	%rd435, %rd508, %rd58;
	sub.s64 	%rd489, %rd484, %rd435;
$L__BB577_28:
	mad.lo.s64 	%rd513, %rd489, %rd65, %rd57;
	add.s32 	%r201, %r201, -4;
	add.s32 	%r200, %r200, 4;
	setp.ne.s32 	%p54, %r200, 0;
	@%p54 bra 	$L__BB577_4;
	add.s32 	%r203, %r201, 1;
$L__BB577_30:
	and.b32  	%r19, %r6, 3;
	setp.eq.s32 	%p55, %r19, 0;
	@%p55 bra 	$L__BB577_53;
	setp.eq.s32 	%p56, %r19, 1;
	@%p56 bra 	$L__BB577_45;
	mul.wide.u32 	%rd437, %r203, 8;
	add.s64 	%rd438, %rd2, %rd437;
	ld.global.u64 	%rd80, [%rd438];
	or.b64  	%rd439, %rd509, %rd80;
	and.b64  	%rd440, %rd439, -4294967296;
	setp.ne.s64 	%p57, %rd440, 0;
	@%p57 bra 	$L__BB577_34;
	cvt.u32.u64 	%r172, %rd80;
	cvt.u32.u64 	%r173, %rd509;
	div.u32 	%r174, %r173, %r172;
	mul.lo.s32 	%r175, %r174, %r172;
	sub.s32 	%r176, %r173, %r175;
	cvt.u64.u32 	%rd496, %r174;
	cvt.u64.u32 	%rd497, %r176;
	bra.uni 	$L__BB577_35;
$L__BB577_34:
	div.s64 	%rd496, %rd509, %rd80;
	mul.lo.s64 	%rd441, %rd496, %rd80;
	sub.s64 	%rd497, %rd509, %rd441;
$L__BB577_35:
	add.s64 	%rd443, %rd1, %rd437;
	ld.global.u64 	%rd87, [%rd443];
	mad.lo.s64 	%rd88, %rd87, %rd497, %rd512;
	or.b64  	%rd444, %rd508, %rd80;
	and.b64  	%rd445, %rd444, -4294967296;
	setp.ne.s64 	%p58, %rd445, 0;
	@%p58 bra 	$L__BB577_37;
	cvt.u32.u64 	%r177, %rd80;
	cvt.u32.u64 	%r178, %rd508;
	div.u32 	%r179, %r178, %r177;
	mul.lo.s32 	%r180, %r179, %r177;
	sub.s32 	%r181, %r178, %r180;
	cvt.u64.u32 	%rd498, %r179;
	cvt.u64.u32 	%rd499, %r181;
	bra.uni 	$L__BB577_38;
$L__BB577_37:
	div.s64 	%rd498, %rd508, %rd80;
	mul.lo.s64 	%rd446, %rd498, %rd80;
	sub.s64 	%rd499, %rd508, %rd446;
$L__BB577_38:
	mad.lo.s64 	%rd95, %rd499, %rd87, %rd513;
	add.s32 	%r20, %r203, -1;
	mul.wide.u32 	%rd447, %r20, 8;
	add.s64 	%rd448, %rd2, %rd447;
	ld.global.u64 	%rd96, [%rd448];
	or.b64  	%rd449, %rd496, %rd96;
	and.b64  	%rd450, %rd449, -4294967296;
	setp.ne.s64 	%p59, %rd450, 0;
	@%p59 bra 	$L__BB577_40;
	cvt.u32.u64 	%r182, %rd96;
	cvt.u32.u64 	%r183, %rd496;
	div.u32 	%r184, %r183, %r182;
	mul.lo.s32 	%r185, %r184, %r182;
	sub.s32 	%r186, %r183, %r185;
	cvt.u64.u32 	%rd509, %r184;
	cvt.u64.u32 	%rd501, %r186;
	bra.uni 	$L__BB577_41;
$L__BB577_40:
	div.s64 	%rd509, %rd496, %rd96;
	mul.lo.s64 	%rd451, %rd509, %rd96;
	sub.s64 	%rd501, %rd496, %rd451;
$L__BB577_41:
	add.s64 	%rd453, %rd1, %rd447;
	ld.global.u64 	%rd103, [%rd453];
	mad.lo.s64 	%rd512, %rd103, %rd501, %rd88;
	or.b64  	%rd454, %rd498, %rd96;
	and.b64  	%rd455, %rd454, -4294967296;
	setp.ne.s64 	%p60, %rd455, 0;
	@%p60 bra 	$L__BB577_43;
	cvt.u32.u64 	%r187, %rd96;
	cvt.u32.u64 	%r188, %rd498;
	div.u32 	%r189, %r188, %r187;
	mul.lo.s32 	%r190, %r189, %r187;
	sub.s32 	%r191, %r188, %r190;
	cvt.u64.u32 	%rd508, %r189;
	cvt.u64.u32 	%rd503, %r191;
	bra.uni 	$L__BB577_44;
$L__BB577_43:
	div.s64 	%rd508, %rd498, %rd96;
	mul.lo.s64 	%rd456, %rd508, %rd96;
	sub.s64 	%rd503, %rd498, %rd456;
$L__BB577_44:
	mad.lo.s64 	%rd513, %rd503, %rd103, %rd95;
	add.s32 	%r203, %r203, -2;
$L__BB577_45:
	and.b32  	%r192, %r6, 1;
	setp.eq.b32 	%p61, %r192, 1;
	not.pred 	%p62, %p61;
	@%p62 bra 	$L__BB577_53;
	mul.wide.u32 	%rd457, %r203, 8;
	add.s64 	%rd458, %rd2, %rd457;
	ld.global.u64 	%rd118, [%rd458];
	or.b64  	%rd459, %rd509, %rd118;
	and.b64  	%rd460, %rd459, -4294967296;
	setp.ne.s64 	%p63, %rd460, 0;
	@%p63 bra 	$L__BB577_48;
	cvt.u32.u64 	%r193, %rd118;
	cvt.u32.u64 	%r194, %rd509;
	rem.u32 	%r195, %r194, %r193;
	cvt.u64.u32 	%rd510, %r195;
	bra.uni 	$L__BB577_49;
$L__BB577_48:
	rem.s64 	%rd510, %rd509, %rd118;
$L__BB577_49:
	add.s64 	%rd462, %rd1, %rd457;
	ld.global.u64 	%rd122, [%rd462];
	mad.lo.s64 	%rd512, %rd122, %rd510, %rd512;
	or.b64  	%rd463, %rd508, %rd118;
	and.b64  	%rd464, %rd463, -4294967296;
	setp.ne.s64 	%p64, %rd464, 0;
	@%p64 bra 	$L__BB577_51;
	cvt.u32.u64 	%r196, %rd118;
	cvt.u32.u64 	%r197, %rd508;
	rem.u32 	%r198, %r197, %r196;
	cvt.u64.u32 	%rd511, %r198;
	bra.uni 	$L__BB577_52;
$L__BB577_51:
	rem.s64 	%rd511, %rd508, %rd118;
$L__BB577_52:
	mad.lo.s64 	%rd513, %rd511, %rd122, %rd513;
$L__BB577_53:
	add.s64 	%rd465, %rd3, %rd512;
	ld.global.u8 	%rs4, [%rd465];
	setp.ne.s16 	%p66, %rs4, 0;
	mov.pred 	%p86, -1;
	@%p66 bra 	$L__BB577_55;
	add.s64 	%rd466, %rd3, %rd513;
	ld.global.u8 	%rs5, [%rd466];
	setp.ne.s16 	%p86, %rs5, 0;
$L__BB577_55:
	selp.u16 	%rs6, 1, 0, %p86;
	st.shared.u8 	[%r5], %rs6;
	bra.uni 	$L__BB577_116;
$L__BB577_56:
	cvt.u64.u32 	%rd545, %r4;
	setp.le.u64 	%p18, %rd262, %rd545;
	@%p18 bra 	$L__BB577_116;
	cvt.u32.u64 	%r23, %rd261;
	add.s32 	%r207, %r23, -1;
	setp.lt.s32 	%p19, %r207, 0;
	mov.b64 	%rd554, 0;
	@%p19 bra 	$L__BB577_115;
	and.b32  	%r25, %r23, 7;
	setp.lt.u32 	%p20, %r207, 7;
	mov.b64 	%rd554, 0;
	@%p20 bra 	$L__BB577_86;
	add.s32 	%r205, %r23, -4;
	and.b32  	%r56, %r23, -8;
	neg.s32 	%r204, %r56;
	mov.b64 	%rd554, 0;
$L__BB577_60:
	.pragma "nounroll";
	add.s32 	%r30, %r205, 3;
	mul.wide.u32 	%rd270, %r30, 8;
	add.s64 	%rd271, %rd2, %rd270;
	ld.global.u64 	%rd133, [%rd271];
	or.b64  	%rd272, %rd545, %rd133;
	and.b64  	%rd273, %rd272, -4294967296;
	setp.ne.s64 	%p21, %rd273, 0;
	@%p21 bra 	$L__BB577_62;
	cvt.u32.u64 	%r57, %rd133;
	cvt.u32.u64 	%r58, %rd545;
	div.u32 	%r59, %r58, %r57;
	mul.lo.s32 	%r60, %r59, %r57;
	sub.s32 	%r61, %r58, %r60;
	cvt.u64.u32 	%rd516, %r59;
	cvt.u64.u32 	%rd517, %r61;
	bra.uni 	$L__BB577_63;
$L__BB577_62:
	div.s64 	%rd516, %rd545, %rd133;
	mul.lo.s64 	%rd274, %rd516, %rd133;
	sub.s64 	%rd517, %rd545, %rd274;
$L__BB577_63:
	add.s64 	%rd276, %rd1, %rd270;
	ld.global.u64 	%rd277, [%rd276];
	mad.lo.s64 	%rd140, %rd277, %rd517, %rd554;
	add.s32 	%r31, %r205, 2;
	mul.wide.u32 	%rd278, %r31, 8;
	add.s64 	%rd279, %rd2, %rd278;
	ld.global.u64 	%rd141, [%rd279];
	or.b64  	%rd280, %rd516, %rd141;
	and.b64  	%rd281, %rd280, -4294967296;
	setp.ne.s64 	%p22, %rd281, 0;
	@%p22 bra 	$L__BB577_65;
	cvt.u32.u64 	%r62, %rd141;
	cvt.u32.u64 	%r63, %rd516;
	div.u32 	%r64, %r63, %r62;
	mul.lo.s32 	%r65, %r64, %r62;
	sub.s32 	%r66, %r63, %r65;
	cvt.u64.u32 	%rd518, %r64;
	cvt.u64.u32 	%rd519, %r66;
	bra.uni 	$L__BB577_66;
$L__BB577_65:
	div.s64 	%rd518, %rd516, %rd141;
	mul.lo.s64 	%rd282, %rd518, %rd141;
	sub.s64 	%rd519, %rd516, %rd282;
$L__BB577_66:
	add.s64 	%rd284, %rd1, %rd278;
	ld.global.u64 	%rd285, [%rd284];
	mad.lo.s64 	%rd148, %rd285, %rd519, %rd140;
	add.s32 	%r32, %r205, 1;
	mul.wide.u32 	%rd286, %r32, 8;
	add.s64 	%rd287, %rd2, %rd286;
	ld.global.u64 	%rd149, [%rd287];
	or.b64  	%rd288, %rd518, %rd149;
	and.b64  	%rd289, %rd288, -4294967296;
	setp.ne.s64 	%p23, %rd289, 0;
	@%p23 bra 	$L__BB577_68;
	cvt.u32.u64 	%r67, %rd149;
	cvt.u32.u64 	%r68, %rd518;
	div.u32 	%r69, %r68, %r67;
	mul.lo.s32 	%r70, %r69, %r67;
	sub.s32 	%r71, %r68, %r70;
	cvt.u64.u32 	%rd520, %r69;
	cvt.u64.u32 	%rd521, %r71;
	bra.uni 	$L__BB577_69;
$L__BB577_68:
	div.s64 	%rd520, %rd518, %rd149;
	mul.lo.s64 	%rd290, %rd520, %rd149;
	sub.s64 	%rd521, %rd518, %rd290;
$L__BB577_69:
	add.s64 	%rd292, %rd1, %rd286;
	ld.global.u64 	%rd293, [%rd292];
	mad.lo.s64 	%rd156, %rd293, %rd521, %rd148;
	add.s32 	%r33, %r205, -4;
	mul.wide.u32 	%rd294, %r205, 8;
	add.s64 	%rd295, %rd2, %rd294;
	ld.global.u64 	%rd157, [%rd295];
	or.b64  	%rd296, %rd520, %rd157;
	and.b64  	%rd297, %rd296, -4294967296;
	setp.ne.s64 	%p24, %rd297, 0;
	@%p24 bra 	$L__BB577_71;
	cvt.u32.u64 	%r72, %rd157;
	cvt.u32.u64 	%r73, %rd520;
	div.u32 	%r74, %r73, %r72;
	mul.lo.s32 	%r75, %r74, %r72;
	sub.s32 	%r76, %r73, %r75;
	cvt.u64.u32 	%rd522, %r74;
	cvt.u64.u32 	%rd523, %r76;
	bra.uni 	$L__BB577_72;
$L__BB577_71:
	div.s64 	%rd522, %rd520, %rd157;
	mul.lo.s64 	%rd298, %rd522, %rd157;
	sub.s64 	%rd523, %rd520, %rd298;
$L__BB577_72:
	add.s64 	%rd300, %rd1, %rd294;
	ld.global.u64 	%rd301, [%rd300];
	mad.lo.s64 	%rd164, %rd301, %rd523, %rd156;
	add.s32 	%r34, %r205, -1;
	mul.wide.u32 	%rd302, %r34, 8;
	add.s64 	%rd303, %rd2, %rd302;
	ld.global.u64 	%rd165, [%rd303];
	or.b64  	%rd304, %rd522, %rd165;
	and.b64  	%rd305, %rd304, -4294967296;
	setp.ne.s64 	%p25, %rd305, 0;
	@%p25 bra 	$L__BB577_74;
	cvt.u32.u64 	%r77, %rd165;
	cvt.u32.u64 	%r78, %rd522;
	div.u32 	%r79, %r78, %r77;
	mul.lo.s32 	%r80, %r79, %r77;
	sub.s32 	%r81, %r78, %r80;
	cvt.u64.u32 	%rd524, %r79;
	cvt.u64.u32 	%rd525, %r81;
	bra.uni 	$L__BB577_75;
$L__BB577_74:
	div.s64 	%rd524, %rd522, %rd165;
	mul.lo.s64 	%rd306, %rd524, %rd165;
	sub.s64 	%rd525, %rd522, %rd306;
$L__BB577_75:
	add.s64 	%rd308, %rd1, %rd302;
	ld.global.u64 	%rd309, [%rd308];
	mad.lo.s64 	%rd172, %rd309, %rd525, %rd164;
	add.s32 	%r35, %r205, -2;
	mul.wide.u32 	%rd310, %r35, 8;
	add.s64 	%rd311, %rd2, %rd310;
	ld.global.u64 	%rd173, [%rd311];
	or.b64  	%rd312, %rd524, %rd173;
	and.b64  	%rd313, %rd312, -4294967296;
	setp.ne.s64 	%p26, %rd313, 0;
	@%p26 bra 	$L__BB577_77;
	cvt.u32.u64 	%r82, %rd173;
	cvt.u32.u64 	%r83, %rd524;
	div.u32 	%r84, %r83, %r82;
	mul.lo.s32 	%r85, %r84, %r82;
	sub.s32 	%r86, %r83, %r85;
	cvt.u64.u32 	%rd526, %r84;
	cvt.u64.u32 	%rd527, %r86;
	bra.uni 	$L__BB577_78;
$L__BB577_77:
	div.s64 	%rd526, %rd524, %rd173;
	mul.lo.s64 	%rd314, %rd526, %rd173;
	sub.s64 	%rd527, %rd524, %rd314;
$L__BB577_78:
	add.s64 	%rd316, %rd1, %rd310;
	ld.global.u64 	%rd317, [%rd316];
	mad.lo.s64 	%rd180, %rd317, %rd527, %rd172;
	add.s32 	%r36, %r205, -3;
	mul.wide.u32 	%rd318, %r36, 8;
	add.s64 	%rd319, %rd2, %rd318;
	ld.global.u64 	%rd181, [%rd319];
	or.b64  	%rd320, %rd526, %rd181;
	and.b64  	%rd321, %rd320, -4294967296;
	setp.ne.s64 	%p27, %rd321, 0;
	@%p27 bra 	$L__BB577_80;
	cvt.u32.u64 	%r87, %rd181;
	cvt.u32.u64 	%r88, %rd526;
	div.u32 	%r89, %r88, %r87;
	mul.lo.s32 	%r90, %r89, %r87;
	sub.s32 	%r91, %r88, %r90;
	cvt.u64.u32 	%rd528, %r89;
	cvt.u64.u32 	%rd529, %r91;
	bra.uni 	$L__BB577_81;
$L__BB577_80:
	div.s64 	%rd528, %rd526, %rd181;
	mul.lo.s64 	%rd322, %rd528, %rd181;
	sub.s64 	%rd529, %rd526, %rd322;
$L__BB577_81:
	add.s64 	%rd324, %rd1, %rd318;
	ld.global.u64 	%rd325, [%rd324];
	mad.lo.s64 	%rd188, %rd325, %rd529, %rd180;
	mul.wide.u32 	%rd326, %r33, 8;
	add.s64 	%rd327, %rd2, %rd326;
	ld.global.u64 	%rd189, [%rd327];
	or.b64  	%rd328, %rd528, %rd189;
	and.b64  	%rd329, %rd328, -4294967296;
	setp.ne.s64 	%p28, %rd329, 0;
	@%p28 bra 	$L__BB577_83;
	cvt.u32.u64 	%r92, %rd189;
	cvt.u32.u64 	%r93, %rd528;
	div.u32 	%r94, %r93, %r92;
	mul.lo.s32 	%r95, %r94, %r92;
	sub.s32 	%r96, %r93, %r95;
	cvt.u64.u32 	%rd545, %r94;
	cvt.u64.u32 	%rd531, %r96;
	bra.uni 	$L__BB577_84;
$L__BB577_83:
	div.s64 	%rd545, %rd528, %rd189;
	mul.lo.s64 	%rd330, %rd545, %rd189;
	sub.s64 	%rd531, %rd528, %rd330;
$L__BB577_84:
	add.s64 	%rd332, %rd1, %rd326;
	ld.global.u64 	%rd333, [%rd332];
	mad.lo.s64 	%rd554, %rd333, %rd531, %rd188;
	add.s32 	%r205, %r205, -8;
	add.s32 	%r204, %r204, 8;
	setp.ne.s32 	%p29, %r204, 0;
	@%p29 bra 	$L__BB577_60;
	add.s32 	%r207, %r205, 3;
$L__BB577_86:
	setp.eq.s32 	%p30, %r25, 0;
	@%p30 bra 	$L__BB577_115;
	and.b32  	%r41, %r23, 3;
	setp.lt.u32 	%p31, %r25, 4;
	@%p31 bra 	$L__BB577_101;
	mul.wide.u32 	%rd335, %r207, 8;
	add.s64 	%rd336, %rd2, %rd335;
	ld.global.u64 	%rd200, [%rd336];
	or.b64  	%rd337, %rd545, %rd200;
	and.b64  	%rd338, %rd337, -4294967296;
	setp.ne.s64 	%p32, %rd338, 0;
	@%p32 bra 	$L__BB577_90;
	cvt.u32.u64 	%r97, %rd200;
	cvt.u32.u64 	%r98, %rd545;
	div.u32 	%r99, %r98, %r97;
	mul.lo.s32 	%r100, %r99, %r97;
	sub.s32 	%r101, %r98, %r100;
	cvt.u64.u32 	%rd535, %r99;
	cvt.u64.u32 	%rd536, %r101;
	bra.uni 	$L__BB577_91;
$L__BB577_90:
	div.s64 	%rd535, %rd545, %rd200;
	mul.lo.s64 	%rd339, %rd535, %rd200;
	sub.s64 	%rd536, %rd545, %rd339;
$L__BB577_91:
	add.s64 	%rd341, %rd1, %rd335;
	ld.global.u64 	%rd342, [%rd341];
	mad.lo.s64 	%rd207, %rd342, %rd536, %rd554;
	add.s32 	%r42, %r207, -1;
	mul.wide.u32 	%rd343, %r42, 8;
	add.s64 	%rd344, %rd2, %rd343;
	ld.global.u64 	%rd208, [%rd344];
	or.b64  	%rd345, %rd535, %rd208;
	and.b64  	%rd346, %rd345, -4294967296;
	setp.ne.s64 	%p33, %rd346, 0;
	@%p33 bra 	$L__BB577_93;
	cvt.u32.u64 	%r102, %rd208;
	cvt.u32.u64 	%r103, %rd535;
	div.u32 	%r104, %r103, %r102;
	mul.lo.s32 	%r105, %r104, %r102;
	sub.s32 	%r106, %r103, %r105;
	cvt.u64.u32 	%rd537, %r104;
	cvt.u64.u32 	%rd538, %r106;
	bra.uni 	$L__BB577_94;
$L__BB577_93:
	div.s64 	%rd537, %rd535, %rd208;
	mul.lo.s64 	%rd347, %rd537, %rd208;
	sub.s64 	%rd538, %rd535, %rd347;
$L__BB577_94:
	add.s64 	%rd349, %rd1, %rd343;
	ld.global.u64 	%rd350, [%rd349];
	mad.lo.s64 	%rd215, %rd350, %rd538, %rd207;
	add.s32 	%r43, %r207, -2;
	mul.wide.u32 	%rd351, %r43, 8;
	add.s64 	%rd352, %rd2, %rd351;
	ld.global.u64 	%rd216, [%rd352];
	or.b64  	%rd353, %rd537, %rd216;
	and.b64  	%rd354, %rd353, -4294967296;
	setp.ne.s64 	%p34, %rd354, 0;
	@%p34 bra 	$L__BB577_96;
	cvt.u32.u64 	%r107, %rd216;
	cvt.u32.u64 	%r108, %rd537;
	div.u32 	%r109, %r108, %r107;
	mul.lo.s32 	%r110, %r109, %r107;
	sub.s32 	%r111, %r108, %r110;
	cvt.u64.u32 	%rd539, %r109;
	cvt.u64.u32 	%rd540, %r111;
	bra.uni 	$L__BB577_97;
$L__BB577_96:
	div.s64 	%rd539, %rd537, %rd216;
	mul.lo.s64 	%rd355, %rd539, %rd216;
	sub.s64 	%rd540, %rd537, %rd355;
$L__BB577_97:
	add.s64 	%rd357, %rd1, %rd351;
	ld.global.u64 	%rd358, [%rd357];
	mad.lo.s64 	%rd223, %rd358, %rd540, %rd215;
	add.s32 	%r44, %r207, -3;
	mul.wide.u32 	%rd359, %r44, 8;
	add.s64 	%rd360, %rd2, %rd359;
	ld.global.u64 	%rd224, [%rd360];
	or.b64  	%rd361, %rd539, %rd224;
	and.b64  	%rd362, %rd361, -4294967296;
	setp.ne.s64 	%p35, %rd362, 0;
	@%p35 bra 	$L__BB577_99;
	cvt.u32.u64 	%r112, %rd224;
	cvt.u32.u64 	%r113, %rd539;
	div.u32 	%r114, %r113, %r112;
	mul.lo.s32 	%r115, %r114, %r112;
	sub.s32 	%r116, %r113, %r115;
	cvt.u64.u32 	%rd545, %r114;
	cvt.u64.u32 	%rd542, %r116;
	bra.uni 	$L__BB577_100;
$L__BB577_99:
	div.s64 	%rd545, %rd539, %rd224;
	mul.lo.s64 	%rd363, %rd545, %rd224;
	sub.s64 	%rd542, %rd539, %rd363;
$L__BB577_100:
	add.s64 	%rd365, %rd1, %rd359;
	ld.global.u64 	%rd366, [%rd365];
	mad.lo.s64 	%rd554, %rd366, %rd542, %rd223;
	add.s32 	%r207, %r207, -4;
$L__BB577_101:
	setp.eq.s32 	%p36, %r41, 0;
	@%p36 bra 	$L__BB577_115;
	setp.eq.s32 	%p37, %r41, 1;
	@%p37 bra 	$L__BB577_110;
	mul.wide.u32 	%rd368, %r207, 8;
	add.s64 	%rd369, %rd2, %rd368;
	ld.global.u64 	%rd235, [%rd369];
	or.b64  	%rd370, %rd545, %rd235;
	and.b64  	%rd371, %rd370, -4294967296;
	setp.ne.s64 	%p38, %rd371, 0;
	@%p38 bra 	$L__BB577_105;
	cvt.u32.u64 	%r117, %rd235;
	cvt.u32.u64 	%r118, %rd545;
	div.u32 	%r119, %r118, %r117;
	mul.lo.s32 	%r120, %r119, %r117;
	sub.s32 	%r121, %r118, %r120;
	cvt.u64.u32 	%rd546, %r119;
	cvt.u64.u32 	%rd547, %r121;
	bra.uni 	$L__BB577_106;
$L__BB577_105:
	div.s64 	%rd546, %rd545, %rd235;
	mul.lo.s64 	%rd372, %rd546, %rd235;
	sub.s64 	%rd547, %rd545, %rd372;
$L__BB577_106:
	add.s64 	%rd374, %rd1, %rd368;
	ld.global.u64 	%rd375, [%rd374];
	mad.lo.s64 	%rd242, %rd375, %rd547, %rd554;
	add.s32 	%r47, %r207, -1;
	mul.wide.u32 	%rd376, %r47, 8;
	add.s64 	%rd377, %rd2, %rd376;
	ld.global.u64 	%rd243, [%rd377];
	or.b64  	%rd378, %rd546, %rd243;
	and.b64  	%rd379, %rd378, -4294967296;
	setp.ne.s64 	%p39, %rd379, 0;
	@%p39 bra 	$L__BB577_108;
	cvt.u32.u64 	%r122, %rd243;
	cvt.u32.u64 	%r123, %rd546;
	div.u32 	%r124, %r123, %r122;
	mul.lo.s32 	%r125, %r124, %r122;
	sub.s32 	%r126, %r123, %r125;
	cvt.u64.u32 	%rd545, %r124;
	cvt.u64.u32 	%rd549, %r126;
	bra.uni 	$L__BB577_109;
$L__BB577_108:
	div.s64 	%rd545, %rd546, %rd243;
	mul.lo.s64 	%rd380, %rd545, %rd243;
	sub.s64 	%rd549, %rd546, %rd380;
$L__BB577_109:
	add.s64 	%rd382, %rd1, %rd376;
	ld.global.u64 	%rd383, [%rd382];
	mad.lo.s64 	%rd554, %rd383, %rd549, %rd242;
	add.s32 	%r207, %r207, -2;
$L__BB577_110:
	and.b32  	%r127, %r23, 1;
	setp.eq.b32 	%p40, %r127, 1;
	not.pred 	%p41, %p40;
	@%p41 bra 	$L__BB577_115;
	mul.wide.u32 	%rd384, %r207, 8;
	add.s64 	%rd385, %rd2, %rd384;
	ld.global.u64 	%rd254, [%rd385];
	or.b64  	%rd386, %rd545, %rd254;
	and.b64  	%rd387, %rd386, -4294967296;
	setp.ne.s64 	%p42, %rd387, 0;
	@%p42 bra 	$L__BB577_113;
	cvt.u32.u64 	%r128, %rd254;
	cvt.u32.u64 	%r129, %rd545;
	rem.u32 	%r130, %r129, %r128;
	cvt.u64.u32 	%rd553, %r130;
	bra.uni 	$L__BB577_114;
$L__BB577_113:
	rem.s64 	%rd553, %rd545, %rd254;
$L__BB577_114:
	add.s64 	%rd389, %rd1, %rd384;
	ld.global.u64 	%rd390, [%rd389];
	mad.lo.s64 	%rd554, %rd390, %rd553, %rd554;
$L__BB577_115:
	add.s64 	%rd391, %rd3, %rd554;
	ld.global.u8 	%rs2, [%rd391];
	setp.ne.s16 	%p43, %rs2, 0;
	selp.u16 	%rs3, 1, 0, %p43;
	st.shared.u8 	[%r5], %rs3;
$L__BB577_116:
	bar.sync 	0;
	setp.lt.u32 	%p67, %r209, 66;
	@%p67 bra 	$L__BB577_122;
$L__BB577_117:
	shr.u32 	%r51, %r209, 1;
	setp.ge.u32 	%p68, %r1, %r51;
	@%p68 bra 	$L__BB577_121;
	ld.shared.u8 	%rs7, [%r5];
	setp.ne.s16 	%p70, %rs7, 0;
	mov.pred 	%p87, -1;
	@%p70 bra 	$L__BB577_120;
	add.s32 	%r199, %r5, %r51;
	ld.shared.u8 	%rs8, [%r199];
	setp.ne.s16 	%p87, %rs8, 0;
$L__BB577_120:
	selp.u16 	%rs9, 1, 0, %p87;
	st.shared.u8 	[%r5], %rs9;
$L__BB577_121:
	bar.sync 	0;
	setp.gt.u32 	%p71, %r209, 131;
	mov.u32 	%r209, %r51;
	@%p71 bra 	$L__BB577_117;
$L__BB577_122:
	setp.gt.u32 	%p72, %r1, 31;
	@%p72 bra 	$L__BB577_137;
	ld.volatile.shared.u8 	%rs10, [%r5];
	setp.ne.s16 	%p74, %rs10, 0;
	mov.pred 	%p88, -1;
	@%p74 bra 	$L__BB577_125;
	ld.volatile.shared.u8 	%rs11, [%r5+32];
	setp.ne.s16 	%p88, %rs11, 0;
$L__BB577_125:
	selp.u16 	%rs12, 1, 0, %p88;
	st.volatile.shared.u8 	[%r5], %rs12;
	ld.volatile.shared.u8 	%rs13, [%r5];
	setp.ne.s16 	%p76, %rs13, 0;
	mov.pred 	%p89, -1;
	@%p76 bra 	$L__BB577_127;
	ld.volatile.shared.u8 	%rs14, [%r5+16];
	setp.ne.s16 	%p89, %rs14, 0;
$L__BB577_127:
	selp.u16 	%rs15, 1, 0, %p89;
	st.volatile.shared.u8 	[%r5], %rs15;
	ld.volatile.shared.u8 	%rs16, [%r5];
	setp.ne.s16 	%p78, %rs16, 0;
	mov.pred 	%p90, -1;
	@%p78 bra 	$L__BB577_129;
	ld.volatile.shared.u8 	%rs17, [%r5+8];
	setp.ne.s16 	%p90, %rs17, 0;
$L__BB577_129:
	selp.u16 	%rs18, 1, 0, %p90;
	st.volatile.shared.u8 	[%r5], %rs18;
	ld.volatile.shared.u8 	%rs19, [%r5];
	setp.ne.s16 	%p80, %rs19, 0;
	mov.pred 	%p91, -1;
	@%p80 bra 	$L__BB577_131;
	ld.volatile.shared.u8 	%rs20, [%r5+4];
	setp.ne.s16 	%p91, %rs20, 0;
$L__BB577_131:
	selp.u16 	%rs21, 1, 0, %p91;
	st.volatile.shared.u8 	[%r5], %rs21;
	ld.volatile.shared.u8 	%rs22, [%r5];
	setp.ne.s16 	%p82, %rs22, 0;
	mov.pred 	%p92, -1;
	@%p82 bra 	$L__BB577_133;
	ld.volatile.shared.u8 	%rs23, [%r5+2];
	setp.ne.s16 	%p92, %rs23, 0;
$L__BB577_133:
	selp.u16 	%rs24, 1, 0, %p92;
	st.volatile.shared.u8 	[%r5], %rs24;
	ld.volatile.shared.u8 	%rs25, [%r5];
	setp.ne.s16 	%p84, %rs25, 0;
	mov.pred 	%p93, -1;
	@%p84 bra 	$L__BB577_135;
	ld.volatile.shared.u8 	%rs26, [%r5+1];
	setp.ne.s16 	%p93, %rs26, 0;
$L__BB577_135:
	selp.u16 	%rs27, 1, 0, %p93;
	st.volatile.shared.u8 	[%r5], %rs27;
	setp.ne.s32 	%p85, %r1, 0;
	@%p85 bra 	$L__BB577_137;
	ld.shared.u8 	%rs28, [anysdata_u8];
	cvt.u64.u32 	%rd467, %r2;
	cvta.to.global.u64 	%rd468, %rd260;
	add.s64 	%rd469, %rd468, %rd467;
	st.global.u8 	[%rd469], %rs28;
$L__BB577_137:
	ret;

}
	// .globl	contiguous_any2_u8
.visible .entry contiguous_any2_u8(
	.param .u64 .ptr .align 1 contiguous_any2_u8_param_0,
	.param .u64 .ptr .align 1 contiguous_any2_u8_param_1,
	.param .u64 .ptr .align 1 contiguous_any2_u8_param_2,
	.param .u64 .ptr .align 1 contiguous_any2_u8_param_3,
	.param .u64 contiguous_any2_u8_param_4,
	.param .u64 contiguous_any2_u8_param_5,
	.param .u64 contiguous_any2_u8_param_6
)
{
	.reg .pred 	%p<94>;
	.reg .b16 	%rs<29>;
	.reg .b32 	%r<214>;
	.reg .b64 	%rd<564>;

	ld.param.u64 	%rd266, [contiguous_any2_u8_param_1];
	ld.param.u64 	%rd267, [contiguous_any2_u8_param_2];
	ld.param.u64 	%rd268, [contiguous_any2_u8_param_3];
	ld.param.u64 	%rd263, [contiguous_any2_u8_param_4];
	ld.param.u64 	%rd264, [contiguous_any2_u8_param_5];
	ld.param.u64 	%rd265, [contiguous_any2_u8_param_6];
	cvta.to.global.u64 	%rd1, %rd268;
	cvta.to.global.u64 	%rd2, %rd267;
	cvta.to.global.u64 	%rd563, %rd266;
	mov.u32 	%r1, %tid.x;
	mov.u32 	%r2, %ctaid.x;
	mov.u32 	%r213, %ntid.x;
	mul.lo.s32 	%r51, %r2, %r213;
	shl.b32 	%r52, %r51, 1;
	add.s32 	%r4, %r52, %r1;
	mov.u32 	%r53, anysdata_u8;
	add.s32 	%r5, %r53, %r1;
	mov.b16 	%rs1, 0;
	st.shared.u8 	[%r5], %rs1;
	add.s32 	%r54, %r4, %r213;
	cvt.u64.u32 	%rd4, %r54;
	setp.le.u64 	%p17, %rd264, %rd4;
	@%p17 bra 	$L__BB578_56;
	cvt.u64.u32 	%rd396, %r4;
	mov.u32 	%r131, %ctaid.y;
	cvt.u64.u32 	%rd397, %r131;
	mul.lo.s64 	%rd398, %rd264, %rd397;
	add.s64 	%rd517, %rd398, %rd396;
	add.s64 	%rd515, %rd398, %rd4;
	cvt.u32.u64 	%r6, %rd263;
	add.s32 	%r207, %r6, -1;
	setp.lt.s32 	%p44, %r207, 0;
	mov.b64 	%rd521, 0;
	mov.u64 	%rd522, %rd521;
	@%p44 bra 	$L__BB578_53;
	setp.lt.u32 	%p45, %r207, 3;
	mov.b64 	%rd522, 0;
	mov.u64 	%rd521, %rd522;
	@%p45 bra 	$L__BB578_30;
	add.s32 	%r205, %r6, -2;
	and.b32  	%r132, %r6, -4;
	neg.s32 	%r204, %r132;
	mov.b64 	%rd522, 0;
$L__BB578_4:
	.pragma "nounroll";
	add.s32 	%r12, %r205, 1;
	mul.wide.u32 	%rd402, %r12, 8;
	add.s64 	%rd403, %rd2, %rd402;
	ld.global.u64 	%rd11, [%rd403];
	or.b64  	%rd404, %rd517, %rd11;
	and.b64  	%rd405, %rd404, -4294967296;
	setp.ne.s64 	%p46, %rd405, 0;
	@%p46 bra 	$L__BB578_6;
	cvt.u32.u64 	%r133, %rd11;
	cvt.u32.u64 	%r134, %rd517;
	div.u32 	%r135, %r134, %r133;
	mul.lo.s32 	%r136, %r135, %r133;
	sub.s32 	%r137, %r134, %r136;
	cvt.u64.u32 	%rd483, %r135;
	cvt.u64.u32 	%rd484, %r137;
	bra.uni 	$L__BB578_7;
$L__BB578_6:
	div.s64 	%rd483, %rd517, %rd11;
	mul.lo.s64 	%rd406, %rd483, %rd11;
	sub.s64 	%rd484, %rd517, %rd406;
$L__BB578_7:
	mul.wide.u32 	%rd407, %r12, 8;
	add.s64 	%rd408, %rd1, %rd407;
	ld.global.u64 	%rd18, [%rd408];
	mad.lo.s64 	%rd19, %rd18, %rd484, %rd521;
	or.b64  	%rd409, %rd515, %rd11;
	and.b64  	%rd410, %rd409, -4294967296;
	setp.ne.s64 	%p47, %rd410, 0;
	@%p47 bra 	$L__BB578_9;
	cvt.u32.u64 	%r138, %rd11;
	cvt.u32.u64 	%r139, %rd515;
	div.u32 	%r140, %r139, %r138;
	mul.lo.s32 	%r141, %r140, %r138;
	sub.s32 	%r142, %r139, %r141;
	cvt.u64.u32 	%rd485, %r140;
	cvt.u64.u32 	%rd486, %r142;
	bra.uni 	$L__BB578_10;
$L__BB578_9:
	div.s64 	%rd485, %rd515, %rd11;
	mul.lo.s64 	%rd411, %rd485, %rd11;
	sub.s64 	%rd486, %rd515, %rd411;
$L__BB578_10:
	mad.lo.s64 	%rd26, %rd486, %rd18, %rd522;
	mul.wide.u32 	%rd412, %r205, 8;
	add.s64 	%rd413, %rd2, %rd412;
	ld.global.u64 	%rd27, [%rd413];
	or.b64  	%rd414, %rd483, %rd27;
	and.b64  	%rd415, %rd414, -4294967296;
	setp.ne.s64 	%p48, %rd415, 0;
	@%p48 bra 	$L__BB578_12;
	cvt.u32.u64 	%r143, %rd27;
	cvt.u32.u64 	%r144, %rd483;
	div.u32 	%r145, %r144, %r143;
	mul.lo.s32 	%r146, %r145, %r143;
	sub.s32 	%r147, %r144, %r146;
	cvt.u64.u32 	%rd487, %r145;
	cvt.u64.u32 	%rd488, %r147;
	bra.uni 	$L__BB578_13;
$L__BB578_12:
	div.s64 	%rd487, %rd483, %rd27;
	mul.lo.s64 	%rd416, %rd487, %rd27;
	sub.s64 	%rd488, %rd483, %rd416;
$L__BB578_13:
	mul.wide.u32 	%rd417, %r205, 8;
	add.s64 	%rd418, %rd1, %rd417;
	ld.global.u64 	%rd34, [%rd418];
	mad.lo.s64 	%rd35, %rd34, %rd488, %rd19;
	or.b64  	%rd419, %rd485, %rd27;
	and.b64  	%rd420, %rd419, -4294967296;
	setp.ne.s64 	%p49, %rd420, 0;
	@%p49 bra 	$L__BB578_15;
	cvt.u32.u64 	%r148, %rd27;
	cvt.u32.u64 	%r149, %rd485;
	div.u32 	%r150, %r149, %r148;
	mul.lo.s32 	%r151, %r150, %r148;
	sub.s32 	%r152, %r149, %r151;
	cvt.u64.u32 	%rd489, %r150;
	cvt.u64.u32 	%rd490, %r152;
	bra.uni 	$L__BB578_16;
$L__BB578_15:
	div.s64 	%rd489, %rd485, %rd27;
	mul.lo.s64 	%rd421, %rd489, %rd27;
	sub.s64 	%rd490, %rd485, %rd421;
$L__BB578_16:
	mad.lo.s64 	%rd42, %rd490, %rd34, %rd26;
	add.s32 	%r13, %r205, -1;
	mul.wide.u32 	%rd422, %r13, 8;
	add.s64 	%rd423, %rd2, %rd422;
	ld.global.u64 	%rd43, [%rd423];
	or.b64  	%rd424, %rd487, %rd43;
	and.b64  	%rd425, %rd424, -4294967296;
	setp.ne.s64 	%p50, %rd425, 0;
	@%p50 bra 	$L__BB578_18;
	cvt.u32.u64 	%r153, %rd43;
	cvt.u32.u64 	%r154, %rd487;
	div.u32 	%r155, %r154, %r153;
	mul.lo.s32 	%r156, %r155, %r153;
	sub.s32 	%r157, %r154, %r156;
	cvt.u64.u32 	%rd491, %r155;
	cvt.u64.u32 	%rd492, %r157;
	bra.uni 	$L__BB578_19;
$L__BB578_18:
	div.s64 	%rd491, %rd487, %rd43;
	mul.lo.s64 	%rd426, %rd491, %rd43;
	sub.s64 	%rd492, %rd487, %rd426;
$L__BB578_19:
	mul.wide.u32 	%rd427, %r13, 8;
	add.s64 	%rd428, %rd1, %rd427;
	ld.global.u64 	%rd50, [%rd428];
	mad.lo.s64 	%rd51, %rd50, %rd492, %rd35;
	or.b64  	%rd429, %rd489, %rd43;
	and.b64  	%rd430, %rd429, -4294967296;
	setp.ne.s64 	%p51, %rd430, 0;
	@%p51 bra 	$L__BB578_21;
	cvt.u32.u64 	%r158, %rd43;
	cvt.u32.u64 	%r159, %rd489;
	div.u32 	%r160, %r159, %r158;
	mul.lo.s32 	%r161, %r160, %r158;
	sub.s32 	%r162, %r159, %r161;
	cvt.u64.u32 	%rd493, %r160;
	cvt.u64.u32 	%rd494, %r162;
	bra.uni 	$L__BB578_22;
$L__BB578_21:
	div.s64 	%rd493, %rd489, %rd43;
	mul.lo.s64 	%rd431, %rd493, %rd43;
	sub.s64 	%rd494, %rd489, %rd431;
$L__BB578_22:
	mad.lo.s64 	%rd58, %rd494, %rd50, %rd42;
	add.s32 	%r163, %r205, -2;
	mul.wide.u32 	%rd432, %r163, 8;
	add.s64 	%rd433, %rd2, %rd432;
	ld.global.u64 	%rd59, [%rd433];
	or.b64  	%rd434, %rd491, %rd59;
	and.b64  	%rd435, %rd434, -4294967296;
	setp.ne.s64 	%p52, %rd435, 0;
	@%p52 bra 	$L__BB578_24;
	cvt.u32.u64 	%r164, %rd59;
	cvt.u32.u64 	%r165, %rd491;
	div.u32 	%r166, %r165, %r164;
	mul.lo.s32 	%r167, %r166, %r164;
	sub.s32 	%r168, %r165, %r167;
	cvt.u64.u32 	%rd517, %r166;
	cvt.u64.u32 	%rd496, %r168;
	bra.uni 	$L__BB578_25;
$L__BB578_24:
	div.s64 	%rd517, %rd491, %rd59;
	mul.lo.s64 	%rd436, %rd517, %rd59;
	sub.s64 	%rd496, %rd491, %rd436;
$L__BB578_25:
	mul.wide.u32 	%rd437, %r163, 8;
	add.s64 	%rd438, %rd1, %rd437;
	ld.global.u64 	%rd66, [%rd438];
	mad.lo.s64 	%rd521, %rd66, %rd496, %rd51;
	or.b64  	%rd439, %rd493, %rd59;
	and.b64  	%rd440, %rd439, -4294967296;
	setp.ne.s64 	%p53, %rd440, 0;
	@%p53 bra 	$L__BB578_27;
	cvt.u32.u64 	%r170, %rd59;
	cvt.u32.u64 	%r171, %rd493;
	div.u32 	%r172, %r171, %r170;
	mul.lo.s32 	%r173, %r172, %r170;
	sub.s32 	%r174, %r171, %r173;
	cvt.u64.u32 	%rd515, %r172;
	cvt.u64.u32 	%rd498, %r174;
	bra.uni 	$L__BB578_28;
$L__BB578_27:
	div.s64 	%rd515, %rd493, %rd59;
	mul.lo.s64 	%rd441, %rd515, %rd59;
	sub.s64 	%rd498, %rd493, %rd441;
$L__BB578_28:
	mad.lo.s64 	%rd522, %rd498, %rd66, %rd58;
	add.s32 	%r205, %r205, -4;
	add.s32 	%r204, %r204, 4;
	setp.ne.s32 	%p54, %r204, 0;
	@%p54 bra 	$L__BB578_4;
	add.s32 	%r207, %r205, 1;
$L__BB578_30:
	and.b32  	%r18, %r6, 3;
	setp.eq.s32 	%p55, %r18, 0;
	@%p55 bra 	$L__BB578_53;
	setp.eq.s32 	%p56, %r18, 1;
	@%p56 bra 	$L__BB578_45;
	mul.wide.u32 	%rd443, %r207, 8;
	add.s64 	%rd444, %rd2, %rd443;
	ld.global.u64 	%rd81, [%rd444];
	or.b64  	%rd445, %rd517, %rd81;
	and.b64  	%rd446, %rd445, -4294967296;
	setp.ne.s64 	%p57, %rd446, 0;
	@%p57 bra 	$L__BB578_34;
	cvt.u32.u64 	%r175, %rd81;
	cvt.u32.u64 	%r176, %rd517;
	div.u32 	%r177, %r176, %r175;
	mul.lo.s32 	%r178, %r177, %r175;
	sub.s32 	%r179, %r176, %r178;
	cvt.u64.u32 	%rd505, %r177;
	cvt.u64.u32 	%rd506, %r179;
	bra.uni 	$L__BB578_35;
$L__BB578_34:
	div.s64 	%rd505, %rd517, %rd81;
	mul.lo.s64 	%rd447, %rd505, %rd81;
	sub.s64 	%rd506, %rd517, %rd447;
$L__BB578_35:
	add.s64 	%rd449, %rd1, %rd443;
	ld.global.u64 	%rd88, [%rd449];
	mad.lo.s64 	%rd89, %rd88, %rd506, %rd521;
	or.b64  	%rd450, %rd515, %rd81;
	and.b64  	%rd451, %rd450, -4294967296;
	setp.ne.s64 	%p58, %rd451, 0;
	@%p58 bra 	$L__BB578_37;
	cvt.u32.u64 	%r180, %rd81;
	cvt.u32.u64 	%r181, %rd515;
	div.u32 	%r182, %r181, %r180;
	mul.lo.s32 	%r183, %r182, %r180;
	sub.s32 	%r184, %r181, %r183;
	cvt.u64.u32 	%rd507, %r182;
	cvt.u64.u32 	%rd508, %r184;
	bra.uni 	$L__BB578_38;
$L__BB578_37:
	div.s64 	%rd507, %rd515, %rd81;
	mul.lo.s64 	%rd452, %rd507, %rd81;
	sub.s64 	%rd508, %rd515, %rd452;
$L__BB578_38:
	mad.lo.s64 	%rd96, %rd508, %rd88, %rd522;
	add.s32 	%r19, %r207, -1;
	mul.wide.u32 	%rd453, %r19, 8;
	add.s64 	%rd454, %rd2, %rd453;
	ld.global.u64 	%rd97, [%rd454];
	or.b64  	%rd455, %rd505, %rd97;
	and.b64  	%rd456, %rd455, -4294967296;
	setp.ne.s64 	%p59, %rd456, 0;
	@%p59 bra 	$L__BB578_40;
	cvt.u32.u64 	%r185, %rd97;
	cvt.u32.u64 	%r186, %rd505;
	div.u32 	%r187, %r186, %r185;
	mul.lo.s32 	%r188, %r187, %r185;
	sub.s32 	%r189, %r186, %r188;
	cvt.u64.u32 	%rd517, %r187;
	cvt.u64.u32 	%rd510, %r189;
	bra.uni 	$L__BB578_41;
$L__BB578_40:
	div.s64 	%rd517, %rd505, %rd97;
	mul.lo.s64 	%rd457, %rd517, %rd97;
	sub.s64 	%rd510, %rd505, %rd457;
$L__BB578_41:
	add.s64 	%rd459, %rd1, %rd453;
	ld.global.u64 	%rd104, [%rd459];
	mad.lo.s64 	%rd521, %rd104, %rd510, %rd89;
	or.b64  	%rd460, %rd507, %rd97;
	and.b64  	%rd461, %rd460, -4294967296;
	setp.ne.s64 	%p60, %rd461, 0;
	@%p60 bra 	$L__BB578_43;
	cvt.u32.u64 	%r190, %rd97;
	cvt.u32.u64 	%r191, %rd507;
	div.u32 	%r192, %r191, %r190;
	mul.lo.s32 	%r193, %r192, %r190;
	sub.s32 	%r194, %r191, %r193;
	cvt.u64.u32 	%rd515, %r192;
	cvt.u64.u32 	%rd512, %r194;
	bra.uni 	$L__BB578_44;
$L__BB578_43:
	div.s64 	%rd515, %rd507, %rd97;
	mul.lo.s64 	%rd462, %rd515, %rd97;
	sub.s64 	%rd512, %rd507, %rd462;
$L__BB578_44:
	mad.lo.s64 	%rd522, %rd512, %rd104, %rd96;
	add.s32 	%r207, %r207, -2;
$L__BB578_45:
	and.b32  	%r195, %r6, 1;
	setp.eq.b32 	%p61, %r195, 1;
	not.pred 	%p62, %p61;
	@%p62 bra 	$L__BB578_53;
	mul.wide.u32 	%rd463, %r207, 8;
	add.s64 	%rd464, %rd2, %rd463;
	ld.global.u64 	%rd119, [%rd464];
	or.b64  	%rd465, %rd517, %rd119;
	and.b64  	%rd466, %rd465, -4294967296;
	setp.ne.s64 	%p63, %rd466, 0;
	@%p63 bra 	$L__BB578_48;
	cvt.u32.u64 	%r196, %rd119;
	cvt.u32.u64 	%r197, %rd517;
	rem.u32 	%r198, %r197, %r196;
	cvt.u64.u32 	%rd519, %r198;
	bra.uni 	$L__BB578_49;
$L__BB578_48:
	rem.s64 	%rd519, %rd517, %rd119;
$L__BB578_49:
	add.s64 	%rd468, %rd1, %rd463;
	ld.global.u64 	%rd123, [%rd468];
	mad.lo.s64 	%rd521, %rd123, %rd519, %rd521;
	or.b64  	%rd469, %rd515, %rd119;
	and.b64  	%rd470, %rd469, -4294967296;
	setp.ne.s64 	%p64, %rd470, 0;
	@%p64 bra 	$L__BB578_51;
	cvt.u32.u64 	%r199, %rd119;
	cvt.u32.u64 	%r200, %rd515;
	rem.u32 	%r201, %r200, %r199;
	cvt.u64.u32 	%rd520, %r201;
	bra.uni 	$L__BB578_52;
$L__BB578_51:
	rem.s64 	%rd520, %rd515, %rd119;
$L__BB578_52:
	mad.lo.s64 	%rd522, %rd520, %rd123, %rd522;
$L__BB578_53:
	add.s64 	%rd471, %rd563, %rd521;
	ld.global.u8 	%rs4, [%rd471];
	setp.ne.s16 	%p66, %rs4, 0;
	mov.pred 	%p86, -1;
	@%p66 bra 	$L__BB578_55;
	add.s64 	%rd472, %rd563, %rd522;
	ld.global.u8 	%rs5, [%rd472];
	setp.ne.s16 	%p86, %rs5, 0;
$L__BB578_55:
	selp.u16 	%rs6, 1, 0, %p86;
	st.shared.u8 	[%r5], %rs6;
	bra.uni 	$L__BB578_116;
$L__BB578_56:
	cvt.u64.u32 	%rd131, %r4;
	setp.le.u64 	%p18, %rd264, %rd131;
	@%p18 bra 	$L__BB578_116;
	mov.u32 	%r55, %ctaid.y;
	cvt.u64.u32 	%rd269, %r55;
	mad.lo.s64 	%rd554, %rd264, %rd269, %rd131;
	cvt.u32.u64 	%r22, %rd263;
	add.s32 	%r211, %r22, -1;
	setp.lt.s32 	%p19, %r211, 0;
	@%p19 bra 	$L__BB578_115;
	and.b32  	%r24, %r22, 7;
	setp.lt.u32 	%p20, %r211, 7;
	@%p20 bra 	$L__BB578_86;
	add.s32 	%r209, %r22, -4;
	and.b32  	%r56, %r22, -8;
	neg.s32 	%r208, %r56;
$L__BB578_60:
	.pragma "nounroll";
	add.s32 	%r29, %r209, 3;
	mul.wide.u32 	%rd271, %r29, 8;
	add.s64 	%rd272, %rd2, %rd271;
	ld.global.u64 	%rd135, [%rd272];
	or.b64  	%rd273, %rd554, %rd135;
	and.b64  	%rd274, %rd273, -4294967296;
	setp.ne.s64 	%p21, %rd274, 0;
	@%p21 bra 	$L__BB578_62;
	cvt.u32.u64 	%r57, %rd135;
	cvt.u32.u64 	%r58, %rd554;
	div.u32 	%r59, %r58, %r57;
	mul.lo.s32 	%r60, %r59, %r57;
	sub.s32 	%r61, %r58, %r60;
	cvt.u64.u32 	%rd525, %r59;
	cvt.u64.u32 	%rd526, %r61;
	bra.uni 	$L__BB578_63;
$L__BB578_62:
	div.s64 	%rd525, %rd554, %rd135;
	mul.lo.s64 	%rd275, %rd525, %rd135;
	sub.s64 	%rd526, %rd554, %rd275;
$L__BB578_63:
	add.s64 	%rd277, %rd1, %rd271;
	ld.global.u64 	%rd278, [%rd277];
	mul.lo.s64 	%rd142, %rd278, %rd526;
	add.s32 	%r30, %r209, 2;
	mul.wide.u32 	%rd279, %r30, 8;
	add.s64 	%rd280, %rd2, %rd279;
	ld.global.u64 	%rd143, [%rd280];
	or.b64  	%rd281, %rd525, %rd143;
	and.b64  	%rd282, %rd281, -4294967296;
	setp.ne.s64 	%p22, %rd282, 0;
	@%p22 bra 	$L__BB578_65;
	cvt.u32.u64 	%r62, %rd143;
	cvt.u32.u64 	%r63, %rd525;
	div.u32 	%r64, %r63, %r62;
	mul.lo.s32 	%r65, %r64, %r62;
	sub.s32 	%r66, %r63, %r65;
	cvt.u64.u32 	%rd527, %r64;
	cvt.u64.u32 	%rd528, %r66;
	bra.uni 	$L__BB578_66;
$L__BB578_65:
	div.s64 	%rd527, %rd525, %rd143;
	mul.lo.s64 	%rd283, %rd527, %rd143;
	sub.s64 	%rd528, %rd525, %rd283;
$L__BB578_66:
	add.s64 	%rd285, %rd1, %rd279;
	ld.global.u64 	%rd286, [%rd285];
	mad.lo.s64 	%rd150, %rd286, %rd528, %rd142;
	add.s32 	%r31, %r209, 1;
	mul.wide.u32 	%rd287, %r31, 8;
	add.s64 	%rd288, %rd2, %rd287;
	ld.global.u64 	%rd151, [%rd288];
	or.b64  	%rd289, %rd527, %rd151;
	and.b64  	%rd290, %rd289, -4294967296;
	setp.ne.s64 	%p23, %rd290, 0;
	@%p23 bra 	$L__BB578_68;
	cvt.u32.u64 	%r67, %rd151;
	cvt.u32.u64 	%r68, %rd527;
	div.u32 	%r69, %r68, %r67;
	mul.lo.s32 	%r70, %r69, %r67;
	sub.s32 	%r71, %r68, %r70;
	cvt.u64.u32 	%rd529, %r69;
	cvt.u64.u32 	%rd530, %r71;
	bra.uni 	$L__BB578_69;
$L__BB578_68:
	div.s64 	%rd529, %rd527, %rd151;
	mul.lo.s64 	%rd291, %rd529, %rd151;
	sub.s64 	%rd530, %rd527, %rd291;
$L__BB578_69:
	add.s64 	%rd293, %rd1, %rd287;
	ld.global.u64 	%rd294, [%rd293];
	mad.lo.s64 	%rd158, %rd294, %rd530, %rd150;
	add.s32 	%r32, %r209, -4;
	mul.wide.u32 	%rd295, %r209, 8;
	add.s64 	%rd296, %rd2, %rd295;
	ld.global.u64 	%rd159, [%rd296];
	or.b64  	%rd297, %rd529, %rd159;
	and.b64  	%rd298, %rd297, -4294967296;
	setp.ne.s64 	%p24, %rd298, 0;
	@%p24 bra 	$L__BB578_71;
	cvt.u32.u64 	%r72, %rd159;
	cvt.u32.u64 	%r73, %rd529;
	div.u32 	%r74, %r73, %r72;
	mul.lo.s32 	%r75, %r74, %r72;
	sub.s32 	%r76, %r73, %r75;
	cvt.u64.u32 	%rd531, %r74;
	cvt.u64.u32 	%rd532, %r76;
	bra.uni 	$L__BB578_72;
$L__BB578_71:
	div.s64 	%rd531, %rd529, %rd159;
	mul.lo.s64 	%rd299, %rd531, %rd159;
	sub.s64 	%rd532, %rd529, %rd299;
$L__BB578_72:
	add.s64 	%rd301, %rd1, %rd295;
	ld.global.u64 	%rd302, [%rd301];
	mad.lo.s64 	%rd166, %rd302, %rd532, %rd158;
	add.s32 	%r33, %r209, -1;
	mul.wide.u32 	%rd303, %r33, 8;
	add.s64 	%rd304, %rd2, %rd303;
	ld.global.u64 	%rd167, [%rd304];
	or.b64  	%rd305, %rd531, %rd167;
	and.b64  	%rd306, %rd305, -4294967296;
	setp.ne.s64 	%p25, %rd306, 0;
	@%p25 bra 	$L__BB578_74;
	cvt.u32.u64 	%r77, %rd167;
	cvt.u32.u64 	%r78, %rd531;
	div.u32 	%r79, %r78, %r77;
	mul.lo.s32 	%r80, %r79, %r77;
	sub.s32 	%r81, %r78, %r80;
	cvt.u64.u32 	%rd533, %r79;
	cvt.u64.u32 	%rd534, %r81;
	bra.uni 	$L__BB578_75;
$L__BB578_74:
	div.s64 	%rd533, %rd531, %rd167;
	mul.lo.s64 	%rd307, %rd533, %rd167;
	sub.s64 	%rd534, %rd531, %rd307;
$L__BB578_75:
	add.s64 	%rd309, %rd1, %rd303;
	ld.global.u64 	%rd310, [%rd309];
	mad.lo.s64 	%rd174, %rd310, %rd534, %rd166;
	add.s32 	%r34, %r209, -2;
	mul.wide.u32 	%rd311, %r34, 8;
	add.s64 	%rd312, %rd2, %rd311;
	ld.global.u64 	%rd175, [%rd312];
	or.b64  	%rd313, %rd533, %rd175;
	and.b64  	%rd314, %rd313, -4294967296;
	setp.ne.s64 	%p26, %rd314, 0;
	@%p26 bra 	$L__BB578_77;
	cvt.u32.u64 	%r82, %rd175;
	cvt.u32.u64 	%r83, %rd533;
	div.u32 	%r84, %r83, %r82;
	mul.lo.s32 	%r85, %r84, %r82;
	sub.s32 	%r86, %r83, %r85;
	cvt.u64.u32 	%rd535, %r84;
	cvt.u64.u32 	%rd536, %r86;
	bra.uni 	$L__BB578_78;
$L__BB578_77:
	div.s64 	%rd535, %rd533, %rd175;
	mul.lo.s64 	%rd315, %rd535, %rd175;
	sub.s64 	%rd536, %rd533, %rd315;
$L__BB578_78:
	add.s64 	%rd317, %rd1, %rd311;
	ld.global.u64 	%rd318, [%rd317];
	mad.lo.s64 	%rd182, %rd318, %rd536, %rd174;
	add.s32 	%r35, %r209, -3;
	mul.wide.u32 	%rd319, %r35, 8;
	add.s64 	%rd320, %rd2, %rd319;
	ld.global.u64 	%rd183, [%rd320];
	or.b64  	%rd321, %rd535, %rd183;
	and.b64  	%rd322, %rd321, -4294967296;
	setp.ne.s64 	%p27, %rd322, 0;
	@%p27 bra 	$L__BB578_80;
	cvt.u32.u64 	%r87, %rd183;
	cvt.u32.u64 	%r88, %rd535;
	div.u32 	%r89, %r88, %r87;
	mul.lo.s32 	%r90, %r89, %r87;
	sub.s32 	%r91, %r88, %r90;
	cvt.u64.u32 	%rd537, %r89;
	cvt.u64.u32 	%rd538, %r91;
	bra.uni 	$L__BB578_81;
$L__BB578_80:
	div.s64 	%rd537, %rd535, %rd183;
	mul.lo.s64 	%rd323, %rd537, %rd183;
	sub.s64 	%rd538, %rd535, %rd323;
$L__BB578_81:
	add.s64 	%rd325, %rd1, %rd319;
	ld.global.u64 	%rd326, [%rd325];
	mad.lo.s64 	%rd190, %rd326, %rd538, %rd182;
	mul.wide.u32 	%rd327, %r32, 8;
	add.s64 	%rd328, %rd2, %rd327;
	ld.global.u64 	%rd191, [%rd328];
	or.b64  	%rd329, %rd537, %rd191;
	and.b64  	%rd330, %rd329, -4294967296;
	setp.ne.s64 	%p28, %rd330, 0;
	@%p28 bra 	$L__BB578_83;
	cvt.u32.u64 	%r92, %rd191;
	cvt.u32.u64 	%r93, %rd537;
	div.u32 	%r94, %r93, %r92;
	mul.lo.s32 	%r95, %r94, %r92;
	sub.s32 	%r96, %r93, %r95;
	cvt.u64.u32 	%rd554, %r94;
	cvt.u64.u32 	%rd540, %r96;
	bra.uni 	$L__BB578_84;
$L__BB578_83:
	div.s64 	%rd554, %rd537, %rd191;
	mul.lo.s64 	%rd331, %rd554, %rd191;
	sub.s64 	%rd540, %rd537, %rd331;
$L__BB578_84:
	add.s64 	%rd333, %rd1, %rd327;
	ld.global.u64 	%rd334, [%rd333];
	mad.lo.s64 	%rd335, %rd334, %rd540, %rd190;
	add.s64 	%rd563, %rd563, %rd335;
	add.s32 	%r209, %r209, -8;
	add.s32 	%r208, %r208, 8;
	setp.ne.s32 	%p29, %r208, 0;
	@%p29 bra 	$L__BB578_60;
	add.s32 	%r211, %r209, 3;
$L__BB578_86:
	setp.eq.s32 	%p30, %r24, 0;
	@%p30 bra 	$L__BB578_115;
	and.b32  	%r40, %r22, 3;
	setp.lt.u32 	%p31, %r24, 4;
	@%p31 bra 	$L__BB578_101;
	mul.wide.u32 	%rd337, %r211, 8;
	add.s64 	%rd338, %rd2, %rd337;
	ld.global.u64 	%rd202, [%rd338];
	or.b64  	%rd339, %rd554, %rd202;
	and.b64  	%rd340, %rd339, -4294967296;
	setp.ne.s64 	%p32, %rd340, 0;
	@%p32 bra 	$L__BB578_90;
	cvt.u32.u64 	%r97, %rd202;
	cvt.u32.u64 	%r98, %rd554;
	div.u32 	%r99, %r98, %r97;
	mul.lo.s32 	%r100, %r99, %r97;
	sub.s32 	%r101, %r98, %r100;
	cvt.u64.u32 	%rd544, %r99;
	cvt.u64.u32 	%rd545, %r101;
	bra.uni 	$L__BB578_91;
$L__BB578_90:
	div.s64 	%rd544, %rd554, %rd202;
	mul.lo.s64 	%rd341, %rd544, %rd202;
	sub.s64 	%rd545, %rd554, %rd341;
$L__BB578_91:
	add.s64 	%rd343, %rd1, %rd337;
	ld.global.u64 	%rd344, [%rd343];
	mul.lo.s64 	%rd209, %rd344, %rd545;
	add.s32 	%r41, %r211, -1;
	mul.wide.u32 	%rd345, %r41, 8;
	add.s64 	%rd346, %rd2, %rd345;
	ld.global.u64 	%rd210, [%rd346];
	or.b64  	%rd347, %rd544, %rd210;
	and.b64  	%rd348, %rd347, -4294967296;
	setp.ne.s64 	%p33, %rd348, 0;
	@%p33 bra 	$L__BB578_93;
	cvt.u32.u64 	%r102, %rd210;
	cvt.u32.u64 	%r103, %rd544;
	div.u32 	%r104, %r103, %r102;
	mul.lo.s32 	%r105, %r104, %r102;
	sub.s32 	%r106, %r103, %r105;
	cvt.u64.u32 	%rd546, %r104;
	cvt.u64.u32 	%rd547, %r106;
	bra.uni 	$L__BB578_94;
$L__BB578_93:
	div.s64 	%rd546, %rd544, %rd210;
	mul.lo.s64 	%rd349, %rd546, %rd210;
	sub.s64 	%rd547, %rd544, %rd349;
$L__BB578_94:
	add.s64 	%rd351, %rd1, %rd345;
	ld.global.u64 	%rd352, [%rd351];
	mad.lo.s64 	%rd217, %rd352, %rd547, %rd209;
	add.s32 	%r42, %r211, -2;
	mul.wide.u32 	%rd353, %r42, 8;
	add.s64 	%rd354, %rd2, %rd353;
	ld.global.u64 	%rd218, [%rd354];
	or.b64  	%rd355, %rd546, %rd218;
	and.b64  	%rd356, %rd355, -4294967296;
	setp.ne.s64 	%p34, %rd356, 0;
	@%p34 bra 	$L__BB578_96;
	cvt.u32.u64 	%r107, %rd218;
	cvt.u32.u64 	%r108, %rd546;
	div.u32 	%r109, %r108, %r107;
	mul.lo.s32 	%r110, %r109, %r107;
	sub.s32 	%r111, %r108, %r110;
	cvt.u64.u32 	%rd548, %r109;
	cvt.u64.u32 	%rd549, %r111;
	bra.uni 	$L__BB578_97;
$L__BB578_96:
	div.s64 	%rd548, %rd546, %rd218;
	mul.lo.s64 	%rd357, %rd548, %rd218;
	sub.s64 	%rd549, %rd546, %rd357;
$L__BB578_97:
	add.s64 	%rd359, %rd1, %rd353;
	ld.global.u64 	%rd360, [%rd359];
	mad.lo.s64 	%rd225, %rd360, %rd549, %rd217;
	add.s32 	%r43, %r211, -3;
	mul.wide.u32 	%rd361, %r43, 8;
	add.s64 	%rd362, %rd2, %rd361;
	ld.global.u64 	%rd226, [%rd362];
	or.b64  	%rd363, %rd548, %rd226;
	and.b64  	%rd364, %rd363, -4294967296;
	setp.ne.s64 	%p35, %rd364, 0;
	@%p35 bra 	$L__BB578_99;
	cvt.u32.u64 	%r112, %rd226;
	cvt.u32.u64 	%r113, %rd548;
	div.u32 	%r114, %r113, %r112;
	mul.lo.s32 	%r115, %r114, %r112;
	sub.s32 	%r116, %r113, %r115;
	cvt.u64.u32 	%rd554, %r114;
	cvt.u64.u32 	%rd551, %r116;
	bra.uni 	$L__BB578_100;
$L__BB578_99:
	div.s64 	%rd554, %rd548, %rd226;
	mul.lo.s64 	%rd365, %rd554, %rd226;
	sub.s64 	%rd551, %rd548, %rd365;
$L__BB578_100:
	add.s64 	%rd367, %rd1, %rd361;
	ld.global.u64 	%rd368, [%rd367];
	mad.lo.s64 	%rd369, %rd368, %rd551, %rd225;
	add.s64 	%rd563, %rd563, %rd369;
	add.s32 	%r211, %r211, -4;
$L__BB578_101:
	setp.eq.s32 	%p36, %r40, 0;
	@%p36 bra 	$L__BB578_115;
	setp.eq.s32 	%p37, %r40, 1;
	@%p37 bra 	$L__BB578_110;
	mul.wide.u32 	%rd371, %r211, 8;
	add.s64 	%rd372, %rd2, %rd371;
	ld.global.u64 	%rd237, [%rd372];
	or.b64  	%rd373, %rd554, %rd237;
	and.b64  	%rd374, %rd373, -4294967296;
	setp.ne.s64 	%p38, %rd374, 0;
	@%p38 bra 	$L__BB578_105;
	cvt.u32.u64 	%r117, %rd237;
	cvt.u32.u64 	%r118, %rd554;
	div.u32 	%r119, %r118, %r117;
	mul.lo.s32 	%r120, %r119, %r117;
	sub.s32 	%r121, %r118, %r120;
	cvt.u64.u32 	%rd555, %r119;
	cvt.u64.u32 	%rd556, %r121;
	bra.uni 	$L__BB578_106;
$L__BB578_105:
	div.s64 	%rd555, %rd554, %rd237;
	mul.lo.s64 	%rd375, %rd555, %rd237;
	sub.s64 	%rd556, %rd554, %rd375;
$L__BB578_106:
	add.s64 	%rd377, %rd1, %rd371;
	ld.global.u64 	%rd378, [%rd377];
	mul.lo.s64 	%rd244, %rd378, %rd556;
	add.s32 	%r46, %r211, -1;
	mul.wide.u32 	%rd379, %r46, 8;
	add.s64 	%rd380, %rd2, %rd379;
	ld.global.u64 	%rd245, [%rd380];
	or.b64  	%rd381, %rd555, %rd245;
	and.b64  	%rd382, %rd381, -4294967296;
	setp.ne.s64 	%p39, %rd382, 0;
	@%p39 bra 	$L__BB578_108;
	cvt.u32.u64 	%r122, %rd245;
	cvt.u32.u64 	%r123, %rd555;
	div.u32 	%r124, %r123, %r122;
	mul.lo.s32 	%r125, %r124, %r122;
	sub.s32 	%r126, %r123, %r125;
	cvt.u64.u32 	%rd554, %r124;
	cvt.u64.u32 	%rd558, %r126;
	bra.uni 	$L__BB578_109;
$L__BB578_108:
	div.s64 	%rd554, %rd555, %rd245;
	mul.lo.s64 	%rd383, %rd554, %rd245;
	sub.s64 	%rd558, %rd555, %rd383;
$L__BB578_109:
	add.s64 	%rd385, %rd1, %rd379;
	ld.global.u64 	%rd386, [%rd385];
	mad.lo.s64 	%rd387, %rd386, %rd558, %rd244;
	add.s64 	%rd563, %rd563, %rd387;
	add.s32 	%r211, %r211, -2;
$L__BB578_110:
	and.b32  	%r127, %r22, 1;
	setp.eq.b32 	%p40, %r127, 1;
	not.pred 	%p41, %p40;
	@%p41 bra 	$L__BB578_115;
	mul.wide.u32 	%rd388, %r211, 8;
	add.s64 	%rd389, %rd2, %rd388;
	ld.global.u64 	%rd256, [%rd389];
	or.b64  	%rd390, %rd554, %rd256;
	and.b64  	%rd391, %rd390, -4294967296;
	setp.ne.s64 	%p42, %rd391, 0;
	@%p42 bra 	$L__BB578_113;
	cvt.u32.u64 	%r128, %rd256;
	cvt.u32.u64 	%r129, %rd554;
	rem.u32 	%r130, %r129, %r128;
	cvt.u64.u32 	%rd562, %r130;
	bra.uni 	$L__BB578_114;
$L__BB578_113:
	rem.s64 	%rd562, %rd554, %rd256;
$L__BB578_114:
	add.s64 	%rd393, %rd1, %rd388;
	ld.global.u64 	%rd394, [%rd393];
	mad.lo.s64 	%rd563, %rd394, %rd562, %rd563;
$L__BB578_115:
	ld.global.u8 	%rs2, [%rd563];
	setp.ne.s16 	%p43, %rs2, 0;
	selp.u16 	%rs3, 1, 0, %p43;
	st.shared.u8 	[%r5], %rs3;
$L__BB578_116:
	bar.sync 	0;
	setp.lt.u32 	%p67, %r213, 66;
	@%p67 bra 	$L__BB578_122;
$L__BB578_117:
	shr.u32 	%r50, %r213, 1;
	setp.ge.u32 	%p68, %r1, %r50;
	@%p68 bra 	$L__BB578_121;
	ld.shared.u8 	%rs7, [%r5];
	setp.ne.s16 	%p70, %rs7, 0;
	mov.pred 	%p87, -1;
	@%p70 bra 	$L__BB578_120;
	add.s32 	%r202, %r5, %r50;
	ld.shared.u8 	%rs8, [%r202];
	setp.ne.s16 	%p87, %rs8, 0;
$L__BB578_120:
	selp.u16 	%rs9, 1, 0, %p87;
	st.shared.u8 	[%r5], %rs9;
$L__BB578_121:
	bar.sync 	0;
	setp.gt.u32 	%p71, %r213, 131;
	mov.u32 	%r213, %r50;
	@%p71 bra 	$L__BB578_117;
$L__BB578_122:
	setp.gt.u32 	%p72, %r1, 31;
	@%p72 bra 	$L__BB578_137;
	ld.volatile.shared.u8 	%rs10, [%r5];
	setp.ne.s16 	%p74, %rs10, 0;
	mov.pred 	%p88, -1;
	@%p74 bra 	$L__BB578_125;
	ld.volatile.shared.u8 	%rs11, [%r5+32];
	setp.ne.s16 	%p88, %rs11, 0;
$L__BB578_125:
	selp.u16 	%rs12, 1, 0, %p88;
	st.volatile.shared.u8 	[%r5], %rs12;
	ld.volatile.shared.u8 	%rs13, [%r5];
	setp.ne.s16 	%p76, %rs13, 0;
	mov.pred 	%p89, -1;
	@%p76 bra 	$L__BB578_127;
	ld.volatile.shared.u8 	%rs14, [%r5+16];
	setp.ne.s16 	%p89, %rs14, 0;
$L__BB578_127:
	selp.u16 	%rs15, 1, 0, %p89;
	st.volatile.shared.u8 	[%r5], %rs15;
	ld.volatile.shared.u8 	%rs16, [%r5];
	setp.ne.s16 	%p78, %rs16, 0;
	mov.pred 	%p90, -1;
	@%p78 bra 	$L__BB578_129;
	ld.volatile.shared.u8 	%rs17, [%r5+8];
	setp.ne.s16 	%p90, %rs17, 0;
$L__BB578_129:
	selp.u16 	%rs18, 1, 0, %p90;
	st.volatile.shared.u8 	[%r5], %rs18;
	ld.volatile.shared.u8 	%rs19, [%r5];
	setp.ne.s16 	%p80, %rs19, 0;
	mov.pred 	%p91, -1;
	@%p80 bra 	$L__BB578_131;
	ld.volatile.shared.u8 	%rs20, [%r5+4];
	setp.ne.s16 	%p91, %rs20, 0;
$L__BB578_131:
	selp.u16 	%rs21, 1, 0, %p91;
	st.volatile.shared.u8 	[%r5], %rs21;
	ld.volatile.shared.u8 	%rs22, [%r5];
	setp.ne.s16 	%p82, %rs22, 0;
	mov.pred 	%p92, -1;
	@%p82 bra 	$L__BB578_133;
	ld.volatile.shared.u8 	%rs23, [%r5+2];
	setp.ne.s16 	%p92, %rs23, 0;
$L__BB578_133:
	selp.u16 	%rs24, 1, 0, %p92;
	st.volatile.shared.u8 	[%r5], %rs24;
	ld.volatile.shared.u8 	%rs25, [%r5];
	setp.ne.s16 	%p84, %rs25, 0;
	mov.pred 	%p93, -1;
	@%p84 bra 	$L__BB578_135;
	ld.volatile.shared.u8 	%rs26, [%r5+1];
	setp.ne.s16 	%p93, %rs26, 0;
$L__BB578_135:
	selp.u16 	%rs27, 1, 0, %p93;
	st.volatile.shared.u8 	[%r5], %rs27;
	setp.ne.s32 	%p85, %r1, 0;
	@%p85 bra 	$L__BB578_137;
	ld.param.u64 	%rd478, [contiguous_any2_u8_param_0];
	ld.shared.u8 	%rs28, [anysdata_u8];
	cvt.u64.u32 	%rd473, %r2;
	mov.u32 	%r203, %ctaid.y;
	cvt.u64.u32 	%rd474, %r203;
	mad.lo.s64 	%rd475, %rd265, %rd474, %rd473;
	cvta.to.global.u64 	%rd476, %rd478;
	add.s64 	%rd477, %rd476, %rd475;
	st.global.u8 	[%rd477], %rs28;
$L__BB578_137:
	ret;

}
	// .globl	contiguous_any22_u8
.visible .entry contiguous_any22_u8(
	.param .u64 .ptr .align 1 contiguous_any22_u8_param_0,
	.param .u64 .ptr .align 1 contiguous_any22_u8_param_1,
	.param .u64 contiguous_any22_u8_param_2,
	.param .u64 contiguous_any22_u8_param_3
)
{
	.reg .pred 	%p<49>;
	.reg .b16 	%rs<29>;
	.reg .b32 	%r<17>;
	.reg .b64 	%rd<23>;

	ld.param.u64 	%rd5, [contiguous_any22_u8_param_0];
	ld.param.u64 	%rd8, [contiguous_any22_u8_param_1];
	ld.param.u64 	%rd6, [contiguous_any22_u8_param_2];
	ld.param.u64 	%rd7, [contiguous_any22_u8_param_3];
	cvta.to.global.u64 	%rd1, %rd8;
	mov.u32 	%r1, %tid.x;
	mov.u32 	%r2, %ctaid.x;
	mov.u32 	%r16, %ntid.x;
	mul.lo.s32 	%r8, %r2, %r16;
	shl.b32 	%r9, %r8, 1;
	add.s32 	%r4, %r9, %r1;
	mov.u32 	%r10, anysdata_u8;
	add.s32 	%r5, %r10, %r1;
	mov.b16 	%rs1, 0;
	st.shared.u8 	[%r5], %rs1;
	add.s32 	%r11, %r4, %r16;
	cvt.u64.u32 	%rd2, %r11;
	setp.le.u64 	%p17, %rd6, %rd2;
	@%p17 bra 	$L__BB579_4;
	cvt.u64.u32 	%rd12, %r4;
	mov.u32 	%r13, %ctaid.y;
	cvt.u64.u32 	%rd13, %r13;
	mul.lo.s64 	%rd3, %rd6, %rd13;
	add.s64 	%rd14, %rd3, %rd12;
	add.s64 	%rd15, %rd1, %rd14;
	ld.global.u8 	%rs4, [%rd15];
	setp.ne.s16 	%p21, %rs4, 0;
	mov.pred 	%p41, -1;
	@%p21 bra 	$L__BB579_3;
	add.s64 	%rd16, %rd3, %rd2;
	add.s64 	%rd17, %rd1, %rd16;
	ld.global.u8 	%rs5, [%rd17];
	setp.ne.s16 	%p41, %rs5, 0;
$L__BB579_3:
	selp.u16 	%rs6, 1, 0, %p41;
	st.shared.u8 	[%r5], %rs6;
	bra.uni 	$L__BB579_6;
$L__BB579_4:
	cvt.u64.u32 	%rd4, %r4;
	setp.le.u64 	%p18, %rd6, %rd4;
	@%p18 bra 	$L__BB579_6;
	mov.u32 	%r12, %ctaid.y;
	cvt.u64.u32 	%rd9, %r12;
	mad.lo.s64 	%rd10, %rd6, %rd9, %rd4;
	add.s64 	%rd11, %rd1, %rd10;
	ld.global.u8 	%rs2, [%rd11];
	setp.ne.s16 	%p19, %rs2, 0;
	selp.u16 	%rs3, 1, 0, %p19;
	st.shared.u8 	[%r5], %rs3;
$L__BB579_6:
	bar.sync 	0;
	setp.lt.u32 	%p22, %r16, 66;
	@%p22 bra 	$L__BB579_12;
$L__BB579_7:
	shr.u32 	%r7, %r16, 1;
	setp.ge.u32 	%p23, %r1, %r7;
	@%p23 bra 	$L__BB579_11;
	ld.shared.u8 	%rs7, [%r5];
	setp.ne.s16 	%p25, %rs7, 0;
	mov.pred 	%p42, -1;
	@%p25 bra 	$L__BB579_10;
	add.s32 	%r14, %r5, %r7;
	ld.shared.u8 	%rs8, [%r14];
	setp.ne.s16 	%p42, %rs8, 0;
$L__BB579_10:
	selp.u16 	%rs9, 1, 0, %p42;
	st.shared.u8 	[%r5], %rs9;
$L__BB579_11:
	bar.sync 	0;
	setp.gt.u32 	%p26, %r16, 131;
	mov.u32 	%r16, %r7;
	@%p26 bra 	$L__BB579_7;
$L__BB579_12:
	setp.gt.u32 	%p27, %r1, 31;
	@%p27 bra 	$L__BB579_27;
	ld.volatile.shared.u8 	%rs10, [%r5];
	setp.ne.s16 	%p29, %rs10, 0;
	mov.pred 	%p43, -1;
	@%p29 bra 	$L__BB579_15;
	ld.volatile.shared.u8 	%rs11, [%r5+32];
	setp.ne.s16 	%p43, %rs11, 0;
$L__BB579_15:
	selp.u16 	%rs12, 1, 0, %p43;
	st.volatile.shared.u8 	[%r5], %rs12;
	ld.volatile.shared.u8 	%rs13, [%r5];
	setp.ne.s16 	%p31, %rs13, 0;
	mov.pred 	%p44, -1;
	@%p31 bra 	$L__BB579_17;
	ld.volatile.shared.u8 	%rs14, [%r5+16];
	setp.ne.s16 	%p44, %rs14, 0;
$L__BB579_17:
	selp.u16 	%rs15, 1, 0, %p44;
	st.volatile.shared.u8 	[%r5], %rs15;
	ld.volatile.shared.u8 	%rs16, [%r5];
	setp.ne.s16 	%p33, %rs16, 0;
	mov.pred 	%p45, -1;
	@%p33 bra 	$L__BB579_19;
	ld.volatile.shared.u8 	%rs17, [%r5+8];
	setp.ne.s16 	%p45, %rs17, 0;
$L__BB579_19:
	selp.u16 	%rs18, 1, 0, %p45;
	st.volatile.shared.u8 	[%r5], %rs18;
	ld.volatile.shared.u8 	%rs19, [%r5];
	setp.ne.s16 	%p35, %rs19, 0;
	mov.pred 	%p46, -1;
	@%p35 bra 	$L__BB579_21;
	ld.volatile.shared.u8 	%rs20, [%r5+4];
	setp.ne.s16 	%p46, %rs20, 0;
$L__BB579_21:
	selp.u16 	%rs21, 1, 0, %p46;
	st.volatile.shared.u8 	[%r5], %rs21;
	ld.volatile.shared.u8 	%rs22, [%r5];
	setp.ne.s16 	%p37, %rs22, 0;
	mov.pred 	%p47, -1;
	@%p37 bra 	$L__BB579_23;
	ld.volatile.shared.u8 	%rs23, [%r5+2];
	setp.ne.s16 	%p47, %rs23, 0;
$L__BB579_23:
	selp.u16 	%rs24, 1, 0, %p47;
	st.volatile.shared.u8 	[%r5], %rs24;
	ld.volatile.shared.u8 	%rs25, [%r5];
	setp.ne.s16 	%p39, %rs25, 0;
	mov.pred 	%p48, -1;
	@%p39 bra 	$L__BB579_25;
	ld.volatile.shared.u8 	%rs26, [%r5+1];
	setp.ne.s16 	%p48, %rs26, 0;
$L__BB579_25:
	selp.u16 	%rs27, 1, 0, %p48;
	st.volatile.shared.u8 	[%r5], %rs27;
	setp.ne.s32 	%p40, %r1, 0;
	@%p40 bra 	$L__BB579_27;
	ld.shared.u8 	%rs28, [anysdata_u8];
	cvt.u64.u32 	%rd18, %r2;
	mov.u32 	%r15, %ctaid.y;
	cvt.u64.u32 	%rd19, %r15;
	mad.lo.s64 	%rd20, %rd7, %rd19, %rd18;
	cvta.to.global.u64 	%rd21, %rd5;
	add.s64 	%rd22, %rd21, %rd20;
	st.global.u8 	[%rd22], %rs28;
$L__BB579_27:
	ret;

}
	// .globl	contiguous_any3_u8
.visible .entry contiguous_any3_u8(
	.param .u64 .ptr .align 1 contiguous_any3_u8_param_0,
	.param .u64 .ptr .align 1 contiguous_any3_u8_param_1,
	.param .u64 .ptr .align 1 contiguous_any3_u8_param_2,
	.param .u64 .ptr .align 1 contiguous_any3_u8_param_3,
	.param .u64 contiguous_any3_u8_param_4,
	.param .u64 contiguous_any3_u8_param_5,
	.param .u64 contiguous_any3_u8_param_6
)
{
	.reg .pred 	%p<81>;
	.reg .b16 	%rs<50>;
	.reg .b32 	%r<188>;
	.reg .b64 	%rd<306>;

	ld.param.u64 	%rd144, [contiguous_any3_u8_param_0];
	ld.param.u64 	%rd145, [contiguous_any3_u8_param_1];
	ld.param.u64 	%rd148, [contiguous_any3_u8_param_2];
	ld.param.u64 	%rd149, [contiguous_any3_u8_param_3];
	ld.param.u64 	%rd146, [contiguous_any3_u8_param_4];
	ld.param.u64 	%rd147, [contiguous_any3_u8_param_5];
	ld.param.u64 	%rd150, [contiguous_any3_u8_param_6];
	cvta.to.global.u64 	%rd1, %rd149;
	cvta.to.global.u64 	%rd2, %rd148;
	mov.u32 	%r1, %tid.y;
	mov.u32 	%r2, %ntid.x;
	mov.u32 	%r3, %tid.x;
	mad.lo.s32 	%r70, %r1, %r2, %r3;
	mov.u32 	%r71, %ctaid.x;
	mad.lo.s32 	%r72, %r71, %r2, %r3;
	mov.u32 	%r4, %ctaid.y;
	mov.u32 	%r5, %ntid.y;
	mad.lo.s32 	%r73, %r4, %r5, %r1;
	mov.u32 	%r74, anysdata_u8;
	add.s32 	%r7, %r74, %r70;
	mov.b16 	%rs16, 0;
	st.shared.u8 	[%r7], %rs16;
	cvt.u64.u32 	%rd3, %r72;
	setp.le.u64 	%p9, %rd147, %rd3;
	cvt.u64.u32 	%rd152, %r73;
	setp.le.u64 	%p10, %rd150, %rd152;
	or.pred  	%p11, %p9, %p10;
	@%p11 bra 	$L__BB580_95;
	cvt.u32.u64 	%r75, %rd3;
	cvt.u32.u64 	%r76, %rd147;
	mad.lo.s32 	%r179, %r73, %r76, %r75;
	cvt.u32.u64 	%r9, %rd146;
	add.s32 	%r178, %r9, -1;
	setp.lt.s32 	%p12, %r178, 0;
	mov.b64 	%rd305, 0;
	@%p12 bra 	$L__BB580_59;
	setp.lt.u32 	%p13, %r178, 7;
	mov.b64 	%rd305, 0;
	@%p13 bra 	$L__BB580_30;
	add.s32 	%r174, %r9, -4;
	and.b32  	%r77, %r9, -8;
	neg.s32 	%r173, %r77;
	mov.b64 	%rd305, 0;
$L__BB580_4:
	.pragma "nounroll";
	add.s32 	%r16, %r174, 3;
	cvt.u64.u32 	%rd5, %r179;
	mul.wide.u32 	%rd157, %r16, 8;
	add.s64 	%rd158, %rd2, %rd157;
	ld.global.u64 	%rd6, [%rd158];
	and.b64  	%rd159, %rd6, -4294967296;
	setp.ne.s64 	%p14, %rd159, 0;
	@%p14 bra 	$L__BB580_6;
	cvt.u32.u64 	%r78, %rd6;
	cvt.u32.u64 	%r79, %rd5;
	div.u32 	%r80, %r79, %r78;
	mul.lo.s32 	%r81, %r80, %r78;
	sub.s32 	%r82, %r79, %r81;
	cvt.u64.u32 	%rd270, %r80;
	cvt.u64.u32 	%rd271, %r82;
	bra.uni 	$L__BB580_7;
$L__BB580_6:
	div.s64 	%rd270, %rd5, %rd6;
	mul.lo.s64 	%rd160, %rd270, %rd6;
	sub.s64 	%rd271, %rd5, %rd160;
$L__BB580_7:
	mul.wide.u32 	%rd161, %r16, 8;
	add.s64 	%rd162, %rd1, %rd161;
	ld.global.u64 	%rd163, [%rd162];
	mad.lo.s64 	%rd13, %rd163, %rd271, %rd305;
	add.s32 	%r17, %r174, 2;
	and.b64  	%rd14, %rd270, 4294967295;
	mul.wide.u32 	%rd164, %r17, 8;
	add.s64 	%rd165, %rd2, %rd164;
	ld.global.u64 	%rd15, [%rd165];
	and.b64  	%rd166, %rd15, -4294967296;
	setp.ne.s64 	%p15, %rd166, 0;
	@%p15 bra 	$L__BB580_9;
	cvt.u32.u64 	%r83, %rd15;
	cvt.u32.u64 	%r84, %rd14;
	div.u32 	%r85, %r84, %r83;
	mul.lo.s32 	%r86, %r85, %r83;
	sub.s32 	%r87, %r84, %r86;
	cvt.u64.u32 	%rd272, %r85;
	cvt.u64.u32 	%rd273, %r87;
	bra.uni 	$L__BB580_10;
$L__BB580_9:
	div.s64 	%rd272, %rd14, %rd15;
	mul.lo.s64 	%rd167, %rd272, %rd15;
	sub.s64 	%rd273, %rd14, %rd167;
$L__BB580_10:
	mul.wide.u32 	%rd168, %r17, 8;
	add.s64 	%rd169, %rd1, %rd168;
	ld.global.u64 	%rd170, [%rd169];
	mad.lo.s64 	%rd22, %rd170, %rd273, %rd13;
	add.s32 	%r18, %r174, 1;
	and.b64  	%rd23, %rd272, 4294967295;
	mul.wide.u32 	%rd171, %r18, 8;
	add.s64 	%rd172, %rd2, %rd171;
	ld.global.u64 	%rd24, [%rd172];
	and.b64  	%rd173, %rd24, -4294967296;
	setp.ne.s64 	%p16, %rd173, 0;
	@%p16 bra 	$L__BB580_12;
	cvt.u32.u64 	%r88, %rd24;
	cvt.u32.u64 	%r89, %rd23;
	div.u32 	%r90, %r89, %r88;
	mul.lo.s32 	%r91, %r90, %r88;
	sub.s32 	%r92, %r89, %r91;
	cvt.u64.u32 	%rd274, %r90;
	cvt.u64.u32 	%rd275, %r92;
	bra.uni 	$L__BB580_13;
$L__BB580_12:
	div.s64 	%rd274, %rd23, %rd24;
	mul.lo.s64 	%rd174, %rd274, %rd24;
	sub.s64 	%rd275, %rd23, %rd174;
$L__BB580_13:
	mul.wide.u32 	%rd175, %r18, 8;
	add.s64 	%rd176, %rd1, %rd175;
	ld.global.u64 	%rd177, [%rd176];
	mad.lo.s64 	%rd31, %rd177, %rd275, %rd22;
	and.b64  	%rd32, %rd274, 4294967295;
	mul.wide.u32 	%rd178, %r174, 8;
	add.s64 	%rd179, %rd2, %rd178;
	ld.global.u64 	%rd33, [%rd179];
	and.b64  	%rd180, %rd33, -4294967296;
	setp.ne.s64 	%p17, %rd180, 0;
	@%p17 bra 	$L__BB580_15;
	cvt.u32.u64 	%r93, %rd33;
	cvt.u32.u64 	%r94, %rd32;
	div.u32 	%r95, %r94, %r93;
	mul.lo.s32 	%r96, %r95, %r93;
	sub.s32 	%r97, %r94, %r96;
	cvt.u64.u32 	%rd276, %r95;
	cvt.u64.u32 	%rd277, %r97;
	bra.uni 	$L__BB580_16;
$L__BB580_15:
	div.s64 	%rd276, %rd32, %rd33;
	mul.lo.s64 	%rd181, %rd276, %rd33;
	sub.s64 	%rd277, %rd32, %rd181;
$L__BB580_16:
	mul.wide.u32 	%rd182, %r174, 8;
	add.s64 	%rd183, %rd1, %rd182;
	ld.global.u64 	%rd184, [%rd183];
	mad.lo.s64 	%rd40, %rd184, %rd277, %rd31;
	add.s32 	%r19, %r174, -1;
	and.b64  	%rd41, %rd276, 4294967295;
	mul.wide.u32 	%rd185, %r19, 8;
	add.s64 	%rd186, %rd2, %rd185;
	ld.global.u64 	%rd42, [%rd186];
	and.b64  	%rd187, %rd42, -4294967296;
	setp.ne.s64 	%p18, %rd187, 0;
	@%p18 bra 	$L__BB580_18;
	cvt.u32.u64 	%r98, %rd42;
	cvt.u32.u64 	%r99, %rd41;
	div.u32 	%r100, %r99, %r98;
	mul.lo.s32 	%r101, %r100, %r98;
	sub.s32 	%r102, %r99, %r101;
	cvt.u64.u32 	%rd278, %r100;
	cvt.u64.u32 	%rd279, %r102;
	bra.uni 	$L__BB580_19;
$L__BB580_18:
	div.s64 	%rd278, %rd41, %rd42;
	mul.lo.s64 	%rd188, %rd278, %rd42;
	sub.s64 	%rd279, %rd41, %rd188;
$L__BB580_19:
	mul.wide.u32 	%rd189, %r19, 8;
	add.s64 	%rd190, %rd1, %rd189;
	ld.global.u64 	%rd191, [%rd190];
	mad.lo.s64 	%rd49, %rd191, %rd279, %rd40;
	add.s32 	%r20, %r174, -2;
	and.b64  	%rd50, %rd278, 4294967295;
	mul.wide.u32 	%rd192, %r20, 8;
	add.s64 	%rd193, %rd2, %rd192;
	ld.global.u64 	%rd51, [%rd193];
	and.b64  	%rd194, %rd51, -4294967296;
	setp.ne.s64 	%p19, %rd194, 0;
	@%p19 bra 	$L__BB580_21;
	cvt.u32.u64 	%r103, %rd51;
	cvt.u32.u64 	%r104, %rd50;
	div.u32 	%r105, %r104, %r103;
	mul.lo.s32 	%r106, %r105, %r103;
	sub.s32 	%r107, %r104, %r106;
	cvt.u64.u32 	%rd280, %r105;
	cvt.u64.u32 	%rd281, %r107;
	bra.uni 	$L__BB580_22;
$L__BB580_21:
	div.s64 	%rd280, %rd50, %rd51;
	mul.lo.s64 	%rd195, %rd280, %rd51;
	sub.s64 	%rd281, %rd50, %rd195;
$L__BB580_22:
	mul.wide.u32 	%rd196, %r20, 8;
	add.s64 	%rd197, %rd1, %rd196;
	ld.global.u64 	%rd198, [%rd197];
	mad.lo.s64 	%rd58, %rd198, %rd281, %rd49;
	add.s32 	%r21, %r174, -3;
	and.b64  	%rd59, %rd280, 4294967295;
	mul.wide.u32 	%rd199, %r21, 8;
	add.s64 	%rd200, %rd2, %rd199;
	ld.global.u64 	%rd60, [%rd200];
	and.b64  	%rd201, %rd60, -4294967296;
	setp.ne.s64 	%p20, %rd201, 0;
	@%p20 bra 	$L__BB580_24;
	cvt.u32.u64 	%r108, %rd60;
	cvt.u32.u64 	%r109, %rd59;
	div.u32 	%r110, %r109, %r108;
	mul.lo.s32 	%r111, %r110, %r108;
	sub.s32 	%r112, %r109, %r111;
	cvt.u64.u32 	%rd282, %r110;
	cvt.u64.u32 	%rd283, %r112;
	bra.uni 	$L__BB580_25;
$L__BB580_24:
	div.s64 	%rd282, %rd59, %rd60;
	mul.lo.s64 	%rd202, %rd282, %rd60;
	sub.s64 	%rd283, %rd59, %rd202;
$L__BB580_25:
	mul.wide.u32 	%rd203, %r21, 8;
	add.s64 	%rd204, %rd1, %rd203;
	ld.global.u64 	%rd205, [%rd204];
	mad.lo.s64 	%rd67, %rd205, %rd283, %rd58;
	and.b64  	%rd68, %rd282, 4294967295;
	add.s32 	%r113, %r174, -4;
	mul.wide.u32 	%rd206, %r113, 8;
	add.s64 	%rd207, %rd2, %rd206;
	ld.global.u64 	%rd69, [%rd207];
	and.b64  	%rd208, %rd69, -4294967296;
	setp.ne.s64 	%p21, %rd208, 0;
	@%p21 bra 	$L__BB580_27;
	cvt.u32.u64 	%r114, %rd69;
	cvt.u32.u64 	%r115, %rd68;
	div.u32 	%r116, %r115, %r114;
	mul.lo.s32 	%r117, %r116, %r114;
	sub.s32 	%r118, %r115, %r117;
	cvt.u64.u32 	%rd284, %r116;
	cvt.u64.u32 	%rd285, %r118;
	bra.uni 	$L__BB580_28;
$L__BB580_27:
	div.s64 	%rd284, %rd68, %rd69;
	mul.lo.s64 	%rd209, %rd284, %rd69;
	sub.s64 	%rd285, %rd68, %rd209;
$L__BB580_28:
	mul.wide.u32 	%rd210, %r113, 8;
	add.s64 	%rd211, %rd1, %rd210;
	ld.global.u64 	%rd212, [%rd211];
	mad.lo.s64 	%rd305, %rd212, %rd285, %rd67;
	cvt.u32.u64 	%r179, %rd284;
	add.s32 	%r174, %r174, -8;
	add.s32 	%r173, %r173, 8;
	setp.ne.s32 	%p22, %r173, 0;
	@%p22 bra 	$L__BB580_4;
	add.s32 	%r178, %r174, 3;
$L__BB580_30:
	and.b32  	%r28, %r9, 7;
	setp.eq.s32 	%p23, %r28, 0;
	@%p23 bra 	$L__BB580_59;
	and.b32  	%r29, %r9, 3;
	setp.lt.u32 	%p24, %r28, 4;
	@%p24 bra 	$L__BB580_45;
	cvt.u64.u32 	%rd79, %r179;
	mul.wide.u32 	%rd214, %r178, 8;
	add.s64 	%rd215, %rd2, %rd214;
	ld.global.u64 	%rd80, [%rd215];
	and.b64  	%rd216, %rd80, -4294967296;
	setp.ne.s64 	%p25, %rd216, 0;
	@%p25 bra 	$L__BB580_34;
	cvt.u32.u64 	%r120, %rd80;
	cvt.u32.u64 	%r121, %rd79;
	div.u32 	%r122, %r121, %r120;
	mul.lo.s32 	%r123, %r122, %r120;
	sub.s32 	%r124, %r121, %r123;
	cvt.u64.u32 	%rd288, %r122;
	cvt.u64.u32 	%rd289, %r124;
	bra.uni 	$L__BB580_35;
$L__BB580_34:
	div.s64 	%rd288, %rd79, %rd80;
	mul.lo.s64 	%rd217, %rd288, %rd80;
	sub.s64 	%rd289, %rd79, %rd217;
$L__BB580_35:
	mul.wide.u32 	%rd218, %r178, 8;
	add.s64 	%rd219, %rd1, %rd218;
	ld.global.u64 	%rd220, [%rd219];
	mad.lo.s64 	%rd87, %rd220, %rd289, %rd305;
	add.s32 	%r30, %r178, -1;
	and.b64  	%rd88, %rd288, 4294967295;
	mul.wide.u32 	%rd221, %r30, 8;
	add.s64 	%rd222, %rd2, %rd221;
	ld.global.u64 	%rd89, [%rd222];
	and.b64  	%rd223, %rd89, -4294967296;
	setp.ne.s64 	%p26, %rd223, 0;
	@%p26 bra 	$L__BB580_37;
	cvt.u32.u64 	%r125, %rd89;
	cvt.u32.u64 	%r126, %rd88;
	div.u32 	%r127, %r126, %r125;
	mul.lo.s32 	%r128, %r127, %r125;
	sub.s32 	%r129, %r126, %r128;
	cvt.u64.u32 	%rd290, %r127;
	cvt.u64.u32 	%rd291, %r129;
	bra.uni 	$L__BB580_38;
$L__BB580_37:
	div.s64 	%rd290, %rd88, %rd89;
	mul.lo.s64 	%rd224, %rd290, %rd89;
	sub.s64 	%rd291, %rd88, %rd224;
$L__BB580_38:
	mul.wide.u32 	%rd225, %r30, 8;
	add.s64 	%rd226, %rd1, %rd225;
	ld.global.u64 	%rd227, [%rd226];
	mad.lo.s64 	%rd96, %rd227, %rd291, %rd87;
	add.s32 	%r31, %r178, -2;
	and.b64  	%rd97, %rd290, 4294967295;
	mul.wide.u32 	%rd228, %r31, 8;
	add.s64 	%rd229, %rd2, %rd228;
	ld.global.u64 	%rd98, [%rd229];
	and.b64  	%rd230, %rd98, -4294967296;
	setp.ne.s64 	%p27, %rd230, 0;
	@%p27 bra 	$L__BB580_40;
	cvt.u32.u64 	%r130, %rd98;
	cvt.u32.u64 	%r131, %rd97;
	div.u32 	%r132, %r131, %r130;
	mul.lo.s32 	%r133, %r132, %r130;
	sub.s32 	%r134, %r131, %r133;
	cvt.u64.u32 	%rd292, %r132;
	cvt.u64.u32 	%rd293, %r134;
	bra.uni 	$L__BB580_41;
$L__BB580_40:
	div.s64 	%rd292, %rd97, %rd98;
	mul.lo.s64 	%rd231, %rd292, %rd98;
	sub.s64 	%rd293, %rd97, %rd231;
$L__BB580_41:
	mul.wide.u32 	%rd232, %r31, 8;
	add.s64 	%rd233, %rd1, %rd232;
	ld.global.u64 	%rd234, [%rd233];
	mad.lo.s64 	%rd105, %rd234, %rd293, %rd96;
	add.s32 	%r32, %r178, -3;
	and.b64  	%rd106, %rd292, 4294967295;
	mul.wide.u32 	%rd235, %r32, 8;
	add.s64 	%rd236, %rd2, %rd235;
	ld.global.u64 	%rd107, [%rd236];
	and.b64  	%rd237, %rd107, -4294967296;
	setp.ne.s64 	%p28, %rd237, 0;
	@%p28 bra 	$L__BB580_43;
	cvt.u32.u64 	%r135, %rd107;
	cvt.u32.u64 	%r136, %rd106;
	div.u32 	%r137, %r136, %r135;
	mul.lo.s32 	%r138, %r137, %r135;
	sub.s32 	%r139, %r136, %r138;
	cvt.u64.u32 	%rd294, %r137;
	cvt.u64.u32 	%rd295, %r139;
	bra.uni 	$L__BB580_44;
$L__BB580_43:
	div.s64 	%rd294, %rd106, %rd107;
	mul.lo.s64 	%rd238, %rd294, %rd107;
	sub.s64 	%rd295, %rd106, %rd238;
$L__BB580_44:
	mul.wide.u32 	%rd239, %r32, 8;
	add.s64 	%rd240, %rd1, %rd239;
	ld.global.u64 	%rd241, [%rd240];
	mad.lo.s64 	%rd305, %rd241, %rd295, %rd105;
	cvt.u32.u64 	%r179, %rd294;
	add.s32 	%r178, %r178, -4;
$L__BB580_45:
	setp.eq.s32 	%p29, %r29, 0;
	@%p29 bra 	$L__BB580_59;
	setp.eq.s32 	%p30, %r29, 1;
	@%p30 bra 	$L__BB580_54;
	cvt.u64.u32 	%rd117, %r179;
	mul.wide.u32 	%rd243, %r178, 8;
	add.s64 	%rd244, %rd2, %rd243;
	ld.global.u64 	%rd118, [%rd244];
	and.b64  	%rd245, %rd118, -4294967296;
	setp.ne.s64 	%p31, %rd245, 0;
	@%p31 bra 	$L__BB580_49;
	cvt.u32.u64 	%r140, %rd118;
	cvt.u32.u64 	%r141, %rd117;
	div.u32 	%r142, %r141, %r140;
	mul.lo.s32 	%r143, %r142, %r140;
	sub.s32 	%r144, %r141, %r143;
	cvt.u64.u32 	%rd298, %r142;
	cvt.u64.u32 	%rd299, %r144;
	bra.uni 	$L__BB580_50;
$L__BB580_49:
	div.s64 	%rd298, %rd117, %rd118;
	mul.lo.s64 	%rd246, %rd298, %rd118;
	sub.s64 	%rd299, %rd117, %rd246;
$L__BB580_50:
	add.s64 	%rd248, %rd1, %rd243;
	ld.global.u64 	%rd249, [%rd248];
	mad.lo.s64 	%rd125, %rd249, %rd299, %rd305;
	add.s32 	%r37, %r178, -1;
	and.b64  	%rd126, %rd298, 4294967295;
	mul.wide.u32 	%rd250, %r37, 8;
	add.s64 	%rd251, %rd2, %rd250;
	ld.global.u64 	%rd127, [%rd251];
	and.b64  	%rd252, %rd127, -4294967296;
	setp.ne.s64 	%p32, %rd252, 0;
	@%p32 bra 	$L__BB580_52;
	cvt.u32.u64 	%r145, %rd127;
	cvt.u32.u64 	%r146, %rd126;
	div.u32 	%r147, %r146, %r145;
	mul.lo.s32 	%r148, %r147, %r145;
	sub.s32 	%r149, %r146, %r148;
	cvt.u64.u32 	%rd300, %r147;
	cvt.u64.u32 	%rd301, %r149;
	bra.uni 	$L__BB580_53;
$L__BB580_52:
	div.s64 	%rd300, %rd126, %rd127;
	mul.lo.s64 	%rd253, %rd300, %rd127;
	sub.s64 	%rd301, %rd126, %rd253;
$L__BB580_53:
	add.s64 	%rd255, %rd1, %rd250;
	ld.global.u64 	%rd256, [%rd255];
	mad.lo.s64 	%rd305, %rd256, %rd301, %rd125;
	cvt.u32.u64 	%r179, %rd300;
	add.s32 	%r178, %r178, -2;
$L__BB580_54:
	and.b32  	%r150, %r9, 1;
	setp.eq.b32 	%p33, %r150, 1;
	not.pred 	%p34, %p33;
	@%p34 bra 	$L__BB580_59;
	cvt.u64.u32 	%rd137, %r179;
	mul.wide.u32 	%rd257, %r178, 8;
	add.s64 	%rd258, %rd2, %rd257;
	ld.global.u64 	%rd138, [%rd258];
	and.b64  	%rd259, %rd138, -4294967296;
	setp.ne.s64 	%p35, %rd259, 0;
	@%p35 bra 	$L__BB580_57;
	cvt.u32.u64 	%r151, %rd138;
	cvt.u32.u64 	%r152, %rd137;
	rem.u32 	%r153, %r152, %r151;
	cvt.u64.u32 	%rd304, %r153;
	bra.uni 	$L__BB580_58;
$L__BB580_57:
	rem.s64 	%rd304, %rd137, %rd138;
$L__BB580_58:
	add.s64 	%rd261, %rd1, %rd257;
	ld.global.u64 	%rd262, [%rd261];
	mad.lo.s64 	%rd305, %rd262, %rd304, %rd305;
$L__BB580_59:
	cvta.to.global.u64 	%rd263, %rd145;
	add.s64 	%rd264, %rd263, %rd305;
	ld.global.u8 	%rs17, [%rd264];
	setp.ne.s16 	%p36, %rs17, 0;
	selp.u16 	%rs18, 1, 0, %p36;
	st.shared.u8 	[%r7], %rs18;
	bar.sync 	0;
	setp.ne.s32 	%p37, %r1, 0;
	@%p37 bra 	$L__BB580_95;
	setp.gt.u32 	%p38, %r5, 1;
	@%p38 bra 	$L__BB580_62;
	mov.u32 	%r154, anysdata_u8;
	add.s32 	%r155, %r154, %r3;
	ld.shared.u8 	%rs48, [%r155];
	bra.uni 	$L__BB580_94;
$L__BB580_62:
	mov.u32 	%r157, anysdata_u8;
	add.s32 	%r42, %r157, %r3;
	ld.shared.u8 	%rs48, [%r42];
	add.s32 	%r43, %r5, -1;
	add.s32 	%r158, %r5, -2;
	and.b32  	%r44, %r43, 7;
	setp.lt.u32 	%p39, %r158, 7;
	mov.b32 	%r186, 1;
	@%p39 bra 	$L__BB580_75;
	and.b32  	%r160, %r43, -8;
	neg.s32 	%r184, %r160;
	shl.b32 	%r46, %r2, 3;
	shl.b32 	%r47, %r2, 1;
	mul.lo.s32 	%r48, %r2, 3;
	shl.b32 	%r49, %r2, 2;
	mul.lo.s32 	%r50, %r2, 5;
	mul.lo.s32 	%r51, %r2, 6;
	mul.lo.s32 	%r52, %r2, 7;
	mov.b32 	%r183, 0;
	mov.u32 	%r182, %r42;
$L__BB580_64:
	.pragma "nounroll";
	and.b16  	%rs20, %rs48, 255;
	setp.ne.s16 	%p41, %rs20, 0;
	mov.pred 	%p77, -1;
	@%p41 bra 	$L__BB580_73;
	add.s32 	%r161, %r182, %r2;
	ld.shared.u8 	%rs21, [%r161];
	setp.ne.s16 	%p43, %rs21, 0;
	@%p43 bra 	$L__BB580_73;
	add.s32 	%r162, %r182, %r47;
	ld.shared.u8 	%rs22, [%r162];
	setp.ne.s16 	%p45, %rs22, 0;
	@%p45 bra 	$L__BB580_73;
	add.s32 	%r163, %r182, %r48;
	ld.shared.u8 	%rs23, [%r163];
	setp.ne.s16 	%p47, %rs23, 0;
	@%p47 bra 	$L__BB580_73;
	add.s32 	%r164, %r182, %r49;
	ld.shared.u8 	%rs24, [%r164];
	setp.ne.s16 	%p49, %rs24, 0;
	@%p49 bra 	$L__BB580_73;
	add.s32 	%r165, %r182, %r50;
	ld.shared.u8 	%rs25, [%r165];
	setp.ne.s16 	%p51, %rs25, 0;
	@%p51 bra 	$L__BB580_73;
	add.s32 	%r166, %r182, %r51;
	ld.shared.u8 	%rs26, [%r166];
	setp.ne.s16 	%p53, %rs26, 0;
	@%p53 bra 	$L__BB580_73;
	add.s32 	%r167, %r182, %r52;
	ld.shared.u8 	%rs27, [%r167];
	setp.ne.s16 	%p55, %rs27, 0;
	@%p55 bra 	$L__BB580_73;
	add.s32 	%r168, %r182, %r46;
	ld.shared.u8 	%rs28, [%r168];
	setp.ne.s16 	%p77, %rs28, 0;
$L__BB580_73:
	selp.u16 	%rs48, 1, 0, %p77;
	add.s32 	%r184, %r184, 8;
	add.s32 	%r183, %r183, 8;
	add.s32 	%r182, %r182, %r46;
	setp.ne.s32 	%p56, %r184, 0;
	@%p56 bra 	$L__BB580_64;
	add.s32 	%r186, %r183, 1;
$L__BB580_75:
	setp.eq.s32 	%p57, %r44, 0;
	@%p57 bra 	$L__BB580_93;
	and.b32  	%r61, %r43, 3;
	setp.lt.u32 	%p58, %r44, 4;
	@%p58 bra 	$L__BB580_83;
	and.b16  	%rs30, %rs48, 255;
	setp.ne.s16 	%p60, %rs30, 0;
	mov.pred 	%p78, -1;
	@%p60 bra 	$L__BB580_82;
	mad.lo.s32 	%r62, %r186, %r2, %r42;
	ld.shared.u8 	%rs31, [%r62];
	setp.ne.s16 	%p62, %rs31, 0;
	@%p62 bra 	$L__BB580_82;
	add.s32 	%r63, %r62, %r2;
	ld.shared.u8 	%rs32, [%r63];
	setp.ne.s16 	%p64, %rs32, 0;
	@%p64 bra 	$L__BB580_82;
	add.s32 	%r64, %r63, %r2;
	ld.shared.u8 	%rs33, [%r64];
	setp.ne.s16 	%p66, %rs33, 0;
	@%p66 bra 	$L__BB580_82;
	add.s32 	%r169, %r64, %r2;
	ld.shared.u8 	%rs34, [%r169];
	setp.ne.s16 	%p78, %rs34, 0;
$L__BB580_82:
	add.s32 	%r186, %r186, 4;
	selp.u16 	%rs48, 1, 0, %p78;
$L__BB580_83:
	setp.eq.s32 	%p67, %r61, 0;
	@%p67 bra 	$L__BB580_93;
	setp.eq.s32 	%p68, %r61, 1;
	@%p68 bra 	$L__BB580_89;
	and.b16  	%rs36, %rs48, 255;
	setp.ne.s16 	%p70, %rs36, 0;
	mov.pred 	%p79, -1;
	@%p70 bra 	$L__BB580_88;
	mad.lo.s32 	%r67, %r186, %r2, %r42;
	ld.shared.u8 	%rs37, [%r67];
	setp.ne.s16 	%p72, %rs37, 0;
	@%p72 bra 	$L__BB580_88;
	add.s32 	%r170, %r67, %r2;
	ld.shared.u8 	%rs38, [%r170];
	setp.ne.s16 	%p79, %rs38, 0;
$L__BB580_88:
	add.s32 	%r186, %r186, 2;
	selp.u16 	%rs48, 1, 0, %p79;
$L__BB580_89:
	and.b32  	%r171, %r43, 1;
	setp.eq.b32 	%p73, %r171, 1;
	not.pred 	%p74, %p73;
	@%p74 bra 	$L__BB580_93;
	and.b16  	%rs39, %rs48, 255;
	setp.ne.s16 	%p76, %rs39, 0;
	mov.pred 	%p80, -1;
	@%p76 bra 	$L__BB580_92;
	mad.lo.s32 	%r172, %r186, %r2, %r42;
	ld.shared.u8 	%rs40, [%r172];
	setp.ne.s16 	%p80, %rs40, 0;
$L__BB580_92:
	selp.u16 	%rs48, 1, 0, %p80;
$L__BB580_93:
	st.shared.u8 	[%r42], %rs48;
$L__BB580_94:
	cvt.u64.u32 	%rd265, %r4;
	mad.lo.s64 	%rd266, %rd147, %rd265, %rd3;
	cvta.to.global.u64 	%rd267, %rd144;
	add.s64 	%rd268, %rd267, %rd266;
	st.global.u8 	[%rd268], %rs48;
$L__BB580_95:
	ret;

}
	// .globl	contiguous_any33_u8
.visible .entry contiguous_any33_u8(
	.param .u64 .ptr .align 1 contiguous_any33_u8_param_0,
	.param .u64 .ptr .align 1 contiguous_any33_u8_param_1,
	.param .u64 contiguous_any33_u8_param_2,
	.param .u64 contiguous_any33_u8_param_3,
	.param .u64 contiguous_any33_u8_param_4
)
{
	.reg .pred 	%p<57>;
	.reg .b16 	%rs<50>;
	.reg .b32 	%r<69>;
	.reg .b64 	%rd<15>;

	ld.param.u64 	%rd2, [contiguous_any33_u8_param_0];
	ld.param.u64 	%rd3, [contiguous_any33_u8_param_1];
	ld.param.u64 	%rd4, [contiguous_any33_u8_param_3];
	ld.param.u64 	%rd5, [contiguous_any33_u8_param_4];
	mov.u32 	%r1, %tid.y;
	mov.u32 	%r2, %ntid.x;
	mov.u32 	%r3, %tid.x;
	mad.lo.s32 	%r36, %r1, %r2, %r3;
	mov.u32 	%r37, %ctaid.x;
	mad.lo.s32 	%r38, %r37, %r2, %r3;
	mov.u32 	%r4, %ctaid.y;
	mov.u32 	%r5, %ntid.y;
	mad.lo.s32 	%r39, %r4, %r5, %r1;
	mov.u32 	%r40, anysdata_u8;
	add.s32 	%r7, %r40, %r36;
	mov.b16 	%rs16, 0;
	st.shared.u8 	[%r7], %rs16;
	cvt.u64.u32 	%rd1, %r38;
	setp.le.u64 	%p9, %rd4, %rd1;
	cvt.u64.u32 	%rd7, %r39;
	setp.le.u64 	%p10, %rd5, %rd7;
	or.pred  	%p11, %p9, %p10;
	@%p11 bra 	$L__BB581_37;
	cvt.u32.u64 	%r41, %rd1;
	cvta.to.global.u64 	%rd8, %rd3;
	cvt.u32.u64 	%r42, %rd4;
	mad.lo.s32 	%r43, %r39, %r42, %r41;
	cvt.u64.u32 	%rd9, %r43;
	add.s64 	%rd10, %rd8, %rd9;
	ld.global.u8 	%rs17, [%rd10];
	setp.ne.s16 	%p12, %rs17, 0;
	selp.u16 	%rs18, 1, 0, %p12;
	st.shared.u8 	[%r7], %rs18;
	bar.sync 	0;
	setp.ne.s32 	%p13, %r1, 0;
	@%p13 bra 	$L__BB581_37;
	setp.gt.u32 	%p14, %r5, 1;
	@%p14 bra 	$L__BB581_4;
	add.s32 	%r45, %r40, %r3;
	ld.shared.u8 	%rs48, [%r45];
	bra.uni 	$L__BB581_36;
$L__BB581_4:
	add.s32 	%r8, %r40, %r3;
	ld.shared.u8 	%rs48, [%r8];
	add.s32 	%r9, %r5, -1;
	add.s32 	%r48, %r5, -2;
	and.b32  	%r10, %r9, 7;
	setp.lt.u32 	%p15, %r48, 7;
	mov.b32 	%r67, 1;
	@%p15 bra 	$L__BB581_17;
	and.b32  	%r50, %r9, -8;
	neg.s32 	%r65, %r50;
	shl.b32 	%r12, %r2, 3;
	shl.b32 	%r13, %r2, 1;
	mul.lo.s32 	%r14, %r2, 3;
	shl.b32 	%r15, %r2, 2;
	mul.lo.s32 	%r16, %r2, 5;
	mul.lo.s32 	%r17, %r2, 6;
	mul.lo.s32 	%r18, %r2, 7;
	mov.b32 	%r64, 0;
	mov.u32 	%r63, %r8;
$L__BB581_6:
	.pragma "nounroll";
	and.b16  	%rs20, %rs48, 255;
	setp.ne.s16 	%p17, %rs20, 0;
	mov.pred 	%p53, -1;
	@%p17 bra 	$L__BB581_15;
	add.s32 	%r51, %r63, %r2;
	ld.shared.u8 	%rs21, [%r51];
	setp.ne.s16 	%p19, %rs21, 0;
	@%p19 bra 	$L__BB581_15;
	add.s32 	%r52, %r63, %r13;
	ld.shared.u8 	%rs22, [%r52];
	setp.ne.s16 	%p21, %rs22, 0;
	@%p21 bra 	$L__BB581_15;
	add.s32 	%r53, %r63, %r14;
	ld.shared.u8 	%rs23, [%r53];
	setp.ne.s16 	%p23, %rs23, 0;
	@%p23 bra 	$L__BB581_15;
	add.s32 	%r54, %r63, %r15;
	ld.shared.u8 	%rs24, [%r54];
	setp.ne.s16 	%p25, %rs24, 0;
	@%p25 bra 	$L__BB581_15;
	add.s32 	%r55, %r63, %r16;
	ld.shared.u8 	%rs25, [%r55];
	setp.ne.s16 	%p27, %rs25, 0;
	@%p27 bra 	$L__BB581_15;
	add.s32 	%r56, %r63, %r17;
	ld.shared.u8 	%rs26, [%r56];
	setp.ne.s16 	%p29, %rs26, 0;
	@%p29 bra 	$L__BB581_15;
	add.s32 	%r57, %r63, %r18;
	ld.shared.u8 	%rs27, [%r57];
	setp.ne.s16 	%p31, %rs27, 0;
	@%p31 bra 	$L__BB581_15;
	add.s32 	%r58, %r63, %r12;
	ld.shared.u8 	%rs28, [%r58];
	setp.ne.s16 	%p53, %rs28, 0;
$L__BB581_15:
	selp.u16 	%rs48, 1, 0, %p53;
	add.s32 	%r65, %r65, 8;
	add.s32 	%r64, %r64, 8;
	add.s32 	%r63, %r63, %r12;
	setp.ne.s32 	%p32, %r65, 0;
	@%p32 bra 	$L__BB581_6;
	add.s32 	%r67, %r64, 1;
$L__BB581_17:
	setp.eq.s32 	%p33, %r10, 0;
	@%p33 bra 	$L__BB581_35;
	and.b32  	%r27, %r9, 3;
	setp.lt.u32 	%p34, %r10, 4;
	@%p34 bra 	$L__BB581_25;
	and.b16  	%rs30, %rs48, 255;
	setp.ne.s16 	%p36, %rs30, 0;
	mov.pred 	%p54, -1;
	@%p36 bra 	$L__BB581_24;
	mad.lo.s32 	%r28, %r67, %r2, %r8;
	ld.shared.u8 	%rs31, [%r28];
	setp.ne.s16 	%p38, %rs31, 0;
	@%p38 bra 	$L__BB581_24;
	add.s32 	%r29, %r28, %r2;
	ld.shared.u8 	%rs32, [%r29];
	setp.ne.s16 	%p40, %rs32, 0;
	@%p40 bra 	$L__BB581_24;
	add.s32 	%r30, %r29, %r2;
	ld.shared.u8 	%rs33, [%r30];
	setp.ne.s16 	%p42, %rs33, 0;
	@%p42 bra 	$L__BB581_24;
	add.s32 	%r59, %r30, %r2;
	ld.shared.u8 	%rs34, [%r59];
	setp.ne.s16 	%p54, %rs34, 0;
$L__BB581_24:
	add.s32 	%r67, %r67, 4;
	selp.u16 	%rs48, 1, 0, %p54;
$L__BB581_25:
	setp.eq.s32 	%p43, %r27, 0;
	@%p43 bra 	$L__BB581_35;
	setp.eq.s32 	%p44, %r27, 1;
	@%p44 bra 	$L__BB581_31;
	and.b16  	%rs36, %rs48, 255;
	setp.ne.s16 	%p46, %rs36, 0;
	mov.pred 	%p55, -1;
	@%p46 bra 	$L__BB581_30;
	mad.lo.s32 	%r33, %r67, %r2, %r8;
	ld.shared.u8 	%rs37, [%r33];
	setp.ne.s16 	%p48, %rs37, 0;
	@%p48 bra 	$L__BB581_30;
	add.s32 	%r60, %r33, %r2;
	ld.shared.u8 	%rs38, [%r60];
	setp.ne.s16 	%p55, %rs38, 0;
$L__BB581_30:
	add.s32 	%r67, %r67, 2;
	selp.u16 	%rs48, 1, 0, %p55;
$L__BB581_31:
	and.b32  	%r61, %r9, 1;
	setp.eq.b32 	%p49, %r61, 1;
	not.pred 	%p50, %p49;
	@%p50 bra 	$L__BB581_35;
	and.b16  	%rs39, %rs48, 255;
	setp.ne.s16 	%p52, %rs39, 0;
	mov.pred 	%p56, -1;
	@%p52 bra 	$L__BB581_34;
	mad.lo.s32 	%r62, %r67, %r2, %r8;
	ld.shared.u8 	%rs40, [%r62];
	setp.ne.s16 	%p56, %rs40, 0;
$L__BB581_34:
	selp.u16 	%rs48, 1, 0, %p56;
$L__BB581_35:
	st.shared.u8 	[%r8], %rs48;
$L__BB581_36:
	cvt.u64.u32 	%rd11, %r4;
	mad.lo.s64 	%rd12, %rd4, %rd11, %rd1;
	cvta.to.global.u64 	%rd13, %rd2;
	add.s64 	%rd14, %rd13, %rd12;
	st.global.u8 	[%rd14], %rs48;
$L__BB581_37:
	ret;

}
	// .globl	contiguous_any_u16
.visible .entry contiguous_any_u16(
	.param .u64 .ptr .align 1 contiguous_any_u16_param_0,
	.param .u64 .ptr .align 1 contiguous_any_u16_param_1,
	.param .u64 contiguous_any_u16_param_2
)
{
	.reg .pred 	%p<49>;
	.reg .b16 	%rs<29>;
	.reg .b32 	%r<14>;
	.reg .b64 	%rd<16>;

	ld.param.u64 	%rd4, [contiguous_any_u16_param_0];
	ld.param.u64 	%rd6, [contiguous_any_u16_param_1];
	ld.param.u64 	%rd5, [contiguous_any_u16_param_2];
	cvta.to.global.u64 	%rd1, %rd6;
	mov.u32 	%r1, %tid.x;
	mov.u32 	%r2, %ctaid.x;
	mov.u32 	%r13, %ntid.x;
	mul.lo.s32 	%r8, %r2, %r13;
	shl.b32 	%r9, %r8, 1;
	add.s32 	%r4, %r9, %r1;
	mov.u32 	%r10, anysdata_u16;
	add.s32 	%r5, %r10, %r1;
	mov.b16 	%rs1, 0;
	st.shared.u8 	[%r5], %rs1;
	add.s32 	%r11, %r4, %r13;
	cvt.u64.u32 	%rd2, %r11;
	setp.le.u64 	%p17, %rd5, %rd2;
	@%p17 bra 	$L__BB582_4;
	mul.wide.u32 	%rd9, %r4, 2;
	add.s64 	%rd10, %rd1, %rd9;
	ld.global.u16 	%rs4, [%rd10];
	setp.ne.s16 	%p21, %rs4, 0;
	mov.pred 	%p41, -1;
	@%p21 bra 	$L__BB582_3;
	shl.b64 	%rd11, %rd2, 1;
	add.s64 	%rd12, %rd1, %rd11;
	ld.global.u16 	%rs5, [%rd12];
	setp.ne.s16 	%p41, %rs5, 0;
$L__BB582_3:
	selp.u16 	%rs6, 1, 0, %p41;
	st.shared.u8 	[%r5], %rs6;
	bra.uni 	$L__BB582_6;
$L__BB582_4:
	cvt.u64.u32 	%rd3, %r4;
	setp.le.u64 	%p18, %rd5, %rd3;
	@%p18 bra 	$L__BB582_6;
	shl.b64 	%rd7, %rd3, 1;
	add.s64 	%rd8, %rd1, %rd7;
	ld.global.u16 	%rs2, [%rd8];
	setp.ne.s16 	%p19, %rs2, 0;
	selp.u16 	%rs3, 1, 0, %p19;
	st.shared.u8 	[%r5], %rs3;
$L__BB582_6:
	bar.sync 	0;
	setp.lt.u32 	%p22, %r13, 66;
	@%p22 bra 	$L__BB582_12;
$L__BB582_7:
	shr.u32 	%r7, %r13, 1;
	setp.ge.u32 	%p23, %r1, %r7;
	@%p23 bra 	$L__BB582_11;
	ld.shared.u8 	%rs7, [%r5];
	setp.ne.s16 	%p25, %rs7, 0;
	mov.pred 	%p42, -1;
	@%p25 bra 	$L__BB582_10;
	add.s32 	%r12, %r5, %r7;
	ld.shared.u8 	%rs8, [%r12];
	setp.ne.s16 	%p42, %rs8, 0;
$L__BB582_10:
	selp.u16 	%rs9, 1, 0, %p42;
	st.shared.u8 	[%r5], %rs9;
$L__BB582_11:
	bar.sync 	0;
	setp.gt.u32 	%p26, %r13, 131;
	mov.u32 	%r13, %r7;
	@%p26 bra 	$L__BB582_7;
$L__BB582_12:
	setp.gt.u32 	%p27, %r1, 31;
	@%p27 bra 	$L__BB582_27;
	ld.volatile.shared.u8 	%rs10, [%r5];
	setp.ne.s16 	%p29, %rs10, 0;
	mov.pred 	%p43, -1;
	@%p29 bra 	$L__BB582_15;
	ld.volatile.shared.u8 	%rs11, [%r5+32];
	setp.ne.s16 	%p43, %rs11, 0;
$L__BB582_15:
	selp.u16 	%rs12, 1, 0, %p43;
	st.volatile.shared.u8 	[%r5], %rs12;
	ld.volatile.shared.u8 	%rs13, [%r5];
	setp.ne.s16 	%p31, %rs13, 0;
	mov.pred 	%p44, -1;
	@%p31 bra 	$L__BB582_17;
	ld.volatile.shared.u8 	%rs14, [%r5+16];
	setp.ne.s16 	%p44, %rs14, 0;
$L__BB582_17:
	selp.u16 	%rs15, 1, 0, %p44;
	st.volatile.shared.u8 	[%r5], %rs15;
	ld.volatile.shared.u8 	%rs16, [%r5];
	setp.ne.s16 	%p33, %rs16, 0;
	mov.pred 	%p45, -1;
	@%p33 bra 	$L__BB582_19;
	ld.volatile.shared.u8 	%rs17, [%r5+8];
	setp.ne.s16 	%p45, %rs17, 0;
$L__BB582_19:
	selp.u16 	%rs18, 1, 0, %p45;
	st.volatile.shared.u8 	[%r5], %rs18;
	ld.volatile.shared.u8 	%rs19, [%r5];
	setp.ne.s16 	%p35, %rs19, 0;
	mov.pred 	%p46, -1;
	@%p35 bra 	$L__BB582_21;
	ld.volatile.shared.u8 	%rs20, [%r5+4];
	setp.ne.s16 	%p46, %rs20, 0;
$L__BB582_21:
	selp.u16 	%rs21, 1, 0, %p46;
	st.volatile.shared.u8 	[%r5], %rs21;
	ld.volatile.shared.u8 	%rs22, [%r5];
	setp.ne.s16 	%p37, %rs22, 0;
	mov.pred 	%p47, -1;
	@%p37 bra 	$L__BB582_23;
	ld.volatile.shared.u8 	%rs23, [%r5+2];
	setp.ne.s16 	%p47, %rs23, 0;
$L__BB582_23:
	selp.u16 	%rs24, 1, 0, %p47;
	st.volatile.shared.u8 	[%r5], %rs24;
	ld.volatile.shared.u8 	%rs25, [%r5];
	setp.ne.s16 	%p39, %rs25, 0;
	mov.pred 	%p48, -1;
	@%p39 bra 	$L__BB582_25;
	ld.volatile.shared.u8 	%rs26, [%r5+1];
	setp.ne.s16 	%p48, %rs26, 0;
$L__BB582_25:
	selp.u16 	%rs27, 1, 0, %p48;
	st.volatile.shared.u8 	[%r5], %rs27;
	setp.ne.s32 	%p40, %r1, 0;
	@%p40 bra 	$L__BB582_27;
	ld.shared.u8 	%rs28, [anysdata_u16];
	cvt.u64.u32 	%rd13, %r2;
	cvta.to.global.u64 	%rd14, %rd4;
	add.s64 	%rd15, %rd14, %rd13;
	st.global.u8 	[%rd15], %rs28;
$L__BB582_27:
	ret;

}
	// .globl	uncontiguous_any_u16
.visible .entry uncontiguous_any_u16(
	.param .u64 .ptr .align 1 uncontiguous_any_u16_param_0,
	.param .u64 .ptr .align 1 uncontiguous_any_u16_param_1,
	.param .u64 .ptr .align 1 uncontiguous_any_u16_param_2,
	.param .u64 .ptr .align 1 uncontiguous_any_u16_param_3,
	.param .u64 uncontiguous_any_u16_param_4,
	.param .u64 uncontiguous_any_u16_param_5
)
{
	.reg .pred 	%p<94>;
	.reg .b16 	%rs<29>;
	.reg .b32 	%r<210>;
	.reg .b64 	%rd<558>;

	ld.param.u64 	%rd260, [uncontiguous_any_u16_param_0];
	ld.param.u64 	%rd263, [uncontiguous_any_u16_param_1];
	ld.param.u64 	%rd264, [uncontiguous_any_u16_param_2];
	ld.param.u64 	%rd265, [uncontiguous_any_u16_param_3];
	ld.param.u64 	%rd261, [uncontiguous_any_u16_param_4];
	ld.param.u64 	%rd262, [uncontiguous_any_u16_param_5];
	cvta.to.global.u64 	%rd1, %rd265;
	cvta.to.global.u64 	%rd2, %rd264;
	cvta.to.global.u64 	%rd3, %rd263;
	mov.u32 	%r1, %tid.x;
	mov.u32 	%r2, %ctaid.x;
	mov.u32 	%r209, %ntid.x;
	mul.lo.s32 	%r52, %r2, %r209;
	shl.b32 	%r53, %r52, 1;
	add.s32 	%r4, %r53, %r1;
	mov.u32 	%r54, anysdata_u16;
	add.s32 	%r5, %r54, %r1;
	mov.b16 	%rs1, 0;
	st.shared.u8 	[%r5], %rs1;
	add.s32 	%r55, %r4, %r209;
	cvt.u64.u32 	%rd511, %r55;
	setp.le.u64 	%p17, %rd262, %rd511;
	@%p17 bra 	$L__BB583_56;
	cvt.u32.u64 	%r6, %rd261;
	add.s32 	%r203, %r6, -1;
	setp.lt.s32 	%p44, %r203, 0;
	mov.b64 	%rd515, 0;
	mov.u64 	%rd516, %rd515;
	@%p44 bra 	$L__BB583_53;
	cvt.u64.u32 	%rd512, %r4;
	setp.lt.u32 	%p45, %r203, 3;
	mov.b64 	%rd516, 0;
	mov.u64 	%rd515, %rd516;
	@%p45 bra 	$L__BB583_30;
	add.s32 	%r201, %r6, -2;
	and.b32  	%r131, %r6, -4;
	neg.s32 	%r200, %r131;
	mov.b64 	%rd516, 0;
$L__BB583_4:
	.pragma "nounroll";
	add.s32 	%r12, %r201, 1;
	mul.wide.u32 	%rd397, %r12, 8;
	add.s64 	%rd398, %rd2, %rd397;
	ld.global.u64 	%rd10, [%rd398];
	or.b64  	%rd399, %rd512, %rd10;
	and.b64  	%rd400, %rd399, -4294967296;
	setp.ne.s64 	%p46, %rd400, 0;
	@%p46 bra 	$L__BB583_6;
	cvt.u32.u64 	%r132, %rd10;
	cvt.u32.u64 	%r133, %rd512;
	div.u32 	%r134, %r133, %r132;
	mul.lo.s32 	%r135, %r134, %r132;
	sub.s32 	%r136, %r133, %r135;
	cvt.u64.u32 	%rd477, %r134;
	cvt.u64.u32 	%rd478, %r136;
	bra.uni 	$L__BB583_7;
$L__BB583_6:
	div.s64 	%rd477, %rd512, %rd10;
	mul.lo.s64 	%rd401, %rd477, %rd10;
	sub.s64 	%rd478, %rd512, %rd401;
$L__BB583_7:
	mul.wide.u32 	%rd402, %r12, 8;
	add.s64 	%rd403, %rd1, %rd402;
	ld.global.u64 	%rd17, [%rd403];
	mad.lo.s64 	%rd18, %rd17, %rd478, %rd515;
	or.b64  	%rd404, %rd511, %rd10;
	and.b64  	%rd405, %rd404, -4294967296;
	setp.ne.s64 	%p47, %rd405, 0;
	@%p47 bra 	$L__BB583_9;
	cvt.u32.u64 	%r137, %rd10;
	cvt.u32.u64 	%r138, %rd511;
	div.u32 	%r139, %r138, %r137;
	mul.lo.s32 	%r140, %r139, %r137;
	sub.s32 	%r141, %r138, %r140;
	cvt.u64.u32 	%rd479, %r139;
	cvt.u64.u32 	%rd480, %r141;
	bra.uni 	$L__BB583_10;
$L__BB583_9:
	div.s64 	%rd479, %rd511, %rd10;
	mul.lo.s64 	%rd406, %rd479, %rd10;
	sub.s64 	%rd480, %rd511, %rd406;
$L__BB583_10:
	mad.lo.s64 	%rd25, %rd480, %rd17, %rd516;
	add.s32 	%r13, %r201, -2;
	mul.wide.u32 	%rd407, %r201, 8;
	add.s64 	%rd408, %rd2, %rd407;
	ld.global.u64 	%rd26, [%rd408];
	or.b64  	%rd409, %rd477, %rd26;
	and.b64  	%rd410, %rd409, -4294967296;
	setp.ne.s64 	%p48, %rd410, 0;
	@%p48 bra 	$L__BB583_12;
	cvt.u32.u64 	%r142, %rd26;
	cvt.u32.u64 	%r143, %rd477;
	div.u32 	%r144, %r143, %r142;
	mul.lo.s32 	%r145, %r144, %r142;
	sub.s32 	%r146, %r143, %r145;
	cvt.u64.u32 	%rd481, %r144;
	cvt.u64.u32 	%rd482, %r146;
	bra.uni 	$L__BB583_13;
$L__BB583_12:
	div.s64 	%rd481, %rd477, %rd26;
	mul.lo.s64 	%rd411, %rd481, %rd26;
	sub.s64 	%rd482, %rd477, %rd411;
$L__BB583_13:
	mul.wide.u32 	%rd412, %r201, 8;
	add.s64 	%rd413, %rd1, %rd412;
	ld.global.u64 	%rd33, [%rd413];
	mad.lo.s64 	%rd34, %rd33, %rd482, %rd18;
	or.b64  	%rd414, %rd479, %rd26;
	and.b64  	%rd415, %rd414, -4294967296;
	setp.ne.s64 	%p49, %rd415, 0;
	@%p49 bra 	$L__BB583_15;
	cvt.u32.u64 	%r147, %rd26;
	cvt.u32.u64 	%r148, %rd479;
	div.u32 	%r149, %r148, %r147;
	mul.lo.s32 	%r150, %r149, %r147;
	sub.s32 	%r151, %r148, %r150;
	cvt.u64.u32 	%rd483, %r149;
	cvt.u64.u32 	%rd484, %r151;
	bra.uni 	$L__BB583_16;
$L__BB583_15:
	div.s64 	%rd483, %rd479, %rd26;
	mul.lo.s64 	%rd416, %rd483, %rd26;
	sub.s64 	%rd484, %rd479, %rd416;
$L__BB583_16:
	mad.lo.s64 	%rd41, %rd484, %rd33, %rd25;
	add.s32 	%r14, %r201, -1;
	mul.wide.u32 	%rd417, %r14, 8;
	add.s64 	%rd418, %rd2, %rd417;
	ld.global.u64 	%rd42, [%rd418];
	or.b64  	%rd419, %rd481, %rd42;
	and.b64  	%rd420, %rd419, -4294967296;
	setp.ne.s64 	%p50, %rd420, 0;
	@%p50 bra 	$L__BB583_18;
	cvt.u32.u64 	%r152, %rd42;
	cvt.u32.u64 	%r153, %rd481;
	div.u32 	%r154, %r153, %r152;
	mul.lo.s32 	%r155, %r154, %r152;
	sub.s32 	%r156, %r153, %r155;
	cvt.u64.u32 	%rd485, %r154;
	cvt.u64.u32 	%rd486, %r156;
	bra.uni 	$L__BB583_19;
$L__BB583_18:
	div.s64 	%rd485, %rd481, %rd42;
	mul.lo.s64 	%rd421, %rd485, %rd42;
	sub.s64 	%rd486, %rd481, %rd421;
$L__BB583_19:
	mul.wide.u32 	%rd422, %r14, 8;
	add.s64 	%rd423, %rd1, %rd422;
	ld.global.u64 	%rd49, [%rd423];
	mad.lo.s64 	%rd50, %rd49, %rd486, %rd34;
	or.b64  	%rd424, %rd483, %rd42;
	and.b64  	%rd425, %rd424, -4294967296;
	setp.ne.s64 	%p51, %rd425, 0;
	@%p51 bra 	$L__BB583_21;
	cvt.u32.u64 	%r157, %rd42;
	cvt.u32.u64 	%r158, %rd483;
	div.u32 	%r159, %r158, %r157;
	mul.lo.s32 	%r160, %r159, %r157;
	sub.s32 	%r161, %r158, %r160;
	cvt.u64.u32 	%rd487, %r159;
	cvt.u64.u32 	%rd488, %r161;
	bra.uni 	$L__BB583_22;
$L__BB583_21:
	div.s64 	%rd487, %rd483, %rd42;
	mul.lo.s64 	%rd426, %rd487, %rd42;
	sub.s64 	%rd488, %rd483, %rd426;
$L__BB583_22:
	mad.lo.s64 	%rd57, %rd488, %rd49, %rd41;
	mul.wide.u32 	%rd427, %r13, 8;
	add.s64 	%rd428, %rd2, %rd427;
	ld.global.u64 	%rd58, [%rd428];
	or.b64  	%rd429, %rd485, %rd58;
	and.b64  	%rd430, %rd429, -4294967296;
	setp.ne.s64 	%p52, %rd430, 0;
	@%p52 bra 	$L__BB583_24;
	cvt.u32.u64 	%r162, %rd58;
	cvt.u32.u64 	%r163, %rd485;
	div.u32 	%r164, %r163, %r162;
	mul.lo.s32 	%r165, %r164, %r162;
	sub.s32 	%r166, %r163, %r165;
	cvt.u64.u32 	%rd512, %r164;
	cvt.u64.u32 	%rd490, %r166;
	bra.uni 	$L__BB583_25;
$L__BB583_24:
	div.s64 	%rd512, %rd485, %rd58;
	mul.lo.s64 	%rd431, %rd512, %rd58;
	sub.s64 	%rd490, %rd485, %rd431;
$L__BB583_25:
	mul.wide.u32 	%rd432, %r13, 8;
	add.s64 	%rd433, %rd1, %rd432;
	ld.global.u64 	%rd65, [%rd433];
	mad.lo.s64 	%rd515, %rd65, %rd490, %rd50;
	or.b64  	%rd434, %rd487, %rd58;
	and.b64  	%rd435, %rd434, -4294967296;
	setp.ne.s64 	%p53, %rd435, 0;
	@%p53 bra 	$L__BB583_27;
	cvt.u32.u64 	%r167, %rd58;
	cvt.u32.u64 	%r168, %rd487;
	div.u32 	%r169, %r168, %r167;
	mul.lo.s32 	%r170, %r169, %r167;
	sub.s32 	%r171, %r168, %r170;
	cvt.u64.u32 	%rd511, %r169;
	cvt.u64.u32 	%rd492, %r171;
	bra.uni 	$L__BB583_28;
$L__BB583_27:
	div.s64 	%rd511, %rd487, %rd58;
	mul.lo.s64 	%rd436, %rd511, %rd58;
	sub.s64 	%rd492, %rd487, %rd436;
$L__BB583_28:
	mad.lo.s64 	%rd516, %rd492, %rd65, %rd57;
	add.s32 	%r201, %r201, -4;
	add.s32 	%r200, %r200, 4;
	setp.ne.s32 	%p54, %r200, 0;
	@%p54 bra 	$L__BB583_4;
	add.s32 	%r203, %r201, 1;
$L__BB583_30:
	and.b32  	%r19, %r6, 3;
	setp.eq.s32 	%p55, %r19, 0;
	@%p55 bra 	$L__BB583_53;
	setp.eq.s32 	%p56, %r19, 1;
	@%p56 bra 	$L__BB583_45;
	mul.wide.u32 	%rd438, %r203, 8;
	add.s64 	%rd439, %rd2, %rd438;
	ld.global.u64 	%rd80, [%rd439];
	or.b64  	%rd440, %rd512, %rd80;
	and.b64  	%rd441, %rd440, -4294967296;
	setp.ne.s64 	%p57, %rd441, 0;
	@%p57 bra 	$L__BB583_34;
	cvt.u32.u64 	%r172, %rd80;
	cvt.u32.u64 	%r173, %rd512;
	div.u32 	%r174, %r173, %r172;
	mul.lo.s32 	%r175, %r174, %r172;
	sub.s32 	%r176, %r173, %r175;
	cvt.u64.u32 	%rd499, %r174;
	cvt.u64.u32 	%rd500, %r176;
	bra.uni 	$L__BB583_35;
$L__BB583_34:
	div.s64 	%rd499, %rd512, %rd80;
	mul.lo.s64 	%rd442, %rd499, %rd80;
	sub.s64 	%rd500, %rd512, %rd442;
$L__BB583_35:
	add.s64 	%rd444, %rd1, %rd438;
	ld.global.u64 	%rd87, [%rd444];
	mad.lo.s64 	%rd88, %rd87, %rd500, %rd515;
	or.b64  	%rd445, %rd511, %rd80;
	and.b64  	%rd446, %rd445, -4294967296;
	setp.ne.s64 	%p58, %rd446, 0;
	@%p58 bra 	$L__BB583_37;
	cvt.u32.u64 	%r177, %rd80;
	cvt.u32.u64 	%r178, %rd511;
	div.u32 	%r179, %r178, %r177;
	mul.lo.s32 	%r180, %r179, %r177;
	sub.s32 	%r181, %r178, %r180;
	cvt.u64.u32 	%rd501, %r179;
	cvt.u64.u32 	%rd502, %r181;
	bra.uni 	$L__BB583_38;
$L__BB583_37:
	div.s64 	%rd501, %rd511, %rd80;
	mul.lo.s64 	%rd447, %rd501, %rd80;
	sub.s64 	%rd502, %rd511, %rd447;
$L__BB583_38:
	mad.lo.s64 	%rd95, %rd502, %rd87, %rd516;
	add.s32 	%r20, %r203, -1;
	mul.wide.u32 	%rd448, %r20, 8;
	add.s64 	%rd449, %rd2, %rd448;
	ld.global.u64 	%rd96, [%rd449];
	or.b64  	%rd450, %rd499, %rd96;
	and.b64  	%rd451, %rd450, -4294967296;
	setp.ne.s64 	%p59, %rd451, 0;
	@%p59 bra 	$L__BB583_40;
	cvt.u32.u64 	%r182, %rd96;
	cvt.u32.u64 	%r183, %rd499;
	div.u32 	%r184, %r183, %r182;
	mul.lo.s32 	%r185, %r184, %r182;
	sub.s32 	%r186, %r183, %r185;
	cvt.u64.u32 	%rd512, %r184;
	cvt.u64.u32 	%rd504, %r186;
	bra.uni 	$L__BB583_41;
$L__BB583_40:
	div.s64 	%rd512, %rd499, %rd96;
	mul.lo.s64 	%rd452, %rd512, %rd96;
	sub.s64 	%rd504, %rd499, %rd452;
$L__BB583_41:
	add.s64 	%rd454, %rd1, %rd448;
	ld.global.u64 	%rd103, [%rd454];
	mad.lo.s64 	%rd515, %rd103, %rd504, %rd88;
	or.b64  	%rd455, %rd501, %rd96;
	and.b64  	%rd456, %rd455, -4294967296;
	setp.ne.s64 	%p60, %rd456, 0;
	@%p60 bra 	$L__BB583_43;
	cvt.u32.u64 	%r187, %rd96;
	cvt.u32.u64 	%r188, %rd501;
	div.u32 	%r189, %r188, %r187;
	mul.lo.s32 	%r190, %r189, %r187;
	sub.s32 	%r191, %r188, %r190;
	cvt.u64.u32 	%rd511, %r189;
	cvt.u64.u32 	%rd506, %r191;
	bra.uni 	$L__BB583_44;
$L__BB583_43:
	div.s64 	%rd511, %rd501, %rd96;
	mul.lo.s64 	%rd457, %rd511, %rd96;
	sub.s64 	%rd506, %rd501, %rd457;
$L__BB583_44:
	mad.lo.s64 	%rd516, %rd506, %rd103, %rd95;
	add.s32 	%r203, %r203, -2;
$L__BB583_45:
	and.b32  	%r192, %r6, 1;
	setp.eq.b32 	%p61, %r192, 1;
	not.pred 	%p62, %p61;
	@%p62 bra 	$L__BB583_53;
	mul.wide.u32 	%rd458, %r203, 8;
	add.s64 	%rd459, %rd2, %rd458;
	ld.global.u64 	%rd118, [%rd459];
	or.b64  	%rd460, %rd512, %rd118;
	and.b64  	%rd461, %rd460, -4294967296;
	setp.ne.s64 	%p63, %rd461, 0;
	@%p63 bra 	$L__BB583_48;
	cvt.u32.u64 	%r193, %rd118;
	cvt.u32.u64 	%r194, %rd512;
	rem.u32 	%r195, %r194, %r193;
	cvt.u64.u32 	%rd513, %r195;
	bra.uni 	$L__BB583_49;
$L__BB583_48:
	rem.s64 	%rd513, %rd512, %rd118;
$L__BB583_49:
	add.s64 	%rd463, %rd1, %rd458;
	ld.global.u64 	%rd122, [%rd463];
	mad.lo.s64 	%rd515, %rd122, %rd513, %rd515;
	or.b64  	%rd464, %rd511, %rd118;
	and.b64  	%rd465, %rd464, -4294967296;
	setp.ne.s64 	%p64, %rd465, 0;
	@%p64 bra 	$L__BB583_51;
	cvt.u32.u64 	%r196, %rd118;
	cvt.u32.u64 	%r197, %rd511;
	rem.u32 	%r198, %r197, %r196;
	cvt.u64.u32 	%rd514, %r198;
	bra.uni 	$L__BB583_52;
$L__BB583_51:
	rem.s64 	%rd514, %rd511, %rd118;
$L__BB583_52:
	mad.lo.s64 	%rd516, %rd514, %rd122, %rd516;
$L__BB583_53:
	shl.b64 	%rd466, %rd515, 1;
	add.s64 	%rd467, %rd3, %rd466;
	ld.global.u16 	%rs4, [%rd467];
	setp.ne.s16 	%p66, %rs4, 0;
	mov.pred 	%p86, -1;
	@%p66 bra 	$L__BB583_55;
	shl.b64 	%rd468, %rd516, 1;
	add.s64 	%rd469, %rd3, %rd468;
	ld.global.u16 	%rs5, [%rd469];
	setp.ne.s16 	%p86, %rs5, 0;
$L__BB583_55:
	selp.u16 	%rs6, 1, 0, %p86;
	st.shared.u8 	[%r5], %rs6;
	bra.uni 	$L__BB583_116;
$L__BB583_56:
	cvt.u64.u32 	%rd548, %r4;
	setp.le.u64 	%p18, %rd262, %rd548;
	@%p18 bra 	$L__BB583_116;
	cvt.u32.u64 	%r23, %rd261;
	add.s32 	%r207, %r23, -1;
	setp.lt.s32 	%p19, %r207, 0;
	mov.b64 	%rd557, 0;
	@%p19 bra 	$L__BB583_115;
	and.b32  	%r25, %r23, 7;
	setp.lt.u32 	%p20, %r207, 7;
	mov.b64 	%rd557, 0;
	@%p20 bra 	$L__BB583_86;
	add.s32 	%r205, %r23, -4;
	and.b32  	%r56, %r23, -8;
	neg.s32 	%r204, %r56;
	mov.b64 	%rd557, 0;
$L__BB583_60:
	.pragma "nounroll";
	add.s32 	%r30, %r205, 3;
	mul.wide.u32 	%rd270, %r30, 8;
	add.s64 	%rd271, %rd2, %rd270;
	ld.global.u64 	%rd133, [%rd271];
	or.b64  	%rd272, %rd548, %rd133;
	and.b64  	%rd273, %rd272, -4294967296;
	setp.ne.s64 	%p21, %rd273, 0;
	@%p21 bra 	$L__BB583_62;
	cvt.u32.u64 	%r57, %rd133;
	cvt.u32.u64 	%r58, %rd548;
	div.u32 	%r59, %r58, %r57;
	mul.lo.s32 	%r60, %r59, %r57;
	sub.s32 	%r61, %r58, %r60;
	cvt.u64.u32 	%rd519, %r59;
	cvt.u64.u32 	%rd520, %r61;
	bra.uni 	$L__BB583_63;
$L__BB583_62:
	div.s64 	%rd519, %rd548, %rd133;
	mul.lo.s64 	%rd274, %rd519, %rd133;
	sub.s64 	%rd520, %rd548, %rd274;
$L__BB583_63:
	add.s64 	%rd276, %rd1, %rd270;
	ld.global.u64 	%rd277, [%rd276];
	mad.lo.s64 	%rd140, %rd277, %rd520, %rd557;
	add.s32 	%r31, %r205, 2;
	mul.wide.u32 	%rd278, %r31, 8;
	add.s64 	%rd279, %rd2, %rd278;
	ld.global.u64 	%rd141, [%rd279];
	or.b64  	%rd280, %rd519, %rd141;
	and.b64  	%rd281, %rd280, -4294967296;
	setp.ne.s64 	%p22, %rd281, 0;
	@%p22 bra 	$L__BB583_65;
	cvt.u32.u64 	%r62, %rd141;
	cvt.u32.u64 	%r63, %rd519;
	div.u32 	%r64, %r63, %r62;
	mul.lo.s32 	%r65, %r64, %r62;
	sub.s32 	%r66, %r63, %r65;
	cvt.u64.u32 	%rd521, %r64;
	cvt.u64.u32 	%rd522, %r66;
	bra.uni 	$L__BB583_66;
$L__BB583_65:
	div.s64 	%rd521, %rd519, %rd141;
	mul.lo.s64 	%rd282, %rd521, %rd141;
	sub.s64 	%rd522, %rd519, %rd282;
$L__BB583_66:
	add.s64 	%rd284, %rd1, %rd278;
	ld.global.u64 	%rd285, [%rd284];
	mad.lo.s64 	%rd148, %rd285, %rd522, %rd140;
	add.s32 	%r32, %r205, 1;
	mul.wide.u32 	%rd286, %r32, 8;
	add.s64 	%rd287, %rd2, %rd286;
	ld.global.u64 	%rd149, [%rd287];
	or.b64  	%rd288, %rd521, %rd149;
	and.b64  	%rd289, %rd288, -4294967296;
	setp.ne.s64 	%p23, %rd289, 0;
	@%p23 bra 	$L__BB583_68;
	cvt.u32.u64 	%r67, %rd149;
	cvt.u32.u64 	%r68, %rd521;
	div.u32 	%r69, %r68, %r67;
	mul.lo.s32 	%r70, %r69, %r67;
	sub.s32 	%r71, %r68, %r70;
	cvt.u64.u32 	%rd523, %r69;
	cvt.u64.u32 	%rd524, %r71;
	bra.uni 	$L__BB583_69;
$L__BB583_68:
	div.s64 	%rd523, %rd521, %rd149;
	mul.lo.s64 	%rd290, %rd523, %rd149;
	sub.s64 	%rd524, %rd521, %rd290;
$L__BB583_69:
	add.s64 	%rd292, %rd1, %rd286;
	ld.global.u64 	%rd293, [%rd292];
	mad.lo.s64 	%rd156, %rd293, %rd524, %rd148;
	add.s32 	%r33, %r205, -4;
	mul.wide.u32 	%rd294, %r205, 8;
	add.s64 	%rd295, %rd2, %rd294;
	ld.global.u64 	%rd157, [%rd295];
	or.b64  	%rd296, %rd523, %rd157;
	and.b64  	%rd297, %rd296, -4294967296;
	setp.ne.s64 	%p24, %rd297, 0;
	@%p24 bra 	$L__BB583_71;
	cvt.u32.u64 	%r72, %rd157;
	cvt.u32.u64 	%r73, %rd523;
	div.u32 	%r74, %r73, %r72;
	mul.lo.s32 	%r75, %r74, %r72;
	sub.s32 	%r76, %r73, %r75;
	cvt.u64.u32 	%rd525, %r74;
	cvt.u64.u32 	%rd526, %r76;
	bra.uni 	$L__BB583_72;
$L__BB583_71:
	div.s64 	%rd525, %rd523, %rd157;
	mul.lo.s64 	%rd298, %rd525, %rd157;
	sub.s64 	%rd526, %rd523, %rd298;
$L__BB583_72:
	add.s64 	%rd300, %rd1, %rd294;
	ld.global.u64 	%rd301, [%rd300];
	mad.lo.s64 	%rd164, %rd301, %rd526, %rd156;
	add.s32 	%r34, %r205, -1;
	mul.wide.u32 	%rd302, %r34, 8;
	add.s64 	%rd303, %rd2, %rd302;
	ld.global.u64 	%rd165, [%rd303];
	or.b64  	%rd304, %rd525, %rd165;
	and.b64  	%rd305, %rd304, -4294967296;
	setp.ne.s64 	%p25, %rd305, 0;
	@%p25 bra 	$L__BB583_74;
	cvt.u32.u64 	%r77, %rd165;
	cvt.u32.u64 	%r78, %rd525;
	div.u32 	%r79, %r78, %r77;
	mul.lo.s32 	%r80, %r79, %r77;
	sub.s32 	%r81, %r78, %r80;
	cvt.u64.u32 	%rd527, %r79;
	cvt.u64.u32 	%rd528, %r81;
	bra.uni 	$L__BB583_75;
$L__BB583_74:
	div.s64 	%rd527, %rd525, %rd165;
	mul.lo.s64 	%rd306, %rd527, %rd165;
	sub.s64 	%rd528, %rd525, %rd306;
$L__BB583_75:
	add.s64 	%rd308, %rd1, %rd302;
	ld.global.u64 	%rd309, [%rd308];
	mad.lo.s64 	%rd172, %rd309, %rd528, %rd164;
	add.s32 	%r35, %r205, -2;
	mul.wide.u32 	%rd310, %r35, 8;
	add.s64 	%rd311, %rd2, %rd310;
	ld.global.u64 	%rd173, [%rd311];
	or.b64  	%rd312, %rd527, %rd173;
	and.b64  	%rd313, %rd312, -4294967296;
	setp.ne.s64 	%p26, %rd313, 0;
	@%p26 bra 	$L__BB583_77;
	cvt.u32.u64 	%r82, %rd173;
	cvt.u32.u64 	%r83, %rd527;
	div.u32 	%r84, %r83, %r82;
	mul.lo.s32 	%r85, %r84, %r82;
	sub.s32 	%r86, %r83, %r85;
	cvt.u64.u32 	%rd529, %r84;
	cvt.u64.u32 	%rd530, %r86;
	bra.uni 	$L__BB583_78;
$L__BB583_77:
	div.s64 	%rd529, %rd527, %rd173;
	mul.lo.s64 	%rd314, %rd529, %rd173;
	sub.s64 	%rd530, %rd527, %rd314;
$L__BB583_78:
	add.s64 	%rd316, %rd1, %rd310;
	ld.global.u64 	%rd317, [%rd316];
	mad.lo.s64 	%rd180, %rd317, %rd530, %rd172;
	add.s32 	%r36, %r205, -3;
	mul.wide.u32 	%rd318, %r36, 8;
	add.s64 	%rd319, %rd2, %rd318;
	ld.global.u64 	%rd181, [%rd319];
	or.b64  	%rd320, %rd529, %rd181;
	and.b64  	%rd321, %rd320, -4294967296;
	setp.ne.s64 	%p27, %rd321, 0;
	@%p27 bra 	$L__BB583_80;
	cvt.u32.u64 	%r87, %rd181;
	cvt.u32.u64 	%r88, %rd529;
	div.u32 	%r89, %r88, %r87;
	mul.lo.s32 	%r90, %r89, %r87;
	sub.s32 	%r91, %r88, %r90;
	cvt.u64.u32 	%rd531, %r89;
	cvt.u64.u32 	%rd532, %r91;
	bra.uni 	$L__BB583_81;
$L__BB583_80:
	div.s64 	%rd531, %rd529, %rd181;
	mul.lo.s64 	%rd322, %rd531, %rd181;
	sub.s64 	%rd532, %rd529, %rd322;
$L__BB583_81:
	add.s64 	%rd324, %rd1, %rd318;
	ld.global.u64 	%rd325, [%rd324];
	mad.lo.s64 	%rd188, %rd325, %rd532, %rd180;
	mul.wide.u32 	%rd326, %r33, 8;
	add.s64 	%rd327, %rd2, %rd326;
	ld.global.u64 	%rd189, [%rd327];
	or.b64  	%rd328, %rd531, %rd189;
	and.b64  	%rd329, %rd328, -4294967296;
	setp.ne.s64 	%p28, %rd329, 0;
	@%p28 bra 	$L__BB583_83;
	cvt.u32.u64 	%r92, %rd189;
	cvt.u32.u64 	%r93, %rd531;
	div.u32 	%r94, %r93, %r92;
	mul.lo.s32 	%r95, %r94, %r92;
	sub.s32 	%r96, %r93, %r95;
	cvt.u64.u32 	%rd548, %r94;
	cvt.u64.u32 	%rd534, %r96;
	bra.uni 	$L__BB583_84;
$L__BB583_83:
	div.s64 	%rd548, %rd531, %rd189;
	mul.lo.s64 	%rd330, %rd548, %rd189;
	sub.s64 	%rd534, %rd531, %rd330;
$L__BB583_84:
	add.s64 	%rd332, %rd1, %rd326;
	ld.global.u64 	%rd333, [%rd332];
	mad.lo.s64 	%rd557, %rd333, %rd534, %rd188;
	add.s32 	%r205, %r205, -8;
	add.s32 	%r204, %r204, 8;
	setp.ne.s32 	%p29, %r204, 0;
	@%p29 bra 	$L__BB583_60;
	add.s32 	%r207, %r205, 3;
$L__BB583_86:
	setp.eq.s32 	%p30, %r25, 0;
	@%p30 bra 	$L__BB583_115;
	and.b32  	%r41, %r23, 3;
	setp.lt.u32 	%p31, %r25, 4;
	@%p31 bra 	$L__BB583_101;
	mul.wide.u32 	%rd335, %r207, 8;
	add.s64 	%rd336, %rd2, %rd335;
	ld.global.u64 	%rd200, [%rd336];
	or.b64  	%rd337, %rd548, %rd200;
	and.b64  	%rd338, %rd337, -4294967296;
	setp.ne.s64 	%p32, %rd338, 0;
	@%p32 bra 	$L__BB583_90;
	cvt.u32.u64 	%r97, %rd200;
	cvt.u32.u64 	%r98, %rd548;
	div.u32 	%r99, %r98, %r97;
	mul.lo.s32 	%r100, %r99, %r97;
	sub.s32 	%r101, %r98, %r100;
	cvt.u64.u32 	%rd538, %r99;
	cvt.u64.u32 	%rd539, %r101;
	bra.uni 	$L__BB583_91;
$L__BB583_90:
	div.s64 	%rd538, %rd548, %rd200;
	mul.lo.s64 	%rd339, %rd538, %rd200;
	sub.s64 	%rd539, %rd548, %rd339;
$L__BB583_91:
	add.s64 	%rd341, %rd1, %rd335;
	ld.global.u64 	%rd342, [%rd341];
	mad.lo.s64 	%rd207, %rd342, %rd539, %rd557;
	add.s32 	%r42, %r207, -1;
	mul.wide.u32 	%rd343, %r42, 8;
	add.s64 	%rd344, %rd2, %rd343;
	ld.global.u64 	%rd208, [%rd344];
	or.b64  	%rd345, %rd538, %rd208;
	and.b64  	%rd346, %rd345, -4294967296;
	setp.ne.s64 	%p33, %rd346, 0;
	@%p33 bra 	$L__BB583_93;
	cvt.u32.u64 	%r102, %rd208;
	cvt.u32.u64 	%r103, %rd538;
	div.u32 	%r104, %r103, %r102;
	mul.lo.s32 	%r105, %r104, %r102;
	sub.s32 	%r106, %r103, %r105;
	cvt.u64.u32 	%rd540, %r104;
	cvt.u64.u32 	%rd541, %r106;
	bra.uni 	$L__BB583_94;
$L__BB583_93:
	div.s64 	%rd540, %rd538, %rd208;
	mul.lo.s64 	%rd347, %rd540, %rd208;
	sub.s64 	%rd541, %rd538, %rd347;
$L__BB583_94:
	add.s64 	%rd349, %rd1, %rd343;
	ld.global.u64 	%rd350, [%rd349];
	mad.lo.s64 	%rd215, %rd350, %rd541, %rd207;
	add.s32 	%r43, %r207, -2;
	mul.wide.u32 	%rd351, %r43, 8;
	add.s64 	%rd352, %rd2, %rd351;
	ld.global.u64 	%rd216, [%rd352];
	or.b64  	%rd353, %rd540, %rd216;
	and.b64  	%rd354, %rd353, -4294967296;
	setp.ne.s64 	%p34, %rd354, 0;
	@%p34 bra 	$L__BB583_96;
	cvt.u32.u64 	%r107, %rd216;
	cvt.u32.u64 	%r108, %rd540;
	div.u32 	%r109, %r108, %r107;
	mul.lo.s32 	%r110, %r109, %r107;
	sub.s32 	%r111, %r108, %r110;
	cvt.u64.u32 	%rd542, %r109;
	cvt.u64.u32 	%rd543, %r111;
	bra.uni 	$L__BB583_97;
$L__BB583_96:
	div.s64 	%rd542, %rd540, %rd216;
	mul.lo.s64 	%rd355, %rd542, %rd216;
	sub.s64 	%rd543, %rd540, %rd355;
$L__BB583_97:
	add.s64 	%rd357, %rd1, %rd351;
	ld.global.u64 	%rd358, [%rd357];
	mad.lo.s64 	%rd223, %rd358, %rd543, %rd215;
	add.s32 	%r44, %r207, -3;
	mul.wide.u32 	%rd359, %r44, 8;
	add.s64 	%rd360, %rd2, %rd359;
	ld.global.u64 	%rd224, [%rd360];
	or.b64  	%rd361, %rd542, %rd224;
	and.b64  	%rd362, %rd361, -4294967296;
	setp.ne.s64 	%p35, %rd362, 0;
	@%p35 bra 	$L__BB583_99;
	cvt.u32.u64 	%r112, %rd224;
	cvt.u32.u64 	%r113, %rd542;
	div.u32 	%r114, %r113, %r112;
	mul.lo.s32 	%r115, %r114, %r112;
	sub.s32 	%r116, %r113, %r115;
	cvt.u64.u32 	%rd548, %r114;
	cvt.u64.u32 	%rd545, %r116;
	bra.uni 	$L__BB583_100;
$L__BB583_99:
	div.s64 	%rd548, %rd542, %rd224;
	mul.lo.s64 	%rd363, %rd548, %rd224;
	sub.s64 	%rd545, %rd542, %rd363;
$L__BB583_100:
	add.s64 	%rd365, %rd1, %rd359;
	ld.global.u64 	%rd366, [%rd365];
	mad.lo.s64 	%rd557, %rd366, %rd545, %rd223;
	add.s32 	%r207, %r207, -4;
$L__BB583_101:
	setp.eq.s32 	%p36, %r41, 0;
	@%p36 bra 	$L__BB583_115;
	setp.eq.s32 	%p37, %r41, 1;
	@%p37 bra 	$L__BB583_110;
	mul.wide.u32 	%rd368, %r207, 8;
	add.s64 	%rd369, %rd2, %rd368;
	ld.global.u64 	%rd235, [%rd369];
	or.b64  	%rd370, %rd548, %rd235;
	and.b64  	%rd371, %rd370, -4294967296;
	setp.ne.s64 	%p38, %rd371, 0;
	@%p38 bra 	$L__BB583_105;
	cvt.u32.u64 	%r117, %rd235;
	cvt.u32.u64 	%r118, %rd548;
	div.u32 	%r119, %r118, %r117;
	mul.lo.s32 	%r120, %r119, %r117;
	sub.s32 	%r121, %r118, %r120;
	cvt.u64.u32 	%rd549, %r119;
	cvt.u64.u32 	%rd550, %r121;
	bra.uni 	$L__BB583_106;
$L__BB583_105:
	div.s64 	%rd549, %rd548, %rd235;
	mul.lo.s64 	%rd372, %rd549, %rd235;
	sub.s64 	%rd550, %rd548, %rd372;
$L__BB583_106:
	add.s64 	%rd374, %rd1, %rd368;
	ld.global.u64 	%rd375, [%rd374];
	mad.lo.s64 	%rd242, %rd375, %rd550, %rd557;
	add.s32 	%r47, %r207, -1;
	mul.wide.u32 	%rd376, %r47, 8;
	add.s64 	%rd377, %rd2, %rd376;
	ld.global.u64 	%rd243, [%rd377];
	or.b64  	%rd378, %rd549, %rd243;
	and.b64  	%rd379, %rd378, -4294967296;
	setp.ne.s64 	%p39, %rd379, 0;
	@%p39 bra 	$L__BB583_108;
	cvt.u32.u64 	%r122, %rd243;
	cvt.u32.u64 	%r123, %rd549;
	div.u32 	%r124, %r123, %r122;
	mul.lo.s32 	%r125, %r124, %r122;
	sub.s32 	%r126, %r123, %r125;
	cvt.u64.u32 	%rd548, %r124;
	cvt.u64.u32 	%rd552, %r126;
	bra.uni 	$L__BB583_109;
$L__BB583_108:
	div.s64 	%rd548, %rd549, %rd243;
	mul.lo.s64 	%rd380, %rd548, %rd243;
	sub.s64 	%rd552, %rd549, %rd380;
$L__BB583_109:
	add.s64 	%rd382, %rd1, %rd376;
	ld.global.u64 	%rd383, [%rd382];
	mad.lo.s64 	%rd557, %rd383, %rd552, %rd242;
	add.s32 	%r207, %r207, -2;
$L__BB583_110:
	and.b32  	%r127, %r23, 1;
	setp.eq.b32 	%p40, %r127, 1;
	not.pred 	%p41, %p40;
	@%p41 bra 	$L__BB583_115;
	mul.wide.u32 	%rd384, %r207, 8;
	add.s64 	%rd385, %rd2, %rd384;
	ld.global.u64 	%rd254, [%rd385];
	or.b64  	%rd386, %rd548, %rd254;
	and.b64  	%rd387, %rd386, -4294967296;
	setp.ne.s64 	%p42, %rd387, 0;
	@%p42 bra 	$L__BB583_113;
	cvt.u32.u64 	%r128, %rd254;
	cvt.u32.u64 	%r129, %rd548;
	rem.u32 	%r130, %r129, %r128;
	cvt.u64.u32 	%rd556, %r130;
	bra.uni 	$L__BB583_114;
$L__BB583_113:
	rem.s64 	%rd556, %rd548, %rd254;
$L__BB583_114:
	add.s64 	%rd389, %rd1, %rd384;
	ld.global.u64 	%rd390, [%rd389];
	mad.lo.s64 	%rd557, %rd390, %rd556, %rd557;
$L__BB583_115:
	shl.b64 	%rd391, %rd557, 1;
	add.s64 	%rd392, %rd3, %rd391;
	ld.global.u16 	%rs2, [%rd392];
	setp.ne.s16 	%p43, %rs2, 0;
	selp.u16 	%rs3, 1, 0, %p43;
	st.shared.u8 	[%r5], %rs3;
$L__BB583_116:
	bar.sync 	0;
	setp.lt.u32 	%p67, %r209, 66;
	@%p67 bra 	$L__BB583_122;
$L__BB583_117:
	shr.u32 	%r51, %r209, 1;
	setp.ge.u32 	%p68, %r1, %r51;
	@%p68 bra 	$L__BB583_121;
	ld.shared.u8 	%rs7, [%r5];
	setp.ne.s16 	%p70, %rs7, 0;
	mov.pred 	%p87, -1;
	@%p70 bra 	$L__BB583_120;
	add.s32 	%r199, %r5, %r51;
	ld.shared.u8 	%rs8, [%r199];
	setp.ne.s16 	%p87, %rs8, 0;
$L__BB583_120:
	selp.u16 	%rs9, 1, 0, %p87;
	st.shared.u8 	[%r5], %rs9;
$L__BB583_121:
	bar.sync 	0;
	setp.gt.u32 	%p71, %r209, 131;
	mov.u32 	%r209, %r51;
	@%p71 bra 	$L__BB583_117;
$L__BB583_122:
	setp.gt.u32 	%p72, %r1, 31;
	@%p72 bra 	$L__BB583_137;
	ld.volatile.shared.u8 	%rs10, [%r5];
	setp.ne.s16 	%p74, %rs10, 0;
	mov.pred 	%p88, -1;
	@%p74 bra 	$L__BB583_125;
	ld.volatile.shared.u8 	%rs11, [%r5+32];
	setp.ne.s16 	%p88, %rs11, 0;
$L__BB583_125:
	selp.u16 	%rs12, 1, 0, %p88;
	st.volatile.shared.u8 	[%r5], %rs12;
	ld.volatile.shared.u8 	%rs13, [%r5];
	setp.ne.s16 	%p76, %rs13, 0;
	mov.pred 	%p89, -1;
	@%p76 bra 	$L__BB583_127;
	ld.volatile.shared.u8 	%rs14, [%r5+16];
	setp.ne.s16 	%p89, %rs14, 0;
$L__BB583_127:
	selp.u16 	%rs15, 1, 0, %p89;
	st.volatile.shared.u8 	[%r5], %rs15;
	ld.volatile.shared.u8 	%rs16, [%r5];
	setp.ne.s16 	%p78, %rs16, 0;
	mov.pred 	%p90, -1;
	@%p78 bra 	$L__BB583_129;
	ld.volatile.shared.u8 	%rs17, [%r5+8];
	setp.ne.s16 	%p90, %rs17, 0;
$L__BB583_129:
	selp.u16 	%rs18, 1, 0, %p90;
	st.volatile.shared.u8 	[%r5], %rs18;
	ld.volatile.shared.u8 	%rs19, [%r5];
	setp.ne.s16 	%p80, %rs19, 0;
	mov.pred 	%p91, -1;
	@%p80 bra 	$L__BB583_131;
	ld.volatile.shared.u8 	%rs20, [%r5+4];
	setp.ne.s16 	%p91, %rs20, 0;
$L__BB583_131:
	selp.u16 	%rs21, 1, 0, %p91;
	st.volatile.shared.u8 	[%r5], %rs21;
	ld.volatile.shared.u8 	%rs22, [%r5];
	setp.ne.s16 	%p82, %rs22, 0;
	mov.pred 	%p92, -1;
	@%p82 bra 	$L__BB583_133;
	ld.volatile.shared.u8 	%rs23, [%r5+2];
	setp.ne.s16 	%p92, %rs23, 0;
$L__BB583_133:
	selp.u16 	%rs24, 1, 0, %p92;
	st.volatile.shared.u8 	[%r5], %rs24;
	ld.volatile.shared.u8 	%rs25, [%r5];
	setp.ne.s16 	%p84, %rs25, 0;
	mov.pred 	%p93, -1;
	@%p84 bra 	$L__BB583_135;
	ld.volatile.shared.u8 	%rs26, [%r5+1];
	setp.ne.s16 	%p93, %rs26, 0;
$L__BB583_135:
	selp.u16 	%rs27, 1, 0, %p93;
	st.volatile.shared.u8 	[%r5], %rs27;
	setp.ne.s32 	%p85, %r1, 0;
	@%p85 bra 	$L__BB583_137;
	ld.shared.u8 	%rs28, [anysdata_u16];
	cvt.u64.u32 	%rd470, %r2;
	cvta.to.global.u64 	%rd471, %rd260;
	add.s64 	%rd472, %rd471, %rd470;
	st.global.u8 	[%rd472], %rs28;
$L__BB583_137:
	ret;

}
	// .globl	contiguous_any2_u16
.visible .entry contiguous_any2_u16(
	.param .u64 .ptr .align 1 contiguous_any2_u16_param_0,
	.param .u64 .ptr .align 1 contiguous_any2_u16_param_1,
	.param .u64 .ptr .align 1 contiguous_any2_u16_param_2,
	.param .u64 .ptr .align 1 contiguous_any2_u16_param_3,
	.param .u64 contiguous_any2_u16_param_4,
	.param .u64 contiguous_any2_u16_param_5,
	.param .u64 contiguous_any2_u16_param_6
)
{
	.reg .pred 	%p<94>;
	.reg .b16 	%rs<29>;
	.reg .b32 	%r<214>;
	.reg .b64 	%rd<571>;

	ld.param.u64 	%rd266, [contiguous_any2_u16_param_1];
	ld.param.u64 	%rd267, [contiguous_any2_u16_param_2];
	ld.param.u64 	%rd268, [contiguous_any2_u16_param_3];
	ld.param.u64 	%rd263, [contiguous_any2_u16_param_4];
	ld.param.u64 	%rd264, [contiguous_any2_u16_param_5];
	ld.param.u64 	%rd265, [contiguous_any2_u16_param_6];
	cvta.to.global.u64 	%rd1, %rd268;
	cvta.to.global.u64 	%rd2, %rd267;
	cvta.to.global.u64 	%rd570, %rd266;
	mov.u32 	%r1, %tid.x;
	mov.u32 	%r2, %ctaid.x;
	mov.u32 	%r213, %ntid.x;
	mul.lo.s32 	%r51, %r2, %r213;
	shl.b32 	%r52, %r51, 1;
	add.s32 	%r4, %r52, %r1;
	mov.u32 	%r53, anysdata_u16;
	add.s32 	%r5, %r53, %r1;
	mov.b16 	%rs1, 0;
	st.shared.u8 	[%r5], %rs1;
	add.s32 	%r54, %r4, %r213;
	cvt.u64.u32 	%rd4, %r54;
	setp.le.u64 	%p17, %rd264, %rd4;
	@%p17 bra 	$L__BB584_56;
	cvt.u64.u32 	%rd401, %r4;
	mov.u32 	%r131, %ctaid.y;
	cvt.u64.u32 	%rd402, %r131;
	mul.lo.s64 	%rd403, %rd264, %rd402;
	add.s64 	%rd524, %rd403, %rd401;
	add.s64 	%rd522, %rd403, %rd4;
	cvt.u32.u64 	%r6, %rd263;
	add.s32 	%r207, %r6, -1;
	setp.lt.s32 	%p44, %r207, 0;
	mov.b64 	%rd528, 0;
	mov.u64 	%rd529, %rd528;
	@%p44 bra 	$L__BB584_53;
	setp.lt.u32 	%p45, %r207, 3;
	mov.b64 	%rd529, 0;
	mov.u64 	%rd528, %rd529;
	@%p45 bra 	$L__BB584_30;
	add.s32 	%r205, %r6, -2;
	and.b32  	%r132, %r6, -4;
	neg.s32 	%r204, %r132;
	mov.b64 	%rd529, 0;
$L__BB584_4:
	.pragma "nounroll";
	add.s32 	%r12, %r205, 1;
	mul.wide.u32 	%rd407, %r12, 8;
	add.s64 	%rd408, %rd2, %rd407;
	ld.global.u64 	%rd11, [%rd408];
	or.b64  	%rd409, %rd524, %rd11;
	and.b64  	%rd410, %rd409, -4294967296;
	setp.ne.s64 	%p46, %rd410, 0;
	@%p46 bra 	$L__BB584_6;
	cvt.u32.u64 	%r133, %rd11;
	cvt.u32.u64 	%r134, %rd524;
	div.u32 	%r135, %r134, %r133;
	mul.lo.s32 	%r136, %r135, %r133;
	sub.s32 	%r137, %r134, %r136;
	cvt.u64.u32 	%rd490, %r135;
	cvt.u64.u32 	%rd491, %r137;
	bra.uni 	$L__BB584_7;
$L__BB584_6:
	div.s64 	%rd490, %rd524, %rd11;
	mul.lo.s64 	%rd411, %rd490, %rd11;
	sub.s64 	%rd491, %rd524, %rd411;
$L__BB584_7:
	mul.wide.u32 	%rd412, %r12, 8;
	add.s64 	%rd413, %rd1, %rd412;
	ld.global.u64 	%rd18, [%rd413];
	mad.lo.s64 	%rd19, %rd18, %rd491, %rd528;
	or.b64  	%rd414, %rd522, %rd11;
	and.b64  	%rd415, %rd414, -4294967296;
	setp.ne.s64 	%p47, %rd415, 0;
	@%p47 bra 	$L__BB584_9;
	cvt.u32.u64 	%r138, %rd11;
	cvt.u32.u64 	%r139, %rd522;
	div.u32 	%r140, %r139, %r138;
	mul.lo.s32 	%r141, %r140, %r138;
	sub.s32 	%r142, %r139, %r141;
	cvt.u64.u32 	%rd492, %r140;
	cvt.u64.u32 	%rd493, %r142;
	bra.uni 	$L__BB584_10;
$L__BB584_9:
	div.s64 	%rd492, %rd522, %rd11;
	mul.lo.s64 	%rd416, %rd492, %rd11;
	sub.s64 	%rd493, %rd522, %rd416;
$L__BB584_10:
	mad.lo.s64 	%rd26, %rd493, %rd18, %rd529;
	mul.wide.u32 	%rd417, %r205, 8;
	add.s64 	%rd418, %rd2, %rd417;
	ld.global.u64 	%rd27, [%rd418];
	or.b64  	%rd419, %rd490, %rd27;
	and.b64  	%rd420, %rd419, -4294967296;
	setp.ne.s64 	%p48, %rd420, 0;
	@%p48 bra 	$L__BB584_12;
	cvt.u32.u64 	%r143, %rd27;
	cvt.u32.u64 	%r144, %rd490;
	div.u32 	%r145, %r144, %r143;
	mul.lo.s32 	%r146, %r145, %r143;
	sub.s32 	%r147, %r144, %r146;
	cvt.u64.u32 	%rd494, %r145;
	cvt.u64.u32 	%rd495, %r147;
	bra.uni 	$L__BB584_13;
$L__BB584_12:
	div.s64 	%rd494, %rd490, %rd27;
	mul.lo.s64 	%rd421, %rd494, %rd27;
	sub.s64 	%rd495, %rd490, %rd421;
$L__BB584_13:
	mul.wide.u32 	%rd422, %r205, 8;
	add.s64 	%rd423, %rd1, %rd422;
	ld.global.u64 	%rd34, [%rd423];
	mad.lo.s64 	%rd35, %rd34, %rd495, %rd19;
	or.b64  	%rd424, %rd492, %rd27;
	and.b64  	%rd425, %rd424, -4294967296;
	setp.ne.s64 	%p49, %rd425, 0;
	@%p49 bra 	$L__BB584_15;
	cvt.u32.u64 	%r148, %rd27;
	cvt.u32.u64 	%r149, %rd492;
	div.u32 	%r150, %r149, %r148;
	mul.lo.s32 	%r151, %r150, %r148;
	sub.s32 	%r152, %r149, %r151;
	cvt.u64.u32 	%rd496, %r150;
	cvt.u64.u32 	%rd497, %r152;
	bra.uni 	$L__BB584_16;
$L__BB584_15:
	div.s64 	%rd496, %rd492, %rd27;
	mul.lo.s64 	%rd426, %rd496, %rd27;
	sub.s64 	%rd497, %rd492, %rd426;
$L__BB584_16:
	mad.lo.s64 	%rd42, %rd497, %rd34, %rd26;
	add.s32 	%r13, %r205, -1;
	mul.wide.u32 	%rd427, %r13, 8;
	add.s64 	%rd428, %rd2, %rd427;
	ld.global.u64 	%rd43, [%rd428];
	or.b64  	%rd429, %rd494, %rd43;
	and.b64  	%rd430, %rd429, -4294967296;
	setp.ne.s64 	%p50, %rd430, 0;
	@%p50 bra 	$L__BB584_18;
	cvt.u32.u64 	%r153, %rd43;
	cvt.u32.u64 	%r154, %rd494;
	div.u32 	%r155, %r154, %r153;
	mul.lo.s32 	%r156, %r155, %r153;
	sub.s32 	%r157, %r154, %r156;
	cvt.u64.u32 	%rd498, %r155;
	cvt.u64.u32 	%rd499, %r157;
	bra.uni 	$L__BB584_19;
$L__BB584_18:
	div.s64 	%rd498, %rd494, %rd43;
	mul.lo.s64 	%rd431, %rd498, %rd43;
	sub.s64 	%rd499, %rd494, %rd431;
$L__BB584_19:
	mul.wide.u32 	%rd432, %r13, 8;
	add.s64 	%rd433, %rd1, %rd432;
	ld.global.u64 	%rd50, [%rd433];
	mad.lo.s64 	%rd51, %rd50, %rd499, %rd35;
	or.b64  	%rd434, %rd496, %rd43;
	and.b64  	%rd435, %rd434, -4294967296;
	setp.ne.s64 	%p51, %rd435, 0;
	@%p51 bra 	$L__BB584_21;
	cvt.u32.u64 	%r158, %rd43;
	cvt.u32.u64 	%r159, %rd496;
	div.u32 	%r160, %r159, %r158;
	mul.lo.s32 	%r161, %r160, %r158;
	sub.s32 	%r162, %r159, %r161;
	cvt.u64.u32 	%rd500, %r160;
	cvt.u64.u32 	%rd501, %r162;
	bra.uni 	$L__BB584_22;
$L__BB584_21:
	div.s64 	%rd500, %rd496, %rd43;
	mul.lo.s64 	%rd436, %rd500, %rd43;
	sub.s64 	%rd501, %rd496, %rd436;
$L__BB584_22:
	mad.lo.s64 	%rd58, %rd501, %rd50, %rd42;
	add.s32 	%r163, %r205, -2;
	mul.wide.u32 	%rd437, %r163, 8;
	add.s64 	%rd438, %rd2, %rd437;
	ld.global.u64 	%rd59, [%rd438];
	or.b64  	%rd439, %rd498, %rd59;
	and.b64  	%rd440, %rd439, -4294967296;
	setp.ne.s64 	%p52, %rd440, 0;
	@%p52 bra 	$L__BB584_24;
	cvt.u32.u64 	%r164, %rd59;
	cvt.u32.u64 	%r165, %rd498;
	div.u32 	%r166, %r165, %r164;
	mul.lo.s32 	%r167, %r166, %r164;
	sub.s32 	%r168, %r165, %r167;
	cvt.u64.u32 	%rd524, %r166;
	cvt.u64.u32 	%rd503, %r168;
	bra.uni 	$L__BB584_25;
$L__BB584_24:
	div.s64 	%rd524, %rd498, %rd59;
	mul.lo.s64 	%rd441, %rd524, %rd59;
	sub.s64 	%rd503, %rd498, %rd441;
$L__BB584_25:
	mul.wide.u32 	%rd442, %r163, 8;
	add.s64 	%rd443, %rd1, %rd442;
	ld.global.u64 	%rd66, [%rd443];
	mad.lo.s64 	%rd528, %rd66, %rd503, %rd51;
	or.b64  	%rd444, %rd500, %rd59;
	and.b64  	%rd445, %rd444, -4294967296;
	setp.ne.s64 	%p53, %rd445, 0;
	@%p53 bra 	$L__BB584_27;
	cvt.u32.u64 	%r170, %rd59;
	cvt.u32.u64 	%r171, %rd500;
	div.u32 	%r172, %r171, %r170;
	mul.lo.s32 	%r173, %r172, %r170;
	sub.s32 	%r174, %r171, %r173;
	cvt.u64.u32 	%rd522, %r172;
	cvt.u64.u32 	%rd505, %r174;
	bra.uni 	$L__BB584_28;
$L__BB584_27:
	div.s64 	%rd522, %rd500, %rd59;
	mul.lo.s64 	%rd446, %rd522, %rd59;
	sub.s64 	%rd505, %rd500, %rd446;
$L__BB584_28:
	mad.lo.s64 	%rd529, %rd505, %rd66, %rd58;
	add.s32 	%r205, %r205, -4;
	add.s32 	%r204, %r204, 4;
	setp.ne.s32 	%p54, %r204, 0;
	@%p54 bra 	$L__BB584_4;
	add.s32 	%r207, %r205, 1;
$L__BB584_30:
	and.b32  	%r18, %r6, 3;
	setp.eq.s32 	%p55, %r18, 0;
	@%p55 bra 	$L__BB584_53;
	setp.eq.s32 	%p56, %r18, 1;
	@%p56 bra 	$L__BB584_45;
	mul.wide.u32 	%rd448, %r207, 8;
	add.s64 	%rd449, %rd2, %rd448;
	ld.global.u64 	%rd81, [%rd449];
	or.b64  	%rd450, %rd524, %rd81;
	and.b64  	%rd451, %rd450, -4294967296;
	setp.ne.s64 	%p57, %rd451, 0;
	@%p57 bra 	$L__BB584_34;
	cvt.u32.u64 	%r175, %rd81;
	cvt.u32.u64 	%r176, %rd524;
	div.u32 	%r177, %r176, %r175;
	mul.lo.s32 	%r178, %r177, %r175;
	sub.s32 	%r179, %r176, %r178;
	cvt.u64.u32 	%rd512, %r177;
	cvt.u64.u32 	%rd513, %r179;
	bra.uni 	$L__BB584_35;
$L__BB584_34:
	div.s64 	%rd512, %rd524, %rd81;
	mul.lo.s64 	%rd452, %rd512, %rd81;
	sub.s64 	%rd513, %rd524, %rd452;
$L__BB584_35:
	add.s64 	%rd454, %rd1, %rd448;
	ld.global.u64 	%rd88, [%rd454];
	mad.lo.s64 	%rd89, %rd88, %rd513, %rd528;
	or.b64  	%rd455, %rd522, %rd81;
	and.b64  	%rd456, %rd455, -4294967296;
	setp.ne.s64 	%p58, %rd456, 0;
	@%p58 bra 	$L__BB584_37;
	cvt.u32.u64 	%r180, %rd81;
	cvt.u32.u64 	%r181, %rd522;
	div.u32 	%r182, %r181, %r180;
	mul.lo.s32 	%r183, %r182, %r180;
	sub.s32 	%r184, %r181, %r183;
	cvt.u64.u32 	%rd514, %r182;
	cvt.u64.u32 	%rd515, %r184;
	bra.uni 	$L__BB584_38;
$L__BB584_37:
	div.s64 	%rd514, %rd522, %rd81;
	mul.lo.s64 	%rd457, %rd514, %rd81;
	sub.s64 	%rd515, %rd522, %rd457;
$L__BB584_38:
	mad.lo.s64 	%rd96, %rd515, %rd88, %rd529;
	add.s32 	%r19, %r207, -1;
	mul.wide.u32 	%rd458, %r19, 8;
	add.s64 	%rd459, %rd2, %rd458;
	ld.global.u64 	%rd97, [%rd459];
	or.b64  	%rd460, %rd512, %rd97;
	and.b64  	%rd461, %rd460, -4294967296;
	setp.ne.s64 	%p59, %rd461, 0;
	@%p59 bra 	$L__BB584_40;
	cvt.u32.u64 	%r185, %rd97;
	cvt.u32.u64 	%r186, %rd512;
	div.u32 	%r187, %r186, %r185;
	mul.lo.s32 	%r188, %r187, %r185;
	sub.s32 	%r189, %r186, %r188;
	cvt.u64.u32 	%rd524, %r187;
	cvt.u64.u32 	%rd517, %r189;
	bra.uni 	$L__BB584_41;
$L__BB584_40:
	div.s64 	%rd524, %rd512, %rd97;
	mul.lo.s64 	%rd462, %rd524, %rd97;
	sub.s64 	%rd517, %rd512, %rd462;
$L__BB584_41:
	add.s64 	%rd464, %rd1, %rd458;
	ld.global.u64 	%rd104, [%rd464];
	mad.lo.s64 	%rd528, %rd104, %rd517, %rd89;
	or.b64  	%rd465, %rd514, %rd97;
	and.b64  	%rd466, %rd465, -4294967296;
	setp.ne.s64 	%p60, %rd466, 0;
	@%p60 bra 	$L__BB584_43;
	cvt.u32.u64 	%r190, %rd97;
	cvt.u32.u64 	%r191, %rd514;
	div.u32 	%r192, %r191, %r190;
	mul.lo.s32 	%r193, %r192, %r190;
	sub.s32 	%r194, %r191, %r193;
	cvt.u64.u32 	%rd522, %r192;
	cvt.u64.u32 	%rd519, %r194;
	bra.uni 	$L__BB584_44;
$L__BB584_43:
	div.s64 	%rd522, %rd514, %rd97;
	mul.lo.s64 	%rd467, %rd522, %rd97;
	sub.s64 	%rd519, %rd514, %rd467;
$L__BB584_44:
	mad.lo.s64 	%rd529, %rd519, %rd104, %rd96;
	add.s32 	%r207, %r207, -2;
$L__BB584_45:
	and.b32  	%r195, %r6, 1;
	setp.eq.b32 	%p61, %r195, 1;
	not.pred 	%p62, %p61;
	@%p62 bra 	$L__BB584_53;
	mul.wide.u32 	%rd468, %r207, 8;
	add.s64 	%rd469, %rd2, %rd468;
	ld.global.u64 	%rd119, [%rd469];
	or.b64  	%rd470, %rd524, %rd119;
	and.b64  	%rd471, %rd470, -4294967296;
	setp.ne.s64 	%p63, %rd471, 0;
	@%p63 bra 	$L__BB584_48;
	cvt.u32.u64 	%r196, %rd119;
	cvt.u32.u64 	%r197, %rd524;
	rem.u32 	%r198, %r197, %r196;
	cvt.u64.u32 	%rd526, %r198;
	bra.uni 	$L__BB584_49;
$L__BB584_48:
	rem.s64 	%rd526, %rd524, %rd119;
$L__BB584_49:
	add.s64 	%rd473, %rd1, %rd468;
	ld.global.u64 	%rd123, [%rd473];
	mad.lo.s64 	%rd528, %rd123, %rd526, %rd528;
	or.b64  	%rd474, %rd522, %rd119;
	and.b64  	%rd475, %rd474, -4294967296;
	setp.ne.s64 	%p64, %rd475, 0;
	@%p64 bra 	$L__BB584_51;
	cvt.u32.u64 	%r199, %rd119;
	cvt.u32.u64 	%r200, %rd522;
	rem.u32 	%r201, %r200, %r199;
	cvt.u64.u32 	%rd527, %r201;
	bra.uni 	$L__BB584_52;
$L__BB584_51:
	rem.s64 	%rd527, %rd522, %rd119;
$L__BB584_52:
	mad.lo.s64 	%rd529, %rd527, %rd123, %rd529;
$L__BB584_53:
	shl.b64 	%rd476, %rd528, 1;
	add.s64 	%rd477, %rd570, %rd476;
	ld.global.u16 	%rs4, [%rd477];
	setp.ne.s16 	%p66, %rs4, 0;
	mov.pred 	%p86, -1;
	@%p66 bra 	$L__BB584_55;
	shl.b64 	%rd478, %rd529, 1;
	add.s64 	%rd479, %rd570, %rd478;
	ld.global.u16 	%rs5, [%rd479];
	setp.ne.s16 	%p86, %rs5, 0;
$L__BB584_55:
	selp.u16 	%rs6, 1, 0, %p86;
	st.shared.u8 	[%r5], %rs6;
	bra.uni 	$L__BB584_116;
$L__BB584_56:
	cvt.u64.u32 	%rd131, %r4;
	setp.le.u64 	%p18, %rd264, %rd131;
	@%p18 bra 	$L__BB584_116;
	mov.u32 	%r55, %ctaid.y;
	cvt.u64.u32 	%rd269, %r55;
	mad.lo.s64 	%rd561, %rd264, %rd269, %rd131;
	cvt.u32.u64 	%r22, %rd263;
	add.s32 	%r211, %r22, -1;
	setp.lt.s32 	%p19, %r211, 0;
	@%p19 bra 	$L__BB584_115;
	and.b32  	%r24, %r22, 7;
	setp.lt.u32 	%p20, %r211, 7;
	@%p20 bra 	$L__BB584_86;
	add.s32 	%r209, %r22, -4;
	and.b32  	%r56, %r22, -8;
	neg.s32 	%r208, %r56;
$L__BB584_60:
	.pragma "nounroll";
	add.s32 	%r29, %r209, 3;
	mul.wide.u32 	%rd271, %r29, 8;
	add.s64 	%rd272, %rd2, %rd271;
	ld.global.u64 	%rd135, [%rd272];
	or.b64  	%rd273, %rd561, %rd135;
	and.b64  	%rd274, %rd273, -4294967296;
	setp.ne.s64 	%p21, %rd274, 0;
	@%p21 bra 	$L__BB584_62;
	cvt.u32.u64 	%r57, %rd135;
	cvt.u32.u64 	%r58, %rd561;
	div.u32 	%r59, %r58, %r57;
	mul.lo.s32 	%r60, %r59, %r57;
	sub.s32 	%r61, %r58, %r60;
	cvt.u64.u32 	%rd532, %r59;
	cvt.u64.u32 	%rd533, %r61;
	bra.uni 	$L__BB584_63;
$L__BB584_62:
	div.s64 	%rd532, %rd561, %rd135;
	mul.lo.s64 	%rd275, %rd532, %rd135;
	sub.s64 	%rd533, %rd561, %rd275;
$L__BB584_63:
	add.s64 	%rd277, %rd1, %rd271;
	ld.global.u64 	%rd278, [%rd277];
	mul.lo.s64 	%rd142, %rd278, %rd533;
	add.s32 	%r30, %r209, 2;
	mul.wide.u32 	%rd279, %r30, 8;
	add.s64 	%rd280, %rd2, %rd279;
	ld.global.u64 	%rd143, [%rd280];
	or.b64  	%rd281, %rd532, %rd143;
	and.b64  	%rd282, %rd281, -4294967296;
	setp.ne.s64 	%p22, %rd282, 0;
	@%p22 bra 	$L__BB584_65;
	cvt.u32.u64 	%r62, %rd143;
	cvt.u32.u64 	%r63, %rd532;
	div.u32 	%r64, %r63, %r62;
	mul.lo.s32 	%r65, %r64, %r62;
	sub.s32 	%r66, %r63, %r65;
	cvt.u64.u32 	%rd534, %r64;
	cvt.u64.u32 	%rd535, %r66;
	bra.uni 	$L__BB584_66;
$L__BB584_65:
	div.s64 	%rd534, %rd532, %rd143;
	mul.lo.s64 	%rd283, %rd534, %rd143;
	sub.s64 	%rd535, %rd532, %rd283;
$L__BB584_66:
	add.s64 	%rd285, %rd1, %rd279;
	ld.global.u64 	%rd286, [%rd285];
	mad.lo.s64 	%rd150, %rd286, %rd535, %rd142;
	add.s32 	%r31, %r209, 1;
	mul.wide.u32 	%rd287, %r31, 8;
	add.s64 	%rd288, %rd2, %rd287;
	ld.global.u64 	%rd151, [%rd288];
	or.b64  	%rd289, %rd534, %rd151;
	and.b64  	%rd290, %rd289, -4294967296;
	setp.ne.s64 	%p23, %rd290, 0;
	@%p23 bra 	$L__BB584_68;
	cvt.u32.u64 	%r67, %rd151;
	cvt.u32.u64 	%r68, %rd534;
	div.u32 	%r69, %r68, %r67;
	mul.lo.s32 	%r70, %r69, %r67;
	sub.s32 	%r71, %r68, %r70;
	cvt.u64.u32 	%rd536, %r69;
	cvt.u64.u32 	%rd537, %r71;
	bra.uni 	$L__BB584_69;
$L__BB584_68:
	div.s64 	%rd536, %rd534, %rd151;
	mul.lo.s64 	%rd291, %rd536, %rd151;
	sub.s64 	%rd537, %rd534, %rd291;
$L__BB584_69:
	add.s64 	%rd293, %rd1, %rd287;
	ld.global.u64 	%rd294, [%rd293];
	mad.lo.s64 	%rd158, %rd294, %rd537, %rd150;
	add.s32 	%r32, %r209, -4;
	mul.wide.u32 	%rd295, %r209, 8;
	add.s64 	%rd296, %rd2, %rd295;
	ld.global.u64 	%rd159, [%rd296];
	or.b64  	%rd297, %rd536, %rd159;
	and.b64  	%rd298, %rd297, -4294967296;
	setp.ne.s64 	%p24, %rd298, 0;
	@%p24 bra 	$L__BB584_71;
	cvt.u32.u64 	%r72, %rd159;
	cvt.u32.u64 	%r73, %rd536;
	div.u32 	%r74, %r73, %r72;
	mul.lo.s32 	%r75, %r74, %r72;
	sub.s32 	%r76, %r73, %r75;
	cvt.u64.u32 	%rd538, %r74;
	cvt.u64.u32 	%rd539, %r76;
	bra.uni 	$L__BB584_72;
$L__BB584_71:
	div.s64 	%rd538, %rd536, %rd159;
	mul.lo.s64 	%rd299, %rd538, %rd159;
	sub.s64 	%rd539, %rd536, %rd299;
$L__BB584_72:
	add.s64 	%rd301, %rd1, %rd295;
	ld.global.u64 	%rd302, [%rd301];
	mad.lo.s64 	%rd166, %rd302, %rd539, %rd158;
	add.s32 	%r33, %r209, -1;
	mul.wide.u32 	%rd303, %r33, 8;
	add.s64 	%rd304, %rd2, %rd303;
	ld.global.u64 	%rd167, [%rd304];
	or.b64  	%rd305, %rd538, %rd167;
	and.b64  	%rd306, %rd305, -4294967296;
	setp.ne.s64 	%p25, %rd306, 0;
	@%p25 bra 	$L__BB584_74;
	cvt.u32.u64 	%r77, %rd167;
	cvt.u32.u64 	%r78, %rd538;
	div.u32 	%r79, %r78, %r77;
	mul.lo.s32 	%r80, %r79, %r77;
	sub.s32 	%r81, %r78, %r80;
	cvt.u64.u32 	%rd540, %r79;
	cvt.u64.u32 	%rd541, %r81;
	bra.uni 	$L__BB584_75;
$L__BB584_74:
	div.s64 	%rd540, %rd538, %rd167;
	mul.lo.s64 	%rd307, %rd540, %rd167;
	sub.s64 	%rd541, %rd538, %rd307;
$L__BB584_75:
	add.s64 	%rd309, %rd1, %rd303;
	ld.global.u64 	%rd310, [%rd309];
	mad.lo.s64 	%rd174, %rd310, %rd541, %rd166;
	add.s32 	%r34, %r209, -2;
	mul.wide.u32 	%rd311, %r34, 8;
	add.s64 	%rd312, %rd2, %rd311;
	ld.global.u64 	%rd175, [%rd312];
	or.b64  	%rd313, %rd540, %rd175;
	and.b64  	%rd314, %rd313, -4294967296;
	setp.ne.s64 	%p26, %rd314, 0;
	@%p26 bra 	$L__BB584_77;
	cvt.u32.u64 	%r82, %rd175;
	cvt.u32.u64 	%r83, %rd540;
	div.u32 	%r84, %r83, %r82;
	mul.lo.s32 	%r85, %r84, %r82;
	sub.s32 	%r86, %r83, %r85;
	cvt.u64.u32 	%rd542, %r84;
	cvt.u64.u32 	%rd543, %r86;
	bra.uni 	$L__BB584_78;
$L__BB584_77:
	div.s64 	%rd542, %rd540, %rd175;
	mul.lo.s64 	%rd315, %rd542, %rd175;
	sub.s64 	%rd543, %rd540, %rd315;
$L__BB584_78:
	add.s64 	%rd317, %rd1, %rd311;
	ld.global.u64 	%rd318, [%rd317];
	mad.lo.s64 	%rd182, %rd318, %rd543, %rd174;
	add.s32 	%r35, %r209, -3;
	mul.wide.u32 	%rd319, %r35, 8;
	add.s64 	%rd320, %rd2, %rd319;
	ld.global.u64 	%rd183, [%rd320];
	or.b64  	%rd321, %rd542, %rd183;
	and.b64  	%rd322, %rd321, -4294967296;
	setp.ne.s64 	%p27, %rd322, 0;
	@%p27 bra 	$L__BB584_80;
	cvt.u32.u64 	%r87, %rd183;
	cvt.u32.u64 	%r88, %rd542;
	div.u32 	%r89, %r88, %r87;
	mul.lo.s32 	%r90, %r89, %r87;
	sub.s32 	%r91, %r88, %r90;
	cvt.u64.u32 	%rd544, %r89;
	cvt.u64.u32 	%rd545, %r91;
	bra.uni 	$L__BB584_81;
$L__BB584_80:
	div.s64 	%rd544, %rd542, %rd183;
	mul.lo.s64 	%rd323, %rd544, %rd183;
	sub.s64 	%rd545, %rd542, %rd323;
$L__BB584_81:
	add.s64 	%rd325, %rd1, %rd319;
	ld.global.u64 	%rd326, [%rd325];
	mad.lo.s64 	%rd190, %rd326, %rd545, %rd182;
	mul.wide.u32 	%rd327, %r32, 8;
	add.s64 	%rd328, %rd2, %rd327;
	ld.global.u64 	%rd191, [%rd328];
	or.b64  	%rd329, %rd544, %rd191;
	and.b64  	%rd330, %rd329, -4294967296;
	setp.ne.s64 	%p28, %rd330, 0;
	@%p28 bra 	$L__BB584_83;
	cvt.u32.u64 	%r92, %rd191;
	cvt.u32.u64 	%r93, %rd544;
	div.u32 	%r94, %r93, %r92;
	mul.lo.s32 	%r95, %r94, %r92;
	sub.s32 	%r96, %r93, %r95;
	cvt.u64.u32 	%rd561, %r94;
	cvt.u64.u32 	%rd547, %r96;
	bra.uni 	$L__BB584_84;
$L__BB584_83:
	div.s64 	%rd561, %rd544, %rd191;
	mul.lo.s64 	%rd331, %rd561, %rd191;
	sub.s64 	%rd547, %rd544, %rd331;
$L__BB584_84:
	add.s64 	%rd333, %rd1, %rd327;
	ld.global.u64 	%rd334, [%rd333];
	mad.lo.s64 	%rd335, %rd334, %rd547, %rd190;
	shl.b64 	%rd336, %rd335, 1;
	add.s64 	%rd570, %rd570, %rd336;
	add.s32 	%r209, %r209, -8;
	add.s32 	%r208, %r208, 8;
	setp.ne.s32 	%p29, %r208, 0;
	@%p29 bra 	$L__BB584_60;
	add.s32 	%r211, %r209, 3;
$L__BB584_86:
	setp.eq.s32 	%p30, %r24, 0;
	@%p30 bra 	$L__BB584_115;
	and.b32  	%r40, %r22, 3;
	setp.lt.u32 	%p31, %r24, 4;
	@%p31 bra 	$L__BB584_101;
	mul.wide.u32 	%rd338, %r211, 8;
	add.s64 	%rd339, %rd2, %rd338;
	ld.global.u64 	%rd202, [%rd339];
	or.b64  	%rd340, %rd561, %rd202;
	and.b64  	%rd341, %rd340, -4294967296;
	setp.ne.s64 	%p32, %rd341, 0;
	@%p32 bra 	$L__BB584_90;
	cvt.u32.u64 	%r97, %rd202;
	cvt.u32.u64 	%r98, %rd561;
	div.u32 	%r99, %r98, %r97;
	mul.lo.s32 	%r100, %r99, %r97;
	sub.s32 	%r101, %r98, %r100;
	cvt.u64.u32 	%rd551, %r99;
	cvt.u64.u32 	%rd552, %r101;
	bra.uni 	$L__BB584_91;
$L__BB584_90:
	div.s64 	%rd551, %rd561, %rd202;
	mul.lo.s64 	%rd342, %rd551, %rd202;
	sub.s64 	%rd552, %rd561, %rd342;
$L__BB584_91:
	add.s64 	%rd344, %rd1, %rd338;
	ld.global.u64 	%rd345, [%rd344];
	mul.lo.s64 	%rd209, %rd345, %rd552;
	add.s32 	%r41, %r211, -1;
	mul.wide.u32 	%rd346, %r41, 8;
	add.s64 	%rd347, %rd2, %rd346;
	ld.global.u64 	%rd210, [%rd347];
	or.b64  	%rd348, %rd551, %rd210;
	and.b64  	%rd349, %rd348, -4294967296;
	setp.ne.s64 	%p33, %rd349, 0;
	@%p33 bra 	$L__BB584_93;
	cvt.u32.u64 	%r102, %rd210;
	cvt.u32.u64 	%r103, %rd551;
	div.u32 	%r104, %r103, %r102;
	mul.lo.s32 	%r105, %r104, %r102;
	sub.s32 	%r106, %r103, %r105;
	cvt.u64.u32 	%rd553, %r104;
	cvt.u64.u32 	%rd554, %r106;
	bra.uni 	$L__BB584_94;
$L__BB584_93:
	div.s64 	%rd553, %rd551, %rd210;
	mul.lo.s64 	%rd350, %rd553, %rd210;
	sub.s64 	%rd554, %rd551, %rd350;
$L__BB584_94:
	add.s64 	%rd352, %rd1, %rd346;
	ld.global.u64 	%rd353, [%rd352];
	mad.lo.s64 	%rd217, %rd353, %rd554, %rd209;
	add.s32 	%r42, %r211, -2;
	mul.wide.u32 	%rd354, %r42, 8;
	add.s64 	%rd355, %rd2, %rd354;
	ld.global.u64 	%rd218, [%rd355];
	or.b64  	%rd356, %rd553, %rd218;
	and.b64  	%rd357, %rd356, -4294967296;
	setp.ne.s64 	%p34, %rd357, 0;
	@%p34 bra 	$L__BB584_96;
	cvt.u32.u64 	%r107, %rd218;
	cvt.u32.u64 	%r108, %rd553;
	div.u32 	%r109, %r108, %r107;
	mul.lo.s32 	%r110, %r109, %r107;
	sub.s32 	%r111, %r108, %r110;
	cvt.u64.u32 	%rd555, %r109;
	cvt.u64.u32 	%rd556, %r111;
	bra.uni 	$L__BB584_97;
$L__BB584_96:
	div.s64 	%rd555, %rd553, %rd218;
	mul.lo.s64 	%rd358, %rd555, %rd218;
	sub.s64 	%rd556, %rd553, %rd358;
$L__BB584_97:
	add.s64 	%rd360, %rd1, %rd354;
	ld.global.u64 	%rd361, [%rd360];
	mad.lo.s64 	%rd225, %rd361, %rd556, %rd217;
	add.s32 	%r43, %r211, -3;
	mul.wide.u32 	%rd362, %r43, 8;
	add.s64 	%rd363, %rd2, %rd362;
	ld.global.u64 	%rd226, [%rd363];
	or.b64  	%rd364, %rd555, %rd226;
	and.b64  	%rd365, %rd364, -4294967296;
	setp.ne.s64 	%p35, %rd365, 0;
	@%p35 bra 	$L__BB584_99;
	cvt.u32.u64 	%r112, %rd226;
	cvt.u32.u64 	%r113, %rd555;
	div.u32 	%r114, %r113, %r112;
	mul.lo.s32 	%r115, %r114, %r112;
	sub.s32 	%r116, %r113, %r115;
	cvt.u64.u32 	%rd561, %r114;
	cvt.u64.u32 	%rd558, %r116;
	bra.uni 	$L__BB584_100;
$L__BB584_99:
	div.s64 	%rd561, %rd555, %rd226;
	mul.lo.s64 	%rd366, %rd561, %rd226;
	sub.s64 	%rd558, %rd555, %rd366;
$L__BB584_100:
	add.s64 	%rd368, %rd1, %rd362;
	ld.global.u64 	%rd369, [%rd368];
	mad.lo.s64 	%rd370, %rd369, %rd558, %rd225;
	shl.b64 	%rd371, %rd370, 1;
	add.s64 	%rd570, %rd570, %rd371;
	add.s32 	%r211, %r211, -4;
$L__BB584_101:
	setp.eq.s32 	%p36, %r40, 0;
	@%p36 bra 	$L__BB584_115;
	setp.eq.s32 	%p37, %r40, 1;
	@%p37 bra 	$L__BB584_110;
	mul.wide.u32 	%rd373, %r211, 8;
	add.s64 	%rd374, %rd2, %rd373;
	ld.global.u64 	%rd237, [%rd374];
	or.b64  	%rd375, %rd561, %rd237;
	and.b64  	%rd376, %rd375, -4294967296;
	setp.ne.s64 	%p38, %rd376, 0;
	@%p38 bra 	$L__BB584_105;
	cvt.u32.u64 	%r117, %rd237;
	cvt.u32.u64 	%r118, %rd561;
	div.u32 	%r119, %r118, %r117;
	mul.lo.s32 	%r120, %r119, %r117;
	sub.s32 	%r121, %r118, %r120;
	cvt.u64.u32 	%rd562, %r119;
	cvt.u64.u32 	%rd563, %r121;
	bra.uni 	$L__BB584_106;
$L__BB584_105:
	div.s64 	%rd562, %rd561, %rd237;
	mul.lo.s64 	%rd377, %rd562, %rd237;
	sub.s64 	%rd563, %rd561, %rd377;
$L__BB584_106:
	add.s64 	%rd379, %rd1, %rd373;
	ld.global.u64 	%rd380, [%rd379];
	mul.lo.s64 	%rd244, %rd380, %rd563;
	add.s32 	%r46, %r211, -1;
	mul.wide.u32 	%rd381, %r46, 8;
	add.s64 	%rd382, %rd2, %rd381;
	ld.global.u64 	%rd245, [%rd382];
	or.b64  	%rd383, %rd562, %rd245;
	and.b64  	%rd384, %rd383, -4294967296;
	setp.ne.s64 	%p39, %rd384, 0;
	@%p39 bra 	$L__BB584_108;
	cvt.u32.u64 	%r122, %rd245;
	cvt.u32.u64 	%r123, %rd562;
	div.u32 	%r124, %r123, %r122;
	mul.lo.s32 	%r125, %r124, %r122;
	sub.s32 	%r126, %r123, %r125;
	cvt.u64.u32 	%rd561, %r124;
	cvt.u64.u32 	%rd565, %r126;
	bra.uni 	$L__BB584_109;
$L__BB584_108:
	div.s64 	%rd561, %rd562, %rd245;
	mul.lo.s64 	%rd385, %rd561, %rd245;
	sub.s64 	%rd565, %rd562, %rd385;
$L__BB584_109:
	add.s64 	%rd387, %rd1, %rd381;
	ld.global.u64 	%rd388, [%rd387];
	mad.lo.s64 	%rd389, %rd388, %rd565, %rd244;
	shl.b64 	%rd390, %rd389, 1;
	add.s64 	%rd570, %rd570, %rd390;
	add.s32 	%r211, %r211, -2;
$L__BB584_110:
	and.b32  	%r127, %r22, 1;
	setp.eq.b32 	%p40, %r127, 1;
	not.pred 	%p41, %p40;
	@%p41 bra 	$L__BB584_115;
	mul.wide.u32 	%rd391, %r211, 8;
	add.s64 	%rd392, %rd2, %rd391;
	ld.global.u64 	%rd256, [%rd392];
	or.b64  	%rd393, %rd561, %rd256;
	and.b64  	%rd394, %rd393, -4294967296;
	setp.ne.s64 	%p42, %rd394, 0;
	@%p42 bra 	$L__BB584_113;
	cvt.u32.u64 	%r128, %rd256;
	cvt.u32.u64 	%r129, %rd561;
	rem.u32 	%r130, %r129, %r128;
	cvt.u64.u32 	%rd569, %r130;
	bra.uni 	$L__BB584_114;
$L__BB584_113:
	rem.s64 	%rd569, %rd561, %rd256;
$L__BB584_114:
	add.s64 	%rd396, %rd1, %rd391;
	ld.global.u64 	%rd397, [%rd396];
	mul.lo.s64 	%rd398, %rd397, %rd569;
	shl.b64 	%rd399, %rd398, 1;
	add.s64 	%rd570, %rd570, %rd399;
$L__BB584_115:
	ld.global.u16 	%rs2, [%rd570];
	setp.ne.s16 	%p43, %rs2, 0;
	selp.u16 	%rs3, 1, 0, %p43;
	st.shared.u8 	[%r5], %rs3;
$L__BB584_116:
	bar.sync 	0;
	setp.lt.u32 	%p67, %r213, 66;
	@%p67 bra 	$L__BB584_122;
$L__BB584_117:
	shr.u32 	%r50, %r213, 1;
	setp.ge.u32 	%p68, %r1, %r50;
	@%p68 bra 	$L__BB584_121;
	ld.shared.u8 	%rs7, [%r5];
	setp.ne.s16 	%p70, %rs7, 0;
	mov.pred 	%p87, -1;
	@%p70 bra 	$L__BB584_120;
	add.s32 	%r202, %r5, %r50;
	ld.shared.u8 	%rs8, [%r202];
	setp.ne.s16 	%p87, %rs8, 0;
$L__BB584_120:
	selp.u16 	%rs9, 1, 0, %p87;
	st.shared.u8 	[%r5], %rs9;
$L__BB584_121:
	bar.sync 	0;
	setp.gt.u32 	%p71, %r213, 131;
	mov.u32 	%r213, %r50;
	@%p71 bra 	$L__BB584_117;
$L__BB584_122:
	setp.gt.u32 	%p72, %r1, 31;
	@%p72 bra 	$L__BB584_137;
	ld.volatile.shared.u8 	%rs10, [%r5];
	setp.ne.s16 	%p74, %rs10, 0;
	mov.pred 	%p88, -1;
	@%p74 bra 	$L__BB584_125;
	ld.volatile.shared.u8 	%rs11, [%r5+32];
	setp.ne.s16 	%p88, %rs11, 0;
$L__BB584_125:
	selp.u16 	%rs12, 1, 0, %p88;
	st.volatile.shared.u8 	[%r5], %rs12;
	ld.volatile.shared.u8 	%rs13, [%r5];
	setp.ne.s16 	%p76, %rs13, 0;
	mov.pred 	%p89, -1;
	@%p76 bra 	$L__BB584_127;
	ld.volatile.shared.u8 	%rs14, [%r5+16];
	setp.ne.s16 	%p89, %rs14, 0;
$L__BB584_127:
	selp.u16 	%rs15, 1, 0, %p89;
	st.volatile.shared.u8 	[%r5], %rs15;
	ld.volatile.shared.u8 	%rs16, [%r5];
	setp.ne.s16 	%p78, %rs16, 0;
	mov.pred 	%p90, -1;
	@%p78 bra 	$L__BB584_129;
	ld.volatile.shared.u8 	%rs17, [%r5+8];
	setp.ne.s16 	%p90, %rs17, 0;
$L__BB584_129:
	selp.u16 	%rs18, 1, 0, %p90;
	st.volatile.shared.u8 	[%r5], %rs18;
	ld.volatile.shared.u8 	%rs19, [%r5];
	setp.ne.s16 	%p80, %rs19, 0;
	mov.pred 	%p91, -1;
	@%p80 bra 	$L__BB584_131;
	ld.volatile.shared.u8 	%rs20, [%r5+4];
	setp.ne.s16 	%p91, %rs20, 0;
$L__BB584_131:
	selp.u16 	%rs21, 1, 0, %p91;
	st.volatile.shared.u8 	[%r5], %rs21;
	ld.volatile.shared.u8 	%rs22, [%r5];
	setp.ne.s16 	%p82, %rs22, 0;
	mov.pred 	%p92, -1;
	@%p82 bra 	$L__BB584_133;
	ld.volatile.shared.u8 	%rs23, [%r5+2];
	setp.ne.s16 	%p92, %rs23, 0;
$L__BB584_133:
	selp.u16 	%rs24, 1, 0, %p92;
	st.volatile.shared.u8 	[%r5], %rs24;
	ld.volatile.shared.u8 	%rs25, [%r5];
	setp.ne.s16 	%p84, %rs25, 0;
	mov.pred 	%p93, -1;
	@%p84 bra 	$L__BB584_135;
	ld.volatile.shared.u8 	%rs26, [%r5+1];
	setp.ne.s16 	%p93, %rs26, 0;
$L__BB584_135:
	selp.u16 	%rs27, 1, 0, %p93;
	st.volatile.shared.u8 	[%r5], %rs27;
	setp.ne.s32 	%p85, %r1, 0;
	@%p85 bra 	$L__BB584_137;
	ld.param.u64 	%rd485, [contiguous_any2_u16_param_0];
	ld.shared.u8 	%rs28, [anysdata_u16];
	cvt.u64.u32 	%rd480, %r2;
	mov.u32 	%r203, %ctaid.y;
	cvt.u64.u32 	%rd481, %r203;
	mad.lo.s64 	%rd482, %rd265, %rd481, %rd480;
	cvta.to.global.u64 	%rd483, %rd485;
	add.s64 	%rd484, %rd483, %rd482;
	st.global.u8 	[%rd484], %rs28;
$L__BB584_137:
	ret;

}
	// .globl	contiguous_any22_u16
.visible .entry contiguous_any22_u16(
	.param .u64 .ptr .align 1 contiguous_any22_u16_param_0,
	.param .u64 .ptr .align 1 contiguous_any22_u16_param_1,
	.param .u64 contiguous_any22_u16_param_2,
	.param .u64 contiguous_any22_u16_param_3
)
{
	.reg .pred 	%p<49>;
	.reg .b16 	%rs<29>;
	.reg .b32 	%r<17>;
	.reg .b64 	%rd<26>;

	ld.param.u64 	%rd5, [contiguous_any22_u16_param_0];
	ld.param.u64 	%rd8, [contiguous_any22_u16_param_1];
	ld.param.u64 	%rd6, [contiguous_any22_u16_param_2];
	ld.param.u64 	%rd7, [contiguous_any22_u16_param_3];
	cvta.to.global.u64 	%rd1, %rd8;
	mov.u32 	%r1, %tid.x;
	mov.u32 	%r2, %ctaid.x;
	mov.u32 	%r16, %ntid.x;
	mul.lo.s32 	%r8, %r2, %r16;
	shl.b32 	%r9, %r8, 1;
	add.s32 	%r4, %r9, %r1;
	mov.u32 	%r10, anysdata_u16;
	add.s32 	%r5, %r10, %r1;
	mov.b16 	%rs1, 0;
	st.shared.u8 	[%r5], %rs1;
	add.s32 	%r11, %r4, %r16;
	cvt.u64.u32 	%rd2, %r11;
	setp.le.u64 	%p17, %rd6, %rd2;
	@%p17 bra 	$L__BB585_4;
	cvt.u64.u32 	%rd13, %r4;
	mov.u32 	%r13, %ctaid.y;
	cvt.u64.u32 	%rd14, %r13;
	mul.lo.s64 	%rd3, %rd6, %rd14;
	add.s64 	%rd15, %rd3, %rd13;
	shl.b64 	%rd16, %rd15, 1;
	add.s64 	%rd17, %rd1, %rd16;
	ld.global.u16 	%rs4, [%rd17];
	setp.ne.s16 	%p21, %rs4, 0;
	mov.pred 	%p41, -1;
	@%p21 bra 	$L__BB585_3;
	add.s64 	%rd18, %rd3, %rd2;
	shl.b64 	%rd19, %rd18, 1;
	add.s64 	%rd20, %rd1, %rd19;
	ld.global.u16 	%rs5, [%rd20];
	setp.ne.s16 	%p41, %rs5, 0;
$L__BB585_3:
	selp.u16 	%rs6, 1, 0, %p41;
	st.shared.u8 	[%r5], %rs6;
	bra.uni 	$L__BB585_6;
$L__BB585_4:
	cvt.u64.u32 	%rd4, %r4;
	setp.le.u64 	%p18, %rd6, %rd4;
	@%p18 bra 	$L__BB585_6;
	mov.u32 	%r12, %ctaid.y;
	cvt.u64.u32 	%rd9, %r12;
	mad.lo.s64 	%rd10, %rd6, %rd9, %rd4;
	shl.b64 	%rd11, %rd10, 1;
	add.s64 	%rd12, %rd1, %rd11;
	ld.global.u16 	%rs2, [%rd12];
	setp.ne.s16 	%p19, %rs2, 0;
	selp.u16 	%rs3, 1, 0, %p19;
	st.shared.u8 	[%r5], %rs3;
$L__BB585_6:
	bar.sync 	0;
	setp.lt.u32 	%p22, %r16, 66;
	@%p22 bra 	$L__BB585_12;
$L__BB585_7:
	shr.u32 	%r7, %r16, 1;
	setp.ge.u32 	%p23, %r1, %r7;
	@%p23 bra 	$L__BB585_11;
	ld.shared.u8 	%rs7, [%r5];
	setp.ne.s16 	%p25, %rs7, 0;
	mov.pred 	%p42, -1;
	@%p25 bra 	$L__BB585_10;
	add.s32 	%r14, %r5, %r7;
	ld.shared.u8 	%rs8, [%r14];
	setp.ne.s16 	%p42, %rs8, 0;
$L__BB585_10:
	selp.u16 	%rs9, 1, 0, %p42;
	st.shared.u8 	[%r5], %rs9;
$L__BB585_11:
	bar.sync 	0;
	setp.gt.u32 	%p26, %r16, 131;
	mov.u32 	%r16, %r7;
	@%p26 bra 	$L__BB585_7;
$L__BB585_12:
	setp.gt.u32 	%p27, %r1, 31;
	@%p27 bra 	$L__BB585_27;
	ld.volatile.shared.u8 	%rs10, [%r5];
	setp.ne.s16 	%p29, %rs10, 0;
	mov.pred 	%p43, -1;
	@%p29 bra 	$L__BB585_15;
	ld.volatile.shared.u8 	%rs11, [%r5+32];
	setp.ne.s16 	%p43, %rs11, 0;
$L__BB585_15:
	selp.u16 	%rs12, 1, 0, %p43;
	st.volatile.shared.u8 	[%r5], %rs12;
	ld.volatile.shared.u8 	%rs13, [%r5];
	setp.ne.s16 	%p31, %rs13, 0;
	mov.pred 	%p44, -1;
	@%p31 bra 	$L__BB585_17;
	ld.volatile.shared.u8 	%rs14, [%r5+16];
	setp.ne.s16 	%p44, %rs14, 0;
$L__BB585_17:
	selp.u16 	%rs15, 1, 0, %p44;
	st.volatile.shared.u8 	[%r5], %rs15;
	ld.volatile.shared.u8 	%rs16, [%r5];
	setp.ne.s16 	%p33, %rs16, 0;
	mov.pred 	%p45, -1;
	@%p33 bra 	$L__BB585_19;
	ld.volatile.shared.u8 	%rs17, [%r5+8];
	setp.ne.s16 	%p45, %rs17, 0;
$L__BB585_19:
	selp.u16 	%rs18, 1, 0, %p45;
	st.volatile.shared.u8 	[%r5], %rs18;
	ld.volatile.shared.u8 	%rs19, [%r5];
	setp.ne.s16 	%p35, %rs19, 0;
	mov.pred 	%p46, -1;
	@%p35 bra 	$L__BB585_21;
	ld.volatile.shared.u8 	%rs20, [%r5+4];
	setp.ne.s16 	%p46, %rs20, 0;
$L__BB585_21:
	selp.u16 	%rs21, 1, 0, %p46;
	st.volatile.shared.u8 	[%r5], %rs21;
	ld.volatile.shared.u8 	%rs22, [%r5];
	setp.ne.s16 	%p37, %rs22, 0;
	mov.pred 	%p47, -1;
	@%p37 bra 	$L__BB585_23;
	ld.volatile.shared.u8 	%rs23, [%r5+2];
	setp.ne.s16 	%p47, %rs23, 0;
$L__BB585_23:
	selp.u16 	%rs24, 1, 0, %p47;
	st.volatile.shared.u8 	[%r5], %rs24;
	ld.volatile.shared.u8 	%rs25, [%r5];
	setp.ne.s16 	%p39, %rs25, 0;
	mov.pred 	%p48, -1;
	@%p39 bra 	$L__BB585_25;
	ld.volatile.shared.u8 	%rs26, [%r5+1];
	setp.ne.s16 	%p48, %rs26, 0;
$L__BB585_25:
	selp.u16 	%rs27, 1, 0, %p48;
	st.volatile.shared.u8 	[%r5], %rs27;
	setp.ne.s32 	%p40, %r1, 0;
	@%p40 bra 	$L__BB585_27;
	ld.shared.u8 	%rs28, [anysdata_u16];
	cvt.u64.u32 	%rd21, %r2;
	mov.u32 	%r15, %ctaid.y;
	cvt.u64.u32 	%rd22, %r15;
	mad.lo.s64 	%rd23, %rd7, %rd22, %rd21;
	cvta.to.global.u64 	%rd24, %rd5;
	add.s64 	%rd25, %rd24, %rd23;
	st.global.u8 	[%rd25], %rs28;
$L__BB585_27:
	ret;

}
	// .globl	contiguous_any3_u16
.visible .entry contiguous_any3_u16(
	.param .u64 .ptr .align 1 contiguous_any3_u16_param_0,
	.param .u64 .ptr .align 1 contiguous_any3_u16_param_1,
	.param .u64 .ptr .align 1 contiguous_any3_u16_param_2,
	.param .u64 .ptr .align 1 contiguous_any3_u16_param_3,
	.param .u64 contiguous_any3_u16_param_4,
	.param .u64 contiguous_any3_u16_param_5,
	.param .u64 contiguous_any3_u16_param_6
)
{
	.reg .pred 	%p<81>;
	.reg .b16 	%rs<50>;
	.reg .b32 	%r<188>;
	.reg .b64 	%rd<307>;

	ld.param.u64 	%rd144, [contiguous_any3_u16_param_0];
	ld.param.u64 	%rd145, [contiguous_any3_u16_param_1];
	ld.param.u64 	%rd148, [contiguous_any3_u16_param_2];
	ld.param.u64 	%rd149, [contiguous_any3_u16_param_3];
	ld.param.u64 	%rd146, [contiguous_any3_u16_param_4];
	ld.param.u64 	%rd147, [contiguous_any3_u16_param_5];
	ld.param.u64 	%rd150, [contiguous_any3_u16_param_6];
	cvta.to.global.u64 	%rd1, %rd149;
	cvta.to.global.u64 	%rd2, %rd148;
	mov.u32 	%r1, %tid.y;
	mov.u32 	%r2, %ntid.x;
	mov.u32 	%r3, %tid.x;
	mad.lo.s32 	%r70, %r1, %r2, %r3;
	mov.u32 	%r71, %ctaid.x;
	mad.lo.s32 	%r72, %r71, %r2, %r3;
	mov.u32 	%r4, %ctaid.y;
	mov.u32 	%r5, %ntid.y;
	mad.lo.s32 	%r73, %r4, %r5, %r1;
	mov.u32 	%r74, anysdata_u16;
	add.s32 	%r7, %r74, %r70;
	mov.b16 	%rs16, 0;
	st.shared.u8 	[%r7], %rs16;
	cvt.u64.u32 	%rd3, %r72;
	setp.le.u64 	%p9, %rd147, %rd3;
	cvt.u64.u32 	%rd152, %r73;
	setp.le.u64 	%p10, %rd150, %rd152;
	or.pred  	%p11, %p9, %p10;
	@%p11 bra 	$L__BB586_95;
	cvt.u32.u64 	%r75, %rd3;
	cvt.u32.u64 	%r76, %rd147;
	mad.lo.s32 	%r179, %r73, %r76, %r75;
	cvt.u32.u64 	%r9, %rd146;
	add.s32 	%r178, %r9, -1;
	setp.lt.s32 	%p12, %r178, 0;
	mov.b64 	%rd306, 0;
	@%p12 bra 	$L__BB586_59;
	setp.lt.u32 	%p13, %r178, 7;
	mov.b64 	%rd306, 0;
	@%p13 bra 	$L__BB586_30;
	add.s32 	%r174, %r9, -4;
	and.b32  	%r77, %r9, -8;
	neg.s32 	%r173, %r77;
	mov.b64 	%rd306, 0;
$L__BB586_4:
	.pragma "nounroll";
	add.s32 	%r16, %r174, 3;
	cvt.u64.u32 	%rd5, %r179;
	mul.wide.u32 	%rd157, %r16, 8;
	add.s64 	%rd158, %rd2, %rd157;
	ld.global.u64 	%rd6, [%rd158];
	and.b64  	%rd159, %rd6, -4294967296;
	setp.ne.s64 	%p14, %rd159, 0;
	@%p14 bra 	$L__BB586_6;
	cvt.u32.u64 	%r78, %rd6;
	cvt.u32.u64 	%r79, %rd5;
	div.u32 	%r80, %r79, %r78;
	mul.lo.s32 	%r81, %r80, %r78;
	sub.s32 	%r82, %r79, %r81;
	cvt.u64.u32 	%rd271, %r80;
	cvt.u64.u32 	%rd272, %r82;
	bra.uni 	$L__BB586_7;
$L__BB586_6:
	div.s64 	%rd271, %rd5, %rd6;
	mul.lo.s64 	%rd160, %rd271, %rd6;
	sub.s64 	%rd272, %rd5, %rd160;
$L__BB586_7:
	mul.wide.u32 	%rd161, %r16, 8;
	add.s64 	%rd162, %rd1, %rd161;
	ld.global.u64 	%rd163, [%rd162];
	mad.lo.s64 	%rd13, %rd163, %rd272, %rd306;
	add.s32 	%r17, %r174, 2;
	and.b64  	%rd14, %rd271, 4294967295;
	mul.wide.u32 	%rd164, %r17, 8;
	add.s64 	%rd165, %rd2, %rd164;
	ld.global.u64 	%rd15, [%rd165];
	and.b64  	%rd166, %rd15, -4294967296;
	setp.ne.s64 	%p15, %rd166, 0;
	@%p15 bra 	$L__BB586_9;
	cvt.u32.u64 	%r83, %rd15;
	cvt.u32.u64 	%r84, %rd14;
	div.u32 	%r85, %r84, %r83;
	mul.lo.s32 	%r86, %r85, %r83;
	sub.s32 	%r87, %r84, %r86;
	cvt.u64.u32 	%rd273, %r85;
	cvt.u64.u32 	%rd274, %r87;
	bra.uni 	$L__BB586_10;
$L__BB586_9:
	div.s64 	%rd273, %rd14, %rd15;
	mul.lo.s64 	%rd167, %rd273, %rd15;
	sub.s64 	%rd274, %rd14, %rd167;
$L__BB586_10:
	mul.wide.u32 	%rd168, %r17, 8;
	add.s64 	%rd169, %rd1, %rd168;
	ld.global.u64 	%rd170, [%rd169];
	mad.lo.s64 	%rd22, %rd170, %rd274, %rd13;
	add.s32 	%r18, %r174, 1;
	and.b64  	%rd23, %rd273, 4294967295;
	mul.wide.u32 	%rd171, %r18, 8;
	add.s64 	%rd172, %rd2, %rd171;
	ld.global.u64 	%rd24, [%rd172];
	and.b64  	%rd173, %rd24, -4294967296;
	setp.ne.s64 	%p16, %rd173, 0;
	@%p16 bra 	$L__BB586_12;
	cvt.u32.u64 	%r88, %rd24;
	cvt.u32.u64 	%r89, %rd23;
	div.u32 	%r90, %r89, %r88;
	mul.lo.s32 	%r91, %r90, %r88;
	sub.s32 	%r92, %r89, %r91;
	cvt.u64.u32 	%rd275, %r90;
	cvt.u64.u32 	%rd276, %r92;
	bra.uni 	$L__BB586_13;
$L__BB586_12:
	div.s64 	%rd275, %rd23, %rd24;
	mul.lo.s64 	%rd174, %rd275, %rd24;
	sub.s64 	%rd276, %rd23, %rd174;
$L__BB586_13:
	mul.wide.u32 	%rd175, %r18, 8;
	add.s64 	%rd176, %rd1, %rd175;
	ld.global.u64 	%rd177, [%rd176];
	mad.lo.s64 	%rd31, %rd177, %rd276, %rd22;
	and.b64  	%rd32, %rd275, 4294967295;
	mul.wide.u32 	%rd178, %r174, 8;
	add.s64 	%rd179, %rd2, %rd178;
	ld.global.u64 	%rd33, [%rd179];
	and.b64  	%rd180, %rd33, -4294967296;
	setp.ne.s64 	%p17, %rd180, 0;
	@%p17 bra 	$L__BB586_15;
	cvt.u32.u64 	%r93, %rd33;
	cvt.u32.u64 	%r94, %rd32;
	div.u32 	%r95, %r94, %r93;
	mul.lo.s32 	%r96, %r95, %r93;
	sub.s32 	%r97, %r94, %r96;
	cvt.u64.u32 	%rd277, %r95;
	cvt.u64.u32 	%rd278, %r97;
	bra.uni 	$L__BB586_16;
$L__BB586_15:
	div.s64 	%rd277, %rd32, %rd33;
	mul.lo.s64 	%rd181, %rd277, %rd33;
	sub.s64 	%rd278, %rd32, %rd181;
$L__BB586_16:
	mul.wide.u32 	%rd182, %r174, 8;
	add.s64 	%rd183, %rd1, %rd182;
	ld.global.u64 	%rd184, [%rd183];
	mad.lo.s64 	%rd40, %rd184, %rd278, %rd31;
	add.s32 	%r19, %r174, -1;
	and.b64  	%rd41, %rd277, 4294967295;
	mul.wide.u32 	%rd185, %r19, 8;
	add.s64 	%rd186, %rd2, %rd185;
	ld.global.u64 	%rd42, [%rd186];
	and.b64  	%rd187, %rd42, -4294967296;
	setp.ne.s64 	%p18, %rd187, 0;
	@%p18 bra 	$L__BB586_18;
	cvt.u32.u64 	%r98, %rd42;
	cvt.u32.u64 	%r99, %rd41;
	div.u32 	%r100, %r99, %r98;
	mul.lo.s32 	%r101, %r100, %r98;
	sub.s32 	%r102, %r99, %r101;
	cvt.u64.u32 	%rd279, %r100;
	cvt.u64.u32 	%rd280, %r102;
	bra.uni 	$L__BB586_19;
$L__BB586_18:
	div.s64 	%rd279, %rd41, %rd42;
	mul.lo.s64 	%rd188, %rd279, %rd42;
	sub.s64 	%rd280, %rd41, %rd188;
$L__BB586_19:
	mul.wide.u32 	%rd189, %r19, 8;
	add.s64 	%rd190, %rd1, %rd189;
	ld.global.u64 	%rd191, [%rd190];
	mad.lo.s64 	%rd49, %rd191, %rd280, %rd40;
	add.s32 	%r20, %r174, -2;
	and.b64  	%rd50, %rd279, 4294967295;
	mul.wide.u32 	%rd192, %r20, 8;
	add.s64 	%rd193, %rd2, %rd192;
	ld.global.u64 	%rd51, [%rd193];
	and.b64  	%rd194, %rd51, -4294967296;
	setp.ne.s64 	%p19, %rd194, 0;
	@%p19 bra 	$L__BB586_21;
	cvt.u32.u64 	%r103, %rd51;
	cvt.u32.u64 	%r104, %rd50;
	div.u32 	%r105, %r104, %r103;
	mul.lo.s32 	%r106, %r105, %r103;
	sub.s32 	%r107, %r104, %r106;
	cvt.u64.u32 	%rd281, %r105;
	cvt.u64.u32 	%rd282, %r107;
	bra.uni 	$L__BB586_22;
$L__BB586_21:
	div.s64 	%rd281, %rd50, %rd51;
	mul.lo.s64 	%rd195, %rd281, %rd51;
	sub.s64 	%rd282, %rd50, %rd195;
$L__BB586_22:
	mul.wide.u32 	%rd196, %r20, 8;
	add.s64 	%rd197, %rd1, %rd196;
	ld.global.u64 	%rd198, [%rd197];
	mad.lo.s64 	%rd58, %rd198, %rd282, %rd49;
	add.s32 	%r21, %r174, -3;
	and.b64  	%rd59, %rd281, 4294967295;
	mul.wide.u32 	%rd199, %r21, 8;
	add.s64 	%rd200, %rd2, %rd199;
	ld.global.u64 	%rd60, [%rd200];
	and.b64  	%rd201, %rd60, -4294967296;
	setp.ne.s64 	%p20, %rd201, 0;
	@%p20 bra 	$L__BB586_24;
	cvt.u32.u64 	%r108, %rd60;
	cvt.u32.u64 	%r109, %rd59;
	div.u32 	%r110, %r109, %r108;
	mul.lo.s32 	%r111, %r110, %r108;
	sub.s32 	%r112, %r109, %r111;
	cvt.u64.u32 	%rd283, %r110;
	cvt.u64.u32 	%rd284, %r112;
	bra.uni 	$L__BB586_25;
$L__BB586_24:
	div.s64 	%rd283, %rd59, %rd60;
	mul.lo.s64 	%rd202, %rd283, %rd60;
	sub.s64 	%rd284, %rd59, %rd202;
$L__BB586_25:
	mul.wide.u32 	%rd203, %r21, 8;
	add.s64 	%rd204, %rd1, %rd203;
	ld.global.u64 	%rd205, [%rd204];
	mad.lo.s64 	%rd67, %rd205, %rd284, %rd58;
	and.b64  	%rd68, %rd283, 4294967295;
	add.s32 	%r113, %r174, -4;
	mul.wide.u32 	%rd206, %r113, 8;
	add.s64 	%rd207, %rd2, %rd206;
	ld.global.u64 	%rd69, [%rd207];
	and.b64  	%rd208, %rd69, -4294967296;
	setp.ne.s64 	%p21, %rd208, 0;
	@%p21 bra 	$L__BB586_27;
	cvt.u32.u64 	%r114, %rd69;
	cvt.u32.u64 	%r115, %rd68;
	div.u32 	%r116, %r115, %r114;
	mul.lo.s32 	%r117, %r116, %r114;
	sub.s32 	%r118, %r115, %r117;
	cvt.u64.u32 	%rd285, %r116;
	cvt.u64.u32 	%rd286, %r118;
	bra.uni 	$L__BB586_28;
$L__BB586_27:
	div.s64 	%rd285, %rd68, %rd69;
	mul.lo.s64 	%rd209, %rd285, %rd69;
	sub.s64 	%rd286, %rd68, %rd209;
$L__BB586_28:
	mul.wide.u32 	%rd210, %r113, 8;
	add.s64 	%rd211, %rd1, %rd210;
	ld.global.u64 	%rd212, [%rd211];
	mad.lo.s64 	%rd306, %rd212, %rd286, %rd67;
	cvt.u32.u64 	%r179, %rd285;
	add.s32 	%r174, %r174, -8;
	add.s32 	%r173, %r173, 8;
	setp.ne.s32 	%p22, %r173, 0;
	@%p22 bra 	$L__BB586_4;
	add.s32 	%r178, %r174, 3;
$L__BB586_30:
	and.b32  	%r28, %r9, 7;
	setp.eq.s32 	%p23, %r28, 0;
	@%p23 bra 	$L__BB586_59;
	and.b32  	%r29, %r9, 3;
	setp.lt.u32 	%p24, %r28, 4;
	@%p24 bra 	$L__BB586_45;
	cvt.u64.u32 	%rd79, %r179;
	mul.wide.u32 	%rd214, %r178, 8;
	add.s64 	%rd215, %rd2, %rd214;
	ld.global.u64 	%rd80, [%rd215];
	and.b64  	%rd216, %rd80, -4294967296;
	setp.ne.s64 	%p25, %rd216, 0;
	@%p25 bra 	$L__BB586_34;
	cvt.u32.u64 	%r120, %rd80;
	cvt.u32.u64 	%r121, %rd79;
	div.u32 	%r122, %r121, %r120;
	mul.lo.s32 	%r123, %r122, %r120;
	sub.s32 	%r124, %r121, %r123;
	cvt.u64.u32 	%rd289, %r122;
	cvt.u64.u32 	%rd290, %r124;
	bra.uni 	$L__BB586_35;
$L__BB586_34:
	div.s64 	%rd289, %rd79, %rd80;
	mul.lo.s64 	%rd217, %rd289, %rd80;
	sub.s64 	%rd290, %rd79, %rd217;
$L__BB586_35:
	mul.wide.u32 	%rd218, %r178, 8;
	add.s64 	%rd219, %rd1, %rd218;
	ld.global.u64 	%rd220, [%rd219];
	mad.lo.s64 	%rd87, %rd220, %rd290, %rd306;
	add.s32 	%r30, %r178, -1;
	and.b64  	%rd88, %rd289, 4294967295;
	mul.wide.u32 	%rd221, %r30, 8;
	add.s64 	%rd222, %rd2, %rd221;
	ld.global.u64 	%rd89, [%rd222];
	and.b64  	%rd223, %rd89, -4294967296;
	setp.ne.s64 	%p26, %rd223, 0;
	@%p26 bra 	$L__BB586_37;
	cvt.u32.u64 	%r125, %rd89;
	cvt.u32.u64 	%r126, %rd88;
	div.u32 	%r127, %r126, %r125;
	mul.lo.s32 	%r128, %r127, %r125;
	sub.s32 	%r129, %r126, %r128;
	cvt.u64.u32 	%rd291, %r127;
	cvt.u64.u32 	%rd292, %r129;
	bra.uni 	$L__BB586_38;
$L__BB586_37:
	div.s64 	%rd291, %rd88, %rd89;
	mul.lo.s64 	%rd224, %rd291, %rd89;
	sub.s64 	%rd292, %rd88, %rd224;
$L__BB586_38:
	mul.wide.u32 	%rd225, %r30, 8;
	add.s64 	%rd226, %rd1, %rd225;
	ld.global.u64 	%rd227, [%rd226];
	mad.lo.s64 	%rd96, %rd227, %rd292, %rd87;
	add.s32 	%r31, %r178, -2;
	and.b64  	%rd97, %rd291, 4294967295;
	mul.wide.u32 	%rd228, %r31, 8;
	add.s64 	%rd229, %rd2, %rd228;
	ld.global.u64 	%rd98, [%rd229];
	and.b64  	%rd230, %rd98, -4294967296;
	setp.ne.s64 	%p27, %rd230, 0;
	@%p27 bra 	$L__BB586_40;
	cvt.u32.u64 	%r130, %rd98;
	cvt.u32.u64 	%r131, %rd97;
	div.u32 	%r132, %r131, %r130;
	mul.lo.s32 	%r133, %r132, %r130;
	sub.s32 	%r134, %r131, %r133;
	cvt.u64.u32 	%rd293, %r132;
	cvt.u64.u32 	%rd294, %r134;
	bra.uni 	$L__BB586_41;
$L__BB586_40:
	div.s64 	%rd293, %rd97, %rd98;
	mul.lo.s64 	%rd231, %rd293, %rd98;
	sub.s64 	%rd294, %rd97, %rd231;
$L__BB586_41:
	mul.wide.u32 	%rd232, %r31, 8;
	add.s64 	%rd233, %rd1, %rd232;
	ld.global.u64 	%rd234, [%rd233];
	mad.lo.s64 	%rd105, %rd234, %rd294, %rd96;
	add.s32 	%r32, %r178, -3;
	and.b64  	%rd106, %rd293, 4294967295;
	mul.wide.u32 	%rd235, %r32, 8;
	add.s64 	%rd236, %rd2, %rd235;
	ld.global.u64 	%rd107, [%rd236];
	and.b64  	%rd237, %rd107, -4294967296;
	setp.ne.s64 	%p28, %rd237, 0;
	@%p28 bra 	$L__BB586_43;
	cvt.u32.u64 	%r135, %rd107;
	cvt.u32.u64 	%r136, %rd106;
	div.u32 	%r137, %r136, %r135;
	mul.lo.s32 	%r138, %r137, %r135;
	sub.s32 	%r139, %r136, %r138;
	cvt.u64.u32 	%rd295, %r137;
	cvt.u64.u32 	%rd296, %r139;
	bra.uni 	$L__BB586_44;
$L__BB586_43:
	div.s64 	%rd295, %rd106, %rd107;
	mul.lo.s64 	%rd238, %rd295, %rd107;
	sub.s64 	%rd296, %rd106, %rd238;
$L__BB586_44:
	mul.wide.u32 	%rd239, %r32, 8;
	add.s64 	%rd240, %rd1, %rd239;
	ld.global.u64 	%rd241, [%rd240];
	mad.lo.s64 	%rd306, %rd241, %rd296, %rd105;
	cvt.u32.u64 	%r179, %rd295;
	add.s32 	%r178, %r178, -4;
$L__BB586_45:
	setp.eq.s32 	%p29, %r29, 0;
	@%p29 bra 	$L__BB586_59;
	setp.eq.s32 	%p30, %r29, 1;
	@%p30 bra 	$L__BB586_54;
	cvt.u64.u32 	%rd117, %r179;
	mul.wide.u32 	%rd243, %r178, 8;
	add.s64 	%rd244, %rd2, %rd243;
	ld.global.u64 	%rd118, [%rd244];
	and.b64  	%rd245, %rd118, -4294967296;
	setp.ne.s64 	%p31, %rd245, 0;
	@%p31 bra 	$L__BB586_49;
	cvt.u32.u64 	%r140, %rd118;
	cvt.u32.u64 	%r141, %rd117;
	div.u32 	%r142, %r141, %r140;
	mul.lo.s32 	%r143, %r142, %r140;
	sub.s32 	%r144, %r141, %r143;
	cvt.u64.u32 	%rd299, %r142;
	cvt.u64.u32 	%rd300, %r144;
	bra.uni 	$L__BB586_50;
$L__BB586_49:
	div.s64 	%rd299, %rd117, %rd118;
	mul.lo.s64 	%rd246, %rd299, %rd118;
	sub.s64 	%rd300, %rd117, %rd246;
$L__BB586_50:
	add.s64 	%rd248, %rd1, %rd243;
	ld.global.u64 	%rd249, [%rd248];
	mad.lo.s64 	%rd125, %rd249, %rd300, %rd306;
	add.s32 	%r37, %r178, -1;
	and.b64  	%rd126, %rd299, 4294967295;
	mul.wide.u32 	%rd250, %r37, 8;
	add.s64 	%rd251, %rd2, %rd250;
	ld.global.u64 	%rd127, [%rd251];
	and.b64  	%rd252, %rd127, -4294967296;
	setp.ne.s64 	%p32, %rd252, 0;
	@%p32 bra 	$L__BB586_52;
	cvt.u32.u64 	%r145, %rd127;
	cvt.u32.u64 	%r146, %rd126;
	div.u32 	%r147, %r146, %r145;
	mul.lo.s32 	%r148, %r147, %r145;
	sub.s32 	%r149, %r146, %r148;
	cvt.u64.u32 	%rd301, %r147;
	cvt.u64.u32 	%rd302, %r149;
	bra.uni 	$L__BB586_53;
$L__BB586_52:
	div.s64 	%rd301, %rd126, %rd127;
	mul.lo.s64 	%rd253, %rd301, %rd127;
	sub.s64 	%rd302, %rd126, %rd253;
$L__BB586_53:
	add.s64 	%rd255, %rd1, %rd250;
	ld.global.u64 	%rd256, [%rd255];
	mad.lo.s64 	%rd306, %rd256, %rd302, %rd125;
	cvt.u32.u64 	%r179, %rd301;
	add.s32 	%r178, %r178, -2;
$L__BB586_54:
	and.b32  	%r150, %r9, 1;
	setp.eq.b32 	%p33, %r150, 1;
	not.pred 	%p34, %p33;
	@%p34 bra 	$L__BB586_59;
	cvt.u64.u32 	%rd137, %r179;
	mul.wide.u32 	%rd257, %r178, 8;
	add.s64 	%rd258, %rd2, %rd257;
	ld.global.u64 	%rd138, [%rd258];
	and.b64  	%rd259, %rd138, -4294967296;
	setp.ne.s64 	%p35, %rd259, 0;
	@%p35 bra 	$L__BB586_57;
	cvt.u32.u64 	%r151, %rd138;
	cvt.u32.u64 	%r152, %rd137;
	rem.u32 	%r153, %r152, %r151;
	cvt.u64.u32 	%rd305, %r153;
	bra.uni 	$L__BB586_58;
$L__BB586_57:
	rem.s64 	%rd305, %rd137, %rd138;
$L__BB586_58:
	add.s64 	%rd261, %rd1, %rd257;
	ld.global.u64 	%rd262, [%rd261];
	mad.lo.s64 	%rd306, %rd262, %rd305, %rd306;
$L__BB586_59:
	cvta.to.global.u64 	%rd263, %rd145;
	shl.b64 	%rd264, %rd306, 1;
	add.s64 	%rd265, %rd263, %rd264;
	ld.global.u16 	%rs17, [%rd265];
	setp.ne.s16 	%p36, %rs17, 0;
	selp.u16 	%rs18, 1, 0, %p36;
	st.shared.u8 	[%r7], %rs18;
	bar.sync 	0;
	setp.ne.s32 	%p37, %r1, 0;
	@%p37 bra 	$L__BB586_95;
	setp.gt.u32 	%p38, %r5, 1;
	@%p38 bra 	$L__BB586_62;
	mov.u32 	%r154, anysdata_u16;
	add.s32 	%r155, %r154, %r3;
	ld.shared.u8 	%rs48, [%r155];
	bra.uni 	$L__BB586_94;
$L__BB586_62:
	mov.u32 	%r157, anysdata_u16;
	add.s32 	%r42, %r157, %r3;
	ld.shared.u8 	%rs48, [%r42];
	add.s32 	%r43, %r5, -1;
	add.s32 	%r158, %r5, -2;
	and.b32  	%r44, %r43, 7;
	setp.lt.u32 	%p39, %r158, 7;
	mov.b32 	%r186, 1;
	@%p39 bra 	$L__BB586_75;
	and.b32  	%r160, %r43, -8;
	neg.s32 	%r184, %r160;
	shl.b32 	%r46, %r2, 3;
	shl.b32 	%r47, %r2, 1;
	mul.lo.s32 	%r48, %r2, 3;
	shl.b32 	%r49, %r2, 2;
	mul.lo.s32 	%r50, %r2, 5;
	mul.lo.s32 	%r51, %r2, 6;
	mul.lo.s32 	%r52, %r2, 7;
	mov.b32 	%r183, 0;
	mov.u32 	%r182, %r42;
$L__BB586_64:
	.pragma "nounroll";
	and.b16  	%rs20, %rs48, 255;
	setp.ne.s16 	%p41, %rs20, 0;
	mov.pred 	%p77, -1;
	@%p41 bra 	$L__BB586_73;
	add.s32 	%r161, %r182, %r2;
	ld.shared.u8 	%rs21, [%r161];
	setp.ne.s16 	%p43, %rs21, 0;
	@%p43 bra 	$L__BB586_73;
	add.s32 	%r162, %r182, %r47;
	ld.shared.u8 	%rs22, [%r162];
	setp.ne.s16 	%p45, %rs22, 0;
	@%p45 bra 	$L__BB586_73;
	add.s32 	%r163, %r182, %r48;
	ld.shared.u8 	%rs23, [%r163];
	setp.ne.s16 	%p47, %rs23, 0;
	@%p47 bra 	$L__BB586_73;
	add.s32 	%r164, %r182, %r49;
	ld.shared.u8 	%rs24, [%r164];
	setp.ne.s16 	%p49, %rs24, 0;
	@%p49 bra 	$L__BB586_73;
	add.s32 	%r165, %r182, %r50;
	ld.shared.u8 	%rs25, [%r165];
	setp.ne.s16 	%p51, %rs25, 0;
	@%p51 bra 	$L__BB586_73;
	add.s32 	%r166, %r182, %r51;
	ld.shared.u8 	%rs26, [%r166];
	setp.ne.s16 	%p53, %rs26, 0;
	@%p53 bra 	$L__BB586_73;
	add.s32 	%r167, %r182, %r52;
	ld.shared.u8 	%rs27, [%r167];
	setp.ne.s16 	%p55, %rs27, 0;
	@%p55 bra 	$L__BB586_73;
	add.s32 	%r168, %r182, %r46;
	ld.shared.u8 	%rs28, [%r168];
	setp.ne.s16 	%p77, %rs28, 0;
$L__BB586_73:
	selp.u16 	%rs48, 1, 0, %p77;
	add.s32 	%r184, %r184, 8;
	add.s32 	%r183, %r183, 8;
	add.s32 	%r182, %r182, %r46;
	setp.ne.s32 	%p56, %r184, 0;
	@%p56 bra 	$L__BB586_64;
	add.s32 	%r186, %r183, 1;
$L__BB586_75:
	setp.eq.s32 	%p57, %r44, 0;
	@%p57 bra 	$L__BB586_93;
	and.b32  	%r61, %r43, 3;
	setp.lt.u32 	%p58, %r44, 4;
	@%p58 bra 	$L__BB586_83;
	and.b16  	%rs30, %rs48, 255;
	setp.ne.s16 	%p60, %rs30, 0;
	mov.pred 	%p78, -1;
	@%p60 bra 	$L__BB586_82;
	mad.lo.s32 	%r62, %r186, %r2, %r42;
	ld.shared.u8 	%rs31, [%r62];
	setp.ne.s16 	%p62, %rs31, 0;
	@%p62 bra 	$L__BB586_82;
	add.s32 	%r63, %r62, %r2;
	ld.shared.u8 	%rs32, [%r63];
	setp.ne.s16 	%p64, %rs32, 0;
	@%p64 bra 	$L__BB586_82;
	add.s32 	%r64, %r63, %r2;
	ld.shared.u8 	%rs33, [%r64];
	setp.ne.s16 	%p66, %rs33, 0;
	@%p66 bra 	$L__BB586_82;
	add.s32 	%r169, %r64, %r2;
	ld.shared.u8 	%rs34, [%r169];
	setp.ne.s16 	%p78, %rs34, 0;
$L__BB586_82:
	add.s32 	%r186, %r186, 4;
	selp.u16 	%rs48, 1, 0, %p78;
$L__BB586_83:
	setp.eq.s32 	%p67, %r61, 0;
	@%p67 bra 	$L__BB586_93;
	setp.eq.s32 	%p68, %r61, 1;
	@%p68 bra 	$L__BB586_89;
	and.b16  	%rs36, %rs48, 255;
	setp.ne.s16 	%p70, %rs36, 0;
	mov.pred 	%p79, -1;
	@%p70 bra 	$L__BB586_88;
	mad.lo.s32 	%r67, %r186, %r2, %r42;
	ld.shared.u8 	%rs37, [%r67];
	setp.ne.s16 	%p72, %rs37, 0;
	@%p72 bra 	$L__BB586_88;
	add.s32 	%r170, %r67, %r2;
	ld.shared.u8 	%rs38, [%r170];
	setp.ne.s16 	%p79, %rs38, 0;
$L__BB586_88:
	add.s32 	%r186, %r186, 2;
	selp.u16 	%rs48, 1, 0, %p79;
$L__BB586_89:
	and.b32  	%r171, %r43, 1;
	setp.eq.b32 	%p73, %r171, 1;
	not.pred 	%p74, %p73;
	@%p74 bra 	$L__BB586_93;
	and.b16  	%rs39, %rs48, 255;
	setp.ne.s16 	%p76, %rs39, 0;
	mov.pred 	%p80, -1;
	@%p76 bra 	$L__BB586_92;
	mad.lo.s32 	%r172, %r186, %r2, %r42;
	ld.shared.u8 	%rs40, [%r172];
	setp.ne.s16 	%p80, %rs40, 0;
$L__BB586_92:
	selp.u16 	%rs48, 1, 0, %p80;
$L__BB586_93:
	st.shared.u8 	[%r42], %rs48;
$L__BB586_94:
	cvt.u64.u32 	%rd266, %r4;
	mad.lo.s64 	%rd267, %rd147, %rd266, %rd3;
	cvta.to.global.u64 	%rd268, %rd144;
	add.s64 	%rd269, %rd268, %rd267;
	st.global.u8 	[%rd269], %rs48;
$L__BB586_95:
	ret;

}
	// .globl	contiguous_any33_u16
.visible .entry contiguous_any33_u16(
	.param .u64 .ptr .align 1 contiguous_any33_u16_param_0,
	.param .u64 .ptr .align 1 contiguous_any33_u16_param_1,
	.param .u64 contiguous_any33_u16_param_2,
	.param .u64 contiguous_any33_u16_param_3,
	.param .u64 contiguous_any33_u16_param_4
)
{
	.reg .pred 	%p<57>;
	.reg .b16 	%rs<50>;
	.reg .b32 	%r<69>;
	.reg .b64 	%rd<15>;

	ld.param.u64 	%rd2, [contiguous_any33_u16_param_0];
	ld.param.u64 	%rd3, [contiguous_any33_u16_param_1];
	ld.param.u64 	%rd4, [contiguous_any33_u16_param_3];
	ld.param.u64 	%rd5, [contiguous_any33_u16_param_4];
	mov.u32 	%r1, %tid.y;
	mov.u32 	%r2, %ntid.x;
	mov.u32 	%r3, %tid.x;
	mad.lo.s32 	%r36, %r1, %r2, %r3;
	mov.u32 	%r37, %ctaid.x;
	mad.lo.s32 	%r38, %r37, %r2, %r3;
	mov.u32 	%r4, %ctaid.y;
	mov.u32 	%r5, %ntid.y;
	mad.lo.s32 	%r39, %r4, %r5, %r1;
	mov.u32 	%r40, anysdata_u16;
	add.s32 	%r7, %r40, %r36;
	mov.b16 	%rs16, 0;
	st.shared.u8 	[%r7], %rs16;
	cvt.u64.u32 	%rd1, %r38;
	setp.le.u64 	%p9, %rd4, %rd1;
	cvt.u64.u32 	%rd7, %r39;
	setp.le.u64 	%p10, %rd5, %rd7;
	or.pred  	%p11, %p9, %p10;
	@%p11 bra 	$L__BB587_37;
	cvt.u32.u64 	%r41, %rd1;
	cvta.to.global.u64 	%rd8, %rd3;
	cvt.u32.u64 	%r42, %rd4;
	mad.lo.s32 	%r43, %r39, %r42, %r41;
	mul.wide.u32 	%rd9, %r43, 2;
	add.s64 	%rd10, %rd8, %rd9;
	ld.global.u16 	%rs17, [%rd10];
	setp.ne.s16 	%p12, %rs17, 0;
	selp.u16 	%rs18, 1, 0, %p12;
	st.shared.u8 	[%r7], %rs18;
	bar.sync 	0;
	setp.ne.s32 	%p13, %r1, 0;
	@%p13 bra 	$L__BB587_37;
	setp.gt.u32 	%p14, %r5, 1;
	@%p14 bra 	$L__BB587_4;
	add.s32 	%r45, %r40, %r3;
	ld.shared.u8 	%rs48, [%r45];
	bra.uni 	$L__BB587_36;
$L__BB587_4:
	add.s32 	%r8, %r40, %r3;
	ld.shared.u8 	%rs48, [%r8];
	add.s32 	%r9, %r5, -1;
	add.s32 	%r48, %r5, -2;
	and.b32  	%r10, %r9, 7;
	setp.lt.u32 	%p15, %r48, 7;
	mov.b32 	%r67, 1;
	@%p15 bra 	$L__BB587_17;
	and.b32  	%r50, %r9, -8;
	neg.s32 	%r65, %r50;
	shl.b32 	%r12, %r2, 3;
	shl.b32 	%r13, %r2, 1;
	mul.lo.s32 	%r14, %r2, 3;
	shl.b32 	%r15, %r2, 2;
	mul.lo.s32 	%r16, %r2, 5;
	mul.lo.s32 	%r17, %r2, 6;
	mul.lo.s32 	%r18, %r2, 7;
	mov.b32 	%r64, 0;
	mov.u32 	%r63, %r8;
$L__BB587_6:
	.pragma "nounroll";
	and.b16  	%rs20, %rs48, 255;
	setp.ne.s16 	%p17, %rs20, 0;
	mov.pred 	%p53, -1;
	@%p17 bra 	$L__BB587_15;
	add.s32 	%r51, %r63, %r2;
	ld.shared.u8 	%rs21, [%r51];
	setp.ne.s16 	%p19, %rs21, 0;
	@%p19 bra 	$L__BB587_15;
	add.s32 	%r52, %r63, %r13;
	ld.shared.u8 	%rs22, [%r52];
	setp.ne.s16 	%p21, %rs22, 0;
	@%p21 bra 	$L__BB587_15;
	add.s32 	%r53, %r63, %r14;
	ld.shared.u8 	%rs23, [%r53];
	setp.ne.s16 	%p23, %rs23, 0;
	@%p23 bra 	$L__BB587_15;
	add.s32 	%r54, %r63, %r15;
	ld.shared.u8 	%rs24, [%r54];
	setp.ne.s16 	%p25, %rs24, 0;
	@%p25 bra 	$L__BB587_15;
	add.s32 	%r55, %r63, %r16;
	ld.shared.u8 	%rs25, [%r55];
	setp.ne.s16 	%p27, %rs25, 0;
	@%p27 bra 	$L__BB587_15;
	add.s32 	%r56, %r63, %r17;
	ld.shared.u8 	%rs26, [%r56];
	setp.ne.s16 	%p29, %rs26, 0;
	@%p29 bra 	$L__BB587_15;
	add.s32 	%r57, %r63, %r18;
	ld.shared.u8 	%rs27, [%r57];
	setp.ne.s16 	%p31, %rs27, 0;
	@%p31 bra 	$L__BB587_15;
	add.s32 	%r58, %r63, %r12;
	ld.shared.u8 	%rs28, [%r58];
	setp.ne.s16 	%p53, %rs28, 0;
$L__BB587_15:
	selp.u16 	%rs48, 1, 0, %p53;
	add.s32 	%r65, %r65, 8;
	add.s32 	%r64, %r64, 8;
	add.s32 	%r63, %r63, %r12;
	setp.ne.s32 	%p32, %r65, 0;
	@%p32 bra 	$L__BB587_6;
	add.s32 	%r67, %r64, 1;
$L__BB587_17:
	setp.eq.s32 	%p33, %r10, 0;
	@%p33 bra 	$L__BB587_35;
	and.b32  	%r27, %r9, 3;
	setp.lt.u32 	%p34, %r10, 4;
	@%p34 bra 	$L__BB587_25;
	and.b16  	%rs30, %rs48, 255;
	setp.ne.s16 	%p36, %rs30, 0;
	mov.pred 	%p54, -1;
	@%p36 bra 	$L__BB587_24;
	mad.lo.s32 	%r28, %r67, %r2, %r8;
	ld.shared.u8 	%rs31, [%r28];
	setp.ne.s16 	%p38, %rs31, 0;
	@%p38 bra 	$L__BB587_24;
	add.s32 	%r29, %r28, %r2;
	ld.shared.u8 	%rs32, [%r29];
	setp.ne.s16 	%p40, %rs32, 0;
	@%p40 bra 	$L__BB587_24;
	add.s32 	%r30, %r29, %r2;
	ld.shared.u8 	%rs33, [%r30];
	setp.ne.s16 	%p42, %rs33, 0;
	@%p42 bra 	$L__BB587_24;
	add.s32 	%r59, %r30, %r2;
	ld.shared.u8 	%rs34, [%r59];
	setp.ne.s16 	%p54, %rs34, 0;
$L__BB587_24:
	add.s32 	%r67, %r67, 4;
	selp.u16 	%rs48, 1, 0, %p54;
$L__BB587_25:
	setp.eq.s32 	%p43, %r27, 0;
	@%p43 bra 	$L__BB587_35;
	setp.eq.s32 	%p44, %r27, 1;
	@%p44 bra 	$L__BB587_31;
	and.b16  	%rs36, %rs48, 255;
	setp.ne.s16 	%p46, %rs36, 0;
	mov.pred 	%p55, -1;
	@%p46 bra 	$L__BB587_30;
	mad.lo.s32 	%r33, %r67, %r2, %r8;
	ld.shared.u8 	%rs37, [%r33];
	setp.ne.s16 	%p48, %rs37, 0;
	@%p48 bra 	$L__BB587_30;
	add.s32 	%r60, %r33, %r2;
	ld.shared.u8 	%rs38, [%r60];
	setp.ne.s16 	%p55, %rs38, 0;
$L__BB587_30:
	add.s32 	%r67, %r67, 2;
	selp.u16 	%rs48, 1, 0, %p55;
$L__BB587_31:
	and.b32  	%r61, %r9, 1;
	setp.eq.b32 	%p49, %r61, 1;
	not.pred 	%p50, %p49;
	@%p50 bra 	$L__BB587_35;
	and.b16  	%rs39, %rs48, 255;
	setp.ne.s16 	%p52, %rs39, 0;
	mov.pred 	%p56, -1;
	@%p52 bra 	$L__BB587_34;
	mad.lo.s32 	%r62, %r67, %r2, %r8;
	ld.shared.u8 	%rs40, [%r62];
	setp.ne.s16 	%p56, %rs40, 0;
$L__BB587_34:
	selp.u16 	%rs48, 1, 0, %p56;
$L__BB587_35:
	st.shared.u8 	[%r8], %rs48;
$L__BB587_36:
	cvt.u64.u32 	%rd11, %r4;
	mad.lo.s64 	%rd12, %rd4, %rd11, %rd1;
	cvta.to.global.u64 	%rd13, %rd2;
	add.s64 	%rd14, %rd13, %rd12;
	st.global.u8 	[%rd14], %rs48;
$L__BB587_37:
	ret;

}
	// .globl	contiguous_any_u32
.visible .entry contiguous_any_u32(
	.param .u64 .ptr .align 1 contiguous_any_u32_param_0,
	.param .u64 .ptr .align 1 contiguous_any_u32_param_1,
	.param .u64 contiguous_any_u32_param_2
)
{
	.reg .pred 	%p<49>;
	.reg .b16 	%rs<26>;
	.reg .b32 	%r<17>;
	.reg .b64 	%rd<16>;

	ld.param.u64 	%rd4, [contiguous_any_u32_param_0];
	ld.param.u64 	%rd6, [contiguous_any_u32_param_1];
	ld.param.u64 	%rd5, [contiguous_any_u32_param_2];
	cvta.to.global.u64 	%rd1, %rd6;
	mov.u32 	%r1, %tid.x;
	mov.u32 	%r2, %ctaid.x;
	mov.u32 	%r16, %ntid.x;
	mul.lo.s32 	%r8, %r2, %r16;
	shl.b32 	%r9, %r8, 1;
	add.s32 	%r4, %r9, %r1;
	mov.u32 	%r10, anysdata_u32;
	add.s32 	%r5, %r10, %r1;
	mov.b16 	%rs1, 0;
	st.shared.u8 	[%r5], %rs1;
	add.s32 	%r11, %r4, %r16;
	cvt.u64.u32 	%rd2, %r11;
	setp.le.u64 	%p17, %rd5, %rd2;
	@%p17 bra 	$L__BB588_4;
	mul.wide.u32 	%rd9, %r4, 4;
	add.s64 	%rd10, %rd1, %rd9;
	ld.global.u32 	%r13, [%rd10];
	setp.ne.s32 	%p21, %r13, 0;
	mov.pred 	%p41, -1;
	@%p21 bra 	$L__BB588_3;
	shl.b64 	%rd11, %rd2, 2;
	add.s64 	%rd12, %rd1, %rd11;
	ld.global.u32 	%r14, [%rd12];
	setp.ne.s32 	%p41, %r14, 0;
$L__BB588_3:
	selp.u16 	%rs3, 1, 0, %p41;
	st.shared.u8 	[%r5], %rs3;
	bra.uni 	$L__BB588_6;
$L__BB588_4:
	cvt.u64.u32 	%rd3, %r4;
	setp.le.u64 	%p18, %rd5, %rd3;
	@%p18 bra 	$L__BB588_6;
	shl.b64 	%rd7, %rd3, 2;
	add.s64 	%rd8, %rd1, %rd7;
	ld.global.u32 	%r12, [%rd8];
	setp.ne.s32 	%p19, %r12, 0;
	selp.u16 	%rs2, 1, 0, %p19;
	st.shared.u8 	[%r5], %rs2;
$L__BB588_6:
	bar.sync 	0;
	setp.lt.u32 	%p22, %r16, 66;
	@%p22 bra 	$L__BB588_12;
$L__BB588_7:
	shr.u32 	%r7, %r16, 1;
	setp.ge.u32 	%p23, %r1, %r7;
	@%p23 bra 	$L__BB588_11;
	ld.shared.u8 	%rs4, [%r5];
	setp.ne.s16 	%p25, %rs4, 0;
	mov.pred 	%p42, -1;
	@%p25 bra 	$L__BB588_10;
	add.s32 	%r15, %r5, %r7;
	ld.shared.u8 	%rs5, [%r15];
	setp.ne.s16 	%p42, %rs5, 0;
$L__BB588_10:
	selp.u16 	%rs6, 1, 0, %p42;
	st.shared.u8 	[%r5], %rs6;
$L__BB588_11:
	bar.sync 	0;
	setp.gt.u32 	%p26, %r16, 131;
	mov.u32 	%r16, %r7;
	@%p26 bra 	$L__BB588_7;
$L__BB588_12:
	setp.gt.u32 	%p27, %r1, 31;
	@%p27 bra 	$L__BB588_27;
	ld.volatile.shared.u8 	%rs7, [%r5];
	setp.ne.s16 	%p29, %rs7, 0;
	mov.pred 	%p43, -1;
	@%p29 bra 	$L__BB588_15;
	ld.volatile.shared.u8 	%rs8, [%r5+32];
	setp.ne.s16 	%p43, %rs8, 0;
$L__BB588_15:
	selp.u16 	%rs9, 1, 0, %p43;
	st.volatile.shared.u8 	[%r5], %rs9;
	ld.volatile.shared.u8 	%rs10, [%r5];
	setp.ne.s16 	%p31, %rs10, 0;
	mov.pred 	%p44, -1;
	@%p31 bra 	$L__BB588_17;
	ld.volatile.shared.u8 	%rs11, [%r5+16];
	setp.ne.s16 	%p44, %rs11, 0;
$L__BB588_17:
	selp.u16 	%rs12, 1, 0, %p44;
	st.volatile.shared.u8 	[%r5], %rs12;
	ld.volatile.shared.u8 	%rs13, [%r5];
	setp.ne.s16 	%p33, %rs13, 0;
	mov.pred 	%p45, -1;
	@%p33 bra 	$L__BB588_19;
	ld.volatile.shared.u8 	%rs14, [%r5+8];
	setp.ne.s16 	%p45, %rs14, 0;
$L__BB588_19:
	selp.u16 	%rs15, 1, 0, %p45;
	st.volatile.shared.u8 	[%r5], %rs15;
	ld.volatile.shared.u8 	%rs16, [%r5];
	setp.ne.s16 	%p35, %rs16, 0;
	mov.pred 	%p46, -1;
	@%p35 bra 	$L__BB588_21;
	ld.volatile.shared.u8 	%rs17, [%r5+4];
	setp.ne.s16 	%p46, %rs17, 0;
$L__BB588_21:
	selp.u16 	%rs18, 1, 0, %p46;
	st.volatile.shared.u8 	[%r5], %rs18;
	ld.volatile.shared.u8 	%rs19, [%r5];
	setp.ne.s16 	%p37, %rs19, 0;
	mov.pred 	%p47, -1;
	@%p37 bra 	$L__BB588_23;
	ld.volatile.shared.u8 	%rs20, [%r5+2];
	setp.ne.s16 	%p47, %rs20, 0;
$L__BB588_23:
	selp.u16 	%rs21, 1, 0, %p47;
	st.volatile.shared.u8 	[%r5], %rs21;
	ld.volatile.shared.u8 	%rs22, [%r5];
	setp.ne.s16 	%p39, %rs22, 0;
	mov.pred 	%p48, -1;
	@%p39 bra 	$L__BB588_25;
	ld.volatile.shared.u8 	%rs23, [%r5+1];
	setp.ne.s16 	%p48, %rs23, 0;
$L__BB588_25:
	selp.u16 	%rs24, 1, 0, %p48;
	st.volatile.shared.u8 	[%r5], %rs24;
	setp.ne.s32 	%p40, %r1, 0;
	@%p40 bra 	$L__BB588_27;
	ld.shared.u8 	%rs25, [anysdata_u32];
	cvt.u64.u32 	%rd13, %r2;
	cvta.to.global.u64 	%rd14, %rd4;
	add.s64 	%rd15, %rd14, %rd13;
	st.global.u8 	[%rd15], %rs25;
$L__BB588_27:
	ret;

}
	// .globl	uncontiguous_any_u32
.visible .entry uncontiguous_any_u32(
	.param .u64 .ptr .align 1 uncontiguous_any_u32_param_0,
	.param .u64 .ptr .align 1 uncontiguous_any_u32_param_1,
	.param .u64 .ptr .align 1 uncontiguous_any_u32_param_2,
	.param .u64 .ptr .align 1 uncontiguous_any_u32_param_3,
	.param .u64 uncontiguous_any_u32_param_4,
	.param .u64 uncontiguous_any_u32_param_5
)
{
	.reg .pred 	%p<94>;
	.reg .b16 	%rs<26>;
	.reg .b32 	%r<213>;
	.reg .b64 	%rd<558>;

	ld.param.u64 	%rd260, [uncontiguous_any_u32_param_0];
	ld.param.u64 	%rd263, [uncontiguous_any_u32_param_1];
	ld.param.u64 	%rd264, [uncontiguous_any_u32_param_2];
	ld.param.u64 	%rd265, [uncontiguous_any_u32_param_3];
	ld.param.u64 	%rd261, [uncontiguous_any_u32_param_4];
	ld.param.u64 	%rd262, [uncontiguous_any_u32_param_5];
	cvta.to.global.u64 	%rd1, %rd265;
	cvta.to.global.u64 	%rd2, %rd264;
	cvta.to.global.u64 	%rd3, %rd263;
	mov.u32 	%r1, %tid.x;
	mov.u32 	%r2, %ctaid.x;
	mov.u32 	%r212, %ntid.x;
	mul.lo.s32 	%r52, %r2, %r212;
	shl.b32 	%r53, %r52, 1;
	add.s32 	%r4, %r53, %r1;
	mov.u32 	%r54, anysdata_u32;
	add.s32 	%r5, %r54, %r1;
	mov.b16 	%rs1, 0;
	st.shared.u8 	[%r5], %rs1;
	add.s32 	%r55, %r4, %r212;
	cvt.u64.u32 	%rd511, %r55;
	setp.le.u64 	%p17, %rd262, %rd511;
	@%p17 bra 	$L__BB589_56;
	cvt.u32.u64 	%r6, %rd261;
	add.s32 	%r206, %r6, -1;
	setp.lt.s32 	%p44, %r206, 0;
	mov.b64 	%rd515, 0;
	mov.u64 	%rd516, %rd515;
	@%p44 bra 	$L__BB589_53;
	cvt.u64.u32 	%rd512, %r4;
	setp.lt.u32 	%p45, %r206, 3;
	mov.b64 	%rd516, 0;
	mov.u64 	%rd515, %rd516;
	@%p45 bra 	$L__BB589_30;
	add.s32 	%r204, %r6, -2;
	and.b32  	%r132, %r6, -4;
	neg.s32 	%r203, %r132;
	mov.b64 	%rd516, 0;
$L__BB589_4:
	.pragma "nounroll";
	add.s32 	%r12, %r204, 1;
	mul.wide.u32 	%rd397, %r12, 8;
	add.s64 	%rd398, %rd2, %rd397;
	ld.global.u64 	%rd10, [%rd398];
	or.b64  	%rd399, %rd512, %rd10;
	and.b64  	%rd400, %rd399, -4294967296;
	setp.ne.s64 	%p46, %rd400, 0;
	@%p46 bra 	$L__BB589_6;
	cvt.u32.u64 	%r133, %rd10;
	cvt.u32.u64 	%r134, %rd512;
	div.u32 	%r135, %r134, %r133;
	mul.lo.s32 	%r136, %r135, %r133;
	sub.s32 	%r137, %r134, %r136;
	cvt.u64.u32 	%rd477, %r135;
	cvt.u64.u32 	%rd478, %r137;
	bra.uni 	$L__BB589_7;
$L__BB589_6:
	div.s64 	%rd477, %rd512, %rd10;
	mul.lo.s64 	%rd401, %rd477, %rd10;
	sub.s64 	%rd478, %rd512, %rd401;
$L__BB589_7:
	mul.wide.u32 	%rd402, %r12, 8;
	add.s64 	%rd403, %rd1, %rd402;
	ld.global.u64 	%rd17, [%rd403];
	mad.lo.s64 	%rd18, %rd17, %rd478, %rd515;
	or.b64  	%rd404, %rd511, %rd10;
	and.b64  	%rd405, %rd404, -4294967296;
	setp.ne.s64 	%p47, %rd405, 0;
	@%p47 bra 	$L__BB589_9;
	cvt.u32.u64 	%r138, %rd10;
	cvt.u32.u64 	%r139, %rd511;
	div.u32 	%r140, %r139, %r138;
	mul.lo.s32 	%r141, %r140, %r138;
	sub.s32 	%r142, %r139, %r141;
	cvt.u64.u32 	%rd479, %r140;
	cvt.u64.u32 	%rd480, %r142;
	bra.uni 	$L__BB589_10;
$L__BB589_9:
	div.s64 	%rd479, %rd511, %rd10;
	mul.lo.s64 	%rd406, %rd479, %rd10;
	sub.s64 	%rd480, %rd511, %rd406;
$L__BB589_10:
	mad.lo.s64 	%rd25, %rd480, %rd17, %rd516;
	add.s32 	%r13, %r204, -2;
	mul.wide.u32 	%rd407, %r204, 8;
	add.s64 	%rd408, %rd2, %rd407;
	ld.global.u64 	%rd26, [%rd408];
	or.b64  	%rd409, %rd477, %rd26;
	and.b64  	%rd410, %rd409, -4294967296;
	setp.ne.s64 	%p48, %rd410, 0;
	@%p48 bra 	$L__BB589_12;
	cvt.u32.u64 	%r143, %rd26;
	cvt.u32.u64 	%r144, %rd477;
	div.u32 	%r145, %r144, %r143;
	mul.lo.s32 	%r146, %r145, %r143;
	sub.s32 	%r147, %r144, %r146;
	cvt.u64.u32 	%rd481, %r145;
	cvt.u64.u32 	%rd482, %r147;
	bra.uni 	$L__BB589_13;
$L__BB589_12:
	div.s64 	%rd481, %rd477, %rd26;
	mul.lo.s64 	%rd411, %rd481, %rd26;
	sub.s64 	%rd482, %rd477, %rd411;
$L__BB589_13:
	mul.wide.u32 	%rd412, %r204, 8;
	add.s64 	%rd413, %rd1, %rd412;
	ld.global.u64 	%rd33, [%rd413];
	mad.lo.s64 	%rd34, %rd33, %rd482, %rd18;
	or.b64  	%rd414, %rd479, %rd26;
	and.b64  	%rd415, %rd414, -4294967296;
	setp.ne.s64 	%p49, %rd415, 0;
	@%p49 bra 	$L__BB589_15;
	cvt.u32.u64 	%r148, %rd26;
	cvt.u32.u64 	%r149, %rd479;
	div.u32 	%r150, %r149, %r148;
	mul.lo.s32 	%r151, %r150, %r148;
	sub.s32 	%r152, %r149, %r151;
	cvt.u64.u32 	%rd483, %r150;
	cvt.u64.u32 	%rd484, %r152;
	bra.uni 	$L__BB589_16;
$L__BB589_15:
	div.s64 	%rd483, %rd479, %rd26;
	mul.lo.s64 	%rd416, %rd483, %rd26;
	sub.s64 	%rd484, %rd479, %rd416;
$L__BB589_16:
	mad.lo.s64 	%rd41, %rd484, %rd33, %rd25;
	add.s32 	%r14, %r204, -1;
	mul.wide.u32 	%rd417, %r14, 8;
	add.s64 	%rd418, %rd2, %rd417;
	ld.global.u64 	%rd42, [%rd418];
	or.b64  	%rd419, %rd481, %rd42;
	and.b64  	%rd420, %rd419, -4294967296;
	setp.ne.s64 	%p50, %rd420, 0;
	@%p50 bra 	$L__BB589_18;
	cvt.u32.u64 	%r153, %rd42;
	cvt.u32.u64 	%r154, %rd481;
	div.u32 	%r155, %r154, %r153;
	mul.lo.s32 	%r156, %r155, %r153;
	sub.s32 	%r157, %r154, %r156;
	cvt.u64.u32 	%rd485, %r155;
	cvt.u64.u32 	%rd486, %r157;
	bra.uni 	$L__BB589_19;
$L__BB589_18:
	div.s64 	%rd485, %rd481, %rd42;
	mul.lo.s64 	%rd421, %rd485, %rd42;
	sub.s64 	%rd486, %rd481, %rd421;
$L__BB589_19:
	mul.wide.u32 	%rd422, %r14, 8;
	add.s64 	%rd423, %rd1, %rd422;
	ld.global.u64 	%rd49, [%rd423];
	mad.lo.s64 	%rd50, %rd49, %rd486, %rd34;
	or.b64  	%rd424, %rd483, %rd42;
	and.b64  	%rd425, %rd424, -4294967296;
	setp.ne.s64 	%p51, %rd425, 0;
	@%p51 bra 	$L__BB589_21;
	cvt.u32.u64 	%r158, %rd42;
	cvt.u32.u64 	%r159, %rd483;
	div.u32 	%r160, %r159, %r158;
	mul.lo.s32 	%r161, %r160, %r158;
	sub.s32 	%r162, %r159, %r161;
	cvt.u64.u32 	%rd487, %r160;
	cvt.u64.u32 	%rd488, %r162;
	bra.uni 	$L__BB589_22;
$L__BB589_21:
	div.s64 	%rd487, %rd483, %rd42;
	mul.lo.s64 	%rd426, %rd487, %rd42;
	sub.s64 	%rd488, %rd483, %rd426;
$L__BB589_22:
	mad.lo.s64 	%rd57, %rd488, %rd49, %rd41;
	mul.wide.u32 	%rd427, %r13, 8;
	add.s64 	%rd428, %rd2, %rd427;
	ld.global.u64 	%rd58, [%rd428];
	or.b64  	%rd429, %rd485, %rd58;
	and.b64  	%rd430, %rd429, -4294967296;
	setp.ne.s64 	%p52, %rd430, 0;
	@%p52 bra 	$L__BB589_24;
	cvt.u32.u64 	%r163, %rd58;
	cvt.u32.u64 	%r164, %rd485;
	div.u32 	%r165, %r164, %r163;
	mul.lo.s32 	%r166, %r165, %r163;
	sub.s32 	%r167, %r164, %r166;
	cvt.u64.u32 	%rd512, %r165;
	cvt.u64.u32 	%rd490, %r167;
	bra.uni 	$L__BB589_25;
$L__BB589_24:
	div.s64 	%rd512, %rd485, %rd58;
	mul.lo.s64 	%rd431, %rd512, %rd58;
	sub.s64 	%rd490, %rd485, %rd431;
$L__BB589_25:
	mul.wide.u32 	%rd432, %r13, 8;
	add.s64 	%rd433, %rd1, %rd432;
	ld.global.u64 	%rd65, [%rd433];
	mad.lo.s64 	%rd515, %rd65, %rd490, %rd50;
	or.b64  	%rd434, %rd487, %rd58;
	and.b64  	%rd435, %rd434, -4294967296;
	setp.ne.s64 	%p53, %rd435, 0;
	@%p53 bra 	$L__BB589_27;
	cvt.u32.u64 	%r168, %rd58;
	cvt.u32.u64 	%r169, %rd487;
	div.u32 	%r170, %r169, %r168;
	mul.lo.s32 	%r171, %r170, %r168;
	sub.s32 	%r172, %r169, %r171;
	cvt.u64.u32 	%rd511, %r170;
	cvt.u64.u32 	%rd492, %r172;
	bra.uni 	$L__BB589_28;
$L__BB589_27:
	div.s64 	%rd511, %rd487, %rd58;
	mul.lo.s64 	%rd436, %rd511, %rd58;
	sub.s64 	%rd492, %rd487, %rd436;
$L__BB589_28:
	mad.lo.s64 	%rd516, %rd492, %rd65, %rd57;
	add.s32 	%r204, %r204, -4;
	add.s32 	%r203, %r203, 4;
	setp.ne.s32 	%p54, %r203, 0;
	@%p54 bra 	$L__BB589_4;
	add.s32 	%r206, %r204, 1;
$L__BB589_30:
	and.b32  	%r19, %r6, 3;
	setp.eq.s32 	%p55, %r19, 0;
	@%p55 bra 	$L__BB589_53;
	setp.eq.s32 	%p56, %r19, 1;
	@%p56 bra 	$L__BB589_45;
	mul.wide.u32 	%rd438, %r206, 8;
	add.s64 	%rd439, %rd2, %rd438;
	ld.global.u64 	%rd80, [%rd439];
	or.b64  	%rd440, %rd512, %rd80;
	and.b64  	%rd441, %rd440, -4294967296;
	setp.ne.s64 	%p57, %rd441, 0;
	@%p57 bra 	$L__BB589_34;
	cvt.u32.u64 	%r173, %rd80;
	cvt.u32.u64 	%r174, %rd512;
	div.u32 	%r175, %r174, %r173;
	mul.lo.s32 	%r176, %r175, %r173;
	sub.s32 	%r177, %r174, %r176;
	cvt.u64.u32 	%rd499, %r175;
	cvt.u64.u32 	%rd500, %r177;
	bra.uni 	$L__BB589_35;
$L__BB589_34:
	div.s64 	%rd499, %rd512, %rd80;
	mul.lo.s64 	%rd442, %rd499, %rd80;
	sub.s64 	%rd500, %rd512, %rd442;
$L__BB589_35:
	add.s64 	%rd444, %rd1, %rd438;
	ld.global.u64 	%rd87, [%rd444];
	mad.lo.s64 	%rd88, %rd87, %rd500, %rd515;
	or.b64  	%rd445, %rd511, %rd80;
	and.b64  	%rd446, %rd445, -4294967296;
	setp.ne.s64 	%p58, %rd446, 0;
	@%p58 bra 	$L__BB589_37;
	cvt.u32.u64 	%r178, %rd80;
	cvt.u32.u64 	%r179, %rd511;
	div.u32 	%r180, %r179, %r178;
	mul.lo.s32 	%r181, %r180, %r178;
	sub.s32 	%r182, %r179, %r181;
	cvt.u64.u32 	%rd501, %r180;
	cvt.u64.u32 	%rd502, %r182;
	bra.uni 	$L__BB589_38;
$L__BB589_37:
	div.s64 	%rd501, %rd511, %rd80;
	mul.lo.s64 	%rd447, %rd501, %rd80;
	sub.s64 	%rd502, %rd511, %rd447;
$L__BB589_38:
	mad.lo.s64 	%rd95, %rd502, %rd87, %rd516;
	add.s32 	%r20, %r206, -1;
	mul.wide.u32 	%rd448, %r20, 8;
	add.s64 	%rd449, %rd2, %rd448;
	ld.global.u64 	%rd96, [%rd449];
	or.b64  	%rd450, %rd499, %rd96;
	and.b64  	%rd451, %rd450, -4294967296;
	setp.ne.s64 	%p59, %rd451, 0;
	@%p59 bra 	$L__BB589_40;
	cvt.u32.u64 	%r183, %rd96;
	cvt.u32.u64 	%r184, %rd499;
	div.u32 	%r185, %r184, %r183;
	mul.lo.s32 	%r186, %r185, %r183;
	sub.s32 	%r187, %r184, %r186;
	cvt.u64.u32 	%rd512, %r185;
	cvt.u64.u32 	%rd504, %r187;
	bra.uni 	$L__BB589_41;
$L__BB589_40:
	div.s64 	%rd512, %rd499, %rd96;
	mul.lo.s64 	%rd452, %rd512, %rd96;
	sub.s64 	%rd504, %rd499, %rd452;
$L__BB589_41:
	add.s64 	%rd454, %rd1, %rd448;
	ld.global.u64 	%rd103, [%rd454];
	mad.lo.s64 	%rd515, %rd103, %rd504, %rd88;
	or.b64  	%rd455, %rd501, %rd96;
	and.b64  	%rd456, %rd455, -4294967296;
	setp.ne.s64 	%p60, %rd456, 0;
	@%p60 bra 	$L__BB589_43;
	cvt.u32.u64 	%r188, %rd96;
	cvt.u32.u64 	%r189, %rd501;
	div.u32 	%r190, %r189, %r188;
	mul.lo.s32 	%r191, %r190, %r188;
	sub.s32 	%r192, %r189, %r191;
	cvt.u64.u32 	%rd511, %r190;
	cvt.u64.u32 	%rd506, %r192;
	bra.uni 	$L__BB589_44;
$L__BB589_43:
	div.s64 	%rd511, %rd501, %rd96;
	mul.lo.s64 	%rd457, %rd511, %rd96;
	sub.s64 	%rd506, %rd501, %rd457;
$L__BB589_44:
	mad.lo.s64 	%rd516, %rd506, %rd103, %rd95;
	add.s32 	%r206, %r206, -2;
$L__BB589_45:
	and.b32  	%r193, %r6, 1;
	setp.eq.b32 	%p61, %r193, 1;
	not.pred 	%p62, %p61;
	@%p62 bra 	$L__BB589_53;
	mul.wide.u32 	%rd458, %r206, 8;
	add.s64 	%rd459, %rd2, %rd458;
	ld.global.u64 	%rd118, [%rd459];
	or.b64  	%rd460, %rd512, %rd118;
	and.b64  	%rd461, %rd460, -4294967296;
	setp.ne.s64 	%p63, %rd461, 0;
	@%p63 bra 	$L__BB589_48;
	cvt.u32.u64 	%r194, %rd118;
	cvt.u32.u64 	%r195, %rd512;
	rem.u32 	%r196, %r195, %r194;
	cvt.u64.u32 	%rd513, %r196;
	bra.uni 	$L__BB589_49;
$L__BB589_48:
	rem.s64 	%rd513, %rd512, %rd118;
$L__BB589_49:
	add.s64 	%rd463, %rd1, %rd458;
	ld.global.u64 	%rd122, [%rd463];
	mad.lo.s64 	%rd515, %rd122, %rd513, %rd515;
	or.b64  	%rd464, %rd511, %rd118;
	and.b64  	%rd465, %rd464, -4294967296;
	setp.ne.s64 	%p64, %rd465, 0;
	@%p64 bra 	$L__BB589_51;
	cvt.u32.u64 	%r197, %rd118;
	cvt.u32.u64 	%r198, %rd511;
	rem.u32 	%r199, %r198, %r197;
	cvt.u64.u32 	%rd514, %r199;
	bra.uni 	$L__BB589_52;
$L__BB589_51:
	rem.s64 	%rd514, %rd511, %rd118;
$L__BB589_52:
	mad.lo.s64 	%rd516, %rd514, %rd122, %rd516;
$L__BB589_53:
	shl.b64 	%rd466, %rd515, 2;
	add.s64 	%rd467, %rd3, %rd466;
	ld.global.u32 	%r200, [%rd467];
	setp.ne.s32 	%p66, %r200, 0;
	mov.pred 	%p86, -1;
	@%p66 bra 	$L__BB589_55;
	shl.b64 	%rd468, %rd516, 2;
	add.s64 	%rd469, %rd3, %rd468;
	ld.global.u32 	%r201, [%rd469];
	setp.ne.s32 	%p86, %r201, 0;
$L__BB589_55:
	selp.u16 	%rs3, 1, 0, %p86;
	st.shared.u8 	[%r5], %rs3;
	bra.uni 	$L__BB589_116;
$L__BB589_56:
	cvt.u64.u32 	%rd548, %r4;
	setp.le.u64 	%p18, %rd262, %rd548;
	@%p18 bra 	$L__BB589_116;
	cvt.u32.u64 	%r23, %rd261;
	add.s32 	%r210, %r23, -1;
	setp.lt.s32 	%p19, %r210, 0;
	mov.b64 	%rd557, 0;
	@%p19 bra 	$L__BB589_115;
	and.b32  	%r25, %r23, 7;
	setp.lt.u32 	%p20, %r210, 7;
	mov.b64 	%rd557, 0;
	@%p20 bra 	$L__BB589_86;
	add.s32 	%r208, %r23, -4;
	and.b32  	%r56, %r23, -8;
	neg.s32 	%r207, %r56;
	mov.b64 	%rd557, 0;
$L__BB589_60:
	.pragma "nounroll";
	add.s32 	%r30, %r208, 3;
	mul.wide.u32 	%rd270, %r30, 8;
	add.s64 	%rd271, %rd2, %rd270;
	ld.global.u64 	%rd133, [%rd271];
	or.b64  	%rd272, %rd548, %rd133;
	and.b64  	%rd273, %rd272, -4294967296;
	setp.ne.s64 	%p21, %rd273, 0;
	@%p21 bra 	$L__BB589_62;
	cvt.u32.u64 	%r57, %rd133;
	cvt.u32.u64 	%r58, %rd548;
	div.u32 	%r59, %r58, %r57;
	mul.lo.s32 	%r60, %r59, %r57;
	sub.s32 	%r61, %r58, %r60;
	cvt.u64.u32 	%rd519, %r59;
	cvt.u64.u32 	%rd520, %r61;
	bra.uni 	$L__BB589_63;
$L__BB589_62:
	div.s64 	%rd519, %rd548, %rd133;
	mul.lo.s64 	%rd274, %rd519, %rd133;
	sub.s64 	%rd520, %rd548, %rd274;
$L__BB589_63:
	add.s64 	%rd276, %rd1, %rd270;
	ld.global.u64 	%rd277, [%rd276];
	mad.lo.s64 	%rd140, %rd277, %rd520, %rd557;
	add.s32 	%r31, %r208, 2;
	mul.wide.u32 	%rd278, %r31, 8;
	add.s64 	%rd279, %rd2, %rd278;
	ld.global.u64 	%rd141, [%rd279];
	or.b64  	%rd280, %rd519, %rd141;
	and.b64  	%rd281, %rd280, -4294967296;
	setp.ne.s64 	%p22, %rd281, 0;
	@%p22 bra 	$L__BB589_65;
	cvt.u32.u64 	%r62, %rd141;
	cvt.u32.u64 	%r63, %rd519;
	div.u32 	%r64, %r63, %r62;
	mul.lo.s32 	%r65, %r64, %r62;
	sub.s32 	%r66, %r63, %r65;
	cvt.u64.u32 	%rd521, %r64;
	cvt.u64.u32 	%rd522, %r66;
	bra.uni 	$L__BB589_66;
$L__BB589_65:
	div.s64 	%rd521, %rd519, %rd141;
	mul.lo.s64 	%rd282, %rd521, %rd141;
	sub.s64 	%rd522, %rd519, %rd282;
$L__BB589_66:
	add.s64 	%rd284, %rd1, %rd278;
	ld.global.u64 	%rd285, [%rd284];
	mad.lo.s64 	%rd148, %rd285, %rd522, %rd140;
	add.s32 	%r32, %r208, 1;
	mul.wide.u32 	%rd286, %r32, 8;
	add.s64 	%rd287, %rd2, %rd286;
	ld.global.u64 	%rd149, [%rd287];
	or.b64  	%rd288, %rd521, %rd149;
	and.b64  	%rd289, %rd288, -4294967296;
	setp.ne.s64 	%p23, %rd289, 0;
	@%p23 bra 	$L__BB589_68;
	cvt.u32.u64 	%r67, %rd149;
	cvt.u32.u64 	%r68, %rd521;
	div.u32 	%r69, %r68, %r67;
	mul.lo.s32 	%r70, %r69, %r67;
	sub.s32 	%r71, %r68, %r70;
	cvt.u64.u32 	%rd523, %r69;
	cvt.u64.u32 	%rd524, %r71;
	bra.uni 	$L__BB589_69;
$L__BB589_68:
	div.s64 	%rd523, %rd521, %rd149;
	mul.lo.s64 	%rd290, %rd523, %rd149;
	sub.s64 	%rd524, %rd521, %rd290;
$L__BB589_69:
	add.s64 	%rd292, %rd1, %rd286;
	ld.global.u64 	%rd293, [%rd292];
	mad.lo.s64 	%rd156, %rd293, %rd524, %rd148;
	add.s32 	%r33, %r208, -4;
	mul.wide.u32 	%rd294, %r208, 8;
	add.s64 	%rd295, %rd2, %rd294;
	ld.global.u64 	%rd157, [%rd295];
	or.b64  	%rd296, %rd523, %rd157;
	and.b64  	%rd297, %rd296, -4294967296;
	setp.ne.s64 	%p24, %rd297, 0;
	@%p24 bra 	$L__BB589_71;
	cvt.u32.u64 	%r72, %rd157;
	cvt.u32.u64 	%r73, %rd523;
	div.u32 	%r74, %r73, %r72;
	mul.lo.s32 	%r75, %r74, %r72;
	sub.s32 	%r76, %r73, %r75;
	cvt.u64.u32 	%rd525, %r74;
	cvt.u64.u32 	%rd526, %r76;
	bra.uni 	$L__BB589_72;
$L__BB589_71:
	div.s64 	%rd525, %rd523, %rd157;
	mul.lo.s64 	%rd298, %rd525, %rd157;
	sub.s64 	%rd526, %rd523, %rd298;
$L__BB589_72:
	add.s64 	%rd300, %rd1, %rd294;
	ld.global.u64 	%rd301, [%rd300];
	mad.lo.s64 	%rd164, %rd301, %rd526, %rd156;
	add.s32 	%r34, %r208, -1;
	mul.wide.u32 	%rd302, %r34, 8;
	add.s64 	%rd303, %rd2, %rd302;
	ld.global.u64 	%rd165, [%rd303];
	or.b64  	%rd304, %rd525, %rd165;
	and.b64  	%rd305, %rd304, -4294967296;
	setp.ne.s64 	%p25, %rd305, 0;
	@%p25 bra 	$L__BB589_74;
	cvt.u32.u64 	%r77, %rd165;
	cvt.u32.u64 	%r78, %rd525;
	div.u32 	%r79, %r78, %r77;
	mul.lo.s32 	%r80, %r79, %r77;
	sub.s32 	%r81, %r78, %r80;
	cvt.u64.u32 	%rd527, %r79;
	cvt.u64.u32 	%rd528, %r81;
	bra.uni 	$L__BB589_75;
$L__BB589_74:
	div.s64 	%rd527, %rd525, %rd165;
	mul.lo.s64 	%rd306, %rd527, %rd165;
	sub.s64 	%rd528, %rd525, %rd306;
$L__BB589_75:
	add.s64 	%rd308, %rd1, %rd302;
	ld.global.u64 	%rd309, [%rd308];
	mad.lo.s64 	%rd172, %rd309, %rd528, %rd164;
	add.s32 	%r35, %r208, -2;
	mul.wide.u32 	%rd310, %r35, 8;
	add.s64 	%rd311, %rd2, %rd310;
	ld.global.u64 	%rd173, [%rd311];
	or.b64  	%rd312, %rd527, %rd173;
	and.b64  	%rd313, %rd312, -4294967296;
	setp.ne.s64 	%p26, %rd313, 0;
	@%p26 bra 	$L__BB589_77;
	cvt.u32.u64 	%r82, %rd173;
	cvt.u32.u64 	%r83, %rd527;
	div.u32 	%r84, %r83, %r82;
	mul.lo.s32 	%r85, %r84, %r82;
	sub.s32 	%r86, %r83, %r85;
	cvt.u64.u32 	%rd529, %r84;
	cvt.u64.u32 	%rd530, %r86;
	bra.uni 	$L__BB589_78;
$L__BB589_77:
	div.s64 	%rd529, %rd527, %rd173;
	mul.lo.s64 	%rd314, %rd529, %rd173;
	sub.s64 	%rd530, %rd527, %rd314;
$L__BB589_78:
	add.s64 	%rd316, %rd1, %rd310;
	ld.global.u64 	%rd317, [%rd316];
	mad.lo.s64 	%rd180, %rd317, %rd530, %rd172;
	add.s32 	%r36, %r208, -3;
	mul.wide.u32 	%rd318, %r36, 8;
	add.s64 	%rd319, %rd2, %rd318;
	ld.global.u64 	%rd181, [%rd319];
	or.b64  	%rd320, %rd529, %rd181;
	and.b64  	%rd321, %rd320, -4294967296;
	setp.ne.s64 	%p27, %rd321, 0;
	@%p27 bra 	$L__BB589_80;
	cvt.u32.u64 	%r87, %rd181;
	cvt.u32.u64 	%r88, %rd529;
	div.u32 	%r89, %r88, %r87;
	mul.lo.s32 	%r90, %r89, %r87;
	sub.s32 	%r91, %r88, %r90;
	cvt.u64.u32 	%rd531, %r89;
	cvt.u64.u32 	%rd532, %r91;
	bra.uni 	$L__BB589_81;
$L__BB589_80:
	div.s64 	%rd531, %rd529, %rd181;
	mul.lo.s64 	%rd322, %rd531, %rd181;
	sub.s64 	%rd532, %rd529, %rd322;
$L__BB589_81:
	add.s64 	%rd324, %rd1, %rd318;
	ld.global.u64 	%rd325, [%rd324];
	mad.lo.s64 	%rd188, %rd325, %rd532, %rd180;
	mul.wide.u32 	%rd326, %r33, 8;
	add.s64 	%rd327, %rd2, %rd326;
	ld.global.u64 	%rd189, [%rd327];
	or.b64  	%rd328, %rd531, %rd189;
	and.b64  	%rd329, %rd328, -4294967296;
	setp.ne.s64 	%p28, %rd329, 0;
	@%p28 bra 	$L__BB589_83;
	cvt.u32.u64 	%r92, %rd189;
	cvt.u32.u64 	%r93, %rd531;
	div.u32 	%r94, %r93, %r92;
	mul.lo.s32 	%r95, %r94, %r92;
	sub.s32 	%r96, %r93, %r95;
	cvt.u64.u32 	%rd548, %r94;
	cvt.u64.u32 	%rd534, %r96;
	bra.uni 	$L__BB589_84;
$L__BB589_83:
	div.s64 	%rd548, %rd531, %rd189;
	mul.lo.s64 	%rd330, %rd548, %rd189;
	sub.s64 	%rd534, %rd531, %rd330;
$L__BB589_84:
	add.s64 	%rd332, %rd1, %rd326;
	ld.global.u64 	%rd333, [%rd332];
	mad.lo.s64 	%rd557, %rd333, %rd534, %rd188;
	add.s32 	%r208, %r208, -8;
	add.s32 	%r207, %r207, 8;
	setp.ne.s32 	%p29, %r207, 0;
	@%p29 bra 	$L__BB589_60;
	add.s32 	%r210, %r208, 3;
$L__BB589_86:
	setp.eq.s32 	%p30, %r25, 0;
	@%p30 bra 	$L__BB589_115;
	and.b32  	%r41, %r23, 3;
	setp.lt.u32 	%p31, %r25, 4;
	@%p31 bra 	$L__BB589_101;
	mul.wide.u32 	%rd335, %r210, 8;
	add.s64 	%rd336, %rd2, %rd335;
	ld.global.u64 	%rd200, [%rd336];
	or.b64  	%rd337, %rd548, %rd200;
	and.b64  	%rd338, %rd337, -4294967296;
	setp.ne.s64 	%p32, %rd338, 0;
	@%p32 bra 	$L__BB589_90;
	cvt.u32.u64 	%r97, %rd200;
	cvt.u32.u64 	%r98, %rd548;
	div.u32 	%r99, %r98, %r97;
	mul.lo.s32 	%r100, %r99, %r97;
	sub.s32 	%r101, %r98, %r100;
	cvt.u64.u32 	%rd538, %r99;
	cvt.u64.u32 	%rd539, %r101;
	bra.uni 	$L__BB589_91;
$L__BB589_90:
	div.s64 	%rd538, %rd548, %rd200;
	mul.lo.s64 	%rd339, %rd538, %rd200;
	sub.s64 	%rd539, %rd548, %rd339;
$L__BB589_91:
	add.s64 	%rd341, %rd1, %rd335;
	ld.global.u64 	%rd342, [%rd341];
	mad.lo.s64 	%rd207, %rd342, %rd539, %rd557;
	add.s32 	%r42, %r210, -1;
	mul.wide.u32 	%rd343, %r42, 8;
	add.s64 	%rd344, %rd2, %rd343;
	ld.global.u64 	%rd208, [%rd344];
	or.b64  	%rd345, %rd538, %rd208;
	and.b64  	%rd346, %rd345, -4294967296;
	setp.ne.s64 	%p33, %rd346, 0;
	@%p33 bra 	$L__BB589_93;
	cvt.u32.u64 	%r102, %rd208;
	cvt.u32.u64 	%r103, %rd538;
	div.u32 	%r104, %r103, %r102;
	mul.lo.s32 	%r105, %r104, %r102;
	sub.s32 	%r106, %r103, %r105;
	cvt.u64.u32 	%rd540, %r104;
	cvt.u64.u32 	%rd541, %r106;
	bra.uni 	$L__BB589_94;
$L__BB589_93:
	div.s64 	%rd540, %rd538, %rd208;
	mul.lo.s64 	%rd347, %rd540, %rd208;
	sub.s64 	%rd541, %rd538, %rd347;
$L__BB589_94:
	add.s64 	%rd349, %rd1, %rd343;
	ld.global.u64 	%rd350, [%rd349];
	mad.lo.s64 	%rd215, %rd350, %rd541, %rd207;
	add.s32 	%r43, %r210, -2;
	mul.wide.u32 	%rd351, %r43, 8;
	add.s64 	%rd352, %rd2, %rd351;
	ld.global.u64 	%rd216, [%rd352];
	or.b64  	%rd353, %rd540, %rd216;
	and.b64  	%rd354, %rd353, -4294967296;
	setp.ne.s64 	%p34, %rd354, 0;
	@%p34 bra 	$L__BB589_96;
	cvt.u32.u64 	%r107, %rd216;
	cvt.u32.u64 	%r108, %rd540;
	div.u32 	%r109, %r108, %r107;
	mul.lo.s32 	%r110, %r109, %r107;
	sub.s32 	%r111, %r108, %r110;
	cvt.u64.u32 	%rd542, %r109;
	cvt.u64.u32 	%rd543, %r111;
	bra.uni 	$L__BB589_97;
$L__BB589_96:
	div.s64 	%rd542, %rd540, %rd216;
	mul.lo.s64 	%rd355, %rd542, %rd216;
	sub.s64 	%rd543, %rd540, %rd355;
$L__BB589_97:
	add.s64 	%rd357, %rd1, %rd351;
	ld.global.u64 	%rd358, [%rd357];
	mad.lo.s64 	%rd223, %rd358, %rd543, %rd215;
	add.s32 	%r44, %r210, -3;
	mul.wide.u32 	%rd359, %r44, 8;
	add.s64 	%rd360, %rd2, %rd359;
	ld.global.u64 	%rd224, [%rd360];
	or.b64  	%rd361, %rd542, %rd224;
	and.b64  	%rd362, %rd361, -4294967296;
	setp.ne.s64 	%p35, %rd362, 0;
	@%p35 bra 	$L__BB589_99;
	cvt.u32.u64 	%r112, %rd224;
	cvt.u32.u64 	%r113, %rd542;
	div.u32 	%r114, %r113, %r112;
	mul.lo.s32 	%r115, %r114, %r112;
	sub.s32 	%r116, %r113, %r115;
	cvt.u64.u32 	%rd548, %r114;
	cvt.u64.u32 	%rd545, %r116;
	bra.uni 	$L__BB589_100;
$L__BB589_99:
	div.s64 	%rd548, %rd542, %rd224;
	mul.lo.s64 	%rd363, %rd548, %rd224;
	sub.s64 	%rd545, %rd542, %rd363;
$L__BB589_100:
	add.s64 	%rd365, %rd1, %rd359;
	ld.global.u64 	%rd366, [%rd365];
	mad.lo.s64 	%rd557, %rd366, %rd545, %rd223;
	add.s32 	%r210, %r210, -4;
$L__BB589_101:
	setp.eq.s32 	%p36, %r41, 0;
	@%p36 bra 	$L__BB589_115;
	setp.eq.s32 	%p37, %r41, 1;
	@%p37 bra 	$L__BB589_110;
	mul.wide.u32 	%rd368, %r210, 8;
	add.s64 	%rd369, %rd2, %rd368;
	ld.global.u64 	%rd235, [%rd369];
	or.b64  	%rd370, %rd548, %rd235;
	and.b64  	%rd371, %rd370, -4294967296;
	setp.ne.s64 	%p38, %rd371, 0;
	@%p38 bra 	$L__BB589_105;
	cvt.u32.u64 	%r117, %rd235;
	cvt.u32.u64 	%r118, %rd548;
	div.u32 	%r119, %r118, %r117;
	mul.lo.s32 	%r120, %r119, %r117;
	sub.s32 	%r121, %r118, %r120;
	cvt.u64.u32 	%rd549, %r119;
	cvt.u64.u32 	%rd550, %r121;
	bra.uni 	$L__BB589_106;
$L__BB589_105:
	div.s64 	%rd549, %rd548, %rd235;
	mul.lo.s64 	%rd372, %rd549, %rd235;
	sub.s64 	%rd550, %rd548, %rd372;
$L__BB589_106:
	add.s64 	%rd374, %rd1, %rd368;
	ld.global.u64 	%rd375, [%rd374];
	mad.lo.s64 	%rd242, %rd375, %rd550, %rd557;
	add.s32 	%r47, %r210, -1;
	mul.wide.u32 	%rd376, %r47, 8;
	add.s64 	%rd377, %rd2, %rd376;
	ld.global.u64 	%rd243, [%rd377];
	or.b64  	%rd378, %rd549, %rd243;
	and.b64  	%rd379, %rd378, -4294967296;
	setp.ne.s64 	%p39, %rd379, 0;
	@%p39 bra 	$L__BB589_108;
	cvt.u32.u64 	%r122, %rd243;
	cvt.u32.u64 	%r123, %rd549;
	div.u32 	%r124, %r123, %r122;
	mul.lo.s32 	%r125, %r124, %r122;
	sub.s32 	%r126, %r123, %r125;
	cvt.u64.u32 	%rd548, %r124;
	cvt.u64.u32 	%rd552, %r126;
	bra.uni 	$L__BB589_109;
$L__BB589_108:
	div.s64 	%rd548, %rd549, %rd243;
	mul.lo.s64 	%rd380, %rd548, %rd243;
	sub.s64 	%rd552, %rd549, %rd380;
$L__BB589_109:
	add.s64 	%rd382, %rd1, %rd376;
	ld.global.u64 	%rd383, [%rd382];
	mad.lo.s64 	%rd557, %rd383, %rd552, %rd242;
	add.s32 	%r210, %r210, -2;
$L__BB589_110:
	and.b32  	%r127, %r23, 1;
	setp.eq.b32 	%p40, %r127, 1;
	not.pred 	%p41, %p40;
	@%p41 bra 	$L__BB589_115;
	mul.wide.u32 	%rd384, %r210, 8;
	add.s64 	%rd385, %rd2, %rd384;
	ld.global.u64 	%rd254, [%rd385];
	or.b64  	%rd386, %rd548, %rd254;
	and.b64  	%rd387, %rd386, -4294967296;
	setp.ne.s64 	%p42, %rd387, 0;
	@%p42 bra 	$L__BB589_113;
	cvt.u32.u64 	%r128, %rd254;
	cvt.u32.u64 	%r129, %rd548;
	rem.u32 	%r130, %r129, %r128;
	cvt.u64.u32 	%rd556, %r130;
	bra.uni 	$L__BB589_114;
$L__BB589_113:
	rem.s64 	%rd556, %rd548, %rd254;
$L__BB589_114:
	add.s64 	%rd389, %rd1, %rd384;
	ld.global.u64 	%rd390, [%rd389];
	mad.lo.s64 	%rd557, %rd390, %rd556, %rd557;
$L__BB589_115:
	shl.b64 	%rd391, %rd557, 2;
	add.s64 	%rd392, %rd3, %rd391;
	ld.global.u32 	%r131, [%rd392];
	setp.ne.s32 	%p43, %r131, 0;
	selp.u16 	%rs2, 1, 0, %p43;
	st.shared.u8 	[%r5], %rs2;
$L__BB589_116:
	bar.sync 	0;
	setp.lt.u32 	%p67, %r212, 66;
	@%p67 bra 	$L__BB589_122;
$L__BB589_117:
	shr.u32 	%r51, %r212, 1;
	setp.ge.u32 	%p68, %r1, %r51;
	@%p68 bra 	$L__BB589_121;
	ld.shared.u8 	%rs4, [%r5];
	setp.ne.s16 	%p70, %rs4, 0;
	mov.pred 	%p87, -1;
	@%p70 bra 	$L__BB589_120;
	add.s32 	%r202, %r5, %r51;
	ld.shared.u8 	%rs5, [%r202];
	setp.ne.s16 	%p87, %rs5, 0;
$L__BB589_120:
	selp.u16 	%rs6, 1, 0, %p87;
	st.shared.u8 	[%r5], %rs6;
$L__BB589_121:
	bar.sync 	0;
	setp.gt.u32 	%p71, %r212, 131;
	mov.u32 	%r212, %r51;
	@%p71 bra 	$L__BB589_117;
$L__BB589_122:
	setp.gt.u32 	%p72, %r1, 31;
	@%p72 bra 	$L__BB589_137;
	ld.volatile.shared.u8 	%rs7, [%r5];
	setp.ne.s16 	%p74, %rs7, 0;
	mov.pred 	%p88, -1;
	@%p74 bra 	$L__BB589_125;
	ld.volatile.shared.u8 	%rs8, [%r5+32];
	setp.ne.s16 	%p88, %rs8, 0;
$L__BB589_125:
	selp.u16 	%rs9, 1, 0, %p88;
	st.volatile.shared.u8 	[%r5], %rs9;
	ld.volatile.shared.u8 	%rs10, [%r5];
	setp.ne.s16 	%p76, %rs10, 0;
	mov.pred 	%p89, -1;
	@%p76 bra 	$L__BB589_127;
	ld.volatile.shared.u8 	%rs11, [%r5+16];
	setp.ne.s16 	%p89, %rs11, 0;
$L__BB589_127:
	selp.u16 	%rs12, 1, 0, %p89;
	st.volatile.shared.u8 	[%r5], %rs12;
	ld.volatile.shared.u8 	%rs13, [%r5];
	setp.ne.s16 	%p78, %rs13, 0;
	mov.pred 	%p90, -1;
	@%p78 bra 	$L__BB589_129;
	ld.volatile.shared.u8 	%rs14, [%r5+8];
	setp.ne.s16 	%p90, %rs14, 0;
$L__BB589_129:
	selp.u16 	%rs15, 1, 0, %p90;
	st.volatile.shared.u8 	[%r5], %rs15;
	ld.volatile.shared.u8 	%rs16, [%r5];
	setp.ne.s16 	%p80, %rs16, 0;
	mov.pred 	%p91, -1;
	@%p80 bra 	$L__BB589_131;
	ld.volatile.shared.u8 	%rs17, [%r5+4];
	setp.ne.s16 	%p91, %rs17, 0;
$L__BB589_131:
	selp.u16 	%rs18, 1, 0, %p91;
	st.volatile.shared.u8 	[%r5], %rs18;
	ld.volatile.shared.u8 	%rs19, [%r5];
	setp.ne.s16 	%p82, %rs19, 0;
	mov.pred 	%p92, -1;
	@%p82 bra 	$L__BB589_133;
	ld.volatile.shared.u8 	%rs20, [%r5+2];
	setp.ne.s16 	%p92, %rs20, 0;
$L__BB589_133:
	selp.u16 	%rs21, 1, 0, %p92;
	st.volatile.shared.u8 	[%r5], %rs21;
	ld.volatile.shared.u8 	%rs22, [%r5];
	setp.ne.s16 	%p84, %rs22, 0;
	mov.pred 	%p93, -1;
	@%p84 bra 	$L__BB589_135;
	ld.volatile.shared.u8 	%rs23, [%r5+1];
	setp.ne.s16 	%p93, %rs23, 0;
$L__BB589_135:
	selp.u16 	%rs24, 1, 0, %p93;
	st.volatile.shared.u8 	[%r5], %rs24;
	setp.ne.s32 	%p85, %r1, 0;
	@%p85 bra 	$L__BB589_137;
	ld.shared.u8 	%rs25, [anysdata_u32];
	cvt.u64.u32 	%rd470, %r2;
	cvta.to.global.u64 	%rd471, %rd260;
	add.s64 	%rd472, %rd471, %rd470;
	st.global.u8 	[%rd472], %rs25;
$L__BB589_137:
	ret;

}
	// .globl	contiguous_any2_u32
.visible .entry contiguous_any2_u32(
	.param .u64 .ptr .align 1 contiguous_any2_u32_param_0,
	.param .u64 .ptr .align 1 contiguous_any2_u32_param_1,
	.param .u64 .ptr .align 1 contiguous_any2_u32_param_2,
	.param .u64 .ptr .align 1 contiguous_any2_u32_param_3,
	.param .u64 contiguous_any2_u32_param_4,
	.param .u64 contiguous_any2_u32_param_5,
	.param .u64 contiguous_any2_u32_param_6
)
{
	.reg .pred 	%p<94>;
	.reg .b16 	%rs<26>;
	.reg .b32 	%r<217>;
	.reg .b64 	%rd<571>;

	ld.param.u64 	%rd266, [contiguous_any2_u32_param_1];
	ld.param.u64 	%rd267, [contiguous_any2_u32_param_2];
	ld.param.u64 	%rd268, [contiguous_any2_u32_param_3];
	ld.param.u64 	%rd263, [contiguous_any2_u32_param_4];
	ld.param.u64 	%rd264, [contiguous_any2_u32_param_5];
	ld.param.u64 	%rd265, [contiguous_any2_u32_param_6];
	cvta.to.global.u64 	%rd1, %rd268;
	cvta.to.global.u64 	%rd2, %rd267;
	cvta.to.global.u64 	%rd570, %rd266;
	mov.u32 	%r1, %tid.x;
	mov.u32 	%r2, %ctaid.x;
	mov.u32 	%r216, %ntid.x;
	mul.lo.s32 	%r51, %r2, %r216;
	shl.b32 	%r52, %r51, 1;
	add.s32 	%r4, %r52, %r1;
	mov.u32 	%r53, anysdata_u32;
	add.s32 	%r5, %r53, %r1;
	mov.b16 	%rs1, 0;
	st.shared.u8 	[%r5], %rs1;
	add.s32 	%r54, %r4, %r216;
	cvt.u64.u32 	%rd4, %r54;
	setp.le.u64 	%p17, %rd264, %rd4;
	@%p17 bra 	$L__BB590_56;
	cvt.u64.u32 	%rd401, %r4;
	mov.u32 	%r132, %ctaid.y;
	cvt.u64.u32 	%rd402, %r132;
	mul.lo.s64 	%rd403, %rd264, %rd402;
	add.s64 	%rd524, %rd403, %rd401;
	add.s64 	%rd522, %rd403, %rd4;
	cvt.u32.u64 	%r6, %rd263;
	add.s32 	%r210, %r6, -1;
	setp.lt.s32 	%p44, %r210, 0;
	mov.b64 	%rd528, 0;
	mov.u64 	%rd529, %rd528;
	@%p44 bra 	$L__BB590_53;
	setp.lt.u32 	%p45, %r210, 3;
	mov.b64 	%rd529, 0;
	mov.u64 	%rd528, %rd529;
	@%p45 bra 	$L__BB590_30;
	add.s32 	%r208, %r6, -2;
	and.b32  	%r133, %r6, -4;
	neg.s32 	%r207, %r133;
	mov.b64 	%rd529, 0;
$L__BB590_4:
	.pragma "nounroll";
	add.s32 	%r12, %r208, 1;
	mul.wide.u32 	%rd407, %r12, 8;
	add.s64 	%rd408, %rd2, %rd407;
	ld.global.u64 	%rd11, [%rd408];
	or.b64  	%rd409, %rd524, %rd11;
	and.b64  	%rd410, %rd409, -4294967296;
	setp.ne.s64 	%p46, %rd410, 0;
	@%p46 bra 	$L__BB590_6;
	cvt.u32.u64 	%r134, %rd11;
	cvt.u32.u64 	%r135, %rd524;
	div.u32 	%r136, %r135, %r134;
	mul.lo.s32 	%r137, %r136, %r134;
	sub.s32 	%r138, %r135, %r137;
	cvt.u64.u32 	%rd490, %r136;
	cvt.u64.u32 	%rd491, %r138;
	bra.uni 	$L__BB590_7;
$L__BB590_6:
	div.s64 	%rd490, %rd524, %rd11;
	mul.lo.s64 	%rd411, %rd490, %rd11;
	sub.s64 	%rd491, %rd524, %rd411;
$L__BB590_7:
	mul.wide.u32 	%rd412, %r12, 8;
	add.s64 	%rd413, %rd1, %rd412;
	ld.global.u64 	%rd18, [%rd413];
	mad.lo.s64 	%rd19, %rd18, %rd491, %rd528;
	or.b64  	%rd414, %rd522, %rd11;
	and.b64  	%rd415, %rd414, -4294967296;
	setp.ne.s64 	%p47, %rd415, 0;
	@%p47 bra 	$L__BB590_9;
	cvt.u32.u64 	%r139, %rd11;
	cvt.u32.u64 	%r140, %rd522;
	div.u32 	%r141, %r140, %r139;
	mul.lo.s32 	%r142, %r141, %r139;
	sub.s32 	%r143, %r140, %r142;
	cvt.u64.u32 	%rd492, %r141;
	cvt.u64.u32 	%rd493, %r143;
	bra.uni 	$L__BB590_10;
$L__BB590_9:
	div.s64 	%rd492, %rd522, %rd11;
	mul.lo.s64 	%rd416, %rd492, %rd11;
	sub.s64 	%rd493, %rd522, %rd416;
$L__BB590_10:
	mad.lo.s64 	%rd26, %rd493, %rd18, %rd529;
	mul.wide.u32 	%rd417, %r208, 8;
	add.s64 	%rd418, %rd2, %rd417;
	ld.global.u64 	%rd27, [%rd418];
	or.b64  	%rd419, %rd490, %rd27;
	and.b64  	%rd420, %rd419, -4294967296;
	setp.ne.s64 	%p48, %rd420, 0;
	@%p48 bra 	$L__BB590_12;
	cvt.u32.u64 	%r144, %rd27;
	cvt.u32.u64 	%r145, %rd490;
	div.u32 	%r146, %r145, %r144;
	mul.lo.s32 	%r147, %r146, %r144;
	sub.s32 	%r148, %r145, %r147;
	cvt.u64.u32 	%rd494, %r146;
	cvt.u64.u32 	%rd495, %r148;
	bra.uni 	$L__BB590_13;
$L__BB590_12:
	div.s64 	%rd494, %rd490, %rd27;
	mul.lo.s64 	%rd421, %rd494, %rd27;
	sub.s64 	%rd495, %rd490, %rd421;
$L__BB590_13:
	mul.wide.u32 	%rd422, %r208, 8;
	add.s64 	%rd423, %rd1, %rd422;
	ld.global.u64 	%rd34, [%rd423];
	mad.lo.s64 	%rd35, %rd34, %rd495, %rd19;
	or.b64  	%rd424, %rd492, %rd27;
	and.b64  	%rd425, %rd424, -4294967296;
	setp.ne.s64 	%p49, %rd425, 0;
	@%p49 bra 	$L__BB590_15;
	cvt.u32.u64 	%r149, %rd27;
	cvt.u32.u64 	%r150, %rd492;
	div.u32 	%r151, %r150, %r149;
	mul.lo.s32 	%r152, %r151, %r149;
	sub.s32 	%r153, %r150, %r152;
	cvt.u64.u32 	%rd496, %r151;
	cvt.u64.u32 	%rd497, %r153;
	bra.uni 	$L__BB590_16;
$L__BB590_15:
	div.s64 	%rd496, %rd492, %rd27;
	mul.lo.s64 	%rd426, %rd496, %rd27;
	sub.s64 	%rd497, %rd492, %rd426;
$L__BB590_16:
	mad.lo.s64 	%rd42, %rd497, %rd34, %rd26;
	add.s32 	%r13, %r208, -1;
	mul.wide.u32 	%rd427, %r13, 8;
	add.s64 	%rd428, %rd2, %rd427;
	ld.global.u64 	%rd43, [%rd428];
	or.b64  	%rd429, %rd494, %rd43;
	and.b64  	%rd430, %rd429, -4294967296;
	setp.ne.s64 	%p50, %rd430, 0;
	@%p50 bra 	$L__BB590_18;
	cvt.u32.u64 	%r154, %rd43;
	cvt.u32.u64 	%r155, %rd494;
	div.u32 	%r156, %r155, %r154;
	mul.lo.s32 	%r157, %r156, %r154;
	sub.s32 	%r158, %r155, %r157;
	cvt.u64.u32 	%rd498, %r156;
	cvt.u64.u32 	%rd499, %r158;
	bra.uni 	$L__BB590_19;
$L__BB590_18:
	div.s64 	%rd498, %rd494, %rd43;
	mul.lo.s64 	%rd431, %rd498, %rd43;
	sub.s64 	%rd499, %rd494, %rd431;
$L__BB590_19:
	mul.wide.u32 	%rd432, %r13, 8;
	add.s64 	%rd433, %rd1, %rd432;
	ld.global.u64 	%rd50, [%rd433];
	mad.lo.s64 	%rd51, %rd50, %rd499, %rd35;
	or.b64  	%rd434, %rd496, %rd43;
	and.b64  	%rd435, %rd434, -4294967296;
	setp.ne.s64 	%p51, %rd435, 0;
	@%p51 bra 	$L__BB590_21;
	cvt.u32.u64 	%r159, %rd43;
	cvt.u32.u64 	%r160, %rd496;
	div.u32 	%r161, %r160, %r159;
	mul.lo.s32 	%r162, %r161, %r159;
	sub.s32 	%r163, %r160, %r162;
	cvt.u64.u32 	%rd500, %r161;
	cvt.u64.u32 	%rd501, %r163;
	bra.uni 	$L__BB590_22;
$L__BB590_21:
	div.s64 	%rd500, %rd496, %rd43;
	mul.lo.s64 	%rd436, %rd500, %rd43;
	sub.s64 	%rd501, %rd496, %rd436;
$L__BB590_22:
	mad.lo.s64 	%rd58, %rd501, %rd50, %rd42;
	add.s32 	%r164, %r208, -2;
	mul.wide.u32 	%rd437, %r164, 8;
	add.s64 	%rd438, %rd2, %rd437;
	ld.global.u64 	%rd59, [%rd438];
	or.b64  	%rd439, %rd498, %rd59;
	and.b64  	%rd440, %rd439, -4294967296;
	setp.ne.s64 	%p52, %rd440, 0;
	@%p52 bra 	$L__BB590_24;
	cvt.u32.u64 	%r165, %rd59;
	cvt.u32.u64 	%r166, %rd498;
	div.u32 	%r167, %r166, %r165;
	mul.lo.s32 	%r168, %r167, %r165;
	sub.s32 	%r169, %r166, %r168;
	cvt.u64.u32 	%rd524, %r167;
	cvt.u64.u32 	%rd503, %r169;
	bra.uni 	$L__BB590_25;
$L__BB590_24:
	div.s64 	%rd524, %rd498, %rd59;
	mul.lo.s64 	%rd441, %rd524, %rd59;
	sub.s64 	%rd503, %rd498, %rd441;
$L__BB590_25:
	mul.wide.u32 	%rd442, %r164, 8;
	add.s64 	%rd443, %rd1, %rd442;
	ld.global.u64 	%rd66, [%rd443];
	mad.lo.s64 	%rd528, %rd66, %rd503, %rd51;
	or.b64  	%rd444, %rd500, %rd59;
	and.b64  	%rd445, %rd444, -4294967296;
	setp.ne.s64 	%p53, %rd445, 0;
	@%p53 bra 	$L__BB590_27;
	cvt.u32.u64 	%r171, %rd59;
	cvt.u32.u64 	%r172, %rd500;
	div.u32 	%r173, %r172, %r171;
	mul.lo.s32 	%r174, %r173, %r171;
	sub.s32 	%r175, %r172, %r174;
	cvt.u64.u32 	%rd522, %r173;
	cvt.u64.u32 	%rd505, %r175;
	bra.uni 	$L__BB590_28;
$L__BB590_27:
	div.s64 	%rd522, %rd500, %rd59;
	mul.lo.s64 	%rd446, %rd522, %rd59;
	sub.s64 	%rd505, %rd500, %rd446;
$L__BB590_28:
	mad.lo.s64 	%rd529, %rd505, %rd66, %rd58;
	add.s32 	%r208, %r208, -4;
	add.s32 	%r207, %r207, 4;
	setp.ne.s32 	%p54, %r207, 0;
	@%p54 bra 	$L__BB590_4;
	add.s32 	%r210, %r208, 1;
$L__BB590_30:
	and.b32  	%r18, %r6, 3;
	setp.eq.s32 	%p55, %r18, 0;
	@%p55 bra 	$L__BB590_53;
	setp.eq.s32 	%p56, %r18, 1;
	@%p56 bra 	$L__BB590_45;
	mul.wide.u32 	%rd448, %r210, 8;
	add.s64 	%rd449, %rd2, %rd448;
	ld.global.u64 	%rd81, [%rd449];
	or.b64  	%rd450, %rd524, %rd81;
	and.b64  	%rd451, %rd450, -4294967296;
	setp.ne.s64 	%p57, %rd451, 0;
	@%p57 bra 	$L__BB590_34;
	cvt.u32.u64 	%r176, %rd81;
	cvt.u32.u64 	%r177, %rd524;
	div.u32 	%r178, %r177, %r176;
	mul.lo.s32 	%r179, %r178, %r176;
	sub.s32 	%r180, %r177, %r179;
	cvt.u64.u32 	%rd512, %r178;
	cvt.u64.u32 	%rd513, %r180;
	bra.uni 	$L__BB590_35;
$L__BB590_34:
	div.s64 	%rd512, %rd524, %rd81;
	mul.lo.s64 	%rd452, %rd512, %rd81;
	sub.s64 	%rd513, %rd524, %rd452;
$L__BB590_35:
	add.s64 	%rd454, %rd1, %rd448;
	ld.global.u64 	%rd88, [%rd454];
	mad.lo.s64 	%rd89, %rd88, %rd513, %rd528;
	or.b64  	%rd455, %rd522, %rd81;
	and.b64  	%rd456, %rd455, -4294967296;
	setp.ne.s64 	%p58, %rd456, 0;
	@%p58 bra 	$L__BB590_37;
	cvt.u32.u64 	%r181, %rd81;
	cvt.u32.u64 	%r182, %rd522;
	div.u32 	%r183, %r182, %r181;
	mul.lo.s32 	%r184, %r183, %r181;
	sub.s32 	%r185, %r182, %r184;
	cvt.u64.u32 	%rd514, %r183;
	cvt.u64.u32 	%rd515, %r185;
	bra.uni 	$L__BB590_38;
$L__BB590_37:
	div.s64 	%rd514, %rd522, %rd81;
	mul.lo.s64 	%rd457, %rd514, %rd81;
	sub.s64 	%rd515, %rd522, %rd457;
$L__BB590_38:
	mad.lo.s64 	%rd96, %rd515, %rd88, %rd529;
	add.s32 	%r19, %r210, -1;
	mul.wide.u32 	%rd458, %r19, 8;
	add.s64 	%rd459, %rd2, %rd458;
	ld.global.u64 	%rd97, [%rd459];
	or.b64  	%rd460, %rd512, %rd97;
	and.b64  	%rd461, %rd460, -4294967296;
	setp.ne.s64 	%p59, %rd461, 0;
	@%p59 bra 	$L__BB590_40;
	cvt.u32.u64 	%r186, %rd97;
	cvt.u32.u64 	%r187, %rd512;
	div.u32 	%r188, %r187, %r186;
	mul.lo.s32 	%r189, %r188, %r186;
	sub.s32 	%r190, %r187, %r189;
	cvt.u64.u32 	%rd524, %r188;
	cvt.u64.u32 	%rd517, %r190;
	bra.uni 	$L__BB590_41;
$L__BB590_40:
	div.s64 	%rd524, %rd512, %rd97;
	mul.lo.s64 	%rd462, %rd524, %rd97;
	sub.s64 	%rd517, %rd512, %rd462;
$L__BB590_41:
	add.s64 	%rd464, %rd1, %rd458;
	ld.global.u64 	%rd104, [%rd464];
	mad.lo.s64 	%rd528, %rd104, %rd517, %rd89;
	or.b64  	%rd465, %rd514, %rd97;
	and.b64  	%rd466, %rd465, -4294967296;
	setp.ne.s64 	%p60, %rd466, 0;
	@%p60 bra 	$L__BB590_43;
	cvt.u32.u64 	%r191, %rd97;
	cvt.u32.u64 	%r192, %rd514;
	div.u32 	%r193, %r192, %r191;
	mul.lo.s32 	%r194, %r193, %r191;
	sub.s32 	%r195, %r192, %r194;
	cvt.u64.u32 	%rd522, %r193;
	cvt.u64.u32 	%rd519, %r195;
	bra.uni 	$L__BB590_44;
$L__BB590_43:
	div.s64 	%rd522, %rd514, %rd97;
	mul.lo.s64 	%rd467, %rd522, %rd97;
	sub.s64 	%rd519, %rd514, %rd467;
$L__BB590_44:
	mad.lo.s64 	%rd529, %rd519, %rd104, %rd96;
	add.s32 	%r210, %r210, -2;
$L__BB590_45:
	and.b32  	%r196, %r6, 1;
	setp.eq.b32 	%p61, %r196, 1;
	not.pred 	%p62, %p61;
	@%p62 bra 	$L__BB590_53;
	mul.wide.u32 	%rd468, %r210, 8;
	add.s64 	%rd469, %rd2, %rd468;
	ld.global.u64 	%rd119, [%rd469];
	or.b64  	%rd470, %rd524, %rd119;
	and.b64  	%rd471, %rd470, -4294967296;
	setp.ne.s64 	%p63, %rd471, 0;
	@%p63 bra 	$L__BB590_48;
	cvt.u32.u64 	%r197, %rd119;
	cvt.u32.u64 	%r198, %rd524;
	rem.u32 	%r199, %r198, %r197;
	cvt.u64.u32 	%rd526, %r199;
	bra.uni 	$L__BB590_49;
$L__BB590_48:
	rem.s64 	%rd526, %rd524, %rd119;
$L__BB590_49:
	add.s64 	%rd473, %rd1, %rd468;
	ld.global.u64 	%rd123, [%rd473];
	mad.lo.s64 	%rd528, %rd123, %rd526, %rd528;
	or.b64  	%rd474, %rd522, %rd119;
	and.b64  	%rd475, %rd474, -4294967296;
	setp.ne.s64 	%p64, %rd475, 0;
	@%p64 bra 	$L__BB590_51;
	cvt.u32.u64 	%r200, %rd119;
	cvt.u32.u64 	%r201, %rd522;
	rem.u32 	%r202, %r201, %r200;
	cvt.u64.u32 	%rd527, %r202;
	bra.uni 	$L__BB590_52;
$L__BB590_51:
	rem.s64 	%rd527, %rd522, %rd119;
$L__BB590_52:
	mad.lo.s64 	%rd529, %rd527, %rd123, %rd529;
$L__BB590_53:
	shl.b64 	%rd476, %rd528, 2;
	add.s64 	%rd477, %rd570, %rd476;
	ld.global.u32 	%r203, [%rd477];
	setp.ne.s32 	%p66, %r203, 0;
	mov.pred 	%p86, -1;
	@%p66 bra 	$L__BB590_55;
	shl.b64 	%rd478, %rd529, 2;
	add.s64 	%rd479, %rd570, %rd478;
	ld.global.u32 	%r204, [%rd479];
	setp.ne.s32 	%p86, %r204, 0;
$L__BB590_55:
	selp.u16 	%rs3, 1, 0, %p86;
	st.shared.u8 	[%r5], %rs3;
	bra.uni 	$L__BB590_116;
$L__BB590_56:
	cvt.u64.u32 	%rd131, %r4;
	setp.le.u64 	%p18, %rd264, %rd131;
	@%p18 bra 	$L__BB590_116;
	mov.u32 	%r55, %ctaid.y;
	cvt.u64.u32 	%rd269, %r55;
	mad.lo.s64 	%rd561, %rd264, %rd269, %rd131;
	cvt.u32.u64 	%r22, %rd263;
	add.s32 	%r214, %r22, -1;
	setp.lt.s32 	%p19, %r214, 0;
	@%p19 bra 	$L__BB590_115;
	and.b32  	%r24, %r22, 7;
	setp.lt.u32 	%p20, %r214, 7;
	@%p20 bra 	$L__BB590_86;
	add.s32 	%r212, %r22, -4;
	and.b32  	%r56, %r22, -8;
	neg.s32 	%r211, %r56;
$L__BB590_60:
	.pragma "nounroll";
	add.s32 	%r29, %r212, 3;
	mul.wide.u32 	%rd271, %r29, 8;
	add.s64 	%rd272, %rd2, %rd271;
	ld.global.u64 	%rd135, [%rd272];
	or.b64  	%rd273, %rd561, %rd135;
	and.b64  	%rd274, %rd273, -4294967296;
	setp.ne.s64 	%p21, %rd274, 0;
	@%p21 bra 	$L__BB590_62;
	cvt.u32.u64 	%r57, %rd135;
	cvt.u32.u64 	%r58, %rd561;
	div.u32 	%r59, %r58, %r57;
	mul.lo.s32 	%r60, %r59, %r57;
	sub.s32 	%r61, %r58, %r60;
	cvt.u64.u32 	%rd532, %r59;
	cvt.u64.u32 	%rd533, %r61;
	bra.uni 	$L__BB590_63;
$L__BB590_62:
	div.s64 	%rd532, %rd561, %rd135;
	mul.lo.s64 	%rd275, %rd532, %rd135;
	sub.s64 	%rd533, %rd561, %rd275;
$L__BB590_63:
	add.s64 	%rd277, %rd1, %rd271;
	ld.global.u64 	%rd278, [%rd277];
	mul.lo.s64 	%rd142, %rd278, %rd533;
	add.s32 	%r30, %r212, 2;
	mul.wide.u32 	%rd279, %r30, 8;
	add.s64 	%rd280, %rd2, %rd279;
	ld.global.u64 	%rd143, [%rd280];
	or.b64  	%rd281, %rd532, %rd143;
	and.b64  	%rd282, %rd281, -4294967296;
	setp.ne.s64 	%p22, %rd282, 0;
	@%p22 bra 	$L__BB590_65;
	cvt.u32.u64 	%r62, %rd143;
	cvt.u32.u64 	%r63, %rd532;
	div.u32 	%r64, %r63, %r62;
	mul.lo.s32 	%r65, %r64, %r62;
	sub.s32 	%r66, %r63, %r65;
	cvt.u64.u32 	%rd534, %r64;
	cvt.u64.u32 	%rd535, %r66;
	bra.uni 	$L__BB590_66;
$L__BB590_65:
	div.s64 	%rd534, %rd532, %rd143;
	mul.lo.s64 	%rd283, %rd534, %rd143;
	sub.s64 	%rd535, %rd532, %rd283;
$L__BB590_66:
	add.s64 	%rd285, %rd1, %rd279;
	ld.global.u64 	%rd286, [%rd285];
	mad.lo.s64 	%rd150, %rd286, %rd535, %rd142;
	add.s32 	%r31, %r212, 1;
	mul.wide.u32 	%rd287, %r31, 8;
	add.s64 	%rd288, %rd2, %rd287;
	ld.global.u64 	%rd151, [%rd288];
	or.b64  	%rd289, %rd534, %rd151;
	and.b64  	%rd290, %rd289, -4294967296;
	setp.ne.s64 	%p23, %rd290, 0;
	@%p23 bra 	$L__BB590_68;
	cvt.u32.u64 	%r67, %rd151;
	cvt.u32.u64 	%r68, %rd534;
	div.u32 	%r69, %r68, %r67;
	mul.lo.s32 	%r70, %r69, %r67;
	sub.s32 	%r71, %r68, %r70;
	cvt.u64.u32 	%rd536, %r69;
	cvt.u64.u32 	%rd537, %r71;
	bra.uni 	$L__BB590_69;
$L__BB590_68:
	div.s64 	%rd536, %rd534, %rd151;
	mul.lo.s64 	%rd291, %rd536, %rd151;
	sub.s64 	%rd537, %rd534, %rd291;
$L__BB590_69:
	add.s64 	%rd293, %rd1, %rd287;
	ld.global.u64 	%rd294, [%rd293];
	mad.lo.s64 	%rd158, %rd294, %rd537, %rd150;
	add.s32 	%r32, %r212, -4;
	mul.wide.u32 	%rd295, %r212, 8;
	add.s64 	%rd296, %rd2, %rd295;
	ld.global.u64 	%rd159, [%rd296];
	or.b64  	%rd297, %rd536, %rd159;
	and.b64  	%rd298, %rd297, -4294967296;
	setp.ne.s64 	%p24, %rd298, 0;
	@%p24 bra 	$L__BB590_71;
	cvt.u32.u64 	%r72, %rd159;
	cvt.u32.u64 	%r73, %rd536;
	div.u32 	%r74, %r73, %r72;
	mul.lo.s32 	%r75, %r74, %r72;
	sub.s32 	%r76, %r73, %r75;
	cvt.u64.u32 	%rd538, %r74;
	cvt.u64.u32 	%rd539, %r76;
	bra.uni 	$L__BB590_72;
$L__BB590_71:
	div.s64 	%rd538, %rd536, %rd159;
	mul.lo.s64 	%rd299, %rd538, %rd159;
	sub.s64 	%rd539, %rd536, %rd299;
$L__BB590_72:
	add.s64 	%rd301, %rd1, %rd295;
	ld.global.u64 	%rd302, [%rd301];
	mad.lo.s64 	%rd166, %rd302, %rd539, %rd158;
	add.s32 	%r33, %r212, -1;
	mul.wide.u32 	%rd303, %r33, 8;
	add.s64 	%rd304, %rd2, %rd303;
	ld.global.u64 	%rd167, [%rd304];
	or.b64  	%rd305, %rd538, %rd167;
	and.b64  	%rd306, %rd305, -4294967296;
	setp.ne.s64 	%p25, %rd306, 0;
	@%p25 bra 	$L__BB590_74;
	cvt.u32.u64 	%r77, %rd167;
	cvt.u32.u64 	%r78, %rd538;
	div.u32 	%r79, %r78, %r77;
	mul.lo.s32 	%r80, %r79, %r77;
	sub.s32 	%r81, %r78, %r80;
	cvt.u64.u32 	%rd540, %r79;
	cvt.u64.u32 	%rd541, %r81;
	bra.uni 	$L__BB590_75;
$L__BB590_74:
	div.s64 	%rd540, %rd538, %rd167;
	mul.lo.s64 	%rd307, %rd540, %rd167;
	sub.s64 	%rd541, %rd538, %rd307;
$L__BB590_75:
	add.s64 	%rd309, %rd1, %rd303;
	ld.global.u64 	%rd310, [%rd309];
	mad.lo.s64 	%rd174, %rd310, %rd541, %rd166;
	add.s32 	%r34, %r212, -2;
	mul.wide.u32 	%rd311, %r34, 8;
	add.s64 	%rd312, %rd2, %rd311;
	ld.global.u64 	%rd175, [%rd312];
	or.b64  	%rd313, %rd540, %rd175;
	and.b64  	%rd314, %rd313, -4294967296;
	setp.ne.s64 	%p26, %rd314, 0;
	@%p26 bra 	$L__BB590_77;
	cvt.u32.u64 	%r82, %rd175;
	cvt.u32.u64 	%r83, %rd540;
	div.u32 	%r84, %r83, %r82;
	mul.lo.s32 	%r85, %r84, %r82;
	sub.s32 	%r86, %r83, %r85;
	cvt.u64.u32 	%rd542, %r84;
	cvt.u64.u32 	%rd543, %r86;
	bra.uni 	$L__BB590_78;
$L__BB590_77:
	div.s64 	%rd542, %rd540, %rd175;
	mul.lo.s64 	%rd315, %rd542, %rd175;
	sub.s64 	%rd543, %rd540, %rd315;
$L__BB590_78:
	add.s64 	%rd317, %rd1, %rd311;
	ld.global.u64 	%rd318, [%rd317];
	mad.lo.s64 	%rd182, %rd318, %rd543, %rd174;
	add.s32 	%r35, %r212, -3;
	mul.wide.u32 	%rd319, %r35, 8;
	add.s64 	%rd320, %rd2, %rd319;
	ld.global.u64 	%rd183, [%rd320];
	or.b64  	%rd321, %rd542, %rd183;
	and.b64  	%rd322, %rd321, -4294967296;
	setp.ne.s64 	%p27, %rd322, 0;
	@%p27 bra 	$L__BB590_80;
	cvt.u32.u64 	%r87, %rd183;
	cvt.u32.u64 	%r88, %rd542;
	div.u32 	%r89, %r88, %r87;
	mul.lo.s32 	%r90, %r89, %r87;
	sub.s32 	%r91, %r88, %r90;
	cvt.u64.u32 	%rd544, %r89;
	cvt.u64.u32 	%rd545, %r91;
	bra.uni 	$L__BB590_81;
$L__BB590_80:
	div.s64 	%rd544, %rd542, %rd183;
	mul.lo.s64 	%rd323, %rd544, %rd183;
	sub.s64 	%rd545, %rd542, %rd323;
$L__BB590_81:
	add.s64 	%rd325, %rd1, %rd319;
	ld.global.u64 	%rd326, [%rd325];
	mad.lo.s64 	%rd190, %rd326, %rd545, %rd182;
	mul.wide.u32 	%rd327, %r32, 8;
	add.s64 	%rd328, %rd2, %rd327;
	ld.global.u64 	%rd191, [%rd328];
	or.b64  	%rd329, %rd544, %rd191;
	and.b64  	%rd330, %rd329, -4294967296;
	setp.ne.s64 	%p28, %rd330, 0;
	@%p28 bra 	$L__BB590_83;
	cvt.u32.u64 	%r92, %rd191;
	cvt.u32.u64 	%r93, %rd544;
	div.u32 	%r94, %r93, %r92;
	mul.lo.s32 	%r95, %r94, %r92;
	sub.s32 	%r96, %r93, %r95;
	cvt.u64.u32 	%rd561, %r94;
	cvt.u64.u32 	%rd547, %r96;
	bra.uni 	$L__BB590_84;
$L__BB590_83:
	div.s64 	%rd561, %rd544, %rd191;
	mul.lo.s64 	%rd331, %rd561, %rd191;
	sub.s64 	%rd547, %rd544, %rd331;
$L__BB590_84:
	add.s64 	%rd333, %rd1, %rd327;
	ld.global.u64 	%rd334, [%rd333];
	mad.lo.s64 	%rd335, %rd334, %rd547, %rd190;
	shl.b64 	%rd336, %rd335, 2;
	add.s64 	%rd570, %rd570, %rd336;
	add.s32 	%r212, %r212, -8;
	add.s32 	%r211, %r211, 8;
	setp.ne.s32 	%p29, %r211, 0;
	@%p29 bra 	$L__BB590_60;
	add.s32 	%r214, %r212, 3;
$L__BB590_86:
	setp.eq.s32 	%p30, %r24, 0;
	@%p30 bra 	$L__BB590_115;
	and.b32  	%r40, %r22, 3;
	setp.lt.u32 	%p31, %r24, 4;
	@%p31 bra 	$L__BB590_101;
	mul.wide.u32 	%rd338, %r214, 8;
	add.s64 	%rd339, %rd2, %rd338;
	ld.global.u64 	%rd202, [%rd339];
	or.b64  	%rd340, %rd561, %rd202;
	and.b64  	%rd341, %rd340, -4294967296;
	setp.ne.s64 	%p32, %rd341, 0;
	@%p32 bra 	$L__BB590_90;
	cvt.u32.u64 	%r97, %rd202;
	cvt.u32.u64 	%r98, %rd561;
	div.u32 	%r99, %r98, %r97;
	mul.lo.s32 	%r100, %r99, %r97;
	sub.s32 	%r101, %r98, %r100;
	cvt.u64.u32 	%rd551, %r99;
	cvt.u64.u32 	%rd552, %r101;
	bra.uni 	$L__BB590_91;
$L__BB590_90:
	div.s64 	%rd551, %rd561, %rd202;
	mul.lo.s64 	%rd342, %rd551, %rd202;
	sub.s64 	%rd552, %rd561, %rd342;
$L__BB590_91:
	add.s64 	%rd344, %rd1, %rd338;
	ld.global.u64 	%rd345, [%rd344];
	mul.lo.s64 	%rd209, %rd345, %rd552;
	add.s32 	%r41, %r214, -1;
	mul.wide.u32 	%rd346, %r41, 8;
	add.s64 	%rd347, %rd2, %rd346;
	ld.global.u64 	%rd210, [%rd347];
	or.b64  	%rd348, %rd551, %rd210;
	and.b64  	%rd349, %rd348, -4294967296;
	setp.ne.s64 	%p33, %rd349, 0;
	@%p33 bra 	$L__BB590_93;
	cvt.u32.u64 	%r102, %rd210;
	cvt.u32.u64 	%r103, %rd551;
	div.u32 	%r104, %r103, %r102;
	mul.lo.s32 	%r105, %r104, %r102;
	sub.s32 	%r106, %r103, %r105;
	cvt.u64.u32 	%rd553, %r104;
	cvt.u64.u32 	%rd554, %r106;
	bra.uni 	$L__BB590_94;
$L__BB590_93:
	div.s64 	%rd553, %rd551, %rd210;
	mul.lo.s64 	%rd350, %rd553, %rd210;
	sub.s64 	%rd554, %rd551, %rd350;
$L__BB590_94:
	add.s64 	%rd352, %rd1, %rd346;
	ld.global.u64 	%rd353, [%rd352];
	mad.lo.s64 	%rd217, %rd353, %rd554, %rd209;
	add.s32 	%r42, %r214, -2;
	mul.wide.u32 	%rd354, %r42, 8;
	add.s64 	%rd355, %rd2, %rd354;
	ld.global.u64 	%rd218, [%rd355];
	or.b64  	%rd356, %rd553, %rd218;
	and.b64  	%rd357, %rd356, -4294967296;
	setp.ne.s64 	%p34, %rd357, 0;
	@%p34 bra 	$L__BB590_96;
	cvt.u32.u64 	%r107, %rd218;
	cvt.u32.u64 	%r108, %rd553;
	div.u32 	%r109, %r108, %r107;
	mul.lo.s32 	%r110, %r109, %r107;
	sub.s32 	%r111, %r108, %r110;
	cvt.u64.u32 	%rd555, %r109;
	cvt.u64.u32 	%rd556, %r111;
	bra.uni 	$L__BB590_97;
$L__BB590_96:
	div.s64 	%rd555, %rd553, %rd218;
	mul.lo.s64 	%rd358, %rd555, %rd218;
	sub.s64 	%rd556, %rd553, %rd358;
$L__BB590_97:
	add.s64 	%rd360, %rd1, %rd354;
	ld.global.u64 	%rd361, [%rd360];
	mad.lo.s64 	%rd225, %rd361, %rd556, %rd217;
	add.s32 	%r43, %r214, -3;
	mul.wide.u32 	%rd362, %r43, 8;
	add.s64 	%rd363, %rd2, %rd362;
	ld.global.u64 	%rd226, [%rd363];
	or.b64  	%rd364, %rd555, %rd226;
	and.b64  	%rd365, %rd364, -4294967296;
	setp.ne.s64 	%p35, %rd365, 0;
	@%p35 bra 	$L__BB590_99;
	cvt.u32.u64 	%r112, %rd226;
	cvt.u32.u64 	%r113, %rd555;
	div.u32 	%r114, %r113, %r112;
	mul.lo.s32 	%r115, %r114, %r112;
	sub.s32 	%r116, %r113, %r115;
	cvt.u64.u32 	%rd561, %r114;
	cvt.u64.u32 	%rd558, %r116;
	bra.uni 	$L__BB590_100;
$L__BB590_99:
	div.s64 	%rd561, %rd555, %rd226;
	mul.lo.s64 	%rd366, %rd561, %rd226;
	sub.s64 	%rd558, %rd555, %rd366;
$L__BB590_100:
	add.s64 	%rd368, %rd1, %rd362;
	ld.global.u64 	%rd369, [%rd368];
	mad.lo.s64 	%rd370, %rd369, %rd558, %rd225;
	shl.b64 	%rd371, %rd370, 2;
	add.s64 	%rd570, %rd570, %rd371;
	add.s32 	%r214, %r214, -4;
$L__BB590_101:
	setp.eq.s32 	%p36, %r40, 0;
	@%p36 bra 	$L__BB590_115;
	setp.eq.s32 	%p37, %r40, 1;
	@%p37 bra 	$L__BB590_110;
	mul.wide.u32 	%rd373, %r214, 8;
	add.s64 	%rd374, %rd2, %rd373;
	ld.global.u64 	%rd237, [%rd374];
	or.b64  	%rd375, %rd561, %rd237;
	and.b64  	%rd376, %rd375, -4294967296;
	setp.ne.s64 	%p38, %rd376, 0;
	@%p38 bra 	$L__BB590_105;
	cvt.u32.u64 	%r117, %rd237;
	cvt.u32.u64 	%r118, %rd561;
	div.u32 	%r119, %r118, %r117;
	mul.lo.s32 	%r120, %r119, %r117;
	sub.s32 	%r121, %r118, %r120;
	cvt.u64.u32 	%rd562, %r119;
	cvt.u64.u32 	%rd563, %r121;
	bra.uni 	$L__BB590_106;
$L__BB590_105:
	div.s64 	%rd562, %rd561, %rd237;
	mul.lo.s64 	%rd377, %rd562, %rd237;
	sub.s64 	%rd563, %rd561, %rd377;
$L__BB590_106:
	add.s64 	%rd379, %rd1, %rd373;
	ld.global.u64 	%rd380, [%rd379];
	mul.lo.s64 	%rd244, %rd380, %rd563;
	add.s32 	%r46, %r214, -1;
	mul.wide.u32 	%rd381, %r46, 8;
	add.s64 	%rd382, %rd2, %rd381;
	ld.global.u64 	%rd245, [%rd382];
	or.b64  	%rd383, %rd562, %rd245;
	and.b64  	%rd384, %rd383, -4294967296;
	setp.ne.s64 	%p39, %rd384, 0;
	@%p39 bra 	$L__BB590_108;
	cvt.u32.u64 	%r122, %rd245;
	cvt.u32.u64 	%r123, %rd562;
	div.u32 	%r124, %r123, %r122;
	mul.lo.s32 	%r125, %r124, %r122;
	sub.s32 	%r126, %r123, %r125;
	cvt.u64.u32 	%rd561, %r124;
	cvt.u64.u32 	%rd565, %r126;
	bra.uni 	$L__BB590_109;
$L__BB590_108:
	div.s64 	%rd561, %rd562, %rd245;
	mul.lo.s64 	%rd385, %rd561, %rd245;
	sub.s64 	%rd565, %rd562, %rd385;
$L__BB590_109:
	add.s64 	%rd387, %rd1, %rd381;
	ld.global.u64 	%rd388, [%rd387];
	mad.lo.s64 	%rd389, %rd388, %rd565, %rd244;
	shl.b64 	%rd390, %rd389, 2;
	add.s64 	%rd570, %rd570, %rd390;
	add.s32 	%r214, %r214, -2;
$L__BB590_110:
	and.b32  	%r127, %r22, 1;
	setp.eq.b32 	%p40, %r127, 1;
	not.pred 	%p41, %p40;
	@%p41 bra 	$L__BB590_115;
	mul.wide.u32 	%rd391, %r214, 8;
	add.s64 	%rd392, %rd2, %rd391;
	ld.global.u64 	%rd256, [%rd392];
	or.b64  	%rd393, %rd561, %rd256;
	and.b64  	%rd394, %rd393, -4294967296;
	setp.ne.s64 	%p42, %rd394, 0;
	@%p42 bra 	$L__BB590_113;
	cvt.u32.u64 	%r128, %rd256;
	cvt.u32.u64 	%r129, %rd561;
	rem.u32 	%r130, %r129, %r128;
	cvt.u64.u32 	%rd569, %r130;
	bra.uni 	$L__BB590_114;
$L__BB590_113:
	rem.s64 	%rd569, %rd561, %rd256;
$L__BB590_114:
	add.s64 	%rd396, %rd1, %rd391;
	ld.global.u64 	%rd397, [%rd396];
	mul.lo.s64 	%rd398, %rd397, %rd569;
	shl.b64 	%rd399, %rd398, 2;
	add.s64 	%rd570, %rd570, %rd399;
$L__BB590_115:
	ld.global.u32 	%r131, [%rd570];
	setp.ne.s32 	%p43, %r131, 0;
	selp.u16 	%rs2, 1, 0, %p43;
	st.shared.u8 	[%r5], %rs2;
$L__BB590_116:
	bar.sync 	0;
	setp.lt.u32 	%p67, %r216, 66;
	@%p67 bra 	$L__BB590_122;
$L__BB590_117:
	shr.u32 	%r50, %r216, 1;
	setp.ge.u32 	%p68, %r1, %r50;
	@%p68 bra 	$L__BB590_121;
	ld.shared.u8 	%rs4, [%r5];
	setp.ne.s16 	%p70, %rs4, 0;
	mov.pred 	%p87, -1;
	@%p70 bra 	$L__BB590_120;
	add.s32 	%r205, %r5, %r50;
	ld.shared.u8 	%rs5, [%r205];
	setp.ne.s16 	%p87, %rs5, 0;
$L__BB590_120:
	selp.u16 	%rs6, 1, 0, %p87;
	st.shared.u8 	[%r5], %rs6;
$L__BB590_121:
	bar.sync 	0;
	setp.gt.u32 	%p71, %r216, 131;
	mov.u32 	%r216, %r50;
	@%p71 bra 	$L__BB590_117;
$L__BB590_122:
	setp.gt.u32 	%p72, %r1, 31;
	@%p72 bra 	$L__BB590_137;
	ld.volatile.shared.u8 	%rs7, [%r5];
	setp.ne.s16 	%p74, %rs7, 0;
	mov.pred 	%p88, -1;
	@%p74 bra 	$L__BB590_125;
	ld.volatile.shared.u8 	%rs8, [%r5+32];
	setp.ne.s16 	%p88, %rs8, 0;
$L__BB590_125:
	selp.u16 	%rs9, 1, 0, %p88;
	st.volatile.shared.u8 	[%r5], %rs9;
	ld.volatile.shared.u8 	%rs10, [%r5];
	setp.ne.s16 	%p76, %rs10, 0;
	mov.pred 	%p89, -1;
	@%p76 bra 	$L__BB590_127;
	ld.volatile.shared.u8 	%rs11, [%r5+16];
	setp.ne.s16 	%p89, %rs11, 0;
$L__BB590_127:
	selp.u16 	%rs12, 1, 0, %p89;
	st.volatile.shared.u8 	[%r5], %rs12;
	ld.volatile.shared.u8 	%rs13, [%r5];
	setp.ne.s16 	%p78, %rs13, 0;
	mov.pred 	%p90, -1;
	@%p78 bra 	$L__BB590_129;
	ld.volatile.shared.u8 	%rs14, [%r5+8];
	setp.ne.s16 	%p90, %rs14, 0;
$L__BB590_129:
	selp.u16 	%rs15, 1, 0, %p90;
	st.volatile.shared.u8 	[%r5], %rs15;
	ld.volatile.shared.u8 	%rs16, [%r5];
	setp.ne.s16 	%p80, %rs16, 0;
	mov.pred 	%p91, -1;
	@%p80 bra 	$L__BB590_131;
	ld.volatile.shared.u8 	%rs17, [%r5+4];
	setp.ne.s16 	%p91, %rs17, 0;
$L__BB590_131:
	selp.u16 	%rs18, 1, 0, %p91;
	st.volatile.shared.u8 	[%r5], %rs18;
	ld.volatile.shared.u8 	%rs19, [%r5];
	setp.ne.s16 	%p82, %rs19, 0;
	mov.pred 	%p92, -1;
	@%p82 bra 	$L__BB590_133;
	ld.volatile.shared.u8 	%rs20, [%r5+2];
	setp.ne.s16 	%p92, %rs20, 0;
$L__BB590_133:
	selp.u16 	%rs21, 1, 0, %p92;
	st.volatile.shared.u8 	[%r5], %rs21;
	ld.volatile.shared.u8 	%rs22, [%r5];
	setp.ne.s16 	%p84, %rs22, 0;
	mov.pred 	%p93, -1;
	@%p84 bra 	$L__BB590_135;
	ld.volatile.shared.u8 	%rs23, [%r5+1];
	setp.ne.s16 	%p93, %rs23, 0;
$L__BB590_135:
	selp.u16 	%rs24, 1, 0, %p93;
	st.volatile.shared.u8 	[%r5], %rs24;
	setp.ne.s32 	%p85, %r1, 0;
	@%p85 bra 	$L__BB590_137;
	ld.param.u64 	%rd485, [contiguous_any2_u32_param_0];
	ld.shared.u8 	%rs25, [anysdata_u32];
	cvt.u64.u32 	%rd480, %r2;
	mov.u32 	%r206, %ctaid.y;
	cvt.u64.u32 	%rd481, %r206;
	mad.lo.s64 	%rd482, %rd265, %rd481, %rd480;
	cvta.to.global.u64 	%rd483, %rd485;
	add.s64 	%rd484, %rd483, %rd482;
	st.global.u8 	[%rd484], %rs25;
$L__BB590_137:
	ret;

}
	// .globl	contiguous_any22_u32
.visible .entry contiguous_any22_u32(
	.param .u64 .ptr .align 1 contiguous_any22_u32_param_0,
	.param .u64 .ptr .align 1 contiguous_any22_u32_param_1,
	.param .u64 contiguous_any22_u32_param_2,
	.param .u64 contiguous_any22_u32_param_3
)
{
	.reg .pred 	%p<49>;
	.reg .b16 	%rs<26>;
	.reg .b32 	%r<20>;
	.reg .b64 	%rd<26>;

	ld.param.u64 	%rd5, [contiguous_any22_u32_param_0];
	ld.param.u64 	%rd8, [contiguous_any22_u32_param_1];
	ld.param.u64 	%rd6, [contiguous_any22_u32_param_2];
	ld.param.u64 	%rd7, [contiguous_any22_u32_param_3];
	cvta.to.global.u64 	%rd1, %rd8;
	mov.u32 	%r1, %tid.x;
	mov.u32 	%r2, %ctaid.x;
	mov.u32 	%r19, %ntid.x;
	mul.lo.s32 	%r8, %r2, %r19;
	shl.b32 	%r9, %r8, 1;
	add.s32 	%r4, %r9, %r1;
	mov.u32 	%r10, anysdata_u32;
	add.s32 	%r5, %r10, %r1;
	mov.b16 	%rs1, 0;
	st.shared.u8 	[%r5], %rs1;
	add.s32 	%r11, %r4, %r19;
	cvt.u64.u32 	%rd2, %r11;
	setp.le.u64 	%p17, %rd6, %rd2;
	@%p17 bra 	$L__BB591_4;
	cvt.u64.u32 	%rd13, %r4;
	mov.u32 	%r14, %ctaid.y;
	cvt.u64.u32 	%rd14, %r14;
	mul.lo.s64 	%rd3, %rd6, %rd14;
	add.s64 	%rd15, %rd3, %rd13;
	shl.b64 	%rd16, %rd15, 2;
	add.s64 	%rd17, %rd1, %rd16;
	ld.global.u32 	%r15, [%rd17];
	setp.ne.s32 	%p21, %r15, 0;
	mov.pred 	%p41, -1;
	@%p21 bra 	$L__BB591_3;
	add.s64 	%rd18, %rd3, %rd2;
	shl.b64 	%rd19, %rd18, 2;
	add.s64 	%rd20, %rd1, %rd19;
	ld.global.u32 	%r16, [%rd20];
	setp.ne.s32 	%p41, %r16, 0;
$L__BB591_3:
	selp.u16 	%rs3, 1, 0, %p41;
	st.shared.u8 	[%r5], %rs3;
	bra.uni 	$L__BB591_6;
$L__BB591_4:
	cvt.u64.u32 	%rd4, %r4;
	setp.le.u64 	%p18, %rd6, %rd4;
	@%p18 bra 	$L__BB591_6;
	mov.u32 	%r12, %ctaid.y;
	cvt.u64.u32 	%rd9, %r12;
	mad.lo.s64 	%rd10, %rd6, %rd9, %rd4;
	shl.b64 	%rd11, %rd10, 2;
	add.s64 	%rd12, %rd1, %rd11;
	ld.global.u32 	%r13, [%rd12];
	setp.ne.s32 	%p19, %r13, 0;
	selp.u16 	%rs2, 1, 0, %p19;
	st.shared.u8 	[%r5], %rs2;
$L__BB591_6:
	bar.sync 	0;
	setp.lt.u32 	%p22, %r19, 66;
	@%p22 bra 	$L__BB591_12;
$L__BB591_7:
	shr.u32 	%r7, %r19, 1;
	setp.ge.u32 	%p23, %r1, %r7;
	@%p23 bra 	$L__BB591_11;
	ld.shared.u8 	%rs4, [%r5];
	setp.ne.s16 	%p25, %rs4, 0;
	mov.pred 	%p42, -1;
	@%p25 bra 	$L__BB591_10;
	add.s32 	%r17, %r5, %r7;
	ld.shared.u8 	%rs5, [%r17];
	setp.ne.s16 	%p42, %rs5, 0;
$L__BB591_10:
	selp.u16 	%rs6, 1, 0, %p42;
	st.shared.u8 	[%r5], %rs6;
$L__BB591_11:
	bar.sync 	0;
	setp.gt.u32 	%p26, %r19, 131;
	mov.u32 	%r19, %r7;
	@%p26 bra 	$L__BB591_7;
$L__BB591_12:
	setp.gt.u32 	%p27, %r1, 31;
	@%p27 bra 	$L__BB591_27;
	ld.volatile.shared.u8 	%rs7, [%r5];
	setp.ne.s16 	%p29, %rs7, 0;
	mov.pred 	%p43, -1;
	@%p29 bra 	$L__BB591_15;
	ld.volatile.shared.u8 	%rs8, [%r5+32];
	setp.ne.s16 	%p43, %rs8, 0;
$L__BB591_15:
	selp.u16 	%rs9, 1, 0, %p43;
	st.volatile.shared.u8 	[%r5], %rs9;
	ld.volatile.shared.u8 	%rs10, [%r5];
	setp.ne.s16 	%p31, %rs10, 0;
	mov.pred 	%p44, -1;
	@%p31 bra 	$L__BB591_17;
	ld.volatile.shared.u8 	%rs11, [%r5+16];
	setp.ne.s16 	%p44, %rs11, 0;
$L__BB591_17:
	selp.u16 	%rs12, 1, 0, %p44;
	st.volatile.shared.u8 	[%r5], %rs12;
	ld.volatile.shared.u8 	%rs13, [%r5];
	setp.ne.s16 	%p33, %rs13, 0;
	mov.pred 	%p45, -1;
	@%p33 bra 	$L__BB591_19;
	ld.volatile.shared.u8 	%rs14, [%r5+8];
	setp.ne.s16 	%p45, %rs14, 0;
$L__BB591_19:
	selp.u16 	%rs15, 1, 0, %p45;
	st.volatile.shared.u8 	[%r5], %rs15;
	ld.volatile.shared.u8 	%rs16, [%r5];
	setp.ne.s16 	%p35, %rs16, 0;
	mov.pred 	%p46, -1;
	@%p35 bra 	$L__BB591_21;
	ld.volatile.shared.u8 	%rs17, [%r5+4];
	setp.ne.s16 	%p46, %rs17, 0;
$L__BB591_21:
	selp.u16 	%rs18, 1, 0, %p46;
	st.volatile.shared.u8 	[%r5], %rs18;
	ld.volatile.shared.u8 	%rs19, [%r5];
	setp.ne.s16 	%p37, %rs19, 0;
	mov.pred 	%p47, -1;
	@%p37 bra 	$L__BB591_23;
	ld.volatile.shared.u8 	%rs20, [%r5+2];
	setp.ne.s16 	%p47, %rs20, 0;
$L__BB591_23:
	selp.u16 	%rs21, 1, 0, %p47;
	st.volatile.shared.u8 	[%r5], %rs21;
	ld.volatile.shared.u8 	%rs22, [%r5];
	setp.ne.s16 	%p39, %rs22, 0;
	mov.pred 	%p48, -1;
	@%p39 bra 	$L__BB591_25;
	ld.volatile.shared.u8 	%rs23, [%r5+1];
	setp.ne.s16 	%p48, %rs23, 0;
$L__BB591_25:
	selp.u16 	%rs24, 1, 0, %p48;
	st.volatile.shared.u8 	[%r5], %rs24;
	setp.ne.s32 	%p40, %r1, 0;
	@%p40 bra 	$L__BB591_27;
	ld.shared.u8 	%rs25, [anysdata_u32];
	cvt.u64.u32 	%rd21, %r2;
	mov.u32 	%r18, %ctaid.y;
	cvt.u64.u32 	%rd22, %r18;
	mad.lo.s64 	%rd23, %rd7, %rd22, %rd21;
	cvta.to.global.u64 	%rd24, %rd5;
	add.s64 	%rd25, %rd24, %rd23;
	st.global.u8 	[%rd25], %rs25;
$L__BB591_27:
	ret;

}
	// .globl	contiguous_any3_u32
.visible .entry contiguous_any3_u32(
	.param .u64 .ptr .align 1 contiguous_any3_u32_param_0,
	.param .u64 .ptr .align 1 contiguous_any3_u32_param_1,
	.param .u64 .ptr .align 1 contiguous_any3_u32_param_2,
	.param .u64 .ptr .align 1 contiguous_any3_u32_param_3,
	.param .u64 contiguous_any3_u32_param_4,
	.param .u64 contiguous_any3_u32_param_5,
	.param .u64 contiguous_any3_u32_param_6
)
{
	.reg .pred 	%p<81>;
	.reg .b16 	%rs<49>;
	.reg .b32 	%r<189>;
	.reg .b64 	%rd<307>;

	ld.param.u64 	%rd144, [contiguous_any3_u32_param_0];
	ld.param.u64 	%rd145, [contiguous_any3_u32_param_1];
	ld.param.u64 	%rd148, [contiguous_any3_u32_param_2];
	ld.param.u64 	%rd149, [contiguous_any3_u32_param_3];
	ld.param.u64 	%rd146, [contiguous_any3_u32_param_4];
	ld.param.u64 	%rd147, [contiguous_any3_u32_param_5];
	ld.param.u64 	%rd150, [contiguous_any3_u32_param_6];
	cvta.to.global.u64 	%rd1, %rd149;
	cvta.to.global.u64 	%rd2, %rd148;
	mov.u32 	%r1, %tid.y;
	mov.u32 	%r2, %ntid.x;
	mov.u32 	%r3, %tid.x;
	mad.lo.s32 	%r70, %r1, %r2, %r3;
	mov.u32 	%r71, %ctaid.x;
	mad.lo.s32 	%r72, %r71, %r2, %r3;
	mov.u32 	%r4, %ctaid.y;
	mov.u32 	%r5, %ntid.y;
	mad.lo.s32 	%r73, %r4, %r5, %r1;
	mov.u32 	%r74, anysdata_u32;
	add.s32 	%r7, %r74, %r70;
	mov.b16 	%rs16, 0;
	st.shared.u8 	[%r7], %rs16;
	cvt.u64.u32 	%rd3, %r72;
	setp.le.u64 	%p9, %rd147, %rd3;
	cvt.u64.u32 	%rd152, %r73;
	setp.le.u64 	%p10, %rd150, %rd152;
	or.pred  	%p11, %p9, %p10;
	@%p11 bra 	$L__BB592_95;
	cvt.u32.u64 	%r75, %rd3;
	cvt.u32.u64 	%r76, %rd147;
	mad.lo.s32 	%r180, %r73, %r76, %r75;
	cvt.u32.u64 	%r9, %rd146;
	add.s32 	%r179, %r9, -1;
	setp.lt.s32 	%p12, %r179, 0;
	mov.b64 	%rd306, 0;
	@%p12 bra 	$L__BB592_59;
	setp.lt.u32 	%p13, %r179, 7;
	mov.b64 	%rd306, 0;
	@%p13 bra 	$L__BB592_30;
	add.s32 	%r175, %r9, -4;
	and.b32  	%r77, %r9, -8;
	neg.s32 	%r174, %r77;
	mov.b64 	%rd306, 0;
$L__BB592_4:
	.pragma "nounroll";
	add.s32 	%r16, %r175, 3;
	cvt.u64.u32 	%rd5, %r180;
	mul.wide.u32 	%rd157, %r16, 8;
	add.s64 	%rd158, %rd2, %rd157;
	ld.global.u64 	%rd6, [%rd158];
	and.b64  	%rd159, %rd6, -4294967296;
	setp.ne.s64 	%p14, %rd159, 0;
	@%p14 bra 	$L__BB592_6;
	cvt.u32.u64 	%r78, %rd6;
	cvt.u32.u64 	%r79, %rd5;
	div.u32 	%r80, %r79, %r78;
	mul.lo.s32 	%r81, %r80, %r78;
	sub.s32 	%r82, %r79, %r81;
	cvt.u64.u32 	%rd271, %r80;
	cvt.u64.u32 	%rd272, %r82;
	bra.uni 	$L__BB592_7;
$L__BB592_6:
	div.s64 	%rd271, %rd5, %rd6;
	mul.lo.s64 	%rd160, %rd271, %rd6;
	sub.s64 	%rd272, %rd5, %rd160;
$L__BB592_7:
	mul.wide.u32 	%rd161, %r16, 8;
	add.s64 	%rd162, %rd1, %rd161;
	ld.global.u64 	%rd163, [%rd162];
	mad.lo.s64 	%rd13, %rd163, %rd272, %rd306;
	add.s32 	%r17, %r175, 2;
	and.b64  	%rd14, %rd271, 4294967295;
	mul.wide.u32 	%rd164, %r17, 8;
	add.s64 	%rd165, %rd2, %rd164;
	ld.global.u64 	%rd15, [%rd165];
	and.b64  	%rd166, %rd15, -4294967296;
	setp.ne.s64 	%p15, %rd166, 0;
	@%p15 bra 	$L__BB592_9;
	cvt.u32.u64 	%r83, %rd15;
	cvt.u32.u64 	%r84, %rd14;
	div.u32 	%r85, %r84, %r83;
	mul.lo.s32 	%r86, %r85, %r83;
	sub.s32 	%r87, %r84, %r86;
	cvt.u64.u32 	%rd273, %r85;
	cvt.u64.u32 	%rd274, %r87;
	bra.uni 	$L__BB592_10;
$L__BB592_9:
	div.s64 	%rd273, %rd14, %rd15;
	mul.lo.s64 	%rd167, %rd273, %rd15;
	sub.s64 	%rd274, %rd14, %rd167;
$L__BB592_10:
	mul.wide.u32 	%rd168, %r17, 8;
	add.s64 	%rd169, %rd1, %rd168;
	ld.global.u64 	%rd170, [%rd169];
	mad.lo.s64 	%rd22, %rd170, %rd274, %rd13;
	add.s32 	%r18, %r175, 1;
	and.b64  	%rd23, %rd273, 4294967295;
	mul.wide.u32 	%rd171, %r18, 8;
	add.s64 	%rd172, %rd2, %rd171;
	ld.global.u64 	%rd24, [%rd172];
	and.b64  	%rd173, %rd24, -4294967296;
	setp.ne.s64 	%p16, %rd173, 0;
	@%p16 bra 	$L__BB592_12;
	cvt.u32.u64 	%r88, %rd24;
	cvt.u32.u64 	%r89, %rd23;
	div.u32 	%r90, %r89, %r88;
	mul.lo.s32 	%r91, %r90, %r88;
	sub.s32 	%r92, %r89, %r91;
	cvt.u64.u32 	%rd275, %r90;
	cvt.u64.u32 	%rd276, %r92;
	bra.uni 	$L__BB592_13;
$L__BB592_12:
	div.s64 	%rd275, %rd23, %rd24;
	mul.lo.s64 	%rd174, %rd275, %rd24;
	sub.s64 	%rd276, %rd23, %rd174;
$L__BB592_13:
	mul.wide.u32 	%rd175, %r18, 8;
	add.s64 	%rd176, %rd1, %rd175;
	ld.global.u64 	%rd177, [%rd176];
	mad.lo.s64 	%rd31, %rd177, %rd276, %rd22;
	and.b64  	%rd32, %rd275, 4294967295;
	mul.wide.u32 	%rd178, %r175, 8;
	add.s64 	%rd179, %rd2, %rd178;
	ld.global.u64 	%rd33, [%rd179];
	and.b64  	%rd180, %rd33, -4294967296;
	setp.ne.s64 	%p17, %rd180, 0;
	@%p17 bra 	$L__BB592_15;
	cvt.u32.u64 	%r93, %rd33;
	cvt.u32.u64 	%r94, %rd32;
	div.u32 	%r95, %r94, %r93;
	mul.lo.s32 	%r96, %r95, %r93;
	sub.s32 	%r97, %r94, %r96;
	cvt.u64.u32 	%rd277, %r95;
	cvt.u64.u32 	%rd278, %r97;
	bra.uni 	$L__BB592_16;
$L__BB592_15:
	div.s64 	%rd277, %rd32, %rd33;
	mul.lo.s64 	%rd181, %rd277, %rd33;
	sub.s64 	%rd278, %rd32, %rd181;
$L__BB592_16:
	mul.wide.u32 	%rd182, %r175, 8;
	add.s64 	%rd183, %rd1, %rd182;
	ld.global.u64 	%rd184, [%rd183];
	mad.lo.s64 	%rd40, %rd184, %rd278, %rd31;
	add.s32 	%r19, %r175, -1;
	and.b64  	%rd41, %rd277, 4294967295;
	mul.wide.u32 	%rd185, %r19, 8;
	add.s64 	%rd186, %rd2, %rd185;
	ld.global.u64 	%rd42, [%rd186];
	and.b64  	%rd187, %rd42, -4294967296;
	setp.ne.s64 	%p18, %rd187, 0;
	@%p18 bra 	$L__BB592_18;
	cvt.u32.u64 	%r98, %rd42;
	cvt.u32.u64 	%r99, %rd41;
	div.u32 	%r100, %r99, %r98;
	mul.lo.s32 	%r101, %r100, %r98;
	sub.s32 	%r102, %r99, %r101;
	cvt.u64.u32 	%rd279, %r100;
	cvt.u64.u32 	%rd280, %r102;
	bra.uni 	$L__BB592_19;
$L__BB592_18:
	div.s64 	%rd279, %rd41, %rd42;
	mul.lo.s64 	%rd188, %rd279, %rd42;
	sub.s64 	%rd280, %rd41, %rd188;
$L__BB592_19:
	mul.wide.u32 	%rd189, %r19, 8;
	add.s64 	%rd190, %rd1, %rd189;
	ld.global.u64 	%rd191, [%rd190];
	mad.lo.s64 	%rd49, %rd191, %rd280, %rd40;
	add.s32 	%r20, %r175, -2;
	and.b64  	%rd50, %rd279, 4294967295;
	mul.wide.u32 	%rd192, %r20, 8;
	add.s64 	%rd193, %rd2, %rd192;
	ld.global.u64 	%rd51, [%rd193];
	and.b64  	%rd194, %rd51, -4294967296;
	setp.ne.s64 	%p19, %rd194, 0;
	@%p19 bra 	$L__BB592_21;
	cvt.u32.u64 	%r103, %rd51;
	cvt.u32.u64 	%r104, %rd50;
	div.u32 	%r105, %r104, %r103;
	mul.lo.s32 	%r106, %r105, %r103;
	sub.s32 	%r107, %r104, %r106;
	cvt.u64.u32 	%rd281, %r105;
	cvt.u64.u32 	%rd282, %r107;
	bra.uni 	$L__BB592_22;
$L__BB592_21:
	div.s64 	%rd281, %rd50, %rd51;
	mul.lo.s64 	%rd195, %rd281, %rd51;
	sub.s64 	%rd282, %rd50, %rd195;
$L__BB592_22:
	mul.wide.u32 	%rd196, %r20, 8;
	add.s64 	%rd197, %rd1, %rd196;
	ld.global.u64 	%rd198, [%rd197];
	mad.lo.s64 	%rd58, %rd198, %rd282, %rd49;
	add.s32 	%r21, %r175, -3;
	and.b64  	%rd59, %rd281, 4294967295;
	mul.wide.u32 	%rd199, %r21, 8;
	add.s64 	%rd200, %rd2, %rd199;
	ld.global.u64 	%rd60, [%rd200];
	and.b64  	%rd201, %rd60, -4294967296;
	setp.ne.s64 	%p20, %rd201, 0;
	@%p20 bra 	$L__BB592_24;
	cvt.u32.u64 	%r108, %rd60;
	cvt.u32.u64 	%r109, %rd59;
	div.u32 	%r110, %r109, %r108;
	mul.lo.s32 	%r111, %r110, %r108;
	sub.s32 	%r112, %r109, %r111;
	cvt.u64.u32 	%rd283, %r110;
	cvt.u64.u32 	%rd284, %r112;
	bra.uni 	$L__BB592_25;
$L__BB592_24:
	div.s64 	%rd283, %rd59, %rd60;
	mul.lo.s64 	%rd202, %rd283, %rd60;
	sub.s64 	%rd284, %rd59, %rd202;
$L__BB592_25:
	mul.wide.u32 	%rd203, %r21, 8;
	add.s64 	%rd204, %rd1, %rd203;
	ld.global.u64 	%rd205, [%rd204];
	mad.lo.s64 	%rd67, %rd205, %rd284, %rd58;
	and.b64  	%rd68, %rd283, 4294967295;
	add.s32 	%r113, %r175, -4;
	mul.wide.u32 	%rd206, %r113, 8;
	add.s64 	%rd207, %rd2, %rd206;
	ld.global.u64 	%rd69, [%rd207];
	and.b64  	%rd208, %rd69, -4294967296;
	setp.ne.s64 	%p21, %rd208, 0;
	@%p21 bra 	$L__BB592_27;
	cvt.u32.u64 	%r114, %rd69;
	cvt.u32.u64 	%r115, %rd68;
	div.u32 	%r116, %r115, %r114;
	mul.lo.s32 	%r117, %r116, %r114;
	sub.s32 	%r118, %r115, %r117;
	cvt.u64.u32 	%rd285, %r116;
	cvt.u64.u32 	%rd286, %r118;
	bra.uni 	$L__BB592_28;
$L__BB592_27:
	div.s64 	%rd285, %rd68, %rd69;
	mul.lo.s64 	%rd209, %rd285, %rd69;
	sub.s64 	%rd286, %rd68, %rd209;
$L__BB592_28:
	mul.wide.u32 	%rd210, %r113, 8;
	add.s64 	%rd211, %rd1, %rd210;
	ld.global.u64 	%rd212, [%rd211];
	mad.lo.s64 	%rd306, %rd212, %rd286, %rd67;
	cvt.u32.u64 	%r180, %rd285;
	add.s32 	%r175, %r175, -8;
	add.s32 	%r174, %r174, 8;
	setp.ne.s32 	%p22, %r174, 0;
	@%p22 bra 	$L__BB592_4;
	add.s32 	%r179, %r175, 3;
$L__BB592_30:
	and.b32  	%r28, %r9, 7;
	setp.eq.s32 	%p23, %r28, 0;
	@%p23 bra 	$L__BB592_59;
	and.b32  	%r29, %r9, 3;
	setp.lt.u32 	%p24, %r28, 4;
	@%p24 bra 	$L__BB592_45;
	cvt.u64.u32 	%rd79, %r180;
	mul.wide.u32 	%rd214, %r179, 8;
	add.s64 	%rd215, %rd2, %rd214;
	ld.global.u64 	%rd80, [%rd215];
	and.b64  	%rd216, %rd80, -4294967296;
	setp.ne.s64 	%p25, %rd216, 0;
	@%p25 bra 	$L__BB592_34;
	cvt.u32.u64 	%r120, %rd80;
	cvt.u32.u64 	%r121, %rd79;
	div.u32 	%r122, %r121, %r120;
	mul.lo.s32 	%r123, %r122, %r120;
	sub.s32 	%r124, %r121, %r123;
	cvt.u64.u32 	%rd289, %r122;
	cvt.u64.u32 	%rd290, %r124;
	bra.uni 	$L__BB592_35;
$L__BB592_34:
	div.s64 	%rd289, %rd79, %rd80;
	mul.lo.s64 	%rd217, %rd289, %rd80;
	sub.s64 	%rd290, %rd79, %rd217;
$L__BB592_35:
	mul.wide.u32 	%rd218, %r179, 8;
	add.s64 	%rd219, %rd1, %rd218;
	ld.global.u64 	%rd220, [%rd219];
	mad.lo.s64 	%rd87, %rd220, %rd290, %rd306;
	add.s32 	%r30, %r179, -1;
	and.b64  	%rd88, %rd289, 4294967295;
	mul.wide.u32 	%rd221, %r30, 8;
	add.s64 	%rd222, %rd2, %rd221;
	ld.global.u64 	%rd89, [%rd222];
	and.b64  	%rd223, %rd89, -4294967296;
	setp.ne.s64 	%p26, %rd223, 0;
	@%p26 bra 	$L__BB592_37;
	cvt.u32.u64 	%r125, %rd89;
	cvt.u32.u64 	%r126, %rd88;
	div.u32 	%r127, %r126, %r125;
	mul.lo.s32 	%r128, %r127, %r125;
	sub.s32 	%r129, %r126, %r128;
	cvt.u64.u32 	%rd291, %r127;
	cvt.u64.u32 	%rd292, %r129;
	bra.uni 	$L__BB592_38;
$L__BB592_37:
	div.s64 	%rd291, %rd88, %rd89;
	mul.lo.s64 	%rd224, %rd291, %rd89;
	sub.s64 	%rd292, %rd88, %rd224;
$L__BB592_38:
	mul.wide.u32 	%rd225, %r30, 8;
	add.s64 	%rd226, %rd1, %rd225;
	ld.global.u64 	%rd227, [%rd226];
	mad.lo.s64 	%rd96, %rd227, %rd292, %rd87;
	add.s32 	%r31, %r179, -2;
	and.b64  	%rd97, %rd291, 4294967295;
	mul.wide.u32 	%rd228, %r31, 8;
	add.s64 	%rd229, %rd2, %rd228;
	ld.global.u64 	%rd98, [%rd229];
	and.b64  	%rd230, %rd98, -4294967296;
	setp.ne.s64 	%p27, %rd230, 0;
	@%p27 bra 	$L__BB592_40;
	cvt.u32.u64 	%r130, %rd98;
	cvt.u32.u64 	%r131, %rd97;
	div.u32 	%r132, %r131, %r130;
	mul.lo.s32 	%r133, %r132, %r130;
	sub.s32 	%r134, %r131, %r133;
	cvt.u64.u32 	%rd293, %r132;
	cvt.u64.u32 	%rd294, %r134;
	bra.uni 	$L__BB592_41;
$L__BB592_40:
	div.s64 	%rd293, %rd97, %rd98;
	mul.lo.s64 	%rd231, %rd293, %rd98;
	sub.s64 	%rd294, %rd97, %rd231;
$L__BB592_41:
	mul.wide.u32 	%rd232, %r31, 8;
	add.s64 	%rd233, %rd1, %rd232;
	ld.global.u64 	%rd234, [%rd233];
	mad.lo.s64 	%rd105, %rd234, %rd294, %rd96;
	add.s32 	%r32, %r179, -3;
	and.b64  	%rd106, %rd293, 4294967295;
	mul.wide.u32 	%rd235, %r32, 8;
	add.s64 	%rd236, %rd2, %rd235;
	ld.global.u64 	%rd107, [%rd236];
	and.b64  	%rd237, %rd107, -4294967296;
	setp.ne.s64 	%p28, %rd237, 0;
	@%p28 bra 	$L__BB592_43;
	cvt.u32.u64 	%r135, %rd107;
	cvt.u32.u64 	%r136, %rd106;
	div.u32 	%r137, %r136, %r135;
	mul.lo.s32 	%r138, %r137, %r135;
	sub.s32 	%r139, %r136, %r138;
	cvt.u64.u32 	%rd295, %r137;
	cvt.u64.u32 	%rd296, %r139;
	bra.uni 	$L__BB592_44;
$L__BB592_43:
	div.s64 	%rd295, %rd106, %rd107;
	mul.lo.s64 	%rd238, %rd295, %rd107;
	sub.s64 	%rd296, %rd106, %rd238;
$L__BB592_44:
	mul.wide.u32 	%rd239, %r32, 8;
	add.s64 	%rd240, %rd1, %rd239;
	ld.global.u64 	%rd241, [%rd240];
	mad.lo.s64 	%rd306, %rd241, %rd296, %rd105;
	cvt.u32.u64 	%r180, %rd295;
	add.s32 	%r179, %r179, -4;
$L__BB592_45:
	setp.eq.s32 	%p29, %r29, 0;
	@%p29 bra 	$L__BB592_59;
	setp.eq.s32 	%p30, %r29, 1;
	@%p30 bra 	$L__BB592_54;
	cvt.u64.u32 	%rd117, %r180;
	mul.wide.u32 	%rd243, %r179, 8;
	add.s64 	%rd244, %rd2, %rd243;
	ld.global.u64 	%rd118, [%rd244];
	and.b64  	%rd245, %rd118, -4294967296;
	setp.ne.s64 	%p31, %rd245, 0;
	@%p31 bra 	$L__BB592_49;
	cvt.u32.u64 	%r140, %rd118;
	cvt.u32.u64 	%r141, %rd117;
	div.u32 	%r142, %r141, %r140;
	mul.lo.s32 	%r143, %r142, %r140;
	sub.s32 	%r144, %r141, %r143;
	cvt.u64.u32 	%rd299, %r142;
	cvt.u64.u32 	%rd300, %r144;
	bra.uni 	$L__BB592_50;
$L__BB592_49:
	div.s64 	%rd299, %rd117, %rd118;
	mul.lo.s64 	%rd246, %rd299, %rd118;
	sub.s64 	%rd300, %rd117, %rd246;
$L__BB592_50:
	add.s64 	%rd248, %rd1, %rd243;
	ld.global.u64 	%rd249, [%rd248];
	mad.lo.s64 	%rd125, %rd249, %rd300, %rd306;
	add.s32 	%r37, %r179, -1;
	and.b64  	%rd126, %rd299, 4294967295;
	mul.wide.u32 	%rd250, %r37, 8;
	add.s64 	%rd251, %rd2, %rd250;
	ld.global.u64 	%rd127, [%rd251];
	and.b64  	%rd252, %rd127, -4294967296;
	setp.ne.s64 	%p32, %rd252, 0;
	@%p32 bra 	$L__BB592_52;
	cvt.u32.u64 	%r145, %rd127;
	cvt.u32.u64 	%r146, %rd126;
	div.u32 	%r147, %r146, %r145;
	mul.lo.s32 	%r148, %r147, %r145;
	sub.s32 	%r149, %r146, %r148;
	cvt.u64.u32 	%rd301, %r147;
	cvt.u64.u32 	%rd302, %r149;
	bra.uni 	$L__BB592_53;
$L__BB592_52:
	div.s64 	%rd301, %rd126, %rd127;
	mul.lo.s64 	%rd253, %rd301, %rd127;
	sub.s64 	%rd302, %rd126, %rd253;
$L__BB592_53:
	add.s64 	%rd255, %rd1, %rd250;
	ld.global.u64 	%rd256, [%rd255];
	mad.lo.s64 	%rd306, %rd256, %rd302, %rd125;
	cvt.u32.u64 	%r180, %rd301;
	add.s32 	%r179, %r179, -2;
$L__BB592_54:
	and.b32  	%r150, %r9, 1;
	setp.eq.b32 	%p33, %r150, 1;
	not.pred 	%p34, %p33;
	@%p34 bra 	$L__BB592_59;
	cvt.u64.u32 	%rd137, %r180;
	mul.wide.u32 	%rd257, %r179, 8;
	add.s64 	%rd258, %rd2, %rd257;
	ld.global.u64 	%rd138, [%rd258];
	and.b64  	%rd259, %rd138, -4294967296;
	setp.ne.s64 	%p35, %rd259, 0;
	@%p35 bra 	$L__BB592_57;
	cvt.u32.u64 	%r151, %rd138;
	cvt.u32.u64 	%r152, %rd137;
	rem.u32 	%r153, %r152, %r151;
	cvt.u64.u32 	%rd305, %r153;
	bra.uni 	$L__BB592_58;
$L__BB592_57:
	rem.s64 	%rd305, %rd137, %rd138;
$L__BB592_58:
	add.s64 	%rd261, %rd1, %rd257;
	ld.global.u64 	%rd262, [%rd261];
	mad.lo.s64 	%rd306, %rd262, %rd305, %rd306;
$L__BB592_59:
	cvta.to.global.u64 	%rd263, %rd145;
	shl.b64 	%rd264, %rd306, 2;
	add.s64 	%rd265, %rd263, %rd264;
	ld.global.u32 	%r154, [%rd265];
	setp.ne.s32 	%p36, %r154, 0;
	selp.u16 	%rs17, 1, 0, %p36;
	st.shared.u8 	[%r7], %rs17;
	bar.sync 	0;
	setp.ne.s32 	%p37, %r1, 0;
	@%p37 bra 	$L__BB592_95;
	setp.gt.u32 	%p38, %r5, 1;
	@%p38 bra 	$L__BB592_62;
	mov.u32 	%r155, anysdata_u32;
	add.s32 	%r156, %r155, %r3;
	ld.shared.u8 	%rs47, [%r156];
	bra.uni 	$L__BB592_94;
$L__BB592_62:
	mov.u32 	%r158, anysdata_u32;
	add.s32 	%r42, %r158, %r3;
	ld.shared.u8 	%rs47, [%r42];
	add.s32 	%r43, %r5, -1;
	add.s32 	%r159, %r5, -2;
	and.b32  	%r44, %r43, 7;
	setp.lt.u32 	%p39, %r159, 7;
	mov.b32 	%r187, 1;
	@%p39 bra 	$L__BB592_75;
	and.b32  	%r161, %r43, -8;
	neg.s32 	%r185, %r161;
	shl.b32 	%r46, %r2, 3;
	shl.b32 	%r47, %r2, 1;
	mul.lo.s32 	%r48, %r2, 3;
	shl.b32 	%r49, %r2, 2;
	mul.lo.s32 	%r50, %r2, 5;
	mul.lo.s32 	%r51, %r2, 6;
	mul.lo.s32 	%r52, %r2, 7;
	mov.b32 	%r184, 0;
	mov.u32 	%r183, %r42;
$L__BB592_64:
	.pragma "nounroll";
	and.b16  	%rs19, %rs47, 255;
	setp.ne.s16 	%p41, %rs19, 0;
	mov.pred 	%p77, -1;
	@%p41 bra 	$L__BB592_73;
	add.s32 	%r162, %r183, %r2;
	ld.shared.u8 	%rs20, [%r162];
	setp.ne.s16 	%p43, %rs20, 0;
	@%p43 bra 	$L__BB592_73;
	add.s32 	%r163, %r183, %r47;
	ld.shared.u8 	%rs21, [%r163];
	setp.ne.s16 	%p45, %rs21, 0;
	@%p45 bra 	$L__BB592_73;
	add.s32 	%r164, %r183, %r48;
	ld.shared.u8 	%rs22, [%r164];
	setp.ne.s16 	%p47, %rs22, 0;
	@%p47 bra 	$L__BB592_73;
	add.s32 	%r165, %r183, %r49;
	ld.shared.u8 	%rs23, [%r165];
	setp.ne.s16 	%p49, %rs23, 0;
	@%p49 bra 	$L__BB592_73;
	add.s32 	%r166, %r183, %r50;
	ld.shared.u8 	%rs24, [%r166];
	setp.ne.s16 	%p51, %rs24, 0;
	@%p51 bra 	$L__BB592_73;
	add.s32 	%r167, %r183, %r51;
	ld.shared.u8 	%rs25, [%r167];
	setp.ne.s16 	%p53, %rs25, 0;
	@%p53 bra 	$L__BB592_73;
	add.s32 	%r168, %r183, %r52;
	ld.shared.u8 	%rs26, [%r168];
	setp.ne.s16 	%p55, %rs26, 0;
	@%p55 bra 	$L__BB592_73;
	add.s32 	%r169, %r183, %r46;
	ld.shared.u8 	%rs27, [%r169];
	setp.ne.s16 	%p77, %rs27, 0;
$L__BB592_73:
	selp.u16 	%rs47, 1, 0, %p77;
	add.s32 	%r185, %r185, 8;
	add.s32 	%r184, %r184, 8;
	add.s32 	%r183, %r183, %r46;
	setp.ne.s32 	%p56, %r185, 0;
	@%p56 bra 	$L__BB592_64;
	add.s32 	%r187, %r184, 1;
$L__BB592_75:
	setp.eq.s32 	%p57, %r44, 0;
	@%p57 bra 	$L__BB592_93;
	and.b32  	%r61, %r43, 3;
	setp.lt.u32 	%p58, %r44, 4;
	@%p58 bra 	$L__BB592_83;
	and.b16  	%rs29, %rs47, 255;
	setp.ne.s16 	%p60, %rs29, 0;
	mov.pred 	%p78, -1;
	@%p60 bra 	$L__BB592_82;
	mad.lo.s32 	%r62, %r187, %r2, %r42;
	ld.shared.u8 	%rs30, [%r62];
	setp.ne.s16 	%p62, %rs30, 0;
	@%p62 bra 	$L__BB592_82;
	add.s32 	%r63, %r62, %r2;
	ld.shared.u8 	%rs31, [%r63];
	setp.ne.s16 	%p64, %rs31, 0;
	@%p64 bra 	$L__BB592_82;
	add.s32 	%r64, %r63, %r2;
	ld.shared.u8 	%rs32, [%r64];
	setp.ne.s16 	%p66, %rs32, 0;
	@%p66 bra 	$L__BB592_82;
	add.s32 	%r170, %r64, %r2;
	ld.shared.u8 	%rs33, [%r170];
	setp.ne.s16 	%p78, %rs33, 0;
$L__BB592_82:
	add.s32 	%r187, %r187, 4;
	selp.u16 	%rs47, 1, 0, %p78;
$L__BB592_83:
	setp.eq.s32 	%p67, %r61, 0;
	@%p67 bra 	$L__BB592_93;
	setp.eq.s32 	%p68, %r61, 1;
	@%p68 bra 	$L__BB592_89;
	and.b16  	%rs35, %rs47, 255;
	setp.ne.s16 	%p70, %rs35, 0;
	mov.pred 	%p79, -1;
	@%p70 bra 	$L__BB592_88;
	mad.lo.s32 	%r67, %r187, %r2, %r42;
	ld.shared.u8 	%rs36, [%r67];
	setp.ne.s16 	%p72, %rs36, 0;
	@%p72 bra 	$L__BB592_88;
	add.s32 	%r171, %r67, %r2;
	ld.shared.u8 	%rs37, [%r171];
	setp.ne.s16 	%p79, %rs37, 0;
$L__BB592_88:
	add.s32 	%r187, %r187, 2;
	selp.u16 	%rs47, 1, 0, %p79;
$L__BB592_89:
	and.b32  	%r172, %r43, 1;
	setp.eq.b32 	%p73, %r172, 1;
	not.pred 	%p74, %p73;
	@%p74 bra 	$L__BB592_93;
	and.b16  	%rs38, %rs47, 255;
	setp.ne.s16 	%p76, %rs38, 0;
	mov.pred 	%p80, -1;
	@%p76 bra 	$L__BB592_92;
	mad.lo.s32 	%r173, %r187, %r2, %r42;
	ld.shared.u8 	%rs39, [%r173];
	setp.ne.s16 	%p80, %rs39, 0;
$L__BB592_92:
	selp.u16 	%rs47, 1, 0, %p80;
$L__BB592_93:
	st.shared.u8 	[%r42], %rs47;
$L__BB592_94:
	cvt.u64.u32 	%rd266, %r4;
	mad.lo.s64 	%rd267, %rd147, %rd266, %rd3;
	cvta.to.global.u64 	%rd268, %rd144;
	add.s64 	%rd269, %rd268, %rd267;
	st.global.u8 	[%rd269], %rs47;
$L__BB592_95:
	ret;

}
	// .globl	contiguous_any33_u32
.visible .entry contiguous_any33_u32(
	.param .u64 .ptr .align 1 contiguous_any33_u32_param_0,
	.param .u64 .ptr .align 1 contiguous_any33_u32_param_1,
	.param .u64 contiguous_any33_u32_param_2,
	.param .u64 contiguous_any33_u32_param_3,
	.param .u64 contiguous_any33_u32_param_4
)
{
	.reg .pred 	%p<57>;
	.reg .b16 	%rs<49>;
	.reg .b32 	%r<70>;
	.reg .b64 	%rd<15>;

	ld.param.u64 	%rd2, [contiguous_any33_u32_param_0];
	ld.param.u64 	%rd3, [contiguous_any33_u32_param_1];
	ld.param.u64 	%rd4, [contiguous_any33_u32_param_3];
	ld.param.u64 	%rd5, [contiguous_any33_u32_param_4];
	mov.u32 	%r1, %tid.y;
	mov.u32 	%r2, %ntid.x;
	mov.u32 	%r3, %tid.x;
	mad.lo.s32 	%r36, %r1, %r2, %r3;
	mov.u32 	%r37, %ctaid.x;
	mad.lo.s32 	%r38, %r37, %r2, %r3;
	mov.u32 	%r4, %ctaid.y;
	mov.u32 	%r5, %ntid.y;
	mad.lo.s32 	%r39, %r4, %r5, %r1;
	mov.u32 	%r40, anysdata_u32;
	add.s32 	%r7, %r40, %r36;
	mov.b16 	%rs16, 0;
	st.shared.u8 	[%r7], %rs16;
	cvt.u64.u32 	%rd1, %r38;
	setp.le.u64 	%p9, %rd4, %rd1;
	cvt.u64.u32 	%rd7, %r39;
	setp.le.u64 	%p10, %rd5, %rd7;
	or.pred  	%p11, %p9, %p10;
	@%p11 bra 	$L__BB593_37;
	cvt.u32.u64 	%r41, %rd1;
	cvta.to.global.u64 	%rd8, %rd3;
	cvt.u32.u64 	%r42, %rd4;
	mad.lo.s32 	%r43, %r39, %r42, %r41;
	mul.wide.u32 	%rd9, %r43, 4;
	add.s64 	%rd10, %rd8, %rd9;
	ld.global.u32 	%r44, [%rd10];
	setp.ne.s32 	%p12, %r44, 0;
	selp.u16 	%rs17, 1, 0, %p12;
	st.shared.u8 	[%r7], %rs17;
	bar.sync 	0;
	setp.ne.s32 	%p13, %r1, 0;
	@%p13 bra 	$L__BB593_37;
	setp.gt.u32 	%p14, %r5, 1;
	@%p14 bra 	$L__BB593_4;
	add.s32 	%r46, %r40, %r3;
	ld.shared.u8 	%rs47, [%r46];
	bra.uni 	$L__BB593_36;
$L__BB593_4:
	add.s32 	%r8, %r40, %r3;
	ld.shared.u8 	%rs47, [%r8];
	add.s32 	%r9, %r5, -1;
	add.s32 	%r49, %r5, -2;
	and.b32  	%r10, %r9, 7;
	setp.lt.u32 	%p15, %r49, 7;
	mov.b32 	%r68, 1;
	@%p15 bra 	$L__BB593_17;
	and.b32  	%r51, %r9, -8;
	neg.s32 	%r66, %r51;
	shl.b32 	%r12, %r2, 3;
	shl.b32 	%r13, %r2, 1;
	mul.lo.s32 	%r14, %r2, 3;
	shl.b32 	%r15, %r2, 2;
	mul.lo.s32 	%r16, %r2, 5;
	mul.lo.s32 	%r17, %r2, 6;
	mul.lo.s32 	%r18, %r2, 7;
	mov.b32 	%r65, 0;
	mov.u32 	%r64, %r8;
$L__BB593_6:
	.pragma "nounroll";
	and.b16  	%rs19, %rs47, 255;
	setp.ne.s16 	%p17, %rs19, 0;
	mov.pred 	%p53, -1;
	@%p17 bra 	$L__BB593_15;
	add.s32 	%r52, %r64, %r2;
	ld.shared.u8 	%rs20, [%r52];
	setp.ne.s16 	%p19, %rs20, 0;
	@%p19 bra 	$L__BB593_15;
	add.s32 	%r53, %r64, %r13;
	ld.shared.u8 	%rs21, [%r53];
	setp.ne.s16 	%p21, %rs21, 0;
	@%p21 bra 	$L__BB593_15;
	add.s32 	%r54, %r64, %r14;
	ld.shared.u8 	%rs22, [%r54];
	setp.ne.s16 	%p23, %rs22, 0;
	@%p23 bra 	$L__BB593_15;
	add.s32 	%r55, %r64, %r15;
	ld.shared.u8 	%rs23, [%r55];
	setp.ne.s16 	%p25, %rs23, 0;
	@%p25 bra 	$L__BB593_15;
	add.s32 	%r56, %r64, %r16;
	ld.shared.u8 	%rs24, [%r56];
	setp.ne.s16 	%p27, %rs24, 0;
	@%p27 bra 	$L__BB593_15;
	add.s32 	%r57, %r64, %r17;
	ld.shared.u8 	%rs25, [%r57];
	setp.ne.s16 	%p29, %rs25, 0;
	@%p29 bra 	$L__BB593_15;
	add.s32 	%r58, %r64, %r18;
	ld.shared.u8 	%rs26, [%r58];
	setp.ne.s16 	%p31, %rs26, 0;
	@%p31 bra 	$L__BB593_15;
	add.s32 	%r59, %r64, %r12;
	ld.shared.u8 	%rs27, [%r59];
	setp.ne.s16 	%p53, %rs27, 0;
$L__BB593_15:
	selp.u16 	%rs47, 1, 0, %p53;
	add.s32 	%r66, %r66, 8;
	add.s32 	%r65, %r65, 8;
	add.s32 	%r64, %r64, %r12;
	setp.ne.s32 	%p32, %r66, 0;
	@%p32 bra 	$L__BB593_6;
	add.s32 	%r68, %r65, 1;
$L__BB593_17:
	setp.eq.s32 	%p33, %r10, 0;
	@%p33 bra 	$L__BB593_35;
	and.b32  	%r27, %r9, 3;
	setp.lt.u32 	%p34, %r10, 4;
	@%p34 bra 	$L__BB593_25;
	and.b16  	%rs29, %rs47, 255;
	setp.ne.s16 	%p36, %rs29, 0;
	mov.pred 	%p54, -1;
	@%p36 bra 	$L__BB593_24;
	mad.lo.s32 	%r28, %r68, %r2, %r8;
	ld.shared.u8 	%rs30, [%r28];
	setp.ne.s16 	%p38, %rs30, 0;
	@%p38 bra 	$L__BB593_24;
	add.s32 	%r29, %r28, %r2;
	ld.shared.u8 	%rs31, [%r29];
	setp.ne.s16 	%p40, %rs31, 0;
	@%p40 bra 	$L__BB593_24;
	add.s32 	%r30, %r29, %r2;
	ld.shared.u8 	%rs32, [%r30];
	setp.ne.s16 	%p42, %rs32, 0;
	@%p42 bra 	$L__BB593_24;
	add.s32 	%r60, %r30, %r2;
	ld.shared.u8 	%rs33, [%r60];
	setp.ne.s16 	%p54, %rs33, 0;
$L__BB593_24:
	add.s32 	%r68, %r68, 4;
	selp.u16 	%rs47, 1, 0, %p54;
$L__BB593_25:
	setp.eq.s32 	%p43, %r27, 0;
	@%p43 bra 	$L__BB593_35;
	setp.eq.s32 	%p44, %r27, 1;
	@%p44 bra 	$L__BB593_31;
	and.b16  	%rs35, %rs47, 255;
	setp.ne.s16 	%p46, %rs35, 0;
	mov.pred 	%p55, -1;
	@%p46 bra 	$L__BB593_30;
	mad.lo.s32 	%r33, %r68, %r2, %r8;
	ld.shared.u8 	%rs36, [%r33];
	setp.ne.s16 	%p48, %rs36, 0;
	@%p48 bra 	$L__BB593_30;
	add.s32 	%r61, %r33, %r2;
	ld.shared.u8 	%rs37, [%r61];
	setp.ne.s16 	%p55, %rs37, 0;
$L__BB593_30:
	add.s32 	%r68, %r68, 2;
	selp.u16 	%rs47, 1, 0, %p55;
$L__BB593_31:
	and.b32  	%r62, %r9, 1;
	setp.eq.b32 	%p49, %r62, 1;
	not.pred 	%p50, %p49;
	@%p50 bra 	$L__BB593_35;
	and.b16  	%rs38, %rs47, 255;
	setp.ne.s16 	%p52, %rs38, 0;
	mov.pred 	%p56, -1;
	@%p52 bra 	$L__BB593_34;
	mad.lo.s32 	%r63, %r68, %r2, %r8;
	ld.shared.u8 	%rs39, [%r63];
	setp.ne.s16 	%p56, %rs39, 0;
$L__BB593_34:
	selp.u16 	%rs47, 1, 0, %p56;
$L__BB593_35:
	st.shared.u8 	[%r8], %rs47;
$L__BB593_36:
	cvt.u64.u32 	%rd11, %r4;
	mad.lo.s64 	%rd12, %rd4, %rd11, %rd1;
	cvta.to.global.u64 	%rd13, %rd2;
	add.s64 	%rd14, %rd13, %rd12;
	st.global.u8 	[%rd14], %rs47;
$L__BB593_37:
	ret;

}
	// .globl	contiguous_any_u64
.visible .entry contiguous_any_u64(
	.param .u64 .ptr .align 1 contiguous_any_u64_param_0,
	.param .u64 .ptr .align 1 contiguous_any_u64_param_1,
	.param .u64 contiguous_any_u64_param_2
)
{
	.reg .pred 	%p<49>;
	.reg .b16 	%rs<26>;
	.reg .b32 	%r<14>;
	.reg .b64 	%rd<19>;

	ld.param.u64 	%rd4, [contiguous_any_u64_param_0];
	ld.param.u64 	%rd6, [contiguous_any_u64_param_1];
	ld.param.u64 	%rd5, [contiguous_any_u64_param_2];
	cvta.to.global.u64 	%rd1, %rd6;
	mov.u32 	%r1, %tid.x;
	mov.u32 	%r2, %ctaid.x;
	mov.u32 	%r13, %ntid.x;
	mul.lo.s32 	%r8, %r2, %r13;
	shl.b32 	%r9, %r8, 1;
	add.s32 	%r4, %r9, %r1;
	mov.u32 	%r10, anysdata_u64;
	add.s32 	%r5, %r10, %r1;
	mov.b16 	%rs1, 0;
	st.shared.u8 	[%r5], %rs1;
	add.s32 	%r11, %r4, %r13;
	cvt.u64.u32 	%rd2, %r11;
	setp.le.u64 	%p17, %rd5, %rd2;
	@%p17 bra 	$L__BB594_4;
	mul.wide.u32 	%rd10, %r4, 8;
	add.s64 	%rd11, %rd1, %rd10;
	ld.global.u64 	%rd12, [%rd11];
	setp.ne.s64 	%p21, %rd12, 0;
	mov.pred 	%p41, -1;
	@%p21 bra 	$L__BB594_3;
	shl.b64 	%rd13, %rd2, 3;
	add.s64 	%rd14, %rd1, %rd13;
	ld.global.u64 	%rd15, [%rd14];
	setp.ne.s64 	%p41, %rd15, 0;
$L__BB594_3:
	selp.u16 	%rs3, 1, 0, %p41;
	st.shared.u8 	[%r5], %rs3;
	bra.uni 	$L__BB594_6;
$L__BB594_4:
	cvt.u64.u32 	%rd3, %r4;
	setp.le.u64 	%p18, %rd5, %rd3;
	@%p18 bra 	$L__BB594_6;
	shl.b64 	%rd7, %rd3, 3;
	add.s64 	%rd8, %rd1, %rd7;
	ld.global.u64 	%rd9, [%rd8];
	setp.ne.s64 	%p19, %rd9, 0;
	selp.u16 	%rs2, 1, 0, %p19;
	st.shared.u8 	[%r5], %rs2;
$L__BB594_6:
	bar.sync 	0;
	setp.lt.u32 	%p22, %r13, 66;
	@%p22 bra 	$L__BB594_12;
$L__BB594_7:
	shr.u32 	%r7, %r13, 1;
	setp.ge.u32 	%p23, %r1, %r7;
	@%p23 bra 	$L__BB594_11;
	ld.shared.u8 	%rs4, [%r5];
	setp.ne.s16 	%p25, %rs4, 0;
	mov.pred 	%p42, -1;
	@%p25 bra 	$L__BB594_10;
	add.s32 	%r12, %r5, %r7;
	ld.shared.u8 	%rs5, [%r12];
	setp.ne.s16 	%p42, %rs5, 0;
$L__BB594_10:
	selp.u16 	%rs6, 1, 0, %p42;
	st.shared.u8 	[%r5], %rs6;
$L__BB594_11:
	bar.sync 	0;
	setp.gt.u32 	%p26, %r13, 131;
	mov.u32 	%r13, %r7;
	@%p26 bra 	$L__BB594_7;
$L__BB594_12:
	setp.gt.u32 	%p27, %r1, 31;
	@%p27 bra 	$L__BB594_27;
	ld.volatile.shared.u8 	%rs7, [%r5];
	setp.ne.s16 	%p29, %rs7, 0;
	mov.pred 	%p43, -1;
	@%p29 bra 	$L__BB594_15;
	ld.volatile.shared.u8 	%rs8, [%r5+32];
	setp.ne.s16 	%p43, %rs8, 0;
$L__BB594_15:
	selp.u16 	%rs9, 1, 0, %p43;
	st.volatile.shared.u8 	[%r5], %rs9;
	ld.volatile.shared.u8 	%rs10, [%r5];
	setp.ne.s16 	%p31, %rs10, 0;
	mov.pred 	%p44, -1;
	@%p31 bra 	$L__BB594_17;
	ld.volatile.shared.u8 	%rs11, [%r5+16];
	setp.ne.s16 	%p44, %rs11, 0;
$L__BB594_17:
	selp.u16 	%rs12, 1, 0, %p44;
	st.volatile.shared.u8 	[%r5], %rs12;
	ld.volatile.shared.u8 	%rs13, [%r5];
	setp.ne.s16 	%p33, %rs13, 0;
	mov.pred 	%p45, -1;
	@%p33 bra 	$L__BB594_19;
	ld.volatile.shared.u8 	%rs14, [%r5+8];
	setp.ne.s16 	%p45, %rs14, 0;
$L__BB594_19:
	selp.u16 	%rs15, 1, 0, %p45;
	st.volatile.shared.u8 	[%r5], %rs15;
	ld.volatile.shared.u8 	%rs16, [%r5];
	setp.ne.s16 	%p35, %rs16, 0;
	mov.pred 	%p46, -1;
	@%p35 bra 	$L__BB594_21;
	ld.volatile.shared.u8 	%rs17, [%r5+4];
	setp.ne.s16 	%p46, %rs17, 0;
$L__BB594_21:
	selp.u16 	%rs18, 1, 0, %p46;
	st.volatile.shared.u8 	[%r5], %rs18;
	ld.volatile.shared.u8 	%rs19, [%r5];
	setp.ne.s16 	%p37, %rs19, 0;
	mov.pred 	%p47, -1;
	@%p37 bra 	$L__BB594_23;
	ld.volatile.shared.u8 	%rs20, [%r5+2];
	setp.ne.s16 	%p47, %rs20, 0;
$L__BB594_23:
	selp.u16 	%rs21, 1, 0, %p47;
	st.volatile.shared.u8 	[%r5], %rs21;
	ld.volatile.shared.u8 	%rs22, [%r5];
	setp.ne.s16 	%p39, %rs22, 0;
	mov.pred 	%p48, -1;
	@%p39 bra 	$L__BB594_25;
	ld.volatile.shared.u8 	%rs23, [%r5+1];
	setp.ne.s16 	%p48, %rs23, 0;
$L__BB594_25:
	selp.u16 	%rs24, 1, 0, %p48;
	st.volatile.shared.u8 	[%r5], %rs24;
	setp.ne.s32 	%p40, %r1, 0;
	@%p40 bra 	$L__BB594_27;
	ld.shared.u8 	%rs25, [anysdata_u64];
	cvt.u64.u32 	%rd16, %r2;
	cvta.to.global.u64 	%rd17, %rd4;
	add.s64 	%rd18, %rd17, %rd16;
	st.global.u8 	[%rd18], %rs25;
$L__BB594_27:
	ret;

}
	// .globl	uncontiguous_any_u64
.visible .entry uncontiguous_any_u64(
	.param .u64 .ptr .align 1 uncontiguous_any_u64_param_0,
	.param .u64 .ptr .align 1 uncontiguous_any_u64_param_1,
	.param .u64 .ptr .align 1 uncontiguous_any_u64_param_2,
	.param .u64 .ptr .align 1 uncontiguous_any_u64_param_3,
	.param .u64 uncontiguous_any_u64_param_4,
	.param .u64 uncontiguous_any_u64_param_5
)
{
	.reg .pred 	%p<94>;
	.reg .b16 	%rs<26>;
	.reg .b32 	%r<210>;
	.reg .b64 	%rd<561>;

	ld.param.u64 	%rd260, [uncontiguous_any_u64_param_0];
	ld.param.u64 	%rd263, [uncontiguous_any_u64_param_1];
	ld.param.u64 	%rd264, [uncontiguous_any_u64_param_2];
	ld.param.u64 	%rd265, [uncontiguous_any_u64_param_3];
	ld.param.u64 	%rd261, [uncontiguous_any_u64_param_4];
	ld.param.u64 	%rd262, [uncontiguous_any_u64_param_5];
	cvta.to.global.u64 	%rd1, %rd265;
	cvta.to.global.u64 	%rd2, %rd264;
	cvta.to.global.u64 	%rd3, %rd263;
	mov.u32 	%r1, %tid.x;
	mov.u32 	%r2, %ctaid.x;
	mov.u32 	%r209, %ntid.x;
	mul.lo.s32 	%r52, %r2, %r209;
	shl.b32 	%r53, %r52, 1;
	add.s32 	%r4, %r53, %r1;
	mov.u32 	%r54, anysdata_u64;
	add.s32 	%r5, %r54, %r1;
	mov.b16 	%rs1, 0;
	st.shared.u8 	[%r5], %rs1;
	add.s32 	%r55, %r4, %r209;
	cvt.u64.u32 	%rd514, %r55;
	setp.le.u64 	%p17, %rd262, %rd514;
	@%p17 bra 	$L__BB595_56;
	cvt.u32.u64 	%r6, %rd261;
	add.s32 	%r203, %r6, -1;
	setp.lt.s32 	%p44, %r203, 0;
	mov.b64 	%rd518, 0;
	mov.u64 	%rd519, %rd518;
	@%p44 bra 	$L__BB595_53;
	cvt.u64.u32 	%rd515, %r4;
	setp.lt.u32 	%p45, %r203, 3;
	mov.b64 	%rd519, 0;
	mov.u64 	%rd518, %rd519;
	@%p45 bra 	$L__BB595_30;
	add.s32 	%r201, %r6, -2;
	and.b32  	%r131, %r6, -4;
	neg.s32 	%r200, %r131;
	mov.b64 	%rd519, 0;
$L__BB595_4:
	.pragma "nounroll";
	add.s32 	%r12, %r201, 1;
	mul.wide.u32 	%rd398, %r12, 8;
	add.s64 	%rd399, %rd2, %rd398;
	ld.global.u64 	%rd10, [%rd399];
	or.b64  	%rd400, %rd515, %rd10;
	and.b64  	%rd401, %rd400, -4294967296;
	setp.ne.s64 	%p46, %rd401, 0;
	@%p46 bra 	$L__BB595_6;
	cvt.u32.u64 	%r132, %rd10;
	cvt.u32.u64 	%r133, %rd515;
	div.u32 	%r134, %r133, %r132;
	mul.lo.s32 	%r135, %r134, %r132;
	sub.s32 	%r136, %r133, %r135;
	cvt.u64.u32 	%rd480, %r134;
	cvt.u64.u32 	%rd481, %r136;
	bra.uni 	$L__BB595_7;
$L__BB595_6:
	div.s64 	%rd480, %rd515, %rd10;
	mul.lo.s64 	%rd402, %rd480, %rd10;
	sub.s64 	%rd481, %rd515, %rd402;
$L__BB595_7:
	mul.wide.u32 	%rd403, %r12, 8;
	add.s64 	%rd404, %rd1, %rd403;
	ld.global.u64 	%rd17, [%rd404];
	mad.lo.s64 	%rd18, %rd17, %rd481, %rd518;
	or.b64  	%rd405, %rd514, %rd10;
	and.b64  	%rd406, %rd405, -4294967296;
	setp.ne.s64 	%p47, %rd406, 0;
	@%p47 bra 	$L__BB595_9;
	cvt.u32.u64 	%r137, %rd10;
	cvt.u32.u64 	%r138, %rd514;
	div.u32 	%r139, %r138, %r137;
	mul.lo.s32 	%r140, %r139, %r137;
	sub.s32 	%r141, %r138, %r140;
	cvt.u64.u32 	%rd482, %r139;
	cvt.u64.u32 	%rd483, %r141;
	bra.uni 	$L__BB595_10;
$L__BB595_9:
	div.s64 	%rd482, %rd514, %rd10;
	mul.lo.s64 	%rd407, %rd482, %rd10;
	sub.s64 	%rd483, %rd514, %rd407;
$L__BB595_10:
	mad.lo.s64 	%rd25, %rd483, %rd17, %rd519;
	add.s32 	%r13, %r201, -2;
	mul.wide.u32 	%rd408, %r201, 8;
	add.s64 	%rd409, %rd2, %rd408;
	ld.global.u64 	%rd26, [%rd409];
	or.b64  	%rd410, %rd480, %rd26;
	and.b64  	%rd411, %rd410, -4294967296;
	setp.ne.s64 	%p48, %rd411, 0;
	@%p48 bra 	$L__BB595_12;
	cvt.u32.u64 	%r142, %rd26;
	cvt.u32.u64 	%r143, %rd480;
	div.u32 	%r144, %r143, %r142;
	mul.lo.s32 	%r145, %r144, %r142;
	sub.s32 	%r146, %r143, %r145;
	cvt.u64.u32 	%rd484, %r144;
	cvt.u64.u32 	%rd485, %r146;
	bra.uni 	$L__BB595_13;
$L__BB595_12:
	div.s64 	%rd484, %rd480, %rd26;
	mul.lo.s64 	%rd412, %rd484, %rd26;
	sub.s64 	%rd485, %rd480, %rd412;
$L__BB595_13:
	mul.wide.u32 	%rd413, %r201, 8;
	add.s64 	%rd414, %rd1, %rd413;
	ld.global.u64 	%rd33, [%rd414];
	mad.lo.s64 	%rd34, %rd33, %rd485, %rd18;
	or.b64  	%rd415, %rd482, %rd26;
	and.b64  	%rd416, %rd415, -4294967296;
	setp.ne.s64 	%p49, %rd416, 0;
	@%p49 bra 	$L__BB595_15;
	cvt.u32.u64 	%r147, %rd26;
	cvt.u32.u64 	%r148, %rd482;
	div.u32 	%r149, %r148, %r147;
	mul.lo.s32 	%r150, %r149, %r147;
	sub.s32 	%r151, %r148, %r150;
	cvt.u64.u32 	%rd486, %r149;
	cvt.u64.u32 	%rd487, %r151;
	bra.uni 	$L__BB595_16;
$L__BB595_15:
	div.s64 	%rd486, %rd482, %rd26;
	mul.lo.s64 	%rd417, %rd486, %rd26;
	sub.s64 	%rd487, %rd482, %rd417;
$L__BB595_16:
	mad.lo.s64 	%rd41, %rd487, %rd33, %rd25;
	add.s32 	%r14, %r201, -1;
	mul.wide.u32 	%rd418, %r14, 8;
	add.s64 	%rd419, %rd2, %rd418;
	ld.global.u64 	%rd42, [%rd419];
	or.b64  	%rd420, %rd484, %rd42;
	and.b64  	%rd421, %rd420, -4294967296;
	setp.ne.s64 	%p50, %rd421, 0;
	@%p50 bra 	$L__BB595_18;
	cvt.u32.u64 	%r152, %rd42;
	cvt.u32.u64 	%r153, %rd484;
	div.u32 	%r154, %r153, %r152;
	mul.lo.s32 	%r155, %r154, %r152;
	sub.s32 	%r156, %r153, %r155;
	cvt.u64.u32 	%rd488, %r154;
	cvt.u64.u32 	%rd489, %r156;
	bra.uni 	$L__BB595_19;
$L__BB595_18:
	div.s64 	%rd488, %rd484, %rd42;
	mul.lo.s64 	%rd422, %rd488, %rd42;
	sub.s64 	%rd489, %rd484, %rd422;
$L__BB595_19:
	mul.wide.u32 	%rd423, %r14, 8;
	add.s64 	%rd424, %rd1, %rd423;
	ld.global.u64 	%rd49, [%rd424];
	mad.lo.s64 	%rd50, %rd49, %rd489, %rd34;
	or.b64  	%rd425, %rd486, %rd42;
	and.b64  	%rd426, %rd425, -4294967296;
	setp.ne.s64 	%p51, %rd426, 0;
	@%p51 bra 	$L__BB595_21;
	cvt.u32.u64 	%r157, %rd42;
	cvt.u32.u64 	%r158, %rd486;
	div.u32 	%r159, %r158, %r157;
	mul.lo.s32 	%r160, %r159, %r157;
	sub.s32 	%r161, %r158, %r160;
	cvt.u64.u32 	%rd490, %r159;
	cvt.u64.u32 	%rd491, %r161;
	bra.uni 	$L__BB595_22;
$L__BB595_21:
	div.s64 	%rd490, %rd486, %rd42;
	mul.lo.s64 	%rd427, %rd490, %rd42;
	sub.s64 	%rd491, %rd486, %rd427;
$L__BB595_22:
	mad.lo.s64 	%rd57, %rd491, %rd49, %rd41;
	mul.wide.u32 	%rd428, %r13, 8;
	add.s64 	%rd429, %rd2, %rd428;
	ld.global.u64 	%rd58, [%rd429];
	or.b64  	%rd430, %rd488, %rd58;
	and.b64  	%rd431, %rd430, -4294967296;
	setp.ne.s64 	%p52, %rd431, 0;
	@%p52 bra 	$L__BB595_24;
	cvt.u32.u64 	%r162, %rd58;
	cvt.u32.u64 	%r163, %rd488;
	div.u32 	%r164, %r163, %r162;
	mul.lo.s32 	%r165, %r164, %r162;
	sub.s32 	%r166, %r163, %r165;
	cvt.u64.u32 	%rd515, %r164;
	cvt.u64.u32 	%rd493, %r166;
	bra.uni 	$L__BB595_25;
$L__BB595_24:
	div.s64 	%rd515, %rd488, %rd58;
	mul.lo.s64 	%rd432, %rd515, %rd58;
	sub.s64 	%rd493, %rd488, %rd432;
$L__BB595_25:
	mul.wide.u32 	%rd433, %r13, 8;
	add.s64 	%rd434, %rd1, %rd433;
	ld.global.u64 	%rd65, [%rd434];
	mad.lo.s64 	%rd518, %rd65, %rd493, %rd50;
	or.b64  	%rd435, %rd490, %rd58;
	and.b64  	%rd436, %rd435, -4294967296;
	setp.ne.s64 	%p53, %rd436, 0;
	@%p53 bra 	$L__BB595_27;
	cvt.u32.u64 	%r167, %rd58;
	cvt.u32.u64 	%r168, %rd490;
	div.u32 	%r169, %r168, %r167;
	mul.lo.s32 	%r170, %r169, %r167;
	sub.s32 	%r171, %r168, %r170;
	cvt.u64.u32 	%rd514, %r169;
	cvt.u64.u32 	%rd495, %r171;
	bra.uni 	$L__BB595_28;
$L__BB595_27:
	div.s64 	%rd514, %rd490, %rd58;
	mul.lo.s64 	%rd437, %rd514, %rd58;
	sub.s64 	%rd495, %rd490, %rd437;
$L__BB595_28:
	mad.lo.s64 	%rd519, %rd495, %rd65, %rd57;
	add.s32 	%r201, %r201, -4;
	add.s32 	%r200, %r200, 4;
	setp.ne.s32 	%p54, %r200, 0;
	@%p54 bra 	$L__BB595_4;
	add.s32 	%r203, %r201, 1;
$L__BB595_30:
	and.b32  	%r19, %r6, 3;
	setp.eq.s32 	%p55, %r19, 0;
	@%p55 bra 	$L__BB595_53;
	setp.eq.s32 	%p56, %r19, 1;
	@%p56 bra 	$L__BB595_45;
	mul.wide.u32 	%rd439, %r203, 8;
	add.s64 	%rd440, %rd2, %rd439;
	ld.global.u64 	%rd80, [%rd440];
	or.b64  	%rd441, %rd515, %rd80;
	and.b64  	%rd442, %rd441, -4294967296;
	setp.ne.s64 	%p57, %rd442, 0;
	@%p57 bra 	$L__BB595_34;
	cvt.u32.u64 	%r172, %rd80;
	cvt.u32.u64 	%r173, %rd515;
	div.u32 	%r174, %r173, %r172;
	mul.lo.s32 	%r175, %r174, %r172;
	sub.s32 	%r176, %r173, %r175;
	cvt.u64.u32 	%rd502, %r174;
	cvt.u64.u32 	%rd503, %r176;
	bra.uni 	$L__BB595_35;
$L__BB595_34:
	div.s64 	%rd502, %rd515, %rd80;
	mul.lo.s64 	%rd443, %rd502, %rd80;
	sub.s64 	%rd503, %rd515, %rd443;
$L__BB595_35:
	add.s64 	%rd445, %rd1, %rd439;
	ld.global.u64 	%rd87, [%rd445];
	mad.lo.s64 	%rd88, %rd87, %rd503, %rd518;
	or.b64  	%rd446, %rd514, %rd80;
	and.b64  	%rd447, %rd446, -4294967296;
	setp.ne.s64 	%p58, %rd447, 0;
	@%p58 bra 	$L__BB595_37;
	cvt.u32.u64 	%r177, %rd80;
	cvt.u32.u64 	%r178, %rd514;
	div.u32 	%r179, %r178, %r177;
	mul.lo.s32 	%r180, %r179, %r177;
	sub.s32 	%r181, %r178, %r180;
	cvt.u64.u32 	%rd504, %r179;
	cvt.u64.u32 	%rd505, %r181;
	bra.uni 	$L__BB595_38;
$L__BB595_37:
	div.s64 	%rd504, %rd514, %rd80;
	mul.lo.s64 	%rd448, %rd504, %rd80;
	sub.s64 	%rd505, %rd514, %rd448;
$L__BB595_38:
	mad.lo.s64 	%rd95, %rd505, %rd87, %rd519;
	add.s32 	%r20, %r203, -1;
	mul.wide.u32 	%rd449, %r20, 8;
	add.s64 	%rd450, %rd2, %rd449;
	ld.global.u64 	%rd96, [%rd450];
	or.b64  	%rd451, %rd502, %rd96;
	and.b64  	%rd452, %rd451, -4294967296;
	setp.ne.s64 	%p59, %rd452, 0;
	@%p59 bra 	$L__BB595_40;
	cvt.u32.u64 	%r182, %rd96;
	cvt.u32.u64 	%r183, %rd502;
	div.u32 	%r184, %r183, %r182;
	mul.lo.s32 	%r185, %r184, %r182;
	sub.s32 	%r186, %r183, %r185;
	cvt.u64.u32 	%rd515, %r184;
	cvt.u64.u32 	%rd507, %r186;
	bra.uni 	$L__BB595_41;
$L__BB595_40:
	div.s64 	%rd515, %rd502, %rd96;
	mul.lo.s64 	%rd453, %rd515, %rd96;
	sub.s64 	%rd507, %rd502, %rd453;
$L__BB595_41:
	add.s64 	%rd455, %rd1, %rd449;
	ld.global.u64 	%rd103, [%rd455];
	mad.lo.s64 	%rd518, %rd103, %rd507, %rd88;
	or.b64  	%rd456, %rd504, %rd96;
	and.b64  	%rd457, %rd456, -4294967296;
	setp.ne.s64 	%p60, %rd457, 0;
	@%p60 bra 	$L__BB595_43;
	cvt.u32.u64 	%r187, %rd96;
	cvt.u32.u64 	%r188, %rd504;
	div.u32 	%r189, %r188, %r187;
	mul.lo.s32 	%r190, %r189, %r187;
	sub.s32 	%r191, %r188, %r190;
	cvt.u64.u32 	%rd514, %r189;
	cvt.u64.u32 	%rd509, %r191;
	bra.uni 	$L__BB595_44;
$L__BB595_43:
	div.s64 	%rd514, %rd504, %rd96;
	mul.lo.s64 	%rd458, %rd514, %rd96;
	sub.s64 	%rd509, %rd504, %rd458;
$L__BB595_44:
	mad.lo.s64 	%rd519, %rd509, %rd103, %rd95;
	add.s32 	%r203, %r203, -2;
$L__BB595_45:
	and.b32  	%r192, %r6, 1;
	setp.eq.b32 	%p61, %r192, 1;
	not.pred 	%p62, %p61;
	@%p62 bra 	$L__BB595_53;
	mul.wide.u32 	%rd459, %r203, 8;
	add.s64 	%rd460, %rd2, %rd459;
	ld.global.u64 	%rd118, [%rd460];
	or.b64  	%rd461, %rd515, %rd118;
	and.b64  	%rd462, %rd461, -4294967296;
	setp.ne.s64 	%p63, %rd462, 0;
	@%p63 bra 	$L__BB595_48;
	cvt.u32.u64 	%r193, %rd118;
	cvt.u32.u64 	%r194, %rd515;
	rem.u32 	%r195, %r194, %r193;
	cvt.u64.u32 	%rd516, %r195;
	bra.uni 	$L__BB595_49;
$L__BB595_48:
	rem.s64 	%rd516, %rd515, %rd118;
$L__BB595_49:
	add.s64 	%rd464, %rd1, %rd459;
	ld.global.u64 	%rd122, [%rd464];
	mad.lo.s64 	%rd518, %rd122, %rd516, %rd518;
	or.b64  	%rd465, %rd514, %rd118;
	and.b64  	%rd466, %rd465, -4294967296;
	setp.ne.s64 	%p64, %rd466, 0;
	@%p64 bra 	$L__BB595_51;
	cvt.u32.u64 	%r196, %rd118;
	cvt.u32.u64 	%r197, %rd514;
	rem.u32 	%r198, %r197, %r196;
	cvt.u64.u32 	%rd517, %r198;
	bra.uni 	$L__BB595_52;
$L__BB595_51:
	rem.s64 	%rd517, %rd514, %rd118;
$L__BB595_52:
	mad.lo.s64 	%rd519, %rd517, %rd122, %rd519;
$L__BB595_53:
	shl.b64 	%rd467, %rd518, 3;
	add.s64 	%rd468, %rd3, %rd467;
	ld.global.u64 	%rd469, [%rd468];
	setp.ne.s64 	%p66, %rd469, 0;
	mov.pred 	%p86, -1;
	@%p66 bra 	$L__BB595_55;
	shl.b64 	%rd470, %rd519, 3;
	add.s64 	%rd471, %rd3, %rd470;
	ld.global.u64 	%rd472, [%rd471];
	setp.ne.s64 	%p86, %rd472, 0;
$L__BB595_55:
	selp.u16 	%rs3, 1, 0, %p86;
	st.shared.u8 	[%r5], %rs3;
	bra.uni 	$L__BB595_116;
$L__BB595_56:
	cvt.u64.u32 	%rd551, %r4;
	setp.le.u64 	%p18, %rd262, %rd551;
	@%p18 bra 	$L__BB595_116;
	cvt.u32.u64 	%r23, %rd261;
	add.s32 	%r207, %r23, -1;
	setp.lt.s32 	%p19, %r207, 0;
	mov.b64 	%rd560, 0;
	@%p19 bra 	$L__BB595_115;
	and.b32  	%r25, %r23, 7;
	setp.lt.u32 	%p20, %r207, 7;
	mov.b64 	%rd560, 0;
	@%p20 bra 	$L__BB595_86;
	add.s32 	%r205, %r23, -4;
	and.b32  	%r56, %r23, -8;
	neg.s32 	%r204, %r56;
	mov.b64 	%rd560, 0;
$L__BB595_60:
	.pragma "nounroll";
	add.s32 	%r30, %r205, 3;
	mul.wide.u32 	%rd270, %r30, 8;
	add.s64 	%rd271, %rd2, %rd270;
	ld.global.u64 	%rd133, [%rd271];
	or.b64  	%rd272, %rd551, %rd133;
	and.b64  	%rd273, %rd272, -4294967296;
	setp.ne.s64 	%p21, %rd273, 0;
	@%p21 bra 	$L__BB595_62;
	cvt.u32.u64 	%r57, %rd133;
	cvt.u32.u64 	%r58, %rd551;
	div.u32 	%r59, %r58, %r57;
	mul.lo.s32 	%r60, %r59, %r57;
	sub.s32 	%r61, %r58, %r60;
	cvt.u64.u32 	%rd522, %r59;
	cvt.u64.u32 	%rd523, %r61;
	bra.uni 	$L__BB595_63;
$L__BB595_62:
	div.s64 	%rd522, %rd551, %rd133;
	mul.lo.s64 	%rd274, %rd522, %rd133;
	sub.s64 	%rd523, %rd551, %rd274;
$L__BB595_63:
	add.s64 	%rd276, %rd1, %rd270;
	ld.global.u64 	%rd277, [%rd276];
	mad.lo.s64 	%rd140, %rd277, %rd523, %rd560;
	add.s32 	%r31, %r205, 2;
	mul.wide.u32 	%rd278, %r31, 8;
	add.s64 	%rd279, %rd2, %rd278;
	ld.global.u64 	%rd141, [%rd279];
	or.b64  	%rd280, %rd522, %rd141;
	and.b64  	%rd281, %rd280, -4294967296;
	setp.ne.s64 	%p22, %rd281, 0;
	@%p22 bra 	$L__BB595_65;
	cvt.u32.u64 	%r62, %rd141;
	cvt.u32.u64 	%r63, %rd522;
	div.u32 	%r64, %r63, %r62;
	mul.lo.s32 	%r65, %r64, %r62;
	sub.s32 	%r66, %r63, %r65;
	cvt.u64.u32 	%rd524, %r64;
	cvt.u64.u32 	%rd525, %r66;
	bra.uni 	$L__BB595_66;
$L__BB595_65:
	div.s64 	%rd524, %rd522, %rd141;
	mul.lo.s64 	%rd282, %rd524, %rd141;
	sub.s64 	%rd525, %rd522, %rd282;
$L__BB595_66:
	add.s64 	%rd284, %rd1, %rd278;
	ld.global.u64 	%rd285, [%rd284];
	mad.lo.s64 	%rd148, %rd285, %rd525, %rd140;
	add.s32 	%r32, %r205, 1;
	mul.wide.u32 	%rd286, %r32, 8;
	add.s64 	%rd287, %rd2, %rd286;
	ld.global.u64 	%rd149, [%rd287];
	or.b64  	%rd288, %rd524, %rd149;
	and.b64  	%rd289, %rd288, -4294967296;
	setp.ne.s64 	%p23, %rd289, 0;
	@%p23 bra 	$L__BB595_68;
	cvt.u32.u64 	%r67, %rd149;
	cvt.u32.u64 	%r68, %rd524;
	div.u32 	%r69, %r68, %r67;
	mul.lo.s32 	%r70, %r69, %r67;
	sub.s32 	%r71, %r68, %r70;
	cvt.u64.u32 	%rd526, %r69;
	cvt.u64.u32 	%rd527, %r71;
	bra.uni 	$L__BB595_69;
$L__BB595_68:
	div.s64 	%rd526, %rd524, %rd149;
	mul.lo.s64 	%rd290, %rd526, %rd149;
	sub.s64 	%rd527, %rd524, %rd290;
$L__BB595_69:
	add.s64 	%rd292, %rd1, %rd286;
	ld.global.u64 	%rd293, [%rd292];
	mad.lo.s64 	%rd156, %rd293, %rd527, %rd148;
	add.s32 	%r33, %r205, -4;
	mul.wide.u32 	%rd294, %r205, 8;
	add.s64 	%rd295, %rd2, %rd294;
	ld.global.u64 	%rd157, [%rd295];
	or.b64  	%rd296, %rd526, %rd157;
	and.b64  	%rd297, %rd296, -4294967296;
	setp.ne.s64 	%p24, %rd297, 0;
	@%p24 bra 	$L__BB595_71;
	cvt.u32.u64 	%r72, %rd157;
	cvt.u32.u64 	%r73, %rd526;
	div.u32 	%r74, %r73, %r72;
	mul.lo.s32 	%r75, %r74, %r72;
	sub.s32 	%r76, %r73, %r75;
	cvt.u64.u32 	%rd528, %r74;
	cvt.u64.u32 	%rd529, %r76;
	bra.uni 	$L__BB595_72;
$L__BB595_71:
	div.s64 	%rd528, %rd526, %rd157;
	mul.lo.s64 	%rd298, %rd528, %rd157;
	sub.s64 	%rd529, %rd526, %rd298;
$L__BB595_72:
	add.s64 	%rd300, %rd1, %rd294;
	ld.global.u64 	%rd301, [%rd300];
	mad.lo.s64 	%rd164, %rd301, %rd529, %rd156;
	add.s32 	%r34, %r205, -1;
	mul.wide.u32 	%rd302, %r34, 8;
	add.s64 	%rd303, %rd2, %rd302;
	ld.global.u64 	%rd165, [%rd303];
	or.b64  	%rd304, %rd528, %rd165;
	and.b64  	%rd305, %rd304, -4294967296;
	setp.ne.s64 	%p25, %rd305, 0;
	@%p25 bra 	$L__BB595_74;
	cvt.u32.u64 	%r77, %rd165;
	cvt.u32.u64 	%r78, %rd528;
	div.u32 	%r79, %r78, %r77;
	mul.lo.s32 	%r80, %r79, %r77;
	sub.s32 	%r81, %r78, %r80;
	cvt.u64.u32 	%rd530, %r79;
	cvt.u64.u32 	%rd531, %r81;
	bra.uni 	$L__BB595_75;
$L__BB595_74:
	div.s64 	%rd530, %rd528, %rd165;
	mul.lo.s64 	%rd306, %rd530, %rd165;
	sub.s64 	%rd531, %rd528, %rd306;
$L__BB595_75:
	add.s64 	%rd308, %rd1, %rd302;
	ld.global.u64 	%rd309, [%rd308];
	mad.lo.s64 	%rd172, %rd309, %rd531, %rd164;
	add.s32 	%r35, %r205, -2;
	mul.wide.u32 	%rd310, %r35, 8;
	add.s64 	%rd311, %rd2, %rd310;
	ld.global.u64 	%rd173, [%rd311];
	or.b64  	%rd312, %rd530, %rd173;
	and.b64  	%rd313, %rd312, -4294967296;
	setp.ne.s64 	%p26, %rd313, 0;
	@%p26 bra 	$L__BB595_77;
	cvt.u32.u64 	%r82, %rd173;
	cvt.u32.u64 	%r83, %rd530;
	div.u32 	%r84, %r83, %r82;
	mul.lo.s32 	%r85, %r84, %r82;
	sub.s32 	%r86, %r83, %r85;
	cvt.u64.u32 	%rd532, %r84;
	cvt.u64.u32 	%rd533, %r86;
	bra.uni 	$L__BB595_78;
$L__BB595_77:
	div.s64 	%rd532, %rd530, %rd173;
	mul.lo.s64 	%rd314, %rd532, %rd173;
	sub.s64 	%rd533, %rd530, %rd314;
$L__BB595_78:
	add.s64 	%rd316, %rd1, %rd310;
	ld.global.u64 	%rd317, [%rd316];
	mad.lo.s64 	%rd180, %rd317, %rd533, %rd172;
	add.s32 	%r36, %r205, -3;
	mul.wide.u32 	%rd318, %r36, 8;
	add.s64 	%rd319, %rd2, %rd318;
	ld.global.u64 	%rd181, [%rd319];
	or.b64  	%rd320, %rd532, %rd181;
	and.b64  	%rd321, %rd320, -4294967296;
	setp.ne.s64 	%p27, %rd321, 0;
	@%p27 bra 	$L__BB595_80;
	cvt.u32.u64 	%r87, %rd181;
	cvt.u32.u64 	%r88, %rd532;
	div.u32 	%r89, %r88, %r87;
	mul.lo.s32 	%r90, %r89, %r87;
	sub.s32 	%r91, %r88, %r90;
	cvt.u64.u32 	%rd534, %r89;
	cvt.u64.u32 	%rd535, %r91;
	bra.uni 	$L__BB595_81;
$L__BB595_80:
	div.s64 	%rd534, %rd532, %rd181;
	mul.lo.s64 	%rd322, %rd534, %rd181;
	sub.s64 	%rd535, %rd532, %rd322;
$L__BB595_81:
	add.s64 	%rd324, %rd1, %rd318;
	ld.global.u64 	%rd325, [%rd324];
	mad.lo.s64 	%rd188, %rd325, %rd535, %rd180;
	mul.wide.u32 	%rd326, %r33, 8;
	add.s64 	%rd327, %rd2, %rd326;
	ld.global.u64 	%rd189, [%rd327];
	or.b64  	%rd328, %rd534, %rd189;
	and.b64  	%rd329, %rd328, -4294967296;
	setp.ne.s64 	%p28, %rd329, 0;
	@%p28 bra 	$L__BB595_83;
	cvt.u32.u64 	%r92, %rd189;
	cvt.u32.u64 	%r93, %rd534;
	div.u32 	%r94, %r93, %r92;
	mul.lo.s32 	%r95, %r94, %r92;
	sub.s32 	%r96, %r93, %r95;
	cvt.u64.u32 	%rd551, %r94;
	cvt.u64.u32 	%rd537, %r96;
	bra.uni 	$L__BB595_84;
$L__BB595_83:
	div.s64 	%rd551, %rd534, %rd189;
	mul.lo.s64 	%rd330, %rd551, %rd189;
	sub.s64 	%rd537, %rd534, %rd330;
$L__BB595_84:
	add.s64 	%rd332, %rd1, %rd326;
	ld.global.u64 	%rd333, [%rd332];
	mad.lo.s64 	%rd560, %rd333, %rd537, %rd188;
	add.s32 	%r205, %r205, -8;
	add.s32 	%r204, %r204, 8;
	setp.ne.s32 	%p29, %r204, 0;
	@%p29 bra 	$L__BB595_60;
	add.s32 	%r207, %r205, 3;
$L__BB595_86:
	setp.eq.s32 	%p30, %r25, 0;
	@%p30 bra 	$L__BB595_115;
	and.b32  	%r41, %r23, 3;
	setp.lt.u32 	%p31, %r25, 4;
	@%p31 bra 	$L__BB595_101;
	mul.wide.u32 	%rd335, %r207, 8;
	add.s64 	%rd336, %rd2, %rd335;
	ld.global.u64 	%rd200, [%rd336];
	or.b64  	%rd337, %rd551, %rd200;
	and.b64  	%rd338, %rd337, -4294967296;
	setp.ne.s64 	%p32, %rd338, 0;
	@%p32 bra 	$L__BB595_90;
	cvt.u32.u64 	%r97, %rd200;
	cvt.u32.u64 	%r98, %rd551;
	div.u32 	%r99, %r98, %r97;
	mul.lo.s32 	%r100, %r99, %r97;
	sub.s32 	%r101, %r98, %r100;
	cvt.u64.u32 	%rd541, %r99;
	cvt.u64.u32 	%rd542, %r101;
	bra.uni 	$L__BB595_91;
$L__BB595_90:
	div.s64 	%rd541, %rd551, %rd200;
	mul.lo.s64 	%rd339, %rd541, %rd200;
	sub.s64 	%rd542, %rd551, %rd339;
$L__BB595_91:
	add.s64 	%rd341, %rd1, %rd335;
	ld.global.u64 	%rd342, [%rd341];
	mad.lo.s64 	%rd207, %rd342, %rd542, %rd560;
	add.s32 	%r42, %r207, -1;
	mul.wide.u32 	%rd343, %r42, 8;
	add.s64 	%rd344, %rd2, %rd343;
	ld.global.u64 	%rd208, [%rd344];
	or.b64  	%rd345, %rd541, %rd208;
	and.b64  	%rd346, %rd345, -4294967296;
	setp.ne.s64 	%p33, %rd346, 0;
	@%p33 bra 	$L__BB595_93;
	cvt.u32.u64 	%r102, %rd208;
	cvt.u32.u64 	%r103, %rd541;
	div.u32 	%r104, %r103, %r102;
	mul.lo.s32 	%r105, %r104, %r102;
	sub.s32 	%r106, %r103, %r105;
	cvt.u64.u32 	%rd543, %r104;
	cvt.u64.u32 	%rd544, %r106;
	bra.uni 	$L__BB595_94;
$L__BB595_93:
	div.s64 	%rd543, %rd541, %rd208;
	mul.lo.s64 	%rd347, %rd543, %rd208;
	sub.s64 	%rd544, %rd541, %rd347;
$L__BB595_94:
	add.s64 	%rd349, %rd1, %rd343;
	ld.global.u64 	%rd350, [%rd349];
	mad.lo.s64 	%rd215, %rd350, %rd544, %rd207;
	add.s32 	%r43, %r207, -2;
	mul.wide.u32 	%rd351, %r43, 8;
	add.s64 	%rd352, %rd2, %rd351;
	ld.global.u64 	%rd216, [%rd352];
	or.b64  	%rd353, %rd543, %rd216;
	and.b64  	%rd354, %rd353, -4294967296;
	setp.ne.s64 	%p34, %rd354, 0;
	@%p34 bra 	$L__BB595_96;
	cvt.u32.u64 	%r107, %rd216;
	cvt.u32.u64 	%r108, %rd543;
	div.u32 	%r109, %r108, %r107;
	mul.lo.s32 	%r110, %r109, %r107;
	sub.s32 	%r111, %r108, %r110;
	cvt.u64.u32 	%rd545, %r109;
	cvt.u64.u32 	%rd546, %r111;
	bra.uni 	$L__BB595_97;
$L__BB595_96:
	div.s64 	%rd545, %rd543, %rd216;
	mul.lo.s64 	%rd355, %rd545, %rd216;
	sub.s64 	%rd546, %rd543, %rd355;
$L__BB595_97:
	add.s64 	%rd357, %rd1, %rd351;
	ld.global.u64 	%rd358, [%rd357];
	mad.lo.s64 	%rd223, %rd358, %rd546, %rd215;
	add.s32 	%r44, %r207, -3;
	mul.wide.u32 	%rd359, %r44, 8;
	add.s64 	%rd360, %rd2, %rd359;
	ld.global.u64 	%rd224, [%rd360];
	or.b64  	%rd361, %rd545, %rd224;
	and.b64  	%rd362, %rd361, -4294967296;
	setp.ne.s64 	%p35, %rd362, 0;
	@%p35 bra 	$L__BB595_99;
	cvt.u32.u64 	%r112, %rd224;
	cvt.u32.u64 	%r113, %rd545;
	div.u32 	%r114, %r113, %r112;
	mul.lo.s32 	%r115, %r114, %r112;
	sub.s32 	%r116, %r113, %r115;
	cvt.u64.u32 	%rd551, %r114;
	cvt.u64.u32 	%rd548, %r116;
	bra.uni 	$L__BB595_100;
$L__BB595_99:
	div.s64 	%rd551, %rd545, %rd224;
	mul.lo.s64 	%rd363, %rd551, %rd224;
	sub.s64 	%rd548, %rd545, %rd363;
$L__BB595_100:
	add.s64 	%rd365, %rd1, %rd359;
	ld.global.u64 	%rd366, [%rd365];
	mad.lo.s64 	%rd560, %rd366, %rd548, %rd223;
	add.s32 	%r207, %r207, -4;
$L__BB595_101:
	setp.eq.s32 	%p36, %r41, 0;
	@%p36 bra 	$L__BB595_115;
	setp.eq.s32 	%p37, %r41, 1;
	@%p37 bra 	$L__BB595_110;
	mul.wide.u32 	%rd368, %r207, 8;
	add.s64 	%rd369, %rd2, %rd368;
	ld.global.u64 	%rd235, [%rd369];
	or.b64  	%rd370, %rd551, %rd235;
	and.b64  	%rd371, %rd370, -4294967296;
	setp.ne.s64 	%p38, %rd371, 0;
	@%p38 bra 	$L__BB595_105;
	cvt.u32.u64 	%r117, %rd235;
	cvt.u32.u64 	%r118, %rd551;
	div.u32 	%r119, %r118, %r117;
	mul.lo.s32 	%r120, %r119, %r117;
	sub.s32 	%r121, %r118, %r120;
	cvt.u64.u32 	%rd552, %r119;
	cvt.u64.u32 	%rd553, %r121;
	bra.uni 	$L__BB595_106;
$L__BB595_105:
	div.s64 	%rd552, %rd551, %rd235;
	mul.lo.s64 	%rd372, %rd552, %rd235;
	sub.s64 	%rd553, %rd551, %rd372;
$L__BB595_106:
	add.s64 	%rd374, %rd1, %rd368;
	ld.global.u64 	%rd375, [%rd374];
	mad.lo.s64 	%rd242, %rd375, %rd553, %rd560;
	add.s32 	%r47, %r207, -1;
	mul.wide.u32 	%rd376, %r47, 8;
	add.s64 	%rd377, %rd2, %rd376;
	ld.global.u64 	%rd243, [%rd377];
	or.b64  	%rd378, %rd552, %rd243;
	and.b64  	%rd379, %rd378, -4294967296;
	setp.ne.s64 	%p39, %rd379, 0;
	@%p39 bra 	$L__BB595_108;
	cvt.u32.u64 	%r122, %rd243;
	cvt.u32.u64 	%r123, %rd552;
	div.u32 	%r124, %r123, %r122;
	mul.lo.s32 	%r125, %r124, %r122;
	sub.s32 	%r126, %r123, %r125;
	cvt.u64.u32 	%rd551, %r124;
	cvt.u64.u32 	%rd555, %r126;
	bra.uni 	$L__BB595_109;
$L__BB595_108:
	div.s64 	%rd551, %rd552, %rd243;
	mul.lo.s64 	%rd380, %rd551, %rd243;
	sub.s64 	%rd555, %rd552, %rd380;
$L__BB595_109:
	add.s64 	%rd382, %rd1, %rd376;
	ld.global.u64 	%rd383, [%rd382];
	mad.lo.s64 	%rd560, %rd383, %rd555, %rd242;
	add.s32 	%r207, %r207, -2;
$L__BB595_110:
	and.b32  	%r127, %r23, 1;
	setp.eq.b32 	%p40, %r127, 1;
	not.pred 	%p41, %p40;
	@%p41 bra 	$L__BB595_115;
	mul.wide.u32 	%rd384, %r207, 8;
	add.s64 	%rd385, %rd2, %rd384;
	ld.global.u64 	%rd254, [%rd385];
	or.b64  	%rd386, %rd551, %rd254;
	and.b64  	%rd387, %rd386, -4294967296;
	setp.ne.s64 	%p42, %rd387, 0;
	@%p42 bra 	$L__BB595_113;
	cvt.u32.u64 	%r128, %rd254;
	cvt.u32.u64 	%r129, %rd551;
	rem.u32 	%r130, %r129, %r128;
	cvt.u64.u32 	%rd559, %r130;
	bra.uni 	$L__BB595_114;
$L__BB595_113:
	rem.s64 	%rd559, %rd551, %rd254;
$L__BB595_114:
	add.s64 	%rd389, %rd1, %rd384;
	ld.global.u64 	%rd390, [%rd389];
	mad.lo.s64 	%rd560, %rd390, %rd559, %rd560;
$L__BB595_115:
	shl.b64 	%rd391, %rd560, 3;
	add.s64 	%rd392, %rd3, %rd391;
	ld.global.u64 	%rd393, [%rd392];
	setp.ne.s64 	%p43, %rd393, 0;
	selp.u16 	%rs2, 1, 0, %p43;
	st.shared.u8 	[%r5], %rs2;
$L__BB595_116:
	bar.sync 	0;
	setp.lt.u32 	%p67, %r209, 66;
	@%p67 bra 	$L__BB595_122;
$L__BB595_117:
	shr.u32 	%r51, %r209, 1;
	setp.ge.u32 	%p68, %r1, %r51;
	@%p68 bra 	$L__BB595_121;
	ld.shared.u8 	%rs4, [%r5];
	setp.ne.s16 	%p70, %rs4, 0;
	mov.pred 	%p87, -1;
	@%p70 bra 	$L__BB595_120;
	add.s32 	%r199, %r5, %r51;
	ld.shared.u8 	%rs5, [%r199];
	setp.ne.s16 	%p87, %rs5, 0;
$L__BB595_120:
	selp.u16 	%rs6, 1, 0, %p87;
	st.shared.u8 	[%r5], %rs6;
$L__BB595_121:
	bar.sync 	0;
	setp.gt.u32 	%p71, %r209, 131;
	mov.u32 	%r209, %r51;
	@%p71 bra 	$L__BB595_117;
$L__BB595_122:
	setp.gt.u32 	%p72, %r1, 31;
	@%p72 bra 	$L__BB595_137;
	ld.volatile.shared.u8 	%rs7, [%r5];
	setp.ne.s16 	%p74, %rs7, 0;
	mov.pred 	%p88, -1;
	@%p74 bra 	$L__BB595_125;
	ld.volatile.shared.u8 	%rs8, [%r5+32];
	setp.ne.s16 	%p88, %rs8, 0;
$L__BB595_125:
	selp.u16 	%rs9, 1, 0, %p88;
	st.volatile.shared.u8 	[%r5], %rs9;
	ld.volatile.shared.u8 	%rs10, [%r5];
	setp.ne.s16 	%p76, %rs10, 0;
	mov.pred 	%p89, -1;
	@%p76 bra 	$L__BB595_127;
	ld.volatile.shared.u8 	%rs11, [%r5+16];
	setp.ne.s16 	%p89, %rs11, 0;
$L__BB595_127:
	selp.u16 	%rs12, 1, 0, %p89;
	st.volatile.shared.u8 	[%r5], %rs12;
	ld.volatile.shared.u8 	%rs13, [%r5];
	setp.ne.s16 	%p78, %rs13, 0;
	mov.pred 	%p90, -1;
	@%p78 bra 	$L__BB595_129;
	ld.volatile.shared.u8 	%rs14, [%r5+8];
	setp.ne.s16 	%p90, %rs14, 0;
$L__BB595_129:
	selp.u16 	%rs15, 1, 0, %p90;
	st.volatile.shared.u8 	[%r5], %rs15;
	ld.volatile.shared.u8 	%rs16, [%r5];
	setp.ne.s16 	%p80, %rs16, 0;
	mov.pred 	%p91, -1;
	@%p80 bra 	$L__BB595_131;
	ld.volatile.shared.u8 	%rs17, [%r5+4];
	setp.ne.s16 	%p91, %rs17, 0;
$L__BB595_131:
	selp.u16 	%rs18, 1, 0, %p91;
	st.volatile.shared.u8 	[%r5], %rs18;
	ld.volatile.shared.u8 	%rs19, [%r5];
	setp.ne.s16 	%p82, %rs19, 0;
	mov.pred 	%p92, -1;
	@%p82 bra 	$L__BB595_133;
	ld.volatile.shared.u8 	%rs20, [%r5+2];
	setp.ne.s16 	%p92, %rs20, 0;
$L__BB595_133:
	selp.u16 	%rs21, 1, 0, %p92;
	st.volatile.shared.u8 	[%r5], %rs21;
	ld.volatile.shared.u8 	%rs22, [%r5];
	setp.ne.s16 	%p84, %rs22, 0;
	mov.pred 	%p93, -1;
	@%p84 bra 	$L__BB595_135;
	ld.volatile.shared.u8 	%rs23, [%r5+1];
	setp.ne.s16 	%p93, %rs23, 0;
$L__BB595_135:
	selp.u16 	%rs24, 1, 0, %p93;
	st.volatile.shared.u8 	[%r5], %rs24;
	setp.ne.s32 	%p85, %r1, 0;
	@%p85 bra 	$L__BB595_137;
	ld.shared.u8 	%rs25, [anysdata_u64];
	cvt.u64.u32 	%rd473, %r2;
	cvta.to.global.u64 	%rd474, %rd260;
	add.s64 	%rd475, %rd474, %rd473;
	st.global.u8 	[%rd475], %rs25;
$L__BB595_137:
	ret;

}
	// .globl	contiguous_any2_u64
.visible .entry contiguous_any2_u64(
	.param .u64 .ptr .align 1 contiguous_any2_u64_param_0,
	.param .u64 .ptr .align 1 contiguous_any2_u64_param_1,
	.param .u64 .ptr .align 1 contiguous_any2_u64_param_2,
	.param .u64 .ptr .align 1 contiguous_any2_u64_param_3,
	.param .u64 contiguous_any2_u64_param_4,
	.param .u64 contiguous_any2_u64_param_5,
	.param .u64 contiguous_any2_u64_param_6
)
{
	.reg .pred 	%p<94>;
	.reg .b16 	%rs<26>;
	.reg .b32 	%r<214>;
	.reg .b64 	%rd<574>;

	ld.param.u64 	%rd266, [contiguous_any2_u64_param_1];
	ld.param.u64 	%rd267, [contiguous_any2_u64_param_2];
	ld.param.u64 	%rd268, [contiguous_any2_u64_param_3];
	ld.param.u64 	%rd263, [contiguous_any2_u64_param_4];
	ld.param.u64 	%rd264, [contiguous_any2_u64_param_5];
	ld.param.u64 	%rd265, [contiguous_any2_u64_param_6];
	cvta.to.global.u64 	%rd1, %rd268;
	cvta.to.global.u64 	%rd2, %rd267;
	cvta.to.global.u64 	%rd573, %rd266;
	mov.u32 	%r1, %tid.x;
	mov.u32 	%r2, %ctaid.x;
	mov.u32 	%r213, %ntid.x;
	mul.lo.s32 	%r51, %r2, %r213;
	shl.b32 	%r52, %r51, 1;
	add.s32 	%r4, %r52, %r1;
	mov.u32 	%r53, anysdata_u64;
	add.s32 	%r5, %r53, %r1;
	mov.b16 	%rs1, 0;
	st.shared.u8 	[%r5], %rs1;
	add.s32 	%r54, %r4, %r213;
	cvt.u64.u32 	%rd4, %r54;
	setp.le.u64 	%p17, %rd264, %rd4;
	@%p17 bra 	$L__BB596_56;
	cvt.u64.u32 	%rd402, %r4;
	mov.u32 	%r131, %ctaid.y;
	cvt.u64.u32 	%rd403, %r131;
	mul.lo.s64 	%rd404, %rd264, %rd403;
	add.s64 	%rd527, %rd404, %rd402;
	add.s64 	%rd525, %rd404, %rd4;
	cvt.u32.u64 	%r6, %rd263;
	add.s32 	%r207, %r6, -1;
	setp.lt.s32 	%p44, %r207, 0;
	mov.b64 	%rd531, 0;
	mov.u64 	%rd532, %rd531;
	@%p44 bra 	$L__BB596_53;
	setp.lt.u32 	%p45, %r207, 3;
	mov.b64 	%rd532, 0;
	mov.u64 	%rd531, %rd532;
	@%p45 bra 	$L__BB596_30;
	add.s32 	%r205, %r6, -2;
	and.b32  	%r132, %r6, -4;
	neg.s32 	%r204, %r132;
	mov.b64 	%rd532, 0;
$L__BB596_4:
	.pragma "nounroll";
	add.s32 	%r12, %r205, 1;
	mul.wide.u32 	%rd408, %r12, 8;
	add.s64 	%rd409, %rd2, %rd408;
	ld.global.u64 	%rd11, [%rd409];
	or.b64  	%rd410, %rd527, %rd11;
	and.b64  	%rd411, %rd410, -4294967296;
	setp.ne.s64 	%p46, %rd411, 0;
	@%p46 bra 	$L__BB596_6;
	cvt.u32.u64 	%r133, %rd11;
	cvt.u32.u64 	%r134, %rd527;
	div.u32 	%r135, %r134, %r133;
	mul.lo.s32 	%r136, %r135, %r133;
	sub.s32 	%r137, %r134, %r136;
	cvt.u64.u32 	%rd493, %r135;
	cvt.u64.u32 	%rd494, %r137;
	bra.uni 	$L__BB596_7;
$L__BB596_6:
	div.s64 	%rd493, %rd527, %rd11;
	mul.lo.s64 	%rd412, %rd493, %rd11;
	sub.s64 	%rd494, %rd527, %rd412;
$L__BB596_7:
	mul.wide.u32 	%rd413, %r12, 8;
	add.s64 	%rd414, %rd1, %rd413;
	ld.global.u64 	%rd18, [%rd414];
	mad.lo.s64 	%rd19, %rd18, %rd494, %rd531;
	or.b64  	%rd415, %rd525, %rd11;
	and.b64  	%rd416, %rd415, -4294967296;
	setp.ne.s64 	%p47, %rd416, 0;
	@%p47 bra 	$L__BB596_9;
	cvt.u32.u64 	%r138, %rd11;
	cvt.u32.u64 	%r139, %rd525;
	div.u32 	%r140, %r139, %r138;
	mul.lo.s32 	%r141, %r140, %r138;
	sub.s32 	%r142, %r139, %r141;
	cvt.u64.u32 	%rd495, %r140;
	cvt.u64.u32 	%rd496, %r142;
	bra.uni 	$L__BB596_10;
$L__BB596_9:
	div.s64 	%rd495, %rd525, %rd11;
	mul.lo.s64 	%rd417, %rd495, %rd11;
	sub.s64 	%rd496, %rd525, %rd417;
$L__BB596_10:
	mad.lo.s64 	%rd26, %rd496, %rd18, %rd532;
	mul.wide.u32 	%rd418, %r205, 8;
	add.s64 	%rd419, %rd2, %rd418;
	ld.global.u64 	%rd27, [%rd419];
	or.b64  	%rd420, %rd493, %rd27;
	and.b64  	%rd421, %rd420, -4294967296;
	setp.ne.s64 	%p48, %rd421, 0;
	@%p48 bra 	$L__BB596_12;
	cvt.u32.u64 	%r143, %rd27;
	cvt.u32.u64 	%r144, %rd493;
	div.u32 	%r145, %r144, %r143;
	mul.lo.s32 	%r146, %r145, %r143;
	sub.s32 	%r147, %r144, %r146;
	cvt.u64.u32 	%rd497, %r145;
	cvt.u64.u32 	%rd498, %r147;
	bra.uni 	$L__BB596_13;
$L__BB596_12:
	div.s64 	%rd497, %rd493, %rd27;
	mul.lo.s64 	%rd422, %rd497, %rd27;
	sub.s64 	%rd498, %rd493, %rd422;
$L__BB596_13:
	mul.wide.u32 	%rd423, %r205, 8;
	add.s64 	%rd424, %rd1, %rd423;
	ld.global.u64 	%rd34, [%rd424];
	mad.lo.s64 	%rd35, %rd34, %rd498, %rd19;
	or.b64  	%rd425, %rd495, %rd27;
	and.b64  	%rd426, %rd425, -4294967296;
	setp.ne.s64 	%p49, %rd426, 0;
	@%p49 bra 	$L__BB596_15;
	cvt.u32.u64 	%r148, %rd27;
	cvt.u32.u64 	%r149, %rd495;
	div.u32 	%r150, %r149, %r148;
	mul.lo.s32 	%r151, %r150, %r148;
	sub.s32 	%r152, %r149, %r151;
	cvt.u64.u32 	%rd499, %r150;
	cvt.u64.u32 	%rd500, %r152;
	bra.uni 	$L__BB596_16;
$L__BB596_15:
	div.s64 	%rd499, %rd495, %rd27;
	mul.lo.s64 	%rd427, %rd499, %rd27;
	sub.s64 	%rd500, %rd495, %rd427;
$L__BB596_16:
	mad.lo.s64 	%rd42, %rd500, %rd34, %rd26;
	add.s32 	%r13, %r205, -1;
	mul.wide.u32 	%rd428, %r13, 8;
	add.s64 	%rd429, %rd2, %rd428;
	ld.global.u64 	%rd43, [%rd429];
	or.b64  	%rd430, %rd497, %rd43;
	and.b64  	%rd431, %rd430, -4294967296;
	setp.ne.s64 	%p50, %rd431, 0;
	@%p50 bra 	$L__BB596_18;
	cvt.u32.u64 	%r153, %rd43;
	cvt.u32.u64 	%r154, %rd497;
	div.u32 	%r155, %r154, %r153;
	mul.lo.s32 	%r156, %r155, %r153;
	sub.s32 	%r157, %r154, %r156;
	cvt.u64.u32 	%rd501, %r155;
	cvt.u64.u32 	%rd502, %r157;
	bra.uni 	$L__BB596_19;
$L__BB596_18:
	div.s64 	%rd501, %rd497, %rd43;
	mul.lo.s64 	%rd432, %rd501, %rd43;
	sub.s64 	%rd502, %rd497, %rd432;
$L__BB596_19:
	mul.wide.u32 	%rd433, %r13, 8;
	add.s64 	%rd434, %rd1, %rd433;
	ld.global.u64 	%rd50, [%rd434];
	mad.lo.s64 	%rd51, %rd50, %rd502, %rd35;
	or.b64  	%rd435, %rd499, %rd43;
	and.b64  	%rd436, %rd435, -4294967296;
	setp.ne.s64 	%p51, %rd436, 0;
	@%p51 bra 	$L__BB596_21;
	cvt.u32.u64 	%r158, %rd43;
	cvt.u32.u64 	%r159, %rd499;
	div.u32 	%r160, %r159, %r158;
	mul.lo.s32 	%r161, %r160, %r158;
	sub.s32 	%r162, %r159, %r161;
	cvt.u64.u32 	%rd503, %r160;
	cvt.u64.u32 	%rd504, %r162;
	bra.uni 	$L__BB596_22;
$L__BB596_21:
	div.s64 	%rd503, %rd499, %rd43;
	mul.lo.s64 	%rd437, %rd503, %rd43;
	sub.s64 	%rd504, %rd499, %rd437;
$L__BB596_22:
	mad.lo.s64 	%rd58, %rd504, %rd50, %rd42;
	add.s32 	%r163, %r205, -2;
	mul.wide.u32 	%rd438, %r163, 8;
	add.s64 	%rd439, %rd2, %rd438;
	ld.global.u64 	%rd59, [%rd439];
	or.b64  	%rd440, %rd501, %rd59;
	and.b64  	%rd441, %rd440, -4294967296;
	setp.ne.s64 	%p52, %rd441, 0;
	@%p52 bra 	$L__BB596_24;
	cvt.u32.u64 	%r164, %rd59;
	cvt.u32.u64 	%r165, %rd501;
	div.u32 	%r166, %r165, %r164;
	mul.lo.s32 	%r167, %r166, %r164;
	sub.s32 	%r168, %r165, %r167;
	cvt.u64.u32 	%rd527, %r166;
	cvt.u64.u32 	%rd506, %r168;
	bra.uni 	$L__BB596_25;
$L__BB596_24:
	div.s64 	%rd527, %rd501, %rd59;
	mul.lo.s64 	%rd442, %rd527, %rd59;
	sub.s64 	%rd506, %rd501, %rd442;
$L__BB596_25:
	mul.wide.u32 	%rd443, %r163, 8;
	add.s64 	%rd444, %rd1, %rd443;
	ld.global.u64 	%rd66, [%rd444];
	mad.lo.s64 	%rd531, %rd66, %rd506, %rd51;
	or.b64  	%rd445, %rd503, %rd59;
	and.b64  	%rd446, %rd445, -4294967296;
	setp.ne.s64 	%p53, %rd446, 0;
	@%p53 bra 	$L__BB596_27;
	cvt.u32.u64 	%r170, %rd59;
	cvt.u32.u64 	%r171, %rd503;
	div.u32 	%r172, %r171, %r170;
	mul.lo.s32 	%r173, %r172, %r170;
	sub.s32 	%r174, %r171, %r173;
	cvt.u64.u32 	%rd525, %r172;
	cvt.u64.u32 	%rd508, %r174;
	bra.uni 	$L__BB596_28;
$L__BB596_27:
	div.s64 	%rd525, %rd503, %rd59;
	mul.lo.s64 	%rd447, %rd525, %rd59;
	sub.s64 	%rd508, %rd503, %rd447;
$L__BB596_28:
	mad.lo.s64 	%rd532, %rd508, %rd66, %rd58;
	add.s32 	%r205, %r205, -4;
	add.s32 	%r204, %r204, 4;
	setp.ne.s32 	%p54, %r204, 0;
	@%p54 bra 	$L__BB596_4;
	add.s32 	%r207, %r205, 1;
$L__BB596_30:
	and.b32  	%r18, %r6, 3;
	setp.eq.s32 	%p55, %r18, 0;
	@%p55 bra 	$L__BB596_53;
	setp.eq.s32 	%p56, %r18, 1;
	@%p56 bra 	$L__BB596_45;
	mul.wide.u32 	%rd449, %r207, 8;
	add.s64 	%rd450, %rd2, %rd449;
	ld.global.u64 	%rd81, [%rd450];
	or.b64  	%rd451, %rd527, %rd81;
	and.b64  	%rd452, %rd451, -4294967296;
	setp.ne.s64 	%p57, %rd452, 0;
	@%p57 bra 	$L__BB596_34;
	cvt.u32.u64 	%r175, %rd81;
	cvt.u32.u64 	%r176, %rd527;
	div.u32 	%r177, %r176, %r175;
	mul.lo.s32 	%r178, %r177, %r175;
	sub.s32 	%r179, %r176, %r178;
	cvt.u64.u32 	%rd515, %r177;
	cvt.u64.u32 	%rd516, %r179;
	bra.uni 	$L__BB596_35;
$L__BB596_34:
	div.s64 	%rd515, %rd527, %rd81;
	mul.lo.s64 	%rd453, %rd515, %rd81;
	sub.s64 	%rd516, %rd527, %rd453;
$L__BB596_35:
	add.s64 	%rd455, %rd1, %rd449;
	ld.global.u64 	%rd88, [%rd455];
	mad.lo.s64 	%rd89, %rd88, %rd516, %rd531;
	or.b64  	%rd456, %rd525, %rd81;
	and.b64  	%rd457, %rd456, -4294967296;
	setp.ne.s64 	%p58, %rd457, 0;
	@%p58 bra 	$L__BB596_37;
	cvt.u32.u64 	%r180, %rd81;
	cvt.u32.u64 	%r181, %rd525;
	div.u32 	%r182, %r181, %r180;
	mul.lo.s32 	%r183, %r182, %r180;
	sub.s32 	%r184, %r181, %r183;
	cvt.u64.u32 	%rd517, %r182;
	cvt.u64.u32 	%rd518, %r184;
	bra.uni 	$L__BB596_38;
$L__BB596_37:
	div.s64 	%rd517, %rd525, %rd81;
	mul.lo.s64 	%rd458, %rd517, %rd81;
	sub.s64 	%rd518, %rd525, %rd458;
$L__BB596_38:
	mad.lo.s64 	%rd96, %rd518, %rd88, %rd532;
	add.s32 	%r19, %r207, -1;
	mul.wide.u32 	%rd459, %r19, 8;
	add.s64 	%rd460, %rd2, %rd459;
	ld.global.u64 	%rd97, [%rd460];
	or.b64  	%rd461, %rd515, %rd97;
	and.b64  	%rd462, %rd461, -4294967296;
	setp.ne.s64 	%p59, %rd462, 0;
	@%p59 bra 	$L__BB596_40;
	cvt.u32.u64 	%r185, %rd97;
	cvt.u32.u64 	%r186, %rd515;
	div.u32 	%r187, %r186, %r185;
	mul.lo.s32 	%r188, %r187, %r185;
	sub.s32 	%r189, %r186, %r188;
	cvt.u64.u32 	%rd527, %r187;
	cvt.u64.u32 	%rd520, %r189;
	bra.uni 	$L__BB596_41;
$L__BB596_40:
	div.s64 	%rd527, %rd515, %rd97;
	mul.lo.s64 	%rd463, %rd527, %rd97;
	sub.s64 	%rd520, %rd515, %rd463;
$L__BB596_41:
	add.s64 	%rd465, %rd1, %rd459;
	ld.global.u64 	%rd104, [%rd465];
	mad.lo.s64 	%rd531, %rd104, %rd520, %rd89;
	or.b64  	%rd466, %rd517, %rd97;
	and.b64  	%rd467, %rd466, -4294967296;
	setp.ne.s64 	%p60, %rd467, 0;
	@%p60 bra 	$L__BB596_43;
	cvt.u32.u64 	%r190, %rd97;
	cvt.u32.u64 	%r191, %rd517;
	div.u32 	%r192, %r191, %r190;
	mul.lo.s32 	%r193, %r192, %r190;
	sub.s32 	%r194, %r191, %r193;
	cvt.u64.u32 	%rd525, %r192;
	cvt.u64.u32 	%rd522, %r194;
	bra.uni 	$L__BB596_44;
$L__BB596_43:
	div.s64 	%rd525, %rd517, %rd97;
	mul.lo.s64 	%rd468, %rd525, %rd97;
	sub.s64 	%rd522, %rd517, %rd468;
$L__BB596_44:
	mad.lo.s64 	%rd532, %rd522, %rd104, %rd96;
	add.s32 	%r207, %r207, -2;
$L__BB596_45:
	and.b32  	%r195, %r6, 1;
	setp.eq.b32 	%p61, %r195, 1;
	not.pred 	%p62, %p61;
	@%p62 bra 	$L__BB596_53;
	mul.wide.u32 	%rd469, %r207, 8;
	add.s64 	%rd470, %rd2, %rd469;
	ld.global.u64 	%rd119, [%rd470];
	or.b64  	%rd471, %rd527, %rd119;
	and.b64  	%rd472, %rd471, -4294967296;
	setp.ne.s64 	%p63, %rd472, 0;
	@%p63 bra 	$L__BB596_48;
	cvt.u32.u64 	%r196, %rd119;
	cvt.u32.u64 	%r197, %rd527;
	rem.u32 	%r198, %r197, %r196;
	cvt.u64.u32 	%rd529, %r198;
	bra.uni 	$L__BB596_49;
$L__BB596_48:
	rem.s64 	%rd529, %rd527, %rd119;
$L__BB596_49:
	add.s64 	%rd474, %rd1, %rd469;
	ld.global.u64 	%rd123, [%rd474];
	mad.lo.s64 	%rd531, %rd123, %rd529, %rd531;
	or.b64  	%rd475, %rd525, %rd119;
	and.b64  	%rd476, %rd475, -4294967296;
	setp.ne.s64 	%p64, %rd476, 0;
	@%p64 bra 	$L__BB596_51;
	cvt.u32.u64 	%r199, %rd119;
	cvt.u32.u64 	%r200, %rd525;
	rem.u32 	%r201, %r200, %r199;
	cvt.u64.u32 	%rd530, %r201;
	bra.uni 	$L__BB596_52;
$L__BB596_51:
	rem.s64 	%rd530, %rd525, %rd119;
$L__BB596_52:
	mad.lo.s64 	%rd532, %rd530, %rd123, %rd532;
$L__BB596_53:
	shl.b64 	%rd477, %rd531, 3;
	add.s64 	%rd478, %rd573, %rd477;
	ld.global.u64 	%rd479, [%rd478];
	setp.ne.s64 	%p66, %rd479, 0;
	mov.pred 	%p86, -1;
	@%p66 bra 	$L__BB596_55;
	shl.b64 	%rd480, %rd532, 3;
	add.s64 	%rd481, %rd573, %rd480;
	ld.global.u64 	%rd482, [%rd481];
	setp.ne.s64 	%p86, %rd482, 0;
$L__BB596_55:
	selp.u16 	%rs3, 1, 0, %p86;
	st.shared.u8 	[%r5], %rs3;
	bra.uni 	$L__BB596_116;
$L__BB596_56:
	cvt.u64.u32 	%rd131, %r4;
	setp.le.u64 	%p18, %rd264, %rd131;
	@%p18 bra 	$L__BB596_116;
	mov.u32 	%r55, %ctaid.y;
	cvt.u64.u32 	%rd269, %r55;
	mad.lo.s64 	%rd564, %rd264, %rd269, %rd131;
	cvt.u32.u64 	%r22, %rd263;
	add.s32 	%r211, %r22, -1;
	setp.lt.s32 	%p19, %r211, 0;
	@%p19 bra 	$L__BB596_115;
	and.b32  	%r24, %r22, 7;
	setp.lt.u32 	%p20, %r211, 7;
	@%p20 bra 	$L__BB596_86;
	add.s32 	%r209, %r22, -4;
	and.b32  	%r56, %r22, -8;
	neg.s32 	%r208, %r56;
$L__BB596_60:
	.pragma "nounroll";
	add.s32 	%r29, %r209, 3;
	mul.wide.u32 	%rd271, %r29, 8;
	add.s64 	%rd272, %rd2, %rd271;
	ld.global.u64 	%rd135, [%rd272];
	or.b64  	%rd273, %rd564, %rd135;
	and.b64  	%rd274, %rd273, -4294967296;
	setp.ne.s64 	%p21, %rd274, 0;
	@%p21 bra 	$L__BB596_62;
	cvt.u32.u64 	%r57, %rd135;
	cvt.u32.u64 	%r58, %rd564;
	div.u32 	%r59, %r58, %r57;
	mul.lo.s32 	%r60, %r59, %r57;
	sub.s32 	%r61, %r58, %r60;
	cvt.u64.u32 	%rd535, %r59;
	cvt.u64.u32 	%rd536, %r61;
	bra.uni 	$L__BB596_63;
$L__BB596_62:
	div.s64 	%rd535, %rd564, %rd135;
	mul.lo.s64 	%rd275, %rd535, %rd135;
	sub.s64 	%rd536, %rd564, %rd275;
$L__BB596_63:
	add.s64 	%rd277, %rd1, %rd271;
	ld.global.u64 	%rd278, [%rd277];
	mul.lo.s64 	%rd142, %rd278, %rd536;
	add.s32 	%r30, %r209, 2;
	mul.wide.u32 	%rd279, %r30, 8;
	add.s64 	%rd280, %rd2, %rd279;
	ld.global.u64 	%rd143, [%rd280];
	or.b64  	%rd281, %rd535, %rd143;
	and.b64  	%rd282, %rd281, -4294967296;
	setp.ne.s64 	%p22, %rd282, 0;
	@%p22 bra 	$L__BB596_65;
	cvt.u32.u64 	%r62, %rd143;
	cvt.u32.u64 	%r63, %rd535;
	div.u32 	%r64, %r63, %r62;
	mul.lo.s32 	%r65, %r64, %r62;
	sub.s32 	%r66, %r63, %r65;
	cvt.u64.u32 	%rd537, %r64;
	cvt.u64.u32 	%rd538, %r66;
	bra.uni 	$L__BB596_66;
$L__BB596_65:
	div.s64 	%rd537, %rd535, %rd143;
	mul.lo.s64 	%rd283, %rd537, %rd143;
	sub.s64 	%rd538, %rd535, %rd283;
$L__BB596_66:
	add.s64 	%rd285, %rd1, %rd279;
	ld.global.u64 	%rd286, [%rd285];
	mad.lo.s64 	%rd150, %rd286, %rd538, %rd142;
	add.s32 	%r31, %r209, 1;
	mul.wide.u32 	%rd287, %r31, 8;
	add.s64 	%rd288, %rd2, %rd287;
	ld.global.u64 	%rd151, [%rd288];
	or.b64  	%rd289, %rd537, %rd151;
	and.b64  	%rd290, %rd289, -4294967296;
	setp.ne.s64 	%p23, %rd290, 0;
	@%p23 bra 	$L__BB596_68;
	cvt.u32.u64 	%r67, %rd151;
	cvt.u32.u64 	%r68, %rd537;
	div.u32 	%r69, %r68, %r67;
	mul.lo.s32 	%r70, %r69, %r67;
	sub.s32 	%r71, %r68, %r70;
	cvt.u64.u32 	%rd539, %r69;
	cvt.u64.u32 	%rd540, %r71;
	bra.uni 	$L__BB596_69;
$L__BB596_68:
	div.s64 	%rd539, %rd537, %rd151;
	mul.lo.s64 	%rd291, %rd539, %rd151;
	sub.s64 	%rd540, %rd537, %rd291;
$L__BB596_69:
	add.s64 	%rd293, %rd1, %rd287;
	ld.global.u64 	%rd294, [%rd293];
	mad.lo.s64 	%rd158, %rd294, %rd540, %rd150;
	add.s32 	%r32, %r209, -4;
	mul.wide.u32 	%rd295, %r209, 8;
	add.s64 	%rd296, %rd2, %rd295;
	ld.global.u64 	%rd159, [%rd296];
	or.b64  	%rd297, %rd539, %rd159;
	and.b64  	%rd298, %rd297, -4294967296;
	setp.ne.s64 	%p24, %rd298, 0;
	@%p24 bra 	$L__BB596_71;
	cvt.u32.u64 	%r72, %rd159;
	cvt.u32.u64 	%r73, %rd539;
	div.u32 	%r74, %r73, %r72;
	mul.lo.s32 	%r75, %r74, %r72;
	sub.s32 	%r76, %r73, %r75;
	cvt.u64.u32 	%rd541, %r74;
	cvt.u64.u32 	%rd542, %r76;
	bra.uni 	$L__BB596_72;
$L__BB596_71:
	div.s64 	%rd541, %rd539, %rd159;
	mul.lo.s64 	%rd299, %rd541, %rd159;
	sub.s64 	%rd542, %rd539, %rd299;
$L__BB596_72:
	add.s64 	%rd301, %rd1, %rd295;
	ld.global.u64 	%rd302, [%rd301];
	mad.lo.s64 	%rd166, %rd302, %rd542, %rd158;
	add.s32 	%r33, %r209, -1;
	mul.wide.u32 	%rd303, %r33, 8;
	add.s64 	%rd304, %rd2, %rd303;
	ld.global.u64 	%rd167, [%rd304];
	or.b64  	%rd305, %rd541, %rd167;
	and.b64  	%rd306, %rd305, -4294967296;
	setp.ne.s64 	%p25, %rd306, 0;
	@%p25 bra 	$L__BB596_74;
	cvt.u32.u64 	%r77, %rd167;
	cvt.u32.u64 	%r78, %rd541;
	div.u32 	%r79, %r78, %r77;
	mul.lo.s32 	%r80, %r79, %r77;
	sub.s32 	%r81, %r78, %r80;
	cvt.u64.u32 	%rd543, %r79;
	cvt.u64.u32 	%rd544, %r81;
	bra.uni 	$L__BB596_75;
$L__BB596_74:
	div.s64 	%rd543, %rd541, %rd167;
	mul.lo.s64 	%rd307, %rd543, %rd167;
	sub.s64 	%rd544, %rd541, %rd307;
$L__BB596_75:
	add.s64 	%rd309, %rd1, %rd303;
	ld.global.u64 	%rd310, [%rd309];
	mad.lo.s64 	%rd174, %rd310, %rd544, %rd166;
	add.s32 	%r34, %r209, -2;
	mul.wide.u32 	%rd311, %r34, 8;
	add.s64 	%rd312, %rd2, %rd311;
	ld.global.u64 	%rd175, [%rd312];
	or.b64  	%rd313, %rd543, %rd175;
	and.b64  	%rd314, %rd313, -4294967296;
	setp.ne.s64 	%p26, %rd314, 0;
	@%p26 bra 	$L__BB596_77;
	cvt.u32.u64 	%r82, %rd175;
	cvt.u32.u64 	%r83, %rd543;
	div.u32 	%r84, %r83, %r82;
	mul.lo.s32 	%r85, %r84, %r82;
	sub.s32 	%r86, %r83, %r85;
	cvt.u64.u32 	%rd545, %r84;
	cvt.u64.u32 	%rd546, %r86;
	bra.uni 	$L__BB596_78;
$L__BB596_77:
	div.s64 	%rd545, %rd543, %rd175;
	mul.lo.s64 	%rd315, %rd545, %rd175;
	sub.s64 	%rd546, %rd543, %rd315;
$L__BB596_78:
	add.s64 	%rd317, %rd1, %rd311;
	ld.global.u64 	%rd318, [%rd317];
	mad.lo.s64 	%rd182, %rd318, %rd546, %rd174;
	add.s32 	%r35, %r209, -3;
	mul.wide.u32 	%rd319, %r35, 8;
	add.s64 	%rd320, %rd2, %rd319;
	ld.global.u64 	%rd183, [%rd320];
	or.b64  	%rd321, %rd545, %rd183;
	and.b64  	%rd322, %rd321, -4294967296;
	setp.ne.s64 	%p27, %rd322, 0;
	@%p27 bra 	$L__BB596_80;
	cvt.u32.u64 	%r87, %rd183;
	cvt.u32.u64 	%r88, %rd545;
	div.u32 	%r89, %r88, %r87;
	mul.lo.s32 	%r90, %r89, %r87;
	sub.s32 	%r91, %r88, %r90;
	cvt.u64.u32 	%rd547, %r89;
	cvt.u64.u32 	%rd548, %r91;
	bra.uni 	$L__BB596_81;
$L__BB596_80:
	div.s64 	%rd547, %rd545, %rd183;
	mul.lo.s64 	%rd323, %rd547, %rd183;
	sub.s64 	%rd548, %rd545, %rd323;
$L__BB596_81:
	add.s64 	%rd325, %rd1, %rd319;
	ld.global.u64 	%rd326, [%rd325];
	mad.lo.s64 	%rd190, %rd326, %rd548, %rd182;
	mul.wide.u32 	%rd327, %r32, 8;
	add.s64 	%rd328, %rd2, %rd327;
	ld.global.u64 	%rd191, [%rd328];
	or.b64  	%rd329, %rd547, %rd191;
	and.b64  	%rd330, %rd329, -4294967296;
	setp.ne.s64 	%p28, %rd330, 0;
	@%p28 bra 	$L__BB596_83;
	cvt.u32.u64 	%r92, %rd191;
	cvt.u32.u64 	%r93, %rd547;
	div.u32 	%r94, %r93, %r92;
	mul.lo.s32 	%r95, %r94, %r92;
	sub.s32 	%r96, %r93, %r95;
	cvt.u64.u32 	%rd564, %r94;
	cvt.u64.u32 	%rd550, %r96;
	bra.uni 	$L__BB596_84;
$L__BB596_83:
	div.s64 	%rd564, %rd547, %rd191;
	mul.lo.s64 	%rd331, %rd564, %rd191;
	sub.s64 	%rd550, %rd547, %rd331;
$L__BB596_84:
	add.s64 	%rd333, %rd1, %rd327;
	ld.global.u64 	%rd334, [%rd333];
	mad.lo.s64 	%rd335, %rd334, %rd550, %rd190;
	shl.b64 	%rd336, %rd335, 3;
	add.s64 	%rd573, %rd573, %rd336;
	add.s32 	%r209, %r209, -8;
	add.s32 	%r208, %r208, 8;
	setp.ne.s32 	%p29, %r208, 0;
	@%p29 bra 	$L__BB596_60;
	add.s32 	%r211, %r209, 3;
$L__BB596_86:
	setp.eq.s32 	%p30, %r24, 0;
	@%p30 bra 	$L__BB596_115;
	and.b32  	%r40, %r22, 3;
	setp.lt.u32 	%p31, %r24, 4;
	@%p31 bra 	$L__BB596_101;
	mul.wide.u32 	%rd338, %r211, 8;
	add.s64 	%rd339, %rd2, %rd338;
	ld.global.u64 	%rd202, [%rd339];
	or.b64  	%rd340, %rd564, %rd202;
	and.b64  	%rd341, %rd340, -4294967296;
	setp.ne.s64 	%p32, %rd341, 0;
	@%p32 bra 	$L__BB596_90;
	cvt.u32.u64 	%r97, %rd202;
	cvt.u32.u64 	%r98, %rd564;
	div.u32 	%r99, %r98, %r97;
	mul.lo.s32 	%r100, %r99, %r97;
	sub.s32 	%r101, %r98, %r100;
	cvt.u64.u32 	%rd554, %r99;
	cvt.u64.u32 	%rd555, %r101;
	bra.uni 	$L__BB596_91;
$L__BB596_90:
	div.s64 	%rd554, %rd564, %rd202;
	mul.lo.s64 	%rd342, %rd554, %rd202;
	sub.s64 	%rd555, %rd564, %rd342;
$L__BB596_91:
	add.s64 	%rd344, %rd1, %rd338;
	ld.global.u64 	%rd345, [%rd344];
	mul.lo.s64 	%rd209, %rd345, %rd555;
	add.s32 	%r41, %r211, -1;
	mul.wide.u32 	%rd346, %r41, 8;
	add.s64 	%rd347, %rd2, %rd346;
	ld.global.u64 	%rd210, [%rd347];
	or.b64  	%rd348, %rd554, %rd210;
	and.b64  	%rd349, %rd348, -4294967296;
	setp.ne.s64 	%p33, %rd349, 0;
	@%p33 bra 	$L__BB596_93;
	cvt.u32.u64 	%r102, %rd210;
	cvt.u32.u64 	%r103, %rd554;
	div.u32 	%r104, %r103, %r102;
	mul.lo.s32 	%r105, %r104, %r102;
	sub.s32 	%r106, %r103, %r105;
	cvt.u64.u32 	%rd556, %r104;
	cvt.u64.u32 	%rd557, %r106;
	bra.uni 	$L__BB596_94;
$L__BB596_93:
	div.s64 	%rd556, %rd554, %rd210;
	mul.lo.s64 	%rd350, %rd556, %rd210;
	sub.s64 	%rd557, %rd554, %rd350;
$L__BB596_94:
	add.s64 	%rd352, %rd1, %rd346;
	ld.global.u64 	%rd353, [%rd352];
	mad.lo.s64 	%rd217, %rd353, %rd557, %rd209;
	add.s32 	%r42, %r211, -2;
	mul.wide.u32 	%rd354, %r42, 8;
	add.s64 	%rd355, %rd2, %rd354;
	ld.global.u64 	%rd218, [%rd355];
	or.b64  	%rd356, %rd556, %rd218;
	and.b64  	%rd357, %rd356, -4294967296;
	setp.ne.s64 	%p34, %rd357, 0;
	@%p34 bra 	$L__BB596_96;
	cvt.u32.u64 	%r107, %rd218;
	cvt.u32.u64 	%r108, %rd556;
	div.u32 	%r109, %r108, %r107;
	mul.lo.s32 	%r110, %r109, %r107;
	sub.s32 	%r111, %r108, %r110;
	cvt.u64.u32 	%rd558, %r109;
	cvt.u64.u32 	%rd559, %r111;
	bra.uni 	$L__BB596_97;
$L__BB596_96:
	div.s64 	%rd558, %rd556, %rd218;
	mul.lo.s64 	%rd358, %rd558, %rd218;
	sub.s64 	%rd559, %rd556, %rd358;
$L__BB596_97:
	add.s64 	%rd360, %rd1, %rd354;
	ld.global.u64 	%rd361, [%rd360];
	mad.lo.s64 	%rd225, %rd361, %rd559, %rd217;
	add.s32 	%r43, %r211, -3;
	mul.wide.u32 	%rd362, %r43, 8;
	add.s64 	%rd363, %rd2, %rd362;
	ld.global.u64 	%rd226, [%rd363];
	or.b64  	%rd364, %rd558, %rd226;
	and.b64  	%rd365, %rd364, -4294967296;
	setp.ne.s64 	%p35, %rd365, 0;
	@%p35 bra 	$L__BB596_99;
	cvt.u32.u64 	%r112, %rd226;
	cvt.u32.u64 	%r113, %rd558;
	div.u32 	%r114, %r113, %r112;
	mul.lo.s32 	%r115, %r114, %r112;
	sub.s32 	%r116, %r113, %r115;
	cvt.u64.u32 	%rd564, %r114;
	cvt.u64.u32 	%rd561, %r116;
	bra.uni 	$L__BB596_100;
$L__BB596_99:
	div.s64 	%rd564, %rd558, %rd226;
	mul.lo.s64 	%rd366, %rd564, %rd226;
	sub.s64 	%rd561, %rd558, %rd366;
$L__BB596_100:
	add.s64 	%rd368, %rd1, %rd362;
	ld.global.u64 	%rd369, [%rd368];
	mad.lo.s64 	%rd370, %rd369, %rd561, %rd225;
	shl.b64 	%rd371, %rd370, 3;
	add.s64 	%rd573, %rd573, %rd371;
	add.s32 	%r211, %r211, -4;
$L__BB596_101:
	setp.eq.s32 	%p36, %r40, 0;
	@%p36 bra 	$L__BB596_115;
	setp.eq.s32 	%p37, %r40, 1;
	@%p37 bra 	$L__BB596_110;
	mul.wide.u32 	%rd373, %r211, 8;
	add.s64 	%rd374, %rd2, %rd373;
	ld.global.u64 	%rd237, [%rd374];
	or.b64  	%rd375, %rd564, %rd237;
	and.b64  	%rd376, %rd375, -4294967296;
	setp.ne.s64 	%p38, %rd376, 0;
	@%p38 bra 	$L__BB596_105;
	cvt.u32.u64 	%r117, %rd237;
	cvt.u32.u64 	%r118, %rd564;
	div.u32 	%r119, %r118, %r117;
	mul.lo.s32 	%r120, %r119, %r117;
	sub.s32 	%r121, %r118, %r120;
	cvt.u64.u32 	%rd565, %r119;
	cvt.u64.u32 	%rd566, %r121;
	bra.uni 	$L__BB596_106;
$L__BB596_105:
	div.s64 	%rd565, %rd564, %rd237;
	mul.lo.s64 	%rd377, %rd565, %rd237;
	sub.s64 	%rd566, %rd564, %rd377;
$L__BB596_106:
	add.s64 	%rd379, %rd1, %rd373;
	ld.global.u64 	%rd380, [%rd379];
	mul.lo.s64 	%rd244, %rd380, %rd566;
	add.s32 	%r46, %r211, -1;
	mul.wide.u32 	%rd381, %r46, 8;
	add.s64 	%rd382, %rd2, %rd381;
	ld.global.u64 	%rd245, [%rd382];
	or.b64  	%rd383, %rd565, %rd245;
	and.b64  	%rd384, %rd383, -4294967296;
	setp.ne.s64 	%p39, %rd384, 0;
	@%p39 bra 	$L__BB596_108;
	cvt.u32.u64 	%r122, %rd245;
	cvt.u32.u64 	%r123, %rd565;
	div.u32 	%r124, %r123, %r122;
	mul.lo.s32 	%r125, %r124, %r122;
	sub.s32 	%r126, %r123, %r125;
	cvt.u64.u32 	%rd564, %r124;
	cvt.u64.u32 	%rd568, %r126;
	bra.uni 	$L__BB596_109;
$L__BB596_108:
	div.s64 	%rd564, %rd565, %rd245;
	mul.lo.s64 	%rd385, %rd564, %rd245;
	sub.s64 	%rd568, %rd565, %rd385;
$L__BB596_109:
	add.s64 	%rd387, %rd1, %rd381;
	ld.global.u64 	%rd388, [%rd387];
	mad.lo.s64 	%rd389, %rd388, %rd568, %rd244;
	shl.b64 	%rd390, %rd389, 3;
	add.s64 	%rd573, %rd573, %rd390;
	add.s32 	%r211, %r211, -2;
$L__BB596_110:
	and.b32  	%r127, %r22, 1;
	setp.eq.b32 	%p40, %r127, 1;
	not.pred 	%p41, %p40;
	@%p41 bra 	$L__BB596_115;
	mul.wide.u32 	%rd391, %r211, 8;
	add.s64 	%rd392, %rd2, %rd391;
	ld.global.u64 	%rd256, [%rd392];
	or.b64  	%rd393, %rd564, %rd256;
	and.b64  	%rd394, %rd393, -4294967296;
	setp.ne.s64 	%p42, %rd394, 0;
	@%p42 bra 	$L__BB596_113;
	cvt.u32.u64 	%r128, %rd256;
	cvt.u32.u64 	%r129, %rd564;
	rem.u32 	%r130, %r129, %r128;
	cvt.u64.u32 	%rd572, %r130;
	bra.uni 	$L__BB596_114;
$L__BB596_113:
	rem.s64 	%rd572, %rd564, %rd256;
$L__BB596_114:
	add.s64 	%rd396, %rd1, %rd391;
	ld.global.u64 	%rd397, [%rd396];
	mul.lo.s64 	%rd398, %rd397, %rd572;
	shl.b64 	%rd399, %rd398, 3;
	add.s64 	%rd573, %rd573, %rd399;
$L__BB596_115:
	ld.global.u64 	%rd400, [%rd573];
	setp.ne.s64 	%p43, %rd400, 0;
	selp.u16 	%rs2, 1, 0, %p43;
	st.shared.u8 	[%r5], %rs2;
$L__BB596_116:
	bar.sync 	0;
	setp.lt.u32 	%p67, %r213, 66;
	@%p67 bra 	$L__BB596_122;
$L__BB596_117:
	shr.u32 	%r50, %r213, 1;
	setp.ge.u32 	%p68, %r1, %r50;
	@%p68 bra 	$L__BB596_121;
	ld.shared.u8 	%rs4, [%r5];
	setp.ne.s16 	%p70, %rs4, 0;
	mov.pred 	%p87, -1;
	@%p70 bra 	$L__BB596_120;
	add.s32 	%r202, %r5, %r50;
	ld.shared.u8 	%rs5, [%r202];
	setp.ne.s16 	%p87, %rs5, 0;
$L__BB596_120:
	selp.u16 	%rs6, 1, 0, %p87;
	st.shared.u8 	[%r5], %rs6;
$L__BB596_121:
	bar.sync 	0;
	setp.gt.u32 	%p71, %r213, 131;
	mov.u32 	%r213, %r50;
	@%p71 bra 	$L__BB596_117;
$L__BB596_122:
	setp.gt.u32 	%p72, %r1, 31;
	@%p72 bra 	$L__BB596_137;
	ld.volatile.shared.u8 	%rs7, [%r5];
	setp.ne.s16 	%p74, %rs7, 0;
	mov.pred 	%p88, -1;
	@%p74 bra 	$L__BB596_125;
	ld.volatile.shared.u8 	%rs8, [%r5+32];
	setp.ne.s16 	%p88, %rs8, 0;
$L__BB596_125:
	selp.u16 	%rs9, 1, 0, %p88;
	st.volatile.shared.u8 	[%r5], %rs9;
	ld.volatile.shared.u8 	%rs10, [%r5];
	setp.ne.s16 	%p76, %rs10, 0;
	mov.pred 	%p89, -1;
	@%p76 bra 	$L__BB596_127;
	ld.volatile.shared.u8 	%rs11, [%r5+16];
	setp.ne.s16 	%p89, %rs11, 0;
$L__BB596_127:
	selp.u16 	%rs12, 1, 0, %p89;
	st.volatile.shared.u8 	[%r5], %rs12;
	ld.volatile.shared.u8 	%rs13, [%r5];
	setp.ne.s16 	%p78, %rs13, 0;
	mov.pred 	%p90, -1;
	@%p78 bra 	$L__BB596_129;
	ld.volatile.shared.u8 	%rs14, [%r5+8];
	setp.ne.s16 	%p90, %rs14, 0;
$L__BB596_129:
	selp.u16 	%rs15, 1, 0, %p90;
	st.volatile.shared.u8 	[%r5], %rs15;
	ld.volatile.shared.u8 	%rs16, [%r5];
	setp.ne.s16 	%p80, %rs16, 0;
	mov.pred 	%p91, -1;
	@%p80 bra 	$L__BB596_131;
	ld.volatile.shared.u8 	%rs17, [%r5+4];
	setp.ne.s16 	%p91, %rs17, 0;
$L__BB596_131:
	selp.u16 	%rs18, 1, 0, %p91;
	st.volatile.shared.u8 	[%r5], %rs18;
	ld.volatile.shared.u8 	%rs19, [%r5];
	setp.ne.s16 	%p82, %rs19, 0;
	mov.pred 	%p92, -1;
	@%p82 bra 	$L__BB596_133;
	ld.volatile.shared.u8 	%rs20, [%r5+2];
	setp.ne.s16 	%p92, %rs20, 0;
$L__BB596_133:
	selp.u16 	%rs21, 1, 0, %p92;
	st.volatile.shared.u8 	[%r5], %rs21;
	ld.volatile.shared.u8 	%rs22, [%r5];
	setp.ne.s16 	%p84, %rs22, 0;
	mov.pred 	%p93, -1;
	@%p84 bra 	$L__BB596_135;
	ld.volatile.shared.u8 	%rs23, [%r5+1];
	setp.ne.s16 	%p93, %rs23, 0;
$L__BB596_135:
	selp.u16 	%rs24, 1, 0, %p93;
	st.volatile.shared.u8 	[%r5], %rs24;
	setp.ne.s32 	%p85, %r1, 0;
	@%p85 bra 	$L__BB596_137;
	ld.param.u64 	%rd488, [contiguous_any2_u64_param_0];
	ld.shared.u8 	%rs25, [anysdata_u64];
	cvt.u64.u32 	%rd483, %r2;
	mov.u32 	%r203, %ctaid.y;
	cvt.u64.u32 	%rd484, %r203;
	mad.lo.s64 	%rd485, %rd265, %rd484, %rd483;
	cvta.to.global.u64 	%rd486, %rd488;
	add.s64 	%rd487, %rd486, %rd485;
	st.global.u8 	[%rd487], %rs25;
$L__BB596_137:
	ret;

}
	// .globl	contiguous_any22_u64
.visible .entry contiguous_any22_u64(
	.param .u64 .ptr .align 1 contiguous_any22_u64_param_0,
	.param .u64 .ptr .align 1 contiguous_any22_u64_param_1,
	.param .u64 contiguous_any22_u64_param_2,
	.param .u64 contiguous_any22_u64_param_3
)
{
	.reg .pred 	%p<49>;
	.reg .b16 	%rs<26>;
	.reg .b32 	%r<17>;
	.reg .b64 	%rd<29>;

	ld.param.u64 	%rd5, [contiguous_any22_u64_param_0];
	ld.param.u64 	%rd8, [contiguous_any22_u64_param_1];
	ld.param.u64 	%rd6, [contiguous_any22_u64_param_2];
	ld.param.u64 	%rd7, [contiguous_any22_u64_param_3];
	cvta.to.global.u64 	%rd1, %rd8;
	mov.u32 	%r1, %tid.x;
	mov.u32 	%r2, %ctaid.x;
	mov.u32 	%r16, %ntid.x;
	mul.lo.s32 	%r8, %r2, %r16;
	shl.b32 	%r9, %r8, 1;
	add.s32 	%r4, %r9, %r1;
	mov.u32 	%r10, anysdata_u64;
	add.s32 	%r5, %r10, %r1;
	mov.b16 	%rs1, 0;
	st.shared.u8 	[%r5], %rs1;
	add.s32 	%r11, %r4, %r16;
	cvt.u64.u32 	%rd2, %r11;
	setp.le.u64 	%p17, %rd6, %rd2;
	@%p17 bra 	$L__BB597_4;
	cvt.u64.u32 	%rd14, %r4;
	mov.u32 	%r13, %ctaid.y;
	cvt.u64.u32 	%rd15, %r13;
	mul.lo.s64 	%rd3, %rd6, %rd15;
	add.s64 	%rd16, %rd3, %rd14;
	shl.b64 	%rd17, %rd16, 3;
	add.s64 	%rd18, %rd1, %rd17;
	ld.global.u64 	%rd19, [%rd18];
	setp.ne.s64 	%p21, %rd19, 0;
	mov.pred 	%p41, -1;
	@%p21 bra 	$L__BB597_3;
	add.s64 	%rd20, %rd3, %rd2;
	shl.b64 	%rd21, %rd20, 3;
	add.s64 	%rd22, %rd1, %rd21;
	ld.global.u64 	%rd23, [%rd22];
	setp.ne.s64 	%p41, %rd23, 0;
$L__BB597_3:
	selp.u16 	%rs3, 1, 0, %p41;
	st.shared.u8 	[%r5], %rs3;
	bra.uni 	$L__BB597_6;
$L__BB597_4:
	cvt.u64.u32 	%rd4, %r4;
	setp.le.u64 	%p18, %rd6, %rd4;
	@%p18 bra 	$L__BB597_6;
	mov.u32 	%r12, %ctaid.y;
	cvt.u64.u32 	%rd9, %r12;
	mad.lo.s64 	%rd10, %rd6, %rd9, %rd4;
	shl.b64 	%rd11, %rd10, 3;
	add.s64 	%rd12, %rd1, %rd11;
	ld.global.u64 	%rd13, [%rd12];
	setp.ne.s64 	%p19, %rd13, 0;
	selp.u16 	%rs2, 1, 0, %p19;
	st.shared.u8 	[%r5], %rs2;
$L__BB597_6:
	bar.sync 	0;
	setp.lt.u32 	%p22, %r16, 66;
	@%p22 bra 	$L__BB597_12;
$L__BB597_7:
	shr.u32 	%r7, %r16, 1;
	setp.ge.u32 	%p23, %r1, %r7;
	@%p23 bra 	$L__BB597_11;
	ld.shared.u8 	%rs4, [%r5];
	setp.ne.s16 	%p25, %rs4, 0;
	mov.pred 	%p42, -1;
	@%p25 bra 	$L__BB597_10;
	add.s32 	%r14, %r5, %r7;
	ld.shared.u8 	%rs5, [%r14];
	setp.ne.s16 	%p42, %rs5, 0;
$L__BB597_10:
	selp.u16 	%rs6, 1, 0, %p42;
	st.shared.u8 	[%r5], %rs6;
$L__BB597_11:
	bar.sync 	0;
	setp.gt.u32 	%p26, %r16, 131;
	mov.u32 	%r16, %r7;
	@%p26 bra 	$L__BB597_7;
$L__BB597_12:
	setp.gt.u32 	%p27, %r1, 31;
	@%p27 bra 	$L__BB597_27;
	ld.volatile.shared.u8 	%rs7, [%r5];
	setp.ne.s16 	%p29, %rs7, 0;
	mov.pred 	%p43, -1;
	@%p29 bra 	$L__BB597_15;
	ld.volatile.shared.u8 	%rs8, [%r5+32];
	setp.ne.s16 	%p43, %rs8, 0;
$L__BB597_15:
	selp.u16 	%rs9, 1, 0, %p43;
	st.volatile.shared.u8 	[%r5], %rs9;
	ld.volatile.shared.u8 	%rs10, [%r5];
	setp.ne.s16 	%p31, %rs10, 0;
	mov.pred 	%p44, -1;
	@%p31 bra 	$L__BB597_17;
	ld.volatile.shared.u8 	%rs11, [%r5+16];
	setp.ne.s16 	%p44, %rs11, 0;
$L__BB597_17:
	selp.u16 	%rs12, 1, 0, %p44;
	st.volatile.shared.u8 	[%r5], %rs12;
	ld.volatile.shared.u8 	%rs13, [%r5];
	setp.ne.s16 	%p33, %rs13, 0;
	mov.pred 	%p45, -1;
	@%p33 bra 	$L__BB597_19;
	ld.volatile.shared.u8 	%rs14, [%r5+8];
	setp.ne.s16 	%p45, %rs14, 0;
$L__BB597_19:
	selp.u16 	%rs15, 1, 0, %p45;
	st.volatile.shared.u8 	[%r5], %rs15;
	ld.volatile.shared.u8 	%rs16, [%r5];
	setp.ne.s16 	%p35, %rs16, 0;
	mov.pred 	%p46, -1;
	@%p35 bra 	$L__BB597_21;
	ld.volatile.shared.u8 	%rs17, [%r5+4];
	setp.ne.s16 	%p46, %rs17, 0;
$L__BB597_21:
	selp.u16 	%rs18, 1, 0, %p46;
	st.volatile.shared.u8 	[%r5], %rs18;
	ld.volatile.shared.u8 	%rs19, [%r5];
	setp.ne.s16 	%p37, %rs19, 0;
	mov.pred 	%p47, -1;
	@%p37 bra 	$L__BB597_23;
	ld.volatile.shared.u8 	%rs20, [%r5+2];
	setp.ne.s16 	%p47, %rs20, 0;
$L__BB597_23:
	selp.u16 	%rs21, 1, 0, %p47;
	st.volatile.shared.u8 	[%r5], %rs21;
	ld.volatile.shared.u8 	%rs22, [%r5];
	setp.ne.s16 	%p39, %rs22, 0;
	mov.pred 	%p48, -1;
	@%p39 bra 	$L__BB597_25;
	ld.volatile.shared.u8 	%rs23, [%r5+1];
	setp.ne.s16 	%p48, %rs23, 0;
$L__BB597_25:
	selp.u16 	%rs24, 1, 0, %p48;
	st.volatile.shared.u8 	[%r5], %rs24;
	setp.ne.s32 	%p40, %r1, 0;
	@%p40 bra 	$L__BB597_27;
	ld.shared.u8 	%rs25, [anysdata_u64];
	cvt.u64.u32 	%rd24, %r2;
	mov.u32 	%r15, %ctaid.y;
	cvt.u64.u32 	%rd25, %r15;
	mad.lo.s64 	%rd26, %rd7, %rd25, %rd24;
	cvta.to.global.u64 	%rd27, %rd5;
	add.s64 	%rd28, %rd27, %rd26;
	st.global.u8 	[%rd28], %rs25;
$L__BB597_27:
	ret;

}
	// .globl	contiguous_any3_u64
.visible .entry contiguous_any3_u64(
	.param .u64 .ptr .align 1 contiguous_any3_u64_param_0,
	.param .u64 .ptr .align 1 contiguous_any3_u64_param_1,
	.param .u64 .ptr .align 1 contiguous_any3_u64_param_2,
	.param .u64 .ptr .align 1 contiguous_any3_u64_param_3,
	.param .u64 contiguous_any3_u64_param_4,
	.param .u64 contiguous_any3_u64_param_5,
	.param .u64 contiguous_any3_u64_param_6
)
{
	.reg .pred 	%p<81>;
	.reg .b16 	%rs<49>;
	.reg .b32 	%r<188>;
	.reg .b64 	%rd<308>;

	ld.param.u64 	%rd144, [contiguous_any3_u64_param_0];
	ld.param.u64 	%rd145, [contiguous_any3_u64_param_1];
	ld.param.u64 	%rd148, [contiguous_any3_u64_param_2];
	ld.param.u64 	%rd149, [contiguous_any3_u64_param_3];
	ld.param.u64 	%rd146, [contiguous_any3_u64_param_4];
	ld.param.u64 	%rd147, [contiguous_any3_u64_param_5];
	ld.param.u64 	%rd150, [contiguous_any3_u64_param_6];
	cvta.to.global.u64 	%rd1, %rd149;
	cvta.to.global.u64 	%rd2, %rd148;
	mov.u32 	%r1, %tid.y;
	mov.u32 	%r2, %ntid.x;
	mov.u32 	%r3, %tid.x;
	mad.lo.s32 	%r70, %r1, %r2, %r3;
	mov.u32 	%r71, %ctaid.x;
	mad.lo.s32 	%r72, %r71, %r2, %r3;
	mov.u32 	%r4, %ctaid.y;
	mov.u32 	%r5, %ntid.y;
	mad.lo.s32 	%r73, %r4, %r5, %r1;
	mov.u32 	%r74, anysdata_u64;
	add.s32 	%r7, %r74, %r70;
	mov.b16 	%rs16, 0;
	st.shared.u8 	[%r7], %rs16;
	cvt.u64.u32 	%rd3, %r72;
	setp.le.u64 	%p9, %rd147, %rd3;
	cvt.u64.u32 	%rd152, %r73;
	setp.le.u64 	%p10, %rd150, %rd152;
	or.pred  	%p11, %p9, %p10;
	@%p11 bra 	$L__BB598_95;
	cvt.u32.u64 	%r75, %rd3;
	cvt.u32.u64 	%r76, %rd147;
	mad.lo.s32 	%r179, %r73, %r76, %r75;
	cvt.u32.u64 	%r9, %rd146;
	add.s32 	%r178, %r9, -1;
	setp.lt.s32 	%p12, %r178, 0;
	mov.b64 	%rd307, 0;
	@%p12 bra 	$L__BB598_59;
	setp.lt.u32 	%p13, %r178, 7;
	mov.b64 	%rd307, 0;
	@%p13 bra 	$L__BB598_30;
	add.s32 	%r174, %r9, -4;
	and.b32  	%r77, %r9, -8;
	neg.s32 	%r173, %r77;
	mov.b64 	%rd307, 0;
$L__BB598_4:
	.pragma "nounroll";
	add.s32 	%r16, %r174, 3;
	cvt.u64.u32 	%rd5, %r179;
	mul.wide.u32 	%rd157, %r16, 8;
	add.s64 	%rd158, %rd2, %rd157;
	ld.global.u64 	%rd6, [%rd158];
	and.b64  	%rd159, %rd6, -4294967296;
	setp.ne.s64 	%p14, %rd159, 0;
	@%p14 bra 	$L__BB598_6;
	cvt.u32.u64 	%r78, %rd6;
	cvt.u32.u64 	%r79, %rd5;
	div.u32 	%r80, %r79, %r78;
	mul.lo.s32 	%r81, %r80, %r78;
	sub.s32 	%r82, %r79, %r81;
	cvt.u64.u32 	%rd272, %r80;
	cvt.u64.u32 	%rd273, %r82;
	bra.uni 	$L__BB598_7;
$L__BB598_6:
	div.s64 	%rd272, %rd5, %rd6;
	mul.lo.s64 	%rd160, %rd272, %rd6;
	sub.s64 	%rd273, %rd5, %rd160;
$L__BB598_7:
	mul.wide.u32 	%rd161, %r16, 8;
	add.s64 	%rd162, %rd1, %rd161;
	ld.global.u64 	%rd163, [%rd162];
	mad.lo.s64 	%rd13, %rd163, %rd273, %rd307;
	add.s32 	%r17, %r174, 2;
	and.b64  	%rd14, %rd272, 4294967295;
	mul.wide.u32 	%rd164, %r17, 8;
	add.s64 	%rd165, %rd2, %rd164;
	ld.global.u64 	%rd15, [%rd165];
	and.b64  	%rd166, %rd15, -4294967296;
	setp.ne.s64 	%p15, %rd166, 0;
	@%p15 bra 	$L__BB598_9;
	cvt.u32.u64 	%r83, %rd15;
	cvt.u32.u64 	%r84, %rd14;
	div.u32 	%r85, %r84, %r83;
	mul.lo.s32 	%r86, %r85, %r83;
	sub.s32 	%r87, %r84, %r86;
	cvt.u64.u32 	%rd274, %r85;
	cvt.u64.u32 	%rd275, %r87;
	bra.uni 	$L__BB598_10;
$L__BB598_9:
	div.s64 	%rd274, %rd14, %rd15;
	mul.lo.s64 	%rd167, %rd274, %rd15;
	sub.s64 	%rd275, %rd14, %rd167;
$L__BB598_10:
	mul.wide.u32 	%rd168, %r17, 8;
	add.s64 	%rd169, %rd1, %rd168;
	ld.global.u64 	%rd170, [%rd169];
	mad.lo.s64 	%rd22, %rd170, %rd275, %rd13;
	add.s32 	%r18, %r174, 1;
	and.b64  	%rd23, %rd274, 4294967295;
	mul.wide.u32 	%rd171, %r18, 8;
	add.s64 	%rd172, %rd2, %rd171;
	ld.global.u64 	%rd24, [%rd172];
	and.b64  	%rd173, %rd24, -4294967296;
	setp.ne.s64 	%p16, %rd173, 0;
	@%p16 bra 	$L__BB598_12;
	cvt.u32.u64 	%r88, %rd24;
	cvt.u32.u64 	%r89, %rd23;
	div.u32 	%r90, %r89, %r88;
	mul.lo.s32 	%r91, %r90, %r88;
	sub.s32 	%r92, %r89, %r91;
	cvt.u64.u32 	%rd276, %r90;
	cvt.u64.u32 	%rd277, %r92;
	bra.uni 	$L__BB598_13;
$L__BB598_12:
	div.s64 	%rd276, %rd23, %rd24;
	mul.lo.s64 	%rd174, %rd276, %rd24;
	sub.s64 	%rd277, %rd23, %rd174;
$L__BB598_13:
	mul.wide.u32 	%rd175, %r18, 8;
	add.s64 	%rd176, %rd1, %rd175;
	ld.global.u64 	%rd177, [%rd176];
	mad.lo.s64 	%rd31, %rd177, %rd277, %rd22;
	and.b64  	%rd32, %rd276, 4294967295;
	mul.wide.u32 	%rd178, %r174, 8;
	add.s64 	%rd179, %rd2, %rd178;
	ld.global.u64 	%rd33, [%rd179];
	and.b64  	%rd180, %rd33, -4294967296;
	setp.ne.s64 	%p17, %rd180, 0;
	@%p17 bra 	$L__BB598_15;
	cvt.u32.u64 	%r93, %rd33;
	cvt.u32.u64 	%r94, %rd32;
	div.u32 	%r95, %r94, %r93;
	mul.lo.s32 	%r96, %r95, %r93;
	sub.s32 	%r97, %r94, %r96;
	cvt.u64.u32 	%rd278, %r95;
	cvt.u64.u32 	%rd279, %r97;
	bra.uni 	$L__BB598_16;
$L__BB598_15:
	div.s64 	%rd278, %rd32, %rd33;
	mul.lo.s64 	%rd181, %rd278, %rd33;
	sub.s64 	%rd279, %rd32, %rd181;
$L__BB598_16:
	mul.wide.u32 	%rd182, %r174, 8;
	add.s64 	%rd183, %rd1, %rd182;
	ld.global.u64 	%rd184, [%rd183];
	mad.lo.s64 	%rd40, %rd184, %rd279, %rd31;
	add.s32 	%r19, %r174, -1;
	and.b64  	%rd41, %rd278, 4294967295;
	mul.wide.u32 	%rd185, %r19, 8;
	add.s64 	%rd186, %rd2, %rd185;
	ld.global.u64 	%rd42, [%rd186];
	and.b64  	%rd187, %rd42, -4294967296;
	setp.ne.s64 	%p18, %rd187, 0;
	@%p18 bra 	$L__BB598_18;
	cvt.u32.u64 	%r98, %rd42;
	cvt.u32.u64 	%r99, %rd41;
	div.u32 	%r100, %r99, %r98;
	mul.lo.s32 	%r101, %r100, %r98;
	sub.s32 	%r102, %r99, %r101;
	cvt.u64.u32 	%rd280, %r100;
	cvt.u64.u32 	%rd281, %r102;
	bra.uni 	$L__BB598_19;
$L__BB598_18:
	div.s64 	%rd280, %rd41, %rd42;
	mul.lo.s64 	%rd188, %rd280, %rd42;
	sub.s64 	%rd281, %rd41, %rd188;
$L__BB598_19:
	mul.wide.u32 	%rd189, %r19, 8;
	add.s64 	%rd190, %rd1, %rd189;
	ld.global.u64 	%rd191, [%rd190];
	mad.lo.s64 	%rd49, %rd191, %rd281, %rd40;
	add.s32 	%r20, %r174, -2;
	and.b64  	%rd50, %rd280, 4294967295;
	mul.wide.u32 	%rd192, %r20, 8;
	add.s64 	%rd193, %rd2, %rd192;
	ld.global.u64 	%rd51, [%rd193];
	and.b64  	%rd194, %rd51, -4294967296;
	setp.ne.s64 	%p19, %rd194, 0;
	@%p19 bra 	$L__BB598_21;
	cvt.u32.u64 	%r103, %rd51;
	cvt.u32.u64 	%r104, %rd50;
	div.u32 	%r105, %r104, %r103;
	mul.lo.s32 	%r106, %r105, %r103;
	sub.s32 	%r107, %r104, %r106;
	cvt.u64.u32 	%rd282, %r105;
	cvt.u64.u32 	%rd283, %r107;
	bra.uni 	$L__BB598_22;
$L__BB598_21:
	div.s64 	%rd282, %rd50, %rd51;
	mul.lo.s64 	%rd195, %rd282, %rd51;
	sub.s64 	%rd283, %rd50, %rd195;
$L__BB598_22:
	mul.wide.u32 	%rd196, %r20, 8;
	add.s64 	%rd197, %rd1, %rd196;
	ld.global.u64 	%rd198, [%rd197];
	mad.lo.s64 	%rd58, %rd198, %rd283, %rd49;
	add.s32 	%r21, %r174, -3;
	and.b64  	%rd59, %rd282, 4294967295;
	mul.wide.u32 	%rd199, %r21, 8;
	add.s64 	%rd200, %rd2, %rd199;
	ld.global.u64 	%rd60, [%rd200];
	and.b64  	%rd201, %rd60, -4294967296;
	setp.ne.s64 	%p20, %rd201, 0;
	@%p20 bra 	$L__BB598_24;
	cvt.u32.u64 	%r108, %rd60;
	cvt.u32.u64 	%r109, %rd59;
	div.u32 	%r110, %r109, %r108;
	mul.lo.s32 	%r111, %r110, %r108;
	sub.s32 	%r112, %r109, %r111;
	cvt.u64.u32 	%rd284, %r110;
	cvt.u64.u32 	%rd285, %r112;
	bra.uni 	$L__BB598_25;
$L__BB598_24:
	div.s64 	%rd284, %rd59, %rd60;
	mul.lo.s64 	%rd202, %rd284, %rd60;
	sub.s64 	%rd285, %rd59, %rd202;
$L__BB598_25:
	mul.wide.u32 	%rd203, %r21, 8;
	add.s64 	%rd204, %rd1, %rd203;
	ld.global.u64 	%rd205, [%rd204];
	mad.lo.s64 	%rd67, %rd205, %rd285, %rd58;
	and.b64  	%rd68, %rd284, 4294967295;
	add.s32 	%r113, %r174, -4;
	mul.wide.u32 	%rd206, %r113, 8;
	add.s64 	%rd207, %rd2, %rd206;
	ld.global.u64 	%rd69, [%rd207];
	and.b64  	%rd208, %rd69, -4294967296;
	setp.ne.s64 	%p21, %rd208, 0;
	@%p21 bra 	$L__BB598_27;
	cvt.u32.u64 	%r114, %rd69;
	cvt.u32.u64 	%r115, %rd68;
	div.u32 	%r116, %r115, %r114;
	mul.lo.s32 	%r117, %r116, %r114;
	sub.s32 	%r118, %r115, %r117;
	cvt.u64.u32 	%rd286, %r116;
	cvt.u64.u32 	%rd287, %r118;
	bra.uni 	$L__BB598_28;
$L__BB598_27:
	div.s64 	%rd286, %rd68, %rd69;
	mul.lo.s64 	%rd209, %rd286, %rd69;
	sub.s64 	%rd287, %rd68, %rd209;
$L__BB598_28:
	mul.wide.u32 	%rd210, %r113, 8;
	add.s64 	%rd211, %rd1, %rd210;
	ld.global.u64 	%rd212, [%rd211];
	mad.lo.s64 	%rd307, %rd212, %rd287, %rd67;
	cvt.u32.u64 	%r179, %rd286;
	add.s32 	%r174, %r174, -8;
	add.s32 	%r173, %r173, 8;
	setp.ne.s32 	%p22, %r173, 0;
	@%p22 bra 	$L__BB598_4;
	add.s32 	%r178, %r174, 3;
$L__BB598_30:
	and.b32  	%r28, %r9, 7;
	setp.eq.s32 	%p23, %r28, 0;
	@%p23 bra 	$L__BB598_59;
	and.b32  	%r29, %r9, 3;
	setp.lt.u32 	%p24, %r28, 4;
	@%p24 bra 	$L__BB598_45;
	cvt.u64.u32 	%rd79, %r179;
	mul.wide.u32 	%rd214, %r178, 8;
	add.s64 	%rd215, %rd2, %rd214;
	ld.global.u64 	%rd80, [%rd215];
	and.b64  	%rd216, %rd80, -4294967296;
	setp.ne.s64 	%p25, %rd216, 0;
	@%p25 bra 	$L__BB598_34;
	cvt.u32.u64 	%r120, %rd80;
	cvt.u32.u64 	%r121, %rd79;
	div.u32 	%r122, %r121, %r120;
	mul.lo.s32 	%r123, %r122, %r120;
	sub.s32 	%r124, %r121, %r123;
	cvt.u64.u32 	%rd290, %r122;
	cvt.u64.u32 	%rd291, %r124;
	bra.uni 	$L__BB598_35;
$L__BB598_34:
	div.s64 	%rd290, %rd79, %rd80;
	mul.lo.s64 	%rd217, %rd290, %rd80;
	sub.s64 	%rd291, %rd79, %rd217;
$L__BB598_35:
	mul.wide.u32 	%rd218, %r178, 8;
	add.s64 	%rd219, %rd1, %rd218;
	ld.global.u64 	%rd220, [%rd219];
	mad.lo.s64 	%rd87, %rd220, %rd291, %rd307;
	add.s32 	%r30, %r178, -1;
	and.b64  	%rd88, %rd290, 4294967295;
	mul.wide.u32 	%rd221, %r30, 8;
	add.s64 	%rd222, %rd2, %rd221;
	ld.global.u64 	%rd89, [%rd222];
	and.b64  	%rd223, %rd89, -4294967296;
	setp.ne.s64 	%p26, %rd223, 0;
	@%p26 bra 	$L__BB598_37;
	cvt.u32.u64 	%r125, %rd89;
	cvt.u32.u64 	%r126, %rd88;
	div.u32 	%r127, %r126, %r125;
	mul.lo.s32 	%r128, %r127, %r125;
	sub.s32 	%r129, %r126, %r128;
	cvt.u64.u32 	%rd292, %r127;
	cvt.u64.u32 	%rd293, %r129;
	bra.uni 	$L__BB598_38;
$L__BB598_37:
	div.s64 	%rd292, %rd88, %rd89;
	mul.lo.s64 	%rd224, %rd292, %rd89;
	sub.s64 	%rd293, %rd88, %rd224;
$L__BB598_38:
	mul.wide.u32 	%rd225, %r30, 8;
	add.s64 	%rd226, %rd1, %rd225;
	ld.global.u64 	%rd227, [%rd226];
	mad.lo.s64 	%rd96, %rd227, %rd293, %rd87;
	add.s32 	%r31, %r178, -2;
	and.b64  	%rd97, %rd292, 4294967295;
	mul.wide.u32 	%rd228, %r31, 8;
	add.s64 	%rd229, %rd2, %rd228;
	ld.global.u64 	%rd98, [%rd229];
	and.b64  	%rd230, %rd98, -4294967296;
	setp.ne.s64 	%p27, %rd230, 0;
	@%p27 bra 	$L__BB598_40;
	cvt.u32.u64 	%r130, %rd98;
	cvt.u32.u64 	%r131, %rd97;
	div.u32 	%r132, %r131, %r130;
	mul.lo.s32 	%r133, %r132, %r130;
	sub.s32 	%r134, %r131, %r133;
	cvt.u64.u32 	%rd294, %r132;
	cvt.u64.u32 	%rd295, %r134;
	bra.uni 	$L__BB598_41;
$L__BB598_40:
	div.s64 	%rd294, %rd97, %rd98;
	mul.lo.s64 	%rd231, %rd294, %rd98;
	sub.s64 	%rd295, %rd97, %rd231;
$L__BB598_41:
	mul.wide.u32 	%rd232, %r31, 8;
	add.s64 	%rd233, %rd1, %rd232;
	ld.global.u64 	%rd234, [%rd233];
	mad.lo.s64 	%rd105, %rd234, %rd295, %rd96;
	add.s32 	%r32, %r178, -3;
	and.b64  	%rd106, %rd294, 4294967295;
	mul.wide.u32 	%rd235, %r32, 8;
	add.s64 	%rd236, %rd2, %rd235;
	ld.global.u64 	%rd107, [%rd236];
	and.b64  	%rd237, %rd107, -4294967296;
	setp.ne.s64 	%p28, %rd237, 0;
	@%p28 bra 	$L__BB598_43;
	cvt.u32.u64 	%r135, %rd107;
	cvt.u32.u64 	%r136, %rd106;
	div.u32 	%r137, %r136, %r135;
	mul.lo.s32 	%r138, %r137, %r135;
	sub.s32 	%r139, %r136, %r138;
	cvt.u64.u32 	%rd296, %r137;
	cvt.u64.u32 	%rd297, %r139;
	bra.uni 	$L__BB598_44;
$L__BB598_43:
	div.s64 	%rd296, %rd106, %rd107;
	mul.lo.s64 	%rd238, %rd296, %rd107;
	sub.s64 	%rd297, %rd106, %rd238;
$L__BB598_44:
	mul.wide.u32 	%rd239, %r32, 8;
	add.s64 	%rd240, %rd1, %rd239;
	ld.global.u64 	%rd241, [%rd240];
	mad.lo.s64 	%rd307, %rd241, %rd297, %rd105;
	cvt.u32.u64 	%r179, %rd296;
	add.s32 	%r178, %r178, -4;
$L__BB598_45:
	setp.eq.s32 	%p29, %r29, 0;
	@%p29 bra 	$L__BB598_59;
	setp.eq.s32 	%p30, %r29, 1;
	@%p30 bra 	$L__BB598_54;
	cvt.u64.u32 	%rd117, %r179;
	mul.wide.u32 	%rd243, %r178, 8;
	add.s64 	%rd244, %rd2, %rd243;
	ld.global.u64 	%rd118, [%rd244];
	and.b64  	%rd245, %rd118, -4294967296;
	setp.ne.s64 	%p31, %rd245, 0;
	@%p31 bra 	$L__BB598_49;
	cvt.u32.u64 	%r140, %rd118;
	cvt.u32.u64 	%r141, %rd117;
	div.u32 	%r142, %r141, %r140;
	mul.lo.s32 	%r143, %r142, %r140;
	sub.s32 	%r144, %r141, %r143;
	cvt.u64.u32 	%rd300, %r142;
	cvt.u64.u32 	%rd301, %r144;
	bra.uni 	$L__BB598_50;
$L__BB598_49:
	div.s64 	%rd300, %rd117, %rd118;
	mul.lo.s64 	%rd246, %rd300, %rd118;
	sub.s64 	%rd301, %rd117, %rd246;
$L__BB598_50:
	add.s64 	%rd248, %rd1, %rd243;
	ld.global.u64 	%rd249, [%rd248];
	mad.lo.s64 	%rd125, %rd249, %rd301, %rd307;
	add.s32 	%r37, %r178, -1;
	and.b64  	%rd126, %rd300, 4294967295;
	mul.wide.u32 	%rd250, %r37, 8;
	add.s64 	%rd251, %rd2, %rd250;
	ld.global.u64 	%rd127, [%rd251];
	and.b64  	%rd252, %rd127, -4294967296;
	setp.ne.s64 	%p32, %rd252, 0;
	@%p32 bra 	$L__BB598_52;
	cvt.u32.u64 	%r145, %rd127;
	cvt.u32.u64 	%r146, %rd126;
	div.u32 	%r147, %r146, %r145;
	mul.lo.s32 	%r148, %r147, %r145;
	sub.s32 	%r149, %r146, %r148;
	cvt.u64.u32 	%rd302, %r147;
	cvt.u64.u32 	%rd303, %r149;
	bra.uni 	$L__BB598_53;
$L__BB598_52:
	div.s64 	%rd302, %rd126, %rd127;
	mul.lo.s64 	%rd253, %rd302, %rd127;
	sub.s64 	%rd303, %rd126, %rd253;
$L__BB598_53:
	add.s64 	%rd255, %rd1, %rd250;
	ld.global.u64 	%rd256, [%rd255];
	mad.lo.s64 	%rd307, %rd256, %rd303, %rd125;
	cvt.u32.u64 	%r179, %rd302;
	add.s32 	%r178, %r178, -2;
$L__BB598_54:
	and.b32  	%r150, %r9, 1;
	setp.eq.b32 	%p33, %r150, 1;
	not.pred 	%p34, %p33;
	@%p34 bra 	$L__BB598_59;
	cvt.u64.u32 	%rd137, %r179;
	mul.wide.u32 	%rd257, %r178, 8;
	add.s64 	%rd258, %rd2, %rd257;
	ld.global.u64 	%rd138, [%rd258];
	and.b64  	%rd259, %rd138, -4294967296;
	setp.ne.s64 	%p35, %rd259, 0;
	@%p35 bra 	$L__BB598_57;
	cvt.u32.u64 	%r151, %rd138;
	cvt.u32.u64 	%r152, %rd137;
	rem.u32 	%r153, %r152, %r151;
	cvt.u64.u32 	%rd306, %r153;
	bra.uni 	$L__BB598_58;
$L__BB598_57:
	rem.s64 	%rd306, %rd137, %rd138;
$L__BB598_58:
	add.s64 	%rd261, %rd1, %rd257;
	ld.global.u64 	%rd262, [%rd261];
	mad.lo.s64 	%rd307, %rd262, %rd306, %rd307;
$L__BB598_59:
	cvta.to.global.u64 	%rd263, %rd145;
	shl.b64 	%rd264, %rd307, 3;
	add.s64 	%rd265, %rd263, %rd264;
	ld.global.u64 	%rd266, [%rd265];
	setp.ne.s64 	%p36, %rd266, 0;
	selp.u16 	%rs17, 1, 0, %p36;
	st.shared.u8 	[%r7], %rs17;
	bar.sync 	0;
	setp.ne.s32 	%p37, %r1, 0;
	@%p37 bra 	$L__BB598_95;
	setp.gt.u32 	%p38, %r5, 1;
	@%p38 bra 	$L__BB598_62;
	mov.u32 	%r154, anysdata_u64;
	add.s32 	%r155, %r154, %r3;
	ld.shared.u8 	%rs47, [%r155];
	bra.uni 	$L__BB598_94;
$L__BB598_62:
	mov.u32 	%r157, anysdata_u64;
	add.s32 	%r42, %r157, %r3;
	ld.shared.u8 	%rs47, [%r42];
	add.s32 	%r43, %r5, -1;
	add.s32 	%r158, %r5, -2;
	and.b32  	%r44, %r43, 7;
	setp.lt.u32 	%p39, %r158, 7;
	mov.b32 	%r186, 1;
	@%p39 bra 	$L__BB598_75;
	and.b32  	%r160, %r43, -8;
	neg.s32 	%r184, %r160;
	shl.b32 	%r46, %r2, 3;
	shl.b32 	%r47, %r2, 1;
	mul.lo.s32 	%r48, %r2, 3;
	shl.b32 	%r49, %r2, 2;
	mul.lo.s32 	%r50, %r2, 5;
	mul.lo.s32 	%r51, %r2, 6;
	mul.lo.s32 	%r52, %r2, 7;
	mov.b32 	%r183, 0;
	mov.u32 	%r182, %r42;
$L__BB598_64:
	.pragma "nounroll";
	and.b16  	%rs19, %rs47, 255;
	setp.ne.s16 	%p41, %rs19, 0;
	mov.pred 	%p77, -1;
	@%p41 bra 	$L__BB598_73;
	add.s32 	%r161, %r182, %r2;
	ld.shared.u8 	%rs20, [%r161];
	setp.ne.s16 	%p43, %rs20, 0;
	@%p43 bra 	$L__BB598_73;
	add.s32 	%r162, %r182, %r47;
	ld.shared.u8 	%rs21, [%r162];
	setp.ne.s16 	%p45, %rs21, 0;
	@%p45 bra 	$L__BB598_73;
	add.s32 	%r163, %r182, %r48;
	ld.shared.u8 	%rs22, [%r163];
	setp.ne.s16 	%p47, %rs22, 0;
	@%p47 bra 	$L__BB598_73;
	add.s32 	%r164, %r182, %r49;
	ld.shared.u8 	%rs23, [%r164];
	setp.ne.s16 	%p49, %rs23, 0;
	@%p49 bra 	$L__BB598_73;
	add.s32 	%r165, %r182, %r50;
	ld.shared.u8 	%rs24, [%r165];
	setp.ne.s16 	%p51, %rs24, 0;
	@%p51 bra 	$L__BB598_73;
	add.s32 	%r166, %r182, %r51;
	ld.shared.u8 	%rs25, [%r166];
	setp.ne.s16 	%p53, %rs25, 0;
	@%p53 bra 	$L__BB598_73;
	add.s32 	%r167, %r182, %r52;
	ld.shared.u8 	%rs26, [%r167];
	setp.ne.s16 	%p55, %rs26, 0;
	@%p55 bra 	$L__BB598_73;
	add.s32 	%r168, %r182, %r46;
	ld.shared.u8 	%rs27, [%r168];
	setp.ne.s16 	%p77, %rs27, 0;
$L__BB598_73:
	selp.u16 	%rs47, 1, 0, %p77;
	add.s32 	%r184, %r184, 8;
	add.s32 	%r183, %r183, 8;
	add.s32 	%r182, %r182, %r46;
	setp.ne.s32 	%p56, %r184, 0;
	@%p56 bra 	$L__BB598_64;
	add.s32 	%r186, %r183, 1;
$L__BB598_75:
	setp.eq.s32 	%p57, %r44, 0;
	@%p57 bra 	$L__BB598_93;
	and.b32  	%r61, %r43, 3;
	setp.lt.u32 	%p58, %r44, 4;
	@%p58 bra 	$L__BB598_83;
	and.b16  	%rs29, %rs47, 255;
	setp.ne.s16 	%p60, %rs29, 0;
	mov.pred 	%p78, -1;
	@%p60 bra 	$L__BB598_82;
	mad.lo.s32 	%r62, %r186, %r2, %r42;
	ld.shared.u8 	%rs30, [%r62];
	setp.ne.s16 	%p62, %rs30, 0;
	@%p62 bra 	$L__BB598_82;
	add.s32 	%r63, %r62, %r2;
	ld.shared.u8 	%rs31, [%r63];
	setp.ne.s16 	%p64, %rs31, 0;
	@%p64 bra 	$L__BB598_82;
	add.s32 	%r64, %r63, %r2;
	ld.shared.u8 	%rs32, [%r64];
	setp.ne.s16 	%p66, %rs32, 0;
	@%p66 bra 	$L__BB598_82;
	add.s32 	%r169, %r64, %r2;
	ld.shared.u8 	%rs33, [%r169];
	setp.ne.s16 	%p78, %rs33, 0;
$L__BB598_82:
	add.s32 	%r186, %r186, 4;
	selp.u16 	%rs47, 1, 0, %p78;
$L__BB598_83:
	setp.eq.s32 	%p67, %r61, 0;
	@%p67 bra 	$L__BB598_93;
	setp.eq.s32 	%p68, %r61, 1;
	@%p68 bra 	$L__BB598_89;
	and.b16  	%rs35, %rs47, 255;
	setp.ne.s16 	%p70, %rs35, 0;
	mov.pred 	%p79, -1;
	@%p70 bra 	$L__BB598_88;
	mad.lo.s32 	%r67, %r186, %r2, %r42;
	ld.shared.u8 	%rs36, [%r67];
	setp.ne.s16 	%p72, %rs36, 0;
	@%p72 bra 	$L__BB598_88;
	add.s32 	%r170, %r67, %r2;
	ld.shared.u8 	%rs37, [%r170];
	setp.ne.s16 	%p79, %rs37, 0;
$L__BB598_88:
	add.s32 	%r186, %r186, 2;
	selp.u16 	%rs47, 1, 0, %p79;
$L__BB598_89:
	and.b32  	%r171, %r43, 1;
	setp.eq.b32 	%p73, %r171, 1;
	not.pred 	%p74, %p73;
	@%p74 bra 	$L__BB598_93;
	and.b16  	%rs38, %rs47, 255;
	setp.ne.s16 	%p76, %rs38, 0;
	mov.pred 	%p80, -1;
	@%p76 bra 	$L__BB598_92;
	mad.lo.s32 	%r172, %r186, %r2, %r42;
	ld.shared.u8 	%rs39, [%r172];
	setp.ne.s16 	%p80, %rs39, 0;
$L__BB598_92:
	selp.u16 	%rs47, 1, 0, %p80;
$L__BB598_93:
	st.shared.u8 	[%r42], %rs47;
$L__BB598_94:
	cvt.u64.u32 	%rd267, %r4;
	mad.lo.s64 	%rd268, %rd147, %rd267, %rd3;
	cvta.to.global.u64 	%rd269, %rd144;
	add.s64 	%rd270, %rd269, %rd268;
	st.global.u8 	[%rd270], %rs47;
$L__BB598_95:
	ret;

}
	// .globl	contiguous_any33_u64
.visible .entry contiguous_any33_u64(
	.param .u64 .ptr .align 1 contiguous_any33_u64_param_0,
	.param .u64 .ptr .align 1 contiguous_any33_u64_param_1,
	.param .u64 contiguous_any33_u64_param_2,
	.param .u64 contiguous_any33_u64_param_3,
	.param .u64 contiguous_any33_u64_param_4
)
{
	.reg .pred 	%p<57>;
	.reg .b16 	%rs<49>;
	.reg .b32 	%r<69>;
	.reg .b64 	%rd<16>;

	ld.param.u64 	%rd2, [contiguous_any33_u64_param_0];
	ld.param.u64 	%rd3, [contiguous_any33_u64_param_1];
	ld.param.u64 	%rd4, [contiguous_any33_u64_param_3];
	ld.param.u64 	%rd5, [contiguous_any33_u64_param_4];
	mov.u32 	%r1, %tid.y;
	mov.u32 	%r2, %ntid.x;
	mov.u32 	%r3, %tid.x;
	mad.lo.s32 	%r36, %r1, %r2, %r3;
	mov.u32 	%r37, %ctaid.x;
	mad.lo.s32 	%r38, %r37, %r2, %r3;
	mov.u32 	%r4, %ctaid.y;
	mov.u32 	%r5, %ntid.y;
	mad.lo.s32 	%r39, %r4, %r5, %r1;
	mov.u32 	%r40, anysdata_u64;
	add.s32 	%r7, %r40, %r36;
	mov.b16 	%rs16, 0;
	st.shared.u8 	[%r7], %rs16;
	cvt.u64.u32 	%rd1, %r38;
	setp.le.u64 	%p9, %rd4, %rd1;
	cvt.u64.u32 	%rd7, %r39;
	setp.le.u64 	%p10, %rd5, %rd7;
	or.pred  	%p11, %p9, %p10;
	@%p11 bra 	$L__BB599_37;
	cvt.u32.u64 	%r41, %rd1;
	cvta.to.global.u64 	%rd8, %rd3;
	cvt.u32.u64 	%r42, %rd4;
	mad.lo.s32 	%r43, %r39, %r42, %r41;
	mul.wide.u32 	%rd9, %r43, 8;
	add.s64 	%rd10, %rd8, %rd9;
	ld.global.u64 	%rd11, [%rd10];
	setp.ne.s64 	%p12, %rd11, 0;
	selp.u16 	%rs17, 1, 0, %p12;
	st.shared.u8 	[%r7], %rs17;
	bar.sync 	0;
	setp.ne.s32 	%p13, %r1, 0;
	@%p13 bra 	$L__BB599_37;
	setp.gt.u32 	%p14, %r5, 1;
	@%p14 bra 	$L__BB599_4;
	add.s32 	%r45, %r40, %r3;
	ld.shared.u8 	%rs47, [%r45];
	bra.uni 	$L__BB599_36;
$L__BB599_4:
	add.s32 	%r8, %r40, %r3;
	ld.shared.u8 	%rs47, [%r8];
	add.s32 	%r9, %r5, -1;
	add.s32 	%r48, %r5, -2;
	and.b32  	%r10, %r9, 7;
	setp.lt.u32 	%p15, %r48, 7;
	mov.b32 	%r67, 1;
	@%p15 bra 	$L__BB599_17;
	and.b32  	%r50, %r9, -8;
	neg.s32 	%r65, %r50;
	shl.b32 	%r12, %r2, 3;
	shl.b32 	%r13, %r2, 1;
	mul.lo.s32 	%r14, %r2, 3;
	shl.b32 	%r15, %r2, 2;
	mul.lo.s32 	%r16, %r2, 5;
	mul.lo.s32 	%r17, %r2, 6;
	mul.lo.s32 	%r18, %r2, 7;
	mov.b32 	%r64, 0;
	mov.u32 	%r63, %r8;
$L__BB599_6:
	.pragma "nounroll";
	and.b16  	%rs19, %rs47, 255;
	setp.ne.s16 	%p17, %rs19, 0;
	mov.pred 	%p53, -1;
	@%p17 bra 	$L__BB599_15;
	add.s32 	%r51, %r63, %r2;
	ld.shared.u8 	%rs20, [%r51];
	setp.ne.s16 	%p19, %rs20, 0;
	@%p19 bra 	$L__BB599_15;
	add.s32 	%r52, %r63, %r13;
	ld.shared.u8 	%rs21, [%r52];
	setp.ne.s16 	%p21, %rs21, 0;
	@%p21 bra 	$L__BB599_15;
	add.s32 	%r53, %r63, %r14;
	ld.shared.u8 	%rs22, [%r53];
	setp.ne.s16 	%p23, %rs22, 0;
	@%p23 bra 	$L__BB599_15;
	add.s32 	%r54, %r63, %r15;
	ld.shared.u8 	%rs23, [%r54];
	setp.ne.s16 	%p25, %rs23, 0;
	@%p25 bra 	$L__BB599_15;
	add.s32 	%r55, %r63, %r16;
	ld.shared.u8 	%rs24, [%r55];
	setp.ne.s16 	%p27, %rs24, 0;
	@%p27 bra 	$L__BB599_15;
	add.s32 	%r56, %r63, %r17;
	ld.shared.u8 	%rs25, [%r56];
	setp.ne.s16 	%p29, %rs25, 0;
	@%p29 bra 	$L__BB599_15;
	add.s32 	%r57, %r63, %r18;
	ld.shared.u8 	%rs26, [%r57];
	setp.ne.s16 	%p31, %rs26, 0;
	@%p31 bra 	$L__BB599_15;
	add.s32 	%r58, %r63, %r12;
	ld.shared.u8 	%rs27, [%r58];
	setp.ne.s16 	%p53, %rs27, 0;
$L__BB599_15:
	selp.u16 	%rs47, 1, 0, %p53;
	add.s32 	%r65, %r65, 8;
	add.s32 	%r64, %r64, 8;
	add.s32 	%r63, %r63, %r12;
	setp.ne.s32 	%p32, %r65, 0;
	@%p32 bra 	$L__BB599_6;
	add.s32 	%r67, %r64, 1;
$L__BB599_17:
	setp.eq.s32 	%p33, %r10, 0;
	@%p33 bra 	$L__BB599_35;
	and.b32  	%r27, %r9, 3;
	setp.lt.u32 	%p34, %r10, 4;
	@%p34 bra 	$L__BB599_25;
	and.b16  	%rs29, %rs47, 255;
	setp.ne.s16 	%p36, %rs29, 0;
	mov.pred 	%p54, -1;
	@%p36 bra 	$L__BB599_24;
	mad.lo.s32 	%r28, %r67, %r2, %r8;
	ld.shared.u8 	%rs30, [%r28];
	setp.ne.s16 	%p38, %rs30, 0;
	@%p38 bra 	$L__BB599_24;
	add.s32 	%r29, %r28, %r2;
	ld.shared.u8 	%rs31, [%r29];
	setp.ne.s16 	%p40, %rs31, 0;
	@%p40 bra 	$L__BB599_24;
	add.s32 	%r30, %r29, %r2;
	ld.shared.u8 	%rs32, [%r30];
	setp.ne.s16 	%p42, %rs32, 0;
	@%p42 bra 	$L__BB599_24;
	add.s32 	%r59, %r30, %r2;
	ld.shared.u8 	%rs33, [%r59];
	setp.ne.s16 	%p54, %rs33, 0;
$L__BB599_24:
	add.s32 	%r67, %r67, 4;
	selp.u16 	%rs47, 1, 0, %p54;
$L__BB599_25:
	setp.eq.s32 	%p43, %r27, 0;
	@%p43 bra 	$L__BB599_35;
	setp.eq.s32 	%p44, %r27, 1;
	@%p44 bra 	$L__BB599_31;
	and.b16  	%rs35, %rs47, 255;
	setp.ne.s16 	%p46, %rs35, 0;
	mov.pred 	%p55, -1;
	@%p46 bra 	$L__BB599_30;
	mad.lo.s32 	%r33, %r67, %r2, %r8;
	ld.shared.u8 	%rs36, [%r33];
	setp.ne.s16 	%p48, %rs36, 0;
	@%p48 bra 	$L__BB599_30;
	add.s32 	%r60, %r33, %r2;
	ld.shared.u8 	%rs37, [%r60];
	setp.ne.s16 	%p55, %rs37, 0;
$L__BB599_30:
	add.s32 	%r67, %r67, 2;
	selp.u16 	%rs47, 1, 0, %p55;
$L__BB599_31:
	and.b32  	%r61, %r9, 1;
	setp.eq.b32 	%p49, %r61, 1;
	not.pred 	%p50, %p49;
	@%p50 bra 	$L__BB599_35;
	and.b16  	%rs38, %rs47, 255;
	setp.ne.s16 	%p52, %rs38, 0;
	mov.pred 	%p56, -1;
	@%p52 bra 	$L__BB599_34;
	mad.lo.s32 	%r62, %r67, %r2, %r8;
	ld.shared.u8 	%rs39, [%r62];
	setp.ne.s16 	%p56, %rs39, 0;
$L__BB599_34:
	selp.u16 	%rs47, 1, 0, %p56;
$L__BB599_35:
	st.shared.u8 	[%r8], %rs47;
$L__BB599_36:
	cvt.u64.u32 	%rd12, %r4;
	mad.lo.s64 	%rd13, %rd4, %rd12, %rd1;
	cvta.to.global.u64 	%rd14, %rd2;
	add.s64 	%rd15, %rd14, %rd13;
	st.global.u8 	[%rd15], %rs47;
$L__BB599_37:
	ret;

}
	// .globl	contiguous_any_f32
.visible .entry contiguous_any_f32(
	.param .u64 .ptr .align 1 contiguous_any_f32_param_0,
	.param .u64 .ptr .align 1 contiguous_any_f32_param_1,
	.param .u64 contiguous_any_f32_param_2
)
{
	.reg .pred 	%p<49>;
	.reg .b16 	%rs<26>;
	.reg .b32 	%r<14>;
	.reg .b32 	%f<4>;
	.reg .b64 	%rd<16>;

	ld.param.u64 	%rd4, [contiguous_any_f32_param_0];
	ld.param.u64 	%rd6, [contiguous_any_f32_param_1];
	ld.param.u64 	%rd5, [contiguous_any_f32_param_2];
	cvta.to.global.u64 	%rd1, %rd6;
	mov.u32 	%r1, %tid.x;
	mov.u32 	%r2, %ctaid.x;
	mov.u32 	%r13, %ntid.x;
	mul.lo.s32 	%r8, %r2, %r13;
	shl.b32 	%r9, %r8, 1;
	add.s32 	%r4, %r9, %r1;
	mov.u32 	%r10, anysdata_f32;
	add.s32 	%r5, %r10, %r1;
	mov.b16 	%rs1, 0;
	st.shared.u8 	[%r5], %rs1;
	add.s32 	%r11, %r4, %r13;
	cvt.u64.u32 	%rd2, %r11;
	setp.le.u64 	%p17, %rd5, %rd2;
	@%p17 bra 	$L__BB600_4;
	mul.wide.u32 	%rd9, %r4, 4;
	add.s64 	%rd10, %rd1, %rd9;
	ld.global.f32 	%f2, [%rd10];
	setp.neu.f32 	%p21, %f2, 0f00000000;
	mov.pred 	%p41, -1;
	@%p21 bra 	$L__BB600_3;
	shl.b64 	%rd11, %rd2, 2;
	add.s64 	%rd12, %rd1, %rd11;
	ld.global.f32 	%f3, [%rd12];
	setp.neu.f32 	%p41, %f3, 0f00000000;
$L__BB600_3:
	selp.u16 	%rs3, 1, 0, %p41;
	st.shared.u8 	[%r5], %rs3;
	bra.uni 	$L__BB600_6;
$L__BB600_4:
	cvt.u64.u32 	%rd3, %r4;
	setp.le.u64 	%p18, %rd5, %rd3;
	@%p18 bra 	$L__BB600_6;
	shl.b64 	%rd7, %rd3, 2;
	add.s64 	%rd8, %rd1, %rd7;
	ld.global.f32 	%f1, [%rd8];
	setp.neu.f32 	%p19, %f1, 0f00000000;
	selp.u16 	%rs2, 1, 0, %p19;
	st.shared.u8 	[%r5], %rs2;
$L__BB600_6:
	bar.sync 	0;
	setp.lt.u32 	%p22, %r13, 66;
	@%p22 bra 	$L__BB600_12;
$L__BB600_7:
	shr.u32 	%r7, %r13, 1;
	setp.ge.u32 	%p23, %r1, %r7;
	@%p23 bra 	$L__BB600_11;
	ld.shared.u8 	%rs4, [%r5];
	setp.ne.s16 	%p25, %rs4, 0;
	mov.pred 	%p42, -1;
	@%p25 bra 	$L__BB600_10;
	add.s32 	%r12, %r5, %r7;
	ld.shared.u8 	%rs5, [%r12];
	setp.ne.s16 	%p42, %rs5, 0;
$L__BB600_10:
	selp.u16 	%rs6, 1, 0, %p42;
	st.shared.u8 	[%r5], %rs6;
$L__BB600_11:
	bar.sync 	0;
	setp.gt.u32 	%p26, %r13, 131;
	mov.u32 	%r13, %r7;
	@%p26 bra 	$L__BB600_7;
$L__BB600_12:
	setp.gt.u32 	%p27, %r1, 31;
	@%p27 bra 	$L__BB600_27;
	ld.volatile.shared.u8 	%rs7, [%r5];
	setp.ne.s16 	%p29, %rs7, 0;
	mov.pred 	%p43, -1;
	@%p29 bra 	$L__BB600_15;
	ld.volatile.shared.u8 	%rs8, [%r5+32];
	setp.ne.s16 	%p43, %rs8, 0;
$L__BB600_15:
	selp.u16 	%rs9, 1, 0, %p43;
	st.volatile.shared.u8 	[%r5], %rs9;
	ld.volatile.shared.u8 	%rs10, [%r5];
	setp.ne.s16 	%p31, %rs10, 0;
	mov.pred 	%p44, -1;
	@%p31 bra 	$L__BB600_17;
	ld.volatile.shared.u8 	%rs11, [%r5+16];
	setp.ne.s16 	%p44, %rs11, 0;
$L__BB600_17:
	selp.u16 	%rs12, 1, 0, %p44;
	st.volatile.shared.u8 	[%r5], %rs12;
	ld.volatile.shared.u8 	%rs13, [%r5];
	setp.ne.s16 	%p33, %rs13, 0;
	mov.pred 	%p45, -1;
	@%p33 bra 	$L__BB600_19;
	ld.volatile.shared.u8 	%rs14, [%r5+8];
	setp.ne.s16 	%p45, %rs14, 0;
$L__BB600_19:
	selp.u16 	%rs15, 1, 0, %p45;
	st.volatile.shared.u8 	[%r5], %rs15;
	ld.volatile.shared.u8 	%rs16, [%r5];
	setp.ne.s16 	%p35, %rs16, 0;
	mov.pred 	%p46, -1;
	@%p35 bra 	$L__BB600_21;
	ld.volatile.shared.u8 	%rs17, [%r5+4];
	setp.ne.s16 	%p46, %rs17, 0;
$L__BB600_21:
	selp.u16 	%rs18, 1, 0, %p46;
	st.volatile.shared.u8 	[%r5], %rs18;
	ld.volatile.shared.u8 	%rs19, [%r5];
	setp.ne.s16 	%p37, %rs19, 0;
	mov.pred 	%p47, -1;
	@%p37 bra 	$L__BB600_23;
	ld.volatile.shared.u8 	%rs20, [%r5+2];
	setp.ne.s16 	%p47, %rs20, 0;
$L__BB600_23:
	selp.u16 	%rs21, 1, 0, %p47;
	st.volatile.shared.u8 	[%r5], %rs21;
	ld.volatile.shared.u8 	%rs22, [%r5];
	setp.ne.s16 	%p39, %rs22, 0;
	mov.pred 	%p48, -1;
	@%p39 bra 	$L__BB600_25;
	ld.volatile.shared.u8 	%rs23, [%r5+1];
	setp.ne.s16 	%p48, %rs23, 0;
$L__BB600_25:
	selp.u16 	%rs24, 1, 0, %p48;
	st.volatile.shared.u8 	[%r5], %rs24;
	setp.ne.s32 	%p40, %r1, 0;
	@%p40 bra 	$L__BB600_27;
	ld.shared.u8 	%rs25, [anysdata_f32];
	cvt.u64.u32 	%rd13, %r2;
	cvta.to.global.u64 	%rd14, %rd4;
	add.s64 	%rd15, %rd14, %rd13;
	st.global.u8 	[%rd15], %rs25;
$L__BB600_27:
	ret;

}
	// .globl	uncontiguous_any_f32
.visible .entry uncontiguous_any_f32(
	.param .u64 .ptr .align 1 uncontiguous_any_f32_param_0,
	.param .u64 .ptr .align 1 uncontiguous_any_f32_param_1,
	.param .u64 .ptr .align 1 uncontiguous_any_f32_param_2,
	.param .u64 .ptr .align 1 uncontiguous_any_f32_param_3,
	.param .u64 uncontiguous_any_f32_param_4,
	.param .u64 uncontiguous_any_f32_param_5
)
{
	.reg .pred 	%p<94>;
	.reg .b16 	%rs<26>;
	.reg .b32 	%r<210>;
	.reg .b32 	%f<4>;
	.reg .b64 	%rd<558>;

	ld.param.u64 	%rd260, [uncontiguous_any_f32_param_0];
	ld.param.u64 	%rd263, [uncontiguous_any_f32_param_1];
	ld.param.u64 	%rd264, [uncontiguous_any_f32_param_2];
	ld.param.u64 	%rd265, [uncontiguous_any_f32_param_3];
	ld.param.u64 	%rd261, [uncontiguous_any_f32_param_4];
	ld.param.u64 	%rd262, [uncontiguous_any_f32_param_5];
	cvta.to.global.u64 	%rd1, %rd265;
	cvta.to.global.u64 	%rd2, %rd264;
	cvta.to.global.u64 	%rd3, %rd263;
	mov.u32 	%r1, %tid.x;
	mov.u32 	%r2, %ctaid.x;
	mov.u32 	%r209, %ntid.x;
	mul.lo.s32 	%r52, %r2, %r209;
	shl.b32 	%r53, %r52, 1;
	add.s32 	%r4, %r53, %r1;
	mov.u32 	%r54, anysdata_f32;
	add.s32 	%r5, %r54, %r1;
	mov.b16 	%rs1, 0;
	st.shared.u8 	[%r5], %rs1;
	add.s32 	%r55, %r4, %r209;
	cvt.u64.u32 	%rd511, %r55;
	setp.le.u64 	%p17, %rd262, %rd511;
	@%p17 bra 	$L__BB601_56;
	cvt.u32.u64 	%r6, %rd261;
	add.s32 	%r203, %r6, -1;
	setp.lt.s32 	%p44, %r203, 0;
	mov.b64 	%rd515, 0;
	mov.u64 	%rd516, %rd515;
	@%p44 bra 	$L__BB601_53;
	cvt.u64.u32 	%rd512, %r4;
	setp.lt.u32 	%p45, %r203, 3;
	mov.b64 	%rd516, 0;
	mov.u64 	%rd515, %rd516;
	@%p45 bra 	$L__BB601_30;
	add.s32 	%r201, %r6, -2;
	and.b32  	%r131, %r6, -4;
	neg.s32 	%r200, %r131;
	mov.b64 	%rd516, 0;
$L__BB601_4:
	.pragma "nounroll";
	add.s32 	%r12, %r201, 1;
	mul.wide.u32 	%rd397, %r12, 8;
	add.s64 	%rd398, %rd2, %rd397;
	ld.global.u64 	%rd10, [%rd398];
	or.b64  	%rd399, %rd512, %rd10;
	and.b64  	%rd400, %rd399, -4294967296;
	setp.ne.s64 	%p46, %rd400, 0;
	@%p46 bra 	$L__BB601_6;
	cvt.u32.u64 	%r132, %rd10;
	cvt.u32.u64 	%r133, %rd512;
	div.u32 	%r134, %r133, %r132;
	mul.lo.s32 	%r135, %r134, %r132;
	sub.s32 	%r136, %r133, %r135;
	cvt.u64.u32 	%rd477, %r134;
	cvt.u64.u32 	%rd478, %r136;
	bra.uni 	$L__BB601_7;
$L__BB601_6:
	div.s64 	%rd477, %rd512, %rd10;
	mul.lo.s64 	%rd401, %rd477, %rd10;
	sub.s64 	%rd478, %rd512, %rd401;
$L__BB601_7:
	mul.wide.u32 	%rd402, %r12, 8;
	add.s64 	%rd403, %rd1, %rd402;
	ld.global.u64 	%rd17, [%rd403];
	mad.lo.s64 	%rd18, %rd17, %rd478, %rd515;
	or.b64  	%rd404, %rd511, %rd10;
	and.b64  	%rd405, %rd404, -4294967296;
	setp.ne.s64 	%p47, %rd405, 0;
	@%p47 bra 	$L__BB601_9;
	cvt.u32.u64 	%r137, %rd10;
	cvt.u32.u64 	%r138, %rd511;
	div.u32 	%r139, %r138, %r137;
	mul.lo.s32 	%r140, %r139, %r137;
	sub.s32 	%r141, %r138, %r140;
	cvt.u64.u32 	%rd479, %r139;
	cvt.u64.u32 	%rd480, %r141;
	bra.uni 	$L__BB601_10;
$L__BB601_9:
	div.s64 	%rd479, %rd511, %rd10;
	mul.lo.s64 	%rd406, %rd479, %rd10;
	sub.s64 	%rd480, %rd511, %rd406;
$L__BB601_10:
	mad.lo.s64 	%rd25, %rd480, %rd17, %rd516;
	add.s32 	%r13, %r201, -2;
	mul.wide.u32 	%rd407, %r201, 8;
	add.s64 	%rd408, %rd2, %rd407;
	ld.global.u64 	%rd26, [%rd408];
	or.b64  	%rd409, %rd477, %rd26;
	and.b64  	%rd410, %rd409, -4294967296;
	setp.ne.s64 	%p48, %rd410, 0;
	@%p48 bra 	$L__BB601_12;
	cvt.u32.u64 	%r142, %rd26;
	cvt.u32.u64 	%r143, %rd477;
	div.u32 	%r144, %r143, %r142;
	mul.lo.s32 	%r145, %r144, %r142;
	sub.s32 	%r146, %r143, %r145;
	cvt.u64.u32 	%rd481, %r144;
	cvt.u64.u32 	%rd482, %r146;
	bra.uni 	$L__BB601_13;
$L__BB601_12:
	div.s64 	%rd481, %rd477, %rd26;
	mul.lo.s64 	%rd411, %rd481, %rd26;
	sub.s64 	%rd482, %rd477, %rd411;
$L__BB601_13:
	mul.wide.u32 	%rd412, %r201, 8;
	add.s64 	%rd413, %rd1, %rd412;
	ld.global.u64 	%rd33, [%rd413];
	mad.lo.s64 	%rd34, %rd33, %rd482, %rd18;
	or.b64  	%rd414, %rd479, %rd26;
	and.b64  	%rd415, %rd414, -4294967296;
	setp.ne.s64 	%p49, %rd415, 0;
	@%p49 bra 	$L__BB601_15;
	cvt.u32.u64 	%r147, %rd26;
	cvt.u32.u64 	%r148, %rd479;
	div.u32 	%r149, %r148, %r147;
	mul.lo.s32 	%r150, %r149, %r147;
	sub.s32 	%r151, %r148, %r150;
	cvt.u64.u32 	%rd483, %r149;
	cvt.u64.u32 	%rd484, %r151;
	bra.uni 	$L__BB601_16;
$L__BB601_15:
	div.s64 	%rd483, %rd479, %rd26;
	mul.lo.s64 	%rd416, %rd483, %rd26;
	sub.s64 	%rd484, %rd479, %rd416;
$L__BB601_16:
	mad.lo.s64 	%rd41, %rd484, %rd33, %rd25;
	add.s32 	%r14, %r201, -1;
	mul.wide.u32 	%rd417, %r14, 8;
	add.s64 	%rd418, %rd2, %rd417;
	ld.global.u64 	%rd42, [%rd418];
	or.b64  	%rd419, %rd481, %rd42;
	and.b64  	%rd420, %rd419, -4294967296;
	setp.ne.s64 	%p50, %rd420, 0;
	@%p50 bra 	$L__BB601_18;
	cvt.u32.u64 	%r152, %rd42;
	cvt.u32.u64 	%r153, %rd481;
	div.u32 	%r154, %r153, %r152;
	mul.lo.s32 	%r155, %r154, %r152;
	sub.s32 	%r156, %r153, %r155;
	cvt.u64.u32 	%rd485, %r154;
	cvt.u64.u32 	%rd486, %r156;
	bra.uni 	$L__BB601_19;
$L__BB601_18:
	div.s64 	%rd485, %rd481, %rd42;
	mul.lo.s64 	%rd421, %rd485, %rd42;
	sub.s64 	%rd486, %rd481, %rd421;
$L__BB601_19:
	mul.wide.u32 	%rd422, %r14, 8;
	add.s64 	%rd423, %rd1, %rd422;
	ld.global.u64 	%rd49, [%rd423];
	mad.lo.s64 	%rd50, %rd49, %rd486, %rd34;
	or.b64  	%rd424, %rd483, %rd42;
	and.b64  	%rd425, %rd424, -4294967296;
	setp.ne.s64 	%p51, %rd425, 0;
	@%p51 bra 	$L__BB601_21;
	cvt.u32.u64 	%r157, %rd42;
	cvt.u32.u64 	%r158, %rd483;
	div.u32 	%r159, %r158, %r157;
	mul.lo.s32 	%r160, %r159, %r157;
	sub.s32 	%r161, %r158, %r160;
	cvt.u64.u32 	%rd487, %r159;
	cvt.u64.u32 	%rd488, %r161;
	bra.uni 	$L__BB601_22;
$L__BB601_21:
	div.s64 	%rd487, %rd483, %rd42;
	mul.lo.s64 	%rd426, %rd487, %rd42;
	sub.s64 	%rd488, %rd483, %rd426;
$L__BB601_22:
	mad.lo.s64 	%rd57, %rd488, %rd49, %rd41;
	mul.wide.u32 	%rd427, %r13, 8;
	add.s64 	%rd428, %rd2, %rd427;
	ld.global.u64 	%rd58, [%rd428];
	or.b64  	%rd429, %rd485, %rd58;
	and.b64  	%rd430, %rd429, -4294967296;
	setp.ne.s64 	%p52, %rd430, 0;
	@%p52 bra 	$L__BB601_24;
	cvt.u32.u64 	%r162, %rd58;
	cvt.u32.u64 	%r163, %rd485;
	div.u32 	%r164, %r163, %r162;
	mul.lo.s32 	%r165, %r164, %r162;
	sub.s32 	%r166, %r163, %r165;
	cvt.u64.u32 	%rd512, %r164;
	cvt.u64.u32 	%rd490, %r166;
	bra.uni 	$L__BB601_25;
$L__BB601_24:
	div.s64 	%rd512, %rd485, %rd58;
	mul.lo.s64 	%rd431, %rd512, %rd58;
	sub.s64 	%rd490, %rd485, %rd431;
$L__BB601_25:
	mul.wide.u32 	%rd432, %r13, 8;
	add.s64 	%rd433, %rd1, %rd432;
	ld.global.u64 	%rd65, [%rd433];
	mad.lo.s64 	%rd515, %rd65, %rd490, %rd50;
	or.b64  	%rd434, %rd487, %rd58;
	and.b64  	%rd435, %rd434, -4294967296;
	setp.ne.s64 	%p53, %rd435, 0;
	@%p53 bra 	$L__BB601_27;
	cvt.u32.u64 	%r167, %rd58;
	cvt.u32.u64 	%r168, %rd487;
	div.u32 	%r169, %r168, %r167;
	mul.lo.s32 	%r170, %r169, %r167;
	sub.s32 	%r171, %r168, %r170;
	cvt.u64.u32 	%rd511, %r169;
	cvt.u64.u32 	%rd492, %r171;
	bra.uni 	$L__BB601_28;
$L__BB601_27:
	div.s64 	%rd511, %rd487, %rd58;
	mul.lo.s64 	%rd436, %rd511, %rd58;
	sub.s64 	%rd492, %rd487, %rd436;
$L__BB601_28:
	mad.lo.s64 	%rd516, %rd492, %rd65, %rd57;
	add.s32 	%r201, %r201, -4;
	add.s32 	%r200, %r200, 4;
	setp.ne.s32 	%p54, %r200, 0;
	@%p54 bra 	$L__BB601_4;
	add.s32 	%r203, %r201, 1;
$L__BB601_30:
	and.b32  	%r19, %r6, 3;
	setp.eq.s32 	%p55, %r19, 0;
	@%p55 bra 	$L__BB601_53;
	setp.eq.s32 	%p56, %r19, 1;
	@%p56 bra 	$L__BB601_45;
	mul.wide.u32 	%rd438, %r203, 8;
	add.s64 	%rd439, %rd2, %rd438;
	ld.global.u64 	%rd80, [%rd439];
	or.b64  	%rd440, %rd512, %rd80;
	and.b64  	%rd441, %rd440, -4294967296;
	setp.ne.s64 	%p57, %rd441, 0;
	@%p57 bra 	$L__BB601_34;
	cvt.u32.u64 	%r172, %rd80;
	cvt.u32.u64 	%r173, %rd512;
	div.u32 	%r174, %r173, %r172;
	mul.lo.s32 	%r175, %r174, %r172;
	sub.s32 	%r176, %r173, %r175;
	cvt.u64.u32 	%rd499, %r174;
	cvt.u64.u32 	%rd500, %r176;
	bra.uni 	$L__BB601_35;
$L__BB601_34:
	div.s64 	%rd499, %rd512, %rd80;
	mul.lo.s64 	%rd442, %rd499, %rd80;
	sub.s64 	%rd500, %rd512, %rd442;
$L__BB601_35:
	add.s64 	%rd444, %rd1, %rd438;
	ld.global.u64 	%rd87, [%rd444];
	mad.lo.s64 	%rd88, %rd87, %rd500, %rd515;
	or.b64  	%rd445, %rd511, %rd80;
	and.b64  	%rd446, %rd445, -4294967296;
	setp.ne.s64 	%p58, %rd446, 0;
	@%p58 bra 	$L__BB601_37;
	cvt.u32.u64 	%r177, %rd80;
	cvt.u32.u64 	%r178, %rd511;
	div.u32 	%r179, %r178, %r177;
	mul.lo.s32 	%r180, %r179, %r177;
	sub.s32 	%r181, %r178, %r180;
	cvt.u64.u32 	%rd501, %r179;
	cvt.u64.u32 	%rd502, %r181;
	bra.uni 	$L__BB601_38;
$L__BB601_37:
	div.s64 	%rd501, %rd511, %rd80;
	mul.lo.s64 	%rd447, %rd501, %rd80;
	sub.s64 	%rd502, %rd511, %rd447;
$L__BB601_38:
	mad.lo.s64 	%rd95, %rd502, %rd87, %rd516;
	add.s32 	%r20, %r203, -1;
	mul.wide.u32 	%rd448, %r20, 8;
	add.s64 	%rd449, %rd2, %rd448;
	ld.global.u64 	%rd96, [%rd449];
	or.b64  	%rd450, %rd499, %rd96;
	and.b64  	%rd451, %rd450, -4294967296;
	setp.ne.s64 	%p59, %rd451, 0;
	@%p59 bra 	$L__BB601_40;
	cvt.u32.u64 	%r182, %rd96;
	cvt.u32.u64 	%r183, %rd499;
	div.u32 	%r184, %r183, %r182;
	mul.lo.s32 	%r185, %r184, %r182;
	sub.s32 	%r186, %r183, %r185;
	cvt.u64.u32 	%rd512, %r184;
	cvt.u64.u32 	%rd504, %r186;
	bra.uni 	$L__BB601_41;
$L__BB601_40:
	div.s64 	%rd512, %rd499, %rd96;
	mul.lo.s64 	%rd452, %rd512, %rd96;
	sub.s64 	%rd504, %rd499, %rd452;
$L__BB601_41:
	add.s64 	%rd454, %rd1, %rd448;
	ld.global.u64 	%rd103, [%rd454];
	mad.lo.s64 	%rd515, %rd103, %rd504, %rd88;
	or.b64  	%rd455, %rd501, %rd96;
	and.b64  	%rd456, %rd455, -4294967296;
	setp.ne.s64 	%p60, %rd456, 0;
	@%p60 bra 	$L__BB601_43;
	cvt.u32.u64 	%r187, %rd96;
	cvt.u32.u64 	%r188, %rd501;
	div.u32 	%r189, %r188, %r187;
	mul.lo.s32 	%r190, %r189, %r187;
	sub.s32 	%r191, %r188, %r190;
	cvt.u64.u32 	%rd511, %r189;
	cvt.u64.u32 	%rd506, %r191;
	bra.uni 	$L__BB601_44;
$L__BB601_43:
	div.s64 	%rd511, %rd501, %rd96;
	mul.lo.s64 	%rd457, %rd511, %rd96;
	sub.s64 	%rd506, %rd501, %rd457;
$L__BB601_44:
	mad.lo.s64 	%rd516, %rd506, %rd103, %rd95;
	add.s32 	%r203, %r203, -2;
$L__BB601_45:
	and.b32  	%r192, %r6, 1;
	setp.eq.b32 	%p61, %r192, 1;
	not.pred 	%p62, %p61;
	@%p62 bra 	$L__BB601_53;
	mul.wide.u32 	%rd458, %r203, 8;
	add.s64 	%rd459, %rd2, %rd458;
	ld.global.u64 	%rd118, [%rd459];
	or.b64  	%rd460, %rd512, %rd118;
	and.b64  	%rd461, %rd460, -4294967296;
	setp.ne.s64 	%p63, %rd461, 0;
	@%p63 bra 	$L__BB601_48;
	cvt.u32.u64 	%r193, %rd118;
	cvt.u32.u64 	%r194, %rd512;
	rem.u32 	%r195, %r194, %r193;
	cvt.u64.u32 	%rd513, %r195;
	bra.uni 	$L__BB601_49;
$L__BB601_48:
	rem.s64 	%rd513, %rd512, %rd118;
$L__BB601_49:
	add.s64 	%rd463, %rd1, %rd458;
	ld.global.u64 	%rd122, [%rd463];
	mad.lo.s64 	%rd515, %rd122, %rd513, %rd515;
	or.b64  	%rd464, %rd511, %rd118;
	and.b64  	%rd465, %rd464, -4294967296;
	setp.ne.s64 	%p64, %rd465, 0;
	@%p64 bra 	$L__BB601_51;
	cvt.u32.u64 	%r196, %rd118;
	cvt.u32.u64 	%r197, %rd511;
	rem.u32 	%r198, %r197, %r196;
	cvt.u64.u32 	%rd514, %r198;
	bra.uni 	$L__BB601_52;
$L__BB601_51:
	rem.s64 	%rd514, %rd511, %rd118;
$L__BB601_52:
	mad.lo.s64 	%rd516, %rd514, %rd122, %rd516;
$L__BB601_53:
	shl.b64 	%rd466, %rd515, 2;
	add.s64 	%rd467, %rd3, %rd466;
	ld.global.f32 	%f2, [%rd467];
	setp.neu.f32 	%p66, %f2, 0f00000000;
	mov.pred 	%p86, -1;
	@%p66 bra 	$L__BB601_55;
	shl.b64 	%rd468, %rd516, 2;
	add.s64 	%rd469, %rd3, %rd468;
	ld.global.f32 	%f3, [%rd469];
	setp.neu.f32 	%p86, %f3, 0f00000000;
$L__BB601_55:
	selp.u16 	%rs3, 1, 0, %p86;
	st.shared.u8 	[%r5], %rs3;
	bra.uni 	$L__BB601_116;
$L__BB601_56:
	cvt.u64.u32 	%rd548, %r4;
	setp.le.u64 	%p18, %rd262, %rd548;
	@%p18 bra 	$L__BB601_116;
	cvt.u32.u64 	%r23, %rd261;
	add.s32 	%r207, %r23, -1;
	setp.lt.s32 	%p19, %r207, 0;
	mov.b64 	%rd557, 0;
	@%p19 bra 	$L__BB601_115;
	and.b32  	%r25, %r23, 7;
	setp.lt.u32 	%p20, %r207, 7;
	mov.b64 	%rd557, 0;
	@%p20 bra 	$L__BB601_86;
	add.s32 	%r205, %r23, -4;
	and.b32  	%r56, %r23, -8;
	neg.s32 	%r204, %r56;
	mov.b64 	%rd557, 0;
$L__BB601_60:
	.pragma "nounroll";
	add.s32 	%r30, %r205, 3;
	mul.wide.u32 	%rd270, %r30, 8;
	add.s64 	%rd271, %rd2, %rd270;
	ld.global.u64 	%rd133, [%rd271];
	or.b64  	%rd272, %rd548, %rd133;
	and.b64  	%rd273, %rd272, -4294967296;
	setp.ne.s64 	%p21, %rd273, 0;
	@%p21 bra 	$L__BB601_62;
	cvt.u32.u64 	%r57, %rd133;
	cvt.u32.u64 	%r58, %rd548;
	div.u32 	%r59, %r58, %r57;
	mul.lo.s32 	%r60, %r59, %r57;
	sub.s32 	%r61, %r58, %r60;
	cvt.u64.u32 	%rd519, %r59;
	cvt.u64.u32 	%rd520, %r61;
	bra.uni 	$L__BB601_63;
$L__BB601_62:
	div.s64 	%rd519, %rd548, %rd133;
	mul.lo.s64 	%rd274, %rd519, %rd133;
	sub.s64 	%rd520, %rd548, %rd274;
$L__BB601_63:
	add.s64 	%rd276, %rd1, %rd270;
	ld.global.u64 	%rd277, [%rd276];
	mad.lo.s64 	%rd140, %rd277, %rd520, %rd557;
	add.s32 	%r31, %r205, 2;
	mul.wide.u32 	%rd278, %r31, 8;
	add.s64 	%rd279, %rd2, %rd278;
	ld.global.u64 	%rd141, [%rd279];
	or.b64  	%rd280, %rd519, %rd141;
	and.b64  	%rd281, %rd280, -4294967296;
	setp.ne.s64 	%p22, %rd281, 0;
	@%p22 bra 	$L__BB601_65;
	cvt.u32.u64 	%r62, %rd141;
	cvt.u32.u64 	%r63, %rd519;
	div.u32 	%r64, %r63, %r62;
	mul.lo.s32 	%r65, %r64, %r62;
	sub.s32 	%r66, %r63, %r65;
	cvt.u64.u32 	%rd521, %r64;
	cvt.u64.u32 	%rd522, %r66;
	bra.uni 	$L__BB601_66;
$L__BB601_65:
	div.s64 	%rd521, %rd519, %rd141;
	mul.lo.s64 	%rd282, %rd521, %rd141;
	sub.s64 	%rd522, %rd519, %rd282;
$L__BB601_66:
	add.s64 	%rd284, %rd1, %rd278;
	ld.global.u64 	%rd285, [%rd284];
	mad.lo.s64 	%rd148, %rd285, %rd522, %rd140;
	add.s32 	%r32, %r205, 1;
	mul.wide.u32 	%rd286, %r32, 8;
	add.s64 	%rd287, %rd2, %rd286;
	ld.global.u64 	%rd149, [%rd287];
	or.b64  	%rd288, %rd521, %rd149;
	and.b64  	%rd289, %rd288, -4294967296;
	setp.ne.s64 	%p23, %rd289, 0;
	@%p23 bra 	$L__BB601_68;
	cvt.u32.u64 	%r67, %rd149;
	cvt.u32.u64 	%r68, %rd521;
	div.u32 	%r69, %r68, %r67;
	mul.lo.s32 	%r70, %r69, %r67;
	sub.s32 	%r71, %r68, %r70;
	cvt.u64.u32 	%rd523, %r69;
	cvt.u64.u32 	%rd524, %r71;
	bra.uni 	$L__BB601_69;
$L__BB601_68:
	div.s64 	%rd523, %rd521, %rd149;
	mul.lo.s64 	%rd290, %rd523, %rd149;
	sub.s64 	%rd524, %rd521, %rd290;
$L__BB601_69:
	add.s64 	%rd292, %rd1, %rd286;
	ld.global.u64 	%rd293, [%rd292];
	mad.lo.s64 	%rd156, %rd293, %rd524, %rd148;
	add.s32 	%r33, %r205, -4;
	mul.wide.u32 	%rd294, %r205, 8;
	add.s64 	%rd295, %rd2, %rd294;
	ld.global.u64 	%rd157, [%rd295];
	or.b64  	%rd296, %rd523, %rd157;
	and.b64  	%rd297, %rd296, -4294967296;
	setp.ne.s64 	%p24, %rd297, 0;
	@%p24 bra 	$L__BB601_71;
	cvt.u32.u64 	%r72, %rd157;
	cvt.u32.u64 	%r73, %rd523;
	div.u32 	%r74, %r73, %r72;
	mul.lo.s32 	%r75, %r74, %r72;
	sub.s32 	%r76, %r73, %r75;
	cvt.u64.u32 	%rd525, %r74;
	cvt.u64.u32 	%rd526, %r76;
	bra.uni 	$L__BB601_72;
$L__BB601_71:
	div.s64 	%rd525, %rd523, %rd157;
	mul.lo.s64 	%rd298, %rd525, %rd157;
	sub.s64 	%rd526, %rd523, %rd298;
$L__BB601_72:
	add.s64 	%rd300, %rd1, %rd294;
	ld.global.u64 	%rd301, [%rd300];
	mad.lo.s64 	%rd164, %rd301, %rd526, %rd156;
	add.s32 	%r34, %r205, -1;
	mul.wide.u32 	%rd302, %r34, 8;
	add.s64 	%rd303, %rd2, %rd302;
	ld.global.u64 	%rd165, [%rd303];
	or.b64  	%rd304, %rd525, %rd165;
	and.b64  	%rd305, %rd304, -4294967296;
	setp.ne.s64 	%p25, %rd305, 0;
	@%p25 bra 	$L__BB601_74;
	cvt.u32.u64 	%r77, %rd165;
	cvt.u32.u64 	%r78, %rd525;
	div.u32 	%r79, %r78, %r77;
	mul.lo.s32 	%r80, %r79, %r77;
	sub.s32 	%r81, %r78, %r80;
	cvt.u64.u32 	%rd527, %r79;
	cvt.u64.u32 	%rd528, %r81;
	bra.uni 	$L__BB601_75;
$L__BB601_74:
	div.s64 	%rd527, %rd525, %rd165;
	mul.lo.s64 	%rd306, %rd527, %rd165;
	sub.s64 	%rd528, %rd525, %rd306;
$L__BB601_75:
	add.s64 	%rd308, %rd1, %rd302;
	ld.global.u64 	%rd309, [%rd308];
	mad.lo.s64 	%rd172, %rd309, %rd528, %rd164;
	add.s32 	%r35, %r205, -2;
	mul.wide.u32 	%rd310, %r35, 8;
	add.s64 	%rd311, %rd2, %rd310;
	ld.global.u64 	%rd173, [%rd311];
	or.b64  	%rd312, %rd527, %rd173;
	and.b64  	%rd313, %rd312, -4294967296;
	setp.ne.s64 	%p26, %rd313, 0;
	@%p26 bra 	$L__BB601_77;
	cvt.u32.u64 	%r82, %rd173;
	cvt.u32.u64 	%r83, %rd527;
	div.u32 	%r84, %r83, %r82;
	mul.lo.s32 	%r85, %r84, %r82;
	sub.s32 	%r86, %r83, %r85;
	cvt.u64.u32 	%rd529, %r84;
	cvt.u64.u32 	%rd530, %r86;
	bra.uni 	$L__BB601_78;
$L__BB601_77:
	div.s64 	%rd529, %rd527, %rd173;
	mul.lo.s64 	%rd314, %rd529, %rd173;
	sub.s64 	%rd530, %rd527, %rd314;
$L__BB601_78:
	add.s64 	%rd316, %rd1, %rd310;
	ld.global.u64 	%rd317, [%rd316];
	mad.lo.s64 	%rd180, %rd317, %rd530, %rd172;
	add.s32 	%r36, %r205, -3;
	mul.wide.u32 	%rd318, %r36, 8;
	add.s64 	%rd319, %rd2, %rd318;
	ld.global.u64 	%rd181, [%rd319];
	or.b64  	%rd320, %rd529, %rd181;
	and.b64  	%rd321, %rd320, -4294967296;
	setp.ne.s64 	%p27, %rd321, 0;
	@%p27 bra 	$L__BB601_80;
	cvt.u32.u64 	%r87, %rd181;
	cvt.u32.u64 	%r88, %rd529;
	div.u32 	%r89, %r88, %r87;
	mul.lo.s32 	%r90, %r89, %r87;
	sub.s32 	%r91, %r88, %r90;
	cvt.u64.u32 	%rd531, %r89;
	cvt.u64.u32 	%rd532, %r91;
	bra.uni 	$L__BB601_81;
$L__BB601_80:
	div.s64 	%rd531, %rd529, %rd181;
	mul.lo.s64 	%rd322, %rd531, %rd181;
	sub.s64 	%rd532, %rd529, %rd322;
$L__BB601_81:
	add.s64 	%rd324, %rd1, %rd318;
	ld.global.u64 	%rd325, [%rd324];
	mad.lo.s64 	%rd188, %rd325, %rd532, %rd180;
	mul.wide.u32 	%rd326, %r33, 8;
	add.s64 	%rd327, %rd2, %rd326;
	ld.global.u64 	%rd189, [%rd327];
	or.b64  	%rd328, %rd531, %rd189;
	and.b64  	%rd329, %rd328, -4294967296;
	setp.ne.s64 	%p28, %rd329, 0;
	@%p28 bra 	$L__BB601_83;
	cvt.u32.u64 	%r92, %rd189;
	cvt.u32.u64 	%r93, %rd531;
	div.u32 	%r94, %r93, %r92;
	mul.lo.s32 	%r95, %r94, %r92;
	sub.s32 	%r96, %r93, %r95;
	cvt.u64.u32 	%rd548, %r94;
	cvt.u64.u32 	%rd534, %r96;
	bra.uni 	$L__BB601_84;
$L__BB601_83:
	div.s64 	%rd548, %rd531, %rd189;
	mul.lo.s64 	%rd330, %rd548, %rd189;
	sub.s64 	%rd534, %rd531, %rd330;
$L__BB601_84:
	add.s64 	%rd332, %rd1, %rd326;
	ld.global.u64 	%rd333, [%rd332];
	mad.lo.s64 	%rd557, %rd333, %rd534, %rd188;
	add.s32 	%r205, %r205, -8;
	add.s32 	%r204, %r204, 8;
	setp.ne.s32 	%p29, %r204, 0;
	@%p29 bra 	$L__BB601_60;
	add.s32 	%r207, %r205, 3;
$L__BB601_86:
	setp.eq.s32 	%p30, %r25, 0;
	@%p30 bra 	$L__BB601_115;
	and.b32  	%r41, %r23, 3;
	setp.lt.u32 	%p31, %r25, 4;
	@%p31 bra 	$L__BB601_101;
	mul.wide.u32 	%rd335, %r207, 8;
	add.s64 	%rd336, %rd2, %rd335;
	ld.global.u64 	%rd200, [%rd336];
	or.b64  	%rd337, %rd548, %rd200;
	and.b64  	%rd338, %rd337, -4294967296;
	setp.ne.s64 	%p32, %rd338, 0;
	@%p32 bra 	$L__BB601_90;
	cvt.u32.u64 	%r97, %rd200;
	cvt.u32.u64 	%r98, %rd548;
	div.u32 	%r99, %r98, %r97;
	mul.lo.s32 	%r100, %r99, %r97;
	sub.s32 	%r101, %r98, %r100;
	cvt.u64.u32 	%rd538, %r99;
	cvt.u64.u32 	%rd539, %r101;
	bra.uni 	$L__BB601_91;
$L__BB601_90:
	div.s64 	%rd538, %rd548, %rd200;
	mul.lo.s64 	%rd339, %rd538, %rd200;
	sub.s64 	%rd539, %rd548, %rd339;
$L__BB601_91:
	add.s64 	%rd341, %rd1, %rd335;
	ld.global.u64 	%rd342, [%rd341];
	mad.lo.s64 	%rd207, %rd342, %rd539, %rd557;
	add.s32 	%r42, %r207, -1;
	mul.wide.u32 	%rd343, %r42, 8;
	add.s64 	%rd344, %rd2, %rd343;
	ld.global.u64 	%rd208, [%rd344];
	or.b64  	%rd345, %rd538, %rd208;
	and.b64  	%rd346, %rd345, -4294967296;
	setp.ne.s64 	%p33, %rd346, 0;
	@%p33 bra 	$L__BB601_93;
	cvt.u32.u64 	%r102, %rd208;
	cvt.u32.u64 	%r103, %rd538;
	div.u32 	%r104, %r103, %r102;
	mul.lo.s32 	%r105, %r104, %r102;
	sub.s32 	%r106, %r103, %r105;
	cvt.u64.u32 	%rd540, %r104;
	cvt.u64.u32 	%rd541, %r106;
	bra.uni 	$L__BB601_94;
$L__BB601_93:
	div.s64 	%rd540, %rd538, %rd208;
	mul.lo.s64 	%rd347, %rd540, %rd208;
	sub.s64 	%rd541, %rd538, %rd347;
$L__BB601_94:
	add.s64 	%rd349, %rd1, %rd343;
	ld.global.u64 	%rd350, [%rd349];
	mad.lo.s64 	%rd215, %rd350, %rd541, %rd207;
	add.s32 	%r43, %r207, -2;
	mul.wide.u32 	%rd351, %r43, 8;
	add.s64 	%rd352, %rd2, %rd351;
	ld.global.u64 	%rd216, [%rd352];
	or.b64  	%rd353, %rd540, %rd216;
	and.b64  	%rd354, %rd353, -4294967296;
	setp.ne.s64 	%p34, %rd354, 0;
	@%p34 bra 	$L__BB601_96;
	cvt.u32.u64 	%r107, %rd216;
	cvt.u32.u64 	%r108, %rd540;
	div.u32 	%r109, %r108, %r107;
	mul.lo.s32 	%r110, %r109, %r107;
	sub.s32 	%r111, %r108, %r110;
	cvt.u64.u32 	%rd542, %r109;
	cvt.u64.u32 	%rd543, %r111;
	bra.uni 	$L__BB601_97;
$L__BB601_96:
	div.s64 	%rd542, %rd540, %rd216;
	mul.lo.s64 	%rd355, %rd542, %rd216;
	sub.s64 	%rd543, %rd540, %rd355;
$L__BB601_97:
	add.s64 	%rd357, %rd1, %rd351;
	ld.global.u64 	%rd358, [%rd357];
	mad.lo.s64 	%rd223, %rd358, %rd543, %rd215;
	add.s32 	%r44, %r207, -3;
	mul.wide.u32 	%rd359, %r44, 8;
	add.s64 	%rd360, %rd2, %rd359;
	ld.global.u64 	%rd224, [%rd360];
	or.b64  	%rd361, %rd542, %rd224;
	and.b64  	%rd362, %rd361, -4294967296;
	setp.ne.s64 	%p35, %rd362, 0;
	@%p35 bra 	$L__BB601_99;
	cvt.u32.u64 	%r112, %rd224;
	cvt.u32.u64 	%r113, %rd542;
	div.u32 	%r114, %r113, %r112;
	mul.lo.s32 	%r115, %r114, %r112;
	sub.s32 	%r116, %r113, %r115;
	cvt.u64.u32 	%rd548, %r114;
	cvt.u64.u32 	%rd545, %r116;
	bra.uni 	$L__BB601_100;
$L__BB601_99:
	div.s64 	%rd548, %rd542, %rd224;
	mul.lo.s64 	%rd363, %rd548, %rd224;
	sub.s64 	%rd545, %rd542, %rd363;
$L__BB601_100:
	add.s64 	%rd365, %rd1, %rd359;
	ld.global.u64 	%rd366, [%rd365];
	mad.lo.s64 	%rd557, %rd366, %rd545, %rd223;
	add.s32 	%r207, %r207, -4;
$L__BB601_101:
	setp.eq.s32 	%p36, %r41, 0;
	@%p36 bra 	$L__BB601_115;
	setp.eq.s32 	%p37, %r41, 1;
	@%p37 bra 	$L__BB601_110;
	mul.wide.u32 	%rd368, %r207, 8;
	add.s64 	%rd369, %rd2, %rd368;
	ld.global.u64 	%rd235, [%rd369];
	or.b64  	%rd370, %rd548, %rd235;
	and.b64  	%rd371, %rd370, -4294967296;
	setp.ne.s64 	%p38, %rd371, 0;
	@%p38 bra 	$L__BB601_105;
	cvt.u32.u64 	%r117, %rd235;
	cvt.u32.u64 	%r118, %rd548;
	div.u32 	%r119, %r118, %r117;
	mul.lo.s32 	%r120, %r119, %r117;
	sub.s32 	%r121, %r118, %r120;
	cvt.u64.u32 	%rd549, %r119;
	cvt.u64.u32 	%rd550, %r121;
	bra.uni 	$L__BB601_106;
$L__BB601_105:
	div.s64 	%rd549, %rd548, %rd235;
	mul.lo.s64 	%rd372, %rd549, %rd235;
	sub.s64 	%rd550, %rd548, %rd372;
$L__BB601_106:
	add.s64 	%rd374, %rd1, %rd368;
	ld.global.u64 	%rd375, [%rd374];
	mad.lo.s64 	%rd242, %rd375, %rd550, %rd557;
	add.s32 	%r47, %r207, -1;
	mul.wide.u32 	%rd376, %r47, 8;
	add.s64 	%rd377, %rd2, %rd376;
	ld.global.u64 	%rd243, [%rd377];
	or.b64  	%rd378, %rd549, %rd243;
	and.b64  	%rd379, %rd378, -4294967296;
	setp.ne.s64 	%p39, %rd379, 0;
	@%p39 bra 	$L__BB601_108;
	cvt.u32.u64 	%r122, %rd243;
	cvt.u32.u64 	%r123, %rd549;
	div.u32 	%r124, %r123, %r122;
	mul.lo.s32 	%r125, %r124, %r122;
	sub.s32 	%r126, %r123, %r125;
	cvt.u64.u32 	%rd548, %r124;
	cvt.u64.u32 	%rd552, %r126;
	bra.uni 	$L__BB601_109;
$L__BB601_108:
	div.s64 	%rd548, %rd549, %rd243;
	mul.lo.s64 	%rd380, %rd548, %rd243;
	sub.s64 	%rd552, %rd549, %rd380;
$L__BB601_109:
	add.s64 	%rd382, %rd1, %rd376;
	ld.global.u64 	%rd383, [%rd382];
	mad.lo.s64 	%rd557, %rd383, %rd552, %rd242;
	add.s32 	%r207, %r207, -2;
$L__BB601_110:
	and.b32  	%r127, %r23, 1;
	setp.eq.b32 	%p40, %r127, 1;
	not.pred 	%p41, %p40;
	@%p41 bra 	$L__BB601_115;
	mul.wide.u32 	%rd384, %r207, 8;
	add.s64 	%rd385, %rd2, %rd384;
	ld.global.u64 	%rd254, [%rd385];
	or.b64  	%rd386, %rd548, %rd254;
	and.b64  	%rd387, %rd386, -4294967296;
	setp.ne.s64 	%p42, %rd387, 0;
	@%p42 bra 	$L__BB601_113;
	cvt.u32.u64 	%r128, %rd254;
	cvt.u32.u64 	%r129, %rd548;
	rem.u32 	%r130, %r129, %r128;
	cvt.u64.u32 	%rd556, %r130;
	bra.uni 	$L__BB601_114;
$L__BB601_113:
	rem.s64 	%rd556, %rd548, %rd254;
$L__BB601_114:
	add.s64 	%rd389, %rd1, %rd384;
	ld.global.u64 	%rd390, [%rd389];
	mad.lo.s64 	%rd557, %rd390, %rd556, %rd557;
$L__BB601_115:
	shl.b64 	%rd391, %rd557, 2;
	add.s64 	%rd392, %rd3, %rd391;
	ld.global.f32 	%f1, [%rd392];
	setp.neu.f32 	%p43, %f1, 0f00000000;
	selp.u16 	%rs2, 1, 0, %p43;
	st.shared.u8 	[%r5], %rs2;
$L__BB601_116:
	bar.sync 	0;
	setp.lt.u32 	%p67, %r209, 66;
	@%p67 bra 	$L__BB601_122;
$L__BB601_117:
	shr.u32 	%r51, %r209, 1;
	setp.ge.u32 	%p68, %r1, %r51;
	@%p68 bra 	$L__BB601_121;
	ld.shared.u8 	%rs4, [%r5];
	setp.ne.s16 	%p70, %rs4, 0;
	mov.pred 	%p87, -1;
	@%p70 bra 	$L__BB601_120;
	add.s32 	%r199, %r5, %r51;
	ld.shared.u8 	%rs5, [%r199];
	setp.ne.s16 	%p87, %rs5, 0;
$L__BB601_120:
	selp.u16 	%rs6, 1, 0, %p87;
	st.shared.u8 	[%r5], %rs6;
$L__BB601_121:
	bar.sync 	0;
	setp.gt.u32 	%p71, %r209, 131;
	mov.u32 	%r209, %r51;
	@%p71 bra 	$L__BB601_117;
$L__BB601_122:
	setp.gt.u32 	%p72, %r1, 31;
	@%p72 bra 	$L__BB601_137;
	ld.volatile.shared.u8 	%rs7, [%r5];
	setp.ne.s16 	%p74, %rs7, 0;
	mov.pred 	%p88, -1;
	@%p74 bra 	$L__BB601_125;
	ld.volatile.shared.u8 	%rs8, [%r5+32];
	setp.ne.s16 	%p88, %rs8, 0;
$L__BB601_125:
	selp.u16 	%rs9, 1, 0, %p88;
	st.volatile.shared.u8 	[%r5], %rs9;
	ld.volatile.shared.u8 	%rs10, [%r5];
	setp.ne.s16 	%p76, %rs10, 0;
	mov.pred 	%p89, -1;
	@%p76 bra 	$L__BB601_127;
	ld.volatile.shared.u8 	%rs11, [%r5+16];
	setp.ne.s16 	%p89, %rs11, 0;
$L__BB601_127:
	selp.u16 	%rs12, 1, 0, %p89;
	st.volatile.shared.u8 	[%r5], %rs12;
	ld.volatile.shared.u8 	%rs13, [%r5];
	setp.ne.s16 	%p78, %rs13, 0;
	mov.pred 	%p90, -1;
	@%p78 bra 	$L__BB601_129;
	ld.volatile.shared.u8 	%rs14, [%r5+8];
	setp.ne.s16 	%p90, %rs14, 0;
$L__BB601_129:
	selp.u16 	%rs15, 1, 0, %p90;
	st.volatile.shared.u8 	[%r5], %rs15;
	ld.volatile.shared.u8 	%rs16, [%r5];
	setp.ne.s16 	%p80, %rs16, 0;
	mov.pred 	%p91, -1;
	@%p80 bra 	$L__BB601_131;
	ld.volatile.shared.u8 	%rs17, [%r5+4];
	setp.ne.s16 	%p91, %rs17, 0;
$L__BB601_131:
	selp.u16 	%rs18, 1, 0, %p91;
	st.volatile.shared.u8 	[%r5], %rs18;
	ld.volatile.shared.u8 	%rs19, [%r5];
	setp.ne.s16 	%p82, %rs19, 0;
	mov.pred 	%p92, -1;
	@%p82 bra 	$L__BB601_133;
	ld.volatile.shared.u8 	%rs20, [%r5+2];
	setp.ne.s16 	%p92, %rs20, 0;
$L__BB601_133:
	selp.u16 	%rs21, 1, 0, %p92;
	st.volatile.shared.u8 	[%r5], %rs21;
	ld.volatile.shared.u8 	%rs22, [%r5];
	setp.ne.s16 	%p84, %rs22, 0;
	mov.pred 	%p93, -1;
	@%p84 bra 	$L__BB601_135;
	ld.volatile.shared.u8 	%rs23, [%r5+1];
	setp.ne.s16 	%p93, %rs23, 0;
$L__BB601_135:
	selp.u16 	%rs24, 1, 0, %p93;
	st.volatile.shared.u8 	[%r5], %rs24;
	setp.ne.s32 	%p85, %r1, 0;
	@%p85 bra 	$L__BB601_137;
	ld.shared.u8 	%rs25, [anysdata_f32];
	cvt.u64.u32 	%rd470, %r2;
	cvta.to.global.u64 	%rd471, %rd260;
	add.s64 	%rd472, %rd471, %rd470;
	st.global.u8 	[%rd472], %rs25;
$L__BB601_137:
	ret;

}
	// .globl	contiguous_any2_f32
.visible .entry contiguous_any2_f32(
	.param .u64 .ptr .align 1 contiguous_any2_f32_param_0,
	.param .u64 .ptr .align 1 contiguous_any2_f32_param_1,
	.param .u64 .ptr .align 1 contiguous_any2_f32_param_2,
	.param .u64 .ptr .align 1 contiguous_any2_f32_param_3,
	.param .u64 contiguous_any2_f32_param_4,
	.param .u64 contiguous_any2_f32_param_5,
	.param .u64 contiguous_any2_f32_param_6
)
{
	.reg .pred 	%p<94>;
	.reg .b16 	%rs<26>;
	.reg .b32 	%r<214>;
	.reg .b32 	%f<4>;
	.reg .b64 	%rd<571>;

	ld.param.u64 	%rd266, [contiguous_any2_f32_param_1];
	ld.param.u64 	%rd267, [contiguous_any2_f32_param_2];
	ld.param.u64 	%rd268, [contiguous_any2_f32_param_3];
	ld.param.u64 	%rd263, [contiguous_any2_f32_param_4];
	ld.param.u64 	%rd264, [contiguous_any2_f32_param_5];
	ld.param.u64 	%rd265, [contiguous_any2_f32_param_6];
	cvta.to.global.u64 	%rd1, %rd268;
	cvta.to.global.u64 	%rd2, %rd267;
	cvta.to.global.u64 	%rd570, %rd266;
	mov.u32 	%r1, %tid.x;
	mov.u32 	%r2, %ctaid.x;
	mov.u32 	%r213, %ntid.x;
	mul.lo.s32 	%r51, %r2, %r213;
	shl.b32 	%r52, %r51, 1;
	add.s32 	%r4, %r52, %r1;
	mov.u32 	%r53, anysdata_f32;
	add.s32 	%r5, %r53, %r1;
	mov.b16 	%rs1, 0;
	st.shared.u8 	[%r5], %rs1;
	add.s32 	%r54, %r4, %r213;
	cvt.u64.u32 	%rd4, %r54;
	setp.le.u64 	%p17, %rd264, %rd4;
	@%p17 bra 	$L__BB602_56;
	cvt.u64.u32 	%rd401, %r4;
	mov.u32 	%r131, %ctaid.y;
	cvt.u64.u32 	%rd402, %r131;
	mul.lo.s64 	%rd403, %rd264, %rd402;
	add.s64 	%rd524, %rd403, %rd401;
	add.s64 	%rd522, %rd403, %rd4;
	cvt.u32.u64 	%r6, %rd263;
	add.s32 	%r207, %r6, -1;
	setp.lt.s32 	%p44, %r207, 0;
	mov.b64 	%rd528, 0;
	mov.u64 	%rd529, %rd528;
	@%p44 bra 	$L__BB602_53;
	setp.lt.u32 	%p45, %r207, 3;
	mov.b64 	%rd529, 0;
	mov.u64 	%rd528, %rd529;
	@%p45 bra 	$L__BB602_30;
	add.s32 	%r205, %r6, -2;
	and.b32  	%r132, %r6, -4;
	neg.s32 	%r204, %r132;
	mov.b64 	%rd529, 0;
$L__BB602_4:
	.pragma "nounroll";
	add.s32 	%r12, %r205, 1;
	mul.wide.u32 	%rd407, %r12, 8;
	add.s64 	%rd408, %rd2, %rd407;
	ld.global.u64 	%rd11, [%rd408];
	or.b64  	%rd409, %rd524, %rd11;
	and.b64  	%rd410, %rd409, -4294967296;
	setp.ne.s64 	%p46, %rd410, 0;
	@%p46 bra 	$L__BB602_6;
	cvt.u32.u64 	%r133, %rd11;
	cvt.u32.u64 	%r134, %rd524;
	div.u32 	%r135, %r134, %r133;
	mul.lo.s32 	%r136, %r135, %r133;
	sub.s32 	%r137, %r134, %r136;
	cvt.u64.u32 	%rd490, %r135;
	cvt.u64.u32 	%rd491, %r137;
	bra.uni 	$L__BB602_7;
$L__BB602_6:
	div.s64 	%rd490, %rd524, %rd11;
	mul.lo.s64 	%rd411, %rd490, %rd11;
	sub.s64 	%rd491, %rd524, %rd411;
$L__BB602_7:
	mul.wide.u32 	%rd412, %r12, 8;
	add.s64 	%rd413, %rd1, %rd412;
	ld.global.u64 	%rd18, [%rd413];
	mad.lo.s64 	%rd19, %rd18, %rd491, %rd528;
	or.b64  	%rd414, %rd522, %rd11;
	and.b64  	%rd415, %rd414, -4294967296;
	setp.ne.s64 	%p47, %rd415, 0;
	@%p47 bra 	$L__BB602_9;
	cvt.u32.u64 	%r138, %rd11;
	cvt.u32.u64 	%r139, %rd522;
	div.u32 	%r140, %r139, %r138;
	mul.lo.s32 	%r141, %r140, %r138;
	sub.s32 	%r142, %r139, %r141;
	cvt.u64.u32 	%rd492, %r140;
	cvt.u64.u32 	%rd493, %r142;
	bra.uni 	$L__BB602_10;
$L__BB602_9:
	div.s64 	%rd492, %rd522, %rd11;
	mul.lo.s64 	%rd416, %rd492, %rd11;
	sub.s64 	%rd493, %rd522, %rd416;
$L__BB602_10:
	mad.lo.s64 	%rd26, %rd493, %rd18, %rd529;
	mul.wide.u32 	%rd417, %r205, 8;
	add.s64 	%rd418, %rd2, %rd417;
	ld.global.u64 	%rd27, [%rd418];
	or.b64  	%rd419, %rd490, %rd27;
	and.b64  	%rd420, %rd419, -4294967296;
	setp.ne.s64 	%p48, %rd420, 0;
	@%p48 bra 	$L__BB602_12;
	cvt.u32.u64 	%r143, %rd27;
	cvt.u32.u64 	%r144, %rd490;
	div.u32 	%r145, %r144, %r143;
	mul.lo.s32 	%r146, %r145, %r143;
	sub.s32 	%r147, %r144, %r146;
	cvt.u64.u32 	%rd494, %r145;
	cvt.u64.u32 	%rd495, %r147;
	bra.uni 	$L__BB602_13;
$L__BB602_12:
	div.s64 	%rd494, %rd490, %rd27;
	mul.lo.s64 	%rd421, %rd494, %rd27;
	sub.s64 	%rd495, %rd490, %rd421;
$L__BB602_13:
	mul.wide.u32 	%rd422, %r205, 8;
	add.s64 	%rd423, %rd1, %rd422;
	ld.global.u64 	%rd34, [%rd423];
	mad.lo.s64 	%rd35, %rd34, %rd495, %rd19;
	or.b64  	%rd424, %rd492, %rd27;
	and.b64  	%rd425, %rd424, -4294967296;
	setp.ne.s64 	%p49, %rd425, 0;
	@%p49 bra 	$L__BB602_15;
	cvt.u32.u64 	%r148, %rd27;
	cvt.u32.u64 	%r149, %rd492;
	div.u32 	%r150, %r149, %r148;
	mul.lo.s32 	%r151, %r150, %r148;
	sub.s32 	%r152, %r149, %r151;
	cvt.u64.u32 	%rd496, %r150;
	cvt.u64.u32 	%rd497, %r152;
	bra.uni 	$L__BB602_16;
$L__BB602_15:
	div.s64 	%rd496, %rd492, %rd27;
	mul.lo.s64 	%rd426, %rd496, %rd27;
	sub.s64 	%rd497, %rd492, %rd426;
$L__BB602_16:
	mad.lo.s64 	%rd42, %rd497, %rd34, %rd26;
	add.s32 	%r13, %r205, -1;
	mul.wide.u32 	%rd427, %r13, 8;
	add.s64 	%rd428, %rd2, %rd427;
	ld.global.u64 	%rd43, [%rd428];
	or.b64  	%rd429, %rd494, %rd43;
	and.b64  	%rd430, %rd429, -4294967296;
	setp.ne.s64 	%p50, %rd430, 0;
	@%p50 bra 	$L__BB602_18;
	cvt.u32.u64 	%r153, %rd43;
	cvt.u32.u64 	%r154, %rd494;
	div.u32 	%r155, %r154, %r153;
	mul.lo.s32 	%r156, %r155, %r153;
	sub.s32 	%r157, %r154, %r156;
	cvt.u64.u32 	%rd498, %r155;
	cvt.u64.u32 	%rd499, %r157;
	bra.uni 	$L__BB602_19;
$L__BB602_18:
	div.s64 	%rd498, %rd494, %rd43;
	mul.lo.s64 	%rd431, %rd498, %rd43;
	sub.s64 	%rd499, %rd494, %rd431;
$L__BB602_19:
	mul.wide.u32 	%rd432, %r13, 8;
	add.s64 	%rd433, %rd1, %rd432;
	ld.global.u64 	%rd50, [%rd433];
	mad.lo.s64 	%rd51, %rd50, %rd499, %rd35;
	or.b64  	%rd434, %rd496, %rd43;
	and.b64  	%rd435, %rd434, -4294967296;
	setp.ne.s64 	%p51, %rd435, 0;
	@%p51 bra 	$L__BB602_21;
	cvt.u32.u64 	%r158, %rd43;
	cvt.u32.u64 	%r159, %rd496;
	div.u32 	%r160, %r159, %r158;
	mul.lo.s32 	%r161, %r160, %r158;
	sub.s32 	%r162, %r159, %r161;
	cvt.u64.u32 	%rd500, %r160;
	cvt.u64.u32 	%rd501, %r162;
	bra.uni 	$L__BB602_22;
$L__BB602_21:
	div.s64 	%rd500, %rd496, %rd43;
	mul.lo.s64 	%rd436, %rd500, %rd43;
	sub.s64 	%rd501, %rd496, %rd436;
$L__BB602_22:
	mad.lo.s64 	%rd58, %rd501, %rd50, %rd42;
	add.s32 	%r163, %r205, -2;
	mul.wide.u32 	%rd437, %r163, 8;
	add.s64 	%rd438, %rd2, %rd437;
	ld.global.u64 	%rd59, [%rd438];
	or.b64  	%rd439, %rd498, %rd59;
	and.b64  	%rd440, %rd439, -4294967296;
	setp.ne.s64 	%p52, %rd440, 0;
	@%p52 bra 	$L__BB602_24;
	cvt.u32.u64 	%r164, %rd59;
	cvt.u32.u64 	%r165, %rd498;
	div.u32 	%r166, %r165, %r164;
	mul.lo.s32 	%r167, %r166, %r164;
	sub.s32 	%r168, %r165, %r167;
	cvt.u64.u32 	%rd524, %r166;
	cvt.u64.u32 	%rd503, %r168;
	bra.uni 	$L__BB602_25;
$L__BB602_24:
	div.s64 	%rd524, %rd498, %rd59;
	mul.lo.s64 	%rd441, %rd524, %rd59;
	sub.s64 	%rd503, %rd498, %rd441;
$L__BB602_25:
	mul.wide.u32 	%rd442, %r163, 8;
	add.s64 	%rd443, %rd1, %rd442;
	ld.global.u64 	%rd66, [%rd443];
	mad.lo.s64 	%rd528, %rd66, %rd503, %rd51;
	or.b64  	%rd444, %rd500, %rd59;
	and.b64  	%rd445, %rd444, -4294967296;
	setp.ne.s64 	%p53, %rd445, 0;
	@%p53 bra 	$L__BB602_27;
	cvt.u32.u64 	%r170, %rd59;
	cvt.u32.u64 	%r171, %rd500;
	div.u32 	%r172, %r171, %r170;
	mul.lo.s32 	%r173, %r172, %r170;
	sub.s32 	%r174, %r171, %r173;
	cvt.u64.u32 	%rd522, %r172;
	cvt.u64.u32 	%rd505, %r174;
	bra.uni 	$L__BB602_28;
$L__BB602_27:
	div.s64 	%rd522, %rd500, %rd59;
	mul.lo.s64 	%rd446, %rd522, %rd59;
	sub.s64 	%rd505, %rd500, %rd446;
$L__BB602_28:
	mad.lo.s64 	%rd529, %rd505, %rd66, %rd58;
	add.s32 	%r205, %r205, -4;
	add.s32 	%r204, %r204, 4;
	setp.ne.s32 	%p54, %r204, 0;
	@%p54 bra 	$L__BB602_4;
	add.s32 	%r207, %r205, 1;
$L__BB602_30:
	and.b32  	%r18, %r6, 3;
	setp.eq.s32 	%p55, %r18, 0;
	@%p55 bra 	$L__BB602_53;
	setp.eq.s32 	%p56, %r18, 1;
	@%p56 bra 	$L__BB602_45;
	mul.wide.u32 	%rd448, %r207, 8;
	add.s64 	%rd449, %rd2, %rd448;
	ld.global.u64 	%rd81, [%rd449];
	or.b64  	%rd450, %rd524, %rd81;
	and.b64  	%rd451, %rd450, -4294967296;
	setp.ne.s64 	%p57, %rd451, 0;
	@%p57 bra 	$L__BB602_34;
	cvt.u32.u64 	%r175, %rd81;
	cvt.u32.u64 	%r176, %rd524;
	div.u32 	%r177, %r176, %r175;
	mul.lo.s32 	%r178, %r177, %r175;
	sub.s32 	%r179, %r176, %r178;
	cvt.u64.u32 	%rd512, %r177;
	cvt.u64.u32 	%rd513, %r179;
	bra.uni 	$L__BB602_35;
$L__BB602_34:
	div.s64 	%rd512, %rd524, %rd81;
	mul.lo.s64 	%rd452, %rd512, %rd81;
	sub.s64 	%rd513, %rd524, %rd452;
$L__BB602_35:
	add.s64 	%rd454, %rd1, %rd448;
	ld.global.u64 	%rd88, [%rd454];
	mad.lo.s64 	%rd89, %rd88, %rd513, %rd528;
	or.b64  	%rd455, %rd522, %rd81;
	and.b64  	%rd456, %rd455, -4294967296;
	setp.ne.s64 	%p58, %rd456, 0;
	@%p58 bra 	$L__BB602_37;
	cvt.u32.u64 	%r180, %rd81;
	cvt.u32.u64 	%r181, %rd522;
	div.u32 	%r182, %r181, %r180;
	mul.lo.s32 	%r183, %r182, %r180;
	sub.s32 	%r184, %r181, %r183;
	cvt.u64.u32 	%rd514, %r182;
	cvt.u64.u32 	%rd515, %r184;
	bra.uni 	$L__BB602_38;
$L__BB602_37:
	div.s64 	%rd514, %rd522, %rd81;
	mul.lo.s64 	%rd457, %rd514, %rd81;
	sub.s64 	%rd515, %rd522, %rd457;
$L__BB602_38:
	mad.lo.s64 	%rd96, %rd515, %rd88, %rd529;
	add.s32 	%r19, %r207, -1;
	mul.wide.u32 	%rd458, %r19, 8;
	add.s64 	%rd459, %rd2, %rd458;
	ld.global.u64 	%rd97, [%rd459];
	or.b64  	%rd460, %rd512, %rd97;
	and.b64  	%rd461, %rd460, -4294967296;
	setp.ne.s64 	%p59, %rd461, 0;
	@%p59 bra 	$L__BB602_40;
	cvt.u32.u64 	%r185, %rd97;
	cvt.u32.u64 	%r186, %rd512;
	div.u32 	%r187, %r186, %r185;
	mul.lo.s32 	%r188, %r187, %r185;
	sub.s32 	%r189, %r186, %r188;
	cvt.u64.u32 	%rd524, %r187;
	cvt.u64.u32 	%rd517, %r189;
	bra.uni 	$L__BB602_41;
$L__BB602_40:
	div.s64 	%rd524, %rd512, %rd97;
	mul.lo.s64 	%rd462, %rd524, %rd97;
	sub.s64 	%rd517, %rd512, %rd462;
$L__BB602_41:
	add.s64 	%rd464, %rd1, %rd458;
	ld.global.u64 	%rd104, [%rd464];
	mad.lo.s64 	%rd528, %rd104, %rd517, %rd89;
	or.b64  	%rd465, %rd514, %rd97;
	and.b64  	%rd466, %rd465, -4294967296;
	setp.ne.s64 	%p60, %rd466, 0;
	@%p60 bra 	$L__BB602_43;
	cvt.u32.u64 	%r190, %rd97;
	cvt.u32.u64 	%r191, %rd514;
	div.u32 	%r192, %r191, %r190;
	mul.lo.s32 	%r193, %r192, %r190;
	sub.s32 	%r194, %r191, %r193;
	cvt.u64.u32 	%rd522, %r192;
	cvt.u64.u32 	%rd519, %r194;
	bra.uni 	$L__BB602_44;
$L__BB602_43:
	div.s64 	%rd522, %rd514, %rd97;
	mul.lo.s64 	%rd467, %rd522, %rd97;
	sub.s64 	%rd519, %rd514, %rd467;
$L__BB602_44:
	mad.lo.s64 	%rd529, %rd519, %rd104, %rd96;
	add.s32 	%r207, %r207, -2;
$L__BB602_45:
	and.b32  	%r195, %r6, 1;
	setp.eq.b32 	%p61, %r195, 1;
	not.pred 	%p62, %p61;
	@%p62 bra 	$L__BB602_53;
	mul.wide.u32 	%rd468, %r207, 8;
	add.s64 	%rd469, %rd2, %rd468;
	ld.global.u64 	%rd119, [%rd469];
	or.b64  	%rd470, %rd524, %rd119;
	and.b64  	%rd471, %rd470, -4294967296;
	setp.ne.s64 	%p63, %rd471, 0;
	@%p63 bra 	$L__BB602_48;
	cvt.u32.u64 	%r196, %rd119;
	cvt.u32.u64 	%r197, %rd524;
	rem.u32 	%r198, %r197, %r196;
	cvt.u64.u32 	%rd526, %r198;
	bra.uni 	$L__BB602_49;
$L__BB602_48:
	rem.s64 	%rd526, %rd524, %rd119;
$L__BB602_49:
	add.s64 	%rd473, %rd1, %rd468;
	ld.global.u64 	%rd123, [%rd473];
	mad.lo.s64 	%rd528, %rd123, %rd526, %rd528;
	or.b64  	%rd474, %rd522, %rd119;
	and.b64  	%rd475, %rd474, -4294967296;
	setp.ne.s64 	%p64, %rd475, 0;
	@%p64 bra 	$L__BB602_51;
	cvt.u32.u64 	%r199, %rd119;
	cvt.u32.u64 	%r200, %rd522;
	rem.u32 	%r201, %r200, %r199;
	cvt.u64.u32 	%rd527, %r201;
	bra.uni 	$L__BB602_52;
$L__BB602_51:
	rem.s64 	%rd527, %rd522, %rd119;
$L__BB602_52:
	mad.lo.s64 	%rd529, %rd527, %rd123, %rd529;
$L__BB602_53:
	shl.b64 	%rd476, %rd528, 2;
	add.s64 	%rd477, %rd570, %rd476;
	ld.global.f32 	%f2, [%rd477];
	setp.neu.f32 	%p66, %f2, 0f00000000;
	mov.pred 	%p86, -1;
	@%p66 bra 	$L__BB602_55;
	shl.b64 	%rd478, %rd529, 2;
	add.s64 	%rd479, %rd570, %rd478;
	ld.global.f32 	%f3, [%rd479];
	setp.neu.f32 	%p86, %f3, 0f00000000;
$L__BB602_55:
	selp.u16 	%rs3, 1, 0, %p86;
	st.shared.u8 	[%r5], %rs3;
	bra.uni 	$L__BB602_116;
$L__BB602_56:
	cvt.u64.u32 	%rd131, %r4;
	setp.le.u64 	%p18, %rd264, %rd131;
	@%p18 bra 	$L__BB602_116;
	mov.u32 	%r55, %ctaid.y;
	cvt.u64.u32 	%rd269, %r55;
	mad.lo.s64 	%rd561, %rd264, %rd269, %rd131;
	cvt.u32.u64 	%r22, %rd263;
	add.s32 	%r211, %r22, -1;
	setp.lt.s32 	%p19, %r211, 0;
	@%p19 bra 	$L__BB602_115;
	and.b32  	%r24, %r22, 7;
	setp.lt.u32 	%p20, %r211, 7;
	@%p20 bra 	$L__BB602_86;
	add.s32 	%r209, %r22, -4;
	and.b32  	%r56, %r22, -8;
	neg.s32 	%r208, %r56;
$L__BB602_60:
	.pragma "nounroll";
	add.s32 	%r29, %r209, 3;
	mul.wide.u32 	%rd271, %r29, 8;
	add.s64 	%rd272, %rd2, %rd271;
	ld.global.u64 	%rd135, [%rd272];
	or.b64  	%rd273, %rd561, %rd135;
	and.b64  	%rd274, %rd273, -4294967296;
	setp.ne.s64 	%p21, %rd274, 0;
	@%p21 bra 	$L__BB602_62;
	cvt.u32.u64 	%r57, %rd135;
	cvt.u32.u64 	%r58, %rd561;
	div.u32 	%r59, %r58, %r57;
	mul.lo.s32 	%r60, %r59, %r57;
	sub.s32 	%r61, %r58, %r60;
	cvt.u64.u32 	%rd532, %r59;
	cvt.u64.u32 	%rd533, %r61;
	bra.uni 	$L__BB602_63;
$L__BB602_62:
	div.s64 	%rd532, %rd561, %rd135;
	mul.lo.s64 	%rd275, %rd532, %rd135;
	sub.s64 	%rd533, %rd561, %rd275;
$L__BB602_63:
	add.s64 	%rd277, %rd1, %rd271;
	ld.global.u64 	%rd278, [%rd277];
	mul.lo.s64 	%rd142, %rd278, %rd533;
	add.s32 	%r30, %r209, 2;
	mul.wide.u32 	%rd279, %r30, 8;
	add.s64 	%rd280, %rd2, %rd279;
	ld.global.u64 	%rd143, [%rd280];
	or.b64  	%rd281, %rd532, %rd143;
	and.b64  	%rd282, %rd281, -4294967296;
	setp.ne.s64 	%p22, %rd282, 0;
	@%p22 bra 	$L__BB602_65;
	cvt.u32.u64 	%r62, %rd143;
	cvt.u32.u64 	%r63, %rd532;
	div.u32 	%r64, %r63, %r62;
	mul.lo.s32 	%r65, %r64, %r62;
	sub.s32 	%r66, %r63, %r65;
	cvt.u64.u32 	%rd534, %r64;
	cvt.u64.u32 	%rd535, %r66;
	bra.uni 	$L__BB602_66;
$L__BB602_65:
	div.s64 	%rd534, %rd532, %rd143;
	mul.lo.s64 	%rd283, %rd534, %rd143;
	sub.s64 	%rd535, %rd532, %rd283;
$L__BB602_66:
	add.s64 	%rd285, %rd1, %rd279;
	ld.global.u64 	%rd286, [%rd285];
	mad.lo.s64 	%rd150, %rd286, %rd535, %rd142;
	add.s32 	%r31, %r209, 1;
	mul.wide.u32 	%rd287, %r31, 8;
	add.s64 	%rd288, %rd2, %rd287;
	ld.global.u64 	%rd151, [%rd288];
	or.b64  	%rd289, %rd534, %rd151;
	and.b64  	%rd290, %rd289, -4294967296;
	setp.ne.s64 	%p23, %rd290, 0;
	@%p23 bra 	$L__BB602_68;
	cvt.u32.u64 	%r67, %rd151;
	cvt.u32.u64 	%r68, %rd534;
	div.u32 	%r69, %r68, %r67;
	mul.lo.s32 	%r70, %r69, %r67;
	sub.s32 	%r71, %r68, %r70;
	cvt.u64.u32 	%rd536, %r69;
	cvt.u64.u32 	%rd537, %r71;
	bra.uni 	$L__BB602_69;
$L__BB602_68:
	div.s64 	%rd536, %rd534, %rd151;
	mul.lo.s64 	%rd291, %rd536, %rd151;
	sub.s64 	%rd537, %rd534, %rd291;
$L__BB602_69:
	add.s64 	%rd293, %rd1, %rd287;
	ld.global.u64 	%rd294, [%rd293];
	mad.lo.s64 	%rd158, %rd294, %rd537, %rd150;
	add.s32 	%r32, %r209, -4;
	mul.wide.u32 	%rd295, %r209, 8;
	add.s64 	%rd296, %rd2, %rd295;
	ld.global.u64 	%rd159, [%rd296];
	or.b64  	%rd297, %rd536, %rd159;
	and.b64  	%rd298, %rd297, -4294967296;
	setp.ne.s64 	%p24, %rd298, 0;
	@%p24 bra 	$L__BB602_71;
	cvt.u32.u64 	%r72, %rd159;
	cvt.u32.u64 	%r73, %rd536;
	div.u32 	%r74, %r73, %r72;
	mul.lo.s32 	%r75, %r74, %r72;
	sub.s32 	%r76, %r73, %r75;
	cvt.u64.u32 	%rd538, %r74;
	cvt.u64.u32 	%rd539, %r76;
	bra.uni 	$L__BB602_72;
$L__BB602_71:
	div.s64 	%rd538, %rd536, %rd159;
	mul.lo.s64 	%rd299, %rd538, %rd159;
	sub.s64 	%rd539, %rd536, %rd299;
$L__BB602_72:
	add.s64 	%rd301, %rd1, %rd295;
	ld.global.u64 	%rd302, [%rd301];
	mad.lo.s64 	%rd166, %rd302, %rd539, %rd158;
	add.s32 	%r33, %r209, -1;
	mul.wide.u32 	%rd303, %r33, 8;
	add.s64 	%rd304, %rd2, %rd303;
	ld.global.u64 	%rd167, [%rd304];
	or.b64  	%rd305, %rd538, %rd167;
	and.b64  	%rd306, %rd305, -4294967296;
	setp.ne.s64 	%p25, %rd306, 0;
	@%p25 bra 	$L__BB602_74;
	cvt.u32.u64 	%r77, %rd167;
	cvt.u32.u64 	%r78, %rd538;
	div.u32 	%r79, %r78, %r77;
	mul.lo.s32 	%r80, %r79, %r77;
	sub.s32 	%r81, %r78, %r80;
	cvt.u64.u32 	%rd540, %r79;
	cvt.u64.u32 	%rd541, %r81;
	bra.uni 	$L__BB602_75;
$L__BB602_74:
	div.s64 	%rd540, %rd538, %rd167;
	mul.lo.s64 	%rd307, %rd540, %rd167;
	sub.s64 	%rd541, %rd538, %rd307;
$L__BB602_75:
	add.s64 	%rd309, %rd1, %rd303;
	ld.global.u64 	%rd310, [%rd309];
	mad.lo.s64 	%rd174, %rd310, %rd541, %rd166;
	add.s32 	%r34, %r209, -2;
	mul.wide.u32 	%rd311, %r34, 8;
	add.s64 	%rd312, %rd2, %rd311;
	ld.global.u64 	%rd175, [%rd312];
	or.b64  	%rd313, %rd540, %rd175;
	and.b64  	%rd314, %rd313, -4294967296;
	setp.ne.s64 	%p26, %rd314, 0;
	@%p26 bra 	$L__BB602_77;
	cvt.u32.u64 	%r82, %rd175;
	cvt.u32.u64 	%r83, %rd540;
	div.u32 	%r84, %r83, %r82;
	mul.lo.s32 	%r85, %r84, %r82;
	sub.s32 	%r86, %r83, %r85;
	cvt.u64.u32 	%rd542, %r84;
	cvt.u64.u32 	%rd543, %r86;
	bra.uni 	$L__BB602_78;
$L__BB602_77:
	div.s64 	%rd542, %rd540, %rd175;
	mul.lo.s64 	%rd315, %rd542, %rd175;
	sub.s64 	%rd543, %rd540, %rd315;
$L__BB602_78:
	add.s64 	%rd317, %rd1, %rd311;
	ld.global.u64 	%rd318, [%rd317];
	mad.lo.s64 	%rd182, %rd318, %rd543, %rd174;
	add.s32 	%r35, %r209, -3;
	mul.wide.u32 	%rd319, %r35, 8;
	add.s64 	%rd320, %rd2, %rd319;
	ld.global.u64 	%rd183, [%rd320];
	or.b64  	%rd321, %rd542, %rd183;
	and.b64  	%rd322, %rd321, -4294967296;
	setp.ne.s64 	%p27, %rd322, 0;
	@%p27 bra 	$L__BB602_80;
	cvt.u32.u64 	%r87, %rd183;
	cvt.u32.u64 	%r88, %rd542;
	div.u32 	%r89, %r88, %r87;
	mul.lo.s32 	%r90, %r89, %r87;
	sub.s32 	%r91, %r88, %r90;
	cvt.u64.u32 	%rd544, %r89;
	cvt.u64.u32 	%rd545, %r91;
	bra.uni 	$L__BB602_81;
$L__BB602_80:
	div.s64 	%rd544, %rd542, %rd183;
	mul.lo.s64 	%rd323, %rd544, %rd183;
	sub.s64 	%rd545, %rd542, %rd323;
$L__BB602_81:
	add.s64 	%rd325, %rd1, %rd319;
	ld.global.u64 	%rd326, [%rd325];
	mad.lo.s64 	%rd190, %rd326, %rd545, %rd182;
	mul.wide.u32 	%rd327, %r32, 8;
	add.s64 	%rd328, %rd2, %rd327;
	ld.global.u64 	%rd191, [%rd328];
	or.b64  	%rd329, %rd544, %rd191;
	and.b64  	%rd330, %rd329, -4294967296;
	setp.ne.s64 	%p28, %rd330, 0;
	@%p28 bra 	$L__BB602_83;
	cvt.u32.u64 	%r92, %rd191;
	cvt.u32.u64 	%r93, %rd544;
	div.u32 	%r94, %r93, %r92;
	mul.lo.s32 	%r95, %r94, %r92;
	sub.s32 	%r96, %r93, %r95;
	cvt.u64.u32 	%rd561, %r94;
	cvt.u64.u32 	%rd547, %r96;
	bra.uni 	$L__BB602_84;
$L__BB602_83:
	div.s64 	%rd561, %rd544, %rd191;
	mul.lo.s64 	%rd331, %rd561, %rd191;
	sub.s64 	%rd547, %rd544, %rd331;
$L__BB602_84:
	add.s64 	%rd333, %rd1, %rd327;
	ld.global.u64 	%rd334, [%rd333];
	mad.lo.s64 	%rd335, %rd334, %rd547, %rd190;
	shl.b64 	%rd336, %rd335, 2;
	add.s64 	%rd570, %rd570, %rd336;
	add.s32 	%r209, %r209, -8;
	add.s32 	%r208, %r208, 8;
	setp.ne.s32 	%p29, %r208, 0;
	@%p29 bra 	$L__BB602_60;
	add.s32 	%r211, %r209, 3;
$L__BB602_86:
	setp.eq.s32 	%p30, %r24, 0;
	@%p30 bra 	$L__BB602_115;
	and.b32  	%r40, %r22, 3;
	setp.lt.u32 	%p31, %r24, 4;
	@%p31 bra 	$L__BB602_101;
	mul.wide.u32 	%rd338, %r211, 8;
	add.s64 	%rd339, %rd2, %rd338;
	ld.global.u64 	%rd202, [%rd339];
	or.b64  	%rd340, %rd561, %rd202;
	and.b64  	%rd341, %rd340, -4294967296;
	setp.ne.s64 	%p32, %rd341, 0;
	@%p32 bra 	$L__BB602_90;
	cvt.u32.u64 	%r97, %rd202;
	cvt.u32.u64 	%r98, %rd561;
	div.u32 	%r99, %r98, %r97;
	mul.lo.s32 	%r100, %r99, %r97;
	sub.s32 	%r101, %r98, %r100;
	cvt.u64.u32 	%rd551, %r99;
	cvt.u64.u32 	%rd552, %r101;
	bra.uni 	$L__BB602_91;
$L__BB602_90:
	div.s64 	%rd551, %rd561, %rd202;
	mul.lo.s64 	%rd342, %rd551, %rd202;
	sub.s64 	%rd552, %rd561, %rd342;
$L__BB602_91:
	add.s64 	%rd344, %rd1, %rd338;
	ld.global.u64 	%rd345, [%rd344];
	mul.lo.s64 	%rd209, %rd345, %rd552;
	add.s32 	%r41, %r211, -1;
	mul.wide.u32 	%rd346, %r41, 8;
	add.s64 	%rd347, %rd2, %rd346;
	ld.global.u64 	%rd210, [%rd347];
	or.b64  	%rd348, %rd551, %rd210;
	and.b64  	%rd349, %rd348, -4294967296;
	setp.ne.s64 	%p33, %rd349, 0;
	@%p33 bra 	$L__BB602_93;
	cvt.u32.u64 	%r102, %rd210;
	cvt.u32.u64 	%r103, %rd551;
	div.u32 	%r104, %r103, %r102;
	mul.lo.s32 	%r105, %r104, %r102;
	sub.s32 	%r106, %r103, %r105;
	cvt.u64.u32 	%rd553, %r104;
	cvt.u64.u32 	%rd554, %r106;
	bra.uni 	$L__BB602_94;
$L__BB602_93:
	div.s64 	%rd553, %rd551, %rd210;
	mul.lo.s64 	%rd350, %rd553, %rd210;
	sub.s64 	%rd554, %rd551, %rd350;
$L__BB602_94:
	add.s64 	%rd352, %rd1, %rd346;
	ld.global.u64 	%rd353, [%rd352];
	mad.lo.s64 	%rd217, %rd353, %rd554, %rd209;
	add.s32 	%r42, %r211, -2;
	mul.wide.u32 	%rd354, %r42, 8;
	add.s64 	%rd355, %rd2, %rd354;
	ld.global.u64 	%rd218, [%rd355];
	or.b64  	%rd356, %rd553, %rd218;
	and.b64  	%rd357, %rd356, -4294967296;
	setp.ne.s64 	%p34, %rd357, 0;
	@%p34 bra 	$L__BB602_96;
	cvt.u32.u64 	%r107, %rd218;
	cvt.u32.u64 	%r108, %rd553;
	div.u32 	%r109, %r108, %r107;
	mul.lo.s32 	%r110, %r109, %r107;
	sub.s32 	%r111, %r108, %r110;
	cvt.u64.u32 	%rd555, %r109;
	cvt.u64.u32 	%rd556, %r111;
	bra.uni 	$L__BB602_97;
$L__BB602_96:
	div.s64 	%rd555, %rd553, %rd218;
	mul.lo.s64 	%rd358, %rd555, %rd218;
	sub.s64 	%rd556, %rd553, %rd358;
$L__BB602_97:
	add.s64 	%rd360, %rd1, %rd354;
	ld.global.u64 	%rd361, [%rd360];
	mad.lo.s64 	%rd225, %rd361, %rd556, %rd217;
	add.s32 	%r43, %r211, -3;
	mul.wide.u32 	%rd362, %r43, 8;
	add.s64 	%rd363, %rd2, %rd362;
	ld.global.u64 	%rd226, [%rd363];
	or.b64  	%rd364, %rd555, %rd226;
	and.b64  	%rd365, %rd364, -4294967296;
	setp.ne.s64 	%p35, %rd365, 0;
	@%p35 bra 	$L__BB602_99;
	cvt.u32.u64 	%r112, %rd226;
	cvt.u32.u64 	%r113, %rd555;
	div.u32 	%r114, %r113, %r112;
	mul.lo.s32 	%r115, %r114, %r112;
	sub.s32 	%r116, %r113, %r115;
	cvt.u64.u32 	%rd561, %r114;
	cvt.u64.u32 	%rd558, %r116;
	bra.uni 	$L__BB602_100;
$L__BB602_99:
	div.s64 	%rd561, %rd555, %rd226;
	mul.lo.s64 	%rd366, %rd561, %rd226;
	sub.s64 	%rd558, %rd555, %rd366;
$L__BB602_100:
	add.s64 	%rd368, %rd1, %rd362;
	ld.global.u64 	%rd369, [%rd368];
	mad.lo.s64 	%rd370, %rd369, %rd558, %rd225;
	shl.b64 	%rd371, %rd370, 2;
	add.s64 	%rd570, %rd570, %rd371;
	add.s32 	%r211, %r211, -4;
$L__BB602_101:
	setp.eq.s32 	%p36, %r40, 0;
	@%p36 bra 	$L__BB602_115;
	setp.eq.s32 	%p37, %r40, 1;
	@%p37 bra 	$L__BB602_110;
	mul.wide.u32 	%rd373, %r211, 8;
	add.s64 	%rd374, %rd2, %rd373;
	ld.global.u64 	%rd237, [%rd374];
	or.b64  	%rd375, %rd561, %rd237;
	and.b64  	%rd376, %rd375, -4294967296;
	setp.ne.s64 	%p38, %rd376, 0;
	@%p38 bra 	$L__BB602_105;
	cvt.u32.u64 	%r117, %rd237;
	cvt.u32.u64 	%r118, %rd561;
	div.u32 	%r119, %r118, %r117;
	mul.lo.s32 	%r120, %r119, %r117;
	sub.s32 	%r121, %r118, %r120;
	cvt.u64.u32 	%rd562, %r119;
	cvt.u64.u32 	%rd563, %r121;
	bra.uni 	$L__BB602_106;
$L__BB602_105:
	div.s64 	%rd562, %rd561, %rd237;
	mul.lo.s64 	%rd377, %rd562, %rd237;
	sub.s64 	%rd563, %rd561, %rd377;
$L__BB602_106:
	add.s64 	%rd379, %rd1, %rd373;
	ld.global.u64 	%rd380, [%rd379];
	mul.lo.s64 	%rd244, %rd380, %rd563;
	add.s32 	%r46, %r211, -1;
	mul.wide.u32 	%rd381, %r46, 8;
	add.s64 	%rd382, %rd2, %rd381;
	ld.global.u64 	%rd245, [%rd382];
	or.b64  	%rd383, %rd562, %rd245;
	and.b64  	%rd384, %rd383, -4294967296;
	setp.ne.s64 	%p39, %rd384, 0;
	@%p39 bra 	$L__BB602_108;
	cvt.u32.u64 	%r122, %rd245;
	cvt.u32.u64 	%r123, %rd562;
	div.u32 	%r124, %r123, %r122;
	mul.lo.s32 	%r125, %r124, %r122;
	sub.s32 	%r126, %r123, %r125;
	cvt.u64.u32 	%rd561, %r124;
	cvt.u64.u32 	%rd565, %r126;
	bra.uni 	$L__BB602_109;
$L__BB602_108:
	div.s64 	%rd561, %rd562, %rd245;
	mul.lo.s64 	%rd385, %rd561, %rd245;
	sub.s64 	%rd565, %rd562, %rd385;
$L__BB602_109:
	add.s64 	%rd387, %rd1, %rd381;
	ld.global.u64 	%rd388, [%rd387];
	mad.lo.s64 	%rd389, %rd388, %rd565, %rd244;
	shl.b64 	%rd390, %rd389, 2;
	add.s64 	%rd570, %rd570, %rd390;
	add.s32 	%r211, %r211, -2;
$L__BB602_110:
	and.b32  	%r127, %r22, 1;
	setp.eq.b32 	%p40, %r127, 1;
	not.pred 	%p41, %p40;
	@%p41 bra 	$L__BB602_115;
	mul.wide.u32 	%rd391, %r211, 8;
	add.s64 	%rd392, %rd2, %rd391;
	ld.global.u64 	%rd256, [%rd392];
	or.b64  	%rd393, %rd561, %rd256;
	and.b64  	%rd394, %rd393, -4294967296;
	setp.ne.s64 	%p42, %rd394, 0;
	@%p42 bra 	$L__BB602_113;
	cvt.u32.u64 	%r128, %rd256;
	cvt.u32.u64 	%r129, %rd561;
	rem.u32 	%r130, %r129, %r128;
	cvt.u64.u32 	%rd569, %r130;
	bra.uni 	$L__BB602_114;
$L__BB602_113:
	rem.s64 	%rd569, %rd561, %rd256;
$L__BB602_114:
	add.s64 	%rd396, %rd1, %rd391;
	ld.global.u64 	%rd397, [%rd396];
	mul.lo.s64 	%rd398, %rd397, %rd569;
	shl.b64 	%rd399, %rd398, 2;
	add.s64 	%rd570, %rd570, %rd399;
$L__BB602_115:
	ld.global.f32 	%f1, [%rd570];
	setp.neu.f32 	%p43, %f1, 0f00000000;
	selp.u16 	%rs2, 1, 0, %p43;
	st.shared.u8 	[%r5], %rs2;
$L__BB602_116:
	bar.sync 	0;
	setp.lt.u32 	%p67, %r213, 66;
	@%p67 bra 	$L__BB602_122;
$L__BB602_117:
	shr.u32 	%r50, %r213, 1;
	setp.ge.u32 	%p68, %r1, %r50;
	@%p68 bra 	$L__BB602_121;
	ld.shared.u8 	%rs4, [%r5];
	setp.ne.s16 	%p70, %rs4, 0;
	mov.pred 	%p87, -1;
	@%p70 bra 	$L__BB602_120;
	add.s32 	%r202, %r5, %r50;
	ld.shared.u8 	%rs5, [%r202];
	setp.ne.s16 	%p87, %rs5, 0;
$L__BB602_120:
	selp.u16 	%rs6, 1, 0, %p87;
	st.shared.u8 	[%r5], %rs6;
$L__BB602_121:
	bar.sync 	0;
	setp.gt.u32 	%p71, %r213, 131;
	mov.u32 	%r213, %r50;
	@%p71 bra 	$L__BB602_117;
$L__BB602_122:
	setp.gt.u32 	%p72, %r1, 31;
	@%p72 bra 	$L__BB602_137;
	ld.volatile.shared.u8 	%rs7, [%r5];
	setp.ne.s16 	%p74, %rs7, 0;
	mov.pred 	%p88, -1;
	@%p74 bra 	$L__BB602_125;
	ld.volatile.shared.u8 	%rs8, [%r5+32];
	setp.ne.s16 	%p88, %rs8, 0;
$L__BB602_125:
	selp.u16 	%rs9, 1, 0, %p88;
	st.volatile.shared.u8 	[%r5], %rs9;
	ld.volatile.shared.u8 	%rs10, [%r5];
	setp.ne.s16 	%p76, %rs10, 0;
	mov.pred 	%p89, -1;
	@%p76 bra 	$L__BB602_127;
	ld.volatile.shared.u8 	%rs11, [%r5+16];
	setp.ne.s16 	%p89, %rs11, 0;
$L__BB602_127:
	selp.u16 	%rs12, 1, 0, %p89;
	st.volatile.shared.u8 	[%r5], %rs12;
	ld.volatile.shared.u8 	%rs13, [%r5];
	setp.ne.s16 	%p78, %rs13, 0;
	mov.pred 	%p90, -1;
	@%p78 bra 	$L__BB602_129;
	ld.volatile.shared.u8 	%rs14, [%r5+8];
	setp.ne.s16 	%p90, %rs14, 0;
$L__BB602_129:
	selp.u16 	%rs15, 1, 0, %p90;
	st.volatile.shared.u8 	[%r5], %rs15;
	ld.volatile.shared.u8 	%rs16, [%r5];
	setp.ne.s16 	%p80, %rs16, 0;
	mov.pred 	%p91, -1;
	@%p80 bra 	$L__BB602_131;
	ld.volatile.shared.u8 	%rs17, [%r5+4];
	setp.ne.s16 	%p91, %rs17, 0;
$L__BB602_131:
	selp.u16 	%rs18, 1, 0, %p91;
	st.volatile.shared.u8 	[%r5], %rs18;
	ld.volatile.shared.u8 	%rs19, [%r5];
	setp.ne.s16 	%p82, %rs19, 0;
	mov.pred 	%p92, -1;
	@%p82 bra 	$L__BB602_133;
	ld.volatile.shared.u8 	%rs20, [%r5+2];
	setp.ne.s16 	%p92, %rs20, 0;
$L__BB602_133:
	selp.u16 	%rs21, 1, 0, %p92;
	st.volatile.shared.u8 	[%r5], %rs21;
	ld.volatile.shared.u8 	%rs22, [%r5];
	setp.ne.s16 	%p84, %rs22, 0;
	mov.pred 	%p93, -1;
	@%p84 bra 	$L__BB602_135;
	ld.volatile.shared.u8 	%rs23, [%r5+1];
	setp.ne.s16 	%p93, %rs23, 0;
$L__BB602_135:
	selp.u16 	%rs24, 1, 0, %p93;
	st.volatile.shared.u8 	[%r5], %rs24;
	setp.ne.s32 	%p85, %r1, 0;
	@%p85 bra 	$L__BB602_137;
	ld.param.u64 	%rd485, [contiguous_any2_f32_param_0];
	ld.shared.u8 	%rs25, [anysdata_f32];
	cvt.u64.u32 	%rd480, %r2;
	mov.u32 	%r203, %ctaid.y;
	cvt.u64.u32 	%rd481, %r203;
	mad.lo.s64 	%rd482, %rd265, %rd481, %rd480;
	cvta.to.global.u64 	%rd483, %rd485;
	add.s64 	%rd484, %rd483, %rd482;
	st.global.u8 	[%rd484], %rs25;
$L__BB602_137:
	ret;

}
	// .globl	contiguous_any22_f32
.visible .entry contiguous_any22_f32(
	.param .u64 .ptr .align 1 contiguous_any22_f32_param_0,
	.param .u64 .ptr .align 1 contiguous_any22_f32_param_1,
	.param .u64 contiguous_any22_f32_param_2,
	.param .u64 contiguous_any22_f32_param_3
)
{
	.reg .pred 	%p<49>;
	.reg .b16 	%rs<26>;
	.reg .b32 	%r<17>;
	.reg .b32 	%f<4>;
	.reg .b64 	%rd<26>;

	ld.param.u64 	%rd5, [contiguous_any22_f32_param_0];
	ld.param.u64 	%rd8, [contiguous_any22_f32_param_1];
	ld.param.u64 	%rd6, [contiguous_any22_f32_param_2];
	ld.param.u64 	%rd7, [contiguous_any22_f32_param_3];
	cvta.to.global.u64 	%rd1, %rd8;
	mov.u32 	%r1, %tid.x;
	mov.u32 	%r2, %ctaid.x;
	mov.u32 	%r16, %ntid.x;
	mul.lo.s32 	%r8, %r2, %r16;
	shl.b32 	%r9, %r8, 1;
	add.s32 	%r4, %r9, %r1;
	mov.u32 	%r10, anysdata_f32;
	add.s32 	%r5, %r10, %r1;
	mov.b16 	%rs1, 0;
	st.shared.u8 	[%r5], %rs1;
	add.s32 	%r11, %r4, %r16;
	cvt.u64.u32 	%rd2, %r11;
	setp.le.u64 	%p17, %rd6, %rd2;
	@%p17 bra 	$L__BB603_4;
	cvt.u64.u32 	%rd13, %r4;
	mov.u32 	%r13, %ctaid.y;
	cvt.u64.u32 	%rd14, %r13;
	mul.lo.s64 	%rd3, %rd6, %rd14;
	add.s64 	%rd15, %rd3, %rd13;
	shl.b64 	%rd16, %rd15, 2;
	add.s64 	%rd17, %rd1, %rd16;
	ld.global.f32 	%f2, [%rd17];
	setp.neu.f32 	%p21, %f2, 0f00000000;
	mov.pred 	%p41, -1;
	@%p21 bra 	$L__BB603_3;
	add.s64 	%rd18, %rd3, %rd2;
	shl.b64 	%rd19, %rd18, 2;
	add.s64 	%rd20, %rd1, %rd19;
	ld.global.f32 	%f3, [%rd20];
	setp.neu.f32 	%p41, %f3, 0f00000000;
$L__BB603_3:
	selp.u16 	%rs3, 1, 0, %p41;
	st.shared.u8 	[%r5], %rs3;
	bra.uni 	$L__BB603_6;
$L__BB603_4:
	cvt.u64.u32 	%rd4, %r4;
	setp.le.u64 	%p18, %rd6, %rd4;
	@%p18 bra 	$L__BB603_6;
	mov.u32 	%r12, %ctaid.y;
	cvt.u64.u32 	%rd9, %r12;
	mad.lo.s64 	%rd10, %rd6, %rd9, %rd4;
	shl.b64 	%rd11, %rd10, 2;
	add.s64 	%rd12, %rd1, %rd11;
	ld.global.f32 	%f1, [%rd12];
	setp.neu.f32 	%p19, %f1, 0f00000000;
	selp.u16 	%rs2, 1, 0, %p19;
	st.shared.u8 	[%r5], %rs2;
$L__BB603_6:
	bar.sync 	0;
	setp.lt.u32 	%p22, %r16, 66;
	@%p22 bra 	$L__BB603_12;
$L__BB603_7:
	shr.u32 	%r7, %r16, 1;
	setp.ge.u32 	%p23, %r1, %r7;
	@%p23 bra 	$L__BB603_11;
	ld.shared.u8 	%rs4, [%r5];
	setp.ne.s16 	%p25, %rs4, 0;
	mov.pred 	%p42, -1;
	@%p25 bra 	$L__BB603_10;
	add.s32 	%r14, %r5, %r7;
	ld.shared.u8 	%rs5, [%r14];
	setp.ne.s16 	%p42, %rs5, 0;
$L__BB603_10:
	selp.u16 	%rs6, 1, 0, %p42;
	st.shared.u8 	[%r5], %rs6;
$L__BB603_11:
	bar.sync 	0;
	setp.gt.u32 	%p26, %r16, 131;
	mov.u32 	%r16, %r7;
	@%p26 bra 	$L__BB603_7;
$L__BB603_12:
	setp.gt.u32 	%p27, %r1, 31;
	@%p27 bra 	$L__BB603_27;
	ld.volatile.shared.u8 	%rs7, [%r5];
	setp.ne.s16 	%p29, %rs7, 0;
	mov.pred 	%p43, -1;
	@%p29 bra 	$L__BB603_15;
	ld.volatile.shared.u8 	%rs8, [%r5+32];
	setp.ne.s16 	%p43, %rs8, 0;
$L__BB603_15:
	selp.u16 	%rs9, 1, 0, %p43;
	st.volatile.shared.u8 	[%r5], %rs9;
	ld.volatile.shared.u8 	%rs10, [%r5];
	setp.ne.s16 	%p31, %rs10, 0;
	mov.pred 	%p44, -1;
	@%p31 bra 	$L__BB603_17;
	ld.volatile.shared.u8 	%rs11, [%r5+16];
	setp.ne.s16 	%p44, %rs11, 0;
$L__BB603_17:
	selp.u16 	%rs12, 1, 0, %p44;
	st.volatile.shared.u8 	[%r5], %rs12;
	ld.volatile.shared.u8 	%rs13, [%r5];
	setp.ne.s16 	%p33, %rs13, 0;
	mov.pred 	%p45, -1;
	@%p33 bra 	$L__BB603_19;
	ld.volatile.shared.u8 	%rs14, [%r5+8];
	setp.ne.s16 	%p45, %rs14, 0;
$L__BB603_19:
	selp.u16 	%rs15, 1, 0, %p45;
	st.volatile.shared.u8 	[%r5], %rs15;
	ld.volatile.shared.u8 	%rs16, [%r5];
	setp.ne.s16 	%p35, %rs16, 0;
	mov.pred 	%p46, -1;
	@%p35 bra 	$L__BB603_21;
	ld.volatile.shared.u8 	%rs17, [%r5+4];
	setp.ne.s16 	%p46, %rs17, 0;
$L__BB603_21:
	selp.u16 	%rs18, 1, 0, %p46;
	st.volatile.shared.u8 	[%r5], %rs18;
	ld.volatile.shared.u8 	%rs19, [%r5];
	setp.ne.s16 	%p37, %rs19, 0;
	mov.pred 	%p47, -1;
	@%p37 bra 	$L__BB603_23;
	ld.volatile.shared.u8 	%rs20, [%r5+2];
	setp.ne.s16 	%p47, %rs20, 0;
$L__BB603_23:
	selp.u16 	%rs21, 1, 0, %p47;
	st.volatile.shared.u8 	[%r5], %rs21;
	ld.volatile.shared.u8 	%rs22, [%r5];
	setp.ne.s16 	%p39, %rs22, 0;
	mov.pred 	%p48, -1;
	@%p39 bra 	$L__BB603_25;
	ld.volatile.shared.u8 	%rs23, [%r5+1];
	setp.ne.s16 	%p48, %rs23, 0;
$L__BB603_25:
	selp.u16 	%rs24, 1, 0, %p48;
	st.volatile.shared.u8 	[%r5], %rs24;
	setp.ne.s32 	%p40, %r1, 0;
	@%p40 bra 	$L__BB603_27;
	ld.shared.u8 	%rs25, [anysdata_f32];
	cvt.u64.u32 	%rd21, %r2;
	mov.u32 	%r15, %ctaid.y;
	cvt.u64.u32 	%rd22, %r15;
	mad.lo.s64 	%rd23, %rd7, %rd22, %rd21;
	cvta.to.global.u64 	%rd24, %rd5;
	add.s64 	%rd25, %rd24, %rd23;
	st.global.u8 	[%rd25], %rs25;
$L__BB603_27:
	ret;

}
	// .globl	contiguous_any3_f32
.visible .entry contiguous_any3_f32(
	.param .u64 .ptr .align 1 contiguous_any3_f32_param_0,
	.param .u64 .ptr .align 1 contiguous_any3_f32_param_1,
	.param .u64 .ptr .align 1 contiguous_any3_f32_param_2,
	.param .u64 .ptr .align 1 contiguous_any3_f32_param_3,
	.param .u64 contiguous_any3_f32_param_4,
	.param .u64 contiguous_any3_f32_param_5,
	.param .u64 contiguous_any3_f32_param_6
)
{
	.reg .pred 	%p<81>;
	.reg .b16 	%rs<49>;
	.reg .b32 	%r<188>;
	.reg .b32 	%f<2>;
	.reg .b64 	%rd<307>;

	ld.param.u64 	%rd144, [contiguous_any3_f32_param_0];
	ld.param.u64 	%rd145, [contiguous_any3_f32_param_1];
	ld.param.u64 	%rd148, [contiguous_any3_f32_param_2];
	ld.param.u64 	%rd149, [contiguous_any3_f32_param_3];
	ld.param.u64 	%rd146, [contiguous_any3_f32_param_4];
	ld.param.u64 	%rd147, [contiguous_any3_f32_param_5];
	ld.param.u64 	%rd150, [contiguous_any3_f32_param_6];
	cvta.to.global.u64 	%rd1, %rd149;
	cvta.to.global.u64 	%rd2, %rd148;
	mov.u32 	%r1, %tid.y;
	mov.u32 	%r2, %ntid.x;
	mov.u32 	%r3, %tid.x;
	mad.lo.s32 	%r70, %r1, %r2, %r3;
	mov.u32 	%r71, %ctaid.x;
	mad.lo.s32 	%r72, %r71, %r2, %r3;
	mov.u32 	%r4, %ctaid.y;
	mov.u32 	%r5, %ntid.y;
	mad.lo.s32 	%r73, %r4, %r5, %r1;
	mov.u32 	%r74, anysdata_f32;
	add.s32 	%r7, %r74, %r70;
	mov.b16 	%rs16, 0;
	st.shared.u8 	[%r7], %rs16;
	cvt.u64.u32 	%rd3, %r72;
	setp.le.u64 	%p9, %rd147, %rd3;
	cvt.u64.u32 	%rd152, %r73;
	setp.le.u64 	%p10, %rd150, %rd152;
	or.pred  	%p11, %p9, %p10;
	@%p11 bra 	$L__BB604_95;
	cvt.u32.u64 	%r75, %rd3;
	cvt.u32.u64 	%r76, %rd147;
	mad.lo.s32 	%r179, %r73, %r76, %r75;
	cvt.u32.u64 	%r9, %rd146;
	add.s32 	%r178, %r9, -1;
	setp.lt.s32 	%p12, %r178, 0;
	mov.b64 	%rd306, 0;
	@%p12 bra 	$L__BB604_59;
	setp.lt.u32 	%p13, %r178, 7;
	mov.b64 	%rd306, 0;
	@%p13 bra 	$L__BB604_30;
	add.s32 	%r174, %r9, -4;
	and.b32  	%r77, %r9, -8;
	neg.s32 	%r173, %r77;
	mov.b64 	%rd306, 0;
$L__BB604_4:
	.pragma "nounroll";
	add.s32 	%r16, %r174, 3;
	cvt.u64.u32 	%rd5, %r179;
	mul.wide.u32 	%rd157, %r16, 8;
	add.s64 	%rd158, %rd2, %rd157;
	ld.global.u64 	%rd6, [%rd158];
	and.b64  	%rd159, %rd6, -4294967296;
	setp.ne.s64 	%p14, %rd159, 0;
	@%p14 bra 	$L__BB604_6;
	cvt.u32.u64 	%r78, %rd6;
	cvt.u32.u64 	%r79, %rd5;
	div.u32 	%r80, %r79, %r78;
	mul.lo.s32 	%r81, %r80, %r78;
	sub.s32 	%r82, %r79, %r81;
	cvt.u64.u32 	%rd271, %r80;
	cvt.u64.u32 	%rd272, %r82;
	bra.uni 	$L__BB604_7;
$L__BB604_6:
	div.s64 	%rd271, %rd5, %rd6;
	mul.lo.s64 	%rd160, %rd271, %rd6;
	sub.s64 	%rd272, %rd5, %rd160;
$L__BB604_7:
	mul.wide.u32 	%rd161, %r16, 8;
	add.s64 	%rd162, %rd1, %rd161;
	ld.global.u64 	%rd163, [%rd162];
	mad.lo.s64 	%rd13, %rd163, %rd272, %rd306;
	add.s32 	%r17, %r174, 2;
	and.b64  	%rd14, %rd271, 4294967295;
	mul.wide.u32 	%rd164, %r17, 8;
	add.s64 	%rd165, %rd2, %rd164;
	ld.global.u64 	%rd15, [%rd165];
	and.b64  	%rd166, %rd15, -4294967296;
	setp.ne.s64 	%p15, %rd166, 0;
	@%p15 bra 	$L__BB604_9;
	cvt.u32.u64 	%r83, %rd15;
	cvt.u32.u64 	%r84, %rd14;
	div.u32 	%r85, %r84, %r83;
	mul.lo.s32 	%r86, %r85, %r83;
	sub.s32 	%r87, %r84, %r86;
	cvt.u64.u32 	%rd273, %r85;
	cvt.u64.u32 	%rd274, %r87;
	bra.uni 	$L__BB604_10;
$L__BB604_9:
	div.s64 	%rd273, %rd14, %rd15;
	mul.lo.s64 	%rd167, %rd273, %rd15;
	sub.s64 	%rd274, %rd14, %rd167;
$L__BB604_10:
	mul.wide.u32 	%rd168, %r17, 8;
	add.s64 	%rd169, %rd1, %rd168;
	ld.global.u64 	%rd170, [%rd169];
	mad.lo.s64 	%rd22, %rd170, %rd274, %rd13;
	add.s32 	%r18, %r174, 1;
	and.b64  	%rd23, %rd273, 4294967295;
	mul.wide.u32 	%rd171, %r18, 8;
	add.s64 	%rd172, %rd2, %rd171;
	ld.global.u64 	%rd24, [%rd172];
	and.b64  	%rd173, %rd24, -4294967296;
	setp.ne.s64 	%p16, %rd173, 0;
	@%p16 bra 	$L__BB604_12;
	cvt.u32.u64 	%r88, %rd24;
	cvt.u32.u64 	%r89, %rd23;
	div.u32 	%r90, %r89, %r88;
	mul.lo.s32 	%r91, %r90, %r88;
	sub.s32 	%r92, %r89, %r91;
	cvt.u64.u32 	%rd275, %r90;
	cvt.u64.u32 	%rd276, %r92;
	bra.uni 	$L__BB604_13;
$L__BB604_12:
	div.s64 	%rd275, %rd23, %rd24;
	mul.lo.s64 	%rd174, %rd275, %rd24;
	sub.s64 	%rd276, %rd23, %rd174;
$L__BB604_13:
	mul.wide.u32 	%rd175, %r18, 8;
	add.s64 	%rd176, %rd1, %rd175;
	ld.global.u64 	%rd177, [%rd176];
	mad.lo.s64 	%rd31, %rd177, %rd276, %rd22;
	and.b64  	%rd32, %rd275, 4294967295;
	mul.wide.u32 	%rd178, %r174, 8;
	add.s64 	%rd179, %rd2, %rd178;
	ld.global.u64 	%rd33, [%rd179];
	and.b64  	%rd180, %rd33, -4294967296;
	setp.ne.s64 	%p17, %rd180, 0;
	@%p17 bra 	$L__BB604_15;
	cvt.u32.u64 	%r93, %rd33;
	cvt.u32.u64 	%r94, %rd32;
	div.u32 	%r95, %r94, %r93;
	mul.lo.s32 	%r96, %r95, %r93;
	sub.s32 	%r97, %r94, %r96;
	cvt.u64.u32 	%rd277, %r95;
	cvt.u64.u32 	%rd278, %r97;
	bra.uni 	$L__BB604_16;
$L__BB604_15:
	div.s64 	%rd277, %rd32, %rd33;
	mul.lo.s64 	%rd181, %rd277, %rd33;
	sub.s64 	%rd278, %rd32, %rd181;
$L__BB604_16:
	mul.wide.u32 	%rd182, %r174, 8;
	add.s64 	%rd183, %rd1, %rd182;
	ld.global.u64 	%rd184, [%rd183];
	mad.lo.s64 	%rd40, %rd184, %rd278, %rd31;
	add.s32 	%r19, %r174, -1;
	and.b64  	%rd41, %rd277, 4294967295;
	mul.wide.u32 	%rd185, %r19, 8;
	add.s64 	%rd186, %rd2, %rd185;
	ld.global.u64 	%rd42, [%rd186];
	and.b64  	%rd187, %rd42, -4294967296;
	setp.ne.s64 	%p18, %rd187, 0;
	@%p18 bra 	$L__BB604_18;
	cvt.u32.u64 	%r98, %rd42;
	cvt.u32.u64 	%r99, %rd41;
	div.u32 	%r100, %r99, %r98;
	mul.lo.s32 	%r101, %r100, %r98;
	sub.s32 	%r102, %r99, %r101;
	cvt.u64.u32 	%rd279, %r100;
	cvt.u64.u32 	%rd280, %r102;
	bra.uni 	$L__BB604_19;
$L__BB604_18:
	div.s64 	%rd279, %rd41, %rd42;
	mul.lo.s64 	%rd188, %rd279, %rd42;
	sub.s64 	%rd280, %rd41, %rd188;
$L__BB604_19:
	mul.wide.u32 	%rd189, %r19, 8;
	add.s64 	%rd190, %rd1, %rd189;
	ld.global.u64 	%rd191, [%rd190];
	mad.lo.s64 	%rd49, %rd191, %rd280, %rd40;
	add.s32 	%r20, %r174, -2;
	and.b64  	%rd50, %rd279, 4294967295;
	mul.wide.u32 	%rd192, %r20, 8;
	add.s64 	%rd193, %rd2, %rd192;
	ld.global.u64 	%rd51, [%rd193];
	and.b64  	%rd194, %rd51, -4294967296;
	setp.ne.s64 	%p19, %rd194, 0;
	@%p19 bra 	$L__BB604_21;
	cvt.u32.u64 	%r103, %rd51;
	cvt.u32.u64 	%r104, %rd50;
	div.u32 	%r105, %r104, %r103;
	mul.lo.s32 	%r106, %r105, %r103;
	sub.s32 	%r107, %r104, %r106;
	cvt.u64.u32 	%rd281, %r105;
	cvt.u64.u32 	%rd282, %r107;
	bra.uni 	$L__BB604_22;
$L__BB604_21:
	div.s64 	%rd281, %rd50, %rd51;
	mul.lo.s64 	%rd195, %rd281, %rd51;
	sub.s64 	%rd282, %rd50, %rd195;
$L__BB604_22:
	mul.wide.u32 	%rd196, %r20, 8;
	add.s64 	%rd197, %rd1, %rd196;
	ld.global.u64 	%rd198, [%rd197];
	mad.lo.s64 	%rd58, %rd198, %rd282, %rd49;
	add.s32 	%r21, %r174, -3;
	and.b64  	%rd59, %rd281, 4294967295;
	mul.wide.u32 	%rd199, %r21, 8;
	add.s64 	%rd200, %rd2, %rd199;
	ld.global.u64 	%rd60, [%rd200];
	and.b64  	%rd201, %rd60, -4294967296;
	setp.ne.s64 	%p20, %rd201, 0;
	@%p20 bra 	$L__BB604_24;
	cvt.u32.u64 	%r108, %rd60;
	cvt.u32.u64 	%r109, %rd59;
	div.u32 	%r110, %r109, %r108;
	mul.lo.s32 	%r111, %r110, %r108;
	sub.s32 	%r112, %r109, %r111;
	cvt.u64.u32 	%rd283, %r110;
	cvt.u64.u32 	%rd284, %r112;
	bra.uni 	$L__BB604_25;
$L__BB604_24:
	div.s64 	%rd283, %rd59, %rd60;
	mul.lo.s64 	%rd202, %rd283, %rd60;
	sub.s64 	%rd284, %rd59, %rd202;
$L__BB604_25:
	mul.wide.u32 	%rd203, %r21, 8;
	add.s64 	%rd204, %rd1, %rd203;
	ld.global.u64 	%rd205, [%rd204];
	mad.lo.s64 	%rd67, %rd205, %rd284, %rd58;
	and.b64  	%rd68, %rd283, 4294967295;
	add.s32 	%r113, %r174, -4;
	mul.wide.u32 	%rd206, %r113, 8;
	add.s64 	%rd207, %rd2, %rd206;
	ld.global.u64 	%rd69, [%rd207];
	and.b64  	%rd208, %rd69, -4294967296;
	setp.ne.s64 	%p21, %rd208, 0;
	@%p21 bra 	$L__BB604_27;
	cvt.u32.u64 	%r114, %rd69;
	cvt.u32.u64 	%r115, %rd68;
	div.u32 	%r116, %r115, %r114;
	mul.lo.s32 	%r117, %r116, %r114;
	sub.s32 	%r118, %r115, %r117;
	cvt.u64.u32 	%rd285, %r116;
	cvt.u64.u32 	%rd286, %r118;
	bra.uni 	$L__BB604_28;
$L__BB604_27:
	div.s64 	%rd285, %rd68, %rd69;
	mul.lo.s64 	%rd209, %rd285, %rd69;
	sub.s64 	%rd286, %rd68, %rd209;
$L__BB604_28:
	mul.wide.u32 	%rd210, %r113, 8;
	add.s64 	%rd211, %rd1, %rd210;
	ld.global.u64 	%rd212, [%rd211];
	mad.lo.s64 	%rd306, %rd212, %rd286, %rd67;
	cvt.u32.u64 	%r179, %rd285;
	add.s32 	%r174, %r174, -8;
	add.s32 	%r173, %r173, 8;
	setp.ne.s32 	%p22, %r173, 0;
	@%p22 bra 	$L__BB604_4;
	add.s32 	%r178, %r174, 3;
$L__BB604_30:
	and.b32  	%r28, %r9, 7;
	setp.eq.s32 	%p23, %r28, 0;
	@%p23 bra 	$L__BB604_59;
	and.b32  	%r29, %r9, 3;
	setp.lt.u32 	%p24, %r28, 4;
	@%p24 bra 	$L__BB604_45;
	cvt.u64.u32 	%rd79, %r179;
	mul.wide.u32 	%rd214, %r178, 8;
	add.s64 	%rd215, %rd2, %rd214;
	ld.global.u64 	%rd80, [%rd215];
	and.b64  	%rd216, %rd80, -4294967296;
	setp.ne.s64 	%p25, %rd216, 0;
	@%p25 bra 	$L__BB604_34;
	cvt.u32.u64 	%r120, %rd80;
	cvt.u32.u64 	%r121, %rd79;
	div.u32 	%r122, %r121, %r120;
	mul.lo.s32 	%r123, %r122, %r120;
	sub.s32 	%r124, %r121, %r123;
	cvt.u64.u32 	%rd289, %r122;
	cvt.u64.u32 	%rd290, %r124;
	bra.uni 	$L__BB604_35;
$L__BB604_34:
	div.s64 	%rd289, %rd79, %rd80;
	mul.lo.s64 	%rd217, %rd289, %rd80;
	sub.s64 	%rd290, %rd79, %rd217;
$L__BB604_35:
	mul.wide.u32 	%rd218, %r178, 8;
	add.s64 	%rd219, %rd1, %rd218;
	ld.global.u64 	%rd220, [%rd219];
	mad.lo.s64 	%rd87, %rd220, %rd290, %rd306;
	add.s32 	%r30, %r178, -1;
	and.b64  	%rd88, %rd289, 4294967295;
	mul.wide.u32 	%rd221, %r30, 8;
	add.s64 	%rd222, %rd2, %rd221;
	ld.global.u64 	%rd89, [%rd222];
	and.b64  	%rd223, %rd89, -4294967296;
	setp.ne.s64 	%p26, %rd223, 0;
	@%p26 bra 	$L__BB604_37;
	cvt.u32.u64 	%r125, %rd89;
	cvt.u32.u64 	%r126, %rd88;
	div.u32 	%r127, %r126, %r125;
	mul.lo.s32 	%r128, %r127, %r125;
	sub.s32 	%r129, %r126, %r128;
	cvt.u64.u32 	%rd291, %r127;
	cvt.u64.u32 	%rd292, %r129;
	bra.uni 	$L__BB604_38;
$L__BB604_37:
	div.s64 	%rd291, %rd88, %rd89;
	mul.lo.s64 	%rd224, %rd291, %rd89;
	sub.s64 	%rd292, %rd88, %rd224;
$L__BB604_38:
	mul.wide.u32 	%rd225, %r30, 8;
	add.s64 	%rd226, %rd1, %rd225;
	ld.global.u64 	%rd227, [%rd226];
	mad.lo.s64 	%rd96, %rd227, %rd292, %rd87;
	add.s32 	%r31, %r178, -2;
	and.b64  	%rd97, %rd291, 4294967295;
	mul.wide.u32 	%rd228, %r31, 8;
	add.s64 	%rd229, %rd2, %rd228;
	ld.global.u64 	%rd98, [%rd229];
	and.b64  	%rd230, %rd98, -4294967296;
	setp.ne.s64 	%p27, %rd230, 0;
	@%p27 bra 	$L__BB604_40;
	cvt.u32.u64 	%r130, %rd98;
	cvt.u32.u64 	%r131, %rd97;
	div.u32 	%r132, %r131, %r130;
	mul.lo.s32 	%r133, %r132, %r130;
	sub.s32 	%r134, %r131, %r133;
	cvt.u64.u32 	%rd293, %r132;
	cvt.u64.u32 	%rd294, %r134;
	bra.uni 	$L__BB604_41;
$L__BB604_40:
	div.s64 	%rd293, %rd97, %rd98;
	mul.lo.s64 	%rd231, %rd293, %rd98;
	sub.s64 	%rd294, %rd97, %rd231;
$L__BB604_41:
	mul.wide.u32 	%rd232, %r31, 8;
	add.s64 	%rd233, %rd1, %rd232;
	ld.global.u64 	%rd234, [%rd233];
	mad.lo.s64 	%rd105, %rd234, %rd294, %rd96;
	add.s32 	%r32, %r178, -3;
	and.b64  	%rd106, %rd293, 4294967295;
	mul.wide.u32 	%rd235, %r32, 8;
	add.s64 	%rd236, %rd2, %rd235;
	ld.global.u64 	%rd107, [%rd236];
	and.b64  	%rd237, %rd107, -4294967296;
	setp.ne.s64 	%p28, %rd237, 0;
	@%p28 bra 	$L__BB604_43;
	cvt.u32.u64 	%r135, %rd107;
	cvt.u32.u64 	%r136, %rd106;
	div.u32 	%r137, %r136, %r135;
	mul.lo.s32 	%r138, %r137, %r135;
	sub.s32 	%r139, %r136, %r138;
	cvt.u64.u32 	%rd295, %r137;
	cvt.u64.u32 	%rd296, %r139;
	bra.uni 	$L__BB604_44;
$L__BB604_43:
	div.s64 	%rd295, %rd106, %rd107;
	mul.lo.s64 	%rd238, %rd295, %rd107;
	sub.s64 	%rd296, %rd106, %rd238;
$L__BB604_44:
	mul.wide.u32 	%rd239, %r32, 8;
	add.s64 	%rd240, %rd1, %rd239;
	ld.global.u64 	%rd241, [%rd240];
	mad.lo.s64 	%rd306, %rd241, %rd296, %rd105;
	cvt.u32.u64 	%r179, %rd295;
	add.s32 	%r178, %r178, -4;
$L__BB604_45:
	setp.eq.s32 	%p29, %r29, 0;
	@%p29 bra 	$L__BB604_59;
	setp.eq.s32 	%p30, %r29, 1;
	@%p30 bra 	$L__BB604_54;
	cvt.u64.u32 	%rd117, %r179;
	mul.wide.u32 	%rd243, %r178, 8;
	add.s64 	%rd244, %rd2, %rd243;
	ld.global.u64 	%rd118, [%rd244];
	and.b64  	%rd245, %rd118, -4294967296;
	setp.ne.s64 	%p31, %rd245, 0;
	@%p31 bra 	$L__BB604_49;
	cvt.u32.u64 	%r140, %rd118;
	cvt.u32.u64 	%r141, %rd117;
	div.u32 	%r142, %r141, %r140;
	mul.lo.s32 	%r143, %r142, %r140;
	sub.s32 	%r144, %r141, %r143;
	cvt.u64.u32 	%rd299, %r142;
	cvt.u64.u32 	%rd300, %r144;
	bra.uni 	$L__BB604_50;
$L__BB604_49:
	div.s64 	%rd299, %rd117, %rd118;
	mul.lo.s64 	%rd246, %rd299, %rd118;
	sub.s64 	%rd300, %rd117, %rd246;
$L__BB604_50:
	add.s64 	%rd248, %rd1, %rd243;
	ld.global.u64 	%rd249, [%rd248];
	mad.lo.s64 	%rd125, %rd249, %rd300, %rd306;
	add.s32 	%r37, %r178, -1;
	and.b64  	%rd126, %rd299, 4294967295;
	mul.wide.u32 	%rd250, %r37, 8;
	add.s64 	%rd251, %rd2, %rd250;
	ld.global.u64 	%rd127, [%rd251];
	and.b64  	%rd252, %rd127, -4294967296;
	setp.ne.s64 	%p32, %rd252, 0;
	@%p32 bra 	$L__BB604_52;
	cvt.u32.u64 	%r145, %rd127;
	cvt.u32.u64 	%r146, %rd126;
	div.u32 	%r147, %r146, %r145;
	mul.lo.s32 	%r148, %r147, %r145;
	sub.s32 	%r149, %r146, %r148;
	cvt.u64.u32 	%rd301, %r147;
	cvt.u64.u32 	%rd302, %r149;
	bra.uni 	$L__BB604_53;
$L__BB604_52:
	div.s64 	%rd301, %rd126, %rd127;
	mul.lo.s64 	%rd253, %rd301, %rd127;
	sub.s64 	%rd302, %rd126, %rd253;
$L__BB604_53:
	add.s64 	%rd255, %rd1, %rd250;
	ld.global.u64 	%rd256, [%rd255];
	mad.lo.s64 	%rd306, %rd256, %rd302, %rd125;
	cvt.u32.u64 	%r179, %rd301;
	add.s32 	%r178, %r178, -2;
$L__BB604_54:
	and.b32  	%r150, %r9, 1;
	setp.eq.b32 	%p33, %r150, 1;
	not.pred 	%p34, %p33;
	@%p34 bra 	$L__BB604_59;
	cvt.u64.u32 	%rd137, %r179;
	mul.wide.u32 	%rd257, %r178, 8;
	add.s64 	%rd258, %rd2, %rd257;
	ld.global.u64 	%rd138, [%rd258];
	and.b64  	%rd259, %rd138, -4294967296;
	setp.ne.s64 	%p35, %rd259, 0;
	@%p35 bra 	$L__BB604_57;
	cvt.u32.u64 	%r151, %rd138;
	cvt.u32.u64 	%r152, %rd137;
	rem.u32 	%r153, %r152, %r151;
	cvt.u64.u32 	%rd305, %r153;
	bra.uni 	$L__BB604_58;
$L__BB604_57:
	rem.s64 	%rd305, %rd137, %rd138;
$L__BB604_58:
	add.s64 	%rd261, %rd1, %rd257;
	ld.global.u64 	%rd262, [%rd261];
	mad.lo.s64 	%rd306, %rd262, %rd305, %rd306;
$L__BB604_59:
	cvta.to.global.u64 	%rd263, %rd145;
	shl.b64 	%rd264, %rd306, 2;
	add.s64 	%rd265, %rd263, %rd264;
	ld.global.f32 	%f1, [%rd265];
	setp.neu.f32 	%p36, %f1, 0f00000000;
	selp.u16 	%rs17, 1, 0, %p36;
	st.shared.u8 	[%r7], %rs17;
	bar.sync 	0;
	setp.ne.s32 	%p37, %r1, 0;
	@%p37 bra 	$L__BB604_95;
	setp.gt.u32 	%p38, %r5, 1;
	@%p38 bra 	$L__BB604_62;
	mov.u32 	%r154, anysdata_f32;
	add.s32 	%r155, %r154, %r3;
	ld.shared.u8 	%rs47, [%r155];
	bra.uni 	$L__BB604_94;
$L__BB604_62:
	mov.u32 	%r157, anysdata_f32;
	add.s32 	%r42, %r157, %r3;
	ld.shared.u8 	%rs47, [%r42];
	add.s32 	%r43, %r5, -1;
	add.s32 	%r158, %r5, -2;
	and.b32  	%r44, %r43, 7;
	setp.lt.u32 	%p39, %r158, 7;
	mov.b32 	%r186, 1;
	@%p39 bra 	$L__BB604_75;
	and.b32  	%r160, %r43, -8;
	neg.s32 	%r184, %r160;
	shl.b32 	%r46, %r2, 3;
	shl.b32 	%r47, %r2, 1;
	mul.lo.s32 	%r48, %r2, 3;
	shl.b32 	%r49, %r2, 2;
	mul.lo.s32 	%r50, %r2, 5;
	mul.lo.s32 	%r51, %r2, 6;
	mul.lo.s32 	%r52, %r2, 7;
	mov.b32 	%r183, 0;
	mov.u32 	%r182, %r42;
$L__BB604_64:
	.pragma "nounroll";
	and.b16  	%rs19, %rs47, 255;
	setp.ne.s16 	%p41, %rs19, 0;
	mov.pred 	%p77, -1;
	@%p41 bra 	$L__BB604_73;
	add.s32 	%r161, %r182, %r2;
	ld.shared.u8 	%rs20, [%r161];
	setp.ne.s16 	%p43, %rs20, 0;
	@%p43 bra 	$L__BB604_73;
	add.s32 	%r162, %r182, %r47;
	ld.shared.u8 	%rs21, [%r162];
	setp.ne.s16 	%p45, %rs21, 0;
	@%p45 bra 	$L__BB604_73;
	add.s32 	%r163, %r182, %r48;
	ld.shared.u8 	%rs22, [%r163];
	setp.ne.s16 	%p47, %rs22, 0;
	@%p47 bra 	$L__BB604_73;
	add.s32 	%r164, %r182, %r49;
	ld.shared.u8 	%rs23, [%r164];
	setp.ne.s16 	%p49, %rs23, 0;
	@%p49 bra 	$L__BB604_73;
	add.s32 	%r165, %r182, %r50;
	ld.shared.u8 	%rs24, [%r165];
	setp.ne.s16 	%p51, %rs24, 0;
	@%p51 bra 	$L__BB604_73;
	add.s32 	%r166, %r182, %r51;
	ld.shared.u8 	%rs25, [%r166];
	setp.ne.s16 	%p53, %rs25, 0;
	@%p53 bra 	$L__BB604_73;
	add.s32 	%r167, %r182, %r52;
	ld.shared.u8 	%rs26, [%r167];
	setp.ne.s16 	%p55, %rs26, 0;
	@%p55 bra 	$L__BB604_73;
	add.s32 	%r168, %r182, %r46;
	ld.shared.u8 	%rs27, [%r168];
	setp.ne.s16 	%p77, %rs27, 0;
$L__BB604_73:
	selp.u16 	%rs47, 1, 0, %p77;
	add.s32 	%r184, %r184, 8;
	add.s32 	%r183, %r183, 8;
	add.s32 	%r182, %r182, %r46;
	setp.ne.s32 	%p56, %r184, 0;
	@%p56 bra 	$L__BB604_64;
	add.s32 	%r186, %r183, 1;
$L__BB604_75:
	setp.eq.s32 	%p57, %r44, 0;
	@%p57 bra 	$L__BB604_93;
	and.b32  	%r61, %r43, 3;
	setp.lt.u32 	%p58, %r44, 4;
	@%p58 bra 	$L__BB604_83;
	and.b16  	%rs29, %rs47, 255;
	setp.ne.s16 	%p60, %rs29, 0;
	mov.pred 	%p78, -1;
	@%p60 bra 	$L__BB604_82;
	mad.lo.s32 	%r62, %r186, %r2, %r42;
	ld.shared.u8 	%rs30, [%r62];
	setp.ne.s16 	%p62, %rs30, 0;
	@%p62 bra 	$L__BB604_82;
	add.s32 	%r63, %r62, %r2;
	ld.shared.u8 	%rs31, [%r63];
	setp.ne.s16 	%p64, %rs31, 0;
	@%p64 bra 	$L__BB604_82;
	add.s32 	%r64, %r63, %r2;
	ld.shared.u8 	%rs32, [%r64];
	setp.ne.s16 	%p66, %rs32, 0;
	@%p66 bra 	$L__BB604_82;
	add.s32 	%r169, %r64, %r2;
	ld.shared.u8 	%rs33, [%r169];
	setp.ne.s16 	%p78, %rs33, 0;
$L__BB604_82:
	add.s32 	%r186, %r186, 4;
	selp.u16 	%rs47, 1, 0, %p78;
$L__BB604_83:
	setp.eq.s32 	%p67, %r61, 0;
	@%p67 bra 	$L__BB604_93;
	setp.eq.s32 	%p68, %r61, 1;
	@%p68 bra 	$L__BB604_89;
	and.b16  	%rs35, %rs47, 255;
	setp.ne.s16 	%p70, %rs35, 0;
	mov.pred 	%p79, -1;
	@%p70 bra 	$L__BB604_88;
	mad.lo.s32 	%r67, %r186, %r2, %r42;
	ld.shared.u8 	%rs36, [%r67];
	setp.ne.s16 	%p72, %rs36, 0;
	@%p72 bra 	$L__BB604_88;
	add.s32 	%r170, %r67, %r2;
	ld.shared.u8 	%rs37, [%r170];
	setp.ne.s16 	%p79, %rs37, 0;
$L__BB604_88:
	add.s32 	%r186, %r186, 2;
	selp.u16 	%rs47, 1, 0, %p79;
$L__BB604_89:
	and.b32  	%r171, %r43, 1;
	setp.eq.b32 	%p73, %r171, 1;
	not.pred 	%p74, %p73;
	@%p74 bra 	$L__BB604_93;
	and.b16  	%rs38, %rs47, 255;
	setp.ne.s16 	%p76, %rs38, 0;
	mov.pred 	%p80, -1;
	@%p76 bra 	$L__BB604_92;
	mad.lo.s32 	%r172, %r186, %r2, %r42;
	ld.shared.u8 	%rs39, [%r172];
	setp.ne.s16 	%p80, %rs39, 0;
$L__BB604_92:
	selp.u16 	%rs47, 1, 0, %p80;
$L__BB604_93:
	st.shared.u8 	[%r42], %rs47;
$L__BB604_94:
	cvt.u64.u32 	%rd266, %r4;
	mad.lo.s64 	%rd267, %rd147, %rd266, %rd3;
	cvta.to.global.u64 	%rd268, %rd144;
	add.s64 	%rd269, %rd268, %rd267;
	st.global.u8 	[%rd269], %rs47;
$L__BB604_95:
	ret;

}
	// .globl	contiguous_any33_f32
.visible .entry contiguous_any33_f32(
	.param .u64 .ptr .align 1 contiguous_any33_f32_param_0,
	.param .u64 .ptr .align 1 contiguous_any33_f32_param_1,
	.param .u64 contiguous_any33_f32_param_2,
	.param .u64 contiguous_any33_f32_param_3,
	.param .u64 contiguous_any33_f32_param_4
)
{
	.reg .pred 	%p<57>;
	.reg .b16 	%rs<49>;
	.reg .b32 	%r<69>;
	.reg .b32 	%f<2>;
	.reg .b64 	%rd<15>;

	ld.param.u64 	%rd2, [contiguous_any33_f32_param_0];
	ld.param.u64 	%rd3, [contiguous_any33_f32_param_1];
	ld.param.u64 	%rd4, [contiguous_any33_f32_param_3];
	ld.param.u64 	%rd5, [contiguous_any33_f32_param_4];
	mov.u32 	%r1, %tid.y;
	mov.u32 	%r2, %ntid.x;
	mov.u32 	%r3, %tid.x;
	mad.lo.s32 	%r36, %r1, %r2, %r3;
	mov.u32 	%r37, %ctaid.x;
	mad.lo.s32 	%r38, %r37, %r2, %r3;
	mov.u32 	%r4, %ctaid.y;
	mov.u32 	%r5, %ntid.y;
	mad.lo.s32 	%r39, %r4, %r5, %r1;
	mov.u32 	%r40, anysdata_f32;
	add.s32 	%r7, %r40, %r36;
	mov.b16 	%rs16, 0;
	st.shared.u8 	[%r7], %rs16;
	cvt.u64.u32 	%rd1, %r38;
	setp.le.u64 	%p9, %rd4, %rd1;
	cvt.u64.u32 	%rd7, %r39;
	setp.le.u64 	%p10, %rd5, %rd7;
	or.pred  	%p11, %p9, %p10;
	@%p11 bra 	$L__BB605_37;
	cvt.u32.u64 	%r41, %rd1;
	cvta.to.global.u64 	%rd8, %rd3;
	cvt.u32.u64 	%r42, %rd4;
	mad.lo.s32 	%r43, %r39, %r42, %r41;
	mul.wide.u32 	%rd9, %r43, 4;
	add.s64 	%rd10, %rd8, %rd9;
	ld.global.f32 	%f1, [%rd10];
	setp.neu.f32 	%p12, %f1, 0f00000000;
	selp.u16 	%rs17, 1, 0, %p12;
	st.shared.u8 	[%r7], %rs17;
	bar.sync 	0;
	setp.ne.s32 	%p13, %r1, 0;
	@%p13 bra 	$L__BB605_37;
	setp.gt.u32 	%p14, %r5, 1;
	@%p14 bra 	$L__BB605_4;
	add.s32 	%r45, %r40, %r3;
	ld.shared.u8 	%rs47, [%r45];
	bra.uni 	$L__BB605_36;
$L__BB605_4:
	add.s32 	%r8, %r40, %r3;
	ld.shared.u8 	%rs47, [%r8];
	add.s32 	%r9, %r5, -1;
	add.s32 	%r48, %r5, -2;
	and.b32  	%r10, %r9, 7;
	setp.lt.u32 	%p15, %r48, 7;
	mov.b32 	%r67, 1;
	@%p15 bra 	$L__BB605_17;
	and.b32  	%r50, %r9, -8;
	neg.s32 	%r65, %r50;
	shl.b32 	%r12, %r2, 3;
	shl.b32 	%r13, %r2, 1;
	mul.lo.s32 	%r14, %r2, 3;
	shl.b32 	%r15, %r2, 2;
	mul.lo.s32 	%r16, %r2, 5;
	mul.lo.s32 	%r17, %r2, 6;
	mul.lo.s32 	%r18, %r2, 7;
	mov.b32 	%r64, 0;
	mov.u32 	%r63, %r8;
$L__BB605_6:
	.pragma "nounroll";
	and.b16  	%rs19, %rs47, 255;
	setp.ne.s16 	%p17, %rs19, 0;
	mov.pred 	%p53, -1;
	@%p17 bra 	$L__BB605_15;
	add.s32 	%r51, %r63, %r2;
	ld.shared.u8 	%rs20, [%r51];
	setp.ne.s16 	%p19, %rs20, 0;
	@%p19 bra 	$L__BB605_15;
	add.s32 	%r52, %r63, %r13;
	ld.shared.u8 	%rs21, [%r52];
	setp.ne.s16 	%p21, %rs21, 0;
	@%p21 bra 	$L__BB605_15;
	add.s32 	%r53, %r63, %r14;
	ld.shared.u8 	%rs22, [%r53];
	setp.ne.s16 	%p23, %rs22, 0;
	@%p23 bra 	$L__BB605_15;
	add.s32 	%r54, %r63, %r15;
	ld.shared.u8 	%rs23, [%r54];
	setp.ne.s16 	%p25, %rs23, 0;
	@%p25 bra 	$L__BB605_15;
	add.s32 	%r55, %r63, %r16;
	ld.shared.u8 	%rs24, [%r55];
	setp.ne.s16 	%p27, %rs24, 0;
	@%p27 bra 	$L__BB605_15;
	add.s32 	%r56, %r63, %r17;
	ld.shared.u8 	%rs25, [%r56];
	setp.ne.s16 	%p29, %rs25, 0;
	@%p29 bra 	$L__BB605_15;
	add.s32 	%r57, %r63, %r18;
	ld.shared.u8 	%rs26, [%r57];
	setp.ne.s16 	%p31, %rs26, 0;
	@%p31 bra 	$L__BB605_15;
	add.s32 	%r58, %r63, %r12;
	ld.shared.u8 	%rs27, [%r58];
	setp.ne.s16 	%p53, %rs27, 0;
$L__BB605_15:
	selp.u16 	%rs47, 1, 0, %p53;
	add.s32 	%r65, %r65, 8;
	add.s32 	%r64, %r64, 8;
	add.s32 	%r63, %r63, %r12;
	setp.ne.s32 	%p32, %r65, 0;
	@%p32 bra 	$L__BB605_6;
	add.s32 	%r67, %r64, 1;
$L__BB605_17:
	setp.eq.s32 	%p33, %r10, 0;
	@%p33 bra 	$L__BB605_35;
	and.b32  	%r27, %r9, 3;
	setp.lt.u32 	%p34, %r10, 4;
	@%p34 bra 	$L__BB605_25;
	and.b16  	%rs29, %rs47, 255;
	setp.ne.s16 	%p36, %rs29, 0;
	mov.pred 	%p54, -1;
	@%p36 bra 	$L__BB605_24;
	mad.lo.s32 	%r28, %r67, %r2, %r8;
	ld.shared.u8 	%rs30, [%r28];
	setp.ne.s16 	%p38, %rs30, 0;
	@%p38 bra 	$L__BB605_24;
	add.s32 	%r29, %r28, %r2;
	ld.shared.u8 	%rs31, [%r29];
	setp.ne.s16 	%p40, %rs31, 0;
	@%p40 bra 	$L__BB605_24;
	add.s32 	%r30, %r29, %r2;
	ld.shared.u8 	%rs32, [%r30];
	setp.ne.s16 	%p42, %rs32, 0;
	@%p42 bra 	$L__BB605_24;
	add.s32 	%r59, %r30, %r2;
	ld.shared.u8 	%rs33, [%r59];
	setp.ne.s16 	%p54, %rs33, 0;
$L__BB605_24:
	add.s32 	%r67, %r67, 4;
	selp.u16 	%rs47, 1, 0, %p54;
$L__BB605_25:
	setp.eq.s32 	%p43, %r27, 0;
	@%p43 bra 	$L__BB605_35;
	setp.eq.s32 	%p44, %r27, 1;
	@%p44 bra 	$L__BB605_31;
	and.b16  	%rs35, %rs47, 255;
	setp.ne.s16 	%p46, %rs35, 0;
	mov.pred 	%p55, -1;
	@%p46 bra 	$L__BB605_30;
	mad.lo.s32 	%r33, %r67, %r2, %r8;
	ld.shared.u8 	%rs36, [%r33];
	setp.ne.s16 	%p48, %rs36, 0;
	@%p48 bra 	$L__BB605_30;
	add.s32 	%r60, %r33, %r2;
	ld.shared.u8 	%rs37, [%r60];
	setp.ne.s16 	%p55, %rs37, 0;
$L__BB605_30:
	add.s32 	%r67, %r67, 2;
	selp.u16 	%rs47, 1, 0, %p55;
$L__BB605_31:
	and.b32  	%r61, %r9, 1;
	setp.eq.b32 	%p49, %r61, 1;
	not.pred 	%p50, %p49;
	@%p50 bra 	$L__BB605_35;
	and.b16  	%rs38, %rs47, 255;
	setp.ne.s16 	%p52, %rs38, 0;
	mov.pred 	%p56, -1;
	@%p52 bra 	$L__BB605_34;
	mad.lo.s32 	%r62, %r67, %r2, %r8;
	ld.shared.u8 	%rs39, [%r62];
	setp.ne.s16 	%p56, %rs39, 0;
$L__BB605_34:
	selp.u16 	%rs47, 1, 0, %p56;
$L__BB605_35:
	st.shared.u8 	[%r8], %rs47;
$L__BB605_36:
	cvt.u64.u32 	%rd11, %r4;
	mad.lo.s64 	%rd12, %rd4, %rd11, %rd1;
	cvta.to.global.u64 	%rd13, %rd2;
	add.s64 	%rd14, %rd13, %rd12;
	st.global.u8 	[%rd14], %rs47;
$L__BB605_37:
	ret;

}
	// .globl	contiguous_any_f64
.visible .entry contiguous_any_f64(
	.param .u64 .ptr .align 1 contiguous_any_f64_param_0,
	.param .u64 .ptr .align 1 contiguous_any_f64_param_1,
	.param .u64 contiguous_any_f64_param_2
)
{
	.reg .pred 	%p<49>;
	.reg .b16 	%rs<26>;
	.reg .b32 	%r<14>;
	.reg .b64 	%rd<16>;
	.reg .b64 	%fd<4>;

	ld.param.u64 	%rd4, [contiguous_any_f64_param_0];
	ld.param.u64 	%rd6, [contiguous_any_f64_param_1];
	ld.param.u64 	%rd5, [contiguous_any_f64_param_2];
	cvta.to.global.u64 	%rd1, %rd6;
	mov.u32 	%r1, %tid.x;
	mov.u32 	%r2, %ctaid.x;
	mov.u32 	%r13, %ntid.x;
	mul.lo.s32 	%r8, %r2, %r13;
	shl.b32 	%r9, %r8, 1;
	add.s32 	%r4, %r9, %r1;
	mov.u32 	%r10, anysdata_f64;
	add.s32 	%r5, %r10, %r1;
	mov.b16 	%rs1, 0;
	st.shared.u8 	[%r5], %rs1;
	add.s32 	%r11, %r4, %r13;
	cvt.u64.u32 	%rd2, %r11;
	setp.le.u64 	%p17, %rd5, %rd2;
	@%p17 bra 	$L__BB606_4;
	mul.wide.u32 	%rd9, %r4, 8;
	add.s64 	%rd10, %rd1, %rd9;
	ld.global.f64 	%fd2, [%rd10];
	setp.neu.f64 	%p21, %fd2, 0d0000000000000000;
	mov.pred 	%p41, -1;
	@%p21 bra 	$L__BB606_3;
	shl.b64 	%rd11, %rd2, 3;
	add.s64 	%rd12, %rd1, %rd11;
	ld.global.f64 	%fd3, [%rd12];
	setp.neu.f64 	%p41, %fd3, 0d0000000000000000;
$L__BB606_3:
	selp.u16 	%rs3, 1, 0, %p41;
	st.shared.u8 	[%r5], %rs3;
	bra.uni 	$L__BB606_6;
$L__BB606_4:
	cvt.u64.u32 	%rd3, %r4;
	setp.le.u64 	%p18, %rd5, %rd3;
	@%p18 bra 	$L__BB606_6;
	shl.b64 	%rd7, %rd3, 3;
	add.s64 	%rd8, %rd1, %rd7;
	ld.global.f64 	%fd1, [%rd8];
	setp.neu.f64 	%p19, %fd1, 0d0000000000000000;
	selp.u16 	%rs2, 1, 0, %p19;
	st.shared.u8 	[%r5], %rs2;
$L__BB606_6:
	bar.sync 	0;
	setp.lt.u32 	%p22, %r13, 66;
	@%p22 bra 	$L__BB606_12;
$L__BB606_7:
	shr.u32 	%r7, %r13, 1;
	setp.ge.u32 	%p23, %r1, %r7;
	@%p23 bra 	$L__BB606_11;
	ld.shared.u8 	%rs4, [%r5];
	setp.ne.s16 	%p25, %rs4, 0;
	mov.pred 	%p42, -1;
	@%p25 bra 	$L__BB606_10;
	add.s32 	%r12, %r5, %r7;
	ld.shared.u8 	%rs5, [%r12];
	setp.ne.s16 	%p42, %rs5, 0;
$L__BB606_10:
	selp.u16 	%rs6, 1, 0, %p42;
	st.shared.u8 	[%r5], %rs6;
$L__BB606_11:
	bar.sync 	0;
	setp.gt.u32 	%p26, %r13, 131;
	mov.u32 	%r13, %r7;
	@%p26 bra 	$L__BB606_7;
$L__BB606_12:
	setp.gt.u32 	%p27, %r1, 31;
	@%p27 bra 	$L__BB606_27;
	ld.volatile.shared.u8 	%rs7, [%r5];
	setp.ne.s16 	%p29, %rs7, 0;
	mov.pred 	%p43, -1;
	@%p29 bra 	$L__BB606_15;
	ld.volatile.shared.u8 	%rs8, [%r5+32];
	setp.ne.s16 	%p43, %rs8, 0;
$L__BB606_15:
	selp.u16 	%rs9, 1, 0, %p43;
	st.volatile.shared.u8 	[%r5], %rs9;
	ld.volatile.shared.u8 	%rs10, [%r5];
	setp.ne.s16 	%p31, %rs10, 0;
	mov.pred 	%p44, -1;
	@%p31 bra 	$L__BB606_17;
	ld.volatile.shared.u8 	%rs11, [%r5+16];
	setp.ne.s16 	%p44, %rs11, 0;
$L__BB606_17:
	selp.u16 	%rs12, 1, 0, %p44;
	st.volatile.shared.u8 	[%r5], %rs12;
	ld.volatile.shared.u8 	%rs13, [%r5];
	setp.ne.s16 	%p33, %rs13, 0;
	mov.pred 	%p45, -1;
	@%p33 bra 	$L__BB606_19;
	ld.volatile.shared.u8 	%rs14, [%r5+8];
	setp.ne.s16 	%p45, %rs14, 0;
$L__BB606_19:
	selp.u16 	%rs15, 1, 0, %p45;
	st.volatile.shared.u8 	[%r5], %rs15;
	ld.volatile.shared.u8 	%rs16, [%r5];
	setp.ne.s16 	%p35, %rs16, 0;
	mov.pred 	%p46, -1;
	@%p35 bra 	$L__BB606_21;
	ld.volatile.shared.u8 	%rs17, [%r5+4];
	setp.ne.s16 	%p46, %rs17, 0;
$L__BB606_21:
	selp.u16 	%rs18, 1, 0, %p46;
	st.volatile.shared.u8 	[%r5], %rs18;
	ld.volatile.shared.u8 	%rs19, [%r5];
	setp.ne.s16 	%p37, %rs19, 0;
	mov.pred 	%p47, -1;
	@%p37 bra 	$L__BB606_23;
	ld.volatile.shared.u8 	%rs20, [%r5+2];
	setp.ne.s16 	%p47, %rs20, 0;
$L__BB606_23:
	selp.u16 	%rs21, 1, 0, %p47;
	st.volatile.shared.u8 	[%r5], %rs21;
	ld.volatile.shared.u8 	%rs22, [%r5];
	setp.ne.s16 	%p39, %rs22, 0;
	mov.pred 	%p48, -1;
	@%p39 bra 	$L__BB606_25;
	ld.volatile.shared.u8 	%rs23, [%r5+1];
	setp.ne.s16 	%p48, %rs23, 0;
$L__BB606_25:
	selp.u16 	%rs24, 1, 0, %p48;
	st.volatile.shared.u8 	[%r5], %rs24;
	setp.ne.s32 	%p40, %r1, 0;
	@%p40 bra 	$L__BB606_27;
	ld.shared.u8 	%rs25, [anysdata_f64];
	cvt.u64.u32 	%rd13, %r2;
	cvta.to.global.u64 	%rd14, %rd4;
	add.s64 	%rd15, %rd14, %rd13;
	st.global.u8 	[%rd15], %rs25;
$L__BB606_27:
	ret;

}
	// .globl	uncontiguous_any_f64
.visible .entry uncontiguous_any_f64(
	.param .u64 .ptr .align 1 uncontiguous_any_f64_param_0,
	.param .u64 .ptr .align 1 uncontiguous_any_f64_param_1,
	.param .u64 .ptr .align 1 uncontiguous_any_f64_param_2,
	.param .u64 .ptr .align 1 uncontiguous_any_f64_param_3,
	.param .u64 uncontiguous_any_f64_param_4,
	.param .u64 uncontiguous_any_f64_param_5
)
{
	.reg .pred 	%p<94>;
	.reg .b16 	%rs<26>;
	.reg .b32 	%r<210>;
	.reg .b64 	%rd<558>;
	.reg .b64 	%fd<4>;

	ld.param.u64 	%rd260, [uncontiguous_any_f64_param_0];
	ld.param.u64 	%rd263, [uncontiguous_any_f64_param_1];
	ld.param.u64 	%rd264, [uncontiguous_any_f64_param_2];
	ld.param.u64 	%rd265, [uncontiguous_any_f64_param_3];
	ld.param.u64 	%rd261, [uncontiguous_any_f64_param_4];
	ld.param.u64 	%rd262, [uncontiguous_any_f64_param_5];
	cvta.to.global.u64 	%rd1, %rd265;
	cvta.to.global.u64 	%rd2, %rd264;
	cvta.to.global.u64 	%rd3, %rd263;
	mov.u32 	%r1, %tid.x;
	mov.u32 	%r2, %ctaid.x;
	mov.u32 	%r209, %ntid.x;
	mul.lo.s32 	%r52, %r2, %r209;
	shl.b32 	%r53, %r52, 1;
	add.s32 	%r4, %r53, %r1;
	mov.u32 	%r54, anysdata_f64;
	add.s32 	%r5, %r54, %r1;
	mov.b16 	%rs1, 0;
	st.shared.u8 	[%r5], %rs1;
	add.s32 	%r55, %r4, %r209;
	cvt.u64.u32 	%rd511, %r55;
	setp.le.u64 	%p17, %rd262, %rd511;
	@%p17 bra 	$L__BB607_56;
	cvt.u32.u64 	%r6, %rd261;
	add.s32 	%r203, %r6, -1;
	setp.lt.s32 	%p44, %r203, 0;
	mov.b64 	%rd515, 0;
	mov.u64 	%rd516, %rd515;
	@%p44 bra 	$L__BB607_53;
	cvt.u64.u32 	%rd512, %r4;
	setp.lt.u32 	%p45, %r203, 3;
	mov.b64 	%rd516, 0;
	mov.u64 	%rd515, %rd516;
	@%p45 bra 	$L__BB607_30;
	add.s32 	%r201, %r6, -2;
	and.b32  	%r131, %r6, -4;
	neg.s32 	%r200, %r131;
	mov.b64 	%rd516, 0;
$L__BB607_4:
	.pragma "nounroll";
	add.s32 	%r12, %r201, 1;
	mul.wide.u32 	%rd397, %r12, 8;
	add.s64 	%rd398, %rd2, %rd397;
	ld.global.u64 	%rd10, [%rd398];
	or.b64  	%rd399, %rd512, %rd10;
	and.b64  	%rd400, %rd399, -4294967296;
	setp.ne.s64 	%p46, %rd400, 0;
	@%p46 bra 	$L__BB607_6;
	cvt.u32.u64 	%r132, %rd10;
	cvt.u32.u64 	%r133, %rd512;
	div.u32 	%r134, %r133, %r132;
	mul.lo.s32 	%r135, %r134, %r132;
	sub.s32 	%r136, %r133, %r135;
	cvt.u64.u32 	%rd477, %r134;
	cvt.u64.u32 	%rd478, %r136;
	bra.uni 	$L__BB607_7;
$L__BB607_6:
	div.s64 	%rd477, %rd512, %rd10;
	mul.lo.s64 	%rd401, %rd477, %rd10;
	sub.s64 	%rd478, %rd512, %rd401;
$L__BB607_7:
	mul.wide.u32 	%rd402, %r12, 8;
	add.s64 	%rd403, %rd1, %rd402;
	ld.global.u64 	%rd17, [%rd403];
	mad.lo.s64 	%rd18, %rd17, %rd478, %rd515;
	or.b64  	%rd404, %rd511, %rd10;
	and.b64  	%rd405, %rd404, -4294967296;
	setp.ne.s64 	%p47, %rd405, 0;
	@%p47 bra 	$L__BB607_9;
	cvt.u32.u64 	%r137, %rd10;
	cvt.u32.u64 	%r138, %rd511;
	div.u32 	%r139, %r138, %r137;
	mul.lo.s32 	%r140, %r139, %r137;
	sub.s32 	%r141, %r138, %r140;
	cvt.u64.u32 	%rd479, %r139;
	cvt.u64.u32 	%rd480, %r141;
	bra.uni 	$L__BB607_10;
$L__BB607_9:
	div.s64 	%rd479, %rd511, %rd10;
	mul.lo.s64 	%rd406, %rd479, %rd10;
	sub.s64 	%rd480, %rd511, %rd406;
$L__BB607_10:
	mad.lo.s64 	%rd25, %rd480, %rd17, %rd516;
	add.s32 	%r13, %r201, -2;
	mul.wide.u32 	%rd407, %r201, 8;
	add.s64 	%rd408, %rd2, %rd407;
	ld.global.u64 	%rd26, [%rd408];
	or.b64  	%rd409, %rd477, %rd26;
	and.b64  	%rd410, %rd409, -4294967296;
	setp.ne.s64 	%p48, %rd410, 0;
	@%p48 bra 	$L__BB607_12;
	cvt.u32.u64 	%r142, %rd26;
	cvt.u32.u64 	%r143, %rd477;
	div.u32 	%r144, %r143, %r142;
	mul.lo.s32 	%r145, %r144, %r142;
	sub.s32 	%r146, %r143, %r145;
	cvt.u64.u32 	%rd481, %r144;
	cvt.u64.u32 	%rd482, %r146;
	bra.uni 	$L__BB607_13;
$L__BB607_12:
	div.s64 	%rd481, %rd477, %rd26;
	mul.lo.s64 	%rd411, %rd481, %rd26;
	sub.s64 	%rd482, %rd477, %rd411;
$L__BB607_13:
	mul.wide.u32 	%rd412, %r201, 8;
	add.s64 	%rd413, %rd1, %rd412;
	ld.global.u64 	%rd33, [%rd413];
	mad.lo.s64 	%rd34, %rd33, %rd482, %rd18;
	or.b64  	%rd414, %rd479, %rd26;
	and.b64  	%rd415, %rd414, -4294967296;
	setp.ne.s64 	%p49, %rd415, 0;
	@%p49 bra 	$L__BB607_15;
	cvt.u32.u64 	%r147, %rd26;
	cvt.u32.u64 	%r148, %rd479;
	div.u32 	%r149, %r148, %r147;
	mul.lo.s32 	%r150, %r149, %r147;
	sub.s32 	%r151, %r148, %r150;
	cvt.u64.u32 	%rd483, %r149;
	cvt.u64.u32 	%rd484, %r151;
	bra.uni 	$L__BB607_16;
$L__BB607_15:
	div.s64 	%rd483, %rd479, %rd26;
	mul.lo.s64 	%rd416, %rd483, %rd26;
	sub.s64 	%rd484, %rd479, %rd416;
$L__BB607_16:
	mad.lo.s64 	%rd41, %rd484, %rd33, %rd25;
	add.s32 	%r14, %r201, -1;
	mul.wide.u32 	%rd417, %r14, 8;
	add.s64 	%rd418, %rd2, %rd417;
	ld.global.u64 	%rd42, [%rd418];
	or.b64  	%rd419, %rd481, %rd42;
	and.b64  	%rd420, %rd419, -4294967296;
	setp.ne.s64 	%p50, %rd420, 0;
	@%p50 bra 	$L__BB607_18;
	cvt.u32.u64 	%r152, %rd42;
	cvt.u32.u64 	%r153, %rd481;
	div.u32 	%r154, %r153, %r152;
	mul.lo.s32 	%r155, %r154, %r152;
	sub.s32 	%r156, %r153, %r155;
	cvt.u64.u32 	%rd485, %r154;
	cvt.u64.u32 	%rd486, %r156;
	bra.uni 	$L__BB607_19;
$L__BB607_18:
	div.s64 	%rd485, %rd481, %rd42;
	mul.lo.s64 	%rd421, %rd485, %rd42;
	sub.s64 	%rd486, %rd481, %rd421;
$L__BB607_19:
	mul.wide.u32 	%rd422, %r14, 8;
	add.s64 	%rd423, %rd1, %rd422;
	ld.global.u64 	%rd49, [%rd423];
	mad.lo.s64 	%rd50, %rd49, %rd486, %rd34;
	or.b64  	%rd424, %rd483, %rd42;
	and.b64  	%rd425, %rd424, -4294967296;
	setp.ne.s64 	%p51, %rd425, 0;
	@%p51 bra 	$L__BB607_21;
	cvt.u32.u64 	%r157, %rd42;
	cvt.u32.u64 	%r158, %rd483;
	div.u32 	%r159, %r158, %r157;
	mul.lo.s32 	%r160, %r159, %r157;
	sub.s32 	%r161, %r158, %r160;
	cvt.u64.u32 	%rd487, %r159;
	cvt.u64.u32 	%rd488, %r161;
	bra.uni 	$L__BB607_22;
$L__BB607_21:
	div.s64 	%rd487, %rd483, %rd42;
	mul.lo.s64 	%rd426, %rd487, %rd42;
	sub.s64 	%rd488, %rd483, %rd426;
$L__BB607_22:
	mad.lo.s64 	%rd57, %rd488, %rd49, %rd41;
	mul.wide.u32 	%rd427, %r13, 8;
	add.s64 	%rd428, %rd2, %rd427;
	ld.global.u64 	%rd58, [%rd428];
	or.b64  	%rd429, %rd485, %rd58;
	and.b64  	%rd430, %rd429, -4294967296;
	setp.ne.s64 	%p52, %rd430, 0;
	@%p52 bra 	$L__BB607_24;
	cvt.u32.u64 	%r162, %rd58;
	cvt.u32.u64 	%r163, %rd485;
	div.u32 	%r164, %r163, %r162;
	mul.lo.s32 	%r165, %r164, %r162;
	sub.s32 	%r166, %r163, %r165;
	cvt.u64.u32 	%rd512, %r164;
	cvt.u64.u32 	%rd490, %r166;
	bra.uni 	$L__BB607_25;
$L__BB607_24:
	div.s64 	%rd512, %rd485, %rd58;
	mul.lo.s64 	%rd431, %rd512, %rd58;
	sub.s64 	%rd490, %rd485, %rd431;
$L__BB607_25:
	mul.wide.u32 	%rd432, %r13, 8;
	add.s64 	%rd433, %rd1, %rd432;
	ld.global.u64 	%rd65, [%rd433];
	mad.lo.s64 	%rd515, %rd65, %rd490, %rd50;
	or.b64  	%rd434, %rd487, %rd58;
	and.b64  	%rd435, %rd434, -4294967296;
	setp.ne.s64 	%p53, %rd435, 0;
	@%p53 bra 	$L__BB607_27;
	cvt.u32.u64 	%r167, %rd58;
	cvt.u32.u64 	%r168, %rd487;
	div.u32 	%r169, %r168, %r167;
	mul.lo.s32 	%r170, %r169, %r167;
	sub.s32 	%r171, %r168, %r170;
	cvt.u64.u32 	%rd511, %r169;
	cvt.u64.u32 	%rd492, %r171;
	bra.uni 	$L__BB607_28;
$L__BB607_27:
	div.s64 	%rd511, %rd487, %rd58;
	mul.lo.s64 	%rd436, %rd511, %rd58;
	sub.s64 	%rd492, %rd487, %rd436;
$L__BB607_28:
	mad.lo.s64 	%rd516, %rd492, %rd65, %rd57;
	add.s32 	%r201, %r201, -4;
	add.s32 	%r200, %r200, 4;
	setp.ne.s32 	%p54, %r200, 0;
	@%p54 bra 	$L__BB607_4;
	add.s32 	%r203, %r201, 1;
$L__BB607_30:
	and.b32  	%r19, %r6, 3;
	setp.eq.s32 	%p55, %r19, 0;
	@%p55 bra 	$L__BB607_53;
	setp.eq.s32 	%p56, %r19, 1;
	@%p56 bra 	$L__BB607_45;
	mul.wide.u32 	%rd438, %r203, 8;
	add.s64 	%rd439, %rd2, %rd438;
	ld.global.u64 	%rd80, [%rd439];
	or.b64  	%rd440, %rd512, %rd80;
	and.b64  	%rd441, %rd440, -4294967296;
	setp.ne.s64 	%p57, %rd441, 0;
	@%p57 bra 	$L__BB607_34;
	cvt.u32.u64 	%r172, %rd80;
	cvt.u32.u64 	%r173, %rd512;
	div.u32 	%r174, %r173, %r172;
	mul.lo.s32 	%r175, %r174, %r172;
	sub.s32 	%r176, %r173, %r175;
	cvt.u64.u32 	%rd499, %r174;
	cvt.u64.u32 	%rd500, %r176;
	bra.uni 	$L__BB607_35;
$L__BB607_34:
	div.s64 	%rd499, %rd512, %rd80;
	mul.lo.s64 	%rd442, %rd499, %rd80;
	sub.s64 	%rd500, %rd512, %rd442;
$L__BB607_35:
	add.s64 	%rd444, %rd1, %rd438;
	ld.global.u64 	%rd87, [%rd444];
	mad.lo.s64 	%rd88, %rd87, %rd500, %rd515;
	or.b64  	%rd445, %rd511, %rd80;
	and.b64  	%rd446, %rd445, -4294967296;
	setp.ne.s64 	%p58, %rd446, 0;
	@%p58 bra 	$L__BB607_37;
	cvt.u32.u64 	%r177, %rd80;
	cvt.u32.u64 	%r178, %rd511;
	div.u32 	%r179, %r178, %r177;
	mul.lo.s32 	%r180, %r179, %r177;
	sub.s32 	%r181, %r178, %r180;
	cvt.u64.u32 	%rd501, %r179;
	cvt.u64.u32 	%rd502, %r181;
	bra.uni 	$L__BB607_38;
$L__BB607_37:
	div.s64 	%rd501, %rd511, %rd80;
	mul.lo.s64 	%rd447, %rd501, %rd80;
	sub.s64 	%rd502, %rd511, %rd447;
$L__BB607_38:
	mad.lo.s64 	%rd95, %rd502, %rd87, %rd516;
	add.s32 	%r20, %r203, -1;
	mul.wide.u32 	%rd448, %r20, 8;
	add.s64 	%rd449, %rd2, %rd448;
	ld.global.u64 	%rd96, [%rd449];
	or.b64  	%rd450, %rd499, %rd96;
	and.b64  	%rd451, %rd450, -4294967296;
	setp.ne.s64 	%p59, %rd451, 0;
	@%p59 bra 	$L__BB607_40;
	cvt.u32.u64 	%r182, %rd96;
	cvt.u32.u64 	%r183, %rd499;
	div.u32 	%r184, %r183, %r182;
	mul.lo.s32 	%r185, %r184, %r182;
	sub.s32 	%r186, %r183, %r185;
	cvt.u64.u32 	%rd512, %r184;
	cvt.u64.u32 	%rd504, %r186;
	bra.uni 	$L__BB607_41;
$L__BB607_40:
	div.s64 	%rd512, %rd499, %rd96;
	mul.lo.s64 	%rd452, %rd512, %rd96;
	sub.s64 	%rd504, %rd499, %rd452;
$L__BB607_41:
	add.s64 	%rd454, %rd1, %rd448;
	ld.global.u64 	%rd103, [%rd454];
	mad.lo.s64 	%rd515, %rd103, %rd504, %rd88;
	or.b64  	%rd455, %rd501, %rd96;
	and.b64  	%rd456, %rd455, -4294967296;
	setp.ne.s64 	%p60, %rd456, 0;
	@%p60 bra 	$L__BB607_43;
	cvt.u32.u64 	%r187, %rd96;
	cvt.u32.u64 	%r188, %rd501;
	div.u32 	%r189, %r188, %r187;
	mul.lo.s32 	%r190, %r189, %r187;
	sub.s32 	%r191, %r188, %r190;
	cvt.u64.u32 	%rd511, %r189;
	cvt.u64.u32 	%rd506, %r191;
	bra.uni 	$L__BB607_44;
$L__BB607_43:
	div.s64 	%rd511, %rd501, %rd96;
	mul.lo.s64 	%rd457, %rd511, %rd96;
	sub.s64 	%rd506, %rd501, %rd457;
$L__BB607_44:
	mad.lo.s64 	%rd516, %rd506, %rd103, %rd95;
	add.s32 	%r203, %r203, -2;
$L__BB607_45:
	and.b32  	%r192, %r6, 1;
	setp.eq.b32 	%p61, %r192, 1;
	not.pred 	%p62, %p61;
	@%p62 bra 	$L__BB607_53;
	mul.wide.u32 	%rd458, %r203, 8;
	add.s64 	%rd459, %rd2, %rd458;
	ld.global.u64 	%rd118, [%rd459];
	or.b64  	%rd460, %rd512, %rd118;
	and.b64  	%rd461, %rd460, -4294967296;
	setp.ne.s64 	%p63, %rd461, 0;
	@%p63 bra 	$L__BB607_48;
	cvt.u32.u64 	%r193, %rd118;
	cvt.u32.u64 	%r194, %rd512;
	rem.u32 	%r195, %r194, %r193;
	cvt.u64.u32 	%rd513, %r195;
	bra.uni 	$L__BB607_49;
$L__BB607_48:
	rem.s64 	%rd513, %rd512, %rd118;
$L__BB607_49:
	add.s64 	%rd463, %rd1, %rd458;
	ld.global.u64 	%rd122, [%rd463];
	mad.lo.s64 	%rd515, %rd122, %rd513, %rd515;
	or.b64  	%rd464, %rd511, %rd118;
	and.b64  	%rd465, %rd464, -4294967296;
	setp.ne.s64 	%p64, %rd465, 0;
	@%p64 bra 	$L__BB607_51;
	cvt.u32.u64 	%r196, %rd118;
	cvt.u32.u64 	%r197, %rd511;
	rem.u32 	%r198, %r197, %r196;
	cvt.u64.u32 	%rd514, %r198;
	bra.uni 	$L__BB607_52;
$L__BB607_51:
	rem.s64 	%rd514, %rd511, %rd118;
$L__BB607_52:
	mad.lo.s64 	%rd516, %rd514, %rd122, %rd516;
$L__BB607_53:
	shl.b64 	%rd466, %rd515, 3;
	add.s64 	%rd467, %rd3, %rd466;
	ld.global.f64 	%fd2, [%rd467];
	setp.neu.f64 	%p66, %fd2, 0d0000000000000000;
	mov.pred 	%p86, -1;
	@%p66 bra 	$L__BB607_55;
	shl.b64 	%rd468, %rd516, 3;
	add.s64 	%rd469, %rd3, %rd468;
	ld.global.f64 	%fd3, [%rd469];
	setp.neu.f64 	%p86, %fd3, 0d0000000000000000;
$L__BB607_55:
	selp.u16 	%rs3, 1, 0, %p86;
	st.shared.u8 	[%r5], %rs3;
	bra.uni 	$L__BB607_116;
$L__BB607_56:
	cvt.u64.u32 	%rd548, %r4;
	setp.le.u64 	%p18, %rd262, %rd548;
	@%p18 bra 	$L__BB607_116;
	cvt.u32.u64 	%r23, %rd261;
	add.s32 	%r207, %r23, -1;
	setp.lt.s32 	%p19, %r207, 0;
	mov.b64 	%rd557, 0;
	@%p19 bra 	$L__BB607_115;
	and.b32  	%r25, %r23, 7;
	setp.lt.u32 	%p20, %r207, 7;
	mov.b64 	%rd557, 0;
	@%p20 bra 	$L__BB607_86;
	add.s32 	%r205, %r23, -4;
	and.b32  	%r56, %r23, -8;
	neg.s32 	%r204, %r56;
	mov.b64 	%rd557, 0;
$L__BB607_60:
	.pragma "nounroll";
	add.s32 	%r30, %r205, 3;
	mul.wide.u32 	%rd270, %r30, 8;
	add.s64 	%rd271, %rd2, %rd270;
	ld.global.u64 	%rd133, [%rd271];
	or.b64  	%rd272, %rd548, %rd133;
	and.b64  	%rd273, %rd272, -4294967296;
	setp.ne.s64 	%p21, %rd273, 0;
	@%p21 bra 	$L__BB607_62;
	cvt.u32.u64 	%r57, %rd133;
	cvt.u32.u64 	%r58, %rd548;
	div.u32 	%r59, %r58, %r57;
	mul.lo.s32 	%r60, %r59, %r57;
	sub.s32 	%r61, %r58, %r60;
	cvt.u64.u32 	%rd519, %r59;
	cvt.u64.u32 	%rd520, %r61;
	bra.uni 	$L__BB607_63;
$L__BB607_62:
	div.s64 	%rd519, %rd548, %rd133;
	mul.lo.s64 	%rd274, %rd519, %rd133;
	sub.s64 	%rd520, %rd548, %rd274;
$L__BB607_63:
	add.s64 	%rd276, %rd1, %rd270;
	ld.global.u64 	%rd277, [%rd276];
	mad.lo.s64 	%rd140, %rd277, %rd520, %rd557;
	add.s32 	%r31, %r205, 2;
	mul.wide.u32 	%rd278, %r31, 8;
	add.s64 	%rd279, %rd2, %rd278;
	ld.global.u64 	%rd141, [%rd279];
	or.b64  	%rd280, %rd519, %rd141;
	and.b64  	%rd281, %rd280, -4294967296;
	setp.ne.s64 	%p22, %rd281, 0;
	@%p22 bra 	$L__BB607_65;
	cvt.u32.u64 	%r62, %rd141;
	cvt.u32.u64 	%r63, %rd519;
	div.u32 	%r64, %r63, %r62;
	mul.lo.s32 	%r65, %r64, %r62;
	sub.s32 	%r66, %r63, %r65;
	cvt.u64.u32 	%rd521, %r64;
	cvt.u64.u32 	%rd522, %r66;
	bra.uni 	$L__BB607_66;
$L__BB607_65:
	div.s64 	%rd521, %rd519, %rd141;
	mul.lo.s64 	%rd282, %rd521, %rd141;
	sub.s64 	%rd522, %rd519, %rd282;
$L__BB607_66:
	add.s64 	%rd284, %rd1, %rd278;
	ld.global.u64 	%rd285, [%rd284];
	mad.lo.s64 	%rd148, %rd285, %rd522, %rd140;
	add.s32 	%r32, %r205, 1;
	mul.wide.u32 	%rd286, %r32, 8;
	add.s64 	%rd287, %rd2, %rd286;
	ld.global.u64 	%rd149, [%rd287];
	or.b64  	%rd288, %rd521, %rd149;
	and.b64  	%rd289, %rd288, -4294967296;
	setp.ne.s64 	%p23, %rd289, 0;
	@%p23 bra 	$L__BB607_68;
	cvt.u32.u64 	%r67, %rd149;
	cvt.u32.u64 	%r68, %rd521;
	div.u32 	%r69, %r68, %r67;
	mul.lo.s32 	%r70, %r69, %r67;
	sub.s32 	%r71, %r68, %r70;
	cvt.u64.u32 	%rd523, %r69;
	cvt.u64.u32 	%rd524, %r71;
	bra.uni 	$L__BB607_69;
$L__BB607_68:
	div.s64 	%rd523, %rd521, %rd149;
	mul.lo.s64 	%rd290, %rd523, %rd149;
	sub.s64 	%rd524, %rd521, %rd290;
$L__BB607_69:
	add.s64 	%rd292, %rd1, %rd286;
	ld.global.u64 	%rd293, [%rd292];
	mad.lo.s64 	%rd156, %rd293, %rd524, %rd148;
	add.s32 	%r33, %r205, -4;
	mul.wide.u32 	%rd294, %r205, 8;
	add.s64 	%rd295, %rd2, %rd294;
	ld.global.u64 	%rd157, [%rd295];
	or.b64  	%rd296, %rd523, %rd157;
	and.b64  	%rd297, %rd296, -4294967296;
	setp.ne.s64 	%p24, %rd297, 0;
	@%p24 bra 	$L__BB607_71;
	cvt.u32.u64 	%r72, %rd157;
	cvt.u32.u64 	%r73, %rd523;
	div.u32 	%r74, %r73, %r72;
	mul.lo.s32 	%r75, %r74, %r72;
	sub.s32 	%r76, %r73, %r75;
	cvt.u64.u32 	%rd525, %r74;
	cvt.u64.u32 	%rd526, %r76;
	bra.uni 	$L__BB607_72;
$L__BB607_71:
	div.s64 	%rd525, %rd523, %rd157;
	mul.lo.s64 	%rd298, %rd525, %rd157;
	sub.s64 	%rd526, %rd523, %rd298;
$L__BB607_72:
	add.s64 	%rd300, %rd1, %rd294;
	ld.global.u64 	%rd301, [%rd300];
	mad.lo.s64 	%rd164, %rd301, %rd526, %rd156;
	add.s32 	%r34, %r205, -1;
	mul.wide.u32 	%rd302, %r34, 8;
	add.s64 	%rd303, %rd2, %rd302;
	ld.global.u64 	%rd165, [%rd303];
	or.b64  	%rd304, %rd525, %rd165;
	and.b64  	%rd305, %rd304, -4294967296;
	setp.ne.s64 	%p25, %rd305, 0;
	@%p25 bra 	$L__BB607_74;
	cvt.u32.u64 	%r77, %rd165;
	cvt.u32.u64 	%r78, %rd525;
	div.u32 	%r79, %r78, %r77;
	mul.lo.s32 	%r80, %r79, %r77;
	sub.s32 	%r81, %r78, %r80;
	cvt.u64.u32 	%rd527, %r79;
	cvt.u64.u32 	%rd528, %r81;
	bra.uni 	$L__BB607_75;
$L__BB607_74:
	div.s64 	%rd527, %rd525, %rd165;
	mul.lo.s64 	%rd306, %rd527, %rd165;
	sub.s64 	%rd528, %rd525, %rd306;
$L__BB607_75:
	add.s64 	%rd308, %rd1, %rd302;
	ld.global.u64 	%rd309, [%rd308];
	mad.lo.s64 	%rd172, %rd309, %rd528, %rd164;
	add.s32 	%r35, %r205, -2;
	mul.wide.u32 	%rd310, %r35, 8;
	add.s64 	%rd311, %rd2, %rd310;
	ld.global.u64 	%rd173, [%rd311];
	or.b64  	%rd312, %rd527, %rd173;
	and.b64  	%rd313, %rd312, -4294967296;
	setp.ne.s64 	%p26, %rd313, 0;
	@%p26 bra 	$L__BB607_77;
	cvt.u32.u64 	%r82, %rd173;
	cvt.u32.u64 	%r83, %rd527;
	div.u32 	%r84, %r83, %r82;
	mul.lo.s32 	%r85, %r84, %r82;
	sub.s32 	%r86, %r83, %r85;
	cvt.u64.u32 	%rd529, %r84;
	cvt.u64.u32 	%rd530, %r86;
	bra.uni 	$L__BB607_78;
$L__BB607_77:
	div.s64 	%rd529, %rd527, %rd173;
	mul.lo.s64 	%rd314, %rd529, %rd173;
	sub.s64 	%rd530, %rd527, %rd314;
$L__BB607_78:
	add.s64 	%rd316, %rd1, %rd310;
	ld.global.u64 	%rd317, [%rd316];
	mad.lo.s64 	%rd180, %rd317, %rd530, %rd172;
	add.s32 	%r36, %r205, -3;
	mul.wide.u32 	%rd318, %r36, 8;
	add.s64 	%rd319, %rd2, %rd318;
	ld.global.u64 	%rd181, [%rd319];
	or.b64  	%rd320, %rd529, %rd181;
	and.b64  	%rd321, %rd320, -4294967296;
	setp.ne.s64 	%p27, %rd321, 0;
	@%p27 bra 	$L__BB607_80;
	cvt.u32.u64 	%r87, %rd181;
	cvt.u32.u64 	%r88, %rd529;
	div.u32 	%r89, %r88, %r87;
	mul.lo.s32 	%r90, %r89, %r87;
	sub.s32 	%r91, %r88, %r90;
	cvt.u64.u32 	%rd531, %r89;
	cvt.u64.u32 	%rd532, %r91;
	bra.uni 	$L__BB607_81;
$L__BB607_80:
	div.s64 	%rd531, %rd529, %rd181;
	mul.lo.s64 	%rd322, %rd531, %rd181;
	sub.s64 	%rd532, %rd529, %rd322;
$L__BB607_81:
	add.s64 	%rd324, %rd1, %rd318;
	ld.global.u64 	%rd325, [%rd324];
	mad.lo.s64 	%rd188, %rd325, %rd532, %rd180;
	mul.wide.u32 	%rd326, %r33, 8;
	add.s64 	%rd327, %rd2, %rd326;
	ld.global.u64 	%rd189, [%rd327];
	or.b64  	%rd328, %rd531, %rd189;
	and.b64  	%rd329, %rd328, -4294967296;
	setp.ne.s64 	%p28, %rd329, 0;
	@%p28 bra 	$L__BB607_83;
	cvt.u32.u64 	%r92, %rd189;
	cvt.u32.u64 	%r93, %rd531;
	div.u32 	%r94, %r93, %r92;
	mul.lo.s32 	%r95, %r94, %r92;
	sub.s32 	%r96, %r93, %r95;
	cvt.u64.u32 	%rd548, %r94;
	cvt.u64.u32 	%rd534, %r96;
	bra.uni 	$L__BB607_84;
$L__BB607_83:
	div.s64 	%rd548, %rd531, %rd189;
	mul.lo.s64 	%rd330, %rd548, %rd189;
	sub.s64 	%rd534, %rd531, %rd330;
$L__BB607_84:
	add.s64 	%rd332, %rd1, %rd326;
	ld.global.u64 	%rd333, [%rd332];
	mad.lo.s64 	%rd557, %rd333, %rd534, %rd188;
	add.s32 	%r205, %r205, -8;
	add.s32 	%r204, %r204, 8;
	setp.ne.s32 	%p29, %r204, 0;
	@%p29 bra 	$L__BB607_60;
	add.s32 	%r207, %r205, 3;
$L__BB607_86:
	setp.eq.s32 	%p30, %r25, 0;
	@%p30 bra 	$L__BB607_115;
	and.b32  	%r41, %r23, 3;
	setp.lt.u32 	%p31, %r25, 4;
	@%p31 bra 	$L__BB607_101;
	mul.wide.u32 	%rd335, %r207, 8;
	add.s64 	%rd336, %rd2, %rd335;
	ld.global.u64 	%rd200, [%rd336];
	or.b64  	%rd337, %rd548, %rd200;
	and.b64  	%rd338, %rd337, -4294967296;
	setp.ne.s64 	%p32, %rd338, 0;
	@%p32 bra 	$L__BB607_90;
	cvt.u32.u64 	%r97, %rd200;
	cvt.u32.u64 	%r98, %rd548;
	div.u32 	%r99, %r98, %r97;
	mul.lo.s32 	%r100, %r99, %r97;
	sub.s32 	%r101, %r98, %r100;
	cvt.u64.u32 	%rd538, %r99;
	cvt.u64.u32 	%rd539, %r101;
	bra.uni 	$L__BB607_91;
$L__BB607_90:
	div.s64 	%rd538, %rd548, %rd200;
	mul.lo.s64 	%rd339, %rd538, %rd200;
	sub.s64 	%rd539, %rd548, %rd339;
$L__BB607_91:
	add.s64 	%rd341, %rd1, %rd335;
	ld.global.u64 	%rd342, [%rd341];
	mad.lo.s64 	%rd207, %rd342, %rd539, %rd557;
	add.s32 	%r42, %r207, -1;
	mul.wide.u32 	%rd343, %r42, 8;
	add.s64 	%rd344, %rd2, %rd343;
	ld.global.u64 	%rd208, [%rd344];
	or.b64  	%rd345, %rd538, %rd208;
	and.b64  	%rd346, %rd345, -4294967296;
	setp.ne.s64 	%p33, %rd346, 0;
	@%p33 bra 	$L__BB607_93;
	cvt.u32.u64 	%r102, %rd208;
	cvt.u32.u64 	%r103, %rd538;
	div.u32 	%r104, %r103, %r102;
	mul.lo.s32 	%r105, %r104, %r102;
	sub.s32 	%r106, %r103, %r105;
	cvt.u64.u32 	%rd540, %r104;
	cvt.u64.u32 	%rd541, %r106;
	bra.uni 	$L__BB607_94;
$L__BB607_93:
	div.s64 	%rd540, %rd538, %rd208;
	mul.lo.s64 	%rd347, %rd540, %rd208;
	sub.s64 	%rd541, %rd538, %rd347;
$L__BB607_94:
	add.s64 	%rd349, %rd1, %rd343;
	ld.global.u64 	%rd350, [%rd349];
	mad.lo.s64 	%rd215, %rd350, %rd541, %rd207;
	add.s32 	%r43, %r207, -2;
	mul.wide.u32 	%rd351, %r43, 8;
	add.s64 	%rd352, %rd2, %rd351;
	ld.global.u64 	%rd216, [%rd352];
	or.b64  	%rd353, %rd540, %rd216;
	and.b64  	%rd354, %rd353, -4294967296;
	setp.ne.s64 	%p34, %rd354, 0;
	@%p34 bra 	$L__BB607_96;
	cvt.u32.u64 	%r107, %rd216;
	cvt.u32.u64 	%r108, %rd540;
	div.u32 	%r109, %r108, %r107;
	mul.lo.s32 	%r110, %r109, %r107;
	sub.s32 	%r111, %r108, %r110;
	cvt.u64.u32 	%rd542, %r109;
	cvt.u64.u32 	%rd543, %r111;
	bra.uni 	$L__BB607_97;
$L__BB607_96:
	div.s64 	%rd542, %rd540, %rd216;
	mul.lo.s64 	%rd355, %rd542, %rd216;
	sub.s64 	%rd543, %rd540, %rd355;
$L__BB607_97:
	add.s64 	%rd357, %rd1, %rd351;
	ld.global.u64 	%rd358, [%rd357];
	mad.lo.s64 	%rd223, %rd358, %rd543, %rd215;
	add.s32 	%r44, %r207, -3;
	mul.wide.u32 	%rd359, %r44, 8;
	add.s64 	%rd360, %rd2, %rd359;
	ld.global.u64 	%rd224, [%rd360];
	or.b64  	%rd361, %rd542, %rd224;
	and.b64  	%rd362, %rd361, -4294967296;
	setp.ne.s64 	%p35, %rd362, 0;
	@%p35 bra 	$L__BB607_99;
	cvt.u32.u64 	%r112, %rd224;
	cvt.u32.u64 	%r113, %rd542;
	div.u32 	%r114, %r113, %r112;
	mul.lo.s32 	%r115, %r114, %r112;
	sub.s32 	%r116, %r113, %r115;
	cvt.u64.u32 	%rd548, %r114;
	cvt.u64.u32 	%rd545, %r116;
	bra.uni 	$L__BB607_100;
$L__BB607_99:
	div.s64 	%rd548, %rd542, %rd224;
	mul.lo.s64 	%rd363, %rd548, %rd224;
	sub.s64 	%rd545, %rd542, %rd363;
$L__BB607_100:
	add.s64 	%rd365, %rd1, %rd359;
	ld.global.u64 	%rd366, [%rd365];
	mad.lo.s64 	%rd557, %rd366, %rd545, %rd223;
	add.s32 	%r207, %r207, -4;
$L__BB607_101:
	setp.eq.s32 	%p36, %r41, 0;
	@%p36 bra 	$L__BB607_115;
	setp.eq.s32 	%p37, %r41, 1;
	@%p37 bra 	$L__BB607_110;
	mul.wide.u32 	%rd368, %r207, 8;
	add.s64 	%rd369, %rd2, %rd368;
	ld.global.u64 	%rd235, [%rd369];
	or.b64  	%rd370, %rd548, %rd235;
	and.b64  	%rd371, %rd370, -4294967296;
	setp.ne.s64 	%p38, %rd371, 0;
	@%p38 bra 	$L__BB607_105;
	cvt.u32.u64 	%r117, %rd235;
	cvt.u32.u64 	%r118, %rd548;
	div.u32 	%r119, %r118, %r117;
	mul.lo.s32 	%r120, %r119, %r117;
	sub.s32 	%r121, %r118, %r120;
	cvt.u64.u32 	%rd549, %r119;
	cvt.u64.u32 	%rd550, %r121;
	bra.uni 	$L__BB607_106;
$L__BB607_105:
	div.s64 	%rd549, %rd548, %rd235;
	mul.lo.s64 	%rd372, %rd549, %rd235;
	sub.s64 	%rd550, %rd548, %rd372;
$L__BB607_106:
	add.s64 	%rd374, %rd1, %rd368;
	ld.global.u64 	%rd375, [%rd374];
	mad.lo.s64 	%rd242, %rd375, %rd550, %rd557;
	add.s32 	%r47, %r207, -1;
	mul.wide.u32 	%rd376, %r47, 8;
	add.s64 	%rd377, %rd2, %rd376;
	ld.global.u64 	%rd243, [%rd377];
	or.b64  	%rd378, %rd549, %rd243;
	and.b64  	%rd379, %rd378, -4294967296;
	setp.ne.s64 	%p39, %rd379, 0;
	@%p39 bra 	$L__BB607_108;
	cvt.u32.u64 	%r122, %rd243;
	cvt.u32.u64 	%r123, %rd549;
	div.u32 	%r124, %r123, %r122;
	mul.lo.s32 	%r125, %r124, %r122;
	sub.s32 	%r126, %r123, %r125;
	cvt.u64.u32 	%rd548, %r124;
	cvt.u64.u32 	%rd552, %r126;
	bra.uni 	$L__BB607_109;
$L__BB607_108:
	div.s64 	%rd548, %rd549, %rd243;
	mul.lo.s64 	%rd380, %rd548, %rd243;
	sub.s64 	%rd552, %rd549, %rd380;
$L__BB607_109:
	add.s64 	%rd382, %rd1, %rd376;
	ld.global.u64 	%rd383, [%rd382];
	mad.lo.s64 	%rd557, %rd383, %rd552, %rd242;
	add.s32 	%r207, %r207, -2;
$L__BB607_110:
	and.b32  	%r127, %r23, 1;
	setp.eq.b32 	%p40, %r127, 1;
	not.pred 	%p41, %p40;
	@%p41 bra 	$L__BB607_115;
	mul.wide.u32 	%rd384, %r207, 8;
	add.s64 	%rd385, %rd2, %rd384;
	ld.global.u64 	%rd254, [%rd385];
	or.b64  	%rd386, %rd548, %rd254;
	and.b64  	%rd387, %rd386, -4294967296;
	setp.ne.s64 	%p42, %rd387, 0;
	@%p42 bra 	$L__BB607_113;
	cvt.u32.u64 	%r128, %rd254;
	cvt.u32.u64 	%r129, %rd548;
	rem.u32 	%r130, %r129, %r128;
	cvt.u64.u32 	%rd556, %r130;
	bra.uni 	$L__BB607_114;
$L__BB607_113:
	rem.s64 	%rd556, %rd548, %rd254;
$L__BB607_114:
	add.s64 	%rd389, %rd1, %rd384;
	ld.global.u64 	%rd390, [%rd389];
	mad.lo.s64 	%rd557, %rd390, %rd556, %rd557;
$L__BB607_115:
	shl.b64 	%rd391, %rd557, 3;
	add.s64 	%rd392, %rd3, %rd391;
	ld.global.f64 	%fd1, [%rd392];
	setp.neu.f64 	%p43, %fd1, 0d0000000000000000;
	selp.u16 	%rs2, 1, 0, %p43;
	st.shared.u8 	[%r5], %rs2;
$L__BB607_116:
	bar.sync 	0;
	setp.lt.u32 	%p67, %r209, 66;
	@%p67 bra 	$L__BB607_122;
$L__BB607_117:
	shr.u32 	%r51, %r209, 1;
	setp.ge.u32 	%p68, %r1, %r51;
	@%p68 bra 	$L__BB607_121;
	ld.shared.u8 	%rs4, [%r5];
	setp.ne.s16 	%p70, %rs4, 0;
	mov.pred 	%p87, -1;
	@%p70 bra 	$L__BB607_120;
	add.s32 	%r199, %r5, %r51;
	ld.shared.u8 	%rs5, [%r199];
	setp.ne.s16 	%p87, %rs5, 0;
$L__BB607_120:
	selp.u16 	%rs6, 1, 0, %p87;
	st.shared.u8 	[%r5], %rs6;
$L__BB607_121:
	bar.sync 	0;
	setp.gt.u32 	%p71, %r209, 131;
	mov.u32 	%r209, %r51;
	@%p71 bra 	$L__BB607_117;
$L__BB607_122:
	setp.gt.u32 	%p72, %r1, 31;
	@%p72 bra 	$L__BB607_137;
	ld.volatile.shared.u8 	%rs7, [%r5];
	setp.ne.s16 	%p74, %rs7, 0;
	mov.pred 	%p88, -1;
	@%p74 bra 	$L__BB607_125;
	ld.volatile.shared.u8 	%rs8, [%r5+32];
	setp.ne.s16 	%p88, %rs8, 0;
$L__BB607_125:
	selp.u16 	%rs9, 1, 0, %p88;
	st.volatile.shared.u8 	[%r5], %rs9;
	ld.volatile.shared.u8 	%rs10, [%r5];
	setp.ne.s16 	%p76, %rs10, 0;
	mov.pred 	%p89, -1;
	@%p76 bra 	$L__BB607_127;
	ld.volatile.shared.u8 	%rs11, [%r5+16];
	setp.ne.s16 	%p89, %rs11, 0;
$L__BB607_127:
	selp.u16 	%rs12, 1, 0, %p89;
	st.volatile.shared.u8 	[%r5], %rs12;
	ld.volatile.shared.u8 	%rs13, [%r5];
	setp.ne.s16 	%p78, %rs13, 0;
	mov.pred 	%p90, -1;
	@%p78 bra 	$L__BB607_129;
	ld.volatile.shared.u8 	%rs14, [%r5+8];
	setp.ne.s16 	%p90, %rs14, 0;
$L__BB607_129:
	selp.u16 	%rs15, 1, 0, %p90;
	st.volatile.shared.u8 	[%r5], %rs15;
	ld.volatile.shared.u8 	%rs16, [%r5];
	setp.ne.s16 	%p80, %rs16, 0;
	mov.pred 	%p91, -1;
	@%p80 bra 	$L__BB607_131;
	ld.volatile.shared.u8 	%rs17, [%r5+4];
	setp.ne.s16 	%p91, %rs17, 0;
$L__BB607_131:
	selp.u16 	%rs18, 1, 0, %p91;
	st.volatile.shared.u8 	[%r5], %rs18;
	ld.volatile.shared.u8 	%rs19, [%r5];
	setp.ne.s16 	%p82, %rs19, 0;
	mov.pred 	%p92, -1;
	@%p82 bra 	$L__BB607_133;
	ld.volatile.shared.u8 	%rs20, [%r5+2];
	setp.ne.s16 	%p92, %rs20, 0;
$L__BB607_133:
	selp.u16 	%rs21, 1, 0, %p92;
	st.volatile.shared.u8 	[%r5], %rs21;
	ld.volatile.shared.u8 	%rs22, [%r5];
	setp.ne.s16 	%p84, %rs22, 0;
	mov.pred 	%p93, -1;
	@%p84 bra 	$L__BB607_135;
	ld.volatile.shared.u8 	%rs23, [%r5+1];
	setp.ne.s16 	%p93, %rs23, 0;
$L__BB607_135:
	selp.u16 	%rs24, 1, 0, %p93;
	st.volatile.shared.u8 	[%r5], %rs24;
	setp.ne.s32 	%p85, %r1, 0;
	@%p85 bra 	$L__BB607_137;
	ld.shared.u8 	%rs25, [anysdata_f64];
	cvt.u64.u32 	%rd470, %r2;
	cvta.to.global.u64 	%rd471, %rd260;
	add.s64 	%rd472, %rd471, %rd470;
	st.global.u8 	[%rd472], %rs25;
$L__BB607_137:
	ret;

}
	// .globl	contiguous_any2_f64
.visible .entry contiguous_any2_f64(
	.param .u64 .ptr .align 1 contiguous_any2_f64_param_0,
	.param .u64 .ptr .align 1 contiguous_any2_f64_param_1,
	.param .u64 .ptr .align 1 contiguous_any2_f64_param_2,
	.param .u64 .ptr .align 1 contiguous_any2_f64_param_3,
	.param .u64 contiguous_any2_f64_param_4,
	.param .u64 contiguous_any2_f64_param_5,
	.param .u64 contiguous_any2_f64_param_6
)
{
	.reg .pred 	%p<94>;
	.reg .b16 	%rs<26>;
	.reg .b32 	%r<214>;
	.reg .b64 	%rd<571>;
	.reg .b64 	%fd<4>;

	ld.param.u64 	%rd266, [contiguous_any2_f64_param_1];
	ld.param.u64 	%rd267, [contiguous_any2_f64_param_2];
	ld.param.u64 	%rd268, [contiguous_any2_f64_param_3];
	ld.param.u64 	%rd263, [contiguous_any2_f64_param_4];
	ld.param.u64 	%rd264, [contiguous_any2_f64_param_5];
	ld.param.u64 	%rd265, [contiguous_any2_f64_param_6];
	cvta.to.global.u64 	%rd1, %rd268;
	cvta.to.global.u64 	%rd2, %rd267;
	cvta.to.global.u64 	%rd570, %rd266;
	mov.u32 	%r1, %tid.x;
	mov.u32 	%r2, %ctaid.x;
	mov.u32 	%r213, %ntid.x;
	mul.lo.s32 	%r51, %r2, %r213;
	shl.b32 	%r52, %r51, 1;
	add.s32 	%r4, %r52, %r1;
	mov.u32 	%r53, anysdata_f64;
	add.s32 	%r5, %r53, %r1;
	mov.b16 	%rs1, 0;
	st.shared.u8 	[%r5], %rs1;
	add.s32 	%r54, %r4, %r213;
	cvt.u64.u32 	%rd4, %r54;
	setp.le.u64 	%p17, %rd264, %rd4;
	@%p17 bra 	$L__BB608_56;
	cvt.u64.u32 	%rd401, %r4;
	mov.u32 	%r131, %ctaid.y;
	cvt.u64.u32 	%rd402, %r131;
	mul.lo.s64 	%rd403, %rd264, %rd402;
	add.s64 	%rd524, %rd403, %rd401;
	add.s64 	%rd522, %rd403, %rd4;
	cvt.u32.u64 	%r6, %rd263;
	add.s32 	%r207, %r6, -1;
	setp.lt.s32 	%p44, %r207, 0;
	mov.b64 	%rd528, 0;
	mov.u64 	%rd529, %rd528;
	@%p44 bra 	$L__BB608_53;
	setp.lt.u32 	%p45, %r207, 3;
	mov.b64 	%rd529, 0;
	mov.u64 	%rd528, %rd529;
	@%p45 bra 	$L__BB608_30;
	add.s32 	%r205, %r6, -2;
	and.b32  	%r132, %r6, -4;
	neg.s32 	%r204, %r132;
	mov.b64 	%rd529, 0;
$L__BB608_4:
	.pragma "nounroll";
	add.s32 	%r12, %r205, 1;
	mul.wide.u32 	%rd407, %r12, 8;
	add.s64 	%rd408, %rd2, %rd407;
	ld.global.u64 	%rd11, [%rd408];
	or.b64  	%rd409, %rd524, %rd11;
	and.b64  	%rd410, %rd409, -4294967296;
	setp.ne.s64 	%p46, %rd410, 0;
	@%p46 bra 	$L__BB608_6;
	cvt.u32.u64 	%r133, %rd11;
	cvt.u32.u64 	%r134, %rd524;
	div.u32 	%r135, %r134, %r133;
	mul.lo.s32 	%r136, %r135, %r133;
	sub.s32 	%r137, %r134, %r136;
	cvt.u64.u32 	%rd490, %r135;
	cvt.u64.u32 	%rd491, %r137;
	bra.uni 	$L__BB608_7;
$L__BB608_6:
	div.s64 	%rd490, %rd524, %rd11;
	mul.lo.s64 	%rd411, %rd490, %rd11;
	sub.s64 	%rd491, %rd524, %rd411;
$L__BB608_7:
	mul.wide.u32 	%rd412, %r12, 8;
	add.s64 	%rd413, %rd1, %rd412;
	ld.global.u64 	%rd18, [%rd413];
	mad.lo.s64 	%rd19, %rd18, %rd491, %rd528;
	or.b64  	%rd414, %rd522, %rd11;
	and.b64  	%rd415, %rd414, -4294967296;
	setp.ne.s64 	%p47, %rd415, 0;
	@%p47 bra 	$L__BB608_9;
	cvt.u32.u64 	%r138, %rd11;
	cvt.u32.u64 	%r139, %rd522;
	div.u32 	%r140, %r139, %r138;
	mul.lo.s32 	%r141, %r140, %r138;
	sub.s32 	%r142, %r139, %r141;
	cvt.u64.u32 	%rd492, %r140;
	cvt.u64.u32 	%rd493, %r142;
	bra.uni 	$L__BB608_10;
$L__BB608_9:
	div.s64 	%rd492, %rd522, %rd11;
	mul.lo.s64 	%rd416, %rd492, %rd11;
	sub.s64 	%rd493, %rd522, %rd416;
$L__BB608_10:
	mad.lo.s64 	%rd26, %rd493, %rd18, %rd529;
	mul.wide.u32 	%rd417, %r205, 8;
	add.s64 	%rd418, %rd2, %rd417;
	ld.global.u64 	%rd27, [%rd418];
	or.b64  	%rd419, %rd490, %rd27;
	and.b64  	%rd420, %rd419, -4294967296;
	setp.ne.s64 	%p48, %rd420, 0;
	@%p48 bra 	$L__BB608_12;
	cvt.u32.u64 	%r143, %rd27;
	cvt.u32.u64 	%r144, %rd490;
	div.u32 	%r145, %r144, %r143;
	mul.lo.s32 	%r146, %r145, %r143;
	sub.s32 	%r147, %r144, %r146;
	cvt.u64.u32 	%rd494, %r145;
	cvt.u64.u32 	%rd495, %r147;
	bra.uni 	$L__BB608_13;
$L__BB608_12:
	div.s64 	%rd494, %rd490, %rd27;
	mul.lo.s64 	%rd421, %rd494, %rd27;
	sub.s64 	%rd495, %rd490, %rd421;
$L__BB608_13:
	mul.wide.u32 	%rd422, %r205, 8;
	add.s64 	%rd423, %rd1, %rd422;
	ld.global.u64 	%rd34, [%rd423];
	mad.lo.s64 	%rd35, %rd34, %rd495, %rd19;
	or.b64  	%rd424, %rd492, %rd27;
	and.b64  	%rd425, %rd424, -4294967296;
	setp.ne.s64 	%p49, %rd425, 0;
	@%p49 bra 	$L__BB608_15;
	cvt.u32.u64 	%r148, %rd27;
	cvt.u32.u64 	%r149, %rd492;
	div.u32 	%r150, %r149, %r148;
	mul.lo.s32 	%r151, %r150, %r148;
	sub.s32 	%r152, %r149, %r151;
	cvt.u64.u32 	%rd496, %r150;
	cvt.u64.u32 	%rd497, %r152;
	bra.uni 	$L__BB608_16;
$L__BB608_15:
	div.s64 	%rd496, %rd492, %rd27;
	mul.lo.s64 	%rd426, %rd496, %rd27;
	sub.s64 	%rd497, %rd492, %rd426;
$L__BB608_16:
	mad.lo.s64 	%rd42, %rd497, %rd34, %rd26;
	add.s32 	%r13, %r205, -1;
	mul.wide.u32 	%rd427, %r13, 8;
	add.s64 	%rd428, %rd2, %rd427;
	ld.global.u64 	%rd43, [%rd428];
	or.b64  	%rd429, %rd494, %rd43;
	and.b64  	%rd430, %rd429, -4294967296;
	setp.ne.s64 	%p50, %rd430, 0;
	@%p50 bra 	$L__BB608_18;
	cvt.u32.u64 	%r153, %rd43;
	cvt.u32.u64 	%r154, %rd494;
	div.u32 	%r155, %r154, %r153;
	mul.lo.s32 	%r156, %r155, %r153;
	sub.s32 	%r157, %r154, %r156;
	cvt.u64.u32 	%rd498, %r155;
	cvt.u64.u32 	%rd499, %r157;
	bra.uni 	$L__BB608_19;
$L__BB608_18:
	div.s64 	%rd498, %rd494, %rd43;
	mul.lo.s64 	%rd431, %rd498, %rd43;
	sub.s64 	%rd499, %rd494, %rd431;
$L__BB608_19:
	mul.wide.u32 	%rd432, %r13, 8;
	add.s64 	%rd433, %rd1, %rd432;
	ld.global.u64 	%rd50, [%rd433];
	mad.lo.s64 	%rd51, %rd50, %rd499, %rd35;
	or.b64  	%rd434, %rd496, %rd43;
	and.b64  	%rd435, %rd434, -4294967296;
	setp.ne.s64 	%p51, %rd435, 0;
	@%p51 bra 	$L__BB608_21;
	cvt.u32.u64 	%r158, %rd43;
	cvt.u32.u64 	%r159, %rd496;
	div.u32 	%r160, %r159, %r158;
	mul.lo.s32 	%r161, %r160, %r158;
	sub.s32 	%r162, %r159, %r161;
	cvt.u64.u32 	%rd500, %r160;
	cvt.u64.u32 	%rd501, %r162;
	bra.uni 	$L__BB608_22;
$L__BB608_21:
	div.s64 	%rd500, %rd496, %rd43;
	mul.lo.s64 	%rd436, %rd500, %rd43;
	sub.s64 	%rd501, %rd496, %rd436;
$L__BB608_22:
	mad.lo.s64 	%rd58, %rd501, %rd50, %rd42;
	add.s32 	%r163, %r205, -2;
	mul.wide.u32 	%rd437, %r163, 8;
	add.s64 	%rd438, %rd2, %rd437;
	ld.global.u64 	%rd59, [%rd438];
	or.b64  	%rd439, %rd498, %rd59;
	and.b64  	%rd440, %rd439, -4294967296;
	setp.ne.s64 	%p52, %rd440, 0;
	@%p52 bra 	$L__BB608_24;
	cvt.u32.u64 	%r164, %rd59;
	cvt.u32.u64 	%r165, %rd498;
	div.u32 	%r166, %r165, %r164;
	mul.lo.s32 	%r167, %r166, %r164;
	sub.s32 	%r168, %r165, %r167;
	cvt.u64.u32 	%rd524, %r166;
	cvt.u64.u32 	%rd503, %r168;
	bra.uni 	$L__BB608_25;
$L__BB608_24:
	div.s64 	%rd524, %rd498, %rd59;
	mul.lo.s64 	%rd441, %rd524, %rd59;
	sub.s64 	%rd503, %rd498, %rd441;
$L__BB608_25:
	mul.wide.u32 	%rd442, %r163, 8;
	add.s64 	%rd443, %rd1, %rd442;
	ld.global.u64 	%rd66, [%rd443];
	mad.lo.s64 	%rd528, %rd66, %rd503, %rd51;
	or.b64  	%rd444, %rd500, %rd59;
	and.b64  	%rd445, %rd444, -4294967296;
	setp.ne.s64 	%p53, %rd445, 0;
	@%p53 bra 	$L__BB608_27;
	cvt.u32.u64 	%r170, %rd59;
	cvt.u32.u64 	%r171, %rd500;
	div.u32 	%r172, %r171, %r170;
	mul.lo.s32 	%r173, %r172, %r170;
	sub.s32 	%r174, %r171, %r173;
	cvt.u64.u32 	%rd522, %r172;
	cvt.u64.u32 	%rd505, %r174;
	bra.uni 	$L__BB608_28;
$L__BB608_27:
	div.s64 	%rd522, %rd500, %rd59;
	mul.lo.s64 	%rd446, %rd522, %rd59;
	sub.s64 	%rd505, %rd500, %rd446;
$L__BB608_28:
	mad.lo.s64 	%rd529, %rd505, %rd66, %rd58;
	add.s32 	%r205, %r205, -4;
	add.s32 	%r204, %r204, 4;
	setp.ne.s32 	%p54, %r204, 0;
	@%p54 bra 	$L__BB608_4;
	add.s32 	%r207, %r205, 1;
$L__BB608_30:
	and.b32  	%r18, %r6, 3;
	setp.eq.s32 	%p55, %r18, 0;
	@%p55 bra 	$L__BB608_53;
	setp.eq.s32 	%p56, %r18, 1;
	@%p56 bra 	$L__BB608_45;
	mul.wide.u32 	%rd448, %r207, 8;
	add.s64 	%rd449, %rd2, %rd448;
	ld.global.u64 	%rd81, [%rd449];
	or.b64  	%rd450, %rd524, %rd81;
	and.b64  	%rd451, %rd450, -4294967296;
	setp.ne.s64 	%p57, %rd451, 0;
	@%p57 bra 	$L__BB608_34;
	cvt.u32.u64 	%r175, %rd81;
	cvt.u32.u64 	%r176, %rd524;
	div.u32 	%r177, %r176, %r175;
	mul.lo.s32 	%r178, %r177, %r175;
	sub.s32 	%r179, %r176, %r178;
	cvt.u64.u32 	%rd512, %r177;
	cvt.u64.u32 	%rd513, %r179;
	bra.uni 	$L__BB608_35;
$L__BB608_34:
	div.s64 	%rd512, %rd524, %rd81;
	mul.lo.s64 	%rd452, %rd512, %rd81;
	sub.s64 	%rd513, %rd524, %rd452;
$L__BB608_35:
	add.s64 	%rd454, %rd1, %rd448;
	ld.global.u64 	%rd88, [%rd454];
	mad.lo.s64 	%rd89, %rd88, %rd513, %rd528;
	or.b64  	%rd455, %rd522, %rd81;
	and.b64  	%rd456, %rd455, -4294967296;
	setp.ne.s64 	%p58, %rd456, 0;
	@%p58 bra 	$L__BB608_37;
	cvt.u32.u64 	%r180, %rd81;
	cvt.u32.u64 	%r181, %rd522;
	div.u32 	%r182, %r181, %r180;
	mul.lo.s32 	%r183, %r182, %r180;
	sub.s32 	%r184, %r181, %r183;
	cvt.u64.u32 	%rd514, %r182;
	cvt.u64.u32 	%rd515, %r184;
	bra.uni 	$L__BB608_38;
$L__BB608_37:
	div.s64 	%rd514, %rd522, %rd81;
	mul.lo.s64 	%rd457, %rd514, %rd81;
	sub.s64 	%rd515, %rd522, %rd457;
$L__BB608_38:
	mad.lo.s64 	%rd96, %rd515, %rd88, %rd529;
	add.s32 	%r19, %r207, -1;
	mul.wide.u32 	%rd458, %r19, 8;
	add.s64 	%rd459, %rd2, %rd458;
	ld.global.u64 	%rd97, [%rd459];
	or.b64  	%rd460, %rd512, %rd97;
	and.b64  	%rd461, %rd460, -4294967296;
	setp.ne.s64 	%p59, %rd461, 0;
	@%p59 bra 	$L__BB608_40;
	cvt.u32.u64 	%r185, %rd97;
	cvt.u32.u64 	%r186, %rd512;
	div.u32 	%r187, %r186, %r185;
	mul.lo.s32 	%r188, %r187, %r185;
	sub.s32 	%r189, %r186, %r188;
	cvt.u64.u32 	%rd524, %r187;
	cvt.u64.u32 	%rd517, %r189;
	bra.uni 	$L__BB608_41;
$L__BB608_40:
	div.s64 	%rd524, %rd512, %rd97;
	mul.lo.s64 	%rd462, %rd524, %rd97;
	sub.s64 	%rd517, %rd512, %rd462;
$L__BB608_41:
	add.s64 	%rd464, %rd1, %rd458;
	ld.global.u64 	%rd104, [%rd464];
	mad.lo.s64 	%rd528, %rd104, %rd517, %rd89;
	or.b64  	%rd465, %rd514, %rd97;
	and.b64  	%rd466, %rd465, -4294967296;
	setp.ne.s64 	%p60, %rd466, 0;
	@%p60 bra 	$L__BB608_43;
	cvt.u32.u64 	%r190, %rd97;
	cvt.u32.u64 	%r191, %rd514;
	div.u32 	%r192, %r191, %r190;
	mul.lo.s32 	%r193, %r192, %r190;
	sub.s32 	%r194, %r191, %r193;
	cvt.u64.u32 	%rd522, %r192;
	cvt.u64.u32 	%rd519, %r194;
	bra.uni 	$L__BB608_44;
$L__BB608_43:
	div.s64 	%rd522, %rd514, %rd97;
	mul.lo.s64 	%rd467, %rd522, %rd97;
	sub.s64 	%rd519, %rd514, %rd467;
$L__BB608_44:
	mad.lo.s64 	%rd529, %rd519, %rd104, %rd96;
	add.s32 	%r207, %r207, -2;
$L__BB608_45:
	and.b32  	%r195, %r6, 1;
	setp.eq.b32 	%p61, %r195, 1;
	not.pred 	%p62, %p61;
	@%p62 bra 	$L__BB608_53;
	mul.wide.u32 	%rd468, %r207, 8;
	add.s64 	%rd469, %rd2, %rd468;
	ld.global.u64 	%rd119, [%rd469];
	or.b64  	%rd470, %rd524, %rd119;
	and.b64  	%rd471, %rd470, -4294967296;
	setp.ne.s64 	%p63, %rd471, 0;
	@%p63 bra 	$L__BB608_48;
	cvt.u32.u64 	%r196, %rd119;
	cvt.u32.u64 	%r197, %rd524;
	rem.u32 	%r198, %r197, %r196;
	cvt.u64.u32 	%rd526, %r198;
	bra.uni 	$L__BB608_49;
$L__BB608_48:
	rem.s64 	%rd526, %rd524, %rd119;
$L__BB608_49:
	add.s64 	%rd473, %rd1, %rd468;
	ld.global.u64 	%rd123, [%rd473];
	mad.lo.s64 	%rd528, %rd123, %rd526, %rd528;
	or.b64  	%rd474, %rd522, %rd119;
	and.b64  	%rd475, %rd474, -4294967296;
	setp.ne.s64 	%p64, %rd475, 0;
	@%p64 bra 	$L__BB608_51;
	cvt.u32.u64 	%r199, %rd119;
	cvt.u32.u64 	%r200, %rd522;
	rem.u32 	%r201, %r200, %r199;
	cvt.u64.u32 	%rd527, %r201;
	bra.uni 	$L__BB608_52;
$L__BB608_51:
	rem.s64 	%rd527, %rd522, %rd119;
$L__BB608_52:
	mad.lo.s64 	%rd529, %rd527, %rd123, %rd529;
$L__BB608_53:
	shl.b64 	%rd476, %rd528, 3;
	add.s64 	%rd477, %rd570, %rd476;
	ld.global.f64 	%fd2, [%rd477];
	setp.neu.f64 	%p66, %fd2, 0d0000000000000000;
	mov.pred 	%p86, -1;
	@%p66 bra 	$L__BB608_55;
	shl.b64 	%rd478, %rd529, 3;
	add.s64 	%rd479, %rd570, %rd478;
	ld.global.f64 	%fd3, [%rd479];
	setp.neu.f64 	%p86, %fd3, 0d0000000000000000;
$L__BB608_55:
	selp.u16 	%rs3, 1, 0, %p86;
	st.shared.u8 	[%r5], %rs3;
	bra.uni 	$L__BB608_116;
$L__BB608_56:
	cvt.u64.u32 	%rd131, %r4;
	setp.le.u64 	%p18, %rd264, %rd131;
	@%p18 bra 	$L__BB608_116;
	mov.u32 	%r55, %ctaid.y;
	cvt.u64.u32 	%rd269, %r55;
	mad.lo.s64 	%rd561, %rd264, %rd269, %rd131;
	cvt.u32.u64 	%r22, %rd263;
	add.s32 	%r211, %r22, -1;
	setp.lt.s32 	%p19, %r211, 0;
	@%p19 bra 	$L__BB608_115;
	and.b32  	%r24, %r22, 7;
	setp.lt.u32 	%p20, %r211, 7;
	@%p20 bra 	$L__BB608_86;
	add.s32 	%r209, %r22, -4;
	and.b32  	%r56, %r22, -8;
	neg.s32 	%r208, %r56;
$L__BB608_60:
	.pragma "nounroll";
	add.s32 	%r29, %r209, 3;
	mul.wide.u32 	%rd271, %r29, 8;
	add.s64 	%rd272, %rd2, %rd271;
	ld.global.u64 	%rd135, [%rd272];
	or.b64  	%rd273, %rd561, %rd135;
	and.b64  	%rd274, %rd273, -4294967296;
	setp.ne.s64 	%p21, %rd274, 0;
	@%p21 bra 	$L__BB608_62;
	cvt.u32.u64 	%r57, %rd135;
	cvt.u32.u64 	%r58, %rd561;
	div.u32 	%r59, %r58, %r57;
	mul.lo.s32 	%r60, %r59, %r57;
	sub.s32 	%r61, %r58, %r60;
	cvt.u64.u32 	%rd532, %r59;
	cvt.u64.u32 	%rd533, %r61;
	bra.uni 	$L__BB608_63;
$L__BB608_62:
	div.s64 	%rd532, %rd561, %rd135;
	mul.lo.s64 	%rd275, %rd532, %rd135;
	sub.s64 	%rd533, %rd561, %rd275;
$L__BB608_63:
	add.s64 	%rd277, %rd1, %rd271;
	ld.global.u64 	%rd278, [%rd277];
	mul.lo.s64 	%rd142, %rd278, %rd533;
	add.s32 	%r30, %r209, 2;
	mul.wide.u32 	%rd279, %r30, 8;
	add.s64 	%rd280, %rd2, %rd279;
	ld.global.u64 	%rd143, [%rd280];
	or.b64  	%rd281, %rd532, %rd143;
	and.b64  	%rd282, %rd281, -4294967296;
	setp.ne.s64 	%p22, %rd282, 0;
	@%p22 bra 	$L__BB608_65;
	cvt.u32.u64 	%r62, %rd143;
	cvt.u32.u64 	%r63, %rd532;
	div.u32 	%r64, %r63, %r62;
	mul.lo.s32 	%r65, %r64, %r62;
	sub.s32 	%r66, %r63, %r65;
	cvt.u64.u32 	%rd534, %r64;
	cvt.u64.u32 	%rd535, %r66;
	bra.uni 	$L__BB608_66;
$L__BB608_65:
	div.s64 	%rd534, %rd532, %rd143;
	mul.lo.s64 	%rd283, %rd534, %rd143;
	sub.s64 	%rd535, %rd532, %rd283;
$L__BB608_66:
	add.s64 	%rd285, %rd1, %rd279;
	ld.global.u64 	%rd286, [%rd285];
	mad.lo.s64 	%rd150, %rd286, %rd535, %rd142;
	add.s32 	%r31, %r209, 1;
	mul.wide.u32 	%rd287, %r31, 8;
	add.s64 	%rd288, %rd2, %rd287;
	ld.global.u64 	%rd151, [%rd288];
	or.b64  	%rd289, %rd534, %rd151;
	and.b64  	%rd290, %rd289, -4294967296;
	setp.ne.s64 	%p23, %rd290, 0;
	@%p23 bra 	$L__BB608_68;
	cvt.u32.u64 	%r67, %rd151;
	cvt.u32.u64 	%r68, %rd534;
	div.u32 	%r69, %r68, %r67;
	mul.lo.s32 	%r70, %r69, %r67;
	sub.s32 	%r71, %r68, %r70;
	cvt.u64.u32 	%rd536, %r69;
	cvt.u64.u32 	%rd537, %r71;
	bra.uni 	$L__BB608_69;
$L__BB608_68:
	div.s64 	%rd536, %rd534, %rd151;
	mul.lo.s64 	%rd291, %rd536, %rd151;
	sub.s64 	%rd537, %rd534, %rd291;
$L__BB608_69:
	add.s64 	%rd293, %rd1, %rd287;
	ld.global.u64 	%rd294, [%rd293];
	mad.lo.s64 	%rd158, %rd294, %rd537, %rd150;
	add.s32 	%r32, %r209, -4;
	mul.wide.u32 	%rd295, %r209, 8;
	add.s64 	%rd296, %rd2, %rd295;
	ld.global.u64 	%rd159, [%rd296];
	or.b64  	%rd297, %rd536, %rd159;
	and.b64  	%rd298, %rd297, -4294967296;
	setp.ne.s64 	%p24, %rd298, 0;
	@%p24 bra 	$L__BB608_71;
	cvt.u32.u64 	%r72, %rd159;
	cvt.u32.u64 	%r73, %rd536;
	div.u32 	%r74, %r73, %r72;
	mul.lo.s32 	%r75, %r74, %r72;
	sub.s32 	%r76, %r73, %r75;
	cvt.u64.u32 	%rd538, %r74;
	cvt.u64.u32 	%rd539, %r76;
	bra.uni 	$L__BB608_72;
$L__BB608_71:
	div.s64 	%rd538, %rd536, %rd159;
	mul.lo.s64 	%rd299, %rd538, %rd159;
	sub.s64 	%rd539, %rd536, %rd299;
$L__BB608_72:
	add.s64 	%rd301, %rd1, %rd295;
	ld.global.u64 	%rd302, [%rd301];
	mad.lo.s64 	%rd166, %rd302, %rd539, %rd158;
	add.s32 	%r33, %r209, -1;
	mul.wide.u32 	%rd303, %r33, 8;
	add.s64 	%rd304, %rd2, %rd303;
	ld.global.u64 	%rd167, [%rd304];
	or.b64  	%rd305, %rd538, %rd167;
	and.b64  	%rd306, %rd305, -4294967296;
	setp.ne.s64 	%p25, %rd306, 0;
	@%p25 bra 	$L__BB608_74;
	cvt.u32.u64 	%r77, %rd167;
	cvt.u32.u64 	%r78, %rd538;
	div.u32 	%r79, %r78, %r77;
	mul.lo.s32 	%r80, %r79, %r77;
	sub.s32 	%r81, %r78, %r80;
	cvt.u64.u32 	%rd540, %r79;
	cvt.u64.u32 	%rd541, %r81;
	bra.uni 	$L__BB608_75;
$L__BB608_74:
	div.s64 	%rd540, %rd538, %rd167;
	mul.lo.s64 	%rd307, %rd540, %rd167;
	sub.s64 	%rd541, %rd538, %rd307;
$L__BB608_75:
	add.s64 	%rd309, %rd1, %rd303;
	ld.global.u64 	%rd310, [%rd309];
	mad.lo.s64 	%rd174, %rd310, %rd541, %rd166;
	add.s32 	%r34, %r209, -2;
	mul.wide.u32 	%rd311, %r34, 8;
	add.s64 	%rd312, %rd2, %rd311;
	ld.global.u64 	%rd175, [%rd312];
	or.b64  	%rd313, %rd540, %rd175;
	and.b64  	%rd314, %rd313, -4294967296;
	setp.ne.s64 	%p26, %rd314, 0;
	@%p26 bra 	$L__BB608_77;
	cvt.u32.u64 	%r82, %rd175;
	cvt.u32.u64 	%r83, %rd540;
	div.u32 	%r84, %r83, %r82;
	mul.lo.s32 	%r85, %r84, %r82;
	sub.s32 	%r86, %r83, %r85;
	cvt.u64.u32 	%rd542, %r84;
	cvt.u64.u32 	%rd543, %r86;
	bra.uni 	$L__BB608_78;
$L__BB608_77:
	div.s64 	%rd542, %rd540, %rd175;
	mul.lo.s64 	%rd315, %rd542, %rd175;
	sub.s64 	%rd543, %rd540, %rd315;
$L__BB608_78:
	add.s64 	%rd317, %rd1, %rd311;
	ld.global.u64 	%rd318, [%rd317];
	mad.lo.s64 	%rd182, %rd318, %rd543, %rd174;
	add.s32 	%r35, %r209, -3;
	mul.wide.u32 	%rd319, %r35, 8;
	add.s64 	%rd320, %rd2, %rd319;
	ld.global.u64 	%rd183, [%rd320];
	or.b64  	%rd321, %rd542, %rd183;
	and.b64  	%rd322, %rd321, -4294967296;
	setp.ne.s64 	%p27, %rd322, 0;
	@%p27 bra 	$L__BB608_80;
	cvt.u32.u64 	%r87, %rd183;
	cvt.u32.u64 	%r88, %rd542;
	div.u32 	%r89, %r88, %r87;
	mul.lo.s32 	%r90, %r89, %r87;
	sub.s32 	%r91, %r88, %r90;
	cvt.u64.u32 	%rd544, %r89;
	cvt.u64.u32 	%rd545, %r91;
	bra.uni 	$L__BB608_81;
$L__BB608_80:
	div.s64 	%rd544, %rd542, %rd183;
	mul.lo.s64 	%rd323, %rd544, %rd183;
	sub.s64 	%rd545, %rd542, %rd323;
$L__BB608_81:
	add.s64 	%rd325, %rd1, %rd319;
	ld.global.u64 	%rd326, [%rd325];
	mad.lo.s64 	%rd190, %rd326, %rd545, %rd182;
	mul.wide.u32 	%rd327, %r32, 8;
	add.s64 	%rd328, %rd2, %rd327;
	ld.global.u64 	%rd191, [%rd328];
	or.b64  	%rd329, %rd544, %rd191;
	and.b64  	%rd330, %rd329, -4294967296;
	setp.ne.s64 	%p28, %rd330, 0;
	@%p28 bra 	$L__BB608_83;
	cvt.u32.u64 	%r92, %rd191;
	cvt.u32.u64 	%r93, %rd544;
	div.u32 	%r94, %r93, %r92;
	mul.lo.s32 	%r95, %r94, %r92;
	sub.s32 	%r96, %r93, %r95;
	cvt.u64.u32 	%rd561, %r94;
	cvt.u64.u32 	%rd547, %r96;
	bra.uni 	$L__BB608_84;
$L__BB608_83:
	div.s64 	%rd561, %rd544, %rd191;
	mul.lo.s64 	%rd331, %rd561, %rd191;
	sub.s64 	%rd547, %rd544, %rd331;
$L__BB608_84:
	add.s64 	%rd333, %rd1, %rd327;
	ld.global.u64 	%rd334, [%rd333];
	mad.lo.s64 	%rd335, %rd334, %rd547, %rd190;
	shl.b64 	%rd336, %rd335, 3;
	add.s64 	%rd570, %rd570, %rd336;
	add.s32 	%r209, %r209, -8;
	add.s32 	%r208, %r208, 8;
	setp.ne.s32 	%p29, %r208, 0;
	@%p29 bra 	$L__BB608_60;
	add.s32 	%r211, %r209, 3;
$L__BB608_86:
	setp.eq.s32 	%p30, %r24, 0;
	@%p30 bra 	$L__BB608_115;
	and.b32  	%r40, %r22, 3;
	setp.lt.u32 	%p31, %r24, 4;
	@%p31 bra 	$L__BB608_101;
	mul.wide.u32 	%rd338, %r211, 8;
	add.s64 	%rd339, %rd2, %rd338;
	ld.global.u64 	%rd202, [%rd339];
	or.b64  	%rd340, %rd561, %rd202;
	and.b64  	%rd341, %rd340, -4294967296;
	setp.ne.s64 	%p32, %rd341, 0;
	@%p32 bra 	$L__BB608_90;
	cvt.u32.u64 	%r97, %rd202;
	cvt.u32.u64 	%r98, %rd561;
	div.u32 	%r99, %r98, %r97;
	mul.lo.s32 	%r100, %r99, %r97;
	sub.s32 	%r101, %r98, %r100;
	cvt.u64.u32 	%rd551, %r99;
	cvt.u64.u32 	%rd552, %r101;
	bra.uni 	$L__BB608_91;
$L__BB608_90:
	div.s64 	%rd551, %rd561, %rd202;
	mul.lo.s64 	%rd342, %rd551, %rd202;
	sub.s64 	%rd552, %rd561, %rd342;
$L__BB608_91:
	add.s64 	%rd344, %rd1, %rd338;
	ld.global.u64 	%rd345, [%rd344];
	mul.lo.s64 	%rd209, %rd345, %rd552;
	add.s32 	%r41, %r211, -1;
	mul.wide.u32 	%rd346, %r41, 8;
	add.s64 	%rd347, %rd2, %rd346;
	ld.global.u64 	%rd210, [%rd347];
	or.b64  	%rd348, %rd551, %rd210;
	and.b64  	%rd349, %rd348, -4294967296;
	setp.ne.s64 	%p33, %rd349, 0;
	@%p33 bra 	$L__BB608_93;
	cvt.u32.u64 	%r102, %rd210;
	cvt.u32.u64 	%r103, %rd551;
	div.u32 	%r104, %r103, %r102;
	mul.lo.s32 	%r105, %r104, %r102;
	sub.s32 	%r106, %r103, %r105;
	cvt.u64.u32 	%rd553, %r104;
	cvt.u64.u32 	%rd554, %r106;
	bra.uni 	$L__BB608_94;
$L__BB608_93:
	div.s64 	%rd553, %rd551, %rd210;
	mul.lo.s64 	%rd350, %rd553, %rd210;
	sub.s64 	%rd554, %rd551, %rd350;
$L__BB608_94:
	add.s64 	%rd352, %rd1, %rd346;
	ld.global.u64 	%rd353, [%rd352];
	mad.lo.s64 	%rd217, %rd353, %rd554, %rd209;
	add.s32 	%r42, %r211, -2;
	mul.wide.u32 	%rd354, %r42, 8;
	add.s64 	%rd355, %rd2, %rd354;
	ld.global.u64 	%rd218, [%rd355];
	or.b64  	%rd356, %rd553, %rd218;
	and.b64  	%rd357, %rd356, -4294967296;
	setp.ne.s64 	%p34, %rd357, 0;
	@%p34 bra 	$L__BB608_96;
	cvt.u32.u64 	%r107, %rd218;
	cvt.u32.u64 	%r108, %rd553;
	div.u32 	%r109, %r108, %r107;
	mul.lo.s32 	%r110, %r109, %r107;
	sub.s32 	%r111, %r108, %r110;
	cvt.u64.u32 	%rd555, %r109;
	cvt.u64.u32 	%rd556, %r111;
	bra.uni 	$L__BB608_97;
$L__BB608_96:
	div.s64 	%rd555, %rd553, %rd218;
	mul.lo.s64 	%rd358, %rd555, %rd218;
	sub.s64 	%rd556, %rd553, %rd358;
$L__BB608_97:
	add.s64 	%rd360, %rd1, %rd354;
	ld.global.u64 	%rd361, [%rd360];
	mad.lo.s64 	%rd225, %rd361, %rd556, %rd217;
	add.s32 	%r43, %r211, -3;
	mul.wide.u32 	%rd362, %r43, 8;
	add.s64 	%rd363, %rd2, %rd362;
	ld.global.u64 	%rd226, [%rd363];
	or.b64  	%rd364, %rd555, %rd226;
	and.b64  	%rd365, %rd364, -4294967296;
	setp.ne.s64 	%p35, %rd365, 0;
	@%p35 bra 	$L__BB608_99;
	cvt.u32.u64 	%r112, %rd226;
	cvt.u32.u64 	%r113, %rd555;
	div.u32 	%r114, %r113, %r112;
	mul.lo.s32 	%r115, %r114, %r112;
	sub.s32 	%r116, %r113, %r115;
	cvt.u64.u32 	%rd561, %r114;
	cvt.u64.u32 	%rd558, %r116;
	bra.uni 	$L__BB608_100;
$L__BB608_99:
	div.s64 	%rd561, %rd555, %rd226;
	mul.lo.s64 	%rd366, %rd561, %rd226;
	sub.s64 	%rd558, %rd555, %rd366;
$L__BB608_100:
	add.s64 	%rd368, %rd1, %rd362;
	ld.global.u64 	%rd369, [%rd368];
	mad.lo.s64 	%rd370, %rd369, %rd558, %rd225;
	shl.b64 	%rd371, %rd370, 3;
	add.s64 	%rd570, %rd570, %rd371;
	add.s32 	%r211, %r211, -4;
$L__BB608_101:
	setp.eq.s32 	%p36, %r40, 0;
	@%p36 bra 	$L__BB608_115;
	setp.eq.s32 	%p37, %r40, 1;
	@%p37 bra 	$L__BB608_110;
	mul.wide.u32 	%rd373, %r211, 8;
	add.s64 	%rd374, %rd2, %rd373;
	ld.global.u64 	%rd237, [%rd374];
	or.b64  	%rd375, %rd561, %rd237;
	and.b64  	%rd376, %rd375, -4294967296;
	setp.ne.s64 	%p38, %rd376, 0;
	@%p38 bra 	$L__BB608_105;
	cvt.u32.u64 	%r117, %rd237;
	cvt.u32.u64 	%r118, %rd561;
	div.u32 	%r119, %r118, %r117;
	mul.lo.s32 	%r120, %r119, %r117;
	sub.s32 	%r121, %r118, %r120;
	cvt.u64.u32 	%rd562, %r119;
	cvt.u64.u32 	%rd563, %r121;
	bra.uni 	$L__BB608_106;
$L__BB608_105:
	div.s64 	%rd562, %rd561, %rd237;
	mul.lo.s64 	%rd377, %rd562, %rd237;
	sub.s64 	%rd563, %rd561, %rd377;
$L__BB608_106:
	add.s64 	%rd379, %rd1, %rd373;
	ld.global.u64 	%rd380, [%rd379];
	mul.lo.s64 	%rd244, %rd380, %rd563;
	add.s32 	%r46, %r211, -1;
	mul.wide.u32 	%rd381, %r46, 8;
	add.s64 	%rd382, %rd2, %rd381;
	ld.global.u64 	%rd245, [%rd382];
	or.b64  	%rd383, %rd562, %rd245;
	and.b64  	%rd384, %rd383, -4294967296;
	setp.ne.s64 	%p39, %rd384, 0;
	@%p39 bra 	$L__BB608_108;
	cvt.u32.u64 	%r122, %rd245;
	cvt.u32.u64 	%r123, %rd562;
	div.u32 	%r124, %r123, %r122;
	mul.lo.s32 	%r125, %r124, %r122;
	sub.s32 	%r126, %r123, %r125;
	cvt.u64.u32 	%rd561, %r124;
	cvt.u64.u32 	%rd565, %r126;
	bra.uni 	$L__BB608_109;
$L__BB608_108:
	div.s64 	%rd561, %rd562, %rd245;
	mul.lo.s64 	%rd385, %rd561, %rd245;
	sub.s64 	%rd565, %rd562, %rd385;
$L__BB608_109:
	add.s64 	%rd387, %rd1, %rd381;
	ld.global.u64 	%rd388, [%rd387];
	mad.lo.s64 	%rd389, %rd388, %rd565, %rd244;
	shl.b64 	%rd390, %rd389, 3;
	add.s64 	%rd570, %rd570, %rd390;
	add.s32 	%r211, %r211, -2;
$L__BB608_110:
	and.b32  	%r127, %r22, 1;
	setp.eq.b32 	%p40, %r127, 1;
	not.pred 	%p41, %p40;
	@%p41 bra 	$L__BB608_115;
	mul.wide.u32 	%rd391, %r211, 8;
	add.s64 	%rd392, %rd2, %rd391;
	ld.global.u64 	%rd256, [%rd392];
	or.b64  	%rd393, %rd561, %rd256;
	and.b64  	%rd394, %rd393, -4294967296;
	setp.ne.s64 	%p42, %rd394, 0;
	@%p42 bra 	$L__BB608_113;
	cvt.u32.u64 	%r128, %rd256;
	cvt.u32.u64 	%r129, %rd561;
	rem.u32 	%r130, %r129, %r128;
	cvt.u64.u32 	%rd569, %r130;
	bra.uni 	$L__BB608_114;
$L__BB608_113:
	rem.s64 	%rd569, %rd561, %rd256;
$L__BB608_114:
	add.s64 	%rd396, %rd1, %rd391;
	ld.global.u64 	%rd397, [%rd396];
	mul.lo.s64 	%rd398, %rd397, %rd569;
	shl.b64 	%rd399, %rd398, 3;
	add.s64 	%rd570, %rd570, %rd399;
$L__BB608_115:
	ld.global.f64 	%fd1, [%rd570];
	setp.neu.f64 	%p43, %fd1, 0d0000000000000000;
	selp.u16 	%rs2, 1, 0, %p43;
	st.shared.u8 	[%r5], %rs2;
$L__BB608_116:
	bar.sync 	0;
	setp.lt.u32 	%p67, %r213, 66;
	@%p67 bra 	$L__BB608_122;
$L__BB608_117:
	shr.u32 	%r50, %r213, 1;
	setp.ge.u32 	%p68, %r1, %r50;
	@%p68 bra 	$L__BB608_121;
	ld.shared.u8 	%rs4, [%r5];
	setp.ne.s16 	%p70, %rs4, 0;
	mov.pred 	%p87, -1;
	@%p70 bra 	$L__BB608_120;
	add.s32 	%r202, %r5, %r50;
	ld.shared.u8 	%rs5, [%r202];
	setp.ne.s16 	%p87, %rs5, 0;
$L__BB608_120:
	selp.u16 	%rs6, 1, 0, %p87;
	st.shared.u8 	[%r5], %rs6;
$L__BB608_121:
	bar.sync 	0;
	setp.gt.u32 	%p71, %r213, 131;
	mov.u32 	%r213, %r50;
	@%p71 bra 	$L__BB608_117;
$L__BB608_122:
	setp.gt.u32 	%p72, %r1, 31;
	@%p72 bra 	$L__BB608_137;
	ld.volatile.shared.u8 	%rs7, [%r5];
	setp.ne.s16 	%p74, %rs7, 0;
	mov.pred 	%p88, -1;
	@%p74 bra 	$L__BB608_125;
	ld.volatile.shared.u8 	%rs8, [%r5+32];
	setp.ne.s16 	%p88, %rs8, 0;
$L__BB608_125:
	selp.u16 	%rs9, 1, 0, %p88;
	st.volatile.shared.u8 	[%r5], %rs9;
	ld.volatile.shared.u8 	%rs10, [%r5];
	setp.ne.s16 	%p76, %rs10, 0;
	mov.pred 	%p89, -1;
	@%p76 bra 	$L__BB608_127;
	ld.volatile.shared.u8 	%rs11, [%r5+16];
	setp.ne.s16 	%p89, %rs11, 0;
$L__BB608_127:
	selp.u16 	%rs12, 1, 0, %p89;
	st.volatile.shared.u8 	[%r5], %rs12;
	ld.volatile.shared.u8 	%rs13, [%r5];
	setp.ne.s16 	%p78, %rs13, 0;
	mov.pred 	%p90, -1;
	@%p78 bra 	$L__BB608_129;
	ld.volatile.shared.u8 	%rs14, [%r5+8];
	setp.ne.s16 	%p90, %rs14, 0;
$L__BB608_129:
	selp.u16 	%rs15, 1, 0, %p90;
	st.volatile.shared.u8 	[%r5], %rs15;
	ld.volatile.shared.u8 	%rs16, [%r5];
	setp.ne.s16 	%p80, %rs16, 0;
	mov.pred 	%p91, -1;
	@%p80 bra 	$L__BB608_131;
	ld.volatile.shared.u8 	%rs17, [%r5+4];
	setp.ne.s16 	%p91, %rs17, 0;
$L__BB608_131:
	selp.u16 	%rs18, 1, 0, %p91;
	st.volatile.shared.u8 	[%r5], %rs18;
	ld.volatile.shared.u8 	%rs19, [%r5];
	setp.ne.s16 	%p82, %rs19, 0;
	mov.pred 	%p92, -1;
	@%p82 bra 	$L__BB608_133;
	ld.volatile.shared.u8 	%rs20, [%r5+2];
	setp.ne.s16 	%p92, %rs20, 0;
$L__BB608_133:
	selp.u16 	%rs21, 1, 0, %p92;
	st.volatile.shared.u8 	[%r5], %rs21;
	ld.volatile.shared.u8 	%rs22, [%r5];
	setp.ne.s16 	%p84, %rs22, 0;
	mov.pred 	%p93, -1;
	@%p84 bra 	$L__BB608_135;
	ld.volatile.shared.u8 	%rs23, [%r5+1];
	setp.ne.s16 	%p93, %rs23, 0;
$L__BB608_135:
	selp.u16 	%rs24, 1, 0, %p93;
	st.volatile.shared.u8 	[%r5], %rs24;
	setp.ne.s32 	%p85, %r1, 0;
	@%p85 bra 	$L__BB608_137;
	ld.param.u64 	%rd485, [contiguous_any2_f64_param_0];
	ld.shared.u8 	%rs25, [anysdata_f64];
	cvt.u64.u32 	%rd480, %r2;
	mov.u32 	%r203, %ctaid.y;
	cvt.u64.u32 	%rd481, %r203;
	mad.lo.s64 	%rd482, %rd265, %rd481, %rd480;
	cvta.to.global.u64 	%rd483, %rd485;
	add.s64 	%rd484, %rd483, %rd482;
	st.global.u8 	[%rd484], %rs25;
$L__BB608_137:
	ret;

}
	// .globl	contiguous_any22_f64
.visible .entry contiguous_any22_f64(
	.param .u64 .ptr .align 1 contiguous_any22_f64_param_0,
	.param .u64 .ptr .align 1 contiguous_any22_f64_param_1,
	.param .u64 contiguous_any22_f64_param_2,
	.param .u64 contiguous_any22_f64_param_3
)
{
	.reg .pred 	%p<49>;
	.reg .b16 	%rs<26>;
	.reg .b32 	%r<17>;
	.reg .b64 	%rd<26>;
	.reg .b64 	%fd<4>;

	ld.param.u64 	%rd5, [contiguous_any22_f64_param_0];
	ld.param.u64 	%rd8, [contiguous_any22_f64_param_1];
	ld.param.u64 	%rd6, [contiguous_any22_f64_param_2];
	ld.param.u64 	%rd7, [contiguous_any22_f64_param_3];
	cvta.to.global.u64 	%rd1, %rd8;
	mov.u32 	%r1, %tid.x;
	mov.u32 	%r2, %ctaid.x;
	mov.u32 	%r16, %ntid.x;
	mul.lo.s32 	%r8, %r2, %r16;
	shl.b32 	%r9, %r8, 1;
	add.s32 	%r4, %r9, %r1;
	mov.u32 	%r10, anysdata_f64;
	add.s32 	%r5, %r10, %r1;
	mov.b16 	%rs1, 0;
	st.shared.u8 	[%r5], %rs1;
	add.s32 	%r11, %r4, %r16;
	cvt.u64.u32 	%rd2, %r11;
	setp.le.u64 	%p17, %rd6, %rd2;
	@%p17 bra 	$L__BB609_4;
	cvt.u64.u32 	%rd13, %r4;
	mov.u32 	%r13, %ctaid.y;
	cvt.u64.u32 	%rd14, %r13;
	mul.lo.s64 	%rd3, %rd6, %rd14;
	add.s64 	%rd15, %rd3, %rd13;
	shl.b64 	%rd16, %rd15, 3;
	add.s64 	%rd17, %rd1, %rd16;
	ld.global.f64 	%fd2, [%rd17];
	setp.neu.f64 	%p21, %fd2, 0d0000000000000000;
	mov.pred 	%p41, -1;
	@%p21 bra 	$L__BB609_3;
	add.s64 	%rd18, %rd3, %rd2;
	shl.b64 	%rd19, %rd18, 3;
	add.s64 	%rd20, %rd1, %rd19;
	ld.global.f64 	%fd3, [%rd20];
	setp.neu.f64 	%p41, %fd3, 0d0000000000000000;
$L__BB609_3:
	selp.u16 	%rs3, 1, 0, %p41;
	st.shared.u8 	[%r5], %rs3;
	bra.uni 	$L__BB609_6;
$L__BB609_4:
	cvt.u64.u32 	%rd4, %r4;
	setp.le.u64 	%p18, %rd6, %rd4;
	@%p18 bra 	$L__BB609_6;
	mov.u32 	%r12, %ctaid.y;
	cvt.u64.u32 	%rd9, %r12;
	mad.lo.s64 	%rd10, %rd6, %rd9, %rd4;
	shl.b64 	%rd11, %rd10, 3;
	add.s64 	%rd12, %rd1, %rd11;
	ld.global.f64 	%fd1, [%rd12];
	setp.neu.f64 	%p19, %fd1, 0d0000000000000000;
	selp.u16 	%rs2, 1, 0, %p19;
	st.shared.u8 	[%r5], %rs2;
$L__BB609_6:
	bar.sync 	0;
	setp.lt.u32 	%p22, %r16, 66;
	@%p22 bra 	$L__BB609_12;
$L__BB609_7:
	shr.u32 	%r7, %r16, 1;
	setp.ge.u32 	%p23, %r1, %r7;
	@%p23 bra 	$L__BB609_11;
	ld.shared.u8 	%rs4, [%r5];
	setp.ne.s16 	%p25, %rs4, 0;
	mov.pred 	%p42, -1;
	@%p25 bra 	$L__BB609_10;
	add.s32 	%r14, %r5, %r7;
	ld.shared.u8 	%rs5, [%r14];
	setp.ne.s16 	%p42, %rs5, 0;
$L__BB609_10:
	selp.u16 	%rs6, 1, 0, %p42;
	st.shared.u8 	[%r5], %rs6;
$L__BB609_11:
	bar.sync 	0;
	setp.gt.u32 	%p26, %r16, 131;
	mov.u32 	%r16, %r7;
	@%p26 bra 	$L__BB609_7;
$L__BB609_12:
	setp.gt.u32 	%p27, %r1, 31;
	@%p27 bra 	$L__BB609_27;
	ld.volatile.shared.u8 	%rs7, [%r5];
	setp.ne.s16 	%p29, %rs7, 0;
	mov.pred 	%p43, -1;
	@%p29 bra 	$L__BB609_15;
	ld.volatile.shared.u8 	%rs8, [%r5+32];
	setp.ne.s16 	%p43, %rs8, 0;
$L__BB609_15:
	selp.u16 	%rs9, 1, 0, %p43;
	st.volatile.shared.u8 	[%r5], %rs9;
	ld.volatile.shared.u8 	%rs10, [%r5];
	setp.ne.s16 	%p31, %rs10, 0;
	mov.pred 	%p44, -1;
	@%p31 bra 	$L__BB609_17;
	ld.volatile.shared.u8 	%rs11, [%r5+16];
	setp.ne.s16 	%p44, %rs11, 0;
$L__BB609_17:
	selp.u16 	%rs12, 1, 0, %p44;
	st.volatile.shared.u8 	[%r5], %rs12;
	ld.volatile.shared.u8 	%rs13, [%r5];
	setp.ne.s16 	%p33, %rs13, 0;
	mov.pred 	%p45, -1;
	@%p33 bra 	$L__BB609_19;
	ld.volatile.shared.u8 	%rs14, [%r5+8];
	setp.ne.s16 	%p45, %rs14, 0;
$L__BB609_19:
	selp.u16 	%rs15, 1, 0, %p45;
	st.volatile.shared.u8 	[%r5], %rs15;
	ld.volatile.shared.u8 	%rs16, [%r5];
	setp.ne.s16 	%p35, %rs16, 0;
	mov.pred 	%p46, -1;
	@%p35 bra 	$L__BB609_21;
	ld.volatile.shared.u8 	%rs17, [%r5+4];
	setp.ne.s16 	%p46, %rs17, 0;
$L__BB609_21:
	selp.u16 	%rs18, 1, 0, %p46;
	st.volatile.shared.u8 	[%r5], %rs18;
	ld.volatile.shared.u8 	%rs19, [%r5];
	setp.ne.s16 	%p37, %rs19, 0;
	mov.pred 	%p47, -1;
	@%p37 bra 	$L__BB609_23;
	ld.volatile.shared.u8 	%rs20, [%r5+2];
	setp.ne.s16 	%p47, %rs20, 0;
$L__BB609_23:
	selp.u16 	%rs21, 1, 0, %p47;
	st.volatile.shared.u8 	[%r5], %rs21;
	ld.volatile.shared.u8 	%rs22, [%r5];
	setp.ne.s16 	%p39, %rs22, 0;
	mov.pred 	%p48, -1;
	@%p39 bra 	$L__BB609_25;
	ld.volatile.shared.u8 	%rs23, [%r5+1];
	setp.ne.s16 	%p48, %rs23, 0;
$L__BB609_25:
	selp.u16 	%rs24, 1, 0, %p48;
	st.volatile.shared.u8 	[%r5], %rs24;
	setp.ne.s32 	%p40, %r1, 0;
	@%p40 bra 	$L__BB609_27;
	ld.shared.u8 	%rs25, [anysdata_f64];
	cvt.u64.u32 	%rd21, %r2;
	mov.u32 	%r15, %ctaid.y;
	cvt.u64.u32 	%rd22, %r15;
	mad.lo.s64 	%rd23, %rd7, %rd22, %rd21;
	cvta.to.global.u64 	%rd24, %rd5;
	add.s64 	%rd25, %rd24, %rd23;
	st.global.u8 	[%rd25], %rs25;
$L__BB609_27:
	ret;

}
	// .globl	contiguous_any3_f64
.visible .entry contiguous_any3_f64(
	.param .u64 .ptr .align 1 contiguous_any3_f64_param_0,
	.param .u64 .ptr .align 1 contiguous_any3_f64_param_1,
	.param .u64 .ptr .align 1 contiguous_any3_f64_param_2,
	.param .u64 .ptr .align 1 contiguous_any3_f64_param_3,
	.param .u64 contiguous_any3_f64_param_4,
	.param .u64 contiguous_any3_f64_param_5,
	.param .u64 contiguous_any3_f64_param_6
)
{
	.reg .pred 	%p<81>;
	.reg .b16 	%rs<49>;
	.reg .b32 	%r<188>;
	.reg .b64 	%rd<307>;
	.reg .b64 	%fd<2>;

	ld.param.u64 	%rd144, [contiguous_any3_f64_param_0];
	ld.param.u64 	%rd145, [contiguous_any3_f64_param_1];
	ld.param.u64 	%rd148, [contiguous_any3_f64_param_2];
	ld.param.u64 	%rd149, [contiguous_any3_f64_param_3];
	ld.param.u64 	%rd146, [contiguous_any3_f64_param_4];
	ld.param.u64 	%rd147, [contiguous_any3_f64_param_5];
	ld.param.u64 	%rd150, [contiguous_any3_f64_param_6];
	cvta.to.global.u64 	%rd1, %rd149;
	cvta.to.global.u64 	%rd2, %rd148;
	mov.u32 	%r1, %tid.y;
	mov.u32 	%r2, %ntid.x;
	mov.u32 	%r3, %tid.x;
	mad.lo.s32 	%r70, %r1, %r2, %r3;
	mov.u32 	%r71, %ctaid.x;
	mad.lo.s32 	%r72, %r71, %r2, %r3;
	mov.u32 	%r4, %ctaid.y;
	mov.u32 	%r5, %ntid.y;
	mad.lo.s32 	%r73, %r4, %r5, %r1;
	mov.u32 	%r74, anysdata_f64;
	add.s32 	%r7, %r74, %r70;
	mov.b16 	%rs16, 0;
	st.shared.u8 	[%r7], %rs16;
	cvt.u64.u32 	%rd3, %r72;
	setp.le.u64 	%p9, %rd147, %rd3;
	cvt.u64.u32 	%rd152, %r73;
	setp.le.u64 	%p10, %rd150, %rd152;
	or.pred  	%p11, %p9, %p10;
	@%p11 bra 	$L__BB610_95;
	cvt.u32.u64 	%r75, %rd3;
	cvt.u32.u64 	%r76, %rd147;
	mad.lo.s32 	%r179, %r73, %r76, %r75;
	cvt.u32.u64 	%r9, %rd146;
	add.s32 	%r178, %r9, -1;
	setp.lt.s32 	%p12, %r178, 0;
	mov.b64 	%rd306, 0;
	@%p12 bra 	$L__BB610_59;
	setp.lt.u32 	%p13, %r178, 7;
	mov.b64 	%rd306, 0;
	@%p13 bra 	$L__BB610_30;
	add.s32 	%r174, %r9, -4;
	and.b32  	%r77, %r9, -8;
	neg.s32 	%r173, %r77;
	mov.b64 	%rd306, 0;
$L__BB610_4:
	.pragma "nounroll";
	add.s32 	%r16, %r174, 3;
	cvt.u64.u32 	%rd5, %r179;
	mul.wide.u32 	%rd157, %r16, 8;
	add.s64 	%rd158, %rd2, %rd157;
	ld.global.u64 	%rd6, [%rd158];
	and.b64  	%rd159, %rd6, -4294967296;
	setp.ne.s64 	%p14, %rd159, 0;
	@%p14 bra 	$L__BB610_6;
	cvt.u32.u64 	%r78, %rd6;
	cvt.u32.u64 	%r79, %rd5;
	div.u32 	%r80, %r79, %r78;
	mul.lo.s32 	%r81, %r80, %r78;
	sub.s32 	%r82, %r79, %r81;
	cvt.u64.u32 	%rd271, %r80;
	cvt.u64.u32 	%rd272, %r82;
	bra.uni 	$L__BB610_7;
$L__BB610_6:
	div.s64 	%rd271, %rd5, %rd6;
	mul.lo.s64 	%rd160, %rd271, %rd6;
	sub.s64 	%rd272, %rd5, %rd160;
$L__BB610_7:
	mul.wide.u32 	%rd161, %r16, 8;
	add.s64 	%rd162, %rd1, %rd161;
	ld.global.u64 	%rd163, [%rd162];
	mad.lo.s64 	%rd13, %rd163, %rd272, %rd306;
	add.s32 	%r17, %r174, 2;
	and.b64  	%rd14, %rd271, 4294967295;
	mul.wide.u32 	%rd164, %r17, 8;
	add.s64 	%rd165, %rd2, %rd164;
	ld.global.u64 	%rd15, [%rd165];
	and.b64  	%rd166, %rd15, -4294967296;
	setp.ne.s64 	%p15, %rd166, 0;
	@%p15 bra 	$L__BB610_9;
	cvt.u32.u64 	%r83, %rd15;
	cvt.u32.u64 	%r84, %rd14;
	div.u32 	%r85, %r84, %r83;
	mul.lo.s32 	%r86, %r85, %r83;
	sub.s32 	%r87, %r84, %r86;
	cvt.u64.u32 	%rd273, %r85;
	cvt.u64.u32 	%rd274, %r87;
	bra.uni 	$L__BB610_10;
$L__BB610_9:
	div.s64 	%rd273, %rd14, %rd15;
	mul.lo.s64 	%rd167, %rd273, %rd15;
	sub.s64 	%rd274, %rd14, %rd167;
$L__BB610_10:
	mul.wide.u32 	%rd168, %r17, 8;
	add.s64 	%rd169, %rd1, %rd168;
	ld.global.u64 	%rd170, [%rd169];
	mad.lo.s64 	%rd22, %rd170, %rd274, %rd13;
	add.s32 	%r18, %r174, 1;
	and.b64  	%rd23, %rd273, 4294967295;
	mul.wide.u32 	%rd171, %r18, 8;
	add.s64 	%rd172, %rd2, %rd171;
	ld.global.u64 	%rd24, [%rd172];
	and.b64  	%rd173, %rd24, -4294967296;
	setp.ne.s64 	%p16, %rd173, 0;
	@%p16 bra 	$L__BB610_12;
	cvt.u32.u64 	%r88, %rd24;
	cvt.u32.u64 	%r89, %rd23;
	div.u32 	%r90, %r89, %r88;
	mul.lo.s32 	%r91, %r90, %r88;
	sub.s32 	%r92, %r89, %r91;
	cvt.u64.u32 	%rd275, %r90;
	cvt.u64.u32 	%rd276, %r92;
	bra.uni 	$L__BB610_13;
$L__BB610_12:
	div.s64 	%rd275, %rd23, %rd24;
	mul.lo.s64 	%rd174, %rd275, %rd24;
	sub.s64 	%rd276, %rd23, %rd174;
$L__BB610_13:
	mul.wide.u32 	%rd175, %r18, 8;
	add.s64 	%rd176, %rd1, %rd175;
	ld.global.u64 	%rd177, [%rd176];
	mad.lo.s64 	%rd31, %rd177, %rd276, %rd22;
	and.b64  	%rd32, %rd275, 4294967295;
	mul.wide.u32 	%rd178, %r174, 8;
	add.s64 	%rd179, %rd2, %rd178;
	ld.global.u64 	%rd33, [%rd179];
	and.b64  	%rd180, %rd33, -4294967296;
	setp.ne.s64 	%p17, %rd180, 0;
	@%p17 bra 	$L__BB610_15;
	cvt.u32.u64 	%r93, %rd33;
	cvt.u32.u64 	%r94, %rd32;
	div.u32 	%r95, %r94, %r93;
	mul.lo.s32 	%r96, %r95, %r93;
	sub.s32 	%r97, %r94, %r96;
	cvt.u64.u32 	%rd277, %r95;
	cvt.u64.u32 	%rd278, %r97;
	bra.uni 	$L__BB610_16;
$L__BB610_15:
	div.s64 	%rd277, %rd32, %rd33;
	mul.lo.s64 	%rd181, %rd277, %rd33;
	sub.s64 	%rd278, %rd32, %rd181;
$L__BB610_16:
	mul.wide.u32 	%rd182, %r174, 8;
	add.s64 	%rd183, %rd1, %rd182;
	ld.global.u64 	%rd184, [%rd183];
	mad.lo.s64 	%rd40, %rd184, %rd278, %rd31;
	add.s32 	%r19, %r174, -1;
	and.b64  	%rd41, %rd277, 4294967295;
	mul.wide.u32 	%rd185, %r19, 8;
	add.s64 	%rd186, %rd2, %rd185;
	ld.global.u64 	%rd42, [%rd186];
	and.b64  	%rd187, %rd42, -4294967296;
	setp.ne.s64 	%p18, %rd187, 0;
	@%p18 bra 	$L__BB610_18;
	cvt.u32.u64 	%r98, %rd42;
	cvt.u32.u64 	%r99, %rd41;
	div.u32 	%r100, %r99, %r98;
	mul.lo.s32 	%r101, %r100, %r98;
	sub.s32 	%r102, %r99, %r101;
	cvt.u64.u32 	%rd279, %r100;
	cvt.u64.u32 	%rd280, %r102;
	bra.uni 	$L__BB610_19;
$L__BB610_18:
	div.s64 	%rd279, %rd41, %rd42;
	mul.lo.s64 	%rd188, %rd279, %rd42;
	sub.s64 	%rd280, %rd41, %rd188;
$L__BB610_19:
	mul.wide.u32 	%rd189, %r19, 8;
	add.s64 	%rd190, %rd1, %rd189;
	ld.global.u64 	%rd191, [%rd190];
	mad.lo.s64 	%rd49, %rd191, %rd280, %rd40;
	add.s32 	%r20, %r174, -2;
	and.b64  	%rd50, %rd279, 4294967295;
	mul.wide.u32 	%rd192, %r20, 8;
	add.s64 	%rd193, %rd2, %rd192;
	ld.global.u64 	%rd51, [%rd193];
	and.b64  	%rd194, %rd51, -4294967296;
	setp.ne.s64 	%p19, %rd194, 0;
	@%p19 bra 	$L__BB610_21;
	cvt.u32.u64 	%r103, %rd51;
	cvt.u32.u64 	%r104, %rd50;
	div.u32 	%r105, %r104, %r103;
	mul.lo.s32 	%r106, %r105, %r103;
	sub.s32 	%r107, %r104, %r106;
	cvt.u64.u32 	%rd281, %r105;
	cvt.u64.u32 	%rd282, %r107;
	bra.uni 	$L__BB610_22;
$L__BB610_21:
	div.s64 	%rd281, %rd50, %rd51;
	mul.lo.s64 	%rd195, %rd281, %rd51;
	sub.s64 	%rd282, %rd50, %rd195;
$L__BB610_22:
	mul.wide.u32 	%rd196, %r20, 8;
	add.s64 	%rd197, %rd1, %rd196;
	ld.global.u64 	%rd198, [%rd197];
	mad.lo.s64 	%rd58, %rd198, %rd282, %rd49;
	add.s32 	%r21, %r174, -3;
	and.b64  	%rd59, %rd281, 4294967295;
	mul.wide.u32 	%rd199, %r21, 8;
	add.s64 	%rd200, %rd2, %rd199;
	ld.global.u64 	%rd60, [%rd200];
	and.b64  	%rd201, %rd60, -4294967296;
	setp.ne.s64 	%p20, %rd201, 0;
	@%p20 bra 	$L__BB610_24;
	cvt.u32.u64 	%r108, %rd60;
	cvt.u32.u64 	%r109, %rd59;
	div.u32 	%r110, %r109, %r108;
	mul.lo.s32 	%r111, %r110, %r108;
	sub.s32 	%r112, %r109, %r111;
	cvt.u64.u32 	%rd283, %r110;
	cvt.u64.u32 	%rd284, %r112;
	bra.uni 	$L__BB610_25;
$L__BB610_24:
	div.s64 	%rd283, %rd59, %rd60;
	mul.lo.s64 	%rd202, %rd283, %rd60;
	sub.s64 	%rd284, %rd59, %rd202;
$L__BB610_25:
	mul.wide.u32 	%rd203, %r21, 8;
	add.s64 	%rd204, %rd1, %rd203;
	ld.global.u64 	%rd205, [%rd204];
	mad.lo.s64 	%rd67, %rd205, %rd284, %rd58;
	and.b64  	%rd68, %rd283, 4294967295;
	add.s32 	%r113, %r174, -4;
	mul.wide.u32 	%rd206, %r113, 8;
	add.s64 	%rd207, %rd2, %rd206;
	ld.global.u64 	%rd69, [%rd207];
	and.b64  	%rd208, %rd69, -4294967296;
	setp.ne.s64 	%p21, %rd208, 0;
	@%p21 bra 	$L__BB610_27;
	cvt.u32.u64 	%r114, %rd69;
	cvt.u32.u64 	%r115, %rd68;
	div.u32 	%r116, %r115, %r114;
	mul.lo.s32 	%r117, %r116, %r114;
	sub.s32 	%r118, %r115, %r117;
	cvt.u64.u32 	%rd285, %r116;
	cvt.u64.u32 	%rd286, %r118;
	bra.uni 	$L__BB610_28;
$L__BB610_27:
	div.s64 	%rd285, %rd68, %rd69;
	mul.lo.s64 	%rd209, %rd285, %rd69;
	sub.s64 	%rd286, %rd68, %rd209;
$L__BB610_28:
	mul.wide.u32 	%rd210, %r113, 8;
	add.s64 	%rd211, %rd1, %rd210;
	ld.global.u64 	%rd212, [%rd211];
	mad.lo.s64 	%rd306, %rd212, %rd286, %rd67;
	cvt.u32.u64 	%r179, %rd285;
	add.s32 	%r174, %r174, -8;
	add.s32 	%r173, %r173, 8;
	setp.ne.s32 	%p22, %r173, 0;
	@%p22 bra 	$L__BB610_4;
	add.s32 	%r178, %r174, 3;
$L__BB610_30:
	and.b32  	%r28, %r9, 7;
	setp.eq.s32 	%p23, %r28, 0;
	@%p23 bra 	$L__BB610_59;
	and.b32  	%r29, %r9, 3;
	setp.lt.u32 	%p24, %r28, 4;
	@%p24 bra 	$L__BB610_45;
	cvt.u64.u32 	%rd79, %r179;
	mul.wide.u32 	%rd214, %r178, 8;
	add.s64 	%rd215, %rd2, %rd214;
	ld.global.u64 	%rd80, [%rd215];
	and.b64  	%rd216, %rd80, -4294967296;
	setp.ne.s64 	%p25, %rd216, 0;
	@%p25 bra 	$L__BB610_34;
	cvt.u32.u64 	%r120, %rd80;
	cvt.u32.u64 	%r121, %rd79;
	div.u32 	%r122, %r121, %r120;
	mul.lo.s32 	%r123, %r122, %r120;
	sub.s32 	%r124, %r121, %r123;
	cvt.u64.u32 	%rd289, %r122;
	cvt.u64.u32 	%rd290, %r124;
	bra.uni 	$L__BB610_35;
$L__BB610_34:
	div.s64 	%rd289, %rd79, %rd80;
	mul.lo.s64 	%rd217, %rd289, %rd80;
	sub.s64 	%rd290, %rd79, %rd217;
$L__BB610_35:
	mul.wide.u32 	%rd218, %r178, 8;
	add.s64 	%rd219, %rd1, %rd218;
	ld.global.u64 	%rd220, [%rd219];
	mad.lo.s64 	%rd87, %rd220, %rd290, %rd306;
	add.s32 	%r30, %r178, -1;
	and.b64  	%rd88, %rd289, 4294967295;
	mul.wide.u32 	%rd221, %r30, 8;
	add.s64 	%rd222, %rd2, %rd221;
	ld.global.u64 	%rd89, [%rd222];
	and.b64  	%rd223, %rd89, -4294967296;
	setp.ne.s64 	%p26, %rd223, 0;
	@%p26 bra 	$L__BB610_37;
	cvt.u32.u64 	%r125, %rd89;
	cvt.u32.u64 	%r126, %rd88;
	div.u32 	%r127, %r126, %r125;
	mul.lo.s32 	%r128, %r127, %r125;
	sub.s32 	%r129, %r126, %r128;
	cvt.u64.u32 	%rd291, %r127;
	cvt.u64.u32 	%rd292, %r129;
	bra.uni 	$L__BB610_38;
$L__BB610_37:
	div.s64 	%rd291, %rd88, %rd89;
	mul.lo.s64 	%rd224, %rd291, %rd89;
	sub.s64 	%rd292, %rd88, %rd224;
$L__BB610_38:
	mul.wide.u32 	%rd225, %r30, 8;
	add.s64 	%rd226, %rd1, %rd225;
	ld.global.u64 	%rd227, [%rd226];
	mad.lo.s64 	%rd96, %rd227, %rd292, %rd87;
	add.s32 	%r31, %r178, -2;
	and.b64  	%rd97, %rd291, 4294967295;
	mul.wide.u32 	%rd228, %r31, 8;
	add.s64 	%rd229, %rd2, %rd228;
	ld.global.u64 	%rd98, [%rd229];
	and.b64  	%rd230, %rd98, -4294967296;
	setp.ne.s64 	%p27, %rd230, 0;
	@%p27 bra 	$L__BB610_40;
	cvt.u32.u64 	%r130, %rd98;
	cvt.u32.u64 	%r131, %rd97;
	div.u32 	%r132, %r131, %r130;
	mul.lo.s32 	%r133, %r132, %r130;
	sub.s32 	%r134, %r131, %r133;
	cvt.u64.u32 	%rd293, %r132;
	cvt.u64.u32 	%rd294, %r134;
	bra.uni 	$L__BB610_41;
$L__BB610_40:
	div.s64 	%rd293, %rd97, %rd98;
	mul.lo.s64 	%rd231, %rd293, %rd98;
	sub.s64 	%rd294, %rd97, %rd231;
$L__BB610_41:
	mul.wide.u32 	%rd232, %r31, 8;
	add.s64 	%rd233, %rd1, %rd232;
	ld.global.u64 	%rd234, [%rd233];
	mad.lo.s64 	%rd105, %rd234, %rd294, %rd96;
	add.s32 	%r32, %r178, -3;
	and.b64  	%rd106, %rd293, 4294967295;
	mul.wide.u32 	%rd235, %r32, 8;
	add.s64 	%rd236, %rd2, %rd235;
	ld.global.u64 	%rd107, [%rd236];
	and.b64  	%rd237, %rd107, -4294967296;
	setp.ne.s64 	%p28, %rd237, 0;
	@%p28 bra 	$L__BB610_43;
	cvt.u32.u64 	%r135, %rd107;
	cvt.u32.u64 	%r136, %rd106;
	div.u32 	%r137, %r136, %r135;
	mul.lo.s32 	%r138, %r137, %r135;
	sub.s32 	%r139, %r136, %r138;
	cvt.u64.u32 	%rd295, %r137;
	cvt.u64.u32 	%rd296, %r139;
	bra.uni 	$L__BB610_44;
$L__BB610_43:
	div.s64 	%rd295, %rd106, %rd107;
	mul.lo.s64 	%rd238, %rd295, %rd107;
	sub.s64 	%rd296, %rd106, %rd238;
$L__BB610_44:
	mul.wide.u32 	%rd239, %r32, 8;
	add.s64 	%rd240, %rd1, %rd239;
	ld.global.u64 	%rd241, [%rd240];
	mad.lo.s64 	%rd306, %rd241, %rd296, %rd105;
	cvt.u32.u64 	%r179, %rd295;
	add.s32 	%r178, %r178, -4;
$L__BB610_45:
	setp.eq.s32 	%p29, %r29, 0;
	@%p29 bra 	$L__BB610_59;
	setp.eq.s32 	%p30, %r29, 1;
	@%p30 bra 	$L__BB610_54;
	cvt.u64.u32 	%rd117, %r179;
	mul.wide.u32 	%rd243, %r178, 8;
	add.s64 	%rd244, %rd2, %rd243;
	ld.global.u64 	%rd118, [%rd244];
	and.b64  	%rd245, %rd118, -4294967296;
	setp.ne.s64 	%p31, %rd245, 0;
	@%p31 bra 	$L__BB610_49;
	cvt.u32.u64 	%r140, %rd118;
	cvt.u32.u64 	%r141, %rd117;
	div.u32 	%r142, %r141, %r140;
	mul.lo.s32 	%r143, %r142, %r140;
	sub.s32 	%r144, %r141, %r143;
	cvt.u64.u32 	%rd299, %r142;
	cvt.u64.u32 	%rd300, %r144;
	bra.uni 	$L__BB610_50;
$L__BB610_49:
	div.s64 	%rd299, %rd117, %rd118;
	mul.lo.s64 	%rd246, %rd299, %rd118;
	sub.s64 	%rd300, %rd117, %rd246;
$L__BB610_50:
	add.s64 	%rd248, %rd1, %rd243;
	ld.global.u64 	%rd249, [%rd248];
	mad.lo.s64 	%rd125, %rd249, %rd300, %rd306;
	add.s32 	%r37, %r178, -1;
	and.b64  	%rd126, %rd299, 4294967295;
	mul.wide.u32 	%rd250, %r37, 8;
	add.s64 	%rd251, %rd2, %rd250;
	ld.global.u64 	%rd127, [%rd251];
	and.b64  	%rd252, %rd127, -4294967296;
	setp.ne.s64 	%p32, %rd252, 0;
	@%p32 bra 	$L__BB610_52;
	cvt.u32.u64 	%r145, %rd127;
	cvt.u32.u64 	%r146, %rd126;
	div.u32 	%r147, %r146, %r145;
	mul.lo.s32 	%r148, %r147, %r145;
	sub.s32 	%r149, %r146, %r148;
	cvt.u64.u32 	%rd301, %r147;
	cvt.u64.u32 	%rd302, %r149;
	bra.uni 	$L__BB610_53;
$L__BB610_52:
	div.s64 	%rd301, %rd126, %rd127;
	mul.lo.s64 	%rd253, %rd301, %rd127;
	sub.s64 	%rd302, %rd126, %rd253;
$L__BB610_53:
	add.s64 	%rd255, %rd1, %rd250;
	ld.global.u64 	%rd256, [%rd255];
	mad.lo.s64 	%rd306, %rd256, %rd302, %rd125;
	cvt.u32.u64 	%r179, %rd301;
	add.s32 	%r178, %r178, -2;
$L__BB610_54:
	and.b32  	%r150, %r9, 1;
	setp.eq.b32 	%p33, %r150, 1;
	not.pred 	%p34, %p33;
	@%p34 bra 	$L__BB610_59;
	cvt.u64.u32 	%rd137, %r179;
	mul.wide.u32 	%rd257, %r178, 8;
	add.s64 	%rd258, %rd2, %rd257;
	ld.global.u64 	%rd138, [%rd258];
	and.b64  	%rd259, %rd138, -4294967296;
	setp.ne.s64 	%p35, %rd259, 0;
	@%p35 bra 	$L__BB610_57;
	cvt.u32.u64 	%r151, %rd138;
	cvt.u32.u64 	%r152, %rd137;
	rem.u32 	%r153, %r152, %r151;
	cvt.u64.u32 	%rd305, %r153;
	bra.uni 	$L__BB610_58;
$L__BB610_57:
	rem.s64 	%rd305, %rd137, %rd138;
$L__BB610_58:
	add.s64 	%rd261, %rd1, %rd257;
	ld.global.u64 	%rd262, [%rd261];
	mad.lo.s64 	%rd306, %rd262, %rd305, %rd306;
$L__BB610_59:
	cvta.to.global.u64 	%rd263, %rd145;
	shl.b64 	%rd264, %rd306, 3;
	add.s64 	%rd265, %rd263, %rd264;
	ld.global.f64 	%fd1, [%rd265];
	setp.neu.f64 	%p36, %fd1, 0d0000000000000000;
	selp.u16 	%rs17, 1, 0, %p36;
	st.shared.u8 	[%r7], %rs17;
	bar.sync 	0;
	setp.ne.s32 	%p37, %r1, 0;
	@%p37 bra 	$L__BB610_95;
	setp.gt.u32 	%p38, %r5, 1;
	@%p38 bra 	$L__BB610_62;
	mov.u32 	%r154, anysdata_f64;
	add.s32 	%r155, %r154, %r3;
	ld.shared.u8 	%rs47, [%r155];
	bra.uni 	$L__BB610_94;
$L__BB610_62:
	mov.u32 	%r157, anysdata_f64;
	add.s32 	%r42, %r157, %r3;
	ld.shared.u8 	%rs47, [%r42];
	add.s32 	%r43, %r5, -1;
	add.s32 	%r158, %r5, -2;
	and.b32  	%r44, %r43, 7;
	setp.lt.u32 	%p39, %r158, 7;
	mov.b32 	%r186, 1;
	@%p39 bra 	$L__BB610_75;
	and.b32  	%r160, %r43, -8;
	neg.s32 	%r184, %r160;
	shl.b32 	%r46, %r2, 3;
	shl.b32 	%r47, %r2, 1;
	mul.lo.s32 	%r48, %r2, 3;
	shl.b32 	%r49, %r2, 2;
	mul.lo.s32 	%r50, %r2, 5;
	mul.lo.s32 	%r51, %r2, 6;
	mul.lo.s32 	%r52, %r2, 7;
	mov.b32 	%r183, 0;
	mov.u32 	%r182, %r42;
$L__BB610_64:
	.pragma "nounroll";
	and.b16  	%rs19, %rs47, 255;
	setp.ne.s16 	%p41, %rs19, 0;
	mov.pred 	%p77, -1;
	@%p41 bra 	$L__BB610_73;
	add.s32 	%r161, %r182, %r2;
	ld.shared.u8 	%rs20, [%r161];
	setp.ne.s16 	%p43, %rs20, 0;
	@%p43 bra 	$L__BB610_73;
	add.s32 	%r162, %r182, %r47;
	ld.shared.u8 	%rs21, [%r162];
	setp.ne.s16 	%p45, %rs21, 0;
	@%p45 bra 	$L__BB610_73;
	add.s32 	%r163, %r182, %r48;
	ld.shared.u8 	%rs22, [%r163];
	setp.ne.s16 	%p47, %rs22, 0;
	@%p47 bra 	$L__BB610_73;
	add.s32 	%r164, %r182, %r49;
	ld.shared.u8 	%rs23, [%r164];
	setp.ne.s16 	%p49, %rs23, 0;
	@%p49 bra 	$L__BB610_73;
	add.s32 	%r165, %r182, %r50;
	ld.shared.u8 	%rs24, [%r165];
	setp.ne.s16 	%p51, %rs24, 0;
	@%p51 bra 	$L__BB610_73;
	add.s32 	%r166, %r182, %r51;
	ld.shared.u8 	%rs25, [%r166];
	setp.ne.s16 	%p53, %rs25, 0;
	@%p53 bra 	$L__BB610_73;
	add.s32 	%r167, %r182, %r52;
	ld.shared.u8 	%rs26, [%r167];
	setp.ne.s16 	%p55, %rs26, 0;
	@%p55 bra 	$L__BB610_73;
	add.s32 	%r168, %r182, %r46;
	ld.shared.u8 	%rs27, [%r168];
	setp.ne.s16 	%p77, %rs27, 0;
$L__BB610_73:
	selp.u16 	%rs47, 1, 0, %p77;
	add.s32 	%r184, %r184, 8;
	add.s32 	%r183, %r183, 8;
	add.s32 	%r182, %r182, %r46;
	setp.ne.s32 	%p56, %r184, 0;
	@%p56 bra 	$L__BB610_64;
	add.s32 	%r186, %r183, 1;
$L__BB610_75:
	setp.eq.s32 	%p57, %r44, 0;
	@%p57 bra 	$L__BB610_93;
	and.b32  	%r61, %r43, 3;
	setp.lt.u32 	%p58, %r44, 4;
	@%p58 bra 	$L__BB610_83;
	and.b16  	%rs29, %rs47, 255;
	setp.ne.s16 	%p60, %rs29, 0;
	mov.pred 	%p78, -1;
	@%p60 bra 	$L__BB610_82;
	mad.lo.s32 	%r62, %r186, %r2, %r42;
	ld.shared.u8 	%rs30, [%r62];
	setp.ne.s16 	%p62, %rs30, 0;
	@%p62 bra 	$L__BB610_82;
	add.s32 	%r63, %r62, %r2;
	ld.shared.u8 	%rs31, [%r63];
	setp.ne.s16 	%p64, %rs31, 0;
	@%p64 bra 	$L__BB610_82;
	add.s32 	%r64, %r63, %r2;
	ld.shared.u8 	%rs32, [%r64];
	setp.ne.s16 	%p66, %rs32, 0;
	@%p66 bra 	$L__BB610_82;
	add.s32 	%r169, %r64, %r2;
	ld.shared.u8 	%rs33, [%r169];
	setp.ne.s16 	%p78, %rs33, 0;
$L__BB610_82:
	add.s32 	%r186, %r186, 4;
	selp.u16 	%rs47, 1, 0, %p78;
$L__BB610_83:
	setp.eq.s32 	%p67, %r61, 0;
	@%p67 bra 	$L__BB610_93;
	setp.eq.s32 	%p68, %r61, 1;
	@%p68 bra 	$L__BB610_89;
	and.b16  	%rs35, %rs47, 255;
	setp.ne.s16 	%p70, %rs35, 0;
	mov.pred 	%p79, -1;
	@%p70 bra 	$L__BB610_88;
	mad.lo.s32 	%r67, %r186, %r2, %r42;
	ld.shared.u8 	%rs36, [%r67];
	setp.ne.s16 	%p72, %rs36, 0;
	@%p72 bra 	$L__BB610_88;
	add.s32 	%r170, %r67, %r2;
	ld.shared.u8 	%rs37, [%r170];
	setp.ne.s16 	%p79, %rs37, 0;
$L__BB610_88:
	add.s32 	%r186, %r186, 2;
	selp.u16 	%rs47, 1, 0, %p79;
$L__BB610_89:
	and.b32  	%r171, %r43, 1;
	setp.eq.b32 	%p73, %r171, 1;
	not.pred 	%p74, %p73;
	@%p74 bra 	$L__BB610_93;
	and.b16  	%rs38, %rs47, 255;
	setp.ne.s16 	%p76, %rs38, 0;
	mov.pred 	%p80, -1;
	@%p76 bra 	$L__BB610_92;
	mad.lo.s32 	%r172, %r186, %r2, %r42;
	ld.shared.u8 	%rs39, [%r172];
	setp.ne.s16 	%p80, %rs39, 0;
$L__BB610_92:
	selp.u16 	%rs47, 1, 0, %p80;
$L__BB610_93:
	st.shared.u8 	[%r42], %rs47;
$L__BB610_94:
	cvt.u64.u32 	%rd266, %r4;
	mad.lo.s64 	%rd267, %rd147, %rd266, %rd3;
	cvta.to.global.u64 	%rd268, %rd144;
	add.s64 	%rd269, %rd268, %rd267;
	st.global.u8 	[%rd269], %rs47;
$L__BB610_95:
	ret;

}
	// .globl	contiguous_any33_f64
.visible .entry contiguous_any33_f64(
	.param .u64 .ptr .align 1 contiguous_any33_f64_param_0,
	.param .u64 .ptr .align 1 contiguous_any33_f64_param_1,
	.param .u64 contiguous_any33_f64_param_2,
	.param .u64 contiguous_any33_f64_param_3,
	.param .u64 contiguous_any33_f64_param_4
)
{
	.reg .pred 	%p<57>;
	.reg .b16 	%rs<49>;
	.reg .b32 	%r<69>;
	.reg .b64 	%rd<15>;
	.reg .b64 	%fd<2>;

	ld.param.u64 	%rd2, [contiguous_any33_f64_param_0];
	ld.param.u64 	%rd3, [contiguous_any33_f64_param_1];
	ld.param.u64 	%rd4, [contiguous_any33_f64_param_3];
	ld.param.u64 	%rd5, [contiguous_any33_f64_param_4];
	mov.u32 	%r1, %tid.y;
	mov.u32 	%r2, %ntid.x;
	mov.u32 	%r3, %tid.x;
	mad.lo.s32 	%r36, %r1, %r2, %r3;
	mov.u32 	%r37, %ctaid.x;
	mad.lo.s32 	%r38, %r37, %r2, %r3;
	mov.u32 	%r4, %ctaid.y;
	mov.u32 	%r5, %ntid.y;
	mad.lo.s32 	%r39, %r4, %r5, %r1;
	mov.u32 	%r40, anysdata_f64;
	add.s32 	%r7, %r40, %r36;
	mov.b16 	%rs16, 0;
	st.shared.u8 	[%r7], %rs16;
	cvt.u64.u32 	%rd1, %r38;
	setp.le.u64 	%p9, %rd4, %rd1;
	cvt.u64.u32 	%rd7, %r39;
	setp.le.u64 	%p10, %rd5, %rd7;
	or.pred  	%p11, %p9, %p10;
	@%p11 bra 	$L__BB611_37;
	cvt.u32.u64 	%r41, %rd1;
	cvta.to.global.u64 	%rd8, %rd3;
	cvt.u32.u64 	%r42, %rd4;
	mad.lo.s32 	%r43, %r39, %r42, %r41;
	mul.wide.u32 	%rd9, %r43, 8;
	add.s64 	%rd10, %rd8, %rd9;
	ld.global.f64 	%fd1, [%rd10];
	setp.neu.f64 	%p12, %fd1, 0d0000000000000000;
	selp.u16 	%rs17, 1, 0, %p12;
	st.shared.u8 	[%r7], %rs17;
	bar.sync 	0;
	setp.ne.s32 	%p13, %r1, 0;
	@%p13 bra 	$L__BB611_37;
	setp.gt.u32 	%p14, %r5, 1;
	@%p14 bra 	$L__BB611_4;
	add.s32 	%r45, %r40, %r3;
	ld.shared.u8 	%rs47, [%r45];
	bra.uni 	$L__BB611_36;
$L__BB611_4:
	add.s32 	%r8, %r40, %r3;
	ld.shared.u8 	%rs47, [%r8];
	add.s32 	%r9, %r5, -1;
	add.s32 	%r48, %r5, -2;
	and.b32  	%r10, %r9, 7;
	setp.lt.u32 	%p15, %r48, 7;
	mov.b32 	%r67, 1;
	@%p15 bra 	$L__BB611_17;
	and.b32  	%r50, %r9, -8;
	neg.s32 	%r65, %r50;
	shl.b32 	%r12, %r2, 3;
	shl.b32 	%r13, %r2, 1;
	mul.lo.s32 	%r14, %r2, 3;
	shl.b32 	%r15, %r2, 2;
	mul.lo.s32 	%r16, %r2, 5;
	mul.lo.s32 	%r17, %r2, 6;
	mul.lo.s32 	%r18, %r2, 7;
	mov.b32 	%r64, 0;
	mov.u32 	%r63, %r8;
$L__BB611_6:
	.pragma "nounroll";
	and.b16  	%rs19, %rs47, 255;
	setp.ne.s16 	%p17, %rs19, 0;
	mov.pred 	%p53, -1;
	@%p17 bra 	$L__BB611_15;
	add.s32 	%r51, %r63, %r2;
	ld.shared.u8 	%rs20, [%r51];
	setp.ne.s16 	%p19, %rs20, 0;
	@%p19 bra 	$L__BB611_15;
	add.s32 	%r52, %r63, %r13;
	ld.shared.u8 	%rs21, [%r52];
	setp.ne.s16 	%p21, %rs21, 0;
	@%p21 bra 	$L__BB611_15;
	add.s32 	%r53, %r63, %r14;
	ld.shared.u8 	%rs22, [%r53];
	setp.ne.s16 	%p23, %rs22, 0;
	@%p23 bra 	$L__BB611_15;
	add.s32 	%r54, %r63, %r15;
	ld.shared.u8 	%rs23, [%r54];
	setp.ne.s16 	%p25, %rs23, 0;
	@%p25 bra 	$L__BB611_15;
	add.s32 	%r55, %r63, %r16;
	ld.shared.u8 	%rs24, [%r55];
	setp.ne.s16 	%p27, %rs24, 0;
	@%p27 bra 	$L__BB611_15;
	add.s32 	%r56, %r63, %r17;
	ld.shared.u8 	%rs25, [%r56];
	setp.ne.s16 	%p29, %rs25, 0;
	@%p29 bra 	$L__BB611_15;
	add.s32 	%r57, %r63, %r18;
	ld.shared.u8 	%rs26, [%r57];
	setp.ne.s16 	%p31, %rs26, 0;
	@%p31 bra 	$L__BB611_15;
	add.s32 	%r58, %r63, %r12;
	ld.shared.u8 	%rs27, [%r58];
	setp.ne.s16 	%p53, %rs27, 0;
$L__BB611_15:
	selp.u16 	%rs47, 1, 0, %p53;
	add.s32 	%r65, %r65, 8;
	add.s32 	%r64, %r64, 8;
	add.s32 	%r63, %r63, %r12;
	setp.ne.s32 	%p32, %r65, 0;
	@%p32 bra 	$L__BB611_6;
	add.s32 	%r67, %r64, 1;
$L__BB611_17:
	setp.eq.s32 	%p33, %r10, 0;
	@%p33 bra 	$L__BB611_35;
	and.b32  	%r27, %r9, 3;
	setp.lt.u32 	%p34, %r10, 4;
	@%p34 bra 	$L__BB611_25;
	and.b16  	%rs29, %rs47, 255;
	setp.ne.s16 	%p36, %rs29, 0;
	mov.pred 	%p54, -1;
	@%p36 bra 	$L__BB611_24;
	mad.lo.s32 	%r28, %r67, %r2, %r8;
	ld.shared.u8 	%rs30, [%r28];
	setp.ne.s16 	%p38, %rs30, 0;
	@%p38 bra 	$L__BB611_24;
	add.s32 	%r29, %r28, %r2;
	ld.shared.u8 	%rs31, [%r29];
	setp.ne.s16 	%p40, %rs31, 0;
	@%p40 bra 	$L__BB611_24;
	add.s32 	%r30, %r29, %r2;
	ld.shared.u8 	%rs32, [%r30];
	setp.ne.s16 	%p42, %rs32, 0;
	@%p42 bra 	$L__BB611_24;
	add.s32 	%r59, %r30, %r2;
	ld.shared.u8 	%rs33, [%r59];
	setp.ne.s16 	%p54, %rs33, 0;
$L__BB611_24:
	add.s32 	%r67, %r67, 4;
	selp.u16 	%rs47, 1, 0, %p54;
$L__BB611_25:
	setp.eq.s32 	%p43, %r27, 0;
	@%p43 bra 	$L__BB611_35;
	setp.eq.s32 	%p44, %r27, 1;
	@%p44 bra 	$L__BB611_31;
	and.b16  	%rs35, %rs47, 255;
	setp.ne.s16 	%p46, %rs35, 0;
	mov.pred 	%p55, -1;
	@%p46 bra 	$L__BB611_30;
	mad.lo.s32 	%r33, %r67, %r2, %r8;
	ld.shared.u8 	%rs36, [%r33];
	setp.ne.s16 	%p48, %rs36, 0;
	@%p48 bra 	$L__BB611_30;
	add.s32 	%r60, %r33, %r2;
	ld.shared.u8 	%rs37, [%r60];
	setp.ne.s16 	%p55, %rs37, 0;
$L__BB611_30:
	add.s32 	%r67, %r67, 2;
	selp.u16 	%rs47, 1, 0, %p55;
$L__BB611_31:
	and.b32  	%r61, %r9, 1;
	setp.eq.b32 	%p49, %r61, 1;
	not.pred 	%p50, %p49;
	@%p50 bra 	$L__BB611_35;
	and.b16  	%rs38, %rs47, 255;
	setp.ne.s16 	%p52, %rs38, 0;
	mov.pred 	%p56, -1;
	@%p52 bra 	$L__BB611_34;
	mad.lo.s32 	%r62, %r67, %r2, %r8;
	ld.shared.u8 	%rs39, [%r62];
	setp.ne.s16 	%p56, %rs39, 0;
$L__BB611_34:
	selp.u16 	%rs47, 1, 0, %p56;
$L__BB611_35:
	st.shared.u8 	[%r8], %rs47;
$L__BB611_36:
	cvt.u64.u32 	%rd11, %r4;
	mad.lo.s64 	%rd12, %rd4, %rd11, %rd1;
	cvta.to.global.u64 	%rd13, %rd2;
	add.s64 	%rd14, %rd13, %rd12;
	st.global.u8 	[%rd14], %rs47;
$L__BB611_37:
	ret;

}
	// .globl	contiguous_any_f16
.visible .entry contiguous_any_f16(
	.param .u64 .ptr .align 1 contiguous_any_f16_param_0,
	.param .u64 .ptr .align 1 contiguous_any_f16_param_1,
	.param .u64 contiguous_any_f16_param_2
)
{
	.reg .pred 	%p<49>;
	.reg .b16 	%rs<32>;
	.reg .b32 	%r<14>;
	.reg .b64 	%rd<16>;

	ld.param.u64 	%rd4, [contiguous_any_f16_param_0];
	ld.param.u64 	%rd6, [contiguous_any_f16_param_1];
	ld.param.u64 	%rd5, [contiguous_any_f16_param_2];
	cvta.to.global.u64 	%rd1, %rd6;
	mov.u32 	%r1, %tid.x;
	mov.u32 	%r2, %ctaid.x;
	mov.u32 	%r13, %ntid.x;
	mul.lo.s32 	%r8, %r2, %r13;
	shl.b32 	%r9, %r8, 1;
	add.s32 	%r4, %r9, %r1;
	mov.u32 	%r10, anysdata_f16;
	add.s32 	%r5, %r10, %r1;
	mov.b16 	%rs1, 0;
	st.shared.u8 	[%r5], %rs1;
	add.s32 	%r11, %r4, %r13;
	cvt.u64.u32 	%rd2, %r11;
	setp.le.u64 	%p17, %rd5, %rd2;
	@%p17 bra 	$L__BB612_4;
	mul.wide.u32 	%rd9, %r4, 2;
	add.s64 	%rd10, %rd1, %rd9;
	ld.global.u16 	%rs5, [%rd10];
	and.b16  	%rs6, %rs5, 32767;
	setp.ne.s16 	%p21, %rs6, 0;
	mov.pred 	%p41, -1;
	@%p21 bra 	$L__BB612_3;
	shl.b64 	%rd11, %rd2, 1;
	add.s64 	%rd12, %rd1, %rd11;
	ld.global.u16 	%rs7, [%rd12];
	and.b16  	%rs8, %rs7, 32767;
	setp.ne.s16 	%p41, %rs8, 0;
$L__BB612_3:
	selp.u16 	%rs9, 1, 0, %p41;
	st.shared.u8 	[%r5], %rs9;
	bra.uni 	$L__BB612_6;
$L__BB612_4:
	cvt.u64.u32 	%rd3, %r4;
	setp.le.u64 	%p18, %rd5, %rd3;
	@%p18 bra 	$L__BB612_6;
	shl.b64 	%rd7, %rd3, 1;
	add.s64 	%rd8, %rd1, %rd7;
	ld.global.u16 	%rs2, [%rd8];
	and.b16  	%rs3, %rs2, 32767;
	setp.ne.s16 	%p19, %rs3, 0;
	selp.u16 	%rs4, 1, 0, %p19;
	st.shared.u8 	[%r5], %rs4;
$L__BB612_6:
	bar.sync 	0;
	setp.lt.u32 	%p22, %r13, 66;
	@%p22 bra 	$L__BB612_12;
$L__BB612_7:
	shr.u32 	%r7, %r13, 1;
	setp.ge.u32 	%p23, %r1, %r7;
	@%p23 bra 	$L__BB612_11;
	ld.shared.u8 	%rs10, [%r5];
	setp.ne.s16 	%p25, %rs10, 0;
	mov.pred 	%p42, -1;
	@%p25 bra 	$L__BB612_10;
	add.s32 	%r12, %r5, %r7;
	ld.shared.u8 	%rs11, [%r12];
	setp.ne.s16 	%p42, %rs11, 0;
$L__BB612_10:
	selp.u16 	%rs12, 1, 0, %p42;
	st.shared.u8 	[%r5], %rs12;
$L__BB612_11:
	bar.sync 	0;
	setp.gt.u32 	%p26, %r13, 131;
	mov.u32 	%r13, %r7;
	@%p26 bra 	$L__BB612_7;
$L__BB612_12:
	setp.gt.u32 	%p27, %r1, 31;
	@%p27 bra 	$L__BB612_27;
	ld.volatile.shared.u8 	%rs13, [%r5];
	setp.ne.s16 	%p29, %rs13, 0;
	mov.pred 	%p43, -1;
	@%p29 bra 	$L__BB612_15;
	ld.volatile.shared.u8 	%rs14, [%r5+32];
	setp.ne.s16 	%p43, %rs14, 0;
$L__BB612_15:
	selp.u16 	%rs15, 1, 0, %p43;
	st.volatile.shared.u8 	[%r5], %rs15;
	ld.volatile.shared.u8 	%rs16, [%r5];
	setp.ne.s16 	%p31, %rs16, 0;
	mov.pred 	%p44, -1;
	@%p31 bra 	$L__BB612_17;
	ld.volatile.shared.u8 	%rs17, [%r5+16];
	setp.ne.s16 	%p44, %rs17, 0;
$L__BB612_17:
	selp.u16 	%rs18, 1, 0, %p44;
	st.volatile.shared.u8 	[%r5], %rs18;
	ld.volatile.shared.u8 	%rs19, [%r5];
	setp.ne.s16 	%p33, %rs19, 0;
	mov.pred 	%p45, -1;
	@%p33 bra 	$L__BB612_19;
	ld.volatile.shared.u8 	%rs20, [%r5+8];
	setp.ne.s16 	%p45, %rs20, 0;
$L__BB612_19:
	selp.u16 	%rs21, 1, 0, %p45;
	st.volatile.shared.u8 	[%r5], %rs21;
	ld.volatile.shared.u8 	%rs22, [%r5];
	setp.ne.s16 	%p35, %rs22, 0;
	mov.pred 	%p46, -1;
	@%p35 bra 	$L__BB612_21;
	ld.volatile.shared.u8 	%rs23, [%r5+4];
	setp.ne.s16 	%p46, %rs23, 0;
$L__BB612_21:
	selp.u16 	%rs24, 1, 0, %p46;
	st.volatile.shared.u8 	[%r5], %rs24;
	ld.volatile.shared.u8 	%rs25, [%r5];
	setp.ne.s16 	%p37, %rs25, 0;
	mov.pred 	%p47, -1;
	@%p37 bra 	$L__BB612_23;
	ld.volatile.shared.u8 	%rs26, [%r5+2];
	setp.ne.s16 	%p47, %rs26, 0;
$L__BB612_23:
	selp.u16 	%rs27, 1, 0, %p47;
	st.volatile.shared.u8 	[%r5], %rs27;
	ld.volatile.shared.u8 	%rs28, [%r5];
	setp.ne.s16 	%p39, %rs28, 0;
	mov.pred 	%p48, -1;
	@%p39 bra 	$L__BB612_25;
	ld.volatile.shared.u8 	%rs29, [%r5+1];
	setp.ne.s16 	%p48, %rs29, 0;
$L__BB612_25:
	selp.u16 	%rs30, 1, 0, %p48;
	st.volatile.shared.u8 	[%r5], %rs30;
	setp.ne.s32 	%p40, %r1, 0;
	@%p40 bra 	$L__BB612_27;
	ld.shared.u8 	%rs31, [anysdata_f16];
	cvt.u64.u32 	%rd13, %r2;
	cvta.to.global.u64 	%rd14, %rd4;
	add.s64 	%rd15, %rd14, %rd13;
	st.global.u8 	[%rd15], %rs31;
$L__BB612_27:
	ret;

}
	// .globl	uncontiguous_any_f16
.visible .entry uncontiguous_any_f16(
	.param .u64 .ptr .align 1 uncontiguous_any_f16_param_0,
	.param .u64 .ptr .align 1 uncontiguous_any_f16_param_1,
	.param .u64 .ptr .align 1 uncontiguous_any_f16_param_2,
	.param .u64 .ptr .align 1 uncontiguous_any_f16_param_3,
	.param .u64 uncontiguous_any_f16_param_4,
	.param .u64 uncontiguous_any_f16_param_5
)
{
	.reg .pred 	%p<94>;
	.reg .b16 	%rs<32>;
	.reg .b32 	%r<210>;
	.reg .b64 	%rd<558>;

	ld.param.u64 	%rd260, [uncontiguous_any_f16_param_0];
	ld.param.u64 	%rd263, [uncontiguous_any_f16_param_1];
	ld.param.u64 	%rd264, [uncontiguous_any_f16_param_2];
	ld.param.u64 	%rd265, [uncontiguous_any_f16_param_3];
	ld.param.u64 	%rd261, [uncontiguous_any_f16_param_4];
	ld.param.u64 	%rd262, [uncontiguous_any_f16_param_5];
	cvta.to.global.u64 	%rd1, %rd265;
	cvta.to.global.u64 	%rd2, %rd264;
	cvta.to.global.u64 	%rd3, %rd263;
	mov.u32 	%r1, %tid.x;
	mov.u32 	%r2, %ctaid.x;
	mov.u32 	%r209, %ntid.x;
	mul.lo.s32 	%r52, %r2, %r209;
	shl.b32 	%r53, %r52, 1;
	add.s32 	%r4, %r53, %r1;
	mov.u32 	%r54, anysdata_f16;
	add.s32 	%r5, %r54, %r1;
	mov.b16 	%rs1, 0;
	st.shared.u8 	[%r5], %rs1;
	add.s32 	%r55, %r4, %r209;
	cvt.u64.u32 	%rd511, %r55;
	setp.le.u64 	%p17, %rd262, %rd511;
	@%p17 bra 	$L__BB613_56;
	cvt.u32.u64 	%r6, %rd261;
	add.s32 	%r203, %r6, -1;
	setp.lt.s32 	%p44, %r203, 0;
	mov.b64 	%rd515, 0;
	mov.u64 	%rd516, %rd515;
	@%p44 bra 	$L__BB613_53;
	cvt.u64.u32 	%rd512, %r4;
	setp.lt.u32 	%p45, %r203, 3;
	mov.b64 	%rd516, 0;
	mov.u64 	%rd515, %rd516;
	@%p45 bra 	$L__BB613_30;
	add.s32 	%r201, %r6, -2;
	and.b32  	%r131, %r6, -4;
	neg.s32 	%r200, %r131;
	mov.b64 	%rd516, 0;
$L__BB613_4:
	.pragma "nounroll";
	add.s32 	%r12, %r201, 1;
	mul.wide.u32 	%rd397, %r12, 8;
	add.s64 	%rd398, %rd2, %rd397;
	ld.global.u64 	%rd10, [%rd398];
	or.b64  	%rd399, %rd512, %rd10;
	and.b64  	%rd400, %rd399, -4294967296;
	setp.ne.s64 	%p46, %rd400, 0;
	@%p46 bra 	$L__BB613_6;
	cvt.u32.u64 	%r132, %rd10;
	cvt.u32.u64 	%r133, %rd512;
	div.u32 	%r134, %r133, %r132;
	mul.lo.s32 	%r135, %r134, %r132;
	sub.s32 	%r136, %r133, %r135;
	cvt.u64.u32 	%rd477, %r134;
	cvt.u64.u32 	%rd478, %r136;
	bra.uni 	$L__BB613_7;
$L__BB613_6:
	div.s64 	%rd477, %rd512, %rd10;
	mul.lo.s64 	%rd401, %rd477, %rd10;
	sub.s64 	%rd478, %rd512, %rd401;
$L__BB613_7:
	mul.wide.u32 	%rd402, %r12, 8;
	add.s64 	%rd403, %rd1, %rd402;
	ld.global.u64 	%rd17, [%rd403];
	mad.lo.s64 	%rd18, %rd17, %rd478, %rd515;
	or.b64  	%rd404, %rd511, %rd10;
	and.b64  	%rd405, %rd404, -4294967296;
	setp.ne.s64 	%p47, %rd405, 0;
	@%p47 bra 	$L__BB613_9;
	cvt.u32.u64 	%r137, %rd10;
	cvt.u32.u64 	%r138, %rd511;
	div.u32 	%r139, %r138, %r137;
	mul.lo.s32 	%r140, %r139, %r137;
	sub.s32 	%r141, %r138, %r140;
	cvt.u64.u32 	%rd479, %r139;
	cvt.u64.u32 	%rd480, %r141;
	bra.uni 	$L__BB613_10;
$L__BB613_9:
	div.s64 	%rd479, %rd511, %rd10;
	mul.lo.s64 	%rd406, %rd479, %rd10;
	sub.s64 	%rd480, %rd511, %rd406;
$L__BB613_10:
	mad.lo.s64 	%rd25, %rd480, %rd17, %rd516;
	add.s32 	%r13, %r201, -2;
	mul.wide.u32 	%rd407, %r201, 8;
	add.s64 	%rd408, %rd2, %rd407;
	ld.global.u64 	%rd26, [%rd408];
	or.b64  	%rd409, %rd477, %rd26;
	and.b64  	%rd410, %rd409, -4294967296;
	setp.ne.s64 	%p48, %rd410, 0;
	@%p48 bra 	$L__BB613_12;
	cvt.u32.u64 	%r142, %rd26;
	cvt.u32.u64 	%r143, %rd477;
	div.u32 	%r144, %r143, %r142;
	mul.lo.s32 	%r145, %r144, %r142;
	sub.s32 	%r146, %r143, %r145;
	cvt.u64.u32 	%rd481, %r144;
	cvt.u64.u32 	%rd482, %r146;
	bra.uni 	$L__BB613_13;
$L__BB613_12:
	div.s64 	%rd481, %rd477, %rd26;
	mul.lo.s64 	%rd411, %rd481, %rd26;
	sub.s64 	%rd482, %rd477, %rd411;
$L__BB613_13:
	mul.wide.u32 	%rd412, %r201, 8;
	add.s64 	%rd413, %rd1, %rd412;
	ld.global.u64 	%rd33, [%rd413];
	mad.lo.s64 	%rd34, %rd33, %rd482, %rd18;
	or.b64  	%rd414, %rd479, %rd26;
	and.b64  	%rd415, %rd414, -4294967296;
	setp.ne.s64 	%p49, %rd415, 0;
	@%p49 bra 	$L__BB613_15;
	cvt.u32.u64 	%r147, %rd26;
	cvt.u32.u64 	%r148, %rd479;
	div.u32 	%r149, %r148, %r147;
	mul.lo.s32 	%r150, %r149, %r147;
	sub.s32 	%r151, %r148, %r150;
	cvt.u64.u32 	%rd483, %r149;
	cvt.u64.u32 	%rd484, %r151;
	bra.uni 	$L__BB613_16;
$L__BB613_15:
	div.s64 	%rd483, %rd479, %rd26;
	mul.lo.s64 	%rd416, %rd483, %rd26;
	sub.s64 	%rd484, %rd479, %rd416;
$L__BB613_16:
	mad.lo.s64 	%rd41, %rd484, %rd33, %rd25;
	add.s32 	%r14, %r201, -1;
	mul.wide.u32 	%rd417, %r14, 8;
	add.s64 	%rd418, %rd2, %rd417;
	ld.global.u64 	%rd42, [%rd418];
	or.b64  	%rd419, %rd481, %rd42;
	and.b64  	%rd420, %rd419, -4294967296;
	setp.ne.s64 	%p50, %rd420, 0;
	@%p50 bra 	$L__BB613_18;
	cvt.u32.u64 	%r152, %rd42;
	cvt.u32.u64 	%r153, %rd481;
	div.u32 	%r154, %r153, %r152;
	mul.lo.s32 	%r155, %r154, %r152;
	sub.s32 	%r156, %r153, %r155;
	cvt.u64.u32 	%rd485, %r154;
	cvt.u64.u32 	%rd486, %r156;
	bra.uni 	$L__BB613_19;
$L__BB613_18:
	div.s64 	%rd485, %rd481, %rd42;
	mul.lo.s64 	%rd421, %rd485, %rd42;
	sub.s64 	%rd486, %rd481, %rd421;
$L__BB613_19:
	mul.wide.u32 	%rd422, %r14, 8;
	add.s64 	%rd423, %rd1, %rd422;
	ld.global.u64 	%rd49, [%rd423];
	mad.lo.s64 	%rd50, %rd49, %rd486, %rd34;
	or.b64  	%rd424, %rd483, %rd42;
	and.b64  	%rd425, %rd424, -4294967296;
	setp.ne.s64 	%p51, %rd425, 0;
	@%p51 bra 	$L__BB613_21;
	cvt.u32.u64 	%r157, %rd42;
	cvt.u32.u64 	%r158, %rd483;
	div.u32 	%r159, %r158, %r157;
	mul.lo.s32 	%r160, %r159, %r157;
	sub.s32 	%r161, %r158, %r160;
	cvt.u64.u32 	%rd487, %r159;
	cvt.u64.u32 	%rd488, %r161;
	bra.uni 	$L__BB613_22;
$L__BB613_21:
	div.s64 	%rd487, %rd483, %rd42;
	mul.lo.s64 	%rd426, %rd487, %rd42;
	sub.s64 	%rd488, %rd483, %rd426;
$L__BB613_22:
	mad.lo.s64 	%rd57, %rd488, %rd49, %rd41;
	mul.wide.u32 	%rd427, %r13, 8;
	add.s64 	%rd428, %rd2, %rd427;
	ld.global.u64 	%rd58, [%rd428];
	or.b64  	%rd429, %rd485, %rd58;
	and.b64  	%rd430, %rd429, -4294967296;
	setp.ne.s64 	%p52, %rd430, 0;
	@%p52 bra 	$L__BB613_24;
	cvt.u32.u64 	%r162, %rd58;
	cvt.u32.u64 	%r163, %rd485;
	div.u32 	%r164, %r163, %r162;
	mul.lo.s32 	%r165, %r164, %r162;
	sub.s32 	%r166, %r163, %r165;
	cvt.u64.u32 	%rd512, %r164;
	cvt.u64.u32 	%rd490, %r166;
	bra.uni 	$L__BB613_25;
$L__BB613_24:
	div.s64 	%rd512, %rd485, %rd58;
	mul.lo.s64 	%rd431, %rd512, %rd58;
	sub.s64 	%rd490, %rd485, %rd431;
$L__BB613_25:
	mul.wide.u32 	%rd432, %r13, 8;
	add.s64 	%rd433, %rd1, %rd432;
	ld.global.u64 	%rd65, [%rd433];
	mad.lo.s64 	%rd515, %rd65, %rd490, %rd50;
	or.b64  	%rd434, %rd487, %rd58;
	and.b64  	%rd435, %rd434, -4294967296;
	setp.ne.s64 	%p53, %rd435, 0;
	@%p53 bra 	$L__BB613_27;
	cvt.u32.u64 	%r167, %rd58;
	cvt.u32.u64 	%r168, %rd487;
	div.u32 	%r169, %r168, %r167;
	mul.lo.s32 	%r170, %r169, %r167;
	sub.s32 	%r171, %r168, %r170;
	cvt.u64.u32 	%rd511, %r169;
	cvt.u64.u32 	%rd492, %r171;
	bra.uni 	$L__BB613_28;
$L__BB613_27:
	div.s64 	%rd511, %rd487, %rd58;
	mul.lo.s64 	%rd436, %rd511, %rd58;
	sub.s64 	%rd492, %rd487, %rd436;
$L__BB613_28:
	mad.lo.s64 	%rd516, %rd492, %rd65, %rd57;
	add.s32 	%r201, %r201, -4;
	add.s32 	%r200, %r200, 4;
	setp.ne.s32 	%p54, %r200, 0;
	@%p54 bra 	$L__BB613_4;
	add.s32 	%r203, %r201, 1;
$L__BB613_30:
	and.b32  	%r19, %r6, 3;
	setp.eq.s32 	%p55, %r19, 0;
	@%p55 bra 	$L__BB613_53;
	setp.eq.s32 	%p56, %r19, 1;
	@%p56 bra 	$L__BB613_45;
	mul.wide.u32 	%rd438, %r203, 8;
	add.s64 	%rd439, %rd2, %rd438;
	ld.global.u64 	%rd80, [%rd439];
	or.b64  	%rd440, %rd512, %rd80;
	and.b64  	%rd441, %rd440, -4294967296;
	setp.ne.s64 	%p57, %rd441, 0;
	@%p57 bra 	$L__BB613_34;
	cvt.u32.u64 	%r172, %rd80;
	cvt.u32.u64 	%r173, %rd512;
	div.u32 	%r174, %r173, %r172;
	mul.lo.s32 	%r175, %r174, %r172;
	sub.s32 	%r176, %r173, %r175;
	cvt.u64.u32 	%rd499, %r174;
	cvt.u64.u32 	%rd500, %r176;
	bra.uni 	$L__BB613_35;
$L__BB613_34:
	div.s64 	%rd499, %rd512, %rd80;
	mul.lo.s64 	%rd442, %rd499, %rd80;
	sub.s64 	%rd500, %rd512, %rd442;
$L__BB613_35:
	add.s64 	%rd444, %rd1, %rd438;
	ld.global.u64 	%rd87, [%rd444];
	mad.lo.s64 	%rd88, %rd87, %rd500, %rd515;
	or.b64  	%rd445, %rd511, %rd80;
	and.b64  	%rd446, %rd445, -4294967296;
	setp.ne.s64 	%p58, %rd446, 0;
	@%p58 bra 	$L__BB613_37;
	cvt.u32.u64 	%r177, %rd80;
	cvt.u32.u64 	%r178, %rd511;
	div.u32 	%r179, %r178, %r177;
	mul.lo.s32 	%r180, %r179, %r177;
	sub.s32 	%r181, %r178, %r180;
	cvt.u64.u32 	%rd501, %r179;
	cvt.u64.u32 	%rd502, %r181;
	bra.uni 	$L__BB613_38;
$L__BB613_37:
	div.s64 	%rd501, %rd511, %rd80;
	mul.lo.s64 	%rd447, %rd501, %rd80;
	sub.s64 	%rd502, %rd511, %rd447;
$L__BB613_38:
	mad.lo.s64 	%rd95, %rd502, %rd87, %rd516;
	add.s32 	%r20, %r203, -1;
	mul.wide.u32 	%rd448, %r20, 8;
	add.s64 	%rd449, %rd2, %rd448;
	ld.global.u64 	%rd96, [%rd449];
	or.b64  	%rd450, %rd499, %rd96;
	and.b64  	%rd451, %rd450, -4294967296;
	setp.ne.s64 	%p59, %rd451, 0;
	@%p59 bra 	$L__BB613_40;
	cvt.u32.u64 	%r182, %rd96;
	cvt.u32.u64 	%r183, %rd499;
	div.u32 	%r184, %r183, %r182;
	mul.lo.s32 	%r185, %r184, %r182;
	sub.s32 	%r186, %r183, %r185;
	cvt.u64.u32 	%rd512, %r184;
	cvt.u64.u32 	%rd504, %r186;
	bra.uni 	$L__BB613_41;
$L__BB613_40:
	div.s64 	%rd512, %rd499, %rd96;
	mul.lo.s64 	%rd452, %rd512, %rd96;
	sub.s64 	%rd504, %rd499, %rd452;
$L__BB613_41:
	add.s64 	%rd454, %rd1, %rd448;
	ld.global.u64 	%rd103, [%rd454];
	mad.lo.s64 	%rd515, %rd103, %rd504, %rd88;
	or.b64  	%rd455, %rd501, %rd96;
	and.b64  	%rd456, %rd455, -4294967296;
	setp.ne.s64 	%p60, %rd456, 0;
	@%p60 bra 	$L__BB613_43;
	cvt.u32.u64 	%r187, %rd96;
	cvt.u32.u64 	%r188, %rd501;
	div.u32 	%r189, %r188, %r187;
	mul.lo.s32 	%r190, %r189, %r187;
	sub.s32 	%r191, %r188, %r190;
	cvt.u64.u32 	%rd511, %r189;
	cvt.u64.u32 	%rd506, %r191;
	bra.uni 	$L__BB613_44;
$L__BB613_43:
	div.s64 	%rd511, %rd501, %rd96;
	mul.lo.s64 	%rd457, %rd511, %rd96;
	sub.s64 	%rd506, %rd501, %rd457;
$L__BB613_44:
	mad.lo.s64 	%rd516, %rd506, %rd103, %rd95;
	add.s32 	%r203, %r203, -2;
$L__BB613_45:
	and.b32  	%r192, %r6, 1;
	setp.eq.b32 	%p61, %r192, 1;
	not.pred 	%p62, %p61;
	@%p62 bra 	$L__BB613_53;
	mul.wide.u32 	%rd458, %r203, 8;
	add.s64 	%rd459, %rd2, %rd458;
	ld.global.u64 	%rd118, [%rd459];
	or.b64  	%rd460, %rd512, %rd118;
	and.b64  	%rd461, %rd460, -4294967296;
	setp.ne.s64 	%p63, %rd461, 0;
	@%p63 bra 	$L__BB613_48;
	cvt.u32.u64 	%r193, %rd118;
	cvt.u32.u64 	%r194, %rd512;
	rem.u32 	%r195, %r194, %r193;
	cvt.u64.u32 	%rd513, %r195;
	bra.uni 	$L__BB613_49;
$L__BB613_48:
	rem.s64 	%rd513, %rd512, %rd118;
$L__BB613_49:
	add.s64 	%rd463, %rd1, %rd458;
	ld.global.u64 	%rd122, [%rd463];
	mad.lo.s64 	%rd515, %rd122, %rd513, %rd515;
	or.b64  	%rd464, %rd511, %rd118;
	and.b64  	%rd465, %rd464, -4294967296;
	setp.ne.s64 	%p64, %rd465, 0;
	@%p64 bra 	$L__BB613_51;
	cvt.u32.u64 	%r196, %rd118;
	cvt.u32.u64 	%r197, %rd511;
	rem.u32 	%r198, %r197, %r196;
	cvt.u64.u32 	%rd514, %r198;
	bra.uni 	$L__BB613_52;
$L__BB613_51:
	rem.s64 	%rd514, %rd511, %rd118;
$L__BB613_52:
	mad.lo.s64 	%rd516, %rd514, %rd122, %rd516;
$L__BB613_53:
	shl.b64 	%rd466, %rd515, 1;
	add.s64 	%rd467, %rd3, %rd466;
	ld.global.u16 	%rs5, [%rd467];
	and.b16  	%rs6, %rs5, 32767;
	setp.ne.s16 	%p66, %rs6, 0;
	mov.pred 	%p86, -1;
	@%p66 bra 	$L__BB613_55;
	shl.b64 	%rd468, %rd516, 1;
	add.s64 	%rd469, %rd3, %rd468;
	ld.global.u16 	%rs7, [%rd469];
	and.b16  	%rs8, %rs7, 32767;
	setp.ne.s16 	%p86, %rs8, 0;
$L__BB613_55:
	selp.u16 	%rs9, 1, 0, %p86;
	st.shared.u8 	[%r5], %rs9;
	bra.uni 	$L__BB613_116;
$L__BB613_56:
	cvt.u64.u32 	%rd548, %r4;
	setp.le.u64 	%p18, %rd262, %rd548;
	@%p18 bra 	$L__BB613_116;
	cvt.u32.u64 	%r23, %rd261;
	add.s32 	%r207, %r23, -1;
	setp.lt.s32 	%p19, %r207, 0;
	mov.b64 	%rd557, 0;
	@%p19 bra 	$L__BB613_115;
	and.b32  	%r25, %r23, 7;
	setp.lt.u32 	%p20, %r207, 7;
	mov.b64 	%rd557, 0;
	@%p20 bra 	$L__BB613_86;
	add.s32 	%r205, %r23, -4;
	and.b32  	%r56, %r23, -8;
	neg.s32 	%r204, %r56;
	mov.b64 	%rd557, 0;
$L__BB613_60:
	.pragma "nounroll";
	add.s32 	%r30, %r205, 3;
	mul.wide.u32 	%rd270, %r30, 8;
	add.s64 	%rd271, %rd2, %rd270;
	ld.global.u64 	%rd133, [%rd271];
	or.b64  	%rd272, %rd548, %rd133;
	and.b64  	%rd273, %rd272, -4294967296;
	setp.ne.s64 	%p21, %rd273, 0;
	@%p21 bra 	$L__BB613_62;
	cvt.u32.u64 	%r57, %rd133;
	cvt.u32.u64 	%r58, %rd548;
	div.u32 	%r59, %r58, %r57;
	mul.lo.s32 	%r60, %r59, %r57;
	sub.s32 	%r61, %r58, %r60;
	cvt.u64.u32 	%rd519, %r59;
	cvt.u64.u32 	%rd520, %r61;
	bra.uni 	$L__BB613_63;
$L__BB613_62:
	div.s64 	%rd519, %rd548, %rd133;
	mul.lo.s64 	%rd274, %rd519, %rd133;
	sub.s64 	%rd520, %rd548, %rd274;
$L__BB613_63:
	add.s64 	%rd276, %rd1, %rd270;
	ld.global.u64 	%rd277, [%rd276];
	mad.lo.s64 	%rd140, %rd277, %rd520, %rd557;
	add.s32 	%r31, %r205, 2;
	mul.wide.u32 	%rd278, %r31, 8;
	add.s64 	%rd279, %rd2, %rd278;
	ld.global.u64 	%rd141, [%rd279];
	or.b64  	%rd280, %rd519, %rd141;
	and.b64  	%rd281, %rd280, -4294967296;
	setp.ne.s64 	%p22, %rd281, 0;
	@%p22 bra 	$L__BB613_65;
	cvt.u32.u64 	%r62, %rd141;
	cvt.u32.u64 	%r63, %rd519;
	div.u32 	%r64, %r63, %r62;
	mul.lo.s32 	%r65, %r64, %r62;
	sub.s32 	%r66, %r63, %r65;
	cvt.u64.u32 	%rd521, %r64;
	cvt.u64.u32 	%rd522, %r66;
	bra.uni 	$L__BB613_66;
$L__BB613_65:
	div.s64 	%rd521, %rd519, %rd141;
	mul.lo.s64 	%rd282, %rd521, %rd141;
	sub.s64 	%rd522, %rd519, %rd282;
$L__BB613_66:
	add.s64 	%rd284, %rd1, %rd278;
	ld.global.u64 	%rd285, [%rd284];
	mad.lo.s64 	%rd148, %rd285, %rd522, %rd140;
	add.s32 	%r32, %r205, 1;
	mul.wide.u32 	%rd286, %r32, 8;
	add.s64 	%rd287, %rd2, %rd286;
	ld.global.u64 	%rd149, [%rd287];
	or.b64  	%rd288, %rd521, %rd149;
	and.b64  	%rd289, %rd288, -4294967296;
	setp.ne.s64 	%p23, %rd289, 0;
	@%p23 bra 	$L__BB613_68;
	cvt.u32.u64 	%r67, %rd149;
	cvt.u32.u64 	%r68, %rd521;
	div.u32 	%r69, %r68, %r67;
	mul.lo.s32 	%r70, %r69, %r67;
	sub.s32 	%r71, %r68, %r70;
	cvt.u64.u32 	%rd523, %r69;
	cvt.u64.u32 	%rd524, %r71;
	bra.uni 	$L__BB613_69;
$L__BB613_68:
	div.s64 	%rd523, %rd521, %rd149;
	mul.lo.s64 	%rd290, %rd523, %rd149;
	sub.s64 	%rd524, %rd521, %rd290;
$L__BB613_69:
	add.s64 	%rd292, %rd1, %rd286;
	ld.global.u64 	%rd293, [%rd292];
	mad.lo.s64 	%rd156, %rd293, %rd524, %rd148;
	add.s32 	%r33, %r205, -4;
	mul.wide.u32 	%rd294, %r205, 8;
	add.s64 	%rd295, %rd2, %rd294;
	ld.global.u64 	%rd157, [%rd295];
	or.b64  	%rd296, %rd523, %rd157;
	and.b64  	%rd297, %rd296, -4294967296;
	setp.ne.s64 	%p24, %rd297, 0;
	@%p24 bra 	$L__BB613_71;
	cvt.u32.u64 	%r72, %rd157;
	cvt.u32.u64 	%r73, %rd523;
	div.u32 	%r74, %r73, %r72;
	mul.lo.s32 	%r75, %r74, %r72;
	sub.s32 	%r76, %r73, %r75;
	cvt.u64.u32 	%rd525, %r74;
	cvt.u64.u32 	%rd526, %r76;
	bra.uni 	$L__BB613_72;
$L__BB613_71:
	div.s64 	%rd525, %rd523, %rd157;
	mul.lo.s64 	%rd298, %rd525, %rd157;
	sub.s64 	%rd526, %rd523, %rd298;
$L__BB613_72:
	add.s64 	%rd300, %rd1, %rd294;
	ld.global.u64 	%rd301, [%rd300];
	mad.lo.s64 	%rd164, %rd301, %rd526, %rd156;
	add.s32 	%r34, %r205, -1;
	mul.wide.u32 	%rd302, %r34, 8;
	add.s64 	%rd303, %rd2, %rd302;
	ld.global.u64 	%rd165, [%rd303];
	or.b64  	%rd304, %rd525, %rd165;
	and.b64  	%rd305, %rd304, -4294967296;
	setp.ne.s64 	%p25, %rd305, 0;
	@%p25 bra 	$L__BB613_74;
	cvt.u32.u64 	%r77, %rd165;
	cvt.u32.u64 	%r78, %rd525;
	div.u32 	%r79, %r78, %r77;
	mul.lo.s32 	%r80, %r79, %r77;
	sub.s32 	%r81, %r78, %r80;
	cvt.u64.u32 	%rd527, %r79;
	cvt.u64.u32 	%rd528, %r81;
	bra.uni 	$L__BB613_75;
$L__BB613_74:
	div.s64 	%rd527, %rd525, %rd165;
	mul.lo.s64 	%rd306, %rd527, %rd165;
	sub.s64 	%rd528, %rd525, %rd306;
$L__BB613_75:
	add.s64 	%rd308, %rd1, %rd302;
	ld.global.u64 	%rd309, [%rd308];
	mad.lo.s64 	%rd172, %rd309, %rd528, %rd164;
	add.s32 	%r35, %r205, -2;
	mul.wide.u32 	%rd310, %r35, 8;
	add.s64 	%rd311, %rd2, %rd310;
	ld.global.u64 	%rd173, [%rd311];
	or.b64  	%rd312, %rd527, %rd173;
	and.b64  	%rd313, %rd312, -4294967296;
	setp.ne.s64 	%p26, %rd313, 0;
	@%p26 bra 	$L__BB613_77;
	cvt.u32.u64 	%r82, %rd173;
	cvt.u32.u64 	%r83, %rd527;
	div.u32 	%r84, %r83, %r82;
	mul.lo.s32 	%r85, %r84, %r82;
	sub.s32 	%r86, %r83, %r85;
	cvt.u64.u32 	%rd529, %r84;
	cvt.u64.u32 	%rd530, %r86;
	bra.uni 	$L__BB613_78;
$L__BB613_77:
	div.s64 	%rd529, %rd527, %rd173;
	mul.lo.s64 	%rd314, %rd529, %rd173;
	sub.s64 	%rd530, %rd527, %rd314;
$L__BB613_78:
	add.s64 	%rd316, %rd1, %rd310;
	ld.global.u64 	%rd317, [%rd316];
	mad.lo.s64 	%rd180, %rd317, %rd530, %rd172;
	add.s32 	%r36, %r205, -3;
	mul.wide.u32 	%rd318, %r36, 8;
	add.s64 	%rd319, %rd2, %rd318;
	ld.global.u64 	%rd181, [%rd319];
	or.b64  	%rd320, %rd529, %rd181;
	and.b64  	%rd321, %rd320, -4294967296;
	setp.ne.s64 	%p27, %rd321, 0;
	@%p27 bra 	$L__BB613_80;
	cvt.u32.u64 	%r87, %rd181;
	cvt.u32.u64 	%r88, %rd529;
	div.u32 	%r89, %r88, %r87;
	mul.lo.s32 	%r90, %r89, %r87;
	sub.s32 	%r91, %r88, %r90;
	cvt.u64.u32 	%rd531, %r89;
	cvt.u64.u32 	%rd532, %r91;
	bra.uni 	$L__BB613_81;
$L__BB613_80:
	div.s64 	%rd531, %rd529, %rd181;
	mul.lo.s64 	%rd322, %rd531, %rd181;
	sub.s64 	%rd532, %rd529, %rd322;
$L__BB613_81:
	add.s64 	%rd324, %rd1, %rd318;
	ld.global.u64 	%rd325, [%rd324];
	mad.lo.s64 	%rd188, %rd325, %rd532, %rd180;
	mul.wide.u32 	%rd326, %r33, 8;
	add.s64 	%rd327, %rd2, %rd326;
	ld.global.u64 	%rd189, [%rd327];
	or.b64  	%rd328, %rd531, %rd189;
	and.b64  	%rd329, %rd328, -4294967296;
	setp.ne.s64 	%p28, %rd329, 0;
	@%p28 bra 	$L__BB613_83;
	cvt.u32.u64 	%r92, %rd189;
	cvt.u32.u64 	%r93, %rd531;
	div.u32 	%r94, %r93, %r92;
	mul.lo.s32 	%r95, %r94, %r92;
	sub.s32 	%r96, %r93, %r95;
	cvt.u64.u32 	%rd548, %r94;
	cvt.u64.u32 	%rd534, %r96;
	bra.uni 	$L__BB613_84;
$L__BB613_83:
	div.s64 	%rd548, %rd531, %rd189;
	mul.lo.s64 	%rd330, %rd548, %rd189;
	sub.s64 	%rd534, %rd531, %rd330;
$L__BB613_84:
	add.s64 	%rd332, %rd1, %rd326;
	ld.global.u64 	%rd333, [%rd332];
	mad.lo.s64 	%rd557, %rd333, %rd534, %rd188;
	add.s32 	%r205, %r205, -8;
	add.s32 	%r204, %r204, 8;
	setp.ne.s32 	%p29, %r204, 0;
	@%p29 bra 	$L__BB613_60;
	add.s32 	%r207, %r205, 3;
$L__BB613_86:
	setp.eq.s32 	%p30, %r25, 0;
	@%p30 bra 	$L__BB613_115;
	and.b32  	%r41, %r23, 3;
	setp.lt.u32 	%p31, %r25, 4;
	@%p31 bra 	$L__BB613_101;
	mul.wide.u32 	%rd335, %r207, 8;
	add.s64 	%rd336, %rd2, %rd335;
	ld.global.u64 	%rd200, [%rd336];
	or.b64  	%rd337, %rd548, %rd200;
	and.b64  	%rd338, %rd337, -4294967296;
	setp.ne.s64 	%p32, %rd338, 0;
	@%p32 bra 	$L__BB613_90;
	cvt.u32.u64 	%r97, %rd200;
	cvt.u32.u64 	%r98, %rd548;
	div.u32 	%r99, %r98, %r97;
	mul.lo.s32 	%r100, %r99, %r97;
	sub.s32 	%r101, %r98, %r100;
	cvt.u64.u32 	%rd538, %r99;
	cvt.u64.u32 	%rd539, %r101;
	bra.uni 	$L__BB613_91;
$L__BB613_90:
	div.s64 	%rd538, %rd548, %rd200;
	mul.lo.s64 	%rd339, %rd538, %rd200;
	sub.s64 	%rd539, %rd548, %rd339;
$L__BB613_91:
	add.s64 	%rd341, %rd1, %rd335;
	ld.global.u64 	%rd342, [%rd341];
	mad.lo.s64 	%rd207, %rd342, %rd539, %rd557;
	add.s32 	%r42, %r207, -1;
	mul.wide.u32 	%rd343, %r42, 8;
	add.s64 	%rd344, %rd2, %rd343;
	ld.global.u64 	%rd208, [%rd344];
	or.b64  	%rd345, %rd538, %rd208;
	and.b64  	%rd346, %rd345, -4294967296;
	setp.ne.s64 	%p33, %rd346, 0;
	@%p33 bra 	$L__BB613_93;
	cvt.u32.u64 	%r102, %rd208;
	cvt.u32.u64 	%r103, %rd538;
	div.u32 	%r104, %r103, %r102;
	mul.lo.s32 	%r105, %r104, %r102;
	sub.s32 	%r106, %r103, %r105;
	cvt.u64.u32 	%rd540, %r104;
	cvt.u64.u32 	%rd541, %r106;
	bra.uni 	$L__BB613_94;
$L__BB613_93:
	div.s64 	%rd540, %rd538, %rd208;
	mul.lo.s64 	%rd347, %rd540, %rd208;
	sub.s64 	%rd541, %rd538, %rd347;
$L__BB613_94:
	add.s64 	%rd349, %rd1, %rd343;
	ld.global.u64 	%rd350, [%rd349];
	mad.lo.s64 	%rd215, %rd350, %rd541, %rd207;
	add.s32 	%r43, %r207, -2;
	mul.wide.u32 	%rd351, %r43, 8;
	add.s64 	%rd352, %rd2, %rd351;
	ld.global.u64 	%rd216, [%rd352];
	or.b64  	%rd353, %rd540, %rd216;
	and.b64  	%rd354, %rd353, -4294967296;
	setp.ne.s64 	%p34, %rd354, 0;
	@%p34 bra 	$L__BB613_96;
	cvt.u32.u64 	%r107, %rd216;
	cvt.u32.u64 	%r108, %rd540;
	div.u32 	%r109, %r108, %r107;
	mul.lo.s32 	%r110, %r109, %r107;
	sub.s32 	%r111, %r108, %r110;
	cvt.u64.u32 	%rd542, %r109;
	cvt.u64.u32 	%rd543, %r111;
	bra.uni 	$L__BB613_97;
$L__BB613_96:
	div.s64 	%rd542, %rd540, %rd216;
	mul.lo.s64 	%rd355, %rd542, %rd216;
	sub.s64 	%rd543, %rd540, %rd355;
$L__BB613_97:
	add.s64 	%rd357, %rd1, %rd351;
	ld.global.u64 	%rd358, [%rd357];
	mad.lo.s64 	%rd223, %rd358, %rd543, %rd215;
	add.s32 	%r44, %r207, -3;
	mul.wide.u32 	%rd359, %r44, 8;
	add.s64 	%rd360, %rd2, %rd359;
	ld.global.u64 	%rd224, [%rd360];
	or.b64  	%rd361, %rd542, %rd224;
	and.b64  	%rd362, %rd361, -4294967296;
	setp.ne.s64 	%p35, %rd362, 0;
	@%p35 bra 	$L__BB613_99;
	cvt.u32.u64 	%r112, %rd224;
	cvt.u32.u64 	%r113, %rd542;
	div.u32 	%r114, %r113, %r112;
	mul.lo.s32 	%r115, %r114, %r112;
	sub.s32 	%r116, %r113, %r115;
	cvt.u64.u32 	%rd548, %r114;
	cvt.u64.u32 	%rd545, %r116;
	bra.uni 	$L__BB613_100;
$L__BB613_99:
	div.s64 	%rd548, %rd542, %rd224;
	mul.lo.s64 	%rd363, %rd548, %rd224;
	sub.s64 	%rd545, %rd542, %rd363;
$L__BB613_100:
	add.s64 	%rd365, %rd1, %rd359;
	ld.global.u64 	%rd366, [%rd365];
	mad.lo.s64 	%rd557, %rd366, %rd545, %rd223;
	add.s32 	%r207, %r207, -4;
$L__BB613_101:
	setp.eq.s32 	%p36, %r41, 0;
	@%p36 bra 	$L__BB613_115;
	setp.eq.s32 	%p37, %r41, 1;
	@%p37 bra 	$L__BB613_110;
	mul.wide.u32 	%rd368, %r207, 8;
	add.s64 	%rd369, %rd2, %rd368;
	ld.global.u64 	%rd235, [%rd369];
	or.b64  	%rd370, %rd548, %rd235;
	and.b64  	%rd371, %rd370, -4294967296;
	setp.ne.s64 	%p38, %rd371, 0;
	@%p38 bra 	$L__BB613_105;
	cvt.u32.u64 	%r117, %rd235;
	cvt.u32.u64 	%r118, %rd548;
	div.u32 	%r119, %r118, %r117;
	mul.lo.s32 	%r120, %r119, %r117;
	sub.s32 	%r121, %r118, %r120;
	cvt.u64.u32 	%rd549, %r119;
	cvt.u64.u32 	%rd550, %r121;
	bra.uni 	$L__BB613_106;
$L__BB613_105:
	div.s64 	%rd549, %rd548, %rd235;
	mul.lo.s64 	%rd372, %rd549, %rd235;
	sub.s64 	%rd550, %rd548, %rd372;
$L__BB613_106:
	add.s64 	%rd374, %rd1, %rd368;
	ld.global.u64 	%rd375, [%rd374];
	mad.lo.s64 	%rd242, %rd375, %rd550, %rd557;
	add.s32 	%r47, %r207, -1;
	mul.wide.u32 	%rd376, %r47, 8;
	add.s64 	%rd377, %rd2, %rd376;
	ld.global.u64 	%rd243, [%rd377];
	or.b64  	%rd378, %rd549, %rd243;
	and.b64  	%rd379, %rd378, -4294967296;
	setp.ne.s64 	%p39, %rd379, 0;
	@%p39 bra 	$L__BB613_108;
	cvt.u32.u64 	%r122, %rd243;
	cvt.u32.u64 	%r123, %rd549;
	div.u32 	%r124, %r123, %r122;
	mul.lo.s32 	%r125, %r124, %r122;
	sub.s32 	%r126, %r123, %r125;
	cvt.u64.u32 	%rd548, %r124;
	cvt.u64.u32 	%rd552, %r126;
	bra.uni 	$L__BB613_109;
$L__BB613_108:
	div.s64 	%rd548, %rd549, %rd243;
	mul.lo.s64 	%rd380, %rd548, %rd243;
	sub.s64 	%rd552, %rd549, %rd380;
$L__BB613_109:
	add.s64 	%rd382, %rd1, %rd376;
	ld.global.u64 	%rd383, [%rd382];
	mad.lo.s64 	%rd557, %rd383, %rd552, %rd242;
	add.s32 	%r207, %r207, -2;
$L__BB613_110:
	and.b32  	%r127, %r23, 1;
	setp.eq.b32 	%p40, %r127, 1;
	not.pred 	%p41, %p40;
	@%p41 bra 	$L__BB613_115;
	mul.wide.u32 	%rd384, %r207, 8;
	add.s64 	%rd385, %rd2, %rd384;
	ld.global.u64 	%rd254, [%rd385];
	or.b64  	%rd386, %rd548, %rd254;
	and.b64  	%rd387, %rd386, -4294967296;
	setp.ne.s64 	%p42, %rd387, 0;
	@%p42 bra 	$L__BB613_113;
	cvt.u32.u64 	%r128, %rd254;
	cvt.u32.u64 	%r129, %rd548;
	rem.u32 	%r130, %r129, %r128;
	cvt.u64.u32 	%rd556, %r130;
	bra.uni 	$L__BB613_114;
$L__BB613_113:
	rem.s64 	%rd556, %rd548, %rd254;
$L__BB613_114:
	add.s64 	%rd389, %rd1, %rd384;
	ld.global.u64 	%rd390, [%rd389];
	mad.lo.s64 	%rd557, %rd390, %rd556, %rd557;
$L__BB613_115:
	shl.b64 	%rd391, %rd557, 1;
	add.s64 	%rd392, %rd3, %rd391;
	ld.global.u16 	%rs2, [%rd392];
	and.b16  	%rs3, %rs2, 32767;
	setp.ne.s16 	%p43, %rs3, 0;
	selp.u16 	%rs4, 1, 0, %p43;
	st.shared.u8 	[%r5], %rs4;
$L__BB613_116:
	bar.sync 	0;
	setp.lt.u32 	%p67, %r209, 66;
	@%p67 bra 	$L__BB613_122;
$L__BB613_117:
	shr.u32 	%r51, %r209, 1;
	setp.ge.u32 	%p68, %r1, %r51;
	@%p68 bra 	$L__BB613_121;
	ld.shared.u8 	%rs10, [%r5];
	setp.ne.s16 	%p70, %rs10, 0;
	mov.pred 	%p87, -1;
	@%p70 bra 	$L__BB613_120;
	add.s32 	%r199, %r5, %r51;
	ld.shared.u8 	%rs11, [%r199];
	setp.ne.s16 	%p87, %rs11, 0;
$L__BB613_120:
	selp.u16 	%rs12, 1, 0, %p87;
	st.shared.u8 	[%r5], %rs12;
$L__BB613_121:
	bar.sync 	0;
	setp.gt.u32 	%p71, %r209, 131;
	mov.u32 	%r209, %r51;
	@%p71 bra 	$L__BB613_117;
$L__BB613_122:
	setp.gt.u32 	%p72, %r1, 31;
	@%p72 bra 	$L__BB613_137;
	ld.volatile.shared.u8 	%rs13, [%r5];
	setp.ne.s16 	%p74, %rs13, 0;
	mov.pred 	%p88, -1;
	@%p74 bra 	$L__BB613_125;
	ld.volatile.shared.u8 	%rs14, [%r5+32];
	setp.ne.s16 	%p88, %rs14, 0;
$L__BB613_125:
	selp.u16 	%rs15, 1, 0, %p88;
	st.volatile.shared.u8 	[%r5], %rs15;
	ld.volatile.shared.u8 	%rs16, [%r5];
	setp.ne.s16 	%p76, %rs16, 0;
	mov.pred 	%p89, -1;
	@%p76 bra 	$L__BB613_127;
	ld.volatile.shared.u8 	%rs17, [%r5+16];
	setp.ne.s16 	%p89, %rs17, 0;
$L__BB613_127:
	selp.u16 	%rs18, 1, 0, %p89;
	st.volatile.shared.u8 	[%r5], %rs18;
	ld.volatile.shared.u8 	%rs19, [%r5];
	setp.ne.s16 	%p78, %rs19, 0;
	mov.pred 	%p90, -1;
	@%p78 bra 	$L__BB613_129;
	ld.volatile.shared.u8 	%rs20, [%r5+8];
	setp.ne.s16 	%p90, %rs20, 0;
$L__BB613_129:
	selp.u16 	%rs21, 1, 0, %p90;
	st.volatile.shared.u8 	[%r5], %rs21;
	ld.volatile.shared.u8 	%rs22, [%r5];
	setp.ne.s16 	%p80, %rs22, 0;
	mov.pred 	%p91, -1;
	@%p80 bra 	$L__BB613_131;
	ld.volatile.shared.u8 	%rs23, [%r5+4];
	setp.ne.s16 	%p91, %rs23, 0;
$L__BB613_131:
	selp.u16 	%rs24, 1, 0, %p91;
	st.volatile.shared.u8 	[%r5], %rs24;
	ld.volatile.shared.u8 	%rs25, [%r5];
	setp.ne.s16 	%p82, %rs25, 0;
	mov.pred 	%p92, -1;
	@%p82 bra 	$L__BB613_133;
	ld.volatile.shared.u8 	%rs26, [%r5+2];
	setp.ne.s16 	%p92, %rs26, 0;
$L__BB613_133:
	selp.u16 	%rs27, 1, 0, %p92;
	st.volatile.shared.u8 	[%r5], %rs27;
	ld.volatile.shared.u8 	%rs28, [%r5];
	setp.ne.s16 	%p84, %rs28, 0;
	mov.pred 	%p93, -1;
	@%p84 bra 	$L__BB613_135;
	ld.volatile.shared.u8 	%rs29, [%r5+1];
	setp.ne.s16 	%p93, %rs29, 0;
$L__BB613_135:
	selp.u16 	%rs30, 1, 0, %p93;
	st.volatile.shared.u8 	[%r5], %rs30;
	setp.ne.s32 	%p85, %r1, 0;
	@%p85 bra 	$L__BB613_137;
	ld.shared.u8 	%rs31, [anysdata_f16];
	cvt.u64.u32 	%rd470, %r2;
	cvta.to.global.u64 	%rd471, %rd260;
	add.s64 	%rd472, %rd471, %rd470;
	st.global.u8 	[%rd472], %rs31;
$L__BB613_137:
	ret;

}
	// .globl	contiguous_any2_f16
.visible .entry contiguous_any2_f16(
	.param .u64 .ptr .align 1 contiguous_any2_f16_param_0,
	.param .u64 .ptr .align 1 contiguous_any2_f16_param_1,
	.param .u64 .ptr .align 1 contiguous_any2_f16_param_2,
	.param .u64 .ptr .align 1 contiguous_any2_f16_param_3,
	.param .u64 contiguous_any2_f16_param_4,
	.param .u64 contiguous_any2_f16_param_5,
	.param .u64 contiguous_any2_f16_param_6
)
{
	.reg .pred 	%p<94>;
	.reg .b16 	%rs<32>;
	.reg .b32 	%r<214>;
	.reg .b64 	%rd<571>;

	ld.param.u64 	%rd266, [contiguous_any2_f16_param_1];
	ld.param.u64 	%rd267, [contiguous_any2_f16_param_2];
	ld.param.u64 	%rd268, [contiguous_any2_f16_param_3];
	ld.param.u64 	%rd263, [contiguous_any2_f16_param_4];
	ld.param.u64 	%rd264, [contiguous_any2_f16_param_5];
	ld.param.u64 	%rd265, [contiguous_any2_f16_param_6];
	cvta.to.global.u64 	%rd1, %rd268;
	cvta.to.global.u64 	%rd2, %rd267;
	cvta.to.global.u64 	%rd570, %rd266;
	mov.u32 	%r1, %tid.x;
	mov.u32 	%r2, %ctaid.x;
	mov.u32 	%r213, %ntid.x;
	mul.lo.s32 	%r51, %r2, %r213;
	shl.b32 	%r52, %r51, 1;
	add.s32 	%r4, %r52, %r1;
	mov.u32 	%r53, anysdata_f16;
	add.s32 	%r5, %r53, %r1;
	mov.b16 	%rs1, 0;
	st.shared.u8 	[%r5], %rs1;
	add.s32 	%r54, %r4, %r213;
	cvt.u64.u32 	%rd4, %r54;
	setp.le.u64 	%p17, %rd264, %rd4;
	@%p17 bra 	$L__BB614_56;
	cvt.u64.u32 	%rd401, %r4;
	mov.u32 	%r131, %ctaid.y;
	cvt.u64.u32 	%rd402, %r131;
	mul.lo.s64 	%rd403, %rd264, %rd402;
	add.s64 	%rd524, %rd403, %rd401;
	add.s64 	%rd522, %rd403, %rd4;
	cvt.u32.u64 	%r6, %rd263;
	add.s32 	%r207, %r6, -1;
	setp.lt.s32 	%p44, %r207, 0;
	mov.b64 	%rd528, 0;
	mov.u64 	%rd529, %rd528;
	@%p44 bra 	$L__BB614_53;
	setp.lt.u32 	%p45, %r207, 3;
	mov.b64 	%rd529, 0;
	mov.u64 	%rd528, %rd529;
	@%p45 bra 	$L__BB614_30;
	add.s32 	%r205, %r6, -2;
	and.b32  	%r132, %r6, -4;
	neg.s32 	%r204, %r132;
	mov.b64 	%rd529, 0;
$L__BB614_4:
	.pragma "nounroll";
	add.s32 	%r12, %r205, 1;
	mul.wide.u32 	%rd407, %r12, 8;
	add.s64 	%rd408, %rd2, %rd407;
	ld.global.u64 	%rd11, [%rd408];
	or.b64  	%rd409, %rd524, %rd11;
	and.b64  	%rd410, %rd409, -4294967296;
	setp.ne.s64 	%p46, %rd410, 0;
	@%p46 bra 	$L__BB614_6;
	cvt.u32.u64 	%r133, %rd11;
	cvt.u32.u64 	%r134, %rd524;
	div.u32 	%r135, %r134, %r133;
	mul.lo.s32 	%r136, %r135, %r133;
	sub.s32 	%r137, %r134, %r136;
	cvt.u64.u32 	%rd490, %r135;
	cvt.u64.u32 	%rd491, %r137;
	bra.uni 	$L__BB614_7;
$L__BB614_6:
	div.s64 	%rd490, %rd524, %rd11;
	mul.lo.s64 	%rd411, %rd490, %rd11;
	sub.s64 	%rd491, %rd524, %rd411;
$L__BB614_7:
	mul.wide.u32 	%rd412, %r12, 8;
	add.s64 	%rd413, %rd1, %rd412;
	ld.global.u64 	%rd18, [%rd413];
	mad.lo.s64 	%rd19, %rd18, %rd491, %rd528;
	or.b64  	%rd414, %rd522, %rd11;
	and.b64  	%rd415, %rd414, -4294967296;
	setp.ne.s64 	%p47, %rd415, 0;
	@%p47 bra 	$L__BB614_9;
	cvt.u32.u64 	%r138, %rd11;
	cvt.u32.u64 	%r139, %rd522;
	div.u32 	%r140, %r139, %r138;
	mul.lo.s32 	%r141, %r140, %r138;
	sub.s32 	%r142, %r139, %r141;
	cvt.u64.u32 	%rd492, %r140;
	cvt.u64.u32 	%rd493, %r142;
	bra.uni 	$L__BB614_10;
$L__BB614_9:
	div.s64 	%rd492, %rd522, %rd11;
	mul.lo.s64 	%rd416, %rd492, %rd11;
	sub.s64 	%rd493, %rd522, %rd416;
$L__BB614_10:
	mad.lo.s64 	%rd26, %rd493, %rd18, %rd529;
	mul.wide.u32 	%rd417, %r205, 8;
	add.s64 	%rd418, %rd2, %rd417;
	ld.global.u64 	%rd27, [%rd418];
	or.b64  	%rd419, %rd490, %rd27;
	and.b64  	%rd420, %rd419, -4294967296;
	setp.ne.s64 	%p48, %rd420, 0;
	@%p48 bra 	$L__BB614_12;
	cvt.u32.u64 	%r143, %rd27;
	cvt.u32.u64 	%r144, %rd490;
	div.u32 	%r145, %r144, %r143;
	mul.lo.s32 	%r146, %r145, %r143;
	sub.s32 	%r147, %r144, %r146;
	cvt.u64.u32 	%rd494, %r145;
	cvt.u64.u32 	%rd495, %r147;
	bra.uni 	$L__BB614_13;
$L__BB614_12:
	div.s64 	%rd494, %rd490, %rd27;
	mul.lo.s64 	%rd421, %rd494, %rd27;
	sub.s64 	%rd495, %rd490, %rd421;
$L__BB614_13:
	mul.wide.u32 	%rd422, %r205, 8;
	add.s64 	%rd423, %rd1, %rd422;
	ld.global.u64 	%rd34, [%rd423];
	mad.lo.s64 	%rd35, %rd34, %rd495, %rd19;
	or.b64  	%rd424, %rd492, %rd27;
	and.b64  	%rd425, %rd424, -4294967296;
	setp.ne.s64 	%p49, %rd425, 0;
	@%p49 bra 	$L__BB614_15;
	cvt.u32.u64 	%r148, %rd27;
	cvt.u32.u64 	%r149, %rd492;
	div.u32 	%r150, %r149, %r148;
	mul.lo.s32 	%r151, %r150, %r148;
	sub.s32 	%r152, %r149, %r151;
	cvt.u64.u32 	%rd496, %r150;
	cvt.u64.u32 	%rd497, %r152;
	bra.uni 	$L__BB614_16;
$L__BB614_15:
	div.s64 	%rd496, %rd492, %rd27;
	mul.lo.s64 	%rd426, %rd496, %rd27;
	sub.s64 	%rd497, %rd492, %rd426;
$L__BB614_16:
	mad.lo.s64 	%rd42, %rd497, %rd34, %rd26;
	add.s32 	%r13, %r205, -1;
	mul.wide.u32 	%rd427, %r13, 8;
	add.s64 	%rd428, %rd2, %rd427;
	ld.global.u64 	%rd43, [%rd428];
	or.b64  	%rd429, %rd494, %rd43;
	and.b64  	%rd430, %rd429, -4294967296;
	setp.ne.s64 	%p50, %rd430, 0;
	@%p50 bra 	$L__BB614_18;
	cvt.u32.u64 	%r153, %rd43;
	cvt.u32.u64 	%r154, %rd494;
	div.u32 	%r155, %r154, %r153;
	mul.lo.s32 	%r156, %r155, %r153;
	sub.s32 	%r157, %r154, %r156;
	cvt.u64.u32 	%rd498, %r155;
	cvt.u64.u32 	%rd499, %r157;
	bra.uni 	$L__BB614_19;
$L__BB614_18:
	div.s64 	%rd498, %rd494, %rd43;
	mul.lo.s64 	%rd431, %rd498, %rd43;
	sub.s64 	%rd499, %rd494, %rd431;
$L__BB614_19:
	mul.wide.u32 	%rd432, %r13, 8;
	add.s64 	%rd433, %rd1, %rd432;
	ld.global.u64 	%rd50, [%rd433];
	mad.lo.s64 	%rd51, %rd50, %rd499, %rd35;
	or.b64  	%rd434, %rd496, %rd43;
	and.b64  	%rd435, %rd434, -4294967296;
	setp.ne.s64 	%p51, %rd435, 0;
	@%p51 bra 	$L__BB614_21;
	cvt.u32.u64 	%r158, %rd43;
	cvt.u32.u64 	%r159, %rd496;
	div.u32 	%r160, %r159, %r158;
	mul.lo.s32 	%r161, %r160, %r158;
	sub.s32 	%r162, %r159, %r161;
	cvt.u64.u32 	%rd500, %r160;
	cvt.u64.u32 	%rd501, %r162;
	bra.uni 	$L__BB614_22;
$L__BB614_21:
	div.s64 	%rd500, %rd496, %rd43;
	mul.lo.s64 	%rd436, %rd500, %rd43;
	sub.s64 	%rd501, %rd496, %rd436;
$L__BB614_22:
	mad.lo.s64 	%rd58, %rd501, %rd50, %rd42;
	add.s32 	%r163, %r205, -2;
	mul.wide.u32 	%rd437, %r163, 8;
	add.s64 	%rd438, %rd2, %rd437;
	ld.global.u64 	%rd59, [%rd438];
	or.b64  	%rd439, %rd498, %rd59;
	and.b64  	%rd440, %rd439, -4294967296;
	setp.ne.s64 	%p52, %rd440, 0;
	@%p52 bra 	$L__BB614_24;
	cvt.u32.u64 	%r164, %rd59;
	cvt.u32.u64 	%r165, %rd498;
	div.u32 	%r166, %r165, %r164;
	mul.lo.s32 	%r167, %r166, %r164;
	sub.s32 	%r168, %r165, %r167;
	cvt.u64.u32 	%rd524, %r166;
	cvt.u64.u32 	%rd503, %r168;
	bra.uni 	$L__BB614_25;
$L__BB614_24:
	div.s64 	%rd524, %rd498, %rd59;
	mul.lo.s64 	%rd441, %rd524, %rd59;
	sub.s64 	%rd503, %rd498, %rd441;
$L__BB614_25:
	mul.wide.u32 	%rd442, %r163, 8;
	add.s64 	%rd443, %rd1, %rd442;
	ld.global.u64 	%rd66, [%rd443];
	mad.lo.s64 	%rd528, %rd66, %rd503, %rd51;
	or.b64  	%rd444, %rd500, %rd59;
	and.b64  	%rd445, %rd444, -4294967296;
	setp.ne.s64 	%p53, %rd445, 0;
	@%p53 bra 	$L__BB614_27;
	cvt.u32.u64 	%r170, %rd59;
	cvt.u32.u64 	%r171, %rd500;
	div.u32 	%r172, %r171, %r170;
	mul.lo.s32 	%r173, %r172, %r170;
	sub.s32 	%r174, %r171, %r173;
	cvt.u64.u32 	%rd522, %r172;
	cvt.u64.u32 	%rd505, %r174;
	bra.uni 	$L__BB614_28;
$L__BB614_27:
	div.s64 	%rd522, %rd500, %rd59;
	mul.lo.s64 	%rd446, %rd522, %rd59;
	sub.s64 	%rd505, %rd500, %rd446;
$L__BB614_28:
	mad.lo.s64 	%rd529, %rd505, %rd66, %rd58;
	add.s32 	%r205, %r205, -4;
	add.s32 	%r204, %r204, 4;
	setp.ne.s32 	%p54, %r204, 0;
	@%p54 bra 	$L__BB614_4;
	add.s32 	%r207, %r205, 1;
$L__BB614_30:
	and.b32  	%r18, %r6, 3;
	setp.eq.s32 	%p55, %r18, 0;
	@%p55 bra 	$L__BB614_53;
	setp.eq.s32 	%p56, %r18, 1;
	@%p56 bra 	$L__BB614_45;
	mul.wide.u32 	%rd448, %r207, 8;
	add.s64 	%rd449, %rd2, %rd448;
	ld.global.u64 	%rd81, [%rd449];
	or.b64  	%rd450, %rd524, %rd81;
	and.b64  	%rd451, %rd450, -4294967296;
	setp.ne.s64 	%p57, %rd451, 0;
	@%p57 bra 	$L__BB614_34;
	cvt.u32.u64 	%r175, %rd81;
	cvt.u32.u64 	%r176, %rd524;
	div.u32 	%r177, %r176, %r175;
	mul.lo.s32 	%r178, %r177, %r175;
	sub.s32 	%r179, %r176, %r178;
	cvt.u64.u32 	%rd512, %r177;
	cvt.u64.u32 	%rd513, %r179;
	bra.uni 	$L__BB614_35;
$L__BB614_34:
	div.s64 	%rd512, %rd524, %rd81;
	mul.lo.s64 	%rd452, %rd512, %rd81;
	sub.s64 	%rd513, %rd524, %rd452;
$L__BB614_35:
	add.s64 	%rd454, %rd1, %rd448;
	ld.global.u64 	%rd88, [%rd454];
	mad.lo.s64 	%rd89, %rd88, %rd513, %rd528;
	or.b64  	%rd455, %rd522, %rd81;
	and.b64  	%rd456, %rd455, -4294967296;
	setp.ne.s64 	%p58, %rd456, 0;
	@%p58 bra 	$L__BB614_37;
	cvt.u32.u64 	%r180, %rd81;
	cvt.u32.u64 	%r181, %rd522;
	div.u32 	%r182, %r181, %r180;
	mul.lo.s32 	%r183, %r182, %r180;
	sub.s32 	%r184, %r181, %r183;
	cvt.u64.u32 	%rd514, %r182;
	cvt.u64.u32 	%rd515, %r184;
	bra.uni 	$L__BB614_38;
$L__BB614_37:
	div.s64 	%rd514, %rd522, %rd81;
	mul.lo.s64 	%rd457, %rd514, %rd81;
	sub.s64 	%rd515, %rd522, %rd457;
$L__BB614_38:
	mad.lo.s64 	%rd96, %rd515, %rd88, %rd529;
	add.s32 	%r19, %r207, -1;
	mul.wide.u32 	%rd458, %r19, 8;
	add.s64 	%rd459, %rd2, %rd458;
	ld.global.u64 	%rd97, [%rd459];
	or.b64  	%rd460, %rd512, %rd97;
	and.b64  	%rd461, %rd460, -4294967296;
	setp.ne.s64 	%p59, %rd461, 0;
	@%p59 bra 	$L__BB614_40;
	cvt.u32.u64 	%r185, %rd97;
	cvt.u32.u64 	%r186, %rd512;
	div.u32 	%r187, %r186, %r185;
	mul.lo.s32 	%r188, %r187, %r185;
	sub.s32 	%r189, %r186, %r188;
	cvt.u64.u32 	%rd524, %r187;
	cvt.u64.u32 	%rd517, %r189;
	bra.uni 	$L__BB614_41;
$L__BB614_40:
	div.s64 	%rd524, %rd512, %rd97;
	mul.lo.s64 	%rd462, %rd524, %rd97;
	sub.s64 	%rd517, %rd512, %rd462;
$L__BB614_41:
	add.s64 	%rd464, %rd1, %rd458;
	ld.global.u64 	%rd104, [%rd464];
	mad.lo.s64 	%rd528, %rd104, %rd517, %rd89;
	or.b64  	%rd465, %rd514, %rd97;
	and.b64  	%rd466, %rd465, -4294967296;
	setp.ne.s64 	%p60, %rd466, 0;
	@%p60 bra 	$L__BB614_43;
	cvt.u32.u64 	%r190, %rd97;
	cvt.u32.u64 	%r191, %rd514;
	div.u32 	%r192, %r191, %r190;
	mul.lo.s32 	%r193, %r192, %r190;
	sub.s32 	%r194, %r191, %r193;
	cvt.u64.u32 	%rd522, %r192;
	cvt.u64.u32 	%rd519, %r194;
	bra.uni 	$L__BB614_44;
$L__BB614_43:
	div.s64 	%rd522, %rd514, %rd97;
	mul.lo.s64 	%rd467, %rd522, %rd97;
	sub.s64 	%rd519, %rd514, %rd467;
$L__BB614_44:
	mad.lo.s64 	%rd529, %rd519, %rd104, %rd96;
	add.s32 	%r207, %r207, -2;
$L__BB614_45:
	and.b32  	%r195, %r6, 1;
	setp.eq.b32 	%p61, %r195, 1;
	not.pred 	%p62, %p61;
	@%p62 bra 	$L__BB614_53;
	mul.wide.u32 	%rd468, %r207, 8;
	add.s64 	%rd469, %rd2, %rd468;
	ld.global.u64 	%rd119, [%rd469];
	or.b64  	%rd470, %rd524, %rd119;
	and.b64  	%rd471, %rd470, -4294967296;
	setp.ne.s64 	%p63, %rd471, 0;
	@%p63 bra 	$L__BB614_48;
	cvt.u32.u64 	%r196, %rd119;
	cvt.u32.u64 	%r197, %rd524;
	rem.u32 	%r198, %r197, %r196;
	cvt.u64.u32 	%rd526, %r198;
	bra.uni 	$L__BB614_49;
$L__BB614_48:
	rem.s64 	%rd526, %rd524, %rd119;
$L__BB614_49:
	add.s64 	%rd473, %rd1, %rd468;
	ld.global.u64 	%rd123, [%rd473];
	mad.lo.s64 	%rd528, %rd123, %rd526, %rd528;
	or.b64  	%rd474, %rd522, %rd119;
	and.b64  	%rd475, %rd474, -4294967296;
	setp.ne.s64 	%p64, %rd475, 0;
	@%p64 bra 	$L__BB614_51;
	cvt.u32.u64 	%r199, %rd119;
	cvt.u32.u64 	%r200, %rd522;
	rem.u32 	%r201, %r200, %r199;
	cvt.u64.u32 	%rd527, %r201;
	bra.uni 	$L__BB614_52;
$L__BB614_51:
	rem.s64 	%rd527, %rd522, %rd119;
$L__BB614_52:
	mad.lo.s64 	%rd529, %rd527, %rd123, %rd529;
$L__BB614_53:
	shl.b64 	%rd476, %rd528, 1;
	add.s64 	%rd477, %rd570, %rd476;
	ld.global.u16 	%rs5, [%rd477];
	and.b16  	%rs6, %rs5, 32767;
	setp.ne.s16 	%p66, %rs6, 0;
	mov.pred 	%p86, -1;
	@%p66 bra 	$L__BB614_55;
	shl.b64 	%rd478, %rd529, 1;
	add.s64 	%rd479, %rd570, %rd478;
	ld.global.u16 	%rs7, [%rd479];
	and.b16  	%rs8, %rs7, 32767;
	setp.ne.s16 	%p86, %rs8, 0;
$L__BB614_55:
	selp.u16 	%rs9, 1, 0, %p86;
	st.shared.u8 	[%r5], %rs9;
	bra.uni 	$L__BB614_116;
$L__BB614_56:
	cvt.u64.u32 	%rd131, %r4;
	setp.le.u64 	%p18, %rd264, %rd131;
	@%p18 bra 	$L__BB614_116;
	mov.u32 	%r55, %ctaid.y;
	cvt.u64.u32 	%rd269, %r55;
	mad.lo.s64 	%rd561, %rd264, %rd269, %rd131;
	cvt.u32.u64 	%r22, %rd263;
	add.s32 	%r211, %r22, -1;
	setp.lt.s32 	%p19, %r211, 0;
	@%p19 bra 	$L__BB614_115;
	and.b32  	%r24, %r22, 7;
	setp.lt.u32 	%p20, %r211, 7;
	@%p20 bra 	$L__BB614_86;
	add.s32 	%r209, %r22, -4;
	and.b32  	%r56, %r22, -8;
	neg.s32 	%r208, %r56;
$L__BB614_60:
	.pragma "nounroll";
	add.s32 	%r29, %r209, 3;
	mul.wide.u32 	%rd271, %r29, 8;
	add.s64 	%rd272, %rd2, %rd271;
	ld.global.u64 	%rd135, [%rd272];
	or.b64  	%rd273, %rd561, %rd135;
	and.b64  	%rd274, %rd273, -4294967296;
	setp.ne.s64 	%p21, %rd274, 0;
	@%p21 bra 	$L__BB614_62;
	cvt.u32.u64 	%r57, %rd135;
	cvt.u32.u64 	%r58, %rd561;
	div.u32 	%r59, %r58, %r57;
	mul.lo.s32 	%r60, %r59, %r57;
	sub.s32 	%r61, %r58, %r60;
	cvt.u64.u32 	%rd532, %r59;
	cvt.u64.u32 	%rd533, %r61;
	bra.uni 	$L__BB614_63;
$L__BB614_62:
	div.s64 	%rd532, %rd561, %rd135;
	mul.lo.s64 	%rd275, %rd532, %rd135;
	sub.s64 	%rd533, %rd561, %rd275;
$L__BB614_63:
	add.s64 	%rd277, %rd1, %rd271;
	ld.global.u64 	%rd278, [%rd277];
	mul.lo.s64 	%rd142, %rd278, %rd533;
	add.s32 	%r30, %r209, 2;
	mul.wide.u32 	%rd279, %r30, 8;
	add.s64 	%rd280, %rd2, %rd279;
	ld.global.u64 	%rd143, [%rd280];
	or.b64  	%rd281, %rd532, %rd143;
	and.b64  	%rd282, %rd281, -4294967296;
	setp.ne.s64 	%p22, %rd282, 0;
	@%p22 bra 	$L__BB614_65;
	cvt.u32.u64 	%r62, %rd143;
	cvt.u32.u64 	%r63, %rd532;
	div.u32 	%r64, %r63, %r62;
	mul.lo.s32 	%r65, %r64, %r62;
	sub.s32 	%r66, %r63, %r65;
	cvt.u64.u32 	%rd534, %r64;
	cvt.u64.u32 	%rd535, %r66;
	bra.uni 	$L__BB614_66;
$L__BB614_65:
	div.s64 	%rd534, %rd532, %rd143;
	mul.lo.s64 	%rd283, %rd534, %rd143;
	sub.s64 	%rd535, %rd532, %rd283;
$L__BB614_66:
	add.s64 	%rd285, %rd1, %rd279;
	ld.global.u64 	%rd286, [%rd285];
	mad.lo.s64 	%rd150, %rd286, %rd535, %rd142;
	add.s32 	%r31, %r209, 1;
	mul.wide.u32 	%rd287, %r31, 8;
	add.s64 	%rd288, %rd2, %rd287;
	ld.global.u64 	%rd151, [%rd288];
	or.b64  	%rd289, %rd534, %rd151;
	and.b64  	%rd290, %rd289, -4294967296;
	setp.ne.s64 	%p23, %rd290, 0;
	@%p23 bra 	$L__BB614_68;
	cvt.u32.u64 	%r67, %rd151;
	cvt.u32.u64 	%r68, %rd534;
	div.u32 	%r69, %r68, %r67;
	mul.lo.s32 	%r70, %r69, %r67;
	sub.s32 	%r71, %r68, %r70;
	cvt.u64.u32 	%rd536, %r69;
	cvt.u64.u32 	%rd537, %r71;
	bra.uni 	$L__BB614_69;
$L__BB614_68:
	div.s64 	%rd536, %rd534, %rd151;
	mul.lo.s64 	%rd291, %rd536, %rd151;
	sub.s64 	%rd537, %rd534, %rd291;
$L__BB614_69:
	add.s64 	%rd293, %rd1, %rd287;
	ld.global.u64 	%rd294, [%rd293];
	mad.lo.s64 	%rd158, %rd294, %rd537, %rd150;
	add.s32 	%r32, %r209, -4;
	mul.wide.u32 	%rd295, %r209, 8;
	add.s64 	%rd296, %rd2, %rd295;
	ld.global.u64 	%rd159, [%rd296];
	or.b64  	%rd297, %rd536, %rd159;
	and.b64  	%rd298, %rd297, -4294967296;
	setp.ne.s64 	%p24, %rd298, 0;
	@%p24 bra 	$L__BB614_71;
	cvt.u32.u64 	%r72, %rd159;
	cvt.u32.u64 	%r73, %rd536;
	div.u32 	%r74, %r73, %r72;
	mul.lo.s32 	%r75, %r74, %r72;
	sub.s32 	%r76, %r73, %r75;
	cvt.u64.u32 	%rd538, %r74;
	cvt.u64.u32 	%rd539, %r76;
	bra.uni 	$L__BB614_72;
$L__BB614_71:
	div.s64 	%rd538, %rd536, %rd159;
	mul.lo.s64 	%rd299, %rd538, %rd159;
	sub.s64 	%rd539, %rd536, %rd299;
$L__BB614_72:
	add.s64 	%rd301, %rd1, %rd295;
	ld.global.u64 	%rd302, [%rd301];
	mad.lo.s64 	%rd166, %rd302, %rd539, %rd158;
	add.s32 	%r33, %r209, -1;
	mul.wide.u32 	%rd303, %r33, 8;
	add.s64 	%rd304, %rd2, %rd303;
	ld.global.u64 	%rd167, [%rd304];
	or.b64  	%rd305, %rd538, %rd167;
	and.b64  	%rd306, %rd305, -4294967296;
	setp.ne.s64 	%p25, %rd306, 0;
	@%p25 bra 	$L__BB614_74;
	cvt.u32.u64 	%r77, %rd167;
	cvt.u32.u64 	%r78, %rd538;
	div.u32 	%r79, %r78, %r77;
	mul.lo.s32 	%r80, %r79, %r77;
	sub.s32 	%r81, %r78, %r80;
	cvt.u64.u32 	%rd540, %r79;
	cvt.u64.u32 	%rd541, %r81;
	bra.uni 	$L__BB614_75;
$L__BB614_74:
	div.s64 	%rd540, %rd538, %rd167;
	mul.lo.s64 	%rd307, %rd540, %rd167;
	sub.s64 	%rd541, %rd538, %rd307;
$L__BB614_75:
	add.s64 	%rd309, %rd1, %rd303;
	ld.global.u64 	%rd310, [%rd309];
	mad.lo.s64 	%rd174, %rd310, %rd541, %rd166;
	add.s32 	%r34, %r209, -2;
	mul.wide.u32 	%rd311, %r34, 8;
	add.s64 	%rd312, %rd2, %rd311;
	ld.global.u64 	%rd175, [%rd312];
	or.b64  	%rd313, %rd540, %rd175;
	and.b64  	%rd314, %rd313, -4294967296;
	setp.ne.s64 	%p26, %rd314, 0;
	@%p26 bra 	$L__BB614_77;
	cvt.u32.u64 	%r82, %rd175;
	cvt.u32.u64 	%r83, %rd540;
	div.u32 	%r84, %r83, %r82;
	mul.lo.s32 	%r85, %r84, %r82;
	sub.s32 	%r86, %r83, %r85;
	cvt.u64.u32 	%rd542, %r84;
	cvt.u64.u32 	%rd543, %r86;
	bra.uni 	$L__BB614_78;
$L__BB614_77:
	div.s64 	%rd542, %rd540, %rd175;
	mul.lo.s64 	%rd315, %rd542, %rd175;
	sub.s64 	%rd543, %rd540, %rd315;
$L__BB614_78:
	add.s64 	%rd317, %rd1, %rd311;
	ld.global.u64 	%rd318, [%rd317];
	mad.lo.s64 	%rd182, %rd318, %rd543, %rd174;
	add.s32 	%r35, %r209, -3;
	mul.wide.u32 	%rd319, %r35, 8;
	add.s64 	%rd320, %rd2, %rd319;
	ld.global.u64 	%rd183, [%rd320];
	or.b64  	%rd321, %rd542, %rd183;
	and.b64  	%rd322, %rd321, -4294967296;
	setp.ne.s64 	%p27, %rd322, 0;
	@%p27 bra 	$L__BB614_80;
	cvt.u32.u64 	%r87, %rd183;
	cvt.u32.u64 	%r88, %rd542;
	div.u32 	%r89, %r88, %r87;
	mul.lo.s32 	%r90, %r89, %r87;
	sub.s32 	%r91, %r88, %r90;
	cvt.u64.u32 	%rd544, %r89;
	cvt.u64.u32 	%rd545, %r91;
	bra.uni 	$L__BB614_81;
$L__BB614_80:
	div.s64 	%rd544, %rd542, %rd183;
	mul.lo.s64 	%rd323, %rd544, %rd183;
	sub.s64 	%rd545, %rd542, %rd323;
$L__BB614_81:
	add.s64 	%rd325, %rd1, %rd319;
	ld.global.u64 	%rd326, [%rd325];
	mad.lo.s64 	%rd190, %rd326, %rd545, %rd182;
	mul.wide.u32 	%rd327, %r32, 8;
	add.s64 	%rd328, %rd2, %rd327;
	ld.global.u64 	%rd191, [%rd328];
	or.b64  	%rd329, %rd544, %rd191;
	and.b64  	%rd330, %rd329, -4294967296;
	setp.ne.s64 	%p28, %rd330, 0;
	@%p28 bra 	$L__BB614_83;
	cvt.u32.u64 	%r92, %rd191;
	cvt.u32.u64 	%r93, %rd544;
	div.u32 	%r94, %r93, %r92;
	mul.lo.s32 	%r95, %r94, %r92;
	sub.s32 	%r96, %r93, %r95;
	cvt.u64.u32 	%rd561, %r94;
	cvt.u64.u32 	%rd547, %r96;
	bra.uni 	$L__BB614_84;
$L__BB614_83:
	div.s64 	%rd561, %rd544, %rd191;
	mul.lo.s64 	%rd331, %rd561, %rd191;
	sub.s64 	%rd547, %rd544, %rd331;
$L__BB614_84:
	add.s64 	%rd333, %rd1, %rd327;
	ld.global.u64 	%rd334, [%rd333];
	mad.lo.s64 	%rd335, %rd334, %rd547, %rd190;
	shl.b64 	%rd336, %rd335, 1;
	add.s64 	%rd570, %rd570, %rd336;
	add.s32 	%r209, %r209, -8;
	add.s32 	%r208, %r208, 8;
	setp.ne.s32 	%p29, %r208, 0;
	@%p29 bra 	$L__BB614_60;
	add.s32 	%r211, %r209, 3;
$L__BB614_86:
	setp.eq.s32 	%p30, %r24, 0;
	@%p30 bra 	$L__BB614_115;
	and.b32  	%r40, %r22, 3;
	setp.lt.u32 	%p31, %r24, 4;
	@%p31 bra 	$L__BB614_101;
	mul.wide.u32 	%rd338, %r211, 8;
	add.s64 	%rd339, %rd2, %rd338;
	ld.global.u64 	%rd202, [%rd339];
	or.b64  	%rd340, %rd561, %rd202;
	and.b64  	%rd341, %rd340, -4294967296;
	setp.ne.s64 	%p32, %rd341, 0;
	@%p32 bra 	$L__BB614_90;
	cvt.u32.u64 	%r97, %rd202;
	cvt.u32.u64 	%r98, %rd561;
	div.u32 	%r99, %r98, %r97;
	mul.lo.s32 	%r100, %r99, %r97;
	sub.s32 	%r101, %r98, %r100;
	cvt.u64.u32 	%rd551, %r99;
	cvt.u64.u32 	%rd552, %r101;
	bra.uni 	$L__BB614_91;
$L__BB614_90:
	div.s64 	%rd551, %rd561, %rd202;
	mul.lo.s64 	%rd342, %rd551, %rd202;
	sub.s64 	%rd552, %rd561, %rd342;
$L__BB614_91:
	add.s64 	%rd344, %rd1, %rd338;
	ld.global.u64 	%rd345, [%rd344];
	mul.lo.s64 	%rd209, %rd345, %rd552;
	add.s32 	%r41, %r211, -1;
	mul.wide.u32 	%rd346, %r41, 8;
	add.s64 	%rd347, %rd2, %rd346;
	ld.global.u64 	%rd210, [%rd347];
	or.b64  	%rd348, %rd551, %rd210;
	and.b64  	%rd349, %rd348, -4294967296;
	setp.ne.s64 	%p33, %rd349, 0;
	@%p33 bra 	$L__BB614_93;
	cvt.u32.u64 	%r102, %rd210;
	cvt.u32.u64 	%r103, %rd551;
	div.u32 	%r104, %r103, %r102;
	mul.lo.s32 	%r105, %r104, %r102;
	sub.s32 	%r106, %r103, %r105;
	cvt.u64.u32 	%rd553, %r104;
	cvt.u64.u32 	%rd554, %r106;
	bra.uni 	$L__BB614_94;
$L__BB614_93:
	div.s64 	%rd553, %rd551, %rd210;
	mul.lo.s64 	%rd350, %rd553, %rd210;
	sub.s64 	%rd554, %rd551, %rd350;
$L__BB614_94:
	add.s64 	%rd352, %rd1, %rd346;
	ld.global.u64 	%rd353, [%rd352];
	mad.lo.s64 	%rd217, %rd353, %rd554, %rd209;
	add.s32 	%r42, %r211, -2;
	mul.wide.u32 	%rd354, %r42, 8;
	add.s64 	%rd355, %rd2, %rd354;
	ld.global.u64 	%rd218, [%rd355];
	or.b64  	%rd356, %rd553, %rd218;
	and.b64  	%rd357, %rd356, -4294967296;
	setp.ne.s64 	%p34, %rd357, 0;
	@%p34 bra 	$L__BB614_96;
	cvt.u32.u64 	%r107, %rd218;
	cvt.u32.u64 	%r108, %rd553;
	div.u32 	%r109, %r108, %r107;
	mul.lo.s32 	%r110, %r109, %r107;
	sub.s32 	%r111, %r108, %r110;
	cvt.u64.u32 	%rd555, %r109;
	cvt.u64.u32 	%rd556, %r111;
	bra.uni 	$L__BB614_97;
$L__BB614_96:
	div.s64 	%rd555, %rd553, %rd218;
	mul.lo.s64 	%rd358, %rd555, %rd218;
	sub.s64 	%rd556, %rd553, %rd358;
$L__BB614_97:
	add.s64 	%rd360, %rd1, %rd354;
	ld.global.u64 	%rd361, [%rd360];
	mad.lo.s64 	%rd225, %rd361, %rd556, %rd217;
	add.s32 	%r43, %r211, -3;
	mul.wide.u32 	%rd362, %r43, 8;
	add.s64 	%rd363, %rd2, %rd362;
	ld.global.u64 	%rd226, [%rd363];
	or.b64  	%rd364, %rd555, %rd226;
	and.b64  	%rd365, %rd364, -4294967296;
	setp.ne.s64 	%p35, %rd365, 0;
	@%p35 bra 	$L__BB614_99;
	cvt.u32.u64 	%r112, %rd226;
	cvt.u32.u64 	%r113, %rd555;
	div.u32 	%r114, %r113, %r112;
	mul.lo.s32 	%r115, %r114, %r112;
	sub.s32 	%r116, %r113, %r115;
	cvt.u64.u32 	%rd561, %r114;
	cvt.u64.u32 	%rd558, %r116;
	bra.uni 	$L__BB614_100;
$L__BB614_99:
	div.s64 	%rd561, %rd555, %rd226;
	mul.lo.s64 	%rd366, %rd561, %rd226;
	sub.s64 	%rd558, %rd555, %rd366;
$L__BB614_100:
	add.s64 	%rd368, %rd1, %rd362;
	ld.global.u64 	%rd369, [%rd368];
	mad.lo.s64 	%rd370, %rd369, %rd558, %rd225;
	shl.b64 	%rd371, %rd370, 1;
	add.s64 	%rd570, %rd570, %rd371;
	add.s32 	%r211, %r211, -4;
$L__BB614_101:
	setp.eq.s32 	%p36, %r40, 0;
	@%p36 bra 	$L__BB614_115;
	setp.eq.s32 	%p37, %r40, 1;
	@%p37 bra 	$L__BB614_110;
	mul.wide.u32 	%rd373, %r211, 8;
	add.s64 	%rd374, %rd2, %rd373;
	ld.global.u64 	%rd237, [%rd374];
	or.b64  	%rd375, %rd561, %rd237;
	and.b64  	%rd376, %rd375, -4294967296;
	setp.ne.s64 	%p38, %rd376, 0;
	@%p38 bra 	$L__BB614_105;
	cvt.u32.u64 	%r117, %rd237;
	cvt.u32.u64 	%r118, %rd561;
	div.u32 	%r119, %r118, %r117;
	mul.lo.s32 	%r120, %r119, %r117;
	sub.s32 	%r121, %r118, %r120;
	cvt.u64.u32 	%rd562, %r119;
	cvt.u64.u32 	%rd563, %r121;
	bra.uni 	$L__BB614_106;
$L__BB614_105:
	div.s64 	%rd562, %rd561, %rd237;
	mul.lo.s64 	%rd377, %rd562, %rd237;
	sub.s64 	%rd563, %rd561, %rd377;
$L__BB614_106:
	add.s64 	%rd379, %rd1, %rd373;
	ld.global.u64 	%rd380, [%rd379];
	mul.lo.s64 	%rd244, %rd380, %rd563;
	add.s32 	%r46, %r211, -1;
	mul.wide.u32 	%rd381, %r46, 8;
	add.s64 	%rd382, %rd2, %rd381;
	ld.global.u64 	%rd245, [%rd382];
	or.b64  	%rd383, %rd562, %rd245;
	and.b64  	%rd384, %rd383, -4294967296;
	setp.ne.s64 	%p39, %rd384, 0;
	@%p39 bra 	$L__BB614_108;
	cvt.u32.u64 	%r122, %rd245;
	cvt.u32.u64 	%r123, %rd562;
	div.u32 	%r124, %r123, %r122;
	mul.lo.s32 	%r125, %r124, %r122;
	sub.s32 	%r126, %r123, %r125;
	cvt.u64.u32 	%rd561, %r124;
	cvt.u64.u32 	%rd565, %r126;
	bra.uni 	$L__BB614_109;
$L__BB614_108:
	div.s64 	%rd561, %rd562, %rd245;
	mul.lo.s64 	%rd385, %rd561, %rd245;
	sub.s64 	%rd565, %rd562, %rd385;
$L__BB614_109:
	add.s64 	%rd387, %rd1, %rd381;
	ld.global.u64 	%rd388, [%rd387];
	mad.lo.s64 	%rd389, %rd388, %rd565, %rd244;
	shl.b64 	%rd390, %rd389, 1;
	add.s64 	%rd570, %rd570, %rd390;
	add.s32 	%r211, %r211, -2;
$L__BB614_110:
	and.b32  	%r127, %r22, 1;
	setp.eq.b32 	%p40, %r127, 1;
	not.pred 	%p41, %p40;
	@%p41 bra 	$L__BB614_115;
	mul.wide.u32 	%rd391, %r211, 8;
	add.s64 	%rd392, %rd2, %rd391;
	ld.global.u64 	%rd256, [%rd392];
	or.b64  	%rd393, %rd561, %rd256;
	and.b64  	%rd394, %rd393, -4294967296;
	setp.ne.s64 	%p42, %rd394, 0;
	@%p42 bra 	$L__BB614_113;
	cvt.u32.u64 	%r128, %rd256;
	cvt.u32.u64 	%r129, %rd561;
	rem.u32 	%r130, %r129, %r128;
	cvt.u64.u32 	%rd569, %r130;
	bra.uni 	$L__BB614_114;
$L__BB614_113:
	rem.s64 	%rd569, %rd561, %rd256;
$L__BB614_114:
	add.s64 	%rd396, %rd1, %rd391;
	ld.global.u64 	%rd397, [%rd396];
	mul.lo.s64 	%rd398, %rd397, %rd569;
	shl.b64 	%rd399, %rd398, 1;
	add.s64 	%rd570, %rd570, %rd399;
$L__BB614_115:
	ld.global.u16 	%rs2, [%rd570];
	and.b16  	%rs3, %rs2, 32767;
	setp.ne.s16 	%p43, %rs3, 0;
	selp.u16 	%rs4, 1, 0, %p43;
	st.shared.u8 	[%r5], %rs4;
$L__BB614_116:
	bar.sync 	0;
	setp.lt.u32 	%p67, %r213, 66;
	@%p67 bra 	$L__BB614_122;
$L__BB614_117:
	shr.u32 	%r50, %r213, 1;
	setp.ge.u32 	%p68, %r1, %r50;
	@%p68 bra 	$L__BB614_121;
	ld.shared.u8 	%rs10, [%r5];
	setp.ne.s16 	%p70, %rs10, 0;
	mov.pred 	%p87, -1;
	@%p70 bra 	$L__BB614_120;
	add.s32 	%r202, %r5, %r50;
	ld.shared.u8 	%rs11, [%r202];
	setp.ne.s16 	%p87, %rs11, 0;
$L__BB614_120:
	selp.u16 	%rs12, 1, 0, %p87;
	st.shared.u8 	[%r5], %rs12;
$L__BB614_121:
	bar.sync 	0;
	setp.gt.u32 	%p71, %r213, 131;
	mov.u32 	%r213, %r50;
	@%p71 bra 	$L__BB614_117;
$L__BB614_122:
	setp.gt.u32 	%p72, %r1, 31;
	@%p72 bra 	$L__BB614_137;
	ld.volatile.shared.u8 	%rs13, [%r5];
	setp.ne.s16 	%p74, %rs13, 0;
	mov.pred 	%p88, -1;
	@%p74 bra 	$L__BB614_125;
	ld.volatile.shared.u8 	%rs14, [%r5+32];
	setp.ne.s16 	%p88, %rs14, 0;
$L__BB614_125:
	selp.u16 	%rs15, 1, 0, %p88;
	st.volatile.shared.u8 	[%r5], %rs15;
	ld.volatile.shared.u8 	%rs16, [%r5];
	setp.ne.s16 	%p76, %rs16, 0;
	mov.pred 	%p89, -1;
	@%p76 bra 	$L__BB614_127;
	ld.volatile.shared.u8 	%rs17, [%r5+16];
	setp.ne.s16 	%p89, %rs17, 0;
$L__BB614_127:
	selp.u16 	%rs18, 1, 0, %p89;
	st.volatile.shared.u8 	[%r5], %rs18;
	ld.volatile.shared.u8 	%rs19, [%r5];
	setp.ne.s16 	%p78, %rs19, 0;
	mov.pred 	%p90, -1;
	@%p78 bra 	$L__BB614_129;
	ld.volatile.shared.u8 	%rs20, [%r5+8];
	setp.ne.s16 	%p90, %rs20, 0;
$L__BB614_129:
	selp.u16 	%rs21, 1, 0, %p90;
	st.volatile.shared.u8 	[%r5], %rs21;
	ld.volatile.shared.u8 	%rs22, [%r5];
	setp.ne.s16 	%p80, %rs22, 0;
	mov.pred 	%p91, -1;
	@%p80 bra 	$L__BB614_131;
	ld.volatile.shared.u8 	%rs23, [%r5+4];
	setp.ne.s16 	%p91, %rs23, 0;
$L__BB614_131:
	selp.u16 	%rs24, 1, 0, %p91;
	st.volatile.shared.u8 	[%r5], %rs24;
	ld.volatile.shared.u8 	%rs25, [%r5];
	setp.ne.s16 	%p82, %rs25, 0;
	mov.pred 	%p92, -1;
	@%p82 bra 	$L__BB614_133;
	ld.volatile.shared.u8 	%rs26, [%r5+2];
	setp.ne.s16 	%p92, %rs26, 0;
$L__BB614_133:
	selp.u16 	%rs27, 1, 0, %p92;
	st.volatile.shared.u8 	[%r5], %rs27;
	ld.volatile.shared.u8 	%rs28, [%r5];
	setp.ne.s16 	%p84, %rs28, 0;
	mov.pred 	%p93, -1;
	@%p84 bra 	$L__BB614_135;
	ld.volatile.shared.u8 	%rs29, [%r5+1];
	setp.ne.s16 	%p93, %rs29, 0;
$L__BB614_135:
	selp.u16 	%rs30, 1, 0, %p93;
	st.volatile.shared.u8 	[%r5], %rs30;
	setp.ne.s32 	%p85, %r1, 0;
	@%p85 bra 	$L__BB614_137;
	ld.param.u64 	%rd485, [contiguous_any2_f16_param_0];
	ld.shared.u8 	%rs31, [anysdata_f16];
	cvt.u64.u32 	%rd480, %r2;
	mov.u32 	%r203, %ctaid.y;
	cvt.u64.u32 	%rd481, %r203;
	mad.lo.s64 	%rd482, %rd265, %rd481, %rd480;
	cvta.to.global.u64 	%rd483, %rd485;
	add.s64 	%rd484, %rd483, %rd482;
	st.global.u8 	[%rd484], %rs31;
$L__BB614_137:
	ret;

}
	// .globl	contiguous_any22_f16
.visible .entry contiguous_any22_f16(
	.param .u64 .ptr .align 1 contiguous_any22_f16_param_0,
	.param .u64 .ptr .align 1 contiguous_any22_f16_param_1,
	.param .u64 contiguous_any22_f16_param_2,
	.param .u64 contiguous_any22_f16_param_3
)
{
	.reg .pred 	%p<49>;
	.reg .b16 	%rs<32>;
	.reg .b32 	%r<17>;
	.reg .b64 	%rd<26>;

	ld.param.u64 	%rd5, [contiguous_any22_f16_param_0];
	ld.param.u64 	%rd8, [contiguous_any22_f16_param_1];
	ld.param.u64 	%rd6, [contiguous_any22_f16_param_2];
	ld.param.u64 	%rd7, [contiguous_any22_f16_param_3];
	cvta.to.global.u64 	%rd1, %rd8;
	mov.u32 	%r1, %tid.x;
	mov.u32 	%r2, %ctaid.x;
	mov.u32 	%r16, %ntid.x;
	mul.lo.s32 	%r8, %r2, %r16;
	shl.b32 	%r9, %r8, 1;
	add.s32 	%r4, %r9, %r1;
	mov.u32 	%r10, anysdata_f16;
	add.s32 	%r5, %r10, %r1;
	mov.b16 	%rs1, 0;
	st.shared.u8 	[%r5], %rs1;
	add.s32 	%r11, %r4, %r16;
	cvt.u64.u32 	%rd2, %r11;
	setp.le.u64 	%p17, %rd6, %rd2;
	@%p17 bra 	$L__BB615_4;
	cvt.u64.u32 	%rd13, %r4;
	mov.u32 	%r13, %ctaid.y;
	cvt.u64.u32 	%rd14, %r13;
	mul.lo.s64 	%rd3, %rd6, %rd14;
	add.s64 	%rd15, %rd3, %rd13;
	shl.b64 	%rd16, %rd15, 1;
	add.s64 	%rd17, %rd1, %rd16;
	ld.global.u16 	%rs5, [%rd17];
	and.b16  	%rs6, %rs5, 32767;
	setp.ne.s16 	%p21, %rs6, 0;
	mov.pred 	%p41, -1;
	@%p21 bra 	$L__BB615_3;
	add.s64 	%rd18, %rd3, %rd2;
	shl.b64 	%rd19, %rd18, 1;
	add.s64 	%rd20, %rd1, %rd19;
	ld.global.u16 	%rs7, [%rd20];
	and.b16  	%rs8, %rs7, 32767;
	setp.ne.s16 	%p41, %rs8, 0;
$L__BB615_3:
	selp.u16 	%rs9, 1, 0, %p41;
	st.shared.u8 	[%r5], %rs9;
	bra.uni 	$L__BB615_6;
$L__BB615_4:
	cvt.u64.u32 	%rd4, %r4;
	setp.le.u64 	%p18, %rd6, %rd4;
	@%p18 bra 	$L__BB615_6;
	mov.u32 	%r12, %ctaid.y;
	cvt.u64.u32 	%rd9, %r12;
	mad.lo.s64 	%rd10, %rd6, %rd9, %rd4;
	shl.b64 	%rd11, %rd10, 1;
	add.s64 	%rd12, %rd1, %rd11;
	ld.global.u16 	%rs2, [%rd12];
	and.b16  	%rs3, %rs2, 32767;
	setp.ne.s16 	%p19, %rs3, 0;
	selp.u16 	%rs4, 1, 0, %p19;
	st.shared.u8 	[%r5], %rs4;
$L__BB615_6:
	bar.sync 	0;
	setp.lt.u32 	%p22, %r16, 66;
	@%p22 bra 	$L__BB615_12;
$L__BB615_7:
	shr.u32 	%r7, %r16, 1;
	setp.ge.u32 	%p23, %r1, %r7;
	@%p23 bra 	$L__BB615_11;
	ld.shared.u8 	%rs10, [%r5];
	setp.ne.s16 	%p25, %rs10, 0;
	mov.pred 	%p42, -1;
	@%p25 bra 	$L__BB615_10;
	add.s32 	%r14, %r5, %r7;
	ld.shared.u8 	%rs11, [%r14];
	setp.ne.s16 	%p42, %rs11, 0;
$L__BB615_10:
	selp.u16 	%rs12, 1, 0, %p42;
	st.shared.u8 	[%r5], %rs12;
$L__BB615_11:
	bar.sync 	0;
	setp.gt.u32 	%p26, %r16, 131;
	mov.u32 	%r16, %r7;
	@%p26 bra 	$L__BB615_7;
$L__BB615_12:
	setp.gt.u32 	%p27, %r1, 31;
	@%p27 bra 	$L__BB615_27;
	ld.volatile.shared.u8 	%rs13, [%r5];
	setp.ne.s16 	%p29, %rs13, 0;
	mov.pred 	%p43, -1;
	@%p29 bra 	$L__BB615_15;
	ld.volatile.shared.u8 	%rs14, [%r5+32];
	setp.ne.s16 	%p43, %rs14, 0;
$L__BB615_15:
	selp.u16 	%rs15, 1, 0, %p43;
	st.volatile.shared.u8 	[%r5], %rs15;
	ld.volatile.shared.u8 	%rs16, [%r5];
	setp.ne.s16 	%p31, %rs16, 0;
	mov.pred 	%p44, -1;
	@%p31 bra 	$L__BB615_17;
	ld.volatile.shared.u8 	%rs17, [%r5+16];
	setp.ne.s16 	%p44, %rs17, 0;
$L__BB615_17:
	selp.u16 	%rs18, 1, 0, %p44;
	st.volatile.shared.u8 	[%r5], %rs18;
	ld.volatile.shared.u8 	%rs19, [%r5];
	setp.ne.s16 	%p33, %rs19, 0;
	mov.pred 	%p45, -1;
	@%p33 bra 	$L__BB615_19;
	ld.volatile.shared.u8 	%rs20, [%r5+8];
	setp.ne.s16 	%p45, %rs20, 0;
$L__BB615_19:
	selp.u16 	%rs21, 1, 0, %p45;
	st.volatile.shared.u8 	[%r5], %rs21;
	ld.volatile.shared.u8 	%rs22, [%r5];
	setp.ne.s16 	%p35, %rs22, 0;
	mov.pred 	%p46, -1;
	@%p35 bra 	$L__BB615_21;
	ld.volatile.shared.u8 	%rs23, [%r5+4];
	setp.ne.s16 	%p46, %rs23, 0;
$L__BB615_21:
	selp.u16 	%rs24, 1, 0, %p46;
	st.volatile.shared.u8 	[%r5], %rs24;
	ld.volatile.shared.u8 	%rs25, [%r5];
	setp.ne.s16 	%p37, %rs25, 0;
	mov.pred 	%p47, -1;
	@%p37 bra 	$L__BB615_23;
	ld.volatile.shared.u8 	%rs26, [%r5+2];
	setp.ne.s16 	%p47, %rs26, 0;
$L__BB615_23:
	selp.u16 	%rs27, 1, 0, %p47;
	st.volatile.shared.u8 	[%r5], %rs27;
	ld.volatile.shared.u8 	%rs28, [%r5];
	setp.ne.s16 	%p39, %rs28, 0;
	mov.pred 	%p48, -1;
	@%p39 bra 	$L__BB615_25;
	ld.volatile.shared.u8 	%rs29, [%r5+1];
	setp.ne.s16 	%p48, %rs29, 0;
$L__BB615_25:
	selp.u16 	%rs30, 1, 0, %p48;
	st.volatile.shared.u8 	[%r5], %rs30;
	setp.ne.s32 	%p40, %r1, 0;
	@%p40 bra 	$L__BB615_27;
	ld.shared.u8 	%rs31, [anysdata_f16];
	cvt.u64.u32 	%rd21, %r2;
	mov.u32 	%r15, %ctaid.y;
	cvt.u64.u32 	%rd22, %r15;
	mad.lo.s64 	%rd23, %rd7, %rd22, %rd21;
	cvta.to.global.u64 	%rd24, %rd5;
	add.s64 	%rd25, %rd24, %rd23;
	st.global.u8 	[%rd25], %rs31;
$L__BB615_27:
	ret;

}
	// .globl	contiguous_any3_f16
.visible .entry contiguous_any3_f16(
	.param .u64 .ptr .align 1 contiguous_any3_f16_param_0,
	.param .u64 .ptr .align 1 contiguous_any3_f16_param_1,
	.param .u64 .ptr .align 1 contiguous_any3_f16_param_2,
	.param .u64 .ptr .align 1 contiguous_any3_f16_param_3,
	.param .u64 contiguous_any3_f16_param_4,
	.param .u64 contiguous_any3_f16_param_5,
	.param .u64 contiguous_any3_f16_param_6
)
{
	.reg .pred 	%p<81>;
	.reg .b16 	%rs<51>;
	.reg .b32 	%r<188>;
	.reg .b64 	%rd<307>;

	ld.param.u64 	%rd144, [contiguous_any3_f16_param_0];
	ld.param.u64 	%rd145, [contiguous_any3_f16_param_1];
	ld.param.u64 	%rd148, [contiguous_any3_f16_param_2];
	ld.param.u64 	%rd149, [contiguous_any3_f16_param_3];
	ld.param.u64 	%rd146, [contiguous_any3_f16_param_4];
	ld.param.u64 	%rd147, [contiguous_any3_f16_param_5];
	ld.param.u64 	%rd150, [contiguous_any3_f16_param_6];
	cvta.to.global.u64 	%rd1, %rd149;
	cvta.to.global.u64 	%rd2, %rd148;
	mov.u32 	%r1, %tid.y;
	mov.u32 	%r2, %ntid.x;
	mov.u32 	%r3, %tid.x;
	mad.lo.s32 	%r70, %r1, %r2, %r3;
	mov.u32 	%r71, %ctaid.x;
	mad.lo.s32 	%r72, %r71, %r2, %r3;
	mov.u32 	%r4, %ctaid.y;
	mov.u32 	%r5, %ntid.y;
	mad.lo.s32 	%r73, %r4, %r5, %r1;
	mov.u32 	%r74, anysdata_f16;
	add.s32 	%r7, %r74, %r70;
	mov.b16 	%rs16, 0;
	st.shared.u8 	[%r7], %rs16;
	cvt.u64.u32 	%rd3, %r72;
	setp.le.u64 	%p9, %rd147, %rd3;
	cvt.u64.u32 	%rd152, %r73;
	setp.le.u64 	%p10, %rd150, %rd152;
	or.pred  	%p11, %p9, %p10;
	@%p11 bra 	$L__BB616_95;
	cvt.u32.u64 	%r75, %rd3;
	cvt.u32.u64 	%r76, %rd147;
	mad.lo.s32 	%r179, %r73, %r76, %r75;
	cvt.u32.u64 	%r9, %rd146;
	add.s32 	%r178, %r9, -1;
	setp.lt.s32 	%p12, %r178, 0;
	mov.b64 	%rd306, 0;
	@%p12 bra 	$L__BB616_59;
	setp.lt.u32 	%p13, %r178, 7;
	mov.b64 	%rd306, 0;
	@%p13 bra 	$L__BB616_30;
	add.s32 	%r174, %r9, -4;
	and.b32  	%r77, %r9, -8;
	neg.s32 	%r173, %r77;
	mov.b64 	%rd306, 0;
$L__BB616_4:
	.pragma "nounroll";
	add.s32 	%r16, %r174, 3;
	cvt.u64.u32 	%rd5, %r179;
	mul.wide.u32 	%rd157, %r16, 8;
	add.s64 	%rd158, %rd2, %rd157;
	ld.global.u64 	%rd6, [%rd158];
	and.b64  	%rd159, %rd6, -4294967296;
	setp.ne.s64 	%p14, %rd159, 0;
	@%p14 bra 	$L__BB616_6;
	cvt.u32.u64 	%r78, %rd6;
	cvt.u32.u64 	%r79, %rd5;
	div.u32 	%r80, %r79, %r78;
	mul.lo.s32 	%r81, %r80, %r78;
	sub.s32 	%r82, %r79, %r81;
	cvt.u64.u32 	%rd271, %r80;
	cvt.u64.u32 	%rd272, %r82;
	bra.uni 	$L__BB616_7;
$L__BB616_6:
	div.s64 	%rd271, %rd5, %rd6;
	mul.lo.s64 	%rd160, %rd271, %rd6;
	sub.s64 	%rd272, %rd5, %rd160;
$L__BB616_7:
	mul.wide.u32 	%rd161, %r16, 8;
	add.s64 	%rd162, %rd1, %rd161;
	ld.global.u64 	%rd163, [%rd162];
	mad.lo.s64 	%rd13, %rd163, %rd272, %rd306;
	add.s32 	%r17, %r174, 2;
	and.b64  	%rd14, %rd271, 4294967295;
	mul.wide.u32 	%rd164, %r17, 8;
	add.s64 	%rd165, %rd2, %rd164;
	ld.global.u64 	%rd15, [%rd165];
	and.b64  	%rd166, %rd15, -4294967296;
	setp.ne.s64 	%p15, %rd166, 0;
	@%p15 bra 	$L__BB616_9;
	cvt.u32.u64 	%r83, %rd15;
	cvt.u32.u64 	%r84, %rd14;
	div.u32 	%r85, %r84, %r83;
	mul.lo.s32 	%r86, %r85, %r83;
	sub.s32 	%r87, %r84, %r86;
	cvt.u64.u32 	%rd273, %r85;
	cvt.u64.u32 	%rd274, %r87;
	bra.uni 	$L__BB616_10;
$L__BB616_9:
	div.s64 	%rd273, %rd14, %rd15;
	mul.lo.s64 	%rd167, %rd273, %rd15;
	sub.s64 	%rd274, %rd14, %rd167;
$L__BB616_10:
	mul.wide.u32 	%rd168, %r17, 8;
	add.s64 	%rd169, %rd1, %rd168;
	ld.global.u64 	%rd170, [%rd169];
	mad.lo.s64 	%rd22, %rd170, %rd274, %rd13;
	add.s32 	%r18, %r174, 1;
	and.b64  	%rd23, %rd273, 4294967295;
	mul.wide.u32 	%rd171, %r18, 8;
	add.s64 	%rd172, %rd2, %rd171;
	ld.global.u64 	%rd24, [%rd172];
	and.b64  	%rd173, %rd24, -4294967296;
	setp.ne.s64 	%p16, %rd173, 0;
	@%p16 bra 	$L__BB616_12;
	cvt.u32.u64 	%r88, %rd24;
	cvt.u32.u64 	%r89, %rd23;
	div.u32 	%r90, %r89, %r88;
	mul.lo.s32 	%r91, %r90, %r88;
	sub.s32 	%r92, %r89, %r91;
	cvt.u64.u32 	%rd275, %r90;
	cvt.u64.u32 	%rd276, %r92;
	bra.uni 	$L__BB616_13;
$L__BB616_12:
	div.s64 	%rd275, %rd23, %rd24;
	mul.lo.s64 	%rd174, %rd275, %rd24;
	sub.s64 	%rd276, %rd23, %rd174;
$L__BB616_13:
	mul.wide.u32 	%rd175, %r18, 8;
	add.s64 	%rd176, %rd1, %rd175;
	ld.global.u64 	%rd177, [%rd176];
	mad.lo.s64 	%rd31, %rd177, %rd276, %rd22;
	and.b64  	%rd32, %rd275, 4294967295;
	mul.wide.u32 	%rd178, %r174, 8;
	add.s64 	%rd179, %rd2, %rd178;
	ld.global.u64 	%rd33, [%rd179];
	and.b64  	%rd180, %rd33, -4294967296;
	setp.ne.s64 	%p17, %rd180, 0;
	@%p17 bra 	$L__BB616_15;
	cvt.u32.u64 	%r93, %rd33;
	cvt.u32.u64 	%r94, %rd32;
	div.u32 	%r95, %r94, %r93;
	mul.lo.s32 	%r96, %r95, %r93;
	sub.s32 	%r97, %r94, %r96;
	cvt.u64.u32 	%rd277, %r95;
	cvt.u64.u32 	%rd278, %r97;
	bra.uni 	$L__BB616_16;
$L__BB616_15:
	div.s64 	%rd277, %rd32, %rd33;
	mul.lo.s64 	%rd181, %rd277, %rd33;
	sub.s64 	%rd278, %rd32, %rd181;
$L__BB616_16:
	mul.wide.u32 	%rd182, %r174, 8;
	add.s64 	%rd183, %rd1, %rd182;
	ld.global.u64 	%rd184, [%rd183];
	mad.lo.s64 	%rd40, %rd184, %rd278, %rd31;
	add.s32 	%r19, %r174, -1;
	and.b64  	%rd41, %rd277, 4294967295;
	mul.wide.u32 	%rd185, %r19, 8;
	add.s64 	%rd186, %rd2, %rd185;
	ld.global.u64 	%rd42, [%rd186];
	and.b64  	%rd187, %rd42, -4294967296;
	setp.ne.s64 	%p18, %rd187, 0;
	@%p18 bra 	$L__BB616_18;
	cvt.u32.u64 	%r98, %rd42;
	cvt.u32.u64 	%r99, %rd41;
	div.u32 	%r100, %r99, %r98;
	mul.lo.s32 	%r101, %r100, %r98;
	sub.s32 	%r102, %r99, %r101;
	cvt.u64.u32 	%rd279, %r100;
	cvt.u64.u32 	%rd280, %r102;
	bra.uni 	$L__BB616_19;
$L__BB616_18:
	div.s64 	%rd279, %rd41, %rd42;
	mul.lo.s64 	%rd188, %rd279, %rd42;
	sub.s64 	%rd280, %rd41, %rd188;
$L__BB616_19:
	mul.wide.u32 	%rd189, %r19, 8;
	add.s64 	%rd190, %rd1, %rd189;
	ld.global.u64 	%rd191, [%rd190];
	mad.lo.s64 	%rd49, %rd191, %rd280, %rd40;
	add.s32 	%r20, %r174, -2;
	and.b64  	%rd50, %rd279, 4294967295;
	mul.wide.u32 	%rd192, %r20, 8;
	add.s64 	%rd193, %rd2, %rd192;
	ld.global.u64 	%rd51, [%rd193];
	and.b64  	%rd194, %rd51, -4294967296;
	setp.ne.s64 	%p19, %rd194, 0;
	@%p19 bra 	$L__BB616_21;
	cvt.u32.u64 	%r103, %rd51;
	cvt.u32.u64 	%r104, %rd50;
	div.u32 	%r105, %r104, %r103;
	mul.lo.s32 	%r106, %r105, %r103;
	sub.s32 	%r107, %r104, %r106;
	cvt.u64.u32 	%rd281, %r105;
	cvt.u64.u32 	%rd282, %r107;
	bra.uni 	$L__BB616_22;
$L__BB616_21:
	div.s64 	%rd281, %rd50, %rd51;
	mul.lo.s64 	%rd195, %rd281, %rd51;
	sub.s64 	%rd282, %rd50, %rd195;
$L__BB616_22:
	mul.wide.u32 	%rd196, %r20, 8;
	add.s64 	%rd197, %rd1, %rd196;
	ld.global.u64 	%rd198, [%rd197];
	mad.lo.s64 	%rd58, %rd198, %rd282, %rd49;
	add.s32 	%r21, %r174, -3;
	and.b64  	%rd59, %rd281, 4294967295;
	mul.wide.u32 	%rd199, %r21, 8;
	add.s64 	%rd200, %rd2, %rd199;
	ld.global.u64 	%rd60, [%rd200];
	and.b64  	%rd201, %rd60, -4294967296;
	setp.ne.s64 	%p20, %rd201, 0;
	@%p20 bra 	$L__BB616_24;
	cvt.u32.u64 	%r108, %rd60;
	cvt.u32.u64 	%r109, %rd59;
	div.u32 	%r110, %r109, %r108;
	mul.lo.s32 	%r111, %r110, %r108;
	sub.s32 	%r112, %r109, %r111;
	cvt.u64.u32 	%rd283, %r110;
	cvt.u64.u32 	%rd284, %r112;
	bra.uni 	$L__BB616_25;
$L__BB616_24:
	div.s64 	%rd283, %rd59, %rd60;
	mul.lo.s64 	%rd202, %rd283, %rd60;
	sub.s64 	%rd284, %rd59, %rd202;
$L__BB616_25:
	mul.wide.u32 	%rd203, %r21, 8;
	add.s64 	%rd204, %rd1, %rd203;
	ld.global.u64 	%rd205, [%rd204];
	mad.lo.s64 	%rd67, %rd205, %rd284, %rd58;
	and.b64  	%rd68, %rd283, 4294967295;
	add.s32 	%r113, %r174, -4;
	mul.wide.u32 	%rd206, %r113, 8;
	add.s64 	%rd207, %rd2, %rd206;
	ld.global.u64 	%rd69, [%rd207];
	and.b64  	%rd208, %rd69, -4294967296;
	setp.ne.s64 	%p21, %rd208, 0;
	@%p21 bra 	$L__BB616_27;
	cvt.u32.u64 	%r114, %rd69;
	cvt.u32.u64 	%r115, %rd68;
	div.u32 	%r116, %r115, %r114;
	mul.lo.s32 	%r117, %r116, %r114;
	sub.s32 	%r118, %r115, %r117;
	cvt.u64.u32 	%rd285, %r116;
	cvt.u64.u32 	%rd286, %r118;
	bra.uni 	$L__BB616_28;
$L__BB616_27:
	div.s64 	%rd285, %rd68, %rd69;
	mul.lo.s64 	%rd209, %rd285, %rd69;
	sub.s64 	%rd286, %rd68, %rd209;
$L__BB616_28:
	mul.wide.u32 	%rd210, %r113, 8;
	add.s64 	%rd211, %rd1, %rd210;
	ld.global.u64 	%rd212, [%rd211];
	mad.lo.s64 	%rd306, %rd212, %rd286, %rd67;
	cvt.u32.u64 	%r179, %rd285;
	add.s32 	%r174, %r174, -8;
	add.s32 	%r173, %r173, 8;
	setp.ne.s32 	%p22, %r173, 0;
	@%p22 bra 	$L__BB616_4;
	add.s32 	%r178, %r174, 3;
$L__BB616_30:
	and.b32  	%r28, %r9, 7;
	setp.eq.s32 	%p23, %r28, 0;
	@%p23 bra 	$L__BB616_59;
	and.b32  	%r29, %r9, 3;
	setp.lt.u32 	%p24, %r28, 4;
	@%p24 bra 	$L__BB616_45;
	cvt.u64.u32 	%rd79, %r179;
	mul.wide.u32 	%rd214, %r178, 8;
	add.s64 	%rd215, %rd2, %rd214;
	ld.global.u64 	%rd80, [%rd215];
	and.b64  	%rd216, %rd80, -4294967296;
	setp.ne.s64 	%p25, %rd216, 0;
	@%p25 bra 	$L__BB616_34;
	cvt.u32.u64 	%r120, %rd80;
	cvt.u32.u64 	%r121, %rd79;
	div.u32 	%r122, %r121, %r120;
	mul.lo.s32 	%r123, %r122, %r120;
	sub.s32 	%r124, %r121, %r123;
	cvt.u64.u32 	%rd289, %r122;
	cvt.u64.u32 	%rd290, %r124;
	bra.uni 	$L__BB616_35;
$L__BB616_34:
	div.s64 	%rd289, %rd79, %rd80;
	mul.lo.s64 	%rd217, %rd289, %rd80;
	sub.s64 	%rd290, %rd79, %rd217;
$L__BB616_35:
	mul.wide.u32 	%rd218, %r178, 8;
	add.s64 	%rd219, %rd1, %rd218;
	ld.global.u64 	%rd220, [%rd219];
	mad.lo.s64 	%rd87, %rd220, %rd290, %rd306;
	add.s32 	%r30, %r178, -1;
	and.b64  	%rd88, %rd289, 4294967295;
	mul.wide.u32 	%rd221, %r30, 8;
	add.s64 	%rd222, %rd2, %rd221;
	ld.global.u64 	%rd89, [%rd222];
	and.b64  	%rd223, %rd89, -4294967296;
	setp.ne.s64 	%p26, %rd223, 0;
	@%p26 bra 	$L__BB616_37;
	cvt.u32.u64 	%r125, %rd89;
	cvt.u32.u64 	%r126, %rd88;
	div.u32 	%r127, %r126, %r125;
	mul.lo.s32 	%r128, %r127, %r125;
	sub.s32 	%r129, %r126, %r128;
	cvt.u64.u32 	%rd291, %r127;
	cvt.u64.u32 	%rd292, %r129;
	bra.uni 	$L__BB616_38;
$L__BB616_37:
	div.s64 	%rd291, %rd88, %rd89;
	mul.lo.s64 	%rd224, %rd291, %rd89;
	sub.s64 	%rd292, %rd88, %rd224;
$L__BB616_38:
	mul.wide.u32 	%rd225, %r30, 8;
	add.s64 	%rd226, %rd1, %rd225;
	ld.global.u64 	%rd227, [%rd226];
	mad.lo.s64 	%rd96, %rd227, %rd292, %rd87;
	add.s32 	%r31, %r178, -2;
	and.b64  	%rd97, %rd291, 4294967295;
	mul.wide.u32 	%rd228, %r31, 8;
	add.s64 	%rd229, %rd2, %rd228;
	ld.global.u64 	%rd98, [%rd229];
	and.b64  	%rd230, %rd98, -4294967296;
	setp.ne.s64 	%p27, %rd230, 0;
	@%p27 bra 	$L__BB616_40;
	cvt.u32.u64 	%r130, %rd98;
	cvt.u32.u64 	%r131, %rd97;
	div.u32 	%r132, %r131, %r130;
	mul.lo.s32 	%r133, %r132, %r130;
	sub.s32 	%r134, %r131, %r133;
	cvt.u64.u32 	%rd293, %r132;
	cvt.u64.u32 	%rd294, %r134;
	bra.uni 	$L__BB616_41;
$L__BB616_40:
	div.s64 	%rd293, %rd97, %rd98;
	mul.lo.s64 	%rd231, %rd293, %rd98;
	sub.s64 	%rd294, %rd97, %rd231;
$L__BB616_41:
	mul.wide.u32 	%rd232, %r31, 8;
	add.s64 	%rd233, %rd1, %rd232;
	ld.global.u64 	%rd234, [%rd233];
	mad.lo.s64 	%rd105, %rd234, %rd294, %rd96;
	add.s32 	%r32, %r178, -3;
	and.b64  	%rd106, %rd293, 4294967295;
	mul.wide.u32 	%rd235, %r32, 8;
	add.s64 	%rd236, %rd2, %rd235;
	ld.global.u64 	%rd107, [%rd236];
	and.b64  	%rd237, %rd107, -4294967296;
	setp.ne.s64 	%p28, %rd237, 0;
	@%p28 bra 	$L__BB616_43;
	cvt.u32.u64 	%r135, %rd107;
	cvt.u32.u64 	%r136, %rd106;
	div.u32 	%r137, %r136, %r135;
	mul.lo.s32 	%r138, %r137, %r135;
	sub.s32 	%r139, %r136, %r138;
	cvt.u64.u32 	%rd295, %r137;
	cvt.u64.u32 	%rd296, %r139;
	bra.uni 	$L__BB616_44;
$L__BB616_43:
	div.s64 	%rd295, %rd106, %rd107;
	mul.lo.s64 	%rd238, %rd295, %rd107;
	sub.s64 	%rd296, %rd106, %rd238;
$L__BB616_44:
	mul.wide.u32 	%rd239, %r32, 8;
	add.s64 	%rd240, %rd1, %rd239;
	ld.global.u64 	%rd241, [%rd240];
	mad.lo.s64 	%rd306, %rd241, %rd296, %rd105;
	cvt.u32.u64 	%r179, %rd295;
	add.s32 	%r178, %r178, -4;
$L__BB616_45:
	setp.eq.s32 	%p29, %r29, 0;
	@%p29 bra 	$L__BB616_59;
	setp.eq.s32 	%p30, %r29, 1;
	@%p30 bra 	$L__BB616_54;
	cvt.u64.u32 	%rd117, %r179;
	mul.wide.u32 	%rd243, %r178, 8;
	add.s64 	%rd244, %rd2, %rd243;
	ld.global.u64 	%rd118, [%rd244];
	and.b64  	%rd245, %rd118, -4294967296;
	setp.ne.s64 	%p31, %rd245, 0;
	@%p31 bra 	$L__BB616_49;
	cvt.u32.u64 	%r140, %rd118;
	cvt.u32.u64 	%r141, %rd117;
	div.u32 	%r142, %r141, %r140;
	mul.lo.s32 	%r143, %r142, %r140;
	sub.s32 	%r144, %r141, %r143;
	cvt.u64.u32 	%rd299, %r142;
	cvt.u64.u32 	%rd300, %r144;
	bra.uni 	$L__BB616_50;
$L__BB616_49:
	div.s64 	%rd299, %rd117, %rd118;
	mul.lo.s64 	%rd246, %rd299, %rd118;
	sub.s64 	%rd300, %rd117, %rd246;
$L__BB616_50:
	add.s64 	%rd248, %rd1, %rd243;
	ld.global.u64 	%rd249, [%rd248];
	mad.lo.s64 	%rd125, %rd249, %rd300, %rd306;
	add.s32 	%r37, %r178, -1;
	and.b64  	%rd126, %rd299, 4294967295;
	mul.wide.u32 	%rd250, %r37, 8;
	add.s64 	%rd251, %rd2, %rd250;
	ld.global.u64 	%rd127, [%rd251];
	and.b64  	%rd252, %rd127, -4294967296;
	setp.ne.s64 	%p32, %rd252, 0;
	@%p32 bra 	$L__BB616_52;
	cvt.u32.u64 	%r145, %rd127;
	cvt.u32.u64 	%r146, %rd126;
	div.u32 	%r147, %r146, %r145;
	mul.lo.s32 	%r148, %r147, %r145;
	sub.s32 	%r149, %r146, %r148;
	cvt.u64.u32 	%rd301, %r147;
	cvt.u64.u32 	%rd302, %r149;
	bra.uni 	$L__BB616_53;
$L__BB616_52:
	div.s64 	%rd301, %rd126, %rd127;
	mul.lo.s64 	%rd253, %rd301, %rd127;
	sub.s64 	%rd302, %rd126, %rd253;
$L__BB616_53:
	add.s64 	%rd255, %rd1, %rd250;
	ld.global.u64 	%rd256, [%rd255];
	mad.lo.s64 	%rd306, %rd256, %rd302, %rd125;
	cvt.u32.u64 	%r179, %rd301;
	add.s32 	%r178, %r178, -2;
$L__BB616_54:
	and.b32  	%r150, %r9, 1;
	setp.eq.b32 	%p33, %r150, 1;
	not.pred 	%p34, %p33;
	@%p34 bra 	$L__BB616_59;
	cvt.u64.u32 	%rd137, %r179;
	mul.wide.u32 	%rd257, %r178, 8;
	add.s64 	%rd258, %rd2, %rd257;
	ld.global.u64 	%rd138, [%rd258];
	and.b64  	%rd259, %rd138, -4294967296;
	setp.ne.s64 	%p35, %rd259, 0;
	@%p35 bra 	$L__BB616_57;
	cvt.u32.u64 	%r151, %rd138;
	cvt.u32.u64 	%r152, %rd137;
	rem.u32 	%r153, %r152, %r151;
	cvt.u64.u32 	%rd305, %r153;
	bra.uni 	$L__BB616_58;
$L__BB616_57:
	rem.s64 	%rd305, %rd137, %rd138;
$L__BB616_58:
	add.s64 	%rd261, %rd1, %rd257;
	ld.global.u64 	%rd262, [%rd261];
	mad.lo.s64 	%rd306, %rd262, %rd305, %rd306;
$L__BB616_59:
	cvta.to.global.u64 	%rd263, %rd145;
	shl.b64 	%rd264, %rd306, 1;
	add.s64 	%rd265, %rd263, %rd264;
	ld.global.u16 	%rs17, [%rd265];
	and.b16  	%rs18, %rs17, 32767;
	setp.ne.s16 	%p36, %rs18, 0;
	selp.u16 	%rs19, 1, 0, %p36;
	st.shared.u8 	[%r7], %rs19;
	bar.sync 	0;
	setp.ne.s32 	%p37, %r1, 0;
	@%p37 bra 	$L__BB616_95;
	setp.gt.u32 	%p38, %r5, 1;
	@%p38 bra 	$L__BB616_62;
	mov.u32 	%r154, anysdata_f16;
	add.s32 	%r155, %r154, %r3;
	ld.shared.u8 	%rs49, [%r155];
	bra.uni 	$L__BB616_94;
$L__BB616_62:
	mov.u32 	%r157, anysdata_f16;
	add.s32 	%r42, %r157, %r3;
	ld.shared.u8 	%rs49, [%r42];
	add.s32 	%r43, %r5, -1;
	add.s32 	%r158, %r5, -2;
	and.b32  	%r44, %r43, 7;
	setp.lt.u32 	%p39, %r158, 7;
	mov.b32 	%r186, 1;
	@%p39 bra 	$L__BB616_75;
	and.b32  	%r160, %r43, -8;
	neg.s32 	%r184, %r160;
	shl.b32 	%r46, %r2, 3;
	shl.b32 	%r47, %r2, 1;
	mul.lo.s32 	%r48, %r2, 3;
	shl.b32 	%r49, %r2, 2;
	mul.lo.s32 	%r50, %r2, 5;
	mul.lo.s32 	%r51, %r2, 6;
	mul.lo.s32 	%r52, %r2, 7;
	mov.b32 	%r183, 0;
	mov.u32 	%r182, %r42;
$L__BB616_64:
	.pragma "nounroll";
	and.b16  	%rs21, %rs49, 255;
	setp.ne.s16 	%p41, %rs21, 0;
	mov.pred 	%p77, -1;
	@%p41 bra 	$L__BB616_73;
	add.s32 	%r161, %r182, %r2;
	ld.shared.u8 	%rs22, [%r161];
	setp.ne.s16 	%p43, %rs22, 0;
	@%p43 bra 	$L__BB616_73;
	add.s32 	%r162, %r182, %r47;
	ld.shared.u8 	%rs23, [%r162];
	setp.ne.s16 	%p45, %rs23, 0;
	@%p45 bra 	$L__BB616_73;
	add.s32 	%r163, %r182, %r48;
	ld.shared.u8 	%rs24, [%r163];
	setp.ne.s16 	%p47, %rs24, 0;
	@%p47 bra 	$L__BB616_73;
	add.s32 	%r164, %r182, %r49;
	ld.shared.u8 	%rs25, [%r164];
	setp.ne.s16 	%p49, %rs25, 0;
	@%p49 bra 	$L__BB616_73;
	add.s32 	%r165, %r182, %r50;
	ld.shared.u8 	%rs26, [%r165];
	setp.ne.s16 	%p51, %rs26, 0;
	@%p51 bra 	$L__BB616_73;
	add.s32 	%r166, %r182, %r51;
	ld.shared.u8 	%rs27, [%r166];
	setp.ne.s16 	%p53, %rs27, 0;
	@%p53 bra 	$L__BB616_73;
	add.s32 	%r167, %r182, %r52;
	ld.shared.u8 	%rs28, [%r167];
	setp.ne.s16 	%p55, %rs28, 0;
	@%p55 bra 	$L__BB616_73;
	add.s32 	%r168, %r182, %r46;
	ld.shared.u8 	%rs29, [%r168];
	setp.ne.s16 	%p77, %rs29, 0;
$L__BB616_73:
	selp.u16 	%rs49, 1, 0, %p77;
	add.s32 	%r184, %r184, 8;
	add.s32 	%r183, %r183, 8;
	add.s32 	%r182, %r182, %r46;
	setp.ne.s32 	%p56, %r184, 0;
	@%p56 bra 	$L__BB616_64;
	add.s32 	%r186, %r183, 1;
$L__BB616_75:
	setp.eq.s32 	%p57, %r44, 0;
	@%p57 bra 	$L__BB616_93;
	and.b32  	%r61, %r43, 3;
	setp.lt.u32 	%p58, %r44, 4;
	@%p58 bra 	$L__BB616_83;
	and.b16  	%rs31, %rs49, 255;
	setp.ne.s16 	%p60, %rs31, 0;
	mov.pred 	%p78, -1;
	@%p60 bra 	$L__BB616_82;
	mad.lo.s32 	%r62, %r186, %r2, %r42;
	ld.shared.u8 	%rs32, [%r62];
	setp.ne.s16 	%p62, %rs32, 0;
	@%p62 bra 	$L__BB616_82;
	add.s32 	%r63, %r62, %r2;
	ld.shared.u8 	%rs33, [%r63];
	setp.ne.s16 	%p64, %rs33, 0;
	@%p64 bra 	$L__BB616_82;
	add.s32 	%r64, %r63, %r2;
	ld.shared.u8 	%rs34, [%r64];
	setp.ne.s16 	%p66, %rs34, 0;
	@%p66 bra 	$L__BB616_82;
	add.s32 	%r169, %r64, %r2;
	ld.shared.u8 	%rs35, [%r169];
	setp.ne.s16 	%p78, %rs35, 0;
$L__BB616_82:
	add.s32 	%r186, %r186, 4;
	selp.u16 	%rs49, 1, 0, %p78;
$L__BB616_83:
	setp.eq.s32 	%p67, %r61, 0;
	@%p67 bra 	$L__BB616_93;
	setp.eq.s32 	%p68, %r61, 1;
	@%p68 bra 	$L__BB616_89;
	and.b16  	%rs37, %rs49, 255;
	setp.ne.s16 	%p70, %rs37, 0;
	mov.pred 	%p79, -1;
	@%p70 bra 	$L__BB616_88;
	mad.lo.s32 	%r67, %r186, %r2, %r42;
	ld.shared.u8 	%rs38, [%r67];
	setp.ne.s16 	%p72, %rs38, 0;
	@%p72 bra 	$L__BB616_88;
	add.s32 	%r170, %r67, %r2;
	ld.shared.u8 	%rs39, [%r170];
	setp.ne.s16 	%p79, %rs39, 0;
$L__BB616_88:
	add.s32 	%r186, %r186, 2;
	selp.u16 	%rs49, 1, 0, %p79;
$L__BB616_89:
	and.b32  	%r171, %r43, 1;
	setp.eq.b32 	%p73, %r171, 1;
	not.pred 	%p74, %p73;
	@%p74 bra 	$L__BB616_93;
	and.b16  	%rs40, %rs49, 255;
	setp.ne.s16 	%p76, %rs40, 0;
	mov.pred 	%p80, -1;
	@%p76 bra 	$L__BB616_92;
	mad.lo.s32 	%r172, %r186, %r2, %r42;
	ld.shared.u8 	%rs41, [%r172];
	setp.ne.s16 	%p80, %rs41, 0;
$L__BB616_92:
	selp.u16 	%rs49, 1, 0, %p80;
$L__BB616_93:
	st.shared.u8 	[%r42], %rs49;
$L__BB616_94:
	cvt.u64.u32 	%rd266, %r4;
	mad.lo.s64 	%rd267, %rd147, %rd266, %rd3;
	cvta.to.global.u64 	%rd268, %rd144;
	add.s64 	%rd269, %rd268, %rd267;
	st.global.u8 	[%rd269], %rs49;
$L__BB616_95:
	ret;

}
	// .globl	contiguous_any33_f16
.visible .entry contiguous_any33_f16(
	.param .u64 .ptr .align 1 contiguous_any33_f16_param_0,
	.param .u64 .ptr .align 1 contiguous_any33_f16_param_1,
	.param .u64 contiguous_any33_f16_param_2,
	.param .u64 contiguous_any33_f16_param_3,
	.param .u64 contiguous_any33_f16_param_4
)
{
	.reg .pred 	%p<57>;
	.reg .b16 	%rs<51>;
	.reg .b32 	%r<69>;
	.reg .b64 	%rd<15>;

	ld.param.u64 	%rd2, [contiguous_any33_f16_param_0];
	ld.param.u64 	%rd3, [contiguous_any33_f16_param_1];
	ld.param.u64 	%rd4, [contiguous_any33_f16_param_3];
	ld.param.u64 	%rd5, [contiguous_any33_f16_param_4];
	mov.u32 	%r1, %tid.y;
	mov.u32 	%r2, %ntid.x;
	mov.u32 	%r3, %tid.x;
	mad.lo.s32 	%r36, %r1, %r2, %r3;
	mov.u32 	%r37, %ctaid.x;
	mad.lo.s32 	%r38, %r37, %r2, %r3;
	mov.u32 	%r4, %ctaid.y;
	mov.u32 	%r5, %ntid.y;
	mad.lo.s32 	%r39, %r4, %r5, %r1;
	mov.u32 	%r40, anysdata_f16;
	add.s32 	%r7, %r40, %r36;
	mov.b16 	%rs16, 0;
	st.shared.u8 	[%r7], %rs16;
	cvt.u64.u32 	%rd1, %r38;
	setp.le.u64 	%p9, %rd4, %rd1;
	cvt.u64.u32 	%rd7, %r39;
	setp.le.u64 	%p10, %rd5, %rd7;
	or.pred  	%p11, %p9, %p10;
	@%p11 bra 	$L__BB617_37;
	cvt.u32.u64 	%r41, %rd1;
	cvta.to.global.u64 	%rd8, %rd3;
	cvt.u32.u64 	%r42, %rd4;
	mad.lo.s32 	%r43, %r39, %r42, %r41;
	mul.wide.u32 	%rd9, %r43, 2;
	add.s64 	%rd10, %rd8, %rd9;
	ld.global.u16 	%rs17, [%rd10];
	and.b16  	%rs18, %rs17, 32767;
	setp.ne.s16 	%p12, %rs18, 0;
	selp.u16 	%rs19, 1, 0, %p12;
	st.shared.u8 	[%r7], %rs19;
	bar.sync 	0;
	setp.ne.s32 	%p13, %r1, 0;
	@%p13 bra 	$L__BB617_37;
	setp.gt.u32 	%p14, %r5, 1;
	@%p14 bra 	$L__BB617_4;
	add.s32 	%r45, %r40, %r3;
	ld.shared.u8 	%rs49, [%r45];
	bra.uni 	$L__BB617_36;
$L__BB617_4:
	add.s32 	%r8, %r40, %r3;
	ld.shared.u8 	%rs49, [%r8];
	add.s32 	%r9, %r5, -1;
	add.s32 	%r48, %r5, -2;
	and.b32  	%r10, %r9, 7;
	setp.lt.u32 	%p15, %r48, 7;
	mov.b32 	%r67, 1;
	@%p15 bra 	$L__BB617_17;
	and.b32  	%r50, %r9, -8;
	neg.s32 	%r65, %r50;
	shl.b32 	%r12, %r2, 3;
	shl.b32 	%r13, %r2, 1;
	mul.lo.s32 	%r14, %r2, 3;
	shl.b32 	%r15, %r2, 2;
	mul.lo.s32 	%r16, %r2, 5;
	mul.lo.s32 	%r17, %r2, 6;
	mul.lo.s32 	%r18, %r2, 7;
	mov.b32 	%r64, 0;
	mov.u32 	%r63, %r8;
$L__BB617_6:
	.pragma "nounroll";
	and.b16  	%rs21, %rs49, 255;
	setp.ne.s16 	%p17, %rs21, 0;
	mov.pred 	%p53, -1;
	@%p17 bra 	$L__BB617_15;
	add.s32 	%r51, %r63, %r2;
	ld.shared.u8 	%rs22, [%r51];
	setp.ne.s16 	%p19, %rs22, 0;
	@%p19 bra 	$L__BB617_15;
	add.s32 	%r52, %r63, %r13;
	ld.shared.u8 	%rs23, [%r52];
	setp.ne.s16 	%p21, %rs23, 0;
	@%p21 bra 	$L__BB617_15;
	add.s32 	%r53, %r63, %r14;
	ld.shared.u8 	%rs24, [%r53];
	setp.ne.s16 	%p23, %rs24, 0;
	@%p23 bra 	$L__BB617_15;
	add.s32 	%r54, %r63, %r15;
	ld.shared.u8 	%rs25, [%r54];
	setp.ne.s16 	%p25, %rs25, 0;
	@%p25 bra 	$L__BB617_15;
	add.s32 	%r55, %r63, %r16;
	ld.shared.u8 	%rs26, [%r55];
	setp.ne.s16 	%p27, %rs26, 0;
	@%p27 bra 	$L__BB617_15;
	add.s32 	%r56, %r63, %r17;
	ld.shared.u8 	%rs27, [%r56];
	setp.ne.s16 	%p29, %rs27, 0;
	@%p29 bra 	$L__BB617_15;
	add.s32 	%r57, %r63, %r18;
	ld.shared.u8 	%rs28, [%r57];
	setp.ne.s16 	%p31, %rs28, 0;
	@%p31 bra 	$L__BB617_15;
	add.s32 	%r58, %r63, %r12;
	ld.shared.u8 	%rs29, [%r58];
	setp.ne.s16 	%p53, %rs29, 0;
$L__BB617_15:
	selp.u16 	%rs49, 1, 0, %p53;
	add.s32 	%r65, %r65, 8;
	add.s32 	%r64, %r64, 8;
	add.s32 	%r63, %r63, %r12;
	setp.ne.s32 	%p32, %r65, 0;
	@%p32 bra 	$L__BB617_6;
	add.s32 	%r67, %r64, 1;
$L__BB617_17:
	setp.eq.s32 	%p33, %r10, 0;
	@%p33 bra 	$L__BB617_35;
	and.b32  	%r27, %r9, 3;
	setp.lt.u32 	%p34, %r10, 4;
	@%p34 bra 	$L__BB617_25;
	and.b16  	%rs31, %rs49, 255;
	setp.ne.s16 	%p36, %rs31, 0;
	mov.pred 	%p54, -1;
	@%p36 bra 	$L__BB617_24;
	mad.lo.s32 	%r28, %r67, %r2, %r8;
	ld.shared.u8 	%rs32, [%r28];
	setp.ne.s16 	%p38, %rs32, 0;
	@%p38 bra 	$L__BB617_24;
	add.s32 	%r29, %r28, %r2;
	ld.shared.u8 	%rs33, [%r29];
	setp.ne.s16 	%p40, %rs33, 0;
	@%p40 bra 	$L__BB617_24;
	add.s32 	%r30, %r29, %r2;
	ld.shared.u8 	%rs34, [%r30];
	setp.ne.s16 	%p42, %rs34, 0;
	@%p42 bra 	$L__BB617_24;
	add.s32 	%r59, %r30, %r2;
	ld.shared.u8 	%rs35, [%r59];
	setp.ne.s16 	%p54, %rs35, 0;
$L__BB617_24:
	add.s32 	%r67, %r67, 4;
	selp.u16 	%rs49, 1, 0, %p54;
$L__BB617_25:
	setp.eq.s32 	%p43, %r27, 0;
	@%p43 bra 	$L__BB617_35;
	setp.eq.s32 	%p44, %r27, 1;
	@%p44 bra 	$L__BB617_31;
	and.b16  	%rs37, %rs49, 255;
	setp.ne.s16 	%p46, %rs37, 0;
	mov.pred 	%p55, -1;
	@%p46 bra 	$L__BB617_30;
	mad.lo.s32 	%r33, %r67, %r2, %r8;
	ld.shared.u8 	%rs38, [%r33];
	setp.ne.s16 	%p48, %rs38, 0;
	@%p48 bra 	$L__BB617_30;
	add.s32 	%r60, %r33, %r2;
	ld.shared.u8 	%rs39, [%r60];
	setp.ne.s16 	%p55, %rs39, 0;
$L__BB617_30:
	add.s32 	%r67, %r67, 2;
	selp.u16 	%rs49, 1, 0, %p55;
$L__BB617_31:
	and.b32  	%r61, %r9, 1;
	setp.eq.b32 	%p49, %r61, 1;
	not.pred 	%p50, %p49;
	@%p50 bra 	$L__BB617_35;
	and.b16  	%rs40, %rs49, 255;
	setp.ne.s16 	%p52, %rs40, 0;
	mov.pred 	%p56, -1;
	@%p52 bra 	$L__BB617_34;
	mad.lo.s32 	%r62, %r67, %r2, %r8;
	ld.shared.u8 	%rs41, [%r62];
	setp.ne.s16 	%p56, %rs41, 0;
$L__BB617_34:
	selp.u16 	%rs49, 1, 0, %p56;
$L__BB617_35:
	st.shared.u8 	[%r8], %rs49;
$L__BB617_36:
	cvt.u64.u32 	%rd11, %r4;
	mad.lo.s64 	%rd12, %rd4, %rd11, %rd1;
	cvta.to.global.u64 	%rd13, %rd2;
	add.s64 	%rd14, %rd13, %rd12;
	st.global.u8 	[%rd14], %rs49;
$L__BB617_37:
	ret;

}
	// .globl	contiguous_any_bf16
.visible .entry contiguous_any_bf16(
	.param .u64 .ptr .align 1 contiguous_any_bf16_param_0,
	.param .u64 .ptr .align 1 contiguous_any_bf16_param_1,
	.param .u64 contiguous_any_bf16_param_2
)
{
	.reg .pred 	%p<49>;
	.reg .b16 	%rs<32>;
	.reg .b32 	%r<14>;
	.reg .b64 	%rd<16>;

	ld.param.u64 	%rd4, [contiguous_any_bf16_param_0];
	ld.param.u64 	%rd6, [contiguous_any_bf16_param_1];
	ld.param.u64 	%rd5, [contiguous_any_bf16_param_2];
	cvta.to.global.u64 	%rd1, %rd6;
	mov.u32 	%r1, %tid.x;
	mov.u32 	%r2, %ctaid.x;
	mov.u32 	%r13, %ntid.x;
	mul.lo.s32 	%r8, %r2, %r13;
	shl.b32 	%r9, %r8, 1;
	add.s32 	%r4, %r9, %r1;
	mov.u32 	%r10, anysdata_bf16;
	add.s32 	%r5, %r10, %r1;
	mov.b16 	%rs1, 0;
	st.shared.u8 	[%r5], %rs1;
	add.s32 	%r11, %r4, %r13;
	cvt.u64.u32 	%rd2, %r11;
	setp.le.u64 	%p17, %rd5, %rd2;
	@%p17 bra 	$L__BB618_4;
	mul.wide.u32 	%rd9, %r4, 2;
	add.s64 	%rd10, %rd1, %rd9;
	ld.global.u16 	%rs5, [%rd10];
	and.b16  	%rs6, %rs5, 32767;
	setp.ne.s16 	%p21, %rs6, 0;
	mov.pred 	%p41, -1;
	@%p21 bra 	$L__BB618_3;
	shl.b64 	%rd11, %rd2, 1;
	add.s64 	%rd12, %rd1, %rd11;
	ld.global.u16 	%rs7, [%rd12];
	and.b16  	%rs8, %rs7, 32767;
	setp.ne.s16 	%p41, %rs8, 0;
$L__BB618_3:
	selp.u16 	%rs9, 1, 0, %p41;
	st.shared.u8 	[%r5], %rs9;
	bra.uni 	$L__BB618_6;
$L__BB618_4:
	cvt.u64.u32 	%rd3, %r4;
	setp.le.u64 	%p18, %rd5, %rd3;
	@%p18 bra 	$L__BB618_6;
	shl.b64 	%rd7, %rd3, 1;
	add.s64 	%rd8, %rd1, %rd7;
	ld.global.u16 	%rs2, [%rd8];
	and.b16  	%rs3, %rs2, 32767;
	setp.ne.s16 	%p19, %rs3, 0;
	selp.u16 	%rs4, 1, 0, %p19;
	st.shared.u8 	[%r5], %rs4;
$L__BB618_6:
	bar.sync 	0;
	setp.lt.u32 	%p22, %r13, 66;
	@%p22 bra 	$L__BB618_12;
$L__BB618_7:
	shr.u32 	%r7, %r13, 1;
	setp.ge.u32 	%p23, %r1, %r7;
	@%p23 bra 	$L__BB618_11;
	ld.shared.u8 	%rs10, [%r5];
	setp.ne.s16 	%p25, %rs10, 0;
	mov.pred 	%p42, -1;
	@%p25 bra 	$L__BB618_10;
	add.s32 	%r12, %r5, %r7;
	ld.shared.u8 	%rs11, [%r12];
	setp.ne.s16 	%p42, %rs11, 0;
$L__BB618_10:
	selp.u16 	%rs12, 1, 0, %p42;
	st.shared.u8 	[%r5], %rs12;
$L__BB618_11:
	bar.sync 	0;
	setp.gt.u32 	%p26, %r13, 131;
	mov.u32 	%r13, %r7;
	@%p26 bra 	$L__BB618_7;
$L__BB618_12:
	setp.gt.u32 	%p27, %r1, 31;
	@%p27 bra 	$L__BB618_27;
	ld.volatile.shared.u8 	%rs13, [%r5];
	setp.ne.s16 	%p29, %rs13, 0;
	mov.pred 	%p43, -1;
	@%p29 bra 	$L__BB618_15;
	ld.volatile.shared.u8 	%rs14, [%r5+32];
	setp.ne.s16 	%p43, %rs14, 0;
$L__BB618_15:
	selp.u16 	%rs15, 1, 0, %p43;
	st.volatile.shared.u8 	[%r5], %rs15;
	ld.volatile.shared.u8 	%rs16, [%r5];
	setp.ne.s16 	%p31, %rs16, 0;
	mov.pred 	%p44, -1;
	@%p31 bra 	$L__BB618_17;
	ld.volatile.shared.u8 	%rs17, [%r5+16];
	setp.ne.s16 	%p44, %rs17, 0;
$L__BB618_17:
	selp.u16 	%rs18, 1, 0, %p44;
	st.volatile.shared.u8 	[%r5], %rs18;
	ld.volatile.shared.u8 	%rs19, [%r5];
	setp.ne.s16 	%p33, %rs19, 0;
	mov.pred 	%p45, -1;
	@%p33 bra 	$L__BB618_19;
	ld.volatile.shared.u8 	%rs20, [%r5+8];
	setp.ne.s16 	%p45, %rs20, 0;
$L__BB618_19:
	selp.u16 	%rs21, 1, 0, %p45;
	st.volatile.shared.u8 	[%r5], %rs21;
	ld.volatile.shared.u8 	%rs22, [%r5];
	setp.ne.s16 	%p35, %rs22, 0;
	mov.pred 	%p46, -1;
	@%p35 bra 	$L__BB618_21;
	ld.volatile.shared.u8 	%rs23, [%r5+4];
	setp.ne.s16 	%p46, %rs23, 0;
$L__BB618_21:
	selp.u16 	%rs24, 1, 0, %p46;
	st.volatile.shared.u8 	[%r5], %rs24;
	ld.volatile.shared.u8 	%rs25, [%r5];
	setp.ne.s16 	%p37, %rs25, 0;
	mov.pred 	%p47, -1;
	@%p37 bra 	$L__BB618_23;
	ld.volatile.shared.u8 	%rs26, [%r5+2];
	setp.ne.s16 	%p47, %rs26, 0;
$L__BB618_23:
	selp.u16 	%rs27, 1, 0, %p47;
	st.volatile.shared.u8 	[%r5], %rs27;
	ld.volatile.shared.u8 	%rs28, [%r5];
	setp.ne.s16 	%p39, %rs28, 0;
	mov.pred 	%p48, -1;
	@%p39 bra 	$L__BB618_25;
	ld.volatile.shared.u8 	%rs29, [%r5+1];
	setp.ne.s16 	%p48, %rs29, 0;
$L__BB618_25:
	selp.u16 	%rs30, 1, 0, %p48;
	st.volatile.shared.u8 	[%r5], %rs30;
	setp.ne.s32 	%p40, %r1, 0;
	@%p40 bra 	$L__BB618_27;
	ld.shared.u8 	%rs31, [anysdata_bf16];
	cvt.u64.u32 	%rd13, %r2;
	cvta.to.global.u64 	%rd14, %rd4;
	add.s64 	%rd15, %rd14, %rd13;
	st.global.u8 	[%rd15], %rs31;
$L__BB618_27:
	ret;

}
	// .globl	uncontiguous_any_bf16
.visible .entry uncontiguous_any_bf16(
	.param .u64 .ptr .align 1 uncontiguous_any_bf16_param_0,
	.param .u64 .ptr .align 1 uncontiguous_any_bf16_param_1,
	.param .u64 .ptr .align 1 uncontiguous_any_bf16_param_2,
	.param .u64 .ptr .align 1 uncontiguous_any_bf16_param_3,
	.param .u64 uncontiguous_any_bf16_param_4,
	.param .u64 uncontiguous_any_bf16_param_5
)
{
	.reg .pred 	%p<94>;
	.reg .b16 	%rs<32>;
	.reg .b32 	%r<210>;
	.reg .b64 	%rd<558>;

	ld.param.u64 	%rd260, [uncontiguous_any_bf16_param_0];
	ld.param.u64 	%rd263, [uncontiguous_any_bf16_param_1];
	ld.param.u64 	%rd264, [uncontiguous_any_bf16_param_2];
	ld.param.u64 	%rd265, [uncontiguous_any_bf16_param_3];
	ld.param.u64 	%rd261, [uncontiguous_any_bf16_param_4];
	ld.param.u64 	%rd262, [uncontiguous_any_bf16_param_5];
	cvta.to.global.u64 	%rd1, %rd265;
	cvta.to.global.u64 	%rd2, %rd264;
	cvta.to.global.u64 	%rd3, %rd263;
	mov.u32 	%r1, %tid.x;
	mov.u32 	%r2, %ctaid.x;
	mov.u32 	%r209, %ntid.x;
	mul.lo.s32 	%r52, %r2, %r209;
	shl.b32 	%r53, %r52, 1;
	add.s32 	%r4, %r53, %r1;
	mov.u32 	%r54, anysdata_bf16;
	add.s32 	%r5, %r54, %r1;
	mov.b16 	%rs1, 0;
	st.shared.u8 	[%r5], %rs1;
	add.s32 	%r55, %r4, %r209;
	cvt.u64.u32 	%rd511, %r55;
	setp.le.u64 	%p17, %rd262, %rd511;
	@%p17 bra 	$L__BB619_56;
	cvt.u32.u64 	%r6, %rd261;
	add.s32 	%r203, %r6, -1;
	setp.lt.s32 	%p44, %r203, 0;
	mov.b64 	%rd515, 0;
	mov.u64 	%rd516, %rd515;
	@%p44 bra 	$L__BB619_53;
	cvt.u64.u32 	%rd512, %r4;
	setp.lt.u32 	%p45, %r203, 3;
	mov.b64 	%rd516, 0;
	mov.u64 	%rd515, %rd516;
	@%p45 bra 	$L__BB619_30;
	add.s32 	%r201, %r6, -2;
	and.b32  	%r131, %r6, -4;
	neg.s32 	%r200, %r131;
	mov.b64 	%rd516, 0;
$L__BB619_4:
	.pragma "nounroll";
	add.s32 	%r12, %r201, 1;
	mul.wide.u32 	%rd397, %r12, 8;
	add.s64 	%rd398, %rd2, %rd397;
	ld.global.u64 	%rd10, [%rd398];
	or.b64  	%rd399, %rd512, %rd10;
	and.b64  	%rd400, %rd399, -4294967296;
	setp.ne.s64 	%p46, %rd400, 0;
	@%p46 bra 	$L__BB619_6;
	cvt.u32.u64 	%r132, %rd10;
	cvt.u32.u64 	%r133, %rd512;
	div.u32 	%r134, %r133, %r132;
	mul.lo.s32 	%r135, %r134, %r132;
	sub.s32 	%r136, %r133, %r135;
	cvt.u64.u32 	%rd477, %r134;
	cvt.u64.u32 	%rd478, %r136;
	bra.uni 	$L__BB619_7;
$L__BB619_6:
	div.s64 	%rd477, %rd512, %rd10;
	mul.lo.s64 	%rd401, %rd477, %rd10;
	sub.s64 	%rd478, %rd512, %rd401;
$L__BB619_7:
	mul.wide.u32 	%rd402, %r12, 8;
	add.s64 	%rd403, %rd1, %rd402;
	ld.global.u64 	%rd17, [%rd403];
	mad.lo.s64 	%rd18, %rd17, %rd478, %rd515;
	or.b64  	%rd404, %rd511, %rd10;
	and.b64  	%rd405, %rd404, -4294967296;
	setp.ne.s64 	%p47, %rd405, 0;
	@%p47 bra 	$L__BB619_9;
	cvt.u32.u64 	%r137, %rd10;
	cvt.u32.u64 	%r138, %rd511;
	div.u32 	%r139, %r138, %r137;
	mul.lo.s32 	%r140, %r139, %r137;
	sub.s32 	%r141, %r138, %r140;
	cvt.u64.u32 	%rd479, %r139;
	cvt.u64.u32 	%rd480, %r141;
	bra.uni 	$L__BB619_10;
$L__BB619_9:
	div.s64 	%rd479, %rd511, %rd10;
	mul.lo.s64 	%rd406, %rd479, %rd10;
	sub.s64 	%rd480, %rd511, %rd406;
$L__BB619_10:
	mad.lo.s64 	%rd25, %rd480, %rd17, %rd516;
	add.s32 	%r13, %r201, -2;
	mul.wide.u32 	%rd407, %r201, 8;
	add.s64 	%rd408, %rd2, %rd407;
	ld.global.u64 	%rd26, [%rd408];
	or.b64  	%rd409, %rd477, %rd26;
	and.b64  	%rd410, %rd409, -4294967296;
	setp.ne.s64 	%p48, %rd410, 0;
	@%p48 bra 	$L__BB619_12;
	cvt.u32.u64 	%r142, %rd26;
	cvt.u32.u64 	%r143, %rd477;
	div.u32 	%r144, %r143, %r142;
	mul.lo.s32 	%r145, %r144, %r142;
	sub.s32 	%r146, %r143, %r145;
	cvt.u64.u32 	%rd481, %r144;
	cvt.u64.u32 	%rd482, %r146;
	bra.uni 	$L__BB619_13;
$L__BB619_12:
	div.s64 	%rd481, %rd477, %rd26;
	mul.lo.s64 	%rd411, %rd481, %rd26;
	sub.s64 	%rd482, %rd477, %rd411;
$L__BB619_13:
	mul.wide.u32 	%rd412, %r201, 8;
	add.s64 	%rd413, %rd1, %rd412;
	ld.global.u64 	%rd33, [%rd413];
	mad.lo.s64 	%rd34, %rd33, %rd482, %rd18;
	or.b64  	%rd414, %rd479, %rd26;
	and.b64  	%rd415, %rd414, -4294967296;
	setp.ne.s64 	%p49, %rd415, 0;
	@%p49 bra 	$L__BB619_15;
	cvt.u32.u64 	%r147, %rd26;
	cvt.u32.u64 	%r148, %rd479;
	div.u32 	%r149, %r148, %r147;
	mul.lo.s32 	%r150, %r149, %r147;
	sub.s32 	%r151, %r148, %r150;
	cvt.u64.u32 	%rd483, %r149;
	cvt.u64.u32 	%rd484, %r151;
	bra.uni 	$L__BB619_16;
$L__BB619_15:
	div.s64 	%rd483, %rd479, %rd26;
	mul.lo.s64 	%rd416, %rd483, %rd26;
	sub.s64 	%rd484, %rd479, %rd416;
$L__BB619_16:
	mad.lo.s64 	%rd41, %rd484, %rd33, %rd25;
	add.s32 	%r14, %r201, -1;
	mul.wide.u32 	%rd417, %r14, 8;
	add.s64 	%rd418, %rd2, %rd417;
	ld.global.u64 	%rd42, [%rd418];
	or.b64  	%rd419, %rd481, %rd42;
	and.b64  	%rd420, %rd419, -4294967296;
	setp.ne.s64 	%p50, %rd420, 0;
	@%p50 bra 	$L__BB619_18;
	cvt.u32.u64 	%r152, %rd42;
	cvt.u32.u64 	%r153, %rd481;
	div.u32 	%r154, %r153, %r152;
	mul.lo.s32 	%r155, %r154, %r152;
	sub.s32 	%r156, %r153, %r155;
	cvt.u64.u32 	%rd485, %r154;
	cvt.u64.u32 	%rd486, %r156;
	bra.uni 	$L__BB619_19;
$L__BB619_18:
	div.s64 	%rd485, %rd481, %rd42;
	mul.lo.s64 	%rd421, %rd485, %rd42;
	sub.s64 	%rd486, %rd481, %rd421;
$L__BB619_19:
	mul.wide.u32 	%rd422, %r14, 8;
	add.s64 	%rd423, %rd1, %rd422;
	ld.global.u64 	%rd49, [%rd423];
	mad.lo.s64 	%rd50, %rd49, %rd486, %rd34;
	or.b64  	%rd424, %rd483, %rd42;
	and.b64  	%rd425, %rd424, -4294967296;
	setp.ne.s64 	%p51, %rd425, 0;
	@%p51 bra 	$L__BB619_21;
	cvt.u32.u64 	%r157, %rd42;
	cvt.u32.u64 	%r158, %rd483;
	div.u32 	%r159, %r158, %r157;
	mul.lo.s32 	%r160, %r159, %r157;
	sub.s32 	%r161, %r158, %r160;
	cvt.u64.u32 	%rd487, %r159;
	cvt.u64.u32 	%rd488, %r161;
	bra.uni 	$L__BB619_22;
$L__BB619_21:
	div.s64 	%rd487, %rd483, %rd42;
	mul.lo.s64 	%rd426, %rd487, %rd42;
	sub.s64 	%rd488, %rd483, %rd426;
$L__BB619_22:
	mad.lo.s64 	%rd57, %rd488, %rd49, %rd41;
	mul.wide.u32 	%rd427, %r13, 8;
	add.s64 	%rd428, %rd2, %rd427;
	ld.global.u64 	%rd58, [%rd428];
	or.b64  	%rd429, %rd485, %rd58;
	and.b64  	%rd430, %rd429, -4294967296;
	setp.ne.s64 	%p52, %rd430, 0;
	@%p52 bra 	$L__BB619_24;
	cvt.u32.u64 	%r162, %rd58;
	cvt.u32.u64 	%r163, %rd485;
	div.u32 	%r164, %r163, %r162;
	mul.lo.s32 	%r165, %r164, %r162;
	sub.s32 	%r166, %r163, %r165;
	cvt.u64.u32 	%rd512, %r164;
	cvt.u64.u32 	%rd490, %r166;
	bra.uni 	$L__BB619_25;
$L__BB619_24:
	div.s64 	%rd512, %rd485, %rd58;
	mul.lo.s64 	%rd431, %rd512, %rd58;
	sub.s64 	%rd490, %rd485, %rd431;
$L__BB619_25:
	mul.wide.u32 	%rd432, %r13, 8;
	add.s64 	%rd433, %rd1, %rd432;
	ld.global.u64 	%rd65, [%rd433];
	mad.lo.s64 	%rd515, %rd65, %rd490, %rd50;
	or.b64  	%rd434, %rd487, %rd58;
	and.b64  	%rd435, %rd434, -4294967296;
	setp.ne.s64 	%p53, %rd435, 0;
	@%p53 bra 	$L__BB619_27;
	cvt.u32.u64 	%r167, %rd58;
	cvt.u32.u64 	%r168, %rd487;
	div.u32 	%r169, %r168, %r167;
	mul.lo.s32 	%r170, %r169, %r167;
	sub.s32 	%r171, %r168, %r170;
	cvt.u64.u32 	%rd511, %r169;
	cvt.u64.u32 	%rd492, %r171;
	bra.uni 	$L__BB619_28;
$L__BB619_27:
	div.s64 	%rd511, %rd487, %rd58;
	mul.lo.s64 	%rd436, %rd511, %rd58;
	sub.s64 	%rd492, %rd487, %rd436;
$L__BB619_28:
	mad.lo.s64 	%rd516, %rd492, %rd65, %rd57;
	add.s32 	%r201, %r201, -4;
	add.s32 	%r200, %r200, 4;
	setp.ne.s32 	%p54, %r200, 0;
	@%p54 bra 	$L__BB619_4;
	add.s32 	%r203, %r201, 1;
$L__BB619_30:
	and.b32  	%r19, %r6, 3;
	setp.eq.s32 	%p55, %r19, 0;
	@%p55 bra 	$L__BB619_53;
	setp.eq.s32 	%p56, %r19, 1;
	@%p56 bra 	$L__BB619_45;
	mul.wide.u32 	%rd438, %r203, 8;
	add.s64 	%rd439, %rd2, %rd438;
	ld.global.u64 	%rd80, [%rd439];
	or.b64  	%rd440, %rd512, %rd80;
	and.b64  	%rd441, %rd440, -4294967296;
	setp.ne.s64 	%p57, %rd441, 0;
	@%p57 bra 	$L__BB619_34;
	cvt.u32.u64 	%r172, %rd80;
	cvt.u32.u64 	%r173, %rd512;
	div.u32 	%r174, %r173, %r172;
	mul.lo.s32 	%r175, %r174, %r172;
	sub.s32 	%r176, %r173, %r175;
	cvt.u64.u32 	%rd499, %r174;
	cvt.u64.u32 	%rd500, %r176;
	bra.uni 	$L__BB619_35;
$L__BB619_34:
	div.s64 	%rd499, %rd512, %rd80;
	mul.lo.s64 	%rd442, %rd499, %rd80;
	sub.s64 	%rd500, %rd512, %rd442;
$L__BB619_35:
	add.s64 	%rd444, %rd1, %rd438;
	ld.global.u64 	%rd87, [%rd444];
	mad.lo.s64 	%rd88, %rd87, %rd500, %rd515;
	or.b64  	%rd445, %rd511, %rd80;
	and.b64  	%rd446, %rd445, -4294967296;
	setp.ne.s64 	%p58, %rd446, 0;
	@%p58 bra 	$L__BB619_37;
	cvt.u32.u64 	%r177, %rd80;
	cvt.u32.u64 	%r178, %rd511;
	div.u32 	%r179, %r178, %r177;
	mul.lo.s32 	%r180, %r179, %r177;
	sub.s32 	%r181, %r178, %r180;
	cvt.u64.u32 	%rd501, %r179;
	cvt.u64.u32 	%rd502, %r181;
	bra.uni 	$L__BB619_38;
$L__BB619_37:
	div.s64 	%rd501, %rd511, %rd80;
	mul.lo.s64 	%rd447, %rd501, %rd80;
	sub.s64 	%rd502, %rd511, %rd447;
$L__BB619_38:
	mad.lo.s64 	%rd95, %rd502, %rd87, %rd516;
	add.s32 	%r20, %r203, -1;
	mul.wide.u32 	%rd448, %r20, 8;
	add.s64 	%rd449, %rd2, %rd448;
	ld.global.u64 	%rd96, [%rd449];
	or.b64  	%rd450, %rd499, %rd96;
	and.b64  	%rd451, %rd450, -4294967296;
	setp.ne.s64 	%p59, %rd451, 0;
	@%p59 bra 	$L__BB619_40;
	cvt.u32.u64 	%r182, %rd96;
	cvt.u32.u64 	%r183, %rd499;
	div.u32 	%r184, %r183, %r182;
	mul.lo.s32 	%r185, %r184, %r182;
	sub.s32 	%r186, %r183, %r185;
	cvt.u64.u32 	%rd512, %r184;
	cvt.u64.u32 	%rd504, %r186;
	bra.uni 	$L__BB619_41;
$L__BB619_40:
	div.s64 	%rd512, %rd499, %rd96;
	mul.lo.s64 	%rd452, %rd512, %rd96;
	sub.s64 	%rd504, %rd499, %rd452;
$L__BB619_41:
	add.s64 	%rd454, %rd1, %rd448;
	ld.global.u64 	%rd103, [%rd454];
	mad.lo.s64 	%rd515, %rd103, %rd504, %rd88;
	or.b64  	%rd455, %rd501, %rd96;
	and.b64  	%rd456, %rd455, -4294967296;
	setp.ne.s64 	%p60, %rd456, 0;
	@%p60 bra 	$L__BB619_43;
	cvt.u32.u64 	%r187, %rd96;
	cvt.u32.u64 	%r188, %rd501;
	div.u32 	%r189, %r188, %r187;
	mul.lo.s32 	%r190, %r189, %r187;
	sub.s32 	%r191, %r188, %r190;
	cvt.u64.u32 	%rd511, %r189;
	cvt.u64.u32 	%rd506, %r191;
	bra.uni 	$L__BB619_44;
$L__BB619_43:
	div.s64 	%rd511, %rd501, %rd96;
	mul.lo.s64 	%rd457, %rd511, %rd96;
	sub.s64 	%rd506, %rd501, %rd457;
$L__BB619_44:
	mad.lo.s64 	%rd516, %rd506, %rd103, %rd95;
	add.s32 	%r203, %r203, -2;
$L__BB619_45:
	and.b32  	%r192, %r6, 1;
	setp.eq.b32 	%p61, %r192, 1;
	not.pred 	%p62, %p61;
	@%p62 bra 	$L__BB619_53;
	mul.wide.u32 	%rd458, %r203, 8;
	add.s64 	%rd459, %rd2, %rd458;
	ld.global.u64 	%rd118, [%rd459];
	or.b64  	%rd460, %rd512, %rd118;
	and.b64  	%rd461, %rd460, -4294967296;
	setp.ne.s64 	%p63, %rd461, 0;
	@%p63 bra 	$L__BB619_48;
	cvt.u32.u64 	%r193, %rd118;
	cvt.u32.u64 	%r194, %rd512;
	rem.u32 	%r195, %r194, %r193;
	cvt.u64.u32 	%rd513, %r195;
	bra.uni 	$L__BB619_49;
$L__BB619_48:
	rem.s64 	%rd513, %rd512, %rd118;
$L__BB619_49:
	add.s64 	%rd463, %rd1, %rd458;
	ld.global.u64 	%rd122, [%rd463];
	mad.lo.s64 	%rd515, %rd122, %rd513, %rd515;
	or.b64  	%rd464, %rd511, %rd118;
	and.b64  	%rd465, %rd464, -4294967296;
	setp.ne.s64 	%p64, %rd465, 0;
	@%p64 bra 	$L__BB619_51;
	cvt.u32.u64 	%r196, %rd118;
	cvt.u32.u64 	%r197, %rd511;
	rem.u32 	%r198, %r197, %r196;
	cvt.u64.u32 	%rd514, %r198;
	bra.uni 	$L__BB619_52;
$L__BB619_51:
	rem.s64 	%rd514, %rd511, %rd118;
$L__BB619_52:
	mad.lo.s64 	%rd516, %rd514, %rd122, %rd516;
$L__BB619_53:
	shl.b64 	%rd466, %rd515, 1;
	add.s64 	%rd467, %rd3, %rd466;
	ld.global.u16 	%rs5, [%rd467];
	and.b16  	%rs6, %rs5, 32767;
	setp.ne.s16 	%p66, %rs6, 0;
	mov.pred 	%p86, -1;
	@%p66 bra 	$L__BB619_55;
	shl.b64 	%rd468, %rd516, 1;
	add.s64 	%rd469, %rd3, %rd468;
	ld.global.u16 	%rs7, [%rd469];
	and.b16  	%rs8, %rs7, 32767;
	setp.ne.s16 	%p86, %rs8, 0;
$L__BB619_55:
	selp.u16 	%rs9, 1, 0, %p86;
	st.shared.u8 	[%r5], %rs9;
	bra.uni 	$L__BB619_116;
$L__BB619_56:
	cvt.u64.u32 	%rd548, %r4;
	setp.le.u64 	%p18, %rd262, %rd548;
	@%p18 bra 	$L__BB619_116;
	cvt.u32.u64 	%r23, %rd261;
	add.s32 	%r207, %r23, -1;
	setp.lt.s32 	%p19, %r207, 0;
	mov.b64 	%rd557, 0;
	@%p19 bra 	$L__BB619_115;
	and.b32  	%r25, %r23, 7;
	setp.lt.u32 	%p20, %r207, 7;
	mov.b64 	%rd557, 0;
	@%p20 bra 	$L__BB619_86;
	add.s32 	%r205, %r23, -4;
	and.b32  	%r56, %r23, -8;
	neg.s32 	%r204, %r56;
	mov.b64 	%rd557, 0;
$L__BB619_60:
	.pragma "nounroll";
	add.s32 	%r30, %r205, 3;
	mul.wide.u32 	%rd270, %r30, 8;
	add.s64 	%rd271, %rd2, %rd270;
	ld.global.u64 	%rd133, [%rd271];
	or.b64  	%rd272, %rd548, %rd133;
	and.b64  	%rd273, %rd272, -4294967296;
	setp.ne.s64 	%p21, %rd273, 0;
	@%p21 bra 	$L__BB619_62;
	cvt.u32.u64 	%r57, %rd133;
	cvt.u32.u64 	%r58, %rd548;
	div.u32 	%r59, %r58, %r57;
	mul.lo.s32 	%r60, %r59, %r57;
	sub.s32 	%r61, %r58, %r60;
	cvt.u64.u32 	%rd519, %r59;
	cvt.u64.u32 	%rd520, %r61;
	bra.uni 	$L__BB619_63;
$L__BB619_62:
	div.s64 	%rd519, %rd548, %rd133;
	mul.lo.s64 	%rd274, %rd519, %rd133;
	sub.s64 	%rd520, %rd548, %rd274;
$L__BB619_63:
	add.s64 	%rd276, %rd1, %rd270;
	ld.global.u64 	%rd277, [%rd276];
	mad.lo.s64 	%rd140, %rd277, %rd520, %rd557;
	add.s32 	%r31, %r205, 2;
	mul.wide.u32 	%rd278, %r31, 8;
	add.s64 	%rd279, %rd2, %rd278;
	ld.global.u64 	%rd141, [%rd279];
	or.b64  	%rd280, %rd519, %rd141;
	and.b64  	%rd281, %rd280, -4294967296;
	setp.ne.s64 	%p22, %rd281, 0;
	@%p22 bra 	$L__BB619_65;
	cvt.u32.u64 	%r62, %rd141;
	cvt.u32.u64 	%r63, %rd519;
	div.u32 	%r64, %r63, %r62;
	mul.lo.s32 	%r65, %r64, %r62;
	sub.s32 	%r66, %r63, %r65;
	cvt.u64.u32 	%rd521, %r64;
	cvt.u64.u32 	%rd522, %r66;
	bra.uni 	$L__BB619_66;
$L__BB619_65:
	div.s64 	%rd521, %rd519, %rd141;
	mul.lo.s64 	%rd282, %rd521, %rd141;
	sub.s64 	%rd522, %rd519, %rd282;
$L__BB619_66:
	add.s64 	%rd284, %rd1, %rd278;
	ld.global.u64 	%rd285, [%rd284];
	mad.lo.s64 	%rd148, %rd285, %rd522, %rd140;
	add.s32 	%r32, %r205, 1;
	mul.wide.u32 	%rd286, %r32, 8;
	add.s64 	%rd287, %rd2, %rd286;
	ld.global.u64 	%rd149, [%rd287];
	or.b64  	%rd288, %rd521, %rd149;
	and.b64  	%rd289, %rd288, -4294967296;
	setp.ne.s64 	%p23, %rd289, 0;
	@%p23 bra 	$L__BB619_68;
	cvt.u32.u64 	%r67, %rd149;
	cvt.u32.u64 	%r68, %rd521;
	div.u32 	%r69, %r68, %r67;
	mul.lo.s32 	%r70, %r69, %r67;
	sub.s32 	%r71, %r68, %r70;
	cvt.u64.u32 	%rd523, %r69;
	cvt.u64.u32 	%rd524, %r71;
	bra.uni 	$L__BB619_69;
$L__BB619_68:
	div.s64 	%rd523, %rd521, %rd149;
	mul.lo.s64 	%rd290, %rd523, %rd149;
	sub.s64 	%rd524, %rd521, %rd290;
$L__BB619_69:
	add.s64 	%rd292, %rd1, %rd286;
	ld.global.u64 	%rd293, [%rd292];
	mad.lo.s64 	%rd156, %rd293, %rd524, %rd148;
	add.s32 	%r33, %r205, -4;
	mul.wide.u32 	%rd294, %r205, 8;
	add.s64 	%rd295, %rd2, %rd294;
	ld.global.u64 	%rd157, [%rd295];
	or.b64  	%rd296, %rd523, %rd157;
	and.b64  	%rd297, %rd296, -4294967296;
	setp.ne.s64 	%p24, %rd297, 0;
	@%p24 bra 	$L__BB619_71;
	cvt.u32.u64 	%r72, %rd157;
	cvt.u32.u64 	%r73, %rd523;
	div.u32 	%r74, %r73, %r72;
	mul.lo.s32 	%r75, %r74, %r72;
	sub.s32 	%r76, %r73, %r75;
	cvt.u64.u32 	%rd525, %r74;
	cvt.u64.u32 	%rd526, %r76;
	bra.uni 	$L__BB619_72;
$L__BB619_71:
	div.s64 	%rd525, %rd523, %rd157;
	mul.lo.s64 	%rd298, %rd525, %rd157;
	sub.s64 	%rd526, %rd523, %rd298;
$L__BB619_72:
	add.s64 	%rd300, %rd1, %rd294;
	ld.global.u64 	%rd301, [%rd300];
	mad.lo.s64 	%rd164, %rd301, %rd526, %rd156;
	add.s32 	%r34, %r205, -1;
	mul.wide.u32 	%rd302, %r34, 8;
	add.s64 	%rd303, %rd2, %rd302;
	ld.global.u64 	%rd165, [%rd303];
	or.b64  	%rd304, %rd525, %rd165;
	and.b64  	%rd305, %rd304, -4294967296;
	setp.ne.s64 	%p25, %rd305, 0;
	@%p25 bra 	$L__BB619_74;
	cvt.u32.u64 	%r77, %rd165;
	cvt.u32.u64 	%r78, %rd525;
	div.u32 	%r79, %r78, %r77;
	mul.lo.s32 	%r80, %r79, %r77;
	sub.s32 	%r81, %r78, %r80;
	cvt.u64.u32 	%rd527, %r79;
	cvt.u64.u32 	%rd528, %r81;
	bra.uni 	$L__BB619_75;
$L__BB619_74:
	div.s64 	%rd527, %rd525, %rd165;
	mul.lo.s64 	%rd306, %rd527, %rd165;
	sub.s64 	%rd528, %rd525, %rd306;
$L__BB619_75:
	add.s64 	%rd308, %rd1, %rd302;
	ld.global.u64 	%rd309, [%rd308];
	mad.lo.s64 	%rd172, %rd309, %rd528, %rd164;
	add.s32 	%r35, %r205, -2;
	mul.wide.u32 	%rd310, %r35, 8;
	add.s64 	%rd311, %rd2, %rd310;
	ld.global.u64 	%rd173, [%rd311];
	or.b64  	%rd312, %rd527, %rd173;
	and.b64  	%rd313, %rd312, -4294967296;
	setp.ne.s64 	%p26, %rd313, 0;
	@%p26 bra 	$L__BB619_77;
	cvt.u32.u64 	%r82, %rd173;
	cvt.u32.u64 	%r83, %rd527;
	div.u32 	%r84, %r83, %r82;
	mul.lo.s32 	%r85, %r84, %r82;
	sub.s32 	%r86, %r83, %r85;
	cvt.u64.u32 	%rd529, %r84;
	cvt.u64.u32 	%rd530, %r86;
	bra.uni 	$L__BB619_78;
$L__BB619_77:
	div.s64 	%rd529, %rd527, %rd173;
	mul.lo.s64 	%rd314, %rd529, %rd173;
	sub.s64 	%rd530, %rd527, %rd314;
$L__BB619_78:
	add.s64 	%rd316, %rd1, %rd310;
	ld.global.u64 	%rd317, [%rd316];
	mad.lo.s64 	%rd180, %rd317, %rd530, %rd172;
	add.s32 	%r36, %r205, -3;
	mul.wide.u32 	%rd318, %r36, 8;
	add.s64 	%rd319, %rd2, %rd318;
	ld.global.u64 	%rd181, [%rd319];
	or.b64  	%rd320, %rd529, %rd181;
	and.b64  	%rd321, %rd320, -4294967296;
	setp.ne.s64 	%p27, %rd321, 0;
	@%p27 bra 	$L__BB619_80;
	cvt.u32.u64 	%r87, %rd181;
	cvt.u32.u64 	%r88, %rd529;
	div.u32 	%r89, %r88, %r87;
	mul.lo.s32 	%r90, %r89, %r87;
	sub.s32 	%r91, %r88, %r90;
	cvt.u64.u32 	%rd531, %r89;
	cvt.u64.u32 	%rd532, %r91;
	bra.uni 	$L__BB619_81;
$L__BB619_80:
	div.s64 	%rd531, %rd529, %rd181;
	mul.lo.s64 	%rd322, %rd531, %rd181;
	sub.s64 	%rd532, %rd529, %rd322;
$L__BB619_81:
	add.s64 	%rd324, %rd1, %rd318;
	ld.global.u64 	%rd325, [%rd324];
	mad.lo.s64 	%rd188, %rd325, %rd532, %rd180;
	mul.wide.u32 	%rd326, %r33, 8;
	add.s64 	%rd327, %rd2, %rd326;
	ld.global.u64 	%rd189, [%rd327];
	or.b64  	%rd328, %rd531, %rd189;
	and.b64  	%rd329, %rd328, -4294967296;
	setp.ne.s64 	%p28, %rd329, 0;
	@%p28 bra 	$L__BB619_83;
	cvt.u32.u64 	%r92, %rd189;
	cvt.u32.u64 	%r93, %rd531;
	div.u32 	%r94, %r93, %r92;
	mul.lo.s32 	%r95, %r94, %r92;
	sub.s32 	%r96, %r93, %r95;
	cvt.u64.u32 	%rd548, %r94;
	cvt.u64.u32 	%rd534, %r96;
	bra.uni 	$L__BB619_84;
$L__BB619_83:
	div.s64 	%rd548, %rd531, %rd189;
	mul.lo.s64 	%rd330, %rd548, %rd189;
	sub.s64 	%rd534, %rd531, %rd330;
$L__BB619_84:
	add.s64 	%rd332, %rd1, %rd326;
	ld.global.u64 	%rd333, [%rd332];
	mad.lo.s64 	%rd557, %rd333, %rd534, %rd188;
	add.s32 	%r205, %r205, -8;
	add.s32 	%r204, %r204, 8;
	setp.ne.s32 	%p29, %r204, 0;
	@%p29 bra 	$L__BB619_60;
	add.s32 	%r207, %r205, 3;
$L__BB619_86:
	setp.eq.s32 	%p30, %r25, 0;
	@%p30 bra 	$L__BB619_115;
	and.b32  	%r41, %r23, 3;
	setp.lt.u32 	%p31, %r25, 4;
	@%p31 bra 	$L__BB619_101;
	mul.wide.u32 	%rd335, %r207, 8;
	add.s64 	%rd336, %rd2, %rd335;
	ld.global.u64 	%rd200, [%rd336];
	or.b64  	%rd337, %rd548, %rd200;
	and.b64  	%rd338, %rd337, -4294967296;
	setp.ne.s64 	%p32, %rd338, 0;
	@%p32 bra 	$L__BB619_90;
	cvt.u32.u64 	%r97, %rd200;
	cvt.u32.u64 	%r98, %rd548;
	div.u32 	%r99, %r98, %r97;
	mul.lo.s32 	%r100, %r99, %r97;
	sub.s32 	%r101, %r98, %r100;
	cvt.u64.u32 	%rd538, %r99;
	cvt.u64.u32 	%rd539, %r101;
	bra.uni 	$L__BB619_91;
$L__BB619_90:
	div.s64 	%rd538, %rd548, %rd200;
	mul.lo.s64 	%rd339, %rd538, %rd200;
	sub.s64 	%rd539, %rd548, %rd339;
$L__BB619_91:
	add.s64 	%rd341, %rd1, %rd335;
	ld.global.u64 	%rd342, [%rd341];
	mad.lo.s64 	%rd207, %rd342, %rd539, %rd557;
	add.s32 	%r42, %r207, -1;
	mul.wide.u32 	%rd343, %r42, 8;
	add.s64 	%rd344, %rd2, %rd343;
	ld.global.u64 	%rd208, [%rd344];
	or.b64  	%rd345, %rd538, %rd208;
	and.b64  	%rd346, %rd345, -4294967296;
	setp.ne.s64 	%p33, %rd346, 0;
	@%p33 bra 	$L__BB619_93;
	cvt.u32.u64 	%r102, %rd208;
	cvt.u32.u64 	%r103, %rd538;
	div.u32 	%r104, %r103, %r102;
	mul.lo.s32 	%r105, %r104, %r102;
	sub.s32 	%r106, %r103, %r105;
	cvt.u64.u32 	%rd540, %r104;
	cvt.u64.u32 	%rd541, %r106;
	bra.uni 	$L__BB619_94;
$L__BB619_93:
	div.s64 	%rd540, %rd538, %rd208;
	mul.lo.s64 	%rd347, %rd540, %rd208;
	sub.s64 	%rd541, %rd538, %rd347;
$L__BB619_94:
	add.s64 	%rd349, %rd1, %rd343;
	ld.global.u64 	%rd350, [%rd349];
	mad.lo.s64 	%rd215, %rd350, %rd541, %rd207;
	add.s32 	%r43, %r207, -2;
	mul.wide.u32 	%rd351, %r43, 8;
	add.s64 	%rd352, %rd2, %rd351;
	ld.global.u64 	%rd216, [%rd352];
	or.b64  	%rd353, %rd540, %rd216;
	and.b64  	%rd354, %rd353, -4294967296;
	setp.ne.s64 	%p34, %rd354, 0;
	@%p34 bra 	$L__BB619_96;
	cvt.u32.u64 	%r107, %rd216;
	cvt.u32.u64 	%r108, %rd540;
	div.u32 	%r109, %r108, %r107;
	mul.lo.s32 	%r110, %r109, %r107;
	sub.s32 	%r111, %r108, %r110;
	cvt.u64.u32 	%rd542, %r109;
	cvt.u64.u32 	%rd543, %r111;
	bra.uni 	$L__BB619_97;
$L__BB619_96:
	div.s64 	%rd542, %rd540, %rd216;
	mul.lo.s64 	%rd355, %rd542, %rd216;
	sub.s64 	%rd543, %rd540, %rd355;
$L__BB619_97:
	add.s64 	%rd357, %rd1, %rd351;
	ld.global.u64 	%rd358, [%rd357];
	mad.lo.s64 	%rd223, %rd358, %rd543, %rd215;
	add.s32 	%r44, %r207, -3;
	mul.wide.u32 	%rd359, %r44, 8;
	add.s64 	%rd360, %rd2, %rd359;
	ld.global.u64 	%rd224, [%rd360];
	or.b64  	%rd361, %rd542, %rd224;
	and.b64  	%rd362, %rd361, -4294967296;
	setp.ne.s64 	%p35, %rd362, 0;
	@%p35 bra 	$L__BB619_99;
	cvt.u32.u64 	%r112, %rd224;
	cvt.u32.u64 	%r113, %rd542;
	div.u32 	%r114, %r113, %r112;
	mul.lo.s32 	%r115, %r114, %r112;
	sub.s32 	%r116, %r113, %r115;
	cvt.u64.u32 	%rd548, %r114;
	cvt.u64.u32 	%rd545, %r116;
	bra.uni 	$L__BB619_100;
$L__BB619_99:
	div.s64 	%rd548, %rd542, %rd224;
	mul.lo.s64 	%rd363, %rd548, %rd224;
	sub.s64 	%rd545, %rd542, %rd363;
$L__BB619_100:
	add.s64 	%rd365, %rd1, %rd359;
	ld.global.u64 	%rd366, [%rd365];
	mad.lo.s64 	%rd557, %rd366, %rd545, %rd223;
	add.s32 	%r207, %r207, -4;
$L__BB619_101:
	setp.eq.s32 	%p36, %r41, 0;
	@%p36 bra 	$L__BB619_115;
	setp.eq.s32 	%p37, %r41, 1;
	@%p37 bra 	$L__BB619_110;
	mul.wide.u32 	%rd368, %r207, 8;
	add.s64 	%rd369, %rd2, %rd368;
	ld.global.u64 	%rd235, [%rd369];
	or.b64  	%rd370, %rd548, %rd235;
	and.b64  	%rd371, %rd370, -4294967296;
	setp.ne.s64 	%p38, %rd371, 0;
	@%p38 bra 	$L__BB619_105;
	cvt.u32.u64 	%r117, %rd235;
	cvt.u32.u64 	%r118, %rd548;
	div.u32 	%r119, %r118, %r117;
	mul.lo.s32 	%r120, %r119, %r117;
	sub.s32 	%r121, %r118, %r120;
	cvt.u64.u32 	%rd549, %r119;
	cvt.u64.u32 	%rd550, %r121;
	bra.uni 	$L__BB619_106;
$L__BB619_105:
	div.s64 	%rd549, %rd548, %rd235;
	mul.lo.s64 	%rd372, %rd549, %rd235;
	sub.s64 	%rd550, %rd548, %rd372;
$L__BB619_106:
	add.s64 	%rd374, %rd1, %rd368;
	ld.global.u64 	%rd375, [%rd374];
	mad.lo.s64 	%rd242, %rd375, %rd550, %rd557;
	add.s32 	%r47, %r207, -1;
	mul.wide.u32 	%rd376, %r47, 8;
	add.s64 	%rd377, %rd2, %rd376;
	ld.global.u64 	%rd243, [%rd377];
	or.b64  	%rd378, %rd549, %rd243;
	and.b64  	%rd379, %rd378, -4294967296;
	setp.ne.s64 	%p39, %rd379, 0;
	@%p39 bra 	$L__BB619_108;
	cvt.u32.u64 	%r122, %rd243;
	cvt.u32.u64 	%r123, %rd549;
	div.u32 	%r124, %r123, %r122;
	mul.lo.s32 	%r125, %r124, %r122;
	sub.s32 	%r126, %r123, %r125;
	cvt.u64.u32 	%rd548, %r124;
	cvt.u64.u32 	%rd552, %r126;
	bra.uni 	$L__BB619_109;
$L__BB619_108:
	div.s64 	%rd548, %rd549, %rd243;
	mul.lo.s64 	%rd380, %rd548, %rd243;
	sub.s64 	%rd552, %rd549, %rd380;
$L__BB619_109:
	add.s64 	%rd382, %rd1, %rd376;
	ld.global.u64 	%rd383, [%rd382];
	mad.lo.s64 	%rd557, %rd383, %rd552, %rd242;
	add.s32 	%r207, %r207, -2;
$L__BB619_110:
	and.b32  	%r127, %r23, 1;
	setp.eq.b32 	%p40, %r127, 1;
	not.pred 	%p41, %p40;
	@%p41 bra 	$L__BB619_115;
	mul.wide.u32 	%rd384, %r207, 8;
	add.s64 	%rd385, %rd2, %rd384;
	ld.global.u64 	%rd254, [%rd385];
	or.b64  	%rd386, %rd548, %rd254;
	and.b64  	%rd387, %rd386, -4294967296;
	setp.ne.s64 	%p42, %rd387, 0;
	@%p42 bra 	$L__BB619_113;
	cvt.u32.u64 	%r128, %rd254;
	cvt.u32.u64 	%r129, %rd548;
	rem.u32 	%r130, %r129, %r128;
	cvt.u64.u32 	%rd556, %r130;
	bra.uni 	$L__BB619_114;
$L__BB619_113:
	rem.s64 	%rd556, %rd548, %rd254;
$L__BB619_114:
	add.s64 	%rd389, %rd1, %rd384;
	ld.global.u64 	%rd390, [%rd389];
	mad.lo.s64 	%rd557, %rd390, %rd556, %rd557;
$L__BB619_115:
	shl.b64 	%rd391, %rd557, 1;
	add.s64 	%rd392, %rd3, %rd391;
	ld.global.u16 	%rs2, [%rd392];
	and.b16  	%rs3, %rs2, 32767;
	setp.ne.s16 	%p43, %rs3, 0;
	selp.u16 	%rs4, 1, 0, %p43;
	st.shared.u8 	[%r5], %rs4;
$L__BB619_116:
	bar.sync 	0;
	setp.lt.u32 	%p67, %r209, 66;
	@%p67 bra 	$L__BB619_122;
$L__BB619_117:
	shr.u32 	%r51, %r209, 1;
	setp.ge.u32 	%p68, %r1, %r51;
	@%p68 bra 	$L__BB619_121;
	ld.shared.u8 	%rs10, [%r5];
	setp.ne.s16 	%p70, %rs10, 0;
	mov.pred 	%p87, -1;
	@%p70 bra 	$L__BB619_120;
	add.s32 	%r199, %r5, %r51;
	ld.shared.u8 	%rs11, [%r199];
	setp.ne.s16 	%p87, %rs11, 0;
$L__BB619_120:
	selp.u16 	%rs12, 1, 0, %p87;
	st.shared.u8 	[%r5], %rs12;
$L__BB619_121:
	bar.sync 	0;
	setp.gt.u32 	%p71, %r209, 131;
	mov.u32 	%r209, %r51;
	@%p71 bra 	$L__BB619_117;
$L__BB619_122:
	setp.gt.u32 	%p72, %r1, 31;
	@%p72 bra 	$L__BB619_137;
	ld.volatile.shared.u8 	%rs13, [%r5];
	setp.ne.s16 	%p74, %rs13, 0;
	mov.pred 	%p88, -1;
	@%p74 bra 	$L__BB619_125;
	ld.volatile.shared.u8 	%rs14, [%r5+32];
	setp.ne.s16 	%p88, %rs14, 0;
$L__BB619_125:
	selp.u16 	%rs15, 1, 0, %p88;
	st.volatile.shared.u8 	[%r5], %rs15;
	ld.volatile.shared.u8 	%rs16, [%r5];
	setp.ne.s16 	%p76, %rs16, 0;
	mov.pred 	%p89, -1;
	@%p76 bra 	$L__BB619_127;
	ld.volatile.shared.u8 	%rs17, [%r5+16];
	setp.ne.s16 	%p89, %rs17, 0;
$L__BB619_127:
	selp.u16 	%rs18, 1, 0, %p89;
	st.volatile.shared.u8 	[%r5], %rs18;
	ld.volatile.shared.u8 	%rs19, [%r5];
	setp.ne.s16 	%p78, %rs19, 0;
	mov.pred 	%p90, -1;
	@%p78 bra 	$L__BB619_129;
	ld.volatile.shared.u8 	%rs20, [%r5+8];
	setp.ne.s16 	%p90, %rs20, 0;
$L__BB619_129:
	selp.u16 	%rs21, 1, 0, %p90;
	st.volatile.shared.u8 	[%r5], %rs21;
	ld.volatile.shared.u8 	%rs22, [%r5];
	setp.ne.s16 	%p80, %rs22, 0;
	mov.pred 	%p91, -1;
	@%p80 bra 	$L__BB619_131;
	ld.volatile.shared.u8 	%rs23, [%r5+4];
	setp.ne.s16 	%p91, %rs23, 0;
$L__BB619_131:
	selp.u16 	%rs24, 1, 0, %p91;
	st.volatile.shared.u8 	[%r5], %rs24;
	ld.volatile.shared.u8 	%rs25, [%r5];
	setp.ne.s16 	%p82, %rs25, 0;
	mov.pred 	%p92, -1;
	@%p82 bra 	$L__BB619_133;
	ld.volatile.shared.u8 	%rs26, [%r5+2];
	setp.ne.s16 	%p92, %rs26, 0;
$L__BB619_133:
	selp.u16 	%rs27, 1, 0, %p92;
	st.volatile.shared.u8 	[%r5], %rs27;
	ld.volatile.shared.u8 	%rs28, [%r5];
	setp.ne.s16 	%p84, %rs28, 0;
	mov.pred 	%p93, -1;
	@%p84 bra 	$L__BB619_135;
	ld.volatile.shared.u8 	%rs29, [%r5+1];
	setp.ne.s16 	%p93, %rs29, 0;
$L__BB619_135:
	selp.u16 	%rs30, 1, 0, %p93;
	st.volatile.shared.u8 	[%r5], %rs30;
	setp.ne.s32 	%p85, %r1, 0;
	@%p85 bra 	$L__BB619_137;
	ld.shared.u8 	%rs31, [anysdata_bf16];
	cvt.u64.u32 	%rd470, %r2;
	cvta.to.global.u64 	%rd471, %rd260;
	add.s64 	%rd472, %rd471, %rd470;
	st.global.u8 	[%rd472], %rs31;
$L__BB619_137:
	ret;

}
	// .globl	contiguous_any2_bf16
.visible .entry contiguous_any2_bf16(
	.param .u64 .ptr .align 1 contiguous_any2_bf16_param_0,
	.param .u64 .ptr .align 1 contiguous_any2_bf16_param_1,
	.param .u64 .ptr .align 1 contiguous_any2_bf16_param_2,
	.param .u64 .ptr .align 1 contiguous_any2_bf16_param_3,
	.param .u64 contiguous_any2_bf16_param_4,
	.param .u64 contiguous_any2_bf16_param_5,
	.param .u64 contiguous_any2_bf16_param_6
)
{
	.reg .pred 	%p<94>;
	.reg .b16 	%rs<32>;
	.reg .b32 	%r<214>;
	.reg .b64 	%rd<571>;

	ld.param.u64 	%rd266, [contiguous_any2_bf16_param_1];
	ld.param.u64 	%rd267, [contiguous_any2_bf16_param_2];
	ld.param.u64 	%rd268, [contiguous_any2_bf16_param_3];
	ld.param.u64 	%rd263, [contiguous_any2_bf16_param_4];
	ld.param.u64 	%rd264, [contiguous_any2_bf16_param_5];
	ld.param.u64 	%rd265, [contiguous_any2_bf16_param_6];
	cvta.to.global.u64 	%rd1, %rd268;
	cvta.to.global.u64 	%rd2, %rd267;
	cvta.to.global.u64 	%rd570, %rd266;
	mov.u32 	%r1, %tid.x;
	mov.u32 	%r2, %ctaid.x;
	mov.u32 	%r213, %ntid.x;
	mul.lo.s32 	%r51, %r2, %r213;
	shl.b32 	%r52, %r51, 1;
	add.s32 	%r4, %r52, %r1;
	mov.u32 	%r53, anysdata_bf16;
	add.s32 	%r5, %r53, %r1;
	mov.b16 	%rs1, 0;
	st.shared.u8 	[%r5], %rs1;
	add.s32 	%r54, %r4, %r213;
	cvt.u64.u32 	%rd4, %r54;
	setp.le.u64 	%p17, %rd264, %rd4;
	@%p17 bra 	$L__BB620_56;
	cvt.u64.u32 	%rd401, %r4;
	mov.u32 	%r131, %ctaid.y;
	cvt.u64.u32 	%rd402, %r131;
	mul.lo.s64 	%rd403, %rd264, %rd402;
	add.s64 	%rd524, %rd403, %rd401;
	add.s64 	%rd522, %rd403, %rd4;
	cvt.u32.u64 	%r6, %rd263;
	add.s32 	%r207, %r6, -1;
	setp.lt.s32 	%p44, %r207, 0;
	mov.b64 	%rd528, 0;
	mov.u64 	%rd529, %rd528;
	@%p44 bra 	$L__BB620_53;
	setp.lt.u32 	%p45, %r207, 3;
	mov.b64 	%rd529, 0;
	mov.u64 	%rd528, %rd529;
	@%p45 bra 	$L__BB620_30;
	add.s32 	%r205, %r6, -2;
	and.b32  	%r132, %r6, -4;
	neg.s32 	%r204, %r132;
	mov.b64 	%rd529, 0;
$L__BB620_4:
	.pragma "nounroll";
	add.s32 	%r12, %r205, 1;
	mul.wide.u32 	%rd407, %r12, 8;
	add.s64 	%rd408, %rd2, %rd407;
	ld.global.u64 	%rd11, [%rd408];
	or.b64  	%rd409, %rd524, %rd11;
	and.b64  	%rd410, %rd409, -4294967296;
	setp.ne.s64 	%p46, %rd410, 0;
	@%p46 bra 	$L__BB620_6;
	cvt.u32.u64 	%r133, %rd11;
	cvt.u32.u64 	%r134, %rd524;
	div.u32 	%r135, %r134, %r133;
	mul.lo.s32 	%r136, %r135, %r133;
	sub.s32 	%r137, %r134, %r136;
	cvt.u64.u32 	%rd490, %r135;
	cvt.u64.u32 	%rd491, %r137;
	bra.uni 	$L__BB620_7;
$L__BB620_6:
	div.s64 	%rd490, %rd524, %rd11;
	mul.lo.s64 	%rd411, %rd490, %rd11;
	sub.s64 	%rd491, %rd524, %rd411;
$L__BB620_7:
	mul.wide.u32 	%rd412, %r12, 8;
	add.s64 	%rd413, %rd1, %rd412;
	ld.global.u64 	%rd18, [%rd413];
	mad.lo.s64 	%rd19, %rd18, %rd491, %rd528;
	or.b64  	%rd414, %rd522, %rd11;
	and.b64  	%rd415, %rd414, -4294967296;
	setp.ne.s64 	%p47, %rd415, 0;
	@%p47 bra 	$L__BB620_9;
	cvt.u32.u64 	%r138, %rd11;
	cvt.u32.u64 	%r139, %rd522;
	div.u32 	%r140, %r139, %r138;
	mul.lo.s32 	%r141, %r140, %r138;
	sub.s32 	%r142, %r139, %r141;
	cvt.u64.u32 	%rd492, %r140;
	cvt.u64.u32 	%rd493, %r142;
	bra.uni 	$L__BB620_10;
$L__BB620_9:
	div.s64 	%rd492, %rd522, %rd11;
	mul.lo.s64 	%rd416, %rd492, %rd11;
	sub.s64 	%rd493, %rd522, %rd416;
$L__BB620_10:
	mad.lo.s64 	%rd26, %rd493, %rd18, %rd529;
	mul.wide.u32 	%rd417, %r205, 8;
	add.s64 	%rd418, %rd2, %rd417;
	ld.global.u64 	%rd27, [%rd418];
	or.b64  	%rd419, %rd490, %rd27;
	and.b64  	%rd420, %rd419, -4294967296;
	setp.ne.s64 	%p48, %rd420, 0;
	@%p48 bra 	$L__BB620_12;
	cvt.u32.u64 	%r143, %rd27;
	cvt.u32.u64 	%r144, %rd490;
	div.u32 	%r145, %r144, %r143;
	mul.lo.s32 	%r146, %r145, %r143;
	sub.s32 	%r147, %r144, %r146;
	cvt.u64.u32 	%rd494, %r145;
	cvt.u64.u32 	%rd495, %r147;
	bra.uni 	$L__BB620_13;
$L__BB620_12:
	div.s64 	%rd494, %rd490, %rd27;
	mul.lo.s64 	%rd421, %rd494, %rd27;
	sub.s64 	%rd495, %rd490, %rd421;
$L__BB620_13:
	mul.wide.u32 	%rd422, %r205, 8;
	add.s64 	%rd423, %rd1, %rd422;
	ld.global.u64 	%rd34, [%rd423];
	mad.lo.s64 	%rd35, %rd34, %rd495, %rd19;
	or.b64  	%rd424, %rd492, %rd27;
	and.b64  	%rd425, %rd424, -4294967296;
	setp.ne.s64 	%p49, %rd425, 0;
	@%p49 bra 	$L__BB620_15;
	cvt.u32.u64 	%r148, %rd27;
	cvt.u32.u64 	%r149, %rd492;
	div.u32 	%r150, %r149, %r148;
	mul.lo.s32 	%r151, %r150, %r148;
	sub.s32 	%r152, %r149, %r151;
	cvt.u64.u32 	%rd496, %r150;
	cvt.u64.u32 	%rd497, %r152;
	bra.uni 	$L__BB620_16;
$L__BB620_15:
	div.s64 	%rd496, %rd492, %rd27;
	mul.lo.s64 	%rd426, %rd496, %rd27;
	sub.s64 	%rd497, %rd492, %rd426;
$L__BB620_16:
	mad.lo.s64 	%rd42, %rd497, %rd34, %rd26;
	add.s32 	%r13, %r205, -1;
	mul.wide.u32 	%rd427, %r13, 8;
	add.s64 	%rd428, %rd2, %rd427;
	ld.global.u64 	%rd43, [%rd428];
	or.b64  	%rd429, %rd494, %rd43;
	and.b64  	%rd430, %rd429, -4294967296;
	setp.ne.s64 	%p50, %rd430, 0;
	@%p50 bra 	$L__BB620_18;
	cvt.u32.u64 	%r153, %rd43;
	cvt.u32.u64 	%r154, %rd494;
	div.u32 	%r155, %r154, %r153;
	mul.lo.s32 	%r156, %r155, %r153;
	sub.s32 	%r157, %r154, %r156;
	cvt.u64.u32 	%rd498, %r155;
	cvt.u64.u32 	%rd499, %r157;
	bra.uni 	$L__BB620_19;
$L__BB620_18:
	div.s64 	%rd498, %rd494, %rd43;
	mul.lo.s64 	%rd431, %rd498, %rd43;
	sub.s64 	%rd499, %rd494, %rd431;
$L__BB620_19:
	mul.wide.u32 	%rd432, %r13, 8;
	add.s64 	%rd433, %rd1, %rd432;
	ld.global.u64 	%rd50, [%rd433];
	mad.lo.s64 	%rd51, %rd50, %rd499, %rd35;
	or.b64  	%rd434, %rd496, %rd43;
	and.b64  	%rd435, %rd434, -4294967296;
	setp.ne.s64 	%p51, %rd435, 0;
	@%p51 bra 	$L__BB620_21;
	cvt.u32.u64 	%r158, %rd43;
	cvt.u32.u64 	%r159, %rd496;
	div.u32 	%r160, %r159, %r158;
	mul.lo.s32 	%r161, %r160, %r158;
	sub.s32 	%r162, %r159, %r161;
	cvt.u64.u32 	%rd500, %r160;
	cvt.u64.u32 	%rd501, %r162;
	bra.uni 	$L__BB620_22;
$L__BB620_21:
	div.s64 	%rd500, %rd496, %rd43;
	mul.lo.s64 	%rd436, %rd500, %rd43;
	sub.s64 	%rd501, %rd496, %rd436;
$L__BB620_22:
	mad.lo.s64 	%rd58, %rd501, %rd50, %rd42;
	add.s32 	%r163, %r205, -2;
	mul.wide.u32 	%rd437, %r163, 8;
	add.s64 	%rd438, %rd2, %rd437;
	ld.global.u64 	%rd59, [%rd438];
	or.b64  	%rd439, %rd498, %rd59;
	and.b64  	%rd440, %rd439, -4294967296;
	setp.ne.s64 	%p52, %rd440, 0;
	@%p52 bra 	$L__BB620_24;
	cvt.u32.u64 	%r164, %rd59;
	cvt.u32.u64 	%r165, %rd498;
	div.u32 	%r166, %r165, %r164;
	mul.lo.s32 	%r167, %r166, %r164;
	sub.s32 	%r168, %r165, %r167;
	cvt.u64.u32 	%rd524, %r166;
	cvt.u64.u32 	%rd503, %r168;
	bra.uni 	$L__BB620_25;
$L__BB620_24:
	div.s64 	%rd524, %rd498, %rd59;
	mul.lo.s64 	%rd441, %rd524, %rd59;
	sub.s64 	%rd503, %rd498, %rd441;
$L__BB620_25:
	mul.wide.u32 	%rd442, %r163, 8;
	add.s64 	%rd443, %rd1, %rd442;
	ld.global.u64 	%rd66, [%rd443];
	mad.lo.s64 	%rd528, %rd66, %rd503, %rd51;
	or.b64  	%rd444, %rd500, %rd59;
	and.b64  	%rd445, %rd444, -4294967296;
	setp.ne.s64 	%p53, %rd445, 0;
	@%p53 bra 	$L__BB620_27;
	cvt.u32.u64 	%r170, %rd59;
	cvt.u32.u64 	%r171, %rd500;
	div.u32 	%r172, %r171, %r170;
	mul.lo.s32 	%r173, %r172, %r170;
	sub.s32 	%r174, %r171, %r173;
	cvt.u64.u32 	%rd522, %r172;
	cvt.u64.u32 	%rd505, %r174;
	bra.uni 	$L__BB620_28;
$L__BB620_27:
	div.s64 	%rd522, %rd500, %rd59;
	mul.lo.s64 	%rd446, %rd522, %rd59;
	sub.s64 	%rd505, %rd500, %rd446;
$L__BB620_28:
	mad.lo.s64 	%rd529, %rd505, %rd66, %rd58;
	add.s32 	%r205, %r205, -4;
	add.s32 	%r204, %r204, 4;
	setp.ne.s32 	%p54, %r204, 0;
	@%p54 bra 	$L__BB620_4;
	add.s32 	%r207, %r205, 1;
$L__BB620_30:
	and.b32  	%r18, %r6, 3;
	setp.eq.s32 	%p55, %r18, 0;
	@%p55 bra 	$L__BB620_53;
	setp.eq.s32 	%p56, %r18, 1;
	@%p56 bra 	$L__BB620_45;
	mul.wide.u32 	%rd448, %r207, 8;
	add.s64 	%rd449, %rd2, %rd448;
	ld.global.u64 	%rd81, [%rd449];
	or.b64  	%rd450, %rd524, %rd81;
	and.b64  	%rd451, %rd450, -4294967296;
	setp.ne.s64 	%p57, %rd451, 0;
	@%p57 bra 	$L__BB620_34;
	cvt.u32.u64 	%r175, %rd81;
	cvt.u32.u64 	%r176, %rd524;
	div.u32 	%r177, %r176, %r175;
	mul.lo.s32 	%r178, %r177, %r175;
	sub.s32 	%r179, %r176, %r178;
	cvt.u64.u32 	%rd512, %r177;
	cvt.u64.u32 	%rd513, %r179;
	bra.uni 	$L__BB620_35;
$L__BB620_34:
	div.s64 	%rd512, %rd524, %rd81;
	mul.lo.s64 	%rd452, %rd512, %rd81;
	sub.s64 	%rd513, %rd524, %rd452;
$L__BB620_35:
	add.s64 	%rd454, %rd1, %rd448;
	ld.global.u64 	%rd88, [%rd454];
	mad.lo.s64 	%rd89, %rd88, %rd513, %rd528;
	or.b64  	%rd455, %rd522, %rd81;
	and.b64  	%rd456, %rd455, -4294967296;
	setp.ne.s64 	%p58, %rd456, 0;
	@%p58 bra 	$L__BB620_37;
	cvt.u32.u64 	%r180, %rd81;
	cvt.u32.u64 	%r181, %rd522;
	div.u32 	%r182, %r181, %r180;
	mul.lo.s32 	%r183, %r182, %r180;
	sub.s32 	%r184, %r181, %r183;
	cvt.u64.u32 	%rd514, %r182;
	cvt.u64.u32 	%rd515, %r184;
	bra.uni 	$L__BB620_38;
$L__BB620_37:
	div.s64 	%rd514, %rd522, %rd81;
	mul.lo.s64 	%rd457, %rd514, %rd81;
	sub.s64 	%rd515, %rd522, %rd457;
$L__BB620_38:
	mad.lo.s64 	%rd96, %rd515, %rd88, %rd529;
	add.s32 	%r19, %r207, -1;
	mul.wide.u32 	%rd458, %r19, 8;
	add.s64 	%rd459, %rd2, %rd458;
	ld.global.u64 	%rd97, [%rd459];
	or.b64  	%rd460, %rd512, %rd97;
	and.b64  	%rd461, %rd460, -4294967296;
	setp.ne.s64 	%p59, %rd461, 0;
	@%p59 bra 	$L__BB620_40;
	cvt.u32.u64 	%r185, %rd97;
	cvt.u32.u64 	%r186, %rd512;
	div.u32 	%r187, %r186, %r185;
	mul.lo.s32 	%r188, %r187, %r185;
	sub.s32 	%r189, %r186, %r188;
	cvt.u64.u32 	%rd524, %r187;
	cvt.u64.u32 	%rd517, %r189;
	bra.uni 	$L__BB620_41;
$L__BB620_40:
	div.s64 	%rd524, %rd512, %rd97;
	mul.lo.s64 	%rd462, %rd524, %rd97;
	sub.s64 	%rd517, %rd512, %rd462;
$L__BB620_41:
	add.s64 	%rd464, %rd1, %rd458;
	ld.global.u64 	%rd104, [%rd464];
	mad.lo.s64 	%rd528, %rd104, %rd517, %rd89;
	or.b64  	%rd465, %rd514, %rd97;
	and.b64  	%rd466, %rd465, -4294967296;
	setp.ne.s64 	%p60, %rd466, 0;
	@%p60 bra 	$L__BB620_43;
	cvt.u32.u64 	%r190, %rd97;
	cvt.u32.u64 	%r191, %rd514;
	div.u32 	%r192, %r191, %r190;
	mul.lo.s32 	%r193, %r192, %r190;
	sub.s32 	%r194, %r191, %r193;
	cvt.u64.u32 	%rd522, %r192;
	cvt.u64.u32 	%rd519, %r194;
	bra.uni 	$L__BB620_44;
$L__BB620_43:
	div.s64 	%rd522, %rd514, %rd97;
	mul.lo.s64 	%rd467, %rd522, %rd97;
	sub.s64 	%rd519, %rd514, %rd467;
$L__BB620_44:
	mad.lo.s64 	%rd529, %rd519, %rd104, %rd96;
	add.s32 	%r207, %r207, -2;
$L__BB620_45:
	and.b32  	%r195, %r6, 1;
	setp.eq.b32 	%p61, %r195, 1;
	not.pred 	%p62, %p61;
	@%p62 bra 	$L__BB620_53;
	mul.wide.u32 	%rd468, %r207, 8;
	add.s64 	%rd469, %rd2, %rd468;
	ld.global.u64 	%rd119, [%rd469];
	or.b64  	%rd470, %rd524, %rd119;
	and.b64  	%rd471, %rd470, -4294967296;
	setp.ne.s64 	%p63, %rd471, 0;
	@%p63 bra 	$L__BB620_48;
	cvt.u32.u64 	%r196, %rd119;
	cvt.u32.u64 	%r197, %rd524;
	rem.u32 	%r198, %r197, %r196;
	cvt.u64.u32 	%rd526, %r198;
	bra.uni 	$L__BB620_49;
$L__BB620_48:
	rem.s64 	%rd526, %rd524, %rd119;
$L__BB620_49:
	add.s64 	%rd473, %rd1, %rd468;
	ld.global.u64 	%rd123, [%rd473];
	mad.lo.s64 	%rd528, %rd123, %rd526, %rd528;
	or.b64  	%rd474, %rd522, %rd119;
	and.b64  	%rd475, %rd474, -4294967296;
	setp.ne.s64 	%p64, %rd475, 0;
	@%p64 bra 	$L__BB620_51;
	cvt.u32.u64 	%r199, %rd119;
	cvt.u32.u64 	%r200, %rd522;
	rem.u32 	%r201, %r200, %r199;
	cvt.u64.u32 	%rd527, %r201;
	bra.uni 	$L__BB620_52;
$L__BB620_51:
	rem.s64 	%rd527, %rd522, %rd119;
$L__BB620_52:
	mad.lo.s64 	%rd529, %rd527, %rd123, %rd529;
$L__BB620_53:
	shl.b64 	%rd476, %rd528, 1;
	add.s64 	%rd477, %rd570, %rd476;
	ld.global.u16 	%rs5, [%rd477];
	and.b16  	%rs6, %rs5, 32767;
	setp.ne.s16 	%p66, %rs6, 0;
	mov.pred 	%p86, -1;
	@%p66 bra 	$L__BB620_55;
	shl.b64 	%rd478, %rd529, 1;
	add.s64 	%rd479, %rd570, %rd478;
	ld.global.u16 	%rs7, [%rd479];
	and.b16  	%rs8, %rs7, 32767;
	setp.ne.s16 	%p86, %rs8, 0;
$L__BB620_55:
	selp.u16 	%rs9, 1, 0, %p86;
	st.shared.u8 	[%r5], %rs9;
	bra.uni 	$L__BB620_116;
$L__BB620_56:
	cvt.u64.u32 	%rd131, %r4;
	setp.le.u64 	%p18, %rd264, %rd131;
	@%p18 bra 	$L__BB620_116;
	mov.u32 	%r55, %ctaid.y;
	cvt.u64.u32 	%rd269, %r55;
	mad.lo.s64 	%rd561, %rd264, %rd269, %rd131;
	cvt.u32.u64 	%r22, %rd263;
	add.s32 	%r211, %r22, -1;
	setp.lt.s32 	%p19, %r211, 0;
	@%p19 bra 	$L__BB620_115;
	and.b32  	%r24, %r22, 7;
	setp.lt.u32 	%p20, %r211, 7;
	@%p20 bra 	$L__BB620_86;
	add.s32 	%r209, %r22, -4;
	and.b32  	%r56, %r22, -8;
	neg.s32 	%r208, %r56;
$L__BB620_60:
	.pragma "nounroll";
	add.s32 	%r29, %r209, 3;
	mul.wide.u32 	%rd271, %r29, 8;
	add.s64 	%rd272, %rd2, %rd271;
	ld.global.u64 	%rd135, [%rd272];
	or.b64  	%rd273, %rd561, %rd135;
	and.b64  	%rd274, %rd273, -4294967296;
	setp.ne.s64 	%p21, %rd274, 0;
	@%p21 bra 	$L__BB620_62;
	cvt.u32.u64 	%r57, %rd135;
	cvt.u32.u64 	%r58, %rd561;
	div.u32 	%r59, %r58, %r57;
	mul.lo.s32 	%r60, %r59, %r57;
	sub.s32 	%r61, %r58, %r60;
	cvt.u64.u32 	%rd532, %r59;
	cvt.u64.u32 	%rd533, %r61;
	bra.uni 	$L__BB620_63;
$L__BB620_62:
	div.s64 	%rd532, %rd561, %rd135;
	mul.lo.s64 	%rd275, %rd532, %rd135;
	sub.s64 	%rd533, %rd561, %rd275;
$L__BB620_63:
	add.s64 	%rd277, %rd1, %rd271;
	ld.global.u64 	%rd278, [%rd277];
	mul.lo.s64 	%rd142, %rd278, %rd533;
	add.s32 	%r30, %r209, 2;
	mul.wide.u32 	%rd279, %r30, 8;
	add.s64 	%rd280, %rd2, %rd279;
	ld.global.u64 	%rd143, [%rd280];
	or.b64  	%rd281, %rd532, %rd143;
	and.b64  	%rd282, %rd281, -4294967296;
	setp.ne.s64 	%p22, %rd282, 0;
	@%p22 bra 	$L__BB620_65;
	cvt.u32.u64 	%r62, %rd143;
	cvt.u32.u64 	%r63, %rd532;
	div.u32 	%r64, %r63, %r62;
	mul.lo.s32 	%r65, %r64, %r62;
	sub.s32 	%r66, %r63, %r65;
	cvt.u64.u32 	%rd534, %r64;
	cvt.u64.u32 	%rd535, %r66;
	bra.uni 	$L__BB620_66;
$L__BB620_65:
	div.s64 	%rd534, %rd532, %rd143;
	mul.lo.s64 	%rd283, %rd534, %rd143;
	sub.s64 	%rd535, %rd532, %rd283;
$L__BB620_66:
	add.s64 	%rd285, %rd1, %rd279;
	ld.global.u64 	%rd286, [%rd285];
	mad.lo.s64 	%rd150, %rd286, %rd535, %rd142;
	add.s32 	%r31, %r209, 1;
	mul.wide.u32 	%rd287, %r31, 8;
	add.s64 	%rd288, %rd2, %rd287;
	ld.global.u64 	%rd151, [%rd288];
	or.b64  	%rd289, %rd534, %rd151;
	and.b64  	%rd290, %rd289, -4294967296;
	setp.ne.s64 	%p23, %rd290, 0;
	@%p23 bra 	$L__BB620_68;
	cvt.u32.u64 	%r67, %rd151;
	cvt.u32.u64 	%r68, %rd534;
	div.u32 	%r69, %r68, %r67;
	mul.lo.s32 	%r70, %r69, %r67;
	sub.s32 	%r71, %r68, %r70;
	cvt.u64.u32 	%rd536, %r69;
	cvt.u64.u32 	%rd537, %r71;
	bra.uni 	$L__BB620_69;
$L__BB620_68:
	div.s64 	%rd536, %rd534, %rd151;
	mul.lo.s64 	%rd291, %rd536, %rd151;
	sub.s64 	%rd537, %rd534, %rd291;
$L__BB620_69:
	add.s64 	%rd293, %rd1, %rd287;
	ld.global.u64 	%rd294, [%rd293];
	mad.lo.s64 	%rd158, %rd294, %rd537, %rd150;
	add.s32 	%r32, %r209, -4;
	mul.wide.u32 	%rd295, %r209, 8;
	add.s64 	%rd296, %rd2, %rd295;
	ld.global.u64 	%rd159, [%rd296];
	or.b64  	%rd297, %rd536, %rd159;
	and.b64  	%rd298, %rd297, -4294967296;
	setp.ne.s64 	%p24, %rd298, 0;
	@%p24 bra 	$L__BB620_71;
	cvt.u32.u64 	%r72, %rd159;
	cvt.u32.u64 	%r73, %rd536;
	div.u32 	%r74, %r73, %r72;
	mul.lo.s32 	%r75, %r74, %r72;
	sub.s32 	%r76, %r73, %r75;
	cvt.u64.u32 	%rd538, %r74;
	cvt.u64.u32 	%rd539, %r76;
	bra.uni 	$L__BB620_72;
$L__BB620_71:
	div.s64 	%rd538, %rd536, %rd159;
	mul.lo.s64 	%rd299, %rd538, %rd159;
	sub.s64 	%rd539, %rd536, %rd299;
$L__BB620_72:
	add.s64 	%rd301, %rd1, %rd295;
	ld.global.u64 	%rd302, [%rd301];
	mad.lo.s64 	%rd166, %rd302, %rd539, %rd158;
	add.s32 	%r33, %r209, -1;
	mul.wide.u32 	%rd303, %r33, 8;
	add.s64 	%rd304, %rd2, %rd303;
	ld.global.u64 	%rd167, [%rd304];
	or.b64  	%rd305, %rd538, %rd167;
	and.b64  	%rd306, %rd305, -4294967296;
	setp.ne.s64 	%p25, %rd306, 0;
	@%p25 bra 	$L__BB620_74;
	cvt.u32.u64 	%r77, %rd167;
	cvt.u32.u64 	%r78, %rd538;
	div.u32 	%r79, %r78, %r77;
	mul.lo.s32 	%r80, %r79, %r77;
	sub.s32 	%r81, %r78, %r80;
	cvt.u64.u32 	%rd540, %r79;
	cvt.u64.u32 	%rd541, %r81;
	bra.uni 	$L__BB620_75;
$L__BB620_74:
	div.s64 	%rd540, %rd538, %rd167;
	mul.lo.s64 	%rd307, %rd540, %rd167;
	sub.s64 	%rd541, %rd538, %rd307;
$L__BB620_75:
	add.s64 	%rd309, %rd1, %rd303;
	ld.global.u64 	%rd310, [%rd309];
	mad.lo.s64 	%rd174, %rd310, %rd541, %rd166;
	add.s32 	%r34, %r209, -2;
	mul.wide.u32 	%rd311, %r34, 8;
	add.s64 	%rd312, %rd2, %rd311;
	ld.global.u64 	%rd175, [%rd312];
	or.b64  	%rd313, %rd540, %rd175;
	and.b64  	%rd314, %rd313, -4294967296;
	setp.ne.s64 	%p26, %rd314, 0;
	@%p26 bra 	$L__BB620_77;
	cvt.u32.u64 	%r82, %rd175;
	cvt.u32.u64 	%r83, %rd540;
	div.u32 	%r84, %r83, %r82;
	mul.lo.s32 	%r85, %r84, %r82;
	sub.s32 	%r86, %r83, %r85;
	cvt.u64.u32 	%rd542, %r84;
	cvt.u64.u32 	%rd543, %r86;
	bra.uni 	$L__BB620_78;
$L__BB620_77:
	div.s64 	%rd542, %rd540, %rd175;
	mul.lo.s64 	%rd315, %rd542, %rd175;
	sub.s64 	%rd543, %rd540, %rd315;
$L__BB620_78:
	add.s64 	%rd317, %rd1, %rd311;
	ld.global.u64 	%rd318, [%rd317];
	mad.lo.s64 	%rd182, %rd318, %rd543, %rd174;
	add.s32 	%r35, %r209, -3;
	mul.wide.u32 	%rd319, %r35, 8;
	add.s64 	%rd320, %rd2, %rd319;
	ld.global.u64 	%rd183, [%rd320];
	or.b64  	%rd321, %rd542, %rd183;
	and.b64  	%rd322, %rd321, -4294967296;
	setp.ne.s64 	%p27, %rd322, 0;
	@%p27 bra 	$L__BB620_80;
	cvt.u32.u64 	%r87, %rd183;
	cvt.u32.u64 	%r88, %rd542;
	div.u32 	%r89, %r88, %r87;
	mul.lo.s32 	%r90, %r89, %r87;
	sub.s32 	%r91, %r88, %r90;
	cvt.u64.u32 	%rd544, %r89;
	cvt.u64.u32 	%rd545, %r91;
	bra.uni 	$L__BB620_81;
$L__BB620_80:
	div.s64 	%rd544, %rd542, %rd183;
	mul.lo.s64 	%rd323, %rd544, %rd183;
	sub.s64 	%rd545, %rd542, %rd323;
$L__BB620_81:
	add.s64 	%rd325, %rd1, %rd319;
	ld.global.u64 	%rd326, [%rd325];
	mad.lo.s64 	%rd190, %rd326, %rd545, %rd182;
	mul.wide.u32 	%rd327, %r32, 8;
	add.s64 	%rd328, %rd2, %rd327;
	ld.global.u64 	%rd191, [%rd328];
	or.b64  	%rd329, %rd544, %rd191;
	and.b64  	%rd330, %rd329, -4294967296;
	setp.ne.s64 	%p28, %rd330, 0;
	@%p28 bra 	$L__BB620_83;
	cvt.u32.u64 	%r92, %rd191;
	cvt.u32.u64 	%r93, %rd544;
	div.u32 	%r94, %r93, %r92;
	mul.lo.s32 	%r95, %r94, %r92;
	sub.s32 	%r96, %r93, %r95;
	cvt.u64.u32 	%rd561, %r94;
	cvt.u64.u32 	%rd547, %r96;
	bra.uni 	$L__BB620_84;
$L__BB620_83:
	div.s64 	%rd561, %rd544, %rd191;
	mul.lo.s64 	%rd331, %rd561, %rd191;
	sub.s64 	%rd547, %rd544, %rd331;
$L__BB620_84:
	add.s64 	%rd333, %rd1, %rd327;
	ld.global.u64 	%rd334, [%rd333];
	mad.lo.s64 	%rd335, %rd334, %rd547, %rd190;
	shl.b64 	%rd336, %rd335, 1;
	add.s64 	%rd570, %rd570, %rd336;
	add.s32 	%r209, %r209, -8;
	add.s32 	%r208, %r208, 8;
	setp.ne.s32 	%p29, %r208, 0;
	@%p29 bra 	$L__BB620_60;
	add.s32 	%r211, %r209, 3;
$L__BB620_86:
	setp.eq.s32 	%p30, %r24, 0;
	@%p30 bra 	$L__BB620_115;
	and.b32  	%r40, %r22, 3;
	setp.lt.u32 	%p31, %r24, 4;
	@%p31 bra 	$L__BB620_101;
	mul.wide.u32 	%rd338, %r211, 8;
	add.s64 	%rd339, %rd2, %rd338;
	ld.global.u64 	%rd202, [%rd339];
	or.b64  	%rd340, %rd561, %rd202;
	and.b64  	%rd341, %rd340, -4294967296;
	setp.ne.s64 	%p32, %rd341, 0;
	@%p32 bra 	$L__BB620_90;
	cvt.u32.u64 	%r97, %rd202;
	cvt.u32.u64 	%r98, %rd561;
	div.u32 	%r99, %r98, %r97;
	mul.lo.s32 	%r100, %r99, %r97;
	sub.s32 	%r101, %r98, %r100;
	cvt.u64.u32 	%rd551, %r99;
	cvt.u64.u32 	%rd552, %r101;
	bra.uni 	$L__BB620_91;
$L__BB620_90:
	div.s64 	%rd551, %rd561, %rd202;
	mul.lo.s64 	%rd342, %rd551, %rd202;
	sub.s64 	%rd552, %rd561, %rd342;
$L__BB620_91:
	add.s64 	%rd344, %rd1, %rd338;
	ld.global.u64 	%rd345, [%rd344];
	mul.lo.s64 	%rd209, %rd345, %rd552;
	add.s32 	%r41, %r211, -1;
	mul.wide.u32 	%rd346, %r41, 8;
	add.s64 	%rd347, %rd2, %rd346;
	ld.global.u64 	%rd210, [%rd347];
	or.b64  	%rd348, %rd551, %rd210;
	and.b64  	%rd349, %rd348, -4294967296;
	setp.ne.s64 	%p33, %rd349, 0;
	@%p33 bra 	$L__BB620_93;
	cvt.u32.u64 	%r102, %rd210;
	cvt.u32.u64 	%r103, %rd551;
	div.u32 	%r104, %r103, %r102;
	mul.lo.s32 	%r105, %r104, %r102;
	sub.s32 	%r106, %r103, %r105;
	cvt.u64.u32 	%rd553, %r104;
	cvt.u64.u32 	%rd554, %r106;
	bra.uni 	$L__BB620_94;
$L__BB620_93:
	div.s64 	%rd553, %rd551, %rd210;
	mul.lo.s64 	%rd350, %rd553, %rd210;
	sub.s64 	%rd554, %rd551, %rd350;
$L__BB620_94:
	add.s64 	%rd352, %rd1, %rd346;
	ld.global.u64 	%rd353, [%rd352];
	mad.lo.s64 	%rd217, %rd353, %rd554, %rd209;
	add.s32 	%r42, %r211, -2;
	mul.wide.u32 	%rd354, %r42, 8;
	add.s64 	%rd355, %rd2, %rd354;
	ld.global.u64 	%rd218, [%rd355];
	or.b64  	%rd356, %rd553, %rd218;
	and.b64  	%rd357, %rd356, -4294967296;
	setp.ne.s64 	%p34, %rd357, 0;
	@%p34 bra 	$L__BB620_96;
	cvt.u32.u64 	%r107, %rd218;
	cvt.u32.u64 	%r108, %rd553;
	div.u32 	%r109, %r108, %r107;
	mul.lo.s32 	%r110, %r109, %r107;
	sub.s32 	%r111, %r108, %r110;
	cvt.u64.u32 	%rd555, %r109;
	cvt.u64.u32 	%rd556, %r111;
	bra.uni 	$L__BB620_97;
$L__BB620_96:
	div.s64 	%rd555, %rd553, %rd218;
	mul.lo.s64 	%rd358, %rd555, %rd218;
	sub.s64 	%rd556, %rd553, %rd358;
$L__BB620_97:
	add.s64 	%rd360, %rd1, %rd354;
	ld.global.u64 	%rd361, [%rd360];
	mad.lo.s64 	%rd225, %rd361, %rd556, %rd217;
	add.s32 	%r43, %r211, -3;
	mul.wide.u32 	%rd362, %r43, 8;
	add.s64 	%rd363, %rd2, %rd362;
	ld.global.u64 	%rd226, [%rd363];
	or.b64  	%rd364, %rd555, %rd226;
	and.b64  	%rd365, %rd364, -4294967296;
	setp.ne.s64 	%p35, %rd365, 0;
	@%p35 bra 	$L__BB620_99;
	cvt.u32.u64 	%r112, %rd226;
	cvt.u32.u64 	%r113, %rd555;
	div.u32 	%r114, %r113, %r112;
	mul.lo.s32 	%r115, %r114, %r112;
	sub.s32 	%r116, %r113, %r115;
	cvt.u64.u32 	%rd561, %r114;
	cvt.u64.u32 	%rd558, %r116;
	bra.uni 	$L__BB620_100;
$L__BB620_99:
	div.s64 	%rd561, %rd555, %rd226;
	mul.lo.s64 	%rd366, %rd561, %rd226;
	sub.s64 	%rd558, %rd555, %rd366;
$L__BB620_100:
	add.s64 	%rd368, %rd1, %rd362;
	ld.global.u64 	%rd369, [%rd368];
	mad.lo.s64 	%rd370, %rd369, %rd558, %rd225;
	shl.b64 	%rd371, %rd370, 1;
	add.s64 	%rd570, %rd570, %rd371;
	add.s32 	%r211, %r211, -4;
$L__BB620_101:
	setp.eq.s32 	%p36, %r40, 0;
	@%p36 bra 	$L__BB620_115;
	setp.eq.s32 	%p37, %r40, 1;
	@%p37 bra 	$L__BB620_110;
	mul.wide.u32 	%rd373, %r211, 8;
	add.s64 	%rd374, %rd2, %rd373;
	ld.global.u64 	%rd237, [%rd374];
	or.b64  	%rd375, %rd561, %rd237;
	and.b64  	%rd376, %rd375, -4294967296;
	setp.ne.s64 	%p38, %rd376, 0;
	@%p38 bra 	$L__BB620_105;
	cvt.u32.u64 	%r117, %rd237;
	cvt.u32.u64 	%r118, %rd561;
	div.u32 	%r119, %r118, %r117;
	mul.lo.s32 	%r120, %r119, %r117;
	sub.s32 	%r121, %r118, %r120;
	cvt.u64.u32 	%rd562, %r119;
	cvt.u64.u32 	%rd563, %r121;
	bra.uni 	$L__BB620_106;
$L__BB620_105:
	div.s64 	%rd562, %rd561, %rd237;
	mul.lo.s64 	%rd377, %rd562, %rd237;
	sub.s64 	%rd563, %rd561, %rd377;
$L__BB620_106:
	add.s64 	%rd379, %rd1, %rd373;
	ld.global.u64 	%rd380, [%rd379];
	mul.lo.s64 	%rd244, %rd380, %rd563;
	add.s32 	%r46, %r211, -1;
	mul.wide.u32 	%rd381, %r46, 8;
	add.s64 	%rd382, %rd2, %rd381;
	ld.global.u64 	%rd245, [%rd382];
	or.b64  	%rd383, %rd562, %rd245;
	and.b64  	%rd384, %rd383, -4294967296;
	setp.ne.s64 	%p39, %rd384, 0;
	@%p39 bra 	$L__BB620_108;
	cvt.u32.u64 	%r122, %rd245;
	cvt.u32.u64 	%r123, %rd562;
	div.u32 	%r124, %r123, %r122;
	mul.lo.s32 	%r125, %r124, %r122;
	sub.s32 	%r126, %r123, %r125;
	cvt.u64.u32 	%rd561, %r124;
	cvt.u64.u32 	%rd565, %r126;
	bra.uni 	$L__BB620_109;
$L__BB620_108:
	div.s64 	%rd561, %rd562, %rd245;
	mul.lo.s64 	%rd385, %rd561, %rd245;
	sub.s64 	%rd565, %rd562, %rd385;
$L__BB620_109:
	add.s64 	%rd387, %rd1, %rd381;
	ld.global.u64 	%rd388, [%rd387];
	mad.lo.s64 	%rd389, %rd388, %rd565, %rd244;
	shl.b64 	%rd390, %rd389, 1;
	add.s64 	%rd570, %rd570, %rd390;
	add.s32 	%r211, %r211, -2;
$L__BB620_110:
	and.b32  	%r127, %r22, 1;
	setp.eq.b32 	%p40, %r127, 1;
	not.pred 	%p41, %p40;
	@%p41 bra 	$L__BB620_115;
	mul.wide.u32 	%rd391, %r211, 8;
	add.s64 	%rd392, %rd2, %rd391;
	ld.global.u64 	%rd256, [%rd392];
	or.b64  	%rd393, %rd561, %rd256;
	and.b64  	%rd394, %rd393, -4294967296;
	setp.ne.s64 	%p42, %rd394, 0;
	@%p42 bra 	$L__BB620_113;
	cvt.u32.u64 	%r128, %rd256;
	cvt.u32.u64 	%r129, %rd561;
	rem.u32 	%r130, %r129, %r128;
	cvt.u64.u32 	%rd569, %r130;
	bra.uni 	$L__BB620_114;
$L__BB620_113:
	rem.s64 	%rd569, %rd561, %rd256;
$L__BB620_114:
	add.s64 	%rd396, %rd1, %rd391;
	ld.global.u64 	%rd397, [%rd396];
	mul.lo.s64 	%rd398, %rd397, %rd569;
	shl.b64 	%rd399, %rd398, 1;
	add.s64 	%rd570, %rd570, %rd399;
$L__BB620_115:
	ld.global.u16 	%rs2, [%rd570];
	and.b16  	%rs3, %rs2, 32767;
	setp.ne.s16 	%p43, %rs3, 0;
	selp.u16 	%rs4, 1, 0, %p43;
	st.shared.u8 	[%r5], %rs4;
$L__BB620_116:
	bar.sync 	0;
	setp.lt.u32 	%p67, %r213, 66;
	@%p67 bra 	$L__BB620_122;
$L__BB620_117:
	shr.u32 	%r50, %r213, 1;
	setp.ge.u32 	%p68, %r1, %r50;
	@%p68 bra 	$L__BB620_121;
	ld.shared.u8 	%rs10, [%r5];
	setp.ne.s16 	%p70, %rs10, 0;
	mov.pred 	%p87, -1;
	@%p70 bra 	$L__BB620_120;
	add.s32 	%r202, %r5, %r50;
	ld.shared.u8 	%rs11, [%r202];
	setp.ne.s16 	%p87, %rs11, 0;
$L__BB620_120:
	selp.u16 	%rs12, 1, 0, %p87;
	st.shared.u8 	[%r5], %rs12;
$L__BB620_121:
	bar.sync 	0;
	setp.gt.u32 	%p71, %r213, 131;
	mov.u32 	%r213, %r50;
	@%p71 bra 	$L__BB620_117;
$L__BB620_122:
	setp.gt.u32 	%p72, %r1, 31;
	@%p72 bra 	$L__BB620_137;
	ld.volatile.shared.u8 	%rs13, [%r5];
	setp.ne.s16 	%p74, %rs13, 0;
	mov.pred 	%p88, -1;
	@%p74 bra 	$L__BB620_125;
	ld.volatile.shared.u8 	%rs14, [%r5+32];
	setp.ne.s16 	%p88, %rs14, 0;
$L__BB620_125:
	selp.u16 	%rs15, 1, 0, %p88;
	st.volatile.shared.u8 	[%r5], %rs15;
	ld.volatile.shared.u8 	%rs16, [%r5];
	setp.ne.s16 	%p76, %rs16, 0;
	mov.pred 	%p89, -1;
	@%p76 bra 	$L__BB620_127;
	ld.volatile.shared.u8 	%rs17, [%r5+16];
	setp.ne.s16 	%p89, %rs17, 0;
$L__BB620_127:
	selp.u16 	%rs18, 1, 0, %p89;
	st.volatile.shared.u8 	[%r5], %rs18;
	ld.volatile.shared.u8 	%rs19, [%r5];
	setp.ne.s16 	%p78, %rs19, 0;
	mov.pred 	%p90, -1;
	@%p78 bra 	$L__BB620_129;
	ld.volatile.shared.u8 	%rs20, [%r5+8];
	setp.ne.s16 	%p90, %rs20, 0;
$L__BB620_129:
	selp.u16 	%rs21, 1, 0, %p90;
	st.volatile.shared.u8 	[%r5], %rs21;
	ld.volatile.shared.u8 	%rs22, [%r5];
	setp.ne.s16 	%p80, %rs22, 0;
	mov.pred 	%p91, -1;
	@%p80 bra 	$L__BB620_131;
	ld.volatile.shared.u8 	%rs23, [%r5+4];
	setp.ne.s16 	%p91, %rs23, 0;
$L__BB620_131:
	selp.u16 	%rs24, 1, 0, %p91;
	st.volatile.shared.u8 	[%r5], %rs24;
	ld.volatile.shared.u8 	%rs25, [%r5];
	setp.ne.s16 	%p82, %rs25, 0;
	mov.pred 	%p92, -1;
	@%p82 bra 	$L__BB620_133;
	ld.volatile.shared.u8 	%rs26, [%r5+2];
	setp.ne.s16 	%p92, %rs26, 0;
$L__BB620_133:
	selp.u16 	%rs27, 1, 0, %p92;
	st.volatile.shared.u8 	[%r5], %rs27;
	ld.volatile.shared.u8 	%rs28, [%r5];
	setp.ne.s16 	%p84, %rs28, 0;
	mov.pred 	%p93, -1;
	@%p84 bra 	$L__BB620_135;
	ld.volatile.shared.u8 	%rs29, [%r5+1];
	setp.ne.s16 	%p93, %rs29, 0;
$L__BB620_135:
	selp.u16 	%rs30, 1, 0, %p93;
	st.volatile.shared.u8 	[%r5], %rs30;
	setp.ne.s32 	%p85, %r1, 0;
	@%p85 bra 	$L__BB620_137;
	ld.param.u64 	%rd485, [contiguous_any2_bf16_param_0];
	ld.shared.u8 	%rs31, [anysdata_bf16];
	cvt.u64.u32 	%rd480, %r2;
	mov.u32 	%r203, %ctaid.y;
	cvt.u64.u32 	%rd481, %r203;
	mad.lo.s64 	%rd482, %rd265, %rd481, %rd480;
	cvta.to.global.u64 	%rd483, %rd485;
	add.s64 	%rd484, %rd483, %rd482;
	st.global.u8 	[%rd484], %rs31;
$L__BB620_137:
	ret;

}
	// .globl	contiguous_any22_bf16
.visible .entry contiguous_any22_bf16(
	.param .u64 .ptr .align 1 contiguous_any22_bf16_param_0,
	.param .u64 .ptr .align 1 contiguous_any22_bf16_param_1,
	.param .u64 contiguous_any22_bf16_param_2,
	.param .u64 contiguous_any22_bf16_param_3
)
{
	.reg .pred 	%p<49>;
	.reg .b16 	%rs<32>;
	.reg .b32 	%r<17>;
	.reg .b64 	%rd<26>;

	ld.param.u64 	%rd5, [contiguous_any22_bf16_param_0];
	ld.param.u64 	%rd8, [contiguous_any22_bf16_param_1];
	ld.param.u64 	%rd6, [contiguous_any22_bf16_param_2];
	ld.param.u64 	%rd7, [contiguous_any22_bf16_param_3];
	cvta.to.global.u64 	%rd1, %rd8;
	mov.u32 	%r1, %tid.x;
	mov.u32 	%r2, %ctaid.x;
	mov.u32 	%r16, %ntid.x;
	mul.lo.s32 	%r8, %r2, %r16;
	shl.b32 	%r9, %r8, 1;
	add.s32 	%r4, %r9, %r1;
	mov.u32 	%r10, anysdata_bf16;
	add.s32 	%r5, %r10, %r1;
	mov.b16 	%rs1, 0;
	st.shared.u8 	[%r5], %rs1;
	add.s32 	%r11, %r4, %r16;
	cvt.u64.u32 	%rd2, %r11;
	setp.le.u64 	%p17, %rd6, %rd2;
	@%p17 bra 	$L__BB621_4;
	cvt.u64.u32 	%rd13, %r4;
	mov.u32 	%r13, %ctaid.y;
	cvt.u64.u32 	%rd14, %r13;
	mul.lo.s64 	%rd3, %rd6, %rd14;
	add.s64 	%rd15, %rd3, %rd13;
	shl.b64 	%rd16, %rd15, 1;
	add.s64 	%rd17, %rd1, %rd16;
	ld.global.u16 	%rs5, [%rd17];
	and.b16  	%rs6, %rs5, 32767;
	setp.ne.s16 	%p21, %rs6, 0;
	mov.pred 	%p41, -1;
	@%p21 bra 	$L__BB621_3;
	add.s64 	%rd18, %rd3, %rd2;
	shl.b64 	%rd19, %rd18, 1;
	add.s64 	%rd20, %rd1, %rd19;
	ld.global.u16 	%rs7, [%rd20];
	and.b16  	%rs8, %rs7, 32767;
	setp.ne.s16 	%p41, %rs8, 0;
$L__BB621_3:
	selp.u16 	%rs9, 1, 0, %p41;
	st.shared.u8 	[%r5], %rs9;
	bra.uni 	$L__BB621_6;
$L__BB621_4:
	cvt.u64.u32 	%rd4, %r4;
	setp.le.u64 	%p18, %rd6, %rd4;
	@%p18 bra 	$L__BB621_6;
	mov.u32 	%r12, %ctaid.y;
	cvt.u64.u32 	%rd9, %r12;
	mad.lo.s64 	%rd10, %rd6, %rd9, %rd4;
	shl.b64 	%rd11, %rd10, 1;
	add.s64 	%rd12, %rd1, %rd11;
	ld.global.u16 	%rs2, [%rd12];
	and.b16  	%rs3, %rs2, 32767;
	setp.ne.s16 	%p19, %rs3, 0;
	selp.u16 	%rs4, 1, 0, %p19;
	st.shared.u8 	[%r5], %rs4;
$L__BB621_6:
	bar.sync 	0;
	setp.lt.u32 	%p22, %r16, 66;
	@%p22 bra 	$L__BB621_12;
$L__BB621_7:
	shr.u32 	%r7, %r16, 1;
	setp.ge.u32 	%p23, %r1, %r7;
	@%p23 bra 	$L__BB621_11;
	ld.shared.u8 	%rs10, [%r5];
	setp.ne.s16 	%p25, %rs10, 0;
	mov.pred 	%p42, -1;
	@%p25 bra 	$L__BB621_10;
	add.s32 	%r14, %r5, %r7;
	ld.shared.u8 	%rs11, [%r14];
	setp.ne.s16 	%p42, %rs11, 0;
$L__BB621_10:
	selp.u16 	%rs12, 1, 0, %p42;
	st.shared.u8 	[%r5], %rs12;
$L__BB621_11:
	bar.sync 	0;
	setp.gt.u32 	%p26, %r16, 131;
	mov.u32 	%r16, %r7;
	@%p26 bra 	$L__BB621_7;
$L__BB621_12:
	setp.gt.u32 	%p27, %r1, 31;
	@%p27 bra 	$L__BB621_27;
	ld.volatile.shared.u8 	%rs13, [%r5];
	setp.ne.s16 	%p29, %rs13, 0;
	mov.pred 	%p43, -1;
	@%p29 bra 	$L__BB621_15;
	ld.volatile.shared.u8 	%rs14, [%r5+32];
	setp.ne.s16 	%p43, %rs14, 0;
$L__BB621_15:
	selp.u16 	%rs15, 1, 0, %p43;
	st.volatile.shared.u8 	[%r5], %rs15;
	ld.volatile.shared.u8 	%rs16, [%r5];
	setp.ne.s16 	%p31, %rs16, 0;
	mov.pred 	%p44, -1;
	@%p31 bra 	$L__BB621_17;
	ld.volatile.shared.u8 	%rs17, [%r5+16];
	setp.ne.s16 	%p44, %rs17, 0;
$L__BB621_17:
	selp.u16 	%rs18, 1, 0, %p44;
	st.volatile.shared.u8 	[%r5], %rs18;
	ld.volatile.shared.u8 	%rs19, [%r5];
	setp.ne.s16 	%p33, %rs19, 0;
	mov.pred 	%p45, -1;
	@%p33 bra 	$L__BB621_19;
	ld.volatile.shared.u8 	%rs20, [%r5+8];
	setp.ne.s16 	%p45, %rs20, 0;
$L__BB621_19:
	selp.u16 	%rs21, 1, 0, %p45;
	st.volatile.shared.u8 	[%r5], %rs21;
	ld.volatile.shared.u8 	%rs22, [%r5];
	setp.ne.s16 	%p35, %rs22, 0;
	mov.pred 	%p46, -1;
	@%p35 bra 	$L__BB621_21;
	ld.volatile.shared.u8 	%rs23, [%r5+4];
	setp.ne.s16 	%p46, %rs23, 0;
$L__BB621_21:
	selp.u16 	%rs24, 1, 0, %p46;
	st.volatile.shared.u8 	[%r5], %rs24;
	ld.volatile.shared.u8 	%rs25, [%r5];
	setp.ne.s16 	%p37, %rs25, 0;
	mov.pred 	%p47, -1;
	@%p37 bra 	$L__BB621_23;
	ld.volatile.shared.u8 	%rs26, [%r5+2];
	setp.ne.s16 	%p47, %rs26, 0;
$L__BB621_23:
	selp.u16 	%rs27, 1, 0, %p47;
	st.volatile.shared.u8 	[%r5], %rs27;
	ld.volatile.shared.u8 	%rs28, [%r5];
	setp.ne.s16 	%p39, %rs28, 0;
	mov.pred 	%p48, -1;
	@%p39 bra 	$L__BB621_25;
	ld.volatile.shared.u8 	%rs29, [%r5+1];
	setp.ne.s16 	%p48, %rs29, 0;
$L__BB621_25:
	selp.u16 	%rs30, 1, 0, %p48;
	st.volatile.shared.u8 	[%r5], %rs30;
	setp.ne.s32 	%p40, %r1, 0;
	@%p40 bra 	$L__BB621_27;
	ld.shared.u8 	%rs31, [anysdata_bf16];
	cvt.u64.u32 	%rd21, %r2;
	mov.u32 	%r15, %ctaid.y;
	cvt.u64.u32 	%rd22, %r15;
	mad.lo.s64 	%rd23, %rd7, %rd22, %rd21;
	cvta.to.global.u64 	%rd24, %rd5;
	add.s64 	%rd25, %rd24, %rd23;
	st.global.u8 	[%rd25], %rs31;
$L__BB621_27:
	ret;

}
	// .globl	contiguous_any3_bf16
.visible .entry contiguous_any3_bf16(
	.param .u64 .ptr .align 1 contiguous_any3_bf16_param_0,
	.param .u64 .ptr .align 1 contiguous_any3_bf16_param_1,
	.param .u64 .ptr .align 1 contiguous_any3_bf16_param_2,
	.param .u64 .ptr .align 1 contiguous_any3_bf16_param_3,
	.param .u64 contiguous_any3_bf16_param_4,
	.param .u64 contiguous_any3_bf16_param_5,
	.param .u64 contiguous_any3_bf16_param_6
)
{
	.reg .pred 	%p<81>;
	.reg .b16 	%rs<51>;
	.reg .b32 	%r<188>;
	.reg .b64 	%rd<307>;

	ld.param.u64 	%rd144, [contiguous_any3_bf16_param_0];
	ld.param.u64 	%rd145, [contiguous_any3_bf16_param_1];
	ld.param.u64 	%rd148, [contiguous_any3_bf16_param_2];
	ld.param.u64 	%rd149, [contiguous_any3_bf16_param_3];
	ld.param.u64 	%rd146, [contiguous_any3_bf16_param_4];
	ld.param.u64 	%rd147, [contiguous_any3_bf16_param_5];
	ld.param.u64 	%rd150, [contiguous_any3_bf16_param_6];
	cvta.to.global.u64 	%rd1, %rd149;
	cvta.to.global.u64 	%rd2, %rd148;
	mov.u32 	%r1, %tid.y;
	mov.u32 	%r2, %ntid.x;
	mov.u32 	%r3, %tid.x;
	mad.lo.s32 	%r70, %r1, %r2, %r3;
	mov.u32 	%r71, %ctaid.x;
	mad.lo.s32 	%r72, %r71, %r2, %r3;
	mov.u32 	%r4, %ctaid.y;
	mov.u32 	%r5, %ntid.y;
	mad.lo.s32 	%r73, %r4, %r5, %r1;
	mov.u32 	%r74, anysdata_bf16;
	add.s32 	%r7, %r74, %r70;
	mov.b16 	%rs16, 0;
	st.shared.u8 	[%r7], %rs16;
	cvt.u64.u32 	%rd3, %r72;
	setp.le.u64 	%p9, %rd147, %rd3;
	cvt.u64.u32 	%rd152, %r73;
	setp.le.u64 	%p10, %rd150, %rd152;
	or.pred  	%p11, %p9, %p10;
	@%p11 bra 	$L__BB622_95;
	cvt.u32.u64 	%r75, %rd3;
	cvt.u32.u64 	%r76, %rd147;
	mad.lo.s32 	%r179, %r73, %r76, %r75;
	cvt.u32.u64 	%r9, %rd146;
	add.s32 	%r178, %r9, -1;
	setp.lt.s32 	%p12, %r178, 0;
	mov.b64 	%rd306, 0;
	@%p12 bra 	$L__BB622_59;
	setp.lt.u32 	%p13, %r178, 7;
	mov.b64 	%rd306, 0;
	@%p13 bra 	$L__BB622_30;
	add.s32 	%r174, %r9, -4;
	and.b32  	%r77, %r9, -8;
	neg.s32 	%r173, %r77;
	mov.b64 	%rd306, 0;
$L__BB622_4:
	.pragma "nounroll";
	add.s32 	%r16, %r174, 3;
	cvt.u64.u32 	%rd5, %r179;
	mul.wide.u32 	%rd157, %r16, 8;
	add.s64 	%rd158, %rd2, %rd157;
	ld.global.u64 	%rd6, [%rd158];
	and.b64  	%rd159, %rd6, -4294967296;
	setp.ne.s64 	%p14, %rd159, 0;
	@%p14 bra 	$L__BB622_6;
	cvt.u32.u64 	%r78, %rd6;
	cvt.u32.u64 	%r79, %rd5;
	div.u32 	%r80, %r79, %r78;
	mul.lo.s32 	%r81, %r80, %r78;
	sub.s32 	%r82, %r79, %r81;
	cvt.u64.u32 	%rd271, %r80;
	cvt.u64.u32 	%rd272, %r82;
	bra.uni 	$L__BB622_7;
$L__BB622_6:
	div.s64 	%rd271, %rd5, %rd6;
	mul.lo.s64 	%rd160, %rd271, %rd6;
	sub.s64 	%rd272, %rd5, %rd160;
$L__BB622_7:
	mul.wide.u32 	%rd161, %r16, 8;
	add.s64 	%rd162, %rd1, %rd161;
	ld.global.u64 	%rd163, [%rd162];
	mad.lo.s64 	%rd13, %rd163, %rd272, %rd306;
	add.s32 	%r17, %r174, 2;
	and.b64  	%rd14, %rd271, 4294967295;
	mul.wide.u32 	%rd164, %r17, 8;
	add.s64 	%rd165, %rd2, %rd164;
	ld.global.u64 	%rd15, [%rd165];
	and.b64  	%rd166, %rd15, -4294967296;
	setp.ne.s64 	%p15, %rd166, 0;
	@%p15 bra 	$L__BB622_9;
	cvt.u32.u64 	%r83, %rd15;
	cvt.u32.u64 	%r84, %rd14;
	div.u32 	%r85, %r84, %r83;
	mul.lo.s32 	%r86, %r85, %r83;
	sub.s32 	%r87, %r84, %r86;
	cvt.u64.u32 	%rd273, %r85;
	cvt.u64.u32 	%rd274, %r87;
	bra.uni 	$L__BB622_10;
$L__BB622_9:
	div.s64 	%rd273, %rd14, %rd15;
	mul.lo.s64 	%rd167, %rd273, %rd15;
	sub.s64 	%rd274, %rd14, %rd167;
$L__BB622_10:
	mul.wide.u32 	%rd168, %r17, 8;
	add.s64 	%rd169, %rd1, %rd168;
	ld.global.u64 	%rd170, [%rd169];
	mad.lo.s64 	%rd22, %rd170, %rd274, %rd13;
	add.s32 	%r18, %r174, 1;
	and.b64  	%rd23, %rd273, 4294967295;
	mul.wide.u32 	%rd171, %r18, 8;
	add.s64 	%rd172, %rd2, %rd171;
	ld.global.u64 	%rd24, [%rd172];
	and.b64  	%rd173, %rd24, -4294967296;
	setp.ne.s64 	%p16, %rd173, 0;
	@%p16 bra 	$L__BB622_12;
	cvt.u32.u64 	%r88, %rd24;
	cvt.u32.u64 	%r89, %rd23;
	div.u32 	%r90, %r89, %r88;
	mul.lo.s32 	%r91, %r90, %r88;
	sub.s32 	%r92, %r89, %r91;
	cvt.u64.u32 	%rd275, %r90;
	cvt.u64.u32 	%rd276, %r92;
	bra.uni 	$L__BB622_13;
$L__BB622_12:
	div.s64 	%rd275, %rd23, %rd24;
	mul.lo.s64 	%rd174, %rd275, %rd24;
	sub.s64 	%rd276, %rd23, %rd174;
$L__BB622_13:
	mul.wide.u32 	%rd175, %r18, 8;
	add.s64 	%rd176, %rd1, %rd175;
	ld.global.u64 	%rd177, [%rd176];
	mad.lo.s64 	%rd31, %rd177, %rd276, %rd22;
	and.b64  	%rd32, %rd275, 4294967295;
	mul.wide.u32 	%rd178, %r174, 8;
	add.s64 	%rd179, %rd2, %rd178;
	ld.global.u64 	%rd33, [%rd179];
	and.b64  	%rd180, %rd33, -4294967296;
	setp.ne.s64 	%p17, %rd180, 0;
	@%p17 bra 	$L__BB622_15;
	cvt.u32.u64 	%r93, %rd33;
	cvt.u32.u64 	%r94, %rd32;
	div.u32 	%r95, %r94, %r93;
	mul.lo.s32 	%r96, %r95, %r93;
	sub.s32 	%r97, %r94, %r96;
	cvt.u64.u32 	%rd277, %r95;
	cvt.u64.u32 	%rd278, %r97;
	bra.uni 	$L__BB622_16;
$L__BB622_15:
	div.s64 	%rd277, %rd32, %rd33;
	mul.lo.s64 	%rd181, %rd277, %rd33;
	sub.s64 	%rd278, %rd32, %rd181;
$L__BB622_16:
	mul.wide.u32 	%rd182, %r174, 8;
	add.s64 	%rd183, %rd1, %rd182;
	ld.global.u64 	%rd184, [%rd183];
	mad.lo.s64 	%rd40, %rd184, %rd278, %rd31;
	add.s32 	%r19, %r174, -1;
	and.b64  	%rd41, %rd277, 4294967295;
	mul.wide.u32 	%rd185, %r19, 8;
	add.s64 	%rd186, %rd2, %rd185;
	ld.global.u64 	%rd42, [%rd186];
	and.b64  	%rd187, %rd42, -4294967296;
	setp.ne.s64 	%p18, %rd187, 0;
	@%p18 bra 	$L__BB622_18;
	cvt.u32.u64 	%r98, %rd42;
	cvt.u32.u64 	%r99, %rd41;
	div.u32 	%r100, %r99, %r98;
	mul.lo.s32 	%r101, %r100, %r98;
	sub.s32 	%r102, %r99, %r101;
	cvt.u64.u32 	%rd279, %r100;
	cvt.u64.u32 	%rd280, %r102;
	bra.uni 	$L__BB622_19;
$L__BB622_18:
	div.s64 	%rd279, %rd41, %rd42;
	mul.lo.s64 	%rd188, %rd279, %rd42;
	sub.s64 	%rd280, %rd41, %rd188;
$L__BB622_19:
	mul.wide.u32 	%rd189, %r19, 8;
	add.s64 	%rd190, %rd1, %rd189;
	ld.global.u64 	%rd191, [%rd190];
	mad.lo.s64 	%rd49, %rd191, %rd280, %rd40;
	add.s32 	%r20, %r174, -2;
	and.b64  	%rd50, %rd279, 4294967295;
	mul.wide.u32 	%rd192, %r20, 8;
	add.s64 	%rd193, %rd2, %rd192;
	ld.global.u64 	%rd51, [%rd193];
	and.b64  	%rd194, %rd51, -4294967296;
	setp.ne.s64 	%p19, %rd194, 0;
	@%p19 bra 	$L__BB622_21;
	cvt.u32.u64 	%r103, %rd51;
	cvt.u32.u64 	%r104, %rd50;
	div.u32 	%r105, %r104, %r103;
	mul.lo.s32 	%r106, %r105, %r103;
	sub.s32 	%r107, %r104, %r106;
	cvt.u64.u32 	%rd281, %r105;
	cvt.u64.u32 	%rd282, %r107;
	bra.uni 	$L__BB622_22;
$L__BB622_21:
	div.s64 	%rd281, %rd50, %rd51;
	mul.lo.s64 	%rd195, %rd281, %rd51;
	sub.s64 	%rd282, %rd50, %rd195;
$L__BB622_22:
	mul.wide.u32 	%rd196, %r20, 8;
	add.s64 	%rd197, %rd1, %rd196;
	ld.global.u64 	%rd198, [%rd197];
	mad.lo.s64 	%rd58, %rd198, %rd282, %rd49;
	add.s32 	%r21, %r174, -3;
	and.b64  	%rd59, %rd281, 4294967295;
	mul.wide.u32 	%rd199, %r21, 8;
	add.s64 	%rd200, %rd2, %rd199;
	ld.global.u64 	%rd60, [%rd200];
	and.b64  	%rd201, %rd60, -4294967296;
	setp.ne.s64 	%p20, %rd201, 0;
	@%p20 bra 	$L__BB622_24;
	cvt.u32.u64 	%r108, %rd60;
	cvt.u32.u64 	%r109, %rd59;
	div.u32 	%r110, %r109, %r108;
	mul.lo.s32 	%r111, %r110, %r108;
	sub.s32 	%r112, %r109, %r111;
	cvt.u64.u32 	%rd283, %r110;
	cvt.u64.u32 	%rd284, %r112;
	bra.uni 	$L__BB622_25;
$L__BB622_24:
	div.s64 	%rd283, %rd59, %rd60;
	mul.lo.s64 	%rd202, %rd283, %rd60;
	sub.s64 	%rd284, %rd59, %rd202;
$L__BB622_25:
	mul.wide.u32 	%rd203, %r21, 8;
	add.s64 	%rd204, %rd1, %rd203;
	ld.global.u64 	%rd205, [%rd204];
	mad.lo.s64 	%rd67, %rd205, %rd284, %rd58;
	and.b64  	%rd68, %rd283, 4294967295;
	add.s32 	%r113, %r174, -4;
	mul.wide.u32 	%rd206, %r113, 8;
	add.s64 	%rd207, %rd2, %rd206;
	ld.global.u64 	%rd69, [%rd207];
	and.b64  	%rd208, %rd69, -4294967296;
	setp.ne.s64 	%p21, %rd208, 0;
	@%p21 bra 	$L__BB622_27;
	cvt.u32.u64 	%r114, %rd69;
	cvt.u32.u64 	%r115, %rd68;
	div.u32 	%r116, %r115, %r114;
	mul.lo.s32 	%r117, %r116, %r114;
	sub.s32 	%r118, %r115, %r117;
	cvt.u64.u32 	%rd285, %r116;
	cvt.u64.u32 	%rd286, %r118;
	bra.uni 	$L__BB622_28;
$L__BB622_27:
	div.s64 	%rd285, %rd68, %rd69;
	mul.lo.s64 	%rd209, %rd285, %rd69;
	sub.s64 	%rd286, %rd68, %rd209;
$L__BB622_28:
	mul.wide.u32 	%rd210, %r113, 8;
	add.s64 	%rd211, %rd1, %rd210;
	ld.global.u64 	%rd212, [%rd211];
	mad.lo.s64 	%rd306, %rd212, %rd286, %rd67;
	cvt.u32.u64 	%r179, %rd285;
	add.s32 	%r174, %r174, -8;
	add.s32 	%r173, %r173, 8;
	setp.ne.s32 	%p22, %r173, 0;
	@%p22 bra 	$L__BB622_4;
	add.s32 	%r178, %r174, 3;
$L__BB622_30:
	and.b32  	%r28, %r9, 7;
	setp.eq.s32 	%p23, %r28, 0;
	@%p23 bra 	$L__BB622_59;
	and.b32  	%r29, %r9, 3;
	setp.lt.u32 	%p24, %r28, 4;
	@%p24 bra 	$L__BB622_45;
	cvt.u64.u32 	%rd79, %r179;
	mul.wide.u32 	%rd214, %r178, 8;
	add.s64 	%rd215, %rd2, %rd214;
	ld.global.u64 	%rd80, [%rd215];
	and.b64  	%rd216, %rd80, -4294967296;
	setp.ne.s64 	%p25, %rd216, 0;
	@%p25 bra 	$L__BB622_34;
	cvt.u32.u64 	%r120, %rd80;
	cvt.u32.u64 	%r121, %rd79;
	div.u32 	%r122, %r121, %r120;
	mul.lo.s32 	%r123, %r122, %r120;
	sub.s32 	%r124, %r121, %r123;
	cvt.u64.u32 	%rd289, %r122;
	cvt.u64.u32 	%rd290, %r124;
	bra.uni 	$L__BB622_35;
$L__BB622_34:
	div.s64 	%rd289, %rd79, %rd80;
	mul.lo.s64 	%rd217, %rd289, %rd80;
	sub.s64 	%rd290, %rd79, %rd217;
$L__BB622_35:
	mul.wide.u32 	%rd218, %r178, 8;
	add.s64 	%rd219, %rd1, %rd218;
	ld.global.u64 	%rd220, [%rd219];
	mad.lo.s64 	%rd87, %rd220, %rd290, %rd306;
	add.s32 	%r30, %r178, -1;
	and.b64  	%rd88, %rd289, 4294967295;
	mul.wide.u32 	%rd221, %r30, 8;
	add.s64 	%rd222, %rd2, %rd221;
	ld.global.u64 	%rd89, [%rd222];
	and.b64  	%rd223, %rd89, -4294967296;
	setp.ne.s64 	%p26, %rd223, 0;
	@%p26 bra 	$L__BB622_37;
	cvt.u32.u64 	%r125, %rd89;
	cvt.u32.u64 	%r126, %rd88;
	div.u32 	%r127, %r126, %r125;
	mul.lo.s32 	%r128, %r127, %r125;
	sub.s32 	%r129, %r126, %r128;
	cvt.u64.u32 	%rd291, %r127;
	cvt.u64.u32 	%rd292, %r129;
	bra.uni 	$L__BB622_38;
$L__BB622_37:
	div.s64 	%rd291, %rd88, %rd89;
	mul.lo.s64 	%rd224, %rd291, %rd89;
	sub.s64 	%rd292, %rd88, %rd224;
$L__BB622_38:
	mul.wide.u32 	%rd225, %r30, 8;
	add.s64 	%rd226, %rd1, %rd225;
	ld.global.u64 	%rd227, [%rd226];
	mad.lo.s64 	%rd96, %rd227, %rd292, %rd87;
	add.s32 	%r31, %r178, -2;
	and.b64  	%rd97, %rd291, 4294967295;
	mul.wide.u32 	%rd228, %r31, 8;
	add.s64 	%rd229, %rd2, %rd228;
	ld.global.u64 	%rd98, [%rd229];
	and.b64  	%rd230, %rd98, -4294967296;
	setp.ne.s64 	%p27, %rd230, 0;
	@%p27 bra 	$L__BB622_40;
	cvt.u32.u64 	%r130, %rd98;
	cvt.u32.u64 	%r131, %rd97;
	div.u32 	%r132, %r131, %r130;
	mul.lo.s32 	%r133, %r132, %r130;
	sub.s32 	%r134, %r131, %r133;
	cvt.u64.u32 	%rd293, %r132;
	cvt.u64.u32 	%rd294, %r134;
	bra.uni 	$L__BB622_41;
$L__BB622_40:
	div.s64 	%rd293, %rd97, %rd98;
	mul.lo.s64 	%rd231, %rd293, %rd98;
	sub.s64 	%rd294, %rd97, %rd231;
$L__BB622_41:
	mul.wide.u32 	%rd232, %r31, 8;
	add.s64 	%rd233, %rd1, %rd232;
	ld.global.u64 	%rd234, [%rd233];
	mad.lo.s64 	%rd105, %rd234, %rd294, %rd96;
	add.s32 	%r32, %r178, -3;
	and.b64  	%rd106, %rd293, 4294967295;
	mul.wide.u32 	%rd235, %r32, 8;
	add.s64 	%rd236, %rd2, %rd235;
	ld.global.u64 	%rd107, [%rd236];
	and.b64  	%rd237, %rd107, -4294967296;
	setp.ne.s64 	%p28, %rd237, 0;
	@%p28 bra 	$L__BB622_43;
	cvt.u32.u64 	%r135, %rd107;
	cvt.u32.u64 	%r136, %rd106;
	div.u32 	%r137, %r136, %r135;
	mul.lo.s32 	%r138, %r137, %r135;
	sub.s32 	%r139, %r136, %r138;
	cvt.u64.u32 	%rd295, %r137;
	cvt.u64.u32 	%rd296, %r139;
	bra.uni 	$L__BB622_44;
$L__BB622_43:
	div.s64 	%rd295, %rd106, %rd107;
	mul.lo.s64 	%rd238, %rd295, %rd107;
	sub.s64 	%rd296, %rd106, %rd238;
$L__BB622_44:
	mul.wide.u32 	%rd239, %r32, 8;
	add.s64 	%rd240, %rd1, %rd239;
	ld.global.u64 	%rd241, [%rd240];
	mad.lo.s64 	%rd306, %rd241, %rd296, %rd105;
	cvt.u32.u64 	%r179, %rd295;
	add.s32 	%r178, %r178, -4;
$L__BB622_45:
	setp.eq.s32 	%p29, %r29, 0;
	@%p29 bra 	$L__BB622_59;
	setp.eq.s32 	%p30, %r29, 1;
	@%p30 bra 	$L__BB622_54;
	cvt.u64.u32 	%rd117, %r179;
	mul.wide.u32 	%rd243, %r178, 8;
	add.s64 	%rd244, %rd2, %rd243;
	ld.global.u64 	%rd118, [%rd244];
	and.b64  	%rd245, %rd118, -4294967296;
	setp.ne.s64 	%p31, %rd245, 0;
	@%p31 bra 	$L__BB622_49;
	cvt.u32.u64 	%r140, %rd118;
	cvt.u32.u64 	%r141, %rd117;
	div.u32 	%r142, %r141, %r140;
	mul.lo.s32 	%r143, %r142, %r140;
	sub.s32 	%r144, %r141, %r143;
	cvt.u64.u32 	%rd299, %r142;
	cvt.u64.u32 	%rd300, %r144;
	bra.uni 	$L__BB622_50;
$L__BB622_49:
	div.s64 	%rd299, %rd117, %rd118;
	mul.lo.s64 	%rd246, %rd299, %rd118;
	sub.s64 	%rd300, %rd117, %rd246;
$L__BB622_50:
	add.s64 	%rd248, %rd1, %rd243;
	ld.global.u64 	%rd249, [%rd248];
	mad.lo.s64 	%rd125, %rd249, %rd300, %rd306;
	add.s32 	%r37, %r178, -1;
	and.b64  	%rd126, %rd299, 4294967295;
	mul.wide.u32 	%rd250, %r37, 8;
	add.s64 	%rd251, %rd2, %rd250;
	ld.global.u64 	%rd127, [%rd251];
	and.b64  	%rd252, %rd127, -4294967296;
	setp.ne.s64 	%p32, %rd252, 0;
	@%p32 bra 	$L__BB622_52;
	cvt.u32.u64 	%r145, %rd127;
	cvt.u32.u64 	%r146, %rd126;
	div.u32 	%r147, %r146, %r145;
	mul.lo.s32 	%r148, %r147, %r145;
	sub.s32 	%r149, %r146, %r148;
	cvt.u64.u32 	%rd301, %r147;
	cvt.u64.u32 	%rd302, %r149;
	bra.uni 	$L__BB622_53;
$L__BB622_52:
	div.s64 	%rd301, %rd126, %rd127;
	mul.lo.s64 	%rd253, %rd301, %rd127;
	sub.s64 	%rd302, %rd126, %rd253;
$L__BB622_53:
	add.s64 	%rd255, %rd1, %rd250;
	ld.global.u64 	%rd256, [%rd255];
	mad.lo.s64 	%rd306, %rd256, %rd302, %rd125;
	cvt.u32.u64 	%r179, %rd301;
	add.s32 	%r178, %r178, -2;
$L__BB622_54:
	and.b32  	%r150, %r9, 1;
	setp.eq.b32 	%p33, %r150, 1;
	not.pred 	%p34, %p33;
	@%p34 bra 	$L__BB622_59;
	cvt.u64.u32 	%rd137, %r179;
	mul.wide.u32 	%rd257, %r178, 8;
	add.s64 	%rd258, %rd2, %rd257;
	ld.global.u64 	%rd138, [%rd258];
	and.b64  	%rd259, %rd138, -4294967296;
	setp.ne.s64 	%p35, %rd259, 0;
	@%p35 bra 	$L__BB622_57;
	cvt.u32.u64 	%r151, %rd138;
	cvt.u32.u64 	%r152, %rd137;
	rem.u32 	%r153, %r152, %r151;
	cvt.u64.u32 	%rd305, %r153;
	bra.uni 	$L__BB622_58;
$L__BB622_57:
	rem.s64 	%rd305, %rd137, %rd138;
$L__BB622_58:
	add.s64 	%rd261, %rd1, %rd257;
	ld.global.u64 	%rd262, [%rd261];
	mad.lo.s64 	%rd306, %rd262, %rd305, %rd306;
$L__BB622_59:
	cvta.to.global.u64 	%rd263, %rd145;
	shl.b64 	%rd264, %rd306, 1;
	add.s64 	%rd265, %rd263, %rd264;
	ld.global.u16 	%rs17, [%rd265];
	and.b16  	%rs18, %rs17, 32767;
	setp.ne.s16 	%p36, %rs18, 0;
	selp.u16 	%rs19, 1, 0, %p36;
	st.shared.u8 	[%r7], %rs19;
	bar.sync 	0;
	setp.ne.s32 	%p37, %r1, 0;
	@%p37 bra 	$L__BB622_95;
	setp.gt.u32 	%p38, %r5, 1;
	@%p38 bra 	$L__BB622_62;
	mov.u32 	%r154, anysdata_bf16;
	add.s32 	%r155, %r154, %r3;
	ld.shared.u8 	%rs49, [%r155];
	bra.uni 	$L__BB622_94;
$L__BB622_62:
	mov.u32 	%r157, anysdata_bf16;
	add.s32 	%r42, %r157, %r3;
	ld.shared.u8 	%rs49, [%r42];
	add.s32 	%r43, %r5, -1;
	add.s32 	%r158, %r5, -2;
	and.b32  	%r44, %r43, 7;
	setp.lt.u32 	%p39, %r158, 7;
	mov.b32 	%r186, 1;
	@%p39 bra 	$L__BB622_75;
	and.b32  	%r160, %r43, -8;
	neg.s32 	%r184, %r160;
	shl.b32 	%r46, %r2, 3;
	shl.b32 	%r47, %r2, 1;
	mul.lo.s32 	%r48, %r2, 3;
	shl.b32 	%r49, %r2, 2;
	mul.lo.s32 	%r50, %r2, 5;
	mul.lo.s32 	%r51, %r2, 6;
	mul.lo.s32 	%r52, %r2, 7;
	mov.b32 	%r183, 0;
	mov.u32 	%r182, %r42;
$L__BB622_64:
	.pragma "nounroll";
	and.b16  	%rs21, %rs49, 255;
	setp.ne.s16 	%p41, %rs21, 0;
	mov.pred 	%p77, -1;
	@%p41 bra 	$L__BB622_73;
	add.s32 	%r161, %r182, %r2;
	ld.shared.u8 	%rs22, [%r161];
	setp.ne.s16 	%p43, %rs22, 0;
	@%p43 bra 	$L__BB622_73;
	add.s32 	%r162, %r182, %r47;
	ld.shared.u8 	%rs23, [%r162];
	setp.ne.s16 	%p45, %rs23, 0;
	@%p45 bra 	$L__BB622_73;
	add.s32 	%r163, %r182, %r48;
	ld.shared.u8 	%rs24, [%r163];
	setp.ne.s16 	%p47, %rs24, 0;
	@%p47 bra 	$L__BB622_73;
	add.s32 	%r164, %r182, %r49;
	ld.shared.u8 	%rs25, [%r164];
	setp.ne.s16 	%p49, %rs25, 0;
	@%p49 bra 	$L__BB622_73;
	add.s32 	%r165, %r182, %r50;
	ld.shared.u8 	%rs26, [%r165];
	setp.ne.s16 	%p51, %rs26, 0;
	@%p51 bra 	$L__BB622_73;
	add.s32 	%r166, %r182, %r51;
	ld.shared.u8 	%rs27, [%r166];
	setp.ne.s16 	%p53, %rs27, 0;
	@%p53 bra 	$L__BB622_73;
	add.s32 	%r167, %r182, %r52;
	ld.shared.u8 	%rs28, [%r167];
	setp.ne.s16 	%p55, %rs28, 0;
	@%p55 bra 	$L__BB622_73;
	add.s32 	%r168, %r182, %r46;
	ld.shared.u8 	%rs29, [%r168];
	setp.ne.s16 	%p77, %rs29, 0;
$L__BB622_73:
	selp.u16 	%rs49, 1, 0, %p77;
	add.s32 	%r184, %r184, 8;
	add.s32 	%r183, %r183, 8;
	add.s32 	%r182, %r182, %r46;
	setp.ne.s32 	%p56, %r184, 0;
	@%p56 bra 	$L__BB622_64;
	add.s32 	%r186, %r183, 1;
$L__BB622_75:
	setp.eq.s32 	%p57, %r44, 0;
	@%p57 bra 	$L__BB622_93;
	and.b32  	%r61, %r43, 3;
	setp.lt.u32 	%p58, %r44, 4;
	@%p58 bra 	$L__BB622_83;
	and.b16  	%rs31, %rs49, 255;
	setp.ne.s16 	%p60, %rs31, 0;
	mov.pred 	%p78, -1;
	@%p60 bra 	$L__BB622_82;
	mad.lo.s32 	%r62, %r186, %r2, %r42;
	ld.shared.u8 	%rs32, [%r62];
	setp.ne.s16 	%p62, %rs32, 0;
	@%p62 bra 	$L__BB622_82;
	add.s32 	%r63, %r62, %r2;
	ld.shared.u8 	%rs33, [%r63];
	setp.ne.s16 	%p64, %rs33, 0;
	@%p64 bra 	$L__BB622_82;
	add.s32 	%r64, %r63, %r2;
	ld.shared.u8 	%rs34, [%r64];
	setp.ne.s16 	%p66, %rs34, 0;
	@%p66 bra 	$L__BB622_82;
	add.s32 	%r169, %r64, %r2;
	ld.shared.u8 	%rs35, [%r169];
	setp.ne.s16 	%p78, %rs35, 0;
$L__BB622_82:
	add.s32 	%r186, %r186, 4;
	selp.u16 	%rs49, 1, 0, %p78;
$L__BB622_83:
	setp.eq.s32 	%p67, %r61, 0;
	@%p67 bra 	$L__BB622_93;
	setp.eq.s32 	%p68, %r61, 1;
	@%p68 bra 	$L__BB622_89;
	and.b16  	%rs37, %rs49, 255;
	setp.ne.s16 	%p70, %rs37, 0;
	mov.pred 	%p79, -1;
	@%p70 bra 	$L__BB622_88;
	mad.lo.s32 	%r67, %r186, %r2, %r42;
	ld.shared.u8 	%rs38, [%r67];
	setp.ne.s16 	%p72, %rs38, 0;
	@%p72 bra 	$L__BB622_88;
	add.s32 	%r170, %r67, %r2;
	ld.shared.u8 	%rs39, [%r170];
	setp.ne.s16 	%p79, %rs39, 0;
$L__BB622_88:
	add.s32 	%r186, %r186, 2;
	selp.u16 	%rs49, 1, 0, %p79;
$L__BB622_89:
	and.b32  	%r171, %r43, 1;
	setp.eq.b32 	%p73, %r171, 1;
	not.pred 	%p74, %p73;
	@%p74 bra 	$L__BB622_93;
	and.b16  	%rs40, %rs49, 255;
	setp.ne.s16 	%p76, %rs40, 0;
	mov.pred 	%p80, -1;
	@%p76 bra 	$L__BB622_92;
	mad.lo.s32 	%r172, %r186, %r2, %r42;
	ld.shared.u8 	%rs41, [%r172];
	setp.ne.s16 	%p80, %rs41, 0;
$L__BB622_92:
	selp.u16 	%rs49, 1, 0, %p80;
$L__BB622_93:
	st.shared.u8 	[%r42], %rs49;
$L__BB622_94:
	cvt.u64.u32 	%rd266, %r4;
	mad.lo.s64 	%rd267, %rd147, %rd266, %rd3;
	cvta.to.global.u64 	%rd268, %rd144;
	add.s64 	%rd269, %rd268, %rd267;
	st.global.u8 	[%rd269], %rs49;
$L__BB622_95:
	ret;

}
	// .globl	contiguous_any33_bf16
.visible .entry contiguous_any33_bf16(
	.param .u64 .ptr .align 1 contiguous_any33_bf16_param_0,
	.param .u64 .ptr .align 1 contiguous_any33_bf16_param_1,
	.param .u64 contiguous_any33_bf16_param_2,
	.param .u64 contiguous_any33_bf16_param_3,
	.param .u64 contiguous_any33_bf16_param_4
)
{
	.reg .pred 	%p<57>;
	.reg .b16 	%rs<51>;
	.reg .b32 	%r<69>;
	.reg .b64 	%rd<15>;

	ld.param.u64 	%rd2, [contiguous_any33_bf16_param_0];
	ld.param.u64 	%rd3, [contiguous_any33_bf16_param_1];
	ld.param.u64 	%rd4, [contiguous_any33_bf16_param_3];
	ld.param.u64 	%rd5, [contiguous_any33_bf16_param_4];
	mov.u32 	%r1, %tid.y;
	mov.u32 	%r2, %ntid.x;
	mov.u32 	%r3, %tid.x;
	mad.lo.s32 	%r36, %r1, %r2, %r3;
	mov.u32 	%r37, %ctaid.x;
	mad.lo.s32 	%r38, %r37, %r2, %r3;
	mov.u32 	%r4, %ctaid.y;
	mov.u32 	%r5, %ntid.y;
	mad.lo.s32 	%r39, %r4, %r5, %r1;
	mov.u32 	%r40, anysdata_bf16;
	add.s32 	%r7, %r40, %r36;
	mov.b16 	%rs16, 0;
	st.shared.u8 	[%r7], %rs16;
	cvt.u64.u32 	%rd1, %r38;
	setp.le.u64 	%p9, %rd4, %rd1;
	cvt.u64.u32 	%rd7, %r39;
	setp.le.u64 	%p10, %rd5, %rd7;
	or.pred  	%p11, %p9, %p10;
	@%p11 bra 	$L__BB623_37;
	cvt.u32.u64 	%r41, %rd1;
	cvta.to.global.u64 	%rd8, %rd3;
	cvt.u32.u64 	%r42, %rd4;
	mad.lo.s32 	%r43, %r39, %r42, %r41;
	mul.wide.u32 	%rd9, %r43, 2;
	add.s64 	%rd10, %rd8, %rd9;
	ld.global.u16 	%rs17, [%rd10];
	and.b16  	%rs18, %rs17, 32767;
	setp.ne.s16 	%p12, %rs18, 0;
	selp.u16 	%rs19, 1, 0, %p12;
	st.shared.u8 	[%r7], %rs19;
	bar.sync 	0;
	setp.ne.s32 	%p13, %r1, 0;
	@%p13 bra 	$L__BB623_37;
	setp.gt.u32 	%p14, %r5, 1;
	@%p14 bra 	$L__BB623_4;
	add.s32 	%r45, %r40, %r3;
	ld.shared.u8 	%rs49, [%r45];
	bra.uni 	$L__BB623_36;
$L__BB623_4:
	add.s32 	%r8, %r40, %r3;
	ld.shared.u8 	%rs49, [%r8];
	add.s32 	%r9, %r5, -1;
	add.s32 	%r48, %r5, -2;
	and.b32  	%r10, %r9, 7;
	setp.lt.u32 	%p15, %r48, 7;
	mov.b32 	%r67, 1;
	@%p15 bra 	$L__BB623_17;
	and.b32  	%r50, %r9, -8;
	neg.s32 	%r65, %r50;
	shl.b32 	%r12, %r2, 3;
	shl.b32 	%r13, %r2, 1;
	mul.lo.s32 	%r14, %r2, 3;
	shl.b32 	%r15, %r2, 2;
	mul.lo.s32 	%r16, %r2, 5;
	mul.lo.s32 	%r17, %r2, 6;
	mul.lo.s32 	%r18, %r2, 7;
	mov.b32 	%r64, 0;
	mov.u32 	%r63, %r8;
$L__BB623_6:
	.pragma "nounroll";
	and.b16  	%rs21, %rs49, 255;
	setp.ne.s16 	%p17, %rs21, 0;
	mov.pred 	%p53, -1;
	@%p17 bra 	$L__BB623_15;
	add.s32 	%r51, %r63, %r2;
	ld.shared.u8 	%rs22, [%r51];
	setp.ne.s16 	%p19, %rs22, 0;
	@%p19 bra 	$L__BB623_15;
	add.s32 	%r52, %r63, %r13;
	ld.shared.u8 	%rs23, [%r52];
	setp.ne.s16 	%p21, %rs23, 0;
	@%p21 bra 	$L__BB623_15;
	add.s32 	%r53, %r63, %r14;
	ld.shared.u8 	%rs24, [%r53];
	setp.ne.s16 	%p23, %rs24, 0;
	@%p23 bra 	$L__BB623_15;
	add.s32 	%r54, %r63, %r15;
	ld.shared.u8 	%rs25, [%r54];
	setp.ne.s16 	%p25, %rs25, 0;
	@%p25 bra 	$L__BB623_15;
	add.s32 	%r55, %r63, %r16;
	ld.shared.u8 	%rs26, [%r55];
	setp.ne.s16 	%p27, %rs26, 0;
	@%p27 bra 	$L__BB623_15;
	add.s32 	%r56, %r63, %r17;
	ld.shared.u8 	%rs27, [%r56];
	setp.ne.s16 	%p29, %rs27, 0;
	@%p29 bra 	$L__BB623_15;
	add.s32 	%r57, %r63, %r18;
	ld.shared.u8 	%rs28, [%r57];
	setp.ne.s16 	%p31, %rs28, 0;
	@%p31 bra 	$L__BB623_15;
	add.s32 	%r58, %r63, %r12;
	ld.shared.u8 	%rs29, [%r58];
	setp.ne.s16 	%p53, %rs29, 0;
$L__BB623_15:
	selp.u16 	%rs49, 1, 0, %p53;
	add.s32 	%r65, %r65, 8;
	add.s32 	%r64, %r64, 8;
	add.s32 	%r63, %r63, %r12;
	setp.ne.s32 	%p32, %r65, 0;
	@%p32 bra 	$L__BB623_6;
	add.s32 	%r67, %r64, 1;
$L__BB623_17:
	setp.eq.s32 	%p33, %r10, 0;
	@%p33 bra 	$L__BB623_35;
	and.b32  	%r27, %r9, 3;
	setp.lt.u32 	%p34, %r10, 4;
	@%p34 bra 	$L__BB623_25;
	and.b16  	%rs31, %rs49, 255;
	setp.ne.s16 	%p36, %rs31, 0;
	mov.pred 	%p54, -1;
	@%p36 bra 	$L__BB623_24;
	mad.lo.s32 	%r28, %r67, %r2, %r8;
	ld.shared.u8 	%rs32, [%r28];
	setp.ne.s16 	%p38, %rs32, 0;
	@%p38 bra 	$L__BB623_24;
	add.s32 	%r29, %r28, %r2;
	ld.shared.u8 	%rs33, [%r29];
	setp.ne.s16 	%p40, %rs33, 0;
	@%p40 bra 	$L__BB623_24;
	add.s32 	%r30, %r29, %r2;
	ld.shared.u8 	%rs34, [%r30];
	setp.ne.s16 	%p42, %rs34, 0;
	@%p42 bra 	$L__BB623_24;
	add.s32 	%r59, %r30, %r2;
	ld.shared.u8 	%rs35, [%r59];
	setp.ne.s16 	%p54, %rs35, 0;
$L__BB623_24:
	add.s32 	%r67, %r67, 4;
	selp.u16 	%rs49, 1, 0, %p54;
$L__BB623_25:
	setp.eq.s32 	%p43, %r27, 0;
	@%p43 bra 	$L__BB623_35;
	setp.eq.s32 	%p44, %r27, 1;
	@%p44 bra 	$L__BB623_31;
	and.b16  	%rs37, %rs49, 255;
	setp.ne.s16 	%p46, %rs37, 0;
	mov.pred 	%p55, -1;
	@%p46 bra 	$L__BB623_30;
	mad.lo.s32 	%r33, %r67, %r2, %r8;
	ld.shared.u8 	%rs38, [%r33];
	setp.ne.s16 	%p48, %rs38, 0;
	@%p48 bra 	$L__BB623_30;
	add.s32 	%r60, %r33, %r2;
	ld.shared.u8 	%rs39, [%r60];
	setp.ne.s16 	%p55, %rs39, 0;
$L__BB623_30:
	add.s32 	%r67, %r67, 2;
	selp.u16 	%rs49, 1, 0, %p55;
$L__BB623_31:
	and.b32  	%r61, %r9, 1;
	setp.eq.b32 	%p49, %r61, 1;
	not.pred 	%p50, %p49;
	@%p50 bra 	$L__BB623_35;
	and.b16  	%rs40, %rs49, 255;
	setp.ne.s16 	%p52, %rs40, 0;
	mov.pred 	%p56, -1;
	@%p52 bra 	$L__BB623_34;
	mad.lo.s32 	%r62, %r67, %r2, %r8;
	ld.shared.u8 	%rs41, [%r62];
	setp.ne.s16 	%p56, %rs41, 0;
$L__BB623_34:
	selp.u16 	%rs49, 1, 0, %p56;
$L__BB623_35:
	st.shared.u8 	[%r8], %rs49;
$L__BB623_36:
	cvt.u64.u32 	%rd11, %r4;
	mad.lo.s64 	%rd12, %rd4, %rd11, %rd1;
	cvta.to.global.u64 	%rd13, %rd2;
	add.s64 	%rd14, %rd13, %rd12;
	st.global.u8 	[%rd14], %rs49;
$L__BB623_37:
	ret;

}
	// .globl	contiguous_reducel1_bool
.visible .entry contiguous_reducel1_bool(
	.param .u64 .ptr .align 1 contiguous_reducel1_bool_param_0,
	.param .u64 .ptr .align 1 contiguous_reducel1_bool_param_1,
	.param .u64 contiguous_reducel1_bool_param_2
)
{
	.reg .pred 	%p<24>;
	.reg .b16 	%rs<52>;
	.reg .b32 	%r<14>;
	.reg .b64 	%rd<14>;

	ld.param.u64 	%rd4, [contiguous_reducel1_bool_param_0];
	ld.param.u64 	%rd6, [contiguous_reducel1_bool_param_1];
	ld.param.u64 	%rd5, [contiguous_reducel1_bool_param_2];
	cvta.to.global.u64 	%rd1, %rd6;
	mov.u32 	%r1, %tid.x;
	mov.u32 	%r2, %ctaid.x;
	mov.u32 	%r13, %ntid.x;
	mul.lo.s32 	%r8, %r2, %r13;
	shl.b32 	%r9, %r8, 1;
	add.s32 	%r4, %r9, %r1;
	mov.u32 	%r10, reducel1sdata_bool;
	add.s32 	%r5, %r10, %r1;
	mov.b16 	%rs1, 0;
	st.shared.u8 	[%r5], %rs1;
	add.s32 	%r11, %r4, %r13;
	cvt.u64.u32 	%rd2, %r11;
	setp.le.u64 	%p1, %rd5, %rd2;
	@%p1 bra 	$L__BB624_2;
	cvt.u64.u32 	%rd8, %r4;
	add.s64 	%rd9, %rd1, %rd8;
	ld.global.u8 	%rs3, [%rd9];
	setp.ne.s16 	%p3, %rs3, 0;
	add.s64 	%rd10, %rd1, %rd2;
	ld.global.u8 	%rs4, [%rd10];
	selp.u16 	%rs5, 1, 0, %p3;
	or.b16  	%rs6, %rs4, %rs5;
	and.b16  	%rs7, %rs6, 255;
	setp.ne.s16 	%p4, %rs7, 0;
	selp.u16 	%rs8, 1, 0, %p4;
	st.shared.u8 	[%r5], %rs8;
	bra.uni 	$L__BB624_4;
$L__BB624_2:
	cvt.u64.u32 	%rd3, %r4;
	setp.le.u64 	%p2, %rd5, %rd3;
	@%p2 bra 	$L__BB624_4;
	add.s64 	%rd7, %rd1, %rd3;
	ld.global.u8 	%rs2, [%rd7];
	st.shared.u8 	[%r5], %rs2;
$L__BB624_4:
	bar.sync 	0;
	setp.lt.u32 	%p5, %r13, 66;
	@%p5 bra 	$L__BB624_8;
$L__BB624_5:
	shr.u32 	%r7, %r13, 1;
	setp.ge.u32 	%p6, %r1, %r7;
	@%p6 bra 	$L__BB624_7;
	ld.shared.u8 	%rs9, [%r5];
	setp.ne.s16 	%p7, %rs9, 0;
	add.s32 	%r12, %r5, %r7;
	ld.shared.u8 	%rs10, [%r12];
	selp.u16 	%rs11, 1, 0, %p7;
	or.b16  	%rs12, %rs10, %rs11;
	and.b16  	%rs13, %rs12, 255;
	setp.ne.s16 	%p8, %rs13, 0;
	selp.u16 	%rs14, 1, 0, %p8;
	st.shared.u8 	[%r5], %rs14;
$L__BB624_7:
	bar.sync 	0;
	setp.gt.u32 	%p9, %r13, 131;
	mov.u32 	%r13, %r7;
	@%p9 bra 	$L__BB624_5;
$L__BB624_8:
	setp.gt.u32 	%p10, %r1, 31;
	@%p10 bra 	$L__BB624_11;
	ld.volatile.shared.u8 	%rs15, [%r5];
	setp.ne.s16 	%p11, %rs15, 0;
	ld.volatile.shared.u8 	%rs16, [%r5+32];
	selp.u16 	%rs17, 1, 0, %p11;
	or.b16  	%rs18, %rs16, %rs17;
	and.b16  	%rs19, %rs18, 255;
	setp.ne.s16 	%p12, %rs19, 0;
	selp.u16 	%rs20, 1, 0, %p12;
	st.volatile.shared.u8 	[%r5], %rs20;
	ld.volatile.shared.u8 	%rs21, [%r5];
	setp.ne.s16 	%p13, %rs21, 0;
	ld.volatile.shared.u8 	%rs22, [%r5+16];
	selp.u16 	%rs23, 1, 0, %p13;
	or.b16  	%rs24, %rs22, %rs23;
	and.b16  	%rs25, %rs24, 255;
	setp.ne.s16 	%p14, %rs25, 0;
	selp.u16 	%rs26, 1, 0, %p14;
	st.volatile.shared.u8 	[%r5], %rs26;
	ld.volatile.shared.u8 	%rs27, [%r5];
	setp.ne.s16 	%p15, %rs27, 0;
	ld.volatile.shared.u8 	%rs28, [%r5+8];
	selp.u16 	%rs29, 1, 0, %p15;
	or.b16  	%rs30, %rs28, %rs29;
	and.b16  	%rs31, %rs30, 255;
	setp.ne.s16 	%p16, %rs31, 0;
	selp.u16 	%rs32, 1, 0, %p16;
	st.volatile.shared.u8 	[%r5], %rs32;
	ld.volatile.shared.u8 	%rs33, [%r5];
	setp.ne.s16 	%p17, %rs33, 0;
	ld.volatile.shared.u8 	%rs34, [%r5+4];
	selp.u16 	%rs35, 1, 0, %p17;
	or.b16  	%rs36, %rs34, %rs35;
	and.b16  	%rs37, %rs36, 255;
	setp.ne.s16 	%p18, %rs37, 0;
	selp.u16 	%rs38, 1, 0, %p18;
	st.volatile.shared.u8 	[%r5], %rs38;
	ld.volatile.shared.u8 	%rs39, [%r5];
	setp.ne.s16 	%p19, %rs39, 0;
	ld.volatile.shared.u8 	%rs40, [%r5+2];
	selp.u16 	%rs41, 1, 0, %p19;
	or.b16  	%rs42, %rs40, %rs41;
	and.b16  	%rs43, %rs42, 255;
	setp.ne.s16 	%p20, %rs43, 0;
	selp.u16 	%rs44, 1, 0, %p20;
	st.volatile.shared.u8 	[%r5], %rs44;
	ld.volatile.shared.u8 	%rs45, [%r5];
	setp.ne.s16 	%p21, %rs45, 0;
	ld.volatile.shared.u8 	%rs46, [%r5+1];
	selp.u16 	%rs47, 1, 0, %p21;
	or.b16  	%rs48, %rs46, %rs47;
	and.b16  	%rs49, %rs48, 255;
	setp.ne.s16 	%p22, %rs49, 0;
	selp.u16 	%rs50, 1, 0, %p22;
	st.volatile.shared.u8 	[%r5], %rs50;
	setp.ne.s32 	%p23, %r1, 0;
	@%p23 bra 	$L__BB624_11;
	ld.shared.u8 	%rs51, [reducel1sdata_bool];
	cvt.u64.u32 	%rd11, %r2;
	cvta.to.global.u64 	%rd12, %rd4;
	add.s64 	%rd13, %rd12, %rd11;
	st.global.u8 	[%rd13], %rs51;
$L__BB624_11:
	ret;

}
	// .globl	uncontiguous_reducel1_bool
.visible .entry uncontiguous_reducel1_bool(
	.param .u64 .ptr .align 1 uncontiguous_reducel1_bool_param_0,
	.param .u64 .ptr .align 1 uncontiguous_reducel1_bool_param_1,
	.param .u64 .ptr .align 1 uncontiguous_reducel1_bool_param_2,
	.param .u64 .ptr .align 1 uncontiguous_reducel1_bool_param_3,
	.param .u64 uncontiguous_reducel1_bool_param_4,
	.param .u64 uncontiguous_reducel1_bool_param_5
)
{
	.reg .pred 	%p<69>;
	.reg .b16 	%rs<52>;
	.reg .b32 	%r<210>;
	.reg .b64 	%rd<555>;

	ld.param.u64 	%rd260, [uncontiguous_reducel1_bool_param_0];
	ld.param.u64 	%rd263, [uncontiguous_reducel1_bool_param_1];
	ld.param.u64 	%rd264, [uncontiguous_reducel1_bool_param_2];
	ld.param.u64 	%rd265, [uncontiguous_reducel1_bool_param_3];
	ld.param.u64 	%rd261, [uncontiguous_reducel1_bool_param_4];
	ld.param.u64 	%rd262, [uncontiguous_reducel1_bool_param_5];
	cvta.to.global.u64 	%rd1, %rd265;
	cvta.to.global.u64 	%rd2, %rd264;
	cvta.to.global.u64 	%rd3, %rd263;
	mov.u32 	%r1, %tid.x;
	mov.u32 	%r2, %ctaid.x;
	mov.u32 	%r209, %ntid.x;
	mul.lo.s32 	%r52, %r2, %r209;
	shl.b32 	%r53, %r52, 1;
	add.s32 	%r4, %r53, %r1;
	mov.u32 	%r54, reducel1sdata_bool;
	add.s32 	%r5, %r54, %r1;
	mov.b16 	%rs1, 0;
	st.shared.u8 	[%r5], %rs1;
	add.s32 	%r55, %r4, %r209;
	cvt.u64.u32 	%rd508, %r55;
	setp.le.u64 	%p1, %rd262, %rd508;
	@%p1 bra 	$L__BB625_54;
	cvt.u32.u64 	%r6, %rd261;
	add.s32 	%r203, %r6, -1;
	setp.lt.s32 	%p27, %r203, 0;
	mov.b64 	%rd512, 0;
	mov.u64 	%rd513, %rd512;
	@%p27 bra 	$L__BB625_53;
	cvt.u64.u32 	%rd509, %r4;
	setp.lt.u32 	%p28, %r203, 3;
	mov.b64 	%rd513, 0;
	mov.u64 	%rd512, %rd513;
	@%p28 bra 	$L__BB625_30;
	add.s32 	%r201, %r6, -2;
	and.b32  	%r131, %r6, -4;
	neg.s32 	%r200, %r131;
	mov.b64 	%rd513, 0;
$L__BB625_4:
	.pragma "nounroll";
	add.s32 	%r12, %r201, 1;
	mul.wide.u32 	%rd396, %r12, 8;
	add.s64 	%rd397, %rd2, %rd396;
	ld.global.u64 	%rd10, [%rd397];
	or.b64  	%rd398, %rd509, %rd10;
	and.b64  	%rd399, %rd398, -4294967296;
	setp.ne.s64 	%p29, %rd399, 0;
	@%p29 bra 	$L__BB625_6;
	cvt.u32.u64 	%r132, %rd10;
	cvt.u32.u64 	%r133, %rd509;
	div.u32 	%r134, %r133, %r132;
	mul.lo.s32 	%r135, %r134, %r132;
	sub.s32 	%r136, %r133, %r135;
	cvt.u64.u32 	%rd474, %r134;
	cvt.u64.u32 	%rd475, %r136;
	bra.uni 	$L__BB625_7;
$L__BB625_6:
	div.s64 	%rd474, %rd509, %rd10;
	mul.lo.s64 	%rd400, %rd474, %rd10;
	sub.s64 	%rd475, %rd509, %rd400;
$L__BB625_7:
	mul.wide.u32 	%rd401, %r12, 8;
	add.s64 	%rd402, %rd1, %rd401;
	ld.global.u64 	%rd17, [%rd402];
	mad.lo.s64 	%rd18, %rd17, %rd475, %rd512;
	or.b64  	%rd403, %rd508, %rd10;
	and.b64  	%rd404, %rd403, -4294967296;
	setp.ne.s64 	%p30, %rd404, 0;
	@%p30 bra 	$L__BB625_9;
	cvt.u32.u64 	%r137, %rd10;
	cvt.u32.u64 	%r138, %rd508;
	div.u32 	%r139, %r138, %r137;
	mul.lo.s32 	%r140, %r139, %r137;
	sub.s32 	%r141, %r138, %r140;
	cvt.u64.u32 	%rd476, %r139;
	cvt.u64.u32 	%rd477, %r141;
	bra.uni 	$L__BB625_10;
$L__BB625_9:
	div.s64 	%rd476, %rd508, %rd10;
	mul.lo.s64 	%rd405, %rd476, %rd10;
	sub.s64 	%rd477, %rd508, %rd405;
$L__BB625_10:
	mad.lo.s64 	%rd25, %rd477, %rd17, %rd513;
	add.s32 	%r13, %r201, -2;
	mul.wide.u32 	%rd406, %r201, 8;
	add.s64 	%rd407, %rd2, %rd406;
	ld.global.u64 	%rd26, [%rd407];
	or.b64  	%rd408, %rd474, %rd26;
	and.b64  	%rd409, %rd408, -4294967296;
	setp.ne.s64 	%p31, %rd409, 0;
	@%p31 bra 	$L__BB625_12;
	cvt.u32.u64 	%r142, %rd26;
	cvt.u32.u64 	%r143, %rd474;
	div.u32 	%r144, %r143, %r142;
	mul.lo.s32 	%r145, %r144, %r142;
	sub.s32 	%r146, %r143, %r145;
	cvt.u64.u32 	%rd478, %r144;
	cvt.u64.u32 	%rd479, %r146;
	bra.uni 	$L__BB625_13;
$L__BB625_12:
	div.s64 	%rd478, %rd474, %rd26;
	mul.lo.s64 	%rd410, %rd478, %rd26;
	sub.s64 	%rd479, %rd474, %rd410;
$L__BB625_13:
	mul.wide.u32 	%rd411, %r201, 8;
	add.s64 	%rd412, %rd1, %rd411;
	ld.global.u64 	%rd33, [%rd412];
	mad.lo.s64 	%rd34, %rd33, %rd479, %rd18;
	or.b64  	%rd413, %rd476, %rd26;
	and.b64  	%rd414, %rd413, -4294967296;
	setp.ne.s64 	%p32, %rd414, 0;
	@%p32 bra 	$L__BB625_15;
	cvt.u32.u64 	%r147, %rd26;
	cvt.u32.u64 	%r148, %rd476;
	div.u32 	%r149, %r148, %r147;
	mul.lo.s32 	%r150, %r149, %r147;
	sub.s32 	%r151, %r148, %r150;
	cvt.u64.u32 	%rd480, %r149;
	cvt.u64.u32 	%rd481, %r151;
	bra.uni 	$L__BB625_16;
$L__BB625_15:
	div.s64 	%rd480, %rd476, %rd26;
	mul.lo.s64 	%rd415, %rd480, %rd26;
	sub.s64 	%rd481, %rd476, %rd415;
$L__BB625_16:
	mad.lo.s64 	%rd41, %rd481, %rd33, %rd25;
	add.s32 	%r14, %r201, -1;
	mul.wide.u32 	%rd416, %r14, 8;
	add.s64 	%rd417, %rd2, %rd416;
	ld.global.u64 	%rd42, [%rd417];
	or.b64  	%rd418, %rd478, %rd42;
	and.b64  	%rd419, %rd418, -4294967296;
	setp.ne.s64 	%p33, %rd419, 0;
	@%p33 bra 	$L__BB625_18;
	cvt.u32.u64 	%r152, %rd42;
	cvt.u32.u64 	%r153, %rd478;
	div.u32 	%r154, %r153, %r152;
	mul.lo.s32 	%r155, %r154, %r152;
	sub.s32 	%r156, %r153, %r155;
	cvt.u64.u32 	%rd482, %r154;
	cvt.u64.u32 	%rd483, %r156;
	bra.uni 	$L__BB625_19;
$L__BB625_18:
	div.s64 	%rd482, %rd478, %rd42;
	mul.lo.s64 	%rd420, %rd482, %rd42;
	sub.s64 	%rd483, %rd478, %rd420;
$L__BB625_19:
	mul.wide.u32 	%rd421, %r14, 8;
	add.s64 	%rd422, %rd1, %rd421;
	ld.global.u64 	%rd49, [%rd422];
	mad.lo.s64 	%rd50, %rd49, %rd483, %rd34;
	or.b64  	%rd423, %rd480, %rd42;
	and.b64  	%rd424, %rd423, -4294967296;
	setp.ne.s64 	%p34, %rd424, 0;
	@%p34 bra 	$L__BB625_21;
	cvt.u32.u64 	%r157, %rd42;
	cvt.u32.u64 	%r158, %rd480;
	div.u32 	%r159, %r158, %r157;
	mul.lo.s32 	%r160, %r159, %r157;
	sub.s32 	%r161, %r158, %r160;
	cvt.u64.u32 	%rd484, %r159;
	cvt.u64.u32 	%rd485, %r161;
	bra.uni 	$L__BB625_22;
$L__BB625_21:
	div.s64 	%rd484, %rd480, %rd42;
	mul.lo.s64 	%rd425, %rd484, %rd42;
	sub.s64 	%rd485, %rd480, %rd425;
$L__BB625_22:
	mad.lo.s64 	%rd57, %rd485, %rd49, %rd41;
	mul.wide.u32 	%rd426, %r13, 8;
	add.s64 	%rd427, %rd2, %rd426;
	ld.global.u64 	%rd58, [%rd427];
	or.b64  	%rd428, %rd482, %rd58;
	and.b64  	%rd429, %rd428, -4294967296;
	setp.ne.s64 	%p35, %rd429, 0;
	@%p35 bra 	$L__BB625_24;
	cvt.u32.u64 	%r162, %rd58;
	cvt.u32.u64 	%r163, %rd482;
	div.u32 	%r164, %r163, %r162;
	mul.lo.s32 	%r165, %r164, %r162;
	sub.s32 	%r166, %r163, %r165;
	cvt.u64.u32 	%rd509, %r164;
	cvt.u64.u32 	%rd487, %r166;
	bra.uni 	$L__BB625_25;
$L__BB625_24:
	div.s64 	%rd509, %rd482, %rd58;
	mul.lo.s64 	%rd430, %rd509, %rd58;
	sub.s64 	%rd487, %rd482, %rd430;
$L__BB625_25:
	mul.wide.u32 	%rd431, %r13, 8;
	add.s64 	%rd432, %rd1, %rd431;
	ld.global.u64 	%rd65, [%rd432];
	mad.lo.s64 	%rd512, %rd65, %rd487, %rd50;
	or.b64  	%rd433, %rd484, %rd58;
	and.b64  	%rd434, %rd433, -4294967296;
	setp.ne.s64 	%p36, %rd434, 0;
	@%p36 bra 	$L__BB625_27;
	cvt.u32.u64 	%r167, %rd58;
	cvt.u32.u64 	%r168, %rd484;
	div.u32 	%r169, %r168, %r167;
	mul.lo.s32 	%r170, %r169, %r167;
	sub.s32 	%r171, %r168, %r170;
	cvt.u64.u32 	%rd508, %r169;
	cvt.u64.u32 	%rd489, %r171;
	bra.uni 	$L__BB625_28;
$L__BB625_27:
	div.s64 	%rd508, %rd484, %rd58;
	mul.lo.s64 	%rd435, %rd508, %rd58;
	sub.s64 	%rd489, %rd484, %rd435;
$L__BB625_28:
	mad.lo.s64 	%rd513, %rd489, %rd65, %rd57;
	add.s32 	%r201, %r201, -4;
	add.s32 	%r200, %r200, 4;
	setp.ne.s32 	%p37, %r200, 0;
	@%p37 bra 	$L__BB625_4;
	add.s32 	%r203, %r201, 1;
$L__BB625_30:
	and.b32  	%r19, %r6, 3;
	setp.eq.s32 	%p38, %r19, 0;
	@%p38 bra 	$L__BB625_53;
	setp.eq.s32 	%p39, %r19, 1;
	@%p39 bra 	$L__BB625_45;
	mul.wide.u32 	%rd437, %r203, 8;
	add.s64 	%rd438, %rd2, %rd437;
	ld.global.u64 	%rd80, [%rd438];
	or.b64  	%rd439, %rd509, %rd80;
	and.b64  	%rd440, %rd439, -4294967296;
	setp.ne.s64 	%p40, %rd440, 0;
	@%p40 bra 	$L__BB625_34;
	cvt.u32.u64 	%r172, %rd80;
	cvt.u32.u64 	%r173, %rd509;
	div.u32 	%r174, %r173, %r172;
	mul.lo.s32 	%r175, %r174, %r172;
	sub.s32 	%r176, %r173, %r175;
	cvt.u64.u32 	%rd496, %r174;
	cvt.u64.u32 	%rd497, %r176;
	bra.uni 	$L__BB625_35;
$L__BB625_34:
	div.s64 	%rd496, %rd509, %rd80;
	mul.lo.s64 	%rd441, %rd496, %rd80;
	sub.s64 	%rd497, %rd509, %rd441;
$L__BB625_35:
	add.s64 	%rd443, %rd1, %rd437;
	ld.global.u64 	%rd87, [%rd443];
	mad.lo.s64 	%rd88, %rd87, %rd497, %rd512;
	or.b64  	%rd444, %rd508, %rd80;
	and.b64  	%rd445, %rd444, -4294967296;
	setp.ne.s64 	%p41, %rd445, 0;
	@%p41 bra 	$L__BB625_37;
	cvt.u32.u64 	%r177, %rd80;
	cvt.u32.u64 	%r178, %rd508;
	div.u32 	%r179, %r178, %r177;
	mul.lo.s32 	%r180, %r179, %r177;
	sub.s32 	%r181, %r178, %r180;
	cvt.u64.u32 	%rd498, %r179;
	cvt.u64.u32 	%rd499, %r181;
	bra.uni 	$L__BB625_38;
$L__BB625_37:
	div.s64 	%rd498, %rd508, %rd80;
	mul.lo.s64 	%rd446, %rd498, %rd80;
	sub.s64 	%rd499, %rd508, %rd446;
$L__BB625_38:
	mad.lo.s64 	%rd95, %rd499, %rd87, %rd513;
	add.s32 	%r20, %r203, -1;
	mul.wide.u32 	%rd447, %r20, 8;
	add.s64 	%rd448, %rd2, %rd447;
	ld.global.u64 	%rd96, [%rd448];
	or.b64  	%rd449, %rd496, %rd96;
	and.b64  	%rd450, %rd449, -4294967296;
	setp.ne.s64 	%p42, %rd450, 0;
	@%p42 bra 	$L__BB625_40;
	cvt.u32.u64 	%r182, %rd96;
	cvt.u32.u64 	%r183, %rd496;
	div.u32 	%r184, %r183, %r182;
	mul.lo.s32 	%r185, %r184, %r182;
	sub.s32 	%r186, %r183, %r185;
	cvt.u64.u32 	%rd509, %r184;
	cvt.u64.u32 	%rd501, %r186;
	bra.uni 	$L__BB625_41;
$L__BB625_40:
	div.s64 	%rd509, %rd496, %rd96;
	mul.lo.s64 	%rd451, %rd509, %rd96;
	sub.s64 	%rd501, %rd496, %rd451;
$L__BB625_41:
	add.s64 	%rd453, %rd1, %rd447;
	ld.global.u64 	%rd103, [%rd453];
	mad.lo.s64 	%rd512, %rd103, %rd501, %rd88;
	or.b64  	%rd454, %rd498, %rd96;
	and.b64  	%rd455, %rd454, -4294967296;
	setp.ne.s64 	%p43, %rd455, 0;
	@%p43 bra 	$L__BB625_43;
	cvt.u32.u64 	%r187, %rd96;
	cvt.u32.u64 	%r188, %rd498;
	div.u32 	%r189, %r188, %r187;
	mul.lo.s32 	%r190, %r189, %r187;
	sub.s32 	%r191, %r188, %r190;
	cvt.u64.u32 	%rd508, %r189;
	cvt.u64.u32 	%rd503, %r191;
	bra.uni 	$L__BB625_44;
$L__BB625_43:
	div.s64 	%rd508, %rd498, %rd96;
	mul.lo.s64 	%rd456, %rd508, %rd96;
	sub.s64 	%rd503, %rd498, %rd456;
$L__BB625_44:
	mad.lo.s64 	%rd513, %rd503, %rd103, %rd95;
	add.s32 	%r203, %r203, -2;
$L__BB625_45:
	and.b32  	%r192, %r6, 1;
	setp.eq.b32 	%p44, %r192, 1;
	not.pred 	%p45, %p44;
	@%p45 bra 	$L__BB625_53;
	mul.wide.u32 	%rd457, %r203, 8;
	add.s64 	%rd458, %rd2, %rd457;
	ld.global.u64 	%rd118, [%rd458];
	or.b64  	%rd459, %rd509, %rd118;
	and.b64  	%rd460, %rd459, -4294967296;
	setp.ne.s64 	%p46, %rd460, 0;
	@%p46 bra 	$L__BB625_48;
	cvt.u32.u64 	%r193, %rd118;
	cvt.u32.u64 	%r194, %rd509;
	rem.u32 	%r195, %r194, %r193;
	cvt.u64.u32 	%rd510, %r195;
	bra.uni 	$L__BB625_49;
$L__BB625_48:
	rem.s64 	%rd510, %rd509, %rd118;
$L__BB625_49:
	add.s64 	%rd462, %rd1, %rd457;
	ld.global.u64 	%rd122, [%rd462];
	mad.lo.s64 	%rd512, %rd122, %rd510, %rd512;
	or.b64  	%rd463, %rd508, %rd118;
	and.b64  	%rd464, %rd463, -4294967296;
	setp.ne.s64 	%p47, %rd464, 0;
	@%p47 bra 	$L__BB625_51;
	cvt.u32.u64 	%r196, %rd118;
	cvt.u32.u64 	%r197, %rd508;
	rem.u32 	%r198, %r197, %r196;
	cvt.u64.u32 	%rd511, %r198;
	bra.uni 	$L__BB625_52;
$L__BB625_51:
	rem.s64 	%rd511, %rd508, %rd118;
$L__BB625_52:
	mad.lo.s64 	%rd513, %rd511, %rd122, %rd513;
$L__BB625_53:
	add.s64 	%rd465, %rd3, %rd512;
	ld.global.u8 	%rs3, [%rd465];
	setp.ne.s16 	%p48, %rs3, 0;
	add.s64 	%rd466, %rd3, %rd513;
	ld.global.u8 	%rs4, [%rd466];
	selp.u16 	%rs5, 1, 0, %p48;
	or.b16  	%rs6, %rs4, %rs5;
	and.b16  	%rs7, %rs6, 255;
	setp.ne.s16 	%p49, %rs7, 0;
	selp.u16 	%rs8, 1, 0, %p49;
	st.shared.u8 	[%r5], %rs8;
	bra.uni 	$L__BB625_114;
$L__BB625_54:
	cvt.u64.u32 	%rd545, %r4;
	setp.le.u64 	%p2, %rd262, %rd545;
	@%p2 bra 	$L__BB625_114;
	cvt.u32.u64 	%r23, %rd261;
	add.s32 	%r207, %r23, -1;
	setp.lt.s32 	%p3, %r207, 0;
	mov.b64 	%rd554, 0;
	@%p3 bra 	$L__BB625_113;
	and.b32  	%r25, %r23, 7;
	setp.lt.u32 	%p4, %r207, 7;
	mov.b64 	%rd554, 0;
	@%p4 bra 	$L__BB625_84;
	add.s32 	%r205, %r23, -4;
	and.b32  	%r56, %r23, -8;
	neg.s32 	%r204, %r56;
	mov.b64 	%rd554, 0;
$L__BB625_58:
	.pragma "nounroll";
	add.s32 	%r30, %r205, 3;
	mul.wide.u32 	%rd270, %r30, 8;
	add.s64 	%rd271, %rd2, %rd270;
	ld.global.u64 	%rd133, [%rd271];
	or.b64  	%rd272, %rd545, %rd133;
	and.b64  	%rd273, %rd272, -4294967296;
	setp.ne.s64 	%p5, %rd273, 0;
	@%p5 bra 	$L__BB625_60;
	cvt.u32.u64 	%r57, %rd133;
	cvt.u32.u64 	%r58, %rd545;
	div.u32 	%r59, %r58, %r57;
	mul.lo.s32 	%r60, %r59, %r57;
	sub.s32 	%r61, %r58, %r60;
	cvt.u64.u32 	%rd516, %r59;
	cvt.u64.u32 	%rd517, %r61;
	bra.uni 	$L__BB625_61;
$L__BB625_60:
	div.s64 	%rd516, %rd545, %rd133;
	mul.lo.s64 	%rd274, %rd516, %rd133;
	sub.s64 	%rd517, %rd545, %rd274;
$L__BB625_61:
	add.s64 	%rd276, %rd1, %rd270;
	ld.global.u64 	%rd277, [%rd276];
	mad.lo.s64 	%rd140, %rd277, %rd517, %rd554;
	add.s32 	%r31, %r205, 2;
	mul.wide.u32 	%rd278, %r31, 8;
	add.s64 	%rd279, %rd2, %rd278;
	ld.global.u64 	%rd141, [%rd279];
	or.b64  	%rd280, %rd516, %rd141;
	and.b64  	%rd281, %rd280, -4294967296;
	setp.ne.s64 	%p6, %rd281, 0;
	@%p6 bra 	$L__BB625_63;
	cvt.u32.u64 	%r62, %rd141;
	cvt.u32.u64 	%r63, %rd516;
	div.u32 	%r64, %r63, %r62;
	mul.lo.s32 	%r65, %r64, %r62;
	sub.s32 	%r66, %r63, %r65;
	cvt.u64.u32 	%rd518, %r64;
	cvt.u64.u32 	%rd519, %r66;
	bra.uni 	$L__BB625_64;
$L__BB625_63:
	div.s64 	%rd518, %rd516, %rd141;
	mul.lo.s64 	%rd282, %rd518, %rd141;
	sub.s64 	%rd519, %rd516, %rd282;
$L__BB625_64:
	add.s64 	%rd284, %rd1, %rd278;
	ld.global.u64 	%rd285, [%rd284];
	mad.lo.s64 	%rd148, %rd285, %rd519, %rd140;
	add.s32 	%r32, %r205, 1;
	mul.wide.u32 	%rd286, %r32, 8;
	add.s64 	%rd287, %rd2, %rd286;
	ld.global.u64 	%rd149, [%rd287];
	or.b64  	%rd288, %rd518, %rd149;
	and.b64  	%rd289, %rd288, -4294967296;
	setp.ne.s64 	%p7, %rd289, 0;
	@%p7 bra 	$L__BB625_66;
	cvt.u32.u64 	%r67, %rd149;
	cvt.u32.u64 	%r68, %rd518;
	div.u32 	%r69, %r68, %r67;
	mul.lo.s32 	%r70, %r69, %r67;
	sub.s32 	%r71, %r68, %r70;
	cvt.u64.u32 	%rd520, %r69;
	cvt.u64.u32 	%rd521, %r71;
	bra.uni 	$L__BB625_67;
$L__BB625_66:
	div.s64 	%rd520, %rd518, %rd149;
	mul.lo.s64 	%rd290, %rd520, %rd149;
	sub.s64 	%rd521, %rd518, %rd290;
$L__BB625_67:
	add.s64 	%rd292, %rd1, %rd286;
	ld.global.u64 	%rd293, [%rd292];
	mad.lo.s64 	%rd156, %rd293, %rd521, %rd148;
	add.s32 	%r33, %r205, -4;
	mul.wide.u32 	%rd294, %r205, 8;
	add.s64 	%rd295, %rd2, %rd294;
	ld.global.u64 	%rd157, [%rd295];
	or.b64  	%rd296, %rd520, %rd157;
	and.b64  	%rd297, %rd296, -4294967296;
	setp.ne.s64 	%p8, %rd297, 0;
	@%p8 bra 	$L__BB625_69;
	cvt.u32.u64 	%r72, %rd157;
	cvt.u32.u64 	%r73, %rd520;
	div.u32 	%r74, %r73, %r72;
	mul.lo.s32 	%r75, %r74, %r72;
	sub.s32 	%r76, %r73, %r75;
	cvt.u64.u32 	%rd522, %r74;
	cvt.u64.u32 	%rd523, %r76;
	bra.uni 	$L__BB625_70;
$L__BB625_69:
	div.s64 	%rd522, %rd520, %rd157;
	mul.lo.s64 	%rd298, %rd522, %rd157;
	sub.s64 	%rd523, %rd520, %rd298;
$L__BB625_70:
	add.s64 	%rd300, %rd1, %rd294;
	ld.global.u64 	%rd301, [%rd300];
	mad.lo.s64 	%rd164, %rd301, %rd523, %rd156;
	add.s32 	%r34, %r205, -1;
	mul.wide.u32 	%rd302, %r34, 8;
	add.s64 	%rd303, %rd2, %rd302;
	ld.global.u64 	%rd165, [%rd303];
	or.b64  	%rd304, %rd522, %rd165;
	and.b64  	%rd305, %rd304, -4294967296;
	setp.ne.s64 	%p9, %rd305, 0;
	@%p9 bra 	$L__BB625_72;
	cvt.u32.u64 	%r77, %rd165;
	cvt.u32.u64 	%r78, %rd522;
	div.u32 	%r79, %r78, %r77;
	mul.lo.s32 	%r80, %r79, %r77;
	sub.s32 	%r81, %r78, %r80;
	cvt.u64.u32 	%rd524, %r79;
	cvt.u64.u32 	%rd525, %r81;
	bra.uni 	$L__BB625_73;
$L__BB625_72:
	div.s64 	%rd524, %rd522, %rd165;
	mul.lo.s64 	%rd306, %rd524, %rd165;
	sub.s64 	%rd525, %rd522, %rd306;
$L__BB625_73:
	add.s64 	%rd308, %rd1, %rd302;
	ld.global.u64 	%rd309, [%rd308];
	mad.lo.s64 	%rd172, %rd309, %rd525, %rd164;
	add.s32 	%r35, %r205, -2;
	mul.wide.u32 	%rd310, %r35, 8;
	add.s64 	%rd311, %rd2, %rd310;
	ld.global.u64 	%rd173, [%rd311];
	or.b64  	%rd312, %rd524, %rd173;
	and.b64  	%rd313, %rd312, -4294967296;
	setp.ne.s64 	%p10, %rd313, 0;
	@%p10 bra 	$L__BB625_75;
	cvt.u32.u64 	%r82, %rd173;
	cvt.u32.u64 	%r83, %rd524;
	div.u32 	%r84, %r83, %r82;
	mul.lo.s32 	%r85, %r84, %r82;
	sub.s32 	%r86, %r83, %r85;
	cvt.u64.u32 	%rd526, %r84;
	cvt.u64.u32 	%rd527, %r86;
	bra.uni 	$L__BB625_76;
$L__BB625_75:
	div.s64 	%rd526, %rd524, %rd173;
	mul.lo.s64 	%rd314, %rd526, %rd173;
	sub.s64 	%rd527, %rd524, %rd314;
$L__BB625_76:
	add.s64 	%rd316, %rd1, %rd310;
	ld.global.u64 	%rd317, [%rd316];
	mad.lo.s64 	%rd180, %rd317, %rd527, %rd172;
	add.s32 	%r36, %r205, -3;
	mul.wide.u32 	%rd318, %r36, 8;
	add.s64 	%rd319, %rd2, %rd318;
	ld.global.u64 	%rd181, [%rd319];
	or.b64  	%rd320, %rd526, %rd181;
	and.b64  	%rd321, %rd320, -4294967296;
	setp.ne.s64 	%p11, %rd321, 0;
	@%p11 bra 	$L__BB625_78;
	cvt.u32.u64 	%r87, %rd181;
	cvt.u32.u64 	%r88, %rd526;
	div.u32 	%r89, %r88, %r87;
	mul.lo.s32 	%r90, %r89, %r87;
	sub.s32 	%r91, %r88, %r90;
	cvt.u64.u32 	%rd528, %r89;
	cvt.u64.u32 	%rd529, %r91;
	bra.uni 	$L__BB625_79;
$L__BB625_78:
	div.s64 	%rd528, %rd526, %rd181;
	mul.lo.s64 	%rd322, %rd528, %rd181;
	sub.s64 	%rd529, %rd526, %rd322;
$L__BB625_79:
	add.s64 	%rd324, %rd1, %rd318;
	ld.global.u64 	%rd325, [%rd324];
	mad.lo.s64 	%rd188, %rd325, %rd529, %rd180;
	mul.wide.u32 	%rd326, %r33, 8;
	add.s64 	%rd327, %rd2, %rd326;
	ld.global.u64 	%rd189, [%rd327];
	or.b64  	%rd328, %rd528, %rd189;
	and.b64  	%rd329, %rd328, -4294967296;
	setp.ne.s64 	%p12, %rd329, 0;
	@%p12 bra 	$L__BB625_81;
	cvt.u32.u64 	%r92, %rd189;
	cvt.u32.u64 	%r93, %rd528;
	div.u32 	%r94, %r93, %r92;
	mul.lo.s32 	%r95, %r94, %r92;
	sub.s32 	%r96, %r93, %r95;
	cvt.u64.u32 	%rd545, %r94;
	cvt.u64.u32 	%rd531, %r96;
	bra.uni 	$L__BB625_82;
$L__BB625_81:
	div.s64 	%rd545, %rd528, %rd189;
	mul.lo.s64 	%rd330, %rd545, %rd189;
	sub.s64 	%rd531, %rd528, %rd330;
$L__BB625_82:
	add.s64 	%rd332, %rd1, %rd326;
	ld.global.u64 	%rd333, [%rd332];
	mad.lo.s64 	%rd554, %rd333, %rd531, %rd188;
	add.s32 	%r205, %r205, -8;
	add.s32 	%r204, %r204, 8;
	setp.ne.s32 	%p13, %r204, 0;
	@%p13 bra 	$L__BB625_58;
	add.s32 	%r207, %r205, 3;
$L__BB625_84:
	setp.eq.s32 	%p14, %r25, 0;
	@%p14 bra 	$L__BB625_113;
	and.b32  	%r41, %r23, 3;
	setp.lt.u32 	%p15, %r25, 4;
	@%p15 bra 	$L__BB625_99;
	mul.wide.u32 	%rd335, %r207, 8;
	add.s64 	%rd336, %rd2, %rd335;
	ld.global.u64 	%rd200, [%rd336];
	or.b64  	%rd337, %rd545, %rd200;
	and.b64  	%rd338, %rd337, -4294967296;
	setp.ne.s64 	%p16, %rd338, 0;
	@%p16 bra 	$L__BB625_88;
	cvt.u32.u64 	%r97, %rd200;
	cvt.u32.u64 	%r98, %rd545;
	div.u32 	%r99, %r98, %r97;
	mul.lo.s32 	%r100, %r99, %r97;
	sub.s32 	%r101, %r98, %r100;
	cvt.u64.u32 	%rd535, %r99;
	cvt.u64.u32 	%rd536, %r101;
	bra.uni 	$L__BB625_89;
$L__BB625_88:
	div.s64 	%rd535, %rd545, %rd200;
	mul.lo.s64 	%rd339, %rd535, %rd200;
	sub.s64 	%rd536, %rd545, %rd339;
$L__BB625_89:
	add.s64 	%rd341, %rd1, %rd335;
	ld.global.u64 	%rd342, [%rd341];
	mad.lo.s64 	%rd207, %rd342, %rd536, %rd554;
	add.s32 	%r42, %r207, -1;
	mul.wide.u32 	%rd343, %r42, 8;
	add.s64 	%rd344, %rd2, %rd343;
	ld.global.u64 	%rd208, [%rd344];
	or.b64  	%rd345, %rd535, %rd208;
	and.b64  	%rd346, %rd345, -4294967296;
	setp.ne.s64 	%p17, %rd346, 0;
	@%p17 bra 	$L__BB625_91;
	cvt.u32.u64 	%r102, %rd208;
	cvt.u32.u64 	%r103, %rd535;
	div.u32 	%r104, %r103, %r102;
	mul.lo.s32 	%r105, %r104, %r102;
	sub.s32 	%r106, %r103, %r105;
	cvt.u64.u32 	%rd537, %r104;
	cvt.u64.u32 	%rd538, %r106;
	bra.uni 	$L__BB625_92;
$L__BB625_91:
	div.s64 	%rd537, %rd535, %rd208;
	mul.lo.s64 	%rd347, %rd537, %rd208;
	sub.s64 	%rd538, %rd535, %rd347;
$L__BB625_92:
	add.s64 	%rd349, %rd1, %rd343;
	ld.global.u64 	%rd350, [%rd349];
	mad.lo.s64 	%rd215, %rd350, %rd538, %rd207;
	add.s32 	%r43, %r207, -2;
	mul.wide.u32 	%rd351, %r43, 8;
	add.s64 	%rd352, %rd2, %rd351;
	ld.global.u64 	%rd216, [%rd352];
	or.b64  	%rd353, %rd537, %rd216;
	and.b64  	%rd354, %rd353, -4294967296;
	setp.ne.s64 	%p18, %rd354, 0;
	@%p18 bra 	$L__BB625_94;
	cvt.u32.u64 	%r107, %rd216;
	cvt.u32.u64 	%r108, %rd537;
	div.u32 	%r109, %r108, %r107;
	mul.lo.s32 	%r110, %r109, %r107;
	sub.s32 	%r111, %r108, %r110;
	cvt.u64.u32 	%rd539, %r109;
	cvt.u64.u32 	%rd540, %r111;
	bra.uni 	$L__BB625_95;
$L__BB625_94:
	div.s64 	%rd539, %rd537, %rd216;
	mul.lo.s64 	%rd355, %rd539, %rd216;
	sub.s64 	%rd540, %rd537, %rd355;
$L__BB625_95:
	add.s64 	%rd357, %rd1, %rd351;
	ld.global.u64 	%rd358, [%rd357];
	mad.lo.s64 	%rd223, %rd358, %rd540, %rd215;
	add.s32 	%r44, %r207, -3;
	mul.wide.u32 	%rd359, %r44, 8;
	add.s64 	%rd360, %rd2, %rd359;
	ld.global.u64 	%rd224, [%rd360];
	or.b64  	%rd361, %rd539, %rd224;
	and.b64  	%rd362, %rd361, -4294967296;
	setp.ne.s64 	%p19, %rd362, 0;
	@%p19 bra 	$L__BB625_97;
	cvt.u32.u64 	%r112, %rd224;
	cvt.u32.u64 	%r113, %rd539;
	div.u32 	%r114, %r113, %r112;
	mul.lo.s32 	%r115, %r114, %r112;
	sub.s32 	%r116, %r113, %r115;
	cvt.u64.u32 	%rd545, %r114;
	cvt.u64.u32 	%rd542, %r116;
	bra.uni 	$L__BB625_98;
$L__BB625_97:
	div.s64 	%rd545, %rd539, %rd224;
	mul.lo.s64 	%rd363, %rd545, %rd224;
	sub.s64 	%rd542, %rd539, %rd363;
$L__BB625_98:
	add.s64 	%rd365, %rd1, %rd359;
	ld.global.u64 	%rd366, [%rd365];
	mad.lo.s64 	%rd554, %rd366, %rd542, %rd223;
	add.s32 	%r207, %r207, -4;
$L__BB625_99:
	setp.eq.s32 	%p20, %r41, 0;
	@%p20 bra 	$L__BB625_113;
	setp.eq.s32 	%p21, %r41, 1;
	@%p21 bra 	$L__BB625_108;
	mul.wide.u32 	%rd368, %r207, 8;
	add.s64 	%rd369, %rd2, %rd368;
	ld.global.u64 	%rd235, [%rd369];
	or.b64  	%rd370, %rd545, %rd235;
	and.b64  	%rd371, %rd370, -4294967296;
	setp.ne.s64 	%p22, %rd371, 0;
	@%p22 bra 	$L__BB625_103;
	cvt.u32.u64 	%r117, %rd235;
	cvt.u32.u64 	%r118, %rd545;
	div.u32 	%r119, %r118, %r117;
	mul.lo.s32 	%r120, %r119, %r117;
	sub.s32 	%r121, %r118, %r120;
	cvt.u64.u32 	%rd546, %r119;
	cvt.u64.u32 	%rd547, %r121;
	bra.uni 	$L__BB625_104;
$L__BB625_103:
	div.s64 	%rd546, %rd545, %rd235;
	mul.lo.s64 	%rd372, %rd546, %rd235;
	sub.s64 	%rd547, %rd545, %rd372;
$L__BB625_104:
	add.s64 	%rd374, %rd1, %rd368;
	ld.global.u64 	%rd375, [%rd374];
	mad.lo.s64 	%rd242, %rd375, %rd547, %rd554;
	add.s32 	%r47, %r207, -1;
	mul.wide.u32 	%rd376, %r47, 8;
	add.s64 	%rd377, %rd2, %rd376;
	ld.global.u64 	%rd243, [%rd377];
	or.b64  	%rd378, %rd546, %rd243;
	and.b64  	%rd379, %rd378, -4294967296;
	setp.ne.s64 	%p23, %rd379, 0;
	@%p23 bra 	$L__BB625_106;
	cvt.u32.u64 	%r122, %rd243;
	cvt.u32.u64 	%r123, %rd546;
	div.u32 	%r124, %r123, %r122;
	mul.lo.s32 	%r125, %r124, %r122;
	sub.s32 	%r126, %r123, %r125;
	cvt.u64.u32 	%rd545, %r124;
	cvt.u64.u32 	%rd549, %r126;
	bra.uni 	$L__BB625_107;
$L__BB625_106:
	div.s64 	%rd545, %rd546, %rd243;
	mul.lo.s64 	%rd380, %rd545, %rd243;
	sub.s64 	%rd549, %rd546, %rd380;
$L__BB625_107:
	add.s64 	%rd382, %rd1, %rd376;
	ld.global.u64 	%rd383, [%rd382];
	mad.lo.s64 	%rd554, %rd383, %rd549, %rd242;
	add.s32 	%r207, %r207, -2;
$L__BB625_108:
	and.b32  	%r127, %r23, 1;
	setp.eq.b32 	%p24, %r127, 1;
	not.pred 	%p25, %p24;
	@%p25 bra 	$L__BB625_113;
	mul.wide.u32 	%rd384, %r207, 8;
	add.s64 	%rd385, %rd2, %rd384;
	ld.global.u64 	%rd254, [%rd385];
	or.b64  	%rd386, %rd545, %rd254;
	and.b64  	%rd387, %rd386, -4294967296;
	setp.ne.s64 	%p26, %rd387, 0;
	@%p26 bra 	$L__BB625_111;
	cvt.u32.u64 	%r128, %rd254;
	cvt.u32.u64 	%r129, %rd545;
	rem.u32 	%r130, %r129, %r128;
	cvt.u64.u32 	%rd553, %r130;
	bra.uni 	$L__BB625_112;
$L__BB625_111:
	rem.s64 	%rd553, %rd545, %rd254;
$L__BB625_112:
	add.s64 	%rd389, %rd1, %rd384;
	ld.global.u64 	%rd390, [%rd389];
	mad.lo.s64 	%rd554, %rd390, %rd553, %rd554;
$L__BB625_113:
	add.s64 	%rd391, %rd3, %rd554;
	ld.global.u8 	%rs2, [%rd391];
	st.shared.u8 	[%r5], %rs2;
$L__BB625_114:
	bar.sync 	0;
	setp.lt.u32 	%p50, %r209, 66;
	@%p50 bra 	$L__BB625_118;
$L__BB625_115:
	shr.u32 	%r51, %r209, 1;
	setp.ge.u32 	%p51, %r1, %r51;
	@%p51 bra 	$L__BB625_117;
	ld.shared.u8 	%rs9, [%r5];
	setp.ne.s16 	%p52, %rs9, 0;
	add.s32 	%r199, %r5, %r51;
	ld.shared.u8 	%rs10, [%r199];
	selp.u16 	%rs11, 1, 0, %p52;
	or.b16  	%rs12, %rs10, %rs11;
	and.b16  	%rs13, %rs12, 255;
	setp.ne.s16 	%p53, %rs13, 0;
	selp.u16 	%rs14, 1, 0, %p53;
	st.shared.u8 	[%r5], %rs14;
$L__BB625_117:
	bar.sync 	0;
	setp.gt.u32 	%p54, %r209, 131;
	mov.u32 	%r209, %r51;
	@%p54 bra 	$L__BB625_115;
$L__BB625_118:
	setp.gt.u32 	%p55, %r1, 31;
	@%p55 bra 	$L__BB625_121;
	ld.volatile.shared.u8 	%rs15, [%r5];
	setp.ne.s16 	%p56, %rs15, 0;
	ld.volatile.shared.u8 	%rs16, [%r5+32];
	selp.u16 	%rs17, 1, 0, %p56;
	or.b16  	%rs18, %rs16, %rs17;
	and.b16  	%rs19, %rs18, 255;
	setp.ne.s16 	%p57, %rs19, 0;
	selp.u16 	%rs20, 1, 0, %p57;
	st.volatile.shared.u8 	[%r5], %rs20;
	ld.volatile.shared.u8 	%rs21, [%r5];
	setp.ne.s16 	%p58, %rs21, 0;
	ld.volatile.shared.u8 	%rs22, [%r5+16];
	selp.u16 	%rs23, 1, 0, %p58;
	or.b16  	%rs24, %rs22, %rs23;
	and.b16  	%rs25, %rs24, 255;
	setp.ne.s16 	%p59, %rs25, 0;
	selp.u16 	%rs26, 1, 0, %p59;
	st.volatile.shared.u8 	[%r5], %rs26;
	ld.volatile.shared.u8 	%rs27, [%r5];
	setp.ne.s16 	%p60, %rs27, 0;
	ld.volatile.shared.u8 	%rs28, [%r5+8];
	selp.u16 	%rs29, 1, 0, %p60;
	or.b16  	%rs30, %rs28, %rs29;
	and.b16  	%rs31, %rs30, 255;
	setp.ne.s16 	%p61, %rs31, 0;
	selp.u16 	%rs32, 1, 0, %p61;
	st.volatile.shared.u8 	[%r5], %rs32;
	ld.volatile.shared.u8 	%rs33, [%r5];
	setp.ne.s16 	%p62, %rs33, 0;
	ld.volatile.shared.u8 	%rs34, [%r5+4];
	selp.u16 	%rs35, 1, 0, %p62;
	or.b16  	%rs36, %rs34, %rs35;
	and.b16  	%rs37, %rs36, 255;
	setp.ne.s16 	%p63, %rs37, 0;
	selp.u16 	%rs38, 1, 0, %p63;
	st.volatile.shared.u8 	[%r5], %rs38;
	ld.volatile.shared.u8 	%rs39, [%r5];
	setp.ne.s16 	%p64, %rs39, 0;
	ld.volatile.shared.u8 	%rs40, [%r5+2];
	selp.u16 	%rs41, 1, 0, %p64;
	or.b16  	%rs42, %rs40, %rs41;
	and.b16  	%rs43, %rs42, 255;
	setp.ne.s16 	%p65, %rs43, 0;
	selp.u16 	%rs44, 1, 0, %p65;
	st.volatile.shared.u8 	[%r5], %rs44;
	ld.volatile.shared.u8 	%rs45, [%r5];
	setp.ne.s16 	%p66, %rs45, 0;
	ld.volatile.shared.u8 	%rs46, [%r5+1];
	selp.u16 	%rs47, 1, 0, %p66;
	or.b16  	%rs48, %rs46, %rs47;
	and.b16  	%rs49, %rs48, 255;
	setp.ne.s16 	%p67, %rs49, 0;
	selp.u16 	%rs50, 1, 0, %p67;
	st.volatile.shared.u8 	[%r5], %rs50;
	setp.ne.s32 	%p68, %r1, 0;
	@%p68 bra 	$L__BB625_121;
	ld.shared.u8 	%rs51, [reducel1sdata_bool];
	cvt.u64.u32 	%rd467, %r2;
	cvta.to.global.u64 	%rd468, %rd260;
	add.s64 	%rd469, %rd468, %rd467;
	st.global.u8 	[%rd469], %rs51;
$L__BB625_121:
	ret;

}
	// .globl	contiguous_reducel12_bool
.visible .entry contiguous_reducel12_bool(
	.param .u64 .ptr .align 1 contiguous_reducel12_bool_param_0,
	.param .u64 .ptr .align 1 contiguous_reducel12_bool_param_1,
	.param .u64 .ptr .align 1 contiguous_reducel12_bool_param_2,
	.param .u64 .ptr .align 1 contiguous_reducel12_bool_param_3,
	.param .u64 contiguous_reducel12_bool_param_4,
	.param .u64 contiguous_reducel12_bool_param_5,
	.param .u64 contiguous_reducel12_bool_param_6
)
{
	.reg .pred 	%p<69>;
	.reg .b16 	%rs<52>;
	.reg .b32 	%r<214>;
	.reg .b64 	%rd<564>;

	ld.param.u64 	%rd266, [contiguous_reducel12_bool_param_1];
	ld.param.u64 	%rd267, [contiguous_reducel12_bool_param_2];
	ld.param.u64 	%rd268, [contiguous_reducel12_bool_param_3];
	ld.param.u64 	%rd263, [contiguous_reducel12_bool_param_4];
	ld.param.u64 	%rd264, [contiguous_reducel12_bool_param_5];
	ld.param.u64 	%rd265, [contiguous_reducel12_bool_param_6];
	cvta.to.global.u64 	%rd1, %rd268;
	cvta.to.global.u64 	%rd2, %rd267;
	cvta.to.global.u64 	%rd563, %rd266;
	mov.u32 	%r1, %tid.x;
	mov.u32 	%r2, %ctaid.x;
	mov.u32 	%r213, %ntid.x;
	mul.lo.s32 	%r51, %r2, %r213;
	shl.b32 	%r52, %r51, 1;
	add.s32 	%r4, %r52, %r1;
	mov.u32 	%r53, reducel1sdata_bool;
	add.s32 	%r5, %r53, %r1;
	mov.b16 	%rs1, 0;
	st.shared.u8 	[%r5], %rs1;
	add.s32 	%r54, %r4, %r213;
	cvt.u64.u32 	%rd4, %r54;
	setp.le.u64 	%p1, %rd264, %rd4;
	@%p1 bra 	$L__BB626_54;
	cvt.u64.u32 	%rd396, %r4;
	mov.u32 	%r131, %ctaid.y;
	cvt.u64.u32 	%rd397, %r131;
	mul.lo.s64 	%rd398, %rd264, %rd397;
	add.s64 	%rd517, %rd398, %rd396;
	add.s64 	%rd515, %rd398, %rd4;
	cvt.u32.u64 	%r6, %rd263;
	add.s32 	%r207, %r6, -1;
	setp.lt.s32 	%p27, %r207, 0;
	mov.b64 	%rd521, 0;
	mov.u64 	%rd522, %rd521;
	@%p27 bra 	$L__BB626_53;
	setp.lt.u32 	%p28, %r207, 3;
	mov.b64 	%rd522, 0;
	mov.u64 	%rd521, %rd522;
	@%p28 bra 	$L__BB626_30;
	add.s32 	%r205, %r6, -2;
	and.b32  	%r132, %r6, -4;
	neg.s32 	%r204, %r132;
	mov.b64 	%rd522, 0;
$L__BB626_4:
	.pragma "nounroll";
	add.s32 	%r12, %r205, 1;
	mul.wide.u32 	%rd402, %r12, 8;
	add.s64 	%rd403, %rd2, %rd402;
	ld.global.u64 	%rd11, [%rd403];
	or.b64  	%rd404, %rd517, %rd11;
	and.b64  	%rd405, %rd404, -4294967296;
	setp.ne.s64 	%p29, %rd405, 0;
	@%p29 bra 	$L__BB626_6;
	cvt.u32.u64 	%r133, %rd11;
	cvt.u32.u64 	%r134, %rd517;
	div.u32 	%r135, %r134, %r133;
	mul.lo.s32 	%r136, %r135, %r133;
	sub.s32 	%r137, %r134, %r136;
	cvt.u64.u32 	%rd483, %r135;
	cvt.u64.u32 	%rd484, %r137;
	bra.uni 	$L__BB626_7;
$L__BB626_6:
	div.s64 	%rd483, %rd517, %rd11;
	mul.lo.s64 	%rd406, %rd483, %rd11;
	sub.s64 	%rd484, %rd517, %rd406;
$L__BB626_7:
	mul.wide.u32 	%rd407, %r12, 8;
	add.s64 	%rd408, %rd1, %rd407;
	ld.global.u64 	%rd18, [%rd408];
	mad.lo.s64 	%rd19, %rd18, %rd484, %rd521;
	or.b64  	%rd409, %rd515, %rd11;
	and.b64  	%rd410, %rd409, -4294967296;
	setp.ne.s64 	%p30, %rd410, 0;
	@%p30 bra 	$L__BB626_9;
	cvt.u32.u64 	%r138, %rd11;
	cvt.u32.u64 	%r139, %rd515;
	div.u32 	%r140, %r139, %r138;
	mul.lo.s32 	%r141, %r140, %r138;
	sub.s32 	%r142, %r139, %r141;
	cvt.u64.u32 	%rd485, %r140;
	cvt.u64.u32 	%rd486, %r142;
	bra.uni 	$L__BB626_10;
$L__BB626_9:
	div.s64 	%rd485, %rd515, %rd11;
	mul.lo.s64 	%rd411, %rd485, %rd11;
	sub.s64 	%rd486, %rd515, %rd411;
$L__BB626_10:
	mad.lo.s64 	%rd26, %rd486, %rd18, %rd522;
	mul.wide.u32 	%rd412, %r205, 8;
	add.s64 	%rd413, %rd2, %rd412;
	ld.global.u64 	%rd27, [%rd413];
	or.b64  	%rd414, %rd483, %rd27;
	and.b64  	%rd415, %rd414, -4294967296;
	setp.ne.s64 	%p31, %rd415, 0;
	@%p31 bra 	$L__BB626_12;
	cvt.u32.u64 	%r143, %rd27;
	cvt.u32.u64 	%r144, %rd483;
	div.u32 	%r145, %r144, %r143;
	mul.lo.s32 	%r146, %r145, %r143;
	sub.s32 	%r147, %r144, %r146;
	cvt.u64.u32 	%rd487, %r145;
	cvt.u64.u32 	%rd488, %r147;
	bra.uni 	$L__BB626_13;
$L__BB626_12:
	div.s64 	%rd487, %rd483, %rd27;
	mul.lo.s64 	%rd416, %rd487, %rd27;
	sub.s64 	%rd488, %rd483, %rd416;
$L__BB626_13:
	mul.wide.u32 	%rd417, %r205, 8;
	add.s64 	%rd418, %rd1, %rd417;
	ld.global.u64 	%rd34, [%rd418];
	mad.lo.s64 	%rd35, %rd34, %rd488, %rd19;
	or.b64  	%rd419, %rd485, %rd27;
	and.b64  	%rd420, %rd419, -4294967296;
	setp.ne.s64 	%p32, %rd420, 0;
	@%p32 bra 	$L__BB626_15;
	cvt.u32.u64 	%r148, %rd27;
	cvt.u32.u64 	%r149, %rd485;
	div.u32 	%r150, %r149, %r148;
	mul.lo.s32 	%r151, %r150, %r148;
	sub.s32 	%r152, %r149, %r151;
	cvt.u64.u32 	%rd489, %r150;
	cvt.u64.u32 	%rd490, %r152;
	bra.uni 	$L__BB626_16;
$L__BB626_15:
	div.s64 	%rd489, %rd485, %rd27;
	mul.lo.s64 	%rd421, %rd489, %rd27;
	sub.s64 	%rd490, %rd485, %rd421;
$L__BB626_16:
	mad.lo.s64 	%rd42, %rd490, %rd34, %rd26;
	add.s32 	%r13, %r205, -1;
	mul.wide.u32 	%rd422, %r13, 8;
	add.s64 	%rd423, %rd2, %rd422;
	ld.global.u64 	%rd43, [%rd423];
	or.b64  	%rd424, %rd487, %rd43;
	and.b64  	%rd425, %rd424, -4294967296;
	setp.ne.s64 	%p33, %rd425, 0;
	@%p33 bra 	$L__BB626_18;
	cvt.u32.u64 	%r153, %rd43;
	cvt.u32.u64 	%r154, %rd487;
	div.u32 	%r155, %r154, %r153;
	mul.lo.s32 	%r156, %r155, %r153;
	sub.s32 	%r157, %r154, %r156;
	cvt.u64.u32 	%rd491, %r155;
	cvt.u64.u32 	%rd492, %r157;
	bra.uni 	$L__BB626_19;
$L__BB626_18:
	div.s64 	%rd491, %rd487, %rd43;
	mul.lo.s64 	%rd426, %rd491, %rd43;
	sub.s64 	%rd492, %rd487, %rd426;
$L__BB626_19:
	mul.wide.u32 	%rd427, %r13, 8;
	add.s64 	%rd428, %rd1, %rd427;
	ld.global.u64 	%rd50, [%rd428];
	mad.lo.s64 	%rd51, %rd50, %rd492, %rd35;
	or.b64  	%rd429, %rd489, %rd43;
	and.b64  	%rd430, %rd429, -4294967296;
	setp.ne.s64 	%p34, %rd430, 0;
	@%p34 bra 	$L__BB626_21;
	cvt.u32.u64 	%r158, %rd43;
	cvt.u32.u64 	%r159, %rd489;
	div.u32 	%r160, %r159, %r158;
	mul.lo.s32 	%r161, %r160, %r158;
	sub.s32 	%r162, %r159, %r161;
	cvt.u64.u32 	%rd493, %r160;
	cvt.u64.u32 	%rd494, %r162;
	bra.uni 	$L__BB626_22;
$L__BB626_21:
	div.s64 	%rd493, %rd489, %rd43;
	mul.lo.s64 	%rd431, %rd493, %rd43;
	sub.s64 	%rd494, %rd489, %rd431;
$L__BB626_22:
	mad.lo.s64 	%rd58, %rd494, %rd50, %rd42;
	add.s32 	%r163, %r205, -2;
	mul.wide.u32 	%rd432, %r163, 8;
	add.s64 	%rd433, %rd2, %rd432;
	ld.global.u64 	%rd59, [%rd433];
	or.b64  	%rd434, %rd491, %rd59;
	and.b64  	%rd435, %rd434, -4294967296;
	setp.ne.s64 	%p35, %rd435, 0;
	@%p35 bra 	$L__BB626_24;
	cvt.u32.u64 	%r164, %rd59;
	cvt.u32.u64 	%r165, %rd491;
	div.u32 	%r166, %r165, %r164;
	mul.lo.s32 	%r167, %r166, %r164;
	sub.s32 	%r168, %r165, %r167;
	cvt.u64.u32 	%rd517, %r166;
	cvt.u64.u32 	%rd496, %r168;
	bra.uni 	$L__BB626_25;
$L__BB626_24:
	div.s64 	%rd517, %rd491, %rd59;
	mul.lo.s64 	%rd436, %rd517, %rd59;
	sub.s64 	%rd496, %rd491, %rd436;
$L__BB626_25:
	mul.wide.u32 	%rd437, %r163, 8;
	add.s64 	%rd438, %rd1, %rd437;
	ld.global.u64 	%rd66, [%rd438];
	mad.lo.s64 	%rd521, %rd66, %rd496, %rd51;
	or.b64  	%rd439, %rd493, %rd59;
	and.b64  	%rd440, %rd439, -4294967296;
	setp.ne.s64 	%p36, %rd440, 0;
	@%p36 bra 	$L__BB626_27;
	cvt.u32.u64 	%r170, %rd59;
	cvt.u32.u64 	%r171, %rd493;
	div.u32 	%r172, %r171, %r170;
	mul.lo.s32 	%r173, %r172, %r170;
	sub.s32 	%r174, %r171, %r173;
	cvt.u64.u32 	%rd515, %r172;
	cvt.u64.u32 	%rd498, %r174;
	bra.uni 	$L__BB626_28;
$L__BB626_27:
	div.s64 	%rd515, %rd493, %rd59;
	mul.lo.s64 	%rd441, %rd515, %rd59;
	sub.s64 	%rd498, %rd493, %rd441;
$L__BB626_28:
	mad.lo.s64 	%rd522, %rd498, %rd66, %rd58;
	add.s32 	%r205, %r205, -4;
	add.s32 	%r204, %r204, 4;
	setp.ne.s32 	%p37, %r204, 0;
	@%p37 bra 	$L__BB626_4;
	add.s32 	%r207, %r205, 1;
$L__BB626_30:
	and.b32  	%r18, %r6, 3;
	setp.eq.s32 	%p38, %r18, 0;
	@%p38 bra 	$L__BB626_53;
	setp.eq.s32 	%p39, %r18, 1;
	@%p39 bra 	$L__BB626_45;
	mul.wide.u32 	%rd443, %r207, 8;
	add.s64 	%rd444, %rd2, %rd443;
	ld.global.u64 	%rd81, [%rd444];
	or.b64  	%rd445, %rd517, %rd81;
	and.b64  	%rd446, %rd445, -4294967296;
	setp.ne.s64 	%p40, %rd446, 0;
	@%p40 bra 	$L__BB626_34;
	cvt.u32.u64 	%r175, %rd81;
	cvt.u32.u64 	%r176, %rd517;
	div.u32 	%r177, %r176, %r175;
	mul.lo.s32 	%r178, %r177, %r175;
	sub.s32 	%r179, %r176, %r178;
	cvt.u64.u32 	%rd505, %r177;
	cvt.u64.u32 	%rd506, %r179;
	bra.uni 	$L__BB626_35;
$L__BB626_34:
	div.s64 	%rd505, %rd517, %rd81;
	mul.lo.s64 	%rd447, %rd505, %rd81;
	sub.s64 	%rd506, %rd517, %rd447;
$L__BB626_35:
	add.s64 	%rd449, %rd1, %rd443;
	ld.global.u64 	%rd88, [%rd449];
	mad.lo.s64 	%rd89, %rd88, %rd506, %rd521;
	or.b64  	%rd450, %rd515, %rd81;
	and.b64  	%rd451, %rd450, -4294967296;
	setp.ne.s64 	%p41, %rd451, 0;
	@%p41 bra 	$L__BB626_37;
	cvt.u32.u64 	%r180, %rd81;
	cvt.u32.u64 	%r181, %rd515;
	div.u32 	%r182, %r181, %r180;
	mul.lo.s32 	%r183, %r182, %r180;
	sub.s32 	%r184, %r181, %r183;
	cvt.u64.u32 	%rd507, %r182;
	cvt.u64.u32 	%rd508, %r184;
	bra.uni 	$L__BB626_38;
$L__BB626_37:
	div.s64 	%rd507, %rd515, %rd81;
	mul.lo.s64 	%rd452, %rd507, %rd81;
	sub.s64 	%rd508, %rd515, %rd452;
$L__BB626_38:
	mad.lo.s64 	%rd96, %rd508, %rd88, %rd522;
	add.s32 	%r19, %r207, -1;
	mul.wide.u32 	%rd453, %r19, 8;
	add.s64 	%rd454, %rd2, %rd453;
	ld.global.u64 	%rd97, [%rd454];
	or.b64  	%rd455, %rd505, %rd97;
	and.b64  	%rd456, %rd455, -4294967296;
	setp.ne.s64 	%p42, %rd456, 0;
	@%p42 bra 	$L__BB626_40;
	cvt.u32.u64 	%r185, %rd97;
	cvt.u32.u64 	%r186, %rd505;
	div.u32 	%r187, %r186, %r185;
	mul.lo.s32 	%r188, %r187, %r185;
	sub.s32 	%r189, %r186, %r188;
	cvt.u64.u32 	%rd517, %r187;
	cvt.u64.u32 	%rd510, %r189;
	bra.uni 	$L__BB626_41;
$L__BB626_40:
	div.s64 	%rd517, %rd505, %rd97;
	mul.lo.s64 	%rd457, %rd517, %rd97;
	sub.s64 	%rd510, %rd505, %rd457;
$L__BB626_41:
	add.s64 	%rd459, %rd1, %rd453;
	ld.global.u64 	%rd104, [%rd459];
	mad.lo.s64 	%rd521, %rd104, %rd510, %rd89;
	or.b64  	%rd460, %rd507, %rd97;
	and.b64  	%rd461, %rd460, -4294967296;
	setp.ne.s64 	%p43, %rd461, 0;
	@%p43 bra 	$L__BB626_43;
	cvt.u32.u64 	%r190, %rd97;
	cvt.u32.u64 	%r191, %rd507;
	div.u32 	%r192, %r191, %r190;
	mul.lo.s32 	%r193, %r192, %r190;
	sub.s32 	%r194, %r191, %r193;
	cvt.u64.u32 	%rd515, %r192;
	cvt.u64.u32 	%rd512, %r194;
	bra.uni 	$L__BB626_44;
$L__BB626_43:
	div.s64 	%rd515, %rd507, %rd97;
	mul.lo.s64 	%rd462, %rd515, %rd97;
	sub.s64 	%rd512, %rd507, %rd462;
$L__BB626_44:
	mad.lo.s64 	%rd522, %rd512, %rd104, %rd96;
	add.s32 	%r207, %r207, -2;
$L__BB626_45:
	and.b32  	%r195, %r6, 1;
	setp.eq.b32 	%p44, %r195, 1;
	not.pred 	%p45, %p44;
	@%p45 bra 	$L__BB626_53;
	mul.wide.u32 	%rd463, %r207, 8;
	add.s64 	%rd464, %rd2, %rd463;
	ld.global.u64 	%rd119, [%rd464];
	or.b64  	%rd465, %rd517, %rd119;
	and.b64  	%rd466, %rd465, -4294967296;
	setp.ne.s64 	%p46, %rd466, 0;
	@%p46 bra 	$L__BB626_48;
	cvt.u32.u64 	%r196, %rd119;
	cvt.u32.u64 	%r197, %rd517;
	rem.u32 	%r198, %r197, %r196;
	cvt.u64.u32 	%rd519, %r198;
	bra.uni 	$L__BB626_49;
$L__BB626_48:
	rem.s64 	%rd519, %rd517, %rd119;
$L__BB626_49:
	add.s64 	%rd468, %rd1, %rd463;
	ld.global.u64 	%rd123, [%rd468];
	mad.lo.s64 	%rd521, %rd123, %rd519, %rd521;
	or.b64  	%rd469, %rd515, %rd119;
	and.b64  	%rd470, %rd469, -4294967296;
	setp.ne.s64 	%p47, %rd470, 0;
	@%p47 bra 	$L__BB626_51;
	cvt.u32.u64 	%r199, %rd119;
	cvt.u32.u64 	%r200, %rd515;
	rem.u32 	%r201, %r200, %r199;
	cvt.u64.u32 	%rd520, %r201;
	bra.uni 	$L__BB626_52;
$L__BB626_51:
	rem.s64 	%rd520, %rd515, %rd119;
$L__BB626_52:
	mad.lo.s64 	%rd522, %rd520, %rd123, %rd522;
$L__BB626_53:
	add.s64 	%rd471, %rd563, %rd521;
	ld.global.u8 	%rs3, [%rd471];
	setp.ne.s16 	%p48, %rs3, 0;
	add.s64 	%rd472, %rd563, %rd522;
	ld.global.u8 	%rs4, [%rd472];
	selp.u16 	%rs5, 1, 0, %p48;
	or.b16  	%rs6, %rs4, %rs5;
	and.b16  	%rs7, %rs6, 255;
	setp.ne.s16 	%p49, %rs7, 0;
	selp.u16 	%rs8, 1, 0, %p49;
	st.shared.u8 	[%r5], %rs8;
	bra.uni 	$L__BB626_114;
$L__BB626_54:
	cvt.u64.u32 	%rd131, %r4;
	setp.le.u64 	%p2, %rd264, %rd131;
	@%p2 bra 	$L__BB626_114;
	mov.u32 	%r55, %ctaid.y;
	cvt.u64.u32 	%rd269, %r55;
	mad.lo.s64 	%rd554, %rd264, %rd269, %rd131;
	cvt.u32.u64 	%r22, %rd263;
	add.s32 	%r211, %r22, -1;
	setp.lt.s32 	%p3, %r211, 0;
	@%p3 bra 	$L__BB626_113;
	and.b32  	%r24, %r22, 7;
	setp.lt.u32 	%p4, %r211, 7;
	@%p4 bra 	$L__BB626_84;
	add.s32 	%r209, %r22, -4;
	and.b32  	%r56, %r22, -8;
	neg.s32 	%r208, %r56;
$L__BB626_58:
	.pragma "nounroll";
	add.s32 	%r29, %r209, 3;
	mul.wide.u32 	%rd271, %r29, 8;
	add.s64 	%rd272, %rd2, %rd271;
	ld.global.u64 	%rd135, [%rd272];
	or.b64  	%rd273, %rd554, %rd135;
	and.b64  	%rd274, %rd273, -4294967296;
	setp.ne.s64 	%p5, %rd274, 0;
	@%p5 bra 	$L__BB626_60;
	cvt.u32.u64 	%r57, %rd135;
	cvt.u32.u64 	%r58, %rd554;
	div.u32 	%r59, %r58, %r57;
	mul.lo.s32 	%r60, %r59, %r57;
	sub.s32 	%r61, %r58, %r60;
	cvt.u64.u32 	%rd525, %r59;
	cvt.u64.u32 	%rd526, %r61;
	bra.uni 	$L__BB626_61;
$L__BB626_60:
	div.s64 	%rd525, %rd554, %rd135;
	mul.lo.s64 	%rd275, %rd525, %rd135;
	sub.s64 	%rd526, %rd554, %rd275;
$L__BB626_61:
	add.s64 	%rd277, %rd1, %rd271;
	ld.global.u64 	%rd278, [%rd277];
	mul.lo.s64 	%rd142, %rd278, %rd526;
	add.s32 	%r30, %r209, 2;
	mul.wide.u32 	%rd279, %r30, 8;
	add.s64 	%rd280, %rd2, %rd279;
	ld.global.u64 	%rd143, [%rd280];
	or.b64  	%rd281, %rd525, %rd143;
	and.b64  	%rd282, %rd281, -4294967296;
	setp.ne.s64 	%p6, %rd282, 0;
	@%p6 bra 	$L__BB626_63;
	cvt.u32.u64 	%r62, %rd143;
	cvt.u32.u64 	%r63, %rd525;
	div.u32 	%r64, %r63, %r62;
	mul.lo.s32 	%r65, %r64, %r62;
	sub.s32 	%r66, %r63, %r65;
	cvt.u64.u32 	%rd527, %r64;
	cvt.u64.u32 	%rd528, %r66;
	bra.uni 	$L__BB626_64;
$L__BB626_63:
	div.s64 	%rd527, %rd525, %rd143;
	mul.lo.s64 	%rd283, %rd527, %rd143;
	sub.s64 	%rd528, %rd525, %rd283;
$L__BB626_64:
	add.s64 	%rd285, %rd1, %rd279;
	ld.global.u64 	%rd286, [%rd285];
	mad.lo.s64 	%rd150, %rd286, %rd528, %rd142;
	add.s32 	%r31, %r209, 1;
	mul.wide.u32 	%rd287, %r31, 8;
	add.s64 	%rd288, %rd2, %rd287;
	ld.global.u64 	%rd151, [%rd288];
	or.b64  	%rd289, %rd527, %rd151;
	and.b64  	%rd290, %rd289, -4294967296;
	setp.ne.s64 	%p7, %rd290, 0;
	@%p7 bra 	$L__BB626_66;
	cvt.u32.u64 	%r67, %rd151;
	cvt.u32.u64 	%r68, %rd527;
	div.u32 	%r69, %r68, %r67;
	mul.lo.s32 	%r70, %r69, %r67;
	sub.s32 	%r71, %r68, %r70;
	cvt.u64.u32 	%rd529, %r69;
	cvt.u64.u32 	%rd530, %r71;
	bra.uni 	$L__BB626_67;
$L__BB626_66:
	div.s64 	%rd529, %rd527, %rd151;
	mul.lo.s64 	%rd291, %rd529, %rd151;
	sub.s64 	%rd530, %rd527, %rd291;
$L__BB626_67:
	add.s64 	%rd293, %rd1, %rd287;
	ld.global.u64 	%rd294, [%rd293];
	mad.lo.s64 	%rd158, %rd294, %rd530, %rd150;
	add.s32 	%r32, %r209, -4;
	mul.wide.u32 	%rd295, %r209, 8;
	add.s64 	%rd296, %rd2, %rd295;
	ld.global.u64 	%rd159, [%rd296];
	or.b64  	%rd297, %rd529, %rd159;
	and.b64  	%rd298, %rd297, -4294967296;
	setp.ne.s64 	%p8, %rd298, 0;
	@%p8 bra 	$L__BB626_69;
	cvt.u32.u64 	%r72, %rd159;
	cvt.u32.u64 	%r73, %rd529;
	div.u32 	%r74, %r73, %r72;
	mul.lo.s32 	%r75, %r74, %r72;
	sub.s32 	%r76, %r73, %r75;
	cvt.u64.u32 	%rd531, %r74;
	cvt.u64.u32 	%rd532, %r76;
	bra.uni 	$L__BB626_70;
$L__BB626_69:
	div.s64 	%rd531, %rd529, %rd159;
	mul.lo.s64 	%rd299, %rd531, %rd159;
	sub.s64 	%rd532, %rd529, %rd299;
$L__BB626_70:
	add.s64 	%rd301, %rd1, %rd295;
	ld.global.u64 	%rd302, [%rd301];
	mad.lo.s64 	%rd166, %rd302, %rd532, %rd158;
	add.s32 	%r33, %r209, -1;
	mul.wide.u32 	%rd303, %r33, 8;
	add.s64 	%rd304, %rd2, %rd303;
	ld.global.u64 	%rd167, [%rd304];
	or.b64  	%rd305, %rd531, %rd167;
	and.b64  	%rd306, %rd305, -4294967296;
	setp.ne.s64 	%p9, %rd306, 0;
	@%p9 bra 	$L__BB626_72;
	cvt.u32.u64 	%r77, %rd167;
	cvt.u32.u64 	%r78, %rd531;
	div.u32 	%r79, %r78, %r77;
	mul.lo.s32 	%r80, %r79, %r77;
	sub.s32 	%r81, %r78, %r80;
	cvt.u64.u32 	%rd533, %r79;
	cvt.u64.u32 	%rd534, %r81;
	bra.uni 	$L__BB626_73;
$L__BB626_72:
	div.s64 	%rd533, %rd531, %rd167;
	mul.lo.s64 	%rd307, %rd533, %rd167;
	sub.s64 	%rd534, %rd531, %rd307;
$L__BB626_73:
	add.s64 	%rd309, %rd1, %rd303;
	ld.global.u64 	%rd310, [%rd309];
	mad.lo.s64 	%rd174, %rd310, %rd534, %rd166;
	add.s32 	%r34, %r209, -2;
	mul.wide.u32 	%rd311, %r34, 8;
	add.s64 	%rd312, %rd2, %rd311;
	ld.global.u64 	%rd175, [%rd312];
	or.b64  	%rd313, %rd533, %rd175;
	and.b64  	%rd314, %rd313, -4294967296;
	setp.ne.s64 	%p10, %rd314, 0;
	@%p10 bra 	$L__BB626_75;
	cvt.u32.u64 	%r82, %rd175;
	cvt.u32.u64 	%r83, %rd533;
	div.u32 	%r84, %r83, %r82;
	mul.lo.s32 	%r85, %r84, %r82;
	sub.s32 	%r86, %r83, %r85;
	cvt.u64.u32 	%rd535, %r84;
	cvt.u64.u32 	%rd536, %r86;
	bra.uni 	$L__BB626_76;
$L__BB626_75:
	div.s64 	%rd535, %rd533, %rd175;
	mul.lo.s64 	%rd315, %rd535, %rd175;
	sub.s64 	%rd536, %rd533, %rd315;
$L__BB626_76:
	add.s64 	%rd317, %rd1, %rd311;
	ld.global.u64 	%rd318, [%rd317];
	mad.lo.s64 	%rd182, %rd318, %rd536, %rd174;
	add.s32 	%r35, %r209, -3;
	mul.wide.u32 	%rd319, %r35, 8;
	add.s64 	%rd320, %rd2, %rd319;
	ld.global.u64 	%rd183, [%rd320];
	or.b64  	%rd321, %rd535, %rd183;
	and.b64  	%rd322, %rd321, -4294967296;
	setp.ne.s64 	%p11, %rd322, 0;
	@%p11 bra 	$L__BB626_78;
	cvt.u32.u64 	%r87, %rd183;
	cvt.u32.u64 	%r88, %rd535;
	div.u32 	%r89, %r88, %r87;
	mul.lo.s32 	%r90, %r89, %r87;
	sub.s32 	%r91, %r88, %r90;
	cvt.u64.u32 	%rd537, %r89;
	cvt.u64.u32 	%rd538, %r91;
	bra.uni 	$L__BB626_79;
$L__BB626_78:
	div.s64 	%rd537, %rd535, %rd183;
	mul.lo.s64 	%rd323, %rd537, %rd183;
	sub.s64 	%rd538, %rd535, %rd323;
$L__BB626_79:
	add.s64 	%rd325, %rd1, %rd319;
	ld.global.u64 	%rd326, [%rd325];
	mad.lo.s64 	%rd190, %rd326, %rd538, %rd182;
	mul.wide.u32 	%rd327, %r32, 8;
	add.s64 	%rd328, %rd2, %rd327;
	ld.global.u64 	%rd191, [%rd328];
	or.b64  	%rd329, %rd537, %rd191;
	and.b64  	%rd330, %rd329, -4294967296;
	setp.ne.s64 	%p12, %rd330, 0;
	@%p12 bra 	$L__BB626_81;
	cvt.u32.u64 	%r92, %rd191;
	cvt.u32.u64 	%r93, %rd537;
	div.u32 	%r94, %r93, %r92;
	mul.lo.s32 	%r95, %r94, %r92;
	sub.s32 	%r96, %r93, %r95;
	cvt.u64.u32 	%rd554, %r94;
	cvt.u64.u32 	%rd540, %r96;
	bra.uni 	$L__BB626_82;
$L__BB626_81:
	div.s64 	%rd554, %rd537, %rd191;
	mul.lo.s64 	%rd331, %rd554, %rd191;
	sub.s64 	%rd540, %rd537, %rd331;
$L__BB626_82:
	add.s64 	%rd333, %rd1, %rd327;
	ld.global.u64 	%rd334, [%rd333];
	mad.lo.s64 	%rd335, %rd334, %rd540, %rd190;
	add.s64 	%rd563, %rd563, %rd335;
	add.s32 	%r209, %r209, -8;
	add.s32 	%r208, %r208, 8;
	setp.ne.s32 	%p13, %r208, 0;
	@%p13 bra 	$L__BB626_58;
	add.s32 	%r211, %r209, 3;
$L__BB626_84:
	setp.eq.s32 	%p14, %r24, 0;
	@%p14 bra 	$L__BB626_113;
	and.b32  	%r40, %r22, 3;
	setp.lt.u32 	%p15, %r24, 4;
	@%p15 bra 	$L__BB626_99;
	mul.wide.u32 	%rd337, %r211, 8;
	add.s64 	%rd338, %rd2, %rd337;
	ld.global.u64 	%rd202, [%rd338];
	or.b64  	%rd339, %rd554, %rd202;
	and.b64  	%rd340, %rd339, -4294967296;
	setp.ne.s64 	%p16, %rd340, 0;
	@%p16 bra 	$L__BB626_88;
	cvt.u32.u64 	%r97, %rd202;
	cvt.u32.u64 	%r98, %rd554;
	div.u32 	%r99, %r98, %r97;
	mul.lo.s32 	%r100, %r99, %r97;
	sub.s32 	%r101, %r98, %r100;
	cvt.u64.u32 	%rd544, %r99;
	cvt.u64.u32 	%rd545, %r101;
	bra.uni 	$L__BB626_89;
$L__BB626_88:
	div.s64 	%rd544, %rd554, %rd202;
	mul.lo.s64 	%rd341, %rd544, %rd202;
	sub.s64 	%rd545, %rd554, %rd341;
$L__BB626_89:
	add.s64 	%rd343, %rd1, %rd337;
	ld.global.u64 	%rd344, [%rd343];
	mul.lo.s64 	%rd209, %rd344, %rd545;
	add.s32 	%r41, %r211, -1;
	mul.wide.u32 	%rd345, %r41, 8;
	add.s64 	%rd346, %rd2, %rd345;
	ld.global.u64 	%rd210, [%rd346];
	or.b64  	%rd347, %rd544, %rd210;
	and.b64  	%rd348, %rd347, -4294967296;
	setp.ne.s64 	%p17, %rd348, 0;
	@%p17 bra 	$L__BB626_91;
	cvt.u32.u64 	%r102, %rd210;
	cvt.u32.u64 	%r103, %rd544;
	div.u32 	%r104, %r103, %r102;
	mul.lo.s32 	%r105, %r104, %r102;
	sub.s32 	%r106, %r103, %r105;
	cvt.u64.u32 	%rd546, %r104;
	cvt.u64.u32 	%rd547, %r106;
	bra.uni 	$L__BB626_92;
$L__BB626_91:
	div.s64 	%rd546, %rd544, %rd210;
	mul.lo.s64 	%rd349, %rd546, %rd210;
	sub.s64 	%rd547, %rd544, %rd349;
$L__BB626_92:
	add.s64 	%rd351, %rd1, %rd345;
	ld.global.u64 	%rd352, [%rd351];
	mad.lo.s64 	%rd217, %rd352, %rd547, %rd209;
	add.s32 	%r42, %r211, -2;
	mul.wide.u32 	%rd353, %r42, 8;
	add.s64 	%rd354, %rd2, %rd353;
	ld.global.u64 	%rd218, [%rd354];
	or.b64  	%rd355, %rd546, %rd218;
	and.b64  	%rd356, %rd355, -4294967296;
	setp.ne.s64 	%p18, %rd356, 0;
	@%p18 bra 	$L__BB626_94;
	cvt.u32.u64 	%r107, %rd218;
	cvt.u32.u64 	%r108, %rd546;
	div.u32 	%r109, %r108, %r107;
	mul.lo.s32 	%r110, %r109, %r107;
	sub.s32 	%r111, %r108, %r110;
	cvt.u64.u32 	%rd548, %r109;
	cvt.u64.u32 	%rd549, %r111;
	bra.uni 	$L__BB626_95;
$L__BB626_94:
	div.s64 	%rd548, %rd546, %rd218;
	mul.lo.s64 	%rd357, %rd548, %rd218;
	sub.s64 	%rd549, %rd546, %rd357;
$L__BB626_95:
	add.s64 	%rd359, %rd1, %rd353;
	ld.global.u64 	%rd360, [%rd359];
	mad.lo.s64 	%rd225, %rd360, %rd549, %rd217;
	add.s32 	%r43, %r211, -3;
	mul.wide.u32 	%rd361, %r43, 8;
	add.s64 	%rd362, %rd2, %rd361;
	ld.global.u64 	%rd226, [%rd362];
	or.b64  	%rd363, %rd548, %rd226;
	and.b64  	%rd364, %rd363, -4294967296;
	setp.ne.s64 	%p19, %rd364, 0;
	@%p19 bra 	$L__BB626_97;
	cvt.u32.u64 	%r112, %rd226;
	cvt.u32.u64 	%r113, %rd548;
	div.u32 	%r114, %r113, %r112;
	mul.lo.s32 	%r115, %r114, %r112;
	sub.s32 	%r116, %r113, %r115;
	cvt.u64.u32 	%rd554, %r114;
	cvt.u64.u32 	%rd551, %r116;
	bra.uni 	$L__BB626_98;
$L__BB626_97:
	div.s64 	%rd554, %rd548, %rd226;
	mul.lo.s64 	%rd365, %rd554, %rd226;
	sub.s64 	%rd551, %rd548, %rd365;
$L__BB626_98:
	add.s64 	%rd367, %rd1, %rd361;
	ld.global.u64 	%rd368, [%rd367];
	mad.lo.s64 	%rd369, %rd368, %rd551, %rd225;
	add.s64 	%rd563, %rd563, %rd369;
	add.s32 	%r211, %r211, -4;
$L__BB626_99:
	setp.eq.s32 	%p20, %r40, 0;
	@%p20 bra 	$L__BB626_113;
	setp.eq.s32 	%p21, %r40, 1;
	@%p21 bra 	$L__BB626_108;
	mul.wide.u32 	%rd371, %r211, 8;
	add.s64 	%rd372, %rd2, %rd371;
	ld.global.u64 	%rd237, [%rd372];
	or.b64  	%rd373, %rd554, %rd237;
	and.b64  	%rd374, %rd373, -4294967296;
	setp.ne.s64 	%p22, %rd374, 0;
	@%p22 bra 	$L__BB626_103;
	cvt.u32.u64 	%r117, %rd237;
	cvt.u32.u64 	%r118, %rd554;
	div.u32 	%r119, %r118, %r117;
	mul.lo.s32 	%r120, %r119, %r117;
	sub.s32 	%r121, %r118, %r120;
	cvt.u64.u32 	%rd555, %r119;
	cvt.u64.u32 	%rd556, %r121;
	bra.uni 	$L__BB626_104;
$L__BB626_103:
	div.s64 	%rd555, %rd554, %rd237;
	mul.lo.s64 	%rd375, %rd555, %rd237;
	sub.s64 	%rd556, %rd554, %rd375;
$L__BB626_104:
	add.s64 	%rd377, %rd1, %rd371;
	ld.global.u64 	%rd378, [%rd377];
	mul.lo.s64 	%rd244, %rd378, %rd556;
	add.s32 	%r46, %r211, -1;
	mul.wide.u32 	%rd379, %r46, 8;
	add.s64 	%rd380, %rd2, %rd379;
	ld.global.u64 	%rd245, [%rd380];
	or.b64  	%rd381, %rd555, %rd245;
	and.b64  	%rd382, %rd381, -4294967296;
	setp.ne.s64 	%p23, %rd382, 0;
	@%p23 bra 	$L__BB626_106;
	cvt.u32.u64 	%r122, %rd245;
	cvt.u32.u64 	%r123, %rd555;
	div.u32 	%r124, %r123, %r122;
	mul.lo.s32 	%r125, %r124, %r122;
	sub.s32 	%r126, %r123, %r125;
	cvt.u64.u32 	%rd554, %r124;
	cvt.u64.u32 	%rd558, %r126;
	bra.uni 	$L__BB626_107;
$L__BB626_106:
	div.s64 	%rd554, %rd555, %rd245;
	mul.lo.s64 	%rd383, %rd554, %rd245;
	sub.s64 	%rd558, %rd555, %rd383;
$L__BB626_107:
	add.s64 	%rd385, %rd1, %rd379;
	ld.global.u64 	%rd386, [%rd385];
	mad.lo.s64 	%rd387, %rd386, %rd558, %rd244;
	add.s64 	%rd563, %rd563, %rd387;
	add.s32 	%r211, %r211, -2;
$L__BB626_108:
	and.b32  	%r127, %r22, 1;
	setp.eq.b32 	%p24, %r127, 1;
	not.pred 	%p25, %p24;
	@%p25 bra 	$L__BB626_113;
	mul.wide.u32 	%rd388, %r211, 8;
	add.s64 	%rd389, %rd2, %rd388;
	ld.global.u64 	%rd256, [%rd389];
	or.b64  	%rd390, %rd554, %rd256;
	and.b64  	%rd391, %rd390, -4294967296;
	setp.ne.s64 	%p26, %rd391, 0;
	@%p26 bra 	$L__BB626_111;
	cvt.u32.u64 	%r128, %rd256;
	cvt.u32.u64 	%r129, %rd554;
	rem.u32 	%r130, %r129, %r128;
	cvt.u64.u32 	%rd562, %r130;
	bra.uni 	$L__BB626_112;
$L__BB626_111:
	rem.s64 	%rd562, %rd554, %rd256;
$L__BB626_112:
	add.s64 	%rd393, %rd1, %rd388;
	ld.global.u64 	%rd394, [%rd393];
	mad.lo.s64 	%rd563, %rd394, %rd562, %rd563;
$L__BB626_113:
	ld.global.u8 	%rs2, [%rd563];
	st.shared.u8 	[%r5], %rs2;
$L__BB626_114:
	bar.sync 	0;
	setp.lt.u32 	%p50, %r213, 66;
	@%p50 bra 	$L__BB626_118;
$L__BB626_115:
	shr.u32 	%r50, %r213, 1;
	setp.ge.u32 	%p51, %r1, %r50;
	@%p51 bra 	$L__BB626_117;
	ld.shared.u8 	%rs9, [%r5];
	setp.ne.s16 	%p52, %rs9, 0;
	add.s32 	%r202, %r5, %r50;
	ld.shared.u8 	%rs10, [%r202];
	selp.u16 	%rs11, 1, 0, %p52;
	or.b16  	%rs12, %rs10, %rs11;
	and.b16  	%rs13, %rs12, 255;
	setp.ne.s16 	%p53, %rs13, 0;
	selp.u16 	%rs14, 1, 0, %p53;
	st.shared.u8 	[%r5], %rs14;
$L__BB626_117:
	bar.sync 	0;
	setp.gt.u32 	%p54, %r213, 131;
	mov.u32 	%r213, %r50;
	@%p54 bra 	$L__BB626_115;
$L__BB626_118:
	setp.gt.u32 	%p55, %r1, 31;
	@%p55 bra 	$L__BB626_121;
	ld.volatile.shared.u8 	%rs15, [%r5];
	setp.ne.s16 	%p56, %rs15, 0;
	ld.volatile.shared.u8 	%rs16, [%r5+32];
	selp.u16 	%rs17, 1, 0, %p56;
	or.b16  	%rs18, %rs16, %rs17;
	and.b16  	%rs19, %rs18, 255;
	setp.ne.s16 	%p57, %rs19, 0;
	selp.u16 	%rs20, 1, 0, %p57;
	st.volatile.shared.u8 	[%r5], %rs20;
	ld.volatile.shared.u8 	%rs21, [%r5];
	setp.ne.s16 	%p58, %rs21, 0;
	ld.volatile.shared.u8 	%rs22, [%r5+16];
	selp.u16 	%rs23, 1, 0, %p58;
	or.b16  	%rs24, %rs22, %rs23;
	and.b16  	%rs25, %rs24, 255;
	setp.ne.s16 	%p59, %rs25, 0;
	selp.u16 	%rs26, 1, 0, %p59;
	st.volatile.shared.u8 	[%r5], %rs26;
	ld.volatile.shared.u8 	%rs27, [%r5];
	setp.ne.s16 	%p60, %rs27, 0;
	ld.volatile.shared.u8 	%rs28, [%r5+8];
	selp.u16 	%rs29, 1, 0, %p60;
	or.b16  	%rs30, %rs28, %rs29;
	and.b16  	%rs31, %rs30, 255;
	setp.ne.s16 	%p61, %rs31, 0;
	selp.u16 	%rs32, 1, 0, %p61;
	st.volatile.shared.u8 	[%r5], %rs32;
	ld.volatile.shared.u8 	%rs33, [%r5];
	setp.ne.s16 	%p62, %rs33, 0;
	ld.volatile.shared.u8 	%rs34, [%r5+4];
	selp.u16 	%rs35, 1, 0, %p62;
	or.b16  	%rs36, %rs34, %rs35;
	and.b16  	%rs37, %rs36, 255;
	setp.ne.s16 	%p63, %rs37, 0;
	selp.u16 	%rs38, 1, 0, %p63;
	st.volatile.shared.u8 	[%r5], %rs38;
	ld.volatile.shared.u8 	%rs39, [%r5];
	setp.ne.s16 	%p64, %rs39, 0;
	ld.volatile.shared.u8 	%rs40, [%r5+2];
	selp.u16 	%rs41, 1, 0, %p64;
	or.b16  	%rs42, %rs40, %rs41;
	and.b16  	%rs43, %rs42, 255;
	setp.ne.s16 	%p65, %rs43, 0;
	selp.u16 	%rs44, 1, 0, %p65;
	st.volatile.shared.u8 	[%r5], %rs44;
	ld.volatile.shared.u8 	%rs45, [%r5];
	setp.ne.s16 	%p66, %rs45, 0;
	ld.volatile.shared.u8 	%rs46, [%r5+1];
	selp.u16 	%rs47, 1, 0, %p66;
	or.b16  	%rs48, %rs46, %rs47;
	and.b16  	%rs49, %rs48, 255;
	setp.ne.s16 	%p67, %rs49, 0;
	selp.u16 	%rs50, 1, 0, %p67;
	st.volatile.shared.u8 	[%r5], %rs50;
	setp.ne.s32 	%p68, %r1, 0;
	@%p68 bra 	$L__BB626_121;
	ld.param.u64 	%rd478, [contiguous_reducel12_bool_param_0];
	ld.shared.u8 	%rs51, [reducel1sdata_bool];
	cvt.u64.u32 	%rd473, %r2;
	mov.u32 	%r203, %ctaid.y;
	cvt.u64.u32 	%rd474, %r203;
	mad.lo.s64 	%rd475, %rd265, %rd474, %rd473;
	cvta.to.global.u64 	%rd476, %rd478;
	add.s64 	%rd477, %rd476, %rd475;
	st.global.u8 	[%rd477], %rs51;
$L__BB626_121:
	ret;

}
	// .globl	contiguous_reducel122_bool
.visible .entry contiguous_reducel122_bool(
	.param .u64 .ptr .align 1 contiguous_reducel122_bool_param_0,
	.param .u64 .ptr .align 1 contiguous_reducel122_bool_param_1,
	.param .u64 contiguous_reducel122_bool_param_2,
	.param .u64 contiguous_reducel122_bool_param_3
)
{
	.reg .pred 	%p<24>;
	.reg .b16 	%rs<52>;
	.reg .b32 	%r<17>;
	.reg .b64 	%rd<23>;

	ld.param.u64 	%rd4, [contiguous_reducel122_bool_param_0];
	ld.param.u64 	%rd7, [contiguous_reducel122_bool_param_1];
	ld.param.u64 	%rd5, [contiguous_reducel122_bool_param_2];
	ld.param.u64 	%rd6, [contiguous_reducel122_bool_param_3];
	cvta.to.global.u64 	%rd1, %rd7;
	mov.u32 	%r1, %tid.x;
	mov.u32 	%r2, %ctaid.x;
	mov.u32 	%r16, %ntid.x;
	mul.lo.s32 	%r8, %r2, %r16;
	shl.b32 	%r9, %r8, 1;
	add.s32 	%r4, %r9, %r1;
	mov.u32 	%r10, reducel1sdata_bool;
	add.s32 	%r5, %r10, %r1;
	mov.b16 	%rs1, 0;
	st.shared.u8 	[%r5], %rs1;
	add.s32 	%r11, %r4, %r16;
	cvt.u64.u32 	%rd2, %r11;
	setp.le.u64 	%p1, %rd5, %rd2;
	@%p1 bra 	$L__BB627_2;
	cvt.u64.u32 	%rd11, %r4;
	mov.u32 	%r13, %ctaid.y;
	cvt.u64.u32 	%rd12, %r13;
	mul.lo.s64 	%rd13, %rd5, %rd12;
	add.s64 	%rd14, %rd13, %rd11;
	add.s64 	%rd15, %rd1, %rd14;
	ld.global.u8 	%rs3, [%rd15];
	setp.ne.s16 	%p3, %rs3, 0;
	add.s64 	%rd16, %rd13, %rd2;
	add.s64 	%rd17, %rd1, %rd16;
	ld.global.u8 	%rs4, [%rd17];
	selp.u16 	%rs5, 1, 0, %p3;
	or.b16  	%rs6, %rs4, %rs5;
	and.b16  	%rs7, %rs6, 255;
	setp.ne.s16 	%p4, %rs7, 0;
	selp.u16 	%rs8, 1, 0, %p4;
	st.shared.u8 	[%r5], %rs8;
	bra.uni 	$L__BB627_4;
$L__BB627_2:
	cvt.u64.u32 	%rd3, %r4;
	setp.le.u64 	%p2, %rd5, %rd3;
	@%p2 bra 	$L__BB627_4;
	mov.u32 	%r12, %ctaid.y;
	cvt.u64.u32 	%rd8, %r12;
	mad.lo.s64 	%rd9, %rd5, %rd8, %rd3;
	add.s64 	%rd10, %rd1, %rd9;
	ld.global.u8 	%rs2, [%rd10];
	st.shared.u8 	[%r5], %rs2;
$L__BB627_4:
	bar.sync 	0;
	setp.lt.u32 	%p5, %r16, 66;
	@%p5 bra 	$L__BB627_8;
$L__BB627_5:
	shr.u32 	%r7, %r16, 1;
	setp.ge.u32 	%p6, %r1, %r7;
	@%p6 bra 	$L__BB627_7;
	ld.shared.u8 	%rs9, [%r5];
	setp.ne.s16 	%p7, %rs9, 0;
	add.s32 	%r14, %r5, %r7;
	ld.shared.u8 	%rs10, [%r14];
	selp.u16 	%rs11, 1, 0, %p7;
	or.b16  	%rs12, %rs10, %rs11;
	and.b16  	%rs13, %rs12, 255;
	setp.ne.s16 	%p8, %rs13, 0;
	selp.u16 	%rs14, 1, 0, %p8;
	st.shared.u8 	[%r5], %rs14;
$L__BB627_7:
	bar.sync 	0;
	setp.gt.u32 	%p9, %r16, 131;
	mov.u32 	%r16, %r7;
	@%p9 bra 	$L__BB627_5;
$L__BB627_8:
	setp.gt.u32 	%p10, %r1, 31;
	@%p10 bra 	$L__BB627_11;
	ld.volatile.shared.u8 	%rs15, [%r5];
	setp.ne.s16 	%p11, %rs15, 0;
	ld.volatile.shared.u8 	%rs16, [%r5+32];
	selp.u16 	%rs17, 1, 0, %p11;
	or.b16  	%rs18, %rs16, %rs17;
	and.b16  	%rs19, %rs18, 255;
	setp.ne.s16 	%p12, %rs19, 0;
	selp.u16 	%rs20, 1, 0, %p12;
	st.volatile.shared.u8 	[%r5], %rs20;
	ld.volatile.shared.u8 	%rs21, [%r5];
	setp.ne.s16 	%p13, %rs21, 0;
	ld.volatile.shared.u8 	%rs22, [%r5+16];
	selp.u16 	%rs23, 1, 0, %p13;
	or.b16  	%rs24, %rs22, %rs23;
	and.b16  	%rs25, %rs24, 255;
	setp.ne.s16 	%p14, %rs25, 0;
	selp.u16 	%rs26, 1, 0, %p14;
	st.volatile.shared.u8 	[%r5], %rs26;
	ld.volatile.shared.u8 	%rs27, [%r5];
	setp.ne.s16 	%p15, %rs27, 0;
	ld.volatile.shared.u8 	%rs28, [%r5+8];
	selp.u16 	%rs29, 1, 0, %p15;
	or.b16  	%rs30, %rs28, %rs29;
	and.b16  	%rs31, %rs30, 255;
	setp.ne.s16 	%p16, %rs31, 0;
	selp.u16 	%rs32, 1, 0, %p16;
	st.volatile.shared.u8 	[%r5], %rs32;
	ld.volatile.shared.u8 	%rs33, [%r5];
	setp.ne.s16 	%p17, %rs33, 0;
	ld.volatile.shared.u8 	%rs34, [%r5+4];
	selp.u16 	%rs35, 1, 0, %p17;
	or.b16  	%rs36, %rs34, %rs35;
	and.b16  	%rs37, %rs36, 255;
	setp.ne.s16 	%p18, %rs37, 0;
	selp.u16 	%rs38, 1, 0, %p18;
	st.volatile.shared.u8 	[%r5], %rs38;
	ld.volatile.shared.u8 	%rs39, [%r5];
	setp.ne.s16 	%p19, %rs39, 0;
	ld.volatile.shared.u8 	%rs40, [%r5+2];
	selp.u16 	%rs41, 1, 0, %p19;
	or.b16  	%rs42, %rs40, %rs41;
	and.b16  	%rs43, %rs42, 255;
	setp.ne.s16 	%p20, %rs43, 0;
	selp.u16 	%rs44, 1, 0, %p20;
	st.volatile.shared.u8 	[%r5], %rs44;
	ld.volatile.shared.u8 	%rs45, [%r5];
	setp.ne.s16 	%p21, %rs45, 0;
	ld.volatile.shared.u8 	%rs46, [%r5+1];
	selp.u16 	%rs47, 1, 0, %p21;
	or.b16  	%rs48, %rs46, %rs47;
	and.b16  	%rs49, %rs48, 255;
	setp.ne.s16 	%p22, %rs49, 0;
	selp.u16 	%rs50, 1, 0, %p22;
	st.volatile.shared.u8 	[%r5], %rs50;
	setp.ne.s32 	%p23, %r1, 0;
	@%p23 bra 	$L__BB627_11;
	ld.shared.u8 	%rs51, [reducel1sdata_bool];
	cvt.u64.u32 	%rd18, %r2;
	mov.u32 	%r15, %ctaid.y;
	cvt.u64.u32 	%rd19, %r15;
	mad.lo.s64 	%rd20, %rd6, %rd19, %rd18;
	cvta.to.global.u64 	%rd21, %rd4;
	add.s64 	%rd22, %rd21, %rd20;
	st.global.u8 	[%rd22], %rs51;
$L__BB627_11:
	ret;

}
	// .globl	contiguous_reducel13_bool
.visible .entry contiguous_reducel13_bool(
	.param .u64 .ptr .align 1 contiguous_reducel13_bool_param_0,
	.param .u64 .ptr .align 1 contiguous_reducel13_bool_param_1,
	.param .u64 .ptr .align 1 contiguous_reducel13_bool_param_2,
	.param .u64 .ptr .align 1 contiguous_reducel13_bool_param_3,
	.param .u64 contiguous_reducel13_bool_param_4,
	.param .u64 contiguous_reducel13_bool_param_5,
	.param .u64 contiguous_reducel13_bool_param_6
)
{
	.reg .pred 	%p<73>;
	.reg .b16 	%rs<68>;
	.reg .b32 	%r<184>;
	.reg .b64 	%rd<306>;

	ld.param.u64 	%rd144, [contiguous_reducel13_bool_param_0];
	ld.param.u64 	%rd145, [contiguous_reducel13_bool_param_1];
	ld.param.u64 	%rd148, [contiguous_reducel13_bool_param_2];
	ld.param.u64 	%rd149, [contiguous_reducel13_bool_param_3];
	ld.param.u64 	%rd146, [contiguous_reducel13_bool_param_4];
	ld.param.u64 	%rd147, [contiguous_reducel13_bool_param_5];
	ld.param.u64 	%rd150, [contiguous_reducel13_bool_param_6];
	cvta.to.global.u64 	%rd1, %rd149;
	cvta.to.global.u64 	%rd2, %rd148;
	mov.u32 	%r1, %tid.y;
	mov.u32 	%r2, %ntid.x;
	mov.u32 	%r3, %tid.x;
	mad.lo.s32 	%r61, %r1, %r2, %r3;
	mov.u32 	%r62, %ctaid.x;
	mad.lo.s32 	%r63, %r62, %r2, %r3;
	mov.u32 	%r4, %ctaid.y;
	mov.u32 	%r5, %ntid.y;
	mad.lo.s32 	%r64, %r4, %r5, %r1;
	mov.u32 	%r65, reducel1sdata_bool;
	add.s32 	%r7, %r65, %r61;
	mov.b16 	%rs4, 0;
	st.shared.u8 	[%r7], %rs4;
	cvt.u64.u32 	%rd3, %r63;
	setp.le.u64 	%p14, %rd147, %rd3;
	cvt.u64.u32 	%rd152, %r64;
	setp.le.u64 	%p15, %rd150, %rd152;
	or.pred  	%p16, %p14, %p15;
	@%p16 bra 	$L__BB628_76;
	cvt.u32.u64 	%r66, %rd3;
	cvt.u32.u64 	%r67, %rd147;
	mad.lo.s32 	%r175, %r64, %r67, %r66;
	cvt.u32.u64 	%r9, %rd146;
	add.s32 	%r174, %r9, -1;
	setp.lt.s32 	%p17, %r174, 0;
	mov.b64 	%rd305, 0;
	@%p17 bra 	$L__BB628_59;
	setp.lt.u32 	%p18, %r174, 7;
	mov.b64 	%rd305, 0;
	@%p18 bra 	$L__BB628_30;
	add.s32 	%r170, %r9, -4;
	and.b32  	%r68, %r9, -8;
	neg.s32 	%r169, %r68;
	mov.b64 	%rd305, 0;
$L__BB628_4:
	.pragma "nounroll";
	add.s32 	%r16, %r170, 3;
	cvt.u64.u32 	%rd5, %r175;
	mul.wide.u32 	%rd157, %r16, 8;
	add.s64 	%rd158, %rd2, %rd157;
	ld.global.u64 	%rd6, [%rd158];
	and.b64  	%rd159, %rd6, -4294967296;
	setp.ne.s64 	%p19, %rd159, 0;
	@%p19 bra 	$L__BB628_6;
	cvt.u32.u64 	%r69, %rd6;
	cvt.u32.u64 	%r70, %rd5;
	div.u32 	%r71, %r70, %r69;
	mul.lo.s32 	%r72, %r71, %r69;
	sub.s32 	%r73, %r70, %r72;
	cvt.u64.u32 	%rd270, %r71;
	cvt.u64.u32 	%rd271, %r73;
	bra.uni 	$L__BB628_7;
$L__BB628_6:
	div.s64 	%rd270, %rd5, %rd6;
	mul.lo.s64 	%rd160, %rd270, %rd6;
	sub.s64 	%rd271, %rd5, %rd160;
$L__BB628_7:
	mul.wide.u32 	%rd161, %r16, 8;
	add.s64 	%rd162, %rd1, %rd161;
	ld.global.u64 	%rd163, [%rd162];
	mad.lo.s64 	%rd13, %rd163, %rd271, %rd305;
	add.s32 	%r17, %r170, 2;
	and.b64  	%rd14, %rd270, 4294967295;
	mul.wide.u32 	%rd164, %r17, 8;
	add.s64 	%rd165, %rd2, %rd164;
	ld.global.u64 	%rd15, [%rd165];
	and.b64  	%rd166, %rd15, -4294967296;
	setp.ne.s64 	%p20, %rd166, 0;
	@%p20 bra 	$L__BB628_9;
	cvt.u32.u64 	%r74, %rd15;
	cvt.u32.u64 	%r75, %rd14;
	div.u32 	%r76, %r75, %r74;
	mul.lo.s32 	%r77, %r76, %r74;
	sub.s32 	%r78, %r75, %r77;
	cvt.u64.u32 	%rd272, %r76;
	cvt.u64.u32 	%rd273, %r78;
	bra.uni 	$L__BB628_10;
$L__BB628_9:
	div.s64 	%rd272, %rd14, %rd15;
	mul.lo.s64 	%rd167, %rd272, %rd15;
	sub.s64 	%rd273, %rd14, %rd167;
$L__BB628_10:
	mul.wide.u32 	%rd168, %r17, 8;
	add.s64 	%rd169, %rd1, %rd168;
	ld.global.u64 	%rd170, [%rd169];
	mad.lo.s64 	%rd22, %rd170, %rd273, %rd13;
	add.s32 	%r18, %r170, 1;
	and.b64  	%rd23, %rd272, 4294967295;
	mul.wide.u32 	%rd171, %r18, 8;
	add.s64 	%rd172, %rd2, %rd171;
	ld.global.u64 	%rd24, [%rd172];
	and.b64  	%rd173, %rd24, -4294967296;
	setp.ne.s64 	%p21, %rd173, 0;
	@%p21 bra 	$L__BB628_12;
	cvt.u32.u64 	%r79, %rd24;
	cvt.u32.u64 	%r80, %rd23;
	div.u32 	%r81, %r80, %r79;
	mul.lo.s32 	%r82, %r81, %r79;
	sub.s32 	%r83, %r80, %r82;
	cvt.u64.u32 	%rd274, %r81;
	cvt.u64.u32 	%rd275, %r83;
	bra.uni 	$L__BB628_13;
$L__BB628_12:
	div.s64 	%rd274, %rd23, %rd24;
	mul.lo.s64 	%rd174, %rd274, %rd24;
	sub.s64 	%rd275, %rd23, %rd174;
$L__BB628_13:
	mul.wide.u32 	%rd175, %r18, 8;
	add.s64 	%rd176, %rd1, %rd175;
	ld.global.u64 	%rd177, [%rd176];
	mad.lo.s64 	%rd31, %rd177, %rd275, %rd22;
	and.b64  	%rd32, %rd274, 4294967295;
	mul.wide.u32 	%rd178, %r170, 8;
	add.s64 	%rd179, %rd2, %rd178;
	ld.global.u64 	%rd33, [%rd179];
	and.b64  	%rd180, %rd33, -4294967296;
	setp.ne.s64 	%p22, %rd180, 0;
	@%p22 bra 	$L__BB628_15;
	cvt.u32.u64 	%r84, %rd33;
	cvt.u32.u64 	%r85, %rd32;
	div.u32 	%r86, %r85, %r84;
	mul.lo.s32 	%r87, %r86, %r84;
	sub.s32 	%r88, %r85, %r87;
	cvt.u64.u32 	%rd276, %r86;
	cvt.u64.u32 	%rd277, %r88;
	bra.uni 	$L__BB628_16;
$L__BB628_15:
	div.s64 	%rd276, %rd32, %rd33;
	mul.lo.s64 	%rd181, %rd276, %rd33;
	sub.s64 	%rd277, %rd32, %rd181;
$L__BB628_16:
	mul.wide.u32 	%rd182, %r170, 8;
	add.s64 	%rd183, %rd1, %rd182;
	ld.global.u64 	%rd184, [%rd183];
	mad.lo.s64 	%rd40, %rd184, %rd277, %rd31;
	add.s32 	%r19, %r170, -1;
	and.b64  	%rd41, %rd276, 4294967295;
	mul.wide.u32 	%rd185, %r19, 8;
	add.s64 	%rd186, %rd2, %rd185;
	ld.global.u64 	%rd42, [%rd186];
	and.b64  	%rd187, %rd42, -4294967296;
	setp.ne.s64 	%p23, %rd187, 0;
	@%p23 bra 	$L__BB628_18;
	cvt.u32.u64 	%r89, %rd42;
	cvt.u32.u64 	%r90, %rd41;
	div.u32 	%r91, %r90, %r89;
	mul.lo.s32 	%r92, %r91, %r89;
	sub.s32 	%r93, %r90, %r92;
	cvt.u64.u32 	%rd278, %r91;
	cvt.u64.u32 	%rd279, %r93;
	bra.uni 	$L__BB628_19;
$L__BB628_18:
	div.s64 	%rd278, %rd41, %rd42;
	mul.lo.s64 	%rd188, %rd278, %rd42;
	sub.s64 	%rd279, %rd41, %rd188;
$L__BB628_19:
	mul.wide.u32 	%rd189, %r19, 8;
	add.s64 	%rd190, %rd1, %rd189;
	ld.global.u64 	%rd191, [%rd190];
	mad.lo.s64 	%rd49, %rd191, %rd279, %rd40;
	add.s32 	%r20, %r170, -2;
	and.b64  	%rd50, %rd278, 4294967295;
	mul.wide.u32 	%rd192, %r20, 8;
	add.s64 	%rd193, %rd2, %rd192;
	ld.global.u64 	%rd51, [%rd193];
	and.b64  	%rd194, %rd51, -4294967296;
	setp.ne.s64 	%p24, %rd194, 0;
	@%p24 bra 	$L__BB628_21;
	cvt.u32.u64 	%r94, %rd51;
	cvt.u32.u64 	%r95, %rd50;
	div.u32 	%r96, %r95, %r94;
	mul.lo.s32 	%r97, %r96, %r94;
	sub.s32 	%r98, %r95, %r97;
	cvt.u64.u32 	%rd280, %r96;
	cvt.u64.u32 	%rd281, %r98;
	bra.uni 	$L__BB628_22;
$L__BB628_21:
	div.s64 	%rd280, %rd50, %rd51;
	mul.lo.s64 	%rd195, %rd280, %rd51;
	sub.s64 	%rd281, %rd50, %rd195;
$L__BB628_22:
	mul.wide.u32 	%rd196, %r20, 8;
	add.s64 	%rd197, %rd1, %rd196;
	ld.global.u64 	%rd198, [%rd197];
	mad.lo.s64 	%rd58, %rd198, %rd281, %rd49;
	add.s32 	%r21, %r170, -3;
	and.b64  	%rd59, %rd280, 4294967295;
	mul.wide.u32 	%rd199, %r21, 8;
	add.s64 	%rd200, %rd2, %rd199;
	ld.global.u64 	%rd60, [%rd200];
	and.b64  	%rd201, %rd60, -4294967296;
	setp.ne.s64 	%p25, %rd201, 0;
	@%p25 bra 	$L__BB628_24;
	cvt.u32.u64 	%r99, %rd60;
	cvt.u32.u64 	%r100, %rd59;
	div.u32 	%r101, %r100, %r99;
	mul.lo.s32 	%r102, %r101, %r99;
	sub.s32 	%r103, %r100, %r102;
	cvt.u64.u32 	%rd282, %r101;
	cvt.u64.u32 	%rd283, %r103;
	bra.uni 	$L__BB628_25;
$L__BB628_24:
	div.s64 	%rd282, %rd59, %rd60;
	mul.lo.s64 	%rd202, %rd282, %rd60;
	sub.s64 	%rd283, %rd59, %rd202;
$L__BB628_25:
	mul.wide.u32 	%rd203, %r21, 8;
	add.s64 	%rd204, %rd1, %rd203;
	ld.global.u64 	%rd205, [%rd204];
	mad.lo.s64 	%rd67, %rd205, %rd283, %rd58;
	and.b64  	%rd68, %rd282, 4294967295;
	add.s32 	%r104, %r170, -4;
	mul.wide.u32 	%rd206, %r104, 8;
	add.s64 	%rd207, %rd2, %rd206;
	ld.global.u64 	%rd69, [%rd207];
	and.b64  	%rd208, %rd69, -4294967296;
	setp.ne.s64 	%p26, %rd208, 0;
	@%p26 bra 	$L__BB628_27;
	cvt.u32.u64 	%r105, %rd69;
	cvt.u32.u64 	%r106, %rd68;
	div.u32 	%r107, %r106, %r105;
	mul.lo.s32 	%r108, %r107, %r105;
	sub.s32 	%r109, %r106, %r108;
	cvt.u64.u32 	%rd284, %r107;
	cvt.u64.u32 	%rd285, %r109;
	bra.uni 	$L__BB628_28;
$L__BB628_27:
	div.s64 	%rd284, %rd68, %rd69;
	mul.lo.s64 	%rd209, %rd284, %rd69;
	sub.s64 	%rd285, %rd68, %rd209;
$L__BB628_28:
	mul.wide.u32 	%rd210, %r104, 8;
	add.s64 	%rd211, %rd1, %rd210;
	ld.global.u64 	%rd212, [%rd211];
	mad.lo.s64 	%rd305, %rd212, %rd285, %rd67;
	cvt.u32.u64 	%r175, %rd284;
	add.s32 	%r170, %r170, -8;
	add.s32 	%r169, %r169, 8;
	setp.ne.s32 	%p27, %r169, 0;
	@%p27 bra 	$L__BB628_4;
	add.s32 	%r174, %r170, 3;
$L__BB628_30:
	and.b32  	%r28, %r9, 7;
	setp.eq.s32 	%p28, %r28, 0;
	@%p28 bra 	$L__BB628_59;
	and.b32  	%r29, %r9, 3;
	setp.lt.u32 	%p29, %r28, 4;
	@%p29 bra 	$L__BB628_45;
	cvt.u64.u32 	%rd79, %r175;
	mul.wide.u32 	%rd214, %r174, 8;
	add.s64 	%rd215, %rd2, %rd214;
	ld.global.u64 	%rd80, [%rd215];
	and.b64  	%rd216, %rd80, -4294967296;
	setp.ne.s64 	%p30, %rd216, 0;
	@%p30 bra 	$L__BB628_34;
	cvt.u32.u64 	%r111, %rd80;
	cvt.u32.u64 	%r112, %rd79;
	div.u32 	%r113, %r112, %r111;
	mul.lo.s32 	%r114, %r113, %r111;
	sub.s32 	%r115, %r112, %r114;
	cvt.u64.u32 	%rd288, %r113;
	cvt.u64.u32 	%rd289, %r115;
	bra.uni 	$L__BB628_35;
$L__BB628_34:
	div.s64 	%rd288, %rd79, %rd80;
	mul.lo.s64 	%rd217, %rd288, %rd80;
	sub.s64 	%rd289, %rd79, %rd217;
$L__BB628_35:
	mul.wide.u32 	%rd218, %r174, 8;
	add.s64 	%rd219, %rd1, %rd218;
	ld.global.u64 	%rd220, [%rd219];
	mad.lo.s64 	%rd87, %rd220, %rd289, %rd305;
	add.s32 	%r30, %r174, -1;
	and.b64  	%rd88, %rd288, 4294967295;
	mul.wide.u32 	%rd221, %r30, 8;
	add.s64 	%rd222, %rd2, %rd221;
	ld.global.u64 	%rd89, [%rd222];
	and.b64  	%rd223, %rd89, -4294967296;
	setp.ne.s64 	%p31, %rd223, 0;
	@%p31 bra 	$L__BB628_37;
	cvt.u32.u64 	%r116, %rd89;
	cvt.u32.u64 	%r117, %rd88;
	div.u32 	%r118, %r117, %r116;
	mul.lo.s32 	%r119, %r118, %r116;
	sub.s32 	%r120, %r117, %r119;
	cvt.u64.u32 	%rd290, %r118;
	cvt.u64.u32 	%rd291, %r120;
	bra.uni 	$L__BB628_38;
$L__BB628_37:
	div.s64 	%rd290, %rd88, %rd89;
	mul.lo.s64 	%rd224, %rd290, %rd89;
	sub.s64 	%rd291, %rd88, %rd224;
$L__BB628_38:
	mul.wide.u32 	%rd225, %r30, 8;
	add.s64 	%rd226, %rd1, %rd225;
	ld.global.u64 	%rd227, [%rd226];
	mad.lo.s64 	%rd96, %rd227, %rd291, %rd87;
	add.s32 	%r31, %r174, -2;
	and.b64  	%rd97, %rd290, 4294967295;
	mul.wide.u32 	%rd228, %r31, 8;
	add.s64 	%rd229, %rd2, %rd228;
	ld.global.u64 	%rd98, [%rd229];
	and.b64  	%rd230, %rd98, -4294967296;
	setp.ne.s64 	%p32, %rd230, 0;
	@%p32 bra 	$L__BB628_40;
	cvt.u32.u64 	%r121, %rd98;
	cvt.u32.u64 	%r122, %rd97;
	div.u32 	%r123, %r122, %r121;
	mul.lo.s32 	%r124, %r123, %r121;
	sub.s32 	%r125, %r122, %r124;
	cvt.u64.u32 	%rd292, %r123;
	cvt.u64.u32 	%rd293, %r125;
	bra.uni 	$L__BB628_41;
$L__BB628_40:
	div.s64 	%rd292, %rd97, %rd98;
	mul.lo.s64 	%rd231, %rd292, %rd98;
	sub.s64 	%rd293, %rd97, %rd231;
$L__BB628_41:
	mul.wide.u32 	%rd232, %r31, 8;
	add.s64 	%rd233, %rd1, %rd232;
	ld.global.u64 	%rd234, [%rd233];
	mad.lo.s64 	%rd105, %rd234, %rd293, %rd96;
	add.s32 	%r32, %r174, -3;
	and.b64  	%rd106, %rd292, 4294967295;
	mul.wide.u32 	%rd235, %r32, 8;
	add.s64 	%rd236, %rd2, %rd235;
	ld.global.u64 	%rd107, [%rd236];
	and.b64  	%rd237, %rd107, -4294967296;
	setp.ne.s64 	%p33, %rd237, 0;
	@%p33 bra 	$L__BB628_43;
	cvt.u32.u64 	%r126, %rd107;
	cvt.u32.u64 	%r127, %rd106;
	div.u32 	%r128, %r127, %r126;
	mul.lo.s32 	%r129, %r128, %r126;
	sub.s32 	%r130, %r127, %r129;
	cvt.u64.u32 	%rd294, %r128;
	cvt.u64.u32 	%rd295, %r130;
	bra.uni 	$L__BB628_44;
$L__BB628_43:
	div.s64 	%rd294, %rd106, %rd107;
	mul.lo.s64 	%rd238, %rd294, %rd107;
	sub.s64 	%rd295, %rd106, %rd238;
$L__BB628_44:
	mul.wide.u32 	%rd239, %r32, 8;
	add.s64 	%rd240, %rd1, %rd239;
	ld.global.u64 	%rd241, [%rd240];
	mad.lo.s64 	%rd305, %rd241, %rd295, %rd105;
	cvt.u32.u64 	%r175, %rd294;
	add.s32 	%r174, %r174, -4;
$L__BB628_45:
	setp.eq.s32 	%p34, %r29, 0;
	@%p34 bra 	$L__BB628_59;
	setp.eq.s32 	%p35, %r29, 1;
	@%p35 bra 	$L__BB628_54;
	cvt.u64.u32 	%rd117, %r175;
	mul.wide.u32 	%rd243, %r174, 8;
	add.s64 	%rd244, %rd2, %rd243;
	ld.global.u64 	%rd118, [%rd244];
	and.b64  	%rd245, %rd118, -4294967296;
	setp.ne.s64 	%p36, %rd245, 0;
	@%p36 bra 	$L__BB628_49;
	cvt.u32.u64 	%r131, %rd118;
	cvt.u32.u64 	%r132, %rd117;
	div.u32 	%r133, %r132, %r131;
	mul.lo.s32 	%r134, %r133, %r131;
	sub.s32 	%r135, %r132, %r134;
	cvt.u64.u32 	%rd298, %r133;
	cvt.u64.u32 	%rd299, %r135;
	bra.uni 	$L__BB628_50;
$L__BB628_49:
	div.s64 	%rd298, %rd117, %rd118;
	mul.lo.s64 	%rd246, %rd298, %rd118;
	sub.s64 	%rd299, %rd117, %rd246;
$L__BB628_50:
	add.s64 	%rd248, %rd1, %rd243;
	ld.global.u64 	%rd249, [%rd248];
	mad.lo.s64 	%rd125, %rd249, %rd299, %rd305;
	add.s32 	%r37, %r174, -1;
	and.b64  	%rd126, %rd298, 4294967295;
	mul.wide.u32 	%rd250, %r37, 8;
	add.s64 	%rd251, %rd2, %rd250;
	ld.global.u64 	%rd127, [%rd251];
	and.b64  	%rd252, %rd127, -4294967296;
	setp.ne.s64 	%p37, %rd252, 0;
	@%p37 bra 	$L__BB628_52;
	cvt.u32.u64 	%r136, %rd127;
	cvt.u32.u64 	%r137, %rd126;
	div.u32 	%r138, %r137, %r136;
	mul.lo.s32 	%r139, %r138, %r136;
	sub.s32 	%r140, %r137, %r139;
	cvt.u64.u32 	%rd300, %r138;
	cvt.u64.u32 	%rd301, %r140;
	bra.uni 	$L__BB628_53;
$L__BB628_52:
	div.s64 	%rd300, %rd126, %rd127;
	mul.lo.s64 	%rd253, %rd300, %rd127;
	sub.s64 	%rd301, %rd126, %rd253;
$L__BB628_53:
	add.s64 	%rd255, %rd1, %rd250;
	ld.global.u64 	%rd256, [%rd255];
	mad.lo.s64 	%rd305, %rd256, %rd301, %rd125;
	cvt.u32.u64 	%r175, %rd300;
	add.s32 	%r174, %r174, -2;
$L__BB628_54:
	and.b32  	%r141, %r9, 1;
	setp.eq.b32 	%p38, %r141, 1;
	not.pred 	%p39, %p38;
	@%p39 bra 	$L__BB628_59;
	cvt.u64.u32 	%rd137, %r175;
	mul.wide.u32 	%rd257, %r174, 8;
	add.s64 	%rd258, %rd2, %rd257;
	ld.global.u64 	%rd138, [%rd258];
	and.b64  	%rd259, %rd138, -4294967296;
	setp.ne.s64 	%p40, %rd259, 0;
	@%p40 bra 	$L__BB628_57;
	cvt.u32.u64 	%r142, %rd138;
	cvt.u32.u64 	%r143, %rd137;
	rem.u32 	%r144, %r143, %r142;
	cvt.u64.u32 	%rd304, %r144;
	bra.uni 	$L__BB628_58;
$L__BB628_57:
	rem.s64 	%rd304, %rd137, %rd138;
$L__BB628_58:
	add.s64 	%rd261, %rd1, %rd257;
	ld.global.u64 	%rd262, [%rd261];
	mad.lo.s64 	%rd305, %rd262, %rd304, %rd305;
$L__BB628_59:
	cvta.to.global.u64 	%rd263, %rd145;
	add.s64 	%rd264, %rd263, %rd305;
	ld.global.u8 	%rs5, [%rd264];
	st.shared.u8 	[%r7], %rs5;
	bar.sync 	0;
	setp.ne.s32 	%p41, %r1, 0;
	@%p41 bra 	$L__BB628_76;
	setp.gt.u32 	%p42, %r5, 1;
	@%p42 bra 	$L__BB628_62;
	mov.u32 	%r145, reducel1sdata_bool;
	add.s32 	%r146, %r145, %r3;
	ld.shared.u8 	%rs67, [%r146];
	bra.uni 	$L__BB628_75;
$L__BB628_62:
	mov.u32 	%r148, reducel1sdata_bool;
	add.s32 	%r42, %r148, %r3;
	ld.shared.u8 	%rs6, [%r42];
	setp.ne.s16 	%p72, %rs6, 0;
	add.s32 	%r43, %r5, -1;
	add.s32 	%r149, %r5, -2;
	and.b32  	%r44, %r43, 7;
	setp.lt.u32 	%p44, %r149, 7;
	mov.b32 	%r182, 1;
	@%p44 bra 	$L__BB628_66;
	and.b32  	%r151, %r43, -8;
	neg.s32 	%r180, %r151;
	add.s32 	%r152, %r3, %r2;
	add.s32 	%r178, %r148, %r152;
	shl.b32 	%r47, %r2, 3;
	mov.b32 	%r179, 0;
$L__BB628_64:
	.pragma "nounroll";
	ld.shared.u8 	%rs7, [%r178];
	selp.u16 	%rs8, 1, 0, %p72;
	or.b16  	%rs9, %rs7, %rs8;
	and.b16  	%rs10, %rs9, 255;
	setp.ne.s16 	%p45, %rs10, 0;
	add.s32 	%r154, %r178, %r2;
	ld.shared.u8 	%rs11, [%r154];
	selp.u16 	%rs12, 1, 0, %p45;
	or.b16  	%rs13, %rs11, %rs12;
	and.b16  	%rs14, %rs13, 255;
	setp.ne.s16 	%p46, %rs14, 0;
	add.s32 	%r155, %r154, %r2;
	ld.shared.u8 	%rs15, [%r155];
	selp.u16 	%rs16, 1, 0, %p46;
	or.b16  	%rs17, %rs15, %rs16;
	and.b16  	%rs18, %rs17, 255;
	setp.ne.s16 	%p47, %rs18, 0;
	add.s32 	%r156, %r155, %r2;
	ld.shared.u8 	%rs19, [%r156];
	selp.u16 	%rs20, 1, 0, %p47;
	or.b16  	%rs21, %rs19, %rs20;
	and.b16  	%rs22, %rs21, 255;
	setp.ne.s16 	%p48, %rs22, 0;
	add.s32 	%r157, %r156, %r2;
	ld.shared.u8 	%rs23, [%r157];
	selp.u16 	%rs24, 1, 0, %p48;
	or.b16  	%rs25, %rs23, %rs24;
	and.b16  	%rs26, %rs25, 255;
	setp.ne.s16 	%p49, %rs26, 0;
	add.s32 	%r158, %r157, %r2;
	ld.shared.u8 	%rs27, [%r158];
	selp.u16 	%rs28, 1, 0, %p49;
	or.b16  	%rs29, %rs27, %rs28;
	and.b16  	%rs30, %rs29, 255;
	setp.ne.s16 	%p50, %rs30, 0;
	add.s32 	%r159, %r158, %r2;
	ld.shared.u8 	%rs31, [%r159];
	selp.u16 	%rs32, 1, 0, %p50;
	or.b16  	%rs33, %rs31, %rs32;
	and.b16  	%rs34, %rs33, 255;
	setp.ne.s16 	%p51, %rs34, 0;
	add.s32 	%r160, %r159, %r2;
	ld.shared.u8 	%rs35, [%r160];
	selp.u16 	%rs36, 1, 0, %p51;
	or.b16  	%rs37, %rs35, %rs36;
	and.b16  	%rs38, %rs37, 255;
	setp.ne.s16 	%p72, %rs38, 0;
	add.s32 	%r180, %r180, 8;
	add.s32 	%r179, %r179, 8;
	add.s32 	%r178, %r178, %r47;
	setp.ne.s32 	%p52, %r180, 0;
	@%p52 bra 	$L__BB628_64;
	add.s32 	%r182, %r179, 1;
$L__BB628_66:
	setp.eq.s32 	%p53, %r44, 0;
	@%p53 bra 	$L__BB628_74;
	and.b32  	%r56, %r43, 3;
	setp.lt.u32 	%p55, %r44, 4;
	@%p55 bra 	$L__BB628_69;
	mad.lo.s32 	%r161, %r182, %r2, %r42;
	ld.shared.u8 	%rs39, [%r161];
	selp.u16 	%rs40, 1, 0, %p72;
	or.b16  	%rs41, %rs39, %rs40;
	and.b16  	%rs42, %rs41, 255;
	setp.ne.s16 	%p56, %rs42, 0;
	add.s32 	%r162, %r161, %r2;
	ld.shared.u8 	%rs43, [%r162];
	selp.u16 	%rs44, 1, 0, %p56;
	or.b16  	%rs45, %rs43, %rs44;
	and.b16  	%rs46, %rs45, 255;
	setp.ne.s16 	%p57, %rs46, 0;
	add.s32 	%r163, %r162, %r2;
	ld.shared.u8 	%rs47, [%r163];
	selp.u16 	%rs48, 1, 0, %p57;
	or.b16  	%rs49, %rs47, %rs48;
	and.b16  	%rs50, %rs49, 255;
	setp.ne.s16 	%p58, %rs50, 0;
	add.s32 	%r164, %r163, %r2;
	ld.shared.u8 	%rs51, [%r164];
	selp.u16 	%rs52, 1, 0, %p58;
	or.b16  	%rs53, %rs51, %rs52;
	and.b16  	%rs54, %rs53, 255;
	add.s32 	%r182, %r182, 4;
	setp.ne.s16 	%p72, %rs54, 0;
$L__BB628_69:
	setp.eq.s32 	%p59, %r56, 0;
	@%p59 bra 	$L__BB628_74;
	setp.eq.s32 	%p61, %r56, 1;
	@%p61 bra 	$L__BB628_72;
	mad.lo.s32 	%r165, %r182, %r2, %r42;
	ld.shared.u8 	%rs55, [%r165];
	selp.u16 	%rs56, 1, 0, %p72;
	or.b16  	%rs57, %rs55, %rs56;
	and.b16  	%rs58, %rs57, 255;
	setp.ne.s16 	%p62, %rs58, 0;
	add.s32 	%r166, %r165, %r2;
	ld.shared.u8 	%rs59, [%r166];
	selp.u16 	%rs60, 1, 0, %p62;
	or.b16  	%rs61, %rs59, %rs60;
	and.b16  	%rs62, %rs61, 255;
	add.s32 	%r182, %r182, 2;
	setp.ne.s16 	%p72, %rs62, 0;
$L__BB628_72:
	and.b32  	%r167, %r43, 1;
	setp.eq.b32 	%p63, %r167, 1;
	not.pred 	%p64, %p63;
	@%p64 bra 	$L__BB628_74;
	mad.lo.s32 	%r168, %r182, %r2, %r42;
	ld.shared.u8 	%rs63, [%r168];
	selp.u16 	%rs64, 1, 0, %p72;
	or.b16  	%rs65, %rs63, %rs64;
	and.b16  	%rs66, %rs65, 255;
	setp.ne.s16 	%p72, %rs66, 0;
$L__BB628_74:
	selp.u16 	%rs67, 1, 0, %p72;
	st.shared.u8 	[%r42], %rs67;
$L__BB628_75:
	cvt.u64.u32 	%rd265, %r4;
	mad.lo.s64 	%rd266, %rd147, %rd265, %rd3;
	cvta.to.global.u64 	%rd267, %rd144;
	add.s64 	%rd268, %rd267, %rd266;
	st.global.u8 	[%rd268], %rs67;
$L__BB628_76:
	ret;

}
	// .globl	contiguous_reducel133_bool
.visible .entry contiguous_reducel133_bool(
	.param .u64 .ptr .align 1 contiguous_reducel133_bool_param_0,
	.param .u64 .ptr .align 1 contiguous_reducel133_bool_param_1,
	.param .u64 contiguous_reducel133_bool_param_2,
	.param .u64 contiguous_reducel133_bool_param_3,
	.param .u64 contiguous_reducel133_bool_param_4
)
{
	.reg .pred 	%p<49>;
	.reg .b16 	%rs<68>;
	.reg .b32 	%r<65>;
	.reg .b64 	%rd<15>;

	ld.param.u64 	%rd2, [contiguous_reducel133_bool_param_0];
	ld.param.u64 	%rd3, [contiguous_reducel133_bool_param_1];
	ld.param.u64 	%rd4, [contiguous_reducel133_bool_param_3];
	ld.param.u64 	%rd5, [contiguous_reducel133_bool_param_4];
	mov.u32 	%r1, %tid.y;
	mov.u32 	%r2, %ntid.x;
	mov.u32 	%r3, %tid.x;
	mad.lo.s32 	%r27, %r1, %r2, %r3;
	mov.u32 	%r28, %ctaid.x;
	mad.lo.s32 	%r29, %r28, %r2, %r3;
	mov.u32 	%r4, %ctaid.y;
	mov.u32 	%r5, %ntid.y;
	mad.lo.s32 	%r30, %r4, %r5, %r1;
	mov.u32 	%r31, reducel1sdata_bool;
	add.s32 	%r7, %r31, %r27;
	mov.b16 	%rs4, 0;
	st.shared.u8 	[%r7], %rs4;
	cvt.u64.u32 	%rd1, %r29;
	setp.le.u64 	%p14, %rd4, %rd1;
	cvt.u64.u32 	%rd7, %r30;
	setp.le.u64 	%p15, %rd5, %rd7;
	or.pred  	%p16, %p14, %p15;
	@%p16 bra 	$L__BB629_18;
	cvt.u32.u64 	%r32, %rd1;
	cvta.to.global.u64 	%rd8, %rd3;
	cvt.u32.u64 	%r33, %rd4;
	mad.lo.s32 	%r34, %r30, %r33, %r32;
	cvt.u64.u32 	%rd9, %r34;
	add.s64 	%rd10, %rd8, %rd9;
	ld.global.u8 	%rs5, [%rd10];
	st.shared.u8 	[%r7], %rs5;
	bar.sync 	0;
	setp.ne.s32 	%p17, %r1, 0;
	@%p17 bra 	$L__BB629_18;
	setp.gt.u32 	%p18, %r5, 1;
	@%p18 bra 	$L__BB629_4;
	add.s32 	%r36, %r31, %r3;
	ld.shared.u8 	%rs67, [%r36];
	bra.uni 	$L__BB629_17;
$L__BB629_4:
	add.s32 	%r8, %r31, %r3;
	ld.shared.u8 	%rs6, [%r8];
	setp.ne.s16 	%p48, %rs6, 0;
	add.s32 	%r9, %r5, -1;
	add.s32 	%r39, %r5, -2;
	and.b32  	%r10, %r9, 7;
	setp.lt.u32 	%p20, %r39, 7;
	mov.b32 	%r63, 1;
	@%p20 bra 	$L__BB629_8;
	and.b32  	%r41, %r9, -8;
	neg.s32 	%r61, %r41;
	add.s32 	%r42, %r3, %r2;
	add.s32 	%r59, %r31, %r42;
	shl.b32 	%r13, %r2, 3;
	mov.b32 	%r60, 0;
$L__BB629_6:
	.pragma "nounroll";
	ld.shared.u8 	%rs7, [%r59];
	selp.u16 	%rs8, 1, 0, %p48;
	or.b16  	%rs9, %rs7, %rs8;
	and.b16  	%rs10, %rs9, 255;
	setp.ne.s16 	%p21, %rs10, 0;
	add.s32 	%r44, %r59, %r2;
	ld.shared.u8 	%rs11, [%r44];
	selp.u16 	%rs12, 1, 0, %p21;
	or.b16  	%rs13, %rs11, %rs12;
	and.b16  	%rs14, %rs13, 255;
	setp.ne.s16 	%p22, %rs14, 0;
	add.s32 	%r45, %r44, %r2;
	ld.shared.u8 	%rs15, [%r45];
	selp.u16 	%rs16, 1, 0, %p22;
	or.b16  	%rs17, %rs15, %rs16;
	and.b16  	%rs18, %rs17, 255;
	setp.ne.s16 	%p23, %rs18, 0;
	add.s32 	%r46, %r45, %r2;
	ld.shared.u8 	%rs19, [%r46];
	selp.u16 	%rs20, 1, 0, %p23;
	or.b16  	%rs21, %rs19, %rs20;
	and.b16  	%rs22, %rs21, 255;
	setp.ne.s16 	%p24, %rs22, 0;
	add.s32 	%r47, %r46, %r2;
	ld.shared.u8 	%rs23, [%r47];
	selp.u16 	%rs24, 1, 0, %p24;
	or.b16  	%rs25, %rs23, %rs24;
	and.b16  	%rs26, %rs25, 255;
	setp.ne.s16 	%p25, %rs26, 0;
	add.s32 	%r48, %r47, %r2;
	ld.shared.u8 	%rs27, [%r48];
	selp.u16 	%rs28, 1, 0, %p25;
	or.b16  	%rs29, %rs27, %rs28;
	and.b16  	%rs30, %rs29, 255;
	setp.ne.s16 	%p26, %rs30, 0;
	add.s32 	%r49, %r48, %r2;
	ld.shared.u8 	%rs31, [%r49];
	selp.u16 	%rs32, 1, 0, %p26;
	or.b16  	%rs33, %rs31, %rs32;
	and.b16  	%rs34, %rs33, 255;
	setp.ne.s16 	%p27, %rs34, 0;
	add.s32 	%r50, %r49, %r2;
	ld.shared.u8 	%rs35, [%r50];
	selp.u16 	%rs36, 1, 0, %p27;
	or.b16  	%rs37, %rs35, %rs36;
	and.b16  	%rs38, %rs37, 255;
	setp.ne.s16 	%p48, %rs38, 0;
	add.s32 	%r61, %r61, 8;
	add.s32 	%r60, %r60, 8;
	add.s32 	%r59, %r59, %r13;
	setp.ne.s32 	%p28, %r61, 0;
	@%p28 bra 	$L__BB629_6;
	add.s32 	%r63, %r60, 1;
$L__BB629_8:
	setp.eq.s32 	%p29, %r10, 0;
	@%p29 bra 	$L__BB629_16;
	and.b32  	%r22, %r9, 3;
	setp.lt.u32 	%p31, %r10, 4;
	@%p31 bra 	$L__BB629_11;
	mad.lo.s32 	%r51, %r63, %r2, %r8;
	ld.shared.u8 	%rs39, [%r51];
	selp.u16 	%rs40, 1, 0, %p48;
	or.b16  	%rs41, %rs39, %rs40;
	and.b16  	%rs42, %rs41, 255;
	setp.ne.s16 	%p32, %rs42, 0;
	add.s32 	%r52, %r51, %r2;
	ld.shared.u8 	%rs43, [%r52];
	selp.u16 	%rs44, 1, 0, %p32;
	or.b16  	%rs45, %rs43, %rs44;
	and.b16  	%rs46, %rs45, 255;
	setp.ne.s16 	%p33, %rs46, 0;
	add.s32 	%r53, %r52, %r2;
	ld.shared.u8 	%rs47, [%r53];
	selp.u16 	%rs48, 1, 0, %p33;
	or.b16  	%rs49, %rs47, %rs48;
	and.b16  	%rs50, %rs49, 255;
	setp.ne.s16 	%p34, %rs50, 0;
	add.s32 	%r54, %r53, %r2;
	ld.shared.u8 	%rs51, [%r54];
	selp.u16 	%rs52, 1, 0, %p34;
	or.b16  	%rs53, %rs51, %rs52;
	and.b16  	%rs54, %rs53, 255;
	add.s32 	%r63, %r63, 4;
	setp.ne.s16 	%p48, %rs54, 0;
$L__BB629_11:
	setp.eq.s32 	%p35, %r22, 0;
	@%p35 bra 	$L__BB629_16;
	setp.eq.s32 	%p37, %r22, 1;
	@%p37 bra 	$L__BB629_14;
	mad.lo.s32 	%r55, %r63, %r2, %r8;
	ld.shared.u8 	%rs55, [%r55];
	selp.u16 	%rs56, 1, 0, %p48;
	or.b16  	%rs57, %rs55, %rs56;
	and.b16  	%rs58, %rs57, 255;
	setp.ne.s16 	%p38, %rs58, 0;
	add.s32 	%r56, %r55, %r2;
	ld.shared.u8 	%rs59, [%r56];
	selp.u16 	%rs60, 1, 0, %p38;
	or.b16  	%rs61, %rs59, %rs60;
	and.b16  	%rs62, %rs61, 255;
	add.s32 	%r63, %r63, 2;
	setp.ne.s16 	%p48, %rs62, 0;
$L__BB629_14:
	and.b32  	%r57, %r9, 1;
	setp.eq.b32 	%p39, %r57, 1;
	not.pred 	%p40, %p39;
	@%p40 bra 	$L__BB629_16;
	mad.lo.s32 	%r58, %r63, %r2, %r8;
	ld.shared.u8 	%rs63, [%r58];
	selp.u16 	%rs64, 1, 0, %p48;
	or.b16  	%rs65, %rs63, %rs64;
	and.b16  	%rs66, %rs65, 255;
	setp.ne.s16 	%p48, %rs66, 0;
$L__BB629_16:
	selp.u16 	%rs67, 1, 0, %p48;
	st.shared.u8 	[%r8], %rs67;
$L__BB629_17:
	cvt.u64.u32 	%rd11, %r4;
	mad.lo.s64 	%rd12, %rd4, %rd11, %rd1;
	cvta.to.global.u64 	%rd13, %rd2;
	add.s64 	%rd14, %rd13, %rd12;
	st.global.u8 	[%rd14], %rs67;
$L__BB629_18:
	ret;

}
	// .globl	contiguous_reducel1_i8
.visible .entry contiguous_reducel1_i8(
	.param .u64 .ptr .align 1 contiguous_reducel1_i8_param_0,
	.param .u64 .ptr .align 1 contiguous_reducel1_i8_param_1,
	.param .u64 contiguous_reducel1_i8_param_2
)
{
	.reg .pred 	%p<8>;
	.reg .b16 	%rs<44>;
	.reg .b32 	%r<14>;
	.reg .b64 	%rd<14>;

	ld.param.u64 	%rd4, [contiguous_reducel1_i8_param_0];
	ld.param.u64 	%rd6, [contiguous_reducel1_i8_param_1];
	ld.param.u64 	%rd5, [contiguous_reducel1_i8_param_2];
	cvta.to.global.u64 	%rd1, %rd6;
	mov.u32 	%r1, %tid.x;
	mov.u32 	%r2, %ctaid.x;
	mov.u32 	%r13, %ntid.x;
	mul.lo.s32 	%r8, %r2, %r13;
	shl.b32 	%r9, %r8, 1;
	add.s32 	%r4, %r9, %r1;
	mov.u32 	%r10, reducel1sdata_i8;
	add.s32 	%r5, %r10, %r1;
	mov.b16 	%rs1, 0;
	st.shared.u8 	[%r5], %rs1;
	add.s32 	%r11, %r4, %r13;
	cvt.u64.u32 	%rd2, %r11;
	setp.le.u64 	%p1, %rd5, %rd2;
	@%p1 bra 	$L__BB630_2;
	cvt.u64.u32 	%rd8, %r4;
	add.s64 	%rd9, %rd1, %rd8;
	ld.global.s8 	%rs3, [%rd9];
	abs.s16 	%rs4, %rs3;
	add.s64 	%rd10, %rd1, %rd2;
	ld.global.s8 	%rs5, [%rd10];
	abs.s16 	%rs6, %rs5;
	add.s16 	%rs7, %rs6, %rs4;
	st.shared.u8 	[%r5], %rs7;
	bra.uni 	$L__BB630_4;
$L__BB630_2:
	cvt.u64.u32 	%rd3, %r4;
	setp.le.u64 	%p2, %rd5, %rd3;
	@%p2 bra 	$L__BB630_4;
	add.s64 	%rd7, %rd1, %rd3;
	ld.global.u8 	%rs2, [%rd7];
	st.shared.u8 	[%r5], %rs2;
$L__BB630_4:
	bar.sync 	0;
	setp.lt.u32 	%p3, %r13, 66;
	@%p3 bra 	$L__BB630_8;
$L__BB630_5:
	shr.u32 	%r7, %r13, 1;
	setp.ge.u32 	%p4, %r1, %r7;
	@%p4 bra 	$L__BB630_7;
	ld.shared.s8 	%rs8, [%r5];
	abs.s16 	%rs9, %rs8;
	add.s32 	%r12, %r5, %r7;
	ld.shared.s8 	%rs10, [%r12];
	abs.s16 	%rs11, %rs10;
	add.s16 	%rs12, %rs11, %rs9;
	st.shared.u8 	[%r5], %rs12;
$L__BB630_7:
	bar.sync 	0;
	setp.gt.u32 	%p5, %r13, 131;
	mov.u32 	%r13, %r7;
	@%p5 bra 	$L__BB630_5;
$L__BB630_8:
	setp.gt.u32 	%p6, %r1, 31;
	@%p6 bra 	$L__BB630_11;
	ld.volatile.shared.s8 	%rs13, [%r5];
	abs.s16 	%rs14, %rs13;
	ld.volatile.shared.s8 	%rs15, [%r5+32];
	abs.s16 	%rs16, %rs15;
	add.s16 	%rs17, %rs16, %rs14;
	st.volatile.shared.u8 	[%r5], %rs17;
	ld.volatile.shared.s8 	%rs18, [%r5];
	abs.s16 	%rs19, %rs18;
	ld.volatile.shared.s8 	%rs20, [%r5+16];
	abs.s16 	%rs21, %rs20;
	add.s16 	%rs22, %rs21, %rs19;
	st.volatile.shared.u8 	[%r5], %rs22;
	ld.volatile.shared.s8 	%rs23, [%r5];
	abs.s16 	%rs24, %rs23;
	ld.volatile.shared.s8 	%rs25, [%r5+8];
	abs.s16 	%rs26, %rs25;
	add.s16 	%rs27, %rs26, %rs24;
	st.volatile.shared.u8 	[%r5], %rs27;
	ld.volatile.shared.s8 	%rs28, [%r5];
	abs.s16 	%rs29, %rs28;
	ld.volatile.shared.s8 	%rs30, [%r5+4];
	abs.s16 	%rs31, %rs30;
	add.s16 	%rs32, %rs31, %rs29;
	st.volatile.shared.u8 	[%r5], %rs32;
	ld.volatile.shared.s8 	%rs33, [%r5];
	abs.s16 	%rs34, %rs33;
	ld.volatile.shared.s8 	%rs35, [%r5+2];
	abs.s16 	%rs36, %rs35;
	add.s16 	%rs37, %rs36, %rs34;
	st.volatile.shared.u8 	[%r5], %rs37;
	ld.volatile.shared.s8 	%rs38, [%r5];
	abs.s16 	%rs39, %rs38;
	ld.volatile.shared.s8 	%rs40, [%r5+1];
	abs.s16 	%rs41, %rs40;
	add.s16 	%rs42, %rs41, %rs39;
	st.volatile.shared.u8 	[%r5], %rs42;
	setp.ne.s32 	%p7, %r1, 0;
	@%p7 bra 	$L__BB630_11;
	ld.shared.u8 	%rs43, [reducel1sdata_i8];
	cvt.u64.u32 	%rd11, %r2;
	cvta.to.global.u64 	%rd12, %rd4;
	add.s64 	%rd13, %rd12, %rd11;
	st.global.u8 	[%rd13], %rs43;
$L__BB630_11:
	ret;

}
	// .globl	uncontiguous_reducel1_i8
.visible .entry uncontiguous_reducel1_i8(
	.param .u64 .ptr .align 1 uncontiguous_reducel1_i8_param_0,
	.param .u64 .ptr .align 1 uncontiguous_reducel1_i8_param_1,
	.param .u64 .ptr .align 1 uncontiguous_reducel1_i8_param_2,
	.param .u64 .ptr .align 1 uncontiguous_reducel1_i8_param_3,
	.param .u64 uncontiguous_reducel1_i8_param_4,
	.param .u64 uncontiguous_reducel1_i8_param_5
)
{
	.reg .pred 	%p<53>;
	.reg .b16 	%rs<44>;
	.reg .b32 	%r<210>;
	.reg .b64 	%rd<555>;

	ld.param.u64 	%rd260, [uncontiguous_reducel1_i8_param_0];
	ld.param.u64 	%rd263, [uncontiguous_reducel1_i8_param_1];
	ld.param.u64 	%rd264, [uncontiguous_reducel1_i8_param_2];
	ld.param.u64 	%rd265, [uncontiguous_reducel1_i8_param_3];
	ld.param.u64 	%rd261, [uncontiguous_reducel1_i8_param_4];
	ld.param.u64 	%rd262, [uncontiguous_reducel1_i8_param_5];
	cvta.to.global.u64 	%rd1, %rd265;
	cvta.to.global.u64 	%rd2, %rd264;
	cvta.to.global.u64 	%rd3, %rd263;
	mov.u32 	%r1, %tid.x;
	mov.u32 	%r2, %ctaid.x;
	mov.u32 	%r209, %ntid.x;
	mul.lo.s32 	%r52, %r2, %r209;
	shl.b32 	%r53, %r52, 1;
	add.s32 	%r4, %r53, %r1;
	mov.u32 	%r54, reducel1sdata_i8;
	add.s32 	%r5, %r54, %r1;
	mov.b16 	%rs1, 0;
	st.shared.u8 	[%r5], %rs1;
	add.s32 	%r55, %r4, %r209;
	cvt.u64.u32 	%rd508, %r55;
	setp.le.u64 	%p1, %rd262, %rd508;
	@%p1 bra 	$L__BB631_54;
	cvt.u32.u64 	%r6, %rd261;
	add.s32 	%r203, %r6, -1;
	setp.lt.s32 	%p27, %r203, 0;
	mov.b64 	%rd512, 0;
	mov.u64 	%rd513, %rd512;
	@%p27 bra 	$L__BB631_53;
	cvt.u64.u32 	%rd509, %r4;
	setp.lt.u32 	%p28, %r203, 3;
	mov.b64 	%rd513, 0;
	mov.u64 	%rd512, %rd513;
	@%p28 bra 	$L__BB631_30;
	add.s32 	%r201, %r6, -2;
	and.b32  	%r131, %r6, -4;
	neg.s32 	%r200, %r131;
	mov.b64 	%rd513, 0;
$L__BB631_4:
	.pragma "nounroll";
	add.s32 	%r12, %r201, 1;
	mul.wide.u32 	%rd396, %r12, 8;
	add.s64 	%rd397, %rd2, %rd396;
	ld.global.u64 	%rd10, [%rd397];
	or.b64  	%rd398, %rd509, %rd10;
	and.b64  	%rd399, %rd398, -4294967296;
	setp.ne.s64 	%p29, %rd399, 0;
	@%p29 bra 	$L__BB631_6;
	cvt.u32.u64 	%r132, %rd10;
	cvt.u32.u64 	%r133, %rd509;
	div.u32 	%r134, %r133, %r132;
	mul.lo.s32 	%r135, %r134, %r132;
	sub.s32 	%r136, %r133, %r135;
	cvt.u64.u32 	%rd474, %r134;
	cvt.u64.u32 	%rd475, %r136;
	bra.uni 	$L__BB631_7;
$L__BB631_6:
	div.s64 	%rd474, %rd509, %rd10;
	mul.lo.s64 	%rd400, %rd474, %rd10;
	sub.s64 	%rd475, %rd509, %rd400;
$L__BB631_7:
	mul.wide.u32 	%rd401, %r12, 8;
	add.s64 	%rd402, %rd1, %rd401;
	ld.global.u64 	%rd17, [%rd402];
	mad.lo.s64 	%rd18, %rd17, %rd475, %rd512;
	or.b64  	%rd403, %rd508, %rd10;
	and.b64  	%rd404, %rd403, -4294967296;
	setp.ne.s64 	%p30, %rd404, 0;
	@%p30 bra 	$L__BB631_9;
	cvt.u32.u64 	%r137, %rd10;
	cvt.u32.u64 	%r138, %rd508;
	div.u32 	%r139, %r138, %r137;
	mul.lo.s32 	%r140, %r139, %r137;
	sub.s32 	%r141, %r138, %r140;
	cvt.u64.u32 	%rd476, %r139;
	cvt.u64.u32 	%rd477, %r141;
	bra.uni 	$L__BB631_10;
$L__BB631_9:
	div.s64 	%rd476, %rd508, %rd10;
	mul.lo.s64 	%rd405, %rd476, %rd10;
	sub.s64 	%rd477, %rd508, %rd405;
$L__BB631_10:
	mad.lo.s64 	%rd25, %rd477, %rd17, %rd513;
	add.s32 	%r13, %r201, -2;
	mul.wide.u32 	%rd406, %r201, 8;
	add.s64 	%rd407, %rd2, %rd406;
	ld.global.u64 	%rd26, [%rd407];
	or.b64  	%rd408, %rd474, %rd26;
	and.b64  	%rd409, %rd408, -4294967296;
	setp.ne.s64 	%p31, %rd409, 0;
	@%p31 bra 	$L__BB631_12;
	cvt.u32.u64 	%r142, %rd26;
	cvt.u32.u64 	%r143, %rd474;
	div.u32 	%r144, %r143, %r142;
	mul.lo.s32 	%r145, %r144, %r142;
	sub.s32 	%r146, %r143, %r145;
	cvt.u64.u32 	%rd478, %r144;
	cvt.u64.u32 	%rd479, %r146;
	bra.uni 	$L__BB631_13;
$L__BB631_12:
	div.s64 	%rd478, %rd474, %rd26;
	mul.lo.s64 	%rd410, %rd478, %rd26;
	sub.s64 	%rd479, %rd474, %rd410;
$L__BB631_13:
	mul.wide.u32 	%rd411, %r201, 8;
	add.s64 	%rd412, %rd1, %rd411;
	ld.global.u64 	%rd33, [%rd412];
	mad.lo.s64 	%rd34, %rd33, %rd479, %rd18;
	or.b64  	%rd413, %rd476, %rd26;
	and.b64  	%rd414, %rd413, -4294967296;
	setp.ne.s64 	%p32, %rd414, 0;
	@%p32 bra 	$L__BB631_15;
	cvt.u32.u64 	%r147, %rd26;
	cvt.u32.u64 	%r148, %rd476;
	div.u32 	%r149, %r148, %r147;
	mul.lo.s32 	%r150, %r149, %r147;
	sub.s32 	%r151, %r148, %r150;
	cvt.u64.u32 	%rd480, %r149;
	cvt.u64.u32 	%rd481, %r151;
	bra.uni 	$L__BB631_16;
$L__BB631_15:
	div.s64 	%rd480, %rd476, %rd26;
	mul.lo.s64 	%rd415, %rd480, %rd26;
	sub.s64 	%rd481, %rd476, %rd415;
$L__BB631_16:
	mad.lo.s64 	%rd41, %rd481, %rd33, %rd25;
	add.s32 	%r14, %r201, -1;
	mul.wide.u32 	%rd416, %r14, 8;
	add.s64 	%rd417, %rd2, %rd416;
	ld.global.u64 	%rd42, [%rd417];
	or.b64  	%rd418, %rd478, %rd42;
	and.b64  	%rd419, %rd418, -4294967296;
	setp.ne.s64 	%p33, %rd419, 0;
	@%p33 bra 	$L__BB631_18;
	cvt.u32.u64 	%r152, %rd42;
	cvt.u32.u64 	%r153, %rd478;
	div.u32 	%r154, %r153, %r152;
	mul.lo.s32 	%r155, %r154, %r152;
	sub.s32 	%r156, %r153, %r155;
	cvt.u64.u32 	%rd482, %r154;
	cvt.u64.u32 	%rd483, %r156;
	bra.uni 	$L__BB631_19;
$L__BB631_18:
	div.s64 	%rd482, %rd478, %rd42;
	mul.lo.s64 	%rd420, %rd482, %rd42;
	sub.s64 	%rd483, %rd478, %rd420;
$L__BB631_19:
	mul.wide.u32 	%rd421, %r14, 8;
	add.s64 	%rd422, %rd1, %rd421;
	ld.global.u64 	%rd49, [%rd422];
	mad.lo.s64 	%rd50, %rd49, %rd483, %rd34;
	or.b64  	%rd423, %rd480, %rd42;
	and.b64  	%rd424, %rd423, -4294967296;
	setp.ne.s64 	%p34, %rd424, 0;
	@%p34 bra 	$L__BB631_21;
	cvt.u32.u64 	%r157, %rd42;
	cvt.u32.u64 	%r158, %rd480;
	div.u32 	%r159, %r158, %r157;
	mul.lo.s32 	%r160, %r159, %r157;
	sub.s32 	%r161, %r158, %r160;
	cvt.u64.u32 	%rd484, %r159;
	cvt.u64.u32 	%rd485, %r161;
	bra.uni 	$L__BB631_22;
$L__BB631_21:
	div.s64 	%rd484, %rd480, %rd42;
	mul.lo.s64 	%rd425, %rd484, %rd42;
	sub.s64 	%rd485, %rd480, %rd425;
$L__BB631_22:
	mad.lo.s64 	%rd57, %rd485, %rd49, %rd41;
	mul.wide.u32 	%rd426, %r13, 8;
	add.s64 	%rd427, %rd2, %rd426;
	ld.global.u64 	%rd58, [%rd427];
	or.b64  	%rd428, %rd482, %rd58;
	and.b64  	%rd429, %rd428, -4294967296;
	setp.ne.s64 	%p35, %rd429, 0;
	@%p35 bra 	$L__BB631_24;
	cvt.u32.u64 	%r162, %rd58;
	cvt.u32.u64 	%r163, %rd482;
	div.u32 	%r164, %r163, %r162;
	mul.lo.s32 	%r165, %r164, %r162;
	sub.s32 	%r166, %r163, %r165;
	cvt.u64.u32 	%rd509, %r164;
	cvt.u64.u32 	%rd487, %r166;
	bra.uni 	$L__BB631_25;
$L__BB631_24:
	div.s64 	%rd509, %rd482, %rd58;
	mul.lo.s64 	%rd430, %rd509, %rd58;
	sub.s64 	%rd487, %rd482, %rd430;
$L__BB631_25:
	mul.wide.u32 	%rd431, %r13, 8;
	add.s64 	%rd432, %rd1, %rd431;
	ld.global.u64 	%rd65, [%rd432];
	mad.lo.s64 	%rd512, %rd65, %rd487, %rd50;
	or.b64  	%rd433, %rd484, %rd58;
	and.b64  	%rd434, %rd433, -4294967296;
	setp.ne.s64 	%p36, %rd434, 0;
	@%p36 bra 	$L__BB631_27;
	cvt.u32.u64 	%r167, %rd58;
	cvt.u32.u64 	%r168, %rd484;
	div.u32 	%r169, %r168, %r167;
	mul.lo.s32 	%r170, %r169, %r167;
	sub.s32 	%r171, %r168, %r170;
	cvt.u64.u32 	%rd508, %r169;
	cvt.u64.u32 	%rd489, %r171;
	bra.uni 	$L__BB631_28;
$L__BB631_27:
	div.s64 	%rd508, %rd484, %rd58;
	mul.lo.s64 	%rd435, %rd508, %rd58;
	sub.s64 	%rd489, %rd484, %rd435;
$L__BB631_28:
	mad.lo.s64 	%rd513, %rd489, %rd65, %rd57;
	add.s32 	%r201, %r201, -4;
	add.s32 	%r200, %r200, 4;
	setp.ne.s32 	%p37, %r200, 0;
	@%p37 bra 	$L__BB631_4;
	add.s32 	%r203, %r201, 1;
$L__BB631_30:
	and.b32  	%r19, %r6, 3;
	setp.eq.s32 	%p38, %r19, 0;
	@%p38 bra 	$L__BB631_53;
	setp.eq.s32 	%p39, %r19, 1;
	@%p39 bra 	$L__BB631_45;
	mul.wide.u32 	%rd437, %r203, 8;
	add.s64 	%rd438, %rd2, %rd437;
	ld.global.u64 	%rd80, [%rd438];
	or.b64  	%rd439, %rd509, %rd80;
	and.b64  	%rd440, %rd439, -4294967296;
	setp.ne.s64 	%p40, %rd440, 0;
	@%p40 bra 	$L__BB631_34;
	cvt.u32.u64 	%r172, %rd80;
	cvt.u32.u64 	%r173, %rd509;
	div.u32 	%r174, %r173, %r172;
	mul.lo.s32 	%r175, %r174, %r172;
	sub.s32 	%r176, %r173, %r175;
	cvt.u64.u32 	%rd496, %r174;
	cvt.u64.u32 	%rd497, %r176;
	bra.uni 	$L__BB631_35;
$L__BB631_34:
	div.s64 	%rd496, %rd509, %rd80;
	mul.lo.s64 	%rd441, %rd496, %rd80;
	sub.s64 	%rd497, %rd509, %rd441;
$L__BB631_35:
	add.s64 	%rd443, %rd1, %rd437;
	ld.global.u64 	%rd87, [%rd443];
	mad.lo.s64 	%rd88, %rd87, %rd497, %rd512;
	or.b64  	%rd444, %rd508, %rd80;
	and.b64  	%rd445, %rd444, -4294967296;
	setp.ne.s64 	%p41, %rd445, 0;
	@%p41 bra 	$L__BB631_37;
	cvt.u32.u64 	%r177, %rd80;
	cvt.u32.u64 	%r178, %rd508;
	div.u32 	%r179, %r178, %r177;
	mul.lo.s32 	%r180, %r179, %r177;
	sub.s32 	%r181, %r178, %r180;
	cvt.u64.u32 	%rd498, %r179;
	cvt.u64.u32 	%rd499, %r181;
	bra.uni 	$L__BB631_38;
$L__BB631_37:
	div.s64 	%rd498, %rd508, %rd80;
	mul.lo.s64 	%rd446, %rd498, %rd80;
	sub.s64 	%rd499, %rd508, %rd446;
$L__BB631_38:
	mad.lo.s64 	%rd95, %rd499, %rd87, %rd513;
	add.s32 	%r20, %r203, -1;
	mul.wide.u32 	%rd447, %r20, 8;
	add.s64 	%rd448, %rd2, %rd447;
	ld.global.u64 	%rd96, [%rd448];
	or.b64  	%rd449, %rd496, %rd96;
	and.b64  	%rd450, %rd449, -4294967296;
	setp.ne.s64 	%p42, %rd450, 0;
	@%p42 bra 	$L__BB631_40;
	cvt.u32.u64 	%r182, %rd96;
	cvt.u32.u64 	%r183, %rd496;
	div.u32 	%r184, %r183, %r182;
	mul.lo.s32 	%r185, %r184, %r182;
	sub.s32 	%r186, %r183, %r185;
	cvt.u64.u32 	%rd509, %r184;
	cvt.u64.u32 	%rd501, %r186;
	bra.uni 	$L__BB631_41;
$L__BB631_40:
	div.s64 	%rd509, %rd496, %rd96;
	mul.lo.s64 	%rd451, %rd509, %rd96;
	sub.s64 	%rd501, %rd496, %rd451;
$L__BB631_41:
	add.s64 	%rd453, %rd1, %rd447;
	ld.global.u64 	%rd103, [%rd453];
	mad.lo.s64 	%rd512, %rd103, %rd501, %rd88;
	or.b64  	%rd454, %rd498, %rd96;
	and.b64  	%rd455, %rd454, -4294967296;
	setp.ne.s64 	%p43, %rd455, 0;
	@%p43 bra 	$L__BB631_43;
	cvt.u32.u64 	%r187, %rd96;
	cvt.u32.u64 	%r188, %rd498;
	div.u32 	%r189, %r188, %r187;
	mul.lo.s32 	%r190, %r189, %r187;
	sub.s32 	%r191, %r188, %r190;
	cvt.u64.u32 	%rd508, %r189;
	cvt.u64.u32 	%rd503, %r191;
	bra.uni 	$L__BB631_44;
$L__BB631_43:
	div.s64 	%rd508, %rd498, %rd96;
	mul.lo.s64 	%rd456, %rd508, %rd96;
	sub.s64 	%rd503, %rd498, %rd456;
$L__BB631_44:
	mad.lo.s64 	%rd513, %rd503, %rd103, %rd95;
	add.s32 	%r203, %r203, -2;
$L__BB631_45:
	and.b32  	%r192, %r6, 1;
	setp.eq.b32 	%p44, %r192, 1;
	not.pred 	%p45, %p44;
	@%p45 bra 	$L__BB631_53;
	mul.wide.u32 	%rd457, %r203, 8;
	add.s64 	%rd458, %rd2, %rd457;
	ld.global.u64 	%rd118, [%rd458];
	or.b64  	%rd459, %rd509, %rd118;
	and.b64  	%rd460, %rd459, -4294967296;
	setp.ne.s64 	%p46, %rd460, 0;
	@%p46 bra 	$L__BB631_48;
	cvt.u32.u64 	%r193, %rd118;
	cvt.u32.u64 	%r194, %rd509;
	rem.u32 	%r195, %r194, %r193;
	cvt.u64.u32 	%rd510, %r195;
	bra.uni 	$L__BB631_49;
$L__BB631_48:
	rem.s64 	%rd510, %rd509, %rd118;
$L__BB631_49:
	add.s64 	%rd462, %rd1, %rd457;
	ld.global.u64 	%rd122, [%rd462];
	mad.lo.s64 	%rd512, %rd122, %rd510, %rd512;
	or.b64  	%rd463, %rd508, %rd118;
	and.b64  	%rd464, %rd463, -4294967296;
	setp.ne.s64 	%p47, %rd464, 0;
	@%p47 bra 	$L__BB631_51;
	cvt.u32.u64 	%r196, %rd118;
	cvt.u32.u64 	%r197, %rd508;
	rem.u32 	%r198, %r197, %r196;
	cvt.u64.u32 	%rd511, %r198;
	bra.uni 	$L__BB631_52;
$L__BB631_51:
	rem.s64 	%rd511, %rd508, %rd118;
$L__BB631_52:
	mad.lo.s64 	%rd513, %rd511, %rd122, %rd513;
$L__BB631_53:
	add.s64 	%rd465, %rd3, %rd512;
	ld.global.s8 	%rs3, [%rd465];
	abs.s16 	%rs4, %rs3;
	add.s64 	%rd466, %rd3, %rd513;
	ld.global.s8 	%rs5, [%rd466];
	abs.s16 	%rs6, %rs5;
	add.s16 	%rs7, %rs6, %rs4;
	st.shared.u8 	[%r5], %rs7;
	bra.uni 	$L__BB631_114;
$L__BB631_54:
	cvt.u64.u32 	%rd545, %r4;
	setp.le.u64 	%p2, %rd262, %rd545;
	@%p2 bra 	$L__BB631_114;
	cvt.u32.u64 	%r23, %rd261;
	add.s32 	%r207, %r23, -1;
	setp.lt.s32 	%p3, %r207, 0;
	mov.b64 	%rd554, 0;
	@%p3 bra 	$L__BB631_113;
	and.b32  	%r25, %r23, 7;
	setp.lt.u32 	%p4, %r207, 7;
	mov.b64 	%rd554, 0;
	@%p4 bra 	$L__BB631_84;
	add.s32 	%r205, %r23, -4;
	and.b32  	%r56, %r23, -8;
	neg.s32 	%r204, %r56;
	mov.b64 	%rd554, 0;
$L__BB631_58:
	.pragma "nounroll";
	add.s32 	%r30, %r205, 3;
	mul.wide.u32 	%rd270, %r30, 8;
	add.s64 	%rd271, %rd2, %rd270;
	ld.global.u64 	%rd133, [%rd271];
	or.b64  	%rd272, %rd545, %rd133;
	and.b64  	%rd273, %rd272, -4294967296;
	setp.ne.s64 	%p5, %rd273, 0;
	@%p5 bra 	$L__BB631_60;
	cvt.u32.u64 	%r57, %rd133;
	cvt.u32.u64 	%r58, %rd545;
	div.u32 	%r59, %r58, %r57;
	mul.lo.s32 	%r60, %r59, %r57;
	sub.s32 	%r61, %r58, %r60;
	cvt.u64.u32 	%rd516, %r59;
	cvt.u64.u32 	%rd517, %r61;
	bra.uni 	$L__BB631_61;
$L__BB631_60:
	div.s64 	%rd516, %rd545, %rd133;
	mul.lo.s64 	%rd274, %rd516, %rd133;
	sub.s64 	%rd517, %rd545, %rd274;
$L__BB631_61:
	add.s64 	%rd276, %rd1, %rd270;
	ld.global.u64 	%rd277, [%rd276];
	mad.lo.s64 	%rd140, %rd277, %rd517, %rd554;
	add.s32 	%r31, %r205, 2;
	mul.wide.u32 	%rd278, %r31, 8;
	add.s64 	%rd279, %rd2, %rd278;
	ld.global.u64 	%rd141, [%rd279];
	or.b64  	%rd280, %rd516, %rd141;
	and.b64  	%rd281, %rd280, -4294967296;
	setp.ne.s64 	%p6, %rd281, 0;
	@%p6 bra 	$L__BB631_63;
	cvt.u32.u64 	%r62, %rd141;
	cvt.u32.u64 	%r63, %rd516;
	div.u32 	%r64, %r63, %r62;
	mul.lo.s32 	%r65, %r64, %r62;
	sub.s32 	%r66, %r63, %r65;
	cvt.u64.u32 	%rd518, %r64;
	cvt.u64.u32 	%rd519, %r66;
	bra.uni 	$L__BB631_64;
$L__BB631_63:
	div.s64 	%rd518, %rd516, %rd141;
	mul.lo.s64 	%rd282, %rd518, %rd141;
	sub.s64 	%rd519, %rd516, %rd282;
$L__BB631_64:
	add.s64 	%rd284, %rd1, %rd278;
	ld.global.u64 	%rd285, [%rd284];
	mad.lo.s64 	%rd148, %rd285, %rd519, %rd140;
	add.s32 	%r32, %r205, 1;
	mul.wide.u32 	%rd286, %r32, 8;
	add.s64 	%rd287, %rd2, %rd286;
	ld.global.u64 	%rd149, [%rd287];
	or.b64  	%rd288, %rd518, %rd149;
	and.b64  	%rd289, %rd288, -4294967296;
	setp.ne.s64 	%p7, %rd289, 0;
	@%p7 bra 	$L__BB631_66;
	cvt.u32.u64 	%r67, %rd149;
	cvt.u32.u64 	%r68, %rd518;
	div.u32 	%r69, %r68, %r67;
	mul.lo.s32 	%r70, %r69, %r67;
	sub.s32 	%r71, %r68, %r70;
	cvt.u64.u32 	%rd520, %r69;
	cvt.u64.u32 	%rd521, %r71;
	bra.uni 	$L__BB631_67;
$L__BB631_66:
	div.s64 	%rd520, %rd518, %rd149;
	mul.lo.s64 	%rd290, %rd520, %rd149;
	sub.s64 	%rd521, %rd518, %rd290;
$L__BB631_67:
	add.s64 	%rd292, %rd1, %rd286;
	ld.global.u64 	%rd293, [%rd292];
	mad.lo.s64 	%rd156, %rd293, %rd521, %rd148;
	add.s32 	%r33, %r205, -4;
	mul.wide.u32 	%rd294, %r205, 8;
	add.s64 	%rd295, %rd2, %rd294;
	ld.global.u64 	%rd157, [%rd295];
	or.b64  	%rd296, %rd520, %rd157;
	and.b64  	%rd297, %rd296, -4294967296;
	setp.ne.s64 	%p8, %rd297, 0;
	@%p8 bra 	$L__BB631_69;
	cvt.u32.u64 	%r72, %rd157;
	cvt.u32.u64 	%r73, %rd520;
	div.u32 	%r74, %r73, %r72;
	mul.lo.s32 	%r75, %r74, %r72;
	sub.s32 	%r76, %r73, %r75;
	cvt.u64.u32 	%rd522, %r74;
	cvt.u64.u32 	%rd523, %r76;
	bra.uni 	$L__BB631_70;
$L__BB631_69:
	div.s64 	%rd522, %rd520, %rd157;
	mul.lo.s64 	%rd298, %rd522, %rd157;
	sub.s64 	%rd523, %rd520, %rd298;
$L__BB631_70:
	add.s64 	%rd300, %rd1, %rd294;
	ld.global.u64 	%rd301, [%rd300];
	mad.lo.s64 	%rd164, %rd301, %rd523, %rd156;
	add.s32 	%r34, %r205, -1;
	mul.wide.u32 	%rd302, %r34, 8;
	add.s64 	%rd303, %rd2, %rd302;
	ld.global.u64 	%rd165, [%rd303];
	or.b64  	%rd304, %rd522, %rd165;
	and.b64  	%rd305, %rd304, -4294967296;
	setp.ne.s64 	%p9, %rd305, 0;
	@%p9 bra 	$L__BB631_72;
	cvt.u32.u64 	%r77, %rd165;
	cvt.u32.u64 	%r78, %rd522;
	div.u32 	%r79, %r78, %r77;
	mul.lo.s32 	%r80, %r79, %r77;
	sub.s32 	%r81, %r78, %r80;
	cvt.u64.u32 	%rd524, %r79;
	cvt.u64.u32 	%rd525, %r81;
	bra.uni 	$L__BB631_73;
$L__BB631_72:
	div.s64 	%rd524, %rd522, %rd165;
	mul.lo.s64 	%rd306, %rd524, %rd165;
	sub.s64 	%rd525, %rd522, %rd306;
$L__BB631_73:
	add.s64 	%rd308, %rd1, %rd302;
	ld.global.u64 	%rd309, [%rd308];
	mad.lo.s64 	%rd172, %rd309, %rd525, %rd164;
	add.s32 	%r35, %r205, -2;
	mul.wide.u32 	%rd310, %r35, 8;
	add.s64 	%rd311, %rd2, %rd310;
	ld.global.u64 	%rd173, [%rd311];
	or.b64  	%rd312, %rd524, %rd173;
	and.b64  	%rd313, %rd312, -4294967296;
	setp.ne.s64 	%p10, %rd313, 0;
	@%p10 bra 	$L__BB631_75;
	cvt.u32.u64 	%r82, %rd173;
	cvt.u32.u64 	%r83, %rd524;
	div.u32 	%r84, %r83, %r82;
	mul.lo.s32 	%r85, %r84, %r82;
	sub.s32 	%r86, %r83, %r85;
	cvt.u64.u32 	%rd526, %r84;
	cvt.u64.u32 	%rd527, %r86;
	bra.uni 	$L__BB631_76;
$L__BB631_75:
	div.s64 	%rd526, %rd524, %rd173;
	mul.lo.s64 	%rd314, %rd526, %rd173;
	sub.s64 	%rd527, %rd524, %rd314;
$L__BB631_76:
	add.s64 	%rd316, %rd1, %rd310;
	ld.global.u64 	%rd317, [%rd316];
	mad.lo.s64 	%rd180, %rd317, %rd527, %rd172;
	add.s32 	%r36, %r205, -3;
	mul.wide.u32 	%rd318, %r36, 8;
	add.s64 	%rd319, %rd2, %rd318;
	ld.global.u64 	%rd181, [%rd319];
	or.b64  	%rd320, %rd526, %rd181;
	and.b64  	%rd321, %rd320, -4294967296;
	setp.ne.s64 	%p11, %rd321, 0;
	@%p11 bra 	$L__BB631_78;
	cvt.u32.u64 	%r87, %rd181;
	cvt.u32.u64 	%r88, %rd526;
	div.u32 	%r89, %r88, %r87;
	mul.lo.s32 	%r90, %r89, %r87;
	sub.s32 	%r91, %r88, %r90;
	cvt.u64.u32 	%rd528, %r89;
	cvt.u64.u32 	%rd529, %r91;
	bra.uni 	$L__BB631_79;
$L__BB631_78:
	div.s64 	%rd528, %rd526, %rd181;
	mul.lo.s64 	%rd322, %rd528, %rd181;
	sub.s64 	%rd529, %rd526, %rd322;
$L__BB631_79:
	add.s64 	%rd324, %rd1, %rd318;
	ld.global.u64 	%rd325, [%rd324];
	mad.lo.s64 	%rd188, %rd325, %rd529, %rd180;
	mul.wide.u32 	%rd326, %r33, 8;
	add.s64 	%rd327, %rd2, %rd326;
	ld.global.u64 	%rd189, [%rd327];
	or.b64  	%rd328, %rd528, %rd189;
	and.b64  	%rd329, %rd328, -4294967296;
	setp.ne.s64 	%p12, %rd329, 0;
	@%p12 bra 	$L__BB631_81;
	cvt.u32.u64 	%r92, %rd189;
	cvt.u32.u64 	%r93, %rd528;
	div.u32 	%r94, %r93, %r92;
	mul.lo.s32 	%r95, %r94, %r92;
	sub.s32 	%r96, %r93, %r95;
	cvt.u64.u32 	%rd545, %r94;
	cvt.u64.u32 	%rd531, %r96;
	bra.uni 	$L__BB631_82;
$L__BB631_81:
	div.s64 	%rd545, %rd528, %rd189;
	mul.lo.s64 	%rd330, %rd545, %rd189;
	sub.s64 	%rd531, %rd528, %rd330;
$L__BB631_82:
	add.s64 	%rd332, %rd1, %rd326;
	ld.global.u64 	%rd333, [%rd332];
	mad.lo.s64 	%rd554, %rd333, %rd531, %rd188;
	add.s32 	%r205, %r205, -8;
	add.s32 	%r204, %r204, 8;
	setp.ne.s32 	%p13, %r204, 0;
	@%p13 bra 	$L__BB631_58;
	add.s32 	%r207, %r205, 3;
$L__BB631_84:
	setp.eq.s32 	%p14, %r25, 0;
	@%p14 bra 	$L__BB631_113;
	and.b32  	%r41, %r23, 3;
	setp.lt.u32 	%p15, %r25, 4;
	@%p15 bra 	$L__BB631_99;
	mul.wide.u32 	%rd335, %r207, 8;
	add.s64 	%rd336, %rd2, %rd335;
	ld.global.u64 	%rd200, [%rd336];
	or.b64  	%rd337, %rd545, %rd200;
	and.b64  	%rd338, %rd337, -4294967296;
	setp.ne.s64 	%p16, %rd338, 0;
	@%p16 bra 	$L__BB631_88;
	cvt.u32.u64 	%r97, %rd200;
	cvt.u32.u64 	%r98, %rd545;
	div.u32 	%r99, %r98, %r97;
	mul.lo.s32 	%r100, %r99, %r97;
	sub.s32 	%r101, %r98, %r100;
	cvt.u64.u32 	%rd535, %r99;
	cvt.u64.u32 	%rd536, %r101;
	bra.uni 	$L__BB631_89;
$L__BB631_88:
	div.s64 	%rd535, %rd545, %rd200;
	mul.lo.s64 	%rd339, %rd535, %rd200;
	sub.s64 	%rd536, %rd545, %rd339;
$L__BB631_89:
	add.s64 	%rd341, %rd1, %rd335;
	ld.global.u64 	%rd342, [%rd341];
	mad.lo.s64 	%rd207, %rd342, %rd536, %rd554;
	add.s32 	%r42, %r207, -1;
	mul.wide.u32 	%rd343, %r42, 8;
	add.s64 	%rd344, %rd2, %rd343;
	ld.global.u64 	%rd208, [%rd344];
	or.b64  	%rd345, %rd535, %rd208;
	and.b64  	%rd346, %rd345, -4294967296;
	setp.ne.s64 	%p17, %rd346, 0;
	@%p17 bra 	$L__BB631_91;
	cvt.u32.u64 	%r102, %rd208;
	cvt.u32.u64 	%r103, %rd535;
	div.u32 	%r104, %r103, %r102;
	mul.lo.s32 	%r105, %r104, %r102;
	sub.s32 	%r106, %r103, %r105;
	cvt.u64.u32 	%rd537, %r104;
	cvt.u64.u32 	%rd538, %r106;
	bra.uni 	$L__BB631_92;
$L__BB631_91:
	div.s64 	%rd537, %rd535, %rd208;
	mul.lo.s64 	%rd347, %rd537, %rd208;
	sub.s64 	%rd538, %rd535, %rd347;
$L__BB631_92:
	add.s64 	%rd349, %rd1, %rd343;
	ld.global.u64 	%rd350, [%rd349];
	mad.lo.s64 	%rd215, %rd350, %rd538, %rd207;
	add.s32 	%r43, %r207, -2;
	mul.wide.u32 	%rd351, %r43, 8;
	add.s64 	%rd352, %rd2, %rd351;
	ld.global.u64 	%rd216, [%rd352];
	or.b64  	%rd353, %rd537, %rd216;
	and.b64  	%rd354, %rd353, -4294967296;
	setp.ne.s64 	%p18, %rd354, 0;
	@%p18 bra 	$L__BB631_94;
	cvt.u32.u64 	%r107, %rd216;
	cvt.u32.u64 	%r108, %rd537;
	div.u32 	%r109, %r108, %r107;
	mul.lo.s32 	%r110, %r109, %r107;
	sub.s32 	%r111, %r108, %r110;
	cvt.u64.u32 	%rd539, %r109;
	cvt.u64.u32 	%rd540, %r111;
	bra.uni 	$L__BB631_95;
$L__BB631_94:
	div.s64 	%rd539, %rd537, %rd216;
	mul.lo.s64 	%rd355, %rd539, %rd216;
	sub.s64 	%rd540, %rd537, %rd355;
$L__BB631_95:
	add.s64 	%rd357, %rd1, %rd351;
	ld.global.u64 	%rd358, [%rd357];
	mad.lo.s64 	%rd223, %rd358, %rd540, %rd215;
	add.s32 	%r44, %r207, -3;
	mul.wide.u32 	%rd359, %r44, 8;
	add.s64 	%rd360, %rd2, %rd359;
	ld.global.u64 	%rd224, [%rd360];
	or.b64  	%rd361, %rd539, %rd224;
	and.b64  	%rd362, %rd361, -4294967296;
	setp.ne.s64 	%p19, %rd362, 0;
	@%p19 bra 	$L__BB631_97;
	cvt.u32.u64 	%r112, %rd224;
	cvt.u32.u64 	%r113, %rd539;
	div.u32 	%r114, %r113, %r112;
	mul.lo.s32 	%r115, %r114, %r112;
	sub.s32 	%r116, %r113, %r115;
	cvt.u64.u32 	%rd545, %r114;
	cvt.u64.u32 	%rd542, %r116;
	bra.uni 	$L__BB631_98;
$L__BB631_97:
	div.s64 	%rd545, %rd539, %rd224;
	mul.lo.s64 	%rd363, %rd545, %rd224;
	sub.s64 	%rd542, %rd539, %rd363;
$L__BB631_98:
	add.s64 	%rd365, %rd1, %rd359;
	ld.global.u64 	%rd366, [%rd365];
	mad.lo.s64 	%rd554, %rd366, %rd542, %rd223;
	add.s32 	%r207, %r207, -4;
$L__BB631_99:
	setp.eq.s32 	%p20, %r41, 0;
	@%p20 bra 	$L__BB631_113;
	setp.eq.s32 	%p21, %r41, 1;
	@%p21 bra 	$L__BB631_108;
	mul.wide.u32 	%rd368, %r207, 8;
	add.s64 	%rd369, %rd2, %rd368;
	ld.global.u64 	%rd235, [%rd369];
	or.b64  	%rd370, %rd545, %rd235;
	and.b64  	%rd371, %rd370, -4294967296;
	setp.ne.s64 	%p22, %rd371, 0;
	@%p22 bra 	$L__BB631_103;
	cvt.u32.u64 	%r117, %rd235;
	cvt.u32.u64 	%r118, %rd545;
	div.u32 	%r119, %r118, %r117;
	mul.lo.s32 	%r120, %r119, %r117;
	sub.s32 	%r121, %r118, %r120;
	cvt.u64.u32 	%rd546, %r119;
	cvt.u64.u32 	%rd547, %r121;
	bra.uni 	$L__BB631_104;
$L__BB631_103:
	div.s64 	%rd546, %rd545, %rd235;
	mul.lo.s64 	%rd372, %rd546, %rd235;
	sub.s64 	%rd547, %rd545, %rd372;
$L__BB631_104:
	add.s64 	%rd374, %rd1, %rd368;
	ld.global.u64 	%rd375, [%rd374];
	mad.lo.s64 	%rd242, %rd375, %rd547, %rd554;
	add.s32 	%r47, %r207, -1;
	mul.wide.u32 	%rd376, %r47, 8;
	add.s64 	%rd377, %rd2, %rd376;
	ld.global.u64 	%rd243, [%rd377];
	or.b64  	%rd378, %rd546, %rd243;
	and.b64  	%rd379, %rd378, -4294967296;
	setp.ne.s64 	%p23, %rd379, 0;
	@%p23 bra 	$L__BB631_106;
	cvt.u32.u64 	%r122, %rd243;
	cvt.u32.u64 	%r123, %rd546;
	div.u32 	%r124, %r123, %r122;
	mul.lo.s32 	%r125, %r124, %r122;
	sub.s32 	%r126, %r123, %r125;
	cvt.u64.u32 	%rd545, %r124;
	cvt.u64.u32 	%rd549, %r126;
	bra.uni 	$L__BB631_107;
$L__BB631_106:
	div.s64 	%rd545, %rd546, %rd243;
	mul.lo.s64 	%rd380, %rd545, %rd243;
	sub.s64 	%rd549, %rd546, %rd380;
$L__BB631_107:
	add.s64 	%rd382, %rd1, %rd376;
	ld.global.u64 	%rd383, [%rd382];
	mad.lo.s64 	%rd554, %rd383, %rd549, %rd242;
	add.s32 	%r207, %r207, -2;
$L__BB631_108:
	and.b32  	%r127, %r23, 1;
	setp.eq.b32 	%p24, %r127, 1;
	not.pred 	%p25, %p24;
	@%p25 bra 	$L__BB631_113;
	mul.wide.u32 	%rd384, %r207, 8;
	add.s64 	%rd385, %rd2, %rd384;
	ld.global.u64 	%rd254, [%rd385];
	or.b64  	%rd386, %rd545, %rd254;
	and.b64  	%rd387, %rd386, -4294967296;
	setp.ne.s64 	%p26, %rd387, 0;
	@%p26 bra 	$L__BB631_111;
	cvt.u32.u64 	%r128, %rd254;
	cvt.u32.u64 	%r129, %rd545;
	rem.u32 	%r130, %r129, %r128;
	cvt.u64.u32 	%rd553, %r130;
	bra.uni 	$L__BB631_112;
$L__BB631_111:
	rem.s64 	%rd553, %rd545, %rd254;
$L__BB631_112:
	add.s64 	%rd389, %rd1, %rd384;
	ld.global.u64 	%rd390, [%rd389];
	mad.lo.s64 	%rd554, %rd390, %rd553, %rd554;
$L__BB631_113:
	add.s64 	%rd391, %rd3, %rd554;
	ld.global.u8 	%rs2, [%rd391];
	st.shared.u8 	[%r5], %rs2;
$L__BB631_114:
	bar.sync 	0;
	setp.lt.u32 	%p48, %r209, 66;
	@%p48 bra 	$L__BB631_118;
$L__BB631_115:
	shr.u32 	%r51, %r209, 1;
	setp.ge.u32 	%p49, %r1, %r51;
	@%p49 bra 	$L__BB631_117;
	ld.shared.s8 	%rs8, [%r5];
	abs.s16 	%rs9, %rs8;
	add.s32 	%r199, %r5, %r51;
	ld.shared.s8 	%rs10, [%r199];
	abs.s16 	%rs11, %rs10;
	add.s16 	%rs12, %rs11, %rs9;
	st.shared.u8 	[%r5], %rs12;
$L__BB631_117:
	bar.sync 	0;
	setp.gt.u32 	%p50, %r209, 131;
	mov.u32 	%r209, %r51;
	@%p50 bra 	$L__BB631_115;
$L__BB631_118:
	setp.gt.u32 	%p51, %r1, 31;
	@%p51 bra 	$L__BB631_121;
	ld.volatile.shared.s8 	%rs13, [%r5];
	abs.s16 	%rs14, %rs13;
	ld.volatile.shared.s8 	%rs15, [%r5+32];
	abs.s16 	%rs16, %rs15;
	add.s16 	%rs17, %rs16, %rs14;
	st.volatile.shared.u8 	[%r5], %rs17;
	ld.volatile.shared.s8 	%rs18, [%r5];
	abs.s16 	%rs19, %rs18;
	ld.volatile.shared.s8 	%rs20, [%r5+16];
	abs.s16 	%rs21, %rs20;
	add.s16 	%rs22, %rs21, %rs19;
	st.volatile.shared.u8 	[%r5], %rs22;
	ld.volatile.shared.s8 	%rs23, [%r5];
	abs.s16 	%rs24, %rs23;
	ld.volatile.shared.s8 	%rs25, [%r5+8];
	abs.s16 	%rs26, %rs25;
	add.s16 	%rs27, %rs26, %rs24;
	st.volatile.shared.u8 	[%r5], %rs27;
	ld.volatile.shared.s8 	%rs28, [%r5];
	abs.s16 	%rs29, %rs28;
	ld.volatile.shared.s8 	%rs30, [%r5+4];
	abs.s16 	%rs31, %rs30;
	add.s16 	%rs32, %rs31, %rs29;
	st.volatile.shared.u8 	[%r5], %rs32;
	ld.volatile.shared.s8 	%rs33, [%r5];
	abs.s16 	%rs34, %rs33;
	ld.volatile.shared.s8 	%rs35, [%r5+2];
	abs.s16 	%rs36, %rs35;
	add.s16 	%rs37, %rs36, %rs34;
	st.volatile.shared.u8 	[%r5], %rs37;
	ld.volatile.shared.s8 	%rs38, [%r5];
	abs.s16 	%rs39, %rs38;
	ld.volatile.shared.s8 	%rs40, [%r5+1];
	abs.s16 	%rs41, %rs40;
	add.s16 	%rs42, %rs41, %rs39;
	st.volatile.shared.u8 	[%r5], %rs42;
	setp.ne.s32 	%p52, %r1, 0;
	@%p52 bra 	$L__BB631_121;
	ld.shared.u8 	%rs43, [reducel1sdata_i8];
	cvt.u64.u32 	%rd467, %r2;
	cvta.to.global.u64 	%rd468, %rd260;
	add.s64 	%rd469, %rd468, %rd467;
	st.global.u8 	[%rd469], %rs43;
$L__BB631_121:
	ret;

}
	// .globl	contiguous_reducel12_i8
.visible .entry contiguous_reducel12_i8(
	.param .u64 .ptr .align 1 contiguous_reducel12_i8_param_0,
	.param .u64 .ptr .align 1 contiguous_reducel12_i8_param_1,
	.param .u64 .ptr .align 1 contiguous_reducel12_i8_param_2,
	.param .u64 .ptr .align 1 contiguous_reducel12_i8_param_3,
	.param .u64 contiguous_reducel12_i8_param_4,
	.param .u64 contiguous_reducel12_i8_param_5,
	.param .u64 contiguous_reducel12_i8_param_6
)
{
	.reg .pred 	%p<53>;
	.reg .b16 	%rs<44>;
	.reg .b32 	%r<214>;
	.reg .b64 	%rd<564>;

	ld.param.u64 	%rd266, [contiguous_reducel12_i8_param_1];
	ld.param.u64 	%rd267, [contiguous_reducel12_i8_param_2];
	ld.param.u64 	%rd268, [contiguous_reducel12_i8_param_3];
	ld.param.u64 	%rd263, [contiguous_reducel12_i8_param_4];
	ld.param.u64 	%rd264, [contiguous_reducel12_i8_param_5];
	ld.param.u64 	%rd265, [contiguous_reducel12_i8_param_6];
	cvta.to.global.u64 	%rd1, %rd268;
	cvta.to.global.u64 	%rd2, %rd267;
	cvta.to.global.u64 	%rd563, %rd266;
	mov.u32 	%r1, %tid.x;
	mov.u32 	%r2, %ctaid.x;
	mov.u32 	%r213, %ntid.x;
	mul.lo.s32 	%r51, %r2, %r213;
	shl.b32 	%r52, %r51, 1;
	add.s32 	%r4, %r52, %r1;
	mov.u32 	%r53, reducel1sdata_i8;
	add.s32 	%r5, %r53, %r1;
	mov.b16 	%rs1, 0;
	st.shared.u8 	[%r5], %rs1;
	add.s32 	%r54, %r4, %r213;
	cvt.u64.u32 	%rd4, %r54;
	setp.le.u64 	%p1, %rd264, %rd4;
	@%p1 bra 	$L__BB632_54;
	cvt.u64.u32 	%rd396, %r4;
	mov.u32 	%r131, %ctaid.y;
	cvt.u64.u32 	%rd397, %r131;
	mul.lo.s64 	%rd398, %rd264, %rd397;
	add.s64 	%rd517, %rd398, %rd396;
	add.s64 	%rd515, %rd398, %rd4;
	cvt.u32.u64 	%r6, %rd263;
	add.s32 	%r207, %r6, -1;
	setp.lt.s32 	%p27, %r207, 0;
	mov.b64 	%rd521, 0;
	mov.u64 	%rd522, %rd521;
	@%p27 bra 	$L__BB632_53;
	setp.lt.u32 	%p28, %r207, 3;
	mov.b64 	%rd522, 0;
	mov.u64 	%rd521, %rd522;
	@%p28 bra 	$L__BB632_30;
	add.s32 	%r205, %r6, -2;
	and.b32  	%r132, %r6, -4;
	neg.s32 	%r204, %r132;
	mov.b64 	%rd522, 0;
$L__BB632_4:
	.pragma "nounroll";
	add.s32 	%r12, %r205, 1;
	mul.wide.u32 	%rd402, %r12, 8;
	add.s64 	%rd403, %rd2, %rd402;
	ld.global.u64 	%rd11, [%rd403];
	or.b64  	%rd404, %rd517, %rd11;
	and.b64  	%rd405, %rd404, -4294967296;
	setp.ne.s64 	%p29, %rd405, 0;
	@%p29 bra 	$L__BB632_6;
	cvt.u32.u64 	%r133, %rd11;
	cvt.u32.u64 	%r134, %rd517;
	div.u32 	%r135, %r134, %r133;
	mul.lo.s32 	%r136, %r135, %r133;
	sub.s32 	%r137, %r134, %r136;
	cvt.u64.u32 	%rd483, %r135;
	cvt.u64.u32 	%rd484, %r137;
	bra.uni 	$L__BB632_7;
$L__BB632_6:
	div.s64 	%rd483, %rd517, %rd11;
	mul.lo.s64 	%rd406, %rd483, %rd11;
	sub.s64 	%rd484, %rd517, %rd406;
$L__BB632_7:
	mul.wide.u32 	%rd407, %r12, 8;
	add.s64 	%rd408, %rd1, %rd407;
	ld.global.u64 	%rd18, [%rd408];
	mad.lo.s64 	%rd19, %rd18, %rd484, %rd521;
	or.b64  	%rd409, %rd515, %rd11;
	and.b64  	%rd410, %rd409, -4294967296;
	setp.ne.s64 	%p30, %rd410, 0;
	@%p30 bra 	$L__BB632_9;
	cvt.u32.u64 	%r138, %rd11;
	cvt.u32.u64 	%r139, %rd515;
	div.u32 	%r140, %r139, %r138;
	mul.lo.s32 	%r141, %r140, %r138;
	sub.s32 	%r142, %r139, %r141;
	cvt.u64.u32 	%rd485, %r140;
	cvt.u64.u32 	%rd486, %r142;
	bra.uni 	$L__BB632_10;
$L__BB632_9:
	div.s64 	%rd485, %rd515, %rd11;
	mul.lo.s64 	%rd411, %rd485, %rd11;
	sub.s64 	%rd486, %rd515, %rd411;
$L__BB632_10:
	mad.lo.s64 	%rd26, %rd486, %rd18, %rd522;
	mul.wide.u32 	%rd412, %r205, 8;
	add.s64 	%rd413, %rd2, %rd412;
	ld.global.u64 	%rd27, [%rd413];
	or.b64  	%rd414, %rd483, %rd27;
	and.b64  	%rd415, %rd414, -4294967296;
	setp.ne.s64 	%p31, %rd415, 0;
	@%p31 bra 	$L__BB632_12;
	cvt.u32.u64 	%r143, %rd27;
	cvt.u32.u64 	%r144, %rd483;
	div.u32 	%r145, %r144, %r143;
	mul.lo.s32 	%r146, %r145, %r143;
	sub.s32 	%r147, %r144, %r146;
	cvt.u64.u32 	%rd487, %r145;
	cvt.u64.u32 	%rd488, %r147;
	bra.uni 	$L__BB632_13;
$L__BB632_12:
	div.s64 	%rd487, %rd483, %rd27;
	mul.lo.s64 	%rd416, %rd487, %rd27;
	sub.s64 	%rd488, %rd483, %rd416;
$L__BB632_13:
	mul.wide.u32 	%rd417, %r205, 8;
	add.s64 	%rd418, %rd1, %rd417;
	ld.global.u64 	%rd34, [%rd418];
	mad.lo.s64 	%rd35, %rd34, %rd488, %rd19;
	or.b64  	%rd419, %rd485, %rd27;
	and.b64  	%rd420, %rd419, -4294967296;
	setp.ne.s64 	%p32, %rd420, 0;
	@%p32 bra 	$L__BB632_15;
	cvt.u32.u64 	%r148, %rd27;
	cvt.u32.u64 	%r149, %rd485;
	div.u32 	%r150, %r149, %r148;
	mul.lo.s32 	%r151, %r150, %r148;
	sub.s32 	%r152, %r149, %r151;
	cvt.u64.u32 	%rd489, %r150;
	cvt.u64.u32 	%rd490, %r152;
	bra.uni 	$L__BB632_16;
$L__BB632_15:
	div.s64 	%rd489, %rd485, %rd27;
	mul.lo.s64 	%rd421, %rd489, %rd27;
	sub.s64 	%rd490, %rd485, %rd421;
$L__BB632_16:
	mad.lo.s64 	%rd42, %rd490, %rd34, %rd26;
	add.s32 	%r13, %r205, -1;
	mul.wide.u32 	%rd422, %r13, 8;
	add.s64 	%rd423, %rd2, %rd422;
	ld.global.u64 	%rd43, [%rd423];
	or.b64  	%rd424, %rd487, %rd43;
	and.b64  	%rd425, %rd424, -4294967296;
	setp.ne.s64 	%p33, %rd425, 0;
	@%p33 bra 	$L__BB632_18;
	cvt.u32.u64 	%r153, %rd43;
	cvt.u32.u64 	%r154, %rd487;
	div.u32 	%r155, %r154, %r153;
	mul.lo.s32 	%r156, %r155, %r153;
	sub.s32 	%r157, %r154, %r156;
	cvt.u64.u32 	%rd491, %r155;
	cvt.u64.u32 	%rd492, %r157;
	bra.uni 	$L__BB632_19;
$L__BB632_18:
	div.s64 	%rd491, %rd487, %rd43;
	mul.lo.s64 	%rd426, %rd491, %rd43;
	sub.s64 	%rd492, %rd487, %rd426;
$L__BB632_19:
	mul.wide.u32 	%rd427, %r13, 8;
	add.s64 	%rd428, %rd1, %rd427;
	ld.global.u64 	%rd50, [%rd428];
	mad.lo.s64 	%rd51, %rd50, %rd492, %rd35;
	or.b64  	%rd429, %rd489, %rd43;
	and.b64  	%rd430, %rd429, -4294967296;
	setp.ne.s64 	%p34, %rd430, 0;
	@%p34 bra 	$L__BB632_21;
	cvt.u32.u64 	%r158, %rd43;
	cvt.u32.u64 	%r159, %rd489;
	div.u32 	%r160, %r159, %r158;
	mul.lo.s32 	%r161, %r160, %r158;
	sub.s32 	%r162, %r159, %r161;
	cvt.u64.u32 	%rd493, %r160;
	cvt.u64.u32 	%rd494, %r162;
	bra.uni 	$L__BB632_22;
$L__BB632_21:
	div.s64 	%rd493, %rd489, %rd43;
	mul.lo.s64 	%rd431, %rd493, %rd43;
	sub.s64 	%rd494, %rd489, %rd431;
$L__BB632_22:
	mad.lo.s64 	%rd58, %rd494, %rd50, %rd42;
	add.s32 	%r163, %r205, -2;
	mul.wide.u32 	%rd432, %r163, 8;
	add.s64 	%rd433, %rd2, %rd432;
	ld.global.u64 	%rd59, [%rd433];
	or.b64  	%rd434, %rd491, %rd59;
	and.b64  	%rd435, %rd434, -4294967296;
	setp.ne.s64 	%p35, %rd435, 0;
	@%p35 bra 	$L__BB632_24;
	cvt.u32.u64 	%r164, %rd59;
	cvt.u32.u64 	%r165, %rd491;
	div.u32 	%r166, %r165, %r164;
	mul.lo.s32 	%r167, %r166, %r164;
	sub.s32 	%r168, %r165, %r167;
	cvt.u64.u32 	%rd517, %r166;
	cvt.u64.u32 	%rd496, %r168;
	bra.uni 	$L__BB632_25;
$L__BB632_24:
	div.s64 	%rd517, %rd491, %rd59;
	mul.lo.s64 	%rd436, %rd517, %rd59;
	sub.s64 	%rd496, %rd491, %rd436;
$L__BB632_25:
	mul.wide.u32 	%rd437, %r163, 8;
	add.s64 	%rd438, %rd1, %rd437;
	ld.global.u64 	%rd66, [%rd438];
	mad.lo.s64 	%rd521, %rd66, %rd496, %rd51;
	or.b64  	%rd439, %rd493, %rd59;
	and.b64  	%rd440, %rd439, -4294967296;
	setp.ne.s64 	%p36, %rd440, 0;
	@%p36 bra 	$L__BB632_27;
	cvt.u32.u64 	%r170, %rd59;
	cvt.u32.u64 	%r171, %rd493;
	div.u32 	%r172, %r171, %r170;
	mul.lo.s32 	%r173, %r172, %r170;
	sub.s32 	%r174, %r171, %r173;
	cvt.u64.u32 	%rd515, %r172;
	cvt.u64.u32 	%rd498, %r174;
	bra.uni 	$L__BB632_28;
$L__BB632_27:
	div.s64 	%rd515, %rd493, %rd59;
	mul.lo.s64 	%rd441, %rd515, %rd59;
	sub.s64 	%rd498, %rd493, %rd441;
$L__BB632_28:
	mad.lo.s64 	%rd522, %rd498, %rd66, %rd58;
	add.s32 	%r205, %r205, -4;
	add.s32 	%r204, %r204, 4;
	setp.ne.s32 	%p37, %r204, 0;
	@%p37 bra 	$L__BB632_4;
	add.s32 	%r207, %r205, 1;
$L__BB632_30:
	and.b32  	%r18, %r6, 3;
	setp.eq.s32 	%p38, %r18, 0;
	@%p38 bra 	$L__BB632_53;
	setp.eq.s32 	%p39, %r18, 1;
	@%p39 bra 	$L__BB632_45;
	mul.wide.u32 	%rd443, %r207, 8;
	add.s64 	%rd444, %rd2, %rd443;
	ld.global.u64 	%rd81, [%rd444];
	or.b64  	%rd445, %rd517, %rd81;
	and.b64  	%rd446, %rd445, -4294967296;
	setp.ne.s64 	%p40, %rd446, 0;
	@%p40 bra 	$L__BB632_34;
	cvt.u32.u64 	%r175, %rd81;
	cvt.u32.u64 	%r176, %rd517;
	div.u32 	%r177, %r176, %r175;
	mul.lo.s32 	%r178, %r177, %r175;
	sub.s32 	%r179, %r176, %r178;
	cvt.u64.u32 	%rd505, %r177;
	cvt.u64.u32 	%rd506, %r179;
	bra.uni 	$L__BB632_35;
$L__BB632_34:
	div.s64 	%rd505, %rd517, %rd81;
	mul.lo.s64 	%rd447, %rd505, %rd81;
	sub.s64 	%rd506, %rd517, %rd447;
$L__BB632_35:
	add.s64 	%rd449, %rd1, %rd443;
	ld.global.u64 	%rd88, [%rd449];
	mad.lo.s64 	%rd89, %rd88, %rd506, %rd521;
	or.b64  	%rd450, %rd515, %rd81;
	and.b64  	%rd451, %rd450, -4294967296;
	setp.ne.s64 	%p41, %rd451, 0;
	@%p41 bra 	$L__BB632_37;
	cvt.u32.u64 	%r180, %rd81;
	cvt.u32.u64 	%r181, %rd515;
	div.u32 	%r182, %r181, %r180;
	mul.lo.s32 	%r183, %r182, %r180;
	sub.s32 	%r184, %r181, %r183;
	cvt.u64.u32 	%rd507, %r182;
	cvt.u64.u32 	%rd508, %r184;
	bra.uni 	$L__BB632_38;
$L__BB632_37:
	div.s64 	%rd507, %rd515, %rd81;
	mul.lo.s64 	%rd452, %rd507, %rd81;
	sub.s64 	%rd508, %rd515, %rd452;
$L__BB632_38:
	mad.lo.s64 	%rd96, %rd508, %rd88, %rd522;
	add.s32 	%r19, %r207, -1;
	mul.wide.u32 	%rd453, %r19, 8;
	add.s64 	%rd454, %rd2, %rd453;
	ld.global.u64 	%rd97, [%rd454];
	or.b64  	%rd455, %rd505, %rd97;
	and.b64  	%rd456, %rd455, -4294967296;
	setp.ne.s64 	%p42, %rd456, 0;
	@%p42 bra 	$L__BB632_40;
	cvt.u32.u64 	%r185, %rd97;
	cvt.u32.u64 	%r186, %rd505;
	div.u32 	%r187, %r186, %r185;
	mul.lo.s32 	%r188, %r187, %r185;
	sub.s32 	%r189, %r186, %r188;
	cvt.u64.u32 	%rd517, %r187;
	cvt.u64.u32 	%rd510, %r189;
	bra.uni 	$L__BB632_41;
$L__BB632_40:
	div.s64 	%rd517, %rd505, %rd97;
	mul.lo.s64 	%rd457, %rd517, %rd97;
	sub.s64 	%rd510, %rd505, %rd457;
$L__BB632_41:
	add.s64 	%rd459, %rd1, %rd453;
	ld.global.u64 	%rd104, [%rd459];
	mad.lo.s64 	%rd521, %rd104, %rd510, %rd89;
	or.b64  	%rd460, %rd507, %rd97;
	and.b64  	%rd461, %rd460, -4294967296;
	setp.ne.s64 	%p43, %rd461, 0;
	@%p43 bra 	$L__BB632_43;
	cvt.u32.u64 	%r190, %rd97;
	cvt.u32.u64 	%r191, %rd507;
	div.u32 	%r192, %r191, %r190;
	mul.lo.s32 	%r193, %r192, %r190;
	sub.s32 	%r194, %r191, %r193;
	cvt.u64.u32 	%rd515, %r192;
	cvt.u64.u32 	%rd512, %r194;
	bra.uni 	$L__BB632_44;
$L__BB632_43:
	div.s64 	%rd515, %rd507, %rd97;
	mul.lo.s64 	%rd462, %rd515, %rd97;
	sub.s64 	%rd512, %rd507, %rd462;
$L__BB632_44:
	mad.lo.s64 	%rd522, %rd512, %rd104, %rd96;
	add.s32 	%r207, %r207, -2;
$L__BB632_45:
	and.b32  	%r195, %r6, 1;
	setp.eq.b32 	%p44, %r195, 1;
	not.pred 	%p45, %p44;
	@%p45 bra 	$L__BB632_53;
	mul.wide.u32 	%rd463, %r207, 8;
	add.s64 	%rd464, %rd2, %rd463;
	ld.global.u64 	%rd119, [%rd464];
	or.b64  	%rd465, %rd517, %rd119;
	and.b64  	%rd466, %rd465, -4294967296;
	setp.ne.s64 	%p46, %rd466, 0;
	@%p46 bra 	$L__BB632_48;
	cvt.u32.u64 	%r196, %rd119;
	cvt.u32.u64 	%r197, %rd517;
	rem.u32 	%r198, %r197, %r196;
	cvt.u64.u32 	%rd519, %r198;
	bra.uni 	$L__BB632_49;
$L__BB632_48:
	rem.s64 	%rd519, %rd517, %rd119;
$L__BB632_49:
	add.s64 	%rd468, %rd1, %rd463;
	ld.global.u64 	%rd123, [%rd468];
	mad.lo.s64 	%rd521, %rd123, %rd519, %rd521;
	or.b64  	%rd469, %rd515, %rd119;
	and.b64  	%rd470, %rd469, -4294967296;
	setp.ne.s64 	%p47, %rd470, 0;
	@%p47 bra 	$L__BB632_51;
	cvt.u32.u64 	%r199, %rd119;
	cvt.u32.u64 	%r200, %rd515;
	rem.u32 	%r201, %r200, %r199;
	cvt.u64.u32 	%rd520, %r201;
	bra.uni 	$L__BB632_52;
$L__BB632_51:
	rem.s64 	%rd520, %rd515, %rd119;
$L__BB632_52:
	mad.lo.s64 	%rd522, %rd520, %rd123, %rd522;
$L__BB632_53:
	add.s64 	%rd471, %rd563, %rd521;
	ld.global.s8 	%rs3, [%rd471];
	abs.s16 	%rs4, %rs3;
	add.s64 	%rd472, %rd563, %rd522;
	ld.global.s8 	%rs5, [%rd472];
	abs.s16 	%rs6, %rs5;
	add.s16 	%rs7, %rs6, %rs4;
	st.shared.u8 	[%r5], %rs7;
	bra.uni 	$L__BB632_114;
$L__BB632_54:
	cvt.u64.u32 	%rd131, %r4;
	setp.le.u64 	%p2, %rd264, %rd131;
	@%p2 bra 	$L__BB632_114;
	mov.u32 	%r55, %ctaid.y;
	cvt.u64.u32 	%rd269, %r55;
	mad.lo.s64 	%rd554, %rd264, %rd269, %rd131;
	cvt.u32.u64 	%r22, %rd263;
	add.s32 	%r211, %r22, -1;
	setp.lt.s32 	%p3, %r211, 0;
	@%p3 bra 	$L__BB632_113;
	and.b32  	%r24, %r22, 7;
	setp.lt.u32 	%p4, %r211, 7;
	@%p4 bra 	$L__BB632_84;
	add.s32 	%r209, %r22, -4;
	and.b32  	%r56, %r22, -8;
	neg.s32 	%r208, %r56;
$L__BB632_58:
	.pragma "nounroll";
	add.s32 	%r29, %r209, 3;
	mul.wide.u32 	%rd271, %r29, 8;
	add.s64 	%rd272, %rd2, %rd271;
	ld.global.u64 	%rd135, [%rd272];
	or.b64  	%rd273, %rd554, %rd135;
	and.b64  	%rd274, %rd273, -4294967296;
	setp.ne.s64 	%p5, %rd274, 0;
	@%p5 bra 	$L__BB632_60;
	cvt.u32.u64 	%r57, %rd135;
	cvt.u32.u64 	%r58, %rd554;
	div.u32 	%r59, %r58, %r57;
	mul.lo.s32 	%r60, %r59, %r57;
	sub.s32 	%r61, %r58, %r60;
	cvt.u64.u32 	%rd525, %r59;
	cvt.u64.u32 	%rd526, %r61;
	bra.uni 	$L__BB632_61;
$L__BB632_60:
	div.s64 	%rd525, %rd554, %rd135;
	mul.lo.s64 	%rd275, %rd525, %rd135;
	sub.s64 	%rd526, %rd554, %rd275;
$L__BB632_61:
	add.s64 	%rd277, %rd1, %rd271;
	ld.global.u64 	%rd278, [%rd277];
	mul.lo.s64 	%rd142, %rd278, %rd526;
	add.s32 	%r30, %r209, 2;
	mul.wide.u32 	%rd279, %r30, 8;
	add.s64 	%rd280, %rd2, %rd279;
	ld.global.u64 	%rd143, [%rd280];
	or.b64  	%rd281, %rd525, %rd143;
	and.b64  	%rd282, %rd281, -4294967296;
	setp.ne.s64 	%p6, %rd282, 0;
	@%p6 bra 	$L__BB632_63;
	cvt.u32.u64 	%r62, %rd143;
	cvt.u32.u64 	%r63, %rd525;
	div.u32 	%r64, %r63, %r62;
	mul.lo.s32 	%r65, %r64, %r62;
	sub.s32 	%r66, %r63, %r65;
	cvt.u64.u32 	%rd527, %r64;
	cvt.u64.u32 	%rd528, %r66;
	bra.uni 	$L__BB632_64;
$L__BB632_63:
	div.s64 	%rd527, %rd525, %rd143;
	mul.lo.s64 	%rd283, %rd527, %rd143;
	sub.s64 	%rd528, %rd525, %rd283;
$L__BB632_64:
	add.s64 	%rd285, %rd1, %rd279;
	ld.global.u64 	%rd286, [%rd285];
	mad.lo.s64 	%rd150, %rd286, %rd528, %rd142;
	add.s32 	%r31, %r209, 1;
	mul.wide.u32 	%rd287, %r31, 8;
	add.s64 	%rd288, %rd2, %rd287;
	ld.global.u64 	%rd151, [%rd288];
	or.b64  	%rd289, %rd527, %rd151;
	and.b64  	%rd290, %rd289, -4294967296;
	setp.ne.s64 	%p7, %rd290, 0;
	@%p7 bra 	$L__BB632_66;
	cvt.u32.u64 	%r67, %rd151;
	cvt.u32.u64 	%r68, %rd527;
	div.u32 	%r69, %r68, %r67;
	mul.lo.s32 	%r70, %r69, %r67;
	sub.s32 	%r71, %r68, %r70;
	cvt.u64.u32 	%rd529, %r69;
	cvt.u64.u32 	%rd530, %r71;
	bra.uni 	$L__BB632_67;
$L__BB632_66:
	div.s64 	%rd529, %rd527, %rd151;
	mul.lo.s64 	%rd291, %rd529, %rd151;
	sub.s64 	%rd530, %rd527, %rd291;
$L__BB632_67:
	add.s64 	%rd293, %rd1, %rd287;
	ld.global.u64 	%rd294, [%rd293];
	mad.lo.s64 	%rd158, %rd294, %rd530, %rd150;
	add.s32 	%r32, %r209, -4;
	mul.wide.u32 	%rd295, %r209, 8;
	add.s64 	%rd296, %rd2, %rd295;
	ld.global.u64 	%rd159, [%rd296];
	or.b64  	%rd297, %rd529, %rd159;
	and.b64  	%rd298, %rd297, -4294967296;
	setp.ne.s64 	%p8, %rd298, 0;
	@%p8 bra 	$L__BB632_69;
	cvt.u32.u64 	%r72, %rd159;
	cvt.u32.u64 	%r73, %rd529;
	div.u32 	%r74, %r73, %r72;
	mul.lo.s32 	%r75, %r74, %r72;
	sub.s32 	%r76, %r73, %r75;
	cvt.u64.u32 	%rd531, %r74;
	cvt.u64.u32 	%rd532, %r76;
	bra.uni 	$L__BB632_70;
$L__BB632_69:
	div.s64 	%rd531, %rd529, %rd159;
	mul.lo.s64 	%rd299, %rd531, %rd159;
	sub.s64 	%rd532, %rd529, %rd299;
$L__BB632_70:
	add.s64 	%rd301, %rd1, %rd295;
	ld.global.u64 	%rd302, [%rd301];
	mad.lo.s64 	%rd166, %rd302, %rd532, %rd158;
	add.s32 	%r33, %r209, -1;
	mul.wide.u32 	%rd303, %r33, 8;
	add.s64 	%rd304, %rd2, %rd303;
	ld.global.u64 	%rd167, [%rd304];
	or.b64  	%rd305, %rd531, %rd167;
	and.b64  	%rd306, %rd305, -4294967296;
	setp.ne.s64 	%p9, %rd306, 0;
	@%p9 bra 	$L__BB632_72;
	cvt.u32.u64 	%r77, %rd167;
	cvt.u32.u64 	%r78, %rd531;
	div.u32 	%r79, %r78, %r77;
	mul.lo.s32 	%r80, %r79, %r77;
	sub.s32 	%r81, %r78, %r80;
	cvt.u64.u32 	%rd533, %r79;
	cvt.u64.u32 	%rd534, %r81;
	bra.uni 	$L__BB632_73;
$L__BB632_72:
	div.s64 	%rd533, %rd531, %rd167;
	mul.lo.s64 	%rd307, %rd533, %rd167;
	sub.s64 	%rd534, %rd531, %rd307;
$L__BB632_73:
	add.s64 	%rd309, %rd1, %rd303;
	ld.global.u64 	%rd310, [%rd309];
	mad.lo.s64 	%rd174, %rd310, %rd534, %rd166;
	add.s32 	%r34, %r209, -2;
	mul.wide.u32 	%rd311, %r34, 8;
	add.s64 	%rd312, %rd2, %rd311;
	ld.global.u64 	%rd175, [%rd312];
	or.b64  	%rd313, %rd533, %rd175;
	and.b64  	%rd314, %rd313, -4294967296;
	setp.ne.s64 	%p10, %rd314, 0;
	@%p10 bra 	$L__BB632_75;
	cvt.u32.u64 	%r82, %rd175;
	cvt.u32.u64 	%r83, %rd533;
	div.u32 	%r84, %r83, %r82;
	mul.lo.s32 	%r85, %r84, %r82;
	sub.s32 	%r86, %r83, %r85;
	cvt.u64.u32 	%rd535, %r84;
	cvt.u64.u32 	%rd536, %r86;
	bra.uni 	$L__BB632_76;
$L__BB632_75:
	div.s64 	%rd535, %rd533, %rd175;
	mul.lo.s64 	%rd315, %rd535, %rd175;
	sub.s64 	%rd536, %rd533, %rd315;
$L__BB632_76:
	add.s64 	%rd317, %rd1, %rd311;
	ld.global.u64 	%rd318, [%rd317];
	mad.lo.s64 	%rd182, %rd318, %rd536, %rd174;
	add.s32 	%r35, %r209, -3;
	mul.wide.u32 	%rd319, %r35, 8;
	add.s64 	%rd320, %rd2, %rd319;
	ld.global.u64 	%rd183, [%rd320];
	or.b64  	%rd321, %rd535, %rd183;
	and.b64  	%rd322, %rd321, -4294967296;
	setp.ne.s64 	%p11, %rd322, 0;
	@%p11 bra 	$L__BB632_78;
	cvt.u32.u64 	%r87, %rd183;
	cvt.u32.u64 	%r88, %rd535;
	div.u32 	%r89, %r88, %r87;
	mul.lo.s32 	%r90, %r89, %r87;
	sub.s32 	%r91, %r88, %r90;
	cvt.u64.u32 	%rd537, %r89;
	cvt.u64.u32 	%rd538, %r91;
	bra.uni 	$L__BB632_79;
$L__BB632_78:
	div.s64 	%rd537, %rd535, %rd183;
	mul.lo.s64 	%rd323, %rd537, %rd183;
	sub.s64 	%rd538, %rd535, %rd323;
$L__BB632_79:
	add.s64 	%rd325, %rd1, %rd319;
	ld.global.u64 	%rd326, [%rd325];
	mad.lo.s64 	%rd190, %rd326, %rd538, %rd182;
	mul.wide.u32 	%rd327, %r32, 8;
	add.s64 	%rd328, %rd2, %rd327;
	ld.global.u64 	%rd191, [%rd328];
	or.b64  	%rd329, %rd537, %rd191;
	and.b64  	%rd330, %rd329, -4294967296;
	setp.ne.s64 	%p12, %rd330, 0;
	@%p12 bra 	$L__BB632_81;
	cvt.u32.u64 	%r92, %rd191;
	cvt.u32.u64 	%r93, %rd537;
	div.u32 	%r94, %r93, %r92;
	mul.lo.s32 	%r95, %r94, %r92;
	sub.s32 	%r96, %r93, %r95;
	cvt.u64.u32 	%rd554, %r94;
	cvt.u64.u32 	%rd540, %r96;
	bra.uni 	$L__BB632_82;
$L__BB632_81:
	div.s64 	%rd554, %rd537, %rd191;
	mul.lo.s64 	%rd331, %rd554, %rd191;
	sub.s64 	%rd540, %rd537, %rd331;
$L__BB632_82:
	add.s64 	%rd333, %rd1, %rd327;
	ld.global.u64 	%rd334, [%rd333];
	mad.lo.s64 	%rd335, %rd334, %rd540, %rd190;
	add.s64 	%rd563, %rd563, %rd335;
	add.s32 	%r209, %r209, -8;
	add.s32 	%r208, %r208, 8;
	setp.ne.s32 	%p13, %r208, 0;
	@%p13 bra 	$L__BB632_58;
	add.s32 	%r211, %r209, 3;
$L__BB632_84:
	setp.eq.s32 	%p14, %r24, 0;
	@%p14 bra 	$L__BB632_113;
	and.b32  	%r40, %r22, 3;
	setp.lt.u32 	%p15, %r24, 4;
	@%p15 bra 	$L__BB632_99;
	mul.wide.u32 	%rd337, %r211, 8;
	add.s64 	%rd338, %rd2, %rd337;
	ld.global.u64 	%rd202, [%rd338];
	or.b64  	%rd339, %rd554, %rd202;
	and.b64  	%rd340, %rd339, -4294967296;
	setp.ne.s64 	%p16, %rd340, 0;
	@%p16 bra 	$L__BB632_88;
	cvt.u32.u64 	%r97, %rd202;
	cvt.u32.u64 	%r98, %rd554;
	div.u32 	%r99, %r98, %r97;
	mul.lo.s32 	%r100, %r99, %r97;
	sub.s32 	%r101, %r98, %r100;
	cvt.u64.u32 	%rd544, %r99;
	cvt.u64.u32 	%rd545, %r101;
	bra.uni 	$L__BB632_89;
$L__BB632_88:
	div.s64 	%rd544, %rd554, %rd202;
	mul.lo.s64 	%rd341, %rd544, %rd202;
	sub.s64 	%rd545, %rd554, %rd341;
$L__BB632_89:
	add.s64 	%rd343, %rd1, %rd337;
	ld.global.u64 	%rd344, [%rd343];
	mul.lo.s64 	%rd209, %rd344, %rd545;
	add.s32 	%r41, %r211, -1;
	mul.wide.u32 	%rd345, %r41, 8;
	add.s64 	%rd346, %rd2, %rd345;
	ld.global.u64 	%rd210, [%rd346];
	or.b64  	%rd347, %rd544, %rd210;
	and.b64  	%rd348, %rd347, -4294967296;
	setp.ne.s64 	%p17, %rd348, 0;
	@%p17 bra 	$L__BB632_91;
	cvt.u32.u64 	%r102, %rd210;
	cvt.u32.u64 	%r103, %rd544;
	div.u32 	%r104, %r103, %r102;
	mul.lo.s32 	%r105, %r104, %r102;
	sub.s32 	%r106, %r103, %r105;
	cvt.u64.u32 	%rd546, %r104;
	cvt.u64.u32 	%rd547, %r106;
	bra.uni 	$L__BB632_92;
$L__BB632_91:
	div.s64 	%rd546, %rd544, %rd210;
	mul.lo.s64 	%rd349, %rd546, %rd210;
	sub.s64 	%rd547, %rd544, %rd349;
$L__BB632_92:
	add.s64 	%rd351, %rd1, %rd345;
	ld.global.u64 	%rd352, [%rd351];
	mad.lo.s64 	%rd217, %rd352, %rd547, %rd209;
	add.s32 	%r42, %r211, -2;
	mul.wide.u32 	%rd353, %r42, 8;
	add.s64 	%rd354, %rd2, %rd353;
	ld.global.u64 	%rd218, [%rd354];
	or.b64  	%rd355, %rd546, %rd218;
	and.b64  	%rd356, %rd355, -4294967296;
	setp.ne.s64 	%p18, %rd356, 0;
	@%p18 bra 	$L__BB632_94;
	cvt.u32.u64 	%r107, %rd218;
	cvt.u32.u64 	%r108, %rd546;
	div.u32 	%r109, %r108, %r107;
	mul.lo.s32 	%r110, %r109, %r107;
	sub.s32 	%r111, %r108, %r110;
	cvt.u64.u32 	%rd548, %r109;
	cvt.u64.u32 	%rd549, %r111;
	bra.uni 	$L__BB632_95;
$L__BB632_94:
	div.s64 	%rd548, %rd546, %rd218;
	mul.lo.s64 	%rd357, %rd548, %rd218;
	sub.s64 	%rd549, %rd546, %rd357;
$L__BB632_95:
	add.s64 	%rd359, %rd1, %rd353;
	ld.global.u64 	%rd360, [%rd359];
	mad.lo.s64 	%rd225, %rd360, %rd549, %rd217;
	add.s32 	%r43, %r211, -3;
	mul.wide.u32 	%rd361, %r43, 8;
	add.s64 	%rd362, %rd2, %rd361;
	ld.global.u64 	%rd226, [%rd362];
	or.b64  	%rd363, %rd548, %rd226;
	and.b64  	%rd364, %rd363, -4294967296;
	setp.ne.s64 	%p19, %rd364, 0;
	@%p19 bra 	$L__BB632_97;
	cvt.u32.u64 	%r112, %rd226;
	cvt.u32.u64 	%r113, %rd548;
	div.u32 	%r114, %r113, %r112;
	mul.lo.s32 	%r115, %r114, %r112;
	sub.s32 	%r116, %r113, %r115;
	cvt.u64.u32 	%rd554, %r114;
	cvt.u64.u32 	%rd551, %r116;
	bra.uni 	$L__BB632_98;
$L__BB632_97:
	div.s64 	%rd554, %rd548, %rd226;
	mul.lo.s64 	%rd365, %rd554, %rd226;
	sub.s64 	%rd551, %rd548, %rd365;
$L__BB632_98:
	add.s64 	%rd367, %rd1, %rd361;
	ld.global.u64 	%rd368, [%rd367];
	mad.lo.s64 	%rd369, %rd368, %rd551, %rd225;
	add.s64 	%rd563, %rd563, %rd369;
	add.s32 	%r211, %r211, -4;
$L__BB632_99:
	setp.eq.s32 	%p20, %r40, 0;
	@%p20 bra 	$L__BB632_113;
	setp.eq.s32 	%p21, %r40, 1;
	@%p21 bra 	$L__BB632_108;
	mul.wide.u32 	%rd371, %r211, 8;
	add.s64 	%rd372, %rd2, %rd371;
	ld.global.u64 	%rd237, [%rd372];
	or.b64  	%rd373, %rd554, %rd237;
	and.b64  	%rd374, %rd373, -4294967296;
	setp.ne.s64 	%p22, %rd374, 0;
	@%p22 bra 	$L__BB632_103;
	cvt.u32.u64 	%r117, %rd237;
	cvt.u32.u64 	%r118, %rd554;
	div.u32 	%r119, %r118, %r117;
	mul.lo.s32 	%r120, %r119, %r117;
	sub.s32 	%r121, %r118, %r120;
	cvt.u64.u32 	%rd555, %r119;
	cvt.u64.u32 	%rd556, %r121;
	bra.uni 	$L__BB632_104;
$L__BB632_103:
	div.s64 	%rd555, %rd554, %rd237;
	mul.lo.s64 	%rd375, %rd555, %rd237;
	sub.s64 	%rd556, %rd554, %rd375;
$L__BB632_104:
	add.s64 	%rd377, %rd1, %rd371;
	ld.global.u64 	%rd378, [%rd377];
	mul.lo.s64 	%rd244, %rd378, %rd556;
	add.s32 	%r46, %r211, -1;
	mul.wide.u32 	%rd379, %r46, 8;
	add.s64 	%rd380, %rd2, %rd379;
	ld.global.u64 	%rd245, [%rd380];
	or.b64  	%rd381, %rd555, %rd245;
	and.b64  	%rd382, %rd381, -4294967296;
	setp.ne.s64 	%p23, %rd382, 0;
	@%p23 bra 	$L__BB632_106;
	cvt.u32.u64 	%r122, %rd245;
	cvt.u32.u64 	%r123, %rd555;
	div.u32 	%r124, %r123, %r122;
	mul.lo.s32 	%r125, %r124, %r122;
	sub.s32 	%r126, %r123, %r125;
	cvt.u64.u32 	%rd554, %r124;
	cvt.u64.u32 	%rd558, %r126;
	bra.uni 	$L__BB632_107;
$L__BB632_106:
	div.s64 	%rd554, %rd555, %rd245;
	mul.lo.s64 	%rd383, %rd554, %rd245;
	sub.s64 	%rd558, %rd555, %rd383;
$L__BB632_107:
	add.s64 	%rd385, %rd1, %rd379;
	ld.global.u64 	%rd386, [%rd385];
	mad.lo.s64 	%rd387, %rd386, %rd558, %rd244;
	add.s64 	%rd563, %rd563, %rd387;
	add.s32 	%r211, %r211, -2;
$L__BB632_108:
	and.b32  	%r127, %r22, 1;
	setp.eq.b32 	%p24, %r127, 1;
	not.pred 	%p25, %p24;
	@%p25 bra 	$L__BB632_113;
	mul.wide.u32 	%rd388, %r211, 8;
	add.s64 	%rd389, %rd2, %rd388;
	ld.global.u64 	%rd256, [%rd389];
	or.b64  	%rd390, %rd554, %rd256;
	and.b64  	%rd391, %rd390, -4294967296;
	setp.ne.s64 	%p26, %rd391, 0;
	@%p26 bra 	$L__BB632_111;
	cvt.u32.u64 	%r128, %rd256;
	cvt.u32.u64 	%r129, %rd554;
	rem.u32 	%r130, %r129, %r128;
	cvt.u64.u32 	%rd562, %r130;
	bra.uni 	$L__BB632_112;
$L__BB632_111:
	rem.s64 	%rd562, %rd554, %rd256;
$L__BB632_112:
	add.s64 	%rd393, %rd1, %rd388;
	ld.global.u64 	%rd394, [%rd393];
	mad.lo.s64 	%rd563, %rd394, %rd562, %rd563;
$L__BB632_113:
	ld.global.u8 	%rs2, [%rd563];
	st.shared.u8 	[%r5], %rs2;
$L__BB632_114:
	bar.sync 	0;
	setp.lt.u32 	%p48, %r213, 66;
	@%p48 bra 	$L__BB632_118;
$L__BB632_115:
	shr.u32 	%r50, %r213, 1;
	setp.ge.u32 	%p49, %r1, %r50;
	@%p49 bra 	$L__BB632_117;
	ld.shared.s8 	%rs8, [%r5];
	abs.s16 	%rs9, %rs8;
	add.s32 	%r202, %r5, %r50;
	ld.shared.s8 	%rs10, [%r202];
	abs.s16 	%rs11, %rs10;
	add.s16 	%rs12, %rs11, %rs9;
	st.shared.u8 	[%r5], %rs12;
$L__BB632_117:
	bar.sync 	0;
	setp.gt.u32 	%p50, %r213, 131;
	mov.u32 	%r213, %r50;
	@%p50 bra 	$L__BB632_115;
$L__BB632_118:
	setp.gt.u32 	%p51, %r1, 31;
	@%p51 bra 	$L__BB632_121;
	ld.volatile.shared.s8 	%rs13, [%r5];
	abs.s16 	%rs14, %rs13;
	ld.volatile.shared.s8 	%rs15, [%r5+32];
	abs.s16 	%rs16, %rs15;
	add.s16 	%rs17, %rs16, %rs14;
	st.volatile.shared.u8 	[%r5], %rs17;
	ld.volatile.shared.s8 	%rs18, [%r5];
	abs.s16 	%rs19, %rs18;
	ld.volatile.shared.s8 	%rs20, [%r5+16];
	abs.s16 	%rs21, %rs20;
	add.s16 	%rs22, %rs21, %rs19;
	st.volatile.shared.u8 	[%r5], %rs22;
	ld.volatile.shared.s8 	%rs23, [%r5];
	abs.s16 	%rs24, %rs23;
	ld.volatile.shared.s8 	%rs25, [%r5+8];
	abs.s16 	%rs26, %rs25;
	add.s16 	%rs27, %rs26, %rs24;
	st.volatile.shared.u8 	[%r5], %rs27;
	ld.volatile.shared.s8 	%rs28, [%r5];
	abs.s16 	%rs29, %rs28;
	ld.volatile.shared.s8 	%rs30, [%r5+4];
	abs.s16 	%rs31, %rs30;
	add.s16 	%rs32, %rs31, %rs29;
	st.volatile.shared.u8 	[%r5], %rs32;
	ld.volatile.shared.s8 	%rs33, [%r5];
	abs.s16 	%rs34, %rs33;
	ld.volatile.shared.s8 	%rs35, [%r5+2];
	abs.s16 	%rs36, %rs35;
	add.s16 	%rs37, %rs36, %rs34;
	st.volatile.shared.u8 	[%r5], %rs37;
	ld.volatile.shared.s8 	%rs38, [%r5];
	abs.s16 	%rs39, %rs38;
	ld.volatile.shared.s8 	%rs40, [%r5+1];
	abs.s16 	%rs41, %rs40;
	add.s16 	%rs42, %rs41, %rs39;
	st.volatile.shared.u8 	[%r5], %rs42;
	setp.ne.s32 	%p52, %r1, 0;
	@%p52 bra 	$L__BB632_121;
	ld.param.u64 	%rd478, [contiguous_reducel12_i8_param_0];
	ld.shared.u8 	%rs43, [reducel1sdata_i8];
	cvt.u64.u32 	%rd473, %r2;
	mov.u32 	%r203, %ctaid.y;
	cvt.u64.u32 	%rd474, %r203;
	mad.lo.s64 	%rd475, %rd265, %rd474, %rd473;
	cvta.to.global.u64 	%rd476, %rd478;
	add.s64 	%rd477, %rd476, %rd475;
	st.global.u8 	[%rd477], %rs43;
$L__BB632_121:
	ret;

}
	// .globl	contiguous_reducel122_i8
.visible .entry contiguous_reducel122_i8(
	.param .u64 .ptr .align 1 contiguous_reducel122_i8_param_0,
	.param .u64 .ptr .align 1 contiguous_reducel122_i8_param_1,
	.param .u64 contiguous_reducel122_i8_param_2,
	.param .u64 contiguous_reducel122_i8_param_3
)
{
	.reg .pred 	%p<8>;
	.reg .b16 	%rs<44>;
	.reg .b32 	%r<17>;
	.reg .b64 	%rd<23>;

	ld.param.u64 	%rd4, [contiguous_reducel122_i8_param_0];
	ld.param.u64 	%rd7, [contiguous_reducel122_i8_param_1];
	ld.param.u64 	%rd5, [contiguous_reducel122_i8_param_2];
	ld.param.u64 	%rd6, [contiguous_reducel122_i8_param_3];
	cvta.to.global.u64 	%rd1, %rd7;
	mov.u32 	%r1, %tid.x;
	mov.u32 	%r2, %ctaid.x;
	mov.u32 	%r16, %ntid.x;
	mul.lo.s32 	%r8, %r2, %r16;
	shl.b32 	%r9, %r8, 1;
	add.s32 	%r4, %r9, %r1;
	mov.u32 	%r10, reducel1sdata_i8;
	add.s32 	%r5, %r10, %r1;
	mov.b16 	%rs1, 0;
	st.shared.u8 	[%r5], %rs1;
	add.s32 	%r11, %r4, %r16;
	cvt.u64.u32 	%rd2, %r11;
	setp.le.u64 	%p1, %rd5, %rd2;
	@%p1 bra 	$L__BB633_2;
	cvt.u64.u32 	%rd11, %r4;
	mov.u32 	%r13, %ctaid.y;
	cvt.u64.u32 	%rd12, %r13;
	mul.lo.s64 	%rd13, %rd5, %rd12;
	add.s64 	%rd14, %rd13, %rd11;
	add.s64 	%rd15, %rd1, %rd14;
	ld.global.s8 	%rs3, [%rd15];
	abs.s16 	%rs4, %rs3;
	add.s64 	%rd16, %rd13, %rd2;
	add.s64 	%rd17, %rd1, %rd16;
	ld.global.s8 	%rs5, [%rd17];
	abs.s16 	%rs6, %rs5;
	add.s16 	%rs7, %rs6, %rs4;
	st.shared.u8 	[%r5], %rs7;
	bra.uni 	$L__BB633_4;
$L__BB633_2:
	cvt.u64.u32 	%rd3, %r4;
	setp.le.u64 	%p2, %rd5, %rd3;
	@%p2 bra 	$L__BB633_4;
	mov.u32 	%r12, %ctaid.y;
	cvt.u64.u32 	%rd8, %r12;
	mad.lo.s64 	%rd9, %rd5, %rd8, %rd3;
	add.s64 	%rd10, %rd1, %rd9;
	ld.global.u8 	%rs2, [%rd10];
	st.shared.u8 	[%r5], %rs2;
$L__BB633_4:
	bar.sync 	0;
	setp.lt.u32 	%p3, %r16, 66;
	@%p3 bra 	$L__BB633_8;
$L__BB633_5:
	shr.u32 	%r7, %r16, 1;
	setp.ge.u32 	%p4, %r1, %r7;
	@%p4 bra 	$L__BB633_7;
	ld.shared.s8 	%rs8, [%r5];
	abs.s16 	%rs9, %rs8;
	add.s32 	%r14, %r5, %r7;
	ld.shared.s8 	%rs10, [%r14];
	abs.s16 	%rs11, %rs10;
	add.s16 	%rs12, %rs11, %rs9;
	st.shared.u8 	[%r5], %rs12;
$L__BB633_7:
	bar.sync 	0;
	setp.gt.u32 	%p5, %r16, 131;
	mov.u32 	%r16, %r7;
	@%p5 bra 	$L__BB633_5;
$L__BB633_8:
	setp.gt.u32 	%p6, %r1, 31;
	@%p6 bra 	$L__BB633_11;
	ld.volatile.shared.s8 	%rs13, [%r5];
	abs.s16 	%rs14, %rs13;
	ld.volatile.shared.s8 	%rs15, [%r5+32];
	abs.s16 	%rs16, %rs15;
	add.s16 	%rs17, %rs16, %rs14;
	st.volatile.shared.u8 	[%r5], %rs17;
	ld.volatile.shared.s8 	%rs18, [%r5];
	abs.s16 	%rs19, %rs18;
	ld.volatile.shared.s8 	%rs20, [%r5+16];
	abs.s16 	%rs21, %rs20;
	add.s16 	%rs22, %rs21, %rs19;
	st.volatile.shared.u8 	[%r5], %rs22;
	ld.volatile.shared.s8 	%rs23, [%r5];
	abs.s16 	%rs24, %rs23;
	ld.volatile.shared.s8 	%rs25, [%r5+8];
	abs.s16 	%rs26, %rs25;
	add.s16 	%rs27, %rs26, %rs24;
	st.volatile.shared.u8 	[%r5], %rs27;
	ld.volatile.shared.s8 	%rs28, [%r5];
	abs.s16 	%rs29, %rs28;
	ld.volatile.shared.s8 	%rs30, [%r5+4];
	abs.s16 	%rs31, %rs30;
	add.s16 	%rs32, %rs31, %rs29;
	st.volatile.shared.u8 	[%r5], %rs32;
	ld.volatile.shared.s8 	%rs33, [%r5];
	abs.s16 	%rs34, %rs33;
	ld.volatile.shared.s8 	%rs35, [%r5+2];
	abs.s16 	%rs36, %rs35;
	add.s16 	%rs37, %rs36, %rs34;
	st.volatile.shared.u8 	[%r5], %rs37;
	ld.volatile.shared.s8 	%rs38, [%r5];
	abs.s16 	%rs39, %rs38;
	ld.volatile.shared.s8 	%rs40, [%r5+1];
	abs.s16 	%rs41, %rs40;
	add.s16 	%rs42, %rs41, %rs39;
	st.volatile.shared.u8 	[%r5], %rs42;
	setp.ne.s32 	%p7, %r1, 0;
	@%p7 bra 	$L__BB633_11;
	ld.shared.u8 	%rs43, [reducel1sdata_i8];
	cvt.u64.u32 	%rd18, %r2;
	mov.u32 	%r15, %ctaid.y;
	cvt.u64.u32 	%rd19, %r15;
	mad.lo.s64 	%rd20, %rd6, %rd19, %rd18;
	cvta.to.global.u64 	%rd21, %rd4;
	add.s64 	%rd22, %rd21, %rd20;
	st.global.u8 	[%rd22], %rs43;
$L__BB633_11:
	ret;

}
	// .globl	contiguous_reducel13_i8
.visible .entry contiguous_reducel13_i8(
	.param .u64 .ptr .align 1 contiguous_reducel13_i8_param_0,
	.param .u64 .ptr .align 1 contiguous_reducel13_i8_param_1,
	.param .u64 .ptr .align 1 contiguous_reducel13_i8_param_2,
	.param .u64 .ptr .align 1 contiguous_reducel13_i8_param_3,
	.param .u64 contiguous_reducel13_i8_param_4,
	.param .u64 contiguous_reducel13_i8_param_5,
	.param .u64 contiguous_reducel13_i8_param_6
)
{
	.reg .pred 	%p<38>;
	.reg .b16 	%rs<101>;
	.reg .b32 	%r<184>;
	.reg .b64 	%rd<306>;

	ld.param.u64 	%rd144, [contiguous_reducel13_i8_param_0];
	ld.param.u64 	%rd145, [contiguous_reducel13_i8_param_1];
	ld.param.u64 	%rd148, [contiguous_reducel13_i8_param_2];
	ld.param.u64 	%rd149, [contiguous_reducel13_i8_param_3];
	ld.param.u64 	%rd146, [contiguous_reducel13_i8_param_4];
	ld.param.u64 	%rd147, [contiguous_reducel13_i8_param_5];
	ld.param.u64 	%rd150, [contiguous_reducel13_i8_param_6];
	cvta.to.global.u64 	%rd1, %rd149;
	cvta.to.global.u64 	%rd2, %rd148;
	mov.u32 	%r1, %tid.y;
	mov.u32 	%r2, %ntid.x;
	mov.u32 	%r3, %tid.x;
	mad.lo.s32 	%r61, %r1, %r2, %r3;
	mov.u32 	%r62, %ctaid.x;
	mad.lo.s32 	%r63, %r62, %r2, %r3;
	mov.u32 	%r4, %ctaid.y;
	mov.u32 	%r5, %ntid.y;
	mad.lo.s32 	%r64, %r4, %r5, %r1;
	mov.u32 	%r65, reducel1sdata_i8;
	add.s32 	%r7, %r65, %r61;
	mov.b16 	%rs16, 0;
	st.shared.u8 	[%r7], %rs16;
	cvt.u64.u32 	%rd3, %r63;
	setp.le.u64 	%p1, %rd147, %rd3;
	cvt.u64.u32 	%rd152, %r64;
	setp.le.u64 	%p2, %rd150, %rd152;
	or.pred  	%p3, %p1, %p2;
	@%p3 bra 	$L__BB634_76;
	cvt.u32.u64 	%r66, %rd3;
	cvt.u32.u64 	%r67, %rd147;
	mad.lo.s32 	%r175, %r64, %r67, %r66;
	cvt.u32.u64 	%r9, %rd146;
	add.s32 	%r174, %r9, -1;
	setp.lt.s32 	%p4, %r174, 0;
	mov.b64 	%rd305, 0;
	@%p4 bra 	$L__BB634_59;
	setp.lt.u32 	%p5, %r174, 7;
	mov.b64 	%rd305, 0;
	@%p5 bra 	$L__BB634_30;
	add.s32 	%r170, %r9, -4;
	and.b32  	%r68, %r9, -8;
	neg.s32 	%r169, %r68;
	mov.b64 	%rd305, 0;
$L__BB634_4:
	.pragma "nounroll";
	add.s32 	%r16, %r170, 3;
	cvt.u64.u32 	%rd5, %r175;
	mul.wide.u32 	%rd157, %r16, 8;
	add.s64 	%rd158, %rd2, %rd157;
	ld.global.u64 	%rd6, [%rd158];
	and.b64  	%rd159, %rd6, -4294967296;
	setp.ne.s64 	%p6, %rd159, 0;
	@%p6 bra 	$L__BB634_6;
	cvt.u32.u64 	%r69, %rd6;
	cvt.u32.u64 	%r70, %rd5;
	div.u32 	%r71, %r70, %r69;
	mul.lo.s32 	%r72, %r71, %r69;
	sub.s32 	%r73, %r70, %r72;
	cvt.u64.u32 	%rd270, %r71;
	cvt.u64.u32 	%rd271, %r73;
	bra.uni 	$L__BB634_7;
$L__BB634_6:
	div.s64 	%rd270, %rd5, %rd6;
	mul.lo.s64 	%rd160, %rd270, %rd6;
	sub.s64 	%rd271, %rd5, %rd160;
$L__BB634_7:
	mul.wide.u32 	%rd161, %r16, 8;
	add.s64 	%rd162, %rd1, %rd161;
	ld.global.u64 	%rd163, [%rd162];
	mad.lo.s64 	%rd13, %rd163, %rd271, %rd305;
	add.s32 	%r17, %r170, 2;
	and.b64  	%rd14, %rd270, 4294967295;
	mul.wide.u32 	%rd164, %r17, 8;
	add.s64 	%rd165, %rd2, %rd164;
	ld.global.u64 	%rd15, [%rd165];
	and.b64  	%rd166, %rd15, -4294967296;
	setp.ne.s64 	%p7, %rd166, 0;
	@%p7 bra 	$L__BB634_9;
	cvt.u32.u64 	%r74, %rd15;
	cvt.u32.u64 	%r75, %rd14;
	div.u32 	%r76, %r75, %r74;
	mul.lo.s32 	%r77, %r76, %r74;
	sub.s32 	%r78, %r75, %r77;
	cvt.u64.u32 	%rd272, %r76;
	cvt.u64.u32 	%rd273, %r78;
	bra.uni 	$L__BB634_10;
$L__BB634_9:
	div.s64 	%rd272, %rd14, %rd15;
	mul.lo.s64 	%rd167, %rd272, %rd15;
	sub.s64 	%rd273, %rd14, %rd167;
$L__BB634_10:
	mul.wide.u32 	%rd168, %r17, 8;
	add.s64 	%rd169, %rd1, %rd168;
	ld.global.u64 	%rd170, [%rd169];
	mad.lo.s64 	%rd22, %rd170, %rd273, %rd13;
	add.s32 	%r18, %r170, 1;
	and.b64  	%rd23, %rd272, 4294967295;
	mul.wide.u32 	%rd171, %r18, 8;
	add.s64 	%rd172, %rd2, %rd171;
	ld.global.u64 	%rd24, [%rd172];
	and.b64  	%rd173, %rd24, -4294967296;
	setp.ne.s64 	%p8, %rd173, 0;
	@%p8 bra 	$L__BB634_12;
	cvt.u32.u64 	%r79, %rd24;
	cvt.u32.u64 	%r80, %rd23;
	div.u32 	%r81, %r80, %r79;
	mul.lo.s32 	%r82, %r81, %r79;
	sub.s32 	%r83, %r80, %r82;
	cvt.u64.u32 	%rd274, %r81;
	cvt.u64.u32 	%rd275, %r83;
	bra.uni 	$L__BB634_13;
$L__BB634_12:
	div.s64 	%rd274, %rd23, %rd24;
	mul.lo.s64 	%rd174, %rd274, %rd24;
	sub.s64 	%rd275, %rd23, %rd174;
$L__BB634_13:
	mul.wide.u32 	%rd175, %r18, 8;
	add.s64 	%rd176, %rd1, %rd175;
	ld.global.u64 	%rd177, [%rd176];
	mad.lo.s64 	%rd31, %rd177, %rd275, %rd22;
	and.b64  	%rd32, %rd274, 4294967295;
	mul.wide.u32 	%rd178, %r170, 8;
	add.s64 	%rd179, %rd2, %rd178;
	ld.global.u64 	%rd33, [%rd179];
	and.b64  	%rd180, %rd33, -4294967296;
	setp.ne.s64 	%p9, %rd180, 0;
	@%p9 bra 	$L__BB634_15;
	cvt.u32.u64 	%r84, %rd33;
	cvt.u32.u64 	%r85, %rd32;
	div.u32 	%r86, %r85, %r84;
	mul.lo.s32 	%r87, %r86, %r84;
	sub.s32 	%r88, %r85, %r87;
	cvt.u64.u32 	%rd276, %r86;
	cvt.u64.u32 	%rd277, %r88;
	bra.uni 	$L__BB634_16;
$L__BB634_15:
	div.s64 	%rd276, %rd32, %rd33;
	mul.lo.s64 	%rd181, %rd276, %rd33;
	sub.s64 	%rd277, %rd32, %rd181;
$L__BB634_16:
	mul.wide.u32 	%rd182, %r170, 8;
	add.s64 	%rd183, %rd1, %rd182;
	ld.global.u64 	%rd184, [%rd183];
	mad.lo.s64 	%rd40, %rd184, %rd277, %rd31;
	add.s32 	%r19, %r170, -1;
	and.b64  	%rd41, %rd276, 4294967295;
	mul.wide.u32 	%rd185, %r19, 8;
	add.s64 	%rd186, %rd2, %rd185;
	ld.global.u64 	%rd42, [%rd186];
	and.b64  	%rd187, %rd42, -4294967296;
	setp.ne.s64 	%p10, %rd187, 0;
	@%p10 bra 	$L__BB634_18;
	cvt.u32.u64 	%r89, %rd42;
	cvt.u32.u64 	%r90, %rd41;
	div.u32 	%r91, %r90, %r89;
	mul.lo.s32 	%r92, %r91, %r89;
	sub.s32 	%r93, %r90, %r92;
	cvt.u64.u32 	%rd278, %r91;
	cvt.u64.u32 	%rd279, %r93;
	bra.uni 	$L__BB634_19;
$L__BB634_18:
	div.s64 	%rd278, %rd41, %rd42;
	mul.lo.s64 	%rd188, %rd278, %rd42;
	sub.s64 	%rd279, %rd41, %rd188;
$L__BB634_19:
	mul.wide.u32 	%rd189, %r19, 8;
	add.s64 	%rd190, %rd1, %rd189;
	ld.global.u64 	%rd191, [%rd190];
	mad.lo.s64 	%rd49, %rd191, %rd279, %rd40;
	add.s32 	%r20, %r170, -2;
	and.b64  	%rd50, %rd278, 4294967295;
	mul.wide.u32 	%rd192, %r20, 8;
	add.s64 	%rd193, %rd2, %rd192;
	ld.global.u64 	%rd51, [%rd193];
	and.b64  	%rd194, %rd51, -4294967296;
	setp.ne.s64 	%p11, %rd194, 0;
	@%p11 bra 	$L__BB634_21;
	cvt.u32.u64 	%r94, %rd51;
	cvt.u32.u64 	%r95, %rd50;
	div.u32 	%r96, %r95, %r94;
	mul.lo.s32 	%r97, %r96, %r94;
	sub.s32 	%r98, %r95, %r97;
	cvt.u64.u32 	%rd280, %r96;
	cvt.u64.u32 	%rd281, %r98;
	bra.uni 	$L__BB634_22;
$L__BB634_21:
	div.s64 	%rd280, %rd50, %rd51;
	mul.lo.s64 	%rd195, %rd280, %rd51;
	sub.s64 	%rd281, %rd50, %rd195;
$L__BB634_22:
	mul.wide.u32 	%rd196, %r20, 8;
	add.s64 	%rd197, %rd1, %rd196;
	ld.global.u64 	%rd198, [%rd197];
	mad.lo.s64 	%rd58, %rd198, %rd281, %rd49;
	add.s32 	%r21, %r170, -3;
	and.b64  	%rd59, %rd280, 4294967295;
	mul.wide.u32 	%rd199, %r21, 8;
	add.s64 	%rd200, %rd2, %rd199;
	ld.global.u64 	%rd60, [%rd200];
	and.b64  	%rd201, %rd60, -4294967296;
	setp.ne.s64 	%p12, %rd201, 0;
	@%p12 bra 	$L__BB634_24;
	cvt.u32.u64 	%r99, %rd60;
	cvt.u32.u64 	%r100, %rd59;
	div.u32 	%r101, %r100, %r99;
	mul.lo.s32 	%r102, %r101, %r99;
	sub.s32 	%r103, %r100, %r102;
	cvt.u64.u32 	%rd282, %r101;
	cvt.u64.u32 	%rd283, %r103;
	bra.uni 	$L__BB634_25;
$L__BB634_24:
	div.s64 	%rd282, %rd59, %rd60;
	mul.lo.s64 	%rd202, %rd282, %rd60;
	sub.s64 	%rd283, %rd59, %rd202;
$L__BB634_25:
	mul.wide.u32 	%rd203, %r21, 8;
	add.s64 	%rd204, %rd1, %rd203;
	ld.global.u64 	%rd205, [%rd204];
	mad.lo.s64 	%rd67, %rd205, %rd283, %rd58;
	and.b64  	%rd68, %rd282, 4294967295;
	add.s32 	%r104, %r170, -4;
	mul.wide.u32 	%rd206, %r104, 8;
	add.s64 	%rd207, %rd2, %rd206;
	ld.global.u64 	%rd69, [%rd207];
	and.b64  	%rd208, %rd69, -4294967296;
	setp.ne.s64 	%p13, %rd208, 0;
	@%p13 bra 	$L__BB634_27;
	cvt.u32.u64 	%r105, %rd69;
	cvt.u32.u64 	%r106, %rd68;
	div.u32 	%r107, %r106, %r105;
	mul.lo.s32 	%r108, %r107, %r105;
	sub.s32 	%r109, %r106, %r108;
	cvt.u64.u32 	%rd284, %r107;
	cvt.u64.u32 	%rd285, %r109;
	bra.uni 	$L__BB634_28;
$L__BB634_27:
	div.s64 	%rd284, %rd68, %rd69;
	mul.lo.s64 	%rd209, %rd284, %rd69;
	sub.s64 	%rd285, %rd68, %rd209;
$L__BB634_28:
	mul.wide.u32 	%rd210, %r104, 8;
	add.s64 	%rd211, %rd1, %rd210;
	ld.global.u64 	%rd212, [%rd211];
	mad.lo.s64 	%rd305, %rd212, %rd285, %rd67;
	cvt.u32.u64 	%r175, %rd284;
	add.s32 	%r170, %r170, -8;
	add.s32 	%r169, %r169, 8;
	setp.ne.s32 	%p14, %r169, 0;
	@%p14 bra 	$L__BB634_4;
	add.s32 	%r174, %r170, 3;
$L__BB634_30:
	and.b32  	%r28, %r9, 7;
	setp.eq.s32 	%p15, %r28, 0;
	@%p15 bra 	$L__BB634_59;
	and.b32  	%r29, %r9, 3;
	setp.lt.u32 	%p16, %r28, 4;
	@%p16 bra 	$L__BB634_45;
	cvt.u64.u32 	%rd79, %r175;
	mul.wide.u32 	%rd214, %r174, 8;
	add.s64 	%rd215, %rd2, %rd214;
	ld.global.u64 	%rd80, [%rd215];
	and.b64  	%rd216, %rd80, -4294967296;
	setp.ne.s64 	%p17, %rd216, 0;
	@%p17 bra 	$L__BB634_34;
	cvt.u32.u64 	%r111, %rd80;
	cvt.u32.u64 	%r112, %rd79;
	div.u32 	%r113, %r112, %r111;
	mul.lo.s32 	%r114, %r113, %r111;
	sub.s32 	%r115, %r112, %r114;
	cvt.u64.u32 	%rd288, %r113;
	cvt.u64.u32 	%rd289, %r115;
	bra.uni 	$L__BB634_35;
$L__BB634_34:
	div.s64 	%rd288, %rd79, %rd80;
	mul.lo.s64 	%rd217, %rd288, %rd80;
	sub.s64 	%rd289, %rd79, %rd217;
$L__BB634_35:
	mul.wide.u32 	%rd218, %r174, 8;
	add.s64 	%rd219, %rd1, %rd218;
	ld.global.u64 	%rd220, [%rd219];
	mad.lo.s64 	%rd87, %rd220, %rd289, %rd305;
	add.s32 	%r30, %r174, -1;
	and.b64  	%rd88, %rd288, 4294967295;
	mul.wide.u32 	%rd221, %r30, 8;
	add.s64 	%rd222, %rd2, %rd221;
	ld.global.u64 	%rd89, [%rd222];
	and.b64  	%rd223, %rd89, -4294967296;
	setp.ne.s64 	%p18, %rd223, 0;
	@%p18 bra 	$L__BB634_37;
	cvt.u32.u64 	%r116, %rd89;
	cvt.u32.u64 	%r117, %rd88;
	div.u32 	%r118, %r117, %r116;
	mul.lo.s32 	%r119, %r118, %r116;
	sub.s32 	%r120, %r117, %r119;
	cvt.u64.u32 	%rd290, %r118;
	cvt.u64.u32 	%rd291, %r120;
	bra.uni 	$L__BB634_38;
$L__BB634_37:
	div.s64 	%rd290, %rd88, %rd89;
	mul.lo.s64 	%rd224, %rd290, %rd89;
	sub.s64 	%rd291, %rd88, %rd224;
$L__BB634_38:
	mul.wide.u32 	%rd225, %r30, 8;
	add.s64 	%rd226, %rd1, %rd225;
	ld.global.u64 	%rd227, [%rd226];
	mad.lo.s64 	%rd96, %rd227, %rd291, %rd87;
	add.s32 	%r31, %r174, -2;
	and.b64  	%rd97, %rd290, 4294967295;
	mul.wide.u32 	%rd228, %r31, 8;
	add.s64 	%rd229, %rd2, %rd228;
	ld.global.u64 	%rd98, [%rd229];
	and.b64  	%rd230, %rd98, -4294967296;
	setp.ne.s64 	%p19, %rd230, 0;
	@%p19 bra 	$L__BB634_40;
	cvt.u32.u64 	%r121, %rd98;
	cvt.u32.u64 	%r122, %rd97;
	div.u32 	%r123, %r122, %r121;
	mul.lo.s32 	%r124, %r123, %r121;
	sub.s32 	%r125, %r122, %r124;
	cvt.u64.u32 	%rd292, %r123;
	cvt.u64.u32 	%rd293, %r125;
	bra.uni 	$L__BB634_41;
$L__BB634_40:
	div.s64 	%rd292, %rd97, %rd98;
	mul.lo.s64 	%rd231, %rd292, %rd98;
	sub.s64 	%rd293, %rd97, %rd231;
$L__BB634_41:
	mul.wide.u32 	%rd232, %r31, 8;
	add.s64 	%rd233, %rd1, %rd232;
	ld.global.u64 	%rd234, [%rd233];
	mad.lo.s64 	%rd105, %rd234, %rd293, %rd96;
	add.s32 	%r32, %r174, -3;
	and.b64  	%rd106, %rd292, 4294967295;
	mul.wide.u32 	%rd235, %r32, 8;
	add.s64 	%rd236, %rd2, %rd235;
	ld.global.u64 	%rd107, [%rd236];
	and.b64  	%rd237, %rd107, -4294967296;
	setp.ne.s64 	%p20, %rd237, 0;
	@%p20 bra 	$L__BB634_43;
	cvt.u32.u64 	%r126, %rd107;
	cvt.u32.u64 	%r127, %rd106;
	div.u32 	%r128, %r127, %r126;
	mul.lo.s32 	%r129, %r128, %r126;
	sub.s32 	%r130, %r127, %r129;
	cvt.u64.u32 	%rd294, %r128;
	cvt.u64.u32 	%rd295, %r130;
	bra.uni 	$L__BB634_44;
$L__BB634_43:
	div.s64 	%rd294, %rd106, %rd107;
	mul.lo.s64 	%rd238, %rd294, %rd107;
	sub.s64 	%rd295, %rd106, %rd238;
$L__BB634_44:
	mul.wide.u32 	%rd239, %r32, 8;
	add.s64 	%rd240, %rd1, %rd239;
	ld.global.u64 	%rd241, [%rd240];
	mad.lo.s64 	%rd305, %rd241, %rd295, %rd105;
	cvt.u32.u64 	%r175, %rd294;
	add.s32 	%r174, %r174, -4;
$L__BB634_45:
	setp.eq.s32 	%p21, %r29, 0;
	@%p21 bra 	$L__BB634_59;
	setp.eq.s32 	%p22, %r29, 1;
	@%p22 bra 	$L__BB634_54;
	cvt.u64.u32 	%rd117, %r175;
	mul.wide.u32 	%rd243, %r174, 8;
	add.s64 	%rd244, %rd2, %rd243;
	ld.global.u64 	%rd118, [%rd244];
	and.b64  	%rd245, %rd118, -4294967296;
	setp.ne.s64 	%p23, %rd245, 0;
	@%p23 bra 	$L__BB634_49;
	cvt.u32.u64 	%r131, %rd118;
	cvt.u32.u64 	%r132, %rd117;
	div.u32 	%r133, %r132, %r131;
	mul.lo.s32 	%r134, %r133, %r131;
	sub.s32 	%r135, %r132, %r134;
	cvt.u64.u32 	%rd298, %r133;
	cvt.u64.u32 	%rd299, %r135;
	bra.uni 	$L__BB634_50;
$L__BB634_49:
	div.s64 	%rd298, %rd117, %rd118;
	mul.lo.s64 	%rd246, %rd298, %rd118;
	sub.s64 	%rd299, %rd117, %rd246;
$L__BB634_50:
	add.s64 	%rd248, %rd1, %rd243;
	ld.global.u64 	%rd249, [%rd248];
	mad.lo.s64 	%rd125, %rd249, %rd299, %rd305;
	add.s32 	%r37, %r174, -1;
	and.b64  	%rd126, %rd298, 4294967295;
	mul.wide.u32 	%rd250, %r37, 8;
	add.s64 	%rd251, %rd2, %rd250;
	ld.global.u64 	%rd127, [%rd251];
	and.b64  	%rd252, %rd127, -4294967296;
	setp.ne.s64 	%p24, %rd252, 0;
	@%p24 bra 	$L__BB634_52;
	cvt.u32.u64 	%r136, %rd127;
	cvt.u32.u64 	%r137, %rd126;
	div.u32 	%r138, %r137, %r136;
	mul.lo.s32 	%r139, %r138, %r136;
	sub.s32 	%r140, %r137, %r139;
	cvt.u64.u32 	%rd300, %r138;
	cvt.u64.u32 	%rd301, %r140;
	bra.uni 	$L__BB634_53;
$L__BB634_52:
	div.s64 	%rd300, %rd126, %rd127;
	mul.lo.s64 	%rd253, %rd300, %rd127;
	sub.s64 	%rd301, %rd126, %rd253;
$L__BB634_53:
	add.s64 	%rd255, %rd1, %rd250;
	ld.global.u64 	%rd256, [%rd255];
	mad.lo.s64 	%rd305, %rd256, %rd301, %rd125;
	cvt.u32.u64 	%r175, %rd300;
	add.s32 	%r174, %r174, -2;
$L__BB634_54:
	and.b32  	%r141, %r9, 1;
	setp.eq.b32 	%p25, %r141, 1;
	not.pred 	%p26, %p25;
	@%p26 bra 	$L__BB634_59;
	cvt.u64.u32 	%rd137, %r175;
	mul.wide.u32 	%rd257, %r174, 8;
	add.s64 	%rd258, %rd2, %rd257;
	ld.global.u64 	%rd138, [%rd258];
	and.b64  	%rd259, %rd138, -4294967296;
	setp.ne.s64 	%p27, %rd259, 0;
	@%p27 bra 	$L__BB634_57;
	cvt.u32.u64 	%r142, %rd138;
	cvt.u32.u64 	%r143, %rd137;
	rem.u32 	%r144, %r143, %r142;
	cvt.u64.u32 	%rd304, %r144;
	bra.uni 	$L__BB634_58;
$L__BB634_57:
	rem.s64 	%rd304, %rd137, %rd138;
$L__BB634_58:
	add.s64 	%rd261, %rd1, %rd257;
	ld.global.u64 	%rd262, [%rd261];
	mad.lo.s64 	%rd305, %rd262, %rd304, %rd305;
$L__BB634_59:
	cvta.to.global.u64 	%rd263, %rd145;
	add.s64 	%rd264, %rd263, %rd305;
	ld.global.u8 	%rs17, [%rd264];
	st.shared.u8 	[%r7], %rs17;
	bar.sync 	0;
	setp.ne.s32 	%p28, %r1, 0;
	@%p28 bra 	$L__BB634_76;
	setp.gt.u32 	%p29, %r5, 1;
	@%p29 bra 	$L__BB634_62;
	mov.u32 	%r145, reducel1sdata_i8;
	add.s32 	%r146, %r145, %r3;
	ld.shared.u8 	%rs99, [%r146];
	bra.uni 	$L__BB634_75;
$L__BB634_62:
	mov.u32 	%r148, reducel1sdata_i8;
	add.s32 	%r42, %r148, %r3;
	ld.shared.u8 	%rs99, [%r42];
	add.s32 	%r43, %r5, -1;
	add.s32 	%r149, %r5, -2;
	and.b32  	%r44, %r43, 7;
	setp.lt.u32 	%p30, %r149, 7;
	mov.b32 	%r182, 1;
	@%p30 bra 	$L__BB634_66;
	and.b32  	%r151, %r43, -8;
	neg.s32 	%r180, %r151;
	add.s32 	%r152, %r3, %r2;
	add.s32 	%r178, %r148, %r152;
	shl.b32 	%r47, %r2, 3;
	mov.b32 	%r179, 0;
$L__BB634_64:
	.pragma "nounroll";
	cvt.s16.s8 	%rs19, %rs99;
	abs.s16 	%rs20, %rs19;
	ld.shared.s8 	%rs21, [%r178];
	abs.s16 	%rs22, %rs21;
	add.s16 	%rs23, %rs22, %rs20;
	cvt.s16.s8 	%rs24, %rs23;
	abs.s16 	%rs25, %rs24;
	add.s32 	%r154, %r178, %r2;
	ld.shared.s8 	%rs26, [%r154];
	abs.s16 	%rs27, %rs26;
	add.s16 	%rs28, %rs27, %rs25;
	cvt.s16.s8 	%rs29, %rs28;
	abs.s16 	%rs30, %rs29;
	add.s32 	%r155, %r154, %r2;
	ld.shared.s8 	%rs31, [%r155];
	abs.s16 	%rs32, %rs31;
	add.s16 	%rs33, %rs32, %rs30;
	cvt.s16.s8 	%rs34, %rs33;
	abs.s16 	%rs35, %rs34;
	add.s32 	%r156, %r155, %r2;
	ld.shared.s8 	%rs36, [%r156];
	abs.s16 	%rs37, %rs36;
	add.s16 	%rs38, %rs37, %rs35;
	cvt.s16.s8 	%rs39, %rs38;
	abs.s16 	%rs40, %rs39;
	add.s32 	%r157, %r156, %r2;
	ld.shared.s8 	%rs41, [%r157];
	abs.s16 	%rs42, %rs41;
	add.s16 	%rs43, %rs42, %rs40;
	cvt.s16.s8 	%rs44, %rs43;
	abs.s16 	%rs45, %rs44;
	add.s32 	%r158, %r157, %r2;
	ld.shared.s8 	%rs46, [%r158];
	abs.s16 	%rs47, %rs46;
	add.s16 	%rs48, %rs47, %rs45;
	cvt.s16.s8 	%rs49, %rs48;
	abs.s16 	%rs50, %rs49;
	add.s32 	%r159, %r158, %r2;
	ld.shared.s8 	%rs51, [%r159];
	abs.s16 	%rs52, %rs51;
	add.s16 	%rs53, %rs52, %rs50;
	cvt.s16.s8 	%rs54, %rs53;
	abs.s16 	%rs55, %rs54;
	add.s32 	%r160, %r159, %r2;
	ld.shared.s8 	%rs56, [%r160];
	abs.s16 	%rs57, %rs56;
	add.s16 	%rs99, %rs57, %rs55;
	add.s32 	%r180, %r180, 8;
	add.s32 	%r179, %r179, 8;
	add.s32 	%r178, %r178, %r47;
	setp.ne.s32 	%p31, %r180, 0;
	@%p31 bra 	$L__BB634_64;
	add.s32 	%r182, %r179, 1;
$L__BB634_66:
	setp.eq.s32 	%p32, %r44, 0;
	@%p32 bra 	$L__BB634_74;
	and.b32  	%r56, %r43, 3;
	setp.lt.u32 	%p33, %r44, 4;
	@%p33 bra 	$L__BB634_69;
	cvt.s16.s8 	%rs59, %rs99;
	abs.s16 	%rs60, %rs59;
	mad.lo.s32 	%r161, %r182, %r2, %r42;
	ld.shared.s8 	%rs61, [%r161];
	abs.s16 	%rs62, %rs61;
	add.s16 	%rs63, %rs62, %rs60;
	cvt.s16.s8 	%rs64, %rs63;
	abs.s16 	%rs65, %rs64;
	add.s32 	%r162, %r161, %r2;
	ld.shared.s8 	%rs66, [%r162];
	abs.s16 	%rs67, %rs66;
	add.s16 	%rs68, %rs67, %rs65;
	cvt.s16.s8 	%rs69, %rs68;
	abs.s16 	%rs70, %rs69;
	add.s32 	%r163, %r162, %r2;
	ld.shared.s8 	%rs71, [%r163];
	abs.s16 	%rs72, %rs71;
	add.s16 	%rs73, %rs72, %rs70;
	cvt.s16.s8 	%rs74, %rs73;
	abs.s16 	%rs75, %rs74;
	add.s32 	%r164, %r163, %r2;
	ld.shared.s8 	%rs76, [%r164];
	abs.s16 	%rs77, %rs76;
	add.s16 	%rs99, %rs77, %rs75;
	add.s32 	%r182, %r182, 4;
$L__BB634_69:
	setp.eq.s32 	%p34, %r56, 0;
	@%p34 bra 	$L__BB634_74;
	setp.eq.s32 	%p35, %r56, 1;
	@%p35 bra 	$L__BB634_72;
	cvt.s16.s8 	%rs79, %rs99;
	abs.s16 	%rs80, %rs79;
	mad.lo.s32 	%r165, %r182, %r2, %r42;
	ld.shared.s8 	%rs81, [%r165];
	abs.s16 	%rs82, %rs81;
	add.s16 	%rs83, %rs82, %rs80;
	cvt.s16.s8 	%rs84, %rs83;
	abs.s16 	%rs85, %rs84;
	add.s32 	%r166, %r165, %r2;
	ld.shared.s8 	%rs86, [%r166];
	abs.s16 	%rs87, %rs86;
	add.s16 	%rs99, %rs87, %rs85;
	add.s32 	%r182, %r182, 2;
$L__BB634_72:
	and.b32  	%r167, %r43, 1;
	setp.eq.b32 	%p36, %r167, 1;
	not.pred 	%p37, %p36;
	@%p37 bra 	$L__BB634_74;
	cvt.s16.s8 	%rs88, %rs99;
	abs.s16 	%rs89, %rs88;
	mad.lo.s32 	%r168, %r182, %r2, %r42;
	ld.shared.s8 	%rs90, [%r168];
	abs.s16 	%rs91, %rs90;
	add.s16 	%rs99, %rs91, %rs89;
$L__BB634_74:
	st.shared.u8 	[%r42], %rs99;
$L__BB634_75:
	cvt.u64.u32 	%rd265, %r4;
	mad.lo.s64 	%rd266, %rd147, %rd265, %rd3;
	cvta.to.global.u64 	%rd267, %rd144;
	add.s64 	%rd268, %rd267, %rd266;
	st.global.u8 	[%rd268], %rs99;
$L__BB634_76:
	ret;

}
	// .globl	contiguous_reducel133_i8
.visible .entry contiguous_reducel133_i8(
	.param .u64 .ptr .align 1 contiguous_reducel133_i8_param_0,
	.param .u64 .ptr .align 1 contiguous_reducel133_i8_param_1,
	.param .u64 contiguous_reducel133_i8_param_2,
	.param .u64 contiguous_reducel133_i8_param_3,
	.param .u64 contiguous_reducel133_i8_param_4
)
{
	.reg .pred 	%p<14>;
	.reg .b16 	%rs<101>;
	.reg .b32 	%r<65>;
	.reg .b64 	%rd<15>;

	ld.param.u64 	%rd2, [contiguous_reducel133_i8_param_0];
	ld.param.u64 	%rd3, [contiguous_reducel133_i8_param_1];
	ld.param.u64 	%rd4, [contiguous_reducel133_i8_param_3];
	ld.param.u64 	%rd5, [contiguous_reducel133_i8_param_4];
	mov.u32 	%r1, %tid.y;
	mov.u32 	%r2, %ntid.x;
	mov.u32 	%r3, %tid.x;
	mad.lo.s32 	%r27, %r1, %r2, %r3;
	mov.u32 	%r28, %ctaid.x;
	mad.lo.s32 	%r29, %r28, %r2, %r3;
	mov.u32 	%r4, %ctaid.y;
	mov.u32 	%r5, %ntid.y;
	mad.lo.s32 	%r30, %r4, %r5, %r1;
	mov.u32 	%r31, reducel1sdata_i8;
	add.s32 	%r7, %r31, %r27;
	mov.b16 	%rs16, 0;
	st.shared.u8 	[%r7], %rs16;
	cvt.u64.u32 	%rd1, %r29;
	setp.le.u64 	%p1, %rd4, %rd1;
	cvt.u64.u32 	%rd7, %r30;
	setp.le.u64 	%p2, %rd5, %rd7;
	or.pred  	%p3, %p1, %p2;
	@%p3 bra 	$L__BB635_18;
	cvt.u32.u64 	%r32, %rd1;
	cvta.to.global.u64 	%rd8, %rd3;
	cvt.u32.u64 	%r33, %rd4;
	mad.lo.s32 	%r34, %r30, %r33, %r32;
	cvt.u64.u32 	%rd9, %r34;
	add.s64 	%rd10, %rd8, %rd9;
	ld.global.u8 	%rs17, [%rd10];
	st.shared.u8 	[%r7], %rs17;
	bar.sync 	0;
	setp.ne.s32 	%p4, %r1, 0;
	@%p4 bra 	$L__BB635_18;
	setp.gt.u32 	%p5, %r5, 1;
	@%p5 bra 	$L__BB635_4;
	add.s32 	%r36, %r31, %r3;
	ld.shared.u8 	%rs99, [%r36];
	bra.uni 	$L__BB635_17;
$L__BB635_4:
	add.s32 	%r8, %r31, %r3;
	ld.shared.u8 	%rs99, [%r8];
	add.s32 	%r9, %r5, -1;
	add.s32 	%r39, %r5, -2;
	and.b32  	%r10, %r9, 7;
	setp.lt.u32 	%p6, %r39, 7;
	mov.b32 	%r63, 1;
	@%p6 bra 	$L__BB635_8;
	and.b32  	%r41, %r9, -8;
	neg.s32 	%r61, %r41;
	add.s32 	%r42, %r3, %r2;
	add.s32 	%r59, %r31, %r42;
	shl.b32 	%r13, %r2, 3;
	mov.b32 	%r60, 0;
$L__BB635_6:
	.pragma "nounroll";
	cvt.s16.s8 	%rs19, %rs99;
	abs.s16 	%rs20, %rs19;
	ld.shared.s8 	%rs21, [%r59];
	abs.s16 	%rs22, %rs21;
	add.s16 	%rs23, %rs22, %rs20;
	cvt.s16.s8 	%rs24, %rs23;
	abs.s16 	%rs25, %rs24;
	add.s32 	%r44, %r59, %r2;
	ld.shared.s8 	%rs26, [%r44];
	abs.s16 	%rs27, %rs26;
	add.s16 	%rs28, %rs27, %rs25;
	cvt.s16.s8 	%rs29, %rs28;
	abs.s16 	%rs30, %rs29;
	add.s32 	%r45, %r44, %r2;
	ld.shared.s8 	%rs31, [%r45];
	abs.s16 	%rs32, %rs31;
	add.s16 	%rs33, %rs32, %rs30;
	cvt.s16.s8 	%rs34, %rs33;
	abs.s16 	%rs35, %rs34;
	add.s32 	%r46, %r45, %r2;
	ld.shared.s8 	%rs36, [%r46];
	abs.s16 	%rs37, %rs36;
	add.s16 	%rs38, %rs37, %rs35;
	cvt.s16.s8 	%rs39, %rs38;
	abs.s16 	%rs40, %rs39;
	add.s32 	%r47, %r46, %r2;
	ld.shared.s8 	%rs41, [%r47];
	abs.s16 	%rs42, %rs41;
	add.s16 	%rs43, %rs42, %rs40;
	cvt.s16.s8 	%rs44, %rs43;
	abs.s16 	%rs45, %rs44;
	add.s32 	%r48, %r47, %r2;
	ld.shared.s8 	%rs46, [%r48];
	abs.s16 	%rs47, %rs46;
	add.s16 	%rs48, %rs47, %rs45;
	cvt.s16.s8 	%rs49, %rs48;
	abs.s16 	%rs50, %rs49;
	add.s32 	%r49, %r48, %r2;
	ld.shared.s8 	%rs51, [%r49];
	abs.s16 	%rs52, %rs51;
	add.s16 	%rs53, %rs52, %rs50;
	cvt.s16.s8 	%rs54, %rs53;
	abs.s16 	%rs55, %rs54;
	add.s32 	%r50, %r49, %r2;
	ld.shared.s8 	%rs56, [%r50];
	abs.s16 	%rs57, %rs56;
	add.s16 	%rs99, %rs57, %rs55;
	add.s32 	%r61, %r61, 8;
	add.s32 	%r60, %r60, 8;
	add.s32 	%r59, %r59, %r13;
	setp.ne.s32 	%p7, %r61, 0;
	@%p7 bra 	$L__BB635_6;
	add.s32 	%r63, %r60, 1;
$L__BB635_8:
	setp.eq.s32 	%p8, %r10, 0;
	@%p8 bra 	$L__BB635_16;
	and.b32  	%r22, %r9, 3;
	setp.lt.u32 	%p9, %r10, 4;
	@%p9 bra 	$L__BB635_11;
	cvt.s16.s8 	%rs59, %rs99;
	abs.s16 	%rs60, %rs59;
	mad.lo.s32 	%r51, %r63, %r2, %r8;
	ld.shared.s8 	%rs61, [%r51];
	abs.s16 	%rs62, %rs61;
	add.s16 	%rs63, %rs62, %rs60;
	cvt.s16.s8 	%rs64, %rs63;
	abs.s16 	%rs65, %rs64;
	add.s32 	%r52, %r51, %r2;
	ld.shared.s8 	%rs66, [%r52];
	abs.s16 	%rs67, %rs66;
	add.s16 	%rs68, %rs67, %rs65;
	cvt.s16.s8 	%rs69, %rs68;
	abs.s16 	%rs70, %rs69;
	add.s32 	%r53, %r52, %r2;
	ld.shared.s8 	%rs71, [%r53];
	abs.s16 	%rs72, %rs71;
	add.s16 	%rs73, %rs72, %rs70;
	cvt.s16.s8 	%rs74, %rs73;
	abs.s16 	%rs75, %rs74;
	add.s32 	%r54, %r53, %r2;
	ld.shared.s8 	%rs76, [%r54];
	abs.s16 	%rs77, %rs76;
	add.s16 	%rs99, %rs77, %rs75;
	add.s32 	%r63, %r63, 4;
$L__BB635_11:
	setp.eq.s32 	%p10, %r22, 0;
	@%p10 bra 	$L__BB635_16;
	setp.eq.s32 	%p11, %r22, 1;
	@%p11 bra 	$L__BB635_14;
	cvt.s16.s8 	%rs79, %rs99;
	abs.s16 	%rs80, %rs79;
	mad.lo.s32 	%r55, %r63, %r2, %r8;
	ld.shared.s8 	%rs81, [%r55];
	abs.s16 	%rs82, %rs81;
	add.s16 	%rs83, %rs82, %rs80;
	cvt.s16.s8 	%rs84, %rs83;
	abs.s16 	%rs85, %rs84;
	add.s32 	%r56, %r55, %r2;
	ld.shared.s8 	%rs86, [%r56];
	abs.s16 	%rs87, %rs86;
	add.s16 	%rs99, %rs87, %rs85;
	add.s32 	%r63, %r63, 2;
$L__BB635_14:
	and.b32  	%r57, %r9, 1;
	setp.eq.b32 	%p12, %r57, 1;
	not.pred 	%p13, %p12;
	@%p13 bra 	$L__BB635_16;
	cvt.s16.s8 	%rs88, %rs99;
	abs.s16 	%rs89, %rs88;
	mad.lo.s32 	%r58, %r63, %r2, %r8;
	ld.shared.s8 	%rs90, [%r58];
	abs.s16 	%rs91, %rs90;
	add.s16 	%rs99, %rs91, %rs89;
$L__BB635_16:
	st.shared.u8 	[%r8], %rs99;
$L__BB635_17:
	cvt.u64.u32 	%rd11, %r4;
	mad.lo.s64 	%rd12, %rd4, %rd11, %rd1;
	cvta.to.global.u64 	%rd13, %rd2;
	add.s64 	%rd14, %rd13, %rd12;
	st.global.u8 	[%rd14], %rs99;
$L__BB635_18:
	ret;

}
	// .globl	contiguous_reducel1_i16
.visible .entry contiguous_reducel1_i16(
	.param .u64 .ptr .align 1 contiguous_reducel1_i16_param_0,
	.param .u64 .ptr .align 1 contiguous_reducel1_i16_param_1,
	.param .u64 contiguous_reducel1_i16_param_2
)
{
	.reg .pred 	%p<8>;
	.reg .b16 	%rs<44>;
	.reg .b32 	%r<16>;
	.reg .b64 	%rd<16>;

	ld.param.u64 	%rd4, [contiguous_reducel1_i16_param_0];
	ld.param.u64 	%rd6, [contiguous_reducel1_i16_param_1];
	ld.param.u64 	%rd5, [contiguous_reducel1_i16_param_2];
	cvta.to.global.u64 	%rd1, %rd6;
	mov.u32 	%r1, %tid.x;
	mov.u32 	%r2, %ctaid.x;
	mov.u32 	%r15, %ntid.x;
	mul.lo.s32 	%r8, %r2, %r15;
	shl.b32 	%r9, %r8, 1;
	add.s32 	%r4, %r9, %r1;
	shl.b32 	%r10, %r1, 1;
	mov.u32 	%r11, reducel1sdata_i16;
	add.s32 	%r5, %r11, %r10;
	mov.b16 	%rs1, 0;
	st.shared.u16 	[%r5], %rs1;
	add.s32 	%r12, %r4, %r15;
	cvt.u64.u32 	%rd2, %r12;
	setp.le.u64 	%p1, %rd5, %rd2;
	@%p1 bra 	$L__BB636_2;
	mul.wide.u32 	%rd9, %r4, 2;
	add.s64 	%rd10, %rd1, %rd9;
	ld.global.u16 	%rs3, [%rd10];
	abs.s16 	%rs4, %rs3;
	shl.b64 	%rd11, %rd2, 1;
	add.s64 	%rd12, %rd1, %rd11;
	ld.global.u16 	%rs5, [%rd12];
	abs.s16 	%rs6, %rs5;
	add.s16 	%rs7, %rs6, %rs4;
	st.shared.u16 	[%r5], %rs7;
	bra.uni 	$L__BB636_4;
$L__BB636_2:
	cvt.u64.u32 	%rd3, %r4;
	setp.le.u64 	%p2, %rd5, %rd3;
	@%p2 bra 	$L__BB636_4;
	shl.b64 	%rd7, %rd3, 1;
	add.s64 	%rd8, %rd1, %rd7;
	ld.global.u16 	%rs2, [%rd8];
	st.shared.u16 	[%r5], %rs2;
$L__BB636_4:
	bar.sync 	0;
	setp.lt.u32 	%p3, %r15, 66;
	@%p3 bra 	$L__BB636_8;
$L__BB636_5:
	shr.u32 	%r7, %r15, 1;
	setp.ge.u32 	%p4, %r1, %r7;
	@%p4 bra 	$L__BB636_7;
	ld.shared.u16 	%rs8, [%r5];
	abs.s16 	%rs9, %rs8;
	and.b32  	%r13, %r15, 2046;
	add.s32 	%r14, %r5, %r13;
	ld.shared.u16 	%rs10, [%r14];
	abs.s16 	%rs11, %rs10;
	add.s16 	%rs12, %rs11, %rs9;
	st.shared.u16 	[%r5], %rs12;
$L__BB636_7:
	bar.sync 	0;
	setp.gt.u32 	%p5, %r15, 131;
	mov.u32 	%r15, %r7;
	@%p5 bra 	$L__BB636_5;
$L__BB636_8:
	setp.gt.u32 	%p6, %r1, 31;
	@%p6 bra 	$L__BB636_11;
	ld.volatile.shared.u16 	%rs13, [%r5];
	abs.s16 	%rs14, %rs13;
	ld.volatile.shared.u16 	%rs15, [%r5+64];
	abs.s16 	%rs16, %rs15;
	add.s16 	%rs17, %rs16, %rs14;
	st.volatile.shared.u16 	[%r5], %rs17;
	ld.volatile.shared.u16 	%rs18, [%r5];
	abs.s16 	%rs19, %rs18;
	ld.volatile.shared.u16 	%rs20, [%r5+32];
	abs.s16 	%rs21, %rs20;
	add.s16 	%rs22, %rs21, %rs19;
	st.volatile.shared.u16 	[%r5], %rs22;
	ld.volatile.shared.u16 	%rs23, [%r5];
	abs.s16 	%rs24, %rs23;
	ld.volatile.shared.u16 	%rs25, [%r5+16];
	abs.s16 	%rs26, %rs25;
	add.s16 	%rs27, %rs26, %rs24;
	st.volatile.shared.u16 	[%r5], %rs27;
	ld.volatile.shared.u16 	%rs28, [%r5];
	abs.s16 	%rs29, %rs28;
	ld.volatile.shared.u16 	%rs30, [%r5+8];
	abs.s16 	%rs31, %rs30;
	add.s16 	%rs32, %rs31, %rs29;
	st.volatile.shared.u16 	[%r5], %rs32;
	ld.volatile.shared.u16 	%rs33, [%r5];
	abs.s16 	%rs34, %rs33;
	ld.volatile.shared.u16 	%rs35, [%r5+4];
	abs.s16 	%rs36, %rs35;
	add.s16 	%rs37, %rs36, %rs34;
	st.volatile.shared.u16 	[%r5], %rs37;
	ld.volatile.shared.u16 	%rs38, [%r5];
	abs.s16 	%rs39, %rs38;
	ld.volatile.shared.u16 	%rs40, [%r5+2];
	abs.s16 	%rs41, %rs40;
	add.s16 	%rs42, %rs41, %rs39;
	st.volatile.shared.u16 	[%r5], %rs42;
	setp.ne.s32 	%p7, %r1, 0;
	@%p7 bra 	$L__BB636_11;
	ld.shared.u16 	%rs43, [reducel1sdata_i16];
	cvta.to.global.u64 	%rd13, %rd4;
	mul.wide.u32 	%rd14, %r2, 2;
	add.s64 	%rd15, %rd13, %rd14;
	st.global.u16 	[%rd15], %rs43;
$L__BB636_11:
	ret;

}
	// .globl	uncontiguous_reducel1_i16
.visible .entry uncontiguous_reducel1_i16(
	.param .u64 .ptr .align 1 uncontiguous_reducel1_i16_param_0,
	.param .u64 .ptr .align 1 uncontiguous_reducel1_i16_param_1,
	.param .u64 .ptr .align 1 uncontiguous_reducel1_i16_param_2,
	.param .u64 .ptr .align 1 uncontiguous_reducel1_i16_param_3,
	.param .u64 uncontiguous_reducel1_i16_param_4,
	.param .u64 uncontiguous_reducel1_i16_param_5
)
{
	.reg .pred 	%p<53>;
	.reg .b16 	%rs<44>;
	.reg .b32 	%r<212>;
	.reg .b64 	%rd<558>;

	ld.param.u64 	%rd260, [uncontiguous_reducel1_i16_param_0];
	ld.param.u64 	%rd263, [uncontiguous_reducel1_i16_param_1];
	ld.param.u64 	%rd264, [uncontiguous_reducel1_i16_param_2];
	ld.param.u64 	%rd265, [uncontiguous_reducel1_i16_param_3];
	ld.param.u64 	%rd261, [uncontiguous_reducel1_i16_param_4];
	ld.param.u64 	%rd262, [uncontiguous_reducel1_i16_param_5];
	cvta.to.global.u64 	%rd1, %rd265;
	cvta.to.global.u64 	%rd2, %rd264;
	cvta.to.global.u64 	%rd3, %rd263;
	mov.u32 	%r1, %tid.x;
	mov.u32 	%r2, %ctaid.x;
	mov.u32 	%r211, %ntid.x;
	mul.lo.s32 	%r52, %r2, %r211;
	shl.b32 	%r53, %r52, 1;
	add.s32 	%r4, %r53, %r1;
	shl.b32 	%r54, %r1, 1;
	mov.u32 	%r55, reducel1sdata_i16;
	add.s32 	%r5, %r55, %r54;
	mov.b16 	%rs1, 0;
	st.shared.u16 	[%r5], %rs1;
	add.s32 	%r56, %r4, %r211;
	cvt.u64.u32 	%rd511, %r56;
	setp.le.u64 	%p1, %rd262, %rd511;
	@%p1 bra 	$L__BB637_54;
	cvt.u32.u64 	%r6, %rd261;
	add.s32 	%r205, %r6, -1;
	setp.lt.s32 	%p27, %r205, 0;
	mov.b64 	%rd515, 0;
	mov.u64 	%rd516, %rd515;
	@%p27 bra 	$L__BB637_53;
	cvt.u64.u32 	%rd512, %r4;
	setp.lt.u32 	%p28, %r205, 3;
	mov.b64 	%rd516, 0;
	mov.u64 	%rd515, %rd516;
	@%p28 bra 	$L__BB637_30;
	add.s32 	%r203, %r6, -2;
	and.b32  	%r132, %r6, -4;
	neg.s32 	%r202, %r132;
	mov.b64 	%rd516, 0;
$L__BB637_4:
	.pragma "nounroll";
	add.s32 	%r12, %r203, 1;
	mul.wide.u32 	%rd397, %r12, 8;
	add.s64 	%rd398, %rd2, %rd397;
	ld.global.u64 	%rd10, [%rd398];
	or.b64  	%rd399, %rd512, %rd10;
	and.b64  	%rd400, %rd399, -4294967296;
	setp.ne.s64 	%p29, %rd400, 0;
	@%p29 bra 	$L__BB637_6;
	cvt.u32.u64 	%r133, %rd10;
	cvt.u32.u64 	%r134, %rd512;
	div.u32 	%r135, %r134, %r133;
	mul.lo.s32 	%r136, %r135, %r133;
	sub.s32 	%r137, %r134, %r136;
	cvt.u64.u32 	%rd477, %r135;
	cvt.u64.u32 	%rd478, %r137;
	bra.uni 	$L__BB637_7;
$L__BB637_6:
	div.s64 	%rd477, %rd512, %rd10;
	mul.lo.s64 	%rd401, %rd477, %rd10;
	sub.s64 	%rd478, %rd512, %rd401;
$L__BB637_7:
	mul.wide.u32 	%rd402, %r12, 8;
	add.s64 	%rd403, %rd1, %rd402;
	ld.global.u64 	%rd17, [%rd403];
	mad.lo.s64 	%rd18, %rd17, %rd478, %rd515;
	or.b64  	%rd404, %rd511, %rd10;
	and.b64  	%rd405, %rd404, -4294967296;
	setp.ne.s64 	%p30, %rd405, 0;
	@%p30 bra 	$L__BB637_9;
	cvt.u32.u64 	%r138, %rd10;
	cvt.u32.u64 	%r139, %rd511;
	div.u32 	%r140, %r139, %r138;
	mul.lo.s32 	%r141, %r140, %r138;
	sub.s32 	%r142, %r139, %r141;
	cvt.u64.u32 	%rd479, %r140;
	cvt.u64.u32 	%rd480, %r142;
	bra.uni 	$L__BB637_10;
$L__BB637_9:
	div.s64 	%rd479, %rd511, %rd10;
	mul.lo.s64 	%rd406, %rd479, %rd10;
	sub.s64 	%rd480, %rd511, %rd406;
$L__BB637_10:
	mad.lo.s64 	%rd25, %rd480, %rd17, %rd516;
	add.s32 	%r13, %r203, -2;
	mul.wide.u32 	%rd407, %r203, 8;
	add.s64 	%rd408, %rd2, %rd407;
	ld.global.u64 	%rd26, [%rd408];
	or.b64  	%rd409, %rd477, %rd26;
	and.b64  	%rd410, %rd409, -4294967296;
	setp.ne.s64 	%p31, %rd410, 0;
	@%p31 bra 	$L__BB637_12;
	cvt.u32.u64 	%r143, %rd26;
	cvt.u32.u64 	%r144, %rd477;
	div.u32 	%r145, %r144, %r143;
	mul.lo.s32 	%r146, %r145, %r143;
	sub.s32 	%r147, %r144, %r146;
	cvt.u64.u32 	%rd481, %r145;
	cvt.u64.u32 	%rd482, %r147;
	bra.uni 	$L__BB637_13;
$L__BB637_12:
	div.s64 	%rd481, %rd477, %rd26;
	mul.lo.s64 	%rd411, %rd481, %rd26;
	sub.s64 	%rd482, %rd477, %rd411;
$L__BB637_13:
	mul.wide.u32 	%rd412, %r203, 8;
	add.s64 	%rd413, %rd1, %rd412;
	ld.global.u64 	%rd33, [%rd413];
	mad.lo.s64 	%rd34, %rd33, %rd482, %rd18;
	or.b64  	%rd414, %rd479, %rd26;
	and.b64  	%rd415, %rd414, -4294967296;
	setp.ne.s64 	%p32, %rd415, 0;
	@%p32 bra 	$L__BB637_15;
	cvt.u32.u64 	%r148, %rd26;
	cvt.u32.u64 	%r149, %rd479;
	div.u32 	%r150, %r149, %r148;
	mul.lo.s32 	%r151, %r150, %r148;
	sub.s32 	%r152, %r149, %r151;
	cvt.u64.u32 	%rd483, %r150;
	cvt.u64.u32 	%rd484, %r152;
	bra.uni 	$L__BB637_16;
$L__BB637_15:
	div.s64 	%rd483, %rd479, %rd26;
	mul.lo.s64 	%rd416, %rd483, %rd26;
	sub.s64 	%rd484, %rd479, %rd416;
$L__BB637_16:
	mad.lo.s64 	%rd41, %rd484, %rd33, %rd25;
	add.s32 	%r14, %r203, -1;
	mul.wide.u32 	%rd417, %r14, 8;
	add.s64 	%rd418, %rd2, %rd417;
	ld.global.u64 	%rd42, [%rd418];
	or.b64  	%rd419, %rd481, %rd42;
	and.b64  	%rd420, %rd419, -4294967296;
	setp.ne.s64 	%p33, %rd420, 0;
	@%p33 bra 	$L__BB637_18;
	cvt.u32.u64 	%r153, %rd42;
	cvt.u32.u64 	%r154, %rd481;
	div.u32 	%r155, %r154, %r153;
	mul.lo.s32 	%r156, %r155, %r153;
	sub.s32 	%r157, %r154, %r156;
	cvt.u64.u32 	%rd485, %r155;
	cvt.u64.u32 	%rd486, %r157;
	bra.uni 	$L__BB637_19;
$L__BB637_18:
	div.s64 	%rd485, %rd481, %rd42;
	mul.lo.s64 	%rd421, %rd485, %rd42;
	sub.s64 	%rd486, %rd481, %rd421;
$L__BB637_19:
	mul.wide.u32 	%rd422, %r14, 8;
	add.s64 	%rd423, %rd1, %rd422;
	ld.global.u64 	%rd49, [%rd423];
	mad.lo.s64 	%rd50, %rd49, %rd486, %rd34;
	or.b64  	%rd424, %rd483, %rd42;
	and.b64  	%rd425, %rd424, -4294967296;
	setp.ne.s64 	%p34, %rd425, 0;
	@%p34 bra 	$L__BB637_21;
	cvt.u32.u64 	%r158, %rd42;
	cvt.u32.u64 	%r159, %rd483;
	div.u32 	%r160, %r159, %r158;
	mul.lo.s32 	%r161, %r160, %r158;
	sub.s32 	%r162, %r159, %r161;
	cvt.u64.u32 	%rd487, %r160;
	cvt.u64.u32 	%rd488, %r162;
	bra.uni 	$L__BB637_22;
$L__BB637_21:
	div.s64 	%rd487, %rd483, %rd42;
	mul.lo.s64 	%rd426, %rd487, %rd42;
	sub.s64 	%rd488, %rd483, %rd426;
$L__BB637_22:
	mad.lo.s64 	%rd57, %rd488, %rd49, %rd41;
	mul.wide.u32 	%rd427, %r13, 8;
	add.s64 	%rd428, %rd2, %rd427;
	ld.global.u64 	%rd58, [%rd428];
	or.b64  	%rd429, %rd485, %rd58;
	and.b64  	%rd430, %rd429, -4294967296;
	setp.ne.s64 	%p35, %rd430, 0;
	@%p35 bra 	$L__BB637_24;
	cvt.u32.u64 	%r163, %rd58;
	cvt.u32.u64 	%r164, %rd485;
	div.u32 	%r165, %r164, %r163;
	mul.lo.s32 	%r166, %r165, %r163;
	sub.s32 	%r167, %r164, %r166;
	cvt.u64.u32 	%rd512, %r165;
	cvt.u64.u32 	%rd490, %r167;
	bra.uni 	$L__BB637_25;
$L__BB637_24:
	div.s64 	%rd512, %rd485, %rd58;
	mul.lo.s64 	%rd431, %rd512, %rd58;
	sub.s64 	%rd490, %rd485, %rd431;
$L__BB637_25:
	mul.wide.u32 	%rd432, %r13, 8;
	add.s64 	%rd433, %rd1, %rd432;
	ld.global.u64 	%rd65, [%rd433];
	mad.lo.s64 	%rd515, %rd65, %rd490, %rd50;
	or.b64  	%rd434, %rd487, %rd58;
	and.b64  	%rd435, %rd434, -4294967296;
	setp.ne.s64 	%p36, %rd435, 0;
	@%p36 bra 	$L__BB637_27;
	cvt.u32.u64 	%r168, %rd58;
	cvt.u32.u64 	%r169, %rd487;
	div.u32 	%r170, %r169, %r168;
	mul.lo.s32 	%r171, %r170, %r168;
	sub.s32 	%r172, %r169, %r171;
	cvt.u64.u32 	%rd511, %r170;
	cvt.u64.u32 	%rd492, %r172;
	bra.uni 	$L__BB637_28;
$L__BB637_27:
	div.s64 	%rd511, %rd487, %rd58;
	mul.lo.s64 	%rd436, %rd511, %rd58;
	sub.s64 	%rd492, %rd487, %rd436;
$L__BB637_28:
	mad.lo.s64 	%rd516, %rd492, %rd65, %rd57;
	add.s32 	%r203, %r203, -4;
	add.s32 	%r202, %r202, 4;
	setp.ne.s32 	%p37, %r202, 0;
	@%p37 bra 	$L__BB637_4;
	add.s32 	%r205, %r203, 1;
$L__BB637_30:
	and.b32  	%r19, %r6, 3;
	setp.eq.s32 	%p38, %r19, 0;
	@%p38 bra 	$L__BB637_53;
	setp.eq.s32 	%p39, %r19, 1;
	@%p39 bra 	$L__BB637_45;
	mul.wide.u32 	%rd438, %r205, 8;
	add.s64 	%rd439, %rd2, %rd438;
	ld.global.u64 	%rd80, [%rd439];
	or.b64  	%rd440, %rd512, %rd80;
	and.b64  	%rd441, %rd440, -4294967296;
	setp.ne.s64 	%p40, %rd441, 0;
	@%p40 bra 	$L__BB637_34;
	cvt.u32.u64 	%r173, %rd80;
	cvt.u32.u64 	%r174, %rd512;
	div.u32 	%r175, %r174, %r173;
	mul.lo.s32 	%r176, %r175, %r173;
	sub.s32 	%r177, %r174, %r176;
	cvt.u64.u32 	%rd499, %r175;
	cvt.u64.u32 	%rd500, %r177;
	bra.uni 	$L__BB637_35;
$L__BB637_34:
	div.s64 	%rd499, %rd512, %rd80;
	mul.lo.s64 	%rd442, %rd499, %rd80;
	sub.s64 	%rd500, %rd512, %rd442;
$L__BB637_35:
	add.s64 	%rd444, %rd1, %rd438;
	ld.global.u64 	%rd87, [%rd444];
	mad.lo.s64 	%rd88, %rd87, %rd500, %rd515;
	or.b64  	%rd445, %rd511, %rd80;
	and.b64  	%rd446, %rd445, -4294967296;
	setp.ne.s64 	%p41, %rd446, 0;
	@%p41 bra 	$L__BB637_37;
	cvt.u32.u64 	%r178, %rd80;
	cvt.u32.u64 	%r179, %rd511;
	div.u32 	%r180, %r179, %r178;
	mul.lo.s32 	%r181, %r180, %r178;
	sub.s32 	%r182, %r179, %r181;
	cvt.u64.u32 	%rd501, %r180;
	cvt.u64.u32 	%rd502, %r182;
	bra.uni 	$L__BB637_38;
$L__BB637_37:
	div.s64 	%rd501, %rd511, %rd80;
	mul.lo.s64 	%rd447, %rd501, %rd80;
	sub.s64 	%rd502, %rd511, %rd447;
$L__BB637_38:
	mad.lo.s64 	%rd95, %rd502, %rd87, %rd516;
	add.s32 	%r20, %r205, -1;
	mul.wide.u32 	%rd448, %r20, 8;
	add.s64 	%rd449, %rd2, %rd448;
	ld.global.u64 	%rd96, [%rd449];
	or.b64  	%rd450, %rd499, %rd96;
	and.b64  	%rd451, %rd450, -4294967296;
	setp.ne.s64 	%p42, %rd451, 0;
	@%p42 bra 	$L__BB637_40;
	cvt.u32.u64 	%r183, %rd96;
	cvt.u32.u64 	%r184, %rd499;
	div.u32 	%r185, %r184, %r183;
	mul.lo.s32 	%r186, %r185, %r183;
	sub.s32 	%r187, %r184, %r186;
	cvt.u64.u32 	%rd512, %r185;
	cvt.u64.u32 	%rd504, %r187;
	bra.uni 	$L__BB637_41;
$L__BB637_40:
	div.s64 	%rd512, %rd499, %rd96;
	mul.lo.s64 	%rd452, %rd512, %rd96;
	sub.s64 	%rd504, %rd499, %rd452;
$L__BB637_41:
	add.s64 	%rd454, %rd1, %rd448;
	ld.global.u64 	%rd103, [%rd454];
	mad.lo.s64 	%rd515, %rd103, %rd504, %rd88;
	or.b64  	%rd455, %rd501, %rd96;
	and.b64  	%rd456, %rd455, -4294967296;
	setp.ne.s64 	%p43, %rd456, 0;
	@%p43 bra 	$L__BB637_43;
	cvt.u32.u64 	%r188, %rd96;
	cvt.u32.u64 	%r189, %rd501;
	div.u32 	%r190, %r189, %r188;
	mul.lo.s32 	%r191, %r190, %r188;
	sub.s32 	%r192, %r189, %r191;
	cvt.u64.u32 	%rd511, %r190;
	cvt.u64.u32 	%rd506, %r192;
	bra.uni 	$L__BB637_44;
$L__BB637_43:
	div.s64 	%rd511, %rd501, %rd96;
	mul.lo.s64 	%rd457, %rd511, %rd96;
	sub.s64 	%rd506, %rd501, %rd457;
$L__BB637_44:
	mad.lo.s64 	%rd516, %rd506, %rd103, %rd95;
	add.s32 	%r205, %r205, -2;
$L__BB637_45:
	and.b32  	%r193, %r6, 1;
	setp.eq.b32 	%p44, %r193, 1;
	not.pred 	%p45, %p44;
	@%p45 bra 	$L__BB637_53;
	mul.wide.u32 	%rd458, %r205, 8;
	add.s64 	%rd459, %rd2, %rd458;
	ld.global.u64 	%rd118, [%rd459];
	or.b64  	%rd460, %rd512, %rd118;
	and.b64  	%rd461, %rd460, -4294967296;
	setp.ne.s64 	%p46, %rd461, 0;
	@%p46 bra 	$L__BB637_48;
	cvt.u32.u64 	%r194, %rd118;
	cvt.u32.u64 	%r195, %rd512;
	rem.u32 	%r196, %r195, %r194;
	cvt.u64.u32 	%rd513, %r196;
	bra.uni 	$L__BB637_49;
$L__BB637_48:
	rem.s64 	%rd513, %rd512, %rd118;
$L__BB637_49:
	add.s64 	%rd463, %rd1, %rd458;
	ld.global.u64 	%rd122, [%rd463];
	mad.lo.s64 	%rd515, %rd122, %rd513, %rd515;
	or.b64  	%rd464, %rd511, %rd118;
	and.b64  	%rd465, %rd464, -4294967296;
	setp.ne.s64 	%p47, %rd465, 0;
	@%p47 bra 	$L__BB637_51;
	cvt.u32.u64 	%r197, %rd118;
	cvt.u32.u64 	%r198, %rd511;
	rem.u32 	%r199, %r198, %r197;
	cvt.u64.u32 	%rd514, %r199;
	bra.uni 	$L__BB637_52;
$L__BB637_51:
	rem.s64 	%rd514, %rd511, %rd118;
$L__BB637_52:
	mad.lo.s64 	%rd516, %rd514, %rd122, %rd516;
$L__BB637_53:
	shl.b64 	%rd466, %rd515, 1;
	add.s64 	%rd467, %rd3, %rd466;
	ld.global.u16 	%rs3, [%rd467];
	abs.s16 	%rs4, %rs3;
	shl.b64 	%rd468, %rd516, 1;
	add.s64 	%rd469, %rd3, %rd468;
	ld.global.u16 	%rs5, [%rd469];
	abs.s16 	%rs6, %rs5;
	add.s16 	%rs7, %rs6, %rs4;
	st.shared.u16 	[%r5], %rs7;
	bra.uni 	$L__BB637_114;
$L__BB637_54:
	cvt.u64.u32 	%rd548, %r4;
	setp.le.u64 	%p2, %rd262, %rd548;
	@%p2 bra 	$L__BB637_114;
	cvt.u32.u64 	%r23, %rd261;
	add.s32 	%r209, %r23, -1;
	setp.lt.s32 	%p3, %r209, 0;
	mov.b64 	%rd557, 0;
	@%p3 bra 	$L__BB637_113;
	and.b32  	%r25, %r23, 7;
	setp.lt.u32 	%p4, %r209, 7;
	mov.b64 	%rd557, 0;
	@%p4 bra 	$L__BB637_84;
	add.s32 	%r207, %r23, -4;
	and.b32  	%r57, %r23, -8;
	neg.s32 	%r206, %r57;
	mov.b64 	%rd557, 0;
$L__BB637_58:
	.pragma "nounroll";
	add.s32 	%r30, %r207, 3;
	mul.wide.u32 	%rd270, %r30, 8;
	add.s64 	%rd271, %rd2, %rd270;
	ld.global.u64 	%rd133, [%rd271];
	or.b64  	%rd272, %rd548, %rd133;
	and.b64  	%rd273, %rd272, -4294967296;
	setp.ne.s64 	%p5, %rd273, 0;
	@%p5 bra 	$L__BB637_60;
	cvt.u32.u64 	%r58, %rd133;
	cvt.u32.u64 	%r59, %rd548;
	div.u32 	%r60, %r59, %r58;
	mul.lo.s32 	%r61, %r60, %r58;
	sub.s32 	%r62, %r59, %r61;
	cvt.u64.u32 	%rd519, %r60;
	cvt.u64.u32 	%rd520, %r62;
	bra.uni 	$L__BB637_61;
$L__BB637_60:
	div.s64 	%rd519, %rd548, %rd133;
	mul.lo.s64 	%rd274, %rd519, %rd133;
	sub.s64 	%rd520, %rd548, %rd274;
$L__BB637_61:
	add.s64 	%rd276, %rd1, %rd270;
	ld.global.u64 	%rd277, [%rd276];
	mad.lo.s64 	%rd140, %rd277, %rd520, %rd557;
	add.s32 	%r31, %r207, 2;
	mul.wide.u32 	%rd278, %r31, 8;
	add.s64 	%rd279, %rd2, %rd278;
	ld.global.u64 	%rd141, [%rd279];
	or.b64  	%rd280, %rd519, %rd141;
	and.b64  	%rd281, %rd280, -4294967296;
	setp.ne.s64 	%p6, %rd281, 0;
	@%p6 bra 	$L__BB637_63;
	cvt.u32.u64 	%r63, %rd141;
	cvt.u32.u64 	%r64, %rd519;
	div.u32 	%r65, %r64, %r63;
	mul.lo.s32 	%r66, %r65, %r63;
	sub.s32 	%r67, %r64, %r66;
	cvt.u64.u32 	%rd521, %r65;
	cvt.u64.u32 	%rd522, %r67;
	bra.uni 	$L__BB637_64;
$L__BB637_63:
	div.s64 	%rd521, %rd519, %rd141;
	mul.lo.s64 	%rd282, %rd521, %rd141;
	sub.s64 	%rd522, %rd519, %rd282;
$L__BB637_64:
	add.s64 	%rd284, %rd1, %rd278;
	ld.global.u64 	%rd285, [%rd284];
	mad.lo.s64 	%rd148, %rd285, %rd522, %rd140;
	add.s32 	%r32, %r207, 1;
	mul.wide.u32 	%rd286, %r32, 8;
	add.s64 	%rd287, %rd2, %rd286;
	ld.global.u64 	%rd149, [%rd287];
	or.b64  	%rd288, %rd521, %rd149;
	and.b64  	%rd289, %rd288, -4294967296;
	setp.ne.s64 	%p7, %rd289, 0;
	@%p7 bra 	$L__BB637_66;
	cvt.u32.u64 	%r68, %rd149;
	cvt.u32.u64 	%r69, %rd521;
	div.u32 	%r70, %r69, %r68;
	mul.lo.s32 	%r71, %r70, %r68;
	sub.s32 	%r72, %r69, %r71;
	cvt.u64.u32 	%rd523, %r70;
	cvt.u64.u32 	%rd524, %r72;
	bra.uni 	$L__BB637_67;
$L__BB637_66:
	div.s64 	%rd523, %rd521, %rd149;
	mul.lo.s64 	%rd290, %rd523, %rd149;
	sub.s64 	%rd524, %rd521, %rd290;
$L__BB637_67:
	add.s64 	%rd292, %rd1, %rd286;
	ld.global.u64 	%rd293, [%rd292];
	mad.lo.s64 	%rd156, %rd293, %rd524, %rd148;
	add.s32 	%r33, %r207, -4;
	mul.wide.u32 	%rd294, %r207, 8;
	add.s64 	%rd295, %rd2, %rd294;
	ld.global.u64 	%rd157, [%rd295];
	or.b64  	%rd296, %rd523, %rd157;
	and.b64  	%rd297, %rd296, -4294967296;
	setp.ne.s64 	%p8, %rd297, 0;
	@%p8 bra 	$L__BB637_69;
	cvt.u32.u64 	%r73, %rd157;
	cvt.u32.u64 	%r74, %rd523;
	div.u32 	%r75, %r74, %r73;
	mul.lo.s32 	%r76, %r75, %r73;
	sub.s32 	%r77, %r74, %r76;
	cvt.u64.u32 	%rd525, %r75;
	cvt.u64.u32 	%rd526, %r77;
	bra.uni 	$L__BB637_70;
$L__BB637_69:
	div.s64 	%rd525, %rd523, %rd157;
	mul.lo.s64 	%rd298, %rd525, %rd157;
	sub.s64 	%rd526, %rd523, %rd298;
$L__BB637_70:
	add.s64 	%rd300, %rd1, %rd294;
	ld.global.u64 	%rd301, [%rd300];
	mad.lo.s64 	%rd164, %rd301, %rd526, %rd156;
	add.s32 	%r34, %r207, -1;
	mul.wide.u32 	%rd302, %r34, 8;
	add.s64 	%rd303, %rd2, %rd302;
	ld.global.u64 	%rd165, [%rd303];
	or.b64  	%rd304, %rd525, %rd165;
	and.b64  	%rd305, %rd304, -4294967296;
	setp.ne.s64 	%p9, %rd305, 0;
	@%p9 bra 	$L__BB637_72;
	cvt.u32.u64 	%r78, %rd165;
	cvt.u32.u64 	%r79, %rd525;
	div.u32 	%r80, %r79, %r78;
	mul.lo.s32 	%r81, %r80, %r78;
	sub.s32 	%r82, %r79, %r81;
	cvt.u64.u32 	%rd527, %r80;
	cvt.u64.u32 	%rd528, %r82;
	bra.uni 	$L__BB637_73;
$L__BB637_72:
	div.s64 	%rd527, %rd525, %rd165;
	mul.lo.s64 	%rd306, %rd527, %rd165;
	sub.s64 	%rd528, %rd525, %rd306;
$L__BB637_73:
	add.s64 	%rd308, %rd1, %rd302;
	ld.global.u64 	%rd309, [%rd308];
	mad.lo.s64 	%rd172, %rd309, %rd528, %rd164;
	add.s32 	%r35, %r207, -2;
	mul.wide.u32 	%rd310, %r35, 8;
	add.s64 	%rd311, %rd2, %rd310;
	ld.global.u64 	%rd173, [%rd311];
	or.b64  	%rd312, %rd527, %rd173;
	and.b64  	%rd313, %rd312, -4294967296;
	setp.ne.s64 	%p10, %rd313, 0;
	@%p10 bra 	$L__BB637_75;
	cvt.u32.u64 	%r83, %rd173;
	cvt.u32.u64 	%r84, %rd527;
	div.u32 	%r85, %r84, %r83;
	mul.lo.s32 	%r86, %r85, %r83;
	sub.s32 	%r87, %r84, %r86;
	cvt.u64.u32 	%rd529, %r85;
	cvt.u64.u32 	%rd530, %r87;
	bra.uni 	$L__BB637_76;
$L__BB637_75:
	div.s64 	%rd529, %rd527, %rd173;
	mul.lo.s64 	%rd314, %rd529, %rd173;
	sub.s64 	%rd530, %rd527, %rd314;
$L__BB637_76:
	add.s64 	%rd316, %rd1, %rd310;
	ld.global.u64 	%rd317, [%rd316];
	mad.lo.s64 	%rd180, %rd317, %rd530, %rd172;
	add.s32 	%r36, %r207, -3;
	mul.wide.u32 	%rd318, %r36, 8;
	add.s64 	%rd319, %rd2, %rd318;
	ld.global.u64 	%rd181, [%rd319];
	or.b64  	%rd320, %rd529, %rd181;
	and.b64  	%rd321, %rd320, -4294967296;
	setp.ne.s64 	%p11, %rd321, 0;
	@%p11 bra 	$L__BB637_78;
	cvt.u32.u64 	%r88, %rd181;
	cvt.u32.u64 	%r89, %rd529;
	div.u32 	%r90, %r89, %r88;
	mul.lo.s32 	%r91, %r90, %r88;
	sub.s32 	%r92, %r89, %r91;
	cvt.u64.u32 	%rd531, %r90;
	cvt.u64.u32 	%rd532, %r92;
	bra.uni 	$L__BB637_79;
$L__BB637_78:
	div.s64 	%rd531, %rd529, %rd181;
	mul.lo.s64 	%rd322, %rd531, %rd181;
	sub.s64 	%rd532, %rd529, %rd322;
$L__BB637_79:
	add.s64 	%rd324, %rd1, %rd318;
	ld.global.u64 	%rd325, [%rd324];
	mad.lo.s64 	%rd188, %rd325, %rd532, %rd180;
	mul.wide.u32 	%rd326, %r33, 8;
	add.s64 	%rd327, %rd2, %rd326;
	ld.global.u64 	%rd189, [%rd327];
	or.b64  	%rd328, %rd531, %rd189;
	and.b64  	%rd329, %rd328, -4294967296;
	setp.ne.s64 	%p12, %rd329, 0;
	@%p12 bra 	$L__BB637_81;
	cvt.u32.u64 	%r93, %rd189;
	cvt.u32.u64 	%r94, %rd531;
	div.u32 	%r95, %r94, %r93;
	mul.lo.s32 	%r96, %r95, %r93;
	sub.s32 	%r97, %r94, %r96;
	cvt.u64.u32 	%rd548, %r95;
	cvt.u64.u32 	%rd534, %r97;
	bra.uni 	$L__BB637_82;
$L__BB637_81:
	div.s64 	%rd548, %rd531, %rd189;
	mul.lo.s64 	%rd330, %rd548, %rd189;
	sub.s64 	%rd534, %rd531, %rd330;
$L__BB637_82:
	add.s64 	%rd332, %rd1, %rd326;
	ld.global.u64 	%rd333, [%rd332];
	mad.lo.s64 	%rd557, %rd333, %rd534, %rd188;
	add.s32 	%r207, %r207, -8;
	add.s32 	%r206, %r206, 8;
	setp.ne.s32 	%p13, %r206, 0;
	@%p13 bra 	$L__BB637_58;
	add.s32 	%r209, %r207, 3;
$L__BB637_84:
	setp.eq.s32 	%p14, %r25, 0;
	@%p14 bra 	$L__BB637_113;
	and.b32  	%r41, %r23, 3;
	setp.lt.u32 	%p15, %r25, 4;
	@%p15 bra 	$L__BB637_99;
	mul.wide.u32 	%rd335, %r209, 8;
	add.s64 	%rd336, %rd2, %rd335;
	ld.global.u64 	%rd200, [%rd336];
	or.b64  	%rd337, %rd548, %rd200;
	and.b64  	%rd338, %rd337, -4294967296;
	setp.ne.s64 	%p16, %rd338, 0;
	@%p16 bra 	$L__BB637_88;
	cvt.u32.u64 	%r98, %rd200;
	cvt.u32.u64 	%r99, %rd548;
	div.u32 	%r100, %r99, %r98;
	mul.lo.s32 	%r101, %r100, %r98;
	sub.s32 	%r102, %r99, %r101;
	cvt.u64.u32 	%rd538, %r100;
	cvt.u64.u32 	%rd539, %r102;
	bra.uni 	$L__BB637_89;
$L__BB637_88:
	div.s64 	%rd538, %rd548, %rd200;
	mul.lo.s64 	%rd339, %rd538, %rd200;
	sub.s64 	%rd539, %rd548, %rd339;
$L__BB637_89:
	add.s64 	%rd341, %rd1, %rd335;
	ld.global.u64 	%rd342, [%rd341];
	mad.lo.s64 	%rd207, %rd342, %rd539, %rd557;
	add.s32 	%r42, %r209, -1;
	mul.wide.u32 	%rd343, %r42, 8;
	add.s64 	%rd344, %rd2, %rd343;
	ld.global.u64 	%rd208, [%rd344];
	or.b64  	%rd345, %rd538, %rd208;
	and.b64  	%rd346, %rd345, -4294967296;
	setp.ne.s64 	%p17, %rd346, 0;
	@%p17 bra 	$L__BB637_91;
	cvt.u32.u64 	%r103, %rd208;
	cvt.u32.u64 	%r104, %rd538;
	div.u32 	%r105, %r104, %r103;
	mul.lo.s32 	%r106, %r105, %r103;
	sub.s32 	%r107, %r104, %r106;
	cvt.u64.u32 	%rd540, %r105;
	cvt.u64.u32 	%rd541, %r107;
	bra.uni 	$L__BB637_92;
$L__BB637_91:
	div.s64 	%rd540, %rd538, %rd208;
	mul.lo.s64 	%rd347, %rd540, %rd208;
	sub.s64 	%rd541, %rd538, %rd347;
$L__BB637_92:
	add.s64 	%rd349, %rd1, %rd343;
	ld.global.u64 	%rd350, [%rd349];
	mad.lo.s64 	%rd215, %rd350, %rd541, %rd207;
	add.s32 	%r43, %r209, -2;
	mul.wide.u32 	%rd351, %r43, 8;
	add.s64 	%rd352, %rd2, %rd351;
	ld.global.u64 	%rd216, [%rd352];
	or.b64  	%rd353, %rd540, %rd216;
	and.b64  	%rd354, %rd353, -4294967296;
	setp.ne.s64 	%p18, %rd354, 0;
	@%p18 bra 	$L__BB637_94;
	cvt.u32.u64 	%r108, %rd216;
	cvt.u32.u64 	%r109, %rd540;
	div.u32 	%r110, %r109, %r108;
	mul.lo.s32 	%r111, %r110, %r108;
	sub.s32 	%r112, %r109, %r111;
	cvt.u64.u32 	%rd542, %r110;
	cvt.u64.u32 	%rd543, %r112;
	bra.uni 	$L__BB637_95;
$L__BB637_94:
	div.s64 	%rd542, %rd540, %rd216;
	mul.lo.s64 	%rd355, %rd542, %rd216;
	sub.s64 	%rd543, %rd540, %rd355;
$L__BB637_95:
	add.s64 	%rd357, %rd1, %rd351;
	ld.global.u64 	%rd358, [%rd357];
	mad.lo.s64 	%rd223, %rd358, %rd543, %rd215;
	add.s32 	%r44, %r209, -3;
	mul.wide.u32 	%rd359, %r44, 8;
	add.s64 	%rd360, %rd2, %rd359;
	ld.global.u64 	%rd224, [%rd360];
	or.b64  	%rd361, %rd542, %rd224;
	and.b64  	%rd362, %rd361, -4294967296;
	setp.ne.s64 	%p19, %rd362, 0;
	@%p19 bra 	$L__BB637_97;
	cvt.u32.u64 	%r113, %rd224;
	cvt.u32.u64 	%r114, %rd542;
	div.u32 	%r115, %r114, %r113;
	mul.lo.s32 	%r116, %r115, %r113;
	sub.s32 	%r117, %r114, %r116;
	cvt.u64.u32 	%rd548, %r115;
	cvt.u64.u32 	%rd545, %r117;
	bra.uni 	$L__BB637_98;
$L__BB637_97:
	div.s64 	%rd548, %rd542, %rd224;
	mul.lo.s64 	%rd363, %rd548, %rd224;
	sub.s64 	%rd545, %rd542, %rd363;
$L__BB637_98:
	add.s64 	%rd365, %rd1, %rd359;
	ld.global.u64 	%rd366, [%rd365];
	mad.lo.s64 	%rd557, %rd366, %rd545, %rd223;
	add.s32 	%r209, %r209, -4;
$L__BB637_99:
	setp.eq.s32 	%p20, %r41, 0;
	@%p20 bra 	$L__BB637_113;
	setp.eq.s32 	%p21, %r41, 1;
	@%p21 bra 	$L__BB637_108;
	mul.wide.u32 	%rd368, %r209, 8;
	add.s64 	%rd369, %rd2, %rd368;
	ld.global.u64 	%rd235, [%rd369];
	or.b64  	%rd370, %rd548, %rd235;
	and.b64  	%rd371, %rd370, -4294967296;
	setp.ne.s64 	%p22, %rd371, 0;
	@%p22 bra 	$L__BB637_103;
	cvt.u32.u64 	%r118, %rd235;
	cvt.u32.u64 	%r119, %rd548;
	div.u32 	%r120, %r119, %r118;
	mul.lo.s32 	%r121, %r120, %r118;
	sub.s32 	%r122, %r119, %r121;
	cvt.u64.u32 	%rd549, %r120;
	cvt.u64.u32 	%rd550, %r122;
	bra.uni 	$L__BB637_104;
$L__BB637_103:
	div.s64 	%rd549, %rd548, %rd235;
	mul.lo.s64 	%rd372, %rd549, %rd235;
	sub.s64 	%rd550, %rd548, %rd372;
$L__BB637_104:
	add.s64 	%rd374, %rd1, %rd368;
	ld.global.u64 	%rd375, [%rd374];
	mad.lo.s64 	%rd242, %rd375, %rd550, %rd557;
	add.s32 	%r47, %r209, -1;
	mul.wide.u32 	%rd376, %r47, 8;
	add.s64 	%rd377, %rd2, %rd376;
	ld.global.u64 	%rd243, [%rd377];
	or.b64  	%rd378, %rd549, %rd243;
	and.b64  	%rd379, %rd378, -4294967296;
	setp.ne.s64 	%p23, %rd379, 0;
	@%p23 bra 	$L__BB637_106;
	cvt.u32.u64 	%r123, %rd243;
	cvt.u32.u64 	%r124, %rd549;
	div.u32 	%r125, %r124, %r123;
	mul.lo.s32 	%r126, %r125, %r123;
	sub.s32 	%r127, %r124, %r126;
	cvt.u64.u32 	%rd548, %r125;
	cvt.u64.u32 	%rd552, %r127;
	bra.uni 	$L__BB637_107;
$L__BB637_106:
	div.s64 	%rd548, %rd549, %rd243;
	mul.lo.s64 	%rd380, %rd548, %rd243;
	sub.s64 	%rd552, %rd549, %rd380;
$L__BB637_107:
	add.s64 	%rd382, %rd1, %rd376;
	ld.global.u64 	%rd383, [%rd382];
	mad.lo.s64 	%rd557, %rd383, %rd552, %rd242;
	add.s32 	%r209, %r209, -2;
$L__BB637_108:
	and.b32  	%r128, %r23, 1;
	setp.eq.b32 	%p24, %r128, 1;
	not.pred 	%p25, %p24;
	@%p25 bra 	$L__BB637_113;
	mul.wide.u32 	%rd384, %r209, 8;
	add.s64 	%rd385, %rd2, %rd384;
	ld.global.u64 	%rd254, [%rd385];
	or.b64  	%rd386, %rd548, %rd254;
	and.b64  	%rd387, %rd386, -4294967296;
	setp.ne.s64 	%p26, %rd387, 0;
	@%p26 bra 	$L__BB637_111;
	cvt.u32.u64 	%r129, %rd254;
	cvt.u32.u64 	%r130, %rd548;
	rem.u32 	%r131, %r130, %r129;
	cvt.u64.u32 	%rd556, %r131;
	bra.uni 	$L__BB637_112;
$L__BB637_111:
	rem.s64 	%rd556, %rd548, %rd254;
$L__BB637_112:
	add.s64 	%rd389, %rd1, %rd384;
	ld.global.u64 	%rd390, [%rd389];
	mad.lo.s64 	%rd557, %rd390, %rd556, %rd557;
$L__BB637_113:
	shl.b64 	%rd391, %rd557, 1;
	add.s64 	%rd392, %rd3, %rd391;
	ld.global.u16 	%rs2, [%rd392];
	st.shared.u16 	[%r5], %rs2;
$L__BB637_114:
	bar.sync 	0;
	setp.lt.u32 	%p48, %r211, 66;
	@%p48 bra 	$L__BB637_118;
$L__BB637_115:
	shr.u32 	%r51, %r211, 1;
	setp.ge.u32 	%p49, %r1, %r51;
	@%p49 bra 	$L__BB637_117;
	ld.shared.u16 	%rs8, [%r5];
	abs.s16 	%rs9, %rs8;
	and.b32  	%r200, %r211, 2046;
	add.s32 	%r201, %r5, %r200;
	ld.shared.u16 	%rs10, [%r201];
	abs.s16 	%rs11, %rs10;
	add.s16 	%rs12, %rs11, %rs9;
	st.shared.u16 	[%r5], %rs12;
$L__BB637_117:
	bar.sync 	0;
	setp.gt.u32 	%p50, %r211, 131;
	mov.u32 	%r211, %r51;
	@%p50 bra 	$L__BB637_115;
$L__BB637_118:
	setp.gt.u32 	%p51, %r1, 31;
	@%p51 bra 	$L__BB637_121;
	ld.volatile.shared.u16 	%rs13, [%r5];
	abs.s16 	%rs14, %rs13;
	ld.volatile.shared.u16 	%rs15, [%r5+64];
	abs.s16 	%rs16, %rs15;
	add.s16 	%rs17, %rs16, %rs14;
	st.volatile.shared.u16 	[%r5], %rs17;
	ld.volatile.shared.u16 	%rs18, [%r5];
	abs.s16 	%rs19, %rs18;
	ld.volatile.shared.u16 	%rs20, [%r5+32];
	abs.s16 	%rs21, %rs20;
	add.s16 	%rs22, %rs21, %rs19;
	st.volatile.shared.u16 	[%r5], %rs22;
	ld.volatile.shared.u16 	%rs23, [%r5];
	abs.s16 	%rs24, %rs23;
	ld.volatile.shared.u16 	%rs25, [%r5+16];
	abs.s16 	%rs26, %rs25;
	add.s16 	%rs27, %rs26, %rs24;
	st.volatile.shared.u16 	[%r5], %rs27;
	ld.volatile.shared.u16 	%rs28, [%r5];
	abs.s16 	%rs29, %rs28;
	ld.volatile.shared.u16 	%rs30, [%r5+8];
	abs.s16 	%rs31, %rs30;
	add.s16 	%rs32, %rs31, %rs29;
	st.volatile.shared.u16 	[%r5], %rs32;
	ld.volatile.shared.u16 	%rs33, [%r5];
	abs.s16 	%rs34, %rs33;
	ld.volatile.shared.u16 	%rs35, [%r5+4];
	abs.s16 	%rs36, %rs35;
	add.s16 	%rs37, %rs36, %rs34;
	st.volatile.shared.u16 	[%r5], %rs37;
	ld.volatile.shared.u16 	%rs38, [%r5];
	abs.s16 	%rs39, %rs38;
	ld.volatile.shared.u16 	%rs40, [%r5+2];
	abs.s16 	%rs41, %rs40;
	add.s16 	%rs42, %rs41, %rs39;
	st.volatile.shared.u16 	[%r5], %rs42;
	setp.ne.s32 	%p52, %r1, 0;
	@%p52 bra 	$L__BB637_121;
	ld.shared.u16 	%rs43, [reducel1sdata_i16];
	cvta.to.global.u64 	%rd470, %rd260;
	mul.wide.u32 	%rd471, %r2, 2;
	add.s64 	%rd472, %rd470, %rd471;
	st.global.u16 	[%rd472], %rs43;
$L__BB637_121:
	ret;

}
	// .globl	contiguous_reducel12_i16
.visible .entry contiguous_reducel12_i16(
	.param .u64 .ptr .align 1 contiguous_reducel12_i16_param_0,
	.param .u64 .ptr .align 1 contiguous_reducel12_i16_param_1,
	.param .u64 .ptr .align 1 contiguous_reducel12_i16_param_2,
	.param .u64 .ptr .align 1 contiguous_reducel12_i16_param_3,
	.param .u64 contiguous_reducel12_i16_param_4,
	.param .u64 contiguous_reducel12_i16_param_5,
	.param .u64 contiguous_reducel12_i16_param_6
)
{
	.reg .pred 	%p<53>;
	.reg .b16 	%rs<44>;
	.reg .b32 	%r<216>;
	.reg .b64 	%rd<572>;

	ld.param.u64 	%rd266, [contiguous_reducel12_i16_param_1];
	ld.param.u64 	%rd267, [contiguous_reducel12_i16_param_2];
	ld.param.u64 	%rd268, [contiguous_reducel12_i16_param_3];
	ld.param.u64 	%rd263, [contiguous_reducel12_i16_param_4];
	ld.param.u64 	%rd264, [contiguous_reducel12_i16_param_5];
	ld.param.u64 	%rd265, [contiguous_reducel12_i16_param_6];
	cvta.to.global.u64 	%rd1, %rd268;
	cvta.to.global.u64 	%rd2, %rd267;
	cvta.to.global.u64 	%rd571, %rd266;
	mov.u32 	%r1, %tid.x;
	mov.u32 	%r2, %ctaid.x;
	mov.u32 	%r215, %ntid.x;
	mul.lo.s32 	%r51, %r2, %r215;
	shl.b32 	%r52, %r51, 1;
	add.s32 	%r4, %r52, %r1;
	shl.b32 	%r53, %r1, 1;
	mov.u32 	%r54, reducel1sdata_i16;
	add.s32 	%r5, %r54, %r53;
	mov.b16 	%rs1, 0;
	st.shared.u16 	[%r5], %rs1;
	add.s32 	%r55, %r4, %r215;
	cvt.u64.u32 	%rd4, %r55;
	setp.le.u64 	%p1, %rd264, %rd4;
	@%p1 bra 	$L__BB638_54;
	cvt.u64.u32 	%rd401, %r4;
	mov.u32 	%r132, %ctaid.y;
	cvt.u64.u32 	%rd402, %r132;
	mul.lo.s64 	%rd403, %rd264, %rd402;
	add.s64 	%rd525, %rd403, %rd401;
	add.s64 	%rd523, %rd403, %rd4;
	cvt.u32.u64 	%r6, %rd263;
	add.s32 	%r209, %r6, -1;
	setp.lt.s32 	%p27, %r209, 0;
	mov.b64 	%rd529, 0;
	mov.u64 	%rd530, %rd529;
	@%p27 bra 	$L__BB638_53;
	setp.lt.u32 	%p28, %r209, 3;
	mov.b64 	%rd530, 0;
	mov.u64 	%rd529, %rd530;
	@%p28 bra 	$L__BB638_30;
	add.s32 	%r207, %r6, -2;
	and.b32  	%r133, %r6, -4;
	neg.s32 	%r206, %r133;
	mov.b64 	%rd530, 0;
$L__BB638_4:
	.pragma "nounroll";
	add.s32 	%r12, %r207, 1;
	mul.wide.u32 	%rd407, %r12, 8;
	add.s64 	%rd408, %rd2, %rd407;
	ld.global.u64 	%rd11, [%rd408];
	or.b64  	%rd409, %rd525, %rd11;
	and.b64  	%rd410, %rd409, -4294967296;
	setp.ne.s64 	%p29, %rd410, 0;
	@%p29 bra 	$L__BB638_6;
	cvt.u32.u64 	%r134, %rd11;
	cvt.u32.u64 	%r135, %rd525;
	div.u32 	%r136, %r135, %r134;
	mul.lo.s32 	%r137, %r136, %r134;
	sub.s32 	%r138, %r135, %r137;
	cvt.u64.u32 	%rd491, %r136;
	cvt.u64.u32 	%rd492, %r138;
	bra.uni 	$L__BB638_7;
$L__BB638_6:
	div.s64 	%rd491, %rd525, %rd11;
	mul.lo.s64 	%rd411, %rd491, %rd11;
	sub.s64 	%rd492, %rd525, %rd411;
$L__BB638_7:
	mul.wide.u32 	%rd412, %r12, 8;
	add.s64 	%rd413, %rd1, %rd412;
	ld.global.u64 	%rd18, [%rd413];
	mad.lo.s64 	%rd19, %rd18, %rd492, %rd529;
	or.b64  	%rd414, %rd523, %rd11;
	and.b64  	%rd415, %rd414, -4294967296;
	setp.ne.s64 	%p30, %rd415, 0;
	@%p30 bra 	$L__BB638_9;
	cvt.u32.u64 	%r139, %rd11;
	cvt.u32.u64 	%r140, %rd523;
	div.u32 	%r141, %r140, %r139;
	mul.lo.s32 	%r142, %r141, %r139;
	sub.s32 	%r143, %r140, %r142;
	cvt.u64.u32 	%rd493, %r141;
	cvt.u64.u32 	%rd494, %r143;
	bra.uni 	$L__BB638_10;
$L__BB638_9:
	div.s64 	%rd493, %rd523, %rd11;
	mul.lo.s64 	%rd416, %rd493, %rd11;
	sub.s64 	%rd494, %rd523, %rd416;
$L__BB638_10:
	mad.lo.s64 	%rd26, %rd494, %rd18, %rd530;
	mul.wide.u32 	%rd417, %r207, 8;
	add.s64 	%rd418, %rd2, %rd417;
	ld.global.u64 	%rd27, [%rd418];
	or.b64  	%rd419, %rd491, %rd27;
	and.b64  	%rd420, %rd419, -4294967296;
	setp.ne.s64 	%p31, %rd420, 0;
	@%p31 bra 	$L__BB638_12;
	cvt.u32.u64 	%r144, %rd27;
	cvt.u32.u64 	%r145, %rd491;
	div.u32 	%r146, %r145, %r144;
	mul.lo.s32 	%r147, %r146, %r144;
	sub.s32 	%r148, %r145, %r147;
	cvt.u64.u32 	%rd495, %r146;
	cvt.u64.u32 	%rd496, %r148;
	bra.uni 	$L__BB638_13;
$L__BB638_12:
	div.s64 	%rd495, %rd491, %rd27;
	mul.lo.s64 	%rd421, %rd495, %rd27;
	sub.s64 	%rd496, %rd491, %rd421;
$L__BB638_13:
	mul.wide.u32 	%rd422, %r207, 8;
	add.s64 	%rd423, %rd1, %rd422;
	ld.global.u64 	%rd34, [%rd423];
	mad.lo.s64 	%rd35, %rd34, %rd496, %rd19;
	or.b64  	%rd424, %rd493, %rd27;
	and.b64  	%rd425, %rd424, -4294967296;
	setp.ne.s64 	%p32, %rd425, 0;
	@%p32 bra 	$L__BB638_15;
	cvt.u32.u64 	%r149, %rd27;
	cvt.u32.u64 	%r150, %rd493;
	div.u32 	%r151, %r150, %r149;
	mul.lo.s32 	%r152, %r151, %r149;
	sub.s32 	%r153, %r150, %r152;
	cvt.u64.u32 	%rd497, %r151;
	cvt.u64.u32 	%rd498, %r153;
	bra.uni 	$L__BB638_16;
$L__BB638_15:
	div.s64 	%rd497, %rd493, %rd27;
	mul.lo.s64 	%rd426, %rd497, %rd27;
	sub.s64 	%rd498, %rd493, %rd426;
$L__BB638_16:
	mad.lo.s64 	%rd42, %rd498, %rd34, %rd26;
	add.s32 	%r13, %r207, -1;
	mul.wide.u32 	%rd427, %r13, 8;
	add.s64 	%rd428, %rd2, %rd427;
	ld.global.u64 	%rd43, [%rd428];
	or.b64  	%rd429, %rd495, %rd43;
	and.b64  	%rd430, %rd429, -4294967296;
	setp.ne.s64 	%p33, %rd430, 0;
	@%p33 bra 	$L__BB638_18;
	cvt.u32.u64 	%r154, %rd43;
	cvt.u32.u64 	%r155, %rd495;
	div.u32 	%r156, %r155, %r154;
	mul.lo.s32 	%r157, %r156, %r154;
	sub.s32 	%r158, %r155, %r157;
	cvt.u64.u32 	%rd499, %r156;
	cvt.u64.u32 	%rd500, %r158;
	bra.uni 	$L__BB638_19;
$L__BB638_18:
	div.s64 	%rd499, %rd495, %rd43;
	mul.lo.s64 	%rd431, %rd499, %rd43;
	sub.s64 	%rd500, %rd495, %rd431;
$L__BB638_19:
	mul.wide.u32 	%rd432, %r13, 8;
	add.s64 	%rd433, %rd1, %rd432;
	ld.global.u64 	%rd50, [%rd433];
	mad.lo.s64 	%rd51, %rd50, %rd500, %rd35;
	or.b64  	%rd434, %rd497, %rd43;
	and.b64  	%rd435, %rd434, -4294967296;
	setp.ne.s64 	%p34, %rd435, 0;
	@%p34 bra 	$L__BB638_21;
	cvt.u32.u64 	%r159, %rd43;
	cvt.u32.u64 	%r160, %rd497;
	div.u32 	%r161, %r160, %r159;
	mul.lo.s32 	%r162, %r161, %r159;
	sub.s32 	%r163, %r160, %r162;
	cvt.u64.u32 	%rd501, %r161;
	cvt.u64.u32 	%rd502, %r163;
	bra.uni 	$L__BB638_22;
$L__BB638_21:
	div.s64 	%rd501, %rd497, %rd43;
	mul.lo.s64 	%rd436, %rd501, %rd43;
	sub.s64 	%rd502, %rd497, %rd436;
$L__BB638_22:
	mad.lo.s64 	%rd58, %rd502, %rd50, %rd42;
	add.s32 	%r164, %r207, -2;
	mul.wide.u32 	%rd437, %r164, 8;
	add.s64 	%rd438, %rd2, %rd437;
	ld.global.u64 	%rd59, [%rd438];
	or.b64  	%rd439, %rd499, %rd59;
	and.b64  	%rd440, %rd439, -4294967296;
	setp.ne.s64 	%p35, %rd440, 0;
	@%p35 bra 	$L__BB638_24;
	cvt.u32.u64 	%r165, %rd59;
	cvt.u32.u64 	%r166, %rd499;
	div.u32 	%r167, %r166, %r165;
	mul.lo.s32 	%r168, %r167, %r165;
	sub.s32 	%r169, %r166, %r168;
	cvt.u64.u32 	%rd525, %r167;
	cvt.u64.u32 	%rd504, %r169;
	bra.uni 	$L__BB638_25;
$L__BB638_24:
	div.s64 	%rd525, %rd499, %rd59;
	mul.lo.s64 	%rd441, %rd525, %rd59;
	sub.s64 	%rd504, %rd499, %rd441;
$L__BB638_25:
	mul.wide.u32 	%rd442, %r164, 8;
	add.s64 	%rd443, %rd1, %rd442;
	ld.global.u64 	%rd66, [%rd443];
	mad.lo.s64 	%rd529, %rd66, %rd504, %rd51;
	or.b64  	%rd444, %rd501, %rd59;
	and.b64  	%rd445, %rd444, -4294967296;
	setp.ne.s64 	%p36, %rd445, 0;
	@%p36 bra 	$L__BB638_27;
	cvt.u32.u64 	%r171, %rd59;
	cvt.u32.u64 	%r172, %rd501;
	div.u32 	%r173, %r172, %r171;
	mul.lo.s32 	%r174, %r173, %r171;
	sub.s32 	%r175, %r172, %r174;
	cvt.u64.u32 	%rd523, %r173;
	cvt.u64.u32 	%rd506, %r175;
	bra.uni 	$L__BB638_28;
$L__BB638_27:
	div.s64 	%rd523, %rd501, %rd59;
	mul.lo.s64 	%rd446, %rd523, %rd59;
	sub.s64 	%rd506, %rd501, %rd446;
$L__BB638_28:
	mad.lo.s64 	%rd530, %rd506, %rd66, %rd58;
	add.s32 	%r207, %r207, -4;
	add.s32 	%r206, %r206, 4;
	setp.ne.s32 	%p37, %r206, 0;
	@%p37 bra 	$L__BB638_4;
	add.s32 	%r209, %r207, 1;
$L__BB638_30:
	and.b32  	%r18, %r6, 3;
	setp.eq.s32 	%p38, %r18, 0;
	@%p38 bra 	$L__BB638_53;
	setp.eq.s32 	%p39, %r18, 1;
	@%p39 bra 	$L__BB638_45;
	mul.wide.u32 	%rd448, %r209, 8;
	add.s64 	%rd449, %rd2, %rd448;
	ld.global.u64 	%rd81, [%rd449];
	or.b64  	%rd450, %rd525, %rd81;
	and.b64  	%rd451, %rd450, -4294967296;
	setp.ne.s64 	%p40, %rd451, 0;
	@%p40 bra 	$L__BB638_34;
	cvt.u32.u64 	%r176, %rd81;
	cvt.u32.u64 	%r177, %rd525;
	div.u32 	%r178, %r177, %r176;
	mul.lo.s32 	%r179, %r178, %r176;
	sub.s32 	%r180, %r177, %r179;
	cvt.u64.u32 	%rd513, %r178;
	cvt.u64.u32 	%rd514, %r180;
	bra.uni 	$L__BB638_35;
$L__BB638_34:
	div.s64 	%rd513, %rd525, %rd81;
	mul.lo.s64 	%rd452, %rd513, %rd81;
	sub.s64 	%rd514, %rd525, %rd452;
$L__BB638_35:
	add.s64 	%rd454, %rd1, %rd448;
	ld.global.u64 	%rd88, [%rd454];
	mad.lo.s64 	%rd89, %rd88, %rd514, %rd529;
	or.b64  	%rd455, %rd523, %rd81;
	and.b64  	%rd456, %rd455, -4294967296;
	setp.ne.s64 	%p41, %rd456, 0;
	@%p41 bra 	$L__BB638_37;
	cvt.u32.u64 	%r181, %rd81;
	cvt.u32.u64 	%r182, %rd523;
	div.u32 	%r183, %r182, %r181;
	mul.lo.s32 	%r184, %r183, %r181;
	sub.s32 	%r185, %r182, %r184;
	cvt.u64.u32 	%rd515, %r183;
	cvt.u64.u32 	%rd516, %r185;
	bra.uni 	$L__BB638_38;
$L__BB638_37:
	div.s64 	%rd515, %rd523, %rd81;
	mul.lo.s64 	%rd457, %rd515, %rd81;
	sub.s64 	%rd516, %rd523, %rd457;
$L__BB638_38:
	mad.lo.s64 	%rd96, %rd516, %rd88, %rd530;
	add.s32 	%r19, %r209, -1;
	mul.wide.u32 	%rd458, %r19, 8;
	add.s64 	%rd459, %rd2, %rd458;
	ld.global.u64 	%rd97, [%rd459];
	or.b64  	%rd460, %rd513, %rd97;
	and.b64  	%rd461, %rd460, -4294967296;
	setp.ne.s64 	%p42, %rd461, 0;
	@%p42 bra 	$L__BB638_40;
	cvt.u32.u64 	%r186, %rd97;
	cvt.u32.u64 	%r187, %rd513;
	div.u32 	%r188, %r187, %r186;
	mul.lo.s32 	%r189, %r188, %r186;
	sub.s32 	%r190, %r187, %r189;
	cvt.u64.u32 	%rd525, %r188;
	cvt.u64.u32 	%rd518, %r190;
	bra.uni 	$L__BB638_41;
$L__BB638_40:
	div.s64 	%rd525, %rd513, %rd97;
	mul.lo.s64 	%rd462, %rd525, %rd97;
	sub.s64 	%rd518, %rd513, %rd462;
$L__BB638_41:
	add.s64 	%rd464, %rd1, %rd458;
	ld.global.u64 	%rd104, [%rd464];
	mad.lo.s64 	%rd529, %rd104, %rd518, %rd89;
	or.b64  	%rd465, %rd515, %rd97;
	and.b64  	%rd466, %rd465, -4294967296;
	setp.ne.s64 	%p43, %rd466, 0;
	@%p43 bra 	$L__BB638_43;
	cvt.u32.u64 	%r191, %rd97;
	cvt.u32.u64 	%r192, %rd515;
	div.u32 	%r193, %r192, %r191;
	mul.lo.s32 	%r194, %r193, %r191;
	sub.s32 	%r195, %r192, %r194;
	cvt.u64.u32 	%rd523, %r193;
	cvt.u64.u32 	%rd520, %r195;
	bra.uni 	$L__BB638_44;
$L__BB638_43:
	div.s64 	%rd523, %rd515, %rd97;
	mul.lo.s64 	%rd467, %rd523, %rd97;
	sub.s64 	%rd520, %rd515, %rd467;
$L__BB638_44:
	mad.lo.s64 	%rd530, %rd520, %rd104, %rd96;
	add.s32 	%r209, %r209, -2;
$L__BB638_45:
	and.b32  	%r196, %r6, 1;
	setp.eq.b32 	%p44, %r196, 1;
	not.pred 	%p45, %p44;
	@%p45 bra 	$L__BB638_53;
	mul.wide.u32 	%rd468, %r209, 8;
	add.s64 	%rd469, %rd2, %rd468;
	ld.global.u64 	%rd119, [%rd469];
	or.b64  	%rd470, %rd525, %rd119;
	and.b64  	%rd471, %rd470, -4294967296;
	setp.ne.s64 	%p46, %rd471, 0;
	@%p46 bra 	$L__BB638_48;
	cvt.u32.u64 	%r197, %rd119;
	cvt.u32.u64 	%r198, %rd525;
	rem.u32 	%r199, %r198, %r197;
	cvt.u64.u32 	%rd527, %r199;
	bra.uni 	$L__BB638_49;
$L__BB638_48:
	rem.s64 	%rd527, %rd525, %rd119;
$L__BB638_49:
	add.s64 	%rd473, %rd1, %rd468;
	ld.global.u64 	%rd123, [%rd473];
	mad.lo.s64 	%rd529, %rd123, %rd527, %rd529;
	or.b64  	%rd474, %rd523, %rd119;
	and.b64  	%rd475, %rd474, -4294967296;
	setp.ne.s64 	%p47, %rd475, 0;
	@%p47 bra 	$L__BB638_51;
	cvt.u32.u64 	%r200, %rd119;
	cvt.u32.u64 	%r201, %rd523;
	rem.u32 	%r202, %r201, %r200;
	cvt.u64.u32 	%rd528, %r202;
	bra.uni 	$L__BB638_52;
$L__BB638_51:
	rem.s64 	%rd528, %rd523, %rd119;
$L__BB638_52:
	mad.lo.s64 	%rd530, %rd528, %rd123, %rd530;
$L__BB638_53:
	shl.b64 	%rd476, %rd529, 1;
	add.s64 	%rd477, %rd571, %rd476;
	ld.global.u16 	%rs3, [%rd477];
	abs.s16 	%rs4, %rs3;
	shl.b64 	%rd478, %rd530, 1;
	add.s64 	%rd479, %rd571, %rd478;
	ld.global.u16 	%rs5, [%rd479];
	abs.s16 	%rs6, %rs5;
	add.s16 	%rs7, %rs6, %rs4;
	st.shared.u16 	[%r5], %rs7;
	bra.uni 	$L__BB638_114;
$L__BB638_54:
	cvt.u64.u32 	%rd131, %r4;
	setp.le.u64 	%p2, %rd264, %rd131;
	@%p2 bra 	$L__BB638_114;
	mov.u32 	%r56, %ctaid.y;
	cvt.u64.u32 	%rd269, %r56;
	mad.lo.s64 	%rd562, %rd264, %rd269, %rd131;
	cvt.u32.u64 	%r22, %rd263;
	add.s32 	%r213, %r22, -1;
	setp.lt.s32 	%p3, %r213, 0;
	@%p3 bra 	$L__BB638_113;
	and.b32  	%r24, %r22, 7;
	setp.lt.u32 	%p4, %r213, 7;
	@%p4 bra 	$L__BB638_84;
	add.s32 	%r211, %r22, -4;
	and.b32  	%r57, %r22, -8;
	neg.s32 	%r210, %r57;
$L__BB638_58:
	.pragma "nounroll";
	add.s32 	%r29, %r211, 3;
	mul.wide.u32 	%rd271, %r29, 8;
	add.s64 	%rd272, %rd2, %rd271;
	ld.global.u64 	%rd135, [%rd272];
	or.b64  	%rd273, %rd562, %rd135;
	and.b64  	%rd274, %rd273, -4294967296;
	setp.ne.s64 	%p5, %rd274, 0;
	@%p5 bra 	$L__BB638_60;
	cvt.u32.u64 	%r58, %rd135;
	cvt.u32.u64 	%r59, %rd562;
	div.u32 	%r60, %r59, %r58;
	mul.lo.s32 	%r61, %r60, %r58;
	sub.s32 	%r62, %r59, %r61;
	cvt.u64.u32 	%rd533, %r60;
	cvt.u64.u32 	%rd534, %r62;
	bra.uni 	$L__BB638_61;
$L__BB638_60:
	div.s64 	%rd533, %rd562, %rd135;
	mul.lo.s64 	%rd275, %rd533, %rd135;
	sub.s64 	%rd534, %rd562, %rd275;
$L__BB638_61:
	add.s64 	%rd277, %rd1, %rd271;
	ld.global.u64 	%rd278, [%rd277];
	mul.lo.s64 	%rd142, %rd278, %rd534;
	add.s32 	%r30, %r211, 2;
	mul.wide.u32 	%rd279, %r30, 8;
	add.s64 	%rd280, %rd2, %rd279;
	ld.global.u64 	%rd143, [%rd280];
	or.b64  	%rd281, %rd533, %rd143;
	and.b64  	%rd282, %rd281, -4294967296;
	setp.ne.s64 	%p6, %rd282, 0;
	@%p6 bra 	$L__BB638_63;
	cvt.u32.u64 	%r63, %rd143;
	cvt.u32.u64 	%r64, %rd533;
	div.u32 	%r65, %r64, %r63;
	mul.lo.s32 	%r66, %r65, %r63;
	sub.s32 	%r67, %r64, %r66;
	cvt.u64.u32 	%rd535, %r65;
	cvt.u64.u32 	%rd536, %r67;
	bra.uni 	$L__BB638_64;
$L__BB638_63:
	div.s64 	%rd535, %rd533, %rd143;
	mul.lo.s64 	%rd283, %rd535, %rd143;
	sub.s64 	%rd536, %rd533, %rd283;
$L__BB638_64:
	add.s64 	%rd285, %rd1, %rd279;
	ld.global.u64 	%rd286, [%rd285];
	mad.lo.s64 	%rd150, %rd286, %rd536, %rd142;
	add.s32 	%r31, %r211, 1;
	mul.wide.u32 	%rd287, %r31, 8;
	add.s64 	%rd288, %rd2, %rd287;
	ld.global.u64 	%rd151, [%rd288];
	or.b64  	%rd289, %rd535, %rd151;
	and.b64  	%rd290, %rd289, -4294967296;
	setp.ne.s64 	%p7, %rd290, 0;
	@%p7 bra 	$L__BB638_66;
	cvt.u32.u64 	%r68, %rd151;
	cvt.u32.u64 	%r69, %rd535;
	div.u32 	%r70, %r69, %r68;
	mul.lo.s32 	%r71, %r70, %r68;
	sub.s32 	%r72, %r69, %r71;
	cvt.u64.u32 	%rd537, %r70;
	cvt.u64.u32 	%rd538, %r72;
	bra.uni 	$L__BB638_67;
$L__BB638_66:
	div.s64 	%rd537, %rd535, %rd151;
	mul.lo.s64 	%rd291, %rd537, %rd151;
	sub.s64 	%rd538, %rd535, %rd291;
$L__BB638_67:
	add.s64 	%rd293, %rd1, %rd287;
	ld.global.u64 	%rd294, [%rd293];
	mad.lo.s64 	%rd158, %rd294, %rd538, %rd150;
	add.s32 	%r32, %r211, -4;
	mul.wide.u32 	%rd295, %r211, 8;
	add.s64 	%rd296, %rd2, %rd295;
	ld.global.u64 	%rd159, [%rd296];
	or.b64  	%rd297, %rd537, %rd159;
	and.b64  	%rd298, %rd297, -4294967296;
	setp.ne.s64 	%p8, %rd298, 0;
	@%p8 bra 	$L__BB638_69;
	cvt.u32.u64 	%r73, %rd159;
	cvt.u32.u64 	%r74, %rd537;
	div.u32 	%r75, %r74, %r73;
	mul.lo.s32 	%r76, %r75, %r73;
	sub.s32 	%r77, %r74, %r76;
	cvt.u64.u32 	%rd539, %r75;
	cvt.u64.u32 	%rd540, %r77;
	bra.uni 	$L__BB638_70;
$L__BB638_69:
	div.s64 	%rd539, %rd537, %rd159;
	mul.lo.s64 	%rd299, %rd539, %rd159;
	sub.s64 	%rd540, %rd537, %rd299;
$L__BB638_70:
	add.s64 	%rd301, %rd1, %rd295;
	ld.global.u64 	%rd302, [%rd301];
	mad.lo.s64 	%rd166, %rd302, %rd540, %rd158;
	add.s32 	%r33, %r211, -1;
	mul.wide.u32 	%rd303, %r33, 8;
	add.s64 	%rd304, %rd2, %rd303;
	ld.global.u64 	%rd167, [%rd304];
	or.b64  	%rd305, %rd539, %rd167;
	and.b64  	%rd306, %rd305, -4294967296;
	setp.ne.s64 	%p9, %rd306, 0;
	@%p9 bra 	$L__BB638_72;
	cvt.u32.u64 	%r78, %rd167;
	cvt.u32.u64 	%r79, %rd539;
	div.u32 	%r80, %r79, %r78;
	mul.lo.s32 	%r81, %r80, %r78;
	sub.s32 	%r82, %r79, %r81;
	cvt.u64.u32 	%rd541, %r80;
	cvt.u64.u32 	%rd542, %r82;
	bra.uni 	$L__BB638_73;
$L__BB638_72:
	div.s64 	%rd541, %rd539, %rd167;
	mul.lo.s64 	%rd307, %rd541, %rd167;
	sub.s64 	%rd542, %rd539, %rd307;
$L__BB638_73:
	add.s64 	%rd309, %rd1, %rd303;
	ld.global.u64 	%rd310, [%rd309];
	mad.lo.s64 	%rd174, %rd310, %rd542, %rd166;
	add.s32 	%r34, %r211, -2;
	mul.wide.u32 	%rd311, %r34, 8;
	add.s64 	%rd312, %rd2, %rd311;
	ld.global.u64 	%rd175, [%rd312];
	or.b64  	%rd313, %rd541, %rd175;
	and.b64  	%rd314, %rd313, -4294967296;
	setp.ne.s64 	%p10, %rd314, 0;
	@%p10 bra 	$L__BB638_75;
	cvt.u32.u64 	%r83, %rd175;
	cvt.u32.u64 	%r84, %rd541;
	div.u32 	%r85, %r84, %r83;
	mul.lo.s32 	%r86, %r85, %r83;
	sub.s32 	%r87, %r84, %r86;
	cvt.u64.u32 	%rd543, %r85;
	cvt.u64.u32 	%rd544, %r87;
	bra.uni 	$L__BB638_76;
$L__BB638_75:
	div.s64 	%rd543, %rd541, %rd175;
	mul.lo.s64 	%rd315, %rd543, %rd175;
	sub.s64 	%rd544, %rd541, %rd315;
$L__BB638_76:
	add.s64 	%rd317, %rd1, %rd311;
	ld.global.u64 	%rd318, [%rd317];
	mad.lo.s64 	%rd182, %rd318, %rd544, %rd174;
	add.s32 	%r35, %r211, -3;
	mul.wide.u32 	%rd319, %r35, 8;
	add.s64 	%rd320, %rd2, %rd319;
	ld.global.u64 	%rd183, [%rd320];
	or.b64  	%rd321, %rd543, %rd183;
	and.b64  	%rd322, %rd321, -4294967296;
	setp.ne.s64 	%p11, %rd322, 0;
	@%p11 bra 	$L__BB638_78;
	cvt.u32.u64 	%r88, %rd183;
	cvt.u32.u64 	%r89, %rd543;
	div.u32 	%r90, %r89, %r88;
	mul.lo.s32 	%r91, %r90, %r88;
	sub.s32 	%r92, %r89, %r91;
	cvt.u64.u32 	%rd545, %r90;
	cvt.u64.u32 	%rd546, %r92;
	bra.uni 	$L__BB638_79;
$L__BB638_78:
	div.s64 	%rd545, %rd543, %rd183;
	mul.lo.s64 	%rd323, %rd545, %rd183;
	sub.s64 	%rd546, %rd543, %rd323;
$L__BB638_79:
	add.s64 	%rd325, %rd1, %rd319;
	ld.global.u64 	%rd326, [%rd325];
	mad.lo.s64 	%rd190, %rd326, %rd546, %rd182;
	mul.wide.u32 	%rd327, %r32, 8;
	add.s64 	%rd328, %rd2, %rd327;
	ld.global.u64 	%rd191, [%rd328];
	or.b64  	%rd329, %rd545, %rd191;
	and.b64  	%rd330, %rd329, -4294967296;
	setp.ne.s64 	%p12, %rd330, 0;
	@%p12 bra 	$L__BB638_81;
	cvt.u32.u64 	%r93, %rd191;
	cvt.u32.u64 	%r94, %rd545;
	div.u32 	%r95, %r94, %r93;
	mul.lo.s32 	%r96, %r95, %r93;
	sub.s32 	%r97, %r94, %r96;
	cvt.u64.u32 	%rd562, %r95;
	cvt.u64.u32 	%rd548, %r97;
	bra.uni 	$L__BB638_82;
$L__BB638_81:
	div.s64 	%rd562, %rd545, %rd191;
	mul.lo.s64 	%rd331, %rd562, %rd191;
	sub.s64 	%rd548, %rd545, %rd331;
$L__BB638_82:
	add.s64 	%rd333, %rd1, %rd327;
	ld.global.u64 	%rd334, [%rd333];
	mad.lo.s64 	%rd335, %rd334, %rd548, %rd190;
	shl.b64 	%rd336, %rd335, 1;
	add.s64 	%rd571, %rd571, %rd336;
	add.s32 	%r211, %r211, -8;
	add.s32 	%r210, %r210, 8;
	setp.ne.s32 	%p13, %r210, 0;
	@%p13 bra 	$L__BB638_58;
	add.s32 	%r213, %r211, 3;
$L__BB638_84:
	setp.eq.s32 	%p14, %r24, 0;
	@%p14 bra 	$L__BB638_113;
	and.b32  	%r40, %r22, 3;
	setp.lt.u32 	%p15, %r24, 4;
	@%p15 bra 	$L__BB638_99;
	mul.wide.u32 	%rd338, %r213, 8;
	add.s64 	%rd339, %rd2, %rd338;
	ld.global.u64 	%rd202, [%rd339];
	or.b64  	%rd340, %rd562, %rd202;
	and.b64  	%rd341, %rd340, -4294967296;
	setp.ne.s64 	%p16, %rd341, 0;
	@%p16 bra 	$L__BB638_88;
	cvt.u32.u64 	%r98, %rd202;
	cvt.u32.u64 	%r99, %rd562;
	div.u32 	%r100, %r99, %r98;
	mul.lo.s32 	%r101, %r100, %r98;
	sub.s32 	%r102, %r99, %r101;
	cvt.u64.u32 	%rd552, %r100;
	cvt.u64.u32 	%rd553, %r102;
	bra.uni 	$L__BB638_89;
$L__BB638_88:
	div.s64 	%rd552, %rd562, %rd202;
	mul.lo.s64 	%rd342, %rd552, %rd202;
	sub.s64 	%rd553, %rd562, %rd342;
$L__BB638_89:
	add.s64 	%rd344, %rd1, %rd338;
	ld.global.u64 	%rd345, [%rd344];
	mul.lo.s64 	%rd209, %rd345, %rd553;
	add.s32 	%r41, %r213, -1;
	mul.wide.u32 	%rd346, %r41, 8;
	add.s64 	%rd347, %rd2, %rd346;
	ld.global.u64 	%rd210, [%rd347];
	or.b64  	%rd348, %rd552, %rd210;
	and.b64  	%rd349, %rd348, -4294967296;
	setp.ne.s64 	%p17, %rd349, 0;
	@%p17 bra 	$L__BB638_91;
	cvt.u32.u64 	%r103, %rd210;
	cvt.u32.u64 	%r104, %rd552;
	div.u32 	%r105, %r104, %r103;
	mul.lo.s32 	%r106, %r105, %r103;
	sub.s32 	%r107, %r104, %r106;
	cvt.u64.u32 	%rd554, %r105;
	cvt.u64.u32 	%rd555, %r107;
	bra.uni 	$L__BB638_92;
$L__BB638_91:
	div.s64 	%rd554, %rd552, %rd210;
	mul.lo.s64 	%rd350, %rd554, %rd210;
	sub.s64 	%rd555, %rd552, %rd350;
$L__BB638_92:
	add.s64 	%rd352, %rd1, %rd346;
	ld.global.u64 	%rd353, [%rd352];
	mad.lo.s64 	%rd217, %rd353, %rd555, %rd209;
	add.s32 	%r42, %r213, -2;
	mul.wide.u32 	%rd354, %r42, 8;
	add.s64 	%rd355, %rd2, %rd354;
	ld.global.u64 	%rd218, [%rd355];
	or.b64  	%rd356, %rd554, %rd218;
	and.b64  	%rd357, %rd356, -4294967296;
	setp.ne.s64 	%p18, %rd357, 0;
	@%p18 bra 	$L__BB638_94;
	cvt.u32.u64 	%r108, %rd218;
	cvt.u32.u64 	%r109, %rd554;
	div.u32 	%r110, %r109, %r108;
	mul.lo.s32 	%r111, %r110, %r108;
	sub.s32 	%r112, %r109, %r111;
	cvt.u64.u32 	%rd556, %r110;
	cvt.u64.u32 	%rd557, %r112;
	bra.uni 	$L__BB638_95;
$L__BB638_94:
	div.s64 	%rd556, %rd554, %rd218;
	mul.lo.s64 	%rd358, %rd556, %rd218;
	sub.s64 	%rd557, %rd554, %rd358;
$L__BB638_95:
	add.s64 	%rd360, %rd1, %rd354;
	ld.global.u64 	%rd361, [%rd360];
	mad.lo.s64 	%rd225, %rd361, %rd557, %rd217;
	add.s32 	%r43, %r213, -3;
	mul.wide.u32 	%rd362, %r43, 8;
	add.s64 	%rd363, %rd2, %rd362;
	ld.global.u64 	%rd226, [%rd363];
	or.b64  	%rd364, %rd556, %rd226;
	and.b64  	%rd365, %rd364, -4294967296;
	setp.ne.s64 	%p19, %rd365, 0;
	@%p19 bra 	$L__BB638_97;
	cvt.u32.u64 	%r113, %rd226;
	cvt.u32.u64 	%r114, %rd556;
	div.u32 	%r115, %r114, %r113;
	mul.lo.s32 	%r116, %r115, %r113;
	sub.s32 	%r117, %r114, %r116;
	cvt.u64.u32 	%rd562, %r115;
	cvt.u64.u32 	%rd559, %r117;
	bra.uni 	$L__BB638_98;
$L__BB638_97:
	div.s64 	%rd562, %rd556, %rd226;
	mul.lo.s64 	%rd366, %rd562, %rd226;
	sub.s64 	%rd559, %rd556, %rd366;
$L__BB638_98:
	add.s64 	%rd368, %rd1, %rd362;
	ld.global.u64 	%rd369, [%rd368];
	mad.lo.s64 	%rd370, %rd369, %rd559, %rd225;
	shl.b64 	%rd371, %rd370, 1;
	add.s64 	%rd571, %rd571, %rd371;
	add.s32 	%r213, %r213, -4;
$L__BB638_99:
	setp.eq.s32 	%p20, %r40, 0;
	@%p20 bra 	$L__BB638_113;
	setp.eq.s32 	%p21, %r40, 1;
	@%p21 bra 	$L__BB638_108;
	mul.wide.u32 	%rd373, %r213, 8;
	add.s64 	%rd374, %rd2, %rd373;
	ld.global.u64 	%rd237, [%rd374];
	or.b64  	%rd375, %rd562, %rd237;
	and.b64  	%rd376, %rd375, -4294967296;
	setp.ne.s64 	%p22, %rd376, 0;
	@%p22 bra 	$L__BB638_103;
	cvt.u32.u64 	%r118, %rd237;
	cvt.u32.u64 	%r119, %rd562;
	div.u32 	%r120, %r119, %r118;
	mul.lo.s32 	%r121, %r120, %r118;
	sub.s32 	%r122, %r119, %r121;
	cvt.u64.u32 	%rd563, %r120;
	cvt.u64.u32 	%rd564, %r122;
	bra.uni 	$L__BB638_104;
$L__BB638_103:
	div.s64 	%rd563, %rd562, %rd237;
	mul.lo.s64 	%rd377, %rd563, %rd237;
	sub.s64 	%rd564, %rd562, %rd377;
$L__BB638_104:
	add.s64 	%rd379, %rd1, %rd373;
	ld.global.u64 	%rd380, [%rd379];
	mul.lo.s64 	%rd244, %rd380, %rd564;
	add.s32 	%r46, %r213, -1;
	mul.wide.u32 	%rd381, %r46, 8;
	add.s64 	%rd382, %rd2, %rd381;
	ld.global.u64 	%rd245, [%rd382];
	or.b64  	%rd383, %rd563, %rd245;
	and.b64  	%rd384, %rd383, -4294967296;
	setp.ne.s64 	%p23, %rd384, 0;
	@%p23 bra 	$L__BB638_106;
	cvt.u32.u64 	%r123, %rd245;
	cvt.u32.u64 	%r124, %rd563;
	div.u32 	%r125, %r124, %r123;
	mul.lo.s32 	%r126, %r125, %r123;
	sub.s32 	%r127, %r124, %r126;
	cvt.u64.u32 	%rd562, %r125;
	cvt.u64.u32 	%rd566, %r127;
	bra.uni 	$L__BB638_107;
$L__BB638_106:
	div.s64 	%rd562, %rd563, %rd245;
	mul.lo.s64 	%rd385, %rd562, %rd245;
	sub.s64 	%rd566, %rd563, %rd385;
$L__BB638_107:
	add.s64 	%rd387, %rd1, %rd381;
	ld.global.u64 	%rd388, [%rd387];
	mad.lo.s64 	%rd389, %rd388, %rd566, %rd244;
	shl.b64 	%rd390, %rd389, 1;
	add.s64 	%rd571, %rd571, %rd390;
	add.s32 	%r213, %r213, -2;
$L__BB638_108:
	and.b32  	%r128, %r22, 1;
	setp.eq.b32 	%p24, %r128, 1;
	not.pred 	%p25, %p24;
	@%p25 bra 	$L__BB638_113;
	mul.wide.u32 	%rd391, %r213, 8;
	add.s64 	%rd392, %rd2, %rd391;
	ld.global.u64 	%rd256, [%rd392];
	or.b64  	%rd393, %rd562, %rd256;
	and.b64  	%rd394, %rd393, -4294967296;
	setp.ne.s64 	%p26, %rd394, 0;
	@%p26 bra 	$L__BB638_111;
	cvt.u32.u64 	%r129, %rd256;
	cvt.u32.u64 	%r130, %rd562;
	rem.u32 	%r131, %r130, %r129;
	cvt.u64.u32 	%rd570, %r131;
	bra.uni 	$L__BB638_112;
$L__BB638_111:
	rem.s64 	%rd570, %rd562, %rd256;
$L__BB638_112:
	add.s64 	%rd396, %rd1, %rd391;
	ld.global.u64 	%rd397, [%rd396];
	mul.lo.s64 	%rd398, %rd397, %rd570;
	shl.b64 	%rd399, %rd398, 1;
	add.s64 	%rd571, %rd571, %rd399;
$L__BB638_113:
	ld.global.u16 	%rs2, [%rd571];
	st.shared.u16 	[%r5], %rs2;
$L__BB638_114:
	bar.sync 	0;
	setp.lt.u32 	%p48, %r215, 66;
	@%p48 bra 	$L__BB638_118;
$L__BB638_115:
	shr.u32 	%r50, %r215, 1;
	setp.ge.u32 	%p49, %r1, %r50;
	@%p49 bra 	$L__BB638_117;
	ld.shared.u16 	%rs8, [%r5];
	abs.s16 	%rs9, %rs8;
	and.b32  	%r203, %r215, 2046;
	add.s32 	%r204, %r5, %r203;
	ld.shared.u16 	%rs10, [%r204];
	abs.s16 	%rs11, %rs10;
	add.s16 	%rs12, %rs11, %rs9;
	st.shared.u16 	[%r5], %rs12;
$L__BB638_117:
	bar.sync 	0;
	setp.gt.u32 	%p50, %r215, 131;
	mov.u32 	%r215, %r50;
	@%p50 bra 	$L__BB638_115;
$L__BB638_118:
	setp.gt.u32 	%p51, %r1, 31;
	@%p51 bra 	$L__BB638_121;
	ld.volatile.shared.u16 	%rs13, [%r5];
	abs.s16 	%rs14, %rs13;
	ld.volatile.shared.u16 	%rs15, [%r5+64];
	abs.s16 	%rs16, %rs15;
	add.s16 	%rs17, %rs16, %rs14;
	st.volatile.shared.u16 	[%r5], %rs17;
	ld.volatile.shared.u16 	%rs18, [%r5];
	abs.s16 	%rs19, %rs18;
	ld.volatile.shared.u16 	%rs20, [%r5+32];
	abs.s16 	%rs21, %rs20;
	add.s16 	%rs22, %rs21, %rs19;
	st.volatile.shared.u16 	[%r5], %rs22;
	ld.volatile.shared.u16 	%rs23, [%r5];
	abs.s16 	%rs24, %rs23;
	ld.volatile.shared.u16 	%rs25, [%r5+16];
	abs.s16 	%rs26, %rs25;
	add.s16 	%rs27, %rs26, %rs24;
	st.volatile.shared.u16 	[%r5], %rs27;
	ld.volatile.shared.u16 	%rs28, [%r5];
	abs.s16 	%rs29, %rs28;
	ld.volatile.shared.u16 	%rs30, [%r5+8];
	abs.s16 	%rs31, %rs30;
	add.s16 	%rs32, %rs31, %rs29;
	st.volatile.shared.u16 	[%r5], %rs32;
	ld.volatile.shared.u16 	%rs33, [%r5];
	abs.s16 	%rs34, %rs33;
	ld.volatile.shared.u16 	%rs35, [%r5+4];
	abs.s16 	%rs36, %rs35;
	add.s16 	%rs37, %rs36, %rs34;
	st.volatile.shared.u16 	[%r5], %rs37;
	ld.volatile.shared.u16 	%rs38, [%r5];
	abs.s16 	%rs39, %rs38;
	ld.volatile.shared.u16 	%rs40, [%r5+2];
	abs.s16 	%rs41, %rs40;
	add.s16 	%rs42, %rs41, %rs39;
	st.volatile.shared.u16 	[%r5], %rs42;
	setp.ne.s32 	%p52, %r1, 0;
	@%p52 bra 	$L__BB638_121;
	ld.param.u64 	%rd486, [contiguous_reducel12_i16_param_0];
	ld.shared.u16 	%rs43, [reducel1sdata_i16];
	cvt.u64.u32 	%rd480, %r2;
	mov.u32 	%r205, %ctaid.y;
	cvt.u64.u32 	%rd481, %r205;
	mad.lo.s64 	%rd482, %rd265, %rd481, %rd480;
	cvta.to.global.u64 	%rd483, %rd486;
	shl.b64 	%rd484, %rd482, 1;
	add.s64 	%rd485, %rd483, %rd484;
	st.global.u16 	[%rd485], %rs43;
$L__BB638_121:
	ret;

}
	// .globl	contiguous_reducel122_i16
.visible .entry contiguous_reducel122_i16(
	.param .u64 .ptr .align 1 contiguous_reducel122_i16_param_0,
	.param .u64 .ptr .align 1 contiguous_reducel122_i16_param_1,
	.param .u64 contiguous_reducel122_i16_param_2,
	.param .u64 contiguous_reducel122_i16_param_3
)
{
	.reg .pred 	%p<8>;
	.reg .b16 	%rs<44>;
	.reg .b32 	%r<19>;
	.reg .b64 	%rd<27>;

	ld.param.u64 	%rd4, [contiguous_reducel122_i16_param_0];
	ld.param.u64 	%rd7, [contiguous_reducel122_i16_param_1];
	ld.param.u64 	%rd5, [contiguous_reducel122_i16_param_2];
	ld.param.u64 	%rd6, [contiguous_reducel122_i16_param_3];
	cvta.to.global.u64 	%rd1, %rd7;
	mov.u32 	%r1, %tid.x;
	mov.u32 	%r2, %ctaid.x;
	mov.u32 	%r18, %ntid.x;
	mul.lo.s32 	%r8, %r2, %r18;
	shl.b32 	%r9, %r8, 1;
	add.s32 	%r4, %r9, %r1;
	shl.b32 	%r10, %r1, 1;
	mov.u32 	%r11, reducel1sdata_i16;
	add.s32 	%r5, %r11, %r10;
	mov.b16 	%rs1, 0;
	st.shared.u16 	[%r5], %rs1;
	add.s32 	%r12, %r4, %r18;
	cvt.u64.u32 	%rd2, %r12;
	setp.le.u64 	%p1, %rd5, %rd2;
	@%p1 bra 	$L__BB639_2;
	cvt.u64.u32 	%rd12, %r4;
	mov.u32 	%r14, %ctaid.y;
	cvt.u64.u32 	%rd13, %r14;
	mul.lo.s64 	%rd14, %rd5, %rd13;
	add.s64 	%rd15, %rd14, %rd12;
	shl.b64 	%rd16, %rd15, 1;
	add.s64 	%rd17, %rd1, %rd16;
	ld.global.u16 	%rs3, [%rd17];
	abs.s16 	%rs4, %rs3;
	add.s64 	%rd18, %rd14, %rd2;
	shl.b64 	%rd19, %rd18, 1;
	add.s64 	%rd20, %rd1, %rd19;
	ld.global.u16 	%rs5, [%rd20];
	abs.s16 	%rs6, %rs5;
	add.s16 	%rs7, %rs6, %rs4;
	st.shared.u16 	[%r5], %rs7;
	bra.uni 	$L__BB639_4;
$L__BB639_2:
	cvt.u64.u32 	%rd3, %r4;
	setp.le.u64 	%p2, %rd5, %rd3;
	@%p2 bra 	$L__BB639_4;
	mov.u32 	%r13, %ctaid.y;
	cvt.u64.u32 	%rd8, %r13;
	mad.lo.s64 	%rd9, %rd5, %rd8, %rd3;
	shl.b64 	%rd10, %rd9, 1;
	add.s64 	%rd11, %rd1, %rd10;
	ld.global.u16 	%rs2, [%rd11];
	st.shared.u16 	[%r5], %rs2;
$L__BB639_4:
	bar.sync 	0;
	setp.lt.u32 	%p3, %r18, 66;
	@%p3 bra 	$L__BB639_8;
$L__BB639_5:
	shr.u32 	%r7, %r18, 1;
	setp.ge.u32 	%p4, %r1, %r7;
	@%p4 bra 	$L__BB639_7;
	ld.shared.u16 	%rs8, [%r5];
	abs.s16 	%rs9, %rs8;
	and.b32  	%r15, %r18, 2046;
	add.s32 	%r16, %r5, %r15;
	ld.shared.u16 	%rs10, [%r16];
	abs.s16 	%rs11, %rs10;
	add.s16 	%rs12, %rs11, %rs9;
	st.shared.u16 	[%r5], %rs12;
$L__BB639_7:
	bar.sync 	0;
	setp.gt.u32 	%p5, %r18, 131;
	mov.u32 	%r18, %r7;
	@%p5 bra 	$L__BB639_5;
$L__BB639_8:
	setp.gt.u32 	%p6, %r1, 31;
	@%p6 bra 	$L__BB639_11;
	ld.volatile.shared.u16 	%rs13, [%r5];
	abs.s16 	%rs14, %rs13;
	ld.volatile.shared.u16 	%rs15, [%r5+64];
	abs.s16 	%rs16, %rs15;
	add.s16 	%rs17, %rs16, %rs14;
	st.volatile.shared.u16 	[%r5], %rs17;
	ld.volatile.shared.u16 	%rs18, [%r5];
	abs.s16 	%rs19, %rs18;
	ld.volatile.shared.u16 	%rs20, [%r5+32];
	abs.s16 	%rs21, %rs20;
	add.s16 	%rs22, %rs21, %rs19;
	st.volatile.shared.u16 	[%r5], %rs22;
	ld.volatile.shared.u16 	%rs23, [%r5];
	abs.s16 	%rs24, %rs23;
	ld.volatile.shared.u16 	%rs25, [%r5+16];
	abs.s16 	%rs26, %rs25;
	add.s16 	%rs27, %rs26, %rs24;
	st.volatile.shared.u16 	[%r5], %rs27;
	ld.volatile.shared.u16 	%rs28, [%r5];
	abs.s16 	%rs29, %rs28;
	ld.volatile.shared.u16 	%rs30, [%r5+8];
	abs.s16 	%rs31, %rs30;
	add.s16 	%rs32, %rs31, %rs29;
	st.volatile.shared.u16 	[%r5], %rs32;
	ld.volatile.shared.u16 	%rs33, [%r5];
	abs.s16 	%rs34, %rs33;
	ld.volatile.shared.u16 	%rs35, [%r5+4];
	abs.s16 	%rs36, %rs35;
	add.s16 	%rs37, %rs36, %rs34;
	st.volatile.shared.u16 	[%r5], %rs37;
	ld.volatile.shared.u16 	%rs38, [%r5];
	abs.s16 	%rs39, %rs38;
	ld.volatile.shared.u16 	%rs40, [%r5+2];
	abs.s16 	%rs41, %rs40;
	add.s16 	%rs42, %rs41, %rs39;
	st.volatile.shared.u16 	[%r5], %rs42;
	setp.ne.s32 	%p7, %r1, 0;
	@%p7 bra 	$L__BB639_11;
	ld.shared.u16 	%rs43, [reducel1sdata_i16];
	cvt.u64.u32 	%rd21, %r2;
	mov.u32 	%r17, %ctaid.y;
	cvt.u64.u32 	%rd22, %r17;
	mad.lo.s64 	%rd23, %rd6, %rd22, %rd21;
	cvta.to.global.u64 	%rd24, %rd4;
	shl.b64 	%rd25, %rd23, 1;
	add.s64 	%rd26, %rd24, %rd25;
	st.global.u16 	[%rd26], %rs43;
$L__BB639_11:
	ret;

}
	// .globl	contiguous_reducel13_i16
.visible .entry contiguous_reducel13_i16(
	.param .u64 .ptr .align 1 contiguous_reducel13_i16_param_0,
	.param .u64 .ptr .align 1 contiguous_reducel13_i16_param_1,
	.param .u64 .ptr .align 1 contiguous_reducel13_i16_param_2,
	.param .u64 .ptr .align 1 contiguous_reducel13_i16_param_3,
	.param .u64 contiguous_reducel13_i16_param_4,
	.param .u64 contiguous_reducel13_i16_param_5,
	.param .u64 contiguous_reducel13_i16_param_6
)
{
	.reg .pred 	%p<38>;
	.reg .b16 	%rs<86>;
	.reg .b32 	%r<204>;
	.reg .b64 	%rd<308>;

	ld.param.u64 	%rd144, [contiguous_reducel13_i16_param_0];
	ld.param.u64 	%rd145, [contiguous_reducel13_i16_param_1];
	ld.param.u64 	%rd148, [contiguous_reducel13_i16_param_2];
	ld.param.u64 	%rd149, [contiguous_reducel13_i16_param_3];
	ld.param.u64 	%rd146, [contiguous_reducel13_i16_param_4];
	ld.param.u64 	%rd147, [contiguous_reducel13_i16_param_5];
	ld.param.u64 	%rd150, [contiguous_reducel13_i16_param_6];
	cvta.to.global.u64 	%rd1, %rd149;
	cvta.to.global.u64 	%rd2, %rd148;
	mov.u32 	%r1, %tid.y;
	mov.u32 	%r2, %ntid.x;
	mov.u32 	%r3, %tid.x;
	mad.lo.s32 	%r64, %r1, %r2, %r3;
	mov.u32 	%r65, %ctaid.x;
	mad.lo.s32 	%r66, %r65, %r2, %r3;
	mov.u32 	%r4, %ctaid.y;
	mov.u32 	%r5, %ntid.y;
	mad.lo.s32 	%r67, %r4, %r5, %r1;
	shl.b32 	%r68, %r64, 1;
	mov.u32 	%r69, reducel1sdata_i16;
	add.s32 	%r7, %r69, %r68;
	mov.b16 	%rs16, 0;
	st.shared.u16 	[%r7], %rs16;
	cvt.u64.u32 	%rd3, %r66;
	setp.le.u64 	%p1, %rd147, %rd3;
	cvt.u64.u32 	%rd152, %r67;
	setp.le.u64 	%p2, %rd150, %rd152;
	or.pred  	%p3, %p1, %p2;
	@%p3 bra 	$L__BB640_76;
	cvt.u32.u64 	%r70, %rd3;
	cvt.u32.u64 	%r71, %rd147;
	mad.lo.s32 	%r194, %r67, %r71, %r70;
	cvt.u32.u64 	%r9, %rd146;
	add.s32 	%r193, %r9, -1;
	setp.lt.s32 	%p4, %r193, 0;
	mov.b64 	%rd307, 0;
	@%p4 bra 	$L__BB640_59;
	setp.lt.u32 	%p5, %r193, 7;
	mov.b64 	%rd307, 0;
	@%p5 bra 	$L__BB640_30;
	add.s32 	%r189, %r9, -4;
	and.b32  	%r72, %r9, -8;
	neg.s32 	%r188, %r72;
	mov.b64 	%rd307, 0;
$L__BB640_4:
	.pragma "nounroll";
	add.s32 	%r16, %r189, 3;
	cvt.u64.u32 	%rd5, %r194;
	mul.wide.u32 	%rd157, %r16, 8;
	add.s64 	%rd158, %rd2, %rd157;
	ld.global.u64 	%rd6, [%rd158];
	and.b64  	%rd159, %rd6, -4294967296;
	setp.ne.s64 	%p6, %rd159, 0;
	@%p6 bra 	$L__BB640_6;
	cvt.u32.u64 	%r73, %rd6;
	cvt.u32.u64 	%r74, %rd5;
	div.u32 	%r75, %r74, %r73;
	mul.lo.s32 	%r76, %r75, %r73;
	sub.s32 	%r77, %r74, %r76;
	cvt.u64.u32 	%rd272, %r75;
	cvt.u64.u32 	%rd273, %r77;
	bra.uni 	$L__BB640_7;
$L__BB640_6:
	div.s64 	%rd272, %rd5, %rd6;
	mul.lo.s64 	%rd160, %rd272, %rd6;
	sub.s64 	%rd273, %rd5, %rd160;
$L__BB640_7:
	mul.wide.u32 	%rd161, %r16, 8;
	add.s64 	%rd162, %rd1, %rd161;
	ld.global.u64 	%rd163, [%rd162];
	mad.lo.s64 	%rd13, %rd163, %rd273, %rd307;
	add.s32 	%r17, %r189, 2;
	and.b64  	%rd14, %rd272, 4294967295;
	mul.wide.u32 	%rd164, %r17, 8;
	add.s64 	%rd165, %rd2, %rd164;
	ld.global.u64 	%rd15, [%rd165];
	and.b64  	%rd166, %rd15, -4294967296;
	setp.ne.s64 	%p7, %rd166, 0;
	@%p7 bra 	$L__BB640_9;
	cvt.u32.u64 	%r78, %rd15;
	cvt.u32.u64 	%r79, %rd14;
	div.u32 	%r80, %r79, %r78;
	mul.lo.s32 	%r81, %r80, %r78;
	sub.s32 	%r82, %r79, %r81;
	cvt.u64.u32 	%rd274, %r80;
	cvt.u64.u32 	%rd275, %r82;
	bra.uni 	$L__BB640_10;
$L__BB640_9:
	div.s64 	%rd274, %rd14, %rd15;
	mul.lo.s64 	%rd167, %rd274, %rd15;
	sub.s64 	%rd275, %rd14, %rd167;
$L__BB640_10:
	mul.wide.u32 	%rd168, %r17, 8;
	add.s64 	%rd169, %rd1, %rd168;
	ld.global.u64 	%rd170, [%rd169];
	mad.lo.s64 	%rd22, %rd170, %rd275, %rd13;
	add.s32 	%r18, %r189, 1;
	and.b64  	%rd23, %rd274, 4294967295;
	mul.wide.u32 	%rd171, %r18, 8;
	add.s64 	%rd172, %rd2, %rd171;
	ld.global.u64 	%rd24, [%rd172];
	and.b64  	%rd173, %rd24, -4294967296;
	setp.ne.s64 	%p8, %rd173, 0;
	@%p8 bra 	$L__BB640_12;
	cvt.u32.u64 	%r83, %rd24;
	cvt.u32.u64 	%r84, %rd23;
	div.u32 	%r85, %r84, %r83;
	mul.lo.s32 	%r86, %r85, %r83;
	sub.s32 	%r87, %r84, %r86;
	cvt.u64.u32 	%rd276, %r85;
	cvt.u64.u32 	%rd277, %r87;
	bra.uni 	$L__BB640_13;
$L__BB640_12:
	div.s64 	%rd276, %rd23, %rd24;
	mul.lo.s64 	%rd174, %rd276, %rd24;
	sub.s64 	%rd277, %rd23, %rd174;
$L__BB640_13:
	mul.wide.u32 	%rd175, %r18, 8;
	add.s64 	%rd176, %rd1, %rd175;
	ld.global.u64 	%rd177, [%rd176];
	mad.lo.s64 	%rd31, %rd177, %rd277, %rd22;
	and.b64  	%rd32, %rd276, 4294967295;
	mul.wide.u32 	%rd178, %r189, 8;
	add.s64 	%rd179, %rd2, %rd178;
	ld.global.u64 	%rd33, [%rd179];
	and.b64  	%rd180, %rd33, -4294967296;
	setp.ne.s64 	%p9, %rd180, 0;
	@%p9 bra 	$L__BB640_15;
	cvt.u32.u64 	%r88, %rd33;
	cvt.u32.u64 	%r89, %rd32;
	div.u32 	%r90, %r89, %r88;
	mul.lo.s32 	%r91, %r90, %r88;
	sub.s32 	%r92, %r89, %r91;
	cvt.u64.u32 	%rd278, %r90;
	cvt.u64.u32 	%rd279, %r92;
	bra.uni 	$L__BB640_16;
$L__BB640_15:
	div.s64 	%rd278, %rd32, %rd33;
	mul.lo.s64 	%rd181, %rd278, %rd33;
	sub.s64 	%rd279, %rd32, %rd181;
$L__BB640_16:
	mul.wide.u32 	%rd182, %r189, 8;
	add.s64 	%rd183, %rd1, %rd182;
	ld.global.u64 	%rd184, [%rd183];
	mad.lo.s64 	%rd40, %rd184, %rd279, %rd31;
	add.s32 	%r19, %r189, -1;
	and.b64  	%rd41, %rd278, 4294967295;
	mul.wide.u32 	%rd185, %r19, 8;
	add.s64 	%rd186, %rd2, %rd185;
	ld.global.u64 	%rd42, [%rd186];
	and.b64  	%rd187, %rd42, -4294967296;
	setp.ne.s64 	%p10, %rd187, 0;
	@%p10 bra 	$L__BB640_18;
	cvt.u32.u64 	%r93, %rd42;
	cvt.u32.u64 	%r94, %rd41;
	div.u32 	%r95, %r94, %r93;
	mul.lo.s32 	%r96, %r95, %r93;
	sub.s32 	%r97, %r94, %r96;
	cvt.u64.u32 	%rd280, %r95;
	cvt.u64.u32 	%rd281, %r97;
	bra.uni 	$L__BB640_19;
$L__BB640_18:
	div.s64 	%rd280, %rd41, %rd42;
	mul.lo.s64 	%rd188, %rd280, %rd42;
	sub.s64 	%rd281, %rd41, %rd188;
$L__BB640_19:
	mul.wide.u32 	%rd189, %r19, 8;
	add.s64 	%rd190, %rd1, %rd189;
	ld.global.u64 	%rd191, [%rd190];
	mad.lo.s64 	%rd49, %rd191, %rd281, %rd40;
	add.s32 	%r20, %r189, -2;
	and.b64  	%rd50, %rd280, 4294967295;
	mul.wide.u32 	%rd192, %r20, 8;
	add.s64 	%rd193, %rd2, %rd192;
	ld.global.u64 	%rd51, [%rd193];
	and.b64  	%rd194, %rd51, -4294967296;
	setp.ne.s64 	%p11, %rd194, 0;
	@%p11 bra 	$L__BB640_21;
	cvt.u32.u64 	%r98, %rd51;
	cvt.u32.u64 	%r99, %rd50;
	div.u32 	%r100, %r99, %r98;
	mul.lo.s32 	%r101, %r100, %r98;
	sub.s32 	%r102, %r99, %r101;
	cvt.u64.u32 	%rd282, %r100;
	cvt.u64.u32 	%rd283, %r102;
	bra.uni 	$L__BB640_22;
$L__BB640_21:
	div.s64 	%rd282, %rd50, %rd51;
	mul.lo.s64 	%rd195, %rd282, %rd51;
	sub.s64 	%rd283, %rd50, %rd195;
$L__BB640_22:
	mul.wide.u32 	%rd196, %r20, 8;
	add.s64 	%rd197, %rd1, %rd196;
	ld.global.u64 	%rd198, [%rd197];
	mad.lo.s64 	%rd58, %rd198, %rd283, %rd49;
	add.s32 	%r21, %r189, -3;
	and.b64  	%rd59, %rd282, 4294967295;
	mul.wide.u32 	%rd199, %r21, 8;
	add.s64 	%rd200, %rd2, %rd199;
	ld.global.u64 	%rd60, [%rd200];
	and.b64  	%rd201, %rd60, -4294967296;
	setp.ne.s64 	%p12, %rd201, 0;
	@%p12 bra 	$L__BB640_24;
	cvt.u32.u64 	%r103, %rd60;
	cvt.u32.u64 	%r104, %rd59;
	div.u32 	%r105, %r104, %r103;
	mul.lo.s32 	%r106, %r105, %r103;
	sub.s32 	%r107, %r104, %r106;
	cvt.u64.u32 	%rd284, %r105;
	cvt.u64.u32 	%rd285, %r107;
	bra.uni 	$L__BB640_25;
$L__BB640_24:
	div.s64 	%rd284, %rd59, %rd60;
	mul.lo.s64 	%rd202, %rd284, %rd60;
	sub.s64 	%rd285, %rd59, %rd202;
$L__BB640_25:
	mul.wide.u32 	%rd203, %r21, 8;
	add.s64 	%rd204, %rd1, %rd203;
	ld.global.u64 	%rd205, [%rd204];
	mad.lo.s64 	%rd67, %rd205, %rd285, %rd58;
	and.b64  	%rd68, %rd284, 4294967295;
	add.s32 	%r108, %r189, -4;
	mul.wide.u32 	%rd206, %r108, 8;
	add.s64 	%rd207, %rd2, %rd206;
	ld.global.u64 	%rd69, [%rd207];
	and.b64  	%rd208, %rd69, -4294967296;
	setp.ne.s64 	%p13, %rd208, 0;
	@%p13 bra 	$L__BB640_27;
	cvt.u32.u64 	%r109, %rd69;
	cvt.u32.u64 	%r110, %rd68;
	div.u32 	%r111, %r110, %r109;
	mul.lo.s32 	%r112, %r111, %r109;
	sub.s32 	%r113, %r110, %r112;
	cvt.u64.u32 	%rd286, %r111;
	cvt.u64.u32 	%rd287, %r113;
	bra.uni 	$L__BB640_28;
$L__BB640_27:
	div.s64 	%rd286, %rd68, %rd69;
	mul.lo.s64 	%rd209, %rd286, %rd69;
	sub.s64 	%rd287, %rd68, %rd209;
$L__BB640_28:
	mul.wide.u32 	%rd210, %r108, 8;
	add.s64 	%rd211, %rd1, %rd210;
	ld.global.u64 	%rd212, [%rd211];
	mad.lo.s64 	%rd307, %rd212, %rd287, %rd67;
	cvt.u32.u64 	%r194, %rd286;
	add.s32 	%r189, %r189, -8;
	add.s32 	%r188, %r188, 8;
	setp.ne.s32 	%p14, %r188, 0;
	@%p14 bra 	$L__BB640_4;
	add.s32 	%r193, %r189, 3;
$L__BB640_30:
	and.b32  	%r28, %r9, 7;
	setp.eq.s32 	%p15, %r28, 0;
	@%p15 bra 	$L__BB640_59;
	and.b32  	%r29, %r9, 3;
	setp.lt.u32 	%p16, %r28, 4;
	@%p16 bra 	$L__BB640_45;
	cvt.u64.u32 	%rd79, %r194;
	mul.wide.u32 	%rd214, %r193, 8;
	add.s64 	%rd215, %rd2, %rd214;
	ld.global.u64 	%rd80, [%rd215];
	and.b64  	%rd216, %rd80, -4294967296;
	setp.ne.s64 	%p17, %rd216, 0;
	@%p17 bra 	$L__BB640_34;
	cvt.u32.u64 	%r115, %rd80;
	cvt.u32.u64 	%r116, %rd79;
	div.u32 	%r117, %r116, %r115;
	mul.lo.s32 	%r118, %r117, %r115;
	sub.s32 	%r119, %r116, %r118;
	cvt.u64.u32 	%rd290, %r117;
	cvt.u64.u32 	%rd291, %r119;
	bra.uni 	$L__BB640_35;
$L__BB640_34:
	div.s64 	%rd290, %rd79, %rd80;
	mul.lo.s64 	%rd217, %rd290, %rd80;
	sub.s64 	%rd291, %rd79, %rd217;
$L__BB640_35:
	mul.wide.u32 	%rd218, %r193, 8;
	add.s64 	%rd219, %rd1, %rd218;
	ld.global.u64 	%rd220, [%rd219];
	mad.lo.s64 	%rd87, %rd220, %rd291, %rd307;
	add.s32 	%r30, %r193, -1;
	and.b64  	%rd88, %rd290, 4294967295;
	mul.wide.u32 	%rd221, %r30, 8;
	add.s64 	%rd222, %rd2, %rd221;
	ld.global.u64 	%rd89, [%rd222];
	and.b64  	%rd223, %rd89, -4294967296;
	setp.ne.s64 	%p18, %rd223, 0;
	@%p18 bra 	$L__BB640_37;
	cvt.u32.u64 	%r120, %rd89;
	cvt.u32.u64 	%r121, %rd88;
	div.u32 	%r122, %r121, %r120;
	mul.lo.s32 	%r123, %r122, %r120;
	sub.s32 	%r124, %r121, %r123;
	cvt.u64.u32 	%rd292, %r122;
	cvt.u64.u32 	%rd293, %r124;
	bra.uni 	$L__BB640_38;
$L__BB640_37:
	div.s64 	%rd292, %rd88, %rd89;
	mul.lo.s64 	%rd224, %rd292, %rd89;
	sub.s64 	%rd293, %rd88, %rd224;
$L__BB640_38:
	mul.wide.u32 	%rd225, %r30, 8;
	add.s64 	%rd226, %rd1, %rd225;
	ld.global.u64 	%rd227, [%rd226];
	mad.lo.s64 	%rd96, %rd227, %rd293, %rd87;
	add.s32 	%r31, %r193, -2;
	and.b64  	%rd97, %rd292, 4294967295;
	mul.wide.u32 	%rd228, %r31, 8;
	add.s64 	%rd229, %rd2, %rd228;
	ld.global.u64 	%rd98, [%rd229];
	and.b64  	%rd230, %rd98, -4294967296;
	setp.ne.s64 	%p19, %rd230, 0;
	@%p19 bra 	$L__BB640_40;
	cvt.u32.u64 	%r125, %rd98;
	cvt.u32.u64 	%r126, %rd97;
	div.u32 	%r127, %r126, %r125;
	mul.lo.s32 	%r128, %r127, %r125;
	sub.s32 	%r129, %r126, %r128;
	cvt.u64.u32 	%rd294, %r127;
	cvt.u64.u32 	%rd295, %r129;
	bra.uni 	$L__BB640_41;
$L__BB640_40:
	div.s64 	%rd294, %rd97, %rd98;
	mul.lo.s64 	%rd231, %rd294, %rd98;
	sub.s64 	%rd295, %rd97, %rd231;
$L__BB640_41:
	mul.wide.u32 	%rd232, %r31, 8;
	add.s64 	%rd233, %rd1, %rd232;
	ld.global.u64 	%rd234, [%rd233];
	mad.lo.s64 	%rd105, %rd234, %rd295, %rd96;
	add.s32 	%r32, %r193, -3;
	and.b64  	%rd106, %rd294, 4294967295;
	mul.wide.u32 	%rd235, %r32, 8;
	add.s64 	%rd236, %rd2, %rd235;
	ld.global.u64 	%rd107, [%rd236];
	and.b64  	%rd237, %rd107, -4294967296;
	setp.ne.s64 	%p20, %rd237, 0;
	@%p20 bra 	$L__BB640_43;
	cvt.u32.u64 	%r130, %rd107;
	cvt.u32.u64 	%r131, %rd106;
	div.u32 	%r132, %r131, %r130;
	mul.lo.s32 	%r133, %r132, %r130;
	sub.s32 	%r134, %r131, %r133;
	cvt.u64.u32 	%rd296, %r132;
	cvt.u64.u32 	%rd297, %r134;
	bra.uni 	$L__BB640_44;
$L__BB640_43:
	div.s64 	%rd296, %rd106, %rd107;
	mul.lo.s64 	%rd238, %rd296, %rd107;
	sub.s64 	%rd297, %rd106, %rd238;
$L__BB640_44:
	mul.wide.u32 	%rd239, %r32, 8;
	add.s64 	%rd240, %rd1, %rd239;
	ld.global.u64 	%rd241, [%rd240];
	mad.lo.s64 	%rd307, %rd241, %rd297, %rd105;
	cvt.u32.u64 	%r194, %rd296;
	add.s32 	%r193, %r193, -4;
$L__BB640_45:
	setp.eq.s32 	%p21, %r29, 0;
	@%p21 bra 	$L__BB640_59;
	setp.eq.s32 	%p22, %r29, 1;
	@%p22 bra 	$L__BB640_54;
	cvt.u64.u32 	%rd117, %r194;
	mul.wide.u32 	%rd243, %r193, 8;
	add.s64 	%rd244, %rd2, %rd243;
	ld.global.u64 	%rd118, [%rd244];
	and.b64  	%rd245, %rd118, -4294967296;
	setp.ne.s64 	%p23, %rd245, 0;
	@%p23 bra 	$L__BB640_49;
	cvt.u32.u64 	%r135, %rd118;
	cvt.u32.u64 	%r136, %rd117;
	div.u32 	%r137, %r136, %r135;
	mul.lo.s32 	%r138, %r137, %r135;
	sub.s32 	%r139, %r136, %r138;
	cvt.u64.u32 	%rd300, %r137;
	cvt.u64.u32 	%rd301, %r139;
	bra.uni 	$L__BB640_50;
$L__BB640_49:
	div.s64 	%rd300, %rd117, %rd118;
	mul.lo.s64 	%rd246, %rd300, %rd118;
	sub.s64 	%rd301, %rd117, %rd246;
$L__BB640_50:
	add.s64 	%rd248, %rd1, %rd243;
	ld.global.u64 	%rd249, [%rd248];
	mad.lo.s64 	%rd125, %rd249, %rd301, %rd307;
	add.s32 	%r37, %r193, -1;
	and.b64  	%rd126, %rd300, 4294967295;
	mul.wide.u32 	%rd250, %r37, 8;
	add.s64 	%rd251, %rd2, %rd250;
	ld.global.u64 	%rd127, [%rd251];
	and.b64  	%rd252, %rd127, -4294967296;
	setp.ne.s64 	%p24, %rd252, 0;
	@%p24 bra 	$L__BB640_52;
	cvt.u32.u64 	%r140, %rd127;
	cvt.u32.u64 	%r141, %rd126;
	div.u32 	%r142, %r141, %r140;
	mul.lo.s32 	%r143, %r142, %r140;
	sub.s32 	%r144, %r141, %r143;
	cvt.u64.u32 	%rd302, %r142;
	cvt.u64.u32 	%rd303, %r144;
	bra.uni 	$L__BB640_53;
$L__BB640_52:
	div.s64 	%rd302, %rd126, %rd127;
	mul.lo.s64 	%rd253, %rd302, %rd127;
	sub.s64 	%rd303, %rd126, %rd253;
$L__BB640_53:
	add.s64 	%rd255, %rd1, %rd250;
	ld.global.u64 	%rd256, [%rd255];
	mad.lo.s64 	%rd307, %rd256, %rd303, %rd125;
	cvt.u32.u64 	%r194, %rd302;
	add.s32 	%r193, %r193, -2;
$L__BB640_54:
	and.b32  	%r145, %r9, 1;
	setp.eq.b32 	%p25, %r145, 1;
	not.pred 	%p26, %p25;
	@%p26 bra 	$L__BB640_59;
	cvt.u64.u32 	%rd137, %r194;
	mul.wide.u32 	%rd257, %r193, 8;
	add.s64 	%rd258, %rd2, %rd257;
	ld.global.u64 	%rd138, [%rd258];
	and.b64  	%rd259, %rd138, -4294967296;
	setp.ne.s64 	%p27, %rd259, 0;
	@%p27 bra 	$L__BB640_57;
	cvt.u32.u64 	%r146, %rd138;
	cvt.u32.u64 	%r147, %rd137;
	rem.u32 	%r148, %r147, %r146;
	cvt.u64.u32 	%rd306, %r148;
	bra.uni 	$L__BB640_58;
$L__BB640_57:
	rem.s64 	%rd306, %rd137, %rd138;
$L__BB640_58:
	add.s64 	%rd261, %rd1, %rd257;
	ld.global.u64 	%rd262, [%rd261];
	mad.lo.s64 	%rd307, %rd262, %rd306, %rd307;
$L__BB640_59:
	cvta.to.global.u64 	%rd263, %rd145;
	shl.b64 	%rd264, %rd307, 1;
	add.s64 	%rd265, %rd263, %rd264;
	ld.global.u16 	%rs17, [%rd265];
	st.shared.u16 	[%r7], %rs17;
	bar.sync 	0;
	setp.ne.s32 	%p28, %r1, 0;
	@%p28 bra 	$L__BB640_76;
	setp.gt.u32 	%p29, %r5, 1;
	@%p29 bra 	$L__BB640_62;
	shl.b32 	%r149, %r3, 1;
	mov.u32 	%r150, reducel1sdata_i16;
	add.s32 	%r151, %r150, %r149;
	ld.shared.u16 	%rs84, [%r151];
	bra.uni 	$L__BB640_75;
$L__BB640_62:
	shl.b32 	%r153, %r3, 1;
	mov.u32 	%r154, reducel1sdata_i16;
	add.s32 	%r42, %r154, %r153;
	ld.shared.u16 	%rs84, [%r42];
	add.s32 	%r43, %r5, -1;
	add.s32 	%r155, %r5, -2;
	and.b32  	%r44, %r43, 7;
	setp.lt.u32 	%p30, %r155, 7;
	mov.b32 	%r202, 1;
	@%p30 bra 	$L__BB640_66;
	and.b32  	%r158, %r43, -8;
	neg.s32 	%r199, %r158;
	shl.b32 	%r46, %r2, 1;
	add.s32 	%r160, %r153, %r46;
	add.s32 	%r197, %r154, %r160;
	shl.b32 	%r48, %r2, 4;
	mov.b32 	%r200, 1;
	mov.b32 	%r198, 0;
$L__BB640_64:
	.pragma "nounroll";
	abs.s16 	%rs19, %rs84;
	mul.lo.s32 	%r162, %r200, %r2;
	shl.b32 	%r163, %r162, 1;
	add.s32 	%r164, %r42, %r163;
	ld.shared.u16 	%rs20, [%r197];
	abs.s16 	%rs21, %rs20;
	add.s16 	%rs22, %rs21, %rs19;
	abs.s16 	%rs23, %rs22;
	add.s32 	%r165, %r164, %r46;
	ld.shared.u16 	%rs24, [%r165];
	abs.s16 	%rs25, %rs24;
	add.s16 	%rs26, %rs25, %rs23;
	abs.s16 	%rs27, %rs26;
	add.s32 	%r166, %r165, %r46;
	ld.shared.u16 	%rs28, [%r166];
	abs.s16 	%rs29, %rs28;
	add.s16 	%rs30, %rs29, %rs27;
	abs.s16 	%rs31, %rs30;
	add.s32 	%r167, %r166, %r46;
	ld.shared.u16 	%rs32, [%r167];
	abs.s16 	%rs33, %rs32;
	add.s16 	%rs34, %rs33, %rs31;
	abs.s16 	%rs35, %rs34;
	add.s32 	%r168, %r167, %r46;
	ld.shared.u16 	%rs36, [%r168];
	abs.s16 	%rs37, %rs36;
	add.s16 	%rs38, %rs37, %rs35;
	abs.s16 	%rs39, %rs38;
	add.s32 	%r169, %r168, %r46;
	ld.shared.u16 	%rs40, [%r169];
	abs.s16 	%rs41, %rs40;
	add.s16 	%rs42, %rs41, %rs39;
	abs.s16 	%rs43, %rs42;
	add.s32 	%r170, %r169, %r46;
	ld.shared.u16 	%rs44, [%r170];
	abs.s16 	%rs45, %rs44;
	add.s16 	%rs46, %rs45, %rs43;
	abs.s16 	%rs47, %rs46;
	add.s32 	%r171, %r170, %r46;
	ld.shared.u16 	%rs48, [%r171];
	abs.s16 	%rs49, %rs48;
	add.s16 	%rs84, %rs49, %rs47;
	add.s32 	%r200, %r200, 8;
	add.s32 	%r199, %r199, 8;
	add.s32 	%r198, %r198, 8;
	add.s32 	%r197, %r197, %r48;
	setp.ne.s32 	%p31, %r199, 0;
	@%p31 bra 	$L__BB640_64;
	add.s32 	%r202, %r198, 1;
$L__BB640_66:
	setp.eq.s32 	%p32, %r44, 0;
	@%p32 bra 	$L__BB640_74;
	and.b32  	%r59, %r43, 3;
	setp.lt.u32 	%p33, %r44, 4;
	@%p33 bra 	$L__BB640_69;
	abs.s16 	%rs51, %rs84;
	mul.lo.s32 	%r172, %r202, %r2;
	shl.b32 	%r173, %r172, 1;
	add.s32 	%r174, %r42, %r173;
	ld.shared.u16 	%rs52, [%r174];
	abs.s16 	%rs53, %rs52;
	add.s16 	%rs54, %rs53, %rs51;
	abs.s16 	%rs55, %rs54;
	shl.b32 	%r175, %r2, 1;
	add.s32 	%r176, %r174, %r175;
	ld.shared.u16 	%rs56, [%r176];
	abs.s16 	%rs57, %rs56;
	add.s16 	%rs58, %rs57, %rs55;
	abs.s16 	%rs59, %rs58;
	add.s32 	%r177, %r176, %r175;
	ld.shared.u16 	%rs60, [%r177];
	abs.s16 	%rs61, %rs60;
	add.s16 	%rs62, %rs61, %rs59;
	abs.s16 	%rs63, %rs62;
	add.s32 	%r178, %r177, %r175;
	ld.shared.u16 	%rs64, [%r178];
	abs.s16 	%rs65, %rs64;
	add.s16 	%rs84, %rs65, %rs63;
	add.s32 	%r202, %r202, 4;
$L__BB640_69:
	setp.eq.s32 	%p34, %r59, 0;
	@%p34 bra 	$L__BB640_74;
	setp.eq.s32 	%p35, %r59, 1;
	@%p35 bra 	$L__BB640_72;
	abs.s16 	%rs67, %rs84;
	mul.lo.s32 	%r179, %r202, %r2;
	shl.b32 	%r180, %r179, 1;
	add.s32 	%r181, %r42, %r180;
	ld.shared.u16 	%rs68, [%r181];
	abs.s16 	%rs69, %rs68;
	add.s16 	%rs70, %rs69, %rs67;
	abs.s16 	%rs71, %rs70;
	shl.b32 	%r182, %r2, 1;
	add.s32 	%r183, %r181, %r182;
	ld.shared.u16 	%rs72, [%r183];
	abs.s16 	%rs73, %rs72;
	add.s16 	%rs84, %rs73, %rs71;
	add.s32 	%r202, %r202, 2;
$L__BB640_72:
	and.b32  	%r184, %r43, 1;
	setp.eq.b32 	%p36, %r184, 1;
	not.pred 	%p37, %p36;
	@%p37 bra 	$L__BB640_74;
	abs.s16 	%rs74, %rs84;
	mul.lo.s32 	%r185, %r202, %r2;
	shl.b32 	%r186, %r185, 1;
	add.s32 	%r187, %r42, %r186;
	ld.shared.u16 	%rs75, [%r187];
	abs.s16 	%rs76, %rs75;
	add.s16 	%rs84, %rs76, %rs74;
$L__BB640_74:
	st.shared.u16 	[%r42], %rs84;
$L__BB640_75:
	cvt.u64.u32 	%rd266, %r4;
	mad.lo.s64 	%rd267, %rd147, %rd266, %rd3;
	cvta.to.global.u64 	%rd268, %rd144;
	shl.b64 	%rd269, %rd267, 1;
	add.s64 	%rd270, %rd268, %rd269;
	st.global.u16 	[%rd270], %rs84;
$L__BB640_76:
	ret;

}
	// .globl	contiguous_reducel133_i16
.visible .entry contiguous_reducel133_i16(
	.param .u64 .ptr .align 1 contiguous_reducel133_i16_param_0,
	.param .u64 .ptr .align 1 contiguous_reducel133_i16_param_1,
	.param .u64 contiguous_reducel133_i16_param_2,
	.param .u64 contiguous_reducel133_i16_param_3,
	.param .u64 contiguous_reducel133_i16_param_4
)
{
	.reg .pred 	%p<14>;
	.reg .b16 	%rs<86>;
	.reg .b32 	%r<85>;
	.reg .b64 	%rd<16>;

	ld.param.u64 	%rd2, [contiguous_reducel133_i16_param_0];
	ld.param.u64 	%rd3, [contiguous_reducel133_i16_param_1];
	ld.param.u64 	%rd4, [contiguous_reducel133_i16_param_3];
	ld.param.u64 	%rd5, [contiguous_reducel133_i16_param_4];
	mov.u32 	%r1, %tid.y;
	mov.u32 	%r2, %ntid.x;
	mov.u32 	%r3, %tid.x;
	mad.lo.s32 	%r30, %r1, %r2, %r3;
	mov.u32 	%r31, %ctaid.x;
	mad.lo.s32 	%r32, %r31, %r2, %r3;
	mov.u32 	%r4, %ctaid.y;
	mov.u32 	%r5, %ntid.y;
	mad.lo.s32 	%r33, %r4, %r5, %r1;
	shl.b32 	%r34, %r30, 1;
	mov.u32 	%r35, reducel1sdata_i16;
	add.s32 	%r7, %r35, %r34;
	mov.b16 	%rs16, 0;
	st.shared.u16 	[%r7], %rs16;
	cvt.u64.u32 	%rd1, %r32;
	setp.le.u64 	%p1, %rd4, %rd1;
	cvt.u64.u32 	%rd7, %r33;
	setp.le.u64 	%p2, %rd5, %rd7;
	or.pred  	%p3, %p1, %p2;
	@%p3 bra 	$L__BB641_18;
	cvt.u32.u64 	%r36, %rd1;
	cvta.to.global.u64 	%rd8, %rd3;
	cvt.u32.u64 	%r37, %rd4;
	mad.lo.s32 	%r38, %r33, %r37, %r36;
	mul.wide.u32 	%rd9, %r38, 2;
	add.s64 	%rd10, %rd8, %rd9;
	ld.global.u16 	%rs17, [%rd10];
	st.shared.u16 	[%r7], %rs17;
	bar.sync 	0;
	setp.ne.s32 	%p4, %r1, 0;
	@%p4 bra 	$L__BB641_18;
	setp.gt.u32 	%p5, %r5, 1;
	@%p5 bra 	$L__BB641_4;
	shl.b32 	%r39, %r3, 1;
	add.s32 	%r41, %r35, %r39;
	ld.shared.u16 	%rs84, [%r41];
	bra.uni 	$L__BB641_17;
$L__BB641_4:
	shl.b32 	%r43, %r3, 1;
	add.s32 	%r8, %r35, %r43;
	ld.shared.u16 	%rs84, [%r8];
	add.s32 	%r9, %r5, -1;
	add.s32 	%r45, %r5, -2;
	and.b32  	%r10, %r9, 7;
	setp.lt.u32 	%p6, %r45, 7;
	mov.b32 	%r83, 1;
	@%p6 bra 	$L__BB641_8;
	and.b32  	%r48, %r9, -8;
	neg.s32 	%r80, %r48;
	shl.b32 	%r12, %r2, 1;
	add.s32 	%r50, %r43, %r12;
	add.s32 	%r78, %r35, %r50;
	shl.b32 	%r14, %r2, 4;
	mov.b32 	%r81, 1;
	mov.b32 	%r79, 0;
$L__BB641_6:
	.pragma "nounroll";
	abs.s16 	%rs19, %rs84;
	mul.lo.s32 	%r52, %r81, %r2;
	shl.b32 	%r53, %r52, 1;
	add.s32 	%r54, %r8, %r53;
	ld.shared.u16 	%rs20, [%r78];
	abs.s16 	%rs21, %rs20;
	add.s16 	%rs22, %rs21, %rs19;
	abs.s16 	%rs23, %rs22;
	add.s32 	%r55, %r54, %r12;
	ld.shared.u16 	%rs24, [%r55];
	abs.s16 	%rs25, %rs24;
	add.s16 	%rs26, %rs25, %rs23;
	abs.s16 	%rs27, %rs26;
	add.s32 	%r56, %r55, %r12;
	ld.shared.u16 	%rs28, [%r56];
	abs.s16 	%rs29, %rs28;
	add.s16 	%rs30, %rs29, %rs27;
	abs.s16 	%rs31, %rs30;
	add.s32 	%r57, %r56, %r12;
	ld.shared.u16 	%rs32, [%r57];
	abs.s16 	%rs33, %rs32;
	add.s16 	%rs34, %rs33, %rs31;
	abs.s16 	%rs35, %rs34;
	add.s32 	%r58, %r57, %r12;
	ld.shared.u16 	%rs36, [%r58];
	abs.s16 	%rs37, %rs36;
	add.s16 	%rs38, %rs37, %rs35;
	abs.s16 	%rs39, %rs38;
	add.s32 	%r59, %r58, %r12;
	ld.shared.u16 	%rs40, [%r59];
	abs.s16 	%rs41, %rs40;
	add.s16 	%rs42, %rs41, %rs39;
	abs.s16 	%rs43, %rs42;
	add.s32 	%r60, %r59, %r12;
	ld.shared.u16 	%rs44, [%r60];
	abs.s16 	%rs45, %rs44;
	add.s16 	%rs46, %rs45, %rs43;
	abs.s16 	%rs47, %rs46;
	add.s32 	%r61, %r60, %r12;
	ld.shared.u16 	%rs48, [%r61];
	abs.s16 	%rs49, %rs48;
	add.s16 	%rs84, %rs49, %rs47;
	add.s32 	%r81, %r81, 8;
	add.s32 	%r80, %r80, 8;
	add.s32 	%r79, %r79, 8;
	add.s32 	%r78, %r78, %r14;
	setp.ne.s32 	%p7, %r80, 0;
	@%p7 bra 	$L__BB641_6;
	add.s32 	%r83, %r79, 1;
$L__BB641_8:
	setp.eq.s32 	%p8, %r10, 0;
	@%p8 bra 	$L__BB641_16;
	and.b32  	%r25, %r9, 3;
	setp.lt.u32 	%p9, %r10, 4;
	@%p9 bra 	$L__BB641_11;
	abs.s16 	%rs51, %rs84;
	mul.lo.s32 	%r62, %r83, %r2;
	shl.b32 	%r63, %r62, 1;
	add.s32 	%r64, %r8, %r63;
	ld.shared.u16 	%rs52, [%r64];
	abs.s16 	%rs53, %rs52;
	add.s16 	%rs54, %rs53, %rs51;
	abs.s16 	%rs55, %rs54;
	shl.b32 	%r65, %r2, 1;
	add.s32 	%r66, %r64, %r65;
	ld.shared.u16 	%rs56, [%r66];
	abs.s16 	%rs57, %rs56;
	add.s16 	%rs58, %rs57, %rs55;
	abs.s16 	%rs59, %rs58;
	add.s32 	%r67, %r66, %r65;
	ld.shared.u16 	%rs60, [%r67];
	abs.s16 	%rs61, %rs60;
	add.s16 	%rs62, %rs61, %rs59;
	abs.s16 	%rs63, %rs62;
	add.s32 	%r68, %r67, %r65;
	ld.shared.u16 	%rs64, [%r68];
	abs.s16 	%rs65, %rs64;
	add.s16 	%rs84, %rs65, %rs63;
	add.s32 	%r83, %r83, 4;
$L__BB641_11:
	setp.eq.s32 	%p10, %r25, 0;
	@%p10 bra 	$L__BB641_16;
	setp.eq.s32 	%p11, %r25, 1;
	@%p11 bra 	$L__BB641_14;
	abs.s16 	%rs67, %rs84;
	mul.lo.s32 	%r69, %r83, %r2;
	shl.b32 	%r70, %r69, 1;
	add.s32 	%r71, %r8, %r70;
	ld.shared.u16 	%rs68, [%r71];
	abs.s16 	%rs69, %rs68;
	add.s16 	%rs70, %rs69, %rs67;
	abs.s16 	%rs71, %rs70;
	shl.b32 	%r72, %r2, 1;
	add.s32 	%r73, %r71, %r72;
	ld.shared.u16 	%rs72, [%r73];
	abs.s16 	%rs73, %rs72;
	add.s16 	%rs84, %rs73, %rs71;
	add.s32 	%r83, %r83, 2;
$L__BB641_14:
	and.b32  	%r74, %r9, 1;
	setp.eq.b32 	%p12, %r74, 1;
	not.pred 	%p13, %p12;
	@%p13 bra 	$L__BB641_16;
	abs.s16 	%rs74, %rs84;
	mul.lo.s32 	%r75, %r83, %r2;
	shl.b32 	%r76, %r75, 1;
	add.s32 	%r77, %r8, %r76;
	ld.shared.u16 	%rs75, [%r77];
	abs.s16 	%rs76, %rs75;
	add.s16 	%rs84, %rs76, %rs74;
$L__BB641_16:
	st.shared.u16 	[%r8], %rs84;
$L__BB641_17:
	cvt.u64.u32 	%rd11, %r4;
	mad.lo.s64 	%rd12, %rd4, %rd11, %rd1;
	cvta.to.global.u64 	%rd13, %rd2;
	shl.b64 	%rd14, %rd12, 1;
	add.s64 	%rd15, %rd13, %rd14;
	st.global.u16 	[%rd15], %rs84;
$L__BB641_18:
	ret;

}
	// .globl	contiguous_reducel1_i32
.visible .entry contiguous_reducel1_i32(
	.param .u64 .ptr .align 1 contiguous_reducel1_i32_param_0,
	.param .u64 .ptr .align 1 contiguous_reducel1_i32_param_1,
	.param .u64 contiguous_reducel1_i32_param_2
)
{
	.reg .pred 	%p<8>;
	.reg .b32 	%r<59>;
	.reg .b64 	%rd<16>;

	ld.param.u64 	%rd4, [contiguous_reducel1_i32_param_0];
	ld.param.u64 	%rd6, [contiguous_reducel1_i32_param_1];
	ld.param.u64 	%rd5, [contiguous_reducel1_i32_param_2];
	cvta.to.global.u64 	%rd1, %rd6;
	mov.u32 	%r1, %tid.x;
	mov.u32 	%r2, %ctaid.x;
	mov.u32 	%r58, %ntid.x;
	mul.lo.s32 	%r8, %r2, %r58;
	shl.b32 	%r9, %r8, 1;
	add.s32 	%r4, %r9, %r1;
	shl.b32 	%r10, %r1, 2;
	mov.u32 	%r11, reducel1sdata_i32;
	add.s32 	%r5, %r11, %r10;
	mov.b32 	%r12, 0;
	st.shared.u32 	[%r5], %r12;
	add.s32 	%r13, %r4, %r58;
	cvt.u64.u32 	%rd2, %r13;
	setp.le.u64 	%p1, %rd5, %rd2;
	@%p1 bra 	$L__BB642_2;
	mul.wide.u32 	%rd9, %r4, 4;
	add.s64 	%rd10, %rd1, %rd9;
	ld.global.u32 	%r15, [%rd10];
	abs.s32 	%r16, %r15;
	shl.b64 	%rd11, %rd2, 2;
	add.s64 	%rd12, %rd1, %rd11;
	ld.global.u32 	%r17, [%rd12];
	abs.s32 	%r18, %r17;
	add.s32 	%r19, %r18, %r16;
	st.shared.u32 	[%r5], %r19;
	bra.uni 	$L__BB642_4;
$L__BB642_2:
	cvt.u64.u32 	%rd3, %r4;
	setp.le.u64 	%p2, %rd5, %rd3;
	@%p2 bra 	$L__BB642_4;
	shl.b64 	%rd7, %rd3, 2;
	add.s64 	%rd8, %rd1, %rd7;
	ld.global.u32 	%r14, [%rd8];
	st.shared.u32 	[%r5], %r14;
$L__BB642_4:
	bar.sync 	0;
	setp.lt.u32 	%p3, %r58, 66;
	@%p3 bra 	$L__BB642_8;
$L__BB642_5:
	shr.u32 	%r7, %r58, 1;
	setp.ge.u32 	%p4, %r1, %r7;
	@%p4 bra 	$L__BB642_7;
	ld.shared.u32 	%r20, [%r5];
	abs.s32 	%r21, %r20;
	shl.b32 	%r22, %r7, 2;
	add.s32 	%r23, %r5, %r22;
	ld.shared.u32 	%r24, [%r23];
	abs.s32 	%r25, %r24;
	add.s32 	%r26, %r25, %r21;
	st.shared.u32 	[%r5], %r26;
$L__BB642_7:
	bar.sync 	0;
	setp.gt.u32 	%p5, %r58, 131;
	mov.u32 	%r58, %r7;
	@%p5 bra 	$L__BB642_5;
$L__BB642_8:
	setp.gt.u32 	%p6, %r1, 31;
	@%p6 bra 	$L__BB642_11;
	ld.volatile.shared.u32 	%r27, [%r5];
	abs.s32 	%r28, %r27;
	ld.volatile.shared.u32 	%r29, [%r5+128];
	abs.s32 	%r30, %r29;
	add.s32 	%r31, %r30, %r28;
	st.volatile.shared.u32 	[%r5], %r31;
	ld.volatile.shared.u32 	%r32, [%r5];
	abs.s32 	%r33, %r32;
	ld.volatile.shared.u32 	%r34, [%r5+64];
	abs.s32 	%r35, %r34;
	add.s32 	%r36, %r35, %r33;
	st.volatile.shared.u32 	[%r5], %r36;
	ld.volatile.shared.u32 	%r37, [%r5];
	abs.s32 	%r38, %r37;
	ld.volatile.shared.u32 	%r39, [%r5+32];
	abs.s32 	%r40, %r39;
	add.s32 	%r41, %r40, %r38;
	st.volatile.shared.u32 	[%r5], %r41;
	ld.volatile.shared.u32 	%r42, [%r5];
	abs.s32 	%r43, %r42;
	ld.volatile.shared.u32 	%r44, [%r5+16];
	abs.s32 	%r45, %r44;
	add.s32 	%r46, %r45, %r43;
	st.volatile.shared.u32 	[%r5], %r46;
	ld.volatile.shared.u32 	%r47, [%r5];
	abs.s32 	%r48, %r47;
	ld.volatile.shared.u32 	%r49, [%r5+8];
	abs.s32 	%r50, %r49;
	add.s32 	%r51, %r50, %r48;
	st.volatile.shared.u32 	[%r5], %r51;
	ld.volatile.shared.u32 	%r52, [%r5];
	abs.s32 	%r53, %r52;
	ld.volatile.shared.u32 	%r54, [%r5+4];
	abs.s32 	%r55, %r54;
	add.s32 	%r56, %r55, %r53;
	st.volatile.shared.u32 	[%r5], %r56;
	setp.ne.s32 	%p7, %r1, 0;
	@%p7 bra 	$L__BB642_11;
	ld.shared.u32 	%r57, [reducel1sdata_i32];
	cvta.to.global.u64 	%rd13, %rd4;
	mul.wide.u32 	%rd14, %r2, 4;
	add.s64 	%rd15, %rd13, %rd14;
	st.global.u32 	[%rd15], %r57;
$L__BB642_11:
	ret;

}
	// .globl	uncontiguous_reducel1_i32
.visible .entry uncontiguous_reducel1_i32(
	.param .u64 .ptr .align 1 uncontiguous_reducel1_i32_param_0,
	.param .u64 .ptr .align 1 uncontiguous_reducel1_i32_param_1,
	.param .u64 .ptr .align 1 uncontiguous_reducel1_i32_param_2,
	.param .u64 .ptr .align 1 uncontiguous_reducel1_i32_param_3,
	.param .u64 uncontiguous_reducel1_i32_param_4,
	.param .u64 uncontiguous_reducel1_i32_param_5
)
{
	.reg .pred 	%p<53>;
	.reg .b32 	%r<255>;
	.reg .b64 	%rd<558>;

	ld.param.u64 	%rd260, [uncontiguous_reducel1_i32_param_0];
	ld.param.u64 	%rd263, [uncontiguous_reducel1_i32_param_1];
	ld.param.u64 	%rd264, [uncontiguous_reducel1_i32_param_2];
	ld.param.u64 	%rd265, [uncontiguous_reducel1_i32_param_3];
	ld.param.u64 	%rd261, [uncontiguous_reducel1_i32_param_4];
	ld.param.u64 	%rd262, [uncontiguous_reducel1_i32_param_5];
	cvta.to.global.u64 	%rd1, %rd265;
	cvta.to.global.u64 	%rd2, %rd264;
	cvta.to.global.u64 	%rd3, %rd263;
	mov.u32 	%r1, %tid.x;
	mov.u32 	%r2, %ctaid.x;
	mov.u32 	%r254, %ntid.x;
	mul.lo.s32 	%r52, %r2, %r254;
	shl.b32 	%r53, %r52, 1;
	add.s32 	%r4, %r53, %r1;
	shl.b32 	%r54, %r1, 2;
	mov.u32 	%r55, reducel1sdata_i32;
	add.s32 	%r5, %r55, %r54;
	mov.b32 	%r56, 0;
	st.shared.u32 	[%r5], %r56;
	add.s32 	%r57, %r4, %r254;
	cvt.u64.u32 	%rd511, %r57;
	setp.le.u64 	%p1, %rd262, %rd511;
	@%p1 bra 	$L__BB643_54;
	cvt.u32.u64 	%r6, %rd261;
	add.s32 	%r248, %r6, -1;
	setp.lt.s32 	%p27, %r248, 0;
	mov.b64 	%rd515, 0;
	mov.u64 	%rd516, %rd515;
	@%p27 bra 	$L__BB643_53;
	cvt.u64.u32 	%rd512, %r4;
	setp.lt.u32 	%p28, %r248, 3;
	mov.b64 	%rd516, 0;
	mov.u64 	%rd515, %rd516;
	@%p28 bra 	$L__BB643_30;
	add.s32 	%r246, %r6, -2;
	and.b32  	%r134, %r6, -4;
	neg.s32 	%r245, %r134;
	mov.b64 	%rd516, 0;
$L__BB643_4:
	.pragma "nounroll";
	add.s32 	%r12, %r246, 1;
	mul.wide.u32 	%rd397, %r12, 8;
	add.s64 	%rd398, %rd2, %rd397;
	ld.global.u64 	%rd10, [%rd398];
	or.b64  	%rd399, %rd512, %rd10;
	and.b64  	%rd400, %rd399, -4294967296;
	setp.ne.s64 	%p29, %rd400, 0;
	@%p29 bra 	$L__BB643_6;
	cvt.u32.u64 	%r135, %rd10;
	cvt.u32.u64 	%r136, %rd512;
	div.u32 	%r137, %r136, %r135;
	mul.lo.s32 	%r138, %r137, %r135;
	sub.s32 	%r139, %r136, %r138;
	cvt.u64.u32 	%rd477, %r137;
	cvt.u64.u32 	%rd478, %r139;
	bra.uni 	$L__BB643_7;
$L__BB643_6:
	div.s64 	%rd477, %rd512, %rd10;
	mul.lo.s64 	%rd401, %rd477, %rd10;
	sub.s64 	%rd478, %rd512, %rd401;
$L__BB643_7:
	mul.wide.u32 	%rd402, %r12, 8;
	add.s64 	%rd403, %rd1, %rd402;
	ld.global.u64 	%rd17, [%rd403];
	mad.lo.s64 	%rd18, %rd17, %rd478, %rd515;
	or.b64  	%rd404, %rd511, %rd10;
	and.b64  	%rd405, %rd404, -4294967296;
	setp.ne.s64 	%p30, %rd405, 0;
	@%p30 bra 	$L__BB643_9;
	cvt.u32.u64 	%r140, %rd10;
	cvt.u32.u64 	%r141, %rd511;
	div.u32 	%r142, %r141, %r140;
	mul.lo.s32 	%r143, %r142, %r140;
	sub.s32 	%r144, %r141, %r143;
	cvt.u64.u32 	%rd479, %r142;
	cvt.u64.u32 	%rd480, %r144;
	bra.uni 	$L__BB643_10;
$L__BB643_9:
	div.s64 	%rd479, %rd511, %rd10;
	mul.lo.s64 	%rd406, %rd479, %rd10;
	sub.s64 	%rd480, %rd511, %rd406;
$L__BB643_10:
	mad.lo.s64 	%rd25, %rd480, %rd17, %rd516;
	add.s32 	%r13, %r246, -2;
	mul.wide.u32 	%rd407, %r246, 8;
	add.s64 	%rd408, %rd2, %rd407;
	ld.global.u64 	%rd26, [%rd408];
	or.b64  	%rd409, %rd477, %rd26;
	and.b64  	%rd410, %rd409, -4294967296;
	setp.ne.s64 	%p31, %rd410, 0;
	@%p31 bra 	$L__BB643_12;
	cvt.u32.u64 	%r145, %rd26;
	cvt.u32.u64 	%r146, %rd477;
	div.u32 	%r147, %r146, %r145;
	mul.lo.s32 	%r148, %r147, %r145;
	sub.s32 	%r149, %r146, %r148;
	cvt.u64.u32 	%rd481, %r147;
	cvt.u64.u32 	%rd482, %r149;
	bra.uni 	$L__BB643_13;
$L__BB643_12:
	div.s64 	%rd481, %rd477, %rd26;
	mul.lo.s64 	%rd411, %rd481, %rd26;
	sub.s64 	%rd482, %rd477, %rd411;
$L__BB643_13:
	mul.wide.u32 	%rd412, %r246, 8;
	add.s64 	%rd413, %rd1, %rd412;
	ld.global.u64 	%rd33, [%rd413];
	mad.lo.s64 	%rd34, %rd33, %rd482, %rd18;
	or.b64  	%rd414, %rd479, %rd26;
	and.b64  	%rd415, %rd414, -4294967296;
	setp.ne.s64 	%p32, %rd415, 0;
	@%p32 bra 	$L__BB643_15;
	cvt.u32.u64 	%r150, %rd26;
	cvt.u32.u64 	%r151, %rd479;
	div.u32 	%r152, %r151, %r150;
	mul.lo.s32 	%r153, %r152, %r150;
	sub.s32 	%r154, %r151, %r153;
	cvt.u64.u32 	%rd483, %r152;
	cvt.u64.u32 	%rd484, %r154;
	bra.uni 	$L__BB643_16;
$L__BB643_15:
	div.s64 	%rd483, %rd479, %rd26;
	mul.lo.s64 	%rd416, %rd483, %rd26;
	sub.s64 	%rd484, %rd479, %rd416;
$L__BB643_16:
	mad.lo.s64 	%rd41, %rd484, %rd33, %rd25;
	add.s32 	%r14, %r246, -1;
	mul.wide.u32 	%rd417, %r14, 8;
	add.s64 	%rd418, %rd2, %rd417;
	ld.global.u64 	%rd42, [%rd418];
	or.b64  	%rd419, %rd481, %rd42;
	and.b64  	%rd420, %rd419, -4294967296;
	setp.ne.s64 	%p33, %rd420, 0;
	@%p33 bra 	$L__BB643_18;
	cvt.u32.u64 	%r155, %rd42;
	cvt.u32.u64 	%r156, %rd481;
	div.u32 	%r157, %r156, %r155;
	mul.lo.s32 	%r158, %r157, %r155;
	sub.s32 	%r159, %r156, %r158;
	cvt.u64.u32 	%rd485, %r157;
	cvt.u64.u32 	%rd486, %r159;
	bra.uni 	$L__BB643_19;
$L__BB643_18:
	div.s64 	%rd485, %rd481, %rd42;
	mul.lo.s64 	%rd421, %rd485, %rd42;
	sub.s64 	%rd486, %rd481, %rd421;
$L__BB643_19:
	mul.wide.u32 	%rd422, %r14, 8;
	add.s64 	%rd423, %rd1, %rd422;
	ld.global.u64 	%rd49, [%rd423];
	mad.lo.s64 	%rd50, %rd49, %rd486, %rd34;
	or.b64  	%rd424, %rd483, %rd42;
	and.b64  	%rd425, %rd424, -4294967296;
	setp.ne.s64 	%p34, %rd425, 0;
	@%p34 bra 	$L__BB643_21;
	cvt.u32.u64 	%r160, %rd42;
	cvt.u32.u64 	%r161, %rd483;
	div.u32 	%r162, %r161, %r160;
	mul.lo.s32 	%r163, %r162, %r160;
	sub.s32 	%r164, %r161, %r163;
	cvt.u64.u32 	%rd487, %r162;
	cvt.u64.u32 	%rd488, %r164;
	bra.uni 	$L__BB643_22;
$L__BB643_21:
	div.s64 	%rd487, %rd483, %rd42;
	mul.lo.s64 	%rd426, %rd487, %rd42;
	sub.s64 	%rd488, %rd483, %rd426;
$L__BB643_22:
	mad.lo.s64 	%rd57, %rd488, %rd49, %rd41;
	mul.wide.u32 	%rd427, %r13, 8;
	add.s64 	%rd428, %rd2, %rd427;
	ld.global.u64 	%rd58, [%rd428];
	or.b64  	%rd429, %rd485, %rd58;
	and.b64  	%rd430, %rd429, -4294967296;
	setp.ne.s64 	%p35, %rd430, 0;
	@%p35 bra 	$L__BB643_24;
	cvt.u32.u64 	%r165, %rd58;
	cvt.u32.u64 	%r166, %rd485;
	div.u32 	%r167, %r166, %r165;
	mul.lo.s32 	%r168, %r167, %r165;
	sub.s32 	%r169, %r166, %r168;
	cvt.u64.u32 	%rd512, %r167;
	cvt.u64.u32 	%rd490, %r169;
	bra.uni 	$L__BB643_25;
$L__BB643_24:
	div.s64 	%rd512, %rd485, %rd58;
	mul.lo.s64 	%rd431, %rd512, %rd58;
	sub.s64 	%rd490, %rd485, %rd431;
$L__BB643_25:
	mul.wide.u32 	%rd432, %r13, 8;
	add.s64 	%rd433, %rd1, %rd432;
	ld.global.u64 	%rd65, [%rd433];
	mad.lo.s64 	%rd515, %rd65, %rd490, %rd50;
	or.b64  	%rd434, %rd487, %rd58;
	and.b64  	%rd435, %rd434, -4294967296;
	setp.ne.s64 	%p36, %rd435, 0;
	@%p36 bra 	$L__BB643_27;
	cvt.u32.u64 	%r170, %rd58;
	cvt.u32.u64 	%r171, %rd487;
	div.u32 	%r172, %r171, %r170;
	mul.lo.s32 	%r173, %r172, %r170;
	sub.s32 	%r174, %r171, %r173;
	cvt.u64.u32 	%rd511, %r172;
	cvt.u64.u32 	%rd492, %r174;
	bra.uni 	$L__BB643_28;
$L__BB643_27:
	div.s64 	%rd511, %rd487, %rd58;
	mul.lo.s64 	%rd436, %rd511, %rd58;
	sub.s64 	%rd492, %rd487, %rd436;
$L__BB643_28:
	mad.lo.s64 	%rd516, %rd492, %rd65, %rd57;
	add.s32 	%r246, %r246, -4;
	add.s32 	%r245, %r245, 4;
	setp.ne.s32 	%p37, %r245, 0;
	@%p37 bra 	$L__BB643_4;
	add.s32 	%r248, %r246, 1;
$L__BB643_30:
	and.b32  	%r19, %r6, 3;
	setp.eq.s32 	%p38, %r19, 0;
	@%p38 bra 	$L__BB643_53;
	setp.eq.s32 	%p39, %r19, 1;
	@%p39 bra 	$L__BB643_45;
	mul.wide.u32 	%rd438, %r248, 8;
	add.s64 	%rd439, %rd2, %rd438;
	ld.global.u64 	%rd80, [%rd439];
	or.b64  	%rd440, %rd512, %rd80;
	and.b64  	%rd441, %rd440, -4294967296;
	setp.ne.s64 	%p40, %rd441, 0;
	@%p40 bra 	$L__BB643_34;
	cvt.u32.u64 	%r175, %rd80;
	cvt.u32.u64 	%r176, %rd512;
	div.u32 	%r177, %r176, %r175;
	mul.lo.s32 	%r178, %r177, %r175;
	sub.s32 	%r179, %r176, %r178;
	cvt.u64.u32 	%rd499, %r177;
	cvt.u64.u32 	%rd500, %r179;
	bra.uni 	$L__BB643_35;
$L__BB643_34:
	div.s64 	%rd499, %rd512, %rd80;
	mul.lo.s64 	%rd442, %rd499, %rd80;
	sub.s64 	%rd500, %rd512, %rd442;
$L__BB643_35:
	add.s64 	%rd444, %rd1, %rd438;
	ld.global.u64 	%rd87, [%rd444];
	mad.lo.s64 	%rd88, %rd87, %rd500, %rd515;
	or.b64  	%rd445, %rd511, %rd80;
	and.b64  	%rd446, %rd445, -4294967296;
	setp.ne.s64 	%p41, %rd446, 0;
	@%p41 bra 	$L__BB643_37;
	cvt.u32.u64 	%r180, %rd80;
	cvt.u32.u64 	%r181, %rd511;
	div.u32 	%r182, %r181, %r180;
	mul.lo.s32 	%r183, %r182, %r180;
	sub.s32 	%r184, %r181, %r183;
	cvt.u64.u32 	%rd501, %r182;
	cvt.u64.u32 	%rd502, %r184;
	bra.uni 	$L__BB643_38;
$L__BB643_37:
	div.s64 	%rd501, %rd511, %rd80;
	mul.lo.s64 	%rd447, %rd501, %rd80;
	sub.s64 	%rd502, %rd511, %rd447;
$L__BB643_38:
	mad.lo.s64 	%rd95, %rd502, %rd87, %rd516;
	add.s32 	%r20, %r248, -1;
	mul.wide.u32 	%rd448, %r20, 8;
	add.s64 	%rd449, %rd2, %rd448;
	ld.global.u64 	%rd96, [%rd449];
	or.b64  	%rd450, %rd499, %rd96;
	and.b64  	%rd451, %rd450, -4294967296;
	setp.ne.s64 	%p42, %rd451, 0;
	@%p42 bra 	$L__BB643_40;
	cvt.u32.u64 	%r185, %rd96;
	cvt.u32.u64 	%r186, %rd499;
	div.u32 	%r187, %r186, %r185;
	mul.lo.s32 	%r188, %r187, %r185;
	sub.s32 	%r189, %r186, %r188;
	cvt.u64.u32 	%rd512, %r187;
	cvt.u64.u32 	%rd504, %r189;
	bra.uni 	$L__BB643_41;
$L__BB643_40:
	div.s64 	%rd512, %rd499, %rd96;
	mul.lo.s64 	%rd452, %rd512, %rd96;
	sub.s64 	%rd504, %rd499, %rd452;
$L__BB643_41:
	add.s64 	%rd454, %rd1, %rd448;
	ld.global.u64 	%rd103, [%rd454];
	mad.lo.s64 	%rd515, %rd103, %rd504, %rd88;
	or.b64  	%rd455, %rd501, %rd96;
	and.b64  	%rd456, %rd455, -4294967296;
	setp.ne.s64 	%p43, %rd456, 0;
	@%p43 bra 	$L__BB643_43;
	cvt.u32.u64 	%r190, %rd96;
	cvt.u32.u64 	%r191, %rd501;
	div.u32 	%r192, %r191, %r190;
	mul.lo.s32 	%r193, %r192, %r190;
	sub.s32 	%r194, %r191, %r193;
	cvt.u64.u32 	%rd511, %r192;
	cvt.u64.u32 	%rd506, %r194;
	bra.uni 	$L__BB643_44;
$L__BB643_43:
	div.s64 	%rd511, %rd501, %rd96;
	mul.lo.s64 	%rd457, %rd511, %rd96;
	sub.s64 	%rd506, %rd501, %rd457;
$L__BB643_44:
	mad.lo.s64 	%rd516, %rd506, %rd103, %rd95;
	add.s32 	%r248, %r248, -2;
$L__BB643_45:
	and.b32  	%r195, %r6, 1;
	setp.eq.b32 	%p44, %r195, 1;
	not.pred 	%p45, %p44;
	@%p45 bra 	$L__BB643_53;
	mul.wide.u32 	%rd458, %r248, 8;
	add.s64 	%rd459, %rd2, %rd458;
	ld.global.u64 	%rd118, [%rd459];
	or.b64  	%rd460, %rd512, %rd118;
	and.b64  	%rd461, %rd460, -4294967296;
	setp.ne.s64 	%p46, %rd461, 0;
	@%p46 bra 	$L__BB643_48;
	cvt.u32.u64 	%r196, %rd118;
	cvt.u32.u64 	%r197, %rd512;
	rem.u32 	%r198, %r197, %r196;
	cvt.u64.u32 	%rd513, %r198;
	bra.uni 	$L__BB643_49;
$L__BB643_48:
	rem.s64 	%rd513, %rd512, %rd118;
$L__BB643_49:
	add.s64 	%rd463, %rd1, %rd458;
	ld.global.u64 	%rd122, [%rd463];
	mad.lo.s64 	%rd515, %rd122, %rd513, %rd515;
	or.b64  	%rd464, %rd511, %rd118;
	and.b64  	%rd465, %rd464, -4294967296;
	setp.ne.s64 	%p47, %rd465, 0;
	@%p47 bra 	$L__BB643_51;
	cvt.u32.u64 	%r199, %rd118;
	cvt.u32.u64 	%r200, %rd511;
	rem.u32 	%r201, %r200, %r199;
	cvt.u64.u32 	%rd514, %r201;
	bra.uni 	$L__BB643_52;
$L__BB643_51:
	rem.s64 	%rd514, %rd511, %rd118;
$L__BB643_52:
	mad.lo.s64 	%rd516, %rd514, %rd122, %rd516;
$L__BB643_53:
	shl.b64 	%rd466, %rd515, 2;
	add.s64 	%rd467, %rd3, %rd466;
	ld.global.u32 	%r202, [%rd467];
	abs.s32 	%r203, %r202;
	shl.b64 	%rd468, %rd516, 2;
	add.s64 	%rd469, %rd3, %rd468;
	ld.global.u32 	%r204, [%rd469];
	abs.s32 	%r205, %r204;
	add.s32 	%r206, %r205, %r203;
	st.shared.u32 	[%r5], %r206;
	bra.uni 	$L__BB643_114;
$L__BB643_54:
	cvt.u64.u32 	%rd548, %r4;
	setp.le.u64 	%p2, %rd262, %rd548;
	@%p2 bra 	$L__BB643_114;
	cvt.u32.u64 	%r23, %rd261;
	add.s32 	%r252, %r23, -1;
	setp.lt.s32 	%p3, %r252, 0;
	mov.b64 	%rd557, 0;
	@%p3 bra 	$L__BB643_113;
	and.b32  	%r25, %r23, 7;
	setp.lt.u32 	%p4, %r252, 7;
	mov.b64 	%rd557, 0;
	@%p4 bra 	$L__BB643_84;
	add.s32 	%r250, %r23, -4;
	and.b32  	%r58, %r23, -8;
	neg.s32 	%r249, %r58;
	mov.b64 	%rd557, 0;
$L__BB643_58:
	.pragma "nounroll";
	add.s32 	%r30, %r250, 3;
	mul.wide.u32 	%rd270, %r30, 8;
	add.s64 	%rd271, %rd2, %rd270;
	ld.global.u64 	%rd133, [%rd271];
	or.b64  	%rd272, %rd548, %rd133;
	and.b64  	%rd273, %rd272, -4294967296;
	setp.ne.s64 	%p5, %rd273, 0;
	@%p5 bra 	$L__BB643_60;
	cvt.u32.u64 	%r59, %rd133;
	cvt.u32.u64 	%r60, %rd548;
	div.u32 	%r61, %r60, %r59;
	mul.lo.s32 	%r62, %r61, %r59;
	sub.s32 	%r63, %r60, %r62;
	cvt.u64.u32 	%rd519, %r61;
	cvt.u64.u32 	%rd520, %r63;
	bra.uni 	$L__BB643_61;
$L__BB643_60:
	div.s64 	%rd519, %rd548, %rd133;
	mul.lo.s64 	%rd274, %rd519, %rd133;
	sub.s64 	%rd520, %rd548, %rd274;
$L__BB643_61:
	add.s64 	%rd276, %rd1, %rd270;
	ld.global.u64 	%rd277, [%rd276];
	mad.lo.s64 	%rd140, %rd277, %rd520, %rd557;
	add.s32 	%r31, %r250, 2;
	mul.wide.u32 	%rd278, %r31, 8;
	add.s64 	%rd279, %rd2, %rd278;
	ld.global.u64 	%rd141, [%rd279];
	or.b64  	%rd280, %rd519, %rd141;
	and.b64  	%rd281, %rd280, -4294967296;
	setp.ne.s64 	%p6, %rd281, 0;
	@%p6 bra 	$L__BB643_63;
	cvt.u32.u64 	%r64, %rd141;
	cvt.u32.u64 	%r65, %rd519;
	div.u32 	%r66, %r65, %r64;
	mul.lo.s32 	%r67, %r66, %r64;
	sub.s32 	%r68, %r65, %r67;
	cvt.u64.u32 	%rd521, %r66;
	cvt.u64.u32 	%rd522, %r68;
	bra.uni 	$L__BB643_64;
$L__BB643_63:
	div.s64 	%rd521, %rd519, %rd141;
	mul.lo.s64 	%rd282, %rd521, %rd141;
	sub.s64 	%rd522, %rd519, %rd282;
$L__BB643_64:
	add.s64 	%rd284, %rd1, %rd278;
	ld.global.u64 	%rd285, [%rd284];
	mad.lo.s64 	%rd148, %rd285, %rd522, %rd140;
	add.s32 	%r32, %r250, 1;
	mul.wide.u32 	%rd286, %r32, 8;
	add.s64 	%rd287, %rd2, %rd286;
	ld.global.u64 	%rd149, [%rd287];
	or.b64  	%rd288, %rd521, %rd149;
	and.b64  	%rd289, %rd288, -4294967296;
	setp.ne.s64 	%p7, %rd289, 0;
	@%p7 bra 	$L__BB643_66;
	cvt.u32.u64 	%r69, %rd149;
	cvt.u32.u64 	%r70, %rd521;
	div.u32 	%r71, %r70, %r69;
	mul.lo.s32 	%r72, %r71, %r69;
	sub.s32 	%r73, %r70, %r72;
	cvt.u64.u32 	%rd523, %r71;
	cvt.u64.u32 	%rd524, %r73;
	bra.uni 	$L__BB643_67;
$L__BB643_66:
	div.s64 	%rd523, %rd521, %rd149;
	mul.lo.s64 	%rd290, %rd523, %rd149;
	sub.s64 	%rd524, %rd521, %rd290;
$L__BB643_67:
	add.s64 	%rd292, %rd1, %rd286;
	ld.global.u64 	%rd293, [%rd292];
	mad.lo.s64 	%rd156, %rd293, %rd524, %rd148;
	add.s32 	%r33, %r250, -4;
	mul.wide.u32 	%rd294, %r250, 8;
	add.s64 	%rd295, %rd2, %rd294;
	ld.global.u64 	%rd157, [%rd295];
	or.b64  	%rd296, %rd523, %rd157;
	and.b64  	%rd297, %rd296, -4294967296;
	setp.ne.s64 	%p8, %rd297, 0;
	@%p8 bra 	$L__BB643_69;
	cvt.u32.u64 	%r74, %rd157;
	cvt.u32.u64 	%r75, %rd523;
	div.u32 	%r76, %r75, %r74;
	mul.lo.s32 	%r77, %r76, %r74;
	sub.s32 	%r78, %r75, %r77;
	cvt.u64.u32 	%rd525, %r76;
	cvt.u64.u32 	%rd526, %r78;
	bra.uni 	$L__BB643_70;
$L__BB643_69:
	div.s64 	%rd525, %rd523, %rd157;
	mul.lo.s64 	%rd298, %rd525, %rd157;
	sub.s64 	%rd526, %rd523, %rd298;
$L__BB643_70:
	add.s64 	%rd300, %rd1, %rd294;
	ld.global.u64 	%rd301, [%rd300];
	mad.lo.s64 	%rd164, %rd301, %rd526, %rd156;
	add.s32 	%r34, %r250, -1;
	mul.wide.u32 	%rd302, %r34, 8;
	add.s64 	%rd303, %rd2, %rd302;
	ld.global.u64 	%rd165, [%rd303];
	or.b64  	%rd304, %rd525, %rd165;
	and.b64  	%rd305, %rd304, -4294967296;
	setp.ne.s64 	%p9, %rd305, 0;
	@%p9 bra 	$L__BB643_72;
	cvt.u32.u64 	%r79, %rd165;
	cvt.u32.u64 	%r80, %rd525;
	div.u32 	%r81, %r80, %r79;
	mul.lo.s32 	%r82, %r81, %r79;
	sub.s32 	%r83, %r80, %r82;
	cvt.u64.u32 	%rd527, %r81;
	cvt.u64.u32 	%rd528, %r83;
	bra.uni 	$L__BB643_73;
$L__BB643_72:
	div.s64 	%rd527, %rd525, %rd165;
	mul.lo.s64 	%rd306, %rd527, %rd165;
	sub.s64 	%rd528, %rd525, %rd306;
$L__BB643_73:
	add.s64 	%rd308, %rd1, %rd302;
	ld.global.u64 	%rd309, [%rd308];
	mad.lo.s64 	%rd172, %rd309, %rd528, %rd164;
	add.s32 	%r35, %r250, -2;
	mul.wide.u32 	%rd310, %r35, 8;
	add.s64 	%rd311, %rd2, %rd310;
	ld.global.u64 	%rd173, [%rd311];
	or.b64  	%rd312, %rd527, %rd173;
	and.b64  	%rd313, %rd312, -4294967296;
	setp.ne.s64 	%p10, %rd313, 0;
	@%p10 bra 	$L__BB643_75;
	cvt.u32.u64 	%r84, %rd173;
	cvt.u32.u64 	%r85, %rd527;
	div.u32 	%r86, %r85, %r84;
	mul.lo.s32 	%r87, %r86, %r84;
	sub.s32 	%r88, %r85, %r87;
	cvt.u64.u32 	%rd529, %r86;
	cvt.u64.u32 	%rd530, %r88;
	bra.uni 	$L__BB643_76;
$L__BB643_75:
	div.s64 	%rd529, %rd527, %rd173;
	mul.lo.s64 	%rd314, %rd529, %rd173;
	sub.s64 	%rd530, %rd527, %rd314;
$L__BB643_76:
	add.s64 	%rd316, %rd1, %rd310;
	ld.global.u64 	%rd317, [%rd316];
	mad.lo.s64 	%rd180, %rd317, %rd530, %rd172;
	add.s32 	%r36, %r250, -3;
	mul.wide.u32 	%rd318, %r36, 8;
	add.s64 	%rd319, %rd2, %rd318;
	ld.global.u64 	%rd181, [%rd319];
	or.b64  	%rd320, %rd529, %rd181;
	and.b64  	%rd321, %rd320, -4294967296;
	setp.ne.s64 	%p11, %rd321, 0;
	@%p11 bra 	$L__BB643_78;
	cvt.u32.u64 	%r89, %rd181;
	cvt.u32.u64 	%r90, %rd529;
	div.u32 	%r91, %r90, %r89;
	mul.lo.s32 	%r92, %r91, %r89;
	sub.s32 	%r93, %r90, %r92;
	cvt.u64.u32 	%rd531, %r91;
	cvt.u64.u32 	%rd532, %r93;
	bra.uni 	$L__BB643_79;
$L__BB643_78:
	div.s64 	%rd531, %rd529, %rd181;
	mul.lo.s64 	%rd322, %rd531, %rd181;
	sub.s64 	%rd532, %rd529, %rd322;
$L__BB643_79:
	add.s64 	%rd324, %rd1, %rd318;
	ld.global.u64 	%rd325, [%rd324];
	mad.lo.s64 	%rd188, %rd325, %rd532, %rd180;
	mul.wide.u32 	%rd326, %r33, 8;
	add.s64 	%rd327, %rd2, %rd326;
	ld.global.u64 	%rd189, [%rd327];
	or.b64  	%rd328, %rd531, %rd189;
	and.b64  	%rd329, %rd328, -4294967296;
	setp.ne.s64 	%p12, %rd329, 0;
	@%p12 bra 	$L__BB643_81;
	cvt.u32.u64 	%r94, %rd189;
	cvt.u32.u64 	%r95, %rd531;
	div.u32 	%r96, %r95, %r94;
	mul.lo.s32 	%r97, %r96, %r94;
	sub.s32 	%r98, %r95, %r97;
	cvt.u64.u32 	%rd548, %r96;
	cvt.u64.u32 	%rd534, %r98;
	bra.uni 	$L__BB643_82;
$L__BB643_81:
	div.s64 	%rd548, %rd531, %rd189;
	mul.lo.s64 	%rd330, %rd548, %rd189;
	sub.s64 	%rd534, %rd531, %rd330;
$L__BB643_82:
	add.s64 	%rd332, %rd1, %rd326;
	ld.global.u64 	%rd333, [%rd332];
	mad.lo.s64 	%rd557, %rd333, %rd534, %rd188;
	add.s32 	%r250, %r250, -8;
	add.s32 	%r249, %r249, 8;
	setp.ne.s32 	%p13, %r249, 0;
	@%p13 bra 	$L__BB643_58;
	add.s32 	%r252, %r250, 3;
$L__BB643_84:
	setp.eq.s32 	%p14, %r25, 0;
	@%p14 bra 	$L__BB643_113;
	and.b32  	%r41, %r23, 3;
	setp.lt.u32 	%p15, %r25, 4;
	@%p15 bra 	$L__BB643_99;
	mul.wide.u32 	%rd335, %r252, 8;
	add.s64 	%rd336, %rd2, %rd335;
	ld.global.u64 	%rd200, [%rd336];
	or.b64  	%rd337, %rd548, %rd200;
	and.b64  	%rd338, %rd337, -4294967296;
	setp.ne.s64 	%p16, %rd338, 0;
	@%p16 bra 	$L__BB643_88;
	cvt.u32.u64 	%r99, %rd200;
	cvt.u32.u64 	%r100, %rd548;
	div.u32 	%r101, %r100, %r99;
	mul.lo.s32 	%r102, %r101, %r99;
	sub.s32 	%r103, %r100, %r102;
	cvt.u64.u32 	%rd538, %r101;
	cvt.u64.u32 	%rd539, %r103;
	bra.uni 	$L__BB643_89;
$L__BB643_88:
	div.s64 	%rd538, %rd548, %rd200;
	mul.lo.s64 	%rd339, %rd538, %rd200;
	sub.s64 	%rd539, %rd548, %rd339;
$L__BB643_89:
	add.s64 	%rd341, %rd1, %rd335;
	ld.global.u64 	%rd342, [%rd341];
	mad.lo.s64 	%rd207, %rd342, %rd539, %rd557;
	add.s32 	%r42, %r252, -1;
	mul.wide.u32 	%rd343, %r42, 8;
	add.s64 	%rd344, %rd2, %rd343;
	ld.global.u64 	%rd208, [%rd344];
	or.b64  	%rd345, %rd538, %rd208;
	and.b64  	%rd346, %rd345, -4294967296;
	setp.ne.s64 	%p17, %rd346, 0;
	@%p17 bra 	$L__BB643_91;
	cvt.u32.u64 	%r104, %rd208;
	cvt.u32.u64 	%r105, %rd538;
	div.u32 	%r106, %r105, %r104;
	mul.lo.s32 	%r107, %r106, %r104;
	sub.s32 	%r108, %r105, %r107;
	cvt.u64.u32 	%rd540, %r106;
	cvt.u64.u32 	%rd541, %r108;
	bra.uni 	$L__BB643_92;
$L__BB643_91:
	div.s64 	%rd540, %rd538, %rd208;
	mul.lo.s64 	%rd347, %rd540, %rd208;
	sub.s64 	%rd541, %rd538, %rd347;
$L__BB643_92:
	add.s64 	%rd349, %rd1, %rd343;
	ld.global.u64 	%rd350, [%rd349];
	mad.lo.s64 	%rd215, %rd350, %rd541, %rd207;
	add.s32 	%r43, %r252, -2;
	mul.wide.u32 	%rd351, %r43, 8;
	add.s64 	%rd352, %rd2, %rd351;
	ld.global.u64 	%rd216, [%rd352];
	or.b64  	%rd353, %rd540, %rd216;
	and.b64  	%rd354, %rd353, -4294967296;
	setp.ne.s64 	%p18, %rd354, 0;
	@%p18 bra 	$L__BB643_94;
	cvt.u32.u64 	%r109, %rd216;
	cvt.u32.u64 	%r110, %rd540;
	div.u32 	%r111, %r110, %r109;
	mul.lo.s32 	%r112, %r111, %r109;
	sub.s32 	%r113, %r110, %r112;
	cvt.u64.u32 	%rd542, %r111;
	cvt.u64.u32 	%rd543, %r113;
	bra.uni 	$L__BB643_95;
$L__BB643_94:
	div.s64 	%rd542, %rd540, %rd216;
	mul.lo.s64 	%rd355, %rd542, %rd216;
	sub.s64 	%rd543, %rd540, %rd355;
$L__BB643_95:
	add.s64 	%rd357, %rd1, %rd351;
	ld.global.u64 	%rd358, [%rd357];
	mad.lo.s64 	%rd223, %rd358, %rd543, %rd215;
	add.s32 	%r44, %r252, -3;
	mul.wide.u32 	%rd359, %r44, 8;
	add.s64 	%rd360, %rd2, %rd359;
	ld.global.u64 	%rd224, [%rd360];
	or.b64  	%rd361, %rd542, %rd224;
	and.b64  	%rd362, %rd361, -4294967296;
	setp.ne.s64 	%p19, %rd362, 0;
	@%p19 bra 	$L__BB643_97;
	cvt.u32.u64 	%r114, %rd224;
	cvt.u32.u64 	%r115, %rd542;
	div.u32 	%r116, %r115, %r114;
	mul.lo.s32 	%r117, %r116, %r114;
	sub.s32 	%r118, %r115, %r117;
	cvt.u64.u32 	%rd548, %r116;
	cvt.u64.u32 	%rd545, %r118;
	bra.uni 	$L__BB643_98;
$L__BB643_97:
	div.s64 	%rd548, %rd542, %rd224;
	mul.lo.s64 	%rd363, %rd548, %rd224;
	sub.s64 	%rd545, %rd542, %rd363;
$L__BB643_98:
	add.s64 	%rd365, %rd1, %rd359;
	ld.global.u64 	%rd366, [%rd365];
	mad.lo.s64 	%rd557, %rd366, %rd545, %rd223;
	add.s32 	%r252, %r252, -4;
$L__BB643_99:
	setp.eq.s32 	%p20, %r41, 0;
	@%p20 bra 	$L__BB643_113;
	setp.eq.s32 	%p21, %r41, 1;
	@%p21 bra 	$L__BB643_108;
	mul.wide.u32 	%rd368, %r252, 8;
	add.s64 	%rd369, %rd2, %rd368;
	ld.global.u64 	%rd235, [%rd369];
	or.b64  	%rd370, %rd548, %rd235;
	and.b64  	%rd371, %rd370, -4294967296;
	setp.ne.s64 	%p22, %rd371, 0;
	@%p22 bra 	$L__BB643_103;
	cvt.u32.u64 	%r119, %rd235;
	cvt.u32.u64 	%r120, %rd548;
	div.u32 	%r121, %r120, %r119;
	mul.lo.s32 	%r122, %r121, %r119;
	sub.s32 	%r123, %r120, %r122;
	cvt.u64.u32 	%rd549, %r121;
	cvt.u64.u32 	%rd550, %r123;
	bra.uni 	$L__BB643_104;
$L__BB643_103:
	div.s64 	%rd549, %rd548, %rd235;
	mul.lo.s64 	%rd372, %rd549, %rd235;
	sub.s64 	%rd550, %rd548, %rd372;
$L__BB643_104:
	add.s64 	%rd374, %rd1, %rd368;
	ld.global.u64 	%rd375, [%rd374];
	mad.lo.s64 	%rd242, %rd375, %rd550, %rd557;
	add.s32 	%r47, %r252, -1;
	mul.wide.u32 	%rd376, %r47, 8;
	add.s64 	%rd377, %rd2, %rd376;
	ld.global.u64 	%rd243, [%rd377];
	or.b64  	%rd378, %rd549, %rd243;
	and.b64  	%rd379, %rd378, -4294967296;
	setp.ne.s64 	%p23, %rd379, 0;
	@%p23 bra 	$L__BB643_106;
	cvt.u32.u64 	%r124, %rd243;
	cvt.u32.u64 	%r125, %rd549;
	div.u32 	%r126, %r125, %r124;
	mul.lo.s32 	%r127, %r126, %r124;
	sub.s32 	%r128, %r125, %r127;
	cvt.u64.u32 	%rd548, %r126;
	cvt.u64.u32 	%rd552, %r128;
	bra.uni 	$L__BB643_107;
$L__BB643_106:
	div.s64 	%rd548, %rd549, %rd243;
	mul.lo.s64 	%rd380, %rd548, %rd243;
	sub.s64 	%rd552, %rd549, %rd380;
$L__BB643_107:
	add.s64 	%rd382, %rd1, %rd376;
	ld.global.u64 	%rd383, [%rd382];
	mad.lo.s64 	%rd557, %rd383, %rd552, %rd242;
	add.s32 	%r252, %r252, -2;
$L__BB643_108:
	and.b32  	%r129, %r23, 1;
	setp.eq.b32 	%p24, %r129, 1;
	not.pred 	%p25, %p24;
	@%p25 bra 	$L__BB643_113;
	mul.wide.u32 	%rd384, %r252, 8;
	add.s64 	%rd385, %rd2, %rd384;
	ld.global.u64 	%rd254, [%rd385];
	or.b64  	%rd386, %rd548, %rd254;
	and.b64  	%rd387, %rd386, -4294967296;
	setp.ne.s64 	%p26, %rd387, 0;
	@%p26 bra 	$L__BB643_111;
	cvt.u32.u64 	%r130, %rd254;
	cvt.u32.u64 	%r131, %rd548;
	rem.u32 	%r132, %r131, %r130;
	cvt.u64.u32 	%rd556, %r132;
	bra.uni 	$L__BB643_112;
$L__BB643_111:
	rem.s64 	%rd556, %rd548, %rd254;
$L__BB643_112:
	add.s64 	%rd389, %rd1, %rd384;
	ld.global.u64 	%rd390, [%rd389];
	mad.lo.s64 	%rd557, %rd390, %rd556, %rd557;
$L__BB643_113:
	shl.b64 	%rd391, %rd557, 2;
	add.s64 	%rd392, %rd3, %rd391;
	ld.global.u32 	%r133, [%rd392];
	st.shared.u32 	[%r5], %r133;
$L__BB643_114:
	bar.sync 	0;
	setp.lt.u32 	%p48, %r254, 66;
	@%p48 bra 	$L__BB643_118;
$L__BB643_115:
	shr.u32 	%r51, %r254, 1;
	setp.ge.u32 	%p49, %r1, %r51;
	@%p49 bra 	$L__BB643_117;
	ld.shared.u32 	%r207, [%r5];
	abs.s32 	%r208, %r207;
	shl.b32 	%r209, %r51, 2;
	add.s32 	%r210, %r5, %r209;
	ld.shared.u32 	%r211, [%r210];
	abs.s32 	%r212, %r211;
	add.s32 	%r213, %r212, %r208;
	st.shared.u32 	[%r5], %r213;
$L__BB643_117:
	bar.sync 	0;
	setp.gt.u32 	%p50, %r254, 131;
	mov.u32 	%r254, %r51;
	@%p50 bra 	$L__BB643_115;
$L__BB643_118:
	setp.gt.u32 	%p51, %r1, 31;
	@%p51 bra 	$L__BB643_121;
	ld.volatile.shared.u32 	%r214, [%r5];
	abs.s32 	%r215, %r214;
	ld.volatile.shared.u32 	%r216, [%r5+128];
	abs.s32 	%r217, %r216;
	add.s32 	%r218, %r217, %r215;
	st.volatile.shared.u32 	[%r5], %r218;
	ld.volatile.shared.u32 	%r219, [%r5];
	abs.s32 	%r220, %r219;
	ld.volatile.shared.u32 	%r221, [%r5+64];
	abs.s32 	%r222, %r221;
	add.s32 	%r223, %r222, %r220;
	st.volatile.shared.u32 	[%r5], %r223;
	ld.volatile.shared.u32 	%r224, [%r5];
	abs.s32 	%r225, %r224;
	ld.volatile.shared.u32 	%r226, [%r5+32];
	abs.s32 	%r227, %r226;
	add.s32 	%r228, %r227, %r225;
	st.volatile.shared.u32 	[%r5], %r228;
	ld.volatile.shared.u32 	%r229, [%r5];
	abs.s32 	%r230, %r229;
	ld.volatile.shared.u32 	%r231, [%r5+16];
	abs.s32 	%r232, %r231;
	add.s32 	%r233, %r232, %r230;
	st.volatile.shared.u32 	[%r5], %r233;
	ld.volatile.shared.u32 	%r234, [%r5];
	abs.s32 	%r235, %r234;
	ld.volatile.shared.u32 	%r236, [%r5+8];
	abs.s32 	%r237, %r236;
	add.s32 	%r238, %r237, %r235;
	st.volatile.shared.u32 	[%r5], %r238;
	ld.volatile.shared.u32 	%r239, [%r5];
	abs.s32 	%r240, %r239;
	ld.volatile.shared.u32 	%r241, [%r5+4];
	abs.s32 	%r242, %r241;
	add.s32 	%r243, %r242, %r240;
	st.volatile.shared.u32 	[%r5], %r243;
	setp.ne.s32 	%p52, %r1, 0;
	@%p52 bra 	$L__BB643_121;
	ld.shared.u32 	%r244, [reducel1sdata_i32];
	cvta.to.global.u64 	%rd470, %rd260;
	mul.wide.u32 	%rd471, %r2, 4;
	add.s64 	%rd472, %rd470, %rd471;
	st.global.u32 	[%rd472], %r244;
$L__BB643_121:
	ret;

}
	// .globl	contiguous_reducel12_i32
.visible .entry contiguous_reducel12_i32(
	.param .u64 .ptr .align 1 contiguous_reducel12_i32_param_0,
	.param .u64 .ptr .align 1 contiguous_reducel12_i32_param_1,
	.param .u64 .ptr .align 1 contiguous_reducel12_i32_param_2,
	.param .u64 .ptr .align 1 contiguous_reducel12_i32_param_3,
	.param .u64 contiguous_reducel12_i32_param_4,
	.param .u64 contiguous_reducel12_i32_param_5,
	.param .u64 contiguous_reducel12_i32_param_6
)
{
	.reg .pred 	%p<53>;
	.reg .b32 	%r<259>;
	.reg .b64 	%rd<572>;

	ld.param.u64 	%rd266, [contiguous_reducel12_i32_param_1];
	ld.param.u64 	%rd267, [contiguous_reducel12_i32_param_2];
	ld.param.u64 	%rd268, [contiguous_reducel12_i32_param_3];
	ld.param.u64 	%rd263, [contiguous_reducel12_i32_param_4];
	ld.param.u64 	%rd264, [contiguous_reducel12_i32_param_5];
	ld.param.u64 	%rd265, [contiguous_reducel12_i32_param_6];
	cvta.to.global.u64 	%rd1, %rd268;
	cvta.to.global.u64 	%rd2, %rd267;
	cvta.to.global.u64 	%rd571, %rd266;
	mov.u32 	%r1, %tid.x;
	mov.u32 	%r2, %ctaid.x;
	mov.u32 	%r258, %ntid.x;
	mul.lo.s32 	%r51, %r2, %r258;
	shl.b32 	%r52, %r51, 1;
	add.s32 	%r4, %r52, %r1;
	shl.b32 	%r53, %r1, 2;
	mov.u32 	%r54, reducel1sdata_i32;
	add.s32 	%r5, %r54, %r53;
	mov.b32 	%r55, 0;
	st.shared.u32 	[%r5], %r55;
	add.s32 	%r56, %r4, %r258;
	cvt.u64.u32 	%rd4, %r56;
	setp.le.u64 	%p1, %rd264, %rd4;
	@%p1 bra 	$L__BB644_54;
	cvt.u64.u32 	%rd401, %r4;
	mov.u32 	%r134, %ctaid.y;
	cvt.u64.u32 	%rd402, %r134;
	mul.lo.s64 	%rd403, %rd264, %rd402;
	add.s64 	%rd525, %rd403, %rd401;
	add.s64 	%rd523, %rd403, %rd4;
	cvt.u32.u64 	%r6, %rd263;
	add.s32 	%r252, %r6, -1;
	setp.lt.s32 	%p27, %r252, 0;
	mov.b64 	%rd529, 0;
	mov.u64 	%rd530, %rd529;
	@%p27 bra 	$L__BB644_53;
	setp.lt.u32 	%p28, %r252, 3;
	mov.b64 	%rd530, 0;
	mov.u64 	%rd529, %rd530;
	@%p28 bra 	$L__BB644_30;
	add.s32 	%r250, %r6, -2;
	and.b32  	%r135, %r6, -4;
	neg.s32 	%r249, %r135;
	mov.b64 	%rd530, 0;
$L__BB644_4:
	.pragma "nounroll";
	add.s32 	%r12, %r250, 1;
	mul.wide.u32 	%rd407, %r12, 8;
	add.s64 	%rd408, %rd2, %rd407;
	ld.global.u64 	%rd11, [%rd408];
	or.b64  	%rd409, %rd525, %rd11;
	and.b64  	%rd410, %rd409, -4294967296;
	setp.ne.s64 	%p29, %rd410, 0;
	@%p29 bra 	$L__BB644_6;
	cvt.u32.u64 	%r136, %rd11;
	cvt.u32.u64 	%r137, %rd525;
	div.u32 	%r138, %r137, %r136;
	mul.lo.s32 	%r139, %r138, %r136;
	sub.s32 	%r140, %r137, %r139;
	cvt.u64.u32 	%rd491, %r138;
	cvt.u64.u32 	%rd492, %r140;
	bra.uni 	$L__BB644_7;
$L__BB644_6:
	div.s64 	%rd491, %rd525, %rd11;
	mul.lo.s64 	%rd411, %rd491, %rd11;
	sub.s64 	%rd492, %rd525, %rd411;
$L__BB644_7:
	mul.wide.u32 	%rd412, %r12, 8;
	add.s64 	%rd413, %rd1, %rd412;
	ld.global.u64 	%rd18, [%rd413];
	mad.lo.s64 	%rd19, %rd18, %rd492, %rd529;
	or.b64  	%rd414, %rd523, %rd11;
	and.b64  	%rd415, %rd414, -4294967296;
	setp.ne.s64 	%p30, %rd415, 0;
	@%p30 bra 	$L__BB644_9;
	cvt.u32.u64 	%r141, %rd11;
	cvt.u32.u64 	%r142, %rd523;
	div.u32 	%r143, %r142, %r141;
	mul.lo.s32 	%r144, %r143, %r141;
	sub.s32 	%r145, %r142, %r144;
	cvt.u64.u32 	%rd493, %r143;
	cvt.u64.u32 	%rd494, %r145;
	bra.uni 	$L__BB644_10;
$L__BB644_9:
	div.s64 	%rd493, %rd523, %rd11;
	mul.lo.s64 	%rd416, %rd493, %rd11;
	sub.s64 	%rd494, %rd523, %rd416;
$L__BB644_10:
	mad.lo.s64 	%rd26, %rd494, %rd18, %rd530;
	mul.wide.u32 	%rd417, %r250, 8;
	add.s64 	%rd418, %rd2, %rd417;
	ld.global.u64 	%rd27, [%rd418];
	or.b64  	%rd419, %rd491, %rd27;
	and.b64  	%rd420, %rd419, -4294967296;
	setp.ne.s64 	%p31, %rd420, 0;
	@%p31 bra 	$L__BB644_12;
	cvt.u32.u64 	%r146, %rd27;
	cvt.u32.u64 	%r147, %rd491;
	div.u32 	%r148, %r147, %r146;
	mul.lo.s32 	%r149, %r148, %r146;
	sub.s32 	%r150, %r147, %r149;
	cvt.u64.u32 	%rd495, %r148;
	cvt.u64.u32 	%rd496, %r150;
	bra.uni 	$L__BB644_13;
$L__BB644_12:
	div.s64 	%rd495, %rd491, %rd27;
	mul.lo.s64 	%rd421, %rd495, %rd27;
	sub.s64 	%rd496, %rd491, %rd421;
$L__BB644_13:
	mul.wide.u32 	%rd422, %r250, 8;
	add.s64 	%rd423, %rd1, %rd422;
	ld.global.u64 	%rd34, [%rd423];
	mad.lo.s64 	%rd35, %rd34, %rd496, %rd19;
	or.b64  	%rd424, %rd493, %rd27;
	and.b64  	%rd425, %rd424, -4294967296;
	setp.ne.s64 	%p32, %rd425, 0;
	@%p32 bra 	$L__BB644_15;
	cvt.u32.u64 	%r151, %rd27;
	cvt.u32.u64 	%r152, %rd493;
	div.u32 	%r153, %r152, %r151;
	mul.lo.s32 	%r154, %r153, %r151;
	sub.s32 	%r155, %r152, %r154;
	cvt.u64.u32 	%rd497, %r153;
	cvt.u64.u32 	%rd498, %r155;
	bra.uni 	$L__BB644_16;
$L__BB644_15:
	div.s64 	%rd497, %rd493, %rd27;
	mul.lo.s64 	%rd426, %rd497, %rd27;
	sub.s64 	%rd498, %rd493, %rd426;
$L__BB644_16:
	mad.lo.s64 	%rd42, %rd498, %rd34, %rd26;
	add.s32 	%r13, %r250, -1;
	mul.wide.u32 	%rd427, %r13, 8;
	add.s64 	%rd428, %rd2, %rd427;
	ld.global.u64 	%rd43, [%rd428];
	or.b64  	%rd429, %rd495, %rd43;
	and.b64  	%rd430, %rd429, -4294967296;
	setp.ne.s64 	%p33, %rd430, 0;
	@%p33 bra 	$L__BB644_18;
	cvt.u32.u64 	%r156, %rd43;
	cvt.u32.u64 	%r157, %rd495;
	div.u32 	%r158, %r157, %r156;
	mul.lo.s32 	%r159, %r158, %r156;
	sub.s32 	%r160, %r157, %r159;
	cvt.u64.u32 	%rd499, %r158;
	cvt.u64.u32 	%rd500, %r160;
	bra.uni 	$L__BB644_19;
$L__BB644_18:
	div.s64 	%rd499, %rd495, %rd43;
	mul.lo.s64 	%rd431, %rd499, %rd43;
	sub.s64 	%rd500, %rd495, %rd431;
$L__BB644_19:
	mul.wide.u32 	%rd432, %r13, 8;
	add.s64 	%rd433, %rd1, %rd432;
	ld.global.u64 	%rd50, [%rd433];
	mad.lo.s64 	%rd51, %rd50, %rd500, %rd35;
	or.b64  	%rd434, %rd497, %rd43;
	and.b64  	%rd435, %rd434, -4294967296;
	setp.ne.s64 	%p34, %rd435, 0;
	@%p34 bra 	$L__BB644_21;
	cvt.u32.u64 	%r161, %rd43;
	cvt.u32.u64 	%r162, %rd497;
	div.u32 	%r163, %r162, %r161;
	mul.lo.s32 	%r164, %r163, %r161;
	sub.s32 	%r165, %r162, %r164;
	cvt.u64.u32 	%rd501, %r163;
	cvt.u64.u32 	%rd502, %r165;
	bra.uni 	$L__BB644_22;
$L__BB644_21:
	div.s64 	%rd501, %rd497, %rd43;
	mul.lo.s64 	%rd436, %rd501, %rd43;
	sub.s64 	%rd502, %rd497, %rd436;
$L__BB644_22:
	mad.lo.s64 	%rd58, %rd502, %rd50, %rd42;
	add.s32 	%r166, %r250, -2;
	mul.wide.u32 	%rd437, %r166, 8;
	add.s64 	%rd438, %rd2, %rd437;
	ld.global.u64 	%rd59, [%rd438];
	or.b64  	%rd439, %rd499, %rd59;
	and.b64  	%rd440, %rd439, -4294967296;
	setp.ne.s64 	%p35, %rd440, 0;
	@%p35 bra 	$L__BB644_24;
	cvt.u32.u64 	%r167, %rd59;
	cvt.u32.u64 	%r168, %rd499;
	div.u32 	%r169, %r168, %r167;
	mul.lo.s32 	%r170, %r169, %r167;
	sub.s32 	%r171, %r168, %r170;
	cvt.u64.u32 	%rd525, %r169;
	cvt.u64.u32 	%rd504, %r171;
	bra.uni 	$L__BB644_25;
$L__BB644_24:
	div.s64 	%rd525, %rd499, %rd59;
	mul.lo.s64 	%rd441, %rd525, %rd59;
	sub.s64 	%rd504, %rd499, %rd441;
$L__BB644_25:
	mul.wide.u32 	%rd442, %r166, 8;
	add.s64 	%rd443, %rd1, %rd442;
	ld.global.u64 	%rd66, [%rd443];
	mad.lo.s64 	%rd529, %rd66, %rd504, %rd51;
	or.b64  	%rd444, %rd501, %rd59;
	and.b64  	%rd445, %rd444, -4294967296;
	setp.ne.s64 	%p36, %rd445, 0;
	@%p36 bra 	$L__BB644_27;
	cvt.u32.u64 	%r173, %rd59;
	cvt.u32.u64 	%r174, %rd501;
	div.u32 	%r175, %r174, %r173;
	mul.lo.s32 	%r176, %r175, %r173;
	sub.s32 	%r177, %r174, %r176;
	cvt.u64.u32 	%rd523, %r175;
	cvt.u64.u32 	%rd506, %r177;
	bra.uni 	$L__BB644_28;
$L__BB644_27:
	div.s64 	%rd523, %rd501, %rd59;
	mul.lo.s64 	%rd446, %rd523, %rd59;
	sub.s64 	%rd506, %rd501, %rd446;
$L__BB644_28:
	mad.lo.s64 	%rd530, %rd506, %rd66, %rd58;
	add.s32 	%r250, %r250, -4;
	add.s32 	%r249, %r249, 4;
	setp.ne.s32 	%p37, %r249, 0;
	@%p37 bra 	$L__BB644_4;
	add.s32 	%r252, %r250, 1;
$L__BB644_30:
	and.b32  	%r18, %r6, 3;
	setp.eq.s32 	%p38, %r18, 0;
	@%p38 bra 	$L__BB644_53;
	setp.eq.s32 	%p39, %r18, 1;
	@%p39 bra 	$L__BB644_45;
	mul.wide.u32 	%rd448, %r252, 8;
	add.s64 	%rd449, %rd2, %rd448;
	ld.global.u64 	%rd81, [%rd449];
	or.b64  	%rd450, %rd525, %rd81;
	and.b64  	%rd451, %rd450, -4294967296;
	setp.ne.s64 	%p40, %rd451, 0;
	@%p40 bra 	$L__BB644_34;
	cvt.u32.u64 	%r178, %rd81;
	cvt.u32.u64 	%r179, %rd525;
	div.u32 	%r180, %r179, %r178;
	mul.lo.s32 	%r181, %r180, %r178;
	sub.s32 	%r182, %r179, %r181;
	cvt.u64.u32 	%rd513, %r180;
	cvt.u64.u32 	%rd514, %r182;
	bra.uni 	$L__BB644_35;
$L__BB644_34:
	div.s64 	%rd513, %rd525, %rd81;
	mul.lo.s64 	%rd452, %rd513, %rd81;
	sub.s64 	%rd514, %rd525, %rd452;
$L__BB644_35:
	add.s64 	%rd454, %rd1, %rd448;
	ld.global.u64 	%rd88, [%rd454];
	mad.lo.s64 	%rd89, %rd88, %rd514, %rd529;
	or.b64  	%rd455, %rd523, %rd81;
	and.b64  	%rd456, %rd455, -4294967296;
	setp.ne.s64 	%p41, %rd456, 0;
	@%p41 bra 	$L__BB644_37;
	cvt.u32.u64 	%r183, %rd81;
	cvt.u32.u64 	%r184, %rd523;
	div.u32 	%r185, %r184, %r183;
	mul.lo.s32 	%r186, %r185, %r183;
	sub.s32 	%r187, %r184, %r186;
	cvt.u64.u32 	%rd515, %r185;
	cvt.u64.u32 	%rd516, %r187;
	bra.uni 	$L__BB644_38;
$L__BB644_37:
	div.s64 	%rd515, %rd523, %rd81;
	mul.lo.s64 	%rd457, %rd515, %rd81;
	sub.s64 	%rd516, %rd523, %rd457;
$L__BB644_38:
	mad.lo.s64 	%rd96, %rd516, %rd88, %rd530;
	add.s32 	%r19, %r252, -1;
	mul.wide.u32 	%rd458, %r19, 8;
	add.s64 	%rd459, %rd2, %rd458;
	ld.global.u64 	%rd97, [%rd459];
	or.b64  	%rd460, %rd513, %rd97;
	and.b64  	%rd461, %rd460, -4294967296;
	setp.ne.s64 	%p42, %rd461, 0;
	@%p42 bra 	$L__BB644_40;
	cvt.u32.u64 	%r188, %rd97;
	cvt.u32.u64 	%r189, %rd513;
	div.u32 	%r190, %r189, %r188;
	mul.lo.s32 	%r191, %r190, %r188;
	sub.s32 	%r192, %r189, %r191;
	cvt.u64.u32 	%rd525, %r190;
	cvt.u64.u32 	%rd518, %r192;
	bra.uni 	$L__BB644_41;
$L__BB644_40:
	div.s64 	%rd525, %rd513, %rd97;
	mul.lo.s64 	%rd462, %rd525, %rd97;
	sub.s64 	%rd518, %rd513, %rd462;
$L__BB644_41:
	add.s64 	%rd464, %rd1, %rd458;
	ld.global.u64 	%rd104, [%rd464];
	mad.lo.s64 	%rd529, %rd104, %rd518, %rd89;
	or.b64  	%rd465, %rd515, %rd97;
	and.b64  	%rd466, %rd465, -4294967296;
	setp.ne.s64 	%p43, %rd466, 0;
	@%p43 bra 	$L__BB644_43;
	cvt.u32.u64 	%r193, %rd97;
	cvt.u32.u64 	%r194, %rd515;
	div.u32 	%r195, %r194, %r193;
	mul.lo.s32 	%r196, %r195, %r193;
	sub.s32 	%r197, %r194, %r196;
	cvt.u64.u32 	%rd523, %r195;
	cvt.u64.u32 	%rd520, %r197;
	bra.uni 	$L__BB644_44;
$L__BB644_43:
	div.s64 	%rd523, %rd515, %rd97;
	mul.lo.s64 	%rd467, %rd523, %rd97;
	sub.s64 	%rd520, %rd515, %rd467;
$L__BB644_44:
	mad.lo.s64 	%rd530, %rd520, %rd104, %rd96;
	add.s32 	%r252, %r252, -2;
$L__BB644_45:
	and.b32  	%r198, %r6, 1;
	setp.eq.b32 	%p44, %r198, 1;
	not.pred 	%p45, %p44;
	@%p45 bra 	$L__BB644_53;
	mul.wide.u32 	%rd468, %r252, 8;
	add.s64 	%rd469, %rd2, %rd468;
	ld.global.u64 	%rd119, [%rd469];
	or.b64  	%rd470, %rd525, %rd119;
	and.b64  	%rd471, %rd470, -4294967296;
	setp.ne.s64 	%p46, %rd471, 0;
	@%p46 bra 	$L__BB644_48;
	cvt.u32.u64 	%r199, %rd119;
	cvt.u32.u64 	%r200, %rd525;
	rem.u32 	%r201, %r200, %r199;
	cvt.u64.u32 	%rd527, %r201;
	bra.uni 	$L__BB644_49;
$L__BB644_48:
	rem.s64 	%rd527, %rd525, %rd119;
$L__BB644_49:
	add.s64 	%rd473, %rd1, %rd468;
	ld.global.u64 	%rd123, [%rd473];
	mad.lo.s64 	%rd529, %rd123, %rd527, %rd529;
	or.b64  	%rd474, %rd523, %rd119;
	and.b64  	%rd475, %rd474, -4294967296;
	setp.ne.s64 	%p47, %rd475, 0;
	@%p47 bra 	$L__BB644_51;
	cvt.u32.u64 	%r202, %rd119;
	cvt.u32.u64 	%r203, %rd523;
	rem.u32 	%r204, %r203, %r202;
	cvt.u64.u32 	%rd528, %r204;
	bra.uni 	$L__BB644_52;
$L__BB644_51:
	rem.s64 	%rd528, %rd523, %rd119;
$L__BB644_52:
	mad.lo.s64 	%rd530, %rd528, %rd123, %rd530;
$L__BB644_53:
	shl.b64 	%rd476, %rd529, 2;
	add.s64 	%rd477, %rd571, %rd476;
	ld.global.u32 	%r205, [%rd477];
	abs.s32 	%r206, %r205;
	shl.b64 	%rd478, %rd530, 2;
	add.s64 	%rd479, %rd571, %rd478;
	ld.global.u32 	%r207, [%rd479];
	abs.s32 	%r208, %r207;
	add.s32 	%r209, %r208, %r206;
	st.shared.u32 	[%r5], %r209;
	bra.uni 	$L__BB644_114;
$L__BB644_54:
	cvt.u64.u32 	%rd131, %r4;
	setp.le.u64 	%p2, %rd264, %rd131;
	@%p2 bra 	$L__BB644_114;
	mov.u32 	%r57, %ctaid.y;
	cvt.u64.u32 	%rd269, %r57;
	mad.lo.s64 	%rd562, %rd264, %rd269, %rd131;
	cvt.u32.u64 	%r22, %rd263;
	add.s32 	%r256, %r22, -1;
	setp.lt.s32 	%p3, %r256, 0;
	@%p3 bra 	$L__BB644_113;
	and.b32  	%r24, %r22, 7;
	setp.lt.u32 	%p4, %r256, 7;
	@%p4 bra 	$L__BB644_84;
	add.s32 	%r254, %r22, -4;
	and.b32  	%r58, %r22, -8;
	neg.s32 	%r253, %r58;
$L__BB644_58:
	.pragma "nounroll";
	add.s32 	%r29, %r254, 3;
	mul.wide.u32 	%rd271, %r29, 8;
	add.s64 	%rd272, %rd2, %rd271;
	ld.global.u64 	%rd135, [%rd272];
	or.b64  	%rd273, %rd562, %rd135;
	and.b64  	%rd274, %rd273, -4294967296;
	setp.ne.s64 	%p5, %rd274, 0;
	@%p5 bra 	$L__BB644_60;
	cvt.u32.u64 	%r59, %rd135;
	cvt.u32.u64 	%r60, %rd562;
	div.u32 	%r61, %r60, %r59;
	mul.lo.s32 	%r62, %r61, %r59;
	sub.s32 	%r63, %r60, %r62;
	cvt.u64.u32 	%rd533, %r61;
	cvt.u64.u32 	%rd534, %r63;
	bra.uni 	$L__BB644_61;
$L__BB644_60:
	div.s64 	%rd533, %rd562, %rd135;
	mul.lo.s64 	%rd275, %rd533, %rd135;
	sub.s64 	%rd534, %rd562, %rd275;
$L__BB644_61:
	add.s64 	%rd277, %rd1, %rd271;
	ld.global.u64 	%rd278, [%rd277];
	mul.lo.s64 	%rd142, %rd278, %rd534;
	add.s32 	%r30, %r254, 2;
	mul.wide.u32 	%rd279, %r30, 8;
	add.s64 	%rd280, %rd2, %rd279;
	ld.global.u64 	%rd143, [%rd280];
	or.b64  	%rd281, %rd533, %rd143;
	and.b64  	%rd282, %rd281, -4294967296;
	setp.ne.s64 	%p6, %rd282, 0;
	@%p6 bra 	$L__BB644_63;
	cvt.u32.u64 	%r64, %rd143;
	cvt.u32.u64 	%r65, %rd533;
	div.u32 	%r66, %r65, %r64;
	mul.lo.s32 	%r67, %r66, %r64;
	sub.s32 	%r68, %r65, %r67;
	cvt.u64.u32 	%rd535, %r66;
	cvt.u64.u32 	%rd536, %r68;
	bra.uni 	$L__BB644_64;
$L__BB644_63:
	div.s64 	%rd535, %rd533, %rd143;
	mul.lo.s64 	%rd283, %rd535, %rd143;
	sub.s64 	%rd536, %rd533, %rd283;
$L__BB644_64:
	add.s64 	%rd285, %rd1, %rd279;
	ld.global.u64 	%rd286, [%rd285];
	mad.lo.s64 	%rd150, %rd286, %rd536, %rd142;
	add.s32 	%r31, %r254, 1;
	mul.wide.u32 	%rd287, %r31, 8;
	add.s64 	%rd288, %rd2, %rd287;
	ld.global.u64 	%rd151, [%rd288];
	or.b64  	%rd289, %rd535, %rd151;
	and.b64  	%rd290, %rd289, -4294967296;
	setp.ne.s64 	%p7, %rd290, 0;
	@%p7 bra 	$L__BB644_66;
	cvt.u32.u64 	%r69, %rd151;
	cvt.u32.u64 	%r70, %rd535;
	div.u32 	%r71, %r70, %r69;
	mul.lo.s32 	%r72, %r71, %r69;
	sub.s32 	%r73, %r70, %r72;
	cvt.u64.u32 	%rd537, %r71;
	cvt.u64.u32 	%rd538, %r73;
	bra.uni 	$L__BB644_67;
$L__BB644_66:
	div.s64 	%rd537, %rd535, %rd151;
	mul.lo.s64 	%rd291, %rd537, %rd151;
	sub.s64 	%rd538, %rd535, %rd291;
$L__BB644_67:
	add.s64 	%rd293, %rd1, %rd287;
	ld.global.u64 	%rd294, [%rd293];
	mad.lo.s64 	%rd158, %rd294, %rd538, %rd150;
	add.s32 	%r32, %r254, -4;
	mul.wide.u32 	%rd295, %r254, 8;
	add.s64 	%rd296, %rd2, %rd295;
	ld.global.u64 	%rd159, [%rd296];
	or.b64  	%rd297, %rd537, %rd159;
	and.b64  	%rd298, %rd297, -4294967296;
	setp.ne.s64 	%p8, %rd298, 0;
	@%p8 bra 	$L__BB644_69;
	cvt.u32.u64 	%r74, %rd159;
	cvt.u32.u64 	%r75, %rd537;
	div.u32 	%r76, %r75, %r74;
	mul.lo.s32 	%r77, %r76, %r74;
	sub.s32 	%r78, %r75, %r77;
	cvt.u64.u32 	%rd539, %r76;
	cvt.u64.u32 	%rd540, %r78;
	bra.uni 	$L__BB644_70;
$L__BB644_69:
	div.s64 	%rd539, %rd537, %rd159;
	mul.lo.s64 	%rd299, %rd539, %rd159;
	sub.s64 	%rd540, %rd537, %rd299;
$L__BB644_70:
	add.s64 	%rd301, %rd1, %rd295;
	ld.global.u64 	%rd302, [%rd301];
	mad.lo.s64 	%rd166, %rd302, %rd540, %rd158;
	add.s32 	%r33, %r254, -1;
	mul.wide.u32 	%rd303, %r33, 8;
	add.s64 	%rd304, %rd2, %rd303;
	ld.global.u64 	%rd167, [%rd304];
	or.b64  	%rd305, %rd539, %rd167;
	and.b64  	%rd306, %rd305, -4294967296;
	setp.ne.s64 	%p9, %rd306, 0;
	@%p9 bra 	$L__BB644_72;
	cvt.u32.u64 	%r79, %rd167;
	cvt.u32.u64 	%r80, %rd539;
	div.u32 	%r81, %r80, %r79;
	mul.lo.s32 	%r82, %r81, %r79;
	sub.s32 	%r83, %r80, %r82;
	cvt.u64.u32 	%rd541, %r81;
	cvt.u64.u32 	%rd542, %r83;
	bra.uni 	$L__BB644_73;
$L__BB644_72:
	div.s64 	%rd541, %rd539, %rd167;
	mul.lo.s64 	%rd307, %rd541, %rd167;
	sub.s64 	%rd542, %rd539, %rd307;
$L__BB644_73:
	add.s64 	%rd309, %rd1, %rd303;
	ld.global.u64 	%rd310, [%rd309];
	mad.lo.s64 	%rd174, %rd310, %rd542, %rd166;
	add.s32 	%r34, %r254, -2;
	mul.wide.u32 	%rd311, %r34, 8;
	add.s64 	%rd312, %rd2, %rd311;
	ld.global.u64 	%rd175, [%rd312];
	or.b64  	%rd313, %rd541, %rd175;
	and.b64  	%rd314, %rd313, -4294967296;
	setp.ne.s64 	%p10, %rd314, 0;
	@%p10 bra 	$L__BB644_75;
	cvt.u32.u64 	%r84, %rd175;
	cvt.u32.u64 	%r85, %rd541;
	div.u32 	%r86, %r85, %r84;
	mul.lo.s32 	%r87, %r86, %r84;
	sub.s32 	%r88, %r85, %r87;
	cvt.u64.u32 	%rd543, %r86;
	cvt.u64.u32 	%rd544, %r88;
	bra.uni 	$L__BB644_76;
$L__BB644_75:
	div.s64 	%rd543, %rd541, %rd175;
	mul.lo.s64 	%rd315, %rd543, %rd175;
	sub.s64 	%rd544, %rd541, %rd315;
$L__BB644_76:
	add.s64 	%rd317, %rd1, %rd311;
	ld.global.u64 	%rd318, [%rd317];
	mad.lo.s64 	%rd182, %rd318, %rd544, %rd174;
	add.s32 	%r35, %r254, -3;
	mul.wide.u32 	%rd319, %r35, 8;
	add.s64 	%rd320, %rd2, %rd319;
	ld.global.u64 	%rd183, [%rd320];
	or.b64  	%rd321, %rd543, %rd183;
	and.b64  	%rd322, %rd321, -4294967296;
	setp.ne.s64 	%p11, %rd322, 0;
	@%p11 bra 	$L__BB644_78;
	cvt.u32.u64 	%r89, %rd183;
	cvt.u32.u64 	%r90, %rd543;
	div.u32 	%r91, %r90, %r89;
	mul.lo.s32 	%r92, %r91, %r89;
	sub.s32 	%r93, %r90, %r92;
	cvt.u64.u32 	%rd545, %r91;
	cvt.u64.u32 	%rd546, %r93;
	bra.uni 	$L__BB644_79;
$L__BB644_78:
	div.s64 	%rd545, %rd543, %rd183;
	mul.lo.s64 	%rd323, %rd545, %rd183;
	sub.s64 	%rd546, %rd543, %rd323;
$L__BB644_79:
	add.s64 	%rd325, %rd1, %rd319;
	ld.global.u64 	%rd326, [%rd325];
	mad.lo.s64 	%rd190, %rd326, %rd546, %rd182;
	mul.wide.u32 	%rd327, %r32, 8;
	add.s64 	%rd328, %rd2, %rd327;
	ld.global.u64 	%rd191, [%rd328];
	or.b64  	%rd329, %rd545, %rd191;
	and.b64  	%rd330, %rd329, -4294967296;
	setp.ne.s64 	%p12, %rd330, 0;
	@%p12 bra 	$L__BB644_81;
	cvt.u32.u64 	%r94, %rd191;
	cvt.u32.u64 	%r95, %rd545;
	div.u32 	%r96, %r95, %r94;
	mul.lo.s32 	%r97, %r96, %r94;
	sub.s32 	%r98, %r95, %r97;
	cvt.u64.u32 	%rd562, %r96;
	cvt.u64.u32 	%rd548, %r98;
	bra.uni 	$L__BB644_82;
$L__BB644_81:
	div.s64 	%rd562, %rd545, %rd191;
	mul.lo.s64 	%rd331, %rd562, %rd191;
	sub.s64 	%rd548, %rd545, %rd331;
$L__BB644_82:
	add.s64 	%rd333, %rd1, %rd327;
	ld.global.u64 	%rd334, [%rd333];
	mad.lo.s64 	%rd335, %rd334, %rd548, %rd190;
	shl.b64 	%rd336, %rd335, 2;
	add.s64 	%rd571, %rd571, %rd336;
	add.s32 	%r254, %r254, -8;
	add.s32 	%r253, %r253, 8;
	setp.ne.s32 	%p13, %r253, 0;
	@%p13 bra 	$L__BB644_58;
	add.s32 	%r256, %r254, 3;
$L__BB644_84:
	setp.eq.s32 	%p14, %r24, 0;
	@%p14 bra 	$L__BB644_113;
	and.b32  	%r40, %r22, 3;
	setp.lt.u32 	%p15, %r24, 4;
	@%p15 bra 	$L__BB644_99;
	mul.wide.u32 	%rd338, %r256, 8;
	add.s64 	%rd339, %rd2, %rd338;
	ld.global.u64 	%rd202, [%rd339];
	or.b64  	%rd340, %rd562, %rd202;
	and.b64  	%rd341, %rd340, -4294967296;
	setp.ne.s64 	%p16, %rd341, 0;
	@%p16 bra 	$L__BB644_88;
	cvt.u32.u64 	%r99, %rd202;
	cvt.u32.u64 	%r100, %rd562;
	div.u32 	%r101, %r100, %r99;
	mul.lo.s32 	%r102, %r101, %r99;
	sub.s32 	%r103, %r100, %r102;
	cvt.u64.u32 	%rd552, %r101;
	cvt.u64.u32 	%rd553, %r103;
	bra.uni 	$L__BB644_89;
$L__BB644_88:
	div.s64 	%rd552, %rd562, %rd202;
	mul.lo.s64 	%rd342, %rd552, %rd202;
	sub.s64 	%rd553, %rd562, %rd342;
$L__BB644_89:
	add.s64 	%rd344, %rd1, %rd338;
	ld.global.u64 	%rd345, [%rd344];
	mul.lo.s64 	%rd209, %rd345, %rd553;
	add.s32 	%r41, %r256, -1;
	mul.wide.u32 	%rd346, %r41, 8;
	add.s64 	%rd347, %rd2, %rd346;
	ld.global.u64 	%rd210, [%rd347];
	or.b64  	%rd348, %rd552, %rd210;
	and.b64  	%rd349, %rd348, -4294967296;
	setp.ne.s64 	%p17, %rd349, 0;
	@%p17 bra 	$L__BB644_91;
	cvt.u32.u64 	%r104, %rd210;
	cvt.u32.u64 	%r105, %rd552;
	div.u32 	%r106, %r105, %r104;
	mul.lo.s32 	%r107, %r106, %r104;
	sub.s32 	%r108, %r105, %r107;
	cvt.u64.u32 	%rd554, %r106;
	cvt.u64.u32 	%rd555, %r108;
	bra.uni 	$L__BB644_92;
$L__BB644_91:
	div.s64 	%rd554, %rd552, %rd210;
	mul.lo.s64 	%rd350, %rd554, %rd210;
	sub.s64 	%rd555, %rd552, %rd350;
$L__BB644_92:
	add.s64 	%rd352, %rd1, %rd346;
	ld.global.u64 	%rd353, [%rd352];
	mad.lo.s64 	%rd217, %rd353, %rd555, %rd209;
	add.s32 	%r42, %r256, -2;
	mul.wide.u32 	%rd354, %r42, 8;
	add.s64 	%rd355, %rd2, %rd354;
	ld.global.u64 	%rd218, [%rd355];
	or.b64  	%rd356, %rd554, %rd218;
	and.b64  	%rd357, %rd356, -4294967296;
	setp.ne.s64 	%p18, %rd357, 0;
	@%p18 bra 	$L__BB644_94;
	cvt.u32.u64 	%r109, %rd218;
	cvt.u32.u64 	%r110, %rd554;
	div.u32 	%r111, %r110, %r109;
	mul.lo.s32 	%r112, %r111, %r109;
	sub.s32 	%r113, %r110, %r112;
	cvt.u64.u32 	%rd556, %r111;
	cvt.u64.u32 	%rd557, %r113;
	bra.uni 	$L__BB644_95;
$L__BB644_94:
	div.s64 	%rd556, %rd554, %rd218;
	mul.lo.s64 	%rd358, %rd556, %rd218;
	sub.s64 	%rd557, %rd554, %rd358;
$L__BB644_95:
	add.s64 	%rd360, %rd1, %rd354;
	ld.global.u64 	%rd361, [%rd360];
	mad.lo.s64 	%rd225, %rd361, %rd557, %rd217;
	add.s32 	%r43, %r256, -3;
	mul.wide.u32 	%rd362, %r43, 8;
	add.s64 	%rd363, %rd2, %rd362;
	ld.global.u64 	%rd226, [%rd363];
	or.b64  	%rd364, %rd556, %rd226;
	and.b64  	%rd365, %rd364, -4294967296;
	setp.ne.s64 	%p19, %rd365, 0;
	@%p19 bra 	$L__BB644_97;
	cvt.u32.u64 	%r114, %rd226;
	cvt.u32.u64 	%r115, %rd556;
	div.u32 	%r116, %r115, %r114;
	mul.lo.s32 	%r117, %r116, %r114;
	sub.s32 	%r118, %r115, %r117;
	cvt.u64.u32 	%rd562, %r116;
	cvt.u64.u32 	%rd559, %r118;
	bra.uni 	$L__BB644_98;
$L__BB644_97:
	div.s64 	%rd562, %rd556, %rd226;
	mul.lo.s64 	%rd366, %rd562, %rd226;
	sub.s64 	%rd559, %rd556, %rd366;
$L__BB644_98:
	add.s64 	%rd368, %rd1, %rd362;
	ld.global.u64 	%rd369, [%rd368];
	mad.lo.s64 	%rd370, %rd369, %rd559, %rd225;
	shl.b64 	%rd371, %rd370, 2;
	add.s64 	%rd571, %rd571, %rd371;
	add.s32 	%r256, %r256, -4;
$L__BB644_99:
	setp.eq.s32 	%p20, %r40, 0;
	@%p20 bra 	$L__BB644_113;
	setp.eq.s32 	%p21, %r40, 1;
	@%p21 bra 	$L__BB644_108;
	mul.wide.u32 	%rd373, %r256, 8;
	add.s64 	%rd374, %rd2, %rd373;
	ld.global.u64 	%rd237, [%rd374];
	or.b64  	%rd375, %rd562, %rd237;
	and.b64  	%rd376, %rd375, -4294967296;
	setp.ne.s64 	%p22, %rd376, 0;
	@%p22 bra 	$L__BB644_103;
	cvt.u32.u64 	%r119, %rd237;
	cvt.u32.u64 	%r120, %rd562;
	div.u32 	%r121, %r120, %r119;
	mul.lo.s32 	%r122, %r121, %r119;
	sub.s32 	%r123, %r120, %r122;
	cvt.u64.u32 	%rd563, %r121;
	cvt.u64.u32 	%rd564, %r123;
	bra.uni 	$L__BB644_104;
$L__BB644_103:
	div.s64 	%rd563, %rd562, %rd237;
	mul.lo.s64 	%rd377, %rd563, %rd237;
	sub.s64 	%rd564, %rd562, %rd377;
$L__BB644_104:
	add.s64 	%rd379, %rd1, %rd373;
	ld.global.u64 	%rd380, [%rd379];
	mul.lo.s64 	%rd244, %rd380, %rd564;
	add.s32 	%r46, %r256, -1;
	mul.wide.u32 	%rd381, %r46, 8;
	add.s64 	%rd382, %rd2, %rd381;
	ld.global.u64 	%rd245, [%rd382];
	or.b64  	%rd383, %rd563, %rd245;
	and.b64  	%rd384, %rd383, -4294967296;
	setp.ne.s64 	%p23, %rd384, 0;
	@%p23 bra 	$L__BB644_106;
	cvt.u32.u64 	%r124, %rd245;
	cvt.u32.u64 	%r125, %rd563;
	div.u32 	%r126, %r125, %r124;
	mul.lo.s32 	%r127, %r126, %r124;
	sub.s32 	%r128, %r125, %r127;
	cvt.u64.u32 	%rd562, %r126;
	cvt.u64.u32 	%rd566, %r128;
	bra.uni 	$L__BB644_107;
$L__BB644_106:
	div.s64 	%rd562, %rd563, %rd245;
	mul.lo.s64 	%rd385, %rd562, %rd245;
	sub.s64 	%rd566, %rd563, %rd385;
$L__BB644_107:
	add.s64 	%rd387, %rd1, %rd381;
	ld.global.u64 	%rd388, [%rd387];
	mad.lo.s64 	%rd389, %rd388, %rd566, %rd244;
	shl.b64 	%rd390, %rd389, 2;
	add.s64 	%rd571, %rd571, %rd390;
	add.s32 	%r256, %r256, -2;
$L__BB644_108:
	and.b32  	%r129, %r22, 1;
	setp.eq.b32 	%p24, %r129, 1;
	not.pred 	%p25, %p24;
	@%p25 bra 	$L__BB644_113;
	mul.wide.u32 	%rd391, %r256, 8;
	add.s64 	%rd392, %rd2, %rd391;
	ld.global.u64 	%rd256, [%rd392];
	or.b64  	%rd393, %rd562, %rd256;
	and.b64  	%rd394, %rd393, -4294967296;
	setp.ne.s64 	%p26, %rd394, 0;
	@%p26 bra 	$L__BB644_111;
	cvt.u32.u64 	%r130, %rd256;
	cvt.u32.u64 	%r131, %rd562;
	rem.u32 	%r132, %r131, %r130;
	cvt.u64.u32 	%rd570, %r132;
	bra.uni 	$L__BB644_112;
$L__BB644_111:
	rem.s64 	%rd570, %rd562, %rd256;
$L__BB644_112:
	add.s64 	%rd396, %rd1, %rd391;
	ld.global.u64 	%rd397, [%rd396];
	mul.lo.s64 	%rd398, %rd397, %rd570;
	shl.b64 	%rd399, %rd398, 2;
	add.s64 	%rd571, %rd571, %rd399;
$L__BB644_113:
	ld.global.u32 	%r133, [%rd571];
	st.shared.u32 	[%r5], %r133;
$L__BB644_114:
	bar.sync 	0;
	setp.lt.u32 	%p48, %r258, 66;
	@%p48 bra 	$L__BB644_118;
$L__BB644_115:
	shr.u32 	%r50, %r258, 1;
	setp.ge.u32 	%p49, %r1, %r50;
	@%p49 bra 	$L__BB644_117;
	ld.shared.u32 	%r210, [%r5];
	abs.s32 	%r211, %r210;
	shl.b32 	%r212, %r50, 2;
	add.s32 	%r213, %r5, %r212;
	ld.shared.u32 	%r214, [%r213];
	abs.s32 	%r215, %r214;
	add.s32 	%r216, %r215, %r211;
	st.shared.u32 	[%r5], %r216;
$L__BB644_117:
	bar.sync 	0;
	setp.gt.u32 	%p50, %r258, 131;
	mov.u32 	%r258, %r50;
	@%p50 bra 	$L__BB644_115;
$L__BB644_118:
	setp.gt.u32 	%p51, %r1, 31;
	@%p51 bra 	$L__BB644_121;
	ld.volatile.shared.u32 	%r217, [%r5];
	abs.s32 	%r218, %r217;
	ld.volatile.shared.u32 	%r219, [%r5+128];
	abs.s32 	%r220, %r219;
	add.s32 	%r221, %r220, %r218;
	st.volatile.shared.u32 	[%r5], %r221;
	ld.volatile.shared.u32 	%r222, [%r5];
	abs.s32 	%r223, %r222;
	ld.volatile.shared.u32 	%r224, [%r5+64];
	abs.s32 	%r225, %r224;
	add.s32 	%r226, %r225, %r223;
	st.volatile.shared.u32 	[%r5], %r226;
	ld.volatile.shared.u32 	%r227, [%r5];
	abs.s32 	%r228, %r227;
	ld.volatile.shared.u32 	%r229, [%r5+32];
	abs.s32 	%r230, %r229;
	add.s32 	%r231, %r230, %r228;
	st.volatile.shared.u32 	[%r5], %r231;
	ld.volatile.shared.u32 	%r232, [%r5];
	abs.s32 	%r233, %r232;
	ld.volatile.shared.u32 	%r234, [%r5+16];
	abs.s32 	%r235, %r234;
	add.s32 	%r236, %r235, %r233;
	st.volatile.shared.u32 	[%r5], %r236;
	ld.volatile.shared.u32 	%r237, [%r5];
	abs.s32 	%r238, %r237;
	ld.volatile.shared.u32 	%r239, [%r5+8];
	abs.s32 	%r240, %r239;
	add.s32 	%r241, %r240, %r238;
	st.volatile.shared.u32 	[%r5], %r241;
	ld.volatile.shared.u32 	%r242, [%r5];
	abs.s32 	%r243, %r242;
	ld.volatile.shared.u32 	%r244, [%r5+4];
	abs.s32 	%r245, %r244;
	add.s32 	%r246, %r245, %r243;
	st.volatile.shared.u32 	[%r5], %r246;
	setp.ne.s32 	%p52, %r1, 0;
	@%p52 bra 	$L__BB644_121;
	ld.param.u64 	%rd486, [contiguous_reducel12_i32_param_0];
	ld.shared.u32 	%r247, [reducel1sdata_i32];
	cvt.u64.u32 	%rd480, %r2;
	mov.u32 	%r248, %ctaid.y;
	cvt.u64.u32 	%rd481, %r248;
	mad.lo.s64 	%rd482, %rd265, %rd481, %rd480;
	cvta.to.global.u64 	%rd483, %rd486;
	shl.b64 	%rd484, %rd482, 2;
	add.s64 	%rd485, %rd483, %rd484;
	st.global.u32 	[%rd485], %r247;
$L__BB644_121:
	ret;

}
	// .globl	contiguous_reducel122_i32
.visible .entry contiguous_reducel122_i32(
	.param .u64 .ptr .align 1 contiguous_reducel122_i32_param_0,
	.param .u64 .ptr .align 1 contiguous_reducel122_i32_param_1,
	.param .u64 contiguous_reducel122_i32_param_2,
	.param .u64 contiguous_reducel122_i32_param_3
)
{
	.reg .pred 	%p<8>;
	.reg .b32 	%r<62>;
	.reg .b64 	%rd<27>;

	ld.param.u64 	%rd4, [contiguous_reducel122_i32_param_0];
	ld.param.u64 	%rd7, [contiguous_reducel122_i32_param_1];
	ld.param.u64 	%rd5, [contiguous_reducel122_i32_param_2];
	ld.param.u64 	%rd6, [contiguous_reducel122_i32_param_3];
	cvta.to.global.u64 	%rd1, %rd7;
	mov.u32 	%r1, %tid.x;
	mov.u32 	%r2, %ctaid.x;
	mov.u32 	%r61, %ntid.x;
	mul.lo.s32 	%r8, %r2, %r61;
	shl.b32 	%r9, %r8, 1;
	add.s32 	%r4, %r9, %r1;
	shl.b32 	%r10, %r1, 2;
	mov.u32 	%r11, reducel1sdata_i32;
	add.s32 	%r5, %r11, %r10;
	mov.b32 	%r12, 0;
	st.shared.u32 	[%r5], %r12;
	add.s32 	%r13, %r4, %r61;
	cvt.u64.u32 	%rd2, %r13;
	setp.le.u64 	%p1, %rd5, %rd2;
	@%p1 bra 	$L__BB645_2;
	cvt.u64.u32 	%rd12, %r4;
	mov.u32 	%r16, %ctaid.y;
	cvt.u64.u32 	%rd13, %r16;
	mul.lo.s64 	%rd14, %rd5, %rd13;
	add.s64 	%rd15, %rd14, %rd12;
	shl.b64 	%rd16, %rd15, 2;
	add.s64 	%rd17, %rd1, %rd16;
	ld.global.u32 	%r17, [%rd17];
	abs.s32 	%r18, %r17;
	add.s64 	%rd18, %rd14, %rd2;
	shl.b64 	%rd19, %rd18, 2;
	add.s64 	%rd20, %rd1, %rd19;
	ld.global.u32 	%r19, [%rd20];
	abs.s32 	%r20, %r19;
	add.s32 	%r21, %r20, %r18;
	st.shared.u32 	[%r5], %r21;
	bra.uni 	$L__BB645_4;
$L__BB645_2:
	cvt.u64.u32 	%rd3, %r4;
	setp.le.u64 	%p2, %rd5, %rd3;
	@%p2 bra 	$L__BB645_4;
	mov.u32 	%r14, %ctaid.y;
	cvt.u64.u32 	%rd8, %r14;
	mad.lo.s64 	%rd9, %rd5, %rd8, %rd3;
	shl.b64 	%rd10, %rd9, 2;
	add.s64 	%rd11, %rd1, %rd10;
	ld.global.u32 	%r15, [%rd11];
	st.shared.u32 	[%r5], %r15;
$L__BB645_4:
	bar.sync 	0;
	setp.lt.u32 	%p3, %r61, 66;
	@%p3 bra 	$L__BB645_8;
$L__BB645_5:
	shr.u32 	%r7, %r61, 1;
	setp.ge.u32 	%p4, %r1, %r7;
	@%p4 bra 	$L__BB645_7;
	ld.shared.u32 	%r22, [%r5];
	abs.s32 	%r23, %r22;
	shl.b32 	%r24, %r7, 2;
	add.s32 	%r25, %r5, %r24;
	ld.shared.u32 	%r26, [%r25];
	abs.s32 	%r27, %r26;
	add.s32 	%r28, %r27, %r23;
	st.shared.u32 	[%r5], %r28;
$L__BB645_7:
	bar.sync 	0;
	setp.gt.u32 	%p5, %r61, 131;
	mov.u32 	%r61, %r7;
	@%p5 bra 	$L__BB645_5;
$L__BB645_8:
	setp.gt.u32 	%p6, %r1, 31;
	@%p6 bra 	$L__BB645_11;
	ld.volatile.shared.u32 	%r29, [%r5];
	abs.s32 	%r30, %r29;
	ld.volatile.shared.u32 	%r31, [%r5+128];
	abs.s32 	%r32, %r31;
	add.s32 	%r33, %r32, %r30;
	st.volatile.shared.u32 	[%r5], %r33;
	ld.volatile.shared.u32 	%r34, [%r5];
	abs.s32 	%r35, %r34;
	ld.volatile.shared.u32 	%r36, [%r5+64];
	abs.s32 	%r37, %r36;
	add.s32 	%r38, %r37, %r35;
	st.volatile.shared.u32 	[%r5], %r38;
	ld.volatile.shared.u32 	%r39, [%r5];
	abs.s32 	%r40, %r39;
	ld.volatile.shared.u32 	%r41, [%r5+32];
	abs.s32 	%r42, %r41;
	add.s32 	%r43, %r42, %r40;
	st.volatile.shared.u32 	[%r5], %r43;
	ld.volatile.shared.u32 	%r44, [%r5];
	abs.s32 	%r45, %r44;
	ld.volatile.shared.u32 	%r46, [%r5+16];
	abs.s32 	%r47, %r46;
	add.s32 	%r48, %r47, %r45;
	st.volatile.shared.u32 	[%r5], %r48;
	ld.volatile.shared.u32 	%r49, [%r5];
	abs.s32 	%r50, %r49;
	ld.volatile.shared.u32 	%r51, [%r5+8];
	abs.s32 	%r52, %r51;
	add.s32 	%r53, %r52, %r50;
	st.volatile.shared.u32 	[%r5], %r53;
	ld.volatile.shared.u32 	%r54, [%r5];
	abs.s32 	%r55, %r54;
	ld.volatile.shared.u32 	%r56, [%r5+4];
	abs.s32 	%r57, %r56;
	add.s32 	%r58, %r57, %r55;
	st.volatile.shared.u32 	[%r5], %r58;
	setp.ne.s32 	%p7, %r1, 0;
	@%p7 bra 	$L__BB645_11;
	ld.shared.u32 	%r59, [reducel1sdata_i32];
	cvt.u64.u32 	%rd21, %r2;
	mov.u32 	%r60, %ctaid.y;
	cvt.u64.u32 	%rd22, %r60;
	mad.lo.s64 	%rd23, %rd6, %rd22, %rd21;
	cvta.to.global.u64 	%rd24, %rd4;
	shl.b64 	%rd25, %rd23, 2;
	add.s64 	%rd26, %rd24, %rd25;
	st.global.u32 	[%rd26], %r59;
$L__BB645_11:
	ret;

}
	// .globl	contiguous_reducel13_i32
.visible .entry contiguous_reducel13_i32(
	.param .u64 .ptr .align 1 contiguous_reducel13_i32_param_0,
	.param .u64 .ptr .align 1 contiguous_reducel13_i32_param_1,
	.param .u64 .ptr .align 1 contiguous_reducel13_i32_param_2,
	.param .u64 .ptr .align 1 contiguous_reducel13_i32_param_3,
	.param .u64 contiguous_reducel13_i32_param_4,
	.param .u64 contiguous_reducel13_i32_param_5,
	.param .u64 contiguous_reducel13_i32_param_6
)
{
	.reg .pred 	%p<38>;
	.reg .b32 	%r<289>;
	.reg .b64 	%rd<308>;

	ld.param.u64 	%rd144, [contiguous_reducel13_i32_param_0];
	ld.param.u64 	%rd145, [contiguous_reducel13_i32_param_1];
	ld.param.u64 	%rd148, [contiguous_reducel13_i32_param_2];
	ld.param.u64 	%rd149, [contiguous_reducel13_i32_param_3];
	ld.param.u64 	%rd146, [contiguous_reducel13_i32_param_4];
	ld.param.u64 	%rd147, [contiguous_reducel13_i32_param_5];
	ld.param.u64 	%rd150, [contiguous_reducel13_i32_param_6];
	cvta.to.global.u64 	%rd1, %rd149;
	cvta.to.global.u64 	%rd2, %rd148;
	mov.u32 	%r1, %tid.y;
	mov.u32 	%r2, %ntid.x;
	mov.u32 	%r3, %tid.x;
	mad.lo.s32 	%r79, %r1, %r2, %r3;
	mov.u32 	%r80, %ctaid.x;
	mad.lo.s32 	%r81, %r80, %r2, %r3;
	mov.u32 	%r4, %ctaid.y;
	mov.u32 	%r5, %ntid.y;
	mad.lo.s32 	%r82, %r4, %r5, %r1;
	shl.b32 	%r83, %r79, 2;
	mov.u32 	%r84, reducel1sdata_i32;
	add.s32 	%r7, %r84, %r83;
	mov.b32 	%r85, 0;
	st.shared.u32 	[%r7], %r85;
	cvt.u64.u32 	%rd3, %r81;
	setp.le.u64 	%p1, %rd147, %rd3;
	cvt.u64.u32 	%rd152, %r82;
	setp.le.u64 	%p2, %rd150, %rd152;
	or.pred  	%p3, %p1, %p2;
	@%p3 bra 	$L__BB646_76;
	cvt.u32.u64 	%r86, %rd3;
	cvt.u32.u64 	%r87, %rd147;
	mad.lo.s32 	%r270, %r82, %r87, %r86;
	cvt.u32.u64 	%r9, %rd146;
	add.s32 	%r269, %r9, -1;
	setp.lt.s32 	%p4, %r269, 0;
	mov.b64 	%rd307, 0;
	@%p4 bra 	$L__BB646_59;
	setp.lt.u32 	%p5, %r269, 7;
	mov.b64 	%rd307, 0;
	@%p5 bra 	$L__BB646_30;
	add.s32 	%r265, %r9, -4;
	and.b32  	%r88, %r9, -8;
	neg.s32 	%r264, %r88;
	mov.b64 	%rd307, 0;
$L__BB646_4:
	.pragma "nounroll";
	add.s32 	%r16, %r265, 3;
	cvt.u64.u32 	%rd5, %r270;
	mul.wide.u32 	%rd157, %r16, 8;
	add.s64 	%rd158, %rd2, %rd157;
	ld.global.u64 	%rd6, [%rd158];
	and.b64  	%rd159, %rd6, -4294967296;
	setp.ne.s64 	%p6, %rd159, 0;
	@%p6 bra 	$L__BB646_6;
	cvt.u32.u64 	%r89, %rd6;
	cvt.u32.u64 	%r90, %rd5;
	div.u32 	%r91, %r90, %r89;
	mul.lo.s32 	%r92, %r91, %r89;
	sub.s32 	%r93, %r90, %r92;
	cvt.u64.u32 	%rd272, %r91;
	cvt.u64.u32 	%rd273, %r93;
	bra.uni 	$L__BB646_7;
$L__BB646_6:
	div.s64 	%rd272, %rd5, %rd6;
	mul.lo.s64 	%rd160, %rd272, %rd6;
	sub.s64 	%rd273, %rd5, %rd160;
$L__BB646_7:
	mul.wide.u32 	%rd161, %r16, 8;
	add.s64 	%rd162, %rd1, %rd161;
	ld.global.u64 	%rd163, [%rd162];
	mad.lo.s64 	%rd13, %rd163, %rd273, %rd307;
	add.s32 	%r17, %r265, 2;
	and.b64  	%rd14, %rd272, 4294967295;
	mul.wide.u32 	%rd164, %r17, 8;
	add.s64 	%rd165, %rd2, %rd164;
	ld.global.u64 	%rd15, [%rd165];
	and.b64  	%rd166, %rd15, -4294967296;
	setp.ne.s64 	%p7, %rd166, 0;
	@%p7 bra 	$L__BB646_9;
	cvt.u32.u64 	%r94, %rd15;
	cvt.u32.u64 	%r95, %rd14;
	div.u32 	%r96, %r95, %r94;
	mul.lo.s32 	%r97, %r96, %r94;
	sub.s32 	%r98, %r95, %r97;
	cvt.u64.u32 	%rd274, %r96;
	cvt.u64.u32 	%rd275, %r98;
	bra.uni 	$L__BB646_10;
$L__BB646_9:
	div.s64 	%rd274, %rd14, %rd15;
	mul.lo.s64 	%rd167, %rd274, %rd15;
	sub.s64 	%rd275, %rd14, %rd167;
$L__BB646_10:
	mul.wide.u32 	%rd168, %r17, 8;
	add.s64 	%rd169, %rd1, %rd168;
	ld.global.u64 	%rd170, [%rd169];
	mad.lo.s64 	%rd22, %rd170, %rd275, %rd13;
	add.s32 	%r18, %r265, 1;
	and.b64  	%rd23, %rd274, 4294967295;
	mul.wide.u32 	%rd171, %r18, 8;
	add.s64 	%rd172, %rd2, %rd171;
	ld.global.u64 	%rd24, [%rd172];
	and.b64  	%rd173, %rd24, -4294967296;
	setp.ne.s64 	%p8, %rd173, 0;
	@%p8 bra 	$L__BB646_12;
	cvt.u32.u64 	%r99, %rd24;
	cvt.u32.u64 	%r100, %rd23;
	div.u32 	%r101, %r100, %r99;
	mul.lo.s32 	%r102, %r101, %r99;
	sub.s32 	%r103, %r100, %r102;
	cvt.u64.u32 	%rd276, %r101;
	cvt.u64.u32 	%rd277, %r103;
	bra.uni 	$L__BB646_13;
$L__BB646_12:
	div.s64 	%rd276, %rd23, %rd24;
	mul.lo.s64 	%rd174, %rd276, %rd24;
	sub.s64 	%rd277, %rd23, %rd174;
$L__BB646_13:
	mul.wide.u32 	%rd175, %r18, 8;
	add.s64 	%rd176, %rd1, %rd175;
	ld.global.u64 	%rd177, [%rd176];
	mad.lo.s64 	%rd31, %rd177, %rd277, %rd22;
	and.b64  	%rd32, %rd276, 4294967295;
	mul.wide.u32 	%rd178, %r265, 8;
	add.s64 	%rd179, %rd2, %rd178;
	ld.global.u64 	%rd33, [%rd179];
	and.b64  	%rd180, %rd33, -4294967296;
	setp.ne.s64 	%p9, %rd180, 0;
	@%p9 bra 	$L__BB646_15;
	cvt.u32.u64 	%r104, %rd33;
	cvt.u32.u64 	%r105, %rd32;
	div.u32 	%r106, %r105, %r104;
	mul.lo.s32 	%r107, %r106, %r104;
	sub.s32 	%r108, %r105, %r107;
	cvt.u64.u32 	%rd278, %r106;
	cvt.u64.u32 	%rd279, %r108;
	bra.uni 	$L__BB646_16;
$L__BB646_15:
	div.s64 	%rd278, %rd32, %rd33;
	mul.lo.s64 	%rd181, %rd278, %rd33;
	sub.s64 	%rd279, %rd32, %rd181;
$L__BB646_16:
	mul.wide.u32 	%rd182, %r265, 8;
	add.s64 	%rd183, %rd1, %rd182;
	ld.global.u64 	%rd184, [%rd183];
	mad.lo.s64 	%rd40, %rd184, %rd279, %rd31;
	add.s32 	%r19, %r265, -1;
	and.b64  	%rd41, %rd278, 4294967295;
	mul.wide.u32 	%rd185, %r19, 8;
	add.s64 	%rd186, %rd2, %rd185;
	ld.global.u64 	%rd42, [%rd186];
	and.b64  	%rd187, %rd42, -4294967296;
	setp.ne.s64 	%p10, %rd187, 0;
	@%p10 bra 	$L__BB646_18;
	cvt.u32.u64 	%r109, %rd42;
	cvt.u32.u64 	%r110, %rd41;
	div.u32 	%r111, %r110, %r109;
	mul.lo.s32 	%r112, %r111, %r109;
	sub.s32 	%r113, %r110, %r112;
	cvt.u64.u32 	%rd280, %r111;
	cvt.u64.u32 	%rd281, %r113;
	bra.uni 	$L__BB646_19;
$L__BB646_18:
	div.s64 	%rd280, %rd41, %rd42;
	mul.lo.s64 	%rd188, %rd280, %rd42;
	sub.s64 	%rd281, %rd41, %rd188;
$L__BB646_19:
	mul.wide.u32 	%rd189, %r19, 8;
	add.s64 	%rd190, %rd1, %rd189;
	ld.global.u64 	%rd191, [%rd190];
	mad.lo.s64 	%rd49, %rd191, %rd281, %rd40;
	add.s32 	%r20, %r265, -2;
	and.b64  	%rd50, %rd280, 4294967295;
	mul.wide.u32 	%rd192, %r20, 8;
	add.s64 	%rd193, %rd2, %rd192;
	ld.global.u64 	%rd51, [%rd193];
	and.b64  	%rd194, %rd51, -4294967296;
	setp.ne.s64 	%p11, %rd194, 0;
	@%p11 bra 	$L__BB646_21;
	cvt.u32.u64 	%r114, %rd51;
	cvt.u32.u64 	%r115, %rd50;
	div.u32 	%r116, %r115, %r114;
	mul.lo.s32 	%r117, %r116, %r114;
	sub.s32 	%r118, %r115, %r117;
	cvt.u64.u32 	%rd282, %r116;
	cvt.u64.u32 	%rd283, %r118;
	bra.uni 	$L__BB646_22;
$L__BB646_21:
	div.s64 	%rd282, %rd50, %rd51;
	mul.lo.s64 	%rd195, %rd282, %rd51;
	sub.s64 	%rd283, %rd50, %rd195;
$L__BB646_22:
	mul.wide.u32 	%rd196, %r20, 8;
	add.s64 	%rd197, %rd1, %rd196;
	ld.global.u64 	%rd198, [%rd197];
	mad.lo.s64 	%rd58, %rd198, %rd283, %rd49;
	add.s32 	%r21, %r265, -3;
	and.b64  	%rd59, %rd282, 4294967295;
	mul.wide.u32 	%rd199, %r21, 8;
	add.s64 	%rd200, %rd2, %rd199;
	ld.global.u64 	%rd60, [%rd200];
	and.b64  	%rd201, %rd60, -4294967296;
	setp.ne.s64 	%p12, %rd201, 0;
	@%p12 bra 	$L__BB646_24;
	cvt.u32.u64 	%r119, %rd60;
	cvt.u32.u64 	%r120, %rd59;
	div.u32 	%r121, %r120, %r119;
	mul.lo.s32 	%r122, %r121, %r119;
	sub.s32 	%r123, %r120, %r122;
	cvt.u64.u32 	%rd284, %r121;
	cvt.u64.u32 	%rd285, %r123;
	bra.uni 	$L__BB646_25;
$L__BB646_24:
	div.s64 	%rd284, %rd59, %rd60;
	mul.lo.s64 	%rd202, %rd284, %rd60;
	sub.s64 	%rd285, %rd59, %rd202;
$L__BB646_25:
	mul.wide.u32 	%rd203, %r21, 8;
	add.s64 	%rd204, %rd1, %rd203;
	ld.global.u64 	%rd205, [%rd204];
	mad.lo.s64 	%rd67, %rd205, %rd285, %rd58;
	and.b64  	%rd68, %rd284, 4294967295;
	add.s32 	%r124, %r265, -4;
	mul.wide.u32 	%rd206, %r124, 8;
	add.s64 	%rd207, %rd2, %rd206;
	ld.global.u64 	%rd69, [%rd207];
	and.b64  	%rd208, %rd69, -4294967296;
	setp.ne.s64 	%p13, %rd208, 0;
	@%p13 bra 	$L__BB646_27;
	cvt.u32.u64 	%r125, %rd69;
	cvt.u32.u64 	%r126, %rd68;
	div.u32 	%r127, %r126, %r125;
	mul.lo.s32 	%r128, %r127, %r125;
	sub.s32 	%r129, %r126, %r128;
	cvt.u64.u32 	%rd286, %r127;
	cvt.u64.u32 	%rd287, %r129;
	bra.uni 	$L__BB646_28;
$L__BB646_27:
	div.s64 	%rd286, %rd68, %rd69;
	mul.lo.s64 	%rd209, %rd286, %rd69;
	sub.s64 	%rd287, %rd68, %rd209;
$L__BB646_28:
	mul.wide.u32 	%rd210, %r124, 8;
	add.s64 	%rd211, %rd1, %rd210;
	ld.global.u64 	%rd212, [%rd211];
	mad.lo.s64 	%rd307, %rd212, %rd287, %rd67;
	cvt.u32.u64 	%r270, %rd286;
	add.s32 	%r265, %r265, -8;
	add.s32 	%r264, %r264, 8;
	setp.ne.s32 	%p14, %r264, 0;
	@%p14 bra 	$L__BB646_4;
	add.s32 	%r269, %r265, 3;
$L__BB646_30:
	and.b32  	%r28, %r9, 7;
	setp.eq.s32 	%p15, %r28, 0;
	@%p15 bra 	$L__BB646_59;
	and.b32  	%r29, %r9, 3;
	setp.lt.u32 	%p16, %r28, 4;
	@%p16 bra 	$L__BB646_45;
	cvt.u64.u32 	%rd79, %r270;
	mul.wide.u32 	%rd214, %r269, 8;
	add.s64 	%rd215, %rd2, %rd214;
	ld.global.u64 	%rd80, [%rd215];
	and.b64  	%rd216, %rd80, -4294967296;
	setp.ne.s64 	%p17, %rd216, 0;
	@%p17 bra 	$L__BB646_34;
	cvt.u32.u64 	%r131, %rd80;
	cvt.u32.u64 	%r132, %rd79;
	div.u32 	%r133, %r132, %r131;
	mul.lo.s32 	%r134, %r133, %r131;
	sub.s32 	%r135, %r132, %r134;
	cvt.u64.u32 	%rd290, %r133;
	cvt.u64.u32 	%rd291, %r135;
	bra.uni 	$L__BB646_35;
$L__BB646_34:
	div.s64 	%rd290, %rd79, %rd80;
	mul.lo.s64 	%rd217, %rd290, %rd80;
	sub.s64 	%rd291, %rd79, %rd217;
$L__BB646_35:
	mul.wide.u32 	%rd218, %r269, 8;
	add.s64 	%rd219, %rd1, %rd218;
	ld.global.u64 	%rd220, [%rd219];
	mad.lo.s64 	%rd87, %rd220, %rd291, %rd307;
	add.s32 	%r30, %r269, -1;
	and.b64  	%rd88, %rd290, 4294967295;
	mul.wide.u32 	%rd221, %r30, 8;
	add.s64 	%rd222, %rd2, %rd221;
	ld.global.u64 	%rd89, [%rd222];
	and.b64  	%rd223, %rd89, -4294967296;
	setp.ne.s64 	%p18, %rd223, 0;
	@%p18 bra 	$L__BB646_37;
	cvt.u32.u64 	%r136, %rd89;
	cvt.u32.u64 	%r137, %rd88;
	div.u32 	%r138, %r137, %r136;
	mul.lo.s32 	%r139, %r138, %r136;
	sub.s32 	%r140, %r137, %r139;
	cvt.u64.u32 	%rd292, %r138;
	cvt.u64.u32 	%rd293, %r140;
	bra.uni 	$L__BB646_38;
$L__BB646_37:
	div.s64 	%rd292, %rd88, %rd89;
	mul.lo.s64 	%rd224, %rd292, %rd89;
	sub.s64 	%rd293, %rd88, %rd224;
$L__BB646_38:
	mul.wide.u32 	%rd225, %r30, 8;
	add.s64 	%rd226, %rd1, %rd225;
	ld.global.u64 	%rd227, [%rd226];
	mad.lo.s64 	%rd96, %rd227, %rd293, %rd87;
	add.s32 	%r31, %r269, -2;
	and.b64  	%rd97, %rd292, 4294967295;
	mul.wide.u32 	%rd228, %r31, 8;
	add.s64 	%rd229, %rd2, %rd228;
	ld.global.u64 	%rd98, [%rd229];
	and.b64  	%rd230, %rd98, -4294967296;
	setp.ne.s64 	%p19, %rd230, 0;
	@%p19 bra 	$L__BB646_40;
	cvt.u32.u64 	%r141, %rd98;
	cvt.u32.u64 	%r142, %rd97;
	div.u32 	%r143, %r142, %r141;
	mul.lo.s32 	%r144, %r143, %r141;
	sub.s32 	%r145, %r142, %r144;
	cvt.u64.u32 	%rd294, %r143;
	cvt.u64.u32 	%rd295, %r145;
	bra.uni 	$L__BB646_41;
$L__BB646_40:
	div.s64 	%rd294, %rd97, %rd98;
	mul.lo.s64 	%rd231, %rd294, %rd98;
	sub.s64 	%rd295, %rd97, %rd231;
$L__BB646_41:
	mul.wide.u32 	%rd232, %r31, 8;
	add.s64 	%rd233, %rd1, %rd232;
	ld.global.u64 	%rd234, [%rd233];
	mad.lo.s64 	%rd105, %rd234, %rd295, %rd96;
	add.s32 	%r32, %r269, -3;
	and.b64  	%rd106, %rd294, 4294967295;
	mul.wide.u32 	%rd235, %r32, 8;
	add.s64 	%rd236, %rd2, %rd235;
	ld.global.u64 	%rd107, [%rd236];
	and.b64  	%rd237, %rd107, -4294967296;
	setp.ne.s64 	%p20, %rd237, 0;
	@%p20 bra 	$L__BB646_43;
	cvt.u32.u64 	%r146, %rd107;
	cvt.u32.u64 	%r147, %rd106;
	div.u32 	%r148, %r147, %r146;
	mul.lo.s32 	%r149, %r148, %r146;
	sub.s32 	%r150, %r147, %r149;
	cvt.u64.u32 	%rd296, %r148;
	cvt.u64.u32 	%rd297, %r150;
	bra.uni 	$L__BB646_44;
$L__BB646_43:
	div.s64 	%rd296, %rd106, %rd107;
	mul.lo.s64 	%rd238, %rd296, %rd107;
	sub.s64 	%rd297, %rd106, %rd238;
$L__BB646_44:
	mul.wide.u32 	%rd239, %r32, 8;
	add.s64 	%rd240, %rd1, %rd239;
	ld.global.u64 	%rd241, [%rd240];
	mad.lo.s64 	%rd307, %rd241, %rd297, %rd105;
	cvt.u32.u64 	%r270, %rd296;
	add.s32 	%r269, %r269, -4;
$L__BB646_45:
	setp.eq.s32 	%p21, %r29, 0;
	@%p21 bra 	$L__BB646_59;
	setp.eq.s32 	%p22, %r29, 1;
	@%p22 bra 	$L__BB646_54;
	cvt.u64.u32 	%rd117, %r270;
	mul.wide.u32 	%rd243, %r269, 8;
	add.s64 	%rd244, %rd2, %rd243;
	ld.global.u64 	%rd118, [%rd244];
	and.b64  	%rd245, %rd118, -4294967296;
	setp.ne.s64 	%p23, %rd245, 0;
	@%p23 bra 	$L__BB646_49;
	cvt.u32.u64 	%r151, %rd118;
	cvt.u32.u64 	%r152, %rd117;
	div.u32 	%r153, %r152, %r151;
	mul.lo.s32 	%r154, %r153, %r151;
	sub.s32 	%r155, %r152, %r154;
	cvt.u64.u32 	%rd300, %r153;
	cvt.u64.u32 	%rd301, %r155;
	bra.uni 	$L__BB646_50;
$L__BB646_49:
	div.s64 	%rd300, %rd117, %rd118;
	mul.lo.s64 	%rd246, %rd300, %rd118;
	sub.s64 	%rd301, %rd117, %rd246;
$L__BB646_50:
	add.s64 	%rd248, %rd1, %rd243;
	ld.global.u64 	%rd249, [%rd248];
	mad.lo.s64 	%rd125, %rd249, %rd301, %rd307;
	add.s32 	%r37, %r269, -1;
	and.b64  	%rd126, %rd300, 4294967295;
	mul.wide.u32 	%rd250, %r37, 8;
	add.s64 	%rd251, %rd2, %rd250;
	ld.global.u64 	%rd127, [%rd251];
	and.b64  	%rd252, %rd127, -4294967296;
	setp.ne.s64 	%p24, %rd252, 0;
	@%p24 bra 	$L__BB646_52;
	cvt.u32.u64 	%r156, %rd127;
	cvt.u32.u64 	%r157, %rd126;
	div.u32 	%r158, %r157, %r156;
	mul.lo.s32 	%r159, %r158, %r156;
	sub.s32 	%r160, %r157, %r159;
	cvt.u64.u32 	%rd302, %r158;
	cvt.u64.u32 	%rd303, %r160;
	bra.uni 	$L__BB646_53;
$L__BB646_52:
	div.s64 	%rd302, %rd126, %rd127;
	mul.lo.s64 	%rd253, %rd302, %rd127;
	sub.s64 	%rd303, %rd126, %rd253;
$L__BB646_53:
	add.s64 	%rd255, %rd1, %rd250;
	ld.global.u64 	%rd256, [%rd255];
	mad.lo.s64 	%rd307, %rd256, %rd303, %rd125;
	cvt.u32.u64 	%r270, %rd302;
	add.s32 	%r269, %r269, -2;
$L__BB646_54:
	and.b32  	%r161, %r9, 1;
	setp.eq.b32 	%p25, %r161, 1;
	not.pred 	%p26, %p25;
	@%p26 bra 	$L__BB646_59;
	cvt.u64.u32 	%rd137, %r270;
	mul.wide.u32 	%rd257, %r269, 8;
	add.s64 	%rd258, %rd2, %rd257;
	ld.global.u64 	%rd138, [%rd258];
	and.b64  	%rd259, %rd138, -4294967296;
	setp.ne.s64 	%p27, %rd259, 0;
	@%p27 bra 	$L__BB646_57;
	cvt.u32.u64 	%r162, %rd138;
	cvt.u32.u64 	%r163, %rd137;
	rem.u32 	%r164, %r163, %r162;
	cvt.u64.u32 	%rd306, %r164;
	bra.uni 	$L__BB646_58;
$L__BB646_57:
	rem.s64 	%rd306, %rd137, %rd138;
$L__BB646_58:
	add.s64 	%rd261, %rd1, %rd257;
	ld.global.u64 	%rd262, [%rd261];
	mad.lo.s64 	%rd307, %rd262, %rd306, %rd307;
$L__BB646_59:
	cvta.to.global.u64 	%rd263, %rd145;
	shl.b64 	%rd264, %rd307, 2;
	add.s64 	%rd265, %rd263, %rd264;
	ld.global.u32 	%r165, [%rd265];
	st.shared.u32 	[%r7], %r165;
	bar.sync 	0;
	setp.ne.s32 	%p28, %r1, 0;
	@%p28 bra 	$L__BB646_76;
	setp.gt.u32 	%p29, %r5, 1;
	@%p29 bra 	$L__BB646_62;
	shl.b32 	%r166, %r3, 2;
	mov.u32 	%r167, reducel1sdata_i32;
	add.s32 	%r168, %r167, %r166;
	ld.shared.u32 	%r287, [%r168];
	bra.uni 	$L__BB646_75;
$L__BB646_62:
	shl.b32 	%r171, %r3, 2;
	mov.u32 	%r172, reducel1sdata_i32;
	add.s32 	%r43, %r172, %r171;
	ld.shared.u32 	%r287, [%r43];
	add.s32 	%r45, %r5, -1;
	add.s32 	%r173, %r5, -2;
	and.b32  	%r46, %r45, 7;
	setp.lt.u32 	%p30, %r173, 7;
	mov.b32 	%r283, 1;
	@%p30 bra 	$L__BB646_66;
	and.b32  	%r176, %r45, -8;
	neg.s32 	%r275, %r176;
	shl.b32 	%r48, %r2, 2;
	add.s32 	%r178, %r171, %r48;
	add.s32 	%r273, %r172, %r178;
	shl.b32 	%r50, %r2, 5;
	mov.b32 	%r277, 1;
	mov.b32 	%r274, 0;
$L__BB646_64:
	.pragma "nounroll";
	abs.s32 	%r180, %r287;
	mul.lo.s32 	%r181, %r277, %r2;
	shl.b32 	%r182, %r181, 2;
	add.s32 	%r183, %r43, %r182;
	ld.shared.u32 	%r184, [%r273];
	abs.s32 	%r185, %r184;
	add.s32 	%r186, %r185, %r180;
	abs.s32 	%r187, %r186;
	add.s32 	%r188, %r183, %r48;
	ld.shared.u32 	%r189, [%r188];
	abs.s32 	%r190, %r189;
	add.s32 	%r191, %r190, %r187;
	abs.s32 	%r192, %r191;
	add.s32 	%r193, %r188, %r48;
	ld.shared.u32 	%r194, [%r193];
	abs.s32 	%r195, %r194;
	add.s32 	%r196, %r195, %r192;
	abs.s32 	%r197, %r196;
	add.s32 	%r198, %r193, %r48;
	ld.shared.u32 	%r199, [%r198];
	abs.s32 	%r200, %r199;
	add.s32 	%r201, %r200, %r197;
	abs.s32 	%r202, %r201;
	add.s32 	%r203, %r198, %r48;
	ld.shared.u32 	%r204, [%r203];
	abs.s32 	%r205, %r204;
	add.s32 	%r206, %r205, %r202;
	abs.s32 	%r207, %r206;
	add.s32 	%r208, %r203, %r48;
	ld.shared.u32 	%r209, [%r208];
	abs.s32 	%r210, %r209;
	add.s32 	%r211, %r210, %r207;
	abs.s32 	%r212, %r211;
	add.s32 	%r213, %r208, %r48;
	ld.shared.u32 	%r214, [%r213];
	abs.s32 	%r215, %r214;
	add.s32 	%r216, %r215, %r212;
	abs.s32 	%r217, %r216;
	add.s32 	%r218, %r213, %r48;
	ld.shared.u32 	%r219, [%r218];
	abs.s32 	%r220, %r219;
	add.s32 	%r287, %r220, %r217;
	add.s32 	%r277, %r277, 8;
	add.s32 	%r275, %r275, 8;
	add.s32 	%r274, %r274, 8;
	add.s32 	%r273, %r273, %r50;
	setp.ne.s32 	%p31, %r275, 0;
	@%p31 bra 	$L__BB646_64;
	add.s32 	%r283, %r274, 1;
$L__BB646_66:
	setp.eq.s32 	%p32, %r46, 0;
	@%p32 bra 	$L__BB646_74;
	and.b32  	%r65, %r45, 3;
	setp.lt.u32 	%p33, %r46, 4;
	@%p33 bra 	$L__BB646_69;
	abs.s32 	%r222, %r287;
	mul.lo.s32 	%r223, %r283, %r2;
	shl.b32 	%r224, %r223, 2;
	add.s32 	%r225, %r43, %r224;
	ld.shared.u32 	%r226, [%r225];
	abs.s32 	%r227, %r226;
	add.s32 	%r228, %r227, %r222;
	abs.s32 	%r229, %r228;
	shl.b32 	%r230, %r2, 2;
	add.s32 	%r231, %r225, %r230;
	ld.shared.u32 	%r232, [%r231];
	abs.s32 	%r233, %r232;
	add.s32 	%r234, %r233, %r229;
	abs.s32 	%r235, %r234;
	add.s32 	%r236, %r231, %r230;
	ld.shared.u32 	%r237, [%r236];
	abs.s32 	%r238, %r237;
	add.s32 	%r239, %r238, %r235;
	abs.s32 	%r240, %r239;
	add.s32 	%r241, %r236, %r230;
	ld.shared.u32 	%r242, [%r241];
	abs.s32 	%r243, %r242;
	add.s32 	%r287, %r243, %r240;
	add.s32 	%r283, %r283, 4;
$L__BB646_69:
	setp.eq.s32 	%p34, %r65, 0;
	@%p34 bra 	$L__BB646_74;
	setp.eq.s32 	%p35, %r65, 1;
	@%p35 bra 	$L__BB646_72;
	abs.s32 	%r245, %r287;
	mul.lo.s32 	%r246, %r283, %r2;
	shl.b32 	%r247, %r246, 2;
	add.s32 	%r248, %r43, %r247;
	ld.shared.u32 	%r249, [%r248];
	abs.s32 	%r250, %r249;
	add.s32 	%r251, %r250, %r245;
	abs.s32 	%r252, %r251;
	shl.b32 	%r253, %r2, 2;
	add.s32 	%r254, %r248, %r253;
	ld.shared.u32 	%r255, [%r254];
	abs.s32 	%r256, %r255;
	add.s32 	%r287, %r256, %r252;
	add.s32 	%r283, %r283, 2;
$L__BB646_72:
	and.b32  	%r257, %r45, 1;
	setp.eq.b32 	%p36, %r257, 1;
	not.pred 	%p37, %p36;
	@%p37 bra 	$L__BB646_74;
	abs.s32 	%r258, %r287;
	mul.lo.s32 	%r259, %r283, %r2;
	shl.b32 	%r260, %r259, 2;
	add.s32 	%r261, %r43, %r260;
	ld.shared.u32 	%r262, [%r261];
	abs.s32 	%r263, %r262;
	add.s32 	%r287, %r263, %r258;
$L__BB646_74:
	st.shared.u32 	[%r43], %r287;
$L__BB646_75:
	cvt.u64.u32 	%rd266, %r4;
	mad.lo.s64 	%rd267, %rd147, %rd266, %rd3;
	cvta.to.global.u64 	%rd268, %rd144;
	shl.b64 	%rd269, %rd267, 2;
	add.s64 	%rd270, %rd268, %rd269;
	st.global.u32 	[%rd270], %r287;
$L__BB646_76:
	ret;

}
	// .globl	contiguous_reducel133_i32
.visible .entry contiguous_reducel133_i32(
	.param .u64 .ptr .align 1 contiguous_reducel133_i32_param_0,
	.param .u64 .ptr .align 1 contiguous_reducel133_i32_param_1,
	.param .u64 contiguous_reducel133_i32_param_2,
	.param .u64 contiguous_reducel133_i32_param_3,
	.param .u64 contiguous_reducel133_i32_param_4
)
{
	.reg .pred 	%p<14>;
	.reg .b32 	%r<170>;
	.reg .b64 	%rd<16>;

	ld.param.u64 	%rd2, [contiguous_reducel133_i32_param_0];
	ld.param.u64 	%rd3, [contiguous_reducel133_i32_param_1];
	ld.param.u64 	%rd4, [contiguous_reducel133_i32_param_3];
	ld.param.u64 	%rd5, [contiguous_reducel133_i32_param_4];
	mov.u32 	%r1, %tid.y;
	mov.u32 	%r2, %ntid.x;
	mov.u32 	%r3, %tid.x;
	mad.lo.s32 	%r45, %r1, %r2, %r3;
	mov.u32 	%r46, %ctaid.x;
	mad.lo.s32 	%r47, %r46, %r2, %r3;
	mov.u32 	%r4, %ctaid.y;
	mov.u32 	%r5, %ntid.y;
	mad.lo.s32 	%r48, %r4, %r5, %r1;
	shl.b32 	%r49, %r45, 2;
	mov.u32 	%r50, reducel1sdata_i32;
	add.s32 	%r7, %r50, %r49;
	mov.b32 	%r51, 0;
	st.shared.u32 	[%r7], %r51;
	cvt.u64.u32 	%rd1, %r47;
	setp.le.u64 	%p1, %rd4, %rd1;
	cvt.u64.u32 	%rd7, %r48;
	setp.le.u64 	%p2, %rd5, %rd7;
	or.pred  	%p3, %p1, %p2;
	@%p3 bra 	$L__BB647_18;
	cvt.u32.u64 	%r52, %rd1;
	cvta.to.global.u64 	%rd8, %rd3;
	cvt.u32.u64 	%r53, %rd4;
	mad.lo.s32 	%r54, %r48, %r53, %r52;
	mul.wide.u32 	%rd9, %r54, 4;
	add.s64 	%rd10, %rd8, %rd9;
	ld.global.u32 	%r55, [%rd10];
	st.shared.u32 	[%r7], %r55;
	bar.sync 	0;
	setp.ne.s32 	%p4, %r1, 0;
	@%p4 bra 	$L__BB647_18;
	setp.gt.u32 	%p5, %r5, 1;
	@%p5 bra 	$L__BB647_4;
	shl.b32 	%r56, %r3, 2;
	add.s32 	%r58, %r50, %r56;
	ld.shared.u32 	%r168, [%r58];
	bra.uni 	$L__BB647_17;
$L__BB647_4:
	shl.b32 	%r61, %r3, 2;
	add.s32 	%r9, %r50, %r61;
	ld.shared.u32 	%r168, [%r9];
	add.s32 	%r11, %r5, -1;
	add.s32 	%r63, %r5, -2;
	and.b32  	%r12, %r11, 7;
	setp.lt.u32 	%p6, %r63, 7;
	mov.b32 	%r164, 1;
	@%p6 bra 	$L__BB647_8;
	and.b32  	%r66, %r11, -8;
	neg.s32 	%r156, %r66;
	shl.b32 	%r14, %r2, 2;
	add.s32 	%r68, %r61, %r14;
	add.s32 	%r154, %r50, %r68;
	shl.b32 	%r16, %r2, 5;
	mov.b32 	%r158, 1;
	mov.b32 	%r155, 0;
$L__BB647_6:
	.pragma "nounroll";
	abs.s32 	%r70, %r168;
	mul.lo.s32 	%r71, %r158, %r2;
	shl.b32 	%r72, %r71, 2;
	add.s32 	%r73, %r9, %r72;
	ld.shared.u32 	%r74, [%r154];
	abs.s32 	%r75, %r74;
	add.s32 	%r76, %r75, %r70;
	abs.s32 	%r77, %r76;
	add.s32 	%r78, %r73, %r14;
	ld.shared.u32 	%r79, [%r78];
	abs.s32 	%r80, %r79;
	add.s32 	%r81, %r80, %r77;
	abs.s32 	%r82, %r81;
	add.s32 	%r83, %r78, %r14;
	ld.shared.u32 	%r84, [%r83];
	abs.s32 	%r85, %r84;
	add.s32 	%r86, %r85, %r82;
	abs.s32 	%r87, %r86;
	add.s32 	%r88, %r83, %r14;
	ld.shared.u32 	%r89, [%r88];
	abs.s32 	%r90, %r89;
	add.s32 	%r91, %r90, %r87;
	abs.s32 	%r92, %r91;
	add.s32 	%r93, %r88, %r14;
	ld.shared.u32 	%r94, [%r93];
	abs.s32 	%r95, %r94;
	add.s32 	%r96, %r95, %r92;
	abs.s32 	%r97, %r96;
	add.s32 	%r98, %r93, %r14;
	ld.shared.u32 	%r99, [%r98];
	abs.s32 	%r100, %r99;
	add.s32 	%r101, %r100, %r97;
	abs.s32 	%r102, %r101;
	add.s32 	%r103, %r98, %r14;
	ld.shared.u32 	%r104, [%r103];
	abs.s32 	%r105, %r104;
	add.s32 	%r106, %r105, %r102;
	abs.s32 	%r107, %r106;
	add.s32 	%r108, %r103, %r14;
	ld.shared.u32 	%r109, [%r108];
	abs.s32 	%r110, %r109;
	add.s32 	%r168, %r110, %r107;
	add.s32 	%r158, %r158, 8;
	add.s32 	%r156, %r156, 8;
	add.s32 	%r155, %r155, 8;
	add.s32 	%r154, %r154, %r16;
	setp.ne.s32 	%p7, %r156, 0;
	@%p7 bra 	$L__BB647_6;
	add.s32 	%r164, %r155, 1;
$L__BB647_8:
	setp.eq.s32 	%p8, %r12, 0;
	@%p8 bra 	$L__BB647_16;
	and.b32  	%r31, %r11, 3;
	setp.lt.u32 	%p9, %r12, 4;
	@%p9 bra 	$L__BB647_11;
	abs.s32 	%r112, %r168;
	mul.lo.s32 	%r113, %r164, %r2;
	shl.b32 	%r114, %r113, 2;
	add.s32 	%r115, %r9, %r114;
	ld.shared.u32 	%r116, [%r115];
	abs.s32 	%r117, %r116;
	add.s32 	%r118, %r117, %r112;
	abs.s32 	%r119, %r118;
	shl.b32 	%r120, %r2, 2;
	add.s32 	%r121, %r115, %r120;
	ld.shared.u32 	%r122, [%r121];
	abs.s32 	%r123, %r122;
	add.s32 	%r124, %r123, %r119;
	abs.s32 	%r125, %r124;
	add.s32 	%r126, %r121, %r120;
	ld.shared.u32 	%r127, [%r126];
	abs.s32 	%r128, %r127;
	add.s32 	%r129, %r128, %r125;
	abs.s32 	%r130, %r129;
	add.s32 	%r131, %r126, %r120;
	ld.shared.u32 	%r132, [%r131];
	abs.s32 	%r133, %r132;
	add.s32 	%r168, %r133, %r130;
	add.s32 	%r164, %r164, 4;
$L__BB647_11:
	setp.eq.s32 	%p10, %r31, 0;
	@%p10 bra 	$L__BB647_16;
	setp.eq.s32 	%p11, %r31, 1;
	@%p11 bra 	$L__BB647_14;
	abs.s32 	%r135, %r168;
	mul.lo.s32 	%r136, %r164, %r2;
	shl.b32 	%r137, %r136, 2;
	add.s32 	%r138, %r9, %r137;
	ld.shared.u32 	%r139, [%r138];
	abs.s32 	%r140, %r139;
	add.s32 	%r141, %r140, %r135;
	abs.s32 	%r142, %r141;
	shl.b32 	%r143, %r2, 2;
	add.s32 	%r144, %r138, %r143;
	ld.shared.u32 	%r145, [%r144];
	abs.s32 	%r146, %r145;
	add.s32 	%r168, %r146, %r142;
	add.s32 	%r164, %r164, 2;
$L__BB647_14:
	and.b32  	%r147, %r11, 1;
	setp.eq.b32 	%p12, %r147, 1;
	not.pred 	%p13, %p12;
	@%p13 bra 	$L__BB647_16;
	abs.s32 	%r148, %r168;
	mul.lo.s32 	%r149, %r164, %r2;
	shl.b32 	%r150, %r149, 2;
	add.s32 	%r151, %r9, %r150;
	ld.shared.u32 	%r152, [%r151];
	abs.s32 	%r153, %r152;
	add.s32 	%r168, %r153, %r148;
$L__BB647_16:
	st.shared.u32 	[%r9], %r168;
$L__BB647_17:
	cvt.u64.u32 	%rd11, %r4;
	mad.lo.s64 	%rd12, %rd4, %rd11, %rd1;
	cvta.to.global.u64 	%rd13, %rd2;
	shl.b64 	%rd14, %rd12, 2;
	add.s64 	%rd15, %rd13, %rd14;
	st.global.u32 	[%rd15], %r168;
$L__BB647_18:
	ret;

}
	// .globl	contiguous_reducel1_i64
.visible .entry contiguous_reducel1_i64(
	.param .u64 .ptr .align 1 contiguous_reducel1_i64_param_0,
	.param .u64 .ptr .align 1 contiguous_reducel1_i64_param_1,
	.param .u64 contiguous_reducel1_i64_param_2
)
{
	.reg .pred 	%p<8>;
	.reg .b32 	%r<16>;
	.reg .b64 	%rd<59>;

	ld.param.u64 	%rd4, [contiguous_reducel1_i64_param_0];
	ld.param.u64 	%rd6, [contiguous_reducel1_i64_param_1];
	ld.param.u64 	%rd5, [contiguous_reducel1_i64_param_2];
	cvta.to.global.u64 	%rd1, %rd6;
	mov.u32 	%r1, %tid.x;
	mov.u32 	%r2, %ctaid.x;
	mov.u32 	%r15, %ntid.x;
	mul.lo.s32 	%r8, %r2, %r15;
	shl.b32 	%r9, %r8, 1;
	add.s32 	%r4, %r9, %r1;
	shl.b32 	%r10, %r1, 3;
	mov.u32 	%r11, reducel1sdata_i64;
	add.s32 	%r5, %r11, %r10;
	mov.b64 	%rd7, 0;
	st.shared.u64 	[%r5], %rd7;
	add.s32 	%r12, %r4, %r15;
	cvt.u64.u32 	%rd2, %r12;
	setp.le.u64 	%p1, %rd5, %rd2;
	@%p1 bra 	$L__BB648_2;
	mul.wide.u32 	%rd11, %r4, 8;
	add.s64 	%rd12, %rd1, %rd11;
	ld.global.u64 	%rd13, [%rd12];
	abs.s64 	%rd14, %rd13;
	shl.b64 	%rd15, %rd2, 3;
	add.s64 	%rd16, %rd1, %rd15;
	ld.global.u64 	%rd17, [%rd16];
	abs.s64 	%rd18, %rd17;
	add.s64 	%rd19, %rd18, %rd14;
	st.shared.u64 	[%r5], %rd19;
	bra.uni 	$L__BB648_4;
$L__BB648_2:
	cvt.u64.u32 	%rd3, %r4;
	setp.le.u64 	%p2, %rd5, %rd3;
	@%p2 bra 	$L__BB648_4;
	shl.b64 	%rd8, %rd3, 3;
	add.s64 	%rd9, %rd1, %rd8;
	ld.global.u64 	%rd10, [%rd9];
	st.shared.u64 	[%r5], %rd10;
$L__BB648_4:
	bar.sync 	0;
	setp.lt.u32 	%p3, %r15, 66;
	@%p3 bra 	$L__BB648_8;
$L__BB648_5:
	shr.u32 	%r7, %r15, 1;
	setp.ge.u32 	%p4, %r1, %r7;
	@%p4 bra 	$L__BB648_7;
	ld.shared.u64 	%rd20, [%r5];
	abs.s64 	%rd21, %rd20;
	shl.b32 	%r13, %r7, 3;
	add.s32 	%r14, %r5, %r13;
	ld.shared.u64 	%rd22, [%r14];
	abs.s64 	%rd23, %rd22;
	add.s64 	%rd24, %rd23, %rd21;
	st.shared.u64 	[%r5], %rd24;
$L__BB648_7:
	bar.sync 	0;
	setp.gt.u32 	%p5, %r15, 131;
	mov.u32 	%r15, %r7;
	@%p5 bra 	$L__BB648_5;
$L__BB648_8:
	setp.gt.u32 	%p6, %r1, 31;
	@%p6 bra 	$L__BB648_11;
	ld.volatile.shared.u64 	%rd25, [%r5];
	abs.s64 	%rd26, %rd25;
	ld.volatile.shared.u64 	%rd27, [%r5+256];
	abs.s64 	%rd28, %rd27;
	add.s64 	%rd29, %rd28, %rd26;
	st.volatile.shared.u64 	[%r5], %rd29;
	ld.volatile.shared.u64 	%rd30, [%r5];
	abs.s64 	%rd31, %rd30;
	ld.volatile.shared.u64 	%rd32, [%r5+128];
	abs.s64 	%rd33, %rd32;
	add.s64 	%rd34, %rd33, %rd31;
	st.volatile.shared.u64 	[%r5], %rd34;
	ld.volatile.shared.u64 	%rd35, [%r5];
	abs.s64 	%rd36, %rd35;
	ld.volatile.shared.u64 	%rd37, [%r5+64];
	abs.s64 	%rd38, %rd37;
	add.s64 	%rd39, %rd38, %rd36;
	st.volatile.shared.u64 	[%r5], %rd39;
	ld.volatile.shared.u64 	%rd40, [%r5];
	abs.s64 	%rd41, %rd40;
	ld.volatile.shared.u64 	%rd42, [%r5+32];
	abs.s64 	%rd43, %rd42;
	add.s64 	%rd44, %rd43, %rd41;
	st.volatile.shared.u64 	[%r5], %rd44;
	ld.volatile.shared.u64 	%rd45, [%r5];
	abs.s64 	%rd46, %rd45;
	ld.volatile.shared.u64 	%rd47, [%r5+16];
	abs.s64 	%rd48, %rd47;
	add.s64 	%rd49, %rd48, %rd46;
	st.volatile.shared.u64 	[%r5], %rd49;
	ld.volatile.shared.u64 	%rd50, [%r5];
	abs.s64 	%rd51, %rd50;
	ld.volatile.shared.u64 	%rd52, [%r5+8];
	abs.s64 	%rd53, %rd52;
	add.s64 	%rd54, %rd53, %rd51;
	st.volatile.shared.u64 	[%r5], %rd54;
	setp.ne.s32 	%p7, %r1, 0;
	@%p7 bra 	$L__BB648_11;
	ld.shared.u64 	%rd55, [reducel1sdata_i64];
	cvta.to.global.u64 	%rd56, %rd4;
	mul.wide.u32 	%rd57, %r2, 8;
	add.s64 	%rd58, %rd56, %rd57;
	st.global.u64 	[%rd58], %rd55;
$L__BB648_11:
	ret;

}
	// .globl	uncontiguous_reducel1_i64
.visible .entry uncontiguous_reducel1_i64(
	.param .u64 .ptr .align 1 uncontiguous_reducel1_i64_param_0,
	.param .u64 .ptr .align 1 uncontiguous_reducel1_i64_param_1,
	.param .u64 .ptr .align 1 uncontiguous_reducel1_i64_param_2,
	.param .u64 .ptr .align 1 uncontiguous_reducel1_i64_param_3,
	.param .u64 uncontiguous_reducel1_i64_param_4,
	.param .u64 uncontiguous_reducel1_i64_param_5
)
{
	.reg .pred 	%p<53>;
	.reg .b32 	%r<212>;
	.reg .b64 	%rd<601>;

	ld.param.u64 	%rd260, [uncontiguous_reducel1_i64_param_0];
	ld.param.u64 	%rd263, [uncontiguous_reducel1_i64_param_1];
	ld.param.u64 	%rd264, [uncontiguous_reducel1_i64_param_2];
	ld.param.u64 	%rd265, [uncontiguous_reducel1_i64_param_3];
	ld.param.u64 	%rd261, [uncontiguous_reducel1_i64_param_4];
	ld.param.u64 	%rd262, [uncontiguous_reducel1_i64_param_5];
	cvta.to.global.u64 	%rd1, %rd265;
	cvta.to.global.u64 	%rd2, %rd264;
	cvta.to.global.u64 	%rd3, %rd263;
	mov.u32 	%r1, %tid.x;
	mov.u32 	%r2, %ctaid.x;
	mov.u32 	%r211, %ntid.x;
	mul.lo.s32 	%r52, %r2, %r211;
	shl.b32 	%r53, %r52, 1;
	add.s32 	%r4, %r53, %r1;
	shl.b32 	%r54, %r1, 3;
	mov.u32 	%r55, reducel1sdata_i64;
	add.s32 	%r5, %r55, %r54;
	mov.b64 	%rd266, 0;
	st.shared.u64 	[%r5], %rd266;
	add.s32 	%r56, %r4, %r211;
	cvt.u64.u32 	%rd554, %r56;
	setp.le.u64 	%p1, %rd262, %rd554;
	@%p1 bra 	$L__BB649_54;
	cvt.u32.u64 	%r6, %rd261;
	add.s32 	%r205, %r6, -1;
	setp.lt.s32 	%p27, %r205, 0;
	mov.b64 	%rd558, 0;
	mov.u64 	%rd559, %rd558;
	@%p27 bra 	$L__BB649_53;
	cvt.u64.u32 	%rd555, %r4;
	setp.lt.u32 	%p28, %r205, 3;
	mov.b64 	%rd559, 0;
	mov.u64 	%rd558, %rd559;
	@%p28 bra 	$L__BB649_30;
	add.s32 	%r203, %r6, -2;
	and.b32  	%r132, %r6, -4;
	neg.s32 	%r202, %r132;
	mov.b64 	%rd559, 0;
$L__BB649_4:
	.pragma "nounroll";
	add.s32 	%r12, %r203, 1;
	mul.wide.u32 	%rd399, %r12, 8;
	add.s64 	%rd400, %rd2, %rd399;
	ld.global.u64 	%rd10, [%rd400];
	or.b64  	%rd401, %rd555, %rd10;
	and.b64  	%rd402, %rd401, -4294967296;
	setp.ne.s64 	%p29, %rd402, 0;
	@%p29 bra 	$L__BB649_6;
	cvt.u32.u64 	%r133, %rd10;
	cvt.u32.u64 	%r134, %rd555;
	div.u32 	%r135, %r134, %r133;
	mul.lo.s32 	%r136, %r135, %r133;
	sub.s32 	%r137, %r134, %r136;
	cvt.u64.u32 	%rd520, %r135;
	cvt.u64.u32 	%rd521, %r137;
	bra.uni 	$L__BB649_7;
$L__BB649_6:
	div.s64 	%rd520, %rd555, %rd10;
	mul.lo.s64 	%rd403, %rd520, %rd10;
	sub.s64 	%rd521, %rd555, %rd403;
$L__BB649_7:
	mul.wide.u32 	%rd404, %r12, 8;
	add.s64 	%rd405, %rd1, %rd404;
	ld.global.u64 	%rd17, [%rd405];
	mad.lo.s64 	%rd18, %rd17, %rd521, %rd558;
	or.b64  	%rd406, %rd554, %rd10;
	and.b64  	%rd407, %rd406, -4294967296;
	setp.ne.s64 	%p30, %rd407, 0;
	@%p30 bra 	$L__BB649_9;
	cvt.u32.u64 	%r138, %rd10;
	cvt.u32.u64 	%r139, %rd554;
	div.u32 	%r140, %r139, %r138;
	mul.lo.s32 	%r141, %r140, %r138;
	sub.s32 	%r142, %r139, %r141;
	cvt.u64.u32 	%rd522, %r140;
	cvt.u64.u32 	%rd523, %r142;
	bra.uni 	$L__BB649_10;
$L__BB649_9:
	div.s64 	%rd522, %rd554, %rd10;
	mul.lo.s64 	%rd408, %rd522, %rd10;
	sub.s64 	%rd523, %rd554, %rd408;
$L__BB649_10:
	mad.lo.s64 	%rd25, %rd523, %rd17, %rd559;
	add.s32 	%r13, %r203, -2;
	mul.wide.u32 	%rd409, %r203, 8;
	add.s64 	%rd410, %rd2, %rd409;
	ld.global.u64 	%rd26, [%rd410];
	or.b64  	%rd411, %rd520, %rd26;
	and.b64  	%rd412, %rd411, -4294967296;
	setp.ne.s64 	%p31, %rd412, 0;
	@%p31 bra 	$L__BB649_12;
	cvt.u32.u64 	%r143, %rd26;
	cvt.u32.u64 	%r144, %rd520;
	div.u32 	%r145, %r144, %r143;
	mul.lo.s32 	%r146, %r145, %r143;
	sub.s32 	%r147, %r144, %r146;
	cvt.u64.u32 	%rd524, %r145;
	cvt.u64.u32 	%rd525, %r147;
	bra.uni 	$L__BB649_13;
$L__BB649_12:
	div.s64 	%rd524, %rd520, %rd26;
	mul.lo.s64 	%rd413, %rd524, %rd26;
	sub.s64 	%rd525, %rd520, %rd413;
$L__BB649_13:
	mul.wide.u32 	%rd414, %r203, 8;
	add.s64 	%rd415, %rd1, %rd414;
	ld.global.u64 	%rd33, [%rd415];
	mad.lo.s64 	%rd34, %rd33, %rd525, %rd18;
	or.b64  	%rd416, %rd522, %rd26;
	and.b64  	%rd417, %rd416, -4294967296;
	setp.ne.s64 	%p32, %rd417, 0;
	@%p32 bra 	$L__BB649_15;
	cvt.u32.u64 	%r148, %rd26;
	cvt.u32.u64 	%r149, %rd522;
	div.u32 	%r150, %r149, %r148;
	mul.lo.s32 	%r151, %r150, %r148;
	sub.s32 	%r152, %r149, %r151;
	cvt.u64.u32 	%rd526, %r150;
	cvt.u64.u32 	%rd527, %r152;
	bra.uni 	$L__BB649_16;
$L__BB649_15:
	div.s64 	%rd526, %rd522, %rd26;
	mul.lo.s64 	%rd418, %rd526, %rd26;
	sub.s64 	%rd527, %rd522, %rd418;
$L__BB649_16:
	mad.lo.s64 	%rd41, %rd527, %rd33, %rd25;
	add.s32 	%r14, %r203, -1;
	mul.wide.u32 	%rd419, %r14, 8;
	add.s64 	%rd420, %rd2, %rd419;
	ld.global.u64 	%rd42, [%rd420];
	or.b64  	%rd421, %rd524, %rd42;
	and.b64  	%rd422, %rd421, -4294967296;
	setp.ne.s64 	%p33, %rd422, 0;
	@%p33 bra 	$L__BB649_18;
	cvt.u32.u64 	%r153, %rd42;
	cvt.u32.u64 	%r154, %rd524;
	div.u32 	%r155, %r154, %r153;
	mul.lo.s32 	%r156, %r155, %r153;
	sub.s32 	%r157, %r154, %r156;
	cvt.u64.u32 	%rd528, %r155;
	cvt.u64.u32 	%rd529, %r157;
	bra.uni 	$L__BB649_19;
$L__BB649_18:
	div.s64 	%rd528, %rd524, %rd42;
	mul.lo.s64 	%rd423, %rd528, %rd42;
	sub.s64 	%rd529, %rd524, %rd423;
$L__BB649_19:
	mul.wide.u32 	%rd424, %r14, 8;
	add.s64 	%rd425, %rd1, %rd424;
	ld.global.u64 	%rd49, [%rd425];
	mad.lo.s64 	%rd50, %rd49, %rd529, %rd34;
	or.b64  	%rd426, %rd526, %rd42;
	and.b64  	%rd427, %rd426, -4294967296;
	setp.ne.s64 	%p34, %rd427, 0;
	@%p34 bra 	$L__BB649_21;
	cvt.u32.u64 	%r158, %rd42;
	cvt.u32.u64 	%r159, %rd526;
	div.u32 	%r160, %r159, %r158;
	mul.lo.s32 	%r161, %r160, %r158;
	sub.s32 	%r162, %r159, %r161;
	cvt.u64.u32 	%rd530, %r160;
	cvt.u64.u32 	%rd531, %r162;
	bra.uni 	$L__BB649_22;
$L__BB649_21:
	div.s64 	%rd530, %rd526, %rd42;
	mul.lo.s64 	%rd428, %rd530, %rd42;
	sub.s64 	%rd531, %rd526, %rd428;
$L__BB649_22:
	mad.lo.s64 	%rd57, %rd531, %rd49, %rd41;
	mul.wide.u32 	%rd429, %r13, 8;
	add.s64 	%rd430, %rd2, %rd429;
	ld.global.u64 	%rd58, [%rd430];
	or.b64  	%rd431, %rd528, %rd58;
	and.b64  	%rd432, %rd431, -4294967296;
	setp.ne.s64 	%p35, %rd432, 0;
	@%p35 bra 	$L__BB649_24;
	cvt.u32.u64 	%r163, %rd58;
	cvt.u32.u64 	%r164, %rd528;
	div.u32 	%r165, %r164, %r163;
	mul.lo.s32 	%r166, %r165, %r163;
	sub.s32 	%r167, %r164, %r166;
	cvt.u64.u32 	%rd555, %r165;
	cvt.u64.u32 	%rd533, %r167;
	bra.uni 	$L__BB649_25;
$L__BB649_24:
	div.s64 	%rd555, %rd528, %rd58;
	mul.lo.s64 	%rd433, %rd555, %rd58;
	sub.s64 	%rd533, %rd528, %rd433;
$L__BB649_25:
	mul.wide.u32 	%rd434, %r13, 8;
	add.s64 	%rd435, %rd1, %rd434;
	ld.global.u64 	%rd65, [%rd435];
	mad.lo.s64 	%rd558, %rd65, %rd533, %rd50;
	or.b64  	%rd436, %rd530, %rd58;
	and.b64  	%rd437, %rd436, -4294967296;
	setp.ne.s64 	%p36, %rd437, 0;
	@%p36 bra 	$L__BB649_27;
	cvt.u32.u64 	%r168, %rd58;
	cvt.u32.u64 	%r169, %rd530;
	div.u32 	%r170, %r169, %r168;
	mul.lo.s32 	%r171, %r170, %r168;
	sub.s32 	%r172, %r169, %r171;
	cvt.u64.u32 	%rd554, %r170;
	cvt.u64.u32 	%rd535, %r172;
	bra.uni 	$L__BB649_28;
$L__BB649_27:
	div.s64 	%rd554, %rd530, %rd58;
	mul.lo.s64 	%rd438, %rd554, %rd58;
	sub.s64 	%rd535, %rd530, %rd438;
$L__BB649_28:
	mad.lo.s64 	%rd559, %rd535, %rd65, %rd57;
	add.s32 	%r203, %r203, -4;
	add.s32 	%r202, %r202, 4;
	setp.ne.s32 	%p37, %r202, 0;
	@%p37 bra 	$L__BB649_4;
	add.s32 	%r205, %r203, 1;
$L__BB649_30:
	and.b32  	%r19, %r6, 3;
	setp.eq.s32 	%p38, %r19, 0;
	@%p38 bra 	$L__BB649_53;
	setp.eq.s32 	%p39, %r19, 1;
	@%p39 bra 	$L__BB649_45;
	mul.wide.u32 	%rd440, %r205, 8;
	add.s64 	%rd441, %rd2, %rd440;
	ld.global.u64 	%rd80, [%rd441];
	or.b64  	%rd442, %rd555, %rd80;
	and.b64  	%rd443, %rd442, -4294967296;
	setp.ne.s64 	%p40, %rd443, 0;
	@%p40 bra 	$L__BB649_34;
	cvt.u32.u64 	%r173, %rd80;
	cvt.u32.u64 	%r174, %rd555;
	div.u32 	%r175, %r174, %r173;
	mul.lo.s32 	%r176, %r175, %r173;
	sub.s32 	%r177, %r174, %r176;
	cvt.u64.u32 	%rd542, %r175;
	cvt.u64.u32 	%rd543, %r177;
	bra.uni 	$L__BB649_35;
$L__BB649_34:
	div.s64 	%rd542, %rd555, %rd80;
	mul.lo.s64 	%rd444, %rd542, %rd80;
	sub.s64 	%rd543, %rd555, %rd444;
$L__BB649_35:
	add.s64 	%rd446, %rd1, %rd440;
	ld.global.u64 	%rd87, [%rd446];
	mad.lo.s64 	%rd88, %rd87, %rd543, %rd558;
	or.b64  	%rd447, %rd554, %rd80;
	and.b64  	%rd448, %rd447, -4294967296;
	setp.ne.s64 	%p41, %rd448, 0;
	@%p41 bra 	$L__BB649_37;
	cvt.u32.u64 	%r178, %rd80;
	cvt.u32.u64 	%r179, %rd554;
	div.u32 	%r180, %r179, %r178;
	mul.lo.s32 	%r181, %r180, %r178;
	sub.s32 	%r182, %r179, %r181;
	cvt.u64.u32 	%rd544, %r180;
	cvt.u64.u32 	%rd545, %r182;
	bra.uni 	$L__BB649_38;
$L__BB649_37:
	div.s64 	%rd544, %rd554, %rd80;
	mul.lo.s64 	%rd449, %rd544, %rd80;
	sub.s64 	%rd545, %rd554, %rd449;
$L__BB649_38:
	mad.lo.s64 	%rd95, %rd545, %rd87, %rd559;
	add.s32 	%r20, %r205, -1;
	mul.wide.u32 	%rd450, %r20, 8;
	add.s64 	%rd451, %rd2, %rd450;
	ld.global.u64 	%rd96, [%rd451];
	or.b64  	%rd452, %rd542, %rd96;
	and.b64  	%rd453, %rd452, -4294967296;
	setp.ne.s64 	%p42, %rd453, 0;
	@%p42 bra 	$L__BB649_40;
	cvt.u32.u64 	%r183, %rd96;
	cvt.u32.u64 	%r184, %rd542;
	div.u32 	%r185, %r184, %r183;
	mul.lo.s32 	%r186, %r185, %r183;
	sub.s32 	%r187, %r184, %r186;
	cvt.u64.u32 	%rd555, %r185;
	cvt.u64.u32 	%rd547, %r187;
	bra.uni 	$L__BB649_41;
$L__BB649_40:
	div.s64 	%rd555, %rd542, %rd96;
	mul.lo.s64 	%rd454, %rd555, %rd96;
	sub.s64 	%rd547, %rd542, %rd454;
$L__BB649_41:
	add.s64 	%rd456, %rd1, %rd450;
	ld.global.u64 	%rd103, [%rd456];
	mad.lo.s64 	%rd558, %rd103, %rd547, %rd88;
	or.b64  	%rd457, %rd544, %rd96;
	and.b64  	%rd458, %rd457, -4294967296;
	setp.ne.s64 	%p43, %rd458, 0;
	@%p43 bra 	$L__BB649_43;
	cvt.u32.u64 	%r188, %rd96;
	cvt.u32.u64 	%r189, %rd544;
	div.u32 	%r190, %r189, %r188;
	mul.lo.s32 	%r191, %r190, %r188;
	sub.s32 	%r192, %r189, %r191;
	cvt.u64.u32 	%rd554, %r190;
	cvt.u64.u32 	%rd549, %r192;
	bra.uni 	$L__BB649_44;
$L__BB649_43:
	div.s64 	%rd554, %rd544, %rd96;
	mul.lo.s64 	%rd459, %rd554, %rd96;
	sub.s64 	%rd549, %rd544, %rd459;
$L__BB649_44:
	mad.lo.s64 	%rd559, %rd549, %rd103, %rd95;
	add.s32 	%r205, %r205, -2;
$L__BB649_45:
	and.b32  	%r193, %r6, 1;
	setp.eq.b32 	%p44, %r193, 1;
	not.pred 	%p45, %p44;
	@%p45 bra 	$L__BB649_53;
	mul.wide.u32 	%rd460, %r205, 8;
	add.s64 	%rd461, %rd2, %rd460;
	ld.global.u64 	%rd118, [%rd461];
	or.b64  	%rd462, %rd555, %rd118;
	and.b64  	%rd463, %rd462, -4294967296;
	setp.ne.s64 	%p46, %rd463, 0;
	@%p46 bra 	$L__BB649_48;
	cvt.u32.u64 	%r194, %rd118;
	cvt.u32.u64 	%r195, %rd555;
	rem.u32 	%r196, %r195, %r194;
	cvt.u64.u32 	%rd556, %r196;
	bra.uni 	$L__BB649_49;
$L__BB649_48:
	rem.s64 	%rd556, %rd555, %rd118;
$L__BB649_49:
	add.s64 	%rd465, %rd1, %rd460;
	ld.global.u64 	%rd122, [%rd465];
	mad.lo.s64 	%rd558, %rd122, %rd556, %rd558;
	or.b64  	%rd466, %rd554, %rd118;
	and.b64  	%rd467, %rd466, -4294967296;
	setp.ne.s64 	%p47, %rd467, 0;
	@%p47 bra 	$L__BB649_51;
	cvt.u32.u64 	%r197, %rd118;
	cvt.u32.u64 	%r198, %rd554;
	rem.u32 	%r199, %r198, %r197;
	cvt.u64.u32 	%rd557, %r199;
	bra.uni 	$L__BB649_52;
$L__BB649_51:
	rem.s64 	%rd557, %rd554, %rd118;
$L__BB649_52:
	mad.lo.s64 	%rd559, %rd557, %rd122, %rd559;
$L__BB649_53:
	shl.b64 	%rd468, %rd558, 3;
	add.s64 	%rd469, %rd3, %rd468;
	ld.global.u64 	%rd470, [%rd469];
	abs.s64 	%rd471, %rd470;
	shl.b64 	%rd472, %rd559, 3;
	add.s64 	%rd473, %rd3, %rd472;
	ld.global.u64 	%rd474, [%rd473];
	abs.s64 	%rd475, %rd474;
	add.s64 	%rd476, %rd475, %rd471;
	st.shared.u64 	[%r5], %rd476;
	bra.uni 	$L__BB649_114;
$L__BB649_54:
	cvt.u64.u32 	%rd591, %r4;
	setp.le.u64 	%p2, %rd262, %rd591;
	@%p2 bra 	$L__BB649_114;
	cvt.u32.u64 	%r23, %rd261;
	add.s32 	%r209, %r23, -1;
	setp.lt.s32 	%p3, %r209, 0;
	mov.b64 	%rd600, 0;
	@%p3 bra 	$L__BB649_113;
	and.b32  	%r25, %r23, 7;
	setp.lt.u32 	%p4, %r209, 7;
	mov.b64 	%rd600, 0;
	@%p4 bra 	$L__BB649_84;
	add.s32 	%r207, %r23, -4;
	and.b32  	%r57, %r23, -8;
	neg.s32 	%r206, %r57;
	mov.b64 	%rd600, 0;
$L__BB649_58:
	.pragma "nounroll";
	add.s32 	%r30, %r207, 3;
	mul.wide.u32 	%rd271, %r30, 8;
	add.s64 	%rd272, %rd2, %rd271;
	ld.global.u64 	%rd133, [%rd272];
	or.b64  	%rd273, %rd591, %rd133;
	and.b64  	%rd274, %rd273, -4294967296;
	setp.ne.s64 	%p5, %rd274, 0;
	@%p5 bra 	$L__BB649_60;
	cvt.u32.u64 	%r58, %rd133;
	cvt.u32.u64 	%r59, %rd591;
	div.u32 	%r60, %r59, %r58;
	mul.lo.s32 	%r61, %r60, %r58;
	sub.s32 	%r62, %r59, %r61;
	cvt.u64.u32 	%rd562, %r60;
	cvt.u64.u32 	%rd563, %r62;
	bra.uni 	$L__BB649_61;
$L__BB649_60:
	div.s64 	%rd562, %rd591, %rd133;
	mul.lo.s64 	%rd275, %rd562, %rd133;
	sub.s64 	%rd563, %rd591, %rd275;
$L__BB649_61:
	add.s64 	%rd277, %rd1, %rd271;
	ld.global.u64 	%rd278, [%rd277];
	mad.lo.s64 	%rd140, %rd278, %rd563, %rd600;
	add.s32 	%r31, %r207, 2;
	mul.wide.u32 	%rd279, %r31, 8;
	add.s64 	%rd280, %rd2, %rd279;
	ld.global.u64 	%rd141, [%rd280];
	or.b64  	%rd281, %rd562, %rd141;
	and.b64  	%rd282, %rd281, -4294967296;
	setp.ne.s64 	%p6, %rd282, 0;
	@%p6 bra 	$L__BB649_63;
	cvt.u32.u64 	%r63, %rd141;
	cvt.u32.u64 	%r64, %rd562;
	div.u32 	%r65, %r64, %r63;
	mul.lo.s32 	%r66, %r65, %r63;
	sub.s32 	%r67, %r64, %r66;
	cvt.u64.u32 	%rd564, %r65;
	cvt.u64.u32 	%rd565, %r67;
	bra.uni 	$L__BB649_64;
$L__BB649_63:
	div.s64 	%rd564, %rd562, %rd141;
	mul.lo.s64 	%rd283, %rd564, %rd141;
	sub.s64 	%rd565, %rd562, %rd283;
$L__BB649_64:
	add.s64 	%rd285, %rd1, %rd279;
	ld.global.u64 	%rd286, [%rd285];
	mad.lo.s64 	%rd148, %rd286, %rd565, %rd140;
	add.s32 	%r32, %r207, 1;
	mul.wide.u32 	%rd287, %r32, 8;
	add.s64 	%rd288, %rd2, %rd287;
	ld.global.u64 	%rd149, [%rd288];
	or.b64  	%rd289, %rd564, %rd149;
	and.b64  	%rd290, %rd289, -4294967296;
	setp.ne.s64 	%p7, %rd290, 0;
	@%p7 bra 	$L__BB649_66;
	cvt.u32.u64 	%r68, %rd149;
	cvt.u32.u64 	%r69, %rd564;
	div.u32 	%r70, %r69, %r68;
	mul.lo.s32 	%r71, %r70, %r68;
	sub.s32 	%r72, %r69, %r71;
	cvt.u64.u32 	%rd566, %r70;
	cvt.u64.u32 	%rd567, %r72;
	bra.uni 	$L__BB649_67;
$L__BB649_66:
	div.s64 	%rd566, %rd564, %rd149;
	mul.lo.s64 	%rd291, %rd566, %rd149;
	sub.s64 	%rd567, %rd564, %rd291;
$L__BB649_67:
	add.s64 	%rd293, %rd1, %rd287;
	ld.global.u64 	%rd294, [%rd293];
	mad.lo.s64 	%rd156, %rd294, %rd567, %rd148;
	add.s32 	%r33, %r207, -4;
	mul.wide.u32 	%rd295, %r207, 8;
	add.s64 	%rd296, %rd2, %rd295;
	ld.global.u64 	%rd157, [%rd296];
	or.b64  	%rd297, %rd566, %rd157;
	and.b64  	%rd298, %rd297, -4294967296;
	setp.ne.s64 	%p8, %rd298, 0;
	@%p8 bra 	$L__BB649_69;
	cvt.u32.u64 	%r73, %rd157;
	cvt.u32.u64 	%r74, %rd566;
	div.u32 	%r75, %r74, %r73;
	mul.lo.s32 	%r76, %r75, %r73;
	sub.s32 	%r77, %r74, %r76;
	cvt.u64.u32 	%rd568, %r75;
	cvt.u64.u32 	%rd569, %r77;
	bra.uni 	$L__BB649_70;
$L__BB649_69:
	div.s64 	%rd568, %rd566, %rd157;
	mul.lo.s64 	%rd299, %rd568, %rd157;
	sub.s64 	%rd569, %rd566, %rd299;
$L__BB649_70:
	add.s64 	%rd301, %rd1, %rd295;
	ld.global.u64 	%rd302, [%rd301];
	mad.lo.s64 	%rd164, %rd302, %rd569, %rd156;
	add.s32 	%r34, %r207, -1;
	mul.wide.u32 	%rd303, %r34, 8;
	add.s64 	%rd304, %rd2, %rd303;
	ld.global.u64 	%rd165, [%rd304];
	or.b64  	%rd305, %rd568, %rd165;
	and.b64  	%rd306, %rd305, -4294967296;
	setp.ne.s64 	%p9, %rd306, 0;
	@%p9 bra 	$L__BB649_72;
	cvt.u32.u64 	%r78, %rd165;
	cvt.u32.u64 	%r79, %rd568;
	div.u32 	%r80, %r79, %r78;
	mul.lo.s32 	%r81, %r80, %r78;
	sub.s32 	%r82, %r79, %r81;
	cvt.u64.u32 	%rd570, %r80;
	cvt.u64.u32 	%rd571, %r82;
	bra.uni 	$L__BB649_73;
$L__BB649_72:
	div.s64 	%rd570, %rd568, %rd165;
	mul.lo.s64 	%rd307, %rd570, %rd165;
	sub.s64 	%rd571, %rd568, %rd307;
$L__BB649_73:
	add.s64 	%rd309, %rd1, %rd303;
	ld.global.u64 	%rd310, [%rd309];
	mad.lo.s64 	%rd172, %rd310, %rd571, %rd164;
	add.s32 	%r35, %r207, -2;
	mul.wide.u32 	%rd311, %r35, 8;
	add.s64 	%rd312, %rd2, %rd311;
	ld.global.u64 	%rd173, [%rd312];
	or.b64  	%rd313, %rd570, %rd173;
	and.b64  	%rd314, %rd313, -4294967296;
	setp.ne.s64 	%p10, %rd314, 0;
	@%p10 bra 	$L__BB649_75;
	cvt.u32.u64 	%r83, %rd173;
	cvt.u32.u64 	%r84, %rd570;
	div.u32 	%r85, %r84, %r83;
	mul.lo.s32 	%r86, %r85, %r83;
	sub.s32 	%r87, %r84, %r86;
	cvt.u64.u32 	%rd572, %r85;
	cvt.u64.u32 	%rd573, %r87;
	bra.uni 	$L__BB649_76;
$L__BB649_75:
	div.s64 	%rd572, %rd570, %rd173;
	mul.lo.s64 	%rd315, %rd572, %rd173;
	sub.s64 	%rd573, %rd570, %rd315;
$L__BB649_76:
	add.s64 	%rd317, %rd1, %rd311;
	ld.global.u64 	%rd318, [%rd317];
	mad.lo.s64 	%rd180, %rd318, %rd573, %rd172;
	add.s32 	%r36, %r207, -3;
	mul.wide.u32 	%rd319, %r36, 8;
	add.s64 	%rd320, %rd2, %rd319;
	ld.global.u64 	%rd181, [%rd320];
	or.b64  	%rd321, %rd572, %rd181;
	and.b64  	%rd322, %rd321, -4294967296;
	setp.ne.s64 	%p11, %rd322, 0;
	@%p11 bra 	$L__BB649_78;
	cvt.u32.u64 	%r88, %rd181;
	cvt.u32.u64 	%r89, %rd572;
	div.u32 	%r90, %r89, %r88;
	mul.lo.s32 	%r91, %r90, %r88;
	sub.s32 	%r92, %r89, %r91;
	cvt.u64.u32 	%rd574, %r90;
	cvt.u64.u32 	%rd575, %r92;
	bra.uni 	$L__BB649_79;
$L__BB649_78:
	div.s64 	%rd574, %rd572, %rd181;
	mul.lo.s64 	%rd323, %rd574, %rd181;
	sub.s64 	%rd575, %rd572, %rd323;
$L__BB649_79:
	add.s64 	%rd325, %rd1, %rd319;
	ld.global.u64 	%rd326, [%rd325];
	mad.lo.s64 	%rd188, %rd326, %rd575, %rd180;
	mul.wide.u32 	%rd327, %r33, 8;
	add.s64 	%rd328, %rd2, %rd327;
	ld.global.u64 	%rd189, [%rd328];
	or.b64  	%rd329, %rd574, %rd189;
	and.b64  	%rd330, %rd329, -4294967296;
	setp.ne.s64 	%p12, %rd330, 0;
	@%p12 bra 	$L__BB649_81;
	cvt.u32.u64 	%r93, %rd189;
	cvt.u32.u64 	%r94, %rd574;
	div.u32 	%r95, %r94, %r93;
	mul.lo.s32 	%r96, %r95, %r93;
	sub.s32 	%r97, %r94, %r96;
	cvt.u64.u32 	%rd591, %r95;
	cvt.u64.u32 	%rd577, %r97;
	bra.uni 	$L__BB649_82;
$L__BB649_81:
	div.s64 	%rd591, %rd574, %rd189;
	mul.lo.s64 	%rd331, %rd591, %rd189;
	sub.s64 	%rd577, %rd574, %rd331;
$L__BB649_82:
	add.s64 	%rd333, %rd1, %rd327;
	ld.global.u64 	%rd334, [%rd333];
	mad.lo.s64 	%rd600, %rd334, %rd577, %rd188;
	add.s32 	%r207, %r207, -8;
	add.s32 	%r206, %r206, 8;
	setp.ne.s32 	%p13, %r206, 0;
	@%p13 bra 	$L__BB649_58;
	add.s32 	%r209, %r207, 3;
$L__BB649_84:
	setp.eq.s32 	%p14, %r25, 0;
	@%p14 bra 	$L__BB649_113;
	and.b32  	%r41, %r23, 3;
	setp.lt.u32 	%p15, %r25, 4;
	@%p15 bra 	$L__BB649_99;
	mul.wide.u32 	%rd336, %r209, 8;
	add.s64 	%rd337, %rd2, %rd336;
	ld.global.u64 	%rd200, [%rd337];
	or.b64  	%rd338, %rd591, %rd200;
	and.b64  	%rd339, %rd338, -4294967296;
	setp.ne.s64 	%p16, %rd339, 0;
	@%p16 bra 	$L__BB649_88;
	cvt.u32.u64 	%r98, %rd200;
	cvt.u32.u64 	%r99, %rd591;
	div.u32 	%r100, %r99, %r98;
	mul.lo.s32 	%r101, %r100, %r98;
	sub.s32 	%r102, %r99, %r101;
	cvt.u64.u32 	%rd581, %r100;
	cvt.u64.u32 	%rd582, %r102;
	bra.uni 	$L__BB649_89;
$L__BB649_88:
	div.s64 	%rd581, %rd591, %rd200;
	mul.lo.s64 	%rd340, %rd581, %rd200;
	sub.s64 	%rd582, %rd591, %rd340;
$L__BB649_89:
	add.s64 	%rd342, %rd1, %rd336;
	ld.global.u64 	%rd343, [%rd342];
	mad.lo.s64 	%rd207, %rd343, %rd582, %rd600;
	add.s32 	%r42, %r209, -1;
	mul.wide.u32 	%rd344, %r42, 8;
	add.s64 	%rd345, %rd2, %rd344;
	ld.global.u64 	%rd208, [%rd345];
	or.b64  	%rd346, %rd581, %rd208;
	and.b64  	%rd347, %rd346, -4294967296;
	setp.ne.s64 	%p17, %rd347, 0;
	@%p17 bra 	$L__BB649_91;
	cvt.u32.u64 	%r103, %rd208;
	cvt.u32.u64 	%r104, %rd581;
	div.u32 	%r105, %r104, %r103;
	mul.lo.s32 	%r106, %r105, %r103;
	sub.s32 	%r107, %r104, %r106;
	cvt.u64.u32 	%rd583, %r105;
	cvt.u64.u32 	%rd584, %r107;
	bra.uni 	$L__BB649_92;
$L__BB649_91:
	div.s64 	%rd583, %rd581, %rd208;
	mul.lo.s64 	%rd348, %rd583, %rd208;
	sub.s64 	%rd584, %rd581, %rd348;
$L__BB649_92:
	add.s64 	%rd350, %rd1, %rd344;
	ld.global.u64 	%rd351, [%rd350];
	mad.lo.s64 	%rd215, %rd351, %rd584, %rd207;
	add.s32 	%r43, %r209, -2;
	mul.wide.u32 	%rd352, %r43, 8;
	add.s64 	%rd353, %rd2, %rd352;
	ld.global.u64 	%rd216, [%rd353];
	or.b64  	%rd354, %rd583, %rd216;
	and.b64  	%rd355, %rd354, -4294967296;
	setp.ne.s64 	%p18, %rd355, 0;
	@%p18 bra 	$L__BB649_94;
	cvt.u32.u64 	%r108, %rd216;
	cvt.u32.u64 	%r109, %rd583;
	div.u32 	%r110, %r109, %r108;
	mul.lo.s32 	%r111, %r110, %r108;
	sub.s32 	%r112, %r109, %r111;
	cvt.u64.u32 	%rd585, %r110;
	cvt.u64.u32 	%rd586, %r112;
	bra.uni 	$L__BB649_95;
$L__BB649_94:
	div.s64 	%rd585, %rd583, %rd216;
	mul.lo.s64 	%rd356, %rd585, %rd216;
	sub.s64 	%rd586, %rd583, %rd356;
$L__BB649_95:
	add.s64 	%rd358, %rd1, %rd352;
	ld.global.u64 	%rd359, [%rd358];
	mad.lo.s64 	%rd223, %rd359, %rd586, %rd215;
	add.s32 	%r44, %r209, -3;
	mul.wide.u32 	%rd360, %r44, 8;
	add.s64 	%rd361, %rd2, %rd360;
	ld.global.u64 	%rd224, [%rd361];
	or.b64  	%rd362, %rd585, %rd224;
	and.b64  	%rd363, %rd362, -4294967296;
	setp.ne.s64 	%p19, %rd363, 0;
	@%p19 bra 	$L__BB649_97;
	cvt.u32.u64 	%r113, %rd224;
	cvt.u32.u64 	%r114, %rd585;
	div.u32 	%r115, %r114, %r113;
	mul.lo.s32 	%r116, %r115, %r113;
	sub.s32 	%r117, %r114, %r116;
	cvt.u64.u32 	%rd591, %r115;
	cvt.u64.u32 	%rd588, %r117;
	bra.uni 	$L__BB649_98;
$L__BB649_97:
	div.s64 	%rd591, %rd585, %rd224;
	mul.lo.s64 	%rd364, %rd591, %rd224;
	sub.s64 	%rd588, %rd585, %rd364;
$L__BB649_98:
	add.s64 	%rd366, %rd1, %rd360;
	ld.global.u64 	%rd367, [%rd366];
	mad.lo.s64 	%rd600, %rd367, %rd588, %rd223;
	add.s32 	%r209, %r209, -4;
$L__BB649_99:
	setp.eq.s32 	%p20, %r41, 0;
	@%p20 bra 	$L__BB649_113;
	setp.eq.s32 	%p21, %r41, 1;
	@%p21 bra 	$L__BB649_108;
	mul.wide.u32 	%rd369, %r209, 8;
	add.s64 	%rd370, %rd2, %rd369;
	ld.global.u64 	%rd235, [%rd370];
	or.b64  	%rd371, %rd591, %rd235;
	and.b64  	%rd372, %rd371, -4294967296;
	setp.ne.s64 	%p22, %rd372, 0;
	@%p22 bra 	$L__BB649_103;
	cvt.u32.u64 	%r118, %rd235;
	cvt.u32.u64 	%r119, %rd591;
	div.u32 	%r120, %r119, %r118;
	mul.lo.s32 	%r121, %r120, %r118;
	sub.s32 	%r122, %r119, %r121;
	cvt.u64.u32 	%rd592, %r120;
	cvt.u64.u32 	%rd593, %r122;
	bra.uni 	$L__BB649_104;
$L__BB649_103:
	div.s64 	%rd592, %rd591, %rd235;
	mul.lo.s64 	%rd373, %rd592, %rd235;
	sub.s64 	%rd593, %rd591, %rd373;
$L__BB649_104:
	add.s64 	%rd375, %rd1, %rd369;
	ld.global.u64 	%rd376, [%rd375];
	mad.lo.s64 	%rd242, %rd376, %rd593, %rd600;
	add.s32 	%r47, %r209, -1;
	mul.wide.u32 	%rd377, %r47, 8;
	add.s64 	%rd378, %rd2, %rd377;
	ld.global.u64 	%rd243, [%rd378];
	or.b64  	%rd379, %rd592, %rd243;
	and.b64  	%rd380, %rd379, -4294967296;
	setp.ne.s64 	%p23, %rd380, 0;
	@%p23 bra 	$L__BB649_106;
	cvt.u32.u64 	%r123, %rd243;
	cvt.u32.u64 	%r124, %rd592;
	div.u32 	%r125, %r124, %r123;
	mul.lo.s32 	%r126, %r125, %r123;
	sub.s32 	%r127, %r124, %r126;
	cvt.u64.u32 	%rd591, %r125;
	cvt.u64.u32 	%rd595, %r127;
	bra.uni 	$L__BB649_107;
$L__BB649_106:
	div.s64 	%rd591, %rd592, %rd243;
	mul.lo.s64 	%rd381, %rd591, %rd243;
	sub.s64 	%rd595, %rd592, %rd381;
$L__BB649_107:
	add.s64 	%rd383, %rd1, %rd377;
	ld.global.u64 	%rd384, [%rd383];
	mad.lo.s64 	%rd600, %rd384, %rd595, %rd242;
	add.s32 	%r209, %r209, -2;
$L__BB649_108:
	and.b32  	%r128, %r23, 1;
	setp.eq.b32 	%p24, %r128, 1;
	not.pred 	%p25, %p24;
	@%p25 bra 	$L__BB649_113;
	mul.wide.u32 	%rd385, %r209, 8;
	add.s64 	%rd386, %rd2, %rd385;
	ld.global.u64 	%rd254, [%rd386];
	or.b64  	%rd387, %rd591, %rd254;
	and.b64  	%rd388, %rd387, -4294967296;
	setp.ne.s64 	%p26, %rd388, 0;
	@%p26 bra 	$L__BB649_111;
	cvt.u32.u64 	%r129, %rd254;
	cvt.u32.u64 	%r130, %rd591;
	rem.u32 	%r131, %r130, %r129;
	cvt.u64.u32 	%rd599, %r131;
	bra.uni 	$L__BB649_112;
$L__BB649_111:
	rem.s64 	%rd599, %rd591, %rd254;
$L__BB649_112:
	add.s64 	%rd390, %rd1, %rd385;
	ld.global.u64 	%rd391, [%rd390];
	mad.lo.s64 	%rd600, %rd391, %rd599, %rd600;
$L__BB649_113:
	shl.b64 	%rd392, %rd600, 3;
	add.s64 	%rd393, %rd3, %rd392;
	ld.global.u64 	%rd394, [%rd393];
	st.shared.u64 	[%r5], %rd394;
$L__BB649_114:
	bar.sync 	0;
	setp.lt.u32 	%p48, %r211, 66;
	@%p48 bra 	$L__BB649_118;
$L__BB649_115:
	shr.u32 	%r51, %r211, 1;
	setp.ge.u32 	%p49, %r1, %r51;
	@%p49 bra 	$L__BB649_117;
	ld.shared.u64 	%rd477, [%r5];
	abs.s64 	%rd478, %rd477;
	shl.b32 	%r200, %r51, 3;
	add.s32 	%r201, %r5, %r200;
	ld.shared.u64 	%rd479, [%r201];
	abs.s64 	%rd480, %rd479;
	add.s64 	%rd481, %rd480, %rd478;
	st.shared.u64 	[%r5], %rd481;
$L__BB649_117:
	bar.sync 	0;
	setp.gt.u32 	%p50, %r211, 131;
	mov.u32 	%r211, %r51;
	@%p50 bra 	$L__BB649_115;
$L__BB649_118:
	setp.gt.u32 	%p51, %r1, 31;
	@%p51 bra 	$L__BB649_121;
	ld.volatile.shared.u64 	%rd482, [%r5];
	abs.s64 	%rd483, %rd482;
	ld.volatile.shared.u64 	%rd484, [%r5+256];
	abs.s64 	%rd485, %rd484;
	add.s64 	%rd486, %rd485, %rd483;
	st.volatile.shared.u64 	[%r5], %rd486;
	ld.volatile.shared.u64 	%rd487, [%r5];
	abs.s64 	%rd488, %rd487;
	ld.volatile.shared.u64 	%rd489, [%r5+128];
	abs.s64 	%rd490, %rd489;
	add.s64 	%rd491, %rd490, %rd488;
	st.volatile.shared.u64 	[%r5], %rd491;
	ld.volatile.shared.u64 	%rd492, [%r5];
	abs.s64 	%rd493, %rd492;
	ld.volatile.shared.u64 	%rd494, [%r5+64];
	abs.s64 	%rd495, %rd494;
	add.s64 	%rd496, %rd495, %rd493;
	st.volatile.shared.u64 	[%r5], %rd496;
	ld.volatile.shared.u64 	%rd497, [%r5];
	abs.s64 	%rd498, %rd497;
	ld.volatile.shared.u64 	%rd499, [%r5+32];
	abs.s64 	%rd500, %rd499;
	add.s64 	%rd501, %rd500, %rd498;
	st.volatile.shared.u64 	[%r5], %rd501;
	ld.volatile.shared.u64 	%rd502, [%r5];
	abs.s64 	%rd503, %rd502;
	ld.volatile.shared.u64 	%rd504, [%r5+16];
	abs.s64 	%rd505, %rd504;
	add.s64 	%rd506, %rd505, %rd503;
	st.volatile.shared.u64 	[%r5], %rd506;
	ld.volatile.shared.u64 	%rd507, [%r5];
	abs.s64 	%rd508, %rd507;
	ld.volatile.shared.u64 	%rd509, [%r5+8];
	abs.s64 	%rd510, %rd509;
	add.s64 	%rd511, %rd510, %rd508;
	st.volatile.shared.u64 	[%r5], %rd511;
	setp.ne.s32 	%p52, %r1, 0;
	@%p52 bra 	$L__BB649_121;
	ld.shared.u64 	%rd512, [reducel1sdata_i64];
	cvta.to.global.u64 	%rd513, %rd260;
	mul.wide.u32 	%rd514, %r2, 8;
	add.s64 	%rd515, %rd513, %rd514;
	st.global.u64 	[%rd515], %rd512;
$L__BB649_121:
	ret;

}
	// .globl	contiguous_reducel12_i64
.visible .entry contiguous_reducel12_i64(
	.param .u64 .ptr .align 1 contiguous_reducel12_i64_param_0,
	.param .u64 .ptr .align 1 contiguous_reducel12_i64_param_1,
	.param .u64 .ptr .align 1 contiguous_reducel12_i64_param_2,
	.param .u64 .ptr .align 1 contiguous_reducel12_i64_param_3,
	.param .u64 contiguous_reducel12_i64_param_4,
	.param .u64 contiguous_reducel12_i64_param_5,
	.param .u64 contiguous_reducel12_i64_param_6
)
{
	.reg .pred 	%p<53>;
	.reg .b32 	%r<216>;
	.reg .b64 	%rd<615>;

	ld.param.u64 	%rd266, [contiguous_reducel12_i64_param_1];
	ld.param.u64 	%rd267, [contiguous_reducel12_i64_param_2];
	ld.param.u64 	%rd268, [contiguous_reducel12_i64_param_3];
	ld.param.u64 	%rd263, [contiguous_reducel12_i64_param_4];
	ld.param.u64 	%rd264, [contiguous_reducel12_i64_param_5];
	ld.param.u64 	%rd265, [contiguous_reducel12_i64_param_6];
	cvta.to.global.u64 	%rd1, %rd268;
	cvta.to.global.u64 	%rd2, %rd267;
	cvta.to.global.u64 	%rd614, %rd266;
	mov.u32 	%r1, %tid.x;
	mov.u32 	%r2, %ctaid.x;
	mov.u32 	%r215, %ntid.x;
	mul.lo.s32 	%r51, %r2, %r215;
	shl.b32 	%r52, %r51, 1;
	add.s32 	%r4, %r52, %r1;
	shl.b32 	%r53, %r1, 3;
	mov.u32 	%r54, reducel1sdata_i64;
	add.s32 	%r5, %r54, %r53;
	mov.b64 	%rd269, 0;
	st.shared.u64 	[%r5], %rd269;
	add.s32 	%r55, %r4, %r215;
	cvt.u64.u32 	%rd4, %r55;
	setp.le.u64 	%p1, %rd264, %rd4;
	@%p1 bra 	$L__BB650_54;
	cvt.u64.u32 	%rd403, %r4;
	mov.u32 	%r132, %ctaid.y;
	cvt.u64.u32 	%rd404, %r132;
	mul.lo.s64 	%rd405, %rd264, %rd404;
	add.s64 	%rd568, %rd405, %rd403;
	add.s64 	%rd566, %rd405, %rd4;
	cvt.u32.u64 	%r6, %rd263;
	add.s32 	%r209, %r6, -1;
	setp.lt.s32 	%p27, %r209, 0;
	mov.b64 	%rd572, 0;
	mov.u64 	%rd573, %rd572;
	@%p27 bra 	$L__BB650_53;
	setp.lt.u32 	%p28, %r209, 3;
	mov.b64 	%rd573, 0;
	mov.u64 	%rd572, %rd573;
	@%p28 bra 	$L__BB650_30;
	add.s32 	%r207, %r6, -2;
	and.b32  	%r133, %r6, -4;
	neg.s32 	%r206, %r133;
	mov.b64 	%rd573, 0;
$L__BB650_4:
	.pragma "nounroll";
	add.s32 	%r12, %r207, 1;
	mul.wide.u32 	%rd409, %r12, 8;
	add.s64 	%rd410, %rd2, %rd409;
	ld.global.u64 	%rd11, [%rd410];
	or.b64  	%rd411, %rd568, %rd11;
	and.b64  	%rd412, %rd411, -4294967296;
	setp.ne.s64 	%p29, %rd412, 0;
	@%p29 bra 	$L__BB650_6;
	cvt.u32.u64 	%r134, %rd11;
	cvt.u32.u64 	%r135, %rd568;
	div.u32 	%r136, %r135, %r134;
	mul.lo.s32 	%r137, %r136, %r134;
	sub.s32 	%r138, %r135, %r137;
	cvt.u64.u32 	%rd534, %r136;
	cvt.u64.u32 	%rd535, %r138;
	bra.uni 	$L__BB650_7;
$L__BB650_6:
	div.s64 	%rd534, %rd568, %rd11;
	mul.lo.s64 	%rd413, %rd534, %rd11;
	sub.s64 	%rd535, %rd568, %rd413;
$L__BB650_7:
	mul.wide.u32 	%rd414, %r12, 8;
	add.s64 	%rd415, %rd1, %rd414;
	ld.global.u64 	%rd18, [%rd415];
	mad.lo.s64 	%rd19, %rd18, %rd535, %rd572;
	or.b64  	%rd416, %rd566, %rd11;
	and.b64  	%rd417, %rd416, -4294967296;
	setp.ne.s64 	%p30, %rd417, 0;
	@%p30 bra 	$L__BB650_9;
	cvt.u32.u64 	%r139, %rd11;
	cvt.u32.u64 	%r140, %rd566;
	div.u32 	%r141, %r140, %r139;
	mul.lo.s32 	%r142, %r141, %r139;
	sub.s32 	%r143, %r140, %r142;
	cvt.u64.u32 	%rd536, %r141;
	cvt.u64.u32 	%rd537, %r143;
	bra.uni 	$L__BB650_10;
$L__BB650_9:
	div.s64 	%rd536, %rd566, %rd11;
	mul.lo.s64 	%rd418, %rd536, %rd11;
	sub.s64 	%rd537, %rd566, %rd418;
$L__BB650_10:
	mad.lo.s64 	%rd26, %rd537, %rd18, %rd573;
	mul.wide.u32 	%rd419, %r207, 8;
	add.s64 	%rd420, %rd2, %rd419;
	ld.global.u64 	%rd27, [%rd420];
	or.b64  	%rd421, %rd534, %rd27;
	and.b64  	%rd422, %rd421, -4294967296;
	setp.ne.s64 	%p31, %rd422, 0;
	@%p31 bra 	$L__BB650_12;
	cvt.u32.u64 	%r144, %rd27;
	cvt.u32.u64 	%r145, %rd534;
	div.u32 	%r146, %r145, %r144;
	mul.lo.s32 	%r147, %r146, %r144;
	sub.s32 	%r148, %r145, %r147;
	cvt.u64.u32 	%rd538, %r146;
	cvt.u64.u32 	%rd539, %r148;
	bra.uni 	$L__BB650_13;
$L__BB650_12:
	div.s64 	%rd538, %rd534, %rd27;
	mul.lo.s64 	%rd423, %rd538, %rd27;
	sub.s64 	%rd539, %rd534, %rd423;
$L__BB650_13:
	mul.wide.u32 	%rd424, %r207, 8;
	add.s64 	%rd425, %rd1, %rd424;
	ld.global.u64 	%rd34, [%rd425];
	mad.lo.s64 	%rd35, %rd34, %rd539, %rd19;
	or.b64  	%rd426, %rd536, %rd27;
	and.b64  	%rd427, %rd426, -4294967296;
	setp.ne.s64 	%p32, %rd427, 0;
	@%p32 bra 	$L__BB650_15;
	cvt.u32.u64 	%r149, %rd27;
	cvt.u32.u64 	%r150, %rd536;
	div.u32 	%r151, %r150, %r149;
	mul.lo.s32 	%r152, %r151, %r149;
	sub.s32 	%r153, %r150, %r152;
	cvt.u64.u32 	%rd540, %r151;
	cvt.u64.u32 	%rd541, %r153;
	bra.uni 	$L__BB650_16;
$L__BB650_15:
	div.s64 	%rd540, %rd536, %rd27;
	mul.lo.s64 	%rd428, %rd540, %rd27;
	sub.s64 	%rd541, %rd536, %rd428;
$L__BB650_16:
	mad.lo.s64 	%rd42, %rd541, %rd34, %rd26;
	add.s32 	%r13, %r207, -1;
	mul.wide.u32 	%rd429, %r13, 8;
	add.s64 	%rd430, %rd2, %rd429;
	ld.global.u64 	%rd43, [%rd430];
	or.b64  	%rd431, %rd538, %rd43;
	and.b64  	%rd432, %rd431, -4294967296;
	setp.ne.s64 	%p33, %rd432, 0;
	@%p33 bra 	$L__BB650_18;
	cvt.u32.u64 	%r154, %rd43;
	cvt.u32.u64 	%r155, %rd538;
	div.u32 	%r156, %r155, %r154;
	mul.lo.s32 	%r157, %r156, %r154;
	sub.s32 	%r158, %r155, %r157;
	cvt.u64.u32 	%rd542, %r156;
	cvt.u64.u32 	%rd543, %r158;
	bra.uni 	$L__BB650_19;
$L__BB650_18:
	div.s64 	%rd542, %rd538, %rd43;
	mul.lo.s64 	%rd433, %rd542, %rd43;
	sub.s64 	%rd543, %rd538, %rd433;
$L__BB650_19:
	mul.wide.u32 	%rd434, %r13, 8;
	add.s64 	%rd435, %rd1, %rd434;
	ld.global.u64 	%rd50, [%rd435];
	mad.lo.s64 	%rd51, %rd50, %rd543, %rd35;
	or.b64  	%rd436, %rd540, %rd43;
	and.b64  	%rd437, %rd436, -4294967296;
	setp.ne.s64 	%p34, %rd437, 0;
	@%p34 bra 	$L__BB650_21;
	cvt.u32.u64 	%r159, %rd43;
	cvt.u32.u64 	%r160, %rd540;
	div.u32 	%r161, %r160, %r159;
	mul.lo.s32 	%r162, %r161, %r159;
	sub.s32 	%r163, %r160, %r162;
	cvt.u64.u32 	%rd544, %r161;
	cvt.u64.u32 	%rd545, %r163;
	bra.uni 	$L__BB650_22;
$L__BB650_21:
	div.s64 	%rd544, %rd540, %rd43;
	mul.lo.s64 	%rd438, %rd544, %rd43;
	sub.s64 	%rd545, %rd540, %rd438;
$L__BB650_22:
	mad.lo.s64 	%rd58, %rd545, %rd50, %rd42;
	add.s32 	%r164, %r207, -2;
	mul.wide.u32 	%rd439, %r164, 8;
	add.s64 	%rd440, %rd2, %rd439;
	ld.global.u64 	%rd59, [%rd440];
	or.b64  	%rd441, %rd542, %rd59;
	and.b64  	%rd442, %rd441, -4294967296;
	setp.ne.s64 	%p35, %rd442, 0;
	@%p35 bra 	$L__BB650_24;
	cvt.u32.u64 	%r165, %rd59;
	cvt.u32.u64 	%r166, %rd542;
	div.u32 	%r167, %r166, %r165;
	mul.lo.s32 	%r168, %r167, %r165;
	sub.s32 	%r169, %r166, %r168;
	cvt.u64.u32 	%rd568, %r167;
	cvt.u64.u32 	%rd547, %r169;
	bra.uni 	$L__BB650_25;
$L__BB650_24:
	div.s64 	%rd568, %rd542, %rd59;
	mul.lo.s64 	%rd443, %rd568, %rd59;
	sub.s64 	%rd547, %rd542, %rd443;
$L__BB650_25:
	mul.wide.u32 	%rd444, %r164, 8;
	add.s64 	%rd445, %rd1, %rd444;
	ld.global.u64 	%rd66, [%rd445];
	mad.lo.s64 	%rd572, %rd66, %rd547, %rd51;
	or.b64  	%rd446, %rd544, %rd59;
	and.b64  	%rd447, %rd446, -4294967296;
	setp.ne.s64 	%p36, %rd447, 0;
	@%p36 bra 	$L__BB650_27;
	cvt.u32.u64 	%r171, %rd59;
	cvt.u32.u64 	%r172, %rd544;
	div.u32 	%r173, %r172, %r171;
	mul.lo.s32 	%r174, %r173, %r171;
	sub.s32 	%r175, %r172, %r174;
	cvt.u64.u32 	%rd566, %r173;
	cvt.u64.u32 	%rd549, %r175;
	bra.uni 	$L__BB650_28;
$L__BB650_27:
	div.s64 	%rd566, %rd544, %rd59;
	mul.lo.s64 	%rd448, %rd566, %rd59;
	sub.s64 	%rd549, %rd544, %rd448;
$L__BB650_28:
	mad.lo.s64 	%rd573, %rd549, %rd66, %rd58;
	add.s32 	%r207, %r207, -4;
	add.s32 	%r206, %r206, 4;
	setp.ne.s32 	%p37, %r206, 0;
	@%p37 bra 	$L__BB650_4;
	add.s32 	%r209, %r207, 1;
$L__BB650_30:
	and.b32  	%r18, %r6, 3;
	setp.eq.s32 	%p38, %r18, 0;
	@%p38 bra 	$L__BB650_53;
	setp.eq.s32 	%p39, %r18, 1;
	@%p39 bra 	$L__BB650_45;
	mul.wide.u32 	%rd450, %r209, 8;
	add.s64 	%rd451, %rd2, %rd450;
	ld.global.u64 	%rd81, [%rd451];
	or.b64  	%rd452, %rd568, %rd81;
	and.b64  	%rd453, %rd452, -4294967296;
	setp.ne.s64 	%p40, %rd453, 0;
	@%p40 bra 	$L__BB650_34;
	cvt.u32.u64 	%r176, %rd81;
	cvt.u32.u64 	%r177, %rd568;
	div.u32 	%r178, %r177, %r176;
	mul.lo.s32 	%r179, %r178, %r176;
	sub.s32 	%r180, %r177, %r179;
	cvt.u64.u32 	%rd556, %r178;
	cvt.u64.u32 	%rd557, %r180;
	bra.uni 	$L__BB650_35;
$L__BB650_34:
	div.s64 	%rd556, %rd568, %rd81;
	mul.lo.s64 	%rd454, %rd556, %rd81;
	sub.s64 	%rd557, %rd568, %rd454;
$L__BB650_35:
	add.s64 	%rd456, %rd1, %rd450;
	ld.global.u64 	%rd88, [%rd456];
	mad.lo.s64 	%rd89, %rd88, %rd557, %rd572;
	or.b64  	%rd457, %rd566, %rd81;
	and.b64  	%rd458, %rd457, -4294967296;
	setp.ne.s64 	%p41, %rd458, 0;
	@%p41 bra 	$L__BB650_37;
	cvt.u32.u64 	%r181, %rd81;
	cvt.u32.u64 	%r182, %rd566;
	div.u32 	%r183, %r182, %r181;
	mul.lo.s32 	%r184, %r183, %r181;
	sub.s32 	%r185, %r182, %r184;
	cvt.u64.u32 	%rd558, %r183;
	cvt.u64.u32 	%rd559, %r185;
	bra.uni 	$L__BB650_38;
$L__BB650_37:
	div.s64 	%rd558, %rd566, %rd81;
	mul.lo.s64 	%rd459, %rd558, %rd81;
	sub.s64 	%rd559, %rd566, %rd459;
$L__BB650_38:
	mad.lo.s64 	%rd96, %rd559, %rd88, %rd573;
	add.s32 	%r19, %r209, -1;
	mul.wide.u32 	%rd460, %r19, 8;
	add.s64 	%rd461, %rd2, %rd460;
	ld.global.u64 	%rd97, [%rd461];
	or.b64  	%rd462, %rd556, %rd97;
	and.b64  	%rd463, %rd462, -4294967296;
	setp.ne.s64 	%p42, %rd463, 0;
	@%p42 bra 	$L__BB650_40;
	cvt.u32.u64 	%r186, %rd97;
	cvt.u32.u64 	%r187, %rd556;
	div.u32 	%r188, %r187, %r186;
	mul.lo.s32 	%r189, %r188, %r186;
	sub.s32 	%r190, %r187, %r189;
	cvt.u64.u32 	%rd568, %r188;
	cvt.u64.u32 	%rd561, %r190;
	bra.uni 	$L__BB650_41;
$L__BB650_40:
	div.s64 	%rd568, %rd556, %rd97;
	mul.lo.s64 	%rd464, %rd568, %rd97;
	sub.s64 	%rd561, %rd556, %rd464;
$L__BB650_41:
	add.s64 	%rd466, %rd1, %rd460;
	ld.global.u64 	%rd104, [%rd466];
	mad.lo.s64 	%rd572, %rd104, %rd561, %rd89;
	or.b64  	%rd467, %rd558, %rd97;
	and.b64  	%rd468, %rd467, -4294967296;
	setp.ne.s64 	%p43, %rd468, 0;
	@%p43 bra 	$L__BB650_43;
	cvt.u32.u64 	%r191, %rd97;
	cvt.u32.u64 	%r192, %rd558;
	div.u32 	%r193, %r192, %r191;
	mul.lo.s32 	%r194, %r193, %r191;
	sub.s32 	%r195, %r192, %r194;
	cvt.u64.u32 	%rd566, %r193;
	cvt.u64.u32 	%rd563, %r195;
	bra.uni 	$L__BB650_44;
$L__BB650_43:
	div.s64 	%rd566, %rd558, %rd97;
	mul.lo.s64 	%rd469, %rd566, %rd97;
	sub.s64 	%rd563, %rd558, %rd469;
$L__BB650_44:
	mad.lo.s64 	%rd573, %rd563, %rd104, %rd96;
	add.s32 	%r209, %r209, -2;
$L__BB650_45:
	and.b32  	%r196, %r6, 1;
	setp.eq.b32 	%p44, %r196, 1;
	not.pred 	%p45, %p44;
	@%p45 bra 	$L__BB650_53;
	mul.wide.u32 	%rd470, %r209, 8;
	add.s64 	%rd471, %rd2, %rd470;
	ld.global.u64 	%rd119, [%rd471];
	or.b64  	%rd472, %rd568, %rd119;
	and.b64  	%rd473, %rd472, -4294967296;
	setp.ne.s64 	%p46, %rd473, 0;
	@%p46 bra 	$L__BB650_48;
	cvt.u32.u64 	%r197, %rd119;
	cvt.u32.u64 	%r198, %rd568;
	rem.u32 	%r199, %r198, %r197;
	cvt.u64.u32 	%rd570, %r199;
	bra.uni 	$L__BB650_49;
$L__BB650_48:
	rem.s64 	%rd570, %rd568, %rd119;
$L__BB650_49:
	add.s64 	%rd475, %rd1, %rd470;
	ld.global.u64 	%rd123, [%rd475];
	mad.lo.s64 	%rd572, %rd123, %rd570, %rd572;
	or.b64  	%rd476, %rd566, %rd119;
	and.b64  	%rd477, %rd476, -4294967296;
	setp.ne.s64 	%p47, %rd477, 0;
	@%p47 bra 	$L__BB650_51;
	cvt.u32.u64 	%r200, %rd119;
	cvt.u32.u64 	%r201, %rd566;
	rem.u32 	%r202, %r201, %r200;
	cvt.u64.u32 	%rd571, %r202;
	bra.uni 	$L__BB650_52;
$L__BB650_51:
	rem.s64 	%rd571, %rd566, %rd119;
$L__BB650_52:
	mad.lo.s64 	%rd573, %rd571, %rd123, %rd573;
$L__BB650_53:
	shl.b64 	%rd478, %rd572, 3;
	add.s64 	%rd479, %rd614, %rd478;
	ld.global.u64 	%rd480, [%rd479];
	abs.s64 	%rd481, %rd480;
	shl.b64 	%rd482, %rd573, 3;
	add.s64 	%rd483, %rd614, %rd482;
	ld.global.u64 	%rd484, [%rd483];
	abs.s64 	%rd485, %rd484;
	add.s64 	%rd486, %rd485, %rd481;
	st.shared.u64 	[%r5], %rd486;
	bra.uni 	$L__BB650_114;
$L__BB650_54:
	cvt.u64.u32 	%rd131, %r4;
	setp.le.u64 	%p2, %rd264, %rd131;
	@%p2 bra 	$L__BB650_114;
	mov.u32 	%r56, %ctaid.y;
	cvt.u64.u32 	%rd270, %r56;
	mad.lo.s64 	%rd605, %rd264, %rd270, %rd131;
	cvt.u32.u64 	%r22, %rd263;
	add.s32 	%r213, %r22, -1;
	setp.lt.s32 	%p3, %r213, 0;
	@%p3 bra 	$L__BB650_113;
	and.b32  	%r24, %r22, 7;
	setp.lt.u32 	%p4, %r213, 7;
	@%p4 bra 	$L__BB650_84;
	add.s32 	%r211, %r22, -4;
	and.b32  	%r57, %r22, -8;
	neg.s32 	%r210, %r57;
$L__BB650_58:
	.pragma "nounroll";
	add.s32 	%r29, %r211, 3;
	mul.wide.u32 	%rd272, %r29, 8;
	add.s64 	%rd273, %rd2, %rd272;
	ld.global.u64 	%rd135, [%rd273];
	or.b64  	%rd274, %rd605, %rd135;
	and.b64  	%rd275, %rd274, -4294967296;
	setp.ne.s64 	%p5, %rd275, 0;
	@%p5 bra 	$L__BB650_60;
	cvt.u32.u64 	%r58, %rd135;
	cvt.u32.u64 	%r59, %rd605;
	div.u32 	%r60, %r59, %r58;
	mul.lo.s32 	%r61, %r60, %r58;
	sub.s32 	%r62, %r59, %r61;
	cvt.u64.u32 	%rd576, %r60;
	cvt.u64.u32 	%rd577, %r62;
	bra.uni 	$L__BB650_61;
$L__BB650_60:
	div.s64 	%rd576, %rd605, %rd135;
	mul.lo.s64 	%rd276, %rd576, %rd135;
	sub.s64 	%rd577, %rd605, %rd276;
$L__BB650_61:
	add.s64 	%rd278, %rd1, %rd272;
	ld.global.u64 	%rd279, [%rd278];
	mul.lo.s64 	%rd142, %rd279, %rd577;
	add.s32 	%r30, %r211, 2;
	mul.wide.u32 	%rd280, %r30, 8;
	add.s64 	%rd281, %rd2, %rd280;
	ld.global.u64 	%rd143, [%rd281];
	or.b64  	%rd282, %rd576, %rd143;
	and.b64  	%rd283, %rd282, -4294967296;
	setp.ne.s64 	%p6, %rd283, 0;
	@%p6 bra 	$L__BB650_63;
	cvt.u32.u64 	%r63, %rd143;
	cvt.u32.u64 	%r64, %rd576;
	div.u32 	%r65, %r64, %r63;
	mul.lo.s32 	%r66, %r65, %r63;
	sub.s32 	%r67, %r64, %r66;
	cvt.u64.u32 	%rd578, %r65;
	cvt.u64.u32 	%rd579, %r67;
	bra.uni 	$L__BB650_64;
$L__BB650_63:
	div.s64 	%rd578, %rd576, %rd143;
	mul.lo.s64 	%rd284, %rd578, %rd143;
	sub.s64 	%rd579, %rd576, %rd284;
$L__BB650_64:
	add.s64 	%rd286, %rd1, %rd280;
	ld.global.u64 	%rd287, [%rd286];
	mad.lo.s64 	%rd150, %rd287, %rd579, %rd142;
	add.s32 	%r31, %r211, 1;
	mul.wide.u32 	%rd288, %r31, 8;
	add.s64 	%rd289, %rd2, %rd288;
	ld.global.u64 	%rd151, [%rd289];
	or.b64  	%rd290, %rd578, %rd151;
	and.b64  	%rd291, %rd290, -4294967296;
	setp.ne.s64 	%p7, %rd291, 0;
	@%p7 bra 	$L__BB650_66;
	cvt.u32.u64 	%r68, %rd151;
	cvt.u32.u64 	%r69, %rd578;
	div.u32 	%r70, %r69, %r68;
	mul.lo.s32 	%r71, %r70, %r68;
	sub.s32 	%r72, %r69, %r71;
	cvt.u64.u32 	%rd580, %r70;
	cvt.u64.u32 	%rd581, %r72;
	bra.uni 	$L__BB650_67;
$L__BB650_66:
	div.s64 	%rd580, %rd578, %rd151;
	mul.lo.s64 	%rd292, %rd580, %rd151;
	sub.s64 	%rd581, %rd578, %rd292;
$L__BB650_67:
	add.s64 	%rd294, %rd1, %rd288;
	ld.global.u64 	%rd295, [%rd294];
	mad.lo.s64 	%rd158, %rd295, %rd581, %rd150;
	add.s32 	%r32, %r211, -4;
	mul.wide.u32 	%rd296, %r211, 8;
	add.s64 	%rd297, %rd2, %rd296;
	ld.global.u64 	%rd159, [%rd297];
	or.b64  	%rd298, %rd580, %rd159;
	and.b64  	%rd299, %rd298, -4294967296;
	setp.ne.s64 	%p8, %rd299, 0;
	@%p8 bra 	$L__BB650_69;
	cvt.u32.u64 	%r73, %rd159;
	cvt.u32.u64 	%r74, %rd580;
	div.u32 	%r75, %r74, %r73;
	mul.lo.s32 	%r76, %r75, %r73;
	sub.s32 	%r77, %r74, %r76;
	cvt.u64.u32 	%rd582, %r75;
	cvt.u64.u32 	%rd583, %r77;
	bra.uni 	$L__BB650_70;
$L__BB650_69:
	div.s64 	%rd582, %rd580, %rd159;
	mul.lo.s64 	%rd300, %rd582, %rd159;
	sub.s64 	%rd583, %rd580, %rd300;
$L__BB650_70:
	add.s64 	%rd302, %rd1, %rd296;
	ld.global.u64 	%rd303, [%rd302];
	mad.lo.s64 	%rd166, %rd303, %rd583, %rd158;
	add.s32 	%r33, %r211, -1;
	mul.wide.u32 	%rd304, %r33, 8;
	add.s64 	%rd305, %rd2, %rd304;
	ld.global.u64 	%rd167, [%rd305];
	or.b64  	%rd306, %rd582, %rd167;
	and.b64  	%rd307, %rd306, -4294967296;
	setp.ne.s64 	%p9, %rd307, 0;
	@%p9 bra 	$L__BB650_72;
	cvt.u32.u64 	%r78, %rd167;
	cvt.u32.u64 	%r79, %rd582;
	div.u32 	%r80, %r79, %r78;
	mul.lo.s32 	%r81, %r80, %r78;
	sub.s32 	%r82, %r79, %r81;
	cvt.u64.u32 	%rd584, %r80;
	cvt.u64.u32 	%rd585, %r82;
	bra.uni 	$L__BB650_73;
$L__BB650_72:
	div.s64 	%rd584, %rd582, %rd167;
	mul.lo.s64 	%rd308, %rd584, %rd167;
	sub.s64 	%rd585, %rd582, %rd308;
$L__BB650_73:
	add.s64 	%rd310, %rd1, %rd304;
	ld.global.u64 	%rd311, [%rd310];
	mad.lo.s64 	%rd174, %rd311, %rd585, %rd166;
	add.s32 	%r34, %r211, -2;
	mul.wide.u32 	%rd312, %r34, 8;
	add.s64 	%rd313, %rd2, %rd312;
	ld.global.u64 	%rd175, [%rd313];
	or.b64  	%rd314, %rd584, %rd175;
	and.b64  	%rd315, %rd314, -4294967296;
	setp.ne.s64 	%p10, %rd315, 0;
	@%p10 bra 	$L__BB650_75;
	cvt.u32.u64 	%r83, %rd175;
	cvt.u32.u64 	%r84, %rd584;
	div.u32 	%r85, %r84, %r83;
	mul.lo.s32 	%r86, %r85, %r83;
	sub.s32 	%r87, %r84, %r86;
	cvt.u64.u32 	%rd586, %r85;
	cvt.u64.u32 	%rd587, %r87;
	bra.uni 	$L__BB650_76;
$L__BB650_75:
	div.s64 	%rd586, %rd584, %rd175;
	mul.lo.s64 	%rd316, %rd586, %rd175;
	sub.s64 	%rd587, %rd584, %rd316;
$L__BB650_76:
	add.s64 	%rd318, %rd1, %rd312;
	ld.global.u64 	%rd319, [%rd318];
	mad.lo.s64 	%rd182, %rd319, %rd587, %rd174;
	add.s32 	%r35, %r211, -3;
	mul.wide.u32 	%rd320, %r35, 8;
	add.s64 	%rd321, %rd2, %rd320;
	ld.global.u64 	%rd183, [%rd321];
	or.b64  	%rd322, %rd586, %rd183;
	and.b64  	%rd323, %rd322, -4294967296;
	setp.ne.s64 	%p11, %rd323, 0;
	@%p11 bra 	$L__BB650_78;
	cvt.u32.u64 	%r88, %rd183;
	cvt.u32.u64 	%r89, %rd586;
	div.u32 	%r90, %r89, %r88;
	mul.lo.s32 	%r91, %r90, %r88;
	sub.s32 	%r92, %r89, %r91;
	cvt.u64.u32 	%rd588, %r90;
	cvt.u64.u32 	%rd589, %r92;
	bra.uni 	$L__BB650_79;
$L__BB650_78:
	div.s64 	%rd588, %rd586, %rd183;
	mul.lo.s64 	%rd324, %rd588, %rd183;
	sub.s64 	%rd589, %rd586, %rd324;
$L__BB650_79:
	add.s64 	%rd326, %rd1, %rd320;
	ld.global.u64 	%rd327, [%rd326];
	mad.lo.s64 	%rd190, %rd327, %rd589, %rd182;
	mul.wide.u32 	%rd328, %r32, 8;
	add.s64 	%rd329, %rd2, %rd328;
	ld.global.u64 	%rd191, [%rd329];
	or.b64  	%rd330, %rd588, %rd191;
	and.b64  	%rd331, %rd330, -4294967296;
	setp.ne.s64 	%p12, %rd331, 0;
	@%p12 bra 	$L__BB650_81;
	cvt.u32.u64 	%r93, %rd191;
	cvt.u32.u64 	%r94, %rd588;
	div.u32 	%r95, %r94, %r93;
	mul.lo.s32 	%r96, %r95, %r93;
	sub.s32 	%r97, %r94, %r96;
	cvt.u64.u32 	%rd605, %r95;
	cvt.u64.u32 	%rd591, %r97;
	bra.uni 	$L__BB650_82;
$L__BB650_81:
	div.s64 	%rd605, %rd588, %rd191;
	mul.lo.s64 	%rd332, %rd605, %rd191;
	sub.s64 	%rd591, %rd588, %rd332;
$L__BB650_82:
	add.s64 	%rd334, %rd1, %rd328;
	ld.global.u64 	%rd335, [%rd334];
	mad.lo.s64 	%rd336, %rd335, %rd591, %rd190;
	shl.b64 	%rd337, %rd336, 3;
	add.s64 	%rd614, %rd614, %rd337;
	add.s32 	%r211, %r211, -8;
	add.s32 	%r210, %r210, 8;
	setp.ne.s32 	%p13, %r210, 0;
	@%p13 bra 	$L__BB650_58;
	add.s32 	%r213, %r211, 3;
$L__BB650_84:
	setp.eq.s32 	%p14, %r24, 0;
	@%p14 bra 	$L__BB650_113;
	and.b32  	%r40, %r22, 3;
	setp.lt.u32 	%p15, %r24, 4;
	@%p15 bra 	$L__BB650_99;
	mul.wide.u32 	%rd339, %r213, 8;
	add.s64 	%rd340, %rd2, %rd339;
	ld.global.u64 	%rd202, [%rd340];
	or.b64  	%rd341, %rd605, %rd202;
	and.b64  	%rd342, %rd341, -4294967296;
	setp.ne.s64 	%p16, %rd342, 0;
	@%p16 bra 	$L__BB650_88;
	cvt.u32.u64 	%r98, %rd202;
	cvt.u32.u64 	%r99, %rd605;
	div.u32 	%r100, %r99, %r98;
	mul.lo.s32 	%r101, %r100, %r98;
	sub.s32 	%r102, %r99, %r101;
	cvt.u64.u32 	%rd595, %r100;
	cvt.u64.u32 	%rd596, %r102;
	bra.uni 	$L__BB650_89;
$L__BB650_88:
	div.s64 	%rd595, %rd605, %rd202;
	mul.lo.s64 	%rd343, %rd595, %rd202;
	sub.s64 	%rd596, %rd605, %rd343;
$L__BB650_89:
	add.s64 	%rd345, %rd1, %rd339;
	ld.global.u64 	%rd346, [%rd345];
	mul.lo.s64 	%rd209, %rd346, %rd596;
	add.s32 	%r41, %r213, -1;
	mul.wide.u32 	%rd347, %r41, 8;
	add.s64 	%rd348, %rd2, %rd347;
	ld.global.u64 	%rd210, [%rd348];
	or.b64  	%rd349, %rd595, %rd210;
	and.b64  	%rd350, %rd349, -4294967296;
	setp.ne.s64 	%p17, %rd350, 0;
	@%p17 bra 	$L__BB650_91;
	cvt.u32.u64 	%r103, %rd210;
	cvt.u32.u64 	%r104, %rd595;
	div.u32 	%r105, %r104, %r103;
	mul.lo.s32 	%r106, %r105, %r103;
	sub.s32 	%r107, %r104, %r106;
	cvt.u64.u32 	%rd597, %r105;
	cvt.u64.u32 	%rd598, %r107;
	bra.uni 	$L__BB650_92;
$L__BB650_91:
	div.s64 	%rd597, %rd595, %rd210;
	mul.lo.s64 	%rd351, %rd597, %rd210;
	sub.s64 	%rd598, %rd595, %rd351;
$L__BB650_92:
	add.s64 	%rd353, %rd1, %rd347;
	ld.global.u64 	%rd354, [%rd353];
	mad.lo.s64 	%rd217, %rd354, %rd598, %rd209;
	add.s32 	%r42, %r213, -2;
	mul.wide.u32 	%rd355, %r42, 8;
	add.s64 	%rd356, %rd2, %rd355;
	ld.global.u64 	%rd218, [%rd356];
	or.b64  	%rd357, %rd597, %rd218;
	and.b64  	%rd358, %rd357, -4294967296;
	setp.ne.s64 	%p18, %rd358, 0;
	@%p18 bra 	$L__BB650_94;
	cvt.u32.u64 	%r108, %rd218;
	cvt.u32.u64 	%r109, %rd597;
	div.u32 	%r110, %r109, %r108;
	mul.lo.s32 	%r111, %r110, %r108;
	sub.s32 	%r112, %r109, %r111;
	cvt.u64.u32 	%rd599, %r110;
	cvt.u64.u32 	%rd600, %r112;
	bra.uni 	$L__BB650_95;
$L__BB650_94:
	div.s64 	%rd599, %rd597, %rd218;
	mul.lo.s64 	%rd359, %rd599, %rd218;
	sub.s64 	%rd600, %rd597, %rd359;
$L__BB650_95:
	add.s64 	%rd361, %rd1, %rd355;
	ld.global.u64 	%rd362, [%rd361];
	mad.lo.s64 	%rd225, %rd362, %rd600, %rd217;
	add.s32 	%r43, %r213, -3;
	mul.wide.u32 	%rd363, %r43, 8;
	add.s64 	%rd364, %rd2, %rd363;
	ld.global.u64 	%rd226, [%rd364];
	or.b64  	%rd365, %rd599, %rd226;
	and.b64  	%rd366, %rd365, -4294967296;
	setp.ne.s64 	%p19, %rd366, 0;
	@%p19 bra 	$L__BB650_97;
	cvt.u32.u64 	%r113, %rd226;
	cvt.u32.u64 	%r114, %rd599;
	div.u32 	%r115, %r114, %r113;
	mul.lo.s32 	%r116, %r115, %r113;
	sub.s32 	%r117, %r114, %r116;
	cvt.u64.u32 	%rd605, %r115;
	cvt.u64.u32 	%rd602, %r117;
	bra.uni 	$L__BB650_98;
$L__BB650_97:
	div.s64 	%rd605, %rd599, %rd226;
	mul.lo.s64 	%rd367, %rd605, %rd226;
	sub.s64 	%rd602, %rd599, %rd367;
$L__BB650_98:
	add.s64 	%rd369, %rd1, %rd363;
	ld.global.u64 	%rd370, [%rd369];
	mad.lo.s64 	%rd371, %rd370, %rd602, %rd225;
	shl.b64 	%rd372, %rd371, 3;
	add.s64 	%rd614, %rd614, %rd372;
	add.s32 	%r213, %r213, -4;
$L__BB650_99:
	setp.eq.s32 	%p20, %r40, 0;
	@%p20 bra 	$L__BB650_113;
	setp.eq.s32 	%p21, %r40, 1;
	@%p21 bra 	$L__BB650_108;
	mul.wide.u32 	%rd374, %r213, 8;
	add.s64 	%rd375, %rd2, %rd374;
	ld.global.u64 	%rd237, [%rd375];
	or.b64  	%rd376, %rd605, %rd237;
	and.b64  	%rd377, %rd376, -4294967296;
	setp.ne.s64 	%p22, %rd377, 0;
	@%p22 bra 	$L__BB650_103;
	cvt.u32.u64 	%r118, %rd237;
	cvt.u32.u64 	%r119, %rd605;
	div.u32 	%r120, %r119, %r118;
	mul.lo.s32 	%r121, %r120, %r118;
	sub.s32 	%r122, %r119, %r121;
	cvt.u64.u32 	%rd606, %r120;
	cvt.u64.u32 	%rd607, %r122;
	bra.uni 	$L__BB650_104;
$L__BB650_103:
	div.s64 	%rd606, %rd605, %rd237;
	mul.lo.s64 	%rd378, %rd606, %rd237;
	sub.s64 	%rd607, %rd605, %rd378;
$L__BB650_104:
	add.s64 	%rd380, %rd1, %rd374;
	ld.global.u64 	%rd381, [%rd380];
	mul.lo.s64 	%rd244, %rd381, %rd607;
	add.s32 	%r46, %r213, -1;
	mul.wide.u32 	%rd382, %r46, 8;
	add.s64 	%rd383, %rd2, %rd382;
	ld.global.u64 	%rd245, [%rd383];
	or.b64  	%rd384, %rd606, %rd245;
	and.b64  	%rd385, %rd384, -4294967296;
	setp.ne.s64 	%p23, %rd385, 0;
	@%p23 bra 	$L__BB650_106;
	cvt.u32.u64 	%r123, %rd245;
	cvt.u32.u64 	%r124, %rd606;
	div.u32 	%r125, %r124, %r123;
	mul.lo.s32 	%r126, %r125, %r123;
	sub.s32 	%r127, %r124, %r126;
	cvt.u64.u32 	%rd605, %r125;
	cvt.u64.u32 	%rd609, %r127;
	bra.uni 	$L__BB650_107;
$L__BB650_106:
	div.s64 	%rd605, %rd606, %rd245;
	mul.lo.s64 	%rd386, %rd605, %rd245;
	sub.s64 	%rd609, %rd606, %rd386;
$L__BB650_107:
	add.s64 	%rd388, %rd1, %rd382;
	ld.global.u64 	%rd389, [%rd388];
	mad.lo.s64 	%rd390, %rd389, %rd609, %rd244;
	shl.b64 	%rd391, %rd390, 3;
	add.s64 	%rd614, %rd614, %rd391;
	add.s32 	%r213, %r213, -2;
$L__BB650_108:
	and.b32  	%r128, %r22, 1;
	setp.eq.b32 	%p24, %r128, 1;
	not.pred 	%p25, %p24;
	@%p25 bra 	$L__BB650_113;
	mul.wide.u32 	%rd392, %r213, 8;
	add.s64 	%rd393, %rd2, %rd392;
	ld.global.u64 	%rd256, [%rd393];
	or.b64  	%rd394, %rd605, %rd256;
	and.b64  	%rd395, %rd394, -4294967296;
	setp.ne.s64 	%p26, %rd395, 0;
	@%p26 bra 	$L__BB650_111;
	cvt.u32.u64 	%r129, %rd256;
	cvt.u32.u64 	%r130, %rd605;
	rem.u32 	%r131, %r130, %r129;
	cvt.u64.u32 	%rd613, %r131;
	bra.uni 	$L__BB650_112;
$L__BB650_111:
	rem.s64 	%rd613, %rd605, %rd256;
$L__BB650_112:
	add.s64 	%rd397, %rd1, %rd392;
	ld.global.u64 	%rd398, [%rd397];
	mul.lo.s64 	%rd399, %rd398, %rd613;
	shl.b64 	%rd400, %rd399, 3;
	add.s64 	%rd614, %rd614, %rd400;
$L__BB650_113:
	ld.global.u64 	%rd401, [%rd614];
	st.shared.u64 	[%r5], %rd401;
$L__BB650_114:
	bar.sync 	0;
	setp.lt.u32 	%p48, %r215, 66;
	@%p48 bra 	$L__BB650_118;
$L__BB650_115:
	shr.u32 	%r50, %r215, 1;
	setp.ge.u32 	%p49, %r1, %r50;
	@%p49 bra 	$L__BB650_117;
	ld.shared.u64 	%rd487, [%r5];
	abs.s64 	%rd488, %rd487;
	shl.b32 	%r203, %r50, 3;
	add.s32 	%r204, %r5, %r203;
	ld.shared.u64 	%rd489, [%r204];
	abs.s64 	%rd490, %rd489;
	add.s64 	%rd491, %rd490, %rd488;
	st.shared.u64 	[%r5], %rd491;
$L__BB650_117:
	bar.sync 	0;
	setp.gt.u32 	%p50, %r215, 131;
	mov.u32 	%r215, %r50;
	@%p50 bra 	$L__BB650_115;
$L__BB650_118:
	setp.gt.u32 	%p51, %r1, 31;
	@%p51 bra 	$L__BB650_121;
	ld.volatile.shared.u64 	%rd492, [%r5];
	abs.s64 	%rd493, %rd492;
	ld.volatile.shared.u64 	%rd494, [%r5+256];
	abs.s64 	%rd495, %rd494;
	add.s64 	%rd496, %rd495, %rd493;
	st.volatile.shared.u64 	[%r5], %rd496;
	ld.volatile.shared.u64 	%rd497, [%r5];
	abs.s64 	%rd498, %rd497;
	ld.volatile.shared.u64 	%rd499, [%r5+128];
	abs.s64 	%rd500, %rd499;
	add.s64 	%rd501, %rd500, %rd498;
	st.volatile.shared.u64 	[%r5], %rd501;
	ld.volatile.shared.u64 	%rd502, [%r5];
	abs.s64 	%rd503, %rd502;
	ld.volatile.shared.u64 	%rd504, [%r5+64];
	abs.s64 	%rd505, %rd504;
	add.s64 	%rd506, %rd505, %rd503;
	st.volatile.shared.u64 	[%r5], %rd506;
	ld.volatile.shared.u64 	%rd507, [%r5];
	abs.s64 	%rd508, %rd507;
	ld.volatile.shared.u64 	%rd509, [%r5+32];
	abs.s64 	%rd510, %rd509;
	add.s64 	%rd511, %rd510, %rd508;
	st.volatile.shared.u64 	[%r5], %rd511;
	ld.volatile.shared.u64 	%rd512, [%r5];
	abs.s64 	%rd513, %rd512;
	ld.volatile.shared.u64 	%rd514, [%r5+16];
	abs.s64 	%rd515, %rd514;
	add.s64 	%rd516, %rd515, %rd513;
	st.volatile.shared.u64 	[%r5], %rd516;
	ld.volatile.shared.u64 	%rd517, [%r5];
	abs.s64 	%rd518, %rd517;
	ld.volatile.shared.u64 	%rd519, [%r5+8];
	abs.s64 	%rd520, %rd519;
	add.s64 	%rd521, %rd520, %rd518;
	st.volatile.shared.u64 	[%r5], %rd521;
	setp.ne.s32 	%p52, %r1, 0;
	@%p52 bra 	$L__BB650_121;
	ld.param.u64 	%rd529, [contiguous_reducel12_i64_param_0];
	ld.shared.u64 	%rd522, [reducel1sdata_i64];
	cvt.u64.u32 	%rd523, %r2;
	mov.u32 	%r205, %ctaid.y;
	cvt.u64.u32 	%rd524, %r205;
	mad.lo.s64 	%rd525, %rd265, %rd524, %rd523;
	cvta.to.global.u64 	%rd526, %rd529;
	shl.b64 	%rd527, %rd525, 3;
	add.s64 	%rd528, %rd526, %rd527;
	st.global.u64 	[%rd528], %rd522;
$L__BB650_121:
	ret;

}
	// .globl	contiguous_reducel122_i64
.visible .entry contiguous_reducel122_i64(
	.param .u64 .ptr .align 1 contiguous_reducel122_i64_param_0,
	.param .u64 .ptr .align 1 contiguous_reducel122_i64_param_1,
	.param .u64 contiguous_reducel122_i64_param_2,
	.param .u64 contiguous_reducel122_i64_param_3
)
{
	.reg .pred 	%p<8>;
	.reg .b32 	%r<19>;
	.reg .b64 	%rd<70>;

	ld.param.u64 	%rd4, [contiguous_reducel122_i64_param_0];
	ld.param.u64 	%rd7, [contiguous_reducel122_i64_param_1];
	ld.param.u64 	%rd5, [contiguous_reducel122_i64_param_2];
	ld.param.u64 	%rd6, [contiguous_reducel122_i64_param_3];
	cvta.to.global.u64 	%rd1, %rd7;
	mov.u32 	%r1, %tid.x;
	mov.u32 	%r2, %ctaid.x;
	mov.u32 	%r18, %ntid.x;
	mul.lo.s32 	%r8, %r2, %r18;
	shl.b32 	%r9, %r8, 1;
	add.s32 	%r4, %r9, %r1;
	shl.b32 	%r10, %r1, 3;
	mov.u32 	%r11, reducel1sdata_i64;
	add.s32 	%r5, %r11, %r10;
	mov.b64 	%rd8, 0;
	st.shared.u64 	[%r5], %rd8;
	add.s32 	%r12, %r4, %r18;
	cvt.u64.u32 	%rd2, %r12;
	setp.le.u64 	%p1, %rd5, %rd2;
	@%p1 bra 	$L__BB651_2;
	cvt.u64.u32 	%rd14, %r4;
	mov.u32 	%r14, %ctaid.y;
	cvt.u64.u32 	%rd15, %r14;
	mul.lo.s64 	%rd16, %rd5, %rd15;
	add.s64 	%rd17, %rd16, %rd14;
	shl.b64 	%rd18, %rd17, 3;
	add.s64 	%rd19, %rd1, %rd18;
	ld.global.u64 	%rd20, [%rd19];
	abs.s64 	%rd21, %rd20;
	add.s64 	%rd22, %rd16, %rd2;
	shl.b64 	%rd23, %rd22, 3;
	add.s64 	%rd24, %rd1, %rd23;
	ld.global.u64 	%rd25, [%rd24];
	abs.s64 	%rd26, %rd25;
	add.s64 	%rd27, %rd26, %rd21;
	st.shared.u64 	[%r5], %rd27;
	bra.uni 	$L__BB651_4;
$L__BB651_2:
	cvt.u64.u32 	%rd3, %r4;
	setp.le.u64 	%p2, %rd5, %rd3;
	@%p2 bra 	$L__BB651_4;
	mov.u32 	%r13, %ctaid.y;
	cvt.u64.u32 	%rd9, %r13;
	mad.lo.s64 	%rd10, %rd5, %rd9, %rd3;
	shl.b64 	%rd11, %rd10, 3;
	add.s64 	%rd12, %rd1, %rd11;
	ld.global.u64 	%rd13, [%rd12];
	st.shared.u64 	[%r5], %rd13;
$L__BB651_4:
	bar.sync 	0;
	setp.lt.u32 	%p3, %r18, 66;
	@%p3 bra 	$L__BB651_8;
$L__BB651_5:
	shr.u32 	%r7, %r18, 1;
	setp.ge.u32 	%p4, %r1, %r7;
	@%p4 bra 	$L__BB651_7;
	ld.shared.u64 	%rd28, [%r5];
	abs.s64 	%rd29, %rd28;
	shl.b32 	%r15, %r7, 3;
	add.s32 	%r16, %r5, %r15;
	ld.shared.u64 	%rd30, [%r16];
	abs.s64 	%rd31, %rd30;
	add.s64 	%rd32, %rd31, %rd29;
	st.shared.u64 	[%r5], %rd32;
$L__BB651_7:
	bar.sync 	0;
	setp.gt.u32 	%p5, %r18, 131;
	mov.u32 	%r18, %r7;
	@%p5 bra 	$L__BB651_5;
$L__BB651_8:
	setp.gt.u32 	%p6, %r1, 31;
	@%p6 bra 	$L__BB651_11;
	ld.volatile.shared.u64 	%rd33, [%r5];
	abs.s64 	%rd34, %rd33;
	ld.volatile.shared.u64 	%rd35, [%r5+256];
	abs.s64 	%rd36, %rd35;
	add.s64 	%rd37, %rd36, %rd34;
	st.volatile.shared.u64 	[%r5], %rd37;
	ld.volatile.shared.u64 	%rd38, [%r5];
	abs.s64 	%rd39, %rd38;
	ld.volatile.shared.u64 	%rd40, [%r5+128];
	abs.s64 	%rd41, %rd40;
	add.s64 	%rd42, %rd41, %rd39;
	st.volatile.shared.u64 	[%r5], %rd42;
	ld.volatile.shared.u64 	%rd43, [%r5];
	abs.s64 	%rd44, %rd43;
	ld.volatile.shared.u64 	%rd45, [%r5+64];
	abs.s64 	%rd46, %rd45;
	add.s64 	%rd47, %rd46, %rd44;
	st.volatile.shared.u64 	[%r5], %rd47;
	ld.volatile.shared.u64 	%rd48, [%r5];
	abs.s64 	%rd49, %rd48;
	ld.volatile.shared.u64 	%rd50, [%r5+32];
	abs.s64 	%rd51, %rd50;
	add.s64 	%rd52, %rd51, %rd49;
	st.volatile.shared.u64 	[%r5], %rd52;
	ld.volatile.shared.u64 	%rd53, [%r5];
	abs.s64 	%rd54, %rd53;
	ld.volatile.shared.u64 	%rd55, [%r5+16];
	abs.s64 	%rd56, %rd55;
	add.s64 	%rd57, %rd56, %rd54;
	st.volatile.shared.u64 	[%r5], %rd57;
	ld.volatile.shared.u64 	%rd58, [%r5];
	abs.s64 	%rd59, %rd58;
	ld.volatile.shared.u64 	%rd60, [%r5+8];
	abs.s64 	%rd61, %rd60;
	add.s64 	%rd62, %rd61, %rd59;
	st.volatile.shared.u64 	[%r5], %rd62;
	setp.ne.s32 	%p7, %r1, 0;
	@%p7 bra 	$L__BB651_11;
	ld.shared.u64 	%rd63, [reducel1sdata_i64];
	cvt.u64.u32 	%rd64, %r2;
	mov.u32 	%r17, %ctaid.y;
	cvt.u64.u32 	%rd65, %r17;
	mad.lo.s64 	%rd66, %rd6, %rd65, %rd64;
	cvta.to.global.u64 	%rd67, %rd4;
	shl.b64 	%rd68, %rd66, 3;
	add.s64 	%rd69, %rd67, %rd68;
	st.global.u64 	[%rd69], %rd63;
$L__BB651_11:
	ret;

}
	// .globl	contiguous_reducel13_i64
.visible .entry contiguous_reducel13_i64(
	.param .u64 .ptr .align 1 contiguous_reducel13_i64_param_0,
	.param .u64 .ptr .align 1 contiguous_reducel13_i64_param_1,
	.param .u64 .ptr .align 1 contiguous_reducel13_i64_param_2,
	.param .u64 .ptr .align 1 contiguous_reducel13_i64_param_3,
	.param .u64 contiguous_reducel13_i64_param_4,
	.param .u64 contiguous_reducel13_i64_param_5,
	.param .u64 contiguous_reducel13_i64_param_6
)
{
	.reg .pred 	%p<38>;
	.reg .b32 	%r<204>;
	.reg .b64 	%rd<393>;

	ld.param.u64 	%rd159, [contiguous_reducel13_i64_param_0];
	ld.param.u64 	%rd160, [contiguous_reducel13_i64_param_1];
	ld.param.u64 	%rd163, [contiguous_reducel13_i64_param_2];
	ld.param.u64 	%rd164, [contiguous_reducel13_i64_param_3];
	ld.param.u64 	%rd161, [contiguous_reducel13_i64_param_4];
	ld.param.u64 	%rd162, [contiguous_reducel13_i64_param_5];
	ld.param.u64 	%rd165, [contiguous_reducel13_i64_param_6];
	cvta.to.global.u64 	%rd1, %rd164;
	cvta.to.global.u64 	%rd2, %rd163;
	mov.u32 	%r1, %tid.y;
	mov.u32 	%r2, %ntid.x;
	mov.u32 	%r3, %tid.x;
	mad.lo.s32 	%r64, %r1, %r2, %r3;
	mov.u32 	%r65, %ctaid.x;
	mad.lo.s32 	%r66, %r65, %r2, %r3;
	mov.u32 	%r4, %ctaid.y;
	mov.u32 	%r5, %ntid.y;
	mad.lo.s32 	%r67, %r4, %r5, %r1;
	shl.b32 	%r68, %r64, 3;
	mov.u32 	%r69, reducel1sdata_i64;
	add.s32 	%r7, %r69, %r68;
	mov.b64 	%rd167, 0;
	st.shared.u64 	[%r7], %rd167;
	cvt.u64.u32 	%rd3, %r66;
	setp.le.u64 	%p1, %rd162, %rd3;
	cvt.u64.u32 	%rd168, %r67;
	setp.le.u64 	%p2, %rd165, %rd168;
	or.pred  	%p3, %p1, %p2;
	@%p3 bra 	$L__BB652_76;
	cvt.u32.u64 	%r70, %rd3;
	cvt.u32.u64 	%r71, %rd162;
	mad.lo.s32 	%r194, %r67, %r71, %r70;
	cvt.u32.u64 	%r9, %rd161;
	add.s32 	%r193, %r9, -1;
	setp.lt.s32 	%p4, %r193, 0;
	mov.b64 	%rd383, 0;
	@%p4 bra 	$L__BB652_59;
	setp.lt.u32 	%p5, %r193, 7;
	mov.b64 	%rd383, 0;
	@%p5 bra 	$L__BB652_30;
	add.s32 	%r189, %r9, -4;
	and.b32  	%r72, %r9, -8;
	neg.s32 	%r188, %r72;
	mov.b64 	%rd383, 0;
$L__BB652_4:
	.pragma "nounroll";
	add.s32 	%r16, %r189, 3;
	cvt.u64.u32 	%rd5, %r194;
	mul.wide.u32 	%rd173, %r16, 8;
	add.s64 	%rd174, %rd2, %rd173;
	ld.global.u64 	%rd6, [%rd174];
	and.b64  	%rd175, %rd6, -4294967296;
	setp.ne.s64 	%p6, %rd175, 0;
	@%p6 bra 	$L__BB652_6;
	cvt.u32.u64 	%r73, %rd6;
	cvt.u32.u64 	%r74, %rd5;
	div.u32 	%r75, %r74, %r73;
	mul.lo.s32 	%r76, %r75, %r73;
	sub.s32 	%r77, %r74, %r76;
	cvt.u64.u32 	%rd348, %r75;
	cvt.u64.u32 	%rd349, %r77;
	bra.uni 	$L__BB652_7;
$L__BB652_6:
	div.s64 	%rd348, %rd5, %rd6;
	mul.lo.s64 	%rd176, %rd348, %rd6;
	sub.s64 	%rd349, %rd5, %rd176;
$L__BB652_7:
	mul.wide.u32 	%rd177, %r16, 8;
	add.s64 	%rd178, %rd1, %rd177;
	ld.global.u64 	%rd179, [%rd178];
	mad.lo.s64 	%rd13, %rd179, %rd349, %rd383;
	add.s32 	%r17, %r189, 2;
	and.b64  	%rd14, %rd348, 4294967295;
	mul.wide.u32 	%rd180, %r17, 8;
	add.s64 	%rd181, %rd2, %rd180;
	ld.global.u64 	%rd15, [%rd181];
	and.b64  	%rd182, %rd15, -4294967296;
	setp.ne.s64 	%p7, %rd182, 0;
	@%p7 bra 	$L__BB652_9;
	cvt.u32.u64 	%r78, %rd15;
	cvt.u32.u64 	%r79, %rd14;
	div.u32 	%r80, %r79, %r78;
	mul.lo.s32 	%r81, %r80, %r78;
	sub.s32 	%r82, %r79, %r81;
	cvt.u64.u32 	%rd350, %r80;
	cvt.u64.u32 	%rd351, %r82;
	bra.uni 	$L__BB652_10;
$L__BB652_9:
	div.s64 	%rd350, %rd14, %rd15;
	mul.lo.s64 	%rd183, %rd350, %rd15;
	sub.s64 	%rd351, %rd14, %rd183;
$L__BB652_10:
	mul.wide.u32 	%rd184, %r17, 8;
	add.s64 	%rd185, %rd1, %rd184;
	ld.global.u64 	%rd186, [%rd185];
	mad.lo.s64 	%rd22, %rd186, %rd351, %rd13;
	add.s32 	%r18, %r189, 1;
	and.b64  	%rd23, %rd350, 4294967295;
	mul.wide.u32 	%rd187, %r18, 8;
	add.s64 	%rd188, %rd2, %rd187;
	ld.global.u64 	%rd24, [%rd188];
	and.b64  	%rd189, %rd24, -4294967296;
	setp.ne.s64 	%p8, %rd189, 0;
	@%p8 bra 	$L__BB652_12;
	cvt.u32.u64 	%r83, %rd24;
	cvt.u32.u64 	%r84, %rd23;
	div.u32 	%r85, %r84, %r83;
	mul.lo.s32 	%r86, %r85, %r83;
	sub.s32 	%r87, %r84, %r86;
	cvt.u64.u32 	%rd352, %r85;
	cvt.u64.u32 	%rd353, %r87;
	bra.uni 	$L__BB652_13;
$L__BB652_12:
	div.s64 	%rd352, %rd23, %rd24;
	mul.lo.s64 	%rd190, %rd352, %rd24;
	sub.s64 	%rd353, %rd23, %rd190;
$L__BB652_13:
	mul.wide.u32 	%rd191, %r18, 8;
	add.s64 	%rd192, %rd1, %rd191;
	ld.global.u64 	%rd193, [%rd192];
	mad.lo.s64 	%rd31, %rd193, %rd353, %rd22;
	and.b64  	%rd32, %rd352, 4294967295;
	mul.wide.u32 	%rd194, %r189, 8;
	add.s64 	%rd195, %rd2, %rd194;
	ld.global.u64 	%rd33, [%rd195];
	and.b64  	%rd196, %rd33, -4294967296;
	setp.ne.s64 	%p9, %rd196, 0;
	@%p9 bra 	$L__BB652_15;
	cvt.u32.u64 	%r88, %rd33;
	cvt.u32.u64 	%r89, %rd32;
	div.u32 	%r90, %r89, %r88;
	mul.lo.s32 	%r91, %r90, %r88;
	sub.s32 	%r92, %r89, %r91;
	cvt.u64.u32 	%rd354, %r90;
	cvt.u64.u32 	%rd355, %r92;
	bra.uni 	$L__BB652_16;
$L__BB652_15:
	div.s64 	%rd354, %rd32, %rd33;
	mul.lo.s64 	%rd197, %rd354, %rd33;
	sub.s64 	%rd355, %rd32, %rd197;
$L__BB652_16:
	mul.wide.u32 	%rd198, %r189, 8;
	add.s64 	%rd199, %rd1, %rd198;
	ld.global.u64 	%rd200, [%rd199];
	mad.lo.s64 	%rd40, %rd200, %rd355, %rd31;
	add.s32 	%r19, %r189, -1;
	and.b64  	%rd41, %rd354, 4294967295;
	mul.wide.u32 	%rd201, %r19, 8;
	add.s64 	%rd202, %rd2, %rd201;
	ld.global.u64 	%rd42, [%rd202];
	and.b64  	%rd203, %rd42, -4294967296;
	setp.ne.s64 	%p10, %rd203, 0;
	@%p10 bra 	$L__BB652_18;
	cvt.u32.u64 	%r93, %rd42;
	cvt.u32.u64 	%r94, %rd41;
	div.u32 	%r95, %r94, %r93;
	mul.lo.s32 	%r96, %r95, %r93;
	sub.s32 	%r97, %r94, %r96;
	cvt.u64.u32 	%rd356, %r95;
	cvt.u64.u32 	%rd357, %r97;
	bra.uni 	$L__BB652_19;
$L__BB652_18:
	div.s64 	%rd356, %rd41, %rd42;
	mul.lo.s64 	%rd204, %rd356, %rd42;
	sub.s64 	%rd357, %rd41, %rd204;
$L__BB652_19:
	mul.wide.u32 	%rd205, %r19, 8;
	add.s64 	%rd206, %rd1, %rd205;
	ld.global.u64 	%rd207, [%rd206];
	mad.lo.s64 	%rd49, %rd207, %rd357, %rd40;
	add.s32 	%r20, %r189, -2;
	and.b64  	%rd50, %rd356, 4294967295;
	mul.wide.u32 	%rd208, %r20, 8;
	add.s64 	%rd209, %rd2, %rd208;
	ld.global.u64 	%rd51, [%rd209];
	and.b64  	%rd210, %rd51, -4294967296;
	setp.ne.s64 	%p11, %rd210, 0;
	@%p11 bra 	$L__BB652_21;
	cvt.u32.u64 	%r98, %rd51;
	cvt.u32.u64 	%r99, %rd50;
	div.u32 	%r100, %r99, %r98;
	mul.lo.s32 	%r101, %r100, %r98;
	sub.s32 	%r102, %r99, %r101;
	cvt.u64.u32 	%rd358, %r100;
	cvt.u64.u32 	%rd359, %r102;
	bra.uni 	$L__BB652_22;
$L__BB652_21:
	div.s64 	%rd358, %rd50, %rd51;
	mul.lo.s64 	%rd211, %rd358, %rd51;
	sub.s64 	%rd359, %rd50, %rd211;
$L__BB652_22:
	mul.wide.u32 	%rd212, %r20, 8;
	add.s64 	%rd213, %rd1, %rd212;
	ld.global.u64 	%rd214, [%rd213];
	mad.lo.s64 	%rd58, %rd214, %rd359, %rd49;
	add.s32 	%r21, %r189, -3;
	and.b64  	%rd59, %rd358, 4294967295;
	mul.wide.u32 	%rd215, %r21, 8;
	add.s64 	%rd216, %rd2, %rd215;
	ld.global.u64 	%rd60, [%rd216];
	and.b64  	%rd217, %rd60, -4294967296;
	setp.ne.s64 	%p12, %rd217, 0;
	@%p12 bra 	$L__BB652_24;
	cvt.u32.u64 	%r103, %rd60;
	cvt.u32.u64 	%r104, %rd59;
	div.u32 	%r105, %r104, %r103;
	mul.lo.s32 	%r106, %r105, %r103;
	sub.s32 	%r107, %r104, %r106;
	cvt.u64.u32 	%rd360, %r105;
	cvt.u64.u32 	%rd361, %r107;
	bra.uni 	$L__BB652_25;
$L__BB652_24:
	div.s64 	%rd360, %rd59, %rd60;
	mul.lo.s64 	%rd218, %rd360, %rd60;
	sub.s64 	%rd361, %rd59, %rd218;
$L__BB652_25:
	mul.wide.u32 	%rd219, %r21, 8;
	add.s64 	%rd220, %rd1, %rd219;
	ld.global.u64 	%rd221, [%rd220];
	mad.lo.s64 	%rd67, %rd221, %rd361, %rd58;
	and.b64  	%rd68, %rd360, 4294967295;
	add.s32 	%r108, %r189, -4;
	mul.wide.u32 	%rd222, %r108, 8;
	add.s64 	%rd223, %rd2, %rd222;
	ld.global.u64 	%rd69, [%rd223];
	and.b64  	%rd224, %rd69, -4294967296;
	setp.ne.s64 	%p13, %rd224, 0;
	@%p13 bra 	$L__BB652_27;
	cvt.u32.u64 	%r109, %rd69;
	cvt.u32.u64 	%r110, %rd68;
	div.u32 	%r111, %r110, %r109;
	mul.lo.s32 	%r112, %r111, %r109;
	sub.s32 	%r113, %r110, %r112;
	cvt.u64.u32 	%rd362, %r111;
	cvt.u64.u32 	%rd363, %r113;
	bra.uni 	$L__BB652_28;
$L__BB652_27:
	div.s64 	%rd362, %rd68, %rd69;
	mul.lo.s64 	%rd225, %rd362, %rd69;
	sub.s64 	%rd363, %rd68, %rd225;
$L__BB652_28:
	mul.wide.u32 	%rd226, %r108, 8;
	add.s64 	%rd227, %rd1, %rd226;
	ld.global.u64 	%rd228, [%rd227];
	mad.lo.s64 	%rd383, %rd228, %rd363, %rd67;
	cvt.u32.u64 	%r194, %rd362;
	add.s32 	%r189, %r189, -8;
	add.s32 	%r188, %r188, 8;
	setp.ne.s32 	%p14, %r188, 0;
	@%p14 bra 	$L__BB652_4;
	add.s32 	%r193, %r189, 3;
$L__BB652_30:
	and.b32  	%r28, %r9, 7;
	setp.eq.s32 	%p15, %r28, 0;
	@%p15 bra 	$L__BB652_59;
	and.b32  	%r29, %r9, 3;
	setp.lt.u32 	%p16, %r28, 4;
	@%p16 bra 	$L__BB652_45;
	cvt.u64.u32 	%rd79, %r194;
	mul.wide.u32 	%rd230, %r193, 8;
	add.s64 	%rd231, %rd2, %rd230;
	ld.global.u64 	%rd80, [%rd231];
	and.b64  	%rd232, %rd80, -4294967296;
	setp.ne.s64 	%p17, %rd232, 0;
	@%p17 bra 	$L__BB652_34;
	cvt.u32.u64 	%r115, %rd80;
	cvt.u32.u64 	%r116, %rd79;
	div.u32 	%r117, %r116, %r115;
	mul.lo.s32 	%r118, %r117, %r115;
	sub.s32 	%r119, %r116, %r118;
	cvt.u64.u32 	%rd366, %r117;
	cvt.u64.u32 	%rd367, %r119;
	bra.uni 	$L__BB652_35;
$L__BB652_34:
	div.s64 	%rd366, %rd79, %rd80;
	mul.lo.s64 	%rd233, %rd366, %rd80;
	sub.s64 	%rd367, %rd79, %rd233;
$L__BB652_35:
	mul.wide.u32 	%rd234, %r193, 8;
	add.s64 	%rd235, %rd1, %rd234;
	ld.global.u64 	%rd236, [%rd235];
	mad.lo.s64 	%rd87, %rd236, %rd367, %rd383;
	add.s32 	%r30, %r193, -1;
	and.b64  	%rd88, %rd366, 4294967295;
	mul.wide.u32 	%rd237, %r30, 8;
	add.s64 	%rd238, %rd2, %rd237;
	ld.global.u64 	%rd89, [%rd238];
	and.b64  	%rd239, %rd89, -4294967296;
	setp.ne.s64 	%p18, %rd239, 0;
	@%p18 bra 	$L__BB652_37;
	cvt.u32.u64 	%r120, %rd89;
	cvt.u32.u64 	%r121, %rd88;
	div.u32 	%r122, %r121, %r120;
	mul.lo.s32 	%r123, %r122, %r120;
	sub.s32 	%r124, %r121, %r123;
	cvt.u64.u32 	%rd368, %r122;
	cvt.u64.u32 	%rd369, %r124;
	bra.uni 	$L__BB652_38;
$L__BB652_37:
	div.s64 	%rd368, %rd88, %rd89;
	mul.lo.s64 	%rd240, %rd368, %rd89;
	sub.s64 	%rd369, %rd88, %rd240;
$L__BB652_38:
	mul.wide.u32 	%rd241, %r30, 8;
	add.s64 	%rd242, %rd1, %rd241;
	ld.global.u64 	%rd243, [%rd242];
	mad.lo.s64 	%rd96, %rd243, %rd369, %rd87;
	add.s32 	%r31, %r193, -2;
	and.b64  	%rd97, %rd368, 4294967295;
	mul.wide.u32 	%rd244, %r31, 8;
	add.s64 	%rd245, %rd2, %rd244;
	ld.global.u64 	%rd98, [%rd245];
	and.b64  	%rd246, %rd98, -4294967296;
	setp.ne.s64 	%p19, %rd246, 0;
	@%p19 bra 	$L__BB652_40;
	cvt.u32.u64 	%r125, %rd98;
	cvt.u32.u64 	%r126, %rd97;
	div.u32 	%r127, %r126, %r125;
	mul.lo.s32 	%r128, %r127, %r125;
	sub.s32 	%r129, %r126, %r128;
	cvt.u64.u32 	%rd370, %r127;
	cvt.u64.u32 	%rd371, %r129;
	bra.uni 	$L__BB652_41;
$L__BB652_40:
	div.s64 	%rd370, %rd97, %rd98;
	mul.lo.s64 	%rd247, %rd370, %rd98;
	sub.s64 	%rd371, %rd97, %rd247;
$L__BB652_41:
	mul.wide.u32 	%rd248, %r31, 8;
	add.s64 	%rd249, %rd1, %rd248;
	ld.global.u64 	%rd250, [%rd249];
	mad.lo.s64 	%rd105, %rd250, %rd371, %rd96;
	add.s32 	%r32, %r193, -3;
	and.b64  	%rd106, %rd370, 4294967295;
	mul.wide.u32 	%rd251, %r32, 8;
	add.s64 	%rd252, %rd2, %rd251;
	ld.global.u64 	%rd107, [%rd252];
	and.b64  	%rd253, %rd107, -4294967296;
	setp.ne.s64 	%p20, %rd253, 0;
	@%p20 bra 	$L__BB652_43;
	cvt.u32.u64 	%r130, %rd107;
	cvt.u32.u64 	%r131, %rd106;
	div.u32 	%r132, %r131, %r130;
	mul.lo.s32 	%r133, %r132, %r130;
	sub.s32 	%r134, %r131, %r133;
	cvt.u64.u32 	%rd372, %r132;
	cvt.u64.u32 	%rd373, %r134;
	bra.uni 	$L__BB652_44;
$L__BB652_43:
	div.s64 	%rd372, %rd106, %rd107;
	mul.lo.s64 	%rd254, %rd372, %rd107;
	sub.s64 	%rd373, %rd106, %rd254;
$L__BB652_44:
	mul.wide.u32 	%rd255, %r32, 8;
	add.s64 	%rd256, %rd1, %rd255;
	ld.global.u64 	%rd257, [%rd256];
	mad.lo.s64 	%rd383, %rd257, %rd373, %rd105;
	cvt.u32.u64 	%r194, %rd372;
	add.s32 	%r193, %r193, -4;
$L__BB652_45:
	setp.eq.s32 	%p21, %r29, 0;
	@%p21 bra 	$L__BB652_59;
	setp.eq.s32 	%p22, %r29, 1;
	@%p22 bra 	$L__BB652_54;
	cvt.u64.u32 	%rd117, %r194;
	mul.wide.u32 	%rd259, %r193, 8;
	add.s64 	%rd260, %rd2, %rd259;
	ld.global.u64 	%rd118, [%rd260];
	and.b64  	%rd261, %rd118, -4294967296;
	setp.ne.s64 	%p23, %rd261, 0;
	@%p23 bra 	$L__BB652_49;
	cvt.u32.u64 	%r135, %rd118;
	cvt.u32.u64 	%r136, %rd117;
	div.u32 	%r137, %r136, %r135;
	mul.lo.s32 	%r138, %r137, %r135;
	sub.s32 	%r139, %r136, %r138;
	cvt.u64.u32 	%rd376, %r137;
	cvt.u64.u32 	%rd377, %r139;
	bra.uni 	$L__BB652_50;
$L__BB652_49:
	div.s64 	%rd376, %rd117, %rd118;
	mul.lo.s64 	%rd262, %rd376, %rd118;
	sub.s64 	%rd377, %rd117, %rd262;
$L__BB652_50:
	add.s64 	%rd264, %rd1, %rd259;
	ld.global.u64 	%rd265, [%rd264];
	mad.lo.s64 	%rd125, %rd265, %rd377, %rd383;
	add.s32 	%r37, %r193, -1;
	and.b64  	%rd126, %rd376, 4294967295;
	mul.wide.u32 	%rd266, %r37, 8;
	add.s64 	%rd267, %rd2, %rd266;
	ld.global.u64 	%rd127, [%rd267];
	and.b64  	%rd268, %rd127, -4294967296;
	setp.ne.s64 	%p24, %rd268, 0;
	@%p24 bra 	$L__BB652_52;
	cvt.u32.u64 	%r140, %rd127;
	cvt.u32.u64 	%r141, %rd126;
	div.u32 	%r142, %r141, %r140;
	mul.lo.s32 	%r143, %r142, %r140;
	sub.s32 	%r144, %r141, %r143;
	cvt.u64.u32 	%rd378, %r142;
	cvt.u64.u32 	%rd379, %r144;
	bra.uni 	$L__BB652_53;
$L__BB652_52:
	div.s64 	%rd378, %rd126, %rd127;
	mul.lo.s64 	%rd269, %rd378, %rd127;
	sub.s64 	%rd379, %rd126, %rd269;
$L__BB652_53:
	add.s64 	%rd271, %rd1, %rd266;
	ld.global.u64 	%rd272, [%rd271];
	mad.lo.s64 	%rd383, %rd272, %rd379, %rd125;
	cvt.u32.u64 	%r194, %rd378;
	add.s32 	%r193, %r193, -2;
$L__BB652_54:
	and.b32  	%r145, %r9, 1;
	setp.eq.b32 	%p25, %r145, 1;
	not.pred 	%p26, %p25;
	@%p26 bra 	$L__BB652_59;
	cvt.u64.u32 	%rd137, %r194;
	mul.wide.u32 	%rd273, %r193, 8;
	add.s64 	%rd274, %rd2, %rd273;
	ld.global.u64 	%rd138, [%rd274];
	and.b64  	%rd275, %rd138, -4294967296;
	setp.ne.s64 	%p27, %rd275, 0;
	@%p27 bra 	$L__BB652_57;
	cvt.u32.u64 	%r146, %rd138;
	cvt.u32.u64 	%r147, %rd137;
	rem.u32 	%r148, %r147, %r146;
	cvt.u64.u32 	%rd382, %r148;
	bra.uni 	$L__BB652_58;
$L__BB652_57:
	rem.s64 	%rd382, %rd137, %rd138;
$L__BB652_58:
	add.s64 	%rd277, %rd1, %rd273;
	ld.global.u64 	%rd278, [%rd277];
	mad.lo.s64 	%rd383, %rd278, %rd382, %rd383;
$L__BB652_59:
	cvta.to.global.u64 	%rd279, %rd160;
	shl.b64 	%rd280, %rd383, 3;
	add.s64 	%rd281, %rd279, %rd280;
	ld.global.u64 	%rd282, [%rd281];
	st.shared.u64 	[%r7], %rd282;
	bar.sync 	0;
	setp.ne.s32 	%p28, %r1, 0;
	@%p28 bra 	$L__BB652_76;
	setp.gt.u32 	%p29, %r5, 1;
	@%p29 bra 	$L__BB652_62;
	shl.b32 	%r149, %r3, 3;
	mov.u32 	%r150, reducel1sdata_i64;
	add.s32 	%r151, %r150, %r149;
	ld.shared.u64 	%rd391, [%r151];
	bra.uni 	$L__BB652_75;
$L__BB652_62:
	shl.b32 	%r153, %r3, 3;
	mov.u32 	%r154, reducel1sdata_i64;
	add.s32 	%r42, %r154, %r153;
	ld.shared.u64 	%rd391, [%r42];
	add.s32 	%r43, %r5, -1;
	add.s32 	%r155, %r5, -2;
	and.b32  	%r44, %r43, 7;
	setp.lt.u32 	%p30, %r155, 7;
	mov.b32 	%r202, 1;
	@%p30 bra 	$L__BB652_66;
	and.b32  	%r158, %r43, -8;
	neg.s32 	%r199, %r158;
	shl.b32 	%r46, %r2, 3;
	add.s32 	%r160, %r153, %r46;
	add.s32 	%r197, %r154, %r160;
	shl.b32 	%r48, %r2, 6;
	mov.b32 	%r200, 1;
	mov.b32 	%r198, 0;
$L__BB652_64:
	.pragma "nounroll";
	abs.s64 	%rd284, %rd391;
	mul.lo.s32 	%r162, %r200, %r2;
	shl.b32 	%r163, %r162, 3;
	add.s32 	%r164, %r42, %r163;
	ld.shared.u64 	%rd285, [%r197];
	abs.s64 	%rd286, %rd285;
	add.s64 	%rd287, %rd286, %rd284;
	abs.s64 	%rd288, %rd287;
	add.s32 	%r165, %r164, %r46;
	ld.shared.u64 	%rd289, [%r165];
	abs.s64 	%rd290, %rd289;
	add.s64 	%rd291, %rd290, %rd288;
	abs.s64 	%rd292, %rd291;
	add.s32 	%r166, %r165, %r46;
	ld.shared.u64 	%rd293, [%r166];
	abs.s64 	%rd294, %rd293;
	add.s64 	%rd295, %rd294, %rd292;
	abs.s64 	%rd296, %rd295;
	add.s32 	%r167, %r166, %r46;
	ld.shared.u64 	%rd297, [%r167];
	abs.s64 	%rd298, %rd297;
	add.s64 	%rd299, %rd298, %rd296;
	abs.s64 	%rd300, %rd299;
	add.s32 	%r168, %r167, %r46;
	ld.shared.u64 	%rd301, [%r168];
	abs.s64 	%rd302, %rd301;
	add.s64 	%rd303, %rd302, %rd300;
	abs.s64 	%rd304, %rd303;
	add.s32 	%r169, %r168, %r46;
	ld.shared.u64 	%rd305, [%r169];
	abs.s64 	%rd306, %rd305;
	add.s64 	%rd307, %rd306, %rd304;
	abs.s64 	%rd308, %rd307;
	add.s32 	%r170, %r169, %r46;
	ld.shared.u64 	%rd309, [%r170];
	abs.s64 	%rd310, %rd309;
	add.s64 	%rd311, %rd310, %rd308;
	abs.s64 	%rd312, %rd311;
	add.s32 	%r171, %r170, %r46;
	ld.shared.u64 	%rd313, [%r171];
	abs.s64 	%rd314, %rd313;
	add.s64 	%rd391, %rd314, %rd312;
	add.s32 	%r200, %r200, 8;
	add.s32 	%r199, %r199, 8;
	add.s32 	%r198, %r198, 8;
	add.s32 	%r197, %r197, %r48;
	setp.ne.s32 	%p31, %r199, 0;
	@%p31 bra 	$L__BB652_64;
	add.s32 	%r202, %r198, 1;
$L__BB652_66:
	setp.eq.s32 	%p32, %r44, 0;
	@%p32 bra 	$L__BB652_74;
	and.b32  	%r59, %r43, 3;
	setp.lt.u32 	%p33, %r44, 4;
	@%p33 bra 	$L__BB652_69;
	abs.s64 	%rd316, %rd391;
	mul.lo.s32 	%r172, %r202, %r2;
	shl.b32 	%r173, %r172, 3;
	add.s32 	%r174, %r42, %r173;
	ld.shared.u64 	%rd317, [%r174];
	abs.s64 	%rd318, %rd317;
	add.s64 	%rd319, %rd318, %rd316;
	abs.s64 	%rd320, %rd319;
	shl.b32 	%r175, %r2, 3;
	add.s32 	%r176, %r174, %r175;
	ld.shared.u64 	%rd321, [%r176];
	abs.s64 	%rd322, %rd321;
	add.s64 	%rd323, %rd322, %rd320;
	abs.s64 	%rd324, %rd323;
	add.s32 	%r177, %r176, %r175;
	ld.shared.u64 	%rd325, [%r177];
	abs.s64 	%rd326, %rd325;
	add.s64 	%rd327, %rd326, %rd324;
	abs.s64 	%rd328, %rd327;
	add.s32 	%r178, %r177, %r175;
	ld.shared.u64 	%rd329, [%r178];
	abs.s64 	%rd330, %rd329;
	add.s64 	%rd391, %rd330, %rd328;
	add.s32 	%r202, %r202, 4;
$L__BB652_69:
	setp.eq.s32 	%p34, %r59, 0;
	@%p34 bra 	$L__BB652_74;
	setp.eq.s32 	%p35, %r59, 1;
	@%p35 bra 	$L__BB652_72;
	abs.s64 	%rd332, %rd391;
	mul.lo.s32 	%r179, %r202, %r2;
	shl.b32 	%r180, %r179, 3;
	add.s32 	%r181, %r42, %r180;
	ld.shared.u64 	%rd333, [%r181];
	abs.s64 	%rd334, %rd333;
	add.s64 	%rd335, %rd334, %rd332;
	abs.s64 	%rd336, %rd335;
	shl.b32 	%r182, %r2, 3;
	add.s32 	%r183, %r181, %r182;
	ld.shared.u64 	%rd337, [%r183];
	abs.s64 	%rd338, %rd337;
	add.s64 	%rd391, %rd338, %rd336;
	add.s32 	%r202, %r202, 2;
$L__BB652_72:
	and.b32  	%r184, %r43, 1;
	setp.eq.b32 	%p36, %r184, 1;
	not.pred 	%p37, %p36;
	@%p37 bra 	$L__BB652_74;
	abs.s64 	%rd339, %rd391;
	mul.lo.s32 	%r185, %r202, %r2;
	shl.b32 	%r186, %r185, 3;
	add.s32 	%r187, %r42, %r186;
	ld.shared.u64 	%rd340, [%r187];
	abs.s64 	%rd341, %rd340;
	add.s64 	%rd391, %rd341, %rd339;
$L__BB652_74:
	st.shared.u64 	[%r42], %rd391;
$L__BB652_75:
	cvt.u64.u32 	%rd342, %r4;
	mad.lo.s64 	%rd343, %rd162, %rd342, %rd3;
	cvta.to.global.u64 	%rd344, %rd159;
	shl.b64 	%rd345, %rd343, 3;
	add.s64 	%rd346, %rd344, %rd345;
	st.global.u64 	[%rd346], %rd391;
$L__BB652_76:
	ret;

}
	// .globl	contiguous_reducel133_i64
.visible .entry contiguous_reducel133_i64(
	.param .u64 .ptr .align 1 contiguous_reducel133_i64_param_0,
	.param .u64 .ptr .align 1 contiguous_reducel133_i64_param_1,
	.param .u64 contiguous_reducel133_i64_param_2,
	.param .u64 contiguous_reducel133_i64_param_3,
	.param .u64 contiguous_reducel133_i64_param_4
)
{
	.reg .pred 	%p<14>;
	.reg .b32 	%r<85>;
	.reg .b64 	%rd<101>;

	ld.param.u64 	%rd17, [contiguous_reducel133_i64_param_0];
	ld.param.u64 	%rd18, [contiguous_reducel133_i64_param_1];
	ld.param.u64 	%rd19, [contiguous_reducel133_i64_param_3];
	ld.param.u64 	%rd20, [contiguous_reducel133_i64_param_4];
	mov.u32 	%r1, %tid.y;
	mov.u32 	%r2, %ntid.x;
	mov.u32 	%r3, %tid.x;
	mad.lo.s32 	%r30, %r1, %r2, %r3;
	mov.u32 	%r31, %ctaid.x;
	mad.lo.s32 	%r32, %r31, %r2, %r3;
	mov.u32 	%r4, %ctaid.y;
	mov.u32 	%r5, %ntid.y;
	mad.lo.s32 	%r33, %r4, %r5, %r1;
	shl.b32 	%r34, %r30, 3;
	mov.u32 	%r35, reducel1sdata_i64;
	add.s32 	%r7, %r35, %r34;
	mov.b64 	%rd22, 0;
	st.shared.u64 	[%r7], %rd22;
	cvt.u64.u32 	%rd1, %r32;
	setp.le.u64 	%p1, %rd19, %rd1;
	cvt.u64.u32 	%rd23, %r33;
	setp.le.u64 	%p2, %rd20, %rd23;
	or.pred  	%p3, %p1, %p2;
	@%p3 bra 	$L__BB653_18;
	cvt.u32.u64 	%r36, %rd1;
	cvta.to.global.u64 	%rd24, %rd18;
	cvt.u32.u64 	%r37, %rd19;
	mad.lo.s32 	%r38, %r33, %r37, %r36;
	mul.wide.u32 	%rd25, %r38, 8;
	add.s64 	%rd26, %rd24, %rd25;
	ld.global.u64 	%rd27, [%rd26];
	st.shared.u64 	[%r7], %rd27;
	bar.sync 	0;
	setp.ne.s32 	%p4, %r1, 0;
	@%p4 bra 	$L__BB653_18;
	setp.gt.u32 	%p5, %r5, 1;
	@%p5 bra 	$L__BB653_4;
	shl.b32 	%r39, %r3, 3;
	add.s32 	%r41, %r35, %r39;
	ld.shared.u64 	%rd99, [%r41];
	bra.uni 	$L__BB653_17;
$L__BB653_4:
	shl.b32 	%r43, %r3, 3;
	add.s32 	%r8, %r35, %r43;
	ld.shared.u64 	%rd99, [%r8];
	add.s32 	%r9, %r5, -1;
	add.s32 	%r45, %r5, -2;
	and.b32  	%r10, %r9, 7;
	setp.lt.u32 	%p6, %r45, 7;
	mov.b32 	%r83, 1;
	@%p6 bra 	$L__BB653_8;
	and.b32  	%r48, %r9, -8;
	neg.s32 	%r80, %r48;
	shl.b32 	%r12, %r2, 3;
	add.s32 	%r50, %r43, %r12;
	add.s32 	%r78, %r35, %r50;
	shl.b32 	%r14, %r2, 6;
	mov.b32 	%r81, 1;
	mov.b32 	%r79, 0;
$L__BB653_6:
	.pragma "nounroll";
	abs.s64 	%rd29, %rd99;
	mul.lo.s32 	%r52, %r81, %r2;
	shl.b32 	%r53, %r52, 3;
	add.s32 	%r54, %r8, %r53;
	ld.shared.u64 	%rd30, [%r78];
	abs.s64 	%rd31, %rd30;
	add.s64 	%rd32, %rd31, %rd29;
	abs.s64 	%rd33, %rd32;
	add.s32 	%r55, %r54, %r12;
	ld.shared.u64 	%rd34, [%r55];
	abs.s64 	%rd35, %rd34;
	add.s64 	%rd36, %rd35, %rd33;
	abs.s64 	%rd37, %rd36;
	add.s32 	%r56, %r55, %r12;
	ld.shared.u64 	%rd38, [%r56];
	abs.s64 	%rd39, %rd38;
	add.s64 	%rd40, %rd39, %rd37;
	abs.s64 	%rd41, %rd40;
	add.s32 	%r57, %r56, %r12;
	ld.shared.u64 	%rd42, [%r57];
	abs.s64 	%rd43, %rd42;
	add.s64 	%rd44, %rd43, %rd41;
	abs.s64 	%rd45, %rd44;
	add.s32 	%r58, %r57, %r12;
	ld.shared.u64 	%rd46, [%r58];
	abs.s64 	%rd47, %rd46;
	add.s64 	%rd48, %rd47, %rd45;
	abs.s64 	%rd49, %rd48;
	add.s32 	%r59, %r58, %r12;
	ld.shared.u64 	%rd50, [%r59];
	abs.s64 	%rd51, %rd50;
	add.s64 	%rd52, %rd51, %rd49;
	abs.s64 	%rd53, %rd52;
	add.s32 	%r60, %r59, %r12;
	ld.shared.u64 	%rd54, [%r60];
	abs.s64 	%rd55, %rd54;
	add.s64 	%rd56, %rd55, %rd53;
	abs.s64 	%rd57, %rd56;
	add.s32 	%r61, %r60, %r12;
	ld.shared.u64 	%rd58, [%r61];
	abs.s64 	%rd59, %rd58;
	add.s64 	%rd99, %rd59, %rd57;
	add.s32 	%r81, %r81, 8;
	add.s32 	%r80, %r80, 8;
	add.s32 	%r79, %r79, 8;
	add.s32 	%r78, %r78, %r14;
	setp.ne.s32 	%p7, %r80, 0;
	@%p7 bra 	$L__BB653_6;
	add.s32 	%r83, %r79, 1;
$L__BB653_8:
	setp.eq.s32 	%p8, %r10, 0;
	@%p8 bra 	$L__BB653_16;
	and.b32  	%r25, %r9, 3;
	setp.lt.u32 	%p9, %r10, 4;
	@%p9 bra 	$L__BB653_11;
	abs.s64 	%rd61, %rd99;
	mul.lo.s32 	%r62, %r83, %r2;
	shl.b32 	%r63, %r62, 3;
	add.s32 	%r64, %r8, %r63;
	ld.shared.u64 	%rd62, [%r64];
	abs.s64 	%rd63, %rd62;
	add.s64 	%rd64, %rd63, %rd61;
	abs.s64 	%rd65, %rd64;
	shl.b32 	%r65, %r2, 3;
	add.s32 	%r66, %r64, %r65;
	ld.shared.u64 	%rd66, [%r66];
	abs.s64 	%rd67, %rd66;
	add.s64 	%rd68, %rd67, %rd65;
	abs.s64 	%rd69, %rd68;
	add.s32 	%r67, %r66, %r65;
	ld.shared.u64 	%rd70, [%r67];
	abs.s64 	%rd71, %rd70;
	add.s64 	%rd72, %rd71, %rd69;
	abs.s64 	%rd73, %rd72;
	add.s32 	%r68, %r67, %r65;
	ld.shared.u64 	%rd74, [%r68];
	abs.s64 	%rd75, %rd74;
	add.s64 	%rd99, %rd75, %rd73;
	add.s32 	%r83, %r83, 4;
$L__BB653_11:
	setp.eq.s32 	%p10, %r25, 0;
	@%p10 bra 	$L__BB653_16;
	setp.eq.s32 	%p11, %r25, 1;
	@%p11 bra 	$L__BB653_14;
	abs.s64 	%rd77, %rd99;
	mul.lo.s32 	%r69, %r83, %r2;
	shl.b32 	%r70, %r69, 3;
	add.s32 	%r71, %r8, %r70;
	ld.shared.u64 	%rd78, [%r71];
	abs.s64 	%rd79, %rd78;
	add.s64 	%rd80, %rd79, %rd77;
	abs.s64 	%rd81, %rd80;
	shl.b32 	%r72, %r2, 3;
	add.s32 	%r73, %r71, %r72;
	ld.shared.u64 	%rd82, [%r73];
	abs.s64 	%rd83, %rd82;
	add.s64 	%rd99, %rd83, %rd81;
	add.s32 	%r83, %r83, 2;
$L__BB653_14:
	and.b32  	%r74, %r9, 1;
	setp.eq.b32 	%p12, %r74, 1;
	not.pred 	%p13, %p12;
	@%p13 bra 	$L__BB653_16;
	abs.s64 	%rd84, %rd99;
	mul.lo.s32 	%r75, %r83, %r2;
	shl.b32 	%r76, %r75, 3;
	add.s32 	%r77, %r8, %r76;
	ld.shared.u64 	%rd85, [%r77];
	abs.s64 	%rd86, %rd85;
	add.s64 	%rd99, %rd86, %rd84;
$L__BB653_16:
	st.shared.u64 	[%r8], %rd99;
$L__BB653_17:
	cvt.u64.u32 	%rd87, %r4;
	mad.lo.s64 	%rd88, %rd19, %rd87, %rd1;
	cvta.to.global.u64 	%rd89, %rd17;
	shl.b64 	%rd90, %rd88, 3;
	add.s64 	%rd91, %rd89, %rd90;
	st.global.u64 	[%rd91], %rd99;
$L__BB653_18:
	ret;

}
	// .globl	contiguous_reducel1_u8
.visible .entry contiguous_reducel1_u8(
	.param .u64 .ptr .align 1 contiguous_reducel1_u8_param_0,
	.param .u64 .ptr .align 1 contiguous_reducel1_u8_param_1,
	.param .u64 contiguous_reducel1_u8_param_2
)
{
	.reg .pred 	%p<8>;
	.reg .b16 	%rs<28>;
	.reg .b32 	%r<14>;
	.reg .b64 	%rd<14>;

	ld.param.u64 	%rd4, [contiguous_reducel1_u8_param_0];
	ld.param.u64 	%rd6, [contiguous_reducel1_u8_param_1];
	ld.param.u64 	%rd5, [contiguous_reducel1_u8_param_2];
	cvta.to.global.u64 	%rd1, %rd6;
	mov.u32 	%r1, %tid.x;
	mov.u32 	%r2, %ctaid.x;
	mov.u32 	%r13, %ntid.x;
	mul.lo.s32 	%r8, %r2, %r13;
	shl.b32 	%r9, %r8, 1;
	add.s32 	%r4, %r9, %r1;
	mov.u32 	%r10, reducel1sdata_u8;
	add.s32 	%r5, %r10, %r1;
	mov.b16 	%rs1, 0;
	st.shared.u8 	[%r5], %rs1;
	add.s32 	%r11, %r4, %r13;
	cvt.u64.u32 	%rd2, %r11;
	setp.le.u64 	%p1, %rd5, %rd2;
	@%p1 bra 	$L__BB654_2;
	cvt.u64.u32 	%rd8, %r4;
	add.s64 	%rd9, %rd1, %rd8;
	ld.global.u8 	%rs3, [%rd9];
	add.s64 	%rd10, %rd1, %rd2;
	ld.global.u8 	%rs4, [%rd10];
	add.s16 	%rs5, %rs4, %rs3;
	st.shared.u8 	[%r5], %rs5;
	bra.uni 	$L__BB654_4;
$L__BB654_2:
	cvt.u64.u32 	%rd3, %r4;
	setp.le.u64 	%p2, %rd5, %rd3;
	@%p2 bra 	$L__BB654_4;
	add.s64 	%rd7, %rd1, %rd3;
	ld.global.u8 	%rs2, [%rd7];
	st.shared.u8 	[%r5], %rs2;
$L__BB654_4:
	bar.sync 	0;
	setp.lt.u32 	%p3, %r13, 66;
	@%p3 bra 	$L__BB654_8;
$L__BB654_5:
	shr.u32 	%r7, %r13, 1;
	setp.ge.u32 	%p4, %r1, %r7;
	@%p4 bra 	$L__BB654_7;
	ld.shared.u8 	%rs6, [%r5];
	add.s32 	%r12, %r5, %r7;
	ld.shared.u8 	%rs7, [%r12];
	add.s16 	%rs8, %rs7, %rs6;
	st.shared.u8 	[%r5], %rs8;
$L__BB654_7:
	bar.sync 	0;
	setp.gt.u32 	%p5, %r13, 131;
	mov.u32 	%r13, %r7;
	@%p5 bra 	$L__BB654_5;
$L__BB654_8:
	setp.gt.u32 	%p6, %r1, 31;
	@%p6 bra 	$L__BB654_11;
	ld.volatile.shared.u8 	%rs9, [%r5];
	ld.volatile.shared.u8 	%rs10, [%r5+32];
	add.s16 	%rs11, %rs10, %rs9;
	st.volatile.shared.u8 	[%r5], %rs11;
	ld.volatile.shared.u8 	%rs12, [%r5];
	ld.volatile.shared.u8 	%rs13, [%r5+16];
	add.s16 	%rs14, %rs13, %rs12;
	st.volatile.shared.u8 	[%r5], %rs14;
	ld.volatile.shared.u8 	%rs15, [%r5];
	ld.volatile.shared.u8 	%rs16, [%r5+8];
	add.s16 	%rs17, %rs16, %rs15;
	st.volatile.shared.u8 	[%r5], %rs17;
	ld.volatile.shared.u8 	%rs18, [%r5];
	ld.volatile.shared.u8 	%rs19, [%r5+4];
	add.s16 	%rs20, %rs19, %rs18;
	st.volatile.shared.u8 	[%r5], %rs20;
	ld.volatile.shared.u8 	%rs21, [%r5];
	ld.volatile.shared.u8 	%rs22, [%r5+2];
	add.s16 	%rs23, %rs22, %rs21;
	st.volatile.shared.u8 	[%r5], %rs23;
	ld.volatile.shared.u8 	%rs24, [%r5];
	ld.volatile.shared.u8 	%rs25, [%r5+1];
	add.s16 	%rs26, %rs25, %rs24;
	st.volatile.shared.u8 	[%r5], %rs26;
	setp.ne.s32 	%p7, %r1, 0;
	@%p7 bra 	$L__BB654_11;
	ld.shared.u8 	%rs27, [reducel1sdata_u8];
	cvt.u64.u32 	%rd11, %r2;
	cvta.to.global.u64 	%rd12, %rd4;
	add.s64 	%rd13, %rd12, %rd11;
	st.global.u8 	[%rd13], %rs27;
$L__BB654_11:
	ret;

}
	// .globl	uncontiguous_reducel1_u8
.visible .entry uncontiguous_reducel1_u8(
	.param .u64 .ptr .align 1 uncontiguous_reducel1_u8_param_0,
	.param .u64 .ptr .align 1 uncontiguous_reducel1_u8_param_1,
	.param .u64 .ptr .align 1 uncontiguous_reducel1_u8_param_2,
	.param .u64 .ptr .align 1 uncontiguous_reducel1_u8_param_3,
	.param .u64 uncontiguous_reducel1_u8_param_4,
	.param .u64 uncontiguous_reducel1_u8_param_5
)
{
	.reg .pred 	%p<53>;
	.reg .b16 	%rs<28>;
	.reg .b32 	%r<210>;
	.reg .b64 	%rd<555>;

	ld.param.u64 	%rd260, [uncontiguous_reducel1_u8_param_0];
	ld.param.u64 	%rd263, [uncontiguous_reducel1_u8_param_1];
	ld.param.u64 	%rd264, [uncontiguous_reducel1_u8_param_2];
	ld.param.u64 	%rd265, [uncontiguous_reducel1_u8_param_3];
	ld.param.u64 	%rd261, [uncontiguous_reducel1_u8_param_4];
	ld.param.u64 	%rd262, [uncontiguous_reducel1_u8_param_5];
	cvta.to.global.u64 	%rd1, %rd265;
	cvta.to.global.u64 	%rd2, %rd264;
	cvta.to.global.u64 	%rd3, %rd263;
	mov.u32 	%r1, %tid.x;
	mov.u32 	%r2, %ctaid.x;
	mov.u32 	%r209, %ntid.x;
	mul.lo.s32 	%r52, %r2, %r209;
	shl.b32 	%r53, %r52, 1;
	add.s32 	%r4, %r53, %r1;
	mov.u32 	%r54, reducel1sdata_u8;
	add.s32 	%r5, %r54, %r1;
	mov.b16 	%rs1, 0;
	st.shared.u8 	[%r5], %rs1;
	add.s32 	%r55, %r4, %r209;
	cvt.u64.u32 	%rd508, %r55;
	setp.le.u64 	%p1, %rd262, %rd508;
	@%p1 bra 	$L__BB655_54;
	cvt.u32.u64 	%r6, %rd261;
	add.s32 	%r203, %r6, -1;
	setp.lt.s32 	%p27, %r203, 0;
	mov.b64 	%rd512, 0;
	mov.u64 	%rd513, %rd512;
	@%p27 bra 	$L__BB655_53;
	cvt.u64.u32 	%rd509, %r4;
	setp.lt.u32 	%p28, %r203, 3;
	mov.b64 	%rd513, 0;
	mov.u64 	%rd512, %rd513;
	@%p28 bra 	$L__BB655_30;
	add.s32 	%r201, %r6, -2;
	and.b32  	%r131, %r6, -4;
	neg.s32 	%r200, %r131;
	mov.b64 	%rd513, 0;
$L__BB655_4:
	.pragma "nounroll";
	add.s32 	%r12, %r201, 1;
	mul.wide.u32 	%rd396, %r12, 8;
	add.s64 	%rd397, %rd2, %rd396;
	ld.global.u64 	%rd10, [%rd397];
	or.b64  	%rd398, %rd509, %rd10;
	and.b64  	%rd399, %rd398, -4294967296;
	setp.ne.s64 	%p29, %rd399, 0;
	@%p29 bra 	$L__BB655_6;
	cvt.u32.u64 	%r132, %rd10;
	cvt.u32.u64 	%r133, %rd509;
	div.u32 	%r134, %r133, %r132;
	mul.lo.s32 	%r135, %r134, %r132;
	sub.s32 	%r136, %r133, %r135;
	cvt.u64.u32 	%rd474, %r134;
	cvt.u64.u32 	%rd475, %r136;
	bra.uni 	$L__BB655_7;
$L__BB655_6:
	div.s64 	%rd474, %rd509, %rd10;
	mul.lo.s64 	%rd400, %rd474, %rd10;
	sub.s64 	%rd475, %rd509, %rd400;
$L__BB655_7:
	mul.wide.u32 	%rd401, %r12, 8;
	add.s64 	%rd402, %rd1, %rd401;
	ld.global.u64 	%rd17, [%rd402];
	mad.lo.s64 	%rd18, %rd17, %rd475, %rd512;
	or.b64  	%rd403, %rd508, %rd10;
	and.b64  	%rd404, %rd403, -4294967296;
	setp.ne.s64 	%p30, %rd404, 0;
	@%p30 bra 	$L__BB655_9;
	cvt.u32.u64 	%r137, %rd10;
	cvt.u32.u64 	%r138, %rd508;
	div.u32 	%r139, %r138, %r137;
	mul.lo.s32 	%r140, %r139, %r137;
	sub.s32 	%r141, %r138, %r140;
	cvt.u64.u32 	%rd476, %r139;
	cvt.u64.u32 	%rd477, %r141;
	bra.uni 	$L__BB655_10;
$L__BB655_9:
	div.s64 	%rd476, %rd508, %rd10;
	mul.lo.s64 	%rd405, %rd476, %rd10;
	sub.s64 	%rd477, %rd508, %rd405;
$L__BB655_10:
	mad.lo.s64 	%rd25, %rd477, %rd17, %rd513;
	add.s32 	%r13, %r201, -2;
	mul.wide.u32 	%rd406, %r201, 8;
	add.s64 	%rd407, %rd2, %rd406;
	ld.global.u64 	%rd26, [%rd407];
	or.b64  	%rd408, %rd474, %rd26;
	and.b64  	%rd409, %rd408, -4294967296;
	setp.ne.s64 	%p31, %rd409, 0;
	@%p31 bra 	$L__BB655_12;
	cvt.u32.u64 	%r142, %rd26;
	cvt.u32.u64 	%r143, %rd474;
	div.u32 	%r144, %r143, %r142;
	mul.lo.s32 	%r145, %r144, %r142;
	sub.s32 	%r146, %r143, %r145;
	cvt.u64.u32 	%rd478, %r144;
	cvt.u64.u32 	%rd479, %r146;
	bra.uni 	$L__BB655_13;
$L__BB655_12:
	div.s64 	%rd478, %rd474, %rd26;
	mul.lo.s64 	%rd410, %rd478, %rd26;
	sub.s64 	%rd479, %rd474, %rd410;
$L__BB655_13:
	mul.wide.u32 	%rd411, %r201, 8;
	add.s64 	%rd412, %rd1, %rd411;
	ld.global.u64 	%rd33, [%rd412];
	mad.lo.s64 	%rd34, %rd33, %rd479, %rd18;
	or.b64  	%rd413, %rd476, %rd26;
	and.b64  	%rd414, %rd413, -4294967296;
	setp.ne.s64 	%p32, %rd414, 0;
	@%p32 bra 	$L__BB655_15;
	cvt.u32.u64 	%r147, %rd26;
	cvt.u32.u64 	%r148, %rd476;
	div.u32 	%r149, %r148, %r147;
	mul.lo.s32 	%r150, %r149, %r147;
	sub.s32 	%r151, %r148, %r150;
	cvt.u64.u32 	%rd480, %r149;
	cvt.u64.u32 	%rd481, %r151;
	bra.uni 	$L__BB655_16;
$L__BB655_15:
	div.s64 	%rd480, %rd476, %rd26;
	mul.lo.s64 	%rd415, %rd480, %rd26;
	sub.s64 	%rd481, %rd476, %rd415;
$L__BB655_16:
	mad.lo.s64 	%rd41, %rd481, %rd33, %rd25;
	add.s32 	%r14, %r201, -1;
	mul.wide.u32 	%rd416, %r14, 8;
	add.s64 	%rd417, %rd2, %rd416;
	ld.global.u64 	%rd42, [%rd417];
	or.b64  	%rd418, %rd478, %rd42;
	and.b64  	%rd419, %rd418, -4294967296;
	setp.ne.s64 	%p33, %rd419, 0;
	@%p33 bra 	$L__BB655_18;
	cvt.u32.u64 	%r152, %rd42;
	cvt.u32.u64 	%r153, %rd478;
	div.u32 	%r154, %r153, %r152;
	mul.lo.s32 	%r155, %r154, %r152;
	sub.s32 	%r156, %r153, %r155;
	cvt.u64.u32 	%rd482, %r154;
	cvt.u64.u32 	%rd483, %r156;
	bra.uni 	$L__BB655_19;
$L__BB655_18:
	div.s64 	%rd482, %rd478, %rd42;
	mul.lo.s64 	%rd420, %rd482, %rd42;
	sub.s64 	%rd483, %rd478, %rd420;
$L__BB655_19:
	mul.wide.u32 	%rd421, %r14, 8;
	add.s64 	%rd422, %rd1, %rd421;
	ld.global.u64 	%rd49, [%rd422];
	mad.lo.s64 	%rd50, %rd49, %rd483, %rd34;
	or.b64  	%rd423, %rd480, %rd42;
	and.b64  	%rd424, %rd423, -4294967296;
	setp.ne.s64 	%p34, %rd424, 0;
	@%p34 bra 	$L__BB655_21;
	cvt.u32.u64 	%r157, %rd42;
	cvt.u32.u64 	%r158, %rd480;
	div.u32 	%r159, %r158, %r157;
	mul.lo.s32 	%r160, %r159, %r157;
	sub.s32 	%r161, %r158, %r160;
	cvt.u64.u32 	%rd484, %r159;
	cvt.u64.u32 	%rd485, %r161;
	bra.uni 	$L__BB655_22;
$L__BB655_21:
	div.s64 	%rd484, %rd480, %rd42;
	mul.lo.s64 	%rd425, %rd484, %rd42;
	sub.s64 	%rd485, %rd480, %rd425;
$L__BB655_22:
	mad.lo.s64 	%rd57, %rd485, %rd49, %rd41;
	mul.wide.u32 	%rd426, %r13, 8;
	add.s64 	%rd427, %rd2, %rd426;
	ld.global.u64 	%rd58, [%rd427];
	or.b64  	%rd428, %rd482, %rd58;
	and.b64  	%rd429, %rd428, -4294967296;
	setp.ne.s64 	%p35, %rd429, 0;
	@%p35 bra 	$L__BB655_24;
	cvt.u32.u64 	%r162, %rd58;
	cvt.u32.u64 	%r163, %rd482;
	div.u32 	%r164, %r163, %r162;
	mul.lo.s32 	%r165, %r164, %r162;
	sub.s32 	%r166, %r163, %r165;
	cvt.u64.u32 	%rd509, %r164;
	cvt.u64.u32 	%rd487, %r166;
	bra.uni 	$L__BB655_25;
$L__BB655_24:
	div.s64 	%rd509, %rd482, %rd58;
	mul.lo.s64 	%rd430, %rd509, %rd58;
	sub.s64 	%rd487, %rd482, %rd430;
$L__BB655_25:
	mul.wide.u32 	%rd431, %r13, 8;
	add.s64 	%rd432, %rd1, %rd431;
	ld.global.u64 	%rd65, [%rd432];
	mad.lo.s64 	%rd512, %rd65, %rd487, %rd50;
	or.b64  	%rd433, %rd484, %rd58;
	and.b64  	%rd434, %rd433, -4294967296;
	setp.ne.s64 	%p36, %rd434, 0;
	@%p36 bra 	$L__BB655_27;
	cvt.u32.u64 	%r167, %rd58;
	cvt.u32.u64 	%r168, %rd484;
	div.u32 	%r169, %r168, %r167;
	mul.lo.s32 	%r170, %r169, %r167;
	sub.s32 	%r171, %r168, %r170;
	cvt.u64.u32 	%rd508, %r169;
	cvt.u64.u32 	%rd489, %r171;
	bra.uni 	$L__BB655_28;
$L__BB655_27:
	div.s64 	%rd508, %rd484, %rd58;
	mul.lo.s64 	%rd435, %rd508, %rd58;
	sub.s64 	%rd489, %rd484, %rd435;
$L__BB655_28:
	mad.lo.s64 	%rd513, %rd489, %rd65, %rd57;
	add.s32 	%r201, %r201, -4;
	add.s32 	%r200, %r200, 4;
	setp.ne.s32 	%p37, %r200, 0;
	@%p37 bra 	$L__BB655_4;
	add.s32 	%r203, %r201, 1;
$L__BB655_30:
	and.b32  	%r19, %r6, 3;
	setp.eq.s32 	%p38, %r19, 0;
	@%p38 bra 	$L__BB655_53;
	setp.eq.s32 	%p39, %r19, 1;
	@%p39 bra 	$L__BB655_45;
	mul.wide.u32 	%rd437, %r203, 8;
	add.s64 	%rd438, %rd2, %rd437;
	ld.global.u64 	%rd80, [%rd438];
	or.b64  	%rd439, %rd509, %rd80;
	and.b64  	%rd440, %rd439, -4294967296;
	setp.ne.s64 	%p40, %rd440, 0;
	@%p40 bra 	$L__BB655_34;
	cvt.u32.u64 	%r172, %rd80;
	cvt.u32.u64 	%r173, %rd509;
	div.u32 	%r174, %r173, %r172;
	mul.lo.s32 	%r175, %r174, %r172;
	sub.s32 	%r176, %r173, %r175;
	cvt.u64.u32 	%rd496, %r174;
	cvt.u64.u32 	%rd497, %r176;
	bra.uni 	$L__BB655_35;
$L__BB655_34:
	div.s64 	%rd496, %rd509, %rd80;
	mul.lo.s64 	%rd441, %rd496, %rd80;
	sub.s64 	%rd497, %rd509, %rd441;
$L__BB655_35:
	add.s64 	%rd443, %rd1, %rd437;
	ld.global.u64 	%rd87, [%rd443];
	mad.lo.s64 	%rd88, %rd87, %rd497, %rd512;
	or.b64  	%rd444, %rd508, %rd80;
	and.b64  	%rd445, %rd444, -4294967296;
	setp.ne.s64 	%p41, %rd445, 0;
	@%p41 bra 	$L__BB655_37;
	cvt.u32.u64 	%r177, %rd80;
	cvt.u32.u64 	%r178, %rd508;
	div.u32 	%r179, %r178, %r177;
	mul.lo.s32 	%r180, %r179, %r177;
	sub.s32 	%r181, %r178, %r180;
	cvt.u64.u32 	%rd498, %r179;
	cvt.u64.u32 	%rd499, %r181;
	bra.uni 	$L__BB655_38;
$L__BB655_37:
	div.s64 	%rd498, %rd508, %rd80;
	mul.lo.s64 	%rd446, %rd498, %rd80;
	sub.s64 	%rd499, %rd508, %rd446;
$L__BB655_38:
	mad.lo.s64 	%rd95, %rd499, %rd87, %rd513;
	add.s32 	%r20, %r203, -1;
	mul.wide.u32 	%rd447, %r20, 8;
	add.s64 	%rd448, %rd2, %rd447;
	ld.global.u64 	%rd96, [%rd448];
	or.b64  	%rd449, %rd496, %rd96;
	and.b64  	%rd450, %rd449, -4294967296;
	setp.ne.s64 	%p42, %rd450, 0;
	@%p42 bra 	$L__BB655_40;
	cvt.u32.u64 	%r182, %rd96;
	cvt.u32.u64 	%r183, %rd496;
	div.u32 	%r184, %r183, %r182;
	mul.lo.s32 	%r185, %r184, %r182;
	sub.s32 	%r186, %r183, %r185;
	cvt.u64.u32 	%rd509, %r184;
	cvt.u64.u32 	%rd501, %r186;
	bra.uni 	$L__BB655_41;
$L__BB655_40:
	div.s64 	%rd509, %rd496, %rd96;
	mul.lo.s64 	%rd451, %rd509, %rd96;
	sub.s64 	%rd501, %rd496, %rd451;
$L__BB655_41:
	add.s64 	%rd453, %rd1, %rd447;
	ld.global.u64 	%rd103, [%rd453];
	mad.lo.s64 	%rd512, %rd103, %rd501, %rd88;
	or.b64  	%rd454, %rd498, %rd96;
	and.b64  	%rd455, %rd454, -4294967296;
	setp.ne.s64 	%p43, %rd455, 0;
	@%p43 bra 	$L__BB655_43;
	cvt.u32.u64 	%r187, %rd96;
	cvt.u32.u64 	%r188, %rd498;
	div.u32 	%r189, %r188, %r187;
	mul.lo.s32 	%r190, %r189, %r187;
	sub.s32 	%r191, %r188, %r190;
	cvt.u64.u32 	%rd508, %r189;
	cvt.u64.u32 	%rd503, %r191;
	bra.uni 	$L__BB655_44;
$L__BB655_43:
	div.s64 	%rd508, %rd498, %rd96;
	mul.lo.s64 	%rd456, %rd508, %rd96;
	sub.s64 	%rd503, %rd498, %rd456;
$L__BB655_44:
	mad.lo.s64 	%rd513, %rd503, %rd103, %rd95;
	add.s32 	%r203, %r203, -2;
$L__BB655_45:
	and.b32  	%r192, %r6, 1;
	setp.eq.b32 	%p44, %r192, 1;
	not.pred 	%p45, %p44;
	@%p45 bra 	$L__BB655_53;
	mul.wide.u32 	%rd457, %r203, 8;
	add.s64 	%rd458, %rd2, %rd457;
	ld.global.u64 	%rd118, [%rd458];
	or.b64  	%rd459, %rd509, %rd118;
	and.b64  	%rd460, %rd459, -4294967296;
	setp.ne.s64 	%p46, %rd460, 0;
	@%p46 bra 	$L__BB655_48;
	cvt.u32.u64 	%r193, %rd118;
	cvt.u32.u64 	%r194, %rd509;
	rem.u32 	%r195, %r194, %r193;
	cvt.u64.u32 	%rd510, %r195;
	bra.uni 	$L__BB655_49;
$L__BB655_48:
	rem.s64 	%rd510, %rd509, %rd118;
$L__BB655_49:
	add.s64 	%rd462, %rd1, %rd457;
	ld.global.u64 	%rd122, [%rd462];
	mad.lo.s64 	%rd512, %rd122, %rd510, %rd512;
	or.b64  	%rd463, %rd508, %rd118;
	and.b64  	%rd464, %rd463, -4294967296;
	setp.ne.s64 	%p47, %rd464, 0;
	@%p47 bra 	$L__BB655_51;
	cvt.u32.u64 	%r196, %rd118;
	cvt.u32.u64 	%r197, %rd508;
	rem.u32 	%r198, %r197, %r196;
	cvt.u64.u32 	%rd511, %r198;
	bra.uni 	$L__BB655_52;
$L__BB655_51:
	rem.s64 	%rd511, %rd508, %rd118;
$L__BB655_52:
	mad.lo.s64 	%rd513, %rd511, %rd122, %rd513;
$L__BB655_53:
	add.s64 	%rd465, %rd3, %rd512;
	ld.global.u8 	%rs3, [%rd465];
	add.s64 	%rd466, %rd3, %rd513;
	ld.global.u8 	%rs4, [%rd466];
	add.s16 	%rs5, %rs4, %rs3;
	st.shared.u8 	[%r5], %rs5;
	bra.uni 	$L__BB655_114;
$L__BB655_54:
	cvt.u64.u32 	%rd545, %r4;
	setp.le.u64 	%p2, %rd262, %rd545;
	@%p2 bra 	$L__BB655_114;
	cvt.u32.u64 	%r23, %rd261;
	add.s32 	%r207, %r23, -1;
	setp.lt.s32 	%p3, %r207, 0;
	mov.b64 	%rd554, 0;
	@%p3 bra 	$L__BB655_113;
	and.b32  	%r25, %r23, 7;
	setp.lt.u32 	%p4, %r207, 7;
	mov.b64 	%rd554, 0;
	@%p4 bra 	$L__BB655_84;
	add.s32 	%r205, %r23, -4;
	and.b32  	%r56, %r23, -8;
	neg.s32 	%r204, %r56;
	mov.b64 	%rd554, 0;
$L__BB655_58:
	.pragma "nounroll";
	add.s32 	%r30, %r205, 3;
	mul.wide.u32 	%rd270, %r30, 8;
	add.s64 	%rd271, %rd2, %rd270;
	ld.global.u64 	%rd133, [%rd271];
	or.b64  	%rd272, %rd545, %rd133;
	and.b64  	%rd273, %rd272, -4294967296;
	setp.ne.s64 	%p5, %rd273, 0;
	@%p5 bra 	$L__BB655_60;
	cvt.u32.u64 	%r57, %rd133;
	cvt.u32.u64 	%r58, %rd545;
	div.u32 	%r59, %r58, %r57;
	mul.lo.s32 	%r60, %r59, %r57;
	sub.s32 	%r61, %r58, %r60;
	cvt.u64.u32 	%rd516, %r59;
	cvt.u64.u32 	%rd517, %r61;
	bra.uni 	$L__BB655_61;
$L__BB655_60:
	div.s64 	%rd516, %rd545, %rd133;
	mul.lo.s64 	%rd274, %rd516, %rd133;
	sub.s64 	%rd517, %rd545, %rd274;
$L__BB655_61:
	add.s64 	%rd276, %rd1, %rd270;
	ld.global.u64 	%rd277, [%rd276];
	mad.lo.s64 	%rd140, %rd277, %rd517, %rd554;
	add.s32 	%r31, %r205, 2;
	mul.wide.u32 	%rd278, %r31, 8;
	add.s64 	%rd279, %rd2, %rd278;
	ld.global.u64 	%rd141, [%rd279];
	or.b64  	%rd280, %rd516, %rd141;
	and.b64  	%rd281, %rd280, -4294967296;
	setp.ne.s64 	%p6, %rd281, 0;
	@%p6 bra 	$L__BB655_63;
	cvt.u32.u64 	%r62, %rd141;
	cvt.u32.u64 	%r63, %rd516;
	div.u32 	%r64, %r63, %r62;
	mul.lo.s32 	%r65, %r64, %r62;
	sub.s32 	%r66, %r63, %r65;
	cvt.u64.u32 	%rd518, %r64;
	cvt.u64.u32 	%rd519, %r66;
	bra.uni 	$L__BB655_64;
$L__BB655_63:
	div.s64 	%rd518, %rd516, %rd141;
	mul.lo.s64 	%rd282, %rd518, %rd141;
	sub.s64 	%rd519, %rd516, %rd282;
$L__BB655_64:
	add.s64 	%rd284, %rd1, %rd278;
	ld.global.u64 	%rd285, [%rd284];
	mad.lo.s64 	%rd148, %rd285, %rd519, %rd140;
	add.s32 	%r32, %r205, 1;
	mul.wide.u32 	%rd286, %r32, 8;
	add.s64 	%rd287, %rd2, %rd286;
	ld.global.u64 	%rd149, [%rd287];
	or.b64  	%rd288, %rd518, %rd149;
	and.b64  	%rd289, %rd288, -4294967296;
	setp.ne.s64 	%p7, %rd289, 0;
	@%p7 bra 	$L__BB655_66;
	cvt.u32.u64 	%r67, %rd149;
	cvt.u32.u64 	%r68, %rd518;
	div.u32 	%r69, %r68, %r67;
	mul.lo.s32 	%r70, %r69, %r67;
	sub.s32 	%r71, %r68, %r70;
	cvt.u64.u32 	%rd520, %r69;
	cvt.u64.u32 	%rd521, %r71;
	bra.uni 	$L__BB655_67;
$L__BB655_66:
	div.s64 	%rd520, %rd518, %rd149;
	mul.lo.s64 	%rd290, %rd520, %rd149;
	sub.s64 	%rd521, %rd518, %rd290;
$L__BB655_67:
	add.s64 	%rd292, %rd1, %rd286;
	ld.global.u64 	%rd293, [%rd292];
	mad.lo.s64 	%rd156, %rd293, %rd521, %rd148;
	add.s32 	%r33, %r205, -4;
	mul.wide.u32 	%rd294, %r205, 8;
	add.s64 	%rd295, %rd2, %rd294;
	ld.global.u64 	%rd157, [%rd295];
	or.b64  	%rd296, %rd520, %rd157;
	and.b64  	%rd297, %rd296, -4294967296;
	setp.ne.s64 	%p8, %rd297, 0;
	@%p8 bra 	$L__BB655_69;
	cvt.u32.u64 	%r72, %rd157;
	cvt.u32.u64 	%r73, %rd520;
	div.u32 	%r74, %r73, %r72;
	mul.lo.s32 	%r75, %r74, %r72;
	sub.s32 	%r76, %r73, %r75;
	cvt.u64.u32 	%rd522, %r74;
	cvt.u64.u32 	%rd523, %r76;
	bra.uni 	$L__BB655_70;
$L__BB655_69:
	div.s64 	%rd522, %rd520, %rd157;
	mul.lo.s64 	%rd298, %rd522, %rd157;
	sub.s64 	%rd523, %rd520, %rd298;
$L__BB655_70:
	add.s64 	%rd300, %rd1, %rd294;
	ld.global.u64 	%rd301, [%rd300];
	mad.lo.s64 	%rd164, %rd301, %rd523, %rd156;
	add.s32 	%r34, %r205, -1;
	mul.wide.u32 	%rd302, %r34, 8;
	add.s64 	%rd303, %rd2, %rd302;
	ld.global.u64 	%rd165, [%rd303];
	or.b64  	%rd304, %rd522, %rd165;
	and.b64  	%rd305, %rd304, -4294967296;
	setp.ne.s64 	%p9, %rd305, 0;
	@%p9 bra 	$L__BB655_72;
	cvt.u32.u64 	%r77, %rd165;
	cvt.u32.u64 	%r78, %rd522;
	div.u32 	%r79, %r78, %r77;
	mul.lo.s32 	%r80, %r79, %r77;
	sub.s32 	%r81, %r78, %r80;
	cvt.u64.u32 	%rd524, %r79;
	cvt.u64.u32 	%rd525, %r81;
	bra.uni 	$L__BB655_73;
$L__BB655_72:
	div.s64 	%rd524, %rd522, %rd165;
	mul.lo.s64 	%rd306, %rd524, %rd165;
	sub.s64 	%rd525, %rd522, %rd306;
$L__BB655_73:
	add.s64 	%rd308, %rd1, %rd302;
	ld.global.u64 	%rd309, [%rd308];
	mad.lo.s64 	%rd172, %rd309, %rd525, %rd164;
	add.s32 	%r35, %r205, -2;
	mul.wide.u32 	%rd310, %r35, 8;
	add.s64 	%rd311, %rd2, %rd310;
	ld.global.u64 	%rd173, [%rd311];
	or.b64  	%rd312, %rd524, %rd173;
	and.b64  	%rd313, %rd312, -4294967296;
	setp.ne.s64 	%p10, %rd313, 0;
	@%p10 bra 	$L__BB655_75;
	cvt.u32.u64 	%r82, %rd173;
	cvt.u32.u64 	%r83, %rd524;
	div.u32 	%r84, %r83, %r82;
	mul.lo.s32 	%r85, %r84, %r82;
	sub.s32 	%r86, %r83, %r85;
	cvt.u64.u32 	%rd526, %r84;
	cvt.u64.u32 	%rd527, %r86;
	bra.uni 	$L__BB655_76;
$L__BB655_75:
	div.s64 	%rd526, %rd524, %rd173;
	mul.lo.s64 	%rd314, %rd526, %rd173;
	sub.s64 	%rd527, %rd524, %rd314;
$L__BB655_76:
	add.s64 	%rd316, %rd1, %rd310;
	ld.global.u64 	%rd317, [%rd316];
	mad.lo.s64 	%rd180, %rd317, %rd527, %rd172;
	add.s32 	%r36, %r205, -3;
	mul.wide.u32 	%rd318, %r36, 8;
	add.s64 	%rd319, %rd2, %rd318;
	ld.global.u64 	%rd181, [%rd319];
	or.b64  	%rd320, %rd526, %rd181;
	and.b64  	%rd321, %rd320, -4294967296;
	setp.ne.s64 	%p11, %rd321, 0;
	@%p11 bra 	$L__BB655_78;
	cvt.u32.u64 	%r87, %rd181;
	cvt.u32.u64 	%r88, %rd526;
	div.u32 	%r89, %r88, %r87;
	mul.lo.s32 	%r90, %r89, %r87;
	sub.s32 	%r91, %r88, %r90;
	cvt.u64.u32 	%rd528, %r89;
	cvt.u64.u32 	%rd529, %r91;
	bra.uni 	$L__BB655_79;
$L__BB655_78:
	div.s64 	%rd528, %rd526, %rd181;
	mul.lo.s64 	%rd322, %rd528, %rd181;
	sub.s64 	%rd529, %rd526, %rd322;
$L__BB655_79:
	add.s64 	%rd324, %rd1, %rd318;
	ld.global.u64 	%rd325, [%rd324];
	mad.lo.s64 	%rd188, %rd325, %rd529, %rd180;
	mul.wide.u32 	%rd326, %r33, 8;
	add.s64 	%rd327, %rd2, %rd326;
	ld.global.u64 	%rd189, [%rd327];
	or.b64  	%rd328, %rd528, %rd189;
	and.b64  	%rd329, %rd328, -4294967296;
	setp.ne.s64 	%p12, %rd329, 0;
	@%p12 bra 	$L__BB655_81;
	cvt.u32.u64 	%r92, %rd189;
	cvt.u32.u64 	%r93, %rd528;
	div.u32 	%r94, %r93, %r92;
	mul.lo.s32 	%r95, %r94, %r92;
	sub.s32 	%r96, %r93, %r95;
	cvt.u64.u32 	%rd545, %r94;
	cvt.u64.u32 	%rd531, %r96;
	bra.uni 	$L__BB655_82;
$L__BB655_81:
	div.s64 	%rd545, %rd528, %rd189;
	mul.lo.s64 	%rd330, %rd545, %rd189;
	sub.s64 	%rd531, %rd528, %rd330;
$L__BB655_82:
	add.s64 	%rd332, %rd1, %rd326;
	ld.global.u64 	%rd333, [%rd332];
	mad.lo.s64 	%rd554, %rd333, %rd531, %rd188;
	add.s32 	%r205, %r205, -8;
	add.s32 	%r204, %r204, 8;
	setp.ne.s32 	%p13, %r204, 0;
	@%p13 bra 	$L__BB655_58;
	add.s32 	%r207, %r205, 3;
$L__BB655_84:
	setp.eq.s32 	%p14, %r25, 0;
	@%p14 bra 	$L__BB655_113;
	and.b32  	%r41, %r23, 3;
	setp.lt.u32 	%p15, %r25, 4;
	@%p15 bra 	$L__BB655_99;
	mul.wide.u32 	%rd335, %r207, 8;
	add.s64 	%rd336, %rd2, %rd335;
	ld.global.u64 	%rd200, [%rd336];
	or.b64  	%rd337, %rd545, %rd200;
	and.b64  	%rd338, %rd337, -4294967296;
	setp.ne.s64 	%p16, %rd338, 0;
	@%p16 bra 	$L__BB655_88;
	cvt.u32.u64 	%r97, %rd200;
	cvt.u32.u64 	%r98, %rd545;
	div.u32 	%r99, %r98, %r97;
	mul.lo.s32 	%r100, %r99, %r97;
	sub.s32 	%r101, %r98, %r100;
	cvt.u64.u32 	%rd535, %r99;
	cvt.u64.u32 	%rd536, %r101;
	bra.uni 	$L__BB655_89;
$L__BB655_88:
	div.s64 	%rd535, %rd545, %rd200;
	mul.lo.s64 	%rd339, %rd535, %rd200;
	sub.s64 	%rd536, %rd545, %rd339;
$L__BB655_89:
	add.s64 	%rd341, %rd1, %rd335;
	ld.global.u64 	%rd342, [%rd341];
	mad.lo.s64 	%rd207, %rd342, %rd536, %rd554;
	add.s32 	%r42, %r207, -1;
	mul.wide.u32 	%rd343, %r42, 8;
	add.s64 	%rd344, %rd2, %rd343;
	ld.global.u64 	%rd208, [%rd344];
	or.b64  	%rd345, %rd535, %rd208;
	and.b64  	%rd346, %rd345, -4294967296;
	setp.ne.s64 	%p17, %rd346, 0;
	@%p17 bra 	$L__BB655_91;
	cvt.u32.u64 	%r102, %rd208;
	cvt.u32.u64 	%r103, %rd535;
	div.u32 	%r104, %r103, %r102;
	mul.lo.s32 	%r105, %r104, %r102;
	sub.s32 	%r106, %r103, %r105;
	cvt.u64.u32 	%rd537, %r104;
	cvt.u64.u32 	%rd538, %r106;
	bra.uni 	$L__BB655_92;
$L__BB655_91:
	div.s64 	%rd537, %rd535, %rd208;
	mul.lo.s64 	%rd347, %rd537, %rd208;
	sub.s64 	%rd538, %rd535, %rd347;
$L__BB655_92:
	add.s64 	%rd349, %rd1, %rd343;
	ld.global.u64 	%rd350, [%rd349];
	mad.lo.s64 	%rd215, %rd350, %rd538, %rd207;
	add.s32 	%r43, %r207, -2;
	mul.wide.u32 	%rd351, %r43, 8;
	add.s64 	%rd352, %rd2, %rd351;
	ld.global.u64 	%rd216, [%rd352];
	or.b64  	%rd353, %rd537, %rd216;
	and.b64  	%rd354, %rd353, -4294967296;
	setp.ne.s64 	%p18, %rd354, 0;
	@%p18 bra 	$L__BB655_94;
	cvt.u32.u64 	%r107, %rd216;
	cvt.u32.u64 	%r108, %rd537;
	div.u32 	%r109, %r108, %r107;
	mul.lo.s32 	%r110, %r109, %r107;
	sub.s32 	%r111, %r108, %r110;
	cvt.u64.u32 	%rd539, %r109;
	cvt.u64.u32 	%rd540, %r111;
	bra.uni 	$L__BB655_95;
$L__BB655_94:
	div.s64 	%rd539, %rd537, %rd216;
	mul.lo.s64 	%rd355, %rd539, %rd216;
	sub.s64 	%rd540, %rd537, %rd355;
$L__BB655_95:
	add.s64 	%rd357, %rd1, %rd351;
	ld.global.u64 	%rd358, [%rd357];
	mad.lo.s64 	%rd223, %rd358, %rd540, %rd215;
	add.s32 	%r44, %r207, -3;
	mul.wide.u32 	%rd359, %r44, 8;
	add.s64 	%rd360, %rd2, %rd359;
	ld.global.u64 	%rd224, [%rd360];
	or.b64  	%rd361, %rd539, %rd224;
	and.b64  	%rd362, %rd361, -4294967296;
	setp.ne.s64 	%p19, %rd362, 0;
	@%p19 bra 	$L__BB655_97;
	cvt.u32.u64 	%r112, %rd224;
	cvt.u32.u64 	%r113, %rd539;
	div.u32 	%r114, %r113, %r112;
	mul.lo.s32 	%r115, %r114, %r112;
	sub.s32 	%r116, %r113, %r115;
	cvt.u64.u32 	%rd545, %r114;
	cvt.u64.u32 	%rd542, %r116;
	bra.uni 	$L__BB655_98;
$L__BB655_97:
	div.s64 	%rd545, %rd539, %rd224;
	mul.lo.s64 	%rd363, %rd545, %rd224;
	sub.s64 	%rd542, %rd539, %rd363;
$L__BB655_98:
	add.s64 	%rd365, %rd1, %rd359;
	ld.global.u64 	%rd366, [%rd365];
	mad.lo.s64 	%rd554, %rd366, %rd542, %rd223;
	add.s32 	%r207, %r207, -4;
$L__BB655_99:
	setp.eq.s32 	%p20, %r41, 0;
	@%p20 bra 	$L__BB655_113;
	setp.eq.s32 	%p21, %r41, 1;
	@%p21 bra 	$L__BB655_108;
	mul.wide.u32 	%rd368, %r207, 8;
	add.s64 	%rd369, %rd2, %rd368;
	ld.global.u64 	%rd235, [%rd369];
	or.b64  	%rd370, %rd545, %rd235;
	and.b64  	%rd371, %rd370, -4294967296;
	setp.ne.s64 	%p22, %rd371, 0;
	@%p22 bra 	$L__BB655_103;
	cvt.u32.u64 	%r117, %rd235;
	cvt.u32.u64 	%r118, %rd545;
	div.u32 	%r119, %r118, %r117;
	mul.lo.s32 	%r120, %r119, %r117;
	sub.s32 	%r121, %r118, %r120;
	cvt.u64.u32 	%rd546, %r119;
	cvt.u64.u32 	%rd547, %r121;
	bra.uni 	$L__BB655_104;
$L__BB655_103:
	div.s64 	%rd546, %rd545, %rd235;
	mul.lo.s64 	%rd372, %rd546, %rd235;
	sub.s64 	%rd547, %rd545, %rd372;
$L__BB655_104:
	add.s64 	%rd374, %rd1, %rd368;
	ld.global.u64 	%rd375, [%rd374];
	mad.lo.s64 	%rd242, %rd375, %rd547, %rd554;
	add.s32 	%r47, %r207, -1;
	mul.wide.u32 	%rd376, %r47, 8;
	add.s64 	%rd377, %rd2, %rd376;
	ld.global.u64 	%rd243, [%rd377];
	or.b64  	%rd378, %rd546, %rd243;
	and.b64  	%rd379, %rd378, -4294967296;
	setp.ne.s64 	%p23, %rd379, 0;
	@%p23 bra 	$L__BB655_106;
	cvt.u32.u64 	%r122, %rd243;
	cvt.u32.u64 	%r123, %rd546;
	div.u32 	%r124, %r123, %r122;
	mul.lo.s32 	%r125, %r124, %r122;
	sub.s32 	%r126, %r123, %r125;
	cvt.u64.u32 	%rd545, %r124;
	cvt.u64.u32 	%rd549, %r126;
	bra.uni 	$L__BB655_107;
$L__BB655_106:
	div.s64 	%rd545, %rd546, %rd243;
	mul.lo.s64 	%rd380, %rd545, %rd243;
	sub.s64 	%rd549, %rd546, %rd380;
$L__BB655_107:
	add.s64 	%rd382, %rd1, %rd376;
	ld.global.u64 	%rd383, [%rd382];
	mad.lo.s64 	%rd554, %rd383, %rd549, %rd242;
	add.s32 	%r207, %r207, -2;
$L__BB655_108:
	and.b32  	%r127, %r23, 1;
	setp.eq.b32 	%p24, %r127, 1;
	not.pred 	%p25, %p24;
	@%p25 bra 	$L__BB655_113;
	mul.wide.u32 	%rd384, %r207, 8;
	add.s64 	%rd385, %rd2, %rd384;
	ld.global.u64 	%rd254, [%rd385];
	or.b64  	%rd386, %rd545, %rd254;
	and.b64  	%rd387, %rd386, -4294967296;
	setp.ne.s64 	%p26, %rd387, 0;
	@%p26 bra 	$L__BB655_111;
	cvt.u32.u64 	%r128, %rd254;
	cvt.u32.u64 	%r129, %rd545;
	rem.u32 	%r130, %r129, %r128;
	cvt.u64.u32 	%rd553, %r130;
	bra.uni 	$L__BB655_112;
$L__BB655_111:
	rem.s64 	%rd553, %rd545, %rd254;
$L__BB655_112:
	add.s64 	%rd389, %rd1, %rd384;
	ld.global.u64 	%rd390, [%rd389];
	mad.lo.s64 	%rd554, %rd390, %rd553, %rd554;
$L__BB655_113:
	add.s64 	%rd391, %rd3, %rd554;
	ld.global.u8 	%rs2, [%rd391];
	st.shared.u8 	[%r5], %rs2;
$L__BB655_114:
	bar.sync 	0;
	setp.lt.u32 	%p48, %r209, 66;
	@%p48 bra 	$L__BB655_118;
$L__BB655_115:
	shr.u32 	%r51, %r209, 1;
	setp.ge.u32 	%p49, %r1, %r51;
	@%p49 bra 	$L__BB655_117;
	ld.shared.u8 	%rs6, [%r5];
	add.s32 	%r199, %r5, %r51;
	ld.shared.u8 	%rs7, [%r199];
	add.s16 	%rs8, %rs7, %rs6;
	st.shared.u8 	[%r5], %rs8;
$L__BB655_117:
	bar.sync 	0;
	setp.gt.u32 	%p50, %r209, 131;
	mov.u32 	%r209, %r51;
	@%p50 bra 	$L__BB655_115;
$L__BB655_118:
	setp.gt.u32 	%p51, %r1, 31;
	@%p51 bra 	$L__BB655_121;
	ld.volatile.shared.u8 	%rs9, [%r5];
	ld.volatile.shared.u8 	%rs10, [%r5+32];
	add.s16 	%rs11, %rs10, %rs9;
	st.volatile.shared.u8 	[%r5], %rs11;
	ld.volatile.shared.u8 	%rs12, [%r5];
	ld.volatile.shared.u8 	%rs13, [%r5+16];
	add.s16 	%rs14, %rs13, %rs12;
	st.volatile.shared.u8 	[%r5], %rs14;
	ld.volatile.shared.u8 	%rs15, [%r5];
	ld.volatile.shared.u8 	%rs16, [%r5+8];
	add.s16 	%rs17, %rs16, %rs15;
	st.volatile.shared.u8 	[%r5], %rs17;
	ld.volatile.shared.u8 	%rs18, [%r5];
	ld.volatile.shared.u8 	%rs19, [%r5+4];
	add.s16 	%rs20, %rs19, %rs18;
	st.volatile.shared.u8 	[%r5], %rs20;
	ld.volatile.shared.u8 	%rs21, [%r5];
	ld.volatile.shared.u8 	%rs22, [%r5+2];
	add.s16 	%rs23, %rs22, %rs21;
	st.volatile.shared.u8 	[%r5], %rs23;
	ld.volatile.shared.u8 	%rs24, [%r5];
	ld.volatile.shared.u8 	%rs25, [%r5+1];
	add.s16 	%rs26, %rs25, %rs24;
	st.volatile.shared.u8 	[%r5], %rs26;
	setp.ne.s32 	%p52, %r1, 0;
	@%p52 bra 	$L__BB655_121;
	ld.shared.u8 	%rs27, [reducel1sdata_u8];
	cvt.u64.u32 	%rd467, %r2;
	cvta.to.global.u64 	%rd468, %rd260;
	add.s64 	%rd469, %rd468, %rd467;
	st.global.u8 	[%rd469], %rs27;
$L__BB655_121:
	ret;

}
	// .globl	contiguous_reducel12_u8
.visible .entry contiguous_reducel12_u8(
	.param .u64 .ptr .align 1 contiguous_reducel12_u8_param_0,
	.param .u64 .ptr .align 1 contiguous_reducel12_u8_param_1,
	.param .u64 .ptr .align 1 contiguous_reducel12_u8_param_2,
	.param .u64 .ptr .align 1 contiguous_reducel12_u8_param_3,
	.param .u64 contiguous_reducel12_u8_param_4,
	.param .u64 contiguous_reducel12_u8_param_5,
	.param .u64 contiguous_reducel12_u8_param_6
)
{
	.reg .pred 	%p<53>;
	.reg .b16 	%rs<28>;
	.reg .b32 	%r<214>;
	.reg .b64 	%rd<564>;

	ld.param.u64 	%rd266, [contiguous_reducel12_u8_param_1];
	ld.param.u64 	%rd267, [contiguous_reducel12_u8_param_2];
	ld.param.u64 	%rd268, [contiguous_reducel12_u8_param_3];
	ld.param.u64 	%rd263, [contiguous_reducel12_u8_param_4];
	ld.param.u64 	%rd264, [contiguous_reducel12_u8_param_5];
	ld.param.u64 	%rd265, [contiguous_reducel12_u8_param_6];
	cvta.to.global.u64 	%rd1, %rd268;
	cvta.to.global.u64 	%rd2, %rd267;
	cvta.to.global.u64 	%rd563, %rd266;
	mov.u32 	%r1, %tid.x;
	mov.u32 	%r2, %ctaid.x;
	mov.u32 	%r213, %ntid.x;
	mul.lo.s32 	%r51, %r2, %r213;
	shl.b32 	%r52, %r51, 1;
	add.s32 	%r4, %r52, %r1;
	mov.u32 	%r53, reducel1sdata_u8;
	add.s32 	%r5, %r53, %r1;
	mov.b16 	%rs1, 0;
	st.shared.u8 	[%r5], %rs1;
	add.s32 	%r54, %r4, %r213;
	cvt.u64.u32 	%rd4, %r54;
	setp.le.u64 	%p1, %rd264, %rd4;
	@%p1 bra 	$L__BB656_54;
	cvt.u64.u32 	%rd396, %r4;
	mov.u32 	%r131, %ctaid.y;
	cvt.u64.u32 	%rd397, %r131;
	mul.lo.s64 	%rd398, %rd264, %rd397;
	add.s64 	%rd517, %rd398, %rd396;
	add.s64 	%rd515, %rd398, %rd4;
	cvt.u32.u64 	%r6, %rd263;
	add.s32 	%r207, %r6, -1;
	setp.lt.s32 	%p27, %r207, 0;
	mov.b64 	%rd521, 0;
	mov.u64 	%rd522, %rd521;
	@%p27 bra 	$L__BB656_53;
	setp.lt.u32 	%p28, %r207, 3;
	mov.b64 	%rd522, 0;
	mov.u64 	%rd521, %rd522;
	@%p28 bra 	$L__BB656_30;
	add.s32 	%r205, %r6, -2;
	and.b32  	%r132, %r6, -4;
	neg.s32 	%r204, %r132;
	mov.b64 	%rd522, 0;
$L__BB656_4:
	.pragma "nounroll";
	add.s32 	%r12, %r205, 1;
	mul.wide.u32 	%rd402, %r12, 8;
	add.s64 	%rd403, %rd2, %rd402;
	ld.global.u64 	%rd11, [%rd403];
	or.b64  	%rd404, %rd517, %rd11;
	and.b64  	%rd405, %rd404, -4294967296;
	setp.ne.s64 	%p29, %rd405, 0;
	@%p29 bra 	$L__BB656_6;
	cvt.u32.u64 	%r133, %rd11;
	cvt.u32.u64 	%r134, %rd517;
	div.u32 	%r135, %r134, %r133;
	mul.lo.s32 	%r136, %r135, %r133;
	sub.s32 	%r137, %r134, %r136;
	cvt.u64.u32 	%rd483, %r135;
	cvt.u64.u32 	%rd484, %r137;
	bra.uni 	$L__BB656_7;
$L__BB656_6:
	div.s64 	%rd483, %rd517, %rd11;
	mul.lo.s64 	%rd406, %rd483, %rd11;
	sub.s64 	%rd484, %rd517, %rd406;
$L__BB656_7:
	mul.wide.u32 	%rd407, %r12, 8;
	add.s64 	%rd408, %rd1, %rd407;
	ld.global.u64 	%rd18, [%rd408];
	mad.lo.s64 	%rd19, %rd18, %rd484, %rd521;
	or.b64  	%rd409, %rd515, %rd11;
	and.b64  	%rd410, %rd409, -4294967296;
	setp.ne.s64 	%p30, %rd410, 0;
	@%p30 bra 	$L__BB656_9;
	cvt.u32.u64 	%r138, %rd11;
	cvt.u32.u64 	%r139, %rd515;
	div.u32 	%r140, %r139, %r138;
	mul.lo.s32 	%r141, %r140, %r138;
	sub.s32 	%r142, %r139, %r141;
	cvt.u64.u32 	%rd485, %r140;
	cvt.u64.u32 	%rd486, %r142;
	bra.uni 	$L__BB656_10;
$L__BB656_9:
	div.s64 	%rd485, %rd515, %rd11;
	mul.lo.s64 	%rd411, %rd485, %rd11;
	sub.s64 	%rd486, %rd515, %rd411;
$L__BB656_10:
	mad.lo.s64 	%rd26, %rd486, %rd18, %rd522;
	mul.wide.u32 	%rd412, %r205, 8;
	add.s64 	%rd413, %rd2, %rd412;
	ld.global.u64 	%rd27, [%rd413];
	or.b64  	%rd414, %rd483, %rd27;
	and.b64  	%rd415, %rd414, -4294967296;
	setp.ne.s64 	%p31, %rd415, 0;
	@%p31 bra 	$L__BB656_12;
	cvt.u32.u64 	%r143, %rd27;
	cvt.u32.u64 	%r144, %rd483;
	div.u32 	%r145, %r144, %r143;
	mul.lo.s32 	%r146, %r145, %r143;
	sub.s32 	%r147, %r144, %r146;
	cvt.u64.u32 	%rd487, %r145;
	cvt.u64.u32 	%rd488, %r147;
	bra.uni 	$L__BB656_13;
$L__BB656_12:
	div.s64 	%rd487, %rd483, %rd27;
	mul.lo.s64 	%rd416, %rd487, %rd27;
	sub.s64 	%rd488, %rd483, %rd416;
$L__BB656_13:
	mul.wide.u32 	%rd417, %r205, 8;
	add.s64 	%rd418, %rd1, %rd417;
	ld.global.u64 	%rd34, [%rd418];
	mad.lo.s64 	%rd35, %rd34, %rd488, %rd19;
	or.b64  	%rd419, %rd485, %rd27;
	and.b64  	%rd420, %rd419, -4294967296;
	setp.ne.s64 	%p32, %rd420, 0;
	@%p32 bra 	$L__BB656_15;
	cvt.u32.u64 	%r148, %rd27;
	cvt.u32.u64 	%r149, %rd485;
	div.u32 	%r150, %r149, %r148;
	mul.lo.s32 	%r151, %r150, %r148;
	sub.s32 	%r152, %r149, %r151;
	cvt.u64.u32 	%rd489, %r150;
	cvt.u64.u32 	%rd490, %r152;
	bra.uni 	$L__BB656_16;
$L__BB656_15:
	div.s64 	%rd489, %rd485, %rd27;
	mul.lo.s64 	%rd421, %rd489, %rd27;
	sub.s64 	%rd490, %rd485, %rd421;
$L__BB656_16:
	mad.lo.s64 	%rd42, %rd490, %rd34, %rd26;
	add.s32 	%r13, %r205, -1;
	mul.wide.u32 	%rd422, %r13, 8;
	add.s64 	%rd423, %rd2, %rd422;
	ld.global.u64 	%rd43, [%rd423];
	or.b64  	%rd424, %rd487, %rd43;
	and.b64  	%rd425, %rd424, -4294967296;
	setp.ne.s64 	%p33, %rd425, 0;
	@%p33 bra 	$L__BB656_18;
	cvt.u32.u64 	%r153, %rd43;
	cvt.u32.u64 	%r154, %rd487;
	div.u32 	%r155, %r154, %r153;
	mul.lo.s32 	%r156, %r155, %r153;
	sub.s32 	%r157, %r154, %r156;
	cvt.u64.u32 	%rd491, %r155;
	cvt.u64.u32 	%rd492, %r157;
	bra.uni 	$L__BB656_19;
$L__BB656_18:
	div.s64 	%rd491, %rd487, %rd43;
	mul.lo.s64 	%rd426, %rd491, %rd43;
	sub.s64 	%rd492, %rd487, %rd426;
$L__BB656_19:
	mul.wide.u32 	%rd427, %r13, 8;
	add.s64 	%rd428, %rd1, %rd427;
	ld.global.u64 	%rd50, [%rd428];
	mad.lo.s64 	%rd51, %rd50, %rd492, %rd35;
	or.b64  	%rd429, %rd489, %rd43;
	and.b64  	%rd430, %rd429, -4294967296;
	setp.ne.s64 	%p34, %rd430, 0;
	@%p34 bra 	$L__BB656_21;
	cvt.u32.u64 	%r158, %rd43;
	cvt.u32.u64 	%r159, %rd489;
	div.u32 	%r160, %r159, %r158;
	mul.lo.s32 	%r161, %r160, %r158;
	sub.s32 	%r162, %r159, %r161;
	cvt.u64.u32 	%rd493, %r160;
	cvt.u64.u32 	%rd494, %r162;
	bra.uni 	$L__BB656_22;
$L__BB656_21:
	div.s64 	%rd493, %rd489, %rd43;
	mul.lo.s64 	%rd431, %rd493, %rd43;
	sub.s64 	%rd494, %rd489, %rd431;
$L__BB656_22:
	mad.lo.s64 	%rd58, %rd494, %rd50, %rd42;
	add.s32 	%r163, %r205, -2;
	mul.wide.u32 	%rd432, %r163, 8;
	add.s64 	%rd433, %rd2, %rd432;
	ld.global.u64 	%rd59, [%rd433];
	or.b64  	%rd434, %rd491, %rd59;
	and.b64  	%rd435, %rd434, -4294967296;
	setp.ne.s64 	%p35, %rd435, 0;
	@%p35 bra 	$L__BB656_24;
	cvt.u32.u64 	%r164, %rd59;
	cvt.u32.u64 	%r165, %rd491;
	div.u32 	%r166, %r165, %r164;
	mul.lo.s32 	%r167, %r166, %r164;
	sub.s32 	%r168, %r165, %r167;
	cvt.u64.u32 	%rd517, %r166;
	cvt.u64.u32 	%rd496, %r168;
	bra.uni 	$L__BB656_25;
$L__BB656_24:
	div.s64 	%rd517, %rd491, %rd59;
	mul.lo.s64 	%rd436, %rd517, %rd59;
	sub.s64 	%rd496, %rd491, %rd436;
$L__BB656_25:
	mul.wide.u32 	%rd437, %r163, 8;
	add.s64 	%rd438, %rd1, %rd437;
	ld.global.u64 	%rd66, [%rd438];
	mad.lo.s64 	%rd521, %rd66, %rd496, %rd51;
	or.b64  	%rd439, %rd493, %rd59;
	and.b64  	%rd440, %rd439, -4294967296;
	setp.ne.s64 	%p36, %rd440, 0;
	@%p36 bra 	$L__BB656_27;
	cvt.u32.u64 	%r170, %rd59;
	cvt.u32.u64 	%r171, %rd493;
	div.u32 	%r172, %r171, %r170;
	mul.lo.s32 	%r173, %r172, %r170;
	sub.s32 	%r174, %r171, %r173;
	cvt.u64.u32 	%rd515, %r172;
	cvt.u64.u32 	%rd498, %r174;
	bra.uni 	$L__BB656_28;
$L__BB656_27:
	div.s64 	%rd515, %rd493, %rd59;
	mul.lo.s64 	%rd441, %rd515, %rd59;
	sub.s64 	%rd498, %rd493, %rd441;
$L__BB656_28:
	mad.lo.s64 	%rd522, %rd498, %rd66, %rd58;
	add.s32 	%r205, %r205, -4;
	add.s32 	%r204, %r204, 4;
	setp.ne.s32 	%p37, %r204, 0;
	@%p37 bra 	$L__BB656_4;
	add.s32 	%r207, %r205, 1;
$L__BB656_30:
	and.b32  	%r18, %r6, 3;
	setp.eq.s32 	%p38, %r18, 0;
	@%p38 bra 	$L__BB656_53;
	setp.eq.s32 	%p39, %r18, 1;
	@%p39 bra 	$L__BB656_45;
	mul.wide.u32 	%rd443, %r207, 8;
	add.s64 	%rd444, %rd2, %rd443;
	ld.global.u64 	%rd81, [%rd444];
	or.b64  	%rd445, %rd517, %rd81;
	and.b64  	%rd446, %rd445, -4294967296;
	setp.ne.s64 	%p40, %rd446, 0;
	@%p40 bra 	$L__BB656_34;
	cvt.u32.u64 	%r175, %rd81;
	cvt.u32.u64 	%r176, %rd517;
	div.u32 	%r177, %r176, %r175;
	mul.lo.s32 	%r178, %r177, %r175;
	sub.s32 	%r179, %r176, %r178;
	cvt.u64.u32 	%rd505, %r177;
	cvt.u64.u32 	%rd506, %r179;
	bra.uni 	$L__BB656_35;
$L__BB656_34:
	div.s64 	%rd505, %rd517, %rd81;
	mul.lo.s64 	%rd447, %rd505, %rd81;
	sub.s64 	%rd506, %rd517, %rd447;
$L__BB656_35:
	add.s64 	%rd449, %rd1, %rd443;
	ld.global.u64 	%rd88, [%rd449];
	mad.lo.s64 	%rd89, %rd88, %rd506, %rd521;
	or.b64  	%rd450, %rd515, %rd81;
	and.b64  	%rd451, %rd450, -4294967296;
	setp.ne.s64 	%p41, %rd451, 0;
	@%p41 bra 	$L__BB656_37;
	cvt.u32.u64 	%r180, %rd81;
	cvt.u32.u64 	%r181, %rd515;
	div.u32 	%r182, %r181, %r180;
	mul.lo.s32 	%r183, %r182, %r180;
	sub.s32 	%r184, %r181, %r183;
	cvt.u64.u32 	%rd507, %r182;
	cvt.u64.u32 	%rd508, %r184;
	bra.uni 	$L__BB656_38;
$L__BB656_37:
	div.s64 	%rd507, %rd515, %rd81;
	mul.lo.s64 	%rd452, %rd507, %rd81;
	sub.s64 	%rd508, %rd515, %rd452;
$L__BB656_38:
	mad.lo.s64 	%rd96, %rd508, %rd88, %rd522;
	add.s32 	%r19, %r207, -1;
	mul.wide.u32 	%rd453, %r19, 8;
	add.s64 	%rd454, %rd2, %rd453;
	ld.global.u64 	%rd97, [%rd454];
	or.b64  	%rd455, %rd505, %rd97;
	and.b64  	%rd456, %rd455, -4294967296;
	setp.ne.s64 	%p42, %rd456, 0;
	@%p42 bra 	$L__BB656_40;
	cvt.u32.u64 	%r185, %rd97;
	cvt.u32.u64 	%r186, %rd505;
	div.u32 	%r187, %r186, %r185;
	mul.lo.s32 	%r188, %r187, %r185;
	sub.s32 	%r189, %r186, %r188;
	cvt.u64.u32 	%rd517, %r187;
	cvt.u64.u32 	%rd510, %r189;
	bra.uni 	$L__BB656_41;
$L__BB656_40:
	div.s64 	%rd517, %rd505, %rd97;
	mul.lo.s64 	%rd457, %rd517, %rd97;
	sub.s64 	%rd510, %rd505, %rd457;
$L__BB656_41:
	add.s64 	%rd459, %rd1, %rd453;
	ld.global.u64 	%rd104, [%rd459];
	mad.lo.s64 	%rd521, %rd104, %rd510, %rd89;
	or.b64  	%rd460, %rd507, %rd97;
	and.b64  	%rd461, %rd460, -4294967296;
	setp.ne.s64 	%p43, %rd461, 0;
	@%p43 bra 	$L__BB656_43;
	cvt.u32.u64 	%r190, %rd97;
	cvt.u32.u64 	%r191, %rd507;
	div.u32 	%r192, %r191, %r190;
	mul.lo.s32 	%r193, %r192, %r190;
	sub.s32 	%r194, %r191, %r193;
	cvt.u64.u32 	%rd515, %r192;
	cvt.u64.u32 	%rd512, %r194;
	bra.uni 	$L__BB656_44;
$L__BB656_43:
	div.s64 	%rd515, %rd507, %rd97;
	mul.lo.s64 	%rd462, %rd515, %rd97;
	sub.s64 	%rd512, %rd507, %rd462;
$L__BB656_44:
	mad.lo.s64 	%rd522, %rd512, %rd104, %rd96;
	add.s32 	%r207, %r207, -2;
$L__BB656_45:
	and.b32  	%r195, %r6, 1;
	setp.eq.b32 	%p44, %r195, 1;
	not.pred 	%p45, %p44;
	@%p45 bra 	$L__BB656_53;
	mul.wide.u32 	%rd463, %r207, 8;
	add.s64 	%rd464, %rd2, %rd463;
	ld.global.u64 	%rd119, [%rd464];
	or.b64  	%rd465, %rd517, %rd119;
	and.b64  	%rd466, %rd465, -4294967296;
	setp.ne.s64 	%p46, %rd466, 0;
	@%p46 bra 	$L__BB656_48;
	cvt.u32.u64 	%r196, %rd119;
	cvt.u32.u64 	%r197, %rd517;
	rem.u32 	%r198, %r197, %r196;
	cvt.u64.u32 	%rd519, %r198;
	bra.uni 	$L__BB656_49;
$L__BB656_48:
	rem.s64 	%rd519, %rd517, %rd119;
$L__BB656_49:
	add.s64 	%rd468, %rd1, %rd463;
	ld.global.u64 	%rd123, [%rd468];
	mad.lo.s64 	%rd521, %rd123, %rd519, %rd521;
	or.b64  	%rd469, %rd515, %rd119;
	and.b64  	%rd470, %rd469, -4294967296;
	setp.ne.s64 	%p47, %rd470, 0;
	@%p47 bra 	$L__BB656_51;
	cvt.u32.u64 	%r199, %rd119;
	cvt.u32.u64 	%r200, %rd515;
	rem.u32 	%r201, %r200, %r199;
	cvt.u64.u32 	%rd520, %r201;
	bra.uni 	$L__BB656_52;
$L__BB656_51:
	rem.s64 	%rd520, %rd515, %rd119;
$L__BB656_52:
	mad.lo.s64 	%rd522, %rd520, %rd123, %rd522;
$L__BB656_53:
	add.s64 	%rd471, %rd563, %rd521;
	ld.global.u8 	%rs3, [%rd471];
	add.s64 	%rd472, %rd563, %rd522;
	ld.global.u8 	%rs4, [%rd472];
	add.s16 	%rs5, %rs4, %rs3;
	st.shared.u8 	[%r5], %rs5;
	bra.uni 	$L__BB656_114;
$L__BB656_54:
	cvt.u64.u32 	%rd131, %r4;
	setp.le.u64 	%p2, %rd264, %rd131;
	@%p2 bra 	$L__BB656_114;
	mov.u32 	%r55, %ctaid.y;
	cvt.u64.u32 	%rd269, %r55;
	mad.lo.s64 	%rd554, %rd264, %rd269, %rd131;
	cvt.u32.u64 	%r22, %rd263;
	add.s32 	%r211, %r22, -1;
	setp.lt.s32 	%p3, %r211, 0;
	@%p3 bra 	$L__BB656_113;
	and.b32  	%r24, %r22, 7;
	setp.lt.u32 	%p4, %r211, 7;
	@%p4 bra 	$L__BB656_84;
	add.s32 	%r209, %r22, -4;
	and.b32  	%r56, %r22, -8;
	neg.s32 	%r208, %r56;
$L__BB656_58:
	.pragma "nounroll";
	add.s32 	%r29, %r209, 3;
	mul.wide.u32 	%rd271, %r29, 8;
	add.s64 	%rd272, %rd2, %rd271;
	ld.global.u64 	%rd135, [%rd272];
	or.b64  	%rd273, %rd554, %rd135;
	and.b64  	%rd274, %rd273, -4294967296;
	setp.ne.s64 	%p5, %rd274, 0;
	@%p5 bra 	$L__BB656_60;
	cvt.u32.u64 	%r57, %rd135;
	cvt.u32.u64 	%r58, %rd554;
	div.u32 	%r59, %r58, %r57;
	mul.lo.s32 	%r60, %r59, %r57;
	sub.s32 	%r61, %r58, %r60;
	cvt.u64.u32 	%rd525, %r59;
	cvt.u64.u32 	%rd526, %r61;
	bra.uni 	$L__BB656_61;
$L__BB656_60:
	div.s64 	%rd525, %rd554, %rd135;
	mul.lo.s64 	%rd275, %rd525, %rd135;
	sub.s64 	%rd526, %rd554, %rd275;
$L__BB656_61:
	add.s64 	%rd277, %rd1, %rd271;
	ld.global.u64 	%rd278, [%rd277];
	mul.lo.s64 	%rd142, %rd278, %rd526;
	add.s32 	%r30, %r209, 2;
	mul.wide.u32 	%rd279, %r30, 8;
	add.s64 	%rd280, %rd2, %rd279;
	ld.global.u64 	%rd143, [%rd280];
	or.b64  	%rd281, %rd525, %rd143;
	and.b64  	%rd282, %rd281, -4294967296;
	setp.ne.s64 	%p6, %rd282, 0;
	@%p6 bra 	$L__BB656_63;
	cvt.u32.u64 	%r62, %rd143;
	cvt.u32.u64 	%r63, %rd525;
	div.u32 	%r64, %r63, %r62;
	mul.lo.s32 	%r65, %r64, %r62;
	sub.s32 	%r66, %r63, %r65;
	cvt.u64.u32 	%rd527, %r64;
	cvt.u64.u32 	%rd528, %r66;
	bra.uni 	$L__BB656_64;
$L__BB656_63:
	div.s64 	%rd527, %rd525, %rd143;
	mul.lo.s64 	%rd283, %rd527, %rd143;
	sub.s64 	%rd528, %rd525, %rd283;
$L__BB656_64:
	add.s64 	%rd285, %rd1, %rd279;
	ld.global.u64 	%rd286, [%rd285];
	mad.lo.s64 	%rd150, %rd286, %rd528, %rd142;
	add.s32 	%r31, %r209, 1;
	mul.wide.u32 	%rd287, %r31, 8;
	add.s64 	%rd288, %rd2, %rd287;
	ld.global.u64 	%rd151, [%rd288];
	or.b64  	%rd289, %rd527, %rd151;
	and.b64  	%rd290, %rd289, -4294967296;
	setp.ne.s64 	%p7, %rd290, 0;
	@%p7 bra 	$L__BB656_66;
	cvt.u32.u64 	%r67, %rd151;
	cvt.u32.u64 	%r68, %rd527;
	div.u32 	%r69, %r68, %r67;
	mul.lo.s32 	%r70, %r69, %r67;
	sub.s32 	%r71, %r68, %r70;
	cvt.u64.u32 	%rd529, %r69;
	cvt.u64.u32 	%rd530, %r71;
	bra.uni 	$L__BB656_67;
$L__BB656_66:
	div.s64 	%rd529, %rd527, %rd151;
	mul.lo.s64 	%rd291, %rd529, %rd151;
	sub.s64 	%rd530, %rd527, %rd291;
$L__BB656_67:
	add.s64 	%rd293, %rd1, %rd287;
	ld.global.u64 	%rd294, [%rd293];
	mad.lo.s64 	%rd158, %rd294, %rd530, %rd150;
	add.s32 	%r32, %r209, -4;
	mul.wide.u32 	%rd295, %r209, 8;
	add.s64 	%rd296, %rd2, %rd295;
	ld.global.u64 	%rd159, [%rd296];
	or.b64  	%rd297, %rd529, %rd159;
	and.b64  	%rd298, %rd297, -4294967296;
	setp.ne.s64 	%p8, %rd298, 0;
	@%p8 bra 	$L__BB656_69;
	cvt.u32.u64 	%r72, %rd159;
	cvt.u32.u64 	%r73, %rd529;
	div.u32 	%r74, %r73, %r72;
	mul.lo.s32 	%r75, %r74, %r72;
	sub.s32 	%r76, %r73, %r75;
	cvt.u64.u32 	%rd531, %r74;
	cvt.u64.u32 	%rd532, %r76;
	bra.uni 	$L__BB656_70;
$L__BB656_69:
	div.s64 	%rd531, %rd529, %rd159;
	mul.lo.s64 	%rd299, %rd531, %rd159;
	sub.s64 	%rd532, %rd529, %rd299;
$L__BB656_70:
	add.s64 	%rd301, %rd1, %rd295;
	ld.global.u64 	%rd302, [%rd301];
	mad.lo.s64 	%rd166, %rd302, %rd532, %rd158;
	add.s32 	%r33, %r209, -1;
	mul.wide.u32 	%rd303, %r33, 8;
	add.s64 	%rd304, %rd2, %rd303;
	ld.global.u64 	%rd167, [%rd304];
	or.b64  	%rd305, %rd531, %rd167;
	and.b64  	%rd306, %rd305, -4294967296;
	setp.ne.s64 	%p9, %rd306, 0;
	@%p9 bra 	$L__BB656_72;
	cvt.u32.u64 	%r77, %rd167;
	cvt.u32.u64 	%r78, %rd531;
	div.u32 	%r79, %r78, %r77;
	mul.lo.s32 	%r80, %r79, %r77;
	sub.s32 	%r81, %r78, %r80;
	cvt.u64.u32 	%rd533, %r79;
	cvt.u64.u32 	%rd534, %r81;
	bra.uni 	$L__BB656_73;
$L__BB656_72:
	div.s64 	%rd533, %rd531, %rd167;
	mul.lo.s64 	%rd307, %rd533, %rd167;
	sub.s64 	%rd534, %rd531, %rd307;
$L__BB656_73:
	add.s64 	%rd309, %rd1, %rd303;
	ld.global.u64 	%rd310, [%rd309];
	mad.lo.s64 	%rd174, %rd310, %rd534, %rd166;
	add.s32 	%r34, %r209, -2;
	mul.wide.u32 	%rd311, %r34, 8;
	add.s64 	%rd312, %rd2, %rd311;
	ld.global.u64 	%rd175, [%rd312];
	or.b64  	%rd313, %rd533, %rd175;
	and.b64  	%rd314, %rd313, -4294967296;
	setp.ne.s64 	%p10, %rd314, 0;
	@%p10 bra 	$L__BB656_75;
	cvt.u32.u64 	%r82, %rd175;
	cvt.u32.u64 	%r83, %rd533;
	div.u32 	%r84, %r83, %r82;
	mul.lo.s32 	%r85, %r84, %r82;
	sub.s32 	%r86, %r83, %r85;
	cvt.u64.u32 	%rd535, %r84;
	cvt.u64.u32 	%rd536, %r86;
	bra.uni 	$L__BB656_76;
$L__BB656_75:
	div.s64 	%rd535, %rd533, %rd175;
	mul.lo.s64 	%rd315, %rd535, %rd175;
	sub.s64 	%rd536, %rd533, %rd315;
$L__BB656_76:
	add.s64 	%rd317, %rd1, %rd311;
	ld.global.u64 	%rd318, [%rd317];
	mad.lo.s64 	%rd182, %rd318, %rd536, %rd174;
	add.s32 	%r35, %r209, -3;
	mul.wide.u32 	%rd319, %r35, 8;
	add.s64 	%rd320, %rd2, %rd319;
	ld.global.u64 	%rd183, [%rd320];
	or.b64  	%rd321, %rd535, %rd183;
	and.b64  	%rd322, %rd321, -4294967296;
	setp.ne.s64 	%p11, %rd322, 0;
	@%p11 bra 	$L__BB656_78;
	cvt.u32.u64 	%r87, %rd183;
	cvt.u32.u64 	%r88, %rd535;
	div.u32 	%r89, %r88, %r87;
	mul.lo.s32 	%r90, %r89, %r87;
	sub.s32 	%r91, %r88, %r90;
	cvt.u64.u32 	%rd537, %r89;
	cvt.u64.u32 	%rd538, %r91;
	bra.uni 	$L__BB656_79;
$L__BB656_78:
	div.s64 	%rd537, %rd535, %rd183;
	mul.lo.s64 	%rd323, %rd537, %rd183;
	sub.s64 	%rd538, %rd535, %rd323;
$L__BB656_79:
	add.s64 	%rd325, %rd1, %rd319;
	ld.global.u64 	%rd326, [%rd325];
	mad.lo.s64 	%rd190, %rd326, %rd538, %rd182;
	mul.wide.u32 	%rd327, %r32, 8;
	add.s64 	%rd328, %rd2, %rd327;
	ld.global.u64 	%rd191, [%rd328];
	or.b64  	%rd329, %rd537, %rd191;
	and.b64  	%rd330, %rd329, -4294967296;
	setp.ne.s64 	%p12, %rd330, 0;
	@%p12 bra 	$L__BB656_81;
	cvt.u32.u64 	%r92, %rd191;
	cvt.u32.u64 	%r93, %rd537;
	div.u32 	%r94, %r93, %r92;
	mul.lo.s32 	%r95, %r94, %r92;
	sub.s32 	%r96, %r93, %r95;
	cvt.u64.u32 	%rd554, %r94;
	cvt.u64.u32 	%rd540, %r96;
	bra.uni 	$L__BB656_82;
$L__BB656_81:
	div.s64 	%rd554, %rd537, %rd191;
	mul.lo.s64 	%rd331, %rd554, %rd191;
	sub.s64 	%rd540, %rd537, %rd331;
$L__BB656_82:
	add.s64 	%rd333, %rd1, %rd327;
	ld.global.u64 	%rd334, [%rd333];
	mad.lo.s64 	%rd335, %rd334, %rd540, %rd190;
	add.s64 	%rd563, %rd563, %rd335;
	add.s32 	%r209, %r209, -8;
	add.s32 	%r208, %r208, 8;
	setp.ne.s32 	%p13, %r208, 0;
	@%p13 bra 	$L__BB656_58;
	add.s32 	%r211, %r209, 3;
$L__BB656_84:
	setp.eq.s32 	%p14, %r24, 0;
	@%p14 bra 	$L__BB656_113;
	and.b32  	%r40, %r22, 3;
	setp.lt.u32 	%p15, %r24, 4;
	@%p15 bra 	$L__BB656_99;
	mul.wide.u32 	%rd337, %r211, 8;
	add.s64 	%rd338, %rd2, %rd337;
	ld.global.u64 	%rd202, [%rd338];
	or.b64  	%rd339, %rd554, %rd202;
	and.b64  	%rd340, %rd339, -4294967296;
	setp.ne.s64 	%p16, %rd340, 0;
	@%p16 bra 	$L__BB656_88;
	cvt.u32.u64 	%r97, %rd202;
	cvt.u32.u64 	%r98, %rd554;
	div.u32 	%r99, %r98, %r97;
	mul.lo.s32 	%r100, %r99, %r97;
	sub.s32 	%r101, %r98, %r100;
	cvt.u64.u32 	%rd544, %r99;
	cvt.u64.u32 	%rd545, %r101;
	bra.uni 	$L__BB656_89;
$L__BB656_88:
	div.s64 	%rd544, %rd554, %rd202;
	mul.lo.s64 	%rd341, %rd544, %rd202;
	sub.s64 	%rd545, %rd554, %rd341;
$L__BB656_89:
	add.s64 	%rd343, %rd1, %rd337;
	ld.global.u64 	%rd344, [%rd343];
	mul.lo.s64 	%rd209, %rd344, %rd545;
	add.s32 	%r41, %r211, -1;
	mul.wide.u32 	%rd345, %r41, 8;
	add.s64 	%rd346, %rd2, %rd345;
	ld.global.u64 	%rd210, [%rd346];
	or.b64  	%rd347, %rd544, %rd210;
	and.b64  	%rd348, %rd347, -4294967296;
	setp.ne.s64 	%p17, %rd348, 0;
	@%p17 bra 	$L__BB656_91;
	cvt.u32.u64 	%r102, %rd210;
	cvt.u32.u64 	%r103, %rd544;
	div.u32 	%r104, %r103, %r102;
	mul.lo.s32 	%r105, %r104, %r102;
	sub.s32 	%r106, %r103, %r105;
	cvt.u64.u32 	%rd546, %r104;
	cvt.u64.u32 	%rd547, %r106;
	bra.uni 	$L__BB656_92;
$L__BB656_91:
	div.s64 	%rd546, %rd544, %rd210;
	mul.lo.s64 	%rd349, %rd546, %rd210;
	sub.s64 	%rd547, %rd544, %rd349;
$L__BB656_92:
	add.s64 	%rd351, %rd1, %rd345;
	ld.global.u64 	%rd352, [%rd351];
	mad.lo.s64 	%rd217, %rd352, %rd547, %rd209;
	add.s32 	%r42, %r211, -2;
	mul.wide.u32 	%rd353, %r42, 8;
	add.s64 	%rd354, %rd2, %rd353;
	ld.global.u64 	%rd218, [%rd354];
	or.b64  	%rd355, %rd546, %rd218;
	and.b64  	%rd356, %rd355, -4294967296;
	setp.ne.s64 	%p18, %rd356, 0;
	@%p18 bra 	$L__BB656_94;
	cvt.u32.u64 	%r107, %rd218;
	cvt.u32.u64 	%r108, %rd546;
	div.u32 	%r109, %r108, %r107;
	mul.lo.s32 	%r110, %r109, %r107;
	sub.s32 	%r111, %r108, %r110;
	cvt.u64.u32 	%rd548, %r109;
	cvt.u64.u32 	%rd549, %r111;
	bra.uni 	$L__BB656_95;
$L__BB656_94:
	div.s64 	%rd548, %rd546, %rd218;
	mul.lo.s64 	%rd357, %rd548, %rd218;
	sub.s64 	%rd549, %rd546, %rd357;
$L__BB656_95:
	add.s64 	%rd359, %rd1, %rd353;
	ld.global.u64 	%rd360, [%rd359];
	mad.lo.s64 	%rd225, %rd360, %rd549, %rd217;
	add.s32 	%r43, %r211, -3;
	mul.wide.u32 	%rd361, %r43, 8;
	add.s64 	%rd362, %rd2, %rd361;
	ld.global.u64 	%rd226, [%rd362];
	or.b64  	%rd363, %rd548, %rd226;
	and.b64  	%rd364, %rd363, -4294967296;
	setp.ne.s64 	%p19, %rd364, 0;
	@%p19 bra 	$L__BB656_97;
	cvt.u32.u64 	%r112, %rd226;
	cvt.u32.u64 	%r113, %rd548;
	div.u32 	%r114, %r113, %r112;
	mul.lo.s32 	%r115, %r114, %r112;
	sub.s32 	%r116, %r113, %r115;
	cvt.u64.u32 	%rd554, %r114;
	cvt.u64.u32 	%rd551, %r116;
	bra.uni 	$L__BB656_98;
$L__BB656_97:
	div.s64 	%rd554, %rd548, %rd226;
	mul.lo.s64 	%rd365, %rd554, %rd226;
	sub.s64 	%rd551, %rd548, %rd365;
$L__BB656_98:
	add.s64 	%rd367, %rd1, %rd361;
	ld.global.u64 	%rd368, [%rd367];
	mad.lo.s64 	%rd369, %rd368, %rd551, %rd225;
	add.s64 	%rd563, %rd563, %rd369;
	add.s32 	%r211, %r211, -4;
$L__BB656_99:
	setp.eq.s32 	%p20, %r40, 0;
	@%p20 bra 	$L__BB656_113;
	setp.eq.s32 	%p21, %r40, 1;
	@%p21 bra 	$L__BB656_108;
	mul.wide.u32 	%rd371, %r211, 8;
	add.s64 	%rd372, %rd2, %rd371;
	ld.global.u64 	%rd237, [%rd372];
	or.b64  	%rd373, %rd554, %rd237;
	and.b64  	%rd374, %rd373, -4294967296;
	setp.ne.s64 	%p22, %rd374, 0;
	@%p22 bra 	$L__BB656_103;
	cvt.u32.u64 	%r117, %rd237;
	cvt.u32.u64 	%r118, %rd554;
	div.u32 	%r119, %r118, %r117;
	mul.lo.s32 	%r120, %r119, %r117;
	sub.s32 	%r121, %r118, %r120;
	cvt.u64.u32 	%rd555, %r119;
	cvt.u64.u32 	%rd556, %r121;
	bra.uni 	$L__BB656_104;
$L__BB656_103:
	div.s64 	%rd555, %rd554, %rd237;
	mul.lo.s64 	%rd375, %rd555, %rd237;
	sub.s64 	%rd556, %rd554, %rd375;
$L__BB656_104:
	add.s64 	%rd377, %rd1, %rd371;
	ld.global.u64 	%rd378, [%rd377];
	mul.lo.s64 	%rd244, %rd378, %rd556;
	add.s32 	%r46, %r211, -1;
	mul.wide.u32 	%rd379, %r46, 8;
	add.s64 	%rd380, %rd2, %rd379;
	ld.global.u64 	%rd245, [%rd380];
	or.b64  	%rd381, %rd555, %rd245;
	and.b64  	%rd382, %rd381, -4294967296;
	setp.ne.s64 	%p23, %rd382, 0;
	@%p23 bra 	$L__BB656_106;
	cvt.u32.u64 	%r122, %rd245;
	cvt.u32.u64 	%r123, %rd555;
	div.u32 	%r124, %r123, %r122;
	mul.lo.s32 	%r125, %r124, %r122;
	sub.s32 	%r126, %r123, %r125;
	cvt.u64.u32 	%rd554, %r124;
	cvt.u64.u32 	%rd558, %r126;
	bra.uni 	$L__BB656_107;
$L__BB656_106:
	div.s64 	%rd554, %rd555, %rd245;
	mul.lo.s64 	%rd383, %rd554, %rd245;
	sub.s64 	%rd558, %rd555, %rd383;
$L__BB656_107:
	add.s64 	%rd385, %rd1, %rd379;
	ld.global.u64 	%rd386, [%rd385];
	mad.lo.s64 	%rd387, %rd386, %rd558, %rd244;
	add.s64 	%rd563, %rd563, %rd387;
	add.s32 	%r211, %r211, -2;
$L__BB656_108:
	and.b32  	%r127, %r22, 1;
	setp.eq.b32 	%p24, %r127, 1;
	not.pred 	%p25, %p24;
	@%p25 bra 	$L__BB656_113;
	mul.wide.u32 	%rd388, %r211, 8;
	add.s64 	%rd389, %rd2, %rd388;
	ld.global.u64 	%rd256, [%rd389];
	or.b64  	%rd390, %rd554, %rd256;
	and.b64  	%rd391, %rd390, -4294967296;
	setp.ne.s64 	%p26, %rd391, 0;
	@%p26 bra 	$L__BB656_111;
	cvt.u32.u64 	%r128, %rd256;
	cvt.u32.u64 	%r129, %rd554;
	rem.u32 	%r130, %r129, %r128;
	cvt.u64.u32 	%rd562, %r130;
	bra.uni 	$L__BB656_112;
$L__BB656_111:
	rem.s64 	%rd562, %rd554, %rd256;
$L__BB656_112:
	add.s64 	%rd393, %rd1, %rd388;
	ld.global.u64 	%rd394, [%rd393];
	mad.lo.s64 	%rd563, %rd394, %rd562, %rd563;
$L__BB656_113:
	ld.global.u8 	%rs2, [%rd563];
	st.shared.u8 	[%r5], %rs2;
$L__BB656_114:
	bar.sync 	0;
	setp.lt.u32 	%p48, %r213, 66;
	@%p48 bra 	$L__BB656_118;
$L__BB656_115:
	shr.u32 	%r50, %r213, 1;
	setp.ge.u32 	%p49, %r1, %r50;
	@%p49 bra 	$L__BB656_117;
	ld.shared.u8 	%rs6, [%r5];
	add.s32 	%r202, %r5, %r50;
	ld.shared.u8 	%rs7, [%r202];
	add.s16 	%rs8, %rs7, %rs6;
	st.shared.u8 	[%r5], %rs8;
$L__BB656_117:
	bar.sync 	0;
	setp.gt.u32 	%p50, %r213, 131;
	mov.u32 	%r213, %r50;
	@%p50 bra 	$L__BB656_115;
$L__BB656_118:
	setp.gt.u32 	%p51, %r1, 31;
	@%p51 bra 	$L__BB656_121;
	ld.volatile.shared.u8 	%rs9, [%r5];
	ld.volatile.shared.u8 	%rs10, [%r5+32];
	add.s16 	%rs11, %rs10, %rs9;
	st.volatile.shared.u8 	[%r5], %rs11;
	ld.volatile.shared.u8 	%rs12, [%r5];
	ld.volatile.shared.u8 	%rs13, [%r5+16];
	add.s16 	%rs14, %rs13, %rs12;
	st.volatile.shared.u8 	[%r5], %rs14;
	ld.volatile.shared.u8 	%rs15, [%r5];
	ld.volatile.shared.u8 	%rs16, [%r5+8];
	add.s16 	%rs17, %rs16, %rs15;
	st.volatile.shared.u8 	[%r5], %rs17;
	ld.volatile.shared.u8 	%rs18, [%r5];
	ld.volatile.shared.u8 	%rs19, [%r5+4];
	add.s16 	%rs20, %rs19, %rs18;
	st.volatile.shared.u8 	[%r5], %rs20;
	ld.volatile.shared.u8 	%rs21, [%r5];
	ld.volatile.shared.u8 	%rs22, [%r5+2];
	add.s16 	%rs23, %rs22, %rs21;
	st.volatile.shared.u8 	[%r5], %rs23;
	ld.volatile.shared.u8 	%rs24, [%r5];
	ld.volatile.shared.u8 	%rs25, [%r5+1];
	add.s16 	%rs26, %rs25, %rs24;
	st.volatile.shared.u8 	[%r5], %rs26;
	setp.ne.s32 	%p52, %r1, 0;
	@%p52 bra 	$L__BB656_121;
	ld.param.u64 	%rd478, [contiguous_reducel12_u8_param_0];
	ld.shared.u8 	%rs27, [reducel1sdata_u8];
	cvt.u64.u32 	%rd473, %r2;
	mov.u32 	%r203, %ctaid.y;
	cvt.u64.u32 	%rd474, %r203;
	mad.lo.s64 	%rd475, %rd265, %rd474, %rd473;
	cvta.to.global.u64 	%rd476, %rd478;
	add.s64 	%rd477, %rd476, %rd475;
	st.global.u8 	[%rd477], %rs27;
$L__BB656_121:
	ret;

}
	// .globl	contiguous_reducel122_u8
.visible .entry contiguous_reducel122_u8(
	.param .u64 .ptr .align 1 contiguous_reducel122_u8_param_0,
	.param .u64 .ptr .align 1 contiguous_reducel122_u8_param_1,
	.param .u64 contiguous_reducel122_u8_param_2,
	.param .u64 contiguous_reducel122_u8_param_3
)
{
	.reg .pred 	%p<8>;
	.reg .b16 	%rs<28>;
	.reg .b32 	%r<17>;
	.reg .b64 	%rd<23>;

	ld.param.u64 	%rd4, [contiguous_reducel122_u8_param_0];
	ld.param.u64 	%rd7, [contiguous_reducel122_u8_param_1];
	ld.param.u64 	%rd5, [contiguous_reducel122_u8_param_2];
	ld.param.u64 	%rd6, [contiguous_reducel122_u8_param_3];
	cvta.to.global.u64 	%rd1, %rd7;
	mov.u32 	%r1, %tid.x;
	mov.u32 	%r2, %ctaid.x;
	mov.u32 	%r16, %ntid.x;
	mul.lo.s32 	%r8, %r2, %r16;
	shl.b32 	%r9, %r8, 1;
	add.s32 	%r4, %r9, %r1;
	mov.u32 	%r10, reducel1sdata_u8;
	add.s32 	%r5, %r10, %r1;
	mov.b16 	%rs1, 0;
	st.shared.u8 	[%r5], %rs1;
	add.s32 	%r11, %r4, %r16;
	cvt.u64.u32 	%rd2, %r11;
	setp.le.u64 	%p1, %rd5, %rd2;
	@%p1 bra 	$L__BB657_2;
	cvt.u64.u32 	%rd11, %r4;
	mov.u32 	%r13, %ctaid.y;
	cvt.u64.u32 	%rd12, %r13;
	mul.lo.s64 	%rd13, %rd5, %rd12;
	add.s64 	%rd14, %rd13, %rd11;
	add.s64 	%rd15, %rd1, %rd14;
	ld.global.u8 	%rs3, [%rd15];
	add.s64 	%rd16, %rd13, %rd2;
	add.s64 	%rd17, %rd1, %rd16;
	ld.global.u8 	%rs4, [%rd17];
	add.s16 	%rs5, %rs4, %rs3;
	st.shared.u8 	[%r5], %rs5;
	bra.uni 	$L__BB657_4;
$L__BB657_2:
	cvt.u64.u32 	%rd3, %r4;
	setp.le.u64 	%p2, %rd5, %rd3;
	@%p2 bra 	$L__BB657_4;
	mov.u32 	%r12, %ctaid.y;
	cvt.u64.u32 	%rd8, %r12;
	mad.lo.s64 	%rd9, %rd5, %rd8, %rd3;
	add.s64 	%rd10, %rd1, %rd9;
	ld.global.u8 	%rs2, [%rd10];
	st.shared.u8 	[%r5], %rs2;
$L__BB657_4:
	bar.sync 	0;
	setp.lt.u32 	%p3, %r16, 66;
	@%p3 bra 	$L__BB657_8;
$L__BB657_5:
	shr.u32 	%r7, %r16, 1;
	setp.ge.u32 	%p4, %r1, %r7;
	@%p4 bra 	$L__BB657_7;
	ld.shared.u8 	%rs6, [%r5];
	add.s32 	%r14, %r5, %r7;
	ld.shared.u8 	%rs7, [%r14];
	add.s16 	%rs8, %rs7, %rs6;
	st.shared.u8 	[%r5], %rs8;
$L__BB657_7:
	bar.sync 	0;
	setp.gt.u32 	%p5, %r16, 131;
	mov.u32 	%r16, %r7;
	@%p5 bra 	$L__BB657_5;
$L__BB657_8:
	setp.gt.u32 	%p6, %r1, 31;
	@%p6 bra 	$L__BB657_11;
	ld.volatile.shared.u8 	%rs9, [%r5];
	ld.volatile.shared.u8 	%rs10, [%r5+32];
	add.s16 	%rs11, %rs10, %rs9;
	st.volatile.shared.u8 	[%r5], %rs11;
	ld.volatile.shared.u8 	%rs12, [%r5];
	ld.volatile.shared.u8 	%rs13, [%r5+16];
	add.s16 	%rs14, %rs13, %rs12;
	st.volatile.shared.u8 	[%r5], %rs14;
	ld.volatile.shared.u8 	%rs15, [%r5];
	ld.volatile.shared.u8 	%rs16, [%r5+8];
	add.s16 	%rs17, %rs16, %rs15;
	st.volatile.shared.u8 	[%r5], %rs17;
	ld.volatile.shared.u8 	%rs18, [%r5];
	ld.volatile.shared.u8 	%rs19, [%r5+4];
	add.s16 	%rs20, %rs19, %rs18;
	st.volatile.shared.u8 	[%r5], %rs20;
	ld.volatile.shared.u8 	%rs21, [%r5];
	ld.volatile.shared.u8 	%rs22, [%r5+2];
	add.s16 	%rs23, %rs22, %rs21;
	st.volatile.shared.u8 	[%r5], %rs23;
	ld.volatile.shared.u8 	%rs24, [%r5];
	ld.volatile.shared.u8 	%rs25, [%r5+1];
	add.s16 	%rs26, %rs25, %rs24;
	st.volatile.shared.u8 	[%r5], %rs26;
	setp.ne.s32 	%p7, %r1, 0;
	@%p7 bra 	$L__BB657_11;
	ld.shared.u8 	%rs27, [reducel1sdata_u8];
	cvt.u64.u32 	%rd18, %r2;
	mov.u32 	%r15, %ctaid.y;
	cvt.u64.u32 	%rd19, %r15;
	mad.lo.s64 	%rd20, %rd6, %rd19, %rd18;
	cvta.to.global.u64 	%rd21, %rd4;
	add.s64 	%rd22, %rd21, %rd20;
	st.global.u8 	[%rd22], %rs27;
$L__BB657_11:
	ret;

}
	// .globl	contiguous_reducel13_u8
.visible .entry contiguous_reducel13_u8(
	.param .u64 .ptr .align 1 contiguous_reducel13_u8_param_0,
	.param .u64 .ptr .align 1 contiguous_reducel13_u8_param_1,
	.param .u64 .ptr .align 1 contiguous_reducel13_u8_param_2,
	.param .u64 .ptr .align 1 contiguous_reducel13_u8_param_3,
	.param .u64 contiguous_reducel13_u8_param_4,
	.param .u64 contiguous_reducel13_u8_param_5,
	.param .u64 contiguous_reducel13_u8_param_6
)
{
	.reg .pred 	%p<38>;
	.reg .b16 	%rs<56>;
	.reg .b32 	%r<184>;
	.reg .b64 	%rd<306>;

	ld.param.u64 	%rd144, [contiguous_reducel13_u8_param_0];
	ld.param.u64 	%rd145, [contiguous_reducel13_u8_param_1];
	ld.param.u64 	%rd148, [contiguous_reducel13_u8_param_2];
	ld.param.u64 	%rd149, [contiguous_reducel13_u8_param_3];
	ld.param.u64 	%rd146, [contiguous_reducel13_u8_param_4];
	ld.param.u64 	%rd147, [contiguous_reducel13_u8_param_5];
	ld.param.u64 	%rd150, [contiguous_reducel13_u8_param_6];
	cvta.to.global.u64 	%rd1, %rd149;
	cvta.to.global.u64 	%rd2, %rd148;
	mov.u32 	%r1, %tid.y;
	mov.u32 	%r2, %ntid.x;
	mov.u32 	%r3, %tid.x;
	mad.lo.s32 	%r61, %r1, %r2, %r3;
	mov.u32 	%r62, %ctaid.x;
	mad.lo.s32 	%r63, %r62, %r2, %r3;
	mov.u32 	%r4, %ctaid.y;
	mov.u32 	%r5, %ntid.y;
	mad.lo.s32 	%r64, %r4, %r5, %r1;
	mov.u32 	%r65, reducel1sdata_u8;
	add.s32 	%r7, %r65, %r61;
	mov.b16 	%rs16, 0;
	st.shared.u8 	[%r7], %rs16;
	cvt.u64.u32 	%rd3, %r63;
	setp.le.u64 	%p1, %rd147, %rd3;
	cvt.u64.u32 	%rd152, %r64;
	setp.le.u64 	%p2, %rd150, %rd152;
	or.pred  	%p3, %p1, %p2;
	@%p3 bra 	$L__BB658_76;
	cvt.u32.u64 	%r66, %rd3;
	cvt.u32.u64 	%r67, %rd147;
	mad.lo.s32 	%r175, %r64, %r67, %r66;
	cvt.u32.u64 	%r9, %rd146;
	add.s32 	%r174, %r9, -1;
	setp.lt.s32 	%p4, %r174, 0;
	mov.b64 	%rd305, 0;
	@%p4 bra 	$L__BB658_59;
	setp.lt.u32 	%p5, %r174, 7;
	mov.b64 	%rd305, 0;
	@%p5 bra 	$L__BB658_30;
	add.s32 	%r170, %r9, -4;
	and.b32  	%r68, %r9, -8;
	neg.s32 	%r169, %r68;
	mov.b64 	%rd305, 0;
$L__BB658_4:
	.pragma "nounroll";
	add.s32 	%r16, %r170, 3;
	cvt.u64.u32 	%rd5, %r175;
	mul.wide.u32 	%rd157, %r16, 8;
	add.s64 	%rd158, %rd2, %rd157;
	ld.global.u64 	%rd6, [%rd158];
	and.b64  	%rd159, %rd6, -4294967296;
	setp.ne.s64 	%p6, %rd159, 0;
	@%p6 bra 	$L__BB658_6;
	cvt.u32.u64 	%r69, %rd6;
	cvt.u32.u64 	%r70, %rd5;
	div.u32 	%r71, %r70, %r69;
	mul.lo.s32 	%r72, %r71, %r69;
	sub.s32 	%r73, %r70, %r72;
	cvt.u64.u32 	%rd270, %r71;
	cvt.u64.u32 	%rd271, %r73;
	bra.uni 	$L__BB658_7;
$L__BB658_6:
	div.s64 	%rd270, %rd5, %rd6;
	mul.lo.s64 	%rd160, %rd270, %rd6;
	sub.s64 	%rd271, %rd5, %rd160;
$L__BB658_7:
	mul.wide.u32 	%rd161, %r16, 8;
	add.s64 	%rd162, %rd1, %rd161;
	ld.global.u64 	%rd163, [%rd162];
	mad.lo.s64 	%rd13, %rd163, %rd271, %rd305;
	add.s32 	%r17, %r170, 2;
	and.b64  	%rd14, %rd270, 4294967295;
	mul.wide.u32 	%rd164, %r17, 8;
	add.s64 	%rd165, %rd2, %rd164;
	ld.global.u64 	%rd15, [%rd165];
	and.b64  	%rd166, %rd15, -4294967296;
	setp.ne.s64 	%p7, %rd166, 0;
	@%p7 bra 	$L__BB658_9;
	cvt.u32.u64 	%r74, %rd15;
	cvt.u32.u64 	%r75, %rd14;
	div.u32 	%r76, %r75, %r74;
	mul.lo.s32 	%r77, %r76, %r74;
	sub.s32 	%r78, %r75, %r77;
	cvt.u64.u32 	%rd272, %r76;
	cvt.u64.u32 	%rd273, %r78;
	bra.uni 	$L__BB658_10;
$L__BB658_9:
	div.s64 	%rd272, %rd14, %rd15;
	mul.lo.s64 	%rd167, %rd272, %rd15;
	sub.s64 	%rd273, %rd14, %rd167;
$L__BB658_10:
	mul.wide.u32 	%rd168, %r17, 8;
	add.s64 	%rd169, %rd1, %rd168;
	ld.global.u64 	%rd170, [%rd169];
	mad.lo.s64 	%rd22, %rd170, %rd273, %rd13;
	add.s32 	%r18, %r170, 1;
	and.b64  	%rd23, %rd272, 4294967295;
	mul.wide.u32 	%rd171, %r18, 8;
	add.s64 	%rd172, %rd2, %rd171;
	ld.global.u64 	%rd24, [%rd172];
	and.b64  	%rd173, %rd24, -4294967296;
	setp.ne.s64 	%p8, %rd173, 0;
	@%p8 bra 	$L__BB658_12;
	cvt.u32.u64 	%r79, %rd24;
	cvt.u32.u64 	%r80, %rd23;
	div.u32 	%r81, %r80, %r79;
	mul.lo.s32 	%r82, %r81, %r79;
	sub.s32 	%r83, %r80, %r82;
	cvt.u64.u32 	%rd274, %r81;
	cvt.u64.u32 	%rd275, %r83;
	bra.uni 	$L__BB658_13;
$L__BB658_12:
	div.s64 	%rd274, %rd23, %rd24;
	mul.lo.s64 	%rd174, %rd274, %rd24;
	sub.s64 	%rd275, %rd23, %rd174;
$L__BB658_13:
	mul.wide.u32 	%rd175, %r18, 8;
	add.s64 	%rd176, %rd1, %rd175;
	ld.global.u64 	%rd177, [%rd176];
	mad.lo.s64 	%rd31, %rd177, %rd275, %rd22;
	and.b64  	%rd32, %rd274, 4294967295;
	mul.wide.u32 	%rd178, %r170, 8;
	add.s64 	%rd179, %rd2, %rd178;
	ld.global.u64 	%rd33, [%rd179];
	and.b64  	%rd180, %rd33, -4294967296;
	setp.ne.s64 	%p9, %rd180, 0;
	@%p9 bra 	$L__BB658_15;
	cvt.u32.u64 	%r84, %rd33;
	cvt.u32.u64 	%r85, %rd32;
	div.u32 	%r86, %r85, %r84;
	mul.lo.s32 	%r87, %r86, %r84;
	sub.s32 	%r88, %r85, %r87;
	cvt.u64.u32 	%rd276, %r86;
	cvt.u64.u32 	%rd277, %r88;
	bra.uni 	$L__BB658_16;
$L__BB658_15:
	div.s64 	%rd276, %rd32, %rd33;
	mul.lo.s64 	%rd181, %rd276, %rd33;
	sub.s64 	%rd277, %rd32, %rd181;
$L__BB658_16:
	mul.wide.u32 	%rd182, %r170, 8;
	add.s64 	%rd183, %rd1, %rd182;
	ld.global.u64 	%rd184, [%rd183];
	mad.lo.s64 	%rd40, %rd184, %rd277, %rd31;
	add.s32 	%r19, %r170, -1;
	and.b64  	%rd41, %rd276, 4294967295;
	mul.wide.u32 	%rd185, %r19, 8;
	add.s64 	%rd186, %rd2, %rd185;
	ld.global.u64 	%rd42, [%rd186];
	and.b64  	%rd187, %rd42, -4294967296;
	setp.ne.s64 	%p10, %rd187, 0;
	@%p10 bra 	$L__BB658_18;
	cvt.u32.u64 	%r89, %rd42;
	cvt.u32.u64 	%r90, %rd41;
	div.u32 	%r91, %r90, %r89;
	mul.lo.s32 	%r92, %r91, %r89;
	sub.s32 	%r93, %r90, %r92;
	cvt.u64.u32 	%rd278, %r91;
	cvt.u64.u32 	%rd279, %r93;
	bra.uni 	$L__BB658_19;
$L__BB658_18:
	div.s64 	%rd278, %rd41, %rd42;
	mul.lo.s64 	%rd188, %rd278, %rd42;
	sub.s64 	%rd279, %rd41, %rd188;
$L__BB658_19:
	mul.wide.u32 	%rd189, %r19, 8;
	add.s64 	%rd190, %rd1, %rd189;
	ld.global.u64 	%rd191, [%rd190];
	mad.lo.s64 	%rd49, %rd191, %rd279, %rd40;
	add.s32 	%r20, %r170, -2;
	and.b64  	%rd50, %rd278, 4294967295;
	mul.wide.u32 	%rd192, %r20, 8;
	add.s64 	%rd193, %rd2, %rd192;
	ld.global.u64 	%rd51, [%rd193];
	and.b64  	%rd194, %rd51, -4294967296;
	setp.ne.s64 	%p11, %rd194, 0;
	@%p11 bra 	$L__BB658_21;
	cvt.u32.u64 	%r94, %rd51;
	cvt.u32.u64 	%r95, %rd50;
	div.u32 	%r96, %r95, %r94;
	mul.lo.s32 	%r97, %r96, %r94;
	sub.s32 	%r98, %r95, %r97;
	cvt.u64.u32 	%rd280, %r96;
	cvt.u64.u32 	%rd281, %r98;
	bra.uni 	$L__BB658_22;
$L__BB658_21:
	div.s64 	%rd280, %rd50, %rd51;
	mul.lo.s64 	%rd195, %rd280, %rd51;
	sub.s64 	%rd281, %rd50, %rd195;
$L__BB658_22:
	mul.wide.u32 	%rd196, %r20, 8;
	add.s64 	%rd197, %rd1, %rd196;
	ld.global.u64 	%rd198, [%rd197];
	mad.lo.s64 	%rd58, %rd198, %rd281, %rd49;
	add.s32 	%r21, %r170, -3;
	and.b64  	%rd59, %rd280, 4294967295;
	mul.wide.u32 	%rd199, %r21, 8;
	add.s64 	%rd200, %rd2, %rd199;
	ld.global.u64 	%rd60, [%rd200];
	and.b64  	%rd201, %rd60, -4294967296;
	setp.ne.s64 	%p12, %rd201, 0;
	@%p12 bra 	$L__BB658_24;
	cvt.u32.u64 	%r99, %rd60;
	cvt.u32.u64 	%r100, %rd59;
	div.u32 	%r101, %r100, %r99;
	mul.lo.s32 	%r102, %r101, %r99;
	sub.s32 	%r103, %r100, %r102;
	cvt.u64.u32 	%rd282, %r101;
	cvt.u64.u32 	%rd283, %r103;
	bra.uni 	$L__BB658_25;
$L__BB658_24:
	div.s64 	%rd282, %rd59, %rd60;
	mul.lo.s64 	%rd202, %rd282, %rd60;
	sub.s64 	%rd283, %rd59, %rd202;
$L__BB658_25:
	mul.wide.u32 	%rd203, %r21, 8;
	add.s64 	%rd204, %rd1, %rd203;
	ld.global.u64 	%rd205, [%rd204];
	mad.lo.s64 	%rd67, %rd205, %rd283, %rd58;
	and.b64  	%rd68, %rd282, 4294967295;
	add.s32 	%r104, %r170, -4;
	mul.wide.u32 	%rd206, %r104, 8;
	add.s64 	%rd207, %rd2, %rd206;
	ld.global.u64 	%rd69, [%rd207];
	and.b64  	%rd208, %rd69, -4294967296;
	setp.ne.s64 	%p13, %rd208, 0;
	@%p13 bra 	$L__BB658_27;
	cvt.u32.u64 	%r105, %rd69;
	cvt.u32.u64 	%r106, %rd68;
	div.u32 	%r107, %r106, %r105;
	mul.lo.s32 	%r108, %r107, %r105;
	sub.s32 	%r109, %r106, %r108;
	cvt.u64.u32 	%rd284, %r107;
	cvt.u64.u32 	%rd285, %r109;
	bra.uni 	$L__BB658_28;
$L__BB658_27:
	div.s64 	%rd284, %rd68, %rd69;
	mul.lo.s64 	%rd209, %rd284, %rd69;
	sub.s64 	%rd285, %rd68, %rd209;
$L__BB658_28:
	mul.wide.u32 	%rd210, %r104, 8;
	add.s64 	%rd211, %rd1, %rd210;
	ld.global.u64 	%rd212, [%rd211];
	mad.lo.s64 	%rd305, %rd212, %rd285, %rd67;
	cvt.u32.u64 	%r175, %rd284;
	add.s32 	%r170, %r170, -8;
	add.s32 	%r169, %r169, 8;
	setp.ne.s32 	%p14, %r169, 0;
	@%p14 bra 	$L__BB658_4;
	add.s32 	%r174, %r170, 3;
$L__BB658_30:
	and.b32  	%r28, %r9, 7;
	setp.eq.s32 	%p15, %r28, 0;
	@%p15 bra 	$L__BB658_59;
	and.b32  	%r29, %r9, 3;
	setp.lt.u32 	%p16, %r28, 4;
	@%p16 bra 	$L__BB658_45;
	cvt.u64.u32 	%rd79, %r175;
	mul.wide.u32 	%rd214, %r174, 8;
	add.s64 	%rd215, %rd2, %rd214;
	ld.global.u64 	%rd80, [%rd215];
	and.b64  	%rd216, %rd80, -4294967296;
	setp.ne.s64 	%p17, %rd216, 0;
	@%p17 bra 	$L__BB658_34;
	cvt.u32.u64 	%r111, %rd80;
	cvt.u32.u64 	%r112, %rd79;
	div.u32 	%r113, %r112, %r111;
	mul.lo.s32 	%r114, %r113, %r111;
	sub.s32 	%r115, %r112, %r114;
	cvt.u64.u32 	%rd288, %r113;
	cvt.u64.u32 	%rd289, %r115;
	bra.uni 	$L__BB658_35;
$L__BB658_34:
	div.s64 	%rd288, %rd79, %rd80;
	mul.lo.s64 	%rd217, %rd288, %rd80;
	sub.s64 	%rd289, %rd79, %rd217;
$L__BB658_35:
	mul.wide.u32 	%rd218, %r174, 8;
	add.s64 	%rd219, %rd1, %rd218;
	ld.global.u64 	%rd220, [%rd219];
	mad.lo.s64 	%rd87, %rd220, %rd289, %rd305;
	add.s32 	%r30, %r174, -1;
	and.b64  	%rd88, %rd288, 4294967295;
	mul.wide.u32 	%rd221, %r30, 8;
	add.s64 	%rd222, %rd2, %rd221;
	ld.global.u64 	%rd89, [%rd222];
	and.b64  	%rd223, %rd89, -4294967296;
	setp.ne.s64 	%p18, %rd223, 0;
	@%p18 bra 	$L__BB658_37;
	cvt.u32.u64 	%r116, %rd89;
	cvt.u32.u64 	%r117, %rd88;
	div.u32 	%r118, %r117, %r116;
	mul.lo.s32 	%r119, %r118, %r116;
	sub.s32 	%r120, %r117, %r119;
	cvt.u64.u32 	%rd290, %r118;
	cvt.u64.u32 	%rd291, %r120;
	bra.uni 	$L__BB658_38;
$L__BB658_37:
	div.s64 	%rd290, %rd88, %rd89;
	mul.lo.s64 	%rd224, %rd290, %rd89;
	sub.s64 	%rd291, %rd88, %rd224;
$L__BB658_38:
	mul.wide.u32 	%rd225, %r30, 8;
	add.s64 	%rd226, %rd1, %rd225;
	ld.global.u64 	%rd227, [%rd226];
	mad.lo.s64 	%rd96, %rd227, %rd291, %rd87;
	add.s32 	%r31, %r174, -2;
	and.b64  	%rd97, %rd290, 4294967295;
	mul.wide.u32 	%rd228, %r31, 8;
	add.s64 	%rd229, %rd2, %rd228;
	ld.global.u64 	%rd98, [%rd229];
	and.b64  	%rd230, %rd98, -4294967296;
	setp.ne.s64 	%p19, %rd230, 0;
	@%p19 bra 	$L__BB658_40;
	cvt.u32.u64 	%r121, %rd98;
	cvt.u32.u64 	%r122, %rd97;
	div.u32 	%r123, %r122, %r121;
	mul.lo.s32 	%r124, %r123, %r121;
	sub.s32 	%r125, %r122, %r124;
	cvt.u64.u32 	%rd292, %r123;
	cvt.u64.u32 	%rd293, %r125;
	bra.uni 	$L__BB658_41;
$L__BB658_40:
	div.s64 	%rd292, %rd97, %rd98;
	mul.lo.s64 	%rd231, %rd292, %rd98;
	sub.s64 	%rd293, %rd97, %rd231;
$L__BB658_41:
	mul.wide.u32 	%rd232, %r31, 8;
	add.s64 	%rd233, %rd1, %rd232;
	ld.global.u64 	%rd234, [%rd233];
	mad.lo.s64 	%rd105, %rd234, %rd293, %rd96;
	add.s32 	%r32, %r174, -3;
	and.b64  	%rd106, %rd292, 4294967295;
	mul.wide.u32 	%rd235, %r32, 8;
	add.s64 	%rd236, %rd2, %rd235;
	ld.global.u64 	%rd107, [%rd236];
	and.b64  	%rd237, %rd107, -4294967296;
	setp.ne.s64 	%p20, %rd237, 0;
	@%p20 bra 	$L__BB658_43;
	cvt.u32.u64 	%r126, %rd107;
	cvt.u32.u64 	%r127, %rd106;
	div.u32 	%r128, %r127, %r126;
	mul.lo.s32 	%r129, %r128, %r126;
	sub.s32 	%r130, %r127, %r129;
	cvt.u64.u32 	%rd294, %r128;
	cvt.u64.u32 	%rd295, %r130;
	bra.uni 	$L__BB658_44;
$L__BB658_43:
	div.s64 	%rd294, %rd106, %rd107;
	mul.lo.s64 	%rd238, %rd294, %rd107;
	sub.s64 	%rd295, %rd106, %rd238;
$L__BB658_44:
	mul.wide.u32 	%rd239, %r32, 8;
	add.s64 	%rd240, %rd1, %rd239;
	ld.global.u64 	%rd241, [%rd240];
	mad.lo.s64 	%rd305, %rd241, %rd295, %rd105;
	cvt.u32.u64 	%r175, %rd294;
	add.s32 	%r174, %r174, -4;
$L__BB658_45:
	setp.eq.s32 	%p21, %r29, 0;
	@%p21 bra 	$L__BB658_59;
	setp.eq.s32 	%p22, %r29, 1;
	@%p22 bra 	$L__BB658_54;
	cvt.u64.u32 	%rd117, %r175;
	mul.wide.u32 	%rd243, %r174, 8;
	add.s64 	%rd244, %rd2, %rd243;
	ld.global.u64 	%rd118, [%rd244];
	and.b64  	%rd245, %rd118, -4294967296;
	setp.ne.s64 	%p23, %rd245, 0;
	@%p23 bra 	$L__BB658_49;
	cvt.u32.u64 	%r131, %rd118;
	cvt.u32.u64 	%r132, %rd117;
	div.u32 	%r133, %r132, %r131;
	mul.lo.s32 	%r134, %r133, %r131;
	sub.s32 	%r135, %r132, %r134;
	cvt.u64.u32 	%rd298, %r133;
	cvt.u64.u32 	%rd299, %r135;
	bra.uni 	$L__BB658_50;
$L__BB658_49:
	div.s64 	%rd298, %rd117, %rd118;
	mul.lo.s64 	%rd246, %rd298, %rd118;
	sub.s64 	%rd299, %rd117, %rd246;
$L__BB658_50:
	add.s64 	%rd248, %rd1, %rd243;
	ld.global.u64 	%rd249, [%rd248];
	mad.lo.s64 	%rd125, %rd249, %rd299, %rd305;
	add.s32 	%r37, %r174, -1;
	and.b64  	%rd126, %rd298, 4294967295;
	mul.wide.u32 	%rd250, %r37, 8;
	add.s64 	%rd251, %rd2, %rd250;
	ld.global.u64 	%rd127, [%rd251];
	and.b64  	%rd252, %rd127, -4294967296;
	setp.ne.s64 	%p24, %rd252, 0;
	@%p24 bra 	$L__BB658_52;
	cvt.u32.u64 	%r136, %rd127;
	cvt.u32.u64 	%r137, %rd126;
	div.u32 	%r138, %r137, %r136;
	mul.lo.s32 	%r139, %r138, %r136;
	sub.s32 	%r140, %r137, %r139;
	cvt.u64.u32 	%rd300, %r138;
	cvt.u64.u32 	%rd301, %r140;
	bra.uni 	$L__BB658_53;
$L__BB658_52:
	div.s64 	%rd300, %rd126, %rd127;
	mul.lo.s64 	%rd253, %rd300, %rd127;
	sub.s64 	%rd301, %rd126, %rd253;
$L__BB658_53:
	add.s64 	%rd255, %rd1, %rd250;
	ld.global.u64 	%rd256, [%rd255];
	mad.lo.s64 	%rd305, %rd256, %rd301, %rd125;
	cvt.u32.u64 	%r175, %rd300;
	add.s32 	%r174, %r174, -2;
$L__BB658_54:
	and.b32  	%r141, %r9, 1;
	setp.eq.b32 	%p25, %r141, 1;
	not.pred 	%p26, %p25;
	@%p26 bra 	$L__BB658_59;
	cvt.u64.u32 	%rd137, %r175;
	mul.wide.u32 	%rd257, %r174, 8;
	add.s64 	%rd258, %rd2, %rd257;
	ld.global.u64 	%rd138, [%rd258];
	and.b64  	%rd259, %rd138, -4294967296;
	setp.ne.s64 	%p27, %rd259, 0;
	@%p27 bra 	$L__BB658_57;
	cvt.u32.u64 	%r142, %rd138;
	cvt.u32.u64 	%r143, %rd137;
	rem.u32 	%r144, %r143, %r142;
	cvt.u64.u32 	%rd304, %r144;
	bra.uni 	$L__BB658_58;
$L__BB658_57:
	rem.s64 	%rd304, %rd137, %rd138;
$L__BB658_58:
	add.s64 	%rd261, %rd1, %rd257;
	ld.global.u64 	%rd262, [%rd261];
	mad.lo.s64 	%rd305, %rd262, %rd304, %rd305;
$L__BB658_59:
	cvta.to.global.u64 	%rd263, %rd145;
	add.s64 	%rd264, %rd263, %rd305;
	ld.global.u8 	%rs17, [%rd264];
	st.shared.u8 	[%r7], %rs17;
	bar.sync 	0;
	setp.ne.s32 	%p28, %r1, 0;
	@%p28 bra 	$L__BB658_76;
	setp.gt.u32 	%p29, %r5, 1;
	@%p29 bra 	$L__BB658_62;
	mov.u32 	%r145, reducel1sdata_u8;
	add.s32 	%r146, %r145, %r3;
	ld.shared.u8 	%rs54, [%r146];
	bra.uni 	$L__BB658_75;
$L__BB658_62:
	mov.u32 	%r148, reducel1sdata_u8;
	add.s32 	%r42, %r148, %r3;
	ld.shared.u8 	%rs54, [%r42];
	add.s32 	%r43, %r5, -1;
	add.s32 	%r149, %r5, -2;
	and.b32  	%r44, %r43, 7;
	setp.lt.u32 	%p30, %r149, 7;
	mov.b32 	%r182, 1;
	@%p30 bra 	$L__BB658_66;
	and.b32  	%r151, %r43, -8;
	neg.s32 	%r180, %r151;
	add.s32 	%r152, %r3, %r2;
	add.s32 	%r178, %r148, %r152;
	shl.b32 	%r47, %r2, 3;
	mov.b32 	%r179, 0;
$L__BB658_64:
	.pragma "nounroll";
	ld.shared.u8 	%rs19, [%r178];
	add.s16 	%rs20, %rs19, %rs54;
	add.s32 	%r154, %r178, %r2;
	ld.shared.u8 	%rs21, [%r154];
	add.s16 	%rs22, %rs21, %rs20;
	add.s32 	%r155, %r154, %r2;
	ld.shared.u8 	%rs23, [%r155];
	add.s16 	%rs24, %rs23, %rs22;
	add.s32 	%r156, %r155, %r2;
	ld.shared.u8 	%rs25, [%r156];
	add.s16 	%rs26, %rs25, %rs24;
	add.s32 	%r157, %r156, %r2;
	ld.shared.u8 	%rs27, [%r157];
	add.s16 	%rs28, %rs27, %rs26;
	add.s32 	%r158, %r157, %r2;
	ld.shared.u8 	%rs29, [%r158];
	add.s16 	%rs30, %rs29, %rs28;
	add.s32 	%r159, %r158, %r2;
	ld.shared.u8 	%rs31, [%r159];
	add.s16 	%rs32, %rs31, %rs30;
	add.s32 	%r160, %r159, %r2;
	ld.shared.u8 	%rs33, [%r160];
	add.s16 	%rs54, %rs33, %rs32;
	add.s32 	%r180, %r180, 8;
	add.s32 	%r179, %r179, 8;
	add.s32 	%r178, %r178, %r47;
	setp.ne.s32 	%p31, %r180, 0;
	@%p31 bra 	$L__BB658_64;
	add.s32 	%r182, %r179, 1;
$L__BB658_66:
	setp.eq.s32 	%p32, %r44, 0;
	@%p32 bra 	$L__BB658_74;
	and.b32  	%r56, %r43, 3;
	setp.lt.u32 	%p33, %r44, 4;
	@%p33 bra 	$L__BB658_69;
	mad.lo.s32 	%r161, %r182, %r2, %r42;
	ld.shared.u8 	%rs35, [%r161];
	add.s16 	%rs36, %rs35, %rs54;
	add.s32 	%r162, %r161, %r2;
	ld.shared.u8 	%rs37, [%r162];
	add.s16 	%rs38, %rs37, %rs36;
	add.s32 	%r163, %r162, %r2;
	ld.shared.u8 	%rs39, [%r163];
	add.s16 	%rs40, %rs39, %rs38;
	add.s32 	%r164, %r163, %r2;
	ld.shared.u8 	%rs41, [%r164];
	add.s16 	%rs54, %rs41, %rs40;
	add.s32 	%r182, %r182, 4;
$L__BB658_69:
	setp.eq.s32 	%p34, %r56, 0;
	@%p34 bra 	$L__BB658_74;
	setp.eq.s32 	%p35, %r56, 1;
	@%p35 bra 	$L__BB658_72;
	mad.lo.s32 	%r165, %r182, %r2, %r42;
	ld.shared.u8 	%rs43, [%r165];
	add.s16 	%rs44, %rs43, %rs54;
	add.s32 	%r166, %r165, %r2;
	ld.shared.u8 	%rs45, [%r166];
	add.s16 	%rs54, %rs45, %rs44;
	add.s32 	%r182, %r182, 2;
$L__BB658_72:
	and.b32  	%r167, %r43, 1;
	setp.eq.b32 	%p36, %r167, 1;
	not.pred 	%p37, %p36;
	@%p37 bra 	$L__BB658_74;
	mad.lo.s32 	%r168, %r182, %r2, %r42;
	ld.shared.u8 	%rs46, [%r168];
	add.s16 	%rs54, %rs46, %rs54;
$L__BB658_74:
	st.shared.u8 	[%r42], %rs54;
$L__BB658_75:
	cvt.u64.u32 	%rd265, %r4;
	mad.lo.s64 	%rd266, %rd147, %rd265, %rd3;
	cvta.to.global.u64 	%rd267, %rd144;
	add.s64 	%rd268, %rd267, %rd266;
	st.global.u8 	[%rd268], %rs54;
$L__BB658_76:
	ret;

}
	// .globl	contiguous_reducel133_u8
.visible .entry contiguous_reducel133_u8(
	.param .u64 .ptr .align 1 contiguous_reducel133_u8_param_0,
	.param .u64 .ptr .align 1 contiguous_reducel133_u8_param_1,
	.param .u64 contiguous_reducel133_u8_param_2,
	.param .u64 contiguous_reducel133_u8_param_3,
	.param .u64 contiguous_reducel133_u8_param_4
)
{
	.reg .pred 	%p<14>;
	.reg .b16 	%rs<56>;
	.reg .b32 	%r<65>;
	.reg .b64 	%rd<15>;

	ld.param.u64 	%rd2, [contiguous_reducel133_u8_param_0];
	ld.param.u64 	%rd3, [contiguous_reducel133_u8_param_1];
	ld.param.u64 	%rd4, [contiguous_reducel133_u8_param_3];
	ld.param.u64 	%rd5, [contiguous_reducel133_u8_param_4];
	mov.u32 	%r1, %tid.y;
	mov.u32 	%r2, %ntid.x;
	mov.u32 	%r3, %tid.x;
	mad.lo.s32 	%r27, %r1, %r2, %r3;
	mov.u32 	%r28, %ctaid.x;
	mad.lo.s32 	%r29, %r28, %r2, %r3;
	mov.u32 	%r4, %ctaid.y;
	mov.u32 	%r5, %ntid.y;
	mad.lo.s32 	%r30, %r4, %r5, %r1;
	mov.u32 	%r31, reducel1sdata_u8;
	add.s32 	%r7, %r31, %r27;
	mov.b16 	%rs16, 0;
	st.shared.u8 	[%r7], %rs16;
	cvt.u64.u32 	%rd1, %r29;
	setp.le.u64 	%p1, %rd4, %rd1;
	cvt.u64.u32 	%rd7, %r30;
	setp.le.u64 	%p2, %rd5, %rd7;
	or.pred  	%p3, %p1, %p2;
	@%p3 bra 	$L__BB659_18;
	cvt.u32.u64 	%r32, %rd1;
	cvta.to.global.u64 	%rd8, %rd3;
	cvt.u32.u64 	%r33, %rd4;
	mad.lo.s32 	%r34, %r30, %r33, %r32;
	cvt.u64.u32 	%rd9, %r34;
	add.s64 	%rd10, %rd8, %rd9;
	ld.global.u8 	%rs17, [%rd10];
	st.shared.u8 	[%r7], %rs17;
	bar.sync 	0;
	setp.ne.s32 	%p4, %r1, 0;
	@%p4 bra 	$L__BB659_18;
	setp.gt.u32 	%p5, %r5, 1;
	@%p5 bra 	$L__BB659_4;
	add.s32 	%r36, %r31, %r3;
	ld.shared.u8 	%rs54, [%r36];
	bra.uni 	$L__BB659_17;
$L__BB659_4:
	add.s32 	%r8, %r31, %r3;
	ld.shared.u8 	%rs54, [%r8];
	add.s32 	%r9, %r5, -1;
	add.s32 	%r39, %r5, -2;
	and.b32  	%r10, %r9, 7;
	setp.lt.u32 	%p6, %r39, 7;
	mov.b32 	%r63, 1;
	@%p6 bra 	$L__BB659_8;
	and.b32  	%r41, %r9, -8;
	neg.s32 	%r61, %r41;
	add.s32 	%r42, %r3, %r2;
	add.s32 	%r59, %r31, %r42;
	shl.b32 	%r13, %r2, 3;
	mov.b32 	%r60, 0;
$L__BB659_6:
	.pragma "nounroll";
	ld.shared.u8 	%rs19, [%r59];
	add.s16 	%rs20, %rs19, %rs54;
	add.s32 	%r44, %r59, %r2;
	ld.shared.u8 	%rs21, [%r44];
	add.s16 	%rs22, %rs21, %rs20;
	add.s32 	%r45, %r44, %r2;
	ld.shared.u8 	%rs23, [%r45];
	add.s16 	%rs24, %rs23, %rs22;
	add.s32 	%r46, %r45, %r2;
	ld.shared.u8 	%rs25, [%r46];
	add.s16 	%rs26, %rs25, %rs24;
	add.s32 	%r47, %r46, %r2;
	ld.shared.u8 	%rs27, [%r47];
	add.s16 	%rs28, %rs27, %rs26;
	add.s32 	%r48, %r47, %r2;
	ld.shared.u8 	%rs29, [%r48];
	add.s16 	%rs30, %rs29, %rs28;
	add.s32 	%r49, %r48, %r2;
	ld.shared.u8 	%rs31, [%r49];
	add.s16 	%rs32, %rs31, %rs30;
	add.s32 	%r50, %r49, %r2;
	ld.shared.u8 	%rs33, [%r50];
	add.s16 	%rs54, %rs33, %rs32;
	add.s32 	%r61, %r61, 8;
	add.s32 	%r60, %r60, 8;
	add.s32 	%r59, %r59, %r13;
	setp.ne.s32 	%p7, %r61, 0;
	@%p7 bra 	$L__BB659_6;
	add.s32 	%r63, %r60, 1;
$L__BB659_8:
	setp.eq.s32 	%p8, %r10, 0;
	@%p8 bra 	$L__BB659_16;
	and.b32  	%r22, %r9, 3;
	setp.lt.u32 	%p9, %r10, 4;
	@%p9 bra 	$L__BB659_11;
	mad.lo.s32 	%r51, %r63, %r2, %r8;
	ld.shared.u8 	%rs35, [%r51];
	add.s16 	%rs36, %rs35, %rs54;
	add.s32 	%r52, %r51, %r2;
	ld.shared.u8 	%rs37, [%r52];
	add.s16 	%rs38, %rs37, %rs36;
	add.s32 	%r53, %r52, %r2;
	ld.shared.u8 	%rs39, [%r53];
	add.s16 	%rs40, %rs39, %rs38;
	add.s32 	%r54, %r53, %r2;
	ld.shared.u8 	%rs41, [%r54];
	add.s16 	%rs54, %rs41, %rs40;
	add.s32 	%r63, %r63, 4;
$L__BB659_11:
	setp.eq.s32 	%p10, %r22, 0;
	@%p10 bra 	$L__BB659_16;
	setp.eq.s32 	%p11, %r22, 1;
	@%p11 bra 	$L__BB659_14;
	mad.lo.s32 	%r55, %r63, %r2, %r8;
	ld.shared.u8 	%rs43, [%r55];
	add.s16 	%rs44, %rs43, %rs54;
	add.s32 	%r56, %r55, %r2;
	ld.shared.u8 	%rs45, [%r56];
	add.s16 	%rs54, %rs45, %rs44;
	add.s32 	%r63, %r63, 2;
$L__BB659_14:
	and.b32  	%r57, %r9, 1;
	setp.eq.b32 	%p12, %r57, 1;
	not.pred 	%p13, %p12;
	@%p13 bra 	$L__BB659_16;
	mad.lo.s32 	%r58, %r63, %r2, %r8;
	ld.shared.u8 	%rs46, [%r58];
	add.s16 	%rs54, %rs46, %rs54;
$L__BB659_16:
	st.shared.u8 	[%r8], %rs54;
$L__BB659_17:
	cvt.u64.u32 	%rd11, %r4;
	mad.lo.s64 	%rd12, %rd4, %rd11, %rd1;
	cvta.to.global.u64 	%rd13, %rd2;
	add.s64 	%rd14, %rd13, %rd12;
	st.global.u8 	[%rd14], %rs54;
$L__BB659_18:
	ret;

}
	// .globl	contiguous_reducel1_u16
.visible .entry contiguous_reducel1_u16(
	.param .u64 .ptr .align 1 contiguous_reducel1_u16_param_0,
	.param .u64 .ptr .align 1 contiguous_reducel1_u16_param_1,
	.param .u64 contiguous_reducel1_u16_param_2
)
{
	.reg .pred 	%p<8>;
	.reg .b16 	%rs<28>;
	.reg .b32 	%r<16>;
	.reg .b64 	%rd<16>;

	ld.param.u64 	%rd4, [contiguous_reducel1_u16_param_0];
	ld.param.u64 	%rd6, [contiguous_reducel1_u16_param_1];
	ld.param.u64 	%rd5, [contiguous_reducel1_u16_param_2];
	cvta.to.global.u64 	%rd1, %rd6;
	mov.u32 	%r1, %tid.x;
	mov.u32 	%r2, %ctaid.x;
	mov.u32 	%r15, %ntid.x;
	mul.lo.s32 	%r8, %r2, %r15;
	shl.b32 	%r9, %r8, 1;
	add.s32 	%r4, %r9, %r1;
	shl.b32 	%r10, %r1, 1;
	mov.u32 	%r11, reducel1sdata_u16;
	add.s32 	%r5, %r11, %r10;
	mov.b16 	%rs1, 0;
	st.shared.u16 	[%r5], %rs1;
	add.s32 	%r12, %r4, %r15;
	cvt.u64.u32 	%rd2, %r12;
	setp.le.u64 	%p1, %rd5, %rd2;
	@%p1 bra 	$L__BB660_2;
	mul.wide.u32 	%rd9, %r4, 2;
	add.s64 	%rd10, %rd1, %rd9;
	ld.global.u16 	%rs3, [%rd10];
	shl.b64 	%rd11, %rd2, 1;
	add.s64 	%rd12, %rd1, %rd11;
	ld.global.u16 	%rs4, [%rd12];
	add.s16 	%rs5, %rs4, %rs3;
	st.shared.u16 	[%r5], %rs5;
	bra.uni 	$L__BB660_4;
$L__BB660_2:
	cvt.u64.u32 	%rd3, %r4;
	setp.le.u64 	%p2, %rd5, %rd3;
	@%p2 bra 	$L__BB660_4;
	shl.b64 	%rd7, %rd3, 1;
	add.s64 	%rd8, %rd1, %rd7;
	ld.global.u16 	%rs2, [%rd8];
	st.shared.u16 	[%r5], %rs2;
$L__BB660_4:
	bar.sync 	0;
	setp.lt.u32 	%p3, %r15, 66;
	@%p3 bra 	$L__BB660_8;
$L__BB660_5:
	shr.u32 	%r7, %r15, 1;
	setp.ge.u32 	%p4, %r1, %r7;
	@%p4 bra 	$L__BB660_7;
	ld.shared.u16 	%rs6, [%r5];
	and.b32  	%r13, %r15, 2046;
	add.s32 	%r14, %r5, %r13;
	ld.shared.u16 	%rs7, [%r14];
	add.s16 	%rs8, %rs7, %rs6;
	st.shared.u16 	[%r5], %rs8;
$L__BB660_7:
	bar.sync 	0;
	setp.gt.u32 	%p5, %r15, 131;
	mov.u32 	%r15, %r7;
	@%p5 bra 	$L__BB660_5;
$L__BB660_8:
	setp.gt.u32 	%p6, %r1, 31;
	@%p6 bra 	$L__BB660_11;
	ld.volatile.shared.u16 	%rs9, [%r5];
	ld.volatile.shared.u16 	%rs10, [%r5+64];
	add.s16 	%rs11, %rs10, %rs9;
	st.volatile.shared.u16 	[%r5], %rs11;
	ld.volatile.shared.u16 	%rs12, [%r5];
	ld.volatile.shared.u16 	%rs13, [%r5+32];
	add.s16 	%rs14, %rs13, %rs12;
	st.volatile.shared.u16 	[%r5], %rs14;
	ld.volatile.shared.u16 	%rs15, [%r5];
	ld.volatile.shared.u16 	%rs16, [%r5+16];
	add.s16 	%rs17, %rs16, %rs15;
	st.volatile.shared.u16 	[%r5], %rs17;
	ld.volatile.shared.u16 	%rs18, [%r5];
	ld.volatile.shared.u16 	%rs19, [%r5+8];
	add.s16 	%rs20, %rs19, %rs18;
	st.volatile.shared.u16 	[%r5], %rs20;
	ld.volatile.shared.u16 	%rs21, [%r5];
	ld.volatile.shared.u16 	%rs22, [%r5+4];
	add.s16 	%rs23, %rs22, %rs21;
	st.volatile.shared.u16 	[%r5], %rs23;
	ld.volatile.shared.u16 	%rs24, [%r5];
	ld.volatile.shared.u16 	%rs25, [%r5+2];
	add.s16 	%rs26, %rs25, %rs24;
	st.volatile.shared.u16 	[%r5], %rs26;
	setp.ne.s32 	%p7, %r1, 0;
	@%p7 bra 	$L__BB660_11;
	ld.shared.u16 	%rs27, [reducel1sdata_u16];
	cvta.to.global.u64 	%rd13, %rd4;
	mul.wide.u32 	%rd14, %r2, 2;
	add.s64 	%rd15, %rd13, %rd14;
	st.global.u16 	[%rd15], %rs27;
$L__BB660_11:
	ret;

}
	// .globl	uncontiguous_reducel1_u16
.visible .entry uncontiguous_reducel1_u16(
	.param .u64 .ptr .align 1 uncontiguous_reducel1_u16_param_0,
	.param .u64 .ptr .align 1 uncontiguous_reducel1_u16_param_1,
	.param .u64 .ptr .align 1 uncontiguous_reducel1_u16_param_2,
	.param .u64 .ptr .align 1 uncontiguous_reducel1_u16_param_3,
	.param .u64 uncontiguous_reducel1_u16_param_4,
	.param .u64 uncontiguous_reducel1_u16_param_5
)
{
	.reg .pred 	%p<53>;
	.reg .b16 	%rs<28>;
	.reg .b32 	%r<212>;
	.reg .b64 	%rd<558>;

	ld.param.u64 	%rd260, [uncontiguous_reducel1_u16_param_0];
	ld.param.u64 	%rd263, [uncontiguous_reducel1_u16_param_1];
	ld.param.u64 	%rd264, [uncontiguous_reducel1_u16_param_2];
	ld.param.u64 	%rd265, [uncontiguous_reducel1_u16_param_3];
	ld.param.u64 	%rd261, [uncontiguous_reducel1_u16_param_4];
	ld.param.u64 	%rd262, [uncontiguous_reducel1_u16_param_5];
	cvta.to.global.u64 	%rd1, %rd265;
	cvta.to.global.u64 	%rd2, %rd264;
	cvta.to.global.u64 	%rd3, %rd263;
	mov.u32 	%r1, %tid.x;
	mov.u32 	%r2, %ctaid.x;
	mov.u32 	%r211, %ntid.x;
	mul.lo.s32 	%r52, %r2, %r211;
	shl.b32 	%r53, %r52, 1;
	add.s32 	%r4, %r53, %r1;
	shl.b32 	%r54, %r1, 1;
	mov.u32 	%r55, reducel1sdata_u16;
	add.s32 	%r5, %r55, %r54;
	mov.b16 	%rs1, 0;
	st.shared.u16 	[%r5], %rs1;
	add.s32 	%r56, %r4, %r211;
	cvt.u64.u32 	%rd511, %r56;
	setp.le.u64 	%p1, %rd262, %rd511;
	@%p1 bra 	$L__BB661_54;
	cvt.u32.u64 	%r6, %rd261;
	add.s32 	%r205, %r6, -1;
	setp.lt.s32 	%p27, %r205, 0;
	mov.b64 	%rd515, 0;
	mov.u64 	%rd516, %rd515;
	@%p27 bra 	$L__BB661_53;
	cvt.u64.u32 	%rd512, %r4;
	setp.lt.u32 	%p28, %r205, 3;
	mov.b64 	%rd516, 0;
	mov.u64 	%rd515, %rd516;
	@%p28 bra 	$L__BB661_30;
	add.s32 	%r203, %r6, -2;
	and.b32  	%r132, %r6, -4;
	neg.s32 	%r202, %r132;
	mov.b64 	%rd516, 0;
$L__BB661_4:
	.pragma "nounroll";
	add.s32 	%r12, %r203, 1;
	mul.wide.u32 	%rd397, %r12, 8;
	add.s64 	%rd398, %rd2, %rd397;
	ld.global.u64 	%rd10, [%rd398];
	or.b64  	%rd399, %rd512, %rd10;
	and.b64  	%rd400, %rd399, -4294967296;
	setp.ne.s64 	%p29, %rd400, 0;
	@%p29 bra 	$L__BB661_6;
	cvt.u32.u64 	%r133, %rd10;
	cvt.u32.u64 	%r134, %rd512;
	div.u32 	%r135, %r134, %r133;
	mul.lo.s32 	%r136, %r135, %r133;
	sub.s32 	%r137, %r134, %r136;
	cvt.u64.u32 	%rd477, %r135;
	cvt.u64.u32 	%rd478, %r137;
	bra.uni 	$L__BB661_7;
$L__BB661_6:
	div.s64 	%rd477, %rd512, %rd10;
	mul.lo.s64 	%rd401, %rd477, %rd10;
	sub.s64 	%rd478, %rd512, %rd401;
$L__BB661_7:
	mul.wide.u32 	%rd402, %r12, 8;
	add.s64 	%rd403, %rd1, %rd402;
	ld.global.u64 	%rd17, [%rd403];
	mad.lo.s64 	%rd18, %rd17, %rd478, %rd515;
	or.b64  	%rd404, %rd511, %rd10;
	and.b64  	%rd405, %rd404, -4294967296;
	setp.ne.s64 	%p30, %rd405, 0;
	@%p30 bra 	$L__BB661_9;
	cvt.u32.u64 	%r138, %rd10;
	cvt.u32.u64 	%r139, %rd511;
	div.u32 	%r140, %r139, %r138;
	mul.lo.s32 	%r141, %r140, %r138;
	sub.s32 	%r142, %r139, %r141;
	cvt.u64.u32 	%rd479, %r140;
	cvt.u64.u32 	%rd480, %r142;
	bra.uni 	$L__BB661_10;
$L__BB661_9:
	div.s64 	%rd479, %rd511, %rd10;
	mul.lo.s64 	%rd406, %rd479, %rd10;
	sub.s64 	%rd480, %rd511, %rd406;
$L__BB661_10:
	mad.lo.s64 	%rd25, %rd480, %rd17, %rd516;
	add.s32 	%r13, %r203, -2;
	mul.wide.u32 	%rd407, %r203, 8;
	add.s64 	%rd408, %rd2, %rd407;
	ld.global.u64 	%rd26, [%rd408];
	or.b64  	%rd409, %rd477, %rd26;
	and.b64  	%rd410, %rd409, -4294967296;
	setp.ne.s64 	%p31, %rd410, 0;
	@%p31 bra 	$L__BB661_12;
	cvt.u32.u64 	%r143, %rd26;
	cvt.u32.u64 	%r144, %rd477;
	div.u32 	%r145, %r144, %r143;
	mul.lo.s32 	%r146, %r145, %r143;
	sub.s32 	%r147, %r144, %r146;
	cvt.u64.u32 	%rd481, %r145;
	cvt.u64.u32 	%rd482, %r147;
	bra.uni 	$L__BB661_13;
$L__BB661_12:
	div.s64 	%rd481, %rd477, %rd26;
	mul.lo.s64 	%rd411, %rd481, %rd26;
	sub.s64 	%rd482, %rd477, %rd411;
$L__BB661_13:
	mul.wide.u32 	%rd412, %r203, 8;
	add.s64 	%rd413, %rd1, %rd412;
	ld.global.u64 	%rd33, [%rd413];
	mad.lo.s64 	%rd34, %rd33, %rd482, %rd18;
	or.b64  	%rd414, %rd479, %rd26;
	and.b64  	%rd415, %rd414, -4294967296;
	setp.ne.s64 	%p32, %rd415, 0;
	@%p32 bra 	$L__BB661_15;
	cvt.u32.u64 	%r148, %rd26;
	cvt.u32.u64 	%r149, %rd479;
	div.u32 	%r150, %r149, %r148;
	mul.lo.s32 	%r151, %r150, %r148;
	sub.s32 	%r152, %r149, %r151;
	cvt.u64.u32 	%rd483, %r150;
	cvt.u64.u32 	%rd484, %r152;
	bra.uni 	$L__BB661_16;
$L__BB661_15:
	div.s64 	%rd483, %rd479, %rd26;
	mul.lo.s64 	%rd416, %rd483, %rd26;
	sub.s64 	%rd484, %rd479, %rd416;
$L__BB661_16:
	mad.lo.s64 	%rd41, %rd484, %rd33, %rd25;
	add.s32 	%r14, %r203, -1;
	mul.wide.u32 	%rd417, %r14, 8;
	add.s64 	%rd418, %rd2, %rd417;
	ld.global.u64 	%rd42, [%rd418];
	or.b64  	%rd419, %rd481, %rd42;
	and.b64  	%rd420, %rd419, -4294967296;
	setp.ne.s64 	%p33, %rd420, 0;
	@%p33 bra 	$L__BB661_18;
	cvt.u32.u64 	%r153, %rd42;
	cvt.u32.u64 	%r154, %rd481;
	div.u32 	%r155, %r154, %r153;
	mul.lo.s32 	%r156, %r155, %r153;
	sub.s32 	%r157, %r154, %r156;
	cvt.u64.u32 	%rd485, %r155;
	cvt.u64.u32 	%rd486, %r157;
	bra.uni 	$L__BB661_19;
$L__BB661_18:
	div.s64 	%rd485, %rd481, %rd42;
	mul.lo.s64 	%rd421, %rd485, %rd42;
	sub.s64 	%rd486, %rd481, %rd421;
$L__BB661_19:
	mul.wide.u32 	%rd422, %r14, 8;
	add.s64 	%rd423, %rd1, %rd422;
	ld.global.u64 	%rd49, [%rd423];
	mad.lo.s64 	%rd50, %rd49, %rd486, %rd34;
	or.b64  	%rd424, %rd483, %rd42;
	and.b64  	%rd425, %rd424, -4294967296;
	setp.ne.s64 	%p34, %rd425, 0;
	@%p34 bra 	$L__BB661_21;
	cvt.u32.u64 	%r158, %rd42;
	cvt.u32.u64 	%r159, %rd483;
	div.u32 	%r160, %r159, %r158;
	mul.lo.s32 	%r161, %r160, %r158;
	sub.s32 	%r162, %r159, %r161;
	cvt.u64.u32 	%rd487, %r160;
	cvt.u64.u32 	%rd488, %r162;
	bra.uni 	$L__BB661_22;
$L__BB661_21:
	div.s64 	%rd487, %rd483, %rd42;
	mul.lo.s64 	%rd426, %rd487, %rd42;
	sub.s64 	%rd488, %rd483, %rd426;
$L__BB661_22:
	mad.lo.s64 	%rd57, %rd488, %rd49, %rd41;
	mul.wide.u32 	%rd427, %r13, 8;
	add.s64 	%rd428, %rd2, %rd427;
	ld.global.u64 	%rd58, [%rd428];
	or.b64  	%rd429, %rd485, %rd58;
	and.b64  	%rd430, %rd429, -4294967296;
	setp.ne.s64 	%p35, %rd430, 0;
	@%p35 bra 	$L__BB661_24;
	cvt.u32.u64 	%r163, %rd58;
	cvt.u32.u64 	%r164, %rd485;
	div.u32 	%r165, %r164, %r163;
	mul.lo.s32 	%r166, %r165, %r163;
	sub.s32 	%r167, %r164, %r166;
	cvt.u64.u32 	%rd512, %r165;
	cvt.u64.u32 	%rd490, %r167;
	bra.uni 	$L__BB661_25;
$L__BB661_24:
	div.s64 	%rd512, %rd485, %rd58;
	mul.lo.s64 	%rd431, %rd512, %rd58;
	sub.s64 	%rd490, %rd485, %rd431;
$L__BB661_25:
	mul.wide.u32 	%rd432, %r13, 8;
	add.s64 	%rd433, %rd1, %rd432;
	ld.global.u64 	%rd65, [%rd433];
	mad.lo.s64 	%rd515, %rd65, %rd490, %rd50;
	or.b64  	%rd434, %rd487, %rd58;
	and.b64  	%rd435, %rd434, -4294967296;
	setp.ne.s64 	%p36, %rd435, 0;
	@%p36 bra 	$L__BB661_27;
	cvt.u32.u64 	%r168, %rd58;
	cvt.u32.u64 	%r169, %rd487;
	div.u32 	%r170, %r169, %r168;
	mul.lo.s32 	%r171, %r170, %r168;
	sub.s32 	%r172, %r169, %r171;
	cvt.u64.u32 	%rd511, %r170;
	cvt.u64.u32 	%rd492, %r172;
	bra.uni 	$L__BB661_28;
$L__BB661_27:
	div.s64 	%rd511, %rd487, %rd58;
	mul.lo.s64 	%rd436, %rd511, %rd58;
	sub.s64 	%rd492, %rd487, %rd436;
$L__BB661_28:
	mad.lo.s64 	%rd516, %rd492, %rd65, %rd57;
	add.s32 	%r203, %r203, -4;
	add.s32 	%r202, %r202, 4;
	setp.ne.s32 	%p37, %r202, 0;
	@%p37 bra 	$L__BB661_4;
	add.s32 	%r205, %r203, 1;
$L__BB661_30:
	and.b32  	%r19, %r6, 3;
	setp.eq.s32 	%p38, %r19, 0;
	@%p38 bra 	$L__BB661_53;
	setp.eq.s32 	%p39, %r19, 1;
	@%p39 bra 	$L__BB661_45;
	mul.wide.u32 	%rd438, %r205, 8;
	add.s64 	%rd439, %rd2, %rd438;
	ld.global.u64 	%rd80, [%rd439];
	or.b64  	%rd440, %rd512, %rd80;
	and.b64  	%rd441, %rd440, -4294967296;
	setp.ne.s64 	%p40, %rd441, 0;
	@%p40 bra 	$L__BB661_34;
	cvt.u32.u64 	%r173, %rd80;
	cvt.u32.u64 	%r174, %rd512;
	div.u32 	%r175, %r174, %r173;
	mul.lo.s32 	%r176, %r175, %r173;
	sub.s32 	%r177, %r174, %r176;
	cvt.u64.u32 	%rd499, %r175;
	cvt.u64.u32 	%rd500, %r177;
	bra.uni 	$L__BB661_35;
$L__BB661_34:
	div.s64 	%rd499, %rd512, %rd80;
	mul.lo.s64 	%rd442, %rd499, %rd80;
	sub.s64 	%rd500, %rd512, %rd442;
$L__BB661_35:
	add.s64 	%rd444, %rd1, %rd438;
	ld.global.u64 	%rd87, [%rd444];
	mad.lo.s64 	%rd88, %rd87, %rd500, %rd515;
	or.b64  	%rd445, %rd511, %rd80;
	and.b64  	%rd446, %rd445, -4294967296;
	setp.ne.s64 	%p41, %rd446, 0;
	@%p41 bra 	$L__BB661_37;
	cvt.u32.u64 	%r178, %rd80;
	cvt.u32.u64 	%r179, %rd511;
	div.u32 	%r180, %r179, %r178;
	mul.lo.s32 	%r181, %r180, %r178;
	sub.s32 	%r182, %r179, %r181;
	cvt.u64.u32 	%rd501, %r180;
	cvt.u64.u32 	%rd502, %r182;
	bra.uni 	$L__BB661_38;
$L__BB661_37:
	div.s64 	%rd501, %rd511, %rd80;
	mul.lo.s64 	%rd447, %rd501, %rd80;
	sub.s64 	%rd502, %rd511, %rd447;
$L__BB661_38:
	mad.lo.s64 	%rd95, %rd502, %rd87, %rd516;
	add.s32 	%r20, %r205, -1;
	mul.wide.u32 	%rd448, %r20, 8;
	add.s64 	%rd449, %rd2, %rd448;
	ld.global.u64 	%rd96, [%rd449];
	or.b64  	%rd450, %rd499, %rd96;
	and.b64  	%rd451, %rd450, -4294967296;
	setp.ne.s64 	%p42, %rd451, 0;
	@%p42 bra 	$L__BB661_40;
	cvt.u32.u64 	%r183, %rd96;
	cvt.u32.u64 	%r184, %rd499;
	div.u32 	%r185, %r184, %r183;
	mul.lo.s32 	%r186, %r185, %r183;
	sub.s32 	%r187, %r184, %r186;
	cvt.u64.u32 	%rd512, %r185;
	cvt.u64.u32 	%rd504, %r187;
	bra.uni 	$L__BB661_41;
$L__BB661_40:
	div.s64 	%rd512, %rd499, %rd96;
	mul.lo.s64 	%rd452, %rd512, %rd96;
	sub.s64 	%rd504, %rd499, %rd452;
$L__BB661_41:
	add.s64 	%rd454, %rd1, %rd448;
	ld.global.u64 	%rd103, [%rd454];
	mad.lo.s64 	%rd515, %rd103, %rd504, %rd88;
	or.b64  	%rd455, %rd501, %rd96;
	and.b64  	%rd456, %rd455, -4294967296;
	setp.ne.s64 	%p43, %rd456, 0;
	@%p43 bra 	$L__BB661_43;
	cvt.u32.u64 	%r188, %rd96;
	cvt.u32.u64 	%r189, %rd501;
	div.u32 	%r190, %r189, %r188;
	mul.lo.s32 	%r191, %r190, %r188;
	sub.s32 	%r192, %r189, %r191;
	cvt.u64.u32 	%rd511, %r190;
	cvt.u64.u32 	%rd506, %r192;
	bra.uni 	$L__BB661_44;
$L__BB661_43:
	div.s64 	%rd511, %rd501, %rd96;
	mul.lo.s64 	%rd457, %rd511, %rd96;
	sub.s64 	%rd506, %rd501, %rd457;
$L__BB661_44:
	mad.lo.s64 	%rd516, %rd506, %rd103, %rd95;
	add.s32 	%r205, %r205, -2;
$L__BB661_45:
	and.b32  	%r193, %r6, 1;
	setp.eq.b32 	%p44, %r193, 1;
	not.pred 	%p45, %p44;
	@%p45 bra 	$L__BB661_53;
	mul.wide.u32 	%rd458, %r205, 8;
	add.s64 	%rd459, %rd2, %rd458;
	ld.global.u64 	%rd118, [%rd459];
	or.b64  	%rd460, %rd512, %rd118;
	and.b64  	%rd461, %rd460, -4294967296;
	setp.ne.s64 	%p46, %rd461, 0;
	@%p46 bra 	$L__BB661_48;
	cvt.u32.u64 	%r194, %rd118;
	cvt.u32.u64 	%r195, %rd512;
	rem.u32 	%r196, %r195, %r194;
	cvt.u64.u32 	%rd513, %r196;
	bra.uni 	$L__BB661_49;
$L__BB661_48:
	rem.s64 	%rd513, %rd512, %rd118;
$L__BB661_49:
	add.s64 	%rd463, %rd1, %rd458;
	ld.global.u64 	%rd122, [%rd463];
	mad.lo.s64 	%rd515, %rd122, %rd513, %rd515;
	or.b64  	%rd464, %rd511, %rd118;
	and.b64  	%rd465, %rd464, -4294967296;
	setp.ne.s64 	%p47, %rd465, 0;
	@%p47 bra 	$L__BB661_51;
	cvt.u32.u64 	%r197, %rd118;
	cvt.u32.u64 	%r198, %rd511;
	rem.u32 	%r199, %r198, %r197;
	cvt.u64.u32 	%rd514, %r199;
	bra.uni 	$L__BB661_52;
$L__BB661_51:
	rem.s64 	%rd514, %rd511, %rd118;
$L__BB661_52:
	mad.lo.s64 	%rd516, %rd514, %rd122, %rd516;
$L__BB661_53:
	shl.b64 	%rd466, %rd515, 1;
	add.s64 	%rd467, %rd3, %rd466;
	ld.global.u16 	%rs3, [%rd467];
	shl.b64 	%rd468, %rd516, 1;
	add.s64 	%rd469, %rd3, %rd468;
	ld.global.u16 	%rs4, [%rd469];
	add.s16 	%rs5, %rs4, %rs3;
	st.shared.u16 	[%r5], %rs5;
	bra.uni 	$L__BB661_114;
$L__BB661_54:
	cvt.u64.u32 	%rd548, %r4;
	setp.le.u64 	%p2, %rd262, %rd548;
	@%p2 bra 	$L__BB661_114;
	cvt.u32.u64 	%r23, %rd261;
	add.s32 	%r209, %r23, -1;
	setp.lt.s32 	%p3, %r209, 0;
	mov.b64 	%rd557, 0;
	@%p3 bra 	$L__BB661_113;
	and.b32  	%r25, %r23, 7;
	setp.lt.u32 	%p4, %r209, 7;
	mov.b64 	%rd557, 0;
	@%p4 bra 	$L__BB661_84;
	add.s32 	%r207, %r23, -4;
	and.b32  	%r57, %r23, -8;
	neg.s32 	%r206, %r57;
	mov.b64 	%rd557, 0;
$L__BB661_58:
	.pragma "nounroll";
	add.s32 	%r30, %r207, 3;
	mul.wide.u32 	%rd270, %r30, 8;
	add.s64 	%rd271, %rd2, %rd270;
	ld.global.u64 	%rd133, [%rd271];
	or.b64  	%rd272, %rd548, %rd133;
	and.b64  	%rd273, %rd272, -4294967296;
	setp.ne.s64 	%p5, %rd273, 0;
	@%p5 bra 	$L__BB661_60;
	cvt.u32.u64 	%r58, %rd133;
	cvt.u32.u64 	%r59, %rd548;
	div.u32 	%r60, %r59, %r58;
	mul.lo.s32 	%r61, %r60, %r58;
	sub.s32 	%r62, %r59, %r61;
	cvt.u64.u32 	%rd519, %r60;
	cvt.u64.u32 	%rd520, %r62;
	bra.uni 	$L__BB661_61;
$L__BB661_60:
	div.s64 	%rd519, %rd548, %rd133;
	mul.lo.s64 	%rd274, %rd519, %rd133;
	sub.s64 	%rd520, %rd548, %rd274;
$L__BB661_61:
	add.s64 	%rd276, %rd1, %rd270;
	ld.global.u64 	%rd277, [%rd276];
	mad.lo.s64 	%rd140, %rd277, %rd520, %rd557;
	add.s32 	%r31, %r207, 2;
	mul.wide.u32 	%rd278, %r31, 8;
	add.s64 	%rd279, %rd2, %rd278;
	ld.global.u64 	%rd141, [%rd279];
	or.b64  	%rd280, %rd519, %rd141;
	and.b64  	%rd281, %rd280, -4294967296;
	setp.ne.s64 	%p6, %rd281, 0;
	@%p6 bra 	$L__BB661_63;
	cvt.u32.u64 	%r63, %rd141;
	cvt.u32.u64 	%r64, %rd519;
	div.u32 	%r65, %r64, %r63;
	mul.lo.s32 	%r66, %r65, %r63;
	sub.s32 	%r67, %r64, %r66;
	cvt.u64.u32 	%rd521, %r65;
	cvt.u64.u32 	%rd522, %r67;
	bra.uni 	$L__BB661_64;
$L__BB661_63:
	div.s64 	%rd521, %rd519, %rd141;
	mul.lo.s64 	%rd282, %rd521, %rd141;
	sub.s64 	%rd522, %rd519, %rd282;
$L__BB661_64:
	add.s64 	%rd284, %rd1, %rd278;
	ld.global.u64 	%rd285, [%rd284];
	mad.lo.s64 	%rd148, %rd285, %rd522, %rd140;
	add.s32 	%r32, %r207, 1;
	mul.wide.u32 	%rd286, %r32, 8;
	add.s64 	%rd287, %rd2, %rd286;
	ld.global.u64 	%rd149, [%rd287];
	or.b64  	%rd288, %rd521, %rd149;
	and.b64  	%rd289, %rd288, -4294967296;
	setp.ne.s64 	%p7, %rd289, 0;
	@%p7 bra 	$L__BB661_66;
	cvt.u32.u64 	%r68, %rd149;
	cvt.u32.u64 	%r69, %rd521;
	div.u32 	%r70, %r69, %r68;
	mul.lo.s32 	%r71, %r70, %r68;
	sub.s32 	%r72, %r69, %r71;
	cvt.u64.u32 	%rd523, %r70;
	cvt.u64.u32 	%rd524, %r72;
	bra.uni 	$L__BB661_67;
$L__BB661_66:
	div.s64 	%rd523, %rd521, %rd149;
	mul.lo.s64 	%rd290, %rd523, %rd149;
	sub.s64 	%rd524, %rd521, %rd290;
$L__BB661_67:
	add.s64 	%rd292, %rd1, %rd286;
	ld.global.u64 	%rd293, [%rd292];
	mad.lo.s64 	%rd156, %rd293, %rd524, %rd148;
	add.s32 	%r33, %r207, -4;
	mul.wide.u32 	%rd294, %r207, 8;
	add.s64 	%rd295, %rd2, %rd294;
	ld.global.u64 	%rd157, [%rd295];
	or.b64  	%rd296, %rd523, %rd157;
	and.b64  	%rd297, %rd296, -4294967296;
	setp.ne.s64 	%p8, %rd297, 0;
	@%p8 bra 	$L__BB661_69;
	cvt.u32.u64 	%r73, %rd157;
	cvt.u32.u64 	%r74, %rd523;
	div.u32 	%r75, %r74, %r73;
	mul.lo.s32 	%r76, %r75, %r73;
	sub.s32 	%r77, %r74, %r76;
	cvt.u64.u32 	%rd525, %r75;
	cvt.u64.u32 	%rd526, %r77;
	bra.uni 	$L__BB661_70;
$L__BB661_69:
	div.s64 	%rd525, %rd523, %rd157;
	mul.lo.s64 	%rd298, %rd525, %rd157;
	sub.s64 	%rd526, %rd523, %rd298;
$L__BB661_70:
	add.s64 	%rd300, %rd1, %rd294;
	ld.global.u64 	%rd301, [%rd300];
	mad.lo.s64 	%rd164, %rd301, %rd526, %rd156;
	add.s32 	%r34, %r207, -1;
	mul.wide.u32 	%rd302, %r34, 8;
	add.s64 	%rd303, %rd2, %rd302;
	ld.global.u64 	%rd165, [%rd303];
	or.b64  	%rd304, %rd525, %rd165;
	and.b64  	%rd305, %rd304, -4294967296;
	setp.ne.s64 	%p9, %rd305, 0;
	@%p9 bra 	$L__BB661_72;
	cvt.u32.u64 	%r78, %rd165;
	cvt.u32.u64 	%r79, %rd525;
	div.u32 	%r80, %r79, %r78;
	mul.lo.s32 	%r81, %r80, %r78;
	sub.s32 	%r82, %r79, %r81;
	cvt.u64.u32 	%rd527, %r80;
	cvt.u64.u32 	%rd528, %r82;
	bra.uni 	$L__BB661_73;
$L__BB661_72:
	div.s64 	%rd527, %rd525, %rd165;
	mul.lo.s64 	%rd306, %rd527, %rd165;
	sub.s64 	%rd528, %rd525, %rd306;
$L__BB661_73:
	add.s64 	%rd308, %rd1, %rd302;
	ld.global.u64 	%rd309, [%rd308];
	mad.lo.s64 	%rd172, %rd309, %rd528, %rd164;
	add.s32 	%r35, %r207, -2;
	mul.wide.u32 	%rd310, %r35, 8;
	add.s64 	%rd311, %rd2, %rd310;
	ld.global.u64 	%rd173, [%rd311];
	or.b64  	%rd312, %rd527, %rd173;
	and.b64  	%rd313, %rd312, -4294967296;
	setp.ne.s64 	%p10, %rd313, 0;
	@%p10 bra 	$L__BB661_75;
	cvt.u32.u64 	%r83, %rd173;
	cvt.u32.u64 	%r84, %rd527;
	div.u32 	%r85, %r84, %r83;
	mul.lo.s32 	%r86, %r85, %r83;
	sub.s32 	%r87, %r84, %r86;
	cvt.u64.u32 	%rd529, %r85;
	cvt.u64.u32 	%rd530, %r87;
	bra.uni 	$L__BB661_76;
$L__BB661_75:
	div.s64 	%rd529, %rd527, %rd173;
	mul.lo.s64 	%rd314, %rd529, %rd173;
	sub.s64 	%rd530, %rd527, %rd314;
$L__BB661_76:
	add.s64 	%rd316, %rd1, %rd310;
	ld.global.u64 	%rd317, [%rd316];
	mad.lo.s64 	%rd180, %rd317, %rd530, %rd172;
	add.s32 	%r36, %r207, -3;
	mul.wide.u32 	%rd318, %r36, 8;
	add.s64 	%rd319, %rd2, %rd318;
	ld.global.u64 	%rd181, [%rd319];
	or.b64  	%rd320, %rd529, %rd181;
	and.b64  	%rd321, %rd320, -4294967296;
	setp.ne.s64 	%p11, %rd321, 0;
	@%p11 bra 	$L__BB661_78;
	cvt.u32.u64 	%r88, %rd181;
	cvt.u32.u64 	%r89, %rd529;
	div.u32 	%r90, %r89, %r88;
	mul.lo.s32 	%r91, %r90, %r88;
	sub.s32 	%r92, %r89, %r91;
	cvt.u64.u32 	%rd531, %r90;
	cvt.u64.u32 	%rd532, %r92;
	bra.uni 	$L__BB661_79;
$L__BB661_78:
	div.s64 	%rd531, %rd529, %rd181;
	mul.lo.s64 	%rd322, %rd531, %rd181;
	sub.s64 	%rd532, %rd529, %rd322;
$L__BB661_79:
	add.s64 	%rd324, %rd1, %rd318;
	ld.global.u64 	%rd325, [%rd324];
	mad.lo.s64 	%rd188, %rd325, %rd532, %rd180;
	mul.wide.u32 	%rd326, %r33, 8;
	add.s64 	%rd327, %rd2, %rd326;
	ld.global.u64 	%rd189, [%rd327];
	or.b64  	%rd328, %rd531, %rd189;
	and.b64  	%rd329, %rd328, -4294967296;
	setp.ne.s64 	%p12, %rd329, 0;
	@%p12 bra 	$L__BB661_81;
	cvt.u32.u64 	%r93, %rd189;
	cvt.u32.u64 	%r94, %rd531;
	div.u32 	%r95, %r94, %r93;
	mul.lo.s32 	%r96, %r95, %r93;
	sub.s32 	%r97, %r94, %r96;
	cvt.u64.u32 	%rd548, %r95;
	cvt.u64.u32 	%rd534, %r97;
	bra.uni 	$L__BB661_82;
$L__BB661_81:
	div.s64 	%rd548, %rd531, %rd189;
	mul.lo.s64 	%rd330, %rd548, %rd189;
	sub.s64 	%rd534, %rd531, %rd330;
$L__BB661_82:
	add.s64 	%rd332, %rd1, %rd326;
	ld.global.u64 	%rd333, [%rd332];
	mad.lo.s64 	%rd557, %rd333, %rd534, %rd188;
	add.s32 	%r207, %r207, -8;
	add.s32 	%r206, %r206, 8;
	setp.ne.s32 	%p13, %r206, 0;
	@%p13 bra 	$L__BB661_58;
	add.s32 	%r209, %r207, 3;
$L__BB661_84:
	setp.eq.s32 	%p14, %r25, 0;
	@%p14 bra 	$L__BB661_113;
	and.b32  	%r41, %r23, 3;
	setp.lt.u32 	%p15, %r25, 4;
	@%p15 bra 	$L__BB661_99;
	mul.wide.u32 	%rd335, %r209, 8;
	add.s64 	%rd336, %rd2, %rd335;
	ld.global.u64 	%rd200, [%rd336];
	or.b64  	%rd337, %rd548, %rd200;
	and.b64  	%rd338, %rd337, -4294967296;
	setp.ne.s64 	%p16, %rd338, 0;
	@%p16 bra 	$L__BB661_88;
	cvt.u32.u64 	%r98, %rd200;
	cvt.u32.u64 	%r99, %rd548;
	div.u32 	%r100, %r99, %r98;
	mul.lo.s32 	%r101, %r100, %r98;
	sub.s32 	%r102, %r99, %r101;
	cvt.u64.u32 	%rd538, %r100;
	cvt.u64.u32 	%rd539, %r102;
	bra.uni 	$L__BB661_89;
$L__BB661_88:
	div.s64 	%rd538, %rd548, %rd200;
	mul.lo.s64 	%rd339, %rd538, %rd200;
	sub.s64 	%rd539, %rd548, %rd339;
$L__BB661_89:
	add.s64 	%rd341, %rd1, %rd335;
	ld.global.u64 	%rd342, [%rd341];
	mad.lo.s64 	%rd207, %rd342, %rd539, %rd557;
	add.s32 	%r42, %r209, -1;
	mul.wide.u32 	%rd343, %r42, 8;
	add.s64 	%rd344, %rd2, %rd343;
	ld.global.u64 	%rd208, [%rd344];
	or.b64  	%rd345, %rd538, %rd208;
	and.b64  	%rd346, %rd345, -4294967296;
	setp.ne.s64 	%p17, %rd346, 0;
	@%p17 bra 	$L__BB661_91;
	cvt.u32.u64 	%r103, %rd208;
	cvt.u32.u64 	%r104, %rd538;
	div.u32 	%r105, %r104, %r103;
	mul.lo.s32 	%r106, %r105, %r103;
	sub.s32 	%r107, %r104, %r106;
	cvt.u64.u32 	%rd540, %r105;
	cvt.u64.u32 	%rd541, %r107;
	bra.uni 	$L__BB661_92;
$L__BB661_91:
	div.s64 	%rd540, %rd538, %rd208;
	mul.lo.s64 	%rd347, %rd540, %rd208;
	sub.s64 	%rd541, %rd538, %rd347;
$L__BB661_92:
	add.s64 	%rd349, %rd1, %rd343;
	ld.global.u64 	%rd350, [%rd349];
	mad.lo.s64 	%rd215, %rd350, %rd541, %rd207;
	add.s32 	%r43, %r209, -2;
	mul.wide.u32 	%rd351, %r43, 8;
	add.s64 	%rd352, %rd2, %rd351;
	ld.global.u64 	%rd216, [%rd352];
	or.b64  	%rd353, %rd540, %rd216;
	and.b64  	%rd354, %rd353, -4294967296;
	setp.ne.s64 	%p18, %rd354, 0;
	@%p18 bra 	$L__BB661_94;
	cvt.u32.u64 	%r108, %rd216;
	cvt.u32.u64 	%r109, %rd540;
	div.u32 	%r110, %r109, %r108;
	mul.lo.s32 	%r111, %r110, %r108;
	sub.s32 	%r112, %r109, %r111;
	cvt.u64.u32 	%rd542, %r110;
	cvt.u64.u32 	%rd543, %r112;
	bra.uni 	$L__BB661_95;
$L__BB661_94:
	div.s64 	%rd542, %rd540, %rd216;
	mul.lo.s64 	%rd355, %rd542, %rd216;
	sub.s64 	%rd543, %rd540, %rd355;
$L__BB661_95:
	add.s64 	%rd357, %rd1, %rd351;
	ld.global.u64 	%rd358, [%rd357];
	mad.lo.s64 	%rd223, %rd358, %rd543, %rd215;
	add.s32 	%r44, %r209, -3;
	mul.wide.u32 	%rd359, %r44, 8;
	add.s64 	%rd360, %rd2, %rd359;
	ld.global.u64 	%rd224, [%rd360];
	or.b64  	%rd361, %rd542, %rd224;
	and.b64  	%rd362, %rd361, -4294967296;
	setp.ne.s64 	%p19, %rd362, 0;
	@%p19 bra 	$L__BB661_97;
	cvt.u32.u64 	%r113, %rd224;
	cvt.u32.u64 	%r114, %rd542;
	div.u32 	%r115, %r114, %r113;
	mul.lo.s32 	%r116, %r115, %r113;
	sub.s32 	%r117, %r114, %r116;
	cvt.u64.u32 	%rd548, %r115;
	cvt.u64.u32 	%rd545, %r117;
	bra.uni 	$L__BB661_98;
$L__BB661_97:
	div.s64 	%rd548, %rd542, %rd224;
	mul.lo.s64 	%rd363, %rd548, %rd224;
	sub.s64 	%rd545, %rd542, %rd363;
$L__BB661_98:
	add.s64 	%rd365, %rd1, %rd359;
	ld.global.u64 	%rd366, [%rd365];
	mad.lo.s64 	%rd557, %rd366, %rd545, %rd223;
	add.s32 	%r209, %r209, -4;
$L__BB661_99:
	setp.eq.s32 	%p20, %r41, 0;
	@%p20 bra 	$L__BB661_113;
	setp.eq.s32 	%p21, %r41, 1;
	@%p21 bra 	$L__BB661_108;
	mul.wide.u32 	%rd368, %r209, 8;
	add.s64 	%rd369, %rd2, %rd368;
	ld.global.u64 	%rd235, [%rd369];
	or.b64  	%rd370, %rd548, %rd235;
	and.b64  	%rd371, %rd370, -4294967296;
	setp.ne.s64 	%p22, %rd371, 0;
	@%p22 bra 	$L__BB661_103;
	cvt.u32.u64 	%r118, %rd235;
	cvt.u32.u64 	%r119, %rd548;
	div.u32 	%r120, %r119, %r118;
	mul.lo.s32 	%r121, %r120, %r118;
	sub.s32 	%r122, %r119, %r121;
	cvt.u64.u32 	%rd549, %r120;
	cvt.u64.u32 	%rd550, %r122;
	bra.uni 	$L__BB661_104;
$L__BB661_103:
	div.s64 	%rd549, %rd548, %rd235;
	mul.lo.s64 	%rd372, %rd549, %rd235;
	sub.s64 	%rd550, %rd548, %rd372;
$L__BB661_104:
	add.s64 	%rd374, %rd1, %rd368;
	ld.global.u64 	%rd375, [%rd374];
	mad.lo.s64 	%rd242, %rd375, %rd550, %rd557;
	add.s32 	%r47, %r209, -1;
	mul.wide.u32 	%rd376, %r47, 8;
	add.s64 	%rd377, %rd2, %rd376;
	ld.global.u64 	%rd243, [%rd377];
	or.b64  	%rd378, %rd549, %rd243;
	and.b64  	%rd379, %rd378, -4294967296;
	setp.ne.s64 	%p23, %rd379, 0;
	@%p23 bra 	$L__BB661_106;
	cvt.u32.u64 	%r123, %rd243;
	cvt.u32.u64 	%r124, %rd549;
	div.u32 	%r125, %r124, %r123;
	mul.lo.s32 	%r126, %r125, %r123;
	sub.s32 	%r127, %r124, %r126;
	cvt.u64.u32 	%rd548, %r125;
	cvt.u64.u32 	%rd552, %r127;
	bra.uni 	$L__BB661_107;
$L__BB661_106:
	div.s64 	%rd548, %rd549, %rd243;
	mul.lo.s64 	%rd380, %rd548, %rd243;
	sub.s64 	%rd552, %rd549, %rd380;
$L__BB661_107:
	add.s64 	%rd382, %rd1, %rd376;
	ld.global.u64 	%rd383, [%rd382];
	mad.lo.s64 	%rd557, %rd383, %rd552, %rd242;
	add.s32 	%r209, %r209, -2;
$L__BB661_108:
	and.b32  	%r128, %r23, 1;
	setp.eq.b32 	%p24, %r128, 1;
	not.pred 	%p25, %p24;
	@%p25 bra 	$L__BB661_113;
	mul.wide.u32 	%rd384, %r209, 8;
	add.s64 	%rd385, %rd2, %rd384;
	ld.global.u64 	%rd254, [%rd385];
	or.b64  	%rd386, %rd548, %rd254;
	and.b64  	%rd387, %rd386, -4294967296;
	setp.ne.s64 	%p26, %rd387, 0;
	@%p26 bra 	$L__BB661_111;
	cvt.u32.u64 	%r129, %rd254;
	cvt.u32.u64 	%r130, %rd548;
	rem.u32 	%r131, %r130, %r129;
	cvt.u64.u32 	%rd556, %r131;
	bra.uni 	$L__BB661_112;
$L__BB661_111:
	rem.s64 	%rd556, %rd548, %rd254;
$L__BB661_112:
	add.s64 	%rd389, %rd1, %rd384;
	ld.global.u64 	%rd390, [%rd389];
	mad.lo.s64 	%rd557, %rd390, %rd556, %rd557;
$L__BB661_113:
	shl.b64 	%rd391, %rd557, 1;
	add.s64 	%rd392, %rd3, %rd391;
	ld.global.u16 	%rs2, [%rd392];
	st.shared.u16 	[%r5], %rs2;
$L__BB661_114:
	bar.sync 	0;
	setp.lt.u32 	%p48, %r211, 66;
	@%p48 bra 	$L__BB661_118;
$L__BB661_115:
	shr.u32 	%r51, %r211, 1;
	setp.ge.u32 	%p49, %r1, %r51;
	@%p49 bra 	$L__BB661_117;
	ld.shared.u16 	%rs6, [%r5];
	and.b32  	%r200, %r211, 2046;
	add.s32 	%r201, %r5, %r200;
	ld.shared.u16 	%rs7, [%r201];
	add.s16 	%rs8, %rs7, %rs6;
	st.shared.u16 	[%r5], %rs8;
$L__BB661_117:
	bar.sync 	0;
	setp.gt.u32 	%p50, %r211, 131;
	mov.u32 	%r211, %r51;
	@%p50 bra 	$L__BB661_115;
$L__BB661_118:
	setp.gt.u32 	%p51, %r1, 31;
	@%p51 bra 	$L__BB661_121;
	ld.volatile.shared.u16 	%rs9, [%r5];
	ld.volatile.shared.u16 	%rs10, [%r5+64];
	add.s16 	%rs11, %rs10, %rs9;
	st.volatile.shared.u16 	[%r5], %rs11;
	ld.volatile.shared.u16 	%rs12, [%r5];
	ld.volatile.shared.u16 	%rs13, [%r5+32];
	add.s16 	%rs14, %rs13, %rs12;
	st.volatile.shared.u16 	[%r5], %rs14;
	ld.volatile.shared.u16 	%rs15, [%r5];
	ld.volatile.shared.u16 	%rs16, [%r5+16];
	add.s16 	%rs17, %rs16, %rs15;
	st.volatile.shared.u16 	[%r5], %rs17;
	ld.volatile.shared.u16 	%rs18, [%r5];
	ld.volatile.shared.u16 	%rs19, [%r5+8];
	add.s16 	%rs20, %rs19, %rs18;
	st.volatile.shared.u16 	[%r5], %rs20;
	ld.volatile.shared.u16 	%rs21, [%r5];
	ld.volatile.shared.u16 	%rs22, [%r5+4];
	add.s16 	%rs23, %rs22, %rs21;
	st.volatile.shared.u16 	[%r5], %rs23;
	ld.volatile.shared.u16 	%rs24, [%r5];
	ld.volatile.shared.u16 	%rs25, [%r5+2];
	add.s16 	%rs26, %rs25, %rs24;
	st.volatile.shared.u16 	[%r5], %rs26;
	setp.ne.s32 	%p52, %r1, 0;
	@%p52 bra 	$L__BB661_121;
	ld.shared.u16 	%rs27, [reducel1sdata_u16];
	cvta.to.global.u64 	%rd470, %rd260;
	mul.wide.u32 	%rd471, %r2, 2;
	add.s64 	%rd472, %rd470, %rd471;
	st.global.u16 	[%rd472], %rs27;
$L__BB661_121:
	ret;

}
	// .globl	contiguous_reducel12_u16
.visible .entry contiguous_reducel12_u16(
	.param .u64 .ptr .align 1 contiguous_reducel12_u16_param_0,
	.param .u64 .ptr .align 1 contiguous_reducel12_u16_param_1,
	.param .u64 .ptr .align 1 contiguous_reducel12_u16_param_2,
	.param .u64 .ptr .align 1 contiguous_reducel12_u16_param_3,
	.param .u64 contiguous_reducel12_u16_param_4,
	.param .u64 contiguous_reducel12_u16_param_5,
	.param .u64 contiguous_reducel12_u16_param_6
)
{
	.reg .pred 	%p<53>;
	.reg .b16 	%rs<28>;
	.reg .b32 	%r<216>;
	.reg .b64 	%rd<572>;

	ld.param.u64 	%rd266, [contiguous_reducel12_u16_param_1];
	ld.param.u64 	%rd267, [contiguous_reducel12_u16_param_2];
	ld.param.u64 	%rd268, [contiguous_reducel12_u16_param_3];
	ld.param.u64 	%rd263, [contiguous_reducel12_u16_param_4];
	ld.param.u64 	%rd264, [contiguous_reducel12_u16_param_5];
	ld.param.u64 	%rd265, [contiguous_reducel12_u16_param_6];
	cvta.to.global.u64 	%rd1, %rd268;
	cvta.to.global.u64 	%rd2, %rd267;
	cvta.to.global.u64 	%rd571, %rd266;
	mov.u32 	%r1, %tid.x;
	mov.u32 	%r2, %ctaid.x;
	mov.u32 	%r215, %ntid.x;
	mul.lo.s32 	%r51, %r2, %r215;
	shl.b32 	%r52, %r51, 1;
	add.s32 	%r4, %r52, %r1;
	shl.b32 	%r53, %r1, 1;
	mov.u32 	%r54, reducel1sdata_u16;
	add.s32 	%r5, %r54, %r53;
	mov.b16 	%rs1, 0;
	st.shared.u16 	[%r5], %rs1;
	add.s32 	%r55, %r4, %r215;
	cvt.u64.u32 	%rd4, %r55;
	setp.le.u64 	%p1, %rd264, %rd4;
	@%p1 bra 	$L__BB662_54;
	cvt.u64.u32 	%rd401, %r4;
	mov.u32 	%r132, %ctaid.y;
	cvt.u64.u32 	%rd402, %r132;
	mul.lo.s64 	%rd403, %rd264, %rd402;
	add.s64 	%rd525, %rd403, %rd401;
	add.s64 	%rd523, %rd403, %rd4;
	cvt.u32.u64 	%r6, %rd263;
	add.s32 	%r209, %r6, -1;
	setp.lt.s32 	%p27, %r209, 0;
	mov.b64 	%rd529, 0;
	mov.u64 	%rd530, %rd529;
	@%p27 bra 	$L__BB662_53;
	setp.lt.u32 	%p28, %r209, 3;
	mov.b64 	%rd530, 0;
	mov.u64 	%rd529, %rd530;
	@%p28 bra 	$L__BB662_30;
	add.s32 	%r207, %r6, -2;
	and.b32  	%r133, %r6, -4;
	neg.s32 	%r206, %r133;
	mov.b64 	%rd530, 0;
$L__BB662_4:
	.pragma "nounroll";
	add.s32 	%r12, %r207, 1;
	mul.wide.u32 	%rd407, %r12, 8;
	add.s64 	%rd408, %rd2, %rd407;
	ld.global.u64 	%rd11, [%rd408];
	or.b64  	%rd409, %rd525, %rd11;
	and.b64  	%rd410, %rd409, -4294967296;
	setp.ne.s64 	%p29, %rd410, 0;
	@%p29 bra 	$L__BB662_6;
	cvt.u32.u64 	%r134, %rd11;
	cvt.u32.u64 	%r135, %rd525;
	div.u32 	%r136, %r135, %r134;
	mul.lo.s32 	%r137, %r136, %r134;
	sub.s32 	%r138, %r135, %r137;
	cvt.u64.u32 	%rd491, %r136;
	cvt.u64.u32 	%rd492, %r138;
	bra.uni 	$L__BB662_7;
$L__BB662_6:
	div.s64 	%rd491, %rd525, %rd11;
	mul.lo.s64 	%rd411, %rd491, %rd11;
	sub.s64 	%rd492, %rd525, %rd411;
$L__BB662_7:
	mul.wide.u32 	%rd412, %r12, 8;
	add.s64 	%rd413, %rd1, %rd412;
	ld.global.u64 	%rd18, [%rd413];
	mad.lo.s64 	%rd19, %rd18, %rd492, %rd529;
	or.b64  	%rd414, %rd523, %rd11;
	and.b64  	%rd415, %rd414, -4294967296;
	setp.ne.s64 	%p30, %rd415, 0;
	@%p30 bra 	$L__BB662_9;
	cvt.u32.u64 	%r139, %rd11;
	cvt.u32.u64 	%r140, %rd523;
	div.u32 	%r141, %r140, %r139;
	mul.lo.s32 	%r142, %r141, %r139;
	sub.s32 	%r143, %r140, %r142;
	cvt.u64.u32 	%rd493, %r141;
	cvt.u64.u32 	%rd494, %r143;
	bra.uni 	$L__BB662_10;
$L__BB662_9:
	div.s64 	%rd493, %rd523, %rd11;
	mul.lo.s64 	%rd416, %rd493, %rd11;
	sub.s64 	%rd494, %rd523, %rd416;
$L__BB662_10:
	mad.lo.s64 	%rd26, %rd494, %rd18, %rd530;
	mul.wide.u32 	%rd417, %r207, 8;
	add.s64 	%rd418, %rd2, %rd417;
	ld.global.u64 	%rd27, [%rd418];
	or.b64  	%rd419, %rd491, %rd27;
	and.b64  	%rd420, %rd419, -4294967296;
	setp.ne.s64 	%p31, %rd420, 0;
	@%p31 bra 	$L__BB662_12;
	cvt.u32.u64 	%r144, %rd27;
	cvt.u32.u64 	%r145, %rd491;
	div.u32 	%r146, %r145, %r144;
	mul.lo.s32 	%r147, %r146, %r144;
	sub.s32 	%r148, %r145, %r147;
	cvt.u64.u32 	%rd495, %r146;
	cvt.u64.u32 	%rd496, %r148;
	bra.uni 	$L__BB662_13;
$L__BB662_12:
	div.s64 	%rd495, %rd491, %rd27;
	mul.lo.s64 	%rd421, %rd495, %rd27;
	sub.s64 	%rd496, %rd491, %rd421;
$L__BB662_13:
	mul.wide.u32 	%rd422, %r207, 8;
	add.s64 	%rd423, %rd1, %rd422;
	ld.global.u64 	%rd34, [%rd423];
	mad.lo.s64 	%rd35, %rd34, %rd496, %rd19;
	or.b64  	%rd424, %rd493, %rd27;
	and.b64  	%rd425, %rd424, -4294967296;
	setp.ne.s64 	%p32, %rd425, 0;
	@%p32 bra 	$L__BB662_15;
	cvt.u32.u64 	%r149, %rd27;
	cvt.u32.u64 	%r150, %rd493;
	div.u32 	%r151, %r150, %r149;
	mul.lo.s32 	%r152, %r151, %r149;
	sub.s32 	%r153, %r150, %r152;
	cvt.u64.u32 	%rd497, %r151;
	cvt.u64.u32 	%rd498, %r153;
	bra.uni 	$L__BB662_16;
$L__BB662_15:
	div.s64 	%rd497, %rd493, %rd27;
	mul.lo.s64 	%rd426, %rd497, %rd27;
	sub.s64 	%rd498, %rd493, %rd426;
$L__BB662_16:
	mad.lo.s64 	%rd42, %rd498, %rd34, %rd26;
	add.s32 	%r13, %r207, -1;
	mul.wide.u32 	%rd427, %r13, 8;
	add.s64 	%rd428, %rd2, %rd427;
	ld.global.u64 	%rd43, [%rd428];
	or.b64  	%rd429, %rd495, %rd43;
	and.b64  	%rd430, %rd429, -4294967296;
	setp.ne.s64 	%p33, %rd430, 0;
	@%p33 bra 	$L__BB662_18;
	cvt.u32.u64 	%r154, %rd43;
	cvt.u32.u64 	%r155, %rd495;
	div.u32 	%r156, %r155, %r154;
	mul.lo.s32 	%r157, %r156, %r154;
	sub.s32 	%r158, %r155, %r157;
	cvt.u64.u32 	%rd499, %r156;
	cvt.u64.u32 	%rd500, %r158;
	bra.uni 	$L__BB662_19;
$L__BB662_18:
	div.s64 	%rd499, %rd495, %rd43;
	mul.lo.s64 	%rd431, %rd499, %rd43;
	sub.s64 	%rd500, %rd495, %rd431;
$L__BB662_19:
	mul.wide.u32 	%rd432, %r13, 8;
	add.s64 	%rd433, %rd1, %rd432;
	ld.global.u64 	%rd50, [%rd433];
	mad.lo.s64 	%rd51, %rd50, %rd500, %rd35;
	or.b64  	%rd434, %rd497, %rd43;
	and.b64  	%rd435, %rd434, -4294967296;
	setp.ne.s64 	%p34, %rd435, 0;
	@%p34 bra 	$L__BB662_21;
	cvt.u32.u64 	%r159, %rd43;
	cvt.u32.u64 	%r160, %rd497;
	div.u32 	%r161, %r160, %r159;
	mul.lo.s32 	%r162, %r161, %r159;
	sub.s32 	%r163, %r160, %r162;
	cvt.u64.u32 	%rd501, %r161;
	cvt.u64.u32 	%rd502, %r163;
	bra.uni 	$L__BB662_22;
$L__BB662_21:
	div.s64 	%rd501, %rd497, %rd43;
	mul.lo.s64 	%rd436, %rd501, %rd43;
	sub.s64 	%rd502, %rd497, %rd436;
$L__BB662_22:
	mad.lo.s64 	%rd58, %rd502, %rd50, %rd42;
	add.s32 	%r164, %r207, -2;
	mul.wide.u32 	%rd437, %r164, 8;
	add.s64 	%rd438, %rd2, %rd437;
	ld.global.u64 	%rd59, [%rd438];
	or.b64  	%rd439, %rd499, %rd59;
	and.b64  	%rd440, %rd439, -4294967296;
	setp.ne.s64 	%p35, %rd440, 0;
	@%p35 bra 	$L__BB662_24;
	cvt.u32.u64 	%r165, %rd59;
	cvt.u32.u64 	%r166, %rd499;
	div.u32 	%r167, %r166, %r165;
	mul.lo.s32 	%r168, %r167, %r165;
	sub.s32 	%r169, %r166, %r168;
	cvt.u64.u32 	%rd525, %r167;
	cvt.u64.u32 	%rd504, %r169;
	bra.uni 	$L__BB662_25;
$L__BB662_24:
	div.s64 	%rd525, %rd499, %rd59;
	mul.lo.s64 	%rd441, %rd525, %rd59;
	sub.s64 	%rd504, %rd499, %rd441;
$L__BB662_25:
	mul.wide.u32 	%rd442, %r164, 8;
	add.s64 	%rd443, %rd1, %rd442;
	ld.global.u64 	%rd66, [%rd443];
	mad.lo.s64 	%rd529, %rd66, %rd504, %rd51;
	or.b64  	%rd444, %rd501, %rd59;
	and.b64  	%rd445, %rd444, -4294967296;
	setp.ne.s64 	%p36, %rd445, 0;
	@%p36 bra 	$L__BB662_27;
	cvt.u32.u64 	%r171, %rd59;
	cvt.u32.u64 	%r172, %rd501;
	div.u32 	%r173, %r172, %r171;
	mul.lo.s32 	%r174, %r173, %r171;
	sub.s32 	%r175, %r172, %r174;
	cvt.u64.u32 	%rd523, %r173;
	cvt.u64.u32 	%rd506, %r175;
	bra.uni 	$L__BB662_28;
$L__BB662_27:
	div.s64 	%rd523, %rd501, %rd59;
	mul.lo.s64 	%rd446, %rd523, %rd59;
	sub.s64 	%rd506, %rd501, %rd446;
$L__BB662_28:
	mad.lo.s64 	%rd530, %rd506, %rd66, %rd58;
	add.s32 	%r207, %r207, -4;
	add.s32 	%r206, %r206, 4;
	setp.ne.s32 	%p37, %r206, 0;
	@%p37 bra 	$L__BB662_4;
	add.s32 	%r209, %r207, 1;
$L__BB662_30:
	and.b32  	%r18, %r6, 3;
	setp.eq.s32 	%p38, %r18, 0;
	@%p38 bra 	$L__BB662_53;
	setp.eq.s32 	%p39, %r18, 1;
	@%p39 bra 	$L__BB662_45;
	mul.wide.u32 	%rd448, %r209, 8;
	add.s64 	%rd449, %rd2, %rd448;
	ld.global.u64 	%rd81, [%rd449];
	or.b64  	%rd450, %rd525, %rd81;
	and.b64  	%rd451, %rd450, -4294967296;
	setp.ne.s64 	%p40, %rd451, 0;
	@%p40 bra 	$L__BB662_34;
	cvt.u32.u64 	%r176, %rd81;
	cvt.u32.u64 	%r177, %rd525;
	div.u32 	%r178, %r177, %r176;
	mul.lo.s32 	%r179, %r178, %r176;
	sub.s32 	%r180, %r177, %r179;
	cvt.u64.u32 	%rd513, %r178;
	cvt.u64.u32 	%rd514, %r180;
	bra.uni 	$L__BB662_35;
$L__BB662_34:
	div.s64 	%rd513, %rd525, %rd81;
	mul.lo.s64 	%rd452, %rd513, %rd81;
	sub.s64 	%rd514, %rd525, %rd452;
$L__BB662_35:
	add.s64 	%rd454, %rd1, %rd448;
	ld.global.u64 	%rd88, [%rd454];
	mad.lo.s64 	%rd89, %rd88, %rd514, %rd529;
	or.b64  	%rd455, %rd523, %rd81;
	and.b64  	%rd456, %rd455, -4294967296;
	setp.ne.s64 	%p41, %rd456, 0;
	@%p41 bra 	$L__BB662_37;
	cvt.u32.u64 	%r181, %rd81;
	cvt.u32.u64 	%r182, %rd523;
	div.u32 	%r183, %r182, %r181;
	mul.lo.s32 	%r184, %r183, %r181;
	sub.s32 	%r185, %r182, %r184;
	cvt.u64.u32 	%rd515, %r183;
	cvt.u64.u32 	%rd516, %r185;
	bra.uni 	$L__BB662_38;
$L__BB662_37:
	div.s64 	%rd515, %rd523, %rd81;
	mul.lo.s64 	%rd457, %rd515, %rd81;
	sub.s64 	%rd516, %rd523, %rd457;
$L__BB662_38:
	mad.lo.s64 	%rd96, %rd516, %rd88, %rd530;
	add.s32 	%r19, %r209, -1;
	mul.wide.u32 	%rd458, %r19, 8;
	add.s64 	%rd459, %rd2, %rd458;
	ld.global.u64 	%rd97, [%rd459];
	or.b64  	%rd460, %rd513, %rd97;
	and.b64  	%rd461, %rd460, -4294967296;
	setp.ne.s64 	%p42, %rd461, 0;
	@%p42 bra 	$L__BB662_40;
	cvt.u32.u64 	%r186, %rd97;
	cvt.u32.u64 	%r187, %rd513;
	div.u32 	%r188, %r187, %r186;
	mul.lo.s32 	%r189, %r188, %r186;
	sub.s32 	%r190, %r187, %r189;
	cvt.u64.u32 	%rd525, %r188;
	cvt.u64.u32 	%rd518, %r190;
	bra.uni 	$L__BB662_41;
$L__BB662_40:
	div.s64 	%rd525, %rd513, %rd97;
	mul.lo.s64 	%rd462, %rd525, %rd97;
	sub.s64 	%rd518, %rd513, %rd462;
$L__BB662_41:
	add.s64 	%rd464, %rd1, %rd458;
	ld.global.u64 	%rd104, [%rd464];
	mad.lo.s64 	%rd529, %rd104, %rd518, %rd89;
	or.b64  	%rd465, %rd515, %rd97;
	and.b64  	%rd466, %rd465, -4294967296;
	setp.ne.s64 	%p43, %rd466, 0;
	@%p43 bra 	$L__BB662_43;
	cvt.u32.u64 	%r191, %rd97;
	cvt.u32.u64 	%r192, %rd515;
	div.u32 	%r193, %r192, %r191;
	mul.lo.s32 	%r194, %r193, %r191;
	sub.s32 	%r195, %r192, %r194;
	cvt.u64.u32 	%rd523, %r193;
	cvt.u64.u32 	%rd520, %r195;
	bra.uni 	$L__BB662_44;
$L__BB662_43:
	div.s64 	%rd523, %rd515, %rd97;
	mul.lo.s64 	%rd467, %rd523, %rd97;
	sub.s64 	%rd520, %rd515, %rd467;
$L__BB662_44:
	mad.lo.s64 	%rd530, %rd520, %rd104, %rd96;
	add.s32 	%r209, %r209, -2;
$L__BB662_45:
	and.b32  	%r196, %r6, 1;
	setp.eq.b32 	%p44, %r196, 1;
	not.pred 	%p45, %p44;
	@%p45 bra 	$L__BB662_53;
	mul.wide.u32 	%rd468, %r209, 8;
	add.s64 	%rd469, %rd2, %rd468;
	ld.global.u64 	%rd119, [%rd469];
	or.b64  	%rd470, %rd525, %rd119;
	and.b64  	%rd471, %rd470, -4294967296;
	setp.ne.s64 	%p46, %rd471, 0;
	@%p46 bra 	$L__BB662_48;
	cvt.u32.u64 	%r197, %rd119;
	cvt.u32.u64 	%r198, %rd525;
	rem.u32 	%r199, %r198, %r197;
	cvt.u64.u32 	%rd527, %r199;
	bra.uni 	$L__BB662_49;
$L__BB662_48:
	rem.s64 	%rd527, %rd525, %rd119;
$L__BB662_49:
	add.s64 	%rd473, %rd1, %rd468;
	ld.global.u64 	%rd123, [%rd473];
	mad.lo.s64 	%rd529, %rd123, %rd527, %rd529;
	or.b64  	%rd474, %rd523, %rd119;
	and.b64  	%rd475, %rd474, -4294967296;
	setp.ne.s64 	%p47, %rd475, 0;
	@%p47 bra 	$L__BB662_51;
	cvt.u32.u64 	%r200, %rd119;
	cvt.u32.u64 	%r201, %rd523;
	rem.u32 	%r202, %r201, %r200;
	cvt.u64.u32 	%rd528, %r202;
	bra.uni 	$L__BB662_52;
$L__BB662_51:
	rem.s64 	%rd528, %rd523, %rd119;
$L__BB662_52:
	mad.lo.s64 	%rd530, %rd528, %rd123, %rd530;
$L__BB662_53:
	shl.b64 	%rd476, %rd529, 1;
	add.s64 	%rd477, %rd571, %rd476;
	ld.global.u16 	%rs3, [%rd477];
	shl.b64 	%rd478, %rd530, 1;
	add.s64 	%rd479, %rd571, %rd478;
	ld.global.u16 	%rs4, [%rd479];
	add.s16 	%rs5, %rs4, %rs3;
	st.shared.u16 	[%r5], %rs5;
	bra.uni 	$L__BB662_114;
$L__BB662_54:
	cvt.u64.u32 	%rd131, %r4;
	setp.le.u64 	%p2, %rd264, %rd131;
	@%p2 bra 	$L__BB662_114;
	mov.u32 	%r56, %ctaid.y;
	cvt.u64.u32 	%rd269, %r56;
	mad.lo.s64 	%rd562, %rd264, %rd269, %rd131;
	cvt.u32.u64 	%r22, %rd263;
	add.s32 	%r213, %r22, -1;
	setp.lt.s32 	%p3, %r213, 0;
	@%p3 bra 	$L__BB662_113;
	and.b32  	%r24, %r22, 7;
	setp.lt.u32 	%p4, %r213, 7;
	@%p4 bra 	$L__BB662_84;
	add.s32 	%r211, %r22, -4;
	and.b32  	%r57, %r22, -8;
	neg.s32 	%r210, %r57;
$L__BB662_58:
	.pragma "nounroll";
	add.s32 	%r29, %r211, 3;
	mul.wide.u32 	%rd271, %r29, 8;
	add.s64 	%rd272, %rd2, %rd271;
	ld.global.u64 	%rd135, [%rd272];
	or.b64  	%rd273, %rd562, %rd135;
	and.b64  	%rd274, %rd273, -4294967296;
	setp.ne.s64 	%p5, %rd274, 0;
	@%p5 bra 	$L__BB662_60;
	cvt.u32.u64 	%r58, %rd135;
	cvt.u32.u64 	%r59, %rd562;
	div.u32 	%r60, %r59, %r58;
	mul.lo.s32 	%r61, %r60, %r58;
	sub.s32 	%r62, %r59, %r61;
	cvt.u64.u32 	%rd533, %r60;
	cvt.u64.u32 	%rd534, %r62;
	bra.uni 	$L__BB662_61;
$L__BB662_60:
	div.s64 	%rd533, %rd562, %rd135;
	mul.lo.s64 	%rd275, %rd533, %rd135;
	sub.s64 	%rd534, %rd562, %rd275;
$L__BB662_61:
	add.s64 	%rd277, %rd1, %rd271;
	ld.global.u64 	%rd278, [%rd277];
	mul.lo.s64 	%rd142, %rd278, %rd534;
	add.s32 	%r30, %r211, 2;
	mul.wide.u32 	%rd279, %r30, 8;
	add.s64 	%rd280, %rd2, %rd279;
	ld.global.u64 	%rd143, [%rd280];
	or.b64  	%rd281, %rd533, %rd143;
	and.b64  	%rd282, %rd281, -4294967296;
	setp.ne.s64 	%p6, %rd282, 0;
	@%p6 bra 	$L__BB662_63;
	cvt.u32.u64 	%r63, %rd143;
	cvt.u32.u64 	%r64, %rd533;
	div.u32 	%r65, %r64, %r63;
	mul.lo.s32 	%r66, %r65, %r63;
	sub.s32 	%r67, %r64, %r66;
	cvt.u64.u32 	%rd535, %r65;
	cvt.u64.u32 	%rd536, %r67;
	bra.uni 	$L__BB662_64;
$L__BB662_63:
	div.s64 	%rd535, %rd533, %rd143;
	mul.lo.s64 	%rd283, %rd535, %rd143;
	sub.s64 	%rd536, %rd533, %rd283;
$L__BB662_64:
	add.s64 	%rd285, %rd1, %rd279;
	ld.global.u64 	%rd286, [%rd285];
	mad.lo.s64 	%rd150, %rd286, %rd536, %rd142;
	add.s32 	%r31, %r211, 1;
	mul.wide.u32 	%rd287, %r31, 8;
	add.s64 	%rd288, %rd2, %rd287;
	ld.global.u64 	%rd151, [%rd288];
	or.b64  	%rd289, %rd535, %rd151;
	and.b64  	%rd290, %rd289, -4294967296;
	setp.ne.s64 	%p7, %rd290, 0;
	@%p7 bra 	$L__BB662_66;
	cvt.u32.u64 	%r68, %rd151;
	cvt.u32.u64 	%r69, %rd535;
	div.u32 	%r70, %r69, %r68;
	mul.lo.s32 	%r71, %r70, %r68;
	sub.s32 	%r72, %r69, %r71;
	cvt.u64.u32 	%rd537, %r70;
	cvt.u64.u32 	%rd538, %r72;
	bra.uni 	$L__BB662_67;
$L__BB662_66:
	div.s64 	%rd537, %rd535, %rd151;
	mul.lo.s64 	%rd291, %rd537, %rd151;
	sub.s64 	%rd538, %rd535, %rd291;
$L__BB662_67:
	add.s64 	%rd293, %rd1, %rd287;
	ld.global.u64 	%rd294, [%rd293];
	mad.lo.s64 	%rd158, %rd294, %rd538, %rd150;
	add.s32 	%r32, %r211, -4;
	mul.wide.u32 	%rd295, %r211, 8;
	add.s64 	%rd296, %rd2, %rd295;
	ld.global.u64 	%rd159, [%rd296];
	or.b64  	%rd297, %rd537, %rd159;
	and.b64  	%rd298, %rd297, -4294967296;
	setp.ne.s64 	%p8, %rd298, 0;
	@%p8 bra 	$L__BB662_69;
	cvt.u32.u64 	%r73, %rd159;
	cvt.u32.u64 	%r74, %rd537;
	div.u32 	%r75, %r74, %r73;
	mul.lo.s32 	%r76, %r75, %r73;
	sub.s32 	%r77, %r74, %r76;
	cvt.u64.u32 	%rd539, %r75;
	cvt.u64.u32 	%rd540, %r77;
	bra.uni 	$L__BB662_70;
$L__BB662_69:
	div.s64 	%rd539, %rd537, %rd159;
	mul.lo.s64 	%rd299, %rd539, %rd159;
	sub.s64 	%rd540, %rd537, %rd299;
$L__BB662_70:
	add.s64 	%rd301, %rd1, %rd295;
	ld.global.u64 	%rd302, [%rd301];
	mad.lo.s64 	%rd166, %rd302, %rd540, %rd158;
	add.s32 	%r33, %r211, -1;
	mul.wide.u32 	%rd303, %r33, 8;
	add.s64 	%rd304, %rd2, %rd303;
	ld.global.u64 	%rd167, [%rd304];
	or.b64  	%rd305, %rd539, %rd167;
	and.b64  	%rd306, %rd305, -4294967296;
	setp.ne.s64 	%p9, %rd306, 0;
	@%p9 bra 	$L__BB662_72;
	cvt.u32.u64 	%r78, %rd167;
	cvt.u32.u64 	%r79, %rd539;
	div.u32 	%r80, %r79, %r78;
	mul.lo.s32 	%r81, %r80, %r78;
	sub.s32 	%r82, %r79, %r81;
	cvt.u64.u32 	%rd541, %r80;
	cvt.u64.u32 	%rd542, %r82;
	bra.uni 	$L__BB662_73;
$L__BB662_72:
	div.s64 	%rd541, %rd539, %rd167;
	mul.lo.s64 	%rd307, %rd541, %rd167;
	sub.s64 	%rd542, %rd539, %rd307;
$L__BB662_73:
	add.s64 	%rd309, %rd1, %rd303;
	ld.global.u64 	%rd310, [%rd309];
	mad.lo.s64 	%rd174, %rd310, %rd542, %rd166;
	add.s32 	%r34, %r211, -2;
	mul.wide.u32 	%rd311, %r34, 8;
	add.s64 	%rd312, %rd2, %rd311;
	ld.global.u64 	%rd175, [%rd312];
	or.b64  	%rd313, %rd541, %rd175;
	and.b64  	%rd314, %rd313, -4294967296;
	setp.ne.s64 	%p10, %rd314, 0;
	@%p10 bra 	$L__BB662_75;
	cvt.u32.u64 	%r83, %rd175;
	cvt.u32.u64 	%r84, %rd541;
	div.u32 	%r85, %r84, %r83;
	mul.lo.s32 	%r86, %r85, %r83;
	sub.s32 	%r87, %r84, %r86;
	cvt.u64.u32 	%rd543, %r85;
	cvt.u64.u32 	%rd544, %r87;
	bra.uni 	$L__BB662_76;
$L__BB662_75:
	div.s64 	%rd543, %rd541, %rd175;
	mul.lo.s64 	%rd315, %rd543, %rd175;
	sub.s64 	%rd544, %rd541, %rd315;
$L__BB662_76:
	add.s64 	%rd317, %rd1, %rd311;
	ld.global.u64 	%rd318, [%rd317];
	mad.lo.s64 	%rd182, %rd318, %rd544, %rd174;
	add.s32 	%r35, %r211, -3;
	mul.wide.u32 	%rd319, %r35, 8;
	add.s64 	%rd320, %rd2, %rd319;
	ld.global.u64 	%rd183, [%rd320];
	or.b64  	%rd321, %rd543, %rd183;
	and.b64  	%rd322, %rd321, -4294967296;
	setp.ne.s64 	%p11, %rd322, 0;
	@%p11 bra 	$L__BB662_78;
	cvt.u32.u64 	%r88, %rd183;
	cvt.u32.u64 	%r89, %rd543;
	div.u32 	%r90, %r89, %r88;
	mul.lo.s32 	%r91, %r90, %r88;
	sub.s32 	%r92, %r89, %r91;
	cvt.u64.u32 	%rd545, %r90;
	cvt.u64.u32 	%rd546, %r92;
	bra.uni 	$L__BB662_79;
$L__BB662_78:
	div.s64 	%rd545, %rd543, %rd183;
	mul.lo.s64 	%rd323, %rd545, %rd183;
	sub.s64 	%rd546, %rd543, %rd323;
$L__BB662_79:
	add.s64 	%rd325, %rd1, %rd319;
	ld.global.u64 	%rd326, [%rd325];
	mad.lo.s64 	%rd190, %rd326, %rd546, %rd182;
	mul.wide.u32 	%rd327, %r32, 8;
	add.s64 	%rd328, %rd2, %rd327;
	ld.global.u64 	%rd191, [%rd328];
	or.b64  	%rd329, %rd545, %rd191;
	and.b64  	%rd330, %rd329, -4294967296;
	setp.ne.s64 	%p12, %rd330, 0;
	@%p12 bra 	$L__BB662_81;
	cvt.u32.u64 	%r93, %rd191;
	cvt.u32.u64 	%r94, %rd545;
	div.u32 	%r95, %r94, %r93;
	mul.lo.s32 	%r96, %r95, %r93;
	sub.s32 	%r97, %r94, %r96;
	cvt.u64.u32 	%rd562, %r95;
	cvt.u64.u32 	%rd548, %r97;
	bra.uni 	$L__BB662_82;
$L__BB662_81:
	div.s64 	%rd562, %rd545, %rd191;
	mul.lo.s64 	%rd331, %rd562, %rd191;
	sub.s64 	%rd548, %rd545, %rd331;
$L__BB662_82:
	add.s64 	%rd333, %rd1, %rd327;
	ld.global.u64 	%rd334, [%rd333];
	mad.lo.s64 	%rd335, %rd334, %rd548, %rd190;
	shl.b64 	%rd336, %rd335, 1;
	add.s64 	%rd571, %rd571, %rd336;
	add.s32 	%r211, %r211, -8;
	add.s32 	%r210, %r210, 8;
	setp.ne.s32 	%p13, %r210, 0;
	@%p13 bra 	$L__BB662_58;
	add.s32 	%r213, %r211, 3;
$L__BB662_84:
	setp.eq.s32 	%p14, %r24, 0;
	@%p14 bra 	$L__BB662_113;
	and.b32  	%r40, %r22, 3;
	setp.lt.u32 	%p15, %r24, 4;
	@%p15 bra 	$L__BB662_99;
	mul.wide.u32 	%rd338, %r213, 8;
	add.s64 	%rd339, %rd2, %rd338;
	ld.global.u64 	%rd202, [%rd339];
	or.b64  	%rd340, %rd562, %rd202;
	and.b64  	%rd341, %rd340, -4294967296;
	setp.ne.s64 	%p16, %rd341, 0;
	@%p16 bra 	$L__BB662_88;
	cvt.u32.u64 	%r98, %rd202;
	cvt.u32.u64 	%r99, %rd562;
	div.u32 	%r100, %r99, %r98;
	mul.lo.s32 	%r101, %r100, %r98;
	sub.s32 	%r102, %r99, %r101;
	cvt.u64.u32 	%rd552, %r100;
	cvt.u64.u32 	%rd553, %r102;
	bra.uni 	$L__BB662_89;
$L__BB662_88:
	div.s64 	%rd552, %rd562, %rd202;
	mul.lo.s64 	%rd342, %rd552, %rd202;
	sub.s64 	%rd553, %rd562, %rd342;
$L__BB662_89:
	add.s64 	%rd344, %rd1, %rd338;
	ld.global.u64 	%rd345, [%rd344];
	mul.lo.s64 	%rd209, %rd345, %rd553;
	add.s32 	%r41, %r213, -1;
	mul.wide.u32 	%rd346, %r41, 8;
	add.s64 	%rd347, %rd2, %rd346;
	ld.global.u64 	%rd210, [%rd347];
	or.b64  	%rd348, %rd552, %rd210;
	and.b64  	%rd349, %rd348, -4294967296;
	setp.ne.s64 	%p17, %rd349, 0;
	@%p17 bra 	$L__BB662_91;
	cvt.u32.u64 	%r103, %rd210;
	cvt.u32.u64 	%r104, %rd552;
	div.u32 	%r105, %r104, %r103;
	mul.lo.s32 	%r106, %r105, %r103;
	sub.s32 	%r107, %r104, %r106;
	cvt.u64.u32 	%rd554, %r105;
	cvt.u64.u32 	%rd555, %r107;
	bra.uni 	$L__BB662_92;
$L__BB662_91:
	div.s64 	%rd554, %rd552, %rd210;
	mul.lo.s64 	%rd350, %rd554, %rd210;
	sub.s64 	%rd555, %rd552, %rd350;
$L__BB662_92:
	add.s64 	%rd352, %rd1, %rd346;
	ld.global.u64 	%rd353, [%rd352];
	mad.lo.s64 	%rd217, %rd353, %rd555, %rd209;
	add.s32 	%r42, %r213, -2;
	mul.wide.u32 	%rd354, %r42, 8;
	add.s64 	%rd355, %rd2, %rd354;
	ld.global.u64 	%rd218, [%rd355];
	or.b64  	%rd356, %rd554, %rd218;
	and.b64  	%rd357, %rd356, -4294967296;
	setp.ne.s64 	%p18, %rd357, 0;
	@%p18 bra 	$L__BB662_94;
	cvt.u32.u64 	%r108, %rd218;
	cvt.u32.u64 	%r109, %rd554;
	div.u32 	%r110, %r109, %r108;
	mul.lo.s32 	%r111, %r110, %r108;
	sub.s32 	%r112, %r109, %r111;
	cvt.u64.u32 	%rd556, %r110;
	cvt.u64.u32 	%rd557, %r112;
	bra.uni 	$L__BB662_95;
$L__BB662_94:
	div.s64 	%rd556, %rd554, %rd218;
	mul.lo.s64 	%rd358, %rd556, %rd218;
	sub.s64 	%rd557, %rd554, %rd358;
$L__BB662_95:
	add.s64 	%rd360, %rd1, %rd354;
	ld.global.u64 	%rd361, [%rd360];
	mad.lo.s64 	%rd225, %rd361, %rd557, %rd217;
	add.s32 	%r43, %r213, -3;
	mul.wide.u32 	%rd362, %r43, 8;
	add.s64 	%rd363, %rd2, %rd362;
	ld.global.u64 	%rd226, [%rd363];
	or.b64  	%rd364, %rd556, %rd226;
	and.b64  	%rd365, %rd364, -4294967296;
	setp.ne.s64 	%p19, %rd365, 0;
	@%p19 bra 	$L__BB662_97;
	cvt.u32.u64 	%r113, %rd226;
	cvt.u32.u64 	%r114, %rd556;
	div.u32 	%r115, %r114, %r113;
	mul.lo.s32 	%r116, %r115, %r113;
	sub.s32 	%r117, %r114, %r116;
	cvt.u64.u32 	%rd562, %r115;
	cvt.u64.u32 	%rd559, %r117;
	bra.uni 	$L__BB662_98;
$L__BB662_97:
	div.s64 	%rd562, %rd556, %rd226;
	mul.lo.s64 	%rd366, %rd562, %rd226;
	sub.s64 	%rd559, %rd556, %rd366;
$L__BB662_98:
	add.s64 	%rd368, %rd1, %rd362;
	ld.global.u64 	%rd369, [%rd368];
	mad.lo.s64 	%rd370, %rd369, %rd559, %rd225;
	shl.b64 	%rd371, %rd370, 1;
	add.s64 	%rd571, %rd571, %rd371;
	add.s32 	%r213, %r213, -4;
$L__BB662_99:
	setp.eq.s32 	%p20, %r40, 0;
	@%p20 bra 	$L__BB662_113;
	setp.eq.s32 	%p21, %r40, 1;
	@%p21 bra 	$L__BB662_108;
	mul.wide.u32 	%rd373, %r213, 8;
	add.s64 	%rd374, %rd2, %rd373;
	ld.global.u64 	%rd237, [%rd374];
	or.b64  	%rd375, %rd562, %rd237;
	and.b64  	%rd376, %rd375, -4294967296;
	setp.ne.s64 	%p22, %rd376, 0;
	@%p22 bra 	$L__BB662_103;
	cvt.u32.u64 	%r118, %rd237;
	cvt.u32.u64 	%r119, %rd562;
	div.u32 	%r120, %r119, %r118;
	mul.lo.s32 	%r121, %r120, %r118;
	sub.s32 	%r122, %r119, %r121;
	cvt.u64.u32 	%rd563, %r120;
	cvt.u64.u32 	%rd564, %r122;
	bra.uni 	$L__BB662_104;
$L__BB662_103:
	div.s64 	%rd563, %rd562, %rd237;
	mul.lo.s64 	%rd377, %rd563, %rd237;
	sub.s64 	%rd564, %rd562, %rd377;
$L__BB662_104:
	add.s64 	%rd379, %rd1, %rd373;
	ld.global.u64 	%rd380, [%rd379];
	mul.lo.s64 	%rd244, %rd380, %rd564;
	add.s32 	%r46, %r213, -1;
	mul.wide.u32 	%rd381, %r46, 8;
	add.s64 	%rd382, %rd2, %rd381;
	ld.global.u64 	%rd245, [%rd382];
	or.b64  	%rd383, %rd563, %rd245;
	and.b64  	%rd384, %rd383, -4294967296;
	setp.ne.s64 	%p23, %rd384, 0;
	@%p23 bra 	$L__BB662_106;
	cvt.u32.u64 	%r123, %rd245;
	cvt.u32.u64 	%r124, %rd563;
	div.u32 	%r125, %r124, %r123;
	mul.lo.s32 	%r126, %r125, %r123;
	sub.s32 	%r127, %r124, %r126;
	cvt.u64.u32 	%rd562, %r125;
	cvt.u64.u32 	%rd566, %r127;
	bra.uni 	$L__BB662_107;
$L__BB662_106:
	div.s64 	%rd562, %rd563, %rd245;
	mul.lo.s64 	%rd385, %rd562, %rd245;
	sub.s64 	%rd566, %rd563, %rd385;
$L__BB662_107:
	add.s64 	%rd387, %rd1, %rd381;
	ld.global.u64 	%rd388, [%rd387];
	mad.lo.s64 	%rd389, %rd388, %rd566, %rd244;
	shl.b64 	%rd390, %rd389, 1;
	add.s64 	%rd571, %rd571, %rd390;
	add.s32 	%r213, %r213, -2;
$L__BB662_108:
	and.b32  	%r128, %r22, 1;
	setp.eq.b32 	%p24, %r128, 1;
	not.pred 	%p25, %p24;
	@%p25 bra 	$L__BB662_113;
	mul.wide.u32 	%rd391, %r213, 8;
	add.s64 	%rd392, %rd2, %rd391;
	ld.global.u64 	%rd256, [%rd392];
	or.b64  	%rd393, %rd562, %rd256;
	and.b64  	%rd394, %rd393, -4294967296;
	setp.ne.s64 	%p26, %rd394, 0;
	@%p26 bra 	$L__BB662_111;
	cvt.u32.u64 	%r129, %rd256;
	cvt.u32.u64 	%r130, %rd562;
	rem.u32 	%r131, %r130, %r129;
	cvt.u64.u32 	%rd570, %r131;
	bra.uni 	$L__BB662_112;
$L__BB662_111:
	rem.s64 	%rd570, %rd562, %rd256;
$L__BB662_112:
	add.s64 	%rd396, %rd1, %rd391;
	ld.global.u64 	%rd397, [%rd396];
	mul.lo.s64 	%rd398, %rd397, %rd570;
	shl.b64 	%rd399, %rd398, 1;
	add.s64 	%rd571, %rd571, %rd399;
$L__BB662_113:
	ld.global.u16 	%rs2, [%rd571];
	st.shared.u16 	[%r5], %rs2;
$L__BB662_114:
	bar.sync 	0;
	setp.lt.u32 	%p48, %r215, 66;
	@%p48 bra 	$L__BB662_118;
$L__BB662_115:
	shr.u32 	%r50, %r215, 1;
	setp.ge.u32 	%p49, %r1, %r50;
	@%p49 bra 	$L__BB662_117;
	ld.shared.u16 	%rs6, [%r5];
	and.b32  	%r203, %r215, 2046;
	add.s32 	%r204, %r5, %r203;
	ld.shared.u16 	%rs7, [%r204];
	add.s16 	%rs8, %rs7, %rs6;
	st.shared.u16 	[%r5], %rs8;
$L__BB662_117:
	bar.sync 	0;
	setp.gt.u32 	%p50, %r215, 131;
	mov.u32 	%r215, %r50;
	@%p50 bra 	$L__BB662_115;
$L__BB662_118:
	setp.gt.u32 	%p51, %r1, 31;
	@%p51 bra 	$L__BB662_121;
	ld.volatile.shared.u16 	%rs9, [%r5];
	ld.volatile.shared.u16 	%rs10, [%r5+64];
	add.s16 	%rs11, %rs10, %rs9;
	st.volatile.shared.u16 	[%r5], %rs11;
	ld.volatile.shared.u16 	%rs12, [%r5];
	ld.volatile.shared.u16 	%rs13, [%r5+32];
	add.s16 	%rs14, %rs13, %rs12;
	st.volatile.shared.u16 	[%r5], %rs14;
	ld.volatile.shared.u16 	%rs15, [%r5];
	ld.volatile.shared.u16 	%rs16, [%r5+16];
	add.s16 	%rs17, %rs16, %rs15;
	st.volatile.shared.u16 	[%r5], %rs17;
	ld.volatile.shared.u16 	%rs18, [%r5];
	ld.volatile.shared.u16 	%rs19, [%r5+8];
	add.s16 	%rs20, %rs19, %rs18;
	st.volatile.shared.u16 	[%r5], %rs20;
	ld.volatile.shared.u16 	%rs21, [%r5];
	ld.volatile.shared.u16 	%rs22, [%r5+4];
	add.s16 	%rs23, %rs22, %rs21;
	st.volatile.shared.u16 	[%r5], %rs23;
	ld.volatile.shared.u16 	%rs24, [%r5];
	ld.volatile.shared.u16 	%rs25, [%r5+2];
	add.s16 	%rs26, %rs25, %rs24;
	st.volatile.shared.u16 	[%r5], %rs26;
	setp.ne.s32 	%p52, %r1, 0;
	@%p52 bra 	$L__BB662_121;
	ld.param.u64 	%rd486, [contiguous_reducel12_u16_param_0];
	ld.shared.u16 	%rs27, [reducel1sdata_u16];
	cvt.u64.u32 	%rd480, %r2;
	mov.u32 	%r205, %ctaid.y;
	cvt.u64.u32 	%rd481, %r205;
	mad.lo.s64 	%rd482, %rd265, %rd481, %rd480;
	cvta.to.global.u64 	%rd483, %rd486;
	shl.b64 	%rd484, %rd482, 1;
	add.s64 	%rd485, %rd483, %rd484;
	st.global.u16 	[%rd485], %rs27;
$L__BB662_121:
	ret;

}
	// .globl	contiguous_reducel122_u16
.visible .entry contiguous_reducel122_u16(
	.param .u64 .ptr .align 1 contiguous_reducel122_u16_param_0,
	.param .u64 .ptr .align 1 contiguous_reducel122_u16_param_1,
	.param .u64 contiguous_reducel122_u16_param_2,
	.param .u64 contiguous_reducel122_u16_param_3
)
{
	.reg .pred 	%p<8>;
	.reg .b16 	%rs<28>;
	.reg .b32 	%r<19>;
	.reg .b64 	%rd<27>;

	ld.param.u64 	%rd4, [contiguous_reducel122_u16_param_0];
	ld.param.u64 	%rd7, [contiguous_reducel122_u16_param_1];
	ld.param.u64 	%rd5, [contiguous_reducel122_u16_param_2];
	ld.param.u64 	%rd6, [contiguous_reducel122_u16_param_3];
	cvta.to.global.u64 	%rd1, %rd7;
	mov.u32 	%r1, %tid.x;
	mov.u32 	%r2, %ctaid.x;
	mov.u32 	%r18, %ntid.x;
	mul.lo.s32 	%r8, %r2, %r18;
	shl.b32 	%r9, %r8, 1;
	add.s32 	%r4, %r9, %r1;
	shl.b32 	%r10, %r1, 1;
	mov.u32 	%r11, reducel1sdata_u16;
	add.s32 	%r5, %r11, %r10;
	mov.b16 	%rs1, 0;
	st.shared.u16 	[%r5], %rs1;
	add.s32 	%r12, %r4, %r18;
	cvt.u64.u32 	%rd2, %r12;
	setp.le.u64 	%p1, %rd5, %rd2;
	@%p1 bra 	$L__BB663_2;
	cvt.u64.u32 	%rd12, %r4;
	mov.u32 	%r14, %ctaid.y;
	cvt.u64.u32 	%rd13, %r14;
	mul.lo.s64 	%rd14, %rd5, %rd13;
	add.s64 	%rd15, %rd14, %rd12;
	shl.b64 	%rd16, %rd15, 1;
	add.s64 	%rd17, %rd1, %rd16;
	ld.global.u16 	%rs3, [%rd17];
	add.s64 	%rd18, %rd14, %rd2;
	shl.b64 	%rd19, %rd18, 1;
	add.s64 	%rd20, %rd1, %rd19;
	ld.global.u16 	%rs4, [%rd20];
	add.s16 	%rs5, %rs4, %rs3;
	st.shared.u16 	[%r5], %rs5;
	bra.uni 	$L__BB663_4;
$L__BB663_2:
	cvt.u64.u32 	%rd3, %r4;
	setp.le.u64 	%p2, %rd5, %rd3;
	@%p2 bra 	$L__BB663_4;
	mov.u32 	%r13, %ctaid.y;
	cvt.u64.u32 	%rd8, %r13;
	mad.lo.s64 	%rd9, %rd5, %rd8, %rd3;
	shl.b64 	%rd10, %rd9, 1;
	add.s64 	%rd11, %rd1, %rd10;
	ld.global.u16 	%rs2, [%rd11];
	st.shared.u16 	[%r5], %rs2;
$L__BB663_4:
	bar.sync 	0;
	setp.lt.u32 	%p3, %r18, 66;
	@%p3 bra 	$L__BB663_8;
$L__BB663_5:
	shr.u32 	%r7, %r18, 1;
	setp.ge.u32 	%p4, %r1, %r7;
	@%p4 bra 	$L__BB663_7;
	ld.shared.u16 	%rs6, [%r5];
	and.b32  	%r15, %r18, 2046;
	add.s32 	%r16, %r5, %r15;
	ld.shared.u16 	%rs7, [%r16];
	add.s16 	%rs8, %rs7, %rs6;
	st.shared.u16 	[%r5], %rs8;
$L__BB663_7:
	bar.sync 	0;
	setp.gt.u32 	%p5, %r18, 131;
	mov.u32 	%r18, %r7;
	@%p5 bra 	$L__BB663_5;
$L__BB663_8:
	setp.gt.u32 	%p6, %r1, 31;
	@%p6 bra 	$L__BB663_11;
	ld.volatile.shared.u16 	%rs9, [%r5];
	ld.volatile.shared.u16 	%rs10, [%r5+64];
	add.s16 	%rs11, %rs10, %rs9;
	st.volatile.shared.u16 	[%r5], %rs11;
	ld.volatile.shared.u16 	%rs12, [%r5];
	ld.volatile.shared.u16 	%rs13, [%r5+32];
	add.s16 	%rs14, %rs13, %rs12;
	st.volatile.shared.u16 	[%r5], %rs14;
	ld.volatile.shared.u16 	%rs15, [%r5];
	ld.volatile.shared.u16 	%rs16, [%r5+16];
	add.s16 	%rs17, %rs16, %rs15;
	st.volatile.shared.u16 	[%r5], %rs17;
	ld.volatile.shared.u16 	%rs18, [%r5];
	ld.volatile.shared.u16 	%rs19, [%r5+8];
	add.s16 	%rs20, %rs19, %rs18;
	st.volatile.shared.u16 	[%r5], %rs20;
	ld.volatile.shared.u16 	%rs21, [%r5];
	ld.volatile.shared.u16 	%rs22, [%r5+4];
	add.s16 	%rs23, %rs22, %rs21;
	st.volatile.shared.u16 	[%r5], %rs23;
	ld.volatile.shared.u16 	%rs24, [%r5];
	ld.volatile.shared.u16 	%rs25, [%r5+2];
	add.s16 	%rs26, %rs25, %rs24;
	st.volatile.shared.u16 	[%r5], %rs26;
	setp.ne.s32 	%p7, %r1, 0;
	@%p7 bra 	$L__BB663_11;
	ld.shared.u16 	%rs27, [reducel1sdata_u16];
	cvt.u64.u32 	%rd21, %r2;
	mov.u32 	%r17, %ctaid.y;
	cvt.u64.u32 	%rd22, %r17;
	mad.lo.s64 	%rd23, %rd6, %rd22, %rd21;
	cvta.to.global.u64 	%rd24, %rd4;
	shl.b64 	%rd25, %rd23, 1;
	add.s64 	%rd26, %rd24, %rd25;
	st.global.u16 	[%rd26], %rs27;
$L__BB663_11:
	ret;

}
	// .globl	contiguous_reducel13_u16
.visible .entry contiguous_reducel13_u16(
	.param .u64 .ptr .align 1 contiguous_reducel13_u16_param_0,
	.param .u64 .ptr .align 1 contiguous_reducel13_u16_param_1,
	.param .u64 .ptr .align 1 contiguous_reducel13_u16_param_2,
	.param .u64 .ptr .align 1 contiguous_reducel13_u16_param_3,
	.param .u64 contiguous_reducel13_u16_param_4,
	.param .u64 contiguous_reducel13_u16_param_5,
	.param .u64 contiguous_reducel13_u16_param_6
)
{
	.reg .pred 	%p<38>;
	.reg .b16 	%rs<56>;
	.reg .b32 	%r<204>;
	.reg .b64 	%rd<308>;

	ld.param.u64 	%rd144, [contiguous_reducel13_u16_param_0];
	ld.param.u64 	%rd145, [contiguous_reducel13_u16_param_1];
	ld.param.u64 	%rd148, [contiguous_reducel13_u16_param_2];
	ld.param.u64 	%rd149, [contiguous_reducel13_u16_param_3];
	ld.param.u64 	%rd146, [contiguous_reducel13_u16_param_4];
	ld.param.u64 	%rd147, [contiguous_reducel13_u16_param_5];
	ld.param.u64 	%rd150, [contiguous_reducel13_u16_param_6];
	cvta.to.global.u64 	%rd1, %rd149;
	cvta.to.global.u64 	%rd2, %rd148;
	mov.u32 	%r1, %tid.y;
	mov.u32 	%r2, %ntid.x;
	mov.u32 	%r3, %tid.x;
	mad.lo.s32 	%r64, %r1, %r2, %r3;
	mov.u32 	%r65, %ctaid.x;
	mad.lo.s32 	%r66, %r65, %r2, %r3;
	mov.u32 	%r4, %ctaid.y;
	mov.u32 	%r5, %ntid.y;
	mad.lo.s32 	%r67, %r4, %r5, %r1;
	shl.b32 	%r68, %r64, 1;
	mov.u32 	%r69, reducel1sdata_u16;
	add.s32 	%r7, %r69, %r68;
	mov.b16 	%rs16, 0;
	st.shared.u16 	[%r7], %rs16;
	cvt.u64.u32 	%rd3, %r66;
	setp.le.u64 	%p1, %rd147, %rd3;
	cvt.u64.u32 	%rd152, %r67;
	setp.le.u64 	%p2, %rd150, %rd152;
	or.pred  	%p3, %p1, %p2;
	@%p3 bra 	$L__BB664_76;
	cvt.u32.u64 	%r70, %rd3;
	cvt.u32.u64 	%r71, %rd147;
	mad.lo.s32 	%r194, %r67, %r71, %r70;
	cvt.u32.u64 	%r9, %rd146;
	add.s32 	%r193, %r9, -1;
	setp.lt.s32 	%p4, %r193, 0;
	mov.b64 	%rd307, 0;
	@%p4 bra 	$L__BB664_59;
	setp.lt.u32 	%p5, %r193, 7;
	mov.b64 	%rd307, 0;
	@%p5 bra 	$L__BB664_30;
	add.s32 	%r189, %r9, -4;
	and.b32  	%r72, %r9, -8;
	neg.s32 	%r188, %r72;
	mov.b64 	%rd307, 0;
$L__BB664_4:
	.pragma "nounroll";
	add.s32 	%r16, %r189, 3;
	cvt.u64.u32 	%rd5, %r194;
	mul.wide.u32 	%rd157, %r16, 8;
	add.s64 	%rd158, %rd2, %rd157;
	ld.global.u64 	%rd6, [%rd158];
	and.b64  	%rd159, %rd6, -4294967296;
	setp.ne.s64 	%p6, %rd159, 0;
	@%p6 bra 	$L__BB664_6;
	cvt.u32.u64 	%r73, %rd6;
	cvt.u32.u64 	%r74, %rd5;
	div.u32 	%r75, %r74, %r73;
	mul.lo.s32 	%r76, %r75, %r73;
	sub.s32 	%r77, %r74, %r76;
	cvt.u64.u32 	%rd272, %r75;
	cvt.u64.u32 	%rd273, %r77;
	bra.uni 	$L__BB664_7;
$L__BB664_6:
	div.s64 	%rd272, %rd5, %rd6;
	mul.lo.s64 	%rd160, %rd272, %rd6;
	sub.s64 	%rd273, %rd5, %rd160;
$L__BB664_7:
	mul.wide.u32 	%rd161, %r16, 8;
	add.s64 	%rd162, %rd1, %rd161;
	ld.global.u64 	%rd163, [%rd162];
	mad.lo.s64 	%rd13, %rd163, %rd273, %rd307;
	add.s32 	%r17, %r189, 2;
	and.b64  	%rd14, %rd272, 4294967295;
	mul.wide.u32 	%rd164, %r17, 8;
	add.s64 	%rd165, %rd2, %rd164;
	ld.global.u64 	%rd15, [%rd165];
	and.b64  	%rd166, %rd15, -4294967296;
	setp.ne.s64 	%p7, %rd166, 0;
	@%p7 bra 	$L__BB664_9;
	cvt.u32.u64 	%r78, %rd15;
	cvt.u32.u64 	%r79, %rd14;
	div.u32 	%r80, %r79, %r78;
	mul.lo.s32 	%r81, %r80, %r78;
	sub.s32 	%r82, %r79, %r81;
	cvt.u64.u32 	%rd274, %r80;
	cvt.u64.u32 	%rd275, %r82;
	bra.uni 	$L__BB664_10;
$L__BB664_9:
	div.s64 	%rd274, %rd14, %rd15;
	mul.lo.s64 	%rd167, %rd274, %rd15;
	sub.s64 	%rd275, %rd14, %rd167;
$L__BB664_10:
	mul.wide.u32 	%rd168, %r17, 8;
	add.s64 	%rd169, %rd1, %rd168;
	ld.global.u64 	%rd170, [%rd169];
	mad.lo.s64 	%rd22, %rd170, %rd275, %rd13;
	add.s32 	%r18, %r189, 1;
	and.b64  	%rd23, %rd274, 4294967295;
	mul.wide.u32 	%rd171, %r18, 8;
	add.s64 	%rd172, %rd2, %rd171;
	ld.global.u64 	%rd24, [%rd172];
	and.b64  	%rd173, %rd24, -4294967296;
	setp.ne.s64 	%p8, %rd173, 0;
	@%p8 bra 	$L__BB664_12;
	cvt.u32.u64 	%r83, %rd24;
	cvt.u32.u64 	%r84, %rd23;
	div.u32 	%r85, %r84, %r83;
	mul.lo.s32 	%r86, %r85, %r83;
	sub.s32 	%r87, %r84, %r86;
	cvt.u64.u32 	%rd276, %r85;
	cvt.u64.u32 	%rd277, %r87;
	bra.uni 	$L__BB664_13;
$L__BB664_12:
	div.s64 	%rd276, %rd23, %rd24;
	mul.lo.s64 	%rd174, %rd276, %rd24;
	sub.s64 	%rd277, %rd23, %rd174;
$L__BB664_13:
	mul.wide.u32 	%rd175, %r18, 8;
	add.s64 	%rd176, %rd1, %rd175;
	ld.global.u64 	%rd177, [%rd176];
	mad.lo.s64 	%rd31, %rd177, %rd277, %rd22;
	and.b64  	%rd32, %rd276, 4294967295;
	mul.wide.u32 	%rd178, %r189, 8;
	add.s64 	%rd179, %rd2, %rd178;
	ld.global.u64 	%rd33, [%rd179];
	and.b64  	%rd180, %rd33, -4294967296;
	setp.ne.s64 	%p9, %rd180, 0;
	@%p9 bra 	$L__BB664_15;
	cvt.u32.u64 	%r88, %rd33;
	cvt.u32.u64 	%r89, %rd32;
	div.u32 	%r90, %r89, %r88;
	mul.lo.s32 	%r91, %r90, %r88;
	sub.s32 	%r92, %r89, %r91;
	cvt.u64.u32 	%rd278, %r90;
	cvt.u64.u32 	%rd279, %r92;
	bra.uni 	$L__BB664_16;
$L__BB664_15:
	div.s64 	%rd278, %rd32, %rd33;
	mul.lo.s64 	%rd181, %rd278, %rd33;
	sub.s64 	%rd279, %rd32, %rd181;
$L__BB664_16:
	mul.wide.u32 	%rd182, %r189, 8;
	add.s64 	%rd183, %rd1, %rd182;
	ld.global.u64 	%rd184, [%rd183];
	mad.lo.s64 	%rd40, %rd184, %rd279, %rd31;
	add.s32 	%r19, %r189, -1;
	and.b64  	%rd41, %rd278, 4294967295;
	mul.wide.u32 	%rd185, %r19, 8;
	add.s64 	%rd186, %rd2, %rd185;
	ld.global.u64 	%rd42, [%rd186];
	and.b64  	%rd187, %rd42, -4294967296;
	setp.ne.s64 	%p10, %rd187, 0;
	@%p10 bra 	$L__BB664_18;
	cvt.u32.u64 	%r93, %rd42;
	cvt.u32.u64 	%r94, %rd41;
	div.u32 	%r95, %r94, %r93;
	mul.lo.s32 	%r96, %r95, %r93;
	sub.s32 	%r97, %r94, %r96;
	cvt.u64.u32 	%rd280, %r95;
	cvt.u64.u32 	%rd281, %r97;
	bra.uni 	$L__BB664_19;
$L__BB664_18:
	div.s64 	%rd280, %rd41, %rd42;
	mul.lo.s64 	%rd188, %rd280, %rd42;
	sub.s64 	%rd281, %rd41, %rd188;
$L__BB664_19:
	mul.wide.u32 	%rd189, %r19, 8;
	add.s64 	%rd190, %rd1, %rd189;
	ld.global.u64 	%rd191, [%rd190];
	mad.lo.s64 	%rd49, %rd191, %rd281, %rd40;
	add.s32 	%r20, %r189, -2;
	and.b64  	%rd50, %rd280, 4294967295;
	mul.wide.u32 	%rd192, %r20, 8;
	add.s64 	%rd193, %rd2, %rd192;
	ld.global.u64 	%rd51, [%rd193];
	and.b64  	%rd194, %rd51, -4294967296;
	setp.ne.s64 	%p11, %rd194, 0;
	@%p11 bra 	$L__BB664_21;
	cvt.u32.u64 	%r98, %rd51;
	cvt.u32.u64 	%r99, %rd50;
	div.u32 	%r100, %r99, %r98;
	mul.lo.s32 	%r101, %r100, %r98;
	sub.s32 	%r102, %r99, %r101;
	cvt.u64.u32 	%rd282, %r100;
	cvt.u64.u32 	%rd283, %r102;
	bra.uni 	$L__BB664_22;
$L__BB664_21:
	div.s64 	%rd282, %rd50, %rd51;
	mul.lo.s64 	%rd195, %rd282, %rd51;
	sub.s64 	%rd283, %rd50, %rd195;
$L__BB664_22:
	mul.wide.u32 	%rd196, %r20, 8;
	add.s64 	%rd197, %rd1, %rd196;
	ld.global.u64 	%rd198, [%rd197];
	mad.lo.s64 	%rd58, %rd198, %rd283, %rd49;
	add.s32 	%r21, %r189, -3;
	and.b64  	%rd59, %rd282, 4294967295;
	mul.wide.u32 	%rd199, %r21, 8;
	add.s64 	%rd200, %rd2, %rd199;
	ld.global.u64 	%rd60, [%rd200];
	and.b64  	%rd201, %rd60, -4294967296;
	setp.ne.s64 	%p12, %rd201, 0;
	@%p12 bra 	$L__BB664_24;
	cvt.u32.u64 	%r103, %rd60;
	cvt.u32.u64 	%r104, %rd59;
	div.u32 	%r105, %r104, %r103;
	mul.lo.s32 	%r106, %r105, %r103;
	sub.s32 	%r107, %r104, %r106;
	cvt.u64.u32 	%rd284, %r105;
	cvt.u64.u32 	%rd285, %r107;
	bra.uni 	$L__BB664_25;
$L__BB664_24:
	div.s64 	%rd284, %rd59, %rd60;
	mul.lo.s64 	%rd202, %rd284, %rd60;
	sub.s64 	%rd285, %rd59, %rd202;
$L__BB664_25:
	mul.wide.u32 	%rd203, %r21, 8;
	add.s64 	%rd204, %rd1, %rd203;
	ld.global.u64 	%rd205, [%rd204];
	mad.lo.s64 	%rd67, %rd205, %rd285, %rd58;
	and.b64  	%rd68, %rd284, 4294967295;
	add.s32 	%r108, %r189, -4;
	mul.wide.u32 	%rd206, %r108, 8;
	add.s64 	%rd207, %rd2, %rd206;
	ld.global.u64 	%rd69, [%rd207];
	and.b64  	%rd208, %rd69, -4294967296;
	setp.ne.s64 	%p13, %rd208, 0;
	@%p13 bra 	$L__BB664_27;
	cvt.u32.u64 	%r109, %rd69;
	cvt.u32.u64 	%r110, %rd68;
	div.u32 	%r111, %r110, %r109;
	mul.lo.s32 	%r112, %r111, %r109;
	sub.s32 	%r113, %r110, %r112;
	cvt.u64.u32 	%rd286, %r111;
	cvt.u64.u32 	%rd287, %r113;
	bra.uni 	$L__BB664_28;
$L__BB664_27:
	div.s64 	%rd286, %rd68, %rd69;
	mul.lo.s64 	%rd209, %rd286, %rd69;
	sub.s64 	%rd287, %rd68, %rd209;
$L__BB664_28:
	mul.wide.u32 	%rd210, %r108, 8;
	add.s64 	%rd211, %rd1, %rd210;
	ld.global.u64 	%rd212, [%rd211];
	mad.lo.s64 	%rd307, %rd212, %rd287, %rd67;
	cvt.u32.u64 	%r194, %rd286;
	add.s32 	%r189, %r189, -8;
	add.s32 	%r188, %r188, 8;
	setp.ne.s32 	%p14, %r188, 0;
	@%p14 bra 	$L__BB664_4;
	add.s32 	%r193, %r189, 3;
$L__BB664_30:
	and.b32  	%r28, %r9, 7;
	setp.eq.s32 	%p15, %r28, 0;
	@%p15 bra 	$L__BB664_59;
	and.b32  	%r29, %r9, 3;
	setp.lt.u32 	%p16, %r28, 4;
	@%p16 bra 	$L__BB664_45;
	cvt.u64.u32 	%rd79, %r194;
	mul.wide.u32 	%rd214, %r193, 8;
	add.s64 	%rd215, %rd2, %rd214;
	ld.global.u64 	%rd80, [%rd215];
	and.b64  	%rd216, %rd80, -4294967296;
	setp.ne.s64 	%p17, %rd216, 0;
	@%p17 bra 	$L__BB664_34;
	cvt.u32.u64 	%r115, %rd80;
	cvt.u32.u64 	%r116, %rd79;
	div.u32 	%r117, %r116, %r115;
	mul.lo.s32 	%r118, %r117, %r115;
	sub.s32 	%r119, %r116, %r118;
	cvt.u64.u32 	%rd290, %r117;
	cvt.u64.u32 	%rd291, %r119;
	bra.uni 	$L__BB664_35;
$L__BB664_34:
	div.s64 	%rd290, %rd79, %rd80;
	mul.lo.s64 	%rd217, %rd290, %rd80;
	sub.s64 	%rd291, %rd79, %rd217;
$L__BB664_35:
	mul.wide.u32 	%rd218, %r193, 8;
	add.s64 	%rd219, %rd1, %rd218;
	ld.global.u64 	%rd220, [%rd219];
	mad.lo.s64 	%rd87, %rd220, %rd291, %rd307;
	add.s32 	%r30, %r193, -1;
	and.b64  	%rd88, %rd290, 4294967295;
	mul.wide.u32 	%rd221, %r30, 8;
	add.s64 	%rd222, %rd2, %rd221;
	ld.global.u64 	%rd89, [%rd222];
	and.b64  	%rd223, %rd89, -4294967296;
	setp.ne.s64 	%p18, %rd223, 0;
	@%p18 bra 	$L__BB664_37;
	cvt.u32.u64 	%r120, %rd89;
	cvt.u32.u64 	%r121, %rd88;
	div.u32 	%r122, %r121, %r120;
	mul.lo.s32 	%r123, %r122, %r120;
	sub.s32 	%r124, %r121, %r123;
	cvt.u64.u32 	%rd292, %r122;
	cvt.u64.u32 	%rd293, %r124;
	bra.uni 	$L__BB664_38;
$L__BB664_37:
	div.s64 	%rd292, %rd88, %rd89;
	mul.lo.s64 	%rd224, %rd292, %rd89;
	sub.s64 	%rd293, %rd88, %rd224;
$L__BB664_38:
	mul.wide.u32 	%rd225, %r30, 8;
	add.s64 	%rd226, %rd1, %rd225;
	ld.global.u64 	%rd227, [%rd226];
	mad.lo.s64 	%rd96, %rd227, %rd293, %rd87;
	add.s32 	%r31, %r193, -2;
	and.b64  	%rd97, %rd292, 4294967295;
	mul.wide.u32 	%rd228, %r31, 8;
	add.s64 	%rd229, %rd2, %rd228;
	ld.global.u64 	%rd98, [%rd229];
	and.b64  	%rd230, %rd98, -4294967296;
	setp.ne.s64 	%p19, %rd230, 0;
	@%p19 bra 	$L__BB664_40;
	cvt.u32.u64 	%r125, %rd98;
	cvt.u32.u64 	%r126, %rd97;
	div.u32 	%r127, %r126, %r125;
	mul.lo.s32 	%r128, %r127, %r125;
	sub.s32 	%r129, %r126, %r128;
	cvt.u64.u32 	%rd294, %r127;
	cvt.u64.u32 	%rd295, %r129;
	bra.uni 	$L__BB664_41;
$L__BB664_40:
	div.s64 	%rd294, %rd97, %rd98;
	mul.lo.s64 	%rd231, %rd294, %rd98;
	sub.s64 	%rd295, %rd97, %rd231;
$L__BB664_41:
	mul.wide.u32 	%rd232, %r31, 8;
	add.s64 	%rd233, %rd1, %rd232;
	ld.global.u64 	%rd234, [%rd233];
	mad.lo.s64 	%rd105, %rd234, %rd295, %rd96;
	add.s32 	%r32, %r193, -3;
	and.b64  	%rd106, %rd294, 4294967295;
	mul.wide.u32 	%rd235, %r32, 8;
	add.s64 	%rd236, %rd2, %rd235;
	ld.global.u64 	%rd107, [%rd236];
	and.b64  	%rd237, %rd107, -4294967296;
	setp.ne.s64 	%p20, %rd237, 0;
	@%p20 bra 	$L__BB664_43;
	cvt.u32.u64 	%r130, %rd107;
	cvt.u32.u64 	%r131, %rd106;
	div.u32 	%r132, %r131, %r130;
	mul.lo.s32 	%r133, %r132, %r130;
	sub.s32 	%r134, %r131, %r133;
	cvt.u64.u32 	%rd296, %r132;
	cvt.u64.u32 	%rd297, %r134;
	bra.uni 	$L__BB664_44;
$L__BB664_43:
	div.s64 	%rd296, %rd106, %rd107;
	mul.lo.s64 	%rd238, %rd296, %rd107;
	sub.s64 	%rd297, %rd106, %rd238;
$L__BB664_44:
	mul.wide.u32 	%rd239, %r32, 8;
	add.s64 	%rd240, %rd1, %rd239;
	ld.global.u64 	%rd241, [%rd240];
	mad.lo.s64 	%rd307, %rd241, %rd297, %rd105;
	cvt.u32.u64 	%r194, %rd296;
	add.s32 	%r193, %r193, -4;
$L__BB664_45:
	setp.eq.s32 	%p21, %r29, 0;
	@%p21 bra 	$L__BB664_59;
	setp.eq.s32 	%p22, %r29, 1;
	@%p22 bra 	$L__BB664_54;
	cvt.u64.u32 	%rd117, %r194;
	mul.wide.u32 	%rd243, %r193, 8;
	add.s64 	%rd244, %rd2, %rd243;
	ld.global.u64 	%rd118, [%rd244];
	and.b64  	%rd245, %rd118, -4294967296;
	setp.ne.s64 	%p23, %rd245, 0;
	@%p23 bra 	$L__BB664_49;
	cvt.u32.u64 	%r135, %rd118;
	cvt.u32.u64 	%r136, %rd117;
	div.u32 	%r137, %r136, %r135;
	mul.lo.s32 	%r138, %r137, %r135;
	sub.s32 	%r139, %r136, %r138;
	cvt.u64.u32 	%rd300, %r137;
	cvt.u64.u32 	%rd301, %r139;
	bra.uni 	$L__BB664_50;
$L__BB664_49:
	div.s64 	%rd300, %rd117, %rd118;
	mul.lo.s64 	%rd246, %rd300, %rd118;
	sub.s64 	%rd301, %rd117, %rd246;
$L__BB664_50:
	add.s64 	%rd248, %rd1, %rd243;
	ld.global.u64 	%rd249, [%rd248];
	mad.lo.s64 	%rd125, %rd249, %rd301, %rd307;
	add.s32 	%r37, %r193, -1;
	and.b64  	%rd126, %rd300, 4294967295;
	mul.wide.u32 	%rd250, %r37, 8;
	add.s64 	%rd251, %rd2, %rd250;
	ld.global.u64 	%rd127, [%rd251];
	and.b64  	%rd252, %rd127, -4294967296;
	setp.ne.s64 	%p24, %rd252, 0;
	@%p24 bra 	$L__BB664_52;
	cvt.u32.u64 	%r140, %rd127;
	cvt.u32.u64 	%r141, %rd126;
	div.u32 	%r142, %r141, %r140;
	mul.lo.s32 	%r143, %r142, %r140;
	sub.s32 	%r144, %r141, %r143;
	cvt.u64.u32 	%rd302, %r142;
	cvt.u64.u32 	%rd303, %r144;
	bra.uni 	$L__BB664_53;
$L__BB664_52:
	div.s64 	%rd302, %rd126, %rd127;
	mul.lo.s64 	%rd253, %rd302, %rd127;
	sub.s64 	%rd303, %rd126, %rd253;
$L__BB664_53:
	add.s64 	%rd255, %rd1, %rd250;
	ld.global.u64 	%rd256, [%rd255];
	mad.lo.s64 	%rd307, %rd256, %rd303, %rd125;
	cvt.u32.u64 	%r194, %rd302;
	add.s32 	%r193, %r193, -2;
$L__BB664_54:
	and.b32  	%r145, %r9, 1;
	setp.eq.b32 	%p25, %r145, 1;
	not.pred 	%p26, %p25;
	@%p26 bra 	$L__BB664_59;
	cvt.u64.u32 	%rd137, %r194;
	mul.wide.u32 	%rd257, %r193, 8;
	add.s64 	%rd258, %rd2, %rd257;
	ld.global.u64 	%rd138, [%rd258];
	and.b64  	%rd259, %rd138, -4294967296;
	setp.ne.s64 	%p27, %rd259, 0;
	@%p27 bra 	$L__BB664_57;
	cvt.u32.u64 	%r146, %rd138;
	cvt.u32.u64 	%r147, %rd137;
	rem.u32 	%r148, %r147, %r146;
	cvt.u64.u32 	%rd306, %r148;
	bra.uni 	$L__BB664_58;
$L__BB664_57:
	rem.s64 	%rd306, %rd137, %rd138;
$L__BB664_58:
	add.s64 	%rd261, %rd1, %rd257;
	ld.global.u64 	%rd262, [%rd261];
	mad.lo.s64 	%rd307, %rd262, %rd306, %rd307;
$L__BB664_59:
	cvta.to.global.u64 	%rd263, %rd145;
	shl.b64 	%rd264, %rd307, 1;
	add.s64 	%rd265, %rd263, %rd264;
	ld.global.u16 	%rs17, [%rd265];
	st.shared.u16 	[%r7], %rs17;
	bar.sync 	0;
	setp.ne.s32 	%p28, %r1, 0;
	@%p28 bra 	$L__BB664_76;
	setp.gt.u32 	%p29, %r5, 1;
	@%p29 bra 	$L__BB664_62;
	shl.b32 	%r149, %r3, 1;
	mov.u32 	%r150, reducel1sdata_u16;
	add.s32 	%r151, %r150, %r149;
	ld.shared.u16 	%rs54, [%r151];
	bra.uni 	$L__BB664_75;
$L__BB664_62:
	shl.b32 	%r153, %r3, 1;
	mov.u32 	%r154, reducel1sdata_u16;
	add.s32 	%r42, %r154, %r153;
	ld.shared.u16 	%rs54, [%r42];
	add.s32 	%r43, %r5, -1;
	add.s32 	%r155, %r5, -2;
	and.b32  	%r44, %r43, 7;
	setp.lt.u32 	%p30, %r155, 7;
	mov.b32 	%r202, 1;
	@%p30 bra 	$L__BB664_66;
	and.b32  	%r158, %r43, -8;
	neg.s32 	%r199, %r158;
	shl.b32 	%r46, %r2, 1;
	add.s32 	%r160, %r153, %r46;
	add.s32 	%r197, %r154, %r160;
	shl.b32 	%r48, %r2, 4;
	mov.b32 	%r200, 1;
	mov.b32 	%r198, 0;
$L__BB664_64:
	.pragma "nounroll";
	mul.lo.s32 	%r162, %r200, %r2;
	shl.b32 	%r163, %r162, 1;
	add.s32 	%r164, %r42, %r163;
	ld.shared.u16 	%rs19, [%r197];
	add.s16 	%rs20, %rs19, %rs54;
	add.s32 	%r165, %r164, %r46;
	ld.shared.u16 	%rs21, [%r165];
	add.s16 	%rs22, %rs21, %rs20;
	add.s32 	%r166, %r165, %r46;
	ld.shared.u16 	%rs23, [%r166];
	add.s16 	%rs24, %rs23, %rs22;
	add.s32 	%r167, %r166, %r46;
	ld.shared.u16 	%rs25, [%r167];
	add.s16 	%rs26, %rs25, %rs24;
	add.s32 	%r168, %r167, %r46;
	ld.shared.u16 	%rs27, [%r168];
	add.s16 	%rs28, %rs27, %rs26;
	add.s32 	%r169, %r168, %r46;
	ld.shared.u16 	%rs29, [%r169];
	add.s16 	%rs30, %rs29, %rs28;
	add.s32 	%r170, %r169, %r46;
	ld.shared.u16 	%rs31, [%r170];
	add.s16 	%rs32, %rs31, %rs30;
	add.s32 	%r171, %r170, %r46;
	ld.shared.u16 	%rs33, [%r171];
	add.s16 	%rs54, %rs33, %rs32;
	add.s32 	%r200, %r200, 8;
	add.s32 	%r199, %r199, 8;
	add.s32 	%r198, %r198, 8;
	add.s32 	%r197, %r197, %r48;
	setp.ne.s32 	%p31, %r199, 0;
	@%p31 bra 	$L__BB664_64;
	add.s32 	%r202, %r198, 1;
$L__BB664_66:
	setp.eq.s32 	%p32, %r44, 0;
	@%p32 bra 	$L__BB664_74;
	and.b32  	%r59, %r43, 3;
	setp.lt.u32 	%p33, %r44, 4;
	@%p33 bra 	$L__BB664_69;
	mul.lo.s32 	%r172, %r202, %r2;
	shl.b32 	%r173, %r172, 1;
	add.s32 	%r174, %r42, %r173;
	ld.shared.u16 	%rs35, [%r174];
	add.s16 	%rs36, %rs35, %rs54;
	shl.b32 	%r175, %r2, 1;
	add.s32 	%r176, %r174, %r175;
	ld.shared.u16 	%rs37, [%r176];
	add.s16 	%rs38, %rs37, %rs36;
	add.s32 	%r177, %r176, %r175;
	ld.shared.u16 	%rs39, [%r177];
	add.s16 	%rs40, %rs39, %rs38;
	add.s32 	%r178, %r177, %r175;
	ld.shared.u16 	%rs41, [%r178];
	add.s16 	%rs54, %rs41, %rs40;
	add.s32 	%r202, %r202, 4;
$L__BB664_69:
	setp.eq.s32 	%p34, %r59, 0;
	@%p34 bra 	$L__BB664_74;
	setp.eq.s32 	%p35, %r59, 1;
	@%p35 bra 	$L__BB664_72;
	mul.lo.s32 	%r179, %r202, %r2;
	shl.b32 	%r180, %r179, 1;
	add.s32 	%r181, %r42, %r180;
	ld.shared.u16 	%rs43, [%r181];
	add.s16 	%rs44, %rs43, %rs54;
	shl.b32 	%r182, %r2, 1;
	add.s32 	%r183, %r181, %r182;
	ld.shared.u16 	%rs45, [%r183];
	add.s16 	%rs54, %rs45, %rs44;
	add.s32 	%r202, %r202, 2;
$L__BB664_72:
	and.b32  	%r184, %r43, 1;
	setp.eq.b32 	%p36, %r184, 1;
	not.pred 	%p37, %p36;
	@%p37 bra 	$L__BB664_74;
	mul.lo.s32 	%r185, %r202, %r2;
	shl.b32 	%r186, %r185, 1;
	add.s32 	%r187, %r42, %r186;
	ld.shared.u16 	%rs46, [%r187];
	add.s16 	%rs54, %rs46, %rs54;
$L__BB664_74:
	st.shared.u16 	[%r42], %rs54;
$L__BB664_75:
	cvt.u64.u32 	%rd266, %r4;
	mad.lo.s64 	%rd267, %rd147, %rd266, %rd3;
	cvta.to.global.u64 	%rd268, %rd144;
	shl.b64 	%rd269, %rd267, 1;
	add.s64 	%rd270, %rd268, %rd269;
	st.global.u16 	[%rd270], %rs54;
$L__BB664_76:
	ret;

}
	// .globl	contiguous_reducel133_u16
.visible .entry contiguous_reducel133_u16(
	.param .u64 .ptr .align 1 contiguous_reducel133_u16_param_0,
	.param .u64 .ptr .align 1 contiguous_reducel133_u16_param_1,
	.param .u64 contiguous_reducel133_u16_param_2,
	.param .u64 contiguous_reducel133_u16_param_3,
	.param .u64 contiguous_reducel133_u16_param_4
)
{
	.reg .pred 	%p<14>;
	.reg .b16 	%rs<56>;
	.reg .b32 	%r<85>;
	.reg .b64 	%rd<16>;

	ld.param.u64 	%rd2, [contiguous_reducel133_u16_param_0];
	ld.param.u64 	%rd3, [contiguous_reducel133_u16_param_1];
	ld.param.u64 	%rd4, [contiguous_reducel133_u16_param_3];
	ld.param.u64 	%rd5, [contiguous_reducel133_u16_param_4];
	mov.u32 	%r1, %tid.y;
	mov.u32 	%r2, %ntid.x;
	mov.u32 	%r3, %tid.x;
	mad.lo.s32 	%r30, %r1, %r2, %r3;
	mov.u32 	%r31, %ctaid.x;
	mad.lo.s32 	%r32, %r31, %r2, %r3;
	mov.u32 	%r4, %ctaid.y;
	mov.u32 	%r5, %ntid.y;
	mad.lo.s32 	%r33, %r4, %r5, %r1;
	shl.b32 	%r34, %r30, 1;
	mov.u32 	%r35, reducel1sdata_u16;
	add.s32 	%r7, %r35, %r34;
	mov.b16 	%rs16, 0;
	st.shared.u16 	[%r7], %rs16;
	cvt.u64.u32 	%rd1, %r32;
	setp.le.u64 	%p1, %rd4, %rd1;
	cvt.u64.u32 	%rd7, %r33;
	setp.le.u64 	%p2, %rd5, %rd7;
	or.pred  	%p3, %p1, %p2;
	@%p3 bra 	$L__BB665_18;
	cvt.u32.u64 	%r36, %rd1;
	cvta.to.global.u64 	%rd8, %rd3;
	cvt.u32.u64 	%r37, %rd4;
	mad.lo.s32 	%r38, %r33, %r37, %r36;
	mul.wide.u32 	%rd9, %r38, 2;
	add.s64 	%rd10, %rd8, %rd9;
	ld.global.u16 	%rs17, [%rd10];
	st.shared.u16 	[%r7], %rs17;
	bar.sync 	0;
	setp.ne.s32 	%p4, %r1, 0;
	@%p4 bra 	$L__BB665_18;
	setp.gt.u32 	%p5, %r5, 1;
	@%p5 bra 	$L__BB665_4;
	shl.b32 	%r39, %r3, 1;
	add.s32 	%r41, %r35, %r39;
	ld.shared.u16 	%rs54, [%r41];
	bra.uni 	$L__BB665_17;
$L__BB665_4:
	shl.b32 	%r43, %r3, 1;
	add.s32 	%r8, %r35, %r43;
	ld.shared.u16 	%rs54, [%r8];
	add.s32 	%r9, %r5, -1;
	add.s32 	%r45, %r5, -2;
	and.b32  	%r10, %r9, 7;
	setp.lt.u32 	%p6, %r45, 7;
	mov.b32 	%r83, 1;
	@%p6 bra 	$L__BB665_8;
	and.b32  	%r48, %r9, -8;
	neg.s32 	%r80, %r48;
	shl.b32 	%r12, %r2, 1;
	add.s32 	%r50, %r43, %r12;
	add.s32 	%r78, %r35, %r50;
	shl.b32 	%r14, %r2, 4;
	mov.b32 	%r81, 1;
	mov.b32 	%r79, 0;
$L__BB665_6:
	.pragma "nounroll";
	mul.lo.s32 	%r52, %r81, %r2;
	shl.b32 	%r53, %r52, 1;
	add.s32 	%r54, %r8, %r53;
	ld.shared.u16 	%rs19, [%r78];
	add.s16 	%rs20, %rs19, %rs54;
	add.s32 	%r55, %r54, %r12;
	ld.shared.u16 	%rs21, [%r55];
	add.s16 	%rs22, %rs21, %rs20;
	add.s32 	%r56, %r55, %r12;
	ld.shared.u16 	%rs23, [%r56];
	add.s16 	%rs24, %rs23, %rs22;
	add.s32 	%r57, %r56, %r12;
	ld.shared.u16 	%rs25, [%r57];
	add.s16 	%rs26, %rs25, %rs24;
	add.s32 	%r58, %r57, %r12;
	ld.shared.u16 	%rs27, [%r58];
	add.s16 	%rs28, %rs27, %rs26;
	add.s32 	%r59, %r58, %r12;
	ld.shared.u16 	%rs29, [%r59];
	add.s16 	%rs30, %rs29, %rs28;
	add.s32 	%r60, %r59, %r12;
	ld.shared.u16 	%rs31, [%r60];
	add.s16 	%rs32, %rs31, %rs30;
	add.s32 	%r61, %r60, %r12;
	ld.shared.u16 	%rs33, [%r61];
	add.s16 	%rs54, %rs33, %rs32;
	add.s32 	%r81, %r81, 8;
	add.s32 	%r80, %r80, 8;
	add.s32 	%r79, %r79, 8;
	add.s32 	%r78, %r78, %r14;
	setp.ne.s32 	%p7, %r80, 0;
	@%p7 bra 	$L__BB665_6;
	add.s32 	%r83, %r79, 1;
$L__BB665_8:
	setp.eq.s32 	%p8, %r10, 0;
	@%p8 bra 	$L__BB665_16;
	and.b32  	%r25, %r9, 3;
	setp.lt.u32 	%p9, %r10, 4;
	@%p9 bra 	$L__BB665_11;
	mul.lo.s32 	%r62, %r83, %r2;
	shl.b32 	%r63, %r62, 1;
	add.s32 	%r64, %r8, %r63;
	ld.shared.u16 	%rs35, [%r64];
	add.s16 	%rs36, %rs35, %rs54;
	shl.b32 	%r65, %r2, 1;
	add.s32 	%r66, %r64, %r65;
	ld.shared.u16 	%rs37, [%r66];
	add.s16 	%rs38, %rs37, %rs36;
	add.s32 	%r67, %r66, %r65;
	ld.shared.u16 	%rs39, [%r67];
	add.s16 	%rs40, %rs39, %rs38;
	add.s32 	%r68, %r67, %r65;
	ld.shared.u16 	%rs41, [%r68];
	add.s16 	%rs54, %rs41, %rs40;
	add.s32 	%r83, %r83, 4;
$L__BB665_11:
	setp.eq.s32 	%p10, %r25, 0;
	@%p10 bra 	$L__BB665_16;
	setp.eq.s32 	%p11, %r25, 1;
	@%p11 bra 	$L__BB665_14;
	mul.lo.s32 	%r69, %r83, %r2;
	shl.b32 	%r70, %r69, 1;
	add.s32 	%r71, %r8, %r70;
	ld.shared.u16 	%rs43, [%r71];
	add.s16 	%rs44, %rs43, %rs54;
	shl.b32 	%r72, %r2, 1;
	add.s32 	%r73, %r71, %r72;
	ld.shared.u16 	%rs45, [%r73];
	add.s16 	%rs54, %rs45, %rs44;
	add.s32 	%r83, %r83, 2;
$L__BB665_14:
	and.b32  	%r74, %r9, 1;
	setp.eq.b32 	%p12, %r74, 1;
	not.pred 	%p13, %p12;
	@%p13 bra 	$L__BB665_16;
	mul.lo.s32 	%r75, %r83, %r2;
	shl.b32 	%r76, %r75, 1;
	add.s32 	%r77, %r8, %r76;
	ld.shared.u16 	%rs46, [%r77];
	add.s16 	%rs54, %rs46, %rs54;
$L__BB665_16:
	st.shared.u16 	[%r8], %rs54;
$L__BB665_17:
	cvt.u64.u32 	%rd11, %r4;
	mad.lo.s64 	%rd12, %rd4, %rd11, %rd1;
	cvta.to.global.u64 	%rd13, %rd2;
	shl.b64 	%rd14, %rd12, 1;
	add.s64 	%rd15, %rd13, %rd14;
	st.global.u16 	[%rd15], %rs54;
$L__BB665_18:
	ret;

}
	// .globl	contiguous_reducel1_u32
.visible .entry contiguous_reducel1_u32(
	.param .u64 .ptr .align 1 contiguous_reducel1_u32_param_0,
	.param .u64 .ptr .align 1 contiguous_reducel1_u32_param_1,
	.param .u64 contiguous_reducel1_u32_param_2
)
{
	.reg .pred 	%p<8>;
	.reg .b32 	%r<43>;
	.reg .b64 	%rd<16>;

	ld.param.u64 	%rd4, [contiguous_reducel1_u32_param_0];
	ld.param.u64 	%rd6, [contiguous_reducel1_u32_param_1];
	ld.param.u64 	%rd5, [contiguous_reducel1_u32_param_2];
	cvta.to.global.u64 	%rd1, %rd6;
	mov.u32 	%r1, %tid.x;
	mov.u32 	%r2, %ctaid.x;
	mov.u32 	%r42, %ntid.x;
	mul.lo.s32 	%r8, %r2, %r42;
	shl.b32 	%r9, %r8, 1;
	add.s32 	%r4, %r9, %r1;
	shl.b32 	%r10, %r1, 2;
	mov.u32 	%r11, reducel1sdata_u32;
	add.s32 	%r5, %r11, %r10;
	mov.b32 	%r12, 0;
	st.shared.u32 	[%r5], %r12;
	add.s32 	%r13, %r4, %r42;
	cvt.u64.u32 	%rd2, %r13;
	setp.le.u64 	%p1, %rd5, %rd2;
	@%p1 bra 	$L__BB666_2;
	mul.wide.u32 	%rd9, %r4, 4;
	add.s64 	%rd10, %rd1, %rd9;
	ld.global.u32 	%r15, [%rd10];
	shl.b64 	%rd11, %rd2, 2;
	add.s64 	%rd12, %rd1, %rd11;
	ld.global.u32 	%r16, [%rd12];
	add.s32 	%r17, %r16, %r15;
	st.shared.u32 	[%r5], %r17;
	bra.uni 	$L__BB666_4;
$L__BB666_2:
	cvt.u64.u32 	%rd3, %r4;
	setp.le.u64 	%p2, %rd5, %rd3;
	@%p2 bra 	$L__BB666_4;
	shl.b64 	%rd7, %rd3, 2;
	add.s64 	%rd8, %rd1, %rd7;
	ld.global.u32 	%r14, [%rd8];
	st.shared.u32 	[%r5], %r14;
$L__BB666_4:
	bar.sync 	0;
	setp.lt.u32 	%p3, %r42, 66;
	@%p3 bra 	$L__BB666_8;
$L__BB666_5:
	shr.u32 	%r7, %r42, 1;
	setp.ge.u32 	%p4, %r1, %r7;
	@%p4 bra 	$L__BB666_7;
	ld.shared.u32 	%r18, [%r5];
	shl.b32 	%r19, %r7, 2;
	add.s32 	%r20, %r5, %r19;
	ld.shared.u32 	%r21, [%r20];
	add.s32 	%r22, %r21, %r18;
	st.shared.u32 	[%r5], %r22;
$L__BB666_7:
	bar.sync 	0;
	setp.gt.u32 	%p5, %r42, 131;
	mov.u32 	%r42, %r7;
	@%p5 bra 	$L__BB666_5;
$L__BB666_8:
	setp.gt.u32 	%p6, %r1, 31;
	@%p6 bra 	$L__BB666_11;
	ld.volatile.shared.u32 	%r23, [%r5];
	ld.volatile.shared.u32 	%r24, [%r5+128];
	add.s32 	%r25, %r24, %r23;
	st.volatile.shared.u32 	[%r5], %r25;
	ld.volatile.shared.u32 	%r26, [%r5];
	ld.volatile.shared.u32 	%r27, [%r5+64];
	add.s32 	%r28, %r27, %r26;
	st.volatile.shared.u32 	[%r5], %r28;
	ld.volatile.shared.u32 	%r29, [%r5];
	ld.volatile.shared.u32 	%r30, [%r5+32];
	add.s32 	%r31, %r30, %r29;
	st.volatile.shared.u32 	[%r5], %r31;
	ld.volatile.shared.u32 	%r32, [%r5];
	ld.volatile.shared.u32 	%r33, [%r5+16];
	add.s32 	%r34, %r33, %r32;
	st.volatile.shared.u32 	[%r5], %r34;
	ld.volatile.shared.u32 	%r35, [%r5];
	ld.volatile.shared.u32 	%r36, [%r5+8];
	add.s32 	%r37, %r36, %r35;
	st.volatile.shared.u32 	[%r5], %r37;
	ld.volatile.shared.u32 	%r38, [%r5];
	ld.volatile.shared.u32 	%r39, [%r5+4];
	add.s32 	%r40, %r39, %r38;
	st.volatile.shared.u32 	[%r5], %r40;
	setp.ne.s32 	%p7, %r1, 0;
	@%p7 bra 	$L__BB666_11;
	ld.shared.u32 	%r41, [reducel1sdata_u32];
	cvta.to.global.u64 	%rd13, %rd4;
	mul.wide.u32 	%rd14, %r2, 4;
	add.s64 	%rd15, %rd13, %rd14;
	st.global.u32 	[%rd15], %r41;
$L__BB666_11:
	ret;

}
	// .globl	uncontiguous_reducel1_u32
.visible .entry uncontiguous_reducel1_u32(
	.param .u64 .ptr .align 1 uncontiguous_reducel1_u32_param_0,
	.param .u64 .ptr .align 1 uncontiguous_reducel1_u32_param_1,
	.param .u64 .ptr .align 1 uncontiguous_reducel1_u32_param_2,
	.param .u64 .ptr .align 1 uncontiguous_reducel1_u32_param_3,
	.param .u64 uncontiguous_reducel1_u32_param_4,
	.param .u64 uncontiguous_reducel1_u32_param_5
)
{
	.reg .pred 	%p<53>;
	.reg .b32 	%r<239>;
	.reg .b64 	%rd<558>;

	ld.param.u64 	%rd260, [uncontiguous_reducel1_u32_param_0];
	ld.param.u64 	%rd263, [uncontiguous_reducel1_u32_param_1];
	ld.param.u64 	%rd264, [uncontiguous_reducel1_u32_param_2];
	ld.param.u64 	%rd265, [uncontiguous_reducel1_u32_param_3];
	ld.param.u64 	%rd261, [uncontiguous_reducel1_u32_param_4];
	ld.param.u64 	%rd262, [uncontiguous_reducel1_u32_param_5];
	cvta.to.global.u64 	%rd1, %rd265;
	cvta.to.global.u64 	%rd2, %rd264;
	cvta.to.global.u64 	%rd3, %rd263;
	mov.u32 	%r1, %tid.x;
	mov.u32 	%r2, %ctaid.x;
	mov.u32 	%r238, %ntid.x;
	mul.lo.s32 	%r52, %r2, %r238;
	shl.b32 	%r53, %r52, 1;
	add.s32 	%r4, %r53, %r1;
	shl.b32 	%r54, %r1, 2;
	mov.u32 	%r55, reducel1sdata_u32;
	add.s32 	%r5, %r55, %r54;
	mov.b32 	%r56, 0;
	st.shared.u32 	[%r5], %r56;
	add.s32 	%r57, %r4, %r238;
	cvt.u64.u32 	%rd511, %r57;
	setp.le.u64 	%p1, %rd262, %rd511;
	@%p1 bra 	$L__BB667_54;
	cvt.u32.u64 	%r6, %rd261;
	add.s32 	%r232, %r6, -1;
	setp.lt.s32 	%p27, %r232, 0;
	mov.b64 	%rd515, 0;
	mov.u64 	%rd516, %rd515;
	@%p27 bra 	$L__BB667_53;
	cvt.u64.u32 	%rd512, %r4;
	setp.lt.u32 	%p28, %r232, 3;
	mov.b64 	%rd516, 0;
	mov.u64 	%rd515, %rd516;
	@%p28 bra 	$L__BB667_30;
	add.s32 	%r230, %r6, -2;
	and.b32  	%r134, %r6, -4;
	neg.s32 	%r229, %r134;
	mov.b64 	%rd516, 0;
$L__BB667_4:
	.pragma "nounroll";
	add.s32 	%r12, %r230, 1;
	mul.wide.u32 	%rd397, %r12, 8;
	add.s64 	%rd398, %rd2, %rd397;
	ld.global.u64 	%rd10, [%rd398];
	or.b64  	%rd399, %rd512, %rd10;
	and.b64  	%rd400, %rd399, -4294967296;
	setp.ne.s64 	%p29, %rd400, 0;
	@%p29 bra 	$L__BB667_6;
	cvt.u32.u64 	%r135, %rd10;
	cvt.u32.u64 	%r136, %rd512;
	div.u32 	%r137, %r136, %r135;
	mul.lo.s32 	%r138, %r137, %r135;
	sub.s32 	%r139, %r136, %r138;
	cvt.u64.u32 	%rd477, %r137;
	cvt.u64.u32 	%rd478, %r139;
	bra.uni 	$L__BB667_7;
$L__BB667_6:
	div.s64 	%rd477, %rd512, %rd10;
	mul.lo.s64 	%rd401, %rd477, %rd10;
	sub.s64 	%rd478, %rd512, %rd401;
$L__BB667_7:
	mul.wide.u32 	%rd402, %r12, 8;
	add.s64 	%rd403, %rd1, %rd402;
	ld.global.u64 	%rd17, [%rd403];
	mad.lo.s64 	%rd18, %rd17, %rd478, %rd515;
	or.b64  	%rd404, %rd511, %rd10;
	and.b64  	%rd405, %rd404, -4294967296;
	setp.ne.s64 	%p30, %rd405, 0;
	@%p30 bra 	$L__BB667_9;
	cvt.u32.u64 	%r140, %rd10;
	cvt.u32.u64 	%r141, %rd511;
	div.u32 	%r142, %r141, %r140;
	mul.lo.s32 	%r143, %r142, %r140;
	sub.s32 	%r144, %r141, %r143;
	cvt.u64.u32 	%rd479, %r142;
	cvt.u64.u32 	%rd480, %r144;
	bra.uni 	$L__BB667_10;
$L__BB667_9:
	div.s64 	%rd479, %rd511, %rd10;
	mul.lo.s64 	%rd406, %rd479, %rd10;
	sub.s64 	%rd480, %rd511, %rd406;
$L__BB667_10:
	mad.lo.s64 	%rd25, %rd480, %rd17, %rd516;
	add.s32 	%r13, %r230, -2;
	mul.wide.u32 	%rd407, %r230, 8;
	add.s64 	%rd408, %rd2, %rd407;
	ld.global.u64 	%rd26, [%rd408];
	or.b64  	%rd409, %rd477, %rd26;
	and.b64  	%rd410, %rd409, -4294967296;
	setp.ne.s64 	%p31, %rd410, 0;
	@%p31 bra 	$L__BB667_12;
	cvt.u32.u64 	%r145, %rd26;
	cvt.u32.u64 	%r146, %rd477;
	div.u32 	%r147, %r146, %r145;
	mul.lo.s32 	%r148, %r147, %r145;
	sub.s32 	%r149, %r146, %r148;
	cvt.u64.u32 	%rd481, %r147;
	cvt.u64.u32 	%rd482, %r149;
	bra.uni 	$L__BB667_13;
$L__BB667_12:
	div.s64 	%rd481, %rd477, %rd26;
	mul.lo.s64 	%rd411, %rd481, %rd26;
	sub.s64 	%rd482, %rd477, %rd411;
$L__BB667_13:
	mul.wide.u32 	%rd412, %r230, 8;
	add.s64 	%rd413, %rd1, %rd412;
	ld.global.u64 	%rd33, [%rd413];
	mad.lo.s64 	%rd34, %rd33, %rd482, %rd18;
	or.b64  	%rd414, %rd479, %rd26;
	and.b64  	%rd415, %rd414, -4294967296;
	setp.ne.s64 	%p32, %rd415, 0;
	@%p32 bra 	$L__BB667_15;
	cvt.u32.u64 	%r150, %rd26;
	cvt.u32.u64 	%r151, %rd479;
	div.u32 	%r152, %r151, %r150;
	mul.lo.s32 	%r153, %r152, %r150;
	sub.s32 	%r154, %r151, %r153;
	cvt.u64.u32 	%rd483, %r152;
	cvt.u64.u32 	%rd484, %r154;
	bra.uni 	$L__BB667_16;
$L__BB667_15:
	div.s64 	%rd483, %rd479, %rd26;
	mul.lo.s64 	%rd416, %rd483, %rd26;
	sub.s64 	%rd484, %rd479, %rd416;
$L__BB667_16:
	mad.lo.s64 	%rd41, %rd484, %rd33, %rd25;
	add.s32 	%r14, %r230, -1;
	mul.wide.u32 	%rd417, %r14, 8;
	add.s64 	%rd418, %rd2, %rd417;
	ld.global.u64 	%rd42, [%rd418];
	or.b64  	%rd419, %rd481, %rd42;
	and.b64  	%rd420, %rd419, -4294967296;
	setp.ne.s64 	%p33, %rd420, 0;
	@%p33 bra 	$L__BB667_18;
	cvt.u32.u64 	%r155, %rd42;
	cvt.u32.u64 	%r156, %rd481;
	div.u32 	%r157, %r156, %r155;
	mul.lo.s32 	%r158, %r157, %r155;
	sub.s32 	%r159, %r156, %r158;
	cvt.u64.u32 	%rd485, %r157;
	cvt.u64.u32 	%rd486, %r159;
	bra.uni 	$L__BB667_19;
$L__BB667_18:
	div.s64 	%rd485, %rd481, %rd42;
	mul.lo.s64 	%rd421, %rd485, %rd42;
	sub.s64 	%rd486, %rd481, %rd421;
$L__BB667_19:
	mul.wide.u32 	%rd422, %r14, 8;
	add.s64 	%rd423, %rd1, %rd422;
	ld.global.u64 	%rd49, [%rd423];
	mad.lo.s64 	%rd50, %rd49, %rd486, %rd34;
	or.b64  	%rd424, %rd483, %rd42;
	and.b64  	%rd425, %rd424, -4294967296;
	setp.ne.s64 	%p34, %rd425, 0;
	@%p34 bra 	$L__BB667_21;
	cvt.u32.u64 	%r160, %rd42;
	cvt.u32.u64 	%r161, %rd483;
	div.u32 	%r162, %r161, %r160;
	mul.lo.s32 	%r163, %r162, %r160;
	sub.s32 	%r164, %r161, %r163;
	cvt.u64.u32 	%rd487, %r162;
	cvt.u64.u32 	%rd488, %r164;
	bra.uni 	$L__BB667_22;
$L__BB667_21:
	div.s64 	%rd487, %rd483, %rd42;
	mul.lo.s64 	%rd426, %rd487, %rd42;
	sub.s64 	%rd488, %rd483, %rd426;
$L__BB667_22:
	mad.lo.s64 	%rd57, %rd488, %rd49, %rd41;
	mul.wide.u32 	%rd427, %r13, 8;
	add.s64 	%rd428, %rd2, %rd427;
	ld.global.u64 	%rd58, [%rd428];
	or.b64  	%rd429, %rd485, %rd58;
	and.b64  	%rd430, %rd429, -4294967296;
	setp.ne.s64 	%p35, %rd430, 0;
	@%p35 bra 	$L__BB667_24;
	cvt.u32.u64 	%r165, %rd58;
	cvt.u32.u64 	%r166, %rd485;
	div.u32 	%r167, %r166, %r165;
	mul.lo.s32 	%r168, %r167, %r165;
	sub.s32 	%r169, %r166, %r168;
	cvt.u64.u32 	%rd512, %r167;
	cvt.u64.u32 	%rd490, %r169;
	bra.uni 	$L__BB667_25;
$L__BB667_24:
	div.s64 	%rd512, %rd485, %rd58;
	mul.lo.s64 	%rd431, %rd512, %rd58;
	sub.s64 	%rd490, %rd485, %rd431;
$L__BB667_25:
	mul.wide.u32 	%rd432, %r13, 8;
	add.s64 	%rd433, %rd1, %rd432;
	ld.global.u64 	%rd65, [%rd433];
	mad.lo.s64 	%rd515, %rd65, %rd490, %rd50;
	or.b64  	%rd434, %rd487, %rd58;
	and.b64  	%rd435, %rd434, -4294967296;
	setp.ne.s64 	%p36, %rd435, 0;
	@%p36 bra 	$L__BB667_27;
	cvt.u32.u64 	%r170, %rd58;
	cvt.u32.u64 	%r171, %rd487;
	div.u32 	%r172, %r171, %r170;
	mul.lo.s32 	%r173, %r172, %r170;
	sub.s32 	%r174, %r171, %r173;
	cvt.u64.u32 	%rd511, %r172;
	cvt.u64.u32 	%rd492, %r174;
	bra.uni 	$L__BB667_28;
$L__BB667_27:
	div.s64 	%rd511, %rd487, %rd58;
	mul.lo.s64 	%rd436, %rd511, %rd58;
	sub.s64 	%rd492, %rd487, %rd436;
$L__BB667_28:
	mad.lo.s64 	%rd516, %rd492, %rd65, %rd57;
	add.s32 	%r230, %r230, -4;
	add.s32 	%r229, %r229, 4;
	setp.ne.s32 	%p37, %r229, 0;
	@%p37 bra 	$L__BB667_4;
	add.s32 	%r232, %r230, 1;
$L__BB667_30:
	and.b32  	%r19, %r6, 3;
	setp.eq.s32 	%p38, %r19, 0;
	@%p38 bra 	$L__BB667_53;
	setp.eq.s32 	%p39, %r19, 1;
	@%p39 bra 	$L__BB667_45;
	mul.wide.u32 	%rd438, %r232, 8;
	add.s64 	%rd439, %rd2, %rd438;
	ld.global.u64 	%rd80, [%rd439];
	or.b64  	%rd440, %rd512, %rd80;
	and.b64  	%rd441, %rd440, -4294967296;
	setp.ne.s64 	%p40, %rd441, 0;
	@%p40 bra 	$L__BB667_34;
	cvt.u32.u64 	%r175, %rd80;
	cvt.u32.u64 	%r176, %rd512;
	div.u32 	%r177, %r176, %r175;
	mul.lo.s32 	%r178, %r177, %r175;
	sub.s32 	%r179, %r176, %r178;
	cvt.u64.u32 	%rd499, %r177;
	cvt.u64.u32 	%rd500, %r179;
	bra.uni 	$L__BB667_35;
$L__BB667_34:
	div.s64 	%rd499, %rd512, %rd80;
	mul.lo.s64 	%rd442, %rd499, %rd80;
	sub.s64 	%rd500, %rd512, %rd442;
$L__BB667_35:
	add.s64 	%rd444, %rd1, %rd438;
	ld.global.u64 	%rd87, [%rd444];
	mad.lo.s64 	%rd88, %rd87, %rd500, %rd515;
	or.b64  	%rd445, %rd511, %rd80;
	and.b64  	%rd446, %rd445, -4294967296;
	setp.ne.s64 	%p41, %rd446, 0;
	@%p41 bra 	$L__BB667_37;
	cvt.u32.u64 	%r180, %rd80;
	cvt.u32.u64 	%r181, %rd511;
	div.u32 	%r182, %r181, %r180;
	mul.lo.s32 	%r183, %r182, %r180;
	sub.s32 	%r184, %r181, %r183;
	cvt.u64.u32 	%rd501, %r182;
	cvt.u64.u32 	%rd502, %r184;
	bra.uni 	$L__BB667_38;
$L__BB667_37:
	div.s64 	%rd501, %rd511, %rd80;
	mul.lo.s64 	%rd447, %rd501, %rd80;
	sub.s64 	%rd502, %rd511, %rd447;
$L__BB667_38:
	mad.lo.s64 	%rd95, %rd502, %rd87, %rd516;
	add.s32 	%r20, %r232, -1;
	mul.wide.u32 	%rd448, %r20, 8;
	add.s64 	%rd449, %rd2, %rd448;
	ld.global.u64 	%rd96, [%rd449];
	or.b64  	%rd450, %rd499, %rd96;
	and.b64  	%rd451, %rd450, -4294967296;
	setp.ne.s64 	%p42, %rd451, 0;
	@%p42 bra 	$L__BB667_40;
	cvt.u32.u64 	%r185, %rd96;
	cvt.u32.u64 	%r186, %rd499;
	div.u32 	%r187, %r186, %r185;
	mul.lo.s32 	%r188, %r187, %r185;
	sub.s32 	%r189, %r186, %r188;
	cvt.u64.u32 	%rd512, %r187;
	cvt.u64.u32 	%rd504, %r189;
	bra.uni 	$L__BB667_41;
$L__BB667_40:
	div.s64 	%rd512, %rd499, %rd96;
	mul.lo.s64 	%rd452, %rd512, %rd96;
	sub.s64 	%rd504, %rd499, %rd452;
$L__BB667_41:
	add.s64 	%rd454, %rd1, %rd448;
	ld.global.u64 	%rd103, [%rd454];
	mad.lo.s64 	%rd515, %rd103, %rd504, %rd88;
	or.b64  	%rd455, %rd501, %rd96;
	and.b64  	%rd456, %rd455, -4294967296;
	setp.ne.s64 	%p43, %rd456, 0;
	@%p43 bra 	$L__BB667_43;
	cvt.u32.u64 	%r190, %rd96;
	cvt.u32.u64 	%r191, %rd501;
	div.u32 	%r192, %r191, %r190;
	mul.lo.s32 	%r193, %r192, %r190;
	sub.s32 	%r194, %r191, %r193;
	cvt.u64.u32 	%rd511, %r192;
	cvt.u64.u32 	%rd506, %r194;
	bra.uni 	$L__BB667_44;
$L__BB667_43:
	div.s64 	%rd511, %rd501, %rd96;
	mul.lo.s64 	%rd457, %rd511, %rd96;
	sub.s64 	%rd506, %rd501, %rd457;
$L__BB667_44:
	mad.lo.s64 	%rd516, %rd506, %rd103, %rd95;
	add.s32 	%r232, %r232, -2;
$L__BB667_45:
	and.b32  	%r195, %r6, 1;
	setp.eq.b32 	%p44, %r195, 1;
	not.pred 	%p45, %p44;
	@%p45 bra 	$L__BB667_53;
	mul.wide.u32 	%rd458, %r232, 8;
	add.s64 	%rd459, %rd2, %rd458;
	ld.global.u64 	%rd118, [%rd459];
	or.b64  	%rd460, %rd512, %rd118;
	and.b64  	%rd461, %rd460, -4294967296;
	setp.ne.s64 	%p46, %rd461, 0;
	@%p46 bra 	$L__BB667_48;
	cvt.u32.u64 	%r196, %rd118;
	cvt.u32.u64 	%r197, %rd512;
	rem.u32 	%r198, %r197, %r196;
	cvt.u64.u32 	%rd513, %r198;
	bra.uni 	$L__BB667_49;
$L__BB667_48:
	rem.s64 	%rd513, %rd512, %rd118;
$L__BB667_49:
	add.s64 	%rd463, %rd1, %rd458;
	ld.global.u64 	%rd122, [%rd463];
	mad.lo.s64 	%rd515, %rd122, %rd513, %rd515;
	or.b64  	%rd464, %rd511, %rd118;
	and.b64  	%rd465, %rd464, -4294967296;
	setp.ne.s64 	%p47, %rd465, 0;
	@%p47 bra 	$L__BB667_51;
	cvt.u32.u64 	%r199, %rd118;
	cvt.u32.u64 	%r200, %rd511;
	rem.u32 	%r201, %r200, %r199;
	cvt.u64.u32 	%rd514, %r201;
	bra.uni 	$L__BB667_52;
$L__BB667_51:
	rem.s64 	%rd514, %rd511, %rd118;
$L__BB667_52:
	mad.lo.s64 	%rd516, %rd514, %rd122, %rd516;
$L__BB667_53:
	shl.b64 	%rd466, %rd515, 2;
	add.s64 	%rd467, %rd3, %rd466;
	ld.global.u32 	%r202, [%rd467];
	shl.b64 	%rd468, %rd516, 2;
	add.s64 	%rd469, %rd3, %rd468;
	ld.global.u32 	%r203, [%rd469];
	add.s32 	%r204, %r203, %r202;
	st.shared.u32 	[%r5], %r204;
	bra.uni 	$L__BB667_114;
$L__BB667_54:
	cvt.u64.u32 	%rd548, %r4;
	setp.le.u64 	%p2, %rd262, %rd548;
	@%p2 bra 	$L__BB667_114;
	cvt.u32.u64 	%r23, %rd261;
	add.s32 	%r236, %r23, -1;
	setp.lt.s32 	%p3, %r236, 0;
	mov.b64 	%rd557, 0;
	@%p3 bra 	$L__BB667_113;
	and.b32  	%r25, %r23, 7;
	setp.lt.u32 	%p4, %r236, 7;
	mov.b64 	%rd557, 0;
	@%p4 bra 	$L__BB667_84;
	add.s32 	%r234, %r23, -4;
	and.b32  	%r58, %r23, -8;
	neg.s32 	%r233, %r58;
	mov.b64 	%rd557, 0;
$L__BB667_58:
	.pragma "nounroll";
	add.s32 	%r30, %r234, 3;
	mul.wide.u32 	%rd270, %r30, 8;
	add.s64 	%rd271, %rd2, %rd270;
	ld.global.u64 	%rd133, [%rd271];
	or.b64  	%rd272, %rd548, %rd133;
	and.b64  	%rd273, %rd272, -4294967296;
	setp.ne.s64 	%p5, %rd273, 0;
	@%p5 bra 	$L__BB667_60;
	cvt.u32.u64 	%r59, %rd133;
	cvt.u32.u64 	%r60, %rd548;
	div.u32 	%r61, %r60, %r59;
	mul.lo.s32 	%r62, %r61, %r59;
	sub.s32 	%r63, %r60, %r62;
	cvt.u64.u32 	%rd519, %r61;
	cvt.u64.u32 	%rd520, %r63;
	bra.uni 	$L__BB667_61;
$L__BB667_60:
	div.s64 	%rd519, %rd548, %rd133;
	mul.lo.s64 	%rd274, %rd519, %rd133;
	sub.s64 	%rd520, %rd548, %rd274;
$L__BB667_61:
	add.s64 	%rd276, %rd1, %rd270;
	ld.global.u64 	%rd277, [%rd276];
	mad.lo.s64 	%rd140, %rd277, %rd520, %rd557;
	add.s32 	%r31, %r234, 2;
	mul.wide.u32 	%rd278, %r31, 8;
	add.s64 	%rd279, %rd2, %rd278;
	ld.global.u64 	%rd141, [%rd279];
	or.b64  	%rd280, %rd519, %rd141;
	and.b64  	%rd281, %rd280, -4294967296;
	setp.ne.s64 	%p6, %rd281, 0;
	@%p6 bra 	$L__BB667_63;
	cvt.u32.u64 	%r64, %rd141;
	cvt.u32.u64 	%r65, %rd519;
	div.u32 	%r66, %r65, %r64;
	mul.lo.s32 	%r67, %r66, %r64;
	sub.s32 	%r68, %r65, %r67;
	cvt.u64.u32 	%rd521, %r66;
	cvt.u64.u32 	%rd522, %r68;
	bra.uni 	$L__BB667_64;
$L__BB667_63:
	div.s64 	%rd521, %rd519, %rd141;
	mul.lo.s64 	%rd282, %rd521, %rd141;
	sub.s64 	%rd522, %rd519, %rd282;
$L__BB667_64:
	add.s64 	%rd284, %rd1, %rd278;
	ld.global.u64 	%rd285, [%rd284];
	mad.lo.s64 	%rd148, %rd285, %rd522, %rd140;
	add.s32 	%r32, %r234, 1;
	mul.wide.u32 	%rd286, %r32, 8;
	add.s64 	%rd287, %rd2, %rd286;
	ld.global.u64 	%rd149, [%rd287];
	or.b64  	%rd288, %rd521, %rd149;
	and.b64  	%rd289, %rd288, -4294967296;
	setp.ne.s64 	%p7, %rd289, 0;
	@%p7 bra 	$L__BB667_66;
	cvt.u32.u64 	%r69, %rd149;
	cvt.u32.u64 	%r70, %rd521;
	div.u32 	%r71, %r70, %r69;
	mul.lo.s32 	%r72, %r71, %r69;
	sub.s32 	%r73, %r70, %r72;
	cvt.u64.u32 	%rd523, %r71;
	cvt.u64.u32 	%rd524, %r73;
	bra.uni 	$L__BB667_67;
$L__BB667_66:
	div.s64 	%rd523, %rd521, %rd149;
	mul.lo.s64 	%rd290, %rd523, %rd149;
	sub.s64 	%rd524, %rd521, %rd290;
$L__BB667_67:
	add.s64 	%rd292, %rd1, %rd286;
	ld.global.u64 	%rd293, [%rd292];
	mad.lo.s64 	%rd156, %rd293, %rd524, %rd148;
	add.s32 	%r33, %r234, -4;
	mul.wide.u32 	%rd294, %r234, 8;
	add.s64 	%rd295, %rd2, %rd294;
	ld.global.u64 	%rd157, [%rd295];
	or.b64  	%rd296, %rd523, %rd157;
	and.b64  	%rd297, %rd296, -4294967296;
	setp.ne.s64 	%p8, %rd297, 0;
	@%p8 bra 	$L__BB667_69;
	cvt.u32.u64 	%r74, %rd157;
	cvt.u32.u64 	%r75, %rd523;
	div.u32 	%r76, %r75, %r74;
	mul.lo.s32 	%r77, %r76, %r74;
	sub.s32 	%r78, %r75, %r77;
	cvt.u64.u32 	%rd525, %r76;
	cvt.u64.u32 	%rd526, %r78;
	bra.uni 	$L__BB667_70;
$L__BB667_69:
	div.s64 	%rd525, %rd523, %rd157;
	mul.lo.s64 	%rd298, %rd525, %rd157;
	sub.s64 	%rd526, %rd523, %rd298;
$L__BB667_70:
	add.s64 	%rd300, %rd1, %rd294;
	ld.global.u64 	%rd301, [%rd300];
	mad.lo.s64 	%rd164, %rd301, %rd526, %rd156;
	add.s32 	%r34, %r234, -1;
	mul.wide.u32 	%rd302, %r34, 8;
	add.s64 	%rd303, %rd2, %rd302;
	ld.global.u64 	%rd165, [%rd303];
	or.b64  	%rd304, %rd525, %rd165;
	and.b64  	%rd305, %rd304, -4294967296;
	setp.ne.s64 	%p9, %rd305, 0;
	@%p9 bra 	$L__BB667_72;
	cvt.u32.u64 	%r79, %rd165;
	cvt.u32.u64 	%r80, %rd525;
	div.u32 	%r81, %r80, %r79;
	mul.lo.s32 	%r82, %r81, %r79;
	sub.s32 	%r83, %r80, %r82;
	cvt.u64.u32 	%rd527, %r81;
	cvt.u64.u32 	%rd528, %r83;
	bra.uni 	$L__BB667_73;
$L__BB667_72:
	div.s64 	%rd527, %rd525, %rd165;
	mul.lo.s64 	%rd306, %rd527, %rd165;
	sub.s64 	%rd528, %rd525, %rd306;
$L__BB667_73:
	add.s64 	%rd308, %rd1, %rd302;
	ld.global.u64 	%rd309, [%rd308];
	mad.lo.s64 	%rd172, %rd309, %rd528, %rd164;
	add.s32 	%r35, %r234, -2;
	mul.wide.u32 	%rd310, %r35, 8;
	add.s64 	%rd311, %rd2, %rd310;
	ld.global.u64 	%rd173, [%rd311];
	or.b64  	%rd312, %rd527, %rd173;
	and.b64  	%rd313, %rd312, -4294967296;
	setp.ne.s64 	%p10, %rd313, 0;
	@%p10 bra 	$L__BB667_75;
	cvt.u32.u64 	%r84, %rd173;
	cvt.u32.u64 	%r85, %rd527;
	div.u32 	%r86, %r85, %r84;
	mul.lo.s32 	%r87, %r86, %r84;
	sub.s32 	%r88, %r85, %r87;
	cvt.u64.u32 	%rd529, %r86;
	cvt.u64.u32 	%rd530, %r88;
	bra.uni 	$L__BB667_76;
$L__BB667_75:
	div.s64 	%rd529, %rd527, %rd173;
	mul.lo.s64 	%rd314, %rd529, %rd173;
	sub.s64 	%rd530, %rd527, %rd314;
$L__BB667_76:
	add.s64 	%rd316, %rd1, %rd310;
	ld.global.u64 	%rd317, [%rd316];
	mad.lo.s64 	%rd180, %rd317, %rd530, %rd172;
	add.s32 	%r36, %r234, -3;
	mul.wide.u32 	%rd318, %r36, 8;
	add.s64 	%rd319, %rd2, %rd318;
	ld.global.u64 	%rd181, [%rd319];
	or.b64  	%rd320, %rd529, %rd181;
	and.b64  	%rd321, %rd320, -4294967296;
	setp.ne.s64 	%p11, %rd321, 0;
	@%p11 bra 	$L__BB667_78;
	cvt.u32.u64 	%r89, %rd181;
	cvt.u32.u64 	%r90, %rd529;
	div.u32 	%r91, %r90, %r89;
	mul.lo.s32 	%r92, %r91, %r89;
	sub.s32 	%r93, %r90, %r92;
	cvt.u64.u32 	%rd531, %r91;
	cvt.u64.u32 	%rd532, %r93;
	bra.uni 	$L__BB667_79;
$L__BB667_78:
	div.s64 	%rd531, %rd529, %rd181;
	mul.lo.s64 	%rd322, %rd531, %rd181;
	sub.s64 	%rd532, %rd529, %rd322;
$L__BB667_79:
	add.s64 	%rd324, %rd1, %rd318;
	ld.global.u64 	%rd325, [%rd324];
	mad.lo.s64 	%rd188, %rd325, %rd532, %rd180;
	mul.wide.u32 	%rd326, %r33, 8;
	add.s64 	%rd327, %rd2, %rd326;
	ld.global.u64 	%rd189, [%rd327];
	or.b64  	%rd328, %rd531, %rd189;
	and.b64  	%rd329, %rd328, -4294967296;
	setp.ne.s64 	%p12, %rd329, 0;
	@%p12 bra 	$L__BB667_81;
	cvt.u32.u64 	%r94, %rd189;
	cvt.u32.u64 	%r95, %rd531;
	div.u32 	%r96, %r95, %r94;
	mul.lo.s32 	%r97, %r96, %r94;
	sub.s32 	%r98, %r95, %r97;
	cvt.u64.u32 	%rd548, %r96;
	cvt.u64.u32 	%rd534, %r98;
	bra.uni 	$L__BB667_82;
$L__BB667_81:
	div.s64 	%rd548, %rd531, %rd189;
	mul.lo.s64 	%rd330, %rd548, %rd189;
	sub.s64 	%rd534, %rd531, %rd330;
$L__BB667_82:
	add.s64 	%rd332, %rd1, %rd326;
	ld.global.u64 	%rd333, [%rd332];
	mad.lo.s64 	%rd557, %rd333, %rd534, %rd188;
	add.s32 	%r234, %r234, -8;
	add.s32 	%r233, %r233, 8;
	setp.ne.s32 	%p13, %r233, 0;
	@%p13 bra 	$L__BB667_58;
	add.s32 	%r236, %r234, 3;
$L__BB667_84:
	setp.eq.s32 	%p14, %r25, 0;
	@%p14 bra 	$L__BB667_113;
	and.b32  	%r41, %r23, 3;
	setp.lt.u32 	%p15, %r25, 4;
	@%p15 bra 	$L__BB667_99;
	mul.wide.u32 	%rd335, %r236, 8;
	add.s64 	%rd336, %rd2, %rd335;
	ld.global.u64 	%rd200, [%rd336];
	or.b64  	%rd337, %rd548, %rd200;
	and.b64  	%rd338, %rd337, -4294967296;
	setp.ne.s64 	%p16, %rd338, 0;
	@%p16 bra 	$L__BB667_88;
	cvt.u32.u64 	%r99, %rd200;
	cvt.u32.u64 	%r100, %rd548;
	div.u32 	%r101, %r100, %r99;
	mul.lo.s32 	%r102, %r101, %r99;
	sub.s32 	%r103, %r100, %r102;
	cvt.u64.u32 	%rd538, %r101;
	cvt.u64.u32 	%rd539, %r103;
	bra.uni 	$L__BB667_89;
$L__BB667_88:
	div.s64 	%rd538, %rd548, %rd200;
	mul.lo.s64 	%rd339, %rd538, %rd200;
	sub.s64 	%rd539, %rd548, %rd339;
$L__BB667_89:
	add.s64 	%rd341, %rd1, %rd335;
	ld.global.u64 	%rd342, [%rd341];
	mad.lo.s64 	%rd207, %rd342, %rd539, %rd557;
	add.s32 	%r42, %r236, -1;
	mul.wide.u32 	%rd343, %r42, 8;
	add.s64 	%rd344, %rd2, %rd343;
	ld.global.u64 	%rd208, [%rd344];
	or.b64  	%rd345, %rd538, %rd208;
	and.b64  	%rd346, %rd345, -4294967296;
	setp.ne.s64 	%p17, %rd346, 0;
	@%p17 bra 	$L__BB667_91;
	cvt.u32.u64 	%r104, %rd208;
	cvt.u32.u64 	%r105, %rd538;
	div.u32 	%r106, %r105, %r104;
	mul.lo.s32 	%r107, %r106, %r104;
	sub.s32 	%r108, %r105, %r107;
	cvt.u64.u32 	%rd540, %r106;
	cvt.u64.u32 	%rd541, %r108;
	bra.uni 	$L__BB667_92;
$L__BB667_91:
	div.s64 	%rd540, %rd538, %rd208;
	mul.lo.s64 	%rd347, %rd540, %rd208;
	sub.s64 	%rd541, %rd538, %rd347;
$L__BB667_92:
	add.s64 	%rd349, %rd1, %rd343;
	ld.global.u64 	%rd350, [%rd349];
	mad.lo.s64 	%rd215, %rd350, %rd541, %rd207;
	add.s32 	%r43, %r236, -2;
	mul.wide.u32 	%rd351, %r43, 8;
	add.s64 	%rd352, %rd2, %rd351;
	ld.global.u64 	%rd216, [%rd352];
	or.b64  	%rd353, %rd540, %rd216;
	and.b64  	%rd354, %rd353, -4294967296;
	setp.ne.s64 	%p18, %rd354, 0;
	@%p18 bra 	$L__BB667_94;
	cvt.u32.u64 	%r109, %rd216;
	cvt.u32.u64 	%r110, %rd540;
	div.u32 	%r111, %r110, %r109;
	mul.lo.s32 	%r112, %r111, %r109;
	sub.s32 	%r113, %r110, %r112;
	cvt.u64.u32 	%rd542, %r111;
	cvt.u64.u32 	%rd543, %r113;
	bra.uni 	$L__BB667_95;
$L__BB667_94:
	div.s64 	%rd542, %rd540, %rd216;
	mul.lo.s64 	%rd355, %rd542, %rd216;
	sub.s64 	%rd543, %rd540, %rd355;
$L__BB667_95:
	add.s64 	%rd357, %rd1, %rd351;
	ld.global.u64 	%rd358, [%rd357];
	mad.lo.s64 	%rd223, %rd358, %rd543, %rd215;
	add.s32 	%r44, %r236, -3;
	mul.wide.u32 	%rd359, %r44, 8;
	add.s64 	%rd360, %rd2, %rd359;
	ld.global.u64 	%rd224, [%rd360];
	or.b64  	%rd361, %rd542, %rd224;
	and.b64  	%rd362, %rd361, -4294967296;
	setp.ne.s64 	%p19, %rd362, 0;
	@%p19 bra 	$L__BB667_97;
	cvt.u32.u64 	%r114, %rd224;
	cvt.u32.u64 	%r115, %rd542;
	div.u32 	%r116, %r115, %r114;
	mul.lo.s32 	%r117, %r116, %r114;
	sub.s32 	%r118, %r115, %r117;
	cvt.u64.u32 	%rd548, %r116;
	cvt.u64.u32 	%rd545, %r118;
	bra.uni 	$L__BB667_98;
$L__BB667_97:
	div.s64 	%rd548, %rd542, %rd224;
	mul.lo.s64 	%rd363, %rd548, %rd224;
	sub.s64 	%rd545, %rd542, %rd363;
$L__BB667_98:
	add.s64 	%rd365, %rd1, %rd359;
	ld.global.u64 	%rd366, [%rd365];
	mad.lo.s64 	%rd557, %rd366, %rd545, %rd223;
	add.s32 	%r236, %r236, -4;
$L__BB667_99:
	setp.eq.s32 	%p20, %r41, 0;
	@%p20 bra 	$L__BB667_113;
	setp.eq.s32 	%p21, %r41, 1;
	@%p21 bra 	$L__BB667_108;
	mul.wide.u32 	%rd368, %r236, 8;
	add.s64 	%rd369, %rd2, %rd368;
	ld.global.u64 	%rd235, [%rd369];
	or.b64  	%rd370, %rd548, %rd235;
	and.b64  	%rd371, %rd370, -4294967296;
	setp.ne.s64 	%p22, %rd371, 0;
	@%p22 bra 	$L__BB667_103;
	cvt.u32.u64 	%r119, %rd235;
	cvt.u32.u64 	%r120, %rd548;
	div.u32 	%r121, %r120, %r119;
	mul.lo.s32 	%r122, %r121, %r119;
	sub.s32 	%r123, %r120, %r122;
	cvt.u64.u32 	%rd549, %r121;
	cvt.u64.u32 	%rd550, %r123;
	bra.uni 	$L__BB667_104;
$L__BB667_103:
	div.s64 	%rd549, %rd548, %rd235;
	mul.lo.s64 	%rd372, %rd549, %rd235;
	sub.s64 	%rd550, %rd548, %rd372;
$L__BB667_104:
	add.s64 	%rd374, %rd1, %rd368;
	ld.global.u64 	%rd375, [%rd374];
	mad.lo.s64 	%rd242, %rd375, %rd550, %rd557;
	add.s32 	%r47, %r236, -1;
	mul.wide.u32 	%rd376, %r47, 8;
	add.s64 	%rd377, %rd2, %rd376;
	ld.global.u64 	%rd243, [%rd377];
	or.b64  	%rd378, %rd549, %rd243;
	and.b64  	%rd379, %rd378, -4294967296;
	setp.ne.s64 	%p23, %rd379, 0;
	@%p23 bra 	$L__BB667_106;
	cvt.u32.u64 	%r124, %rd243;
	cvt.u32.u64 	%r125, %rd549;
	div.u32 	%r126, %r125, %r124;
	mul.lo.s32 	%r127, %r126, %r124;
	sub.s32 	%r128, %r125, %r127;
	cvt.u64.u32 	%rd548, %r126;
	cvt.u64.u32 	%rd552, %r128;
	bra.uni 	$L__BB667_107;
$L__BB667_106:
	div.s64 	%rd548, %rd549, %rd243;
	mul.lo.s64 	%rd380, %rd548, %rd243;
	sub.s64 	%rd552, %rd549, %rd380;
$L__BB667_107:
	add.s64 	%rd382, %rd1, %rd376;
	ld.global.u64 	%rd383, [%rd382];
	mad.lo.s64 	%rd557, %rd383, %rd552, %rd242;
	add.s32 	%r236, %r236, -2;
$L__BB667_108:
	and.b32  	%r129, %r23, 1;
	setp.eq.b32 	%p24, %r129, 1;
	not.pred 	%p25, %p24;
	@%p25 bra 	$L__BB667_113;
	mul.wide.u32 	%rd384, %r236, 8;
	add.s64 	%rd385, %rd2, %rd384;
	ld.global.u64 	%rd254, [%rd385];
	or.b64  	%rd386, %rd548, %rd254;
	and.b64  	%rd387, %rd386, -4294967296;
	setp.ne.s64 	%p26, %rd387, 0;
	@%p26 bra 	$L__BB667_111;
	cvt.u32.u64 	%r130, %rd254;
	cvt.u32.u64 	%r131, %rd548;
	rem.u32 	%r132, %r131, %r130;
	cvt.u64.u32 	%rd556, %r132;
	bra.uni 	$L__BB667_112;
$L__BB667_111:
	rem.s64 	%rd556, %rd548, %rd254;
$L__BB667_112:
	add.s64 	%rd389, %rd1, %rd384;
	ld.global.u64 	%rd390, [%rd389];
	mad.lo.s64 	%rd557, %rd390, %rd556, %rd557;
$L__BB667_113:
	shl.b64 	%rd391, %rd557, 2;
	add.s64 	%rd392, %rd3, %rd391;
	ld.global.u32 	%r133, [%rd392];
	st.shared.u32 	[%r5], %r133;
$L__BB667_114:
	bar.sync 	0;
	setp.lt.u32 	%p48, %r238, 66;
	@%p48 bra 	$L__BB667_118;
$L__BB667_115:
	shr.u32 	%r51, %r238, 1;
	setp.ge.u32 	%p49, %r1, %r51;
	@%p49 bra 	$L__BB667_117;
	ld.shared.u32 	%r205, [%r5];
	shl.b32 	%r206, %r51, 2;
	add.s32 	%r207, %r5, %r206;
	ld.shared.u32 	%r208, [%r207];
	add.s32 	%r209, %r208, %r205;
	st.shared.u32 	[%r5], %r209;
$L__BB667_117:
	bar.sync 	0;
	setp.gt.u32 	%p50, %r238, 131;
	mov.u32 	%r238, %r51;
	@%p50 bra 	$L__BB667_115;
$L__BB667_118:
	setp.gt.u32 	%p51, %r1, 31;
	@%p51 bra 	$L__BB667_121;
	ld.volatile.shared.u32 	%r210, [%r5];
	ld.volatile.shared.u32 	%r211, [%r5+128];
	add.s32 	%r212, %r211, %r210;
	st.volatile.shared.u32 	[%r5], %r212;
	ld.volatile.shared.u32 	%r213, [%r5];
	ld.volatile.shared.u32 	%r214, [%r5+64];
	add.s32 	%r215, %r214, %r213;
	st.volatile.shared.u32 	[%r5], %r215;
	ld.volatile.shared.u32 	%r216, [%r5];
	ld.volatile.shared.u32 	%r217, [%r5+32];
	add.s32 	%r218, %r217, %r216;
	st.volatile.shared.u32 	[%r5], %r218;
	ld.volatile.shared.u32 	%r219, [%r5];
	ld.volatile.shared.u32 	%r220, [%r5+16];
	add.s32 	%r221, %r220, %r219;
	st.volatile.shared.u32 	[%r5], %r221;
	ld.volatile.shared.u32 	%r222, [%r5];
	ld.volatile.shared.u32 	%r223, [%r5+8];
	add.s32 	%r224, %r223, %r222;
	st.volatile.shared.u32 	[%r5], %r224;
	ld.volatile.shared.u32 	%r225, [%r5];
	ld.volatile.shared.u32 	%r226, [%r5+4];
	add.s32 	%r227, %r226, %r225;
	st.volatile.shared.u32 	[%r5], %r227;
	setp.ne.s32 	%p52, %r1, 0;
	@%p52 bra 	$L__BB667_121;
	ld.shared.u32 	%r228, [reducel1sdata_u32];
	cvta.to.global.u64 	%rd470, %rd260;
	mul.wide.u32 	%rd471, %r2, 4;
	add.s64 	%rd472, %rd470, %rd471;
	st.global.u32 	[%rd472], %r228;
$L__BB667_121:
	ret;

}
	// .globl	contiguous_reducel12_u32
.visible .entry contiguous_reducel12_u32(
	.param .u64 .ptr .align 1 contiguous_reducel12_u32_param_0,
	.param .u64 .ptr .align 1 contiguous_reducel12_u32_param_1,
	.param .u64 .ptr .align 1 contiguous_reducel12_u32_param_2,
	.param .u64 .ptr .align 1 contiguous_reducel12_u32_param_3,
	.param .u64 contiguous_reducel12_u32_param_4,
	.param .u64 contiguous_reducel12_u32_param_5,
	.param .u64 contiguous_reducel12_u32_param_6
)
{
	.reg .pred 	%p<53>;
	.reg .b32 	%r<243>;
	.reg .b64 	%rd<572>;

	ld.param.u64 	%rd266, [contiguous_reducel12_u32_param_1];
	ld.param.u64 	%rd267, [contiguous_reducel12_u32_param_2];
	ld.param.u64 	%rd268, [contiguous_reducel12_u32_param_3];
	ld.param.u64 	%rd263, [contiguous_reducel12_u32_param_4];
	ld.param.u64 	%rd264, [contiguous_reducel12_u32_param_5];
	ld.param.u64 	%rd265, [contiguous_reducel12_u32_param_6];
	cvta.to.global.u64 	%rd1, %rd268;
	cvta.to.global.u64 	%rd2, %rd267;
	cvta.to.global.u64 	%rd571, %rd266;
	mov.u32 	%r1, %tid.x;
	mov.u32 	%r2, %ctaid.x;
	mov.u32 	%r242, %ntid.x;
	mul.lo.s32 	%r51, %r2, %r242;
	shl.b32 	%r52, %r51, 1;
	add.s32 	%r4, %r52, %r1;
	shl.b32 	%r53, %r1, 2;
	mov.u32 	%r54, reducel1sdata_u32;
	add.s32 	%r5, %r54, %r53;
	mov.b32 	%r55, 0;
	st.shared.u32 	[%r5], %r55;
	add.s32 	%r56, %r4, %r242;
	cvt.u64.u32 	%rd4, %r56;
	setp.le.u64 	%p1, %rd264, %rd4;
	@%p1 bra 	$L__BB668_54;
	cvt.u64.u32 	%rd401, %r4;
	mov.u32 	%r134, %ctaid.y;
	cvt.u64.u32 	%rd402, %r134;
	mul.lo.s64 	%rd403, %rd264, %rd402;
	add.s64 	%rd525, %rd403, %rd401;
	add.s64 	%rd523, %rd403, %rd4;
	cvt.u32.u64 	%r6, %rd263;
	add.s32 	%r236, %r6, -1;
	setp.lt.s32 	%p27, %r236, 0;
	mov.b64 	%rd529, 0;
	mov.u64 	%rd530, %rd529;
	@%p27 bra 	$L__BB668_53;
	setp.lt.u32 	%p28, %r236, 3;
	mov.b64 	%rd530, 0;
	mov.u64 	%rd529, %rd530;
	@%p28 bra 	$L__BB668_30;
	add.s32 	%r234, %r6, -2;
	and.b32  	%r135, %r6, -4;
	neg.s32 	%r233, %r135;
	mov.b64 	%rd530, 0;
$L__BB668_4:
	.pragma "nounroll";
	add.s32 	%r12, %r234, 1;
	mul.wide.u32 	%rd407, %r12, 8;
	add.s64 	%rd408, %rd2, %rd407;
	ld.global.u64 	%rd11, [%rd408];
	or.b64  	%rd409, %rd525, %rd11;
	and.b64  	%rd410, %rd409, -4294967296;
	setp.ne.s64 	%p29, %rd410, 0;
	@%p29 bra 	$L__BB668_6;
	cvt.u32.u64 	%r136, %rd11;
	cvt.u32.u64 	%r137, %rd525;
	div.u32 	%r138, %r137, %r136;
	mul.lo.s32 	%r139, %r138, %r136;
	sub.s32 	%r140, %r137, %r139;
	cvt.u64.u32 	%rd491, %r138;
	cvt.u64.u32 	%rd492, %r140;
	bra.uni 	$L__BB668_7;
$L__BB668_6:
	div.s64 	%rd491, %rd525, %rd11;
	mul.lo.s64 	%rd411, %rd491, %rd11;
	sub.s64 	%rd492, %rd525, %rd411;
$L__BB668_7:
	mul.wide.u32 	%rd412, %r12, 8;
	add.s64 	%rd413, %rd1, %rd412;
	ld.global.u64 	%rd18, [%rd413];
	mad.lo.s64 	%rd19, %rd18, %rd492, %rd529;
	or.b64  	%rd414, %rd523, %rd11;
	and.b64  	%rd415, %rd414, -4294967296;
	setp.ne.s64 	%p30, %rd415, 0;
	@%p30 bra 	$L__BB668_9;
	cvt.u32.u64 	%r141, %rd11;
	cvt.u32.u64 	%r142, %rd523;
	div.u32 	%r143, %r142, %r141;
	mul.lo.s32 	%r144, %r143, %r141;
	sub.s32 	%r145, %r142, %r144;
	cvt.u64.u32 	%rd493, %r143;
	cvt.u64.u32 	%rd494, %r145;
	bra.uni 	$L__BB668_10;
$L__BB668_9:
	div.s64 	%rd493, %rd523, %rd11;
	mul.lo.s64 	%rd416, %rd493, %rd11;
	sub.s64 	%rd494, %rd523, %rd416;
$L__BB668_10:
	mad.lo.s64 	%rd26, %rd494, %rd18, %rd530;
	mul.wide.u32 	%rd417, %r234, 8;
	add.s64 	%rd418, %rd2, %rd417;
	ld.global.u64 	%rd27, [%rd418];
	or.b64  	%rd419, %rd491, %rd27;
	and.b64  	%rd420, %rd419, -4294967296;
	setp.ne.s64 	%p31, %rd420, 0;
	@%p31 bra 	$L__BB668_12;
	cvt.u32.u64 	%r146, %rd27;
	cvt.u32.u64 	%r147, %rd491;
	div.u32 	%r148, %r147, %r146;
	mul.lo.s32 	%r149, %r148, %r146;
	sub.s32 	%r150, %r147, %r149;
	cvt.u64.u32 	%rd495, %r148;
	cvt.u64.u32 	%rd496, %r150;
	bra.uni 	$L__BB668_13;
$L__BB668_12:
	div.s64 	%rd495, %rd491, %rd27;
	mul.lo.s64 	%rd421, %rd495, %rd27;
	sub.s64 	%rd496, %rd491, %rd421;
$L__BB668_13:
	mul.wide.u32 	%rd422, %r234, 8;
	add.s64 	%rd423, %rd1, %rd422;
	ld.global.u64 	%rd34, [%rd423];
	mad.lo.s64 	%rd35, %rd34, %rd496, %rd19;
	or.b64  	%rd424, %rd493, %rd27;
	and.b64  	%rd425, %rd424, -4294967296;
	setp.ne.s64 	%p32, %rd425, 0;
	@%p32 bra 	$L__BB668_15;
	cvt.u32.u64 	%r151, %rd27;
	cvt.u32.u64 	%r152, %rd493;
	div.u32 	%r153, %r152, %r151;
	mul.lo.s32 	%r154, %r153, %r151;
	sub.s32 	%r155, %r152, %r154;
	cvt.u64.u32 	%rd497, %r153;
	cvt.u64.u32 	%rd498, %r155;
	bra.uni 	$L__BB668_16;
$L__BB668_15:
	div.s64 	%rd497, %rd493, %rd27;
	mul.lo.s64 	%rd426, %rd497, %rd27;
	sub.s64 	%rd498, %rd493, %rd426;
$L__BB668_16:
	mad.lo.s64 	%rd42, %rd498, %rd34, %rd26;
	add.s32 	%r13, %r234, -1;
	mul.wide.u32 	%rd427, %r13, 8;
	add.s64 	%rd428, %rd2, %rd427;
	ld.global.u64 	%rd43, [%rd428];
	or.b64  	%rd429, %rd495, %rd43;
	and.b64  	%rd430, %rd429, -4294967296;
	setp.ne.s64 	%p33, %rd430, 0;
	@%p33 bra 	$L__BB668_18;
	cvt.u32.u64 	%r156, %rd43;
	cvt.u32.u64 	%r157, %rd495;
	div.u32 	%r158, %r157, %r156;
	mul.lo.s32 	%r159, %r158, %r156;
	sub.s32 	%r160, %r157, %r159;
	cvt.u64.u32 	%rd499, %r158;
	cvt.u64.u32 	%rd500, %r160;
	bra.uni 	$L__BB668_19;
$L__BB668_18:
	div.s64 	%rd499, %rd495, %rd43;
	mul.lo.s64 	%rd431, %rd499, %rd43;
	sub.s64 	%rd500, %rd495, %rd431;
$L__BB668_19:
	mul.wide.u32 	%rd432, %r13, 8;
	add.s64 	%rd433, %rd1, %rd432;
	ld.global.u64 	%rd50, [%rd433];
	mad.lo.s64 	%rd51, %rd50, %rd500, %rd35;
	or.b64  	%rd434, %rd497, %rd43;
	and.b64  	%rd435, %rd434, -4294967296;
	setp.ne.s64 	%p34, %rd435, 0;
	@%p34 bra 	$L__BB668_21;
	cvt.u32.u64 	%r161, %rd43;
	cvt.u32.u64 	%r162, %rd497;
	div.u32 	%r163, %r162, %r161;
	mul.lo.s32 	%r164, %r163, %r161;
	sub.s32 	%r165, %r162, %r164;
	cvt.u64.u32 	%rd501, %r163;
	cvt.u64.u32 	%rd502, %r165;
	bra.uni 	$L__BB668_22;
$L__BB668_21:
	div.s64 	%rd501, %rd497, %rd43;
	mul.lo.s64 	%rd436, %rd501, %rd43;
	sub.s64 	%rd502, %rd497, %rd436;
$L__BB668_22:
	mad.lo.s64 	%rd58, %rd502, %rd50, %rd42;
	add.s32 	%r166, %r234, -2;
	mul.wide.u32 	%rd437, %r166, 8;
	add.s64 	%rd438, %rd2, %rd437;
	ld.global.u64 	%rd59, [%rd438];
	or.b64  	%rd439, %rd499, %rd59;
	and.b64  	%rd440, %rd439, -4294967296;
	setp.ne.s64 	%p35, %rd440, 0;
	@%p35 bra 	$L__BB668_24;
	cvt.u32.u64 	%r167, %rd59;
	cvt.u32.u64 	%r168, %rd499;
	div.u32 	%r169, %r168, %r167;
	mul.lo.s32 	%r170, %r169, %r167;
	sub.s32 	%r171, %r168, %r170;
	cvt.u64.u32 	%rd525, %r169;
	cvt.u64.u32 	%rd504, %r171;
	bra.uni 	$L__BB668_25;
$L__BB668_24:
	div.s64 	%rd525, %rd499, %rd59;
	mul.lo.s64 	%rd441, %rd525, %rd59;
	sub.s64 	%rd504, %rd499, %rd441;
$L__BB668_25:
	mul.wide.u32 	%rd442, %r166, 8;
	add.s64 	%rd443, %rd1, %rd442;
	ld.global.u64 	%rd66, [%rd443];
	mad.lo.s64 	%rd529, %rd66, %rd504, %rd51;
	or.b64  	%rd444, %rd501, %rd59;
	and.b64  	%rd445, %rd444, -4294967296;
	setp.ne.s64 	%p36, %rd445, 0;
	@%p36 bra 	$L__BB668_27;
	cvt.u32.u64 	%r173, %rd59;
	cvt.u32.u64 	%r174, %rd501;
	div.u32 	%r175, %r174, %r173;
	mul.lo.s32 	%r176, %r175, %r173;
	sub.s32 	%r177, %r174, %r176;
	cvt.u64.u32 	%rd523, %r175;
	cvt.u64.u32 	%rd506, %r177;
	bra.uni 	$L__BB668_28;
$L__BB668_27:
	div.s64 	%rd523, %rd501, %rd59;
	mul.lo.s64 	%rd446, %rd523, %rd59;
	sub.s64 	%rd506, %rd501, %rd446;
$L__BB668_28:
	mad.lo.s64 	%rd530, %rd506, %rd66, %rd58;
	add.s32 	%r234, %r234, -4;
	add.s32 	%r233, %r233, 4;
	setp.ne.s32 	%p37, %r233, 0;
	@%p37 bra 	$L__BB668_4;
	add.s32 	%r236, %r234, 1;
$L__BB668_30:
	and.b32  	%r18, %r6, 3;
	setp.eq.s32 	%p38, %r18, 0;
	@%p38 bra 	$L__BB668_53;
	setp.eq.s32 	%p39, %r18, 1;
	@%p39 bra 	$L__BB668_45;
	mul.wide.u32 	%rd448, %r236, 8;
	add.s64 	%rd449, %rd2, %rd448;
	ld.global.u64 	%rd81, [%rd449];
	or.b64  	%rd450, %rd525, %rd81;
	and.b64  	%rd451, %rd450, -4294967296;
	setp.ne.s64 	%p40, %rd451, 0;
	@%p40 bra 	$L__BB668_34;
	cvt.u32.u64 	%r178, %rd81;
	cvt.u32.u64 	%r179, %rd525;
	div.u32 	%r180, %r179, %r178;
	mul.lo.s32 	%r181, %r180, %r178;
	sub.s32 	%r182, %r179, %r181;
	cvt.u64.u32 	%rd513, %r180;
	cvt.u64.u32 	%rd514, %r182;
	bra.uni 	$L__BB668_35;
$L__BB668_34:
	div.s64 	%rd513, %rd525, %rd81;
	mul.lo.s64 	%rd452, %rd513, %rd81;
	sub.s64 	%rd514, %rd525, %rd452;
$L__BB668_35:
	add.s64 	%rd454, %rd1, %rd448;
	ld.global.u64 	%rd88, [%rd454];
	mad.lo.s64 	%rd89, %rd88, %rd514, %rd529;
	or.b64  	%rd455, %rd523, %rd81;
	and.b64  	%rd456, %rd455, -4294967296;
	setp.ne.s64 	%p41, %rd456, 0;
	@%p41 bra 	$L__BB668_37;
	cvt.u32.u64 	%r183, %rd81;
	cvt.u32.u64 	%r184, %rd523;
	div.u32 	%r185, %r184, %r183;
	mul.lo.s32 	%r186, %r185, %r183;
	sub.s32 	%r187, %r184, %r186;
	cvt.u64.u32 	%rd515, %r185;
	cvt.u64.u32 	%rd516, %r187;
	bra.uni 	$L__BB668_38;
$L__BB668_37:
	div.s64 	%rd515, %rd523, %rd81;
	mul.lo.s64 	%rd457, %rd515, %rd81;
	sub.s64 	%rd516, %rd523, %rd457;
$L__BB668_38:
	mad.lo.s64 	%rd96, %rd516, %rd88, %rd530;
	add.s32 	%r19, %r236, -1;
	mul.wide.u32 	%rd458, %r19, 8;
	add.s64 	%rd459, %rd2, %rd458;
	ld.global.u64 	%rd97, [%rd459];
	or.b64  	%rd460, %rd513, %rd97;
	and.b64  	%rd461, %rd460, -4294967296;
	setp.ne.s64 	%p42, %rd461, 0;
	@%p42 bra 	$L__BB668_40;
	cvt.u32.u64 	%r188, %rd97;
	cvt.u32.u64 	%r189, %rd513;
	div.u32 	%r190, %r189, %r188;
	mul.lo.s32 	%r191, %r190, %r188;
	sub.s32 	%r192, %r189, %r191;
	cvt.u64.u32 	%rd525, %r190;
	cvt.u64.u32 	%rd518, %r192;
	bra.uni 	$L__BB668_41;
$L__BB668_40:
	div.s64 	%rd525, %rd513, %rd97;
	mul.lo.s64 	%rd462, %rd525, %rd97;
	sub.s64 	%rd518, %rd513, %rd462;
$L__BB668_41:
	add.s64 	%rd464, %rd1, %rd458;
	ld.global.u64 	%rd104, [%rd464];
	mad.lo.s64 	%rd529, %rd104, %rd518, %rd89;
	or.b64  	%rd465, %rd515, %rd97;
	and.b64  	%rd466, %rd465, -4294967296;
	setp.ne.s64 	%p43, %rd466, 0;
	@%p43 bra 	$L__BB668_43;
	cvt.u32.u64 	%r193, %rd97;
	cvt.u32.u64 	%r194, %rd515;
	div.u32 	%r195, %r194, %r193;
	mul.lo.s32 	%r196, %r195, %r193;
	sub.s32 	%r197, %r194, %r196;
	cvt.u64.u32 	%rd523, %r195;
	cvt.u64.u32 	%rd520, %r197;
	bra.uni 	$L__BB668_44;
$L__BB668_43:
	div.s64 	%rd523, %rd515, %rd97;
	mul.lo.s64 	%rd467, %rd523, %rd97;
	sub.s64 	%rd520, %rd515, %rd467;
$L__BB668_44:
	mad.lo.s64 	%rd530, %rd520, %rd104, %rd96;
	add.s32 	%r236, %r236, -2;
$L__BB668_45:
	and.b32  	%r198, %r6, 1;
	setp.eq.b32 	%p44, %r198, 1;
	not.pred 	%p45, %p44;
	@%p45 bra 	$L__BB668_53;
	mul.wide.u32 	%rd468, %r236, 8;
	add.s64 	%rd469, %rd2, %rd468;
	ld.global.u64 	%rd119, [%rd469];
	or.b64  	%rd470, %rd525, %rd119;
	and.b64  	%rd471, %rd470, -4294967296;
	setp.ne.s64 	%p46, %rd471, 0;
	@%p46 bra 	$L__BB668_48;
	cvt.u32.u64 	%r199, %rd119;
	cvt.u32.u64 	%r200, %rd525;
	rem.u32 	%r201, %r200, %r199;
	cvt.u64.u32 	%rd527, %r201;
	bra.uni 	$L__BB668_49;
$L__BB668_48:
	rem.s64 	%rd527, %rd525, %rd119;
$L__BB668_49:
	add.s64 	%rd473, %rd1, %rd468;
	ld.global.u64 	%rd123, [%rd473];
	mad.lo.s64 	%rd529, %rd123, %rd527, %rd529;
	or.b64  	%rd474, %rd523, %rd119;
	and.b64  	%rd475, %rd474, -4294967296;
	setp.ne.s64 	%p47, %rd475, 0;
	@%p47 bra 	$L__BB668_51;
	cvt.u32.u64 	%r202, %rd119;
	cvt.u32.u64 	%r203, %rd523;
	rem.u32 	%r204, %r203, %r202;
	cvt.u64.u32 	%rd528, %r204;
	bra.uni 	$L__BB668_52;
$L__BB668_51:
	rem.s64 	%rd528, %rd523, %rd119;
$L__BB668_52:
	mad.lo.s64 	%rd530, %rd528, %rd123, %rd530;
$L__BB668_53:
	shl.b64 	%rd476, %rd529, 2;
	add.s64 	%rd477, %rd571, %rd476;
	ld.global.u32 	%r205, [%rd477];
	shl.b64 	%rd478, %rd530, 2;
	add.s64 	%rd479, %rd571, %rd478;
	ld.global.u32 	%r206, [%rd479];
	add.s32 	%r207, %r206, %r205;
	st.shared.u32 	[%r5], %r207;
	bra.uni 	$L__BB668_114;
$L__BB668_54:
	cvt.u64.u32 	%rd131, %r4;
	setp.le.u64 	%p2, %rd264, %rd131;
	@%p2 bra 	$L__BB668_114;
	mov.u32 	%r57, %ctaid.y;
	cvt.u64.u32 	%rd269, %r57;
	mad.lo.s64 	%rd562, %rd264, %rd269, %rd131;
	cvt.u32.u64 	%r22, %rd263;
	add.s32 	%r240, %r22, -1;
	setp.lt.s32 	%p3, %r240, 0;
	@%p3 bra 	$L__BB668_113;
	and.b32  	%r24, %r22, 7;
	setp.lt.u32 	%p4, %r240, 7;
	@%p4 bra 	$L__BB668_84;
	add.s32 	%r238, %r22, -4;
	and.b32  	%r58, %r22, -8;
	neg.s32 	%r237, %r58;
$L__BB668_58:
	.pragma "nounroll";
	add.s32 	%r29, %r238, 3;
	mul.wide.u32 	%rd271, %r29, 8;
	add.s64 	%rd272, %rd2, %rd271;
	ld.global.u64 	%rd135, [%rd272];
	or.b64  	%rd273, %rd562, %rd135;
	and.b64  	%rd274, %rd273, -4294967296;
	setp.ne.s64 	%p5, %rd274, 0;
	@%p5 bra 	$L__BB668_60;
	cvt.u32.u64 	%r59, %rd135;
	cvt.u32.u64 	%r60, %rd562;
	div.u32 	%r61, %r60, %r59;
	mul.lo.s32 	%r62, %r61, %r59;
	sub.s32 	%r63, %r60, %r62;
	cvt.u64.u32 	%rd533, %r61;
	cvt.u64.u32 	%rd534, %r63;
	bra.uni 	$L__BB668_61;
$L__BB668_60:
	div.s64 	%rd533, %rd562, %rd135;
	mul.lo.s64 	%rd275, %rd533, %rd135;
	sub.s64 	%rd534, %rd562, %rd275;
$L__BB668_61:
	add.s64 	%rd277, %rd1, %rd271;
	ld.global.u64 	%rd278, [%rd277];
	mul.lo.s64 	%rd142, %rd278, %rd534;
	add.s32 	%r30, %r238, 2;
	mul.wide.u32 	%rd279, %r30, 8;
	add.s64 	%rd280, %rd2, %rd279;
	ld.global.u64 	%rd143, [%rd280];
	or.b64  	%rd281, %rd533, %rd143;
	and.b64  	%rd282, %rd281, -4294967296;
	setp.ne.s64 	%p6, %rd282, 0;
	@%p6 bra 	$L__BB668_63;
	cvt.u32.u64 	%r64, %rd143;
	cvt.u32.u64 	%r65, %rd533;
	div.u32 	%r66, %r65, %r64;
	mul.lo.s32 	%r67, %r66, %r64;
	sub.s32 	%r68, %r65, %r67;
	cvt.u64.u32 	%rd535, %r66;
	cvt.u64.u32 	%rd536, %r68;
	bra.uni 	$L__BB668_64;
$L__BB668_63:
	div.s64 	%rd535, %rd533, %rd143;
	mul.lo.s64 	%rd283, %rd535, %rd143;
	sub.s64 	%rd536, %rd533, %rd283;
$L__BB668_64:
	add.s64 	%rd285, %rd1, %rd279;
	ld.global.u64 	%rd286, [%rd285];
	mad.lo.s64 	%rd150, %rd286, %rd536, %rd142;
	add.s32 	%r31, %r238, 1;
	mul.wide.u32 	%rd287, %r31, 8;
	add.s64 	%rd288, %rd2, %rd287;
	ld.global.u64 	%rd151, [%rd288];
	or.b64  	%rd289, %rd535, %rd151;
	and.b64  	%rd290, %rd289, -4294967296;
	setp.ne.s64 	%p7, %rd290, 0;
	@%p7 bra 	$L__BB668_66;
	cvt.u32.u64 	%r69, %rd151;
	cvt.u32.u64 	%r70, %rd535;
	div.u32 	%r71, %r70, %r69;
	mul.lo.s32 	%r72, %r71, %r69;
	sub.s32 	%r73, %r70, %r72;
	cvt.u64.u32 	%rd537, %r71;
	cvt.u64.u32 	%rd538, %r73;
	bra.uni 	$L__BB668_67;
$L__BB668_66:
	div.s64 	%rd537, %rd535, %rd151;
	mul.lo.s64 	%rd291, %rd537, %rd151;
	sub.s64 	%rd538, %rd535, %rd291;
$L__BB668_67:
	add.s64 	%rd293, %rd1, %rd287;
	ld.global.u64 	%rd294, [%rd293];
	mad.lo.s64 	%rd158, %rd294, %rd538, %rd150;
	add.s32 	%r32, %r238, -4;
	mul.wide.u32 	%rd295, %r238, 8;
	add.s64 	%rd296, %rd2, %rd295;
	ld.global.u64 	%rd159, [%rd296];
	or.b64  	%rd297, %rd537, %rd159;
	and.b64  	%rd298, %rd297, -4294967296;
	setp.ne.s64 	%p8, %rd298, 0;
	@%p8 bra 	$L__BB668_69;
	cvt.u32.u64 	%r74, %rd159;
	cvt.u32.u64 	%r75, %rd537;
	div.u32 	%r76, %r75, %r74;
	mul.lo.s32 	%r77, %r76, %r74;
	sub.s32 	%r78, %r75, %r77;
	cvt.u64.u32 	%rd539, %r76;
	cvt.u64.u32 	%rd540, %r78;
	bra.uni 	$L__BB668_70;
$L__BB668_69:
	div.s64 	%rd539, %rd537, %rd159;
	mul.lo.s64 	%rd299, %rd539, %rd159;
	sub.s64 	%rd540, %rd537, %rd299;
$L__BB668_70:
	add.s64 	%rd301, %rd1, %rd295;
	ld.global.u64 	%rd302, [%rd301];
	mad.lo.s64 	%rd166, %rd302, %rd540, %rd158;
	add.s32 	%r33, %r238, -1;
	mul.wide.u32 	%rd303, %r33, 8;
	add.s64 	%rd304, %rd2, %rd303;
	ld.global.u64 	%rd167, [%rd304];
	or.b64  	%rd305, %rd539, %rd167;
	and.b64  	%rd306, %rd305, -4294967296;
	setp.ne.s64 	%p9, %rd306, 0;
	@%p9 bra 	$L__BB668_72;
	cvt.u32.u64 	%r79, %rd167;
	cvt.u32.u64 	%r80, %rd539;
	div.u32 	%r81, %r80, %r79;
	mul.lo.s32 	%r82, %r81, %r79;
	sub.s32 	%r83, %r80, %r82;
	cvt.u64.u32 	%rd541, %r81;
	cvt.u64.u32 	%rd542, %r83;
	bra.uni 	$L__BB668_73;
$L__BB668_72:
	div.s64 	%rd541, %rd539, %rd167;
	mul.lo.s64 	%rd307, %rd541, %rd167;
	sub.s64 	%rd542, %rd539, %rd307;
$L__BB668_73:
	add.s64 	%rd309, %rd1, %rd303;
	ld.global.u64 	%rd310, [%rd309];
	mad.lo.s64 	%rd174, %rd310, %rd542, %rd166;
	add.s32 	%r34, %r238, -2;
	mul.wide.u32 	%rd311, %r34, 8;
	add.s64 	%rd312, %rd2, %rd311;
	ld.global.u64 	%rd175, [%rd312];
	or.b64  	%rd313, %rd541, %rd175;
	and.b64  	%rd314, %rd313, -4294967296;
	setp.ne.s64 	%p10, %rd314, 0;
	@%p10 bra 	$L__BB668_75;
	cvt.u32.u64 	%r84, %rd175;
	cvt.u32.u64 	%r85, %rd541;
	div.u32 	%r86, %r85, %r84;
	mul.lo.s32 	%r87, %r86, %r84;
	sub.s32 	%r88, %r85, %r87;
	cvt.u64.u32 	%rd543, %r86;
	cvt.u64.u32 	%rd544, %r88;
	bra.uni 	$L__BB668_76;
$L__BB668_75:
	div.s64 	%rd543, %rd541, %rd175;
	mul.lo.s64 	%rd315, %rd543, %rd175;
	sub.s64 	%rd544, %rd541, %rd315;
$L__BB668_76:
	add.s64 	%rd317, %rd1, %rd311;
	ld.global.u64 	%rd318, [%rd317];
	mad.lo.s64 	%rd182, %rd318, %rd544, %rd174;
	add.s32 	%r35, %r238, -3;
	mul.wide.u32 	%rd319, %r35, 8;
	add.s64 	%rd320, %rd2, %rd319;
	ld.global.u64 	%rd183, [%rd320];
	or.b64  	%rd321, %rd543, %rd183;
	and.b64  	%rd322, %rd321, -4294967296;
	setp.ne.s64 	%p11, %rd322, 0;
	@%p11 bra 	$L__BB668_78;
	cvt.u32.u64 	%r89, %rd183;
	cvt.u32.u64 	%r90, %rd543;
	div.u32 	%r91, %r90, %r89;
	mul.lo.s32 	%r92, %r91, %r89;
	sub.s32 	%r93, %r90, %r92;
	cvt.u64.u32 	%rd545, %r91;
	cvt.u64.u32 	%rd546, %r93;
	bra.uni 	$L__BB668_79;
$L__BB668_78:
	div.s64 	%rd545, %rd543, %rd183;
	mul.lo.s64 	%rd323, %rd545, %rd183;
	sub.s64 	%rd546, %rd543, %rd323;
$L__BB668_79:
	add.s64 	%rd325, %rd1, %rd319;
	ld.global.u64 	%rd326, [%rd325];
	mad.lo.s64 	%rd190, %rd326, %rd546, %rd182;
	mul.wide.u32 	%rd327, %r32, 8;
	add.s64 	%rd328, %rd2, %rd327;
	ld.global.u64 	%rd191, [%rd328];
	or.b64  	%rd329, %rd545, %rd191;
	and.b64  	%rd330, %rd329, -4294967296;
	setp.ne.s64 	%p12, %rd330, 0;
	@%p12 bra 	$L__BB668_81;
	cvt.u32.u64 	%r94, %rd191;
	cvt.u32.u64 	%r95, %rd545;
	div.u32 	%r96, %r95, %r94;
	mul.lo.s32 	%r97, %r96, %r94;
	sub.s32 	%r98, %r95, %r97;
	cvt.u64.u32 	%rd562, %r96;
	cvt.u64.u32 	%rd548, %r98;
	bra.uni 	$L__BB668_82;
$L__BB668_81:
	div.s64 	%rd562, %rd545, %rd191;
	mul.lo.s64 	%rd331, %rd562, %rd191;
	sub.s64 	%rd548, %rd545, %rd331;
$L__BB668_82:
	add.s64 	%rd333, %rd1, %rd327;
	ld.global.u64 	%rd334, [%rd333];
	mad.lo.s64 	%rd335, %rd334, %rd548, %rd190;
	shl.b64 	%rd336, %rd335, 2;
	add.s64 	%rd571, %rd571, %rd336;
	add.s32 	%r238, %r238, -8;
	add.s32 	%r237, %r237, 8;
	setp.ne.s32 	%p13, %r237, 0;
	@%p13 bra 	$L__BB668_58;
	add.s32 	%r240, %r238, 3;
$L__BB668_84:
	setp.eq.s32 	%p14, %r24, 0;
	@%p14 bra 	$L__BB668_113;
	and.b32  	%r40, %r22, 3;
	setp.lt.u32 	%p15, %r24, 4;
	@%p15 bra 	$L__BB668_99;
	mul.wide.u32 	%rd338, %r240, 8;
	add.s64 	%rd339, %rd2, %rd338;
	ld.global.u64 	%rd202, [%rd339];
	or.b64  	%rd340, %rd562, %rd202;
	and.b64  	%rd341, %rd340, -4294967296;
	setp.ne.s64 	%p16, %rd341, 0;
	@%p16 bra 	$L__BB668_88;
	cvt.u32.u64 	%r99, %rd202;
	cvt.u32.u64 	%r100, %rd562;
	div.u32 	%r101, %r100, %r99;
	mul.lo.s32 	%r102, %r101, %r99;
	sub.s32 	%r103, %r100, %r102;
	cvt.u64.u32 	%rd552, %r101;
	cvt.u64.u32 	%rd553, %r103;
	bra.uni 	$L__BB668_89;
$L__BB668_88:
	div.s64 	%rd552, %rd562, %rd202;
	mul.lo.s64 	%rd342, %rd552, %rd202;
	sub.s64 	%rd553, %rd562, %rd342;
$L__BB668_89:
	add.s64 	%rd344, %rd1, %rd338;
	ld.global.u64 	%rd345, [%rd344];
	mul.lo.s64 	%rd209, %rd345, %rd553;
	add.s32 	%r41, %r240, -1;
	mul.wide.u32 	%rd346, %r41, 8;
	add.s64 	%rd347, %rd2, %rd346;
	ld.global.u64 	%rd210, [%rd347];
	or.b64  	%rd348, %rd552, %rd210;
	and.b64  	%rd349, %rd348, -4294967296;
	setp.ne.s64 	%p17, %rd349, 0;
	@%p17 bra 	$L__BB668_91;
	cvt.u32.u64 	%r104, %rd210;
	cvt.u32.u64 	%r105, %rd552;
	div.u32 	%r106, %r105, %r104;
	mul.lo.s32 	%r107, %r106, %r104;
	sub.s32 	%r108, %r105, %r107;
	cvt.u64.u32 	%rd554, %r106;
	cvt.u64.u32 	%rd555, %r108;
	bra.uni 	$L__BB668_92;
$L__BB668_91:
	div.s64 	%rd554, %rd552, %rd210;
	mul.lo.s64 	%rd350, %rd554, %rd210;
	sub.s64 	%rd555, %rd552, %rd350;
$L__BB668_92:
	add.s64 	%rd352, %rd1, %rd346;
	ld.global.u64 	%rd353, [%rd352];
	mad.lo.s64 	%rd217, %rd353, %rd555, %rd209;
	add.s32 	%r42, %r240, -2;
	mul.wide.u32 	%rd354, %r42, 8;
	add.s64 	%rd355, %rd2, %rd354;
	ld.global.u64 	%rd218, [%rd355];
	or.b64  	%rd356, %rd554, %rd218;
	and.b64  	%rd357, %rd356, -4294967296;
	setp.ne.s64 	%p18, %rd357, 0;
	@%p18 bra 	$L__BB668_94;
	cvt.u32.u64 	%r109, %rd218;
	cvt.u32.u64 	%r110, %rd554;
	div.u32 	%r111, %r110, %r109;
	mul.lo.s32 	%r112, %r111, %r109;
	sub.s32 	%r113, %r110, %r112;
	cvt.u64.u32 	%rd556, %r111;
	cvt.u64.u32 	%rd557, %r113;
	bra.uni 	$L__BB668_95;
$L__BB668_94:
	div.s64 	%rd556, %rd554, %rd218;
	mul.lo.s64 	%rd358, %rd556, %rd218;
	sub.s64 	%rd557, %rd554, %rd358;
$L__BB668_95:
	add.s64 	%rd360, %rd1, %rd354;
	ld.global.u64 	%rd361, [%rd360];
	mad.lo.s64 	%rd225, %rd361, %rd557, %rd217;
	add.s32 	%r43, %r240, -3;
	mul.wide.u32 	%rd362, %r43, 8;
	add.s64 	%rd363, %rd2, %rd362;
	ld.global.u64 	%rd226, [%rd363];
	or.b64  	%rd364, %rd556, %rd226;
	and.b64  	%rd365, %rd364, -4294967296;
	setp.ne.s64 	%p19, %rd365, 0;
	@%p19 bra 	$L__BB668_97;
	cvt.u32.u64 	%r114, %rd226;
	cvt.u32.u64 	%r115, %rd556;
	div.u32 	%r116, %r115, %r114;
	mul.lo.s32 	%r117, %r116, %r114;
	sub.s32 	%r118, %r115, %r117;
	cvt.u64.u32 	%rd562, %r116;
	cvt.u64.u32 	%rd559, %r118;
	bra.uni 	$L__BB668_98;
$L__BB668_97:
	div.s64 	%rd562, %rd556, %rd226;
	mul.lo.s64 	%rd366, %rd562, %rd226;
	sub.s64 	%rd559, %rd556, %rd366;
$L__BB668_98:
	add.s64 	%rd368, %rd1, %rd362;
	ld.global.u64 	%rd369, [%rd368];
	mad.lo.s64 	%rd370, %rd369, %rd559, %rd225;
	shl.b64 	%rd371, %rd370, 2;
	add.s64 	%rd571, %rd571, %rd371;
	add.s32 	%r240, %r240, -4;
$L__BB668_99:
	setp.eq.s32 	%p20, %r40, 0;
	@%p20 bra 	$L__BB668_113;
	setp.eq.s32 	%p21, %r40, 1;
	@%p21 bra 	$L__BB668_108;
	mul.wide.u32 	%rd373, %r240, 8;
	add.s64 	%rd374, %rd2, %rd373;
	ld.global.u64 	%rd237, [%rd374];
	or.b64  	%rd375, %rd562, %rd237;
	and.b64  	%rd376, %rd375, -4294967296;
	setp.ne.s64 	%p22, %rd376, 0;
	@%p22 bra 	$L__BB668_103;
	cvt.u32.u64 	%r119, %rd237;
	cvt.u32.u64 	%r120, %rd562;
	div.u32 	%r121, %r120, %r119;
	mul.lo.s32 	%r122, %r121, %r119;
	sub.s32 	%r123, %r120, %r122;
	cvt.u64.u32 	%rd563, %r121;
	cvt.u64.u32 	%rd564, %r123;
	bra.uni 	$L__BB668_104;
$L__BB668_103:
	div.s64 	%rd563, %rd562, %rd237;
	mul.lo.s64 	%rd377, %rd563, %rd237;
	sub.s64 	%rd564, %rd562, %rd377;
$L__BB668_104:
	add.s64 	%rd379, %rd1, %rd373;
	ld.global.u64 	%rd380, [%rd379];
	mul.lo.s64 	%rd244, %rd380, %rd564;
	add.s32 	%r46, %r240, -1;
	mul.wide.u32 	%rd381, %r46, 8;
	add.s64 	%rd382, %rd2, %rd381;
	ld.global.u64 	%rd245, [%rd382];
	or.b64  	%rd383, %rd563, %rd245;
	and.b64  	%rd384, %rd383, -4294967296;
	setp.ne.s64 	%p23, %rd384, 0;
	@%p23 bra 	$L__BB668_106;
	cvt.u32.u64 	%r124, %rd245;
	cvt.u32.u64 	%r125, %rd563;
	div.u32 	%r126, %r125, %r124;
	mul.lo.s32 	%r127, %r126, %r124;
	sub.s32 	%r128, %r125, %r127;
	cvt.u64.u32 	%rd562, %r126;
	cvt.u64.u32 	%rd566, %r128;
	bra.uni 	$L__BB668_107;
$L__BB668_106:
	div.s64 	%rd562, %rd563, %rd245;
	mul.lo.s64 	%rd385, %rd562, %rd245;
	sub.s64 	%rd566, %rd563, %rd385;
$L__BB668_107:
	add.s64 	%rd387, %rd1, %rd381;
	ld.global.u64 	%rd388, [%rd387];
	mad.lo.s64 	%rd389, %rd388, %rd566, %rd244;
	shl.b64 	%rd390, %rd389, 2;
	add.s64 	%rd571, %rd571, %rd390;
	add.s32 	%r240, %r240, -2;
$L__BB668_108:
	and.b32  	%r129, %r22, 1;
	setp.eq.b32 	%p24, %r129, 1;
	not.pred 	%p25, %p24;
	@%p25 bra 	$L__BB668_113;
	mul.wide.u32 	%rd391, %r240, 8;
	add.s64 	%rd392, %rd2, %rd391;
	ld.global.u64 	%rd256, [%rd392];
	or.b64  	%rd393, %rd562, %rd256;
	and.b64  	%rd394, %rd393, -4294967296;
	setp.ne.s64 	%p26, %rd394, 0;
	@%p26 bra 	$L__BB668_111;
	cvt.u32.u64 	%r130, %rd256;
	cvt.u32.u64 	%r131, %rd562;
	rem.u32 	%r132, %r131, %r130;
	cvt.u64.u32 	%rd570, %r132;
	bra.uni 	$L__BB668_112;
$L__BB668_111:
	rem.s64 	%rd570, %rd562, %rd256;
$L__BB668_112:
	add.s64 	%rd396, %rd1, %rd391;
	ld.global.u64 	%rd397, [%rd396];
	mul.lo.s64 	%rd398, %rd397, %rd570;
	shl.b64 	%rd399, %rd398, 2;
	add.s64 	%rd571, %rd571, %rd399;
$L__BB668_113:
	ld.global.u32 	%r133, [%rd571];
	st.shared.u32 	[%r5], %r133;
$L__BB668_114:
	bar.sync 	0;
	setp.lt.u32 	%p48, %r242, 66;
	@%p48 bra 	$L__BB668_118;
$L__BB668_115:
	shr.u32 	%r50, %r242, 1;
	setp.ge.u32 	%p49, %r1, %r50;
	@%p49 bra 	$L__BB668_117;
	ld.shared.u32 	%r208, [%r5];
	shl.b32 	%r209, %r50, 2;
	add.s32 	%r210, %r5, %r209;
	ld.shared.u32 	%r211, [%r210];
	add.s32 	%r212, %r211, %r208;
	st.shared.u32 	[%r5], %r212;
$L__BB668_117:
	bar.sync 	0;
	setp.gt.u32 	%p50, %r242, 131;
	mov.u32 	%r242, %r50;
	@%p50 bra 	$L__BB668_115;
$L__BB668_118:
	setp.gt.u32 	%p51, %r1, 31;
	@%p51 bra 	$L__BB668_121;
	ld.volatile.shared.u32 	%r213, [%r5];
	ld.volatile.shared.u32 	%r214, [%r5+128];
	add.s32 	%r215, %r214, %r213;
	st.volatile.shared.u32 	[%r5], %r215;
	ld.volatile.shared.u32 	%r216, [%r5];
	ld.volatile.shared.u32 	%r217, [%r5+64];
	add.s32 	%r218, %r217, %r216;
	st.volatile.shared.u32 	[%r5], %r218;
	ld.volatile.shared.u32 	%r219, [%r5];
	ld.volatile.shared.u32 	%r220, [%r5+32];
	add.s32 	%r221, %r220, %r219;
	st.volatile.shared.u32 	[%r5], %r221;
	ld.volatile.shared.u32 	%r222, [%r5];
	ld.volatile.shared.u32 	%r223, [%r5+16];
	add.s32 	%r224, %r223, %r222;
	st.volatile.shared.u32 	[%r5], %r224;
	ld.volatile.shared.u32 	%r225, [%r5];
	ld.volatile.shared.u32 	%r226, [%r5+8];
	add.s32 	%r227, %r226, %r225;
	st.volatile.shared.u32 	[%r5], %r227;
	ld.volatile.shared.u32 	%r228, [%r5];
	ld.volatile.shared.u32 	%r229, [%r5+4];
	add.s32 	%r230, %r229, %r228;
	st.volatile.shared.u32 	[%r5], %r230;
	setp.ne.s32 	%p52, %r1, 0;
	@%p52 bra 	$L__BB668_121;
	ld.param.u64 	%rd486, [contiguous_reducel12_u32_param_0];
	ld.shared.u32 	%r231, [reducel1sdata_u32];
	cvt.u64.u32 	%rd480, %r2;
	mov.u32 	%r232, %ctaid.y;
	cvt.u64.u32 	%rd481, %r232;
	mad.lo.s64 	%rd482, %rd265, %rd481, %rd480;
	cvta.to.global.u64 	%rd483, %rd486;
	shl.b64 	%rd484, %rd482, 2;
	add.s64 	%rd485, %rd483, %rd484;
	st.global.u32 	[%rd485], %r231;
$L__BB668_121:
	ret;

}
	// .globl	contiguous_reducel122_u32
.visible .entry contiguous_reducel122_u32(
	.param .u64 .ptr .align 1 contiguous_reducel122_u32_param_0,
	.param .u64 .ptr .align 1 contiguous_reducel122_u32_param_1,
	.param .u64 contiguous_reducel122_u32_param_2,
	.param .u64 contiguous_reducel122_u32_param_3
)
{
	.reg .pred 	%p<8>;
	.reg .b32 	%r<46>;
	.reg .b64 	%rd<27>;

	ld.param.u64 	%rd4, [contiguous_reducel122_u32_param_0];
	ld.param.u64 	%rd7, [contiguous_reducel122_u32_param_1];
	ld.param.u64 	%rd5, [contiguous_reducel122_u32_param_2];
	ld.param.u64 	%rd6, [contiguous_reducel122_u32_param_3];
	cvta.to.global.u64 	%rd1, %rd7;
	mov.u32 	%r1, %tid.x;
	mov.u32 	%r2, %ctaid.x;
	mov.u32 	%r45, %ntid.x;
	mul.lo.s32 	%r8, %r2, %r45;
	shl.b32 	%r9, %r8, 1;
	add.s32 	%r4, %r9, %r1;
	shl.b32 	%r10, %r1, 2;
	mov.u32 	%r11, reducel1sdata_u32;
	add.s32 	%r5, %r11, %r10;
	mov.b32 	%r12, 0;
	st.shared.u32 	[%r5], %r12;
	add.s32 	%r13, %r4, %r45;
	cvt.u64.u32 	%rd2, %r13;
	setp.le.u64 	%p1, %rd5, %rd2;
	@%p1 bra 	$L__BB669_2;
	cvt.u64.u32 	%rd12, %r4;
	mov.u32 	%r16, %ctaid.y;
	cvt.u64.u32 	%rd13, %r16;
	mul.lo.s64 	%rd14, %rd5, %rd13;
	add.s64 	%rd15, %rd14, %rd12;
	shl.b64 	%rd16, %rd15, 2;
	add.s64 	%rd17, %rd1, %rd16;
	ld.global.u32 	%r17, [%rd17];
	add.s64 	%rd18, %rd14, %rd2;
	shl.b64 	%rd19, %rd18, 2;
	add.s64 	%rd20, %rd1, %rd19;
	ld.global.u32 	%r18, [%rd20];
	add.s32 	%r19, %r18, %r17;
	st.shared.u32 	[%r5], %r19;
	bra.uni 	$L__BB669_4;
$L__BB669_2:
	cvt.u64.u32 	%rd3, %r4;
	setp.le.u64 	%p2, %rd5, %rd3;
	@%p2 bra 	$L__BB669_4;
	mov.u32 	%r14, %ctaid.y;
	cvt.u64.u32 	%rd8, %r14;
	mad.lo.s64 	%rd9, %rd5, %rd8, %rd3;
	shl.b64 	%rd10, %rd9, 2;
	add.s64 	%rd11, %rd1, %rd10;
	ld.global.u32 	%r15, [%rd11];
	st.shared.u32 	[%r5], %r15;
$L__BB669_4:
	bar.sync 	0;
	setp.lt.u32 	%p3, %r45, 66;
	@%p3 bra 	$L__BB669_8;
$L__BB669_5:
	shr.u32 	%r7, %r45, 1;
	setp.ge.u32 	%p4, %r1, %r7;
	@%p4 bra 	$L__BB669_7;
	ld.shared.u32 	%r20, [%r5];
	shl.b32 	%r21, %r7, 2;
	add.s32 	%r22, %r5, %r21;
	ld.shared.u32 	%r23, [%r22];
	add.s32 	%r24, %r23, %r20;
	st.shared.u32 	[%r5], %r24;
$L__BB669_7:
	bar.sync 	0;
	setp.gt.u32 	%p5, %r45, 131;
	mov.u32 	%r45, %r7;
	@%p5 bra 	$L__BB669_5;
$L__BB669_8:
	setp.gt.u32 	%p6, %r1, 31;
	@%p6 bra 	$L__BB669_11;
	ld.volatile.shared.u32 	%r25, [%r5];
	ld.volatile.shared.u32 	%r26, [%r5+128];
	add.s32 	%r27, %r26, %r25;
	st.volatile.shared.u32 	[%r5], %r27;
	ld.volatile.shared.u32 	%r28, [%r5];
	ld.volatile.shared.u32 	%r29, [%r5+64];
	add.s32 	%r30, %r29, %r28;
	st.volatile.shared.u32 	[%r5], %r30;
	ld.volatile.shared.u32 	%r31, [%r5];
	ld.volatile.shared.u32 	%r32, [%r5+32];
	add.s32 	%r33, %r32, %r31;
	st.volatile.shared.u32 	[%r5], %r33;
	ld.volatile.shared.u32 	%r34, [%r5];
	ld.volatile.shared.u32 	%r35, [%r5+16];
	add.s32 	%r36, %r35, %r34;
	st.volatile.shared.u32 	[%r5], %r36;
	ld.volatile.shared.u32 	%r37, [%r5];
	ld.volatile.shared.u32 	%r38, [%r5+8];
	add.s32 	%r39, %r38, %r37;
	st.volatile.shared.u32 	[%r5], %r39;
	ld.volatile.shared.u32 	%r40, [%r5];
	ld.volatile.shared.u32 	%r41, [%r5+4];
	add.s32 	%r42, %r41, %r40;
	st.volatile.shared.u32 	[%r5], %r42;
	setp.ne.s32 	%p7, %r1, 0;
	@%p7 bra 	$L__BB669_11;
	ld.shared.u32 	%r43, [reducel1sdata_u32];
	cvt.u64.u32 	%rd21, %r2;
	mov.u32 	%r44, %ctaid.y;
	cvt.u64.u32 	%rd22, %r44;
	mad.lo.s64 	%rd23, %rd6, %rd22, %rd21;
	cvta.to.global.u64 	%rd24, %rd4;
	shl.b64 	%rd25, %rd23, 2;
	add.s64 	%rd26, %rd24, %rd25;
	st.global.u32 	[%rd26], %r43;
$L__BB669_11:
	ret;

}
	// .globl	contiguous_reducel13_u32
.visible .entry contiguous_reducel13_u32(
	.param .u64 .ptr .align 1 contiguous_reducel13_u32_param_0,
	.param .u64 .ptr .align 1 contiguous_reducel13_u32_param_1,
	.param .u64 .ptr .align 1 contiguous_reducel13_u32_param_2,
	.param .u64 .ptr .align 1 contiguous_reducel13_u32_param_3,
	.param .u64 contiguous_reducel13_u32_param_4,
	.param .u64 contiguous_reducel13_u32_param_5,
	.param .u64 contiguous_reducel13_u32_param_6
)
{
	.reg .pred 	%p<38>;
	.reg .b32 	%r<259>;
	.reg .b64 	%rd<308>;

	ld.param.u64 	%rd144, [contiguous_reducel13_u32_param_0];
	ld.param.u64 	%rd145, [contiguous_reducel13_u32_param_1];
	ld.param.u64 	%rd148, [contiguous_reducel13_u32_param_2];
	ld.param.u64 	%rd149, [contiguous_reducel13_u32_param_3];
	ld.param.u64 	%rd146, [contiguous_reducel13_u32_param_4];
	ld.param.u64 	%rd147, [contiguous_reducel13_u32_param_5];
	ld.param.u64 	%rd150, [contiguous_reducel13_u32_param_6];
	cvta.to.global.u64 	%rd1, %rd149;
	cvta.to.global.u64 	%rd2, %rd148;
	mov.u32 	%r1, %tid.y;
	mov.u32 	%r2, %ntid.x;
	mov.u32 	%r3, %tid.x;
	mad.lo.s32 	%r79, %r1, %r2, %r3;
	mov.u32 	%r80, %ctaid.x;
	mad.lo.s32 	%r81, %r80, %r2, %r3;
	mov.u32 	%r4, %ctaid.y;
	mov.u32 	%r5, %ntid.y;
	mad.lo.s32 	%r82, %r4, %r5, %r1;
	shl.b32 	%r83, %r79, 2;
	mov.u32 	%r84, reducel1sdata_u32;
	add.s32 	%r7, %r84, %r83;
	mov.b32 	%r85, 0;
	st.shared.u32 	[%r7], %r85;
	cvt.u64.u32 	%rd3, %r81;
	setp.le.u64 	%p1, %rd147, %rd3;
	cvt.u64.u32 	%rd152, %r82;
	setp.le.u64 	%p2, %rd150, %rd152;
	or.pred  	%p3, %p1, %p2;
	@%p3 bra 	$L__BB670_76;
	cvt.u32.u64 	%r86, %rd3;
	cvt.u32.u64 	%r87, %rd147;
	mad.lo.s32 	%r240, %r82, %r87, %r86;
	cvt.u32.u64 	%r9, %rd146;
	add.s32 	%r239, %r9, -1;
	setp.lt.s32 	%p4, %r239, 0;
	mov.b64 	%rd307, 0;
	@%p4 bra 	$L__BB670_59;
	setp.lt.u32 	%p5, %r239, 7;
	mov.b64 	%rd307, 0;
	@%p5 bra 	$L__BB670_30;
	add.s32 	%r235, %r9, -4;
	and.b32  	%r88, %r9, -8;
	neg.s32 	%r234, %r88;
	mov.b64 	%rd307, 0;
$L__BB670_4:
	.pragma "nounroll";
	add.s32 	%r16, %r235, 3;
	cvt.u64.u32 	%rd5, %r240;
	mul.wide.u32 	%rd157, %r16, 8;
	add.s64 	%rd158, %rd2, %rd157;
	ld.global.u64 	%rd6, [%rd158];
	and.b64  	%rd159, %rd6, -4294967296;
	setp.ne.s64 	%p6, %rd159, 0;
	@%p6 bra 	$L__BB670_6;
	cvt.u32.u64 	%r89, %rd6;
	cvt.u32.u64 	%r90, %rd5;
	div.u32 	%r91, %r90, %r89;
	mul.lo.s32 	%r92, %r91, %r89;
	sub.s32 	%r93, %r90, %r92;
	cvt.u64.u32 	%rd272, %r91;
	cvt.u64.u32 	%rd273, %r93;
	bra.uni 	$L__BB670_7;
$L__BB670_6:
	div.s64 	%rd272, %rd5, %rd6;
	mul.lo.s64 	%rd160, %rd272, %rd6;
	sub.s64 	%rd273, %rd5, %rd160;
$L__BB670_7:
	mul.wide.u32 	%rd161, %r16, 8;
	add.s64 	%rd162, %rd1, %rd161;
	ld.global.u64 	%rd163, [%rd162];
	mad.lo.s64 	%rd13, %rd163, %rd273, %rd307;
	add.s32 	%r17, %r235, 2;
	and.b64  	%rd14, %rd272, 4294967295;
	mul.wide.u32 	%rd164, %r17, 8;
	add.s64 	%rd165, %rd2, %rd164;
	ld.global.u64 	%rd15, [%rd165];
	and.b64  	%rd166, %rd15, -4294967296;
	setp.ne.s64 	%p7, %rd166, 0;
	@%p7 bra 	$L__BB670_9;
	cvt.u32.u64 	%r94, %rd15;
	cvt.u32.u64 	%r95, %rd14;
	div.u32 	%r96, %r95, %r94;
	mul.lo.s32 	%r97, %r96, %r94;
	sub.s32 	%r98, %r95, %r97;
	cvt.u64.u32 	%rd274, %r96;
	cvt.u64.u32 	%rd275, %r98;
	bra.uni 	$L__BB670_10;
$L__BB670_9:
	div.s64 	%rd274, %rd14, %rd15;
	mul.lo.s64 	%rd167, %rd274, %rd15;
	sub.s64 	%rd275, %rd14, %rd167;
$L__BB670_10:
	mul.wide.u32 	%rd168, %r17, 8;
	add.s64 	%rd169, %rd1, %rd168;
	ld.global.u64 	%rd170, [%rd169];
	mad.lo.s64 	%rd22, %rd170, %rd275, %rd13;
	add.s32 	%r18, %r235, 1;
	and.b64  	%rd23, %rd274, 4294967295;
	mul.wide.u32 	%rd171, %r18, 8;
	add.s64 	%rd172, %rd2, %rd171;
	ld.global.u64 	%rd24, [%rd172];
	and.b64  	%rd173, %rd24, -4294967296;
	setp.ne.s64 	%p8, %rd173, 0;
	@%p8 bra 	$L__BB670_12;
	cvt.u32.u64 	%r99, %rd24;
	cvt.u32.u64 	%r100, %rd23;
	div.u32 	%r101, %r100, %r99;
	mul.lo.s32 	%r102, %r101, %r99;
	sub.s32 	%r103, %r100, %r102;
	cvt.u64.u32 	%rd276, %r101;
	cvt.u64.u32 	%rd277, %r103;
	bra.uni 	$L__BB670_13;
$L__BB670_12:
	div.s64 	%rd276, %rd23, %rd24;
	mul.lo.s64 	%rd174, %rd276, %rd24;
	sub.s64 	%rd277, %rd23, %rd174;
$L__BB670_13:
	mul.wide.u32 	%rd175, %r18, 8;
	add.s64 	%rd176, %rd1, %rd175;
	ld.global.u64 	%rd177, [%rd176];
	mad.lo.s64 	%rd31, %rd177, %rd277, %rd22;
	and.b64  	%rd32, %rd276, 4294967295;
	mul.wide.u32 	%rd178, %r235, 8;
	add.s64 	%rd179, %rd2, %rd178;
	ld.global.u64 	%rd33, [%rd179];
	and.b64  	%rd180, %rd33, -4294967296;
	setp.ne.s64 	%p9, %rd180, 0;
	@%p9 bra 	$L__BB670_15;
	cvt.u32.u64 	%r104, %rd33;
	cvt.u32.u64 	%r105, %rd32;
	div.u32 	%r106, %r105, %r104;
	mul.lo.s32 	%r107, %r106, %r104;
	sub.s32 	%r108, %r105, %r107;
	cvt.u64.u32 	%rd278, %r106;
	cvt.u64.u32 	%rd279, %r108;
	bra.uni 	$L__BB670_16;
$L__BB670_15:
	div.s64 	%rd278, %rd32, %rd33;
	mul.lo.s64 	%rd181, %rd278, %rd33;
	sub.s64 	%rd279, %rd32, %rd181;
$L__BB670_16:
	mul.wide.u32 	%rd182, %r235, 8;
	add.s64 	%rd183, %rd1, %rd182;
	ld.global.u64 	%rd184, [%rd183];
	mad.lo.s64 	%rd40, %rd184, %rd279, %rd31;
	add.s32 	%r19, %r235, -1;
	and.b64  	%rd41, %rd278, 4294967295;
	mul.wide.u32 	%rd185, %r19, 8;
	add.s64 	%rd186, %rd2, %rd185;
	ld.global.u64 	%rd42, [%rd186];
	and.b64  	%rd187, %rd42, -4294967296;
	setp.ne.s64 	%p10, %rd187, 0;
	@%p10 bra 	$L__BB670_18;
	cvt.u32.u64 	%r109, %rd42;
	cvt.u32.u64 	%r110, %rd41;
	div.u32 	%r111, %r110, %r109;
	mul.lo.s32 	%r112, %r111, %r109;
	sub.s32 	%r113, %r110, %r112;
	cvt.u64.u32 	%rd280, %r111;
	cvt.u64.u32 	%rd281, %r113;
	bra.uni 	$L__BB670_19;
$L__BB670_18:
	div.s64 	%rd280, %rd41, %rd42;
	mul.lo.s64 	%rd188, %rd280, %rd42;
	sub.s64 	%rd281, %rd41, %rd188;
$L__BB670_19:
	mul.wide.u32 	%rd189, %r19, 8;
	add.s64 	%rd190, %rd1, %rd189;
	ld.global.u64 	%rd191, [%rd190];
	mad.lo.s64 	%rd49, %rd191, %rd281, %rd40;
	add.s32 	%r20, %r235, -2;
	and.b64  	%rd50, %rd280, 4294967295;
	mul.wide.u32 	%rd192, %r20, 8;
	add.s64 	%rd193, %rd2, %rd192;
	ld.global.u64 	%rd51, [%rd193];
	and.b64  	%rd194, %rd51, -4294967296;
	setp.ne.s64 	%p11, %rd194, 0;
	@%p11 bra 	$L__BB670_21;
	cvt.u32.u64 	%r114, %rd51;
	cvt.u32.u64 	%r115, %rd50;
	div.u32 	%r116, %r115, %r114;
	mul.lo.s32 	%r117, %r116, %r114;
	sub.s32 	%r118, %r115, %r117;
	cvt.u64.u32 	%rd282, %r116;
	cvt.u64.u32 	%rd283, %r118;
	bra.uni 	$L__BB670_22;
$L__BB670_21:
	div.s64 	%rd282, %rd50, %rd51;
	mul.lo.s64 	%rd195, %rd282, %rd51;
	sub.s64 	%rd283, %rd50, %rd195;
$L__BB670_22:
	mul.wide.u32 	%rd196, %r20, 8;
	add.s64 	%rd197, %rd1, %rd196;
	ld.global.u64 	%rd198, [%rd197];
	mad.lo.s64 	%rd58, %rd198, %rd283, %rd49;
	add.s32 	%r21, %r235, -3;
	and.b64  	%rd59, %rd282, 4294967295;
	mul.wide.u32 	%rd199, %r21, 8;
	add.s64 	%rd200, %rd2, %rd199;
	ld.global.u64 	%rd60, [%rd200];
	and.b64  	%rd201, %rd60, -4294967296;
	setp.ne.s64 	%p12, %rd201, 0;
	@%p12 bra 	$L__BB670_24;
	cvt.u32.u64 	%r119, %rd60;
	cvt.u32.u64 	%r120, %rd59;
	div.u32 	%r121, %r120, %r119;
	mul.lo.s32 	%r122, %r121, %r119;
	sub.s32 	%r123, %r120, %r122;
	cvt.u64.u32 	%rd284, %r121;
	cvt.u64.u32 	%rd285, %r123;
	bra.uni 	$L__BB670_25;
$L__BB670_24:
	div.s64 	%rd284, %rd59, %rd60;
	mul.lo.s64 	%rd202, %rd284, %rd60;
	sub.s64 	%rd285, %rd59, %rd202;
$L__BB670_25:
	mul.wide.u32 	%rd203, %r21, 8;
	add.s64 	%rd204, %rd1, %rd203;
	ld.global.u64 	%rd205, [%rd204];
	mad.lo.s64 	%rd67, %rd205, %rd285, %rd58;
	and.b64  	%rd68, %rd284, 4294967295;
	add.s32 	%r124, %r235, -4;
	mul.wide.u32 	%rd206, %r124, 8;
	add.s64 	%rd207, %rd2, %rd206;
	ld.global.u64 	%rd69, [%rd207];
	and.b64  	%rd208, %rd69, -4294967296;
	setp.ne.s64 	%p13, %rd208, 0;
	@%p13 bra 	$L__BB670_27;
	cvt.u32.u64 	%r125, %rd69;
	cvt.u32.u64 	%r126, %rd68;
	div.u32 	%r127, %r126, %r125;
	mul.lo.s32 	%r128, %r127, %r125;
	sub.s32 	%r129, %r126, %r128;
	cvt.u64.u32 	%rd286, %r127;
	cvt.u64.u32 	%rd287, %r129;
	bra.uni 	$L__BB670_28;
$L__BB670_27:
	div.s64 	%rd286, %rd68, %rd69;
	mul.lo.s64 	%rd209, %rd286, %rd69;
	sub.s64 	%rd287, %rd68, %rd209;
$L__BB670_28:
	mul.wide.u32 	%rd210, %r124, 8;
	add.s64 	%rd211, %rd1, %rd210;
	ld.global.u64 	%rd212, [%rd211];
	mad.lo.s64 	%rd307, %rd212, %rd287, %rd67;
	cvt.u32.u64 	%r240, %rd286;
	add.s32 	%r235, %r235, -8;
	add.s32 	%r234, %r234, 8;
	setp.ne.s32 	%p14, %r234, 0;
	@%p14 bra 	$L__BB670_4;
	add.s32 	%r239, %r235, 3;
$L__BB670_30:
	and.b32  	%r28, %r9, 7;
	setp.eq.s32 	%p15, %r28, 0;
	@%p15 bra 	$L__BB670_59;
	and.b32  	%r29, %r9, 3;
	setp.lt.u32 	%p16, %r28, 4;
	@%p16 bra 	$L__BB670_45;
	cvt.u64.u32 	%rd79, %r240;
	mul.wide.u32 	%rd214, %r239, 8;
	add.s64 	%rd215, %rd2, %rd214;
	ld.global.u64 	%rd80, [%rd215];
	and.b64  	%rd216, %rd80, -4294967296;
	setp.ne.s64 	%p17, %rd216, 0;
	@%p17 bra 	$L__BB670_34;
	cvt.u32.u64 	%r131, %rd80;
	cvt.u32.u64 	%r132, %rd79;
	div.u32 	%r133, %r132, %r131;
	mul.lo.s32 	%r134, %r133, %r131;
	sub.s32 	%r135, %r132, %r134;
	cvt.u64.u32 	%rd290, %r133;
	cvt.u64.u32 	%rd291, %r135;
	bra.uni 	$L__BB670_35;
$L__BB670_34:
	div.s64 	%rd290, %rd79, %rd80;
	mul.lo.s64 	%rd217, %rd290, %rd80;
	sub.s64 	%rd291, %rd79, %rd217;
$L__BB670_35:
	mul.wide.u32 	%rd218, %r239, 8;
	add.s64 	%rd219, %rd1, %rd218;
	ld.global.u64 	%rd220, [%rd219];
	mad.lo.s64 	%rd87, %rd220, %rd291, %rd307;
	add.s32 	%r30, %r239, -1;
	and.b64  	%rd88, %rd290, 4294967295;
	mul.wide.u32 	%rd221, %r30, 8;
	add.s64 	%rd222, %rd2, %rd221;
	ld.global.u64 	%rd89, [%rd222];
	and.b64  	%rd223, %rd89, -4294967296;
	setp.ne.s64 	%p18, %rd223, 0;
	@%p18 bra 	$L__BB670_37;
	cvt.u32.u64 	%r136, %rd89;
	cvt.u32.u64 	%r137, %rd88;
	div.u32 	%r138, %r137, %r136;
	mul.lo.s32 	%r139, %r138, %r136;
	sub.s32 	%r140, %r137, %r139;
	cvt.u64.u32 	%rd292, %r138;
	cvt.u64.u32 	%rd293, %r140;
	bra.uni 	$L__BB670_38;
$L__BB670_37:
	div.s64 	%rd292, %rd88, %rd89;
	mul.lo.s64 	%rd224, %rd292, %rd89;
	sub.s64 	%rd293, %rd88, %rd224;
$L__BB670_38:
	mul.wide.u32 	%rd225, %r30, 8;
	add.s64 	%rd226, %rd1, %rd225;
	ld.global.u64 	%rd227, [%rd226];
	mad.lo.s64 	%rd96, %rd227, %rd293, %rd87;
	add.s32 	%r31, %r239, -2;
	and.b64  	%rd97, %rd292, 4294967295;
	mul.wide.u32 	%rd228, %r31, 8;
	add.s64 	%rd229, %rd2, %rd228;
	ld.global.u64 	%rd98, [%rd229];
	and.b64  	%rd230, %rd98, -4294967296;
	setp.ne.s64 	%p19, %rd230, 0;
	@%p19 bra 	$L__BB670_40;
	cvt.u32.u64 	%r141, %rd98;
	cvt.u32.u64 	%r142, %rd97;
	div.u32 	%r143, %r142, %r141;
	mul.lo.s32 	%r144, %r143, %r141;
	sub.s32 	%r145, %r142, %r144;
	cvt.u64.u32 	%rd294, %r143;
	cvt.u64.u32 	%rd295, %r145;
	bra.uni 	$L__BB670_41;
$L__BB670_40:
	div.s64 	%rd294, %rd97, %rd98;
	mul.lo.s64 	%rd231, %rd294, %rd98;
	sub.s64 	%rd295, %rd97, %rd231;
$L__BB670_41:
	mul.wide.u32 	%rd232, %r31, 8;
	add.s64 	%rd233, %rd1, %rd232;
	ld.global.u64 	%rd234, [%rd233];
	mad.lo.s64 	%rd105, %rd234, %rd295, %rd96;
	add.s32 	%r32, %r239, -3;
	and.b64  	%rd106, %rd294, 4294967295;
	mul.wide.u32 	%rd235, %r32, 8;
	add.s64 	%rd236, %rd2, %rd235;
	ld.global.u64 	%rd107, [%rd236];
	and.b64  	%rd237, %rd107, -4294967296;
	setp.ne.s64 	%p20, %rd237, 0;
	@%p20 bra 	$L__BB670_43;
	cvt.u32.u64 	%r146, %rd107;
	cvt.u32.u64 	%r147, %rd106;
	div.u32 	%r148, %r147, %r146;
	mul.lo.s32 	%r149, %r148, %r146;
	sub.s32 	%r150, %r147, %r149;
	cvt.u64.u32 	%rd296, %r148;
	cvt.u64.u32 	%rd297, %r150;
	bra.uni 	$L__BB670_44;
$L__BB670_43:
	div.s64 	%rd296, %rd106, %rd107;
	mul.lo.s64 	%rd238, %rd296, %rd107;
	sub.s64 	%rd297, %rd106, %rd238;
$L__BB670_44:
	mul.wide.u32 	%rd239, %r32, 8;
	add.s64 	%rd240, %rd1, %rd239;
	ld.global.u64 	%rd241, [%rd240];
	mad.lo.s64 	%rd307, %rd241, %rd297, %rd105;
	cvt.u32.u64 	%r240, %rd296;
	add.s32 	%r239, %r239, -4;
$L__BB670_45:
	setp.eq.s32 	%p21, %r29, 0;
	@%p21 bra 	$L__BB670_59;
	setp.eq.s32 	%p22, %r29, 1;
	@%p22 bra 	$L__BB670_54;
	cvt.u64.u32 	%rd117, %r240;
	mul.wide.u32 	%rd243, %r239, 8;
	add.s64 	%rd244, %rd2, %rd243;
	ld.global.u64 	%rd118, [%rd244];
	and.b64  	%rd245, %rd118, -4294967296;
	setp.ne.s64 	%p23, %rd245, 0;
	@%p23 bra 	$L__BB670_49;
	cvt.u32.u64 	%r151, %rd118;
	cvt.u32.u64 	%r152, %rd117;
	div.u32 	%r153, %r152, %r151;
	mul.lo.s32 	%r154, %r153, %r151;
	sub.s32 	%r155, %r152, %r154;
	cvt.u64.u32 	%rd300, %r153;
	cvt.u64.u32 	%rd301, %r155;
	bra.uni 	$L__BB670_50;
$L__BB670_49:
	div.s64 	%rd300, %rd117, %rd118;
	mul.lo.s64 	%rd246, %rd300, %rd118;
	sub.s64 	%rd301, %rd117, %rd246;
$L__BB670_50:
	add.s64 	%rd248, %rd1, %rd243;
	ld.global.u64 	%rd249, [%rd248];
	mad.lo.s64 	%rd125, %rd249, %rd301, %rd307;
	add.s32 	%r37, %r239, -1;
	and.b64  	%rd126, %rd300, 4294967295;
	mul.wide.u32 	%rd250, %r37, 8;
	add.s64 	%rd251, %rd2, %rd250;
	ld.global.u64 	%rd127, [%rd251];
	and.b64  	%rd252, %rd127, -4294967296;
	setp.ne.s64 	%p24, %rd252, 0;
	@%p24 bra 	$L__BB670_52;
	cvt.u32.u64 	%r156, %rd127;
	cvt.u32.u64 	%r157, %rd126;
	div.u32 	%r158, %r157, %r156;
	mul.lo.s32 	%r159, %r158, %r156;
	sub.s32 	%r160, %r157, %r159;
	cvt.u64.u32 	%rd302, %r158;
	cvt.u64.u32 	%rd303, %r160;
	bra.uni 	$L__BB670_53;
$L__BB670_52:
	div.s64 	%rd302, %rd126, %rd127;
	mul.lo.s64 	%rd253, %rd302, %rd127;
	sub.s64 	%rd303, %rd126, %rd253;
$L__BB670_53:
	add.s64 	%rd255, %rd1, %rd250;
	ld.global.u64 	%rd256, [%rd255];
	mad.lo.s64 	%rd307, %rd256, %rd303, %rd125;
	cvt.u32.u64 	%r240, %rd302;
	add.s32 	%r239, %r239, -2;
$L__BB670_54:
	and.b32  	%r161, %r9, 1;
	setp.eq.b32 	%p25, %r161, 1;
	not.pred 	%p26, %p25;
	@%p26 bra 	$L__BB670_59;
	cvt.u64.u32 	%rd137, %r240;
	mul.wide.u32 	%rd257, %r239, 8;
	add.s64 	%rd258, %rd2, %rd257;
	ld.global.u64 	%rd138, [%rd258];
	and.b64  	%rd259, %rd138, -4294967296;
	setp.ne.s64 	%p27, %rd259, 0;
	@%p27 bra 	$L__BB670_57;
	cvt.u32.u64 	%r162, %rd138;
	cvt.u32.u64 	%r163, %rd137;
	rem.u32 	%r164, %r163, %r162;
	cvt.u64.u32 	%rd306, %r164;
	bra.uni 	$L__BB670_58;
$L__BB670_57:
	rem.s64 	%rd306, %rd137, %rd138;
$L__BB670_58:
	add.s64 	%rd261, %rd1, %rd257;
	ld.global.u64 	%rd262, [%rd261];
	mad.lo.s64 	%rd307, %rd262, %rd306, %rd307;
$L__BB670_59:
	cvta.to.global.u64 	%rd263, %rd145;
	shl.b64 	%rd264, %rd307, 2;
	add.s64 	%rd265, %rd263, %rd264;
	ld.global.u32 	%r165, [%rd265];
	st.shared.u32 	[%r7], %r165;
	bar.sync 	0;
	setp.ne.s32 	%p28, %r1, 0;
	@%p28 bra 	$L__BB670_76;
	setp.gt.u32 	%p29, %r5, 1;
	@%p29 bra 	$L__BB670_62;
	shl.b32 	%r166, %r3, 2;
	mov.u32 	%r167, reducel1sdata_u32;
	add.s32 	%r168, %r167, %r166;
	ld.shared.u32 	%r257, [%r168];
	bra.uni 	$L__BB670_75;
$L__BB670_62:
	shl.b32 	%r171, %r3, 2;
	mov.u32 	%r172, reducel1sdata_u32;
	add.s32 	%r43, %r172, %r171;
	ld.shared.u32 	%r257, [%r43];
	add.s32 	%r45, %r5, -1;
	add.s32 	%r173, %r5, -2;
	and.b32  	%r46, %r45, 7;
	setp.lt.u32 	%p30, %r173, 7;
	mov.b32 	%r253, 1;
	@%p30 bra 	$L__BB670_66;
	and.b32  	%r176, %r45, -8;
	neg.s32 	%r245, %r176;
	shl.b32 	%r48, %r2, 2;
	add.s32 	%r178, %r171, %r48;
	add.s32 	%r243, %r172, %r178;
	shl.b32 	%r50, %r2, 5;
	mov.b32 	%r247, 1;
	mov.b32 	%r244, 0;
$L__BB670_64:
	.pragma "nounroll";
	mul.lo.s32 	%r180, %r247, %r2;
	shl.b32 	%r181, %r180, 2;
	add.s32 	%r182, %r43, %r181;
	ld.shared.u32 	%r183, [%r243];
	add.s32 	%r184, %r183, %r257;
	add.s32 	%r185, %r182, %r48;
	ld.shared.u32 	%r186, [%r185];
	add.s32 	%r187, %r186, %r184;
	add.s32 	%r188, %r185, %r48;
	ld.shared.u32 	%r189, [%r188];
	add.s32 	%r190, %r189, %r187;
	add.s32 	%r191, %r188, %r48;
	ld.shared.u32 	%r192, [%r191];
	add.s32 	%r193, %r192, %r190;
	add.s32 	%r194, %r191, %r48;
	ld.shared.u32 	%r195, [%r194];
	add.s32 	%r196, %r195, %r193;
	add.s32 	%r197, %r194, %r48;
	ld.shared.u32 	%r198, [%r197];
	add.s32 	%r199, %r198, %r196;
	add.s32 	%r200, %r197, %r48;
	ld.shared.u32 	%r201, [%r200];
	add.s32 	%r202, %r201, %r199;
	add.s32 	%r203, %r200, %r48;
	ld.shared.u32 	%r204, [%r203];
	add.s32 	%r257, %r204, %r202;
	add.s32 	%r247, %r247, 8;
	add.s32 	%r245, %r245, 8;
	add.s32 	%r244, %r244, 8;
	add.s32 	%r243, %r243, %r50;
	setp.ne.s32 	%p31, %r245, 0;
	@%p31 bra 	$L__BB670_64;
	add.s32 	%r253, %r244, 1;
$L__BB670_66:
	setp.eq.s32 	%p32, %r46, 0;
	@%p32 bra 	$L__BB670_74;
	and.b32  	%r65, %r45, 3;
	setp.lt.u32 	%p33, %r46, 4;
	@%p33 bra 	$L__BB670_69;
	mul.lo.s32 	%r206, %r253, %r2;
	shl.b32 	%r207, %r206, 2;
	add.s32 	%r208, %r43, %r207;
	ld.shared.u32 	%r209, [%r208];
	add.s32 	%r210, %r209, %r257;
	shl.b32 	%r211, %r2, 2;
	add.s32 	%r212, %r208, %r211;
	ld.shared.u32 	%r213, [%r212];
	add.s32 	%r214, %r213, %r210;
	add.s32 	%r215, %r212, %r211;
	ld.shared.u32 	%r216, [%r215];
	add.s32 	%r217, %r216, %r214;
	add.s32 	%r218, %r215, %r211;
	ld.shared.u32 	%r219, [%r218];
	add.s32 	%r257, %r219, %r217;
	add.s32 	%r253, %r253, 4;
$L__BB670_69:
	setp.eq.s32 	%p34, %r65, 0;
	@%p34 bra 	$L__BB670_74;
	setp.eq.s32 	%p35, %r65, 1;
	@%p35 bra 	$L__BB670_72;
	mul.lo.s32 	%r221, %r253, %r2;
	shl.b32 	%r222, %r221, 2;
	add.s32 	%r223, %r43, %r222;
	ld.shared.u32 	%r224, [%r223];
	add.s32 	%r225, %r224, %r257;
	shl.b32 	%r226, %r2, 2;
	add.s32 	%r227, %r223, %r226;
	ld.shared.u32 	%r228, [%r227];
	add.s32 	%r257, %r228, %r225;
	add.s32 	%r253, %r253, 2;
$L__BB670_72:
	and.b32  	%r229, %r45, 1;
	setp.eq.b32 	%p36, %r229, 1;
	not.pred 	%p37, %p36;
	@%p37 bra 	$L__BB670_74;
	mul.lo.s32 	%r230, %r253, %r2;
	shl.b32 	%r231, %r230, 2;
	add.s32 	%r232, %r43, %r231;
	ld.shared.u32 	%r233, [%r232];
	add.s32 	%r257, %r233, %r257;
$L__BB670_74:
	st.shared.u32 	[%r43], %r257;
$L__BB670_75:
	cvt.u64.u32 	%rd266, %r4;
	mad.lo.s64 	%rd267, %rd147, %rd266, %rd3;
	cvta.to.global.u64 	%rd268, %rd144;
	shl.b64 	%rd269, %rd267, 2;
	add.s64 	%rd270, %rd268, %rd269;
	st.global.u32 	[%rd270], %r257;
$L__BB670_76:
	ret;

}
	// .globl	contiguous_reducel133_u32
.visible .entry contiguous_reducel133_u32(
	.param .u64 .ptr .align 1 contiguous_reducel133_u32_param_0,
	.param .u64 .ptr .align 1 contiguous_reducel133_u32_param_1,
	.param .u64 contiguous_reducel133_u32_param_2,
	.param .u64 contiguous_reducel133_u32_param_3,
	.param .u64 contiguous_reducel133_u32_param_4
)
{
	.reg .pred 	%p<14>;
	.reg .b32 	%r<140>;
	.reg .b64 	%rd<16>;

	ld.param.u64 	%rd2, [contiguous_reducel133_u32_param_0];
	ld.param.u64 	%rd3, [contiguous_reducel133_u32_param_1];
	ld.param.u64 	%rd4, [contiguous_reducel133_u32_param_3];
	ld.param.u64 	%rd5, [contiguous_reducel133_u32_param_4];
	mov.u32 	%r1, %tid.y;
	mov.u32 	%r2, %ntid.x;
	mov.u32 	%r3, %tid.x;
	mad.lo.s32 	%r45, %r1, %r2, %r3;
	mov.u32 	%r46, %ctaid.x;
	mad.lo.s32 	%r47, %r46, %r2, %r3;
	mov.u32 	%r4, %ctaid.y;
	mov.u32 	%r5, %ntid.y;
	mad.lo.s32 	%r48, %r4, %r5, %r1;
	shl.b32 	%r49, %r45, 2;
	mov.u32 	%r50, reducel1sdata_u32;
	add.s32 	%r7, %r50, %r49;
	mov.b32 	%r51, 0;
	st.shared.u32 	[%r7], %r51;
	cvt.u64.u32 	%rd1, %r47;
	setp.le.u64 	%p1, %rd4, %rd1;
	cvt.u64.u32 	%rd7, %r48;
	setp.le.u64 	%p2, %rd5, %rd7;
	or.pred  	%p3, %p1, %p2;
	@%p3 bra 	$L__BB671_18;
	cvt.u32.u64 	%r52, %rd1;
	cvta.to.global.u64 	%rd8, %rd3;
	cvt.u32.u64 	%r53, %rd4;
	mad.lo.s32 	%r54, %r48, %r53, %r52;
	mul.wide.u32 	%rd9, %r54, 4;
	add.s64 	%rd10, %rd8, %rd9;
	ld.global.u32 	%r55, [%rd10];
	st.shared.u32 	[%r7], %r55;
	bar.sync 	0;
	setp.ne.s32 	%p4, %r1, 0;
	@%p4 bra 	$L__BB671_18;
	setp.gt.u32 	%p5, %r5, 1;
	@%p5 bra 	$L__BB671_4;
	shl.b32 	%r56, %r3, 2;
	add.s32 	%r58, %r50, %r56;
	ld.shared.u32 	%r138, [%r58];
	bra.uni 	$L__BB671_17;
$L__BB671_4:
	shl.b32 	%r61, %r3, 2;
	add.s32 	%r9, %r50, %r61;
	ld.shared.u32 	%r138, [%r9];
	add.s32 	%r11, %r5, -1;
	add.s32 	%r63, %r5, -2;
	and.b32  	%r12, %r11, 7;
	setp.lt.u32 	%p6, %r63, 7;
	mov.b32 	%r134, 1;
	@%p6 bra 	$L__BB671_8;
	and.b32  	%r66, %r11, -8;
	neg.s32 	%r126, %r66;
	shl.b32 	%r14, %r2, 2;
	add.s32 	%r68, %r61, %r14;
	add.s32 	%r124, %r50, %r68;
	shl.b32 	%r16, %r2, 5;
	mov.b32 	%r128, 1;
	mov.b32 	%r125, 0;
$L__BB671_6:
	.pragma "nounroll";
	mul.lo.s32 	%r70, %r128, %r2;
	shl.b32 	%r71, %r70, 2;
	add.s32 	%r72, %r9, %r71;
	ld.shared.u32 	%r73, [%r124];
	add.s32 	%r74, %r73, %r138;
	add.s32 	%r75, %r72, %r14;
	ld.shared.u32 	%r76, [%r75];
	add.s32 	%r77, %r76, %r74;
	add.s32 	%r78, %r75, %r14;
	ld.shared.u32 	%r79, [%r78];
	add.s32 	%r80, %r79, %r77;
	add.s32 	%r81, %r78, %r14;
	ld.shared.u32 	%r82, [%r81];
	add.s32 	%r83, %r82, %r80;
	add.s32 	%r84, %r81, %r14;
	ld.shared.u32 	%r85, [%r84];
	add.s32 	%r86, %r85, %r83;
	add.s32 	%r87, %r84, %r14;
	ld.shared.u32 	%r88, [%r87];
	add.s32 	%r89, %r88, %r86;
	add.s32 	%r90, %r87, %r14;
	ld.shared.u32 	%r91, [%r90];
	add.s32 	%r92, %r91, %r89;
	add.s32 	%r93, %r90, %r14;
	ld.shared.u32 	%r94, [%r93];
	add.s32 	%r138, %r94, %r92;
	add.s32 	%r128, %r128, 8;
	add.s32 	%r126, %r126, 8;
	add.s32 	%r125, %r125, 8;
	add.s32 	%r124, %r124, %r16;
	setp.ne.s32 	%p7, %r126, 0;
	@%p7 bra 	$L__BB671_6;
	add.s32 	%r134, %r125, 1;
$L__BB671_8:
	setp.eq.s32 	%p8, %r12, 0;
	@%p8 bra 	$L__BB671_16;
	and.b32  	%r31, %r11, 3;
	setp.lt.u32 	%p9, %r12, 4;
	@%p9 bra 	$L__BB671_11;
	mul.lo.s32 	%r96, %r134, %r2;
	shl.b32 	%r97, %r96, 2;
	add.s32 	%r98, %r9, %r97;
	ld.shared.u32 	%r99, [%r98];
	add.s32 	%r100, %r99, %r138;
	shl.b32 	%r101, %r2, 2;
	add.s32 	%r102, %r98, %r101;
	ld.shared.u32 	%r103, [%r102];
	add.s32 	%r104, %r103, %r100;
	add.s32 	%r105, %r102, %r101;
	ld.shared.u32 	%r106, [%r105];
	add.s32 	%r107, %r106, %r104;
	add.s32 	%r108, %r105, %r101;
	ld.shared.u32 	%r109, [%r108];
	add.s32 	%r138, %r109, %r107;
	add.s32 	%r134, %r134, 4;
$L__BB671_11:
	setp.eq.s32 	%p10, %r31, 0;
	@%p10 bra 	$L__BB671_16;
	setp.eq.s32 	%p11, %r31, 1;
	@%p11 bra 	$L__BB671_14;
	mul.lo.s32 	%r111, %r134, %r2;
	shl.b32 	%r112, %r111, 2;
	add.s32 	%r113, %r9, %r112;
	ld.shared.u32 	%r114, [%r113];
	add.s32 	%r115, %r114, %r138;
	shl.b32 	%r116, %r2, 2;
	add.s32 	%r117, %r113, %r116;
	ld.shared.u32 	%r118, [%r117];
	add.s32 	%r138, %r118, %r115;
	add.s32 	%r134, %r134, 2;
$L__BB671_14:
	and.b32  	%r119, %r11, 1;
	setp.eq.b32 	%p12, %r119, 1;
	not.pred 	%p13, %p12;
	@%p13 bra 	$L__BB671_16;
	mul.lo.s32 	%r120, %r134, %r2;
	shl.b32 	%r121, %r120, 2;
	add.s32 	%r122, %r9, %r121;
	ld.shared.u32 	%r123, [%r122];
	add.s32 	%r138, %r123, %r138;
$L__BB671_16:
	st.shared.u32 	[%r9], %r138;
$L__BB671_17:
	cvt.u64.u32 	%rd11, %r4;
	mad.lo.s64 	%rd12, %rd4, %rd11, %rd1;
	cvta.to.global.u64 	%rd13, %rd2;
	shl.b64 	%rd14, %rd12, 2;
	add.s64 	%rd15, %rd13, %rd14;
	st.global.u32 	[%rd15], %r138;
$L__BB671_18:
	ret;

}
	// .globl	contiguous_reducel1_u64
.visible .entry contiguous_reducel1_u64(
	.param .u64 .ptr .align 1 contiguous_reducel1_u64_param_0,
	.param .u64 .ptr .align 1 contiguous_reducel1_u64_param_1,
	.param .u64 contiguous_reducel1_u64_param_2
)
{
	.reg .pred 	%p<8>;
	.reg .b32 	%r<16>;
	.reg .b64 	%rd<43>;

	ld.param.u64 	%rd4, [contiguous_reducel1_u64_param_0];
	ld.param.u64 	%rd6, [contiguous_reducel1_u64_param_1];
	ld.param.u64 	%rd5, [contiguous_reducel1_u64_param_2];
	cvta.to.global.u64 	%rd1, %rd6;
	mov.u32 	%r1, %tid.x;
	mov.u32 	%r2, %ctaid.x;
	mov.u32 	%r15, %ntid.x;
	mul.lo.s32 	%r8, %r2, %r15;
	shl.b32 	%r9, %r8, 1;
	add.s32 	%r4, %r9, %r1;
	shl.b32 	%r10, %r1, 3;
	mov.u32 	%r11, reducel1sdata_u64;
	add.s32 	%r5, %r11, %r10;
	mov.b64 	%rd7, 0;
	st.shared.u64 	[%r5], %rd7;
	add.s32 	%r12, %r4, %r15;
	cvt.u64.u32 	%rd2, %r12;
	setp.le.u64 	%p1, %rd5, %rd2;
	@%p1 bra 	$L__BB672_2;
	mul.wide.u32 	%rd11, %r4, 8;
	add.s64 	%rd12, %rd1, %rd11;
	ld.global.u64 	%rd13, [%rd12];
	shl.b64 	%rd14, %rd2, 3;
	add.s64 	%rd15, %rd1, %rd14;
	ld.global.u64 	%rd16, [%rd15];
	add.s64 	%rd17, %rd16, %rd13;
	st.shared.u64 	[%r5], %rd17;
	bra.uni 	$L__BB672_4;
$L__BB672_2:
	cvt.u64.u32 	%rd3, %r4;
	setp.le.u64 	%p2, %rd5, %rd3;
	@%p2 bra 	$L__BB672_4;
	shl.b64 	%rd8, %rd3, 3;
	add.s64 	%rd9, %rd1, %rd8;
	ld.global.u64 	%rd10, [%rd9];
	st.shared.u64 	[%r5], %rd10;
$L__BB672_4:
	bar.sync 	0;
	setp.lt.u32 	%p3, %r15, 66;
	@%p3 bra 	$L__BB672_8;
$L__BB672_5:
	shr.u32 	%r7, %r15, 1;
	setp.ge.u32 	%p4, %r1, %r7;
	@%p4 bra 	$L__BB672_7;
	ld.shared.u64 	%rd18, [%r5];
	shl.b32 	%r13, %r7, 3;
	add.s32 	%r14, %r5, %r13;
	ld.shared.u64 	%rd19, [%r14];
	add.s64 	%rd20, %rd19, %rd18;
	st.shared.u64 	[%r5], %rd20;
$L__BB672_7:
	bar.sync 	0;
	setp.gt.u32 	%p5, %r15, 131;
	mov.u32 	%r15, %r7;
	@%p5 bra 	$L__BB672_5;
$L__BB672_8:
	setp.gt.u32 	%p6, %r1, 31;
	@%p6 bra 	$L__BB672_11;
	ld.volatile.shared.u64 	%rd21, [%r5];
	ld.volatile.shared.u64 	%rd22, [%r5+256];
	add.s64 	%rd23, %rd22, %rd21;
	st.volatile.shared.u64 	[%r5], %rd23;
	ld.volatile.shared.u64 	%rd24, [%r5];
	ld.volatile.shared.u64 	%rd25, [%r5+128];
	add.s64 	%rd26, %rd25, %rd24;
	st.volatile.shared.u64 	[%r5], %rd26;
	ld.volatile.shared.u64 	%rd27, [%r5];
	ld.volatile.shared.u64 	%rd28, [%r5+64];
	add.s64 	%rd29, %rd28, %rd27;
	st.volatile.shared.u64 	[%r5], %rd29;
	ld.volatile.shared.u64 	%rd30, [%r5];
	ld.volatile.shared.u64 	%rd31, [%r5+32];
	add.s64 	%rd32, %rd31, %rd30;
	st.volatile.shared.u64 	[%r5], %rd32;
	ld.volatile.shared.u64 	%rd33, [%r5];
	ld.volatile.shared.u64 	%rd34, [%r5+16];
	add.s64 	%rd35, %rd34, %rd33;
	st.volatile.shared.u64 	[%r5], %rd35;
	ld.volatile.shared.u64 	%rd36, [%r5];
	ld.volatile.shared.u64 	%rd37, [%r5+8];
	add.s64 	%rd38, %rd37, %rd36;
	st.volatile.shared.u64 	[%r5], %rd38;
	setp.ne.s32 	%p7, %r1, 0;
	@%p7 bra 	$L__BB672_11;
	ld.shared.u64 	%rd39, [reducel1sdata_u64];
	cvta.to.global.u64 	%rd40, %rd4;
	mul.wide.u32 	%rd41, %r2, 8;
	add.s64 	%rd42, %rd40, %rd41;
	st.global.u64 	[%rd42], %rd39;
$L__BB672_11:
	ret;

}
	// .globl	uncontiguous_reducel1_u64
.visible .entry uncontiguous_reducel1_u64(
	.param .u64 .ptr .align 1 uncontiguous_reducel1_u64_param_0,
	.param .u64 .ptr .align 1 uncontiguous_reducel1_u64_param_1,
	.param .u64 .ptr .align 1 uncontiguous_reducel1_u64_param_2,
	.param .u64 .ptr .align 1 uncontiguous_reducel1_u64_param_3,
	.param .u64 uncontiguous_reducel1_u64_param_4,
	.param .u64 uncontiguous_reducel1_u64_param_5
)
{
	.reg .pred 	%p<53>;
	.reg .b32 	%r<212>;
	.reg .b64 	%rd<585>;

	ld.param.u64 	%rd260, [uncontiguous_reducel1_u64_param_0];
	ld.param.u64 	%rd263, [uncontiguous_reducel1_u64_param_1];
	ld.param.u64 	%rd264, [uncontiguous_reducel1_u64_param_2];
	ld.param.u64 	%rd265, [uncontiguous_reducel1_u64_param_3];
	ld.param.u64 	%rd261, [uncontiguous_reducel1_u64_param_4];
	ld.param.u64 	%rd262, [uncontiguous_reducel1_u64_param_5];
	cvta.to.global.u64 	%rd1, %rd265;
	cvta.to.global.u64 	%rd2, %rd264;
	cvta.to.global.u64 	%rd3, %rd263;
	mov.u32 	%r1, %tid.x;
	mov.u32 	%r2, %ctaid.x;
	mov.u32 	%r211, %ntid.x;
	mul.lo.s32 	%r52, %r2, %r211;
	shl.b32 	%r53, %r52, 1;
	add.s32 	%r4, %r53, %r1;
	shl.b32 	%r54, %r1, 3;
	mov.u32 	%r55, reducel1sdata_u64;
	add.s32 	%r5, %r55, %r54;
	mov.b64 	%rd266, 0;
	st.shared.u64 	[%r5], %rd266;
	add.s32 	%r56, %r4, %r211;
	cvt.u64.u32 	%rd538, %r56;
	setp.le.u64 	%p1, %rd262, %rd538;
	@%p1 bra 	$L__BB673_54;
	cvt.u32.u64 	%r6, %rd261;
	add.s32 	%r205, %r6, -1;
	setp.lt.s32 	%p27, %r205, 0;
	mov.b64 	%rd542, 0;
	mov.u64 	%rd543, %rd542;
	@%p27 bra 	$L__BB673_53;
	cvt.u64.u32 	%rd539, %r4;
	setp.lt.u32 	%p28, %r205, 3;
	mov.b64 	%rd543, 0;
	mov.u64 	%rd542, %rd543;
	@%p28 bra 	$L__BB673_30;
	add.s32 	%r203, %r6, -2;
	and.b32  	%r132, %r6, -4;
	neg.s32 	%r202, %r132;
	mov.b64 	%rd543, 0;
$L__BB673_4:
	.pragma "nounroll";
	add.s32 	%r12, %r203, 1;
	mul.wide.u32 	%rd399, %r12, 8;
	add.s64 	%rd400, %rd2, %rd399;
	ld.global.u64 	%rd10, [%rd400];
	or.b64  	%rd401, %rd539, %rd10;
	and.b64  	%rd402, %rd401, -4294967296;
	setp.ne.s64 	%p29, %rd402, 0;
	@%p29 bra 	$L__BB673_6;
	cvt.u32.u64 	%r133, %rd10;
	cvt.u32.u64 	%r134, %rd539;
	div.u32 	%r135, %r134, %r133;
	mul.lo.s32 	%r136, %r135, %r133;
	sub.s32 	%r137, %r134, %r136;
	cvt.u64.u32 	%rd504, %r135;
	cvt.u64.u32 	%rd505, %r137;
	bra.uni 	$L__BB673_7;
$L__BB673_6:
	div.s64 	%rd504, %rd539, %rd10;
	mul.lo.s64 	%rd403, %rd504, %rd10;
	sub.s64 	%rd505, %rd539, %rd403;
$L__BB673_7:
	mul.wide.u32 	%rd404, %r12, 8;
	add.s64 	%rd405, %rd1, %rd404;
	ld.global.u64 	%rd17, [%rd405];
	mad.lo.s64 	%rd18, %rd17, %rd505, %rd542;
	or.b64  	%rd406, %rd538, %rd10;
	and.b64  	%rd407, %rd406, -4294967296;
	setp.ne.s64 	%p30, %rd407, 0;
	@%p30 bra 	$L__BB673_9;
	cvt.u32.u64 	%r138, %rd10;
	cvt.u32.u64 	%r139, %rd538;
	div.u32 	%r140, %r139, %r138;
	mul.lo.s32 	%r141, %r140, %r138;
	sub.s32 	%r142, %r139, %r141;
	cvt.u64.u32 	%rd506, %r140;
	cvt.u64.u32 	%rd507, %r142;
	bra.uni 	$L__BB673_10;
$L__BB673_9:
	div.s64 	%rd506, %rd538, %rd10;
	mul.lo.s64 	%rd408, %rd506, %rd10;
	sub.s64 	%rd507, %rd538, %rd408;
$L__BB673_10:
	mad.lo.s64 	%rd25, %rd507, %rd17, %rd543;
	add.s32 	%r13, %r203, -2;
	mul.wide.u32 	%rd409, %r203, 8;
	add.s64 	%rd410, %rd2, %rd409;
	ld.global.u64 	%rd26, [%rd410];
	or.b64  	%rd411, %rd504, %rd26;
	and.b64  	%rd412, %rd411, -4294967296;
	setp.ne.s64 	%p31, %rd412, 0;
	@%p31 bra 	$L__BB673_12;
	cvt.u32.u64 	%r143, %rd26;
	cvt.u32.u64 	%r144, %rd504;
	div.u32 	%r145, %r144, %r143;
	mul.lo.s32 	%r146, %r145, %r143;
	sub.s32 	%r147, %r144, %r146;
	cvt.u64.u32 	%rd508, %r145;
	cvt.u64.u32 	%rd509, %r147;
	bra.uni 	$L__BB673_13;
$L__BB673_12:
	div.s64 	%rd508, %rd504, %rd26;
	mul.lo.s64 	%rd413, %rd508, %rd26;
	sub.s64 	%rd509, %rd504, %rd413;
$L__BB673_13:
	mul.wide.u32 	%rd414, %r203, 8;
	add.s64 	%rd415, %rd1, %rd414;
	ld.global.u64 	%rd33, [%rd415];
	mad.lo.s64 	%rd34, %rd33, %rd509, %rd18;
	or.b64  	%rd416, %rd506, %rd26;
	and.b64  	%rd417, %rd416, -4294967296;
	setp.ne.s64 	%p32, %rd417, 0;
	@%p32 bra 	$L__BB673_15;
	cvt.u32.u64 	%r148, %rd26;
	cvt.u32.u64 	%r149, %rd506;
	div.u32 	%r150, %r149, %r148;
	mul.lo.s32 	%r151, %r150, %r148;
	sub.s32 	%r152, %r149, %r151;
	cvt.u64.u32 	%rd510, %r150;
	cvt.u64.u32 	%rd511, %r152;
	bra.uni 	$L__BB673_16;
$L__BB673_15:
	div.s64 	%rd510, %rd506, %rd26;
	mul.lo.s64 	%rd418, %rd510, %rd26;
	sub.s64 	%rd511, %rd506, %rd418;
$L__BB673_16:
	mad.lo.s64 	%rd41, %rd511, %rd33, %rd25;
	add.s32 	%r14, %r203, -1;
	mul.wide.u32 	%rd419, %r14, 8;
	add.s64 	%rd420, %rd2, %rd419;
	ld.global.u64 	%rd42, [%rd420];
	or.b64  	%rd421, %rd508, %rd42;
	and.b64  	%rd422, %rd421, -4294967296;
	setp.ne.s64 	%p33, %rd422, 0;
	@%p33 bra 	$L__BB673_18;
	cvt.u32.u64 	%r153, %rd42;
	cvt.u32.u64 	%r154, %rd508;
	div.u32 	%r155, %r154, %r153;
	mul.lo.s32 	%r156, %r155, %r153;
	sub.s32 	%r157, %r154, %r156;
	cvt.u64.u32 	%rd512, %r155;
	cvt.u64.u32 	%rd513, %r157;
	bra.uni 	$L__BB673_19;
$L__BB673_18:
	div.s64 	%rd512, %rd508, %rd42;
	mul.lo.s64 	%rd423, %rd512, %rd42;
	sub.s64 	%rd513, %rd508, %rd423;
$L__BB673_19:
	mul.wide.u32 	%rd424, %r14, 8;
	add.s64 	%rd425, %rd1, %rd424;
	ld.global.u64 	%rd49, [%rd425];
	mad.lo.s64 	%rd50, %rd49, %rd513, %rd34;
	or.b64  	%rd426, %rd510, %rd42;
	and.b64  	%rd427, %rd426, -4294967296;
	setp.ne.s64 	%p34, %rd427, 0;
	@%p34 bra 	$L__BB673_21;
	cvt.u32.u64 	%r158, %rd42;
	cvt.u32.u64 	%r159, %rd510;
	div.u32 	%r160, %r159, %r158;
	mul.lo.s32 	%r161, %r160, %r158;
	sub.s32 	%r162, %r159, %r161;
	cvt.u64.u32 	%rd514, %r160;
	cvt.u64.u32 	%rd515, %r162;
	bra.uni 	$L__BB673_22;
$L__BB673_21:
	div.s64 	%rd514, %rd510, %rd42;
	mul.lo.s64 	%rd428, %rd514, %rd42;
	sub.s64 	%rd515, %rd510, %rd428;
$L__BB673_22:
	mad.lo.s64 	%rd57, %rd515, %rd49, %rd41;
	mul.wide.u32 	%rd429, %r13, 8;
	add.s64 	%rd430, %rd2, %rd429;
	ld.global.u64 	%rd58, [%rd430];
	or.b64  	%rd431, %rd512, %rd58;
	and.b64  	%rd432, %rd431, -4294967296;
	setp.ne.s64 	%p35, %rd432, 0;
	@%p35 bra 	$L__BB673_24;
	cvt.u32.u64 	%r163, %rd58;
	cvt.u32.u64 	%r164, %rd512;
	div.u32 	%r165, %r164, %r163;
	mul.lo.s32 	%r166, %r165, %r163;
	sub.s32 	%r167, %r164, %r166;
	cvt.u64.u32 	%rd539, %r165;
	cvt.u64.u32 	%rd517, %r167;
	bra.uni 	$L__BB673_25;
$L__BB673_24:
	div.s64 	%rd539, %rd512, %rd58;
	mul.lo.s64 	%rd433, %rd539, %rd58;
	sub.s64 	%rd517, %rd512, %rd433;
$L__BB673_25:
	mul.wide.u32 	%rd434, %r13, 8;
	add.s64 	%rd435, %rd1, %rd434;
	ld.global.u64 	%rd65, [%rd435];
	mad.lo.s64 	%rd542, %rd65, %rd517, %rd50;
	or.b64  	%rd436, %rd514, %rd58;
	and.b64  	%rd437, %rd436, -4294967296;
	setp.ne.s64 	%p36, %rd437, 0;
	@%p36 bra 	$L__BB673_27;
	cvt.u32.u64 	%r168, %rd58;
	cvt.u32.u64 	%r169, %rd514;
	div.u32 	%r170, %r169, %r168;
	mul.lo.s32 	%r171, %r170, %r168;
	sub.s32 	%r172, %r169, %r171;
	cvt.u64.u32 	%rd538, %r170;
	cvt.u64.u32 	%rd519, %r172;
	bra.uni 	$L__BB673_28;
$L__BB673_27:
	div.s64 	%rd538, %rd514, %rd58;
	mul.lo.s64 	%rd438, %rd538, %rd58;
	sub.s64 	%rd519, %rd514, %rd438;
$L__BB673_28:
	mad.lo.s64 	%rd543, %rd519, %rd65, %rd57;
	add.s32 	%r203, %r203, -4;
	add.s32 	%r202, %r202, 4;
	setp.ne.s32 	%p37, %r202, 0;
	@%p37 bra 	$L__BB673_4;
	add.s32 	%r205, %r203, 1;
$L__BB673_30:
	and.b32  	%r19, %r6, 3;
	setp.eq.s32 	%p38, %r19, 0;
	@%p38 bra 	$L__BB673_53;
	setp.eq.s32 	%p39, %r19, 1;
	@%p39 bra 	$L__BB673_45;
	mul.wide.u32 	%rd440, %r205, 8;
	add.s64 	%rd441, %rd2, %rd440;
	ld.global.u64 	%rd80, [%rd441];
	or.b64  	%rd442, %rd539, %rd80;
	and.b64  	%rd443, %rd442, -4294967296;
	setp.ne.s64 	%p40, %rd443, 0;
	@%p40 bra 	$L__BB673_34;
	cvt.u32.u64 	%r173, %rd80;
	cvt.u32.u64 	%r174, %rd539;
	div.u32 	%r175, %r174, %r173;
	mul.lo.s32 	%r176, %r175, %r173;
	sub.s32 	%r177, %r174, %r176;
	cvt.u64.u32 	%rd526, %r175;
	cvt.u64.u32 	%rd527, %r177;
	bra.uni 	$L__BB673_35;
$L__BB673_34:
	div.s64 	%rd526, %rd539, %rd80;
	mul.lo.s64 	%rd444, %rd526, %rd80;
	sub.s64 	%rd527, %rd539, %rd444;
$L__BB673_35:
	add.s64 	%rd446, %rd1, %rd440;
	ld.global.u64 	%rd87, [%rd446];
	mad.lo.s64 	%rd88, %rd87, %rd527, %rd542;
	or.b64  	%rd447, %rd538, %rd80;
	and.b64  	%rd448, %rd447, -4294967296;
	setp.ne.s64 	%p41, %rd448, 0;
	@%p41 bra 	$L__BB673_37;
	cvt.u32.u64 	%r178, %rd80;
	cvt.u32.u64 	%r179, %rd538;
	div.u32 	%r180, %r179, %r178;
	mul.lo.s32 	%r181, %r180, %r178;
	sub.s32 	%r182, %r179, %r181;
	cvt.u64.u32 	%rd528, %r180;
	cvt.u64.u32 	%rd529, %r182;
	bra.uni 	$L__BB673_38;
$L__BB673_37:
	div.s64 	%rd528, %rd538, %rd80;
	mul.lo.s64 	%rd449, %rd528, %rd80;
	sub.s64 	%rd529, %rd538, %rd449;
$L__BB673_38:
	mad.lo.s64 	%rd95, %rd529, %rd87, %rd543;
	add.s32 	%r20, %r205, -1;
	mul.wide.u32 	%rd450, %r20, 8;
	add.s64 	%rd451, %rd2, %rd450;
	ld.global.u64 	%rd96, [%rd451];
	or.b64  	%rd452, %rd526, %rd96;
	and.b64  	%rd453, %rd452, -4294967296;
	setp.ne.s64 	%p42, %rd453, 0;
	@%p42 bra 	$L__BB673_40;
	cvt.u32.u64 	%r183, %rd96;
	cvt.u32.u64 	%r184, %rd526;
	div.u32 	%r185, %r184, %r183;
	mul.lo.s32 	%r186, %r185, %r183;
	sub.s32 	%r187, %r184, %r186;
	cvt.u64.u32 	%rd539, %r185;
	cvt.u64.u32 	%rd531, %r187;
	bra.uni 	$L__BB673_41;
$L__BB673_40:
	div.s64 	%rd539, %rd526, %rd96;
	mul.lo.s64 	%rd454, %rd539, %rd96;
	sub.s64 	%rd531, %rd526, %rd454;
$L__BB673_41:
	add.s64 	%rd456, %rd1, %rd450;
	ld.global.u64 	%rd103, [%rd456];
	mad.lo.s64 	%rd542, %rd103, %rd531, %rd88;
	or.b64  	%rd457, %rd528, %rd96;
	and.b64  	%rd458, %rd457, -4294967296;
	setp.ne.s64 	%p43, %rd458, 0;
	@%p43 bra 	$L__BB673_43;
	cvt.u32.u64 	%r188, %rd96;
	cvt.u32.u64 	%r189, %rd528;
	div.u32 	%r190, %r189, %r188;
	mul.lo.s32 	%r191, %r190, %r188;
	sub.s32 	%r192, %r189, %r191;
	cvt.u64.u32 	%rd538, %r190;
	cvt.u64.u32 	%rd533, %r192;
	bra.uni 	$L__BB673_44;
$L__BB673_43:
	div.s64 	%rd538, %rd528, %rd96;
	mul.lo.s64 	%rd459, %rd538, %rd96;
	sub.s64 	%rd533, %rd528, %rd459;
$L__BB673_44:
	mad.lo.s64 	%rd543, %rd533, %rd103, %rd95;
	add.s32 	%r205, %r205, -2;
$L__BB673_45:
	and.b32  	%r193, %r6, 1;
	setp.eq.b32 	%p44, %r193, 1;
	not.pred 	%p45, %p44;
	@%p45 bra 	$L__BB673_53;
	mul.wide.u32 	%rd460, %r205, 8;
	add.s64 	%rd461, %rd2, %rd460;
	ld.global.u64 	%rd118, [%rd461];
	or.b64  	%rd462, %rd539, %rd118;
	and.b64  	%rd463, %rd462, -4294967296;
	setp.ne.s64 	%p46, %rd463, 0;
	@%p46 bra 	$L__BB673_48;
	cvt.u32.u64 	%r194, %rd118;
	cvt.u32.u64 	%r195, %rd539;
	rem.u32 	%r196, %r195, %r194;
	cvt.u64.u32 	%rd540, %r196;
	bra.uni 	$L__BB673_49;
$L__BB673_48:
	rem.s64 	%rd540, %rd539, %rd118;
$L__BB673_49:
	add.s64 	%rd465, %rd1, %rd460;
	ld.global.u64 	%rd122, [%rd465];
	mad.lo.s64 	%rd542, %rd122, %rd540, %rd542;
	or.b64  	%rd466, %rd538, %rd118;
	and.b64  	%rd467, %rd466, -4294967296;
	setp.ne.s64 	%p47, %rd467, 0;
	@%p47 bra 	$L__BB673_51;
	cvt.u32.u64 	%r197, %rd118;
	cvt.u32.u64 	%r198, %rd538;
	rem.u32 	%r199, %r198, %r197;
	cvt.u64.u32 	%rd541, %r199;
	bra.uni 	$L__BB673_52;
$L__BB673_51:
	rem.s64 	%rd541, %rd538, %rd118;
$L__BB673_52:
	mad.lo.s64 	%rd543, %rd541, %rd122, %rd543;
$L__BB673_53:
	shl.b64 	%rd468, %rd542, 3;
	add.s64 	%rd469, %rd3, %rd468;
	ld.global.u64 	%rd470, [%rd469];
	shl.b64 	%rd471, %rd543, 3;
	add.s64 	%rd472, %rd3, %rd471;
	ld.global.u64 	%rd473, [%rd472];
	add.s64 	%rd474, %rd473, %rd470;
	st.shared.u64 	[%r5], %rd474;
	bra.uni 	$L__BB673_114;
$L__BB673_54:
	cvt.u64.u32 	%rd575, %r4;
	setp.le.u64 	%p2, %rd262, %rd575;
	@%p2 bra 	$L__BB673_114;
	cvt.u32.u64 	%r23, %rd261;
	add.s32 	%r209, %r23, -1;
	setp.lt.s32 	%p3, %r209, 0;
	mov.b64 	%rd584, 0;
	@%p3 bra 	$L__BB673_113;
	and.b32  	%r25, %r23, 7;
	setp.lt.u32 	%p4, %r209, 7;
	mov.b64 	%rd584, 0;
	@%p4 bra 	$L__BB673_84;
	add.s32 	%r207, %r23, -4;
	and.b32  	%r57, %r23, -8;
	neg.s32 	%r206, %r57;
	mov.b64 	%rd584, 0;
$L__BB673_58:
	.pragma "nounroll";
	add.s32 	%r30, %r207, 3;
	mul.wide.u32 	%rd271, %r30, 8;
	add.s64 	%rd272, %rd2, %rd271;
	ld.global.u64 	%rd133, [%rd272];
	or.b64  	%rd273, %rd575, %rd133;
	and.b64  	%rd274, %rd273, -4294967296;
	setp.ne.s64 	%p5, %rd274, 0;
	@%p5 bra 	$L__BB673_60;
	cvt.u32.u64 	%r58, %rd133;
	cvt.u32.u64 	%r59, %rd575;
	div.u32 	%r60, %r59, %r58;
	mul.lo.s32 	%r61, %r60, %r58;
	sub.s32 	%r62, %r59, %r61;
	cvt.u64.u32 	%rd546, %r60;
	cvt.u64.u32 	%rd547, %r62;
	bra.uni 	$L__BB673_61;
$L__BB673_60:
	div.s64 	%rd546, %rd575, %rd133;
	mul.lo.s64 	%rd275, %rd546, %rd133;
	sub.s64 	%rd547, %rd575, %rd275;
$L__BB673_61:
	add.s64 	%rd277, %rd1, %rd271;
	ld.global.u64 	%rd278, [%rd277];
	mad.lo.s64 	%rd140, %rd278, %rd547, %rd584;
	add.s32 	%r31, %r207, 2;
	mul.wide.u32 	%rd279, %r31, 8;
	add.s64 	%rd280, %rd2, %rd279;
	ld.global.u64 	%rd141, [%rd280];
	or.b64  	%rd281, %rd546, %rd141;
	and.b64  	%rd282, %rd281, -4294967296;
	setp.ne.s64 	%p6, %rd282, 0;
	@%p6 bra 	$L__BB673_63;
	cvt.u32.u64 	%r63, %rd141;
	cvt.u32.u64 	%r64, %rd546;
	div.u32 	%r65, %r64, %r63;
	mul.lo.s32 	%r66, %r65, %r63;
	sub.s32 	%r67, %r64, %r66;
	cvt.u64.u32 	%rd548, %r65;
	cvt.u64.u32 	%rd549, %r67;
	bra.uni 	$L__BB673_64;
$L__BB673_63:
	div.s64 	%rd548, %rd546, %rd141;
	mul.lo.s64 	%rd283, %rd548, %rd141;
	sub.s64 	%rd549, %rd546, %rd283;
$L__BB673_64:
	add.s64 	%rd285, %rd1, %rd279;
	ld.global.u64 	%rd286, [%rd285];
	mad.lo.s64 	%rd148, %rd286, %rd549, %rd140;
	add.s32 	%r32, %r207, 1;
	mul.wide.u32 	%rd287, %r32, 8;
	add.s64 	%rd288, %rd2, %rd287;
	ld.global.u64 	%rd149, [%rd288];
	or.b64  	%rd289, %rd548, %rd149;
	and.b64  	%rd290, %rd289, -4294967296;
	setp.ne.s64 	%p7, %rd290, 0;
	@%p7 bra 	$L__BB673_66;
	cvt.u32.u64 	%r68, %rd149;
	cvt.u32.u64 	%r69, %rd548;
	div.u32 	%r70, %r69, %r68;
	mul.lo.s32 	%r71, %r70, %r68;
	sub.s32 	%r72, %r69, %r71;
	cvt.u64.u32 	%rd550, %r70;
	cvt.u64.u32 	%rd551, %r72;
	bra.uni 	$L__BB673_67;
$L__BB673_66:
	div.s64 	%rd550, %rd548, %rd149;
	mul.lo.s64 	%rd291, %rd550, %rd149;
	sub.s64 	%rd551, %rd548, %rd291;
$L__BB673_67:
	add.s64 	%rd293, %rd1, %rd287;
	ld.global.u64 	%rd294, [%rd293];
	mad.lo.s64 	%rd156, %rd294, %rd551, %rd148;
	add.s32 	%r33, %r207, -4;
	mul.wide.u32 	%rd295, %r207, 8;
	add.s64 	%rd296, %rd2, %rd295;
	ld.global.u64 	%rd157, [%rd296];
	or.b64  	%rd297, %rd550, %rd157;
	and.b64  	%rd298, %rd297, -4294967296;
	setp.ne.s64 	%p8, %rd298, 0;
	@%p8 bra 	$L__BB673_69;
	cvt.u32.u64 	%r73, %rd157;
	cvt.u32.u64 	%r74, %rd550;
	div.u32 	%r75, %r74, %r73;
	mul.lo.s32 	%r76, %r75, %r73;
	sub.s32 	%r77, %r74, %r76;
	cvt.u64.u32 	%rd552, %r75;
	cvt.u64.u32 	%rd553, %r77;
	bra.uni 	$L__BB673_70;
$L__BB673_69:
	div.s64 	%rd552, %rd550, %rd157;
	mul.lo.s64 	%rd299, %rd552, %rd157;
	sub.s64 	%rd553, %rd550, %rd299;
$L__BB673_70:
	add.s64 	%rd301, %rd1, %rd295;
	ld.global.u64 	%rd302, [%rd301];
	mad.lo.s64 	%rd164, %rd302, %rd553, %rd156;
	add.s32 	%r34, %r207, -1;
	mul.wide.u32 	%rd303, %r34, 8;
	add.s64 	%rd304, %rd2, %rd303;
	ld.global.u64 	%rd165, [%rd304];
	or.b64  	%rd305, %rd552, %rd165;
	and.b64  	%rd306, %rd305, -4294967296;
	setp.ne.s64 	%p9, %rd306, 0;
	@%p9 bra 	$L__BB673_72;
	cvt.u32.u64 	%r78, %rd165;
	cvt.u32.u64 	%r79, %rd552;
	div.u32 	%r80, %r79, %r78;
	mul.lo.s32 	%r81, %r80, %r78;
	sub.s32 	%r82, %r79, %r81;
	cvt.u64.u32 	%rd554, %r80;
	cvt.u64.u32 	%rd555, %r82;
	bra.uni 	$L__BB673_73;
$L__BB673_72:
	div.s64 	%rd554, %rd552, %rd165;
	mul.lo.s64 	%rd307, %rd554, %rd165;
	sub.s64 	%rd555, %rd552, %rd307;
$L__BB673_73:
	add.s64 	%rd309, %rd1, %rd303;
	ld.global.u64 	%rd310, [%rd309];
	mad.lo.s64 	%rd172, %rd310, %rd555, %rd164;
	add.s32 	%r35, %r207, -2;
	mul.wide.u32 	%rd311, %r35, 8;
	add.s64 	%rd312, %rd2, %rd311;
	ld.global.u64 	%rd173, [%rd312];
	or.b64  	%rd313, %rd554, %rd173;
	and.b64  	%rd314, %rd313, -4294967296;
	setp.ne.s64 	%p10, %rd314, 0;
	@%p10 bra 	$L__BB673_75;
	cvt.u32.u64 	%r83, %rd173;
	cvt.u32.u64 	%r84, %rd554;
	div.u32 	%r85, %r84, %r83;
	mul.lo.s32 	%r86, %r85, %r83;
	sub.s32 	%r87, %r84, %r86;
	cvt.u64.u32 	%rd556, %r85;
	cvt.u64.u32 	%rd557, %r87;
	bra.uni 	$L__BB673_76;
$L__BB673_75:
	div.s64 	%rd556, %rd554, %rd173;
	mul.lo.s64 	%rd315, %rd556, %rd173;
	sub.s64 	%rd557, %rd554, %rd315;
$L__BB673_76:
	add.s64 	%rd317, %rd1, %rd311;
	ld.global.u64 	%rd318, [%rd317];
	mad.lo.s64 	%rd180, %rd318, %rd557, %rd172;
	add.s32 	%r36, %r207, -3;
	mul.wide.u32 	%rd319, %r36, 8;
	add.s64 	%rd320, %rd2, %rd319;
	ld.global.u64 	%rd181, [%rd320];
	or.b64  	%rd321, %rd556, %rd181;
	and.b64  	%rd322, %rd321, -4294967296;
	setp.ne.s64 	%p11, %rd322, 0;
	@%p11 bra 	$L__BB673_78;
	cvt.u32.u64 	%r88, %rd181;
	cvt.u32.u64 	%r89, %rd556;
	div.u32 	%r90, %r89, %r88;
	mul.lo.s32 	%r91, %r90, %r88;
	sub.s32 	%r92, %r89, %r91;
	cvt.u64.u32 	%rd558, %r90;
	cvt.u64.u32 	%rd559, %r92;
	bra.uni 	$L__BB673_79;
$L__BB673_78:
	div.s64 	%rd558, %rd556, %rd181;
	mul.lo.s64 	%rd323, %rd558, %rd181;
	sub.s64 	%rd559, %rd556, %rd323;
$L__BB673_79:
	add.s64 	%rd325, %rd1, %rd319;
	ld.global.u64 	%rd326, [%rd325];
	mad.lo.s64 	%rd188, %rd326, %rd559, %rd180;
	mul.wide.u32 	%rd327, %r33, 8;
	add.s64 	%rd328, %rd2, %rd327;
	ld.global.u64 	%rd189, [%rd328];
	or.b64  	%rd329, %rd558, %rd189;
	and.b64  	%rd330, %rd329, -4294967296;
	setp.ne.s64 	%p12, %rd330, 0;
	@%p12 bra 	$L__BB673_81;
	cvt.u32.u64 	%r93, %rd189;
	cvt.u32.u64 	%r94, %rd558;
	div.u32 	%r95, %r94, %r93;
	mul.lo.s32 	%r96, %r95, %r93;
	sub.s32 	%r97, %r94, %r96;
	cvt.u64.u32 	%rd575, %r95;
	cvt.u64.u32 	%rd561, %r97;
	bra.uni 	$L__BB673_82;
$L__BB673_81:
	div.s64 	%rd575, %rd558, %rd189;
	mul.lo.s64 	%rd331, %rd575, %rd189;
	sub.s64 	%rd561, %rd558, %rd331;
$L__BB673_82:
	add.s64 	%rd333, %rd1, %rd327;
	ld.global.u64 	%rd334, [%rd333];
	mad.lo.s64 	%rd584, %rd334, %rd561, %rd188;
	add.s32 	%r207, %r207, -8;
	add.s32 	%r206, %r206, 8;
	setp.ne.s32 	%p13, %r206, 0;
	@%p13 bra 	$L__BB673_58;
	add.s32 	%r209, %r207, 3;
$L__BB673_84:
	setp.eq.s32 	%p14, %r25, 0;
	@%p14 bra 	$L__BB673_113;
	and.b32  	%r41, %r23, 3;
	setp.lt.u32 	%p15, %r25, 4;
	@%p15 bra 	$L__BB673_99;
	mul.wide.u32 	%rd336, %r209, 8;
	add.s64 	%rd337, %rd2, %rd336;
	ld.global.u64 	%rd200, [%rd337];
	or.b64  	%rd338, %rd575, %rd200;
	and.b64  	%rd339, %rd338, -4294967296;
	setp.ne.s64 	%p16, %rd339, 0;
	@%p16 bra 	$L__BB673_88;
	cvt.u32.u64 	%r98, %rd200;
	cvt.u32.u64 	%r99, %rd575;
	div.u32 	%r100, %r99, %r98;
	mul.lo.s32 	%r101, %r100, %r98;
	sub.s32 	%r102, %r99, %r101;
	cvt.u64.u32 	%rd565, %r100;
	cvt.u64.u32 	%rd566, %r102;
	bra.uni 	$L__BB673_89;
$L__BB673_88:
	div.s64 	%rd565, %rd575, %rd200;
	mul.lo.s64 	%rd340, %rd565, %rd200;
	sub.s64 	%rd566, %rd575, %rd340;
$L__BB673_89:
	add.s64 	%rd342, %rd1, %rd336;
	ld.global.u64 	%rd343, [%rd342];
	mad.lo.s64 	%rd207, %rd343, %rd566, %rd584;
	add.s32 	%r42, %r209, -1;
	mul.wide.u32 	%rd344, %r42, 8;
	add.s64 	%rd345, %rd2, %rd344;
	ld.global.u64 	%rd208, [%rd345];
	or.b64  	%rd346, %rd565, %rd208;
	and.b64  	%rd347, %rd346, -4294967296;
	setp.ne.s64 	%p17, %rd347, 0;
	@%p17 bra 	$L__BB673_91;
	cvt.u32.u64 	%r103, %rd208;
	cvt.u32.u64 	%r104, %rd565;
	div.u32 	%r105, %r104, %r103;
	mul.lo.s32 	%r106, %r105, %r103;
	sub.s32 	%r107, %r104, %r106;
	cvt.u64.u32 	%rd567, %r105;
	cvt.u64.u32 	%rd568, %r107;
	bra.uni 	$L__BB673_92;
$L__BB673_91:
	div.s64 	%rd567, %rd565, %rd208;
	mul.lo.s64 	%rd348, %rd567, %rd208;
	sub.s64 	%rd568, %rd565, %rd348;
$L__BB673_92:
	add.s64 	%rd350, %rd1, %rd344;
	ld.global.u64 	%rd351, [%rd350];
	mad.lo.s64 	%rd215, %rd351, %rd568, %rd207;
	add.s32 	%r43, %r209, -2;
	mul.wide.u32 	%rd352, %r43, 8;
	add.s64 	%rd353, %rd2, %rd352;
	ld.global.u64 	%rd216, [%rd353];
	or.b64  	%rd354, %rd567, %rd216;
	and.b64  	%rd355, %rd354, -4294967296;
	setp.ne.s64 	%p18, %rd355, 0;
	@%p18 bra 	$L__BB673_94;
	cvt.u32.u64 	%r108, %rd216;
	cvt.u32.u64 	%r109, %rd567;
	div.u32 	%r110, %r109, %r108;
	mul.lo.s32 	%r111, %r110, %r108;
	sub.s32 	%r112, %r109, %r111;
	cvt.u64.u32 	%rd569, %r110;
	cvt.u64.u32 	%rd570, %r112;
	bra.uni 	$L__BB673_95;
$L__BB673_94:
	div.s64 	%rd569, %rd567, %rd216;
	mul.lo.s64 	%rd356, %rd569, %rd216;
	sub.s64 	%rd570, %rd567, %rd356;
$L__BB673_95:
	add.s64 	%rd358, %rd1, %rd352;
	ld.global.u64 	%rd359, [%rd358];
	mad.lo.s64 	%rd223, %rd359, %rd570, %rd215;
	add.s32 	%r44, %r209, -3;
	mul.wide.u32 	%rd360, %r44, 8;
	add.s64 	%rd361, %rd2, %rd360;
	ld.global.u64 	%rd224, [%rd361];
	or.b64  	%rd362, %rd569, %rd224;
	and.b64  	%rd363, %rd362, -4294967296;
	setp.ne.s64 	%p19, %rd363, 0;
	@%p19 bra 	$L__BB673_97;
	cvt.u32.u64 	%r113, %rd224;
	cvt.u32.u64 	%r114, %rd569;
	div.u32 	%r115, %r114, %r113;
	mul.lo.s32 	%r116, %r115, %r113;
	sub.s32 	%r117, %r114, %r116;
	cvt.u64.u32 	%rd575, %r115;
	cvt.u64.u32 	%rd572, %r117;
	bra.uni 	$L__BB673_98;
$L__BB673_97:
	div.s64 	%rd575, %rd569, %rd224;
	mul.lo.s64 	%rd364, %rd575, %rd224;
	sub.s64 	%rd572, %rd569, %rd364;
$L__BB673_98:
	add.s64 	%rd366, %rd1, %rd360;
	ld.global.u64 	%rd367, [%rd366];
	mad.lo.s64 	%rd584, %rd367, %rd572, %rd223;
	add.s32 	%r209, %r209, -4;
$L__BB673_99:
	setp.eq.s32 	%p20, %r41, 0;
	@%p20 bra 	$L__BB673_113;
	setp.eq.s32 	%p21, %r41, 1;
	@%p21 bra 	$L__BB673_108;
	mul.wide.u32 	%rd369, %r209, 8;
	add.s64 	%rd370, %rd2, %rd369;
	ld.global.u64 	%rd235, [%rd370];
	or.b64  	%rd371, %rd575, %rd235;
	and.b64  	%rd372, %rd371, -4294967296;
	setp.ne.s64 	%p22, %rd372, 0;
	@%p22 bra 	$L__BB673_103;
	cvt.u32.u64 	%r118, %rd235;
	cvt.u32.u64 	%r119, %rd575;
	div.u32 	%r120, %r119, %r118;
	mul.lo.s32 	%r121, %r120, %r118;
	sub.s32 	%r122, %r119, %r121;
	cvt.u64.u32 	%rd576, %r120;
	cvt.u64.u32 	%rd577, %r122;
	bra.uni 	$L__BB673_104;
$L__BB673_103:
	div.s64 	%rd576, %rd575, %rd235;
	mul.lo.s64 	%rd373, %rd576, %rd235;
	sub.s64 	%rd577, %rd575, %rd373;
$L__BB673_104:
	add.s64 	%rd375, %rd1, %rd369;
	ld.global.u64 	%rd376, [%rd375];
	mad.lo.s64 	%rd242, %rd376, %rd577, %rd584;
	add.s32 	%r47, %r209, -1;
	mul.wide.u32 	%rd377, %r47, 8;
	add.s64 	%rd378, %rd2, %rd377;
	ld.global.u64 	%rd243, [%rd378];
	or.b64  	%rd379, %rd576, %rd243;
	and.b64  	%rd380, %rd379, -4294967296;
	setp.ne.s64 	%p23, %rd380, 0;
	@%p23 bra 	$L__BB673_106;
	cvt.u32.u64 	%r123, %rd243;
	cvt.u32.u64 	%r124, %rd576;
	div.u32 	%r125, %r124, %r123;
	mul.lo.s32 	%r126, %r125, %r123;
	sub.s32 	%r127, %r124, %r126;
	cvt.u64.u32 	%rd575, %r125;
	cvt.u64.u32 	%rd579, %r127;
	bra.uni 	$L__BB673_107;
$L__BB673_106:
	div.s64 	%rd575, %rd576, %rd243;
	mul.lo.s64 	%rd381, %rd575, %rd243;
	sub.s64 	%rd579, %rd576, %rd381;
$L__BB673_107:
	add.s64 	%rd383, %rd1, %rd377;
	ld.global.u64 	%rd384, [%rd383];
	mad.lo.s64 	%rd584, %rd384, %rd579, %rd242;
	add.s32 	%r209, %r209, -2;
$L__BB673_108:
	and.b32  	%r128, %r23, 1;
	setp.eq.b32 	%p24, %r128, 1;
	not.pred 	%p25, %p24;
	@%p25 bra 	$L__BB673_113;
	mul.wide.u32 	%rd385, %r209, 8;
	add.s64 	%rd386, %rd2, %rd385;
	ld.global.u64 	%rd254, [%rd386];
	or.b64  	%rd387, %rd575, %rd254;
	and.b64  	%rd388, %rd387, -4294967296;
	setp.ne.s64 	%p26, %rd388, 0;
	@%p26 bra 	$L__BB673_111;
	cvt.u32.u64 	%r129, %rd254;
	cvt.u32.u64 	%r130, %rd575;
	rem.u32 	%r131, %r130, %r129;
	cvt.u64.u32 	%rd583, %r131;
	bra.uni 	$L__BB673_112;
$L__BB673_111:
	rem.s64 	%rd583, %rd575, %rd254;
$L__BB673_112:
	add.s64 	%rd390, %rd1, %rd385;
	ld.global.u64 	%rd391, [%rd390];
	mad.lo.s64 	%rd584, %rd391, %rd583, %rd584;
$L__BB673_113:
	shl.b64 	%rd392, %rd584, 3;
	add.s64 	%rd393, %rd3, %rd392;
	ld.global.u64 	%rd394, [%rd393];
	st.shared.u64 	[%r5], %rd394;
$L__BB673_114:
	bar.sync 	0;
	setp.lt.u32 	%p48, %r211, 66;
	@%p48 bra 	$L__BB673_118;
$L__BB673_115:
	shr.u32 	%r51, %r211, 1;
	setp.ge.u32 	%p49, %r1, %r51;
	@%p49 bra 	$L__BB673_117;
	ld.shared.u64 	%rd475, [%r5];
	shl.b32 	%r200, %r51, 3;
	add.s32 	%r201, %r5, %r200;
	ld.shared.u64 	%rd476, [%r201];
	add.s64 	%rd477, %rd476, %rd475;
	st.shared.u64 	[%r5], %rd477;
$L__BB673_117:
	bar.sync 	0;
	setp.gt.u32 	%p50, %r211, 131;
	mov.u32 	%r211, %r51;
	@%p50 bra 	$L__BB673_115;
$L__BB673_118:
	setp.gt.u32 	%p51, %r1, 31;
	@%p51 bra 	$L__BB673_121;
	ld.volatile.shared.u64 	%rd478, [%r5];
	ld.volatile.shared.u64 	%rd479, [%r5+256];
	add.s64 	%rd480, %rd479, %rd478;
	st.volatile.shared.u64 	[%r5], %rd480;
	ld.volatile.shared.u64 	%rd481, [%r5];
	ld.volatile.shared.u64 	%rd482, [%r5+128];
	add.s64 	%rd483, %rd482, %rd481;
	st.volatile.shared.u64 	[%r5], %rd483;
	ld.volatile.shared.u64 	%rd484, [%r5];
	ld.volatile.shared.u64 	%rd485, [%r5+64];
	add.s64 	%rd486, %rd485, %rd484;
	st.volatile.shared.u64 	[%r5], %rd486;
	ld.volatile.shared.u64 	%rd487, [%r5];
	ld.volatile.shared.u64 	%rd488, [%r5+32];
	add.s64 	%rd489, %rd488, %rd487;
	st.volatile.shared.u64 	[%r5], %rd489;
	ld.volatile.shared.u64 	%rd490, [%r5];
	ld.volatile.shared.u64 	%rd491, [%r5+16];
	add.s64 	%rd492, %rd491, %rd490;
	st.volatile.shared.u64 	[%r5], %rd492;
	ld.volatile.shared.u64 	%rd493, [%r5];
	ld.volatile.shared.u64 	%rd494, [%r5+8];
	add.s64 	%rd495, %rd494, %rd493;
	st.volatile.shared.u64 	[%r5], %rd495;
	setp.ne.s32 	%p52, %r1, 0;
	@%p52 bra 	$L__BB673_121;
	ld.shared.u64 	%rd496, [reducel1sdata_u64];
	cvta.to.global.u64 	%rd497, %rd260;
	mul.wide.u32 	%rd498, %r2, 8;
	add.s64 	%rd499, %rd497, %rd498;
	st.global.u64 	[%rd499], %rd496;
$L__BB673_121:
	ret;

}
	// .globl	contiguous_reducel12_u64
.visible .entry contiguous_reducel12_u64(
	.param .u64 .ptr .align 1 contiguous_reducel12_u64_param_0,
	.param .u64 .ptr .align 1 contiguous_reducel12_u64_param_1,
	.param .u64 .ptr .align 1 contiguous_reducel12_u64_param_2,
	.param .u64 .ptr .align 1 contiguous_reducel12_u64_param_3,
	.param .u64 contiguous_reducel12_u64_param_4,
	.param .u64 contiguous_reducel12_u64_param_5,
	.param .u64 contiguous_reducel12_u64_param_6
)
{
	.reg .pred 	%p<53>;
	.reg .b32 	%r<216>;
	.reg .b64 	%rd<599>;

	ld.param.u64 	%rd266, [contiguous_reducel12_u64_param_1];
	ld.param.u64 	%rd267, [contiguous_reducel12_u64_param_2];
	ld.param.u64 	%rd268, [contiguous_reducel12_u64_param_3];
	ld.param.u64 	%rd263, [contiguous_reducel12_u64_param_4];
	ld.param.u64 	%rd264, [contiguous_reducel12_u64_param_5];
	ld.param.u64 	%rd265, [contiguous_reducel12_u64_param_6];
	cvta.to.global.u64 	%rd1, %rd268;
	cvta.to.global.u64 	%rd2, %rd267;
	cvta.to.global.u64 	%rd598, %rd266;
	mov.u32 	%r1, %tid.x;
	mov.u32 	%r2, %ctaid.x;
	mov.u32 	%r215, %ntid.x;
	mul.lo.s32 	%r51, %r2, %r215;
	shl.b32 	%r52, %r51, 1;
	add.s32 	%r4, %r52, %r1;
	shl.b32 	%r53, %r1, 3;
	mov.u32 	%r54, reducel1sdata_u64;
	add.s32 	%r5, %r54, %r53;
	mov.b64 	%rd269, 0;
	st.shared.u64 	[%r5], %rd269;
	add.s32 	%r55, %r4, %r215;
	cvt.u64.u32 	%rd4, %r55;
	setp.le.u64 	%p1, %rd264, %rd4;
	@%p1 bra 	$L__BB674_54;
	cvt.u64.u32 	%rd403, %r4;
	mov.u32 	%r132, %ctaid.y;
	cvt.u64.u32 	%rd404, %r132;
	mul.lo.s64 	%rd405, %rd264, %rd404;
	add.s64 	%rd552, %rd405, %rd403;
	add.s64 	%rd550, %rd405, %rd4;
	cvt.u32.u64 	%r6, %rd263;
	add.s32 	%r209, %r6, -1;
	setp.lt.s32 	%p27, %r209, 0;
	mov.b64 	%rd556, 0;
	mov.u64 	%rd557, %rd556;
	@%p27 bra 	$L__BB674_53;
	setp.lt.u32 	%p28, %r209, 3;
	mov.b64 	%rd557, 0;
	mov.u64 	%rd556, %rd557;
	@%p28 bra 	$L__BB674_30;
	add.s32 	%r207, %r6, -2;
	and.b32  	%r133, %r6, -4;
	neg.s32 	%r206, %r133;
	mov.b64 	%rd557, 0;
$L__BB674_4:
	.pragma "nounroll";
	add.s32 	%r12, %r207, 1;
	mul.wide.u32 	%rd409, %r12, 8;
	add.s64 	%rd410, %rd2, %rd409;
	ld.global.u64 	%rd11, [%rd410];
	or.b64  	%rd411, %rd552, %rd11;
	and.b64  	%rd412, %rd411, -4294967296;
	setp.ne.s64 	%p29, %rd412, 0;
	@%p29 bra 	$L__BB674_6;
	cvt.u32.u64 	%r134, %rd11;
	cvt.u32.u64 	%r135, %rd552;
	div.u32 	%r136, %r135, %r134;
	mul.lo.s32 	%r137, %r136, %r134;
	sub.s32 	%r138, %r135, %r137;
	cvt.u64.u32 	%rd518, %r136;
	cvt.u64.u32 	%rd519, %r138;
	bra.uni 	$L__BB674_7;
$L__BB674_6:
	div.s64 	%rd518, %rd552, %rd11;
	mul.lo.s64 	%rd413, %rd518, %rd11;
	sub.s64 	%rd519, %rd552, %rd413;
$L__BB674_7:
	mul.wide.u32 	%rd414, %r12, 8;
	add.s64 	%rd415, %rd1, %rd414;
	ld.global.u64 	%rd18, [%rd415];
	mad.lo.s64 	%rd19, %rd18, %rd519, %rd556;
	or.b64  	%rd416, %rd550, %rd11;
	and.b64  	%rd417, %rd416, -4294967296;
	setp.ne.s64 	%p30, %rd417, 0;
	@%p30 bra 	$L__BB674_9;
	cvt.u32.u64 	%r139, %rd11;
	cvt.u32.u64 	%r140, %rd550;
	div.u32 	%r141, %r140, %r139;
	mul.lo.s32 	%r142, %r141, %r139;
	sub.s32 	%r143, %r140, %r142;
	cvt.u64.u32 	%rd520, %r141;
	cvt.u64.u32 	%rd521, %r143;
	bra.uni 	$L__BB674_10;
$L__BB674_9:
	div.s64 	%rd520, %rd550, %rd11;
	mul.lo.s64 	%rd418, %rd520, %rd11;
	sub.s64 	%rd521, %rd550, %rd418;
$L__BB674_10:
	mad.lo.s64 	%rd26, %rd521, %rd18, %rd557;
	mul.wide.u32 	%rd419, %r207, 8;
	add.s64 	%rd420, %rd2, %rd419;
	ld.global.u64 	%rd27, [%rd420];
	or.b64  	%rd421, %rd518, %rd27;
	and.b64  	%rd422, %rd421, -4294967296;
	setp.ne.s64 	%p31, %rd422, 0;
	@%p31 bra 	$L__BB674_12;
	cvt.u32.u64 	%r144, %rd27;
	cvt.u32.u64 	%r145, %rd518;
	div.u32 	%r146, %r145, %r144;
	mul.lo.s32 	%r147, %r146, %r144;
	sub.s32 	%r148, %r145, %r147;
	cvt.u64.u32 	%rd522, %r146;
	cvt.u64.u32 	%rd523, %r148;
	bra.uni 	$L__BB674_13;
$L__BB674_12:
	div.s64 	%rd522, %rd518, %rd27;
	mul.lo.s64 	%rd423, %rd522, %rd27;
	sub.s64 	%rd523, %rd518, %rd423;
$L__BB674_13:
	mul.wide.u32 	%rd424, %r207, 8;
	add.s64 	%rd425, %rd1, %rd424;
	ld.global.u64 	%rd34, [%rd425];
	mad.lo.s64 	%rd35, %rd34, %rd523, %rd19;
	or.b64  	%rd426, %rd520, %rd27;
	and.b64  	%rd427, %rd426, -4294967296;
	setp.ne.s64 	%p32, %rd427, 0;
	@%p32 bra 	$L__BB674_15;
	cvt.u32.u64 	%r149, %rd27;
	cvt.u32.u64 	%r150, %rd520;
	div.u32 	%r151, %r150, %r149;
	mul.lo.s32 	%r152, %r151, %r149;
	sub.s32 	%r153, %r150, %r152;
	cvt.u64.u32 	%rd524, %r151;
	cvt.u64.u32 	%rd525, %r153;
	bra.uni 	$L__BB674_16;
$L__BB674_15:
	div.s64 	%rd524, %rd520, %rd27;
	mul.lo.s64 	%rd428, %rd524, %rd27;
	sub.s64 	%rd525, %rd520, %rd428;
$L__BB674_16:
	mad.lo.s64 	%rd42, %rd525, %rd34, %rd26;
	add.s32 	%r13, %r207, -1;
	mul.wide.u32 	%rd429, %r13, 8;
	add.s64 	%rd430, %rd2, %rd429;
	ld.global.u64 	%rd43, [%rd430];
	or.b64  	%rd431, %rd522, %rd43;
	and.b64  	%rd432, %rd431, -4294967296;
	setp.ne.s64 	%p33, %rd432, 0;
	@%p33 bra 	$L__BB674_18;
	cvt.u32.u64 	%r154, %rd43;
	cvt.u32.u64 	%r155, %rd522;
	div.u32 	%r156, %r155, %r154;
	mul.lo.s32 	%r157, %r156, %r154;
	sub.s32 	%r158, %r155, %r157;
	cvt.u64.u32 	%rd526, %r156;
	cvt.u64.u32 	%rd527, %r158;
	bra.uni 	$L__BB674_19;
$L__BB674_18:
	div.s64 	%rd526, %rd522, %rd43;
	mul.lo.s64 	%rd433, %rd526, %rd43;
	sub.s64 	%rd527, %rd522, %rd433;
$L__BB674_19:
	mul.wide.u32 	%rd434, %r13, 8;
	add.s64 	%rd435, %rd1, %rd434;
	ld.global.u64 	%rd50, [%rd435];
	mad.lo.s64 	%rd51, %rd50, %rd527, %rd35;
	or.b64  	%rd436, %rd524, %rd43;
	and.b64  	%rd437, %rd436, -4294967296;
	setp.ne.s64 	%p34, %rd437, 0;
	@%p34 bra 	$L__BB674_21;
	cvt.u32.u64 	%r159, %rd43;
	cvt.u32.u64 	%r160, %rd524;
	div.u32 	%r161, %r160, %r159;
	mul.lo.s32 	%r162, %r161, %r159;
	sub.s32 	%r163, %r160, %r162;
	cvt.u64.u32 	%rd528, %r161;
	cvt.u64.u32 	%rd529, %r163;
	bra.uni 	$L__BB674_22;
$L__BB674_21:
	div.s64 	%rd528, %rd524, %rd43;
	mul.lo.s64 	%rd438, %rd528, %rd43;
	sub.s64 	%rd529, %rd524, %rd438;
$L__BB674_22:
	mad.lo.s64 	%rd58, %rd529, %rd50, %rd42;
	add.s32 	%r164, %r207, -2;
	mul.wide.u32 	%rd439, %r164, 8;
	add.s64 	%rd440, %rd2, %rd439;
	ld.global.u64 	%rd59, [%rd440];
	or.b64  	%rd441, %rd526, %rd59;
	and.b64  	%rd442, %rd441, -4294967296;
	setp.ne.s64 	%p35, %rd442, 0;
	@%p35 bra 	$L__BB674_24;
	cvt.u32.u64 	%r165, %rd59;
	cvt.u32.u64 	%r166, %rd526;
	div.u32 	%r167, %r166, %r165;
	mul.lo.s32 	%r168, %r167, %r165;
	sub.s32 	%r169, %r166, %r168;
	cvt.u64.u32 	%rd552, %r167;
	cvt.u64.u32 	%rd531, %r169;
	bra.uni 	$L__BB674_25;
$L__BB674_24:
	div.s64 	%rd552, %rd526, %rd59;
	mul.lo.s64 	%rd443, %rd552, %rd59;
	sub.s64 	%rd531, %rd526, %rd443;
$L__BB674_25:
	mul.wide.u32 	%rd444, %r164, 8;
	add.s64 	%rd445, %rd1, %rd444;
	ld.global.u64 	%rd66, [%rd445];
	mad.lo.s64 	%rd556, %rd66, %rd531, %rd51;
	or.b64  	%rd446, %rd528, %rd59;
	and.b64  	%rd447, %rd446, -4294967296;
	setp.ne.s64 	%p36, %rd447, 0;
	@%p36 bra 	$L__BB674_27;
	cvt.u32.u64 	%r171, %rd59;
	cvt.u32.u64 	%r172, %rd528;
	div.u32 	%r173, %r172, %r171;
	mul.lo.s32 	%r174, %r173, %r171;
	sub.s32 	%r175, %r172, %r174;
	cvt.u64.u32 	%rd550, %r173;
	cvt.u64.u32 	%rd533, %r175;
	bra.uni 	$L__BB674_28;
$L__BB674_27:
	div.s64 	%rd550, %rd528, %rd59;
	mul.lo.s64 	%rd448, %rd550, %rd59;
	sub.s64 	%rd533, %rd528, %rd448;
$L__BB674_28:
	mad.lo.s64 	%rd557, %rd533, %rd66, %rd58;
	add.s32 	%r207, %r207, -4;
	add.s32 	%r206, %r206, 4;
	setp.ne.s32 	%p37, %r206, 0;
	@%p37 bra 	$L__BB674_4;
	add.s32 	%r209, %r207, 1;
$L__BB674_30:
	and.b32  	%r18, %r6, 3;
	setp.eq.s32 	%p38, %r18, 0;
	@%p38 bra 	$L__BB674_53;
	setp.eq.s32 	%p39, %r18, 1;
	@%p39 bra 	$L__BB674_45;
	mul.wide.u32 	%rd450, %r209, 8;
	add.s64 	%rd451, %rd2, %rd450;
	ld.global.u64 	%rd81, [%rd451];
	or.b64  	%rd452, %rd552, %rd81;
	and.b64  	%rd453, %rd452, -4294967296;
	setp.ne.s64 	%p40, %rd453, 0;
	@%p40 bra 	$L__BB674_34;
	cvt.u32.u64 	%r176, %rd81;
	cvt.u32.u64 	%r177, %rd552;
	div.u32 	%r178, %r177, %r176;
	mul.lo.s32 	%r179, %r178, %r176;
	sub.s32 	%r180, %r177, %r179;
	cvt.u64.u32 	%rd540, %r178;
	cvt.u64.u32 	%rd541, %r180;
	bra.uni 	$L__BB674_35;
$L__BB674_34:
	div.s64 	%rd540, %rd552, %rd81;
	mul.lo.s64 	%rd454, %rd540, %rd81;
	sub.s64 	%rd541, %rd552, %rd454;
$L__BB674_35:
	add.s64 	%rd456, %rd1, %rd450;
	ld.global.u64 	%rd88, [%rd456];
	mad.lo.s64 	%rd89, %rd88, %rd541, %rd556;
	or.b64  	%rd457, %rd550, %rd81;
	and.b64  	%rd458, %rd457, -4294967296;
	setp.ne.s64 	%p41, %rd458, 0;
	@%p41 bra 	$L__BB674_37;
	cvt.u32.u64 	%r181, %rd81;
	cvt.u32.u64 	%r182, %rd550;
	div.u32 	%r183, %r182, %r181;
	mul.lo.s32 	%r184, %r183, %r181;
	sub.s32 	%r185, %r182, %r184;
	cvt.u64.u32 	%rd542, %r183;
	cvt.u64.u32 	%rd543, %r185;
	bra.uni 	$L__BB674_38;
$L__BB674_37:
	div.s64 	%rd542, %rd550, %rd81;
	mul.lo.s64 	%rd459, %rd542, %rd81;
	sub.s64 	%rd543, %rd550, %rd459;
$L__BB674_38:
	mad.lo.s64 	%rd96, %rd543, %rd88, %rd557;
	add.s32 	%r19, %r209, -1;
	mul.wide.u32 	%rd460, %r19, 8;
	add.s64 	%rd461, %rd2, %rd460;
	ld.global.u64 	%rd97, [%rd461];
	or.b64  	%rd462, %rd540, %rd97;
	and.b64  	%rd463, %rd462, -4294967296;
	setp.ne.s64 	%p42, %rd463, 0;
	@%p42 bra 	$L__BB674_40;
	cvt.u32.u64 	%r186, %rd97;
	cvt.u32.u64 	%r187, %rd540;
	div.u32 	%r188, %r187, %r186;
	mul.lo.s32 	%r189, %r188, %r186;
	sub.s32 	%r190, %r187, %r189;
	cvt.u64.u32 	%rd552, %r188;
	cvt.u64.u32 	%rd545, %r190;
	bra.uni 	$L__BB674_41;
$L__BB674_40:
	div.s64 	%rd552, %rd540, %rd97;
	mul.lo.s64 	%rd464, %rd552, %rd97;
	sub.s64 	%rd545, %rd540, %rd464;
$L__BB674_41:
	add.s64 	%rd466, %rd1, %rd460;
	ld.global.u64 	%rd104, [%rd466];
	mad.lo.s64 	%rd556, %rd104, %rd545, %rd89;
	or.b64  	%rd467, %rd542, %rd97;
	and.b64  	%rd468, %rd467, -4294967296;
	setp.ne.s64 	%p43, %rd468, 0;
	@%p43 bra 	$L__BB674_43;
	cvt.u32.u64 	%r191, %rd97;
	cvt.u32.u64 	%r192, %rd542;
	div.u32 	%r193, %r192, %r191;
	mul.lo.s32 	%r194, %r193, %r191;
	sub.s32 	%r195, %r192, %r194;
	cvt.u64.u32 	%rd550, %r193;
	cvt.u64.u32 	%rd547, %r195;
	bra.uni 	$L__BB674_44;
$L__BB674_43:
	div.s64 	%rd550, %rd542, %rd97;
	mul.lo.s64 	%rd469, %rd550, %rd97;
	sub.s64 	%rd547, %rd542, %rd469;
$L__BB674_44:
	mad.lo.s64 	%rd557, %rd547, %rd104, %rd96;
	add.s32 	%r209, %r209, -2;
$L__BB674_45:
	and.b32  	%r196, %r6, 1;
	setp.eq.b32 	%p44, %r196, 1;
	not.pred 	%p45, %p44;
	@%p45 bra 	$L__BB674_53;
	mul.wide.u32 	%rd470, %r209, 8;
	add.s64 	%rd471, %rd2, %rd470;
	ld.global.u64 	%rd119, [%rd471];
	or.b64  	%rd472, %rd552, %rd119;
	and.b64  	%rd473, %rd472, -4294967296;
	setp.ne.s64 	%p46, %rd473, 0;
	@%p46 bra 	$L__BB674_48;
	cvt.u32.u64 	%r197, %rd119;
	cvt.u32.u64 	%r198, %rd552;
	rem.u32 	%r199, %r198, %r197;
	cvt.u64.u32 	%rd554, %r199;
	bra.uni 	$L__BB674_49;
$L__BB674_48:
	rem.s64 	%rd554, %rd552, %rd119;
$L__BB674_49:
	add.s64 	%rd475, %rd1, %rd470;
	ld.global.u64 	%rd123, [%rd475];
	mad.lo.s64 	%rd556, %rd123, %rd554, %rd556;
	or.b64  	%rd476, %rd550, %rd119;
	and.b64  	%rd477, %rd476, -4294967296;
	setp.ne.s64 	%p47, %rd477, 0;
	@%p47 bra 	$L__BB674_51;
	cvt.u32.u64 	%r200, %rd119;
	cvt.u32.u64 	%r201, %rd550;
	rem.u32 	%r202, %r201, %r200;
	cvt.u64.u32 	%rd555, %r202;
	bra.uni 	$L__BB674_52;
$L__BB674_51:
	rem.s64 	%rd555, %rd550, %rd119;
$L__BB674_52:
	mad.lo.s64 	%rd557, %rd555, %rd123, %rd557;
$L__BB674_53:
	shl.b64 	%rd478, %rd556, 3;
	add.s64 	%rd479, %rd598, %rd478;
	ld.global.u64 	%rd480, [%rd479];
	shl.b64 	%rd481, %rd557, 3;
	add.s64 	%rd482, %rd598, %rd481;
	ld.global.u64 	%rd483, [%rd482];
	add.s64 	%rd484, %rd483, %rd480;
	st.shared.u64 	[%r5], %rd484;
	bra.uni 	$L__BB674_114;
$L__BB674_54:
	cvt.u64.u32 	%rd131, %r4;
	setp.le.u64 	%p2, %rd264, %rd131;
	@%p2 bra 	$L__BB674_114;
	mov.u32 	%r56, %ctaid.y;
	cvt.u64.u32 	%rd270, %r56;
	mad.lo.s64 	%rd589, %rd264, %rd270, %rd131;
	cvt.u32.u64 	%r22, %rd263;
	add.s32 	%r213, %r22, -1;
	setp.lt.s32 	%p3, %r213, 0;
	@%p3 bra 	$L__BB674_113;
	and.b32  	%r24, %r22, 7;
	setp.lt.u32 	%p4, %r213, 7;
	@%p4 bra 	$L__BB674_84;
	add.s32 	%r211, %r22, -4;
	and.b32  	%r57, %r22, -8;
	neg.s32 	%r210, %r57;
$L__BB674_58:
	.pragma "nounroll";
	add.s32 	%r29, %r211, 3;
	mul.wide.u32 	%rd272, %r29, 8;
	add.s64 	%rd273, %rd2, %rd272;
	ld.global.u64 	%rd135, [%rd273];
	or.b64  	%rd274, %rd589, %rd135;
	and.b64  	%rd275, %rd274, -4294967296;
	setp.ne.s64 	%p5, %rd275, 0;
	@%p5 bra 	$L__BB674_60;
	cvt.u32.u64 	%r58, %rd135;
	cvt.u32.u64 	%r59, %rd589;
	div.u32 	%r60, %r59, %r58;
	mul.lo.s32 	%r61, %r60, %r58;
	sub.s32 	%r62, %r59, %r61;
	cvt.u64.u32 	%rd560, %r60;
	cvt.u64.u32 	%rd561, %r62;
	bra.uni 	$L__BB674_61;
$L__BB674_60:
	div.s64 	%rd560, %rd589, %rd135;
	mul.lo.s64 	%rd276, %rd560, %rd135;
	sub.s64 	%rd561, %rd589, %rd276;
$L__BB674_61:
	add.s64 	%rd278, %rd1, %rd272;
	ld.global.u64 	%rd279, [%rd278];
	mul.lo.s64 	%rd142, %rd279, %rd561;
	add.s32 	%r30, %r211, 2;
	mul.wide.u32 	%rd280, %r30, 8;
	add.s64 	%rd281, %rd2, %rd280;
	ld.global.u64 	%rd143, [%rd281];
	or.b64  	%rd282, %rd560, %rd143;
	and.b64  	%rd283, %rd282, -4294967296;
	setp.ne.s64 	%p6, %rd283, 0;
	@%p6 bra 	$L__BB674_63;
	cvt.u32.u64 	%r63, %rd143;
	cvt.u32.u64 	%r64, %rd560;
	div.u32 	%r65, %r64, %r63;
	mul.lo.s32 	%r66, %r65, %r63;
	sub.s32 	%r67, %r64, %r66;
	cvt.u64.u32 	%rd562, %r65;
	cvt.u64.u32 	%rd563, %r67;
	bra.uni 	$L__BB674_64;
$L__BB674_63:
	div.s64 	%rd562, %rd560, %rd143;
	mul.lo.s64 	%rd284, %rd562, %rd143;
	sub.s64 	%rd563, %rd560, %rd284;
$L__BB674_64:
	add.s64 	%rd286, %rd1, %rd280;
	ld.global.u64 	%rd287, [%rd286];
	mad.lo.s64 	%rd150, %rd287, %rd563, %rd142;
	add.s32 	%r31, %r211, 1;
	mul.wide.u32 	%rd288, %r31, 8;
	add.s64 	%rd289, %rd2, %rd288;
	ld.global.u64 	%rd151, [%rd289];
	or.b64  	%rd290, %rd562, %rd151;
	and.b64  	%rd291, %rd290, -4294967296;
	setp.ne.s64 	%p7, %rd291, 0;
	@%p7 bra 	$L__BB674_66;
	cvt.u32.u64 	%r68, %rd151;
	cvt.u32.u64 	%r69, %rd562;
	div.u32 	%r70, %r69, %r68;
	mul.lo.s32 	%r71, %r70, %r68;
	sub.s32 	%r72, %r69, %r71;
	cvt.u64.u32 	%rd564, %r70;
	cvt.u64.u32 	%rd565, %r72;
	bra.uni 	$L__BB674_67;
$L__BB674_66:
	div.s64 	%rd564, %rd562, %rd151;
	mul.lo.s64 	%rd292, %rd564, %rd151;
	sub.s64 	%rd565, %rd562, %rd292;
$L__BB674_67:
	add.s64 	%rd294, %rd1, %rd288;
	ld.global.u64 	%rd295, [%rd294];
	mad.lo.s64 	%rd158, %rd295, %rd565, %rd150;
	add.s32 	%r32, %r211, -4;
	mul.wide.u32 	%rd296, %r211, 8;
	add.s64 	%rd297, %rd2, %rd296;
	ld.global.u64 	%rd159, [%rd297];
	or.b64  	%rd298, %rd564, %rd159;
	and.b64  	%rd299, %rd298, -4294967296;
	setp.ne.s64 	%p8, %rd299, 0;
	@%p8 bra 	$L__BB674_69;
	cvt.u32.u64 	%r73, %rd159;
	cvt.u32.u64 	%r74, %rd564;
	div.u32 	%r75, %r74, %r73;
	mul.lo.s32 	%r76, %r75, %r73;
	sub.s32 	%r77, %r74, %r76;
	cvt.u64.u32 	%rd566, %r75;
	cvt.u64.u32 	%rd567, %r77;
	bra.uni 	$L__BB674_70;
$L__BB674_69:
	div.s64 	%rd566, %rd564, %rd159;
	mul.lo.s64 	%rd300, %rd566, %rd159;
	sub.s64 	%rd567, %rd564, %rd300;
$L__BB674_70:
	add.s64 	%rd302, %rd1, %rd296;
	ld.global.u64 	%rd303, [%rd302];
	mad.lo.s64 	%rd166, %rd303, %rd567, %rd158;
	add.s32 	%r33, %r211, -1;
	mul.wide.u32 	%rd304, %r33, 8;
	add.s64 	%rd305, %rd2, %rd304;
	ld.global.u64 	%rd167, [%rd305];
	or.b64  	%rd306, %rd566, %rd167;
	and.b64  	%rd307, %rd306, -4294967296;
	setp.ne.s64 	%p9, %rd307, 0;
	@%p9 bra 	$L__BB674_72;
	cvt.u32.u64 	%r78, %rd167;
	cvt.u32.u64 	%r79, %rd566;
	div.u32 	%r80, %r79, %r78;
	mul.lo.s32 	%r81, %r80, %r78;
	sub.s32 	%r82, %r79, %r81;
	cvt.u64.u32 	%rd568, %r80;
	cvt.u64.u32 	%rd569, %r82;
	bra.uni 	$L__BB674_73;
$L__BB674_72:
	div.s64 	%rd568, %rd566, %rd167;
	mul.lo.s64 	%rd308, %rd568, %rd167;
	sub.s64 	%rd569, %rd566, %rd308;
$L__BB674_73:
	add.s64 	%rd310, %rd1, %rd304;
	ld.global.u64 	%rd311, [%rd310];
	mad.lo.s64 	%rd174, %rd311, %rd569, %rd166;
	add.s32 	%r34, %r211, -2;
	mul.wide.u32 	%rd312, %r34, 8;
	add.s64 	%rd313, %rd2, %rd312;
	ld.global.u64 	%rd175, [%rd313];
	or.b64  	%rd314, %rd568, %rd175;
	and.b64  	%rd315, %rd314, -4294967296;
	setp.ne.s64 	%p10, %rd315, 0;
	@%p10 bra 	$L__BB674_75;
	cvt.u32.u64 	%r83, %rd175;
	cvt.u32.u64 	%r84, %rd568;
	div.u32 	%r85, %r84, %r83;
	mul.lo.s32 	%r86, %r85, %r83;
	sub.s32 	%r87, %r84, %r86;
	cvt.u64.u32 	%rd570, %r85;
	cvt.u64.u32 	%rd571, %r87;
	bra.uni 	$L__BB674_76;
$L__BB674_75:
	div.s64 	%rd570, %rd568, %rd175;
	mul.lo.s64 	%rd316, %rd570, %rd175;
	sub.s64 	%rd571, %rd568, %rd316;
$L__BB674_76:
	add.s64 	%rd318, %rd1, %rd312;
	ld.global.u64 	%rd319, [%rd318];
	mad.lo.s64 	%rd182, %rd319, %rd571, %rd174;
	add.s32 	%r35, %r211, -3;
	mul.wide.u32 	%rd320, %r35, 8;
	add.s64 	%rd321, %rd2, %rd320;
	ld.global.u64 	%rd183, [%rd321];
	or.b64  	%rd322, %rd570, %rd183;
	and.b64  	%rd323, %rd322, -4294967296;
	setp.ne.s64 	%p11, %rd323, 0;
	@%p11 bra 	$L__BB674_78;
	cvt.u32.u64 	%r88, %rd183;
	cvt.u32.u64 	%r89, %rd570;
	div.u32 	%r90, %r89, %r88;
	mul.lo.s32 	%r91, %r90, %r88;
	sub.s32 	%r92, %r89, %r91;
	cvt.u64.u32 	%rd572, %r90;
	cvt.u64.u32 	%rd573, %r92;
	bra.uni 	$L__BB674_79;
$L__BB674_78:
	div.s64 	%rd572, %rd570, %rd183;
	mul.lo.s64 	%rd324, %rd572, %rd183;
	sub.s64 	%rd573, %rd570, %rd324;
$L__BB674_79:
	add.s64 	%rd326, %rd1, %rd320;
	ld.global.u64 	%rd327, [%rd326];
	mad.lo.s64 	%rd190, %rd327, %rd573, %rd182;
	mul.wide.u32 	%rd328, %r32, 8;
	add.s64 	%rd329, %rd2, %rd328;
	ld.global.u64 	%rd191, [%rd329];
	or.b64  	%rd330, %rd572, %rd191;
	and.b64  	%rd331, %rd330, -4294967296;
	setp.ne.s64 	%p12, %rd331, 0;
	@%p12 bra 	$L__BB674_81;
	cvt.u32.u64 	%r93, %rd191;
	cvt.u32.u64 	%r94, %rd572;
	div.u32 	%r95, %r94, %r93;
	mul.lo.s32 	%r96, %r95, %r93;
	sub.s32 	%r97, %r94, %r96;
	cvt.u64.u32 	%rd589, %r95;
	cvt.u64.u32 	%rd575, %r97;
	bra.uni 	$L__BB674_82;
$L__BB674_81:
	div.s64 	%rd589, %rd572, %rd191;
	mul.lo.s64 	%rd332, %rd589, %rd191;
	sub.s64 	%rd575, %rd572, %rd332;
$L__BB674_82:
	add.s64 	%rd334, %rd1, %rd328;
	ld.global.u64 	%rd335, [%rd334];
	mad.lo.s64 	%rd336, %rd335, %rd575, %rd190;
	shl.b64 	%rd337, %rd336, 3;
	add.s64 	%rd598, %rd598, %rd337;
	add.s32 	%r211, %r211, -8;
	add.s32 	%r210, %r210, 8;
	setp.ne.s32 	%p13, %r210, 0;
	@%p13 bra 	$L__BB674_58;
	add.s32 	%r213, %r211, 3;
$L__BB674_84:
	setp.eq.s32 	%p14, %r24, 0;
	@%p14 bra 	$L__BB674_113;
	and.b32  	%r40, %r22, 3;
	setp.lt.u32 	%p15, %r24, 4;
	@%p15 bra 	$L__BB674_99;
	mul.wide.u32 	%rd339, %r213, 8;
	add.s64 	%rd340, %rd2, %rd339;
	ld.global.u64 	%rd202, [%rd340];
	or.b64  	%rd341, %rd589, %rd202;
	and.b64  	%rd342, %rd341, -4294967296;
	setp.ne.s64 	%p16, %rd342, 0;
	@%p16 bra 	$L__BB674_88;
	cvt.u32.u64 	%r98, %rd202;
	cvt.u32.u64 	%r99, %rd589;
	div.u32 	%r100, %r99, %r98;
	mul.lo.s32 	%r101, %r100, %r98;
	sub.s32 	%r102, %r99, %r101;
	cvt.u64.u32 	%rd579, %r100;
	cvt.u64.u32 	%rd580, %r102;
	bra.uni 	$L__BB674_89;
$L__BB674_88:
	div.s64 	%rd579, %rd589, %rd202;
	mul.lo.s64 	%rd343, %rd579, %rd202;
	sub.s64 	%rd580, %rd589, %rd343;
$L__BB674_89:
	add.s64 	%rd345, %rd1, %rd339;
	ld.global.u64 	%rd346, [%rd345];
	mul.lo.s64 	%rd209, %rd346, %rd580;
	add.s32 	%r41, %r213, -1;
	mul.wide.u32 	%rd347, %r41, 8;
	add.s64 	%rd348, %rd2, %rd347;
	ld.global.u64 	%rd210, [%rd348];
	or.b64  	%rd349, %rd579, %rd210;
	and.b64  	%rd350, %rd349, -4294967296;
	setp.ne.s64 	%p17, %rd350, 0;
	@%p17 bra 	$L__BB674_91;
	cvt.u32.u64 	%r103, %rd210;
	cvt.u32.u64 	%r104, %rd579;
	div.u32 	%r105, %r104, %r103;
	mul.lo.s32 	%r106, %r105, %r103;
	sub.s32 	%r107, %r104, %r106;
	cvt.u64.u32 	%rd581, %r105;
	cvt.u64.u32 	%rd582, %r107;
	bra.uni 	$L__BB674_92;
$L__BB674_91:
	div.s64 	%rd581, %rd579, %rd210;
	mul.lo.s64 	%rd351, %rd581, %rd210;
	sub.s64 	%rd582, %rd579, %rd351;
$L__BB674_92:
	add.s64 	%rd353, %rd1, %rd347;
	ld.global.u64 	%rd354, [%rd353];
	mad.lo.s64 	%rd217, %rd354, %rd582, %rd209;
	add.s32 	%r42, %r213, -2;
	mul.wide.u32 	%rd355, %r42, 8;
	add.s64 	%rd356, %rd2, %rd355;
	ld.global.u64 	%rd218, [%rd356];
	or.b64  	%rd357, %rd581, %rd218;
	and.b64  	%rd358, %rd357, -4294967296;
	setp.ne.s64 	%p18, %rd358, 0;
	@%p18 bra 	$L__BB674_94;
	cvt.u32.u64 	%r108, %rd218;
	cvt.u32.u64 	%r109, %rd581;
	div.u32 	%r110, %r109, %r108;
	mul.lo.s32 	%r111, %r110, %r108;
	sub.s32 	%r112, %r109, %r111;
	cvt.u64.u32 	%rd583, %r110;
	cvt.u64.u32 	%rd584, %r112;
	bra.uni 	$L__BB674_95;
$L__BB674_94:
	div.s64 	%rd583, %rd581, %rd218;
	mul.lo.s64 	%rd359, %rd583, %rd218;
	sub.s64 	%rd584, %rd581, %rd359;
$L__BB674_95:
	add.s64 	%rd361, %rd1, %rd355;
	ld.global.u64 	%rd362, [%rd361];
	mad.lo.s64 	%rd225, %rd362, %rd584, %rd217;
	add.s32 	%r43, %r213, -3;
	mul.wide.u32 	%rd363, %r43, 8;
	add.s64 	%rd364, %rd2, %rd363;
	ld.global.u64 	%rd226, [%rd364];
	or.b64  	%rd365, %rd583, %rd226;
	and.b64  	%rd366, %rd365, -4294967296;
	setp.ne.s64 	%p19, %rd366, 0;
	@%p19 bra 	$L__BB674_97;
	cvt.u32.u64 	%r113, %rd226;
	cvt.u32.u64 	%r114, %rd583;
	div.u32 	%r115, %r114, %r113;
	mul.lo.s32 	%r116, %r115, %r113;
	sub.s32 	%r117, %r114, %r116;
	cvt.u64.u32 	%rd589, %r115;
	cvt.u64.u32 	%rd586, %r117;
	bra.uni 	$L__BB674_98;
$L__BB674_97:
	div.s64 	%rd589, %rd583, %rd226;
	mul.lo.s64 	%rd367, %rd589, %rd226;
	sub.s64 	%rd586, %rd583, %rd367;
$L__BB674_98:
	add.s64 	%rd369, %rd1, %rd363;
	ld.global.u64 	%rd370, [%rd369];
	mad.lo.s64 	%rd371, %rd370, %rd586, %rd225;
	shl.b64 	%rd372, %rd371, 3;
	add.s64 	%rd598, %rd598, %rd372;
	add.s32 	%r213, %r213, -4;
$L__BB674_99:
	setp.eq.s32 	%p20, %r40, 0;
	@%p20 bra 	$L__BB674_113;
	setp.eq.s32 	%p21, %r40, 1;
	@%p21 bra 	$L__BB674_108;
	mul.wide.u32 	%rd374, %r213, 8;
	add.s64 	%rd375, %rd2, %rd374;
	ld.global.u64 	%rd237, [%rd375];
	or.b64  	%rd376, %rd589, %rd237;
	and.b64  	%rd377, %rd376, -4294967296;
	setp.ne.s64 	%p22, %rd377, 0;
	@%p22 bra 	$L__BB674_103;
	cvt.u32.u64 	%r118, %rd237;
	cvt.u32.u64 	%r119, %rd589;
	div.u32 	%r120, %r119, %r118;
	mul.lo.s32 	%r121, %r120, %r118;
	sub.s32 	%r122, %r119, %r121;
	cvt.u64.u32 	%rd590, %r120;
	cvt.u64.u32 	%rd591, %r122;
	bra.uni 	$L__BB674_104;
$L__BB674_103:
	div.s64 	%rd590, %rd589, %rd237;
	mul.lo.s64 	%rd378, %rd590, %rd237;
	sub.s64 	%rd591, %rd589, %rd378;
$L__BB674_104:
	add.s64 	%rd380, %rd1, %rd374;
	ld.global.u64 	%rd381, [%rd380];
	mul.lo.s64 	%rd244, %rd381, %rd591;
	add.s32 	%r46, %r213, -1;
	mul.wide.u32 	%rd382, %r46, 8;
	add.s64 	%rd383, %rd2, %rd382;
	ld.global.u64 	%rd245, [%rd383];
	or.b64  	%rd384, %rd590, %rd245;
	and.b64  	%rd385, %rd384, -4294967296;
	setp.ne.s64 	%p23, %rd385, 0;
	@%p23 bra 	$L__BB674_106;
	cvt.u32.u64 	%r123, %rd245;
	cvt.u32.u64 	%r124, %rd590;
	div.u32 	%r125, %r124, %r123;
	mul.lo.s32 	%r126, %r125, %r123;
	sub.s32 	%r127, %r124, %r126;
	cvt.u64.u32 	%rd589, %r125;
	cvt.u64.u32 	%rd593, %r127;
	bra.uni 	$L__BB674_107;
$L__BB674_106:
	div.s64 	%rd589, %rd590, %rd245;
	mul.lo.s64 	%rd386, %rd589, %rd245;
	sub.s64 	%rd593, %rd590, %rd386;
$L__BB674_107:
	add.s64 	%rd388, %rd1, %rd382;
	ld.global.u64 	%rd389, [%rd388];
	mad.lo.s64 	%rd390, %rd389, %rd593, %rd244;
	shl.b64 	%rd391, %rd390, 3;
	add.s64 	%rd598, %rd598, %rd391;
	add.s32 	%r213, %r213, -2;
$L__BB674_108:
	and.b32  	%r128, %r22, 1;
	setp.eq.b32 	%p24, %r128, 1;
	not.pred 	%p25, %p24;
	@%p25 bra 	$L__BB674_113;
	mul.wide.u32 	%rd392, %r213, 8;
	add.s64 	%rd393, %rd2, %rd392;
	ld.global.u64 	%rd256, [%rd393];
	or.b64  	%rd394, %rd589, %rd256;
	and.b64  	%rd395, %rd394, -4294967296;
	setp.ne.s64 	%p26, %rd395, 0;
	@%p26 bra 	$L__BB674_111;
	cvt.u32.u64 	%r129, %rd256;
	cvt.u32.u64 	%r130, %rd589;
	rem.u32 	%r131, %r130, %r129;
	cvt.u64.u32 	%rd597, %r131;
	bra.uni 	$L__BB674_112;
$L__BB674_111:
	rem.s64 	%rd597, %rd589, %rd256;
$L__BB674_112:
	add.s64 	%rd397, %rd1, %rd392;
	ld.global.u64 	%rd398, [%rd397];
	mul.lo.s64 	%rd399, %rd398, %rd597;
	shl.b64 	%rd400, %rd399, 3;
	add.s64 	%rd598, %rd598, %rd400;
$L__BB674_113:
	ld.global.u64 	%rd401, [%rd598];
	st.shared.u64 	[%r5], %rd401;
$L__BB674_114:
	bar.sync 	0;
	setp.lt.u32 	%p48, %r215, 66;
	@%p48 bra 	$L__BB674_118;
$L__BB674_115:
	shr.u32 	%r50, %r215, 1;
	setp.ge.u32 	%p49, %r1, %r50;
	@%p49 bra 	$L__BB674_117;
	ld.shared.u64 	%rd485, [%r5];
	shl.b32 	%r203, %r50, 3;
	add.s32 	%r204, %r5, %r203;
	ld.shared.u64 	%rd486, [%r204];
	add.s64 	%rd487, %rd486, %rd485;
	st.shared.u64 	[%r5], %rd487;
$L__BB674_117:
	bar.sync 	0;
	setp.gt.u32 	%p50, %r215, 131;
	mov.u32 	%r215, %r50;
	@%p50 bra 	$L__BB674_115;
$L__BB674_118:
	setp.gt.u32 	%p51, %r1, 31;
	@%p51 bra 	$L__BB674_121;
	ld.volatile.shared.u64 	%rd488, [%r5];
	ld.volatile.shared.u64 	%rd489, [%r5+256];
	add.s64 	%rd490, %rd489, %rd488;
	st.volatile.shared.u64 	[%r5], %rd490;
	ld.volatile.shared.u64 	%rd491, [%r5];
	ld.volatile.shared.u64 	%rd492, [%r5+128];
	add.s64 	%rd493, %rd492, %rd491;
	st.volatile.shared.u64 	[%r5], %rd493;
	ld.volatile.shared.u64 	%rd494, [%r5];
	ld.volatile.shared.u64 	%rd495, [%r5+64];
	add.s64 	%rd496, %rd495, %rd494;
	st.volatile.shared.u64 	[%r5], %rd496;
	ld.volatile.shared.u64 	%rd497, [%r5];
	ld.volatile.shared.u64 	%rd498, [%r5+32];
	add.s64 	%rd499, %rd498, %rd497;
	st.volatile.shared.u64 	[%r5], %rd499;
	ld.volatile.shared.u64 	%rd500, [%r5];
	ld.volatile.shared.u64 	%rd501, [%r5+16];
	add.s64 	%rd502, %rd501, %rd500;
	st.volatile.shared.u64 	[%r5], %rd502;
	ld.volatile.shared.u64 	%rd503, [%r5];
	ld.volatile.shared.u64 	%rd504, [%r5+8];
	add.s64 	%rd505, %rd504, %rd503;
	st.volatile.shared.u64 	[%r5], %rd505;
	setp.ne.s32 	%p52, %r1, 0;
	@%p52 bra 	$L__BB674_121;
	ld.param.u64 	%rd513, [contiguous_reducel12_u64_param_0];
	ld.shared.u64 	%rd506, [reducel1sdata_u64];
	cvt.u64.u32 	%rd507, %r2;
	mov.u32 	%r205, %ctaid.y;
	cvt.u64.u32 	%rd508, %r205;
	mad.lo.s64 	%rd509, %rd265, %rd508, %rd507;
	cvta.to.global.u64 	%rd510, %rd513;
	shl.b64 	%rd511, %rd509, 3;
	add.s64 	%rd512, %rd510, %rd511;
	st.global.u64 	[%rd512], %rd506;
$L__BB674_121:
	ret;

}
	// .globl	contiguous_reducel122_u64
.visible .entry contiguous_reducel122_u64(
	.param .u64 .ptr .align 1 contiguous_reducel122_u64_param_0,
	.param .u64 .ptr .align 1 contiguous_reducel122_u64_param_1,
	.param .u64 contiguous_reducel122_u64_param_2,
	.param .u64 contiguous_reducel122_u64_param_3
)
{
	.reg .pred 	%p<8>;
	.reg .b32 	%r<19>;
	.reg .b64 	%rd<54>;

	ld.param.u64 	%rd4, [contiguous_reducel122_u64_param_0];
	ld.param.u64 	%rd7, [contiguous_reducel122_u64_param_1];
	ld.param.u64 	%rd5, [contiguous_reducel122_u64_param_2];
	ld.param.u64 	%rd6, [contiguous_reducel122_u64_param_3];
	cvta.to.global.u64 	%rd1, %rd7;
	mov.u32 	%r1, %tid.x;
	mov.u32 	%r2, %ctaid.x;
	mov.u32 	%r18, %ntid.x;
	mul.lo.s32 	%r8, %r2, %r18;
	shl.b32 	%r9, %r8, 1;
	add.s32 	%r4, %r9, %r1;
	shl.b32 	%r10, %r1, 3;
	mov.u32 	%r11, reducel1sdata_u64;
	add.s32 	%r5, %r11, %r10;
	mov.b64 	%rd8, 0;
	st.shared.u64 	[%r5], %rd8;
	add.s32 	%r12, %r4, %r18;
	cvt.u64.u32 	%rd2, %r12;
	setp.le.u64 	%p1, %rd5, %rd2;
	@%p1 bra 	$L__BB675_2;
	cvt.u64.u32 	%rd14, %r4;
	mov.u32 	%r14, %ctaid.y;
	cvt.u64.u32 	%rd15, %r14;
	mul.lo.s64 	%rd16, %rd5, %rd15;
	add.s64 	%rd17, %rd16, %rd14;
	shl.b64 	%rd18, %rd17, 3;
	add.s64 	%rd19, %rd1, %rd18;
	ld.global.u64 	%rd20, [%rd19];
	add.s64 	%rd21, %rd16, %rd2;
	shl.b64 	%rd22, %rd21, 3;
	add.s64 	%rd23, %rd1, %rd22;
	ld.global.u64 	%rd24, [%rd23];
	add.s64 	%rd25, %rd24, %rd20;
	st.shared.u64 	[%r5], %rd25;
	bra.uni 	$L__BB675_4;
$L__BB675_2:
	cvt.u64.u32 	%rd3, %r4;
	setp.le.u64 	%p2, %rd5, %rd3;
	@%p2 bra 	$L__BB675_4;
	mov.u32 	%r13, %ctaid.y;
	cvt.u64.u32 	%rd9, %r13;
	mad.lo.s64 	%rd10, %rd5, %rd9, %rd3;
	shl.b64 	%rd11, %rd10, 3;
	add.s64 	%rd12, %rd1, %rd11;
	ld.global.u64 	%rd13, [%rd12];
	st.shared.u64 	[%r5], %rd13;
$L__BB675_4:
	bar.sync 	0;
	setp.lt.u32 	%p3, %r18, 66;
	@%p3 bra 	$L__BB675_8;
$L__BB675_5:
	shr.u32 	%r7, %r18, 1;
	setp.ge.u32 	%p4, %r1, %r7;
	@%p4 bra 	$L__BB675_7;
	ld.shared.u64 	%rd26, [%r5];
	shl.b32 	%r15, %r7, 3;
	add.s32 	%r16, %r5, %r15;
	ld.shared.u64 	%rd27, [%r16];
	add.s64 	%rd28, %rd27, %rd26;
	st.shared.u64 	[%r5], %rd28;
$L__BB675_7:
	bar.sync 	0;
	setp.gt.u32 	%p5, %r18, 131;
	mov.u32 	%r18, %r7;
	@%p5 bra 	$L__BB675_5;
$L__BB675_8:
	setp.gt.u32 	%p6, %r1, 31;
	@%p6 bra 	$L__BB675_11;
	ld.volatile.shared.u64 	%rd29, [%r5];
	ld.volatile.shared.u64 	%rd30, [%r5+256];
	add.s64 	%rd31, %rd30, %rd29;
	st.volatile.shared.u64 	[%r5], %rd31;
	ld.volatile.shared.u64 	%rd32, [%r5];
	ld.volatile.shared.u64 	%rd33, [%r5+128];
	add.s64 	%rd34, %rd33, %rd32;
	st.volatile.shared.u64 	[%r5], %rd34;
	ld.volatile.shared.u64 	%rd35, [%r5];
	ld.volatile.shared.u64 	%rd36, [%r5+64];
	add.s64 	%rd37, %rd36, %rd35;
	st.volatile.shared.u64 	[%r5], %rd37;
	ld.volatile.shared.u64 	%rd38, [%r5];
	ld.volatile.shared.u64 	%rd39, [%r5+32];
	add.s64 	%rd40, %rd39, %rd38;
	st.volatile.shared.u64 	[%r5], %rd40;
	ld.volatile.shared.u64 	%rd41, [%r5];
	ld.volatile.shared.u64 	%rd42, [%r5+16];
	add.s64 	%rd43, %rd42, %rd41;
	st.volatile.shared.u64 	[%r5], %rd43;
	ld.volatile.shared.u64 	%rd44, [%r5];
	ld.volatile.shared.u64 	%rd45, [%r5+8];
	add.s64 	%rd46, %rd45, %rd44;
	st.volatile.shared.u64 	[%r5], %rd46;
	setp.ne.s32 	%p7, %r1, 0;
	@%p7 bra 	$L__BB675_11;
	ld.shared.u64 	%rd47, [reducel1sdata_u64];
	cvt.u64.u32 	%rd48, %r2;
	mov.u32 	%r17, %ctaid.y;
	cvt.u64.u32 	%rd49, %r17;
	mad.lo.s64 	%rd50, %rd6, %rd49, %rd48;
	cvta.to.global.u64 	%rd51, %rd4;
	shl.b64 	%rd52, %rd50, 3;
	add.s64 	%rd53, %rd51, %rd52;
	st.global.u64 	[%rd53], %rd47;
$L__BB675_11:
	ret;

}
	// .globl	contiguous_reducel13_u64
.visible .entry contiguous_reducel13_u64(
	.param .u64 .ptr .align 1 contiguous_reducel13_u64_param_0,
	.param .u64 .ptr .align 1 contiguous_reducel13_u64_param_1,
	.param .u64 .ptr .align 1 contiguous_reducel13_u64_param_2,
	.param .u64 .ptr .align 1 contiguous_reducel13_u64_param_3,
	.param .u64 contiguous_reducel13_u64_param_4,
	.param .u64 contiguous_reducel13_u64_param_5,
	.param .u64 contiguous_reducel13_u64_param_6
)
{
	.reg .pred 	%p<38>;
	.reg .b32 	%r<204>;
	.reg .b64 	%rd<363>;

	ld.param.u64 	%rd159, [contiguous_reducel13_u64_param_0];
	ld.param.u64 	%rd160, [contiguous_reducel13_u64_param_1];
	ld.param.u64 	%rd163, [contiguous_reducel13_u64_param_2];
	ld.param.u64 	%rd164, [contiguous_reducel13_u64_param_3];
	ld.param.u64 	%rd161, [contiguous_reducel13_u64_param_4];
	ld.param.u64 	%rd162, [contiguous_reducel13_u64_param_5];
	ld.param.u64 	%rd165, [contiguous_reducel13_u64_param_6];
	cvta.to.global.u64 	%rd1, %rd164;
	cvta.to.global.u64 	%rd2, %rd163;
	mov.u32 	%r1, %tid.y;
	mov.u32 	%r2, %ntid.x;
	mov.u32 	%r3, %tid.x;
	mad.lo.s32 	%r64, %r1, %r2, %r3;
	mov.u32 	%r65, %ctaid.x;
	mad.lo.s32 	%r66, %r65, %r2, %r3;
	mov.u32 	%r4, %ctaid.y;
	mov.u32 	%r5, %ntid.y;
	mad.lo.s32 	%r67, %r4, %r5, %r1;
	shl.b32 	%r68, %r64, 3;
	mov.u32 	%r69, reducel1sdata_u64;
	add.s32 	%r7, %r69, %r68;
	mov.b64 	%rd167, 0;
	st.shared.u64 	[%r7], %rd167;
	cvt.u64.u32 	%rd3, %r66;
	setp.le.u64 	%p1, %rd162, %rd3;
	cvt.u64.u32 	%rd168, %r67;
	setp.le.u64 	%p2, %rd165, %rd168;
	or.pred  	%p3, %p1, %p2;
	@%p3 bra 	$L__BB676_76;
	cvt.u32.u64 	%r70, %rd3;
	cvt.u32.u64 	%r71, %rd162;
	mad.lo.s32 	%r194, %r67, %r71, %r70;
	cvt.u32.u64 	%r9, %rd161;
	add.s32 	%r193, %r9, -1;
	setp.lt.s32 	%p4, %r193, 0;
	mov.b64 	%rd353, 0;
	@%p4 bra 	$L__BB676_59;
	setp.lt.u32 	%p5, %r193, 7;
	mov.b64 	%rd353, 0;
	@%p5 bra 	$L__BB676_30;
	add.s32 	%r189, %r9, -4;
	and.b32  	%r72, %r9, -8;
	neg.s32 	%r188, %r72;
	mov.b64 	%rd353, 0;
$L__BB676_4:
	.pragma "nounroll";
	add.s32 	%r16, %r189, 3;
	cvt.u64.u32 	%rd5, %r194;
	mul.wide.u32 	%rd173, %r16, 8;
	add.s64 	%rd174, %rd2, %rd173;
	ld.global.u64 	%rd6, [%rd174];
	and.b64  	%rd175, %rd6, -4294967296;
	setp.ne.s64 	%p6, %rd175, 0;
	@%p6 bra 	$L__BB676_6;
	cvt.u32.u64 	%r73, %rd6;
	cvt.u32.u64 	%r74, %rd5;
	div.u32 	%r75, %r74, %r73;
	mul.lo.s32 	%r76, %r75, %r73;
	sub.s32 	%r77, %r74, %r76;
	cvt.u64.u32 	%rd318, %r75;
	cvt.u64.u32 	%rd319, %r77;
	bra.uni 	$L__BB676_7;
$L__BB676_6:
	div.s64 	%rd318, %rd5, %rd6;
	mul.lo.s64 	%rd176, %rd318, %rd6;
	sub.s64 	%rd319, %rd5, %rd176;
$L__BB676_7:
	mul.wide.u32 	%rd177, %r16, 8;
	add.s64 	%rd178, %rd1, %rd177;
	ld.global.u64 	%rd179, [%rd178];
	mad.lo.s64 	%rd13, %rd179, %rd319, %rd353;
	add.s32 	%r17, %r189, 2;
	and.b64  	%rd14, %rd318, 4294967295;
	mul.wide.u32 	%rd180, %r17, 8;
	add.s64 	%rd181, %rd2, %rd180;
	ld.global.u64 	%rd15, [%rd181];
	and.b64  	%rd182, %rd15, -4294967296;
	setp.ne.s64 	%p7, %rd182, 0;
	@%p7 bra 	$L__BB676_9;
	cvt.u32.u64 	%r78, %rd15;
	cvt.u32.u64 	%r79, %rd14;
	div.u32 	%r80, %r79, %r78;
	mul.lo.s32 	%r81, %r80, %r78;
	sub.s32 	%r82, %r79, %r81;
	cvt.u64.u32 	%rd320, %r80;
	cvt.u64.u32 	%rd321, %r82;
	bra.uni 	$L__BB676_10;
$L__BB676_9:
	div.s64 	%rd320, %rd14, %rd15;
	mul.lo.s64 	%rd183, %rd320, %rd15;
	sub.s64 	%rd321, %rd14, %rd183;
$L__BB676_10:
	mul.wide.u32 	%rd184, %r17, 8;
	add.s64 	%rd185, %rd1, %rd184;
	ld.global.u64 	%rd186, [%rd185];
	mad.lo.s64 	%rd22, %rd186, %rd321, %rd13;
	add.s32 	%r18, %r189, 1;
	and.b64  	%rd23, %rd320, 4294967295;
	mul.wide.u32 	%rd187, %r18, 8;
	add.s64 	%rd188, %rd2, %rd187;
	ld.global.u64 	%rd24, [%rd188];
	and.b64  	%rd189, %rd24, -4294967296;
	setp.ne.s64 	%p8, %rd189, 0;
	@%p8 bra 	$L__BB676_12;
	cvt.u32.u64 	%r83, %rd24;
	cvt.u32.u64 	%r84, %rd23;
	div.u32 	%r85, %r84, %r83;
	mul.lo.s32 	%r86, %r85, %r83;
	sub.s32 	%r87, %r84, %r86;
	cvt.u64.u32 	%rd322, %r85;
	cvt.u64.u32 	%rd323, %r87;
	bra.uni 	$L__BB676_13;
$L__BB676_12:
	div.s64 	%rd322, %rd23, %rd24;
	mul.lo.s64 	%rd190, %rd322, %rd24;
	sub.s64 	%rd323, %rd23, %rd190;
$L__BB676_13:
	mul.wide.u32 	%rd191, %r18, 8;
	add.s64 	%rd192, %rd1, %rd191;
	ld.global.u64 	%rd193, [%rd192];
	mad.lo.s64 	%rd31, %rd193, %rd323, %rd22;
	and.b64  	%rd32, %rd322, 4294967295;
	mul.wide.u32 	%rd194, %r189, 8;
	add.s64 	%rd195, %rd2, %rd194;
	ld.global.u64 	%rd33, [%rd195];
	and.b64  	%rd196, %rd33, -4294967296;
	setp.ne.s64 	%p9, %rd196, 0;
	@%p9 bra 	$L__BB676_15;
	cvt.u32.u64 	%r88, %rd33;
	cvt.u32.u64 	%r89, %rd32;
	div.u32 	%r90, %r89, %r88;
	mul.lo.s32 	%r91, %r90, %r88;
	sub.s32 	%r92, %r89, %r91;
	cvt.u64.u32 	%rd324, %r90;
	cvt.u64.u32 	%rd325, %r92;
	bra.uni 	$L__BB676_16;
$L__BB676_15:
	div.s64 	%rd324, %rd32, %rd33;
	mul.lo.s64 	%rd197, %rd324, %rd33;
	sub.s64 	%rd325, %rd32, %rd197;
$L__BB676_16:
	mul.wide.u32 	%rd198, %r189, 8;
	add.s64 	%rd199, %rd1, %rd198;
	ld.global.u64 	%rd200, [%rd199];
	mad.lo.s64 	%rd40, %rd200, %rd325, %rd31;
	add.s32 	%r19, %r189, -1;
	and.b64  	%rd41, %rd324, 4294967295;
	mul.wide.u32 	%rd201, %r19, 8;
	add.s64 	%rd202, %rd2, %rd201;
	ld.global.u64 	%rd42, [%rd202];
	and.b64  	%rd203, %rd42, -4294967296;
	setp.ne.s64 	%p10, %rd203, 0;
	@%p10 bra 	$L__BB676_18;
	cvt.u32.u64 	%r93, %rd42;
	cvt.u32.u64 	%r94, %rd41;
	div.u32 	%r95, %r94, %r93;
	mul.lo.s32 	%r96, %r95, %r93;
	sub.s32 	%r97, %r94, %r96;
	cvt.u64.u32 	%rd326, %r95;
	cvt.u64.u32 	%rd327, %r97;
	bra.uni 	$L__BB676_19;
$L__BB676_18:
	div.s64 	%rd326, %rd41, %rd42;
	mul.lo.s64 	%rd204, %rd326, %rd42;
	sub.s64 	%rd327, %rd41, %rd204;
$L__BB676_19:
	mul.wide.u32 	%rd205, %r19, 8;
	add.s64 	%rd206, %rd1, %rd205;
	ld.global.u64 	%rd207, [%rd206];
	mad.lo.s64 	%rd49, %rd207, %rd327, %rd40;
	add.s32 	%r20, %r189, -2;
	and.b64  	%rd50, %rd326, 4294967295;
	mul.wide.u32 	%rd208, %r20, 8;
	add.s64 	%rd209, %rd2, %rd208;
	ld.global.u64 	%rd51, [%rd209];
	and.b64  	%rd210, %rd51, -4294967296;
	setp.ne.s64 	%p11, %rd210, 0;
	@%p11 bra 	$L__BB676_21;
	cvt.u32.u64 	%r98, %rd51;
	cvt.u32.u64 	%r99, %rd50;
	div.u32 	%r100, %r99, %r98;
	mul.lo.s32 	%r101, %r100, %r98;
	sub.s32 	%r102, %r99, %r101;
	cvt.u64.u32 	%rd328, %r100;
	cvt.u64.u32 	%rd329, %r102;
	bra.uni 	$L__BB676_22;
$L__BB676_21:
	div.s64 	%rd328, %rd50, %rd51;
	mul.lo.s64 	%rd211, %rd328, %rd51;
	sub.s64 	%rd329, %rd50, %rd211;
$L__BB676_22:
	mul.wide.u32 	%rd212, %r20, 8;
	add.s64 	%rd213, %rd1, %rd212;
	ld.global.u64 	%rd214, [%rd213];
	mad.lo.s64 	%rd58, %rd214, %rd329, %rd49;
	add.s32 	%r21, %r189, -3;
	and.b64  	%rd59, %rd328, 4294967295;
	mul.wide.u32 	%rd215, %r21, 8;
	add.s64 	%rd216, %rd2, %rd215;
	ld.global.u64 	%rd60, [%rd216];
	and.b64  	%rd217, %rd60, -4294967296;
	setp.ne.s64 	%p12, %rd217, 0;
	@%p12 bra 	$L__BB676_24;
	cvt.u32.u64 	%r103, %rd60;
	cvt.u32.u64 	%r104, %rd59;
	div.u32 	%r105, %r104, %r103;
	mul.lo.s32 	%r106, %r105, %r103;
	sub.s32 	%r107, %r104, %r106;
	cvt.u64.u32 	%rd330, %r105;
	cvt.u64.u32 	%rd331, %r107;
	bra.uni 	$L__BB676_25;
$L__BB676_24:
	div.s64 	%rd330, %rd59, %rd60;
	mul.lo.s64 	%rd218, %rd330, %rd60;
	sub.s64 	%rd331, %rd59, %rd218;
$L__BB676_25:
	mul.wide.u32 	%rd219, %r21, 8;
	add.s64 	%rd220, %rd1, %rd219;
	ld.global.u64 	%rd221, [%rd220];
	mad.lo.s64 	%rd67, %rd221, %rd331, %rd58;
	and.b64  	%rd68, %rd330, 4294967295;
	add.s32 	%r108, %r189, -4;
	mul.wide.u32 	%rd222, %r108, 8;
	add.s64 	%rd223, %rd2, %rd222;
	ld.global.u64 	%rd69, [%rd223];
	and.b64  	%rd224, %rd69, -4294967296;
	setp.ne.s64 	%p13, %rd224, 0;
	@%p13 bra 	$L__BB676_27;
	cvt.u32.u64 	%r109, %rd69;
	cvt.u32.u64 	%r110, %rd68;
	div.u32 	%r111, %r110, %r109;
	mul.lo.s32 	%r112, %r111, %r109;
	sub.s32 	%r113, %r110, %r112;
	cvt.u64.u32 	%rd332, %r111;
	cvt.u64.u32 	%rd333, %r113;
	bra.uni 	$L__BB676_28;
$L__BB676_27:
	div.s64 	%rd332, %rd68, %rd69;
	mul.lo.s64 	%rd225, %rd332, %rd69;
	sub.s64 	%rd333, %rd68, %rd225;
$L__BB676_28:
	mul.wide.u32 	%rd226, %r108, 8;
	add.s64 	%rd227, %rd1, %rd226;
	ld.global.u64 	%rd228, [%rd227];
	mad.lo.s64 	%rd353, %rd228, %rd333, %rd67;
	cvt.u32.u64 	%r194, %rd332;
	add.s32 	%r189, %r189, -8;
	add.s32 	%r188, %r188, 8;
	setp.ne.s32 	%p14, %r188, 0;
	@%p14 bra 	$L__BB676_4;
	add.s32 	%r193, %r189, 3;
$L__BB676_30:
	and.b32  	%r28, %r9, 7;
	setp.eq.s32 	%p15, %r28, 0;
	@%p15 bra 	$L__BB676_59;
	and.b32  	%r29, %r9, 3;
	setp.lt.u32 	%p16, %r28, 4;
	@%p16 bra 	$L__BB676_45;
	cvt.u64.u32 	%rd79, %r194;
	mul.wide.u32 	%rd230, %r193, 8;
	add.s64 	%rd231, %rd2, %rd230;
	ld.global.u64 	%rd80, [%rd231];
	and.b64  	%rd232, %rd80, -4294967296;
	setp.ne.s64 	%p17, %rd232, 0;
	@%p17 bra 	$L__BB676_34;
	cvt.u32.u64 	%r115, %rd80;
	cvt.u32.u64 	%r116, %rd79;
	div.u32 	%r117, %r116, %r115;
	mul.lo.s32 	%r118, %r117, %r115;
	sub.s32 	%r119, %r116, %r118;
	cvt.u64.u32 	%rd336, %r117;
	cvt.u64.u32 	%rd337, %r119;
	bra.uni 	$L__BB676_35;
$L__BB676_34:
	div.s64 	%rd336, %rd79, %rd80;
	mul.lo.s64 	%rd233, %rd336, %rd80;
	sub.s64 	%rd337, %rd79, %rd233;
$L__BB676_35:
	mul.wide.u32 	%rd234, %r193, 8;
	add.s64 	%rd235, %rd1, %rd234;
	ld.global.u64 	%rd236, [%rd235];
	mad.lo.s64 	%rd87, %rd236, %rd337, %rd353;
	add.s32 	%r30, %r193, -1;
	and.b64  	%rd88, %rd336, 4294967295;
	mul.wide.u32 	%rd237, %r30, 8;
	add.s64 	%rd238, %rd2, %rd237;
	ld.global.u64 	%rd89, [%rd238];
	and.b64  	%rd239, %rd89, -4294967296;
	setp.ne.s64 	%p18, %rd239, 0;
	@%p18 bra 	$L__BB676_37;
	cvt.u32.u64 	%r120, %rd89;
	cvt.u32.u64 	%r121, %rd88;
	div.u32 	%r122, %r121, %r120;
	mul.lo.s32 	%r123, %r122, %r120;
	sub.s32 	%r124, %r121, %r123;
	cvt.u64.u32 	%rd338, %r122;
	cvt.u64.u32 	%rd339, %r124;
	bra.uni 	$L__BB676_38;
$L__BB676_37:
	div.s64 	%rd338, %rd88, %rd89;
	mul.lo.s64 	%rd240, %rd338, %rd89;
	sub.s64 	%rd339, %rd88, %rd240;
$L__BB676_38:
	mul.wide.u32 	%rd241, %r30, 8;
	add.s64 	%rd242, %rd1, %rd241;
	ld.global.u64 	%rd243, [%rd242];
	mad.lo.s64 	%rd96, %rd243, %rd339, %rd87;
	add.s32 	%r31, %r193, -2;
	and.b64  	%rd97, %rd338, 4294967295;
	mul.wide.u32 	%rd244, %r31, 8;
	add.s64 	%rd245, %rd2, %rd244;
	ld.global.u64 	%rd98, [%rd245];
	and.b64  	%rd246, %rd98, -4294967296;
	setp.ne.s64 	%p19, %rd246, 0;
	@%p19 bra 	$L__BB676_40;
	cvt.u32.u64 	%r125, %rd98;
	cvt.u32.u64 	%r126, %rd97;
	div.u32 	%r127, %r126, %r125;
	mul.lo.s32 	%r128, %r127, %r125;
	sub.s32 	%r129, %r126, %r128;
	cvt.u64.u32 	%rd340, %r127;
	cvt.u64.u32 	%rd341, %r129;
	bra.uni 	$L__BB676_41;
$L__BB676_40:
	div.s64 	%rd340, %rd97, %rd98;
	mul.lo.s64 	%rd247, %rd340, %rd98;
	sub.s64 	%rd341, %rd97, %rd247;
$L__BB676_41:
	mul.wide.u32 	%rd248, %r31, 8;
	add.s64 	%rd249, %rd1, %rd248;
	ld.global.u64 	%rd250, [%rd249];
	mad.lo.s64 	%rd105, %rd250, %rd341, %rd96;
	add.s32 	%r32, %r193, -3;
	and.b64  	%rd106, %rd340, 4294967295;
	mul.wide.u32 	%rd251, %r32, 8;
	add.s64 	%rd252, %rd2, %rd251;
	ld.global.u64 	%rd107, [%rd252];
	and.b64  	%rd253, %rd107, -4294967296;
	setp.ne.s64 	%p20, %rd253, 0;
	@%p20 bra 	$L__BB676_43;
	cvt.u32.u64 	%r130, %rd107;
	cvt.u32.u64 	%r131, %rd106;
	div.u32 	%r132, %r131, %r130;
	mul.lo.s32 	%r133, %r132, %r130;
	sub.s32 	%r134, %r131, %r133;
	cvt.u64.u32 	%rd342, %r132;
	cvt.u64.u32 	%rd343, %r134;
	bra.uni 	$L__BB676_44;
$L__BB676_43:
	div.s64 	%rd342, %rd106, %rd107;
	mul.lo.s64 	%rd254, %rd342, %rd107;
	sub.s64 	%rd343, %rd106, %rd254;
$L__BB676_44:
	mul.wide.u32 	%rd255, %r32, 8;
	add.s64 	%rd256, %rd1, %rd255;
	ld.global.u64 	%rd257, [%rd256];
	mad.lo.s64 	%rd353, %rd257, %rd343, %rd105;
	cvt.u32.u64 	%r194, %rd342;
	add.s32 	%r193, %r193, -4;
$L__BB676_45:
	setp.eq.s32 	%p21, %r29, 0;
	@%p21 bra 	$L__BB676_59;
	setp.eq.s32 	%p22, %r29, 1;
	@%p22 bra 	$L__BB676_54;
	cvt.u64.u32 	%rd117, %r194;
	mul.wide.u32 	%rd259, %r193, 8;
	add.s64 	%rd260, %rd2, %rd259;
	ld.global.u64 	%rd118, [%rd260];
	and.b64  	%rd261, %rd118, -4294967296;
	setp.ne.s64 	%p23, %rd261, 0;
	@%p23 bra 	$L__BB676_49;
	cvt.u32.u64 	%r135, %rd118;
	cvt.u32.u64 	%r136, %rd117;
	div.u32 	%r137, %r136, %r135;
	mul.lo.s32 	%r138, %r137, %r135;
	sub.s32 	%r139, %r136, %r138;
	cvt.u64.u32 	%rd346, %r137;
	cvt.u64.u32 	%rd347, %r139;
	bra.uni 	$L__BB676_50;
$L__BB676_49:
	div.s64 	%rd346, %rd117, %rd118;
	mul.lo.s64 	%rd262, %rd346, %rd118;
	sub.s64 	%rd347, %rd117, %rd262;
$L__BB676_50:
	add.s64 	%rd264, %rd1, %rd259;
	ld.global.u64 	%rd265, [%rd264];
	mad.lo.s64 	%rd125, %rd265, %rd347, %rd353;
	add.s32 	%r37, %r193, -1;
	and.b64  	%rd126, %rd346, 4294967295;
	mul.wide.u32 	%rd266, %r37, 8;
	add.s64 	%rd267, %rd2, %rd266;
	ld.global.u64 	%rd127, [%rd267];
	and.b64  	%rd268, %rd127, -4294967296;
	setp.ne.s64 	%p24, %rd268, 0;
	@%p24 bra 	$L__BB676_52;
	cvt.u32.u64 	%r140, %rd127;
	cvt.u32.u64 	%r141, %rd126;
	div.u32 	%r142, %r141, %r140;
	mul.lo.s32 	%r143, %r142, %r140;
	sub.s32 	%r144, %r141, %r143;
	cvt.u64.u32 	%rd348, %r142;
	cvt.u64.u32 	%rd349, %r144;
	bra.uni 	$L__BB676_53;
$L__BB676_52:
	div.s64 	%rd348, %rd126, %rd127;
	mul.lo.s64 	%rd269, %rd348, %rd127;
	sub.s64 	%rd349, %rd126, %rd269;
$L__BB676_53:
	add.s64 	%rd271, %rd1, %rd266;
	ld.global.u64 	%rd272, [%rd271];
	mad.lo.s64 	%rd353, %rd272, %rd349, %rd125;
	cvt.u32.u64 	%r194, %rd348;
	add.s32 	%r193, %r193, -2;
$L__BB676_54:
	and.b32  	%r145, %r9, 1;
	setp.eq.b32 	%p25, %r145, 1;
	not.pred 	%p26, %p25;
	@%p26 bra 	$L__BB676_59;
	cvt.u64.u32 	%rd137, %r194;
	mul.wide.u32 	%rd273, %r193, 8;
	add.s64 	%rd274, %rd2, %rd273;
	ld.global.u64 	%rd138, [%rd274];
	and.b64  	%rd275, %rd138, -4294967296;
	setp.ne.s64 	%p27, %rd275, 0;
	@%p27 bra 	$L__BB676_57;
	cvt.u32.u64 	%r146, %rd138;
	cvt.u32.u64 	%r147, %rd137;
	rem.u32 	%r148, %r147, %r146;
	cvt.u64.u32 	%rd352, %r148;
	bra.uni 	$L__BB676_58;
$L__BB676_57:
	rem.s64 	%rd352, %rd137, %rd138;
$L__BB676_58:
	add.s64 	%rd277, %rd1, %rd273;
	ld.global.u64 	%rd278, [%rd277];
	mad.lo.s64 	%rd353, %rd278, %rd352, %rd353;
$L__BB676_59:
	cvta.to.global.u64 	%rd279, %rd160;
	shl.b64 	%rd280, %rd353, 3;
	add.s64 	%rd281, %rd279, %rd280;
	ld.global.u64 	%rd282, [%rd281];
	st.shared.u64 	[%r7], %rd282;
	bar.sync 	0;
	setp.ne.s32 	%p28, %r1, 0;
	@%p28 bra 	$L__BB676_76;
	setp.gt.u32 	%p29, %r5, 1;
	@%p29 bra 	$L__BB676_62;
	shl.b32 	%r149, %r3, 3;
	mov.u32 	%r150, reducel1sdata_u64;
	add.s32 	%r151, %r150, %r149;
	ld.shared.u64 	%rd361, [%r151];
	bra.uni 	$L__BB676_75;
$L__BB676_62:
	shl.b32 	%r153, %r3, 3;
	mov.u32 	%r154, reducel1sdata_u64;
	add.s32 	%r42, %r154, %r153;
	ld.shared.u64 	%rd361, [%r42];
	add.s32 	%r43, %r5, -1;
	add.s32 	%r155, %r5, -2;
	and.b32  	%r44, %r43, 7;
	setp.lt.u32 	%p30, %r155, 7;
	mov.b32 	%r202, 1;
	@%p30 bra 	$L__BB676_66;
	and.b32  	%r158, %r43, -8;
	neg.s32 	%r199, %r158;
	shl.b32 	%r46, %r2, 3;
	add.s32 	%r160, %r153, %r46;
	add.s32 	%r197, %r154, %r160;
	shl.b32 	%r48, %r2, 6;
	mov.b32 	%r200, 1;
	mov.b32 	%r198, 0;
$L__BB676_64:
	.pragma "nounroll";
	mul.lo.s32 	%r162, %r200, %r2;
	shl.b32 	%r163, %r162, 3;
	add.s32 	%r164, %r42, %r163;
	ld.shared.u64 	%rd284, [%r197];
	add.s64 	%rd285, %rd284, %rd361;
	add.s32 	%r165, %r164, %r46;
	ld.shared.u64 	%rd286, [%r165];
	add.s64 	%rd287, %rd286, %rd285;
	add.s32 	%r166, %r165, %r46;
	ld.shared.u64 	%rd288, [%r166];
	add.s64 	%rd289, %rd288, %rd287;
	add.s32 	%r167, %r166, %r46;
	ld.shared.u64 	%rd290, [%r167];
	add.s64 	%rd291, %rd290, %rd289;
	add.s32 	%r168, %r167, %r46;
	ld.shared.u64 	%rd292, [%r168];
	add.s64 	%rd293, %rd292, %rd291;
	add.s32 	%r169, %r168, %r46;
	ld.shared.u64 	%rd294, [%r169];
	add.s64 	%rd295, %rd294, %rd293;
	add.s32 	%r170, %r169, %r46;
	ld.shared.u64 	%rd296, [%r170];
	add.s64 	%rd297, %rd296, %rd295;
	add.s32 	%r171, %r170, %r46;
	ld.shared.u64 	%rd298, [%r171];
	add.s64 	%rd361, %rd298, %rd297;
	add.s32 	%r200, %r200, 8;
	add.s32 	%r199, %r199, 8;
	add.s32 	%r198, %r198, 8;
	add.s32 	%r197, %r197, %r48;
	setp.ne.s32 	%p31, %r199, 0;
	@%p31 bra 	$L__BB676_64;
	add.s32 	%r202, %r198, 1;
$L__BB676_66:
	setp.eq.s32 	%p32, %r44, 0;
	@%p32 bra 	$L__BB676_74;
	and.b32  	%r59, %r43, 3;
	setp.lt.u32 	%p33, %r44, 4;
	@%p33 bra 	$L__BB676_69;
	mul.lo.s32 	%r172, %r202, %r2;
	shl.b32 	%r173, %r172, 3;
	add.s32 	%r174, %r42, %r173;
	ld.shared.u64 	%rd300, [%r174];
	add.s64 	%rd301, %rd300, %rd361;
	shl.b32 	%r175, %r2, 3;
	add.s32 	%r176, %r174, %r175;
	ld.shared.u64 	%rd302, [%r176];
	add.s64 	%rd303, %rd302, %rd301;
	add.s32 	%r177, %r176, %r175;
	ld.shared.u64 	%rd304, [%r177];
	add.s64 	%rd305, %rd304, %rd303;
	add.s32 	%r178, %r177, %r175;
	ld.shared.u64 	%rd306, [%r178];
	add.s64 	%rd361, %rd306, %rd305;
	add.s32 	%r202, %r202, 4;
$L__BB676_69:
	setp.eq.s32 	%p34, %r59, 0;
	@%p34 bra 	$L__BB676_74;
	setp.eq.s32 	%p35, %r59, 1;
	@%p35 bra 	$L__BB676_72;
	mul.lo.s32 	%r179, %r202, %r2;
	shl.b32 	%r180, %r179, 3;
	add.s32 	%r181, %r42, %r180;
	ld.shared.u64 	%rd308, [%r181];
	add.s64 	%rd309, %rd308, %rd361;
	shl.b32 	%r182, %r2, 3;
	add.s32 	%r183, %r181, %r182;
	ld.shared.u64 	%rd310, [%r183];
	add.s64 	%rd361, %rd310, %rd309;
	add.s32 	%r202, %r202, 2;
$L__BB676_72:
	and.b32  	%r184, %r43, 1;
	setp.eq.b32 	%p36, %r184, 1;
	not.pred 	%p37, %p36;
	@%p37 bra 	$L__BB676_74;
	mul.lo.s32 	%r185, %r202, %r2;
	shl.b32 	%r186, %r185, 3;
	add.s32 	%r187, %r42, %r186;
	ld.shared.u64 	%rd311, [%r187];
	add.s64 	%rd361, %rd311, %rd361;
$L__BB676_74:
	st.shared.u64 	[%r42], %rd361;
$L__BB676_75:
	cvt.u64.u32 	%rd312, %r4;
	mad.lo.s64 	%rd313, %rd162, %rd312, %rd3;
	cvta.to.global.u64 	%rd314, %rd159;
	shl.b64 	%rd315, %rd313, 3;
	add.s64 	%rd316, %rd314, %rd315;
	st.global.u64 	[%rd316], %rd361;
$L__BB676_76:
	ret;

}
	// .globl	contiguous_reducel133_u64
.visible .entry contiguous_reducel133_u64(
	.param .u64 .ptr .align 1 contiguous_reducel133_u64_param_0,
	.param .u64 .ptr .align 1 contiguous_reducel133_u64_param_1,
	.param .u64 contiguous_reducel133_u64_param_2,
	.param .u64 contiguous_reducel133_u64_param_3,
	.param .u64 contiguous_reducel133_u64_param_4
)
{
	.reg .pred 	%p<14>;
	.reg .b32 	%r<85>;
	.reg .b64 	%rd<71>;

	ld.param.u64 	%rd17, [contiguous_reducel133_u64_param_0];
	ld.param.u64 	%rd18, [contiguous_reducel133_u64_param_1];
	ld.param.u64 	%rd19, [contiguous_reducel133_u64_param_3];
	ld.param.u64 	%rd20, [contiguous_reducel133_u64_param_4];
	mov.u32 	%r1, %tid.y;
	mov.u32 	%r2, %ntid.x;
	mov.u32 	%r3, %tid.x;
	mad.lo.s32 	%r30, %r1, %r2, %r3;
	mov.u32 	%r31, %ctaid.x;
	mad.lo.s32 	%r32, %r31, %r2, %r3;
	mov.u32 	%r4, %ctaid.y;
	mov.u32 	%r5, %ntid.y;
	mad.lo.s32 	%r33, %r4, %r5, %r1;
	shl.b32 	%r34, %r30, 3;
	mov.u32 	%r35, reducel1sdata_u64;
	add.s32 	%r7, %r35, %r34;
	mov.b64 	%rd22, 0;
	st.shared.u64 	[%r7], %rd22;
	cvt.u64.u32 	%rd1, %r32;
	setp.le.u64 	%p1, %rd19, %rd1;
	cvt.u64.u32 	%rd23, %r33;
	setp.le.u64 	%p2, %rd20, %rd23;
	or.pred  	%p3, %p1, %p2;
	@%p3 bra 	$L__BB677_18;
	cvt.u32.u64 	%r36, %rd1;
	cvta.to.global.u64 	%rd24, %rd18;
	cvt.u32.u64 	%r37, %rd19;
	mad.lo.s32 	%r38, %r33, %r37, %r36;
	mul.wide.u32 	%rd25, %r38, 8;
	add.s64 	%rd26, %rd24, %rd25;
	ld.global.u64 	%rd27, [%rd26];
	st.shared.u64 	[%r7], %rd27;
	bar.sync 	0;
	setp.ne.s32 	%p4, %r1, 0;
	@%p4 bra 	$L__BB677_18;
	setp.gt.u32 	%p5, %r5, 1;
	@%p5 bra 	$L__BB677_4;
	shl.b32 	%r39, %r3, 3;
	add.s32 	%r41, %r35, %r39;
	ld.shared.u64 	%rd69, [%r41];
	bra.uni 	$L__BB677_17;
$L__BB677_4:
	shl.b32 	%r43, %r3, 3;
	add.s32 	%r8, %r35, %r43;
	ld.shared.u64 	%rd69, [%r8];
	add.s32 	%r9, %r5, -1;
	add.s32 	%r45, %r5, -2;
	and.b32  	%r10, %r9, 7;
	setp.lt.u32 	%p6, %r45, 7;
	mov.b32 	%r83, 1;
	@%p6 bra 	$L__BB677_8;
	and.b32  	%r48, %r9, -8;
	neg.s32 	%r80, %r48;
	shl.b32 	%r12, %r2, 3;
	add.s32 	%r50, %r43, %r12;
	add.s32 	%r78, %r35, %r50;
	shl.b32 	%r14, %r2, 6;
	mov.b32 	%r81, 1;
	mov.b32 	%r79, 0;
$L__BB677_6:
	.pragma "nounroll";
	mul.lo.s32 	%r52, %r81, %r2;
	shl.b32 	%r53, %r52, 3;
	add.s32 	%r54, %r8, %r53;
	ld.shared.u64 	%rd29, [%r78];
	add.s64 	%rd30, %rd29, %rd69;
	add.s32 	%r55, %r54, %r12;
	ld.shared.u64 	%rd31, [%r55];
	add.s64 	%rd32, %rd31, %rd30;
	add.s32 	%r56, %r55, %r12;
	ld.shared.u64 	%rd33, [%r56];
	add.s64 	%rd34, %rd33, %rd32;
	add.s32 	%r57, %r56, %r12;
	ld.shared.u64 	%rd35, [%r57];
	add.s64 	%rd36, %rd35, %rd34;
	add.s32 	%r58, %r57, %r12;
	ld.shared.u64 	%rd37, [%r58];
	add.s64 	%rd38, %rd37, %rd36;
	add.s32 	%r59, %r58, %r12;
	ld.shared.u64 	%rd39, [%r59];
	add.s64 	%rd40, %rd39, %rd38;
	add.s32 	%r60, %r59, %r12;
	ld.shared.u64 	%rd41, [%r60];
	add.s64 	%rd42, %rd41, %rd40;
	add.s32 	%r61, %r60, %r12;
	ld.shared.u64 	%rd43, [%r61];
	add.s64 	%rd69, %rd43, %rd42;
	add.s32 	%r81, %r81, 8;
	add.s32 	%r80, %r80, 8;
	add.s32 	%r79, %r79, 8;
	add.s32 	%r78, %r78, %r14;
	setp.ne.s32 	%p7, %r80, 0;
	@%p7 bra 	$L__BB677_6;
	add.s32 	%r83, %r79, 1;
$L__BB677_8:
	setp.eq.s32 	%p8, %r10, 0;
	@%p8 bra 	$L__BB677_16;
	and.b32  	%r25, %r9, 3;
	setp.lt.u32 	%p9, %r10, 4;
	@%p9 bra 	$L__BB677_11;
	mul.lo.s32 	%r62, %r83, %r2;
	shl.b32 	%r63, %r62, 3;
	add.s32 	%r64, %r8, %r63;
	ld.shared.u64 	%rd45, [%r64];
	add.s64 	%rd46, %rd45, %rd69;
	shl.b32 	%r65, %r2, 3;
	add.s32 	%r66, %r64, %r65;
	ld.shared.u64 	%rd47, [%r66];
	add.s64 	%rd48, %rd47, %rd46;
	add.s32 	%r67, %r66, %r65;
	ld.shared.u64 	%rd49, [%r67];
	add.s64 	%rd50, %rd49, %rd48;
	add.s32 	%r68, %r67, %r65;
	ld.shared.u64 	%rd51, [%r68];
	add.s64 	%rd69, %rd51, %rd50;
	add.s32 	%r83, %r83, 4;
$L__BB677_11:
	setp.eq.s32 	%p10, %r25, 0;
	@%p10 bra 	$L__BB677_16;
	setp.eq.s32 	%p11, %r25, 1;
	@%p11 bra 	$L__BB677_14;
	mul.lo.s32 	%r69, %r83, %r2;
	shl.b32 	%r70, %r69, 3;
	add.s32 	%r71, %r8, %r70;
	ld.shared.u64 	%rd53, [%r71];
	add.s64 	%rd54, %rd53, %rd69;
	shl.b32 	%r72, %r2, 3;
	add.s32 	%r73, %r71, %r72;
	ld.shared.u64 	%rd55, [%r73];
	add.s64 	%rd69, %rd55, %rd54;
	add.s32 	%r83, %r83, 2;
$L__BB677_14:
	and.b32  	%r74, %r9, 1;
	setp.eq.b32 	%p12, %r74, 1;
	not.pred 	%p13, %p12;
	@%p13 bra 	$L__BB677_16;
	mul.lo.s32 	%r75, %r83, %r2;
	shl.b32 	%r76, %r75, 3;
	add.s32 	%r77, %r8, %r76;
	ld.shared.u64 	%rd56, [%r77];
	add.s64 	%rd69, %rd56, %rd69;
$L__BB677_16:
	st.shared.u64 	[%r8], %rd69;
$L__BB677_17:
	cvt.u64.u32 	%rd57, %r4;
	mad.lo.s64 	%rd58, %rd19, %rd57, %rd1;
	cvta.to.global.u64 	%rd59, %rd17;
	shl.b64 	%rd60, %rd58, 3;
	add.s64 	%rd61, %rd59, %rd60;
	st.global.u64 	[%rd61], %rd69;
$L__BB677_18:
	ret;

}
	// .globl	contiguous_reducel1_f32
.visible .entry contiguous_reducel1_f32(
	.param .u64 .ptr .align 1 contiguous_reducel1_f32_param_0,
	.param .u64 .ptr .align 1 contiguous_reducel1_f32_param_1,
	.param .u64 contiguous_reducel1_f32_param_2
)
{
	.reg .pred 	%p<8>;
	.reg .b32 	%r<17>;
	.reg .b32 	%f<43>;
	.reg .b64 	%rd<16>;

	ld.param.u64 	%rd4, [contiguous_reducel1_f32_param_0];
	ld.param.u64 	%rd6, [contiguous_reducel1_f32_param_1];
	ld.param.u64 	%rd5, [contiguous_reducel1_f32_param_2];
	cvta.to.global.u64 	%rd1, %rd6;
	mov.u32 	%r1, %tid.x;
	mov.u32 	%r2, %ctaid.x;
	mov.u32 	%r16, %ntid.x;
	mul.lo.s32 	%r8, %r2, %r16;
	shl.b32 	%r9, %r8, 1;
	add.s32 	%r4, %r9, %r1;
	shl.b32 	%r10, %r1, 2;
	mov.u32 	%r11, reducel1sdata_f32;
	add.s32 	%r5, %r11, %r10;
	mov.b32 	%r12, 0;
	st.shared.u32 	[%r5], %r12;
	add.s32 	%r13, %r4, %r16;
	cvt.u64.u32 	%rd2, %r13;
	setp.le.u64 	%p1, %rd5, %rd2;
	@%p1 bra 	$L__BB678_2;
	mul.wide.u32 	%rd9, %r4, 4;
	add.s64 	%rd10, %rd1, %rd9;
	ld.global.f32 	%f2, [%rd10];
	abs.f32 	%f3, %f2;
	shl.b64 	%rd11, %rd2, 2;
	add.s64 	%rd12, %rd1, %rd11;
	ld.global.f32 	%f4, [%rd12];
	abs.f32 	%f5, %f4;
	add.f32 	%f6, %f3, %f5;
	st.shared.f32 	[%r5], %f6;
	bra.uni 	$L__BB678_4;
$L__BB678_2:
	cvt.u64.u32 	%rd3, %r4;
	setp.le.u64 	%p2, %rd5, %rd3;
	@%p2 bra 	$L__BB678_4;
	shl.b64 	%rd7, %rd3, 2;
	add.s64 	%rd8, %rd1, %rd7;
	ld.global.f32 	%f1, [%rd8];
	st.shared.f32 	[%r5], %f1;
$L__BB678_4:
	bar.sync 	0;
	setp.lt.u32 	%p3, %r16, 66;
	@%p3 bra 	$L__BB678_8;
$L__BB678_5:
	shr.u32 	%r7, %r16, 1;
	setp.ge.u32 	%p4, %r1, %r7;
	@%p4 bra 	$L__BB678_7;
	ld.shared.f32 	%f7, [%r5];
	abs.f32 	%f8, %f7;
	shl.b32 	%r14, %r7, 2;
	add.s32 	%r15, %r5, %r14;
	ld.shared.f32 	%f9, [%r15];
	abs.f32 	%f10, %f9;
	add.f32 	%f11, %f8, %f10;
	st.shared.f32 	[%r5], %f11;
$L__BB678_7:
	bar.sync 	0;
	setp.gt.u32 	%p5, %r16, 131;
	mov.u32 	%r16, %r7;
	@%p5 bra 	$L__BB678_5;
$L__BB678_8:
	setp.gt.u32 	%p6, %r1, 31;
	@%p6 bra 	$L__BB678_11;
	ld.volatile.shared.f32 	%f12, [%r5];
	abs.f32 	%f13, %f12;
	ld.volatile.shared.f32 	%f14, [%r5+128];
	abs.f32 	%f15, %f14;
	add.f32 	%f16, %f13, %f15;
	st.volatile.shared.f32 	[%r5], %f16;
	ld.volatile.shared.f32 	%f17, [%r5];
	abs.f32 	%f18, %f17;
	ld.volatile.shared.f32 	%f19, [%r5+64];
	abs.f32 	%f20, %f19;
	add.f32 	%f21, %f18, %f20;
	st.volatile.shared.f32 	[%r5], %f21;
	ld.volatile.shared.f32 	%f22, [%r5];
	abs.f32 	%f23, %f22;
	ld.volatile.shared.f32 	%f24, [%r5+32];
	abs.f32 	%f25, %f24;
	add.f32 	%f26, %f23, %f25;
	st.volatile.shared.f32 	[%r5], %f26;
	ld.volatile.shared.f32 	%f27, [%r5];
	abs.f32 	%f28, %f27;
	ld.volatile.shared.f32 	%f29, [%r5+16];
	abs.f32 	%f30, %f29;
	add.f32 	%f31, %f28, %f30;
	st.volatile.shared.f32 	[%r5], %f31;
	ld.volatile.shared.f32 	%f32, [%r5];
	abs.f32 	%f33, %f32;
	ld.volatile.shared.f32 	%f34, [%r5+8];
	abs.f32 	%f35, %f34;
	add.f32 	%f36, %f33, %f35;
	st.volatile.shared.f32 	[%r5], %f36;
	ld.volatile.shared.f32 	%f37, [%r5];
	abs.f32 	%f38, %f37;
	ld.volatile.shared.f32 	%f39, [%r5+4];
	abs.f32 	%f40, %f39;
	add.f32 	%f41, %f38, %f40;
	st.volatile.shared.f32 	[%r5], %f41;
	setp.ne.s32 	%p7, %r1, 0;
	@%p7 bra 	$L__BB678_11;
	ld.shared.f32 	%f42, [reducel1sdata_f32];
	cvta.to.global.u64 	%rd13, %rd4;
	mul.wide.u32 	%rd14, %r2, 4;
	add.s64 	%rd15, %rd13, %rd14;
	st.global.f32 	[%rd15], %f42;
$L__BB678_11:
	ret;

}
	// .globl	uncontiguous_reducel1_f32
.visible .entry uncontiguous_reducel1_f32(
	.param .u64 .ptr .align 1 uncontiguous_reducel1_f32_param_0,
	.param .u64 .ptr .align 1 uncontiguous_reducel1_f32_param_1,
	.param .u64 .ptr .align 1 uncontiguous_reducel1_f32_param_2,
	.param .u64 .ptr .align 1 uncontiguous_reducel1_f32_param_3,
	.param .u64 uncontiguous_reducel1_f32_param_4,
	.param .u64 uncontiguous_reducel1_f32_param_5
)
{
	.reg .pred 	%p<53>;
	.reg .b32 	%r<213>;
	.reg .b32 	%f<43>;
	.reg .b64 	%rd<558>;

	ld.param.u64 	%rd260, [uncontiguous_reducel1_f32_param_0];
	ld.param.u64 	%rd263, [uncontiguous_reducel1_f32_param_1];
	ld.param.u64 	%rd264, [uncontiguous_reducel1_f32_param_2];
	ld.param.u64 	%rd265, [uncontiguous_reducel1_f32_param_3];
	ld.param.u64 	%rd261, [uncontiguous_reducel1_f32_param_4];
	ld.param.u64 	%rd262, [uncontiguous_reducel1_f32_param_5];
	cvta.to.global.u64 	%rd1, %rd265;
	cvta.to.global.u64 	%rd2, %rd264;
	cvta.to.global.u64 	%rd3, %rd263;
	mov.u32 	%r1, %tid.x;
	mov.u32 	%r2, %ctaid.x;
	mov.u32 	%r212, %ntid.x;
	mul.lo.s32 	%r52, %r2, %r212;
	shl.b32 	%r53, %r52, 1;
	add.s32 	%r4, %r53, %r1;
	shl.b32 	%r54, %r1, 2;
	mov.u32 	%r55, reducel1sdata_f32;
	add.s32 	%r5, %r55, %r54;
	mov.b32 	%r56, 0;
	st.shared.u32 	[%r5], %r56;
	add.s32 	%r57, %r4, %r212;
	cvt.u64.u32 	%rd511, %r57;
	setp.le.u64 	%p1, %rd262, %rd511;
	@%p1 bra 	$L__BB679_54;
	cvt.u32.u64 	%r6, %rd261;
	add.s32 	%r206, %r6, -1;
	setp.lt.s32 	%p27, %r206, 0;
	mov.b64 	%rd515, 0;
	mov.u64 	%rd516, %rd515;
	@%p27 bra 	$L__BB679_53;
	cvt.u64.u32 	%rd512, %r4;
	setp.lt.u32 	%p28, %r206, 3;
	mov.b64 	%rd516, 0;
	mov.u64 	%rd515, %rd516;
	@%p28 bra 	$L__BB679_30;
	add.s32 	%r204, %r6, -2;
	and.b32  	%r133, %r6, -4;
	neg.s32 	%r203, %r133;
	mov.b64 	%rd516, 0;
$L__BB679_4:
	.pragma "nounroll";
	add.s32 	%r12, %r204, 1;
	mul.wide.u32 	%rd397, %r12, 8;
	add.s64 	%rd398, %rd2, %rd397;
	ld.global.u64 	%rd10, [%rd398];
	or.b64  	%rd399, %rd512, %rd10;
	and.b64  	%rd400, %rd399, -4294967296;
	setp.ne.s64 	%p29, %rd400, 0;
	@%p29 bra 	$L__BB679_6;
	cvt.u32.u64 	%r134, %rd10;
	cvt.u32.u64 	%r135, %rd512;
	div.u32 	%r136, %r135, %r134;
	mul.lo.s32 	%r137, %r136, %r134;
	sub.s32 	%r138, %r135, %r137;
	cvt.u64.u32 	%rd477, %r136;
	cvt.u64.u32 	%rd478, %r138;
	bra.uni 	$L__BB679_7;
$L__BB679_6:
	div.s64 	%rd477, %rd512, %rd10;
	mul.lo.s64 	%rd401, %rd477, %rd10;
	sub.s64 	%rd478, %rd512, %rd401;
$L__BB679_7:
	mul.wide.u32 	%rd402, %r12, 8;
	add.s64 	%rd403, %rd1, %rd402;
	ld.global.u64 	%rd17, [%rd403];
	mad.lo.s64 	%rd18, %rd17, %rd478, %rd515;
	or.b64  	%rd404, %rd511, %rd10;
	and.b64  	%rd405, %rd404, -4294967296;
	setp.ne.s64 	%p30, %rd405, 0;
	@%p30 bra 	$L__BB679_9;
	cvt.u32.u64 	%r139, %rd10;
	cvt.u32.u64 	%r140, %rd511;
	div.u32 	%r141, %r140, %r139;
	mul.lo.s32 	%r142, %r141, %r139;
	sub.s32 	%r143, %r140, %r142;
	cvt.u64.u32 	%rd479, %r141;
	cvt.u64.u32 	%rd480, %r143;
	bra.uni 	$L__BB679_10;
$L__BB679_9:
	div.s64 	%rd479, %rd511, %rd10;
	mul.lo.s64 	%rd406, %rd479, %rd10;
	sub.s64 	%rd480, %rd511, %rd406;
$L__BB679_10:
	mad.lo.s64 	%rd25, %rd480, %rd17, %rd516;
	add.s32 	%r13, %r204, -2;
	mul.wide.u32 	%rd407, %r204, 8;
	add.s64 	%rd408, %rd2, %rd407;
	ld.global.u64 	%rd26, [%rd408];
	or.b64  	%rd409, %rd477, %rd26;
	and.b64  	%rd410, %rd409, -4294967296;
	setp.ne.s64 	%p31, %rd410, 0;
	@%p31 bra 	$L__BB679_12;
	cvt.u32.u64 	%r144, %rd26;
	cvt.u32.u64 	%r145, %rd477;
	div.u32 	%r146, %r145, %r144;
	mul.lo.s32 	%r147, %r146, %r144;
	sub.s32 	%r148, %r145, %r147;
	cvt.u64.u32 	%rd481, %r146;
	cvt.u64.u32 	%rd482, %r148;
	bra.uni 	$L__BB679_13;
$L__BB679_12:
	div.s64 	%rd481, %rd477, %rd26;
	mul.lo.s64 	%rd411, %rd481, %rd26;
	sub.s64 	%rd482, %rd477, %rd411;
$L__BB679_13:
	mul.wide.u32 	%rd412, %r204, 8;
	add.s64 	%rd413, %rd1, %rd412;
	ld.global.u64 	%rd33, [%rd413];
	mad.lo.s64 	%rd34, %rd33, %rd482, %rd18;
	or.b64  	%rd414, %rd479, %rd26;
	and.b64  	%rd415, %rd414, -4294967296;
	setp.ne.s64 	%p32, %rd415, 0;
	@%p32 bra 	$L__BB679_15;
	cvt.u32.u64 	%r149, %rd26;
	cvt.u32.u64 	%r150, %rd479;
	div.u32 	%r151, %r150, %r149;
	mul.lo.s32 	%r152, %r151, %r149;
	sub.s32 	%r153, %r150, %r152;
	cvt.u64.u32 	%rd483, %r151;
	cvt.u64.u32 	%rd484, %r153;
	bra.uni 	$L__BB679_16;
$L__BB679_15:
	div.s64 	%rd483, %rd479, %rd26;
	mul.lo.s64 	%rd416, %rd483, %rd26;
	sub.s64 	%rd484, %rd479, %rd416;
$L__BB679_16:
	mad.lo.s64 	%rd41, %rd484, %rd33, %rd25;
	add.s32 	%r14, %r204, -1;
	mul.wide.u32 	%rd417, %r14, 8;
	add.s64 	%rd418, %rd2, %rd417;
	ld.global.u64 	%rd42, [%rd418];
	or.b64  	%rd419, %rd481, %rd42;
	and.b64  	%rd420, %rd419, -4294967296;
	setp.ne.s64 	%p33, %rd420, 0;
	@%p33 bra 	$L__BB679_18;
	cvt.u32.u64 	%r154, %rd42;
	cvt.u32.u64 	%r155, %rd481;
	div.u32 	%r156, %r155, %r154;
	mul.lo.s32 	%r157, %r156, %r154;
	sub.s32 	%r158, %r155, %r157;
	cvt.u64.u32 	%rd485, %r156;
	cvt.u64.u32 	%rd486, %r158;
	bra.uni 	$L__BB679_19;
$L__BB679_18:
	div.s64 	%rd485, %rd481, %rd42;
	mul.lo.s64 	%rd421, %rd485, %rd42;
	sub.s64 	%rd486, %rd481, %rd421;
$L__BB679_19:
	mul.wide.u32 	%rd422, %r14, 8;
	add.s64 	%rd423, %rd1, %rd422;
	ld.global.u64 	%rd49, [%rd423];
	mad.lo.s64 	%rd50, %rd49, %rd486, %rd34;
	or.b64  	%rd424, %rd483, %rd42;
	and.b64  	%rd425, %rd424, -4294967296;
	setp.ne.s64 	%p34, %rd425, 0;
	@%p34 bra 	$L__BB679_21;
	cvt.u32.u64 	%r159, %rd42;
	cvt.u32.u64 	%r160, %rd483;
	div.u32 	%r161, %r160, %r159;
	mul.lo.s32 	%r162, %r161, %r159;
	sub.s32 	%r163, %r160, %r162;
	cvt.u64.u32 	%rd487, %r161;
	cvt.u64.u32 	%rd488, %r163;
	bra.uni 	$L__BB679_22;
$L__BB679_21:
	div.s64 	%rd487, %rd483, %rd42;
	mul.lo.s64 	%rd426, %rd487, %rd42;
	sub.s64 	%rd488, %rd483, %rd426;
$L__BB679_22:
	mad.lo.s64 	%rd57, %rd488, %rd49, %rd41;
	mul.wide.u32 	%rd427, %r13, 8;
	add.s64 	%rd428, %rd2, %rd427;
	ld.global.u64 	%rd58, [%rd428];
	or.b64  	%rd429, %rd485, %rd58;
	and.b64  	%rd430, %rd429, -4294967296;
	setp.ne.s64 	%p35, %rd430, 0;
	@%p35 bra 	$L__BB679_24;
	cvt.u32.u64 	%r164, %rd58;
	cvt.u32.u64 	%r165, %rd485;
	div.u32 	%r166, %r165, %r164;
	mul.lo.s32 	%r167, %r166, %r164;
	sub.s32 	%r168, %r165, %r167;
	cvt.u64.u32 	%rd512, %r166;
	cvt.u64.u32 	%rd490, %r168;
	bra.uni 	$L__BB679_25;
$L__BB679_24:
	div.s64 	%rd512, %rd485, %rd58;
	mul.lo.s64 	%rd431, %rd512, %rd58;
	sub.s64 	%rd490, %rd485, %rd431;
$L__BB679_25:
	mul.wide.u32 	%rd432, %r13, 8;
	add.s64 	%rd433, %rd1, %rd432;
	ld.global.u64 	%rd65, [%rd433];
	mad.lo.s64 	%rd515, %rd65, %rd490, %rd50;
	or.b64  	%rd434, %rd487, %rd58;
	and.b64  	%rd435, %rd434, -4294967296;
	setp.ne.s64 	%p36, %rd435, 0;
	@%p36 bra 	$L__BB679_27;
	cvt.u32.u64 	%r169, %rd58;
	cvt.u32.u64 	%r170, %rd487;
	div.u32 	%r171, %r170, %r169;
	mul.lo.s32 	%r172, %r171, %r169;
	sub.s32 	%r173, %r170, %r172;
	cvt.u64.u32 	%rd511, %r171;
	cvt.u64.u32 	%rd492, %r173;
	bra.uni 	$L__BB679_28;
$L__BB679_27:
	div.s64 	%rd511, %rd487, %rd58;
	mul.lo.s64 	%rd436, %rd511, %rd58;
	sub.s64 	%rd492, %rd487, %rd436;
$L__BB679_28:
	mad.lo.s64 	%rd516, %rd492, %rd65, %rd57;
	add.s32 	%r204, %r204, -4;
	add.s32 	%r203, %r203, 4;
	setp.ne.s32 	%p37, %r203, 0;
	@%p37 bra 	$L__BB679_4;
	add.s32 	%r206, %r204, 1;
$L__BB679_30:
	and.b32  	%r19, %r6, 3;
	setp.eq.s32 	%p38, %r19, 0;
	@%p38 bra 	$L__BB679_53;
	setp.eq.s32 	%p39, %r19, 1;
	@%p39 bra 	$L__BB679_45;
	mul.wide.u32 	%rd438, %r206, 8;
	add.s64 	%rd439, %rd2, %rd438;
	ld.global.u64 	%rd80, [%rd439];
	or.b64  	%rd440, %rd512, %rd80;
	and.b64  	%rd441, %rd440, -4294967296;
	setp.ne.s64 	%p40, %rd441, 0;
	@%p40 bra 	$L__BB679_34;
	cvt.u32.u64 	%r174, %rd80;
	cvt.u32.u64 	%r175, %rd512;
	div.u32 	%r176, %r175, %r174;
	mul.lo.s32 	%r177, %r176, %r174;
	sub.s32 	%r178, %r175, %r177;
	cvt.u64.u32 	%rd499, %r176;
	cvt.u64.u32 	%rd500, %r178;
	bra.uni 	$L__BB679_35;
$L__BB679_34:
	div.s64 	%rd499, %rd512, %rd80;
	mul.lo.s64 	%rd442, %rd499, %rd80;
	sub.s64 	%rd500, %rd512, %rd442;
$L__BB679_35:
	add.s64 	%rd444, %rd1, %rd438;
	ld.global.u64 	%rd87, [%rd444];
	mad.lo.s64 	%rd88, %rd87, %rd500, %rd515;
	or.b64  	%rd445, %rd511, %rd80;
	and.b64  	%rd446, %rd445, -4294967296;
	setp.ne.s64 	%p41, %rd446, 0;
	@%p41 bra 	$L__BB679_37;
	cvt.u32.u64 	%r179, %rd80;
	cvt.u32.u64 	%r180, %rd511;
	div.u32 	%r181, %r180, %r179;
	mul.lo.s32 	%r182, %r181, %r179;
	sub.s32 	%r183, %r180, %r182;
	cvt.u64.u32 	%rd501, %r181;
	cvt.u64.u32 	%rd502, %r183;
	bra.uni 	$L__BB679_38;
$L__BB679_37:
	div.s64 	%rd501, %rd511, %rd80;
	mul.lo.s64 	%rd447, %rd501, %rd80;
	sub.s64 	%rd502, %rd511, %rd447;
$L__BB679_38:
	mad.lo.s64 	%rd95, %rd502, %rd87, %rd516;
	add.s32 	%r20, %r206, -1;
	mul.wide.u32 	%rd448, %r20, 8;
	add.s64 	%rd449, %rd2, %rd448;
	ld.global.u64 	%rd96, [%rd449];
	or.b64  	%rd450, %rd499, %rd96;
	and.b64  	%rd451, %rd450, -4294967296;
	setp.ne.s64 	%p42, %rd451, 0;
	@%p42 bra 	$L__BB679_40;
	cvt.u32.u64 	%r184, %rd96;
	cvt.u32.u64 	%r185, %rd499;
	div.u32 	%r186, %r185, %r184;
	mul.lo.s32 	%r187, %r186, %r184;
	sub.s32 	%r188, %r185, %r187;
	cvt.u64.u32 	%rd512, %r186;
	cvt.u64.u32 	%rd504, %r188;
	bra.uni 	$L__BB679_41;
$L__BB679_40:
	div.s64 	%rd512, %rd499, %rd96;
	mul.lo.s64 	%rd452, %rd512, %rd96;
	sub.s64 	%rd504, %rd499, %rd452;
$L__BB679_41:
	add.s64 	%rd454, %rd1, %rd448;
	ld.global.u64 	%rd103, [%rd454];
	mad.lo.s64 	%rd515, %rd103, %rd504, %rd88;
	or.b64  	%rd455, %rd501, %rd96;
	and.b64  	%rd456, %rd455, -4294967296;
	setp.ne.s64 	%p43, %rd456, 0;
	@%p43 bra 	$L__BB679_43;
	cvt.u32.u64 	%r189, %rd96;
	cvt.u32.u64 	%r190, %rd501;
	div.u32 	%r191, %r190, %r189;
	mul.lo.s32 	%r192, %r191, %r189;
	sub.s32 	%r193, %r190, %r192;
	cvt.u64.u32 	%rd511, %r191;
	cvt.u64.u32 	%rd506, %r193;
	bra.uni 	$L__BB679_44;
$L__BB679_43:
	div.s64 	%rd511, %rd501, %rd96;
	mul.lo.s64 	%rd457, %rd511, %rd96;
	sub.s64 	%rd506, %rd501, %rd457;
$L__BB679_44:
	mad.lo.s64 	%rd516, %rd506, %rd103, %rd95;
	add.s32 	%r206, %r206, -2;
$L__BB679_45:
	and.b32  	%r194, %r6, 1;
	setp.eq.b32 	%p44, %r194, 1;
	not.pred 	%p45, %p44;
	@%p45 bra 	$L__BB679_53;
	mul.wide.u32 	%rd458, %r206, 8;
	add.s64 	%rd459, %rd2, %rd458;
	ld.global.u64 	%rd118, [%rd459];
	or.b64  	%rd460, %rd512, %rd118;
	and.b64  	%rd461, %rd460, -4294967296;
	setp.ne.s64 	%p46, %rd461, 0;
	@%p46 bra 	$L__BB679_48;
	cvt.u32.u64 	%r195, %rd118;
	cvt.u32.u64 	%r196, %rd512;
	rem.u32 	%r197, %r196, %r195;
	cvt.u64.u32 	%rd513, %r197;
	bra.uni 	$L__BB679_49;
$L__BB679_48:
	rem.s64 	%rd513, %rd512, %rd118;
$L__BB679_49:
	add.s64 	%rd463, %rd1, %rd458;
	ld.global.u64 	%rd122, [%rd463];
	mad.lo.s64 	%rd515, %rd122, %rd513, %rd515;
	or.b64  	%rd464, %rd511, %rd118;
	and.b64  	%rd465, %rd464, -4294967296;
	setp.ne.s64 	%p47, %rd465, 0;
	@%p47 bra 	$L__BB679_51;
	cvt.u32.u64 	%r198, %rd118;
	cvt.u32.u64 	%r199, %rd511;
	rem.u32 	%r200, %r199, %r198;
	cvt.u64.u32 	%rd514, %r200;
	bra.uni 	$L__BB679_52;
$L__BB679_51:
	rem.s64 	%rd514, %rd511, %rd118;
$L__BB679_52:
	mad.lo.s64 	%rd516, %rd514, %rd122, %rd516;
$L__BB679_53:
	shl.b64 	%rd466, %rd515, 2;
	add.s64 	%rd467, %rd3, %rd466;
	ld.global.f32 	%f2, [%rd467];
	abs.f32 	%f3, %f2;
	shl.b64 	%rd468, %rd516, 2;
	add.s64 	%rd469, %rd3, %rd468;
	ld.global.f32 	%f4, [%rd469];
	abs.f32 	%f5, %f4;
	add.f32 	%f6, %f3, %f5;
	st.shared.f32 	[%r5], %f6;
	bra.uni 	$L__BB679_114;
$L__BB679_54:
	cvt.u64.u32 	%rd548, %r4;
	setp.le.u64 	%p2, %rd262, %rd548;
	@%p2 bra 	$L__BB679_114;
	cvt.u32.u64 	%r23, %rd261;
	add.s32 	%r210, %r23, -1;
	setp.lt.s32 	%p3, %r210, 0;
	mov.b64 	%rd557, 0;
	@%p3 bra 	$L__BB679_113;
	and.b32  	%r25, %r23, 7;
	setp.lt.u32 	%p4, %r210, 7;
	mov.b64 	%rd557, 0;
	@%p4 bra 	$L__BB679_84;
	add.s32 	%r208, %r23, -4;
	and.b32  	%r58, %r23, -8;
	neg.s32 	%r207, %r58;
	mov.b64 	%rd557, 0;
$L__BB679_58:
	.pragma "nounroll";
	add.s32 	%r30, %r208, 3;
	mul.wide.u32 	%rd270, %r30, 8;
	add.s64 	%rd271, %rd2, %rd270;
	ld.global.u64 	%rd133, [%rd271];
	or.b64  	%rd272, %rd548, %rd133;
	and.b64  	%rd273, %rd272, -4294967296;
	setp.ne.s64 	%p5, %rd273, 0;
	@%p5 bra 	$L__BB679_60;
	cvt.u32.u64 	%r59, %rd133;
	cvt.u32.u64 	%r60, %rd548;
	div.u32 	%r61, %r60, %r59;
	mul.lo.s32 	%r62, %r61, %r59;
	sub.s32 	%r63, %r60, %r62;
	cvt.u64.u32 	%rd519, %r61;
	cvt.u64.u32 	%rd520, %r63;
	bra.uni 	$L__BB679_61;
$L__BB679_60:
	div.s64 	%rd519, %rd548, %rd133;
	mul.lo.s64 	%rd274, %rd519, %rd133;
	sub.s64 	%rd520, %rd548, %rd274;
$L__BB679_61:
	add.s64 	%rd276, %rd1, %rd270;
	ld.global.u64 	%rd277, [%rd276];
	mad.lo.s64 	%rd140, %rd277, %rd520, %rd557;
	add.s32 	%r31, %r208, 2;
	mul.wide.u32 	%rd278, %r31, 8;
	add.s64 	%rd279, %rd2, %rd278;
	ld.global.u64 	%rd141, [%rd279];
	or.b64  	%rd280, %rd519, %rd141;
	and.b64  	%rd281, %rd280, -4294967296;
	setp.ne.s64 	%p6, %rd281, 0;
	@%p6 bra 	$L__BB679_63;
	cvt.u32.u64 	%r64, %rd141;
	cvt.u32.u64 	%r65, %rd519;
	div.u32 	%r66, %r65, %r64;
	mul.lo.s32 	%r67, %r66, %r64;
	sub.s32 	%r68, %r65, %r67;
	cvt.u64.u32 	%rd521, %r66;
	cvt.u64.u32 	%rd522, %r68;
	bra.uni 	$L__BB679_64;
$L__BB679_63:
	div.s64 	%rd521, %rd519, %rd141;
	mul.lo.s64 	%rd282, %rd521, %rd141;
	sub.s64 	%rd522, %rd519, %rd282;
$L__BB679_64:
	add.s64 	%rd284, %rd1, %rd278;
	ld.global.u64 	%rd285, [%rd284];
	mad.lo.s64 	%rd148, %rd285, %rd522, %rd140;
	add.s32 	%r32, %r208, 1;
	mul.wide.u32 	%rd286, %r32, 8;
	add.s64 	%rd287, %rd2, %rd286;
	ld.global.u64 	%rd149, [%rd287];
	or.b64  	%rd288, %rd521, %rd149;
	and.b64  	%rd289, %rd288, -4294967296;
	setp.ne.s64 	%p7, %rd289, 0;
	@%p7 bra 	$L__BB679_66;
	cvt.u32.u64 	%r69, %rd149;
	cvt.u32.u64 	%r70, %rd521;
	div.u32 	%r71, %r70, %r69;
	mul.lo.s32 	%r72, %r71, %r69;
	sub.s32 	%r73, %r70, %r72;
	cvt.u64.u32 	%rd523, %r71;
	cvt.u64.u32 	%rd524, %r73;
	bra.uni 	$L__BB679_67;
$L__BB679_66:
	div.s64 	%rd523, %rd521, %rd149;
	mul.lo.s64 	%rd290, %rd523, %rd149;
	sub.s64 	%rd524, %rd521, %rd290;
$L__BB679_67:
	add.s64 	%rd292, %rd1, %rd286;
	ld.global.u64 	%rd293, [%rd292];
	mad.lo.s64 	%rd156, %rd293, %rd524, %rd148;
	add.s32 	%r33, %r208, -4;
	mul.wide.u32 	%rd294, %r208, 8;
	add.s64 	%rd295, %rd2, %rd294;
	ld.global.u64 	%rd157, [%rd295];
	or.b64  	%rd296, %rd523, %rd157;
	and.b64  	%rd297, %rd296, -4294967296;
	setp.ne.s64 	%p8, %rd297, 0;
	@%p8 bra 	$L__BB679_69;
	cvt.u32.u64 	%r74, %rd157;
	cvt.u32.u64 	%r75, %rd523;
	div.u32 	%r76, %r75, %r74;
	mul.lo.s32 	%r77, %r76, %r74;
	sub.s32 	%r78, %r75, %r77;
	cvt.u64.u32 	%rd525, %r76;
	cvt.u64.u32 	%rd526, %r78;
	bra.uni 	$L__BB679_70;
$L__BB679_69:
	div.s64 	%rd525, %rd523, %rd157;
	mul.lo.s64 	%rd298, %rd525, %rd157;
	sub.s64 	%rd526, %rd523, %rd298;
$L__BB679_70:
	add.s64 	%rd300, %rd1, %rd294;
	ld.global.u64 	%rd301, [%rd300];
	mad.lo.s64 	%rd164, %rd301, %rd526, %rd156;
	add.s32 	%r34, %r208, -1;
	mul.wide.u32 	%rd302, %r34, 8;
	add.s64 	%rd303, %rd2, %rd302;
	ld.global.u64 	%rd165, [%rd303];
	or.b64  	%rd304, %rd525, %rd165;
	and.b64  	%rd305, %rd304, -4294967296;
	setp.ne.s64 	%p9, %rd305, 0;
	@%p9 bra 	$L__BB679_72;
	cvt.u32.u64 	%r79, %rd165;
	cvt.u32.u64 	%r80, %rd525;
	div.u32 	%r81, %r80, %r79;
	mul.lo.s32 	%r82, %r81, %r79;
	sub.s32 	%r83, %r80, %r82;
	cvt.u64.u32 	%rd527, %r81;
	cvt.u64.u32 	%rd528, %r83;
	bra.uni 	$L__BB679_73;
$L__BB679_72:
	div.s64 	%rd527, %rd525, %rd165;
	mul.lo.s64 	%rd306, %rd527, %rd165;
	sub.s64 	%rd528, %rd525, %rd306;
$L__BB679_73:
	add.s64 	%rd308, %rd1, %rd302;
	ld.global.u64 	%rd309, [%rd308];
	mad.lo.s64 	%rd172, %rd309, %rd528, %rd164;
	add.s32 	%r35, %r208, -2;
	mul.wide.u32 	%rd310, %r35, 8;
	add.s64 	%rd311, %rd2, %rd310;
	ld.global.u64 	%rd173, [%rd311];
	or.b64  	%rd312, %rd527, %rd173;
	and.b64  	%rd313, %rd312, -4294967296;
	setp.ne.s64 	%p10, %rd313, 0;
	@%p10 bra 	$L__BB679_75;
	cvt.u32.u64 	%r84, %rd173;
	cvt.u32.u64 	%r85, %rd527;
	div.u32 	%r86, %r85, %r84;
	mul.lo.s32 	%r87, %r86, %r84;
	sub.s32 	%r88, %r85, %r87;
	cvt.u64.u32 	%rd529, %r86;
	cvt.u64.u32 	%rd530, %r88;
	bra.uni 	$L__BB679_76;
$L__BB679_75:
	div.s64 	%rd529, %rd527, %rd173;
	mul.lo.s64 	%rd314, %rd529, %rd173;
	sub.s64 	%rd530, %rd527, %rd314;
$L__BB679_76:
	add.s64 	%rd316, %rd1, %rd310;
	ld.global.u64 	%rd317, [%rd316];
	mad.lo.s64 	%rd180, %rd317, %rd530, %rd172;
	add.s32 	%r36, %r208, -3;
	mul.wide.u32 	%rd318, %r36, 8;
	add.s64 	%rd319, %rd2, %rd318;
	ld.global.u64 	%rd181, [%rd319];
	or.b64  	%rd320, %rd529, %rd181;
	and.b64  	%rd321, %rd320, -4294967296;
	setp.ne.s64 	%p11, %rd321, 0;
	@%p11 bra 	$L__BB679_78;
	cvt.u32.u64 	%r89, %rd181;
	cvt.u32.u64 	%r90, %rd529;
	div.u32 	%r91, %r90, %r89;
	mul.lo.s32 	%r92, %r91, %r89;
	sub.s32 	%r93, %r90, %r92;
	cvt.u64.u32 	%rd531, %r91;
	cvt.u64.u32 	%rd532, %r93;
	bra.uni 	$L__BB679_79;
$L__BB679_78:
	div.s64 	%rd531, %rd529, %rd181;
	mul.lo.s64 	%rd322, %rd531, %rd181;
	sub.s64 	%rd532, %rd529, %rd322;
$L__BB679_79:
	add.s64 	%rd324, %rd1, %rd318;
	ld.global.u64 	%rd325, [%rd324];
	mad.lo.s64 	%rd188, %rd325, %rd532, %rd180;
	mul.wide.u32 	%rd326, %r33, 8;
	add.s64 	%rd327, %rd2, %rd326;
	ld.global.u64 	%rd189, [%rd327];
	or.b64  	%rd328, %rd531, %rd189;
	and.b64  	%rd329, %rd328, -4294967296;
	setp.ne.s64 	%p12, %rd329, 0;
	@%p12 bra 	$L__BB679_81;
	cvt.u32.u64 	%r94, %rd189;
	cvt.u32.u64 	%r95, %rd531;
	div.u32 	%r96, %r95, %r94;
	mul.lo.s32 	%r97, %r96, %r94;
	sub.s32 	%r98, %r95, %r97;
	cvt.u64.u32 	%rd548, %r96;
	cvt.u64.u32 	%rd534, %r98;
	bra.uni 	$L__BB679_82;
$L__BB679_81:
	div.s64 	%rd548, %rd531, %rd189;
	mul.lo.s64 	%rd330, %rd548, %rd189;
	sub.s64 	%rd534, %rd531, %rd330;
$L__BB679_82:
	add.s64 	%rd332, %rd1, %rd326;
	ld.global.u64 	%rd333, [%rd332];
	mad.lo.s64 	%rd557, %rd333, %rd534, %rd188;
	add.s32 	%r208, %r208, -8;
	add.s32 	%r207, %r207, 8;
	setp.ne.s32 	%p13, %r207, 0;
	@%p13 bra 	$L__BB679_58;
	add.s32 	%r210, %r208, 3;
$L__BB679_84:
	setp.eq.s32 	%p14, %r25, 0;
	@%p14 bra 	$L__BB679_113;
	and.b32  	%r41, %r23, 3;
	setp.lt.u32 	%p15, %r25, 4;
	@%p15 bra 	$L__BB679_99;
	mul.wide.u32 	%rd335, %r210, 8;
	add.s64 	%rd336, %rd2, %rd335;
	ld.global.u64 	%rd200, [%rd336];
	or.b64  	%rd337, %rd548, %rd200;
	and.b64  	%rd338, %rd337, -4294967296;
	setp.ne.s64 	%p16, %rd338, 0;
	@%p16 bra 	$L__BB679_88;
	cvt.u32.u64 	%r99, %rd200;
	cvt.u32.u64 	%r100, %rd548;
	div.u32 	%r101, %r100, %r99;
	mul.lo.s32 	%r102, %r101, %r99;
	sub.s32 	%r103, %r100, %r102;
	cvt.u64.u32 	%rd538, %r101;
	cvt.u64.u32 	%rd539, %r103;
	bra.uni 	$L__BB679_89;
$L__BB679_88:
	div.s64 	%rd538, %rd548, %rd200;
	mul.lo.s64 	%rd339, %rd538, %rd200;
	sub.s64 	%rd539, %rd548, %rd339;
$L__BB679_89:
	add.s64 	%rd341, %rd1, %rd335;
	ld.global.u64 	%rd342, [%rd341];
	mad.lo.s64 	%rd207, %rd342, %rd539, %rd557;
	add.s32 	%r42, %r210, -1;
	mul.wide.u32 	%rd343, %r42, 8;
	add.s64 	%rd344, %rd2, %rd343;
	ld.global.u64 	%rd208, [%rd344];
	or.b64  	%rd345, %rd538, %rd208;
	and.b64  	%rd346, %rd345, -4294967296;
	setp.ne.s64 	%p17, %rd346, 0;
	@%p17 bra 	$L__BB679_91;
	cvt.u32.u64 	%r104, %rd208;
	cvt.u32.u64 	%r105, %rd538;
	div.u32 	%r106, %r105, %r104;
	mul.lo.s32 	%r107, %r106, %r104;
	sub.s32 	%r108, %r105, %r107;
	cvt.u64.u32 	%rd540, %r106;
	cvt.u64.u32 	%rd541, %r108;
	bra.uni 	$L__BB679_92;
$L__BB679_91:
	div.s64 	%rd540, %rd538, %rd208;
	mul.lo.s64 	%rd347, %rd540, %rd208;
	sub.s64 	%rd541, %rd538, %rd347;
$L__BB679_92:
	add.s64 	%rd349, %rd1, %rd343;
	ld.global.u64 	%rd350, [%rd349];
	mad.lo.s64 	%rd215, %rd350, %rd541, %rd207;
	add.s32 	%r43, %r210, -2;
	mul.wide.u32 	%rd351, %r43, 8;
	add.s64 	%rd352, %rd2, %rd351;
	ld.global.u64 	%rd216, [%rd352];
	or.b64  	%rd353, %rd540, %rd216;
	and.b64  	%rd354, %rd353, -4294967296;
	setp.ne.s64 	%p18, %rd354, 0;
	@%p18 bra 	$L__BB679_94;
	cvt.u32.u64 	%r109, %rd216;
	cvt.u32.u64 	%r110, %rd540;
	div.u32 	%r111, %r110, %r109;
	mul.lo.s32 	%r112, %r111, %r109;
	sub.s32 	%r113, %r110, %r112;
	cvt.u64.u32 	%rd542, %r111;
	cvt.u64.u32 	%rd543, %r113;
	bra.uni 	$L__BB679_95;
$L__BB679_94:
	div.s64 	%rd542, %rd540, %rd216;
	mul.lo.s64 	%rd355, %rd542, %rd216;
	sub.s64 	%rd543, %rd540, %rd355;
$L__BB679_95:
	add.s64 	%rd357, %rd1, %rd351;
	ld.global.u64 	%rd358, [%rd357];
	mad.lo.s64 	%rd223, %rd358, %rd543, %rd215;
	add.s32 	%r44, %r210, -3;
	mul.wide.u32 	%rd359, %r44, 8;
	add.s64 	%rd360, %rd2, %rd359;
	ld.global.u64 	%rd224, [%rd360];
	or.b64  	%rd361, %rd542, %rd224;
	and.b64  	%rd362, %rd361, -4294967296;
	setp.ne.s64 	%p19, %rd362, 0;
	@%p19 bra 	$L__BB679_97;
	cvt.u32.u64 	%r114, %rd224;
	cvt.u32.u64 	%r115, %rd542;
	div.u32 	%r116, %r115, %r114;
	mul.lo.s32 	%r117, %r116, %r114;
	sub.s32 	%r118, %r115, %r117;
	cvt.u64.u32 	%rd548, %r116;
	cvt.u64.u32 	%rd545, %r118;
	bra.uni 	$L__BB679_98;
$L__BB679_97:
	div.s64 	%rd548, %rd542, %rd224;
	mul.lo.s64 	%rd363, %rd548, %rd224;
	sub.s64 	%rd545, %rd542, %rd363;
$L__BB679_98:
	add.s64 	%rd365, %rd1, %rd359;
	ld.global.u64 	%rd366, [%rd365];
	mad.lo.s64 	%rd557, %rd366, %rd545, %rd223;
	add.s32 	%r210, %r210, -4;
$L__BB679_99:
	setp.eq.s32 	%p20, %r41, 0;
	@%p20 bra 	$L__BB679_113;
	setp.eq.s32 	%p21, %r41, 1;
	@%p21 bra 	$L__BB679_108;
	mul.wide.u32 	%rd368, %r210, 8;
	add.s64 	%rd369, %rd2, %rd368;
	ld.global.u64 	%rd235, [%rd369];
	or.b64  	%rd370, %rd548, %rd235;
	and.b64  	%rd371, %rd370, -4294967296;
	setp.ne.s64 	%p22, %rd371, 0;
	@%p22 bra 	$L__BB679_103;
	cvt.u32.u64 	%r119, %rd235;
	cvt.u32.u64 	%r120, %rd548;
	div.u32 	%r121, %r120, %r119;
	mul.lo.s32 	%r122, %r121, %r119;
	sub.s32 	%r123, %r120, %r122;
	cvt.u64.u32 	%rd549, %r121;
	cvt.u64.u32 	%rd550, %r123;
	bra.uni 	$L__BB679_104;
$L__BB679_103:
	div.s64 	%rd549, %rd548, %rd235;
	mul.lo.s64 	%rd372, %rd549, %rd235;
	sub.s64 	%rd550, %rd548, %rd372;
$L__BB679_104:
	add.s64 	%rd374, %rd1, %rd368;
	ld.global.u64 	%rd375, [%rd374];
	mad.lo.s64 	%rd242, %rd375, %rd550, %rd557;
	add.s32 	%r47, %r210, -1;
	mul.wide.u32 	%rd376, %r47, 8;
	add.s64 	%rd377, %rd2, %rd376;
	ld.global.u64 	%rd243, [%rd377];
	or.b64  	%rd378, %rd549, %rd243;
	and.b64  	%rd379, %rd378, -4294967296;
	setp.ne.s64 	%p23, %rd379, 0;
	@%p23 bra 	$L__BB679_106;
	cvt.u32.u64 	%r124, %rd243;
	cvt.u32.u64 	%r125, %rd549;
	div.u32 	%r126, %r125, %r124;
	mul.lo.s32 	%r127, %r126, %r124;
	sub.s32 	%r128, %r125, %r127;
	cvt.u64.u32 	%rd548, %r126;
	cvt.u64.u32 	%rd552, %r128;
	bra.uni 	$L__BB679_107;
$L__BB679_106:
	div.s64 	%rd548, %rd549, %rd243;
	mul.lo.s64 	%rd380, %rd548, %rd243;
	sub.s64 	%rd552, %rd549, %rd380;
$L__BB679_107:
	add.s64 	%rd382, %rd1, %rd376;
	ld.global.u64 	%rd383, [%rd382];
	mad.lo.s64 	%rd557, %rd383, %rd552, %rd242;
	add.s32 	%r210, %r210, -2;
$L__BB679_108:
	and.b32  	%r129, %r23, 1;
	setp.eq.b32 	%p24, %r129, 1;
	not.pred 	%p25, %p24;
	@%p25 bra 	$L__BB679_113;
	mul.wide.u32 	%rd384, %r210, 8;
	add.s64 	%rd385, %rd2, %rd384;
	ld.global.u64 	%rd254, [%rd385];
	or.b64  	%rd386, %rd548, %rd254;
	and.b64  	%rd387, %rd386, -4294967296;
	setp.ne.s64 	%p26, %rd387, 0;
	@%p26 bra 	$L__BB679_111;
	cvt.u32.u64 	%r130, %rd254;
	cvt.u32.u64 	%r131, %rd548;
	rem.u32 	%r132, %r131, %r130;
	cvt.u64.u32 	%rd556, %r132;
	bra.uni 	$L__BB679_112;
$L__BB679_111:
	rem.s64 	%rd556, %rd548, %rd254;
$L__BB679_112:
	add.s64 	%rd389, %rd1, %rd384;
	ld.global.u64 	%rd390, [%rd389];
	mad.lo.s64 	%rd557, %rd390, %rd556, %rd557;
$L__BB679_113:
	shl.b64 	%rd391, %rd557, 2;
	add.s64 	%rd392, %rd3, %rd391;
	ld.global.f32 	%f1, [%rd392];
	st.shared.f32 	[%r5], %f1;
$L__BB679_114:
	bar.sync 	0;
	setp.lt.u32 	%p48, %r212, 66;
	@%p48 bra 	$L__BB679_118;
$L__BB679_115:
	shr.u32 	%r51, %r212, 1;
	setp.ge.u32 	%p49, %r1, %r51;
	@%p49 bra 	$L__BB679_117;
	ld.shared.f32 	%f7, [%r5];
	abs.f32 	%f8, %f7;
	shl.b32 	%r201, %r51, 2;
	add.s32 	%r202, %r5, %r201;
	ld.shared.f32 	%f9, [%r202];
	abs.f32 	%f10, %f9;
	add.f32 	%f11, %f8, %f10;
	st.shared.f32 	[%r5], %f11;
$L__BB679_117:
	bar.sync 	0;
	setp.gt.u32 	%p50, %r212, 131;
	mov.u32 	%r212, %r51;
	@%p50 bra 	$L__BB679_115;
$L__BB679_118:
	setp.gt.u32 	%p51, %r1, 31;
	@%p51 bra 	$L__BB679_121;
	ld.volatile.shared.f32 	%f12, [%r5];
	abs.f32 	%f13, %f12;
	ld.volatile.shared.f32 	%f14, [%r5+128];
	abs.f32 	%f15, %f14;
	add.f32 	%f16, %f13, %f15;
	st.volatile.shared.f32 	[%r5], %f16;
	ld.volatile.shared.f32 	%f17, [%r5];
	abs.f32 	%f18, %f17;
	ld.volatile.shared.f32 	%f19, [%r5+64];
	abs.f32 	%f20, %f19;
	add.f32 	%f21, %f18, %f20;
	st.volatile.shared.f32 	[%r5], %f21;
	ld.volatile.shared.f32 	%f22, [%r5];
	abs.f32 	%f23, %f22;
	ld.volatile.shared.f32 	%f24, [%r5+32];
	abs.f32 	%f25, %f24;
	add.f32 	%f26, %f23, %f25;
	st.volatile.shared.f32 	[%r5], %f26;
	ld.volatile.shared.f32 	%f27, [%r5];
	abs.f32 	%f28, %f27;
	ld.volatile.shared.f32 	%f29, [%r5+16];
	abs.f32 	%f30, %f29;
	add.f32 	%f31, %f28, %f30;
	st.volatile.shared.f32 	[%r5], %f31;
	ld.volatile.shared.f32 	%f32, [%r5];
	abs.f32 	%f33, %f32;
	ld.volatile.shared.f32 	%f34, [%r5+8];
	abs.f32 	%f35, %f34;
	add.f32 	%f36, %f33, %f35;
	st.volatile.shared.f32 	[%r5], %f36;
	ld.volatile.shared.f32 	%f37, [%r5];
	abs.f32 	%f38, %f37;
	ld.volatile.shared.f32 	%f39, [%r5+4];
	abs.f32 	%f40, %f39;
	add.f32 	%f41, %f38, %f40;
	st.volatile.shared.f32 	[%r5], %f41;
	setp.ne.s32 	%p52, %r1, 0;
	@%p52 bra 	$L__BB679_121;
	ld.shared.f32 	%f42, [reducel1sdata_f32];
	cvta.to.global.u64 	%rd470, %rd260;
	mul.wide.u32 	%rd471, %r2, 4;
	add.s64 	%rd472, %rd470, %rd471;
	st.global.f32 	[%rd472], %f42;
$L__BB679_121:
	ret;

}
	// .globl	contiguous_reducel12_f32
.visible .entry contiguous_reducel12_f32(
	.param .u64 .ptr .align 1 contiguous_reducel12_f32_param_0,
	.param .u64 .ptr .align 1 contiguous_reducel12_f32_param_1,
	.param .u64 .ptr .align 1 contiguous_reducel12_f32_param_2,
	.param .u64 .ptr .align 1 contiguous_reducel12_f32_param_3,
	.param .u64 contiguous_reducel12_f32_param_4,
	.param .u64 contiguous_reducel12_f32_param_5,
	.param .u64 contiguous_reducel12_f32_param_6
)
{
	.reg .pred 	%p<53>;
	.reg .b32 	%r<217>;
	.reg .b32 	%f<43>;
	.reg .b64 	%rd<572>;

	ld.param.u64 	%rd266, [contiguous_reducel12_f32_param_1];
	ld.param.u64 	%rd267, [contiguous_reducel12_f32_param_2];
	ld.param.u64 	%rd268, [contiguous_reducel12_f32_param_3];
	ld.param.u64 	%rd263, [contiguous_reducel12_f32_param_4];
	ld.param.u64 	%rd264, [contiguous_reducel12_f32_param_5];
	ld.param.u64 	%rd265, [contiguous_reducel12_f32_param_6];
	cvta.to.global.u64 	%rd1, %rd268;
	cvta.to.global.u64 	%rd2, %rd267;
	cvta.to.global.u64 	%rd571, %rd266;
	mov.u32 	%r1, %tid.x;
	mov.u32 	%r2, %ctaid.x;
	mov.u32 	%r216, %ntid.x;
	mul.lo.s32 	%r51, %r2, %r216;
	shl.b32 	%r52, %r51, 1;
	add.s32 	%r4, %r52, %r1;
	shl.b32 	%r53, %r1, 2;
	mov.u32 	%r54, reducel1sdata_f32;
	add.s32 	%r5, %r54, %r53;
	mov.b32 	%r55, 0;
	st.shared.u32 	[%r5], %r55;
	add.s32 	%r56, %r4, %r216;
	cvt.u64.u32 	%rd4, %r56;
	setp.le.u64 	%p1, %rd264, %rd4;
	@%p1 bra 	$L__BB680_54;
	cvt.u64.u32 	%rd401, %r4;
	mov.u32 	%r133, %ctaid.y;
	cvt.u64.u32 	%rd402, %r133;
	mul.lo.s64 	%rd403, %rd264, %rd402;
	add.s64 	%rd525, %rd403, %rd401;
	add.s64 	%rd523, %rd403, %rd4;
	cvt.u32.u64 	%r6, %rd263;
	add.s32 	%r210, %r6, -1;
	setp.lt.s32 	%p27, %r210, 0;
	mov.b64 	%rd529, 0;
	mov.u64 	%rd530, %rd529;
	@%p27 bra 	$L__BB680_53;
	setp.lt.u32 	%p28, %r210, 3;
	mov.b64 	%rd530, 0;
	mov.u64 	%rd529, %rd530;
	@%p28 bra 	$L__BB680_30;
	add.s32 	%r208, %r6, -2;
	and.b32  	%r134, %r6, -4;
	neg.s32 	%r207, %r134;
	mov.b64 	%rd530, 0;
$L__BB680_4:
	.pragma "nounroll";
	add.s32 	%r12, %r208, 1;
	mul.wide.u32 	%rd407, %r12, 8;
	add.s64 	%rd408, %rd2, %rd407;
	ld.global.u64 	%rd11, [%rd408];
	or.b64  	%rd409, %rd525, %rd11;
	and.b64  	%rd410, %rd409, -4294967296;
	setp.ne.s64 	%p29, %rd410, 0;
	@%p29 bra 	$L__BB680_6;
	cvt.u32.u64 	%r135, %rd11;
	cvt.u32.u64 	%r136, %rd525;
	div.u32 	%r137, %r136, %r135;
	mul.lo.s32 	%r138, %r137, %r135;
	sub.s32 	%r139, %r136, %r138;
	cvt.u64.u32 	%rd491, %r137;
	cvt.u64.u32 	%rd492, %r139;
	bra.uni 	$L__BB680_7;
$L__BB680_6:
	div.s64 	%rd491, %rd525, %rd11;
	mul.lo.s64 	%rd411, %rd491, %rd11;
	sub.s64 	%rd492, %rd525, %rd411;
$L__BB680_7:
	mul.wide.u32 	%rd412, %r12, 8;
	add.s64 	%rd413, %rd1, %rd412;
	ld.global.u64 	%rd18, [%rd413];
	mad.lo.s64 	%rd19, %rd18, %rd492, %rd529;
	or.b64  	%rd414, %rd523, %rd11;
	and.b64  	%rd415, %rd414, -4294967296;
	setp.ne.s64 	%p30, %rd415, 0;
	@%p30 bra 	$L__BB680_9;
	cvt.u32.u64 	%r140, %rd11;
	cvt.u32.u64 	%r141, %rd523;
	div.u32 	%r142, %r141, %r140;
	mul.lo.s32 	%r143, %r142, %r140;
	sub.s32 	%r144, %r141, %r143;
	cvt.u64.u32 	%rd493, %r142;
	cvt.u64.u32 	%rd494, %r144;
	bra.uni 	$L__BB680_10;
$L__BB680_9:
	div.s64 	%rd493, %rd523, %rd11;
	mul.lo.s64 	%rd416, %rd493, %rd11;
	sub.s64 	%rd494, %rd523, %rd416;
$L__BB680_10:
	mad.lo.s64 	%rd26, %rd494, %rd18, %rd530;
	mul.wide.u32 	%rd417, %r208, 8;
	add.s64 	%rd418, %rd2, %rd417;
	ld.global.u64 	%rd27, [%rd418];
	or.b64  	%rd419, %rd491, %rd27;
	and.b64  	%rd420, %rd419, -4294967296;
	setp.ne.s64 	%p31, %rd420, 0;
	@%p31 bra 	$L__BB680_12;
	cvt.u32.u64 	%r145, %rd27;
	cvt.u32.u64 	%r146, %rd491;
	div.u32 	%r147, %r146, %r145;
	mul.lo.s32 	%r148, %r147, %r145;
	sub.s32 	%r149, %r146, %r148;
	cvt.u64.u32 	%rd495, %r147;
	cvt.u64.u32 	%rd496, %r149;
	bra.uni 	$L__BB680_13;
$L__BB680_12:
	div.s64 	%rd495, %rd491, %rd27;
	mul.lo.s64 	%rd421, %rd495, %rd27;
	sub.s64 	%rd496, %rd491, %rd421;
$L__BB680_13:
	mul.wide.u32 	%rd422, %r208, 8;
	add.s64 	%rd423, %rd1, %rd422;
	ld.global.u64 	%rd34, [%rd423];
	mad.lo.s64 	%rd35, %rd34, %rd496, %rd19;
	or.b64  	%rd424, %rd493, %rd27;
	and.b64  	%rd425, %rd424, -4294967296;
	setp.ne.s64 	%p32, %rd425, 0;
	@%p32 bra 	$L__BB680_15;
	cvt.u32.u64 	%r150, %rd27;
	cvt.u32.u64 	%r151, %rd493;
	div.u32 	%r152, %r151, %r150;
	mul.lo.s32 	%r153, %r152, %r150;
	sub.s32 	%r154, %r151, %r153;
	cvt.u64.u32 	%rd497, %r152;
	cvt.u64.u32 	%rd498, %r154;
	bra.uni 	$L__BB680_16;
$L__BB680_15:
	div.s64 	%rd497, %rd493, %rd27;
	mul.lo.s64 	%rd426, %rd497, %rd27;
	sub.s64 	%rd498, %rd493, %rd426;
$L__BB680_16:
	mad.lo.s64 	%rd42, %rd498, %rd34, %rd26;
	add.s32 	%r13, %r208, -1;
	mul.wide.u32 	%rd427, %r13, 8;
	add.s64 	%rd428, %rd2, %rd427;
	ld.global.u64 	%rd43, [%rd428];
	or.b64  	%rd429, %rd495, %rd43;
	and.b64  	%rd430, %rd429, -4294967296;
	setp.ne.s64 	%p33, %rd430, 0;
	@%p33 bra 	$L__BB680_18;
	cvt.u32.u64 	%r155, %rd43;
	cvt.u32.u64 	%r156, %rd495;
	div.u32 	%r157, %r156, %r155;
	mul.lo.s32 	%r158, %r157, %r155;
	sub.s32 	%r159, %r156, %r158;
	cvt.u64.u32 	%rd499, %r157;
	cvt.u64.u32 	%rd500, %r159;
	bra.uni 	$L__BB680_19;
$L__BB680_18:
	div.s64 	%rd499, %rd495, %rd43;
	mul.lo.s64 	%rd431, %rd499, %rd43;
	sub.s64 	%rd500, %rd495, %rd431;
$L__BB680_19:
	mul.wide.u32 	%rd432, %r13, 8;
	add.s64 	%rd433, %rd1, %rd432;
	ld.global.u64 	%rd50, [%rd433];
	mad.lo.s64 	%rd51, %rd50, %rd500, %rd35;
	or.b64  	%rd434, %rd497, %rd43;
	and.b64  	%rd435, %rd434, -4294967296;
	setp.ne.s64 	%p34, %rd435, 0;
	@%p34 bra 	$L__BB680_21;
	cvt.u32.u64 	%r160, %rd43;
	cvt.u32.u64 	%r161, %rd497;
	div.u32 	%r162, %r161, %r160;
	mul.lo.s32 	%r163, %r162, %r160;
	sub.s32 	%r164, %r161, %r163;
	cvt.u64.u32 	%rd501, %r162;
	cvt.u64.u32 	%rd502, %r164;
	bra.uni 	$L__BB680_22;
$L__BB680_21:
	div.s64 	%rd501, %rd497, %rd43;
	mul.lo.s64 	%rd436, %rd501, %rd43;
	sub.s64 	%rd502, %rd497, %rd436;
$L__BB680_22:
	mad.lo.s64 	%rd58, %rd502, %rd50, %rd42;
	add.s32 	%r165, %r208, -2;
	mul.wide.u32 	%rd437, %r165, 8;
	add.s64 	%rd438, %rd2, %rd437;
	ld.global.u64 	%rd59, [%rd438];
	or.b64  	%rd439, %rd499, %rd59;
	and.b64  	%rd440, %rd439, -4294967296;
	setp.ne.s64 	%p35, %rd440, 0;
	@%p35 bra 	$L__BB680_24;
	cvt.u32.u64 	%r166, %rd59;
	cvt.u32.u64 	%r167, %rd499;
	div.u32 	%r168, %r167, %r166;
	mul.lo.s32 	%r169, %r168, %r166;
	sub.s32 	%r170, %r167, %r169;
	cvt.u64.u32 	%rd525, %r168;
	cvt.u64.u32 	%rd504, %r170;
	bra.uni 	$L__BB680_25;
$L__BB680_24:
	div.s64 	%rd525, %rd499, %rd59;
	mul.lo.s64 	%rd441, %rd525, %rd59;
	sub.s64 	%rd504, %rd499, %rd441;
$L__BB680_25:
	mul.wide.u32 	%rd442, %r165, 8;
	add.s64 	%rd443, %rd1, %rd442;
	ld.global.u64 	%rd66, [%rd443];
	mad.lo.s64 	%rd529, %rd66, %rd504, %rd51;
	or.b64  	%rd444, %rd501, %rd59;
	and.b64  	%rd445, %rd444, -4294967296;
	setp.ne.s64 	%p36, %rd445, 0;
	@%p36 bra 	$L__BB680_27;
	cvt.u32.u64 	%r172, %rd59;
	cvt.u32.u64 	%r173, %rd501;
	div.u32 	%r174, %r173, %r172;
	mul.lo.s32 	%r175, %r174, %r172;
	sub.s32 	%r176, %r173, %r175;
	cvt.u64.u32 	%rd523, %r174;
	cvt.u64.u32 	%rd506, %r176;
	bra.uni 	$L__BB680_28;
$L__BB680_27:
	div.s64 	%rd523, %rd501, %rd59;
	mul.lo.s64 	%rd446, %rd523, %rd59;
	sub.s64 	%rd506, %rd501, %rd446;
$L__BB680_28:
	mad.lo.s64 	%rd530, %rd506, %rd66, %rd58;
	add.s32 	%r208, %r208, -4;
	add.s32 	%r207, %r207, 4;
	setp.ne.s32 	%p37, %r207, 0;
	@%p37 bra 	$L__BB680_4;
	add.s32 	%r210, %r208, 1;
$L__BB680_30:
	and.b32  	%r18, %r6, 3;
	setp.eq.s32 	%p38, %r18, 0;
	@%p38 bra 	$L__BB680_53;
	setp.eq.s32 	%p39, %r18, 1;
	@%p39 bra 	$L__BB680_45;
	mul.wide.u32 	%rd448, %r210, 8;
	add.s64 	%rd449, %rd2, %rd448;
	ld.global.u64 	%rd81, [%rd449];
	or.b64  	%rd450, %rd525, %rd81;
	and.b64  	%rd451, %rd450, -4294967296;
	setp.ne.s64 	%p40, %rd451, 0;
	@%p40 bra 	$L__BB680_34;
	cvt.u32.u64 	%r177, %rd81;
	cvt.u32.u64 	%r178, %rd525;
	div.u32 	%r179, %r178, %r177;
	mul.lo.s32 	%r180, %r179, %r177;
	sub.s32 	%r181, %r178, %r180;
	cvt.u64.u32 	%rd513, %r179;
	cvt.u64.u32 	%rd514, %r181;
	bra.uni 	$L__BB680_35;
$L__BB680_34:
	div.s64 	%rd513, %rd525, %rd81;
	mul.lo.s64 	%rd452, %rd513, %rd81;
	sub.s64 	%rd514, %rd525, %rd452;
$L__BB680_35:
	add.s64 	%rd454, %rd1, %rd448;
	ld.global.u64 	%rd88, [%rd454];
	mad.lo.s64 	%rd89, %rd88, %rd514, %rd529;
	or.b64  	%rd455, %rd523, %rd81;
	and.b64  	%rd456, %rd455, -4294967296;
	setp.ne.s64 	%p41, %rd456, 0;
	@%p41 bra 	$L__BB680_37;
	cvt.u32.u64 	%r182, %rd81;
	cvt.u32.u64 	%r183, %rd523;
	div.u32 	%r184, %r183, %r182;
	mul.lo.s32 	%r185, %r184, %r182;
	sub.s32 	%r186, %r183, %r185;
	cvt.u64.u32 	%rd515, %r184;
	cvt.u64.u32 	%rd516, %r186;
	bra.uni 	$L__BB680_38;
$L__BB680_37:
	div.s64 	%rd515, %rd523, %rd81;
	mul.lo.s64 	%rd457, %rd515, %rd81;
	sub.s64 	%rd516, %rd523, %rd457;
$L__BB680_38:
	mad.lo.s64 	%rd96, %rd516, %rd88, %rd530;
	add.s32 	%r19, %r210, -1;
	mul.wide.u32 	%rd458, %r19, 8;
	add.s64 	%rd459, %rd2, %rd458;
	ld.global.u64 	%rd97, [%rd459];
	or.b64  	%rd460, %rd513, %rd97;
	and.b64  	%rd461, %rd460, -4294967296;
	setp.ne.s64 	%p42, %rd461, 0;
	@%p42 bra 	$L__BB680_40;
	cvt.u32.u64 	%r187, %rd97;
	cvt.u32.u64 	%r188, %rd513;
	div.u32 	%r189, %r188, %r187;
	mul.lo.s32 	%r190, %r189, %r187;
	sub.s32 	%r191, %r188, %r190;
	cvt.u64.u32 	%rd525, %r189;
	cvt.u64.u32 	%rd518, %r191;
	bra.uni 	$L__BB680_41;
$L__BB680_40:
	div.s64 	%rd525, %rd513, %rd97;
	mul.lo.s64 	%rd462, %rd525, %rd97;
	sub.s64 	%rd518, %rd513, %rd462;
$L__BB680_41:
	add.s64 	%rd464, %rd1, %rd458;
	ld.global.u64 	%rd104, [%rd464];
	mad.lo.s64 	%rd529, %rd104, %rd518, %rd89;
	or.b64  	%rd465, %rd515, %rd97;
	and.b64  	%rd466, %rd465, -4294967296;
	setp.ne.s64 	%p43, %rd466, 0;
	@%p43 bra 	$L__BB680_43;
	cvt.u32.u64 	%r192, %rd97;
	cvt.u32.u64 	%r193, %rd515;
	div.u32 	%r194, %r193, %r192;
	mul.lo.s32 	%r195, %r194, %r192;
	sub.s32 	%r196, %r193, %r195;
	cvt.u64.u32 	%rd523, %r194;
	cvt.u64.u32 	%rd520, %r196;
	bra.uni 	$L__BB680_44;
$L__BB680_43:
	div.s64 	%rd523, %rd515, %rd97;
	mul.lo.s64 	%rd467, %rd523, %rd97;
	sub.s64 	%rd520, %rd515, %rd467;
$L__BB680_44:
	mad.lo.s64 	%rd530, %rd520, %rd104, %rd96;
	add.s32 	%r210, %r210, -2;
$L__BB680_45:
	and.b32  	%r197, %r6, 1;
	setp.eq.b32 	%p44, %r197, 1;
	not.pred 	%p45, %p44;
	@%p45 bra 	$L__BB680_53;
	mul.wide.u32 	%rd468, %r210, 8;
	add.s64 	%rd469, %rd2, %rd468;
	ld.global.u64 	%rd119, [%rd469];
	or.b64  	%rd470, %rd525, %rd119;
	and.b64  	%rd471, %rd470, -4294967296;
	setp.ne.s64 	%p46, %rd471, 0;
	@%p46 bra 	$L__BB680_48;
	cvt.u32.u64 	%r198, %rd119;
	cvt.u32.u64 	%r199, %rd525;
	rem.u32 	%r200, %r199, %r198;
	cvt.u64.u32 	%rd527, %r200;
	bra.uni 	$L__BB680_49;
$L__BB680_48:
	rem.s64 	%rd527, %rd525, %rd119;
$L__BB680_49:
	add.s64 	%rd473, %rd1, %rd468;
	ld.global.u64 	%rd123, [%rd473];
	mad.lo.s64 	%rd529, %rd123, %rd527, %rd529;
	or.b64  	%rd474, %rd523, %rd119;
	and.b64  	%rd475, %rd474, -4294967296;
	setp.ne.s64 	%p47, %rd475, 0;
	@%p47 bra 	$L__BB680_51;
	cvt.u32.u64 	%r201, %rd119;
	cvt.u32.u64 	%r202, %rd523;
	rem.u32 	%r203, %r202, %r201;
	cvt.u64.u32 	%rd528, %r203;
	bra.uni 	$L__BB680_52;
$L__BB680_51:
	rem.s64 	%rd528, %rd523, %rd119;
$L__BB680_52:
	mad.lo.s64 	%rd530, %rd528, %rd123, %rd530;
$L__BB680_53:
	shl.b64 	%rd476, %rd529, 2;
	add.s64 	%rd477, %rd571, %rd476;
	ld.global.f32 	%f2, [%rd477];
	abs.f32 	%f3, %f2;
	shl.b64 	%rd478, %rd530, 2;
	add.s64 	%rd479, %rd571, %rd478;
	ld.global.f32 	%f4, [%rd479];
	abs.f32 	%f5, %f4;
	add.f32 	%f6, %f3, %f5;
	st.shared.f32 	[%r5], %f6;
	bra.uni 	$L__BB680_114;
$L__BB680_54:
	cvt.u64.u32 	%rd131, %r4;
	setp.le.u64 	%p2, %rd264, %rd131;
	@%p2 bra 	$L__BB680_114;
	mov.u32 	%r57, %ctaid.y;
	cvt.u64.u32 	%rd269, %r57;
	mad.lo.s64 	%rd562, %rd264, %rd269, %rd131;
	cvt.u32.u64 	%r22, %rd263;
	add.s32 	%r214, %r22, -1;
	setp.lt.s32 	%p3, %r214, 0;
	@%p3 bra 	$L__BB680_113;
	and.b32  	%r24, %r22, 7;
	setp.lt.u32 	%p4, %r214, 7;
	@%p4 bra 	$L__BB680_84;
	add.s32 	%r212, %r22, -4;
	and.b32  	%r58, %r22, -8;
	neg.s32 	%r211, %r58;
$L__BB680_58:
	.pragma "nounroll";
	add.s32 	%r29, %r212, 3;
	mul.wide.u32 	%rd271, %r29, 8;
	add.s64 	%rd272, %rd2, %rd271;
	ld.global.u64 	%rd135, [%rd272];
	or.b64  	%rd273, %rd562, %rd135;
	and.b64  	%rd274, %rd273, -4294967296;
	setp.ne.s64 	%p5, %rd274, 0;
	@%p5 bra 	$L__BB680_60;
	cvt.u32.u64 	%r59, %rd135;
	cvt.u32.u64 	%r60, %rd562;
	div.u32 	%r61, %r60, %r59;
	mul.lo.s32 	%r62, %r61, %r59;
	sub.s32 	%r63, %r60, %r62;
	cvt.u64.u32 	%rd533, %r61;
	cvt.u64.u32 	%rd534, %r63;
	bra.uni 	$L__BB680_61;
$L__BB680_60:
	div.s64 	%rd533, %rd562, %rd135;
	mul.lo.s64 	%rd275, %rd533, %rd135;
	sub.s64 	%rd534, %rd562, %rd275;
$L__BB680_61:
	add.s64 	%rd277, %rd1, %rd271;
	ld.global.u64 	%rd278, [%rd277];
	mul.lo.s64 	%rd142, %rd278, %rd534;
	add.s32 	%r30, %r212, 2;
	mul.wide.u32 	%rd279, %r30, 8;
	add.s64 	%rd280, %rd2, %rd279;
	ld.global.u64 	%rd143, [%rd280];
	or.b64  	%rd281, %rd533, %rd143;
	and.b64  	%rd282, %rd281, -4294967296;
	setp.ne.s64 	%p6, %rd282, 0;
	@%p6 bra 	$L__BB680_63;
	cvt.u32.u64 	%r64, %rd143;
	cvt.u32.u64 	%r65, %rd533;
	div.u32 	%r66, %r65, %r64;
	mul.lo.s32 	%r67, %r66, %r64;
	sub.s32 	%r68, %r65, %r67;
	cvt.u64.u32 	%rd535, %r66;
	cvt.u64.u32 	%rd536, %r68;
	bra.uni 	$L__BB680_64;
$L__BB680_63:
	div.s64 	%rd535, %rd533, %rd143;
	mul.lo.s64 	%rd283, %rd535, %rd143;
	sub.s64 	%rd536, %rd533, %rd283;
$L__BB680_64:
	add.s64 	%rd285, %rd1, %rd279;
	ld.global.u64 	%rd286, [%rd285];
	mad.lo.s64 	%rd150, %rd286, %rd536, %rd142;
	add.s32 	%r31, %r212, 1;
	mul.wide.u32 	%rd287, %r31, 8;
	add.s64 	%rd288, %rd2, %rd287;
	ld.global.u64 	%rd151, [%rd288];
	or.b64  	%rd289, %rd535, %rd151;
	and.b64  	%rd290, %rd289, -4294967296;
	setp.ne.s64 	%p7, %rd290, 0;
	@%p7 bra 	$L__BB680_66;
	cvt.u32.u64 	%r69, %rd151;
	cvt.u32.u64 	%r70, %rd535;
	div.u32 	%r71, %r70, %r69;
	mul.lo.s32 	%r72, %r71, %r69;
	sub.s32 	%r73, %r70, %r72;
	cvt.u64.u32 	%rd537, %r71;
	cvt.u64.u32 	%rd538, %r73;
	bra.uni 	$L__BB680_67;
$L__BB680_66:
	div.s64 	%rd537, %rd535, %rd151;
	mul.lo.s64 	%rd291, %rd537, %rd151;
	sub.s64 	%rd538, %rd535, %rd291;
$L__BB680_67:
	add.s64 	%rd293, %rd1, %rd287;
	ld.global.u64 	%rd294, [%rd293];
	mad.lo.s64 	%rd158, %rd294, %rd538, %rd150;
	add.s32 	%r32, %r212, -4;
	mul.wide.u32 	%rd295, %r212, 8;
	add.s64 	%rd296, %rd2, %rd295;
	ld.global.u64 	%rd159, [%rd296];
	or.b64  	%rd297, %rd537, %rd159;
	and.b64  	%rd298, %rd297, -4294967296;
	setp.ne.s64 	%p8, %rd298, 0;
	@%p8 bra 	$L__BB680_69;
	cvt.u32.u64 	%r74, %rd159;
	cvt.u32.u64 	%r75, %rd537;
	div.u32 	%r76, %r75, %r74;
	mul.lo.s32 	%r77, %r76, %r74;
	sub.s32 	%r78, %r75, %r77;
	cvt.u64.u32 	%rd539, %r76;
	cvt.u64.u32 	%rd540, %r78;
	bra.uni 	$L__BB680_70;
$L__BB680_69:
	div.s64 	%rd539, %rd537, %rd159;
	mul.lo.s64 	%rd299, %rd539, %rd159;
	sub.s64 	%rd540, %rd537, %rd299;
$L__BB680_70:
	add.s64 	%rd301, %rd1, %rd295;
	ld.global.u64 	%rd302, [%rd301];
	mad.lo.s64 	%rd166, %rd302, %rd540, %rd158;
	add.s32 	%r33, %r212, -1;
	mul.wide.u32 	%rd303, %r33, 8;
	add.s64 	%rd304, %rd2, %rd303;
	ld.global.u64 	%rd167, [%rd304];
	or.b64  	%rd305, %rd539, %rd167;
	and.b64  	%rd306, %rd305, -4294967296;
	setp.ne.s64 	%p9, %rd306, 0;
	@%p9 bra 	$L__BB680_72;
	cvt.u32.u64 	%r79, %rd167;
	cvt.u32.u64 	%r80, %rd539;
	div.u32 	%r81, %r80, %r79;
	mul.lo.s32 	%r82, %r81, %r79;
	sub.s32 	%r83, %r80, %r82;
	cvt.u64.u32 	%rd541, %r81;
	cvt.u64.u32 	%rd542, %r83;
	bra.uni 	$L__BB680_73;
$L__BB680_72:
	div.s64 	%rd541, %rd539, %rd167;
	mul.lo.s64 	%rd307, %rd541, %rd167;
	sub.s64 	%rd542, %rd539, %rd307;
$L__BB680_73:
	add.s64 	%rd309, %rd1, %rd303;
	ld.global.u64 	%rd310, [%rd309];
	mad.lo.s64 	%rd174, %rd310, %rd542, %rd166;
	add.s32 	%r34, %r212, -2;
	mul.wide.u32 	%rd311, %r34, 8;
	add.s64 	%rd312, %rd2, %rd311;
	ld.global.u64 	%rd175, [%rd312];
	or.b64  	%rd313, %rd541, %rd175;
	and.b64  	%rd314, %rd313, -4294967296;
	setp.ne.s64 	%p10, %rd314, 0;
	@%p10 bra 	$L__BB680_75;
	cvt.u32.u64 	%r84, %rd175;
	cvt.u32.u64 	%r85, %rd541;
	div.u32 	%r86, %r85, %r84;
	mul.lo.s32 	%r87, %r86, %r84;
	sub.s32 	%r88, %r85, %r87;
	cvt.u64.u32 	%rd543, %r86;
	cvt.u64.u32 	%rd544, %r88;
	bra.uni 	$L__BB680_76;
$L__BB680_75:
	div.s64 	%rd543, %rd541, %rd175;
	mul.lo.s64 	%rd315, %rd543, %rd175;
	sub.s64 	%rd544, %rd541, %rd315;
$L__BB680_76:
	add.s64 	%rd317, %rd1, %rd311;
	ld.global.u64 	%rd318, [%rd317];
	mad.lo.s64 	%rd182, %rd318, %rd544, %rd174;
	add.s32 	%r35, %r212, -3;
	mul.wide.u32 	%rd319, %r35, 8;
	add.s64 	%rd320, %rd2, %rd319;
	ld.global.u64 	%rd183, [%rd320];
	or.b64  	%rd321, %rd543, %rd183;
	and.b64  	%rd322, %rd321, -4294967296;
	setp.ne.s64 	%p11, %rd322, 0;
	@%p11 bra 	$L__BB680_78;
	cvt.u32.u64 	%r89, %rd183;
	cvt.u32.u64 	%r90, %rd543;
	div.u32 	%r91, %r90, %r89;
	mul.lo.s32 	%r92, %r91, %r89;
	sub.s32 	%r93, %r90, %r92;
	cvt.u64.u32 	%rd545, %r91;
	cvt.u64.u32 	%rd546, %r93;
	bra.uni 	$L__BB680_79;
$L__BB680_78:
	div.s64 	%rd545, %rd543, %rd183;
	mul.lo.s64 	%rd323, %rd545, %rd183;
	sub.s64 	%rd546, %rd543, %rd323;
$L__BB680_79:
	add.s64 	%rd325, %rd1, %rd319;
	ld.global.u64 	%rd326, [%rd325];
	mad.lo.s64 	%rd190, %rd326, %rd546, %rd182;
	mul.wide.u32 	%rd327, %r32, 8;
	add.s64 	%rd328, %rd2, %rd327;
	ld.global.u64 	%rd191, [%rd328];
	or.b64  	%rd329, %rd545, %rd191;
	and.b64  	%rd330, %rd329, -4294967296;
	setp.ne.s64 	%p12, %rd330, 0;
	@%p12 bra 	$L__BB680_81;
	cvt.u32.u64 	%r94, %rd191;
	cvt.u32.u64 	%r95, %rd545;
	div.u32 	%r96, %r95, %r94;
	mul.lo.s32 	%r97, %r96, %r94;
	sub.s32 	%r98, %r95, %r97;
	cvt.u64.u32 	%rd562, %r96;
	cvt.u64.u32 	%rd548, %r98;
	bra.uni 	$L__BB680_82;
$L__BB680_81:
	div.s64 	%rd562, %rd545, %rd191;
	mul.lo.s64 	%rd331, %rd562, %rd191;
	sub.s64 	%rd548, %rd545, %rd331;
$L__BB680_82:
	add.s64 	%rd333, %rd1, %rd327;
	ld.global.u64 	%rd334, [%rd333];
	mad.lo.s64 	%rd335, %rd334, %rd548, %rd190;
	shl.b64 	%rd336, %rd335, 2;
	add.s64 	%rd571, %rd571, %rd336;
	add.s32 	%r212, %r212, -8;
	add.s32 	%r211, %r211, 8;
	setp.ne.s32 	%p13, %r211, 0;
	@%p13 bra 	$L__BB680_58;
	add.s32 	%r214, %r212, 3;
$L__BB680_84:
	setp.eq.s32 	%p14, %r24, 0;
	@%p14 bra 	$L__BB680_113;
	and.b32  	%r40, %r22, 3;
	setp.lt.u32 	%p15, %r24, 4;
	@%p15 bra 	$L__BB680_99;
	mul.wide.u32 	%rd338, %r214, 8;
	add.s64 	%rd339, %rd2, %rd338;
	ld.global.u64 	%rd202, [%rd339];
	or.b64  	%rd340, %rd562, %rd202;
	and.b64  	%rd341, %rd340, -4294967296;
	setp.ne.s64 	%p16, %rd341, 0;
	@%p16 bra 	$L__BB680_88;
	cvt.u32.u64 	%r99, %rd202;
	cvt.u32.u64 	%r100, %rd562;
	div.u32 	%r101, %r100, %r99;
	mul.lo.s32 	%r102, %r101, %r99;
	sub.s32 	%r103, %r100, %r102;
	cvt.u64.u32 	%rd552, %r101;
	cvt.u64.u32 	%rd553, %r103;
	bra.uni 	$L__BB680_89;
$L__BB680_88:
	div.s64 	%rd552, %rd562, %rd202;
	mul.lo.s64 	%rd342, %rd552, %rd202;
	sub.s64 	%rd553, %rd562, %rd342;
$L__BB680_89:
	add.s64 	%rd344, %rd1, %rd338;
	ld.global.u64 	%rd345, [%rd344];
	mul.lo.s64 	%rd209, %rd345, %rd553;
	add.s32 	%r41, %r214, -1;
	mul.wide.u32 	%rd346, %r41, 8;
	add.s64 	%rd347, %rd2, %rd346;
	ld.global.u64 	%rd210, [%rd347];
	or.b64  	%rd348, %rd552, %rd210;
	and.b64  	%rd349, %rd348, -4294967296;
	setp.ne.s64 	%p17, %rd349, 0;
	@%p17 bra 	$L__BB680_91;
	cvt.u32.u64 	%r104, %rd210;
	cvt.u32.u64 	%r105, %rd552;
	div.u32 	%r106, %r105, %r104;
	mul.lo.s32 	%r107, %r106, %r104;
	sub.s32 	%r108, %r105, %r107;
	cvt.u64.u32 	%rd554, %r106;
	cvt.u64.u32 	%rd555, %r108;
	bra.uni 	$L__BB680_92;
$L__BB680_91:
	div.s64 	%rd554, %rd552, %rd210;
	mul.lo.s64 	%rd350, %rd554, %rd210;
	sub.s64 	%rd555, %rd552, %rd350;
$L__BB680_92:
	add.s64 	%rd352, %rd1, %rd346;
	ld.global.u64 	%rd353, [%rd352];
	mad.lo.s64 	%rd217, %rd353, %rd555, %rd209;
	add.s32 	%r42, %r214, -2;
	mul.wide.u32 	%rd354, %r42, 8;
	add.s64 	%rd355, %rd2, %rd354;
	ld.global.u64 	%rd218, [%rd355];
	or.b64  	%rd356, %rd554, %rd218;
	and.b64  	%rd357, %rd356, -4294967296;
	setp.ne.s64 	%p18, %rd357, 0;
	@%p18 bra 	$L__BB680_94;
	cvt.u32.u64 	%r109, %rd218;
	cvt.u32.u64 	%r110, %rd554;
	div.u32 	%r111, %r110, %r109;
	mul.lo.s32 	%r112, %r111, %r109;
	sub.s32 	%r113, %r110, %r112;
	cvt.u64.u32 	%rd556, %r111;
	cvt.u64.u32 	%rd557, %r113;
	bra.uni 	$L__BB680_95;
$L__BB680_94:
	div.s64 	%rd556, %rd554, %rd218;
	mul.lo.s64 	%rd358, %rd556, %rd218;
	sub.s64 	%rd557, %rd554, %rd358;
$L__BB680_95:
	add.s64 	%rd360, %rd1, %rd354;
	ld.global.u64 	%rd361, [%rd360];
	mad.lo.s64 	%rd225, %rd361, %rd557, %rd217;
	add.s32 	%r43, %r214, -3;
	mul.wide.u32 	%rd362, %r43, 8;
	add.s64 	%rd363, %rd2, %rd362;
	ld.global.u64 	%rd226, [%rd363];
	or.b64  	%rd364, %rd556, %rd226;
	and.b64  	%rd365, %rd364, -4294967296;
	setp.ne.s64 	%p19, %rd365, 0;
	@%p19 bra 	$L__BB680_97;
	cvt.u32.u64 	%r114, %rd226;
	cvt.u32.u64 	%r115, %rd556;
	div.u32 	%r116, %r115, %r114;
	mul.lo.s32 	%r117, %r116, %r114;
	sub.s32 	%r118, %r115, %r117;
	cvt.u64.u32 	%rd562, %r116;
	cvt.u64.u32 	%rd559, %r118;
	bra.uni 	$L__BB680_98;
$L__BB680_97:
	div.s64 	%rd562, %rd556, %rd226;
	mul.lo.s64 	%rd366, %rd562, %rd226;
	sub.s64 	%rd559, %rd556, %rd366;
$L__BB680_98:
	add.s64 	%rd368, %rd1, %rd362;
	ld.global.u64 	%rd369, [%rd368];
	mad.lo.s64 	%rd370, %rd369, %rd559, %rd225;
	shl.b64 	%rd371, %rd370, 2;
	add.s64 	%rd571, %rd571, %rd371;
	add.s32 	%r214, %r214, -4;
$L__BB680_99:
	setp.eq.s32 	%p20, %r40, 0;
	@%p20 bra 	$L__BB680_113;
	setp.eq.s32 	%p21, %r40, 1;
	@%p21 bra 	$L__BB680_108;
	mul.wide.u32 	%rd373, %r214, 8;
	add.s64 	%rd374, %rd2, %rd373;
	ld.global.u64 	%rd237, [%rd374];
	or.b64  	%rd375, %rd562, %rd237;
	and.b64  	%rd376, %rd375, -4294967296;
	setp.ne.s64 	%p22, %rd376, 0;
	@%p22 bra 	$L__BB680_103;
	cvt.u32.u64 	%r119, %rd237;
	cvt.u32.u64 	%r120, %rd562;
	div.u32 	%r121, %r120, %r119;
	mul.lo.s32 	%r122, %r121, %r119;
	sub.s32 	%r123, %r120, %r122;
	cvt.u64.u32 	%rd563, %r121;
	cvt.u64.u32 	%rd564, %r123;
	bra.uni 	$L__BB680_104;
$L__BB680_103:
	div.s64 	%rd563, %rd562, %rd237;
	mul.lo.s64 	%rd377, %rd563, %rd237;
	sub.s64 	%rd564, %rd562, %rd377;
$L__BB680_104:
	add.s64 	%rd379, %rd1, %rd373;
	ld.global.u64 	%rd380, [%rd379];
	mul.lo.s64 	%rd244, %rd380, %rd564;
	add.s32 	%r46, %r214, -1;
	mul.wide.u32 	%rd381, %r46, 8;
	add.s64 	%rd382, %rd2, %rd381;
	ld.global.u64 	%rd245, [%rd382];
	or.b64  	%rd383, %rd563, %rd245;
	and.b64  	%rd384, %rd383, -4294967296;
	setp.ne.s64 	%p23, %rd384, 0;
	@%p23 bra 	$L__BB680_106;
	cvt.u32.u64 	%r124, %rd245;
	cvt.u32.u64 	%r125, %rd563;
	div.u32 	%r126, %r125, %r124;
	mul.lo.s32 	%r127, %r126, %r124;
	sub.s32 	%r128, %r125, %r127;
	cvt.u64.u32 	%rd562, %r126;
	cvt.u64.u32 	%rd566, %r128;
	bra.uni 	$L__BB680_107;
$L__BB680_106:
	div.s64 	%rd562, %rd563, %rd245;
	mul.lo.s64 	%rd385, %rd562, %rd245;
	sub.s64 	%rd566, %rd563, %rd385;
$L__BB680_107:
	add.s64 	%rd387, %rd1, %rd381;
	ld.global.u64 	%rd388, [%rd387];
	mad.lo.s64 	%rd389, %rd388, %rd566, %rd244;
	shl.b64 	%rd390, %rd389, 2;
	add.s64 	%rd571, %rd571, %rd390;
	add.s32 	%r214, %r214, -2;
$L__BB680_108:
	and.b32  	%r129, %r22, 1;
	setp.eq.b32 	%p24, %r129, 1;
	not.pred 	%p25, %p24;
	@%p25 bra 	$L__BB680_113;
	mul.wide.u32 	%rd391, %r214, 8;
	add.s64 	%rd392, %rd2, %rd391;
	ld.global.u64 	%rd256, [%rd392];
	or.b64  	%rd393, %rd562, %rd256;
	and.b64  	%rd394, %rd393, -4294967296;
	setp.ne.s64 	%p26, %rd394, 0;
	@%p26 bra 	$L__BB680_111;
	cvt.u32.u64 	%r130, %rd256;
	cvt.u32.u64 	%r131, %rd562;
	rem.u32 	%r132, %r131, %r130;
	cvt.u64.u32 	%rd570, %r132;
	bra.uni 	$L__BB680_112;
$L__BB680_111:
	rem.s64 	%rd570, %rd562, %rd256;
$L__BB680_112:
	add.s64 	%rd396, %rd1, %rd391;
	ld.global.u64 	%rd397, [%rd396];
	mul.lo.s64 	%rd398, %rd397, %rd570;
	shl.b64 	%rd399, %rd398, 2;
	add.s64 	%rd571, %rd571, %rd399;
$L__BB680_113:
	ld.global.f32 	%f1, [%rd571];
	st.shared.f32 	[%r5], %f1;
$L__BB680_114:
	bar.sync 	0;
	setp.lt.u32 	%p48, %r216, 66;
	@%p48 bra 	$L__BB680_118;
$L__BB680_115:
	shr.u32 	%r50, %r216, 1;
	setp.ge.u32 	%p49, %r1, %r50;
	@%p49 bra 	$L__BB680_117;
	ld.shared.f32 	%f7, [%r5];
	abs.f32 	%f8, %f7;
	shl.b32 	%r204, %r50, 2;
	add.s32 	%r205, %r5, %r204;
	ld.shared.f32 	%f9, [%r205];
	abs.f32 	%f10, %f9;
	add.f32 	%f11, %f8, %f10;
	st.shared.f32 	[%r5], %f11;
$L__BB680_117:
	bar.sync 	0;
	setp.gt.u32 	%p50, %r216, 131;
	mov.u32 	%r216, %r50;
	@%p50 bra 	$L__BB680_115;
$L__BB680_118:
	setp.gt.u32 	%p51, %r1, 31;
	@%p51 bra 	$L__BB680_121;
	ld.volatile.shared.f32 	%f12, [%r5];
	abs.f32 	%f13, %f12;
	ld.volatile.shared.f32 	%f14, [%r5+128];
	abs.f32 	%f15, %f14;
	add.f32 	%f16, %f13, %f15;
	st.volatile.shared.f32 	[%r5], %f16;
	ld.volatile.shared.f32 	%f17, [%r5];
	abs.f32 	%f18, %f17;
	ld.volatile.shared.f32 	%f19, [%r5+64];
	abs.f32 	%f20, %f19;
	add.f32 	%f21, %f18, %f20;
	st.volatile.shared.f32 	[%r5], %f21;
	ld.volatile.shared.f32 	%f22, [%r5];
	abs.f32 	%f23, %f22;
	ld.volatile.shared.f32 	%f24, [%r5+32];
	abs.f32 	%f25, %f24;
	add.f32 	%f26, %f23, %f25;
	st.volatile.shared.f32 	[%r5], %f26;
	ld.volatile.shared.f32 	%f27, [%r5];
	abs.f32 	%f28, %f27;
	ld.volatile.shared.f32 	%f29, [%r5+16];
	abs.f32 	%f30, %f29;
	add.f32 	%f31, %f28, %f30;
	st.volatile.shared.f32 	[%r5], %f31;
	ld.volatile.shared.f32 	%f32, [%r5];
	abs.f32 	%f33, %f32;
	ld.volatile.shared.f32 	%f34, [%r5+8];
	abs.f32 	%f35, %f34;
	add.f32 	%f36, %f33, %f35;
	st.volatile.shared.f32 	[%r5], %f36;
	ld.volatile.shared.f32 	%f37, [%r5];
	abs.f32 	%f38, %f37;
	ld.volatile.shared.f32 	%f39, [%r5+4];
	abs.f32 	%f40, %f39;
	add.f32 	%f41, %f38, %f40;
	st.volatile.shared.f32 	[%r5], %f41;
	setp.ne.s32 	%p52, %r1, 0;
	@%p52 bra 	$L__BB680_121;
	ld.param.u64 	%rd486, [contiguous_reducel12_f32_param_0];
	ld.shared.f32 	%f42, [reducel1sdata_f32];
	cvt.u64.u32 	%rd480, %r2;
	mov.u32 	%r206, %ctaid.y;
	cvt.u64.u32 	%rd481, %r206;
	mad.lo.s64 	%rd482, %rd265, %rd481, %rd480;
	cvta.to.global.u64 	%rd483, %rd486;
	shl.b64 	%rd484, %rd482, 2;
	add.s64 	%rd485, %rd483, %rd484;
	st.global.f32 	[%rd485], %f42;
$L__BB680_121:
	ret;

}
	// .globl	contiguous_reducel122_f32
.visible .entry contiguous_reducel122_f32(
	.param .u64 .ptr .align 1 contiguous_reducel122_f32_param_0,
	.param .u64 .ptr .align 1 contiguous_reducel122_f32_param_1,
	.param .u64 contiguous_reducel122_f32_param_2,
	.param .u64 contiguous_reducel122_f32_param_3
)
{
	.reg .pred 	%p<8>;
	.reg .b32 	%r<20>;
	.reg .b32 	%f<43>;
	.reg .b64 	%rd<27>;

	ld.param.u64 	%rd4, [contiguous_reducel122_f32_param_0];
	ld.param.u64 	%rd7, [contiguous_reducel122_f32_param_1];
	ld.param.u64 	%rd5, [contiguous_reducel122_f32_param_2];
	ld.param.u64 	%rd6, [contiguous_reducel122_f32_param_3];
	cvta.to.global.u64 	%rd1, %rd7;
	mov.u32 	%r1, %tid.x;
	mov.u32 	%r2, %ctaid.x;
	mov.u32 	%r19, %ntid.x;
	mul.lo.s32 	%r8, %r2, %r19;
	shl.b32 	%r9, %r8, 1;
	add.s32 	%r4, %r9, %r1;
	shl.b32 	%r10, %r1, 2;
	mov.u32 	%r11, reducel1sdata_f32;
	add.s32 	%r5, %r11, %r10;
	mov.b32 	%r12, 0;
	st.shared.u32 	[%r5], %r12;
	add.s32 	%r13, %r4, %r19;
	cvt.u64.u32 	%rd2, %r13;
	setp.le.u64 	%p1, %rd5, %rd2;
	@%p1 bra 	$L__BB681_2;
	cvt.u64.u32 	%rd12, %r4;
	mov.u32 	%r15, %ctaid.y;
	cvt.u64.u32 	%rd13, %r15;
	mul.lo.s64 	%rd14, %rd5, %rd13;
	add.s64 	%rd15, %rd14, %rd12;
	shl.b64 	%rd16, %rd15, 2;
	add.s64 	%rd17, %rd1, %rd16;
	ld.global.f32 	%f2, [%rd17];
	abs.f32 	%f3, %f2;
	add.s64 	%rd18, %rd14, %rd2;
	shl.b64 	%rd19, %rd18, 2;
	add.s64 	%rd20, %rd1, %rd19;
	ld.global.f32 	%f4, [%rd20];
	abs.f32 	%f5, %f4;
	add.f32 	%f6, %f3, %f5;
	st.shared.f32 	[%r5], %f6;
	bra.uni 	$L__BB681_4;
$L__BB681_2:
	cvt.u64.u32 	%rd3, %r4;
	setp.le.u64 	%p2, %rd5, %rd3;
	@%p2 bra 	$L__BB681_4;
	mov.u32 	%r14, %ctaid.y;
	cvt.u64.u32 	%rd8, %r14;
	mad.lo.s64 	%rd9, %rd5, %rd8, %rd3;
	shl.b64 	%rd10, %rd9, 2;
	add.s64 	%rd11, %rd1, %rd10;
	ld.global.f32 	%f1, [%rd11];
	st.shared.f32 	[%r5], %f1;
$L__BB681_4:
	bar.sync 	0;
	setp.lt.u32 	%p3, %r19, 66;
	@%p3 bra 	$L__BB681_8;
$L__BB681_5:
	shr.u32 	%r7, %r19, 1;
	setp.ge.u32 	%p4, %r1, %r7;
	@%p4 bra 	$L__BB681_7;
	ld.shared.f32 	%f7, [%r5];
	abs.f32 	%f8, %f7;
	shl.b32 	%r16, %r7, 2;
	add.s32 	%r17, %r5, %r16;
	ld.shared.f32 	%f9, [%r17];
	abs.f32 	%f10, %f9;
	add.f32 	%f11, %f8, %f10;
	st.shared.f32 	[%r5], %f11;
$L__BB681_7:
	bar.sync 	0;
	setp.gt.u32 	%p5, %r19, 131;
	mov.u32 	%r19, %r7;
	@%p5 bra 	$L__BB681_5;
$L__BB681_8:
	setp.gt.u32 	%p6, %r1, 31;
	@%p6 bra 	$L__BB681_11;
	ld.volatile.shared.f32 	%f12, [%r5];
	abs.f32 	%f13, %f12;
	ld.volatile.shared.f32 	%f14, [%r5+128];
	abs.f32 	%f15, %f14;
	add.f32 	%f16, %f13, %f15;
	st.volatile.shared.f32 	[%r5], %f16;
	ld.volatile.shared.f32 	%f17, [%r5];
	abs.f32 	%f18, %f17;
	ld.volatile.shared.f32 	%f19, [%r5+64];
	abs.f32 	%f20, %f19;
	add.f32 	%f21, %f18, %f20;
	st.volatile.shared.f32 	[%r5], %f21;
	ld.volatile.shared.f32 	%f22, [%r5];
	abs.f32 	%f23, %f22;
	ld.volatile.shared.f32 	%f24, [%r5+32];
	abs.f32 	%f25, %f24;
	add.f32 	%f26, %f23, %f25;
	st.volatile.shared.f32 	[%r5], %f26;
	ld.volatile.shared.f32 	%f27, [%r5];
	abs.f32 	%f28, %f27;
	ld.volatile.shared.f32 	%f29, [%r5+16];
	abs.f32 	%f30, %f29;
	add.f32 	%f31, %f28, %f30;
	st.volatile.shared.f32 	[%r5], %f31;
	ld.volatile.shared.f32 	%f32, [%r5];
	abs.f32 	%f33, %f32;
	ld.volatile.shared.f32 	%f34, [%r5+8];
	abs.f32 	%f35, %f34;
	add.f32 	%f36, %f33, %f35;
	st.volatile.shared.f32 	[%r5], %f36;
	ld.volatile.shared.f32 	%f37, [%r5];
	abs.f32 	%f38, %f37;
	ld.volatile.shared.f32 	%f39, [%r5+4];
	abs.f32 	%f40, %f39;
	add.f32 	%f41, %f38, %f40;
	st.volatile.shared.f32 	[%r5], %f41;
	setp.ne.s32 	%p7, %r1, 0;
	@%p7 bra 	$L__BB681_11;
	ld.shared.f32 	%f42, [reducel1sdata_f32];
	cvt.u64.u32 	%rd21, %r2;
	mov.u32 	%r18, %ctaid.y;
	cvt.u64.u32 	%rd22, %r18;
	mad.lo.s64 	%rd23, %rd6, %rd22, %rd21;
	cvta.to.global.u64 	%rd24, %rd4;
	shl.b64 	%rd25, %rd23, 2;
	add.s64 	%rd26, %rd24, %rd25;
	st.global.f32 	[%rd26], %f42;
$L__BB681_11:
	ret;

}
	// .globl	contiguous_reducel13_f32
.visible .entry contiguous_reducel13_f32(
	.param .u64 .ptr .align 1 contiguous_reducel13_f32_param_0,
	.param .u64 .ptr .align 1 contiguous_reducel13_f32_param_1,
	.param .u64 .ptr .align 1 contiguous_reducel13_f32_param_2,
	.param .u64 .ptr .align 1 contiguous_reducel13_f32_param_3,
	.param .u64 contiguous_reducel13_f32_param_4,
	.param .u64 contiguous_reducel13_f32_param_5,
	.param .u64 contiguous_reducel13_f32_param_6
)
{
	.reg .pred 	%p<38>;
	.reg .b32 	%r<205>;
	.reg .b32 	%f<85>;
	.reg .b64 	%rd<308>;

	ld.param.u64 	%rd144, [contiguous_reducel13_f32_param_0];
	ld.param.u64 	%rd145, [contiguous_reducel13_f32_param_1];
	ld.param.u64 	%rd148, [contiguous_reducel13_f32_param_2];
	ld.param.u64 	%rd149, [contiguous_reducel13_f32_param_3];
	ld.param.u64 	%rd146, [contiguous_reducel13_f32_param_4];
	ld.param.u64 	%rd147, [contiguous_reducel13_f32_param_5];
	ld.param.u64 	%rd150, [contiguous_reducel13_f32_param_6];
	cvta.to.global.u64 	%rd1, %rd149;
	cvta.to.global.u64 	%rd2, %rd148;
	mov.u32 	%r1, %tid.y;
	mov.u32 	%r2, %ntid.x;
	mov.u32 	%r3, %tid.x;
	mad.lo.s32 	%r64, %r1, %r2, %r3;
	mov.u32 	%r65, %ctaid.x;
	mad.lo.s32 	%r66, %r65, %r2, %r3;
	mov.u32 	%r4, %ctaid.y;
	mov.u32 	%r5, %ntid.y;
	mad.lo.s32 	%r67, %r4, %r5, %r1;
	shl.b32 	%r68, %r64, 2;
	mov.u32 	%r69, reducel1sdata_f32;
	add.s32 	%r7, %r69, %r68;
	mov.b32 	%r70, 0;
	st.shared.u32 	[%r7], %r70;
	cvt.u64.u32 	%rd3, %r66;
	setp.le.u64 	%p1, %rd147, %rd3;
	cvt.u64.u32 	%rd152, %r67;
	setp.le.u64 	%p2, %rd150, %rd152;
	or.pred  	%p3, %p1, %p2;
	@%p3 bra 	$L__BB682_76;
	cvt.u32.u64 	%r71, %rd3;
	cvt.u32.u64 	%r72, %rd147;
	mad.lo.s32 	%r195, %r67, %r72, %r71;
	cvt.u32.u64 	%r9, %rd146;
	add.s32 	%r194, %r9, -1;
	setp.lt.s32 	%p4, %r194, 0;
	mov.b64 	%rd307, 0;
	@%p4 bra 	$L__BB682_59;
	setp.lt.u32 	%p5, %r194, 7;
	mov.b64 	%rd307, 0;
	@%p5 bra 	$L__BB682_30;
	add.s32 	%r190, %r9, -4;
	and.b32  	%r73, %r9, -8;
	neg.s32 	%r189, %r73;
	mov.b64 	%rd307, 0;
$L__BB682_4:
	.pragma "nounroll";
	add.s32 	%r16, %r190, 3;
	cvt.u64.u32 	%rd5, %r195;
	mul.wide.u32 	%rd157, %r16, 8;
	add.s64 	%rd158, %rd2, %rd157;
	ld.global.u64 	%rd6, [%rd158];
	and.b64  	%rd159, %rd6, -4294967296;
	setp.ne.s64 	%p6, %rd159, 0;
	@%p6 bra 	$L__BB682_6;
	cvt.u32.u64 	%r74, %rd6;
	cvt.u32.u64 	%r75, %rd5;
	div.u32 	%r76, %r75, %r74;
	mul.lo.s32 	%r77, %r76, %r74;
	sub.s32 	%r78, %r75, %r77;
	cvt.u64.u32 	%rd272, %r76;
	cvt.u64.u32 	%rd273, %r78;
	bra.uni 	$L__BB682_7;
$L__BB682_6:
	div.s64 	%rd272, %rd5, %rd6;
	mul.lo.s64 	%rd160, %rd272, %rd6;
	sub.s64 	%rd273, %rd5, %rd160;
$L__BB682_7:
	mul.wide.u32 	%rd161, %r16, 8;
	add.s64 	%rd162, %rd1, %rd161;
	ld.global.u64 	%rd163, [%rd162];
	mad.lo.s64 	%rd13, %rd163, %rd273, %rd307;
	add.s32 	%r17, %r190, 2;
	and.b64  	%rd14, %rd272, 4294967295;
	mul.wide.u32 	%rd164, %r17, 8;
	add.s64 	%rd165, %rd2, %rd164;
	ld.global.u64 	%rd15, [%rd165];
	and.b64  	%rd166, %rd15, -4294967296;
	setp.ne.s64 	%p7, %rd166, 0;
	@%p7 bra 	$L__BB682_9;
	cvt.u32.u64 	%r79, %rd15;
	cvt.u32.u64 	%r80, %rd14;
	div.u32 	%r81, %r80, %r79;
	mul.lo.s32 	%r82, %r81, %r79;
	sub.s32 	%r83, %r80, %r82;
	cvt.u64.u32 	%rd274, %r81;
	cvt.u64.u32 	%rd275, %r83;
	bra.uni 	$L__BB682_10;
$L__BB682_9:
	div.s64 	%rd274, %rd14, %rd15;
	mul.lo.s64 	%rd167, %rd274, %rd15;
	sub.s64 	%rd275, %rd14, %rd167;
$L__BB682_10:
	mul.wide.u32 	%rd168, %r17, 8;
	add.s64 	%rd169, %rd1, %rd168;
	ld.global.u64 	%rd170, [%rd169];
	mad.lo.s64 	%rd22, %rd170, %rd275, %rd13;
	add.s32 	%r18, %r190, 1;
	and.b64  	%rd23, %rd274, 4294967295;
	mul.wide.u32 	%rd171, %r18, 8;
	add.s64 	%rd172, %rd2, %rd171;
	ld.global.u64 	%rd24, [%rd172];
	and.b64  	%rd173, %rd24, -4294967296;
	setp.ne.s64 	%p8, %rd173, 0;
	@%p8 bra 	$L__BB682_12;
	cvt.u32.u64 	%r84, %rd24;
	cvt.u32.u64 	%r85, %rd23;
	div.u32 	%r86, %r85, %r84;
	mul.lo.s32 	%r87, %r86, %r84;
	sub.s32 	%r88, %r85, %r87;
	cvt.u64.u32 	%rd276, %r86;
	cvt.u64.u32 	%rd277, %r88;
	bra.uni 	$L__BB682_13;
$L__BB682_12:
	div.s64 	%rd276, %rd23, %rd24;
	mul.lo.s64 	%rd174, %rd276, %rd24;
	sub.s64 	%rd277, %rd23, %rd174;
$L__BB682_13:
	mul.wide.u32 	%rd175, %r18, 8;
	add.s64 	%rd176, %rd1, %rd175;
	ld.global.u64 	%rd177, [%rd176];
	mad.lo.s64 	%rd31, %rd177, %rd277, %rd22;
	and.b64  	%rd32, %rd276, 4294967295;
	mul.wide.u32 	%rd178, %r190, 8;
	add.s64 	%rd179, %rd2, %rd178;
	ld.global.u64 	%rd33, [%rd179];
	and.b64  	%rd180, %rd33, -4294967296;
	setp.ne.s64 	%p9, %rd180, 0;
	@%p9 bra 	$L__BB682_15;
	cvt.u32.u64 	%r89, %rd33;
	cvt.u32.u64 	%r90, %rd32;
	div.u32 	%r91, %r90, %r89;
	mul.lo.s32 	%r92, %r91, %r89;
	sub.s32 	%r93, %r90, %r92;
	cvt.u64.u32 	%rd278, %r91;
	cvt.u64.u32 	%rd279, %r93;
	bra.uni 	$L__BB682_16;
$L__BB682_15:
	div.s64 	%rd278, %rd32, %rd33;
	mul.lo.s64 	%rd181, %rd278, %rd33;
	sub.s64 	%rd279, %rd32, %rd181;
$L__BB682_16:
	mul.wide.u32 	%rd182, %r190, 8;
	add.s64 	%rd183, %rd1, %rd182;
	ld.global.u64 	%rd184, [%rd183];
	mad.lo.s64 	%rd40, %rd184, %rd279, %rd31;
	add.s32 	%r19, %r190, -1;
	and.b64  	%rd41, %rd278, 4294967295;
	mul.wide.u32 	%rd185, %r19, 8;
	add.s64 	%rd186, %rd2, %rd185;
	ld.global.u64 	%rd42, [%rd186];
	and.b64  	%rd187, %rd42, -4294967296;
	setp.ne.s64 	%p10, %rd187, 0;
	@%p10 bra 	$L__BB682_18;
	cvt.u32.u64 	%r94, %rd42;
	cvt.u32.u64 	%r95, %rd41;
	div.u32 	%r96, %r95, %r94;
	mul.lo.s32 	%r97, %r96, %r94;
	sub.s32 	%r98, %r95, %r97;
	cvt.u64.u32 	%rd280, %r96;
	cvt.u64.u32 	%rd281, %r98;
	bra.uni 	$L__BB682_19;
$L__BB682_18:
	div.s64 	%rd280, %rd41, %rd42;
	mul.lo.s64 	%rd188, %rd280, %rd42;
	sub.s64 	%rd281, %rd41, %rd188;
$L__BB682_19:
	mul.wide.u32 	%rd189, %r19, 8;
	add.s64 	%rd190, %rd1, %rd189;
	ld.global.u64 	%rd191, [%rd190];
	mad.lo.s64 	%rd49, %rd191, %rd281, %rd40;
	add.s32 	%r20, %r190, -2;
	and.b64  	%rd50, %rd280, 4294967295;
	mul.wide.u32 	%rd192, %r20, 8;
	add.s64 	%rd193, %rd2, %rd192;
	ld.global.u64 	%rd51, [%rd193];
	and.b64  	%rd194, %rd51, -4294967296;
	setp.ne.s64 	%p11, %rd194, 0;
	@%p11 bra 	$L__BB682_21;
	cvt.u32.u64 	%r99, %rd51;
	cvt.u32.u64 	%r100, %rd50;
	div.u32 	%r101, %r100, %r99;
	mul.lo.s32 	%r102, %r101, %r99;
	sub.s32 	%r103, %r100, %r102;
	cvt.u64.u32 	%rd282, %r101;
	cvt.u64.u32 	%rd283, %r103;
	bra.uni 	$L__BB682_22;
$L__BB682_21:
	div.s64 	%rd282, %rd50, %rd51;
	mul.lo.s64 	%rd195, %rd282, %rd51;
	sub.s64 	%rd283, %rd50, %rd195;
$L__BB682_22:
	mul.wide.u32 	%rd196, %r20, 8;
	add.s64 	%rd197, %rd1, %rd196;
	ld.global.u64 	%rd198, [%rd197];
	mad.lo.s64 	%rd58, %rd198, %rd283, %rd49;
	add.s32 	%r21, %r190, -3;
	and.b64  	%rd59, %rd282, 4294967295;
	mul.wide.u32 	%rd199, %r21, 8;
	add.s64 	%rd200, %rd2, %rd199;
	ld.global.u64 	%rd60, [%rd200];
	and.b64  	%rd201, %rd60, -4294967296;
	setp.ne.s64 	%p12, %rd201, 0;
	@%p12 bra 	$L__BB682_24;
	cvt.u32.u64 	%r104, %rd60;
	cvt.u32.u64 	%r105, %rd59;
	div.u32 	%r106, %r105, %r104;
	mul.lo.s32 	%r107, %r106, %r104;
	sub.s32 	%r108, %r105, %r107;
	cvt.u64.u32 	%rd284, %r106;
	cvt.u64.u32 	%rd285, %r108;
	bra.uni 	$L__BB682_25;
$L__BB682_24:
	div.s64 	%rd284, %rd59, %rd60;
	mul.lo.s64 	%rd202, %rd284, %rd60;
	sub.s64 	%rd285, %rd59, %rd202;
$L__BB682_25:
	mul.wide.u32 	%rd203, %r21, 8;
	add.s64 	%rd204, %rd1, %rd203;
	ld.global.u64 	%rd205, [%rd204];
	mad.lo.s64 	%rd67, %rd205, %rd285, %rd58;
	and.b64  	%rd68, %rd284, 4294967295;
	add.s32 	%r109, %r190, -4;
	mul.wide.u32 	%rd206, %r109, 8;
	add.s64 	%rd207, %rd2, %rd206;
	ld.global.u64 	%rd69, [%rd207];
	and.b64  	%rd208, %rd69, -4294967296;
	setp.ne.s64 	%p13, %rd208, 0;
	@%p13 bra 	$L__BB682_27;
	cvt.u32.u64 	%r110, %rd69;
	cvt.u32.u64 	%r111, %rd68;
	div.u32 	%r112, %r111, %r110;
	mul.lo.s32 	%r113, %r112, %r110;
	sub.s32 	%r114, %r111, %r113;
	cvt.u64.u32 	%rd286, %r112;
	cvt.u64.u32 	%rd287, %r114;
	bra.uni 	$L__BB682_28;
$L__BB682_27:
	div.s64 	%rd286, %rd68, %rd69;
	mul.lo.s64 	%rd209, %rd286, %rd69;
	sub.s64 	%rd287, %rd68, %rd209;
$L__BB682_28:
	mul.wide.u32 	%rd210, %r109, 8;
	add.s64 	%rd211, %rd1, %rd210;
	ld.global.u64 	%rd212, [%rd211];
	mad.lo.s64 	%rd307, %rd212, %rd287, %rd67;
	cvt.u32.u64 	%r195, %rd286;
	add.s32 	%r190, %r190, -8;
	add.s32 	%r189, %r189, 8;
	setp.ne.s32 	%p14, %r189, 0;
	@%p14 bra 	$L__BB682_4;
	add.s32 	%r194, %r190, 3;
$L__BB682_30:
	and.b32  	%r28, %r9, 7;
	setp.eq.s32 	%p15, %r28, 0;
	@%p15 bra 	$L__BB682_59;
	and.b32  	%r29, %r9, 3;
	setp.lt.u32 	%p16, %r28, 4;
	@%p16 bra 	$L__BB682_45;
	cvt.u64.u32 	%rd79, %r195;
	mul.wide.u32 	%rd214, %r194, 8;
	add.s64 	%rd215, %rd2, %rd214;
	ld.global.u64 	%rd80, [%rd215];
	and.b64  	%rd216, %rd80, -4294967296;
	setp.ne.s64 	%p17, %rd216, 0;
	@%p17 bra 	$L__BB682_34;
	cvt.u32.u64 	%r116, %rd80;
	cvt.u32.u64 	%r117, %rd79;
	div.u32 	%r118, %r117, %r116;
	mul.lo.s32 	%r119, %r118, %r116;
	sub.s32 	%r120, %r117, %r119;
	cvt.u64.u32 	%rd290, %r118;
	cvt.u64.u32 	%rd291, %r120;
	bra.uni 	$L__BB682_35;
$L__BB682_34:
	div.s64 	%rd290, %rd79, %rd80;
	mul.lo.s64 	%rd217, %rd290, %rd80;
	sub.s64 	%rd291, %rd79, %rd217;
$L__BB682_35:
	mul.wide.u32 	%rd218, %r194, 8;
	add.s64 	%rd219, %rd1, %rd218;
	ld.global.u64 	%rd220, [%rd219];
	mad.lo.s64 	%rd87, %rd220, %rd291, %rd307;
	add.s32 	%r30, %r194, -1;
	and.b64  	%rd88, %rd290, 4294967295;
	mul.wide.u32 	%rd221, %r30, 8;
	add.s64 	%rd222, %rd2, %rd221;
	ld.global.u64 	%rd89, [%rd222];
	and.b64  	%rd223, %rd89, -4294967296;
	setp.ne.s64 	%p18, %rd223, 0;
	@%p18 bra 	$L__BB682_37;
	cvt.u32.u64 	%r121, %rd89;
	cvt.u32.u64 	%r122, %rd88;
	div.u32 	%r123, %r122, %r121;
	mul.lo.s32 	%r124, %r123, %r121;
	sub.s32 	%r125, %r122, %r124;
	cvt.u64.u32 	%rd292, %r123;
	cvt.u64.u32 	%rd293, %r125;
	bra.uni 	$L__BB682_38;
$L__BB682_37:
	div.s64 	%rd292, %rd88, %rd89;
	mul.lo.s64 	%rd224, %rd292, %rd89;
	sub.s64 	%rd293, %rd88, %rd224;
$L__BB682_38:
	mul.wide.u32 	%rd225, %r30, 8;
	add.s64 	%rd226, %rd1, %rd225;
	ld.global.u64 	%rd227, [%rd226];
	mad.lo.s64 	%rd96, %rd227, %rd293, %rd87;
	add.s32 	%r31, %r194, -2;
	and.b64  	%rd97, %rd292, 4294967295;
	mul.wide.u32 	%rd228, %r31, 8;
	add.s64 	%rd229, %rd2, %rd228;
	ld.global.u64 	%rd98, [%rd229];
	and.b64  	%rd230, %rd98, -4294967296;
	setp.ne.s64 	%p19, %rd230, 0;
	@%p19 bra 	$L__BB682_40;
	cvt.u32.u64 	%r126, %rd98;
	cvt.u32.u64 	%r127, %rd97;
	div.u32 	%r128, %r127, %r126;
	mul.lo.s32 	%r129, %r128, %r126;
	sub.s32 	%r130, %r127, %r129;
	cvt.u64.u32 	%rd294, %r128;
	cvt.u64.u32 	%rd295, %r130;
	bra.uni 	$L__BB682_41;
$L__BB682_40:
	div.s64 	%rd294, %rd97, %rd98;
	mul.lo.s64 	%rd231, %rd294, %rd98;
	sub.s64 	%rd295, %rd97, %rd231;
$L__BB682_41:
	mul.wide.u32 	%rd232, %r31, 8;
	add.s64 	%rd233, %rd1, %rd232;
	ld.global.u64 	%rd234, [%rd233];
	mad.lo.s64 	%rd105, %rd234, %rd295, %rd96;
	add.s32 	%r32, %r194, -3;
	and.b64  	%rd106, %rd294, 4294967295;
	mul.wide.u32 	%rd235, %r32, 8;
	add.s64 	%rd236, %rd2, %rd235;
	ld.global.u64 	%rd107, [%rd236];
	and.b64  	%rd237, %rd107, -4294967296;
	setp.ne.s64 	%p20, %rd237, 0;
	@%p20 bra 	$L__BB682_43;
	cvt.u32.u64 	%r131, %rd107;
	cvt.u32.u64 	%r132, %rd106;
	div.u32 	%r133, %r132, %r131;
	mul.lo.s32 	%r134, %r133, %r131;
	sub.s32 	%r135, %r132, %r134;
	cvt.u64.u32 	%rd296, %r133;
	cvt.u64.u32 	%rd297, %r135;
	bra.uni 	$L__BB682_44;
$L__BB682_43:
	div.s64 	%rd296, %rd106, %rd107;
	mul.lo.s64 	%rd238, %rd296, %rd107;
	sub.s64 	%rd297, %rd106, %rd238;
$L__BB682_44:
	mul.wide.u32 	%rd239, %r32, 8;
	add.s64 	%rd240, %rd1, %rd239;
	ld.global.u64 	%rd241, [%rd240];
	mad.lo.s64 	%rd307, %rd241, %rd297, %rd105;
	cvt.u32.u64 	%r195, %rd296;
	add.s32 	%r194, %r194, -4;
$L__BB682_45:
	setp.eq.s32 	%p21, %r29, 0;
	@%p21 bra 	$L__BB682_59;
	setp.eq.s32 	%p22, %r29, 1;
	@%p22 bra 	$L__BB682_54;
	cvt.u64.u32 	%rd117, %r195;
	mul.wide.u32 	%rd243, %r194, 8;
	add.s64 	%rd244, %rd2, %rd243;
	ld.global.u64 	%rd118, [%rd244];
	and.b64  	%rd245, %rd118, -4294967296;
	setp.ne.s64 	%p23, %rd245, 0;
	@%p23 bra 	$L__BB682_49;
	cvt.u32.u64 	%r136, %rd118;
	cvt.u32.u64 	%r137, %rd117;
	div.u32 	%r138, %r137, %r136;
	mul.lo.s32 	%r139, %r138, %r136;
	sub.s32 	%r140, %r137, %r139;
	cvt.u64.u32 	%rd300, %r138;
	cvt.u64.u32 	%rd301, %r140;
	bra.uni 	$L__BB682_50;
$L__BB682_49:
	div.s64 	%rd300, %rd117, %rd118;
	mul.lo.s64 	%rd246, %rd300, %rd118;
	sub.s64 	%rd301, %rd117, %rd246;
$L__BB682_50:
	add.s64 	%rd248, %rd1, %rd243;
	ld.global.u64 	%rd249, [%rd248];
	mad.lo.s64 	%rd125, %rd249, %rd301, %rd307;
	add.s32 	%r37, %r194, -1;
	and.b64  	%rd126, %rd300, 4294967295;
	mul.wide.u32 	%rd250, %r37, 8;
	add.s64 	%rd251, %rd2, %rd250;
	ld.global.u64 	%rd127, [%rd251];
	and.b64  	%rd252, %rd127, -4294967296;
	setp.ne.s64 	%p24, %rd252, 0;
	@%p24 bra 	$L__BB682_52;
	cvt.u32.u64 	%r141, %rd127;
	cvt.u32.u64 	%r142, %rd126;
	div.u32 	%r143, %r142, %r141;
	mul.lo.s32 	%r144, %r143, %r141;
	sub.s32 	%r145, %r142, %r144;
	cvt.u64.u32 	%rd302, %r143;
	cvt.u64.u32 	%rd303, %r145;
	bra.uni 	$L__BB682_53;
$L__BB682_52:
	div.s64 	%rd302, %rd126, %rd127;
	mul.lo.s64 	%rd253, %rd302, %rd127;
	sub.s64 	%rd303, %rd126, %rd253;
$L__BB682_53:
	add.s64 	%rd255, %rd1, %rd250;
	ld.global.u64 	%rd256, [%rd255];
	mad.lo.s64 	%rd307, %rd256, %rd303, %rd125;
	cvt.u32.u64 	%r195, %rd302;
	add.s32 	%r194, %r194, -2;
$L__BB682_54:
	and.b32  	%r146, %r9, 1;
	setp.eq.b32 	%p25, %r146, 1;
	not.pred 	%p26, %p25;
	@%p26 bra 	$L__BB682_59;
	cvt.u64.u32 	%rd137, %r195;
	mul.wide.u32 	%rd257, %r194, 8;
	add.s64 	%rd258, %rd2, %rd257;
	ld.global.u64 	%rd138, [%rd258];
	and.b64  	%rd259, %rd138, -4294967296;
	setp.ne.s64 	%p27, %rd259, 0;
	@%p27 bra 	$L__BB682_57;
	cvt.u32.u64 	%r147, %rd138;
	cvt.u32.u64 	%r148, %rd137;
	rem.u32 	%r149, %r148, %r147;
	cvt.u64.u32 	%rd306, %r149;
	bra.uni 	$L__BB682_58;
$L__BB682_57:
	rem.s64 	%rd306, %rd137, %rd138;
$L__BB682_58:
	add.s64 	%rd261, %rd1, %rd257;
	ld.global.u64 	%rd262, [%rd261];
	mad.lo.s64 	%rd307, %rd262, %rd306, %rd307;
$L__BB682_59:
	cvta.to.global.u64 	%rd263, %rd145;
	shl.b64 	%rd264, %rd307, 2;
	add.s64 	%rd265, %rd263, %rd264;
	ld.global.f32 	%f16, [%rd265];
	st.shared.f32 	[%r7], %f16;
	bar.sync 	0;
	setp.ne.s32 	%p28, %r1, 0;
	@%p28 bra 	$L__BB682_76;
	setp.gt.u32 	%p29, %r5, 1;
	@%p29 bra 	$L__BB682_62;
	shl.b32 	%r150, %r3, 2;
	mov.u32 	%r151, reducel1sdata_f32;
	add.s32 	%r152, %r151, %r150;
	ld.shared.f32 	%f83, [%r152];
	bra.uni 	$L__BB682_75;
$L__BB682_62:
	shl.b32 	%r154, %r3, 2;
	mov.u32 	%r155, reducel1sdata_f32;
	add.s32 	%r42, %r155, %r154;
	ld.shared.f32 	%f83, [%r42];
	add.s32 	%r43, %r5, -1;
	add.s32 	%r156, %r5, -2;
	and.b32  	%r44, %r43, 7;
	setp.lt.u32 	%p30, %r156, 7;
	mov.b32 	%r203, 1;
	@%p30 bra 	$L__BB682_66;
	and.b32  	%r159, %r43, -8;
	neg.s32 	%r200, %r159;
	shl.b32 	%r46, %r2, 2;
	add.s32 	%r161, %r154, %r46;
	add.s32 	%r198, %r155, %r161;
	shl.b32 	%r48, %r2, 5;
	mov.b32 	%r201, 1;
	mov.b32 	%r199, 0;
$L__BB682_64:
	.pragma "nounroll";
	abs.f32 	%f18, %f83;
	mul.lo.s32 	%r163, %r201, %r2;
	shl.b32 	%r164, %r163, 2;
	add.s32 	%r165, %r42, %r164;
	ld.shared.f32 	%f19, [%r198];
	abs.f32 	%f20, %f19;
	add.f32 	%f21, %f18, %f20;
	abs.f32 	%f22, %f21;
	add.s32 	%r166, %r165, %r46;
	ld.shared.f32 	%f23, [%r166];
	abs.f32 	%f24, %f23;
	add.f32 	%f25, %f22, %f24;
	abs.f32 	%f26, %f25;
	add.s32 	%r167, %r166, %r46;
	ld.shared.f32 	%f27, [%r167];
	abs.f32 	%f28, %f27;
	add.f32 	%f29, %f26, %f28;
	abs.f32 	%f30, %f29;
	add.s32 	%r168, %r167, %r46;
	ld.shared.f32 	%f31, [%r168];
	abs.f32 	%f32, %f31;
	add.f32 	%f33, %f30, %f32;
	abs.f32 	%f34, %f33;
	add.s32 	%r169, %r168, %r46;
	ld.shared.f32 	%f35, [%r169];
	abs.f32 	%f36, %f35;
	add.f32 	%f37, %f34, %f36;
	abs.f32 	%f38, %f37;
	add.s32 	%r170, %r169, %r46;
	ld.shared.f32 	%f39, [%r170];
	abs.f32 	%f40, %f39;
	add.f32 	%f41, %f38, %f40;
	abs.f32 	%f42, %f41;
	add.s32 	%r171, %r170, %r46;
	ld.shared.f32 	%f43, [%r171];
	abs.f32 	%f44, %f43;
	add.f32 	%f45, %f42, %f44;
	abs.f32 	%f46, %f45;
	add.s32 	%r172, %r171, %r46;
	ld.shared.f32 	%f47, [%r172];
	abs.f32 	%f48, %f47;
	add.f32 	%f83, %f46, %f48;
	add.s32 	%r201, %r201, 8;
	add.s32 	%r200, %r200, 8;
	add.s32 	%r199, %r199, 8;
	add.s32 	%r198, %r198, %r48;
	setp.ne.s32 	%p31, %r200, 0;
	@%p31 bra 	$L__BB682_64;
	add.s32 	%r203, %r199, 1;
$L__BB682_66:
	setp.eq.s32 	%p32, %r44, 0;
	@%p32 bra 	$L__BB682_74;
	and.b32  	%r59, %r43, 3;
	setp.lt.u32 	%p33, %r44, 4;
	@%p33 bra 	$L__BB682_69;
	abs.f32 	%f50, %f83;
	mul.lo.s32 	%r173, %r203, %r2;
	shl.b32 	%r174, %r173, 2;
	add.s32 	%r175, %r42, %r174;
	ld.shared.f32 	%f51, [%r175];
	abs.f32 	%f52, %f51;
	add.f32 	%f53, %f50, %f52;
	abs.f32 	%f54, %f53;
	shl.b32 	%r176, %r2, 2;
	add.s32 	%r177, %r175, %r176;
	ld.shared.f32 	%f55, [%r177];
	abs.f32 	%f56, %f55;
	add.f32 	%f57, %f54, %f56;
	abs.f32 	%f58, %f57;
	add.s32 	%r178, %r177, %r176;
	ld.shared.f32 	%f59, [%r178];
	abs.f32 	%f60, %f59;
	add.f32 	%f61, %f58, %f60;
	abs.f32 	%f62, %f61;
	add.s32 	%r179, %r178, %r176;
	ld.shared.f32 	%f63, [%r179];
	abs.f32 	%f64, %f63;
	add.f32 	%f83, %f62, %f64;
	add.s32 	%r203, %r203, 4;
$L__BB682_69:
	setp.eq.s32 	%p34, %r59, 0;
	@%p34 bra 	$L__BB682_74;
	setp.eq.s32 	%p35, %r59, 1;
	@%p35 bra 	$L__BB682_72;
	abs.f32 	%f66, %f83;
	mul.lo.s32 	%r180, %r203, %r2;
	shl.b32 	%r181, %r180, 2;
	add.s32 	%r182, %r42, %r181;
	ld.shared.f32 	%f67, [%r182];
	abs.f32 	%f68, %f67;
	add.f32 	%f69, %f66, %f68;
	abs.f32 	%f70, %f69;
	shl.b32 	%r183, %r2, 2;
	add.s32 	%r184, %r182, %r183;
	ld.shared.f32 	%f71, [%r184];
	abs.f32 	%f72, %f71;
	add.f32 	%f83, %f70, %f72;
	add.s32 	%r203, %r203, 2;
$L__BB682_72:
	and.b32  	%r185, %r43, 1;
	setp.eq.b32 	%p36, %r185, 1;
	not.pred 	%p37, %p36;
	@%p37 bra 	$L__BB682_74;
	abs.f32 	%f73, %f83;
	mul.lo.s32 	%r186, %r203, %r2;
	shl.b32 	%r187, %r186, 2;
	add.s32 	%r188, %r42, %r187;
	ld.shared.f32 	%f74, [%r188];
	abs.f32 	%f75, %f74;
	add.f32 	%f83, %f73, %f75;
$L__BB682_74:
	st.shared.f32 	[%r42], %f83;
$L__BB682_75:
	cvt.u64.u32 	%rd266, %r4;
	mad.lo.s64 	%rd267, %rd147, %rd266, %rd3;
	cvta.to.global.u64 	%rd268, %rd144;
	shl.b64 	%rd269, %rd267, 2;
	add.s64 	%rd270, %rd268, %rd269;
	st.global.f32 	[%rd270], %f83;
$L__BB682_76:
	ret;

}
	// .globl	contiguous_reducel133_f32
.visible .entry contiguous_reducel133_f32(
	.param .u64 .ptr .align 1 contiguous_reducel133_f32_param_0,
	.param .u64 .ptr .align 1 contiguous_reducel133_f32_param_1,
	.param .u64 contiguous_reducel133_f32_param_2,
	.param .u64 contiguous_reducel133_f32_param_3,
	.param .u64 contiguous_reducel133_f32_param_4
)
{
	.reg .pred 	%p<14>;
	.reg .b32 	%r<86>;
	.reg .b32 	%f<85>;
	.reg .b64 	%rd<16>;

	ld.param.u64 	%rd2, [contiguous_reducel133_f32_param_0];
	ld.param.u64 	%rd3, [contiguous_reducel133_f32_param_1];
	ld.param.u64 	%rd4, [contiguous_reducel133_f32_param_3];
	ld.param.u64 	%rd5, [contiguous_reducel133_f32_param_4];
	mov.u32 	%r1, %tid.y;
	mov.u32 	%r2, %ntid.x;
	mov.u32 	%r3, %tid.x;
	mad.lo.s32 	%r30, %r1, %r2, %r3;
	mov.u32 	%r31, %ctaid.x;
	mad.lo.s32 	%r32, %r31, %r2, %r3;
	mov.u32 	%r4, %ctaid.y;
	mov.u32 	%r5, %ntid.y;
	mad.lo.s32 	%r33, %r4, %r5, %r1;
	shl.b32 	%r34, %r30, 2;
	mov.u32 	%r35, reducel1sdata_f32;
	add.s32 	%r7, %r35, %r34;
	mov.b32 	%r36, 0;
	st.shared.u32 	[%r7], %r36;
	cvt.u64.u32 	%rd1, %r32;
	setp.le.u64 	%p1, %rd4, %rd1;
	cvt.u64.u32 	%rd7, %r33;
	setp.le.u64 	%p2, %rd5, %rd7;
	or.pred  	%p3, %p1, %p2;
	@%p3 bra 	$L__BB683_18;
	cvt.u32.u64 	%r37, %rd1;
	cvta.to.global.u64 	%rd8, %rd3;
	cvt.u32.u64 	%r38, %rd4;
	mad.lo.s32 	%r39, %r33, %r38, %r37;
	mul.wide.u32 	%rd9, %r39, 4;
	add.s64 	%rd10, %rd8, %rd9;
	ld.global.f32 	%f16, [%rd10];
	st.shared.f32 	[%r7], %f16;
	bar.sync 	0;
	setp.ne.s32 	%p4, %r1, 0;
	@%p4 bra 	$L__BB683_18;
	setp.gt.u32 	%p5, %r5, 1;
	@%p5 bra 	$L__BB683_4;
	shl.b32 	%r40, %r3, 2;
	add.s32 	%r42, %r35, %r40;
	ld.shared.f32 	%f83, [%r42];
	bra.uni 	$L__BB683_17;
$L__BB683_4:
	shl.b32 	%r44, %r3, 2;
	add.s32 	%r8, %r35, %r44;
	ld.shared.f32 	%f83, [%r8];
	add.s32 	%r9, %r5, -1;
	add.s32 	%r46, %r5, -2;
	and.b32  	%r10, %r9, 7;
	setp.lt.u32 	%p6, %r46, 7;
	mov.b32 	%r84, 1;
	@%p6 bra 	$L__BB683_8;
	and.b32  	%r49, %r9, -8;
	neg.s32 	%r81, %r49;
	shl.b32 	%r12, %r2, 2;
	add.s32 	%r51, %r44, %r12;
	add.s32 	%r79, %r35, %r51;
	shl.b32 	%r14, %r2, 5;
	mov.b32 	%r82, 1;
	mov.b32 	%r80, 0;
$L__BB683_6:
	.pragma "nounroll";
	abs.f32 	%f18, %f83;
	mul.lo.s32 	%r53, %r82, %r2;
	shl.b32 	%r54, %r53, 2;
	add.s32 	%r55, %r8, %r54;
	ld.shared.f32 	%f19, [%r79];
	abs.f32 	%f20, %f19;
	add.f32 	%f21, %f18, %f20;
	abs.f32 	%f22, %f21;
	add.s32 	%r56, %r55, %r12;
	ld.shared.f32 	%f23, [%r56];
	abs.f32 	%f24, %f23;
	add.f32 	%f25, %f22, %f24;
	abs.f32 	%f26, %f25;
	add.s32 	%r57, %r56, %r12;
	ld.shared.f32 	%f27, [%r57];
	abs.f32 	%f28, %f27;
	add.f32 	%f29, %f26, %f28;
	abs.f32 	%f30, %f29;
	add.s32 	%r58, %r57, %r12;
	ld.shared.f32 	%f31, [%r58];
	abs.f32 	%f32, %f31;
	add.f32 	%f33, %f30, %f32;
	abs.f32 	%f34, %f33;
	add.s32 	%r59, %r58, %r12;
	ld.shared.f32 	%f35, [%r59];
	abs.f32 	%f36, %f35;
	add.f32 	%f37, %f34, %f36;
	abs.f32 	%f38, %f37;
	add.s32 	%r60, %r59, %r12;
	ld.shared.f32 	%f39, [%r60];
	abs.f32 	%f40, %f39;
	add.f32 	%f41, %f38, %f40;
	abs.f32 	%f42, %f41;
	add.s32 	%r61, %r60, %r12;
	ld.shared.f32 	%f43, [%r61];
	abs.f32 	%f44, %f43;
	add.f32 	%f45, %f42, %f44;
	abs.f32 	%f46, %f45;
	add.s32 	%r62, %r61, %r12;
	ld.shared.f32 	%f47, [%r62];
	abs.f32 	%f48, %f47;
	add.f32 	%f83, %f46, %f48;
	add.s32 	%r82, %r82, 8;
	add.s32 	%r81, %r81, 8;
	add.s32 	%r80, %r80, 8;
	add.s32 	%r79, %r79, %r14;
	setp.ne.s32 	%p7, %r81, 0;
	@%p7 bra 	$L__BB683_6;
	add.s32 	%r84, %r80, 1;
$L__BB683_8:
	setp.eq.s32 	%p8, %r10, 0;
	@%p8 bra 	$L__BB683_16;
	and.b32  	%r25, %r9, 3;
	setp.lt.u32 	%p9, %r10, 4;
	@%p9 bra 	$L__BB683_11;
	abs.f32 	%f50, %f83;
	mul.lo.s32 	%r63, %r84, %r2;
	shl.b32 	%r64, %r63, 2;
	add.s32 	%r65, %r8, %r64;
	ld.shared.f32 	%f51, [%r65];
	abs.f32 	%f52, %f51;
	add.f32 	%f53, %f50, %f52;
	abs.f32 	%f54, %f53;
	shl.b32 	%r66, %r2, 2;
	add.s32 	%r67, %r65, %r66;
	ld.shared.f32 	%f55, [%r67];
	abs.f32 	%f56, %f55;
	add.f32 	%f57, %f54, %f56;
	abs.f32 	%f58, %f57;
	add.s32 	%r68, %r67, %r66;
	ld.shared.f32 	%f59, [%r68];
	abs.f32 	%f60, %f59;
	add.f32 	%f61, %f58, %f60;
	abs.f32 	%f62, %f61;
	add.s32 	%r69, %r68, %r66;
	ld.shared.f32 	%f63, [%r69];
	abs.f32 	%f64, %f63;
	add.f32 	%f83, %f62, %f64;
	add.s32 	%r84, %r84, 4;
$L__BB683_11:
	setp.eq.s32 	%p10, %r25, 0;
	@%p10 bra 	$L__BB683_16;
	setp.eq.s32 	%p11, %r25, 1;
	@%p11 bra 	$L__BB683_14;
	abs.f32 	%f66, %f83;
	mul.lo.s32 	%r70, %r84, %r2;
	shl.b32 	%r71, %r70, 2;
	add.s32 	%r72, %r8, %r71;
	ld.shared.f32 	%f67, [%r72];
	abs.f32 	%f68, %f67;
	add.f32 	%f69, %f66, %f68;
	abs.f32 	%f70, %f69;
	shl.b32 	%r73, %r2, 2;
	add.s32 	%r74, %r72, %r73;
	ld.shared.f32 	%f71, [%r74];
	abs.f32 	%f72, %f71;
	add.f32 	%f83, %f70, %f72;
	add.s32 	%r84, %r84, 2;
$L__BB683_14:
	and.b32  	%r75, %r9, 1;
	setp.eq.b32 	%p12, %r75, 1;
	not.pred 	%p13, %p12;
	@%p13 bra 	$L__BB683_16;
	abs.f32 	%f73, %f83;
	mul.lo.s32 	%r76, %r84, %r2;
	shl.b32 	%r77, %r76, 2;
	add.s32 	%r78, %r8, %r77;
	ld.shared.f32 	%f74, [%r78];
	abs.f32 	%f75, %f74;
	add.f32 	%f83, %f73, %f75;
$L__BB683_16:
	st.shared.f32 	[%r8], %f83;
$L__BB683_17:
	cvt.u64.u32 	%rd11, %r4;
	mad.lo.s64 	%rd12, %rd4, %rd11, %rd1;
	cvta.to.global.u64 	%rd13, %rd2;
	shl.b64 	%rd14, %rd12, 2;
	add.s64 	%rd15, %rd13, %rd14;
	st.global.f32 	[%rd15], %f83;
$L__BB683_18:
	ret;

}
	// .globl	contiguous_reducel1_f64
.visible .entry contiguous_reducel1_f64(
	.param .u64 .ptr .align 1 contiguous_reducel1_f64_param_0,
	.param .u64 .ptr .align 1 contiguous_reducel1_f64_param_1,
	.param .u64 contiguous_reducel1_f64_param_2
)
{
	.reg .pred 	%p<8>;
	.reg .b32 	%r<16>;
	.reg .b64 	%rd<17>;
	.reg .b64 	%fd<43>;

	ld.param.u64 	%rd4, [contiguous_reducel1_f64_param_0];
	ld.param.u64 	%rd6, [contiguous_reducel1_f64_param_1];
	ld.param.u64 	%rd5, [contiguous_reducel1_f64_param_2];
	cvta.to.global.u64 	%rd1, %rd6;
	mov.u32 	%r1, %tid.x;
	mov.u32 	%r2, %ctaid.x;
	mov.u32 	%r15, %ntid.x;
	mul.lo.s32 	%r8, %r2, %r15;
	shl.b32 	%r9, %r8, 1;
	add.s32 	%r4, %r9, %r1;
	shl.b32 	%r10, %r1, 3;
	mov.u32 	%r11, reducel1sdata_f64;
	add.s32 	%r5, %r11, %r10;
	mov.b64 	%rd7, 0;
	st.shared.u64 	[%r5], %rd7;
	add.s32 	%r12, %r4, %r15;
	cvt.u64.u32 	%rd2, %r12;
	setp.le.u64 	%p1, %rd5, %rd2;
	@%p1 bra 	$L__BB684_2;
	mul.wide.u32 	%rd10, %r4, 8;
	add.s64 	%rd11, %rd1, %rd10;
	ld.global.f64 	%fd2, [%rd11];
	abs.f64 	%fd3, %fd2;
	shl.b64 	%rd12, %rd2, 3;
	add.s64 	%rd13, %rd1, %rd12;
	ld.global.f64 	%fd4, [%rd13];
	abs.f64 	%fd5, %fd4;
	add.f64 	%fd6, %fd3, %fd5;
	st.shared.f64 	[%r5], %fd6;
	bra.uni 	$L__BB684_4;
$L__BB684_2:
	cvt.u64.u32 	%rd3, %r4;
	setp.le.u64 	%p2, %rd5, %rd3;
	@%p2 bra 	$L__BB684_4;
	shl.b64 	%rd8, %rd3, 3;
	add.s64 	%rd9, %rd1, %rd8;
	ld.global.f64 	%fd1, [%rd9];
	st.shared.f64 	[%r5], %fd1;
$L__BB684_4:
	bar.sync 	0;
	setp.lt.u32 	%p3, %r15, 66;
	@%p3 bra 	$L__BB684_8;
$L__BB684_5:
	shr.u32 	%r7, %r15, 1;
	setp.ge.u32 	%p4, %r1, %r7;
	@%p4 bra 	$L__BB684_7;
	ld.shared.f64 	%fd7, [%r5];
	abs.f64 	%fd8, %fd7;
	shl.b32 	%r13, %r7, 3;
	add.s32 	%r14, %r5, %r13;
	ld.shared.f64 	%fd9, [%r14];
	abs.f64 	%fd10, %fd9;
	add.f64 	%fd11, %fd8, %fd10;
	st.shared.f64 	[%r5], %fd11;
$L__BB684_7:
	bar.sync 	0;
	setp.gt.u32 	%p5, %r15, 131;
	mov.u32 	%r15, %r7;
	@%p5 bra 	$L__BB684_5;
$L__BB684_8:
	setp.gt.u32 	%p6, %r1, 31;
	@%p6 bra 	$L__BB684_11;
	ld.volatile.shared.f64 	%fd12, [%r5];
	abs.f64 	%fd13, %fd12;
	ld.volatile.shared.f64 	%fd14, [%r5+256];
	abs.f64 	%fd15, %fd14;
	add.f64 	%fd16, %fd13, %fd15;
	st.volatile.shared.f64 	[%r5], %fd16;
	ld.volatile.shared.f64 	%fd17, [%r5];
	abs.f64 	%fd18, %fd17;
	ld.volatile.shared.f64 	%fd19, [%r5+128];
	abs.f64 	%fd20, %fd19;
	add.f64 	%fd21, %fd18, %fd20;
	st.volatile.shared.f64 	[%r5], %fd21;
	ld.volatile.shared.f64 	%fd22, [%r5];
	abs.f64 	%fd23, %fd22;
	ld.volatile.shared.f64 	%fd24, [%r5+64];
	abs.f64 	%fd25, %fd24;
	add.f64 	%fd26, %fd23, %fd25;
	st.volatile.shared.f64 	[%r5], %fd26;
	ld.volatile.shared.f64 	%fd27, [%r5];
	abs.f64 	%fd28, %fd27;
	ld.volatile.shared.f64 	%fd29, [%r5+32];
	abs.f64 	%fd30, %fd29;
	add.f64 	%fd31, %fd28, %fd30;
	st.volatile.shared.f64 	[%r5], %fd31;
	ld.volatile.shared.f64 	%fd32, [%r5];
	abs.f64 	%fd33, %fd32;
	ld.volatile.shared.f64 	%fd34, [%r5+16];
	abs.f64 	%fd35, %fd34;
	add.f64 	%fd36, %fd33, %fd35;
	st.volatile.shared.f64 	[%r5], %fd36;
	ld.volatile.shared.f64 	%fd37, [%r5];
	abs.f64 	%fd38, %fd37;
	ld.volatile.shared.f64 	%fd39, [%r5+8];
	abs.f64 	%fd40, %fd39;
	add.f64 	%fd41, %fd38, %fd40;
	st.volatile.shared.f64 	[%r5], %fd41;
	setp.ne.s32 	%p7, %r1, 0;
	@%p7 bra 	$L__BB684_11;
	ld.shared.f64 	%fd42, [reducel1sdata_f64];
	cvta.to.global.u64 	%rd14, %rd4;
	mul.wide.u32 	%rd15, %r2, 8;
	add.s64 	%rd16, %rd14, %rd15;
	st.global.f64 	[%rd16], %fd42;
$L__BB684_11:
	ret;

}
	// .globl	uncontiguous_reducel1_f64
.visible .entry uncontiguous_reducel1_f64(
	.param .u64 .ptr .align 1 uncontiguous_reducel1_f64_param_0,
	.param .u64 .ptr .align 1 uncontiguous_reducel1_f64_param_1,
	.param .u64 .ptr .align 1 uncontiguous_reducel1_f64_param_2,
	.param .u64 .ptr .align 1 uncontiguous_reducel1_f64_param_3,
	.param .u64 uncontiguous_reducel1_f64_param_4,
	.param .u64 uncontiguous_reducel1_f64_param_5
)
{
	.reg .pred 	%p<53>;
	.reg .b32 	%r<212>;
	.reg .b64 	%rd<559>;
	.reg .b64 	%fd<43>;

	ld.param.u64 	%rd260, [uncontiguous_reducel1_f64_param_0];
	ld.param.u64 	%rd263, [uncontiguous_reducel1_f64_param_1];
	ld.param.u64 	%rd264, [uncontiguous_reducel1_f64_param_2];
	ld.param.u64 	%rd265, [uncontiguous_reducel1_f64_param_3];
	ld.param.u64 	%rd261, [uncontiguous_reducel1_f64_param_4];
	ld.param.u64 	%rd262, [uncontiguous_reducel1_f64_param_5];
	cvta.to.global.u64 	%rd1, %rd265;
	cvta.to.global.u64 	%rd2, %rd264;
	cvta.to.global.u64 	%rd3, %rd263;
	mov.u32 	%r1, %tid.x;
	mov.u32 	%r2, %ctaid.x;
	mov.u32 	%r211, %ntid.x;
	mul.lo.s32 	%r52, %r2, %r211;
	shl.b32 	%r53, %r52, 1;
	add.s32 	%r4, %r53, %r1;
	shl.b32 	%r54, %r1, 3;
	mov.u32 	%r55, reducel1sdata_f64;
	add.s32 	%r5, %r55, %r54;
	mov.b64 	%rd266, 0;
	st.shared.u64 	[%r5], %rd266;
	add.s32 	%r56, %r4, %r211;
	cvt.u64.u32 	%rd512, %r56;
	setp.le.u64 	%p1, %rd262, %rd512;
	@%p1 bra 	$L__BB685_54;
	cvt.u32.u64 	%r6, %rd261;
	add.s32 	%r205, %r6, -1;
	setp.lt.s32 	%p27, %r205, 0;
	mov.b64 	%rd516, 0;
	mov.u64 	%rd517, %rd516;
	@%p27 bra 	$L__BB685_53;
	cvt.u64.u32 	%rd513, %r4;
	setp.lt.u32 	%p28, %r205, 3;
	mov.b64 	%rd517, 0;
	mov.u64 	%rd516, %rd517;
	@%p28 bra 	$L__BB685_30;
	add.s32 	%r203, %r6, -2;
	and.b32  	%r132, %r6, -4;
	neg.s32 	%r202, %r132;
	mov.b64 	%rd517, 0;
$L__BB685_4:
	.pragma "nounroll";
	add.s32 	%r12, %r203, 1;
	mul.wide.u32 	%rd398, %r12, 8;
	add.s64 	%rd399, %rd2, %rd398;
	ld.global.u64 	%rd10, [%rd399];
	or.b64  	%rd400, %rd513, %rd10;
	and.b64  	%rd401, %rd400, -4294967296;
	setp.ne.s64 	%p29, %rd401, 0;
	@%p29 bra 	$L__BB685_6;
	cvt.u32.u64 	%r133, %rd10;
	cvt.u32.u64 	%r134, %rd513;
	div.u32 	%r135, %r134, %r133;
	mul.lo.s32 	%r136, %r135, %r133;
	sub.s32 	%r137, %r134, %r136;
	cvt.u64.u32 	%rd478, %r135;
	cvt.u64.u32 	%rd479, %r137;
	bra.uni 	$L__BB685_7;
$L__BB685_6:
	div.s64 	%rd478, %rd513, %rd10;
	mul.lo.s64 	%rd402, %rd478, %rd10;
	sub.s64 	%rd479, %rd513, %rd402;
$L__BB685_7:
	mul.wide.u32 	%rd403, %r12, 8;
	add.s64 	%rd404, %rd1, %rd403;
	ld.global.u64 	%rd17, [%rd404];
	mad.lo.s64 	%rd18, %rd17, %rd479, %rd516;
	or.b64  	%rd405, %rd512, %rd10;
	and.b64  	%rd406, %rd405, -4294967296;
	setp.ne.s64 	%p30, %rd406, 0;
	@%p30 bra 	$L__BB685_9;
	cvt.u32.u64 	%r138, %rd10;
	cvt.u32.u64 	%r139, %rd512;
	div.u32 	%r140, %r139, %r138;
	mul.lo.s32 	%r141, %r140, %r138;
	sub.s32 	%r142, %r139, %r141;
	cvt.u64.u32 	%rd480, %r140;
	cvt.u64.u32 	%rd481, %r142;
	bra.uni 	$L__BB685_10;
$L__BB685_9:
	div.s64 	%rd480, %rd512, %rd10;
	mul.lo.s64 	%rd407, %rd480, %rd10;
	sub.s64 	%rd481, %rd512, %rd407;
$L__BB685_10:
	mad.lo.s64 	%rd25, %rd481, %rd17, %rd517;
	add.s32 	%r13, %r203, -2;
	mul.wide.u32 	%rd408, %r203, 8;
	add.s64 	%rd409, %rd2, %rd408;
	ld.global.u64 	%rd26, [%rd409];
	or.b64  	%rd410, %rd478, %rd26;
	and.b64  	%rd411, %rd410, -4294967296;
	setp.ne.s64 	%p31, %rd411, 0;
	@%p31 bra 	$L__BB685_12;
	cvt.u32.u64 	%r143, %rd26;
	cvt.u32.u64 	%r144, %rd478;
	div.u32 	%r145, %r144, %r143;
	mul.lo.s32 	%r146, %r145, %r143;
	sub.s32 	%r147, %r144, %r146;
	cvt.u64.u32 	%rd482, %r145;
	cvt.u64.u32 	%rd483, %r147;
	bra.uni 	$L__BB685_13;
$L__BB685_12:
	div.s64 	%rd482, %rd478, %rd26;
	mul.lo.s64 	%rd412, %rd482, %rd26;
	sub.s64 	%rd483, %rd478, %rd412;
$L__BB685_13:
	mul.wide.u32 	%rd413, %r203, 8;
	add.s64 	%rd414, %rd1, %rd413;
	ld.global.u64 	%rd33, [%rd414];
	mad.lo.s64 	%rd34, %rd33, %rd483, %rd18;
	or.b64  	%rd415, %rd480, %rd26;
	and.b64  	%rd416, %rd415, -4294967296;
	setp.ne.s64 	%p32, %rd416, 0;
	@%p32 bra 	$L__BB685_15;
	cvt.u32.u64 	%r148, %rd26;
	cvt.u32.u64 	%r149, %rd480;
	div.u32 	%r150, %r149, %r148;
	mul.lo.s32 	%r151, %r150, %r148;
	sub.s32 	%r152, %r149, %r151;
	cvt.u64.u32 	%rd484, %r150;
	cvt.u64.u32 	%rd485, %r152;
	bra.uni 	$L__BB685_16;
$L__BB685_15:
	div.s64 	%rd484, %rd480, %rd26;
	mul.lo.s64 	%rd417, %rd484, %rd26;
	sub.s64 	%rd485, %rd480, %rd417;
$L__BB685_16:
	mad.lo.s64 	%rd41, %rd485, %rd33, %rd25;
	add.s32 	%r14, %r203, -1;
	mul.wide.u32 	%rd418, %r14, 8;
	add.s64 	%rd419, %rd2, %rd418;
	ld.global.u64 	%rd42, [%rd419];
	or.b64  	%rd420, %rd482, %rd42;
	and.b64  	%rd421, %rd420, -4294967296;
	setp.ne.s64 	%p33, %rd421, 0;
	@%p33 bra 	$L__BB685_18;
	cvt.u32.u64 	%r153, %rd42;
	cvt.u32.u64 	%r154, %rd482;
	div.u32 	%r155, %r154, %r153;
	mul.lo.s32 	%r156, %r155, %r153;
	sub.s32 	%r157, %r154, %r156;
	cvt.u64.u32 	%rd486, %r155;
	cvt.u64.u32 	%rd487, %r157;
	bra.uni 	$L__BB685_19;
$L__BB685_18:
	div.s64 	%rd486, %rd482, %rd42;
	mul.lo.s64 	%rd422, %rd486, %rd42;
	sub.s64 	%rd487, %rd482, %rd422;
$L__BB685_19:
	mul.wide.u32 	%rd423, %r14, 8;
	add.s64 	%rd424, %rd1, %rd423;
	ld.global.u64 	%rd49, [%rd424];
	mad.lo.s64 	%rd50, %rd49, %rd487, %rd34;
	or.b64  	%rd425, %rd484, %rd42;
	and.b64  	%rd426, %rd425, -4294967296;
	setp.ne.s64 	%p34, %rd426, 0;
	@%p34 bra 	$L__BB685_21;
	cvt.u32.u64 	%r158, %rd42;
	cvt.u32.u64 	%r159, %rd484;
	div.u32 	%r160, %r159, %r158;
	mul.lo.s32 	%r161, %r160, %r158;
	sub.s32 	%r162, %r159, %r161;
	cvt.u64.u32 	%rd488, %r160;
	cvt.u64.u32 	%rd489, %r162;
	bra.uni 	$L__BB685_22;
$L__BB685_21:
	div.s64 	%rd488, %rd484, %rd42;
	mul.lo.s64 	%rd427, %rd488, %rd42;
	sub.s64 	%rd489, %rd484, %rd427;
$L__BB685_22:
	mad.lo.s64 	%rd57, %rd489, %rd49, %rd41;
	mul.wide.u32 	%rd428, %r13, 8;
	add.s64 	%rd429, %rd2, %rd428;
	ld.global.u64 	%rd58, [%rd429];
	or.b64  	%rd430, %rd486, %rd58;
	and.b64  	%rd431, %rd430, -4294967296;
	setp.ne.s64 	%p35, %rd431, 0;
	@%p35 bra 	$L__BB685_24;
	cvt.u32.u64 	%r163, %rd58;
	cvt.u32.u64 	%r164, %rd486;
	div.u32 	%r165, %r164, %r163;
	mul.lo.s32 	%r166, %r165, %r163;
	sub.s32 	%r167, %r164, %r166;
	cvt.u64.u32 	%rd513, %r165;
	cvt.u64.u32 	%rd491, %r167;
	bra.uni 	$L__BB685_25;
$L__BB685_24:
	div.s64 	%rd513, %rd486, %rd58;
	mul.lo.s64 	%rd432, %rd513, %rd58;
	sub.s64 	%rd491, %rd486, %rd432;
$L__BB685_25:
	mul.wide.u32 	%rd433, %r13, 8;
	add.s64 	%rd434, %rd1, %rd433;
	ld.global.u64 	%rd65, [%rd434];
	mad.lo.s64 	%rd516, %rd65, %rd491, %rd50;
	or.b64  	%rd435, %rd488, %rd58;
	and.b64  	%rd436, %rd435, -4294967296;
	setp.ne.s64 	%p36, %rd436, 0;
	@%p36 bra 	$L__BB685_27;
	cvt.u32.u64 	%r168, %rd58;
	cvt.u32.u64 	%r169, %rd488;
	div.u32 	%r170, %r169, %r168;
	mul.lo.s32 	%r171, %r170, %r168;
	sub.s32 	%r172, %r169, %r171;
	cvt.u64.u32 	%rd512, %r170;
	cvt.u64.u32 	%rd493, %r172;
	bra.uni 	$L__BB685_28;
$L__BB685_27:
	div.s64 	%rd512, %rd488, %rd58;
	mul.lo.s64 	%rd437, %rd512, %rd58;
	sub.s64 	%rd493, %rd488, %rd437;
$L__BB685_28:
	mad.lo.s64 	%rd517, %rd493, %rd65, %rd57;
	add.s32 	%r203, %r203, -4;
	add.s32 	%r202, %r202, 4;
	setp.ne.s32 	%p37, %r202, 0;
	@%p37 bra 	$L__BB685_4;
	add.s32 	%r205, %r203, 1;
$L__BB685_30:
	and.b32  	%r19, %r6, 3;
	setp.eq.s32 	%p38, %r19, 0;
	@%p38 bra 	$L__BB685_53;
	setp.eq.s32 	%p39, %r19, 1;
	@%p39 bra 	$L__BB685_45;
	mul.wide.u32 	%rd439, %r205, 8;
	add.s64 	%rd440, %rd2, %rd439;
	ld.global.u64 	%rd80, [%rd440];
	or.b64  	%rd441, %rd513, %rd80;
	and.b64  	%rd442, %rd441, -4294967296;
	setp.ne.s64 	%p40, %rd442, 0;
	@%p40 bra 	$L__BB685_34;
	cvt.u32.u64 	%r173, %rd80;
	cvt.u32.u64 	%r174, %rd513;
	div.u32 	%r175, %r174, %r173;
	mul.lo.s32 	%r176, %r175, %r173;
	sub.s32 	%r177, %r174, %r176;
	cvt.u64.u32 	%rd500, %r175;
	cvt.u64.u32 	%rd501, %r177;
	bra.uni 	$L__BB685_35;
$L__BB685_34:
	div.s64 	%rd500, %rd513, %rd80;
	mul.lo.s64 	%rd443, %rd500, %rd80;
	sub.s64 	%rd501, %rd513, %rd443;
$L__BB685_35:
	add.s64 	%rd445, %rd1, %rd439;
	ld.global.u64 	%rd87, [%rd445];
	mad.lo.s64 	%rd88, %rd87, %rd501, %rd516;
	or.b64  	%rd446, %rd512, %rd80;
	and.b64  	%rd447, %rd446, -4294967296;
	setp.ne.s64 	%p41, %rd447, 0;
	@%p41 bra 	$L__BB685_37;
	cvt.u32.u64 	%r178, %rd80;
	cvt.u32.u64 	%r179, %rd512;
	div.u32 	%r180, %r179, %r178;
	mul.lo.s32 	%r181, %r180, %r178;
	sub.s32 	%r182, %r179, %r181;
	cvt.u64.u32 	%rd502, %r180;
	cvt.u64.u32 	%rd503, %r182;
	bra.uni 	$L__BB685_38;
$L__BB685_37:
	div.s64 	%rd502, %rd512, %rd80;
	mul.lo.s64 	%rd448, %rd502, %rd80;
	sub.s64 	%rd503, %rd512, %rd448;
$L__BB685_38:
	mad.lo.s64 	%rd95, %rd503, %rd87, %rd517;
	add.s32 	%r20, %r205, -1;
	mul.wide.u32 	%rd449, %r20, 8;
	add.s64 	%rd450, %rd2, %rd449;
	ld.global.u64 	%rd96, [%rd450];
	or.b64  	%rd451, %rd500, %rd96;
	and.b64  	%rd452, %rd451, -4294967296;
	setp.ne.s64 	%p42, %rd452, 0;
	@%p42 bra 	$L__BB685_40;
	cvt.u32.u64 	%r183, %rd96;
	cvt.u32.u64 	%r184, %rd500;
	div.u32 	%r185, %r184, %r183;
	mul.lo.s32 	%r186, %r185, %r183;
	sub.s32 	%r187, %r184, %r186;
	cvt.u64.u32 	%rd513, %r185;
	cvt.u64.u32 	%rd505, %r187;
	bra.uni 	$L__BB685_41;
$L__BB685_40:
	div.s64 	%rd513, %rd500, %rd96;
	mul.lo.s64 	%rd453, %rd513, %rd96;
	sub.s64 	%rd505, %rd500, %rd453;
$L__BB685_41:
	add.s64 	%rd455, %rd1, %rd449;
	ld.global.u64 	%rd103, [%rd455];
	mad.lo.s64 	%rd516, %rd103, %rd505, %rd88;
	or.b64  	%rd456, %rd502, %rd96;
	and.b64  	%rd457, %rd456, -4294967296;
	setp.ne.s64 	%p43, %rd457, 0;
	@%p43 bra 	$L__BB685_43;
	cvt.u32.u64 	%r188, %rd96;
	cvt.u32.u64 	%r189, %rd502;
	div.u32 	%r190, %r189, %r188;
	mul.lo.s32 	%r191, %r190, %r188;
	sub.s32 	%r192, %r189, %r191;
	cvt.u64.u32 	%rd512, %r190;
	cvt.u64.u32 	%rd507, %r192;
	bra.uni 	$L__BB685_44;
$L__BB685_43:
	div.s64 	%rd512, %rd502, %rd96;
	mul.lo.s64 	%rd458, %rd512, %rd96;
	sub.s64 	%rd507, %rd502, %rd458;
$L__BB685_44:
	mad.lo.s64 	%rd517, %rd507, %rd103, %rd95;
	add.s32 	%r205, %r205, -2;
$L__BB685_45:
	and.b32  	%r193, %r6, 1;
	setp.eq.b32 	%p44, %r193, 1;
	not.pred 	%p45, %p44;
	@%p45 bra 	$L__BB685_53;
	mul.wide.u32 	%rd459, %r205, 8;
	add.s64 	%rd460, %rd2, %rd459;
	ld.global.u64 	%rd118, [%rd460];
	or.b64  	%rd461, %rd513, %rd118;
	and.b64  	%rd462, %rd461, -4294967296;
	setp.ne.s64 	%p46, %rd462, 0;
	@%p46 bra 	$L__BB685_48;
	cvt.u32.u64 	%r194, %rd118;
	cvt.u32.u64 	%r195, %rd513;
	rem.u32 	%r196, %r195, %r194;
	cvt.u64.u32 	%rd514, %r196;
	bra.uni 	$L__BB685_49;
$L__BB685_48:
	rem.s64 	%rd514, %rd513, %rd118;
$L__BB685_49:
	add.s64 	%rd464, %rd1, %rd459;
	ld.global.u64 	%rd122, [%rd464];
	mad.lo.s64 	%rd516, %rd122, %rd514, %rd516;
	or.b64  	%rd465, %rd512, %rd118;
	and.b64  	%rd466, %rd465, -4294967296;
	setp.ne.s64 	%p47, %rd466, 0;
	@%p47 bra 	$L__BB685_51;
	cvt.u32.u64 	%r197, %rd118;
	cvt.u32.u64 	%r198, %rd512;
	rem.u32 	%r199, %r198, %r197;
	cvt.u64.u32 	%rd515, %r199;
	bra.uni 	$L__BB685_52;
$L__BB685_51:
	rem.s64 	%rd515, %rd512, %rd118;
$L__BB685_52:
	mad.lo.s64 	%rd517, %rd515, %rd122, %rd517;
$L__BB685_53:
	shl.b64 	%rd467, %rd516, 3;
	add.s64 	%rd468, %rd3, %rd467;
	ld.global.f64 	%fd2, [%rd468];
	abs.f64 	%fd3, %fd2;
	shl.b64 	%rd469, %rd517, 3;
	add.s64 	%rd470, %rd3, %rd469;
	ld.global.f64 	%fd4, [%rd470];
	abs.f64 	%fd5, %fd4;
	add.f64 	%fd6, %fd3, %fd5;
	st.shared.f64 	[%r5], %fd6;
	bra.uni 	$L__BB685_114;
$L__BB685_54:
	cvt.u64.u32 	%rd549, %r4;
	setp.le.u64 	%p2, %rd262, %rd549;
	@%p2 bra 	$L__BB685_114;
	cvt.u32.u64 	%r23, %rd261;
	add.s32 	%r209, %r23, -1;
	setp.lt.s32 	%p3, %r209, 0;
	mov.b64 	%rd558, 0;
	@%p3 bra 	$L__BB685_113;
	and.b32  	%r25, %r23, 7;
	setp.lt.u32 	%p4, %r209, 7;
	mov.b64 	%rd558, 0;
	@%p4 bra 	$L__BB685_84;
	add.s32 	%r207, %r23, -4;
	and.b32  	%r57, %r23, -8;
	neg.s32 	%r206, %r57;
	mov.b64 	%rd558, 0;
$L__BB685_58:
	.pragma "nounroll";
	add.s32 	%r30, %r207, 3;
	mul.wide.u32 	%rd271, %r30, 8;
	add.s64 	%rd272, %rd2, %rd271;
	ld.global.u64 	%rd133, [%rd272];
	or.b64  	%rd273, %rd549, %rd133;
	and.b64  	%rd274, %rd273, -4294967296;
	setp.ne.s64 	%p5, %rd274, 0;
	@%p5 bra 	$L__BB685_60;
	cvt.u32.u64 	%r58, %rd133;
	cvt.u32.u64 	%r59, %rd549;
	div.u32 	%r60, %r59, %r58;
	mul.lo.s32 	%r61, %r60, %r58;
	sub.s32 	%r62, %r59, %r61;
	cvt.u64.u32 	%rd520, %r60;
	cvt.u64.u32 	%rd521, %r62;
	bra.uni 	$L__BB685_61;
$L__BB685_60:
	div.s64 	%rd520, %rd549, %rd133;
	mul.lo.s64 	%rd275, %rd520, %rd133;
	sub.s64 	%rd521, %rd549, %rd275;
$L__BB685_61:
	add.s64 	%rd277, %rd1, %rd271;
	ld.global.u64 	%rd278, [%rd277];
	mad.lo.s64 	%rd140, %rd278, %rd521, %rd558;
	add.s32 	%r31, %r207, 2;
	mul.wide.u32 	%rd279, %r31, 8;
	add.s64 	%rd280, %rd2, %rd279;
	ld.global.u64 	%rd141, [%rd280];
	or.b64  	%rd281, %rd520, %rd141;
	and.b64  	%rd282, %rd281, -4294967296;
	setp.ne.s64 	%p6, %rd282, 0;
	@%p6 bra 	$L__BB685_63;
	cvt.u32.u64 	%r63, %rd141;
	cvt.u32.u64 	%r64, %rd520;
	div.u32 	%r65, %r64, %r63;
	mul.lo.s32 	%r66, %r65, %r63;
	sub.s32 	%r67, %r64, %r66;
	cvt.u64.u32 	%rd522, %r65;
	cvt.u64.u32 	%rd523, %r67;
	bra.uni 	$L__BB685_64;
$L__BB685_63:
	div.s64 	%rd522, %rd520, %rd141;
	mul.lo.s64 	%rd283, %rd522, %rd141;
	sub.s64 	%rd523, %rd520, %rd283;
$L__BB685_64:
	add.s64 	%rd285, %rd1, %rd279;
	ld.global.u64 	%rd286, [%rd285];
	mad.lo.s64 	%rd148, %rd286, %rd523, %rd140;
	add.s32 	%r32, %r207, 1;
	mul.wide.u32 	%rd287, %r32, 8;
	add.s64 	%rd288, %rd2, %rd287;
	ld.global.u64 	%rd149, [%rd288];
	or.b64  	%rd289, %rd522, %rd149;
	and.b64  	%rd290, %rd289, -4294967296;
	setp.ne.s64 	%p7, %rd290, 0;
	@%p7 bra 	$L__BB685_66;
	cvt.u32.u64 	%r68, %rd149;
	cvt.u32.u64 	%r69, %rd522;
	div.u32 	%r70, %r69, %r68;
	mul.lo.s32 	%r71, %r70, %r68;
	sub.s32 	%r72, %r69, %r71;
	cvt.u64.u32 	%rd524, %r70;
	cvt.u64.u32 	%rd525, %r72;
	bra.uni 	$L__BB685_67;
$L__BB685_66:
	div.s64 	%rd524, %rd522, %rd149;
	mul.lo.s64 	%rd291, %rd524, %rd149;
	sub.s64 	%rd525, %rd522, %rd291;
$L__BB685_67:
	add.s64 	%rd293, %rd1, %rd287;
	ld.global.u64 	%rd294, [%rd293];
	mad.lo.s64 	%rd156, %rd294, %rd525, %rd148;
	add.s32 	%r33, %r207, -4;
	mul.wide.u32 	%rd295, %r207, 8;
	add.s64 	%rd296, %rd2, %rd295;
	ld.global.u64 	%rd157, [%rd296];
	or.b64  	%rd297, %rd524, %rd157;
	and.b64  	%rd298, %rd297, -4294967296;
	setp.ne.s64 	%p8, %rd298, 0;
	@%p8 bra 	$L__BB685_69;
	cvt.u32.u64 	%r73, %rd157;
	cvt.u32.u64 	%r74, %rd524;
	div.u32 	%r75, %r74, %r73;
	mul.lo.s32 	%r76, %r75, %r73;
	sub.s32 	%r77, %r74, %r76;
	cvt.u64.u32 	%rd526, %r75;
	cvt.u64.u32 	%rd527, %r77;
	bra.uni 	$L__BB685_70;
$L__BB685_69:
	div.s64 	%rd526, %rd524, %rd157;
	mul.lo.s64 	%rd299, %rd526, %rd157;
	sub.s64 	%rd527, %rd524, %rd299;
$L__BB685_70:
	add.s64 	%rd301, %rd1, %rd295;
	ld.global.u64 	%rd302, [%rd301];
	mad.lo.s64 	%rd164, %rd302, %rd527, %rd156;
	add.s32 	%r34, %r207, -1;
	mul.wide.u32 	%rd303, %r34, 8;
	add.s64 	%rd304, %rd2, %rd303;
	ld.global.u64 	%rd165, [%rd304];
	or.b64  	%rd305, %rd526, %rd165;
	and.b64  	%rd306, %rd305, -4294967296;
	setp.ne.s64 	%p9, %rd306, 0;
	@%p9 bra 	$L__BB685_72;
	cvt.u32.u64 	%r78, %rd165;
	cvt.u32.u64 	%r79, %rd526;
	div.u32 	%r80, %r79, %r78;
	mul.lo.s32 	%r81, %r80, %r78;
	sub.s32 	%r82, %r79, %r81;
	cvt.u64.u32 	%rd528, %r80;
	cvt.u64.u32 	%rd529, %r82;
	bra.uni 	$L__BB685_73;
$L__BB685_72:
	div.s64 	%rd528, %rd526, %rd165;
	mul.lo.s64 	%rd307, %rd528, %rd165;
	sub.s64 	%rd529, %rd526, %rd307;
$L__BB685_73:
	add.s64 	%rd309, %rd1, %rd303;
	ld.global.u64 	%rd310, [%rd309];
	mad.lo.s64 	%rd172, %rd310, %rd529, %rd164;
	add.s32 	%r35, %r207, -2;
	mul.wide.u32 	%rd311, %r35, 8;
	add.s64 	%rd312, %rd2, %rd311;
	ld.global.u64 	%rd173, [%rd312];
	or.b64  	%rd313, %rd528, %rd173;
	and.b64  	%rd314, %rd313, -4294967296;
	setp.ne.s64 	%p10, %rd314, 0;
	@%p10 bra 	$L__BB685_75;
	cvt.u32.u64 	%r83, %rd173;
	cvt.u32.u64 	%r84, %rd528;
	div.u32 	%r85, %r84, %r83;
	mul.lo.s32 	%r86, %r85, %r83;
	sub.s32 	%r87, %r84, %r86;
	cvt.u64.u32 	%rd530, %r85;
	cvt.u64.u32 	%rd531, %r87;
	bra.uni 	$L__BB685_76;
$L__BB685_75:
	div.s64 	%rd530, %rd528, %rd173;
	mul.lo.s64 	%rd315, %rd530, %rd173;
	sub.s64 	%rd531, %rd528, %rd315;
$L__BB685_76:
	add.s64 	%rd317, %rd1, %rd311;
	ld.global.u64 	%rd318, [%rd317];
	mad.lo.s64 	%rd180, %rd318, %rd531, %rd172;
	add.s32 	%r36, %r207, -3;
	mul.wide.u32 	%rd319, %r36, 8;
	add.s64 	%rd320, %rd2, %rd319;
	ld.global.u64 	%rd181, [%rd320];
	or.b64  	%rd321, %rd530, %rd181;
	and.b64  	%rd322, %rd321, -4294967296;
	setp.ne.s64 	%p11, %rd322, 0;
	@%p11 bra 	$L__BB685_78;
	cvt.u32.u64 	%r88, %rd181;
	cvt.u32.u64 	%r89, %rd530;
	div.u32 	%r90, %r89, %r88;
	mul.lo.s32 	%r91, %r90, %r88;
	sub.s32 	%r92, %r89, %r91;
	cvt.u64.u32 	%rd532, %r90;
	cvt.u64.u32 	%rd533, %r92;
	bra.uni 	$L__BB685_79;
$L__BB685_78:
	div.s64 	%rd532, %rd530, %rd181;
	mul.lo.s64 	%rd323, %rd532, %rd181;
	sub.s64 	%rd533, %rd530, %rd323;
$L__BB685_79:
	add.s64 	%rd325, %rd1, %rd319;
	ld.global.u64 	%rd326, [%rd325];
	mad.lo.s64 	%rd188, %rd326, %rd533, %rd180;
	mul.wide.u32 	%rd327, %r33, 8;
	add.s64 	%rd328, %rd2, %rd327;
	ld.global.u64 	%rd189, [%rd328];
	or.b64  	%rd329, %rd532, %rd189;
	and.b64  	%rd330, %rd329, -4294967296;
	setp.ne.s64 	%p12, %rd330, 0;
	@%p12 bra 	$L__BB685_81;
	cvt.u32.u64 	%r93, %rd189;
	cvt.u32.u64 	%r94, %rd532;
	div.u32 	%r95, %r94, %r93;
	mul.lo.s32 	%r96, %r95, %r93;
	sub.s32 	%r97, %r94, %r96;
	cvt.u64.u32 	%rd549, %r95;
	cvt.u64.u32 	%rd535, %r97;
	bra.uni 	$L__BB685_82;
$L__BB685_81:
	div.s64 	%rd549, %rd532, %rd189;
	mul.lo.s64 	%rd331, %rd549, %rd189;
	sub.s64 	%rd535, %rd532, %rd331;
$L__BB685_82:
	add.s64 	%rd333, %rd1, %rd327;
	ld.global.u64 	%rd334, [%rd333];
	mad.lo.s64 	%rd558, %rd334, %rd535, %rd188;
	add.s32 	%r207, %r207, -8;
	add.s32 	%r206, %r206, 8;
	setp.ne.s32 	%p13, %r206, 0;
	@%p13 bra 	$L__BB685_58;
	add.s32 	%r209, %r207, 3;
$L__BB685_84:
	setp.eq.s32 	%p14, %r25, 0;
	@%p14 bra 	$L__BB685_113;
	and.b32  	%r41, %r23, 3;
	setp.lt.u32 	%p15, %r25, 4;
	@%p15 bra 	$L__BB685_99;
	mul.wide.u32 	%rd336, %r209, 8;
	add.s64 	%rd337, %rd2, %rd336;
	ld.global.u64 	%rd200, [%rd337];
	or.b64  	%rd338, %rd549, %rd200;
	and.b64  	%rd339, %rd338, -4294967296;
	setp.ne.s64 	%p16, %rd339, 0;
	@%p16 bra 	$L__BB685_88;
	cvt.u32.u64 	%r98, %rd200;
	cvt.u32.u64 	%r99, %rd549;
	div.u32 	%r100, %r99, %r98;
	mul.lo.s32 	%r101, %r100, %r98;
	sub.s32 	%r102, %r99, %r101;
	cvt.u64.u32 	%rd539, %r100;
	cvt.u64.u32 	%rd540, %r102;
	bra.uni 	$L__BB685_89;
$L__BB685_88:
	div.s64 	%rd539, %rd549, %rd200;
	mul.lo.s64 	%rd340, %rd539, %rd200;
	sub.s64 	%rd540, %rd549, %rd340;
$L__BB685_89:
	add.s64 	%rd342, %rd1, %rd336;
	ld.global.u64 	%rd343, [%rd342];
	mad.lo.s64 	%rd207, %rd343, %rd540, %rd558;
	add.s32 	%r42, %r209, -1;
	mul.wide.u32 	%rd344, %r42, 8;
	add.s64 	%rd345, %rd2, %rd344;
	ld.global.u64 	%rd208, [%rd345];
	or.b64  	%rd346, %rd539, %rd208;
	and.b64  	%rd347, %rd346, -4294967296;
	setp.ne.s64 	%p17, %rd347, 0;
	@%p17 bra 	$L__BB685_91;
	cvt.u32.u64 	%r103, %rd208;
	cvt.u32.u64 	%r104, %rd539;
	div.u32 	%r105, %r104, %r103;
	mul.lo.s32 	%r106, %r105, %r103;
	sub.s32 	%r107, %r104, %r106;
	cvt.u64.u32 	%rd541, %r105;
	cvt.u64.u32 	%rd542, %r107;
	bra.uni 	$L__BB685_92;
$L__BB685_91:
	div.s64 	%rd541, %rd539, %rd208;
	mul.lo.s64 	%rd348, %rd541, %rd208;
	sub.s64 	%rd542, %rd539, %rd348;
$L__BB685_92:
	add.s64 	%rd350, %rd1, %rd344;
	ld.global.u64 	%rd351, [%rd350];
	mad.lo.s64 	%rd215, %rd351, %rd542, %rd207;
	add.s32 	%r43, %r209, -2;
	mul.wide.u32 	%rd352, %r43, 8;
	add.s64 	%rd353, %rd2, %rd352;
	ld.global.u64 	%rd216, [%rd353];
	or.b64  	%rd354, %rd541, %rd216;
	and.b64  	%rd355, %rd354, -4294967296;
	setp.ne.s64 	%p18, %rd355, 0;
	@%p18 bra 	$L__BB685_94;
	cvt.u32.u64 	%r108, %rd216;
	cvt.u32.u64 	%r109, %rd541;
	div.u32 	%r110, %r109, %r108;
	mul.lo.s32 	%r111, %r110, %r108;
	sub.s32 	%r112, %r109, %r111;
	cvt.u64.u32 	%rd543, %r110;
	cvt.u64.u32 	%rd544, %r112;
	bra.uni 	$L__BB685_95;
$L__BB685_94:
	div.s64 	%rd543, %rd541, %rd216;
	mul.lo.s64 	%rd356, %rd543, %rd216;
	sub.s64 	%rd544, %rd541, %rd356;
$L__BB685_95:
	add.s64 	%rd358, %rd1, %rd352;
	ld.global.u64 	%rd359, [%rd358];
	mad.lo.s64 	%rd223, %rd359, %rd544, %rd215;
	add.s32 	%r44, %r209, -3;
	mul.wide.u32 	%rd360, %r44, 8;
	add.s64 	%rd361, %rd2, %rd360;
	ld.global.u64 	%rd224, [%rd361];
	or.b64  	%rd362, %rd543, %rd224;
	and.b64  	%rd363, %rd362, -4294967296;
	setp.ne.s64 	%p19, %rd363, 0;
	@%p19 bra 	$L__BB685_97;
	cvt.u32.u64 	%r113, %rd224;
	cvt.u32.u64 	%r114, %rd543;
	div.u32 	%r115, %r114, %r113;
	mul.lo.s32 	%r116, %r115, %r113;
	sub.s32 	%r117, %r114, %r116;
	cvt.u64.u32 	%rd549, %r115;
	cvt.u64.u32 	%rd546, %r117;
	bra.uni 	$L__BB685_98;
$L__BB685_97:
	div.s64 	%rd549, %rd543, %rd224;
	mul.lo.s64 	%rd364, %rd549, %rd224;
	sub.s64 	%rd546, %rd543, %rd364;
$L__BB685_98:
	add.s64 	%rd366, %rd1, %rd360;
	ld.global.u64 	%rd367, [%rd366];
	mad.lo.s64 	%rd558, %rd367, %rd546, %rd223;
	add.s32 	%r209, %r209, -4;
$L__BB685_99:
	setp.eq.s32 	%p20, %r41, 0;
	@%p20 bra 	$L__BB685_113;
	setp.eq.s32 	%p21, %r41, 1;
	@%p21 bra 	$L__BB685_108;
	mul.wide.u32 	%rd369, %r209, 8;
	add.s64 	%rd370, %rd2, %rd369;
	ld.global.u64 	%rd235, [%rd370];
	or.b64  	%rd371, %rd549, %rd235;
	and.b64  	%rd372, %rd371, -4294967296;
	setp.ne.s64 	%p22, %rd372, 0;
	@%p22 bra 	$L__BB685_103;
	cvt.u32.u64 	%r118, %rd235;
	cvt.u32.u64 	%r119, %rd549;
	div.u32 	%r120, %r119, %r118;
	mul.lo.s32 	%r121, %r120, %r118;
	sub.s32 	%r122, %r119, %r121;
	cvt.u64.u32 	%rd550, %r120;
	cvt.u64.u32 	%rd551, %r122;
	bra.uni 	$L__BB685_104;
$L__BB685_103:
	div.s64 	%rd550, %rd549, %rd235;
	mul.lo.s64 	%rd373, %rd550, %rd235;
	sub.s64 	%rd551, %rd549, %rd373;
$L__BB685_104:
	add.s64 	%rd375, %rd1, %rd369;
	ld.global.u64 	%rd376, [%rd375];
	mad.lo.s64 	%rd242, %rd376, %rd551, %rd558;
	add.s32 	%r47, %r209, -1;
	mul.wide.u32 	%rd377, %r47, 8;
	add.s64 	%rd378, %rd2, %rd377;
	ld.global.u64 	%rd243, [%rd378];
	or.b64  	%rd379, %rd550, %rd243;
	and.b64  	%rd380, %rd379, -4294967296;
	setp.ne.s64 	%p23, %rd380, 0;
	@%p23 bra 	$L__BB685_106;
	cvt.u32.u64 	%r123, %rd243;
	cvt.u32.u64 	%r124, %rd550;
	div.u32 	%r125, %r124, %r123;
	mul.lo.s32 	%r126, %r125, %r123;
	sub.s32 	%r127, %r124, %r126;
	cvt.u64.u32 	%rd549, %r125;
	cvt.u64.u32 	%rd553, %r127;
	bra.uni 	$L__BB685_107;
$L__BB685_106:
	div.s64 	%rd549, %rd550, %rd243;
	mul.lo.s64 	%rd381, %rd549, %rd243;
	sub.s64 	%rd553, %rd550, %rd381;
$L__BB685_107:
	add.s64 	%rd383, %rd1, %rd377;
	ld.global.u64 	%rd384, [%rd383];
	mad.lo.s64 	%rd558, %rd384, %rd553, %rd242;
	add.s32 	%r209, %r209, -2;
$L__BB685_108:
	and.b32  	%r128, %r23, 1;
	setp.eq.b32 	%p24, %r128, 1;
	not.pred 	%p25, %p24;
	@%p25 bra 	$L__BB685_113;
	mul.wide.u32 	%rd385, %r209, 8;
	add.s64 	%rd386, %rd2, %rd385;
	ld.global.u64 	%rd254, [%rd386];
	or.b64  	%rd387, %rd549, %rd254;
	and.b64  	%rd388, %rd387, -4294967296;
	setp.ne.s64 	%p26, %rd388, 0;
	@%p26 bra 	$L__BB685_111;
	cvt.u32.u64 	%r129, %rd254;
	cvt.u32.u64 	%r130, %rd549;
	rem.u32 	%r131, %r130, %r129;
	cvt.u64.u32 	%rd557, %r131;
	bra.uni 	$L__BB685_112;
$L__BB685_111:
	rem.s64 	%rd557, %rd549, %rd254;
$L__BB685_112:
	add.s64 	%rd390, %rd1, %rd385;
	ld.global.u64 	%rd391, [%rd390];
	mad.lo.s64 	%rd558, %rd391, %rd557, %rd558;
$L__BB685_113:
	shl.b64 	%rd392, %rd558, 3;
	add.s64 	%rd393, %rd3, %rd392;
	ld.global.f64 	%fd1, [%rd393];
	st.shared.f64 	[%r5], %fd1;
$L__BB685_114:
	bar.sync 	0;
	setp.lt.u32 	%p48, %r211, 66;
	@%p48 bra 	$L__BB685_118;
$L__BB685_115:
	shr.u32 	%r51, %r211, 1;
	setp.ge.u32 	%p49, %r1, %r51;
	@%p49 bra 	$L__BB685_117;
	ld.shared.f64 	%fd7, [%r5];
	abs.f64 	%fd8, %fd7;
	shl.b32 	%r200, %r51, 3;
	add.s32 	%r201, %r5, %r200;
	ld.shared.f64 	%fd9, [%r201];
	abs.f64 	%fd10, %fd9;
	add.f64 	%fd11, %fd8, %fd10;
	st.shared.f64 	[%r5], %fd11;
$L__BB685_117:
	bar.sync 	0;
	setp.gt.u32 	%p50, %r211, 131;
	mov.u32 	%r211, %r51;
	@%p50 bra 	$L__BB685_115;
$L__BB685_118:
	setp.gt.u32 	%p51, %r1, 31;
	@%p51 bra 	$L__BB685_121;
	ld.volatile.shared.f64 	%fd12, [%r5];
	abs.f64 	%fd13, %fd12;
	ld.volatile.shared.f64 	%fd14, [%r5+256];
	abs.f64 	%fd15, %fd14;
	add.f64 	%fd16, %fd13, %fd15;
	st.volatile.shared.f64 	[%r5], %fd16;
	ld.volatile.shared.f64 	%fd17, [%r5];
	abs.f64 	%fd18, %fd17;
	ld.volatile.shared.f64 	%fd19, [%r5+128];
	abs.f64 	%fd20, %fd19;
	add.f64 	%fd21, %fd18, %fd20;
	st.volatile.shared.f64 	[%r5], %fd21;
	ld.volatile.shared.f64 	%fd22, [%r5];
	abs.f64 	%fd23, %fd22;
	ld.volatile.shared.f64 	%fd24, [%r5+64];
	abs.f64 	%fd25, %fd24;
	add.f64 	%fd26, %fd23, %fd25;
	st.volatile.shared.f64 	[%r5], %fd26;
	ld.volatile.shared.f64 	%fd27, [%r5];
	abs.f64 	%fd28, %fd27;
	ld.volatile.shared.f64 	%fd29, [%r5+32];
	abs.f64 	%fd30, %fd29;
	add.f64 	%fd31, %fd28, %fd30;
	st.volatile.shared.f64 	[%r5], %fd31;
	ld.volatile.shared.f64 	%fd32, [%r5];
	abs.f64 	%fd33, %fd32;
	ld.volatile.shared.f64 	%fd34, [%r5+16];
	abs.f64 	%fd35, %fd34;
	add.f64 	%fd36, %fd33, %fd35;
	st.volatile.shared.f64 	[%r5], %fd36;
	ld.volatile.shared.f64 	%fd37, [%r5];
	abs.f64 	%fd38, %fd37;
	ld.volatile.shared.f64 	%fd39, [%r5+8];
	abs.f64 	%fd40, %fd39;
	add.f64 	%fd41, %fd38, %fd40;
	st.volatile.shared.f64 	[%r5], %fd41;
	setp.ne.s32 	%p52, %r1, 0;
	@%p52 bra 	$L__BB685_121;
	ld.shared.f64 	%fd42, [reducel1sdata_f64];
	cvta.to.global.u64 	%rd471, %rd260;
	mul.wide.u32 	%rd472, %r2, 8;
	add.s64 	%rd473, %rd471, %rd472;
	st.global.f64 	[%rd473], %fd42;
$L__BB685_121:
	ret;

}
	// .globl	contiguous_reducel12_f64
.visible .entry contiguous_reducel12_f64(
	.param .u64 .ptr .align 1 contiguous_reducel12_f64_param_0,
	.param .u64 .ptr .align 1 contiguous_reducel12_f64_param_1,
	.param .u64 .ptr .align 1 contiguous_reducel12_f64_param_2,
	.param .u64 .ptr .align 1 contiguous_reducel12_f64_param_3,
	.param .u64 contiguous_reducel12_f64_param_4,
	.param .u64 contiguous_reducel12_f64_param_5,
	.param .u64 contiguous_reducel12_f64_param_6
)
{
	.reg .pred 	%p<53>;
	.reg .b32 	%r<216>;
	.reg .b64 	%rd<573>;
	.reg .b64 	%fd<43>;

	ld.param.u64 	%rd266, [contiguous_reducel12_f64_param_1];
	ld.param.u64 	%rd267, [contiguous_reducel12_f64_param_2];
	ld.param.u64 	%rd268, [contiguous_reducel12_f64_param_3];
	ld.param.u64 	%rd263, [contiguous_reducel12_f64_param_4];
	ld.param.u64 	%rd264, [contiguous_reducel12_f64_param_5];
	ld.param.u64 	%rd265, [contiguous_reducel12_f64_param_6];
	cvta.to.global.u64 	%rd1, %rd268;
	cvta.to.global.u64 	%rd2, %rd267;
	cvta.to.global.u64 	%rd572, %rd266;
	mov.u32 	%r1, %tid.x;
	mov.u32 	%r2, %ctaid.x;
	mov.u32 	%r215, %ntid.x;
	mul.lo.s32 	%r51, %r2, %r215;
	shl.b32 	%r52, %r51, 1;
	add.s32 	%r4, %r52, %r1;
	shl.b32 	%r53, %r1, 3;
	mov.u32 	%r54, reducel1sdata_f64;
	add.s32 	%r5, %r54, %r53;
	mov.b64 	%rd269, 0;
	st.shared.u64 	[%r5], %rd269;
	add.s32 	%r55, %r4, %r215;
	cvt.u64.u32 	%rd4, %r55;
	setp.le.u64 	%p1, %rd264, %rd4;
	@%p1 bra 	$L__BB686_54;
	cvt.u64.u32 	%rd402, %r4;
	mov.u32 	%r132, %ctaid.y;
	cvt.u64.u32 	%rd403, %r132;
	mul.lo.s64 	%rd404, %rd264, %rd403;
	add.s64 	%rd526, %rd404, %rd402;
	add.s64 	%rd524, %rd404, %rd4;
	cvt.u32.u64 	%r6, %rd263;
	add.s32 	%r209, %r6, -1;
	setp.lt.s32 	%p27, %r209, 0;
	mov.b64 	%rd530, 0;
	mov.u64 	%rd531, %rd530;
	@%p27 bra 	$L__BB686_53;
	setp.lt.u32 	%p28, %r209, 3;
	mov.b64 	%rd531, 0;
	mov.u64 	%rd530, %rd531;
	@%p28 bra 	$L__BB686_30;
	add.s32 	%r207, %r6, -2;
	and.b32  	%r133, %r6, -4;
	neg.s32 	%r206, %r133;
	mov.b64 	%rd531, 0;
$L__BB686_4:
	.pragma "nounroll";
	add.s32 	%r12, %r207, 1;
	mul.wide.u32 	%rd408, %r12, 8;
	add.s64 	%rd409, %rd2, %rd408;
	ld.global.u64 	%rd11, [%rd409];
	or.b64  	%rd410, %rd526, %rd11;
	and.b64  	%rd411, %rd410, -4294967296;
	setp.ne.s64 	%p29, %rd411, 0;
	@%p29 bra 	$L__BB686_6;
	cvt.u32.u64 	%r134, %rd11;
	cvt.u32.u64 	%r135, %rd526;
	div.u32 	%r136, %r135, %r134;
	mul.lo.s32 	%r137, %r136, %r134;
	sub.s32 	%r138, %r135, %r137;
	cvt.u64.u32 	%rd492, %r136;
	cvt.u64.u32 	%rd493, %r138;
	bra.uni 	$L__BB686_7;
$L__BB686_6:
	div.s64 	%rd492, %rd526, %rd11;
	mul.lo.s64 	%rd412, %rd492, %rd11;
	sub.s64 	%rd493, %rd526, %rd412;
$L__BB686_7:
	mul.wide.u32 	%rd413, %r12, 8;
	add.s64 	%rd414, %rd1, %rd413;
	ld.global.u64 	%rd18, [%rd414];
	mad.lo.s64 	%rd19, %rd18, %rd493, %rd530;
	or.b64  	%rd415, %rd524, %rd11;
	and.b64  	%rd416, %rd415, -4294967296;
	setp.ne.s64 	%p30, %rd416, 0;
	@%p30 bra 	$L__BB686_9;
	cvt.u32.u64 	%r139, %rd11;
	cvt.u32.u64 	%r140, %rd524;
	div.u32 	%r141, %r140, %r139;
	mul.lo.s32 	%r142, %r141, %r139;
	sub.s32 	%r143, %r140, %r142;
	cvt.u64.u32 	%rd494, %r141;
	cvt.u64.u32 	%rd495, %r143;
	bra.uni 	$L__BB686_10;
$L__BB686_9:
	div.s64 	%rd494, %rd524, %rd11;
	mul.lo.s64 	%rd417, %rd494, %rd11;
	sub.s64 	%rd495, %rd524, %rd417;
$L__BB686_10:
	mad.lo.s64 	%rd26, %rd495, %rd18, %rd531;
	mul.wide.u32 	%rd418, %r207, 8;
	add.s64 	%rd419, %rd2, %rd418;
	ld.global.u64 	%rd27, [%rd419];
	or.b64  	%rd420, %rd492, %rd27;
	and.b64  	%rd421, %rd420, -4294967296;
	setp.ne.s64 	%p31, %rd421, 0;
	@%p31 bra 	$L__BB686_12;
	cvt.u32.u64 	%r144, %rd27;
	cvt.u32.u64 	%r145, %rd492;
	div.u32 	%r146, %r145, %r144;
	mul.lo.s32 	%r147, %r146, %r144;
	sub.s32 	%r148, %r145, %r147;
	cvt.u64.u32 	%rd496, %r146;
	cvt.u64.u32 	%rd497, %r148;
	bra.uni 	$L__BB686_13;
$L__BB686_12:
	div.s64 	%rd496, %rd492, %rd27;
	mul.lo.s64 	%rd422, %rd496, %rd27;
	sub.s64 	%rd497, %rd492, %rd422;
$L__BB686_13:
	mul.wide.u32 	%rd423, %r207, 8;
	add.s64 	%rd424, %rd1, %rd423;
	ld.global.u64 	%rd34, [%rd424];
	mad.lo.s64 	%rd35, %rd34, %rd497, %rd19;
	or.b64  	%rd425, %rd494, %rd27;
	and.b64  	%rd426, %rd425, -4294967296;
	setp.ne.s64 	%p32, %rd426, 0;
	@%p32 bra 	$L__BB686_15;
	cvt.u32.u64 	%r149, %rd27;
	cvt.u32.u64 	%r150, %rd494;
	div.u32 	%r151, %r150, %r149;
	mul.lo.s32 	%r152, %r151, %r149;
	sub.s32 	%r153, %r150, %r152;
	cvt.u64.u32 	%rd498, %r151;
	cvt.u64.u32 	%rd499, %r153;
	bra.uni 	$L__BB686_16;
$L__BB686_15:
	div.s64 	%rd498, %rd494, %rd27;
	mul.lo.s64 	%rd427, %rd498, %rd27;
	sub.s64 	%rd499, %rd494, %rd427;
$L__BB686_16:
	mad.lo.s64 	%rd42, %rd499, %rd34, %rd26;
	add.s32 	%r13, %r207, -1;
	mul.wide.u32 	%rd428, %r13, 8;
	add.s64 	%rd429, %rd2, %rd428;
	ld.global.u64 	%rd43, [%rd429];
	or.b64  	%rd430, %rd496, %rd43;
	and.b64  	%rd431, %rd430, -4294967296;
	setp.ne.s64 	%p33, %rd431, 0;
	@%p33 bra 	$L__BB686_18;
	cvt.u32.u64 	%r154, %rd43;
	cvt.u32.u64 	%r155, %rd496;
	div.u32 	%r156, %r155, %r154;
	mul.lo.s32 	%r157, %r156, %r154;
	sub.s32 	%r158, %r155, %r157;
	cvt.u64.u32 	%rd500, %r156;
	cvt.u64.u32 	%rd501, %r158;
	bra.uni 	$L__BB686_19;
$L__BB686_18:
	div.s64 	%rd500, %rd496, %rd43;
	mul.lo.s64 	%rd432, %rd500, %rd43;
	sub.s64 	%rd501, %rd496, %rd432;
$L__BB686_19:
	mul.wide.u32 	%rd433, %r13, 8;
	add.s64 	%rd434, %rd1, %rd433;
	ld.global.u64 	%rd50, [%rd434];
	mad.lo.s64 	%rd51, %rd50, %rd501, %rd35;
	or.b64  	%rd435, %rd498, %rd43;
	and.b64  	%rd436, %rd435, -4294967296;
	setp.ne.s64 	%p34, %rd436, 0;
	@%p34 bra 	$L__BB686_21;
	cvt.u32.u64 	%r159, %rd43;
	cvt.u32.u64 	%r160, %rd498;
	div.u32 	%r161, %r160, %r159;
	mul.lo.s32 	%r162, %r161, %r159;
	sub.s32 	%r163, %r160, %r162;
	cvt.u64.u32 	%rd502, %r161;
	cvt.u64.u32 	%rd503, %r163;
	bra.uni 	$L__BB686_22;
$L__BB686_21:
	div.s64 	%rd502, %rd498, %rd43;
	mul.lo.s64 	%rd437, %rd502, %rd43;
	sub.s64 	%rd503, %rd498, %rd437;
$L__BB686_22:
	mad.lo.s64 	%rd58, %rd503, %rd50, %rd42;
	add.s32 	%r164, %r207, -2;
	mul.wide.u32 	%rd438, %r164, 8;
	add.s64 	%rd439, %rd2, %rd438;
	ld.global.u64 	%rd59, [%rd439];
	or.b64  	%rd440, %rd500, %rd59;
	and.b64  	%rd441, %rd440, -4294967296;
	setp.ne.s64 	%p35, %rd441, 0;
	@%p35 bra 	$L__BB686_24;
	cvt.u32.u64 	%r165, %rd59;
	cvt.u32.u64 	%r166, %rd500;
	div.u32 	%r167, %r166, %r165;
	mul.lo.s32 	%r168, %r167, %r165;
	sub.s32 	%r169, %r166, %r168;
	cvt.u64.u32 	%rd526, %r167;
	cvt.u64.u32 	%rd505, %r169;
	bra.uni 	$L__BB686_25;
$L__BB686_24:
	div.s64 	%rd526, %rd500, %rd59;
	mul.lo.s64 	%rd442, %rd526, %rd59;
	sub.s64 	%rd505, %rd500, %rd442;
$L__BB686_25:
	mul.wide.u32 	%rd443, %r164, 8;
	add.s64 	%rd444, %rd1, %rd443;
	ld.global.u64 	%rd66, [%rd444];
	mad.lo.s64 	%rd530, %rd66, %rd505, %rd51;
	or.b64  	%rd445, %rd502, %rd59;
	and.b64  	%rd446, %rd445, -4294967296;
	setp.ne.s64 	%p36, %rd446, 0;
	@%p36 bra 	$L__BB686_27;
	cvt.u32.u64 	%r171, %rd59;
	cvt.u32.u64 	%r172, %rd502;
	div.u32 	%r173, %r172, %r171;
	mul.lo.s32 	%r174, %r173, %r171;
	sub.s32 	%r175, %r172, %r174;
	cvt.u64.u32 	%rd524, %r173;
	cvt.u64.u32 	%rd507, %r175;
	bra.uni 	$L__BB686_28;
$L__BB686_27:
	div.s64 	%rd524, %rd502, %rd59;
	mul.lo.s64 	%rd447, %rd524, %rd59;
	sub.s64 	%rd507, %rd502, %rd447;
$L__BB686_28:
	mad.lo.s64 	%rd531, %rd507, %rd66, %rd58;
	add.s32 	%r207, %r207, -4;
	add.s32 	%r206, %r206, 4;
	setp.ne.s32 	%p37, %r206, 0;
	@%p37 bra 	$L__BB686_4;
	add.s32 	%r209, %r207, 1;
$L__BB686_30:
	and.b32  	%r18, %r6, 3;
	setp.eq.s32 	%p38, %r18, 0;
	@%p38 bra 	$L__BB686_53;
	setp.eq.s32 	%p39, %r18, 1;
	@%p39 bra 	$L__BB686_45;
	mul.wide.u32 	%rd449, %r209, 8;
	add.s64 	%rd450, %rd2, %rd449;
	ld.global.u64 	%rd81, [%rd450];
	or.b64  	%rd451, %rd526, %rd81;
	and.b64  	%rd452, %rd451, -4294967296;
	setp.ne.s64 	%p40, %rd452, 0;
	@%p40 bra 	$L__BB686_34;
	cvt.u32.u64 	%r176, %rd81;
	cvt.u32.u64 	%r177, %rd526;
	div.u32 	%r178, %r177, %r176;
	mul.lo.s32 	%r179, %r178, %r176;
	sub.s32 	%r180, %r177, %r179;
	cvt.u64.u32 	%rd514, %r178;
	cvt.u64.u32 	%rd515, %r180;
	bra.uni 	$L__BB686_35;
$L__BB686_34:
	div.s64 	%rd514, %rd526, %rd81;
	mul.lo.s64 	%rd453, %rd514, %rd81;
	sub.s64 	%rd515, %rd526, %rd453;
$L__BB686_35:
	add.s64 	%rd455, %rd1, %rd449;
	ld.global.u64 	%rd88, [%rd455];
	mad.lo.s64 	%rd89, %rd88, %rd515, %rd530;
	or.b64  	%rd456, %rd524, %rd81;
	and.b64  	%rd457, %rd456, -4294967296;
	setp.ne.s64 	%p41, %rd457, 0;
	@%p41 bra 	$L__BB686_37;
	cvt.u32.u64 	%r181, %rd81;
	cvt.u32.u64 	%r182, %rd524;
	div.u32 	%r183, %r182, %r181;
	mul.lo.s32 	%r184, %r183, %r181;
	sub.s32 	%r185, %r182, %r184;
	cvt.u64.u32 	%rd516, %r183;
	cvt.u64.u32 	%rd517, %r185;
	bra.uni 	$L__BB686_38;
$L__BB686_37:
	div.s64 	%rd516, %rd524, %rd81;
	mul.lo.s64 	%rd458, %rd516, %rd81;
	sub.s64 	%rd517, %rd524, %rd458;
$L__BB686_38:
	mad.lo.s64 	%rd96, %rd517, %rd88, %rd531;
	add.s32 	%r19, %r209, -1;
	mul.wide.u32 	%rd459, %r19, 8;
	add.s64 	%rd460, %rd2, %rd459;
	ld.global.u64 	%rd97, [%rd460];
	or.b64  	%rd461, %rd514, %rd97;
	and.b64  	%rd462, %rd461, -4294967296;
	setp.ne.s64 	%p42, %rd462, 0;
	@%p42 bra 	$L__BB686_40;
	cvt.u32.u64 	%r186, %rd97;
	cvt.u32.u64 	%r187, %rd514;
	div.u32 	%r188, %r187, %r186;
	mul.lo.s32 	%r189, %r188, %r186;
	sub.s32 	%r190, %r187, %r189;
	cvt.u64.u32 	%rd526, %r188;
	cvt.u64.u32 	%rd519, %r190;
	bra.uni 	$L__BB686_41;
$L__BB686_40:
	div.s64 	%rd526, %rd514, %rd97;
	mul.lo.s64 	%rd463, %rd526, %rd97;
	sub.s64 	%rd519, %rd514, %rd463;
$L__BB686_41:
	add.s64 	%rd465, %rd1, %rd459;
	ld.global.u64 	%rd104, [%rd465];
	mad.lo.s64 	%rd530, %rd104, %rd519, %rd89;
	or.b64  	%rd466, %rd516, %rd97;
	and.b64  	%rd467, %rd466, -4294967296;
	setp.ne.s64 	%p43, %rd467, 0;
	@%p43 bra 	$L__BB686_43;
	cvt.u32.u64 	%r191, %rd97;
	cvt.u32.u64 	%r192, %rd516;
	div.u32 	%r193, %r192, %r191;
	mul.lo.s32 	%r194, %r193, %r191;
	sub.s32 	%r195, %r192, %r194;
	cvt.u64.u32 	%rd524, %r193;
	cvt.u64.u32 	%rd521, %r195;
	bra.uni 	$L__BB686_44;
$L__BB686_43:
	div.s64 	%rd524, %rd516, %rd97;
	mul.lo.s64 	%rd468, %rd524, %rd97;
	sub.s64 	%rd521, %rd516, %rd468;
$L__BB686_44:
	mad.lo.s64 	%rd531, %rd521, %rd104, %rd96;
	add.s32 	%r209, %r209, -2;
$L__BB686_45:
	and.b32  	%r196, %r6, 1;
	setp.eq.b32 	%p44, %r196, 1;
	not.pred 	%p45, %p44;
	@%p45 bra 	$L__BB686_53;
	mul.wide.u32 	%rd469, %r209, 8;
	add.s64 	%rd470, %rd2, %rd469;
	ld.global.u64 	%rd119, [%rd470];
	or.b64  	%rd471, %rd526, %rd119;
	and.b64  	%rd472, %rd471, -4294967296;
	setp.ne.s64 	%p46, %rd472, 0;
	@%p46 bra 	$L__BB686_48;
	cvt.u32.u64 	%r197, %rd119;
	cvt.u32.u64 	%r198, %rd526;
	rem.u32 	%r199, %r198, %r197;
	cvt.u64.u32 	%rd528, %r199;
	bra.uni 	$L__BB686_49;
$L__BB686_48:
	rem.s64 	%rd528, %rd526, %rd119;
$L__BB686_49:
	add.s64 	%rd474, %rd1, %rd469;
	ld.global.u64 	%rd123, [%rd474];
	mad.lo.s64 	%rd530, %rd123, %rd528, %rd530;
	or.b64  	%rd475, %rd524, %rd119;
	and.b64  	%rd476, %rd475, -4294967296;
	setp.ne.s64 	%p47, %rd476, 0;
	@%p47 bra 	$L__BB686_51;
	cvt.u32.u64 	%r200, %rd119;
	cvt.u32.u64 	%r201, %rd524;
	rem.u32 	%r202, %r201, %r200;
	cvt.u64.u32 	%rd529, %r202;
	bra.uni 	$L__BB686_52;
$L__BB686_51:
	rem.s64 	%rd529, %rd524, %rd119;
$L__BB686_52:
	mad.lo.s64 	%rd531, %rd529, %rd123, %rd531;
$L__BB686_53:
	shl.b64 	%rd477, %rd530, 3;
	add.s64 	%rd478, %rd572, %rd477;
	ld.global.f64 	%fd2, [%rd478];
	abs.f64 	%fd3, %fd2;
	shl.b64 	%rd479, %rd531, 3;
	add.s64 	%rd480, %rd572, %rd479;
	ld.global.f64 	%fd4, [%rd480];
	abs.f64 	%fd5, %fd4;
	add.f64 	%fd6, %fd3, %fd5;
	st.shared.f64 	[%r5], %fd6;
	bra.uni 	$L__BB686_114;
$L__BB686_54:
	cvt.u64.u32 	%rd131, %r4;
	setp.le.u64 	%p2, %rd264, %rd131;
	@%p2 bra 	$L__BB686_114;
	mov.u32 	%r56, %ctaid.y;
	cvt.u64.u32 	%rd270, %r56;
	mad.lo.s64 	%rd563, %rd264, %rd270, %rd131;
	cvt.u32.u64 	%r22, %rd263;
	add.s32 	%r213, %r22, -1;
	setp.lt.s32 	%p3, %r213, 0;
	@%p3 bra 	$L__BB686_113;
	and.b32  	%r24, %r22, 7;
	setp.lt.u32 	%p4, %r213, 7;
	@%p4 bra 	$L__BB686_84;
	add.s32 	%r211, %r22, -4;
	and.b32  	%r57, %r22, -8;
	neg.s32 	%r210, %r57;
$L__BB686_58:
	.pragma "nounroll";
	add.s32 	%r29, %r211, 3;
	mul.wide.u32 	%rd272, %r29, 8;
	add.s64 	%rd273, %rd2, %rd272;
	ld.global.u64 	%rd135, [%rd273];
	or.b64  	%rd274, %rd563, %rd135;
	and.b64  	%rd275, %rd274, -4294967296;
	setp.ne.s64 	%p5, %rd275, 0;
	@%p5 bra 	$L__BB686_60;
	cvt.u32.u64 	%r58, %rd135;
	cvt.u32.u64 	%r59, %rd563;
	div.u32 	%r60, %r59, %r58;
	mul.lo.s32 	%r61, %r60, %r58;
	sub.s32 	%r62, %r59, %r61;
	cvt.u64.u32 	%rd534, %r60;
	cvt.u64.u32 	%rd535, %r62;
	bra.uni 	$L__BB686_61;
$L__BB686_60:
	div.s64 	%rd534, %rd563, %rd135;
	mul.lo.s64 	%rd276, %rd534, %rd135;
	sub.s64 	%rd535, %rd563, %rd276;
$L__BB686_61:
	add.s64 	%rd278, %rd1, %rd272;
	ld.global.u64 	%rd279, [%rd278];
	mul.lo.s64 	%rd142, %rd279, %rd535;
	add.s32 	%r30, %r211, 2;
	mul.wide.u32 	%rd280, %r30, 8;
	add.s64 	%rd281, %rd2, %rd280;
	ld.global.u64 	%rd143, [%rd281];
	or.b64  	%rd282, %rd534, %rd143;
	and.b64  	%rd283, %rd282, -4294967296;
	setp.ne.s64 	%p6, %rd283, 0;
	@%p6 bra 	$L__BB686_63;
	cvt.u32.u64 	%r63, %rd143;
	cvt.u32.u64 	%r64, %rd534;
	div.u32 	%r65, %r64, %r63;
	mul.lo.s32 	%r66, %r65, %r63;
	sub.s32 	%r67, %r64, %r66;
	cvt.u64.u32 	%rd536, %r65;
	cvt.u64.u32 	%rd537, %r67;
	bra.uni 	$L__BB686_64;
$L__BB686_63:
	div.s64 	%rd536, %rd534, %rd143;
	mul.lo.s64 	%rd284, %rd536, %rd143;
	sub.s64 	%rd537, %rd534, %rd284;
$L__BB686_64:
	add.s64 	%rd286, %rd1, %rd280;
	ld.global.u64 	%rd287, [%rd286];
	mad.lo.s64 	%rd150, %rd287, %rd537, %rd142;
	add.s32 	%r31, %r211, 1;
	mul.wide.u32 	%rd288, %r31, 8;
	add.s64 	%rd289, %rd2, %rd288;
	ld.global.u64 	%rd151, [%rd289];
	or.b64  	%rd290, %rd536, %rd151;
	and.b64  	%rd291, %rd290, -4294967296;
	setp.ne.s64 	%p7, %rd291, 0;
	@%p7 bra 	$L__BB686_66;
	cvt.u32.u64 	%r68, %rd151;
	cvt.u32.u64 	%r69, %rd536;
	div.u32 	%r70, %r69, %r68;
	mul.lo.s32 	%r71, %r70, %r68;
	sub.s32 	%r72, %r69, %r71;
	cvt.u64.u32 	%rd538, %r70;
	cvt.u64.u32 	%rd539, %r72;
	bra.uni 	$L__BB686_67;
$L__BB686_66:
	div.s64 	%rd538, %rd536, %rd151;
	mul.lo.s64 	%rd292, %rd538, %rd151;
	sub.s64 	%rd539, %rd536, %rd292;
$L__BB686_67:
	add.s64 	%rd294, %rd1, %rd288;
	ld.global.u64 	%rd295, [%rd294];
	mad.lo.s64 	%rd158, %rd295, %rd539, %rd150;
	add.s32 	%r32, %r211, -4;
	mul.wide.u32 	%rd296, %r211, 8;
	add.s64 	%rd297, %rd2, %rd296;
	ld.global.u64 	%rd159, [%rd297];
	or.b64  	%rd298, %rd538, %rd159;
	and.b64  	%rd299, %rd298, -4294967296;
	setp.ne.s64 	%p8, %rd299, 0;
	@%p8 bra 	$L__BB686_69;
	cvt.u32.u64 	%r73, %rd159;
	cvt.u32.u64 	%r74, %rd538;
	div.u32 	%r75, %r74, %r73;
	mul.lo.s32 	%r76, %r75, %r73;
	sub.s32 	%r77, %r74, %r76;
	cvt.u64.u32 	%rd540, %r75;
	cvt.u64.u32 	%rd541, %r77;
	bra.uni 	$L__BB686_70;
$L__BB686_69:
	div.s64 	%rd540, %rd538, %rd159;
	mul.lo.s64 	%rd300, %rd540, %rd159;
	sub.s64 	%rd541, %rd538, %rd300;
$L__BB686_70:
	add.s64 	%rd302, %rd1, %rd296;
	ld.global.u64 	%rd303, [%rd302];
	mad.lo.s64 	%rd166, %rd303, %rd541, %rd158;
	add.s32 	%r33, %r211, -1;
	mul.wide.u32 	%rd304, %r33, 8;
	add.s64 	%rd305, %rd2, %rd304;
	ld.global.u64 	%rd167, [%rd305];
	or.b64  	%rd306, %rd540, %rd167;
	and.b64  	%rd307, %rd306, -4294967296;
	setp.ne.s64 	%p9, %rd307, 0;
	@%p9 bra 	$L__BB686_72;
	cvt.u32.u64 	%r78, %rd167;
	cvt.u32.u64 	%r79, %rd540;
	div.u32 	%r80, %r79, %r78;
	mul.lo.s32 	%r81, %r80, %r78;
	sub.s32 	%r82, %r79, %r81;
	cvt.u64.u32 	%rd542, %r80;
	cvt.u64.u32 	%rd543, %r82;
	bra.uni 	$L__BB686_73;
$L__BB686_72:
	div.s64 	%rd542, %rd540, %rd167;
	mul.lo.s64 	%rd308, %rd542, %rd167;
	sub.s64 	%rd543, %rd540, %rd308;
$L__BB686_73:
	add.s64 	%rd310, %rd1, %rd304;
	ld.global.u64 	%rd311, [%rd310];
	mad.lo.s64 	%rd174, %rd311, %rd543, %rd166;
	add.s32 	%r34, %r211, -2;
	mul.wide.u32 	%rd312, %r34, 8;
	add.s64 	%rd313, %rd2, %rd312;
	ld.global.u64 	%rd175, [%rd313];
	or.b64  	%rd314, %rd542, %rd175;
	and.b64  	%rd315, %rd314, -4294967296;
	setp.ne.s64 	%p10, %rd315, 0;
	@%p10 bra 	$L__BB686_75;
	cvt.u32.u64 	%r83, %rd175;
	cvt.u32.u64 	%r84, %rd542;
	div.u32 	%r85, %r84, %r83;
	mul.lo.s32 	%r86, %r85, %r83;
	sub.s32 	%r87, %r84, %r86;
	cvt.u64.u32 	%rd544, %r85;
	cvt.u64.u32 	%rd545, %r87;
	bra.uni 	$L__BB686_76;
$L__BB686_75:
	div.s64 	%rd544, %rd542, %rd175;
	mul.lo.s64 	%rd316, %rd544, %rd175;
	sub.s64 	%rd545, %rd542, %rd316;
$L__BB686_76:
	add.s64 	%rd318, %rd1, %rd312;
	ld.global.u64 	%rd319, [%rd318];
	mad.lo.s64 	%rd182, %rd319, %rd545, %rd174;
	add.s32 	%r35, %r211, -3;
	mul.wide.u32 	%rd320, %r35, 8;
	add.s64 	%rd321, %rd2, %rd320;
	ld.global.u64 	%rd183, [%rd321];
	or.b64  	%rd322, %rd544, %rd183;
	and.b64  	%rd323, %rd322, -4294967296;
	setp.ne.s64 	%p11, %rd323, 0;
	@%p11 bra 	$L__BB686_78;
	cvt.u32.u64 	%r88, %rd183;
	cvt.u32.u64 	%r89, %rd544;
	div.u32 	%r90, %r89, %r88;
	mul.lo.s32 	%r91, %r90, %r88;
	sub.s32 	%r92, %r89, %r91;
	cvt.u64.u32 	%rd546, %r90;
	cvt.u64.u32 	%rd547, %r92;
	bra.uni 	$L__BB686_79;
$L__BB686_78:
	div.s64 	%rd546, %rd544, %rd183;
	mul.lo.s64 	%rd324, %rd546, %rd183;
	sub.s64 	%rd547, %rd544, %rd324;
$L__BB686_79:
	add.s64 	%rd326, %rd1, %rd320;
	ld.global.u64 	%rd327, [%rd326];
	mad.lo.s64 	%rd190, %rd327, %rd547, %rd182;
	mul.wide.u32 	%rd328, %r32, 8;
	add.s64 	%rd329, %rd2, %rd328;
	ld.global.u64 	%rd191, [%rd329];
	or.b64  	%rd330, %rd546, %rd191;
	and.b64  	%rd331, %rd330, -4294967296;
	setp.ne.s64 	%p12, %rd331, 0;
	@%p12 bra 	$L__BB686_81;
	cvt.u32.u64 	%r93, %rd191;
	cvt.u32.u64 	%r94, %rd546;
	div.u32 	%r95, %r94, %r93;
	mul.lo.s32 	%r96, %r95, %r93;
	sub.s32 	%r97, %r94, %r96;
	cvt.u64.u32 	%rd563, %r95;
	cvt.u64.u32 	%rd549, %r97;
	bra.uni 	$L__BB686_82;
$L__BB686_81:
	div.s64 	%rd563, %rd546, %rd191;
	mul.lo.s64 	%rd332, %rd563, %rd191;
	sub.s64 	%rd549, %rd546, %rd332;
$L__BB686_82:
	add.s64 	%rd334, %rd1, %rd328;
	ld.global.u64 	%rd335, [%rd334];
	mad.lo.s64 	%rd336, %rd335, %rd549, %rd190;
	shl.b64 	%rd337, %rd336, 3;
	add.s64 	%rd572, %rd572, %rd337;
	add.s32 	%r211, %r211, -8;
	add.s32 	%r210, %r210, 8;
	setp.ne.s32 	%p13, %r210, 0;
	@%p13 bra 	$L__BB686_58;
	add.s32 	%r213, %r211, 3;
$L__BB686_84:
	setp.eq.s32 	%p14, %r24, 0;
	@%p14 bra 	$L__BB686_113;
	and.b32  	%r40, %r22, 3;
	setp.lt.u32 	%p15, %r24, 4;
	@%p15 bra 	$L__BB686_99;
	mul.wide.u32 	%rd339, %r213, 8;
	add.s64 	%rd340, %rd2, %rd339;
	ld.global.u64 	%rd202, [%rd340];
	or.b64  	%rd341, %rd563, %rd202;
	and.b64  	%rd342, %rd341, -4294967296;
	setp.ne.s64 	%p16, %rd342, 0;
	@%p16 bra 	$L__BB686_88;
	cvt.u32.u64 	%r98, %rd202;
	cvt.u32.u64 	%r99, %rd563;
	div.u32 	%r100, %r99, %r98;
	mul.lo.s32 	%r101, %r100, %r98;
	sub.s32 	%r102, %r99, %r101;
	cvt.u64.u32 	%rd553, %r100;
	cvt.u64.u32 	%rd554, %r102;
	bra.uni 	$L__BB686_89;
$L__BB686_88:
	div.s64 	%rd553, %rd563, %rd202;
	mul.lo.s64 	%rd343, %rd553, %rd202;
	sub.s64 	%rd554, %rd563, %rd343;
$L__BB686_89:
	add.s64 	%rd345, %rd1, %rd339;
	ld.global.u64 	%rd346, [%rd345];
	mul.lo.s64 	%rd209, %rd346, %rd554;
	add.s32 	%r41, %r213, -1;
	mul.wide.u32 	%rd347, %r41, 8;
	add.s64 	%rd348, %rd2, %rd347;
	ld.global.u64 	%rd210, [%rd348];
	or.b64  	%rd349, %rd553, %rd210;
	and.b64  	%rd350, %rd349, -4294967296;
	setp.ne.s64 	%p17, %rd350, 0;
	@%p17 bra 	$L__BB686_91;
	cvt.u32.u64 	%r103, %rd210;
	cvt.u32.u64 	%r104, %rd553;
	div.u32 	%r105, %r104, %r103;
	mul.lo.s32 	%r106, %r105, %r103;
	sub.s32 	%r107, %r104, %r106;
	cvt.u64.u32 	%rd555, %r105;
	cvt.u64.u32 	%rd556, %r107;
	bra.uni 	$L__BB686_92;
$L__BB686_91:
	div.s64 	%rd555, %rd553, %rd210;
	mul.lo.s64 	%rd351, %rd555, %rd210;
	sub.s64 	%rd556, %rd553, %rd351;
$L__BB686_92:
	add.s64 	%rd353, %rd1, %rd347;
	ld.global.u64 	%rd354, [%rd353];
	mad.lo.s64 	%rd217, %rd354, %rd556, %rd209;
	add.s32 	%r42, %r213, -2;
	mul.wide.u32 	%rd355, %r42, 8;
	add.s64 	%rd356, %rd2, %rd355;
	ld.global.u64 	%rd218, [%rd356];
	or.b64  	%rd357, %rd555, %rd218;
	and.b64  	%rd358, %rd357, -4294967296;
	setp.ne.s64 	%p18, %rd358, 0;
	@%p18 bra 	$L__BB686_94;
	cvt.u32.u64 	%r108, %rd218;
	cvt.u32.u64 	%r109, %rd555;
	div.u32 	%r110, %r109, %r108;
	mul.lo.s32 	%r111, %r110, %r108;
	sub.s32 	%r112, %r109, %r111;
	cvt.u64.u32 	%rd557, %r110;
	cvt.u64.u32 	%rd558, %r112;
	bra.uni 	$L__BB686_95;
$L__BB686_94:
	div.s64 	%rd557, %rd555, %rd218;
	mul.lo.s64 	%rd359, %rd557, %rd218;
	sub.s64 	%rd558, %rd555, %rd359;
$L__BB686_95:
	add.s64 	%rd361, %rd1, %rd355;
	ld.global.u64 	%rd362, [%rd361];
	mad.lo.s64 	%rd225, %rd362, %rd558, %rd217;
	add.s32 	%r43, %r213, -3;
	mul.wide.u32 	%rd363, %r43, 8;
	add.s64 	%rd364, %rd2, %rd363;
	ld.global.u64 	%rd226, [%rd364];
	or.b64  	%rd365, %rd557, %rd226;
	and.b64  	%rd366, %rd365, -4294967296;
	setp.ne.s64 	%p19, %rd366, 0;
	@%p19 bra 	$L__BB686_97;
	cvt.u32.u64 	%r113, %rd226;
	cvt.u32.u64 	%r114, %rd557;
	div.u32 	%r115, %r114, %r113;
	mul.lo.s32 	%r116, %r115, %r113;
	sub.s32 	%r117, %r114, %r116;
	cvt.u64.u32 	%rd563, %r115;
	cvt.u64.u32 	%rd560, %r117;
	bra.uni 	$L__BB686_98;
$L__BB686_97:
	div.s64 	%rd563, %rd557, %rd226;
	mul.lo.s64 	%rd367, %rd563, %rd226;
	sub.s64 	%rd560, %rd557, %rd367;
$L__BB686_98:
	add.s64 	%rd369, %rd1, %rd363;
	ld.global.u64 	%rd370, [%rd369];
	mad.lo.s64 	%rd371, %rd370, %rd560, %rd225;
	shl.b64 	%rd372, %rd371, 3;
	add.s64 	%rd572, %rd572, %rd372;
	add.s32 	%r213, %r213, -4;
$L__BB686_99:
	setp.eq.s32 	%p20, %r40, 0;
	@%p20 bra 	$L__BB686_113;
	setp.eq.s32 	%p21, %r40, 1;
	@%p21 bra 	$L__BB686_108;
	mul.wide.u32 	%rd374, %r213, 8;
	add.s64 	%rd375, %rd2, %rd374;
	ld.global.u64 	%rd237, [%rd375];
	or.b64  	%rd376, %rd563, %rd237;
	and.b64  	%rd377, %rd376, -4294967296;
	setp.ne.s64 	%p22, %rd377, 0;
	@%p22 bra 	$L__BB686_103;
	cvt.u32.u64 	%r118, %rd237;
	cvt.u32.u64 	%r119, %rd563;
	div.u32 	%r120, %r119, %r118;
	mul.lo.s32 	%r121, %r120, %r118;
	sub.s32 	%r122, %r119, %r121;
	cvt.u64.u32 	%rd564, %r120;
	cvt.u64.u32 	%rd565, %r122;
	bra.uni 	$L__BB686_104;
$L__BB686_103:
	div.s64 	%rd564, %rd563, %rd237;
	mul.lo.s64 	%rd378, %rd564, %rd237;
	sub.s64 	%rd565, %rd563, %rd378;
$L__BB686_104:
	add.s64 	%rd380, %rd1, %rd374;
	ld.global.u64 	%rd381, [%rd380];
	mul.lo.s64 	%rd244, %rd381, %rd565;
	add.s32 	%r46, %r213, -1;
	mul.wide.u32 	%rd382, %r46, 8;
	add.s64 	%rd383, %rd2, %rd382;
	ld.global.u64 	%rd245, [%rd383];
	or.b64  	%rd384, %rd564, %rd245;
	and.b64  	%rd385, %rd384, -4294967296;
	setp.ne.s64 	%p23, %rd385, 0;
	@%p23 bra 	$L__BB686_106;
	cvt.u32.u64 	%r123, %rd245;
	cvt.u32.u64 	%r124, %rd564;
	div.u32 	%r125, %r124, %r123;
	mul.lo.s32 	%r126, %r125, %r123;
	sub.s32 	%r127, %r124, %r126;
	cvt.u64.u32 	%rd563, %r125;
	cvt.u64.u32 	%rd567, %r127;
	bra.uni 	$L__BB686_107;
$L__BB686_106:
	div.s64 	%rd563, %rd564, %rd245;
	mul.lo.s64 	%rd386, %rd563, %rd245;
	sub.s64 	%rd567, %rd564, %rd386;
$L__BB686_107:
	add.s64 	%rd388, %rd1, %rd382;
	ld.global.u64 	%rd389, [%rd388];
	mad.lo.s64 	%rd390, %rd389, %rd567, %rd244;
	shl.b64 	%rd391, %rd390, 3;
	add.s64 	%rd572, %rd572, %rd391;
	add.s32 	%r213, %r213, -2;
$L__BB686_108:
	and.b32  	%r128, %r22, 1;
	setp.eq.b32 	%p24, %r128, 1;
	not.pred 	%p25, %p24;
	@%p25 bra 	$L__BB686_113;
	mul.wide.u32 	%rd392, %r213, 8;
	add.s64 	%rd393, %rd2, %rd392;
	ld.global.u64 	%rd256, [%rd393];
	or.b64  	%rd394, %rd563, %rd256;
	and.b64  	%rd395, %rd394, -4294967296;
	setp.ne.s64 	%p26, %rd395, 0;
	@%p26 bra 	$L__BB686_111;
	cvt.u32.u64 	%r129, %rd256;
	cvt.u32.u64 	%r130, %rd563;
	rem.u32 	%r131, %r130, %r129;
	cvt.u64.u32 	%rd571, %r131;
	bra.uni 	$L__BB686_112;
$L__BB686_111:
	rem.s64 	%rd571, %rd563, %rd256;
$L__BB686_112:
	add.s64 	%rd397, %rd1, %rd392;
	ld.global.u64 	%rd398, [%rd397];
	mul.lo.s64 	%rd399, %rd398, %rd571;
	shl.b64 	%rd400, %rd399, 3;
	add.s64 	%rd572, %rd572, %rd400;
$L__BB686_113:
	ld.global.f64 	%fd1, [%rd572];
	st.shared.f64 	[%r5], %fd1;
$L__BB686_114:
	bar.sync 	0;
	setp.lt.u32 	%p48, %r215, 66;
	@%p48 bra 	$L__BB686_118;
$L__BB686_115:
	shr.u32 	%r50, %r215, 1;
	setp.ge.u32 	%p49, %r1, %r50;
	@%p49 bra 	$L__BB686_117;
	ld.shared.f64 	%fd7, [%r5];
	abs.f64 	%fd8, %fd7;
	shl.b32 	%r203, %r50, 3;
	add.s32 	%r204, %r5, %r203;
	ld.shared.f64 	%fd9, [%r204];
	abs.f64 	%fd10, %fd9;
	add.f64 	%fd11, %fd8, %fd10;
	st.shared.f64 	[%r5], %fd11;
$L__BB686_117:
	bar.sync 	0;
	setp.gt.u32 	%p50, %r215, 131;
	mov.u32 	%r215, %r50;
	@%p50 bra 	$L__BB686_115;
$L__BB686_118:
	setp.gt.u32 	%p51, %r1, 31;
	@%p51 bra 	$L__BB686_121;
	ld.volatile.shared.f64 	%fd12, [%r5];
	abs.f64 	%fd13, %fd12;
	ld.volatile.shared.f64 	%fd14, [%r5+256];
	abs.f64 	%fd15, %fd14;
	add.f64 	%fd16, %fd13, %fd15;
	st.volatile.shared.f64 	[%r5], %fd16;
	ld.volatile.shared.f64 	%fd17, [%r5];
	abs.f64 	%fd18, %fd17;
	ld.volatile.shared.f64 	%fd19, [%r5+128];
	abs.f64 	%fd20, %fd19;
	add.f64 	%fd21, %fd18, %fd20;
	st.volatile.shared.f64 	[%r5], %fd21;
	ld.volatile.shared.f64 	%fd22, [%r5];
	abs.f64 	%fd23, %fd22;
	ld.volatile.shared.f64 	%fd24, [%r5+64];
	abs.f64 	%fd25, %fd24;
	add.f64 	%fd26, %fd23, %fd25;
	st.volatile.shared.f64 	[%r5], %fd26;
	ld.volatile.shared.f64 	%fd27, [%r5];
	abs.f64 	%fd28, %fd27;
	ld.volatile.shared.f64 	%fd29, [%r5+32];
	abs.f64 	%fd30, %fd29;
	add.f64 	%fd31, %fd28, %fd30;
	st.volatile.shared.f64 	[%r5], %fd31;
	ld.volatile.shared.f64 	%fd32, [%r5];
	abs.f64 	%fd33, %fd32;
	ld.volatile.shared.f64 	%fd34, [%r5+16];
	abs.f64 	%fd35, %fd34;
	add.f64 	%fd36, %fd33, %fd35;
	st.volatile.shared.f64 	[%r5], %fd36;
	ld.volatile.shared.f64 	%fd37, [%r5];
	abs.f64 	%fd38, %fd37;
	ld.volatile.shared.f64 	%fd39, [%r5+8];
	abs.f64 	%fd40, %fd39;
	add.f64 	%fd41, %fd38, %fd40;
	st.volatile.shared.f64 	[%r5], %fd41;
	setp.ne.s32 	%p52, %r1, 0;
	@%p52 bra 	$L__BB686_121;
	ld.param.u64 	%rd487, [contiguous_reducel12_f64_param_0];
	ld.shared.f64 	%fd42, [reducel1sdata_f64];
	cvt.u64.u32 	%rd481, %r2;
	mov.u32 	%r205, %ctaid.y;
	cvt.u64.u32 	%rd482, %r205;
	mad.lo.s64 	%rd483, %rd265, %rd482, %rd481;
	cvta.to.global.u64 	%rd484, %rd487;
	shl.b64 	%rd485, %rd483, 3;
	add.s64 	%rd486, %rd484, %rd485;
	st.global.f64 	[%rd486], %fd42;
$L__BB686_121:
	ret;

}
	// .globl	contiguous_reducel122_f64
.visible .entry contiguous_reducel122_f64(
	.param .u64 .ptr .align 1 contiguous_reducel122_f64_param_0,
	.param .u64 .ptr .align 1 contiguous_reducel122_f64_param_1,
	.param .u64 contiguous_reducel122_f64_param_2,
	.param .u64 contiguous_reducel122_f64_param_3
)
{
	.reg .pred 	%p<8>;
	.reg .b32 	%r<19>;
	.reg .b64 	%rd<28>;
	.reg .b64 	%fd<43>;

	ld.param.u64 	%rd4, [contiguous_reducel122_f64_param_0];
	ld.param.u64 	%rd7, [contiguous_reducel122_f64_param_1];
	ld.param.u64 	%rd5, [contiguous_reducel122_f64_param_2];
	ld.param.u64 	%rd6, [contiguous_reducel122_f64_param_3];
	cvta.to.global.u64 	%rd1, %rd7;
	mov.u32 	%r1, %tid.x;
	mov.u32 	%r2, %ctaid.x;
	mov.u32 	%r18, %ntid.x;
	mul.lo.s32 	%r8, %r2, %r18;
	shl.b32 	%r9, %r8, 1;
	add.s32 	%r4, %r9, %r1;
	shl.b32 	%r10, %r1, 3;
	mov.u32 	%r11, reducel1sdata_f64;
	add.s32 	%r5, %r11, %r10;
	mov.b64 	%rd8, 0;
	st.shared.u64 	[%r5], %rd8;
	add.s32 	%r12, %r4, %r18;
	cvt.u64.u32 	%rd2, %r12;
	setp.le.u64 	%p1, %rd5, %rd2;
	@%p1 bra 	$L__BB687_2;
	cvt.u64.u32 	%rd13, %r4;
	mov.u32 	%r14, %ctaid.y;
	cvt.u64.u32 	%rd14, %r14;
	mul.lo.s64 	%rd15, %rd5, %rd14;
	add.s64 	%rd16, %rd15, %rd13;
	shl.b64 	%rd17, %rd16, 3;
	add.s64 	%rd18, %rd1, %rd17;
	ld.global.f64 	%fd2, [%rd18];
	abs.f64 	%fd3, %fd2;
	add.s64 	%rd19, %rd15, %rd2;
	shl.b64 	%rd20, %rd19, 3;
	add.s64 	%rd21, %rd1, %rd20;
	ld.global.f64 	%fd4, [%rd21];
	abs.f64 	%fd5, %fd4;
	add.f64 	%fd6, %fd3, %fd5;
	st.shared.f64 	[%r5], %fd6;
	bra.uni 	$L__BB687_4;
$L__BB687_2:
	cvt.u64.u32 	%rd3, %r4;
	setp.le.u64 	%p2, %rd5, %rd3;
	@%p2 bra 	$L__BB687_4;
	mov.u32 	%r13, %ctaid.y;
	cvt.u64.u32 	%rd9, %r13;
	mad.lo.s64 	%rd10, %rd5, %rd9, %rd3;
	shl.b64 	%rd11, %rd10, 3;
	add.s64 	%rd12, %rd1, %rd11;
	ld.global.f64 	%fd1, [%rd12];
	st.shared.f64 	[%r5], %fd1;
$L__BB687_4:
	bar.sync 	0;
	setp.lt.u32 	%p3, %r18, 66;
	@%p3 bra 	$L__BB687_8;
$L__BB687_5:
	shr.u32 	%r7, %r18, 1;
	setp.ge.u32 	%p4, %r1, %r7;
	@%p4 bra 	$L__BB687_7;
	ld.shared.f64 	%fd7, [%r5];
	abs.f64 	%fd8, %fd7;
	shl.b32 	%r15, %r7, 3;
	add.s32 	%r16, %r5, %r15;
	ld.shared.f64 	%fd9, [%r16];
	abs.f64 	%fd10, %fd9;
	add.f64 	%fd11, %fd8, %fd10;
	st.shared.f64 	[%r5], %fd11;
$L__BB687_7:
	bar.sync 	0;
	setp.gt.u32 	%p5, %r18, 131;
	mov.u32 	%r18, %r7;
	@%p5 bra 	$L__BB687_5;
$L__BB687_8:
	setp.gt.u32 	%p6, %r1, 31;
	@%p6 bra 	$L__BB687_11;
	ld.volatile.shared.f64 	%fd12, [%r5];
	abs.f64 	%fd13, %fd12;
	ld.volatile.shared.f64 	%fd14, [%r5+256];
	abs.f64 	%fd15, %fd14;
	add.f64 	%fd16, %fd13, %fd15;
	st.volatile.shared.f64 	[%r5], %fd16;
	ld.volatile.shared.f64 	%fd17, [%r5];
	abs.f64 	%fd18, %fd17;
	ld.volatile.shared.f64 	%fd19, [%r5+128];
	abs.f64 	%fd20, %fd19;
	add.f64 	%fd21, %fd18, %fd20;
	st.volatile.shared.f64 	[%r5], %fd21;
	ld.volatile.shared.f64 	%fd22, [%r5];
	abs.f64 	%fd23, %fd22;
	ld.volatile.shared.f64 	%fd24, [%r5+64];
	abs.f64 	%fd25, %fd24;
	add.f64 	%fd26, %fd23, %fd25;
	st.volatile.shared.f64 	[%r5], %fd26;
	ld.volatile.shared.f64 	%fd27, [%r5];
	abs.f64 	%fd28, %fd27;
	ld.volatile.shared.f64 	%fd29, [%r5+32];
	abs.f64 	%fd30, %fd29;
	add.f64 	%fd31, %fd28, %fd30;
	st.volatile.shared.f64 	[%r5], %fd31;
	ld.volatile.shared.f64 	%fd32, [%r5];
	abs.f64 	%fd33, %fd32;
	ld.volatile.shared.f64 	%fd34, [%r5+16];
	abs.f64 	%fd35, %fd34;
	add.f64 	%fd36, %fd33, %fd35;
	st.volatile.shared.f64 	[%r5], %fd36;
	ld.volatile.shared.f64 	%fd37, [%r5];
	abs.f64 	%fd38, %fd37;
	ld.volatile.shared.f64 	%fd39, [%r5+8];
	abs.f64 	%fd40, %fd39;
	add.f64 	%fd41, %fd38, %fd40;
	st.volatile.shared.f64 	[%r5], %fd41;
	setp.ne.s32 	%p7, %r1, 0;
	@%p7 bra 	$L__BB687_11;
	ld.shared.f64 	%fd42, [reducel1sdata_f64];
	cvt.u64.u32 	%rd22, %r2;
	mov.u32 	%r17, %ctaid.y;
	cvt.u64.u32 	%rd23, %r17;
	mad.lo.s64 	%rd24, %rd6, %rd23, %rd22;
	cvta.to.global.u64 	%rd25, %rd4;
	shl.b64 	%rd26, %rd24, 3;
	add.s64 	%rd27, %rd25, %rd26;
	st.global.f64 	[%rd27], %fd42;
$L__BB687_11:
	ret;

}
	// .globl	contiguous_reducel13_f64
.visible .entry contiguous_reducel13_f64(
	.param .u64 .ptr .align 1 contiguous_reducel13_f64_param_0,
	.param .u64 .ptr .align 1 contiguous_reducel13_f64_param_1,
	.param .u64 .ptr .align 1 contiguous_reducel13_f64_param_2,
	.param .u64 .ptr .align 1 contiguous_reducel13_f64_param_3,
	.param .u64 contiguous_reducel13_f64_param_4,
	.param .u64 contiguous_reducel13_f64_param_5,
	.param .u64 contiguous_reducel13_f64_param_6
)
{
	.reg .pred 	%p<38>;
	.reg .b32 	%r<204>;
	.reg .b64 	%rd<309>;
	.reg .b64 	%fd<85>;

	ld.param.u64 	%rd144, [contiguous_reducel13_f64_param_0];
	ld.param.u64 	%rd145, [contiguous_reducel13_f64_param_1];
	ld.param.u64 	%rd148, [contiguous_reducel13_f64_param_2];
	ld.param.u64 	%rd149, [contiguous_reducel13_f64_param_3];
	ld.param.u64 	%rd146, [contiguous_reducel13_f64_param_4];
	ld.param.u64 	%rd147, [contiguous_reducel13_f64_param_5];
	ld.param.u64 	%rd150, [contiguous_reducel13_f64_param_6];
	cvta.to.global.u64 	%rd1, %rd149;
	cvta.to.global.u64 	%rd2, %rd148;
	mov.u32 	%r1, %tid.y;
	mov.u32 	%r2, %ntid.x;
	mov.u32 	%r3, %tid.x;
	mad.lo.s32 	%r64, %r1, %r2, %r3;
	mov.u32 	%r65, %ctaid.x;
	mad.lo.s32 	%r66, %r65, %r2, %r3;
	mov.u32 	%r4, %ctaid.y;
	mov.u32 	%r5, %ntid.y;
	mad.lo.s32 	%r67, %r4, %r5, %r1;
	shl.b32 	%r68, %r64, 3;
	mov.u32 	%r69, reducel1sdata_f64;
	add.s32 	%r7, %r69, %r68;
	mov.b64 	%rd152, 0;
	st.shared.u64 	[%r7], %rd152;
	cvt.u64.u32 	%rd3, %r66;
	setp.le.u64 	%p1, %rd147, %rd3;
	cvt.u64.u32 	%rd153, %r67;
	setp.le.u64 	%p2, %rd150, %rd153;
	or.pred  	%p3, %p1, %p2;
	@%p3 bra 	$L__BB688_76;
	cvt.u32.u64 	%r70, %rd3;
	cvt.u32.u64 	%r71, %rd147;
	mad.lo.s32 	%r194, %r67, %r71, %r70;
	cvt.u32.u64 	%r9, %rd146;
	add.s32 	%r193, %r9, -1;
	setp.lt.s32 	%p4, %r193, 0;
	mov.b64 	%rd308, 0;
	@%p4 bra 	$L__BB688_59;
	setp.lt.u32 	%p5, %r193, 7;
	mov.b64 	%rd308, 0;
	@%p5 bra 	$L__BB688_30;
	add.s32 	%r189, %r9, -4;
	and.b32  	%r72, %r9, -8;
	neg.s32 	%r188, %r72;
	mov.b64 	%rd308, 0;
$L__BB688_4:
	.pragma "nounroll";
	add.s32 	%r16, %r189, 3;
	cvt.u64.u32 	%rd5, %r194;
	mul.wide.u32 	%rd158, %r16, 8;
	add.s64 	%rd159, %rd2, %rd158;
	ld.global.u64 	%rd6, [%rd159];
	and.b64  	%rd160, %rd6, -4294967296;
	setp.ne.s64 	%p6, %rd160, 0;
	@%p6 bra 	$L__BB688_6;
	cvt.u32.u64 	%r73, %rd6;
	cvt.u32.u64 	%r74, %rd5;
	div.u32 	%r75, %r74, %r73;
	mul.lo.s32 	%r76, %r75, %r73;
	sub.s32 	%r77, %r74, %r76;
	cvt.u64.u32 	%rd273, %r75;
	cvt.u64.u32 	%rd274, %r77;
	bra.uni 	$L__BB688_7;
$L__BB688_6:
	div.s64 	%rd273, %rd5, %rd6;
	mul.lo.s64 	%rd161, %rd273, %rd6;
	sub.s64 	%rd274, %rd5, %rd161;
$L__BB688_7:
	mul.wide.u32 	%rd162, %r16, 8;
	add.s64 	%rd163, %rd1, %rd162;
	ld.global.u64 	%rd164, [%rd163];
	mad.lo.s64 	%rd13, %rd164, %rd274, %rd308;
	add.s32 	%r17, %r189, 2;
	and.b64  	%rd14, %rd273, 4294967295;
	mul.wide.u32 	%rd165, %r17, 8;
	add.s64 	%rd166, %rd2, %rd165;
	ld.global.u64 	%rd15, [%rd166];
	and.b64  	%rd167, %rd15, -4294967296;
	setp.ne.s64 	%p7, %rd167, 0;
	@%p7 bra 	$L__BB688_9;
	cvt.u32.u64 	%r78, %rd15;
	cvt.u32.u64 	%r79, %rd14;
	div.u32 	%r80, %r79, %r78;
	mul.lo.s32 	%r81, %r80, %r78;
	sub.s32 	%r82, %r79, %r81;
	cvt.u64.u32 	%rd275, %r80;
	cvt.u64.u32 	%rd276, %r82;
	bra.uni 	$L__BB688_10;
$L__BB688_9:
	div.s64 	%rd275, %rd14, %rd15;
	mul.lo.s64 	%rd168, %rd275, %rd15;
	sub.s64 	%rd276, %rd14, %rd168;
$L__BB688_10:
	mul.wide.u32 	%rd169, %r17, 8;
	add.s64 	%rd170, %rd1, %rd169;
	ld.global.u64 	%rd171, [%rd170];
	mad.lo.s64 	%rd22, %rd171, %rd276, %rd13;
	add.s32 	%r18, %r189, 1;
	and.b64  	%rd23, %rd275, 4294967295;
	mul.wide.u32 	%rd172, %r18, 8;
	add.s64 	%rd173, %rd2, %rd172;
	ld.global.u64 	%rd24, [%rd173];
	and.b64  	%rd174, %rd24, -4294967296;
	setp.ne.s64 	%p8, %rd174, 0;
	@%p8 bra 	$L__BB688_12;
	cvt.u32.u64 	%r83, %rd24;
	cvt.u32.u64 	%r84, %rd23;
	div.u32 	%r85, %r84, %r83;
	mul.lo.s32 	%r86, %r85, %r83;
	sub.s32 	%r87, %r84, %r86;
	cvt.u64.u32 	%rd277, %r85;
	cvt.u64.u32 	%rd278, %r87;
	bra.uni 	$L__BB688_13;
$L__BB688_12:
	div.s64 	%rd277, %rd23, %rd24;
	mul.lo.s64 	%rd175, %rd277, %rd24;
	sub.s64 	%rd278, %rd23, %rd175;
$L__BB688_13:
	mul.wide.u32 	%rd176, %r18, 8;
	add.s64 	%rd177, %rd1, %rd176;
	ld.global.u64 	%rd178, [%rd177];
	mad.lo.s64 	%rd31, %rd178, %rd278, %rd22;
	and.b64  	%rd32, %rd277, 4294967295;
	mul.wide.u32 	%rd179, %r189, 8;
	add.s64 	%rd180, %rd2, %rd179;
	ld.global.u64 	%rd33, [%rd180];
	and.b64  	%rd181, %rd33, -4294967296;
	setp.ne.s64 	%p9, %rd181, 0;
	@%p9 bra 	$L__BB688_15;
	cvt.u32.u64 	%r88, %rd33;
	cvt.u32.u64 	%r89, %rd32;
	div.u32 	%r90, %r89, %r88;
	mul.lo.s32 	%r91, %r90, %r88;
	sub.s32 	%r92, %r89, %r91;
	cvt.u64.u32 	%rd279, %r90;
	cvt.u64.u32 	%rd280, %r92;
	bra.uni 	$L__BB688_16;
$L__BB688_15:
	div.s64 	%rd279, %rd32, %rd33;
	mul.lo.s64 	%rd182, %rd279, %rd33;
	sub.s64 	%rd280, %rd32, %rd182;
$L__BB688_16:
	mul.wide.u32 	%rd183, %r189, 8;
	add.s64 	%rd184, %rd1, %rd183;
	ld.global.u64 	%rd185, [%rd184];
	mad.lo.s64 	%rd40, %rd185, %rd280, %rd31;
	add.s32 	%r19, %r189, -1;
	and.b64  	%rd41, %rd279, 4294967295;
	mul.wide.u32 	%rd186, %r19, 8;
	add.s64 	%rd187, %rd2, %rd186;
	ld.global.u64 	%rd42, [%rd187];
	and.b64  	%rd188, %rd42, -4294967296;
	setp.ne.s64 	%p10, %rd188, 0;
	@%p10 bra 	$L__BB688_18;
	cvt.u32.u64 	%r93, %rd42;
	cvt.u32.u64 	%r94, %rd41;
	div.u32 	%r95, %r94, %r93;
	mul.lo.s32 	%r96, %r95, %r93;
	sub.s32 	%r97, %r94, %r96;
	cvt.u64.u32 	%rd281, %r95;
	cvt.u64.u32 	%rd282, %r97;
	bra.uni 	$L__BB688_19;
$L__BB688_18:
	div.s64 	%rd281, %rd41, %rd42;
	mul.lo.s64 	%rd189, %rd281, %rd42;
	sub.s64 	%rd282, %rd41, %rd189;
$L__BB688_19:
	mul.wide.u32 	%rd190, %r19, 8;
	add.s64 	%rd191, %rd1, %rd190;
	ld.global.u64 	%rd192, [%rd191];
	mad.lo.s64 	%rd49, %rd192, %rd282, %rd40;
	add.s32 	%r20, %r189, -2;
	and.b64  	%rd50, %rd281, 4294967295;
	mul.wide.u32 	%rd193, %r20, 8;
	add.s64 	%rd194, %rd2, %rd193;
	ld.global.u64 	%rd51, [%rd194];
	and.b64  	%rd195, %rd51, -4294967296;
	setp.ne.s64 	%p11, %rd195, 0;
	@%p11 bra 	$L__BB688_21;
	cvt.u32.u64 	%r98, %rd51;
	cvt.u32.u64 	%r99, %rd50;
	div.u32 	%r100, %r99, %r98;
	mul.lo.s32 	%r101, %r100, %r98;
	sub.s32 	%r102, %r99, %r101;
	cvt.u64.u32 	%rd283, %r100;
	cvt.u64.u32 	%rd284, %r102;
	bra.uni 	$L__BB688_22;
$L__BB688_21:
	div.s64 	%rd283, %rd50, %rd51;
	mul.lo.s64 	%rd196, %rd283, %rd51;
	sub.s64 	%rd284, %rd50, %rd196;
$L__BB688_22:
	mul.wide.u32 	%rd197, %r20, 8;
	add.s64 	%rd198, %rd1, %rd197;
	ld.global.u64 	%rd199, [%rd198];
	mad.lo.s64 	%rd58, %rd199, %rd284, %rd49;
	add.s32 	%r21, %r189, -3;
	and.b64  	%rd59, %rd283, 4294967295;
	mul.wide.u32 	%rd200, %r21, 8;
	add.s64 	%rd201, %rd2, %rd200;
	ld.global.u64 	%rd60, [%rd201];
	and.b64  	%rd202, %rd60, -4294967296;
	setp.ne.s64 	%p12, %rd202, 0;
	@%p12 bra 	$L__BB688_24;
	cvt.u32.u64 	%r103, %rd60;
	cvt.u32.u64 	%r104, %rd59;
	div.u32 	%r105, %r104, %r103;
	mul.lo.s32 	%r106, %r105, %r103;
	sub.s32 	%r107, %r104, %r106;
	cvt.u64.u32 	%rd285, %r105;
	cvt.u64.u32 	%rd286, %r107;
	bra.uni 	$L__BB688_25;
$L__BB688_24:
	div.s64 	%rd285, %rd59, %rd60;
	mul.lo.s64 	%rd203, %rd285, %rd60;
	sub.s64 	%rd286, %rd59, %rd203;
$L__BB688_25:
	mul.wide.u32 	%rd204, %r21, 8;
	add.s64 	%rd205, %rd1, %rd204;
	ld.global.u64 	%rd206, [%rd205];
	mad.lo.s64 	%rd67, %rd206, %rd286, %rd58;
	and.b64  	%rd68, %rd285, 4294967295;
	add.s32 	%r108, %r189, -4;
	mul.wide.u32 	%rd207, %r108, 8;
	add.s64 	%rd208, %rd2, %rd207;
	ld.global.u64 	%rd69, [%rd208];
	and.b64  	%rd209, %rd69, -4294967296;
	setp.ne.s64 	%p13, %rd209, 0;
	@%p13 bra 	$L__BB688_27;
	cvt.u32.u64 	%r109, %rd69;
	cvt.u32.u64 	%r110, %rd68;
	div.u32 	%r111, %r110, %r109;
	mul.lo.s32 	%r112, %r111, %r109;
	sub.s32 	%r113, %r110, %r112;
	cvt.u64.u32 	%rd287, %r111;
	cvt.u64.u32 	%rd288, %r113;
	bra.uni 	$L__BB688_28;
$L__BB688_27:
	div.s64 	%rd287, %rd68, %rd69;
	mul.lo.s64 	%rd210, %rd287, %rd69;
	sub.s64 	%rd288, %rd68, %rd210;
$L__BB688_28:
	mul.wide.u32 	%rd211, %r108, 8;
	add.s64 	%rd212, %rd1, %rd211;
	ld.global.u64 	%rd213, [%rd212];
	mad.lo.s64 	%rd308, %rd213, %rd288, %rd67;
	cvt.u32.u64 	%r194, %rd287;
	add.s32 	%r189, %r189, -8;
	add.s32 	%r188, %r188, 8;
	setp.ne.s32 	%p14, %r188, 0;
	@%p14 bra 	$L__BB688_4;
	add.s32 	%r193, %r189, 3;
$L__BB688_30:
	and.b32  	%r28, %r9, 7;
	setp.eq.s32 	%p15, %r28, 0;
	@%p15 bra 	$L__BB688_59;
	and.b32  	%r29, %r9, 3;
	setp.lt.u32 	%p16, %r28, 4;
	@%p16 bra 	$L__BB688_45;
	cvt.u64.u32 	%rd79, %r194;
	mul.wide.u32 	%rd215, %r193, 8;
	add.s64 	%rd216, %rd2, %rd215;
	ld.global.u64 	%rd80, [%rd216];
	and.b64  	%rd217, %rd80, -4294967296;
	setp.ne.s64 	%p17, %rd217, 0;
	@%p17 bra 	$L__BB688_34;
	cvt.u32.u64 	%r115, %rd80;
	cvt.u32.u64 	%r116, %rd79;
	div.u32 	%r117, %r116, %r115;
	mul.lo.s32 	%r118, %r117, %r115;
	sub.s32 	%r119, %r116, %r118;
	cvt.u64.u32 	%rd291, %r117;
	cvt.u64.u32 	%rd292, %r119;
	bra.uni 	$L__BB688_35;
$L__BB688_34:
	div.s64 	%rd291, %rd79, %rd80;
	mul.lo.s64 	%rd218, %rd291, %rd80;
	sub.s64 	%rd292, %rd79, %rd218;
$L__BB688_35:
	mul.wide.u32 	%rd219, %r193, 8;
	add.s64 	%rd220, %rd1, %rd219;
	ld.global.u64 	%rd221, [%rd220];
	mad.lo.s64 	%rd87, %rd221, %rd292, %rd308;
	add.s32 	%r30, %r193, -1;
	and.b64  	%rd88, %rd291, 4294967295;
	mul.wide.u32 	%rd222, %r30, 8;
	add.s64 	%rd223, %rd2, %rd222;
	ld.global.u64 	%rd89, [%rd223];
	and.b64  	%rd224, %rd89, -4294967296;
	setp.ne.s64 	%p18, %rd224, 0;
	@%p18 bra 	$L__BB688_37;
	cvt.u32.u64 	%r120, %rd89;
	cvt.u32.u64 	%r121, %rd88;
	div.u32 	%r122, %r121, %r120;
	mul.lo.s32 	%r123, %r122, %r120;
	sub.s32 	%r124, %r121, %r123;
	cvt.u64.u32 	%rd293, %r122;
	cvt.u64.u32 	%rd294, %r124;
	bra.uni 	$L__BB688_38;
$L__BB688_37:
	div.s64 	%rd293, %rd88, %rd89;
	mul.lo.s64 	%rd225, %rd293, %rd89;
	sub.s64 	%rd294, %rd88, %rd225;
$L__BB688_38:
	mul.wide.u32 	%rd226, %r30, 8;
	add.s64 	%rd227, %rd1, %rd226;
	ld.global.u64 	%rd228, [%rd227];
	mad.lo.s64 	%rd96, %rd228, %rd294, %rd87;
	add.s32 	%r31, %r193, -2;
	and.b64  	%rd97, %rd293, 4294967295;
	mul.wide.u32 	%rd229, %r31, 8;
	add.s64 	%rd230, %rd2, %rd229;
	ld.global.u64 	%rd98, [%rd230];
	and.b64  	%rd231, %rd98, -4294967296;
	setp.ne.s64 	%p19, %rd231, 0;
	@%p19 bra 	$L__BB688_40;
	cvt.u32.u64 	%r125, %rd98;
	cvt.u32.u64 	%r126, %rd97;
	div.u32 	%r127, %r126, %r125;
	mul.lo.s32 	%r128, %r127, %r125;
	sub.s32 	%r129, %r126, %r128;
	cvt.u64.u32 	%rd295, %r127;
	cvt.u64.u32 	%rd296, %r129;
	bra.uni 	$L__BB688_41;
$L__BB688_40:
	div.s64 	%rd295, %rd97, %rd98;
	mul.lo.s64 	%rd232, %rd295, %rd98;
	sub.s64 	%rd296, %rd97, %rd232;
$L__BB688_41:
	mul.wide.u32 	%rd233, %r31, 8;
	add.s64 	%rd234, %rd1, %rd233;
	ld.global.u64 	%rd235, [%rd234];
	mad.lo.s64 	%rd105, %rd235, %rd296, %rd96;
	add.s32 	%r32, %r193, -3;
	and.b64  	%rd106, %rd295, 4294967295;
	mul.wide.u32 	%rd236, %r32, 8;
	add.s64 	%rd237, %rd2, %rd236;
	ld.global.u64 	%rd107, [%rd237];
	and.b64  	%rd238, %rd107, -4294967296;
	setp.ne.s64 	%p20, %rd238, 0;
	@%p20 bra 	$L__BB688_43;
	cvt.u32.u64 	%r130, %rd107;
	cvt.u32.u64 	%r131, %rd106;
	div.u32 	%r132, %r131, %r130;
	mul.lo.s32 	%r133, %r132, %r130;
	sub.s32 	%r134, %r131, %r133;
	cvt.u64.u32 	%rd297, %r132;
	cvt.u64.u32 	%rd298, %r134;
	bra.uni 	$L__BB688_44;
$L__BB688_43:
	div.s64 	%rd297, %rd106, %rd107;
	mul.lo.s64 	%rd239, %rd297, %rd107;
	sub.s64 	%rd298, %rd106, %rd239;
$L__BB688_44:
	mul.wide.u32 	%rd240, %r32, 8;
	add.s64 	%rd241, %rd1, %rd240;
	ld.global.u64 	%rd242, [%rd241];
	mad.lo.s64 	%rd308, %rd242, %rd298, %rd105;
	cvt.u32.u64 	%r194, %rd297;
	add.s32 	%r193, %r193, -4;
$L__BB688_45:
	setp.eq.s32 	%p21, %r29, 0;
	@%p21 bra 	$L__BB688_59;
	setp.eq.s32 	%p22, %r29, 1;
	@%p22 bra 	$L__BB688_54;
	cvt.u64.u32 	%rd117, %r194;
	mul.wide.u32 	%rd244, %r193, 8;
	add.s64 	%rd245, %rd2, %rd244;
	ld.global.u64 	%rd118, [%rd245];
	and.b64  	%rd246, %rd118, -4294967296;
	setp.ne.s64 	%p23, %rd246, 0;
	@%p23 bra 	$L__BB688_49;
	cvt.u32.u64 	%r135, %rd118;
	cvt.u32.u64 	%r136, %rd117;
	div.u32 	%r137, %r136, %r135;
	mul.lo.s32 	%r138, %r137, %r135;
	sub.s32 	%r139, %r136, %r138;
	cvt.u64.u32 	%rd301, %r137;
	cvt.u64.u32 	%rd302, %r139;
	bra.uni 	$L__BB688_50;
$L__BB688_49:
	div.s64 	%rd301, %rd117, %rd118;
	mul.lo.s64 	%rd247, %rd301, %rd118;
	sub.s64 	%rd302, %rd117, %rd247;
$L__BB688_50:
	add.s64 	%rd249, %rd1, %rd244;
	ld.global.u64 	%rd250, [%rd249];
	mad.lo.s64 	%rd125, %rd250, %rd302, %rd308;
	add.s32 	%r37, %r193, -1;
	and.b64  	%rd126, %rd301, 4294967295;
	mul.wide.u32 	%rd251, %r37, 8;
	add.s64 	%rd252, %rd2, %rd251;
	ld.global.u64 	%rd127, [%rd252];
	and.b64  	%rd253, %rd127, -4294967296;
	setp.ne.s64 	%p24, %rd253, 0;
	@%p24 bra 	$L__BB688_52;
	cvt.u32.u64 	%r140, %rd127;
	cvt.u32.u64 	%r141, %rd126;
	div.u32 	%r142, %r141, %r140;
	mul.lo.s32 	%r143, %r142, %r140;
	sub.s32 	%r144, %r141, %r143;
	cvt.u64.u32 	%rd303, %r142;
	cvt.u64.u32 	%rd304, %r144;
	bra.uni 	$L__BB688_53;
$L__BB688_52:
	div.s64 	%rd303, %rd126, %rd127;
	mul.lo.s64 	%rd254, %rd303, %rd127;
	sub.s64 	%rd304, %rd126, %rd254;
$L__BB688_53:
	add.s64 	%rd256, %rd1, %rd251;
	ld.global.u64 	%rd257, [%rd256];
	mad.lo.s64 	%rd308, %rd257, %rd304, %rd125;
	cvt.u32.u64 	%r194, %rd303;
	add.s32 	%r193, %r193, -2;
$L__BB688_54:
	and.b32  	%r145, %r9, 1;
	setp.eq.b32 	%p25, %r145, 1;
	not.pred 	%p26, %p25;
	@%p26 bra 	$L__BB688_59;
	cvt.u64.u32 	%rd137, %r194;
	mul.wide.u32 	%rd258, %r193, 8;
	add.s64 	%rd259, %rd2, %rd258;
	ld.global.u64 	%rd138, [%rd259];
	and.b64  	%rd260, %rd138, -4294967296;
	setp.ne.s64 	%p27, %rd260, 0;
	@%p27 bra 	$L__BB688_57;
	cvt.u32.u64 	%r146, %rd138;
	cvt.u32.u64 	%r147, %rd137;
	rem.u32 	%r148, %r147, %r146;
	cvt.u64.u32 	%rd307, %r148;
	bra.uni 	$L__BB688_58;
$L__BB688_57:
	rem.s64 	%rd307, %rd137, %rd138;
$L__BB688_58:
	add.s64 	%rd262, %rd1, %rd258;
	ld.global.u64 	%rd263, [%rd262];
	mad.lo.s64 	%rd308, %rd263, %rd307, %rd308;
$L__BB688_59:
	cvta.to.global.u64 	%rd264, %rd145;
	shl.b64 	%rd265, %rd308, 3;
	add.s64 	%rd266, %rd264, %rd265;
	ld.global.f64 	%fd16, [%rd266];
	st.shared.f64 	[%r7], %fd16;
	bar.sync 	0;
	setp.ne.s32 	%p28, %r1, 0;
	@%p28 bra 	$L__BB688_76;
	setp.gt.u32 	%p29, %r5, 1;
	@%p29 bra 	$L__BB688_62;
	shl.b32 	%r149, %r3, 3;
	mov.u32 	%r150, reducel1sdata_f64;
	add.s32 	%r151, %r150, %r149;
	ld.shared.f64 	%fd83, [%r151];
	bra.uni 	$L__BB688_75;
$L__BB688_62:
	shl.b32 	%r153, %r3, 3;
	mov.u32 	%r154, reducel1sdata_f64;
	add.s32 	%r42, %r154, %r153;
	ld.shared.f64 	%fd83, [%r42];
	add.s32 	%r43, %r5, -1;
	add.s32 	%r155, %r5, -2;
	and.b32  	%r44, %r43, 7;
	setp.lt.u32 	%p30, %r155, 7;
	mov.b32 	%r202, 1;
	@%p30 bra 	$L__BB688_66;
	and.b32  	%r158, %r43, -8;
	neg.s32 	%r199, %r158;
	shl.b32 	%r46, %r2, 3;
	add.s32 	%r160, %r153, %r46;
	add.s32 	%r197, %r154, %r160;
	shl.b32 	%r48, %r2, 6;
	mov.b32 	%r200, 1;
	mov.b32 	%r198, 0;
$L__BB688_64:
	.pragma "nounroll";
	abs.f64 	%fd18, %fd83;
	mul.lo.s32 	%r162, %r200, %r2;
	shl.b32 	%r163, %r162, 3;
	add.s32 	%r164, %r42, %r163;
	ld.shared.f64 	%fd19, [%r197];
	abs.f64 	%fd20, %fd19;
	add.f64 	%fd21, %fd18, %fd20;
	abs.f64 	%fd22, %fd21;
	add.s32 	%r165, %r164, %r46;
	ld.shared.f64 	%fd23, [%r165];
	abs.f64 	%fd24, %fd23;
	add.f64 	%fd25, %fd22, %fd24;
	abs.f64 	%fd26, %fd25;
	add.s32 	%r166, %r165, %r46;
	ld.shared.f64 	%fd27, [%r166];
	abs.f64 	%fd28, %fd27;
	add.f64 	%fd29, %fd26, %fd28;
	abs.f64 	%fd30, %fd29;
	add.s32 	%r167, %r166, %r46;
	ld.shared.f64 	%fd31, [%r167];
	abs.f64 	%fd32, %fd31;
	add.f64 	%fd33, %fd30, %fd32;
	abs.f64 	%fd34, %fd33;
	add.s32 	%r168, %r167, %r46;
	ld.shared.f64 	%fd35, [%r168];
	abs.f64 	%fd36, %fd35;
	add.f64 	%fd37, %fd34, %fd36;
	abs.f64 	%fd38, %fd37;
	add.s32 	%r169, %r168, %r46;
	ld.shared.f64 	%fd39, [%r169];
	abs.f64 	%fd40, %fd39;
	add.f64 	%fd41, %fd38, %fd40;
	abs.f64 	%fd42, %fd41;
	add.s32 	%r170, %r169, %r46;
	ld.shared.f64 	%fd43, [%r170];
	abs.f64 	%fd44, %fd43;
	add.f64 	%fd45, %fd42, %fd44;
	abs.f64 	%fd46, %fd45;
	add.s32 	%r171, %r170, %r46;
	ld.shared.f64 	%fd47, [%r171];
	abs.f64 	%fd48, %fd47;
	add.f64 	%fd83, %fd46, %fd48;
	add.s32 	%r200, %r200, 8;
	add.s32 	%r199, %r199, 8;
	add.s32 	%r198, %r198, 8;
	add.s32 	%r197, %r197, %r48;
	setp.ne.s32 	%p31, %r199, 0;
	@%p31 bra 	$L__BB688_64;
	add.s32 	%r202, %r198, 1;
$L__BB688_66:
	setp.eq.s32 	%p32, %r44, 0;
	@%p32 bra 	$L__BB688_74;
	and.b32  	%r59, %r43, 3;
	setp.lt.u32 	%p33, %r44, 4;
	@%p33 bra 	$L__BB688_69;
	abs.f64 	%fd50, %fd83;
	mul.lo.s32 	%r172, %r202, %r2;
	shl.b32 	%r173, %r172, 3;
	add.s32 	%r174, %r42, %r173;
	ld.shared.f64 	%fd51, [%r174];
	abs.f64 	%fd52, %fd51;
	add.f64 	%fd53, %fd50, %fd52;
	abs.f64 	%fd54, %fd53;
	shl.b32 	%r175, %r2, 3;
	add.s32 	%r176, %r174, %r175;
	ld.shared.f64 	%fd55, [%r176];
	abs.f64 	%fd56, %fd55;
	add.f64 	%fd57, %fd54, %fd56;
	abs.f64 	%fd58, %fd57;
	add.s32 	%r177, %r176, %r175;
	ld.shared.f64 	%fd59, [%r177];
	abs.f64 	%fd60, %fd59;
	add.f64 	%fd61, %fd58, %fd60;
	abs.f64 	%fd62, %fd61;
	add.s32 	%r178, %r177, %r175;
	ld.shared.f64 	%fd63, [%r178];
	abs.f64 	%fd64, %fd63;
	add.f64 	%fd83, %fd62, %fd64;
	add.s32 	%r202, %r202, 4;
$L__BB688_69:
	setp.eq.s32 	%p34, %r59, 0;
	@%p34 bra 	$L__BB688_74;
	setp.eq.s32 	%p35, %r59, 1;
	@%p35 bra 	$L__BB688_72;
	abs.f64 	%fd66, %fd83;
	mul.lo.s32 	%r179, %r202, %r2;
	shl.b32 	%r180, %r179, 3;
	add.s32 	%r181, %r42, %r180;
	ld.shared.f64 	%fd67, [%r181];
	abs.f64 	%fd68, %fd67;
	add.f64 	%fd69, %fd66, %fd68;
	abs.f64 	%fd70, %fd69;
	shl.b32 	%r182, %r2, 3;
	add.s32 	%r183, %r181, %r182;
	ld.shared.f64 	%fd71, [%r183];
	abs.f64 	%fd72, %fd71;
	add.f64 	%fd83, %fd70, %fd72;
	add.s32 	%r202, %r202, 2;
$L__BB688_72:
	and.b32  	%r184, %r43, 1;
	setp.eq.b32 	%p36, %r184, 1;
	not.pred 	%p37, %p36;
	@%p37 bra 	$L__BB688_74;
	abs.f64 	%fd73, %fd83;
	mul.lo.s32 	%r185, %r202, %r2;
	shl.b32 	%r186, %r185, 3;
	add.s32 	%r187, %r42, %r186;
	ld.shared.f64 	%fd74, [%r187];
	abs.f64 	%fd75, %fd74;
	add.f64 	%fd83, %fd73, %fd75;
$L__BB688_74:
	st.shared.f64 	[%r42], %fd83;
$L__BB688_75:
	cvt.u64.u32 	%rd267, %r4;
	mad.lo.s64 	%rd268, %rd147, %rd267, %rd3;
	cvta.to.global.u64 	%rd269, %rd144;
	shl.b64 	%rd270, %rd268, 3;
	add.s64 	%rd271, %rd269, %rd270;
	st.global.f64 	[%rd271], %fd83;
$L__BB688_76:
	ret;

}
	// .globl	contiguous_reducel133_f64
.visible .entry contiguous_reducel133_f64(
	.param .u64 .ptr .align 1 contiguous_reducel133_f64_param_0,
	.param .u64 .ptr .align 1 contiguous_reducel133_f64_param_1,
	.param .u64 contiguous_reducel133_f64_param_2,
	.param .u64 contiguous_reducel133_f64_param_3,
	.param .u64 contiguous_reducel133_f64_param_4
)
{
	.reg .pred 	%p<14>;
	.reg .b32 	%r<85>;
	.reg .b64 	%rd<17>;
	.reg .b64 	%fd<85>;

	ld.param.u64 	%rd2, [contiguous_reducel133_f64_param_0];
	ld.param.u64 	%rd3, [contiguous_reducel133_f64_param_1];
	ld.param.u64 	%rd4, [contiguous_reducel133_f64_param_3];
	ld.param.u64 	%rd5, [contiguous_reducel133_f64_param_4];
	mov.u32 	%r1, %tid.y;
	mov.u32 	%r2, %ntid.x;
	mov.u32 	%r3, %tid.x;
	mad.lo.s32 	%r30, %r1, %r2, %r3;
	mov.u32 	%r31, %ctaid.x;
	mad.lo.s32 	%r32, %r31, %r2, %r3;
	mov.u32 	%r4, %ctaid.y;
	mov.u32 	%r5, %ntid.y;
	mad.lo.s32 	%r33, %r4, %r5, %r1;
	shl.b32 	%r34, %r30, 3;
	mov.u32 	%r35, reducel1sdata_f64;
	add.s32 	%r7, %r35, %r34;
	mov.b64 	%rd7, 0;
	st.shared.u64 	[%r7], %rd7;
	cvt.u64.u32 	%rd1, %r32;
	setp.le.u64 	%p1, %rd4, %rd1;
	cvt.u64.u32 	%rd8, %r33;
	setp.le.u64 	%p2, %rd5, %rd8;
	or.pred  	%p3, %p1, %p2;
	@%p3 bra 	$L__BB689_18;
	cvt.u32.u64 	%r36, %rd1;
	cvta.to.global.u64 	%rd9, %rd3;
	cvt.u32.u64 	%r37, %rd4;
	mad.lo.s32 	%r38, %r33, %r37, %r36;
	mul.wide.u32 	%rd10, %r38, 8;
	add.s64 	%rd11, %rd9, %rd10;
	ld.global.f64 	%fd16, [%rd11];
	st.shared.f64 	[%r7], %fd16;
	bar.sync 	0;
	setp.ne.s32 	%p4, %r1, 0;
	@%p4 bra 	$L__BB689_18;
	setp.gt.u32 	%p5, %r5, 1;
	@%p5 bra 	$L__BB689_4;
	shl.b32 	%r39, %r3, 3;
	add.s32 	%r41, %r35, %r39;
	ld.shared.f64 	%fd83, [%r41];
	bra.uni 	$L__BB689_17;
$L__BB689_4:
	shl.b32 	%r43, %r3, 3;
	add.s32 	%r8, %r35, %r43;
	ld.shared.f64 	%fd83, [%r8];
	add.s32 	%r9, %r5, -1;
	add.s32 	%r45, %r5, -2;
	and.b32  	%r10, %r9, 7;
	setp.lt.u32 	%p6, %r45, 7;
	mov.b32 	%r83, 1;
	@%p6 bra 	$L__BB689_8;
	and.b32  	%r48, %r9, -8;
	neg.s32 	%r80, %r48;
	shl.b32 	%r12, %r2, 3;
	add.s32 	%r50, %r43, %r12;
	add.s32 	%r78, %r35, %r50;
	shl.b32 	%r14, %r2, 6;
	mov.b32 	%r81, 1;
	mov.b32 	%r79, 0;
$L__BB689_6:
	.pragma "nounroll";
	abs.f64 	%fd18, %fd83;
	mul.lo.s32 	%r52, %r81, %r2;
	shl.b32 	%r53, %r52, 3;
	add.s32 	%r54, %r8, %r53;
	ld.shared.f64 	%fd19, [%r78];
	abs.f64 	%fd20, %fd19;
	add.f64 	%fd21, %fd18, %fd20;
	abs.f64 	%fd22, %fd21;
	add.s32 	%r55, %r54, %r12;
	ld.shared.f64 	%fd23, [%r55];
	abs.f64 	%fd24, %fd23;
	add.f64 	%fd25, %fd22, %fd24;
	abs.f64 	%fd26, %fd25;
	add.s32 	%r56, %r55, %r12;
	ld.shared.f64 	%fd27, [%r56];
	abs.f64 	%fd28, %fd27;
	add.f64 	%fd29, %fd26, %fd28;
	abs.f64 	%fd30, %fd29;
	add.s32 	%r57, %r56, %r12;
	ld.shared.f64 	%fd31, [%r57];
	abs.f64 	%fd32, %fd31;
	add.f64 	%fd33, %fd30, %fd32;
	abs.f64 	%fd34, %fd33;
	add.s32 	%r58, %r57, %r12;
	ld.shared.f64 	%fd35, [%r58];
	abs.f64 	%fd36, %fd35;
	add.f64 	%fd37, %fd34, %fd36;
	abs.f64 	%fd38, %fd37;
	add.s32 	%r59, %r58, %r12;
	ld.shared.f64 	%fd39, [%r59];
	abs.f64 	%fd40, %fd39;
	add.f64 	%fd41, %fd38, %fd40;
	abs.f64 	%fd42, %fd41;
	add.s32 	%r60, %r59, %r12;
	ld.shared.f64 	%fd43, [%r60];
	abs.f64 	%fd44, %fd43;
	add.f64 	%fd45, %fd42, %fd44;
	abs.f64 	%fd46, %fd45;
	add.s32 	%r61, %r60, %r12;
	ld.shared.f64 	%fd47, [%r61];
	abs.f64 	%fd48, %fd47;
	add.f64 	%fd83, %fd46, %fd48;
	add.s32 	%r81, %r81, 8;
	add.s32 	%r80, %r80, 8;
	add.s32 	%r79, %r79, 8;
	add.s32 	%r78, %r78, %r14;
	setp.ne.s32 	%p7, %r80, 0;
	@%p7 bra 	$L__BB689_6;
	add.s32 	%r83, %r79, 1;
$L__BB689_8:
	setp.eq.s32 	%p8, %r10, 0;
	@%p8 bra 	$L__BB689_16;
	and.b32  	%r25, %r9, 3;
	setp.lt.u32 	%p9, %r10, 4;
	@%p9 bra 	$L__BB689_11;
	abs.f64 	%fd50, %fd83;
	mul.lo.s32 	%r62, %r83, %r2;
	shl.b32 	%r63, %r62, 3;
	add.s32 	%r64, %r8, %r63;
	ld.shared.f64 	%fd51, [%r64];
	abs.f64 	%fd52, %fd51;
	add.f64 	%fd53, %fd50, %fd52;
	abs.f64 	%fd54, %fd53;
	shl.b32 	%r65, %r2, 3;
	add.s32 	%r66, %r64, %r65;
	ld.shared.f64 	%fd55, [%r66];
	abs.f64 	%fd56, %fd55;
	add.f64 	%fd57, %fd54, %fd56;
	abs.f64 	%fd58, %fd57;
	add.s32 	%r67, %r66, %r65;
	ld.shared.f64 	%fd59, [%r67];
	abs.f64 	%fd60, %fd59;
	add.f64 	%fd61, %fd58, %fd60;
	abs.f64 	%fd62, %fd61;
	add.s32 	%r68, %r67, %r65;
	ld.shared.f64 	%fd63, [%r68];
	abs.f64 	%fd64, %fd63;
	add.f64 	%fd83, %fd62, %fd64;
	add.s32 	%r83, %r83, 4;
$L__BB689_11:
	setp.eq.s32 	%p10, %r25, 0;
	@%p10 bra 	$L__BB689_16;
	setp.eq.s32 	%p11, %r25, 1;
	@%p11 bra 	$L__BB689_14;
	abs.f64 	%fd66, %fd83;
	mul.lo.s32 	%r69, %r83, %r2;
	shl.b32 	%r70, %r69, 3;
	add.s32 	%r71, %r8, %r70;
	ld.shared.f64 	%fd67, [%r71];
	abs.f64 	%fd68, %fd67;
	add.f64 	%fd69, %fd66, %fd68;
	abs.f64 	%fd70, %fd69;
	shl.b32 	%r72, %r2, 3;
	add.s32 	%r73, %r71, %r72;
	ld.shared.f64 	%fd71, [%r73];
	abs.f64 	%fd72, %fd71;
	add.f64 	%fd83, %fd70, %fd72;
	add.s32 	%r83, %r83, 2;
$L__BB689_14:
	and.b32  	%r74, %r9, 1;
	setp.eq.b32 	%p12, %r74, 1;
	not.pred 	%p13, %p12;
	@%p13 bra 	$L__BB689_16;
	abs.f64 	%fd73, %fd83;
	mul.lo.s32 	%r75, %r83, %r2;
	shl.b32 	%r76, %r75, 3;
	add.s32 	%r77, %r8, %r76;
	ld.shared.f64 	%fd74, [%r77];
	abs.f64 	%fd75, %fd74;
	add.f64 	%fd83, %fd73, %fd75;
$L__BB689_16:
	st.shared.f64 	[%r8], %fd83;
$L__BB689_17:
	cvt.u64.u32 	%rd12, %r4;
	mad.lo.s64 	%rd13, %rd4, %rd12, %rd1;
	cvta.to.global.u64 	%rd14, %rd2;
	shl.b64 	%rd15, %rd13, 3;
	add.s64 	%rd16, %rd14, %rd15;
	st.global.f64 	[%rd16], %fd83;
$L__BB689_18:
	ret;

}
	// .globl	contiguous_reducel1_f16
.visible .entry contiguous_reducel1_f16(
	.param .u64 .ptr .align 1 contiguous_reducel1_f16_param_0,
	.param .u64 .ptr .align 1 contiguous_reducel1_f16_param_1,
	.param .u64 contiguous_reducel1_f16_param_2
)
{
	.reg .pred 	%p<8>;
	.reg .b16 	%rs<60>;
	.reg .b32 	%r<17>;
	.reg .b64 	%rd<16>;

	ld.param.u64 	%rd4, [contiguous_reducel1_f16_param_0];
	ld.param.u64 	%rd6, [contiguous_reducel1_f16_param_1];
	ld.param.u64 	%rd5, [contiguous_reducel1_f16_param_2];
	cvta.to.global.u64 	%rd1, %rd6;
	mov.u32 	%r1, %tid.x;
	mov.u32 	%r2, %ctaid.x;
	mov.u32 	%r16, %ntid.x;
	mul.lo.s32 	%r9, %r2, %r16;
	shl.b32 	%r10, %r9, 1;
	add.s32 	%r4, %r10, %r1;
	shl.b32 	%r11, %r1, 1;
	mov.u32 	%r12, reducel1sdata_f16;
	add.s32 	%r5, %r12, %r11;
	mov.b32 	%r8, 0;
	// begin inline asm
	cvt.rn.f16.s32 %rs1, %r8;
	// end inline asm
	st.shared.u16 	[%r5], %rs1;
	add.s32 	%r13, %r4, %r16;
	cvt.u64.u32 	%rd2, %r13;
	setp.le.u64 	%p1, %rd5, %rd2;
	@%p1 bra 	$L__BB690_2;
	mul.wide.u32 	%rd9, %r4, 2;
	add.s64 	%rd10, %rd1, %rd9;
	ld.global.u16 	%rs4, [%rd10];
	// begin inline asm
	{abs.f16 %rs3,%rs4;
}
	// end inline asm
	shl.b64 	%rd11, %rd2, 1;
	add.s64 	%rd12, %rd1, %rd11;
	ld.global.u16 	%rs6, [%rd12];
	// begin inline asm
	{abs.f16 %rs5,%rs6;
}
	// end inline asm
	// begin inline asm
	{add.f16 %rs7,%rs3,%rs5;
}
	// end inline asm
	st.shared.u16 	[%r5], %rs7;
	bra.uni 	$L__BB690_4;
$L__BB690_2:
	cvt.u64.u32 	%rd3, %r4;
	setp.le.u64 	%p2, %rd5, %rd3;
	@%p2 bra 	$L__BB690_4;
	shl.b64 	%rd7, %rd3, 1;
	add.s64 	%rd8, %rd1, %rd7;
	ld.global.u16 	%rs2, [%rd8];
	st.shared.u16 	[%r5], %rs2;
$L__BB690_4:
	bar.sync 	0;
	setp.lt.u32 	%p3, %r16, 66;
	@%p3 bra 	$L__BB690_8;
$L__BB690_5:
	shr.u32 	%r7, %r16, 1;
	setp.ge.u32 	%p4, %r1, %r7;
	@%p4 bra 	$L__BB690_7;
	ld.shared.u16 	%rs11, [%r5];
	// begin inline asm
	{abs.f16 %rs10,%rs11;
}
	// end inline asm
	and.b32  	%r14, %r16, 2046;
	add.s32 	%r15, %r5, %r14;
	ld.shared.u16 	%rs13, [%r15];
	// begin inline asm
	{abs.f16 %rs12,%rs13;
}
	// end inline asm
	// begin inline asm
	{add.f16 %rs14,%rs10,%rs12;
}
	// end inline asm
	st.shared.u16 	[%r5], %rs14;
$L__BB690_7:
	bar.sync 	0;
	setp.gt.u32 	%p5, %r16, 131;
	mov.u32 	%r16, %r7;
	@%p5 bra 	$L__BB690_5;
$L__BB690_8:
	setp.gt.u32 	%p6, %r1, 31;
	@%p6 bra 	$L__BB690_11;
	ld.shared.u16 	%rs18, [%r5];
	// begin inline asm
	{abs.f16 %rs17,%rs18;
}
	// end inline asm
	ld.shared.u16 	%rs20, [%r5+64];
	// begin inline asm
	{abs.f16 %rs19,%rs20;
}
	// end inline asm
	// begin inline asm
	{add.f16 %rs21,%rs17,%rs19;
}
	// end inline asm
	st.volatile.shared.u16 	[%r5], %rs21;
	// begin inline asm
	{abs.f16 %rs24,%rs21;
}
	// end inline asm
	ld.shared.u16 	%rs27, [%r5+32];
	// begin inline asm
	{abs.f16 %rs26,%rs27;
}
	// end inline asm
	// begin inline asm
	{add.f16 %rs28,%rs24,%rs26;
}
	// end inline asm
	st.volatile.shared.u16 	[%r5], %rs28;
	// begin inline asm
	{abs.f16 %rs31,%rs28;
}
	// end inline asm
	ld.shared.u16 	%rs34, [%r5+16];
	// begin inline asm
	{abs.f16 %rs33,%rs34;
}
	// end inline asm
	// begin inline asm
	{add.f16 %rs35,%rs31,%rs33;
}
	// end inline asm
	st.volatile.shared.u16 	[%r5], %rs35;
	// begin inline asm
	{abs.f16 %rs38,%rs35;
}
	// end inline asm
	ld.shared.u16 	%rs41, [%r5+8];
	// begin inline asm
	{abs.f16 %rs40,%rs41;
}
	// end inline asm
	// begin inline asm
	{add.f16 %rs42,%rs38,%rs40;
}
	// end inline asm
	st.volatile.shared.u16 	[%r5], %rs42;
	// begin inline asm
	{abs.f16 %rs45,%rs42;
}
	// end inline asm
	ld.shared.u16 	%rs48, [%r5+4];
	// begin inline asm
	{abs.f16 %rs47,%rs48;
}
	// end inline asm
	// begin inline asm
	{add.f16 %rs49,%rs45,%rs47;
}
	// end inline asm
	st.volatile.shared.u16 	[%r5], %rs49;
	// begin inline asm
	{abs.f16 %rs52,%rs49;
}
	// end inline asm
	ld.shared.u16 	%rs55, [%r5+2];
	// begin inline asm
	{abs.f16 %rs54,%rs55;
}
	// end inline asm
	// begin inline asm
	{add.f16 %rs56,%rs52,%rs54;
}
	// end inline asm
	st.volatile.shared.u16 	[%r5], %rs56;
	setp.ne.s32 	%p7, %r1, 0;
	@%p7 bra 	$L__BB690_11;
	cvta.to.global.u64 	%rd13, %rd4;
	mul.wide.u32 	%rd14, %r2, 2;
	add.s64 	%rd15, %rd13, %rd14;
	ld.shared.u16 	%rs59, [reducel1sdata_f16];
	st.global.u16 	[%rd15], %rs59;
$L__BB690_11:
	ret;

}
	// .globl	uncontiguous_reducel1_f16
.visible .entry uncontiguous_reducel1_f16(
	.param .u64 .ptr .align 1 uncontiguous_reducel1_f16_param_0,
	.param .u64 .ptr .align 1 uncontiguous_reducel1_f16_param_1,
	.param .u64 .ptr .align 1 uncontiguous_reducel1_f16_param_2,
	.param .u64 .ptr .align 1 uncontiguous_reducel1_f16_param_3,
	.param .u64 uncontiguous_reducel1_f16_param_4,
	.param .u64 uncontiguous_reducel1_f16_param_5
)
{
	.reg .pred 	%p<53>;
	.reg .b16 	%rs<60>;
	.reg .b32 	%r<213>;
	.reg .b64 	%rd<558>;

	ld.param.u64 	%rd260, [uncontiguous_reducel1_f16_param_0];
	ld.param.u64 	%rd263, [uncontiguous_reducel1_f16_param_1];
	ld.param.u64 	%rd264, [uncontiguous_reducel1_f16_param_2];
	ld.param.u64 	%rd265, [uncontiguous_reducel1_f16_param_3];
	ld.param.u64 	%rd261, [uncontiguous_reducel1_f16_param_4];
	ld.param.u64 	%rd262, [uncontiguous_reducel1_f16_param_5];
	cvta.to.global.u64 	%rd1, %rd265;
	cvta.to.global.u64 	%rd2, %rd264;
	cvta.to.global.u64 	%rd3, %rd263;
	mov.u32 	%r1, %tid.x;
	mov.u32 	%r2, %ctaid.x;
	mov.u32 	%r212, %ntid.x;
	mul.lo.s32 	%r53, %r2, %r212;
	shl.b32 	%r54, %r53, 1;
	add.s32 	%r4, %r54, %r1;
	shl.b32 	%r55, %r1, 1;
	mov.u32 	%r56, reducel1sdata_f16;
	add.s32 	%r5, %r56, %r55;
	mov.b32 	%r52, 0;
	// begin inline asm
	cvt.rn.f16.s32 %rs1, %r52;
	// end inline asm
	st.shared.u16 	[%r5], %rs1;
	add.s32 	%r57, %r4, %r212;
	cvt.u64.u32 	%rd511, %r57;
	setp.le.u64 	%p1, %rd262, %rd511;
	@%p1 bra 	$L__BB691_54;
	cvt.u32.u64 	%r6, %rd261;
	add.s32 	%r206, %r6, -1;
	setp.lt.s32 	%p27, %r206, 0;
	mov.b64 	%rd515, 0;
	mov.u64 	%rd516, %rd515;
	@%p27 bra 	$L__BB691_53;
	cvt.u64.u32 	%rd512, %r4;
	setp.lt.u32 	%p28, %r206, 3;
	mov.b64 	%rd516, 0;
	mov.u64 	%rd515, %rd516;
	@%p28 bra 	$L__BB691_30;
	add.s32 	%r204, %r6, -2;
	and.b32  	%r133, %r6, -4;
	neg.s32 	%r203, %r133;
	mov.b64 	%rd516, 0;
$L__BB691_4:
	.pragma "nounroll";
	add.s32 	%r12, %r204, 1;
	mul.wide.u32 	%rd397, %r12, 8;
	add.s64 	%rd398, %rd2, %rd397;
	ld.global.u64 	%rd10, [%rd398];
	or.b64  	%rd399, %rd512, %rd10;
	and.b64  	%rd400, %rd399, -4294967296;
	setp.ne.s64 	%p29, %rd400, 0;
	@%p29 bra 	$L__BB691_6;
	cvt.u32.u64 	%r134, %rd10;
	cvt.u32.u64 	%r135, %rd512;
	div.u32 	%r136, %r135, %r134;
	mul.lo.s32 	%r137, %r136, %r134;
	sub.s32 	%r138, %r135, %r137;
	cvt.u64.u32 	%rd477, %r136;
	cvt.u64.u32 	%rd478, %r138;
	bra.uni 	$L__BB691_7;
$L__BB691_6:
	div.s64 	%rd477, %rd512, %rd10;
	mul.lo.s64 	%rd401, %rd477, %rd10;
	sub.s64 	%rd478, %rd512, %rd401;
$L__BB691_7:
	mul.wide.u32 	%rd402, %r12, 8;
	add.s64 	%rd403, %rd1, %rd402;
	ld.global.u64 	%rd17, [%rd403];
	mad.lo.s64 	%rd18, %rd17, %rd478, %rd515;
	or.b64  	%rd404, %rd511, %rd10;
	and.b64  	%rd405, %rd404, -4294967296;
	setp.ne.s64 	%p30, %rd405, 0;
	@%p30 bra 	$L__BB691_9;
	cvt.u32.u64 	%r139, %rd10;
	cvt.u32.u64 	%r140, %rd511;
	div.u32 	%r141, %r140, %r139;
	mul.lo.s32 	%r142, %r141, %r139;
	sub.s32 	%r143, %r140, %r142;
	cvt.u64.u32 	%rd479, %r141;
	cvt.u64.u32 	%rd480, %r143;
	bra.uni 	$L__BB691_10;
$L__BB691_9:
	div.s64 	%rd479, %rd511, %rd10;
	mul.lo.s64 	%rd406, %rd479, %rd10;
	sub.s64 	%rd480, %rd511, %rd406;
$L__BB691_10:
	mad.lo.s64 	%rd25, %rd480, %rd17, %rd516;
	add.s32 	%r13, %r204, -2;
	mul.wide.u32 	%rd407, %r204, 8;
	add.s64 	%rd408, %rd2, %rd407;
	ld.global.u64 	%rd26, [%rd408];
	or.b64  	%rd409, %rd477, %rd26;
	and.b64  	%rd410, %rd409, -4294967296;
	setp.ne.s64 	%p31, %rd410, 0;
	@%p31 bra 	$L__BB691_12;
	cvt.u32.u64 	%r144, %rd26;
	cvt.u32.u64 	%r145, %rd477;
	div.u32 	%r146, %r145, %r144;
	mul.lo.s32 	%r147, %r146, %r144;
	sub.s32 	%r148, %r145, %r147;
	cvt.u64.u32 	%rd481, %r146;
	cvt.u64.u32 	%rd482, %r148;
	bra.uni 	$L__BB691_13;
$L__BB691_12:
	div.s64 	%rd481, %rd477, %rd26;
	mul.lo.s64 	%rd411, %rd481, %rd26;
	sub.s64 	%rd482, %rd477, %rd411;
$L__BB691_13:
	mul.wide.u32 	%rd412, %r204, 8;
	add.s64 	%rd413, %rd1, %rd412;
	ld.global.u64 	%rd33, [%rd413];
	mad.lo.s64 	%rd34, %rd33, %rd482, %rd18;
	or.b64  	%rd414, %rd479, %rd26;
	and.b64  	%rd415, %rd414, -4294967296;
	setp.ne.s64 	%p32, %rd415, 0;
	@%p32 bra 	$L__BB691_15;
	cvt.u32.u64 	%r149, %rd26;
	cvt.u32.u64 	%r150, %rd479;
	div.u32 	%r151, %r150, %r149;
	mul.lo.s32 	%r152, %r151, %r149;
	sub.s32 	%r153, %r150, %r152;
	cvt.u64.u32 	%rd483, %r151;
	cvt.u64.u32 	%rd484, %r153;
	bra.uni 	$L__BB691_16;
$L__BB691_15:
	div.s64 	%rd483, %rd479, %rd26;
	mul.lo.s64 	%rd416, %rd483, %rd26;
	sub.s64 	%rd484, %rd479, %rd416;
$L__BB691_16:
	mad.lo.s64 	%rd41, %rd484, %rd33, %rd25;
	add.s32 	%r14, %r204, -1;
	mul.wide.u32 	%rd417, %r14, 8;
	add.s64 	%rd418, %rd2, %rd417;
	ld.global.u64 	%rd42, [%rd418];
	or.b64  	%rd419, %rd481, %rd42;
	and.b64  	%rd420, %rd419, -4294967296;
	setp.ne.s64 	%p33, %rd420, 0;
	@%p33 bra 	$L__BB691_18;
	cvt.u32.u64 	%r154, %rd42;
	cvt.u32.u64 	%r155, %rd481;
	div.u32 	%r156, %r155, %r154;
	mul.lo.s32 	%r157, %r156, %r154;
	sub.s32 	%r158, %r155, %r157;
	cvt.u64.u32 	%rd485, %r156;
	cvt.u64.u32 	%rd486, %r158;
	bra.uni 	$L__BB691_19;
$L__BB691_18:
	div.s64 	%rd485, %rd481, %rd42;
	mul.lo.s64 	%rd421, %rd485, %rd42;
	sub.s64 	%rd486, %rd481, %rd421;
$L__BB691_19:
	mul.wide.u32 	%rd422, %r14, 8;
	add.s64 	%rd423, %rd1, %rd422;
	ld.global.u64 	%rd49, [%rd423];
	mad.lo.s64 	%rd50, %rd49, %rd486, %rd34;
	or.b64  	%rd424, %rd483, %rd42;
	and.b64  	%rd425, %rd424, -4294967296;
	setp.ne.s64 	%p34, %rd425, 0;
	@%p34 bra 	$L__BB691_21;
	cvt.u32.u64 	%r159, %rd42;
	cvt.u32.u64 	%r160, %rd483;
	div.u32 	%r161, %r160, %r159;
	mul.lo.s32 	%r162, %r161, %r159;
	sub.s32 	%r163, %r160, %r162;
	cvt.u64.u32 	%rd487, %r161;
	cvt.u64.u32 	%rd488, %r163;
	bra.uni 	$L__BB691_22;
$L__BB691_21:
	div.s64 	%rd487, %rd483, %rd42;
	mul.lo.s64 	%rd426, %rd487, %rd42;
	sub.s64 	%rd488, %rd483, %rd426;
$L__BB691_22:
	mad.lo.s64 	%rd57, %rd488, %rd49, %rd41;
	mul.wide.u32 	%rd427, %r13, 8;
	add.s64 	%rd428, %rd2, %rd427;
	ld.global.u64 	%rd58, [%rd428];
	or.b64  	%rd429, %rd485, %rd58;
	and.b64  	%rd430, %rd429, -4294967296;
	setp.ne.s64 	%p35, %rd430, 0;
	@%p35 bra 	$L__BB691_24;
	cvt.u32.u64 	%r164, %rd58;
	cvt.u32.u64 	%r165, %rd485;
	div.u32 	%r166, %r165, %r164;
	mul.lo.s32 	%r167, %r166, %r164;
	sub.s32 	%r168, %r165, %r167;
	cvt.u64.u32 	%rd512, %r166;
	cvt.u64.u32 	%rd490, %r168;
	bra.uni 	$L__BB691_25;
$L__BB691_24:
	div.s64 	%rd512, %rd485, %rd58;
	mul.lo.s64 	%rd431, %rd512, %rd58;
	sub.s64 	%rd490, %rd485, %rd431;
$L__BB691_25:
	mul.wide.u32 	%rd432, %r13, 8;
	add.s64 	%rd433, %rd1, %rd432;
	ld.global.u64 	%rd65, [%rd433];
	mad.lo.s64 	%rd515, %rd65, %rd490, %rd50;
	or.b64  	%rd434, %rd487, %rd58;
	and.b64  	%rd435, %rd434, -4294967296;
	setp.ne.s64 	%p36, %rd435, 0;
	@%p36 bra 	$L__BB691_27;
	cvt.u32.u64 	%r169, %rd58;
	cvt.u32.u64 	%r170, %rd487;
	div.u32 	%r171, %r170, %r169;
	mul.lo.s32 	%r172, %r171, %r169;
	sub.s32 	%r173, %r170, %r172;
	cvt.u64.u32 	%rd511, %r171;
	cvt.u64.u32 	%rd492, %r173;
	bra.uni 	$L__BB691_28;
$L__BB691_27:
	div.s64 	%rd511, %rd487, %rd58;
	mul.lo.s64 	%rd436, %rd511, %rd58;
	sub.s64 	%rd492, %rd487, %rd436;
$L__BB691_28:
	mad.lo.s64 	%rd516, %rd492, %rd65, %rd57;
	add.s32 	%r204, %r204, -4;
	add.s32 	%r203, %r203, 4;
	setp.ne.s32 	%p37, %r203, 0;
	@%p37 bra 	$L__BB691_4;
	add.s32 	%r206, %r204, 1;
$L__BB691_30:
	and.b32  	%r19, %r6, 3;
	setp.eq.s32 	%p38, %r19, 0;
	@%p38 bra 	$L__BB691_53;
	setp.eq.s32 	%p39, %r19, 1;
	@%p39 bra 	$L__BB691_45;
	mul.wide.u32 	%rd438, %r206, 8;
	add.s64 	%rd439, %rd2, %rd438;
	ld.global.u64 	%rd80, [%rd439];
	or.b64  	%rd440, %rd512, %rd80;
	and.b64  	%rd441, %rd440, -4294967296;
	setp.ne.s64 	%p40, %rd441, 0;
	@%p40 bra 	$L__BB691_34;
	cvt.u32.u64 	%r174, %rd80;
	cvt.u32.u64 	%r175, %rd512;
	div.u32 	%r176, %r175, %r174;
	mul.lo.s32 	%r177, %r176, %r174;
	sub.s32 	%r178, %r175, %r177;
	cvt.u64.u32 	%rd499, %r176;
	cvt.u64.u32 	%rd500, %r178;
	bra.uni 	$L__BB691_35;
$L__BB691_34:
	div.s64 	%rd499, %rd512, %rd80;
	mul.lo.s64 	%rd442, %rd499, %rd80;
	sub.s64 	%rd500, %rd512, %rd442;
$L__BB691_35:
	add.s64 	%rd444, %rd1, %rd438;
	ld.global.u64 	%rd87, [%rd444];
	mad.lo.s64 	%rd88, %rd87, %rd500, %rd515;
	or.b64  	%rd445, %rd511, %rd80;
	and.b64  	%rd446, %rd445, -4294967296;
	setp.ne.s64 	%p41, %rd446, 0;
	@%p41 bra 	$L__BB691_37;
	cvt.u32.u64 	%r179, %rd80;
	cvt.u32.u64 	%r180, %rd511;
	div.u32 	%r181, %r180, %r179;
	mul.lo.s32 	%r182, %r181, %r179;
	sub.s32 	%r183, %r180, %r182;
	cvt.u64.u32 	%rd501, %r181;
	cvt.u64.u32 	%rd502, %r183;
	bra.uni 	$L__BB691_38;
$L__BB691_37:
	div.s64 	%rd501, %rd511, %rd80;
	mul.lo.s64 	%rd447, %rd501, %rd80;
	sub.s64 	%rd502, %rd511, %rd447;
$L__BB691_38:
	mad.lo.s64 	%rd95, %rd502, %rd87, %rd516;
	add.s32 	%r20, %r206, -1;
	mul.wide.u32 	%rd448, %r20, 8;
	add.s64 	%rd449, %rd2, %rd448;
	ld.global.u64 	%rd96, [%rd449];
	or.b64  	%rd450, %rd499, %rd96;
	and.b64  	%rd451, %rd450, -4294967296;
	setp.ne.s64 	%p42, %rd451, 0;
	@%p42 bra 	$L__BB691_40;
	cvt.u32.u64 	%r184, %rd96;
	cvt.u32.u64 	%r185, %rd499;
	div.u32 	%r186, %r185, %r184;
	mul.lo.s32 	%r187, %r186, %r184;
	sub.s32 	%r188, %r185, %r187;
	cvt.u64.u32 	%rd512, %r186;
	cvt.u64.u32 	%rd504, %r188;
	bra.uni 	$L__BB691_41;
$L__BB691_40:
	div.s64 	%rd512, %rd499, %rd96;
	mul.lo.s64 	%rd452, %rd512, %rd96;
	sub.s64 	%rd504, %rd499, %rd452;
$L__BB691_41:
	add.s64 	%rd454, %rd1, %rd448;
	ld.global.u64 	%rd103, [%rd454];
	mad.lo.s64 	%rd515, %rd103, %rd504, %rd88;
	or.b64  	%rd455, %rd501, %rd96;
	and.b64  	%rd456, %rd455, -4294967296;
	setp.ne.s64 	%p43, %rd456, 0;
	@%p43 bra 	$L__BB691_43;
	cvt.u32.u64 	%r189, %rd96;
	cvt.u32.u64 	%r190, %rd501;
	div.u32 	%r191, %r190, %r189;
	mul.lo.s32 	%r192, %r191, %r189;
	sub.s32 	%r193, %r190, %r192;
	cvt.u64.u32 	%rd511, %r191;
	cvt.u64.u32 	%rd506, %r193;
	bra.uni 	$L__BB691_44;
$L__BB691_43:
	div.s64 	%rd511, %rd501, %rd96;
	mul.lo.s64 	%rd457, %rd511, %rd96;
	sub.s64 	%rd506, %rd501, %rd457;
$L__BB691_44:
	mad.lo.s64 	%rd516, %rd506, %rd103, %rd95;
	add.s32 	%r206, %r206, -2;
$L__BB691_45:
	and.b32  	%r194, %r6, 1;
	setp.eq.b32 	%p44, %r194, 1;
	not.pred 	%p45, %p44;
	@%p45 bra 	$L__BB691_53;
	mul.wide.u32 	%rd458, %r206, 8;
	add.s64 	%rd459, %rd2, %rd458;
	ld.global.u64 	%rd118, [%rd459];
	or.b64  	%rd460, %rd512, %rd118;
	and.b64  	%rd461, %rd460, -4294967296;
	setp.ne.s64 	%p46, %rd461, 0;
	@%p46 bra 	$L__BB691_48;
	cvt.u32.u64 	%r195, %rd118;
	cvt.u32.u64 	%r196, %rd512;
	rem.u32 	%r197, %r196, %r195;
	cvt.u64.u32 	%rd513, %r197;
	bra.uni 	$L__BB691_49;
$L__BB691_48:
	rem.s64 	%rd513, %rd512, %rd118;
$L__BB691_49:
	add.s64 	%rd463, %rd1, %rd458;
	ld.global.u64 	%rd122, [%rd463];
	mad.lo.s64 	%rd515, %rd122, %rd513, %rd515;
	or.b64  	%rd464, %rd511, %rd118;
	and.b64  	%rd465, %rd464, -4294967296;
	setp.ne.s64 	%p47, %rd465, 0;
	@%p47 bra 	$L__BB691_51;
	cvt.u32.u64 	%r198, %rd118;
	cvt.u32.u64 	%r199, %rd511;
	rem.u32 	%r200, %r199, %r198;
	cvt.u64.u32 	%rd514, %r200;
	bra.uni 	$L__BB691_52;
$L__BB691_51:
	rem.s64 	%rd514, %rd511, %rd118;
$L__BB691_52:
	mad.lo.s64 	%rd516, %rd514, %rd122, %rd516;
$L__BB691_53:
	shl.b64 	%rd466, %rd515, 1;
	add.s64 	%rd467, %rd3, %rd466;
	ld.global.u16 	%rs4, [%rd467];
	// begin inline asm
	{abs.f16 %rs3,%rs4;
}
	// end inline asm
	shl.b64 	%rd468, %rd516, 1;
	add.s64 	%rd469, %rd3, %rd468;
	ld.global.u16 	%rs6, [%rd469];
	// begin inline asm
	{abs.f16 %rs5,%rs6;
}
	// end inline asm
	// begin inline asm
	{add.f16 %rs7,%rs3,%rs5;
}
	// end inline asm
	st.shared.u16 	[%r5], %rs7;
	bra.uni 	$L__BB691_114;
$L__BB691_54:
	cvt.u64.u32 	%rd548, %r4;
	setp.le.u64 	%p2, %rd262, %rd548;
	@%p2 bra 	$L__BB691_114;
	cvt.u32.u64 	%r23, %rd261;
	add.s32 	%r210, %r23, -1;
	setp.lt.s32 	%p3, %r210, 0;
	mov.b64 	%rd557, 0;
	@%p3 bra 	$L__BB691_113;
	and.b32  	%r25, %r23, 7;
	setp.lt.u32 	%p4, %r210, 7;
	mov.b64 	%rd557, 0;
	@%p4 bra 	$L__BB691_84;
	add.s32 	%r208, %r23, -4;
	and.b32  	%r58, %r23, -8;
	neg.s32 	%r207, %r58;
	mov.b64 	%rd557, 0;
$L__BB691_58:
	.pragma "nounroll";
	add.s32 	%r30, %r208, 3;
	mul.wide.u32 	%rd270, %r30, 8;
	add.s64 	%rd271, %rd2, %rd270;
	ld.global.u64 	%rd133, [%rd271];
	or.b64  	%rd272, %rd548, %rd133;
	and.b64  	%rd273, %rd272, -4294967296;
	setp.ne.s64 	%p5, %rd273, 0;
	@%p5 bra 	$L__BB691_60;
	cvt.u32.u64 	%r59, %rd133;
	cvt.u32.u64 	%r60, %rd548;
	div.u32 	%r61, %r60, %r59;
	mul.lo.s32 	%r62, %r61, %r59;
	sub.s32 	%r63, %r60, %r62;
	cvt.u64.u32 	%rd519, %r61;
	cvt.u64.u32 	%rd520, %r63;
	bra.uni 	$L__BB691_61;
$L__BB691_60:
	div.s64 	%rd519, %rd548, %rd133;
	mul.lo.s64 	%rd274, %rd519, %rd133;
	sub.s64 	%rd520, %rd548, %rd274;
$L__BB691_61:
	add.s64 	%rd276, %rd1, %rd270;
	ld.global.u64 	%rd277, [%rd276];
	mad.lo.s64 	%rd140, %rd277, %rd520, %rd557;
	add.s32 	%r31, %r208, 2;
	mul.wide.u32 	%rd278, %r31, 8;
	add.s64 	%rd279, %rd2, %rd278;
	ld.global.u64 	%rd141, [%rd279];
	or.b64  	%rd280, %rd519, %rd141;
	and.b64  	%rd281, %rd280, -4294967296;
	setp.ne.s64 	%p6, %rd281, 0;
	@%p6 bra 	$L__BB691_63;
	cvt.u32.u64 	%r64, %rd141;
	cvt.u32.u64 	%r65, %rd519;
	div.u32 	%r66, %r65, %r64;
	mul.lo.s32 	%r67, %r66, %r64;
	sub.s32 	%r68, %r65, %r67;
	cvt.u64.u32 	%rd521, %r66;
	cvt.u64.u32 	%rd522, %r68;
	bra.uni 	$L__BB691_64;
$L__BB691_63:
	div.s64 	%rd521, %rd519, %rd141;
	mul.lo.s64 	%rd282, %rd521, %rd141;
	sub.s64 	%rd522, %rd519, %rd282;
$L__BB691_64:
	add.s64 	%rd284, %rd1, %rd278;
	ld.global.u64 	%rd285, [%rd284];
	mad.lo.s64 	%rd148, %rd285, %rd522, %rd140;
	add.s32 	%r32, %r208, 1;
	mul.wide.u32 	%rd286, %r32, 8;
	add.s64 	%rd287, %rd2, %rd286;
	ld.global.u64 	%rd149, [%rd287];
	or.b64  	%rd288, %rd521, %rd149;
	and.b64  	%rd289, %rd288, -4294967296;
	setp.ne.s64 	%p7, %rd289, 0;
	@%p7 bra 	$L__BB691_66;
	cvt.u32.u64 	%r69, %rd149;
	cvt.u32.u64 	%r70, %rd521;
	div.u32 	%r71, %r70, %r69;
	mul.lo.s32 	%r72, %r71, %r69;
	sub.s32 	%r73, %r70, %r72;
	cvt.u64.u32 	%rd523, %r71;
	cvt.u64.u32 	%rd524, %r73;
	bra.uni 	$L__BB691_67;
$L__BB691_66:
	div.s64 	%rd523, %rd521, %rd149;
	mul.lo.s64 	%rd290, %rd523, %rd149;
	sub.s64 	%rd524, %rd521, %rd290;
$L__BB691_67:
	add.s64 	%rd292, %rd1, %rd286;
	ld.global.u64 	%rd293, [%rd292];
	mad.lo.s64 	%rd156, %rd293, %rd524, %rd148;
	add.s32 	%r33, %r208, -4;
	mul.wide.u32 	%rd294, %r208, 8;
	add.s64 	%rd295, %rd2, %rd294;
	ld.global.u64 	%rd157, [%rd295];
	or.b64  	%rd296, %rd523, %rd157;
	and.b64  	%rd297, %rd296, -4294967296;
	setp.ne.s64 	%p8, %rd297, 0;
	@%p8 bra 	$L__BB691_69;
	cvt.u32.u64 	%r74, %rd157;
	cvt.u32.u64 	%r75, %rd523;
	div.u32 	%r76, %r75, %r74;
	mul.lo.s32 	%r77, %r76, %r74;
	sub.s32 	%r78, %r75, %r77;
	cvt.u64.u32 	%rd525, %r76;
	cvt.u64.u32 	%rd526, %r78;
	bra.uni 	$L__BB691_70;
$L__BB691_69:
	div.s64 	%rd525, %rd523, %rd157;
	mul.lo.s64 	%rd298, %rd525, %rd157;
	sub.s64 	%rd526, %rd523, %rd298;
$L__BB691_70:
	add.s64 	%rd300, %rd1, %rd294;
	ld.global.u64 	%rd301, [%rd300];
	mad.lo.s64 	%rd164, %rd301, %rd526, %rd156;
	add.s32 	%r34, %r208, -1;
	mul.wide.u32 	%rd302, %r34, 8;
	add.s64 	%rd303, %rd2, %rd302;
	ld.global.u64 	%rd165, [%rd303];
	or.b64  	%rd304, %rd525, %rd165;
	and.b64  	%rd305, %rd304, -4294967296;
	setp.ne.s64 	%p9, %rd305, 0;
	@%p9 bra 	$L__BB691_72;
	cvt.u32.u64 	%r79, %rd165;
	cvt.u32.u64 	%r80, %rd525;
	div.u32 	%r81, %r80, %r79;
	mul.lo.s32 	%r82, %r81, %r79;
	sub.s32 	%r83, %r80, %r82;
	cvt.u64.u32 	%rd527, %r81;
	cvt.u64.u32 	%rd528, %r83;
	bra.uni 	$L__BB691_73;
$L__BB691_72:
	div.s64 	%rd527, %rd525, %rd165;
	mul.lo.s64 	%rd306, %rd527, %rd165;
	sub.s64 	%rd528, %rd525, %rd306;
$L__BB691_73:
	add.s64 	%rd308, %rd1, %rd302;
	ld.global.u64 	%rd309, [%rd308];
	mad.lo.s64 	%rd172, %rd309, %rd528, %rd164;
	add.s32 	%r35, %r208, -2;
	mul.wide.u32 	%rd310, %r35, 8;
	add.s64 	%rd311, %rd2, %rd310;
	ld.global.u64 	%rd173, [%rd311];
	or.b64  	%rd312, %rd527, %rd173;
	and.b64  	%rd313, %rd312, -4294967296;
	setp.ne.s64 	%p10, %rd313, 0;
	@%p10 bra 	$L__BB691_75;
	cvt.u32.u64 	%r84, %rd173;
	cvt.u32.u64 	%r85, %rd527;
	div.u32 	%r86, %r85, %r84;
	mul.lo.s32 	%r87, %r86, %r84;
	sub.s32 	%r88, %r85, %r87;
	cvt.u64.u32 	%rd529, %r86;
	cvt.u64.u32 	%rd530, %r88;
	bra.uni 	$L__BB691_76;
$L__BB691_75:
	div.s64 	%rd529, %rd527, %rd173;
	mul.lo.s64 	%rd314, %rd529, %rd173;
	sub.s64 	%rd530, %rd527, %rd314;
$L__BB691_76:
	add.s64 	%rd316, %rd1, %rd310;
	ld.global.u64 	%rd317, [%rd316];
	mad.lo.s64 	%rd180, %rd317, %rd530, %rd172;
	add.s32 	%r36, %r208, -3;
	mul.wide.u32 	%rd318, %r36, 8;
	add.s64 	%rd319, %rd2, %rd318;
	ld.global.u64 	%rd181, [%rd319];
	or.b64  	%rd320, %rd529, %rd181;
	and.b64  	%rd321, %rd320, -4294967296;
	setp.ne.s64 	%p11, %rd321, 0;
	@%p11 bra 	$L__BB691_78;
	cvt.u32.u64 	%r89, %rd181;
	cvt.u32.u64 	%r90, %rd529;
	div.u32 	%r91, %r90, %r89;
	mul.lo.s32 	%r92, %r91, %r89;
	sub.s32 	%r93, %r90, %r92;
	cvt.u64.u32 	%rd531, %r91;
	cvt.u64.u32 	%rd532, %r93;
	bra.uni 	$L__BB691_79;
$L__BB691_78:
	div.s64 	%rd531, %rd529, %rd181;
	mul.lo.s64 	%rd322, %rd531, %rd181;
	sub.s64 	%rd532, %rd529, %rd322;
$L__BB691_79:
	add.s64 	%rd324, %rd1, %rd318;
	ld.global.u64 	%rd325, [%rd324];
	mad.lo.s64 	%rd188, %rd325, %rd532, %rd180;
	mul.wide.u32 	%rd326, %r33, 8;
	add.s64 	%rd327, %rd2, %rd326;
	ld.global.u64 	%rd189, [%rd327];
	or.b64  	%rd328, %rd531, %rd189;
	and.b64  	%rd329, %rd328, -4294967296;
	setp.ne.s64 	%p12, %rd329, 0;
	@%p12 bra 	$L__BB691_81;
	cvt.u32.u64 	%r94, %rd189;
	cvt.u32.u64 	%r95, %rd531;
	div.u32 	%r96, %r95, %r94;
	mul.lo.s32 	%r97, %r96, %r94;
	sub.s32 	%r98, %r95, %r97;
	cvt.u64.u32 	%rd548, %r96;
	cvt.u64.u32 	%rd534, %r98;
	bra.uni 	$L__BB691_82;
$L__BB691_81:
	div.s64 	%rd548, %rd531, %rd189;
	mul.lo.s64 	%rd330, %rd548, %rd189;
	sub.s64 	%rd534, %rd531, %rd330;
$L__BB691_82:
	add.s64 	%rd332, %rd1, %rd326;
	ld.global.u64 	%rd333, [%rd332];
	mad.lo.s64 	%rd557, %rd333, %rd534, %rd188;
	add.s32 	%r208, %r208, -8;
	add.s32 	%r207, %r207, 8;
	setp.ne.s32 	%p13, %r207, 0;
	@%p13 bra 	$L__BB691_58;
	add.s32 	%r210, %r208, 3;
$L__BB691_84:
	setp.eq.s32 	%p14, %r25, 0;
	@%p14 bra 	$L__BB691_113;
	and.b32  	%r41, %r23, 3;
	setp.lt.u32 	%p15, %r25, 4;
	@%p15 bra 	$L__BB691_99;
	mul.wide.u32 	%rd335, %r210, 8;
	add.s64 	%rd336, %rd2, %rd335;
	ld.global.u64 	%rd200, [%rd336];
	or.b64  	%rd337, %rd548, %rd200;
	and.b64  	%rd338, %rd337, -4294967296;
	setp.ne.s64 	%p16, %rd338, 0;
	@%p16 bra 	$L__BB691_88;
	cvt.u32.u64 	%r99, %rd200;
	cvt.u32.u64 	%r100, %rd548;
	div.u32 	%r101, %r100, %r99;
	mul.lo.s32 	%r102, %r101, %r99;
	sub.s32 	%r103, %r100, %r102;
	cvt.u64.u32 	%rd538, %r101;
	cvt.u64.u32 	%rd539, %r103;
	bra.uni 	$L__BB691_89;
$L__BB691_88:
	div.s64 	%rd538, %rd548, %rd200;
	mul.lo.s64 	%rd339, %rd538, %rd200;
	sub.s64 	%rd539, %rd548, %rd339;
$L__BB691_89:
	add.s64 	%rd341, %rd1, %rd335;
	ld.global.u64 	%rd342, [%rd341];
	mad.lo.s64 	%rd207, %rd342, %rd539, %rd557;
	add.s32 	%r42, %r210, -1;
	mul.wide.u32 	%rd343, %r42, 8;
	add.s64 	%rd344, %rd2, %rd343;
	ld.global.u64 	%rd208, [%rd344];
	or.b64  	%rd345, %rd538, %rd208;
	and.b64  	%rd346, %rd345, -4294967296;
	setp.ne.s64 	%p17, %rd346, 0;
	@%p17 bra 	$L__BB691_91;
	cvt.u32.u64 	%r104, %rd208;
	cvt.u32.u64 	%r105, %rd538;
	div.u32 	%r106, %r105, %r104;
	mul.lo.s32 	%r107, %r106, %r104;
	sub.s32 	%r108, %r105, %r107;
	cvt.u64.u32 	%rd540, %r106;
	cvt.u64.u32 	%rd541, %r108;
	bra.uni 	$L__BB691_92;
$L__BB691_91:
	div.s64 	%rd540, %rd538, %rd208;
	mul.lo.s64 	%rd347, %rd540, %rd208;
	sub.s64 	%rd541, %rd538, %rd347;
$L__BB691_92:
	add.s64 	%rd349, %rd1, %rd343;
	ld.global.u64 	%rd350, [%rd349];
	mad.lo.s64 	%rd215, %rd350, %rd541, %rd207;
	add.s32 	%r43, %r210, -2;
	mul.wide.u32 	%rd351, %r43, 8;
	add.s64 	%rd352, %rd2, %rd351;
	ld.global.u64 	%rd216, [%rd352];
	or.b64  	%rd353, %rd540, %rd216;
	and.b64  	%rd354, %rd353, -4294967296;
	setp.ne.s64 	%p18, %rd354, 0;
	@%p18 bra 	$L__BB691_94;
	cvt.u32.u64 	%r109, %rd216;
	cvt.u32.u64 	%r110, %rd540;
	div.u32 	%r111, %r110, %r109;
	mul.lo.s32 	%r112, %r111, %r109;
	sub.s32 	%r113, %r110, %r112;
	cvt.u64.u32 	%rd542, %r111;
	cvt.u64.u32 	%rd543, %r113;
	bra.uni 	$L__BB691_95;
$L__BB691_94:
	div.s64 	%rd542, %rd540, %rd216;
	mul.lo.s64 	%rd355, %rd542, %rd216;
	sub.s64 	%rd543, %rd540, %rd355;
$L__BB691_95:
	add.s64 	%rd357, %rd1, %rd351;
	ld.global.u64 	%rd358, [%rd357];
	mad.lo.s64 	%rd223, %rd358, %rd543, %rd215;
	add.s32 	%r44, %r210, -3;
	mul.wide.u32 	%rd359, %r44, 8;
	add.s64 	%rd360, %rd2, %rd359;
	ld.global.u64 	%rd224, [%rd360];
	or.b64  	%rd361, %rd542, %rd224;
	and.b64  	%rd362, %rd361, -4294967296;
	setp.ne.s64 	%p19, %rd362, 0;
	@%p19 bra 	$L__BB691_97;
	cvt.u32.u64 	%r114, %rd224;
	cvt.u32.u64 	%r115, %rd542;
	div.u32 	%r116, %r115, %r114;
	mul.lo.s32 	%r117, %r116, %r114;
	sub.s32 	%r118, %r115, %r117;
	cvt.u64.u32 	%rd548, %r116;
	cvt.u64.u32 	%rd545, %r118;
	bra.uni 	$L__BB691_98;
$L__BB691_97:
	div.s64 	%rd548, %rd542, %rd224;
	mul.lo.s64 	%rd363, %rd548, %rd224;
	sub.s64 	%rd545, %rd542, %rd363;
$L__BB691_98:
	add.s64 	%rd365, %rd1, %rd359;
	ld.global.u64 	%rd366, [%rd365];
	mad.lo.s64 	%rd557, %rd366, %rd545, %rd223;
	add.s32 	%r210, %r210, -4;
$L__BB691_99:
	setp.eq.s32 	%p20, %r41, 0;
	@%p20 bra 	$L__BB691_113;
	setp.eq.s32 	%p21, %r41, 1;
	@%p21 bra 	$L__BB691_108;
	mul.wide.u32 	%rd368, %r210, 8;
	add.s64 	%rd369, %rd2, %rd368;
	ld.global.u64 	%rd235, [%rd369];
	or.b64  	%rd370, %rd548, %rd235;
	and.b64  	%rd371, %rd370, -4294967296;
	setp.ne.s64 	%p22, %rd371, 0;
	@%p22 bra 	$L__BB691_103;
	cvt.u32.u64 	%r119, %rd235;
	cvt.u32.u64 	%r120, %rd548;
	div.u32 	%r121, %r120, %r119;
	mul.lo.s32 	%r122, %r121, %r119;
	sub.s32 	%r123, %r120, %r122;
	cvt.u64.u32 	%rd549, %r121;
	cvt.u64.u32 	%rd550, %r123;
	bra.uni 	$L__BB691_104;
$L__BB691_103:
	div.s64 	%rd549, %rd548, %rd235;
	mul.lo.s64 	%rd372, %rd549, %rd235;
	sub.s64 	%rd550, %rd548, %rd372;
$L__BB691_104:
	add.s64 	%rd374, %rd1, %rd368;
	ld.global.u64 	%rd375, [%rd374];
	mad.lo.s64 	%rd242, %rd375, %rd550, %rd557;
	add.s32 	%r47, %r210, -1;
	mul.wide.u32 	%rd376, %r47, 8;
	add.s64 	%rd377, %rd2, %rd376;
	ld.global.u64 	%rd243, [%rd377];
	or.b64  	%rd378, %rd549, %rd243;
	and.b64  	%rd379, %rd378, -4294967296;
	setp.ne.s64 	%p23, %rd379, 0;
	@%p23 bra 	$L__BB691_106;
	cvt.u32.u64 	%r124, %rd243;
	cvt.u32.u64 	%r125, %rd549;
	div.u32 	%r126, %r125, %r124;
	mul.lo.s32 	%r127, %r126, %r124;
	sub.s32 	%r128, %r125, %r127;
	cvt.u64.u32 	%rd548, %r126;
	cvt.u64.u32 	%rd552, %r128;
	bra.uni 	$L__BB691_107;
$L__BB691_106:
	div.s64 	%rd548, %rd549, %rd243;
	mul.lo.s64 	%rd380, %rd548, %rd243;
	sub.s64 	%rd552, %rd549, %rd380;
$L__BB691_107:
	add.s64 	%rd382, %rd1, %rd376;
	ld.global.u64 	%rd383, [%rd382];
	mad.lo.s64 	%rd557, %rd383, %rd552, %rd242;
	add.s32 	%r210, %r210, -2;
$L__BB691_108:
	and.b32  	%r129, %r23, 1;
	setp.eq.b32 	%p24, %r129, 1;
	not.pred 	%p25, %p24;
	@%p25 bra 	$L__BB691_113;
	mul.wide.u32 	%rd384, %r210, 8;
	add.s64 	%rd385, %rd2, %rd384;
	ld.global.u64 	%rd254, [%rd385];
	or.b64  	%rd386, %rd548, %rd254;
	and.b64  	%rd387, %rd386, -4294967296;
	setp.ne.s64 	%p26, %rd387, 0;
	@%p26 bra 	$L__BB691_111;
	cvt.u32.u64 	%r130, %rd254;
	cvt.u32.u64 	%r131, %rd548;
	rem.u32 	%r132, %r131, %r130;
	cvt.u64.u32 	%rd556, %r132;
	bra.uni 	$L__BB691_112;
$L__BB691_111:
	rem.s64 	%rd556, %rd548, %rd254;
$L__BB691_112:
	add.s64 	%rd389, %rd1, %rd384;
	ld.global.u64 	%rd390, [%rd389];
	mad.lo.s64 	%rd557, %rd390, %rd556, %rd557;
$L__BB691_113:
	shl.b64 	%rd391, %rd557, 1;
	add.s64 	%rd392, %rd3, %rd391;
	ld.global.u16 	%rs2, [%rd392];
	st.shared.u16 	[%r5], %rs2;
$L__BB691_114:
	bar.sync 	0;
	setp.lt.u32 	%p48, %r212, 66;
	@%p48 bra 	$L__BB691_118;
$L__BB691_115:
	shr.u32 	%r51, %r212, 1;
	setp.ge.u32 	%p49, %r1, %r51;
	@%p49 bra 	$L__BB691_117;
	ld.shared.u16 	%rs11, [%r5];
	// begin inline asm
	{abs.f16 %rs10,%rs11;
}
	// end inline asm
	and.b32  	%r201, %r212, 2046;
	add.s32 	%r202, %r5, %r201;
	ld.shared.u16 	%rs13, [%r202];
	// begin inline asm
	{abs.f16 %rs12,%rs13;
}
	// end inline asm
	// begin inline asm
	{add.f16 %rs14,%rs10,%rs12;
}
	// end inline asm
	st.shared.u16 	[%r5], %rs14;
$L__BB691_117:
	bar.sync 	0;
	setp.gt.u32 	%p50, %r212, 131;
	mov.u32 	%r212, %r51;
	@%p50 bra 	$L__BB691_115;
$L__BB691_118:
	setp.gt.u32 	%p51, %r1, 31;
	@%p51 bra 	$L__BB691_121;
	ld.shared.u16 	%rs18, [%r5];
	// begin inline asm
	{abs.f16 %rs17,%rs18;
}
	// end inline asm
	ld.shared.u16 	%rs20, [%r5+64];
	// begin inline asm
	{abs.f16 %rs19,%rs20;
}
	// end inline asm
	// begin inline asm
	{add.f16 %rs21,%rs17,%rs19;
}
	// end inline asm
	st.volatile.shared.u16 	[%r5], %rs21;
	// begin inline asm
	{abs.f16 %rs24,%rs21;
}
	// end inline asm
	ld.shared.u16 	%rs27, [%r5+32];
	// begin inline asm
	{abs.f16 %rs26,%rs27;
}
	// end inline asm
	// begin inline asm
	{add.f16 %rs28,%rs24,%rs26;
}
	// end inline asm
	st.volatile.shared.u16 	[%r5], %rs28;
	// begin inline asm
	{abs.f16 %rs31,%rs28;
}
	// end inline asm
	ld.shared.u16 	%rs34, [%r5+16];
	// begin inline asm
	{abs.f16 %rs33,%rs34;
}
	// end inline asm
	// begin inline asm
	{add.f16 %rs35,%rs31,%rs33;
}
	// end inline asm
	st.volatile.shared.u16 	[%r5], %rs35;
	// begin inline asm
	{abs.f16 %rs38,%rs35;
}
	// end inline asm
	ld.shared.u16 	%rs41, [%r5+8];
	// begin inline asm
	{abs.f16 %rs40,%rs41;
}
	// end inline asm
	// begin inline asm
	{add.f16 %rs42,%rs38,%rs40;
}
	// end inline asm
	st.volatile.shared.u16 	[%r5], %rs42;
	// begin inline asm
	{abs.f16 %rs45,%rs42;
}
	// end inline asm
	ld.shared.u16 	%rs48, [%r5+4];
	// begin inline asm
	{abs.f16 %rs47,%rs48;
}
	// end inline asm
	// begin inline asm
	{add.f16 %rs49,%rs45,%rs47;
}
	// end inline asm
	st.volatile.shared.u16 	[%r5], %rs49;
	// begin inline asm
	{abs.f16 %rs52,%rs49;
}
	// end inline asm
	ld.shared.u16 	%rs55, [%r5+2];
	// begin inline asm
	{abs.f16 %rs54,%rs55;
}
	// end inline asm
	// begin inline asm
	{add.f16 %rs56,%rs52,%rs54;
}
	// end inline asm
	st.volatile.shared.u16 	[%r5], %rs56;
	setp.ne.s32 	%p52, %r1, 0;
	@%p52 bra 	$L__BB691_121;
	cvta.to.global.u64 	%rd470, %rd260;
	mul.wide.u32 	%rd471, %r2, 2;
	add.s64 	%rd472, %rd470, %rd471;
	ld.shared.u16 	%rs59, [reducel1sdata_f16];
	st.global.u16 	[%rd472], %rs59;
$L__BB691_121:
	ret;

}
	// .globl	contiguous_reducel12_f16
.visible .entry contiguous_reducel12_f16(
	.param .u64 .ptr .align 1 contiguous_reducel12_f16_param_0,
	.param .u64 .ptr .align 1 contiguous_reducel12_f16_param_1,
	.param .u64 .ptr .align 1 contiguous_reducel12_f16_param_2,
	.param .u64 .ptr .align 1 contiguous_reducel12_f16_param_3,
	.param .u64 contiguous_reducel12_f16_param_4,
	.param .u64 contiguous_reducel12_f16_param_5,
	.param .u64 contiguous_reducel12_f16_param_6
)
{
	.reg .pred 	%p<53>;
	.reg .b16 	%rs<60>;
	.reg .b32 	%r<217>;
	.reg .b64 	%rd<572>;

	ld.param.u64 	%rd266, [contiguous_reducel12_f16_param_1];
	ld.param.u64 	%rd267, [contiguous_reducel12_f16_param_2];
	ld.param.u64 	%rd268, [contiguous_reducel12_f16_param_3];
	ld.param.u64 	%rd263, [contiguous_reducel12_f16_param_4];
	ld.param.u64 	%rd264, [contiguous_reducel12_f16_param_5];
	ld.param.u64 	%rd265, [contiguous_reducel12_f16_param_6];
	cvta.to.global.u64 	%rd1, %rd268;
	cvta.to.global.u64 	%rd2, %rd267;
	cvta.to.global.u64 	%rd571, %rd266;
	mov.u32 	%r1, %tid.x;
	mov.u32 	%r2, %ctaid.x;
	mov.u32 	%r216, %ntid.x;
	mul.lo.s32 	%r52, %r2, %r216;
	shl.b32 	%r53, %r52, 1;
	add.s32 	%r4, %r53, %r1;
	shl.b32 	%r54, %r1, 1;
	mov.u32 	%r55, reducel1sdata_f16;
	add.s32 	%r5, %r55, %r54;
	mov.b32 	%r51, 0;
	// begin inline asm
	cvt.rn.f16.s32 %rs1, %r51;
	// end inline asm
	st.shared.u16 	[%r5], %rs1;
	add.s32 	%r56, %r4, %r216;
	cvt.u64.u32 	%rd4, %r56;
	setp.le.u64 	%p1, %rd264, %rd4;
	@%p1 bra 	$L__BB692_54;
	cvt.u64.u32 	%rd401, %r4;
	mov.u32 	%r133, %ctaid.y;
	cvt.u64.u32 	%rd402, %r133;
	mul.lo.s64 	%rd403, %rd264, %rd402;
	add.s64 	%rd525, %rd403, %rd401;
	add.s64 	%rd523, %rd403, %rd4;
	cvt.u32.u64 	%r6, %rd263;
	add.s32 	%r210, %r6, -1;
	setp.lt.s32 	%p27, %r210, 0;
	mov.b64 	%rd529, 0;
	mov.u64 	%rd530, %rd529;
	@%p27 bra 	$L__BB692_53;
	setp.lt.u32 	%p28, %r210, 3;
	mov.b64 	%rd530, 0;
	mov.u64 	%rd529, %rd530;
	@%p28 bra 	$L__BB692_30;
	add.s32 	%r208, %r6, -2;
	and.b32  	%r134, %r6, -4;
	neg.s32 	%r207, %r134;
	mov.b64 	%rd530, 0;
$L__BB692_4:
	.pragma "nounroll";
	add.s32 	%r12, %r208, 1;
	mul.wide.u32 	%rd407, %r12, 8;
	add.s64 	%rd408, %rd2, %rd407;
	ld.global.u64 	%rd11, [%rd408];
	or.b64  	%rd409, %rd525, %rd11;
	and.b64  	%rd410, %rd409, -4294967296;
	setp.ne.s64 	%p29, %rd410, 0;
	@%p29 bra 	$L__BB692_6;
	cvt.u32.u64 	%r135, %rd11;
	cvt.u32.u64 	%r136, %rd525;
	div.u32 	%r137, %r136, %r135;
	mul.lo.s32 	%r138, %r137, %r135;
	sub.s32 	%r139, %r136, %r138;
	cvt.u64.u32 	%rd491, %r137;
	cvt.u64.u32 	%rd492, %r139;
	bra.uni 	$L__BB692_7;
$L__BB692_6:
	div.s64 	%rd491, %rd525, %rd11;
	mul.lo.s64 	%rd411, %rd491, %rd11;
	sub.s64 	%rd492, %rd525, %rd411;
$L__BB692_7:
	mul.wide.u32 	%rd412, %r12, 8;
	add.s64 	%rd413, %rd1, %rd412;
	ld.global.u64 	%rd18, [%rd413];
	mad.lo.s64 	%rd19, %rd18, %rd492, %rd529;
	or.b64  	%rd414, %rd523, %rd11;
	and.b64  	%rd415, %rd414, -4294967296;
	setp.ne.s64 	%p30, %rd415, 0;
	@%p30 bra 	$L__BB692_9;
	cvt.u32.u64 	%r140, %rd11;
	cvt.u32.u64 	%r141, %rd523;
	div.u32 	%r142, %r141, %r140;
	mul.lo.s32 	%r143, %r142, %r140;
	sub.s32 	%r144, %r141, %r143;
	cvt.u64.u32 	%rd493, %r142;
	cvt.u64.u32 	%rd494, %r144;
	bra.uni 	$L__BB692_10;
$L__BB692_9:
	div.s64 	%rd493, %rd523, %rd11;
	mul.lo.s64 	%rd416, %rd493, %rd11;
	sub.s64 	%rd494, %rd523, %rd416;
$L__BB692_10:
	mad.lo.s64 	%rd26, %rd494, %rd18, %rd530;
	mul.wide.u32 	%rd417, %r208, 8;
	add.s64 	%rd418, %rd2, %rd417;
	ld.global.u64 	%rd27, [%rd418];
	or.b64  	%rd419, %rd491, %rd27;
	and.b64  	%rd420, %rd419, -4294967296;
	setp.ne.s64 	%p31, %rd420, 0;
	@%p31 bra 	$L__BB692_12;
	cvt.u32.u64 	%r145, %rd27;
	cvt.u32.u64 	%r146, %rd491;
	div.u32 	%r147, %r146, %r145;
	mul.lo.s32 	%r148, %r147, %r145;
	sub.s32 	%r149, %r146, %r148;
	cvt.u64.u32 	%rd495, %r147;
	cvt.u64.u32 	%rd496, %r149;
	bra.uni 	$L__BB692_13;
$L__BB692_12:
	div.s64 	%rd495, %rd491, %rd27;
	mul.lo.s64 	%rd421, %rd495, %rd27;
	sub.s64 	%rd496, %rd491, %rd421;
$L__BB692_13:
	mul.wide.u32 	%rd422, %r208, 8;
	add.s64 	%rd423, %rd1, %rd422;
	ld.global.u64 	%rd34, [%rd423];
	mad.lo.s64 	%rd35, %rd34, %rd496, %rd19;
	or.b64  	%rd424, %rd493, %rd27;
	and.b64  	%rd425, %rd424, -4294967296;
	setp.ne.s64 	%p32, %rd425, 0;
	@%p32 bra 	$L__BB692_15;
	cvt.u32.u64 	%r150, %rd27;
	cvt.u32.u64 	%r151, %rd493;
	div.u32 	%r152, %r151, %r150;
	mul.lo.s32 	%r153, %r152, %r150;
	sub.s32 	%r154, %r151, %r153;
	cvt.u64.u32 	%rd497, %r152;
	cvt.u64.u32 	%rd498, %r154;
	bra.uni 	$L__BB692_16;
$L__BB692_15:
	div.s64 	%rd497, %rd493, %rd27;
	mul.lo.s64 	%rd426, %rd497, %rd27;
	sub.s64 	%rd498, %rd493, %rd426;
$L__BB692_16:
	mad.lo.s64 	%rd42, %rd498, %rd34, %rd26;
	add.s32 	%r13, %r208, -1;
	mul.wide.u32 	%rd427, %r13, 8;
	add.s64 	%rd428, %rd2, %rd427;
	ld.global.u64 	%rd43, [%rd428];
	or.b64  	%rd429, %rd495, %rd43;
	and.b64  	%rd430, %rd429, -4294967296;
	setp.ne.s64 	%p33, %rd430, 0;
	@%p33 bra 	$L__BB692_18;
	cvt.u32.u64 	%r155, %rd43;
	cvt.u32.u64 	%r156, %rd495;
	div.u32 	%r157, %r156, %r155;
	mul.lo.s32 	%r158, %r157, %r155;
	sub.s32 	%r159, %r156, %r158;
	cvt.u64.u32 	%rd499, %r157;
	cvt.u64.u32 	%rd500, %r159;
	bra.uni 	$L__BB692_19;
$L__BB692_18:
	div.s64 	%rd499, %rd495, %rd43;
	mul.lo.s64 	%rd431, %rd499, %rd43;
	sub.s64 	%rd500, %rd495, %rd431;
$L__BB692_19:
	mul.wide.u32 	%rd432, %r13, 8;
	add.s64 	%rd433, %rd1, %rd432;
	ld.global.u64 	%rd50, [%rd433];
	mad.lo.s64 	%rd51, %rd50, %rd500, %rd35;
	or.b64  	%rd434, %rd497, %rd43;
	and.b64  	%rd435, %rd434, -4294967296;
	setp.ne.s64 	%p34, %rd435, 0;
	@%p34 bra 	$L__BB692_21;
	cvt.u32.u64 	%r160, %rd43;
	cvt.u32.u64 	%r161, %rd497;
	div.u32 	%r162, %r161, %r160;
	mul.lo.s32 	%r163, %r162, %r160;
	sub.s32 	%r164, %r161, %r163;
	cvt.u64.u32 	%rd501, %r162;
	cvt.u64.u32 	%rd502, %r164;
	bra.uni 	$L__BB692_22;
$L__BB692_21:
	div.s64 	%rd501, %rd497, %rd43;
	mul.lo.s64 	%rd436, %rd501, %rd43;
	sub.s64 	%rd502, %rd497, %rd436;
$L__BB692_22:
	mad.lo.s64 	%rd58, %rd502, %rd50, %rd42;
	add.s32 	%r165, %r208, -2;
	mul.wide.u32 	%rd437, %r165, 8;
	add.s64 	%rd438, %rd2, %rd437;
	ld.global.u64 	%rd59, [%rd438];
	or.b64  	%rd439, %rd499, %rd59;
	and.b64  	%rd440, %rd439, -4294967296;
	setp.ne.s64 	%p35, %rd440, 0;
	@%p35 bra 	$L__BB692_24;
	cvt.u32.u64 	%r166, %rd59;
	cvt.u32.u64 	%r167, %rd499;
	div.u32 	%r168, %r167, %r166;
	mul.lo.s32 	%r169, %r168, %r166;
	sub.s32 	%r170, %r167, %r169;
	cvt.u64.u32 	%rd525, %r168;
	cvt.u64.u32 	%rd504, %r170;
	bra.uni 	$L__BB692_25;
$L__BB692_24:
	div.s64 	%rd525, %rd499, %rd59;
	mul.lo.s64 	%rd441, %rd525, %rd59;
	sub.s64 	%rd504, %rd499, %rd441;
$L__BB692_25:
	mul.wide.u32 	%rd442, %r165, 8;
	add.s64 	%rd443, %rd1, %rd442;
	ld.global.u64 	%rd66, [%rd443];
	mad.lo.s64 	%rd529, %rd66, %rd504, %rd51;
	or.b64  	%rd444, %rd501, %rd59;
	and.b64  	%rd445, %rd444, -4294967296;
	setp.ne.s64 	%p36, %rd445, 0;
	@%p36 bra 	$L__BB692_27;
	cvt.u32.u64 	%r172, %rd59;
	cvt.u32.u64 	%r173, %rd501;
	div.u32 	%r174, %r173, %r172;
	mul.lo.s32 	%r175, %r174, %r172;
	sub.s32 	%r176, %r173, %r175;
	cvt.u64.u32 	%rd523, %r174;
	cvt.u64.u32 	%rd506, %r176;
	bra.uni 	$L__BB692_28;
$L__BB692_27:
	div.s64 	%rd523, %rd501, %rd59;
	mul.lo.s64 	%rd446, %rd523, %rd59;
	sub.s64 	%rd506, %rd501, %rd446;
$L__BB692_28:
	mad.lo.s64 	%rd530, %rd506, %rd66, %rd58;
	add.s32 	%r208, %r208, -4;
	add.s32 	%r207, %r207, 4;
	setp.ne.s32 	%p37, %r207, 0;
	@%p37 bra 	$L__BB692_4;
	add.s32 	%r210, %r208, 1;
$L__BB692_30:
	and.b32  	%r18, %r6, 3;
	setp.eq.s32 	%p38, %r18, 0;
	@%p38 bra 	$L__BB692_53;
	setp.eq.s32 	%p39, %r18, 1;
	@%p39 bra 	$L__BB692_45;
	mul.wide.u32 	%rd448, %r210, 8;
	add.s64 	%rd449, %rd2, %rd448;
	ld.global.u64 	%rd81, [%rd449];
	or.b64  	%rd450, %rd525, %rd81;
	and.b64  	%rd451, %rd450, -4294967296;
	setp.ne.s64 	%p40, %rd451, 0;
	@%p40 bra 	$L__BB692_34;
	cvt.u32.u64 	%r177, %rd81;
	cvt.u32.u64 	%r178, %rd525;
	div.u32 	%r179, %r178, %r177;
	mul.lo.s32 	%r180, %r179, %r177;
	sub.s32 	%r181, %r178, %r180;
	cvt.u64.u32 	%rd513, %r179;
	cvt.u64.u32 	%rd514, %r181;
	bra.uni 	$L__BB692_35;
$L__BB692_34:
	div.s64 	%rd513, %rd525, %rd81;
	mul.lo.s64 	%rd452, %rd513, %rd81;
	sub.s64 	%rd514, %rd525, %rd452;
$L__BB692_35:
	add.s64 	%rd454, %rd1, %rd448;
	ld.global.u64 	%rd88, [%rd454];
	mad.lo.s64 	%rd89, %rd88, %rd514, %rd529;
	or.b64  	%rd455, %rd523, %rd81;
	and.b64  	%rd456, %rd455, -4294967296;
	setp.ne.s64 	%p41, %rd456, 0;
	@%p41 bra 	$L__BB692_37;
	cvt.u32.u64 	%r182, %rd81;
	cvt.u32.u64 	%r183, %rd523;
	div.u32 	%r184, %r183, %r182;
	mul.lo.s32 	%r185, %r184, %r182;
	sub.s32 	%r186, %r183, %r185;
	cvt.u64.u32 	%rd515, %r184;
	cvt.u64.u32 	%rd516, %r186;
	bra.uni 	$L__BB692_38;
$L__BB692_37:
	div.s64 	%rd515, %rd523, %rd81;
	mul.lo.s64 	%rd457, %rd515, %rd81;
	sub.s64 	%rd516, %rd523, %rd457;
$L__BB692_38:
	mad.lo.s64 	%rd96, %rd516, %rd88, %rd530;
	add.s32 	%r19, %r210, -1;
	mul.wide.u32 	%rd458, %r19, 8;
	add.s64 	%rd459, %rd2, %rd458;
	ld.global.u64 	%rd97, [%rd459];
	or.b64  	%rd460, %rd513, %rd97;
	and.b64  	%rd461, %rd460, -4294967296;
	setp.ne.s64 	%p42, %rd461, 0;
	@%p42 bra 	$L__BB692_40;
	cvt.u32.u64 	%r187, %rd97;
	cvt.u32.u64 	%r188, %rd513;
	div.u32 	%r189, %r188, %r187;
	mul.lo.s32 	%r190, %r189, %r187;
	sub.s32 	%r191, %r188, %r190;
	cvt.u64.u32 	%rd525, %r189;
	cvt.u64.u32 	%rd518, %r191;
	bra.uni 	$L__BB692_41;
$L__BB692_40:
	div.s64 	%rd525, %rd513, %rd97;
	mul.lo.s64 	%rd462, %rd525, %rd97;
	sub.s64 	%rd518, %rd513, %rd462;
$L__BB692_41:
	add.s64 	%rd464, %rd1, %rd458;
	ld.global.u64 	%rd104, [%rd464];
	mad.lo.s64 	%rd529, %rd104, %rd518, %rd89;
	or.b64  	%rd465, %rd515, %rd97;
	and.b64  	%rd466, %rd465, -4294967296;
	setp.ne.s64 	%p43, %rd466, 0;
	@%p43 bra 	$L__BB692_43;
	cvt.u32.u64 	%r192, %rd97;
	cvt.u32.u64 	%r193, %rd515;
	div.u32 	%r194, %r193, %r192;
	mul.lo.s32 	%r195, %r194, %r192;
	sub.s32 	%r196, %r193, %r195;
	cvt.u64.u32 	%rd523, %r194;
	cvt.u64.u32 	%rd520, %r196;
	bra.uni 	$L__BB692_44;
$L__BB692_43:
	div.s64 	%rd523, %rd515, %rd97;
	mul.lo.s64 	%rd467, %rd523, %rd97;
	sub.s64 	%rd520, %rd515, %rd467;
$L__BB692_44:
	mad.lo.s64 	%rd530, %rd520, %rd104, %rd96;
	add.s32 	%r210, %r210, -2;
$L__BB692_45:
	and.b32  	%r197, %r6, 1;
	setp.eq.b32 	%p44, %r197, 1;
	not.pred 	%p45, %p44;
	@%p45 bra 	$L__BB692_53;
	mul.wide.u32 	%rd468, %r210, 8;
	add.s64 	%rd469, %rd2, %rd468;
	ld.global.u64 	%rd119, [%rd469];
	or.b64  	%rd470, %rd525, %rd119;
	and.b64  	%rd471, %rd470, -4294967296;
	setp.ne.s64 	%p46, %rd471, 0;
	@%p46 bra 	$L__BB692_48;
	cvt.u32.u64 	%r198, %rd119;
	cvt.u32.u64 	%r199, %rd525;
	rem.u32 	%r200, %r199, %r198;
	cvt.u64.u32 	%rd527, %r200;
	bra.uni 	$L__BB692_49;
$L__BB692_48:
	rem.s64 	%rd527, %rd525, %rd119;
$L__BB692_49:
	add.s64 	%rd473, %rd1, %rd468;
	ld.global.u64 	%rd123, [%rd473];
	mad.lo.s64 	%rd529, %rd123, %rd527, %rd529;
	or.b64  	%rd474, %rd523, %rd119;
	and.b64  	%rd475, %rd474, -4294967296;
	setp.ne.s64 	%p47, %rd475, 0;
	@%p47 bra 	$L__BB692_51;
	cvt.u32.u64 	%r201, %rd119;
	cvt.u32.u64 	%r202, %rd523;
	rem.u32 	%r203, %r202, %r201;
	cvt.u64.u32 	%rd528, %r203;
	bra.uni 	$L__BB692_52;
$L__BB692_51:
	rem.s64 	%rd528, %rd523, %rd119;
$L__BB692_52:
	mad.lo.s64 	%rd530, %rd528, %rd123, %rd530;
$L__BB692_53:
	shl.b64 	%rd476, %rd529, 1;
	add.s64 	%rd477, %rd571, %rd476;
	ld.global.u16 	%rs4, [%rd477];
	// begin inline asm
	{abs.f16 %rs3,%rs4;
}
	// end inline asm
	shl.b64 	%rd478, %rd530, 1;
	add.s64 	%rd479, %rd571, %rd478;
	ld.global.u16 	%rs6, [%rd479];
	// begin inline asm
	{abs.f16 %rs5,%rs6;
}
	// end inline asm
	// begin inline asm
	{add.f16 %rs7,%rs3,%rs5;
}
	// end inline asm
	st.shared.u16 	[%r5], %rs7;
	bra.uni 	$L__BB692_114;
$L__BB692_54:
	cvt.u64.u32 	%rd131, %r4;
	setp.le.u64 	%p2, %rd264, %rd131;
	@%p2 bra 	$L__BB692_114;
	mov.u32 	%r57, %ctaid.y;
	cvt.u64.u32 	%rd269, %r57;
	mad.lo.s64 	%rd562, %rd264, %rd269, %rd131;
	cvt.u32.u64 	%r22, %rd263;
	add.s32 	%r214, %r22, -1;
	setp.lt.s32 	%p3, %r214, 0;
	@%p3 bra 	$L__BB692_113;
	and.b32  	%r24, %r22, 7;
	setp.lt.u32 	%p4, %r214, 7;
	@%p4 bra 	$L__BB692_84;
	add.s32 	%r212, %r22, -4;
	and.b32  	%r58, %r22, -8;
	neg.s32 	%r211, %r58;
$L__BB692_58:
	.pragma "nounroll";
	add.s32 	%r29, %r212, 3;
	mul.wide.u32 	%rd271, %r29, 8;
	add.s64 	%rd272, %rd2, %rd271;
	ld.global.u64 	%rd135, [%rd272];
	or.b64  	%rd273, %rd562, %rd135;
	and.b64  	%rd274, %rd273, -4294967296;
	setp.ne.s64 	%p5, %rd274, 0;
	@%p5 bra 	$L__BB692_60;
	cvt.u32.u64 	%r59, %rd135;
	cvt.u32.u64 	%r60, %rd562;
	div.u32 	%r61, %r60, %r59;
	mul.lo.s32 	%r62, %r61, %r59;
	sub.s32 	%r63, %r60, %r62;
	cvt.u64.u32 	%rd533, %r61;
	cvt.u64.u32 	%rd534, %r63;
	bra.uni 	$L__BB692_61;
$L__BB692_60:
	div.s64 	%rd533, %rd562, %rd135;
	mul.lo.s64 	%rd275, %rd533, %rd135;
	sub.s64 	%rd534, %rd562, %rd275;
$L__BB692_61:
	add.s64 	%rd277, %rd1, %rd271;
	ld.global.u64 	%rd278, [%rd277];
	mul.lo.s64 	%rd142, %rd278, %rd534;
	add.s32 	%r30, %r212, 2;
	mul.wide.u32 	%rd279, %r30, 8;
	add.s64 	%rd280, %rd2, %rd279;
	ld.global.u64 	%rd143, [%rd280];
	or.b64  	%rd281, %rd533, %rd143;
	and.b64  	%rd282, %rd281, -4294967296;
	setp.ne.s64 	%p6, %rd282, 0;
	@%p6 bra 	$L__BB692_63;
	cvt.u32.u64 	%r64, %rd143;
	cvt.u32.u64 	%r65, %rd533;
	div.u32 	%r66, %r65, %r64;
	mul.lo.s32 	%r67, %r66, %r64;
	sub.s32 	%r68, %r65, %r67;
	cvt.u64.u32 	%rd535, %r66;
	cvt.u64.u32 	%rd536, %r68;
	bra.uni 	$L__BB692_64;
$L__BB692_63:
	div.s64 	%rd535, %rd533, %rd143;
	mul.lo.s64 	%rd283, %rd535, %rd143;
	sub.s64 	%rd536, %rd533, %rd283;
$L__BB692_64:
	add.s64 	%rd285, %rd1, %rd279;
	ld.global.u64 	%rd286, [%rd285];
	mad.lo.s64 	%rd150, %rd286, %rd536, %rd142;
	add.s32 	%r31, %r212, 1;
	mul.wide.u32 	%rd287, %r31, 8;
	add.s64 	%rd288, %rd2, %rd287;
	ld.global.u64 	%rd151, [%rd288];
	or.b64  	%rd289, %rd535, %rd151;
	and.b64  	%rd290, %rd289, -4294967296;
	setp.ne.s64 	%p7, %rd290, 0;
	@%p7 bra 	$L__BB692_66;
	cvt.u32.u64 	%r69, %rd151;
	cvt.u32.u64 	%r70, %rd535;
	div.u32 	%r71, %r70, %r69;
	mul.lo.s32 	%r72, %r71, %r69;
	sub.s32 	%r73, %r70, %r72;
	cvt.u64.u32 	%rd537, %r71;
	cvt.u64.u32 	%rd538, %r73;
	bra.uni 	$L__BB692_67;
$L__BB692_66:
	div.s64 	%rd537, %rd535, %rd151;
	mul.lo.s64 	%rd291, %rd537, %rd151;
	sub.s64 	%rd538, %rd535, %rd291;
$L__BB692_67:
	add.s64 	%rd293, %rd1, %rd287;
	ld.global.u64 	%rd294, [%rd293];
	mad.lo.s64 	%rd158, %rd294, %rd538, %rd150;
	add.s32 	%r32, %r212, -4;
	mul.wide.u32 	%rd295, %r212, 8;
	add.s64 	%rd296, %rd2, %rd295;
	ld.global.u64 	%rd159, [%rd296];
	or.b64  	%rd297, %rd537, %rd159;
	and.b64  	%rd298, %rd297, -4294967296;
	setp.ne.s64 	%p8, %rd298, 0;
	@%p8 bra 	$L__BB692_69;
	cvt.u32.u64 	%r74, %rd159;
	cvt.u32.u64 	%r75, %rd537;
	div.u32 	%r76, %r75, %r74;
	mul.lo.s32 	%r77, %r76, %r74;
	sub.s32 	%r78, %r75, %r77;
	cvt.u64.u32 	%rd539, %r76;
	cvt.u64.u32 	%rd540, %r78;
	bra.uni 	$L__BB692_70;
$L__BB692_69:
	div.s64 	%rd539, %rd537, %rd159;
	mul.lo.s64 	%rd299, %rd539, %rd159;
	sub.s64 	%rd540, %rd537, %rd299;
$L__BB692_70:
	add.s64 	%rd301, %rd1, %rd295;
	ld.global.u64 	%rd302, [%rd301];
	mad.lo.s64 	%rd166, %rd302, %rd540, %rd158;
	add.s32 	%r33, %r212, -1;
	mul.wide.u32 	%rd303, %r33, 8;
	add.s64 	%rd304, %rd2, %rd303;
	ld.global.u64 	%rd167, [%rd304];
	or.b64  	%rd305, %rd539, %rd167;
	and.b64  	%rd306, %rd305, -4294967296;
	setp.ne.s64 	%p9, %rd306, 0;
	@%p9 bra 	$L__BB692_72;
	cvt.u32.u64 	%r79, %rd167;
	cvt.u32.u64 	%r80, %rd539;
	div.u32 	%r81, %r80, %r79;
	mul.lo.s32 	%r82, %r81, %r79;
	sub.s32 	%r83, %r80, %r82;
	cvt.u64.u32 	%rd541, %r81;
	cvt.u64.u32 	%rd542, %r83;
	bra.uni 	$L__BB692_73;
$L__BB692_72:
	div.s64 	%rd541, %rd539, %rd167;
	mul.lo.s64 	%rd307, %rd541, %rd167;
	sub.s64 	%rd542, %rd539, %rd307;
$L__BB692_73:
	add.s64 	%rd309, %rd1, %rd303;
	ld.global.u64 	%rd310, [%rd309];
	mad.lo.s64 	%rd174, %rd310, %rd542, %rd166;
	add.s32 	%r34, %r212, -2;
	mul.wide.u32 	%rd311, %r34, 8;
	add.s64 	%rd312, %rd2, %rd311;
	ld.global.u64 	%rd175, [%rd312];
	or.b64  	%rd313, %rd541, %rd175;
	and.b64  	%rd314, %rd313, -4294967296;
	setp.ne.s64 	%p10, %rd314, 0;
	@%p10 bra 	$L__BB692_75;
	cvt.u32.u64 	%r84, %rd175;
	cvt.u32.u64 	%r85, %rd541;
	div.u32 	%r86, %r85, %r84;
	mul.lo.s32 	%r87, %r86, %r84;
	sub.s32 	%r88, %r85, %r87;
	cvt.u64.u32 	%rd543, %r86;
	cvt.u64.u32 	%rd544, %r88;
	bra.uni 	$L__BB692_76;
$L__BB692_75:
	div.s64 	%rd543, %rd541, %rd175;
	mul.lo.s64 	%rd315, %rd543, %rd175;
	sub.s64 	%rd544, %rd541, %rd315;
$L__BB692_76:
	add.s64 	%rd317, %rd1, %rd311;
	ld.global.u64 	%rd318, [%rd317];
	mad.lo.s64 	%rd182, %rd318, %rd544, %rd174;
	add.s32 	%r35, %r212, -3;
	mul.wide.u32 	%rd319, %r35, 8;
	add.s64 	%rd320, %rd2, %rd319;
	ld.global.u64 	%rd183, [%rd320];
	or.b64  	%rd321, %rd543, %rd183;
	and.b64  	%rd322, %rd321, -4294967296;
	setp.ne.s64 	%p11, %rd322, 0;
	@%p11 bra 	$L__BB692_78;
	cvt.u32.u64 	%r89, %rd183;
	cvt.u32.u64 	%r90, %rd543;
	div.u32 	%r91, %r90, %r89;
	mul.lo.s32 	%r92, %r91, %r89;
	sub.s32 	%r93, %r90, %r92;
	cvt.u64.u32 	%rd545, %r91;
	cvt.u64.u32 	%rd546, %r93;
	bra.uni 	$L__BB692_79;
$L__BB692_78:
	div.s64 	%rd545, %rd543, %rd183;
	mul.lo.s64 	%rd323, %rd545, %rd183;
	sub.s64 	%rd546, %rd543, %rd323;
$L__BB692_79:
	add.s64 	%rd325, %rd1, %rd319;
	ld.global.u64 	%rd326, [%rd325];
	mad.lo.s64 	%rd190, %rd326, %rd546, %rd182;
	mul.wide.u32 	%rd327, %r32, 8;
	add.s64 	%rd328, %rd2, %rd327;
	ld.global.u64 	%rd191, [%rd328];
	or.b64  	%rd329, %rd545, %rd191;
	and.b64  	%rd330, %rd329, -4294967296;
	setp.ne.s64 	%p12, %rd330, 0;
	@%p12 bra 	$L__BB692_81;
	cvt.u32.u64 	%r94, %rd191;
	cvt.u32.u64 	%r95, %rd545;
	div.u32 	%r96, %r95, %r94;
	mul.lo.s32 	%r97, %r96, %r94;
	sub.s32 	%r98, %r95, %r97;
	cvt.u64.u32 	%rd562, %r96;
	cvt.u64.u32 	%rd548, %r98;
	bra.uni 	$L__BB692_82;
$L__BB692_81:
	div.s64 	%rd562, %rd545, %rd191;
	mul.lo.s64 	%rd331, %rd562, %rd191;
	sub.s64 	%rd548, %rd545, %rd331;
$L__BB692_82:
	add.s64 	%rd333, %rd1, %rd327;
	ld.global.u64 	%rd334, [%rd333];
	mad.lo.s64 	%rd335, %rd334, %rd548, %rd190;
	shl.b64 	%rd336, %rd335, 1;
	add.s64 	%rd571, %rd571, %rd336;
	add.s32 	%r212, %r212, -8;
	add.s32 	%r211, %r211, 8;
	setp.ne.s32 	%p13, %r211, 0;
	@%p13 bra 	$L__BB692_58;
	add.s32 	%r214, %r212, 3;
$L__BB692_84:
	setp.eq.s32 	%p14, %r24, 0;
	@%p14 bra 	$L__BB692_113;
	and.b32  	%r40, %r22, 3;
	setp.lt.u32 	%p15, %r24, 4;
	@%p15 bra 	$L__BB692_99;
	mul.wide.u32 	%rd338, %r214, 8;
	add.s64 	%rd339, %rd2, %rd338;
	ld.global.u64 	%rd202, [%rd339];
	or.b64  	%rd340, %rd562, %rd202;
	and.b64  	%rd341, %rd340, -4294967296;
	setp.ne.s64 	%p16, %rd341, 0;
	@%p16 bra 	$L__BB692_88;
	cvt.u32.u64 	%r99, %rd202;
	cvt.u32.u64 	%r100, %rd562;
	div.u32 	%r101, %r100, %r99;
	mul.lo.s32 	%r102, %r101, %r99;
	sub.s32 	%r103, %r100, %r102;
	cvt.u64.u32 	%rd552, %r101;
	cvt.u64.u32 	%rd553, %r103;
	bra.uni 	$L__BB692_89;
$L__BB692_88:
	div.s64 	%rd552, %rd562, %rd202;
	mul.lo.s64 	%rd342, %rd552, %rd202;
	sub.s64 	%rd553, %rd562, %rd342;
$L__BB692_89:
	add.s64 	%rd344, %rd1, %rd338;
	ld.global.u64 	%rd345, [%rd344];
	mul.lo.s64 	%rd209, %rd345, %rd553;
	add.s32 	%r41, %r214, -1;
	mul.wide.u32 	%rd346, %r41, 8;
	add.s64 	%rd347, %rd2, %rd346;
	ld.global.u64 	%rd210, [%rd347];
	or.b64  	%rd348, %rd552, %rd210;
	and.b64  	%rd349, %rd348, -4294967296;
	setp.ne.s64 	%p17, %rd349, 0;
	@%p17 bra 	$L__BB692_91;
	cvt.u32.u64 	%r104, %rd210;
	cvt.u32.u64 	%r105, %rd552;
	div.u32 	%r106, %r105, %r104;
	mul.lo.s32 	%r107, %r106, %r104;
	sub.s32 	%r108, %r105, %r107;
	cvt.u64.u32 	%rd554, %r106;
	cvt.u64.u32 	%rd555, %r108;
	bra.uni 	$L__BB692_92;
$L__BB692_91:
	div.s64 	%rd554, %rd552, %rd210;
	mul.lo.s64 	%rd350, %rd554, %rd210;
	sub.s64 	%rd555, %rd552, %rd350;
$L__BB692_92:
	add.s64 	%rd352, %rd1, %rd346;
	ld.global.u64 	%rd353, [%rd352];
	mad.lo.s64 	%rd217, %rd353, %rd555, %rd209;
	add.s32 	%r42, %r214, -2;
	mul.wide.u32 	%rd354, %r42, 8;
	add.s64 	%rd355, %rd2, %rd354;
	ld.global.u64 	%rd218, [%rd355];
	or.b64  	%rd356, %rd554, %rd218;
	and.b64  	%rd357, %rd356, -4294967296;
	setp.ne.s64 	%p18, %rd357, 0;
	@%p18 bra 	$L__BB692_94;
	cvt.u32.u64 	%r109, %rd218;
	cvt.u32.u64 	%r110, %rd554;
	div.u32 	%r111, %r110, %r109;
	mul.lo.s32 	%r112, %r111, %r109;
	sub.s32 	%r113, %r110, %r112;
	cvt.u64.u32 	%rd556, %r111;
	cvt.u64.u32 	%rd557, %r113;
	bra.uni 	$L__BB692_95;
$L__BB692_94:
	div.s64 	%rd556, %rd554, %rd218;
	mul.lo.s64 	%rd358, %rd556, %rd218;
	sub.s64 	%rd557, %rd554, %rd358;
$L__BB692_95:
	add.s64 	%rd360, %rd1, %rd354;
	ld.global.u64 	%rd361, [%rd360];
	mad.lo.s64 	%rd225, %rd361, %rd557, %rd217;
	add.s32 	%r43, %r214, -3;
	mul.wide.u32 	%rd362, %r43, 8;
	add.s64 	%rd363, %rd2, %rd362;
	ld.global.u64 	%rd226, [%rd363];
	or.b64  	%rd364, %rd556, %rd226;
	and.b64  	%rd365, %rd364, -4294967296;
	setp.ne.s64 	%p19, %rd365, 0;
	@%p19 bra 	$L__BB692_97;
	cvt.u32.u64 	%r114, %rd226;
	cvt.u32.u64 	%r115, %rd556;
	div.u32 	%r116, %r115, %r114;
	mul.lo.s32 	%r117, %r116, %r114;
	sub.s32 	%r118, %r115, %r117;
	cvt.u64.u32 	%rd562, %r116;
	cvt.u64.u32 	%rd559, %r118;
	bra.uni 	$L__BB692_98;
$L__BB692_97:
	div.s64 	%rd562, %rd556, %rd226;
	mul.lo.s64 	%rd366, %rd562, %rd226;
	sub.s64 	%rd559, %rd556, %rd366;
$L__BB692_98:
	add.s64 	%rd368, %rd1, %rd362;
	ld.global.u64 	%rd369, [%rd368];
	mad.lo.s64 	%rd370, %rd369, %rd559, %rd225;
	shl.b64 	%rd371, %rd370, 1;
	add.s64 	%rd571, %rd571, %rd371;
	add.s32 	%r214, %r214, -4;
$L__BB692_99:
	setp.eq.s32 	%p20, %r40, 0;
	@%p20 bra 	$L__BB692_113;
	setp.eq.s32 	%p21, %r40, 1;
	@%p21 bra 	$L__BB692_108;
	mul.wide.u32 	%rd373, %r214, 8;
	add.s64 	%rd374, %rd2, %rd373;
	ld.global.u64 	%rd237, [%rd374];
	or.b64  	%rd375, %rd562, %rd237;
	and.b64  	%rd376, %rd375, -4294967296;
	setp.ne.s64 	%p22, %rd376, 0;
	@%p22 bra 	$L__BB692_103;
	cvt.u32.u64 	%r119, %rd237;
	cvt.u32.u64 	%r120, %rd562;
	div.u32 	%r121, %r120, %r119;
	mul.lo.s32 	%r122, %r121, %r119;
	sub.s32 	%r123, %r120, %r122;
	cvt.u64.u32 	%rd563, %r121;
	cvt.u64.u32 	%rd564, %r123;
	bra.uni 	$L__BB692_104;
$L__BB692_103:
	div.s64 	%rd563, %rd562, %rd237;
	mul.lo.s64 	%rd377, %rd563, %rd237;
	sub.s64 	%rd564, %rd562, %rd377;
$L__BB692_104:
	add.s64 	%rd379, %rd1, %rd373;
	ld.global.u64 	%rd380, [%rd379];
	mul.lo.s64 	%rd244, %rd380, %rd564;
	add.s32 	%r46, %r214, -1;
	mul.wide.u32 	%rd381, %r46, 8;
	add.s64 	%rd382, %rd2, %rd381;
	ld.global.u64 	%rd245, [%rd382];
	or.b64  	%rd383, %rd563, %rd245;
	and.b64  	%rd384, %rd383, -4294967296;
	setp.ne.s64 	%p23, %rd384, 0;
	@%p23 bra 	$L__BB692_106;
	cvt.u32.u64 	%r124, %rd245;
	cvt.u32.u64 	%r125, %rd563;
	div.u32 	%r126, %r125, %r124;
	mul.lo.s32 	%r127, %r126, %r124;
	sub.s32 	%r128, %r125, %r127;
	cvt.u64.u32 	%rd562, %r126;
	cvt.u64.u32 	%rd566, %r128;
	bra.uni 	$L__BB692_107;
$L__BB692_106:
	div.s64 	%rd562, %rd563, %rd245;
	mul.lo.s64 	%rd385, %rd562, %rd245;
	sub.s64 	%rd566, %rd563, %rd385;
$L__BB692_107:
	add.s64 	%rd387, %rd1, %rd381;
	ld.global.u64 	%rd388, [%rd387];
	mad.lo.s64 	%rd389, %rd388, %rd566, %rd244;
	shl.b64 	%rd390, %rd389, 1;
	add.s64 	%rd571, %rd571, %rd390;
	add.s32 	%r214, %r214, -2;
$L__BB692_108:
	and.b32  	%r129, %r22, 1;
	setp.eq.b32 	%p24, %r129, 1;
	not.pred 	%p25, %p24;
	@%p25 bra 	$L__BB692_113;
	mul.wide.u32 	%rd391, %r214, 8;
	add.s64 	%rd392, %rd2, %rd391;
	ld.global.u64 	%rd256, [%rd392];
	or.b64  	%rd393, %rd562, %rd256;
	and.b64  	%rd394, %rd393, -4294967296;
	setp.ne.s64 	%p26, %rd394, 0;
	@%p26 bra 	$L__BB692_111;
	cvt.u32.u64 	%r130, %rd256;
	cvt.u32.u64 	%r131, %rd562;
	rem.u32 	%r132, %r131, %r130;
	cvt.u64.u32 	%rd570, %r132;
	bra.uni 	$L__BB692_112;
$L__BB692_111:
	rem.s64 	%rd570, %rd562, %rd256;
$L__BB692_112:
	add.s64 	%rd396, %rd1, %rd391;
	ld.global.u64 	%rd397, [%rd396];
	mul.lo.s64 	%rd398, %rd397, %rd570;
	shl.b64 	%rd399, %rd398, 1;
	add.s64 	%rd571, %rd571, %rd399;
$L__BB692_113:
	ld.global.u16 	%rs2, [%rd571];
	st.shared.u16 	[%r5], %rs2;
$L__BB692_114:
	bar.sync 	0;
	setp.lt.u32 	%p48, %r216, 66;
	@%p48 bra 	$L__BB692_118;
$L__BB692_115:
	shr.u32 	%r50, %r216, 1;
	setp.ge.u32 	%p49, %r1, %r50;
	@%p49 bra 	$L__BB692_117;
	ld.shared.u16 	%rs11, [%r5];
	// begin inline asm
	{abs.f16 %rs10,%rs11;
}
	// end inline asm
	and.b32  	%r204, %r216, 2046;
	add.s32 	%r205, %r5, %r204;
	ld.shared.u16 	%rs13, [%r205];
	// begin inline asm
	{abs.f16 %rs12,%rs13;
}
	// end inline asm
	// begin inline asm
	{add.f16 %rs14,%rs10,%rs12;
}
	// end inline asm
	st.shared.u16 	[%r5], %rs14;
$L__BB692_117:
	bar.sync 	0;
	setp.gt.u32 	%p50, %r216, 131;
	mov.u32 	%r216, %r50;
	@%p50 bra 	$L__BB692_115;
$L__BB692_118:
	setp.gt.u32 	%p51, %r1, 31;
	@%p51 bra 	$L__BB692_121;
	ld.shared.u16 	%rs18, [%r5];
	// begin inline asm
	{abs.f16 %rs17,%rs18;
}
	// end inline asm
	ld.shared.u16 	%rs20, [%r5+64];
	// begin inline asm
	{abs.f16 %rs19,%rs20;
}
	// end inline asm
	// begin inline asm
	{add.f16 %rs21,%rs17,%rs19;
}
	// end inline asm
	st.volatile.shared.u16 	[%r5], %rs21;
	// begin inline asm
	{abs.f16 %rs24,%rs21;
}
	// end inline asm
	ld.shared.u16 	%rs27, [%r5+32];
	// begin inline asm
	{abs.f16 %rs26,%rs27;
}
	// end inline asm
	// begin inline asm
	{add.f16 %rs28,%rs24,%rs26;
}
	// end inline asm
	st.volatile.shared.u16 	[%r5], %rs28;
	// begin inline asm
	{abs.f16 %rs31,%rs28;
}
	// end inline asm
	ld.shared.u16 	%rs34, [%r5+16];
	// begin inline asm
	{abs.f16 %rs33,%rs34;
}
	// end inline asm
	// begin inline asm
	{add.f16 %rs35,%rs31,%rs33;
}
	// end inline asm
	st.volatile.shared.u16 	[%r5], %rs35;
	// begin inline asm
	{abs.f16 %rs38,%rs35;
}
	// end inline asm
	ld.shared.u16 	%rs41, [%r5+8];
	// begin inline asm
	{abs.f16 %rs40,%rs41;
}
	// end inline asm
	// begin inline asm
	{add.f16 %rs42,%rs38,%rs40;
}
	// end inline asm
	st.volatile.shared.u16 	[%r5], %rs42;
	// begin inline asm
	{abs.f16 %rs45,%rs42;
}
	// end inline asm
	ld.shared.u16 	%rs48, [%r5+4];
	// begin inline asm
	{abs.f16 %rs47,%rs48;
}
	// end inline asm
	// begin inline asm
	{add.f16 %rs49,%rs45,%rs47;
}
	// end inline asm
	st.volatile.shared.u16 	[%r5], %rs49;
	// begin inline asm
	{abs.f16 %rs52,%rs49;
}
	// end inline asm
	ld.shared.u16 	%rs55, [%r5+2];
	// begin inline asm
	{abs.f16 %rs54,%rs55;
}
	// end inline asm
	// begin inline asm
	{add.f16 %rs56,%rs52,%rs54;
}
	// end inline asm
	st.volatile.shared.u16 	[%r5], %rs56;
	setp.ne.s32 	%p52, %r1, 0;
	@%p52 bra 	$L__BB692_121;
	ld.param.u64 	%rd486, [contiguous_reducel12_f16_param_0];
	cvt.u64.u32 	%rd480, %r2;
	mov.u32 	%r206, %ctaid.y;
	cvt.u64.u32 	%rd481, %r206;
	mad.lo.s64 	%rd482, %rd265, %rd481, %rd480;
	cvta.to.global.u64 	%rd483, %rd486;
	shl.b64 	%rd484, %rd482, 1;
	add.s64 	%rd485, %rd483, %rd484;
	ld.shared.u16 	%rs59, [reducel1sdata_f16];
	st.global.u16 	[%rd485], %rs59;
$L__BB692_121:
	ret;

}
	// .globl	contiguous_reducel122_f16
.visible .entry contiguous_reducel122_f16(
	.param .u64 .ptr .align 1 contiguous_reducel122_f16_param_0,
	.param .u64 .ptr .align 1 contiguous_reducel122_f16_param_1,
	.param .u64 contiguous_reducel122_f16_param_2,
	.param .u64 contiguous_reducel122_f16_param_3
)
{
	.reg .pred 	%p<8>;
	.reg .b16 	%rs<60>;
	.reg .b32 	%r<20>;
	.reg .b64 	%rd<27>;

	ld.param.u64 	%rd4, [contiguous_reducel122_f16_param_0];
	ld.param.u64 	%rd7, [contiguous_reducel122_f16_param_1];
	ld.param.u64 	%rd5, [contiguous_reducel122_f16_param_2];
	ld.param.u64 	%rd6, [contiguous_reducel122_f16_param_3];
	cvta.to.global.u64 	%rd1, %rd7;
	mov.u32 	%r1, %tid.x;
	mov.u32 	%r2, %ctaid.x;
	mov.u32 	%r19, %ntid.x;
	mul.lo.s32 	%r9, %r2, %r19;
	shl.b32 	%r10, %r9, 1;
	add.s32 	%r4, %r10, %r1;
	shl.b32 	%r11, %r1, 1;
	mov.u32 	%r12, reducel1sdata_f16;
	add.s32 	%r5, %r12, %r11;
	mov.b32 	%r8, 0;
	// begin inline asm
	cvt.rn.f16.s32 %rs1, %r8;
	// end inline asm
	st.shared.u16 	[%r5], %rs1;
	add.s32 	%r13, %r4, %r19;
	cvt.u64.u32 	%rd2, %r13;
	setp.le.u64 	%p1, %rd5, %rd2;
	@%p1 bra 	$L__BB693_2;
	cvt.u64.u32 	%rd12, %r4;
	mov.u32 	%r15, %ctaid.y;
	cvt.u64.u32 	%rd13, %r15;
	mul.lo.s64 	%rd14, %rd5, %rd13;
	add.s64 	%rd15, %rd14, %rd12;
	shl.b64 	%rd16, %rd15, 1;
	add.s64 	%rd17, %rd1, %rd16;
	ld.global.u16 	%rs4, [%rd17];
	// begin inline asm
	{abs.f16 %rs3,%rs4;
}
	// end inline asm
	add.s64 	%rd18, %rd14, %rd2;
	shl.b64 	%rd19, %rd18, 1;
	add.s64 	%rd20, %rd1, %rd19;
	ld.global.u16 	%rs6, [%rd20];
	// begin inline asm
	{abs.f16 %rs5,%rs6;
}
	// end inline asm
	// begin inline asm
	{add.f16 %rs7,%rs3,%rs5;
}
	// end inline asm
	st.shared.u16 	[%r5], %rs7;
	bra.uni 	$L__BB693_4;
$L__BB693_2:
	cvt.u64.u32 	%rd3, %r4;
	setp.le.u64 	%p2, %rd5, %rd3;
	@%p2 bra 	$L__BB693_4;
	mov.u32 	%r14, %ctaid.y;
	cvt.u64.u32 	%rd8, %r14;
	mad.lo.s64 	%rd9, %rd5, %rd8, %rd3;
	shl.b64 	%rd10, %rd9, 1;
	add.s64 	%rd11, %rd1, %rd10;
	ld.global.u16 	%rs2, [%rd11];
	st.shared.u16 	[%r5], %rs2;
$L__BB693_4:
	bar.sync 	0;
	setp.lt.u32 	%p3, %r19, 66;
	@%p3 bra 	$L__BB693_8;
$L__BB693_5:
	shr.u32 	%r7, %r19, 1;
	setp.ge.u32 	%p4, %r1, %r7;
	@%p4 bra 	$L__BB693_7;
	ld.shared.u16 	%rs11, [%r5];
	// begin inline asm
	{abs.f16 %rs10,%rs11;
}
	// end inline asm
	and.b32  	%r16, %r19, 2046;
	add.s32 	%r17, %r5, %r16;
	ld.shared.u16 	%rs13, [%r17];
	// begin inline asm
	{abs.f16 %rs12,%rs13;
}
	// end inline asm
	// begin inline asm
	{add.f16 %rs14,%rs10,%rs12;
}
	// end inline asm
	st.shared.u16 	[%r5], %rs14;
$L__BB693_7:
	bar.sync 	0;
	setp.gt.u32 	%p5, %r19, 131;
	mov.u32 	%r19, %r7;
	@%p5 bra 	$L__BB693_5;
$L__BB693_8:
	setp.gt.u32 	%p6, %r1, 31;
	@%p6 bra 	$L__BB693_11;
	ld.shared.u16 	%rs18, [%r5];
	// begin inline asm
	{abs.f16 %rs17,%rs18;
}
	// end inline asm
	ld.shared.u16 	%rs20, [%r5+64];
	// begin inline asm
	{abs.f16 %rs19,%rs20;
}
	// end inline asm
	// begin inline asm
	{add.f16 %rs21,%rs17,%rs19;
}
	// end inline asm
	st.volatile.shared.u16 	[%r5], %rs21;
	// begin inline asm
	{abs.f16 %rs24,%rs21;
}
	// end inline asm
	ld.shared.u16 	%rs27, [%r5+32];
	// begin inline asm
	{abs.f16 %rs26,%rs27;
}
	// end inline asm
	// begin inline asm
	{add.f16 %rs28,%rs24,%rs26;
}
	// end inline asm
	st.volatile.shared.u16 	[%r5], %rs28;
	// begin inline asm
	{abs.f16 %rs31,%rs28;
}
	// end inline asm
	ld.shared.u16 	%rs34, [%r5+16];
	// begin inline asm
	{abs.f16 %rs33,%rs34;
}
	// end inline asm
	// begin inline asm
	{add.f16 %rs35,%rs31,%rs33;
}
	// end inline asm
	st.volatile.shared.u16 	[%r5], %rs35;
	// begin inline asm
	{abs.f16 %rs38,%rs35;
}
	// end inline asm
	ld.shared.u16 	%rs41, [%r5+8];
	// begin inline asm
	{abs.f16 %rs40,%rs41;
}
	// end inline asm
	// begin inline asm
	{add.f16 %rs42,%rs38,%rs40;
}
	// end inline asm
	st.volatile.shared.u16 	[%r5], %rs42;
	// begin inline asm
	{abs.f16 %rs45,%rs42;
}
	// end inline asm
	ld.shared.u16 	%rs48, [%r5+4];
	// begin inline asm
	{abs.f16 %rs47,%rs48;
}
	// end inline asm
	// begin inline asm
	{add.f16 %rs49,%rs45,%rs47;
}
	// end inline asm
	st.volatile.shared.u16 	[%r5], %rs49;
	// begin inline asm
	{abs.f16 %rs52,%rs49;
}
	// end inline asm
	ld.shared.u16 	%rs55, [%r5+2];
	// begin inline asm
	{abs.f16 %rs54,%rs55;
}
	// end inline asm
	// begin inline asm
	{add.f16 %rs56,%rs52,%rs54;
}
	// end inline asm
	st.volatile.shared.u16 	[%r5], %rs56;
	setp.ne.s32 	%p7, %r1, 0;
	@%p7 bra 	$L__BB693_11;
	cvt.u64.u32 	%rd21, %r2;
	mov.u32 	%r18, %ctaid.y;
	cvt.u64.u32 	%rd22, %r18;
	mad.lo.s64 	%rd23, %rd6, %rd22, %rd21;
	cvta.to.global.u64 	%rd24, %rd4;
	shl.b64 	%rd25, %rd23, 1;
	add.s64 	%rd26, %rd24, %rd25;
	ld.shared.u16 	%rs59, [reducel1sdata_f16];
	st.global.u16 	[%rd26], %rs59;
$L__BB693_11:
	ret;

}
	// .globl	contiguous_reducel13_f16
.visible .entry contiguous_reducel13_f16(
	.param .u64 .ptr .align 1 contiguous_reducel13_f16_param_0,
	.param .u64 .ptr .align 1 contiguous_reducel13_f16_param_1,
	.param .u64 .ptr .align 1 contiguous_reducel13_f16_param_2,
	.param .u64 .ptr .align 1 contiguous_reducel13_f16_param_3,
	.param .u64 contiguous_reducel13_f16_param_4,
	.param .u64 contiguous_reducel13_f16_param_5,
	.param .u64 contiguous_reducel13_f16_param_6
)
{
	.reg .pred 	%p<38>;
	.reg .b16 	%rs<235>;
	.reg .b32 	%r<230>;
	.reg .b64 	%rd<308>;

	ld.param.u64 	%rd144, [contiguous_reducel13_f16_param_0];
	ld.param.u64 	%rd145, [contiguous_reducel13_f16_param_1];
	ld.param.u64 	%rd148, [contiguous_reducel13_f16_param_2];
	ld.param.u64 	%rd149, [contiguous_reducel13_f16_param_3];
	ld.param.u64 	%rd146, [contiguous_reducel13_f16_param_4];
	ld.param.u64 	%rd147, [contiguous_reducel13_f16_param_5];
	ld.param.u64 	%rd150, [contiguous_reducel13_f16_param_6];
	cvta.to.global.u64 	%rd1, %rd149;
	cvta.to.global.u64 	%rd2, %rd148;
	mov.u32 	%r1, %tid.y;
	mov.u32 	%r2, %ntid.x;
	mov.u32 	%r3, %tid.x;
	mad.lo.s32 	%r73, %r1, %r2, %r3;
	mov.u32 	%r74, %ctaid.x;
	mad.lo.s32 	%r75, %r74, %r2, %r3;
	mov.u32 	%r4, %ctaid.y;
	mov.u32 	%r5, %ntid.y;
	mad.lo.s32 	%r76, %r4, %r5, %r1;
	shl.b32 	%r77, %r73, 1;
	mov.u32 	%r78, reducel1sdata_f16;
	add.s32 	%r7, %r78, %r77;
	mov.b32 	%r72, 0;
	// begin inline asm
	cvt.rn.f16.s32 %rs17, %r72;
	// end inline asm
	st.shared.u16 	[%r7], %rs17;
	cvt.u64.u32 	%rd3, %r75;
	setp.le.u64 	%p1, %rd147, %rd3;
	cvt.u64.u32 	%rd152, %r76;
	setp.le.u64 	%p2, %rd150, %rd152;
	or.pred  	%p3, %p1, %p2;
	@%p3 bra 	$L__BB694_77;
	cvt.u32.u64 	%r79, %rd3;
	cvt.u32.u64 	%r80, %rd147;
	mad.lo.s32 	%r218, %r76, %r80, %r79;
	cvt.u32.u64 	%r9, %rd146;
	add.s32 	%r217, %r9, -1;
	setp.lt.s32 	%p4, %r217, 0;
	mov.b64 	%rd307, 0;
	@%p4 bra 	$L__BB694_59;
	setp.lt.u32 	%p5, %r217, 7;
	mov.b64 	%rd307, 0;
	@%p5 bra 	$L__BB694_30;
	add.s32 	%r213, %r9, -4;
	and.b32  	%r81, %r9, -8;
	neg.s32 	%r212, %r81;
	mov.b64 	%rd307, 0;
$L__BB694_4:
	.pragma "nounroll";
	add.s32 	%r16, %r213, 3;
	cvt.u64.u32 	%rd5, %r218;
	mul.wide.u32 	%rd157, %r16, 8;
	add.s64 	%rd158, %rd2, %rd157;
	ld.global.u64 	%rd6, [%rd158];
	and.b64  	%rd159, %rd6, -4294967296;
	setp.ne.s64 	%p6, %rd159, 0;
	@%p6 bra 	$L__BB694_6;
	cvt.u32.u64 	%r82, %rd6;
	cvt.u32.u64 	%r83, %rd5;
	div.u32 	%r84, %r83, %r82;
	mul.lo.s32 	%r85, %r84, %r82;
	sub.s32 	%r86, %r83, %r85;
	cvt.u64.u32 	%rd272, %r84;
	cvt.u64.u32 	%rd273, %r86;
	bra.uni 	$L__BB694_7;
$L__BB694_6:
	div.s64 	%rd272, %rd5, %rd6;
	mul.lo.s64 	%rd160, %rd272, %rd6;
	sub.s64 	%rd273, %rd5, %rd160;
$L__BB694_7:
	mul.wide.u32 	%rd161, %r16, 8;
	add.s64 	%rd162, %rd1, %rd161;
	ld.global.u64 	%rd163, [%rd162];
	mad.lo.s64 	%rd13, %rd163, %rd273, %rd307;
	add.s32 	%r17, %r213, 2;
	and.b64  	%rd14, %rd272, 4294967295;
	mul.wide.u32 	%rd164, %r17, 8;
	add.s64 	%rd165, %rd2, %rd164;
	ld.global.u64 	%rd15, [%rd165];
	and.b64  	%rd166, %rd15, -4294967296;
	setp.ne.s64 	%p7, %rd166, 0;
	@%p7 bra 	$L__BB694_9;
	cvt.u32.u64 	%r87, %rd15;
	cvt.u32.u64 	%r88, %rd14;
	div.u32 	%r89, %r88, %r87;
	mul.lo.s32 	%r90, %r89, %r87;
	sub.s32 	%r91, %r88, %r90;
	cvt.u64.u32 	%rd274, %r89;
	cvt.u64.u32 	%rd275, %r91;
	bra.uni 	$L__BB694_10;
$L__BB694_9:
	div.s64 	%rd274, %rd14, %rd15;
	mul.lo.s64 	%rd167, %rd274, %rd15;
	sub.s64 	%rd275, %rd14, %rd167;
$L__BB694_10:
	mul.wide.u32 	%rd168, %r17, 8;
	add.s64 	%rd169, %rd1, %rd168;
	ld.global.u64 	%rd170, [%rd169];
	mad.lo.s64 	%rd22, %rd170, %rd275, %rd13;
	add.s32 	%r18, %r213, 1;
	and.b64  	%rd23, %rd274, 4294967295;
	mul.wide.u32 	%rd171, %r18, 8;
	add.s64 	%rd172, %rd2, %rd171;
	ld.global.u64 	%rd24, [%rd172];
	and.b64  	%rd173, %rd24, -4294967296;
	setp.ne.s64 	%p8, %rd173, 0;
	@%p8 bra 	$L__BB694_12;
	cvt.u32.u64 	%r92, %rd24;
	cvt.u32.u64 	%r93, %rd23;
	div.u32 	%r94, %r93, %r92;
	mul.lo.s32 	%r95, %r94, %r92;
	sub.s32 	%r96, %r93, %r95;
	cvt.u64.u32 	%rd276, %r94;
	cvt.u64.u32 	%rd277, %r96;
	bra.uni 	$L__BB694_13;
$L__BB694_12:
	div.s64 	%rd276, %rd23, %rd24;
	mul.lo.s64 	%rd174, %rd276, %rd24;
	sub.s64 	%rd277, %rd23, %rd174;
$L__BB694_13:
	mul.wide.u32 	%rd175, %r18, 8;
	add.s64 	%rd176, %rd1, %rd175;
	ld.global.u64 	%rd177, [%rd176];
	mad.lo.s64 	%rd31, %rd177, %rd277, %rd22;
	and.b64  	%rd32, %rd276, 4294967295;
	mul.wide.u32 	%rd178, %r213, 8;
	add.s64 	%rd179, %rd2, %rd178;
	ld.global.u64 	%rd33, [%rd179];
	and.b64  	%rd180, %rd33, -4294967296;
	setp.ne.s64 	%p9, %rd180, 0;
	@%p9 bra 	$L__BB694_15;
	cvt.u32.u64 	%r97, %rd33;
	cvt.u32.u64 	%r98, %rd32;
	div.u32 	%r99, %r98, %r97;
	mul.lo.s32 	%r100, %r99, %r97;
	sub.s32 	%r101, %r98, %r100;
	cvt.u64.u32 	%rd278, %r99;
	cvt.u64.u32 	%rd279, %r101;
	bra.uni 	$L__BB694_16;
$L__BB694_15:
	div.s64 	%rd278, %rd32, %rd33;
	mul.lo.s64 	%rd181, %rd278, %rd33;
	sub.s64 	%rd279, %rd32, %rd181;
$L__BB694_16:
	mul.wide.u32 	%rd182, %r213, 8;
	add.s64 	%rd183, %rd1, %rd182;
	ld.global.u64 	%rd184, [%rd183];
	mad.lo.s64 	%rd40, %rd184, %rd279, %rd31;
	add.s32 	%r19, %r213, -1;
	and.b64  	%rd41, %rd278, 4294967295;
	mul.wide.u32 	%rd185, %r19, 8;
	add.s64 	%rd186, %rd2, %rd185;
	ld.global.u64 	%rd42, [%rd186];
	and.b64  	%rd187, %rd42, -4294967296;
	setp.ne.s64 	%p10, %rd187, 0;
	@%p10 bra 	$L__BB694_18;
	cvt.u32.u64 	%r102, %rd42;
	cvt.u32.u64 	%r103, %rd41;
	div.u32 	%r104, %r103, %r102;
	mul.lo.s32 	%r105, %r104, %r102;
	sub.s32 	%r106, %r103, %r105;
	cvt.u64.u32 	%rd280, %r104;
	cvt.u64.u32 	%rd281, %r106;
	bra.uni 	$L__BB694_19;
$L__BB694_18:
	div.s64 	%rd280, %rd41, %rd42;
	mul.lo.s64 	%rd188, %rd280, %rd42;
	sub.s64 	%rd281, %rd41, %rd188;
$L__BB694_19:
	mul.wide.u32 	%rd189, %r19, 8;
	add.s64 	%rd190, %rd1, %rd189;
	ld.global.u64 	%rd191, [%rd190];
	mad.lo.s64 	%rd49, %rd191, %rd281, %rd40;
	add.s32 	%r20, %r213, -2;
	and.b64  	%rd50, %rd280, 4294967295;
	mul.wide.u32 	%rd192, %r20, 8;
	add.s64 	%rd193, %rd2, %rd192;
	ld.global.u64 	%rd51, [%rd193];
	and.b64  	%rd194, %rd51, -4294967296;
	setp.ne.s64 	%p11, %rd194, 0;
	@%p11 bra 	$L__BB694_21;
	cvt.u32.u64 	%r107, %rd51;
	cvt.u32.u64 	%r108, %rd50;
	div.u32 	%r109, %r108, %r107;
	mul.lo.s32 	%r110, %r109, %r107;
	sub.s32 	%r111, %r108, %r110;
	cvt.u64.u32 	%rd282, %r109;
	cvt.u64.u32 	%rd283, %r111;
	bra.uni 	$L__BB694_22;
$L__BB694_21:
	div.s64 	%rd282, %rd50, %rd51;
	mul.lo.s64 	%rd195, %rd282, %rd51;
	sub.s64 	%rd283, %rd50, %rd195;
$L__BB694_22:
	mul.wide.u32 	%rd196, %r20, 8;
	add.s64 	%rd197, %rd1, %rd196;
	ld.global.u64 	%rd198, [%rd197];
	mad.lo.s64 	%rd58, %rd198, %rd283, %rd49;
	add.s32 	%r21, %r213, -3;
	and.b64  	%rd59, %rd282, 4294967295;
	mul.wide.u32 	%rd199, %r21, 8;
	add.s64 	%rd200, %rd2, %rd199;
	ld.global.u64 	%rd60, [%rd200];
	and.b64  	%rd201, %rd60, -4294967296;
	setp.ne.s64 	%p12, %rd201, 0;
	@%p12 bra 	$L__BB694_24;
	cvt.u32.u64 	%r112, %rd60;
	cvt.u32.u64 	%r113, %rd59;
	div.u32 	%r114, %r113, %r112;
	mul.lo.s32 	%r115, %r114, %r112;
	sub.s32 	%r116, %r113, %r115;
	cvt.u64.u32 	%rd284, %r114;
	cvt.u64.u32 	%rd285, %r116;
	bra.uni 	$L__BB694_25;
$L__BB694_24:
	div.s64 	%rd284, %rd59, %rd60;
	mul.lo.s64 	%rd202, %rd284, %rd60;
	sub.s64 	%rd285, %rd59, %rd202;
$L__BB694_25:
	mul.wide.u32 	%rd203, %r21, 8;
	add.s64 	%rd204, %rd1, %rd203;
	ld.global.u64 	%rd205, [%rd204];
	mad.lo.s64 	%rd67, %rd205, %rd285, %rd58;
	and.b64  	%rd68, %rd284, 4294967295;
	add.s32 	%r117, %r213, -4;
	mul.wide.u32 	%rd206, %r117, 8;
	add.s64 	%rd207, %rd2, %rd206;
	ld.global.u64 	%rd69, [%rd207];
	and.b64  	%rd208, %rd69, -4294967296;
	setp.ne.s64 	%p13, %rd208, 0;
	@%p13 bra 	$L__BB694_27;
	cvt.u32.u64 	%r118, %rd69;
	cvt.u32.u64 	%r119, %rd68;
	div.u32 	%r120, %r119, %r118;
	mul.lo.s32 	%r121, %r120, %r118;
	sub.s32 	%r122, %r119, %r121;
	cvt.u64.u32 	%rd286, %r120;
	cvt.u64.u32 	%rd287, %r122;
	bra.uni 	$L__BB694_28;
$L__BB694_27:
	div.s64 	%rd286, %rd68, %rd69;
	mul.lo.s64 	%rd209, %rd286, %rd69;
	sub.s64 	%rd287, %rd68, %rd209;
$L__BB694_28:
	mul.wide.u32 	%rd210, %r117, 8;
	add.s64 	%rd211, %rd1, %rd210;
	ld.global.u64 	%rd212, [%rd211];
	mad.lo.s64 	%rd307, %rd212, %rd287, %rd67;
	cvt.u32.u64 	%r218, %rd286;
	add.s32 	%r213, %r213, -8;
	add.s32 	%r212, %r212, 8;
	setp.ne.s32 	%p14, %r212, 0;
	@%p14 bra 	$L__BB694_4;
	add.s32 	%r217, %r213, 3;
$L__BB694_30:
	and.b32  	%r28, %r9, 7;
	setp.eq.s32 	%p15, %r28, 0;
	@%p15 bra 	$L__BB694_59;
	and.b32  	%r29, %r9, 3;
	setp.lt.u32 	%p16, %r28, 4;
	@%p16 bra 	$L__BB694_45;
	cvt.u64.u32 	%rd79, %r218;
	mul.wide.u32 	%rd214, %r217, 8;
	add.s64 	%rd215, %rd2, %rd214;
	ld.global.u64 	%rd80, [%rd215];
	and.b64  	%rd216, %rd80, -4294967296;
	setp.ne.s64 	%p17, %rd216, 0;
	@%p17 bra 	$L__BB694_34;
	cvt.u32.u64 	%r124, %rd80;
	cvt.u32.u64 	%r125, %rd79;
	div.u32 	%r126, %r125, %r124;
	mul.lo.s32 	%r127, %r126, %r124;
	sub.s32 	%r128, %r125, %r127;
	cvt.u64.u32 	%rd290, %r126;
	cvt.u64.u32 	%rd291, %r128;
	bra.uni 	$L__BB694_35;
$L__BB694_34:
	div.s64 	%rd290, %rd79, %rd80;
	mul.lo.s64 	%rd217, %rd290, %rd80;
	sub.s64 	%rd291, %rd79, %rd217;
$L__BB694_35:
	mul.wide.u32 	%rd218, %r217, 8;
	add.s64 	%rd219, %rd1, %rd218;
	ld.global.u64 	%rd220, [%rd219];
	mad.lo.s64 	%rd87, %rd220, %rd291, %rd307;
	add.s32 	%r30, %r217, -1;
	and.b64  	%rd88, %rd290, 4294967295;
	mul.wide.u32 	%rd221, %r30, 8;
	add.s64 	%rd222, %rd2, %rd221;
	ld.global.u64 	%rd89, [%rd222];
	and.b64  	%rd223, %rd89, -4294967296;
	setp.ne.s64 	%p18, %rd223, 0;
	@%p18 bra 	$L__BB694_37;
	cvt.u32.u64 	%r129, %rd89;
	cvt.u32.u64 	%r130, %rd88;
	div.u32 	%r131, %r130, %r129;
	mul.lo.s32 	%r132, %r131, %r129;
	sub.s32 	%r133, %r130, %r132;
	cvt.u64.u32 	%rd292, %r131;
	cvt.u64.u32 	%rd293, %r133;
	bra.uni 	$L__BB694_38;
$L__BB694_37:
	div.s64 	%rd292, %rd88, %rd89;
	mul.lo.s64 	%rd224, %rd292, %rd89;
	sub.s64 	%rd293, %rd88, %rd224;
$L__BB694_38:
	mul.wide.u32 	%rd225, %r30, 8;
	add.s64 	%rd226, %rd1, %rd225;
	ld.global.u64 	%rd227, [%rd226];
	mad.lo.s64 	%rd96, %rd227, %rd293, %rd87;
	add.s32 	%r31, %r217, -2;
	and.b64  	%rd97, %rd292, 4294967295;
	mul.wide.u32 	%rd228, %r31, 8;
	add.s64 	%rd229, %rd2, %rd228;
	ld.global.u64 	%rd98, [%rd229];
	and.b64  	%rd230, %rd98, -4294967296;
	setp.ne.s64 	%p19, %rd230, 0;
	@%p19 bra 	$L__BB694_40;
	cvt.u32.u64 	%r134, %rd98;
	cvt.u32.u64 	%r135, %rd97;
	div.u32 	%r136, %r135, %r134;
	mul.lo.s32 	%r137, %r136, %r134;
	sub.s32 	%r138, %r135, %r137;
	cvt.u64.u32 	%rd294, %r136;
	cvt.u64.u32 	%rd295, %r138;
	bra.uni 	$L__BB694_41;
$L__BB694_40:
	div.s64 	%rd294, %rd97, %rd98;
	mul.lo.s64 	%rd231, %rd294, %rd98;
	sub.s64 	%rd295, %rd97, %rd231;
$L__BB694_41:
	mul.wide.u32 	%rd232, %r31, 8;
	add.s64 	%rd233, %rd1, %rd232;
	ld.global.u64 	%rd234, [%rd233];
	mad.lo.s64 	%rd105, %rd234, %rd295, %rd96;
	add.s32 	%r32, %r217, -3;
	and.b64  	%rd106, %rd294, 4294967295;
	mul.wide.u32 	%rd235, %r32, 8;
	add.s64 	%rd236, %rd2, %rd235;
	ld.global.u64 	%rd107, [%rd236];
	and.b64  	%rd237, %rd107, -4294967296;
	setp.ne.s64 	%p20, %rd237, 0;
	@%p20 bra 	$L__BB694_43;
	cvt.u32.u64 	%r139, %rd107;
	cvt.u32.u64 	%r140, %rd106;
	div.u32 	%r141, %r140, %r139;
	mul.lo.s32 	%r142, %r141, %r139;
	sub.s32 	%r143, %r140, %r142;
	cvt.u64.u32 	%rd296, %r141;
	cvt.u64.u32 	%rd297, %r143;
	bra.uni 	$L__BB694_44;
$L__BB694_43:
	div.s64 	%rd296, %rd106, %rd107;
	mul.lo.s64 	%rd238, %rd296, %rd107;
	sub.s64 	%rd297, %rd106, %rd238;
$L__BB694_44:
	mul.wide.u32 	%rd239, %r32, 8;
	add.s64 	%rd240, %rd1, %rd239;
	ld.global.u64 	%rd241, [%rd240];
	mad.lo.s64 	%rd307, %rd241, %rd297, %rd105;
	cvt.u32.u64 	%r218, %rd296;
	add.s32 	%r217, %r217, -4;
$L__BB694_45:
	setp.eq.s32 	%p21, %r29, 0;
	@%p21 bra 	$L__BB694_59;
	setp.eq.s32 	%p22, %r29, 1;
	@%p22 bra 	$L__BB694_54;
	cvt.u64.u32 	%rd117, %r218;
	mul.wide.u32 	%rd243, %r217, 8;
	add.s64 	%rd244, %rd2, %rd243;
	ld.global.u64 	%rd118, [%rd244];
	and.b64  	%rd245, %rd118, -4294967296;
	setp.ne.s64 	%p23, %rd245, 0;
	@%p23 bra 	$L__BB694_49;
	cvt.u32.u64 	%r144, %rd118;
	cvt.u32.u64 	%r145, %rd117;
	div.u32 	%r146, %r145, %r144;
	mul.lo.s32 	%r147, %r146, %r144;
	sub.s32 	%r148, %r145, %r147;
	cvt.u64.u32 	%rd300, %r146;
	cvt.u64.u32 	%rd301, %r148;
	bra.uni 	$L__BB694_50;
$L__BB694_49:
	div.s64 	%rd300, %rd117, %rd118;
	mul.lo.s64 	%rd246, %rd300, %rd118;
	sub.s64 	%rd301, %rd117, %rd246;
$L__BB694_50:
	add.s64 	%rd248, %rd1, %rd243;
	ld.global.u64 	%rd249, [%rd248];
	mad.lo.s64 	%rd125, %rd249, %rd301, %rd307;
	add.s32 	%r37, %r217, -1;
	and.b64  	%rd126, %rd300, 4294967295;
	mul.wide.u32 	%rd250, %r37, 8;
	add.s64 	%rd251, %rd2, %rd250;
	ld.global.u64 	%rd127, [%rd251];
	and.b64  	%rd252, %rd127, -4294967296;
	setp.ne.s64 	%p24, %rd252, 0;
	@%p24 bra 	$L__BB694_52;
	cvt.u32.u64 	%r149, %rd127;
	cvt.u32.u64 	%r150, %rd126;
	div.u32 	%r151, %r150, %r149;
	mul.lo.s32 	%r152, %r151, %r149;
	sub.s32 	%r153, %r150, %r152;
	cvt.u64.u32 	%rd302, %r151;
	cvt.u64.u32 	%rd303, %r153;
	bra.uni 	$L__BB694_53;
$L__BB694_52:
	div.s64 	%rd302, %rd126, %rd127;
	mul.lo.s64 	%rd253, %rd302, %rd127;
	sub.s64 	%rd303, %rd126, %rd253;
$L__BB694_53:
	add.s64 	%rd255, %rd1, %rd250;
	ld.global.u64 	%rd256, [%rd255];
	mad.lo.s64 	%rd307, %rd256, %rd303, %rd125;
	cvt.u32.u64 	%r218, %rd302;
	add.s32 	%r217, %r217, -2;
$L__BB694_54:
	and.b32  	%r154, %r9, 1;
	setp.eq.b32 	%p25, %r154, 1;
	not.pred 	%p26, %p25;
	@%p26 bra 	$L__BB694_59;
	cvt.u64.u32 	%rd137, %r218;
	mul.wide.u32 	%rd257, %r217, 8;
	add.s64 	%rd258, %rd2, %rd257;
	ld.global.u64 	%rd138, [%rd258];
	and.b64  	%rd259, %rd138, -4294967296;
	setp.ne.s64 	%p27, %rd259, 0;
	@%p27 bra 	$L__BB694_57;
	cvt.u32.u64 	%r155, %rd138;
	cvt.u32.u64 	%r156, %rd137;
	rem.u32 	%r157, %r156, %r155;
	cvt.u64.u32 	%rd306, %r157;
	bra.uni 	$L__BB694_58;
$L__BB694_57:
	rem.s64 	%rd306, %rd137, %rd138;
$L__BB694_58:
	add.s64 	%rd261, %rd1, %rd257;
	ld.global.u64 	%rd262, [%rd261];
	mad.lo.s64 	%rd307, %rd262, %rd306, %rd307;
$L__BB694_59:
	cvta.to.global.u64 	%rd263, %rd145;
	shl.b64 	%rd264, %rd307, 1;
	add.s64 	%rd265, %rd263, %rd264;
	ld.global.u16 	%rs18, [%rd265];
	st.shared.u16 	[%r7], %rs18;
	bar.sync 	0;
	setp.ne.s32 	%p28, %r1, 0;
	@%p28 bra 	$L__BB694_77;
	setp.gt.u32 	%p29, %r5, 1;
	@%p29 bra 	$L__BB694_62;
	shl.b32 	%r158, %r3, 1;
	mov.u32 	%r159, reducel1sdata_f16;
	add.s32 	%r160, %r159, %r158;
	ld.shared.u16 	%rs233, [%r160];
	bra.uni 	$L__BB694_76;
$L__BB694_62:
	shl.b32 	%r162, %r3, 1;
	mov.u32 	%r163, reducel1sdata_f16;
	add.s32 	%r42, %r163, %r162;
	ld.shared.u16 	%rs233, [%r42];
	add.s32 	%r43, %r5, -1;
	add.s32 	%r164, %r5, -2;
	and.b32  	%r44, %r43, 15;
	setp.lt.u32 	%p30, %r164, 15;
	mov.b32 	%r226, 1;
	@%p30 bra 	$L__BB694_66;
	and.b32  	%r167, %r43, -16;
	neg.s32 	%r223, %r167;
	shl.b32 	%r46, %r2, 1;
	add.s32 	%r169, %r162, %r46;
	add.s32 	%r221, %r163, %r169;
	shl.b32 	%r48, %r2, 5;
	mov.b32 	%r224, 1;
	mov.b32 	%r222, 0;
$L__BB694_64:
	.pragma "nounroll";
	// begin inline asm
	{abs.f16 %rs20,%rs233;
}
	// end inline asm
	mul.lo.s32 	%r171, %r224, %r2;
	shl.b32 	%r172, %r171, 1;
	add.s32 	%r173, %r42, %r172;
	ld.shared.u16 	%rs23, [%r221];
	// begin inline asm
	{abs.f16 %rs22,%rs23;
}
	// end inline asm
	// begin inline asm
	{add.f16 %rs24,%rs20,%rs22;
}
	// end inline asm
	// begin inline asm
	{abs.f16 %rs27,%rs24;
}
	// end inline asm
	add.s32 	%r174, %r173, %r46;
	ld.shared.u16 	%rs30, [%r174];
	// begin inline asm
	{abs.f16 %rs29,%rs30;
}
	// end inline asm
	// begin inline asm
	{add.f16 %rs31,%rs27,%rs29;
}
	// end inline asm
	// begin inline asm
	{abs.f16 %rs34,%rs31;
}
	// end inline asm
	add.s32 	%r175, %r174, %r46;
	ld.shared.u16 	%rs37, [%r175];
	// begin inline asm
	{abs.f16 %rs36,%rs37;
}
	// end inline asm
	// begin inline asm
	{add.f16 %rs38,%rs34,%rs36;
}
	// end inline asm
	// begin inline asm
	{abs.f16 %rs41,%rs38;
}
	// end inline asm
	add.s32 	%r176, %r175, %r46;
	ld.shared.u16 	%rs44, [%r176];
	// begin inline asm
	{abs.f16 %rs43,%rs44;
}
	// end inline asm
	// begin inline asm
	{add.f16 %rs45,%rs41,%rs43;
}
	// end inline asm
	// begin inline asm
	{abs.f16 %rs48,%rs45;
}
	// end inline asm
	add.s32 	%r177, %r176, %r46;
	ld.shared.u16 	%rs51, [%r177];
	// begin inline asm
	{abs.f16 %rs50,%rs51;
}
	// end inline asm
	// begin inline asm
	{add.f16 %rs52,%rs48,%rs50;
}
	// end inline asm
	// begin inline asm
	{abs.f16 %rs55,%rs52;
}
	// end inline asm
	add.s32 	%r178, %r177, %r46;
	ld.shared.u16 	%rs58, [%r178];
	// begin inline asm
	{abs.f16 %rs57,%rs58;
}
	// end inline asm
	// begin inline asm
	{add.f16 %rs59,%rs55,%rs57;
}
	// end inline asm
	// begin inline asm
	{abs.f16 %rs62,%rs59;
}
	// end inline asm
	add.s32 	%r179, %r178, %r46;
	ld.shared.u16 	%rs65, [%r179];
	// begin inline asm
	{abs.f16 %rs64,%rs65;
}
	// end inline asm
	// begin inline asm
	{add.f16 %rs66,%rs62,%rs64;
}
	// end inline asm
	// begin inline asm
	{abs.f16 %rs69,%rs66;
}
	// end inline asm
	add.s32 	%r180, %r179, %r46;
	ld.shared.u16 	%rs72, [%r180];
	// begin inline asm
	{abs.f16 %rs71,%rs72;
}
	// end inline asm
	// begin inline asm
	{add.f16 %rs73,%rs69,%rs71;
}
	// end inline asm
	// begin inline asm
	{abs.f16 %rs76,%rs73;
}
	// end inline asm
	add.s32 	%r181, %r180, %r46;
	ld.shared.u16 	%rs79, [%r181];
	// begin inline asm
	{abs.f16 %rs78,%rs79;
}
	// end inline asm
	// begin inline asm
	{add.f16 %rs80,%rs76,%rs78;
}
	// end inline asm
	// begin inline asm
	{abs.f16 %rs83,%rs80;
}
	// end inline asm
	add.s32 	%r182, %r181, %r46;
	ld.shared.u16 	%rs86, [%r182];
	// begin inline asm
	{abs.f16 %rs85,%rs86;
}
	// end inline asm
	// begin inline asm
	{add.f16 %rs87,%rs83,%rs85;
}
	// end inline asm
	// begin inline asm
	{abs.f16 %rs90,%rs87;
}
	// end inline asm
	add.s32 	%r183, %r182, %r46;
	ld.shared.u16 	%rs93, [%r183];
	// begin inline asm
	{abs.f16 %rs92,%rs93;
}
	// end inline asm
	// begin inline asm
	{add.f16 %rs94,%rs90,%rs92;
}
	// end inline asm
	// begin inline asm
	{abs.f16 %rs97,%rs94;
}
	// end inline asm
	add.s32 	%r184, %r183, %r46;
	ld.shared.u16 	%rs100, [%r184];
	// begin inline asm
	{abs.f16 %rs99,%rs100;
}
	// end inline asm
	// begin inline asm
	{add.f16 %rs101,%rs97,%rs99;
}
	// end inline asm
	// begin inline asm
	{abs.f16 %rs104,%rs101;
}
	// end inline asm
	add.s32 	%r185, %r184, %r46;
	ld.shared.u16 	%rs107, [%r185];
	// begin inline asm
	{abs.f16 %rs106,%rs107;
}
	// end inline asm
	// begin inline asm
	{add.f16 %rs108,%rs104,%rs106;
}
	// end inline asm
	// begin inline asm
	{abs.f16 %rs111,%rs108;
}
	// end inline asm
	add.s32 	%r186, %r185, %r46;
	ld.shared.u16 	%rs114, [%r186];
	// begin inline asm
	{abs.f16 %rs113,%rs114;
}
	// end inline asm
	// begin inline asm
	{add.f16 %rs115,%rs111,%rs113;
}
	// end inline asm
	// begin inline asm
	{abs.f16 %rs118,%rs115;
}
	// end inline asm
	add.s32 	%r187, %r186, %r46;
	ld.shared.u16 	%rs121, [%r187];
	// begin inline asm
	{abs.f16 %rs120,%rs121;
}
	// end inline asm
	// begin inline asm
	{add.f16 %rs122,%rs118,%rs120;
}
	// end inline asm
	// begin inline asm
	{abs.f16 %rs125,%rs122;
}
	// end inline asm
	add.s32 	%r188, %r187, %r46;
	ld.shared.u16 	%rs128, [%r188];
	// begin inline asm
	{abs.f16 %rs127,%rs128;
}
	// end inline asm
	// begin inline asm
	{add.f16 %rs233,%rs125,%rs127;
}
	// end inline asm
	add.s32 	%r224, %r224, 16;
	add.s32 	%r223, %r223, 16;
	add.s32 	%r222, %r222, 16;
	add.s32 	%r221, %r221, %r48;
	setp.ne.s32 	%p31, %r223, 0;
	@%p31 bra 	$L__BB694_64;
	add.s32 	%r226, %r222, 1;
$L__BB694_66:
	setp.eq.s32 	%p32, %r44, 0;
	@%p32 bra 	$L__BB694_75;
	and.b32  	%r59, %r43, 7;
	setp.lt.u32 	%p33, %r44, 8;
	@%p33 bra 	$L__BB694_69;
	// begin inline asm
	{abs.f16 %rs133,%rs233;
}
	// end inline asm
	mul.lo.s32 	%r189, %r226, %r2;
	shl.b32 	%r190, %r189, 1;
	add.s32 	%r191, %r42, %r190;
	ld.shared.u16 	%rs136, [%r191];
	// begin inline asm
	{abs.f16 %rs135,%rs136;
}
	// end inline asm
	// begin inline asm
	{add.f16 %rs137,%rs133,%rs135;
}
	// end inline asm
	// begin inline asm
	{abs.f16 %rs140,%rs137;
}
	// end inline asm
	shl.b32 	%r192, %r2, 1;
	add.s32 	%r193, %r191, %r192;
	ld.shared.u16 	%rs143, [%r193];
	// begin inline asm
	{abs.f16 %rs142,%rs143;
}
	// end inline asm
	// begin inline asm
	{add.f16 %rs144,%rs140,%rs142;
}
	// end inline asm
	// begin inline asm
	{abs.f16 %rs147,%rs144;
}
	// end inline asm
	add.s32 	%r194, %r193, %r192;
	ld.shared.u16 	%rs150, [%r194];
	// begin inline asm
	{abs.f16 %rs149,%rs150;
}
	// end inline asm
	// begin inline asm
	{add.f16 %rs151,%rs147,%rs149;
}
	// end inline asm
	// begin inline asm
	{abs.f16 %rs154,%rs151;
}
	// end inline asm
	add.s32 	%r195, %r194, %r192;
	ld.shared.u16 	%rs157, [%r195];
	// begin inline asm
	{abs.f16 %rs156,%rs157;
}
	// end inline asm
	// begin inline asm
	{add.f16 %rs158,%rs154,%rs156;
}
	// end inline asm
	// begin inline asm
	{abs.f16 %rs161,%rs158;
}
	// end inline asm
	add.s32 	%r196, %r195, %r192;
	ld.shared.u16 	%rs164, [%r196];
	// begin inline asm
	{abs.f16 %rs163,%rs164;
}
	// end inline asm
	// begin inline asm
	{add.f16 %rs165,%rs161,%rs163;
}
	// end inline asm
	// begin inline asm
	{abs.f16 %rs168,%rs165;
}
	// end inline asm
	add.s32 	%r197, %r196, %r192;
	ld.shared.u16 	%rs171, [%r197];
	// begin inline asm
	{abs.f16 %rs170,%rs171;
}
	// end inline asm
	// begin inline asm
	{add.f16 %rs172,%rs168,%rs170;
}
	// end inline asm
	// begin inline asm
	{abs.f16 %rs175,%rs172;
}
	// end inline asm
	add.s32 	%r198, %r197, %r192;
	ld.shared.u16 	%rs178, [%r198];
	// begin inline asm
	{abs.f16 %rs177,%rs178;
}
	// end inline asm
	// begin inline asm
	{add.f16 %rs179,%rs175,%rs177;
}
	// end inline asm
	// begin inline asm
	{abs.f16 %rs182,%rs179;
}
	// end inline asm
	add.s32 	%r199, %r198, %r192;
	ld.shared.u16 	%rs185, [%r199];
	// begin inline asm
	{abs.f16 %rs184,%rs185;
}
	// end inline asm
	// begin inline asm
	{add.f16 %rs233,%rs182,%rs184;
}
	// end inline asm
	add.s32 	%r226, %r226, 8;
$L__BB694_69:
	setp.eq.s32 	%p34, %r59, 0;
	@%p34 bra 	$L__BB694_75;
	and.b32  	%r62, %r43, 3;
	setp.lt.u32 	%p35, %r59, 4;
	@%p35 bra 	$L__BB694_72;
	// begin inline asm
	{abs.f16 %rs190,%rs233;
}
	// end inline asm
	mul.lo.s32 	%r200, %r226, %r2;
	shl.b32 	%r201, %r200, 1;
	add.s32 	%r202, %r42, %r201;
	ld.shared.u16 	%rs193, [%r202];
	// begin inline asm
	{abs.f16 %rs192,%rs193;
}
	// end inline asm
	// begin inline asm
	{add.f16 %rs194,%rs190,%rs192;
}
	// end inline asm
	// begin inline asm
	{abs.f16 %rs197,%rs194;
}
	// end inline asm
	shl.b32 	%r203, %r2, 1;
	add.s32 	%r204, %r202, %r203;
	ld.shared.u16 	%rs200, [%r204];
	// begin inline asm
	{abs.f16 %rs199,%rs200;
}
	// end inline asm
	// begin inline asm
	{add.f16 %rs201,%rs197,%rs199;
}
	// end inline asm
	// begin inline asm
	{abs.f16 %rs204,%rs201;
}
	// end inline asm
	add.s32 	%r205, %r204, %r203;
	ld.shared.u16 	%rs207, [%r205];
	// begin inline asm
	{abs.f16 %rs206,%rs207;
}
	// end inline asm
	// begin inline asm
	{add.f16 %rs208,%rs204,%rs206;
}
	// end inline asm
	// begin inline asm
	{abs.f16 %rs211,%rs208;
}
	// end inline asm
	add.s32 	%r206, %r205, %r203;
	ld.shared.u16 	%rs214, [%r206];
	// begin inline asm
	{abs.f16 %rs213,%rs214;
}
	// end inline asm
	// begin inline asm
	{add.f16 %rs233,%rs211,%rs213;
}
	// end inline asm
	add.s32 	%r226, %r226, 4;
$L__BB694_72:
	setp.eq.s32 	%p36, %r62, 0;
	@%p36 bra 	$L__BB694_75;
	mul.lo.s32 	%r207, %r2, %r226;
	shl.b32 	%r208, %r207, 1;
	add.s32 	%r210, %r208, %r162;
	add.s32 	%r229, %r163, %r210;
	shl.b32 	%r66, %r2, 1;
	neg.s32 	%r228, %r62;
$L__BB694_74:
	.pragma "nounroll";
	// begin inline asm
	{abs.f16 %rs218,%rs233;
}
	// end inline asm
	ld.shared.u16 	%rs221, [%r229];
	// begin inline asm
	{abs.f16 %rs220,%rs221;
}
	// end inline asm
	// begin inline asm
	{add.f16 %rs233,%rs218,%rs220;
}
	// end inline asm
	add.s32 	%r229, %r229, %r66;
	add.s32 	%r228, %r228, 1;
	setp.ne.s32 	%p37, %r228, 0;
	@%p37 bra 	$L__BB694_74;
$L__BB694_75:
	st.shared.u16 	[%r42], %rs233;
$L__BB694_76:
	cvt.u64.u32 	%rd266, %r4;
	mad.lo.s64 	%rd267, %rd147, %rd266, %rd3;
	cvta.to.global.u64 	%rd268, %rd144;
	shl.b64 	%rd269, %rd267, 1;
	add.s64 	%rd270, %rd268, %rd269;
	st.global.u16 	[%rd270], %rs233;
$L__BB694_77:
	ret;

}
	// .globl	contiguous_reducel133_f16
.visible .entry contiguous_reducel133_f16(
	.param .u64 .ptr .align 1 contiguous_reducel133_f16_param_0,
	.param .u64 .ptr .align 1 contiguous_reducel133_f16_param_1,
	.param .u64 contiguous_reducel133_f16_param_2,
	.param .u64 contiguous_reducel133_f16_param_3,
	.param .u64 contiguous_reducel133_f16_param_4
)
{
	.reg .pred 	%p<14>;
	.reg .b16 	%rs<235>;
	.reg .b32 	%r<111>;
	.reg .b64 	%rd<16>;

	ld.param.u64 	%rd2, [contiguous_reducel133_f16_param_0];
	ld.param.u64 	%rd3, [contiguous_reducel133_f16_param_1];
	ld.param.u64 	%rd4, [contiguous_reducel133_f16_param_3];
	ld.param.u64 	%rd5, [contiguous_reducel133_f16_param_4];
	mov.u32 	%r1, %tid.y;
	mov.u32 	%r2, %ntid.x;
	mov.u32 	%r3, %tid.x;
	mad.lo.s32 	%r39, %r1, %r2, %r3;
	mov.u32 	%r40, %ctaid.x;
	mad.lo.s32 	%r41, %r40, %r2, %r3;
	mov.u32 	%r4, %ctaid.y;
	mov.u32 	%r5, %ntid.y;
	mad.lo.s32 	%r42, %r4, %r5, %r1;
	shl.b32 	%r43, %r39, 1;
	mov.u32 	%r44, reducel1sdata_f16;
	add.s32 	%r7, %r44, %r43;
	mov.b32 	%r38, 0;
	// begin inline asm
	cvt.rn.f16.s32 %rs17, %r38;
	// end inline asm
	st.shared.u16 	[%r7], %rs17;
	cvt.u64.u32 	%rd1, %r41;
	setp.le.u64 	%p1, %rd4, %rd1;
	cvt.u64.u32 	%rd7, %r42;
	setp.le.u64 	%p2, %rd5, %rd7;
	or.pred  	%p3, %p1, %p2;
	@%p3 bra 	$L__BB695_19;
	cvt.u32.u64 	%r45, %rd1;
	cvta.to.global.u64 	%rd8, %rd3;
	cvt.u32.u64 	%r46, %rd4;
	mad.lo.s32 	%r47, %r42, %r46, %r45;
	mul.wide.u32 	%rd9, %r47, 2;
	add.s64 	%rd10, %rd8, %rd9;
	ld.global.u16 	%rs18, [%rd10];
	st.shared.u16 	[%r7], %rs18;
	bar.sync 	0;
	setp.ne.s32 	%p4, %r1, 0;
	@%p4 bra 	$L__BB695_19;
	setp.gt.u32 	%p5, %r5, 1;
	@%p5 bra 	$L__BB695_4;
	shl.b32 	%r48, %r3, 1;
	add.s32 	%r50, %r44, %r48;
	ld.shared.u16 	%rs233, [%r50];
	bra.uni 	$L__BB695_18;
$L__BB695_4:
	shl.b32 	%r52, %r3, 1;
	add.s32 	%r8, %r44, %r52;
	ld.shared.u16 	%rs233, [%r8];
	add.s32 	%r9, %r5, -1;
	add.s32 	%r54, %r5, -2;
	and.b32  	%r10, %r9, 15;
	setp.lt.u32 	%p6, %r54, 15;
	mov.b32 	%r107, 1;
	@%p6 bra 	$L__BB695_8;
	and.b32  	%r57, %r9, -16;
	neg.s32 	%r104, %r57;
	shl.b32 	%r12, %r2, 1;
	add.s32 	%r59, %r52, %r12;
	add.s32 	%r102, %r44, %r59;
	shl.b32 	%r14, %r2, 5;
	mov.b32 	%r105, 1;
	mov.b32 	%r103, 0;
$L__BB695_6:
	.pragma "nounroll";
	// begin inline asm
	{abs.f16 %rs20,%rs233;
}
	// end inline asm
	mul.lo.s32 	%r61, %r105, %r2;
	shl.b32 	%r62, %r61, 1;
	add.s32 	%r63, %r8, %r62;
	ld.shared.u16 	%rs23, [%r102];
	// begin inline asm
	{abs.f16 %rs22,%rs23;
}
	// end inline asm
	// begin inline asm
	{add.f16 %rs24,%rs20,%rs22;
}
	// end inline asm
	// begin inline asm
	{abs.f16 %rs27,%rs24;
}
	// end inline asm
	add.s32 	%r64, %r63, %r12;
	ld.shared.u16 	%rs30, [%r64];
	// begin inline asm
	{abs.f16 %rs29,%rs30;
}
	// end inline asm
	// begin inline asm
	{add.f16 %rs31,%rs27,%rs29;
}
	// end inline asm
	// begin inline asm
	{abs.f16 %rs34,%rs31;
}
	// end inline asm
	add.s32 	%r65, %r64, %r12;
	ld.shared.u16 	%rs37, [%r65];
	// begin inline asm
	{abs.f16 %rs36,%rs37;
}
	// end inline asm
	// begin inline asm
	{add.f16 %rs38,%rs34,%rs36;
}
	// end inline asm
	// begin inline asm
	{abs.f16 %rs41,%rs38;
}
	// end inline asm
	add.s32 	%r66, %r65, %r12;
	ld.shared.u16 	%rs44, [%r66];
	// begin inline asm
	{abs.f16 %rs43,%rs44;
}
	// end inline asm
	// begin inline asm
	{add.f16 %rs45,%rs41,%rs43;
}
	// end inline asm
	// begin inline asm
	{abs.f16 %rs48,%rs45;
}
	// end inline asm
	add.s32 	%r67, %r66, %r12;
	ld.shared.u16 	%rs51, [%r67];
	// begin inline asm
	{abs.f16 %rs50,%rs51;
}
	// end inline asm
	// begin inline asm
	{add.f16 %rs52,%rs48,%rs50;
}
	// end inline asm
	// begin inline asm
	{abs.f16 %rs55,%rs52;
}
	// end inline asm
	add.s32 	%r68, %r67, %r12;
	ld.shared.u16 	%rs58, [%r68];
	// begin inline asm
	{abs.f16 %rs57,%rs58;
}
	// end inline asm
	// begin inline asm
	{add.f16 %rs59,%rs55,%rs57;
}
	// end inline asm
	// begin inline asm
	{abs.f16 %rs62,%rs59;
}
	// end inline asm
	add.s32 	%r69, %r68, %r12;
	ld.shared.u16 	%rs65, [%r69];
	// begin inline asm
	{abs.f16 %rs64,%rs65;
}
	// end inline asm
	// begin inline asm
	{add.f16 %rs66,%rs62,%rs64;
}
	// end inline asm
	// begin inline asm
	{abs.f16 %rs69,%rs66;
}
	// end inline asm
	add.s32 	%r70, %r69, %r12;
	ld.shared.u16 	%rs72, [%r70];
	// begin inline asm
	{abs.f16 %rs71,%rs72;
}
	// end inline asm
	// begin inline asm
	{add.f16 %rs73,%rs69,%rs71;
}
	// end inline asm
	// begin inline asm
	{abs.f16 %rs76,%rs73;
}
	// end inline asm
	add.s32 	%r71, %r70, %r12;
	ld.shared.u16 	%rs79, [%r71];
	// begin inline asm
	{abs.f16 %rs78,%rs79;
}
	// end inline asm
	// begin inline asm
	{add.f16 %rs80,%rs76,%rs78;
}
	// end inline asm
	// begin inline asm
	{abs.f16 %rs83,%rs80;
}
	// end inline asm
	add.s32 	%r72, %r71, %r12;
	ld.shared.u16 	%rs86, [%r72];
	// begin inline asm
	{abs.f16 %rs85,%rs86;
}
	// end inline asm
	// begin inline asm
	{add.f16 %rs87,%rs83,%rs85;
}
	// end inline asm
	// begin inline asm
	{abs.f16 %rs90,%rs87;
}
	// end inline asm
	add.s32 	%r73, %r72, %r12;
	ld.shared.u16 	%rs93, [%r73];
	// begin inline asm
	{abs.f16 %rs92,%rs93;
}
	// end inline asm
	// begin inline asm
	{add.f16 %rs94,%rs90,%rs92;
}
	// end inline asm
	// begin inline asm
	{abs.f16 %rs97,%rs94;
}
	// end inline asm
	add.s32 	%r74, %r73, %r12;
	ld.shared.u16 	%rs100, [%r74];
	// begin inline asm
	{abs.f16 %rs99,%rs100;
}
	// end inline asm
	// begin inline asm
	{add.f16 %rs101,%rs97,%rs99;
}
	// end inline asm
	// begin inline asm
	{abs.f16 %rs104,%rs101;
}
	// end inline asm
	add.s32 	%r75, %r74, %r12;
	ld.shared.u16 	%rs107, [%r75];
	// begin inline asm
	{abs.f16 %rs106,%rs107;
}
	// end inline asm
	// begin inline asm
	{add.f16 %rs108,%rs104,%rs106;
}
	// end inline asm
	// begin inline asm
	{abs.f16 %rs111,%rs108;
}
	// end inline asm
	add.s32 	%r76, %r75, %r12;
	ld.shared.u16 	%rs114, [%r76];
	// begin inline asm
	{abs.f16 %rs113,%rs114;
}
	// end inline asm
	// begin inline asm
	{add.f16 %rs115,%rs111,%rs113;
}
	// end inline asm
	// begin inline asm
	{abs.f16 %rs118,%rs115;
}
	// end inline asm
	add.s32 	%r77, %r76, %r12;
	ld.shared.u16 	%rs121, [%r77];
	// begin inline asm
	{abs.f16 %rs120,%rs121;
}
	// end inline asm
	// begin inline asm
	{add.f16 %rs122,%rs118,%rs120;
}
	// end inline asm
	// begin inline asm
	{abs.f16 %rs125,%rs122;
}
	// end inline asm
	add.s32 	%r78, %r77, %r12;
	ld.shared.u16 	%rs128, [%r78];
	// begin inline asm
	{abs.f16 %rs127,%rs128;
}
	// end inline asm
	// begin inline asm
	{add.f16 %rs233,%rs125,%rs127;
}
	// end inline asm
	add.s32 	%r105, %r105, 16;
	add.s32 	%r104, %r104, 16;
	add.s32 	%r103, %r103, 16;
	add.s32 	%r102, %r102, %r14;
	setp.ne.s32 	%p7, %r104, 0;
	@%p7 bra 	$L__BB695_6;
	add.s32 	%r107, %r103, 1;
$L__BB695_8:
	setp.eq.s32 	%p8, %r10, 0;
	@%p8 bra 	$L__BB695_17;
	and.b32  	%r25, %r9, 7;
	setp.lt.u32 	%p9, %r10, 8;
	@%p9 bra 	$L__BB695_11;
	// begin inline asm
	{abs.f16 %rs133,%rs233;
}
	// end inline asm
	mul.lo.s32 	%r79, %r107, %r2;
	shl.b32 	%r80, %r79, 1;
	add.s32 	%r81, %r8, %r80;
	ld.shared.u16 	%rs136, [%r81];
	// begin inline asm
	{abs.f16 %rs135,%rs136;
}
	// end inline asm
	// begin inline asm
	{add.f16 %rs137,%rs133,%rs135;
}
	// end inline asm
	// begin inline asm
	{abs.f16 %rs140,%rs137;
}
	// end inline asm
	shl.b32 	%r82, %r2, 1;
	add.s32 	%r83, %r81, %r82;
	ld.shared.u16 	%rs143, [%r83];
	// begin inline asm
	{abs.f16 %rs142,%rs143;
}
	// end inline asm
	// begin inline asm
	{add.f16 %rs144,%rs140,%rs142;
}
	// end inline asm
	// begin inline asm
	{abs.f16 %rs147,%rs144;
}
	// end inline asm
	add.s32 	%r84, %r83, %r82;
	ld.shared.u16 	%rs150, [%r84];
	// begin inline asm
	{abs.f16 %rs149,%rs150;
}
	// end inline asm
	// begin inline asm
	{add.f16 %rs151,%rs147,%rs149;
}
	// end inline asm
	// begin inline asm
	{abs.f16 %rs154,%rs151;
}
	// end inline asm
	add.s32 	%r85, %r84, %r82;
	ld.shared.u16 	%rs157, [%r85];
	// begin inline asm
	{abs.f16 %rs156,%rs157;
}
	// end inline asm
	// begin inline asm
	{add.f16 %rs158,%rs154,%rs156;
}
	// end inline asm
	// begin inline asm
	{abs.f16 %rs161,%rs158;
}
	// end inline asm
	add.s32 	%r86, %r85, %r82;
	ld.shared.u16 	%rs164, [%r86];
	// begin inline asm
	{abs.f16 %rs163,%rs164;
}
	// end inline asm
	// begin inline asm
	{add.f16 %rs165,%rs161,%rs163;
}
	// end inline asm
	// begin inline asm
	{abs.f16 %rs168,%rs165;
}
	// end inline asm
	add.s32 	%r87, %r86, %r82;
	ld.shared.u16 	%rs171, [%r87];
	// begin inline asm
	{abs.f16 %rs170,%rs171;
}
	// end inline asm
	// begin inline asm
	{add.f16 %rs172,%rs168,%rs170;
}
	// end inline asm
	// begin inline asm
	{abs.f16 %rs175,%rs172;
}
	// end inline asm
	add.s32 	%r88, %r87, %r82;
	ld.shared.u16 	%rs178, [%r88];
	// begin inline asm
	{abs.f16 %rs177,%rs178;
}
	// end inline asm
	// begin inline asm
	{add.f16 %rs179,%rs175,%rs177;
}
	// end inline asm
	// begin inline asm
	{abs.f16 %rs182,%rs179;
}
	// end inline asm
	add.s32 	%r89, %r88, %r82;
	ld.shared.u16 	%rs185, [%r89];
	// begin inline asm
	{abs.f16 %rs184,%rs185;
}
	// end inline asm
	// begin inline asm
	{add.f16 %rs233,%rs182,%rs184;
}
	// end inline asm
	add.s32 	%r107, %r107, 8;
$L__BB695_11:
	setp.eq.s32 	%p10, %r25, 0;
	@%p10 bra 	$L__BB695_17;
	and.b32  	%r28, %r9, 3;
	setp.lt.u32 	%p11, %r25, 4;
	@%p11 bra 	$L__BB695_14;
	// begin inline asm
	{abs.f16 %rs190,%rs233;
}
	// end inline asm
	mul.lo.s32 	%r90, %r107, %r2;
	shl.b32 	%r91, %r90, 1;
	add.s32 	%r92, %r8, %r91;
	ld.shared.u16 	%rs193, [%r92];
	// begin inline asm
	{abs.f16 %rs192,%rs193;
}
	// end inline asm
	// begin inline asm
	{add.f16 %rs194,%rs190,%rs192;
}
	// end inline asm
	// begin inline asm
	{abs.f16 %rs197,%rs194;
}
	// end inline asm
	shl.b32 	%r93, %r2, 1;
	add.s32 	%r94, %r92, %r93;
	ld.shared.u16 	%rs200, [%r94];
	// begin inline asm
	{abs.f16 %rs199,%rs200;
}
	// end inline asm
	// begin inline asm
	{add.f16 %rs201,%rs197,%rs199;
}
	// end inline asm
	// begin inline asm
	{abs.f16 %rs204,%rs201;
}
	// end inline asm
	add.s32 	%r95, %r94, %r93;
	ld.shared.u16 	%rs207, [%r95];
	// begin inline asm
	{abs.f16 %rs206,%rs207;
}
	// end inline asm
	// begin inline asm
	{add.f16 %rs208,%rs204,%rs206;
}
	// end inline asm
	// begin inline asm
	{abs.f16 %rs211,%rs208;
}
	// end inline asm
	add.s32 	%r96, %r95, %r93;
	ld.shared.u16 	%rs214, [%r96];
	// begin inline asm
	{abs.f16 %rs213,%rs214;
}
	// end inline asm
	// begin inline asm
	{add.f16 %rs233,%rs211,%rs213;
}
	// end inline asm
	add.s32 	%r107, %r107, 4;
$L__BB695_14:
	setp.eq.s32 	%p12, %r28, 0;
	@%p12 bra 	$L__BB695_17;
	mul.lo.s32 	%r97, %r2, %r107;
	shl.b32 	%r98, %r97, 1;
	add.s32 	%r100, %r98, %r52;
	add.s32 	%r110, %r44, %r100;
	shl.b32 	%r32, %r2, 1;
	neg.s32 	%r109, %r28;
$L__BB695_16:
	.pragma "nounroll";
	// begin inline asm
	{abs.f16 %rs218,%rs233;
}
	// end inline asm
	ld.shared.u16 	%rs221, [%r110];
	// begin inline asm
	{abs.f16 %rs220,%rs221;
}
	// end inline asm
	// begin inline asm
	{add.f16 %rs233,%rs218,%rs220;
}
	// end inline asm
	add.s32 	%r110, %r110, %r32;
	add.s32 	%r109, %r109, 1;
	setp.ne.s32 	%p13, %r109, 0;
	@%p13 bra 	$L__BB695_16;
$L__BB695_17:
	st.shared.u16 	[%r8], %rs233;
$L__BB695_18:
	cvt.u64.u32 	%rd11, %r4;
	mad.lo.s64 	%rd12, %rd4, %rd11, %rd1;
	cvta.to.global.u64 	%rd13, %rd2;
	shl.b64 	%rd14, %rd12, 1;
	add.s64 	%rd15, %rd13, %rd14;
	st.global.u16 	[%rd15], %rs233;
$L__BB695_19:
	ret;

}
	// .globl	contiguous_reducel1_bf16
.visible .entry contiguous_reducel1_bf16(
	.param .u64 .ptr .align 1 contiguous_reducel1_bf16_param_0,
	.param .u64 .ptr .align 1 contiguous_reducel1_bf16_param_1,
	.param .u64 contiguous_reducel1_bf16_param_2
)
{
	.reg .pred 	%p<8>;
	.reg .b16 	%rs<60>;
	.reg .b32 	%r<17>;
	.reg .b64 	%rd<16>;

	ld.param.u64 	%rd4, [contiguous_reducel1_bf16_param_0];
	ld.param.u64 	%rd6, [contiguous_reducel1_bf16_param_1];
	ld.param.u64 	%rd5, [contiguous_reducel1_bf16_param_2];
	cvta.to.global.u64 	%rd1, %rd6;
	mov.u32 	%r1, %tid.x;
	mov.u32 	%r2, %ctaid.x;
	mov.u32 	%r16, %ntid.x;
	mul.lo.s32 	%r9, %r2, %r16;
	shl.b32 	%r10, %r9, 1;
	add.s32 	%r4, %r10, %r1;
	shl.b32 	%r11, %r1, 1;
	mov.u32 	%r12, reducel1sdata_bf16;
	add.s32 	%r5, %r12, %r11;
	mov.b32 	%r8, 0;
	// begin inline asm
	cvt.rn.bf16.s32 %rs1, %r8;
	// end inline asm
	st.shared.u16 	[%r5], %rs1;
	add.s32 	%r13, %r4, %r16;
	cvt.u64.u32 	%rd2, %r13;
	setp.le.u64 	%p1, %rd5, %rd2;
	@%p1 bra 	$L__BB696_2;
	mul.wide.u32 	%rd9, %r4, 2;
	add.s64 	%rd10, %rd1, %rd9;
	ld.global.u16 	%rs4, [%rd10];
	// begin inline asm
	{abs.bf16 %rs3,%rs4;
}
	// end inline asm
	shl.b64 	%rd11, %rd2, 1;
	add.s64 	%rd12, %rd1, %rd11;
	ld.global.u16 	%rs6, [%rd12];
	// begin inline asm
	{abs.bf16 %rs5,%rs6;
}
	// end inline asm
	// begin inline asm
	{ add.bf16 %rs7,%rs3,%rs5; }

	// end inline asm
	st.shared.u16 	[%r5], %rs7;
	bra.uni 	$L__BB696_4;
$L__BB696_2:
	cvt.u64.u32 	%rd3, %r4;
	setp.le.u64 	%p2, %rd5, %rd3;
	@%p2 bra 	$L__BB696_4;
	shl.b64 	%rd7, %rd3, 1;
	add.s64 	%rd8, %rd1, %rd7;
	ld.global.u16 	%rs2, [%rd8];
	st.shared.u16 	[%r5], %rs2;
$L__BB696_4:
	bar.sync 	0;
	setp.lt.u32 	%p3, %r16, 66;
	@%p3 bra 	$L__BB696_8;
$L__BB696_5:
	shr.u32 	%r7, %r16, 1;
	setp.ge.u32 	%p4, %r1, %r7;
	@%p4 bra 	$L__BB696_7;
	ld.shared.u16 	%rs11, [%r5];
	// begin inline asm
	{abs.bf16 %rs10,%rs11;
}
	// end inline asm
	and.b32  	%r14, %r16, 2046;
	add.s32 	%r15, %r5, %r14;
	ld.shared.u16 	%rs13, [%r15];
	// begin inline asm
	{abs.bf16 %rs12,%rs13;
}
	// end inline asm
	// begin inline asm
	{ add.bf16 %rs14,%rs10,%rs12; }

	// end inline asm
	st.shared.u16 	[%r5], %rs14;
$L__BB696_7:
	bar.sync 	0;
	setp.gt.u32 	%p5, %r16, 131;
	mov.u32 	%r16, %r7;
	@%p5 bra 	$L__BB696_5;
$L__BB696_8:
	setp.gt.u32 	%p6, %r1, 31;
	@%p6 bra 	$L__BB696_11;
	ld.shared.u16 	%rs18, [%r5];
	// begin inline asm
	{abs.bf16 %rs17,%rs18;
}
	// end inline asm
	ld.shared.u16 	%rs20, [%r5+64];
	// begin inline asm
	{abs.bf16 %rs19,%rs20;
}
	// end inline asm
	// begin inline asm
	{ add.bf16 %rs21,%rs17,%rs19; }

	// end inline asm
	st.volatile.shared.u16 	[%r5], %rs21;
	// begin inline asm
	{abs.bf16 %rs24,%rs21;
}
	// end inline asm
	ld.shared.u16 	%rs27, [%r5+32];
	// begin inline asm
	{abs.bf16 %rs26,%rs27;
}
	// end inline asm
	// begin inline asm
	{ add.bf16 %rs28,%rs24,%rs26; }

	// end inline asm
	st.volatile.shared.u16 	[%r5], %rs28;
	// begin inline asm
	{abs.bf16 %rs31,%rs28;
}
	// end inline asm
	ld.shared.u16 	%rs34, [%r5+16];
	// begin inline asm
	{abs.bf16 %rs33,%rs34;
}
	// end inline asm
	// begin inline asm
	{ add.bf16 %rs35,%rs31,%rs33; }

	// end inline asm
	st.volatile.shared.u16 	[%r5], %rs35;
	// begin inline asm
	{abs.bf16 %rs38,%rs35;
}
	// end inline asm
	ld.shared.u16 	%rs41, [%r5+8];
	// begin inline asm
	{abs.bf16 %rs40,%rs41;
}
	// end inline asm
	// begin inline asm
	{ add.bf16 %rs42,%rs38,%rs40; }

	// end inline asm
	st.volatile.shared.u16 	[%r5], %rs42;
	// begin inline asm
	{abs.bf16 %rs45,%rs42;
}
	// end inline asm
	ld.shared.u16 	%rs48, [%r5+4];
	// begin inline asm
	{abs.bf16 %rs47,%rs48;
}
	// end inline asm
	// begin inline asm
	{ add.bf16 %rs49,%rs45,%rs47; }

	// end inline asm
	st.volatile.shared.u16 	[%r5], %rs49;
	// begin inline asm
	{abs.bf16 %rs52,%rs49;
}
	// end inline asm
	ld.shared.u16 	%rs55, [%r5+2];
	// begin inline asm
	{abs.bf16 %rs54,%rs55;
}
	// end inline asm
	// begin inline asm
	{ add.bf16 %rs56,%rs52,%rs54; }

	// end inline asm
	st.volatile.shared.u16 	[%r5], %rs56;
	setp.ne.s32 	%p7, %r1, 0;
	@%p7 bra 	$L__BB696_11;
	cvta.to.global.u64 	%rd13, %rd4;
	mul.wide.u32 	%rd14, %r2, 2;
	add.s64 	%rd15, %rd13, %rd14;
	ld.shared.u16 	%rs59, [reducel1sdata_bf16];
	st.global.u16 	[%rd15], %rs59;
$L__BB696_11:
	ret;

}
	// .globl	uncontiguous_reducel1_bf16
.visible .entry uncontiguous_reducel1_bf16(
	.param .u64 .ptr .align 1 uncontiguous_reducel1_bf16_param_0,
	.param .u64 .ptr .align 1 uncontiguous_reducel1_bf16_param_1,
	.param .u64 .ptr .align 1 uncontiguous_reducel1_bf16_param_2,
	.param .u64 .ptr .align 1 uncontiguous_reducel1_bf16_param_3,
	.param .u64 uncontiguous_reducel1_bf16_param_4,
	.param .u64 uncontiguous_reducel1_bf16_param_5
)
{
	.reg .pred 	%p<53>;
	.reg .b16 	%rs<60>;
	.reg .b32 	%r<213>;
	.reg .b64 	%rd<558>;

	ld.param.u64 	%rd260, [uncontiguous_reducel1_bf16_param_0];
	ld.param.u64 	%rd263, [uncontiguous_reducel1_bf16_param_1];
	ld.param.u64 	%rd264, [uncontiguous_reducel1_bf16_param_2];
	ld.param.u64 	%rd265, [uncontiguous_reducel1_bf16_param_3];
	ld.param.u64 	%rd261, [uncontiguous_reducel1_bf16_param_4];
	ld.param.u64 	%rd262, [uncontiguous_reducel1_bf16_param_5];
	cvta.to.global.u64 	%rd1, %rd265;
	cvta.to.global.u64 	%rd2, %rd264;
	cvta.to.global.u64 	%rd3, %rd263;
	mov.u32 	%r1, %tid.x;
	mov.u32 	%r2, %ctaid.x;
	mov.u32 	%r212, %ntid.x;
	mul.lo.s32 	%r53, %r2, %r212;
	shl.b32 	%r54, %r53, 1;
	add.s32 	%r4, %r54, %r1;
	shl.b32 	%r55, %r1, 1;
	mov.u32 	%r56, reducel1sdata_bf16;
	add.s32 	%r5, %r56, %r55;
	mov.b32 	%r52, 0;
	// begin inline asm
	cvt.rn.bf16.s32 %rs1, %r52;
	// end inline asm
	st.shared.u16 	[%r5], %rs1;
	add.s32 	%r57, %r4, %r212;
	cvt.u64.u32 	%rd511, %r57;
	setp.le.u64 	%p1, %rd262, %rd511;
	@%p1 bra 	$L__BB697_54;
	cvt.u32.u64 	%r6, %rd261;
	add.s32 	%r206, %r6, -1;
	setp.lt.s32 	%p27, %r206, 0;
	mov.b64 	%rd515, 0;
	mov.u64 	%rd516, %rd515;
	@%p27 bra 	$L__BB697_53;
	cvt.u64.u32 	%rd512, %r4;
	setp.lt.u32 	%p28, %r206, 3;
	mov.b64 	%rd516, 0;
	mov.u64 	%rd515, %rd516;
	@%p28 bra 	$L__BB697_30;
	add.s32 	%r204, %r6, -2;
	and.b32  	%r133, %r6, -4;
	neg.s32 	%r203, %r133;
	mov.b64 	%rd516, 0;
$L__BB697_4:
	.pragma "nounroll";
	add.s32 	%r12, %r204, 1;
	mul.wide.u32 	%rd397, %r12, 8;
	add.s64 	%rd398, %rd2, %rd397;
	ld.global.u64 	%rd10, [%rd398];
	or.b64  	%rd399, %rd512, %rd10;
	and.b64  	%rd400, %rd399, -4294967296;
	setp.ne.s64 	%p29, %rd400, 0;
	@%p29 bra 	$L__BB697_6;
	cvt.u32.u64 	%r134, %rd10;
	cvt.u32.u64 	%r135, %rd512;
	div.u32 	%r136, %r135, %r134;
	mul.lo.s32 	%r137, %r136, %r134;
	sub.s32 	%r138, %r135, %r137;
	cvt.u64.u32 	%rd477, %r136;
	cvt.u64.u32 	%rd478, %r138;
	bra.uni 	$L__BB697_7;
$L__BB697_6:
	div.s64 	%rd477, %rd512, %rd10;
	mul.lo.s64 	%rd401, %rd477, %rd10;
	sub.s64 	%rd478, %rd512, %rd401;
$L__BB697_7:
	mul.wide.u32 	%rd402, %r12, 8;
	add.s64 	%rd403, %rd1, %rd402;
	ld.global.u64 	%rd17, [%rd403];
	mad.lo.s64 	%rd18, %rd17, %rd478, %rd515;
	or.b64  	%rd404, %rd511, %rd10;
	and.b64  	%rd405, %rd404, -4294967296;
	setp.ne.s64 	%p30, %rd405, 0;
	@%p30 bra 	$L__BB697_9;
	cvt.u32.u64 	%r139, %rd10;
	cvt.u32.u64 	%r140, %rd511;
	div.u32 	%r141, %r140, %r139;
	mul.lo.s32 	%r142, %r141, %r139;
	sub.s32 	%r143, %r140, %r142;
	cvt.u64.u32 	%rd479, %r141;
	cvt.u64.u32 	%rd480, %r143;
	bra.uni 	$L__BB697_10;
$L__BB697_9:
	div.s64 	%rd479, %rd511, %rd10;
	mul.lo.s64 	%rd406, %rd479, %rd10;
	sub.s64 	%rd480, %rd511, %rd406;
$L__BB697_10:
	mad.lo.s64 	%rd25, %rd480, %rd17, %rd516;
	add.s32 	%r13, %r204, -2;
	mul.wide.u32 	%rd407, %r204, 8;
	add.s64 	%rd408, %rd2, %rd407;
	ld.global.u64 	%rd26, [%rd408];
	or.b64  	%rd409, %rd477, %rd26;
	and.b64  	%rd410, %rd409, -4294967296;
	setp.ne.s64 	%p31, %rd410, 0;
	@%p31 bra 	$L__BB697_12;
	cvt.u32.u64 	%r144, %rd26;
	cvt.u32.u64 	%r145, %rd477;
	div.u32 	%r146, %r145, %r144;
	mul.lo.s32 	%r147, %r146, %r144;
	sub.s32 	%r148, %r145, %r147;
	cvt.u64.u32 	%rd481, %r146;
	cvt.u64.u32 	%rd482, %r148;
	bra.uni 	$L__BB697_13;
$L__BB697_12:
	div.s64 	%rd481, %rd477, %rd26;
	mul.lo.s64 	%rd411, %rd481, %rd26;
	sub.s64 	%rd482, %rd477, %rd411;
$L__BB697_13:
	mul.wide.u32 	%rd412, %r204, 8;
	add.s64 	%rd413, %rd1, %rd412;
	ld.global.u64 	%rd33, [%rd413];
	mad.lo.s64 	%rd34, %rd33, %rd482, %rd18;
	or.b64  	%rd414, %rd479, %rd26;
	and.b64  	%rd415, %rd414, -4294967296;
	setp.ne.s64 	%p32, %rd415, 0;
	@%p32 bra 	$L__BB697_15;
	cvt.u32.u64 	%r149, %rd26;
	cvt.u32.u64 	%r150, %rd479;
	div.u32 	%r151, %r150, %r149;
	mul.lo.s32 	%r152, %r151, %r149;
	sub.s32 	%r153, %r150, %r152;
	cvt.u64.u32 	%rd483, %r151;
	cvt.u64.u32 	%rd484, %r153;
	bra.uni 	$L__BB697_16;
$L__BB697_15:
	div.s64 	%rd483, %rd479, %rd26;
	mul.lo.s64 	%rd416, %rd483, %rd26;
	sub.s64 	%rd484, %rd479, %rd416;
$L__BB697_16:
	mad.lo.s64 	%rd41, %rd484, %rd33, %rd25;
	add.s32 	%r14, %r204, -1;
	mul.wide.u32 	%rd417, %r14, 8;
	add.s64 	%rd418, %rd2, %rd417;
	ld.global.u64 	%rd42, [%rd418];
	or.b64  	%rd419, %rd481, %rd42;
	and.b64  	%rd420, %rd419, -4294967296;
	setp.ne.s64 	%p33, %rd420, 0;
	@%p33 bra 	$L__BB697_18;
	cvt.u32.u64 	%r154, %rd42;
	cvt.u32.u64 	%r155, %rd481;
	div.u32 	%r156, %r155, %r154;
	mul.lo.s32 	%r157, %r156, %r154;
	sub.s32 	%r158, %r155, %r157;
	cvt.u64.u32 	%rd485, %r156;
	cvt.u64.u32 	%rd486, %r158;
	bra.uni 	$L__BB697_19;
$L__BB697_18:
	div.s64 	%rd485, %rd481, %rd42;
	mul.lo.s64 	%rd421, %rd485, %rd42;
	sub.s64 	%rd486, %rd481, %rd421;
$L__BB697_19:
	mul.wide.u32 	%rd422, %r14, 8;
	add.s64 	%rd423, %rd1, %rd422;
	ld.global.u64 	%rd49, [%rd423];
	mad.lo.s64 	%rd50, %rd49, %rd486, %rd34;
	or.b64  	%rd424, %rd483, %rd42;
	and.b64  	%rd425, %rd424, -4294967296;
	setp.ne.s64 	%p34, %rd425, 0;
	@%p34 bra 	$L__BB697_21;
	cvt.u32.u64 	%r159, %rd42;
	cvt.u32.u64 	%r160, %rd483;
	div.u32 	%r161, %r160, %r159;
	mul.lo.s32 	%r162, %r161, %r159;
	sub.s32 	%r163, %r160, %r162;
	cvt.u64.u32 	%rd487, %r161;
	cvt.u64.u32 	%rd488, %r163;
	bra.uni 	$L__BB697_22;
$L__BB697_21:
	div.s64 	%rd487, %rd483, %rd42;
	mul.lo.s64 	%rd426, %rd487, %rd42;
	sub.s64 	%rd488, %rd483, %rd426;
$L__BB697_22:
	mad.lo.s64 	%rd57, %rd488, %rd49, %rd41;
	mul.wide.u32 	%rd427, %r13, 8;
	add.s64 	%rd428, %rd2, %rd427;
	ld.global.u64 	%rd58, [%rd428];
	or.b64  	%rd429, %rd485, %rd58;
	and.b64  	%rd430, %rd429, -4294967296;
	setp.ne.s64 	%p35, %rd430, 0;
	@%p35 bra 	$L__BB697_24;
	cvt.u32.u64 	%r164, %rd58;
	cvt.u32.u64 	%r165, %rd485;
	div.u32 	%r166, %r165, %r164;
	mul.lo.s32 	%r167, %r166, %r164;
	sub.s32 	%r168, %r165, %r167;
	cvt.u64.u32 	%rd512, %r166;
	cvt.u64.u32 	%rd490, %r168;
	bra.uni 	$L__BB697_25;
$L__BB697_24:
	div.s64 	%rd512, %rd485, %rd58;
	mul.lo.s64 	%rd431, %rd512, %rd58;
	sub.s64 	%rd490, %rd485, %rd431;
$L__BB697_25:
	mul.wide.u32 	%rd432, %r13, 8;
	add.s64 	%rd433, %rd1, %rd432;
	ld.global.u64 	%rd65, [%rd433];
	mad.lo.s64 	%rd515, %rd65, %rd490, %rd50;
	or.b64  	%rd434, %rd487, %rd58;
	and.b64  	%rd435, %rd434, -4294967296;
	setp.ne.s64 	%p36, %rd435, 0;
	@%p36 bra 	$L__BB697_27;
	cvt.u32.u64 	%r169, %rd58;
	cvt.u32.u64 	%r170, %rd487;
	div.u32 	%r171, %r170, %r169;
	mul.lo.s32 	%r172, %r171, %r169;
	sub.s32 	%r173, %r170, %r172;
	cvt.u64.u32 	%rd511, %r171;
	cvt.u64.u32 	%rd492, %r173;
	bra.uni 	$L__BB697_28;
$L__BB697_27:
	div.s64 	%rd511, %rd487, %rd58;
	mul.lo.s64 	%rd436, %rd511, %rd58;
	sub.s64 	%rd492, %rd487, %rd436;
$L__BB697_28:
	mad.lo.s64 	%rd516, %rd492, %rd65, %rd57;
	add.s32 	%r204, %r204, -4;
	add.s32 	%r203, %r203, 4;
	setp.ne.s32 	%p37, %r203, 0;
	@%p37 bra 	$L__BB697_4;
	add.s32 	%r206, %r204, 1;
$L__BB697_30:
	and.b32  	%r19, %r6, 3;
	setp.eq.s32 	%p38, %r19, 0;
	@%p38 bra 	$L__BB697_53;
	setp.eq.s32 	%p39, %r19, 1;
	@%p39 bra 	$L__BB697_45;
	mul.wide.u32 	%rd438, %r206, 8;
	add.s64 	%rd439, %rd2, %rd438;
	ld.global.u64 	%rd80, [%rd439];
	or.b64  	%rd440, %rd512, %rd80;
	and.b64  	%rd441, %rd440, -4294967296;
	setp.ne.s64 	%p40, %rd441, 0;
	@%p40 bra 	$L__BB697_34;
	cvt.u32.u64 	%r174, %rd80;
	cvt.u32.u64 	%r175, %rd512;
	div.u32 	%r176, %r175, %r174;
	mul.lo.s32 	%r177, %r176, %r174;
	sub.s32 	%r178, %r175, %r177;
	cvt.u64.u32 	%rd499, %r176;
	cvt.u64.u32 	%rd500, %r178;
	bra.uni 	$L__BB697_35;
$L__BB697_34:
	div.s64 	%rd499, %rd512, %rd80;
	mul.lo.s64 	%rd442, %rd499, %rd80;
	sub.s64 	%rd500, %rd512, %rd442;
$L__BB697_35:
	add.s64 	%rd444, %rd1, %rd438;
	ld.global.u64 	%rd87, [%rd444];
	mad.lo.s64 	%rd88, %rd87, %rd500, %rd515;
	or.b64  	%rd445, %rd511, %rd80;
	and.b64  	%rd446, %rd445, -4294967296;
	setp.ne.s64 	%p41, %rd446, 0;
	@%p41 bra 	$L__BB697_37;
	cvt.u32.u64 	%r179, %rd80;
	cvt.u32.u64 	%r180, %rd511;
	div.u32 	%r181, %r180, %r179;
	mul.lo.s32 	%r182, %r181, %r179;
	sub.s32 	%r183, %r180, %r182;
	cvt.u64.u32 	%rd501, %r181;
	cvt.u64.u32 	%rd502, %r183;
	bra.uni 	$L__BB697_38;
$L__BB697_37:
	div.s64 	%rd501, %rd511, %rd80;
	mul.lo.s64 	%rd447, %rd501, %rd80;
	sub.s64 	%rd502, %rd511, %rd447;
$L__BB697_38:
	mad.lo.s64 	%rd95, %rd502, %rd87, %rd516;
	add.s32 	%r20, %r206, -1;
	mul.wide.u32 	%rd448, %r20, 8;
	add.s64 	%rd449, %rd2, %rd448;
	ld.global.u64 	%rd96, [%rd449];
	or.b64  	%rd450, %rd499, %rd96;
	and.b64  	%rd451, %rd450, -4294967296;
	setp.ne.s64 	%p42, %rd451, 0;
	@%p42 bra 	$L__BB697_40;
	cvt.u32.u64 	%r184, %rd96;
	cvt.u32.u64 	%r185, %rd499;
	div.u32 	%r186, %r185, %r184;
	mul.lo.s32 	%r187, %r186, %r184;
	sub.s32 	%r188, %r185, %r187;
	cvt.u64.u32 	%rd512, %r186;
	cvt.u64.u32 	%rd504, %r188;
	bra.uni 	$L__BB697_41;
$L__BB697_40:
	div.s64 	%rd512, %rd499, %rd96;
	mul.lo.s64 	%rd452, %rd512, %rd96;
	sub.s64 	%rd504, %rd499, %rd452;
$L__BB697_41:
	add.s64 	%rd454, %rd1, %rd448;
	ld.global.u64 	%rd103, [%rd454];
	mad.lo.s64 	%rd515, %rd103, %rd504, %rd88;
	or.b64  	%rd455, %rd501, %rd96;
	and.b64  	%rd456, %rd455, -4294967296;
	setp.ne.s64 	%p43, %rd456, 0;
	@%p43 bra 	$L__BB697_43;
	cvt.u32.u64 	%r189, %rd96;
	cvt.u32.u64 	%r190, %rd501;
	div.u32 	%r191, %r190, %r189;
	mul.lo.s32 	%r192, %r191, %r189;
	sub.s32 	%r193, %r190, %r192;
	cvt.u64.u32 	%rd511, %r191;
	cvt.u64.u32 	%rd506, %r193;
	bra.uni 	$L__BB697_44;
$L__BB697_43:
	div.s64 	%rd511, %rd501, %rd96;
	mul.lo.s64 	%rd457, %rd511, %rd96;
	sub.s64 	%rd506, %rd501, %rd457;
$L__BB697_44:
	mad.lo.s64 	%rd516, %rd506, %rd103, %rd95;
	add.s32 	%r206, %r206, -2;
$L__BB697_45:
	and.b32  	%r194, %r6, 1;
	setp.eq.b32 	%p44, %r194, 1;
	not.pred 	%p45, %p44;
	@%p45 bra 	$L__BB697_53;
	mul.wide.u32 	%rd458, %r206, 8;
	add.s64 	%rd459, %rd2, %rd458;
	ld.global.u64 	%rd118, [%rd459];
	or.b64  	%rd460, %rd512, %rd118;
	and.b64  	%rd461, %rd460, -4294967296;
	setp.ne.s64 	%p46, %rd461, 0;
	@%p46 bra 	$L__BB697_48;
	cvt.u32.u64 	%r195, %rd118;
	cvt.u32.u64 	%r196, %rd512;
	rem.u32 	%r197, %r196, %r195;
	cvt.u64.u32 	%rd513, %r197;
	bra.uni 	$L__BB697_49;
$L__BB697_48:
	rem.s64 	%rd513, %rd512, %rd118;
$L__BB697_49:
	add.s64 	%rd463, %rd1, %rd458;
	ld.global.u64 	%rd122, [%rd463];
	mad.lo.s64 	%rd515, %rd122, %rd513, %rd515;
	or.b64  	%rd464, %rd511, %rd118;
	and.b64  	%rd465, %rd464, -4294967296;
	setp.ne.s64 	%p47, %rd465, 0;
	@%p47 bra 	$L__BB697_51;
	cvt.u32.u64 	%r198, %rd118;
	cvt.u32.u64 	%r199, %rd511;
	rem.u32 	%r200, %r199, %r198;
	cvt.u64.u32 	%rd514, %r200;
	bra.uni 	$L__BB697_52;
$L__BB697_51:
	rem.s64 	%rd514, %rd511, %rd118;
$L__BB697_52:
	mad.lo.s64 	%rd516, %rd514, %rd122, %rd516;
$L__BB697_53:
	shl.b64 	%rd466, %rd515, 1;
	add.s64 	%rd467, %rd3, %rd466;
	ld.global.u16 	%rs4, [%rd467];
	// begin inline asm
	{abs.bf16 %rs3,%rs4;
}
	// end inline asm
	shl.b64 	%rd468, %rd516, 1;
	add.s64 	%rd469, %rd3, %rd468;
	ld.global.u16 	%rs6, [%rd469];
	// begin inline asm
	{abs.bf16 %rs5,%rs6;
}
	// end inline asm
	// begin inline asm
	{ add.bf16 %rs7,%rs3,%rs5; }

	// end inline asm
	st.shared.u16 	[%r5], %rs7;
	bra.uni 	$L__BB697_114;
$L__BB697_54:
	cvt.u64.u32 	%rd548, %r4;
	setp.le.u64 	%p2, %rd262, %rd548;
	@%p2 bra 	$L__BB697_114;
	cvt.u32.u64 	%r23, %rd261;
	add.s32 	%r210, %r23, -1;
	setp.lt.s32 	%p3, %r210, 0;
	mov.b64 	%rd557, 0;
	@%p3 bra 	$L__BB697_113;
	and.b32  	%r25, %r23, 7;
	setp.lt.u32 	%p4, %r210, 7;
	mov.b64 	%rd557, 0;
	@%p4 bra 	$L__BB697_84;
	add.s32 	%r208, %r23, -4;
	and.b32  	%r58, %r23, -8;
	neg.s32 	%r207, %r58;
	mov.b64 	%rd557, 0;
$L__BB697_58:
	.pragma "nounroll";
	add.s32 	%r30, %r208, 3;
	mul.wide.u32 	%rd270, %r30, 8;
	add.s64 	%rd271, %rd2, %rd270;
	ld.global.u64 	%rd133, [%rd271];
	or.b64  	%rd272, %rd548, %rd133;
	and.b64  	%rd273, %rd272, -4294967296;
	setp.ne.s64 	%p5, %rd273, 0;
	@%p5 bra 	$L__BB697_60;
	cvt.u32.u64 	%r59, %rd133;
	cvt.u32.u64 	%r60, %rd548;
	div.u32 	%r61, %r60, %r59;
	mul.lo.s32 	%r62, %r61, %r59;
	sub.s32 	%r63, %r60, %r62;
	cvt.u64.u32 	%rd519, %r61;
	cvt.u64.u32 	%rd520, %r63;
	bra.uni 	$L__BB697_61;
$L__BB697_60:
	div.s64 	%rd519, %rd548, %rd133;
	mul.lo.s64 	%rd274, %rd519, %rd133;
	sub.s64 	%rd520, %rd548, %rd274;
$L__BB697_61:
	add.s64 	%rd276, %rd1, %rd270;
	ld.global.u64 	%rd277, [%rd276];
	mad.lo.s64 	%rd140, %rd277, %rd520, %rd557;
	add.s32 	%r31, %r208, 2;
	mul.wide.u32 	%rd278, %r31, 8;
	add.s64 	%rd279, %rd2, %rd278;
	ld.global.u64 	%rd141, [%rd279];
	or.b64  	%rd280, %rd519, %rd141;
	and.b64  	%rd281, %rd280, -4294967296;
	setp.ne.s64 	%p6, %rd281, 0;
	@%p6 bra 	$L__BB697_63;
	cvt.u32.u64 	%r64, %rd141;
	cvt.u32.u64 	%r65, %rd519;
	div.u32 	%r66, %r65, %r64;
	mul.lo.s32 	%r67, %r66, %r64;
	sub.s32 	%r68, %r65, %r67;
	cvt.u64.u32 	%rd521, %r66;
	cvt.u64.u32 	%rd522, %r68;
	bra.uni 	$L__BB697_64;
$L__BB697_63:
	div.s64 	%rd521, %rd519, %rd141;
	mul.lo.s64 	%rd282, %rd521, %rd141;
	sub.s64 	%rd522, %rd519, %rd282;
$L__BB697_64:
	add.s64 	%rd284, %rd1, %rd278;
	ld.global.u64 	%rd285, [%rd284];
	mad.lo.s64 	%rd148, %rd285, %rd522, %rd140;
	add.s32 	%r32, %r208, 1;
	mul.wide.u32 	%rd286, %r32, 8;
	add.s64 	%rd287, %rd2, %rd286;
	ld.global.u64 	%rd149, [%rd287];
	or.b64  	%rd288, %rd521, %rd149;
	and.b64  	%rd289, %rd288, -4294967296;
	setp.ne.s64 	%p7, %rd289, 0;
	@%p7 bra 	$L__BB697_66;
	cvt.u32.u64 	%r69, %rd149;
	cvt.u32.u64 	%r70, %rd521;
	div.u32 	%r71, %r70, %r69;
	mul.lo.s32 	%r72, %r71, %r69;
	sub.s32 	%r73, %r70, %r72;
	cvt.u64.u32 	%rd523, %r71;
	cvt.u64.u32 	%rd524, %r73;
	bra.uni 	$L__BB697_67;
$L__BB697_66:
	div.s64 	%rd523, %rd521, %rd149;
	mul.lo.s64 	%rd290, %rd523, %rd149;
	sub.s64 	%rd524, %rd521, %rd290;
$L__BB697_67:
	add.s64 	%rd292, %rd1, %rd286;
	ld.global.u64 	%rd293, [%rd292];
	mad.lo.s64 	%rd156, %rd293, %rd524, %rd148;
	add.s32 	%r33, %r208, -4;
	mul.wide.u32 	%rd294, %r208, 8;
	add.s64 	%rd295, %rd2, %rd294;
	ld.global.u64 	%rd157, [%rd295];
	or.b64  	%rd296, %rd523, %rd157;
	and.b64  	%rd297, %rd296, -4294967296;
	setp.ne.s64 	%p8, %rd297, 0;
	@%p8 bra 	$L__BB697_69;
	cvt.u32.u64 	%r74, %rd157;
	cvt.u32.u64 	%r75, %rd523;
	div.u32 	%r76, %r75, %r74;
	mul.lo.s32 	%r77, %r76, %r74;
	sub.s32 	%r78, %r75, %r77;
	cvt.u64.u32 	%rd525, %r76;
	cvt.u64.u32 	%rd526, %r78;
	bra.uni 	$L__BB697_70;
$L__BB697_69:
	div.s64 	%rd525, %rd523, %rd157;
	mul.lo.s64 	%rd298, %rd525, %rd157;
	sub.s64 	%rd526, %rd523, %rd298;
$L__BB697_70:
	add.s64 	%rd300, %rd1, %rd294;
	ld.global.u64 	%rd301, [%rd300];
	mad.lo.s64 	%rd164, %rd301, %rd526, %rd156;
	add.s32 	%r34, %r208, -1;
	mul.wide.u32 	%rd302, %r34, 8;
	add.s64 	%rd303, %rd2, %rd302;
	ld.global.u64 	%rd165, [%rd303];
	or.b64  	%rd304, %rd525, %rd165;
	and.b64  	%rd305, %rd304, -4294967296;
	setp.ne.s64 	%p9, %rd305, 0;
	@%p9 bra 	$L__BB697_72;
	cvt.u32.u64 	%r79, %rd165;
	cvt.u32.u64 	%r80, %rd525;
	div.u32 	%r81, %r80, %r79;
	mul.lo.s32 	%r82, %r81, %r79;
	sub.s32 	%r83, %r80, %r82;
	cvt.u64.u32 	%rd527, %r81;
	cvt.u64.u32 	%rd528, %r83;
	bra.uni 	$L__BB697_73;
$L__BB697_72:
	div.s64 	%rd527, %rd525, %rd165;
	mul.lo.s64 	%rd306, %rd527, %rd165;
	sub.s64 	%rd528, %rd525, %rd306;
$L__BB697_73:
	add.s64 	%rd308, %rd1, %rd302;
	ld.global.u64 	%rd309, [%rd308];
	mad.lo.s64 	%rd172, %rd309, %rd528, %rd164;
	add.s32 	%r35, %r208, -2;
	mul.wide.u32 	%rd310, %r35, 8;
	add.s64 	%rd311, %rd2, %rd310;
	ld.global.u64 	%rd173, [%rd311];
	or.b64  	%rd312, %rd527, %rd173;
	and.b64  	%rd313, %rd312, -4294967296;
	setp.ne.s64 	%p10, %rd313, 0;
	@%p10 bra 	$L__BB697_75;
	cvt.u32.u64 	%r84, %rd173;
	cvt.u32.u64 	%r85, %rd527;
	div.u32 	%r86, %r85, %r84;
	mul.lo.s32 	%r87, %r86, %r84;
	sub.s32 	%r88, %r85, %r87;
	cvt.u64.u32 	%rd529, %r86;
	cvt.u64.u32 	%rd530, %r88;
	bra.uni 	$L__BB697_76;
$L__BB697_75:
	div.s64 	%rd529, %rd527, %rd173;
	mul.lo.s64 	%rd314, %rd529, %rd173;
	sub.s64 	%rd530, %rd527, %rd314;
$L__BB697_76:
	add.s64 	%rd316, %rd1, %rd310;
	ld.global.u64 	%rd317, [%rd316];
	mad.lo.s64 	%rd180, %rd317, %rd530, %rd172;
	add.s32 	%r36, %r208, -3;
	mul.wide.u32 	%rd318, %r36, 8;
	add.s64 	%rd319, %rd2, %rd318;
	ld.global.u64 	%rd181, [%rd319];
	or.b64  	%rd320, %rd529, %rd181;
	and.b64  	%rd321, %rd320, -4294967296;
	setp.ne.s64 	%p11, %rd321, 0;
	@%p11 bra 	$L__BB697_78;
	cvt.u32.u64 	%r89, %rd181;
	cvt.u32.u64 	%r90, %rd529;
	div.u32 	%r91, %r90, %r89;
	mul.lo.s32 	%r92, %r91, %r89;
	sub.s32 	%r93, %r90, %r92;
	cvt.u64.u32 	%rd531, %r91;
	cvt.u64.u32 	%rd532, %r93;
	bra.uni 	$L__BB697_79;
$L__BB697_78:
	div.s64 	%rd531, %rd529, %rd181;
	mul.lo.s64 	%rd322, %rd531, %rd181;
	sub.s64 	%rd532, %rd529, %rd322;
$L__BB697_79:
	add.s64 	%rd324, %rd1, %rd318;
	ld.global.u64 	%rd325, [%rd324];
	mad.lo.s64 	%rd188, %rd325, %rd532, %rd180;
	mul.wide.u32 	%rd326, %r33, 8;
	add.s64 	%rd327, %rd2, %rd326;
	ld.global.u64 	%rd189, [%rd327];
	or.b64  	%rd328, %rd531, %rd189;
	and.b64  	%rd329, %rd328, -4294967296;
	setp.ne.s64 	%p12, %rd329, 0;
	@%p12 bra 	$L__BB697_81;
	cvt.u32.u64 	%r94, %rd189;
	cvt.u32.u64 	%r95, %rd531;
	div.u32 	%r96, %r95, %r94;
	mul.lo.s32 	%r97, %r96, %r94;
	sub.s32 	%r98, %r95, %r97;
	cvt.u64.u32 	%rd548, %r96;
	cvt.u64.u32 	%rd534, %r98;
	bra.uni 	$L__BB697_82;
$L__BB697_81:
	div.s64 	%rd548, %rd531, %rd189;
	mul.lo.s64 	%rd330, %rd548, %rd189;
	sub.s64 	%rd534, %rd531, %rd330;
$L__BB697_82:
	add.s64 	%rd332, %rd1, %rd326;
	ld.global.u64 	%rd333, [%rd332];
	mad.lo.s64 	%rd557, %rd333, %rd534, %rd188;
	add.s32 	%r208, %r208, -8;
	add.s32 	%r207, %r207, 8;
	setp.ne.s32 	%p13, %r207, 0;
	@%p13 bra 	$L__BB697_58;
	add.s32 	%r210, %r208, 3;
$L__BB697_84:
	setp.eq.s32 	%p14, %r25, 0;
	@%p14 bra 	$L__BB697_113;
	and.b32  	%r41, %r23, 3;
	setp.lt.u32 	%p15, %r25, 4;
	@%p15 bra 	$L__BB697_99;
	mul.wide.u32 	%rd335, %r210, 8;
	add.s64 	%rd336, %rd2, %rd335;
	ld.global.u64 	%rd200, [%rd336];
	or.b64  	%rd337, %rd548, %rd200;
	and.b64  	%rd338, %rd337, -4294967296;
	setp.ne.s64 	%p16, %rd338, 0;
	@%p16 bra 	$L__BB697_88;
	cvt.u32.u64 	%r99, %rd200;
	cvt.u32.u64 	%r100, %rd548;
	div.u32 	%r101, %r100, %r99;
	mul.lo.s32 	%r102, %r101, %r99;
	sub.s32 	%r103, %r100, %r102;
	cvt.u64.u32 	%rd538, %r101;
	cvt.u64.u32 	%rd539, %r103;
	bra.uni 	$L__BB697_89;
$L__BB697_88:
	div.s64 	%rd538, %rd548, %rd200;
	mul.lo.s64 	%rd339, %rd538, %rd200;
	sub.s64 	%rd539, %rd548, %rd339;
$L__BB697_89:
	add.s64 	%rd341, %rd1, %rd335;
	ld.global.u64 	%rd342, [%rd341];
	mad.lo.s64 	%rd207, %rd342, %rd539, %rd557;
	add.s32 	%r42, %r210, -1;
	mul.wide.u32 	%rd343, %r42, 8;
	add.s64 	%rd344, %rd2, %rd343;
	ld.global.u64 	%rd208, [%rd344];
	or.b64  	%rd345, %rd538, %rd208;
	and.b64  	%rd346, %rd345, -4294967296;
	setp.ne.s64 	%p17, %rd346, 0;
	@%p17 bra 	$L__BB697_91;
	cvt.u32.u64 	%r104, %rd208;
	cvt.u32.u64 	%r105, %rd538;
	div.u32 	%r106, %r105, %r104;
	mul.lo.s32 	%r107, %r106, %r104;
	sub.s32 	%r108, %r105, %r107;
	cvt.u64.u32 	%rd540, %r106;
	cvt.u64.u32 	%rd541, %r108;
	bra.uni 	$L__BB697_92;
$L__BB697_91:
	div.s64 	%rd540, %rd538, %rd208;
	mul.lo.s64 	%rd347, %rd540, %rd208;
	sub.s64 	%rd541, %rd538, %rd347;
$L__BB697_92:
	add.s64 	%rd349, %rd1, %rd343;
	ld.global.u64 	%rd350, [%rd349];
	mad.lo.s64 	%rd215, %rd350, %rd541, %rd207;
	add.s32 	%r43, %r210, -2;
	mul.wide.u32 	%rd351, %r43, 8;
	add.s64 	%rd352, %rd2, %rd351;
	ld.global.u64 	%rd216, [%rd352];
	or.b64  	%rd353, %rd540, %rd216;
	and.b64  	%rd354, %rd353, -4294967296;
	setp.ne.s64 	%p18, %rd354, 0;
	@%p18 bra 	$L__BB697_94;
	cvt.u32.u64 	%r109, %rd216;
	cvt.u32.u64 	%r110, %rd540;
	div.u32 	%r111, %r110, %r109;
	mul.lo.s32 	%r112, %r111, %r109;
	sub.s32 	%r113, %r110, %r112;
	cvt.u64.u32 	%rd542, %r111;
	cvt.u64.u32 	%rd543, %r113;
	bra.uni 	$L__BB697_95;
$L__BB697_94:
	div.s64 	%rd542, %rd540, %rd216;
	mul.lo.s64 	%rd355, %rd542, %rd216;
	sub.s64 	%rd543, %rd540, %rd355;
$L__BB697_95:
	add.s64 	%rd357, %rd1, %rd351;
	ld.global.u64 	%rd358, [%rd357];
	mad.lo.s64 	%rd223, %rd358, %rd543, %rd215;
	add.s32 	%r44, %r210, -3;
	mul.wide.u32 	%rd359, %r44, 8;
	add.s64 	%rd360, %rd2, %rd359;
	ld.global.u64 	%rd224, [%rd360];
	or.b64  	%rd361, %rd542, %rd224;
	and.b64  	%rd362, %rd361, -4294967296;
	setp.ne.s64 	%p19, %rd362, 0;
	@%p19 bra 	$L__BB697_97;
	cvt.u32.u64 	%r114, %rd224;
	cvt.u32.u64 	%r115, %rd542;
	div.u32 	%r116, %r115, %r114;
	mul.lo.s32 	%r117, %r116, %r114;
	sub.s32 	%r118, %r115, %r117;
	cvt.u64.u32 	%rd548, %r116;
	cvt.u64.u32 	%rd545, %r118;
	bra.uni 	$L__BB697_98;
$L__BB697_97:
	div.s64 	%rd548, %rd542, %rd224;
	mul.lo.s64 	%rd363, %rd548, %rd224;
	sub.s64 	%rd545, %rd542, %rd363;
$L__BB697_98:
	add.s64 	%rd365, %rd1, %rd359;
	ld.global.u64 	%rd366, [%rd365];
	mad.lo.s64 	%rd557, %rd366, %rd545, %rd223;
	add.s32 	%r210, %r210, -4;
$L__BB697_99:
	setp.eq.s32 	%p20, %r41, 0;
	@%p20 bra 	$L__BB697_113;
	setp.eq.s32 	%p21, %r41, 1;
	@%p21 bra 	$L__BB697_108;
	mul.wide.u32 	%rd368, %r210, 8;
	add.s64 	%rd369, %rd2, %rd368;
	ld.global.u64 	%rd235, [%rd369];
	or.b64  	%rd370, %rd548, %rd235;
	and.b64  	%rd371, %rd370, -4294967296;
	setp.ne.s64 	%p22, %rd371, 0;
	@%p22 bra 	$L__BB697_103;
	cvt.u32.u64 	%r119, %rd235;
	cvt.u32.u64 	%r120, %rd548;
	div.u32 	%r121, %r120, %r119;
	mul.lo.s32 	%r122, %r121, %r119;
	sub.s32 	%r123, %r120, %r122;
	cvt.u64.u32 	%rd549, %r121;
	cvt.u64.u32 	%rd550, %r123;
	bra.uni 	$L__BB697_104;
$L__BB697_103:
	div.s64 	%rd549, %rd548, %rd235;
	mul.lo.s64 	%rd372, %rd549, %rd235;
	sub.s64 	%rd550, %rd548, %rd372;
$L__BB697_104:
	add.s64 	%rd374, %rd1, %rd368;
	ld.global.u64 	%rd375, [%rd374];
	mad.lo.s64 	%rd242, %rd375, %rd550, %rd557;
	add.s32 	%r47, %r210, -1;
	mul.wide.u32 	%rd376, %r47, 8;
	add.s64 	%rd377, %rd2, %rd376;
	ld.global.u64 	%rd243, [%rd377];
	or.b64  	%rd378, %rd549, %rd243;
	and.b64  	%rd379, %rd378, -4294967296;
	setp.ne.s64 	%p23, %rd379, 0;
	@%p23 bra 	$L__BB697_106;
	cvt.u32.u64 	%r124, %rd243;
	cvt.u32.u64 	%r125, %rd549;
	div.u32 	%r126, %r125, %r124;
	mul.lo.s32 	%r127, %r126, %r124;
	sub.s32 	%r128, %r125, %r127;
	cvt.u64.u32 	%rd548, %r126;
	cvt.u64.u32 	%rd552, %r128;
	bra.uni 	$L__BB697_107;
$L__BB697_106:
	div.s64 	%rd548, %rd549, %rd243;
	mul.lo.s64 	%rd380, %rd548, %rd243;
	sub.s64 	%rd552, %rd549, %rd380;
$L__BB697_107:
	add.s64 	%rd382, %rd1, %rd376;
	ld.global.u64 	%rd383, [%rd382];
	mad.lo.s64 	%rd557, %rd383, %rd552, %rd242;
	add.s32 	%r210, %r210, -2;
$L__BB697_108:
	and.b32  	%r129, %r23, 1;
	setp.eq.b32 	%p24, %r129, 1;
	not.pred 	%p25, %p24;
	@%p25 bra 	$L__BB697_113;
	mul.wide.u32 	%rd384, %r210, 8;
	add.s64 	%rd385, %rd2, %rd384;
	ld.global.u64 	%rd254, [%rd385];
	or.b64  	%rd386, %rd548, %rd254;
	and.b64  	%rd387, %rd386, -4294967296;
	setp.ne.s64 	%p26, %rd387, 0;
	@%p26 bra 	$L__BB697_111;
	cvt.u32.u64 	%r130, %rd254;
	cvt.u32.u64 	%r131, %rd548;
	rem.u32 	%r132, %r131, %r130;
	cvt.u64.u32 	%rd556, %r132;
	bra.uni 	$L__BB697_112;
$L__BB697_111:
	rem.s64 	%rd556, %rd548, %rd254;
$L__BB697_112:
	add.s64 	%rd389, %rd1, %rd384;
	ld.global.u64 	%rd390, [%rd389];
	mad.lo.s64 	%rd557, %rd390, %rd556, %rd557;
$L__BB697_113:
	shl.b64 	%rd391, %rd557, 1;
	add.s64 	%rd392, %rd3, %rd391;
	ld.global.u16 	%rs2, [%rd392];
	st.shared.u16 	[%r5], %rs2;
$L__BB697_114:
	bar.sync 	0;
	setp.lt.u32 	%p48, %r212, 66;
	@%p48 bra 	$L__BB697_118;
$L__BB697_115:
	shr.u32 	%r51, %r212, 1;
	setp.ge.u32 	%p49, %r1, %r51;
	@%p49 bra 	$L__BB697_117;
	ld.shared.u16 	%rs11, [%r5];
	// begin inline asm
	{abs.bf16 %rs10,%rs11;
}
	// end inline asm
	and.b32  	%r201, %r212, 2046;
	add.s32 	%r202, %r5, %r201;
	ld.shared.u16 	%rs13, [%r202];
	// begin inline asm
	{abs.bf16 %rs12,%rs13;
}
	// end inline asm
	// begin inline asm
	{ add.bf16 %rs14,%rs10,%rs12; }

	// end inline asm
	st.shared.u16 	[%r5], %rs14;
$L__BB697_117:
	bar.sync 	0;
	setp.gt.u32 	%p50, %r212, 131;
	mov.u32 	%r212, %r51;
	@%p50 bra 	$L__BB697_115;
$L__BB697_118:
	setp.gt.u32 	%p51, %r1, 31;
	@%p51 bra 	$L__BB697_121;
	ld.shared.u16 	%rs18, [%r5];
	// begin inline asm
	{abs.bf16 %rs17,%rs18;
}
	// end inline asm
	ld.shared.u16 	%rs20, [%r5+64];
	// begin inline asm
	{abs.bf16 %rs19,%rs20;
}
	// end inline asm
	// begin inline asm
	{ add.bf16 %rs21,%rs17,%rs19; }

	// end inline asm
	st.volatile.shared.u16 	[%r5], %rs21;
	// begin inline asm
	{abs.bf16 %rs24,%rs21;
}
	// end inline asm
	ld.shared.u16 	%rs27, [%r5+32];
	// begin inline asm
	{abs.bf16 %rs26,%rs27;
}
	// end inline asm
	// begin inline asm
	{ add.bf16 %rs28,%rs24,%rs26; }

	// end inline asm
	st.volatile.shared.u16 	[%r5], %rs28;
	// begin inline asm
	{abs.bf16 %rs31,%rs28;
}
	// end inline asm
	ld.shared.u16 	%rs34, [%r5+16];
	// begin inline asm
	{abs.bf16 %rs33,%rs34;
}
	// end inline asm
	// begin inline asm
	{ add.bf16 %rs35,%rs31,%rs33; }

	// end inline asm
	st.volatile.shared.u16 	[%r5], %rs35;
	// begin inline asm
	{abs.bf16 %rs38,%rs35;
}
	// end inline asm
	ld.shared.u16 	%rs41, [%r5+8];
	// begin inline asm
	{abs.bf16 %rs40,%rs41;
}
	// end inline asm
	// begin inline asm
	{ add.bf16 %rs42,%rs38,%rs40; }

	// end inline asm
	st.volatile.shared.u16 	[%r5], %rs42;
	// begin inline asm
	{abs.bf16 %rs45,%rs42;
}
	// end inline asm
	ld.shared.u16 	%rs48, [%r5+4];
	// begin inline asm
	{abs.bf16 %rs47,%rs48;
}
	// end inline asm
	// begin inline asm
	{ add.bf16 %rs49,%rs45,%rs47; }

	// end inline asm
	st.volatile.shared.u16 	[%r5], %rs49;
	// begin inline asm
	{abs.bf16 %rs52,%rs49;
}
	// end inline asm
	ld.shared.u16 	%rs55, [%r5+2];
	// begin inline asm
	{abs.bf16 %rs54,%rs55;
}
	// end inline asm
	// begin inline asm
	{ add.bf16 %rs56,%rs52,%rs54; }

	// end inline asm
	st.volatile.shared.u16 	[%r5], %rs56;
	setp.ne.s32 	%p52, %r1, 0;
	@%p52 bra 	$L__BB697_121;
	cvta.to.global.u64 	%rd470, %rd260;
	mul.wide.u32 	%rd471, %r2, 2;
	add.s64 	%rd472, %rd470, %rd471;
	ld.shared.u16 	%rs59, [reducel1sdata_bf16];
	st.global.u16 	[%rd472], %rs59;
$L__BB697_121:
	ret;

}
	// .globl	contiguous_reducel12_bf16
.visible .entry contiguous_reducel12_bf16(
	.param .u64 .ptr .align 1 contiguous_reducel12_bf16_param_0,
	.param .u64 .ptr .align 1 contiguous_reducel12_bf16_param_1,
	.param .u64 .ptr .align 1 contiguous_reducel12_bf16_param_2,
	.param .u64 .ptr .align 1 contiguous_reducel12_bf16_param_3,
	.param .u64 contiguous_reducel12_bf16_param_4,
	.param .u64 contiguous_reducel12_bf16_param_5,
	.param .u64 contiguous_reducel12_bf16_param_6
)
{
	.reg .pred 	%p<53>;
	.reg .b16 	%rs<60>;
	.reg .b32 	%r<217>;
	.reg .b64 	%rd<572>;

	ld.param.u64 	%rd266, [contiguous_reducel12_bf16_param_1];
	ld.param.u64 	%rd267, [contiguous_reducel12_bf16_param_2];
	ld.param.u64 	%rd268, [contiguous_reducel12_bf16_param_3];
	ld.param.u64 	%rd263, [contiguous_reducel12_bf16_param_4];
	ld.param.u64 	%rd264, [contiguous_reducel12_bf16_param_5];
	ld.param.u64 	%rd265, [contiguous_reducel12_bf16_param_6];
	cvta.to.global.u64 	%rd1, %rd268;
	cvta.to.global.u64 	%rd2, %rd267;
	cvta.to.global.u64 	%rd571, %rd266;
	mov.u32 	%r1, %tid.x;
	mov.u32 	%r2, %ctaid.x;
	mov.u32 	%r216, %ntid.x;
	mul.lo.s32 	%r52, %r2, %r216;
	shl.b32 	%r53, %r52, 1;
	add.s32 	%r4, %r53, %r1;
	shl.b32 	%r54, %r1, 1;
	mov.u32 	%r55, reducel1sdata_bf16;
	add.s32 	%r5, %r55, %r54;
	mov.b32 	%r51, 0;
	// begin inline asm
	cvt.rn.bf16.s32 %rs1, %r51;
	// end inline asm
	st.shared.u16 	[%r5], %rs1;
	add.s32 	%r56, %r4, %r216;
	cvt.u64.u32 	%rd4, %r56;
	setp.le.u64 	%p1, %rd264, %rd4;
	@%p1 bra 	$L__BB698_54;
	cvt.u64.u32 	%rd401, %r4;
	mov.u32 	%r133, %ctaid.y;
	cvt.u64.u32 	%rd402, %r133;
	mul.lo.s64 	%rd403, %rd264, %rd402;
	add.s64 	%rd525, %rd403, %rd401;
	add.s64 	%rd523, %rd403, %rd4;
	cvt.u32.u64 	%r6, %rd263;
	add.s32 	%r210, %r6, -1;
	setp.lt.s32 	%p27, %r210, 0;
	mov.b64 	%rd529, 0;
	mov.u64 	%rd530, %rd529;
	@%p27 bra 	$L__BB698_53;
	setp.lt.u32 	%p28, %r210, 3;
	mov.b64 	%rd530, 0;
	mov.u64 	%rd529, %rd530;
	@%p28 bra 	$L__BB698_30;
	add.s32 	%r208, %r6, -2;
	and.b32  	%r134, %r6, -4;
	neg.s32 	%r207, %r134;
	mov.b64 	%rd530, 0;
$L__BB698_4:
	.pragma "nounroll";
	add.s32 	%r12, %r208, 1;
	mul.wide.u32 	%rd407, %r12, 8;
	add.s64 	%rd408, %rd2, %rd407;
	ld.global.u64 	%rd11, [%rd408];
	or.b64  	%rd409, %rd525, %rd11;
	and.b64  	%rd410, %rd409, -4294967296;
	setp.ne.s64 	%p29, %rd410, 0;
	@%p29 bra 	$L__BB698_6;
	cvt.u32.u64 	%r135, %rd11;
	cvt.u32.u64 	%r136, %rd525;
	div.u32 	%r137, %r136, %r135;
	mul.lo.s32 	%r138, %r137, %r135;
	sub.s32 	%r139, %r136, %r138;
	cvt.u64.u32 	%rd491, %r137;
	cvt.u64.u32 	%rd492, %r139;
	bra.uni 	$L__BB698_7;
$L__BB698_6:
	div.s64 	%rd491, %rd525, %rd11;
	mul.lo.s64 	%rd411, %rd491, %rd11;
	sub.s64 	%rd492, %rd525, %rd411;
$L__BB698_7:
	mul.wide.u32 	%rd412, %r12, 8;
	add.s64 	%rd413, %rd1, %rd412;
	ld.global.u64 	%rd18, [%rd413];
	mad.lo.s64 	%rd19, %rd18, %rd492, %rd529;
	or.b64  	%rd414, %rd523, %rd11;
	and.b64  	%rd415, %rd414, -4294967296;
	setp.ne.s64 	%p30, %rd415, 0;
	@%p30 bra 	$L__BB698_9;
	cvt.u32.u64 	%r140, %rd11;
	cvt.u32.u64 	%r141, %rd523;
	div.u32 	%r142, %r141, %r140;
	mul.lo.s32 	%r143, %r142, %r140;
	sub.s32 	%r144, %r141, %r143;
	cvt.u64.u32 	%rd493, %r142;
	cvt.u64.u32 	%rd494, %r144;
	bra.uni 	$L__BB698_10;
$L__BB698_9:
	div.s64 	%rd493, %rd523, %rd11;
	mul.lo.s64 	%rd416, %rd493, %rd11;
	sub.s64 	%rd494, %rd523, %rd416;
$L__BB698_10:
	mad.lo.s64 	%rd26, %rd494, %rd18, %rd530;
	mul.wide.u32 	%rd417, %r208, 8;
	add.s64 	%rd418, %rd2, %rd417;
	ld.global.u64 	%rd27, [%rd418];
	or.b64  	%rd419, %rd491, %rd27;
	and.b64  	%rd420, %rd419, -4294967296;
	setp.ne.s64 	%p31, %rd420, 0;
	@%p31 bra 	$L__BB698_12;
	cvt.u32.u64 	%r145, %rd27;
	cvt.u32.u64 	%r146, %rd491;
	div.u32 	%r147, %r146, %r145;
	mul.lo.s32 	%r148, %r147, %r145;
	sub.s32 	%r149, %r146, %r148;
	cvt.u64.u32 	%rd495, %r147;
	cvt.u64.u32 	%rd496, %r149;
	bra.uni 	$L__BB698_13;
$L__BB698_12:
	div.s64 	%rd495, %rd491, %rd27;
	mul.lo.s64 	%rd421, %rd495, %rd27;
	sub.s64 	%rd496, %rd491, %rd421;
$L__BB698_13:
	mul.wide.u32 	%rd422, %r208, 8;
	add.s64 	%rd423, %rd1, %rd422;
	ld.global.u64 	%rd34, [%rd423];
	mad.lo.s64 	%rd35, %rd34, %rd496, %rd19;
	or.b64  	%rd424, %rd493, %rd27;
	and.b64  	%rd425, %rd424, -4294967296;
	setp.ne.s64 	%p32, %rd425, 0;
	@%p32 bra 	$L__BB698_15;
	cvt.u32.u64 	%r150, %rd27;
	cvt.u32.u64 	%r151, %rd493;
	div.u32 	%r152, %r151, %r150;
	mul.lo.s32 	%r153, %r152, %r150;
	sub.s32 	%r154, %r151, %r153;
	cvt.u64.u32 	%rd497, %r152;
	cvt.u64.u32 	%rd498, %r154;
	bra.uni 	$L__BB698_16;
$L__BB698_15:
	div.s64 	%rd497, %rd493, %rd27;
	mul.lo.s64 	%rd426, %rd497, %rd27;
	sub.s64 	%rd498, %rd493, %rd426;
$L__BB698_16:
	mad.lo.s64 	%rd42, %rd498, %rd34, %rd26;
	add.s32 	%r13, %r208, -1;
	mul.wide.u32 	%rd427, %r13, 8;
	add.s64 	%rd428, %rd2, %rd427;
	ld.global.u64 	%rd43, [%rd428];
	or.b64  	%rd429, %rd495, %rd43;
	and.b64  	%rd430, %rd429, -4294967296;
	setp.ne.s64 	%p33, %rd430, 0;
	@%p33 bra 	$L__BB698_18;
	cvt.u32.u64 	%r155, %rd43;
	cvt.u32.u64 	%r156, %rd495;
	div.u32 	%r157, %r156, %r155;
	mul.lo.s32 	%r158, %r157, %r155;
	sub.s32 	%r159, %r156, %r158;
	cvt.u64.u32 	%rd499, %r157;
	cvt.u64.u32 	%rd500, %r159;
	bra.uni 	$L__BB698_19;
$L__BB698_18:
	div.s64 	%rd499, %rd495, %rd43;
	mul.lo.s64 	%rd431, %rd499, %rd43;
	sub.s64 	%rd500, %rd495, %rd431;
$L__BB698_19:
	mul.wide.u32 	%rd432, %r13, 8;
	add.s64 	%rd433, %rd1, %rd432;
	ld.global.u64 	%rd50, [%rd433];
	mad.lo.s64 	%rd51, %rd50, %rd500, %rd35;
	or.b64  	%rd434, %rd497, %rd43;
	and.b64  	%rd435, %rd434, -4294967296;
	setp.ne.s64 	%p34, %rd435, 0;
	@%p34 bra 	$L__BB698_21;
	cvt.u32.u64 	%r160, %rd43;
	cvt.u32.u64 	%r161, %rd497;
	div.u32 	%r162, %r161, %r160;
	mul.lo.s32 	%r163, %r162, %r160;
	sub.s32 	%r164, %r161, %r163;
	cvt.u64.u32 	%rd501, %r162;
	cvt.u64.u32 	%rd502, %r164;
	bra.uni 	$L__BB698_22;
$L__BB698_21:
	div.s64 	%rd501, %rd497, %rd43;
	mul.lo.s64 	%rd436, %rd501, %rd43;
	sub.s64 	%rd502, %rd497, %rd436;
$L__BB698_22:
	mad.lo.s64 	%rd58, %rd502, %rd50, %rd42;
	add.s32 	%r165, %r208, -2;
	mul.wide.u32 	%rd437, %r165, 8;
	add.s64 	%rd438, %rd2, %rd437;
	ld.global.u64 	%rd59, [%rd438];
	or.b64  	%rd439, %rd499, %rd59;
	and.b64  	%rd440, %rd439, -4294967296;
	setp.ne.s64 	%p35, %rd440, 0;
	@%p35 bra 	$L__BB698_24;
	cvt.u32.u64 	%r166, %rd59;
	cvt.u32.u64 	%r167, %rd499;
	div.u32 	%r168, %r167, %r166;
	mul.lo.s32 	%r169, %r168, %r166;
	sub.s32 	%r170, %r167, %r169;
	cvt.u64.u32 	%rd525, %r168;
	cvt.u64.u32 	%rd504, %r170;
	bra.uni 	$L__BB698_25;
$L__BB698_24:
	div.s64 	%rd525, %rd499, %rd59;
	mul.lo.s64 	%rd441, %rd525, %rd59;
	sub.s64 	%rd504, %rd499, %rd441;
$L__BB698_25:
	mul.wide.u32 	%rd442, %r165, 8;
	add.s64 	%rd443, %rd1, %rd442;
	ld.global.u64 	%rd66, [%rd443];
	mad.lo.s64 	%rd529, %rd66, %rd504, %rd51;
	or.b64  	%rd444, %rd501, %rd59;
	and.b64  	%rd445, %rd444, -4294967296;
	setp.ne.s64 	%p36, %rd445, 0;
	@%p36 bra 	$L__BB698_27;
	cvt.u32.u64 	%r172, %rd59;
	cvt.u32.u64 	%r173, %rd501;
	div.u32 	%r174, %r173, %r172;
	mul.lo.s32 	%r175, %r174, %r172;
	sub.s32 	%r176, %r173, %r175;
	cvt.u64.u32 	%rd523, %r174;
	cvt.u64.u32 	%rd506, %r176;
	bra.uni 	$L__BB698_28;
$L__BB698_27:
	div.s64 	%rd523, %rd501, %rd59;
	mul.lo.s64 	%rd446, %rd523, %rd59;
	sub.s64 	%rd506, %rd501, %rd446;
$L__BB698_28:
	mad.lo.s64 	%rd530, %rd506, %rd66, %rd58;
	add.s32 	%r208, %r208, -4;
	add.s32 	%r207, %r207, 4;
	setp.ne.s32 	%p37, %r207, 0;
	@%p37 bra 	$L__BB698_4;
	add.s32 	%r210, %r208, 1;
$L__BB698_30:
	and.b32  	%r18, %r6, 3;
	setp.eq.s32 	%p38, %r18, 0;
	@%p38 bra 	$L__BB698_53;
	setp.eq.s32 	%p39, %r18, 1;
	@%p39 bra 	$L__BB698_45;
	mul.wide.u32 	%rd448, %r210, 8;
	add.s64 	%rd449, %rd2, %rd448;
	ld.global.u64 	%rd81, [%rd449];
	or.b64  	%rd450, %rd525, %rd81;
	and.b64  	%rd451, %rd450, -4294967296;
	setp.ne.s64 	%p40, %rd451, 0;
	@%p40 bra 	$L__BB698_34;
	cvt.u32.u64 	%r177, %rd81;
	cvt.u32.u64 	%r178, %rd525;
	div.u32 	%r179, %r178, %r177;
	mul.lo.s32 	%r180, %r179, %r177;
	sub.s32 	%r181, %r178, %r180;
	cvt.u64.u32 	%rd513, %r179;
	cvt.u64.u32 	%rd514, %r181;
	bra.uni 	$L__BB698_35;
$L__BB698_34:
	div.s64 	%rd513, %rd525, %rd81;
	mul.lo.s64 	%rd452, %rd513, %rd81;
	sub.s64 	%rd514, %rd525, %rd452;
$L__BB698_35:
	add.s64 	%rd454, %rd1, %rd448;
	ld.global.u64 	%rd88, [%rd454];
	mad.lo.s64 	%rd89, %rd88, %rd514, %rd529;
	or.b64  	%rd455, %rd523, %rd81;
	and.b64  	%rd456, %rd455, -4294967296;
	setp.ne.s64 	%p41, %rd456, 0;
	@%p41 bra 	$L__BB698_37;
	cvt.u32.u64 	%r182, %rd81;
	cvt.u32.u64 	%r183, %rd523;
	div.u32 	%r184, %r183, %r182;
	mul.lo.s32 	%r185, %r184, %r182;
	sub.s32 	%r186, %r183, %r185;
	cvt.u64.u32 	%rd515, %r184;
	cvt.u64.u32 	%rd516, %r186;
	bra.uni 	$L__BB698_38;
$L__BB698_37:
	div.s64 	%rd515, %rd523, %rd81;
	mul.lo.s64 	%rd457, %rd515, %rd81;
	sub.s64 	%rd516, %rd523, %rd457;
$L__BB698_38:
	mad.lo.s64 	%rd96, %rd516, %rd88, %rd530;
	add.s32 	%r19, %r210, -1;
	mul.wide.u32 	%rd458, %r19, 8;
	add.s64 	%rd459, %rd2, %rd458;
	ld.global.u64 	%rd97, [%rd459];
	or.b64  	%rd460, %rd513, %rd97;
	and.b64  	%rd461, %rd460, -4294967296;
	setp.ne.s64 	%p42, %rd461, 0;
	@%p42 bra 	$L__BB698_40;
	cvt.u32.u64 	%r187, %rd97;
	cvt.u32.u64 	%r188, %rd513;
	div.u32 	%r189, %r188, %r187;
	mul.lo.s32 	%r190, %r189, %r187;
	sub.s32 	%r191, %r188, %r190;
	cvt.u64.u32 	%rd525, %r189;
	cvt.u64.u32 	%rd518, %r191;
	bra.uni 	$L__BB698_41;
$L__BB698_40:
	div.s64 	%rd525, %rd513, %rd97;
	mul.lo.s64 	%rd462, %rd525, %rd97;
	sub.s64 	%rd518, %rd513, %rd462;
$L__BB698_41:
	add.s64 	%rd464, %rd1, %rd458;
	ld.global.u64 	%rd104, [%rd464];
	mad.lo.s64 	%rd529, %rd104, %rd518, %rd89;
	or.b64  	%rd465, %rd515, %rd97;
	and.b64  	%rd466, %rd465, -4294967296;
	setp.ne.s64 	%p43, %rd466, 0;
	@%p43 bra 	$L__BB698_43;
	cvt.u32.u64 	%r192, %rd97;
	cvt.u32.u64 	%r193, %rd515;
	div.u32 	%r194, %r193, %r192;
	mul.lo.s32 	%r195, %r194, %r192;
	sub.s32 	%r196, %r193, %r195;
	cvt.u64.u32 	%rd523, %r194;
	cvt.u64.u32 	%rd520, %r196;
	bra.uni 	$L__BB698_44;
$L__BB698_43:
	div.s64 	%rd523, %rd515, %rd97;
	mul.lo.s64 	%rd467, %rd523, %rd97;
	sub.s64 	%rd520, %rd515, %rd467;
$L__BB698_44:
	mad.lo.s64 	%rd530, %rd520, %rd104, %rd96;
	add.s32 	%r210, %r210, -2;
$L__BB698_45:
	and.b32  	%r197, %r6, 1;
	setp.eq.b32 	%p44, %r197, 1;
	not.pred 	%p45, %p44;
	@%p45 bra 	$L__BB698_53;
	mul.wide.u32 	%rd468, %r210, 8;
	add.s64 	%rd469, %rd2, %rd468;
	ld.global.u64 	%rd119, [%rd469];
	or.b64  	%rd470, %rd525, %rd119;
	and.b64  	%rd471, %rd470, -4294967296;
	setp.ne.s64 	%p46, %rd471, 0;
	@%p46 bra 	$L__BB698_48;
	cvt.u32.u64 	%r198, %rd119;
	cvt.u32.u64 	%r199, %rd525;
	rem.u32 	%r200, %r199, %r198;
	cvt.u64.u32 	%rd527, %r200;
	bra.uni 	$L__BB698_49;
$L__BB698_48:
	rem.s64 	%rd527, %rd525, %rd119;
$L__BB698_49:
	add.s64 	%rd473, %rd1, %rd468;
	ld.global.u64 	%rd123, [%rd473];
	mad.lo.s64 	%rd529, %rd123, %rd527, %rd529;
	or.b64  	%rd474, %rd523, %rd119;
	and.b64  	%rd475, %rd474, -4294967296;
	setp.ne.s64 	%p47, %rd475, 0;
	@%p47 bra 	$L__BB698_51;
	cvt.u32.u64 	%r201, %rd119;
	cvt.u32.u64 	%r202, %rd523;
	rem.u32 	%r203, %r202, %r201;
	cvt.u64.u32 	%rd528, %r203;
	bra.uni 	$L__BB698_52;
$L__BB698_51:
	rem.s64 	%rd528, %rd523, %rd119;
$L__BB698_52:
	mad.lo.s64 	%rd530, %rd528, %rd123, %rd530;
$L__BB698_53:
	shl.b64 	%rd476, %rd529, 1;
	add.s64 	%rd477, %rd571, %rd476;
	ld.global.u16 	%rs4, [%rd477];
	// begin inline asm
	{abs.bf16 %rs3,%rs4;
}
	// end inline asm
	shl.b64 	%rd478, %rd530, 1;
	add.s64 	%rd479, %rd571, %rd478;
	ld.global.u16 	%rs6, [%rd479];
	// begin inline asm
	{abs.bf16 %rs5,%rs6;
}
	// end inline asm
	// begin inline asm
	{ add.bf16 %rs7,%rs3,%rs5; }

	// end inline asm
	st.shared.u16 	[%r5], %rs7;
	bra.uni 	$L__BB698_114;
$L__BB698_54:
	cvt.u64.u32 	%rd131, %r4;
	setp.le.u64 	%p2, %rd264, %rd131;
	@%p2 bra 	$L__BB698_114;
	mov.u32 	%r57, %ctaid.y;
	cvt.u64.u32 	%rd269, %r57;
	mad.lo.s64 	%rd562, %rd264, %rd269, %rd131;
	cvt.u32.u64 	%r22, %rd263;
	add.s32 	%r214, %r22, -1;
	setp.lt.s32 	%p3, %r214, 0;
	@%p3 bra 	$L__BB698_113;
	and.b32  	%r24, %r22, 7;
	setp.lt.u32 	%p4, %r214, 7;
	@%p4 bra 	$L__BB698_84;
	add.s32 	%r212, %r22, -4;
	and.b32  	%r58, %r22, -8;
	neg.s32 	%r211, %r58;
$L__BB698_58:
	.pragma "nounroll";
	add.s32 	%r29, %r212, 3;
	mul.wide.u32 	%rd271, %r29, 8;
	add.s64 	%rd272, %rd2, %rd271;
	ld.global.u64 	%rd135, [%rd272];
	or.b64  	%rd273, %rd562, %rd135;
	and.b64  	%rd274, %rd273, -4294967296;
	setp.ne.s64 	%p5, %rd274, 0;
	@%p5 bra 	$L__BB698_60;
	cvt.u32.u64 	%r59, %rd135;
	cvt.u32.u64 	%r60, %rd562;
	div.u32 	%r61, %r60, %r59;
	mul.lo.s32 	%r62, %r61, %r59;
	sub.s32 	%r63, %r60, %r62;
	cvt.u64.u32 	%rd533, %r61;
	cvt.u64.u32 	%rd534, %r63;
	bra.uni 	$L__BB698_61;
$L__BB698_60:
	div.s64 	%rd533, %rd562, %rd135;
	mul.lo.s64 	%rd275, %rd533, %rd135;
	sub.s64 	%rd534, %rd562, %rd275;
$L__BB698_61:
	add.s64 	%rd277, %rd1, %rd271;
	ld.global.u64 	%rd278, [%rd277];
	mul.lo.s64 	%rd142, %rd278, %rd534;
	add.s32 	%r30, %r212, 2;
	mul.wide.u32 	%rd279, %r30, 8;
	add.s64 	%rd280, %rd2, %rd279;
	ld.global.u64 	%rd143, [%rd280];
	or.b64  	%rd281, %rd533, %rd143;
	and.b64  	%rd282, %rd281, -4294967296;
	setp.ne.s64 	%p6, %rd282, 0;
	@%p6 bra 	$L__BB698_63;
	cvt.u32.u64 	%r64, %rd143;
	cvt.u32.u64 	%r65, %rd533;
	div.u32 	%r66, %r65, %r64;
	mul.lo.s32 	%r67, %r66, %r64;
	sub.s32 	%r68, %r65, %r67;
	cvt.u64.u32 	%rd535, %r66;
	cvt.u64.u32 	%rd536, %r68;
	bra.uni 	$L__BB698_64;
$L__BB698_63:
	div.s64 	%rd535, %rd533, %rd143;
	mul.lo.s64 	%rd283, %rd535, %rd143;
	sub.s64 	%rd536, %rd533, %rd283;
$L__BB698_64:
	add.s64 	%rd285, %rd1, %rd279;
	ld.global.u64 	%rd286, [%rd285];
	mad.lo.s64 	%rd150, %rd286, %rd536, %rd142;
	add.s32 	%r31, %r212, 1;
	mul.wide.u32 	%rd287, %r31, 8;
	add.s64 	%rd288, %rd2, %rd287;
	ld.global.u64 	%rd151, [%rd288];
	or.b64  	%rd289, %rd535, %rd151;
	and.b64  	%rd290, %rd289, -4294967296;
	setp.ne.s64 	%p7, %rd290, 0;
	@%p7 bra 	$L__BB698_66;
	cvt.u32.u64 	%r69, %rd151;
	cvt.u32.u64 	%r70, %rd535;
	div.u32 	%r71, %r70, %r69;
	mul.lo.s32 	%r72, %r71, %r69;
	sub.s32 	%r73, %r70, %r72;
	cvt.u64.u32 	%rd537, %r71;
	cvt.u64.u32 	%rd538, %r73;
	bra.uni 	$L__BB698_67;
$L__BB698_66:
	div.s64 	%rd537, %rd535, %rd151;
	mul.lo.s64 	%rd291, %rd537, %rd151;
	sub.s64 	%rd538, %rd535, %rd291;
$L__BB698_67:
	add.s64 	%rd293, %rd1, %rd287;
	ld.global.u64 	%rd294, [%rd293];
	mad.lo.s64 	%rd158, %rd294, %rd538, %rd150;
	add.s32 	%r32, %r212, -4;
	mul.wide.u32 	%rd295, %r212, 8;
	add.s64 	%rd296, %rd2, %rd295;
	ld.global.u64 	%rd159, [%rd296];
	or.b64  	%rd297, %rd537, %rd159;
	and.b64  	%rd298, %rd297, -4294967296;
	setp.ne.s64 	%p8, %rd298, 0;
	@%p8 bra 	$L__BB698_69;
	cvt.u32.u64 	%r74, %rd159;
	cvt.u32.u64 	%r75, %rd537;
	div.u32 	%r76, %r75, %r74;
	mul.lo.s32 	%r77, %r76, %r74;
	sub.s32 	%r78, %r75, %r77;
	cvt.u64.u32 	%rd539, %r76;
	cvt.u64.u32 	%rd540, %r78;
	bra.uni 	$L__BB698_70;
$L__BB698_69:
	div.s64 	%rd539, %rd537, %rd159;
	mul.lo.s64 	%rd299, %rd539, %rd159;
	sub.s64 	%rd540, %rd537, %rd299;
$L__BB698_70:
	add.s64 	%rd301, %rd1, %rd295;
	ld.global.u64 	%rd302, [%rd301];
	mad.lo.s64 	%rd166, %rd302, %rd540, %rd158;
	add.s32 	%r33, %r212, -1;
	mul.wide.u32 	%rd303, %r33, 8;
	add.s64 	%rd304, %rd2, %rd303;
	ld.global.u64 	%rd167, [%rd304];
	or.b64  	%rd305, %rd539, %rd167;
	and.b64  	%rd306, %rd305, -4294967296;
	setp.ne.s64 	%p9, %rd306, 0;
	@%p9 bra 	$L__BB698_72;
	cvt.u32.u64 	%r79, %rd167;
	cvt.u32.u64 	%r80, %rd539;
	div.u32 	%r81, %r80, %r79;
	mul.lo.s32 	%r82, %r81, %r79;
	sub.s32 	%r83, %r80, %r82;
	cvt.u64.u32 	%rd541, %r81;
	cvt.u64.u32 	%rd542, %r83;
	bra.uni 	$L__BB698_73;
$L__BB698_72:
	div.s64 	%rd541, %rd539, %rd167;
	mul.lo.s64 	%rd307, %rd541, %rd167;
	sub.s64 	%rd542, %rd539, %rd307;
$L__BB698_73:
	add.s64 	%rd309, %rd1, %rd303;
	ld.global.u64 	%rd310, [%rd309];
	mad.lo.s64 	%rd174, %rd310, %rd542, %rd166;
	add.s32 	%r34, %r212, -2;
	mul.wide.u32 	%rd311, %r34, 8;
	add.s64 	%rd312, %rd2, %rd311;
	ld.global.u64 	%rd175, [%rd312];
	or.b64  	%rd313, %rd541, %rd175;
	and.b64  	%rd314, %rd313, -4294967296;
	setp.ne.s64 	%p10, %rd314, 0;
	@%p10 bra 	$L__BB698_75;
	cvt.u32.u64 	%r84, %rd175;
	cvt.u32.u64 	%r85, %rd541;
	div.u32 	%r86, %r85, %r84;
	mul.lo.s32 	%r87, %r86, %r84;
	sub.s32 	%r88, %r85, %r87;
	cvt.u64.u32 	%rd543, %r86;
	cvt.u64.u32 	%rd544, %r88;
	bra.uni 	$L__BB698_76;
$L__BB698_75:
	div.s64 	%rd543, %rd541, %rd175;
	mul.lo.s64 	%rd315, %rd543, %rd175;
	sub.s64 	%rd544, %rd541, %rd315;
$L__BB698_76:
	add.s64 	%rd317, %rd1, %rd311;
	ld.global.u64 	%rd318, [%rd317];
	mad.lo.s64 	%rd182, %rd318, %rd544, %rd174;
	add.s32 	%r35, %r212, -3;
	mul.wide.u32 	%rd319, %r35, 8;
	add.s64 	%rd320, %rd2, %rd319;
	ld.global.u64 	%rd183, [%rd320];
	or.b64  	%rd321, %rd543, %rd183;
	and.b64  	%rd322, %rd321, -4294967296;
	setp.ne.s64 	%p11, %rd322, 0;
	@%p11 bra 	$L__BB698_78;
	cvt.u32.u64 	%r89, %rd183;
	cvt.u32.u64 	%r90, %rd543;
	div.u32 	%r91, %r90, %r89;
	mul.lo.s32 	%r92, %r91, %r89;
	sub.s32 	%r93, %r90, %r92;
	cvt.u64.u32 	%rd545, %r91;
	cvt.u64.u32 	%rd546, %r93;
	bra.uni 	$L__BB698_79;
$L__BB698_78:
	div.s64 	%rd545, %rd543, %rd183;
	mul.lo.s64 	%rd323, %rd545, %rd183;
	sub.s64 	%rd546, %rd543, %rd323;
$L__BB698_79:
	add.s64 	%rd325, %rd1, %rd319;
	ld.global.u64 	%rd326, [%rd325];
	mad.lo.s64 	%rd190, %rd326, %rd546, %rd182;
	mul.wide.u32 	%rd327, %r32, 8;
	add.s64 	%rd328, %rd2, %rd327;
	ld.global.u64 	%rd191, [%rd328];
	or.b64  	%rd329, %rd545, %rd191;
	and.b64  	%rd330, %rd329, -4294967296;
	setp.ne.s64 	%p12, %rd330, 0;
	@%p12 bra 	$L__BB698_81;
	cvt.u32.u64 	%r94, %rd191;
	cvt.u32.u64 	%r95, %rd545;
	div.u32 	%r96, %r95, %r94;
	mul.lo.s32 	%r97, %r96, %r94;
	sub.s32 	%r98, %r95, %r97;
	cvt.u64.u32 	%rd562, %r96;
	cvt.u64.u32 	%rd548, %r98;
	bra.uni 	$L__BB698_82;
$L__BB698_81:
	div.s64 	%rd562, %rd545, %rd191;
	mul.lo.s64 	%rd331, %rd562, %rd191;
	sub.s64 	%rd548, %rd545, %rd331;
$L__BB698_82:
	add.s64 	%rd333, %rd1, %rd327;
	ld.global.u64 	%rd334, [%rd333];
	mad.lo.s64 	%rd335, %rd334, %rd548, %rd190;
	shl.b64 	%rd336, %rd335, 1;
	add.s64 	%rd571, %rd571, %rd336;
	add.s32 	%r212, %r212, -8;
	add.s32 	%r211, %r211, 8;
	setp.ne.s32 	%p13, %r211, 0;
	@%p13 bra 	$L__BB698_58;
	add.s32 	%r214, %r212, 3;
$L__BB698_84:
	setp.eq.s32 	%p14, %r24, 0;
	@%p14 bra 	$L__BB698_113;
	and.b32  	%r40, %r22, 3;
	setp.lt.u32 	%p15, %r24, 4;
	@%p15 bra 	$L__BB698_99;
	mul.wide.u32 	%rd338, %r214, 8;
	add.s64 	%rd339, %rd2, %rd338;
	ld.global.u64 	%rd202, [%rd339];
	or.b64  	%rd340, %rd562, %rd202;
	and.b64  	%rd341, %rd340, -4294967296;
	setp.ne.s64 	%p16, %rd341, 0;
	@%p16 bra 	$L__BB698_88;
	cvt.u32.u64 	%r99, %rd202;
	cvt.u32.u64 	%r100, %rd562;
	div.u32 	%r101, %r100, %r99;
	mul.lo.s32 	%r102, %r101, %r99;
	sub.s32 	%r103, %r100, %r102;
	cvt.u64.u32 	%rd552, %r101;
	cvt.u64.u32 	%rd553, %r103;
	bra.uni 	$L__BB698_89;
$L__BB698_88:
	div.s64 	%rd552, %rd562, %rd202;
	mul.lo.s64 	%rd342, %rd552, %rd202;
	sub.s64 	%rd553, %rd562, %rd342;
$L__BB698_89:
	add.s64 	%rd344, %rd1, %rd338;
	ld.global.u64 	%rd345, [%rd344];
	mul.lo.s64 	%rd209, %rd345, %rd553;
	add.s32 	%r41, %r214, -1;
	mul.wide.u32 	%rd346, %r41, 8;
	add.s64 	%rd347, %rd2, %rd346;
	ld.global.u64 	%rd210, [%rd347];
	or.b64  	%rd348, %rd552, %rd210;
	and.b64  	%rd349, %rd348, -4294967296;
	setp.ne.s64 	%p17, %rd349, 0;
	@%p17 bra 	$L__BB698_91;
	cvt.u32.u64 	%r104, %rd210;
	cvt.u32.u64 	%r105, %rd552;
	div.u32 	%r106, %r105, %r104;
	mul.lo.s32 	%r107, %r106, %r104;
	sub.s32 	%r108, %r105, %r107;
	cvt.u64.u32 	%rd554, %r106;
	cvt.u64.u32 	%rd555, %r108;
	bra.uni 	$L__BB698_92;
$L__BB698_91:
	div.s64 	%rd554, %rd552, %rd210;
	mul.lo.s64 	%rd350, %rd554, %rd210;
	sub.s64 	%rd555, %rd552, %rd350;
$L__BB698_92:
	add.s64 	%rd352, %rd1, %rd346;
	ld.global.u64 	%rd353, [%rd352];
	mad.lo.s64 	%rd217, %rd353, %rd555, %rd209;
	add.s32 	%r42, %r214, -2;
	mul.wide.u32 	%rd354, %r42, 8;
	add.s64 	%rd355, %rd2, %rd354;
	ld.global.u64 	%rd218, [%rd355];
	or.b64  	%rd356, %rd554, %rd218;
	and.b64  	%rd357, %rd356, -4294967296;
	setp.ne.s64 	%p18, %rd357, 0;
	@%p18 bra 	$L__BB698_94;
	cvt.u32.u64 	%r109, %rd218;
	cvt.u32.u64 	%r110, %rd554;
	div.u32 	%r111, %r110, %r109;
	mul.lo.s32 	%r112, %r111, %r109;
	sub.s32 	%r113, %r110, %r112;
	cvt.u64.u32 	%rd556, %r111;
	cvt.u64.u32 	%rd557, %r113;
	bra.uni 	$L__BB698_95;
$L__BB698_94:
	div.s64 	%rd556, %rd554, %rd218;
	mul.lo.s64 	%rd358, %rd556, %rd218;
	sub.s64 	%rd557, %rd554, %rd358;
$L__BB698_95:
	add.s64 	%rd360, %rd1, %rd354;
	ld.global.u64 	%rd361, [%rd360];
	mad.lo.s64 	%rd225, %rd361, %rd557, %rd217;
	add.s32 	%r43, %r214, -3;
	mul.wide.u32 	%rd362, %r43, 8;
	add.s64 	%rd363, %rd2, %rd362;
	ld.global.u64 	%rd226, [%rd363];
	or.b64  	%rd364, %rd556, %rd226;
	and.b64  	%rd365, %rd364, -4294967296;
	setp.ne.s64 	%p19, %rd365, 0;
	@%p19 bra 	$L__BB698_97;
	cvt.u32.u64 	%r114, %rd226;
	cvt.u32.u64 	%r115, %rd556;
	div.u32 	%r116, %r115, %r114;
	mul.lo.s32 	%r117, %r116, %r114;
	sub.s32 	%r118, %r115, %r117;
	cvt.u64.u32 	%rd562, %r116;
	cvt.u64.u32 	%rd559, %r118;
	bra.uni 	$L__BB698_98;
$L__BB698_97:
	div.s64 	%rd562, %rd556, %rd226;
	mul.lo.s64 	%rd366, %rd562, %rd226;
	sub.s64 	%rd559, %rd556, %rd366;
$L__BB698_98:
	add.s64 	%rd368, %rd1, %rd362;
	ld.global.u64 	%rd369, [%rd368];
	mad.lo.s64 	%rd370, %rd369, %rd559, %rd225;
	shl.b64 	%rd371, %rd370, 1;
	add.s64 	%rd571, %rd571, %rd371;
	add.s32 	%r214, %r214, -4;
$L__BB698_99:
	setp.eq.s32 	%p20, %r40, 0;
	@%p20 bra 	$L__BB698_113;
	setp.eq.s32 	%p21, %r40, 1;
	@%p21 bra 	$L__BB698_108;
	mul.wide.u32 	%rd373, %r214, 8;
	add.s64 	%rd374, %rd2, %rd373;
	ld.global.u64 	%rd237, [%rd374];
	or.b64  	%rd375, %rd562, %rd237;
	and.b64  	%rd376, %rd375, -4294967296;
	setp.ne.s64 	%p22, %rd376, 0;
	@%p22 bra 	$L__BB698_103;
	cvt.u32.u64 	%r119, %rd237;
	cvt.u32.u64 	%r120, %rd562;
	div.u32 	%r121, %r120, %r119;
	mul.lo.s32 	%r122, %r121, %r119;
	sub.s32 	%r123, %r120, %r122;
	cvt.u64.u32 	%rd563, %r121;
	cvt.u64.u32 	%rd564, %r123;
	bra.uni 	$L__BB698_104;
$L__BB698_103:
	div.s64 	%rd563, %rd562, %rd237;
	mul.lo.s64 	%rd377, %rd563, %rd237;
	sub.s64 	%rd564, %rd562, %rd377;
$L__BB698_104:
	add.s64 	%rd379, %rd1, %rd373;
	ld.global.u64 	%rd380, [%rd379];
	mul.lo.s64 	%rd244, %rd380, %rd564;
	add.s32 	%r46, %r214, -1;
	mul.wide.u32 	%rd381, %r46, 8;
	add.s64 	%rd382, %rd2, %rd381;
	ld.global.u64 	%rd245, [%rd382];
	or.b64  	%rd383, %rd563, %rd245;
	and.b64  	%rd384, %rd383, -4294967296;
	setp.ne.s64 	%p23, %rd384, 0;
	@%p23 bra 	$L__BB698_106;
	cvt.u32.u64 	%r124, %rd245;
	cvt.u32.u64 	%r125, %rd563;
	div.u32 	%r126, %r125, %r124;
	mul.lo.s32 	%r127, %r126, %r124;
	sub.s32 	%r128, %r125, %r127;
	cvt.u64.u32 	%rd562, %r126;
	cvt.u64.u32 	%rd566, %r128;
	bra.uni 	$L__BB698_107;
$L__BB698_106:
	div.s64 	%rd562, %rd563, %rd245;
	mul.lo.s64 	%rd385, %rd562, %rd245;
	sub.s64 	%rd566, %rd563, %rd385;
$L__BB698_107:
	add.s64 	%rd387, %rd1, %rd381;
	ld.global.u64 	%rd388, [%rd387];
	mad.lo.s64 	%rd389, %rd388, %rd566, %rd244;
	shl.b64 	%rd390, %rd389, 1;
	add.s64 	%rd571, %rd571, %rd390;
	add.s32 	%r214, %r214, -2;
$L__BB698_108:
	and.b32  	%r129, %r22, 1;
	setp.eq.b32 	%p24, %r129, 1;
	not.pred 	%p25, %p24;
	@%p25 bra 	$L__BB698_113;
	mul.wide.u32 	%rd391, %r214, 8;
	add.s64 	%rd392, %rd2, %rd391;
	ld.global.u64 	%rd256, [%rd392];
	or.b64  	%rd393, %rd562, %rd256;
	and.b64  	%rd394, %rd393, -4294967296;
	setp.ne.s64 	%p26, %rd394, 0;
	@%p26 bra 	$L__BB698_111;
	cvt.u32.u64 	%r130, %rd256;
	cvt.u32.u64 	%r131, %rd562;
	rem.u32 	%r132, %r131, %r130;
	cvt.u64.u32 	%rd570, %r132;
	bra.uni 	$L__BB698_112;
$L__BB698_111:
	rem.s64 	%rd570, %rd562, %rd256;
$L__BB698_112:
	add.s64 	%rd396, %rd1, %rd391;
	ld.global.u64 	%rd397, [%rd396];
	mul.lo.s64 	%rd398, %rd397, %rd570;
	shl.b64 	%rd399, %rd398, 1;
	add.s64 	%rd571, %rd571, %rd399;
$L__BB698_113:
	ld.global.u16 	%rs2, [%rd571];
	st.shared.u16 	[%r5], %rs2;
$L__BB698_114:
	bar.sync 	0;
	setp.lt.u32 	%p48, %r216, 66;
	@%p48 bra 	$L__BB698_118;
$L__BB698_115:
	shr.u32 	%r50, %r216, 1;
	setp.ge.u32 	%p49, %r1, %r50;
	@%p49 bra 	$L__BB698_117;
	ld.shared.u16 	%rs11, [%r5];
	// begin inline asm
	{abs.bf16 %rs10,%rs11;
}
	// end inline asm
	and.b32  	%r204, %r216, 2046;
	add.s32 	%r205, %r5, %r204;
	ld.shared.u16 	%rs13, [%r205];
	// begin inline asm
	{abs.bf16 %rs12,%rs13;
}
	// end inline asm
	// begin inline asm
	{ add.bf16 %rs14,%rs10,%rs12; }

	// end inline asm
	st.shared.u16 	[%r5], %rs14;
$L__BB698_117:
	bar.sync 	0;
	setp.gt.u32 	%p50, %r216, 131;
	mov.u32 	%r216, %r50;
	@%p50 bra 	$L__BB698_115;
$L__BB698_118:
	setp.gt.u32 	%p51, %r1, 31;
	@%p51 bra 	$L__BB698_121;
	ld.shared.u16 	%rs18, [%r5];
	// begin inline asm
	{abs.bf16 %rs17,%rs18;
}
	// end inline asm
	ld.shared.u16 	%rs20, [%r5+64];
	// begin inline asm
	{abs.bf16 %rs19,%rs20;
}
	// end inline asm
	// begin inline asm
	{ add.bf16 %rs21,%rs17,%rs19; }

	// end inline asm
	st.volatile.shared.u16 	[%r5], %rs21;
	// begin inline asm
	{abs.bf16 %rs24,%rs21;
}
	// end inline asm
	ld.shared.u16 	%rs27, [%r5+32];
	// begin inline asm
	{abs.bf16 %rs26,%rs27;
}
	// end inline asm
	// begin inline asm
	{ add.bf16 %rs28,%rs24,%rs26; }

	// end inline asm
	st.volatile.shared.u16 	[%r5], %rs28;
	// begin inline asm
	{abs.bf16 %rs31,%rs28;
}
	// end inline asm
	ld.shared.u16 	%rs34, [%r5+16];
	// begin inline asm
	{abs.bf16 %rs33,%rs34;
}
	// end inline asm
	// begin inline asm
	{ add.bf16 %rs35,%rs31,%rs33; }

	// end inline asm
	st.volatile.shared.u16 	[%r5], %rs35;
	// begin inline asm
	{abs.bf16 %rs38,%rs35;
}
	// end inline asm
	ld.shared.u16 	%rs41, [%r5+8];
	// begin inline asm
	{abs.bf16 %rs40,%rs41;
}
	// end inline asm
	// begin inline asm
	{ add.bf16 %rs42,%rs38,%rs40; }

	// end inline asm
	st.volatile.shared.u16 	[%r5], %rs42;
	// begin inline asm
	{abs.bf16 %rs45,%rs42;
}
	// end inline asm
	ld.shared.u16 	%rs48, [%r5+4];
	// begin inline asm
	{abs.bf16 %rs47,%rs48;
}
	// end inline asm
	// begin inline asm
	{ add.bf16 %rs49,%rs45,%rs47; }

	// end inline asm
	st.volatile.shared.u16 	[%r5], %rs49;
	// begin inline asm
	{abs.bf16 %rs52,%rs49;
}
	// end inline asm
	ld.shared.u16 	%rs55, [%r5+2];
	// begin inline asm
	{abs.bf16 %rs54,%rs55;
}
	// end inline asm
	// begin inline asm
	{ add.bf16 %rs56,%rs52,%rs54; }

	// end inline asm
	st.volatile.shared.u16 	[%r5], %rs56;
	setp.ne.s32 	%p52, %r1, 0;
	@%p52 bra 	$L__BB698_121;
	ld.param.u64 	%rd486, [contiguous_reducel12_bf16_param_0];
	cvt.u64.u32 	%rd480, %r2;
	mov.u32 	%r206, %ctaid.y;
	cvt.u64.u32 	%rd481, %r206;
	mad.lo.s64 	%rd482, %rd265, %rd481, %rd480;
	cvta.to.global.u64 	%rd483, %rd486;
	shl.b64 	%rd484, %rd482, 1;
	add.s64 	%rd485, %rd483, %rd484;
	ld.shared.u16 	%rs59, [reducel1sdata_bf16];
	st.global.u16 	[%rd485], %rs59;
$L__BB698_121:
	ret;

}
	// .globl	contiguous_reducel122_bf16
.visible .entry contiguous_reducel122_bf16(
	.param .u64 .ptr .align 1 contiguous_reducel122_bf16_param_0,
	.param .u64 .ptr .align 1 contiguous_reducel122_bf16_param_1,
	.param .u64 contiguous_reducel122_bf16_param_2,
	.param .u64 contiguous_reducel122_bf16_param_3
)
{
	.reg .pred 	%p<8>;
	.reg .b16 	%rs<60>;
	.reg .b32 	%r<20>;
	.reg .b64 	%rd<27>;

	ld.param.u64 	%rd4, [contiguous_reducel122_bf16_param_0];
	ld.param.u64 	%rd7, [contiguous_reducel122_bf16_param_1];
	ld.param.u64 	%rd5, [contiguous_reducel122_bf16_param_2];
	ld.param.u64 	%rd6, [contiguous_reducel122_bf16_param_3];
	cvta.to.global.u64 	%rd1, %rd7;
	mov.u32 	%r1, %tid.x;
	mov.u32 	%r2, %ctaid.x;
	mov.u32 	%r19, %ntid.x;
	mul.lo.s32 	%r9, %r2, %r19;
	shl.b32 	%r10, %r9, 1;
	add.s32 	%r4, %r10, %r1;
	shl.b32 	%r11, %r1, 1;
	mov.u32 	%r12, reducel1sdata_bf16;
	add.s32 	%r5, %r12, %r11;
	mov.b32 	%r8, 0;
	// begin inline asm
	cvt.rn.bf16.s32 %rs1, %r8;
	// end inline asm
	st.shared.u16 	[%r5], %rs1;
	add.s32 	%r13, %r4, %r19;
	cvt.u64.u32 	%rd2, %r13;
	setp.le.u64 	%p1, %rd5, %rd2;
	@%p1 bra 	$L__BB699_2;
	cvt.u64.u32 	%rd12, %r4;
	mov.u32 	%r15, %ctaid.y;
	cvt.u64.u32 	%rd13, %r15;
	mul.lo.s64 	%rd14, %rd5, %rd13;
	add.s64 	%rd15, %rd14, %rd12;
	shl.b64 	%rd16, %rd15, 1;
	add.s64 	%rd17, %rd1, %rd16;
	ld.global.u16 	%rs4, [%rd17];
	// begin inline asm
	{abs.bf16 %rs3,%rs4;
}
	// end inline asm
	add.s64 	%rd18, %rd14, %rd2;
	shl.b64 	%rd19, %rd18, 1;
	add.s64 	%rd20, %rd1, %rd19;
	ld.global.u16 	%rs6, [%rd20];
	// begin inline asm
	{abs.bf16 %rs5,%rs6;
}
	// end inline asm
	// begin inline asm
	{ add.bf16 %rs7,%rs3,%rs5; }

	// end inline asm
	st.shared.u16 	[%r5], %rs7;
	bra.uni 	$L__BB699_4;
$L__BB699_2:
	cvt.u64.u32 	%rd3, %r4;
	setp.le.u64 	%p2, %rd5, %rd3;
	@%p2 bra 	$L__BB699_4;
	mov.u32 	%r14, %ctaid.y;
	cvt.u64.u32 	%rd8, %r14;
	mad.lo.s64 	%rd9, %rd5, %rd8, %rd3;
	shl.b64 	%rd10, %rd9, 1;
	add.s64 	%rd11, %rd1, %rd10;
	ld.global.u16 	%rs2, [%rd11];
	st.shared.u16 	[%r5], %rs2;
$L__BB699_4:
	bar.sync 	0;
	setp.lt.u32 	%p3, %r19, 66;
	@%p3 bra 	$L__BB699_8;
$L__BB699_5:
	shr.u32 	%r7, %r19, 1;
	setp.ge.u32 	%p4, %r1, %r7;
	@%p4 bra 	$L__BB699_7;
	ld.shared.u16 	%rs11, [%r5];
	// begin inline asm
	{abs.bf16 %rs10,%rs11;
}
	// end inline asm
	and.b32  	%r16, %r19, 2046;
	add.s32 	%r17, %r5, %r16;
	ld.shared.u16 	%rs13, [%r17];
	// begin inline asm
	{abs.bf16 %rs12,%rs13;
}
	// end inline asm
	// begin inline asm
	{ add.bf16 %rs14,%rs10,%rs12; }

	// end inline asm
	st.shared.u16 	[%r5], %rs14;
$L__BB699_7:
	bar.sync 	0;
	setp.gt.u32 	%p5, %r19, 131;
	mov.u32 	%r19, %r7;
	@%p5 bra 	$L__BB699_5;
$L__BB699_8:
	setp.gt.u32 	%p6, %r1, 31;
	@%p6 bra 	$L__BB699_11;
	ld.shared.u16 	%rs18, [%r5];
	// begin inline asm
	{abs.bf16 %rs17,%rs18;
}
	// end inline asm
	ld.shared.u16 	%rs20, [%r5+64];
	// begin inline asm
	{abs.bf16 %rs19,%rs20;
}
	// end inline asm
	// begin inline asm
	{ add.bf16 %rs21,%rs17,%rs19; }

	// end inline asm
	st.volatile.shared.u16 	[%r5], %rs21;
	// begin inline asm
	{abs.bf16 %rs24,%rs21;
}
	// end inline asm
	ld.shared.u16 	%rs27, [%r5+32];
	// begin inline asm
	{abs.bf16 %rs26,%rs27;
}
	// end inline asm
	// begin inline asm
	{ add.bf16 %rs28,%rs24,%rs26; }

	// end inline asm
	st.volatile.shared.u16 	[%r5], %rs28;
	// begin inline asm
	{abs.bf16 %rs31,%rs28;
}
	// end inline asm
	ld.shared.u16 	%rs34, [%r5+16];
	// begin inline asm
	{abs.bf16 %rs33,%rs34;
}
	// end inline asm
	// begin inline asm
	{ add.bf16 %rs35,%rs31,%rs33; }

	// end inline asm
	st.volatile.shared.u16 	[%r5], %rs35;
	// begin inline asm
	{abs.bf16 %rs38,%rs35;
}
	// end inline asm
	ld.shared.u16 	%rs41, [%r5+8];
	// begin inline asm
	{abs.bf16 %rs40,%rs41;
}
	// end inline asm
	// begin inline asm
	{ add.bf16 %rs42,%rs38,%rs40; }

	// end inline asm
	st.volatile.shared.u16 	[%r5], %rs42;
	// begin inline asm
	{abs.bf16 %rs45,%rs42;
}
	// end inline asm
	ld.shared.u16 	%rs48, [%r5+4];
	// begin inline asm
	{abs.bf16 %rs47,%rs48;
}
	// end inline asm
	// begin inline asm
	{ add.bf16 %rs49,%rs45,%rs47; }

	// end inline asm
	st.volatile.shared.u16 	[%r5], %rs49;
	// begin inline asm
	{abs.bf16 %rs52,%rs49;
}
	// end inline asm
	ld.shared.u16 	%rs55, [%r5+2];
	// begin inline asm
	{abs.bf16 %rs54,%rs55;
}
	// end inline asm
	// begin inline asm
	{ add.bf16 %rs56,%rs52,%rs54; }

	// end inline asm
	st.volatile.shared.u16 	[%r5], %rs56;
	setp.ne.s32 	%p7, %r1, 0;
	@%p7 bra 	$L__BB699_11;
	cvt.u64.u32 	%rd21, %r2;
	mov.u32 	%r18, %ctaid.y;
	cvt.u64.u32 	%rd22, %r18;
	mad.lo.s64 	%rd23, %rd6, %rd22, %rd21;
	cvta.to.global.u64 	%rd24, %rd4;
	shl.b64 	%rd25, %rd23, 1;
	add.s64 	%rd26, %rd24, %rd25;
	ld.shared.u16 	%rs59, [reducel1sdata_bf16];
	st.global.u16 	[%rd26], %rs59;
$L__BB699_11:
	ret;

}
	// .globl	contiguous_reducel13_bf16
.visible .entry contiguous_reducel13_bf16(
	.param .u64 .ptr .align 1 contiguous_reducel13_bf16_param_0,
	.param .u64 .ptr .align 1 contiguous_reducel13_bf16_param_1,
	.param .u64 .ptr .align 1 contiguous_reducel13_bf16_param_2,
	.param .u64 .ptr .align 1 contiguous_reducel13_bf16_param_3,
	.param .u64 contiguous_reducel13_bf16_param_4,
	.param .u64 contiguous_reducel13_bf16_param_5,
	.param .u64 contiguous_reducel13_bf16_param_6
)
{
	.reg .pred 	%p<38>;
	.reg .b16 	%rs<235>;
	.reg .b32 	%r<230>;
	.reg .b64 	%rd<308>;

	ld.param.u64 	%rd144, [contiguous_reducel13_bf16_param_0];
	ld.param.u64 	%rd145, [contiguous_reducel13_bf16_param_1];
	ld.param.u64 	%rd148, [contiguous_reducel13_bf16_param_2];
	ld.param.u64 	%rd149, [contiguous_reducel13_bf16_param_3];
	ld.param.u64 	%rd146, [contiguous_reducel13_bf16_param_4];
	ld.param.u64 	%rd147, [contiguous_reducel13_bf16_param_5];
	ld.param.u64 	%rd150, [contiguous_reducel13_bf16_param_6];
	cvta.to.global.u64 	%rd1, %rd149;
	cvta.to.global.u64 	%rd2, %rd148;
	mov.u32 	%r1, %tid.y;
	mov.u32 	%r2, %ntid.x;
	mov.u32 	%r3, %tid.x;
	mad.lo.s32 	%r73, %r1, %r2, %r3;
	mov.u32 	%r74, %ctaid.x;
	mad.lo.s32 	%r75, %r74, %r2, %r3;
	mov.u32 	%r4, %ctaid.y;
	mov.u32 	%r5, %ntid.y;
	mad.lo.s32 	%r76, %r4, %r5, %r1;
	shl.b32 	%r77, %r73, 1;
	mov.u32 	%r78, reducel1sdata_bf16;
	add.s32 	%r7, %r78, %r77;
	mov.b32 	%r72, 0;
	// begin inline asm
	cvt.rn.bf16.s32 %rs17, %r72;
	// end inline asm
	st.shared.u16 	[%r7], %rs17;
	cvt.u64.u32 	%rd3, %r75;
	setp.le.u64 	%p1, %rd147, %rd3;
	cvt.u64.u32 	%rd152, %r76;
	setp.le.u64 	%p2, %rd150, %rd152;
	or.pred  	%p3, %p1, %p2;
	@%p3 bra 	$L__BB700_77;
	cvt.u32.u64 	%r79, %rd3;
	cvt.u32.u64 	%r80, %rd147;
	mad.lo.s32 	%r218, %r76, %r80, %r79;
	cvt.u32.u64 	%r9, %rd146;
	add.s32 	%r217, %r9, -1;
	setp.lt.s32 	%p4, %r217, 0;
	mov.b64 	%rd307, 0;
	@%p4 bra 	$L__BB700_59;
	setp.lt.u32 	%p5, %r217, 7;
	mov.b64 	%rd307, 0;
	@%p5 bra 	$L__BB700_30;
	add.s32 	%r213, %r9, -4;
	and.b32  	%r81, %r9, -8;
	neg.s32 	%r212, %r81;
	mov.b64 	%rd307, 0;
$L__BB700_4:
	.pragma "nounroll";
	add.s32 	%r16, %r213, 3;
	cvt.u64.u32 	%rd5, %r218;
	mul.wide.u32 	%rd157, %r16, 8;
	add.s64 	%rd158, %rd2, %rd157;
	ld.global.u64 	%rd6, [%rd158];
	and.b64  	%rd159, %rd6, -4294967296;
	setp.ne.s64 	%p6, %rd159, 0;
	@%p6 bra 	$L__BB700_6;
	cvt.u32.u64 	%r82, %rd6;
	cvt.u32.u64 	%r83, %rd5;
	div.u32 	%r84, %r83, %r82;
	mul.lo.s32 	%r85, %r84, %r82;
	sub.s32 	%r86, %r83, %r85;
	cvt.u64.u32 	%rd272, %r84;
	cvt.u64.u32 	%rd273, %r86;
	bra.uni 	$L__BB700_7;
$L__BB700_6:
	div.s64 	%rd272, %rd5, %rd6;
	mul.lo.s64 	%rd160, %rd272, %rd6;
	sub.s64 	%rd273, %rd5, %rd160;
$L__BB700_7:
	mul.wide.u32 	%rd161, %r16, 8;
	add.s64 	%rd162, %rd1, %rd161;
	ld.global.u64 	%rd163, [%rd162];
	mad.lo.s64 	%rd13, %rd163, %rd273, %rd307;
	add.s32 	%r17, %r213, 2;
	and.b64  	%rd14, %rd272, 4294967295;
	mul.wide.u32 	%rd164, %r17, 8;
	add.s64 	%rd165, %rd2, %rd164;
	ld.global.u64 	%rd15, [%rd165];
	and.b64  	%rd166, %rd15, -4294967296;
	setp.ne.s64 	%p7, %rd166, 0;
	@%p7 bra 	$L__BB700_9;
	cvt.u32.u64 	%r87, %rd15;
	cvt.u32.u64 	%r88, %rd14;
	div.u32 	%r89, %r88, %r87;
	mul.lo.s32 	%r90, %r89, %r87;
	sub.s32 	%r91, %r88, %r90;
	cvt.u64.u32 	%rd274, %r89;
	cvt.u64.u32 	%rd275, %r91;
	bra.uni 	$L__BB700_10;
$L__BB700_9:
	div.s64 	%rd274, %rd14, %rd15;
	mul.lo.s64 	%rd167, %rd274, %rd15;
	sub.s64 	%rd275, %rd14, %rd167;
$L__BB700_10:
	mul.wide.u32 	%rd168, %r17, 8;
	add.s64 	%rd169, %rd1, %rd168;
	ld.global.u64 	%rd170, [%rd169];
	mad.lo.s64 	%rd22, %rd170, %rd275, %rd13;
	add.s32 	%r18, %r213, 1;
	and.b64  	%rd23, %rd274, 4294967295;
	mul.wide.u32 	%rd171, %r18, 8;
	add.s64 	%rd172, %rd2, %rd171;
	ld.global.u64 	%rd24, [%rd172];
	and.b64  	%rd173, %rd24, -4294967296;
	setp.ne.s64 	%p8, %rd173, 0;
	@%p8 bra 	$L__BB700_12;
	cvt.u32.u64 	%r92, %rd24;
	cvt.u32.u64 	%r93, %rd23;
	div.u32 	%r94, %r93, %r92;
	mul.lo.s32 	%r95, %r94, %r92;
	sub.s32 	%r96, %r93, %r95;
	cvt.u64.u32 	%rd276, %r94;
	cvt.u64.u32 	%rd277, %r96;
	bra.uni 	$L__BB700_13;
$L__BB700_12:
	div.s64 	%rd276, %rd23, %rd24;
	mul.lo.s64 	%rd174, %rd276, %rd24;
	sub.s64 	%rd277, %rd23, %rd174;
$L__BB700_13:
	mul.wide.u32 	%rd175, %r18, 8;
	add.s64 	%rd176, %rd1, %rd175;
	ld.global.u64 	%rd177, [%rd176];
	mad.lo.s64 	%rd31, %rd177, %rd277, %rd22;
	and.b64  	%rd32, %rd276, 4294967295;
	mul.wide.u32 	%rd178, %r213, 8;
	add.s64 	%rd179, %rd2, %rd178;
	ld.global.u64 	%rd33, [%rd179];
	and.b64  	%rd180, %rd33, -4294967296;
	setp.ne.s64 	%p9, %rd180, 0;
	@%p9 bra 	$L__BB700_15;
	cvt.u32.u64 	%r97, %rd33;
	cvt.u32.u64 	%r98, %rd32;
	div.u32 	%r99, %r98, %r97;
	mul.lo.s32 	%r100, %r99, %r97;
	sub.s32 	%r101, %r98, %r100;
	cvt.u64.u32 	%rd278, %r99;
	cvt.u64.u32 	%rd279, %r101;
	bra.uni 	$L__BB700_16;
$L__BB700_15:
	div.s64 	%rd278, %rd32, %rd33;
	mul.lo.s64 	%rd181, %rd278, %rd33;
	sub.s64 	%rd279, %rd32, %rd181;
$L__BB700_16:
	mul.wide.u32 	%rd182, %r213, 8;
	add.s64 	%rd183, %rd1, %rd182;
	ld.global.u64 	%rd184, [%rd183];
	mad.lo.s64 	%rd40, %rd184, %rd279, %rd31;
	add.s32 	%r19, %r213, -1;
	and.b64  	%rd41, %rd278, 4294967295;
	mul.wide.u32 	%rd185, %r19, 8;
	add.s64 	%rd186, %rd2, %rd185;
	ld.global.u64 	%rd42, [%rd186];
	and.b64  	%rd187, %rd42, -4294967296;
	setp.ne.s64 	%p10, %rd187, 0;
	@%p10 bra 	$L__BB700_18;
	cvt.u32.u64 	%r102, %rd42;
	cvt.u32.u64 	%r103, %rd41;
	div.u32 	%r104, %r103, %r102;
	mul.lo.s32 	%r105, %r104, %r102;
	sub.s32 	%r106, %r103, %r105;
	cvt.u64.u32 	%rd280, %r104;
	cvt.u64.u32 	%rd281, %r106;
	bra.uni 	$L__BB700_19;
$L__BB700_18:
	div.s64 	%rd280, %rd41, %rd42;
	mul.lo.s64 	%rd188, %rd280, %rd42;
	sub.s64 	%rd281, %rd41, %rd188;
$L__BB700_19:
	mul.wide.u32 	%rd189, %r19, 8;
	add.s64 	%rd190, %rd1, %rd189;
	ld.global.u64 	%rd191, [%rd190];
	mad.lo.s64 	%rd49, %rd191, %rd281, %rd40;
	add.s32 	%r20, %r213, -2;
	and.b64  	%rd50, %rd280, 4294967295;
	mul.wide.u32 	%rd192, %r20, 8;
	add.s64 	%rd193, %rd2, %rd192;
	ld.global.u64 	%rd51, [%rd193];
	and.b64  	%rd194, %rd51, -4294967296;
	setp.ne.s64 	%p11, %rd194, 0;
	@%p11 bra 	$L__BB700_21;
	cvt.u32.u64 	%r107, %rd51;
	cvt.u32.u64 	%r108, %rd50;
	div.u32 	%r109, %r108, %r107;
	mul.lo.s32 	%r110, %r109, %r107;
	sub.s32 	%r111, %r108, %r110;
	cvt.u64.u32 	%rd282, %r109;
	cvt.u64.u32 	%rd283, %r111;
	bra.uni 	$L__BB700_22;
$L__BB700_21:
	div.s64 	%rd282, %rd50, %rd51;
	mul.lo.s64 	%rd195, %rd282, %rd51;
	sub.s64 	%rd283, %rd50, %rd195;
$L__BB700_22:
	mul.wide.u32 	%rd196, %r20, 8;
	add.s64 	%rd197, %rd1, %rd196;
	ld.global.u64 	%rd198, [%rd197];
	mad.lo.s64 	%rd58, %rd198, %rd283, %rd49;
	add.s32 	%r21, %r213, -3;
	and.b64  	%rd59, %rd282, 4294967295;
	mul.wide.u32 	%rd199, %r21, 8;
	add.s64 	%rd200, %rd2, %rd199;
	ld.global.u64 	%rd60, [%rd200];
	and.b64  	%rd201, %rd60, -4294967296;
	setp.ne.s64 	%p12, %rd201, 0;
	@%p12 bra 	$L__BB700_24;
	cvt.u32.u64 	%r112, %rd60;
	cvt.u32.u64 	%r113, %rd59;
	div.u32 	%r114, %r113, %r112;
	mul.lo.s32 	%r115, %r114, %r112;
	sub.s32 	%r116, %r113, %r115;
	cvt.u64.u32 	%rd284, %r114;
	cvt.u64.u32 	%rd285, %r116;
	bra.uni 	$L__BB700_25;
$L__BB700_24:
	div.s64 	%rd284, %rd59, %rd60;
	mul.lo.s64 	%rd202, %rd284, %rd60;
	sub.s64 	%rd285, %rd59, %rd202;
$L__BB700_25:
	mul.wide.u32 	%rd203, %r21, 8;
	add.s64 	%rd204, %rd1, %rd203;
	ld.global.u64 	%rd205, [%rd204];
	mad.lo.s64 	%rd67, %rd205, %rd285, %rd58;
	and.b64  	%rd68, %rd284, 4294967295;
	add.s32 	%r117, %r213, -4;
	mul.wide.u32 	%rd206, %r117, 8;
	add.s64 	%rd207, %rd2, %rd206;
	ld.global.u64 	%rd69, [%rd207];
	and.b64  	%rd208, %rd69, -4294967296;
	setp.ne.s64 	%p13, %rd208, 0;
	@%p13 bra 	$L__BB700_27;
	cvt.u32.u64 	%r118, %rd69;
	cvt.u32.u64 	%r119, %rd68;
	div.u32 	%r120, %r119, %r118;
	mul.lo.s32 	%r121, %r120, %r118;
	sub.s32 	%r122, %r119, %r121;
	cvt.u64.u32 	%rd286, %r120;
	cvt.u64.u32 	%rd287, %r122;
	bra.uni 	$L__BB700_28;
$L__BB700_27:
	div.s64 	%rd286, %rd68, %rd69;
	mul.lo.s64 	%rd209, %rd286, %rd69;
	sub.s64 	%rd287, %rd68, %rd209;
$L__BB700_28:
	mul.wide.u32 	%rd210, %r117, 8;
	add.s64 	%rd211, %rd1, %rd210;
	ld.global.u64 	%rd212, [%rd211];
	mad.lo.s64 	%rd307, %rd212, %rd287, %rd67;
	cvt.u32.u64 	%r218, %rd286;
	add.s32 	%r213, %r213, -8;
	add.s32 	%r212, %r212, 8;
	setp.ne.s32 	%p14, %r212, 0;
	@%p14 bra 	$L__BB700_4;
	add.s32 	%r217, %r213, 3;
$L__BB700_30:
	and.b32  	%r28, %r9, 7;
	setp.eq.s32 	%p15, %r28, 0;
	@%p15 bra 	$L__BB700_59;
	and.b32  	%r29, %r9, 3;
	setp.lt.u32 	%p16, %r28, 4;
	@%p16 bra 	$L__BB700_45;
	cvt.u64.u32 	%rd79, %r218;
	mul.wide.u32 	%rd214, %r217, 8;
	add.s64 	%rd215, %rd2, %rd214;
	ld.global.u64 	%rd80, [%rd215];
	and.b64  	%rd216, %rd80, -4294967296;
	setp.ne.s64 	%p17, %rd216, 0;
	@%p17 bra 	$L__BB700_34;
	cvt.u32.u64 	%r124, %rd80;
	cvt.u32.u64 	%r125, %rd79;
	div.u32 	%r126, %r125, %r124;
	mul.lo.s32 	%r127, %r126, %r124;
	sub.s32 	%r128, %r125, %r127;
	cvt.u64.u32 	%rd290, %r126;
	cvt.u64.u32 	%rd291, %r128;
	bra.uni 	$L__BB700_35;
$L__BB700_34:
	div.s64 	%rd290, %rd79, %rd80;
	mul.lo.s64 	%rd217, %rd290, %rd80;
	sub.s64 	%rd291, %rd79, %rd217;
$L__BB700_35:
	mul.wide.u32 	%rd218, %r217, 8;
	add.s64 	%rd219, %rd1, %rd218;
	ld.global.u64 	%rd220, [%rd219];
	mad.lo.s64 	%rd87, %rd220, %rd291, %rd307;
	add.s32 	%r30, %r217, -1;
	and.b64  	%rd88, %rd290, 4294967295;
	mul.wide.u32 	%rd221, %r30, 8;
	add.s64 	%rd222, %rd2, %rd221;
	ld.global.u64 	%rd89, [%rd222];
	and.b64  	%rd223, %rd89, -4294967296;
	setp.ne.s64 	%p18, %rd223, 0;
	@%p18 bra 	$L__BB700_37;
	cvt.u32.u64 	%r129, %rd89;
	cvt.u32.u64 	%r130, %rd88;
	div.u32 	%r131, %r130, %r129;
	mul.lo.s32 	%r132, %r131, %r129;
	sub.s32 	%r133, %r130, %r132;
	cvt.u64.u32 	%rd292, %r131;
	cvt.u64.u32 	%rd293, %r133;
	bra.uni 	$L__BB700_38;
$L__BB700_37:
	div.s64 	%rd292, %rd88, %rd89;
	mul.lo.s64 	%rd224, %rd292, %rd89;
	sub.s64 	%rd293, %rd88, %rd224;
$L__BB700_38:
	mul.wide.u32 	%rd225, %r30, 8;
	add.s64 	%rd226, %rd1, %rd225;
	ld.global.u64 	%rd227, [%rd226];
	mad.lo.s64 	%rd96, %rd227, %rd293, %rd87;
	add.s32 	%r31, %r217, -2;
	and.b64  	%rd97, %rd292, 4294967295;
	mul.wide.u32 	%rd228, %r31, 8;
	add.s64 	%rd229, %rd2, %rd228;
	ld.global.u64 	%rd98, [%rd229];
	and.b64  	%rd230, %rd98, -4294967296;
	setp.ne.s64 	%p19, %rd230, 0;
	@%p19 bra 	$L__BB700_40;
	cvt.u32.u64 	%r134, %rd98;
	cvt.u32.u64 	%r135, %rd97;
	div.u32 	%r136, %r135, %r134;
	mul.lo.s32 	%r137, %r136, %r134;
	sub.s32 	%r138, %r135, %r137;
	cvt.u64.u32 	%rd294, %r136;
	cvt.u64.u32 	%rd295, %r138;
	bra.uni 	$L__BB700_41;
$L__BB700_40:
	div.s64 	%rd294, %rd97, %rd98;
	mul.lo.s64 	%rd231, %rd294, %rd98;
	sub.s64 	%rd295, %rd97, %rd231;
$L__BB700_41:
	mul.wide.u32 	%rd232, %r31, 8;
	add.s64 	%rd233, %rd1, %rd232;
	ld.global.u64 	%rd234, [%rd233];
	mad.lo.s64 	%rd105, %rd234, %rd295, %rd96;
	add.s32 	%r32, %r217, -3;
	and.b64  	%rd106, %rd294, 4294967295;
	mul.wide.u32 	%rd235, %r32, 8;
	add.s64 	%rd236, %rd2, %rd235;
	ld.global.u64 	%rd107, [%rd236];
	and.b64  	%rd237, %rd107, -4294967296;
	setp.ne.s64 	%p20, %rd237, 0;
	@%p20 bra 	$L__BB700_43;
	cvt.u32.u64 	%r139, %rd107;
	cvt.u32.u64 	%r140, %rd106;
	div.u32 	%r141, %r140, %r139;
	mul.lo.s32 	%r142, %r141, %r139;
	sub.s32 	%r143, %r140, %r142;
	cvt.u64.u32 	%rd296, %r141;
	cvt.u64.u32 	%rd297, %r143;
	bra.uni 	$L__BB700_44;
$L__BB700_43:
	div.s64 	%rd296, %rd106, %rd107;
	mul.lo.s64 	%rd238, %rd296, %rd107;
	sub.s64 	%rd297, %rd106, %rd238;
$L__BB700_44:
	mul.wide.u32 	%rd239, %r32, 8;
	add.s64 	%rd240, %rd1, %rd239;
	ld.global.u64 	%rd241, [%rd240];
	mad.lo.s64 	%rd307, %rd241, %rd297, %rd105;
	cvt.u32.u64 	%r218, %rd296;
	add.s32 	%r217, %r217, -4;
$L__BB700_45:
	setp.eq.s32 	%p21, %r29, 0;
	@%p21 bra 	$L__BB700_59;
	setp.eq.s32 	%p22, %r29, 1;
	@%p22 bra 	$L__BB700_54;
	cvt.u64.u32 	%rd117, %r218;
	mul.wide.u32 	%rd243, %r217, 8;
	add.s64 	%rd244, %rd2, %rd243;
	ld.global.u64 	%rd118, [%rd244];
	and.b64  	%rd245, %rd118, -4294967296;
	setp.ne.s64 	%p23, %rd245, 0;
	@%p23 bra 	$L__BB700_49;
	cvt.u32.u64 	%r144, %rd118;
	cvt.u32.u64 	%r145, %rd117;
	div.u32 	%r146, %r145, %r144;
	mul.lo.s32 	%r147, %r146, %r144;
	sub.s32 	%r148, %r145, %r147;
	cvt.u64.u32 	%rd300, %r146;
	cvt.u64.u32 	%rd301, %r148;
	bra.uni 	$L__BB700_50;
$L__BB700_49:
	div.s64 	%rd300, %rd117, %rd118;
	mul.lo.s64 	%rd246, %rd300, %rd118;
	sub.s64 	%rd301, %rd117, %rd246;
$L__BB700_50:
	add.s64 	%rd248, %rd1, %rd243;
	ld.global.u64 	%rd249, [%rd248];
	mad.lo.s64 	%rd125, %rd249, %rd301, %rd307;
	add.s32 	%r37, %r217, -1;
	and.b64  	%rd126, %rd300, 4294967295;
	mul.wide.u32 	%rd250, %r37, 8;
	add.s64 	%rd251, %rd2, %rd250;
	ld.global.u64 	%rd127, [%rd251];
	and.b64  	%rd252, %rd127, -4294967296;
	setp.ne.s64 	%p24, %rd252, 0;
	@%p24 bra 	$L__BB700_52;
	cvt.u32.u64 	%r149, %rd127;
	cvt.u32.u64 	%r150, %rd126;
	div.u32 	%r151, %r150, %r149;
	mul.lo.s32 	%r152, %r151, %r149;
	sub.s32 	%r153, %r150, %r152;
	cvt.u64.u32 	%rd302, %r151;
	cvt.u64.u32 	%rd303, %r153;
	bra.uni 	$L__BB700_53;
$L__BB700_52:
	div.s64 	%rd302, %rd126, %rd127;
	mul.lo.s64 	%rd253, %rd302, %rd127;
	sub.s64 	%rd303, %rd126, %rd253;
$L__BB700_53:
	add.s64 	%rd255, %rd1, %rd250;
	ld.global.u64 	%rd256, [%rd255];
	mad.lo.s64 	%rd307, %rd256, %rd303, %rd125;
	cvt.u32.u64 	%r218, %rd302;
	add.s32 	%r217, %r217, -2;
$L__BB700_54:
	and.b32  	%r154, %r9, 1;
	setp.eq.b32 	%p25, %r154, 1;
	not.pred 	%p26, %p25;
	@%p26 bra 	$L__BB700_59;
	cvt.u64.u32 	%rd137, %r218;
	mul.wide.u32 	%rd257, %r217, 8;
	add.s64 	%rd258, %rd2, %rd257;
	ld.global.u64 	%rd138, [%rd258];
	and.b64  	%rd259, %rd138, -4294967296;
	setp.ne.s64 	%p27, %rd259, 0;
	@%p27 bra 	$L__BB700_57;
	cvt.u32.u64 	%r155, %rd138;
	cvt.u32.u64 	%r156, %rd137;
	rem.u32 	%r157, %r156, %r155;
	cvt.u64.u32 	%rd306, %r157;
	bra.uni 	$L__BB700_58;
$L__BB700_57:
	rem.s64 	%rd306, %rd137, %rd138;
$L__BB700_58:
	add.s64 	%rd261, %rd1, %rd257;
	ld.global.u64 	%rd262, [%rd261];
	mad.lo.s64 	%rd307, %rd262, %rd306, %rd307;
$L__BB700_59:
	cvta.to.global.u64 	%rd263, %rd145;
	shl.b64 	%rd264, %rd307, 1;
	add.s64 	%rd265, %rd263, %rd264;
	ld.global.u16 	%rs18, [%rd265];
	st.shared.u16 	[%r7], %rs18;
	bar.sync 	0;
	setp.ne.s32 	%p28, %r1, 0;
	@%p28 bra 	$L__BB700_77;
	setp.gt.u32 	%p29, %r5, 1;
	@%p29 bra 	$L__BB700_62;
	shl.b32 	%r158, %r3, 1;
	mov.u32 	%r159, reducel1sdata_bf16;
	add.s32 	%r160, %r159, %r158;
	ld.shared.u16 	%rs233, [%r160];
	bra.uni 	$L__BB700_76;
$L__BB700_62:
	shl.b32 	%r162, %r3, 1;
	mov.u32 	%r163, reducel1sdata_bf16;
	add.s32 	%r42, %r163, %r162;
	ld.shared.u16 	%rs233, [%r42];
	add.s32 	%r43, %r5, -1;
	add.s32 	%r164, %r5, -2;
	and.b32  	%r44, %r43, 15;
	setp.lt.u32 	%p30, %r164, 15;
	mov.b32 	%r226, 1;
	@%p30 bra 	$L__BB700_66;
	and.b32  	%r167, %r43, -16;
	neg.s32 	%r223, %r167;
	shl.b32 	%r46, %r2, 1;
	add.s32 	%r169, %r162, %r46;
	add.s32 	%r221, %r163, %r169;
	shl.b32 	%r48, %r2, 5;
	mov.b32 	%r224, 1;
	mov.b32 	%r222, 0;
$L__BB700_64:
	.pragma "nounroll";
	// begin inline asm
	{abs.bf16 %rs20,%rs233;
}
	// end inline asm
	mul.lo.s32 	%r171, %r224, %r2;
	shl.b32 	%r172, %r171, 1;
	add.s32 	%r173, %r42, %r172;
	ld.shared.u16 	%rs23, [%r221];
	// begin inline asm
	{abs.bf16 %rs22,%rs23;
}
	// end inline asm
	// begin inline asm
	{ add.bf16 %rs24,%rs20,%rs22; }

	// end inline asm
	// begin inline asm
	{abs.bf16 %rs27,%rs24;
}
	// end inline asm
	add.s32 	%r174, %r173, %r46;
	ld.shared.u16 	%rs30, [%r174];
	// begin inline asm
	{abs.bf16 %rs29,%rs30;
}
	// end inline asm
	// begin inline asm
	{ add.bf16 %rs31,%rs27,%rs29; }

	// end inline asm
	// begin inline asm
	{abs.bf16 %rs34,%rs31;
}
	// end inline asm
	add.s32 	%r175, %r174, %r46;
	ld.shared.u16 	%rs37, [%r175];
	// begin inline asm
	{abs.bf16 %rs36,%rs37;
}
	// end inline asm
	// begin inline asm
	{ add.bf16 %rs38,%rs34,%rs36; }

	// end inline asm
	// begin inline asm
	{abs.bf16 %rs41,%rs38;
}
	// end inline asm
	add.s32 	%r176, %r175, %r46;
	ld.shared.u16 	%rs44, [%r176];
	// begin inline asm
	{abs.bf16 %rs43,%rs44;
}
	// end inline asm
	// begin inline asm
	{ add.bf16 %rs45,%rs41,%rs43; }

	// end inline asm
	// begin inline asm
	{abs.bf16 %rs48,%rs45;
}
	// end inline asm
	add.s32 	%r177, %r176, %r46;
	ld.shared.u16 	%rs51, [%r177];
	// begin inline asm
	{abs.bf16 %rs50,%rs51;
}
	// end inline asm
	// begin inline asm
	{ add.bf16 %rs52,%rs48,%rs50; }

	// end inline asm
	// begin inline asm
	{abs.bf16 %rs55,%rs52;
}
	// end inline asm
	add.s32 	%r178, %r177, %r46;
	ld.shared.u16 	%rs58, [%r178];
	// begin inline asm
	{abs.bf16 %rs57,%rs58;
}
	// end inline asm
	// begin inline asm
	{ add.bf16 %rs59,%rs55,%rs57; }

	// end inline asm
	// begin inline asm
	{abs.bf16 %rs62,%rs59;
}
	// end inline asm
	add.s32 	%r179, %r178, %r46;
	ld.shared.u16 	%rs65, [%r179];
	// begin inline asm
	{abs.bf16 %rs64,%rs65;
}
	// end inline asm
	// begin inline asm
	{ add.bf16 %rs66,%rs62,%rs64; }

	// end inline asm
	// begin inline asm
	{abs.bf16 %rs69,%rs66;
}
	// end inline asm
	add.s32 	%r180, %r179, %r46;
	ld.shared.u16 	%rs72, [%r180];
	// begin inline asm
	{abs.bf16 %rs71,%rs72;
}
	// end inline asm
	// begin inline asm
	{ add.bf16 %rs73,%rs69,%rs71; }

	// end inline asm
	// begin inline asm
	{abs.bf16 %rs76,%rs73;
}
	// end inline asm
	add.s32 	%r181, %r180, %r46;
	ld.shared.u16 	%rs79, [%r181];
	// begin inline asm
	{abs.bf16 %rs78,%rs79;
}
	// end inline asm
	// begin inline asm
	{ add.bf16 %rs80,%rs76,%rs78; }

	// end inline asm
	// begin inline asm
	{abs.bf16 %rs83,%rs80;
}
	// end inline asm
	add.s32 	%r182, %r181, %r46;
	ld.shared.u16 	%rs86, [%r182];
	// begin inline asm
	{abs.bf16 %rs85,%rs86;
}
	// end inline asm
	// begin inline asm
	{ add.bf16 %rs87,%rs83,%rs85; }

	// end inline asm
	// begin inline asm
	{abs.bf16 %rs90,%rs87;
}
	// end inline asm
	add.s32 	%r183, %r182, %r46;
	ld.shared.u16 	%rs93, [%r183];
	// begin inline asm
	{abs.bf16 %rs92,%rs93;
}
	// end inline asm
	// begin inline asm
	{ add.bf16 %rs94,%rs90,%rs92; }

	// end inline asm
	// begin inline asm
	{abs.bf16 %rs97,%rs94;
}
	// end inline asm
	add.s32 	%r184, %r183, %r46;
	ld.shared.u16 	%rs100, [%r184];
	// begin inline asm
	{abs.bf16 %rs99,%rs100;
}
	// end inline asm
	// begin inline asm
	{ add.bf16 %rs101,%rs97,%rs99; }

	// end inline asm
	// begin inline asm
	{abs.bf16 %rs104,%rs101;
}
	// end inline asm
	add.s32 	%r185, %r184, %r46;
	ld.shared.u16 	%rs107, [%r185];
	// begin inline asm
	{abs.bf16 %rs106,%rs107;
}
	// end inline asm
	// begin inline asm
	{ add.bf16 %rs108,%rs104,%rs106; }

	// end inline asm
	// begin inline asm
	{abs.bf16 %rs111,%rs108;
}
	// end inline asm
	add.s32 	%r186, %r185, %r46;
	ld.shared.u16 	%rs114, [%r186];
	// begin inline asm
	{abs.bf16 %rs113,%rs114;
}
	// end inline asm
	// begin inline asm
	{ add.bf16 %rs115,%rs111,%rs113; }

	// end inline asm
	// begin inline asm
	{abs.bf16 %rs118,%rs115;
}
	// end inline asm
	add.s32 	%r187, %r186, %r46;
	ld.shared.u16 	%rs121, [%r187];
	// begin inline asm
	{abs.bf16 %rs120,%rs121;
}
	// end inline asm
	// begin inline asm
	{ add.bf16 %rs122,%rs118,%rs120; }

	// end inline asm
	// begin inline asm
	{abs.bf16 %rs125,%rs122;
}
	// end inline asm
	add.s32 	%r188, %r187, %r46;
	ld.shared.u16 	%rs128, [%r188];
	// begin inline asm
	{abs.bf16 %rs127,%rs128;
}
	// end inline asm
	// begin inline asm
	{ add.bf16 %rs233,%rs125,%rs127; }

	// end inline asm
	add.s32 	%r224, %r224, 16;
	add.s32 	%r223, %r223, 16;
	add.s32 	%r222, %r222, 16;
	add.s32 	%r221, %r221, %r48;
	setp.ne.s32 	%p31, %r223, 0;
	@%p31 bra 	$L__BB700_64;
	add.s32 	%r226, %r222, 1;
$L__BB700_66:
	setp.eq.s32 	%p32, %r44, 0;
	@%p32 bra 	$L__BB700_75;
	and.b32  	%r59, %r43, 7;
	setp.lt.u32 	%p33, %r44, 8;
	@%p33 bra 	$L__BB700_69;
	// begin inline asm
	{abs.bf16 %rs133,%rs233;
}
	// end inline asm
	mul.lo.s32 	%r189, %r226, %r2;
	shl.b32 	%r190, %r189, 1;
	add.s32 	%r191, %r42, %r190;
	ld.shared.u16 	%rs136, [%r191];
	// begin inline asm
	{abs.bf16 %rs135,%rs136;
}
	// end inline asm
	// begin inline asm
	{ add.bf16 %rs137,%rs133,%rs135; }

	// end inline asm
	// begin inline asm
	{abs.bf16 %rs140,%rs137;
}
	// end inline asm
	shl.b32 	%r192, %r2, 1;
	add.s32 	%r193, %r191, %r192;
	ld.shared.u16 	%rs143, [%r193];
	// begin inline asm
	{abs.bf16 %rs142,%rs143;
}
	// end inline asm
	// begin inline asm
	{ add.bf16 %rs144,%rs140,%rs142; }

	// end inline asm
	// begin inline asm
	{abs.bf16 %rs147,%rs144;
}
	// end inline asm
	add.s32 	%r194, %r193, %r192;
	ld.shared.u16 	%rs150, [%r194];
	// begin inline asm
	{abs.bf16 %rs149,%rs150;
}
	// end inline asm
	// begin inline asm
	{ add.bf16 %rs151,%rs147,%rs149; }

	// end inline asm
	// begin inline asm
	{abs.bf16 %rs154,%rs151;
}
	// end inline asm
	add.s32 	%r195, %r194, %r192;
	ld.shared.u16 	%rs157, [%r195];
	// begin inline asm
	{abs.bf16 %rs156,%rs157;
}
	// end inline asm
	// begin inline asm
	{ add.bf16 %rs158,%rs154,%rs156; }

	// end inline asm
	// begin inline asm
	{abs.bf16 %rs161,%rs158;
}
	// end inline asm
	add.s32 	%r196, %r195, %r192;
	ld.shared.u16 	%rs164, [%r196];
	// begin inline asm
	{abs.bf16 %rs163,%rs164;
}
	// end inline asm
	// begin inline asm
	{ add.bf16 %rs165,%rs161,%rs163; }

	// end inline asm
	// begin inline asm
	{abs.bf16 %rs168,%rs165;
}
	// end inline asm
	add.s32 	%r197, %r196, %r192;
	ld.shared.u16 	%rs171, [%r197];
	// begin inline asm
	{abs.bf16 %rs170,%rs171;
}
	// end inline asm
	// begin inline asm
	{ add.bf16 %rs172,%rs168,%rs170; }

	// end inline asm
	// begin inline asm
	{abs.bf16 %rs175,%rs172;
}
	// end inline asm
	add.s32 	%r198, %r197, %r192;
	ld.shared.u16 	%rs178, [%r198];
	// begin inline asm
	{abs.bf16 %rs177,%rs178;
}
	// end inline asm
	// begin inline asm
	{ add.bf16 %rs179,%rs175,%rs177; }

	// end inline asm
	// begin inline asm
	{abs.bf16 %rs182,%rs179;
}
	// end inline asm
	add.s32 	%r199, %r198, %r192;
	ld.shared.u16 	%rs185, [%r199];
	// begin inline asm
	{abs.bf16 %rs184,%rs185;
}
	// end inline asm
	// begin inline asm
	{ add.bf16 %rs233,%rs182,%rs184; }

	// end inline asm
	add.s32 	%r226, %r226, 8;
$L__BB700_69:
	setp.eq.s32 	%p34, %r59, 0;
	@%p34 bra 	$L__BB700_75;
	and.b32  	%r62, %r43, 3;
	setp.lt.u32 	%p35, %r59, 4;
	@%p35 bra 	$L__BB700_72;
	// begin inline asm
	{abs.bf16 %rs190,%rs233;
}
	// end inline asm
	mul.lo.s32 	%r200, %r226, %r2;
	shl.b32 	%r201, %r200, 1;
	add.s32 	%r202, %r42, %r201;
	ld.shared.u16 	%rs193, [%r202];
	// begin inline asm
	{abs.bf16 %rs192,%rs193;
}
	// end inline asm
	// begin inline asm
	{ add.bf16 %rs194,%rs190,%rs192; }

	// end inline asm
	// begin inline asm
	{abs.bf16 %rs197,%rs194;
}
	// end inline asm
	shl.b32 	%r203, %r2, 1;
	add.s32 	%r204, %r202, %r203;
	ld.shared.u16 	%rs200, [%r204];
	// begin inline asm
	{abs.bf16 %rs199,%rs200;
}
	// end inline asm
	// begin inline asm
	{ add.bf16 %rs201,%rs197,%rs199; }

	// end inline asm
	// begin inline asm
	{abs.bf16 %rs204,%rs201;
}
	// end inline asm
	add.s32 	%r205, %r204, %r203;
	ld.shared.u16 	%rs207, [%r205];
	// begin inline asm
	{abs.bf16 %rs206,%rs207;
}
	// end inline asm
	// begin inline asm
	{ add.bf16 %rs208,%rs204,%rs206; }

	// end inline asm
	// begin inline asm
	{abs.bf16 %rs211,%rs208;
}
	// end inline asm
	add.s32 	%r206, %r205, %r203;
	ld.shared.u16 	%rs214, [%r206];
	// begin inline asm
	{abs.bf16 %rs213,%rs214;
}
	// end inline asm
	// begin inline asm
	{ add.bf16 %rs233,%rs211,%rs213; }

	// end inline asm
	add.s32 	%r226, %r226, 4;
$L__BB700_72:
	setp.eq.s32 	%p36, %r62, 0;
	@%p36 bra 	$L__BB700_75;
	mul.lo.s32 	%r207, %r2, %r226;
	shl.b32 	%r208, %r207, 1;
	add.s32 	%r210, %r208, %r162;
	add.s32 	%r229, %r163, %r210;
	shl.b32 	%r66, %r2, 1;
	neg.s32 	%r228, %r62;
$L__BB700_74:
	.pragma "nounroll";
	// begin inline asm
	{abs.bf16 %rs218,%rs233;
}
	// end inline asm
	ld.shared.u16 	%rs221, [%r229];
	// begin inline asm
	{abs.bf16 %rs220,%rs221;
}
	// end inline asm
	// begin inline asm
	{ add.bf16 %rs233,%rs218,%rs220; }

	// end inline asm
	add.s32 	%r229, %r229, %r66;
	add.s32 	%r228, %r228, 1;
	setp.ne.s32 	%p37, %r228, 0;
	@%p37 bra 	$L__BB700_74;
$L__BB700_75:
	st.shared.u16 	[%r42], %rs233;
$L__BB700_76:
	cvt.u64.u32 	%rd266, %r4;
	mad.lo.s64 	%rd267, %rd147, %rd266, %rd3;
	cvta.to.global.u64 	%rd268, %rd144;
	shl.b64 	%rd269, %rd267, 1;
	add.s64 	%rd270, %rd268, %rd269;
	st.global.u16 	[%rd270], %rs233;
$L__BB700_77:
	ret;

}
	// .globl	contiguous_reducel133_bf16
.visible .entry contiguous_reducel133_bf16(
	.param .u64 .ptr .align 1 contiguous_reducel133_bf16_param_0,
	.param .u64 .ptr .align 1 contiguous_reducel133_bf16_param_1,
	.param .u64 contiguous_reducel133_bf16_param_2,
	.param .u64 contiguous_reducel133_bf16_param_3,
	.param .u64 contiguous_reducel133_bf16_param_4
)
{
	.reg .pred 	%p<14>;
	.reg .b16 	%rs<235>;
	.reg .b32 	%r<111>;
	.reg .b64 	%rd<16>;

	ld.param.u64 	%rd2, [contiguous_reducel133_bf16_param_0];
	ld.param.u64 	%rd3, [contiguous_reducel133_bf16_param_1];
	ld.param.u64 	%rd4, [contiguous_reducel133_bf16_param_3];
	ld.param.u64 	%rd5, [contiguous_reducel133_bf16_param_4];
	mov.u32 	%r1, %tid.y;
	mov.u32 	%r2, %ntid.x;
	mov.u32 	%r3, %tid.x;
	mad.lo.s32 	%r39, %r1, %r2, %r3;
	mov.u32 	%r40, %ctaid.x;
	mad.lo.s32 	%r41, %r40, %r2, %r3;
	mov.u32 	%r4, %ctaid.y;
	mov.u32 	%r5, %ntid.y;
	mad.lo.s32 	%r42, %r4, %r5, %r1;
	shl.b32 	%r43, %r39, 1;
	mov.u32 	%r44, reducel1sdata_bf16;
	add.s32 	%r7, %r44, %r43;
	mov.b32 	%r38, 0;
	// begin inline asm
	cvt.rn.bf16.s32 %rs17, %r38;
	// end inline asm
	st.shared.u16 	[%r7], %rs17;
	cvt.u64.u32 	%rd1, %r41;
	setp.le.u64 	%p1, %rd4, %rd1;
	cvt.u64.u32 	%rd7, %r42;
	setp.le.u64 	%p2, %rd5, %rd7;
	or.pred  	%p3, %p1, %p2;
	@%p3 bra 	$L__BB701_19;
	cvt.u32.u64 	%r45, %rd1;
	cvta.to.global.u64 	%rd8, %rd3;
	cvt.u32.u64 	%r46, %rd4;
	mad.lo.s32 	%r47, %r42, %r46, %r45;
	mul.wide.u32 	%rd9, %r47, 2;
	add.s64 	%rd10, %rd8, %rd9;
	ld.global.u16 	%rs18, [%rd10];
	st.shared.u16 	[%r7], %rs18;
	bar.sync 	0;
	setp.ne.s32 	%p4, %r1, 0;
	@%p4 bra 	$L__BB701_19;
	setp.gt.u32 	%p5, %r5, 1;
	@%p5 bra 	$L__BB701_4;
	shl.b32 	%r48, %r3, 1;
	add.s32 	%r50, %r44, %r48;
	ld.shared.u16 	%rs233, [%r50];
	bra.uni 	$L__BB701_18;
$L__BB701_4:
	shl.b32 	%r52, %r3, 1;
	add.s32 	%r8, %r44, %r52;
	ld.shared.u16 	%rs233, [%r8];
	add.s32 	%r9, %r5, -1;
	add.s32 	%r54, %r5, -2;
	and.b32  	%r10, %r9, 15;
	setp.lt.u32 	%p6, %r54, 15;
	mov.b32 	%r107, 1;
	@%p6 bra 	$L__BB701_8;
	and.b32  	%r57, %r9, -16;
	neg.s32 	%r104, %r57;
	shl.b32 	%r12, %r2, 1;
	add.s32 	%r59, %r52, %r12;
	add.s32 	%r102, %r44, %r59;
	shl.b32 	%r14, %r2, 5;
	mov.b32 	%r105, 1;
	mov.b32 	%r103, 0;
$L__BB701_6:
	.pragma "nounroll";
	// begin inline asm
	{abs.bf16 %rs20,%rs233;
}
	// end inline asm
	mul.lo.s32 	%r61, %r105, %r2;
	shl.b32 	%r62, %r61, 1;
	add.s32 	%r63, %r8, %r62;
	ld.shared.u16 	%rs23, [%r102];
	// begin inline asm
	{abs.bf16 %rs22,%rs23;
}
	// end inline asm
	// begin inline asm
	{ add.bf16 %rs24,%rs20,%rs22; }

	// end inline asm
	// begin inline asm
	{abs.bf16 %rs27,%rs24;
}
	// end inline asm
	add.s32 	%r64, %r63, %r12;
	ld.shared.u16 	%rs30, [%r64];
	// begin inline asm
	{abs.bf16 %rs29,%rs30;
}
	// end inline asm
	// begin inline asm
	{ add.bf16 %rs31,%rs27,%rs29; }

	// end inline asm
	// begin inline asm
	{abs.bf16 %rs34,%rs31;
}
	// end inline asm
	add.s32 	%r65, %r64, %r12;
	ld.shared.u16 	%rs37, [%r65];
	// begin inline asm
	{abs.bf16 %rs36,%rs37;
}
	// end inline asm
	// begin inline asm
	{ add.bf16 %rs38,%rs34,%rs36; }

	// end inline asm
	// begin inline asm
	{abs.bf16 %rs41,%rs38;
}
	// end inline asm
	add.s32 	%r66, %r65, %r12;
	ld.shared.u16 	%rs44, [%r66];
	// begin inline asm
	{abs.bf16 %rs43,%rs44;
}
	// end inline asm
	// begin inline asm
	{ add.bf16 %rs45,%rs41,%rs43; }

	// end inline asm
	// begin inline asm
	{abs.bf16 %rs48,%rs45;
}
	// end inline asm
	add.s32 	%r67, %r66, %r12;
	ld.shared.u16 	%rs51, [%r67];
	// begin inline asm
	{abs.bf16 %rs50,%rs51;
}
	// end inline asm
	// begin inline asm
	{ add.bf16 %rs52,%rs48,%rs50; }

	// end inline asm
	// begin inline asm
	{abs.bf16 %rs55,%rs52;
}
	// end inline asm
	add.s32 	%r68, %r67, %r12;
	ld.shared.u16 	%rs58, [%r68];
	// begin inline asm
	{abs.bf16 %rs57,%rs58;
}
	// end inline asm
	// begin inline asm
	{ add.bf16 %rs59,%rs55,%rs57; }

	// end inline asm
	// begin inline asm
	{abs.bf16 %rs62,%rs59;
}
	// end inline asm
	add.s32 	%r69, %r68, %r12;
	ld.shared.u16 	%rs65, [%r69];
	// begin inline asm
	{abs.bf16 %rs64,%rs65;
}
	// end inline asm
	// begin inline asm
	{ add.bf16 %rs66,%rs62,%rs64; }

	// end inline asm
	// begin inline asm
	{abs.bf16 %rs69,%rs66;
}
	// end inline asm
	add.s32 	%r70, %r69, %r12;
	ld.shared.u16 	%rs72, [%r70];
	// begin inline asm
	{abs.bf16 %rs71,%rs72;
}
	// end inline asm
	// begin inline asm
	{ add.bf16 %rs73,%rs69,%rs71; }

	// end inline asm
	// begin inline asm
	{abs.bf16 %rs76,%rs73;
}
	// end inline asm
	add.s32 	%r71, %r70, %r12;
	ld.shared.u16 	%rs79, [%r71];
	// begin inline asm
	{abs.bf16 %rs78,%rs79;
}
	// end inline asm
	// begin inline asm
	{ add.bf16 %rs80,%rs76,%rs78; }

	// end inline asm
	// begin inline asm
	{abs.bf16 %rs83,%rs80;
}
	// end inline asm
	add.s32 	%r72, %r71, %r12;
	ld.shared.u16 	%rs86, [%r72];
	// begin inline asm
	{abs.bf16 %rs85,%rs86;
}
	// end inline asm
	// begin inline asm
	{ add.bf16 %rs87,%rs83,%rs85; }

	// end inline asm
	// begin inline asm
	{abs.bf16 %rs90,%rs87;
}
	// end inline asm
	add.s32 	%r73, %r72, %r12;
	ld.shared.u16 	%rs93, [%r73];
	// begin inline asm
	{abs.bf16 %rs92,%rs93;
}
	// end inline asm
	// begin inline asm
	{ add.bf16 %rs94,%rs90,%rs92; }

	// end inline asm
	// begin inline asm
	{abs.bf16 %rs97,%rs94;
}
	// end inline asm
	add.s32 	%r74, %r73, %r12;
	ld.shared.u16 	%rs100, [%r74];
	// begin inline asm
	{abs.bf16 %rs99,%rs100;
}
	// end inline asm
	// begin inline asm
	{ add.bf16 %rs101,%rs97,%rs99; }

	// end inline asm
	// begin inline asm
	{abs.bf16 %rs104,%rs101;
}
	// end inline asm
	add.s32 	%r75, %r74, %r12;
	ld.shared.u16 	%rs107, [%r75];
	// begin inline asm
	{abs.bf16 %rs106,%rs107;
}
	// end inline asm
	// begin inline asm
	{ add.bf16 %rs108,%rs104,%rs106; }

	// end inline asm
	// begin inline asm
	{abs.bf16 %rs111,%rs108;
}
	// end inline asm
	add.s32 	%r76, %r75, %r12;
	ld.shared.u16 	%rs114, [%r76];
	// begin inline asm
	{abs.bf16 %rs113,%rs114;
}
	// end inline asm
	// begin inline asm
	{ add.bf16 %rs115,%rs111,%rs113; }

	// end inline asm
	// begin inline asm
	{abs.bf16 %rs118,%rs115;
}
	// end inline asm
	add.s32 	%r77, %r76, %r12;
	ld.shared.u16 	%rs121, [%r77];
	// begin inline asm
	{abs.bf16 %rs120,%rs121;
}
	// end inline asm
	// begin inline asm
	{ add.bf16 %rs122,%rs118,%rs120; }

	// end inline asm
	// begin inline asm
	{abs.bf16 %rs125,%rs122;
}
	// end inline asm
	add.s32 	%r78, %r77, %r12;
	ld.shared.u16 	%rs128, [%r78];
	// begin inline asm
	{abs.bf16 %rs127,%rs128;
}
	// end inline asm
	// begin inline asm
	{ add.bf16 %rs233,%rs125,%rs127; }

	// end inline asm
	add.s32 	%r105, %r105, 16;
	add.s32 	%r104, %r104, 16;
	add.s32 	%r103, %r103, 16;
	add.s32 	%r102, %r102, %r14;
	setp.ne.s32 	%p7, %r104, 0;
	@%p7 bra 	$L__BB701_6;
	add.s32 	%r107, %r103, 1;
$L__BB701_8:
	setp.eq.s32 	%p8, %r10, 0;
	@%p8 bra 	$L__BB701_17;
	and.b32  	%r25, %r9, 7;
	setp.lt.u32 	%p9, %r10, 8;
	@%p9 bra 	$L__BB701_11;
	// begin inline asm
	{abs.bf16 %rs133,%rs233;
}
	// end inline asm
	mul.lo.s32 	%r79, %r107, %r2;
	shl.b32 	%r80, %r79, 1;
	add.s32 	%r81, %r8, %r80;
	ld.shared.u16 	%rs136, [%r81];
	// begin inline asm
	{abs.bf16 %rs135,%rs136;
}
	// end inline asm
	// begin inline asm
	{ add.bf16 %rs137,%rs133,%rs135; }

	// end inline asm
	// begin inline asm
	{abs.bf16 %rs140,%rs137;
}
	// end inline asm
	shl.b32 	%r82, %r2, 1;
	add.s32 	%r83, %r81, %r82;
	ld.shared.u16 	%rs143, [%r83];
	// begin inline asm
	{abs.bf16 %rs142,%rs143;
}
	// end inline asm
	// begin inline asm
	{ add.bf16 %rs144,%rs140,%rs142; }

	// end inline asm
	// begin inline asm
	{abs.bf16 %rs147,%rs144;
}
	// end inline asm
	add.s32 	%r84, %r83, %r82;
	ld.shared.u16 	%rs150, [%r84];
	// begin inline asm
	{abs.bf16 %rs149,%rs150;
}
	// end inline asm
	// begin inline asm
	{ add.bf16 %rs151,%rs147,%rs149; }

	// end inline asm
	// begin inline asm
	{abs.bf16 %rs154,%rs151;
}
	// end inline asm
	add.s32 	%r85, %r84, %r82;
	ld.shared.u16 	%rs157, [%r85];
	// begin inline asm
	{abs.bf16 %rs156,%rs157;
}
	// end inline asm
	// begin inline asm
	{ add.bf16 %rs158,%rs154,%rs156; }

	// end inline asm
	// begin inline asm
	{abs.bf16 %rs161,%rs158;
}
	// end inline asm
	add.s32 	%r86, %r85, %r82;
	ld.shared.u16 	%rs164, [%r86];
	// begin inline asm
	{abs.bf16 %rs163,%rs164;
}
	// end inline asm
	// begin inline asm
	{ add.bf16 %rs165,%rs161,%rs163; }

	// end inline asm
	// begin inline asm
	{abs.bf16 %rs168,%rs165;
}
	// end inline asm
	add.s32 	%r87, %r86, %r82;
	ld.shared.u16 	%rs171, [%r87];
	// begin inline asm
	{abs.bf16 %rs170,%rs171;
}
	// end inline asm
	// begin inline asm
	{ add.bf16 %rs172,%rs168,%rs170; }

	// end inline asm
	// begin inline asm
	{abs.bf16 %rs175,%rs172;
}
	// end inline asm
	add.s32 	%r88, %r87, %r82;
	ld.shared.u16 	%rs178, [%r88];
	// begin inline asm
	{abs.bf16 %rs177,%rs178;
}
	// end inline asm
	// begin inline asm
	{ add.bf16 %rs179,%rs175,%rs177; }

	// end inline asm
	// begin inline asm
	{abs.bf16 %rs182,%rs179;
}
	// end inline asm
	add.s32 	%r89, %r88, %r82;
	ld.shared.u16 	%rs185, [%r89];
	// begin inline asm
	{abs.bf16 %rs184,%rs185;
}
	// end inline asm
	// begin inline asm
	{ add.bf16 %rs233,%rs182,%rs184; }

	// end inline asm
	add.s32 	%r107, %r107, 8;
$L__BB701_11:
	setp.eq.s32 	%p10, %r25, 0;
	@%p10 bra 	$L__BB701_17;
	and.b32  	%r28, %r9, 3;
	setp.lt.u32 	%p11, %r25, 4;
	@%p11 bra 	$L__BB701_14;
	// begin inline asm
	{abs.bf16 %rs190,%rs233;
}
	// end inline asm
	mul.lo.s32 	%r90, %r107, %r2;
	shl.b32 	%r91, %r90, 1;
	add.s32 	%r92, %r8, %r91;
	ld.shared.u16 	%rs193, [%r92];
	// begin inline asm
	{abs.bf16 %rs192,%rs193;
}
	// end inline asm
	// begin inline asm
	{ add.bf16 %rs194,%rs190,%rs192; }

	// end inline asm
	// begin inline asm
	{abs.bf16 %rs197,%rs194;
}
	// end inline asm
	shl.b32 	%r93, %r2, 1;
	add.s32 	%r94, %r92, %r93;
	ld.shared.u16 	%rs200, [%r94];
	// begin inline asm
	{abs.bf16 %rs199,%rs200;
}
	// end inline asm
	// begin inline asm
	{ add.bf16 %rs201,%rs197,%rs199; }

	// end inline asm
	// begin inline asm
	{abs.bf16 %rs204,%rs201;
}
	// end inline asm
	add.s32 	%r95, %r94, %r93;
	ld.shared.u16 	%rs207, [%r95];
	// begin inline asm
	{abs.bf16 %rs206,%rs207;
}
	// end inline asm
	// begin inline asm
	{ add.bf16 %rs208,%rs204,%rs206; }

	// end inline asm
	// begin inline asm
	{abs.bf16 %rs211,%rs208;
}
	// end inline asm
	add.s32 	%r96, %r95, %r93;
	ld.shared.u16 	%rs214, [%r96];
	// begin inline asm
	{abs.bf16 %rs213,%rs214;
}
	// end inline asm
	// begin inline asm
	{ add.bf16 %rs233,%rs211,%rs213; }

	// end inline asm
	add.s32 	%r107, %r107, 4;
$L__BB701_14:
	setp.eq.s32 	%p12, %r28, 0;
	@%p12 bra 	$L__BB701_17;
	mul.lo.s32 	%r97, %r2, %r107;
	shl.b32 	%r98, %r97, 1;
	add.s32 	%r100, %r98, %r52;
	add.s32 	%r110, %r44, %r100;
	shl.b32 	%r32, %r2, 1;
	neg.s32 	%r109, %r28;
$L__BB701_16:
	.pragma "nounroll";
	// begin inline asm
	{abs.bf16 %rs218,%rs233;
}
	// end inline asm
	ld.shared.u16 	%rs221, [%r110];
	// begin inline asm
	{abs.bf16 %rs220,%rs221;
}
	// end inline asm
	// begin inline asm
	{ add.bf16 %rs233,%rs218,%rs220; }

	// end inline asm
	add.s32 	%r110, %r110, %r32;
	add.s32 	%r109, %r109, 1;
	setp.ne.s32 	%p13, %r109, 0;
	@%p13 bra 	$L__BB701_16;
$L__BB701_17:
	st.shared.u16 	[%r8], %rs233;
$L__BB701_18:
	cvt.u64.u32 	%rd11, %r4;
	mad.lo.s64 	%rd12, %rd4, %rd11, %rd1;
	cvta.to.global.u64 	%rd13, %rd2;
	shl.b64 	%rd14, %rd12, 1;
	add.s64 	%rd15, %rd13, %rd14;
	st.global.u16 	[%rd15], %rs233;
$L__BB701_19:
	ret;

}


// ===== COMPILED SASS (sm_100) =====

	.target	sm_100

	.elftype	@"ET_EXEC"


//--------------------- .note.nv.tkinfo           --------------------------
	.section	.note.nv.tkinfo,"",@"SHT_NOTE"
	.sectionflags	@"SHF_NOTE_NV_TKINFO"
	.tkinfo
        /*0018*/ 	.word	0x00000002
        /*0030*/ 	.string	""
        /*0030*/ 	.string	"ptxas"
        /*0030*/ 	.string	"Cuda compilation tools, release 13.0, V13.0.88"
        /*0030*/ 	.string	"Build cuda_13.0.r13.0/compiler.36424714_0"
        /*0030*/ 	.string	"-arch sm_100 -m 64 "



//--------------------- .note.nv.cuinfo           --------------------------
	.section	.note.nv.cuinfo,"",@"SHT_NOTE"
	.sectionflags	@"SHF_NOTE_NV_CUINFO"
        /*0018*/ 	.short	0x0002
        /*001a*/ 	.short	0x0064
        /*001c*/ 	.short	0x0082
	.zero		2


//--------------------- .nv.info                  --------------------------
	.section	.nv.info,"",@"SHT_CUDA_INFO"
	.align	4


	//----- nvinfo : EIATTR_REGCOUNT
	.align		4
        /*0000*/ 	.byte	0x04, 0x2f
        /*0002*/ 	.short	(.L_1 - .L_0)
	.align		4
.L_0:
        /*0004*/ 	.word	index@(contiguous_prod_bool)
        /*0008*/ 	.word	0x0000000a


	//----- nvinfo : EIATTR_FRAME_SIZE
	.align		4
.L_1:
        /*000c*/ 	.byte	0x04, 0x11
        /*000e*/ 	.short	(.L_3 - .L_2)
	.align		4
.L_2:
        /*0010*/ 	.word	index@(contiguous_prod_bool)
        /*0014*/ 	.word	0x00000000


	//----- nvinfo : EIATTR_REGCOUNT
	.align		4
.L_3:
        /*0018*/ 	.byte	0x04, 0x2f
        /*001a*/ 	.short	(.L_5 - .L_4)
	.align		4
.L_4:
        /*001c*/ 	.word	index@(uncontiguous_prod_bool)
        /*0020*/ 	.word	0x00000030


	//----- nvinfo : EIATTR_FRAME_SIZE
	.align		4
.L_5:
        /*0024*/ 	.byte	0x04, 0x11
        /*0026*/ 	.short	(.L_7 - .L_6)
	.align		4
.L_6:
        /*0028*/ 	.word	index@($__internal_701_$__cuda_sm20_rem_s64)
        /*002c*/ 	.word	0x00000000


	//----- nvinfo : EIATTR_FRAME_SIZE
	.align		4
.L_7:
        /*0030*/ 	.byte	0x04, 0x11
        /*0032*/ 	.short	(.L_9 - .L_8)
	.align		4
.L_8:
        /*0034*/ 	.word	index@($__internal_700_$__cuda_sm20_div_s64)
        /*0038*/ 	.word	0x00000000


	//----- nvinfo : EIATTR_FRAME_SIZE
	.align		4
.L_9:
        /*003c*/ 	.byte	0x04, 0x11
        /*003e*/ 	.short	(.L_11 - .L_10)
	.align		4
.L_10:
        /*0040*/ 	.word	index@(uncontiguous_prod_bool)
        /*0044*/ 	.word	0x00000000


	//----- nvinfo : EIATTR_REGCOUNT
	.align		4
.L_11:
        /*0048*/ 	.byte	0x04, 0x2f
        /*004a*/ 	.short	(.L_13 - .L_12)
	.align		4
.L_12:
        /*004c*/ 	.word	index@(contiguous_prod2_bool)
        /*0050*/ 	.word	0x0000002e


	//----- nvinfo : EIATTR_FRAME_SIZE
	.align		4
.L_13:
        /*0054*/ 	.byte	0x04, 0x11
        /*0056*/ 	.short	(.L_15 - .L_14)
	.align		4
.L_14:
        /*0058*/ 	.word	index@($__internal_699_$__cuda_sm20_rem_s64)
        /*005c*/ 	.word	0x00000000


	//----- nvinfo : EIATTR_FRAME_SIZE
	.align		4
.L_15:
        /*0060*/ 	.byte	0x04, 0x11
        /*0062*/ 	.short	(.L_17 - .L_16)
	.align		4
.L_16:
        /*0064*/ 	.word	index@($__internal_698_$__cuda_sm20_div_s64)
        /*0068*/ 	.word	0x00000000


	//----- nvinfo : EIATTR_FRAME_SIZE
	.align		4
.L_17:
        /*006c*/ 	.byte	0x04, 0x11
        /*006e*/ 	.short	(.L_19 - .L_18)
	.align		4
.L_18:
        /*0070*/ 	.word	index@(contiguous_prod2_bool)
        /*0074*/ 	.word	0x00000000


	//----- nvinfo : EIATTR_REGCOUNT
	.align		4
.L_19:
        /*0078*/ 	.byte	0x04, 0x2f
        /*007a*/ 	.short	(.L_21 - .L_20)
	.align		4
.L_20:
        /*007c*/ 	.word	index@(contiguous_prod22_bool)
        /*0080*/ 	.word	0x0000000e


	//----- nvinfo : EIATTR_FRAME_SIZE
	.align		4
.L_21:
        /*0084*/ 	.byte	0x04, 0x11
        /*0086*/ 	.short	(.L_23 - .L_22)
	.align		4
.L_22:
        /*0088*/ 	.word	index@(contiguous_prod22_bool)
        /*008c*/ 	.word	0x00000000


	//----- nvinfo : EIATTR_REGCOUNT
	.align		4
.L_23:
        /*0090*/ 	.byte	0x04, 0x2f
        /*0092*/ 	.short	(.L_25 - .L_24)
	.align		4
.L_24:
        /*0094*/ 	.word	index@(contiguous_prod3_bool)
        /*0098*/ 	.word	0x0000002c


	//----- nvinfo : EIATTR_FRAME_SIZE
	.align		4
.L_25:
        /*009c*/ 	.byte	0x04, 0x11
        /*009e*/ 	.short	(.L_27 - .L_26)
	.align		4
.L_26:
        /*00a0*/ 	.word	index@($__internal_697_$__cuda_sm20_rem_s64)
        /*00a4*/ 	.word	0x00000000


	//----- nvinfo : EIATTR_FRAME_SIZE
	.align		4
.L_27:
        /*00a8*/ 	.byte	0x04, 0x11
        /*00aa*/ 	.short	(.L_29 - .L_28)
	.align		4
.L_28:
        /*00ac*/ 	.word	index@($__internal_696_$__cuda_sm20_div_s64)
        /*00b0*/ 	.word	0x00000000


	//----- nvinfo : EIATTR_FRAME_SIZE
	.align		4
.L_29:
        /*00b4*/ 	.byte	0x04, 0x11
        /*00b6*/ 	.short	(.L_31 - .L_30)
	.align		4
.L_30:
        /*00b8*/ 	.word	index@(contiguous_prod3_bool)
        /*00bc*/ 	.word	0x00000000


	//----- nvinfo : EIATTR_REGCOUNT
	.align		4
.L_31:
        /*00c0*/ 	.byte	0x04, 0x2f
        /*00c2*/ 	.short	(.L_33 - .L_32)
	.align		4
.L_32:
        /*00c4*/ 	.word	index@(contiguous_prod33_bool)
        /*00c8*/ 	.word	0x00000017


	//----- nvinfo : EIATTR_FRAME_SIZE
	.align		4
.L_33:
        /*00cc*/ 	.byte	0x04, 0x11
        /*00ce*/ 	.short	(.L_35 - .L_34)
	.align		4
.L_34:
        /*00d0*/ 	.word	index@(contiguous_prod33_bool)
        /*00d4*/ 	.word	0x00000000


	//----- nvinfo : EIATTR_REGCOUNT
	.align		4
.L_35:
        /*00d8*/ 	.byte	0x04, 0x2f
        /*00da*/ 	.short	(.L_37 - .L_36)
	.align		4
.L_36:
        /*00dc*/ 	.word	index@(contiguous_prod_i8)
        /*00e0*/ 	.word	0x0000000c


	//----- nvinfo : EIATTR_FRAME_SIZE
	.align		4
.L_37:
        /*00e4*/ 	.byte	0x04, 0x11
        /*00e6*/ 	.short	(.L_39 - .L_38)
	.align		4
.L_38:
        /*00e8*/ 	.word	index@(contiguous_prod_i8)
        /*00ec*/ 	.word	0x00000000


	//----- nvinfo : EIATTR_REGCOUNT
	.align		4
.L_39:
        /*00f0*/ 	.byte	0x04, 0x2f
        /*00f2*/ 	.short	(.L_41 - .L_40)
	.align		4
.L_40:
        /*00f4*/ 	.word	index@(uncontiguous_prod_i8)
        /*00f8*/ 	.word	0x00000030


	//----- nvinfo : EIATTR_FRAME_SIZE
	.align		4
.L_41:
        /*00fc*/ 	.byte	0x04, 0x11
        /*00fe*/ 	.short	(.L_43 - .L_42)
	.align		4
.L_42:
        /*0100*/ 	.word	index@($__internal_695_$__cuda_sm20_rem_s64)
        /*0104*/ 	.word	0x00000000


	//----- nvinfo : EIATTR_FRAME_SIZE
	.align		4
.L_43:
        /*0108*/ 	.byte	0x04, 0x11
        /*010a*/ 	.short	(.L_45 - .L_44)
	.align		4
.L_44:
        /*010c*/ 	.word	index@($__internal_694_$__cuda_sm20_div_s64)
        /*0110*/ 	.word	0x00000000


	//----- nvinfo : EIATTR_FRAME_SIZE
	.align		4
.L_45:
        /*0114*/ 	.byte	0x04, 0x11
        /*0116*/ 	.short	(.L_47 - .L_46)
	.align		4
.L_46:
        /*0118*/ 	.word	index@(uncontiguous_prod_i8)
        /*011c*/ 	.word	0x00000000


	//----- nvinfo : EIATTR_REGCOUNT
	.align		4
.L_47:
        /*0120*/ 	.byte	0x04, 0x2f
        /*0122*/ 	.short	(.L_49 - .L_48)
	.align		4
.L_48:
        /*0124*/ 	.word	index@(contiguous_prod2_i8)
        /*0128*/ 	.word	0x0000002e


	//----- nvinfo : EIATTR_FRAME_SIZE
	.align		4
.L_49:
        /*012c*/ 	.byte	0x04, 0x11
        /*012e*/ 	.short	(.L_51 - .L_50)
	.align		4
.L_50:
        /*0130*/ 	.word	index@($__internal_693_$__cuda_sm20_rem_s64)
        /*0134*/ 	.word	0x00000000


	//----- nvinfo : EIATTR_FRAME_SIZE
	.align		4
.L_51:
        /*0138*/ 	.byte	0x04, 0x11
        /*013a*/ 	.short	(.L_53 - .L_52)
	.align		4
.L_52:
        /*013c*/ 	.word	index@($__internal_692_$__cuda_sm20_div_s64)
        /*0140*/ 	.word	0x00000000


	//----- nvinfo : EIATTR_FRAME_SIZE
	.align		4
.L_53:
        /*0144*/ 	.byte	0x04, 0x11
        /*0146*/ 	.short	(.L_55 - .L_54)
	.align		4
.L_54:
        /*0148*/ 	.word	index@(contiguous_prod2_i8)
        /*014c*/ 	.word	0x00000000


	//----- nvinfo : EIATTR_REGCOUNT
	.align		4
.L_55:
        /*0150*/ 	.byte	0x04, 0x2f
        /*0152*/ 	.short	(.L_57 - .L_56)
	.align		4
.L_56:
        /*0154*/ 	.word	index@(contiguous_prod22_i8)
        /*0158*/ 	.word	0x0000000e


	//----- nvinfo : EIATTR_FRAME_SIZE
	.align		4
.L_57:
        /*015c*/ 	.byte	0x04, 0x11
        /*015e*/ 	.short	(.L_59 - .L_58)
	.align		4
.L_58:
        /*0160*/ 	.word	index@(contiguous_prod22_i8)
        /*0164*/ 	.word	0x00000000


	//----- nvinfo : EIATTR_REGCOUNT
	.align		4
.L_59:
        /*0168*/ 	.byte	0x04, 0x2f
        /*016a*/ 	.short	(.L_61 - .L_60)
	.align		4
.L_60:
        /*016c*/ 	.word	index@(contiguous_prod3_i8)
        /*0170*/ 	.word	0x0000002c


	//----- nvinfo : EIATTR_FRAME_SIZE
	.align		4
.L_61:
        /*0174*/ 	.byte	0x04, 0x11
        /*0176*/ 	.short	(.L_63 - .L_62)
	.align		4
.L_62:
        /*0178*/ 	.word	index@($__internal_691_$__cuda_sm20_rem_s64)
        /*017c*/ 	.word	0x00000000


	//----- nvinfo : EIATTR_FRAME_SIZE
	.align		4
.L_63:
        /*0180*/ 	.byte	0x04, 0x11
        /*0182*/ 	.short	(.L_65 - .L_64)
	.align		4
.L_64:
        /*0184*/ 	.word	index@($__internal_690_$__cuda_sm20_div_s64)
        /*0188*/ 	.word	0x00000000


	//----- nvinfo : EIATTR_FRAME_SIZE
	.align		4
.L_65:
        /*018c*/ 	.byte	0x04, 0x11
        /*018e*/ 	.short	(.L_67 - .L_66)
	.align		4
.L_66:
        /*0190*/ 	.word	index@(contiguous_prod3_i8)
        /*0194*/ 	.word	0x00000000


	//----- nvinfo : EIATTR_REGCOUNT
	.align		4
.L_67:
        /*0198*/ 	.byte	0x04, 0x2f
        /*019a*/ 	.short	(.L_69 - .L_68)
	.align		4
.L_68:
        /*019c*/ 	.word	index@(contiguous_prod33_i8)
        /*01a0*/ 	.word	0x00000017


	//----- nvinfo : EIATTR_FRAME_SIZE
	.align		4
.L_69:
        /*01a4*/ 	.byte	0x04, 0x11
        /*01a6*/ 	.short	(.L_71 - .L_70)
	.align		4
.L_70:
        /*01a8*/ 	.word	index@(contiguous_prod33_i8)
        /*01ac*/ 	.word	0x00000000


	//----- nvinfo : EIATTR_REGCOUNT
	.align		4
.L_71:
        /*01b0*/ 	.byte	0x04, 0x2f
        /*01b2*/ 	.short	(.L_73 - .L_72)
	.align		4
.L_72:
        /*01b4*/ 	.word	index@(contiguous_prod_i16)
        /*01b8*/ 	.word	0x0000000e


	//----- nvinfo : EIATTR_FRAME_SIZE
	.align		4
.L_73:
        /*01bc*/ 	.byte	0x04, 0x11
        /*01be*/ 	.short	(.L_75 - .L_74)
	.align		4
.L_74:
        /*01c0*/ 	.word	index@(contiguous_prod_i16)
        /*01c4*/ 	.word	0x00000000


	//----- nvinfo : EIATTR_REGCOUNT
	.align		4
.L_75:
        /*01c8*/ 	.byte	0x04, 0x2f
        /*01ca*/ 	.short	(.L_77 - .L_76)
	.align		4
.L_76:
        /*01cc*/ 	.word	index@(uncontiguous_prod_i16)
        /*01d0*/ 	.word	0x00000030


	//----- nvinfo : EIATTR_FRAME_SIZE
	.align		4
.L_77:
        /*01d4*/ 	.byte	0x04, 0x11
        /*01d6*/ 	.short	(.L_79 - .L_78)
	.align		4
.L_78:
        /*01d8*/ 	.word	index@($__internal_689_$__cuda_sm20_rem_s64)
        /*01dc*/ 	.word	0x00000000


	//----- nvinfo : EIATTR_FRAME_SIZE
	.align		4
.L_79:
        /*01e0*/ 	.byte	0x04, 0x11
        /*01e2*/ 	.short	(.L_81 - .L_80)
	.align		4
.L_80:
        /*01e4*/ 	.word	index@($__internal_688_$__cuda_sm20_div_s64)
        /*01e8*/ 	.word	0x00000000


	//----- nvinfo : EIATTR_FRAME_SIZE
	.align		4
.L_81:
        /*01ec*/ 	.byte	0x04, 0x11
        /*01ee*/ 	.short	(.L_83 - .L_82)
	.align		4
.L_82:
        /*01f0*/ 	.word	index@(uncontiguous_prod_i16)
        /*01f4*/ 	.word	0x00000000


	//----- nvinfo : EIATTR_REGCOUNT
	.align		4
.L_83:
        /*01f8*/ 	.byte	0x04, 0x2f
        /*01fa*/ 	.short	(.L_85 - .L_84)
	.align		4
.L_84:
        /*01fc*/ 	.word	index@(contiguous_prod2_i16)
        /*0200*/ 	.word	0x00000030


	//----- nvinfo : EIATTR_FRAME_SIZE
	.align		4
.L_85:
        /*0204*/ 	.byte	0x04, 0x11
        /*0206*/ 	.short	(.L_87 - .L_86)
	.align		4
.L_86:
        /*0208*/ 	.word	index@($__internal_687_$__cuda_sm20_rem_s64)
        /*020c*/ 	.word	0x00000000


	//----- nvinfo : EIATTR_FRAME_SIZE
	.align		4
.L_87:
        /*0210*/ 	.byte	0x04, 0x11
        /*0212*/ 	.short	(.L_89 - .L_88)
	.align		4
.L_88:
        /*0214*/ 	.word	index@($__internal_686_$__cuda_sm20_div_s64)
        /*0218*/ 	.word	0x00000000


	//----- nvinfo : EIATTR_FRAME_SIZE
	.align		4
.L_89:
        /*021c*/ 	.byte	0x04, 0x11
        /*021e*/ 	.short	(.L_91 - .L_90)
	.align		4
.L_90:
        /*0220*/ 	.word	index@(contiguous_prod2_i16)
        /*0224*/ 	.word	0x00000000


	//----- nvinfo : EIATTR_REGCOUNT
	.align		4
.L_91:
        /*0228*/ 	.byte	0x04, 0x2f
        /*022a*/ 	.short	(.L_93 - .L_92)
	.align		4
.L_92:
        /*022c*/ 	.word	index@(contiguous_prod22_i16)
        /*0230*/ 	.word	0x0000000e


	//----- nvinfo : EIATTR_FRAME_SIZE
	.align		4
.L_93:
        /*0234*/ 	.byte	0x04, 0x11
        /*0236*/ 	.short	(.L_95 - .L_94)
	.align		4
.L_94:
        /*0238*/ 	.word	index@(contiguous_prod22_i16)
        /*023c*/ 	.word	0x00000000


	//----- nvinfo : EIATTR_REGCOUNT
	.align		4
.L_95:
        /*0240*/ 	.byte	0x04, 0x2f
        /*0242*/ 	.short	(.L_97 - .L_96)
	.align		4
.L_96:
        /*0244*/ 	.word	index@(contiguous_prod3_i16)
        /*0248*/ 	.word	0x0000002c


	//----- nvinfo : EIATTR_FRAME_SIZE
	.align		4
.L_97:
        /*024c*/ 	.byte	0x04, 0x11
        /*024e*/ 	.short	(.L_99 - .L_98)
	.align		4
.L_98:
        /*0250*/ 	.word	index@($__internal_685_$__cuda_sm20_rem_s64)
        /*0254*/ 	.word	0x00000000


	//----- nvinfo : EIATTR_FRAME_SIZE
	.align		4
.L_99:
        /*0258*/ 	.byte	0x04, 0x11
        /*025a*/ 	.short	(.L_101 - .L_100)
	.align		4
.L_100:
        /*025c*/ 	.word	index@($__internal_684_$__cuda_sm20_div_s64)
        /*0260*/ 	.word	0x00000000


	//----- nvinfo : EIATTR_FRAME_SIZE
	.align		4
.L_101:
        /*0264*/ 	.byte	0x04, 0x11
        /*0266*/ 	.short	(.L_103 - .L_102)
	.align		4
.L_102:
        /*0268*/ 	.word	index@(contiguous_prod3_i16)
        /*026c*/ 	.word	0x00000000


	//----- nvinfo : EIATTR_REGCOUNT
	.align		4
.L_103:
        /*0270*/ 	.byte	0x04, 0x2f
        /*0272*/ 	.short	(.L_105 - .L_104)
	.align		4
.L_104:
        /*0274*/ 	.word	index@(contiguous_prod33_i16)
        /*0278*/ 	.word	0x00000017


	//----- nvinfo : EIATTR_FRAME_SIZE
	.align		4
.L_105:
        /*027c*/ 	.byte	0x04, 0x11
        /*027e*/ 	.short	(.L_107 - .L_106)
	.align		4
.L_106:
        /*0280*/ 	.word	index@(contiguous_prod33_i16)
        /*0284*/ 	.word	0x00000000


	//----- nvinfo : EIATTR_REGCOUNT
	.align		4
.L_107:
        /*0288*/ 	.byte	0x04, 0x2f
        /*028a*/ 	.short	(.L_109 - .L_108)
	.align		4
.L_108:
        /*028c*/ 	.word	index@(contiguous_prod_i32)
        /*0290*/ 	.word	0x0000000f


	//----- nvinfo : EIATTR_FRAME_SIZE
	.align		4
.L_109:
        /*0294*/ 	.byte	0x04, 0x11
        /*0296*/ 	.short	(.L_111 - .L_110)
	.align		4
.L_110:
        /*0298*/ 	.word	index@(contiguous_prod_i32)
        /*029c*/ 	.word	0x00000000


	//----- nvinfo : EIATTR_REGCOUNT
	.align		4
.L_111:
        /*02a0*/ 	.byte	0x04, 0x2f
        /*02a2*/ 	.short	(.L_113 - .L_112)
	.align		4
.L_112:
        /*02a4*/ 	.word	index@(uncontiguous_prod_i32)
        /*02a8*/ 	.word	0x0000002e


	//----- nvinfo : EIATTR_FRAME_SIZE
	.align		4
.L_113:
        /*02ac*/ 	.byte	0x04, 0x11
        /*02ae*/ 	.short	(.L_115 - .L_114)
	.align		4
.L_114:
        /*02b0*/ 	.word	index@($__internal_683_$__cuda_sm20_rem_s64)
        /*02b4*/ 	.word	0x00000000


	//----- nvinfo : EIATTR_FRAME_SIZE
	.align		4
.L_115:
        /*02b8*/ 	.byte	0x04, 0x11
        /*02ba*/ 	.short	(.L_117 - .L_116)
	.align		4
.L_116:
        /*02bc*/ 	.word	index@($__internal_682_$__cuda_sm20_div_s64)
        /*02c0*/ 	.word	0x00000000


	//----- nvinfo : EIATTR_FRAME_SIZE
	.align		4
.L_117:
        /*02c4*/ 	.byte	0x04, 0x11
        /*02c6*/ 	.short	(.L_119 - .L_118)
	.align		4
.L_118:
        /*02c8*/ 	.word	index@(uncontiguous_prod_i32)
        /*02cc*/ 	.word	0x00000000


	//----- nvinfo : EIATTR_REGCOUNT
	.align		4
.L_119:
        /*02d0*/ 	.byte	0x04, 0x2f
        /*02d2*/ 	.short	(.L_121 - .L_120)
	.align		4
.L_120:
        /*02d4*/ 	.word	index@(contiguous_prod2_i32)
        /*02d8*/ 	.word	0x00000030


	//----- nvinfo : EIATTR_FRAME_SIZE
	.align		4
.L_121:
        /*02dc*/ 	.byte	0x04, 0x11
        /*02de*/ 	.short	(.L_123 - .L_122)
	.align		4
.L_122:
        /*02e0*/ 	.word	index@($__internal_681_$__cuda_sm20_rem_s64)
        /*02e4*/ 	.word	0x00000000


	//----- nvinfo : EIATTR_FRAME_SIZE
	.align		4
.L_123:
        /*02e8*/ 	.byte	0x04, 0x11
        /*02ea*/ 	.short	(.L_125 - .L_124)
	.align		4
.L_124:
        /*02ec*/ 	.word	index@($__internal_680_$__cuda_sm20_div_s64)
        /*02f0*/ 	.word	0x00000000


	//----- nvinfo : EIATTR_FRAME_SIZE
	.align		4
.L_125:
        /*02f4*/ 	.byte	0x04, 0x11
        /*02f6*/ 	.short	(.L_127 - .L_126)
	.align		4
.L_126:
        /*02f8*/ 	.word	index@(contiguous_prod2_i32)
        /*02fc*/ 	.word	0x00000000


	//----- nvinfo : EIATTR_REGCOUNT
	.align		4
.L_127:
        /*0300*/ 	.byte	0x04, 0x2f
        /*0302*/ 	.short	(.L_129 - .L_128)
	.align		4
.L_128:
        /*0304*/ 	.word	index@(contiguous_prod22_i32)
        /*0308*/ 	.word	0x00000012


	//----- nvinfo : EIATTR_FRAME_SIZE
	.align		4
.L_129:
        /*030c*/ 	.byte	0x04, 0x11
        /*030e*/ 	.short	(.L_131 - .L_130)
	.align		4
.L_130:
        /*0310*/ 	.word	index@(contiguous_prod22_i32)
        /*0314*/ 	.word	0x00000000


	//----- nvinfo : EIATTR_REGCOUNT
	.align		4
.L_131:
        /*0318*/ 	.byte	0x04, 0x2f
        /*031a*/ 	.short	(.L_133 - .L_132)
	.align		4
.L_132:
        /*031c*/ 	.word	index@(contiguous_prod3_i32)
        /*0320*/ 	.word	0x0000002c


	//----- nvinfo : EIATTR_FRAME_SIZE
	.align		4
.L_133:
        /*0324*/ 	.byte	0x04, 0x11
        /*0326*/ 	.short	(.L_135 - .L_134)
	.align		4
.L_134:
        /*0328*/ 	.word	index@($__internal_679_$__cuda_sm20_rem_s64)
        /*032c*/ 	.word	0x00000000


	//----- nvinfo : EIATTR_FRAME_SIZE
	.align		4
.L_135:
        /*0330*/ 	.byte	0x04, 0x11
        /*0332*/ 	.short	(.L_137 - .L_136)
	.align		4
.L_136:
        /*0334*/ 	.word	index@($__internal_678_$__cuda_sm20_div_s64)
        /*0338*/ 	.word	0x00000000


	//----- nvinfo : EIATTR_FRAME_SIZE
	.align		4
.L_137:
        /*033c*/ 	.byte	0x04, 0x11
        /*033e*/ 	.short	(.L_139 - .L_138)
	.align		4
.L_138:
        /*0340*/ 	.word	index@(contiguous_prod3_i32)
        /*0344*/ 	.word	0x00000000


	//----- nvinfo : EIATTR_REGCOUNT
	.align		4
.L_139:
        /*0348*/ 	.byte	0x04, 0x2f
        /*034a*/ 	.short	(.L_141 - .L_140)
	.align		4
.L_140:
        /*034c*/ 	.word	index@(contiguous_prod33_i32)
        /*0350*/ 	.word	0x0000001c


	//----- nvinfo : EIATTR_FRAME_SIZE
	.align		4
.L_141:
        /*0354*/ 	.byte	0x04, 0x11
        /*0356*/ 	.short	(.L_143 - .L_142)
	.align		4
.L_142:
        /*0358*/ 	.word	index@(contiguous_prod33_i32)
        /*035c*/ 	.word	0x00000000


	//----- nvinfo : EIATTR_REGCOUNT
	.align		4
.L_143:
        /*0360*/ 	.byte	0x04, 0x2f
        /*0362*/ 	.short	(.L_145 - .L_144)
	.align		4
.L_144:
        /*0364*/ 	.word	index@(contiguous_prod_i64)
        /*0368*/ 	.word	0x00000012


	//----- nvinfo : EIATTR_FRAME_SIZE
	.align		4
.L_145:
        /*036c*/ 	.byte	0x04, 0x11
        /*036e*/ 	.short	(.L_147 - .L_146)
	.align		4
.L_146:
        /*0370*/ 	.word	index@(contiguous_prod_i64)
        /*0374*/ 	.word	0x00000000


	//----- nvinfo : EIATTR_REGCOUNT
	.align		4
.L_147:
        /*0378*/ 	.byte	0x04, 0x2f
        /*037a*/ 	.short	(.L_149 - .L_148)
	.align		4
.L_148:
        /*037c*/ 	.word	index@(uncontiguous_prod_i64)
        /*0380*/ 	.word	0x0000002e


	//----- nvinfo : EIATTR_FRAME_SIZE
	.align		4
.L_149:
        /*0384*/ 	.byte	0x04, 0x11
        /*0386*/ 	.short	(.L_151 - .L_150)
	.align		4
.L_150:
        /*0388*/ 	.word	index@($__internal_677_$__cuda_sm20_rem_s64)
        /*038c*/ 	.word	0x00000000


	//----- nvinfo : EIATTR_FRAME_SIZE
	.align		4
.L_151:
        /*0390*/ 	.byte	0x04, 0x11
        /*0392*/ 	.short	(.L_153 - .L_152)
	.align		4
.L_152:
        /*0394*/ 	.word	index@($__internal_676_$__cuda_sm20_div_s64)
        /*0398*/ 	.word	0x00000000


	//----- nvinfo : EIATTR_FRAME_SIZE
	.align		4
.L_153:
        /*039c*/ 	.byte	0x04, 0x11
        /*039e*/ 	.short	(.L_155 - .L_154)
	.align		4
.L_154:
        /*03a0*/ 	.word	index@(uncontiguous_prod_i64)
        /*03a4*/ 	.word	0x00000000


	//----- nvinfo : EIATTR_REGCOUNT
	.align		4
.L_155:
        /*03a8*/ 	.byte	0x04, 0x2f
        /*03aa*/ 	.short	(.L_157 - .L_156)
	.align		4
.L_156:
        /*03ac*/ 	.word	index@(contiguous_prod2_i64)
        /*03b0*/ 	.word	0x00000030


	//----- nvinfo : EIATTR_FRAME_SIZE
	.align		4
.L_157:
        /*03b4*/ 	.byte	0x04, 0x11
        /*03b6*/ 	.short	(.L_159 - .L_158)
	.align		4
.L_158:
        /*03b8*/ 	.word	index@($__internal_675_$__cuda_sm20_rem_s64)
        /*03bc*/ 	.word	0x00000000


	//----- nvinfo : EIATTR_FRAME_SIZE
	.align		4
.L_159:
        /*03c0*/ 	.byte	0x04, 0x11
        /*03c2*/ 	.short	(.L_161 - .L_160)
	.align		4
.L_160:
        /*03c4*/ 	.word	index@($__internal_674_$__cuda_sm20_div_s64)
        /*03c8*/ 	.word	0x00000000


	//----- nvinfo : EIATTR_FRAME_SIZE
	.align		4
.L_161:
        /*03cc*/ 	.byte	0x04, 0x11
        /*03ce*/ 	.short	(.L_163 - .L_162)
	.align		4
.L_162:
        /*03d0*/ 	.word	index@(contiguous_prod2_i64)
        /*03d4*/ 	.word	0x00000000


	//----- nvinfo : EIATTR_REGCOUNT
	.align		4
.L_163:
        /*03d8*/ 	.byte	0x04, 0x2f
        /*03da*/ 	.short	(.L_165 - .L_164)
	.align		4
.L_164:
        /*03dc*/ 	.word	index@(contiguous_prod22_i64)
        /*03e0*/ 	.word	0x00000010


	//----- nvinfo : EIATTR_FRAME_SIZE
	.align		4
.L_165:
        /*03e4*/ 	.byte	0x04, 0x11
        /*03e6*/ 	.short	(.L_167 - .L_166)
	.align		4
.L_166:
        /*03e8*/ 	.word	index@(contiguous_prod22_i64)
        /*03ec*/ 	.word	0x00000000


	//----- nvinfo : EIATTR_REGCOUNT
	.align		4
.L_167:
        /*03f0*/ 	.byte	0x04, 0x2f
        /*03f2*/ 	.short	(.L_169 - .L_168)
	.align		4
.L_168:
        /*03f4*/ 	.word	index@(contiguous_prod3_i64)
        /*03f8*/ 	.word	0x0000002c


	//----- nvinfo : EIATTR_FRAME_SIZE
	.align		4
.L_169:
        /*03fc*/ 	.byte	0x04, 0x11
        /*03fe*/ 	.short	(.L_171 - .L_170)
	.align		4
.L_170:
        /*0400*/ 	.word	index@($__internal_673_$__cuda_sm20_rem_s64)
        /*0404*/ 	.word	0x00000000


	//----- nvinfo : EIATTR_FRAME_SIZE
	.align		4
.L_171:
        /*0408*/ 	.byte	0x04, 0x11
        /*040a*/ 	.short	(.L_173 - .L_172)
	.align		4
.L_172:
        /*040c*/ 	.word	index@($__internal_672_$__cuda_sm20_div_s64)
        /*0410*/ 	.word	0x00000000


	//----- nvinfo : EIATTR_FRAME_SIZE
	.align		4
.L_173:
        /*0414*/ 	.byte	0x04, 0x11
        /*0416*/ 	.short	(.L_175 - .L_174)
	.align		4
.L_174:
        /*0418*/ 	.word	index@(contiguous_prod3_i64)
        /*041c*/ 	.word	0x00000000


	//----- nvinfo : EIATTR_REGCOUNT
	.align		4
.L_175:
        /*0420*/ 	.byte	0x04, 0x2f
        /*0422*/ 	.short	(.L_177 - .L_176)
	.align		4
.L_176:
        /*0424*/ 	.word	index@(contiguous_prod33_i64)
        /*0428*/ 	.word	0x0000001f


	//----- nvinfo : EIATTR_FRAME_SIZE
	.align		4
.L_177:
        /*042c*/ 	.byte	0x04, 0x11
        /*042e*/ 	.short	(.L_179 - .L_178)
	.align		4
.L_178:
        /*0430*/ 	.word	index@(contiguous_prod33_i64)
        /*0434*/ 	.word	0x00000000


	//----- nvinfo : EIATTR_REGCOUNT
	.align		4
.L_179:
        /*0438*/ 	.byte	0x04, 0x2f
        /*043a*/ 	.short	(.L_181 - .L_180)
	.align		4
.L_180:
        /*043c*/ 	.word	index@(contiguous_prod_u8)
        /*0440*/ 	.word	0x0000000c


	//----- nvinfo : EIATTR_FRAME_SIZE
	.align		4
.L_181:
        /*0444*/ 	.byte	0x04, 0x11
        /*0446*/ 	.short	(.L_183 - .L_182)
	.align		4
.L_182:
        /*0448*/ 	.word	index@(contiguous_prod_u8)
        /*044c*/ 	.word	0x00000000


	//----- nvinfo : EIATTR_REGCOUNT
	.align		4
.L_183:
        /*0450*/ 	.byte	0x04, 0x2f
        /*0452*/ 	.short	(.L_185 - .L_184)
	.align		4
.L_184:
        /*0454*/ 	.word	index@(uncontiguous_prod_u8)
        /*0458*/ 	.word	0x00000030


	//----- nvinfo : EIATTR_FRAME_SIZE
	.align		4
.L_185:
        /*045c*/ 	.byte	0x04, 0x11
        /*045e*/ 	.short	(.L_187 - .L_186)
	.align		4
.L_186:
        /*0460*/ 	.word	index@($__internal_671_$__cuda_sm20_rem_s64)
        /*0464*/ 	.word	0x00000000


	//----- nvinfo : EIATTR_FRAME_SIZE
	.align		4
.L_187:
        /*0468*/ 	.byte	0x04, 0x11
        /*046a*/ 	.short	(.L_189 - .L_188)
	.align		4
.L_188:
        /*046c*/ 	.word	index@($__internal_670_$__cuda_sm20_div_s64)
        /*0470*/ 	.word	0x00000000


	//----- nvinfo : EIATTR_FRAME_SIZE
	.align		4
.L_189:
        /*0474*/ 	.byte	0x04, 0x11
        /*0476*/ 	.short	(.L_191 - .L_190)
	.align		4
.L_190:
        /*0478*/ 	.word	index@(uncontiguous_prod_u8)
        /*047c*/ 	.word	0x00000000


	//----- nvinfo : EIATTR_REGCOUNT
	.align		4
.L_191:
        /*0480*/ 	.byte	0x04, 0x2f
        /*0482*/ 	.short	(.L_193 - .L_192)
	.align		4
.L_192:
        /*0484*/ 	.word	index@(contiguous_prod2_u8)
        /*0488*/ 	.word	0x0000002e


	//----- nvinfo : EIATTR_FRAME_SIZE
	.align		4
.L_193:
        /*048c*/ 	.byte	0x04, 0x11
        /*048e*/ 	.short	(.L_195 - .L_194)
	.align		4
.L_194:
        /*0490*/ 	.word	index@($__internal_669_$__cuda_sm20_rem_s64)
        /*0494*/ 	.word	0x00000000


	//----- nvinfo : EIATTR_FRAME_SIZE
	.align		4
.L_195:
        /*0498*/ 	.byte	0x04, 0x11
        /*049a*/ 	.short	(.L_197 - .L_196)
	.align		4
.L_196:
        /*049c*/ 	.word	index@($__internal_668_$__cuda_sm20_div_s64)
        /*04a0*/ 	.word	0x00000000


	//----- nvinfo : EIATTR_FRAME_SIZE
	.align		4
.L_197:
        /*04a4*/ 	.byte	0x04, 0x11
        /*04a6*/ 	.short	(.L_199 - .L_198)
	.align		4
.L_198:
        /*04a8*/ 	.word	index@(contiguous_prod2_u8)
        /*04ac*/ 	.word	0x00000000


	//----- nvinfo : EIATTR_REGCOUNT
	.align		4
.L_199:
        /*04b0*/ 	.byte	0x04, 0x2f
        /*04b2*/ 	.short	(.L_201 - .L_200)
	.align		4
.L_200:
        /*04b4*/ 	.word	index@(contiguous_prod22_u8)
        /*04b8*/ 	.word	0x0000000e


	//----- nvinfo : EIATTR_FRAME_SIZE
	.align		4
.L_201:
        /*04bc*/ 	.byte	0x04, 0x11
        /*04be*/ 	.short	(.L_203 - .L_202)
	.align		4
.L_202:
        /*04c0*/ 	.word	index@(contiguous_prod22_u8)
        /*04c4*/ 	.word	0x00000000


	//----- nvinfo : EIATTR_REGCOUNT
	.align		4
.L_203:
        /*04c8*/ 	.byte	0x04, 0x2f
        /*04ca*/ 	.short	(.L_205 - .L_204)
	.align		4
.L_204:
        /*04cc*/ 	.word	index@(contiguous_prod3_u8)
        /*04d0*/ 	.word	0x0000002c


	//----- nvinfo : EIATTR_FRAME_SIZE
	.align		4
.L_205:
        /*04d4*/ 	.byte	0x04, 0x11
        /*04d6*/ 	.short	(.L_207 - .L_206)
	.align		4
.L_206:
        /*04d8*/ 	.word	index@($__internal_667_$__cuda_sm20_rem_s64)
        /*04dc*/ 	.word	0x00000000


	//----- nvinfo : EIATTR_FRAME_SIZE
	.align		4
.L_207:
        /*04e0*/ 	.byte	0x04, 0x11
        /*04e2*/ 	.short	(.L_209 - .L_208)
	.align		4
.L_208:
        /*04e4*/ 	.word	index@($__internal_666_$__cuda_sm20_div_s64)
        /*04e8*/ 	.word	0x00000000


	//----- nvinfo : EIATTR_FRAME_SIZE
	.align		4
.L_209:
        /*04ec*/ 	.byte	0x04, 0x11
        /*04ee*/ 	.short	(.L_211 - .L_210)
	.align		4
.L_210:
        /*04f0*/ 	.word	index@(contiguous_prod3_u8)
        /*04f4*/ 	.word	0x00000000


	//----- nvinfo : EIATTR_REGCOUNT
	.align		4
.L_211:
        /*04f8*/ 	.byte	0x04, 0x2f
        /*04fa*/ 	.short	(.L_213 - .L_212)
	.align		4
.L_212:
        /*04fc*/ 	.word	index@(contiguous_prod33_u8)
        /*0500*/ 	.word	0x00000017


	//----- nvinfo : EIATTR_FRAME_SIZE
	.align		4
.L_213:
        /*0504*/ 	.byte	0x04, 0x11
        /*0506*/ 	.short	(.L_215 - .L_214)
	.align		4
.L_214:
        /*0508*/ 	.word	index@(contiguous_prod33_u8)
        /*050c*/ 	.word	0x00000000


	//----- nvinfo : EIATTR_REGCOUNT
	.align		4
.L_215:
        /*0510*/ 	.byte	0x04, 0x2f
        /*0512*/ 	.short	(.L_217 - .L_216)
	.align		4
.L_216:
        /*0514*/ 	.word	index@(contiguous_prod_u16)
        /*0518*/ 	.word	0x0000000e


	//----- nvinfo : EIATTR_FRAME_SIZE
	.align		4
.L_217:
        /*051c*/ 	.byte	0x04, 0x11
        /*051e*/ 	.short	(.L_219 - .L_218)
	.align		4
.L_218:
        /*0520*/ 	.word	index@(contiguous_prod_u16)
        /*0524*/ 	.word	0x00000000


	//----- nvinfo : EIATTR_REGCOUNT
	.align		4
.L_219:
        /*0528*/ 	.byte	0x04, 0x2f
        /*052a*/ 	.short	(.L_221 - .L_220)
	.align		4
.L_220:
        /*052c*/ 	.word	index@(uncontiguous_prod_u16)
        /*0530*/ 	.word	0x00000030


	//----- nvinfo : EIATTR_FRAME_SIZE
	.align		4
.L_221:
        /*0534*/ 	.byte	0x04, 0x11
        /*0536*/ 	.short	(.L_223 - .L_222)
	.align		4
.L_222:
        /*0538*/ 	.word	index@($__internal_665_$__cuda_sm20_rem_s64)
        /*053c*/ 	.word	0x00000000


	//----- nvinfo : EIATTR_FRAME_SIZE
	.align		4
.L_223:
        /*0540*/ 	.byte	0x04, 0x11
        /*0542*/ 	.short	(.L_225 - .L_224)
	.align		4
.L_224:
        /*0544*/ 	.word	index@($__internal_664_$__cuda_sm20_div_s64)
        /*0548*/ 	.word	0x00000000


	//----- nvinfo : EIATTR_FRAME_SIZE
	.align		4
.L_225:
        /*054c*/ 	.byte	0x04, 0x11
        /*054e*/ 	.short	(.L_227 - .L_226)
	.align		4
.L_226:
        /*0550*/ 	.word	index@(uncontiguous_prod_u16)
        /*0554*/ 	.word	0x00000000


	//----- nvinfo : EIATTR_REGCOUNT
	.align		4
.L_227:
        /*0558*/ 	.byte	0x04, 0x2f
        /*055a*/ 	.short	(.L_229 - .L_228)
	.align		4
.L_228:
        /*055c*/ 	.word	index@(contiguous_prod2_u16)
        /*0560*/ 	.word	0x00000030


	//----- nvinfo : EIATTR_FRAME_SIZE
	.align		4
.L_229:
        /*0564*/ 	.byte	0x04, 0x11
        /*0566*/ 	.short	(.L_231 - .L_230)
	.align		4
.L_230:
        /*0568*/ 	.word	index@($__internal_663_$__cuda_sm20_rem_s64)
        /*056c*/ 	.word	0x00000000


	//----- nvinfo : EIATTR_FRAME_SIZE
	.align		4
.L_231:
        /*0570*/ 	.byte	0x04, 0x11
        /*0572*/ 	.short	(.L_233 - .L_232)
	.align		4
.L_232:
        /*0574*/ 	.word	index@($__internal_662_$__cuda_sm20_div_s64)
        /*0578*/ 	.word	0x00000000


	//----- nvinfo : EIATTR_FRAME_SIZE
	.align		4
.L_233:
        /*057c*/ 	.byte	0x04, 0x11
        /*057e*/ 	.short	(.L_235 - .L_234)
	.align		4
.L_234:
        /*0580*/ 	.word	index@(contiguous_prod2_u16)
        /*0584*/ 	.word	0x00000000


	//----- nvinfo : EIATTR_REGCOUNT
	.align		4
.L_235:
        /*0588*/ 	.byte	0x04, 0x2f
        /*058a*/ 	.short	(.L_237 - .L_236)
	.align		4
.L_236:
        /*058c*/ 	.word	index@(contiguous_prod22_u16)
        /*0590*/ 	.word	0x0000000e


	//----- nvinfo : EIATTR_FRAME_SIZE
	.align		4
.L_237:
        /*0594*/ 	.byte	0x04, 0x11
        /*0596*/ 	.short	(.L_239 - .L_238)
	.align		4
.L_238:
        /*0598*/ 	.word	index@(contiguous_prod22_u16)
        /*059c*/ 	.word	0x00000000


	//----- nvinfo : EIATTR_REGCOUNT
	.align		4
.L_239:
        /*05a0*/ 	.byte	0x04, 0x2f
        /*05a2*/ 	.short	(.L_241 - .L_240)
	.align		4
.L_240:
        /*05a4*/ 	.word	index@(contiguous_prod3_u16)
        /*05a8*/ 	.word	0x0000002c


	//----- nvinfo : EIATTR_FRAME_SIZE
	.align		4
.L_241:
        /*05ac*/ 	.byte	0x04, 0x11
        /*05ae*/ 	.short	(.L_243 - .L_242)
	.align		4
.L_242:
        /*05b0*/ 	.word	index@($__internal_661_$__cuda_sm20_rem_s64)
        /*05b4*/ 	.word	0x00000000


	//----- nvinfo : EIATTR_FRAME_SIZE
	.align		4
.L_243:
        /*05b8*/ 	.byte	0x04, 0x11
        /*05ba*/ 	.short	(.L_245 - .L_244)
	.align		4
.L_244:
        /*05bc*/ 	.word	index@($__internal_660_$__cuda_sm20_div_s64)
        /*05c0*/ 	.word	0x00000000


	//----- nvinfo : EIATTR_FRAME_SIZE
	.align		4
.L_245:
        /*05c4*/ 	.byte	0x04, 0x11
        /*05c6*/ 	.short	(.L_247 - .L_246)
	.align		4
.L_246:
        /*05c8*/ 	.word	index@(contiguous_prod3_u16)
        /*05cc*/ 	.word	0x00000000


	//----- nvinfo : EIATTR_REGCOUNT
	.align		4
.L_247:
        /*05d0*/ 	.byte	0x04, 0x2f
        /*05d2*/ 	.short	(.L_249 - .L_248)
	.align		4
.L_248:
        /*05d4*/ 	.word	index@(contiguous_prod33_u16)
        /*05d8*/ 	.word	0x00000017


	//----- nvinfo : EIATTR_FRAME_SIZE
	.align		4
.L_249:
        /*05dc*/ 	.byte	0x04, 0x11
        /*05de*/ 	.short	(.L_251 - .L_250)
	.align		4
.L_250:
        /*05e0*/ 	.word	index@(contiguous_prod33_u16)
        /*05e4*/ 	.word	0x00000000


	//----- nvinfo : EIATTR_REGCOUNT
	.align		4
.L_251:
        /*05e8*/ 	.byte	0x04, 0x2f
        /*05ea*/ 	.short	(.L_253 - .L_252)
	.align		4
.L_252:
        /*05ec*/ 	.word	index@(contiguous_prod_u32)
        /*05f0*/ 	.word	0x0000000f


	//----- nvinfo : EIATTR_FRAME_SIZE
	.align		4
.L_253:
        /*05f4*/ 	.byte	0x04, 0x11
        /*05f6*/ 	.short	(.L_255 - .L_254)
	.align		4
.L_254:
        /*05f8*/ 	.word	index@(contiguous_prod_u32)
        /*05fc*/ 	.word	0x00000000


	//----- nvinfo : EIATTR_REGCOUNT
	.align		4
.L_255:
        /*0600*/ 	.byte	0x04, 0x2f
        /*0602*/ 	.short	(.L_257 - .L_256)
	.align		4
.L_256:
        /*0604*/ 	.word	index@(uncontiguous_prod_u32)
        /*0608*/ 	.word	0x0000002e


	//----- nvinfo : EIATTR_FRAME_SIZE
	.align		4
.L_257:
        /*060c*/ 	.byte	0x04, 0x11
        /*060e*/ 	.short	(.L_259 - .L_258)
	.align		4
.L_258:
        /*0610*/ 	.word	index@($__internal_659_$__cuda_sm20_rem_s64)
        /*0614*/ 	.word	0x00000000


	//----- nvinfo : EIATTR_FRAME_SIZE
	.align		4
.L_259:
        /*0618*/ 	.byte	0x04, 0x11
        /*061a*/ 	.short	(.L_261 - .L_260)
	.align		4
.L_260:
        /*061c*/ 	.word	index@($__internal_658_$__cuda_sm20_div_s64)
        /*0620*/ 	.word	0x00000000


	//----- nvinfo : EIATTR_FRAME_SIZE
	.align		4
.L_261:
        /*0624*/ 	.byte	0x04, 0x11
        /*0626*/ 	.short	(.L_263 - .L_262)
	.align		4
.L_262:
        /*0628*/ 	.word	index@(uncontiguous_prod_u32)
        /*062c*/ 	.word	0x00000000


	//----- nvinfo : EIATTR_REGCOUNT
	.align		4
.L_263:
        /*0630*/ 	.byte	0x04, 0x2f
        /*0632*/ 	.short	(.L_265 - .L_264)
	.align		4
.L_264:
        /*0634*/ 	.word	index@(contiguous_prod2_u32)
        /*0638*/ 	.word	0x00000030


	//----- nvinfo : EIATTR_FRAME_SIZE
	.align		4
.L_265:
        /*063c*/ 	.byte	0x04, 0x11
        /*063e*/ 	.short	(.L_267 - .L_266)
	.align		4
.L_266:
        /*0640*/ 	.word	index@($__internal_657_$__cuda_sm20_rem_s64)
        /*0644*/ 	.word	0x00000000


	//----- nvinfo : EIATTR_FRAME_SIZE
	.align		4
.L_267:
        /*0648*/ 	.byte	0x04, 0x11
        /*064a*/ 	.short	(.L_269 - .L_268)
	.align		4
.L_268:
        /*064c*/ 	.word	index@($__internal_656_$__cuda_sm20_div_s64)
        /*0650*/ 	.word	0x00000000


	//----- nvinfo : EIATTR_FRAME_SIZE
	.align		4
.L_269:
        /*0654*/ 	.byte	0x04, 0x11
        /*0656*/ 	.short	(.L_271 - .L_270)
	.align		4
.L_270:
        /*0658*/ 	.word	index@(contiguous_prod2_u32)
        /*065c*/ 	.word	0x00000000


	//----- nvinfo : EIATTR_REGCOUNT
	.align		4
.L_271:
        /*0660*/ 	.byte	0x04, 0x2f
        /*0662*/ 	.short	(.L_273 - .L_272)
	.align		4
.L_272:
        /*0664*/ 	.word	index@(contiguous_prod22_u32)
        /*0668*/ 	.word	0x00000012


	//----- nvinfo : EIATTR_FRAME_SIZE
	.align		4
.L_273:
        /*066c*/ 	.byte	0x04, 0x11
        /*066e*/ 	.short	(.L_275 - .L_274)
	.align		4
.L_274:
        /*0670*/ 	.word	index@(contiguous_prod22_u32)
        /*0674*/ 	.word	0x00000000


	//----- nvinfo : EIATTR_REGCOUNT
	.align		4
.L_275:
        /*0678*/ 	.byte	0x04, 0x2f
        /*067a*/ 	.short	(.L_277 - .L_276)
	.align		4
.L_276:
        /*067c*/ 	.word	index@(contiguous_prod3_u32)
        /*0680*/ 	.word	0x0000002c


	//----- nvinfo : EIATTR_FRAME_SIZE
	.align		4
.L_277:
        /*0684*/ 	.byte	0x04, 0x11
        /*0686*/ 	.short	(.L_279 - .L_278)
	.align		4
.L_278:
        /*0688*/ 	.word	index@($__internal_655_$__cuda_sm20_rem_s64)
        /*068c*/ 	.word	0x00000000


	//----- nvinfo : EIATTR_FRAME_SIZE
	.align		4
.L_279:
        /*0690*/ 	.byte	0x04, 0x11
        /*0692*/ 	.short	(.L_281 - .L_280)
	.align		4
.L_280:
        /*0694*/ 	.word	index@($__internal_654_$__cuda_sm20_div_s64)
        /*0698*/ 	.word	0x00000000


	//----- nvinfo : EIATTR_FRAME_SIZE
	.align		4
.L_281:
        /*069c*/ 	.byte	0x04, 0x11
        /*069e*/ 	.short	(.L_283 - .L_282)
	.align		4
.L_282:
        /*06a0*/ 	.word	index@(contiguous_prod3_u32)
        /*06a4*/ 	.word	0x00000000


	//----- nvinfo : EIATTR_REGCOUNT
	.align		4
.L_283:
        /*06a8*/ 	.byte	0x04, 0x2f
        /*06aa*/ 	.short	(.L_285 - .L_284)
	.align		4
.L_284:
        /*06ac*/ 	.word	index@(contiguous_prod33_u32)
        /*06b0*/ 	.word	0x0000001c


	//----- nvinfo : EIATTR_FRAME_SIZE
	.align		4
.L_285:
        /*06b4*/ 	.byte	0x04, 0x11
        /*06b6*/ 	.short	(.L_287 - .L_286)
	.align		4
.L_286:
        /*06b8*/ 	.word	index@(contiguous_prod33_u32)
        /*06bc*/ 	.word	0x00000000


	//----- nvinfo : EIATTR_REGCOUNT
	.align		4
.L_287:
        /*06c0*/ 	.byte	0x04, 0x2f
        /*06c2*/ 	.short	(.L_289 - .L_288)
	.align		4
.L_288:
        /*06c4*/ 	.word	index@(contiguous_prod_u64)
        /*06c8*/ 	.word	0x00000012


	//----- nvinfo : EIATTR_FRAME_SIZE
	.align		4
.L_289:
        /*06cc*/ 	.byte	0x04, 0x11
        /*06ce*/ 	.short	(.L_291 - .L_290)
	.align		4
.L_290:
        /*06d0*/ 	.word	index@(contiguous_prod_u64)
        /*06d4*/ 	.word	0x00000000


	//----- nvinfo : EIATTR_REGCOUNT
	.align		4
.L_291:
        /*06d8*/ 	.byte	0x04, 0x2f
        /*06da*/ 	.short	(.L_293 - .L_292)
	.align		4
.L_292:
        /*06dc*/ 	.word	index@(uncontiguous_prod_u64)
        /*06e0*/ 	.word	0x0000002e


	//----- nvinfo : EIATTR_FRAME_SIZE
	.align		4
.L_293:
        /*06e4*/ 	.byte	0x04, 0x11
        /*06e6*/ 	.short	(.L_295 - .L_294)
	.align		4
.L_294:
        /*06e8*/ 	.word	index@($__internal_653_$__cuda_sm20_rem_s64)
        /*06ec*/ 	.word	0x00000000


	//----- nvinfo : EIATTR_FRAME_SIZE
	.align		4
.L_295:
        /*06f0*/ 	.byte	0x04, 0x11
        /*06f2*/ 	.short	(.L_297 - .L_296)
	.align		4
.L_296:
        /*06f4*/ 	.word	index@($__internal_652_$__cuda_sm20_div_s64)
        /*06f8*/ 	.word	0x00000000


	//----- nvinfo : EIATTR_FRAME_SIZE
	.align		4
.L_297:
        /*06fc*/ 	.byte	0x04, 0x11
        /*06fe*/ 	.short	(.L_299 - .L_298)
	.align		4
.L_298:
        /*0700*/ 	.word	index@(uncontiguous_prod_u64)
        /*0704*/ 	.word	0x00000000


	//----- nvinfo : EIATTR_REGCOUNT
	.align		4
.L_299:
        /*0708*/ 	.byte	0x04, 0x2f
        /*070a*/ 	.short	(.L_301 - .L_300)
	.align		4
.L_300:
        /*070c*/ 	.word	index@(contiguous_prod2_u64)
        /*0710*/ 	.word	0x00000030


	//----- nvinfo : EIATTR_FRAME_SIZE
	.align		4
.L_301:
        /*0714*/ 	.byte	0x04, 0x11
        /*0716*/ 	.short	(.L_303 - .L_302)
	.align		4
.L_302:
        /*0718*/ 	.word	index@($__internal_651_$__cuda_sm20_rem_s64)
        /*071c*/ 	.word	0x00000000


	//----- nvinfo : EIATTR_FRAME_SIZE
	.align		4
.L_303:
        /*0720*/ 	.byte	0x04, 0x11
        /*0722*/ 	.short	(.L_305 - .L_304)
	.align		4
.L_304:
        /*0724*/ 	.word	index@($__internal_650_$__cuda_sm20_div_s64)
        /*0728*/ 	.word	0x00000000


	//----- nvinfo : EIATTR_FRAME_SIZE
	.align		4
.L_305:
        /*072c*/ 	.byte	0x04, 0x11
        /*072e*/ 	.short	(.L_307 - .L_306)
	.align		4
.L_306:
        /*0730*/ 	.word	index@(contiguous_prod2_u64)
        /*0734*/ 	.word	0x00000000


	//----- nvinfo : EIATTR_REGCOUNT
	.align		4
.L_307:
        /*0738*/ 	.byte	0x04, 0x2f
        /*073a*/ 	.short	(.L_309 - .L_308)
	.align		4
.L_308:
        /*073c*/ 	.word	index@(contiguous_prod22_u64)
        /*0740*/ 	.word	0x00000010


	//----- nvinfo : EIATTR_FRAME_SIZE
	.align		4
.L_309:
        /*0744*/ 	.byte	0x04, 0x11
        /*0746*/ 	.short	(.L_311 - .L_310)
	.align		4
.L_310:
        /*0748*/ 	.word	index@(contiguous_prod22_u64)
        /*074c*/ 	.word	0x00000000


	//----- nvinfo : EIATTR_REGCOUNT
	.align		4
.L_311:
        /*0750*/ 	.byte	0x04, 0x2f
        /*0752*/ 	.short	(.L_313 - .L_312)
	.align		4
.L_312:
        /*0754*/ 	.word	index@(contiguous_prod3_u64)
        /*0758*/ 	.word	0x0000002c


	//----- nvinfo : EIATTR_FRAME_SIZE
	.align		4
.L_313:
        /*075c*/ 	.byte	0x04, 0x11
        /*075e*/ 	.short	(.L_315 - .L_314)
	.align		4
.L_314:
        /*0760*/ 	.word	index@($__internal_649_$__cuda_sm20_rem_s64)
        /*0764*/ 	.word	0x00000000


	//----- nvinfo : EIATTR_FRAME_SIZE
	.align		4
.L_315:
        /*0768*/ 	.byte	0x04, 0x11
        /*076a*/ 	.short	(.L_317 - .L_316)
	.align		4
.L_316:
        /*076c*/ 	.word	index@($__internal_648_$__cuda_sm20_div_s64)
        /*0770*/ 	.word	0x00000000


	//----- nvinfo : EIATTR_FRAME_SIZE
	.align		4
.L_317:
        /*0774*/ 	.byte	0x04, 0x11
        /*0776*/ 	.short	(.L_319 - .L_318)
	.align		4
.L_318:
        /*0778*/ 	.word	index@(contiguous_prod3_u64)
        /*077c*/ 	.word	0x00000000


	//----- nvinfo : EIATTR_REGCOUNT
	.align		4
.L_319:
        /*0780*/ 	.byte	0x04, 0x2f
        /*0782*/ 	.short	(.L_321 - .L_320)
	.align		4
.L_320:
        /*0784*/ 	.word	index@(contiguous_prod33_u64)
        /*0788*/ 	.word	0x0000001f


	//----- nvinfo : EIATTR_FRAME_SIZE
	.align		4
.L_321:
        /*078c*/ 	.byte	0x04, 0x11
        /*078e*/ 	.short	(.L_323 - .L_322)
	.align		4
.L_322:
        /*0790*/ 	.word	index@(contiguous_prod33_u64)
        /*0794*/ 	.word	0x00000000


	//----- nvinfo : EIATTR_REGCOUNT
	.align		4
.L_323:
        /*0798*/ 	.byte	0x04, 0x2f
        /*079a*/ 	.short	(.L_325 - .L_324)
	.align		4
.L_324:
        /*079c*/ 	.word	index@(contiguous_prod_f32)
        /*07a0*/ 	.word	0x0000000f


	//----- nvinfo : EIATTR_FRAME_SIZE
	.align		4
.L_325:
        /*07a4*/ 	.byte	0x04, 0x11
        /*07a6*/ 	.short	(.L_327 - .L_326)
	.align		4
.L_326:
        /*07a8*/ 	.word	index@(contiguous_prod_f32)
        /*07ac*/ 	.word	0x00000000


	//----- nvinfo : EIATTR_REGCOUNT
	.align		4
.L_327:
        /*07b0*/ 	.byte	0x04, 0x2f
        /*07b2*/ 	.short	(.L_329 - .L_328)
	.align		4
.L_328:
        /*07b4*/ 	.word	index@(uncontiguous_prod_f32)
        /*07b8*/ 	.word	0x0000002e


	//----- nvinfo : EIATTR_FRAME_SIZE
	.align		4
.L_329:
        /*07bc*/ 	.byte	0x04, 0x11
        /*07be*/ 	.short	(.L_331 - .L_330)
	.align		4
.L_330:
        /*07c0*/ 	.word	index@($__internal_647_$__cuda_sm20_rem_s64)
        /*07c4*/ 	.word	0x00000000


	//----- nvinfo : EIATTR_FRAME_SIZE
	.align		4
.L_331:
        /*07c8*/ 	.byte	0x04, 0x11
        /*07ca*/ 	.short	(.L_333 - .L_332)
	.align		4
.L_332:
        /*07cc*/ 	.word	index@($__internal_646_$__cuda_sm20_div_s64)
        /*07d0*/ 	.word	0x00000000


	//----- nvinfo : EIATTR_FRAME_SIZE
	.align		4
.L_333:
        /*07d4*/ 	.byte	0x04, 0x11
        /*07d6*/ 	.short	(.L_335 - .L_334)
	.align		4
.L_334:
        /*07d8*/ 	.word	index@(uncontiguous_prod_f32)
        /*07dc*/ 	.word	0x00000000


	//----- nvinfo : EIATTR_REGCOUNT
	.align		4
.L_335:
        /*07e0*/ 	.byte	0x04, 0x2f
        /*07e2*/ 	.short	(.L_337 - .L_336)
	.align		4
.L_336:
        /*07e4*/ 	.word	index@(contiguous_prod2_f32)
        /*07e8*/ 	.word	0x00000030


	//----- nvinfo : EIATTR_FRAME_SIZE
	.align		4
.L_337:
        /*07ec*/ 	.byte	0x04, 0x11
        /*07ee*/ 	.short	(.L_339 - .L_338)
	.align		4
.L_338:
        /*07f0*/ 	.word	index@($__internal_645_$__cuda_sm20_rem_s64)
        /*07f4*/ 	.word	0x00000000


	//----- nvinfo : EIATTR_FRAME_SIZE
	.align		4
.L_339:
        /*07f8*/ 	.byte	0x04, 0x11
        /*07fa*/ 	.short	(.L_341 - .L_340)
	.align		4
.L_340:
        /*07fc*/ 	.word	index@($__internal_644_$__cuda_sm20_div_s64)
        /*0800*/ 	.word	0x00000000


	//----- nvinfo : EIATTR_FRAME_SIZE
	.align		4
.L_341:
        /*0804*/ 	.byte	0x04, 0x11
        /*0806*/ 	.short	(.L_343 - .L_342)
	.align		4
.L_342:
        /*0808*/ 	.word	index@(contiguous_prod2_f32)
        /*080c*/ 	.word	0x00000000


	//----- nvinfo : EIATTR_REGCOUNT
	.align		4
.L_343:
        /*0810*/ 	.byte	0x04, 0x2f
        /*0812*/ 	.short	(.L_345 - .L_344)
	.align		4
.L_344:
        /*0814*/ 	.word	index@(contiguous_prod22_f32)
        /*0818*/ 	.word	0x00000012


	//----- nvinfo : EIATTR_FRAME_SIZE
	.align		4
.L_345:
        /*081c*/ 	.byte	0x04, 0x11
        /*081e*/ 	.short	(.L_347 - .L_346)
	.align		4
.L_346:
        /*0820*/ 	.word	index@(contiguous_prod22_f32)
        /*0824*/ 	.word	0x00000000


	//----- nvinfo : EIATTR_REGCOUNT
	.align		4
.L_347:
        /*0828*/ 	.byte	0x04, 0x2f
        /*082a*/ 	.short	(.L_349 - .L_348)
	.align		4
.L_348:
        /*082c*/ 	.word	index@(contiguous_prod3_f32)
        /*0830*/ 	.word	0x0000002c


	//----- nvinfo : EIATTR_FRAME_SIZE
	.align		4
.L_349:
        /*0834*/ 	.byte	0x04, 0x11
        /*0836*/ 	.short	(.L_351 - .L_350)
	.align		4
.L_350:
        /*0838*/ 	.word	index@($__internal_643_$__cuda_sm20_rem_s64)
        /*083c*/ 	.word	0x00000000


	//----- nvinfo : EIATTR_FRAME_SIZE
	.align		4
.L_351:
        /*0840*/ 	.byte	0x04, 0x11
        /*0842*/ 	.short	(.L_353 - .L_352)
	.align		4
.L_352:
        /*0844*/ 	.word	index@($__internal_642_$__cuda_sm20_div_s64)
        /*0848*/ 	.word	0x00000000


	//----- nvinfo : EIATTR_FRAME_SIZE
	.align		4
.L_353:
        /*084c*/ 	.byte	0x04, 0x11
        /*084e*/ 	.short	(.L_355 - .L_354)
	.align		4
.L_354:
        /*0850*/ 	.word	index@(contiguous_prod3_f32)
        /*0854*/ 	.word	0x00000000


	//----- nvinfo : EIATTR_REGCOUNT
	.align		4
.L_355:
        /*0858*/ 	.byte	0x04, 0x2f
        /*085a*/ 	.short	(.L_357 - .L_356)
	.align		4
.L_356:
        /*085c*/ 	.word	index@(contiguous_prod33_f32)
        /*0860*/ 	.word	0x0000001c


	//----- nvinfo : EIATTR_FRAME_SIZE
	.align		4
.L_357:
        /*0864*/ 	.byte	0x04, 0x11
        /*0866*/ 	.short	(.L_359 - .L_358)
	.align		4
.L_358:
        /*0868*/ 	.word	index@(contiguous_prod33_f32)
        /*086c*/ 	.word	0x00000000


	//----- nvinfo : EIATTR_REGCOUNT
	.align		4
.L_359:
        /*0870*/ 	.byte	0x04, 0x2f
        /*0872*/ 	.short	(.L_361 - .L_360)
	.align		4
.L_360:
        /*0874*/ 	.word	index@(contiguous_prod_f64)
        /*0878*/ 	.word	0x00000010


	//----- nvinfo : EIATTR_FRAME_SIZE
	.align		4
.L_361:
        /*087c*/ 	.byte	0x04, 0x11
        /*087e*/ 	.short	(.L_363 - .L_362)
	.align		4
.L_362:
        /*0880*/ 	.word	index@(contiguous_prod_f64)
        /*0884*/ 	.word	0x00000000


	//----- nvinfo : EIATTR_REGCOUNT
	.align		4
.L_363:
        /*0888*/ 	.byte	0x04, 0x2f
        /*088a*/ 	.short	(.L_365 - .L_364)
	.align		4
.L_364:
        /*088c*/ 	.word	index@(uncontiguous_prod_f64)
        /*0890*/ 	.word	0x0000002e


	//----- nvinfo : EIATTR_FRAME_SIZE
	.align		4
.L_365:
        /*0894*/ 	.byte	0x04, 0x11
        /*0896*/ 	.short	(.L_367 - .L_366)
	.align		4
.L_366:
        /*0898*/ 	.word	index@($__internal_641_$__cuda_sm20_rem_s64)
        /*089c*/ 	.word	0x00000000


	//----- nvinfo : EIATTR_FRAME_SIZE
	.align		4
.L_367:
        /*08a0*/ 	.byte	0x04, 0x11
        /*08a2*/ 	.short	(.L_369 - .L_368)
	.align		4
.L_368:
        /*08a4*/ 	.word	index@($__internal_640_$__cuda_sm20_div_s64)
        /*08a8*/ 	.word	0x00000000


	//----- nvinfo : EIATTR_FRAME_SIZE
	.align		4
.L_369:
        /*08ac*/ 	.byte	0x04, 0x11
        /*08ae*/ 	.short	(.L_371 - .L_370)
	.align		4
.L_370:
        /*08b0*/ 	.word	index@(uncontiguous_prod_f64)
        /*08b4*/ 	.word	0x00000000


	//----- nvinfo : EIATTR_REGCOUNT
	.align		4
.L_371:
        /*08b8*/ 	.byte	0x04, 0x2f
        /*08ba*/ 	.short	(.L_373 - .L_372)
	.align		4
.L_372:
        /*08bc*/ 	.word	index@(contiguous_prod2_f64)
        /*08c0*/ 	.word	0x00000030


	//----- nvinfo : EIATTR_FRAME_SIZE
	.align		4
.L_373:
        /*08c4*/ 	.byte	0x04, 0x11
        /*08c6*/ 	.short	(.L_375 - .L_374)
	.align		4
.L_374:
        /*08c8*/ 	.word	index@($__internal_639_$__cuda_sm20_rem_s64)
        /*08cc*/ 	.word	0x00000000


	//----- nvinfo : EIATTR_FRAME_SIZE
	.align		4
.L_375:
        /*08d0*/ 	.byte	0x04, 0x11
        /*08d2*/ 	.short	(.L_377 - .L_376)
	.align		4
.L_376:
        /*08d4*/ 	.word	index@($__internal_638_$__cuda_sm20_div_s64)
        /*08d8*/ 	.word	0x00000000


	//----- nvinfo : EIATTR_FRAME_SIZE
	.align		4
.L_377:
        /*08dc*/ 	.byte	0x04, 0x11
        /*08de*/ 	.short	(.L_379 - .L_378)
	.align		4
.L_378:
        /*08e0*/ 	.word	index@(contiguous_prod2_f64)
        /*08e4*/ 	.word	0x00000000


	//----- nvinfo : EIATTR_REGCOUNT
	.align		4
.L_379:
        /*08e8*/ 	.byte	0x04, 0x2f
        /*08ea*/ 	.short	(.L_381 - .L_380)
	.align		4
.L_380:
        /*08ec*/ 	.word	index@(contiguous_prod22_f64)
        /*08f0*/ 	.word	0x00000012


	//----- nvinfo : EIATTR_FRAME_SIZE
	.align		4
.L_381:
        /*08f4*/ 	.byte	0x04, 0x11
        /*08f6*/ 	.short	(.L_383 - .L_382)
	.align		4
.L_382:
        /*08f8*/ 	.word	index@(contiguous_prod22_f64)
        /*08fc*/ 	.word	0x00000000


	//----- nvinfo : EIATTR_REGCOUNT
	.align		4
.L_383:
        /*0900*/ 	.byte	0x04, 0x2f
        /*0902*/ 	.short	(.L_385 - .L_384)
	.align		4
.L_384:
        /*0904*/ 	.word	index@(contiguous_prod3_f64)
        /*0908*/ 	.word	0x0000002c


	//----- nvinfo : EIATTR_FRAME_SIZE
	.align		4
.L_385:
        /*090c*/ 	.byte	0x04, 0x11
        /*090e*/ 	.short	(.L_387 - .L_386)
	.align		4
.L_386:
        /*0910*/ 	.word	index@($__internal_637_$__cuda_sm20_rem_s64)
        /*0914*/ 	.word	0x00000000


	//----- nvinfo : EIATTR_FRAME_SIZE
	.align		4
.L_387:
        /*0918*/ 	.byte	0x04, 0x11
        /*091a*/ 	.short	(.L_389 - .L_388)
	.align		4
.L_388:
        /*091c*/ 	.word	index@($__internal_636_$__cuda_sm20_div_s64)
        /*0920*/ 	.word	0x00000000


	//----- nvinfo : EIATTR_FRAME_SIZE
	.align		4
.L_389:
        /*0924*/ 	.byte	0x04, 0x11
        /*0926*/ 	.short	(.L_391 - .L_390)
	.align		4
.L_390:
        /*0928*/ 	.word	index@(contiguous_prod3_f64)
        /*092c*/ 	.word	0x00000000


	//----- nvinfo : EIATTR_REGCOUNT
	.align		4
.L_391:
        /*0930*/ 	.byte	0x04, 0x2f
        /*0932*/ 	.short	(.L_393 - .L_392)
	.align		4
.L_392:
        /*0934*/ 	.word	index@(contiguous_prod33_f64)
        /*0938*/ 	.word	0x00000020


	//----- nvinfo : EIATTR_FRAME_SIZE
	.align		4
.L_393:
        /*093c*/ 	.byte	0x04, 0x11
        /*093e*/ 	.short	(.L_395 - .L_394)
	.align		4
.L_394:
        /*0940*/ 	.word	index@(contiguous_prod33_f64)
        /*0944*/ 	.word	0x00000000


	//----- nvinfo : EIATTR_REGCOUNT
	.align		4
.L_395:
        /*0948*/ 	.byte	0x04, 0x2f
        /*094a*/ 	.short	(.L_397 - .L_396)
	.align		4
.L_396:
        /*094c*/ 	.word	index@(contiguous_prod_f16)
        /*0950*/ 	.word	0x0000000e


	//----- nvinfo : EIATTR_FRAME_SIZE
	.align		4
.L_397:
        /*0954*/ 	.byte	0x04, 0x11
        /*0956*/ 	.short	(.L_399 - .L_398)
	.align		4
.L_398:
        /*0958*/ 	.word	index@(contiguous_prod_f16)
        /*095c*/ 	.word	0x00000000


	//----- nvinfo : EIATTR_REGCOUNT
	.align		4
.L_399:
        /*0960*/ 	.byte	0x04, 0x2f
        /*0962*/ 	.short	(.L_401 - .L_400)
	.align		4
.L_400:
        /*0964*/ 	.word	index@(uncontiguous_prod_f16)
        /*0968*/ 	.word	0x00000030


	//----- nvinfo : EIATTR_FRAME_SIZE
	.align		4
.L_401:
        /*096c*/ 	.byte	0x04, 0x11
        /*096e*/ 	.short	(.L_403 - .L_402)
	.align		4
.L_402:
        /*0970*/ 	.word	index@($__internal_635_$__cuda_sm20_rem_s64)
        /*0974*/ 	.word	0x00000000


	//----- nvinfo : EIATTR_FRAME_SIZE
	.align		4
.L_403:
        /*0978*/ 	.byte	0x04, 0x11
        /*097a*/ 	.short	(.L_405 - .L_404)
	.align		4
.L_404:
        /*097c*/ 	.word	index@($__internal_634_$__cuda_sm20_div_s64)
        /*0980*/ 	.word	0x00000000


	//----- nvinfo : EIATTR_FRAME_SIZE
	.align		4
.L_405:
        /*0984*/ 	.byte	0x04, 0x11
        /*0986*/ 	.short	(.L_407 - .L_406)
	.align		4
.L_406:
        /*0988*/ 	.word	index@(uncontiguous_prod_f16)
        /*098c*/ 	.word	0x00000000


	//----- nvinfo : EIATTR_REGCOUNT
	.align		4
.L_407:
        /*0990*/ 	.byte	0x04, 0x2f
        /*0992*/ 	.short	(.L_409 - .L_408)
	.align		4
.L_408:
        /*0994*/ 	.word	index@(contiguous_prod2_f16)
        /*0998*/ 	.word	0x00000030


	//----- nvinfo : EIATTR_FRAME_SIZE
	.align		4
.L_409:
        /*099c*/ 	.byte	0x04, 0x11
        /*099e*/ 	.short	(.L_411 - .L_410)
	.align		4
.L_410:
        /*09a0*/ 	.word	index@($__internal_633_$__cuda_sm20_rem_s64)
        /*09a4*/ 	.word	0x00000000


	//----- nvinfo : EIATTR_FRAME_SIZE
	.align		4
.L_411:
        /*09a8*/ 	.byte	0x04, 0x11
        /*09aa*/ 	.short	(.L_413 - .L_412)
	.align		4
.L_412:
        /*09ac*/ 	.word	index@($__internal_632_$__cuda_sm20_div_s64)
        /*09b0*/ 	.word	0x00000000


	//----- nvinfo : EIATTR_FRAME_SIZE
	.align		4
.L_413:
        /*09b4*/ 	.byte	0x04, 0x11
        /*09b6*/ 	.short	(.L_415 - .L_414)
	.align		4
.L_414:
        /*09b8*/ 	.word	index@(contiguous_prod2_f16)
        /*09bc*/ 	.word	0x00000000


	//----- nvinfo : EIATTR_REGCOUNT
	.align		4
.L_415:
        /*09c0*/ 	.byte	0x04, 0x2f
        /*09c2*/ 	.short	(.L_417 - .L_416)
	.align		4
.L_416:
        /*09c4*/ 	.word	index@(contiguous_prod22_f16)
        /*09c8*/ 	.word	0x00000010


	//----- nvinfo : EIATTR_FRAME_SIZE
	.align		4
.L_417:
        /*09cc*/ 	.byte	0x04, 0x11
        /*09ce*/ 	.short	(.L_419 - .L_418)
	.align		4
.L_418:
        /*09d0*/ 	.word	index@(contiguous_prod22_f16)
        /*09d4*/ 	.word	0x00000000


	//----- nvinfo : EIATTR_REGCOUNT
	.align		4
.L_419:
        /*09d8*/ 	.byte	0x04, 0x2f
        /*09da*/ 	.short	(.L_421 - .L_420)
	.align		4
.L_420:
        /*09dc*/ 	.word	index@(contiguous_prod3_f16)
        /*09e0*/ 	.word	0x0000002c


	//----- nvinfo : EIATTR_FRAME_SIZE
	.align		4
.L_421:
        /*09e4*/ 	.byte	0x04, 0x11
        /*09e6*/ 	.short	(.L_423 - .L_422)
	.align		4
.L_422:
        /*09e8*/ 	.word	index@($__internal_631_$__cuda_sm20_rem_s64)
        /*09ec*/ 	.word	0x00000000


	//----- nvinfo : EIATTR_FRAME_SIZE
	.align		4
.L_423:
        /*09f0*/ 	.byte	0x04, 0x11
        /*09f2*/ 	.short	(.L_425 - .L_424)
	.align		4
.L_424:
        /*09f4*/ 	.word	index@($__internal_630_$__cuda_sm20_div_s64)
        /*09f8*/ 	.word	0x00000000


	//----- nvinfo : EIATTR_FRAME_SIZE
	.align		4
.L_425:
        /*09fc*/ 	.byte	0x04, 0x11
        /*09fe*/ 	.short	(.L_427 - .L_426)
	.align		4
.L_426:
        /*0a00*/ 	.word	index@(contiguous_prod3_f16)
        /*0a04*/ 	.word	0x00000000


	//----- nvinfo : EIATTR_REGCOUNT
	.align		4
.L_427:
        /*0a08*/ 	.byte	0x04, 0x2f
        /*0a0a*/ 	.short	(.L_429 - .L_428)
	.align		4
.L_428:
        /*0a0c*/ 	.word	index@(contiguous_prod33_f16)
        /*0a10*/ 	.word	0x00000020


	//----- nvinfo : EIATTR_FRAME_SIZE
	.align		4
.L_429:
        /*0a14*/ 	.byte	0x04, 0x11
        /*0a16*/ 	.short	(.L_431 - .L_430)
	.align		4
.L_430:
        /*0a18*/ 	.word	index@(contiguous_prod33_f16)
        /*0a1c*/ 	.word	0x00000000


	//----- nvinfo : EIATTR_REGCOUNT
	.align		4
.L_431:
        /*0a20*/ 	.byte	0x04, 0x2f
        /*0a22*/ 	.short	(.L_433 - .L_432)
	.align		4
.L_432:
        /*0a24*/ 	.word	index@(contiguous_prod_bf16)
        /*0a28*/ 	.word	0x0000000e


	//----- nvinfo : EIATTR_FRAME_SIZE
	.align		4
.L_433:
        /*0a2c*/ 	.byte	0x04, 0x11
        /*0a2e*/ 	.short	(.L_435 - .L_434)
	.align		4
.L_434:
        /*0a30*/ 	.word	index@(contiguous_prod_bf16)
        /*0a34*/ 	.word	0x00000000


	//----- nvinfo : EIATTR_REGCOUNT
	.align		4
.L_435:
        /*0a38*/ 	.byte	0x04, 0x2f
        /*0a3a*/ 	.short	(.L_437 - .L_436)
	.align		4
.L_436:
        /*0a3c*/ 	.word	index@(uncontiguous_prod_bf16)
        /*0a40*/ 	.word	0x00000030


	//----- nvinfo : EIATTR_FRAME_SIZE
	.align		4
.L_437:
        /*0a44*/ 	.byte	0x04, 0x11
        /*0a46*/ 	.short	(.L_439 - .L_438)
	.align		4
.L_438:
        /*0a48*/ 	.word	index@($__internal_629_$__cuda_sm20_rem_s64)
        /*0a4c*/ 	.word	0x00000000


	//----- nvinfo : EIATTR_FRAME_SIZE
	.align		4
.L_439:
        /*0a50*/ 	.byte	0x04, 0x11
        /*0a52*/ 	.short	(.L_441 - .L_440)
	.align		4
.L_440:
        /*0a54*/ 	.word	index@($__internal_628_$__cuda_sm20_div_s64)
        /*0a58*/ 	.word	0x00000000


	//----- nvinfo : EIATTR_FRAME_SIZE
	.align		4
.L_441:
        /*0a5c*/ 	.byte	0x04, 0x11
        /*0a5e*/ 	.short	(.L_443 - .L_442)
	.align		4
.L_442:
        /*0a60*/ 	.word	index@(uncontiguous_prod_bf16)
        /*0a64*/ 	.word	0x00000000


	//----- nvinfo : EIATTR_REGCOUNT
	.align		4
.L_443:
        /*0a68*/ 	.byte	0x04, 0x2f
        /*0a6a*/ 	.short	(.L_445 - .L_444)
	.align		4
.L_444:
        /*0a6c*/ 	.word	index@(contiguous_prod2_bf16)
        /*0a70*/ 	.word	0x00000030


	//----- nvinfo : EIATTR_FRAME_SIZE
	.align		4
.L_445:
        /*0a74*/ 	.byte	0x04, 0x11
        /*0a76*/ 	.short	(.L_447 - .L_446)
	.align		4
.L_446:
        /*0a78*/ 	.word	index@($__internal_627_$__cuda_sm20_rem_s64)
        /*0a7c*/ 	.word	0x00000000


	//----- nvinfo : EIATTR_FRAME_SIZE
	.align		4
.L_447:
        /*0a80*/ 	.byte	0x04, 0x11
        /*0a82*/ 	.short	(.L_449 - .L_448)
	.align		4
.L_448:
        /*0a84*/ 	.word	index@($__internal_626_$__cuda_sm20_div_s64)
        /*0a88*/ 	.word	0x00000000


	//----- nvinfo : EIATTR_FRAME_SIZE
	.align		4
.L_449:
        /*0a8c*/ 	.byte	0x04, 0x11
        /*0a8e*/ 	.short	(.L_451 - .L_450)
	.align		4
.L_450:
        /*0a90*/ 	.word	index@(contiguous_prod2_bf16)
        /*0a94*/ 	.word	0x00000000


	//----- nvinfo : EIATTR_REGCOUNT
	.align		4
.L_451:
        /*0a98*/ 	.byte	0x04, 0x2f
        /*0a9a*/ 	.short	(.L_453 - .L_452)
	.align		4
.L_452:
        /*0a9c*/ 	.word	index@(contiguous_prod22_bf16)
        /*0aa0*/ 	.word	0x00000010


	//----- nvinfo : EIATTR_FRAME_SIZE
	.align		4
.L_453:
        /*0aa4*/ 	.byte	0x04, 0x11
        /*0aa6*/ 	.short	(.L_455 - .L_454)
	.align		4
.L_454:
        /*0aa8*/ 	.word	index@(contiguous_prod22_bf16)
        /*0aac*/ 	.word	0x00000000


	//----- nvinfo : EIATTR_REGCOUNT
	.align		4
.L_455:
        /*0ab0*/ 	.byte	0x04, 0x2f
        /*0ab2*/ 	.short	(.L_457 - .L_456)
	.align		4
.L_456:
        /*0ab4*/ 	.word	index@(contiguous_prod3_bf16)
        /*0ab8*/ 	.word	0x0000002c


	//----- nvinfo : EIATTR_FRAME_SIZE
	.align		4
.L_457:
        /*0abc*/ 	.byte	0x04, 0x11
        /*0abe*/ 	.short	(.L_459 - .L_458)
	.align		4
.L_458:
        /*0ac0*/ 	.word	index@($__internal_625_$__cuda_sm20_rem_s64)
        /*0ac4*/ 	.word	0x00000000


	//----- nvinfo : EIATTR_FRAME_SIZE
	.align		4
.L_459:
        /*0ac8*/ 	.byte	0x04, 0x11
        /*0aca*/ 	.short	(.L_461 - .L_460)
	.align		4
.L_460:
        /*0acc*/ 	.word	index@($__internal_624_$__cuda_sm20_div_s64)
        /*0ad0*/ 	.word	0x00000000


	//----- nvinfo : EIATTR_FRAME_SIZE
	.align		4
.L_461:
        /*0ad4*/ 	.byte	0x04, 0x11
        /*0ad6*/ 	.short	(.L_463 - .L_462)
	.align		4
.L_462:
        /*0ad8*/ 	.word	index@(contiguous_prod3_bf16)
        /*0adc*/ 	.word	0x00000000


	//----- nvinfo : EIATTR_REGCOUNT
	.align		4
.L_463:
        /*0ae0*/ 	.byte	0x04, 0x2f
        /*0ae2*/ 	.short	(.L_465 - .L_464)
	.align		4
.L_464:
        /*0ae4*/ 	.word	index@(contiguous_prod33_bf16)
        /*0ae8*/ 	.word	0x00000020


	//----- nvinfo : EIATTR_FRAME_SIZE
	.align		4
.L_465:
        /*0aec*/ 	.byte	0x04, 0x11
        /*0aee*/ 	.short	(.L_467 - .L_466)
	.align		4
.L_466:
        /*0af0*/ 	.word	index@(contiguous_prod33_bf16)
        /*0af4*/ 	.word	0x00000000


	//----- nvinfo : EIATTR_REGCOUNT
	.align		4
.L_467:
        /*0af8*/ 	.byte	0x04, 0x2f
        /*0afa*/ 	.short	(.L_469 - .L_468)
	.align		4
.L_468:
        /*0afc*/ 	.word	index@(contiguous_nanprod_bool)
        /*0b00*/ 	.word	0x0000000a


	//----- nvinfo : EIATTR_FRAME_SIZE
	.align		4
.L_469:
        /*0b04*/ 	.byte	0x04, 0x11
        /*0b06*/ 	.short	(.L_471 - .L_470)
	.align		4
.L_470:
        /*0b08*/ 	.word	index@(contiguous_nanprod_bool)
        /*0b0c*/ 	.word	0x00000000


	//----- nvinfo : EIATTR_REGCOUNT
	.align		4
.L_471:
        /*0b10*/ 	.byte	0x04, 0x2f
        /*0b12*/ 	.short	(.L_473 - .L_472)
	.align		4
.L_472:
        /*0b14*/ 	.word	index@(uncontiguous_nanprod_bool)
        /*0b18*/ 	.word	0x00000030


	//----- nvinfo : EIATTR_FRAME_SIZE
	.align		4
.L_473:
        /*0b1c*/ 	.byte	0x04, 0x11
        /*0b1e*/ 	.short	(.L_475 - .L_474)
	.align		4
.L_474:
        /*0b20*/ 	.word	index@($__internal_623_$__cuda_sm20_rem_s64)
        /*0b24*/ 	.word	0x00000000


	//----- nvinfo : EIATTR_FRAME_SIZE
	.align		4
.L_475:
        /*0b28*/ 	.byte	0x04, 0x11
        /*0b2a*/ 	.short	(.L_477 - .L_476)
	.align		4
.L_476:
        /*0b2c*/ 	.word	index@($__internal_622_$__cuda_sm20_div_s64)
        /*0b30*/ 	.word	0x00000000


	//----- nvinfo : EIATTR_FRAME_SIZE
	.align		4
.L_477:
        /*0b34*/ 	.byte	0x04, 0x11
        /*0b36*/ 	.short	(.L_479 - .L_478)
	.align		4
.L_478:
        /*0b38*/ 	.word	index@(uncontiguous_nanprod_bool)
        /*0b3c*/ 	.word	0x00000000


	//----- nvinfo : EIATTR_REGCOUNT
	.align		4
.L_479:
        /*0b40*/ 	.byte	0x04, 0x2f
        /*0b42*/ 	.short	(.L_481 - .L_480)
	.align		4
.L_480:
        /*0b44*/ 	.word	index@(contiguous_nanprod2_bool)
        /*0b48*/ 	.word	0x0000002e


	//----- nvinfo : EIATTR_FRAME_SIZE
	.align		4
.L_481:
        /*0b4c*/ 	.byte	0x04, 0x11
        /*0b4e*/ 	.short	(.L_483 - .L_482)
	.align		4
.L_482:
        /*0b50*/ 	.word	index@($__internal_621_$__cuda_sm20_rem_s64)
        /*0b54*/ 	.word	0x00000000


	//----- nvinfo : EIATTR_FRAME_SIZE
	.align		4
.L_483:
        /*0b58*/ 	.byte	0x04, 0x11
        /*0b5a*/ 	.short	(.L_485 - .L_484)
	.align		4
.L_484:
        /*0b5c*/ 	.word	index@($__internal_620_$__cuda_sm20_div_s64)
        /*0b60*/ 	.word	0x00000000


	//----- nvinfo : EIATTR_FRAME_SIZE
	.align		4
.L_485:
        /*0b64*/ 	.byte	0x04, 0x11
        /*0b66*/ 	.short	(.L_487 - .L_486)
	.align		4
.L_486:
        /*0b68*/ 	.word	index@(contiguous_nanprod2_bool)
        /*0b6c*/ 	.word	0x00000000


	//----- nvinfo : EIATTR_REGCOUNT
	.align		4
.L_487:
        /*0b70*/ 	.byte	0x04, 0x2f
        /*0b72*/ 	.short	(.L_489 - .L_488)
	.align		4
.L_488:
        /*0b74*/ 	.word	index@(contiguous_nanprod22_bool)
        /*0b78*/ 	.word	0x0000000e


	//----- nvinfo : EIATTR_FRAME_SIZE
	.align		4
.L_489:
        /*0b7c*/ 	.byte	0x04, 0x11
        /*0b7e*/ 	.short	(.L_491 - .L_490)
	.align		4
.L_490:
        /*0b80*/ 	.word	index@(contiguous_nanprod22_bool)
        /*0b84*/ 	.word	0x00000000


	//----- nvinfo : EIATTR_REGCOUNT
	.align		4
.L_491:
        /*0b88*/ 	.byte	0x04, 0x2f
        /*0b8a*/ 	.short	(.L_493 - .L_492)
	.align		4
.L_492:
        /*0b8c*/ 	.word	index@(contiguous_nanprod3_bool)
        /*0b90*/ 	.word	0x0000002c


	//----- nvinfo : EIATTR_FRAME_SIZE
	.align		4
.L_493:
        /*0b94*/ 	.byte	0x04, 0x11
        /*0b96*/ 	.short	(.L_495 - .L_494)
	.align		4
.L_494:
        /*0b98*/ 	.word	index@($__internal_619_$__cuda_sm20_rem_s64)
        /*0b9c*/ 	.word	0x00000000


	//----- nvinfo : EIATTR_FRAME_SIZE
	.align		4
.L_495:
        /*0ba0*/ 	.byte	0x04, 0x11
        /*0ba2*/ 	.short	(.L_497 - .L_496)
	.align		4
.L_496:
        /*0ba4*/ 	.word	index@($__internal_618_$__cuda_sm20_div_s64)
        /*0ba8*/ 	.word	0x00000000


	//----- nvinfo : EIATTR_FRAME_SIZE
	.align		4
.L_497:
        /*0bac*/ 	.byte	0x04, 0x11
        /*0bae*/ 	.short	(.L_499 - .L_498)
	.align		4
.L_498:
        /*0bb0*/ 	.word	index@(contiguous_nanprod3_bool)
        /*0bb4*/ 	.word	0x00000000


	//----- nvinfo : EIATTR_REGCOUNT
	.align		4
.L_499:
        /*0bb8*/ 	.byte	0x04, 0x2f
        /*0bba*/ 	.short	(.L_501 - .L_500)
	.align		4
.L_500:
        /*0bbc*/ 	.word	index@(contiguous_nanprod33_bool)
        /*0bc0*/ 	.word	0x00000017


	//----- nvinfo : EIATTR_FRAME_SIZE
	.align		4
.L_501:
        /*0bc4*/ 	.byte	0x04, 0x11
        /*0bc6*/ 	.short	(.L_503 - .L_502)
	.align		4
.L_502:
        /*0bc8*/ 	.word	index@(contiguous_nanprod33_bool)
        /*0bcc*/ 	.word	0x00000000


	//----- nvinfo : EIATTR_REGCOUNT
	.align		4
.L_503:
        /*0bd0*/ 	.byte	0x04, 0x2f
        /*0bd2*/ 	.short	(.L_505 - .L_504)
	.align		4
.L_504:
        /*0bd4*/ 	.word	index@(contiguous_nanprod_i8)
        /*0bd8*/ 	.word	0x0000000c


	//----- nvinfo : EIATTR_FRAME_SIZE
	.align		4
.L_505:
        /*0bdc*/ 	.byte	0x04, 0x11
        /*0bde*/ 	.short	(.L_507 - .L_506)
	.align		4
.L_506:
        /*0be0*/ 	.word	index@(contiguous_nanprod_i8)
        /*0be4*/ 	.word	0x00000000


	//----- nvinfo : EIATTR_REGCOUNT
	.align		4
.L_507:
        /*0be8*/ 	.byte	0x04, 0x2f
        /*0bea*/ 	.short	(.L_509 - .L_508)
	.align		4
.L_508:
        /*0bec*/ 	.word	index@(uncontiguous_nanprod_i8)
        /*0bf0*/ 	.word	0x00000030


	//----- nvinfo : EIATTR_FRAME_SIZE
	.align		4
.L_509:
        /*0bf4*/ 	.byte	0x04, 0x11
        /*0bf6*/ 	.short	(.L_511 - .L_510)
	.align		4
.L_510:
        /*0bf8*/ 	.word	index@($__internal_617_$__cuda_sm20_rem_s64)
        /*0bfc*/ 	.word	0x00000000


	//----- nvinfo : EIATTR_FRAME_SIZE
	.align		4
.L_511:
        /*0c00*/ 	.byte	0x04, 0x11
        /*0c02*/ 	.short	(.L_513 - .L_512)
	.align		4
.L_512:
        /*0c04*/ 	.word	index@($__internal_616_$__cuda_sm20_div_s64)
        /*0c08*/ 	.word	0x00000000


	//----- nvinfo : EIATTR_FRAME_SIZE
	.align		4
.L_513:
        /*0c0c*/ 	.byte	0x04, 0x11
        /*0c0e*/ 	.short	(.L_515 - .L_514)
	.align		4
.L_514:
        /*0c10*/ 	.word	index@(uncontiguous_nanprod_i8)
        /*0c14*/ 	.word	0x00000000


	//----- nvinfo : EIATTR_REGCOUNT
	.align		4
.L_515:
        /*0c18*/ 	.byte	0x04, 0x2f
        /*0c1a*/ 	.short	(.L_517 - .L_516)
	.align		4
.L_516:
        /*0c1c*/ 	.word	index@(contiguous_nanprod2_i8)
        /*0c20*/ 	.word	0x0000002e


	//----- nvinfo : EIATTR_FRAME_SIZE
	.align		4
.L_517:
        /*0c24*/ 	.byte	0x04, 0x11
        /*0c26*/ 	.short	(.L_519 - .L_518)
	.align		4
.L_518:
        /*0c28*/ 	.word	index@($__internal_615_$__cuda_sm20_rem_s64)
        /*0c2c*/ 	.word	0x00000000


	//----- nvinfo : EIATTR_FRAME_SIZE
	.align		4
.L_519:
        /*0c30*/ 	.byte	0x04, 0x11
        /*0c32*/ 	.short	(.L_521 - .L_520)
	.align		4
.L_520:
        /*0c34*/ 	.word	index@($__internal_614_$__cuda_sm20_div_s64)
        /*0c38*/ 	.word	0x00000000


	//----- nvinfo : EIATTR_FRAME_SIZE
	.align		4
.L_521:
        /*0c3c*/ 	.byte	0x04, 0x11
        /*0c3e*/ 	.short	(.L_523 - .L_522)
	.align		4
.L_522:
        /*0c40*/ 	.word	index@(contiguous_nanprod2_i8)
        /*0c44*/ 	.word	0x00000000


	//----- nvinfo : EIATTR_REGCOUNT
	.align		4
.L_523:
        /*0c48*/ 	.byte	0x04, 0x2f
        /*0c4a*/ 	.short	(.L_525 - .L_524)
	.align		4
.L_524:
        /*0c4c*/ 	.word	index@(contiguous_nanprod22_i8)
        /*0c50*/ 	.word	0x0000000e


	//----- nvinfo : EIATTR_FRAME_SIZE
	.align		4
.L_525:
        /*0c54*/ 	.byte	0x04, 0x11
        /*0c56*/ 	.short	(.L_527 - .L_526)
	.align		4
.L_526:
        /*0c58*/ 	.word	index@(contiguous_nanprod22_i8)
        /*0c5c*/ 	.word	0x00000000


	//----- nvinfo : EIATTR_REGCOUNT
	.align		4
.L_527:
        /*0c60*/ 	.byte	0x04, 0x2f
        /*0c62*/ 	.short	(.L_529 - .L_528)
	.align		4
.L_528:
        /*0c64*/ 	.word	index@(contiguous_nanprod3_i8)
        /*0c68*/ 	.word	0x0000002c


	//----- nvinfo : EIATTR_FRAME_SIZE
	.align		4
.L_529:
        /*0c6c*/ 	.byte	0x04, 0x11
        /*0c6e*/ 	.short	(.L_531 - .L_530)
	.align		4
.L_530:
        /*0c70*/ 	.word	index@($__internal_613_$__cuda_sm20_rem_s64)
        /*0c74*/ 	.word	0x00000000


	//----- nvinfo : EIATTR_FRAME_SIZE
	.align		4
.L_531:
        /*0c78*/ 	.byte	0x04, 0x11
        /*0c7a*/ 	.short	(.L_533 - .L_532)
	.align		4
.L_532:
        /*0c7c*/ 	.word	index@($__internal_612_$__cuda_sm20_div_s64)
        /*0c80*/ 	.word	0x00000000


	//----- nvinfo : EIATTR_FRAME_SIZE
	.align		4
.L_533:
        /*0c84*/ 	.byte	0x04, 0x11
        /*0c86*/ 	.short	(.L_535 - .L_534)
	.align		4
.L_534:
        /*0c88*/ 	.word	index@(contiguous_nanprod3_i8)
        /*0c8c*/ 	.word	0x00000000


	//----- nvinfo : EIATTR_REGCOUNT
	.align		4
.L_535:
        /*0c90*/ 	.byte	0x04, 0x2f
        /*0c92*/ 	.short	(.L_537 - .L_536)
	.align		4
.L_536:
        /*0c94*/ 	.word	index@(contiguous_nanprod33_i8)
        /*0c98*/ 	.word	0x00000017


	//----- nvinfo : EIATTR_FRAME_SIZE
	.align		4
.L_537:
        /*0c9c*/ 	.byte	0x04, 0x11
        /*0c9e*/ 	.short	(.L_539 - .L_538)
	.align		4
.L_538:
        /*0ca0*/ 	.word	index@(contiguous_nanprod33_i8)
        /*0ca4*/ 	.word	0x00000000


	//----- nvinfo : EIATTR_REGCOUNT
	.align		4
.L_539:
        /*0ca8*/ 	.byte	0x04, 0x2f
        /*0caa*/ 	.short	(.L_541 - .L_540)
	.align		4
.L_540:
        /*0cac*/ 	.word	index@(contiguous_nanprod_i16)
        /*0cb0*/ 	.word	0x0000000e


	//----- nvinfo : EIATTR_FRAME_SIZE
	.align		4
.L_541:
        /*0cb4*/ 	.byte	0x04, 0x11
        /*0cb6*/ 	.short	(.L_543 - .L_542)
	.align		4
.L_542:
        /*0cb8*/ 	.word	index@(contiguous_nanprod_i16)
        /*0cbc*/ 	.word	0x00000000


	//----- nvinfo : EIATTR_REGCOUNT
	.align		4
.L_543:
        /*0cc0*/ 	.byte	0x04, 0x2f
        /*0cc2*/ 	.short	(.L_545 - .L_544)
	.align		4
.L_544:
        /*0cc4*/ 	.word	index@(uncontiguous_nanprod_i16)
        /*0cc8*/ 	.word	0x00000030


	//----- nvinfo : EIATTR_FRAME_SIZE
	.align		4
.L_545:
        /*0ccc*/ 	.byte	0x04, 0x11
        /*0cce*/ 	.short	(.L_547 - .L_546)
	.align		4
.L_546:
        /*0cd0*/ 	.word	index@($__internal_611_$__cuda_sm20_rem_s64)
        /*0cd4*/ 	.word	0x00000000


	//----- nvinfo : EIATTR_FRAME_SIZE
	.align		4
.L_547:
        /*0cd8*/ 	.byte	0x04, 0x11
        /*0cda*/ 	.short	(.L_549 - .L_548)
	.align		4
.L_548:
        /*0cdc*/ 	.word	index@($__internal_610_$__cuda_sm20_div_s64)
        /*0ce0*/ 	.word	0x00000000


	//----- nvinfo : EIATTR_FRAME_SIZE
	.align		4
.L_549:
        /*0ce4*/ 	.byte	0x04, 0x11
        /*0ce6*/ 	.short	(.L_551 - .L_550)
	.align		4
.L_550:
        /*0ce8*/ 	.word	index@(uncontiguous_nanprod_i16)
        /*0cec*/ 	.word	0x00000000


	//----- nvinfo : EIATTR_REGCOUNT
	.align		4
.L_551:
        /*0cf0*/ 	.byte	0x04, 0x2f
        /*0cf2*/ 	.short	(.L_553 - .L_552)
	.align		4
.L_552:
        /*0cf4*/ 	.word	index@(contiguous_nanprod2_i16)
        /*0cf8*/ 	.word	0x00000030


	//----- nvinfo : EIATTR_FRAME_SIZE
	.align		4
.L_553:
        /*0cfc*/ 	.byte	0x04, 0x11
        /*0cfe*/ 	.short	(.L_555 - .L_554)
	.align		4
.L_554:
        /*0d00*/ 	.word	index@($__internal_609_$__cuda_sm20_rem_s64)
        /*0d04*/ 	.word	0x00000000


	//----- nvinfo : EIATTR_FRAME_SIZE
	.align		4
.L_555:
        /*0d08*/ 	.byte	0x04, 0x11
        /*0d0a*/ 	.short	(.L_557 - .L_556)
	.align		4
.L_556:
        /*0d0c*/ 	.word	index@($__internal_608_$__cuda_sm20_div_s64)
        /*0d10*/ 	.word	0x00000000


	//----- nvinfo : EIATTR_FRAME_SIZE
	.align		4
.L_557:
        /*0d14*/ 	.byte	0x04, 0x11
        /*0d16*/ 	.short	(.L_559 - .L_558)
	.align		4
.L_558:
        /*0d18*/ 	.word	index@(contiguous_nanprod2_i16)
        /*0d1c*/ 	.word	0x00000000


	//----- nvinfo : EIATTR_REGCOUNT
	.align		4
.L_559:
        /*0d20*/ 	.byte	0x04, 0x2f
        /*0d22*/ 	.short	(.L_561 - .L_560)
	.align		4
.L_560:
        /*0d24*/ 	.word	index@(contiguous_nanprod22_i16)
        /*0d28*/ 	.word	0x0000000e


	//----- nvinfo : EIATTR_FRAME_SIZE
	.align		4
.L_561:
        /*0d2c*/ 	.byte	0x04, 0x11
        /*0d2e*/ 	.short	(.L_563 - .L_562)
	.align		4
.L_562:
        /*0d30*/ 	.word	index@(contiguous_nanprod22_i16)
        /*0d34*/ 	.word	0x00000000


	//----- nvinfo : EIATTR_REGCOUNT
	.align		4
.L_563:
        /*0d38*/ 	.byte	0x04, 0x2f
        /*0d3a*/ 	.short	(.L_565 - .L_564)
	.align		4
.L_564:
        /*0d3c*/ 	.word	index@(contiguous_nanprod3_i16)
        /*0d40*/ 	.word	0x0000002c


	//----- nvinfo : EIATTR_FRAME_SIZE
	.align		4
.L_565:
        /*0d44*/ 	.byte	0x04, 0x11
        /*0d46*/ 	.short	(.L_567 - .L_566)
	.align		4
.L_566:
        /*0d48*/ 	.word	index@($__internal_607_$__cuda_sm20_rem_s64)
        /*0d4c*/ 	.word	0x00000000


	//----- nvinfo : EIATTR_FRAME_SIZE
	.align		4
.L_567:
        /*0d50*/ 	.byte	0x04, 0x11
        /*0d52*/ 	.short	(.L_569 - .L_568)
	.align		4
.L_568:
        /*0d54*/ 	.word	index@($__internal_606_$__cuda_sm20_div_s64)
        /*0d58*/ 	.word	0x00000000


	//----- nvinfo : EIATTR_FRAME_SIZE
	.align		4
.L_569:
        /*0d5c*/ 	.byte	0x04, 0x11
        /*0d5e*/ 	.short	(.L_571 - .L_570)
	.align		4
.L_570:
        /*0d60*/ 	.word	index@(contiguous_nanprod3_i16)
        /*0d64*/ 	.word	0x00000000


	//----- nvinfo : EIATTR_REGCOUNT
	.align		4
.L_571:
        /*0d68*/ 	.byte	0x04, 0x2f
        /*0d6a*/ 	.short	(.L_573 - .L_572)
	.align		4
.L_572:
        /*0d6c*/ 	.word	index@(contiguous_nanprod33_i16)
        /*0d70*/ 	.word	0x00000017


	//----- nvinfo : EIATTR_FRAME_SIZE
	.align		4
.L_573:
        /*0d74*/ 	.byte	0x04, 0x11
        /*0d76*/ 	.short	(.L_575 - .L_574)
	.align		4
.L_574:
        /*0d78*/ 	.word	index@(contiguous_nanprod33_i16)
        /*0d7c*/ 	.word	0x00000000


	//----- nvinfo : EIATTR_REGCOUNT
	.align		4
.L_575:
        /*0d80*/ 	.byte	0x04, 0x2f
        /*0d82*/ 	.short	(.L_577 - .L_576)
	.align		4
.L_576:
        /*0d84*/ 	.word	index@(contiguous_nanprod_i32)
        /*0d88*/ 	.word	0x0000000f


	//----- nvinfo : EIATTR_FRAME_SIZE
	.align		4
.L_577:
        /*0d8c*/ 	.byte	0x04, 0x11
        /*0d8e*/ 	.short	(.L_579 - .L_578)
	.align		4
.L_578:
        /*0d90*/ 	.word	index@(contiguous_nanprod_i32)
        /*0d94*/ 	.word	0x00000000


	//----- nvinfo : EIATTR_REGCOUNT
	.align		4
.L_579:
        /*0d98*/ 	.byte	0x04, 0x2f
        /*0d9a*/ 	.short	(.L_581 - .L_580)
	.align		4
.L_580:
        /*0d9c*/ 	.word	index@(uncontiguous_nanprod_i32)
        /*0da0*/ 	.word	0x0000002e


	//----- nvinfo : EIATTR_FRAME_SIZE
	.align		4
.L_581:
        /*0da4*/ 	.byte	0x04, 0x11
        /*0da6*/ 	.short	(.L_583 - .L_582)
	.align		4
.L_582:
        /*0da8*/ 	.word	index@($__internal_605_$__cuda_sm20_rem_s64)
        /*0dac*/ 	.word	0x00000000


	//----- nvinfo : EIATTR_FRAME_SIZE
	.align		4
.L_583:
        /*0db0*/ 	.byte	0x04, 0x11
        /*0db2*/ 	.short	(.L_585 - .L_584)
	.align		4
.L_584:
        /*0db4*/ 	.word	index@($__internal_604_$__cuda_sm20_div_s64)
        /*0db8*/ 	.word	0x00000000


	//----- nvinfo : EIATTR_FRAME_SIZE
	.align		4
.L_585:
        /*0dbc*/ 	.byte	0x04, 0x11
        /*0dbe*/ 	.short	(.L_587 - .L_586)
	.align		4
.L_586:
        /*0dc0*/ 	.word	index@(uncontiguous_nanprod_i32)
        /*0dc4*/ 	.word	0x00000000


	//----- nvinfo : EIATTR_REGCOUNT
	.align		4
.L_587:
        /*0dc8*/ 	.byte	0x04, 0x2f
        /*0dca*/ 	.short	(.L_589 - .L_588)
	.align		4
.L_588:
        /*0dcc*/ 	.word	index@(contiguous_nanprod2_i32)
        /*0dd0*/ 	.word	0x00000030


	//----- nvinfo : EIATTR_FRAME_SIZE
	.align		4
.L_589:
        /*0dd4*/ 	.byte	0x04, 0x11
        /*0dd6*/ 	.short	(.L_591 - .L_590)
	.align		4
.L_590:
        /*0dd8*/ 	.word	index@($__internal_603_$__cuda_sm20_rem_s64)
        /*0ddc*/ 	.word	0x00000000


	//----- nvinfo : EIATTR_FRAME_SIZE
	.align		4
.L_591:
        /*0de0*/ 	.byte	0x04, 0x11
        /*0de2*/ 	.short	(.L_593 - .L_592)
	.align		4
.L_592:
        /*0de4*/ 	.word	index@($__internal_602_$__cuda_sm20_div_s64)
        /*0de8*/ 	.word	0x00000000


	//----- nvinfo : EIATTR_FRAME_SIZE
	.align		4
.L_593:
        /*0dec*/ 	.byte	0x04, 0x11
        /*0dee*/ 	.short	(.L_595 - .L_594)
	.align		4
.L_594:
        /*0df0*/ 	.word	index@(contiguous_nanprod2_i32)
        /*0df4*/ 	.word	0x00000000


	//----- nvinfo : EIATTR_REGCOUNT
	.align		4
.L_595:
        /*0df8*/ 	.byte	0x04, 0x2f
        /*0dfa*/ 	.short	(.L_597 - .L_596)
	.align		4
.L_596:
        /*0dfc*/ 	.word	index@(contiguous_nanprod22_i32)
        /*0e00*/ 	.word	0x00000012


	//----- nvinfo : EIATTR_FRAME_SIZE
	.align		4
.L_597:
        /*0e04*/ 	.byte	0x04, 0x11
        /*0e06*/ 	.short	(.L_599 - .L_598)
	.align		4
.L_598:
        /*0e08*/ 	.word	index@(contiguous_nanprod22_i32)
        /*0e0c*/ 	.word	0x00000000


	//----- nvinfo : EIATTR_REGCOUNT
	.align		4
.L_599:
        /*0e10*/ 	.byte	0x04, 0x2f
        /*0e12*/ 	.short	(.L_601 - .L_600)
	.align		4
.L_600:
        /*0e14*/ 	.word	index@(contiguous_nanprod3_i32)
        /*0e18*/ 	.word	0x0000002c


	//----- nvinfo : EIATTR_FRAME_SIZE
	.align		4
.L_601:
        /*0e1c*/ 	.byte	0x04, 0x11
        /*0e1e*/ 	.short	(.L_603 - .L_602)
	.align		4
.L_602:
        /*0e20*/ 	.word	index@($__internal_601_$__cuda_sm20_rem_s64)
        /*0e24*/ 	.word	0x00000000


	//----- nvinfo : EIATTR_FRAME_SIZE
	.align		4
.L_603:
        /*0e28*/ 	.byte	0x04, 0x11
        /*0e2a*/ 	.short	(.L_605 - .L_604)
	.align		4
.L_604:
        /*0e2c*/ 	.word	index@($__internal_600_$__cuda_sm20_div_s64)
        /*0e30*/ 	.word	0x00000000


	//----- nvinfo : EIATTR_FRAME_SIZE
	.align		4
.L_605:
        /*0e34*/ 	.byte	0x04, 0x11
        /*0e36*/ 	.short	(.L_607 - .L_606)
	.align		4
.L_606:
        /*0e38*/ 	.word	index@(contiguous_nanprod3_i32)
        /*0e3c*/ 	.word	0x00000000


	//----- nvinfo : EIATTR_REGCOUNT
	.align		4
.L_607:
        /*0e40*/ 	.byte	0x04, 0x2f
        /*0e42*/ 	.short	(.L_609 - .L_608)
	.align		4
.L_608:
        /*0e44*/ 	.word	index@(contiguous_nanprod33_i32)
        /*0e48*/ 	.word	0x0000001c


	//----- nvinfo : EIATTR_FRAME_SIZE
	.align		4
.L_609:
        /*0e4c*/ 	.byte	0x04, 0x11
        /*0e4e*/ 	.short	(.L_611 - .L_610)
	.align		4
.L_610:
        /*0e50*/ 	.word	index@(contiguous_nanprod33_i32)
        /*0e54*/ 	.word	0x00000000


	//----- nvinfo : EIATTR_REGCOUNT
	.align		4
.L_611:
        /*0e58*/ 	.byte	0x04, 0x2f
        /*0e5a*/ 	.short	(.L_613 - .L_612)
	.align		4
.L_612:
        /*0e5c*/ 	.word	index@(contiguous_nanprod_i64)
        /*0e60*/ 	.word	0x00000012


	//----- nvinfo : EIATTR_FRAME_SIZE
	.align		4
.L_613:
        /*0e64*/ 	.byte	0x04, 0x11
        /*0e66*/ 	.short	(.L_615 - .L_614)
	.align		4
.L_614:
        /*0e68*/ 	.word	index@(contiguous_nanprod_i64)
        /*0e6c*/ 	.word	0x00000000


	//----- nvinfo : EIATTR_REGCOUNT
	.align		4
.L_615:
        /*0e70*/ 	.byte	0x04, 0x2f
        /*0e72*/ 	.short	(.L_617 - .L_616)
	.align		4
.L_616:
        /*0e74*/ 	.word	index@(uncontiguous_nanprod_i64)
        /*0e78*/ 	.word	0x0000002e


	//----- nvinfo : EIATTR_FRAME_SIZE
	.align		4
.L_617:
        /*0e7c*/ 	.byte	0x04, 0x11
        /*0e7e*/ 	.short	(.L_619 - .L_618)
	.align		4
.L_618:
        /*0e80*/ 	.word	index@($__internal_599_$__cuda_sm20_rem_s64)
        /*0e84*/ 	.word	0x00000000


	//----- nvinfo : EIATTR_FRAME_SIZE
	.align		4
.L_619:
        /*0e88*/ 	.byte	0x04, 0x11
        /*0e8a*/ 	.short	(.L_621 - .L_620)
	.align		4
.L_620:
        /*0e8c*/ 	.word	index@($__internal_598_$__cuda_sm20_div_s64)
        /*0e90*/ 	.word	0x00000000


	//----- nvinfo : EIATTR_FRAME_SIZE
	.align		4
.L_621:
        /*0e94*/ 	.byte	0x04, 0x11
        /*0e96*/ 	.short	(.L_623 - .L_622)
	.align		4
.L_622:
        /*0e98*/ 	.word	index@(uncontiguous_nanprod_i64)
        /*0e9c*/ 	.word	0x00000000


	//----- nvinfo : EIATTR_REGCOUNT
	.align		4
.L_623:
        /*0ea0*/ 	.byte	0x04, 0x2f
        /*0ea2*/ 	.short	(.L_625 - .L_624)
	.align		4
.L_624:
        /*0ea4*/ 	.word	index@(contiguous_nanprod2_i64)
        /*0ea8*/ 	.word	0x00000030


	//----- nvinfo : EIATTR_FRAME_SIZE
	.align		4
.L_625:
        /*0eac*/ 	.byte	0x04, 0x11
        /*0eae*/ 	.short	(.L_627 - .L_626)
	.align		4
.L_626:
        /*0eb0*/ 	.word	index@($__internal_597_$__cuda_sm20_rem_s64)
        /*0eb4*/ 	.word	0x00000000


	//----- nvinfo : EIATTR_FRAME_SIZE
	.align		4
.L_627:
        /*0eb8*/ 	.byte	0x04, 0x11
        /*0eba*/ 	.short	(.L_629 - .L_628)
	.align		4
.L_628:
        /*0ebc*/ 	.word	index@($__internal_596_$__cuda_sm20_div_s64)
        /*0ec0*/ 	.word	0x00000000


	//----- nvinfo : EIATTR_FRAME_SIZE
	.align		4
.L_629:
        /*0ec4*/ 	.byte	0x04, 0x11
        /*0ec6*/ 	.short	(.L_631 - .L_630)
	.align		4
.L_630:
        /*0ec8*/ 	.word	index@(contiguous_nanprod2_i64)
        /*0ecc*/ 	.word	0x00000000


	//----- nvinfo : EIATTR_REGCOUNT
	.align		4
.L_631:
        /*0ed0*/ 	.byte	0x04, 0x2f
        /*0ed2*/ 	.short	(.L_633 - .L_632)
	.align		4
.L_632:
        /*0ed4*/ 	.word	index@(contiguous_nanprod22_i64)
        /*0ed8*/ 	.word	0x00000010


	//----- nvinfo : EIATTR_FRAME_SIZE
	.align		4
.L_633:
        /*0edc*/ 	.byte	0x04, 0x11
        /*0ede*/ 	.short	(.L_635 - .L_634)
	.align		4
.L_634:
        /*0ee0*/ 	.word	index@(contiguous_nanprod22_i64)
        /*0ee4*/ 	.word	0x00000000


	//----- nvinfo : EIATTR_REGCOUNT
	.align		4
.L_635:
        /*0ee8*/ 	.byte	0x04, 0x2f
        /*0eea*/ 	.short	(.L_637 - .L_636)
	.align		4
.L_636:
        /*0eec*/ 	.word	index@(contiguous_nanprod3_i64)
        /*0ef0*/ 	.word	0x0000002c


	//----- nvinfo : EIATTR_FRAME_SIZE
	.align		4
.L_637:
        /*0ef4*/ 	.byte	0x04, 0x11
        /*0ef6*/ 	.short	(.L_639 - .L_638)
	.align		4
.L_638:
        /*0ef8*/ 	.word	index@($__internal_595_$__cuda_sm20_rem_s64)
        /*0efc*/ 	.word	0x00000000


	//----- nvinfo : EIATTR_FRAME_SIZE
	.align		4
.L_639:
        /*0f00*/ 	.byte	0x04, 0x11
        /*0f02*/ 	.short	(.L_641 - .L_640)
	.align		4
.L_640:
        /*0f04*/ 	.word	index@($__internal_594_$__cuda_sm20_div_s64)
        /*0f08*/ 	.word	0x00000000


	//----- nvinfo : EIATTR_FRAME_SIZE
	.align		4
.L_641:
        /*0f0c*/ 	.byte	0x04, 0x11
        /*0f0e*/ 	.short	(.L_643 - .L_642)
	.align		4
.L_642:
        /*0f10*/ 	.word	index@(contiguous_nanprod3_i64)
        /*0f14*/ 	.word	0x00000000


	//----- nvinfo : EIATTR_REGCOUNT
	.align		4
.L_643:
        /*0f18*/ 	.byte	0x04, 0x2f
        /*0f1a*/ 	.short	(.L_645 - .L_644)
	.align		4
.L_644:
        /*0f1c*/ 	.word	index@(contiguous_nanprod33_i64)
        /*0f20*/ 	.word	0x0000001f


	//----- nvinfo : EIATTR_FRAME_SIZE
	.align		4
.L_645:
        /*0f24*/ 	.byte	0x04, 0x11
        /*0f26*/ 	.short	(.L_647 - .L_646)
	.align		4
.L_646:
        /*0f28*/ 	.word	index@(contiguous_nanprod33_i64)
        /*0f2c*/ 	.word	0x00000000


	//----- nvinfo : EIATTR_REGCOUNT
	.align		4
.L_647:
        /*0f30*/ 	.byte	0x04, 0x2f
        /*0f32*/ 	.short	(.L_649 - .L_648)
	.align		4
.L_648:
        /*0f34*/ 	.word	index@(contiguous_nanprod_u8)
        /*0f38*/ 	.word	0x0000000c


	//----- nvinfo : EIATTR_FRAME_SIZE
	.align		4
.L_649:
        /*0f3c*/ 	.byte	0x04, 0x11
        /*0f3e*/ 	.short	(.L_651 - .L_650)
	.align		4
.L_650:
        /*0f40*/ 	.word	index@(contiguous_nanprod_u8)
        /*0f44*/ 	.word	0x00000000


	//----- nvinfo : EIATTR_REGCOUNT
	.align		4
.L_651:
        /*0f48*/ 	.byte	0x04, 0x2f
        /*0f4a*/ 	.short	(.L_653 - .L_652)
	.align		4
.L_652:
        /*0f4c*/ 	.word	index@(uncontiguous_nanprod_u8)
        /*0f50*/ 	.word	0x00000030


	//----- nvinfo : EIATTR_FRAME_SIZE
	.align		4
.L_653:
        /*0f54*/ 	.byte	0x04, 0x11
        /*0f56*/ 	.short	(.L_655 - .L_654)
	.align		4
.L_654:
        /*0f58*/ 	.word	index@($__internal_593_$__cuda_sm20_rem_s64)
        /*0f5c*/ 	.word	0x00000000


	//----- nvinfo : EIATTR_FRAME_SIZE
	.align		4
.L_655:
        /*0f60*/ 	.byte	0x04, 0x11
        /*0f62*/ 	.short	(.L_657 - .L_656)
	.align		4
.L_656:
        /*0f64*/ 	.word	index@($__internal_592_$__cuda_sm20_div_s64)
        /*0f68*/ 	.word	0x00000000


	//----- nvinfo : EIATTR_FRAME_SIZE
	.align		4
.L_657:
        /*0f6c*/ 	.byte	0x04, 0x11
        /*0f6e*/ 	.short	(.L_659 - .L_658)
	.align		4
.L_658:
        /*0f70*/ 	.word	index@(uncontiguous_nanprod_u8)
        /*0f74*/ 	.word	0x00000000


	//----- nvinfo : EIATTR_REGCOUNT
	.align		4
.L_659:
        /*0f78*/ 	.byte	0x04, 0x2f
        /*0f7a*/ 	.short	(.L_661 - .L_660)
	.align		4
.L_660:
        /*0f7c*/ 	.word	index@(contiguous_nanprod2_u8)
        /*0f80*/ 	.word	0x0000002e


	//----- nvinfo : EIATTR_FRAME_SIZE
	.align		4
.L_661:
        /*0f84*/ 	.byte	0x04, 0x11
        /*0f86*/ 	.short	(.L_663 - .L_662)
	.align		4
.L_662:
        /*0f88*/ 	.word	index@($__internal_591_$__cuda_sm20_rem_s64)
        /*0f8c*/ 	.word	0x00000000


	//----- nvinfo : EIATTR_FRAME_SIZE
	.align		4
.L_663:
        /*0f90*/ 	.byte	0x04, 0x11
        /*0f92*/ 	.short	(.L_665 - .L_664)
	.align		4
.L_664:
        /*0f94*/ 	.word	index@($__internal_590_$__cuda_sm20_div_s64)
        /*0f98*/ 	.word	0x00000000


	//----- nvinfo : EIATTR_FRAME_SIZE
	.align		4
.L_665:
        /*0f9c*/ 	.byte	0x04, 0x11
        /*0f9e*/ 	.short	(.L_667 - .L_666)
	.align		4
.L_666:
        /*0fa0*/ 	.word	index@(contiguous_nanprod2_u8)
        /*0fa4*/ 	.word	0x00000000


	//----- nvinfo : EIATTR_REGCOUNT
	.align		4
.L_667:
        /*0fa8*/ 	.byte	0x04, 0x2f
        /*0faa*/ 	.short	(.L_669 - .L_668)
	.align		4
.L_668:
        /*0fac*/ 	.word	index@(contiguous_nanprod22_u8)
        /*0fb0*/ 	.word	0x0000000e


	//----- nvinfo : EIATTR_FRAME_SIZE
	.align		4
.L_669:
        /*0fb4*/ 	.byte	0x04, 0x11
        /*0fb6*/ 	.short	(.L_671 - .L_670)
	.align		4
.L_670:
        /*0fb8*/ 	.word	index@(contiguous_nanprod22_u8)
        /*0fbc*/ 	.word	0x00000000


	//----- nvinfo : EIATTR_REGCOUNT
	.align		4
.L_671:
        /*0fc0*/ 	.byte	0x04, 0x2f
        /*0fc2*/ 	.short	(.L_673 - .L_672)
	.align		4
.L_672:
        /*0fc4*/ 	.word	index@(contiguous_nanprod3_u8)
        /*0fc8*/ 	.word	0x0000002c


	//----- nvinfo : EIATTR_FRAME_SIZE
	.align		4
.L_673:
        /*0fcc*/ 	.byte	0x04, 0x11
        /*0fce*/ 	.short	(.L_675 - .L_674)
	.align		4
.L_674:
        /*0fd0*/ 	.word	index@($__internal_589_$__cuda_sm20_rem_s64)
        /*0fd4*/ 	.word	0x00000000


	//----- nvinfo : EIATTR_FRAME_SIZE
	.align		4
.L_675:
        /*0fd8*/ 	.byte	0x04, 0x11
        /*0fda*/ 	.short	(.L_677 - .L_676)
	.align		4
.L_676:
        /*0fdc*/ 	.word	index@($__internal_588_$__cuda_sm20_div_s64)
        /*0fe0*/ 	.word	0x00000000


	//----- nvinfo : EIATTR_FRAME_SIZE
	.align		4
.L_677:
        /*0fe4*/ 	.byte	0x04, 0x11
        /*0fe6*/ 	.short	(.L_679 - .L_678)
	.align		4
.L_678:
        /*0fe8*/ 	.word	index@(contiguous_nanprod3_u8)
        /*0fec*/ 	.word	0x00000000


	//----- nvinfo : EIATTR_REGCOUNT
	.align		4
.L_679:
        /*0ff0*/ 	.byte	0x04, 0x2f
        /*0ff2*/ 	.short	(.L_681 - .L_680)
	.align		4
.L_680:
        /*0ff4*/ 	.word	index@(contiguous_nanprod33_u8)
        /*0ff8*/ 	.word	0x00000017


	//----- nvinfo : EIATTR_FRAME_SIZE
	.align		4
.L_681:
        /*0ffc*/ 	.byte	0x04, 0x11
        /*0ffe*/ 	.short	(.L_683 - .L_682)
	.align		4
.L_682:
        /*1000*/ 	.word	index@(contiguous_nanprod33_u8)
        /*1004*/ 	.word	0x00000000


	//----- nvinfo : EIATTR_REGCOUNT
	.align		4
.L_683:
        /*1008*/ 	.byte	0x04, 0x2f
        /*100a*/ 	.short	(.L_685 - .L_684)
	.align		4
.L_684:
        /*100c*/ 	.word	index@(contiguous_nanprod_u16)
        /*1010*/ 	.word	0x0000000e


	//----- nvinfo : EIATTR_FRAME_SIZE
	.align		4
.L_685:
        /*1014*/ 	.byte	0x04, 0x11
        /*1016*/ 	.short	(.L_687 - .L_686)
	.align		4
.L_686:
        /*1018*/ 	.word	index@(contiguous_nanprod_u16)
        /*101c*/ 	.word	0x00000000


	//----- nvinfo : EIATTR_REGCOUNT
	.align		4
.L_687:
        /*1020*/ 	.byte	0x04, 0x2f
        /*1022*/ 	.short	(.L_689 - .L_688)
	.align		4
.L_688:
        /*1024*/ 	.word	index@(uncontiguous_nanprod_u16)
        /*1028*/ 	.word	0x00000030


	//----- nvinfo : EIATTR_FRAME_SIZE
	.align		4
.L_689:
        /*102c*/ 	.byte	0x04, 0x11
        /*102e*/ 	.short	(.L_691 - .L_690)
	.align		4
.L_690:
        /*1030*/ 	.word	index@($__internal_587_$__cuda_sm20_rem_s64)
        /*1034*/ 	.word	0x00000000


	//----- nvinfo : EIATTR_FRAME_SIZE
	.align		4
.L_691:
        /*1038*/ 	.byte	0x04, 0x11
        /*103a*/ 	.short	(.L_693 - .L_692)
	.align		4
.L_692:
        /*103c*/ 	.word	index@($__internal_586_$__cuda_sm20_div_s64)
        /*1040*/ 	.word	0x00000000


	//----- nvinfo : EIATTR_FRAME_SIZE
	.align		4
.L_693:
        /*1044*/ 	.byte	0x04, 0x11
        /*1046*/ 	.short	(.L_695 - .L_694)
	.align		4
.L_694:
        /*1048*/ 	.word	index@(uncontiguous_nanprod_u16)
        /*104c*/ 	.word	0x00000000


	//----- nvinfo : EIATTR_REGCOUNT
	.align		4
.L_695:
        /*1050*/ 	.byte	0x04, 0x2f
        /*1052*/ 	.short	(.L_697 - .L_696)
	.align		4
.L_696:
        /*1054*/ 	.word	index@(contiguous_nanprod2_u16)
        /*1058*/ 	.word	0x00000030


	//----- nvinfo : EIATTR_FRAME_SIZE
	.align		4
.L_697:
        /*105c*/ 	.byte	0x04, 0x11
        /*105e*/ 	.short	(.L_699 - .L_698)
	.align		4
.L_698:
        /*1060*/ 	.word	index@($__internal_585_$__cuda_sm20_rem_s64)
        /*1064*/ 	.word	0x00000000


	//----- nvinfo : EIATTR_FRAME_SIZE
	.align		4
.L_699:
        /*1068*/ 	.byte	0x04, 0x11
        /*106a*/ 	.short	(.L_701 - .L_700)
	.align		4
.L_700:
        /*106c*/ 	.word	index@($__internal_584_$__cuda_sm20_div_s64)
        /*1070*/ 	.word	0x00000000


	//----- nvinfo : EIATTR_FRAME_SIZE
	.align		4
.L_701:
        /*1074*/ 	.byte	0x04, 0x11
        /*1076*/ 	.short	(.L_703 - .L_702)
	.align		4
.L_702:
        /*1078*/ 	.word	index@(contiguous_nanprod2_u16)
        /*107c*/ 	.word	0x00000000


	//----- nvinfo : EIATTR_REGCOUNT
	.align		4
.L_703:
        /*1080*/ 	.byte	0x04, 0x2f
        /*1082*/ 	.short	(.L_705 - .L_704)
	.align		4
.L_704:
        /*1084*/ 	.word	index@(contiguous_nanprod22_u16)
        /*1088*/ 	.word	0x0000000e


	//----- nvinfo : EIATTR_FRAME_SIZE
	.align		4
.L_705:
        /*108c*/ 	.byte	0x04, 0x11
        /*108e*/ 	.short	(.L_707 - .L_706)
	.align		4
.L_706:
        /*1090*/ 	.word	index@(contiguous_nanprod22_u16)
        /*1094*/ 	.word	0x00000000


	//----- nvinfo : EIATTR_REGCOUNT
	.align		4
.L_707:
        /*1098*/ 	.byte	0x04, 0x2f
        /*109a*/ 	.short	(.L_709 - .L_708)
	.align		4
.L_708:
        /*109c*/ 	.word	index@(contiguous_nanprod3_u16)
        /*10a0*/ 	.word	0x0000002c


	//----- nvinfo : EIATTR_FRAME_SIZE
	.align		4
.L_709:
        /*10a4*/ 	.byte	0x04, 0x11
        /*10a6*/ 	.short	(.L_711 - .L_710)
	.align		4
.L_710:
        /*10a8*/ 	.word	index@($__internal_583_$__cuda_sm20_rem_s64)
        /*10ac*/ 	.word	0x00000000


	//----- nvinfo : EIATTR_FRAME_SIZE
	.align		4
.L_711:
        /*10b0*/ 	.byte	0x04, 0x11
        /*10b2*/ 	.short	(.L_713 - .L_712)
	.align		4
.L_712:
        /*10b4*/ 	.word	index@($__internal_582_$__cuda_sm20_div_s64)
        /*10b8*/ 	.word	0x00000000


	//----- nvinfo : EIATTR_FRAME_SIZE
	.align		4
.L_713:
        /*10bc*/ 	.byte	0x04, 0x11
        /*10be*/ 	.short	(.L_715 - .L_714)
	.align		4
.L_714:
        /*10c0*/ 	.word	index@(contiguous_nanprod3_u16)
        /*10c4*/ 	.word	0x00000000


	//----- nvinfo : EIATTR_REGCOUNT
	.align		4
.L_715:
        /*10c8*/ 	.byte	0x04, 0x2f
        /*10ca*/ 	.short	(.L_717 - .L_716)
	.align		4
.L_716:
        /*10cc*/ 	.word	index@(contiguous_nanprod33_u16)
        /*10d0*/ 	.word	0x00000017


	//----- nvinfo : EIATTR_FRAME_SIZE
	.align		4
.L_717:
        /*10d4*/ 	.byte	0x04, 0x11
        /*10d6*/ 	.short	(.L_719 - .L_718)
	.align		4
.L_718:
        /*10d8*/ 	.word	index@(contiguous_nanprod33_u16)
        /*10dc*/ 	.word	0x00000000


	//----- nvinfo : EIATTR_REGCOUNT
	.align		4
.L_719:
        /*10e0*/ 	.byte	0x04, 0x2f
        /*10e2*/ 	.short	(.L_721 - .L_720)
	.align		4
.L_720:
        /*10e4*/ 	.word	index@(contiguous_nanprod_u32)
        /*10e8*/ 	.word	0x0000000f


	//----- nvinfo : EIATTR_FRAME_SIZE
	.align		4
.L_721:
        /*10ec*/ 	.byte	0x04, 0x11
        /*10ee*/ 	.short	(.L_723 - .L_722)
	.align		4
.L_722:
        /*10f0*/ 	.word	index@(contiguous_nanprod_u32)
        /*10f4*/ 	.word	0x00000000


	//----- nvinfo : EIATTR_REGCOUNT
	.align		4
.L_723:
        /*10f8*/ 	.byte	0x04, 0x2f
        /*10fa*/ 	.short	(.L_725 - .L_724)
	.align		4
.L_724:
        /*10fc*/ 	.word	index@(uncontiguous_nanprod_u32)
        /*1100*/ 	.word	0x0000002e


	//----- nvinfo : EIATTR_FRAME_SIZE
	.align		4
.L_725:
        /*1104*/ 	.byte	0x04, 0x11
        /*1106*/ 	.short	(.L_727 - .L_726)
	.align		4
.L_726:
        /*1108*/ 	.word	index@($__internal_581_$__cuda_sm20_rem_s64)
        /*110c*/ 	.word	0x00000000


	//----- nvinfo : EIATTR_FRAME_SIZE
	.align		4
.L_727:
        /*1110*/ 	.byte	0x04, 0x11
        /*1112*/ 	.short	(.L_729 - .L_728)
	.align		4
.L_728:
        /*1114*/ 	.word	index@($__internal_580_$__cuda_sm20_div_s64)
        /*1118*/ 	.word	0x00000000


	//----- nvinfo : EIATTR_FRAME_SIZE
	.align		4
.L_729:
        /*111c*/ 	.byte	0x04, 0x11
        /*111e*/ 	.short	(.L_731 - .L_730)
	.align		4
.L_730:
        /*1120*/ 	.word	index@(uncontiguous_nanprod_u32)
        /*1124*/ 	.word	0x00000000


	//----- nvinfo : EIATTR_REGCOUNT
	.align		4
.L_731:
        /*1128*/ 	.byte	0x04, 0x2f
        /*112a*/ 	.short	(.L_733 - .L_732)
	.align		4
.L_732:
        /*112c*/ 	.word	index@(contiguous_nanprod2_u32)
        /*1130*/ 	.word	0x00000030


	//----- nvinfo : EIATTR_FRAME_SIZE
	.align		4
.L_733:
        /*1134*/ 	.byte	0x04, 0x11
        /*1136*/ 	.short	(.L_735 - .L_734)
	.align		4
.L_734:
        /*1138*/ 	.word	index@($__internal_579_$__cuda_sm20_rem_s64)
        /*113c*/ 	.word	0x00000000


	//----- nvinfo : EIATTR_FRAME_SIZE
	.align		4
.L_735:
        /*1140*/ 	.byte	0x04, 0x11
        /*1142*/ 	.short	(.L_737 - .L_736)
	.align		4
.L_736:
        /*1144*/ 	.word	index@($__internal_578_$__cuda_sm20_div_s64)
        /*1148*/ 	.word	0x00000000


	//----- nvinfo : EIATTR_FRAME_SIZE
	.align		4
.L_737:
        /*114c*/ 	.byte	0x04, 0x11
        /*114e*/ 	.short	(.L_739 - .L_738)
	.align		4
.L_738:
        /*1150*/ 	.word	index@(contiguous_nanprod2_u32)
        /*1154*/ 	.word	0x00000000


	//----- nvinfo : EIATTR_REGCOUNT
	.align		4
.L_739:
        /*1158*/ 	.byte	0x04, 0x2f
        /*115a*/ 	.short	(.L_741 - .L_740)
	.align		4
.L_740:
        /*115c*/ 	.word	index@(contiguous_nanprod22_u32)
        /*1160*/ 	.word	0x00000012


	//----- nvinfo : EIATTR_FRAME_SIZE
	.align		4
.L_741:
        /*1164*/ 	.byte	0x04, 0x11
        /*1166*/ 	.short	(.L_743 - .L_742)
	.align		4
.L_742:
        /*1168*/ 	.word	index@(contiguous_nanprod22_u32)
        /*116c*/ 	.word	0x00000000


	//----- nvinfo : EIATTR_REGCOUNT
	.align		4
.L_743:
        /*1170*/ 	.byte	0x04, 0x2f
        /*1172*/ 	.short	(.L_745 - .L_744)
	.align		4
.L_744:
        /*1174*/ 	.word	index@(contiguous_nanprod3_u32)
        /*1178*/ 	.word	0x0000002c


	//----- nvinfo : EIATTR_FRAME_SIZE
	.align		4
.L_745:
        /*117c*/ 	.byte	0x04, 0x11
        /*117e*/ 	.short	(.L_747 - .L_746)
	.align		4
.L_746:
        /*1180*/ 	.word	index@($__internal_577_$__cuda_sm20_rem_s64)
        /*1184*/ 	.word	0x00000000


	//----- nvinfo : EIATTR_FRAME_SIZE
	.align		4
.L_747:
        /*1188*/ 	.byte	0x04, 0x11
        /*118a*/ 	.short	(.L_749 - .L_748)
	.align		4
.L_748:
        /*118c*/ 	.word	index@($__internal_576_$__cuda_sm20_div_s64)
        /*1190*/ 	.word	0x00000000


	//----- nvinfo : EIATTR_FRAME_SIZE
	.align		4
.L_749:
        /*1194*/ 	.byte	0x04, 0x11
        /*1196*/ 	.short	(.L_751 - .L_750)
	.align		4
.L_750:
        /*1198*/ 	.word	index@(contiguous_nanprod3_u32)
        /*119c*/ 	.word	0x00000000


	//----- nvinfo : EIATTR_REGCOUNT
	.align		4
.L_751:
        /*11a0*/ 	.byte	0x04, 0x2f
        /*11a2*/ 	.short	(.L_753 - .L_752)
	.align		4
.L_752:
        /*11a4*/ 	.word	index@(contiguous_nanprod33_u32)
        /*11a8*/ 	.word	0x0000001c


	//----- nvinfo : EIATTR_FRAME_SIZE
	.align		4
.L_753:
        /*11ac*/ 	.byte	0x04, 0x11
        /*11ae*/ 	.short	(.L_755 - .L_754)
	.align		4
.L_754:
        /*11b0*/ 	.word	index@(contiguous_nanprod33_u32)
        /*11b4*/ 	.word	0x00000000


	//----- nvinfo : EIATTR_REGCOUNT
	.align		4
.L_755:
        /*11b8*/ 	.byte	0x04, 0x2f
        /*11ba*/ 	.short	(.L_757 - .L_756)
	.align		4
.L_756:
        /*11bc*/ 	.word	index@(contiguous_nanprod_u64)
        /*11c0*/ 	.word	0x00000012


	//----- nvinfo : EIATTR_FRAME_SIZE
	.align		4
.L_757:
        /*11c4*/ 	.byte	0x04, 0x11
        /*11c6*/ 	.short	(.L_759 - .L_758)
	.align		4
.L_758:
        /*11c8*/ 	.word	index@(contiguous_nanprod_u64)
        /*11cc*/ 	.word	0x00000000


	//----- nvinfo : EIATTR_REGCOUNT
	.align		4
.L_759:
        /*11d0*/ 	.byte	0x04, 0x2f
        /*11d2*/ 	.short	(.L_761 - .L_760)
	.align		4
.L_760:
        /*11d4*/ 	.word	index@(uncontiguous_nanprod_u64)
        /*11d8*/ 	.word	0x0000002e


	//----- nvinfo : EIATTR_FRAME_SIZE
	.align		4
.L_761:
        /*11dc*/ 	.byte	0x04, 0x11
        /*11de*/ 	.short	(.L_763 - .L_762)
	.align		4
.L_762:
        /*11e0*/ 	.word	index@($__internal_575_$__cuda_sm20_rem_s64)
        /*11e4*/ 	.word	0x00000000


	//----- nvinfo : EIATTR_FRAME_SIZE
	.align		4
.L_763:
        /*11e8*/ 	.byte	0x04, 0x11
        /*11ea*/ 	.short	(.L_765 - .L_764)
	.align		4
.L_764:
        /*11ec*/ 	.word	index@($__internal_574_$__cuda_sm20_div_s64)
        /*11f0*/ 	.word	0x00000000


	//----- nvinfo : EIATTR_FRAME_SIZE
	.align		4
.L_765:
        /*11f4*/ 	.byte	0x04, 0x11
        /*11f6*/ 	.short	(.L_767 - .L_766)
	.align		4
.L_766:
        /*11f8*/ 	.word	index@(uncontiguous_nanprod_u64)
        /*11fc*/ 	.word	0x00000000


	//----- nvinfo : EIATTR_REGCOUNT
	.align		4
.L_767:
        /*1200*/ 	.byte	0x04, 0x2f
        /*1202*/ 	.short	(.L_769 - .L_768)
	.align		4
.L_768:
        /*1204*/ 	.word	index@(contiguous_nanprod2_u64)
        /*1208*/ 	.word	0x00000030


	//----- nvinfo : EIATTR_FRAME_SIZE
	.align		4
.L_769:
        /*120c*/ 	.byte	0x04, 0x11
        /*120e*/ 	.short	(.L_771 - .L_770)
	.align		4
.L_770:
        /*1210*/ 	.word	index@($__internal_573_$__cuda_sm20_rem_s64)
        /*1214*/ 	.word	0x00000000


	//----- nvinfo : EIATTR_FRAME_SIZE
	.align		4
.L_771:
        /*1218*/ 	.byte	0x04, 0x11
        /*121a*/ 	.short	(.L_773 - .L_772)
	.align		4
.L_772:
        /*121c*/ 	.word	index@($__internal_572_$__cuda_sm20_div_s64)
        /*1220*/ 	.word	0x00000000


	//----- nvinfo : EIATTR_FRAME_SIZE
	.align		4
.L_773:
        /*1224*/ 	.byte	0x04, 0x11
        /*1226*/ 	.short	(.L_775 - .L_774)
	.align		4
.L_774:
        /*1228*/ 	.word	index@(contiguous_nanprod2_u64)
        /*122c*/ 	.word	0x00000000


	//----- nvinfo : EIATTR_REGCOUNT
	.align		4
.L_775:
        /*1230*/ 	.byte	0x04, 0x2f
        /*1232*/ 	.short	(.L_777 - .L_776)
	.align		4
.L_776:
        /*1234*/ 	.word	index@(contiguous_nanprod22_u64)
        /*1238*/ 	.word	0x00000010


	//----- nvinfo : EIATTR_FRAME_SIZE
	.align		4
.L_777:
        /*123c*/ 	.byte	0x04, 0x11
        /*123e*/ 	.short	(.L_779 - .L_778)
	.align		4
.L_778:
        /*1240*/ 	.word	index@(contiguous_nanprod22_u64)
        /*1244*/ 	.word	0x00000000


	//----- nvinfo : EIATTR_REGCOUNT
	.align		4
.L_779:
        /*1248*/ 	.byte	0x04, 0x2f
        /*124a*/ 	.short	(.L_781 - .L_780)
	.align		4
.L_780:
        /*124c*/ 	.word	index@(contiguous_nanprod3_u64)
        /*1250*/ 	.word	0x0000002c


	//----- nvinfo : EIATTR_FRAME_SIZE
	.align		4
.L_781:
        /*1254*/ 	.byte	0x04, 0x11
        /*1256*/ 	.short	(.L_783 - .L_782)
	.align		4
.L_782:
        /*1258*/ 	.word	index@($__internal_571_$__cuda_sm20_rem_s64)
        /*125c*/ 	.word	0x00000000


	//----- nvinfo : EIATTR_FRAME_SIZE
	.align		4
.L_783:
        /*1260*/ 	.byte	0x04, 0x11
        /*1262*/ 	.short	(.L_785 - .L_784)
	.align		4
.L_784:
        /*1264*/ 	.word	index@($__internal_570_$__cuda_sm20_div_s64)
        /*1268*/ 	.word	0x00000000


	//----- nvinfo : EIATTR_FRAME_SIZE
	.align		4
.L_785:
        /*126c*/ 	.byte	0x04, 0x11
        /*126e*/ 	.short	(.L_787 - .L_786)
	.align		4
.L_786:
        /*1270*/ 	.word	index@(contiguous_nanprod3_u64)
        /*1274*/ 	.word	0x00000000


	//----- nvinfo : EIATTR_REGCOUNT
	.align		4
.L_787:
        /*1278*/ 	.byte	0x04, 0x2f
        /*127a*/ 	.short	(.L_789 - .L_788)
	.align		4
.L_788:
        /*127c*/ 	.word	index@(contiguous_nanprod33_u64)
        /*1280*/ 	.word	0x0000001f


	//----- nvinfo : EIATTR_FRAME_SIZE
	.align		4
.L_789:
        /*1284*/ 	.byte	0x04, 0x11
        /*1286*/ 	.short	(.L_791 - .L_790)
	.align		4
.L_790:
        /*1288*/ 	.word	index@(contiguous_nanprod33_u64)
        /*128c*/ 	.word	0x00000000


	//----- nvinfo : EIATTR_REGCOUNT
	.align		4
.L_791:
        /*1290*/ 	.byte	0x04, 0x2f
        /*1292*/ 	.short	(.L_793 - .L_792)
	.align		4
.L_792:
        /*1294*/ 	.word	index@(contiguous_nanprod_f32)
        /*1298*/ 	.word	0x0000000d


	//----- nvinfo : EIATTR_FRAME_SIZE
	.align		4
.L_793:
        /*129c*/ 	.byte	0x04, 0x11
        /*129e*/ 	.short	(.L_795 - .L_794)
	.align		4
.L_794:
        /*12a0*/ 	.word	index@(contiguous_nanprod_f32)
        /*12a4*/ 	.word	0x00000000


	//----- nvinfo : EIATTR_REGCOUNT
	.align		4
.L_795:
        /*12a8*/ 	.byte	0x04, 0x2f
        /*12aa*/ 	.short	(.L_797 - .L_796)
	.align		4
.L_796:
        /*12ac*/ 	.word	index@(uncontiguous_nanprod_f32)
        /*12b0*/ 	.word	0x0000002e


	//----- nvinfo : EIATTR_FRAME_SIZE
	.align		4
.L_797:
        /*12b4*/ 	.byte	0x04, 0x11
        /*12b6*/ 	.short	(.L_799 - .L_798)
	.align		4
.L_798:
        /*12b8*/ 	.word	index@($__internal_569_$__cuda_sm20_rem_s64)
        /*12bc*/ 	.word	0x00000000


	//----- nvinfo : EIATTR_FRAME_SIZE
	.align		4
.L_799:
        /*12c0*/ 	.byte	0x04, 0x11
        /*12c2*/ 	.short	(.L_801 - .L_800)
	.align		4
.L_800:
        /*12c4*/ 	.word	index@($__internal_568_$__cuda_sm20_div_s64)
        /*12c8*/ 	.word	0x00000000


	//----- nvinfo : EIATTR_FRAME_SIZE
	.align		4
.L_801:
        /*12cc*/ 	.byte	0x04, 0x11
        /*12ce*/ 	.short	(.L_803 - .L_802)
	.align		4
.L_802:
        /*12d0*/ 	.word	index@(uncontiguous_nanprod_f32)
        /*12d4*/ 	.word	0x00000000


	//----- nvinfo : EIATTR_REGCOUNT
	.align		4
.L_803:
        /*12d8*/ 	.byte	0x04, 0x2f
        /*12da*/ 	.short	(.L_805 - .L_804)
	.align		4
.L_804:
        /*12dc*/ 	.word	index@(contiguous_nanprod2_f32)
        /*12e0*/ 	.word	0x00000030


	//----- nvinfo : EIATTR_FRAME_SIZE
	.align		4
.L_805:
        /*12e4*/ 	.byte	0x04, 0x11
        /*12e6*/ 	.short	(.L_807 - .L_806)
	.align		4
.L_806:
        /*12e8*/ 	.word	index@($__internal_567_$__cuda_sm20_rem_s64)
        /*12ec*/ 	.word	0x00000000


	//----- nvinfo : EIATTR_FRAME_SIZE
	.align		4
.L_807:
        /*12f0*/ 	.byte	0x04, 0x11
        /*12f2*/ 	.short	(.L_809 - .L_808)
	.align		4
.L_808:
        /*12f4*/ 	.word	index@($__internal_566_$__cuda_sm20_div_s64)
        /*12f8*/ 	.word	0x00000000


	//----- nvinfo : EIATTR_FRAME_SIZE
	.align		4
.L_809:
        /*12fc*/ 	.byte	0x04, 0x11
        /*12fe*/ 	.short	(.L_811 - .L_810)
	.align		4
.L_810:
        /*1300*/ 	.word	index@(contiguous_nanprod2_f32)
        /*1304*/ 	.word	0x00000000


	//----- nvinfo : EIATTR_REGCOUNT
	.align		4
.L_811:
        /*1308*/ 	.byte	0x04, 0x2f
        /*130a*/ 	.short	(.L_813 - .L_812)
	.align		4
.L_812:
        /*130c*/ 	.word	index@(contiguous_nanprod22_f32)
        /*1310*/ 	.word	0x00000012


	//----- nvinfo : EIATTR_FRAME_SIZE
	.align		4
.L_813:
        /*1314*/ 	.byte	0x04, 0x11
        /*1316*/ 	.short	(.L_815 - .L_814)
	.align		4
.L_814:
        /*1318*/ 	.word	index@(contiguous_nanprod22_f32)
        /*131c*/ 	.word	0x00000000


	//----- nvinfo : EIATTR_REGCOUNT
	.align		4
.L_815:
        /*1320*/ 	.byte	0x04, 0x2f
        /*1322*/ 	.short	(.L_817 - .L_816)
	.align		4
.L_816:
        /*1324*/ 	.word	index@(contiguous_nanprod3_f32)
        /*1328*/ 	.word	0x0000002c


	//----- nvinfo : EIATTR_FRAME_SIZE
	.align		4
.L_817:
        /*132c*/ 	.byte	0x04, 0x11
        /*132e*/ 	.short	(.L_819 - .L_818)
	.align		4
.L_818:
        /*1330*/ 	.word	index@($__internal_565_$__cuda_sm20_rem_s64)
        /*1334*/ 	.word	0x00000000


	//----- nvinfo : EIATTR_FRAME_SIZE
	.align		4
.L_819:
        /*1338*/ 	.byte	0x04, 0x11
        /*133a*/ 	.short	(.L_821 - .L_820)
	.align		4
.L_820:
        /*133c*/ 	.word	index@($__internal_564_$__cuda_sm20_div_s64)
        /*1340*/ 	.word	0x00000000


	//----- nvinfo : EIATTR_FRAME_SIZE
	.align		4
.L_821:
        /*1344*/ 	.byte	0x04, 0x11
        /*1346*/ 	.short	(.L_823 - .L_822)
	.align		4
.L_822:
        /*1348*/ 	.word	index@(contiguous_nanprod3_f32)
        /*134c*/ 	.word	0x00000000


	//----- nvinfo : EIATTR_REGCOUNT
	.align		4
.L_823:
        /*1350*/ 	.byte	0x04, 0x2f
        /*1352*/ 	.short	(.L_825 - .L_824)
	.align		4
.L_824:
        /*1354*/ 	.word	index@(contiguous_nanprod33_f32)
        /*1358*/ 	.word	0x0000000e


	//----- nvinfo : EIATTR_FRAME_SIZE
	.align		4
.L_825:
        /*135c*/ 	.byte	0x04, 0x11
        /*135e*/ 	.short	(.L_827 - .L_826)
	.align		4
.L_826:
        /*1360*/ 	.word	index@(contiguous_nanprod33_f32)
        /*1364*/ 	.word	0x00000000


	//----- nvinfo : EIATTR_REGCOUNT
	.align		4
.L_827:
        /*1368*/ 	.byte	0x04, 0x2f
        /*136a*/ 	.short	(.L_829 - .L_828)
	.align		4
.L_828:
        /*136c*/ 	.word	index@(contiguous_nanprod_f64)
        /*1370*/ 	.word	0x0000000d


	//----- nvinfo : EIATTR_FRAME_SIZE
	.align		4
.L_829:
        /*1374*/ 	.byte	0x04, 0x11
        /*1376*/ 	.short	(.L_831 - .L_830)
	.align		4
.L_830:
        /*1378*/ 	.word	index@(contiguous_nanprod_f64)
        /*137c*/ 	.word	0x00000000


	//----- nvinfo : EIATTR_REGCOUNT
	.align		4
.L_831:
        /*1380*/ 	.byte	0x04, 0x2f
        /*1382*/ 	.short	(.L_833 - .L_832)
	.align		4
.L_832:
        /*1384*/ 	.word	index@(uncontiguous_nanprod_f64)
        /*1388*/ 	.word	0x0000002e


	//----- nvinfo : EIATTR_FRAME_SIZE
	.align		4
.L_833:
        /*138c*/ 	.byte	0x04, 0x11
        /*138e*/ 	.short	(.L_835 - .L_834)
	.align		4
.L_834:
        /*1390*/ 	.word	index@($__internal_563_$__cuda_sm20_rem_s64)
        /*1394*/ 	.word	0x00000000


	//----- nvinfo : EIATTR_FRAME_SIZE
	.align		4
.L_835:
        /*1398*/ 	.byte	0x04, 0x11
        /*139a*/ 	.short	(.L_837 - .L_836)
	.align		4
.L_836:
        /*139c*/ 	.word	index@($__internal_562_$__cuda_sm20_div_s64)
        /*13a0*/ 	.word	0x00000000


	//----- nvinfo : EIATTR_FRAME_SIZE
	.align		4
.L_837:
        /*13a4*/ 	.byte	0x04, 0x11
        /*13a6*/ 	.short	(.L_839 - .L_838)
	.align		4
.L_838:
        /*13a8*/ 	.word	index@(uncontiguous_nanprod_f64)
        /*13ac*/ 	.word	0x00000000


	//----- nvinfo : EIATTR_REGCOUNT
	.align		4
.L_839:
        /*13b0*/ 	.byte	0x04, 0x2f
        /*13b2*/ 	.short	(.L_841 - .L_840)
	.align		4
.L_840:
        /*13b4*/ 	.word	index@(contiguous_nanprod2_f64)
        /*13b8*/ 	.word	0x00000030


	//----- nvinfo : EIATTR_FRAME_SIZE
	.align		4
.L_841:
        /*13bc*/ 	.byte	0x04, 0x11
        /*13be*/ 	.short	(.L_843 - .L_842)
	.align		4
.L_842:
        /*13c0*/ 	.word	index@($__internal_561_$__cuda_sm20_rem_s64)
        /*13c4*/ 	.word	0x00000000


	//----- nvinfo : EIATTR_FRAME_SIZE
	.align		4
.L_843:
        /*13c8*/ 	.byte	0x04, 0x11
        /*13ca*/ 	.short	(.L_845 - .L_844)
	.align		4
.L_844:
        /*13cc*/ 	.word	index@($__internal_560_$__cuda_sm20_div_s64)
        /*13d0*/ 	.word	0x00000000


	//----- nvinfo : EIATTR_FRAME_SIZE
	.align		4
.L_845:
        /*13d4*/ 	.byte	0x04, 0x11
        /*13d6*/ 	.short	(.L_847 - .L_846)
	.align		4
.L_846:
        /*13d8*/ 	.word	index@(contiguous_nanprod2_f64)
        /*13dc*/ 	.word	0x00000000


	//----- nvinfo : EIATTR_REGCOUNT
	.align		4
.L_847:
        /*13e0*/ 	.byte	0x04, 0x2f
        /*13e2*/ 	.short	(.L_849 - .L_848)
	.align		4
.L_848:
        /*13e4*/ 	.word	index@(contiguous_nanprod22_f64)
        /*13e8*/ 	.word	0x00000012


	//----- nvinfo : EIATTR_FRAME_SIZE
	.align		4
.L_849:
        /*13ec*/ 	.byte	0x04, 0x11
        /*13ee*/ 	.short	(.L_851 - .L_850)
	.align		4
.L_850:
        /*13f0*/ 	.word	index@(contiguous_nanprod22_f64)
        /*13f4*/ 	.word	0x00000000


	//----- nvinfo : EIATTR_REGCOUNT
	.align		4
.L_851:
        /*13f8*/ 	.byte	0x04, 0x2f
        /*13fa*/ 	.short	(.L_853 - .L_852)
	.align		4
.L_852:
        /*13fc*/ 	.word	index@(contiguous_nanprod3_f64)
        /*1400*/ 	.word	0x0000002c


	//----- nvinfo : EIATTR_FRAME_SIZE
	.align		4
.L_853:
        /*1404*/ 	.byte	0x04, 0x11
        /*1406*/ 	.short	(.L_855 - .L_854)
	.align		4
.L_854:
        /*1408*/ 	.word	index@($__internal_559_$__cuda_sm20_rem_s64)
        /*140c*/ 	.word	0x00000000


	//----- nvinfo : EIATTR_FRAME_SIZE
	.align		4
.L_855:
        /*1410*/ 	.byte	0x04, 0x11
        /*1412*/ 	.short	(.L_857 - .L_856)
	.align		4
.L_856:
        /*1414*/ 	.word	index@($__internal_558_$__cuda_sm20_div_s64)
        /*1418*/ 	.word	0x00000000


	//----- nvinfo : EIATTR_FRAME_SIZE
	.align		4
.L_857:
        /*141c*/ 	.byte	0x04, 0x11
        /*141e*/ 	.short	(.L_859 - .L_858)
	.align		4
.L_858:
        /*1420*/ 	.word	index@(contiguous_nanprod3_f64)
        /*1424*/ 	.word	0x00000000


	//----- nvinfo : EIATTR_REGCOUNT
	.align		4
.L_859:
        /*1428*/ 	.byte	0x04, 0x2f
        /*142a*/ 	.short	(.L_861 - .L_860)
	.align		4
.L_860:
        /*142c*/ 	.word	index@(contiguous_nanprod33_f64)
        /*1430*/ 	.word	0x00000010


	//----- nvinfo : EIATTR_FRAME_SIZE
	.align		4
.L_861:
        /*1434*/ 	.byte	0x04, 0x11
        /*1436*/ 	.short	(.L_863 - .L_862)
	.align		4
.L_862:
        /*1438*/ 	.word	index@(contiguous_nanprod33_f64)
        /*143c*/ 	.word	0x00000000


	//----- nvinfo : EIATTR_REGCOUNT
	.align		4
.L_863:
        /*1440*/ 	.byte	0x04, 0x2f
        /*1442*/ 	.short	(.L_865 - .L_864)
	.align		4
.L_864:
        /*1444*/ 	.word	index@(contiguous_nanprod_f16)
        /*1448*/ 	.word	0x0000000e


	//----- nvinfo : EIATTR_FRAME_SIZE
	.align		4
.L_865:
        /*144c*/ 	.byte	0x04, 0x11
        /*144e*/ 	.short	(.L_867 - .L_866)
	.align		4
.L_866:
        /*1450*/ 	.word	index@(contiguous_nanprod_f16)
        /*1454*/ 	.word	0x00000000


	//----- nvinfo : EIATTR_REGCOUNT
	.align		4
.L_867:
        /*1458*/ 	.byte	0x04, 0x2f
        /*145a*/ 	.short	(.L_869 - .L_868)
	.align		4
.L_868:
        /*145c*/ 	.word	index@(uncontiguous_nanprod_f16)
        /*1460*/ 	.word	0x00000030


	//----- nvinfo : EIATTR_FRAME_SIZE
	.align		4
.L_869:
        /*1464*/ 	.byte	0x04, 0x11
        /*1466*/ 	.short	(.L_871 - .L_870)
	.align		4
.L_870:
        /*1468*/ 	.word	index@($__internal_557_$__cuda_sm20_rem_s64)
        /*146c*/ 	.word	0x00000000


	//----- nvinfo : EIATTR_FRAME_SIZE
	.align		4
.L_871:
        /*1470*/ 	.byte	0x04, 0x11
        /*1472*/ 	.short	(.L_873 - .L_872)
	.align		4
.L_872:
        /*1474*/ 	.word	index@($__internal_556_$__cuda_sm20_div_s64)
        /*1478*/ 	.word	0x00000000


	//----- nvinfo : EIATTR_FRAME_SIZE
	.align		4
.L_873:
        /*147c*/ 	.byte	0x04, 0x11
        /*147e*/ 	.short	(.L_875 - .L_874)
	.align		4
.L_874:
        /*1480*/ 	.word	index@(uncontiguous_nanprod_f16)
        /*1484*/ 	.word	0x00000000


	//----- nvinfo : EIATTR_REGCOUNT
	.align		4
.L_875:
        /*1488*/ 	.byte	0x04, 0x2f
        /*148a*/ 	.short	(.L_877 - .L_876)
	.align		4
.L_876:
        /*148c*/ 	.word	index@(contiguous_nanprod2_f16)
        /*1490*/ 	.word	0x00000030


	//----- nvinfo : EIATTR_FRAME_SIZE
	.align		4
.L_877:
        /*1494*/ 	.byte	0x04, 0x11
        /*1496*/ 	.short	(.L_879 - .L_878)
	.align		4
.L_878:
        /*1498*/ 	.word	index@($__internal_555_$__cuda_sm20_rem_s64)
        /*149c*/ 	.word	0x00000000


	//----- nvinfo : EIATTR_FRAME_SIZE
	.align		4
.L_879:
        /*14a0*/ 	.byte	0x04, 0x11
        /*14a2*/ 	.short	(.L_881 - .L_880)
	.align		4
.L_880:
        /*14a4*/ 	.word	index@($__internal_554_$__cuda_sm20_div_s64)
        /*14a8*/ 	.word	0x00000000


	//----- nvinfo : EIATTR_FRAME_SIZE
	.align		4
.L_881:
        /*14ac*/ 	.byte	0x04, 0x11
        /*14ae*/ 	.short	(.L_883 - .L_882)
	.align		4
.L_882:
        /*14b0*/ 	.word	index@(contiguous_nanprod2_f16)
        /*14b4*/ 	.word	0x00000000


	//----- nvinfo : EIATTR_REGCOUNT
	.align		4
.L_883:
        /*14b8*/ 	.byte	0x04, 0x2f
        /*14ba*/ 	.short	(.L_885 - .L_884)
	.align		4
.L_884:
        /*14bc*/ 	.word	index@(contiguous_nanprod22_f16)
        /*14c0*/ 	.word	0x00000010


	//----- nvinfo : EIATTR_FRAME_SIZE
	.align		4
.L_885:
        /*14c4*/ 	.byte	0x04, 0x11
        /*14c6*/ 	.short	(.L_887 - .L_886)
	.align		4
.L_886:
        /*14c8*/ 	.word	index@(contiguous_nanprod22_f16)
        /*14cc*/ 	.word	0x00000000


	//----- nvinfo : EIATTR_REGCOUNT
	.align		4
.L_887:
        /*14d0*/ 	.byte	0x04, 0x2f
        /*14d2*/ 	.short	(.L_889 - .L_888)
	.align		4
.L_888:
        /*14d4*/ 	.word	index@(contiguous_nanprod3_f16)
        /*14d8*/ 	.word	0x0000002c


	//----- nvinfo : EIATTR_FRAME_SIZE
	.align		4
.L_889:
        /*14dc*/ 	.byte	0x04, 0x11
        /*14de*/ 	.short	(.L_891 - .L_890)
	.align		4
.L_890:
        /*14e0*/ 	.word	index@($__internal_553_$__cuda_sm20_rem_s64)
        /*14e4*/ 	.word	0x00000000


	//----- nvinfo : EIATTR_FRAME_SIZE
	.align		4
.L_891:
        /*14e8*/ 	.byte	0x04, 0x11
        /*14ea*/ 	.short	(.L_893 - .L_892)
	.align		4
.L_892:
        /*14ec*/ 	.word	index@($__internal_552_$__cuda_sm20_div_s64)
        /*14f0*/ 	.word	0x00000000


	//----- nvinfo : EIATTR_FRAME_SIZE
	.align		4
.L_893:
        /*14f4*/ 	.byte	0x04, 0x11
        /*14f6*/ 	.short	(.L_895 - .L_894)
	.align		4
.L_894:
        /*14f8*/ 	.word	index@(contiguous_nanprod3_f16)
        /*14fc*/ 	.word	0x00000000


	//----- nvinfo : EIATTR_REGCOUNT
	.align		4
.L_895:
        /*1500*/ 	.byte	0x04, 0x2f
        /*1502*/ 	.short	(.L_897 - .L_896)
	.align		4
.L_896:
        /*1504*/ 	.word	index@(contiguous_nanprod33_f16)
        /*1508*/ 	.word	0x00000020


	//----- nvinfo : EIATTR_FRAME_SIZE
	.align		4
.L_897:
        /*150c*/ 	.byte	0x04, 0x11
        /*150e*/ 	.short	(.L_899 - .L_898)
	.align		4
.L_898:
        /*1510*/ 	.word	index@(contiguous_nanprod33_f16)
        /*1514*/ 	.word	0x00000000


	//----- nvinfo : EIATTR_REGCOUNT
	.align		4
.L_899:
        /*1518*/ 	.byte	0x04, 0x2f
        /*151a*/ 	.short	(.L_901 - .L_900)
	.align		4
.L_900:
        /*151c*/ 	.word	index@(contiguous_nanprod_bf16)
        /*1520*/ 	.word	0x0000000e


	//----- nvinfo : EIATTR_FRAME_SIZE
	.align		4
.L_901:
        /*1524*/ 	.byte	0x04, 0x11
        /*1526*/ 	.short	(.L_903 - .L_902)
	.align		4
.L_902:
        /*1528*/ 	.word	index@(contiguous_nanprod_bf16)
        /*152c*/ 	.word	0x00000000


	//----- nvinfo : EIATTR_REGCOUNT
	.align		4
.L_903:
        /*1530*/ 	.byte	0x04, 0x2f
        /*1532*/ 	.short	(.L_905 - .L_904)
	.align		4
.L_904:
        /*1534*/ 	.word	index@(uncontiguous_nanprod_bf16)
        /*1538*/ 	.word	0x00000030


	//----- nvinfo : EIATTR_FRAME_SIZE
	.align		4
.L_905:
        /*153c*/ 	.byte	0x04, 0x11
        /*153e*/ 	.short	(.L_907 - .L_906)
	.align		4
.L_906:
        /*1540*/ 	.word	index@($__internal_551_$__cuda_sm20_rem_s64)
        /*1544*/ 	.word	0x00000000


	//----- nvinfo : EIATTR_FRAME_SIZE
	.align		4
.L_907:
        /*1548*/ 	.byte	0x04, 0x11
        /*154a*/ 	.short	(.L_909 - .L_908)
	.align		4
.L_908:
        /*154c*/ 	.word	index@($__internal_550_$__cuda_sm20_div_s64)
        /*1550*/ 	.word	0x00000000


	//----- nvinfo : EIATTR_FRAME_SIZE
	.align		4
.L_909:
        /*1554*/ 	.byte	0x04, 0x11
        /*1556*/ 	.short	(.L_911 - .L_910)
	.align		4
.L_910:
        /*1558*/ 	.word	index@(uncontiguous_nanprod_bf16)
        /*155c*/ 	.word	0x00000000


	//----- nvinfo : EIATTR_REGCOUNT
	.align		4
.L_911:
        /*1560*/ 	.byte	0x04, 0x2f
        /*1562*/ 	.short	(.L_913 - .L_912)
	.align		4
.L_912:
        /*1564*/ 	.word	index@(contiguous_nanprod2_bf16)
        /*1568*/ 	.word	0x00000030


	//----- nvinfo : EIATTR_FRAME_SIZE
	.align		4
.L_913:
        /*156c*/ 	.byte	0x04, 0x11
        /*156e*/ 	.short	(.L_915 - .L_914)
	.align		4
.L_914:
        /*1570*/ 	.word	index@($__internal_549_$__cuda_sm20_rem_s64)
        /*1574*/ 	.word	0x00000000


	//----- nvinfo : EIATTR_FRAME_SIZE
	.align		4
.L_915:
        /*1578*/ 	.byte	0x04, 0x11
        /*157a*/ 	.short	(.L_917 - .L_916)
	.align		4
.L_916:
        /*157c*/ 	.word	index@($__internal_548_$__cuda_sm20_div_s64)
        /*1580*/ 	.word	0x00000000


	//----- nvinfo : EIATTR_FRAME_SIZE
	.align		4
.L_917:
        /*1584*/ 	.byte	0x04, 0x11
        /*1586*/ 	.short	(.L_919 - .L_918)
	.align		4
.L_918:
        /*1588*/ 	.word	index@(contiguous_nanprod2_bf16)
        /*158c*/ 	.word	0x00000000


	//----- nvinfo : EIATTR_REGCOUNT
	.align		4
.L_919:
        /*1590*/ 	.byte	0x04, 0x2f
        /*1592*/ 	.short	(.L_921 - .L_920)
	.align		4
.L_920:
        /*1594*/ 	.word	index@(contiguous_nanprod22_bf16)
        /*1598*/ 	.word	0x00000010


	//----- nvinfo : EIATTR_FRAME_SIZE
	.align		4
.L_921:
        /*159c*/ 	.byte	0x04, 0x11
        /*159e*/ 	.short	(.L_923 - .L_922)
	.align		4
.L_922:
        /*15a0*/ 	.word	index@(contiguous_nanprod22_bf16)
        /*15a4*/ 	.word	0x00000000


	//----- nvinfo : EIATTR_REGCOUNT
	.align		4
.L_923:
        /*15a8*/ 	.byte	0x04, 0x2f
        /*15aa*/ 	.short	(.L_925 - .L_924)
	.align		4
.L_924:
        /*15ac*/ 	.word	index@(contiguous_nanprod3_bf16)
        /*15b0*/ 	.word	0x0000002c


	//----- nvinfo : EIATTR_FRAME_SIZE
	.align		4
.L_925:
        /*15b4*/ 	.byte	0x04, 0x11
        /*15b6*/ 	.short	(.L_927 - .L_926)
	.align		4
.L_926:
        /*15b8*/ 	.word	index@($__internal_547_$__cuda_sm20_rem_s64)
        /*15bc*/ 	.word	0x00000000


	//----- nvinfo : EIATTR_FRAME_SIZE
	.align		4
.L_927:
        /*15c0*/ 	.byte	0x04, 0x11
        /*15c2*/ 	.short	(.L_929 - .L_928)
	.align		4
.L_928:
        /*15c4*/ 	.word	index@($__internal_546_$__cuda_sm20_div_s64)
        /*15c8*/ 	.word	0x00000000


	//----- nvinfo : EIATTR_FRAME_SIZE
	.align		4
.L_929:
        /*15cc*/ 	.byte	0x04, 0x11
        /*15ce*/ 	.short	(.L_931 - .L_930)
	.align		4
.L_930:
        /*15d0*/ 	.word	index@(contiguous_nanprod3_bf16)
        /*15d4*/ 	.word	0x00000000


	//----- nvinfo : EIATTR_REGCOUNT
	.align		4
.L_931:
        /*15d8*/ 	.byte	0x04, 0x2f
        /*15da*/ 	.short	(.L_933 - .L_932)
	.align		4
.L_932:
        /*15dc*/ 	.word	index@(contiguous_nanprod33_bf16)
        /*15e0*/ 	.word	0x00000020


	//----- nvinfo : EIATTR_FRAME_SIZE
	.align		4
.L_933:
        /*15e4*/ 	.byte	0x04, 0x11
        /*15e6*/ 	.short	(.L_935 - .L_934)
	.align		4
.L_934:
        /*15e8*/ 	.word	index@(contiguous_nanprod33_bf16)
        /*15ec*/ 	.word	0x00000000


	//----- nvinfo : EIATTR_REGCOUNT
	.align		4
.L_935:
        /*15f0*/ 	.byte	0x04, 0x2f
        /*15f2*/ 	.short	(.L_937 - .L_936)
	.align		4
.L_936:
        /*15f4*/ 	.word	index@(contiguous_sum_bool)
        /*15f8*/ 	.word	0x0000000c


	//----- nvinfo : EIATTR_FRAME_SIZE
	.align		4
.L_937:
        /*15fc*/ 	.byte	0x04, 0x11
        /*15fe*/ 	.short	(.L_939 - .L_938)
	.align		4
.L_938:
        /*1600*/ 	.word	index@(contiguous_sum_bool)
        /*1604*/ 	.word	0x00000000


	//----- nvinfo : EIATTR_REGCOUNT
	.align		4
.L_939:
        /*1608*/ 	.byte	0x04, 0x2f
        /*160a*/ 	.short	(.L_941 - .L_940)
	.align		4
.L_940:
        /*160c*/ 	.word	index@(uncontiguous_sum_bool)
        /*1610*/ 	.word	0x00000030


	//----- nvinfo : EIATTR_FRAME_SIZE
	.align		4
.L_941:
        /*1614*/ 	.byte	0x04, 0x11
        /*1616*/ 	.short	(.L_943 - .L_942)
	.align		4
.L_942:
        /*1618*/ 	.word	index@($__internal_545_$__cuda_sm20_rem_s64)
        /*161c*/ 	.word	0x00000000


	//----- nvinfo : EIATTR_FRAME_SIZE
	.align		4
.L_943:
        /*1620*/ 	.byte	0x04, 0x11
        /*1622*/ 	.short	(.L_945 - .L_944)
	.align		4
.L_944:
        /*1624*/ 	.word	index@($__internal_544_$__cuda_sm20_div_s64)
        /*1628*/ 	.word	0x00000000


	//----- nvinfo : EIATTR_FRAME_SIZE
	.align		4
.L_945:
        /*162c*/ 	.byte	0x04, 0x11
        /*162e*/ 	.short	(.L_947 - .L_946)
	.align		4
.L_946:
        /*1630*/ 	.word	index@(uncontiguous_sum_bool)
        /*1634*/ 	.word	0x00000000


	//----- nvinfo : EIATTR_REGCOUNT
	.align		4
.L_947:
        /*1638*/ 	.byte	0x04, 0x2f
        /*163a*/ 	.short	(.L_949 - .L_948)
	.align		4
.L_948:
        /*163c*/ 	.word	index@(contiguous_sum2_bool)
        /*1640*/ 	.word	0x0000002e


	//----- nvinfo : EIATTR_FRAME_SIZE
	.align		4
.L_949:
        /*1644*/ 	.byte	0x04, 0x11
        /*1646*/ 	.short	(.L_951 - .L_950)
	.align		4
.L_950:
        /*1648*/ 	.word	index@($__internal_543_$__cuda_sm20_rem_s64)
        /*164c*/ 	.word	0x00000000


	//----- nvinfo : EIATTR_FRAME_SIZE
	.align		4
.L_951:
        /*1650*/ 	.byte	0x04, 0x11
        /*1652*/ 	.short	(.L_953 - .L_952)
	.align		4
.L_952:
        /*1654*/ 	.word	index@($__internal_542_$__cuda_sm20_div_s64)
        /*1658*/ 	.word	0x00000000


	//----- nvinfo : EIATTR_FRAME_SIZE
	.align		4
.L_953:
        /*165c*/ 	.byte	0x04, 0x11
        /*165e*/ 	.short	(.L_955 - .L_954)
	.align		4
.L_954:
        /*1660*/ 	.word	index@(contiguous_sum2_bool)
        /*1664*/ 	.word	0x00000000


	//----- nvinfo : EIATTR_REGCOUNT
	.align		4
.L_955:
        /*1668*/ 	.byte	0x04, 0x2f
        /*166a*/ 	.short	(.L_957 - .L_956)
	.align		4
.L_956:
        /*166c*/ 	.word	index@(contiguous_sum22_bool)
        /*1670*/ 	.word	0x0000000c


	//----- nvinfo : EIATTR_FRAME_SIZE
	.align		4
.L_957:
        /*1674*/ 	.byte	0x04, 0x11
        /*1676*/ 	.short	(.L_959 - .L_958)
	.align		4
.L_958:
        /*1678*/ 	.word	index@(contiguous_sum22_bool)
        /*167c*/ 	.word	0x00000000


	//----- nvinfo : EIATTR_REGCOUNT
	.align		4
.L_959:
        /*1680*/ 	.byte	0x04, 0x2f
        /*1682*/ 	.short	(.L_961 - .L_960)
	.align		4
.L_960:
        /*1684*/ 	.word	index@(contiguous_sum3_bool)
        /*1688*/ 	.word	0x0000002c


	//----- nvinfo : EIATTR_FRAME_SIZE
	.align		4
.L_961:
        /*168c*/ 	.byte	0x04, 0x11
        /*168e*/ 	.short	(.L_963 - .L_962)
	.align		4
.L_962:
        /*1690*/ 	.word	index@($__internal_541_$__cuda_sm20_rem_s64)
        /*1694*/ 	.word	0x00000000


	//----- nvinfo : EIATTR_FRAME_SIZE
	.align		4
.L_963:
        /*1698*/ 	.byte	0x04, 0x11
        /*169a*/ 	.short	(.L_965 - .L_964)
	.align		4
.L_964:
        /*169c*/ 	.word	index@($__internal_540_$__cuda_sm20_div_s64)
        /*16a0*/ 	.word	0x00000000


	//----- nvinfo : EIATTR_FRAME_SIZE
	.align		4
.L_965:
        /*16a4*/ 	.byte	0x04, 0x11
        /*16a6*/ 	.short	(.L_967 - .L_966)
	.align		4
.L_966:
        /*16a8*/ 	.word	index@(contiguous_sum3_bool)
        /*16ac*/ 	.word	0x00000000


	//----- nvinfo : EIATTR_REGCOUNT
	.align		4
.L_967:
        /*16b0*/ 	.byte	0x04, 0x2f
        /*16b2*/ 	.short	(.L_969 - .L_968)
	.align		4
.L_968:
        /*16b4*/ 	.word	index@(contiguous_sum33_bool)
        /*16b8*/ 	.word	0x0000001b


	//----- nvinfo : EIATTR_FRAME_SIZE
	.align		4
.L_969:
        /*16bc*/ 	.byte	0x04, 0x11
        /*16be*/ 	.short	(.L_971 - .L_970)
	.align		4
.L_970:
        /*16c0*/ 	.word	index@(contiguous_sum33_bool)
        /*16c4*/ 	.word	0x00000000


	//----- nvinfo : EIATTR_REGCOUNT
	.align		4
.L_971:
        /*16c8*/ 	.byte	0x04, 0x2f
        /*16ca*/ 	.short	(.L_973 - .L_972)
	.align		4
.L_972:
        /*16cc*/ 	.word	index@(contiguous_sum_i8)
        /*16d0*/ 	.word	0x0000000c


	//----- nvinfo : EIATTR_FRAME_SIZE
	.align		4
.L_973:
        /*16d4*/ 	.byte	0x04, 0x11
        /*16d6*/ 	.short	(.L_975 - .L_974)
	.align		4
.L_974:
        /*16d8*/ 	.word	index@(contiguous_sum_i8)
        /*16dc*/ 	.word	0x00000000


	//----- nvinfo : EIATTR_REGCOUNT
	.align		4
.L_975:
        /*16e0*/ 	.byte	0x04, 0x2f
        /*16e2*/ 	.short	(.L_977 - .L_976)
	.align		4
.L_976:
        /*16e4*/ 	.word	index@(uncontiguous_sum_i8)
        /*16e8*/ 	.word	0x00000030


	//----- nvinfo : EIATTR_FRAME_SIZE
	.align		4
.L_977:
        /*16ec*/ 	.byte	0x04, 0x11
        /*16ee*/ 	.short	(.L_979 - .L_978)
	.align		4
.L_978:
        /*16f0*/ 	.word	index@($__internal_539_$__cuda_sm20_rem_s64)
        /*16f4*/ 	.word	0x00000000


	//----- nvinfo : EIATTR_FRAME_SIZE
	.align		4
.L_979:
        /*16f8*/ 	.byte	0x04, 0x11
        /*16fa*/ 	.short	(.L_981 - .L_980)
	.align		4
.L_980:
        /*16fc*/ 	.word	index@($__internal_538_$__cuda_sm20_div_s64)
        /*1700*/ 	.word	0x00000000


	//----- nvinfo : EIATTR_FRAME_SIZE
	.align		4
.L_981:
        /*1704*/ 	.byte	0x04, 0x11
        /*1706*/ 	.short	(.L_983 - .L_982)
	.align		4
.L_982:
        /*1708*/ 	.word	index@(uncontiguous_sum_i8)
        /*170c*/ 	.word	0x00000000


	//----- nvinfo : EIATTR_REGCOUNT
	.align		4
.L_983:
        /*1710*/ 	.byte	0x04, 0x2f
        /*1712*/ 	.short	(.L_985 - .L_984)
	.align		4
.L_984:
        /*1714*/ 	.word	index@(contiguous_sum2_i8)
        /*1718*/ 	.word	0x0000002e


	//----- nvinfo : EIATTR_FRAME_SIZE
	.align		4
.L_985:
        /*171c*/ 	.byte	0x04, 0x11
        /*171e*/ 	.short	(.L_987 - .L_986)
	.align		4
.L_986:
        /*1720*/ 	.word	index@($__internal_537_$__cuda_sm20_rem_s64)
        /*1724*/ 	.word	0x00000000


	//----- nvinfo : EIATTR_FRAME_SIZE
	.align		4
.L_987:
        /*1728*/ 	.byte	0x04, 0x11
        /*172a*/ 	.short	(.L_989 - .L_988)
	.align		4
.L_988:
        /*172c*/ 	.word	index@($__internal_536_$__cuda_sm20_div_s64)
        /*1730*/ 	.word	0x00000000


	//----- nvinfo : EIATTR_FRAME_SIZE
	.align		4
.L_989:
        /*1734*/ 	.byte	0x04, 0x11
        /*1736*/ 	.short	(.L_991 - .L_990)
	.align		4
.L_990:
        /*1738*/ 	.word	index@(contiguous_sum2_i8)
        /*173c*/ 	.word	0x00000000


	//----- nvinfo : EIATTR_REGCOUNT
	.align		4
.L_991:
        /*1740*/ 	.byte	0x04, 0x2f
        /*1742*/ 	.short	(.L_993 - .L_992)
	.align		4
.L_992:
        /*1744*/ 	.word	index@(contiguous_sum22_i8)
        /*1748*/ 	.word	0x0000000e


	//----- nvinfo : EIATTR_FRAME_SIZE
	.align		4
.L_993:
        /*174c*/ 	.byte	0x04, 0x11
        /*174e*/ 	.short	(.L_995 - .L_994)
	.align		4
.L_994:
        /*1750*/ 	.word	index@(contiguous_sum22_i8)
        /*1754*/ 	.word	0x00000000


	//----- nvinfo : EIATTR_REGCOUNT
	.align		4
.L_995:
        /*1758*/ 	.byte	0x04, 0x2f
        /*175a*/ 	.short	(.L_997 - .L_996)
	.align		4
.L_996:
        /*175c*/ 	.word	index@(contiguous_sum3_i8)
        /*1760*/ 	.word	0x0000002c


	//----- nvinfo : EIATTR_FRAME_SIZE
	.align		4
.L_997:
        /*1764*/ 	.byte	0x04, 0x11
        /*1766*/ 	.short	(.L_999 - .L_998)
	.align		4
.L_998:
        /*1768*/ 	.word	index@($__internal_535_$__cuda_sm20_rem_s64)
        /*176c*/ 	.word	0x00000000


	//----- nvinfo : EIATTR_FRAME_SIZE
	.align		4
.L_999:
        /*1770*/ 	.byte	0x04, 0x11
        /*1772*/ 	.short	(.L_1001 - .L_1000)
	.align		4
.L_1000:
        /*1774*/ 	.word	index@($__internal_534_$__cuda_sm20_div_s64)
        /*1778*/ 	.word	0x00000000


	//----- nvinfo : EIATTR_FRAME_SIZE
	.align		4
.L_1001:
        /*177c*/ 	.byte	0x04, 0x11
        /*177e*/ 	.short	(.L_1003 - .L_1002)
	.align		4
.L_1002:
        /*1780*/ 	.word	index@(contiguous_sum3_i8)
        /*1784*/ 	.word	0x00000000


	//----- nvinfo : EIATTR_REGCOUNT
	.align		4
.L_1003:
        /*1788*/ 	.byte	0x04, 0x2f
        /*178a*/ 	.short	(.L_1005 - .L_1004)
	.align		4
.L_1004:
        /*178c*/ 	.word	index@(contiguous_sum33_i8)
        /*1790*/ 	.word	0x0000001b


	//----- nvinfo : EIATTR_FRAME_SIZE
	.align		4
.L_1005:
        /*1794*/ 	.byte	0x04, 0x11
        /*1796*/ 	.short	(.L_1007 - .L_1006)
	.align		4
.L_1006:
        /*1798*/ 	.word	index@(contiguous_sum33_i8)
        /*179c*/ 	.word	0x00000000


	//----- nvinfo : EIATTR_REGCOUNT
	.align		4
.L_1007:
        /*17a0*/ 	.byte	0x04, 0x2f
        /*17a2*/ 	.short	(.L_1009 - .L_1008)
	.align		4
.L_1008:
        /*17a4*/ 	.word	index@(contiguous_sum_i16)
        /*17a8*/ 	.word	0x0000000d


	//----- nvinfo : EIATTR_FRAME_SIZE
	.align		4
.L_1009:
        /*17ac*/ 	.byte	0x04, 0x11
        /*17ae*/ 	.short	(.L_1011 - .L_1010)
	.align		4
.L_1010:
        /*17b0*/ 	.word	index@(contiguous_sum_i16)
        /*17b4*/ 	.word	0x00000000


	//----- nvinfo : EIATTR_REGCOUNT
	.align		4
.L_1011:
        /*17b8*/ 	.byte	0x04, 0x2f
        /*17ba*/ 	.short	(.L_1013 - .L_1012)
	.align		4
.L_1012:
        /*17bc*/ 	.word	index@(uncontiguous_sum_i16)
        /*17c0*/ 	.word	0x00000030


	//----- nvinfo : EIATTR_FRAME_SIZE
	.align		4
.L_1013:
        /*17c4*/ 	.byte	0x04, 0x11
        /*17c6*/ 	.short	(.L_1015 - .L_1014)
	.align		4
.L_1014:
        /*17c8*/ 	.word	index@($__internal_533_$__cuda_sm20_rem_s64)
        /*17cc*/ 	.word	0x00000000


	//----- nvinfo : EIATTR_FRAME_SIZE
	.align		4
.L_1015:
        /*17d0*/ 	.byte	0x04, 0x11
        /*17d2*/ 	.short	(.L_1017 - .L_1016)
	.align		4
.L_1016:
        /*17d4*/ 	.word	index@($__internal_532_$__cuda_sm20_div_s64)
        /*17d8*/ 	.word	0x00000000


	//----- nvinfo : EIATTR_FRAME_SIZE
	.align		4
.L_1017:
        /*17dc*/ 	.byte	0x04, 0x11
        /*17de*/ 	.short	(.L_1019 - .L_1018)
	.align		4
.L_1018:
        /*17e0*/ 	.word	index@(uncontiguous_sum_i16)
        /*17e4*/ 	.word	0x00000000


	//----- nvinfo : EIATTR_REGCOUNT
	.align		4
.L_1019:
        /*17e8*/ 	.byte	0x04, 0x2f
        /*17ea*/ 	.short	(.L_1021 - .L_1020)
	.align		4
.L_1020:
        /*17ec*/ 	.word	index@(contiguous_sum2_i16)
        /*17f0*/ 	.word	0x00000030


	//----- nvinfo : EIATTR_FRAME_SIZE
	.align		4
.L_1021:
        /*17f4*/ 	.byte	0x04, 0x11
        /*17f6*/ 	.short	(.L_1023 - .L_1022)
	.align		4
.L_1022:
        /*17f8*/ 	.word	index@($__internal_531_$__cuda_sm20_rem_s64)
        /*17fc*/ 	.word	0x00000000


	//----- nvinfo : EIATTR_FRAME_SIZE
	.align		4
.L_1023:
        /*1800*/ 	.byte	0x04, 0x11
        /*1802*/ 	.short	(.L_1025 - .L_1024)
	.align		4
.L_1024:
        /*1804*/ 	.word	index@($__internal_530_$__cuda_sm20_div_s64)
        /*1808*/ 	.word	0x00000000


	//----- nvinfo : EIATTR_FRAME_SIZE
	.align		4
.L_1025:
        /*180c*/ 	.byte	0x04, 0x11
        /*180e*/ 	.short	(.L_1027 - .L_1026)
	.align		4
.L_1026:
        /*1810*/ 	.word	index@(contiguous_sum2_i16)
        /*1814*/ 	.word	0x00000000


	//----- nvinfo : EIATTR_REGCOUNT
	.align		4
.L_1027:
        /*1818*/ 	.byte	0x04, 0x2f
        /*181a*/ 	.short	(.L_1029 - .L_1028)
	.align		4
.L_1028:
        /*181c*/ 	.word	index@(contiguous_sum22_i16)
        /*1820*/ 	.word	0x00000010


	//----- nvinfo : EIATTR_FRAME_SIZE
	.align		4
.L_1029:
        /*1824*/ 	.byte	0x04, 0x11
        /*1826*/ 	.short	(.L_1031 - .L_1030)
	.align		4
.L_1030:
        /*1828*/ 	.word	index@(contiguous_sum22_i16)
        /*182c*/ 	.word	0x00000000


	//----- nvinfo : EIATTR_REGCOUNT
	.align		4
.L_1031:
        /*1830*/ 	.byte	0x04, 0x2f
        /*1832*/ 	.short	(.L_1033 - .L_1032)
	.align		4
.L_1032:
        /*1834*/ 	.word	index@(contiguous_sum3_i16)
        /*1838*/ 	.word	0x0000002c


	//----- nvinfo : EIATTR_FRAME_SIZE
	.align		4
.L_1033:
        /*183c*/ 	.byte	0x04, 0x11
        /*183e*/ 	.short	(.L_1035 - .L_1034)
	.align		4
.L_1034:
        /*1840*/ 	.word	index@($__internal_529_$__cuda_sm20_rem_s64)
        /*1844*/ 	.word	0x00000000


	//----- nvinfo : EIATTR_FRAME_SIZE
	.align		4
.L_1035:
        /*1848*/ 	.byte	0x04, 0x11
        /*184a*/ 	.short	(.L_1037 - .L_1036)
	.align		4
.L_1036:
        /*184c*/ 	.word	index@($__internal_528_$__cuda_sm20_div_s64)
        /*1850*/ 	.word	0x00000000


	//----- nvinfo : EIATTR_FRAME_SIZE
	.align		4
.L_1037:
        /*1854*/ 	.byte	0x04, 0x11
        /*1856*/ 	.short	(.L_1039 - .L_1038)
	.align		4
.L_1038:
        /*1858*/ 	.word	index@(contiguous_sum3_i16)
        /*185c*/ 	.word	0x00000000


	//----- nvinfo : EIATTR_REGCOUNT
	.align		4
.L_1039:
        /*1860*/ 	.byte	0x04, 0x2f
        /*1862*/ 	.short	(.L_1041 - .L_1040)
	.align		4
.L_1040:
        /*1864*/ 	.word	index@(contiguous_sum33_i16)
        /*1868*/ 	.word	0x0000001b


	//----- nvinfo : EIATTR_FRAME_SIZE
	.align		4
.L_1041:
        /*186c*/ 	.byte	0x04, 0x11
        /*186e*/ 	.short	(.L_1043 - .L_1042)
	.align		4
.L_1042:
        /*1870*/ 	.word	index@(contiguous_sum33_i16)
        /*1874*/ 	.word	0x00000000


	//----- nvinfo : EIATTR_REGCOUNT
	.align		4
.L_1043:
        /*1878*/ 	.byte	0x04, 0x2f
        /*187a*/ 	.short	(.L_1045 - .L_1044)
	.align		4
.L_1044:
        /*187c*/ 	.word	index@(contiguous_sum_i32)
        /*1880*/ 	.word	0x0000000d


	//----- nvinfo : EIATTR_FRAME_SIZE
	.align		4
.L_1045:
        /*1884*/ 	.byte	0x04, 0x11
        /*1886*/ 	.short	(.L_1047 - .L_1046)
	.align		4
.L_1046:
        /*1888*/ 	.word	index@(contiguous_sum_i32)
        /*188c*/ 	.word	0x00000000


	//----- nvinfo : EIATTR_REGCOUNT
	.align		4
.L_1047:
        /*1890*/ 	.byte	0x04, 0x2f
        /*1892*/ 	.short	(.L_1049 - .L_1048)
	.align		4
.L_1048:
        /*1894*/ 	.word	index@(uncontiguous_sum_i32)
        /*1898*/ 	.word	0x0000002e


	//----- nvinfo : EIATTR_FRAME_SIZE
	.align		4
.L_1049:
        /*189c*/ 	.byte	0x04, 0x11
        /*189e*/ 	.short	(.L_1051 - .L_1050)
	.align		4
.L_1050:
        /*18a0*/ 	.word	index@($__internal_527_$__cuda_sm20_rem_s64)
        /*18a4*/ 	.word	0x00000000


	//----- nvinfo : EIATTR_FRAME_SIZE
	.align		4
.L_1051:
        /*18a8*/ 	.byte	0x04, 0x11
        /*18aa*/ 	.short	(.L_1053 - .L_1052)
	.align		4
.L_1052:
        /*18ac*/ 	.word	index@($__internal_526_$__cuda_sm20_div_s64)
        /*18b0*/ 	.word	0x00000000


	//----- nvinfo : EIATTR_FRAME_SIZE
	.align		4
.L_1053:
        /*18b4*/ 	.byte	0x04, 0x11
        /*18b6*/ 	.short	(.L_1055 - .L_1054)
	.align		4
.L_1054:
        /*18b8*/ 	.word	index@(uncontiguous_sum_i32)
        /*18bc*/ 	.word	0x00000000


	//----- nvinfo : EIATTR_REGCOUNT
	.align		4
.L_1055:
        /*18c0*/ 	.byte	0x04, 0x2f
        /*18c2*/ 	.short	(.L_1057 - .L_1056)
	.align		4
.L_1056:
        /*18c4*/ 	.word	index@(contiguous_sum2_i32)
        /*18c8*/ 	.word	0x00000030


	//----- nvinfo : EIATTR_FRAME_SIZE
	.align		4
.L_1057:
        /*18cc*/ 	.byte	0x04, 0x11
        /*18ce*/ 	.short	(.L_1059 - .L_1058)
	.align		4
.L_1058:
        /*18d0*/ 	.word	index@($__internal_525_$__cuda_sm20_rem_s64)
        /*18d4*/ 	.word	0x00000000


	//----- nvinfo : EIATTR_FRAME_SIZE
	.align		4
.L_1059:
        /*18d8*/ 	.byte	0x04, 0x11
        /*18da*/ 	.short	(.L_1061 - .L_1060)
	.align		4
.L_1060:
        /*18dc*/ 	.word	index@($__internal_524_$__cuda_sm20_div_s64)
        /*18e0*/ 	.word	0x00000000


	//----- nvinfo : EIATTR_FRAME_SIZE
	.align		4
.L_1061:
        /*18e4*/ 	.byte	0x04, 0x11
        /*18e6*/ 	.short	(.L_1063 - .L_1062)
	.align		4
.L_1062:
        /*18e8*/ 	.word	index@(contiguous_sum2_i32)
        /*18ec*/ 	.word	0x00000000


	//----- nvinfo : EIATTR_REGCOUNT
	.align		4
.L_1063:
        /*18f0*/ 	.byte	0x04, 0x2f
        /*18f2*/ 	.short	(.L_1065 - .L_1064)
	.align		4
.L_1064:
        /*18f4*/ 	.word	index@(contiguous_sum22_i32)
        /*18f8*/ 	.word	0x00000012


	//----- nvinfo : EIATTR_FRAME_SIZE
	.align		4
.L_1065:
        /*18fc*/ 	.byte	0x04, 0x11
        /*18fe*/ 	.short	(.L_1067 - .L_1066)
	.align		4
.L_1066:
        /*1900*/ 	.word	index@(contiguous_sum22_i32)
        /*1904*/ 	.word	0x00000000


	//----- nvinfo : EIATTR_REGCOUNT
	.align		4
.L_1067:
        /*1908*/ 	.byte	0x04, 0x2f
        /*190a*/ 	.short	(.L_1069 - .L_1068)
	.align		4
.L_1068:
        /*190c*/ 	.word	index@(contiguous_sum3_i32)
        /*1910*/ 	.word	0x0000002c


	//----- nvinfo : EIATTR_FRAME_SIZE
	.align		4
.L_1069:
        /*1914*/ 	.byte	0x04, 0x11
        /*1916*/ 	.short	(.L_1071 - .L_1070)
	.align		4
.L_1070:
        /*1918*/ 	.word	index@($__internal_523_$__cuda_sm20_rem_s64)
        /*191c*/ 	.word	0x00000000


	//----- nvinfo : EIATTR_FRAME_SIZE
	.align		4
.L_1071:
        /*1920*/ 	.byte	0x04, 0x11
        /*1922*/ 	.short	(.L_1073 - .L_1072)
	.align		4
.L_1072:
        /*1924*/ 	.word	index@($__internal_522_$__cuda_sm20_div_s64)
        /*1928*/ 	.word	0x00000000


	//----- nvinfo : EIATTR_FRAME_SIZE
	.align		4
.L_1073:
        /*192c*/ 	.byte	0x04, 0x11
        /*192e*/ 	.short	(.L_1075 - .L_1074)
	.align		4
.L_1074:
        /*1930*/ 	.word	index@(contiguous_sum3_i32)
        /*1934*/ 	.word	0x00000000


	//----- nvinfo : EIATTR_REGCOUNT
	.align		4
.L_1075:
        /*1938*/ 	.byte	0x04, 0x2f
        /*193a*/ 	.short	(.L_1077 - .L_1076)
	.align		4
.L_1076:
        /*193c*/ 	.word	index@(contiguous_sum33_i32)
        /*1940*/ 	.word	0x0000001b


	//----- nvinfo : EIATTR_FRAME_SIZE
	.align		4
.L_1077:
        /*1944*/ 	.byte	0x04, 0x11
        /*1946*/ 	.short	(.L_1079 - .L_1078)
	.align		4
.L_1078:
        /*1948*/ 	.word	index@(contiguous_sum33_i32)
        /*194c*/ 	.word	0x00000000


	//----- nvinfo : EIATTR_REGCOUNT
	.align		4
.L_1079:
        /*1950*/ 	.byte	0x04, 0x2f
        /*1952*/ 	.short	(.L_1081 - .L_1080)
	.align		4
.L_1080:
        /*1954*/ 	.word	index@(contiguous_sum_i64)
        /*1958*/ 	.word	0x00000010


	//----- nvinfo : EIATTR_FRAME_SIZE
	.align		4
.L_1081:
        /*195c*/ 	.byte	0x04, 0x11
        /*195e*/ 	.short	(.L_1083 - .L_1082)
	.align		4
.L_1082:
        /*1960*/ 	.word	index@(contiguous_sum_i64)
        /*1964*/ 	.word	0x00000000


	//----- nvinfo : EIATTR_REGCOUNT
	.align		4
.L_1083:
        /*1968*/ 	.byte	0x04, 0x2f
        /*196a*/ 	.short	(.L_1085 - .L_1084)
	.align		4
.L_1084:
        /*196c*/ 	.word	index@(uncontiguous_sum_i64)
        /*1970*/ 	.word	0x0000002e


	//----- nvinfo : EIATTR_FRAME_SIZE
	.align		4
.L_1085:
        /*1974*/ 	.byte	0x04, 0x11
        /*1976*/ 	.short	(.L_1087 - .L_1086)
	.align		4
.L_1086:
        /*1978*/ 	.word	index@($__internal_521_$__cuda_sm20_rem_s64)
        /*197c*/ 	.word	0x00000000


	//----- nvinfo : EIATTR_FRAME_SIZE
	.align		4
.L_1087:
        /*1980*/ 	.byte	0x04, 0x11
        /*1982*/ 	.short	(.L_1089 - .L_1088)
	.align		4
.L_1088:
        /*1984*/ 	.word	index@($__internal_520_$__cuda_sm20_div_s64)
        /*1988*/ 	.word	0x00000000


	//----- nvinfo : EIATTR_FRAME_SIZE
	.align		4
.L_1089:
        /*198c*/ 	.byte	0x04, 0x11
        /*198e*/ 	.short	(.L_1091 - .L_1090)
	.align		4
.L_1090:
        /*1990*/ 	.word	index@(uncontiguous_sum_i64)
        /*1994*/ 	.word	0x00000000


	//----- nvinfo : EIATTR_REGCOUNT
	.align		4
.L_1091:
        /*1998*/ 	.byte	0x04, 0x2f
        /*199a*/ 	.short	(.L_1093 - .L_1092)
	.align		4
.L_1092:
        /*199c*/ 	.word	index@(contiguous_sum2_i64)
        /*19a0*/ 	.word	0x00000030


	//----- nvinfo : EIATTR_FRAME_SIZE
	.align		4
.L_1093:
        /*19a4*/ 	.byte	0x04, 0x11
        /*19a6*/ 	.short	(.L_1095 - .L_1094)
	.align		4
.L_1094:
        /*19a8*/ 	.word	index@($__internal_519_$__cuda_sm20_rem_s64)
        /*19ac*/ 	.word	0x00000000


	//----- nvinfo : EIATTR_FRAME_SIZE
	.align		4
.L_1095:
        /*19b0*/ 	.byte	0x04, 0x11
        /*19b2*/ 	.short	(.L_1097 - .L_1096)
	.align		4
.L_1096:
        /*19b4*/ 	.word	index@($__internal_518_$__cuda_sm20_div_s64)
        /*19b8*/ 	.word	0x00000000


	//----- nvinfo : EIATTR_FRAME_SIZE
	.align		4
.L_1097:
        /*19bc*/ 	.byte	0x04, 0x11
        /*19be*/ 	.short	(.L_1099 - .L_1098)
	.align		4
.L_1098:
        /*19c0*/ 	.word	index@(contiguous_sum2_i64)
        /*19c4*/ 	.word	0x00000000


	//----- nvinfo : EIATTR_REGCOUNT
	.align		4
.L_1099:
        /*19c8*/ 	.byte	0x04, 0x2f
        /*19ca*/ 	.short	(.L_1101 - .L_1100)
	.align		4
.L_1100:
        /*19cc*/ 	.word	index@(contiguous_sum22_i64)
        /*19d0*/ 	.word	0x00000010


	//----- nvinfo : EIATTR_FRAME_SIZE
	.align		4
.L_1101:
        /*19d4*/ 	.byte	0x04, 0x11
        /*19d6*/ 	.short	(.L_1103 - .L_1102)
	.align		4
.L_1102:
        /*19d8*/ 	.word	index@(contiguous_sum22_i64)
        /*19dc*/ 	.word	0x00000000


	//----- nvinfo : EIATTR_REGCOUNT
	.align		4
.L_1103:
        /*19e0*/ 	.byte	0x04, 0x2f
        /*19e2*/ 	.short	(.L_1105 - .L_1104)
	.align		4
.L_1104:
        /*19e4*/ 	.word	index@(contiguous_sum3_i64)
        /*19e8*/ 	.word	0x0000002c


	//----- nvinfo : EIATTR_FRAME_SIZE
	.align		4
.L_1105:
        /*19ec*/ 	.byte	0x04, 0x11
        /*19ee*/ 	.short	(.L_1107 - .L_1106)
	.align		4
.L_1106:
        /*19f0*/ 	.word	index@($__internal_517_$__cuda_sm20_rem_s64)
        /*19f4*/ 	.word	0x00000000


	//----- nvinfo : EIATTR_FRAME_SIZE
	.align		4
.L_1107:
        /*19f8*/ 	.byte	0x04, 0x11
        /*19fa*/ 	.short	(.L_1109 - .L_1108)
	.align		4
.L_1108:
        /*19fc*/ 	.word	index@($__internal_516_$__cuda_sm20_div_s64)
        /*1a00*/ 	.word	0x00000000


	//----- nvinfo : EIATTR_FRAME_SIZE
	.align		4
.L_1109:
        /*1a04*/ 	.byte	0x04, 0x11
        /*1a06*/ 	.short	(.L_1111 - .L_1110)
	.align		4
.L_1110:
        /*1a08*/ 	.word	index@(contiguous_sum3_i64)
        /*1a0c*/ 	.word	0x00000000


	//----- nvinfo : EIATTR_REGCOUNT
	.align		4
.L_1111:
        /*1a10*/ 	.byte	0x04, 0x2f
        /*1a12*/ 	.short	(.L_1113 - .L_1112)
	.align		4
.L_1112:
        /*1a14*/ 	.word	index@(contiguous_sum33_i64)
        /*1a18*/ 	.word	0x00000020


	//----- nvinfo : EIATTR_FRAME_SIZE
	.align		4
.L_1113:
        /*1a1c*/ 	.byte	0x04, 0x11
        /*1a1e*/ 	.short	(.L_1115 - .L_1114)
	.align		4
.L_1114:
        /*1a20*/ 	.word	index@(contiguous_sum33_i64)
        /*1a24*/ 	.word	0x00000000


	//----- nvinfo : EIATTR_REGCOUNT
	.align		4
.L_1115:
        /*1a28*/ 	.byte	0x04, 0x2f
        /*1a2a*/ 	.short	(.L_1117 - .L_1116)
	.align		4
.L_1116:
        /*1a2c*/ 	.word	index@(contiguous_sum_u8)
        /*1a30*/ 	.word	0x0000000c


	//----- nvinfo : EIATTR_FRAME_SIZE
	.align		4
.L_1117:
        /*1a34*/ 	.byte	0x04, 0x11
        /*1a36*/ 	.short	(.L_1119 - .L_1118)
	.align		4
.L_1118:
        /*1a38*/ 	.word	index@(contiguous_sum_u8)
        /*1a3c*/ 	.word	0x00000000


	//----- nvinfo : EIATTR_REGCOUNT
	.align		4
.L_1119:
        /*1a40*/ 	.byte	0x04, 0x2f
        /*1a42*/ 	.short	(.L_1121 - .L_1120)
	.align		4
.L_1120:
        /*1a44*/ 	.word	index@(uncontiguous_sum_u8)
        /*1a48*/ 	.word	0x00000030


	//----- nvinfo : EIATTR_FRAME_SIZE
	.align		4
.L_1121:
        /*1a4c*/ 	.byte	0x04, 0x11
        /*1a4e*/ 	.short	(.L_1123 - .L_1122)
	.align		4
.L_1122:
        /*1a50*/ 	.word	index@($__internal_515_$__cuda_sm20_rem_s64)
        /*1a54*/ 	.word	0x00000000


	//----- nvinfo : EIATTR_FRAME_SIZE
	.align		4
.L_1123:
        /*1a58*/ 	.byte	0x04, 0x11
        /*1a5a*/ 	.short	(.L_1125 - .L_1124)
	.align		4
.L_1124:
        /*1a5c*/ 	.word	index@($__internal_514_$__cuda_sm20_div_s64)
        /*1a60*/ 	.word	0x00000000


	//----- nvinfo : EIATTR_FRAME_SIZE
	.align		4
.L_1125:
        /*1a64*/ 	.byte	0x04, 0x11
        /*1a66*/ 	.short	(.L_1127 - .L_1126)
	.align		4
.L_1126:
        /*1a68*/ 	.word	index@(uncontiguous_sum_u8)
        /*1a6c*/ 	.word	0x00000000


	//----- nvinfo : EIATTR_REGCOUNT
	.align		4
.L_1127:
        /*1a70*/ 	.byte	0x04, 0x2f
        /*1a72*/ 	.short	(.L_1129 - .L_1128)
	.align		4
.L_1128:
        /*1a74*/ 	.word	index@(contiguous_sum2_u8)
        /*1a78*/ 	.word	0x0000002e


	//----- nvinfo : EIATTR_FRAME_SIZE
	.align		4
.L_1129:
        /*1a7c*/ 	.byte	0x04, 0x11
        /*1a7e*/ 	.short	(.L_1131 - .L_1130)
	.align		4
.L_1130:
        /*1a80*/ 	.word	index@($__internal_513_$__cuda_sm20_rem_s64)
        /*1a84*/ 	.word	0x00000000


	//----- nvinfo : EIATTR_FRAME_SIZE
	.align		4
.L_1131:
        /*1a88*/ 	.byte	0x04, 0x11
        /*1a8a*/ 	.short	(.L_1133 - .L_1132)
	.align		4
.L_1132:
        /*1a8c*/ 	.word	index@($__internal_512_$__cuda_sm20_div_s64)
        /*1a90*/ 	.word	0x00000000


	//----- nvinfo : EIATTR_FRAME_SIZE
	.align		4
.L_1133:
        /*1a94*/ 	.byte	0x04, 0x11
        /*1a96*/ 	.short	(.L_1135 - .L_1134)
	.align		4
.L_1134:
        /*1a98*/ 	.word	index@(contiguous_sum2_u8)
        /*1a9c*/ 	.word	0x00000000


	//----- nvinfo : EIATTR_REGCOUNT
	.align		4
.L_1135:
        /*1aa0*/ 	.byte	0x04, 0x2f
        /*1aa2*/ 	.short	(.L_1137 - .L_1136)
	.align		4
.L_1136:
        /*1aa4*/ 	.word	index@(contiguous_sum22_u8)
        /*1aa8*/ 	.word	0x0000000e


	//----- nvinfo : EIATTR_FRAME_SIZE
	.align		4
.L_1137:
        /*1aac*/ 	.byte	0x04, 0x11
        /*1aae*/ 	.short	(.L_1139 - .L_1138)
	.align		4
.L_1138:
        /*1ab0*/ 	.word	index@(contiguous_sum22_u8)
        /*1ab4*/ 	.word	0x00000000


	//----- nvinfo : EIATTR_REGCOUNT
	.align		4
.L_1139:
        /*1ab8*/ 	.byte	0x04, 0x2f
        /*1aba*/ 	.short	(.L_1141 - .L_1140)
	.align		4
.L_1140:
        /*1abc*/ 	.word	index@(contiguous_sum3_u8)
        /*1ac0*/ 	.word	0x0000002c


	//----- nvinfo : EIATTR_FRAME_SIZE
	.align		4
.L_1141:
        /*1ac4*/ 	.byte	0x04, 0x11
        /*1ac6*/ 	.short	(.L_1143 - .L_1142)
	.align		4
.L_1142:
        /*1ac8*/ 	.word	index@($__internal_511_$__cuda_sm20_rem_s64)
        /*1acc*/ 	.word	0x00000000


	//----- nvinfo : EIATTR_FRAME_SIZE
	.align		4
.L_1143:
        /*1ad0*/ 	.byte	0x04, 0x11
        /*1ad2*/ 	.short	(.L_1145 - .L_1144)
	.align		4
.L_1144:
        /*1ad4*/ 	.word	index@($__internal_510_$__cuda_sm20_div_s64)
        /*1ad8*/ 	.word	0x00000000


	//----- nvinfo : EIATTR_FRAME_SIZE
	.align		4
.L_1145:
        /*1adc*/ 	.byte	0x04, 0x11
        /*1ade*/ 	.short	(.L_1147 - .L_1146)
	.align		4
.L_1146:
        /*1ae0*/ 	.word	index@(contiguous_sum3_u8)
        /*1ae4*/ 	.word	0x00000000


	//----- nvinfo : EIATTR_REGCOUNT
	.align		4
.L_1147:
        /*1ae8*/ 	.byte	0x04, 0x2f
        /*1aea*/ 	.short	(.L_1149 - .L_1148)
	.align		4
.L_1148:
        /*1aec*/ 	.word	index@(contiguous_sum33_u8)
        /*1af0*/ 	.word	0x0000001b


	//----- nvinfo : EIATTR_FRAME_SIZE
	.align		4
.L_1149:
        /*1af4*/ 	.byte	0x04, 0x11
        /*1af6*/ 	.short	(.L_1151 - .L_1150)
	.align		4
.L_1150:
        /*1af8*/ 	.word	index@(contiguous_sum33_u8)
        /*1afc*/ 	.word	0x00000000


	//----- nvinfo : EIATTR_REGCOUNT
	.align		4
.L_1151:
        /*1b00*/ 	.byte	0x04, 0x2f
        /*1b02*/ 	.short	(.L_1153 - .L_1152)
	.align		4
.L_1152:
        /*1b04*/ 	.word	index@(contiguous_sum_u16)
        /*1b08*/ 	.word	0x0000000d


	//----- nvinfo : EIATTR_FRAME_SIZE
	.align		4
.L_1153:
        /*1b0c*/ 	.byte	0x04, 0x11
        /*1b0e*/ 	.short	(.L_1155 - .L_1154)
	.align		4
.L_1154:
        /*1b10*/ 	.word	index@(contiguous_sum_u16)
        /*1b14*/ 	.word	0x00000000


	//----- nvinfo : EIATTR_REGCOUNT
	.align		4
.L_1155:
        /*1b18*/ 	.byte	0x04, 0x2f
        /*1b1a*/ 	.short	(.L_1157 - .L_1156)
	.align		4
.L_1156:
        /*1b1c*/ 	.word	index@(uncontiguous_sum_u16)
        /*1b20*/ 	.word	0x00000030


	//----- nvinfo : EIATTR_FRAME_SIZE
	.align		4
.L_1157:
        /*1b24*/ 	.byte	0x04, 0x11
        /*1b26*/ 	.short	(.L_1159 - .L_1158)
	.align		4
.L_1158:
        /*1b28*/ 	.word	index@($__internal_509_$__cuda_sm20_rem_s64)
        /*1b2c*/ 	.word	0x00000000


	//----- nvinfo : EIATTR_FRAME_SIZE
	.align		4
.L_1159:
        /*1b30*/ 	.byte	0x04, 0x11
        /*1b32*/ 	.short	(.L_1161 - .L_1160)
	.align		4
.L_1160:
        /*1b34*/ 	.word	index@($__internal_508_$__cuda_sm20_div_s64)
        /*1b38*/ 	.word	0x00000000


	//----- nvinfo : EIATTR_FRAME_SIZE
	.align		4
.L_1161:
        /*1b3c*/ 	.byte	0x04, 0x11
        /*1b3e*/ 	.short	(.L_1163 - .L_1162)
	.align		4
.L_1162:
        /*1b40*/ 	.word	index@(uncontiguous_sum_u16)
        /*1b44*/ 	.word	0x00000000


	//----- nvinfo : EIATTR_REGCOUNT
	.align		4
.L_1163:
        /*1b48*/ 	.byte	0x04, 0x2f
        /*1b4a*/ 	.short	(.L_1165 - .L_1164)
	.align		4
.L_1164:
        /*1b4c*/ 	.word	index@(contiguous_sum2_u16)
        /*1b50*/ 	.word	0x00000030


	//----- nvinfo : EIATTR_FRAME_SIZE
	.align		4
.L_1165:
        /*1b54*/ 	.byte	0x04, 0x11
        /*1b56*/ 	.short	(.L_1167 - .L_1166)
	.align		4
.L_1166:
        /*1b58*/ 	.word	index@($__internal_507_$__cuda_sm20_rem_s64)
        /*1b5c*/ 	.word	0x00000000


	//----- nvinfo : EIATTR_FRAME_SIZE
	.align		4
.L_1167:
        /*1b60*/ 	.byte	0x04, 0x11
        /*1b62*/ 	.short	(.L_1169 - .L_1168)
	.align		4
.L_1168:
        /*1b64*/ 	.word	index@($__internal_506_$__cuda_sm20_div_s64)
        /*1b68*/ 	.word	0x00000000


	//----- nvinfo : EIATTR_FRAME_SIZE
	.align		4
.L_1169:
        /*1b6c*/ 	.byte	0x04, 0x11
        /*1b6e*/ 	.short	(.L_1171 - .L_1170)
	.align		4
.L_1170:
        /*1b70*/ 	.word	index@(contiguous_sum2_u16)
        /*1b74*/ 	.word	0x00000000


	//----- nvinfo : EIATTR_REGCOUNT
	.align		4
.L_1171:
        /*1b78*/ 	.byte	0x04, 0x2f
        /*1b7a*/ 	.short	(.L_1173 - .L_1172)
	.align		4
.L_1172:
        /*1b7c*/ 	.word	index@(contiguous_sum22_u16)
        /*1b80*/ 	.word	0x00000010


	//----- nvinfo : EIATTR_FRAME_SIZE
	.align		4
.L_1173:
        /*1b84*/ 	.byte	0x04, 0x11
        /*1b86*/ 	.short	(.L_1175 - .L_1174)
	.align		4
.L_1174:
        /*1b88*/ 	.word	index@(contiguous_sum22_u16)
        /*1b8c*/ 	.word	0x00000000


	//----- nvinfo : EIATTR_REGCOUNT
	.align		4
.L_1175:
        /*1b90*/ 	.byte	0x04, 0x2f
        /*1b92*/ 	.short	(.L_1177 - .L_1176)
	.align		4
.L_1176:
        /*1b94*/ 	.word	index@(contiguous_sum3_u16)
        /*1b98*/ 	.word	0x0000002c


	//----- nvinfo : EIATTR_FRAME_SIZE
	.align		4
.L_1177:
        /*1b9c*/ 	.byte	0x04, 0x11
        /*1b9e*/ 	.short	(.L_1179 - .L_1178)
	.align		4
.L_1178:
        /*1ba0*/ 	.word	index@($__internal_505_$__cuda_sm20_rem_s64)
        /*1ba4*/ 	.word	0x00000000


	//----- nvinfo : EIATTR_FRAME_SIZE
	.align		4
.L_1179:
        /*1ba8*/ 	.byte	0x04, 0x11
        /*1baa*/ 	.short	(.L_1181 - .L_1180)
	.align		4
.L_1180:
        /*1bac*/ 	.word	index@($__internal_504_$__cuda_sm20_div_s64)
        /*1bb0*/ 	.word	0x00000000


	//----- nvinfo : EIATTR_FRAME_SIZE
	.align		4
.L_1181:
        /*1bb4*/ 	.byte	0x04, 0x11
        /*1bb6*/ 	.short	(.L_1183 - .L_1182)
	.align		4
.L_1182:
        /*1bb8*/ 	.word	index@(contiguous_sum3_u16)
        /*1bbc*/ 	.word	0x00000000


	//----- nvinfo : EIATTR_REGCOUNT
	.align		4
.L_1183:
        /*1bc0*/ 	.byte	0x04, 0x2f
        /*1bc2*/ 	.short	(.L_1185 - .L_1184)
	.align		4
.L_1184:
        /*1bc4*/ 	.word	index@(contiguous_sum33_u16)
        /*1bc8*/ 	.word	0x0000001b


	//----- nvinfo : EIATTR_FRAME_SIZE
	.align		4
.L_1185:
        /*1bcc*/ 	.byte	0x04, 0x11
        /*1bce*/ 	.short	(.L_1187 - .L_1186)
	.align		4
.L_1186:
        /*1bd0*/ 	.word	index@(contiguous_sum33_u16)
        /*1bd4*/ 	.word	0x00000000


	//----- nvinfo : EIATTR_REGCOUNT
	.align		4
.L_1187:
        /*1bd8*/ 	.byte	0x04, 0x2f
        /*1bda*/ 	.short	(.L_1189 - .L_1188)
	.align		4
.L_1188:
        /*1bdc*/ 	.word	index@(contiguous_sum_u32)
        /*1be0*/ 	.word	0x0000000d


	//----- nvinfo : EIATTR_FRAME_SIZE
	.align		4
.L_1189:
        /*1be4*/ 	.byte	0x04, 0x11
        /*1be6*/ 	.short	(.L_1191 - .L_1190)
	.align		4
.L_1190:
        /*1be8*/ 	.word	index@(contiguous_sum_u32)
        /*1bec*/ 	.word	0x00000000


	//----- nvinfo : EIATTR_REGCOUNT
	.align		4
.L_1191:
        /*1bf0*/ 	.byte	0x04, 0x2f
        /*1bf2*/ 	.short	(.L_1193 - .L_1192)
	.align		4
.L_1192:
        /*1bf4*/ 	.word	index@(uncontiguous_sum_u32)
        /*1bf8*/ 	.word	0x0000002e


	//----- nvinfo : EIATTR_FRAME_SIZE
	.align		4
.L_1193:
        /*1bfc*/ 	.byte	0x04, 0x11
        /*1bfe*/ 	.short	(.L_1195 - .L_1194)
	.align		4
.L_1194:
        /*1c00*/ 	.word	index@($__internal_503_$__cuda_sm20_rem_s64)
        /*1c04*/ 	.word	0x00000000


	//----- nvinfo : EIATTR_FRAME_SIZE
	.align		4
.L_1195:
        /*1c08*/ 	.byte	0x04, 0x11
        /*1c0a*/ 	.short	(.L_1197 - .L_1196)
	.align		4
.L_1196:
        /*1c0c*/ 	.word	index@($__internal_502_$__cuda_sm20_div_s64)
        /*1c10*/ 	.word	0x00000000


	//----- nvinfo : EIATTR_FRAME_SIZE
	.align		4
.L_1197:
        /*1c14*/ 	.byte	0x04, 0x11
        /*1c16*/ 	.short	(.L_1199 - .L_1198)
	.align		4
.L_1198:
        /*1c18*/ 	.word	index@(uncontiguous_sum_u32)
        /*1c1c*/ 	.word	0x00000000


	//----- nvinfo : EIATTR_REGCOUNT
	.align		4
.L_1199:
        /*1c20*/ 	.byte	0x04, 0x2f
        /*1c22*/ 	.short	(.L_1201 - .L_1200)
	.align		4
.L_1200:
        /*1c24*/ 	.word	index@(contiguous_sum2_u32)
        /*1c28*/ 	.word	0x00000030


	//----- nvinfo : EIATTR_FRAME_SIZE
	.align		4
.L_1201:
        /*1c2c*/ 	.byte	0x04, 0x11
        /*1c2e*/ 	.short	(.L_1203 - .L_1202)
	.align		4
.L_1202:
        /*1c30*/ 	.word	index@($__internal_501_$__cuda_sm20_rem_s64)
        /*1c34*/ 	.word	0x00000000


	//----- nvinfo : EIATTR_FRAME_SIZE
	.align		4
.L_1203:
        /*1c38*/ 	.byte	0x04, 0x11
        /*1c3a*/ 	.short	(.L_1205 - .L_1204)
	.align		4
.L_1204:
        /*1c3c*/ 	.word	index@($__internal_500_$__cuda_sm20_div_s64)
        /*1c40*/ 	.word	0x00000000


	//----- nvinfo : EIATTR_FRAME_SIZE
	.align		4
.L_1205:
        /*1c44*/ 	.byte	0x04, 0x11
        /*1c46*/ 	.short	(.L_1207 - .L_1206)
	.align		4
.L_1206:
        /*1c48*/ 	.word	index@(contiguous_sum2_u32)
        /*1c4c*/ 	.word	0x00000000


	//----- nvinfo : EIATTR_REGCOUNT
	.align		4
.L_1207:
        /*1c50*/ 	.byte	0x04, 0x2f
        /*1c52*/ 	.short	(.L_1209 - .L_1208)
	.align		4
.L_1208:
        /*1c54*/ 	.word	index@(contiguous_sum22_u32)
        /*1c58*/ 	.word	0x00000012


	//----- nvinfo : EIATTR_FRAME_SIZE
	.align		4
.L_1209:
        /*1c5c*/ 	.byte	0x04, 0x11
        /*1c5e*/ 	.short	(.L_1211 - .L_1210)
	.align		4
.L_1210:
        /*1c60*/ 	.word	index@(contiguous_sum22_u32)
        /*1c64*/ 	.word	0x00000000


	//----- nvinfo : EIATTR_REGCOUNT
	.align		4
.L_1211:
        /*1c68*/ 	.byte	0x04, 0x2f
        /*1c6a*/ 	.short	(.L_1213 - .L_1212)
	.align		4
.L_1212:
        /*1c6c*/ 	.word	index@(contiguous_sum3_u32)
        /*1c70*/ 	.word	0x0000002c


	//----- nvinfo : EIATTR_FRAME_SIZE
	.align		4
.L_1213:
        /*1c74*/ 	.byte	0x04, 0x11
        /*1c76*/ 	.short	(.L_1215 - .L_1214)
	.align		4
.L_1214:
        /*1c78*/ 	.word	index@($__internal_499_$__cuda_sm20_rem_s64)
        /*1c7c*/ 	.word	0x00000000


	//----- nvinfo : EIATTR_FRAME_SIZE
	.align		4
.L_1215:
        /*1c80*/ 	.byte	0x04, 0x11
        /*1c82*/ 	.short	(.L_1217 - .L_1216)
	.align		4
.L_1216:
        /*1c84*/ 	.word	index@($__internal_498_$__cuda_sm20_div_s64)
        /*1c88*/ 	.word	0x00000000


	//----- nvinfo : EIATTR_FRAME_SIZE
	.align		4
.L_1217:
        /*1c8c*/ 	.byte	0x04, 0x11
        /*1c8e*/ 	.short	(.L_1219 - .L_1218)
	.align		4
.L_1218:
        /*1c90*/ 	.word	index@(contiguous_sum3_u32)
        /*1c94*/ 	.word	0x00000000


	//----- nvinfo : EIATTR_REGCOUNT
	.align		4
.L_1219:
        /*1c98*/ 	.byte	0x04, 0x2f
        /*1c9a*/ 	.short	(.L_1221 - .L_1220)
	.align		4
.L_1220:
        /*1c9c*/ 	.word	index@(contiguous_sum33_u32)
        /*1ca0*/ 	.word	0x0000001b


	//----- nvinfo : EIATTR_FRAME_SIZE
	.align		4
.L_1221:
        /*1ca4*/ 	.byte	0x04, 0x11
        /*1ca6*/ 	.short	(.L_1223 - .L_1222)
	.align		4
.L_1222:
        /*1ca8*/ 	.word	index@(contiguous_sum33_u32)
        /*1cac*/ 	.word	0x00000000


	//----- nvinfo : EIATTR_REGCOUNT
	.align		4
.L_1223:
        /*1cb0*/ 	.byte	0x04, 0x2f
        /*1cb2*/ 	.short	(.L_1225 - .L_1224)
	.align		4
.L_1224:
        /*1cb4*/ 	.word	index@(contiguous_sum_u64)
        /*1cb8*/ 	.word	0x00000010


	//----- nvinfo : EIATTR_FRAME_SIZE
	.align		4
.L_1225:
        /*1cbc*/ 	.byte	0x04, 0x11
        /*1cbe*/ 	.short	(.L_1227 - .L_1226)
	.align		4
.L_1226:
        /*1cc0*/ 	.word	index@(contiguous_sum_u64)
        /*1cc4*/ 	.word	0x00000000


	//----- nvinfo : EIATTR_REGCOUNT
	.align		4
.L_1227:
        /*1cc8*/ 	.byte	0x04, 0x2f
        /*1cca*/ 	.short	(.L_1229 - .L_1228)
	.align		4
.L_1228:
        /*1ccc*/ 	.word	index@(uncontiguous_sum_u64)
        /*1cd0*/ 	.word	0x0000002e


	//----- nvinfo : EIATTR_FRAME_SIZE
	.align		4
.L_1229:
        /*1cd4*/ 	.byte	0x04, 0x11
        /*1cd6*/ 	.short	(.L_1231 - .L_1230)
	.align		4
.L_1230:
        /*1cd8*/ 	.word	index@($__internal_497_$__cuda_sm20_rem_s64)
        /*1cdc*/ 	.word	0x00000000


	//----- nvinfo : EIATTR_FRAME_SIZE
	.align		4
.L_1231:
        /*1ce0*/ 	.byte	0x04, 0x11
        /*1ce2*/ 	.short	(.L_1233 - .L_1232)
	.align		4
.L_1232:
        /*1ce4*/ 	.word	index@($__internal_496_$__cuda_sm20_div_s64)
        /*1ce8*/ 	.word	0x00000000


	//----- nvinfo : EIATTR_FRAME_SIZE
	.align		4
.L_1233:
        /*1cec*/ 	.byte	0x04, 0x11
        /*1cee*/ 	.short	(.L_1235 - .L_1234)
	.align		4
.L_1234:
        /*1cf0*/ 	.word	index@(uncontiguous_sum_u64)
        /*1cf4*/ 	.word	0x00000000


	//----- nvinfo : EIATTR_REGCOUNT
	.align		4
.L_1235:
        /*1cf8*/ 	.byte	0x04, 0x2f
        /*1cfa*/ 	.short	(.L_1237 - .L_1236)
	.align		4
.L_1236:
        /*1cfc*/ 	.word	index@(contiguous_sum2_u64)
        /*1d00*/ 	.word	0x00000030


	//----- nvinfo : EIATTR_FRAME_SIZE
	.align		4
.L_1237:
        /*1d04*/ 	.byte	0x04, 0x11
        /*1d06*/ 	.short	(.L_1239 - .L_1238)
	.align		4
.L_1238:
        /*1d08*/ 	.word	index@($__internal_495_$__cuda_sm20_rem_s64)
        /*1d0c*/ 	.word	0x00000000


	//----- nvinfo : EIATTR_FRAME_SIZE
	.align		4
.L_1239:
        /*1d10*/ 	.byte	0x04, 0x11
        /*1d12*/ 	.short	(.L_1241 - .L_1240)
	.align		4
.L_1240:
        /*1d14*/ 	.word	index@($__internal_494_$__cuda_sm20_div_s64)
        /*1d18*/ 	.word	0x00000000


	//----- nvinfo : EIATTR_FRAME_SIZE
	.align		4
.L_1241:
        /*1d1c*/ 	.byte	0x04, 0x11
        /*1d1e*/ 	.short	(.L_1243 - .L_1242)
	.align		4
.L_1242:
        /*1d20*/ 	.word	index@(contiguous_sum2_u64)
        /*1d24*/ 	.word	0x00000000


	//----- nvinfo : EIATTR_REGCOUNT
	.align		4
.L_1243:
        /*1d28*/ 	.byte	0x04, 0x2f
        /*1d2a*/ 	.short	(.L_1245 - .L_1244)
	.align		4
.L_1244:
        /*1d2c*/ 	.word	index@(contiguous_sum22_u64)
        /*1d30*/ 	.word	0x00000010


	//----- nvinfo : EIATTR_FRAME_SIZE
	.align		4
.L_1245:
        /*1d34*/ 	.byte	0x04, 0x11
        /*1d36*/ 	.short	(.L_1247 - .L_1246)
	.align		4
.L_1246:
        /*1d38*/ 	.word	index@(contiguous_sum22_u64)
        /*1d3c*/ 	.word	0x00000000


	//----- nvinfo : EIATTR_REGCOUNT
	.align		4
.L_1247:
        /*1d40*/ 	.byte	0x04, 0x2f
        /*1d42*/ 	.short	(.L_1249 - .L_1248)
	.align		4
.L_1248:
        /*1d44*/ 	.word	index@(contiguous_sum3_u64)
        /*1d48*/ 	.word	0x0000002c


	//----- nvinfo : EIATTR_FRAME_SIZE
	.align		4
.L_1249:
        /*1d4c*/ 	.byte	0x04, 0x11
        /*1d4e*/ 	.short	(.L_1251 - .L_1250)
	.align		4
.L_1250:
        /*1d50*/ 	.word	index@($__internal_493_$__cuda_sm20_rem_s64)
        /*1d54*/ 	.word	0x00000000


	//----- nvinfo : EIATTR_FRAME_SIZE
	.align		4
.L_1251:
        /*1d58*/ 	.byte	0x04, 0x11
        /*1d5a*/ 	.short	(.L_1253 - .L_1252)
	.align		4
.L_1252:
        /*1d5c*/ 	.word	index@($__internal_492_$__cuda_sm20_div_s64)
        /*1d60*/ 	.word	0x00000000


	//----- nvinfo : EIATTR_FRAME_SIZE
	.align		4
.L_1253:
        /*1d64*/ 	.byte	0x04, 0x11
        /*1d66*/ 	.short	(.L_1255 - .L_1254)
	.align		4
.L_1254:
        /*1d68*/ 	.word	index@(contiguous_sum3_u64)
        /*1d6c*/ 	.word	0x00000000


	//----- nvinfo : EIATTR_REGCOUNT
	.align		4
.L_1255:
        /*1d70*/ 	.byte	0x04, 0x2f
        /*1d72*/ 	.short	(.L_1257 - .L_1256)
	.align		4
.L_1256:
        /*1d74*/ 	.word	index@(contiguous_sum33_u64)
        /*1d78*/ 	.word	0x00000020


	//----- nvinfo : EIATTR_FRAME_SIZE
	.align		4
.L_1257:
        /*1d7c*/ 	.byte	0x04, 0x11
        /*1d7e*/ 	.short	(.L_1259 - .L_1258)
	.align		4
.L_1258:
        /*1d80*/ 	.word	index@(contiguous_sum33_u64)
        /*1d84*/ 	.word	0x00000000


	//----- nvinfo : EIATTR_REGCOUNT
	.align		4
.L_1259:
        /*1d88*/ 	.byte	0x04, 0x2f
        /*1d8a*/ 	.short	(.L_1261 - .L_1260)
	.align		4
.L_1260:
        /*1d8c*/ 	.word	index@(contiguous_sum_f32)
        /*1d90*/ 	.word	0x0000000d


	//----- nvinfo : EIATTR_FRAME_SIZE
	.align		4
.L_1261:
        /*1d94*/ 	.byte	0x04, 0x11
        /*1d96*/ 	.short	(.L_1263 - .L_1262)
	.align		4
.L_1262:
        /*1d98*/ 	.word	index@(contiguous_sum_f32)
        /*1d9c*/ 	.word	0x00000000


	//----- nvinfo : EIATTR_REGCOUNT
	.align		4
.L_1263:
        /*1da0*/ 	.byte	0x04, 0x2f
        /*1da2*/ 	.short	(.L_1265 - .L_1264)
	.align		4
.L_1264:
        /*1da4*/ 	.word	index@(uncontiguous_sum_f32)
        /*1da8*/ 	.word	0x0000002e


	//----- nvinfo : EIATTR_FRAME_SIZE
	.align		4
.L_1265:
        /*1dac*/ 	.byte	0x04, 0x11
        /*1dae*/ 	.short	(.L_1267 - .L_1266)
	.align		4
.L_1266:
        /*1db0*/ 	.word	index@($__internal_491_$__cuda_sm20_rem_s64)
        /*1db4*/ 	.word	0x00000000


	//----- nvinfo : EIATTR_FRAME_SIZE
	.align		4
.L_1267:
        /*1db8*/ 	.byte	0x04, 0x11
        /*1dba*/ 	.short	(.L_1269 - .L_1268)
	.align		4
.L_1268:
        /*1dbc*/ 	.word	index@($__internal_490_$__cuda_sm20_div_s64)
        /*1dc0*/ 	.word	0x00000000


	//----- nvinfo : EIATTR_FRAME_SIZE
	.align		4
.L_1269:
        /*1dc4*/ 	.byte	0x04, 0x11
        /*1dc6*/ 	.short	(.L_1271 - .L_1270)
	.align		4
.L_1270:
        /*1dc8*/ 	.word	index@(uncontiguous_sum_f32)
        /*1dcc*/ 	.word	0x00000000


	//----- nvinfo : EIATTR_REGCOUNT
	.align		4
.L_1271:
        /*1dd0*/ 	.byte	0x04, 0x2f
        /*1dd2*/ 	.short	(.L_1273 - .L_1272)
	.align		4
.L_1272:
        /*1dd4*/ 	.word	index@(contiguous_sum2_f32)
        /*1dd8*/ 	.word	0x00000030


	//----- nvinfo : EIATTR_FRAME_SIZE
	.align		4
.L_1273:
        /*1ddc*/ 	.byte	0x04, 0x11
        /*1dde*/ 	.short	(.L_1275 - .L_1274)
	.align		4
.L_1274:
        /*1de0*/ 	.word	index@($__internal_489_$__cuda_sm20_rem_s64)
        /*1de4*/ 	.word	0x00000000


	//----- nvinfo : EIATTR_FRAME_SIZE
	.align		4
.L_1275:
        /*1de8*/ 	.byte	0x04, 0x11
        /*1dea*/ 	.short	(.L_1277 - .L_1276)
	.align		4
.L_1276:
        /*1dec*/ 	.word	index@($__internal_488_$__cuda_sm20_div_s64)
        /*1df0*/ 	.word	0x00000000


	//----- nvinfo : EIATTR_FRAME_SIZE
	.align		4
.L_1277:
        /*1df4*/ 	.byte	0x04, 0x11
        /*1df6*/ 	.short	(.L_1279 - .L_1278)
	.align		4
.L_1278:
        /*1df8*/ 	.word	index@(contiguous_sum2_f32)
        /*1dfc*/ 	.word	0x00000000


	//----- nvinfo : EIATTR_REGCOUNT
	.align		4
.L_1279:
        /*1e00*/ 	.byte	0x04, 0x2f
        /*1e02*/ 	.short	(.L_1281 - .L_1280)
	.align		4
.L_1280:
        /*1e04*/ 	.word	index@(contiguous_sum22_f32)
        /*1e08*/ 	.word	0x00000012


	//----- nvinfo : EIATTR_FRAME_SIZE
	.align		4
.L_1281:
        /*1e0c*/ 	.byte	0x04, 0x11
        /*1e0e*/ 	.short	(.L_1283 - .L_1282)
	.align		4
.L_1282:
        /*1e10*/ 	.word	index@(contiguous_sum22_f32)
        /*1e14*/ 	.word	0x00000000


	//----- nvinfo : EIATTR_REGCOUNT
	.align		4
.L_1283:
        /*1e18*/ 	.byte	0x04, 0x2f
        /*1e1a*/ 	.short	(.L_1285 - .L_1284)
	.align		4
.L_1284:
        /*1e1c*/ 	.word	index@(contiguous_sum3_f32)
        /*1e20*/ 	.word	0x0000002c


	//----- nvinfo : EIATTR_FRAME_SIZE
	.align		4
.L_1285:
        /*1e24*/ 	.byte	0x04, 0x11
        /*1e26*/ 	.short	(.L_1287 - .L_1286)
	.align		4
.L_1286:
        /*1e28*/ 	.word	index@($__internal_487_$__cuda_sm20_rem_s64)
        /*1e2c*/ 	.word	0x00000000


	//----- nvinfo : EIATTR_FRAME_SIZE
	.align		4
.L_1287:
        /*1e30*/ 	.byte	0x04, 0x11
        /*1e32*/ 	.short	(.L_1289 - .L_1288)
	.align		4
.L_1288:
        /*1e34*/ 	.word	index@($__internal_486_$__cuda_sm20_div_s64)
        /*1e38*/ 	.word	0x00000000


	//----- nvinfo : EIATTR_FRAME_SIZE
	.align		4
.L_1289:
        /*1e3c*/ 	.byte	0x04, 0x11
        /*1e3e*/ 	.short	(.L_1291 - .L_1290)
	.align		4
.L_1290:
        /*1e40*/ 	.word	index@(contiguous_sum3_f32)
        /*1e44*/ 	.word	0x00000000


	//----- nvinfo : EIATTR_REGCOUNT
	.align		4
.L_1291:
        /*1e48*/ 	.byte	0x04, 0x2f
        /*1e4a*/ 	.short	(.L_1293 - .L_1292)
	.align		4
.L_1292:
        /*1e4c*/ 	.word	index@(contiguous_sum33_f32)
        /*1e50*/ 	.word	0x0000001c


	//----- nvinfo : EIATTR_FRAME_SIZE
	.align		4
.L_1293:
        /*1e54*/ 	.byte	0x04, 0x11
        /*1e56*/ 	.short	(.L_1295 - .L_1294)
	.align		4
.L_1294:
        /*1e58*/ 	.word	index@(contiguous_sum33_f32)
        /*1e5c*/ 	.word	0x00000000


	//----- nvinfo : EIATTR_REGCOUNT
	.align		4
.L_1295:
        /*1e60*/ 	.byte	0x04, 0x2f
        /*1e62*/ 	.short	(.L_1297 - .L_1296)
	.align		4
.L_1296:
        /*1e64*/ 	.word	index@(contiguous_sum_f64)
        /*1e68*/ 	.word	0x00000010


	//----- nvinfo : EIATTR_FRAME_SIZE
	.align		4
.L_1297:
        /*1e6c*/ 	.byte	0x04, 0x11
        /*1e6e*/ 	.short	(.L_1299 - .L_1298)
	.align		4
.L_1298:
        /*1e70*/ 	.word	index@(contiguous_sum_f64)
        /*1e74*/ 	.word	0x00000000


	//----- nvinfo : EIATTR_REGCOUNT
	.align		4
.L_1299:
        /*1e78*/ 	.byte	0x04, 0x2f
        /*1e7a*/ 	.short	(.L_1301 - .L_1300)
	.align		4
.L_1300:
        /*1e7c*/ 	.word	index@(uncontiguous_sum_f64)
        /*1e80*/ 	.word	0x0000002e


	//----- nvinfo : EIATTR_FRAME_SIZE
	.align		4
.L_1301:
        /*1e84*/ 	.byte	0x04, 0x11
        /*1e86*/ 	.short	(.L_1303 - .L_1302)
	.align		4
.L_1302:
        /*1e88*/ 	.word	index@($__internal_485_$__cuda_sm20_rem_s64)
        /*1e8c*/ 	.word	0x00000000


	//----- nvinfo : EIATTR_FRAME_SIZE
	.align		4
.L_1303:
        /*1e90*/ 	.byte	0x04, 0x11
        /*1e92*/ 	.short	(.L_1305 - .L_1304)
	.align		4
.L_1304:
        /*1e94*/ 	.word	index@($__internal_484_$__cuda_sm20_div_s64)
        /*1e98*/ 	.word	0x00000000


	//----- nvinfo : EIATTR_FRAME_SIZE
	.align		4
.L_1305:
        /*1e9c*/ 	.byte	0x04, 0x11
        /*1e9e*/ 	.short	(.L_1307 - .L_1306)
	.align		4
.L_1306:
        /*1ea0*/ 	.word	index@(uncontiguous_sum_f64)
        /*1ea4*/ 	.word	0x00000000


	//----- nvinfo : EIATTR_REGCOUNT
	.align		4
.L_1307:
        /*1ea8*/ 	.byte	0x04, 0x2f
        /*1eaa*/ 	.short	(.L_1309 - .L_1308)
	.align		4
.L_1308:
        /*1eac*/ 	.word	index@(contiguous_sum2_f64)
        /*1eb0*/ 	.word	0x00000030


	//----- nvinfo : EIATTR_FRAME_SIZE
	.align		4
.L_1309:
        /*1eb4*/ 	.byte	0x04, 0x11
        /*1eb6*/ 	.short	(.L_1311 - .L_1310)
	.align		4
.L_1310:
        /*1eb8*/ 	.word	index@($__internal_483_$__cuda_sm20_rem_s64)
        /*1ebc*/ 	.word	0x00000000


	//----- nvinfo : EIATTR_FRAME_SIZE
	.align		4
.L_1311:
        /*1ec0*/ 	.byte	0x04, 0x11
        /*1ec2*/ 	.short	(.L_1313 - .L_1312)
	.align		4
.L_1312:
        /*1ec4*/ 	.word	index@($__internal_482_$__cuda_sm20_div_s64)
        /*1ec8*/ 	.word	0x00000000


	//----- nvinfo : EIATTR_FRAME_SIZE
	.align		4
.L_1313:
        /*1ecc*/ 	.byte	0x04, 0x11
        /*1ece*/ 	.short	(.L_1315 - .L_1314)
	.align		4
.L_1314:
        /*1ed0*/ 	.word	index@(contiguous_sum2_f64)
        /*1ed4*/ 	.word	0x00000000


	//----- nvinfo : EIATTR_REGCOUNT
	.align		4
.L_1315:
        /*1ed8*/ 	.byte	0x04, 0x2f
        /*1eda*/ 	.short	(.L_1317 - .L_1316)
	.align		4
.L_1316:
        /*1edc*/ 	.word	index@(contiguous_sum22_f64)
        /*1ee0*/ 	.word	0x00000012


	//----- nvinfo : EIATTR_FRAME_SIZE
	.align		4
.L_1317:
        /*1ee4*/ 	.byte	0x04, 0x11
        /*1ee6*/ 	.short	(.L_1319 - .L_1318)
	.align		4
.L_1318:
        /*1ee8*/ 	.word	index@(contiguous_sum22_f64)
        /*1eec*/ 	.word	0x00000000


	//----- nvinfo : EIATTR_REGCOUNT
	.align		4
.L_1319:
        /*1ef0*/ 	.byte	0x04, 0x2f
        /*1ef2*/ 	.short	(.L_1321 - .L_1320)
	.align		4
.L_1320:
        /*1ef4*/ 	.word	index@(contiguous_sum3_f64)
        /*1ef8*/ 	.word	0x0000002c


	//----- nvinfo : EIATTR_FRAME_SIZE
	.align		4
.L_1321:
        /*1efc*/ 	.byte	0x04, 0x11
        /*1efe*/ 	.short	(.L_1323 - .L_1322)
	.align		4
.L_1322:
        /*1f00*/ 	.word	index@($__internal_481_$__cuda_sm20_rem_s64)
        /*1f04*/ 	.word	0x00000000


	//----- nvinfo : EIATTR_FRAME_SIZE
	.align		4
.L_1323:
        /*1f08*/ 	.byte	0x04, 0x11
        /*1f0a*/ 	.short	(.L_1325 - .L_1324)
	.align		4
.L_1324:
        /*1f0c*/ 	.word	index@($__internal_480_$__cuda_sm20_div_s64)
        /*1f10*/ 	.word	0x00000000


	//----- nvinfo : EIATTR_FRAME_SIZE
	.align		4
.L_1325:
        /*1f14*/ 	.byte	0x04, 0x11
        /*1f16*/ 	.short	(.L_1327 - .L_1326)
	.align		4
.L_1326:
        /*1f18*/ 	.word	index@(contiguous_sum3_f64)
        /*1f1c*/ 	.word	0x00000000


	//----- nvinfo : EIATTR_REGCOUNT
	.align		4
.L_1327:
        /*1f20*/ 	.byte	0x04, 0x2f
        /*1f22*/ 	.short	(.L_1329 - .L_1328)
	.align		4
.L_1328:
        /*1f24*/ 	.word	index@(contiguous_sum33_f64)
        /*1f28*/ 	.word	0x00000020


	//----- nvinfo : EIATTR_FRAME_SIZE
	.align		4
.L_1329:
        /*1f2c*/ 	.byte	0x04, 0x11
        /*1f2e*/ 	.short	(.L_1331 - .L_1330)
	.align		4
.L_1330:
        /*1f30*/ 	.word	index@(contiguous_sum33_f64)
        /*1f34*/ 	.word	0x00000000


	//----- nvinfo : EIATTR_REGCOUNT
	.align		4
.L_1331:
        /*1f38*/ 	.byte	0x04, 0x2f
        /*1f3a*/ 	.short	(.L_1333 - .L_1332)
	.align		4
.L_1332:
        /*1f3c*/ 	.word	index@(contiguous_sum_f16)
        /*1f40*/ 	.word	0x0000000e


	//----- nvinfo : EIATTR_FRAME_SIZE
	.align		4
.L_1333:
        /*1f44*/ 	.byte	0x04, 0x11
        /*1f46*/ 	.short	(.L_1335 - .L_1334)
	.align		4
.L_1334:
        /*1f48*/ 	.word	index@(contiguous_sum_f16)
        /*1f4c*/ 	.word	0x00000000


	//----- nvinfo : EIATTR_REGCOUNT
	.align		4
.L_1335:
        /*1f50*/ 	.byte	0x04, 0x2f
        /*1f52*/ 	.short	(.L_1337 - .L_1336)
	.align		4
.L_1336:
        /*1f54*/ 	.word	index@(uncontiguous_sum_f16)
        /*1f58*/ 	.word	0x00000030


	//----- nvinfo : EIATTR_FRAME_SIZE
	.align		4
.L_1337:
        /*1f5c*/ 	.byte	0x04, 0x11
        /*1f5e*/ 	.short	(.L_1339 - .L_1338)
	.align		4
.L_1338:
        /*1f60*/ 	.word	index@($__internal_479_$__cuda_sm20_rem_s64)
        /*1f64*/ 	.word	0x00000000


	//----- nvinfo : EIATTR_FRAME_SIZE
	.align		4
.L_1339:
        /*1f68*/ 	.byte	0x04, 0x11
        /*1f6a*/ 	.short	(.L_1341 - .L_1340)
	.align		4
.L_1340:
        /*1f6c*/ 	.word	index@($__internal_478_$__cuda_sm20_div_s64)
        /*1f70*/ 	.word	0x00000000


	//----- nvinfo : EIATTR_FRAME_SIZE
	.align		4
.L_1341:
        /*1f74*/ 	.byte	0x04, 0x11
        /*1f76*/ 	.short	(.L_1343 - .L_1342)
	.align		4
.L_1342:
        /*1f78*/ 	.word	index@(uncontiguous_sum_f16)
        /*1f7c*/ 	.word	0x00000000


	//----- nvinfo : EIATTR_REGCOUNT
	.align		4
.L_1343:
        /*1f80*/ 	.byte	0x04, 0x2f
        /*1f82*/ 	.short	(.L_1345 - .L_1344)
	.align		4
.L_1344:
        /*1f84*/ 	.word	index@(contiguous_sum2_f16)
        /*1f88*/ 	.word	0x00000030


	//----- nvinfo : EIATTR_FRAME_SIZE
	.align		4
.L_1345:
        /*1f8c*/ 	.byte	0x04, 0x11
        /*1f8e*/ 	.short	(.L_1347 - .L_1346)
	.align		4
.L_1346:
        /*1f90*/ 	.word	index@($__internal_477_$__cuda_sm20_rem_s64)
        /*1f94*/ 	.word	0x00000000


	//----- nvinfo : EIATTR_FRAME_SIZE
	.align		4
.L_1347:
        /*1f98*/ 	.byte	0x04, 0x11
        /*1f9a*/ 	.short	(.L_1349 - .L_1348)
	.align		4
.L_1348:
        /*1f9c*/ 	.word	index@($__internal_476_$__cuda_sm20_div_s64)
        /*1fa0*/ 	.word	0x00000000


	//----- nvinfo : EIATTR_FRAME_SIZE
	.align		4
.L_1349:
        /*1fa4*/ 	.byte	0x04, 0x11
        /*1fa6*/ 	.short	(.L_1351 - .L_1350)
	.align		4
.L_1350:
        /*1fa8*/ 	.word	index@(contiguous_sum2_f16)
        /*1fac*/ 	.word	0x00000000


	//----- nvinfo : EIATTR_REGCOUNT
	.align		4
.L_1351:
        /*1fb0*/ 	.byte	0x04, 0x2f
        /*1fb2*/ 	.short	(.L_1353 - .L_1352)
	.align		4
.L_1352:
        /*1fb4*/ 	.word	index@(contiguous_sum22_f16)
        /*1fb8*/ 	.word	0x00000010


	//----- nvinfo : EIATTR_FRAME_SIZE
	.align		4
.L_1353:
        /*1fbc*/ 	.byte	0x04, 0x11
        /*1fbe*/ 	.short	(.L_1355 - .L_1354)
	.align		4
.L_1354:
        /*1fc0*/ 	.word	index@(contiguous_sum22_f16)
        /*1fc4*/ 	.word	0x00000000


	//----- nvinfo : EIATTR_REGCOUNT
	.align		4
.L_1355:
        /*1fc8*/ 	.byte	0x04, 0x2f
        /*1fca*/ 	.short	(.L_1357 - .L_1356)
	.align		4
.L_1356:
        /*1fcc*/ 	.word	index@(contiguous_sum3_f16)
        /*1fd0*/ 	.word	0x0000002c


	//----- nvinfo : EIATTR_FRAME_SIZE
	.align		4
.L_1357:
        /*1fd4*/ 	.byte	0x04, 0x11
        /*1fd6*/ 	.short	(.L_1359 - .L_1358)
	.align		4
.L_1358:
        /*1fd8*/ 	.word	index@($__internal_475_$__cuda_sm20_rem_s64)
        /*1fdc*/ 	.word	0x00000000


	//----- nvinfo : EIATTR_FRAME_SIZE
	.align		4
.L_1359:
        /*1fe0*/ 	.byte	0x04, 0x11
        /*1fe2*/ 	.short	(.L_1361 - .L_1360)
	.align		4
.L_1360:
        /*1fe4*/ 	.word	index@($__internal_474_$__cuda_sm20_div_s64)
        /*1fe8*/ 	.word	0x00000000


	//----- nvinfo : EIATTR_FRAME_SIZE
	.align		4
.L_1361:
        /*1fec*/ 	.byte	0x04, 0x11
        /*1fee*/ 	.short	(.L_1363 - .L_1362)
	.align		4
.L_1362:
        /*1ff0*/ 	.word	index@(contiguous_sum3_f16)
        /*1ff4*/ 	.word	0x00000000


	//----- nvinfo : EIATTR_REGCOUNT
	.align		4
.L_1363:
        /*1ff8*/ 	.byte	0x04, 0x2f
        /*1ffa*/ 	.short	(.L_1365 - .L_1364)
	.align		4
.L_1364:
        /*1ffc*/ 	.word	index@(contiguous_sum33_f16)
        /*2000*/ 	.word	0x00000020


	//----- nvinfo : EIATTR_FRAME_SIZE
	.align		4
.L_1365:
        /*2004*/ 	.byte	0x04, 0x11
        /*2006*/ 	.short	(.L_1367 - .L_1366)
	.align		4
.L_1366:
        /*2008*/ 	.word	index@(contiguous_sum33_f16)
        /*200c*/ 	.word	0x00000000


	//----- nvinfo : EIATTR_REGCOUNT
	.align		4
.L_1367:
        /*2010*/ 	.byte	0x04, 0x2f
        /*2012*/ 	.short	(.L_1369 - .L_1368)
	.align		4
.L_1368:
        /*2014*/ 	.word	index@(contiguous_sum_bf16)
        /*2018*/ 	.word	0x0000000e


	//----- nvinfo : EIATTR_FRAME_SIZE
	.align		4
.L_1369:
        /*201c*/ 	.byte	0x04, 0x11
        /*201e*/ 	.short	(.L_1371 - .L_1370)
	.align		4
.L_1370:
        /*2020*/ 	.word	index@(contiguous_sum_bf16)
        /*2024*/ 	.word	0x00000000


	//----- nvinfo : EIATTR_REGCOUNT
	.align		4
.L_1371:
        /*2028*/ 	.byte	0x04, 0x2f
        /*202a*/ 	.short	(.L_1373 - .L_1372)
	.align		4
.L_1372:
        /*202c*/ 	.word	index@(uncontiguous_sum_bf16)
        /*2030*/ 	.word	0x00000030


	//----- nvinfo : EIATTR_FRAME_SIZE
	.align		4
.L_1373:
        /*2034*/ 	.byte	0x04, 0x11
        /*2036*/ 	.short	(.L_1375 - .L_1374)
	.align		4
.L_1374:
        /*2038*/ 	.word	index@($__internal_473_$__cuda_sm20_rem_s64)
        /*203c*/ 	.word	0x00000000


	//----- nvinfo : EIATTR_FRAME_SIZE
	.align		4
.L_1375:
        /*2040*/ 	.byte	0x04, 0x11
        /*2042*/ 	.short	(.L_1377 - .L_1376)
	.align		4
.L_1376:
        /*2044*/ 	.word	index@($__internal_472_$__cuda_sm20_div_s64)
        /*2048*/ 	.word	0x00000000


	//----- nvinfo : EIATTR_FRAME_SIZE
	.align		4
.L_1377:
        /*204c*/ 	.byte	0x04, 0x11
        /*204e*/ 	.short	(.L_1379 - .L_1378)
	.align		4
.L_1378:
        /*2050*/ 	.word	index@(uncontiguous_sum_bf16)
        /*2054*/ 	.word	0x00000000


	//----- nvinfo : EIATTR_REGCOUNT
	.align		4
.L_1379:
        /*2058*/ 	.byte	0x04, 0x2f
        /*205a*/ 	.short	(.L_1381 - .L_1380)
	.align		4
.L_1380:
        /*205c*/ 	.word	index@(contiguous_sum2_bf16)
        /*2060*/ 	.word	0x00000030


	//----- nvinfo : EIATTR_FRAME_SIZE
	.align		4
.L_1381:
        /*2064*/ 	.byte	0x04, 0x11
        /*2066*/ 	.short	(.L_1383 - .L_1382)
	.align		4
.L_1382:
        /*2068*/ 	.word	index@($__internal_471_$__cuda_sm20_rem_s64)
        /*206c*/ 	.word	0x00000000


	//----- nvinfo : EIATTR_FRAME_SIZE
	.align		4
.L_1383:
        /*2070*/ 	.byte	0x04, 0x11
        /*2072*/ 	.short	(.L_1385 - .L_1384)
	.align		4
.L_1384:
        /*2074*/ 	.word	index@($__internal_470_$__cuda_sm20_div_s64)
        /*2078*/ 	.word	0x00000000


	//----- nvinfo : EIATTR_FRAME_SIZE
	.align		4
.L_1385:
        /*207c*/ 	.byte	0x04, 0x11
        /*207e*/ 	.short	(.L_1387 - .L_1386)
	.align		4
.L_1386:
        /*2080*/ 	.word	index@(contiguous_sum2_bf16)
        /*2084*/ 	.word	0x00000000


	//----- nvinfo : EIATTR_REGCOUNT
	.align		4
.L_1387:
        /*2088*/ 	.byte	0x04, 0x2f
        /*208a*/ 	.short	(.L_1389 - .L_1388)
	.align		4
.L_1388:
        /*208c*/ 	.word	index@(contiguous_sum22_bf16)
        /*2090*/ 	.word	0x00000010


	//----- nvinfo : EIATTR_FRAME_SIZE
	.align		4
.L_1389:
        /*2094*/ 	.byte	0x04, 0x11
        /*2096*/ 	.short	(.L_1391 - .L_1390)
	.align		4
.L_1390:
        /*2098*/ 	.word	index@(contiguous_sum22_bf16)
        /*209c*/ 	.word	0x00000000


	//----- nvinfo : EIATTR_REGCOUNT
	.align		4
.L_1391:
        /*20a0*/ 	.byte	0x04, 0x2f
        /*20a2*/ 	.short	(.L_1393 - .L_1392)
	.align		4
.L_1392:
        /*20a4*/ 	.word	index@(contiguous_sum3_bf16)
        /*20a8*/ 	.word	0x0000002c


	//----- nvinfo : EIATTR_FRAME_SIZE
	.align		4
.L_1393:
        /*20ac*/ 	.byte	0x04, 0x11
        /*20ae*/ 	.short	(.L_1395 - .L_1394)
	.align		4
.L_1394:
        /*20b0*/ 	.word	index@($__internal_469_$__cuda_sm20_rem_s64)
        /*20b4*/ 	.word	0x00000000


	//----- nvinfo : EIATTR_FRAME_SIZE
	.align		4
.L_1395:
        /*20b8*/ 	.byte	0x04, 0x11
        /*20ba*/ 	.short	(.L_1397 - .L_1396)
	.align		4
.L_1396:
        /*20bc*/ 	.word	index@($__internal_468_$__cuda_sm20_div_s64)
        /*20c0*/ 	.word	0x00000000


	//----- nvinfo : EIATTR_FRAME_SIZE
	.align		4
.L_1397:
        /*20c4*/ 	.byte	0x04, 0x11
        /*20c6*/ 	.short	(.L_1399 - .L_1398)
	.align		4
.L_1398:
        /*20c8*/ 	.word	index@(contiguous_sum3_bf16)
        /*20cc*/ 	.word	0x00000000


	//----- nvinfo : EIATTR_REGCOUNT
	.align		4
.L_1399:
        /*20d0*/ 	.byte	0x04, 0x2f
        /*20d2*/ 	.short	(.L_1401 - .L_1400)
	.align		4
.L_1400:
        /*20d4*/ 	.word	index@(contiguous_sum33_bf16)
        /*20d8*/ 	.word	0x00000020


	//----- nvinfo : EIATTR_FRAME_SIZE
	.align		4
.L_1401:
        /*20dc*/ 	.byte	0x04, 0x11
        /*20de*/ 	.short	(.L_1403 - .L_1402)
	.align		4
.L_1402:
        /*20e0*/ 	.word	index@(contiguous_sum33_bf16)
        /*20e4*/ 	.word	0x00000000


	//----- nvinfo : EIATTR_REGCOUNT
	.align		4
.L_1403:
        /*20e8*/ 	.byte	0x04, 0x2f
        /*20ea*/ 	.short	(.L_1405 - .L_1404)
	.align		4
.L_1404:
        /*20ec*/ 	.word	index@(contiguous_nansum_bool)
        /*20f0*/ 	.word	0x0000000c


	//----- nvinfo : EIATTR_FRAME_SIZE
	.align		4
.L_1405:
        /*20f4*/ 	.byte	0x04, 0x11
        /*20f6*/ 	.short	(.L_1407 - .L_1406)
	.align		4
.L_1406:
        /*20f8*/ 	.word	index@(contiguous_nansum_bool)
        /*20fc*/ 	.word	0x00000000


	//----- nvinfo : EIATTR_REGCOUNT
	.align		4
.L_1407:
        /*2100*/ 	.byte	0x04, 0x2f
        /*2102*/ 	.short	(.L_1409 - .L_1408)
	.align		4
.L_1408:
        /*2104*/ 	.word	index@(uncontiguous_nansum_bool)
        /*2108*/ 	.word	0x00000030


	//----- nvinfo : EIATTR_FRAME_SIZE
	.align		4
.L_1409:
        /*210c*/ 	.byte	0x04, 0x11
        /*210e*/ 	.short	(.L_1411 - .L_1410)
	.align		4
.L_1410:
        /*2110*/ 	.word	index@($__internal_467_$__cuda_sm20_rem_s64)
        /*2114*/ 	.word	0x00000000


	//----- nvinfo : EIATTR_FRAME_SIZE
	.align		4
.L_1411:
        /*2118*/ 	.byte	0x04, 0x11
        /*211a*/ 	.short	(.L_1413 - .L_1412)
	.align		4
.L_1412:
        /*211c*/ 	.word	index@($__internal_466_$__cuda_sm20_div_s64)
        /*2120*/ 	.word	0x00000000


	//----- nvinfo : EIATTR_FRAME_SIZE
	.align		4
.L_1413:
        /*2124*/ 	.byte	0x04, 0x11
        /*2126*/ 	.short	(.L_1415 - .L_1414)
	.align		4
.L_1414:
        /*2128*/ 	.word	index@(uncontiguous_nansum_bool)
        /*212c*/ 	.word	0x00000000


	//----- nvinfo : EIATTR_REGCOUNT
	.align		4
.L_1415:
        /*2130*/ 	.byte	0x04, 0x2f
        /*2132*/ 	.short	(.L_1417 - .L_1416)
	.align		4
.L_1416:
        /*2134*/ 	.word	index@(contiguous_nansum2_bool)
        /*2138*/ 	.word	0x0000002e


	//----- nvinfo : EIATTR_FRAME_SIZE
	.align		4
.L_1417:
        /*213c*/ 	.byte	0x04, 0x11
        /*213e*/ 	.short	(.L_1419 - .L_1418)
	.align		4
.L_1418:
        /*2140*/ 	.word	index@($__internal_465_$__cuda_sm20_rem_s64)
        /*2144*/ 	.word	0x00000000


	//----- nvinfo : EIATTR_FRAME_SIZE
	.align		4
.L_1419:
        /*2148*/ 	.byte	0x04, 0x11
        /*214a*/ 	.short	(.L_1421 - .L_1420)
	.align		4
.L_1420:
        /*214c*/ 	.word	index@($__internal_464_$__cuda_sm20_div_s64)
        /*2150*/ 	.word	0x00000000


	//----- nvinfo : EIATTR_FRAME_SIZE
	.align		4
.L_1421:
        /*2154*/ 	.byte	0x04, 0x11
        /*2156*/ 	.short	(.L_1423 - .L_1422)
	.align		4
.L_1422:
        /*2158*/ 	.word	index@(contiguous_nansum2_bool)
        /*215c*/ 	.word	0x00000000


	//----- nvinfo : EIATTR_REGCOUNT
	.align		4
.L_1423:
        /*2160*/ 	.byte	0x04, 0x2f
        /*2162*/ 	.short	(.L_1425 - .L_1424)
	.align		4
.L_1424:
        /*2164*/ 	.word	index@(contiguous_nansum22_bool)
        /*2168*/ 	.word	0x0000000c


	//----- nvinfo : EIATTR_FRAME_SIZE
	.align		4
.L_1425:
        /*216c*/ 	.byte	0x04, 0x11
        /*216e*/ 	.short	(.L_1427 - .L_1426)
	.align		4
.L_1426:
        /*2170*/ 	.word	index@(contiguous_nansum22_bool)
        /*2174*/ 	.word	0x00000000


	//----- nvinfo : EIATTR_REGCOUNT
	.align		4
.L_1427:
        /*2178*/ 	.byte	0x04, 0x2f
        /*217a*/ 	.short	(.L_1429 - .L_1428)
	.align		4
.L_1428:
        /*217c*/ 	.word	index@(contiguous_nansum3_bool)
        /*2180*/ 	.word	0x0000002c


	//----- nvinfo : EIATTR_FRAME_SIZE
	.align		4
.L_1429:
        /*2184*/ 	.byte	0x04, 0x11
        /*2186*/ 	.short	(.L_1431 - .L_1430)
	.align		4
.L_1430:
        /*2188*/ 	.word	index@($__internal_463_$__cuda_sm20_rem_s64)
        /*218c*/ 	.word	0x00000000


	//----- nvinfo : EIATTR_FRAME_SIZE
	.align		4
.L_1431:
        /*2190*/ 	.byte	0x04, 0x11
        /*2192*/ 	.short	(.L_1433 - .L_1432)
	.align		4
.L_1432:
        /*2194*/ 	.word	index@($__internal_462_$__cuda_sm20_div_s64)
        /*2198*/ 	.word	0x00000000


	//----- nvinfo : EIATTR_FRAME_SIZE
	.align		4
.L_1433:
        /*219c*/ 	.byte	0x04, 0x11
        /*219e*/ 	.short	(.L_1435 - .L_1434)
	.align		4
.L_1434:
        /*21a0*/ 	.word	index@(contiguous_nansum3_bool)
        /*21a4*/ 	.word	0x00000000


	//----- nvinfo : EIATTR_REGCOUNT
	.align		4
.L_1435:
        /*21a8*/ 	.byte	0x04, 0x2f
        /*21aa*/ 	.short	(.L_1437 - .L_1436)
	.align		4
.L_1436:
        /*21ac*/ 	.word	index@(contiguous_nansum33_bool)
        /*21b0*/ 	.word	0x0000001b


	//----- nvinfo : EIATTR_FRAME_SIZE
	.align		4
.L_1437:
        /*21b4*/ 	.byte	0x04, 0x11
        /*21b6*/ 	.short	(.L_1439 - .L_1438)
	.align		4
.L_1438:
        /*21b8*/ 	.word	index@(contiguous_nansum33_bool)
        /*21bc*/ 	.word	0x00000000


	//----- nvinfo : EIATTR_REGCOUNT
	.align		4
.L_1439:
        /*21c0*/ 	.byte	0x04, 0x2f
        /*21c2*/ 	.short	(.L_1441 - .L_1440)
	.align		4
.L_1440:
        /*21c4*/ 	.word	index@(contiguous_nansum_i8)
        /*21c8*/ 	.word	0x0000000c


	//----- nvinfo : EIATTR_FRAME_SIZE
	.align		4
.L_1441:
        /*21cc*/ 	.byte	0x04, 0x11
        /*21ce*/ 	.short	(.L_1443 - .L_1442)
	.align		4
.L_1442:
        /*21d0*/ 	.word	index@(contiguous_nansum_i8)
        /*21d4*/ 	.word	0x00000000


	//----- nvinfo : EIATTR_REGCOUNT
	.align		4
.L_1443:
        /*21d8*/ 	.byte	0x04, 0x2f
        /*21da*/ 	.short	(.L_1445 - .L_1444)
	.align		4
.L_1444:
        /*21dc*/ 	.word	index@(uncontiguous_nansum_i8)
        /*21e0*/ 	.word	0x00000030


	//----- nvinfo : EIATTR_FRAME_SIZE
	.align		4
.L_1445:
        /*21e4*/ 	.byte	0x04, 0x11
        /*21e6*/ 	.short	(.L_1447 - .L_1446)
	.align		4
.L_1446:
        /*21e8*/ 	.word	index@($__internal_461_$__cuda_sm20_rem_s64)
        /*21ec*/ 	.word	0x00000000


	//----- nvinfo : EIATTR_FRAME_SIZE
	.align		4
.L_1447:
        /*21f0*/ 	.byte	0x04, 0x11
        /*21f2*/ 	.short	(.L_1449 - .L_1448)
	.align		4
.L_1448:
        /*21f4*/ 	.word	index@($__internal_460_$__cuda_sm20_div_s64)
        /*21f8*/ 	.word	0x00000000


	//----- nvinfo : EIATTR_FRAME_SIZE
	.align		4
.L_1449:
        /*21fc*/ 	.byte	0x04, 0x11
        /*21fe*/ 	.short	(.L_1451 - .L_1450)
	.align		4
.L_1450:
        /*2200*/ 	.word	index@(uncontiguous_nansum_i8)
        /*2204*/ 	.word	0x00000000


	//----- nvinfo : EIATTR_REGCOUNT
	.align		4
.L_1451:
        /*2208*/ 	.byte	0x04, 0x2f
        /*220a*/ 	.short	(.L_1453 - .L_1452)
	.align		4
.L_1452:
        /*220c*/ 	.word	index@(contiguous_nansum2_i8)
        /*2210*/ 	.word	0x0000002e


	//----- nvinfo : EIATTR_FRAME_SIZE
	.align		4
.L_1453:
        /*2214*/ 	.byte	0x04, 0x11
        /*2216*/ 	.short	(.L_1455 - .L_1454)
	.align		4
.L_1454:
        /*2218*/ 	.word	index@($__internal_459_$__cuda_sm20_rem_s64)
        /*221c*/ 	.word	0x00000000


	//----- nvinfo : EIATTR_FRAME_SIZE
	.align		4
.L_1455:
        /*2220*/ 	.byte	0x04, 0x11
        /*2222*/ 	.short	(.L_1457 - .L_1456)
	.align		4
.L_1456:
        /*2224*/ 	.word	index@($__internal_458_$__cuda_sm20_div_s64)
        /*2228*/ 	.word	0x00000000


	//----- nvinfo : EIATTR_FRAME_SIZE
	.align		4
.L_1457:
        /*222c*/ 	.byte	0x04, 0x11
        /*222e*/ 	.short	(.L_1459 - .L_1458)
	.align		4
.L_1458:
        /*2230*/ 	.word	index@(contiguous_nansum2_i8)
        /*2234*/ 	.word	0x00000000


	//----- nvinfo : EIATTR_REGCOUNT
	.align		4
.L_1459:
        /*2238*/ 	.byte	0x04, 0x2f
        /*223a*/ 	.short	(.L_1461 - .L_1460)
	.align		4
.L_1460:
        /*223c*/ 	.word	index@(contiguous_nansum22_i8)
        /*2240*/ 	.word	0x0000000e


	//----- nvinfo : EIATTR_FRAME_SIZE
	.align		4
.L_1461:
        /*2244*/ 	.byte	0x04, 0x11
        /*2246*/ 	.short	(.L_1463 - .L_1462)
	.align		4
.L_1462:
        /*2248*/ 	.word	index@(contiguous_nansum22_i8)
        /*224c*/ 	.word	0x00000000


	//----- nvinfo : EIATTR_REGCOUNT
	.align		4
.L_1463:
        /*2250*/ 	.byte	0x04, 0x2f
        /*2252*/ 	.short	(.L_1465 - .L_1464)
	.align		4
.L_1464:
        /*2254*/ 	.word	index@(contiguous_nansum3_i8)
        /*2258*/ 	.word	0x0000002c


	//----- nvinfo : EIATTR_FRAME_SIZE
	.align		4
.L_1465:
        /*225c*/ 	.byte	0x04, 0x11
        /*225e*/ 	.short	(.L_1467 - .L_1466)
	.align		4
.L_1466:
        /*2260*/ 	.word	index@($__internal_457_$__cuda_sm20_rem_s64)
        /*2264*/ 	.word	0x00000000


	//----- nvinfo : EIATTR_FRAME_SIZE
	.align		4
.L_1467:
        /*2268*/ 	.byte	0x04, 0x11
        /*226a*/ 	.short	(.L_1469 - .L_1468)
	.align		4
.L_1468:
        /*226c*/ 	.word	index@($__internal_456_$__cuda_sm20_div_s64)
        /*2270*/ 	.word	0x00000000


	//----- nvinfo : EIATTR_FRAME_SIZE
	.align		4
.L_1469:
        /*2274*/ 	.byte	0x04, 0x11
        /*2276*/ 	.short	(.L_1471 - .L_1470)
	.align		4
.L_1470:
        /*2278*/ 	.word	index@(contiguous_nansum3_i8)
        /*227c*/ 	.word	0x00000000


	//----- nvinfo : EIATTR_REGCOUNT
	.align		4
.L_1471:
        /*2280*/ 	.byte	0x04, 0x2f
        /*2282*/ 	.short	(.L_1473 - .L_1472)
	.align		4
.L_1472:
        /*2284*/ 	.word	index@(contiguous_nansum33_i8)
        /*2288*/ 	.word	0x0000001b


	//----- nvinfo : EIATTR_FRAME_SIZE
	.align		4
.L_1473:
        /*228c*/ 	.byte	0x04, 0x11
        /*228e*/ 	.short	(.L_1475 - .L_1474)
	.align		4
.L_1474:
        /*2290*/ 	.word	index@(contiguous_nansum33_i8)
        /*2294*/ 	.word	0x00000000


	//----- nvinfo : EIATTR_REGCOUNT
	.align		4
.L_1475:
        /*2298*/ 	.byte	0x04, 0x2f
        /*229a*/ 	.short	(.L_1477 - .L_1476)
	.align		4
.L_1476:
        /*229c*/ 	.word	index@(contiguous_nansum_i16)
        /*22a0*/ 	.word	0x0000000d


	//----- nvinfo : EIATTR_FRAME_SIZE
	.align		4
.L_1477:
        /*22a4*/ 	.byte	0x04, 0x11
        /*22a6*/ 	.short	(.L_1479 - .L_1478)
	.align		4
.L_1478:
        /*22a8*/ 	.word	index@(contiguous_nansum_i16)
        /*22ac*/ 	.word	0x00000000


	//----- nvinfo : EIATTR_REGCOUNT
	.align		4
.L_1479:
        /*22b0*/ 	.byte	0x04, 0x2f
        /*22b2*/ 	.short	(.L_1481 - .L_1480)
	.align		4
.L_1480:
        /*22b4*/ 	.word	index@(uncontiguous_nansum_i16)
        /*22b8*/ 	.word	0x00000030


	//----- nvinfo : EIATTR_FRAME_SIZE
	.align		4
.L_1481:
        /*22bc*/ 	.byte	0x04, 0x11
        /*22be*/ 	.short	(.L_1483 - .L_1482)
	.align		4
.L_1482:
        /*22c0*/ 	.word	index@($__internal_455_$__cuda_sm20_rem_s64)
        /*22c4*/ 	.word	0x00000000


	//----- nvinfo : EIATTR_FRAME_SIZE
	.align		4
.L_1483:
        /*22c8*/ 	.byte	0x04, 0x11
        /*22ca*/ 	.short	(.L_1485 - .L_1484)
	.align		4
.L_1484:
        /*22cc*/ 	.word	index@($__internal_454_$__cuda_sm20_div_s64)
        /*22d0*/ 	.word	0x00000000


	//----- nvinfo : EIATTR_FRAME_SIZE
	.align		4
.L_1485:
        /*22d4*/ 	.byte	0x04, 0x11
        /*22d6*/ 	.short	(.L_1487 - .L_1486)
	.align		4
.L_1486:
        /*22d8*/ 	.word	index@(uncontiguous_nansum_i16)
        /*22dc*/ 	.word	0x00000000


	//----- nvinfo : EIATTR_REGCOUNT
	.align		4
.L_1487:
        /*22e0*/ 	.byte	0x04, 0x2f
        /*22e2*/ 	.short	(.L_1489 - .L_1488)
	.align		4
.L_1488:
        /*22e4*/ 	.word	index@(contiguous_nansum2_i16)
        /*22e8*/ 	.word	0x00000030


	//----- nvinfo : EIATTR_FRAME_SIZE
	.align		4
.L_1489:
        /*22ec*/ 	.byte	0x04, 0x11
        /*22ee*/ 	.short	(.L_1491 - .L_1490)
	.align		4
.L_1490:
        /*22f0*/ 	.word	index@($__internal_453_$__cuda_sm20_rem_s64)
        /*22f4*/ 	.word	0x00000000


	//----- nvinfo : EIATTR_FRAME_SIZE
	.align		4
.L_1491:
        /*22f8*/ 	.byte	0x04, 0x11
        /*22fa*/ 	.short	(.L_1493 - .L_1492)
	.align		4
.L_1492:
        /*22fc*/ 	.word	index@($__internal_452_$__cuda_sm20_div_s64)
        /*2300*/ 	.word	0x00000000


	//----- nvinfo : EIATTR_FRAME_SIZE
	.align		4
.L_1493:
        /*2304*/ 	.byte	0x04, 0x11
        /*2306*/ 	.short	(.L_1495 - .L_1494)
	.align		4
.L_1494:
        /*2308*/ 	.word	index@(contiguous_nansum2_i16)
        /*230c*/ 	.word	0x00000000


	//----- nvinfo : EIATTR_REGCOUNT
	.align		4
.L_1495:
        /*2310*/ 	.byte	0x04, 0x2f
        /*2312*/ 	.short	(.L_1497 - .L_1496)
	.align		4
.L_1496:
        /*2314*/ 	.word	index@(contiguous_nansum22_i16)
        /*2318*/ 	.word	0x00000010


	//----- nvinfo : EIATTR_FRAME_SIZE
	.align		4
.L_1497:
        /*231c*/ 	.byte	0x04, 0x11
        /*231e*/ 	.short	(.L_1499 - .L_1498)
	.align		4
.L_1498:
        /*2320*/ 	.word	index@(contiguous_nansum22_i16)
        /*2324*/ 	.word	0x00000000


	//----- nvinfo : EIATTR_REGCOUNT
	.align		4
.L_1499:
        /*2328*/ 	.byte	0x04, 0x2f
        /*232a*/ 	.short	(.L_1501 - .L_1500)
	.align		4
.L_1500:
        /*232c*/ 	.word	index@(contiguous_nansum3_i16)
        /*2330*/ 	.word	0x0000002c


	//----- nvinfo : EIATTR_FRAME_SIZE
	.align		4
.L_1501:
        /*2334*/ 	.byte	0x04, 0x11
        /*2336*/ 	.short	(.L_1503 - .L_1502)
	.align		4
.L_1502:
        /*2338*/ 	.word	index@($__internal_451_$__cuda_sm20_rem_s64)
        /*233c*/ 	.word	0x00000000


	//----- nvinfo : EIATTR_FRAME_SIZE
	.align		4
.L_1503:
        /*2340*/ 	.byte	0x04, 0x11
        /*2342*/ 	.short	(.L_1505 - .L_1504)
	.align		4
.L_1504:
        /*2344*/ 	.word	index@($__internal_450_$__cuda_sm20_div_s64)
        /*2348*/ 	.word	0x00000000


	//----- nvinfo : EIATTR_FRAME_SIZE
	.align		4
.L_1505:
        /*234c*/ 	.byte	0x04, 0x11
        /*234e*/ 	.short	(.L_1507 - .L_1506)
	.align		4
.L_1506:
        /*2350*/ 	.word	index@(contiguous_nansum3_i16)
        /*2354*/ 	.word	0x00000000


	//----- nvinfo : EIATTR_REGCOUNT
	.align		4
.L_1507:
        /*2358*/ 	.byte	0x04, 0x2f
        /*235a*/ 	.short	(.L_1509 - .L_1508)
	.align		4
.L_1508:
        /*235c*/ 	.word	index@(contiguous_nansum33_i16)
        /*2360*/ 	.word	0x0000001b


	//----- nvinfo : EIATTR_FRAME_SIZE
	.align		4
.L_1509:
        /*2364*/ 	.byte	0x04, 0x11
        /*2366*/ 	.short	(.L_1511 - .L_1510)
	.align		4
.L_1510:
        /*2368*/ 	.word	index@(contiguous_nansum33_i16)
        /*236c*/ 	.word	0x00000000


	//----- nvinfo : EIATTR_REGCOUNT
	.align		4
.L_1511:
        /*2370*/ 	.byte	0x04, 0x2f
        /*2372*/ 	.short	(.L_1513 - .L_1512)
	.align		4
.L_1512:
        /*2374*/ 	.word	index@(contiguous_nansum_i32)
        /*2378*/ 	.word	0x0000000d


	//----- nvinfo : EIATTR_FRAME_SIZE
	.align		4
.L_1513:
        /*237c*/ 	.byte	0x04, 0x11
        /*237e*/ 	.short	(.L_1515 - .L_1514)
	.align		4
.L_1514:
        /*2380*/ 	.word	index@(contiguous_nansum_i32)
        /*2384*/ 	.word	0x00000000


	//----- nvinfo : EIATTR_REGCOUNT
	.align		4
.L_1515:
        /*2388*/ 	.byte	0x04, 0x2f
        /*238a*/ 	.short	(.L_1517 - .L_1516)
	.align		4
.L_1516:
        /*238c*/ 	.word	index@(uncontiguous_nansum_i32)
        /*2390*/ 	.word	0x0000002e


	//----- nvinfo : EIATTR_FRAME_SIZE
	.align		4
.L_1517:
        /*2394*/ 	.byte	0x04, 0x11
        /*2396*/ 	.short	(.L_1519 - .L_1518)
	.align		4
.L_1518:
        /*2398*/ 	.word	index@($__internal_449_$__cuda_sm20_rem_s64)
        /*239c*/ 	.word	0x00000000


	//----- nvinfo : EIATTR_FRAME_SIZE
	.align		4
.L_1519:
        /*23a0*/ 	.byte	0x04, 0x11
        /*23a2*/ 	.short	(.L_1521 - .L_1520)
	.align		4
.L_1520:
        /*23a4*/ 	.word	index@($__internal_448_$__cuda_sm20_div_s64)
        /*23a8*/ 	.word	0x00000000


	//----- nvinfo : EIATTR_FRAME_SIZE
	.align		4
.L_1521:
        /*23ac*/ 	.byte	0x04, 0x11
        /*23ae*/ 	.short	(.L_1523 - .L_1522)
	.align		4
.L_1522:
        /*23b0*/ 	.word	index@(uncontiguous_nansum_i32)
        /*23b4*/ 	.word	0x00000000


	//----- nvinfo : EIATTR_REGCOUNT
	.align		4
.L_1523:
        /*23b8*/ 	.byte	0x04, 0x2f
        /*23ba*/ 	.short	(.L_1525 - .L_1524)
	.align		4
.L_1524:
        /*23bc*/ 	.word	index@(contiguous_nansum2_i32)
        /*23c0*/ 	.word	0x00000030


	//----- nvinfo : EIATTR_FRAME_SIZE
	.align		4
.L_1525:
        /*23c4*/ 	.byte	0x04, 0x11
        /*23c6*/ 	.short	(.L_1527 - .L_1526)
	.align		4
.L_1526:
        /*23c8*/ 	.word	index@($__internal_447_$__cuda_sm20_rem_s64)
        /*23cc*/ 	.word	0x00000000


	//----- nvinfo : EIATTR_FRAME_SIZE
	.align		4
.L_1527:
        /*23d0*/ 	.byte	0x04, 0x11
        /*23d2*/ 	.short	(.L_1529 - .L_1528)
	.align		4
.L_1528:
        /*23d4*/ 	.word	index@($__internal_446_$__cuda_sm20_div_s64)
        /*23d8*/ 	.word	0x00000000


	//----- nvinfo : EIATTR_FRAME_SIZE
	.align		4
.L_1529:
        /*23dc*/ 	.byte	0x04, 0x11
        /*23de*/ 	.short	(.L_1531 - .L_1530)
	.align		4
.L_1530:
        /*23e0*/ 	.word	index@(contiguous_nansum2_i32)
        /*23e4*/ 	.word	0x00000000


	//----- nvinfo : EIATTR_REGCOUNT
	.align		4
.L_1531:
        /*23e8*/ 	.byte	0x04, 0x2f
        /*23ea*/ 	.short	(.L_1533 - .L_1532)
	.align		4
.L_1532:
        /*23ec*/ 	.word	index@(contiguous_nansum22_i32)
        /*23f0*/ 	.word	0x00000012


	//----- nvinfo : EIATTR_FRAME_SIZE
	.align		4
.L_1533:
        /*23f4*/ 	.byte	0x04, 0x11
        /*23f6*/ 	.short	(.L_1535 - .L_1534)
	.align		4
.L_1534:
        /*23f8*/ 	.word	index@(contiguous_nansum22_i32)
        /*23fc*/ 	.word	0x00000000


	//----- nvinfo : EIATTR_REGCOUNT
	.align		4
.L_1535:
        /*2400*/ 	.byte	0x04, 0x2f
        /*2402*/ 	.short	(.L_1537 - .L_1536)
	.align		4
.L_1536:
        /*2404*/ 	.word	index@(contiguous_nansum3_i32)
        /*2408*/ 	.word	0x0000002c


	//----- nvinfo : EIATTR_FRAME_SIZE
	.align		4
.L_1537:
        /*240c*/ 	.byte	0x04, 0x11
        /*240e*/ 	.short	(.L_1539 - .L_1538)
	.align		4
.L_1538:
        /*2410*/ 	.word	index@($__internal_445_$__cuda_sm20_rem_s64)
        /*2414*/ 	.word	0x00000000


	//----- nvinfo : EIATTR_FRAME_SIZE
	.align		4
.L_1539:
        /*2418*/ 	.byte	0x04, 0x11
        /*241a*/ 	.short	(.L_1541 - .L_1540)
	.align		4
.L_1540:
        /*241c*/ 	.word	index@($__internal_444_$__cuda_sm20_div_s64)
        /*2420*/ 	.word	0x00000000


	//----- nvinfo : EIATTR_FRAME_SIZE
	.align		4
.L_1541:
        /*2424*/ 	.byte	0x04, 0x11
        /*2426*/ 	.short	(.L_1543 - .L_1542)
	.align		4
.L_1542:
        /*2428*/ 	.word	index@(contiguous_nansum3_i32)
        /*242c*/ 	.word	0x00000000


	//----- nvinfo : EIATTR_REGCOUNT
	.align		4
.L_1543:
        /*2430*/ 	.byte	0x04, 0x2f
        /*2432*/ 	.short	(.L_1545 - .L_1544)
	.align		4
.L_1544:
        /*2434*/ 	.word	index@(contiguous_nansum33_i32)
        /*2438*/ 	.word	0x0000001b


	//----- nvinfo : EIATTR_FRAME_SIZE
	.align		4
.L_1545:
        /*243c*/ 	.byte	0x04, 0x11
        /*243e*/ 	.short	(.L_1547 - .L_1546)
	.align		4
.L_1546:
        /*2440*/ 	.word	index@(contiguous_nansum33_i32)
        /*2444*/ 	.word	0x00000000


	//----- nvinfo : EIATTR_REGCOUNT
	.align		4
.L_1547:
        /*2448*/ 	.byte	0x04, 0x2f
        /*244a*/ 	.short	(.L_1549 - .L_1548)
	.align		4
.L_1548:
        /*244c*/ 	.word	index@(contiguous_nansum_i64)
        /*2450*/ 	.word	0x00000010


	//----- nvinfo : EIATTR_FRAME_SIZE
	.align		4
.L_1549:
        /*2454*/ 	.byte	0x04, 0x11
        /*2456*/ 	.short	(.L_1551 - .L_1550)
	.align		4
.L_1550:
        /*2458*/ 	.word	index@(contiguous_nansum_i64)
        /*245c*/ 	.word	0x00000000


	//----- nvinfo : EIATTR_REGCOUNT
	.align		4
.L_1551:
        /*2460*/ 	.byte	0x04, 0x2f
        /*2462*/ 	.short	(.L_1553 - .L_1552)
	.align		4
.L_1552:
        /*2464*/ 	.word	index@(uncontiguous_nansum_i64)
        /*2468*/ 	.word	0x0000002e


	//----- nvinfo : EIATTR_FRAME_SIZE
	.align		4
.L_1553:
        /*246c*/ 	.byte	0x04, 0x11
        /*246e*/ 	.short	(.L_1555 - .L_1554)
	.align		4
.L_1554:
        /*2470*/ 	.word	index@($__internal_443_$__cuda_sm20_rem_s64)
        /*2474*/ 	.word	0x00000000


	//----- nvinfo : EIATTR_FRAME_SIZE
	.align		4
.L_1555:
        /*2478*/ 	.byte	0x04, 0x11
        /*247a*/ 	.short	(.L_1557 - .L_1556)
	.align		4
.L_1556:
        /*247c*/ 	.word	index@($__internal_442_$__cuda_sm20_div_s64)
        /*2480*/ 	.word	0x00000000


	//----- nvinfo : EIATTR_FRAME_SIZE
	.align		4
.L_1557:
        /*2484*/ 	.byte	0x04, 0x11
        /*2486*/ 	.short	(.L_1559 - .L_1558)
	.align		4
.L_1558:
        /*2488*/ 	.word	index@(uncontiguous_nansum_i64)
        /*248c*/ 	.word	0x00000000


	//----- nvinfo : EIATTR_REGCOUNT
	.align		4
.L_1559:
        /*2490*/ 	.byte	0x04, 0x2f
        /*2492*/ 	.short	(.L_1561 - .L_1560)
	.align		4
.L_1560:
        /*2494*/ 	.word	index@(contiguous_nansum2_i64)
        /*2498*/ 	.word	0x00000030


	//----- nvinfo : EIATTR_FRAME_SIZE
	.align		4
.L_1561:
        /*249c*/ 	.byte	0x04, 0x11
        /*249e*/ 	.short	(.L_1563 - .L_1562)
	.align		4
.L_1562:
        /*24a0*/ 	.word	index@($__internal_441_$__cuda_sm20_rem_s64)
        /*24a4*/ 	.word	0x00000000


	//----- nvinfo : EIATTR_FRAME_SIZE
	.align		4
.L_1563:
        /*24a8*/ 	.byte	0x04, 0x11
        /*24aa*/ 	.short	(.L_1565 - .L_1564)
	.align		4
.L_1564:
        /*24ac*/ 	.word	index@($__internal_440_$__cuda_sm20_div_s64)
        /*24b0*/ 	.word	0x00000000


	//----- nvinfo : EIATTR_FRAME_SIZE
	.align		4
.L_1565:
        /*24b4*/ 	.byte	0x04, 0x11
        /*24b6*/ 	.short	(.L_1567 - .L_1566)
	.align		4
.L_1566:
        /*24b8*/ 	.word	index@(contiguous_nansum2_i64)
        /*24bc*/ 	.word	0x00000000


	//----- nvinfo : EIATTR_REGCOUNT
	.align		4
.L_1567:
        /*24c0*/ 	.byte	0x04, 0x2f
        /*24c2*/ 	.short	(.L_1569 - .L_1568)
	.align		4
.L_1568:
        /*24c4*/ 	.word	index@(contiguous_nansum22_i64)
        /*24c8*/ 	.word	0x00000010


	//----- nvinfo : EIATTR_FRAME_SIZE
	.align		4
.L_1569:
        /*24cc*/ 	.byte	0x04, 0x11
        /*24ce*/ 	.short	(.L_1571 - .L_1570)
	.align		4
.L_1570:
        /*24d0*/ 	.word	index@(contiguous_nansum22_i64)
        /*24d4*/ 	.word	0x00000000


	//----- nvinfo : EIATTR_REGCOUNT
	.align		4
.L_1571:
        /*24d8*/ 	.byte	0x04, 0x2f
        /*24da*/ 	.short	(.L_1573 - .L_1572)
	.align		4
.L_1572:
        /*24dc*/ 	.word	index@(contiguous_nansum3_i64)
        /*24e0*/ 	.word	0x0000002c


	//----- nvinfo : EIATTR_FRAME_SIZE
	.align		4
.L_1573:
        /*24e4*/ 	.byte	0x04, 0x11
        /*24e6*/ 	.short	(.L_1575 - .L_1574)
	.align		4
.L_1574:
        /*24e8*/ 	.word	index@($__internal_439_$__cuda_sm20_rem_s64)
        /*24ec*/ 	.word	0x00000000


	//----- nvinfo : EIATTR_FRAME_SIZE
	.align		4
.L_1575:
        /*24f0*/ 	.byte	0x04, 0x11
        /*24f2*/ 	.short	(.L_1577 - .L_1576)
	.align		4
.L_1576:
        /*24f4*/ 	.word	index@($__internal_438_$__cuda_sm20_div_s64)
        /*24f8*/ 	.word	0x00000000


	//----- nvinfo : EIATTR_FRAME_SIZE
	.align		4
.L_1577:
        /*24fc*/ 	.byte	0x04, 0x11
        /*24fe*/ 	.short	(.L_1579 - .L_1578)
	.align		4
.L_1578:
        /*2500*/ 	.word	index@(contiguous_nansum3_i64)
        /*2504*/ 	.word	0x00000000


	//----- nvinfo : EIATTR_REGCOUNT
	.align		4
.L_1579:
        /*2508*/ 	.byte	0x04, 0x2f
        /*250a*/ 	.short	(.L_1581 - .L_1580)
	.align		4
.L_1580:
        /*250c*/ 	.word	index@(contiguous_nansum33_i64)
        /*2510*/ 	.word	0x00000020


	//----- nvinfo : EIATTR_FRAME_SIZE
	.align		4
.L_1581:
        /*2514*/ 	.byte	0x04, 0x11
        /*2516*/ 	.short	(.L_1583 - .L_1582)
	.align		4
.L_1582:
        /*2518*/ 	.word	index@(contiguous_nansum33_i64)
        /*251c*/ 	.word	0x00000000


	//----- nvinfo : EIATTR_REGCOUNT
	.align		4
.L_1583:
        /*2520*/ 	.byte	0x04, 0x2f
        /*2522*/ 	.short	(.L_1585 - .L_1584)
	.align		4
.L_1584:
        /*2524*/ 	.word	index@(contiguous_nansum_u8)
        /*2528*/ 	.word	0x0000000c


	//----- nvinfo : EIATTR_FRAME_SIZE
	.align		4
.L_1585:
        /*252c*/ 	.byte	0x04, 0x11
        /*252e*/ 	.short	(.L_1587 - .L_1586)
	.align		4
.L_1586:
        /*2530*/ 	.word	index@(contiguous_nansum_u8)
        /*2534*/ 	.word	0x00000000


	//----- nvinfo : EIATTR_REGCOUNT
	.align		4
.L_1587:
        /*2538*/ 	.byte	0x04, 0x2f
        /*253a*/ 	.short	(.L_1589 - .L_1588)
	.align		4
.L_1588:
        /*253c*/ 	.word	index@(uncontiguous_nansum_u8)
        /*2540*/ 	.word	0x00000030


	//----- nvinfo : EIATTR_FRAME_SIZE
	.align		4
.L_1589:
        /*2544*/ 	.byte	0x04, 0x11
        /*2546*/ 	.short	(.L_1591 - .L_1590)
	.align		4
.L_1590:
        /*2548*/ 	.word	index@($__internal_437_$__cuda_sm20_rem_s64)
        /*254c*/ 	.word	0x00000000


	//----- nvinfo : EIATTR_FRAME_SIZE
	.align		4
.L_1591:
        /*2550*/ 	.byte	0x04, 0x11
        /*2552*/ 	.short	(.L_1593 - .L_1592)
	.align		4
.L_1592:
        /*2554*/ 	.word	index@($__internal_436_$__cuda_sm20_div_s64)
        /*2558*/ 	.word	0x00000000


	//----- nvinfo : EIATTR_FRAME_SIZE
	.align		4
.L_1593:
        /*255c*/ 	.byte	0x04, 0x11
        /*255e*/ 	.short	(.L_1595 - .L_1594)
	.align		4
.L_1594:
        /*2560*/ 	.word	index@(uncontiguous_nansum_u8)
        /*2564*/ 	.word	0x00000000


	//----- nvinfo : EIATTR_REGCOUNT
	.align		4
.L_1595:
        /*2568*/ 	.byte	0x04, 0x2f
        /*256a*/ 	.short	(.L_1597 - .L_1596)
	.align		4
.L_1596:
        /*256c*/ 	.word	index@(contiguous_nansum2_u8)
        /*2570*/ 	.word	0x0000002e


	//----- nvinfo : EIATTR_FRAME_SIZE
	.align		4
.L_1597:
        /*2574*/ 	.byte	0x04, 0x11
        /*2576*/ 	.short	(.L_1599 - .L_1598)
	.align		4
.L_1598:
        /*2578*/ 	.word	index@($__internal_435_$__cuda_sm20_rem_s64)
        /*257c*/ 	.word	0x00000000


	//----- nvinfo : EIATTR_FRAME_SIZE
	.align		4
.L_1599:
        /*2580*/ 	.byte	0x04, 0x11
        /*2582*/ 	.short	(.L_1601 - .L_1600)
	.align		4
.L_1600:
        /*2584*/ 	.word	index@($__internal_434_$__cuda_sm20_div_s64)
        /*2588*/ 	.word	0x00000000


	//----- nvinfo : EIATTR_FRAME_SIZE
	.align		4
.L_1601:
        /*258c*/ 	.byte	0x04, 0x11
        /*258e*/ 	.short	(.L_1603 - .L_1602)
	.align		4
.L_1602:
        /*2590*/ 	.word	index@(contiguous_nansum2_u8)
        /*2594*/ 	.word	0x00000000


	//----- nvinfo : EIATTR_REGCOUNT
	.align		4
.L_1603:
        /*2598*/ 	.byte	0x04, 0x2f
        /*259a*/ 	.short	(.L_1605 - .L_1604)
	.align		4
.L_1604:
        /*259c*/ 	.word	index@(contiguous_nansum22_u8)
        /*25a0*/ 	.word	0x0000000e


	//----- nvinfo : EIATTR_FRAME_SIZE
	.align		4
.L_1605:
        /*25a4*/ 	.byte	0x04, 0x11
        /*25a6*/ 	.short	(.L_1607 - .L_1606)
	.align		4
.L_1606:
        /*25a8*/ 	.word	index@(contiguous_nansum22_u8)
        /*25ac*/ 	.word	0x00000000


	//----- nvinfo : EIATTR_REGCOUNT
	.align		4
.L_1607:
        /*25b0*/ 	.byte	0x04, 0x2f
        /*25b2*/ 	.short	(.L_1609 - .L_1608)
	.align		4
.L_1608:
        /*25b4*/ 	.word	index@(contiguous_nansum3_u8)
        /*25b8*/ 	.word	0x0000002c


	//----- nvinfo : EIATTR_FRAME_SIZE
	.align		4
.L_1609:
        /*25bc*/ 	.byte	0x04, 0x11
        /*25be*/ 	.short	(.L_1611 - .L_1610)
	.align		4
.L_1610:
        /*25c0*/ 	.word	index@($__internal_433_$__cuda_sm20_rem_s64)
        /*25c4*/ 	.word	0x00000000


	//----- nvinfo : EIATTR_FRAME_SIZE
	.align		4
.L_1611:
        /*25c8*/ 	.byte	0x04, 0x11
        /*25ca*/ 	.short	(.L_1613 - .L_1612)
	.align		4
.L_1612:
        /*25cc*/ 	.word	index@($__internal_432_$__cuda_sm20_div_s64)
        /*25d0*/ 	.word	0x00000000


	//----- nvinfo : EIATTR_FRAME_SIZE
	.align		4
.L_1613:
        /*25d4*/ 	.byte	0x04, 0x11
        /*25d6*/ 	.short	(.L_1615 - .L_1614)
	.align		4
.L_1614:
        /*25d8*/ 	.word	index@(contiguous_nansum3_u8)
        /*25dc*/ 	.word	0x00000000


	//----- nvinfo : EIATTR_REGCOUNT
	.align		4
.L_1615:
        /*25e0*/ 	.byte	0x04, 0x2f
        /*25e2*/ 	.short	(.L_1617 - .L_1616)
	.align		4
.L_1616:
        /*25e4*/ 	.word	index@(contiguous_nansum33_u8)
        /*25e8*/ 	.word	0x0000001b


	//----- nvinfo : EIATTR_FRAME_SIZE
	.align		4
.L_1617:
        /*25ec*/ 	.byte	0x04, 0x11
        /*25ee*/ 	.short	(.L_1619 - .L_1618)
	.align		4
.L_1618:
        /*25f0*/ 	.word	index@(contiguous_nansum33_u8)
        /*25f4*/ 	.word	0x00000000


	//----- nvinfo : EIATTR_REGCOUNT
	.align		4
.L_1619:
        /*25f8*/ 	.byte	0x04, 0x2f
        /*25fa*/ 	.short	(.L_1621 - .L_1620)
	.align		4
.L_1620:
        /*25fc*/ 	.word	index@(contiguous_nansum_u16)
        /*2600*/ 	.word	0x0000000d


	//----- nvinfo : EIATTR_FRAME_SIZE
	.align		4
.L_1621:
        /*2604*/ 	.byte	0x04, 0x11
        /*2606*/ 	.short	(.L_1623 - .L_1622)
	.align		4
.L_1622:
        /*2608*/ 	.word	index@(contiguous_nansum_u16)
        /*260c*/ 	.word	0x00000000


	//----- nvinfo : EIATTR_REGCOUNT
	.align		4
.L_1623:
        /*2610*/ 	.byte	0x04, 0x2f
        /*2612*/ 	.short	(.L_1625 - .L_1624)
	.align		4
.L_1624:
        /*2614*/ 	.word	index@(uncontiguous_nansum_u16)
        /*2618*/ 	.word	0x00000030


	//----- nvinfo : EIATTR_FRAME_SIZE
	.align		4
.L_1625:
        /*261c*/ 	.byte	0x04, 0x11
        /*261e*/ 	.short	(.L_1627 - .L_1626)
	.align		4
.L_1626:
        /*2620*/ 	.word	index@($__internal_431_$__cuda_sm20_rem_s64)
        /*2624*/ 	.word	0x00000000


	//----- nvinfo : EIATTR_FRAME_SIZE
	.align		4
.L_1627:
        /*2628*/ 	.byte	0x04, 0x11
        /*262a*/ 	.short	(.L_1629 - .L_1628)
	.align		4
.L_1628:
        /*262c*/ 	.word	index@($__internal_430_$__cuda_sm20_div_s64)
        /*2630*/ 	.word	0x00000000


	//----- nvinfo : EIATTR_FRAME_SIZE
	.align		4
.L_1629:
        /*2634*/ 	.byte	0x04, 0x11
        /*2636*/ 	.short	(.L_1631 - .L_1630)
	.align		4
.L_1630:
        /*2638*/ 	.word	index@(uncontiguous_nansum_u16)
        /*263c*/ 	.word	0x00000000


	//----- nvinfo : EIATTR_REGCOUNT
	.align		4
.L_1631:
        /*2640*/ 	.byte	0x04, 0x2f
        /*2642*/ 	.short	(.L_1633 - .L_1632)
	.align		4
.L_1632:
        /*2644*/ 	.word	index@(contiguous_nansum2_u16)
        /*2648*/ 	.word	0x00000030


	//----- nvinfo : EIATTR_FRAME_SIZE
	.align		4
.L_1633:
        /*264c*/ 	.byte	0x04, 0x11
        /*264e*/ 	.short	(.L_1635 - .L_1634)
	.align		4
.L_1634:
        /*2650*/ 	.word	index@($__internal_429_$__cuda_sm20_rem_s64)
        /*2654*/ 	.word	0x00000000


	//----- nvinfo : EIATTR_FRAME_SIZE
	.align		4
.L_1635:
        /*2658*/ 	.byte	0x04, 0x11
        /*265a*/ 	.short	(.L_1637 - .L_1636)
	.align		4
.L_1636:
        /*265c*/ 	.word	index@($__internal_428_$__cuda_sm20_div_s64)
        /*2660*/ 	.word	0x00000000


	//----- nvinfo : EIATTR_FRAME_SIZE
	.align		4
.L_1637:
        /*2664*/ 	.byte	0x04, 0x11
        /*2666*/ 	.short	(.L_1639 - .L_1638)
	.align		4
.L_1638:
        /*2668*/ 	.word	index@(contiguous_nansum2_u16)
        /*266c*/ 	.word	0x00000000


	//----- nvinfo : EIATTR_REGCOUNT
	.align		4
.L_1639:
        /*2670*/ 	.byte	0x04, 0x2f
        /*2672*/ 	.short	(.L_1641 - .L_1640)
	.align		4
.L_1640:
        /*2674*/ 	.word	index@(contiguous_nansum22_u16)
        /*2678*/ 	.word	0x00000010


	//----- nvinfo : EIATTR_FRAME_SIZE
	.align		4
.L_1641:
        /*267c*/ 	.byte	0x04, 0x11
        /*267e*/ 	.short	(.L_1643 - .L_1642)
	.align		4
.L_1642:
        /*2680*/ 	.word	index@(contiguous_nansum22_u16)
        /*2684*/ 	.word	0x00000000


	//----- nvinfo : EIATTR_REGCOUNT
	.align		4
.L_1643:
        /*2688*/ 	.byte	0x04, 0x2f
        /*268a*/ 	.short	(.L_1645 - .L_1644)
	.align		4
.L_1644:
        /*268c*/ 	.word	index@(contiguous_nansum3_u16)
        /*2690*/ 	.word	0x0000002c


	//----- nvinfo : EIATTR_FRAME_SIZE
	.align		4
.L_1645:
        /*2694*/ 	.byte	0x04, 0x11
        /*2696*/ 	.short	(.L_1647 - .L_1646)
	.align		4
.L_1646:
        /*2698*/ 	.word	index@($__internal_427_$__cuda_sm20_rem_s64)
        /*269c*/ 	.word	0x00000000


	//----- nvinfo : EIATTR_FRAME_SIZE
	.align		4
.L_1647:
        /*26a0*/ 	.byte	0x04, 0x11
        /*26a2*/ 	.short	(.L_1649 - .L_1648)
	.align		4
.L_1648:
        /*26a4*/ 	.word	index@($__internal_426_$__cuda_sm20_div_s64)
        /*26a8*/ 	.word	0x00000000


	//----- nvinfo : EIATTR_FRAME_SIZE
	.align		4
.L_1649:
        /*26ac*/ 	.byte	0x04, 0x11
        /*26ae*/ 	.short	(.L_1651 - .L_1650)
	.align		4
.L_1650:
        /*26b0*/ 	.word	index@(contiguous_nansum3_u16)
        /*26b4*/ 	.word	0x00000000


	//----- nvinfo : EIATTR_REGCOUNT
	.align		4
.L_1651:
        /*26b8*/ 	.byte	0x04, 0x2f
        /*26ba*/ 	.short	(.L_1653 - .L_1652)
	.align		4
.L_1652:
        /*26bc*/ 	.word	index@(contiguous_nansum33_u16)
        /*26c0*/ 	.word	0x0000001b


	//----- nvinfo : EIATTR_FRAME_SIZE
	.align		4
.L_1653:
        /*26c4*/ 	.byte	0x04, 0x11
        /*26c6*/ 	.short	(.L_1655 - .L_1654)
	.align		4
.L_1654:
        /*26c8*/ 	.word	index@(contiguous_nansum33_u16)
        /*26cc*/ 	.word	0x00000000


	//----- nvinfo : EIATTR_REGCOUNT
	.align		4
.L_1655:
        /*26d0*/ 	.byte	0x04, 0x2f
        /*26d2*/ 	.short	(.L_1657 - .L_1656)
	.align		4
.L_1656:
        /*26d4*/ 	.word	index@(contiguous_nansum_u32)
        /*26d8*/ 	.word	0x0000000d


	//----- nvinfo : EIATTR_FRAME_SIZE
	.align		4
.L_1657:
        /*26dc*/ 	.byte	0x04, 0x11
        /*26de*/ 	.short	(.L_1659 - .L_1658)
	.align		4
.L_1658:
        /*26e0*/ 	.word	index@(contiguous_nansum_u32)
        /*26e4*/ 	.word	0x00000000


	//----- nvinfo : EIATTR_REGCOUNT
	.align		4
.L_1659:
        /*26e8*/ 	.byte	0x04, 0x2f
        /*26ea*/ 	.short	(.L_1661 - .L_1660)
	.align		4
.L_1660:
        /*26ec*/ 	.word	index@(uncontiguous_nansum_u32)
        /*26f0*/ 	.word	0x0000002e


	//----- nvinfo : EIATTR_FRAME_SIZE
	.align		4
.L_1661:
        /*26f4*/ 	.byte	0x04, 0x11
        /*26f6*/ 	.short	(.L_1663 - .L_1662)
	.align		4
.L_1662:
        /*26f8*/ 	.word	index@($__internal_425_$__cuda_sm20_rem_s64)
        /*26fc*/ 	.word	0x00000000


	//----- nvinfo : EIATTR_FRAME_SIZE
	.align		4
.L_1663:
        /*2700*/ 	.byte	0x04, 0x11
        /*2702*/ 	.short	(.L_1665 - .L_1664)
	.align		4
.L_1664:
        /*2704*/ 	.word	index@($__internal_424_$__cuda_sm20_div_s64)
        /*2708*/ 	.word	0x00000000


	//----- nvinfo : EIATTR_FRAME_SIZE
	.align		4
.L_1665:
        /*270c*/ 	.byte	0x04, 0x11
        /*270e*/ 	.short	(.L_1667 - .L_1666)
	.align		4
.L_1666:
        /*2710*/ 	.word	index@(uncontiguous_nansum_u32)
        /*2714*/ 	.word	0x00000000


	//----- nvinfo : EIATTR_REGCOUNT
	.align		4
.L_1667:
        /*2718*/ 	.byte	0x04, 0x2f
        /*271a*/ 	.short	(.L_1669 - .L_1668)
	.align		4
.L_1668:
        /*271c*/ 	.word	index@(contiguous_nansum2_u32)
        /*2720*/ 	.word	0x00000030


	//----- nvinfo : EIATTR_FRAME_SIZE
	.align		4
.L_1669:
        /*2724*/ 	.byte	0x04, 0x11
        /*2726*/ 	.short	(.L_1671 - .L_1670)
	.align		4
.L_1670:
        /*2728*/ 	.word	index@($__internal_423_$__cuda_sm20_rem_s64)
        /*272c*/ 	.word	0x00000000


	//----- nvinfo : EIATTR_FRAME_SIZE
	.align		4
.L_1671:
        /*2730*/ 	.byte	0x04, 0x11
        /*2732*/ 	.short	(.L_1673 - .L_1672)
	.align		4
.L_1672:
        /*2734*/ 	.word	index@($__internal_422_$__cuda_sm20_div_s64)
        /*2738*/ 	.word	0x00000000


	//----- nvinfo : EIATTR_FRAME_SIZE
	.align		4
.L_1673:
        /*273c*/ 	.byte	0x04, 0x11
        /*273e*/ 	.short	(.L_1675 - .L_1674)
	.align		4
.L_1674:
        /*2740*/ 	.word	index@(contiguous_nansum2_u32)
        /*2744*/ 	.word	0x00000000


	//----- nvinfo : EIATTR_REGCOUNT
	.align		4
.L_1675:
        /*2748*/ 	.byte	0x04, 0x2f
        /*274a*/ 	.short	(.L_1677 - .L_1676)
	.align		4
.L_1676:
        /*274c*/ 	.word	index@(contiguous_nansum22_u32)
        /*2750*/ 	.word	0x00000012


	//----- nvinfo : EIATTR_FRAME_SIZE
	.align		4
.L_1677:
        /*2754*/ 	.byte	0x04, 0x11
        /*2756*/ 	.short	(.L_1679 - .L_1678)
	.align		4
.L_1678:
        /*2758*/ 	.word	index@(contiguous_nansum22_u32)
        /*275c*/ 	.word	0x00000000


	//----- nvinfo : EIATTR_REGCOUNT
	.align		4
.L_1679:
        /*2760*/ 	.byte	0x04, 0x2f
        /*2762*/ 	.short	(.L_1681 - .L_1680)
	.align		4
.L_1680:
        /*2764*/ 	.word	index@(contiguous_nansum3_u32)
        /*2768*/ 	.word	0x0000002c


	//----- nvinfo : EIATTR_FRAME_SIZE
	.align		4
.L_1681:
        /*276c*/ 	.byte	0x04, 0x11
        /*276e*/ 	.short	(.L_1683 - .L_1682)
	.align		4
.L_1682:
        /*2770*/ 	.word	index@($__internal_421_$__cuda_sm20_rem_s64)
        /*2774*/ 	.word	0x00000000


	//----- nvinfo : EIATTR_FRAME_SIZE
	.align		4
.L_1683:
        /*2778*/ 	.byte	0x04, 0x11
        /*277a*/ 	.short	(.L_1685 - .L_1684)
	.align		4
.L_1684:
        /*277c*/ 	.word	index@($__internal_420_$__cuda_sm20_div_s64)
        /*2780*/ 	.word	0x00000000


	//----- nvinfo : EIATTR_FRAME_SIZE
	.align		4
.L_1685:
        /*2784*/ 	.byte	0x04, 0x11
        /*2786*/ 	.short	(.L_1687 - .L_1686)
	.align		4
.L_1686:
        /*2788*/ 	.word	index@(contiguous_nansum3_u32)
        /*278c*/ 	.word	0x00000000


	//----- nvinfo : EIATTR_REGCOUNT
	.align		4
.L_1687:
        /*2790*/ 	.byte	0x04, 0x2f
        /*2792*/ 	.short	(.L_1689 - .L_1688)
	.align		4
.L_1688:
        /*2794*/ 	.word	index@(contiguous_nansum33_u32)
        /*2798*/ 	.word	0x0000001b


	//----- nvinfo : EIATTR_FRAME_SIZE
	.align		4
.L_1689:
        /*279c*/ 	.byte	0x04, 0x11
        /*279e*/ 	.short	(.L_1691 - .L_1690)
	.align		4
.L_1690:
        /*27a0*/ 	.word	index@(contiguous_nansum33_u32)
        /*27a4*/ 	.word	0x00000000


	//----- nvinfo : EIATTR_REGCOUNT
	.align		4
.L_1691:
        /*27a8*/ 	.byte	0x04, 0x2f
        /*27aa*/ 	.short	(.L_1693 - .L_1692)
	.align		4
.L_1692:
        /*27ac*/ 	.word	index@(contiguous_nansum_u64)
        /*27b0*/ 	.word	0x00000010


	//----- nvinfo : EIATTR_FRAME_SIZE
	.align		4
.L_1693:
        /*27b4*/ 	.byte	0x04, 0x11
        /*27b6*/ 	.short	(.L_1695 - .L_1694)
	.align		4
.L_1694:
        /*27b8*/ 	.word	index@(contiguous_nansum_u64)
        /*27bc*/ 	.word	0x00000000


	//----- nvinfo : EIATTR_REGCOUNT
	.align		4
.L_1695:
        /*27c0*/ 	.byte	0x04, 0x2f
        /*27c2*/ 	.short	(.L_1697 - .L_1696)
	.align		4
.L_1696:
        /*27c4*/ 	.word	index@(uncontiguous_nansum_u64)
        /*27c8*/ 	.word	0x0000002e


	//----- nvinfo : EIATTR_FRAME_SIZE
	.align		4
.L_1697:
        /*27cc*/ 	.byte	0x04, 0x11
        /*27ce*/ 	.short	(.L_1699 - .L_1698)
	.align		4
.L_1698:
        /*27d0*/ 	.word	index@($__internal_419_$__cuda_sm20_rem_s64)
        /*27d4*/ 	.word	0x00000000


	//----- nvinfo : EIATTR_FRAME_SIZE
	.align		4
.L_1699:
        /*27d8*/ 	.byte	0x04, 0x11
        /*27da*/ 	.short	(.L_1701 - .L_1700)
	.align		4
.L_1700:
        /*27dc*/ 	.word	index@($__internal_418_$__cuda_sm20_div_s64)
        /*27e0*/ 	.word	0x00000000


	//----- nvinfo : EIATTR_FRAME_SIZE
	.align		4
.L_1701:
        /*27e4*/ 	.byte	0x04, 0x11
        /*27e6*/ 	.short	(.L_1703 - .L_1702)
	.align		4
.L_1702:
        /*27e8*/ 	.word	index@(uncontiguous_nansum_u64)
        /*27ec*/ 	.word	0x00000000


	//----- nvinfo : EIATTR_REGCOUNT
	.align		4
.L_1703:
        /*27f0*/ 	.byte	0x04, 0x2f
        /*27f2*/ 	.short	(.L_1705 - .L_1704)
	.align		4
.L_1704:
        /*27f4*/ 	.word	index@(contiguous_nansum2_u64)
        /*27f8*/ 	.word	0x00000030


	//----- nvinfo : EIATTR_FRAME_SIZE
	.align		4
.L_1705:
        /*27fc*/ 	.byte	0x04, 0x11
        /*27fe*/ 	.short	(.L_1707 - .L_1706)
	.align		4
.L_1706:
        /*2800*/ 	.word	index@($__internal_417_$__cuda_sm20_rem_s64)
        /*2804*/ 	.word	0x00000000


	//----- nvinfo : EIATTR_FRAME_SIZE
	.align		4
.L_1707:
        /*2808*/ 	.byte	0x04, 0x11
        /*280a*/ 	.short	(.L_1709 - .L_1708)
	.align		4
.L_1708:
        /*280c*/ 	.word	index@($__internal_416_$__cuda_sm20_div_s64)
        /*2810*/ 	.word	0x00000000


	//----- nvinfo : EIATTR_FRAME_SIZE
	.align		4
.L_1709:
        /*2814*/ 	.byte	0x04, 0x11
        /*2816*/ 	.short	(.L_1711 - .L_1710)
	.align		4
.L_1710:
        /*2818*/ 	.word	index@(contiguous_nansum2_u64)
        /*281c*/ 	.word	0x00000000


	//----- nvinfo : EIATTR_REGCOUNT
	.align		4
.L_1711:
        /*2820*/ 	.byte	0x04, 0x2f
        /*2822*/ 	.short	(.L_1713 - .L_1712)
	.align		4
.L_1712:
        /*2824*/ 	.word	index@(contiguous_nansum22_u64)
        /*2828*/ 	.word	0x00000010


	//----- nvinfo : EIATTR_FRAME_SIZE
	.align		4
.L_1713:
        /*282c*/ 	.byte	0x04, 0x11
        /*282e*/ 	.short	(.L_1715 - .L_1714)
	.align		4
.L_1714:
        /*2830*/ 	.word	index@(contiguous_nansum22_u64)
        /*2834*/ 	.word	0x00000000


	//----- nvinfo : EIATTR_REGCOUNT
	.align		4
.L_1715:
        /*2838*/ 	.byte	0x04, 0x2f
        /*283a*/ 	.short	(.L_1717 - .L_1716)
	.align		4
.L_1716:
        /*283c*/ 	.word	index@(contiguous_nansum3_u64)
        /*2840*/ 	.word	0x0000002c


	//----- nvinfo : EIATTR_FRAME_SIZE
	.align		4
.L_1717:
        /*2844*/ 	.byte	0x04, 0x11
        /*2846*/ 	.short	(.L_1719 - .L_1718)
	.align		4
.L_1718:
        /*2848*/ 	.word	index@($__internal_415_$__cuda_sm20_rem_s64)
        /*284c*/ 	.word	0x00000000


	//----- nvinfo : EIATTR_FRAME_SIZE
	.align		4
.L_1719:
        /*2850*/ 	.byte	0x04, 0x11
        /*2852*/ 	.short	(.L_1721 - .L_1720)
	.align		4
.L_1720:
        /*2854*/ 	.word	index@($__internal_414_$__cuda_sm20_div_s64)
        /*2858*/ 	.word	0x00000000


	//----- nvinfo : EIATTR_FRAME_SIZE
	.align		4
.L_1721:
        /*285c*/ 	.byte	0x04, 0x11
        /*285e*/ 	.short	(.L_1723 - .L_1722)
	.align		4
.L_1722:
        /*2860*/ 	.word	index@(contiguous_nansum3_u64)
        /*2864*/ 	.word	0x00000000


	//----- nvinfo : EIATTR_REGCOUNT
	.align		4
.L_1723:
        /*2868*/ 	.byte	0x04, 0x2f
        /*286a*/ 	.short	(.L_1725 - .L_1724)
	.align		4
.L_1724:
        /*286c*/ 	.word	index@(contiguous_nansum33_u64)
        /*2870*/ 	.word	0x00000020


	//----- nvinfo : EIATTR_FRAME_SIZE
	.align		4
.L_1725:
        /*2874*/ 	.byte	0x04, 0x11
        /*2876*/ 	.short	(.L_1727 - .L_1726)
	.align		4
.L_1726:
        /*2878*/ 	.word	index@(contiguous_nansum33_u64)
        /*287c*/ 	.word	0x00000000


	//----- nvinfo : EIATTR_REGCOUNT
	.align		4
.L_1727:
        /*2880*/ 	.byte	0x04, 0x2f
        /*2882*/ 	.short	(.L_1729 - .L_1728)
	.align		4
.L_1728:
        /*2884*/ 	.word	index@(contiguous_nansum_f32)
        /*2888*/ 	.word	0x0000000d


	//----- nvinfo : EIATTR_FRAME_SIZE
	.align		4
.L_1729:
        /*288c*/ 	.byte	0x04, 0x11
        /*288e*/ 	.short	(.L_1731 - .L_1730)
	.align		4
.L_1730:
        /*2890*/ 	.word	index@(contiguous_nansum_f32)
        /*2894*/ 	.word	0x00000000


	//----- nvinfo : EIATTR_REGCOUNT
	.align		4
.L_1731:
        /*2898*/ 	.byte	0x04, 0x2f
        /*289a*/ 	.short	(.L_1733 - .L_1732)
	.align		4
.L_1732:
        /*289c*/ 	.word	index@(uncontiguous_nansum_f32)
        /*28a0*/ 	.word	0x0000002e


	//----- nvinfo : EIATTR_FRAME_SIZE
	.align		4
.L_1733:
        /*28a4*/ 	.byte	0x04, 0x11
        /*28a6*/ 	.short	(.L_1735 - .L_1734)
	.align		4
.L_1734:
        /*28a8*/ 	.word	index@($__internal_413_$__cuda_sm20_rem_s64)
        /*28ac*/ 	.word	0x00000000


	//----- nvinfo : EIATTR_FRAME_SIZE
	.align		4
.L_1735:
        /*28b0*/ 	.byte	0x04, 0x11
        /*28b2*/ 	.short	(.L_1737 - .L_1736)
	.align		4
.L_1736:
        /*28b4*/ 	.word	index@($__internal_412_$__cuda_sm20_div_s64)
        /*28b8*/ 	.word	0x00000000


	//----- nvinfo : EIATTR_FRAME_SIZE
	.align		4
.L_1737:
        /*28bc*/ 	.byte	0x04, 0x11
        /*28be*/ 	.short	(.L_1739 - .L_1738)
	.align		4
.L_1738:
        /*28c0*/ 	.word	index@(uncontiguous_nansum_f32)
        /*28c4*/ 	.word	0x00000000


	//----- nvinfo : EIATTR_REGCOUNT
	.align		4
.L_1739:
        /*28c8*/ 	.byte	0x04, 0x2f
        /*28ca*/ 	.short	(.L_1741 - .L_1740)
	.align		4
.L_1740:
        /*28cc*/ 	.word	index@(contiguous_nansum2_f32)
        /*28d0*/ 	.word	0x00000030


	//----- nvinfo : EIATTR_FRAME_SIZE
	.align		4
.L_1741:
        /*28d4*/ 	.byte	0x04, 0x11
        /*28d6*/ 	.short	(.L_1743 - .L_1742)
	.align		4
.L_1742:
        /*28d8*/ 	.word	index@($__internal_411_$__cuda_sm20_rem_s64)
        /*28dc*/ 	.word	0x00000000


	//----- nvinfo : EIATTR_FRAME_SIZE
	.align		4
.L_1743:
        /*28e0*/ 	.byte	0x04, 0x11
        /*28e2*/ 	.short	(.L_1745 - .L_1744)
	.align		4
.L_1744:
        /*28e4*/ 	.word	index@($__internal_410_$__cuda_sm20_div_s64)
        /*28e8*/ 	.word	0x00000000


	//----- nvinfo : EIATTR_FRAME_SIZE
	.align		4
.L_1745:
        /*28ec*/ 	.byte	0x04, 0x11
        /*28ee*/ 	.short	(.L_1747 - .L_1746)
	.align		4
.L_1746:
        /*28f0*/ 	.word	index@(contiguous_nansum2_f32)
        /*28f4*/ 	.word	0x00000000


	//----- nvinfo : EIATTR_REGCOUNT
	.align		4
.L_1747:
        /*28f8*/ 	.byte	0x04, 0x2f
        /*28fa*/ 	.short	(.L_1749 - .L_1748)
	.align		4
.L_1748:
        /*28fc*/ 	.word	index@(contiguous_nansum22_f32)
        /*2900*/ 	.word	0x00000012


	//----- nvinfo : EIATTR_FRAME_SIZE
	.align		4
.L_1749:
        /*2904*/ 	.byte	0x04, 0x11
        /*2906*/ 	.short	(.L_1751 - .L_1750)
	.align		4
.L_1750:
        /*2908*/ 	.word	index@(contiguous_nansum22_f32)
        /*290c*/ 	.word	0x00000000


	//----- nvinfo : EIATTR_REGCOUNT
	.align		4
.L_1751:
        /*2910*/ 	.byte	0x04, 0x2f
        /*2912*/ 	.short	(.L_1753 - .L_1752)
	.align		4
.L_1752:
        /*2914*/ 	.word	index@(contiguous_nansum3_f32)
        /*2918*/ 	.word	0x0000002c


	//----- nvinfo : EIATTR_FRAME_SIZE
	.align		4
.L_1753:
        /*291c*/ 	.byte	0x04, 0x11
        /*291e*/ 	.short	(.L_1755 - .L_1754)
	.align		4
.L_1754:
        /*2920*/ 	.word	index@($__internal_409_$__cuda_sm20_rem_s64)
        /*2924*/ 	.word	0x00000000


	//----- nvinfo : EIATTR_FRAME_SIZE
	.align		4
.L_1755:
        /*2928*/ 	.byte	0x04, 0x11
        /*292a*/ 	.short	(.L_1757 - .L_1756)
	.align		4
.L_1756:
        /*292c*/ 	.word	index@($__internal_408_$__cuda_sm20_div_s64)
        /*2930*/ 	.word	0x00000000


	//----- nvinfo : EIATTR_FRAME_SIZE
	.align		4
.L_1757:
        /*2934*/ 	.byte	0x04, 0x11
        /*2936*/ 	.short	(.L_1759 - .L_1758)
	.align		4
.L_1758:
        /*2938*/ 	.word	index@(contiguous_nansum3_f32)
        /*293c*/ 	.word	0x00000000


	//----- nvinfo : EIATTR_REGCOUNT
	.align		4
.L_1759:
        /*2940*/ 	.byte	0x04, 0x2f
        /*2942*/ 	.short	(.L_1761 - .L_1760)
	.align		4
.L_1760:
        /*2944*/ 	.word	index@(contiguous_nansum33_f32)
        /*2948*/ 	.word	0x0000000e


	//----- nvinfo : EIATTR_FRAME_SIZE
	.align		4
.L_1761:
        /*294c*/ 	.byte	0x04, 0x11
        /*294e*/ 	.short	(.L_1763 - .L_1762)
	.align		4
.L_1762:
        /*2950*/ 	.word	index@(contiguous_nansum33_f32)
        /*2954*/ 	.word	0x00000000


	//----- nvinfo : EIATTR_REGCOUNT
	.align		4
.L_1763:
        /*2958*/ 	.byte	0x04, 0x2f
        /*295a*/ 	.short	(.L_1765 - .L_1764)
	.align		4
.L_1764:
        /*295c*/ 	.word	index@(contiguous_nansum_f64)
        /*2960*/ 	.word	0x0000000d


	//----- nvinfo : EIATTR_FRAME_SIZE
	.align		4
.L_1765:
        /*2964*/ 	.byte	0x04, 0x11
        /*2966*/ 	.short	(.L_1767 - .L_1766)
	.align		4
.L_1766:
        /*2968*/ 	.word	index@(contiguous_nansum_f64)
        /*296c*/ 	.word	0x00000000


	//----- nvinfo : EIATTR_REGCOUNT
	.align		4
.L_1767:
        /*2970*/ 	.byte	0x04, 0x2f
        /*2972*/ 	.short	(.L_1769 - .L_1768)
	.align		4
.L_1768:
        /*2974*/ 	.word	index@(uncontiguous_nansum_f64)
        /*2978*/ 	.word	0x0000002e


	//----- nvinfo : EIATTR_FRAME_SIZE
	.align		4
.L_1769:
        /*297c*/ 	.byte	0x04, 0x11
        /*297e*/ 	.short	(.L_1771 - .L_1770)
	.align		4
.L_1770:
        /*2980*/ 	.word	index@($__internal_407_$__cuda_sm20_rem_s64)
        /*2984*/ 	.word	0x00000000


	//----- nvinfo : EIATTR_FRAME_SIZE
	.align		4
.L_1771:
        /*2988*/ 	.byte	0x04, 0x11
        /*298a*/ 	.short	(.L_1773 - .L_1772)
	.align		4
.L_1772:
        /*298c*/ 	.word	index@($__internal_406_$__cuda_sm20_div_s64)
        /*2990*/ 	.word	0x00000000


	//----- nvinfo : EIATTR_FRAME_SIZE
	.align		4
.L_1773:
        /*2994*/ 	.byte	0x04, 0x11
        /*2996*/ 	.short	(.L_1775 - .L_1774)
	.align		4
.L_1774:
        /*2998*/ 	.word	index@(uncontiguous_nansum_f64)
        /*299c*/ 	.word	0x00000000


	//----- nvinfo : EIATTR_REGCOUNT
	.align		4
.L_1775:
        /*29a0*/ 	.byte	0x04, 0x2f
        /*29a2*/ 	.short	(.L_1777 - .L_1776)
	.align		4
.L_1776:
        /*29a4*/ 	.word	index@(contiguous_nansum2_f64)
        /*29a8*/ 	.word	0x00000030


	//----- nvinfo : EIATTR_FRAME_SIZE
	.align		4
.L_1777:
        /*29ac*/ 	.byte	0x04, 0x11
        /*29ae*/ 	.short	(.L_1779 - .L_1778)
	.align		4
.L_1778:
        /*29b0*/ 	.word	index@($__internal_405_$__cuda_sm20_rem_s64)
        /*29b4*/ 	.word	0x00000000


	//----- nvinfo : EIATTR_FRAME_SIZE
	.align		4
.L_1779:
        /*29b8*/ 	.byte	0x04, 0x11
        /*29ba*/ 	.short	(.L_1781 - .L_1780)
	.align		4
.L_1780:
        /*29bc*/ 	.word	index@($__internal_404_$__cuda_sm20_div_s64)
        /*29c0*/ 	.word	0x00000000


	//----- nvinfo : EIATTR_FRAME_SIZE
	.align		4
.L_1781:
        /*29c4*/ 	.byte	0x04, 0x11
        /*29c6*/ 	.short	(.L_1783 - .L_1782)
	.align		4
.L_1782:
        /*29c8*/ 	.word	index@(contiguous_nansum2_f64)
        /*29cc*/ 	.word	0x00000000


	//----- nvinfo : EIATTR_REGCOUNT
	.align		4
.L_1783:
        /*29d0*/ 	.byte	0x04, 0x2f
        /*29d2*/ 	.short	(.L_1785 - .L_1784)
	.align		4
.L_1784:
        /*29d4*/ 	.word	index@(contiguous_nansum22_f64)
        /*29d8*/ 	.word	0x00000012


	//----- nvinfo : EIATTR_FRAME_SIZE
	.align		4
.L_1785:
        /*29dc*/ 	.byte	0x04, 0x11
        /*29de*/ 	.short	(.L_1787 - .L_1786)
	.align		4
.L_1786:
        /*29e0*/ 	.word	index@(contiguous_nansum22_f64)
        /*29e4*/ 	.word	0x00000000


	//----- nvinfo : EIATTR_REGCOUNT
	.align		4
.L_1787:
        /*29e8*/ 	.byte	0x04, 0x2f
        /*29ea*/ 	.short	(.L_1789 - .L_1788)
	.align		4
.L_1788:
        /*29ec*/ 	.word	index@(contiguous_nansum3_f64)
        /*29f0*/ 	.word	0x0000002c


	//----- nvinfo : EIATTR_FRAME_SIZE
	.align		4
.L_1789:
        /*29f4*/ 	.byte	0x04, 0x11
        /*29f6*/ 	.short	(.L_1791 - .L_1790)
	.align		4
.L_1790:
        /*29f8*/ 	.word	index@($__internal_403_$__cuda_sm20_rem_s64)
        /*29fc*/ 	.word	0x00000000


	//----- nvinfo : EIATTR_FRAME_SIZE
	.align		4
.L_1791:
        /*2a00*/ 	.byte	0x04, 0x11
        /*2a02*/ 	.short	(.L_1793 - .L_1792)
	.align		4
.L_1792:
        /*2a04*/ 	.word	index@($__internal_402_$__cuda_sm20_div_s64)
        /*2a08*/ 	.word	0x00000000


	//----- nvinfo : EIATTR_FRAME_SIZE
	.align		4
.L_1793:
        /*2a0c*/ 	.byte	0x04, 0x11
        /*2a0e*/ 	.short	(.L_1795 - .L_1794)
	.align		4
.L_1794:
        /*2a10*/ 	.word	index@(contiguous_nansum3_f64)
        /*2a14*/ 	.word	0x00000000


	//----- nvinfo : EIATTR_REGCOUNT
	.align		4
.L_1795:
        /*2a18*/ 	.byte	0x04, 0x2f
        /*2a1a*/ 	.short	(.L_1797 - .L_1796)
	.align		4
.L_1796:
        /*2a1c*/ 	.word	index@(contiguous_nansum33_f64)
        /*2a20*/ 	.word	0x00000010


	//----- nvinfo : EIATTR_FRAME_SIZE
	.align		4
.L_1797:
        /*2a24*/ 	.byte	0x04, 0x11
        /*2a26*/ 	.short	(.L_1799 - .L_1798)
	.align		4
.L_1798:
        /*2a28*/ 	.word	index@(contiguous_nansum33_f64)
        /*2a2c*/ 	.word	0x00000000


	//----- nvinfo : EIATTR_REGCOUNT
	.align		4
.L_1799:
        /*2a30*/ 	.byte	0x04, 0x2f
        /*2a32*/ 	.short	(.L_1801 - .L_1800)
	.align		4
.L_1800:
        /*2a34*/ 	.word	index@(contiguous_nansum_f16)
        /*2a38*/ 	.word	0x0000000e


	//----- nvinfo : EIATTR_FRAME_SIZE
	.align		4
.L_1801:
        /*2a3c*/ 	.byte	0x04, 0x11
        /*2a3e*/ 	.short	(.L_1803 - .L_1802)
	.align		4
.L_1802:
        /*2a40*/ 	.word	index@(contiguous_nansum_f16)
        /*2a44*/ 	.word	0x00000000


	//----- nvinfo : EIATTR_REGCOUNT
	.align		4
.L_1803:
        /*2a48*/ 	.byte	0x04, 0x2f
        /*2a4a*/ 	.short	(.L_1805 - .L_1804)
	.align		4
.L_1804:
        /*2a4c*/ 	.word	index@(uncontiguous_nansum_f16)
        /*2a50*/ 	.word	0x00000030


	//----- nvinfo : EIATTR_FRAME_SIZE
	.align		4
.L_1805:
        /*2a54*/ 	.byte	0x04, 0x11
        /*2a56*/ 	.short	(.L_1807 - .L_1806)
	.align		4
.L_1806:
        /*2a58*/ 	.word	index@($__internal_401_$__cuda_sm20_rem_s64)
        /*2a5c*/ 	.word	0x00000000


	//----- nvinfo : EIATTR_FRAME_SIZE
	.align		4
.L_1807:
        /*2a60*/ 	.byte	0x04, 0x11
        /*2a62*/ 	.short	(.L_1809 - .L_1808)
	.align		4
.L_1808:
        /*2a64*/ 	.word	index@($__internal_400_$__cuda_sm20_div_s64)
        /*2a68*/ 	.word	0x00000000


	//----- nvinfo : EIATTR_FRAME_SIZE
	.align		4
.L_1809:
        /*2a6c*/ 	.byte	0x04, 0x11
        /*2a6e*/ 	.short	(.L_1811 - .L_1810)
	.align		4
.L_1810:
        /*2a70*/ 	.word	index@(uncontiguous_nansum_f16)
        /*2a74*/ 	.word	0x00000000


	//----- nvinfo : EIATTR_REGCOUNT
	.align		4
.L_1811:
        /*2a78*/ 	.byte	0x04, 0x2f
        /*2a7a*/ 	.short	(.L_1813 - .L_1812)
	.align		4
.L_1812:
        /*2a7c*/ 	.word	index@(contiguous_nansum2_f16)
        /*2a80*/ 	.word	0x00000030


	//----- nvinfo : EIATTR_FRAME_SIZE
	.align		4
.L_1813:
        /*2a84*/ 	.byte	0x04, 0x11
        /*2a86*/ 	.short	(.L_1815 - .L_1814)
	.align		4
.L_1814:
        /*2a88*/ 	.word	index@($__internal_399_$__cuda_sm20_rem_s64)
        /*2a8c*/ 	.word	0x00000000


	//----- nvinfo : EIATTR_FRAME_SIZE
	.align		4
.L_1815:
        /*2a90*/ 	.byte	0x04, 0x11
        /*2a92*/ 	.short	(.L_1817 - .L_1816)
	.align		4
.L_1816:
        /*2a94*/ 	.word	index@($__internal_398_$__cuda_sm20_div_s64)
        /*2a98*/ 	.word	0x00000000


	//----- nvinfo : EIATTR_FRAME_SIZE
	.align		4
.L_1817:
        /*2a9c*/ 	.byte	0x04, 0x11
        /*2a9e*/ 	.short	(.L_1819 - .L_1818)
	.align		4
.L_1818:
        /*2aa0*/ 	.word	index@(contiguous_nansum2_f16)
        /*2aa4*/ 	.word	0x00000000


	//----- nvinfo : EIATTR_REGCOUNT
	.align		4
.L_1819:
        /*2aa8*/ 	.byte	0x04, 0x2f
        /*2aaa*/ 	.short	(.L_1821 - .L_1820)
	.align		4
.L_1820:
        /*2aac*/ 	.word	index@(contiguous_nansum22_f16)
        /*2ab0*/ 	.word	0x00000010


	//----- nvinfo : EIATTR_FRAME_SIZE
	.align		4
.L_1821:
        /*2ab4*/ 	.byte	0x04, 0x11
        /*2ab6*/ 	.short	(.L_1823 - .L_1822)
	.align		4
.L_1822:
        /*2ab8*/ 	.word	index@(contiguous_nansum22_f16)
        /*2abc*/ 	.word	0x00000000


	//----- nvinfo : EIATTR_REGCOUNT
	.align		4
.L_1823:
        /*2ac0*/ 	.byte	0x04, 0x2f
        /*2ac2*/ 	.short	(.L_1825 - .L_1824)
	.align		4
.L_1824:
        /*2ac4*/ 	.word	index@(contiguous_nansum3_f16)
        /*2ac8*/ 	.word	0x0000002c


	//----- nvinfo : EIATTR_FRAME_SIZE
	.align		4
.L_1825:
        /*2acc*/ 	.byte	0x04, 0x11
        /*2ace*/ 	.short	(.L_1827 - .L_1826)
	.align		4
.L_1826:
        /*2ad0*/ 	.word	index@($__internal_397_$__cuda_sm20_rem_s64)
        /*2ad4*/ 	.word	0x00000000


	//----- nvinfo : EIATTR_FRAME_SIZE
	.align		4
.L_1827:
        /*2ad8*/ 	.byte	0x04, 0x11
        /*2ada*/ 	.short	(.L_1829 - .L_1828)
	.align		4
.L_1828:
        /*2adc*/ 	.word	index@($__internal_396_$__cuda_sm20_div_s64)
        /*2ae0*/ 	.word	0x00000000


	//----- nvinfo : EIATTR_FRAME_SIZE
	.align		4
.L_1829:
        /*2ae4*/ 	.byte	0x04, 0x11
        /*2ae6*/ 	.short	(.L_1831 - .L_1830)
	.align		4
.L_1830:
        /*2ae8*/ 	.word	index@(contiguous_nansum3_f16)
        /*2aec*/ 	.word	0x00000000


	//----- nvinfo : EIATTR_REGCOUNT
	.align		4
.L_1831:
        /*2af0*/ 	.byte	0x04, 0x2f
        /*2af2*/ 	.short	(.L_1833 - .L_1832)
	.align		4
.L_1832:
        /*2af4*/ 	.word	index@(contiguous_nansum33_f16)
        /*2af8*/ 	.word	0x00000020


	//----- nvinfo : EIATTR_FRAME_SIZE
	.align		4
.L_1833:
        /*2afc*/ 	.byte	0x04, 0x11
        /*2afe*/ 	.short	(.L_1835 - .L_1834)
	.align		4
.L_1834:
        /*2b00*/ 	.word	index@(contiguous_nansum33_f16)
        /*2b04*/ 	.word	0x00000000


	//----- nvinfo : EIATTR_REGCOUNT
	.align		4
.L_1835:
        /*2b08*/ 	.byte	0x04, 0x2f
        /*2b0a*/ 	.short	(.L_1837 - .L_1836)
	.align		4
.L_1836:
        /*2b0c*/ 	.word	index@(contiguous_nansum_bf16)
        /*2b10*/ 	.word	0x0000000e


	//----- nvinfo : EIATTR_FRAME_SIZE
	.align		4
.L_1837:
        /*2b14*/ 	.byte	0x04, 0x11
        /*2b16*/ 	.short	(.L_1839 - .L_1838)
	.align		4
.L_1838:
        /*2b18*/ 	.word	index@(contiguous_nansum_bf16)
        /*2b1c*/ 	.word	0x00000000


	//----- nvinfo : EIATTR_REGCOUNT
	.align		4
.L_1839:
        /*2b20*/ 	.byte	0x04, 0x2f
        /*2b22*/ 	.short	(.L_1841 - .L_1840)
	.align		4
.L_1840:
        /*2b24*/ 	.word	index@(uncontiguous_nansum_bf16)
        /*2b28*/ 	.word	0x00000030


	//----- nvinfo : EIATTR_FRAME_SIZE
	.align		4
.L_1841:
        /*2b2c*/ 	.byte	0x04, 0x11
        /*2b2e*/ 	.short	(.L_1843 - .L_1842)
	.align		4
.L_1842:
        /*2b30*/ 	.word	index@($__internal_395_$__cuda_sm20_rem_s64)
        /*2b34*/ 	.word	0x00000000


	//----- nvinfo : EIATTR_FRAME_SIZE
	.align		4
.L_1843:
        /*2b38*/ 	.byte	0x04, 0x11
        /*2b3a*/ 	.short	(.L_1845 - .L_1844)
	.align		4
.L_1844:
        /*2b3c*/ 	.word	index@($__internal_394_$__cuda_sm20_div_s64)
        /*2b40*/ 	.word	0x00000000


	//----- nvinfo : EIATTR_FRAME_SIZE
	.align		4
.L_1845:
        /*2b44*/ 	.byte	0x04, 0x11
        /*2b46*/ 	.short	(.L_1847 - .L_1846)
	.align		4
.L_1846:
        /*2b48*/ 	.word	index@(uncontiguous_nansum_bf16)
        /*2b4c*/ 	.word	0x00000000


	//----- nvinfo : EIATTR_REGCOUNT
	.align		4
.L_1847:
        /*2b50*/ 	.byte	0x04, 0x2f
        /*2b52*/ 	.short	(.L_1849 - .L_1848)
	.align		4
.L_1848:
        /*2b54*/ 	.word	index@(contiguous_nansum2_bf16)
        /*2b58*/ 	.word	0x00000030


	//----- nvinfo : EIATTR_FRAME_SIZE
	.align		4
.L_1849:
        /*2b5c*/ 	.byte	0x04, 0x11
        /*2b5e*/ 	.short	(.L_1851 - .L_1850)
	.align		4
.L_1850:
        /*2b60*/ 	.word	index@($__internal_393_$__cuda_sm20_rem_s64)
        /*2b64*/ 	.word	0x00000000


	//----- nvinfo : EIATTR_FRAME_SIZE
	.align		4
.L_1851:
        /*2b68*/ 	.byte	0x04, 0x11
        /*2b6a*/ 	.short	(.L_1853 - .L_1852)
	.align		4
.L_1852:
        /*2b6c*/ 	.word	index@($__internal_392_$__cuda_sm20_div_s64)
        /*2b70*/ 	.word	0x00000000


	//----- nvinfo : EIATTR_FRAME_SIZE
	.align		4
.L_1853:
        /*2b74*/ 	.byte	0x04, 0x11
        /*2b76*/ 	.short	(.L_1855 - .L_1854)
	.align		4
.L_1854:
        /*2b78*/ 	.word	index@(contiguous_nansum2_bf16)
        /*2b7c*/ 	.word	0x00000000


	//----- nvinfo : EIATTR_REGCOUNT
	.align		4
.L_1855:
        /*2b80*/ 	.byte	0x04, 0x2f
        /*2b82*/ 	.short	(.L_1857 - .L_1856)
	.align		4
.L_1856:
        /*2b84*/ 	.word	index@(contiguous_nansum22_bf16)
        /*2b88*/ 	.word	0x00000010


	//----- nvinfo : EIATTR_FRAME_SIZE
	.align		4
.L_1857:
        /*2b8c*/ 	.byte	0x04, 0x11
        /*2b8e*/ 	.short	(.L_1859 - .L_1858)
	.align		4
.L_1858:
        /*2b90*/ 	.word	index@(contiguous_nansum22_bf16)
        /*2b94*/ 	.word	0x00000000


	//----- nvinfo : EIATTR_REGCOUNT
	.align		4
.L_1859:
        /*2b98*/ 	.byte	0x04, 0x2f
        /*2b9a*/ 	.short	(.L_1861 - .L_1860)
	.align		4
.L_1860:
        /*2b9c*/ 	.word	index@(contiguous_nansum3_bf16)
        /*2ba0*/ 	.word	0x0000002c


	//----- nvinfo : EIATTR_FRAME_SIZE
	.align		4
.L_1861:
        /*2ba4*/ 	.byte	0x04, 0x11
        /*2ba6*/ 	.short	(.L_1863 - .L_1862)
	.align		4
.L_1862:
        /*2ba8*/ 	.word	index@($__internal_391_$__cuda_sm20_rem_s64)
        /*2bac*/ 	.word	0x00000000


	//----- nvinfo : EIATTR_FRAME_SIZE
	.align		4
.L_1863:
        /*2bb0*/ 	.byte	0x04, 0x11
        /*2bb2*/ 	.short	(.L_1865 - .L_1864)
	.align		4
.L_1864:
        /*2bb4*/ 	.word	index@($__internal_390_$__cuda_sm20_div_s64)
        /*2bb8*/ 	.word	0x00000000


	//----- nvinfo : EIATTR_FRAME_SIZE
	.align		4
.L_1865:
        /*2bbc*/ 	.byte	0x04, 0x11
        /*2bbe*/ 	.short	(.L_1867 - .L_1866)
	.align		4
.L_1866:
        /*2bc0*/ 	.word	index@(contiguous_nansum3_bf16)
        /*2bc4*/ 	.word	0x00000000


	//----- nvinfo : EIATTR_REGCOUNT
	.align		4
.L_1867:
        /*2bc8*/ 	.byte	0x04, 0x2f
        /*2bca*/ 	.short	(.L_1869 - .L_1868)
	.align		4
.L_1868:
        /*2bcc*/ 	.word	index@(contiguous_nansum33_bf16)
        /*2bd0*/ 	.word	0x00000020


	//----- nvinfo : EIATTR_FRAME_SIZE
	.align		4
.L_1869:
        /*2bd4*/ 	.byte	0x04, 0x11
        /*2bd6*/ 	.short	(.L_1871 - .L_1870)
	.align		4
.L_1870:
        /*2bd8*/ 	.word	index@(contiguous_nansum33_bf16)
        /*2bdc*/ 	.word	0x00000000


	//----- nvinfo : EIATTR_REGCOUNT
	.align		4
.L_1871:
        /*2be0*/ 	.byte	0x04, 0x2f
        /*2be2*/ 	.short	(.L_1873 - .L_1872)
	.align		4
.L_1872:
        /*2be4*/ 	.word	index@(contiguous_min_bool)
        /*2be8*/ 	.word	0x0000000c


	//----- nvinfo : EIATTR_FRAME_SIZE
	.align		4
.L_1873:
        /*2bec*/ 	.byte	0x04, 0x11
        /*2bee*/ 	.short	(.L_1875 - .L_1874)
	.align		4
.L_1874:
        /*2bf0*/ 	.word	index@(contiguous_min_bool)
        /*2bf4*/ 	.word	0x00000000


	//----- nvinfo : EIATTR_REGCOUNT
	.align		4
.L_1875:
        /*2bf8*/ 	.byte	0x04, 0x2f
        /*2bfa*/ 	.short	(.L_1877 - .L_1876)
	.align		4
.L_1876:
        /*2bfc*/ 	.word	index@(uncontiguous_min_bool)
        /*2c00*/ 	.word	0x00000030


	//----- nvinfo : EIATTR_FRAME_SIZE
	.align		4
.L_1877:
        /*2c04*/ 	.byte	0x04, 0x11
        /*2c06*/ 	.short	(.L_1879 - .L_1878)
	.align		4
.L_1878:
        /*2c08*/ 	.word	index@($__internal_389_$__cuda_sm20_rem_s64)
        /*2c0c*/ 	.word	0x00000000


	//----- nvinfo : EIATTR_FRAME_SIZE
	.align		4
.L_1879:
        /*2c10*/ 	.byte	0x04, 0x11
        /*2c12*/ 	.short	(.L_1881 - .L_1880)
	.align		4
.L_1880:
        /*2c14*/ 	.word	index@($__internal_388_$__cuda_sm20_div_s64)
        /*2c18*/ 	.word	0x00000000


	//----- nvinfo : EIATTR_FRAME_SIZE
	.align		4
.L_1881:
        /*2c1c*/ 	.byte	0x04, 0x11
        /*2c1e*/ 	.short	(.L_1883 - .L_1882)
	.align		4
.L_1882:
        /*2c20*/ 	.word	index@(uncontiguous_min_bool)
        /*2c24*/ 	.word	0x00000000


	//----- nvinfo : EIATTR_REGCOUNT
	.align		4
.L_1883:
        /*2c28*/ 	.byte	0x04, 0x2f
        /*2c2a*/ 	.short	(.L_1885 - .L_1884)
	.align		4
.L_1884:
        /*2c2c*/ 	.word	index@(contiguous_min2_bool)
        /*2c30*/ 	.word	0x0000002e


	//----- nvinfo : EIATTR_FRAME_SIZE
	.align		4
.L_1885:
        /*2c34*/ 	.byte	0x04, 0x11
        /*2c36*/ 	.short	(.L_1887 - .L_1886)
	.align		4
.L_1886:
        /*2c38*/ 	.word	index@($__internal_387_$__cuda_sm20_rem_s64)
        /*2c3c*/ 	.word	0x00000000


	//----- nvinfo : EIATTR_FRAME_SIZE
	.align		4
.L_1887:
        /*2c40*/ 	.byte	0x04, 0x11
        /*2c42*/ 	.short	(.L_1889 - .L_1888)
	.align		4
.L_1888:
        /*2c44*/ 	.word	index@($__internal_386_$__cuda_sm20_div_s64)
        /*2c48*/ 	.word	0x00000000


	//----- nvinfo : EIATTR_FRAME_SIZE
	.align		4
.L_1889:
        /*2c4c*/ 	.byte	0x04, 0x11
        /*2c4e*/ 	.short	(.L_1891 - .L_1890)
	.align		4
.L_1890:
        /*2c50*/ 	.word	index@(contiguous_min2_bool)
        /*2c54*/ 	.word	0x00000000


	//----- nvinfo : EIATTR_REGCOUNT
	.align		4
.L_1891:
        /*2c58*/ 	.byte	0x04, 0x2f
        /*2c5a*/ 	.short	(.L_1893 - .L_1892)
	.align		4
.L_1892:
        /*2c5c*/ 	.word	index@(contiguous_min22_bool)
        /*2c60*/ 	.word	0x0000000a


	//----- nvinfo : EIATTR_FRAME_SIZE
	.align		4
.L_1893:
        /*2c64*/ 	.byte	0x04, 0x11
        /*2c66*/ 	.short	(.L_1895 - .L_1894)
	.align		4
.L_1894:
        /*2c68*/ 	.word	index@(contiguous_min22_bool)
        /*2c6c*/ 	.word	0x00000000


	//----- nvinfo : EIATTR_REGCOUNT
	.align		4
.L_1895:
        /*2c70*/ 	.byte	0x04, 0x2f
        /*2c72*/ 	.short	(.L_1897 - .L_1896)
	.align		4
.L_1896:
        /*2c74*/ 	.word	index@(contiguous_min3_bool)
        /*2c78*/ 	.word	0x0000002c


	//----- nvinfo : EIATTR_FRAME_SIZE
	.align		4
.L_1897:
        /*2c7c*/ 	.byte	0x04, 0x11
        /*2c7e*/ 	.short	(.L_1899 - .L_1898)
	.align		4
.L_1898:
        /*2c80*/ 	.word	index@($__internal_385_$__cuda_sm20_rem_s64)
        /*2c84*/ 	.word	0x00000000


	//----- nvinfo : EIATTR_FRAME_SIZE
	.align		4
.L_1899:
        /*2c88*/ 	.byte	0x04, 0x11
        /*2c8a*/ 	.short	(.L_1901 - .L_1900)
	.align		4
.L_1900:
        /*2c8c*/ 	.word	index@($__internal_384_$__cuda_sm20_div_s64)
        /*2c90*/ 	.word	0x00000000


	//----- nvinfo : EIATTR_FRAME_SIZE
	.align		4
.L_1901:
        /*2c94*/ 	.byte	0x04, 0x11
        /*2c96*/ 	.short	(.L_1903 - .L_1902)
	.align		4
.L_1902:
        /*2c98*/ 	.word	index@(contiguous_min3_bool)
        /*2c9c*/ 	.word	0x00000000


	//----- nvinfo : EIATTR_REGCOUNT
	.align		4
.L_1903:
        /*2ca0*/ 	.byte	0x04, 0x2f
        /*2ca2*/ 	.short	(.L_1905 - .L_1904)
	.align		4
.L_1904:
        /*2ca4*/ 	.word	index@(contiguous_min33_bool)
        /*2ca8*/ 	.word	0x00000018


	//----- nvinfo : EIATTR_FRAME_SIZE
	.align		4
.L_1905:
        /*2cac*/ 	.byte	0x04, 0x11
        /*2cae*/ 	.short	(.L_1907 - .L_1906)
	.align		4
.L_1906:
        /*2cb0*/ 	.word	index@(contiguous_min33_bool)
        /*2cb4*/ 	.word	0x00000000


	//----- nvinfo : EIATTR_REGCOUNT
	.align		4
.L_1907:
        /*2cb8*/ 	.byte	0x04, 0x2f
        /*2cba*/ 	.short	(.L_1909 - .L_1908)
	.align		4
.L_1908:
        /*2cbc*/ 	.word	index@(contiguous_min_i8)
        /*2cc0*/ 	.word	0x0000000c


	//----- nvinfo : EIATTR_FRAME_SIZE
	.align		4
.L_1909:
        /*2cc4*/ 	.byte	0x04, 0x11
        /*2cc6*/ 	.short	(.L_1911 - .L_1910)
	.align		4
.L_1910:
        /*2cc8*/ 	.word	index@(contiguous_min_i8)
        /*2ccc*/ 	.word	0x00000000


	//----- nvinfo : EIATTR_REGCOUNT
	.align		4
.L_1911:
        /*2cd0*/ 	.byte	0x04, 0x2f
        /*2cd2*/ 	.short	(.L_1913 - .L_1912)
	.align		4
.L_1912:
        /*2cd4*/ 	.word	index@(uncontiguous_min_i8)
        /*2cd8*/ 	.word	0x00000030


	//----- nvinfo : EIATTR_FRAME_SIZE
	.align		4
.L_1913:
        /*2cdc*/ 	.byte	0x04, 0x11
        /*2cde*/ 	.short	(.L_1915 - .L_1914)
	.align		4
.L_1914:
        /*2ce0*/ 	.word	index@($__internal_383_$__cuda_sm20_rem_s64)
        /*2ce4*/ 	.word	0x00000000


	//----- nvinfo : EIATTR_FRAME_SIZE
	.align		4
.L_1915:
        /*2ce8*/ 	.byte	0x04, 0x11
        /*2cea*/ 	.short	(.L_1917 - .L_1916)
	.align		4
.L_1916:
        /*2cec*/ 	.word	index@($__internal_382_$__cuda_sm20_div_s64)
        /*2cf0*/ 	.word	0x00000000


	//----- nvinfo : EIATTR_FRAME_SIZE
	.align		4
.L_1917:
        /*2cf4*/ 	.byte	0x04, 0x11
        /*2cf6*/ 	.short	(.L_1919 - .L_1918)
	.align		4
.L_1918:
        /*2cf8*/ 	.word	index@(uncontiguous_min_i8)
        /*2cfc*/ 	.word	0x00000000


	//----- nvinfo : EIATTR_REGCOUNT
	.align		4
.L_1919:
        /*2d00*/ 	.byte	0x04, 0x2f
        /*2d02*/ 	.short	(.L_1921 - .L_1920)
	.align		4
.L_1920:
        /*2d04*/ 	.word	index@(contiguous_min2_i8)
        /*2d08*/ 	.word	0x0000002e


	//----- nvinfo : EIATTR_FRAME_SIZE
	.align		4
.L_1921:
        /*2d0c*/ 	.byte	0x04, 0x11
        /*2d0e*/ 	.short	(.L_1923 - .L_1922)
	.align		4
.L_1922:
        /*2d10*/ 	.word	index@($__internal_381_$__cuda_sm20_rem_s64)
        /*2d14*/ 	.word	0x00000000


	//----- nvinfo : EIATTR_FRAME_SIZE
	.align		4
.L_1923:
        /*2d18*/ 	.byte	0x04, 0x11
        /*2d1a*/ 	.short	(.L_1925 - .L_1924)
	.align		4
.L_1924:
        /*2d1c*/ 	.word	index@($__internal_380_$__cuda_sm20_div_s64)
        /*2d20*/ 	.word	0x00000000


	//----- nvinfo : EIATTR_FRAME_SIZE
	.align		4
.L_1925:
        /*2d24*/ 	.byte	0x04, 0x11
        /*2d26*/ 	.short	(.L_1927 - .L_1926)
	.align		4
.L_1926:
        /*2d28*/ 	.word	index@(contiguous_min2_i8)
        /*2d2c*/ 	.word	0x00000000


	//----- nvinfo : EIATTR_REGCOUNT
	.align		4
.L_1927:
        /*2d30*/ 	.byte	0x04, 0x2f
        /*2d32*/ 	.short	(.L_1929 - .L_1928)
	.align		4
.L_1928:
        /*2d34*/ 	.word	index@(contiguous_min22_i8)
        /*2d38*/ 	.word	0x0000000e


	//----- nvinfo : EIATTR_FRAME_SIZE
	.align		4
.L_1929:
        /*2d3c*/ 	.byte	0x04, 0x11
        /*2d3e*/ 	.short	(.L_1931 - .L_1930)
	.align		4
.L_1930:
        /*2d40*/ 	.word	index@(contiguous_min22_i8)
        /*2d44*/ 	.word	0x00000000


	//----- nvinfo : EIATTR_REGCOUNT
	.align		4
.L_1931:
        /*2d48*/ 	.byte	0x04, 0x2f
        /*2d4a*/ 	.short	(.L_1933 - .L_1932)
	.align		4
.L_1932:
        /*2d4c*/ 	.word	index@(contiguous_min3_i8)
        /*2d50*/ 	.word	0x0000002c


	//----- nvinfo : EIATTR_FRAME_SIZE
	.align		4
.L_1933:
        /*2d54*/ 	.byte	0x04, 0x11
        /*2d56*/ 	.short	(.L_1935 - .L_1934)
	.align		4
.L_1934:
        /*2d58*/ 	.word	index@($__internal_379_$__cuda_sm20_rem_s64)
        /*2d5c*/ 	.word	0x00000000


	//----- nvinfo : EIATTR_FRAME_SIZE
	.align		4
.L_1935:
        /*2d60*/ 	.byte	0x04, 0x11
        /*2d62*/ 	.short	(.L_1937 - .L_1936)
	.align		4
.L_1936:
        /*2d64*/ 	.word	index@($__internal_378_$__cuda_sm20_div_s64)
        /*2d68*/ 	.word	0x00000000


	//----- nvinfo : EIATTR_FRAME_SIZE
	.align		4
.L_1937:
        /*2d6c*/ 	.byte	0x04, 0x11
        /*2d6e*/ 	.short	(.L_1939 - .L_1938)
	.align		4
.L_1938:
        /*2d70*/ 	.word	index@(contiguous_min3_i8)
        /*2d74*/ 	.word	0x00000000


	//----- nvinfo : EIATTR_REGCOUNT
	.align		4
.L_1939:
        /*2d78*/ 	.byte	0x04, 0x2f
        /*2d7a*/ 	.short	(.L_1941 - .L_1940)
	.align		4
.L_1940:
        /*2d7c*/ 	.word	index@(contiguous_min33_i8)
        /*2d80*/ 	.word	0x0000001b


	//----- nvinfo : EIATTR_FRAME_SIZE
	.align		4
.L_1941:
        /*2d84*/ 	.byte	0x04, 0x11
        /*2d86*/ 	.short	(.L_1943 - .L_1942)
	.align		4
.L_1942:
        /*2d88*/ 	.word	index@(contiguous_min33_i8)
        /*2d8c*/ 	.word	0x00000000


	//----- nvinfo : EIATTR_REGCOUNT
	.align		4
.L_1943:
        /*2d90*/ 	.byte	0x04, 0x2f
        /*2d92*/ 	.short	(.L_1945 - .L_1944)
	.align		4
.L_1944:
        /*2d94*/ 	.word	index@(contiguous_min_i16)
        /*2d98*/ 	.word	0x0000000c


	//----- nvinfo : EIATTR_FRAME_SIZE
	.align		4
.L_1945:
        /*2d9c*/ 	.byte	0x04, 0x11
        /*2d9e*/ 	.short	(.L_1947 - .L_1946)
	.align		4
.L_1946:
        /*2da0*/ 	.word	index@(contiguous_min_i16)
        /*2da4*/ 	.word	0x00000000


	//----- nvinfo : EIATTR_REGCOUNT
	.align		4
.L_1947:
        /*2da8*/ 	.byte	0x04, 0x2f
        /*2daa*/ 	.short	(.L_1949 - .L_1948)
	.align		4
.L_1948:
        /*2dac*/ 	.word	index@(uncontiguous_min_i16)
        /*2db0*/ 	.word	0x00000030


	//----- nvinfo : EIATTR_FRAME_SIZE
	.align		4
.L_1949:
        /*2db4*/ 	.byte	0x04, 0x11
        /*2db6*/ 	.short	(.L_1951 - .L_1950)
	.align		4
.L_1950:
        /*2db8*/ 	.word	index@($__internal_377_$__cuda_sm20_rem_s64)
        /*2dbc*/ 	.word	0x00000000


	//----- nvinfo : EIATTR_FRAME_SIZE
	.align		4
.L_1951:
        /*2dc0*/ 	.byte	0x04, 0x11
        /*2dc2*/ 	.short	(.L_1953 - .L_1952)
	.align		4
.L_1952:
        /*2dc4*/ 	.word	index@($__internal_376_$__cuda_sm20_div_s64)
        /*2dc8*/ 	.word	0x00000000


	//----- nvinfo : EIATTR_FRAME_SIZE
	.align		4
.L_1953:
        /*2dcc*/ 	.byte	0x04, 0x11
        /*2dce*/ 	.short	(.L_1955 - .L_1954)
	.align		4
.L_1954:
        /*2dd0*/ 	.word	index@(uncontiguous_min_i16)
        /*2dd4*/ 	.word	0x00000000


	//----- nvinfo : EIATTR_REGCOUNT
	.align		4
.L_1955:
        /*2dd8*/ 	.byte	0x04, 0x2f
        /*2dda*/ 	.short	(.L_1957 - .L_1956)
	.align		4
.L_1956:
        /*2ddc*/ 	.word	index@(contiguous_min2_i16)
        /*2de0*/ 	.word	0x00000030


	//----- nvinfo : EIATTR_FRAME_SIZE
	.align		4
.L_1957:
        /*2de4*/ 	.byte	0x04, 0x11
        /*2de6*/ 	.short	(.L_1959 - .L_1958)
	.align		4
.L_1958:
        /*2de8*/ 	.word	index@($__internal_375_$__cuda_sm20_rem_s64)
        /*2dec*/ 	.word	0x00000000


	//----- nvinfo : EIATTR_FRAME_SIZE
	.align		4
.L_1959:
        /*2df0*/ 	.byte	0x04, 0x11
        /*2df2*/ 	.short	(.L_1961 - .L_1960)
	.align		4
.L_1960:
        /*2df4*/ 	.word	index@($__internal_374_$__cuda_sm20_div_s64)
        /*2df8*/ 	.word	0x00000000


	//----- nvinfo : EIATTR_FRAME_SIZE
	.align		4
.L_1961:
        /*2dfc*/ 	.byte	0x04, 0x11
        /*2dfe*/ 	.short	(.L_1963 - .L_1962)
	.align		4
.L_1962:
        /*2e00*/ 	.word	index@(contiguous_min2_i16)
        /*2e04*/ 	.word	0x00000000


	//----- nvinfo : EIATTR_REGCOUNT
	.align		4
.L_1963:
        /*2e08*/ 	.byte	0x04, 0x2f
        /*2e0a*/ 	.short	(.L_1965 - .L_1964)
	.align		4
.L_1964:
        /*2e0c*/ 	.word	index@(contiguous_min22_i16)
        /*2e10*/ 	.word	0x00000010


	//----- nvinfo : EIATTR_FRAME_SIZE
	.align		4
.L_1965:
        /*2e14*/ 	.byte	0x04, 0x11
        /*2e16*/ 	.short	(.L_1967 - .L_1966)
	.align		4
.L_1966:
        /*2e18*/ 	.word	index@(contiguous_min22_i16)
        /*2e1c*/ 	.word	0x00000000


	//----- nvinfo : EIATTR_REGCOUNT
	.align		4
.L_1967:
        /*2e20*/ 	.byte	0x04, 0x2f
        /*2e22*/ 	.short	(.L_1969 - .L_1968)
	.align		4
.L_1968:
        /*2e24*/ 	.word	index@(contiguous_min3_i16)
        /*2e28*/ 	.word	0x0000002c


	//----- nvinfo : EIATTR_FRAME_SIZE
	.align		4
.L_1969:
        /*2e2c*/ 	.byte	0x04, 0x11
        /*2e2e*/ 	.short	(.L_1971 - .L_1970)
	.align		4
.L_1970:
        /*2e30*/ 	.word	index@($__internal_373_$__cuda_sm20_rem_s64)
        /*2e34*/ 	.word	0x00000000


	//----- nvinfo : EIATTR_FRAME_SIZE
	.align		4
.L_1971:
        /*2e38*/ 	.byte	0x04, 0x11
        /*2e3a*/ 	.short	(.L_1973 - .L_1972)
	.align		4
.L_1972:
        /*2e3c*/ 	.word	index@($__internal_372_$__cuda_sm20_div_s64)
        /*2e40*/ 	.word	0x00000000


	//----- nvinfo : EIATTR_FRAME_SIZE
	.align		4
.L_1973:
        /*2e44*/ 	.byte	0x04, 0x11
        /*2e46*/ 	.short	(.L_1975 - .L_1974)
	.align		4
.L_1974:
        /*2e48*/ 	.word	index@(contiguous_min3_i16)
        /*2e4c*/ 	.word	0x00000000


	//----- nvinfo : EIATTR_REGCOUNT
	.align		4
.L_1975:
        /*2e50*/ 	.byte	0x04, 0x2f
        /*2e52*/ 	.short	(.L_1977 - .L_1976)
	.align		4
.L_1976:
        /*2e54*/ 	.word	index@(contiguous_min33_i16)
        /*2e58*/ 	.word	0x00000018


	//----- nvinfo : EIATTR_FRAME_SIZE
	.align		4
.L_1977:
        /*2e5c*/ 	.byte	0x04, 0x11
        /*2e5e*/ 	.short	(.L_1979 - .L_1978)
	.align		4
.L_1978:
        /*2e60*/ 	.word	index@(contiguous_min33_i16)
        /*2e64*/ 	.word	0x00000000


	//----- nvinfo : EIATTR_REGCOUNT
	.align		4
.L_1979:
        /*2e68*/ 	.byte	0x04, 0x2f
        /*2e6a*/ 	.short	(.L_1981 - .L_1980)
	.align		4
.L_1980:
        /*2e6c*/ 	.word	index@(contiguous_min_i32)
        /*2e70*/ 	.word	0x0000000f


	//----- nvinfo : EIATTR_FRAME_SIZE
	.align		4
.L_1981:
        /*2e74*/ 	.byte	0x04, 0x11
        /*2e76*/ 	.short	(.L_1983 - .L_1982)
	.align		4
.L_1982:
        /*2e78*/ 	.word	index@(contiguous_min_i32)
        /*2e7c*/ 	.word	0x00000000


	//----- nvinfo : EIATTR_REGCOUNT
	.align		4
.L_1983:
        /*2e80*/ 	.byte	0x04, 0x2f
        /*2e82*/ 	.short	(.L_1985 - .L_1984)
	.align		4
.L_1984:
        /*2e84*/ 	.word	index@(uncontiguous_min_i32)
        /*2e88*/ 	.word	0x0000002e


	//----- nvinfo : EIATTR_FRAME_SIZE
	.align		4
.L_1985:
        /*2e8c*/ 	.byte	0x04, 0x11
        /*2e8e*/ 	.short	(.L_1987 - .L_1986)
	.align		4
.L_1986:
        /*2e90*/ 	.word	index@($__internal_371_$__cuda_sm20_rem_s64)
        /*2e94*/ 	.word	0x00000000


	//----- nvinfo : EIATTR_FRAME_SIZE
	.align		4
.L_1987:
        /*2e98*/ 	.byte	0x04, 0x11
        /*2e9a*/ 	.short	(.L_1989 - .L_1988)
	.align		4
.L_1988:
        /*2e9c*/ 	.word	index@($__internal_370_$__cuda_sm20_div_s64)
        /*2ea0*/ 	.word	0x00000000


	//----- nvinfo : EIATTR_FRAME_SIZE
	.align		4
.L_1989:
        /*2ea4*/ 	.byte	0x04, 0x11
        /*2ea6*/ 	.short	(.L_1991 - .L_1990)
	.align		4
.L_1990:
        /*2ea8*/ 	.word	index@(uncontiguous_min_i32)
        /*2eac*/ 	.word	0x00000000


	//----- nvinfo : EIATTR_REGCOUNT
	.align		4
.L_1991:
        /*2eb0*/ 	.byte	0x04, 0x2f
        /*2eb2*/ 	.short	(.L_1993 - .L_1992)
	.align		4
.L_1992:
        /*2eb4*/ 	.word	index@(contiguous_min2_i32)
        /*2eb8*/ 	.word	0x00000030


	//----- nvinfo : EIATTR_FRAME_SIZE
	.align		4
.L_1993:
        /*2ebc*/ 	.byte	0x04, 0x11
        /*2ebe*/ 	.short	(.L_1995 - .L_1994)
	.align		4
.L_1994:
        /*2ec0*/ 	.word	index@($__internal_369_$__cuda_sm20_rem_s64)
        /*2ec4*/ 	.word	0x00000000


	//----- nvinfo : EIATTR_FRAME_SIZE
	.align		4
.L_1995:
        /*2ec8*/ 	.byte	0x04, 0x11
        /*2eca*/ 	.short	(.L_1997 - .L_1996)
	.align		4
.L_1996:
        /*2ecc*/ 	.word	index@($__internal_368_$__cuda_sm20_div_s64)
        /*2ed0*/ 	.word	0x00000000


	//----- nvinfo : EIATTR_FRAME_SIZE
	.align		4
.L_1997:
        /*2ed4*/ 	.byte	0x04, 0x11
        /*2ed6*/ 	.short	(.L_1999 - .L_1998)
	.align		4
.L_1998:
        /*2ed8*/ 	.word	index@(contiguous_min2_i32)
        /*2edc*/ 	.word	0x00000000


	//----- nvinfo : EIATTR_REGCOUNT
	.align		4
.L_1999:
        /*2ee0*/ 	.byte	0x04, 0x2f
        /*2ee2*/ 	.short	(.L_2001 - .L_2000)
	.align		4
.L_2000:
        /*2ee4*/ 	.word	index@(contiguous_min22_i32)
        /*2ee8*/ 	.word	0x00000012


	//----- nvinfo : EIATTR_FRAME_SIZE
	.align		4
.L_2001:
        /*2eec*/ 	.byte	0x04, 0x11
        /*2eee*/ 	.short	(.L_2003 - .L_2002)
	.align		4
.L_2002:
        /*2ef0*/ 	.word	index@(contiguous_min22_i32)
        /*2ef4*/ 	.word	0x00000000


	//----- nvinfo : EIATTR_REGCOUNT
	.align		4
.L_2003:
        /*2ef8*/ 	.byte	0x04, 0x2f
        /*2efa*/ 	.short	(.L_2005 - .L_2004)
	.align		4
.L_2004:
        /*2efc*/ 	.word	index@(contiguous_min3_i32)
        /*2f00*/ 	.word	0x0000002c


	//----- nvinfo : EIATTR_FRAME_SIZE
	.align		4
.L_2005:
        /*2f04*/ 	.byte	0x04, 0x11
        /*2f06*/ 	.short	(.L_2007 - .L_2006)
	.align		4
.L_2006:
        /*2f08*/ 	.word	index@($__internal_367_$__cuda_sm20_rem_s64)
        /*2f0c*/ 	.word	0x00000000


	//----- nvinfo : EIATTR_FRAME_SIZE
	.align		4
.L_2007:
        /*2f10*/ 	.byte	0x04, 0x11
        /*2f12*/ 	.short	(.L_2009 - .L_2008)
	.align		4
.L_2008:
        /*2f14*/ 	.word	index@($__internal_366_$__cuda_sm20_div_s64)
        /*2f18*/ 	.word	0x00000000


	//----- nvinfo : EIATTR_FRAME_SIZE
	.align		4
.L_2009:
        /*2f1c*/ 	.byte	0x04, 0x11
        /*2f1e*/ 	.short	(.L_2011 - .L_2010)
	.align		4
.L_2010:
        /*2f20*/ 	.word	index@(contiguous_min3_i32)
        /*2f24*/ 	.word	0x00000000


	//----- nvinfo : EIATTR_REGCOUNT
	.align		4
.L_2011:
        /*2f28*/ 	.byte	0x04, 0x2f
        /*2f2a*/ 	.short	(.L_2013 - .L_2012)
	.align		4
.L_2012:
        /*2f2c*/ 	.word	index@(contiguous_min33_i32)
        /*2f30*/ 	.word	0x0000001b


	//----- nvinfo : EIATTR_FRAME_SIZE
	.align		4
.L_2013:
        /*2f34*/ 	.byte	0x04, 0x11
        /*2f36*/ 	.short	(.L_2015 - .L_2014)
	.align		4
.L_2014:
        /*2f38*/ 	.word	index@(contiguous_min33_i32)
        /*2f3c*/ 	.word	0x00000000


	//----- nvinfo : EIATTR_REGCOUNT
	.align		4
.L_2015:
        /*2f40*/ 	.byte	0x04, 0x2f
        /*2f42*/ 	.short	(.L_2017 - .L_2016)
	.align		4
.L_2016:
        /*2f44*/ 	.word	index@(contiguous_min_i64)
        /*2f48*/ 	.word	0x00000010


	//----- nvinfo : EIATTR_FRAME_SIZE
	.align		4
.L_2017:
        /*2f4c*/ 	.byte	0x04, 0x11
        /*2f4e*/ 	.short	(.L_2019 - .L_2018)
	.align		4
.L_2018:
        /*2f50*/ 	.word	index@(contiguous_min_i64)
        /*2f54*/ 	.word	0x00000000


	//----- nvinfo : EIATTR_REGCOUNT
	.align		4
.L_2019:
        /*2f58*/ 	.byte	0x04, 0x2f
        /*2f5a*/ 	.short	(.L_2021 - .L_2020)
	.align		4
.L_2020:
        /*2f5c*/ 	.word	index@(uncontiguous_min_i64)
        /*2f60*/ 	.word	0x0000002e


	//----- nvinfo : EIATTR_FRAME_SIZE
	.align		4
.L_2021:
        /*2f64*/ 	.byte	0x04, 0x11
        /*2f66*/ 	.short	(.L_2023 - .L_2022)
	.align		4
.L_2022:
        /*2f68*/ 	.word	index@($__internal_365_$__cuda_sm20_rem_s64)
        /*2f6c*/ 	.word	0x00000000


	//----- nvinfo : EIATTR_FRAME_SIZE
	.align		4
.L_2023:
        /*2f70*/ 	.byte	0x04, 0x11
        /*2f72*/ 	.short	(.L_2025 - .L_2024)
	.align		4
.L_2024:
        /*2f74*/ 	.word	index@($__internal_364_$__cuda_sm20_div_s64)
        /*2f78*/ 	.word	0x00000000


	//----- nvinfo : EIATTR_FRAME_SIZE
	.align		4
.L_2025:
        /*2f7c*/ 	.byte	0x04, 0x11
        /*2f7e*/ 	.short	(.L_2027 - .L_2026)
	.align		4
.L_2026:
        /*2f80*/ 	.word	index@(uncontiguous_min_i64)
        /*2f84*/ 	.word	0x00000000


	//----- nvinfo : EIATTR_REGCOUNT
	.align		4
.L_2027:
        /*2f88*/ 	.byte	0x04, 0x2f
        /*2f8a*/ 	.short	(.L_2029 - .L_2028)
	.align		4
.L_2028:
        /*2f8c*/ 	.word	index@(contiguous_min2_i64)
        /*2f90*/ 	.word	0x00000030


	//----- nvinfo : EIATTR_FRAME_SIZE
	.align		4
.L_2029:
        /*2f94*/ 	.byte	0x04, 0x11
        /*2f96*/ 	.short	(.L_2031 - .L_2030)
	.align		4
.L_2030:
        /*2f98*/ 	.word	index@($__internal_363_$__cuda_sm20_rem_s64)
        /*2f9c*/ 	.word	0x00000000


	//----- nvinfo : EIATTR_FRAME_SIZE
	.align		4
.L_2031:
        /*2fa0*/ 	.byte	0x04, 0x11
        /*2fa2*/ 	.short	(.L_2033 - .L_2032)
	.align		4
.L_2032:
        /*2fa4*/ 	.word	index@($__internal_362_$__cuda_sm20_div_s64)
        /*2fa8*/ 	.word	0x00000000


	//----- nvinfo : EIATTR_FRAME_SIZE
	.align		4
.L_2033:
        /*2fac*/ 	.byte	0x04, 0x11
        /*2fae*/ 	.short	(.L_2035 - .L_2034)
	.align		4
.L_2034:
        /*2fb0*/ 	.word	index@(contiguous_min2_i64)
        /*2fb4*/ 	.word	0x00000000


	//----- nvinfo : EIATTR_REGCOUNT
	.align		4
.L_2035:
        /*2fb8*/ 	.byte	0x04, 0x2f
        /*2fba*/ 	.short	(.L_2037 - .L_2036)
	.align		4
.L_2036:
        /*2fbc*/ 	.word	index@(contiguous_min22_i64)
        /*2fc0*/ 	.word	0x0000000e


	//----- nvinfo : EIATTR_FRAME_SIZE
	.align		4
.L_2037:
        /*2fc4*/ 	.byte	0x04, 0x11
        /*2fc6*/ 	.short	(.L_2039 - .L_2038)
	.align		4
.L_2038:
        /*2fc8*/ 	.word	index@(contiguous_min22_i64)
        /*2fcc*/ 	.word	0x00000000


	//----- nvinfo : EIATTR_REGCOUNT
	.align		4
.L_2039:
        /*2fd0*/ 	.byte	0x04, 0x2f
        /*2fd2*/ 	.short	(.L_2041 - .L_2040)
	.align		4
.L_2040:
        /*2fd4*/ 	.word	index@(contiguous_min3_i64)
        /*2fd8*/ 	.word	0x0000002c


	//----- nvinfo : EIATTR_FRAME_SIZE
	.align		4
.L_2041:
        /*2fdc*/ 	.byte	0x04, 0x11
        /*2fde*/ 	.short	(.L_2043 - .L_2042)
	.align		4
.L_2042:
        /*2fe0*/ 	.word	index@($__internal_361_$__cuda_sm20_rem_s64)
        /*2fe4*/ 	.word	0x00000000


	//----- nvinfo : EIATTR_FRAME_SIZE
	.align		4
.L_2043:
        /*2fe8*/ 	.byte	0x04, 0x11
        /*2fea*/ 	.short	(.L_2045 - .L_2044)
	.align		4
.L_2044:
        /*2fec*/ 	.word	index@($__internal_360_$__cuda_sm20_div_s64)
        /*2ff0*/ 	.word	0x00000000


	//----- nvinfo : EIATTR_FRAME_SIZE
	.align		4
.L_2045:
        /*2ff4*/ 	.byte	0x04, 0x11
        /*2ff6*/ 	.short	(.L_2047 - .L_2046)
	.align		4
.L_2046:
        /*2ff8*/ 	.word	index@(contiguous_min3_i64)
        /*2ffc*/ 	.word	0x00000000


	//----- nvinfo : EIATTR_REGCOUNT
	.align		4
.L_2047:
        /*3000*/ 	.byte	0x04, 0x2f
        /*3002*/ 	.short	(.L_2049 - .L_2048)
	.align		4
.L_2048:
        /*3004*/ 	.word	index@(contiguous_min33_i64)
        /*3008*/ 	.word	0x00000020


	//----- nvinfo : EIATTR_FRAME_SIZE
	.align		4
.L_2049:
        /*300c*/ 	.byte	0x04, 0x11
        /*300e*/ 	.short	(.L_2051 - .L_2050)
	.align		4
.L_2050:
        /*3010*/ 	.word	index@(contiguous_min33_i64)
        /*3014*/ 	.word	0x00000000


	//----- nvinfo : EIATTR_REGCOUNT
	.align		4
.L_2051:
        /*3018*/ 	.byte	0x04, 0x2f
        /*301a*/ 	.short	(.L_2053 - .L_2052)
	.align		4
.L_2052:
        /*301c*/ 	.word	index@(contiguous_min_u8)
        /*3020*/ 	.word	0x0000000c


	//----- nvinfo : EIATTR_FRAME_SIZE
	.align		4
.L_2053:
        /*3024*/ 	.byte	0x04, 0x11
        /*3026*/ 	.short	(.L_2055 - .L_2054)
	.align		4
.L_2054:
        /*3028*/ 	.word	index@(contiguous_min_u8)
        /*302c*/ 	.word	0x00000000


	//----- nvinfo : EIATTR_REGCOUNT
	.align		4
.L_2055:
        /*3030*/ 	.byte	0x04, 0x2f
        /*3032*/ 	.short	(.L_2057 - .L_2056)
	.align		4
.L_2056:
        /*3034*/ 	.word	index@(uncontiguous_min_u8)
        /*3038*/ 	.word	0x00000030


	//----- nvinfo : EIATTR_FRAME_SIZE
	.align		4
.L_2057:
        /*303c*/ 	.byte	0x04, 0x11
        /*303e*/ 	.short	(.L_2059 - .L_2058)
	.align		4
.L_2058:
        /*3040*/ 	.word	index@($__internal_359_$__cuda_sm20_rem_s64)
        /*3044*/ 	.word	0x00000000


	//----- nvinfo : EIATTR_FRAME_SIZE
	.align		4
.L_2059:
        /*3048*/ 	.byte	0x04, 0x11
        /*304a*/ 	.short	(.L_2061 - .L_2060)
	.align		4
.L_2060:
        /*304c*/ 	.word	index@($__internal_358_$__cuda_sm20_div_s64)
        /*3050*/ 	.word	0x00000000


	//----- nvinfo : EIATTR_FRAME_SIZE
	.align		4
.L_2061:
        /*3054*/ 	.byte	0x04, 0x11
        /*3056*/ 	.short	(.L_2063 - .L_2062)
	.align		4
.L_2062:
        /*3058*/ 	.word	index@(uncontiguous_min_u8)
        /*305c*/ 	.word	0x00000000


	//----- nvinfo : EIATTR_REGCOUNT
	.align		4
.L_2063:
        /*3060*/ 	.byte	0x04, 0x2f
        /*3062*/ 	.short	(.L_2065 - .L_2064)
	.align		4
.L_2064:
        /*3064*/ 	.word	index@(contiguous_min2_u8)
        /*3068*/ 	.word	0x0000002e


	//----- nvinfo : EIATTR_FRAME_SIZE
	.align		4
.L_2065:
        /*306c*/ 	.byte	0x04, 0x11
        /*306e*/ 	.short	(.L_2067 - .L_2066)
	.align		4
.L_2066:
        /*3070*/ 	.word	index@($__internal_357_$__cuda_sm20_rem_s64)
        /*3074*/ 	.word	0x00000000


	//----- nvinfo : EIATTR_FRAME_SIZE
	.align		4
.L_2067:
        /*3078*/ 	.byte	0x04, 0x11
        /*307a*/ 	.short	(.L_2069 - .L_2068)
	.align		4
.L_2068:
        /*307c*/ 	.word	index@($__internal_356_$__cuda_sm20_div_s64)
        /*3080*/ 	.word	0x00000000


	//----- nvinfo : EIATTR_FRAME_SIZE
	.align		4
.L_2069:
        /*3084*/ 	.byte	0x04, 0x11
        /*3086*/ 	.short	(.L_2071 - .L_2070)
	.align		4
.L_2070:
        /*3088*/ 	.word	index@(contiguous_min2_u8)
        /*308c*/ 	.word	0x00000000


	//----- nvinfo : EIATTR_REGCOUNT
	.align		4
.L_2071:
        /*3090*/ 	.byte	0x04, 0x2f
        /*3092*/ 	.short	(.L_2073 - .L_2072)
	.align		4
.L_2072:
        /*3094*/ 	.word	index@(contiguous_min22_u8)
        /*3098*/ 	.word	0x0000000e


	//----- nvinfo : EIATTR_FRAME_SIZE
	.align		4
.L_2073:
        /*309c*/ 	.byte	0x04, 0x11
        /*309e*/ 	.short	(.L_2075 - .L_2074)
	.align		4
.L_2074:
        /*30a0*/ 	.word	index@(contiguous_min22_u8)
        /*30a4*/ 	.word	0x00000000


	//----- nvinfo : EIATTR_REGCOUNT
	.align		4
.L_2075:
        /*30a8*/ 	.byte	0x04, 0x2f
        /*30aa*/ 	.short	(.L_2077 - .L_2076)
	.align		4
.L_2076:
        /*30ac*/ 	.word	index@(contiguous_min3_u8)
        /*30b0*/ 	.word	0x0000002c


	//----- nvinfo : EIATTR_FRAME_SIZE
	.align		4
.L_2077:
        /*30b4*/ 	.byte	0x04, 0x11
        /*30b6*/ 	.short	(.L_2079 - .L_2078)
	.align		4
.L_2078:
        /*30b8*/ 	.word	index@($__internal_355_$__cuda_sm20_rem_s64)
        /*30bc*/ 	.word	0x00000000


	//----- nvinfo : EIATTR_FRAME_SIZE
	.align		4
.L_2079:
        /*30c0*/ 	.byte	0x04, 0x11
        /*30c2*/ 	.short	(.L_2081 - .L_2080)
	.align		4
.L_2080:
        /*30c4*/ 	.word	index@($__internal_354_$__cuda_sm20_div_s64)
        /*30c8*/ 	.word	0x00000000


	//----- nvinfo : EIATTR_FRAME_SIZE
	.align		4
.L_2081:
        /*30cc*/ 	.byte	0x04, 0x11
        /*30ce*/ 	.short	(.L_2083 - .L_2082)
	.align		4
.L_2082:
        /*30d0*/ 	.word	index@(contiguous_min3_u8)
        /*30d4*/ 	.word	0x00000000


	//----- nvinfo : EIATTR_REGCOUNT
	.align		4
.L_2083:
        /*30d8*/ 	.byte	0x04, 0x2f
        /*30da*/ 	.short	(.L_2085 - .L_2084)
	.align		4
.L_2084:
        /*30dc*/ 	.word	index@(contiguous_min33_u8)
        /*30e0*/ 	.word	0x00000019


	//----- nvinfo : EIATTR_FRAME_SIZE
	.align		4
.L_2085:
        /*30e4*/ 	.byte	0x04, 0x11
        /*30e6*/ 	.short	(.L_2087 - .L_2086)
	.align		4
.L_2086:
        /*30e8*/ 	.word	index@(contiguous_min33_u8)
        /*30ec*/ 	.word	0x00000000


	//----- nvinfo : EIATTR_REGCOUNT
	.align		4
.L_2087:
        /*30f0*/ 	.byte	0x04, 0x2f
        /*30f2*/ 	.short	(.L_2089 - .L_2088)
	.align		4
.L_2088:
        /*30f4*/ 	.word	index@(contiguous_min_u16)
        /*30f8*/ 	.word	0x0000000c


	//----- nvinfo : EIATTR_FRAME_SIZE
	.align		4
.L_2089:
        /*30fc*/ 	.byte	0x04, 0x11
        /*30fe*/ 	.short	(.L_2091 - .L_2090)
	.align		4
.L_2090:
        /*3100*/ 	.word	index@(contiguous_min_u16)
        /*3104*/ 	.word	0x00000000


	//----- nvinfo : EIATTR_REGCOUNT
	.align		4
.L_2091:
        /*3108*/ 	.byte	0x04, 0x2f
        /*310a*/ 	.short	(.L_2093 - .L_2092)
	.align		4
.L_2092:
        /*310c*/ 	.word	index@(uncontiguous_min_u16)
        /*3110*/ 	.word	0x00000030


	//----- nvinfo : EIATTR_FRAME_SIZE
	.align		4
.L_2093:
        /*3114*/ 	.byte	0x04, 0x11
        /*3116*/ 	.short	(.L_2095 - .L_2094)
	.align		4
.L_2094:
        /*3118*/ 	.word	index@($__internal_353_$__cuda_sm20_rem_s64)
        /*311c*/ 	.word	0x00000000


	//----- nvinfo : EIATTR_FRAME_SIZE
	.align		4
.L_2095:
        /*3120*/ 	.byte	0x04, 0x11
        /*3122*/ 	.short	(.L_2097 - .L_2096)
	.align		4
.L_2096:
        /*3124*/ 	.word	index@($__internal_352_$__cuda_sm20_div_s64)
        /*3128*/ 	.word	0x00000000


	//----- nvinfo : EIATTR_FRAME_SIZE
	.align		4
.L_2097:
        /*312c*/ 	.byte	0x04, 0x11
        /*312e*/ 	.short	(.L_2099 - .L_2098)
	.align		4
.L_2098:
        /*3130*/ 	.word	index@(uncontiguous_min_u16)
        /*3134*/ 	.word	0x00000000


	//----- nvinfo : EIATTR_REGCOUNT
	.align		4
.L_2099:
        /*3138*/ 	.byte	0x04, 0x2f
        /*313a*/ 	.short	(.L_2101 - .L_2100)
	.align		4
.L_2100:
        /*313c*/ 	.word	index@(contiguous_min2_u16)
        /*3140*/ 	.word	0x00000030


	//----- nvinfo : EIATTR_FRAME_SIZE
	.align		4
.L_2101:
        /*3144*/ 	.byte	0x04, 0x11
        /*3146*/ 	.short	(.L_2103 - .L_2102)
	.align		4
.L_2102:
        /*3148*/ 	.word	index@($__internal_351_$__cuda_sm20_rem_s64)
        /*314c*/ 	.word	0x00000000


	//----- nvinfo : EIATTR_FRAME_SIZE
	.align		4
.L_2103:
        /*3150*/ 	.byte	0x04, 0x11
        /*3152*/ 	.short	(.L_2105 - .L_2104)
	.align		4
.L_2104:
        /*3154*/ 	.word	index@($__internal_350_$__cuda_sm20_div_s64)
        /*3158*/ 	.word	0x00000000


	//----- nvinfo : EIATTR_FRAME_SIZE
	.align		4
.L_2105:
        /*315c*/ 	.byte	0x04, 0x11
        /*315e*/ 	.short	(.L_2107 - .L_2106)
	.align		4
.L_2106:
        /*3160*/ 	.word	index@(contiguous_min2_u16)
        /*3164*/ 	.word	0x00000000


	//----- nvinfo : EIATTR_REGCOUNT
	.align		4
.L_2107:
        /*3168*/ 	.byte	0x04, 0x2f
        /*316a*/ 	.short	(.L_2109 - .L_2108)
	.align		4
.L_2108:
        /*316c*/ 	.word	index@(contiguous_min22_u16)
        /*3170*/ 	.word	0x00000010


	//----- nvinfo : EIATTR_FRAME_SIZE
	.align		4
.L_2109:
        /*3174*/ 	.byte	0x04, 0x11
        /*3176*/ 	.short	(.L_2111 - .L_2110)
	.align		4
.L_2110:
        /*3178*/ 	.word	index@(contiguous_min22_u16)
        /*317c*/ 	.word	0x00000000


	//----- nvinfo : EIATTR_REGCOUNT
	.align		4
.L_2111:
        /*3180*/ 	.byte	0x04, 0x2f
        /*3182*/ 	.short	(.L_2113 - .L_2112)
	.align		4
.L_2112:
        /*3184*/ 	.word	index@(contiguous_min3_u16)
        /*3188*/ 	.word	0x0000002c


	//----- nvinfo : EIATTR_FRAME_SIZE
	.align		4
.L_2113:
        /*318c*/ 	.byte	0x04, 0x11
        /*318e*/ 	.short	(.L_2115 - .L_2114)
	.align		4
.L_2114:
        /*3190*/ 	.word	index@($__internal_349_$__cuda_sm20_rem_s64)
        /*3194*/ 	.word	0x00000000


	//----- nvinfo : EIATTR_FRAME_SIZE
	.align		4
.L_2115:
        /*3198*/ 	.byte	0x04, 0x11
        /*319a*/ 	.short	(.L_2117 - .L_2116)
	.align		4
.L_2116:
        /*319c*/ 	.word	index@($__internal_348_$__cuda_sm20_div_s64)
        /*31a0*/ 	.word	0x00000000


	//----- nvinfo : EIATTR_FRAME_SIZE
	.align		4
.L_2117:
        /*31a4*/ 	.byte	0x04, 0x11
        /*31a6*/ 	.short	(.L_2119 - .L_2118)
	.align		4
.L_2118:
        /*31a8*/ 	.word	index@(contiguous_min3_u16)
        /*31ac*/ 	.word	0x00000000


	//----- nvinfo : EIATTR_REGCOUNT
	.align		4
.L_2119:
        /*31b0*/ 	.byte	0x04, 0x2f
        /*31b2*/ 	.short	(.L_2121 - .L_2120)
	.align		4
.L_2120:
        /*31b4*/ 	.word	index@(contiguous_min33_u16)
        /*31b8*/ 	.word	0x00000018


	//----- nvinfo : EIATTR_FRAME_SIZE
	.align		4
.L_2121:
        /*31bc*/ 	.byte	0x04, 0x11
        /*31be*/ 	.short	(.L_2123 - .L_2122)
	.align		4
.L_2122:
        /*31c0*/ 	.word	index@(contiguous_min33_u16)
        /*31c4*/ 	.word	0x00000000


	//----- nvinfo : EIATTR_REGCOUNT
	.align		4
.L_2123:
        /*31c8*/ 	.byte	0x04, 0x2f
        /*31ca*/ 	.short	(.L_2125 - .L_2124)
	.align		4
.L_2124:
        /*31cc*/ 	.word	index@(contiguous_min_u32)
        /*31d0*/ 	.word	0x0000000f


	//----- nvinfo : EIATTR_FRAME_SIZE
	.align		4
.L_2125:
        /*31d4*/ 	.byte	0x04, 0x11
        /*31d6*/ 	.short	(.L_2127 - .L_2126)
	.align		4
.L_2126:
        /*31d8*/ 	.word	index@(contiguous_min_u32)
        /*31dc*/ 	.word	0x00000000


	//----- nvinfo : EIATTR_REGCOUNT
	.align		4
.L_2127:
        /*31e0*/ 	.byte	0x04, 0x2f
        /*31e2*/ 	.short	(.L_2129 - .L_2128)
	.align		4
.L_2128:
        /*31e4*/ 	.word	index@(uncontiguous_min_u32)
        /*31e8*/ 	.word	0x0000002e


	//----- nvinfo : EIATTR_FRAME_SIZE
	.align		4
.L_2129:
        /*31ec*/ 	.byte	0x04, 0x11
        /*31ee*/ 	.short	(.L_2131 - .L_2130)
	.align		4
.L_2130:
        /*31f0*/ 	.word	index@($__internal_347_$__cuda_sm20_rem_s64)
        /*31f4*/ 	.word	0x00000000


	//----- nvinfo : EIATTR_FRAME_SIZE
	.align		4
.L_2131:
        /*31f8*/ 	.byte	0x04, 0x11
        /*31fa*/ 	.short	(.L_2133 - .L_2132)
	.align		4
.L_2132:
        /*31fc*/ 	.word	index@($__internal_346_$__cuda_sm20_div_s64)
        /*3200*/ 	.word	0x00000000


	//----- nvinfo : EIATTR_FRAME_SIZE
	.align		4
.L_2133:
        /*3204*/ 	.byte	0x04, 0x11
        /*3206*/ 	.short	(.L_2135 - .L_2134)
	.align		4
.L_2134:
        /*3208*/ 	.word	index@(uncontiguous_min_u32)
        /*320c*/ 	.word	0x00000000


	//----- nvinfo : EIATTR_REGCOUNT
	.align		4
.L_2135:
        /*3210*/ 	.byte	0x04, 0x2f
        /*3212*/ 	.short	(.L_2137 - .L_2136)
	.align		4
.L_2136:
        /*3214*/ 	.word	index@(contiguous_min2_u32)
        /*3218*/ 	.word	0x00000030


	//----- nvinfo : EIATTR_FRAME_SIZE
	.align		4
.L_2137:
        /*321c*/ 	.byte	0x04, 0x11
        /*321e*/ 	.short	(.L_2139 - .L_2138)
	.align		4
.L_2138:
        /*3220*/ 	.word	index@($__internal_345_$__cuda_sm20_rem_s64)
        /*3224*/ 	.word	0x00000000


	//----- nvinfo : EIATTR_FRAME_SIZE
	.align		4
.L_2139:
        /*3228*/ 	.byte	0x04, 0x11
        /*322a*/ 	.short	(.L_2141 - .L_2140)
	.align		4
.L_2140:
        /*322c*/ 	.word	index@($__internal_344_$__cuda_sm20_div_s64)
        /*3230*/ 	.word	0x00000000


	//----- nvinfo : EIATTR_FRAME_SIZE
	.align		4
.L_2141:
        /*3234*/ 	.byte	0x04, 0x11
        /*3236*/ 	.short	(.L_2143 - .L_2142)
	.align		4
.L_2142:
        /*3238*/ 	.word	index@(contiguous_min2_u32)
        /*323c*/ 	.word	0x00000000


	//----- nvinfo : EIATTR_REGCOUNT
	.align		4
.L_2143:
        /*3240*/ 	.byte	0x04, 0x2f
        /*3242*/ 	.short	(.L_2145 - .L_2144)
	.align		4
.L_2144:
        /*3244*/ 	.word	index@(contiguous_min22_u32)
        /*3248*/ 	.word	0x00000012


	//----- nvinfo : EIATTR_FRAME_SIZE
	.align		4
.L_2145:
        /*324c*/ 	.byte	0x04, 0x11
        /*324e*/ 	.short	(.L_2147 - .L_2146)
	.align		4
.L_2146:
        /*3250*/ 	.word	index@(contiguous_min22_u32)
        /*3254*/ 	.word	0x00000000


	//----- nvinfo : EIATTR_REGCOUNT
	.align		4
.L_2147:
        /*3258*/ 	.byte	0x04, 0x2f
        /*325a*/ 	.short	(.L_2149 - .L_2148)
	.align		4
.L_2148:
        /*325c*/ 	.word	index@(contiguous_min3_u32)
        /*3260*/ 	.word	0x0000002c


	//----- nvinfo : EIATTR_FRAME_SIZE
	.align		4
.L_2149:
        /*3264*/ 	.byte	0x04, 0x11
        /*3266*/ 	.short	(.L_2151 - .L_2150)
	.align		4
.L_2150:
        /*3268*/ 	.word	index@($__internal_343_$__cuda_sm20_rem_s64)
        /*326c*/ 	.word	0x00000000


	//----- nvinfo : EIATTR_FRAME_SIZE
	.align		4
.L_2151:
        /*3270*/ 	.byte	0x04, 0x11
        /*3272*/ 	.short	(.L_2153 - .L_2152)
	.align		4
.L_2152:
        /*3274*/ 	.word	index@($__internal_342_$__cuda_sm20_div_s64)
        /*3278*/ 	.word	0x00000000


	//----- nvinfo : EIATTR_FRAME_SIZE
	.align		4
.L_2153:
        /*327c*/ 	.byte	0x04, 0x11
        /*327e*/ 	.short	(.L_2155 - .L_2154)
	.align		4
.L_2154:
        /*3280*/ 	.word	index@(contiguous_min3_u32)
        /*3284*/ 	.word	0x00000000


	//----- nvinfo : EIATTR_REGCOUNT
	.align		4
.L_2155:
        /*3288*/ 	.byte	0x04, 0x2f
        /*328a*/ 	.short	(.L_2157 - .L_2156)
	.align		4
.L_2156:
        /*328c*/ 	.word	index@(contiguous_min33_u32)
        /*3290*/ 	.word	0x0000001b


	//----- nvinfo : EIATTR_FRAME_SIZE
	.align		4
.L_2157:
        /*3294*/ 	.byte	0x04, 0x11
        /*3296*/ 	.short	(.L_2159 - .L_2158)
	.align		4
.L_2158:
        /*3298*/ 	.word	index@(contiguous_min33_u32)
        /*329c*/ 	.word	0x00000000


	//----- nvinfo : EIATTR_REGCOUNT
	.align		4
.L_2159:
        /*32a0*/ 	.byte	0x04, 0x2f
        /*32a2*/ 	.short	(.L_2161 - .L_2160)
	.align		4
.L_2160:
        /*32a4*/ 	.word	index@(contiguous_min_u64)
        /*32a8*/ 	.word	0x00000010


	//----- nvinfo : EIATTR_FRAME_SIZE
	.align		4
.L_2161:
        /*32ac*/ 	.byte	0x04, 0x11
        /*32ae*/ 	.short	(.L_2163 - .L_2162)
	.align		4
.L_2162:
        /*32b0*/ 	.word	index@(contiguous_min_u64)
        /*32b4*/ 	.word	0x00000000


	//----- nvinfo : EIATTR_REGCOUNT
	.align		4
.L_2163:
        /*32b8*/ 	.byte	0x04, 0x2f
        /*32ba*/ 	.short	(.L_2165 - .L_2164)
	.align		4
.L_2164:
        /*32bc*/ 	.word	index@(uncontiguous_min_u64)
        /*32c0*/ 	.word	0x0000002e


	//----- nvinfo : EIATTR_FRAME_SIZE
	.align		4
.L_2165:
        /*32c4*/ 	.byte	0x04, 0x11
        /*32c6*/ 	.short	(.L_2167 - .L_2166)
	.align		4
.L_2166:
        /*32c8*/ 	.word	index@($__internal_341_$__cuda_sm20_rem_s64)
        /*32cc*/ 	.word	0x00000000


	//----- nvinfo : EIATTR_FRAME_SIZE
	.align		4
.L_2167:
        /*32d0*/ 	.byte	0x04, 0x11
        /*32d2*/ 	.short	(.L_2169 - .L_2168)
	.align		4
.L_2168:
        /*32d4*/ 	.word	index@($__internal_340_$__cuda_sm20_div_s64)
        /*32d8*/ 	.word	0x00000000


	//----- nvinfo : EIATTR_FRAME_SIZE
	.align		4
.L_2169:
        /*32dc*/ 	.byte	0x04, 0x11
        /*32de*/ 	.short	(.L_2171 - .L_2170)
	.align		4
.L_2170:
        /*32e0*/ 	.word	index@(uncontiguous_min_u64)
        /*32e4*/ 	.word	0x00000000


	//----- nvinfo : EIATTR_REGCOUNT
	.align		4
.L_2171:
        /*32e8*/ 	.byte	0x04, 0x2f
        /*32ea*/ 	.short	(.L_2173 - .L_2172)
	.align		4
.L_2172:
        /*32ec*/ 	.word	index@(contiguous_min2_u64)
        /*32f0*/ 	.word	0x00000030


	//----- nvinfo : EIATTR_FRAME_SIZE
	.align		4
.L_2173:
        /*32f4*/ 	.byte	0x04, 0x11
        /*32f6*/ 	.short	(.L_2175 - .L_2174)
	.align		4
.L_2174:
        /*32f8*/ 	.word	index@($__internal_339_$__cuda_sm20_rem_s64)
        /*32fc*/ 	.word	0x00000000


	//----- nvinfo : EIATTR_FRAME_SIZE
	.align		4
.L_2175:
        /*3300*/ 	.byte	0x04, 0x11
        /*3302*/ 	.short	(.L_2177 - .L_2176)
	.align		4
.L_2176:
        /*3304*/ 	.word	index@($__internal_338_$__cuda_sm20_div_s64)
        /*3308*/ 	.word	0x00000000


	//----- nvinfo : EIATTR_FRAME_SIZE
	.align		4
.L_2177:
        /*330c*/ 	.byte	0x04, 0x11
        /*330e*/ 	.short	(.L_2179 - .L_2178)
	.align		4
.L_2178:
        /*3310*/ 	.word	index@(contiguous_min2_u64)
        /*3314*/ 	.word	0x00000000


	//----- nvinfo : EIATTR_REGCOUNT
	.align		4
.L_2179:
        /*3318*/ 	.byte	0x04, 0x2f
        /*331a*/ 	.short	(.L_2181 - .L_2180)
	.align		4
.L_2180:
        /*331c*/ 	.word	index@(contiguous_min22_u64)
        /*3320*/ 	.word	0x0000000e


	//----- nvinfo : EIATTR_FRAME_SIZE
	.align		4
.L_2181:
        /*3324*/ 	.byte	0x04, 0x11
        /*3326*/ 	.short	(.L_2183 - .L_2182)
	.align		4
.L_2182:
        /*3328*/ 	.word	index@(contiguous_min22_u64)
        /*332c*/ 	.word	0x00000000


	//----- nvinfo : EIATTR_REGCOUNT
	.align		4
.L_2183:
        /*3330*/ 	.byte	0x04, 0x2f
        /*3332*/ 	.short	(.L_2185 - .L_2184)
	.align		4
.L_2184:
        /*3334*/ 	.word	index@(contiguous_min3_u64)
        /*3338*/ 	.word	0x0000002c


	//----- nvinfo : EIATTR_FRAME_SIZE
	.align		4
.L_2185:
        /*333c*/ 	.byte	0x04, 0x11
        /*333e*/ 	.short	(.L_2187 - .L_2186)
	.align		4
.L_2186:
        /*3340*/ 	.word	index@($__internal_337_$__cuda_sm20_rem_s64)
        /*3344*/ 	.word	0x00000000


	//----- nvinfo : EIATTR_FRAME_SIZE
	.align		4
.L_2187:
        /*3348*/ 	.byte	0x04, 0x11
        /*334a*/ 	.short	(.L_2189 - .L_2188)
	.align		4
.L_2188:
        /*334c*/ 	.word	index@($__internal_336_$__cuda_sm20_div_s64)
        /*3350*/ 	.word	0x00000000


	//----- nvinfo : EIATTR_FRAME_SIZE
	.align		4
.L_2189:
        /*3354*/ 	.byte	0x04, 0x11
        /*3356*/ 	.short	(.L_2191 - .L_2190)
	.align		4
.L_2190:
        /*3358*/ 	.word	index@(contiguous_min3_u64)
        /*335c*/ 	.word	0x00000000


	//----- nvinfo : EIATTR_REGCOUNT
	.align		4
.L_2191:
        /*3360*/ 	.byte	0x04, 0x2f
        /*3362*/ 	.short	(.L_2193 - .L_2192)
	.align		4
.L_2192:
        /*3364*/ 	.word	index@(contiguous_min33_u64)
        /*3368*/ 	.word	0x00000020


	//----- nvinfo : EIATTR_FRAME_SIZE
	.align		4
.L_2193:
        /*336c*/ 	.byte	0x04, 0x11
        /*336e*/ 	.short	(.L_2195 - .L_2194)
	.align		4
.L_2194:
        /*3370*/ 	.word	index@(contiguous_min33_u64)
        /*3374*/ 	.word	0x00000000


	//----- nvinfo : EIATTR_REGCOUNT
	.align		4
.L_2195:
        /*3378*/ 	.byte	0x04, 0x2f
        /*337a*/ 	.short	(.L_2197 - .L_2196)
	.align		4
.L_2196:
        /*337c*/ 	.word	index@(contiguous_min_f32)
        /*3380*/ 	.word	0x0000000f


	//----- nvinfo : EIATTR_FRAME_SIZE
	.align		4
.L_2197:
        /*3384*/ 	.byte	0x04, 0x11
        /*3386*/ 	.short	(.L_2199 - .L_2198)
	.align		4
.L_2198:
        /*3388*/ 	.word	index@(contiguous_min_f32)
        /*338c*/ 	.word	0x00000000


	//----- nvinfo : EIATTR_REGCOUNT
	.align		4
.L_2199:
        /*3390*/ 	.byte	0x04, 0x2f
        /*3392*/ 	.short	(.L_2201 - .L_2200)
	.align		4
.L_2200:
        /*3394*/ 	.word	index@(uncontiguous_min_f32)
        /*3398*/ 	.word	0x0000002e


	//----- nvinfo : EIATTR_FRAME_SIZE
	.align		4
.L_2201:
        /*339c*/ 	.byte	0x04, 0x11
        /*339e*/ 	.short	(.L_2203 - .L_2202)
	.align		4
.L_2202:
        /*33a0*/ 	.word	index@($__internal_335_$__cuda_sm20_rem_s64)
        /*33a4*/ 	.word	0x00000000


	//----- nvinfo : EIATTR_FRAME_SIZE
	.align		4
.L_2203:
        /*33a8*/ 	.byte	0x04, 0x11
        /*33aa*/ 	.short	(.L_2205 - .L_2204)
	.align		4
.L_2204:
        /*33ac*/ 	.word	index@($__internal_334_$__cuda_sm20_div_s64)
        /*33b0*/ 	.word	0x00000000


	//----- nvinfo : EIATTR_FRAME_SIZE
	.align		4
.L_2205:
        /*33b4*/ 	.byte	0x04, 0x11
        /*33b6*/ 	.short	(.L_2207 - .L_2206)
	.align		4
.L_2206:
        /*33b8*/ 	.word	index@(uncontiguous_min_f32)
        /*33bc*/ 	.word	0x00000000


	//----- nvinfo : EIATTR_REGCOUNT
	.align		4
.L_2207:
        /*33c0*/ 	.byte	0x04, 0x2f
        /*33c2*/ 	.short	(.L_2209 - .L_2208)
	.align		4
.L_2208:
        /*33c4*/ 	.word	index@(contiguous_min2_f32)
        /*33c8*/ 	.word	0x00000030


	//----- nvinfo : EIATTR_FRAME_SIZE
	.align		4
.L_2209:
        /*33cc*/ 	.byte	0x04, 0x11
        /*33ce*/ 	.short	(.L_2211 - .L_2210)
	.align		4
.L_2210:
        /*33d0*/ 	.word	index@($__internal_333_$__cuda_sm20_rem_s64)
        /*33d4*/ 	.word	0x00000000


	//----- nvinfo : EIATTR_FRAME_SIZE
	.align		4
.L_2211:
        /*33d8*/ 	.byte	0x04, 0x11
        /*33da*/ 	.short	(.L_2213 - .L_2212)
	.align		4
.L_2212:
        /*33dc*/ 	.word	index@($__internal_332_$__cuda_sm20_div_s64)
        /*33e0*/ 	.word	0x00000000


	//----- nvinfo : EIATTR_FRAME_SIZE
	.align		4
.L_2213:
        /*33e4*/ 	.byte	0x04, 0x11
        /*33e6*/ 	.short	(.L_2215 - .L_2214)
	.align		4
.L_2214:
        /*33e8*/ 	.word	index@(contiguous_min2_f32)
        /*33ec*/ 	.word	0x00000000


	//----- nvinfo : EIATTR_REGCOUNT
	.align		4
.L_2215:
        /*33f0*/ 	.byte	0x04, 0x2f
        /*33f2*/ 	.short	(.L_2217 - .L_2216)
	.align		4
.L_2216:
        /*33f4*/ 	.word	index@(contiguous_min22_f32)
        /*33f8*/ 	.word	0x00000012


	//----- nvinfo : EIATTR_FRAME_SIZE
	.align		4
.L_2217:
        /*33fc*/ 	.byte	0x04, 0x11
        /*33fe*/ 	.short	(.L_2219 - .L_2218)
	.align		4
.L_2218:
        /*3400*/ 	.word	index@(contiguous_min22_f32)
        /*3404*/ 	.word	0x00000000


	//----- nvinfo : EIATTR_REGCOUNT
	.align		4
.L_2219:
        /*3408*/ 	.byte	0x04, 0x2f
        /*340a*/ 	.short	(.L_2221 - .L_2220)
	.align		4
.L_2220:
        /*340c*/ 	.word	index@(contiguous_min3_f32)
        /*3410*/ 	.word	0x0000002c


	//----- nvinfo : EIATTR_FRAME_SIZE
	.align		4
.L_2221:
        /*3414*/ 	.byte	0x04, 0x11
        /*3416*/ 	.short	(.L_2223 - .L_2222)
	.align		4
.L_2222:
        /*3418*/ 	.word	index@($__internal_331_$__cuda_sm20_rem_s64)
        /*341c*/ 	.word	0x00000000


	//----- nvinfo : EIATTR_FRAME_SIZE
	.align		4
.L_2223:
        /*3420*/ 	.byte	0x04, 0x11
        /*3422*/ 	.short	(.L_2225 - .L_2224)
	.align		4
.L_2224:
        /*3424*/ 	.word	index@($__internal_330_$__cuda_sm20_div_s64)
        /*3428*/ 	.word	0x00000000


	//----- nvinfo : EIATTR_FRAME_SIZE
	.align		4
.L_2225:
        /*342c*/ 	.byte	0x04, 0x11
        /*342e*/ 	.short	(.L_2227 - .L_2226)
	.align		4
.L_2226:
        /*3430*/ 	.word	index@(contiguous_min3_f32)
        /*3434*/ 	.word	0x00000000


	//----- nvinfo : EIATTR_REGCOUNT
	.align		4
.L_2227:
        /*3438*/ 	.byte	0x04, 0x2f
        /*343a*/ 	.short	(.L_2229 - .L_2228)
	.align		4
.L_2228:
        /*343c*/ 	.word	index@(contiguous_min33_f32)
        /*3440*/ 	.word	0x0000001b


	//----- nvinfo : EIATTR_FRAME_SIZE
	.align		4
.L_2229:
        /*3444*/ 	.byte	0x04, 0x11
        /*3446*/ 	.short	(.L_2231 - .L_2230)
	.align		4
.L_2230:
        /*3448*/ 	.word	index@(contiguous_min33_f32)
        /*344c*/ 	.word	0x00000000


	//----- nvinfo : EIATTR_REGCOUNT
	.align		4
.L_2231:
        /*3450*/ 	.byte	0x04, 0x2f
        /*3452*/ 	.short	(.L_2233 - .L_2232)
	.align		4
.L_2232:
        /*3454*/ 	.word	index@(contiguous_min_f64)
        /*3458*/ 	.word	0x00000010


	//----- nvinfo : EIATTR_FRAME_SIZE
	.align		4
.L_2233:
        /*345c*/ 	.byte	0x04, 0x11
        /*345e*/ 	.short	(.L_2235 - .L_2234)
	.align		4
.L_2234:
        /*3460*/ 	.word	index@(contiguous_min_f64)
        /*3464*/ 	.word	0x00000000


	//----- nvinfo : EIATTR_REGCOUNT
	.align		4
.L_2235:
        /*3468*/ 	.byte	0x04, 0x2f
        /*346a*/ 	.short	(.L_2237 - .L_2236)
	.align		4
.L_2236:
        /*346c*/ 	.word	index@(uncontiguous_min_f64)
        /*3470*/ 	.word	0x0000002e


	//----- nvinfo : EIATTR_FRAME_SIZE
	.align		4
.L_2237:
        /*3474*/ 	.byte	0x04, 0x11
        /*3476*/ 	.short	(.L_2239 - .L_2238)
	.align		4
.L_2238:
        /*3478*/ 	.word	index@($__internal_329_$__cuda_sm20_rem_s64)
        /*347c*/ 	.word	0x00000000


	//----- nvinfo : EIATTR_FRAME_SIZE
	.align		4
.L_2239:
        /*3480*/ 	.byte	0x04, 0x11
        /*3482*/ 	.short	(.L_2241 - .L_2240)
	.align		4
.L_2240:
        /*3484*/ 	.word	index@($__internal_328_$__cuda_sm20_div_s64)
        /*3488*/ 	.word	0x00000000


	//----- nvinfo : EIATTR_FRAME_SIZE
	.align		4
.L_2241:
        /*348c*/ 	.byte	0x04, 0x11
        /*348e*/ 	.short	(.L_2243 - .L_2242)
	.align		4
.L_2242:
        /*3490*/ 	.word	index@(uncontiguous_min_f64)
        /*3494*/ 	.word	0x00000000


	//----- nvinfo : EIATTR_REGCOUNT
	.align		4
.L_2243:
        /*3498*/ 	.byte	0x04, 0x2f
        /*349a*/ 	.short	(.L_2245 - .L_2244)
	.align		4
.L_2244:
        /*349c*/ 	.word	index@(contiguous_min2_f64)
        /*34a0*/ 	.word	0x00000030


	//----- nvinfo : EIATTR_FRAME_SIZE
	.align		4
.L_2245:
        /*34a4*/ 	.byte	0x04, 0x11
        /*34a6*/ 	.short	(.L_2247 - .L_2246)
	.align		4
.L_2246:
        /*34a8*/ 	.word	index@($__internal_327_$__cuda_sm20_rem_s64)
        /*34ac*/ 	.word	0x00000000


	//----- nvinfo : EIATTR_FRAME_SIZE
	.align		4
.L_2247:
        /*34b0*/ 	.byte	0x04, 0x11
        /*34b2*/ 	.short	(.L_2249 - .L_2248)
	.align		4
.L_2248:
        /*34b4*/ 	.word	index@($__internal_326_$__cuda_sm20_div_s64)
        /*34b8*/ 	.word	0x00000000


	//----- nvinfo : EIATTR_FRAME_SIZE
	.align		4
.L_2249:
        /*34bc*/ 	.byte	0x04, 0x11
        /*34be*/ 	.short	(.L_2251 - .L_2250)
	.align		4
.L_2250:
        /*34c0*/ 	.word	index@(contiguous_min2_f64)
        /*34c4*/ 	.word	0x00000000


	//----- nvinfo : EIATTR_REGCOUNT
	.align		4
.L_2251:
        /*34c8*/ 	.byte	0x04, 0x2f
        /*34ca*/ 	.short	(.L_2253 - .L_2252)
	.align		4
.L_2252:
        /*34cc*/ 	.word	index@(contiguous_min22_f64)
        /*34d0*/ 	.word	0x00000012


	//----- nvinfo : EIATTR_FRAME_SIZE
	.align		4
.L_2253:
        /*34d4*/ 	.byte	0x04, 0x11
        /*34d6*/ 	.short	(.L_2255 - .L_2254)
	.align		4
.L_2254:
        /*34d8*/ 	.word	index@(contiguous_min22_f64)
        /*34dc*/ 	.word	0x00000000


	//----- nvinfo : EIATTR_REGCOUNT
	.align		4
.L_2255:
        /*34e0*/ 	.byte	0x04, 0x2f
        /*34e2*/ 	.short	(.L_2257 - .L_2256)
	.align		4
.L_2256:
        /*34e4*/ 	.word	index@(contiguous_min3_f64)
        /*34e8*/ 	.word	0x0000002c


	//----- nvinfo : EIATTR_FRAME_SIZE
	.align		4
.L_2257:
        /*34ec*/ 	.byte	0x04, 0x11
        /*34ee*/ 	.short	(.L_2259 - .L_2258)
	.align		4
.L_2258:
        /*34f0*/ 	.word	index@($__internal_325_$__cuda_sm20_rem_s64)
        /*34f4*/ 	.word	0x00000000


	//----- nvinfo : EIATTR_FRAME_SIZE
	.align		4
.L_2259:
        /*34f8*/ 	.byte	0x04, 0x11
        /*34fa*/ 	.short	(.L_2261 - .L_2260)
	.align		4
.L_2260:
        /*34fc*/ 	.word	index@($__internal_324_$__cuda_sm20_div_s64)
        /*3500*/ 	.word	0x00000000


	//----- nvinfo : EIATTR_FRAME_SIZE
	.align		4
.L_2261:
        /*3504*/ 	.byte	0x04, 0x11
        /*3506*/ 	.short	(.L_2263 - .L_2262)
	.align		4
.L_2262:
        /*3508*/ 	.word	index@(contiguous_min3_f64)
        /*350c*/ 	.word	0x00000000


	//----- nvinfo : EIATTR_REGCOUNT
	.align		4
.L_2263:
        /*3510*/ 	.byte	0x04, 0x2f
        /*3512*/ 	.short	(.L_2265 - .L_2264)
	.align		4
.L_2264:
        /*3514*/ 	.word	index@(contiguous_min33_f64)
        /*3518*/ 	.word	0x0000001e


	//----- nvinfo : EIATTR_FRAME_SIZE
	.align		4
.L_2265:
        /*351c*/ 	.byte	0x04, 0x11
        /*351e*/ 	.short	(.L_2267 - .L_2266)
	.align		4
.L_2266:
        /*3520*/ 	.word	index@(contiguous_min33_f64)
        /*3524*/ 	.word	0x00000000


	//----- nvinfo : EIATTR_REGCOUNT
	.align		4
.L_2267:
        /*3528*/ 	.byte	0x04, 0x2f
        /*352a*/ 	.short	(.L_2269 - .L_2268)
	.align		4
.L_2268:
        /*352c*/ 	.word	index@(contiguous_min_f16)
        /*3530*/ 	.word	0x0000000e


	//----- nvinfo : EIATTR_FRAME_SIZE
	.align		4
.L_2269:
        /*3534*/ 	.byte	0x04, 0x11
        /*3536*/ 	.short	(.L_2271 - .L_2270)
	.align		4
.L_2270:
        /*3538*/ 	.word	index@(contiguous_min_f16)
        /*353c*/ 	.word	0x00000000


	//----- nvinfo : EIATTR_REGCOUNT
	.align		4
.L_2271:
        /*3540*/ 	.byte	0x04, 0x2f
        /*3542*/ 	.short	(.L_2273 - .L_2272)
	.align		4
.L_2272:
        /*3544*/ 	.word	index@(uncontiguous_min_f16)
        /*3548*/ 	.word	0x00000030


	//----- nvinfo : EIATTR_FRAME_SIZE
	.align		4
.L_2273:
        /*354c*/ 	.byte	0x04, 0x11
        /*354e*/ 	.short	(.L_2275 - .L_2274)
	.align		4
.L_2274:
        /*3550*/ 	.word	index@($__internal_323_$__cuda_sm20_rem_s64)
        /*3554*/ 	.word	0x00000000


	//----- nvinfo : EIATTR_FRAME_SIZE
	.align		4
.L_2275:
        /*3558*/ 	.byte	0x04, 0x11
        /*355a*/ 	.short	(.L_2277 - .L_2276)
	.align		4
.L_2276:
        /*355c*/ 	.word	index@($__internal_322_$__cuda_sm20_div_s64)
        /*3560*/ 	.word	0x00000000


	//----- nvinfo : EIATTR_FRAME_SIZE
	.align		4
.L_2277:
        /*3564*/ 	.byte	0x04, 0x11
        /*3566*/ 	.short	(.L_2279 - .L_2278)
	.align		4
.L_2278:
        /*3568*/ 	.word	index@(uncontiguous_min_f16)
        /*356c*/ 	.word	0x00000000


	//----- nvinfo : EIATTR_REGCOUNT
	.align		4
.L_2279:
        /*3570*/ 	.byte	0x04, 0x2f
        /*3572*/ 	.short	(.L_2281 - .L_2280)
	.align		4
.L_2280:
        /*3574*/ 	.word	index@(contiguous_min2_f16)
        /*3578*/ 	.word	0x00000030


	//----- nvinfo : EIATTR_FRAME_SIZE
	.align		4
.L_2281:
        /*357c*/ 	.byte	0x04, 0x11
        /*357e*/ 	.short	(.L_2283 - .L_2282)
	.align		4
.L_2282:
        /*3580*/ 	.word	index@($__internal_321_$__cuda_sm20_rem_s64)
        /*3584*/ 	.word	0x00000000


	//----- nvinfo : EIATTR_FRAME_SIZE
	.align		4
.L_2283:
        /*3588*/ 	.byte	0x04, 0x11
        /*358a*/ 	.short	(.L_2285 - .L_2284)
	.align		4
.L_2284:
        /*358c*/ 	.word	index@($__internal_320_$__cuda_sm20_div_s64)
        /*3590*/ 	.word	0x00000000


	//----- nvinfo : EIATTR_FRAME_SIZE
	.align		4
.L_2285:
        /*3594*/ 	.byte	0x04, 0x11
        /*3596*/ 	.short	(.L_2287 - .L_2286)
	.align		4
.L_2286:
        /*3598*/ 	.word	index@(contiguous_min2_f16)
        /*359c*/ 	.word	0x00000000


	//----- nvinfo : EIATTR_REGCOUNT
	.align		4
.L_2287:
        /*35a0*/ 	.byte	0x04, 0x2f
        /*35a2*/ 	.short	(.L_2289 - .L_2288)
	.align		4
.L_2288:
        /*35a4*/ 	.word	index@(contiguous_min22_f16)
        /*35a8*/ 	.word	0x00000010


	//----- nvinfo : EIATTR_FRAME_SIZE
	.align		4
.L_2289:
        /*35ac*/ 	.byte	0x04, 0x11
        /*35ae*/ 	.short	(.L_2291 - .L_2290)
	.align		4
.L_2290:
        /*35b0*/ 	.word	index@(contiguous_min22_f16)
        /*35b4*/ 	.word	0x00000000


	//----- nvinfo : EIATTR_REGCOUNT
	.align		4
.L_2291:
        /*35b8*/ 	.byte	0x04, 0x2f
        /*35ba*/ 	.short	(.L_2293 - .L_2292)
	.align		4
.L_2292:
        /*35bc*/ 	.word	index@(contiguous_min3_f16)
        /*35c0*/ 	.word	0x0000002c


	//----- nvinfo : EIATTR_FRAME_SIZE
	.align		4
.L_2293:
        /*35c4*/ 	.byte	0x04, 0x11
        /*35c6*/ 	.short	(.L_2295 - .L_2294)
	.align		4
.L_2294:
        /*35c8*/ 	.word	index@($__internal_319_$__cuda_sm20_rem_s64)
        /*35cc*/ 	.word	0x00000000


	//----- nvinfo : EIATTR_FRAME_SIZE
	.align		4
.L_2295:
        /*35d0*/ 	.byte	0x04, 0x11
        /*35d2*/ 	.short	(.L_2297 - .L_2296)
	.align		4
.L_2296:
        /*35d4*/ 	.word	index@($__internal_318_$__cuda_sm20_div_s64)
        /*35d8*/ 	.word	0x00000000


	//----- nvinfo : EIATTR_FRAME_SIZE
	.align		4
.L_2297:
        /*35dc*/ 	.byte	0x04, 0x11
        /*35de*/ 	.short	(.L_2299 - .L_2298)
	.align		4
.L_2298:
        /*35e0*/ 	.word	index@(contiguous_min3_f16)
        /*35e4*/ 	.word	0x00000000


	//----- nvinfo : EIATTR_REGCOUNT
	.align		4
.L_2299:
        /*35e8*/ 	.byte	0x04, 0x2f
        /*35ea*/ 	.short	(.L_2301 - .L_2300)
	.align		4
.L_2300:
        /*35ec*/ 	.word	index@(contiguous_min33_f16)
        /*35f0*/ 	.word	0x0000001f


	//----- nvinfo : EIATTR_FRAME_SIZE
	.align		4
.L_2301:
        /*35f4*/ 	.byte	0x04, 0x11
        /*35f6*/ 	.short	(.L_2303 - .L_2302)
	.align		4
.L_2302:
        /*35f8*/ 	.word	index@(contiguous_min33_f16)
        /*35fc*/ 	.word	0x00000000


	//----- nvinfo : EIATTR_REGCOUNT
	.align		4
.L_2303:
        /*3600*/ 	.byte	0x04, 0x2f
        /*3602*/ 	.short	(.L_2305 - .L_2304)
	.align		4
.L_2304:
        /*3604*/ 	.word	index@(contiguous_min_bf16)
        /*3608*/ 	.word	0x0000000e


	//----- nvinfo : EIATTR_FRAME_SIZE
	.align		4
.L_2305:
        /*360c*/ 	.byte	0x04, 0x11
        /*360e*/ 	.short	(.L_2307 - .L_2306)
	.align		4
.L_2306:
        /*3610*/ 	.word	index@(contiguous_min_bf16)
        /*3614*/ 	.word	0x00000000


	//----- nvinfo : EIATTR_REGCOUNT
	.align		4
.L_2307:
        /*3618*/ 	.byte	0x04, 0x2f
        /*361a*/ 	.short	(.L_2309 - .L_2308)
	.align		4
.L_2308:
        /*361c*/ 	.word	index@(uncontiguous_min_bf16)
        /*3620*/ 	.word	0x00000030


	//----- nvinfo : EIATTR_FRAME_SIZE
	.align		4
.L_2309:
        /*3624*/ 	.byte	0x04, 0x11
        /*3626*/ 	.short	(.L_2311 - .L_2310)
	.align		4
.L_2310:
        /*3628*/ 	.word	index@($__internal_317_$__cuda_sm20_rem_s64)
        /*362c*/ 	.word	0x00000000


	//----- nvinfo : EIATTR_FRAME_SIZE
	.align		4
.L_2311:
        /*3630*/ 	.byte	0x04, 0x11
        /*3632*/ 	.short	(.L_2313 - .L_2312)
	.align		4
.L_2312:
        /*3634*/ 	.word	index@($__internal_316_$__cuda_sm20_div_s64)
        /*3638*/ 	.word	0x00000000


	//----- nvinfo : EIATTR_FRAME_SIZE
	.align		4
.L_2313:
        /*363c*/ 	.byte	0x04, 0x11
        /*363e*/ 	.short	(.L_2315 - .L_2314)
	.align		4
.L_2314:
        /*3640*/ 	.word	index@(uncontiguous_min_bf16)
        /*3644*/ 	.word	0x00000000


	//----- nvinfo : EIATTR_REGCOUNT
	.align		4
.L_2315:
        /*3648*/ 	.byte	0x04, 0x2f
        /*364a*/ 	.short	(.L_2317 - .L_2316)
	.align		4
.L_2316:
        /*364c*/ 	.word	index@(contiguous_min2_bf16)
        /*3650*/ 	.word	0x00000030


	//----- nvinfo : EIATTR_FRAME_SIZE
	.align		4
.L_2317:
        /*3654*/ 	.byte	0x04, 0x11
        /*3656*/ 	.short	(.L_2319 - .L_2318)
	.align		4
.L_2318:
        /*3658*/ 	.word	index@($__internal_315_$__cuda_sm20_rem_s64)
        /*365c*/ 	.word	0x00000000


	//----- nvinfo : EIATTR_FRAME_SIZE
	.align		4
.L_2319:
        /*3660*/ 	.byte	0x04, 0x11
        /*3662*/ 	.short	(.L_2321 - .L_2320)
	.align		4
.L_2320:
        /*3664*/ 	.word	index@($__internal_314_$__cuda_sm20_div_s64)
        /*3668*/ 	.word	0x00000000


	//----- nvinfo : EIATTR_FRAME_SIZE
	.align		4
.L_2321:
        /*366c*/ 	.byte	0x04, 0x11
        /*366e*/ 	.short	(.L_2323 - .L_2322)
	.align		4
.L_2322:
        /*3670*/ 	.word	index@(contiguous_min2_bf16)
        /*3674*/ 	.word	0x00000000


	//----- nvinfo : EIATTR_REGCOUNT
	.align		4
.L_2323:
        /*3678*/ 	.byte	0x04, 0x2f
        /*367a*/ 	.short	(.L_2325 - .L_2324)
	.align		4
.L_2324:
        /*367c*/ 	.word	index@(contiguous_min22_bf16)
        /*3680*/ 	.word	0x00000010


	//----- nvinfo : EIATTR_FRAME_SIZE
	.align		4
.L_2325:
        /*3684*/ 	.byte	0x04, 0x11
        /*3686*/ 	.short	(.L_2327 - .L_2326)
	.align		4
.L_2326:
        /*3688*/ 	.word	index@(contiguous_min22_bf16)
        /*368c*/ 	.word	0x00000000


	//----- nvinfo : EIATTR_REGCOUNT
	.align		4
.L_2327:
        /*3690*/ 	.byte	0x04, 0x2f
        /*3692*/ 	.short	(.L_2329 - .L_2328)
	.align		4
.L_2328:
        /*3694*/ 	.word	index@(contiguous_min3_bf16)
        /*3698*/ 	.word	0x0000002c


	//----- nvinfo : EIATTR_FRAME_SIZE
	.align		4
.L_2329:
        /*369c*/ 	.byte	0x04, 0x11
        /*369e*/ 	.short	(.L_2331 - .L_2330)
	.align		4
.L_2330:
        /*36a0*/ 	.word	index@($__internal_313_$__cuda_sm20_rem_s64)
        /*36a4*/ 	.word	0x00000000


	//----- nvinfo : EIATTR_FRAME_SIZE
	.align		4
.L_2331:
        /*36a8*/ 	.byte	0x04, 0x11
        /*36aa*/ 	.short	(.L_2333 - .L_2332)
	.align		4
.L_2332:
        /*36ac*/ 	.word	index@($__internal_312_$__cuda_sm20_div_s64)
        /*36b0*/ 	.word	0x00000000


	//----- nvinfo : EIATTR_FRAME_SIZE
	.align		4
.L_2333:
        /*36b4*/ 	.byte	0x04, 0x11
        /*36b6*/ 	.short	(.L_2335 - .L_2334)
	.align		4
.L_2334:
        /*36b8*/ 	.word	index@(contiguous_min3_bf16)
        /*36bc*/ 	.word	0x00000000


	//----- nvinfo : EIATTR_REGCOUNT
	.align		4
.L_2335:
        /*36c0*/ 	.byte	0x04, 0x2f
        /*36c2*/ 	.short	(.L_2337 - .L_2336)
	.align		4
.L_2336:
        /*36c4*/ 	.word	index@(contiguous_min33_bf16)
        /*36c8*/ 	.word	0x0000001f


	//----- nvinfo : EIATTR_FRAME_SIZE
	.align		4
.L_2337:
        /*36cc*/ 	.byte	0x04, 0x11
        /*36ce*/ 	.short	(.L_2339 - .L_2338)
	.align		4
.L_2338:
        /*36d0*/ 	.word	index@(contiguous_min33_bf16)
        /*36d4*/ 	.word	0x00000000


	//----- nvinfo : EIATTR_REGCOUNT
	.align		4
.L_2339:
        /*36d8*/ 	.byte	0x04, 0x2f
        /*36da*/ 	.short	(.L_2341 - .L_2340)
	.align		4
.L_2340:
        /*36dc*/ 	.word	index@(contiguous_max_bool)
        /*36e0*/ 	.word	0x0000000c


	//----- nvinfo : EIATTR_FRAME_SIZE
	.align		4
.L_2341:
        /*36e4*/ 	.byte	0x04, 0x11
        /*36e6*/ 	.short	(.L_2343 - .L_2342)
	.align		4
.L_2342:
        /*36e8*/ 	.word	index@(contiguous_max_bool)
        /*36ec*/ 	.word	0x00000000


	//----- nvinfo : EIATTR_REGCOUNT
	.align		4
.L_2343:
        /*36f0*/ 	.byte	0x04, 0x2f
        /*36f2*/ 	.short	(.L_2345 - .L_2344)
	.align		4
.L_2344:
        /*36f4*/ 	.word	index@(uncontiguous_max_bool)
        /*36f8*/ 	.word	0x00000030


	//----- nvinfo : EIATTR_FRAME_SIZE
	.align		4
.L_2345:
        /*36fc*/ 	.byte	0x04, 0x11
        /*36fe*/ 	.short	(.L_2347 - .L_2346)
	.align		4
.L_2346:
        /*3700*/ 	.word	index@($__internal_311_$__cuda_sm20_rem_s64)
        /*3704*/ 	.word	0x00000000


	//----- nvinfo : EIATTR_FRAME_SIZE
	.align		4
.L_2347:
        /*3708*/ 	.byte	0x04, 0x11
        /*370a*/ 	.short	(.L_2349 - .L_2348)
	.align		4
.L_2348:
        /*370c*/ 	.word	index@($__internal_310_$__cuda_sm20_div_s64)
        /*3710*/ 	.word	0x00000000


	//----- nvinfo : EIATTR_FRAME_SIZE
	.align		4
.L_2349:
        /*3714*/ 	.byte	0x04, 0x11
        /*3716*/ 	.short	(.L_2351 - .L_2350)
	.align		4
.L_2350:
        /*3718*/ 	.word	index@(uncontiguous_max_bool)
        /*371c*/ 	.word	0x00000000


	//----- nvinfo : EIATTR_REGCOUNT
	.align		4
.L_2351:
        /*3720*/ 	.byte	0x04, 0x2f
        /*3722*/ 	.short	(.L_2353 - .L_2352)
	.align		4
.L_2352:
        /*3724*/ 	.word	index@(contiguous_max2_bool)
        /*3728*/ 	.word	0x0000002e


	//----- nvinfo : EIATTR_FRAME_SIZE
	.align		4
.L_2353:
        /*372c*/ 	.byte	0x04, 0x11
        /*372e*/ 	.short	(.L_2355 - .L_2354)
	.align		4
.L_2354:
        /*3730*/ 	.word	index@($__internal_309_$__cuda_sm20_rem_s64)
        /*3734*/ 	.word	0x00000000


	//----- nvinfo : EIATTR_FRAME_SIZE
	.align		4
.L_2355:
        /*3738*/ 	.byte	0x04, 0x11
        /*373a*/ 	.short	(.L_2357 - .L_2356)
	.align		4
.L_2356:
        /*373c*/ 	.word	index@($__internal_308_$__cuda_sm20_div_s64)
        /*3740*/ 	.word	0x00000000


	//----- nvinfo : EIATTR_FRAME_SIZE
	.align		4
.L_2357:
        /*3744*/ 	.byte	0x04, 0x11
        /*3746*/ 	.short	(.L_2359 - .L_2358)
	.align		4
.L_2358:
        /*3748*/ 	.word	index@(contiguous_max2_bool)
        /*374c*/ 	.word	0x00000000


	//----- nvinfo : EIATTR_REGCOUNT
	.align		4
.L_2359:
        /*3750*/ 	.byte	0x04, 0x2f
        /*3752*/ 	.short	(.L_2361 - .L_2360)
	.align		4
.L_2360:
        /*3754*/ 	.word	index@(contiguous_max22_bool)
        /*3758*/ 	.word	0x0000000e


	//----- nvinfo : EIATTR_FRAME_SIZE
	.align		4
.L_2361:
        /*375c*/ 	.byte	0x04, 0x11
        /*375e*/ 	.short	(.L_2363 - .L_2362)
	.align		4
.L_2362:
        /*3760*/ 	.word	index@(contiguous_max22_bool)
        /*3764*/ 	.word	0x00000000


	//----- nvinfo : EIATTR_REGCOUNT
	.align		4
.L_2363:
        /*3768*/ 	.byte	0x04, 0x2f
        /*376a*/ 	.short	(.L_2365 - .L_2364)
	.align		4
.L_2364:
        /*376c*/ 	.word	index@(contiguous_max3_bool)
        /*3770*/ 	.word	0x0000002c


	//----- nvinfo : EIATTR_FRAME_SIZE
	.align		4
.L_2365:
        /*3774*/ 	.byte	0x04, 0x11
        /*3776*/ 	.short	(.L_2367 - .L_2366)
	.align		4
.L_2366:
        /*3778*/ 	.word	index@($__internal_307_$__cuda_sm20_rem_s64)
        /*377c*/ 	.word	0x00000000


	//----- nvinfo : EIATTR_FRAME_SIZE
	.align		4
.L_2367:
        /*3780*/ 	.byte	0x04, 0x11
        /*3782*/ 	.short	(.L_2369 - .L_2368)
	.align		4
.L_2368:
        /*3784*/ 	.word	index@($__internal_306_$__cuda_sm20_div_s64)
        /*3788*/ 	.word	0x00000000


	//----- nvinfo : EIATTR_FRAME_SIZE
	.align		4
.L_2369:
        /*378c*/ 	.byte	0x04, 0x11
        /*378e*/ 	.short	(.L_2371 - .L_2370)
	.align		4
.L_2370:
        /*3790*/ 	.word	index@(contiguous_max3_bool)
        /*3794*/ 	.word	0x00000000


	//----- nvinfo : EIATTR_REGCOUNT
	.align		4
.L_2371:
        /*3798*/ 	.byte	0x04, 0x2f
        /*379a*/ 	.short	(.L_2373 - .L_2372)
	.align		4
.L_2372:
        /*379c*/ 	.word	index@(contiguous_max33_bool)
        /*37a0*/ 	.word	0x0000001b


	//----- nvinfo : EIATTR_FRAME_SIZE
	.align		4
.L_2373:
        /*37a4*/ 	.byte	0x04, 0x11
        /*37a6*/ 	.short	(.L_2375 - .L_2374)
	.align		4
.L_2374:
        /*37a8*/ 	.word	index@(contiguous_max33_bool)
        /*37ac*/ 	.word	0x00000000


	//----- nvinfo : EIATTR_REGCOUNT
	.align		4
.L_2375:
        /*37b0*/ 	.byte	0x04, 0x2f
        /*37b2*/ 	.short	(.L_2377 - .L_2376)
	.align		4
.L_2376:
        /*37b4*/ 	.word	index@(contiguous_max_i8)
        /*37b8*/ 	.word	0x0000000c


	//----- nvinfo : EIATTR_FRAME_SIZE
	.align		4
.L_2377:
        /*37bc*/ 	.byte	0x04, 0x11
        /*37be*/ 	.short	(.L_2379 - .L_2378)
	.align		4
.L_2378:
        /*37c0*/ 	.word	index@(contiguous_max_i8)
        /*37c4*/ 	.word	0x00000000


	//----- nvinfo : EIATTR_REGCOUNT
	.align		4
.L_2379:
        /*37c8*/ 	.byte	0x04, 0x2f
        /*37ca*/ 	.short	(.L_2381 - .L_2380)
	.align		4
.L_2380:
        /*37cc*/ 	.word	index@(uncontiguous_max_i8)
        /*37d0*/ 	.word	0x00000030


	//----- nvinfo : EIATTR_FRAME_SIZE
	.align		4
.L_2381:
        /*37d4*/ 	.byte	0x04, 0x11
        /*37d6*/ 	.short	(.L_2383 - .L_2382)
	.align		4
.L_2382:
        /*37d8*/ 	.word	index@($__internal_305_$__cuda_sm20_rem_s64)
        /*37dc*/ 	.word	0x00000000


	//----- nvinfo : EIATTR_FRAME_SIZE
	.align		4
.L_2383:
        /*37e0*/ 	.byte	0x04, 0x11
        /*37e2*/ 	.short	(.L_2385 - .L_2384)
	.align		4
.L_2384:
        /*37e4*/ 	.word	index@($__internal_304_$__cuda_sm20_div_s64)
        /*37e8*/ 	.word	0x00000000


	//----- nvinfo : EIATTR_FRAME_SIZE
	.align		4
.L_2385:
        /*37ec*/ 	.byte	0x04, 0x11
        /*37ee*/ 	.short	(.L_2387 - .L_2386)
	.align		4
.L_2386:
        /*37f0*/ 	.word	index@(uncontiguous_max_i8)
        /*37f4*/ 	.word	0x00000000


	//----- nvinfo : EIATTR_REGCOUNT
	.align		4
.L_2387:
        /*37f8*/ 	.byte	0x04, 0x2f
        /*37fa*/ 	.short	(.L_2389 - .L_2388)
	.align		4
.L_2388:
        /*37fc*/ 	.word	index@(contiguous_max2_i8)
        /*3800*/ 	.word	0x0000002e


	//----- nvinfo : EIATTR_FRAME_SIZE
	.align		4
.L_2389:
        /*3804*/ 	.byte	0x04, 0x11
        /*3806*/ 	.short	(.L_2391 - .L_2390)
	.align		4
.L_2390:
        /*3808*/ 	.word	index@($__internal_303_$__cuda_sm20_rem_s64)
        /*380c*/ 	.word	0x00000000


	//----- nvinfo : EIATTR_FRAME_SIZE
	.align		4
.L_2391:
        /*3810*/ 	.byte	0x04, 0x11
        /*3812*/ 	.short	(.L_2393 - .L_2392)
	.align		4
.L_2392:
        /*3814*/ 	.word	index@($__internal_302_$__cuda_sm20_div_s64)
        /*3818*/ 	.word	0x00000000


	//----- nvinfo : EIATTR_FRAME_SIZE
	.align		4
.L_2393:
        /*381c*/ 	.byte	0x04, 0x11
        /*381e*/ 	.short	(.L_2395 - .L_2394)
	.align		4
.L_2394:
        /*3820*/ 	.word	index@(contiguous_max2_i8)
        /*3824*/ 	.word	0x00000000


	//----- nvinfo : EIATTR_REGCOUNT
	.align		4
.L_2395:
        /*3828*/ 	.byte	0x04, 0x2f
        /*382a*/ 	.short	(.L_2397 - .L_2396)
	.align		4
.L_2396:
        /*382c*/ 	.word	index@(contiguous_max22_i8)
        /*3830*/ 	.word	0x0000000e


	//----- nvinfo : EIATTR_FRAME_SIZE
	.align		4
.L_2397:
        /*3834*/ 	.byte	0x04, 0x11
        /*3836*/ 	.short	(.L_2399 - .L_2398)
	.align		4
.L_2398:
        /*3838*/ 	.word	index@(contiguous_max22_i8)
        /*383c*/ 	.word	0x00000000


	//----- nvinfo : EIATTR_REGCOUNT
	.align		4
.L_2399:
        /*3840*/ 	.byte	0x04, 0x2f
        /*3842*/ 	.short	(.L_2401 - .L_2400)
	.align		4
.L_2400:
        /*3844*/ 	.word	index@(contiguous_max3_i8)
        /*3848*/ 	.word	0x0000002c


	//----- nvinfo : EIATTR_FRAME_SIZE
	.align		4
.L_2401:
        /*384c*/ 	.byte	0x04, 0x11
        /*384e*/ 	.short	(.L_2403 - .L_2402)
	.align		4
.L_2402:
        /*3850*/ 	.word	index@($__internal_301_$__cuda_sm20_rem_s64)
        /*3854*/ 	.word	0x00000000


	//----- nvinfo : EIATTR_FRAME_SIZE
	.align		4
.L_2403:
        /*3858*/ 	.byte	0x04, 0x11
        /*385a*/ 	.short	(.L_2405 - .L_2404)
	.align		4
.L_2404:
        /*385c*/ 	.word	index@($__internal_300_$__cuda_sm20_div_s64)
        /*3860*/ 	.word	0x00000000


	//----- nvinfo : EIATTR_FRAME_SIZE
	.align		4
.L_2405:
        /*3864*/ 	.byte	0x04, 0x11
        /*3866*/ 	.short	(.L_2407 - .L_2406)
	.align		4
.L_2406:
        /*3868*/ 	.word	index@(contiguous_max3_i8)
        /*386c*/ 	.word	0x00000000


	//----- nvinfo : EIATTR_REGCOUNT
	.align		4
.L_2407:
        /*3870*/ 	.byte	0x04, 0x2f
        /*3872*/ 	.short	(.L_2409 - .L_2408)
	.align		4
.L_2408:
        /*3874*/ 	.word	index@(contiguous_max33_i8)
        /*3878*/ 	.word	0x0000001b


	//----- nvinfo : EIATTR_FRAME_SIZE
	.align		4
.L_2409:
        /*387c*/ 	.byte	0x04, 0x11
        /*387e*/ 	.short	(.L_2411 - .L_2410)
	.align		4
.L_2410:
        /*3880*/ 	.word	index@(contiguous_max33_i8)
        /*3884*/ 	.word	0x00000000


	//----- nvinfo : EIATTR_REGCOUNT
	.align		4
.L_2411:
        /*3888*/ 	.byte	0x04, 0x2f
        /*388a*/ 	.short	(.L_2413 - .L_2412)
	.align		4
.L_2412:
        /*388c*/ 	.word	index@(contiguous_max_i16)
        /*3890*/ 	.word	0x0000000c


	//----- nvinfo : EIATTR_FRAME_SIZE
	.align		4
.L_2413:
        /*3894*/ 	.byte	0x04, 0x11
        /*3896*/ 	.short	(.L_2415 - .L_2414)
	.align		4
.L_2414:
        /*3898*/ 	.word	index@(contiguous_max_i16)
        /*389c*/ 	.word	0x00000000


	//----- nvinfo : EIATTR_REGCOUNT
	.align		4
.L_2415:
        /*38a0*/ 	.byte	0x04, 0x2f
        /*38a2*/ 	.short	(.L_2417 - .L_2416)
	.align		4
.L_2416:
        /*38a4*/ 	.word	index@(uncontiguous_max_i16)
        /*38a8*/ 	.word	0x00000030


	//----- nvinfo : EIATTR_FRAME_SIZE
	.align		4
.L_2417:
        /*38ac*/ 	.byte	0x04, 0x11
        /*38ae*/ 	.short	(.L_2419 - .L_2418)
	.align		4
.L_2418:
        /*38b0*/ 	.word	index@($__internal_299_$__cuda_sm20_rem_s64)
        /*38b4*/ 	.word	0x00000000


	//----- nvinfo : EIATTR_FRAME_SIZE
	.align		4
.L_2419:
        /*38b8*/ 	.byte	0x04, 0x11
        /*38ba*/ 	.short	(.L_2421 - .L_2420)
	.align		4
.L_2420:
        /*38bc*/ 	.word	index@($__internal_298_$__cuda_sm20_div_s64)
        /*38c0*/ 	.word	0x00000000


	//----- nvinfo : EIATTR_FRAME_SIZE
	.align		4
.L_2421:
        /*38c4*/ 	.byte	0x04, 0x11
        /*38c6*/ 	.short	(.L_2423 - .L_2422)
	.align		4
.L_2422:
        /*38c8*/ 	.word	index@(uncontiguous_max_i16)
        /*38cc*/ 	.word	0x00000000


	//----- nvinfo : EIATTR_REGCOUNT
	.align		4
.L_2423:
        /*38d0*/ 	.byte	0x04, 0x2f
        /*38d2*/ 	.short	(.L_2425 - .L_2424)
	.align		4
.L_2424:
        /*38d4*/ 	.word	index@(contiguous_max2_i16)
        /*38d8*/ 	.word	0x00000030


	//----- nvinfo : EIATTR_FRAME_SIZE
	.align		4
.L_2425:
        /*38dc*/ 	.byte	0x04, 0x11
        /*38de*/ 	.short	(.L_2427 - .L_2426)
	.align		4
.L_2426:
        /*38e0*/ 	.word	index@($__internal_297_$__cuda_sm20_rem_s64)
        /*38e4*/ 	.word	0x00000000


	//----- nvinfo : EIATTR_FRAME_SIZE
	.align		4
.L_2427:
        /*38e8*/ 	.byte	0x04, 0x11
        /*38ea*/ 	.short	(.L_2429 - .L_2428)
	.align		4
.L_2428:
        /*38ec*/ 	.word	index@($__internal_296_$__cuda_sm20_div_s64)
        /*38f0*/ 	.word	0x00000000


	//----- nvinfo : EIATTR_FRAME_SIZE
	.align		4
.L_2429:
        /*38f4*/ 	.byte	0x04, 0x11
        /*38f6*/ 	.short	(.L_2431 - .L_2430)
	.align		4
.L_2430:
        /*38f8*/ 	.word	index@(contiguous_max2_i16)
        /*38fc*/ 	.word	0x00000000


	//----- nvinfo : EIATTR_REGCOUNT
	.align		4
.L_2431:
        /*3900*/ 	.byte	0x04, 0x2f
        /*3902*/ 	.short	(.L_2433 - .L_2432)
	.align		4
.L_2432:
        /*3904*/ 	.word	index@(contiguous_max22_i16)
        /*3908*/ 	.word	0x00000010


	//----- nvinfo : EIATTR_FRAME_SIZE
	.align		4
.L_2433:
        /*390c*/ 	.byte	0x04, 0x11
        /*390e*/ 	.short	(.L_2435 - .L_2434)
	.align		4
.L_2434:
        /*3910*/ 	.word	index@(contiguous_max22_i16)
        /*3914*/ 	.word	0x00000000


	//----- nvinfo : EIATTR_REGCOUNT
	.align		4
.L_2435:
        /*3918*/ 	.byte	0x04, 0x2f
        /*391a*/ 	.short	(.L_2437 - .L_2436)
	.align		4
.L_2436:
        /*391c*/ 	.word	index@(contiguous_max3_i16)
        /*3920*/ 	.word	0x0000002c


	//----- nvinfo : EIATTR_FRAME_SIZE
	.align		4
.L_2437:
        /*3924*/ 	.byte	0x04, 0x11
        /*3926*/ 	.short	(.L_2439 - .L_2438)
	.align		4
.L_2438:
        /*3928*/ 	.word	index@($__internal_295_$__cuda_sm20_rem_s64)
        /*392c*/ 	.word	0x00000000


	//----- nvinfo : EIATTR_FRAME_SIZE
	.align		4
.L_2439:
        /*3930*/ 	.byte	0x04, 0x11
        /*3932*/ 	.short	(.L_2441 - .L_2440)
	.align		4
.L_2440:
        /*3934*/ 	.word	index@($__internal_294_$__cuda_sm20_div_s64)
        /*3938*/ 	.word	0x00000000


	//----- nvinfo : EIATTR_FRAME_SIZE
	.align		4
.L_2441:
        /*393c*/ 	.byte	0x04, 0x11
        /*393e*/ 	.short	(.L_2443 - .L_2442)
	.align		4
.L_2442:
        /*3940*/ 	.word	index@(contiguous_max3_i16)
        /*3944*/ 	.word	0x00000000


	//----- nvinfo : EIATTR_REGCOUNT
	.align		4
.L_2443:
        /*3948*/ 	.byte	0x04, 0x2f
        /*394a*/ 	.short	(.L_2445 - .L_2444)
	.align		4
.L_2444:
        /*394c*/ 	.word	index@(contiguous_max33_i16)
        /*3950*/ 	.word	0x00000018


	//----- nvinfo : EIATTR_FRAME_SIZE
	.align		4
.L_2445:
        /*3954*/ 	.byte	0x04, 0x11
        /*3956*/ 	.short	(.L_2447 - .L_2446)
	.align		4
.L_2446:
        /*3958*/ 	.word	index@(contiguous_max33_i16)
        /*395c*/ 	.word	0x00000000


	//----- nvinfo : EIATTR_REGCOUNT
	.align		4
.L_2447:
        /*3960*/ 	.byte	0x04, 0x2f
        /*3962*/ 	.short	(.L_2449 - .L_2448)
	.align		4
.L_2448:
        /*3964*/ 	.word	index@(contiguous_max_i32)
        /*3968*/ 	.word	0x0000000f


	//----- nvinfo : EIATTR_FRAME_SIZE
	.align		4
.L_2449:
        /*396c*/ 	.byte	0x04, 0x11
        /*396e*/ 	.short	(.L_2451 - .L_2450)
	.align		4
.L_2450:
        /*3970*/ 	.word	index@(contiguous_max_i32)
        /*3974*/ 	.word	0x00000000


	//----- nvinfo : EIATTR_REGCOUNT
	.align		4
.L_2451:
        /*3978*/ 	.byte	0x04, 0x2f
        /*397a*/ 	.short	(.L_2453 - .L_2452)
	.align		4
.L_2452:
        /*397c*/ 	.word	index@(uncontiguous_max_i32)
        /*3980*/ 	.word	0x0000002e


	//----- nvinfo : EIATTR_FRAME_SIZE
	.align		4
.L_2453:
        /*3984*/ 	.byte	0x04, 0x11
        /*3986*/ 	.short	(.L_2455 - .L_2454)
	.align		4
.L_2454:
        /*3988*/ 	.word	index@($__internal_293_$__cuda_sm20_rem_s64)
        /*398c*/ 	.word	0x00000000


	//----- nvinfo : EIATTR_FRAME_SIZE
	.align		4
.L_2455:
        /*3990*/ 	.byte	0x04, 0x11
        /*3992*/ 	.short	(.L_2457 - .L_2456)
	.align		4
.L_2456:
        /*3994*/ 	.word	index@($__internal_292_$__cuda_sm20_div_s64)
        /*3998*/ 	.word	0x00000000


	//----- nvinfo : EIATTR_FRAME_SIZE
	.align		4
.L_2457:
        /*399c*/ 	.byte	0x04, 0x11
        /*399e*/ 	.short	(.L_2459 - .L_2458)
	.align		4
.L_2458:
        /*39a0*/ 	.word	index@(uncontiguous_max_i32)
        /*39a4*/ 	.word	0x00000000


	//----- nvinfo : EIATTR_REGCOUNT
	.align		4
.L_2459:
        /*39a8*/ 	.byte	0x04, 0x2f
        /*39aa*/ 	.short	(.L_2461 - .L_2460)
	.align		4
.L_2460:
        /*39ac*/ 	.word	index@(contiguous_max2_i32)
        /*39b0*/ 	.word	0x00000030


	//----- nvinfo : EIATTR_FRAME_SIZE
	.align		4
.L_2461:
        /*39b4*/ 	.byte	0x04, 0x11
        /*39b6*/ 	.short	(.L_2463 - .L_2462)
	.align		4
.L_2462:
        /*39b8*/ 	.word	index@($__internal_291_$__cuda_sm20_rem_s64)
        /*39bc*/ 	.word	0x00000000


	//----- nvinfo : EIATTR_FRAME_SIZE
	.align		4
.L_2463:
        /*39c0*/ 	.byte	0x04, 0x11
        /*39c2*/ 	.short	(.L_2465 - .L_2464)
	.align		4
.L_2464:
        /*39c4*/ 	.word	index@($__internal_290_$__cuda_sm20_div_s64)
        /*39c8*/ 	.word	0x00000000


	//----- nvinfo : EIATTR_FRAME_SIZE
	.align		4
.L_2465:
        /*39cc*/ 	.byte	0x04, 0x11
        /*39ce*/ 	.short	(.L_2467 - .L_2466)
	.align		4
.L_2466:
        /*39d0*/ 	.word	index@(contiguous_max2_i32)
        /*39d4*/ 	.word	0x00000000


	//----- nvinfo : EIATTR_REGCOUNT
	.align		4
.L_2467:
        /*39d8*/ 	.byte	0x04, 0x2f
        /*39da*/ 	.short	(.L_2469 - .L_2468)
	.align		4
.L_2468:
        /*39dc*/ 	.word	index@(contiguous_max22_i32)
        /*39e0*/ 	.word	0x00000012


	//----- nvinfo : EIATTR_FRAME_SIZE
	.align		4
.L_2469:
        /*39e4*/ 	.byte	0x04, 0x11
        /*39e6*/ 	.short	(.L_2471 - .L_2470)
	.align		4
.L_2470:
        /*39e8*/ 	.word	index@(contiguous_max22_i32)
        /*39ec*/ 	.word	0x00000000


	//----- nvinfo : EIATTR_REGCOUNT
	.align		4
.L_2471:
        /*39f0*/ 	.byte	0x04, 0x2f
        /*39f2*/ 	.short	(.L_2473 - .L_2472)
	.align		4
.L_2472:
        /*39f4*/ 	.word	index@(contiguous_max3_i32)
        /*39f8*/ 	.word	0x0000002c


	//----- nvinfo : EIATTR_FRAME_SIZE
	.align		4
.L_2473:
        /*39fc*/ 	.byte	0x04, 0x11
        /*39fe*/ 	.short	(.L_2475 - .L_2474)
	.align		4
.L_2474:
        /*3a00*/ 	.word	index@($__internal_289_$__cuda_sm20_rem_s64)
        /*3a04*/ 	.word	0x00000000


	//----- nvinfo : EIATTR_FRAME_SIZE
	.align		4
.L_2475:
        /*3a08*/ 	.byte	0x04, 0x11
        /*3a0a*/ 	.short	(.L_2477 - .L_2476)
	.align		4
.L_2476:
        /*3a0c*/ 	.word	index@($__internal_288_$__cuda_sm20_div_s64)
        /*3a10*/ 	.word	0x00000000


	//----- nvinfo : EIATTR_FRAME_SIZE
	.align		4
.L_2477:
        /*3a14*/ 	.byte	0x04, 0x11
        /*3a16*/ 	.short	(.L_2479 - .L_2478)
	.align		4
.L_2478:
        /*3a18*/ 	.word	index@(contiguous_max3_i32)
        /*3a1c*/ 	.word	0x00000000


	//----- nvinfo : EIATTR_REGCOUNT
	.align		4
.L_2479:
        /*3a20*/ 	.byte	0x04, 0x2f
        /*3a22*/ 	.short	(.L_2481 - .L_2480)
	.align		4
.L_2480:
        /*3a24*/ 	.word	index@(contiguous_max33_i32)
        /*3a28*/ 	.word	0x0000001b


	//----- nvinfo : EIATTR_FRAME_SIZE
	.align		4
.L_2481:
        /*3a2c*/ 	.byte	0x04, 0x11
        /*3a2e*/ 	.short	(.L_2483 - .L_2482)
	.align		4
.L_2482:
        /*3a30*/ 	.word	index@(contiguous_max33_i32)
        /*3a34*/ 	.word	0x00000000


	//----- nvinfo : EIATTR_REGCOUNT
	.align		4
.L_2483:
        /*3a38*/ 	.byte	0x04, 0x2f
        /*3a3a*/ 	.short	(.L_2485 - .L_2484)
	.align		4
.L_2484:
        /*3a3c*/ 	.word	index@(contiguous_max_i64)
        /*3a40*/ 	.word	0x00000010


	//----- nvinfo : EIATTR_FRAME_SIZE
	.align		4
.L_2485:
        /*3a44*/ 	.byte	0x04, 0x11
        /*3a46*/ 	.short	(.L_2487 - .L_2486)
	.align		4
.L_2486:
        /*3a48*/ 	.word	index@(contiguous_max_i64)
        /*3a4c*/ 	.word	0x00000000


	//----- nvinfo : EIATTR_REGCOUNT
	.align		4
.L_2487:
        /*3a50*/ 	.byte	0x04, 0x2f
        /*3a52*/ 	.short	(.L_2489 - .L_2488)
	.align		4
.L_2488:
        /*3a54*/ 	.word	index@(uncontiguous_max_i64)
        /*3a58*/ 	.word	0x0000002e


	//----- nvinfo : EIATTR_FRAME_SIZE
	.align		4
.L_2489:
        /*3a5c*/ 	.byte	0x04, 0x11
        /*3a5e*/ 	.short	(.L_2491 - .L_2490)
	.align		4
.L_2490:
        /*3a60*/ 	.word	index@($__internal_287_$__cuda_sm20_rem_s64)
        /*3a64*/ 	.word	0x00000000


	//----- nvinfo : EIATTR_FRAME_SIZE
	.align		4
.L_2491:
        /*3a68*/ 	.byte	0x04, 0x11
        /*3a6a*/ 	.short	(.L_2493 - .L_2492)
	.align		4
.L_2492:
        /*3a6c*/ 	.word	index@($__internal_286_$__cuda_sm20_div_s64)
        /*3a70*/ 	.word	0x00000000


	//----- nvinfo : EIATTR_FRAME_SIZE
	.align		4
.L_2493:
        /*3a74*/ 	.byte	0x04, 0x11
        /*3a76*/ 	.short	(.L_2495 - .L_2494)
	.align		4
.L_2494:
        /*3a78*/ 	.word	index@(uncontiguous_max_i64)
        /*3a7c*/ 	.word	0x00000000


	//----- nvinfo : EIATTR_REGCOUNT
	.align		4
.L_2495:
        /*3a80*/ 	.byte	0x04, 0x2f
        /*3a82*/ 	.short	(.L_2497 - .L_2496)
	.align		4
.L_2496:
        /*3a84*/ 	.word	index@(contiguous_max2_i64)
        /*3a88*/ 	.word	0x00000030


	//----- nvinfo : EIATTR_FRAME_SIZE
	.align		4
.L_2497:
        /*3a8c*/ 	.byte	0x04, 0x11
        /*3a8e*/ 	.short	(.L_2499 - .L_2498)
	.align		4
.L_2498:
        /*3a90*/ 	.word	index@($__internal_285_$__cuda_sm20_rem_s64)
        /*3a94*/ 	.word	0x00000000


	//----- nvinfo : EIATTR_FRAME_SIZE
	.align		4
.L_2499:
        /*3a98*/ 	.byte	0x04, 0x11
        /*3a9a*/ 	.short	(.L_2501 - .L_2500)
	.align		4
.L_2500:
        /*3a9c*/ 	.word	index@($__internal_284_$__cuda_sm20_div_s64)
        /*3aa0*/ 	.word	0x00000000


	//----- nvinfo : EIATTR_FRAME_SIZE
	.align		4
.L_2501:
        /*3aa4*/ 	.byte	0x04, 0x11
        /*3aa6*/ 	.short	(.L_2503 - .L_2502)
	.align		4
.L_2502:
        /*3aa8*/ 	.word	index@(contiguous_max2_i64)
        /*3aac*/ 	.word	0x00000000


	//----- nvinfo : EIATTR_REGCOUNT
	.align		4
.L_2503:
        /*3ab0*/ 	.byte	0x04, 0x2f
        /*3ab2*/ 	.short	(.L_2505 - .L_2504)
	.align		4
.L_2504:
        /*3ab4*/ 	.word	index@(contiguous_max22_i64)
        /*3ab8*/ 	.word	0x0000000e


	//----- nvinfo : EIATTR_FRAME_SIZE
	.align		4
.L_2505:
        /*3abc*/ 	.byte	0x04, 0x11
        /*3abe*/ 	.short	(.L_2507 - .L_2506)
	.align		4
.L_2506:
        /*3ac0*/ 	.word	index@(contiguous_max22_i64)
        /*3ac4*/ 	.word	0x00000000


	//----- nvinfo : EIATTR_REGCOUNT
	.align		4
.L_2507:
        /*3ac8*/ 	.byte	0x04, 0x2f
        /*3aca*/ 	.short	(.L_2509 - .L_2508)
	.align		4
.L_2508:
        /*3acc*/ 	.word	index@(contiguous_max3_i64)
        /*3ad0*/ 	.word	0x0000002c


	//----- nvinfo : EIATTR_FRAME_SIZE
	.align		4
.L_2509:
        /*3ad4*/ 	.byte	0x04, 0x11
        /*3ad6*/ 	.short	(.L_2511 - .L_2510)
	.align		4
.L_2510:
        /*3ad8*/ 	.word	index@($__internal_283_$__cuda_sm20_rem_s64)
        /*3adc*/ 	.word	0x00000000


	//----- nvinfo : EIATTR_FRAME_SIZE
	.align		4
.L_2511:
        /*3ae0*/ 	.byte	0x04, 0x11
        /*3ae2*/ 	.short	(.L_2513 - .L_2512)
	.align		4
.L_2512:
        /*3ae4*/ 	.word	index@($__internal_282_$__cuda_sm20_div_s64)
        /*3ae8*/ 	.word	0x00000000


	//----- nvinfo : EIATTR_FRAME_SIZE
	.align		4
.L_2513:
        /*3aec*/ 	.byte	0x04, 0x11
        /*3aee*/ 	.short	(.L_2515 - .L_2514)
	.align		4
.L_2514:
        /*3af0*/ 	.word	index@(contiguous_max3_i64)
        /*3af4*/ 	.word	0x00000000


	//----- nvinfo : EIATTR_REGCOUNT
	.align		4
.L_2515:
        /*3af8*/ 	.byte	0x04, 0x2f
        /*3afa*/ 	.short	(.L_2517 - .L_2516)
	.align		4
.L_2516:
        /*3afc*/ 	.word	index@(contiguous_max33_i64)
        /*3b00*/ 	.word	0x00000020


	//----- nvinfo : EIATTR_FRAME_SIZE
	.align		4
.L_2517:
        /*3b04*/ 	.byte	0x04, 0x11
        /*3b06*/ 	.short	(.L_2519 - .L_2518)
	.align		4
.L_2518:
        /*3b08*/ 	.word	index@(contiguous_max33_i64)
        /*3b0c*/ 	.word	0x00000000


	//----- nvinfo : EIATTR_REGCOUNT
	.align		4
.L_2519:
        /*3b10*/ 	.byte	0x04, 0x2f
        /*3b12*/ 	.short	(.L_2521 - .L_2520)
	.align		4
.L_2520:
        /*3b14*/ 	.word	index@(contiguous_max_u8)
        /*3b18*/ 	.word	0x0000000c


	//----- nvinfo : EIATTR_FRAME_SIZE
	.align		4
.L_2521:
        /*3b1c*/ 	.byte	0x04, 0x11
        /*3b1e*/ 	.short	(.L_2523 - .L_2522)
	.align		4
.L_2522:
        /*3b20*/ 	.word	index@(contiguous_max_u8)
        /*3b24*/ 	.word	0x00000000


	//----- nvinfo : EIATTR_REGCOUNT
	.align		4
.L_2523:
        /*3b28*/ 	.byte	0x04, 0x2f
        /*3b2a*/ 	.short	(.L_2525 - .L_2524)
	.align		4
.L_2524:
        /*3b2c*/ 	.word	index@(uncontiguous_max_u8)
        /*3b30*/ 	.word	0x00000030


	//----- nvinfo : EIATTR_FRAME_SIZE
	.align		4
.L_2525:
        /*3b34*/ 	.byte	0x04, 0x11
        /*3b36*/ 	.short	(.L_2527 - .L_2526)
	.align		4
.L_2526:
        /*3b38*/ 	.word	index@($__internal_281_$__cuda_sm20_rem_s64)
        /*3b3c*/ 	.word	0x00000000


	//----- nvinfo : EIATTR_FRAME_SIZE
	.align		4
.L_2527:
        /*3b40*/ 	.byte	0x04, 0x11
        /*3b42*/ 	.short	(.L_2529 - .L_2528)
	.align		4
.L_2528:
        /*3b44*/ 	.word	index@($__internal_280_$__cuda_sm20_div_s64)
        /*3b48*/ 	.word	0x00000000


	//----- nvinfo : EIATTR_FRAME_SIZE
	.align		4
.L_2529:
        /*3b4c*/ 	.byte	0x04, 0x11
        /*3b4e*/ 	.short	(.L_2531 - .L_2530)
	.align		4
.L_2530:
        /*3b50*/ 	.word	index@(uncontiguous_max_u8)
        /*3b54*/ 	.word	0x00000000


	//----- nvinfo : EIATTR_REGCOUNT
	.align		4
.L_2531:
        /*3b58*/ 	.byte	0x04, 0x2f
        /*3b5a*/ 	.short	(.L_2533 - .L_2532)
	.align		4
.L_2532:
        /*3b5c*/ 	.word	index@(contiguous_max2_u8)
        /*3b60*/ 	.word	0x0000002e


	//----- nvinfo : EIATTR_FRAME_SIZE
	.align		4
.L_2533:
        /*3b64*/ 	.byte	0x04, 0x11
        /*3b66*/ 	.short	(.L_2535 - .L_2534)
	.align		4
.L_2534:
        /*3b68*/ 	.word	index@($__internal_279_$__cuda_sm20_rem_s64)
        /*3b6c*/ 	.word	0x00000000


	//----- nvinfo : EIATTR_FRAME_SIZE
	.align		4
.L_2535:
        /*3b70*/ 	.byte	0x04, 0x11
        /*3b72*/ 	.short	(.L_2537 - .L_2536)
	.align		4
.L_2536:
        /*3b74*/ 	.word	index@($__internal_278_$__cuda_sm20_div_s64)
        /*3b78*/ 	.word	0x00000000


	//----- nvinfo : EIATTR_FRAME_SIZE
	.align		4
.L_2537:
        /*3b7c*/ 	.byte	0x04, 0x11
        /*3b7e*/ 	.short	(.L_2539 - .L_2538)
	.align		4
.L_2538:
        /*3b80*/ 	.word	index@(contiguous_max2_u8)
        /*3b84*/ 	.word	0x00000000


	//----- nvinfo : EIATTR_REGCOUNT
	.align		4
.L_2539:
        /*3b88*/ 	.byte	0x04, 0x2f
        /*3b8a*/ 	.short	(.L_2541 - .L_2540)
	.align		4
.L_2540:
        /*3b8c*/ 	.word	index@(contiguous_max22_u8)
        /*3b90*/ 	.word	0x0000000e


	//----- nvinfo : EIATTR_FRAME_SIZE
	.align		4
.L_2541:
        /*3b94*/ 	.byte	0x04, 0x11
        /*3b96*/ 	.short	(.L_2543 - .L_2542)
	.align		4
.L_2542:
        /*3b98*/ 	.word	index@(contiguous_max22_u8)
        /*3b9c*/ 	.word	0x00000000


	//----- nvinfo : EIATTR_REGCOUNT
	.align		4
.L_2543:
        /*3ba0*/ 	.byte	0x04, 0x2f
        /*3ba2*/ 	.short	(.L_2545 - .L_2544)
	.align		4
.L_2544:
        /*3ba4*/ 	.word	index@(contiguous_max3_u8)
        /*3ba8*/ 	.word	0x0000002c


	//----- nvinfo : EIATTR_FRAME_SIZE
	.align		4
.L_2545:
        /*3bac*/ 	.byte	0x04, 0x11
        /*3bae*/ 	.short	(.L_2547 - .L_2546)
	.align		4
.L_2546:
        /*3bb0*/ 	.word	index@($__internal_277_$__cuda_sm20_rem_s64)
        /*3bb4*/ 	.word	0x00000000


	//----- nvinfo : EIATTR_FRAME_SIZE
	.align		4
.L_2547:
        /*3bb8*/ 	.byte	0x04, 0x11
        /*3bba*/ 	.short	(.L_2549 - .L_2548)
	.align		4
.L_2548:
        /*3bbc*/ 	.word	index@($__internal_276_$__cuda_sm20_div_s64)
        /*3bc0*/ 	.word	0x00000000


	//----- nvinfo : EIATTR_FRAME_SIZE
	.align		4
.L_2549:
        /*3bc4*/ 	.byte	0x04, 0x11
        /*3bc6*/ 	.short	(.L_2551 - .L_2550)
	.align		4
.L_2550:
        /*3bc8*/ 	.word	index@(contiguous_max3_u8)
        /*3bcc*/ 	.word	0x00000000


	//----- nvinfo : EIATTR_REGCOUNT
	.align		4
.L_2551:
        /*3bd0*/ 	.byte	0x04, 0x2f
        /*3bd2*/ 	.short	(.L_2553 - .L_2552)
	.align		4
.L_2552:
        /*3bd4*/ 	.word	index@(contiguous_max33_u8)
        /*3bd8*/ 	.word	0x00000019


	//----- nvinfo : EIATTR_FRAME_SIZE
	.align		4
.L_2553:
        /*3bdc*/ 	.byte	0x04, 0x11
        /*3bde*/ 	.short	(.L_2555 - .L_2554)
	.align		4
.L_2554:
        /*3be0*/ 	.word	index@(contiguous_max33_u8)
        /*3be4*/ 	.word	0x00000000


	//----- nvinfo : EIATTR_REGCOUNT
	.align		4
.L_2555:
        /*3be8*/ 	.byte	0x04, 0x2f
        /*3bea*/ 	.short	(.L_2557 - .L_2556)
	.align		4
.L_2556:
        /*3bec*/ 	.word	index@(contiguous_max_u16)
        /*3bf0*/ 	.word	0x0000000c


	//----- nvinfo : EIATTR_FRAME_SIZE
	.align		4
.L_2557:
        /*3bf4*/ 	.byte	0x04, 0x11
        /*3bf6*/ 	.short	(.L_2559 - .L_2558)
	.align		4
.L_2558:
        /*3bf8*/ 	.word	index@(contiguous_max_u16)
        /*3bfc*/ 	.word	0x00000000


	//----- nvinfo : EIATTR_REGCOUNT
	.align		4
.L_2559:
        /*3c00*/ 	.byte	0x04, 0x2f
        /*3c02*/ 	.short	(.L_2561 - .L_2560)
	.align		4
.L_2560:
        /*3c04*/ 	.word	index@(uncontiguous_max_u16)
        /*3c08*/ 	.word	0x00000030


	//----- nvinfo : EIATTR_FRAME_SIZE
	.align		4
.L_2561:
        /*3c0c*/ 	.byte	0x04, 0x11
        /*3c0e*/ 	.short	(.L_2563 - .L_2562)
	.align		4
.L_2562:
        /*3c10*/ 	.word	index@($__internal_275_$__cuda_sm20_rem_s64)
        /*3c14*/ 	.word	0x00000000


	//----- nvinfo : EIATTR_FRAME_SIZE
	.align		4
.L_2563:
        /*3c18*/ 	.byte	0x04, 0x11
        /*3c1a*/ 	.short	(.L_2565 - .L_2564)
	.align		4
.L_2564:
        /*3c1c*/ 	.word	index@($__internal_274_$__cuda_sm20_div_s64)
        /*3c20*/ 	.word	0x00000000


	//----- nvinfo : EIATTR_FRAME_SIZE
	.align		4
.L_2565:
        /*3c24*/ 	.byte	0x04, 0x11
        /*3c26*/ 	.short	(.L_2567 - .L_2566)
	.align		4
.L_2566:
        /*3c28*/ 	.word	index@(uncontiguous_max_u16)
        /*3c2c*/ 	.word	0x00000000


	//----- nvinfo : EIATTR_REGCOUNT
	.align		4
.L_2567:
        /*3c30*/ 	.byte	0x04, 0x2f
        /*3c32*/ 	.short	(.L_2569 - .L_2568)
	.align		4
.L_2568:
        /*3c34*/ 	.word	index@(contiguous_max2_u16)
        /*3c38*/ 	.word	0x00000030


	//----- nvinfo : EIATTR_FRAME_SIZE
	.align		4
.L_2569:
        /*3c3c*/ 	.byte	0x04, 0x11
        /*3c3e*/ 	.short	(.L_2571 - .L_2570)
	.align		4
.L_2570:
        /*3c40*/ 	.word	index@($__internal_273_$__cuda_sm20_rem_s64)
        /*3c44*/ 	.word	0x00000000


	//----- nvinfo : EIATTR_FRAME_SIZE
	.align		4
.L_2571:
        /*3c48*/ 	.byte	0x04, 0x11
        /*3c4a*/ 	.short	(.L_2573 - .L_2572)
	.align		4
.L_2572:
        /*3c4c*/ 	.word	index@($__internal_272_$__cuda_sm20_div_s64)
        /*3c50*/ 	.word	0x00000000


	//----- nvinfo : EIATTR_FRAME_SIZE
	.align		4
.L_2573:
        /*3c54*/ 	.byte	0x04, 0x11
        /*3c56*/ 	.short	(.L_2575 - .L_2574)
	.align		4
.L_2574:
        /*3c58*/ 	.word	index@(contiguous_max2_u16)
        /*3c5c*/ 	.word	0x00000000


	//----- nvinfo : EIATTR_REGCOUNT
	.align		4
.L_2575:
        /*3c60*/ 	.byte	0x04, 0x2f
        /*3c62*/ 	.short	(.L_2577 - .L_2576)
	.align		4
.L_2576:
        /*3c64*/ 	.word	index@(contiguous_max22_u16)
        /*3c68*/ 	.word	0x00000010


	//----- nvinfo : EIATTR_FRAME_SIZE
	.align		4
.L_2577:
        /*3c6c*/ 	.byte	0x04, 0x11
        /*3c6e*/ 	.short	(.L_2579 - .L_2578)
	.align		4
.L_2578:
        /*3c70*/ 	.word	index@(contiguous_max22_u16)
        /*3c74*/ 	.word	0x00000000


	//----- nvinfo : EIATTR_REGCOUNT
	.align		4
.L_2579:
        /*3c78*/ 	.byte	0x04, 0x2f
        /*3c7a*/ 	.short	(.L_2581 - .L_2580)
	.align		4
.L_2580:
        /*3c7c*/ 	.word	index@(contiguous_max3_u16)
        /*3c80*/ 	.word	0x0000002c


	//----- nvinfo : EIATTR_FRAME_SIZE
	.align		4
.L_2581:
        /*3c84*/ 	.byte	0x04, 0x11
        /*3c86*/ 	.short	(.L_2583 - .L_2582)
	.align		4
.L_2582:
        /*3c88*/ 	.word	index@($__internal_271_$__cuda_sm20_rem_s64)
        /*3c8c*/ 	.word	0x00000000


	//----- nvinfo : EIATTR_FRAME_SIZE
	.align		4
.L_2583:
        /*3c90*/ 	.byte	0x04, 0x11
        /*3c92*/ 	.short	(.L_2585 - .L_2584)
	.align		4
.L_2584:
        /*3c94*/ 	.word	index@($__internal_270_$__cuda_sm20_div_s64)
        /*3c98*/ 	.word	0x00000000


	//----- nvinfo : EIATTR_FRAME_SIZE
	.align		4
.L_2585:
        /*3c9c*/ 	.byte	0x04, 0x11
        /*3c9e*/ 	.short	(.L_2587 - .L_2586)
	.align		4
.L_2586:
        /*3ca0*/ 	.word	index@(contiguous_max3_u16)
        /*3ca4*/ 	.word	0x00000000


	//----- nvinfo : EIATTR_REGCOUNT
	.align		4
.L_2587:
        /*3ca8*/ 	.byte	0x04, 0x2f
        /*3caa*/ 	.short	(.L_2589 - .L_2588)
	.align		4
.L_2588:
        /*3cac*/ 	.word	index@(contiguous_max33_u16)
        /*3cb0*/ 	.word	0x00000018


	//----- nvinfo : EIATTR_FRAME_SIZE
	.align		4
.L_2589:
        /*3cb4*/ 	.byte	0x04, 0x11
        /*3cb6*/ 	.short	(.L_2591 - .L_2590)
	.align		4
.L_2590:
        /*3cb8*/ 	.word	index@(contiguous_max33_u16)
        /*3cbc*/ 	.word	0x00000000


	//----- nvinfo : EIATTR_REGCOUNT
	.align		4
.L_2591:
        /*3cc0*/ 	.byte	0x04, 0x2f
        /*3cc2*/ 	.short	(.L_2593 - .L_2592)
	.align		4
.L_2592:
        /*3cc4*/ 	.word	index@(contiguous_max_u32)
        /*3cc8*/ 	.word	0x0000000d


	//----- nvinfo : EIATTR_FRAME_SIZE
	.align		4
.L_2593:
        /*3ccc*/ 	.byte	0x04, 0x11
        /*3cce*/ 	.short	(.L_2595 - .L_2594)
	.align		4
.L_2594:
        /*3cd0*/ 	.word	index@(contiguous_max_u32)
        /*3cd4*/ 	.word	0x00000000


	//----- nvinfo : EIATTR_REGCOUNT
	.align		4
.L_2595:
        /*3cd8*/ 	.byte	0x04, 0x2f
        /*3cda*/ 	.short	(.L_2597 - .L_2596)
	.align		4
.L_2596:
        /*3cdc*/ 	.word	index@(uncontiguous_max_u32)
        /*3ce0*/ 	.word	0x0000002e


	//----- nvinfo : EIATTR_FRAME_SIZE
	.align		4
.L_2597:
        /*3ce4*/ 	.byte	0x04, 0x11
        /*3ce6*/ 	.short	(.L_2599 - .L_2598)
	.align		4
.L_2598:
        /*3ce8*/ 	.word	index@($__internal_269_$__cuda_sm20_rem_s64)
        /*3cec*/ 	.word	0x00000000


	//----- nvinfo : EIATTR_FRAME_SIZE
	.align		4
.L_2599:
        /*3cf0*/ 	.byte	0x04, 0x11
        /*3cf2*/ 	.short	(.L_2601 - .L_2600)
	.align		4
.L_2600:
        /*3cf4*/ 	.word	index@($__internal_268_$__cuda_sm20_div_s64)
        /*3cf8*/ 	.word	0x00000000


	//----- nvinfo : EIATTR_FRAME_SIZE
	.align		4
.L_2601:
        /*3cfc*/ 	.byte	0x04, 0x11
        /*3cfe*/ 	.short	(.L_2603 - .L_2602)
	.align		4
.L_2602:
        /*3d00*/ 	.word	index@(uncontiguous_max_u32)
        /*3d04*/ 	.word	0x00000000


	//----- nvinfo : EIATTR_REGCOUNT
	.align		4
.L_2603:
        /*3d08*/ 	.byte	0x04, 0x2f
        /*3d0a*/ 	.short	(.L_2605 - .L_2604)
	.align		4
.L_2604:
        /*3d0c*/ 	.word	index@(contiguous_max2_u32)
        /*3d10*/ 	.word	0x00000030


	//----- nvinfo : EIATTR_FRAME_SIZE
	.align		4
.L_2605:
        /*3d14*/ 	.byte	0x04, 0x11
        /*3d16*/ 	.short	(.L_2607 - .L_2606)
	.align		4
.L_2606:
        /*3d18*/ 	.word	index@($__internal_267_$__cuda_sm20_rem_s64)
        /*3d1c*/ 	.word	0x00000000


	//----- nvinfo : EIATTR_FRAME_SIZE
	.align		4
.L_2607:
        /*3d20*/ 	.byte	0x04, 0x11
        /*3d22*/ 	.short	(.L_2609 - .L_2608)
	.align		4
.L_2608:
        /*3d24*/ 	.word	index@($__internal_266_$__cuda_sm20_div_s64)
        /*3d28*/ 	.word	0x00000000


	//----- nvinfo : EIATTR_FRAME_SIZE
	.align		4
.L_2609:
        /*3d2c*/ 	.byte	0x04, 0x11
        /*3d2e*/ 	.short	(.L_2611 - .L_2610)
	.align		4
.L_2610:
        /*3d30*/ 	.word	index@(contiguous_max2_u32)
        /*3d34*/ 	.word	0x00000000


	//----- nvinfo : EIATTR_REGCOUNT
	.align		4
.L_2611:
        /*3d38*/ 	.byte	0x04, 0x2f
        /*3d3a*/ 	.short	(.L_2613 - .L_2612)
	.align		4
.L_2612:
        /*3d3c*/ 	.word	index@(contiguous_max22_u32)
        /*3d40*/ 	.word	0x00000012


	//----- nvinfo : EIATTR_FRAME_SIZE
	.align		4
.L_2613:
        /*3d44*/ 	.byte	0x04, 0x11
        /*3d46*/ 	.short	(.L_2615 - .L_2614)
	.align		4
.L_2614:
        /*3d48*/ 	.word	index@(contiguous_max22_u32)
        /*3d4c*/ 	.word	0x00000000


	//----- nvinfo : EIATTR_REGCOUNT
	.align		4
.L_2615:
        /*3d50*/ 	.byte	0x04, 0x2f
        /*3d52*/ 	.short	(.L_2617 - .L_2616)
	.align		4
.L_2616:
        /*3d54*/ 	.word	index@(contiguous_max3_u32)
        /*3d58*/ 	.word	0x0000002c


	//----- nvinfo : EIATTR_FRAME_SIZE
	.align		4
.L_2617:
        /*3d5c*/ 	.byte	0x04, 0x11
        /*3d5e*/ 	.short	(.L_2619 - .L_2618)
	.align		4
.L_2618:
        /*3d60*/ 	.word	index@($__internal_265_$__cuda_sm20_rem_s64)
        /*3d64*/ 	.word	0x00000000


	//----- nvinfo : EIATTR_FRAME_SIZE
	.align		4
.L_2619:
        /*3d68*/ 	.byte	0x04, 0x11
        /*3d6a*/ 	.short	(.L_2621 - .L_2620)
	.align		4
.L_2620:
        /*3d6c*/ 	.word	index@($__internal_264_$__cuda_sm20_div_s64)
        /*3d70*/ 	.word	0x00000000


	//----- nvinfo : EIATTR_FRAME_SIZE
	.align		4
.L_2621:
        /*3d74*/ 	.byte	0x04, 0x11
        /*3d76*/ 	.short	(.L_2623 - .L_2622)
	.align		4
.L_2622:
        /*3d78*/ 	.word	index@(contiguous_max3_u32)
        /*3d7c*/ 	.word	0x00000000


	//----- nvinfo : EIATTR_REGCOUNT
	.align		4
.L_2623:
        /*3d80*/ 	.byte	0x04, 0x2f
        /*3d82*/ 	.short	(.L_2625 - .L_2624)
	.align		4
.L_2624:
        /*3d84*/ 	.word	index@(contiguous_max33_u32)
        /*3d88*/ 	.word	0x0000001b


	//----- nvinfo : EIATTR_FRAME_SIZE
	.align		4
.L_2625:
        /*3d8c*/ 	.byte	0x04, 0x11
        /*3d8e*/ 	.short	(.L_2627 - .L_2626)
	.align		4
.L_2626:
        /*3d90*/ 	.word	index@(contiguous_max33_u32)
        /*3d94*/ 	.word	0x00000000


	//----- nvinfo : EIATTR_REGCOUNT
	.align		4
.L_2627:
        /*3d98*/ 	.byte	0x04, 0x2f
        /*3d9a*/ 	.short	(.L_2629 - .L_2628)
	.align		4
.L_2628:
        /*3d9c*/ 	.word	index@(contiguous_max_u64)
        /*3da0*/ 	.word	0x0000000e


	//----- nvinfo : EIATTR_FRAME_SIZE
	.align		4
.L_2629:
        /*3da4*/ 	.byte	0x04, 0x11
        /*3da6*/ 	.short	(.L_2631 - .L_2630)
	.align		4
.L_2630:
        /*3da8*/ 	.word	index@(contiguous_max_u64)
        /*3dac*/ 	.word	0x00000000


	//----- nvinfo : EIATTR_REGCOUNT
	.align		4
.L_2631:
        /*3db0*/ 	.byte	0x04, 0x2f
        /*3db2*/ 	.short	(.L_2633 - .L_2632)
	.align		4
.L_2632:
        /*3db4*/ 	.word	index@(uncontiguous_max_u64)
        /*3db8*/ 	.word	0x0000002e


	//----- nvinfo : EIATTR_FRAME_SIZE
	.align		4
.L_2633:
        /*3dbc*/ 	.byte	0x04, 0x11
        /*3dbe*/ 	.short	(.L_2635 - .L_2634)
	.align		4
.L_2634:
        /*3dc0*/ 	.word	index@($__internal_263_$__cuda_sm20_rem_s64)
        /*3dc4*/ 	.word	0x00000000


	//----- nvinfo : EIATTR_FRAME_SIZE
	.align		4
.L_2635:
        /*3dc8*/ 	.byte	0x04, 0x11
        /*3dca*/ 	.short	(.L_2637 - .L_2636)
	.align		4
.L_2636:
        /*3dcc*/ 	.word	index@($__internal_262_$__cuda_sm20_div_s64)
        /*3dd0*/ 	.word	0x00000000


	//----- nvinfo : EIATTR_FRAME_SIZE
	.align		4
.L_2637:
        /*3dd4*/ 	.byte	0x04, 0x11
        /*3dd6*/ 	.short	(.L_2639 - .L_2638)
	.align		4
.L_2638:
        /*3dd8*/ 	.word	index@(uncontiguous_max_u64)
        /*3ddc*/ 	.word	0x00000000


	//----- nvinfo : EIATTR_REGCOUNT
	.align		4
.L_2639:
        /*3de0*/ 	.byte	0x04, 0x2f
        /*3de2*/ 	.short	(.L_2641 - .L_2640)
	.align		4
.L_2640:
        /*3de4*/ 	.word	index@(contiguous_max2_u64)
        /*3de8*/ 	.word	0x00000030


	//----- nvinfo : EIATTR_FRAME_SIZE
	.align		4
.L_2641:
        /*3dec*/ 	.byte	0x04, 0x11
        /*3dee*/ 	.short	(.L_2643 - .L_2642)
	.align		4
.L_2642:
        /*3df0*/ 	.word	index@($__internal_261_$__cuda_sm20_rem_s64)
        /*3df4*/ 	.word	0x00000000


	//----- nvinfo : EIATTR_FRAME_SIZE
	.align		4
.L_2643:
        /*3df8*/ 	.byte	0x04, 0x11
        /*3dfa*/ 	.short	(.L_2645 - .L_2644)
	.align		4
.L_2644:
        /*3dfc*/ 	.word	index@($__internal_260_$__cuda_sm20_div_s64)
        /*3e00*/ 	.word	0x00000000


	//----- nvinfo : EIATTR_FRAME_SIZE
	.align		4
.L_2645:
        /*3e04*/ 	.byte	0x04, 0x11
        /*3e06*/ 	.short	(.L_2647 - .L_2646)
	.align		4
.L_2646:
        /*3e08*/ 	.word	index@(contiguous_max2_u64)
        /*3e0c*/ 	.word	0x00000000


	//----- nvinfo : EIATTR_REGCOUNT
	.align		4
.L_2647:
        /*3e10*/ 	.byte	0x04, 0x2f
        /*3e12*/ 	.short	(.L_2649 - .L_2648)
	.align		4
.L_2648:
        /*3e14*/ 	.word	index@(contiguous_max22_u64)
        /*3e18*/ 	.word	0x0000000e


	//----- nvinfo : EIATTR_FRAME_SIZE
	.align		4
.L_2649:
        /*3e1c*/ 	.byte	0x04, 0x11
        /*3e1e*/ 	.short	(.L_2651 - .L_2650)
	.align		4
.L_2650:
        /*3e20*/ 	.word	index@(contiguous_max22_u64)
        /*3e24*/ 	.word	0x00000000


	//----- nvinfo : EIATTR_REGCOUNT
	.align		4
.L_2651:
        /*3e28*/ 	.byte	0x04, 0x2f
        /*3e2a*/ 	.short	(.L_2653 - .L_2652)
	.align		4
.L_2652:
        /*3e2c*/ 	.word	index@(contiguous_max3_u64)
        /*3e30*/ 	.word	0x0000002c


	//----- nvinfo : EIATTR_FRAME_SIZE
	.align		4
.L_2653:
        /*3e34*/ 	.byte	0x04, 0x11
        /*3e36*/ 	.short	(.L_2655 - .L_2654)
	.align		4
.L_2654:
        /*3e38*/ 	.word	index@($__internal_259_$__cuda_sm20_rem_s64)
        /*3e3c*/ 	.word	0x00000000


	//----- nvinfo : EIATTR_FRAME_SIZE
	.align		4
.L_2655:
        /*3e40*/ 	.byte	0x04, 0x11
        /*3e42*/ 	.short	(.L_2657 - .L_2656)
	.align		4
.L_2656:
        /*3e44*/ 	.word	index@($__internal_258_$__cuda_sm20_div_s64)
        /*3e48*/ 	.word	0x00000000


	//----- nvinfo : EIATTR_FRAME_SIZE
	.align		4
.L_2657:
        /*3e4c*/ 	.byte	0x04, 0x11
        /*3e4e*/ 	.short	(.L_2659 - .L_2658)
	.align		4
.L_2658:
        /*3e50*/ 	.word	index@(contiguous_max3_u64)
        /*3e54*/ 	.word	0x00000000


	//----- nvinfo : EIATTR_REGCOUNT
	.align		4
.L_2659:
        /*3e58*/ 	.byte	0x04, 0x2f
        /*3e5a*/ 	.short	(.L_2661 - .L_2660)
	.align		4
.L_2660:
        /*3e5c*/ 	.word	index@(contiguous_max33_u64)
        /*3e60*/ 	.word	0x00000020


	//----- nvinfo : EIATTR_FRAME_SIZE
	.align		4
.L_2661:
        /*3e64*/ 	.byte	0x04, 0x11
        /*3e66*/ 	.short	(.L_2663 - .L_2662)
	.align		4
.L_2662:
        /*3e68*/ 	.word	index@(contiguous_max33_u64)
        /*3e6c*/ 	.word	0x00000000


	//----- nvinfo : EIATTR_REGCOUNT
	.align		4
.L_2663:
        /*3e70*/ 	.byte	0x04, 0x2f
        /*3e72*/ 	.short	(.L_2665 - .L_2664)
	.align		4
.L_2664:
        /*3e74*/ 	.word	index@(contiguous_max_f32)
        /*3e78*/ 	.word	0x0000000f


	//----- nvinfo : EIATTR_FRAME_SIZE
	.align		4
.L_2665:
        /*3e7c*/ 	.byte	0x04, 0x11
        /*3e7e*/ 	.short	(.L_2667 - .L_2666)
	.align		4
.L_2666:
        /*3e80*/ 	.word	index@(contiguous_max_f32)
        /*3e84*/ 	.word	0x00000000


	//----- nvinfo : EIATTR_REGCOUNT
	.align		4
.L_2667:
        /*3e88*/ 	.byte	0x04, 0x2f
        /*3e8a*/ 	.short	(.L_2669 - .L_2668)
	.align		4
.L_2668:
        /*3e8c*/ 	.word	index@(uncontiguous_max_f32)
        /*3e90*/ 	.word	0x0000002e


	//----- nvinfo : EIATTR_FRAME_SIZE
	.align		4
.L_2669:
        /*3e94*/ 	.byte	0x04, 0x11
        /*3e96*/ 	.short	(.L_2671 - .L_2670)
	.align		4
.L_2670:
        /*3e98*/ 	.word	index@($__internal_257_$__cuda_sm20_rem_s64)
        /*3e9c*/ 	.word	0x00000000


	//----- nvinfo : EIATTR_FRAME_SIZE
	.align		4
.L_2671:
        /*3ea0*/ 	.byte	0x04, 0x11
        /*3ea2*/ 	.short	(.L_2673 - .L_2672)
	.align		4
.L_2672:
        /*3ea4*/ 	.word	index@($__internal_256_$__cuda_sm20_div_s64)
        /*3ea8*/ 	.word	0x00000000


	//----- nvinfo : EIATTR_FRAME_SIZE
	.align		4
.L_2673:
        /*3eac*/ 	.byte	0x04, 0x11
        /*3eae*/ 	.short	(.L_2675 - .L_2674)
	.align		4
.L_2674:
        /*3eb0*/ 	.word	index@(uncontiguous_max_f32)
        /*3eb4*/ 	.word	0x00000000


	//----- nvinfo : EIATTR_REGCOUNT
	.align		4
.L_2675:
        /*3eb8*/ 	.byte	0x04, 0x2f
        /*3eba*/ 	.short	(.L_2677 - .L_2676)
	.align		4
.L_2676:
        /*3ebc*/ 	.word	index@(contiguous_max2_f32)
        /*3ec0*/ 	.word	0x00000030


	//----- nvinfo : EIATTR_FRAME_SIZE
	.align		4
.L_2677:
        /*3ec4*/ 	.byte	0x04, 0x11
        /*3ec6*/ 	.short	(.L_2679 - .L_2678)
	.align		4
.L_2678:
        /*3ec8*/ 	.word	index@($__internal_255_$__cuda_sm20_rem_s64)
        /*3ecc*/ 	.word	0x00000000


	//----- nvinfo : EIATTR_FRAME_SIZE
	.align		4
.L_2679:
        /*3ed0*/ 	.byte	0x04, 0x11
        /*3ed2*/ 	.short	(.L_2681 - .L_2680)
	.align		4
.L_2680:
        /*3ed4*/ 	.word	index@($__internal_254_$__cuda_sm20_div_s64)
        /*3ed8*/ 	.word	0x00000000


	//----- nvinfo : EIATTR_FRAME_SIZE
	.align		4
.L_2681:
        /*3edc*/ 	.byte	0x04, 0x11
        /*3ede*/ 	.short	(.L_2683 - .L_2682)
	.align		4
.L_2682:
        /*3ee0*/ 	.word	index@(contiguous_max2_f32)
        /*3ee4*/ 	.word	0x00000000


	//----- nvinfo : EIATTR_REGCOUNT
	.align		4
.L_2683:
        /*3ee8*/ 	.byte	0x04, 0x2f
        /*3eea*/ 	.short	(.L_2685 - .L_2684)
	.align		4
.L_2684:
        /*3eec*/ 	.word	index@(contiguous_max22_f32)
        /*3ef0*/ 	.word	0x00000012


	//----- nvinfo : EIATTR_FRAME_SIZE
	.align		4
.L_2685:
        /*3ef4*/ 	.byte	0x04, 0x11
        /*3ef6*/ 	.short	(.L_2687 - .L_2686)
	.align		4
.L_2686:
        /*3ef8*/ 	.word	index@(contiguous_max22_f32)
        /*3efc*/ 	.word	0x00000000


	//----- nvinfo : EIATTR_REGCOUNT
	.align		4
.L_2687:
        /*3f00*/ 	.byte	0x04, 0x2f
        /*3f02*/ 	.short	(.L_2689 - .L_2688)
	.align		4
.L_2688:
        /*3f04*/ 	.word	index@(contiguous_max3_f32)
        /*3f08*/ 	.word	0x0000002c


	//----- nvinfo : EIATTR_FRAME_SIZE
	.align		4
.L_2689:
        /*3f0c*/ 	.byte	0x04, 0x11
        /*3f0e*/ 	.short	(.L_2691 - .L_2690)
	.align		4
.L_2690:
        /*3f10*/ 	.word	index@($__internal_253_$__cuda_sm20_rem_s64)
        /*3f14*/ 	.word	0x00000000


	//----- nvinfo : EIATTR_FRAME_SIZE
	.align		4
.L_2691:
        /*3f18*/ 	.byte	0x04, 0x11
        /*3f1a*/ 	.short	(.L_2693 - .L_2692)
	.align		4
.L_2692:
        /*3f1c*/ 	.word	index@($__internal_252_$__cuda_sm20_div_s64)
        /*3f20*/ 	.word	0x00000000


	//----- nvinfo : EIATTR_FRAME_SIZE
	.align		4
.L_2693:
        /*3f24*/ 	.byte	0x04, 0x11
        /*3f26*/ 	.short	(.L_2695 - .L_2694)
	.align		4
.L_2694:
        /*3f28*/ 	.word	index@(contiguous_max3_f32)
        /*3f2c*/ 	.word	0x00000000


	//----- nvinfo : EIATTR_REGCOUNT
	.align		4
.L_2695:
        /*3f30*/ 	.byte	0x04, 0x2f
        /*3f32*/ 	.short	(.L_2697 - .L_2696)
	.align		4
.L_2696:
        /*3f34*/ 	.word	index@(contiguous_max33_f32)
        /*3f38*/ 	.word	0x0000001b


	//----- nvinfo : EIATTR_FRAME_SIZE
	.align		4
.L_2697:
        /*3f3c*/ 	.byte	0x04, 0x11
        /*3f3e*/ 	.short	(.L_2699 - .L_2698)
	.align		4
.L_2698:
        /*3f40*/ 	.word	index@(contiguous_max33_f32)
        /*3f44*/ 	.word	0x00000000


	//----- nvinfo : EIATTR_REGCOUNT
	.align		4
.L_2699:
        /*3f48*/ 	.byte	0x04, 0x2f
        /*3f4a*/ 	.short	(.L_2701 - .L_2700)
	.align		4
.L_2700:
        /*3f4c*/ 	.word	index@(contiguous_max_f64)
        /*3f50*/ 	.word	0x00000010


	//----- nvinfo : EIATTR_FRAME_SIZE
	.align		4
.L_2701:
        /*3f54*/ 	.byte	0x04, 0x11
        /*3f56*/ 	.short	(.L_2703 - .L_2702)
	.align		4
.L_2702:
        /*3f58*/ 	.word	index@(contiguous_max_f64)
        /*3f5c*/ 	.word	0x00000000


	//----- nvinfo : EIATTR_REGCOUNT
	.align		4
.L_2703:
        /*3f60*/ 	.byte	0x04, 0x2f
        /*3f62*/ 	.short	(.L_2705 - .L_2704)
	.align		4
.L_2704:
        /*3f64*/ 	.word	index@(uncontiguous_max_f64)
        /*3f68*/ 	.word	0x0000002e


	//----- nvinfo : EIATTR_FRAME_SIZE
	.align		4
.L_2705:
        /*3f6c*/ 	.byte	0x04, 0x11
        /*3f6e*/ 	.short	(.L_2707 - .L_2706)
	.align		4
.L_2706:
        /*3f70*/ 	.word	index@($__internal_251_$__cuda_sm20_rem_s64)
        /*3f74*/ 	.word	0x00000000


	//----- nvinfo : EIATTR_FRAME_SIZE
	.align		4
.L_2707:
        /*3f78*/ 	.byte	0x04, 0x11
        /*3f7a*/ 	.short	(.L_2709 - .L_2708)
	.align		4
.L_2708:
        /*3f7c*/ 	.word	index@($__internal_250_$__cuda_sm20_div_s64)
        /*3f80*/ 	.word	0x00000000


	//----- nvinfo : EIATTR_FRAME_SIZE
	.align		4
.L_2709:
        /*3f84*/ 	.byte	0x04, 0x11
        /*3f86*/ 	.short	(.L_2711 - .L_2710)
	.align		4
.L_2710:
        /*3f88*/ 	.word	index@(uncontiguous_max_f64)
        /*3f8c*/ 	.word	0x00000000


	//----- nvinfo : EIATTR_REGCOUNT
	.align		4
.L_2711:
        /*3f90*/ 	.byte	0x04, 0x2f
        /*3f92*/ 	.short	(.L_2713 - .L_2712)
	.align		4
.L_2712:
        /*3f94*/ 	.word	index@(contiguous_max2_f64)
        /*3f98*/ 	.word	0x00000030


	//----- nvinfo : EIATTR_FRAME_SIZE
	.align		4
.L_2713:
        /*3f9c*/ 	.byte	0x04, 0x11
        /*3f9e*/ 	.short	(.L_2715 - .L_2714)
	.align		4
.L_2714:
        /*3fa0*/ 	.word	index@($__internal_249_$__cuda_sm20_rem_s64)
        /*3fa4*/ 	.word	0x00000000


	//----- nvinfo : EIATTR_FRAME_SIZE
	.align		4
.L_2715:
        /*3fa8*/ 	.byte	0x04, 0x11
        /*3faa*/ 	.short	(.L_2717 - .L_2716)
	.align		4
.L_2716:
        /*3fac*/ 	.word	index@($__internal_248_$__cuda_sm20_div_s64)
        /*3fb0*/ 	.word	0x00000000


	//----- nvinfo : EIATTR_FRAME_SIZE
	.align		4
.L_2717:
        /*3fb4*/ 	.byte	0x04, 0x11
        /*3fb6*/ 	.short	(.L_2719 - .L_2718)
	.align		4
.L_2718:
        /*3fb8*/ 	.word	index@(contiguous_max2_f64)
        /*3fbc*/ 	.word	0x00000000


	//----- nvinfo : EIATTR_REGCOUNT
	.align		4
.L_2719:
        /*3fc0*/ 	.byte	0x04, 0x2f
        /*3fc2*/ 	.short	(.L_2721 - .L_2720)
	.align		4
.L_2720:
        /*3fc4*/ 	.word	index@(contiguous_max22_f64)
        /*3fc8*/ 	.word	0x00000012


	//----- nvinfo : EIATTR_FRAME_SIZE
	.align		4
.L_2721:
        /*3fcc*/ 	.byte	0x04, 0x11
        /*3fce*/ 	.short	(.L_2723 - .L_2722)
	.align		4
.L_2722:
        /*3fd0*/ 	.word	index@(contiguous_max22_f64)
        /*3fd4*/ 	.word	0x00000000


	//----- nvinfo : EIATTR_REGCOUNT
	.align		4
.L_2723:
        /*3fd8*/ 	.byte	0x04, 0x2f
        /*3fda*/ 	.short	(.L_2725 - .L_2724)
	.align		4
.L_2724:
        /*3fdc*/ 	.word	index@(contiguous_max3_f64)
        /*3fe0*/ 	.word	0x0000002c


	//----- nvinfo : EIATTR_FRAME_SIZE
	.align		4
.L_2725:
        /*3fe4*/ 	.byte	0x04, 0x11
        /*3fe6*/ 	.short	(.L_2727 - .L_2726)
	.align		4
.L_2726:
        /*3fe8*/ 	.word	index@($__internal_247_$__cuda_sm20_rem_s64)
        /*3fec*/ 	.word	0x00000000


	//----- nvinfo : EIATTR_FRAME_SIZE
	.align		4
.L_2727:
        /*3ff0*/ 	.byte	0x04, 0x11
        /*3ff2*/ 	.short	(.L_2729 - .L_2728)
	.align		4
.L_2728:
        /*3ff4*/ 	.word	index@($__internal_246_$__cuda_sm20_div_s64)
        /*3ff8*/ 	.word	0x00000000


	//----- nvinfo : EIATTR_FRAME_SIZE
	.align		4
.L_2729:
        /*3ffc*/ 	.byte	0x04, 0x11
        /*3ffe*/ 	.short	(.L_2731 - .L_2730)
	.align		4
.L_2730:
        /*4000*/ 	.word	index@(contiguous_max3_f64)
        /*4004*/ 	.word	0x00000000


	//----- nvinfo : EIATTR_REGCOUNT
	.align		4
.L_2731:
        /*4008*/ 	.byte	0x04, 0x2f
        /*400a*/ 	.short	(.L_2733 - .L_2732)
	.align		4
.L_2732:
        /*400c*/ 	.word	index@(contiguous_max33_f64)
        /*4010*/ 	.word	0x0000001e


	//----- nvinfo : EIATTR_FRAME_SIZE
	.align		4
.L_2733:
        /*4014*/ 	.byte	0x04, 0x11
        /*4016*/ 	.short	(.L_2735 - .L_2734)
	.align		4
.L_2734:
        /*4018*/ 	.word	index@(contiguous_max33_f64)
        /*401c*/ 	.word	0x00000000


	//----- nvinfo : EIATTR_REGCOUNT
	.align		4
.L_2735:
        /*4020*/ 	.byte	0x04, 0x2f
        /*4022*/ 	.short	(.L_2737 - .L_2736)
	.align		4
.L_2736:
        /*4024*/ 	.word	index@(contiguous_max_f16)
        /*4028*/ 	.word	0x0000000e


	//----- nvinfo : EIATTR_FRAME_SIZE
	.align		4
.L_2737:
        /*402c*/ 	.byte	0x04, 0x11
        /*402e*/ 	.short	(.L_2739 - .L_2738)
	.align		4
.L_2738:
        /*4030*/ 	.word	index@(contiguous_max_f16)
        /*4034*/ 	.word	0x00000000


	//----- nvinfo : EIATTR_REGCOUNT
	.align		4
.L_2739:
        /*4038*/ 	.byte	0x04, 0x2f
        /*403a*/ 	.short	(.L_2741 - .L_2740)
	.align		4
.L_2740:
        /*403c*/ 	.word	index@(uncontiguous_max_f16)
        /*4040*/ 	.word	0x00000030


	//----- nvinfo : EIATTR_FRAME_SIZE
	.align		4
.L_2741:
        /*4044*/ 	.byte	0x04, 0x11
        /*4046*/ 	.short	(.L_2743 - .L_2742)
	.align		4
.L_2742:
        /*4048*/ 	.word	index@($__internal_245_$__cuda_sm20_rem_s64)
        /*404c*/ 	.word	0x00000000


	//----- nvinfo : EIATTR_FRAME_SIZE
	.align		4
.L_2743:
        /*4050*/ 	.byte	0x04, 0x11
        /*4052*/ 	.short	(.L_2745 - .L_2744)
	.align		4
.L_2744:
        /*4054*/ 	.word	index@($__internal_244_$__cuda_sm20_div_s64)
        /*4058*/ 	.word	0x00000000


	//----- nvinfo : EIATTR_FRAME_SIZE
	.align		4
.L_2745:
        /*405c*/ 	.byte	0x04, 0x11
        /*405e*/ 	.short	(.L_2747 - .L_2746)
	.align		4
.L_2746:
        /*4060*/ 	.word	index@(uncontiguous_max_f16)
        /*4064*/ 	.word	0x00000000


	//----- nvinfo : EIATTR_REGCOUNT
	.align		4
.L_2747:
        /*4068*/ 	.byte	0x04, 0x2f
        /*406a*/ 	.short	(.L_2749 - .L_2748)
	.align		4
.L_2748:
        /*406c*/ 	.word	index@(contiguous_max2_f16)
        /*4070*/ 	.word	0x00000030


	//----- nvinfo : EIATTR_FRAME_SIZE
	.align		4
.L_2749:
        /*4074*/ 	.byte	0x04, 0x11
        /*4076*/ 	.short	(.L_2751 - .L_2750)
	.align		4
.L_2750:
        /*4078*/ 	.word	index@($__internal_243_$__cuda_sm20_rem_s64)
        /*407c*/ 	.word	0x00000000


	//----- nvinfo : EIATTR_FRAME_SIZE
	.align		4
.L_2751:
        /*4080*/ 	.byte	0x04, 0x11
        /*4082*/ 	.short	(.L_2753 - .L_2752)
	.align		4
.L_2752:
        /*4084*/ 	.word	index@($__internal_242_$__cuda_sm20_div_s64)
        /*4088*/ 	.word	0x00000000


	//----- nvinfo : EIATTR_FRAME_SIZE
	.align		4
.L_2753:
        /*408c*/ 	.byte	0x04, 0x11
        /*408e*/ 	.short	(.L_2755 - .L_2754)
	.align		4
.L_2754:
        /*4090*/ 	.word	index@(contiguous_max2_f16)
        /*4094*/ 	.word	0x00000000


	//----- nvinfo : EIATTR_REGCOUNT
	.align		4
.L_2755:
        /*4098*/ 	.byte	0x04, 0x2f
        /*409a*/ 	.short	(.L_2757 - .L_2756)
	.align		4
.L_2756:
        /*409c*/ 	.word	index@(contiguous_max22_f16)
        /*40a0*/ 	.word	0x00000010


	//----- nvinfo : EIATTR_FRAME_SIZE
	.align		4
.L_2757:
        /*40a4*/ 	.byte	0x04, 0x11
        /*40a6*/ 	.short	(.L_2759 - .L_2758)
	.align		4
.L_2758:
        /*40a8*/ 	.word	index@(contiguous_max22_f16)
        /*40ac*/ 	.word	0x00000000


	//----- nvinfo : EIATTR_REGCOUNT
	.align		4
.L_2759:
        /*40b0*/ 	.byte	0x04, 0x2f
        /*40b2*/ 	.short	(.L_2761 - .L_2760)
	.align		4
.L_2760:
        /*40b4*/ 	.word	index@(contiguous_max3_f16)
        /*40b8*/ 	.word	0x0000002c


	//----- nvinfo : EIATTR_FRAME_SIZE
	.align		4
.L_2761:
        /*40bc*/ 	.byte	0x04, 0x11
        /*40be*/ 	.short	(.L_2763 - .L_2762)
	.align		4
.L_2762:
        /*40c0*/ 	.word	index@($__internal_241_$__cuda_sm20_rem_s64)
        /*40c4*/ 	.word	0x00000000


	//----- nvinfo : EIATTR_FRAME_SIZE
	.align		4
.L_2763:
        /*40c8*/ 	.byte	0x04, 0x11
        /*40ca*/ 	.short	(.L_2765 - .L_2764)
	.align		4
.L_2764:
        /*40cc*/ 	.word	index@($__internal_240_$__cuda_sm20_div_s64)
        /*40d0*/ 	.word	0x00000000


	//----- nvinfo : EIATTR_FRAME_SIZE
	.align		4
.L_2765:
        /*40d4*/ 	.byte	0x04, 0x11
        /*40d6*/ 	.short	(.L_2767 - .L_2766)
	.align		4
.L_2766:
        /*40d8*/ 	.word	index@(contiguous_max3_f16)
        /*40dc*/ 	.word	0x00000000


	//----- nvinfo : EIATTR_REGCOUNT
	.align		4
.L_2767:
        /*40e0*/ 	.byte	0x04, 0x2f
        /*40e2*/ 	.short	(.L_2769 - .L_2768)
	.align		4
.L_2768:
        /*40e4*/ 	.word	index@(contiguous_max33_f16)
        /*40e8*/ 	.word	0x0000001f


	//----- nvinfo : EIATTR_FRAME_SIZE
	.align		4
.L_2769:
        /*40ec*/ 	.byte	0x04, 0x11
        /*40ee*/ 	.short	(.L_2771 - .L_2770)
	.align		4
.L_2770:
        /*40f0*/ 	.word	index@(contiguous_max33_f16)
        /*40f4*/ 	.word	0x00000000


	//----- nvinfo : EIATTR_REGCOUNT
	.align		4
.L_2771:
        /*40f8*/ 	.byte	0x04, 0x2f
        /*40fa*/ 	.short	(.L_2773 - .L_2772)
	.align		4
.L_2772:
        /*40fc*/ 	.word	index@(contiguous_max_bf16)
        /*4100*/ 	.word	0x0000000e


	//----- nvinfo : EIATTR_FRAME_SIZE
	.align		4
.L_2773:
        /*4104*/ 	.byte	0x04, 0x11
        /*4106*/ 	.short	(.L_2775 - .L_2774)
	.align		4
.L_2774:
        /*4108*/ 	.word	index@(contiguous_max_bf16)
        /*410c*/ 	.word	0x00000000


	//----- nvinfo : EIATTR_REGCOUNT
	.align		4
.L_2775:
        /*4110*/ 	.byte	0x04, 0x2f
        /*4112*/ 	.short	(.L_2777 - .L_2776)
	.align		4
.L_2776:
        /*4114*/ 	.word	index@(uncontiguous_max_bf16)
        /*4118*/ 	.word	0x00000030


	//----- nvinfo : EIATTR_FRAME_SIZE
	.align		4
.L_2777:
        /*411c*/ 	.byte	0x04, 0x11
        /*411e*/ 	.short	(.L_2779 - .L_2778)
	.align		4
.L_2778:
        /*4120*/ 	.word	index@($__internal_239_$__cuda_sm20_rem_s64)
        /*4124*/ 	.word	0x00000000


	//----- nvinfo : EIATTR_FRAME_SIZE
	.align		4
.L_2779:
        /*4128*/ 	.byte	0x04, 0x11
        /*412a*/ 	.short	(.L_2781 - .L_2780)
	.align		4
.L_2780:
        /*412c*/ 	.word	index@($__internal_238_$__cuda_sm20_div_s64)
        /*4130*/ 	.word	0x00000000


	//----- nvinfo : EIATTR_FRAME_SIZE
	.align		4
.L_2781:
        /*4134*/ 	.byte	0x04, 0x11
        /*4136*/ 	.short	(.L_2783 - .L_2782)
	.align		4
.L_2782:
        /*4138*/ 	.word	index@(uncontiguous_max_bf16)
        /*413c*/ 	.word	0x00000000


	//----- nvinfo : EIATTR_REGCOUNT
	.align		4
.L_2783:
        /*4140*/ 	.byte	0x04, 0x2f
        /*4142*/ 	.short	(.L_2785 - .L_2784)
	.align		4
.L_2784:
        /*4144*/ 	.word	index@(contiguous_max2_bf16)
        /*4148*/ 	.word	0x00000030


	//----- nvinfo : EIATTR_FRAME_SIZE
	.align		4
.L_2785:
        /*414c*/ 	.byte	0x04, 0x11
        /*414e*/ 	.short	(.L_2787 - .L_2786)
	.align		4
.L_2786:
        /*4150*/ 	.word	index@($__internal_237_$__cuda_sm20_rem_s64)
        /*4154*/ 	.word	0x00000000


	//----- nvinfo : EIATTR_FRAME_SIZE
	.align		4
.L_2787:
        /*4158*/ 	.byte	0x04, 0x11
        /*415a*/ 	.short	(.L_2789 - .L_2788)
	.align		4
.L_2788:
        /*415c*/ 	.word	index@($__internal_236_$__cuda_sm20_div_s64)
        /*4160*/ 	.word	0x00000000


	//----- nvinfo : EIATTR_FRAME_SIZE
	.align		4
.L_2789:
        /*4164*/ 	.byte	0x04, 0x11
        /*4166*/ 	.short	(.L_2791 - .L_2790)
	.align		4
.L_2790:
        /*4168*/ 	.word	index@(contiguous_max2_bf16)
        /*416c*/ 	.word	0x00000000


	//----- nvinfo : EIATTR_REGCOUNT
	.align		4
.L_2791:
        /*4170*/ 	.byte	0x04, 0x2f
        /*4172*/ 	.short	(.L_2793 - .L_2792)
	.align		4
.L_2792:
        /*4174*/ 	.word	index@(contiguous_max22_bf16)
        /*4178*/ 	.word	0x00000010


	//----- nvinfo : EIATTR_FRAME_SIZE
	.align		4
.L_2793:
        /*417c*/ 	.byte	0x04, 0x11
        /*417e*/ 	.short	(.L_2795 - .L_2794)
	.align		4
.L_2794:
        /*4180*/ 	.word	index@(contiguous_max22_bf16)
        /*4184*/ 	.word	0x00000000


	//----- nvinfo : EIATTR_REGCOUNT
	.align		4
.L_2795:
        /*4188*/ 	.byte	0x04, 0x2f
        /*418a*/ 	.short	(.L_2797 - .L_2796)
	.align		4
.L_2796:
        /*418c*/ 	.word	index@(contiguous_max3_bf16)
        /*4190*/ 	.word	0x0000002c


	//----- nvinfo : EIATTR_FRAME_SIZE
	.align		4
.L_2797:
        /*4194*/ 	.byte	0x04, 0x11
        /*4196*/ 	.short	(.L_2799 - .L_2798)
	.align		4
.L_2798:
        /*4198*/ 	.word	index@($__internal_235_$__cuda_sm20_rem_s64)
        /*419c*/ 	.word	0x00000000


	//----- nvinfo : EIATTR_FRAME_SIZE
	.align		4
.L_2799:
        /*41a0*/ 	.byte	0x04, 0x11
        /*41a2*/ 	.short	(.L_2801 - .L_2800)
	.align		4
.L_2800:
        /*41a4*/ 	.word	index@($__internal_234_$__cuda_sm20_div_s64)
        /*41a8*/ 	.word	0x00000000


	//----- nvinfo : EIATTR_FRAME_SIZE
	.align		4
.L_2801:
        /*41ac*/ 	.byte	0x04, 0x11
        /*41ae*/ 	.short	(.L_2803 - .L_2802)
	.align		4
.L_2802:
        /*41b0*/ 	.word	index@(contiguous_max3_bf16)
        /*41b4*/ 	.word	0x00000000


	//----- nvinfo : EIATTR_REGCOUNT
	.align		4
.L_2803:
        /*41b8*/ 	.byte	0x04, 0x2f
        /*41ba*/ 	.short	(.L_2805 - .L_2804)
	.align		4
.L_2804:
        /*41bc*/ 	.word	index@(contiguous_max33_bf16)
        /*41c0*/ 	.word	0x0000001f


	//----- nvinfo : EIATTR_FRAME_SIZE
	.align		4
.L_2805:
        /*41c4*/ 	.byte	0x04, 0x11
        /*41c6*/ 	.short	(.L_2807 - .L_2806)
	.align		4
.L_2806:
        /*41c8*/ 	.word	index@(contiguous_max33_bf16)
        /*41cc*/ 	.word	0x00000000


	//----- nvinfo : EIATTR_REGCOUNT
	.align		4
.L_2807:
        /*41d0*/ 	.byte	0x04, 0x2f
        /*41d2*/ 	.short	(.L_2809 - .L_2808)
	.align		4
.L_2808:
        /*41d4*/ 	.word	index@(contiguous_all_bool)
        /*41d8*/ 	.word	0x0000000a


	//----- nvinfo : EIATTR_FRAME_SIZE
	.align		4
.L_2809:
        /*41dc*/ 	.byte	0x04, 0x11
        /*41de*/ 	.short	(.L_2811 - .L_2810)
	.align		4
.L_2810:
        /*41e0*/ 	.word	index@(contiguous_all_bool)
        /*41e4*/ 	.word	0x00000000


	//----- nvinfo : EIATTR_REGCOUNT
	.align		4
.L_2811:
        /*41e8*/ 	.byte	0x04, 0x2f
        /*41ea*/ 	.short	(.L_2813 - .L_2812)
	.align		4
.L_2812:
        /*41ec*/ 	.word	index@(uncontiguous_all_bool)
        /*41f0*/ 	.word	0x00000030


	//----- nvinfo : EIATTR_FRAME_SIZE
	.align		4
.L_2813:
        /*41f4*/ 	.byte	0x04, 0x11
        /*41f6*/ 	.short	(.L_2815 - .L_2814)
	.align		4
.L_2814:
        /*41f8*/ 	.word	index@($__internal_233_$__cuda_sm20_rem_s64)
        /*41fc*/ 	.word	0x00000000


	//----- nvinfo : EIATTR_FRAME_SIZE
	.align		4
.L_2815:
        /*4200*/ 	.byte	0x04, 0x11
        /*4202*/ 	.short	(.L_2817 - .L_2816)
	.align		4
.L_2816:
        /*4204*/ 	.word	index@($__internal_232_$__cuda_sm20_div_s64)
        /*4208*/ 	.word	0x00000000


	//----- nvinfo : EIATTR_FRAME_SIZE
	.align		4
.L_2817:
        /*420c*/ 	.byte	0x04, 0x11
        /*420e*/ 	.short	(.L_2819 - .L_2818)
	.align		4
.L_2818:
        /*4210*/ 	.word	index@(uncontiguous_all_bool)
        /*4214*/ 	.word	0x00000000


	//----- nvinfo : EIATTR_REGCOUNT
	.align		4
.L_2819:
        /*4218*/ 	.byte	0x04, 0x2f
        /*421a*/ 	.short	(.L_2821 - .L_2820)
	.align		4
.L_2820:
        /*421c*/ 	.word	index@(contiguous_all2_bool)
        /*4220*/ 	.word	0x0000002e


	//----- nvinfo : EIATTR_FRAME_SIZE
	.align		4
.L_2821:
        /*4224*/ 	.byte	0x04, 0x11
        /*4226*/ 	.short	(.L_2823 - .L_2822)
	.align		4
.L_2822:
        /*4228*/ 	.word	index@($__internal_231_$__cuda_sm20_rem_s64)
        /*422c*/ 	.word	0x00000000


	//----- nvinfo : EIATTR_FRAME_SIZE
	.align		4
.L_2823:
        /*4230*/ 	.byte	0x04, 0x11
        /*4232*/ 	.short	(.L_2825 - .L_2824)
	.align		4
.L_2824:
        /*4234*/ 	.word	index@($__internal_230_$__cuda_sm20_div_s64)
        /*4238*/ 	.word	0x00000000


	//----- nvinfo : EIATTR_FRAME_SIZE
	.align		4
.L_2825:
        /*423c*/ 	.byte	0x04, 0x11
        /*423e*/ 	.short	(.L_2827 - .L_2826)
	.align		4
.L_2826:
        /*4240*/ 	.word	index@(contiguous_all2_bool)
        /*4244*/ 	.word	0x00000000


	//----- nvinfo : EIATTR_REGCOUNT
	.align		4
.L_2827:
        /*4248*/ 	.byte	0x04, 0x2f
        /*424a*/ 	.short	(.L_2829 - .L_2828)
	.align		4
.L_2828:
        /*424c*/ 	.word	index@(contiguous_all22_bool)
        /*4250*/ 	.word	0x0000000e


	//----- nvinfo : EIATTR_FRAME_SIZE
	.align		4
.L_2829:
        /*4254*/ 	.byte	0x04, 0x11
        /*4256*/ 	.short	(.L_2831 - .L_2830)
	.align		4
.L_2830:
        /*4258*/ 	.word	index@(contiguous_all22_bool)
        /*425c*/ 	.word	0x00000000


	//----- nvinfo : EIATTR_REGCOUNT
	.align		4
.L_2831:
        /*4260*/ 	.byte	0x04, 0x2f
        /*4262*/ 	.short	(.L_2833 - .L_2832)
	.align		4
.L_2832:
        /*4264*/ 	.word	index@(contiguous_all3_bool)
        /*4268*/ 	.word	0x0000002c


	//----- nvinfo : EIATTR_FRAME_SIZE
	.align		4
.L_2833:
        /*426c*/ 	.byte	0x04, 0x11
        /*426e*/ 	.short	(.L_2835 - .L_2834)
	.align		4
.L_2834:
        /*4270*/ 	.word	index@($__internal_229_$__cuda_sm20_rem_s64)
        /*4274*/ 	.word	0x00000000


	//----- nvinfo : EIATTR_FRAME_SIZE
	.align		4
.L_2835:
        /*4278*/ 	.byte	0x04, 0x11
        /*427a*/ 	.short	(.L_2837 - .L_2836)
	.align		4
.L_2836:
        /*427c*/ 	.word	index@($__internal_228_$__cuda_sm20_div_s64)
        /*4280*/ 	.word	0x00000000


	//----- nvinfo : EIATTR_FRAME_SIZE
	.align		4
.L_2837:
        /*4284*/ 	.byte	0x04, 0x11
        /*4286*/ 	.short	(.L_2839 - .L_2838)
	.align		4
.L_2838:
        /*4288*/ 	.word	index@(contiguous_all3_bool)
        /*428c*/ 	.word	0x00000000


	//----- nvinfo : EIATTR_REGCOUNT
	.align		4
.L_2839:
        /*4290*/ 	.byte	0x04, 0x2f
        /*4292*/ 	.short	(.L_2841 - .L_2840)
	.align		4
.L_2840:
        /*4294*/ 	.word	index@(contiguous_all33_bool)
        /*4298*/ 	.word	0x0000000d


	//----- nvinfo : EIATTR_FRAME_SIZE
	.align		4
.L_2841:
        /*429c*/ 	.byte	0x04, 0x11
        /*429e*/ 	.short	(.L_2843 - .L_2842)
	.align		4
.L_2842:
        /*42a0*/ 	.word	index@(contiguous_all33_bool)
        /*42a4*/ 	.word	0x00000000


	//----- nvinfo : EIATTR_REGCOUNT
	.align		4
.L_2843:
        /*42a8*/ 	.byte	0x04, 0x2f
        /*42aa*/ 	.short	(.L_2845 - .L_2844)
	.align		4
.L_2844:
        /*42ac*/ 	.word	index@(contiguous_all_i8)
        /*42b0*/ 	.word	0x0000000a


	//----- nvinfo : EIATTR_FRAME_SIZE
	.align		4
.L_2845:
        /*42b4*/ 	.byte	0x04, 0x11
        /*42b6*/ 	.short	(.L_2847 - .L_2846)
	.align		4
.L_2846:
        /*42b8*/ 	.word	index@(contiguous_all_i8)
        /*42bc*/ 	.word	0x00000000


	//----- nvinfo : EIATTR_REGCOUNT
	.align		4
.L_2847:
        /*42c0*/ 	.byte	0x04, 0x2f
        /*42c2*/ 	.short	(.L_2849 - .L_2848)
	.align		4
.L_2848:
        /*42c4*/ 	.word	index@(uncontiguous_all_i8)
        /*42c8*/ 	.word	0x00000030


	//----- nvinfo : EIATTR_FRAME_SIZE
	.align		4
.L_2849:
        /*42cc*/ 	.byte	0x04, 0x11
        /*42ce*/ 	.short	(.L_2851 - .L_2850)
	.align		4
.L_2850:
        /*42d0*/ 	.word	index@($__internal_227_$__cuda_sm20_rem_s64)
        /*42d4*/ 	.word	0x00000000


	//----- nvinfo : EIATTR_FRAME_SIZE
	.align		4
.L_2851:
        /*42d8*/ 	.byte	0x04, 0x11
        /*42da*/ 	.short	(.L_2853 - .L_2852)
	.align		4
.L_2852:
        /*42dc*/ 	.word	index@($__internal_226_$__cuda_sm20_div_s64)
        /*42e0*/ 	.word	0x00000000


	//----- nvinfo : EIATTR_FRAME_SIZE
	.align		4
.L_2853:
        /*42e4*/ 	.byte	0x04, 0x11
        /*42e6*/ 	.short	(.L_2855 - .L_2854)
	.align		4
.L_2854:
        /*42e8*/ 	.word	index@(uncontiguous_all_i8)
        /*42ec*/ 	.word	0x00000000


	//----- nvinfo : EIATTR_REGCOUNT
	.align		4
.L_2855:
        /*42f0*/ 	.byte	0x04, 0x2f
        /*42f2*/ 	.short	(.L_2857 - .L_2856)
	.align		4
.L_2856:
        /*42f4*/ 	.word	index@(contiguous_all2_i8)
        /*42f8*/ 	.word	0x0000002e


	//----- nvinfo : EIATTR_FRAME_SIZE
	.align		4
.L_2857:
        /*42fc*/ 	.byte	0x04, 0x11
        /*42fe*/ 	.short	(.L_2859 - .L_2858)
	.align		4
.L_2858:
        /*4300*/ 	.word	index@($__internal_225_$__cuda_sm20_rem_s64)
        /*4304*/ 	.word	0x00000000


	//----- nvinfo : EIATTR_FRAME_SIZE
	.align		4
.L_2859:
        /*4308*/ 	.byte	0x04, 0x11
        /*430a*/ 	.short	(.L_2861 - .L_2860)
	.align		4
.L_2860:
        /*430c*/ 	.word	index@($__internal_224_$__cuda_sm20_div_s64)
        /*4310*/ 	.word	0x00000000


	//----- nvinfo : EIATTR_FRAME_SIZE
	.align		4
.L_2861:
        /*4314*/ 	.byte	0x04, 0x11
        /*4316*/ 	.short	(.L_2863 - .L_2862)
	.align		4
.L_2862:
        /*4318*/ 	.word	index@(contiguous_all2_i8)
        /*431c*/ 	.word	0x00000000


	//----- nvinfo : EIATTR_REGCOUNT
	.align		4
.L_2863:
        /*4320*/ 	.byte	0x04, 0x2f
        /*4322*/ 	.short	(.L_2865 - .L_2864)
	.align		4
.L_2864:
        /*4324*/ 	.word	index@(contiguous_all22_i8)
        /*4328*/ 	.word	0x0000000e


	//----- nvinfo : EIATTR_FRAME_SIZE
	.align		4
.L_2865:
        /*432c*/ 	.byte	0x04, 0x11
        /*432e*/ 	.short	(.L_2867 - .L_2866)
	.align		4
.L_2866:
        /*4330*/ 	.word	index@(contiguous_all22_i8)
        /*4334*/ 	.word	0x00000000


	//----- nvinfo : EIATTR_REGCOUNT
	.align		4
.L_2867:
        /*4338*/ 	.byte	0x04, 0x2f
        /*433a*/ 	.short	(.L_2869 - .L_2868)
	.align		4
.L_2868:
        /*433c*/ 	.word	index@(contiguous_all3_i8)
        /*4340*/ 	.word	0x0000002c


	//----- nvinfo : EIATTR_FRAME_SIZE
	.align		4
.L_2869:
        /*4344*/ 	.byte	0x04, 0x11
        /*4346*/ 	.short	(.L_2871 - .L_2870)
	.align		4
.L_2870:
        /*4348*/ 	.word	index@($__internal_223_$__cuda_sm20_rem_s64)
        /*434c*/ 	.word	0x00000000


	//----- nvinfo : EIATTR_FRAME_SIZE
	.align		4
.L_2871:
        /*4350*/ 	.byte	0x04, 0x11
        /*4352*/ 	.short	(.L_2873 - .L_2872)
	.align		4
.L_2872:
        /*4354*/ 	.word	index@($__internal_222_$__cuda_sm20_div_s64)
        /*4358*/ 	.word	0x00000000


	//----- nvinfo : EIATTR_FRAME_SIZE
	.align		4
.L_2873:
        /*435c*/ 	.byte	0x04, 0x11
        /*435e*/ 	.short	(.L_2875 - .L_2874)
	.align		4
.L_2874:
        /*4360*/ 	.word	index@(contiguous_all3_i8)
        /*4364*/ 	.word	0x00000000


	//----- nvinfo : EIATTR_REGCOUNT
	.align		4
.L_2875:
        /*4368*/ 	.byte	0x04, 0x2f
        /*436a*/ 	.short	(.L_2877 - .L_2876)
	.align		4
.L_2876:
        /*436c*/ 	.word	index@(contiguous_all33_i8)
        /*4370*/ 	.word	0x0000000d


	//----- nvinfo : EIATTR_FRAME_SIZE
	.align		4
.L_2877:
        /*4374*/ 	.byte	0x04, 0x11
        /*4376*/ 	.short	(.L_2879 - .L_2878)
	.align		4
.L_2878:
        /*4378*/ 	.word	index@(contiguous_all33_i8)
        /*437c*/ 	.word	0x00000000


	//----- nvinfo : EIATTR_REGCOUNT
	.align		4
.L_2879:
        /*4380*/ 	.byte	0x04, 0x2f
        /*4382*/ 	.short	(.L_2881 - .L_2880)
	.align		4
.L_2880:
        /*4384*/ 	.word	index@(contiguous_all_i16)
        /*4388*/ 	.word	0x00000009


	//----- nvinfo : EIATTR_FRAME_SIZE
	.align		4
.L_2881:
        /*438c*/ 	.byte	0x04, 0x11
        /*438e*/ 	.short	(.L_2883 - .L_2882)
	.align		4
.L_2882:
        /*4390*/ 	.word	index@(contiguous_all_i16)
        /*4394*/ 	.word	0x00000000


	//----- nvinfo : EIATTR_REGCOUNT
	.align		4
.L_2883:
        /*4398*/ 	.byte	0x04, 0x2f
        /*439a*/ 	.short	(.L_2885 - .L_2884)
	.align		4
.L_2884:
        /*439c*/ 	.word	index@(uncontiguous_all_i16)
        /*43a0*/ 	.word	0x00000030


	//----- nvinfo : EIATTR_FRAME_SIZE
	.align		4
.L_2885:
        /*43a4*/ 	.byte	0x04, 0x11
        /*43a6*/ 	.short	(.L_2887 - .L_2886)
	.align		4
.L_2886:
        /*43a8*/ 	.word	index@($__internal_221_$__cuda_sm20_rem_s64)
        /*43ac*/ 	.word	0x00000000


	//----- nvinfo : EIATTR_FRAME_SIZE
	.align		4
.L_2887:
        /*43b0*/ 	.byte	0x04, 0x11
        /*43b2*/ 	.short	(.L_2889 - .L_2888)
	.align		4
.L_2888:
        /*43b4*/ 	.word	index@($__internal_220_$__cuda_sm20_div_s64)
        /*43b8*/ 	.word	0x00000000


	//----- nvinfo : EIATTR_FRAME_SIZE
	.align		4
.L_2889:
        /*43bc*/ 	.byte	0x04, 0x11
        /*43be*/ 	.short	(.L_2891 - .L_2890)
	.align		4
.L_2890:
        /*43c0*/ 	.word	index@(uncontiguous_all_i16)
        /*43c4*/ 	.word	0x00000000


	//----- nvinfo : EIATTR_REGCOUNT
	.align		4
.L_2891:
        /*43c8*/ 	.byte	0x04, 0x2f
        /*43ca*/ 	.short	(.L_2893 - .L_2892)
	.align		4
.L_2892:
        /*43cc*/ 	.word	index@(contiguous_all2_i16)
        /*43d0*/ 	.word	0x0000002e


	//----- nvinfo : EIATTR_FRAME_SIZE
	.align		4
.L_2893:
        /*43d4*/ 	.byte	0x04, 0x11
        /*43d6*/ 	.short	(.L_2895 - .L_2894)
	.align		4
.L_2894:
        /*43d8*/ 	.word	index@($__internal_219_$__cuda_sm20_rem_s64)
        /*43dc*/ 	.word	0x00000000


	//----- nvinfo : EIATTR_FRAME_SIZE
	.align		4
.L_2895:
        /*43e0*/ 	.byte	0x04, 0x11
        /*43e2*/ 	.short	(.L_2897 - .L_2896)
	.align		4
.L_2896:
        /*43e4*/ 	.word	index@($__internal_218_$__cuda_sm20_div_s64)
        /*43e8*/ 	.word	0x00000000


	//----- nvinfo : EIATTR_FRAME_SIZE
	.align		4
.L_2897:
        /*43ec*/ 	.byte	0x04, 0x11
        /*43ee*/ 	.short	(.L_2899 - .L_2898)
	.align		4
.L_2898:
        /*43f0*/ 	.word	index@(contiguous_all2_i16)
        /*43f4*/ 	.word	0x00000000


	//----- nvinfo : EIATTR_REGCOUNT
	.align		4
.L_2899:
        /*43f8*/ 	.byte	0x04, 0x2f
        /*43fa*/ 	.short	(.L_2901 - .L_2900)
	.align		4
.L_2900:
        /*43fc*/ 	.word	index@(contiguous_all22_i16)
        /*4400*/ 	.word	0x00000010


	//----- nvinfo : EIATTR_FRAME_SIZE
	.align		4
.L_2901:
        /*4404*/ 	.byte	0x04, 0x11
        /*4406*/ 	.short	(.L_2903 - .L_2902)
	.align		4
.L_2902:
        /*4408*/ 	.word	index@(contiguous_all22_i16)
        /*440c*/ 	.word	0x00000000


	//----- nvinfo : EIATTR_REGCOUNT
	.align		4
.L_2903:
        /*4410*/ 	.byte	0x04, 0x2f
        /*4412*/ 	.short	(.L_2905 - .L_2904)
	.align		4
.L_2904:
        /*4414*/ 	.word	index@(contiguous_all3_i16)
        /*4418*/ 	.word	0x0000002c


	//----- nvinfo : EIATTR_FRAME_SIZE
	.align		4
.L_2905:
        /*441c*/ 	.byte	0x04, 0x11
        /*441e*/ 	.short	(.L_2907 - .L_2906)
	.align		4
.L_2906:
        /*4420*/ 	.word	index@($__internal_217_$__cuda_sm20_rem_s64)
        /*4424*/ 	.word	0x00000000


	//----- nvinfo : EIATTR_FRAME_SIZE
	.align		4
.L_2907:
        /*4428*/ 	.byte	0x04, 0x11
        /*442a*/ 	.short	(.L_2909 - .L_2908)
	.align		4
.L_2908:
        /*442c*/ 	.word	index@($__internal_216_$__cuda_sm20_div_s64)
        /*4430*/ 	.word	0x00000000


	//----- nvinfo : EIATTR_FRAME_SIZE
	.align		4
.L_2909:
        /*4434*/ 	.byte	0x04, 0x11
        /*4436*/ 	.short	(.L_2911 - .L_2910)
	.align		4
.L_2910:
        /*4438*/ 	.word	index@(contiguous_all3_i16)
        /*443c*/ 	.word	0x00000000


	//----- nvinfo : EIATTR_REGCOUNT
	.align		4
.L_2911:
        /*4440*/ 	.byte	0x04, 0x2f
        /*4442*/ 	.short	(.L_2913 - .L_2912)
	.align		4
.L_2912:
        /*4444*/ 	.word	index@(contiguous_all33_i16)
        /*4448*/ 	.word	0x0000000d


	//----- nvinfo : EIATTR_FRAME_SIZE
	.align		4
.L_2913:
        /*444c*/ 	.byte	0x04, 0x11
        /*444e*/ 	.short	(.L_2915 - .L_2914)
	.align		4
.L_2914:
        /*4450*/ 	.word	index@(contiguous_all33_i16)
        /*4454*/ 	.word	0x00000000


	//----- nvinfo : EIATTR_REGCOUNT
	.align		4
.L_2915:
        /*4458*/ 	.byte	0x04, 0x2f
        /*445a*/ 	.short	(.L_2917 - .L_2916)
	.align		4
.L_2916:
        /*445c*/ 	.word	index@(contiguous_all_i32)
        /*4460*/ 	.word	0x00000009


	//----- nvinfo : EIATTR_FRAME_SIZE
	.align		4
.L_2917:
        /*4464*/ 	.byte	0x04, 0x11
        /*4466*/ 	.short	(.L_2919 - .L_2918)
	.align		4
.L_2918:
        /*4468*/ 	.word	index@(contiguous_all_i32)
        /*446c*/ 	.word	0x00000000


	//----- nvinfo : EIATTR_REGCOUNT
	.align		4
.L_2919:
        /*4470*/ 	.byte	0x04, 0x2f
        /*4472*/ 	.short	(.L_2921 - .L_2920)
	.align		4
.L_2920:
        /*4474*/ 	.word	index@(uncontiguous_all_i32)
        /*4478*/ 	.word	0x00000030


	//----- nvinfo : EIATTR_FRAME_SIZE
	.align		4
.L_2921:
        /*447c*/ 	.byte	0x04, 0x11
        /*447e*/ 	.short	(.L_2923 - .L_2922)
	.align		4
.L_2922:
        /*4480*/ 	.word	index@($__internal_215_$__cuda_sm20_rem_s64)
        /*4484*/ 	.word	0x00000000


	//----- nvinfo : EIATTR_FRAME_SIZE
	.align		4
.L_2923:
        /*4488*/ 	.byte	0x04, 0x11
        /*448a*/ 	.short	(.L_2925 - .L_2924)
	.align		4
.L_2924:
        /*448c*/ 	.word	index@($__internal_214_$__cuda_sm20_div_s64)
        /*4490*/ 	.word	0x00000000


	//----- nvinfo : EIATTR_FRAME_SIZE
	.align		4
.L_2925:
        /*4494*/ 	.byte	0x04, 0x11
        /*4496*/ 	.short	(.L_2927 - .L_2926)
	.align		4
.L_2926:
        /*4498*/ 	.word	index@(uncontiguous_all_i32)
        /*449c*/ 	.word	0x00000000


	//----- nvinfo : EIATTR_REGCOUNT
	.align		4
.L_2927:
        /*44a0*/ 	.byte	0x04, 0x2f
        /*44a2*/ 	.short	(.L_2929 - .L_2928)
	.align		4
.L_2928:
        /*44a4*/ 	.word	index@(contiguous_all2_i32)
        /*44a8*/ 	.word	0x0000002e


	//----- nvinfo : EIATTR_FRAME_SIZE
	.align		4
.L_2929:
        /*44ac*/ 	.byte	0x04, 0x11
        /*44ae*/ 	.short	(.L_2931 - .L_2930)
	.align		4
.L_2930:
        /*44b0*/ 	.word	index@($__internal_213_$__cuda_sm20_rem_s64)
        /*44b4*/ 	.word	0x00000000


	//----- nvinfo : EIATTR_FRAME_SIZE
	.align		4
.L_2931:
        /*44b8*/ 	.byte	0x04, 0x11
        /*44ba*/ 	.short	(.L_2933 - .L_2932)
	.align		4
.L_2932:
        /*44bc*/ 	.word	index@($__internal_212_$__cuda_sm20_div_s64)
        /*44c0*/ 	.word	0x00000000


	//----- nvinfo : EIATTR_FRAME_SIZE
	.align		4
.L_2933:
        /*44c4*/ 	.byte	0x04, 0x11
        /*44c6*/ 	.short	(.L_2935 - .L_2934)
	.align		4
.L_2934:
        /*44c8*/ 	.word	index@(contiguous_all2_i32)
        /*44cc*/ 	.word	0x00000000


	//----- nvinfo : EIATTR_REGCOUNT
	.align		4
.L_2935:
        /*44d0*/ 	.byte	0x04, 0x2f
        /*44d2*/ 	.short	(.L_2937 - .L_2936)
	.align		4
.L_2936:
        /*44d4*/ 	.word	index@(contiguous_all22_i32)
        /*44d8*/ 	.word	0x00000010


	//----- nvinfo : EIATTR_FRAME_SIZE
	.align		4
.L_2937:
        /*44dc*/ 	.byte	0x04, 0x11
        /*44de*/ 	.short	(.L_2939 - .L_2938)
	.align		4
.L_2938:
        /*44e0*/ 	.word	index@(contiguous_all22_i32)
        /*44e4*/ 	.word	0x00000000


	//----- nvinfo : EIATTR_REGCOUNT
	.align		4
.L_2939:
        /*44e8*/ 	.byte	0x04, 0x2f
        /*44ea*/ 	.short	(.L_2941 - .L_2940)
	.align		4
.L_2940:
        /*44ec*/ 	.word	index@(contiguous_all3_i32)
        /*44f0*/ 	.word	0x0000002c


	//----- nvinfo : EIATTR_FRAME_SIZE
	.align		4
.L_2941:
        /*44f4*/ 	.byte	0x04, 0x11
        /*44f6*/ 	.short	(.L_2943 - .L_2942)
	.align		4
.L_2942:
        /*44f8*/ 	.word	index@($__internal_211_$__cuda_sm20_rem_s64)
        /*44fc*/ 	.word	0x00000000


	//----- nvinfo : EIATTR_FRAME_SIZE
	.align		4
.L_2943:
        /*4500*/ 	.byte	0x04, 0x11
        /*4502*/ 	.short	(.L_2945 - .L_2944)
	.align		4
.L_2944:
        /*4504*/ 	.word	index@($__internal_210_$__cuda_sm20_div_s64)
        /*4508*/ 	.word	0x00000000


	//----- nvinfo : EIATTR_FRAME_SIZE
	.align		4
.L_2945:
        /*450c*/ 	.byte	0x04, 0x11
        /*450e*/ 	.short	(.L_2947 - .L_2946)
	.align		4
.L_2946:
        /*4510*/ 	.word	index@(contiguous_all3_i32)
        /*4514*/ 	.word	0x00000000


	//----- nvinfo : EIATTR_REGCOUNT
	.align		4
.L_2947:
        /*4518*/ 	.byte	0x04, 0x2f
        /*451a*/ 	.short	(.L_2949 - .L_2948)
	.align		4
.L_2948:
        /*451c*/ 	.word	index@(contiguous_all33_i32)
        /*4520*/ 	.word	0x0000000d


	//----- nvinfo : EIATTR_FRAME_SIZE
	.align		4
.L_2949:
        /*4524*/ 	.byte	0x04, 0x11
        /*4526*/ 	.short	(.L_2951 - .L_2950)
	.align		4
.L_2950:
        /*4528*/ 	.word	index@(contiguous_all33_i32)
        /*452c*/ 	.word	0x00000000


	//----- nvinfo : EIATTR_REGCOUNT
	.align		4
.L_2951:
        /*4530*/ 	.byte	0x04, 0x2f
        /*4532*/ 	.short	(.L_2953 - .L_2952)
	.align		4
.L_2952:
        /*4534*/ 	.word	index@(contiguous_all_i64)
        /*4538*/ 	.word	0x00000009


	//----- nvinfo : EIATTR_FRAME_SIZE
	.align		4
.L_2953:
        /*453c*/ 	.byte	0x04, 0x11
        /*453e*/ 	.short	(.L_2955 - .L_2954)
	.align		4
.L_2954:
        /*4540*/ 	.word	index@(contiguous_all_i64)
        /*4544*/ 	.word	0x00000000


	//----- nvinfo : EIATTR_REGCOUNT
	.align		4
.L_2955:
        /*4548*/ 	.byte	0x04, 0x2f
        /*454a*/ 	.short	(.L_2957 - .L_2956)
	.align		4
.L_2956:
        /*454c*/ 	.word	index@(uncontiguous_all_i64)
        /*4550*/ 	.word	0x00000030


	//----- nvinfo : EIATTR_FRAME_SIZE
	.align		4
.L_2957:
        /*4554*/ 	.byte	0x04, 0x11
        /*4556*/ 	.short	(.L_2959 - .L_2958)
	.align		4
.L_2958:
        /*4558*/ 	.word	index@($__internal_209_$__cuda_sm20_rem_s64)
        /*455c*/ 	.word	0x00000000


	//----- nvinfo : EIATTR_FRAME_SIZE
	.align		4
.L_2959:
        /*4560*/ 	.byte	0x04, 0x11
        /*4562*/ 	.short	(.L_2961 - .L_2960)
	.align		4
.L_2960:
        /*4564*/ 	.word	index@($__internal_208_$__cuda_sm20_div_s64)
        /*4568*/ 	.word	0x00000000


	//----- nvinfo : EIATTR_FRAME_SIZE
	.align		4
.L_2961:
        /*456c*/ 	.byte	0x04, 0x11
        /*456e*/ 	.short	(.L_2963 - .L_2962)
	.align		4
.L_2962:
        /*4570*/ 	.word	index@(uncontiguous_all_i64)
        /*4574*/ 	.word	0x00000000


	//----- nvinfo : EIATTR_REGCOUNT
	.align		4
.L_2963:
        /*4578*/ 	.byte	0x04, 0x2f
        /*457a*/ 	.short	(.L_2965 - .L_2964)
	.align		4
.L_2964:
        /*457c*/ 	.word	index@(contiguous_all2_i64)
        /*4580*/ 	.word	0x0000002e


	//----- nvinfo : EIATTR_FRAME_SIZE
	.align		4
.L_2965:
        /*4584*/ 	.byte	0x04, 0x11
        /*4586*/ 	.short	(.L_2967 - .L_2966)
	.align		4
.L_2966:
        /*4588*/ 	.word	index@($__internal_207_$__cuda_sm20_rem_s64)
        /*458c*/ 	.word	0x00000000


	//----- nvinfo : EIATTR_FRAME_SIZE
	.align		4
.L_2967:
        /*4590*/ 	.byte	0x04, 0x11
        /*4592*/ 	.short	(.L_2969 - .L_2968)
	.align		4
.L_2968:
        /*4594*/ 	.word	index@($__internal_206_$__cuda_sm20_div_s64)
        /*4598*/ 	.word	0x00000000


	//----- nvinfo : EIATTR_FRAME_SIZE
	.align		4
.L_2969:
        /*459c*/ 	.byte	0x04, 0x11
        /*459e*/ 	.short	(.L_2971 - .L_2970)
	.align		4
.L_2970:
        /*45a0*/ 	.word	index@(contiguous_all2_i64)
        /*45a4*/ 	.word	0x00000000


	//----- nvinfo : EIATTR_REGCOUNT
	.align		4
.L_2971:
        /*45a8*/ 	.byte	0x04, 0x2f
        /*45aa*/ 	.short	(.L_2973 - .L_2972)
	.align		4
.L_2972:
        /*45ac*/ 	.word	index@(contiguous_all22_i64)
        /*45b0*/ 	.word	0x00000010


	//----- nvinfo : EIATTR_FRAME_SIZE
	.align		4
.L_2973:
        /*45b4*/ 	.byte	0x04, 0x11
        /*45b6*/ 	.short	(.L_2975 - .L_2974)
	.align		4
.L_2974:
        /*45b8*/ 	.word	index@(contiguous_all22_i64)
        /*45bc*/ 	.word	0x00000000


	//----- nvinfo : EIATTR_REGCOUNT
	.align		4
.L_2975:
        /*45c0*/ 	.byte	0x04, 0x2f
        /*45c2*/ 	.short	(.L_2977 - .L_2976)
	.align		4
.L_2976:
        /*45c4*/ 	.word	index@(contiguous_all3_i64)
        /*45c8*/ 	.word	0x0000002c


	//----- nvinfo : EIATTR_FRAME_SIZE
	.align		4
.L_2977:
        /*45cc*/ 	.byte	0x04, 0x11
        /*45ce*/ 	.short	(.L_2979 - .L_2978)
	.align		4
.L_2978:
        /*45d0*/ 	.word	index@($__internal_205_$__cuda_sm20_rem_s64)
        /*45d4*/ 	.word	0x00000000


	//----- nvinfo : EIATTR_FRAME_SIZE
	.align		4
.L_2979:
        /*45d8*/ 	.byte	0x04, 0x11
        /*45da*/ 	.short	(.L_2981 - .L_2980)
	.align		4
.L_2980:
        /*45dc*/ 	.word	index@($__internal_204_$__cuda_sm20_div_s64)
        /*45e0*/ 	.word	0x00000000


	//----- nvinfo : EIATTR_FRAME_SIZE
	.align		4
.L_2981:
        /*45e4*/ 	.byte	0x04, 0x11
        /*45e6*/ 	.short	(.L_2983 - .L_2982)
	.align		4
.L_2982:
        /*45e8*/ 	.word	index@(contiguous_all3_i64)
        /*45ec*/ 	.word	0x00000000


	//----- nvinfo : EIATTR_REGCOUNT
	.align		4
.L_2983:
        /*45f0*/ 	.byte	0x04, 0x2f
        /*45f2*/ 	.short	(.L_2985 - .L_2984)
	.align		4
.L_2984:
        /*45f4*/ 	.word	index@(contiguous_all33_i64)
        /*45f8*/ 	.word	0x0000000d


	//----- nvinfo : EIATTR_FRAME_SIZE
	.align		4
.L_2985:
        /*45fc*/ 	.byte	0x04, 0x11
        /*45fe*/ 	.short	(.L_2987 - .L_2986)
	.align		4
.L_2986:
        /*4600*/ 	.word	index@(contiguous_all33_i64)
        /*4604*/ 	.word	0x00000000


	//----- nvinfo : EIATTR_REGCOUNT
	.align		4
.L_2987:
        /*4608*/ 	.byte	0x04, 0x2f
        /*460a*/ 	.short	(.L_2989 - .L_2988)
	.align		4
.L_2988:
        /*460c*/ 	.word	index@(contiguous_all_u8)
        /*4610*/ 	.word	0x0000000a


	//----- nvinfo : EIATTR_FRAME_SIZE
	.align		4
.L_2989:
        /*4614*/ 	.byte	0x04, 0x11
        /*4616*/ 	.short	(.L_2991 - .L_2990)
	.align		4
.L_2990:
        /*4618*/ 	.word	index@(contiguous_all_u8)
        /*461c*/ 	.word	0x00000000


	//----- nvinfo : EIATTR_REGCOUNT
	.align		4
.L_2991:
        /*4620*/ 	.byte	0x04, 0x2f
        /*4622*/ 	.short	(.L_2993 - .L_2992)
	.align		4
.L_2992:
        /*4624*/ 	.word	index@(uncontiguous_all_u8)
        /*4628*/ 	.word	0x00000030


	//----- nvinfo : EIATTR_FRAME_SIZE
	.align		4
.L_2993:
        /*462c*/ 	.byte	0x04, 0x11
        /*462e*/ 	.short	(.L_2995 - .L_2994)
	.align		4
.L_2994:
        /*4630*/ 	.word	index@($__internal_203_$__cuda_sm20_rem_s64)
        /*4634*/ 	.word	0x00000000


	//----- nvinfo : EIATTR_FRAME_SIZE
	.align		4
.L_2995:
        /*4638*/ 	.byte	0x04, 0x11
        /*463a*/ 	.short	(.L_2997 - .L_2996)
	.align		4
.L_2996:
        /*463c*/ 	.word	index@($__internal_202_$__cuda_sm20_div_s64)
        /*4640*/ 	.word	0x00000000


	//----- nvinfo : EIATTR_FRAME_SIZE
	.align		4
.L_2997:
        /*4644*/ 	.byte	0x04, 0x11
        /*4646*/ 	.short	(.L_2999 - .L_2998)
	.align		4
.L_2998:
        /*4648*/ 	.word	index@(uncontiguous_all_u8)
        /*464c*/ 	.word	0x00000000


	//----- nvinfo : EIATTR_REGCOUNT
	.align		4
.L_2999:
        /*4650*/ 	.byte	0x04, 0x2f
        /*4652*/ 	.short	(.L_3001 - .L_3000)
	.align		4
.L_3000:
        /*4654*/ 	.word	index@(contiguous_all2_u8)
        /*4658*/ 	.word	0x0000002e


	//----- nvinfo : EIATTR_FRAME_SIZE
	.align		4
.L_3001:
        /*465c*/ 	.byte	0x04, 0x11
        /*465e*/ 	.short	(.L_3003 - .L_3002)
	.align		4
.L_3002:
        /*4660*/ 	.word	index@($__internal_201_$__cuda_sm20_rem_s64)
        /*4664*/ 	.word	0x00000000


	//----- nvinfo : EIATTR_FRAME_SIZE
	.align		4
.L_3003:
        /*4668*/ 	.byte	0x04, 0x11
        /*466a*/ 	.short	(.L_3005 - .L_3004)
	.align		4
.L_3004:
        /*466c*/ 	.word	index@($__internal_200_$__cuda_sm20_div_s64)
        /*4670*/ 	.word	0x00000000


	//----- nvinfo : EIATTR_FRAME_SIZE
	.align		4
.L_3005:
        /*4674*/ 	.byte	0x04, 0x11
        /*4676*/ 	.short	(.L_3007 - .L_3006)
	.align		4
.L_3006:
        /*4678*/ 	.word	index@(contiguous_all2_u8)
        /*467c*/ 	.word	0x00000000


	//----- nvinfo : EIATTR_REGCOUNT
	.align		4
.L_3007:
        /*4680*/ 	.byte	0x04, 0x2f
        /*4682*/ 	.short	(.L_3009 - .L_3008)
	.align		4
.L_3008:
        /*4684*/ 	.word	index@(contiguous_all22_u8)
        /*4688*/ 	.word	0x0000000e


	//----- nvinfo : EIATTR_FRAME_SIZE
	.align		4
.L_3009:
        /*468c*/ 	.byte	0x04, 0x11
        /*468e*/ 	.short	(.L_3011 - .L_3010)
	.align		4
.L_3010:
        /*4690*/ 	.word	index@(contiguous_all22_u8)
        /*4694*/ 	.word	0x00000000


	//----- nvinfo : EIATTR_REGCOUNT
	.align		4
.L_3011:
        /*4698*/ 	.byte	0x04, 0x2f
        /*469a*/ 	.short	(.L_3013 - .L_3012)
	.align		4
.L_3012:
        /*469c*/ 	.word	index@(contiguous_all3_u8)
        /*46a0*/ 	.word	0x0000002c


	//----- nvinfo : EIATTR_FRAME_SIZE
	.align		4
.L_3013:
        /*46a4*/ 	.byte	0x04, 0x11
        /*46a6*/ 	.short	(.L_3015 - .L_3014)
	.align		4
.L_3014:
        /*46a8*/ 	.word	index@($__internal_199_$__cuda_sm20_rem_s64)
        /*46ac*/ 	.word	0x00000000


	//----- nvinfo : EIATTR_FRAME_SIZE
	.align		4
.L_3015:
        /*46b0*/ 	.byte	0x04, 0x11
        /*46b2*/ 	.short	(.L_3017 - .L_3016)
	.align		4
.L_3016:
        /*46b4*/ 	.word	index@($__internal_198_$__cuda_sm20_div_s64)
        /*46b8*/ 	.word	0x00000000


	//----- nvinfo : EIATTR_FRAME_SIZE
	.align		4
.L_3017:
        /*46bc*/ 	.byte	0x04, 0x11
        /*46be*/ 	.short	(.L_3019 - .L_3018)
	.align		4
.L_3018:
        /*46c0*/ 	.word	index@(contiguous_all3_u8)
        /*46c4*/ 	.word	0x00000000


	//----- nvinfo : EIATTR_REGCOUNT
	.align		4
.L_3019:
        /*46c8*/ 	.byte	0x04, 0x2f
        /*46ca*/ 	.short	(.L_3021 - .L_3020)
	.align		4
.L_3020:
        /*46cc*/ 	.word	index@(contiguous_all33_u8)
        /*46d0*/ 	.word	0x0000000d


	//----- nvinfo : EIATTR_FRAME_SIZE
	.align		4
.L_3021:
        /*46d4*/ 	.byte	0x04, 0x11
        /*46d6*/ 	.short	(.L_3023 - .L_3022)
	.align		4
.L_3022:
        /*46d8*/ 	.word	index@(contiguous_all33_u8)
        /*46dc*/ 	.word	0x00000000


	//----- nvinfo : EIATTR_REGCOUNT
	.align		4
.L_3023:
        /*46e0*/ 	.byte	0x04, 0x2f
        /*46e2*/ 	.short	(.L_3025 - .L_3024)
	.align		4
.L_3024:
        /*46e4*/ 	.word	index@(contiguous_all_u16)
        /*46e8*/ 	.word	0x00000009


	//----- nvinfo : EIATTR_FRAME_SIZE
	.align		4
.L_3025:
        /*46ec*/ 	.byte	0x04, 0x11
        /*46ee*/ 	.short	(.L_3027 - .L_3026)
	.align		4
.L_3026:
        /*46f0*/ 	.word	index@(contiguous_all_u16)
        /*46f4*/ 	.word	0x00000000


	//----- nvinfo : EIATTR_REGCOUNT
	.align		4
.L_3027:
        /*46f8*/ 	.byte	0x04, 0x2f
        /*46fa*/ 	.short	(.L_3029 - .L_3028)
	.align		4
.L_3028:
        /*46fc*/ 	.word	index@(uncontiguous_all_u16)
        /*4700*/ 	.word	0x00000030


	//----- nvinfo : EIATTR_FRAME_SIZE
	.align		4
.L_3029:
        /*4704*/ 	.byte	0x04, 0x11
        /*4706*/ 	.short	(.L_3031 - .L_3030)
	.align		4
.L_3030:
        /*4708*/ 	.word	index@($__internal_197_$__cuda_sm20_rem_s64)
        /*470c*/ 	.word	0x00000000


	//----- nvinfo : EIATTR_FRAME_SIZE
	.align		4
.L_3031:
        /*4710*/ 	.byte	0x04, 0x11
        /*4712*/ 	.short	(.L_3033 - .L_3032)
	.align		4
.L_3032:
        /*4714*/ 	.word	index@($__internal_196_$__cuda_sm20_div_s64)
        /*4718*/ 	.word	0x00000000


	//----- nvinfo : EIATTR_FRAME_SIZE
	.align		4
.L_3033:
        /*471c*/ 	.byte	0x04, 0x11
        /*471e*/ 	.short	(.L_3035 - .L_3034)
	.align		4
.L_3034:
        /*4720*/ 	.word	index@(uncontiguous_all_u16)
        /*4724*/ 	.word	0x00000000


	//----- nvinfo : EIATTR_REGCOUNT
	.align		4
.L_3035:
        /*4728*/ 	.byte	0x04, 0x2f
        /*472a*/ 	.short	(.L_3037 - .L_3036)
	.align		4
.L_3036:
        /*472c*/ 	.word	index@(contiguous_all2_u16)
        /*4730*/ 	.word	0x0000002e


	//----- nvinfo : EIATTR_FRAME_SIZE
	.align		4
.L_3037:
        /*4734*/ 	.byte	0x04, 0x11
        /*4736*/ 	.short	(.L_3039 - .L_3038)
	.align		4
.L_3038:
        /*4738*/ 	.word	index@($__internal_195_$__cuda_sm20_rem_s64)
        /*473c*/ 	.word	0x00000000


	//----- nvinfo : EIATTR_FRAME_SIZE
	.align		4
.L_3039:
        /*4740*/ 	.byte	0x04, 0x11
        /*4742*/ 	.short	(.L_3041 - .L_3040)
	.align		4
.L_3040:
        /*4744*/ 	.word	index@($__internal_194_$__cuda_sm20_div_s64)
        /*4748*/ 	.word	0x00000000


	//----- nvinfo : EIATTR_FRAME_SIZE
	.align		4
.L_3041:
        /*474c*/ 	.byte	0x04, 0x11
        /*474e*/ 	.short	(.L_3043 - .L_3042)
	.align		4
.L_3042:
        /*4750*/ 	.word	index@(contiguous_all2_u16)
        /*4754*/ 	.word	0x00000000


	//----- nvinfo : EIATTR_REGCOUNT
	.align		4
.L_3043:
        /*4758*/ 	.byte	0x04, 0x2f
        /*475a*/ 	.short	(.L_3045 - .L_3044)
	.align		4
.L_3044:
        /*475c*/ 	.word	index@(contiguous_all22_u16)
        /*4760*/ 	.word	0x00000010


	//----- nvinfo : EIATTR_FRAME_SIZE
	.align		4
.L_3045:
        /*4764*/ 	.byte	0x04, 0x11
        /*4766*/ 	.short	(.L_3047 - .L_3046)
	.align		4
.L_3046:
        /*4768*/ 	.word	index@(contiguous_all22_u16)
        /*476c*/ 	.word	0x00000000


	//----- nvinfo : EIATTR_REGCOUNT
	.align		4
.L_3047:
        /*4770*/ 	.byte	0x04, 0x2f
        /*4772*/ 	.short	(.L_3049 - .L_3048)
	.align		4
.L_3048:
        /*4774*/ 	.word	index@(contiguous_all3_u16)
        /*4778*/ 	.word	0x0000002c


	//----- nvinfo : EIATTR_FRAME_SIZE
	.align		4
.L_3049:
        /*477c*/ 	.byte	0x04, 0x11
        /*477e*/ 	.short	(.L_3051 - .L_3050)
	.align		4
.L_3050:
        /*4780*/ 	.word	index@($__internal_193_$__cuda_sm20_rem_s64)
        /*4784*/ 	.word	0x00000000


	//----- nvinfo : EIATTR_FRAME_SIZE
	.align		4
.L_3051:
        /*4788*/ 	.byte	0x04, 0x11
        /*478a*/ 	.short	(.L_3053 - .L_3052)
	.align		4
.L_3052:
        /*478c*/ 	.word	index@($__internal_192_$__cuda_sm20_div_s64)
        /*4790*/ 	.word	0x00000000


	//----- nvinfo : EIATTR_FRAME_SIZE
	.align		4
.L_3053:
        /*4794*/ 	.byte	0x04, 0x11
        /*4796*/ 	.short	(.L_3055 - .L_3054)
	.align		4
.L_3054:
        /*4798*/ 	.word	index@(contiguous_all3_u16)
        /*479c*/ 	.word	0x00000000


	//----- nvinfo : EIATTR_REGCOUNT
	.align		4
.L_3055:
        /*47a0*/ 	.byte	0x04, 0x2f
        /*47a2*/ 	.short	(.L_3057 - .L_3056)
	.align		4
.L_3056:
        /*47a4*/ 	.word	index@(contiguous_all33_u16)
        /*47a8*/ 	.word	0x0000000d


	//----- nvinfo : EIATTR_FRAME_SIZE
	.align		4
.L_3057:
        /*47ac*/ 	.byte	0x04, 0x11
        /*47ae*/ 	.short	(.L_3059 - .L_3058)
	.align		4
.L_3058:
        /*47b0*/ 	.word	index@(contiguous_all33_u16)
        /*47b4*/ 	.word	0x00000000


	//----- nvinfo : EIATTR_REGCOUNT
	.align		4
.L_3059:
        /*47b8*/ 	.byte	0x04, 0x2f
        /*47ba*/ 	.short	(.L_3061 - .L_3060)
	.align		4
.L_3060:
        /*47bc*/ 	.word	index@(contiguous_all_u32)
        /*47c0*/ 	.word	0x00000009


	//----- nvinfo : EIATTR_FRAME_SIZE
	.align		4
.L_3061:
        /*47c4*/ 	.byte	0x04, 0x11
        /*47c6*/ 	.short	(.L_3063 - .L_3062)
	.align		4
.L_3062:
        /*47c8*/ 	.word	index@(contiguous_all_u32)
        /*47cc*/ 	.word	0x00000000


	//----- nvinfo : EIATTR_REGCOUNT
	.align		4
.L_3063:
        /*47d0*/ 	.byte	0x04, 0x2f
        /*47d2*/ 	.short	(.L_3065 - .L_3064)
	.align		4
.L_3064:
        /*47d4*/ 	.word	index@(uncontiguous_all_u32)
        /*47d8*/ 	.word	0x00000030


	//----- nvinfo : EIATTR_FRAME_SIZE
	.align		4
.L_3065:
        /*47dc*/ 	.byte	0x04, 0x11
        /*47de*/ 	.short	(.L_3067 - .L_3066)
	.align		4
.L_3066:
        /*47e0*/ 	.word	index@($__internal_191_$__cuda_sm20_rem_s64)
        /*47e4*/ 	.word	0x00000000


	//----- nvinfo : EIATTR_FRAME_SIZE
	.align		4
.L_3067:
        /*47e8*/ 	.byte	0x04, 0x11
        /*47ea*/ 	.short	(.L_3069 - .L_3068)
	.align		4
.L_3068:
        /*47ec*/ 	.word	index@($__internal_190_$__cuda_sm20_div_s64)
        /*47f0*/ 	.word	0x00000000


	//----- nvinfo : EIATTR_FRAME_SIZE
	.align		4
.L_3069:
        /*47f4*/ 	.byte	0x04, 0x11
        /*47f6*/ 	.short	(.L_3071 - .L_3070)
	.align		4
.L_3070:
        /*47f8*/ 	.word	index@(uncontiguous_all_u32)
        /*47fc*/ 	.word	0x00000000


	//----- nvinfo : EIATTR_REGCOUNT
	.align		4
.L_3071:
        /*4800*/ 	.byte	0x04, 0x2f
        /*4802*/ 	.short	(.L_3073 - .L_3072)
	.align		4
.L_3072:
        /*4804*/ 	.word	index@(contiguous_all2_u32)
        /*4808*/ 	.word	0x0000002e


	//----- nvinfo : EIATTR_FRAME_SIZE
	.align		4
.L_3073:
        /*480c*/ 	.byte	0x04, 0x11
        /*480e*/ 	.short	(.L_3075 - .L_3074)
	.align		4
.L_3074:
        /*4810*/ 	.word	index@($__internal_189_$__cuda_sm20_rem_s64)
        /*4814*/ 	.word	0x00000000


	//----- nvinfo : EIATTR_FRAME_SIZE
	.align		4
.L_3075:
        /*4818*/ 	.byte	0x04, 0x11
        /*481a*/ 	.short	(.L_3077 - .L_3076)
	.align		4
.L_3076:
        /*481c*/ 	.word	index@($__internal_188_$__cuda_sm20_div_s64)
        /*4820*/ 	.word	0x00000000


	//----- nvinfo : EIATTR_FRAME_SIZE
	.align		4
.L_3077:
        /*4824*/ 	.byte	0x04, 0x11
        /*4826*/ 	.short	(.L_3079 - .L_3078)
	.align		4
.L_3078:
        /*4828*/ 	.word	index@(contiguous_all2_u32)
        /*482c*/ 	.word	0x00000000


	//----- nvinfo : EIATTR_REGCOUNT
	.align		4
.L_3079:
        /*4830*/ 	.byte	0x04, 0x2f
        /*4832*/ 	.short	(.L_3081 - .L_3080)
	.align		4
.L_3080:
        /*4834*/ 	.word	index@(contiguous_all22_u32)
        /*4838*/ 	.word	0x00000010


	//----- nvinfo : EIATTR_FRAME_SIZE
	.align		4
.L_3081:
        /*483c*/ 	.byte	0x04, 0x11
        /*483e*/ 	.short	(.L_3083 - .L_3082)
	.align		4
.L_3082:
        /*4840*/ 	.word	index@(contiguous_all22_u32)
        /*4844*/ 	.word	0x00000000


	//----- nvinfo : EIATTR_REGCOUNT
	.align		4
.L_3083:
        /*4848*/ 	.byte	0x04, 0x2f
        /*484a*/ 	.short	(.L_3085 - .L_3084)
	.align		4
.L_3084:
        /*484c*/ 	.word	index@(contiguous_all3_u32)
        /*4850*/ 	.word	0x0000002c


	//----- nvinfo : EIATTR_FRAME_SIZE
	.align		4
.L_3085:
        /*4854*/ 	.byte	0x04, 0x11
        /*4856*/ 	.short	(.L_3087 - .L_3086)
	.align		4
.L_3086:
        /*4858*/ 	.word	index@($__internal_187_$__cuda_sm20_rem_s64)
        /*485c*/ 	.word	0x00000000


	//----- nvinfo : EIATTR_FRAME_SIZE
	.align		4
.L_3087:
        /*4860*/ 	.byte	0x04, 0x11
        /*4862*/ 	.short	(.L_3089 - .L_3088)
	.align		4
.L_3088:
        /*4864*/ 	.word	index@($__internal_186_$__cuda_sm20_div_s64)
        /*4868*/ 	.word	0x00000000


	//----- nvinfo : EIATTR_FRAME_SIZE
	.align		4
.L_3089:
        /*486c*/ 	.byte	0x04, 0x11
        /*486e*/ 	.short	(.L_3091 - .L_3090)
	.align		4
.L_3090:
        /*4870*/ 	.word	index@(contiguous_all3_u32)
        /*4874*/ 	.word	0x00000000


	//----- nvinfo : EIATTR_REGCOUNT
	.align		4
.L_3091:
        /*4878*/ 	.byte	0x04, 0x2f
        /*487a*/ 	.short	(.L_3093 - .L_3092)
	.align		4
.L_3092:
        /*487c*/ 	.word	index@(contiguous_all33_u32)
        /*4880*/ 	.word	0x0000000d


	//----- nvinfo : EIATTR_FRAME_SIZE
	.align		4
.L_3093:
        /*4884*/ 	.byte	0x04, 0x11
        /*4886*/ 	.short	(.L_3095 - .L_3094)
	.align		4
.L_3094:
        /*4888*/ 	.word	index@(contiguous_all33_u32)
        /*488c*/ 	.word	0x00000000


	//----- nvinfo : EIATTR_REGCOUNT
	.align		4
.L_3095:
        /*4890*/ 	.byte	0x04, 0x2f
        /*4892*/ 	.short	(.L_3097 - .L_3096)
	.align		4
.L_3096:
        /*4894*/ 	.word	index@(contiguous_all_u64)
        /*4898*/ 	.word	0x00000009


	//----- nvinfo : EIATTR_FRAME_SIZE
	.align		4
.L_3097:
        /*489c*/ 	.byte	0x04, 0x11
        /*489e*/ 	.short	(.L_3099 - .L_3098)
	.align		4
.L_3098:
        /*48a0*/ 	.word	index@(contiguous_all_u64)
        /*48a4*/ 	.word	0x00000000


	//----- nvinfo : EIATTR_REGCOUNT
	.align		4
.L_3099:
        /*48a8*/ 	.byte	0x04, 0x2f
        /*48aa*/ 	.short	(.L_3101 - .L_3100)
	.align		4
.L_3100:
        /*48ac*/ 	.word	index@(uncontiguous_all_u64)
        /*48b0*/ 	.word	0x00000030


	//----- nvinfo : EIATTR_FRAME_SIZE
	.align		4
.L_3101:
        /*48b4*/ 	.byte	0x04, 0x11
        /*48b6*/ 	.short	(.L_3103 - .L_3102)
	.align		4
.L_3102:
        /*48b8*/ 	.word	index@($__internal_185_$__cuda_sm20_rem_s64)
        /*48bc*/ 	.word	0x00000000


	//----- nvinfo : EIATTR_FRAME_SIZE
	.align		4
.L_3103:
        /*48c0*/ 	.byte	0x04, 0x11
        /*48c2*/ 	.short	(.L_3105 - .L_3104)
	.align		4
.L_3104:
        /*48c4*/ 	.word	index@($__internal_184_$__cuda_sm20_div_s64)
        /*48c8*/ 	.word	0x00000000


	//----- nvinfo : EIATTR_FRAME_SIZE
	.align		4
.L_3105:
        /*48cc*/ 	.byte	0x04, 0x11
        /*48ce*/ 	.short	(.L_3107 - .L_3106)
	.align		4
.L_3106:
        /*48d0*/ 	.word	index@(uncontiguous_all_u64)
        /*48d4*/ 	.word	0x00000000


	//----- nvinfo : EIATTR_REGCOUNT
	.align		4
.L_3107:
        /*48d8*/ 	.byte	0x04, 0x2f
        /*48da*/ 	.short	(.L_3109 - .L_3108)
	.align		4
.L_3108:
        /*48dc*/ 	.word	index@(contiguous_all2_u64)
        /*48e0*/ 	.word	0x0000002e


	//----- nvinfo : EIATTR_FRAME_SIZE
	.align		4
.L_3109:
        /*48e4*/ 	.byte	0x04, 0x11
        /*48e6*/ 	.short	(.L_3111 - .L_3110)
	.align		4
.L_3110:
        /*48e8*/ 	.word	index@($__internal_183_$__cuda_sm20_rem_s64)
        /*48ec*/ 	.word	0x00000000


	//----- nvinfo : EIATTR_FRAME_SIZE
	.align		4
.L_3111:
        /*48f0*/ 	.byte	0x04, 0x11
        /*48f2*/ 	.short	(.L_3113 - .L_3112)
	.align		4
.L_3112:
        /*48f4*/ 	.word	index@($__internal_182_$__cuda_sm20_div_s64)
        /*48f8*/ 	.word	0x00000000


	//----- nvinfo : EIATTR_FRAME_SIZE
	.align		4
.L_3113:
        /*48fc*/ 	.byte	0x04, 0x11
        /*48fe*/ 	.short	(.L_3115 - .L_3114)
	.align		4
.L_3114:
        /*4900*/ 	.word	index@(contiguous_all2_u64)
        /*4904*/ 	.word	0x00000000


	//----- nvinfo : EIATTR_REGCOUNT
	.align		4
.L_3115:
        /*4908*/ 	.byte	0x04, 0x2f
        /*490a*/ 	.short	(.L_3117 - .L_3116)
	.align		4
.L_3116:
        /*490c*/ 	.word	index@(contiguous_all22_u64)
        /*4910*/ 	.word	0x00000010


	//----- nvinfo : EIATTR_FRAME_SIZE
	.align		4
.L_3117:
        /*4914*/ 	.byte	0x04, 0x11
        /*4916*/ 	.short	(.L_3119 - .L_3118)
	.align		4
.L_3118:
        /*4918*/ 	.word	index@(contiguous_all22_u64)
        /*491c*/ 	.word	0x00000000


	//----- nvinfo : EIATTR_REGCOUNT
	.align		4
.L_3119:
        /*4920*/ 	.byte	0x04, 0x2f
        /*4922*/ 	.short	(.L_3121 - .L_3120)
	.align		4
.L_3120:
        /*4924*/ 	.word	index@(contiguous_all3_u64)
        /*4928*/ 	.word	0x0000002c


	//----- nvinfo : EIATTR_FRAME_SIZE
	.align		4
.L_3121:
        /*492c*/ 	.byte	0x04, 0x11
        /*492e*/ 	.short	(.L_3123 - .L_3122)
	.align		4
.L_3122:
        /*4930*/ 	.word	index@($__internal_181_$__cuda_sm20_rem_s64)
        /*4934*/ 	.word	0x00000000


	//----- nvinfo : EIATTR_FRAME_SIZE
	.align		4
.L_3123:
        /*4938*/ 	.byte	0x04, 0x11
        /*493a*/ 	.short	(.L_3125 - .L_3124)
	.align		4
.L_3124:
        /*493c*/ 	.word	index@($__internal_180_$__cuda_sm20_div_s64)
        /*4940*/ 	.word	0x00000000


	//----- nvinfo : EIATTR_FRAME_SIZE
	.align		4
.L_3125:
        /*4944*/ 	.byte	0x04, 0x11
        /*4946*/ 	.short	(.L_3127 - .L_3126)
	.align		4
.L_3126:
        /*4948*/ 	.word	index@(contiguous_all3_u64)
        /*494c*/ 	.word	0x00000000


	//----- nvinfo : EIATTR_REGCOUNT
	.align		4
.L_3127:
        /*4950*/ 	.byte	0x04, 0x2f
        /*4952*/ 	.short	(.L_3129 - .L_3128)
	.align		4
.L_3128:
        /*4954*/ 	.word	index@(contiguous_all33_u64)
        /*4958*/ 	.word	0x0000000d


	//----- nvinfo : EIATTR_FRAME_SIZE
	.align		4
.L_3129:
        /*495c*/ 	.byte	0x04, 0x11
        /*495e*/ 	.short	(.L_3131 - .L_3130)
	.align		4
.L_3130:
        /*4960*/ 	.word	index@(contiguous_all33_u64)
        /*4964*/ 	.word	0x00000000


	//----- nvinfo : EIATTR_REGCOUNT
	.align		4
.L_3131:
        /*4968*/ 	.byte	0x04, 0x2f
        /*496a*/ 	.short	(.L_3133 - .L_3132)
	.align		4
.L_3132:
        /*496c*/ 	.word	index@(contiguous_all_f32)
        /*4970*/ 	.word	0x00000009


	//----- nvinfo : EIATTR_FRAME_SIZE
	.align		4
.L_3133:
        /*4974*/ 	.byte	0x04, 0x11
        /*4976*/ 	.short	(.L_3135 - .L_3134)
	.align		4
.L_3134:
        /*4978*/ 	.word	index@(contiguous_all_f32)
        /*497c*/ 	.word	0x00000000


	//----- nvinfo : EIATTR_REGCOUNT
	.align		4
.L_3135:
        /*4980*/ 	.byte	0x04, 0x2f
        /*4982*/ 	.short	(.L_3137 - .L_3136)
	.align		4
.L_3136:
        /*4984*/ 	.word	index@(uncontiguous_all_f32)
        /*4988*/ 	.word	0x00000030


	//----- nvinfo : EIATTR_FRAME_SIZE
	.align		4
.L_3137:
        /*498c*/ 	.byte	0x04, 0x11
        /*498e*/ 	.short	(.L_3139 - .L_3138)
	.align		4
.L_3138:
        /*4990*/ 	.word	index@($__internal_179_$__cuda_sm20_rem_s64)
        /*4994*/ 	.word	0x00000000


	//----- nvinfo : EIATTR_FRAME_SIZE
	.align		4
.L_3139:
        /*4998*/ 	.byte	0x04, 0x11
        /*499a*/ 	.short	(.L_3141 - .L_3140)
	.align		4
.L_3140:
        /*499c*/ 	.word	index@($__internal_178_$__cuda_sm20_div_s64)
        /*49a0*/ 	.word	0x00000000


	//----- nvinfo : EIATTR_FRAME_SIZE
	.align		4
.L_3141:
        /*49a4*/ 	.byte	0x04, 0x11
        /*49a6*/ 	.short	(.L_3143 - .L_3142)
	.align		4
.L_3142:
        /*49a8*/ 	.word	index@(uncontiguous_all_f32)
        /*49ac*/ 	.word	0x00000000


	//----- nvinfo : EIATTR_REGCOUNT
	.align		4
.L_3143:
        /*49b0*/ 	.byte	0x04, 0x2f
        /*49b2*/ 	.short	(.L_3145 - .L_3144)
	.align		4
.L_3144:
        /*49b4*/ 	.word	index@(contiguous_all2_f32)
        /*49b8*/ 	.word	0x0000002e


	//----- nvinfo : EIATTR_FRAME_SIZE
	.align		4
.L_3145:
        /*49bc*/ 	.byte	0x04, 0x11
        /*49be*/ 	.short	(.L_3147 - .L_3146)
	.align		4
.L_3146:
        /*49c0*/ 	.word	index@($__internal_177_$__cuda_sm20_rem_s64)
        /*49c4*/ 	.word	0x00000000


	//----- nvinfo : EIATTR_FRAME_SIZE
	.align		4
.L_3147:
        /*49c8*/ 	.byte	0x04, 0x11
        /*49ca*/ 	.short	(.L_3149 - .L_3148)
	.align		4
.L_3148:
        /*49cc*/ 	.word	index@($__internal_176_$__cuda_sm20_div_s64)
        /*49d0*/ 	.word	0x00000000


	//----- nvinfo : EIATTR_FRAME_SIZE
	.align		4
.L_3149:
        /*49d4*/ 	.byte	0x04, 0x11
        /*49d6*/ 	.short	(.L_3151 - .L_3150)
	.align		4
.L_3150:
        /*49d8*/ 	.word	index@(contiguous_all2_f32)
        /*49dc*/ 	.word	0x00000000


	//----- nvinfo : EIATTR_REGCOUNT
	.align		4
.L_3151:
        /*49e0*/ 	.byte	0x04, 0x2f
        /*49e2*/ 	.short	(.L_3153 - .L_3152)
	.align		4
.L_3152:
        /*49e4*/ 	.word	index@(contiguous_all22_f32)
        /*49e8*/ 	.word	0x00000010


	//----- nvinfo : EIATTR_FRAME_SIZE
	.align		4
.L_3153:
        /*49ec*/ 	.byte	0x04, 0x11
        /*49ee*/ 	.short	(.L_3155 - .L_3154)
	.align		4
.L_3154:
        /*49f0*/ 	.word	index@(contiguous_all22_f32)
        /*49f4*/ 	.word	0x00000000


	//----- nvinfo : EIATTR_REGCOUNT
	.align		4
.L_3155:
        /*49f8*/ 	.byte	0x04, 0x2f
        /*49fa*/ 	.short	(.L_3157 - .L_3156)
	.align		4
.L_3156:
        /*49fc*/ 	.word	index@(contiguous_all3_f32)
        /*4a00*/ 	.word	0x0000002c


	//----- nvinfo : EIATTR_FRAME_SIZE
	.align		4
.L_3157:
        /*4a04*/ 	.byte	0x04, 0x11
        /*4a06*/ 	.short	(.L_3159 - .L_3158)
	.align		4
.L_3158:
        /*4a08*/ 	.word	index@($__internal_175_$__cuda_sm20_rem_s64)
        /*4a0c*/ 	.word	0x00000000


	//----- nvinfo : EIATTR_FRAME_SIZE
	.align		4
.L_3159:
        /*4a10*/ 	.byte	0x04, 0x11
        /*4a12*/ 	.short	(.L_3161 - .L_3160)
	.align		4
.L_3160:
        /*4a14*/ 	.word	index@($__internal_174_$__cuda_sm20_div_s64)
        /*4a18*/ 	.word	0x00000000


	//----- nvinfo : EIATTR_FRAME_SIZE
	.align		4
.L_3161:
        /*4a1c*/ 	.byte	0x04, 0x11
        /*4a1e*/ 	.short	(.L_3163 - .L_3162)
	.align		4
.L_3162:
        /*4a20*/ 	.word	index@(contiguous_all3_f32)
        /*4a24*/ 	.word	0x00000000


	//----- nvinfo : EIATTR_REGCOUNT
	.align		4
.L_3163:
        /*4a28*/ 	.byte	0x04, 0x2f
        /*4a2a*/ 	.short	(.L_3165 - .L_3164)
	.align		4
.L_3164:
        /*4a2c*/ 	.word	index@(contiguous_all33_f32)
        /*4a30*/ 	.word	0x0000000d


	//----- nvinfo : EIATTR_FRAME_SIZE
	.align		4
.L_3165:
        /*4a34*/ 	.byte	0x04, 0x11
        /*4a36*/ 	.short	(.L_3167 - .L_3166)
	.align		4
.L_3166:
        /*4a38*/ 	.word	index@(contiguous_all33_f32)
        /*4a3c*/ 	.word	0x00000000


	//----- nvinfo : EIATTR_REGCOUNT
	.align		4
.L_3167:
        /*4a40*/ 	.byte	0x04, 0x2f
        /*4a42*/ 	.short	(.L_3169 - .L_3168)
	.align		4
.L_3168:
        /*4a44*/ 	.word	index@(contiguous_all_f64)
        /*4a48*/ 	.word	0x00000009


	//----- nvinfo : EIATTR_FRAME_SIZE
	.align		4
.L_3169:
        /*4a4c*/ 	.byte	0x04, 0x11
        /*4a4e*/ 	.short	(.L_3171 - .L_3170)
	.align		4
.L_3170:
        /*4a50*/ 	.word	index@(contiguous_all_f64)
        /*4a54*/ 	.word	0x00000000


	//----- nvinfo : EIATTR_REGCOUNT
	.align		4
.L_3171:
        /*4a58*/ 	.byte	0x04, 0x2f
        /*4a5a*/ 	.short	(.L_3173 - .L_3172)
	.align		4
.L_3172:
        /*4a5c*/ 	.word	index@(uncontiguous_all_f64)
        /*4a60*/ 	.word	0x00000030


	//----- nvinfo : EIATTR_FRAME_SIZE
	.align		4
.L_3173:
        /*4a64*/ 	.byte	0x04, 0x11
        /*4a66*/ 	.short	(.L_3175 - .L_3174)
	.align		4
.L_3174:
        /*4a68*/ 	.word	index@($__internal_173_$__cuda_sm20_rem_s64)
        /*4a6c*/ 	.word	0x00000000


	//----- nvinfo : EIATTR_FRAME_SIZE
	.align		4
.L_3175:
        /*4a70*/ 	.byte	0x04, 0x11
        /*4a72*/ 	.short	(.L_3177 - .L_3176)
	.align		4
.L_3176:
        /*4a74*/ 	.word	index@($__internal_172_$__cuda_sm20_div_s64)
        /*4a78*/ 	.word	0x00000000


	//----- nvinfo : EIATTR_FRAME_SIZE
	.align		4
.L_3177:
        /*4a7c*/ 	.byte	0x04, 0x11
        /*4a7e*/ 	.short	(.L_3179 - .L_3178)
	.align		4
.L_3178:
        /*4a80*/ 	.word	index@(uncontiguous_all_f64)
        /*4a84*/ 	.word	0x00000000


	//----- nvinfo : EIATTR_REGCOUNT
	.align		4
.L_3179:
        /*4a88*/ 	.byte	0x04, 0x2f
        /*4a8a*/ 	.short	(.L_3181 - .L_3180)
	.align		4
.L_3180:
        /*4a8c*/ 	.word	index@(contiguous_all2_f64)
        /*4a90*/ 	.word	0x0000002e


	//----- nvinfo : EIATTR_FRAME_SIZE
	.align		4
.L_3181:
        /*4a94*/ 	.byte	0x04, 0x11
        /*4a96*/ 	.short	(.L_3183 - .L_3182)
	.align		4
.L_3182:
        /*4a98*/ 	.word	index@($__internal_171_$__cuda_sm20_rem_s64)
        /*4a9c*/ 	.word	0x00000000


	//----- nvinfo : EIATTR_FRAME_SIZE
	.align		4
.L_3183:
        /*4aa0*/ 	.byte	0x04, 0x11
        /*4aa2*/ 	.short	(.L_3185 - .L_3184)
	.align		4
.L_3184:
        /*4aa4*/ 	.word	index@($__internal_170_$__cuda_sm20_div_s64)
        /*4aa8*/ 	.word	0x00000000


	//----- nvinfo : EIATTR_FRAME_SIZE
	.align		4
.L_3185:
        /*4aac*/ 	.byte	0x04, 0x11
        /*4aae*/ 	.short	(.L_3187 - .L_3186)
	.align		4
.L_3186:
        /*4ab0*/ 	.word	index@(contiguous_all2_f64)
        /*4ab4*/ 	.word	0x00000000


	//----- nvinfo : EIATTR_REGCOUNT
	.align		4
.L_3187:
        /*4ab8*/ 	.byte	0x04, 0x2f
        /*4aba*/ 	.short	(.L_3189 - .L_3188)
	.align		4
.L_3188:
        /*4abc*/ 	.word	index@(contiguous_all22_f64)
        /*4ac0*/ 	.word	0x00000010


	//----- nvinfo : EIATTR_FRAME_SIZE
	.align		4
.L_3189:
        /*4ac4*/ 	.byte	0x04, 0x11
        /*4ac6*/ 	.short	(.L_3191 - .L_3190)
	.align		4
.L_3190:
        /*4ac8*/ 	.word	index@(contiguous_all22_f64)
        /*4acc*/ 	.word	0x00000000


	//----- nvinfo : EIATTR_REGCOUNT
	.align		4
.L_3191:
        /*4ad0*/ 	.byte	0x04, 0x2f
        /*4ad2*/ 	.short	(.L_3193 - .L_3192)
	.align		4
.L_3192:
        /*4ad4*/ 	.word	index@(contiguous_all3_f64)
        /*4ad8*/ 	.word	0x0000002c


	//----- nvinfo : EIATTR_FRAME_SIZE
	.align		4
.L_3193:
        /*4adc*/ 	.byte	0x04, 0x11
        /*4ade*/ 	.short	(.L_3195 - .L_3194)
	.align		4
.L_3194:
        /*4ae0*/ 	.word	index@($__internal_169_$__cuda_sm20_rem_s64)
        /*4ae4*/ 	.word	0x00000000


	//----- nvinfo : EIATTR_FRAME_SIZE
	.align		4
.L_3195:
        /*4ae8*/ 	.byte	0x04, 0x11
        /*4aea*/ 	.short	(.L_3197 - .L_3196)
	.align		4
.L_3196:
        /*4aec*/ 	.word	index@($__internal_168_$__cuda_sm20_div_s64)
        /*4af0*/ 	.word	0x00000000


	//----- nvinfo : EIATTR_FRAME_SIZE
	.align		4
.L_3197:
        /*4af4*/ 	.byte	0x04, 0x11
        /*4af6*/ 	.short	(.L_3199 - .L_3198)
	.align		4
.L_3198:
        /*4af8*/ 	.word	index@(contiguous_all3_f64)
        /*4afc*/ 	.word	0x00000000


	//----- nvinfo : EIATTR_REGCOUNT
	.align		4
.L_3199:
        /*4b00*/ 	.byte	0x04, 0x2f
        /*4b02*/ 	.short	(.L_3201 - .L_3200)
	.align		4
.L_3200:
        /*4b04*/ 	.word	index@(contiguous_all33_f64)
        /*4b08*/ 	.word	0x0000000d


	//----- nvinfo : EIATTR_FRAME_SIZE
	.align		4
.L_3201:
        /*4b0c*/ 	.byte	0x04, 0x11
        /*4b0e*/ 	.short	(.L_3203 - .L_3202)
	.align		4
.L_3202:
        /*4b10*/ 	.word	index@(contiguous_all33_f64)
        /*4b14*/ 	.word	0x00000000


	//----- nvinfo : EIATTR_REGCOUNT
	.align		4
.L_3203:
        /*4b18*/ 	.byte	0x04, 0x2f
        /*4b1a*/ 	.short	(.L_3205 - .L_3204)
	.align		4
.L_3204:
        /*4b1c*/ 	.word	index@(contiguous_all_f16)
        /*4b20*/ 	.word	0x00000009


	//----- nvinfo : EIATTR_FRAME_SIZE
	.align		4
.L_3205:
        /*4b24*/ 	.byte	0x04, 0x11
        /*4b26*/ 	.short	(.L_3207 - .L_3206)
	.align		4
.L_3206:
        /*4b28*/ 	.word	index@(contiguous_all_f16)
        /*4b2c*/ 	.word	0x00000000


	//----- nvinfo : EIATTR_REGCOUNT
	.align		4
.L_3207:
        /*4b30*/ 	.byte	0x04, 0x2f
        /*4b32*/ 	.short	(.L_3209 - .L_3208)
	.align		4
.L_3208:
        /*4b34*/ 	.word	index@(uncontiguous_all_f16)
        /*4b38*/ 	.word	0x00000030


	//----- nvinfo : EIATTR_FRAME_SIZE
	.align		4
.L_3209:
        /*4b3c*/ 	.byte	0x04, 0x11
        /*4b3e*/ 	.short	(.L_3211 - .L_3210)
	.align		4
.L_3210:
        /*4b40*/ 	.word	index@($__internal_167_$__cuda_sm20_rem_s64)
        /*4b44*/ 	.word	0x00000000


	//----- nvinfo : EIATTR_FRAME_SIZE
	.align		4
.L_3211:
        /*4b48*/ 	.byte	0x04, 0x11
        /*4b4a*/ 	.short	(.L_3213 - .L_3212)
	.align		4
.L_3212:
        /*4b4c*/ 	.word	index@($__internal_166_$__cuda_sm20_div_s64)
        /*4b50*/ 	.word	0x00000000


	//----- nvinfo : EIATTR_FRAME_SIZE
	.align		4
.L_3213:
        /*4b54*/ 	.byte	0x04, 0x11
        /*4b56*/ 	.short	(.L_3215 - .L_3214)
	.align		4
.L_3214:
        /*4b58*/ 	.word	index@(uncontiguous_all_f16)
        /*4b5c*/ 	.word	0x00000000


	//----- nvinfo : EIATTR_REGCOUNT
	.align		4
.L_3215:
        /*4b60*/ 	.byte	0x04, 0x2f
        /*4b62*/ 	.short	(.L_3217 - .L_3216)
	.align		4
.L_3216:
        /*4b64*/ 	.word	index@(contiguous_all2_f16)
        /*4b68*/ 	.word	0x0000002e


	//----- nvinfo : EIATTR_FRAME_SIZE
	.align		4
.L_3217:
        /*4b6c*/ 	.byte	0x04, 0x11
        /*4b6e*/ 	.short	(.L_3219 - .L_3218)
	.align		4
.L_3218:
        /*4b70*/ 	.word	index@($__internal_165_$__cuda_sm20_rem_s64)
        /*4b74*/ 	.word	0x00000000


	//----- nvinfo : EIATTR_FRAME_SIZE
	.align		4
.L_3219:
        /*4b78*/ 	.byte	0x04, 0x11
        /*4b7a*/ 	.short	(.L_3221 - .L_3220)
	.align		4
.L_3220:
        /*4b7c*/ 	.word	index@($__internal_164_$__cuda_sm20_div_s64)
        /*4b80*/ 	.word	0x00000000


	//----- nvinfo : EIATTR_FRAME_SIZE
	.align		4
.L_3221:
        /*4b84*/ 	.byte	0x04, 0x11
        /*4b86*/ 	.short	(.L_3223 - .L_3222)
	.align		4
.L_3222:
        /*4b88*/ 	.word	index@(contiguous_all2_f16)
        /*4b8c*/ 	.word	0x00000000


	//----- nvinfo : EIATTR_REGCOUNT
	.align		4
.L_3223:
        /*4b90*/ 	.byte	0x04, 0x2f
        /*4b92*/ 	.short	(.L_3225 - .L_3224)
	.align		4
.L_3224:
        /*4b94*/ 	.word	index@(contiguous_all22_f16)
        /*4b98*/ 	.word	0x00000010


	//----- nvinfo : EIATTR_FRAME_SIZE
	.align		4
.L_3225:
        /*4b9c*/ 	.byte	0x04, 0x11
        /*4b9e*/ 	.short	(.L_3227 - .L_3226)
	.align		4
.L_3226:
        /*4ba0*/ 	.word	index@(contiguous_all22_f16)
        /*4ba4*/ 	.word	0x00000000


	//----- nvinfo : EIATTR_REGCOUNT
	.align		4
.L_3227:
        /*4ba8*/ 	.byte	0x04, 0x2f
        /*4baa*/ 	.short	(.L_3229 - .L_3228)
	.align		4
.L_3228:
        /*4bac*/ 	.word	index@(contiguous_all3_f16)
        /*4bb0*/ 	.word	0x0000002c


	//----- nvinfo : EIATTR_FRAME_SIZE
	.align		4
.L_3229:
        /*4bb4*/ 	.byte	0x04, 0x11
        /*4bb6*/ 	.short	(.L_3231 - .L_3230)
	.align		4
.L_3230:
        /*4bb8*/ 	.word	index@($__internal_163_$__cuda_sm20_rem_s64)
        /*4bbc*/ 	.word	0x00000000


	//----- nvinfo : EIATTR_FRAME_SIZE
	.align		4
.L_3231:
        /*4bc0*/ 	.byte	0x04, 0x11
        /*4bc2*/ 	.short	(.L_3233 - .L_3232)
	.align		4
.L_3232:
        /*4bc4*/ 	.word	index@($__internal_162_$__cuda_sm20_div_s64)
        /*4bc8*/ 	.word	0x00000000


	//----- nvinfo : EIATTR_FRAME_SIZE
	.align		4
.L_3233:
        /*4bcc*/ 	.byte	0x04, 0x11
        /*4bce*/ 	.short	(.L_3235 - .L_3234)
	.align		4
.L_3234:
        /*4bd0*/ 	.word	index@(contiguous_all3_f16)
        /*4bd4*/ 	.word	0x00000000


	//----- nvinfo : EIATTR_REGCOUNT
	.align		4
.L_3235:
        /*4bd8*/ 	.byte	0x04, 0x2f
        /*4bda*/ 	.short	(.L_3237 - .L_3236)
	.align		4
.L_3236:
        /*4bdc*/ 	.word	index@(contiguous_all33_f16)
        /*4be0*/ 	.word	0x0000000d


	//----- nvinfo : EIATTR_FRAME_SIZE
	.align		4
.L_3237:
        /*4be4*/ 	.byte	0x04, 0x11
        /*4be6*/ 	.short	(.L_3239 - .L_3238)
	.align		4
.L_3238:
        /*4be8*/ 	.word	index@(contiguous_all33_f16)
        /*4bec*/ 	.word	0x00000000


	//----- nvinfo : EIATTR_REGCOUNT
	.align		4
.L_3239:
        /*4bf0*/ 	.byte	0x04, 0x2f
        /*4bf2*/ 	.short	(.L_3241 - .L_3240)
	.align		4
.L_3240:
        /*4bf4*/ 	.word	index@(contiguous_all_bf16)
        /*4bf8*/ 	.word	0x00000009


	//----- nvinfo : EIATTR_FRAME_SIZE
	.align		4
.L_3241:
        /*4bfc*/ 	.byte	0x04, 0x11
        /*4bfe*/ 	.short	(.L_3243 - .L_3242)
	.align		4
.L_3242:
        /*4c00*/ 	.word	index@(contiguous_all_bf16)
        /*4c04*/ 	.word	0x00000000


	//----- nvinfo : EIATTR_REGCOUNT
	.align		4
.L_3243:
        /*4c08*/ 	.byte	0x04, 0x2f
        /*4c0a*/ 	.short	(.L_3245 - .L_3244)
	.align		4
.L_3244:
        /*4c0c*/ 	.word	index@(uncontiguous_all_bf16)
        /*4c10*/ 	.word	0x00000030


	//----- nvinfo : EIATTR_FRAME_SIZE
	.align		4
.L_3245:
        /*4c14*/ 	.byte	0x04, 0x11
        /*4c16*/ 	.short	(.L_3247 - .L_3246)
	.align		4
.L_3246:
        /*4c18*/ 	.word	index@($__internal_161_$__cuda_sm20_rem_s64)
        /*4c1c*/ 	.word	0x00000000


	//----- nvinfo : EIATTR_FRAME_SIZE
	.align		4
.L_3247:
        /*4c20*/ 	.byte	0x04, 0x11
        /*4c22*/ 	.short	(.L_3249 - .L_3248)
	.align		4
.L_3248:
        /*4c24*/ 	.word	index@($__internal_160_$__cuda_sm20_div_s64)
        /*4c28*/ 	.word	0x00000000


	//----- nvinfo : EIATTR_FRAME_SIZE
	.align		4
.L_3249:
        /*4c2c*/ 	.byte	0x04, 0x11
        /*4c2e*/ 	.short	(.L_3251 - .L_3250)
	.align		4
.L_3250:
        /*4c30*/ 	.word	index@(uncontiguous_all_bf16)
        /*4c34*/ 	.word	0x00000000


	//----- nvinfo : EIATTR_REGCOUNT
	.align		4
.L_3251:
        /*4c38*/ 	.byte	0x04, 0x2f
        /*4c3a*/ 	.short	(.L_3253 - .L_3252)
	.align		4
.L_3252:
        /*4c3c*/ 	.word	index@(contiguous_all2_bf16)
        /*4c40*/ 	.word	0x0000002e


	//----- nvinfo : EIATTR_FRAME_SIZE
	.align		4
.L_3253:
        /*4c44*/ 	.byte	0x04, 0x11
        /*4c46*/ 	.short	(.L_3255 - .L_3254)
	.align		4
.L_3254:
        /*4c48*/ 	.word	index@($__internal_159_$__cuda_sm20_rem_s64)
        /*4c4c*/ 	.word	0x00000000


	//----- nvinfo : EIATTR_FRAME_SIZE
	.align		4
.L_3255:
        /*4c50*/ 	.byte	0x04, 0x11
        /*4c52*/ 	.short	(.L_3257 - .L_3256)
	.align		4
.L_3256:
        /*4c54*/ 	.word	index@($__internal_158_$__cuda_sm20_div_s64)
        /*4c58*/ 	.word	0x00000000


	//----- nvinfo : EIATTR_FRAME_SIZE
	.align		4
.L_3257:
        /*4c5c*/ 	.byte	0x04, 0x11
        /*4c5e*/ 	.short	(.L_3259 - .L_3258)
	.align		4
.L_3258:
        /*4c60*/ 	.word	index@(contiguous_all2_bf16)
        /*4c64*/ 	.word	0x00000000


	//----- nvinfo : EIATTR_REGCOUNT
	.align		4
.L_3259:
        /*4c68*/ 	.byte	0x04, 0x2f
        /*4c6a*/ 	.short	(.L_3261 - .L_3260)
	.align		4
.L_3260:
        /*4c6c*/ 	.word	index@(contiguous_all22_bf16)
        /*4c70*/ 	.word	0x00000010


	//----- nvinfo : EIATTR_FRAME_SIZE
	.align		4
.L_3261:
        /*4c74*/ 	.byte	0x04, 0x11
        /*4c76*/ 	.short	(.L_3263 - .L_3262)
	.align		4
.L_3262:
        /*4c78*/ 	.word	index@(contiguous_all22_bf16)
        /*4c7c*/ 	.word	0x00000000


	//----- nvinfo : EIATTR_REGCOUNT
	.align		4
.L_3263:
        /*4c80*/ 	.byte	0x04, 0x2f
        /*4c82*/ 	.short	(.L_3265 - .L_3264)
	.align		4
.L_3264:
        /*4c84*/ 	.word	index@(contiguous_all3_bf16)
        /*4c88*/ 	.word	0x0000002c


	//----- nvinfo : EIATTR_FRAME_SIZE
	.align		4
.L_3265:
        /*4c8c*/ 	.byte	0x04, 0x11
        /*4c8e*/ 	.short	(.L_3267 - .L_3266)
	.align		4
.L_3266:
        /*4c90*/ 	.word	index@($__internal_157_$__cuda_sm20_rem_s64)
        /*4c94*/ 	.word	0x00000000


	//----- nvinfo : EIATTR_FRAME_SIZE
	.align		4
.L_3267:
        /*4c98*/ 	.byte	0x04, 0x11
        /*4c9a*/ 	.short	(.L_3269 - .L_3268)
	.align		4
.L_3268:
        /*4c9c*/ 	.word	index@($__internal_156_$__cuda_sm20_div_s64)
        /*4ca0*/ 	.word	0x00000000


	//----- nvinfo : EIATTR_FRAME_SIZE
	.align		4
.L_3269:
        /*4ca4*/ 	.byte	0x04, 0x11
        /*4ca6*/ 	.short	(.L_3271 - .L_3270)
	.align		4
.L_3270:
        /*4ca8*/ 	.word	index@(contiguous_all3_bf16)
        /*4cac*/ 	.word	0x00000000


	//----- nvinfo : EIATTR_REGCOUNT
	.align		4
.L_3271:
        /*4cb0*/ 	.byte	0x04, 0x2f
        /*4cb2*/ 	.short	(.L_3273 - .L_3272)
	.align		4
.L_3272:
        /*4cb4*/ 	.word	index@(contiguous_all33_bf16)
        /*4cb8*/ 	.word	0x0000000d


	//----- nvinfo : EIATTR_FRAME_SIZE
	.align		4
.L_3273:
        /*4cbc*/ 	.byte	0x04, 0x11
        /*4cbe*/ 	.short	(.L_3275 - .L_3274)
	.align		4
.L_3274:
        /*4cc0*/ 	.word	index@(contiguous_all33_bf16)
        /*4cc4*/ 	.word	0x00000000


	//----- nvinfo : EIATTR_REGCOUNT
	.align		4
.L_3275:
        /*4cc8*/ 	.byte	0x04, 0x2f
        /*4cca*/ 	.short	(.L_3277 - .L_3276)
	.align		4
.L_3276:
        /*4ccc*/ 	.word	index@(contiguous_any_bool)
        /*4cd0*/ 	.word	0x0000000a


	//----- nvinfo : EIATTR_FRAME_SIZE
	.align		4
.L_3277:
        /*4cd4*/ 	.byte	0x04, 0x11
        /*4cd6*/ 	.short	(.L_3279 - .L_3278)
	.align		4
.L_3278:
        /*4cd8*/ 	.word	index@(contiguous_any_bool)
        /*4cdc*/ 	.word	0x00000000


	//----- nvinfo : EIATTR_REGCOUNT
	.align		4
.L_3279:
        /*4ce0*/ 	.byte	0x04, 0x2f
        /*4ce2*/ 	.short	(.L_3281 - .L_3280)
	.align		4
.L_3280:
        /*4ce4*/ 	.word	index@(uncontiguous_any_bool)
        /*4ce8*/ 	.word	0x00000030


	//----- nvinfo : EIATTR_FRAME_SIZE
	.align		4
.L_3281:
        /*4cec*/ 	.byte	0x04, 0x11
        /*4cee*/ 	.short	(.L_3283 - .L_3282)
	.align		4
.L_3282:
        /*4cf0*/ 	.word	index@($__internal_155_$__cuda_sm20_rem_s64)
        /*4cf4*/ 	.word	0x00000000


	//----- nvinfo : EIATTR_FRAME_SIZE
	.align		4
.L_3283:
        /*4cf8*/ 	.byte	0x04, 0x11
        /*4cfa*/ 	.short	(.L_3285 - .L_3284)
	.align		4
.L_3284:
        /*4cfc*/ 	.word	index@($__internal_154_$__cuda_sm20_div_s64)
        /*4d00*/ 	.word	0x00000000


	//----- nvinfo : EIATTR_FRAME_SIZE
	.align		4
.L_3285:
        /*4d04*/ 	.byte	0x04, 0x11
        /*4d06*/ 	.short	(.L_3287 - .L_3286)
	.align		4
.L_3286:
        /*4d08*/ 	.word	index@(uncontiguous_any_bool)
        /*4d0c*/ 	.word	0x00000000


	//----- nvinfo : EIATTR_REGCOUNT
	.align		4
.L_3287:
        /*4d10*/ 	.byte	0x04, 0x2f
        /*4d12*/ 	.short	(.L_3289 - .L_3288)
	.align		4
.L_3288:
        /*4d14*/ 	.word	index@(contiguous_any2_bool)
        /*4d18*/ 	.word	0x0000002e


	//----- nvinfo : EIATTR_FRAME_SIZE
	.align		4
.L_3289:
        /*4d1c*/ 	.byte	0x04, 0x11
        /*4d1e*/ 	.short	(.L_3291 - .L_3290)
	.align		4
.L_3290:
        /*4d20*/ 	.word	index@($__internal_153_$__cuda_sm20_rem_s64)
        /*4d24*/ 	.word	0x00000000


	//----- nvinfo : EIATTR_FRAME_SIZE
	.align		4
.L_3291:
        /*4d28*/ 	.byte	0x04, 0x11
        /*4d2a*/ 	.short	(.L_3293 - .L_3292)
	.align		4
.L_3292:
        /*4d2c*/ 	.word	index@($__internal_152_$__cuda_sm20_div_s64)
        /*4d30*/ 	.word	0x00000000


	//----- nvinfo : EIATTR_FRAME_SIZE
	.align		4
.L_3293:
        /*4d34*/ 	.byte	0x04, 0x11
        /*4d36*/ 	.short	(.L_3295 - .L_3294)
	.align		4
.L_3294:
        /*4d38*/ 	.word	index@(contiguous_any2_bool)
        /*4d3c*/ 	.word	0x00000000


	//----- nvinfo : EIATTR_REGCOUNT
	.align		4
.L_3295:
        /*4d40*/ 	.byte	0x04, 0x2f
        /*4d42*/ 	.short	(.L_3297 - .L_3296)
	.align		4
.L_3296:
        /*4d44*/ 	.word	index@(contiguous_any22_bool)
        /*4d48*/ 	.word	0x0000000e


	//----- nvinfo : EIATTR_FRAME_SIZE
	.align		4
.L_3297:
        /*4d4c*/ 	.byte	0x04, 0x11
        /*4d4e*/ 	.short	(.L_3299 - .L_3298)
	.align		4
.L_3298:
        /*4d50*/ 	.word	index@(contiguous_any22_bool)
        /*4d54*/ 	.word	0x00000000


	//----- nvinfo : EIATTR_REGCOUNT
	.align		4
.L_3299:
        /*4d58*/ 	.byte	0x04, 0x2f
        /*4d5a*/ 	.short	(.L_3301 - .L_3300)
	.align		4
.L_3300:
        /*4d5c*/ 	.word	index@(contiguous_any3_bool)
        /*4d60*/ 	.word	0x0000002c


	//----- nvinfo : EIATTR_FRAME_SIZE
	.align		4
.L_3301:
        /*4d64*/ 	.byte	0x04, 0x11
        /*4d66*/ 	.short	(.L_3303 - .L_3302)
	.align		4
.L_3302:
        /*4d68*/ 	.word	index@($__internal_151_$__cuda_sm20_rem_s64)
        /*4d6c*/ 	.word	0x00000000


	//----- nvinfo : EIATTR_FRAME_SIZE
	.align		4
.L_3303:
        /*4d70*/ 	.byte	0x04, 0x11
        /*4d72*/ 	.short	(.L_3305 - .L_3304)
	.align		4
.L_3304:
        /*4d74*/ 	.word	index@($__internal_150_$__cuda_sm20_div_s64)
        /*4d78*/ 	.word	0x00000000


	//----- nvinfo : EIATTR_FRAME_SIZE
	.align		4
.L_3305:
        /*4d7c*/ 	.byte	0x04, 0x11
        /*4d7e*/ 	.short	(.L_3307 - .L_3306)
	.align		4
.L_3306:
        /*4d80*/ 	.word	index@(contiguous_any3_bool)
        /*4d84*/ 	.word	0x00000000


	//----- nvinfo : EIATTR_REGCOUNT
	.align		4
.L_3307:
        /*4d88*/ 	.byte	0x04, 0x2f
        /*4d8a*/ 	.short	(.L_3309 - .L_3308)
	.align		4
.L_3308:
        /*4d8c*/ 	.word	index@(contiguous_any33_bool)
        /*4d90*/ 	.word	0x0000000d


	//----- nvinfo : EIATTR_FRAME_SIZE
	.align		4
.L_3309:
        /*4d94*/ 	.byte	0x04, 0x11
        /*4d96*/ 	.short	(.L_3311 - .L_3310)
	.align		4
.L_3310:
        /*4d98*/ 	.word	index@(contiguous_any33_bool)
        /*4d9c*/ 	.word	0x00000000


	//----- nvinfo : EIATTR_REGCOUNT
	.align		4
.L_3311:
        /*4da0*/ 	.byte	0x04, 0x2f
        /*4da2*/ 	.short	(.L_3313 - .L_3312)
	.align		4
.L_3312:
        /*4da4*/ 	.word	index@(contiguous_any_i8)
        /*4da8*/ 	.word	0x0000000a


	//----- nvinfo : EIATTR_FRAME_SIZE
	.align		4
.L_3313:
        /*4dac*/ 	.byte	0x04, 0x11
        /*4dae*/ 	.short	(.L_3315 - .L_3314)
	.align		4
.L_3314:
        /*4db0*/ 	.word	index@(contiguous_any_i8)
        /*4db4*/ 	.word	0x00000000


	//----- nvinfo : EIATTR_REGCOUNT
	.align		4
.L_3315:
        /*4db8*/ 	.byte	0x04, 0x2f
        /*4dba*/ 	.short	(.L_3317 - .L_3316)
	.align		4
.L_3316:
        /*4dbc*/ 	.word	index@(uncontiguous_any_i8)
        /*4dc0*/ 	.word	0x00000030


	//----- nvinfo : EIATTR_FRAME_SIZE
	.align		4
.L_3317:
        /*4dc4*/ 	.byte	0x04, 0x11
        /*4dc6*/ 	.short	(.L_3319 - .L_3318)
	.align		4
.L_3318:
        /*4dc8*/ 	.word	index@($__internal_149_$__cuda_sm20_rem_s64)
        /*4dcc*/ 	.word	0x00000000


	//----- nvinfo : EIATTR_FRAME_SIZE
	.align		4
.L_3319:
        /*4dd0*/ 	.byte	0x04, 0x11
        /*4dd2*/ 	.short	(.L_3321 - .L_3320)
	.align		4
.L_3320:
        /*4dd4*/ 	.word	index@($__internal_148_$__cuda_sm20_div_s64)
        /*4dd8*/ 	.word	0x00000000


	//----- nvinfo : EIATTR_FRAME_SIZE
	.align		4
.L_3321:
        /*4ddc*/ 	.byte	0x04, 0x11
        /*4dde*/ 	.short	(.L_3323 - .L_3322)
	.align		4
.L_3322:
        /*4de0*/ 	.word	index@(uncontiguous_any_i8)
        /*4de4*/ 	.word	0x00000000


	//----- nvinfo : EIATTR_REGCOUNT
	.align		4
.L_3323:
        /*4de8*/ 	.byte	0x04, 0x2f
        /*4dea*/ 	.short	(.L_3325 - .L_3324)
	.align		4
.L_3324:
        /*4dec*/ 	.word	index@(contiguous_any2_i8)
        /*4df0*/ 	.word	0x0000002e


	//----- nvinfo : EIATTR_FRAME_SIZE
	.align		4
.L_3325:
        /*4df4*/ 	.byte	0x04, 0x11
        /*4df6*/ 	.short	(.L_3327 - .L_3326)
	.align		4
.L_3326:
        /*4df8*/ 	.word	index@($__internal_147_$__cuda_sm20_rem_s64)
        /*4dfc*/ 	.word	0x00000000


	//----- nvinfo : EIATTR_FRAME_SIZE
	.align		4
.L_3327:
        /*4e00*/ 	.byte	0x04, 0x11
        /*4e02*/ 	.short	(.L_3329 - .L_3328)
	.align		4
.L_3328:
        /*4e04*/ 	.word	index@($__internal_146_$__cuda_sm20_div_s64)
        /*4e08*/ 	.word	0x00000000


	//----- nvinfo : EIATTR_FRAME_SIZE
	.align		4
.L_3329:
        /*4e0c*/ 	.byte	0x04, 0x11
        /*4e0e*/ 	.short	(.L_3331 - .L_3330)
	.align		4
.L_3330:
        /*4e10*/ 	.word	index@(contiguous_any2_i8)
        /*4e14*/ 	.word	0x00000000


	//----- nvinfo : EIATTR_REGCOUNT
	.align		4
.L_3331:
        /*4e18*/ 	.byte	0x04, 0x2f
        /*4e1a*/ 	.short	(.L_3333 - .L_3332)
	.align		4
.L_3332:
        /*4e1c*/ 	.word	index@(contiguous_any22_i8)
        /*4e20*/ 	.word	0x0000000e


	//----- nvinfo : EIATTR_FRAME_SIZE
	.align		4
.L_3333:
        /*4e24*/ 	.byte	0x04, 0x11
        /*4e26*/ 	.short	(.L_3335 - .L_3334)
	.align		4
.L_3334:
        /*4e28*/ 	.word	index@(contiguous_any22_i8)
        /*4e2c*/ 	.word	0x00000000


	//----- nvinfo : EIATTR_REGCOUNT
	.align		4
.L_3335:
        /*4e30*/ 	.byte	0x04, 0x2f
        /*4e32*/ 	.short	(.L_3337 - .L_3336)
	.align		4
.L_3336:
        /*4e34*/ 	.word	index@(contiguous_any3_i8)
        /*4e38*/ 	.word	0x0000002c


	//----- nvinfo : EIATTR_FRAME_SIZE
	.align		4
.L_3337:
        /*4e3c*/ 	.byte	0x04, 0x11
        /*4e3e*/ 	.short	(.L_3339 - .L_3338)
	.align		4
.L_3338:
        /*4e40*/ 	.word	index@($__internal_145_$__cuda_sm20_rem_s64)
        /*4e44*/ 	.word	0x00000000


	//----- nvinfo : EIATTR_FRAME_SIZE
	.align		4
.L_3339:
        /*4e48*/ 	.byte	0x04, 0x11
        /*4e4a*/ 	.short	(.L_3341 - .L_3340)
	.align		4
.L_3340:
        /*4e4c*/ 	.word	index@($__internal_144_$__cuda_sm20_div_s64)
        /*4e50*/ 	.word	0x00000000


	//----- nvinfo : EIATTR_FRAME_SIZE
	.align		4
.L_3341:
        /*4e54*/ 	.byte	0x04, 0x11
        /*4e56*/ 	.short	(.L_3343 - .L_3342)
	.align		4
.L_3342:
        /*4e58*/ 	.word	index@(contiguous_any3_i8)
        /*4e5c*/ 	.word	0x00000000


	//----- nvinfo : EIATTR_REGCOUNT
	.align		4
.L_3343:
        /*4e60*/ 	.byte	0x04, 0x2f
        /*4e62*/ 	.short	(.L_3345 - .L_3344)
	.align		4
.L_3344:
        /*4e64*/ 	.word	index@(contiguous_any33_i8)
        /*4e68*/ 	.word	0x0000000d


	//----- nvinfo : EIATTR_FRAME_SIZE
	.align		4
.L_3345:
        /*4e6c*/ 	.byte	0x04, 0x11
        /*4e6e*/ 	.short	(.L_3347 - .L_3346)
	.align		4
.L_3346:
        /*4e70*/ 	.word	index@(contiguous_any33_i8)
        /*4e74*/ 	.word	0x00000000


	//----- nvinfo : EIATTR_REGCOUNT
	.align		4
.L_3347:
        /*4e78*/ 	.byte	0x04, 0x2f
        /*4e7a*/ 	.short	(.L_3349 - .L_3348)
	.align		4
.L_3348:
        /*4e7c*/ 	.word	index@(contiguous_any_i16)
        /*4e80*/ 	.word	0x00000009


	//----- nvinfo : EIATTR_FRAME_SIZE
	.align		4
.L_3349:
        /*4e84*/ 	.byte	0x04, 0x11
        /*4e86*/ 	.short	(.L_3351 - .L_3350)
	.align		4
.L_3350:
        /*4e88*/ 	.word	index@(contiguous_any_i16)
        /*4e8c*/ 	.word	0x00000000


	//----- nvinfo : EIATTR_REGCOUNT
	.align		4
.L_3351:
        /*4e90*/ 	.byte	0x04, 0x2f
        /*4e92*/ 	.short	(.L_3353 - .L_3352)
	.align		4
.L_3352:
        /*4e94*/ 	.word	index@(uncontiguous_any_i16)
        /*4e98*/ 	.word	0x00000030


	//----- nvinfo : EIATTR_FRAME_SIZE
	.align		4
.L_3353:
        /*4e9c*/ 	.byte	0x04, 0x11
        /*4e9e*/ 	.short	(.L_3355 - .L_3354)
	.align		4
.L_3354:
        /*4ea0*/ 	.word	index@($__internal_143_$__cuda_sm20_rem_s64)
        /*4ea4*/ 	.word	0x00000000


	//----- nvinfo : EIATTR_FRAME_SIZE
	.align		4
.L_3355:
        /*4ea8*/ 	.byte	0x04, 0x11
        /*4eaa*/ 	.short	(.L_3357 - .L_3356)
	.align		4
.L_3356:
        /*4eac*/ 	.word	index@($__internal_142_$__cuda_sm20_div_s64)
        /*4eb0*/ 	.word	0x00000000


	//----- nvinfo : EIATTR_FRAME_SIZE
	.align		4
.L_3357:
        /*4eb4*/ 	.byte	0x04, 0x11
        /*4eb6*/ 	.short	(.L_3359 - .L_3358)
	.align		4
.L_3358:
        /*4eb8*/ 	.word	index@(uncontiguous_any_i16)
        /*4ebc*/ 	.word	0x00000000


	//----- nvinfo : EIATTR_REGCOUNT
	.align		4
.L_3359:
        /*4ec0*/ 	.byte	0x04, 0x2f
        /*4ec2*/ 	.short	(.L_3361 - .L_3360)
	.align		4
.L_3360:
        /*4ec4*/ 	.word	index@(contiguous_any2_i16)
        /*4ec8*/ 	.word	0x0000002e


	//----- nvinfo : EIATTR_FRAME_SIZE
	.align		4
.L_3361:
        /*4ecc*/ 	.byte	0x04, 0x11
        /*4ece*/ 	.short	(.L_3363 - .L_3362)
	.align		4
.L_3362:
        /*4ed0*/ 	.word	index@($__internal_141_$__cuda_sm20_rem_s64)
        /*4ed4*/ 	.word	0x00000000


	//----- nvinfo : EIATTR_FRAME_SIZE
	.align		4
.L_3363:
        /*4ed8*/ 	.byte	0x04, 0x11
        /*4eda*/ 	.short	(.L_3365 - .L_3364)
	.align		4
.L_3364:
        /*4edc*/ 	.word	index@($__internal_140_$__cuda_sm20_div_s64)
        /*4ee0*/ 	.word	0x00000000


	//----- nvinfo : EIATTR_FRAME_SIZE
	.align		4
.L_3365:
        /*4ee4*/ 	.byte	0x04, 0x11
        /*4ee6*/ 	.short	(.L_3367 - .L_3366)
	.align		4
.L_3366:
        /*4ee8*/ 	.word	index@(contiguous_any2_i16)
        /*4eec*/ 	.word	0x00000000


	//----- nvinfo : EIATTR_REGCOUNT
	.align		4
.L_3367:
        /*4ef0*/ 	.byte	0x04, 0x2f
        /*4ef2*/ 	.short	(.L_3369 - .L_3368)
	.align		4
.L_3368:
        /*4ef4*/ 	.word	index@(contiguous_any22_i16)
        /*4ef8*/ 	.word	0x00000010


	//----- nvinfo : EIATTR_FRAME_SIZE
	.align		4
.L_3369:
        /*4efc*/ 	.byte	0x04, 0x11
        /*4efe*/ 	.short	(.L_3371 - .L_3370)
	.align		4
.L_3370:
        /*4f00*/ 	.word	index@(contiguous_any22_i16)
        /*4f04*/ 	.word	0x00000000


	//----- nvinfo : EIATTR_REGCOUNT
	.align		4
.L_3371:
        /*4f08*/ 	.byte	0x04, 0x2f
        /*4f0a*/ 	.short	(.L_3373 - .L_3372)
	.align		4
.L_3372:
        /*4f0c*/ 	.word	index@(contiguous_any3_i16)
        /*4f10*/ 	.word	0x0000002c


	//----- nvinfo : EIATTR_FRAME_SIZE
	.align		4
.L_3373:
        /*4f14*/ 	.byte	0x04, 0x11
        /*4f16*/ 	.short	(.L_3375 - .L_3374)
	.align		4
.L_3374:
        /*4f18*/ 	.word	index@($__internal_139_$__cuda_sm20_rem_s64)
        /*4f1c*/ 	.word	0x00000000


	//----- nvinfo : EIATTR_FRAME_SIZE
	.align		4
.L_3375:
        /*4f20*/ 	.byte	0x04, 0x11
        /*4f22*/ 	.short	(.L_3377 - .L_3376)
	.align		4
.L_3376:
        /*4f24*/ 	.word	index@($__internal_138_$__cuda_sm20_div_s64)
        /*4f28*/ 	.word	0x00000000


	//----- nvinfo : EIATTR_FRAME_SIZE
	.align		4
.L_3377:
        /*4f2c*/ 	.byte	0x04, 0x11
        /*4f2e*/ 	.short	(.L_3379 - .L_3378)
	.align		4
.L_3378:
        /*4f30*/ 	.word	index@(contiguous_any3_i16)
        /*4f34*/ 	.word	0x00000000


	//----- nvinfo : EIATTR_REGCOUNT
	.align		4
.L_3379:
        /*4f38*/ 	.byte	0x04, 0x2f
        /*4f3a*/ 	.short	(.L_3381 - .L_3380)
	.align		4
.L_3380:
        /*4f3c*/ 	.word	index@(contiguous_any33_i16)
        /*4f40*/ 	.word	0x0000000d


	//----- nvinfo : EIATTR_FRAME_SIZE
	.align		4
.L_3381:
        /*4f44*/ 	.byte	0x04, 0x11
        /*4f46*/ 	.short	(.L_3383 - .L_3382)
	.align		4
.L_3382:
        /*4f48*/ 	.word	index@(contiguous_any33_i16)
        /*4f4c*/ 	.word	0x00000000


	//----- nvinfo : EIATTR_REGCOUNT
	.align		4
.L_3383:
        /*4f50*/ 	.byte	0x04, 0x2f
        /*4f52*/ 	.short	(.L_3385 - .L_3384)
	.align		4
.L_3384:
        /*4f54*/ 	.word	index@(contiguous_any_i32)
        /*4f58*/ 	.word	0x00000009


	//----- nvinfo : EIATTR_FRAME_SIZE
	.align		4
.L_3385:
        /*4f5c*/ 	.byte	0x04, 0x11
        /*4f5e*/ 	.short	(.L_3387 - .L_3386)
	.align		4
.L_3386:
        /*4f60*/ 	.word	index@(contiguous_any_i32)
        /*4f64*/ 	.word	0x00000000


	//----- nvinfo : EIATTR_REGCOUNT
	.align		4
.L_3387:
        /*4f68*/ 	.byte	0x04, 0x2f
        /*4f6a*/ 	.short	(.L_3389 - .L_3388)
	.align		4
.L_3388:
        /*4f6c*/ 	.word	index@(uncontiguous_any_i32)
        /*4f70*/ 	.word	0x00000030


	//----- nvinfo : EIATTR_FRAME_SIZE
	.align		4
.L_3389:
        /*4f74*/ 	.byte	0x04, 0x11
        /*4f76*/ 	.short	(.L_3391 - .L_3390)
	.align		4
.L_3390:
        /*4f78*/ 	.word	index@($__internal_137_$__cuda_sm20_rem_s64)
        /*4f7c*/ 	.word	0x00000000


	//----- nvinfo : EIATTR_FRAME_SIZE
	.align		4
.L_3391:
        /*4f80*/ 	.byte	0x04, 0x11
        /*4f82*/ 	.short	(.L_3393 - .L_3392)
	.align		4
.L_3392:
        /*4f84*/ 	.word	index@($__internal_136_$__cuda_sm20_div_s64)
        /*4f88*/ 	.word	0x00000000


	//----- nvinfo : EIATTR_FRAME_SIZE
	.align		4
.L_3393:
        /*4f8c*/ 	.byte	0x04, 0x11
        /*4f8e*/ 	.short	(.L_3395 - .L_3394)
	.align		4
.L_3394:
        /*4f90*/ 	.word	index@(uncontiguous_any_i32)
        /*4f94*/ 	.word	0x00000000


	//----- nvinfo : EIATTR_REGCOUNT
	.align		4
.L_3395:
        /*4f98*/ 	.byte	0x04, 0x2f
        /*4f9a*/ 	.short	(.L_3397 - .L_3396)
	.align		4
.L_3396:
        /*4f9c*/ 	.word	index@(contiguous_any2_i32)
        /*4fa0*/ 	.word	0x0000002e


	//----- nvinfo : EIATTR_FRAME_SIZE
	.align		4
.L_3397:
        /*4fa4*/ 	.byte	0x04, 0x11
        /*4fa6*/ 	.short	(.L_3399 - .L_3398)
	.align		4
.L_3398:
        /*4fa8*/ 	.word	index@($__internal_135_$__cuda_sm20_rem_s64)
        /*4fac*/ 	.word	0x00000000


	//----- nvinfo : EIATTR_FRAME_SIZE
	.align		4
.L_3399:
        /*4fb0*/ 	.byte	0x04, 0x11
        /*4fb2*/ 	.short	(.L_3401 - .L_3400)
	.align		4
.L_3400:
        /*4fb4*/ 	.word	index@($__internal_134_$__cuda_sm20_div_s64)
        /*4fb8*/ 	.word	0x00000000


	//----- nvinfo : EIATTR_FRAME_SIZE
	.align		4
.L_3401:
        /*4fbc*/ 	.byte	0x04, 0x11
        /*4fbe*/ 	.short	(.L_3403 - .L_3402)
	.align		4
.L_3402:
        /*4fc0*/ 	.word	index@(contiguous_any2_i32)
        /*4fc4*/ 	.word	0x00000000


	//----- nvinfo : EIATTR_REGCOUNT
	.align		4
.L_3403:
        /*4fc8*/ 	.byte	0x04, 0x2f
        /*4fca*/ 	.short	(.L_3405 - .L_3404)
	.align		4
.L_3404:
        /*4fcc*/ 	.word	index@(contiguous_any22_i32)
        /*4fd0*/ 	.word	0x00000010


	//----- nvinfo : EIATTR_FRAME_SIZE
	.align		4
.L_3405:
        /*4fd4*/ 	.byte	0x04, 0x11
        /*4fd6*/ 	.short	(.L_3407 - .L_3406)
	.align		4
.L_3406:
        /*4fd8*/ 	.word	index@(contiguous_any22_i32)
        /*4fdc*/ 	.word	0x00000000


	//----- nvinfo : EIATTR_REGCOUNT
	.align		4
.L_3407:
        /*4fe0*/ 	.byte	0x04, 0x2f
        /*4fe2*/ 	.short	(.L_3409 - .L_3408)
	.align		4
.L_3408:
        /*4fe4*/ 	.word	index@(contiguous_any3_i32)
        /*4fe8*/ 	.word	0x0000002c


	//----- nvinfo : EIATTR_FRAME_SIZE
	.align		4
.L_3409:
        /*4fec*/ 	.byte	0x04, 0x11
        /*4fee*/ 	.short	(.L_3411 - .L_3410)
	.align		4
.L_3410:
        /*4ff0*/ 	.word	index@($__internal_133_$__cuda_sm20_rem_s64)
        /*4ff4*/ 	.word	0x00000000


	//----- nvinfo : EIATTR_FRAME_SIZE
	.align		4
.L_3411:
        /*4ff8*/ 	.byte	0x04, 0x11
        /*4ffa*/ 	.short	(.L_3413 - .L_3412)
	.align		4
.L_3412:
        /*4ffc*/ 	.word	index@($__internal_132_$__cuda_sm20_div_s64)
        /*5000*/ 	.word	0x00000000


	//----- nvinfo : EIATTR_FRAME_SIZE
	.align		4
.L_3413:
        /*5004*/ 	.byte	0x04, 0x11
        /*5006*/ 	.short	(.L_3415 - .L_3414)
	.align		4
.L_3414:
        /*5008*/ 	.word	index@(contiguous_any3_i32)
        /*500c*/ 	.word	0x00000000


	//----- nvinfo : EIATTR_REGCOUNT
	.align		4
.L_3415:
        /*5010*/ 	.byte	0x04, 0x2f
        /*5012*/ 	.short	(.L_3417 - .L_3416)
	.align		4
.L_3416:
        /*5014*/ 	.word	index@(contiguous_any33_i32)
        /*5018*/ 	.word	0x0000000d


	//----- nvinfo : EIATTR_FRAME_SIZE
	.align		4
.L_3417:
        /*501c*/ 	.byte	0x04, 0x11
        /*501e*/ 	.short	(.L_3419 - .L_3418)
	.align		4
.L_3418:
        /*5020*/ 	.word	index@(contiguous_any33_i32)
        /*5024*/ 	.word	0x00000000


	//----- nvinfo : EIATTR_REGCOUNT
	.align		4
.L_3419:
        /*5028*/ 	.byte	0x04, 0x2f
        /*502a*/ 	.short	(.L_3421 - .L_3420)
	.align		4
.L_3420:
        /*502c*/ 	.word	index@(contiguous_any_i64)
        /*5030*/ 	.word	0x00000009


	//----- nvinfo : EIATTR_FRAME_SIZE
	.align		4
.L_3421:
        /*5034*/ 	.byte	0x04, 0x11
        /*5036*/ 	.short	(.L_3423 - .L_3422)
	.align		4
.L_3422:
        /*5038*/ 	.word	index@(contiguous_any_i64)
        /*503c*/ 	.word	0x00000000


	//----- nvinfo : EIATTR_REGCOUNT
	.align		4
.L_3423:
        /*5040*/ 	.byte	0x04, 0x2f
        /*5042*/ 	.short	(.L_3425 - .L_3424)
	.align		4
.L_3424:
        /*5044*/ 	.word	index@(uncontiguous_any_i64)
        /*5048*/ 	.word	0x00000030


	//----- nvinfo : EIATTR_FRAME_SIZE
	.align		4
.L_3425:
        /*504c*/ 	.byte	0x04, 0x11
        /*504e*/ 	.short	(.L_3427 - .L_3426)
	.align		4
.L_3426:
        /*5050*/ 	.word	index@($__internal_131_$__cuda_sm20_rem_s64)
        /*5054*/ 	.word	0x00000000


	//----- nvinfo : EIATTR_FRAME_SIZE
	.align		4
.L_3427:
        /*5058*/ 	.byte	0x04, 0x11
        /*505a*/ 	.short	(.L_3429 - .L_3428)
	.align		4
.L_3428:
        /*505c*/ 	.word	index@($__internal_130_$__cuda_sm20_div_s64)
        /*5060*/ 	.word	0x00000000


	//----- nvinfo : EIATTR_FRAME_SIZE
	.align		4
.L_3429:
        /*5064*/ 	.byte	0x04, 0x11
        /*5066*/ 	.short	(.L_3431 - .L_3430)
	.align		4
.L_3430:
        /*5068*/ 	.word	index@(uncontiguous_any_i64)
        /*506c*/ 	.word	0x00000000


	//----- nvinfo : EIATTR_REGCOUNT
	.align		4
.L_3431:
        /*5070*/ 	.byte	0x04, 0x2f
        /*5072*/ 	.short	(.L_3433 - .L_3432)
	.align		4
.L_3432:
        /*5074*/ 	.word	index@(contiguous_any2_i64)
        /*5078*/ 	.word	0x0000002e


	//----- nvinfo : EIATTR_FRAME_SIZE
	.align		4
.L_3433:
        /*507c*/ 	.byte	0x04, 0x11
        /*507e*/ 	.short	(.L_3435 - .L_3434)
	.align		4
.L_3434:
        /*5080*/ 	.word	index@($__internal_129_$__cuda_sm20_rem_s64)
        /*5084*/ 	.word	0x00000000


	//----- nvinfo : EIATTR_FRAME_SIZE
	.align		4
.L_3435:
        /*5088*/ 	.byte	0x04, 0x11
        /*508a*/ 	.short	(.L_3437 - .L_3436)
	.align		4
.L_3436:
        /*508c*/ 	.word	index@($__internal_128_$__cuda_sm20_div_s64)
        /*5090*/ 	.word	0x00000000


	//----- nvinfo : EIATTR_FRAME_SIZE
	.align		4
.L_3437:
        /*5094*/ 	.byte	0x04, 0x11
        /*5096*/ 	.short	(.L_3439 - .L_3438)
	.align		4
.L_3438:
        /*5098*/ 	.word	index@(contiguous_any2_i64)
        /*509c*/ 	.word	0x00000000


	//----- nvinfo : EIATTR_REGCOUNT
	.align		4
.L_3439:
        /*50a0*/ 	.byte	0x04, 0x2f
        /*50a2*/ 	.short	(.L_3441 - .L_3440)
	.align		4
.L_3440:
        /*50a4*/ 	.word	index@(contiguous_any22_i64)
        /*50a8*/ 	.word	0x00000010


	//----- nvinfo : EIATTR_FRAME_SIZE
	.align		4
.L_3441:
        /*50ac*/ 	.byte	0x04, 0x11
        /*50ae*/ 	.short	(.L_3443 - .L_3442)
	.align		4
.L_3442:
        /*50b0*/ 	.word	index@(contiguous_any22_i64)
        /*50b4*/ 	.word	0x00000000


	//----- nvinfo : EIATTR_REGCOUNT
	.align		4
.L_3443:
        /*50b8*/ 	.byte	0x04, 0x2f
        /*50ba*/ 	.short	(.L_3445 - .L_3444)
	.align		4
.L_3444:
        /*50bc*/ 	.word	index@(contiguous_any3_i64)
        /*50c0*/ 	.word	0x0000002c


	//----- nvinfo : EIATTR_FRAME_SIZE
	.align		4
.L_3445:
        /*50c4*/ 	.byte	0x04, 0x11
        /*50c6*/ 	.short	(.L_3447 - .L_3446)
	.align		4
.L_3446:
        /*50c8*/ 	.word	index@($__internal_127_$__cuda_sm20_rem_s64)
        /*50cc*/ 	.word	0x00000000


	//----- nvinfo : EIATTR_FRAME_SIZE
	.align		4
.L_3447:
        /*50d0*/ 	.byte	0x04, 0x11
        /*50d2*/ 	.short	(.L_3449 - .L_3448)
	.align		4
.L_3448:
        /*50d4*/ 	.word	index@($__internal_126_$__cuda_sm20_div_s64)
        /*50d8*/ 	.word	0x00000000


	//----- nvinfo : EIATTR_FRAME_SIZE
	.align		4
.L_3449:
        /*50dc*/ 	.byte	0x04, 0x11
        /*50de*/ 	.short	(.L_3451 - .L_3450)
	.align		4
.L_3450:
        /*50e0*/ 	.word	index@(contiguous_any3_i64)
        /*50e4*/ 	.word	0x00000000


	//----- nvinfo : EIATTR_REGCOUNT
	.align		4
.L_3451:
        /*50e8*/ 	.byte	0x04, 0x2f
        /*50ea*/ 	.short	(.L_3453 - .L_3452)
	.align		4
.L_3452:
        /*50ec*/ 	.word	index@(contiguous_any33_i64)
        /*50f0*/ 	.word	0x0000000d


	//----- nvinfo : EIATTR_FRAME_SIZE
	.align		4
.L_3453:
        /*50f4*/ 	.byte	0x04, 0x11
        /*50f6*/ 	.short	(.L_3455 - .L_3454)
	.align		4
.L_3454:
        /*50f8*/ 	.word	index@(contiguous_any33_i64)
        /*50fc*/ 	.word	0x00000000


	//----- nvinfo : EIATTR_REGCOUNT
	.align		4
.L_3455:
        /*5100*/ 	.byte	0x04, 0x2f
        /*5102*/ 	.short	(.L_3457 - .L_3456)
	.align		4
.L_3456:
        /*5104*/ 	.word	index@(contiguous_any_u8)
        /*5108*/ 	.word	0x0000000a


	//----- nvinfo : EIATTR_FRAME_SIZE
	.align		4
.L_3457:
        /*510c*/ 	.byte	0x04, 0x11
        /*510e*/ 	.short	(.L_3459 - .L_3458)
	.align		4
.L_3458:
        /*5110*/ 	.word	index@(contiguous_any_u8)
        /*5114*/ 	.word	0x00000000


	//----- nvinfo : EIATTR_REGCOUNT
	.align		4
.L_3459:
        /*5118*/ 	.byte	0x04, 0x2f
        /*511a*/ 	.short	(.L_3461 - .L_3460)
	.align		4
.L_3460:
        /*511c*/ 	.word	index@(uncontiguous_any_u8)
        /*5120*/ 	.word	0x00000030


	//----- nvinfo : EIATTR_FRAME_SIZE
	.align		4
.L_3461:
        /*5124*/ 	.byte	0x04, 0x11
        /*5126*/ 	.short	(.L_3463 - .L_3462)
	.align		4
.L_3462:
        /*5128*/ 	.word	index@($__internal_125_$__cuda_sm20_rem_s64)
        /*512c*/ 	.word	0x00000000


	//----- nvinfo : EIATTR_FRAME_SIZE
	.align		4
.L_3463:
        /*5130*/ 	.byte	0x04, 0x11
        /*5132*/ 	.short	(.L_3465 - .L_3464)
	.align		4
.L_3464:
        /*5134*/ 	.word	index@($__internal_124_$__cuda_sm20_div_s64)
        /*5138*/ 	.word	0x00000000


	//----- nvinfo : EIATTR_FRAME_SIZE
	.align		4
.L_3465:
        /*513c*/ 	.byte	0x04, 0x11
        /*513e*/ 	.short	(.L_3467 - .L_3466)
	.align		4
.L_3466:
        /*5140*/ 	.word	index@(uncontiguous_any_u8)
        /*5144*/ 	.word	0x00000000


	//----- nvinfo : EIATTR_REGCOUNT
	.align		4
.L_3467:
        /*5148*/ 	.byte	0x04, 0x2f
        /*514a*/ 	.short	(.L_3469 - .L_3468)
	.align		4
.L_3468:
        /*514c*/ 	.word	index@(contiguous_any2_u8)
        /*5150*/ 	.word	0x0000002e


	//----- nvinfo : EIATTR_FRAME_SIZE
	.align		4
.L_3469:
        /*5154*/ 	.byte	0x04, 0x11
        /*5156*/ 	.short	(.L_3471 - .L_3470)
	.align		4
.L_3470:
        /*5158*/ 	.word	index@($__internal_123_$__cuda_sm20_rem_s64)
        /*515c*/ 	.word	0x00000000


	//----- nvinfo : EIATTR_FRAME_SIZE
	.align		4
.L_3471:
        /*5160*/ 	.byte	0x04, 0x11
        /*5162*/ 	.short	(.L_3473 - .L_3472)
	.align		4
.L_3472:
        /*5164*/ 	.word	index@($__internal_122_$__cuda_sm20_div_s64)
        /*5168*/ 	.word	0x00000000


	//----- nvinfo : EIATTR_FRAME_SIZE
	.align		4
.L_3473:
        /*516c*/ 	.byte	0x04, 0x11
        /*516e*/ 	.short	(.L_3475 - .L_3474)
	.align		4
.L_3474:
        /*5170*/ 	.word	index@(contiguous_any2_u8)
        /*5174*/ 	.word	0x00000000


	//----- nvinfo : EIATTR_REGCOUNT
	.align		4
.L_3475:
        /*5178*/ 	.byte	0x04, 0x2f
        /*517a*/ 	.short	(.L_3477 - .L_3476)
	.align		4
.L_3476:
        /*517c*/ 	.word	index@(contiguous_any22_u8)
        /*5180*/ 	.word	0x0000000e


	//----- nvinfo : EIATTR_FRAME_SIZE
	.align		4
.L_3477:
        /*5184*/ 	.byte	0x04, 0x11
        /*5186*/ 	.short	(.L_3479 - .L_3478)
	.align		4
.L_3478:
        /*5188*/ 	.word	index@(contiguous_any22_u8)
        /*518c*/ 	.word	0x00000000


	//----- nvinfo : EIATTR_REGCOUNT
	.align		4
.L_3479:
        /*5190*/ 	.byte	0x04, 0x2f
        /*5192*/ 	.short	(.L_3481 - .L_3480)
	.align		4
.L_3480:
        /*5194*/ 	.word	index@(contiguous_any3_u8)
        /*5198*/ 	.word	0x0000002c


	//----- nvinfo : EIATTR_FRAME_SIZE
	.align		4
.L_3481:
        /*519c*/ 	.byte	0x04, 0x11
        /*519e*/ 	.short	(.L_3483 - .L_3482)
	.align		4
.L_3482:
        /*51a0*/ 	.word	index@($__internal_121_$__cuda_sm20_rem_s64)
        /*51a4*/ 	.word	0x00000000


	//----- nvinfo : EIATTR_FRAME_SIZE
	.align		4
.L_3483:
        /*51a8*/ 	.byte	0x04, 0x11
        /*51aa*/ 	.short	(.L_3485 - .L_3484)
	.align		4
.L_3484:
        /*51ac*/ 	.word	index@($__internal_120_$__cuda_sm20_div_s64)
        /*51b0*/ 	.word	0x00000000


	//----- nvinfo : EIATTR_FRAME_SIZE
	.align		4
.L_3485:
        /*51b4*/ 	.byte	0x04, 0x11
        /*51b6*/ 	.short	(.L_3487 - .L_3486)
	.align		4
.L_3486:
        /*51b8*/ 	.word	index@(contiguous_any3_u8)
        /*51bc*/ 	.word	0x00000000


	//----- nvinfo : EIATTR_REGCOUNT
	.align		4
.L_3487:
        /*51c0*/ 	.byte	0x04, 0x2f
        /*51c2*/ 	.short	(.L_3489 - .L_3488)
	.align		4
.L_3488:
        /*51c4*/ 	.word	index@(contiguous_any33_u8)
        /*51c8*/ 	.word	0x0000000d


	//----- nvinfo : EIATTR_FRAME_SIZE
	.align		4
.L_3489:
        /*51cc*/ 	.byte	0x04, 0x11
        /*51ce*/ 	.short	(.L_3491 - .L_3490)
	.align		4
.L_3490:
        /*51d0*/ 	.word	index@(contiguous_any33_u8)
        /*51d4*/ 	.word	0x00000000


	//----- nvinfo : EIATTR_REGCOUNT
	.align		4
.L_3491:
        /*51d8*/ 	.byte	0x04, 0x2f
        /*51da*/ 	.short	(.L_3493 - .L_3492)
	.align		4
.L_3492:
        /*51dc*/ 	.word	index@(contiguous_any_u16)
        /*51e0*/ 	.word	0x00000009


	//----- nvinfo : EIATTR_FRAME_SIZE
	.align		4
.L_3493:
        /*51e4*/ 	.byte	0x04, 0x11
        /*51e6*/ 	.short	(.L_3495 - .L_3494)
	.align		4
.L_3494:
        /*51e8*/ 	.word	index@(contiguous_any_u16)
        /*51ec*/ 	.word	0x00000000


	//----- nvinfo : EIATTR_REGCOUNT
	.align		4
.L_3495:
        /*51f0*/ 	.byte	0x04, 0x2f
        /*51f2*/ 	.short	(.L_3497 - .L_3496)
	.align		4
.L_3496:
        /*51f4*/ 	.word	index@(uncontiguous_any_u16)
        /*51f8*/ 	.word	0x00000030


	//----- nvinfo : EIATTR_FRAME_SIZE
	.align		4
.L_3497:
        /*51fc*/ 	.byte	0x04, 0x11
        /*51fe*/ 	.short	(.L_3499 - .L_3498)
	.align		4
.L_3498:
        /*5200*/ 	.word	index@($__internal_119_$__cuda_sm20_rem_s64)
        /*5204*/ 	.word	0x00000000


	//----- nvinfo : EIATTR_FRAME_SIZE
	.align		4
.L_3499:
        /*5208*/ 	.byte	0x04, 0x11
        /*520a*/ 	.short	(.L_3501 - .L_3500)
	.align		4
.L_3500:
        /*520c*/ 	.word	index@($__internal_118_$__cuda_sm20_div_s64)
        /*5210*/ 	.word	0x00000000


	//----- nvinfo : EIATTR_FRAME_SIZE
	.align		4
.L_3501:
        /*5214*/ 	.byte	0x04, 0x11
        /*5216*/ 	.short	(.L_3503 - .L_3502)
	.align		4
.L_3502:
        /*5218*/ 	.word	index@(uncontiguous_any_u16)
        /*521c*/ 	.word	0x00000000


	//----- nvinfo : EIATTR_REGCOUNT
	.align		4
.L_3503:
        /*5220*/ 	.byte	0x04, 0x2f
        /*5222*/ 	.short	(.L_3505 - .L_3504)
	.align		4
.L_3504:
        /*5224*/ 	.word	index@(contiguous_any2_u16)
        /*5228*/ 	.word	0x0000002e


	//----- nvinfo : EIATTR_FRAME_SIZE
	.align		4
.L_3505:
        /*522c*/ 	.byte	0x04, 0x11
        /*522e*/ 	.short	(.L_3507 - .L_3506)
	.align		4
.L_3506:
        /*5230*/ 	.word	index@($__internal_117_$__cuda_sm20_rem_s64)
        /*5234*/ 	.word	0x00000000


	//----- nvinfo : EIATTR_FRAME_SIZE
	.align		4
.L_3507:
        /*5238*/ 	.byte	0x04, 0x11
        /*523a*/ 	.short	(.L_3509 - .L_3508)
	.align		4
.L_3508:
        /*523c*/ 	.word	index@($__internal_116_$__cuda_sm20_div_s64)
        /*5240*/ 	.word	0x00000000


	//----- nvinfo : EIATTR_FRAME_SIZE
	.align		4
.L_3509:
        /*5244*/ 	.byte	0x04, 0x11
        /*5246*/ 	.short	(.L_3511 - .L_3510)
	.align		4
.L_3510:
        /*5248*/ 	.word	index@(contiguous_any2_u16)
        /*524c*/ 	.word	0x00000000


	//----- nvinfo : EIATTR_REGCOUNT
	.align		4
.L_3511:
        /*5250*/ 	.byte	0x04, 0x2f
        /*5252*/ 	.short	(.L_3513 - .L_3512)
	.align		4
.L_3512:
        /*5254*/ 	.word	index@(contiguous_any22_u16)
        /*5258*/ 	.word	0x00000010


	//----- nvinfo : EIATTR_FRAME_SIZE
	.align		4
.L_3513:
        /*525c*/ 	.byte	0x04, 0x11
        /*525e*/ 	.short	(.L_3515 - .L_3514)
	.align		4
.L_3514:
        /*5260*/ 	.word	index@(contiguous_any22_u16)
        /*5264*/ 	.word	0x00000000


	//----- nvinfo : EIATTR_REGCOUNT
	.align		4
.L_3515:
        /*5268*/ 	.byte	0x04, 0x2f
        /*526a*/ 	.short	(.L_3517 - .L_3516)
	.align		4
.L_3516:
        /*526c*/ 	.word	index@(contiguous_any3_u16)
        /*5270*/ 	.word	0x0000002c


	//----- nvinfo : EIATTR_FRAME_SIZE
	.align		4
.L_3517:
        /*5274*/ 	.byte	0x04, 0x11
        /*5276*/ 	.short	(.L_3519 - .L_3518)
	.align		4
.L_3518:
        /*5278*/ 	.word	index@($__internal_115_$__cuda_sm20_rem_s64)
        /*527c*/ 	.word	0x00000000


	//----- nvinfo : EIATTR_FRAME_SIZE
	.align		4
.L_3519:
        /*5280*/ 	.byte	0x04, 0x11
        /*5282*/ 	.short	(.L_3521 - .L_3520)
	.align		4
.L_3520:
        /*5284*/ 	.word	index@($__internal_114_$__cuda_sm20_div_s64)
        /*5288*/ 	.word	0x00000000


	//----- nvinfo : EIATTR_FRAME_SIZE
	.align		4
.L_3521:
        /*528c*/ 	.byte	0x04, 0x11
        /*528e*/ 	.short	(.L_3523 - .L_3522)
	.align		4
.L_3522:
        /*5290*/ 	.word	index@(contiguous_any3_u16)
        /*5294*/ 	.word	0x00000000


	//----- nvinfo : EIATTR_REGCOUNT
	.align		4
.L_3523:
        /*5298*/ 	.byte	0x04, 0x2f
        /*529a*/ 	.short	(.L_3525 - .L_3524)
	.align		4
.L_3524:
        /*529c*/ 	.word	index@(contiguous_any33_u16)
        /*52a0*/ 	.word	0x0000000d


	//----- nvinfo : EIATTR_FRAME_SIZE
	.align		4
.L_3525:
        /*52a4*/ 	.byte	0x04, 0x11
        /*52a6*/ 	.short	(.L_3527 - .L_3526)
	.align		4
.L_3526:
        /*52a8*/ 	.word	index@(contiguous_any33_u16)
        /*52ac*/ 	.word	0x00000000


	//----- nvinfo : EIATTR_REGCOUNT
	.align		4
.L_3527:
        /*52b0*/ 	.byte	0x04, 0x2f
        /*52b2*/ 	.short	(.L_3529 - .L_3528)
	.align		4
.L_3528:
        /*52b4*/ 	.word	index@(contiguous_any_u32)
        /*52b8*/ 	.word	0x00000009


	//----- nvinfo : EIATTR_FRAME_SIZE
	.align		4
.L_3529:
        /*52bc*/ 	.byte	0x04, 0x11
        /*52be*/ 	.short	(.L_3531 - .L_3530)
	.align		4
.L_3530:
        /*52c0*/ 	.word	index@(contiguous_any_u32)
        /*52c4*/ 	.word	0x00000000


	//----- nvinfo : EIATTR_REGCOUNT
	.align		4
.L_3531:
        /*52c8*/ 	.byte	0x04, 0x2f
        /*52ca*/ 	.short	(.L_3533 - .L_3532)
	.align		4
.L_3532:
        /*52cc*/ 	.word	index@(uncontiguous_any_u32)
        /*52d0*/ 	.word	0x00000030


	//----- nvinfo : EIATTR_FRAME_SIZE
	.align		4
.L_3533:
        /*52d4*/ 	.byte	0x04, 0x11
        /*52d6*/ 	.short	(.L_3535 - .L_3534)
	.align		4
.L_3534:
        /*52d8*/ 	.word	index@($__internal_113_$__cuda_sm20_rem_s64)
        /*52dc*/ 	.word	0x00000000


	//----- nvinfo : EIATTR_FRAME_SIZE
	.align		4
.L_3535:
        /*52e0*/ 	.byte	0x04, 0x11
        /*52e2*/ 	.short	(.L_3537 - .L_3536)
	.align		4
.L_3536:
        /*52e4*/ 	.word	index@($__internal_112_$__cuda_sm20_div_s64)
        /*52e8*/ 	.word	0x00000000


	//----- nvinfo : EIATTR_FRAME_SIZE
	.align		4
.L_3537:
        /*52ec*/ 	.byte	0x04, 0x11
        /*52ee*/ 	.short	(.L_3539 - .L_3538)
	.align		4
.L_3538:
        /*52f0*/ 	.word	index@(uncontiguous_any_u32)
        /*52f4*/ 	.word	0x00000000


	//----- nvinfo : EIATTR_REGCOUNT
	.align		4
.L_3539:
        /*52f8*/ 	.byte	0x04, 0x2f
        /*52fa*/ 	.short	(.L_3541 - .L_3540)
	.align		4
.L_3540:
        /*52fc*/ 	.word	index@(contiguous_any2_u32)
        /*5300*/ 	.word	0x0000002e


	//----- nvinfo : EIATTR_FRAME_SIZE
	.align		4
.L_3541:
        /*5304*/ 	.byte	0x04, 0x11
        /*5306*/ 	.short	(.L_3543 - .L_3542)
	.align		4
.L_3542:
        /*5308*/ 	.word	index@($__internal_111_$__cuda_sm20_rem_s64)
        /*530c*/ 	.word	0x00000000


	//----- nvinfo : EIATTR_FRAME_SIZE
	.align		4
.L_3543:
        /*5310*/ 	.byte	0x04, 0x11
        /*5312*/ 	.short	(.L_3545 - .L_3544)
	.align		4
.L_3544:
        /*5314*/ 	.word	index@($__internal_110_$__cuda_sm20_div_s64)
        /*5318*/ 	.word	0x00000000


	//----- nvinfo : EIATTR_FRAME_SIZE
	.align		4
.L_3545:
        /*531c*/ 	.byte	0x04, 0x11
        /*531e*/ 	.short	(.L_3547 - .L_3546)
	.align		4
.L_3546:
        /*5320*/ 	.word	index@(contiguous_any2_u32)
        /*5324*/ 	.word	0x00000000


	//----- nvinfo : EIATTR_REGCOUNT
	.align		4
.L_3547:
        /*5328*/ 	.byte	0x04, 0x2f
        /*532a*/ 	.short	(.L_3549 - .L_3548)
	.align		4
.L_3548:
        /*532c*/ 	.word	index@(contiguous_any22_u32)
        /*5330*/ 	.word	0x00000010


	//----- nvinfo : EIATTR_FRAME_SIZE
	.align		4
.L_3549:
        /*5334*/ 	.byte	0x04, 0x11
        /*5336*/ 	.short	(.L_3551 - .L_3550)
	.align		4
.L_3550:
        /*5338*/ 	.word	index@(contiguous_any22_u32)
        /*533c*/ 	.word	0x00000000


	//----- nvinfo : EIATTR_REGCOUNT
	.align		4
.L_3551:
        /*5340*/ 	.byte	0x04, 0x2f
        /*5342*/ 	.short	(.L_3553 - .L_3552)
	.align		4
.L_3552:
        /*5344*/ 	.word	index@(contiguous_any3_u32)
        /*5348*/ 	.word	0x0000002c


	//----- nvinfo : EIATTR_FRAME_SIZE
	.align		4
.L_3553:
        /*534c*/ 	.byte	0x04, 0x11
        /*534e*/ 	.short	(.L_3555 - .L_3554)
	.align		4
.L_3554:
        /*5350*/ 	.word	index@($__internal_109_$__cuda_sm20_rem_s64)
        /*5354*/ 	.word	0x00000000


	//----- nvinfo : EIATTR_FRAME_SIZE
	.align		4
.L_3555:
        /*5358*/ 	.byte	0x04, 0x11
        /*535a*/ 	.short	(.L_3557 - .L_3556)
	.align		4
.L_3556:
        /*535c*/ 	.word	index@($__internal_108_$__cuda_sm20_div_s64)
        /*5360*/ 	.word	0x00000000


	//----- nvinfo : EIATTR_FRAME_SIZE
	.align		4
.L_3557:
        /*5364*/ 	.byte	0x04, 0x11
        /*5366*/ 	.short	(.L_3559 - .L_3558)
	.align		4
.L_3558:
        /*5368*/ 	.word	index@(contiguous_any3_u32)
        /*536c*/ 	.word	0x00000000


	//----- nvinfo : EIATTR_REGCOUNT
	.align		4
.L_3559:
        /*5370*/ 	.byte	0x04, 0x2f
        /*5372*/ 	.short	(.L_3561 - .L_3560)
	.align		4
.L_3560:
        /*5374*/ 	.word	index@(contiguous_any33_u32)
        /*5378*/ 	.word	0x0000000d


	//----- nvinfo : EIATTR_FRAME_SIZE
	.align		4
.L_3561:
        /*537c*/ 	.byte	0x04, 0x11
        /*537e*/ 	.short	(.L_3563 - .L_3562)
	.align		4
.L_3562:
        /*5380*/ 	.word	index@(contiguous_any33_u32)
        /*5384*/ 	.word	0x00000000


	//----- nvinfo : EIATTR_REGCOUNT
	.align		4
.L_3563:
        /*5388*/ 	.byte	0x04, 0x2f
        /*538a*/ 	.short	(.L_3565 - .L_3564)
	.align		4
.L_3564:
        /*538c*/ 	.word	index@(contiguous_any_u64)
        /*5390*/ 	.word	0x00000009


	//----- nvinfo : EIATTR_FRAME_SIZE
	.align		4
.L_3565:
        /*5394*/ 	.byte	0x04, 0x11
        /*5396*/ 	.short	(.L_3567 - .L_3566)
	.align		4
.L_3566:
        /*5398*/ 	.word	index@(contiguous_any_u64)
        /*539c*/ 	.word	0x00000000


	//----- nvinfo : EIATTR_REGCOUNT
	.align		4
.L_3567:
        /*53a0*/ 	.byte	0x04, 0x2f
        /*53a2*/ 	.short	(.L_3569 - .L_3568)
	.align		4
.L_3568:
        /*53a4*/ 	.word	index@(uncontiguous_any_u64)
        /*53a8*/ 	.word	0x00000030


	//----- nvinfo : EIATTR_FRAME_SIZE
	.align		4
.L_3569:
        /*53ac*/ 	.byte	0x04, 0x11
        /*53ae*/ 	.short	(.L_3571 - .L_3570)
	.align		4
.L_3570:
        /*53b0*/ 	.word	index@($__internal_107_$__cuda_sm20_rem_s64)
        /*53b4*/ 	.word	0x00000000


	//----- nvinfo : EIATTR_FRAME_SIZE
	.align		4
.L_3571:
        /*53b8*/ 	.byte	0x04, 0x11
        /*53ba*/ 	.short	(.L_3573 - .L_3572)
	.align		4
.L_3572:
        /*53bc*/ 	.word	index@($__internal_106_$__cuda_sm20_div_s64)
        /*53c0*/ 	.word	0x00000000


	//----- nvinfo : EIATTR_FRAME_SIZE
	.align		4
.L_3573:
        /*53c4*/ 	.byte	0x04, 0x11
        /*53c6*/ 	.short	(.L_3575 - .L_3574)
	.align		4
.L_3574:
        /*53c8*/ 	.word	index@(uncontiguous_any_u64)
        /*53cc*/ 	.word	0x00000000


	//----- nvinfo : EIATTR_REGCOUNT
	.align		4
.L_3575:
        /*53d0*/ 	.byte	0x04, 0x2f
        /*53d2*/ 	.short	(.L_3577 - .L_3576)
	.align		4
.L_3576:
        /*53d4*/ 	.word	index@(contiguous_any2_u64)
        /*53d8*/ 	.word	0x0000002e


	//----- nvinfo : EIATTR_FRAME_SIZE
	.align		4
.L_3577:
        /*53dc*/ 	.byte	0x04, 0x11
        /*53de*/ 	.short	(.L_3579 - .L_3578)
	.align		4
.L_3578:
        /*53e0*/ 	.word	index@($__internal_105_$__cuda_sm20_rem_s64)
        /*53e4*/ 	.word	0x00000000


	//----- nvinfo : EIATTR_FRAME_SIZE
	.align		4
.L_3579:
        /*53e8*/ 	.byte	0x04, 0x11
        /*53ea*/ 	.short	(.L_3581 - .L_3580)
	.align		4
.L_3580:
        /*53ec*/ 	.word	index@($__internal_104_$__cuda_sm20_div_s64)
        /*53f0*/ 	.word	0x00000000


	//----- nvinfo : EIATTR_FRAME_SIZE
	.align		4
.L_3581:
        /*53f4*/ 	.byte	0x04, 0x11
        /*53f6*/ 	.short	(.L_3583 - .L_3582)
	.align		4
.L_3582:
        /*53f8*/ 	.word	index@(contiguous_any2_u64)
        /*53fc*/ 	.word	0x00000000


	//----- nvinfo : EIATTR_REGCOUNT
	.align		4
.L_3583:
        /*5400*/ 	.byte	0x04, 0x2f
        /*5402*/ 	.short	(.L_3585 - .L_3584)
	.align		4
.L_3584:
        /*5404*/ 	.word	index@(contiguous_any22_u64)
        /*5408*/ 	.word	0x00000010


	//----- nvinfo : EIATTR_FRAME_SIZE
	.align		4
.L_3585:
        /*540c*/ 	.byte	0x04, 0x11
        /*540e*/ 	.short	(.L_3587 - .L_3586)
	.align		4
.L_3586:
        /*5410*/ 	.word	index@(contiguous_any22_u64)
        /*5414*/ 	.word	0x00000000


	//----- nvinfo : EIATTR_REGCOUNT
	.align		4
.L_3587:
        /*5418*/ 	.byte	0x04, 0x2f
        /*541a*/ 	.short	(.L_3589 - .L_3588)
	.align		4
.L_3588:
        /*541c*/ 	.word	index@(contiguous_any3_u64)
        /*5420*/ 	.word	0x0000002c


	//----- nvinfo : EIATTR_FRAME_SIZE
	.align		4
.L_3589:
        /*5424*/ 	.byte	0x04, 0x11
        /*5426*/ 	.short	(.L_3591 - .L_3590)
	.align		4
.L_3590:
        /*5428*/ 	.word	index@($__internal_103_$__cuda_sm20_rem_s64)
        /*542c*/ 	.word	0x00000000


	//----- nvinfo : EIATTR_FRAME_SIZE
	.align		4
.L_3591:
        /*5430*/ 	.byte	0x04, 0x11
        /*5432*/ 	.short	(.L_3593 - .L_3592)
	.align		4
.L_3592:
        /*5434*/ 	.word	index@($__internal_102_$__cuda_sm20_div_s64)
        /*5438*/ 	.word	0x00000000


	//----- nvinfo : EIATTR_FRAME_SIZE
	.align		4
.L_3593:
        /*543c*/ 	.byte	0x04, 0x11
        /*543e*/ 	.short	(.L_3595 - .L_3594)
	.align		4
.L_3594:
        /*5440*/ 	.word	index@(contiguous_any3_u64)
        /*5444*/ 	.word	0x00000000


	//----- nvinfo : EIATTR_REGCOUNT
	.align		4
.L_3595:
        /*5448*/ 	.byte	0x04, 0x2f
        /*544a*/ 	.short	(.L_3597 - .L_3596)
	.align		4
.L_3596:
        /*544c*/ 	.word	index@(contiguous_any33_u64)
        /*5450*/ 	.word	0x0000000d


	//----- nvinfo : EIATTR_FRAME_SIZE
	.align		4
.L_3597:
        /*5454*/ 	.byte	0x04, 0x11
        /*5456*/ 	.short	(.L_3599 - .L_3598)
	.align		4
.L_3598:
        /*5458*/ 	.word	index@(contiguous_any33_u64)
        /*545c*/ 	.word	0x00000000


	//----- nvinfo : EIATTR_REGCOUNT
	.align		4
.L_3599:
        /*5460*/ 	.byte	0x04, 0x2f
        /*5462*/ 	.short	(.L_3601 - .L_3600)
	.align		4
.L_3600:
        /*5464*/ 	.word	index@(contiguous_any_f32)
        /*5468*/ 	.word	0x00000009


	//----- nvinfo : EIATTR_FRAME_SIZE
	.align		4
.L_3601:
        /*546c*/ 	.byte	0x04, 0x11
        /*546e*/ 	.short	(.L_3603 - .L_3602)
	.align		4
.L_3602:
        /*5470*/ 	.word	index@(contiguous_any_f32)
        /*5474*/ 	.word	0x00000000


	//----- nvinfo : EIATTR_REGCOUNT
	.align		4
.L_3603:
        /*5478*/ 	.byte	0x04, 0x2f
        /*547a*/ 	.short	(.L_3605 - .L_3604)
	.align		4
.L_3604:
        /*547c*/ 	.word	index@(uncontiguous_any_f32)
        /*5480*/ 	.word	0x00000030


	//----- nvinfo : EIATTR_FRAME_SIZE
	.align		4
.L_3605:
        /*5484*/ 	.byte	0x04, 0x11
        /*5486*/ 	.short	(.L_3607 - .L_3606)
	.align		4
.L_3606:
        /*5488*/ 	.word	index@($__internal_101_$__cuda_sm20_rem_s64)
        /*548c*/ 	.word	0x00000000


	//----- nvinfo : EIATTR_FRAME_SIZE
	.align		4
.L_3607:
        /*5490*/ 	.byte	0x04, 0x11
        /*5492*/ 	.short	(.L_3609 - .L_3608)
	.align		4
.L_3608:
        /*5494*/ 	.word	index@($__internal_100_$__cuda_sm20_div_s64)
        /*5498*/ 	.word	0x00000000


	//----- nvinfo : EIATTR_FRAME_SIZE
	.align		4
.L_3609:
        /*549c*/ 	.byte	0x04, 0x11
        /*549e*/ 	.short	(.L_3611 - .L_3610)
	.align		4
.L_3610:
        /*54a0*/ 	.word	index@(uncontiguous_any_f32)
        /*54a4*/ 	.word	0x00000000


	//----- nvinfo : EIATTR_REGCOUNT
	.align		4
.L_3611:
        /*54a8*/ 	.byte	0x04, 0x2f
        /*54aa*/ 	.short	(.L_3613 - .L_3612)
	.align		4
.L_3612:
        /*54ac*/ 	.word	index@(contiguous_any2_f32)
        /*54b0*/ 	.word	0x0000002e


	//----- nvinfo : EIATTR_FRAME_SIZE
	.align		4
.L_3613:
        /*54b4*/ 	.byte	0x04, 0x11
        /*54b6*/ 	.short	(.L_3615 - .L_3614)
	.align		4
.L_3614:
        /*54b8*/ 	.word	index@($__internal_99_$__cuda_sm20_rem_s64)
        /*54bc*/ 	.word	0x00000000


	//----- nvinfo : EIATTR_FRAME_SIZE
	.align		4
.L_3615:
        /*54c0*/ 	.byte	0x04, 0x11
        /*54c2*/ 	.short	(.L_3617 - .L_3616)
	.align		4
.L_3616:
        /*54c4*/ 	.word	index@($__internal_98_$__cuda_sm20_div_s64)
        /*54c8*/ 	.word	0x00000000


	//----- nvinfo : EIATTR_FRAME_SIZE
	.align		4
.L_3617:
        /*54cc*/ 	.byte	0x04, 0x11
        /*54ce*/ 	.short	(.L_3619 - .L_3618)
	.align		4
.L_3618:
        /*54d0*/ 	.word	index@(contiguous_any2_f32)
        /*54d4*/ 	.word	0x00000000


	//----- nvinfo : EIATTR_REGCOUNT
	.align		4
.L_3619:
        /*54d8*/ 	.byte	0x04, 0x2f
        /*54da*/ 	.short	(.L_3621 - .L_3620)
	.align		4
.L_3620:
        /*54dc*/ 	.word	index@(contiguous_any22_f32)
        /*54e0*/ 	.word	0x00000010


	//----- nvinfo : EIATTR_FRAME_SIZE
	.align		4
.L_3621:
        /*54e4*/ 	.byte	0x04, 0x11
        /*54e6*/ 	.short	(.L_3623 - .L_3622)
	.align		4
.L_3622:
        /*54e8*/ 	.word	index@(contiguous_any22_f32)
        /*54ec*/ 	.word	0x00000000


	//----- nvinfo : EIATTR_REGCOUNT
	.align		4
.L_3623:
        /*54f0*/ 	.byte	0x04, 0x2f
        /*54f2*/ 	.short	(.L_3625 - .L_3624)
	.align		4
.L_3624:
        /*54f4*/ 	.word	index@(contiguous_any3_f32)
        /*54f8*/ 	.word	0x0000002c


	//----- nvinfo : EIATTR_FRAME_SIZE
	.align		4
.L_3625:
        /*54fc*/ 	.byte	0x04, 0x11
        /*54fe*/ 	.short	(.L_3627 - .L_3626)
	.align		4
.L_3626:
        /*5500*/ 	.word	index@($__internal_97_$__cuda_sm20_rem_s64)
        /*5504*/ 	.word	0x00000000


	//----- nvinfo : EIATTR_FRAME_SIZE
	.align		4
.L_3627:
        /*5508*/ 	.byte	0x04, 0x11
        /*550a*/ 	.short	(.L_3629 - .L_3628)
	.align		4
.L_3628:
        /*550c*/ 	.word	index@($__internal_96_$__cuda_sm20_div_s64)
        /*5510*/ 	.word	0x00000000


	//----- nvinfo : EIATTR_FRAME_SIZE
	.align		4
.L_3629:
        /*5514*/ 	.byte	0x04, 0x11
        /*5516*/ 	.short	(.L_3631 - .L_3630)
	.align		4
.L_3630:
        /*5518*/ 	.word	index@(contiguous_any3_f32)
        /*551c*/ 	.word	0x00000000


	//----- nvinfo : EIATTR_REGCOUNT
	.align		4
.L_3631:
        /*5520*/ 	.byte	0x04, 0x2f
        /*5522*/ 	.short	(.L_3633 - .L_3632)
	.align		4
.L_3632:
        /*5524*/ 	.word	index@(contiguous_any33_f32)
        /*5528*/ 	.word	0x0000000d


	//----- nvinfo : EIATTR_FRAME_SIZE
	.align		4
.L_3633:
        /*552c*/ 	.byte	0x04, 0x11
        /*552e*/ 	.short	(.L_3635 - .L_3634)
	.align		4
.L_3634:
        /*5530*/ 	.word	index@(contiguous_any33_f32)
        /*5534*/ 	.word	0x00000000


	//----- nvinfo : EIATTR_REGCOUNT
	.align		4
.L_3635:
        /*5538*/ 	.byte	0x04, 0x2f
        /*553a*/ 	.short	(.L_3637 - .L_3636)
	.align		4
.L_3636:
        /*553c*/ 	.word	index@(contiguous_any_f64)
        /*5540*/ 	.word	0x00000009


	//----- nvinfo : EIATTR_FRAME_SIZE
	.align		4
.L_3637:
        /*5544*/ 	.byte	0x04, 0x11
        /*5546*/ 	.short	(.L_3639 - .L_3638)
	.align		4
.L_3638:
        /*5548*/ 	.word	index@(contiguous_any_f64)
        /*554c*/ 	.word	0x00000000


	//----- nvinfo : EIATTR_REGCOUNT
	.align		4
.L_3639:
        /*5550*/ 	.byte	0x04, 0x2f
        /*5552*/ 	.short	(.L_3641 - .L_3640)
	.align		4
.L_3640:
        /*5554*/ 	.word	index@(uncontiguous_any_f64)
        /*5558*/ 	.word	0x00000030


	//----- nvinfo : EIATTR_FRAME_SIZE
	.align		4
.L_3641:
        /*555c*/ 	.byte	0x04, 0x11
        /*555e*/ 	.short	(.L_3643 - .L_3642)
	.align		4
.L_3642:
        /*5560*/ 	.word	index@($__internal_95_$__cuda_sm20_rem_s64)
        /*5564*/ 	.word	0x00000000


	//----- nvinfo : EIATTR_FRAME_SIZE
	.align		4
.L_3643:
        /*5568*/ 	.byte	0x04, 0x11
        /*556a*/ 	.short	(.L_3645 - .L_3644)
	.align		4
.L_3644:
        /*556c*/ 	.word	index@($__internal_94_$__cuda_sm20_div_s64)
        /*5570*/ 	.word	0x00000000


	//----- nvinfo : EIATTR_FRAME_SIZE
	.align		4
.L_3645:
        /*5574*/ 	.byte	0x04, 0x11
        /*5576*/ 	.short	(.L_3647 - .L_3646)
	.align		4
.L_3646:
        /*5578*/ 	.word	index@(uncontiguous_any_f64)
        /*557c*/ 	.word	0x00000000


	//----- nvinfo : EIATTR_REGCOUNT
	.align		4
.L_3647:
        /*5580*/ 	.byte	0x04, 0x2f
        /*5582*/ 	.short	(.L_3649 - .L_3648)
	.align		4
.L_3648:
        /*5584*/ 	.word	index@(contiguous_any2_f64)
        /*5588*/ 	.word	0x0000002e


	//----- nvinfo : EIATTR_FRAME_SIZE
	.align		4
.L_3649:
        /*558c*/ 	.byte	0x04, 0x11
        /*558e*/ 	.short	(.L_3651 - .L_3650)
	.align		4
.L_3650:
        /*5590*/ 	.word	index@($__internal_93_$__cuda_sm20_rem_s64)
        /*5594*/ 	.word	0x00000000


	//----- nvinfo : EIATTR_FRAME_SIZE
	.align		4
.L_3651:
        /*5598*/ 	.byte	0x04, 0x11
        /*559a*/ 	.short	(.L_3653 - .L_3652)
	.align		4
.L_3652:
        /*559c*/ 	.word	index@($__internal_92_$__cuda_sm20_div_s64)
        /*55a0*/ 	.word	0x00000000


	//----- nvinfo : EIATTR_FRAME_SIZE
	.align		4
.L_3653:
        /*55a4*/ 	.byte	0x04, 0x11
        /*55a6*/ 	.short	(.L_3655 - .L_3654)
	.align		4
.L_3654:
        /*55a8*/ 	.word	index@(contiguous_any2_f64)
        /*55ac*/ 	.word	0x00000000


	//----- nvinfo : EIATTR_REGCOUNT
	.align		4
.L_3655:
        /*55b0*/ 	.byte	0x04, 0x2f
        /*55b2*/ 	.short	(.L_3657 - .L_3656)
	.align		4
.L_3656:
        /*55b4*/ 	.word	index@(contiguous_any22_f64)
        /*55b8*/ 	.word	0x00000010


	//----- nvinfo : EIATTR_FRAME_SIZE
	.align		4
.L_3657:
        /*55bc*/ 	.byte	0x04, 0x11
        /*55be*/ 	.short	(.L_3659 - .L_3658)
	.align		4
.L_3658:
        /*55c0*/ 	.word	index@(contiguous_any22_f64)
        /*55c4*/ 	.word	0x00000000


	//----- nvinfo : EIATTR_REGCOUNT
	.align		4
.L_3659:
        /*55c8*/ 	.byte	0x04, 0x2f
        /*55ca*/ 	.short	(.L_3661 - .L_3660)
	.align		4
.L_3660:
        /*55cc*/ 	.word	index@(contiguous_any3_f64)
        /*55d0*/ 	.word	0x0000002c


	//----- nvinfo : EIATTR_FRAME_SIZE
	.align		4
.L_3661:
        /*55d4*/ 	.byte	0x04, 0x11
        /*55d6*/ 	.short	(.L_3663 - .L_3662)
	.align		4
.L_3662:
        /*55d8*/ 	.word	index@($__internal_91_$__cuda_sm20_rem_s64)
        /*55dc*/ 	.word	0x00000000


	//----- nvinfo : EIATTR_FRAME_SIZE
	.align		4
.L_3663:
        /*55e0*/ 	.byte	0x04, 0x11
        /*55e2*/ 	.short	(.L_3665 - .L_3664)
	.align		4
.L_3664:
        /*55e4*/ 	.word	index@($__internal_90_$__cuda_sm20_div_s64)
        /*55e8*/ 	.word	0x00000000


	//----- nvinfo : EIATTR_FRAME_SIZE
	.align		4
.L_3665:
        /*55ec*/ 	.byte	0x04, 0x11
        /*55ee*/ 	.short	(.L_3667 - .L_3666)
	.align		4
.L_3666:
        /*55f0*/ 	.word	index@(contiguous_any3_f64)
        /*55f4*/ 	.word	0x00000000


	//----- nvinfo : EIATTR_REGCOUNT
	.align		4
.L_3667:
        /*55f8*/ 	.byte	0x04, 0x2f
        /*55fa*/ 	.short	(.L_3669 - .L_3668)
	.align		4
.L_3668:
        /*55fc*/ 	.word	index@(contiguous_any33_f64)
        /*5600*/ 	.word	0x0000000d


	//----- nvinfo : EIATTR_FRAME_SIZE
	.align		4
.L_3669:
        /*5604*/ 	.byte	0x04, 0x11
        /*5606*/ 	.short	(.L_3671 - .L_3670)
	.align		4
.L_3670:
        /*5608*/ 	.word	index@(contiguous_any33_f64)
        /*560c*/ 	.word	0x00000000


	//----- nvinfo : EIATTR_REGCOUNT
	.align		4
.L_3671:
        /*5610*/ 	.byte	0x04, 0x2f
        /*5612*/ 	.short	(.L_3673 - .L_3672)
	.align		4
.L_3672:
        /*5614*/ 	.word	index@(contiguous_any_f16)
        /*5618*/ 	.word	0x00000009


	//----- nvinfo : EIATTR_FRAME_SIZE
	.align		4
.L_3673:
        /*561c*/ 	.byte	0x04, 0x11
        /*561e*/ 	.short	(.L_3675 - .L_3674)
	.align		4
.L_3674:
        /*5620*/ 	.word	index@(contiguous_any_f16)
        /*5624*/ 	.word	0x00000000


	//----- nvinfo : EIATTR_REGCOUNT
	.align		4
.L_3675:
        /*5628*/ 	.byte	0x04, 0x2f
        /*562a*/ 	.short	(.L_3677 - .L_3676)
	.align		4
.L_3676:
        /*562c*/ 	.word	index@(uncontiguous_any_f16)
        /*5630*/ 	.word	0x00000030


	//----- nvinfo : EIATTR_FRAME_SIZE
	.align		4
.L_3677:
        /*5634*/ 	.byte	0x04, 0x11
        /*5636*/ 	.short	(.L_3679 - .L_3678)
	.align		4
.L_3678:
        /*5638*/ 	.word	index@($__internal_89_$__cuda_sm20_rem_s64)
        /*563c*/ 	.word	0x00000000


	//----- nvinfo : EIATTR_FRAME_SIZE
	.align		4
.L_3679:
        /*5640*/ 	.byte	0x04, 0x11
        /*5642*/ 	.short	(.L_3681 - .L_3680)
	.align		4
.L_3680:
        /*5644*/ 	.word	index@($__internal_88_$__cuda_sm20_div_s64)
        /*5648*/ 	.word	0x00000000


	//----- nvinfo : EIATTR_FRAME_SIZE
	.align		4
.L_3681:
        /*564c*/ 	.byte	0x04, 0x11
        /*564e*/ 	.short	(.L_3683 - .L_3682)
	.align		4
.L_3682:
        /*5650*/ 	.word	index@(uncontiguous_any_f16)
        /*5654*/ 	.word	0x00000000


	//----- nvinfo : EIATTR_REGCOUNT
	.align		4
.L_3683:
        /*5658*/ 	.byte	0x04, 0x2f
        /*565a*/ 	.short	(.L_3685 - .L_3684)
	.align		4
.L_3684:
        /*565c*/ 	.word	index@(contiguous_any2_f16)
        /*5660*/ 	.word	0x0000002e


	//----- nvinfo : EIATTR_FRAME_SIZE
	.align		4
.L_3685:
        /*5664*/ 	.byte	0x04, 0x11
        /*5666*/ 	.short	(.L_3687 - .L_3686)
	.align		4
.L_3686:
        /*5668*/ 	.word	index@($__internal_87_$__cuda_sm20_rem_s64)
        /*566c*/ 	.word	0x00000000


	//----- nvinfo : EIATTR_FRAME_SIZE
	.align		4
.L_3687:
        /*5670*/ 	.byte	0x04, 0x11
        /*5672*/ 	.short	(.L_3689 - .L_3688)
	.align		4
.L_3688:
        /*5674*/ 	.word	index@($__internal_86_$__cuda_sm20_div_s64)
        /*5678*/ 	.word	0x00000000


	//----- nvinfo : EIATTR_FRAME_SIZE
	.align		4
.L_3689:
        /*567c*/ 	.byte	0x04, 0x11
        /*567e*/ 	.short	(.L_3691 - .L_3690)
	.align		4
.L_3690:
        /*5680*/ 	.word	index@(contiguous_any2_f16)
        /*5684*/ 	.word	0x00000000


	//----- nvinfo : EIATTR_REGCOUNT
	.align		4
.L_3691:
        /*5688*/ 	.byte	0x04, 0x2f
        /*568a*/ 	.short	(.L_3693 - .L_3692)
	.align		4
.L_3692:
        /*568c*/ 	.word	index@(contiguous_any22_f16)
        /*5690*/ 	.word	0x00000010


	//----- nvinfo : EIATTR_FRAME_SIZE
	.align		4
.L_3693:
        /*5694*/ 	.byte	0x04, 0x11
        /*5696*/ 	.short	(.L_3695 - .L_3694)
	.align		4
.L_3694:
        /*5698*/ 	.word	index@(contiguous_any22_f16)
        /*569c*/ 	.word	0x00000000


	//----- nvinfo : EIATTR_REGCOUNT
	.align		4
.L_3695:
        /*56a0*/ 	.byte	0x04, 0x2f
        /*56a2*/ 	.short	(.L_3697 - .L_3696)
	.align		4
.L_3696:
        /*56a4*/ 	.word	index@(contiguous_any3_f16)
        /*56a8*/ 	.word	0x0000002c


	//----- nvinfo : EIATTR_FRAME_SIZE
	.align		4
.L_3697:
        /*56ac*/ 	.byte	0x04, 0x11
        /*56ae*/ 	.short	(.L_3699 - .L_3698)
	.align		4
.L_3698:
        /*56b0*/ 	.word	index@($__internal_85_$__cuda_sm20_rem_s64)
        /*56b4*/ 	.word	0x00000000


	//----- nvinfo : EIATTR_FRAME_SIZE
	.align		4
.L_3699:
        /*56b8*/ 	.byte	0x04, 0x11
        /*56ba*/ 	.short	(.L_3701 - .L_3700)
	.align		4
.L_3700:
        /*56bc*/ 	.word	index@($__internal_84_$__cuda_sm20_div_s64)
        /*56c0*/ 	.word	0x00000000


	//----- nvinfo : EIATTR_FRAME_SIZE
	.align		4
.L_3701:
        /*56c4*/ 	.byte	0x04, 0x11
        /*56c6*/ 	.short	(.L_3703 - .L_3702)
	.align		4
.L_3702:
        /*56c8*/ 	.word	index@(contiguous_any3_f16)
        /*56cc*/ 	.word	0x00000000


	//----- nvinfo : EIATTR_REGCOUNT
	.align		4
.L_3703:
        /*56d0*/ 	.byte	0x04, 0x2f
        /*56d2*/ 	.short	(.L_3705 - .L_3704)
	.align		4
.L_3704:
        /*56d4*/ 	.word	index@(contiguous_any33_f16)
        /*56d8*/ 	.word	0x0000000d


	//----- nvinfo : EIATTR_FRAME_SIZE
	.align		4
.L_3705:
        /*56dc*/ 	.byte	0x04, 0x11
        /*56de*/ 	.short	(.L_3707 - .L_3706)
	.align		4
.L_3706:
        /*56e0*/ 	.word	index@(contiguous_any33_f16)
        /*56e4*/ 	.word	0x00000000


	//----- nvinfo : EIATTR_REGCOUNT
	.align		4
.L_3707:
        /*56e8*/ 	.byte	0x04, 0x2f
        /*56ea*/ 	.short	(.L_3709 - .L_3708)
	.align		4
.L_3708:
        /*56ec*/ 	.word	index@(contiguous_any_bf16)
        /*56f0*/ 	.word	0x00000009


	//----- nvinfo : EIATTR_FRAME_SIZE
	.align		4
.L_3709:
        /*56f4*/ 	.byte	0x04, 0x11
        /*56f6*/ 	.short	(.L_3711 - .L_3710)
	.align		4
.L_3710:
        /*56f8*/ 	.word	index@(contiguous_any_bf16)
        /*56fc*/ 	.word	0x00000000


	//----- nvinfo : EIATTR_REGCOUNT
	.align		4
.L_3711:
        /*5700*/ 	.byte	0x04, 0x2f
        /*5702*/ 	.short	(.L_3713 - .L_3712)
	.align		4
.L_3712:
        /*5704*/ 	.word	index@(uncontiguous_any_bf16)
        /*5708*/ 	.word	0x00000030


	//----- nvinfo : EIATTR_FRAME_SIZE
	.align		4
.L_3713:
        /*570c*/ 	.byte	0x04, 0x11
        /*570e*/ 	.short	(.L_3715 - .L_3714)
	.align		4
.L_3714:
        /*5710*/ 	.word	index@($__internal_83_$__cuda_sm20_rem_s64)
        /*5714*/ 	.word	0x00000000


	//----- nvinfo : EIATTR_FRAME_SIZE
	.align		4
.L_3715:
        /*5718*/ 	.byte	0x04, 0x11
        /*571a*/ 	.short	(.L_3717 - .L_3716)
	.align		4
.L_3716:
        /*571c*/ 	.word	index@($__internal_82_$__cuda_sm20_div_s64)
        /*5720*/ 	.word	0x00000000


	//----- nvinfo : EIATTR_FRAME_SIZE
	.align		4
.L_3717:
        /*5724*/ 	.byte	0x04, 0x11
        /*5726*/ 	.short	(.L_3719 - .L_3718)
	.align		4
.L_3718:
        /*5728*/ 	.word	index@(uncontiguous_any_bf16)
        /*572c*/ 	.word	0x00000000


	//----- nvinfo : EIATTR_REGCOUNT
	.align		4
.L_3719:
        /*5730*/ 	.byte	0x04, 0x2f
        /*5732*/ 	.short	(.L_3721 - .L_3720)
	.align		4
.L_3720:
        /*5734*/ 	.word	index@(contiguous_any2_bf16)
        /*5738*/ 	.word	0x0000002e


	//----- nvinfo : EIATTR_FRAME_SIZE
	.align		4
.L_3721:
        /*573c*/ 	.byte	0x04, 0x11
        /*573e*/ 	.short	(.L_3723 - .L_3722)
	.align		4
.L_3722:
        /*5740*/ 	.word	index@($__internal_81_$__cuda_sm20_rem_s64)
        /*5744*/ 	.word	0x00000000


	//----- nvinfo : EIATTR_FRAME_SIZE
	.align		4
.L_3723:
        /*5748*/ 	.byte	0x04, 0x11
        /*574a*/ 	.short	(.L_3725 - .L_3724)
	.align		4
.L_3724:
        /*574c*/ 	.word	index@($__internal_80_$__cuda_sm20_div_s64)
        /*5750*/ 	.word	0x00000000


	//----- nvinfo : EIATTR_FRAME_SIZE
	.align		4
.L_3725:
        /*5754*/ 	.byte	0x04, 0x11
        /*5756*/ 	.short	(.L_3727 - .L_3726)
	.align		4
.L_3726:
        /*5758*/ 	.word	index@(contiguous_any2_bf16)
        /*575c*/ 	.word	0x00000000


	//----- nvinfo : EIATTR_REGCOUNT
	.align		4
.L_3727:
        /*5760*/ 	.byte	0x04, 0x2f
        /*5762*/ 	.short	(.L_3729 - .L_3728)
	.align		4
.L_3728:
        /*5764*/ 	.word	index@(contiguous_any22_bf16)
        /*5768*/ 	.word	0x00000010


	//----- nvinfo : EIATTR_FRAME_SIZE
	.align		4
.L_3729:
        /*576c*/ 	.byte	0x04, 0x11
        /*576e*/ 	.short	(.L_3731 - .L_3730)
	.align		4
.L_3730:
        /*5770*/ 	.word	index@(contiguous_any22_bf16)
        /*5774*/ 	.word	0x00000000


	//----- nvinfo : EIATTR_REGCOUNT
	.align		4
.L_3731:
        /*5778*/ 	.byte	0x04, 0x2f
        /*577a*/ 	.short	(.L_3733 - .L_3732)
	.align		4
.L_3732:
        /*577c*/ 	.word	index@(contiguous_any3_bf16)
        /*5780*/ 	.word	0x0000002c


	//----- nvinfo : EIATTR_FRAME_SIZE
	.align		4
.L_3733:
        /*5784*/ 	.byte	0x04, 0x11
        /*5786*/ 	.short	(.L_3735 - .L_3734)
	.align		4
.L_3734:
        /*5788*/ 	.word	index@($__internal_79_$__cuda_sm20_rem_s64)
        /*578c*/ 	.word	0x00000000


	//----- nvinfo : EIATTR_FRAME_SIZE
	.align		4
.L_3735:
        /*5790*/ 	.byte	0x04, 0x11
        /*5792*/ 	.short	(.L_3737 - .L_3736)
	.align		4
.L_3736:
        /*5794*/ 	.word	index@($__internal_78_$__cuda_sm20_div_s64)
        /*5798*/ 	.word	0x00000000


	//----- nvinfo : EIATTR_FRAME_SIZE
	.align		4
.L_3737:
        /*579c*/ 	.byte	0x04, 0x11
        /*579e*/ 	.short	(.L_3739 - .L_3738)
	.align		4
.L_3738:
        /*57a0*/ 	.word	index@(contiguous_any3_bf16)
        /*57a4*/ 	.word	0x00000000


	//----- nvinfo : EIATTR_REGCOUNT
	.align		4
.L_3739:
        /*57a8*/ 	.byte	0x04, 0x2f
        /*57aa*/ 	.short	(.L_3741 - .L_3740)
	.align		4
.L_3740:
        /*57ac*/ 	.word	index@(contiguous_any33_bf16)
        /*57b0*/ 	.word	0x0000000d


	//----- nvinfo : EIATTR_FRAME_SIZE
	.align		4
.L_3741:
        /*57b4*/ 	.byte	0x04, 0x11
        /*57b6*/ 	.short	(.L_3743 - .L_3742)
	.align		4
.L_3742:
        /*57b8*/ 	.word	index@(contiguous_any33_bf16)
        /*57bc*/ 	.word	0x00000000


	//----- nvinfo : EIATTR_REGCOUNT
	.align		4
.L_3743:
        /*57c0*/ 	.byte	0x04, 0x2f
        /*57c2*/ 	.short	(.L_3745 - .L_3744)
	.align		4
.L_3744:
        /*57c4*/ 	.word	index@(contiguous_reducel1_bool)
        /*57c8*/ 	.word	0x0000000c


	//----- nvinfo : EIATTR_FRAME_SIZE
	.align		4
.L_3745:
        /*57cc*/ 	.byte	0x04, 0x11
        /*57ce*/ 	.short	(.L_3747 - .L_3746)
	.align		4
.L_3746:
        /*57d0*/ 	.word	index@(contiguous_reducel1_bool)
        /*57d4*/ 	.word	0x00000000


	//----- nvinfo : EIATTR_REGCOUNT
	.align		4
.L_3747:
        /*57d8*/ 	.byte	0x04, 0x2f
        /*57da*/ 	.short	(.L_3749 - .L_3748)
	.align		4
.L_3748:
        /*57dc*/ 	.word	index@(uncontiguous_reducel1_bool)
        /*57e0*/ 	.word	0x00000030


	//----- nvinfo : EIATTR_FRAME_SIZE
	.align		4
.L_3749:
        /*57e4*/ 	.byte	0x04, 0x11
        /*57e6*/ 	.short	(.L_3751 - .L_3750)
	.align		4
.L_3750:
        /*57e8*/ 	.word	index@($__internal_77_$__cuda_sm20_rem_s64)
        /*57ec*/ 	.word	0x00000000


	//----- nvinfo : EIATTR_FRAME_SIZE
	.align		4
.L_3751:
        /*57f0*/ 	.byte	0x04, 0x11
        /*57f2*/ 	.short	(.L_3753 - .L_3752)
	.align		4
.L_3752:
        /*57f4*/ 	.word	index@($__internal_76_$__cuda_sm20_div_s64)
        /*57f8*/ 	.word	0x00000000


	//----- nvinfo : EIATTR_FRAME_SIZE
	.align		4
.L_3753:
        /*57fc*/ 	.byte	0x04, 0x11
        /*57fe*/ 	.short	(.L_3755 - .L_3754)
	.align		4
.L_3754:
        /*5800*/ 	.word	index@(uncontiguous_reducel1_bool)
        /*5804*/ 	.word	0x00000000


	//----- nvinfo : EIATTR_REGCOUNT
	.align		4
.L_3755:
        /*5808*/ 	.byte	0x04, 0x2f
        /*580a*/ 	.short	(.L_3757 - .L_3756)
	.align		4
.L_3756:
        /*580c*/ 	.word	index@(contiguous_reducel12_bool)
        /*5810*/ 	.word	0x0000002e


	//----- nvinfo : EIATTR_FRAME_SIZE
	.align		4
.L_3757:
        /*5814*/ 	.byte	0x04, 0x11
        /*5816*/ 	.short	(.L_3759 - .L_3758)
	.align		4
.L_3758:
        /*5818*/ 	.word	index@($__internal_75_$__cuda_sm20_rem_s64)
        /*581c*/ 	.word	0x00000000


	//----- nvinfo : EIATTR_FRAME_SIZE
	.align		4
.L_3759:
        /*5820*/ 	.byte	0x04, 0x11
        /*5822*/ 	.short	(.L_3761 - .L_3760)
	.align		4
.L_3760:
        /*5824*/ 	.word	index@($__internal_74_$__cuda_sm20_div_s64)
        /*5828*/ 	.word	0x00000000


	//----- nvinfo : EIATTR_FRAME_SIZE
	.align		4
.L_3761:
        /*582c*/ 	.byte	0x04, 0x11
        /*582e*/ 	.short	(.L_3763 - .L_3762)
	.align		4
.L_3762:
        /*5830*/ 	.word	index@(contiguous_reducel12_bool)
        /*5834*/ 	.word	0x00000000


	//----- nvinfo : EIATTR_REGCOUNT
	.align		4
.L_3763:
        /*5838*/ 	.byte	0x04, 0x2f
        /*583a*/ 	.short	(.L_3765 - .L_3764)
	.align		4
.L_3764:
        /*583c*/ 	.word	index@(contiguous_reducel122_bool)
        /*5840*/ 	.word	0x0000000c


	//----- nvinfo : EIATTR_FRAME_SIZE
	.align		4
.L_3765:
        /*5844*/ 	.byte	0x04, 0x11
        /*5846*/ 	.short	(.L_3767 - .L_3766)
	.align		4
.L_3766:
        /*5848*/ 	.word	index@(contiguous_reducel122_bool)
        /*584c*/ 	.word	0x00000000


	//----- nvinfo : EIATTR_REGCOUNT
	.align		4
.L_3767:
        /*5850*/ 	.byte	0x04, 0x2f
        /*5852*/ 	.short	(.L_3769 - .L_3768)
	.align		4
.L_3768:
        /*5854*/ 	.word	index@(contiguous_reducel13_bool)
        /*5858*/ 	.word	0x0000002c


	//----- nvinfo : EIATTR_FRAME_SIZE
	.align		4
.L_3769:
        /*585c*/ 	.byte	0x04, 0x11
        /*585e*/ 	.short	(.L_3771 - .L_3770)
	.align		4
.L_3770:
        /*5860*/ 	.word	index@($__internal_73_$__cuda_sm20_rem_s64)
        /*5864*/ 	.word	0x00000000


	//----- nvinfo : EIATTR_FRAME_SIZE
	.align		4
.L_3771:
        /*5868*/ 	.byte	0x04, 0x11
        /*586a*/ 	.short	(.L_3773 - .L_3772)
	.align		4
.L_3772:
        /*586c*/ 	.word	index@($__internal_72_$__cuda_sm20_div_s64)
        /*5870*/ 	.word	0x00000000


	//----- nvinfo : EIATTR_FRAME_SIZE
	.align		4
.L_3773:
        /*5874*/ 	.byte	0x04, 0x11
        /*5876*/ 	.short	(.L_3775 - .L_3774)
	.align		4
.L_3774:
        /*5878*/ 	.word	index@(contiguous_reducel13_bool)
        /*587c*/ 	.word	0x00000000


	//----- nvinfo : EIATTR_REGCOUNT
	.align		4
.L_3775:
        /*5880*/ 	.byte	0x04, 0x2f
        /*5882*/ 	.short	(.L_3777 - .L_3776)
	.align		4
.L_3776:
        /*5884*/ 	.word	index@(contiguous_reducel133_bool)
        /*5888*/ 	.word	0x0000001b


	//----- nvinfo : EIATTR_FRAME_SIZE
	.align		4
.L_3777:
        /*588c*/ 	.byte	0x04, 0x11
        /*588e*/ 	.short	(.L_3779 - .L_3778)
	.align		4
.L_3778:
        /*5890*/ 	.word	index@(contiguous_reducel133_bool)
        /*5894*/ 	.word	0x00000000


	//----- nvinfo : EIATTR_REGCOUNT
	.align		4
.L_3779:
        /*5898*/ 	.byte	0x04, 0x2f
        /*589a*/ 	.short	(.L_3781 - .L_3780)
	.align		4
.L_3780:
        /*589c*/ 	.word	index@(contiguous_reducel1_i8)
        /*58a0*/ 	.word	0x0000000c


	//----- nvinfo : EIATTR_FRAME_SIZE
	.align		4
.L_3781:
        /*58a4*/ 	.byte	0x04, 0x11
        /*58a6*/ 	.short	(.L_3783 - .L_3782)
	.align		4
.L_3782:
        /*58a8*/ 	.word	index@(contiguous_reducel1_i8)
        /*58ac*/ 	.word	0x00000000


	//----- nvinfo : EIATTR_REGCOUNT
	.align		4
.L_3783:
        /*58b0*/ 	.byte	0x04, 0x2f
        /*58b2*/ 	.short	(.L_3785 - .L_3784)
	.align		4
.L_3784:
        /*58b4*/ 	.word	index@(uncontiguous_reducel1_i8)
        /*58b8*/ 	.word	0x00000030


	//----- nvinfo : EIATTR_FRAME_SIZE
	.align		4
.L_3785:
        /*58bc*/ 	.byte	0x04, 0x11
        /*58be*/ 	.short	(.L_3787 - .L_3786)
	.align		4
.L_3786:
        /*58c0*/ 	.word	index@($__internal_71_$__cuda_sm20_rem_s64)
        /*58c4*/ 	.word	0x00000000


	//----- nvinfo : EIATTR_FRAME_SIZE
	.align		4
.L_3787:
        /*58c8*/ 	.byte	0x04, 0x11
        /*58ca*/ 	.short	(.L_3789 - .L_3788)
	.align		4
.L_3788:
        /*58cc*/ 	.word	index@($__internal_70_$__cuda_sm20_div_s64)
        /*58d0*/ 	.word	0x00000000


	//----- nvinfo : EIATTR_FRAME_SIZE
	.align		4
.L_3789:
        /*58d4*/ 	.byte	0x04, 0x11
        /*58d6*/ 	.short	(.L_3791 - .L_3790)
	.align		4
.L_3790:
        /*58d8*/ 	.word	index@(uncontiguous_reducel1_i8)
        /*58dc*/ 	.word	0x00000000


	//----- nvinfo : EIATTR_REGCOUNT
	.align		4
.L_3791:
        /*58e0*/ 	.byte	0x04, 0x2f
        /*58e2*/ 	.short	(.L_3793 - .L_3792)
	.align		4
.L_3792:
        /*58e4*/ 	.word	index@(contiguous_reducel12_i8)
        /*58e8*/ 	.word	0x0000002e


	//----- nvinfo : EIATTR_FRAME_SIZE
	.align		4
.L_3793:
        /*58ec*/ 	.byte	0x04, 0x11
        /*58ee*/ 	.short	(.L_3795 - .L_3794)
	.align		4
.L_3794:
        /*58f0*/ 	.word	index@($__internal_69_$__cuda_sm20_rem_s64)
        /*58f4*/ 	.word	0x00000000


	//----- nvinfo : EIATTR_FRAME_SIZE
	.align		4
.L_3795:
        /*58f8*/ 	.byte	0x04, 0x11
        /*58fa*/ 	.short	(.L_3797 - .L_3796)
	.align		4
.L_3796:
        /*58fc*/ 	.word	index@($__internal_68_$__cuda_sm20_div_s64)
        /*5900*/ 	.word	0x00000000


	//----- nvinfo : EIATTR_FRAME_SIZE
	.align		4
.L_3797:
        /*5904*/ 	.byte	0x04, 0x11
        /*5906*/ 	.short	(.L_3799 - .L_3798)
	.align		4
.L_3798:
        /*5908*/ 	.word	index@(contiguous_reducel12_i8)
        /*590c*/ 	.word	0x00000000


	//----- nvinfo : EIATTR_REGCOUNT
	.align		4
.L_3799:
        /*5910*/ 	.byte	0x04, 0x2f
        /*5912*/ 	.short	(.L_3801 - .L_3800)
	.align		4
.L_3800:
        /*5914*/ 	.word	index@(contiguous_reducel122_i8)
        /*5918*/ 	.word	0x0000000e


	//----- nvinfo : EIATTR_FRAME_SIZE
	.align		4
.L_3801:
        /*591c*/ 	.byte	0x04, 0x11
        /*591e*/ 	.short	(.L_3803 - .L_3802)
	.align		4
.L_3802:
        /*5920*/ 	.word	index@(contiguous_reducel122_i8)
        /*5924*/ 	.word	0x00000000


	//----- nvinfo : EIATTR_REGCOUNT
	.align		4
.L_3803:
        /*5928*/ 	.byte	0x04, 0x2f
        /*592a*/ 	.short	(.L_3805 - .L_3804)
	.align		4
.L_3804:
        /*592c*/ 	.word	index@(contiguous_reducel13_i8)
        /*5930*/ 	.word	0x0000002c


	//----- nvinfo : EIATTR_FRAME_SIZE
	.align		4
.L_3805:
        /*5934*/ 	.byte	0x04, 0x11
        /*5936*/ 	.short	(.L_3807 - .L_3806)
	.align		4
.L_3806:
        /*5938*/ 	.word	index@($__internal_67_$__cuda_sm20_rem_s64)
        /*593c*/ 	.word	0x00000000


	//----- nvinfo : EIATTR_FRAME_SIZE
	.align		4
.L_3807:
        /*5940*/ 	.byte	0x04, 0x11
        /*5942*/ 	.short	(.L_3809 - .L_3808)
	.align		4
.L_3808:
        /*5944*/ 	.word	index@($__internal_66_$__cuda_sm20_div_s64)
        /*5948*/ 	.word	0x00000000


	//----- nvinfo : EIATTR_FRAME_SIZE
	.align		4
.L_3809:
        /*594c*/ 	.byte	0x04, 0x11
        /*594e*/ 	.short	(.L_3811 - .L_3810)
	.align		4
.L_3810:
        /*5950*/ 	.word	index@(contiguous_reducel13_i8)
        /*5954*/ 	.word	0x00000000


	//----- nvinfo : EIATTR_REGCOUNT
	.align		4
.L_3811:
        /*5958*/ 	.byte	0x04, 0x2f
        /*595a*/ 	.short	(.L_3813 - .L_3812)
	.align		4
.L_3812:
        /*595c*/ 	.word	index@(contiguous_reducel133_i8)
        /*5960*/ 	.word	0x00000015


	//----- nvinfo : EIATTR_FRAME_SIZE
	.align		4
.L_3813:
        /*5964*/ 	.byte	0x04, 0x11
        /*5966*/ 	.short	(.L_3815 - .L_3814)
	.align		4
.L_3814:
        /*5968*/ 	.word	index@(contiguous_reducel133_i8)
        /*596c*/ 	.word	0x00000000


	//----- nvinfo : EIATTR_REGCOUNT
	.align		4
.L_3815:
        /*5970*/ 	.byte	0x04, 0x2f
        /*5972*/ 	.short	(.L_3817 - .L_3816)
	.align		4
.L_3816:
        /*5974*/ 	.word	index@(contiguous_reducel1_i16)
        /*5978*/ 	.word	0x0000000e


	//----- nvinfo : EIATTR_FRAME_SIZE
	.align		4
.L_3817:
        /*597c*/ 	.byte	0x04, 0x11
        /*597e*/ 	.short	(.L_3819 - .L_3818)
	.align		4
.L_3818:
        /*5980*/ 	.word	index@(contiguous_reducel1_i16)
        /*5984*/ 	.word	0x00000000


	//----- nvinfo : EIATTR_REGCOUNT
	.align		4
.L_3819:
        /*5988*/ 	.byte	0x04, 0x2f
        /*598a*/ 	.short	(.L_3821 - .L_3820)
	.align		4
.L_3820:
        /*598c*/ 	.word	index@(uncontiguous_reducel1_i16)
        /*5990*/ 	.word	0x00000030


	//----- nvinfo : EIATTR_FRAME_SIZE
	.align		4
.L_3821:
        /*5994*/ 	.byte	0x04, 0x11
        /*5996*/ 	.short	(.L_3823 - .L_3822)
	.align		4
.L_3822:
        /*5998*/ 	.word	index@($__internal_65_$__cuda_sm20_rem_s64)
        /*599c*/ 	.word	0x00000000


	//----- nvinfo : EIATTR_FRAME_SIZE
	.align		4
.L_3823:
        /*59a0*/ 	.byte	0x04, 0x11
        /*59a2*/ 	.short	(.L_3825 - .L_3824)
	.align		4
.L_3824:
        /*59a4*/ 	.word	index@($__internal_64_$__cuda_sm20_div_s64)
        /*59a8*/ 	.word	0x00000000


	//----- nvinfo : EIATTR_FRAME_SIZE
	.align		4
.L_3825:
        /*59ac*/ 	.byte	0x04, 0x11
        /*59ae*/ 	.short	(.L_3827 - .L_3826)
	.align		4
.L_3826:
        /*59b0*/ 	.word	index@(uncontiguous_reducel1_i16)
        /*59b4*/ 	.word	0x00000000


	//----- nvinfo : EIATTR_REGCOUNT
	.align		4
.L_3827:
        /*59b8*/ 	.byte	0x04, 0x2f
        /*59ba*/ 	.short	(.L_3829 - .L_3828)
	.align		4
.L_3828:
        /*59bc*/ 	.word	index@(contiguous_reducel12_i16)
        /*59c0*/ 	.word	0x00000030


	//----- nvinfo : EIATTR_FRAME_SIZE
	.align		4
.L_3829:
        /*59c4*/ 	.byte	0x04, 0x11
        /*59c6*/ 	.short	(.L_3831 - .L_3830)
	.align		4
.L_3830:
        /*59c8*/ 	.word	index@($__internal_63_$__cuda_sm20_rem_s64)
        /*59cc*/ 	.word	0x00000000


	//----- nvinfo : EIATTR_FRAME_SIZE
	.align		4
.L_3831:
        /*59d0*/ 	.byte	0x04, 0x11
        /*59d2*/ 	.short	(.L_3833 - .L_3832)
	.align		4
.L_3832:
        /*59d4*/ 	.word	index@($__internal_62_$__cuda_sm20_div_s64)
        /*59d8*/ 	.word	0x00000000


	//----- nvinfo : EIATTR_FRAME_SIZE
	.align		4
.L_3833:
        /*59dc*/ 	.byte	0x04, 0x11
        /*59de*/ 	.short	(.L_3835 - .L_3834)
	.align		4
.L_3834:
        /*59e0*/ 	.word	index@(contiguous_reducel12_i16)
        /*59e4*/ 	.word	0x00000000


	//----- nvinfo : EIATTR_REGCOUNT
	.align		4
.L_3835:
        /*59e8*/ 	.byte	0x04, 0x2f
        /*59ea*/ 	.short	(.L_3837 - .L_3836)
	.align		4
.L_3836:
        /*59ec*/ 	.word	index@(contiguous_reducel122_i16)
        /*59f0*/ 	.word	0x0000000e


	//----- nvinfo : EIATTR_FRAME_SIZE
	.align		4
.L_3837:
        /*59f4*/ 	.byte	0x04, 0x11
        /*59f6*/ 	.short	(.L_3839 - .L_3838)
	.align		4
.L_3838:
        /*59f8*/ 	.word	index@(contiguous_reducel122_i16)
        /*59fc*/ 	.word	0x00000000


	//----- nvinfo : EIATTR_REGCOUNT
	.align		4
.L_3839:
        /*5a00*/ 	.byte	0x04, 0x2f
        /*5a02*/ 	.short	(.L_3841 - .L_3840)
	.align		4
.L_3840:
        /*5a04*/ 	.word	index@(contiguous_reducel13_i16)
        /*5a08*/ 	.word	0x0000002c


	//----- nvinfo : EIATTR_FRAME_SIZE
	.align		4
.L_3841:
        /*5a0c*/ 	.byte	0x04, 0x11
        /*5a0e*/ 	.short	(.L_3843 - .L_3842)
	.align		4
.L_3842:
        /*5a10*/ 	.word	index@($__internal_61_$__cuda_sm20_rem_s64)
        /*5a14*/ 	.word	0x00000000


	//----- nvinfo : EIATTR_FRAME_SIZE
	.align		4
.L_3843:
        /*5a18*/ 	.byte	0x04, 0x11
        /*5a1a*/ 	.short	(.L_3845 - .L_3844)
	.align		4
.L_3844:
        /*5a1c*/ 	.word	index@($__internal_60_$__cuda_sm20_div_s64)
        /*5a20*/ 	.word	0x00000000


	//----- nvinfo : EIATTR_FRAME_SIZE
	.align		4
.L_3845:
        /*5a24*/ 	.byte	0x04, 0x11
        /*5a26*/ 	.short	(.L_3847 - .L_3846)
	.align		4
.L_3846:
        /*5a28*/ 	.word	index@(contiguous_reducel13_i16)
        /*5a2c*/ 	.word	0x00000000


	//----- nvinfo : EIATTR_REGCOUNT
	.align		4
.L_3847:
        /*5a30*/ 	.byte	0x04, 0x2f
        /*5a32*/ 	.short	(.L_3849 - .L_3848)
	.align		4
.L_3848:
        /*5a34*/ 	.word	index@(contiguous_reducel133_i16)
        /*5a38*/ 	.word	0x00000016


	//----- nvinfo : EIATTR_FRAME_SIZE
	.align		4
.L_3849:
        /*5a3c*/ 	.byte	0x04, 0x11
        /*5a3e*/ 	.short	(.L_3851 - .L_3850)
	.align		4
.L_3850:
        /*5a40*/ 	.word	index@(contiguous_reducel133_i16)
        /*5a44*/ 	.word	0x00000000


	//----- nvinfo : EIATTR_REGCOUNT
	.align		4
.L_3851:
        /*5a48*/ 	.byte	0x04, 0x2f
        /*5a4a*/ 	.short	(.L_3853 - .L_3852)
	.align		4
.L_3852:
        /*5a4c*/ 	.word	index@(contiguous_reducel1_i32)
        /*5a50*/ 	.word	0x0000000e


	//----- nvinfo : EIATTR_FRAME_SIZE
	.align		4
.L_3853:
        /*5a54*/ 	.byte	0x04, 0x11
        /*5a56*/ 	.short	(.L_3855 - .L_3854)
	.align		4
.L_3854:
        /*5a58*/ 	.word	index@(contiguous_reducel1_i32)
        /*5a5c*/ 	.word	0x00000000


	//----- nvinfo : EIATTR_REGCOUNT
	.align		4
.L_3855:
        /*5a60*/ 	.byte	0x04, 0x2f
        /*5a62*/ 	.short	(.L_3857 - .L_3856)
	.align		4
.L_3856:
        /*5a64*/ 	.word	index@(uncontiguous_reducel1_i32)
        /*5a68*/ 	.word	0x0000002e


	//----- nvinfo : EIATTR_FRAME_SIZE
	.align		4
.L_3857:
        /*5a6c*/ 	.byte	0x04, 0x11
        /*5a6e*/ 	.short	(.L_3859 - .L_3858)
	.align		4
.L_3858:
        /*5a70*/ 	.word	index@($__internal_59_$__cuda_sm20_rem_s64)
        /*5a74*/ 	.word	0x00000000


	//----- nvinfo : EIATTR_FRAME_SIZE
	.align		4
.L_3859:
        /*5a78*/ 	.byte	0x04, 0x11
        /*5a7a*/ 	.short	(.L_3861 - .L_3860)
	.align		4
.L_3860:
        /*5a7c*/ 	.word	index@($__internal_58_$__cuda_sm20_div_s64)
        /*5a80*/ 	.word	0x00000000


	//----- nvinfo : EIATTR_FRAME_SIZE
	.align		4
.L_3861:
        /*5a84*/ 	.byte	0x04, 0x11
        /*5a86*/ 	.short	(.L_3863 - .L_3862)
	.align		4
.L_3862:
        /*5a88*/ 	.word	index@(uncontiguous_reducel1_i32)
        /*5a8c*/ 	.word	0x00000000


	//----- nvinfo : EIATTR_REGCOUNT
	.align		4
.L_3863:
        /*5a90*/ 	.byte	0x04, 0x2f
        /*5a92*/ 	.short	(.L_3865 - .L_3864)
	.align		4
.L_3864:
        /*5a94*/ 	.word	index@(contiguous_reducel12_i32)
        /*5a98*/ 	.word	0x00000030


	//----- nvinfo : EIATTR_FRAME_SIZE
	.align		4
.L_3865:
        /*5a9c*/ 	.byte	0x04, 0x11
        /*5a9e*/ 	.short	(.L_3867 - .L_3866)
	.align		4
.L_3866:
        /*5aa0*/ 	.word	index@($__internal_57_$__cuda_sm20_rem_s64)
        /*5aa4*/ 	.word	0x00000000


	//----- nvinfo : EIATTR_FRAME_SIZE
	.align		4
.L_3867:
        /*5aa8*/ 	.byte	0x04, 0x11
        /*5aaa*/ 	.short	(.L_3869 - .L_3868)
	.align		4
.L_3868:
        /*5aac*/ 	.word	index@($__internal_56_$__cuda_sm20_div_s64)
        /*5ab0*/ 	.word	0x00000000


	//----- nvinfo : EIATTR_FRAME_SIZE
	.align		4
.L_3869:
        /*5ab4*/ 	.byte	0x04, 0x11
        /*5ab6*/ 	.short	(.L_3871 - .L_3870)
	.align		4
.L_3870:
        /*5ab8*/ 	.word	index@(contiguous_reducel12_i32)
        /*5abc*/ 	.word	0x00000000


	//----- nvinfo : EIATTR_REGCOUNT
	.align		4
.L_3871:
        /*5ac0*/ 	.byte	0x04, 0x2f
        /*5ac2*/ 	.short	(.L_3873 - .L_3872)
	.align		4
.L_3872:
        /*5ac4*/ 	.word	index@(contiguous_reducel122_i32)
        /*5ac8*/ 	.word	0x0000000e


	//----- nvinfo : EIATTR_FRAME_SIZE
	.align		4
.L_3873:
        /*5acc*/ 	.byte	0x04, 0x11
        /*5ace*/ 	.short	(.L_3875 - .L_3874)
	.align		4
.L_3874:
        /*5ad0*/ 	.word	index@(contiguous_reducel122_i32)
        /*5ad4*/ 	.word	0x00000000


	//----- nvinfo : EIATTR_REGCOUNT
	.align		4
.L_3875:
        /*5ad8*/ 	.byte	0x04, 0x2f
        /*5ada*/ 	.short	(.L_3877 - .L_3876)
	.align		4
.L_3876:
        /*5adc*/ 	.word	index@(contiguous_reducel13_i32)
        /*5ae0*/ 	.word	0x0000002c


	//----- nvinfo : EIATTR_FRAME_SIZE
	.align		4
.L_3877:
        /*5ae4*/ 	.byte	0x04, 0x11
        /*5ae6*/ 	.short	(.L_3879 - .L_3878)
	.align		4
.L_3878:
        /*5ae8*/ 	.word	index@($__internal_55_$__cuda_sm20_rem_s64)
        /*5aec*/ 	.word	0x00000000


	//----- nvinfo : EIATTR_FRAME_SIZE
	.align		4
.L_3879:
        /*5af0*/ 	.byte	0x04, 0x11
        /*5af2*/ 	.short	(.L_3881 - .L_3880)
	.align		4
.L_3880:
        /*5af4*/ 	.word	index@($__internal_54_$__cuda_sm20_div_s64)
        /*5af8*/ 	.word	0x00000000


	//----- nvinfo : EIATTR_FRAME_SIZE
	.align		4
.L_3881:
        /*5afc*/ 	.byte	0x04, 0x11
        /*5afe*/ 	.short	(.L_3883 - .L_3882)
	.align		4
.L_3882:
        /*5b00*/ 	.word	index@(contiguous_reducel13_i32)
        /*5b04*/ 	.word	0x00000000


	//----- nvinfo : EIATTR_REGCOUNT
	.align		4
.L_3883:
        /*5b08*/ 	.byte	0x04, 0x2f
        /*5b0a*/ 	.short	(.L_3885 - .L_3884)
	.align		4
.L_3884:
        /*5b0c*/ 	.word	index@(contiguous_reducel133_i32)
        /*5b10*/ 	.word	0x00000019


	//----- nvinfo : EIATTR_FRAME_SIZE
	.align		4
.L_3885:
        /*5b14*/ 	.byte	0x04, 0x11
        /*5b16*/ 	.short	(.L_3887 - .L_3886)
	.align		4
.L_3886:
        /*5b18*/ 	.word	index@(contiguous_reducel133_i32)
        /*5b1c*/ 	.word	0x00000000


	//----- nvinfo : EIATTR_REGCOUNT
	.align		4
.L_3887:
        /*5b20*/ 	.byte	0x04, 0x2f
        /*5b22*/ 	.short	(.L_3889 - .L_3888)
	.align		4
.L_3888:
        /*5b24*/ 	.word	index@(contiguous_reducel1_i64)
        /*5b28*/ 	.word	0x00000014


	//----- nvinfo : EIATTR_FRAME_SIZE
	.align		4
.L_3889:
        /*5b2c*/ 	.byte	0x04, 0x11
        /*5b2e*/ 	.short	(.L_3891 - .L_3890)
	.align		4
.L_3890:
        /*5b30*/ 	.word	index@(contiguous_reducel1_i64)
        /*5b34*/ 	.word	0x00000000


	//----- nvinfo : EIATTR_REGCOUNT
	.align		4
.L_3891:
        /*5b38*/ 	.byte	0x04, 0x2f
        /*5b3a*/ 	.short	(.L_3893 - .L_3892)
	.align		4
.L_3892:
        /*5b3c*/ 	.word	index@(uncontiguous_reducel1_i64)
        /*5b40*/ 	.word	0x0000002e


	//----- nvinfo : EIATTR_FRAME_SIZE
	.align		4
.L_3893:
        /*5b44*/ 	.byte	0x04, 0x11
        /*5b46*/ 	.short	(.L_3895 - .L_3894)
	.align		4
.L_3894:
        /*5b48*/ 	.word	index@($__internal_53_$__cuda_sm20_rem_s64)
        /*5b4c*/ 	.word	0x00000000


	//----- nvinfo : EIATTR_FRAME_SIZE
	.align		4
.L_3895:
        /*5b50*/ 	.byte	0x04, 0x11
        /*5b52*/ 	.short	(.L_3897 - .L_3896)
	.align		4
.L_3896:
        /*5b54*/ 	.word	index@($__internal_52_$__cuda_sm20_div_s64)
        /*5b58*/ 	.word	0x00000000


	//----- nvinfo : EIATTR_FRAME_SIZE
	.align		4
.L_3897:
        /*5b5c*/ 	.byte	0x04, 0x11
        /*5b5e*/ 	.short	(.L_3899 - .L_3898)
	.align		4
.L_3898:
        /*5b60*/ 	.word	index@(uncontiguous_reducel1_i64)
        /*5b64*/ 	.word	0x00000000


	//----- nvinfo : EIATTR_REGCOUNT
	.align		4
.L_3899:
        /*5b68*/ 	.byte	0x04, 0x2f
        /*5b6a*/ 	.short	(.L_3901 - .L_3900)
	.align		4
.L_3900:
        /*5b6c*/ 	.word	index@(contiguous_reducel12_i64)
        /*5b70*/ 	.word	0x00000030


	//----- nvinfo : EIATTR_FRAME_SIZE
	.align		4
.L_3901:
        /*5b74*/ 	.byte	0x04, 0x11
        /*5b76*/ 	.short	(.L_3903 - .L_3902)
	.align		4
.L_3902:
        /*5b78*/ 	.word	index@($__internal_51_$__cuda_sm20_rem_s64)
        /*5b7c*/ 	.word	0x00000000


	//----- nvinfo : EIATTR_FRAME_SIZE
	.align		4
.L_3903:
        /*5b80*/ 	.byte	0x04, 0x11
        /*5b82*/ 	.short	(.L_3905 - .L_3904)
	.align		4
.L_3904:
        /*5b84*/ 	.word	index@($__internal_50_$__cuda_sm20_div_s64)
        /*5b88*/ 	.word	0x00000000


	//----- nvinfo : EIATTR_FRAME_SIZE
	.align		4
.L_3905:
        /*5b8c*/ 	.byte	0x04, 0x11
        /*5b8e*/ 	.short	(.L_3907 - .L_3906)
	.align		4
.L_3906:
        /*5b90*/ 	.word	index@(contiguous_reducel12_i64)
        /*5b94*/ 	.word	0x00000000


	//----- nvinfo : EIATTR_REGCOUNT
	.align		4
.L_3907:
        /*5b98*/ 	.byte	0x04, 0x2f
        /*5b9a*/ 	.short	(.L_3909 - .L_3908)
	.align		4
.L_3908:
        /*5b9c*/ 	.word	index@(contiguous_reducel122_i64)
        /*5ba0*/ 	.word	0x00000016


	//----- nvinfo : EIATTR_FRAME_SIZE
	.align		4
.L_3909:
        /*5ba4*/ 	.byte	0x04, 0x11
        /*5ba6*/ 	.short	(.L_3911 - .L_3910)
	.align		4
.L_3910:
        /*5ba8*/ 	.word	index@(contiguous_reducel122_i64)
        /*5bac*/ 	.word	0x00000000


	//----- nvinfo : EIATTR_REGCOUNT
	.align		4
.L_3911:
        /*5bb0*/ 	.byte	0x04, 0x2f
        /*5bb2*/ 	.short	(.L_3913 - .L_3912)
	.align		4
.L_3912:
        /*5bb4*/ 	.word	index@(contiguous_reducel13_i64)
        /*5bb8*/ 	.word	0x0000002c


	//----- nvinfo : EIATTR_FRAME_SIZE
	.align		4
.L_3913:
        /*5bbc*/ 	.byte	0x04, 0x11
        /*5bbe*/ 	.short	(.L_3915 - .L_3914)
	.align		4
.L_3914:
        /*5bc0*/ 	.word	index@($__internal_49_$__cuda_sm20_rem_s64)
        /*5bc4*/ 	.word	0x00000000


	//----- nvinfo : EIATTR_FRAME_SIZE
	.align		4
.L_3915:
        /*5bc8*/ 	.byte	0x04, 0x11
        /*5bca*/ 	.short	(.L_3917 - .L_3916)
	.align		4
.L_3916:
        /*5bcc*/ 	.word	index@($__internal_48_$__cuda_sm20_div_s64)
        /*5bd0*/ 	.word	0x00000000


	//----- nvinfo : EIATTR_FRAME_SIZE
	.align		4
.L_3917:
        /*5bd4*/ 	.byte	0x04, 0x11
        /*5bd6*/ 	.short	(.L_3919 - .L_3918)
	.align		4
.L_3918:
        /*5bd8*/ 	.word	index@(contiguous_reducel13_i64)
        /*5bdc*/ 	.word	0x00000000


	//----- nvinfo : EIATTR_REGCOUNT
	.align		4
.L_3919:
        /*5be0*/ 	.byte	0x04, 0x2f
        /*5be2*/ 	.short	(.L_3921 - .L_3920)
	.align		4
.L_3920:
        /*5be4*/ 	.word	index@(contiguous_reducel133_i64)
        /*5be8*/ 	.word	0x0000001e


	//----- nvinfo : EIATTR_FRAME_SIZE
	.align		4
.L_3921:
        /*5bec*/ 	.byte	0x04, 0x11
        /*5bee*/ 	.short	(.L_3923 - .L_3922)
	.align		4
.L_3922:
        /*5bf0*/ 	.word	index@(contiguous_reducel133_i64)
        /*5bf4*/ 	.word	0x00000000


	//----- nvinfo : EIATTR_REGCOUNT
	.align		4
.L_3923:
        /*5bf8*/ 	.byte	0x04, 0x2f
        /*5bfa*/ 	.short	(.L_3925 - .L_3924)
	.align		4
.L_3924:
        /*5bfc*/ 	.word	index@(contiguous_reducel1_u8)
        /*5c00*/ 	.word	0x0000000c


	//----- nvinfo : EIATTR_FRAME_SIZE
	.align		4
.L_3925:
        /*5c04*/ 	.byte	0x04, 0x11
        /*5c06*/ 	.short	(.L_3927 - .L_3926)
	.align		4
.L_3926:
        /*5c08*/ 	.word	index@(contiguous_reducel1_u8)
        /*5c0c*/ 	.word	0x00000000


	//----- nvinfo : EIATTR_REGCOUNT
	.align		4
.L_3927:
        /*5c10*/ 	.byte	0x04, 0x2f
        /*5c12*/ 	.short	(.L_3929 - .L_3928)
	.align		4
.L_3928:
        /*5c14*/ 	.word	index@(uncontiguous_reducel1_u8)
        /*5c18*/ 	.word	0x00000030


	//----- nvinfo : EIATTR_FRAME_SIZE
	.align		4
.L_3929:
        /*5c1c*/ 	.byte	0x04, 0x11
        /*5c1e*/ 	.short	(.L_3931 - .L_3930)
	.align		4
.L_3930:
        /*5c20*/ 	.word	index@($__internal_47_$__cuda_sm20_rem_s64)
        /*5c24*/ 	.word	0x00000000


	//----- nvinfo : EIATTR_FRAME_SIZE
	.align		4
.L_3931:
        /*5c28*/ 	.byte	0x04, 0x11
        /*5c2a*/ 	.short	(.L_3933 - .L_3932)
	.align		4
.L_3932:
        /*5c2c*/ 	.word	index@($__internal_46_$__cuda_sm20_div_s64)
        /*5c30*/ 	.word	0x00000000


	//----- nvinfo : EIATTR_FRAME_SIZE
	.align		4
.L_3933:
        /*5c34*/ 	.byte	0x04, 0x11
        /*5c36*/ 	.short	(.L_3935 - .L_3934)
	.align		4
.L_3934:
        /*5c38*/ 	.word	index@(uncontiguous_reducel1_u8)
        /*5c3c*/ 	.word	0x00000000


	//----- nvinfo : EIATTR_REGCOUNT
	.align		4
.L_3935:
        /*5c40*/ 	.byte	0x04, 0x2f
        /*5c42*/ 	.short	(.L_3937 - .L_3936)
	.align		4
.L_3936:
        /*5c44*/ 	.word	index@(contiguous_reducel12_u8)
        /*5c48*/ 	.word	0x0000002e


	//----- nvinfo : EIATTR_FRAME_SIZE
	.align		4
.L_3937:
        /*5c4c*/ 	.byte	0x04, 0x11
        /*5c4e*/ 	.short	(.L_3939 - .L_3938)
	.align		4
.L_3938:
        /*5c50*/ 	.word	index@($__internal_45_$__cuda_sm20_rem_s64)
        /*5c54*/ 	.word	0x00000000


	//----- nvinfo : EIATTR_FRAME_SIZE
	.align		4
.L_3939:
        /*5c58*/ 	.byte	0x04, 0x11
        /*5c5a*/ 	.short	(.L_3941 - .L_3940)
	.align		4
.L_3940:
        /*5c5c*/ 	.word	index@($__internal_44_$__cuda_sm20_div_s64)
        /*5c60*/ 	.word	0x00000000


	//----- nvinfo : EIATTR_FRAME_SIZE
	.align		4
.L_3941:
        /*5c64*/ 	.byte	0x04, 0x11
        /*5c66*/ 	.short	(.L_3943 - .L_3942)
	.align		4
.L_3942:
        /*5c68*/ 	.word	index@(contiguous_reducel12_u8)
        /*5c6c*/ 	.word	0x00000000


	//----- nvinfo : EIATTR_REGCOUNT
	.align		4
.L_3943:
        /*5c70*/ 	.byte	0x04, 0x2f
        /*5c72*/ 	.short	(.L_3945 - .L_3944)
	.align		4
.L_3944:
        /*5c74*/ 	.word	index@(contiguous_reducel122_u8)
        /*5c78*/ 	.word	0x0000000e


	//----- nvinfo : EIATTR_FRAME_SIZE
	.align		4
.L_3945:
        /*5c7c*/ 	.byte	0x04, 0x11
        /*5c7e*/ 	.short	(.L_3947 - .L_3946)
	.align		4
.L_3946:
        /*5c80*/ 	.word	index@(contiguous_reducel122_u8)
        /*5c84*/ 	.word	0x00000000


	//----- nvinfo : EIATTR_REGCOUNT
	.align		4
.L_3947:
        /*5c88*/ 	.byte	0x04, 0x2f
        /*5c8a*/ 	.short	(.L_3949 - .L_3948)
	.align		4
.L_3948:
        /*5c8c*/ 	.word	index@(contiguous_reducel13_u8)
        /*5c90*/ 	.word	0x0000002c


	//----- nvinfo : EIATTR_FRAME_SIZE
	.align		4
.L_3949:
        /*5c94*/ 	.byte	0x04, 0x11
        /*5c96*/ 	.short	(.L_3951 - .L_3950)
	.align		4
.L_3950:
        /*5c98*/ 	.word	index@($__internal_43_$__cuda_sm20_rem_s64)
        /*5c9c*/ 	.word	0x00000000


	//----- nvinfo : EIATTR_FRAME_SIZE
	.align		4
.L_3951:
        /*5ca0*/ 	.byte	0x04, 0x11
        /*5ca2*/ 	.short	(.L_3953 - .L_3952)
	.align		4
.L_3952:
        /*5ca4*/ 	.word	index@($__internal_42_$__cuda_sm20_div_s64)
        /*5ca8*/ 	.word	0x00000000


	//----- nvinfo : EIATTR_FRAME_SIZE
	.align		4
.L_3953:
        /*5cac*/ 	.byte	0x04, 0x11
        /*5cae*/ 	.short	(.L_3955 - .L_3954)
	.align		4
.L_3954:
        /*5cb0*/ 	.word	index@(contiguous_reducel13_u8)
        /*5cb4*/ 	.word	0x00000000


	//----- nvinfo : EIATTR_REGCOUNT
	.align		4
.L_3955:
        /*5cb8*/ 	.byte	0x04, 0x2f
        /*5cba*/ 	.short	(.L_3957 - .L_3956)
	.align		4
.L_3956:
        /*5cbc*/ 	.word	index@(contiguous_reducel133_u8)
        /*5cc0*/ 	.word	0x0000001b


	//----- nvinfo : EIATTR_FRAME_SIZE
	.align		4
.L_3957:
        /*5cc4*/ 	.byte	0x04, 0x11
        /*5cc6*/ 	.short	(.L_3959 - .L_3958)
	.align		4
.L_3958:
        /*5cc8*/ 	.word	index@(contiguous_reducel133_u8)
        /*5ccc*/ 	.word	0x00000000


	//----- nvinfo : EIATTR_REGCOUNT
	.align		4
.L_3959:
        /*5cd0*/ 	.byte	0x04, 0x2f
        /*5cd2*/ 	.short	(.L_3961 - .L_3960)
	.align		4
.L_3960:
        /*5cd4*/ 	.word	index@(contiguous_reducel1_u16)
        /*5cd8*/ 	.word	0x0000000d


	//----- nvinfo : EIATTR_FRAME_SIZE
	.align		4
.L_3961:
        /*5cdc*/ 	.byte	0x04, 0x11
        /*5cde*/ 	.short	(.L_3963 - .L_3962)
	.align		4
.L_3962:
        /*5ce0*/ 	.word	index@(contiguous_reducel1_u16)
        /*5ce4*/ 	.word	0x00000000


	//----- nvinfo : EIATTR_REGCOUNT
	.align		4
.L_3963:
        /*5ce8*/ 	.byte	0x04, 0x2f
        /*5cea*/ 	.short	(.L_3965 - .L_3964)
	.align		4
.L_3964:
        /*5cec*/ 	.word	index@(uncontiguous_reducel1_u16)
        /*5cf0*/ 	.word	0x00000030


	//----- nvinfo : EIATTR_FRAME_SIZE
	.align		4
.L_3965:
        /*5cf4*/ 	.byte	0x04, 0x11
        /*5cf6*/ 	.short	(.L_3967 - .L_3966)
	.align		4
.L_3966:
        /*5cf8*/ 	.word	index@($__internal_41_$__cuda_sm20_rem_s64)
        /*5cfc*/ 	.word	0x00000000


	//----- nvinfo : EIATTR_FRAME_SIZE
	.align		4
.L_3967:
        /*5d00*/ 	.byte	0x04, 0x11
        /*5d02*/ 	.short	(.L_3969 - .L_3968)
	.align		4
.L_3968:
        /*5d04*/ 	.word	index@($__internal_40_$__cuda_sm20_div_s64)
        /*5d08*/ 	.word	0x00000000


	//----- nvinfo : EIATTR_FRAME_SIZE
	.align		4
.L_3969:
        /*5d0c*/ 	.byte	0x04, 0x11
        /*5d0e*/ 	.short	(.L_3971 - .L_3970)
	.align		4
.L_3970:
        /*5d10*/ 	.word	index@(uncontiguous_reducel1_u16)
        /*5d14*/ 	.word	0x00000000


	//----- nvinfo : EIATTR_REGCOUNT
	.align		4
.L_3971:
        /*5d18*/ 	.byte	0x04, 0x2f
        /*5d1a*/ 	.short	(.L_3973 - .L_3972)
	.align		4
.L_3972:
        /*5d1c*/ 	.word	index@(contiguous_reducel12_u16)
        /*5d20*/ 	.word	0x00000030


	//----- nvinfo : EIATTR_FRAME_SIZE
	.align		4
.L_3973:
        /*5d24*/ 	.byte	0x04, 0x11
        /*5d26*/ 	.short	(.L_3975 - .L_3974)
	.align		4
.L_3974:
        /*5d28*/ 	.word	index@($__internal_39_$__cuda_sm20_rem_s64)
        /*5d2c*/ 	.word	0x00000000


	//----- nvinfo : EIATTR_FRAME_SIZE
	.align		4
.L_3975:
        /*5d30*/ 	.byte	0x04, 0x11
        /*5d32*/ 	.short	(.L_3977 - .L_3976)
	.align		4
.L_3976:
        /*5d34*/ 	.word	index@($__internal_38_$__cuda_sm20_div_s64)
        /*5d38*/ 	.word	0x00000000


	//----- nvinfo : EIATTR_FRAME_SIZE
	.align		4
.L_3977:
        /*5d3c*/ 	.byte	0x04, 0x11
        /*5d3e*/ 	.short	(.L_3979 - .L_3978)
	.align		4
.L_3978:
        /*5d40*/ 	.word	index@(contiguous_reducel12_u16)
        /*5d44*/ 	.word	0x00000000


	//----- nvinfo : EIATTR_REGCOUNT
	.align		4
.L_3979:
        /*5d48*/ 	.byte	0x04, 0x2f
        /*5d4a*/ 	.short	(.L_3981 - .L_3980)
	.align		4
.L_3980:
        /*5d4c*/ 	.word	index@(contiguous_reducel122_u16)
        /*5d50*/ 	.word	0x00000010


	//----- nvinfo : EIATTR_FRAME_SIZE
	.align		4
.L_3981:
        /*5d54*/ 	.byte	0x04, 0x11
        /*5d56*/ 	.short	(.L_3983 - .L_3982)
	.align		4
.L_3982:
        /*5d58*/ 	.word	index@(contiguous_reducel122_u16)
        /*5d5c*/ 	.word	0x00000000


	//----- nvinfo : EIATTR_REGCOUNT
	.align		4
.L_3983:
        /*5d60*/ 	.byte	0x04, 0x2f
        /*5d62*/ 	.short	(.L_3985 - .L_3984)
	.align		4
.L_3984:
        /*5d64*/ 	.word	index@(contiguous_reducel13_u16)
        /*5d68*/ 	.word	0x0000002c


	//----- nvinfo : EIATTR_FRAME_SIZE
	.align		4
.L_3985:
        /*5d6c*/ 	.byte	0x04, 0x11
        /*5d6e*/ 	.short	(.L_3987 - .L_3986)
	.align		4
.L_3986:
        /*5d70*/ 	.word	index@($__internal_37_$__cuda_sm20_rem_s64)
        /*5d74*/ 	.word	0x00000000


	//----- nvinfo : EIATTR_FRAME_SIZE
	.align		4
.L_3987:
        /*5d78*/ 	.byte	0x04, 0x11
        /*5d7a*/ 	.short	(.L_3989 - .L_3988)
	.align		4
.L_3988:
        /*5d7c*/ 	.word	index@($__internal_36_$__cuda_sm20_div_s64)
        /*5d80*/ 	.word	0x00000000


	//----- nvinfo : EIATTR_FRAME_SIZE
	.align		4
.L_3989:
        /*5d84*/ 	.byte	0x04, 0x11
        /*5d86*/ 	.short	(.L_3991 - .L_3990)
	.align		4
.L_3990:
        /*5d88*/ 	.word	index@(contiguous_reducel13_u16)
        /*5d8c*/ 	.word	0x00000000


	//----- nvinfo : EIATTR_REGCOUNT
	.align		4
.L_3991:
        /*5d90*/ 	.byte	0x04, 0x2f
        /*5d92*/ 	.short	(.L_3993 - .L_3992)
	.align		4
.L_3992:
        /*5d94*/ 	.word	index@(contiguous_reducel133_u16)
        /*5d98*/ 	.word	0x0000001b


	//----- nvinfo : EIATTR_FRAME_SIZE
	.align		4
.L_3993:
        /*5d9c*/ 	.byte	0x04, 0x11
        /*5d9e*/ 	.short	(.L_3995 - .L_3994)
	.align		4
.L_3994:
        /*5da0*/ 	.word	index@(contiguous_reducel133_u16)
        /*5da4*/ 	.word	0x00000000


	//----- nvinfo : EIATTR_REGCOUNT
	.align		4
.L_3995:
        /*5da8*/ 	.byte	0x04, 0x2f
        /*5daa*/ 	.short	(.L_3997 - .L_3996)
	.align		4
.L_3996:
        /*5dac*/ 	.word	index@(contiguous_reducel1_u32)
        /*5db0*/ 	.word	0x0000000d


	//----- nvinfo : EIATTR_FRAME_SIZE
	.align		4
.L_3997:
        /*5db4*/ 	.byte	0x04, 0x11
        /*5db6*/ 	.short	(.L_3999 - .L_3998)
	.align		4
.L_3998:
        /*5db8*/ 	.word	index@(contiguous_reducel1_u32)
        /*5dbc*/ 	.word	0x00000000


	//----- nvinfo : EIATTR_REGCOUNT
	.align		4
.L_3999:
        /*5dc0*/ 	.byte	0x04, 0x2f
        /*5dc2*/ 	.short	(.L_4001 - .L_4000)
	.align		4
.L_4000:
        /*5dc4*/ 	.word	index@(uncontiguous_reducel1_u32)
        /*5dc8*/ 	.word	0x0000002e


	//----- nvinfo : EIATTR_FRAME_SIZE
	.align		4
.L_4001:
        /*5dcc*/ 	.byte	0x04, 0x11
        /*5dce*/ 	.short	(.L_4003 - .L_4002)
	.align		4
.L_4002:
        /*5dd0*/ 	.word	index@($__internal_35_$__cuda_sm20_rem_s64)
        /*5dd4*/ 	.word	0x00000000


	//----- nvinfo : EIATTR_FRAME_SIZE
	.align		4
.L_4003:
        /*5dd8*/ 	.byte	0x04, 0x11
        /*5dda*/ 	.short	(.L_4005 - .L_4004)
	.align		4
.L_4004:
        /*5ddc*/ 	.word	index@($__internal_34_$__cuda_sm20_div_s64)
        /*5de0*/ 	.word	0x00000000


	//----- nvinfo : EIATTR_FRAME_SIZE
	.align		4
.L_4005:
        /*5de4*/ 	.byte	0x04, 0x11
        /*5de6*/ 	.short	(.L_4007 - .L_4006)
	.align		4
.L_4006:
        /*5de8*/ 	.word	index@(uncontiguous_reducel1_u32)
        /*5dec*/ 	.word	0x00000000


	//----- nvinfo : EIATTR_REGCOUNT
	.align		4
.L_4007:
        /*5df0*/ 	.byte	0x04, 0x2f
        /*5df2*/ 	.short	(.L_4009 - .L_4008)
	.align		4
.L_4008:
        /*5df4*/ 	.word	index@(contiguous_reducel12_u32)
        /*5df8*/ 	.word	0x00000030


	//----- nvinfo : EIATTR_FRAME_SIZE
	.align		4
.L_4009:
        /*5dfc*/ 	.byte	0x04, 0x11
        /*5dfe*/ 	.short	(.L_4011 - .L_4010)
	.align		4
.L_4010:
        /*5e00*/ 	.word	index@($__internal_33_$__cuda_sm20_rem_s64)
        /*5e04*/ 	.word	0x00000000


	//----- nvinfo : EIATTR_FRAME_SIZE
	.align		4
.L_4011:
        /*5e08*/ 	.byte	0x04, 0x11
        /*5e0a*/ 	.short	(.L_4013 - .L_4012)
	.align		4
.L_4012:
        /*5e0c*/ 	.word	index@($__internal_32_$__cuda_sm20_div_s64)
        /*5e10*/ 	.word	0x00000000


	//----- nvinfo : EIATTR_FRAME_SIZE
	.align		4
.L_4013:
        /*5e14*/ 	.byte	0x04, 0x11
        /*5e16*/ 	.short	(.L_4015 - .L_4014)
	.align		4
.L_4014:
        /*5e18*/ 	.word	index@(contiguous_reducel12_u32)
        /*5e1c*/ 	.word	0x00000000


	//----- nvinfo : EIATTR_REGCOUNT
	.align		4
.L_4015:
        /*5e20*/ 	.byte	0x04, 0x2f
        /*5e22*/ 	.short	(.L_4017 - .L_4016)
	.align		4
.L_4016:
        /*5e24*/ 	.word	index@(contiguous_reducel122_u32)
        /*5e28*/ 	.word	0x00000012


	//----- nvinfo : EIATTR_FRAME_SIZE
	.align		4
.L_4017:
        /*5e2c*/ 	.byte	0x04, 0x11
        /*5e2e*/ 	.short	(.L_4019 - .L_4018)
	.align		4
.L_4018:
        /*5e30*/ 	.word	index@(contiguous_reducel122_u32)
        /*5e34*/ 	.word	0x00000000


	//----- nvinfo : EIATTR_REGCOUNT
	.align		4
.L_4019:
        /*5e38*/ 	.byte	0x04, 0x2f
        /*5e3a*/ 	.short	(.L_4021 - .L_4020)
	.align		4
.L_4020:
        /*5e3c*/ 	.word	index@(contiguous_reducel13_u32)
        /*5e40*/ 	.word	0x0000002c


	//----- nvinfo : EIATTR_FRAME_SIZE
	.align		4
.L_4021:
        /*5e44*/ 	.byte	0x04, 0x11
        /*5e46*/ 	.short	(.L_4023 - .L_4022)
	.align		4
.L_4022:
        /*5e48*/ 	.word	index@($__internal_31_$__cuda_sm20_rem_s64)
        /*5e4c*/ 	.word	0x00000000


	//----- nvinfo : EIATTR_FRAME_SIZE
	.align		4
.L_4023:
        /*5e50*/ 	.byte	0x04, 0x11
        /*5e52*/ 	.short	(.L_4025 - .L_4024)
	.align		4
.L_4024:
        /*5e54*/ 	.word	index@($__internal_30_$__cuda_sm20_div_s64)
        /*5e58*/ 	.word	0x00000000


	//----- nvinfo : EIATTR_FRAME_SIZE
	.align		4
.L_4025:
        /*5e5c*/ 	.byte	0x04, 0x11
        /*5e5e*/ 	.short	(.L_4027 - .L_4026)
	.align		4
.L_4026:
        /*5e60*/ 	.word	index@(contiguous_reducel13_u32)
        /*5e64*/ 	.word	0x00000000


	//----- nvinfo : EIATTR_REGCOUNT
	.align		4
.L_4027:
        /*5e68*/ 	.byte	0x04, 0x2f
        /*5e6a*/ 	.short	(.L_4029 - .L_4028)
	.align		4
.L_4028:
        /*5e6c*/ 	.word	index@(contiguous_reducel133_u32)
        /*5e70*/ 	.word	0x0000001b


	//----- nvinfo : EIATTR_FRAME_SIZE
	.align		4
.L_4029:
        /*5e74*/ 	.byte	0x04, 0x11
        /*5e76*/ 	.short	(.L_4031 - .L_4030)
	.align		4
.L_4030:
        /*5e78*/ 	.word	index@(contiguous_reducel133_u32)
        /*5e7c*/ 	.word	0x00000000


	//----- nvinfo : EIATTR_REGCOUNT
	.align		4
.L_4031:
        /*5e80*/ 	.byte	0x04, 0x2f
        /*5e82*/ 	.short	(.L_4033 - .L_4032)
	.align		4
.L_4032:
        /*5e84*/ 	.word	index@(contiguous_reducel1_u64)
        /*5e88*/ 	.word	0x00000010


	//----- nvinfo : EIATTR_FRAME_SIZE
	.align		4
.L_4033:
        /*5e8c*/ 	.byte	0x04, 0x11
        /*5e8e*/ 	.short	(.L_4035 - .L_4034)
	.align		4
.L_4034:
        /*5e90*/ 	.word	index@(contiguous_reducel1_u64)
        /*5e94*/ 	.word	0x00000000


	//----- nvinfo : EIATTR_REGCOUNT
	.align		4
.L_4035:
        /*5e98*/ 	.byte	0x04, 0x2f
        /*5e9a*/ 	.short	(.L_4037 - .L_4036)
	.align		4
.L_4036:
        /*5e9c*/ 	.word	index@(uncontiguous_reducel1_u64)
        /*5ea0*/ 	.word	0x0000002e


	//----- nvinfo : EIATTR_FRAME_SIZE
	.align		4
.L_4037:
        /*5ea4*/ 	.byte	0x04, 0x11
        /*5ea6*/ 	.short	(.L_4039 - .L_4038)
	.align		4
.L_4038:
        /*5ea8*/ 	.word	index@($__internal_29_$__cuda_sm20_rem_s64)
        /*5eac*/ 	.word	0x00000000


	//----- nvinfo : EIATTR_FRAME_SIZE
	.align		4
.L_4039:
        /*5eb0*/ 	.byte	0x04, 0x11
        /*5eb2*/ 	.short	(.L_4041 - .L_4040)
	.align		4
.L_4040:
        /*5eb4*/ 	.word	index@($__internal_28_$__cuda_sm20_div_s64)
        /*5eb8*/ 	.word	0x00000000


	//----- nvinfo : EIATTR_FRAME_SIZE
	.align		4
.L_4041:
        /*5ebc*/ 	.byte	0x04, 0x11
        /*5ebe*/ 	.short	(.L_4043 - .L_4042)
	.align		4
.L_4042:
        /*5ec0*/ 	.word	index@(uncontiguous_reducel1_u64)
        /*5ec4*/ 	.word	0x00000000


	//----- nvinfo : EIATTR_REGCOUNT
	.align		4
.L_4043:
        /*5ec8*/ 	.byte	0x04, 0x2f
        /*5eca*/ 	.short	(.L_4045 - .L_4044)
	.align		4
.L_4044:
        /*5ecc*/ 	.word	index@(contiguous_reducel12_u64)
        /*5ed0*/ 	.word	0x00000030


	//----- nvinfo : EIATTR_FRAME_SIZE
	.align		4
.L_4045:
        /*5ed4*/ 	.byte	0x04, 0x11
        /*5ed6*/ 	.short	(.L_4047 - .L_4046)
	.align		4
.L_4046:
        /*5ed8*/ 	.word	index@($__internal_27_$__cuda_sm20_rem_s64)
        /*5edc*/ 	.word	0x00000000


	//----- nvinfo : EIATTR_FRAME_SIZE
	.align		4
.L_4047:
        /*5ee0*/ 	.byte	0x04, 0x11
        /*5ee2*/ 	.short	(.L_4049 - .L_4048)
	.align		4
.L_4048:
        /*5ee4*/ 	.word	index@($__internal_26_$__cuda_sm20_div_s64)
        /*5ee8*/ 	.word	0x00000000


	//----- nvinfo : EIATTR_FRAME_SIZE
	.align		4
.L_4049:
        /*5eec*/ 	.byte	0x04, 0x11
        /*5eee*/ 	.short	(.L_4051 - .L_4050)
	.align		4
.L_4050:
        /*5ef0*/ 	.word	index@(contiguous_reducel12_u64)
        /*5ef4*/ 	.word	0x00000000


	//----- nvinfo : EIATTR_REGCOUNT
	.align		4
.L_4051:
        /*5ef8*/ 	.byte	0x04, 0x2f
        /*5efa*/ 	.short	(.L_4053 - .L_4052)
	.align		4
.L_4052:
        /*5efc*/ 	.word	index@(contiguous_reducel122_u64)
        /*5f00*/ 	.word	0x00000010


	//----- nvinfo : EIATTR_FRAME_SIZE
	.align		4
.L_4053:
        /*5f04*/ 	.byte	0x04, 0x11
        /*5f06*/ 	.short	(.L_4055 - .L_4054)
	.align		4
.L_4054:
        /*5f08*/ 	.word	index@(contiguous_reducel122_u64)
        /*5f0c*/ 	.word	0x00000000


	//----- nvinfo : EIATTR_REGCOUNT
	.align		4
.L_4055:
        /*5f10*/ 	.byte	0x04, 0x2f
        /*5f12*/ 	.short	(.L_4057 - .L_4056)
	.align		4
.L_4056:
        /*5f14*/ 	.word	index@(contiguous_reducel13_u64)
        /*5f18*/ 	.word	0x0000002c


	//----- nvinfo : EIATTR_FRAME_SIZE
	.align		4
.L_4057:
        /*5f1c*/ 	.byte	0x04, 0x11
        /*5f1e*/ 	.short	(.L_4059 - .L_4058)
	.align		4
.L_4058:
        /*5f20*/ 	.word	index@($__internal_25_$__cuda_sm20_rem_s64)
        /*5f24*/ 	.word	0x00000000


	//----- nvinfo : EIATTR_FRAME_SIZE
	.align		4
.L_4059:
        /*5f28*/ 	.byte	0x04, 0x11
        /*5f2a*/ 	.short	(.L_4061 - .L_4060)
	.align		4
.L_4060:
        /*5f2c*/ 	.word	index@($__internal_24_$__cuda_sm20_div_s64)
        /*5f30*/ 	.word	0x00000000


	//----- nvinfo : EIATTR_FRAME_SIZE
	.align		4
.L_4061:
        /*5f34*/ 	.byte	0x04, 0x11
        /*5f36*/ 	.short	(.L_4063 - .L_4062)
	.align		4
.L_4062:
        /*5f38*/ 	.word	index@(contiguous_reducel13_u64)
        /*5f3c*/ 	.word	0x00000000


	//----- nvinfo : EIATTR_REGCOUNT
	.align		4
.L_4063:
        /*5f40*/ 	.byte	0x04, 0x2f
        /*5f42*/ 	.short	(.L_4065 - .L_4064)
	.align		4
.L_4064:
        /*5f44*/ 	.word	index@(contiguous_reducel133_u64)
        /*5f48*/ 	.word	0x00000020


	//----- nvinfo : EIATTR_FRAME_SIZE
	.align		4
.L_4065:
        /*5f4c*/ 	.byte	0x04, 0x11
        /*5f4e*/ 	.short	(.L_4067 - .L_4066)
	.align		4
.L_4066:
        /*5f50*/ 	.word	index@(contiguous_reducel133_u64)
        /*5f54*/ 	.word	0x00000000


	//----- nvinfo : EIATTR_REGCOUNT
	.align		4
.L_4067:
        /*5f58*/ 	.byte	0x04, 0x2f
        /*5f5a*/ 	.short	(.L_4069 - .L_4068)
	.align		4
.L_4068:
        /*5f5c*/ 	.word	index@(contiguous_reducel1_f32)
        /*5f60*/ 	.word	0x0000000d


	//----- nvinfo : EIATTR_FRAME_SIZE
	.align		4
.L_4069:
        /*5f64*/ 	.byte	0x04, 0x11
        /*5f66*/ 	.short	(.L_4071 - .L_4070)
	.align		4
.L_4070:
        /*5f68*/ 	.word	index@(contiguous_reducel1_f32)
        /*5f6c*/ 	.word	0x00000000


	//----- nvinfo : EIATTR_REGCOUNT
	.align		4
.L_4071:
        /*5f70*/ 	.byte	0x04, 0x2f
        /*5f72*/ 	.short	(.L_4073 - .L_4072)
	.align		4
.L_4072:
        /*5f74*/ 	.word	index@(uncontiguous_reducel1_f32)
        /*5f78*/ 	.word	0x0000002e


	//----- nvinfo : EIATTR_FRAME_SIZE
	.align		4
.L_4073:
        /*5f7c*/ 	.byte	0x04, 0x11
        /*5f7e*/ 	.short	(.L_4075 - .L_4074)
	.align		4
.L_4074:
        /*5f80*/ 	.word	index@($__internal_23_$__cuda_sm20_rem_s64)
        /*5f84*/ 	.word	0x00000000


	//----- nvinfo : EIATTR_FRAME_SIZE
	.align		4
.L_4075:
        /*5f88*/ 	.byte	0x04, 0x11
        /*5f8a*/ 	.short	(.L_4077 - .L_4076)
	.align		4
.L_4076:
        /*5f8c*/ 	.word	index@($__internal_22_$__cuda_sm20_div_s64)
        /*5f90*/ 	.word	0x00000000


	//----- nvinfo : EIATTR_FRAME_SIZE
	.align		4
.L_4077:
        /*5f94*/ 	.byte	0x04, 0x11
        /*5f96*/ 	.short	(.L_4079 - .L_4078)
	.align		4
.L_4078:
        /*5f98*/ 	.word	index@(uncontiguous_reducel1_f32)
        /*5f9c*/ 	.word	0x00000000


	//----- nvinfo : EIATTR_REGCOUNT
	.align		4
.L_4079:
        /*5fa0*/ 	.byte	0x04, 0x2f
        /*5fa2*/ 	.short	(.L_4081 - .L_4080)
	.align		4
.L_4080:
        /*5fa4*/ 	.word	index@(contiguous_reducel12_f32)
        /*5fa8*/ 	.word	0x00000030


	//----- nvinfo : EIATTR_FRAME_SIZE
	.align		4
.L_4081:
        /*5fac*/ 	.byte	0x04, 0x11
        /*5fae*/ 	.short	(.L_4083 - .L_4082)
	.align		4
.L_4082:
        /*5fb0*/ 	.word	index@($__internal_21_$__cuda_sm20_rem_s64)
        /*5fb4*/ 	.word	0x00000000


	//----- nvinfo : EIATTR_FRAME_SIZE
	.align		4
.L_4083:
        /*5fb8*/ 	.byte	0x04, 0x11
        /*5fba*/ 	.short	(.L_4085 - .L_4084)
	.align		4
.L_4084:
        /*5fbc*/ 	.word	index@($__internal_20_$__cuda_sm20_div_s64)
        /*5fc0*/ 	.word	0x00000000


	//----- nvinfo : EIATTR_FRAME_SIZE
	.align		4
.L_4085:
        /*5fc4*/ 	.byte	0x04, 0x11
        /*5fc6*/ 	.short	(.L_4087 - .L_4086)
	.align		4
.L_4086:
        /*5fc8*/ 	.word	index@(contiguous_reducel12_f32)
        /*5fcc*/ 	.word	0x00000000


	//----- nvinfo : EIATTR_REGCOUNT
	.align		4
.L_4087:
        /*5fd0*/ 	.byte	0x04, 0x2f
        /*5fd2*/ 	.short	(.L_4089 - .L_4088)
	.align		4
.L_4088:
        /*5fd4*/ 	.word	index@(contiguous_reducel122_f32)
        /*5fd8*/ 	.word	0x00000012


	//----- nvinfo : EIATTR_FRAME_SIZE
	.align		4
.L_4089:
        /*5fdc*/ 	.byte	0x04, 0x11
        /*5fde*/ 	.short	(.L_4091 - .L_4090)
	.align		4
.L_4090:
        /*5fe0*/ 	.word	index@(contiguous_reducel122_f32)
        /*5fe4*/ 	.word	0x00000000


	//----- nvinfo : EIATTR_REGCOUNT
	.align		4
.L_4091:
        /*5fe8*/ 	.byte	0x04, 0x2f
        /*5fea*/ 	.short	(.L_4093 - .L_4092)
	.align		4
.L_4092:
        /*5fec*/ 	.word	index@(contiguous_reducel13_f32)
        /*5ff0*/ 	.word	0x0000002c


	//----- nvinfo : EIATTR_FRAME_SIZE
	.align		4
.L_4093:
        /*5ff4*/ 	.byte	0x04, 0x11
        /*5ff6*/ 	.short	(.L_4095 - .L_4094)
	.align		4
.L_4094:
        /*5ff8*/ 	.word	index@($__internal_19_$__cuda_sm20_rem_s64)
        /*5ffc*/ 	.word	0x00000000


	//----- nvinfo : EIATTR_FRAME_SIZE
	.align		4
.L_4095:
        /*6000*/ 	.byte	0x04, 0x11
        /*6002*/ 	.short	(.L_4097 - .L_4096)
	.align		4
.L_4096:
        /*6004*/ 	.word	index@($__internal_18_$__cuda_sm20_div_s64)
        /*6008*/ 	.word	0x00000000


	//----- nvinfo : EIATTR_FRAME_SIZE
	.align		4
.L_4097:
        /*600c*/ 	.byte	0x04, 0x11
        /*600e*/ 	.short	(.L_4099 - .L_4098)
	.align		4
.L_4098:
        /*6010*/ 	.word	index@(contiguous_reducel13_f32)
        /*6014*/ 	.word	0x00000000


	//----- nvinfo : EIATTR_REGCOUNT
	.align		4
.L_4099:
        /*6018*/ 	.byte	0x04, 0x2f
        /*601a*/ 	.short	(.L_4101 - .L_4100)
	.align		4
.L_4100:
        /*601c*/ 	.word	index@(contiguous_reducel133_f32)
        /*6020*/ 	.word	0x0000001c


	//----- nvinfo : EIATTR_FRAME_SIZE
	.align		4
.L_4101:
        /*6024*/ 	.byte	0x04, 0x11
        /*6026*/ 	.short	(.L_4103 - .L_4102)
	.align		4
.L_4102:
        /*6028*/ 	.word	index@(contiguous_reducel133_f32)
        /*602c*/ 	.word	0x00000000


	//----- nvinfo : EIATTR_REGCOUNT
	.align		4
.L_4103:
        /*6030*/ 	.byte	0x04, 0x2f
        /*6032*/ 	.short	(.L_4105 - .L_4104)
	.align		4
.L_4104:
        /*6034*/ 	.word	index@(contiguous_reducel1_f64)
        /*6038*/ 	.word	0x00000010


	//----- nvinfo : EIATTR_FRAME_SIZE
	.align		4
.L_4105:
        /*603c*/ 	.byte	0x04, 0x11
        /*603e*/ 	.short	(.L_4107 - .L_4106)
	.align		4
.L_4106:
        /*6040*/ 	.word	index@(contiguous_reducel1_f64)
        /*6044*/ 	.word	0x00000000


	//----- nvinfo : EIATTR_REGCOUNT
	.align		4
.L_4107:
        /*6048*/ 	.byte	0x04, 0x2f
        /*604a*/ 	.short	(.L_4109 - .L_4108)
	.align		4
.L_4108:
        /*604c*/ 	.word	index@(uncontiguous_reducel1_f64)
        /*6050*/ 	.word	0x0000002e


	//----- nvinfo : EIATTR_FRAME_SIZE
	.align		4
.L_4109:
        /*6054*/ 	.byte	0x04, 0x11
        /*6056*/ 	.short	(.L_4111 - .L_4110)
	.align		4
.L_4110:
        /*6058*/ 	.word	index@($__internal_17_$__cuda_sm20_rem_s64)
        /*605c*/ 	.word	0x00000000


	//----- nvinfo : EIATTR_FRAME_SIZE
	.align		4
.L_4111:
        /*6060*/ 	.byte	0x04, 0x11
        /*6062*/ 	.short	(.L_4113 - .L_4112)
	.align		4
.L_4112:
        /*6064*/ 	.word	index@($__internal_16_$__cuda_sm20_div_s64)
        /*6068*/ 	.word	0x00000000


	//----- nvinfo : EIATTR_FRAME_SIZE
	.align		4
.L_4113:
        /*606c*/ 	.byte	0x04, 0x11
        /*606e*/ 	.short	(.L_4115 - .L_4114)
	.align		4
.L_4114:
        /*6070*/ 	.word	index@(uncontiguous_reducel1_f64)
        /*6074*/ 	.word	0x00000000


	//----- nvinfo : EIATTR_REGCOUNT
	.align		4
.L_4115:
        /*6078*/ 	.byte	0x04, 0x2f
        /*607a*/ 	.short	(.L_4117 - .L_4116)
	.align		4
.L_4116:
        /*607c*/ 	.word	index@(contiguous_reducel12_f64)
        /*6080*/ 	.word	0x00000030


	//----- nvinfo : EIATTR_FRAME_SIZE
	.align		4
.L_4117:
        /*6084*/ 	.byte	0x04, 0x11
        /*6086*/ 	.short	(.L_4119 - .L_4118)
	.align		4
.L_4118:
        /*6088*/ 	.word	index@($__internal_15_$__cuda_sm20_rem_s64)
        /*608c*/ 	.word	0x00000000


	//----- nvinfo : EIATTR_FRAME_SIZE
	.align		4
.L_4119:
        /*6090*/ 	.byte	0x04, 0x11
        /*6092*/ 	.short	(.L_4121 - .L_4120)
	.align		4
.L_4120:
        /*6094*/ 	.word	index@($__internal_14_$__cuda_sm20_div_s64)
        /*6098*/ 	.word	0x00000000


	//----- nvinfo : EIATTR_FRAME_SIZE
	.align		4
.L_4121:
        /*609c*/ 	.byte	0x04, 0x11
        /*609e*/ 	.short	(.L_4123 - .L_4122)
	.align		4
.L_4122:
        /*60a0*/ 	.word	index@(contiguous_reducel12_f64)
        /*60a4*/ 	.word	0x00000000


	//----- nvinfo : EIATTR_REGCOUNT
	.align		4
.L_4123:
        /*60a8*/ 	.byte	0x04, 0x2f
        /*60aa*/ 	.short	(.L_4125 - .L_4124)
	.align		4
.L_4124:
        /*60ac*/ 	.word	index@(contiguous_reducel122_f64)
        /*60b0*/ 	.word	0x00000012


	//----- nvinfo : EIATTR_FRAME_SIZE
	.align		4
.L_4125:
        /*60b4*/ 	.byte	0x04, 0x11
        /*60b6*/ 	.short	(.L_4127 - .L_4126)
	.align		4
.L_4126:
        /*60b8*/ 	.word	index@(contiguous_reducel122_f64)
        /*60bc*/ 	.word	0x00000000


	//----- nvinfo : EIATTR_REGCOUNT
	.align		4
.L_4127:
        /*60c0*/ 	.byte	0x04, 0x2f
        /*60c2*/ 	.short	(.L_4129 - .L_4128)
	.align		4
.L_4128:
        /*60c4*/ 	.word	index@(contiguous_reducel13_f64)
        /*60c8*/ 	.word	0x0000002c


	//----- nvinfo : EIATTR_FRAME_SIZE
	.align		4
.L_4129:
        /*60cc*/ 	.byte	0x04, 0x11
        /*60ce*/ 	.short	(.L_4131 - .L_4130)
	.align		4
.L_4130:
        /*60d0*/ 	.word	index@($__internal_13_$__cuda_sm20_rem_s64)
        /*60d4*/ 	.word	0x00000000


	//----- nvinfo : EIATTR_FRAME_SIZE
	.align		4
.L_4131:
        /*60d8*/ 	.byte	0x04, 0x11
        /*60da*/ 	.short	(.L_4133 - .L_4132)
	.align		4
.L_4132:
        /*60dc*/ 	.word	index@($__internal_12_$__cuda_sm20_div_s64)
        /*60e0*/ 	.word	0x00000000


	//----- nvinfo : EIATTR_FRAME_SIZE
	.align		4
.L_4133:
        /*60e4*/ 	.byte	0x04, 0x11
        /*60e6*/ 	.short	(.L_4135 - .L_4134)
	.align		4
.L_4134:
        /*60e8*/ 	.word	index@(contiguous_reducel13_f64)
        /*60ec*/ 	.word	0x00000000


	//----- nvinfo : EIATTR_REGCOUNT
	.align		4
.L_4135:
        /*60f0*/ 	.byte	0x04, 0x2f
        /*60f2*/ 	.short	(.L_4137 - .L_4136)
	.align		4
.L_4136:
        /*60f4*/ 	.word	index@(contiguous_reducel133_f64)
        /*60f8*/ 	.word	0x00000020


	//----- nvinfo : EIATTR_FRAME_SIZE
	.align		4
.L_4137:
        /*60fc*/ 	.byte	0x04, 0x11
        /*60fe*/ 	.short	(.L_4139 - .L_4138)
	.align		4
.L_4138:
        /*6100*/ 	.word	index@(contiguous_reducel133_f64)
        /*6104*/ 	.word	0x00000000


	//----- nvinfo : EIATTR_REGCOUNT
	.align		4
.L_4139:
        /*6108*/ 	.byte	0x04, 0x2f
        /*610a*/ 	.short	(.L_4141 - .L_4140)
	.align		4
.L_4140:
        /*610c*/ 	.word	index@(contiguous_reducel1_f16)
        /*6110*/ 	.word	0x0000000e


	//----- nvinfo : EIATTR_FRAME_SIZE
	.align		4
.L_4141:
        /*6114*/ 	.byte	0x04, 0x11
        /*6116*/ 	.short	(.L_4143 - .L_4142)
	.align		4
.L_4142:
        /*6118*/ 	.word	index@(contiguous_reducel1_f16)
        /*611c*/ 	.word	0x00000000


	//----- nvinfo : EIATTR_REGCOUNT
	.align		4
.L_4143:
        /*6120*/ 	.byte	0x04, 0x2f
        /*6122*/ 	.short	(.L_4145 - .L_4144)
	.align		4
.L_4144:
        /*6124*/ 	.word	index@(uncontiguous_reducel1_f16)
        /*6128*/ 	.word	0x00000030


	//----- nvinfo : EIATTR_FRAME_SIZE
	.align		4
.L_4145:
        /*612c*/ 	.byte	0x04, 0x11
        /*612e*/ 	.short	(.L_4147 - .L_4146)
	.align		4
.L_4146:
        /*6130*/ 	.word	index@($__internal_11_$__cuda_sm20_rem_s64)
        /*6134*/ 	.word	0x00000000


	//----- nvinfo : EIATTR_FRAME_SIZE
	.align		4
.L_4147:
        /*6138*/ 	.byte	0x04, 0x11
        /*613a*/ 	.short	(.L_4149 - .L_4148)
	.align		4
.L_4148:
        /*613c*/ 	.word	index@($__internal_10_$__cuda_sm20_div_s64)
        /*6140*/ 	.word	0x00000000


	//----- nvinfo : EIATTR_FRAME_SIZE
	.align		4
.L_4149:
        /*6144*/ 	.byte	0x04, 0x11
        /*6146*/ 	.short	(.L_4151 - .L_4150)
	.align		4
.L_4150:
        /*6148*/ 	.word	index@(uncontiguous_reducel1_f16)
        /*614c*/ 	.word	0x00000000


	//----- nvinfo : EIATTR_REGCOUNT
	.align		4
.L_4151:
        /*6150*/ 	.byte	0x04, 0x2f
        /*6152*/ 	.short	(.L_4153 - .L_4152)
	.align		4
.L_4152:
        /*6154*/ 	.word	index@(contiguous_reducel12_f16)
        /*6158*/ 	.word	0x00000030


	//----- nvinfo : EIATTR_FRAME_SIZE
	.align		4
.L_4153:
        /*615c*/ 	.byte	0x04, 0x11
        /*615e*/ 	.short	(.L_4155 - .L_4154)
	.align		4
.L_4154:
        /*6160*/ 	.word	index@($__internal_9_$__cuda_sm20_rem_s64)
        /*6164*/ 	.word	0x00000000


	//----- nvinfo : EIATTR_FRAME_SIZE
	.align		4
.L_4155:
        /*6168*/ 	.byte	0x04, 0x11
        /*616a*/ 	.short	(.L_4157 - .L_4156)
	.align		4
.L_4156:
        /*616c*/ 	.word	index@($__internal_8_$__cuda_sm20_div_s64)
        /*6170*/ 	.word	0x00000000


	//----- nvinfo : EIATTR_FRAME_SIZE
	.align		4
.L_4157:
        /*6174*/ 	.byte	0x04, 0x11
        /*6176*/ 	.short	(.L_4159 - .L_4158)
	.align		4
.L_4158:
        /*6178*/ 	.word	index@(contiguous_reducel12_f16)
        /*617c*/ 	.word	0x00000000


	//----- nvinfo : EIATTR_REGCOUNT
	.align		4
.L_4159:
        /*6180*/ 	.byte	0x04, 0x2f
        /*6182*/ 	.short	(.L_4161 - .L_4160)
	.align		4
.L_4160:
        /*6184*/ 	.word	index@(contiguous_reducel122_f16)
        /*6188*/ 	.word	0x00000010


	//----- nvinfo : EIATTR_FRAME_SIZE
	.align		4
.L_4161:
        /*618c*/ 	.byte	0x04, 0x11
        /*618e*/ 	.short	(.L_4163 - .L_4162)
	.align		4
.L_4162:
        /*6190*/ 	.word	index@(contiguous_reducel122_f16)
        /*6194*/ 	.word	0x00000000


	//----- nvinfo : EIATTR_REGCOUNT
	.align		4
.L_4163:
        /*6198*/ 	.byte	0x04, 0x2f
        /*619a*/ 	.short	(.L_4165 - .L_4164)
	.align		4
.L_4164:
        /*619c*/ 	.word	index@(contiguous_reducel13_f16)
        /*61a0*/ 	.word	0x0000002c


	//----- nvinfo : EIATTR_FRAME_SIZE
	.align		4
.L_4165:
        /*61a4*/ 	.byte	0x04, 0x11
        /*61a6*/ 	.short	(.L_4167 - .L_4166)
	.align		4
.L_4166:
        /*61a8*/ 	.word	index@($__internal_7_$__cuda_sm20_rem_s64)
        /*61ac*/ 	.word	0x00000000


	//----- nvinfo : EIATTR_FRAME_SIZE
	.align		4
.L_4167:
        /*61b0*/ 	.byte	0x04, 0x11
        /*61b2*/ 	.short	(.L_4169 - .L_4168)
	.align		4
.L_4168:
        /*61b4*/ 	.word	index@($__internal_6_$__cuda_sm20_div_s64)
        /*61b8*/ 	.word	0x00000000


	//----- nvinfo : EIATTR_FRAME_SIZE
	.align		4
.L_4169:
        /*61bc*/ 	.byte	0x04, 0x11
        /*61be*/ 	.short	(.L_4171 - .L_4170)
	.align		4
.L_4170:
        /*61c0*/ 	.word	index@(contiguous_reducel13_f16)
        /*61c4*/ 	.word	0x00000000


	//----- nvinfo : EIATTR_REGCOUNT
	.align		4
.L_4171:
        /*61c8*/ 	.byte	0x04, 0x2f
        /*61ca*/ 	.short	(.L_4173 - .L_4172)
	.align		4
.L_4172:
        /*61cc*/ 	.word	index@(contiguous_reducel133_f16)
        /*61d0*/ 	.word	0x00000020


	//----- nvinfo : EIATTR_FRAME_SIZE
	.align		4
.L_4173:
        /*61d4*/ 	.byte	0x04, 0x11
        /*61d6*/ 	.short	(.L_4175 - .L_4174)
	.align		4
.L_4174:
        /*61d8*/ 	.word	index@(contiguous_reducel133_f16)
        /*61dc*/ 	.word	0x00000000


	//----- nvinfo : EIATTR_REGCOUNT
	.align		4
.L_4175:
        /*61e0*/ 	.byte	0x04, 0x2f
        /*61e2*/ 	.short	(.L_4177 - .L_4176)
	.align		4
.L_4176:
        /*61e4*/ 	.word	index@(contiguous_reducel1_bf16)
        /*61e8*/ 	.word	0x0000000e


	//----- nvinfo : EIATTR_FRAME_SIZE
	.align		4
.L_4177:
        /*61ec*/ 	.byte	0x04, 0x11
        /*61ee*/ 	.short	(.L_4179 - .L_4178)
	.align		4
.L_4178:
        /*61f0*/ 	.word	index@(contiguous_reducel1_bf16)
        /*61f4*/ 	.word	0x00000000


	//----- nvinfo : EIATTR_REGCOUNT
	.align		4
.L_4179:
        /*61f8*/ 	.byte	0x04, 0x2f
        /*61fa*/ 	.short	(.L_4181 - .L_4180)
	.align		4
.L_4180:
        /*61fc*/ 	.word	index@(uncontiguous_reducel1_bf16)
        /*6200*/ 	.word	0x00000030


	//----- nvinfo : EIATTR_FRAME_SIZE
	.align		4
.L_4181:
        /*6204*/ 	.byte	0x04, 0x11
        /*6206*/ 	.short	(.L_4183 - .L_4182)
	.align		4
.L_4182:
        /*6208*/ 	.word	index@($__internal_5_$__cuda_sm20_rem_s64)
        /*620c*/ 	.word	0x00000000


	//----- nvinfo : EIATTR_FRAME_SIZE
	.align		4
.L_4183:
        /*6210*/ 	.byte	0x04, 0x11
        /*6212*/ 	.short	(.L_4185 - .L_4184)
	.align		4
.L_4184:
        /*6214*/ 	.word	index@($__internal_4_$__cuda_sm20_div_s64)
        /*6218*/ 	.word	0x00000000


	//----- nvinfo : EIATTR_FRAME_SIZE
	.align		4
.L_4185:
        /*621c*/ 	.byte	0x04, 0x11
        /*621e*/ 	.short	(.L_4187 - .L_4186)
	.align		4
.L_4186:
        /*6220*/ 	.word	index@(uncontiguous_reducel1_bf16)
        /*6224*/ 	.word	0x00000000


	//----- nvinfo : EIATTR_REGCOUNT
	.align		4
.L_4187:
        /*6228*/ 	.byte	0x04, 0x2f
        /*622a*/ 	.short	(.L_4189 - .L_4188)
	.align		4
.L_4188:
        /*622c*/ 	.word	index@(contiguous_reducel12_bf16)
        /*6230*/ 	.word	0x00000030


	//----- nvinfo : EIATTR_FRAME_SIZE
	.align		4
.L_4189:
        /*6234*/ 	.byte	0x04, 0x11
        /*6236*/ 	.short	(.L_4191 - .L_4190)
	.align		4
.L_4190:
        /*6238*/ 	.word	index@($__internal_3_$__cuda_sm20_rem_s64)
        /*623c*/ 	.word	0x00000000


	//----- nvinfo : EIATTR_FRAME_SIZE
	.align		4
.L_4191:
        /*6240*/ 	.byte	0x04, 0x11
        /*6242*/ 	.short	(.L_4193 - .L_4192)
	.align		4
.L_4192:
        /*6244*/ 	.word	index@($__internal_2_$__cuda_sm20_div_s64)
        /*6248*/ 	.word	0x00000000


	//----- nvinfo : EIATTR_FRAME_SIZE
	.align		4
.L_4193:
        /*624c*/ 	.byte	0x04, 0x11
        /*624e*/ 	.short	(.L_4195 - .L_4194)
	.align		4
.L_4194:
        /*6250*/ 	.word	index@(contiguous_reducel12_bf16)
        /*6254*/ 	.word	0x00000000


	//----- nvinfo : EIATTR_REGCOUNT
	.align		4
.L_4195:
        /*6258*/ 	.byte	0x04, 0x2f
        /*625a*/ 	.short	(.L_4197 - .L_4196)
	.align		4
.L_4196:
        /*625c*/ 	.word	index@(contiguous_reducel122_bf16)
        /*6260*/ 	.word	0x0000000e


	//----- nvinfo : EIATTR_FRAME_SIZE
	.align		4
.L_4197:
        /*6264*/ 	.byte	0x04, 0x11
        /*6266*/ 	.short	(.L_4199 - .L_4198)
	.align		4
.L_4198:
        /*6268*/ 	.word	index@(contiguous_reducel122_bf16)
        /*626c*/ 	.word	0x00000000


	//----- nvinfo : EIATTR_REGCOUNT
	.align		4
.L_4199:
        /*6270*/ 	.byte	0x04, 0x2f
        /*6272*/ 	.short	(.L_4201 - .L_4200)
	.align		4
.L_4200:
        /*6274*/ 	.word	index@(contiguous_reducel13_bf16)
        /*6278*/ 	.word	0x0000002c


	//----- nvinfo : EIATTR_FRAME_SIZE
	.align		4
.L_4201:
        /*627c*/ 	.byte	0x04, 0x11
        /*627e*/ 	.short	(.L_4203 - .L_4202)
	.align		4
.L_4202:
        /*6280*/ 	.word	index@($__internal_1_$__cuda_sm20_rem_s64)
        /*6284*/ 	.word	0x00000000


	//----- nvinfo : EIATTR_FRAME_SIZE
	.align		4
.L_4203:
        /*6288*/ 	.byte	0x04, 0x11
        /*628a*/ 	.short	(.L_4205 - .L_4204)
	.align		4
.L_4204:
        /*628c*/ 	.word	index@($__internal_0_$__cuda_sm20_div_s64)
        /*6290*/ 	.word	0x00000000


	//----- nvinfo : EIATTR_FRAME_SIZE
	.align		4
.L_4205:
        /*6294*/ 	.byte	0x04, 0x11
        /*6296*/ 	.short	(.L_4207 - .L_4206)
	.align		4
.L_4206:
        /*6298*/ 	.word	index@(contiguous_reducel13_bf16)
        /*629c*/ 	.word	0x00000000


	//----- nvinfo : EIATTR_REGCOUNT
	.align		4
.L_4207:
        /*62a0*/ 	.byte	0x04, 0x2f
        /*62a2*/ 	.short	(.L_4209 - .L_4208)
	.align		4
.L_4208:
        /*62a4*/ 	.word	index@(contiguous_reducel133_bf16)
        /*62a8*/ 	.word	0x00000020


	//----- nvinfo : EIATTR_FRAME_SIZE
	.align		4
.L_4209:
        /*62ac*/ 	.byte	0x04, 0x11
        /*62ae*/ 	.short	(.L_4211 - .L_4210)
	.align		4
.L_4210:
        /*62b0*/ 	.word	index@(contiguous_reducel133_bf16)
        /*62b4*/ 	.word	0x00000000


	//----- nvinfo : EIATTR_MIN_STACK_SIZE
	.align		4
.L_4211:
        /*62b8*/ 	.byte	0x04, 0x12
        /*62ba*/ 	.short	(.L_4213 - .L_4212)
	.align		4
.L_4212:
        /*62bc*/ 	.word	index@(contiguous_reducel133_bf16)
        /*62c0*/ 	.word	0x00000000


	//----- nvinfo : EIATTR_MIN_STACK_SIZE
	.align		4
.L_4213:
        /*62c4*/ 	.byte	0x04, 0x12
        /*62c6*/ 	.short	(.L_4215 - .L_4214)
	.align		4
.L_4214:
        /*62c8*/ 	.word	index@(contiguous_reducel13_bf16)
        /*62cc*/ 	.word	0x00000000


	//----- nvinfo : EIATTR_MIN_STACK_SIZE
	.align		4
.L_4215:
        /*62d0*/ 	.byte	0x04, 0x12
        /*62d2*/ 	.short	(.L_4217 - .L_4216)
	.align		4
.L_4216:
        /*62d4*/ 	.word	index@(contiguous_reducel122_bf16)
        /*62d8*/ 	.word	0x00000000


	//----- nvinfo : EIATTR_MIN_STACK_SIZE
	.align		4
.L_4217:
        /*62dc*/ 	.byte	0x04, 0x12
        /*62de*/ 	.short	(.L_4219 - .L_4218)
	.align		4
.L_4218:
        /*62e0*/ 	.word	index@(contiguous_reducel12_bf16)
        /*62e4*/ 	.word	0x00000000


	//----- nvinfo : EIATTR_MIN_STACK_SIZE
	.align		4
.L_4219:
        /*62e8*/ 	.byte	0x04, 0x12
        /*62ea*/ 	.short	(.L_4221 - .L_4220)
	.align		4
.L_4220:
        /*62ec*/ 	.word	index@(uncontiguous_reducel1_bf16)
        /*62f0*/ 	.word	0x00000000


	//----- nvinfo : EIATTR_MIN_STACK_SIZE
	.align		4
.L_4221:
        /*62f4*/ 	.byte	0x04, 0x12
        /*62f6*/ 	.short	(.L_4223 - .L_4222)
	.align		4
.L_4222:
        /*62f8*/ 	.word	index@(contiguous_reducel1_bf16)
        /*62fc*/ 	.word	0x00000000


	//----- nvinfo : EIATTR_MIN_STACK_SIZE
	.align		4
.L_4223:
        /*6300*/ 	.byte	0x04, 0x12
        /*6302*/ 	.short	(.L_4225 - .L_4224)
	.align		4
.L_4224:
        /*6304*/ 	.word	index@(contiguous_reducel133_f16)
        /*6308*/ 	.word	0x00000000


	//----- nvinfo : EIATTR_MIN_STACK_SIZE
	.align		4
.L_4225:
        /*630c*/ 	.byte	0x04, 0x12
        /*630e*/ 	.short	(.L_4227 - .L_4226)
	.align		4
.L_4226:
        /*6310*/ 	.word	index@(contiguous_reducel13_f16)
        /*6314*/ 	.word	0x00000000


	//----- nvinfo : EIATTR_MIN_STACK_SIZE
	.align		4
.L_4227:
        /*6318*/ 	.byte	0x04, 0x12
        /*631a*/ 	.short	(.L_4229 - .L_4228)
	.align		4
.L_4228:
        /*631c*/ 	.word	index@(contiguous_reducel122_f16)
        /*6320*/ 	.word	0x00000000


	//----- nvinfo : EIATTR_MIN_STACK_SIZE
	.align		4
.L_4229:
        /*6324*/ 	.byte	0x04, 0x12
        /*6326*/ 	.short	(.L_4231 - .L_4230)
	.align		4
.L_4230:
        /*6328*/ 	.word	index@(contiguous_reducel12_f16)
        /*632c*/ 	.word	0x00000000


	//----- nvinfo : EIATTR_MIN_STACK_SIZE
	.align		4
.L_4231:
        /*6330*/ 	.byte	0x04, 0x12
        /*6332*/ 	.short	(.L_4233 - .L_4232)
	.align		4
.L_4232:
        /*6334*/ 	.word	index@(uncontiguous_reducel1_f16)
        /*6338*/ 	.word	0x00000000


	//----- nvinfo : EIATTR_MIN_STACK_SIZE
	.align		4
.L_4233:
        /*633c*/ 	.byte	0x04, 0x12
        /*633e*/ 	.short	(.L_4235 - .L_4234)
	.align		4
.L_4234:
        /*6340*/ 	.word	index@(contiguous_reducel1_f16)
        /*6344*/ 	.word	0x00000000


	//----- nvinfo : EIATTR_MIN_STACK_SIZE
	.align		4
.L_4235:
        /*6348*/ 	.byte	0x04, 0x12
        /*634a*/ 	.short	(.L_4237 - .L_4236)
	.align		4
.L_4236:
        /*634c*/ 	.word	index@(contiguous_reducel133_f64)
        /*6350*/ 	.word	0x00000000


	//----- nvinfo : EIATTR_MIN_STACK_SIZE
	.align		4
.L_4237:
        /*6354*/ 	.byte	0x04, 0x12
        /*6356*/ 	.short	(.L_4239 - .L_4238)
	.align		4
.L_4238:
        /*6358*/ 	.word	index@(contiguous_reducel13_f64)
        /*635c*/ 	.word	0x00000000


	//----- nvinfo : EIATTR_MIN_STACK_SIZE
	.align		4
.L_4239:
        /*6360*/ 	.byte	0x04, 0x12
        /*6362*/ 	.short	(.L_4241 - .L_4240)
	.align		4
.L_4240:
        /*6364*/ 	.word	index@(contiguous_reducel122_f64)
        /*6368*/ 	.word	0x00000000


	//----- nvinfo : EIATTR_MIN_STACK_SIZE
	.align		4
.L_4241:
        /*636c*/ 	.byte	0x04, 0x12
        /*636e*/ 	.short	(.L_4243 - .L_4242)
	.align		4
.L_4242:
        /*6370*/ 	.word	index@(contiguous_reducel12_f64)
        /*6374*/ 	.word	0x00000000


	//----- nvinfo : EIATTR_MIN_STACK_SIZE
	.align		4
.L_4243:
        /*6378*/ 	.byte	0x04, 0x12
        /*637a*/ 	.short	(.L_4245 - .L_4244)
	.align		4
.L_4244:
        /*637c*/ 	.word	index@(uncontiguous_reducel1_f64)
        /*6380*/ 	.word	0x00000000


	//----- nvinfo : EIATTR_MIN_STACK_SIZE
	.align		4
.L_4245:
        /*6384*/ 	.byte	0x04, 0x12
        /*6386*/ 	.short	(.L_4247 - .L_4246)
	.align		4
.L_4246:
        /*6388*/ 	.word	index@(contiguous_reducel1_f64)
        /*638c*/ 	.word	0x00000000


	//----- nvinfo : EIATTR_MIN_STACK_SIZE
	.align		4
.L_4247:
        /*6390*/ 	.byte	0x04, 0x12
        /*6392*/ 	.short	(.L_4249 - .L_4248)
	.align		4
.L_4248:
        /*6394*/ 	.word	index@(contiguous_reducel133_f32)
        /*6398*/ 	.word	0x00000000


	//----- nvinfo : EIATTR_MIN_STACK_SIZE
	.align		4
.L_4249:
        /*639c*/ 	.byte	0x04, 0x12
        /*639e*/ 	.short	(.L_4251 - .L_4250)
	.align		4
.L_4250:
        /*63a0*/ 	.word	index@(contiguous_reducel13_f32)
        /*63a4*/ 	.word	0x00000000


	//----- nvinfo : EIATTR_MIN_STACK_SIZE
	.align		4
.L_4251:
        /*63a8*/ 	.byte	0x04, 0x12
        /*63aa*/ 	.short	(.L_4253 - .L_4252)
	.align		4
.L_4252:
        /*63ac*/ 	.word	index@(contiguous_reducel122_f32)
        /*63b0*/ 	.word	0x00000000


	//----- nvinfo : EIATTR_MIN_STACK_SIZE
	.align		4
.L_4253:
        /*63b4*/ 	.byte	0x04, 0x12
        /*63b6*/ 	.short	(.L_4255 - .L_4254)
	.align		4
.L_4254:
        /*63b8*/ 	.word	index@(contiguous_reducel12_f32)
        /*63bc*/ 	.word	0x00000000


	//----- nvinfo : EIATTR_MIN_STACK_SIZE
	.align		4
.L_4255:
        /*63c0*/ 	.byte	0x04, 0x12
        /*63c2*/ 	.short	(.L_4257 - .L_4256)
	.align		4
.L_4256:
        /*63c4*/ 	.word	index@(uncontiguous_reducel1_f32)
        /*63c8*/ 	.word	0x00000000


	//----- nvinfo : EIATTR_MIN_STACK_SIZE
	.align		4
.L_4257:
        /*63cc*/ 	.byte	0x04, 0x12
        /*63ce*/ 	.short	(.L_4259 - .L_4258)
	.align		4
.L_4258:
        /*63d0*/ 	.word	index@(contiguous_reducel1_f32)
        /*63d4*/ 	.word	0x00000000


	//----- nvinfo : EIATTR_MIN_STACK_SIZE
	.align		4
.L_4259:
        /*63d8*/ 	.byte	0x04, 0x12
        /*63da*/ 	.short	(.L_4261 - .L_4260)
	.align		4
.L_4260:
        /*63dc*/ 	.word	index@(contiguous_reducel133_u64)
        /*63e0*/ 	.word	0x00000000


	//----- nvinfo : EIATTR_MIN_STACK_SIZE
	.align		4
.L_4261:
        /*63e4*/ 	.byte	0x04, 0x12
        /*63e6*/ 	.short	(.L_4263 - .L_4262)
	.align		4
.L_4262:
        /*63e8*/ 	.word	index@(contiguous_reducel13_u64)
        /*63ec*/ 	.word	0x00000000


	//----- nvinfo : EIATTR_MIN_STACK_SIZE
	.align		4
.L_4263:
        /*63f0*/ 	.byte	0x04, 0x12
        /*63f2*/ 	.short	(.L_4265 - .L_4264)
	.align		4
.L_4264:
        /*63f4*/ 	.word	index@(contiguous_reducel122_u64)
        /*63f8*/ 	.word	0x00000000


	//----- nvinfo : EIATTR_MIN_STACK_SIZE
	.align		4
.L_4265:
        /*63fc*/ 	.byte	0x04, 0x12
        /*63fe*/ 	.short	(.L_4267 - .L_4266)
	.align		4
.L_4266:
        /*6400*/ 	.word	index@(contiguous_reducel12_u64)
        /*6404*/ 	.word	0x00000000


	//----- nvinfo : EIATTR_MIN_STACK_SIZE
	.align		4
.L_4267:
        /*6408*/ 	.byte	0x04, 0x12
        /*640a*/ 	.short	(.L_4269 - .L_4268)
	.align		4
.L_4268:
        /*640c*/ 	.word	index@(uncontiguous_reducel1_u64)
        /*6410*/ 	.word	0x00000000


	//----- nvinfo : EIATTR_MIN_STACK_SIZE
	.align		4
.L_4269:
        /*6414*/ 	.byte	0x04, 0x12
        /*6416*/ 	.short	(.L_4271 - .L_4270)
	.align		4
.L_4270:
        /*6418*/ 	.word	index@(contiguous_reducel1_u64)
        /*641c*/ 	.word	0x00000000


	//----- nvinfo : EIATTR_MIN_STACK_SIZE
	.align		4
.L_4271:
        /*6420*/ 	.byte	0x04, 0x12
        /*6422*/ 	.short	(.L_4273 - .L_4272)
	.align		4
.L_4272:
        /*6424*/ 	.word	index@(contiguous_reducel133_u32)
        /*6428*/ 	.word	0x00000000


	//----- nvinfo : EIATTR_MIN_STACK_SIZE
	.align		4
.L_4273:
        /*642c*/ 	.byte	0x04, 0x12
        /*642e*/ 	.short	(.L_4275 - .L_4274)
	.align		4
.L_4274:
        /*6430*/ 	.word	index@(contiguous_reducel13_u32)
        /*6434*/ 	.word	0x00000000


	//----- nvinfo : EIATTR_MIN_STACK_SIZE
	.align		4
.L_4275:
        /*6438*/ 	.byte	0x04, 0x12
        /*643a*/ 	.short	(.L_4277 - .L_4276)
	.align		4
.L_4276:
        /*643c*/ 	.word	index@(contiguous_reducel122_u32)
        /*6440*/ 	.word	0x00000000


	//----- nvinfo : EIATTR_MIN_STACK_SIZE
	.align		4
.L_4277:
        /*6444*/ 	.byte	0x04, 0x12
        /*6446*/ 	.short	(.L_4279 - .L_4278)
	.align		4
.L_4278:
        /*6448*/ 	.word	index@(contiguous_reducel12_u32)
        /*644c*/ 	.word	0x00000000


	//----- nvinfo : EIATTR_MIN_STACK_SIZE
	.align		4
.L_4279:
        /*6450*/ 	.byte	0x04, 0x12
        /*6452*/ 	.short	(.L_4281 - .L_4280)
	.align		4
.L_4280:
        /*6454*/ 	.word	index@(uncontiguous_reducel1_u32)
        /*6458*/ 	.word	0x00000000


	//----- nvinfo : EIATTR_MIN_STACK_SIZE
	.align		4
.L_4281:
        /*645c*/ 	.byte	0x04, 0x12
        /*645e*/ 	.short	(.L_4283 - .L_4282)
	.align		4
.L_4282:
        /*6460*/ 	.word	index@(contiguous_reducel1_u32)
        /*6464*/ 	.word	0x00000000


	//----- nvinfo : EIATTR_MIN_STACK_SIZE
	.align		4
.L_4283:
        /*6468*/ 	.byte	0x04, 0x12
        /*646a*/ 	.short	(.L_4285 - .L_4284)
	.align		4
.L_4284:
        /*646c*/ 	.word	index@(contiguous_reducel133_u16)
        /*6470*/ 	.word	0x00000000


	//----- nvinfo : EIATTR_MIN_STACK_SIZE
	.align		4
.L_4285:
        /*6474*/ 	.byte	0x04, 0x12
        /*6476*/ 	.short	(.L_4287 - .L_4286)
	.align		4
.L_4286:
        /*6478*/ 	.word	index@(contiguous_reducel13_u16)
        /*647c*/ 	.word	0x00000000


	//----- nvinfo : EIATTR_MIN_STACK_SIZE
	.align		4
.L_4287:
        /*6480*/ 	.byte	0x04, 0x12
        /*6482*/ 	.short	(.L_4289 - .L_4288)
	.align		4
.L_4288:
        /*6484*/ 	.word	index@(contiguous_reducel122_u16)
        /*6488*/ 	.word	0x00000000


	//----- nvinfo : EIATTR_MIN_STACK_SIZE
	.align		4
.L_4289:
        /*648c*/ 	.byte	0x04, 0x12
        /*648e*/ 	.short	(.L_4291 - .L_4290)
	.align		4
.L_4290:
        /*6490*/ 	.word	index@(contiguous_reducel12_u16)
        /*6494*/ 	.word	0x00000000


	//----- nvinfo : EIATTR_MIN_STACK_SIZE
	.align		4
.L_4291:
        /*6498*/ 	.byte	0x04, 0x12
        /*649a*/ 	.short	(.L_4293 - .L_4292)
	.align		4
.L_4292:
        /*649c*/ 	.word	index@(uncontiguous_reducel1_u16)
        /*64a0*/ 	.word	0x00000000


	//----- nvinfo : EIATTR_MIN_STACK_SIZE
	.align		4
.L_4293:
        /*64a4*/ 	.byte	0x04, 0x12
        /*64a6*/ 	.short	(.L_4295 - .L_4294)
	.align		4
.L_4294:
        /*64a8*/ 	.word	index@(contiguous_reducel1_u16)
        /*64ac*/ 	.word	0x00000000


	//----- nvinfo : EIATTR_MIN_STACK_SIZE
	.align		4
.L_4295:
        /*64b0*/ 	.byte	0x04, 0x12
        /*64b2*/ 	.short	(.L_4297 - .L_4296)
	.align		4
.L_4296:
        /*64b4*/ 	.word	index@(contiguous_reducel133_u8)
        /*64b8*/ 	.word	0x00000000


	//----- nvinfo : EIATTR_MIN_STACK_SIZE
	.align		4
.L_4297:
        /*64bc*/ 	.byte	0x04, 0x12
        /*64be*/ 	.short	(.L_4299 - .L_4298)
	.align		4
.L_4298:
        /*64c0*/ 	.word	index@(contiguous_reducel13_u8)
        /*64c4*/ 	.word	0x00000000


	//----- nvinfo : EIATTR_MIN_STACK_SIZE
	.align		4
.L_4299:
        /*64c8*/ 	.byte	0x04, 0x12
        /*64ca*/ 	.short	(.L_4301 - .L_4300)
	.align		4
.L_4300:
        /*64cc*/ 	.word	index@(contiguous_reducel122_u8)
        /*64d0*/ 	.word	0x00000000


	//----- nvinfo : EIATTR_MIN_STACK_SIZE
	.align		4
.L_4301:
        /*64d4*/ 	.byte	0x04, 0x12
        /*64d6*/ 	.short	(.L_4303 - .L_4302)
	.align		4
.L_4302:
        /*64d8*/ 	.word	index@(contiguous_reducel12_u8)
        /*64dc*/ 	.word	0x00000000


	//----- nvinfo : EIATTR_MIN_STACK_SIZE
	.align		4
.L_4303:
        /*64e0*/ 	.byte	0x04, 0x12
        /*64e2*/ 	.short	(.L_4305 - .L_4304)
	.align		4
.L_4304:
        /*64e4*/ 	.word	index@(uncontiguous_reducel1_u8)
        /*64e8*/ 	.word	0x00000000


	//----- nvinfo : EIATTR_MIN_STACK_SIZE
	.align		4
.L_4305:
        /*64ec*/ 	.byte	0x04, 0x12
        /*64ee*/ 	.short	(.L_4307 - .L_4306)
	.align		4
.L_4306:
        /*64f0*/ 	.word	index@(contiguous_reducel1_u8)
        /*64f4*/ 	.word	0x00000000


	//----- nvinfo : EIATTR_MIN_STACK_SIZE
	.align		4
.L_4307:
        /*64f8*/ 	.byte	0x04, 0x12
        /*64fa*/ 	.short	(.L_4309 - .L_4308)
	.align		4
.L_4308:
        /*64fc*/ 	.word	index@(contiguous_reducel133_i64)
        /*6500*/ 	.word	0x00000000


	//----- nvinfo : EIATTR_MIN_STACK_SIZE
	.align		4
.L_4309:
        /*6504*/ 	.byte	0x04, 0x12
        /*6506*/ 	.short	(.L_4311 - .L_4310)
	.align		4
.L_4310:
        /*6508*/ 	.word	index@(contiguous_reducel13_i64)
        /*650c*/ 	.word	0x00000000


	//----- nvinfo : EIATTR_MIN_STACK_SIZE
	.align		4
.L_4311:
        /*6510*/ 	.byte	0x04, 0x12
        /*6512*/ 	.short	(.L_4313 - .L_4312)
	.align		4
.L_4312:
        /*6514*/ 	.word	index@(contiguous_reducel122_i64)
        /*6518*/ 	.word	0x00000000


	//----- nvinfo : EIATTR_MIN_STACK_SIZE
	.align		4
.L_4313:
        /*651c*/ 	.byte	0x04, 0x12
        /*651e*/ 	.short	(.L_4315 - .L_4314)
	.align		4
.L_4314:
        /*6520*/ 	.word	index@(contiguous_reducel12_i64)
        /*6524*/ 	.word	0x00000000


	//----- nvinfo : EIATTR_MIN_STACK_SIZE
	.align		4
.L_4315:
        /*6528*/ 	.byte	0x04, 0x12
        /*652a*/ 	.short	(.L_4317 - .L_4316)
	.align		4
.L_4316:
        /*652c*/ 	.word	index@(uncontiguous_reducel1_i64)
        /*6530*/ 	.word	0x00000000


	//----- nvinfo : EIATTR_MIN_STACK_SIZE
	.align		4
.L_4317:
        /*6534*/ 	.byte	0x04, 0x12
        /*6536*/ 	.short	(.L_4319 - .L_4318)
	.align		4
.L_4318:
        /*6538*/ 	.word	index@(contiguous_reducel1_i64)
        /*653c*/ 	.word	0x00000000


	//----- nvinfo : EIATTR_MIN_STACK_SIZE
	.align		4
.L_4319:
        /*6540*/ 	.byte	0x04, 0x12
        /*6542*/ 	.short	(.L_4321 - .L_4320)
	.align		4
.L_4320:
        /*6544*/ 	.word	index@(contiguous_reducel133_i32)
        /*6548*/ 	.word	0x00000000


	//----- nvinfo : EIATTR_MIN_STACK_SIZE
	.align		4
.L_4321:
        /*654c*/ 	.byte	0x04, 0x12
        /*654e*/ 	.short	(.L_4323 - .L_4322)
	.align		4
.L_4322:
        /*6550*/ 	.word	index@(contiguous_reducel13_i32)
        /*6554*/ 	.word	0x00000000


	//----- nvinfo : EIATTR_MIN_STACK_SIZE
	.align		4
.L_4323:
        /*6558*/ 	.byte	0x04, 0x12
        /*655a*/ 	.short	(.L_4325 - .L_4324)
	.align		4
.L_4324:
        /*655c*/ 	.word	index@(contiguous_reducel122_i32)
        /*6560*/ 	.word	0x00000000


	//----- nvinfo : EIATTR_MIN_STACK_SIZE
	.align		4
.L_4325:
        /*6564*/ 	.byte	0x04, 0x12
        /*6566*/ 	.short	(.L_4327 - .L_4326)
	.align		4
.L_4326:
        /*6568*/ 	.word	index@(contiguous_reducel12_i32)
        /*656c*/ 	.word	0x00000000


	//----- nvinfo : EIATTR_MIN_STACK_SIZE
	.align		4
.L_4327:
        /*6570*/ 	.byte	0x04, 0x12
        /*6572*/ 	.short	(.L_4329 - .L_4328)
	.align		4
.L_4328:
        /*6574*/ 	.word	index@(uncontiguous_reducel1_i32)
        /*6578*/ 	.word	0x00000000


	//----- nvinfo : EIATTR_MIN_STACK_SIZE
	.align		4
.L_4329:
        /*657c*/ 	.byte	0x04, 0x12
        /*657e*/ 	.short	(.L_4331 - .L_4330)
	.align		4
.L_4330:
        /*6580*/ 	.word	index@(contiguous_reducel1_i32)
        /*6584*/ 	.word	0x00000000


	//----- nvinfo : EIATTR_MIN_STACK_SIZE
	.align		4
.L_4331:
        /*6588*/ 	.byte	0x04, 0x12
        /*658a*/ 	.short	(.L_4333 - .L_4332)
	.align		4
.L_4332:
        /*658c*/ 	.word	index@(contiguous_reducel133_i16)
        /*6590*/ 	.word	0x00000000


	//----- nvinfo : EIATTR_MIN_STACK_SIZE
	.align		4
.L_4333:
        /*6594*/ 	.byte	0x04, 0x12
        /*6596*/ 	.short	(.L_4335 - .L_4334)
	.align		4
.L_4334:
        /*6598*/ 	.word	index@(contiguous_reducel13_i16)
        /*659c*/ 	.word	0x00000000


	//----- nvinfo : EIATTR_MIN_STACK_SIZE
	.align		4
.L_4335:
        /*65a0*/ 	.byte	0x04, 0x12
        /*65a2*/ 	.short	(.L_4337 - .L_4336)
	.align		4
.L_4336:
        /*65a4*/ 	.word	index@(contiguous_reducel122_i16)
        /*65a8*/ 	.word	0x00000000


	//----- nvinfo : EIATTR_MIN_STACK_SIZE
	.align		4
.L_4337:
        /*65ac*/ 	.byte	0x04, 0x12
        /*65ae*/ 	.short	(.L_4339 - .L_4338)
	.align		4
.L_4338:
        /*65b0*/ 	.word	index@(contiguous_reducel12_i16)
        /*65b4*/ 	.word	0x00000000


	//----- nvinfo : EIATTR_MIN_STACK_SIZE
	.align		4
.L_4339:
        /*65b8*/ 	.byte	0x04, 0x12
        /*65ba*/ 	.short	(.L_4341 - .L_4340)
	.align		4
.L_4340:
        /*65bc*/ 	.word	index@(uncontiguous_reducel1_i16)
        /*65c0*/ 	.word	0x00000000


	//----- nvinfo : EIATTR_MIN_STACK_SIZE
	.align		4
.L_4341:
        /*65c4*/ 	.byte	0x04, 0x12
        /*65c6*/ 	.short	(.L_4343 - .L_4342)
	.align		4
.L_4342:
        /*65c8*/ 	.word	index@(contiguous_reducel1_i16)
        /*65cc*/ 	.word	0x00000000


	//----- nvinfo : EIATTR_MIN_STACK_SIZE
	.align		4
.L_4343:
        /*65d0*/ 	.byte	0x04, 0x12
        /*65d2*/ 	.short	(.L_4345 - .L_4344)
	.align		4
.L_4344:
        /*65d4*/ 	.word	index@(contiguous_reducel133_i8)
        /*65d8*/ 	.word	0x00000000


	//----- nvinfo : EIATTR_MIN_STACK_SIZE
	.align		4
.L_4345:
        /*65dc*/ 	.byte	0x04, 0x12
        /*65de*/ 	.short	(.L_4347 - .L_4346)
	.align		4
.L_4346:
        /*65e0*/ 	.word	index@(contiguous_reducel13_i8)
        /*65e4*/ 	.word	0x00000000


	//----- nvinfo : EIATTR_MIN_STACK_SIZE
	.align		4
.L_4347:
        /*65e8*/ 	.byte	0x04, 0x12
        /*65ea*/ 	.short	(.L_4349 - .L_4348)
	.align		4
.L_4348:
        /*65ec*/ 	.word	index@(contiguous_reducel122_i8)
        /*65f0*/ 	.word	0x00000000


	//----- nvinfo : EIATTR_MIN_STACK_SIZE
	.align		4
.L_4349:
        /*65f4*/ 	.byte	0x04, 0x12
        /*65f6*/ 	.short	(.L_4351 - .L_4350)
	.align		4
.L_4350:
        /*65f8*/ 	.word	index@(contiguous_reducel12_i8)
        /*65fc*/ 	.word	0x00000000


	//----- nvinfo : EIATTR_MIN_STACK_SIZE
	.align		4
.L_4351:
        /*6600*/ 	.byte	0x04, 0x12
        /*6602*/ 	.short	(.L_4353 - .L_4352)
	.align		4
.L_4352:
        /*6604*/ 	.word	index@(uncontiguous_reducel1_i8)
        /*6608*/ 	.word	0x00000000


	//----- nvinfo : EIATTR_MIN_STACK_SIZE
	.align		4
.L_4353:
        /*660c*/ 	.byte	0x04, 0x12
        /*660e*/ 	.short	(.L_4355 - .L_4354)
	.align		4
.L_4354:
        /*6610*/ 	.word	index@(contiguous_reducel1_i8)
        /*6614*/ 	.word	0x00000000


	//----- nvinfo : EIATTR_MIN_STACK_SIZE
	.align		4
.L_4355:
        /*6618*/ 	.byte	0x04, 0x12
        /*661a*/ 	.short	(.L_4357 - .L_4356)
	.align		4
.L_4356:
        /*661c*/ 	.word	index@(contiguous_reducel133_bool)
        /*6620*/ 	.word	0x00000000


	//----- nvinfo : EIATTR_MIN_STACK_SIZE
	.align		4
.L_4357:
        /*6624*/ 	.byte	0x04, 0x12
        /*6626*/ 	.short	(.L_4359 - .L_4358)
	.align		4
.L_4358:
        /*6628*/ 	.word	index@(contiguous_reducel13_bool)
        /*662c*/ 	.word	0x00000000


	//----- nvinfo : EIATTR_MIN_STACK_SIZE
	.align		4
.L_4359:
        /*6630*/ 	.byte	0x04, 0x12
        /*6632*/ 	.short	(.L_4361 - .L_4360)
	.align		4
.L_4360:
        /*6634*/ 	.word	index@(contiguous_reducel122_bool)
        /*6638*/ 	.word	0x00000000


	//----- nvinfo : EIATTR_MIN_STACK_SIZE
	.align		4
.L_4361:
        /*663c*/ 	.byte	0x04, 0x12
        /*663e*/ 	.short	(.L_4363 - .L_4362)
	.align		4
.L_4362:
        /*6640*/ 	.word	index@(contiguous_reducel12_bool)
        /*6644*/ 	.word	0x00000000


	//----- nvinfo : EIATTR_MIN_STACK_SIZE
	.align		4
.L_4363:
        /*6648*/ 	.byte	0x04, 0x12
        /*664a*/ 	.short	(.L_4365 - .L_4364)
	.align		4
.L_4364:
        /*664c*/ 	.word	index@(uncontiguous_reducel1_bool)
        /*6650*/ 	.word	0x00000000


	//----- nvinfo : EIATTR_MIN_STACK_SIZE
	.align		4
.L_4365:
        /*6654*/ 	.byte	0x04, 0x12
        /*6656*/ 	.short	(.L_4367 - .L_4366)
	.align		4
.L_4366:
        /*6658*/ 	.word	index@(contiguous_reducel1_bool)
        /*665c*/ 	.word	0x00000000


	//----- nvinfo : EIATTR_MIN_STACK_SIZE
	.align		4
.L_4367:
        /*6660*/ 	.byte	0x04, 0x12
        /*6662*/ 	.short	(.L_4369 - .L_4368)
	.align		4
.L_4368:
        /*6664*/ 	.word	index@(contiguous_any33_bf16)
        /*6668*/ 	.word	0x00000000


	//----- nvinfo : EIATTR_MIN_STACK_SIZE
	.align		4
.L_4369:
        /*666c*/ 	.byte	0x04, 0x12
        /*666e*/ 	.short	(.L_4371 - .L_4370)
	.align		4
.L_4370:
        /*6670*/ 	.word	index@(contiguous_any3_bf16)
        /*6674*/ 	.word	0x00000000


	//----- nvinfo : EIATTR_MIN_STACK_SIZE
	.align		4
.L_4371:
        /*6678*/ 	.byte	0x04, 0x12
        /*667a*/ 	.short	(.L_4373 - .L_4372)
	.align		4
.L_4372:
        /*667c*/ 	.word	index@(contiguous_any22_bf16)
        /*6680*/ 	.word	0x00000000


	//----- nvinfo : EIATTR_MIN_STACK_SIZE
	.align		4
.L_4373:
        /*6684*/ 	.byte	0x04, 0x12
        /*6686*/ 	.short	(.L_4375 - .L_4374)
	.align		4
.L_4374:
        /*6688*/ 	.word	index@(contiguous_any2_bf16)
        /*668c*/ 	.word	0x00000000


	//----- nvinfo : EIATTR_MIN_STACK_SIZE
	.align		4
.L_4375:
        /*6690*/ 	.byte	0x04, 0x12
        /*6692*/ 	.short	(.L_4377 - .L_4376)
	.align		4
.L_4376:
        /*6694*/ 	.word	index@(uncontiguous_any_bf16)
        /*6698*/ 	.word	0x00000000


	//----- nvinfo : EIATTR_MIN_STACK_SIZE
	.align		4
.L_4377:
        /*669c*/ 	.byte	0x04, 0x12
        /*669e*/ 	.short	(.L_4379 - .L_4378)
	.align		4
.L_4378:
        /*66a0*/ 	.word	index@(contiguous_any_bf16)
        /*66a4*/ 	.word	0x00000000


	//----- nvinfo : EIATTR_MIN_STACK_SIZE
	.align		4
.L_4379:
        /*66a8*/ 	.byte	0x04, 0x12
        /*66aa*/ 	.short	(.L_4381 - .L_4380)
	.align		4
.L_4380:
        /*66ac*/ 	.word	index@(contiguous_any33_f16)
        /*66b0*/ 	.word	0x00000000


	//----- nvinfo : EIATTR_MIN_STACK_SIZE
	.align		4
.L_4381:
        /*66b4*/ 	.byte	0x04, 0x12
        /*66b6*/ 	.short	(.L_4383 - .L_4382)
	.align		4
.L_4382:
        /*66b8*/ 	.word	index@(contiguous_any3_f16)
        /*66bc*/ 	.word	0x00000000


	//----- nvinfo : EIATTR_MIN_STACK_SIZE
	.align		4
.L_4383:
        /*66c0*/ 	.byte	0x04, 0x12
        /*66c2*/ 	.short	(.L_4385 - .L_4384)
	.align		4
.L_4384:
        /*66c4*/ 	.word	index@(contiguous_any22_f16)
        /*66c8*/ 	.word	0x00000000


	//----- nvinfo : EIATTR_MIN_STACK_SIZE
	.align		4
.L_4385:
        /*66cc*/ 	.byte	0x04, 0x12
        /*66ce*/ 	.short	(.L_4387 - .L_4386)
	.align		4
.L_4386:
        /*66d0*/ 	.word	index@(contiguous_any2_f16)
        /*66d4*/ 	.word	0x00000000


	//----- nvinfo : EIATTR_MIN_STACK_SIZE
	.align		4
.L_4387:
        /*66d8*/ 	.byte	0x04, 0x12
        /*66da*/ 	.short	(.L_4389 - .L_4388)
	.align		4
.L_4388:
        /*66dc*/ 	.word	index@(uncontiguous_any_f16)
        /*66e0*/ 	.word	0x00000000


	//----- nvinfo : EIATTR_MIN_STACK_SIZE
	.align		4
.L_4389:
        /*66e4*/ 	.byte	0x04, 0x12
        /*66e6*/ 	.short	(.L_4391 - .L_4390)
	.align		4
.L_4390:
        /*66e8*/ 	.word	index@(contiguous_any_f16)
        /*66ec*/ 	.word	0x00000000


	//----- nvinfo : EIATTR_MIN_STACK_SIZE
	.align		4
.L_4391:
        /*66f0*/ 	.byte	0x04, 0x12
        /*66f2*/ 	.short	(.L_4393 - .L_4392)
	.align		4
.L_4392:
        /*66f4*/ 	.word	index@(contiguous_any33_f64)
        /*66f8*/ 	.word	0x00000000


	//----- nvinfo : EIATTR_MIN_STACK_SIZE
	.align		4
.L_4393:
        /*66fc*/ 	.byte	0x04, 0x12
        /*66fe*/ 	.short	(.L_4395 - .L_4394)
	.align		4
.L_4394:
        /*6700*/ 	.word	index@(contiguous_any3_f64)
        /*6704*/ 	.word	0x00000000


	//----- nvinfo : EIATTR_MIN_STACK_SIZE
	.align		4
.L_4395:
        /*6708*/ 	.byte	0x04, 0x12
        /*670a*/ 	.short	(.L_4397 - .L_4396)
	.align		4
.L_4396:
        /*670c*/ 	.word	index@(contiguous_any22_f64)
        /*6710*/ 	.word	0x00000000


	//----- nvinfo : EIATTR_MIN_STACK_SIZE
	.align		4
.L_4397:
        /*6714*/ 	.byte	0x04, 0x12
        /*6716*/ 	.short	(.L_4399 - .L_4398)
	.align		4
.L_4398:
        /*6718*/ 	.word	index@(contiguous_any2_f64)
        /*671c*/ 	.word	0x00000000


	//----- nvinfo : EIATTR_MIN_STACK_SIZE
	.align		4
.L_4399:
        /*6720*/ 	.byte	0x04, 0x12
        /*6722*/ 	.short	(.L_4401 - .L_4400)
	.align		4
.L_4400:
        /*6724*/ 	.word	index@(uncontiguous_any_f64)
        /*6728*/ 	.word	0x00000000


	//----- nvinfo : EIATTR_MIN_STACK_SIZE
	.align		4
.L_4401:
        /*672c*/ 	.byte	0x04, 0x12
        /*672e*/ 	.short	(.L_4403 - .L_4402)
	.align		4
.L_4402:
        /*6730*/ 	.word	index@(contiguous_any_f64)
        /*6734*/ 	.word	0x00000000


	//----- nvinfo : EIATTR_MIN_STACK_SIZE
	.align		4
.L_4403:
        /*6738*/ 	.byte	0x04, 0x12
        /*673a*/ 	.short	(.L_4405 - .L_4404)
	.align		4
.L_4404:
        /*673c*/ 	.word	index@(contiguous_any33_f32)
        /*6740*/ 	.word	0x00000000


	//----- nvinfo : EIATTR_MIN_STACK_SIZE
	.align		4
.L_4405:
        /*6744*/ 	.byte	0x04, 0x12
        /*6746*/ 	.short	(.L_4407 - .L_4406)
	.align		4
.L_4406:
        /*6748*/ 	.word	index@(contiguous_any3_f32)
        /*674c*/ 	.word	0x00000000


	//----- nvinfo : EIATTR_MIN_STACK_SIZE
	.align		4
.L_4407:
        /*6750*/ 	.byte	0x04, 0x12
        /*6752*/ 	.short	(.L_4409 - .L_4408)
	.align		4
.L_4408:
        /*6754*/ 	.word	index@(contiguous_any22_f32)
        /*6758*/ 	.word	0x00000000


	//----- nvinfo : EIATTR_MIN_STACK_SIZE
	.align		4
.L_4409:
        /*675c*/ 	.byte	0x04, 0x12
        /*675e*/ 	.short	(.L_4411 - .L_4410)
	.align		4
.L_4410:
        /*6760*/ 	.word	index@(contiguous_any2_f32)
        /*6764*/ 	.word	0x00000000


	//----- nvinfo : EIATTR_MIN_STACK_SIZE
	.align		4
.L_4411:
        /*6768*/ 	.byte	0x04, 0x12
        /*676a*/ 	.short	(.L_4413 - .L_4412)
	.align		4
.L_4412:
        /*676c*/ 	.word	index@(uncontiguous_any_f32)
        /*6770*/ 	.word	0x00000000


	//----- nvinfo : EIATTR_MIN_STACK_SIZE
	.align		4
.L_4413:
        /*6774*/ 	.byte	0x04, 0x12
        /*6776*/ 	.short	(.L_4415 - .L_4414)
	.align		4
.L_4414:
        /*6778*/ 	.word	index@(contiguous_any_f32)
        /*677c*/ 	.word	0x00000000


	//----- nvinfo : EIATTR_MIN_STACK_SIZE
	.align		4
.L_4415:
        /*6780*/ 	.byte	0x04, 0x12
        /*6782*/ 	.short	(.L_4417 - .L_4416)
	.align		4
.L_4416:
        /*6784*/ 	.word	index@(contiguous_any33_u64)
        /*6788*/ 	.word	0x00000000


	//----- nvinfo : EIATTR_MIN_STACK_SIZE
	.align		4
.L_4417:
        /*678c*/ 	.byte	0x04, 0x12
        /*678e*/ 	.short	(.L_4419 - .L_4418)
	.align		4
.L_4418:
        /*6790*/ 	.word	index@(contiguous_any3_u64)
        /*6794*/ 	.word	0x00000000


	//----- nvinfo : EIATTR_MIN_STACK_SIZE
	.align		4
.L_4419:
        /*6798*/ 	.byte	0x04, 0x12
        /*679a*/ 	.short	(.L_4421 - .L_4420)
	.align		4
.L_4420:
        /*679c*/ 	.word	index@(contiguous_any22_u64)
        /*67a0*/ 	.word	0x00000000


	//----- nvinfo : EIATTR_MIN_STACK_SIZE
	.align		4
.L_4421:
        /*67a4*/ 	.byte	0x04, 0x12
        /*67a6*/ 	.short	(.L_4423 - .L_4422)
	.align		4
.L_4422:
        /*67a8*/ 	.word	index@(contiguous_any2_u64)
        /*67ac*/ 	.word	0x00000000


	//----- nvinfo : EIATTR_MIN_STACK_SIZE
	.align		4
.L_4423:
        /*67b0*/ 	.byte	0x04, 0x12
        /*67b2*/ 	.short	(.L_4425 - .L_4424)
	.align		4
.L_4424:
        /*67b4*/ 	.word	index@(uncontiguous_any_u64)
        /*67b8*/ 	.word	0x00000000


	//----- nvinfo : EIATTR_MIN_STACK_SIZE
	.align		4
.L_4425:
        /*67bc*/ 	.byte	0x04, 0x12
        /*67be*/ 	.short	(.L_4427 - .L_4426)
	.align		4
.L_4426:
        /*67c0*/ 	.word	index@(contiguous_any_u64)
        /*67c4*/ 	.word	0x00000000


	//----- nvinfo : EIATTR_MIN_STACK_SIZE
	.align		4
.L_4427:
        /*67c8*/ 	.byte	0x04, 0x12
        /*67ca*/ 	.short	(.L_4429 - .L_4428)
	.align		4
.L_4428:
        /*67cc*/ 	.word	index@(contiguous_any33_u32)
        /*67d0*/ 	.word	0x00000000


	//----- nvinfo : EIATTR_MIN_STACK_SIZE
	.align		4
.L_4429:
        /*67d4*/ 	.byte	0x04, 0x12
        /*67d6*/ 	.short	(.L_4431 - .L_4430)
	.align		4
.L_4430:
        /*67d8*/ 	.word	index@(contiguous_any3_u32)
        /*67dc*/ 	.word	0x00000000


	//----- nvinfo : EIATTR_MIN_STACK_SIZE
	.align		4
.L_4431:
        /*67e0*/ 	.byte	0x04, 0x12
        /*67e2*/ 	.short	(.L_4433 - .L_4432)
	.align		4
.L_4432:
        /*67e4*/ 	.word	index@(contiguous_any22_u32)
        /*67e8*/ 	.word	0x00000000


	//----- nvinfo : EIATTR_MIN_STACK_SIZE
	.align		4
.L_4433:
        /*67ec*/ 	.byte	0x04, 0x12
        /*67ee*/ 	.short	(.L_4435 - .L_4434)
	.align		4
.L_4434:
        /*67f0*/ 	.word	index@(contiguous_any2_u32)
        /*67f4*/ 	.word	0x00000000


	//----- nvinfo : EIATTR_MIN_STACK_SIZE
	.align		4
.L_4435:
        /*67f8*/ 	.byte	0x04, 0x12
        /*67fa*/ 	.short	(.L_4437 - .L_4436)
	.align		4
.L_4436:
        /*67fc*/ 	.word	index@(uncontiguous_any_u32)
        /*6800*/ 	.word	0x00000000


	//----- nvinfo : EIATTR_MIN_STACK_SIZE
	.align		4
.L_4437:
        /*6804*/ 	.byte	0x04, 0x12
        /*6806*/ 	.short	(.L_4439 - .L_4438)
	.align		4
.L_4438:
        /*6808*/ 	.word	index@(contiguous_any_u32)
        /*680c*/ 	.word	0x00000000


	//----- nvinfo : EIATTR_MIN_STACK_SIZE
	.align		4
.L_4439:
        /*6810*/ 	.byte	0x04, 0x12
        /*6812*/ 	.short	(.L_4441 - .L_4440)
	.align		4
.L_4440:
        /*6814*/ 	.word	index@(contiguous_any33_u16)
        /*6818*/ 	.word	0x00000000


	//----- nvinfo : EIATTR_MIN_STACK_SIZE
	.align		4
.L_4441:
        /*681c*/ 	.byte	0x04, 0x12
        /*681e*/ 	.short	(.L_4443 - .L_4442)
	.align		4
.L_4442:
        /*6820*/ 	.word	index@(contiguous_any3_u16)
        /*6824*/ 	.word	0x00000000


	//----- nvinfo : EIATTR_MIN_STACK_SIZE
	.align		4
.L_4443:
        /*6828*/ 	.byte	0x04, 0x12
        /*682a*/ 	.short	(.L_4445 - .L_4444)
	.align		4
.L_4444:
        /*682c*/ 	.word	index@(contiguous_any22_u16)
        /*6830*/ 	.word	0x00000000


	//----- nvinfo : EIATTR_MIN_STACK_SIZE
	.align		4
.L_4445:
        /*6834*/ 	.byte	0x04, 0x12
        /*6836*/ 	.short	(.L_4447 - .L_4446)
	.align		4
.L_4446:
        /*6838*/ 	.word	index@(contiguous_any2_u16)
        /*683c*/ 	.word	0x00000000


	//----- nvinfo : EIATTR_MIN_STACK_SIZE
	.align		4
.L_4447:
        /*6840*/ 	.byte	0x04, 0x12
        /*6842*/ 	.short	(.L_4449 - .L_4448)
	.align		4
.L_4448:
        /*6844*/ 	.word	index@(uncontiguous_any_u16)
        /*6848*/ 	.word	0x00000000


	//----- nvinfo : EIATTR_MIN_STACK_SIZE
	.align		4
.L_4449:
        /*684c*/ 	.byte	0x04, 0x12
        /*684e*/ 	.short	(.L_4451 - .L_4450)
	.align		4
.L_4450:
        /*6850*/ 	.word	index@(contiguous_any_u16)
        /*6854*/ 	.word	0x00000000


	//----- nvinfo : EIATTR_MIN_STACK_SIZE
	.align		4
.L_4451:
        /*6858*/ 	.byte	0x04, 0x12
        /*685a*/ 	.short	(.L_4453 - .L_4452)
	.align		4
.L_4452:
        /*685c*/ 	.word	index@(contiguous_any33_u8)
        /*6860*/ 	.word	0x00000000


	//----- nvinfo : EIATTR_MIN_STACK_SIZE
	.align		4
.L_4453:
        /*6864*/ 	.byte	0x04, 0x12
        /*6866*/ 	.short	(.L_4455 - .L_4454)
	.align		4
.L_4454:
        /*6868*/ 	.word	index@(contiguous_any3_u8)
        /*686c*/ 	.word	0x00000000


	//----- nvinfo : EIATTR_MIN_STACK_SIZE
	.align		4
.L_4455:
        /*6870*/ 	.byte	0x04, 0x12
        /*6872*/ 	.short	(.L_4457 - .L_4456)
	.align		4
.L_4456:
        /*6874*/ 	.word	index@(contiguous_any22_u8)
        /*6878*/ 	.word	0x00000000


	//----- nvinfo : EIATTR_MIN_STACK_SIZE
	.align		4
.L_4457:
        /*687c*/ 	.byte	0x04, 0x12
        /*687e*/ 	.short	(.L_4459 - .L_4458)
	.align		4
.L_4458:
        /*6880*/ 	.word	index@(contiguous_any2_u8)
        /*6884*/ 	.word	0x00000000


	//----- nvinfo : EIATTR_MIN_STACK_SIZE
	.align		4
.L_4459:
        /*6888*/ 	.byte	0x04, 0x12
        /*688a*/ 	.short	(.L_4461 - .L_4460)
	.align		4
.L_4460:
        /*688c*/ 	.word	index@(uncontiguous_any_u8)
        /*6890*/ 	.word	0x00000000


	//----- nvinfo : EIATTR_MIN_STACK_SIZE
	.align		4
.L_4461:
        /*6894*/ 	.byte	0x04, 0x12
        /*6896*/ 	.short	(.L_4463 - .L_4462)
	.align		4
.L_4462:
        /*6898*/ 	.word	index@(contiguous_any_u8)
        /*689c*/ 	.word	0x00000000


	//----- nvinfo : EIATTR_MIN_STACK_SIZE
	.align		4
.L_4463:
        /*68a0*/ 	.byte	0x04, 0x12
        /*68a2*/ 	.short	(.L_4465 - .L_4464)
	.align		4
.L_4464:
        /*68a4*/ 	.word	index@(contiguous_any33_i64)
        /*68a8*/ 	.word	0x00000000


	//----- nvinfo : EIATTR_MIN_STACK_SIZE
	.align		4
.L_4465:
        /*68ac*/ 	.byte	0x04, 0x12
        /*68ae*/ 	.short	(.L_4467 - .L_4466)
	.align		4
.L_4466:
        /*68b0*/ 	.word	index@(contiguous_any3_i64)
        /*68b4*/ 	.word	0x00000000


	//----- nvinfo : EIATTR_MIN_STACK_SIZE
	.align		4
.L_4467:
        /*68b8*/ 	.byte	0x04, 0x12
        /*68ba*/ 	.short	(.L_4469 - .L_4468)
	.align		4
.L_4468:
        /*68bc*/ 	.word	index@(contiguous_any22_i64)
        /*68c0*/ 	.word	0x00000000


	//----- nvinfo : EIATTR_MIN_STACK_SIZE
	.align		4
.L_4469:
        /*68c4*/ 	.byte	0x04, 0x12
        /*68c6*/ 	.short	(.L_4471 - .L_4470)
	.align		4
.L_4470:
        /*68c8*/ 	.word	index@(contiguous_any2_i64)
        /*68cc*/ 	.word	0x00000000


	//----- nvinfo : EIATTR_MIN_STACK_SIZE
	.align		4
.L_4471:
        /*68d0*/ 	.byte	0x04, 0x12
        /*68d2*/ 	.short	(.L_4473 - .L_4472)
	.align		4
.L_4472:
        /*68d4*/ 	.word	index@(uncontiguous_any_i64)
        /*68d8*/ 	.word	0x00000000


	//----- nvinfo : EIATTR_MIN_STACK_SIZE
	.align		4
.L_4473:
        /*68dc*/ 	.byte	0x04, 0x12
        /*68de*/ 	.short	(.L_4475 - .L_4474)
	.align		4
.L_4474:
        /*68e0*/ 	.word	index@(contiguous_any_i64)
        /*68e4*/ 	.word	0x00000000


	//----- nvinfo : EIATTR_MIN_STACK_SIZE
	.align		4
.L_4475:
        /*68e8*/ 	.byte	0x04, 0x12
        /*68ea*/ 	.short	(.L_4477 - .L_4476)
	.align		4
.L_4476:
        /*68ec*/ 	.word	index@(contiguous_any33_i32)
        /*68f0*/ 	.word	0x00000000


	//----- nvinfo : EIATTR_MIN_STACK_SIZE
	.align		4
.L_4477:
        /*68f4*/ 	.byte	0x04, 0x12
        /*68f6*/ 	.short	(.L_4479 - .L_4478)
	.align		4
.L_4478:
        /*68f8*/ 	.word	index@(contiguous_any3_i32)
        /*68fc*/ 	.word	0x00000000


	//----- nvinfo : EIATTR_MIN_STACK_SIZE
	.align		4
.L_4479:
        /*6900*/ 	.byte	0x04, 0x12
        /*6902*/ 	.short	(.L_4481 - .L_4480)
	.align		4
.L_4480:
        /*6904*/ 	.word	index@(contiguous_any22_i32)
        /*6908*/ 	.word	0x00000000


	//----- nvinfo : EIATTR_MIN_STACK_SIZE
	.align		4
.L_4481:
        /*690c*/ 	.byte	0x04, 0x12
        /*690e*/ 	.short	(.L_4483 - .L_4482)
	.align		4
.L_4482:
        /*6910*/ 	.word	index@(contiguous_any2_i32)
        /*6914*/ 	.word	0x00000000


	//----- nvinfo : EIATTR_MIN_STACK_SIZE
	.align		4
.L_4483:
        /*6918*/ 	.byte	0x04, 0x12
        /*691a*/ 	.short	(.L_4485 - .L_4484)
	.align		4
.L_4484:
        /*691c*/ 	.word	index@(uncontiguous_any_i32)
        /*6920*/ 	.word	0x00000000


	//----- nvinfo : EIATTR_MIN_STACK_SIZE
	.align		4
.L_4485:
        /*6924*/ 	.byte	0x04, 0x12
        /*6926*/ 	.short	(.L_4487 - .L_4486)
	.align		4
.L_4486:
        /*6928*/ 	.word	index@(contiguous_any_i32)
        /*692c*/ 	.word	0x00000000


	//----- nvinfo : EIATTR_MIN_STACK_SIZE
	.align		4
.L_4487:
        /*6930*/ 	.byte	0x04, 0x12
        /*6932*/ 	.short	(.L_4489 - .L_4488)
	.align		4
.L_4488:
        /*6934*/ 	.word	index@(contiguous_any33_i16)
        /*6938*/ 	.word	0x00000000


	//----- nvinfo : EIATTR_MIN_STACK_SIZE
	.align		4
.L_4489:
        /*693c*/ 	.byte	0x04, 0x12
        /*693e*/ 	.short	(.L_4491 - .L_4490)
	.align		4
.L_4490:
        /*6940*/ 	.word	index@(contiguous_any3_i16)
        /*6944*/ 	.word	0x00000000


	//----- nvinfo : EIATTR_MIN_STACK_SIZE
	.align		4
.L_4491:
        /*6948*/ 	.byte	0x04, 0x12
        /*694a*/ 	.short	(.L_4493 - .L_4492)
	.align		4
.L_4492:
        /*694c*/ 	.word	index@(contiguous_any22_i16)
        /*6950*/ 	.word	0x00000000


	//----- nvinfo : EIATTR_MIN_STACK_SIZE
	.align		4
.L_4493:
        /*6954*/ 	.byte	0x04, 0x12
        /*6956*/ 	.short	(.L_4495 - .L_4494)
	.align		4
.L_4494:
        /*6958*/ 	.word	index@(contiguous_any2_i16)
        /*695c*/ 	.word	0x00000000


	//----- nvinfo : EIATTR_MIN_STACK_SIZE
	.align		4
.L_4495:
        /*6960*/ 	.byte	0x04, 0x12
        /*6962*/ 	.short	(.L_4497 - .L_4496)
	.align		4
.L_4496:
        /*6964*/ 	.word	index@(uncontiguous_any_i16)
        /*6968*/ 	.word	0x00000000


	//----- nvinfo : EIATTR_MIN_STACK_SIZE
	.align		4
.L_4497:
        /*696c*/ 	.byte	0x04, 0x12
        /*696e*/ 	.short	(.L_4499 - .L_4498)
	.align		4
.L_4498:
        /*6970*/ 	.word	index@(contiguous_any_i16)
        /*6974*/ 	.word	0x00000000


	//----- nvinfo : EIATTR_MIN_STACK_SIZE
	.align		4
.L_4499:
        /*6978*/ 	.byte	0x04, 0x12
        /*697a*/ 	.short	(.L_4501 - .L_4500)
	.align		4
.L_4500:
        /*697c*/ 	.word	index@(contiguous_any33_i8)
        /*6980*/ 	.word	0x00000000


	//----- nvinfo : EIATTR_MIN_STACK_SIZE
	.align		4
.L_4501:
        /*6984*/ 	.byte	0x04, 0x12
        /*6986*/ 	.short	(.L_4503 - .L_4502)
	.align		4
.L_4502:
        /*6988*/ 	.word	index@(contiguous_any3_i8)
        /*698c*/ 	.word	0x00000000


	//----- nvinfo : EIATTR_MIN_STACK_SIZE
	.align		4
.L_4503:
        /*6990*/ 	.byte	0x04, 0x12
        /*6992*/ 	.short	(.L_4505 - .L_4504)
	.align		4
.L_4504:
        /*6994*/ 	.word	index@(contiguous_any22_i8)
        /*6998*/ 	.word	0x00000000


	//----- nvinfo : EIATTR_MIN_STACK_SIZE
	.align		4
.L_4505:
        /*699c*/ 	.byte	0x04, 0x12
        /*699e*/ 	.short	(.L_4507 - .L_4506)
	.align		4
.L_4506:
        /*69a0*/ 	.word	index@(contiguous_any2_i8)
        /*69a4*/ 	.word	0x00000000


	//----- nvinfo : EIATTR_MIN_STACK_SIZE
	.align		4
.L_4507:
        /*69a8*/ 	.byte	0x04, 0x12
        /*69aa*/ 	.short	(.L_4509 - .L_4508)
	.align		4
.L_4508:
        /*69ac*/ 	.word	index@(uncontiguous_any_i8)
        /*69b0*/ 	.word	0x00000000


	//----- nvinfo : EIATTR_MIN_STACK_SIZE
	.align		4
.L_4509:
        /*69b4*/ 	.byte	0x04, 0x12
        /*69b6*/ 	.short	(.L_4511 - .L_4510)
	.align		4
.L_4510:
        /*69b8*/ 	.word	index@(contiguous_any_i8)
        /*69bc*/ 	.word	0x00000000


	//----- nvinfo : EIATTR_MIN_STACK_SIZE
	.align		4
.L_4511:
        /*69c0*/ 	.byte	0x04, 0x12
        /*69c2*/ 	.short	(.L_4513 - .L_4512)
	.align		4
.L_4512:
        /*69c4*/ 	.word	index@(contiguous_any33_bool)
        /*69c8*/ 	.word	0x00000000


	//----- nvinfo : EIATTR_MIN_STACK_SIZE
	.align		4
.L_4513:
        /*69cc*/ 	.byte	0x04, 0x12
        /*69ce*/ 	.short	(.L_4515 - .L_4514)
	.align		4
.L_4514:
        /*69d0*/ 	.word	index@(contiguous_any3_bool)
        /*69d4*/ 	.word	0x00000000


	//----- nvinfo : EIATTR_MIN_STACK_SIZE
	.align		4
.L_4515:
        /*69d8*/ 	.byte	0x04, 0x12
        /*69da*/ 	.short	(.L_4517 - .L_4516)
	.align		4
.L_4516:
        /*69dc*/ 	.word	index@(contiguous_any22_bool)
        /*69e0*/ 	.word	0x00000000


	//----- nvinfo : EIATTR_MIN_STACK_SIZE
	.align		4
.L_4517:
        /*69e4*/ 	.byte	0x04, 0x12
        /*69e6*/ 	.short	(.L_4519 - .L_4518)
	.align		4
.L_4518:
        /*69e8*/ 	.word	index@(contiguous_any2_bool)
        /*69ec*/ 	.word	0x00000000


	//----- nvinfo : EIATTR_MIN_STACK_SIZE
	.align		4
.L_4519:
        /*69f0*/ 	.byte	0x04, 0x12
        /*69f2*/ 	.short	(.L_4521 - .L_4520)
	.align		4
.L_4520:
        /*69f4*/ 	.word	index@(uncontiguous_any_bool)
        /*69f8*/ 	.word	0x00000000


	//----- nvinfo : EIATTR_MIN_STACK_SIZE
	.align		4
.L_4521:
        /*69fc*/ 	.byte	0x04, 0x12
        /*69fe*/ 	.short	(.L_4523 - .L_4522)
	.align		4
.L_4522:
        /*6a00*/ 	.word	index@(contiguous_any_bool)
        /*6a04*/ 	.word	0x00000000


	//----- nvinfo : EIATTR_MIN_STACK_SIZE
	.align		4
.L_4523:
        /*6a08*/ 	.byte	0x04, 0x12
        /*6a0a*/ 	.short	(.L_4525 - .L_4524)
	.align		4
.L_4524:
        /*6a0c*/ 	.word	index@(contiguous_all33_bf16)
        /*6a10*/ 	.word	0x00000000


	//----- nvinfo : EIATTR_MIN_STACK_SIZE
	.align		4
.L_4525:
        /*6a14*/ 	.byte	0x04, 0x12
        /*6a16*/ 	.short	(.L_4527 - .L_4526)
	.align		4
.L_4526:
        /*6a18*/ 	.word	index@(contiguous_all3_bf16)
        /*6a1c*/ 	.word	0x00000000


	//----- nvinfo : EIATTR_MIN_STACK_SIZE
	.align		4
.L_4527:
        /*6a20*/ 	.byte	0x04, 0x12
        /*6a22*/ 	.short	(.L_4529 - .L_4528)
	.align		4
.L_4528:
        /*6a24*/ 	.word	index@(contiguous_all22_bf16)
        /*6a28*/ 	.word	0x00000000


	//----- nvinfo : EIATTR_MIN_STACK_SIZE
	.align		4
.L_4529:
        /*6a2c*/ 	.byte	0x04, 0x12
        /*6a2e*/ 	.short	(.L_4531 - .L_4530)
	.align		4
.L_4530:
        /*6a30*/ 	.word	index@(contiguous_all2_bf16)
        /*6a34*/ 	.word	0x00000000


	//----- nvinfo : EIATTR_MIN_STACK_SIZE
	.align		4
.L_4531:
        /*6a38*/ 	.byte	0x04, 0x12
        /*6a3a*/ 	.short	(.L_4533 - .L_4532)
	.align		4
.L_4532:
        /*6a3c*/ 	.word	index@(uncontiguous_all_bf16)
        /*6a40*/ 	.word	0x00000000


	//----- nvinfo : EIATTR_MIN_STACK_SIZE
	.align		4
.L_4533:
        /*6a44*/ 	.byte	0x04, 0x12
        /*6a46*/ 	.short	(.L_4535 - .L_4534)
	.align		4
.L_4534:
        /*6a48*/ 	.word	index@(contiguous_all_bf16)
        /*6a4c*/ 	.word	0x00000000


	//----- nvinfo : EIATTR_MIN_STACK_SIZE
	.align		4
.L_4535:
        /*6a50*/ 	.byte	0x04, 0x12
        /*6a52*/ 	.short	(.L_4537 - .L_4536)
	.align		4
.L_4536:
        /*6a54*/ 	.word	index@(contiguous_all33_f16)
        /*6a58*/ 	.word	0x00000000


	//----- nvinfo : EIATTR_MIN_STACK_SIZE
	.align		4
.L_4537:
        /*6a5c*/ 	.byte	0x04, 0x12
        /*6a5e*/ 	.short	(.L_4539 - .L_4538)
	.align		4
.L_4538:
        /*6a60*/ 	.word	index@(contiguous_all3_f16)
        /*6a64*/ 	.word	0x00000000


	//----- nvinfo : EIATTR_MIN_STACK_SIZE
	.align		4
.L_4539:
        /*6a68*/ 	.byte	0x04, 0x12
        /*6a6a*/ 	.short	(.L_4541 - .L_4540)
	.align		4
.L_4540:
        /*6a6c*/ 	.word	index@(contiguous_all22_f16)
        /*6a70*/ 	.word	0x00000000


	//----- nvinfo : EIATTR_MIN_STACK_SIZE
	.align		4
.L_4541:
        /*6a74*/ 	.byte	0x04, 0x12
        /*6a76*/ 	.short	(.L_4543 - .L_4542)
	.align		4
.L_4542:
        /*6a78*/ 	.word	index@(contiguous_all2_f16)
        /*6a7c*/ 	.word	0x00000000


	//----- nvinfo : EIATTR_MIN_STACK_SIZE
	.align		4
.L_4543:
        /*6a80*/ 	.byte	0x04, 0x12
        /*6a82*/ 	.short	(.L_4545 - .L_4544)
	.align		4
.L_4544:
        /*6a84*/ 	.word	index@(uncontiguous_all_f16)
        /*6a88*/ 	.word	0x00000000


	//----- nvinfo : EIATTR_MIN_STACK_SIZE
	.align		4
.L_4545:
        /*6a8c*/ 	.byte	0x04, 0x12
        /*6a8e*/ 	.short	(.L_4547 - .L_4546)
	.align		4
.L_4546:
        /*6a90*/ 	.word	index@(contiguous_all_f16)
        /*6a94*/ 	.word	0x00000000


	//----- nvinfo : EIATTR_MIN_STACK_SIZE
	.align		4
.L_4547:
        /*6a98*/ 	.byte	0x04, 0x12
        /*6a9a*/ 	.short	(.L_4549 - .L_4548)
	.align		4
.L_4548:
        /*6a9c*/ 	.word	index@(contiguous_all33_f64)
        /*6aa0*/ 	.word	0x00000000


	//----- nvinfo : EIATTR_MIN_STACK_SIZE
	.align		4
.L_4549:
        /*6aa4*/ 	.byte	0x04, 0x12
        /*6aa6*/ 	.short	(.L_4551 - .L_4550)
	.align		4
.L_4550:
        /*6aa8*/ 	.word	index@(contiguous_all3_f64)
        /*6aac*/ 	.word	0x00000000


	//----- nvinfo : EIATTR_MIN_STACK_SIZE
	.align		4
.L_4551:
        /*6ab0*/ 	.byte	0x04, 0x12
        /*6ab2*/ 	.short	(.L_4553 - .L_4552)
	.align		4
.L_4552:
        /*6ab4*/ 	.word	index@(contiguous_all22_f64)
        /*6ab8*/ 	.word	0x00000000


	//----- nvinfo : EIATTR_MIN_STACK_SIZE
	.align		4
.L_4553:
        /*6abc*/ 	.byte	0x04, 0x12
        /*6abe*/ 	.short	(.L_4555 - .L_4554)
	.align		4
.L_4554:
        /*6ac0*/ 	.word	index@(contiguous_all2_f64)
        /*6ac4*/ 	.word	0x00000000


	//----- nvinfo : EIATTR_MIN_STACK_SIZE
	.align		4
.L_4555:
        /*6ac8*/ 	.byte	0x04, 0x12
        /*6aca*/ 	.short	(.L_4557 - .L_4556)
	.align		4
.L_4556:
        /*6acc*/ 	.word	index@(uncontiguous_all_f64)
        /*6ad0*/ 	.word	0x00000000


	//----- nvinfo : EIATTR_MIN_STACK_SIZE
	.align		4
.L_4557:
        /*6ad4*/ 	.byte	0x04, 0x12
        /*6ad6*/ 	.short	(.L_4559 - .L_4558)
	.align		4
.L_4558:
        /*6ad8*/ 	.word	index@(contiguous_all_f64)
        /*6adc*/ 	.word	0x00000000


	//----- nvinfo : EIATTR_MIN_STACK_SIZE
	.align		4
.L_4559:
        /*6ae0*/ 	.byte	0x04, 0x12
        /*6ae2*/ 	.short	(.L_4561 - .L_4560)
	.align		4
.L_4560:
        /*6ae4*/ 	.word	index@(contiguous_all33_f32)
        /*6ae8*/ 	.word	0x00000000


	//----- nvinfo : EIATTR_MIN_STACK_SIZE
	.align		4
.L_4561:
        /*6aec*/ 	.byte	0x04, 0x12
        /*6aee*/ 	.short	(.L_4563 - .L_4562)
	.align		4
.L_4562:
        /*6af0*/ 	.word	index@(contiguous_all3_f32)
        /*6af4*/ 	.word	0x00000000


	//----- nvinfo : EIATTR_MIN_STACK_SIZE
	.align		4
.L_4563:
        /*6af8*/ 	.byte	0x04, 0x12
        /*6afa*/ 	.short	(.L_4565 - .L_4564)
	.align		4
.L_4564:
        /*6afc*/ 	.word	index@(contiguous_all22_f32)
        /*6b00*/ 	.word	0x00000000


	//----- nvinfo : EIATTR_MIN_STACK_SIZE
	.align		4
.L_4565:
        /*6b04*/ 	.byte	0x04, 0x12
        /*6b06*/ 	.short	(.L_4567 - .L_4566)
	.align		4
.L_4566:
        /*6b08*/ 	.word	index@(contiguous_all2_f32)
        /*6b0c*/ 	.word	0x00000000


	//----- nvinfo : EIATTR_MIN_STACK_SIZE
	.align		4
.L_4567:
        /*6b10*/ 	.byte	0x04, 0x12
        /*6b12*/ 	.short	(.L_4569 - .L_4568)
	.align		4
.L_4568:
        /*6b14*/ 	.word	index@(uncontiguous_all_f32)
        /*6b18*/ 	.word	0x00000000


	//----- nvinfo : EIATTR_MIN_STACK_SIZE
	.align		4
.L_4569:
        /*6b1c*/ 	.byte	0x04, 0x12
        /*6b1e*/ 	.short	(.L_4571 - .L_4570)
	.align		4
.L_4570:
        /*6b20*/ 	.word	index@(contiguous_all_f32)
        /*6b24*/ 	.word	0x00000000


	//----- nvinfo : EIATTR_MIN_STACK_SIZE
	.align		4
.L_4571:
        /*6b28*/ 	.byte	0x04, 0x12
        /*6b2a*/ 	.short	(.L_4573 - .L_4572)
	.align		4
.L_4572:
        /*6b2c*/ 	.word	index@(contiguous_all33_u64)
        /*6b30*/ 	.word	0x00000000


	//----- nvinfo : EIATTR_MIN_STACK_SIZE
	.align		4
.L_4573:
        /*6b34*/ 	.byte	0x04, 0x12
        /*6b36*/ 	.short	(.L_4575 - .L_4574)
	.align		4
.L_4574:
        /*6b38*/ 	.word	index@(contiguous_all3_u64)
        /*6b3c*/ 	.word	0x00000000


	//----- nvinfo : EIATTR_MIN_STACK_SIZE
	.align		4
.L_4575:
        /*6b40*/ 	.byte	0x04, 0x12
        /*6b42*/ 	.short	(.L_4577 - .L_4576)
	.align		4
.L_4576:
        /*6b44*/ 	.word	index@(contiguous_all22_u64)
        /*6b48*/ 	.word	0x00000000


	//----- nvinfo : EIATTR_MIN_STACK_SIZE
	.align		4
.L_4577:
        /*6b4c*/ 	.byte	0x04, 0x12
        /*6b4e*/ 	.short	(.L_4579 - .L_4578)
	.align		4
.L_4578:
        /*6b50*/ 	.word	index@(contiguous_all2_u64)
        /*6b54*/ 	.word	0x00000000


	//----- nvinfo : EIATTR_MIN_STACK_SIZE
	.align		4
.L_4579:
        /*6b58*/ 	.byte	0x04, 0x12
        /*6b5a*/ 	.short	(.L_4581 - .L_4580)
	.align		4
.L_4580:
        /*6b5c*/ 	.word	index@(uncontiguous_all_u64)
        /*6b60*/ 	.word	0x00000000


	//----- nvinfo : EIATTR_MIN_STACK_SIZE
	.align		4
.L_4581:
        /*6b64*/ 	.byte	0x04, 0x12
        /*6b66*/ 	.short	(.L_4583 - .L_4582)
	.align		4
.L_4582:
        /*6b68*/ 	.word	index@(contiguous_all_u64)
        /*6b6c*/ 	.word	0x00000000


	//----- nvinfo : EIATTR_MIN_STACK_SIZE
	.align		4
.L_4583:
        /*6b70*/ 	.byte	0x04, 0x12
        /*6b72*/ 	.short	(.L_4585 - .L_4584)
	.align		4
.L_4584:
        /*6b74*/ 	.word	index@(contiguous_all33_u32)
        /*6b78*/ 	.word	0x00000000


	//----- nvinfo : EIATTR_MIN_STACK_SIZE
	.align		4
.L_4585:
        /*6b7c*/ 	.byte	0x04, 0x12
        /*6b7e*/ 	.short	(.L_4587 - .L_4586)
	.align		4
.L_4586:
        /*6b80*/ 	.word	index@(contiguous_all3_u32)
        /*6b84*/ 	.word	0x00000000


	//----- nvinfo : EIATTR_MIN_STACK_SIZE
	.align		4
.L_4587:
        /*6b88*/ 	.byte	0x04, 0x12
        /*6b8a*/ 	.short	(.L_4589 - .L_4588)
	.align		4
.L_4588:
        /*6b8c*/ 	.word	index@(contiguous_all22_u32)
        /*6b90*/ 	.word	0x00000000


	//----- nvinfo : EIATTR_MIN_STACK_SIZE
	.align		4
.L_4589:
        /*6b94*/ 	.byte	0x04, 0x12
        /*6b96*/ 	.short	(.L_4591 - .L_4590)
	.align		4
.L_4590:
        /*6b98*/ 	.word	index@(contiguous_all2_u32)
        /*6b9c*/ 	.word	0x00000000


	//----- nvinfo : EIATTR_MIN_STACK_SIZE
	.align		4
.L_4591:
        /*6ba0*/ 	.byte	0x04, 0x12
        /*6ba2*/ 	.short	(.L_4593 - .L_4592)
	.align		4
.L_4592:
        /*6ba4*/ 	.word	index@(uncontiguous_all_u32)
        /*6ba8*/ 	.word	0x00000000


	//----- nvinfo : EIATTR_MIN_STACK_SIZE
	.align		4
.L_4593:
        /*6bac*/ 	.byte	0x04, 0x12
        /*6bae*/ 	.short	(.L_4595 - .L_4594)
	.align		4
.L_4594:
        /*6bb0*/ 	.word	index@(contiguous_all_u32)
        /*6bb4*/ 	.word	0x00000000


	//----- nvinfo : EIATTR_MIN_STACK_SIZE
	.align		4
.L_4595:
        /*6bb8*/ 	.byte	0x04, 0x12
        /*6bba*/ 	.short	(.L_4597 - .L_4596)
	.align		4
.L_4596:
        /*6bbc*/ 	.word	index@(contiguous_all33_u16)
        /*6bc0*/ 	.word	0x00000000


	//----- nvinfo : EIATTR_MIN_STACK_SIZE
	.align		4
.L_4597:
        /*6bc4*/ 	.byte	0x04, 0x12
        /*6bc6*/ 	.short	(.L_4599 - .L_4598)
	.align		4
.L_4598:
        /*6bc8*/ 	.word	index@(contiguous_all3_u16)
        /*6bcc*/ 	.word	0x00000000


	//----- nvinfo : EIATTR_MIN_STACK_SIZE
	.align		4
.L_4599:
        /*6bd0*/ 	.byte	0x04, 0x12
        /*6bd2*/ 	.short	(.L_4601 - .L_4600)
	.align		4
.L_4600:
        /*6bd4*/ 	.word	index@(contiguous_all22_u16)
        /*6bd8*/ 	.word	0x00000000


	//----- nvinfo : EIATTR_MIN_STACK_SIZE
	.align		4
.L_4601:
        /*6bdc*/ 	.byte	0x04, 0x12
        /*6bde*/ 	.short	(.L_4603 - .L_4602)
	.align		4
.L_4602:
        /*6be0*/ 	.word	index@(contiguous_all2_u16)
        /*6be4*/ 	.word	0x00000000


	//----- nvinfo : EIATTR_MIN_STACK_SIZE
	.align		4
.L_4603:
        /*6be8*/ 	.byte	0x04, 0x12
        /*6bea*/ 	.short	(.L_4605 - .L_4604)
	.align		4
.L_4604:
        /*6bec*/ 	.word	index@(uncontiguous_all_u16)
        /*6bf0*/ 	.word	0x00000000


	//----- nvinfo : EIATTR_MIN_STACK_SIZE
	.align		4
.L_4605:
        /*6bf4*/ 	.byte	0x04, 0x12
        /*6bf6*/ 	.short	(.L_4607 - .L_4606)
	.align		4
.L_4606:
        /*6bf8*/ 	.word	index@(contiguous_all_u16)
        /*6bfc*/ 	.word	0x00000000


	//----- nvinfo : EIATTR_MIN_STACK_SIZE
	.align		4
.L_4607:
        /*6c00*/ 	.byte	0x04, 0x12
        /*6c02*/ 	.short	(.L_4609 - .L_4608)
	.align		4
.L_4608:
        /*6c04*/ 	.word	index@(contiguous_all33_u8)
        /*6c08*/ 	.word	0x00000000


	//----- nvinfo : EIATTR_MIN_STACK_SIZE
	.align		4
.L_4609:
        /*6c0c*/ 	.byte	0x04, 0x12
        /*6c0e*/ 	.short	(.L_4611 - .L_4610)
	.align		4
.L_4610:
        /*6c10*/ 	.word	index@(contiguous_all3_u8)
        /*6c14*/ 	.word	0x00000000


	//----- nvinfo : EIATTR_MIN_STACK_SIZE
	.align		4
.L_4611:
        /*6c18*/ 	.byte	0x04, 0x12
        /*6c1a*/ 	.short	(.L_4613 - .L_4612)
	.align		4
.L_4612:
        /*6c1c*/ 	.word	index@(contiguous_all22_u8)
        /*6c20*/ 	.word	0x00000000


	//----- nvinfo : EIATTR_MIN_STACK_SIZE
	.align		4
.L_4613:
        /*6c24*/ 	.byte	0x04, 0x12
        /*6c26*/ 	.short	(.L_4615 - .L_4614)
	.align		4
.L_4614:
        /*6c28*/ 	.word	index@(contiguous_all2_u8)
        /*6c2c*/ 	.word	0x00000000


	//----- nvinfo : EIATTR_MIN_STACK_SIZE
	.align		4
.L_4615:
        /*6c30*/ 	.byte	0x04, 0x12
        /*6c32*/ 	.short	(.L_4617 - .L_4616)
	.align		4
.L_4616:
        /*6c34*/ 	.word	index@(uncontiguous_all_u8)
        /*6c38*/ 	.word	0x00000000


	//----- nvinfo : EIATTR_MIN_STACK_SIZE
	.align		4
.L_4617:
        /*6c3c*/ 	.byte	0x04, 0x12
        /*6c3e*/ 	.short	(.L_4619 - .L_4618)
	.align		4
.L_4618:
        /*6c40*/ 	.word	index@(contiguous_all_u8)
        /*6c44*/ 	.word	0x00000000


	//----- nvinfo : EIATTR_MIN_STACK_SIZE
	.align		4
.L_4619:
        /*6c48*/ 	.byte	0x04, 0x12
        /*6c4a*/ 	.short	(.L_4621 - .L_4620)
	.align		4
.L_4620:
        /*6c4c*/ 	.word	index@(contiguous_all33_i64)
        /*6c50*/ 	.word	0x00000000


	//----- nvinfo : EIATTR_MIN_STACK_SIZE
	.align		4
.L_4621:
        /*6c54*/ 	.byte	0x04, 0x12
        /*6c56*/ 	.short	(.L_4623 - .L_4622)
	.align		4
.L_4622:
        /*6c58*/ 	.word	index@(contiguous_all3_i64)
        /*6c5c*/ 	.word	0x00000000


	//----- nvinfo : EIATTR_MIN_STACK_SIZE
	.align		4
.L_4623:
        /*6c60*/ 	.byte	0x04, 0x12
        /*6c62*/ 	.short	(.L_4625 - .L_4624)
	.align		4
.L_4624:
        /*6c64*/ 	.word	index@(contiguous_all22_i64)
        /*6c68*/ 	.word	0x00000000


	//----- nvinfo : EIATTR_MIN_STACK_SIZE
	.align		4
.L_4625:
        /*6c6c*/ 	.byte	0x04, 0x12
        /*6c6e*/ 	.short	(.L_4627 - .L_4626)
	.align		4
.L_4626:
        /*6c70*/ 	.word	index@(contiguous_all2_i64)
        /*6c74*/ 	.word	0x00000000


	//----- nvinfo : EIATTR_MIN_STACK_SIZE
	.align		4
.L_4627:
        /*6c78*/ 	.byte	0x04, 0x12
        /*6c7a*/ 	.short	(.L_4629 - .L_4628)
	.align		4
.L_4628:
        /*6c7c*/ 	.word	index@(uncontiguous_all_i64)
        /*6c80*/ 	.word	0x00000000


	//----- nvinfo : EIATTR_MIN_STACK_SIZE
	.align		4
.L_4629:
        /*6c84*/ 	.byte	0x04, 0x12
        /*6c86*/ 	.short	(.L_4631 - .L_4630)
	.align		4
.L_4630:
        /*6c88*/ 	.word	index@(contiguous_all_i64)
        /*6c8c*/ 	.word	0x00000000


	//----- nvinfo : EIATTR_MIN_STACK_SIZE
	.align		4
.L_4631:
        /*6c90*/ 	.byte	0x04, 0x12
        /*6c92*/ 	.short	(.L_4633 - .L_4632)
	.align		4
.L_4632:
        /*6c94*/ 	.word	index@(contiguous_all33_i32)
        /*6c98*/ 	.word	0x00000000


	//----- nvinfo : EIATTR_MIN_STACK_SIZE
	.align		4
.L_4633:
        /*6c9c*/ 	.byte	0x04, 0x12
        /*6c9e*/ 	.short	(.L_4635 - .L_4634)
	.align		4
.L_4634:
        /*6ca0*/ 	.word	index@(contiguous_all3_i32)
        /*6ca4*/ 	.word	0x00000000


	//----- nvinfo : EIATTR_MIN_STACK_SIZE
	.align		4
.L_4635:
        /*6ca8*/ 	.byte	0x04, 0x12
        /*6caa*/ 	.short	(.L_4637 - .L_4636)
	.align		4
.L_4636:
        /*6cac*/ 	.word	index@(contiguous_all22_i32)
        /*6cb0*/ 	.word	0x00000000


	//----- nvinfo : EIATTR_MIN_STACK_SIZE
	.align		4
.L_4637:
        /*6cb4*/ 	.byte	0x04, 0x12
        /*6cb6*/ 	.short	(.L_4639 - .L_4638)
	.align		4
.L_4638:
        /*6cb8*/ 	.word	index@(contiguous_all2_i32)
        /*6cbc*/ 	.word	0x00000000


	//----- nvinfo : EIATTR_MIN_STACK_SIZE
	.align		4
.L_4639:
        /*6cc0*/ 	.byte	0x04, 0x12
        /*6cc2*/ 	.short	(.L_4641 - .L_4640)
	.align		4
.L_4640:
        /*6cc4*/ 	.word	index@(uncontiguous_all_i32)
        /*6cc8*/ 	.word	0x00000000


	//----- nvinfo : EIATTR_MIN_STACK_SIZE
	.align		4
.L_4641:
        /*6ccc*/ 	.byte	0x04, 0x12
        /*6cce*/ 	.short	(.L_4643 - .L_4642)
	.align		4
.L_4642:
        /*6cd0*/ 	.word	index@(contiguous_all_i32)
        /*6cd4*/ 	.word	0x00000000


	//----- nvinfo : EIATTR_MIN_STACK_SIZE
	.align		4
.L_4643:
        /*6cd8*/ 	.byte	0x04, 0x12
        /*6cda*/ 	.short	(.L_4645 - .L_4644)
	.align		4
.L_4644:
        /*6cdc*/ 	.word	index@(contiguous_all33_i16)
        /*6ce0*/ 	.word	0x00000000


	//----- nvinfo : EIATTR_MIN_STACK_SIZE
	.align		4
.L_4645:
        /*6ce4*/ 	.byte	0x04, 0x12
        /*6ce6*/ 	.short	(.L_4647 - .L_4646)
	.align		4
.L_4646:
        /*6ce8*/ 	.word	index@(contiguous_all3_i16)
        /*6cec*/ 	.word	0x00000000


	//----- nvinfo : EIATTR_MIN_STACK_SIZE
	.align		4
.L_4647:
        /*6cf0*/ 	.byte	0x04, 0x12
        /*6cf2*/ 	.short	(.L_4649 - .L_4648)
	.align		4
.L_4648:
        /*6cf4*/ 	.word	index@(contiguous_all22_i16)
        /*6cf8*/ 	.word	0x00000000


	//----- nvinfo : EIATTR_MIN_STACK_SIZE
	.align		4
.L_4649:
        /*6cfc*/ 	.byte	0x04, 0x12
        /*6cfe*/ 	.short	(.L_4651 - .L_4650)
	.align		4
.L_4650:
        /*6d00*/ 	.word	index@(contiguous_all2_i16)
        /*6d04*/ 	.word	0x00000000


	//----- nvinfo : EIATTR_MIN_STACK_SIZE
	.align		4
.L_4651:
        /*6d08*/ 	.byte	0x04, 0x12
        /*6d0a*/ 	.short	(.L_4653 - .L_4652)
	.align		4
.L_4652:
        /*6d0c*/ 	.word	index@(uncontiguous_all_i16)
        /*6d10*/ 	.word	0x00000000


	//----- nvinfo : EIATTR_MIN_STACK_SIZE
	.align		4
.L_4653:
        /*6d14*/ 	.byte	0x04, 0x12
        /*6d16*/ 	.short	(.L_4655 - .L_4654)
	.align		4
.L_4654:
        /*6d18*/ 	.word	index@(contiguous_all_i16)
        /*6d1c*/ 	.word	0x00000000


	//----- nvinfo : EIATTR_MIN_STACK_SIZE
	.align		4
.L_4655:
        /*6d20*/ 	.byte	0x04, 0x12
        /*6d22*/ 	.short	(.L_4657 - .L_4656)
	.align		4
.L_4656:
        /*6d24*/ 	.word	index@(contiguous_all33_i8)
        /*6d28*/ 	.word	0x00000000


	//----- nvinfo : EIATTR_MIN_STACK_SIZE
	.align		4
.L_4657:
        /*6d2c*/ 	.byte	0x04, 0x12
        /*6d2e*/ 	.short	(.L_4659 - .L_4658)
	.align		4
.L_4658:
        /*6d30*/ 	.word	index@(contiguous_all3_i8)
        /*6d34*/ 	.word	0x00000000


	//----- nvinfo : EIATTR_MIN_STACK_SIZE
	.align		4
.L_4659:
        /*6d38*/ 	.byte	0x04, 0x12
        /*6d3a*/ 	.short	(.L_4661 - .L_4660)
	.align		4
.L_4660:
        /*6d3c*/ 	.word	index@(contiguous_all22_i8)
        /*6d40*/ 	.word	0x00000000


	//----- nvinfo : EIATTR_MIN_STACK_SIZE
	.align		4
.L_4661:
        /*6d44*/ 	.byte	0x04, 0x12
        /*6d46*/ 	.short	(.L_4663 - .L_4662)
	.align		4
.L_4662:
        /*6d48*/ 	.word	index@(contiguous_all2_i8)
        /*6d4c*/ 	.word	0x00000000


	//----- nvinfo : EIATTR_MIN_STACK_SIZE
	.align		4
.L_4663:
        /*6d50*/ 	.byte	0x04, 0x12
        /*6d52*/ 	.short	(.L_4665 - .L_4664)
	.align		4
.L_4664:
        /*6d54*/ 	.word	index@(uncontiguous_all_i8)
        /*6d58*/ 	.word	0x00000000


	//----- nvinfo : EIATTR_MIN_STACK_SIZE
	.align		4
.L_4665:
        /*6d5c*/ 	.byte	0x04, 0x12
        /*6d5e*/ 	.short	(.L_4667 - .L_4666)
	.align		4
.L_4666:
        /*6d60*/ 	.word	index@(contiguous_all_i8)
        /*6d64*/ 	.word	0x00000000


	//----- nvinfo : EIATTR_MIN_STACK_SIZE
	.align		4
.L_4667:
        /*6d68*/ 	.byte	0x04, 0x12
        /*6d6a*/ 	.short	(.L_4669 - .L_4668)
	.align		4
.L_4668:
        /*6d6c*/ 	.word	index@(contiguous_all33_bool)
        /*6d70*/ 	.word	0x00000000


	//----- nvinfo : EIATTR_MIN_STACK_SIZE
	.align		4
.L_4669:
        /*6d74*/ 	.byte	0x04, 0x12
        /*6d76*/ 	.short	(.L_4671 - .L_4670)
	.align		4
.L_4670:
        /*6d78*/ 	.word	index@(contiguous_all3_bool)
        /*6d7c*/ 	.word	0x00000000


	//----- nvinfo : EIATTR_MIN_STACK_SIZE
	.align		4
.L_4671:
        /*6d80*/ 	.byte	0x04, 0x12
        /*6d82*/ 	.short	(.L_4673 - .L_4672)
	.align		4
.L_4672:
        /*6d84*/ 	.word	index@(contiguous_all22_bool)
        /*6d88*/ 	.word	0x00000000


	//----- nvinfo : EIATTR_MIN_STACK_SIZE
	.align		4
.L_4673:
        /*6d8c*/ 	.byte	0x04, 0x12
        /*6d8e*/ 	.short	(.L_4675 - .L_4674)
	.align		4
.L_4674:
        /*6d90*/ 	.word	index@(contiguous_all2_bool)
        /*6d94*/ 	.word	0x00000000


	//----- nvinfo : EIATTR_MIN_STACK_SIZE
	.align		4
.L_4675:
        /*6d98*/ 	.byte	0x04, 0x12
        /*6d9a*/ 	.short	(.L_4677 - .L_4676)
	.align		4
.L_4676:
        /*6d9c*/ 	.word	index@(uncontiguous_all_bool)
        /*6da0*/ 	.word	0x00000000


	//----- nvinfo : EIATTR_MIN_STACK_SIZE
	.align		4
.L_4677:
        /*6da4*/ 	.byte	0x04, 0x12
        /*6da6*/ 	.short	(.L_4679 - .L_4678)
	.align		4
.L_4678:
        /*6da8*/ 	.word	index@(contiguous_all_bool)
        /*6dac*/ 	.word	0x00000000


	//----- nvinfo : EIATTR_MIN_STACK_SIZE
	.align		4
.L_4679:
        /*6db0*/ 	.byte	0x04, 0x12
        /*6db2*/ 	.short	(.L_4681 - .L_4680)
	.align		4
.L_4680:
        /*6db4*/ 	.word	index@(contiguous_max33_bf16)
        /*6db8*/ 	.word	0x00000000


	//----- nvinfo : EIATTR_MIN_STACK_SIZE
	.align		4
.L_4681:
        /*6dbc*/ 	.byte	0x04, 0x12
        /*6dbe*/ 	.short	(.L_4683 - .L_4682)
	.align		4
.L_4682:
        /*6dc0*/ 	.word	index@(contiguous_max3_bf16)
        /*6dc4*/ 	.word	0x00000000


	//----- nvinfo : EIATTR_MIN_STACK_SIZE
	.align		4
.L_4683:
        /*6dc8*/ 	.byte	0x04, 0x12
        /*6dca*/ 	.short	(.L_4685 - .L_4684)
	.align		4
.L_4684:
        /*6dcc*/ 	.word	index@(contiguous_max22_bf16)
        /*6dd0*/ 	.word	0x00000000


	//----- nvinfo : EIATTR_MIN_STACK_SIZE
	.align		4
.L_4685:
        /*6dd4*/ 	.byte	0x04, 0x12
        /*6dd6*/ 	.short	(.L_4687 - .L_4686)
	.align		4
.L_4686:
        /*6dd8*/ 	.word	index@(contiguous_max2_bf16)
        /*6ddc*/ 	.word	0x00000000


	//----- nvinfo : EIATTR_MIN_STACK_SIZE
	.align		4
.L_4687:
        /*6de0*/ 	.byte	0x04, 0x12
        /*6de2*/ 	.short	(.L_4689 - .L_4688)
	.align		4
.L_4688:
        /*6de4*/ 	.word	index@(uncontiguous_max_bf16)
        /*6de8*/ 	.word	0x00000000


	//----- nvinfo : EIATTR_MIN_STACK_SIZE
	.align		4
.L_4689:
        /*6dec*/ 	.byte	0x04, 0x12
        /*6dee*/ 	.short	(.L_4691 - .L_4690)
	.align		4
.L_4690:
        /*6df0*/ 	.word	index@(contiguous_max_bf16)
        /*6df4*/ 	.word	0x00000000


	//----- nvinfo : EIATTR_MIN_STACK_SIZE
	.align		4
.L_4691:
        /*6df8*/ 	.byte	0x04, 0x12
        /*6dfa*/ 	.short	(.L_4693 - .L_4692)
	.align		4
.L_4692:
        /*6dfc*/ 	.word	index@(contiguous_max33_f16)
        /*6e00*/ 	.word	0x00000000


	//----- nvinfo : EIATTR_MIN_STACK_SIZE
	.align		4
.L_4693:
        /*6e04*/ 	.byte	0x04, 0x12
        /*6e06*/ 	.short	(.L_4695 - .L_4694)
	.align		4
.L_4694:
        /*6e08*/ 	.word	index@(contiguous_max3_f16)
        /*6e0c*/ 	.word	0x00000000


	//----- nvinfo : EIATTR_MIN_STACK_SIZE
	.align		4
.L_4695:
        /*6e10*/ 	.byte	0x04, 0x12
        /*6e12*/ 	.short	(.L_4697 - .L_4696)
	.align		4
.L_4696:
        /*6e14*/ 	.word	index@(contiguous_max22_f16)
        /*6e18*/ 	.word	0x00000000


	//----- nvinfo : EIATTR_MIN_STACK_SIZE
	.align		4
.L_4697:
        /*6e1c*/ 	.byte	0x04, 0x12
        /*6e1e*/ 	.short	(.L_4699 - .L_4698)
	.align		4
.L_4698:
        /*6e20*/ 	.word	index@(contiguous_max2_f16)
        /*6e24*/ 	.word	0x00000000


	//----- nvinfo : EIATTR_MIN_STACK_SIZE
	.align		4
.L_4699:
        /*6e28*/ 	.byte	0x04, 0x12
        /*6e2a*/ 	.short	(.L_4701 - .L_4700)
	.align		4
.L_4700:
        /*6e2c*/ 	.word	index@(uncontiguous_max_f16)
        /*6e30*/ 	.word	0x00000000


	//----- nvinfo : EIATTR_MIN_STACK_SIZE
	.align		4
.L_4701:
        /*6e34*/ 	.byte	0x04, 0x12
        /*6e36*/ 	.short	(.L_4703 - .L_4702)
	.align		4
.L_4702:
        /*6e38*/ 	.word	index@(contiguous_max_f16)
        /*6e3c*/ 	.word	0x00000000


	//----- nvinfo : EIATTR_MIN_STACK_SIZE
	.align		4
.L_4703:
        /*6e40*/ 	.byte	0x04, 0x12
        /*6e42*/ 	.short	(.L_4705 - .L_4704)
	.align		4
.L_4704:
        /*6e44*/ 	.word	index@(contiguous_max33_f64)
        /*6e48*/ 	.word	0x00000000


	//----- nvinfo : EIATTR_MIN_STACK_SIZE
	.align		4
.L_4705:
        /*6e4c*/ 	.byte	0x04, 0x12
        /*6e4e*/ 	.short	(.L_4707 - .L_4706)
	.align		4
.L_4706:
        /*6e50*/ 	.word	index@(contiguous_max3_f64)
        /*6e54*/ 	.word	0x00000000


	//----- nvinfo : EIATTR_MIN_STACK_SIZE
	.align		4
.L_4707:
        /*6e58*/ 	.byte	0x04, 0x12
        /*6e5a*/ 	.short	(.L_4709 - .L_4708)
	.align		4
.L_4708:
        /*6e5c*/ 	.word	index@(contiguous_max22_f64)
        /*6e60*/ 	.word	0x00000000


	//----- nvinfo : EIATTR_MIN_STACK_SIZE
	.align		4
.L_4709:
        /*6e64*/ 	.byte	0x04, 0x12
        /*6e66*/ 	.short	(.L_4711 - .L_4710)
	.align		4
.L_4710:
        /*6e68*/ 	.word	index@(contiguous_max2_f64)
        /*6e6c*/ 	.word	0x00000000


	//----- nvinfo : EIATTR_MIN_STACK_SIZE
	.align		4
.L_4711:
        /*6e70*/ 	.byte	0x04, 0x12
        /*6e72*/ 	.short	(.L_4713 - .L_4712)
	.align		4
.L_4712:
        /*6e74*/ 	.word	index@(uncontiguous_max_f64)
        /*6e78*/ 	.word	0x00000000


	//----- nvinfo : EIATTR_MIN_STACK_SIZE
	.align		4
.L_4713:
        /*6e7c*/ 	.byte	0x04, 0x12
        /*6e7e*/ 	.short	(.L_4715 - .L_4714)
	.align		4
.L_4714:
        /*6e80*/ 	.word	index@(contiguous_max_f64)
        /*6e84*/ 	.word	0x00000000


	//----- nvinfo : EIATTR_MIN_STACK_SIZE
	.align		4
.L_4715:
        /*6e88*/ 	.byte	0x04, 0x12
        /*6e8a*/ 	.short	(.L_4717 - .L_4716)
	.align		4
.L_4716:
        /*6e8c*/ 	.word	index@(contiguous_max33_f32)
        /*6e90*/ 	.word	0x00000000


	//----- nvinfo : EIATTR_MIN_STACK_SIZE
	.align		4
.L_4717:
        /*6e94*/ 	.byte	0x04, 0x12
        /*6e96*/ 	.short	(.L_4719 - .L_4718)
	.align		4
.L_4718:
        /*6e98*/ 	.word	index@(contiguous_max3_f32)
        /*6e9c*/ 	.word	0x00000000


	//----- nvinfo : EIATTR_MIN_STACK_SIZE
	.align		4
.L_4719:
        /*6ea0*/ 	.byte	0x04, 0x12
        /*6ea2*/ 	.short	(.L_4721 - .L_4720)
	.align		4
.L_4720:
        /*6ea4*/ 	.word	index@(contiguous_max22_f32)
        /*6ea8*/ 	.word	0x00000000


	//----- nvinfo : EIATTR_MIN_STACK_SIZE
	.align		4
.L_4721:
        /*6eac*/ 	.byte	0x04, 0x12
        /*6eae*/ 	.short	(.L_4723 - .L_4722)
	.align		4
.L_4722:
        /*6eb0*/ 	.word	index@(contiguous_max2_f32)
        /*6eb4*/ 	.word	0x00000000


	//----- nvinfo : EIATTR_MIN_STACK_SIZE
	.align		4
.L_4723:
        /*6eb8*/ 	.byte	0x04, 0x12
        /*6eba*/ 	.short	(.L_4725 - .L_4724)
	.align		4
.L_4724:
        /*6ebc*/ 	.word	index@(uncontiguous_max_f32)
        /*6ec0*/ 	.word	0x00000000


	//----- nvinfo : EIATTR_MIN_STACK_SIZE
	.align		4
.L_4725:
        /*6ec4*/ 	.byte	0x04, 0x12
        /*6ec6*/ 	.short	(.L_4727 - .L_4726)
	.align		4
.L_4726:
        /*6ec8*/ 	.word	index@(contiguous_max_f32)
        /*6ecc*/ 	.word	0x00000000


	//----- nvinfo : EIATTR_MIN_STACK_SIZE
	.align		4
.L_4727:
        /*6ed0*/ 	.byte	0x04, 0x12
        /*6ed2*/ 	.short	(.L_4729 - .L_4728)
	.align		4
.L_4728:
        /*6ed4*/ 	.word	index@(contiguous_max33_u64)
        /*6ed8*/ 	.word	0x00000000


	//----- nvinfo : EIATTR_MIN_STACK_SIZE
	.align		4
.L_4729:
        /*6edc*/ 	.byte	0x04, 0x12
        /*6ede*/ 	.short	(.L_4731 - .L_4730)
	.align		4
.L_4730:
        /*6ee0*/ 	.word	index@(contiguous_max3_u64)
        /*6ee4*/ 	.word	0x00000000


	//----- nvinfo : EIATTR_MIN_STACK_SIZE
	.align		4
.L_4731:
        /*6ee8*/ 	.byte	0x04, 0x12
        /*6eea*/ 	.short	(.L_4733 - .L_4732)
	.align		4
.L_4732:
        /*6eec*/ 	.word	index@(contiguous_max22_u64)
        /*6ef0*/ 	.word	0x00000000


	//----- nvinfo : EIATTR_MIN_STACK_SIZE
	.align		4
.L_4733:
        /*6ef4*/ 	.byte	0x04, 0x12
        /*6ef6*/ 	.short	(.L_4735 - .L_4734)
	.align		4
.L_4734:
        /*6ef8*/ 	.word	index@(contiguous_max2_u64)
        /*6efc*/ 	.word	0x00000000


	//----- nvinfo : EIATTR_MIN_STACK_SIZE
	.align		4
.L_4735:
        /*6f00*/ 	.byte	0x04, 0x12
        /*6f02*/ 	.short	(.L_4737 - .L_4736)
	.align		4
.L_4736:
        /*6f04*/ 	.word	index@(uncontiguous_max_u64)
        /*6f08*/ 	.word	0x00000000


	//----- nvinfo : EIATTR_MIN_STACK_SIZE
	.align		4
.L_4737:
        /*6f0c*/ 	.byte	0x04, 0x12
        /*6f0e*/ 	.short	(.L_4739 - .L_4738)
	.align		4
.L_4738:
        /*6f10*/ 	.word	index@(contiguous_max_u64)
        /*6f14*/ 	.word	0x00000000


	//----- nvinfo : EIATTR_MIN_STACK_SIZE
	.align		4
.L_4739:
        /*6f18*/ 	.byte	0x04, 0x12
        /*6f1a*/ 	.short	(.L_4741 - .L_4740)
	.align		4
.L_4740:
        /*6f1c*/ 	.word	index@(contiguous_max33_u32)
        /*6f20*/ 	.word	0x00000000


	//----- nvinfo : EIATTR_MIN_STACK_SIZE
	.align		4
.L_4741:
        /*6f24*/ 	.byte	0x04, 0x12
        /*6f26*/ 	.short	(.L_4743 - .L_4742)
	.align		4
.L_4742:
        /*6f28*/ 	.word	index@(contiguous_max3_u32)
        /*6f2c*/ 	.word	0x00000000


	//----- nvinfo : EIATTR_MIN_STACK_SIZE
	.align		4
.L_4743:
        /*6f30*/ 	.byte	0x04, 0x12
        /*6f32*/ 	.short	(.L_4745 - .L_4744)
	.align		4
.L_4744:
        /*6f34*/ 	.word	index@(contiguous_max22_u32)
        /*6f38*/ 	.word	0x00000000


	//----- nvinfo : EIATTR_MIN_STACK_SIZE
	.align		4
.L_4745:
        /*6f3c*/ 	.byte	0x04, 0x12
        /*6f3e*/ 	.short	(.L_4747 - .L_4746)
	.align		4
.L_4746:
        /*6f40*/ 	.word	index@(contiguous_max2_u32)
        /*6f44*/ 	.word	0x00000000


	//----- nvinfo : EIATTR_MIN_STACK_SIZE
	.align		4
.L_4747:
        /*6f48*/ 	.byte	0x04, 0x12
        /*6f4a*/ 	.short	(.L_4749 - .L_4748)
	.align		4
.L_4748:
        /*6f4c*/ 	.word	index@(uncontiguous_max_u32)
        /*6f50*/ 	.word	0x00000000


	//----- nvinfo : EIATTR_MIN_STACK_SIZE
	.align		4
.L_4749:
        /*6f54*/ 	.byte	0x04, 0x12
        /*6f56*/ 	.short	(.L_4751 - .L_4750)
	.align		4
.L_4750:
        /*6f58*/ 	.word	index@(contiguous_max_u32)
        /*6f5c*/ 	.word	0x00000000


	//----- nvinfo : EIATTR_MIN_STACK_SIZE
	.align		4
.L_4751:
        /*6f60*/ 	.byte	0x04, 0x12
        /*6f62*/ 	.short	(.L_4753 - .L_4752)
	.align		4
.L_4752:
        /*6f64*/ 	.word	index@(contiguous_max33_u16)
        /*6f68*/ 	.word	0x00000000


	//----- nvinfo : EIATTR_MIN_STACK_SIZE
	.align		4
.L_4753:
        /*6f6c*/ 	.byte	0x04, 0x12
        /*6f6e*/ 	.short	(.L_4755 - .L_4754)
	.align		4
.L_4754:
        /*6f70*/ 	.word	index@(contiguous_max3_u16)
        /*6f74*/ 	.word	0x00000000


	//----- nvinfo : EIATTR_MIN_STACK_SIZE
	.align		4
.L_4755:
        /*6f78*/ 	.byte	0x04, 0x12
        /*6f7a*/ 	.short	(.L_4757 - .L_4756)
	.align		4
.L_4756:
        /*6f7c*/ 	.word	index@(contiguous_max22_u16)
        /*6f80*/ 	.word	0x00000000


	//----- nvinfo : EIATTR_MIN_STACK_SIZE
	.align		4
.L_4757:
        /*6f84*/ 	.byte	0x04, 0x12
        /*6f86*/ 	.short	(.L_4759 - .L_4758)
	.align		4
.L_4758:
        /*6f88*/ 	.word	index@(contiguous_max2_u16)
        /*6f8c*/ 	.word	0x00000000


	//----- nvinfo : EIATTR_MIN_STACK_SIZE
	.align		4
.L_4759:
        /*6f90*/ 	.byte	0x04, 0x12
        /*6f92*/ 	.short	(.L_4761 - .L_4760)
	.align		4
.L_4760:
        /*6f94*/ 	.word	index@(uncontiguous_max_u16)
        /*6f98*/ 	.word	0x00000000


	//----- nvinfo : EIATTR_MIN_STACK_SIZE
	.align		4
.L_4761:
        /*6f9c*/ 	.byte	0x04, 0x12
        /*6f9e*/ 	.short	(.L_4763 - .L_4762)
	.align		4
.L_4762:
        /*6fa0*/ 	.word	index@(contiguous_max_u16)
        /*6fa4*/ 	.word	0x00000000


	//----- nvinfo : EIATTR_MIN_STACK_SIZE
	.align		4
.L_4763:
        /*6fa8*/ 	.byte	0x04, 0x12
        /*6faa*/ 	.short	(.L_4765 - .L_4764)
	.align		4
.L_4764:
        /*6fac*/ 	.word	index@(contiguous_max33_u8)
        /*6fb0*/ 	.word	0x00000000


	//----- nvinfo : EIATTR_MIN_STACK_SIZE
	.align		4
.L_4765:
        /*6fb4*/ 	.byte	0x04, 0x12
        /*6fb6*/ 	.short	(.L_4767 - .L_4766)
	.align		4
.L_4766:
        /*6fb8*/ 	.word	index@(contiguous_max3_u8)
        /*6fbc*/ 	.word	0x00000000


	//----- nvinfo : EIATTR_MIN_STACK_SIZE
	.align		4
.L_4767:
        /*6fc0*/ 	.byte	0x04, 0x12
        /*6fc2*/ 	.short	(.L_4769 - .L_4768)
	.align		4
.L_4768:
        /*6fc4*/ 	.word	index@(contiguous_max22_u8)
        /*6fc8*/ 	.word	0x00000000


	//----- nvinfo : EIATTR_MIN_STACK_SIZE
	.align		4
.L_4769:
        /*6fcc*/ 	.byte	0x04, 0x12
        /*6fce*/ 	.short	(.L_4771 - .L_4770)
	.align		4
.L_4770:
        /*6fd0*/ 	.word	index@(contiguous_max2_u8)
        /*6fd4*/ 	.word	0x00000000


	//----- nvinfo : EIATTR_MIN_STACK_SIZE
	.align		4
.L_4771:
        /*6fd8*/ 	.byte	0x04, 0x12
        /*6fda*/ 	.short	(.L_4773 - .L_4772)
	.align		4
.L_4772:
        /*6fdc*/ 	.word	index@(uncontiguous_max_u8)
        /*6fe0*/ 	.word	0x00000000


	//----- nvinfo : EIATTR_MIN_STACK_SIZE
	.align		4
.L_4773:
        /*6fe4*/ 	.byte	0x04, 0x12
        /*6fe6*/ 	.short	(.L_4775 - .L_4774)
	.align		4
.L_4774:
        /*6fe8*/ 	.word	index@(contiguous_max_u8)
        /*6fec*/ 	.word	0x00000000


	//----- nvinfo : EIATTR_MIN_STACK_SIZE
	.align		4
.L_4775:
        /*6ff0*/ 	.byte	0x04, 0x12
        /*6ff2*/ 	.short	(.L_4777 - .L_4776)
	.align		4
.L_4776:
        /*6ff4*/ 	.word	index@(contiguous_max33_i64)
        /*6ff8*/ 	.word	0x00000000


	//----- nvinfo : EIATTR_MIN_STACK_SIZE
	.align		4
.L_4777:
        /*6ffc*/ 	.byte	0x04, 0x12
        /*6ffe*/ 	.short	(.L_4779 - .L_4778)
	.align		4
.L_4778:
        /*7000*/ 	.word	index@(contiguous_max3_i64)
        /*7004*/ 	.word	0x00000000


	//----- nvinfo : EIATTR_MIN_STACK_SIZE
	.align		4
.L_4779:
        /*7008*/ 	.byte	0x04, 0x12
        /*700a*/ 	.short	(.L_4781 - .L_4780)
	.align		4
.L_4780:
        /*700c*/ 	.word	index@(contiguous_max22_i64)
        /*7010*/ 	.word	0x00000000


	//----- nvinfo : EIATTR_MIN_STACK_SIZE
	.align		4
.L_4781:
        /*7014*/ 	.byte	0x04, 0x12
        /*7016*/ 	.short	(.L_4783 - .L_4782)
	.align		4
.L_4782:
        /*7018*/ 	.word	index@(contiguous_max2_i64)
        /*701c*/ 	.word	0x00000000


	//----- nvinfo : EIATTR_MIN_STACK_SIZE
	.align		4
.L_4783:
        /*7020*/ 	.byte	0x04, 0x12
        /*7022*/ 	.short	(.L_4785 - .L_4784)
	.align		4
.L_4784:
        /*7024*/ 	.word	index@(uncontiguous_max_i64)
        /*7028*/ 	.word	0x00000000


	//----- nvinfo : EIATTR_MIN_STACK_SIZE
	.align		4
.L_4785:
        /*702c*/ 	.byte	0x04, 0x12
        /*702e*/ 	.short	(.L_4787 - .L_4786)
	.align		4
.L_4786:
        /*7030*/ 	.word	index@(contiguous_max_i64)
        /*7034*/ 	.word	0x00000000


	//----- nvinfo : EIATTR_MIN_STACK_SIZE
	.align		4
.L_4787:
        /*7038*/ 	.byte	0x04, 0x12
        /*703a*/ 	.short	(.L_4789 - .L_4788)
	.align		4
.L_4788:
        /*703c*/ 	.word	index@(contiguous_max33_i32)
        /*7040*/ 	.word	0x00000000


	//----- nvinfo : EIATTR_MIN_STACK_SIZE
	.align		4
.L_4789:
        /*7044*/ 	.byte	0x04, 0x12
        /*7046*/ 	.short	(.L_4791 - .L_4790)
	.align		4
.L_4790:
        /*7048*/ 	.word	index@(contiguous_max3_i32)
        /*704c*/ 	.word	0x00000000


	//----- nvinfo : EIATTR_MIN_STACK_SIZE
	.align		4
.L_4791:
        /*7050*/ 	.byte	0x04, 0x12
        /*7052*/ 	.short	(.L_4793 - .L_4792)
	.align		4
.L_4792:
        /*7054*/ 	.word	index@(contiguous_max22_i32)
        /*7058*/ 	.word	0x00000000


	//----- nvinfo : EIATTR_MIN_STACK_SIZE
	.align		4
.L_4793:
        /*705c*/ 	.byte	0x04, 0x12
        /*705e*/ 	.short	(.L_4795 - .L_4794)
	.align		4
.L_4794:
        /*7060*/ 	.word	index@(contiguous_max2_i32)
        /*7064*/ 	.word	0x00000000


	//----- nvinfo : EIATTR_MIN_STACK_SIZE
	.align		4
.L_4795:
        /*7068*/ 	.byte	0x04, 0x12
        /*706a*/ 	.short	(.L_4797 - .L_4796)
	.align		4
.L_4796:
        /*706c*/ 	.word	index@(uncontiguous_max_i32)
        /*7070*/ 	.word	0x00000000


	//----- nvinfo : EIATTR_MIN_STACK_SIZE
	.align		4
.L_4797:
        /*7074*/ 	.byte	0x04, 0x12
        /*7076*/ 	.short	(.L_4799 - .L_4798)
	.align		4
.L_4798:
        /*7078*/ 	.word	index@(contiguous_max_i32)
        /*707c*/ 	.word	0x00000000


	//----- nvinfo : EIATTR_MIN_STACK_SIZE
	.align		4
.L_4799:
        /*7080*/ 	.byte	0x04, 0x12
        /*7082*/ 	.short	(.L_4801 - .L_4800)
	.align		4
.L_4800:
        /*7084*/ 	.word	index@(contiguous_max33_i16)
        /*7088*/ 	.word	0x00000000


	//----- nvinfo : EIATTR_MIN_STACK_SIZE
	.align		4
.L_4801:
        /*708c*/ 	.byte	0x04, 0x12
        /*708e*/ 	.short	(.L_4803 - .L_4802)
	.align		4
.L_4802:
        /*7090*/ 	.word	index@(contiguous_max3_i16)
        /*7094*/ 	.word	0x00000000


	//----- nvinfo : EIATTR_MIN_STACK_SIZE
	.align		4
.L_4803:
        /*7098*/ 	.byte	0x04, 0x12
        /*709a*/ 	.short	(.L_4805 - .L_4804)
	.align		4
.L_4804:
        /*709c*/ 	.word	index@(contiguous_max22_i16)
        /*70a0*/ 	.word	0x00000000


	//----- nvinfo : EIATTR_MIN_STACK_SIZE
	.align		4
.L_4805:
        /*70a4*/ 	.byte	0x04, 0x12
        /*70a6*/ 	.short	(.L_4807 - .L_4806)
	.align		4
.L_4806:
        /*70a8*/ 	.word	index@(contiguous_max2_i16)
        /*70ac*/ 	.word	0x00000000


	//----- nvinfo : EIATTR_MIN_STACK_SIZE
	.align		4
.L_4807:
        /*70b0*/ 	.byte	0x04, 0x12
        /*70b2*/ 	.short	(.L_4809 - .L_4808)
	.align		4
.L_4808:
        /*70b4*/ 	.word	index@(uncontiguous_max_i16)
        /*70b8*/ 	.word	0x00000000


	//----- nvinfo : EIATTR_MIN_STACK_SIZE
	.align		4
.L_4809:
        /*70bc*/ 	.byte	0x04, 0x12
        /*70be*/ 	.short	(.L_4811 - .L_4810)
	.align		4
.L_4810:
        /*70c0*/ 	.word	index@(contiguous_max_i16)
        /*70c4*/ 	.word	0x00000000


	//----- nvinfo : EIATTR_MIN_STACK_SIZE
	.align		4
.L_4811:
        /*70c8*/ 	.byte	0x04, 0x12
        /*70ca*/ 	.short	(.L_4813 - .L_4812)
	.align		4
.L_4812:
        /*70cc*/ 	.word	index@(contiguous_max33_i8)
        /*70d0*/ 	.word	0x00000000


	//----- nvinfo : EIATTR_MIN_STACK_SIZE
	.align		4
.L_4813:
        /*70d4*/ 	.byte	0x04, 0x12
        /*70d6*/ 	.short	(.L_4815 - .L_4814)
	.align		4
.L_4814:
        /*70d8*/ 	.word	index@(contiguous_max3_i8)
        /*70dc*/ 	.word	0x00000000


	//----- nvinfo : EIATTR_MIN_STACK_SIZE
	.align		4
.L_4815:
        /*70e0*/ 	.byte	0x04, 0x12
        /*70e2*/ 	.short	(.L_4817 - .L_4816)
	.align		4
.L_4816:
        /*70e4*/ 	.word	index@(contiguous_max22_i8)
        /*70e8*/ 	.word	0x00000000


	//----- nvinfo : EIATTR_MIN_STACK_SIZE
	.align		4
.L_4817:
        /*70ec*/ 	.byte	0x04, 0x12
        /*70ee*/ 	.short	(.L_4819 - .L_4818)
	.align		4
.L_4818:
        /*70f0*/ 	.word	index@(contiguous_max2_i8)
        /*70f4*/ 	.word	0x00000000


	//----- nvinfo : EIATTR_MIN_STACK_SIZE
	.align		4
.L_4819:
        /*70f8*/ 	.byte	0x04, 0x12
        /*70fa*/ 	.short	(.L_4821 - .L_4820)
	.align		4
.L_4820:
        /*70fc*/ 	.word	index@(uncontiguous_max_i8)
        /*7100*/ 	.word	0x00000000


	//----- nvinfo : EIATTR_MIN_STACK_SIZE
	.align		4
.L_4821:
        /*7104*/ 	.byte	0x04, 0x12
        /*7106*/ 	.short	(.L_4823 - .L_4822)
	.align		4
.L_4822:
        /*7108*/ 	.word	index@(contiguous_max_i8)
        /*710c*/ 	.word	0x00000000


	//----- nvinfo : EIATTR_MIN_STACK_SIZE
	.align		4
.L_4823:
        /*7110*/ 	.byte	0x04, 0x12
        /*7112*/ 	.short	(.L_4825 - .L_4824)
	.align		4
.L_4824:
        /*7114*/ 	.word	index@(contiguous_max33_bool)
        /*7118*/ 	.word	0x00000000


	//----- nvinfo : EIATTR_MIN_STACK_SIZE
	.align		4
.L_4825:
        /*711c*/ 	.byte	0x04, 0x12
        /*711e*/ 	.short	(.L_4827 - .L_4826)
	.align		4
.L_4826:
        /*7120*/ 	.word	index@(contiguous_max3_bool)
        /*7124*/ 	.word	0x00000000


	//----- nvinfo : EIATTR_MIN_STACK_SIZE
	.align		4
.L_4827:
        /*7128*/ 	.byte	0x04, 0x12
        /*712a*/ 	.short	(.L_4829 - .L_4828)
	.align		4
.L_4828:
        /*712c*/ 	.word	index@(contiguous_max22_bool)
        /*7130*/ 	.word	0x00000000


	//----- nvinfo : EIATTR_MIN_STACK_SIZE
	.align		4
.L_4829:
        /*7134*/ 	.byte	0x04, 0x12
        /*7136*/ 	.short	(.L_4831 - .L_4830)
	.align		4
.L_4830:
        /*7138*/ 	.word	index@(contiguous_max2_bool)
        /*713c*/ 	.word	0x00000000


	//----- nvinfo : EIATTR_MIN_STACK_SIZE
	.align		4
.L_4831:
        /*7140*/ 	.byte	0x04, 0x12
        /*7142*/ 	.short	(.L_4833 - .L_4832)
	.align		4
.L_4832:
        /*7144*/ 	.word	index@(uncontiguous_max_bool)
        /*7148*/ 	.word	0x00000000


	//----- nvinfo : EIATTR_MIN_STACK_SIZE
	.align		4
.L_4833:
        /*714c*/ 	.byte	0x04, 0x12
        /*714e*/ 	.short	(.L_4835 - .L_4834)
	.align		4
.L_4834:
        /*7150*/ 	.word	index@(contiguous_max_bool)
        /*7154*/ 	.word	0x00000000


	//----- nvinfo : EIATTR_MIN_STACK_SIZE
	.align		4
.L_4835:
        /*7158*/ 	.byte	0x04, 0x12
        /*715a*/ 	.short	(.L_4837 - .L_4836)
	.align		4
.L_4836:
        /*715c*/ 	.word	index@(contiguous_min33_bf16)
        /*7160*/ 	.word	0x00000000


	//----- nvinfo : EIATTR_MIN_STACK_SIZE
	.align		4
.L_4837:
        /*7164*/ 	.byte	0x04, 0x12
        /*7166*/ 	.short	(.L_4839 - .L_4838)
	.align		4
.L_4838:
        /*7168*/ 	.word	index@(contiguous_min3_bf16)
        /*716c*/ 	.word	0x00000000


	//----- nvinfo : EIATTR_MIN_STACK_SIZE
	.align		4
.L_4839:
        /*7170*/ 	.byte	0x04, 0x12
        /*7172*/ 	.short	(.L_4841 - .L_4840)
	.align		4
.L_4840:
        /*7174*/ 	.word	index@(contiguous_min22_bf16)
        /*7178*/ 	.word	0x00000000


	//----- nvinfo : EIATTR_MIN_STACK_SIZE
	.align		4
.L_4841:
        /*717c*/ 	.byte	0x04, 0x12
        /*717e*/ 	.short	(.L_4843 - .L_4842)
	.align		4
.L_4842:
        /*7180*/ 	.word	index@(contiguous_min2_bf16)
        /*7184*/ 	.word	0x00000000


	//----- nvinfo : EIATTR_MIN_STACK_SIZE
	.align		4
.L_4843:
        /*7188*/ 	.byte	0x04, 0x12
        /*718a*/ 	.short	(.L_4845 - .L_4844)
	.align		4
.L_4844:
        /*718c*/ 	.word	index@(uncontiguous_min_bf16)
        /*7190*/ 	.word	0x00000000


	//----- nvinfo : EIATTR_MIN_STACK_SIZE
	.align		4
.L_4845:
        /*7194*/ 	.byte	0x04, 0x12
        /*7196*/ 	.short	(.L_4847 - .L_4846)
	.align		4
.L_4846:
        /*7198*/ 	.word	index@(contiguous_min_bf16)
        /*719c*/ 	.word	0x00000000


	//----- nvinfo : EIATTR_MIN_STACK_SIZE
	.align		4
.L_4847:
        /*71a0*/ 	.byte	0x04, 0x12
        /*71a2*/ 	.short	(.L_4849 - .L_4848)
	.align		4
.L_4848:
        /*71a4*/ 	.word	index@(contiguous_min33_f16)
        /*71a8*/ 	.word	0x00000000


	//----- nvinfo : EIATTR_MIN_STACK_SIZE
	.align		4
.L_4849:
        /*71ac*/ 	.byte	0x04, 0x12
        /*71ae*/ 	.short	(.L_4851 - .L_4850)
	.align		4
.L_4850:
        /*71b0*/ 	.word	index@(contiguous_min3_f16)
        /*71b4*/ 	.word	0x00000000


	//----- nvinfo : EIATTR_MIN_STACK_SIZE
	.align		4
.L_4851:
        /*71b8*/ 	.byte	0x04, 0x12
        /*71ba*/ 	.short	(.L_4853 - .L_4852)
	.align		4
.L_4852:
        /*71bc*/ 	.word	index@(contiguous_min22_f16)
        /*71c0*/ 	.word	0x00000000


	//----- nvinfo : EIATTR_MIN_STACK_SIZE
	.align		4
.L_4853:
        /*71c4*/ 	.byte	0x04, 0x12
        /*71c6*/ 	.short	(.L_4855 - .L_4854)
	.align		4
.L_4854:
        /*71c8*/ 	.word	index@(contiguous_min2_f16)
        /*71cc*/ 	.word	0x00000000


	//----- nvinfo : EIATTR_MIN_STACK_SIZE
	.align		4
.L_4855:
        /*71d0*/ 	.byte	0x04, 0x12
        /*71d2*/ 	.short	(.L_4857 - .L_4856)
	.align		4
.L_4856:
        /*71d4*/ 	.word	index@(uncontiguous_min_f16)
        /*71d8*/ 	.word	0x00000000


	//----- nvinfo : EIATTR_MIN_STACK_SIZE
	.align		4
.L_4857:
        /*71dc*/ 	.byte	0x04, 0x12
        /*71de*/ 	.short	(.L_4859 - .L_4858)
	.align		4
.L_4858:
        /*71e0*/ 	.word	index@(contiguous_min_f16)
        /*71e4*/ 	.word	0x00000000


	//----- nvinfo : EIATTR_MIN_STACK_SIZE
	.align		4
.L_4859:
        /*71e8*/ 	.byte	0x04, 0x12
        /*71ea*/ 	.short	(.L_4861 - .L_4860)
	.align		4
.L_4860:
        /*71ec*/ 	.word	index@(contiguous_min33_f64)
        /*71f0*/ 	.word	0x00000000


	//----- nvinfo : EIATTR_MIN_STACK_SIZE
	.align		4
.L_4861:
        /*71f4*/ 	.byte	0x04, 0x12
        /*71f6*/ 	.short	(.L_4863 - .L_4862)
	.align		4
.L_4862:
        /*71f8*/ 	.word	index@(contiguous_min3_f64)
        /*71fc*/ 	.word	0x00000000


	//----- nvinfo : EIATTR_MIN_STACK_SIZE
	.align		4
.L_4863:
        /*7200*/ 	.byte	0x04, 0x12
        /*7202*/ 	.short	(.L_4865 - .L_4864)
	.align		4
.L_4864:
        /*7204*/ 	.word	index@(contiguous_min22_f64)
        /*7208*/ 	.word	0x00000000


	//----- nvinfo : EIATTR_MIN_STACK_SIZE
	.align		4
.L_4865:
        /*720c*/ 	.byte	0x04, 0x12
        /*720e*/ 	.short	(.L_4867 - .L_4866)
	.align		4
.L_4866:
        /*7210*/ 	.word	index@(contiguous_min2_f64)
        /*7214*/ 	.word	0x00000000


	//----- nvinfo : EIATTR_MIN_STACK_SIZE
	.align		4
.L_4867:
        /*7218*/ 	.byte	0x04, 0x12
        /*721a*/ 	.short	(.L_4869 - .L_4868)
	.align		4
.L_4868:
        /*721c*/ 	.word	index@(uncontiguous_min_f64)
        /*7220*/ 	.word	0x00000000


	//----- nvinfo : EIATTR_MIN_STACK_SIZE
	.align		4
.L_4869:
        /*7224*/ 	.byte	0x04, 0x12
        /*7226*/ 	.short	(.L_4871 - .L_4870)
	.align		4
.L_4870:
        /*7228*/ 	.word	index@(contiguous_min_f64)
        /*722c*/ 	.word	0x00000000


	//----- nvinfo : EIATTR_MIN_STACK_SIZE
	.align		4
.L_4871:
        /*7230*/ 	.byte	0x04, 0x12
        /*7232*/ 	.short	(.L_4873 - .L_4872)
	.align		4
.L_4872:
        /*7234*/ 	.word	index@(contiguous_min33_f32)
        /*7238*/ 	.word	0x00000000


	//----- nvinfo : EIATTR_MIN_STACK_SIZE
	.align		4
.L_4873:
        /*723c*/ 	.byte	0x04, 0x12
        /*723e*/ 	.short	(.L_4875 - .L_4874)
	.align		4
.L_4874:
        /*7240*/ 	.word	index@(contiguous_min3_f32)
        /*7244*/ 	.word	0x00000000


	//----- nvinfo : EIATTR_MIN_STACK_SIZE
	.align		4
.L_4875:
        /*7248*/ 	.byte	0x04, 0x12
        /*724a*/ 	.short	(.L_4877 - .L_4876)
	.align		4
.L_4876:
        /*724c*/ 	.word	index@(contiguous_min22_f32)
        /*7250*/ 	.word	0x00000000


	//----- nvinfo : EIATTR_MIN_STACK_SIZE
	.align		4
.L_4877:
        /*7254*/ 	.byte	0x04, 0x12
        /*7256*/ 	.short	(.L_4879 - .L_4878)
	.align		4
.L_4878:
        /*7258*/ 	.word	index@(contiguous_min2_f32)
        /*725c*/ 	.word	0x00000000


	//----- nvinfo : EIATTR_MIN_STACK_SIZE
	.align		4
.L_4879:
        /*7260*/ 	.byte	0x04, 0x12
        /*7262*/ 	.short	(.L_4881 - .L_4880)
	.align		4
.L_4880:
        /*7264*/ 	.word	index@(uncontiguous_min_f32)
        /*7268*/ 	.word	0x00000000


	//----- nvinfo : EIATTR_MIN_STACK_SIZE
	.align		4
.L_4881:
        /*726c*/ 	.byte	0x04, 0x12
        /*726e*/ 	.short	(.L_4883 - .L_4882)
	.align		4
.L_4882:
        /*7270*/ 	.word	index@(contiguous_min_f32)
        /*7274*/ 	.word	0x00000000


	//----- nvinfo : EIATTR_MIN_STACK_SIZE
	.align		4
.L_4883:
        /*7278*/ 	.byte	0x04, 0x12
        /*727a*/ 	.short	(.L_4885 - .L_4884)
	.align		4
.L_4884:
        /*727c*/ 	.word	index@(contiguous_min33_u64)
        /*7280*/ 	.word	0x00000000


	//----- nvinfo : EIATTR_MIN_STACK_SIZE
	.align		4
.L_4885:
        /*7284*/ 	.byte	0x04, 0x12
        /*7286*/ 	.short	(.L_4887 - .L_4886)
	.align		4
.L_4886:
        /*7288*/ 	.word	index@(contiguous_min3_u64)
        /*728c*/ 	.word	0x00000000


	//----- nvinfo : EIATTR_MIN_STACK_SIZE
	.align		4
.L_4887:
        /*7290*/ 	.byte	0x04, 0x12
        /*7292*/ 	.short	(.L_4889 - .L_4888)
	.align		4
.L_4888:
        /*7294*/ 	.word	index@(contiguous_min22_u64)
        /*7298*/ 	.word	0x00000000


	//----- nvinfo : EIATTR_MIN_STACK_SIZE
	.align		4
.L_4889:
        /*729c*/ 	.byte	0x04, 0x12
        /*729e*/ 	.short	(.L_4891 - .L_4890)
	.align		4
.L_4890:
        /*72a0*/ 	.word	index@(contiguous_min2_u64)
        /*72a4*/ 	.word	0x00000000


	//----- nvinfo : EIATTR_MIN_STACK_SIZE
	.align		4
.L_4891:
        /*72a8*/ 	.byte	0x04, 0x12
        /*72aa*/ 	.short	(.L_4893 - .L_4892)
	.align		4
.L_4892:
        /*72ac*/ 	.word	index@(uncontiguous_min_u64)
        /*72b0*/ 	.word	0x00000000


	//----- nvinfo : EIATTR_MIN_STACK_SIZE
	.align		4
.L_4893:
        /*72b4*/ 	.byte	0x04, 0x12
        /*72b6*/ 	.short	(.L_4895 - .L_4894)
	.align		4
.L_4894:
        /*72b8*/ 	.word	index@(contiguous_min_u64)
        /*72bc*/ 	.word	0x00000000


	//----- nvinfo : EIATTR_MIN_STACK_SIZE
	.align		4
.L_4895:
        /*72c0*/ 	.byte	0x04, 0x12
        /*72c2*/ 	.short	(.L_4897 - .L_4896)
	.align		4
.L_4896:
        /*72c4*/ 	.word	index@(contiguous_min33_u32)
        /*72c8*/ 	.word	0x00000000


	//----- nvinfo : EIATTR_MIN_STACK_SIZE
	.align		4
.L_4897:
        /*72cc*/ 	.byte	0x04, 0x12
        /*72ce*/ 	.short	(.L_4899 - .L_4898)
	.align		4
.L_4898:
        /*72d0*/ 	.word	index@(contiguous_min3_u32)
        /*72d4*/ 	.word	0x00000000


	//----- nvinfo : EIATTR_MIN_STACK_SIZE
	.align		4
.L_4899:
        /*72d8*/ 	.byte	0x04, 0x12
        /*72da*/ 	.short	(.L_4901 - .L_4900)
	.align		4
.L_4900:
        /*72dc*/ 	.word	index@(contiguous_min22_u32)
        /*72e0*/ 	.word	0x00000000


	//----- nvinfo : EIATTR_MIN_STACK_SIZE
	.align		4
.L_4901:
        /*72e4*/ 	.byte	0x04, 0x12
        /*72e6*/ 	.short	(.L_4903 - .L_4902)
	.align		4
.L_4902:
        /*72e8*/ 	.word	index@(contiguous_min2_u32)
        /*72ec*/ 	.word	0x00000000


	//----- nvinfo : EIATTR_MIN_STACK_SIZE
	.align		4
.L_4903:
        /*72f0*/ 	.byte	0x04, 0x12
        /*72f2*/ 	.short	(.L_4905 - .L_4904)
	.align		4
.L_4904:
        /*72f4*/ 	.word	index@(uncontiguous_min_u32)
        /*72f8*/ 	.word	0x00000000


	//----- nvinfo : EIATTR_MIN_STACK_SIZE
	.align		4
.L_4905:
        /*72fc*/ 	.byte	0x04, 0x12
        /*72fe*/ 	.short	(.L_4907 - .L_4906)
	.align		4
.L_4906:
        /*7300*/ 	.word	index@(contiguous_min_u32)
        /*7304*/ 	.word	0x00000000


	//----- nvinfo : EIATTR_MIN_STACK_SIZE
	.align		4
.L_4907:
        /*7308*/ 	.byte	0x04, 0x12
        /*730a*/ 	.short	(.L_4909 - .L_4908)
	.align		4
.L_4908:
        /*730c*/ 	.word	index@(contiguous_min33_u16)
        /*7310*/ 	.word	0x00000000


	//----- nvinfo : EIATTR_MIN_STACK_SIZE
	.align		4
.L_4909:
        /*7314*/ 	.byte	0x04, 0x12
        /*7316*/ 	.short	(.L_4911 - .L_4910)
	.align		4
.L_4910:
        /*7318*/ 	.word	index@(contiguous_min3_u16)
        /*731c*/ 	.word	0x00000000


	//----- nvinfo : EIATTR_MIN_STACK_SIZE
	.align		4
.L_4911:
        /*7320*/ 	.byte	0x04, 0x12
        /*7322*/ 	.short	(.L_4913 - .L_4912)
	.align		4
.L_4912:
        /*7324*/ 	.word	index@(contiguous_min22_u16)
        /*7328*/ 	.word	0x00000000


	//----- nvinfo : EIATTR_MIN_STACK_SIZE
	.align		4
.L_4913:
        /*732c*/ 	.byte	0x04, 0x12
        /*732e*/ 	.short	(.L_4915 - .L_4914)
	.align		4
.L_4914:
        /*7330*/ 	.word	index@(contiguous_min2_u16)
        /*7334*/ 	.word	0x00000000


	//----- nvinfo : EIATTR_MIN_STACK_SIZE
	.align		4
.L_4915:
        /*7338*/ 	.byte	0x04, 0x12
        /*733a*/ 	.short	(.L_4917 - .L_4916)
	.align		4
.L_4916:
        /*733c*/ 	.word	index@(uncontiguous_min_u16)
        /*7340*/ 	.word	0x00000000


	//----- nvinfo : EIATTR_MIN_STACK_SIZE
	.align		4
.L_4917:
        /*7344*/ 	.byte	0x04, 0x12
        /*7346*/ 	.short	(.L_4919 - .L_4918)
	.align		4
.L_4918:
        /*7348*/ 	.word	index@(contiguous_min_u16)
        /*734c*/ 	.word	0x00000000


	//----- nvinfo : EIATTR_MIN_STACK_SIZE
	.align		4
.L_4919:
        /*7350*/ 	.byte	0x04, 0x12
        /*7352*/ 	.short	(.L_4921 - .L_4920)
	.align		4
.L_4920:
        /*7354*/ 	.word	index@(contiguous_min33_u8)
        /*7358*/ 	.word	0x00000000


	//----- nvinfo : EIATTR_MIN_STACK_SIZE
	.align		4
.L_4921:
        /*735c*/ 	.byte	0x04, 0x12
        /*735e*/ 	.short	(.L_4923 - .L_4922)
	.align		4
.L_4922:
        /*7360*/ 	.word	index@(contiguous_min3_u8)
        /*7364*/ 	.word	0x00000000


	//----- nvinfo : EIATTR_MIN_STACK_SIZE
	.align		4
.L_4923:
        /*7368*/ 	.byte	0x04, 0x12
        /*736a*/ 	.short	(.L_4925 - .L_4924)
	.align		4
.L_4924:
        /*736c*/ 	.word	index@(contiguous_min22_u8)
        /*7370*/ 	.word	0x00000000


	//----- nvinfo : EIATTR_MIN_STACK_SIZE
	.align		4
.L_4925:
        /*7374*/ 	.byte	0x04, 0x12
        /*7376*/ 	.short	(.L_4927 - .L_4926)
	.align		4
.L_4926:
        /*7378*/ 	.word	index@(contiguous_min2_u8)
        /*737c*/ 	.word	0x00000000


	//----- nvinfo : EIATTR_MIN_STACK_SIZE
	.align		4
.L_4927:
        /*7380*/ 	.byte	0x04, 0x12
        /*7382*/ 	.short	(.L_4929 - .L_4928)
	.align		4
.L_4928:
        /*7384*/ 	.word	index@(uncontiguous_min_u8)
        /*7388*/ 	.word	0x00000000


	//----- nvinfo : EIATTR_MIN_STACK_SIZE
	.align		4
.L_4929:
        /*738c*/ 	.byte	0x04, 0x12
        /*738e*/ 	.short	(.L_4931 - .L_4930)
	.align		4
.L_4930:
        /*7390*/ 	.word	index@(contiguous_min_u8)
        /*7394*/ 	.word	0x00000000


	//----- nvinfo : EIATTR_MIN_STACK_SIZE
	.align		4
.L_4931:
        /*7398*/ 	.byte	0x04, 0x12
        /*739a*/ 	.short	(.L_4933 - .L_4932)
	.align		4
.L_4932:
        /*739c*/ 	.word	index@(contiguous_min33_i64)
        /*73a0*/ 	.word	0x00000000


	//----- nvinfo : EIATTR_MIN_STACK_SIZE
	.align		4
.L_4933:
        /*73a4*/ 	.byte	0x04, 0x12
        /*73a6*/ 	.short	(.L_4935 - .L_4934)
	.align		4
.L_4934:
        /*73a8*/ 	.word	index@(contiguous_min3_i64)
        /*73ac*/ 	.word	0x00000000


	//----- nvinfo : EIATTR_MIN_STACK_SIZE
	.align		4
.L_4935:
        /*73b0*/ 	.byte	0x04, 0x12
        /*73b2*/ 	.short	(.L_4937 - .L_4936)
	.align		4
.L_4936:
        /*73b4*/ 	.word	index@(contiguous_min22_i64)
        /*73b8*/ 	.word	0x00000000


	//----- nvinfo : EIATTR_MIN_STACK_SIZE
	.align		4
.L_4937:
        /*73bc*/ 	.byte	0x04, 0x12
        /*73be*/ 	.short	(.L_4939 - .L_4938)
	.align		4
.L_4938:
        /*73c0*/ 	.word	index@(contiguous_min2_i64)
        /*73c4*/ 	.word	0x00000000


	//----- nvinfo : EIATTR_MIN_STACK_SIZE
	.align		4
.L_4939:
        /*73c8*/ 	.byte	0x04, 0x12
        /*73ca*/ 	.short	(.L_4941 - .L_4940)
	.align		4
.L_4940:
        /*73cc*/ 	.word	index@(uncontiguous_min_i64)
        /*73d0*/ 	.word	0x00000000


	//----- nvinfo : EIATTR_MIN_STACK_SIZE
	.align		4
.L_4941:
        /*73d4*/ 	.byte	0x04, 0x12
        /*73d6*/ 	.short	(.L_4943 - .L_4942)
	.align		4
.L_4942:
        /*73d8*/ 	.word	index@(contiguous_min_i64)
        /*73dc*/ 	.word	0x00000000


	//----- nvinfo : EIATTR_MIN_STACK_SIZE
	.align		4
.L_4943:
        /*73e0*/ 	.byte	0x04, 0x12
        /*73e2*/ 	.short	(.L_4945 - .L_4944)
	.align		4
.L_4944:
        /*73e4*/ 	.word	index@(contiguous_min33_i32)
        /*73e8*/ 	.word	0x00000000


	//----- nvinfo : EIATTR_MIN_STACK_SIZE
	.align		4
.L_4945:
        /*73ec*/ 	.byte	0x04, 0x12
        /*73ee*/ 	.short	(.L_4947 - .L_4946)
	.align		4
.L_4946:
        /*73f0*/ 	.word	index@(contiguous_min3_i32)
        /*73f4*/ 	.word	0x00000000


	//----- nvinfo : EIATTR_MIN_STACK_SIZE
	.align		4
.L_4947:
        /*73f8*/ 	.byte	0x04, 0x12
        /*73fa*/ 	.short	(.L_4949 - .L_4948)
	.align		4
.L_4948:
        /*73fc*/ 	.word	index@(contiguous_min22_i32)
        /*7400*/ 	.word	0x00000000


	//----- nvinfo : EIATTR_MIN_STACK_SIZE
	.align		4
.L_4949:
        /*7404*/ 	.byte	0x04, 0x12
        /*7406*/ 	.short	(.L_4951 - .L_4950)
	.align		4
.L_4950:
        /*7408*/ 	.word	index@(contiguous_min2_i32)
        /*740c*/ 	.word	0x00000000


	//----- nvinfo : EIATTR_MIN_STACK_SIZE
	.align		4
.L_4951:
        /*7410*/ 	.byte	0x04, 0x12
        /*7412*/ 	.short	(.L_4953 - .L_4952)
	.align		4
.L_4952:
        /*7414*/ 	.word	index@(uncontiguous_min_i32)
        /*7418*/ 	.word	0x00000000


	//----- nvinfo : EIATTR_MIN_STACK_SIZE
	.align		4
.L_4953:
        /*741c*/ 	.byte	0x04, 0x12
        /*741e*/ 	.short	(.L_4955 - .L_4954)
	.align		4
.L_4954:
        /*7420*/ 	.word	index@(contiguous_min_i32)
        /*7424*/ 	.word	0x00000000


	//----- nvinfo : EIATTR_MIN_STACK_SIZE
	.align		4
.L_4955:
        /*7428*/ 	.byte	0x04, 0x12
        /*742a*/ 	.short	(.L_4957 - .L_4956)
	.align		4
.L_4956:
        /*742c*/ 	.word	index@(contiguous_min33_i16)
        /*7430*/ 	.word	0x00000000


	//----- nvinfo : EIATTR_MIN_STACK_SIZE
	.align		4
.L_4957:
        /*7434*/ 	.byte	0x04, 0x12
        /*7436*/ 	.short	(.L_4959 - .L_4958)
	.align		4
.L_4958:
        /*7438*/ 	.word	index@(contiguous_min3_i16)
        /*743c*/ 	.word	0x00000000


	//----- nvinfo : EIATTR_MIN_STACK_SIZE
	.align		4
.L_4959:
        /*7440*/ 	.byte	0x04, 0x12
        /*7442*/ 	.short	(.L_4961 - .L_4960)
	.align		4
.L_4960:
        /*7444*/ 	.word	index@(contiguous_min22_i16)
        /*7448*/ 	.word	0x00000000


	//----- nvinfo : EIATTR_MIN_STACK_SIZE
	.align		4
.L_4961:
        /*744c*/ 	.byte	0x04, 0x12
        /*744e*/ 	.short	(.L_4963 - .L_4962)
	.align		4
.L_4962:
        /*7450*/ 	.word	index@(contiguous_min2_i16)
        /*7454*/ 	.word	0x00000000


	//----- nvinfo : EIATTR_MIN_STACK_SIZE
	.align		4
.L_4963:
        /*7458*/ 	.byte	0x04, 0x12
        /*745a*/ 	.short	(.L_4965 - .L_4964)
	.align		4
.L_4964:
        /*745c*/ 	.word	index@(uncontiguous_min_i16)
        /*7460*/ 	.word	0x00000000


	//----- nvinfo : EIATTR_MIN_STACK_SIZE
	.align		4
.L_4965:
        /*7464*/ 	.byte	0x04, 0x12
        /*7466*/ 	.short	(.L_4967 - .L_4966)
	.align		4
.L_4966:
        /*7468*/ 	.word	index@(contiguous_min_i16)
        /*746c*/ 	.word	0x00000000


	//----- nvinfo : EIATTR_MIN_STACK_SIZE
	.align		4
.L_4967:
        /*7470*/ 	.byte	0x04, 0x12
        /*7472*/ 	.short	(.L_4969 - .L_4968)
	.align		4
.L_4968:
        /*7474*/ 	.word	index@(contiguous_min33_i8)
        /*7478*/ 	.word	0x00000000


	//----- nvinfo : EIATTR_MIN_STACK_SIZE
	.align		4
.L_4969:
        /*747c*/ 	.byte	0x04, 0x12
        /*747e*/ 	.short	(.L_4971 - .L_4970)
	.align		4
.L_4970:
        /*7480*/ 	.word	index@(contiguous_min3_i8)
        /*7484*/ 	.word	0x00000000


	//----- nvinfo : EIATTR_MIN_STACK_SIZE
	.align		4
.L_4971:
        /*7488*/ 	.byte	0x04, 0x12
        /*748a*/ 	.short	(.L_4973 - .L_4972)
	.align		4
.L_4972:
        /*748c*/ 	.word	index@(contiguous_min22_i8)
        /*7490*/ 	.word	0x00000000


	//----- nvinfo : EIATTR_MIN_STACK_SIZE
	.align		4
.L_4973:
        /*7494*/ 	.byte	0x04, 0x12
        /*7496*/ 	.short	(.L_4975 - .L_4974)
	.align		4
.L_4974:
        /*7498*/ 	.word	index@(contiguous_min2_i8)
        /*749c*/ 	.word	0x00000000


	//----- nvinfo : EIATTR_MIN_STACK_SIZE
	.align		4
.L_4975:
        /*74a0*/ 	.byte	0x04, 0x12
        /*74a2*/ 	.short	(.L_4977 - .L_4976)
	.align		4
.L_4976:
        /*74a4*/ 	.word	index@(uncontiguous_min_i8)
        /*74a8*/ 	.word	0x00000000


	//----- nvinfo : EIATTR_MIN_STACK_SIZE
	.align		4
.L_4977:
        /*74ac*/ 	.byte	0x04, 0x12
        /*74ae*/ 	.short	(.L_4979 - .L_4978)
	.align		4
.L_4978:
        /*74b0*/ 	.word	index@(contiguous_min_i8)
        /*74b4*/ 	.word	0x00000000


	//----- nvinfo : EIATTR_MIN_STACK_SIZE
	.align		4
.L_4979:
        /*74b8*/ 	.byte	0x04, 0x12
        /*74ba*/ 	.short	(.L_4981 - .L_4980)
	.align		4
.L_4980:
        /*74bc*/ 	.word	index@(contiguous_min33_bool)
        /*74c0*/ 	.word	0x00000000


	//----- nvinfo : EIATTR_MIN_STACK_SIZE
	.align		4
.L_4981:
        /*74c4*/ 	.byte	0x04, 0x12
        /*74c6*/ 	.short	(.L_4983 - .L_4982)
	.align		4
.L_4982:
        /*74c8*/ 	.word	index@(contiguous_min3_bool)
        /*74cc*/ 	.word	0x00000000


	//----- nvinfo : EIATTR_MIN_STACK_SIZE
	.align		4
.L_4983:
        /*74d0*/ 	.byte	0x04, 0x12
        /*74d2*/ 	.short	(.L_4985 - .L_4984)
	.align		4
.L_4984:
        /*74d4*/ 	.word	index@(contiguous_min22_bool)
        /*74d8*/ 	.word	0x00000000


	//----- nvinfo : EIATTR_MIN_STACK_SIZE
	.align		4
.L_4985:
        /*74dc*/ 	.byte	0x04, 0x12
        /*74de*/ 	.short	(.L_4987 - .L_4986)
	.align		4
.L_4986:
        /*74e0*/ 	.word	index@(contiguous_min2_bool)
        /*74e4*/ 	.word	0x00000000


	//----- nvinfo : EIATTR_MIN_STACK_SIZE
	.align		4
.L_4987:
        /*74e8*/ 	.byte	0x04, 0x12
        /*74ea*/ 	.short	(.L_4989 - .L_4988)
	.align		4
.L_4988:
        /*74ec*/ 	.word	index@(uncontiguous_min_bool)
        /*74f0*/ 	.word	0x00000000


	//----- nvinfo : EIATTR_MIN_STACK_SIZE
	.align		4
.L_4989:
        /*74f4*/ 	.byte	0x04, 0x12
        /*74f6*/ 	.short	(.L_4991 - .L_4990)
	.align		4
.L_4990:
        /*74f8*/ 	.word	index@(contiguous_min_bool)
        /*74fc*/ 	.word	0x00000000


	//----- nvinfo : EIATTR_MIN_STACK_SIZE
	.align		4
.L_4991:
        /*7500*/ 	.byte	0x04, 0x12
        /*7502*/ 	.short	(.L_4993 - .L_4992)
	.align		4
.L_4992:
        /*7504*/ 	.word	index@(contiguous_nansum33_bf16)
        /*7508*/ 	.word	0x00000000


	//----- nvinfo : EIATTR_MIN_STACK_SIZE
	.align		4
.L_4993:
        /*750c*/ 	.byte	0x04, 0x12
        /*750e*/ 	.short	(.L_4995 - .L_4994)
	.align		4
.L_4994:
        /*7510*/ 	.word	index@(contiguous_nansum3_bf16)
        /*7514*/ 	.word	0x00000000


	//----- nvinfo : EIATTR_MIN_STACK_SIZE
	.align		4
.L_4995:
        /*7518*/ 	.byte	0x04, 0x12
        /*751a*/ 	.short	(.L_4997 - .L_4996)
	.align		4
.L_4996:
        /*751c*/ 	.word	index@(contiguous_nansum22_bf16)
        /*7520*/ 	.word	0x00000000


	//----- nvinfo : EIATTR_MIN_STACK_SIZE
	.align		4
.L_4997:
        /*7524*/ 	.byte	0x04, 0x12
        /*7526*/ 	.short	(.L_4999 - .L_4998)
	.align		4
.L_4998:
        /*7528*/ 	.word	index@(contiguous_nansum2_bf16)
        /*752c*/ 	.word	0x00000000


	//----- nvinfo : EIATTR_MIN_STACK_SIZE
	.align		4
.L_4999:
        /*7530*/ 	.byte	0x04, 0x12
        /*7532*/ 	.short	(.L_5001 - .L_5000)
	.align		4
.L_5000:
        /*7534*/ 	.word	index@(uncontiguous_nansum_bf16)
        /*7538*/ 	.word	0x00000000


	//----- nvinfo : EIATTR_MIN_STACK_SIZE
	.align		4
.L_5001:
        /*753c*/ 	.byte	0x04, 0x12
        /*753e*/ 	.short	(.L_5003 - .L_5002)
	.align		4
.L_5002:
        /*7540*/ 	.word	index@(contiguous_nansum_bf16)
        /*7544*/ 	.word	0x00000000


	//----- nvinfo : EIATTR_MIN_STACK_SIZE
	.align		4
.L_5003:
        /*7548*/ 	.byte	0x04, 0x12
        /*754a*/ 	.short	(.L_5005 - .L_5004)
	.align		4
.L_5004:
        /*754c*/ 	.word	index@(contiguous_nansum33_f16)
        /*7550*/ 	.word	0x00000000


	//----- nvinfo : EIATTR_MIN_STACK_SIZE
	.align		4
.L_5005:
        /*7554*/ 	.byte	0x04, 0x12
        /*7556*/ 	.short	(.L_5007 - .L_5006)
	.align		4
.L_5006:
        /*7558*/ 	.word	index@(contiguous_nansum3_f16)
        /*755c*/ 	.word	0x00000000


	//----- nvinfo : EIATTR_MIN_STACK_SIZE
	.align		4
.L_5007:
        /*7560*/ 	.byte	0x04, 0x12
        /*7562*/ 	.short	(.L_5009 - .L_5008)
	.align		4
.L_5008:
        /*7564*/ 	.word	index@(contiguous_nansum22_f16)
        /*7568*/ 	.word	0x00000000


	//----- nvinfo : EIATTR_MIN_STACK_SIZE
	.align		4
.L_5009:
        /*756c*/ 	.byte	0x04, 0x12
        /*756e*/ 	.short	(.L_5011 - .L_5010)
	.align		4
.L_5010:
        /*7570*/ 	.word	index@(contiguous_nansum2_f16)
        /*7574*/ 	.word	0x00000000


	//----- nvinfo : EIATTR_MIN_STACK_SIZE
	.align		4
.L_5011:
        /*7578*/ 	.byte	0x04, 0x12
        /*757a*/ 	.short	(.L_5013 - .L_5012)
	.align		4
.L_5012:
        /*757c*/ 	.word	index@(uncontiguous_nansum_f16)
        /*7580*/ 	.word	0x00000000


	//----- nvinfo : EIATTR_MIN_STACK_SIZE
	.align		4
.L_5013:
        /*7584*/ 	.byte	0x04, 0x12
        /*7586*/ 	.short	(.L_5015 - .L_5014)
	.align		4
.L_5014:
        /*7588*/ 	.word	index@(contiguous_nansum_f16)
        /*758c*/ 	.word	0x00000000


	//----- nvinfo : EIATTR_MIN_STACK_SIZE
	.align		4
.L_5015:
        /*7590*/ 	.byte	0x04, 0x12
        /*7592*/ 	.short	(.L_5017 - .L_5016)
	.align		4
.L_5016:
        /*7594*/ 	.word	index@(contiguous_nansum33_f64)
        /*7598*/ 	.word	0x00000000


	//----- nvinfo : EIATTR_MIN_STACK_SIZE
	.align		4
.L_5017:
        /*759c*/ 	.byte	0x04, 0x12
        /*759e*/ 	.short	(.L_5019 - .L_5018)
	.align		4
.L_5018:
        /*75a0*/ 	.word	index@(contiguous_nansum3_f64)
        /*75a4*/ 	.word	0x00000000


	//----- nvinfo : EIATTR_MIN_STACK_SIZE
	.align		4
.L_5019:
        /*75a8*/ 	.byte	0x04, 0x12
        /*75aa*/ 	.short	(.L_5021 - .L_5020)
	.align		4
.L_5020:
        /*75ac*/ 	.word	index@(contiguous_nansum22_f64)
        /*75b0*/ 	.word	0x00000000


	//----- nvinfo : EIATTR_MIN_STACK_SIZE
	.align		4
.L_5021:
        /*75b4*/ 	.byte	0x04, 0x12
        /*75b6*/ 	.short	(.L_5023 - .L_5022)
	.align		4
.L_5022:
        /*75b8*/ 	.word	index@(contiguous_nansum2_f64)
        /*75bc*/ 	.word	0x00000000


	//----- nvinfo : EIATTR_MIN_STACK_SIZE
	.align		4
.L_5023:
        /*75c0*/ 	.byte	0x04, 0x12
        /*75c2*/ 	.short	(.L_5025 - .L_5024)
	.align		4
.L_5024:
        /*75c4*/ 	.word	index@(uncontiguous_nansum_f64)
        /*75c8*/ 	.word	0x00000000


	//----- nvinfo : EIATTR_MIN_STACK_SIZE
	.align		4
.L_5025:
        /*75cc*/ 	.byte	0x04, 0x12
        /*75ce*/ 	.short	(.L_5027 - .L_5026)
	.align		4
.L_5026:
        /*75d0*/ 	.word	index@(contiguous_nansum_f64)
        /*75d4*/ 	.word	0x00000000


	//----- nvinfo : EIATTR_MIN_STACK_SIZE
	.align		4
.L_5027:
        /*75d8*/ 	.byte	0x04, 0x12
        /*75da*/ 	.short	(.L_5029 - .L_5028)
	.align		4
.L_5028:
        /*75dc*/ 	.word	index@(contiguous_nansum33_f32)
        /*75e0*/ 	.word	0x00000000


	//----- nvinfo : EIATTR_MIN_STACK_SIZE
	.align		4
.L_5029:
        /*75e4*/ 	.byte	0x04, 0x12
        /*75e6*/ 	.short	(.L_5031 - .L_5030)
	.align		4
.L_5030:
        /*75e8*/ 	.word	index@(contiguous_nansum3_f32)
        /*75ec*/ 	.word	0x00000000


	//----- nvinfo : EIATTR_MIN_STACK_SIZE
	.align		4
.L_5031:
        /*75f0*/ 	.byte	0x04, 0x12
        /*75f2*/ 	.short	(.L_5033 - .L_5032)
	.align		4
.L_5032:
        /*75f4*/ 	.word	index@(contiguous_nansum22_f32)
        /*75f8*/ 	.word	0x00000000


	//----- nvinfo : EIATTR_MIN_STACK_SIZE
	.align		4
.L_5033:
        /*75fc*/ 	.byte	0x04, 0x12
        /*75fe*/ 	.short	(.L_5035 - .L_5034)
	.align		4
.L_5034:
        /*7600*/ 	.word	index@(contiguous_nansum2_f32)
        /*7604*/ 	.word	0x00000000


	//----- nvinfo : EIATTR_MIN_STACK_SIZE
	.align		4
.L_5035:
        /*7608*/ 	.byte	0x04, 0x12
        /*760a*/ 	.short	(.L_5037 - .L_5036)
	.align		4
.L_5036:
        /*760c*/ 	.word	index@(uncontiguous_nansum_f32)
        /*7610*/ 	.word	0x00000000


	//----- nvinfo : EIATTR_MIN_STACK_SIZE
	.align		4
.L_5037:
        /*7614*/ 	.byte	0x04, 0x12
        /*7616*/ 	.short	(.L_5039 - .L_5038)
	.align		4
.L_5038:
        /*7618*/ 	.word	index@(contiguous_nansum_f32)
        /*761c*/ 	.word	0x00000000


	//----- nvinfo : EIATTR_MIN_STACK_SIZE
	.align		4
.L_5039:
        /*7620*/ 	.byte	0x04, 0x12
        /*7622*/ 	.short	(.L_5041 - .L_5040)
	.align		4
.L_5040:
        /*7624*/ 	.word	index@(contiguous_nansum33_u64)
        /*7628*/ 	.word	0x00000000


	//----- nvinfo : EIATTR_MIN_STACK_SIZE
	.align		4
.L_5041:
        /*762c*/ 	.byte	0x04, 0x12
        /*762e*/ 	.short	(.L_5043 - .L_5042)
	.align		4
.L_5042:
        /*7630*/ 	.word	index@(contiguous_nansum3_u64)
        /*7634*/ 	.word	0x00000000


	//----- nvinfo : EIATTR_MIN_STACK_SIZE
	.align		4
.L_5043:
        /*7638*/ 	.byte	0x04, 0x12
        /*763a*/ 	.short	(.L_5045 - .L_5044)
	.align		4
.L_5044:
        /*763c*/ 	.word	index@(contiguous_nansum22_u64)
        /*7640*/ 	.word	0x00000000


	//----- nvinfo : EIATTR_MIN_STACK_SIZE
	.align		4
.L_5045:
        /*7644*/ 	.byte	0x04, 0x12
        /*7646*/ 	.short	(.L_5047 - .L_5046)
	.align		4
.L_5046:
        /*7648*/ 	.word	index@(contiguous_nansum2_u64)
        /*764c*/ 	.word	0x00000000


	//----- nvinfo : EIATTR_MIN_STACK_SIZE
	.align		4
.L_5047:
        /*7650*/ 	.byte	0x04, 0x12
        /*7652*/ 	.short	(.L_5049 - .L_5048)
	.align		4
.L_5048:
        /*7654*/ 	.word	index@(uncontiguous_nansum_u64)
        /*7658*/ 	.word	0x00000000


	//----- nvinfo : EIATTR_MIN_STACK_SIZE
	.align		4
.L_5049:
        /*765c*/ 	.byte	0x04, 0x12
        /*765e*/ 	.short	(.L_5051 - .L_5050)
	.align		4
.L_5050:
        /*7660*/ 	.word	index@(contiguous_nansum_u64)
        /*7664*/ 	.word	0x00000000


	//----- nvinfo : EIATTR_MIN_STACK_SIZE
	.align		4
.L_5051:
        /*7668*/ 	.byte	0x04, 0x12
        /*766a*/ 	.short	(.L_5053 - .L_5052)
	.align		4
.L_5052:
        /*766c*/ 	.word	index@(contiguous_nansum33_u32)
        /*7670*/ 	.word	0x00000000


	//----- nvinfo : EIATTR_MIN_STACK_SIZE
	.align		4
.L_5053:
        /*7674*/ 	.byte	0x04, 0x12
        /*7676*/ 	.short	(.L_5055 - .L_5054)
	.align		4
.L_5054:
        /*7678*/ 	.word	index@(contiguous_nansum3_u32)
        /*767c*/ 	.word	0x00000000


	//----- nvinfo : EIATTR_MIN_STACK_SIZE
	.align		4
.L_5055:
        /*7680*/ 	.byte	0x04, 0x12
        /*7682*/ 	.short	(.L_5057 - .L_5056)
	.align		4
.L_5056:
        /*7684*/ 	.word	index@(contiguous_nansum22_u32)
        /*7688*/ 	.word	0x00000000


	//----- nvinfo : EIATTR_MIN_STACK_SIZE
	.align		4
.L_5057:
        /*768c*/ 	.byte	0x04, 0x12
        /*768e*/ 	.short	(.L_5059 - .L_5058)
	.align		4
.L_5058:
        /*7690*/ 	.word	index@(contiguous_nansum2_u32)
        /*7694*/ 	.word	0x00000000


	//----- nvinfo : EIATTR_MIN_STACK_SIZE
	.align		4
.L_5059:
        /*7698*/ 	.byte	0x04, 0x12
        /*769a*/ 	.short	(.L_5061 - .L_5060)
	.align		4
.L_5060:
        /*769c*/ 	.word	index@(uncontiguous_nansum_u32)
        /*76a0*/ 	.word	0x00000000


	//----- nvinfo : EIATTR_MIN_STACK_SIZE
	.align		4
.L_5061:
        /*76a4*/ 	.byte	0x04, 0x12
        /*76a6*/ 	.short	(.L_5063 - .L_5062)
	.align		4
.L_5062:
        /*76a8*/ 	.word	index@(contiguous_nansum_u32)
        /*76ac*/ 	.word	0x00000000


	//----- nvinfo : EIATTR_MIN_STACK_SIZE
	.align		4
.L_5063:
        /*76b0*/ 	.byte	0x04, 0x12
        /*76b2*/ 	.short	(.L_5065 - .L_5064)
	.align		4
.L_5064:
        /*76b4*/ 	.word	index@(contiguous_nansum33_u16)
        /*76b8*/ 	.word	0x00000000


	//----- nvinfo : EIATTR_MIN_STACK_SIZE
	.align		4
.L_5065:
        /*76bc*/ 	.byte	0x04, 0x12
        /*76be*/ 	.short	(.L_5067 - .L_5066)
	.align		4
.L_5066:
        /*76c0*/ 	.word	index@(contiguous_nansum3_u16)
        /*76c4*/ 	.word	0x00000000


	//----- nvinfo : EIATTR_MIN_STACK_SIZE
	.align		4
.L_5067:
        /*76c8*/ 	.byte	0x04, 0x12
        /*76ca*/ 	.short	(.L_5069 - .L_5068)
	.align		4
.L_5068:
        /*76cc*/ 	.word	index@(contiguous_nansum22_u16)
        /*76d0*/ 	.word	0x00000000


	//----- nvinfo : EIATTR_MIN_STACK_SIZE
	.align		4
.L_5069:
        /*76d4*/ 	.byte	0x04, 0x12
        /*76d6*/ 	.short	(.L_5071 - .L_5070)
	.align		4
.L_5070:
        /*76d8*/ 	.word	index@(contiguous_nansum2_u16)
        /*76dc*/ 	.word	0x00000000


	//----- nvinfo : EIATTR_MIN_STACK_SIZE
	.align		4
.L_5071:
        /*76e0*/ 	.byte	0x04, 0x12
        /*76e2*/ 	.short	(.L_5073 - .L_5072)
	.align		4
.L_5072:
        /*76e4*/ 	.word	index@(uncontiguous_nansum_u16)
        /*76e8*/ 	.word	0x00000000


	//----- nvinfo : EIATTR_MIN_STACK_SIZE
	.align		4
.L_5073:
        /*76ec*/ 	.byte	0x04, 0x12
        /*76ee*/ 	.short	(.L_5075 - .L_5074)
	.align		4
.L_5074:
        /*76f0*/ 	.word	index@(contiguous_nansum_u16)
        /*76f4*/ 	.word	0x00000000


	//----- nvinfo : EIATTR_MIN_STACK_SIZE
	.align		4
.L_5075:
        /*76f8*/ 	.byte	0x04, 0x12
        /*76fa*/ 	.short	(.L_5077 - .L_5076)
	.align		4
.L_5076:
        /*76fc*/ 	.word	index@(contiguous_nansum33_u8)
        /*7700*/ 	.word	0x00000000


	//----- nvinfo : EIATTR_MIN_STACK_SIZE
	.align		4
.L_5077:
        /*7704*/ 	.byte	0x04, 0x12
        /*7706*/ 	.short	(.L_5079 - .L_5078)
	.align		4
.L_5078:
        /*7708*/ 	.word	index@(contiguous_nansum3_u8)
        /*770c*/ 	.word	0x00000000


	//----- nvinfo : EIATTR_MIN_STACK_SIZE
	.align		4
.L_5079:
        /*7710*/ 	.byte	0x04, 0x12
        /*7712*/ 	.short	(.L_5081 - .L_5080)
	.align		4
.L_5080:
        /*7714*/ 	.word	index@(contiguous_nansum22_u8)
        /*7718*/ 	.word	0x00000000


	//----- nvinfo : EIATTR_MIN_STACK_SIZE
	.align		4
.L_5081:
        /*771c*/ 	.byte	0x04, 0x12
        /*771e*/ 	.short	(.L_5083 - .L_5082)
	.align		4
.L_5082:
        /*7720*/ 	.word	index@(contiguous_nansum2_u8)
        /*7724*/ 	.word	0x00000000


	//----- nvinfo : EIATTR_MIN_STACK_SIZE
	.align		4
.L_5083:
        /*7728*/ 	.byte	0x04, 0x12
        /*772a*/ 	.short	(.L_5085 - .L_5084)
	.align		4
.L_5084:
        /*772c*/ 	.word	index@(uncontiguous_nansum_u8)
        /*7730*/ 	.word	0x00000000


	//----- nvinfo : EIATTR_MIN_STACK_SIZE
	.align		4
.L_5085:
        /*7734*/ 	.byte	0x04, 0x12
        /*7736*/ 	.short	(.L_5087 - .L_5086)
	.align		4
.L_5086:
        /*7738*/ 	.word	index@(contiguous_nansum_u8)
        /*773c*/ 	.word	0x00000000


	//----- nvinfo : EIATTR_MIN_STACK_SIZE
	.align		4
.L_5087:
        /*7740*/ 	.byte	0x04, 0x12
        /*7742*/ 	.short	(.L_5089 - .L_5088)
	.align		4
.L_5088:
        /*7744*/ 	.word	index@(contiguous_nansum33_i64)
        /*7748*/ 	.word	0x00000000


	//----- nvinfo : EIATTR_MIN_STACK_SIZE
	.align		4
.L_5089:
        /*774c*/ 	.byte	0x04, 0x12
        /*774e*/ 	.short	(.L_5091 - .L_5090)
	.align		4
.L_5090:
        /*7750*/ 	.word	index@(contiguous_nansum3_i64)
        /*7754*/ 	.word	0x00000000


	//----- nvinfo : EIATTR_MIN_STACK_SIZE
	.align		4
.L_5091:
        /*7758*/ 	.byte	0x04, 0x12
        /*775a*/ 	.short	(.L_5093 - .L_5092)
	.align		4
.L_5092:
        /*775c*/ 	.word	index@(contiguous_nansum22_i64)
        /*7760*/ 	.word	0x00000000


	//----- nvinfo : EIATTR_MIN_STACK_SIZE
	.align		4
.L_5093:
        /*7764*/ 	.byte	0x04, 0x12
        /*7766*/ 	.short	(.L_5095 - .L_5094)
	.align		4
.L_5094:
        /*7768*/ 	.word	index@(contiguous_nansum2_i64)
        /*776c*/ 	.word	0x00000000


	//----- nvinfo : EIATTR_MIN_STACK_SIZE
	.align		4
.L_5095:
        /*7770*/ 	.byte	0x04, 0x12
        /*7772*/ 	.short	(.L_5097 - .L_5096)
	.align		4
.L_5096:
        /*7774*/ 	.word	index@(uncontiguous_nansum_i64)
        /*7778*/ 	.word	0x00000000


	//----- nvinfo : EIATTR_MIN_STACK_SIZE
	.align		4
.L_5097:
        /*777c*/ 	.byte	0x04, 0x12
        /*777e*/ 	.short	(.L_5099 - .L_5098)
	.align		4
.L_5098:
        /*7780*/ 	.word	index@(contiguous_nansum_i64)
        /*7784*/ 	.word	0x00000000


	//----- nvinfo : EIATTR_MIN_STACK_SIZE
	.align		4
.L_5099:
        /*7788*/ 	.byte	0x04, 0x12
        /*778a*/ 	.short	(.L_5101 - .L_5100)
	.align		4
.L_5100:
        /*778c*/ 	.word	index@(contiguous_nansum33_i32)
        /*7790*/ 	.word	0x00000000


	//----- nvinfo : EIATTR_MIN_STACK_SIZE
	.align		4
.L_5101:
        /*7794*/ 	.byte	0x04, 0x12
        /*7796*/ 	.short	(.L_5103 - .L_5102)
	.align		4
.L_5102:
        /*7798*/ 	.word	index@(contiguous_nansum3_i32)
        /*779c*/ 	.word	0x00000000


	//----- nvinfo : EIATTR_MIN_STACK_SIZE
	.align		4
.L_5103:
        /*77a0*/ 	.byte	0x04, 0x12
        /*77a2*/ 	.short	(.L_5105 - .L_5104)
	.align		4
.L_5104:
        /*77a4*/ 	.word	index@(contiguous_nansum22_i32)
        /*77a8*/ 	.word	0x00000000


	//----- nvinfo : EIATTR_MIN_STACK_SIZE
	.align		4
.L_5105:
        /*77ac*/ 	.byte	0x04, 0x12
        /*77ae*/ 	.short	(.L_5107 - .L_5106)
	.align		4
.L_5106:
        /*77b0*/ 	.word	index@(contiguous_nansum2_i32)
        /*77b4*/ 	.word	0x00000000


	//----- nvinfo : EIATTR_MIN_STACK_SIZE
	.align		4
.L_5107:
        /*77b8*/ 	.byte	0x04, 0x12
        /*77ba*/ 	.short	(.L_5109 - .L_5108)
	.align		4
.L_5108:
        /*77bc*/ 	.word	index@(uncontiguous_nansum_i32)
        /*77c0*/ 	.word	0x00000000


	//----- nvinfo : EIATTR_MIN_STACK_SIZE
	.align		4
.L_5109:
        /*77c4*/ 	.byte	0x04, 0x12
        /*77c6*/ 	.short	(.L_5111 - .L_5110)
	.align		4
.L_5110:
        /*77c8*/ 	.word	index@(contiguous_nansum_i32)
        /*77cc*/ 	.word	0x00000000


	//----- nvinfo : EIATTR_MIN_STACK_SIZE
	.align		4
.L_5111:
        /*77d0*/ 	.byte	0x04, 0x12
        /*77d2*/ 	.short	(.L_5113 - .L_5112)
	.align		4
.L_5112:
        /*77d4*/ 	.word	index@(contiguous_nansum33_i16)
        /*77d8*/ 	.word	0x00000000


	//----- nvinfo : EIATTR_MIN_STACK_SIZE
	.align		4
.L_5113:
        /*77dc*/ 	.byte	0x04, 0x12
        /*77de*/ 	.short	(.L_5115 - .L_5114)
	.align		4
.L_5114:
        /*77e0*/ 	.word	index@(contiguous_nansum3_i16)
        /*77e4*/ 	.word	0x00000000


	//----- nvinfo : EIATTR_MIN_STACK_SIZE
	.align		4
.L_5115:
        /*77e8*/ 	.byte	0x04, 0x12
        /*77ea*/ 	.short	(.L_5117 - .L_5116)
	.align		4
.L_5116:
        /*77ec*/ 	.word	index@(contiguous_nansum22_i16)
        /*77f0*/ 	.word	0x00000000


	//----- nvinfo : EIATTR_MIN_STACK_SIZE
	.align		4
.L_5117:
        /*77f4*/ 	.byte	0x04, 0x12
        /*77f6*/ 	.short	(.L_5119 - .L_5118)
	.align		4
.L_5118:
        /*77f8*/ 	.word	index@(contiguous_nansum2_i16)
        /*77fc*/ 	.word	0x00000000


	//----- nvinfo : EIATTR_MIN_STACK_SIZE
	.align		4
.L_5119:
        /*7800*/ 	.byte	0x04, 0x12
        /*7802*/ 	.short	(.L_5121 - .L_5120)
	.align		4
.L_5120:
        /*7804*/ 	.word	index@(uncontiguous_nansum_i16)
        /*7808*/ 	.word	0x00000000


	//----- nvinfo : EIATTR_MIN_STACK_SIZE
	.align		4
.L_5121:
        /*780c*/ 	.byte	0x04, 0x12
        /*780e*/ 	.short	(.L_5123 - .L_5122)
	.align		4
.L_5122:
        /*7810*/ 	.word	index@(contiguous_nansum_i16)
        /*7814*/ 	.word	0x00000000


	//----- nvinfo : EIATTR_MIN_STACK_SIZE
	.align		4
.L_5123:
        /*7818*/ 	.byte	0x04, 0x12
        /*781a*/ 	.short	(.L_5125 - .L_5124)
	.align		4
.L_5124:
        /*781c*/ 	.word	index@(contiguous_nansum33_i8)
        /*7820*/ 	.word	0x00000000


	//----- nvinfo : EIATTR_MIN_STACK_SIZE
	.align		4
.L_5125:
        /*7824*/ 	.byte	0x04, 0x12
        /*7826*/ 	.short	(.L_5127 - .L_5126)
	.align		4
.L_5126:
        /*7828*/ 	.word	index@(contiguous_nansum3_i8)
        /*782c*/ 	.word	0x00000000


	//----- nvinfo : EIATTR_MIN_STACK_SIZE
	.align		4
.L_5127:
        /*7830*/ 	.byte	0x04, 0x12
        /*7832*/ 	.short	(.L_5129 - .L_5128)
	.align		4
.L_5128:
        /*7834*/ 	.word	index@(contiguous_nansum22_i8)
        /*7838*/ 	.word	0x00000000


	//----- nvinfo : EIATTR_MIN_STACK_SIZE
	.align		4
.L_5129:
        /*783c*/ 	.byte	0x04, 0x12
        /*783e*/ 	.short	(.L_5131 - .L_5130)
	.align		4
.L_5130:
        /*7840*/ 	.word	index@(contiguous_nansum2_i8)
        /*7844*/ 	.word	0x00000000


	//----- nvinfo : EIATTR_MIN_STACK_SIZE
	.align		4
.L_5131:
        /*7848*/ 	.byte	0x04, 0x12
        /*784a*/ 	.short	(.L_5133 - .L_5132)
	.align		4
.L_5132:
        /*784c*/ 	.word	index@(uncontiguous_nansum_i8)
        /*7850*/ 	.word	0x00000000


	//----- nvinfo : EIATTR_MIN_STACK_SIZE
	.align		4
.L_5133:
        /*7854*/ 	.byte	0x04, 0x12
        /*7856*/ 	.short	(.L_5135 - .L_5134)
	.align		4
.L_5134:
        /*7858*/ 	.word	index@(contiguous_nansum_i8)
        /*785c*/ 	.word	0x00000000


	//----- nvinfo : EIATTR_MIN_STACK_SIZE
	.align		4
.L_5135:
        /*7860*/ 	.byte	0x04, 0x12
        /*7862*/ 	.short	(.L_5137 - .L_5136)
	.align		4
.L_5136:
        /*7864*/ 	.word	index@(contiguous_nansum33_bool)
        /*7868*/ 	.word	0x00000000


	//----- nvinfo : EIATTR_MIN_STACK_SIZE
	.align		4
.L_5137:
        /*786c*/ 	.byte	0x04, 0x12
        /*786e*/ 	.short	(.L_5139 - .L_5138)
	.align		4
.L_5138:
        /*7870*/ 	.word	index@(contiguous_nansum3_bool)
        /*7874*/ 	.word	0x00000000


	//----- nvinfo : EIATTR_MIN_STACK_SIZE
	.align		4
.L_5139:
        /*7878*/ 	.byte	0x04, 0x12
        /*787a*/ 	.short	(.L_5141 - .L_5140)
	.align		4
.L_5140:
        /*787c*/ 	.word	index@(contiguous_nansum22_bool)
        /*7880*/ 	.word	0x00000000


	//----- nvinfo : EIATTR_MIN_STACK_SIZE
	.align		4
.L_5141:
        /*7884*/ 	.byte	0x04, 0x12
        /*7886*/ 	.short	(.L_5143 - .L_5142)
	.align		4
.L_5142:
        /*7888*/ 	.word	index@(contiguous_nansum2_bool)
        /*788c*/ 	.word	0x00000000


	//----- nvinfo : EIATTR_MIN_STACK_SIZE
	.align		4
.L_5143:
        /*7890*/ 	.byte	0x04, 0x12
        /*7892*/ 	.short	(.L_5145 - .L_5144)
	.align		4
.L_5144:
        /*7894*/ 	.word	index@(uncontiguous_nansum_bool)
        /*7898*/ 	.word	0x00000000


	//----- nvinfo : EIATTR_MIN_STACK_SIZE
	.align		4
.L_5145:
        /*789c*/ 	.byte	0x04, 0x12
        /*789e*/ 	.short	(.L_5147 - .L_5146)
	.align		4
.L_5146:
        /*78a0*/ 	.word	index@(contiguous_nansum_bool)
        /*78a4*/ 	.word	0x00000000


	//----- nvinfo : EIATTR_MIN_STACK_SIZE
	.align		4
.L_5147:
        /*78a8*/ 	.byte	0x04, 0x12
        /*78aa*/ 	.short	(.L_5149 - .L_5148)
	.align		4
.L_5148:
        /*78ac*/ 	.word	index@(contiguous_sum33_bf16)
        /*78b0*/ 	.word	0x00000000


	//----- nvinfo : EIATTR_MIN_STACK_SIZE
	.align		4
.L_5149:
        /*78b4*/ 	.byte	0x04, 0x12
        /*78b6*/ 	.short	(.L_5151 - .L_5150)
	.align		4
.L_5150:
        /*78b8*/ 	.word	index@(contiguous_sum3_bf16)
        /*78bc*/ 	.word	0x00000000


	//----- nvinfo : EIATTR_MIN_STACK_SIZE
	.align		4
.L_5151:
        /*78c0*/ 	.byte	0x04, 0x12
        /*78c2*/ 	.short	(.L_5153 - .L_5152)
	.align		4
.L_5152:
        /*78c4*/ 	.word	index@(contiguous_sum22_bf16)
        /*78c8*/ 	.word	0x00000000


	//----- nvinfo : EIATTR_MIN_STACK_SIZE
	.align		4
.L_5153:
        /*78cc*/ 	.byte	0x04, 0x12
        /*78ce*/ 	.short	(.L_5155 - .L_5154)
	.align		4
.L_5154:
        /*78d0*/ 	.word	index@(contiguous_sum2_bf16)
        /*78d4*/ 	.word	0x00000000


	//----- nvinfo : EIATTR_MIN_STACK_SIZE
	.align		4
.L_5155:
        /*78d8*/ 	.byte	0x04, 0x12
        /*78da*/ 	.short	(.L_5157 - .L_5156)
	.align		4
.L_5156:
        /*78dc*/ 	.word	index@(uncontiguous_sum_bf16)
        /*78e0*/ 	.word	0x00000000


	//----- nvinfo : EIATTR_MIN_STACK_SIZE
	.align		4
.L_5157:
        /*78e4*/ 	.byte	0x04, 0x12
        /*78e6*/ 	.short	(.L_5159 - .L_5158)
	.align		4
.L_5158:
        /*78e8*/ 	.word	index@(contiguous_sum_bf16)
        /*78ec*/ 	.word	0x00000000


	//----- nvinfo : EIATTR_MIN_STACK_SIZE
	.align		4
.L_5159:
        /*78f0*/ 	.byte	0x04, 0x12
        /*78f2*/ 	.short	(.L_5161 - .L_5160)
	.align		4
.L_5160:
        /*78f4*/ 	.word	index@(contiguous_sum33_f16)
        /*78f8*/ 	.word	0x00000000


	//----- nvinfo : EIATTR_MIN_STACK_SIZE
	.align		4
.L_5161:
        /*78fc*/ 	.byte	0x04, 0x12
        /*78fe*/ 	.short	(.L_5163 - .L_5162)
	.align		4
.L_5162:
        /*7900*/ 	.word	index@(contiguous_sum3_f16)
        /*7904*/ 	.word	0x00000000


	//----- nvinfo : EIATTR_MIN_STACK_SIZE
	.align		4
.L_5163:
        /*7908*/ 	.byte	0x04, 0x12
        /*790a*/ 	.short	(.L_5165 - .L_5164)
	.align		4
.L_5164:
        /*790c*/ 	.word	index@(contiguous_sum22_f16)
        /*7910*/ 	.word	0x00000000


	//----- nvinfo : EIATTR_MIN_STACK_SIZE
	.align		4
.L_5165:
        /*7914*/ 	.byte	0x04, 0x12
        /*7916*/ 	.short	(.L_5167 - .L_5166)
	.align		4
.L_5166:
        /*7918*/ 	.word	index@(contiguous_sum2_f16)
        /*791c*/ 	.word	0x00000000


	//----- nvinfo : EIATTR_MIN_STACK_SIZE
	.align		4
.L_5167:
        /*7920*/ 	.byte	0x04, 0x12
        /*7922*/ 	.short	(.L_5169 - .L_5168)
	.align		4
.L_5168:
        /*7924*/ 	.word	index@(uncontiguous_sum_f16)
        /*7928*/ 	.word	0x00000000


	//----- nvinfo : EIATTR_MIN_STACK_SIZE
	.align		4
.L_5169:
        /*792c*/ 	.byte	0x04, 0x12
        /*792e*/ 	.short	(.L_5171 - .L_5170)
	.align		4
.L_5170:
        /*7930*/ 	.word	index@(contiguous_sum_f16)
        /*7934*/ 	.word	0x00000000


	//----- nvinfo : EIATTR_MIN_STACK_SIZE
	.align		4
.L_5171:
        /*7938*/ 	.byte	0x04, 0x12
        /*793a*/ 	.short	(.L_5173 - .L_5172)
	.align		4
.L_5172:
        /*793c*/ 	.word	index@(contiguous_sum33_f64)
        /*7940*/ 	.word	0x00000000


	//----- nvinfo : EIATTR_MIN_STACK_SIZE
	.align		4
.L_5173:
        /*7944*/ 	.byte	0x04, 0x12
        /*7946*/ 	.short	(.L_5175 - .L_5174)
	.align		4
.L_5174:
        /*7948*/ 	.word	index@(contiguous_sum3_f64)
        /*794c*/ 	.word	0x00000000


	//----- nvinfo : EIATTR_MIN_STACK_SIZE
	.align		4
.L_5175:
        /*7950*/ 	.byte	0x04, 0x12
        /*7952*/ 	.short	(.L_5177 - .L_5176)
	.align		4
.L_5176:
        /*7954*/ 	.word	index@(contiguous_sum22_f64)
        /*7958*/ 	.word	0x00000000


	//----- nvinfo : EIATTR_MIN_STACK_SIZE
	.align		4
.L_5177:
        /*795c*/ 	.byte	0x04, 0x12
        /*795e*/ 	.short	(.L_5179 - .L_5178)
	.align		4
.L_5178:
        /*7960*/ 	.word	index@(contiguous_sum2_f64)
        /*7964*/ 	.word	0x00000000


	//----- nvinfo : EIATTR_MIN_STACK_SIZE
	.align		4
.L_5179:
        /*7968*/ 	.byte	0x04, 0x12
        /*796a*/ 	.short	(.L_5181 - .L_5180)
	.align		4
.L_5180:
        /*796c*/ 	.word	index@(uncontiguous_sum_f64)
        /*7970*/ 	.word	0x00000000


	//----- nvinfo : EIATTR_MIN_STACK_SIZE
	.align		4
.L_5181:
        /*7974*/ 	.byte	0x04, 0x12
        /*7976*/ 	.short	(.L_5183 - .L_5182)
	.align		4
.L_5182:
        /*7978*/ 	.word	index@(contiguous_sum_f64)
        /*797c*/ 	.word	0x00000000


	//----- nvinfo : EIATTR_MIN_STACK_SIZE
	.align		4
.L_5183:
        /*7980*/ 	.byte	0x04, 0x12
        /*7982*/ 	.short	(.L_5185 - .L_5184)
	.align		4
.L_5184:
        /*7984*/ 	.word	index@(contiguous_sum33_f32)
        /*7988*/ 	.word	0x00000000


	//----- nvinfo : EIATTR_MIN_STACK_SIZE
	.align		4
.L_5185:
        /*798c*/ 	.byte	0x04, 0x12
        /*798e*/ 	.short	(.L_5187 - .L_5186)
	.align		4
.L_5186:
        /*7990*/ 	.word	index@(contiguous_sum3_f32)
        /*7994*/ 	.word	0x00000000


	//----- nvinfo : EIATTR_MIN_STACK_SIZE
	.align		4
.L_5187:
        /*7998*/ 	.byte	0x04, 0x12
        /*799a*/ 	.short	(.L_5189 - .L_5188)
	.align		4
.L_5188:
        /*799c*/ 	.word	index@(contiguous_sum22_f32)
        /*79a0*/ 	.word	0x00000000


	//----- nvinfo : EIATTR_MIN_STACK_SIZE
	.align		4
.L_5189:
        /*79a4*/ 	.byte	0x04, 0x12
        /*79a6*/ 	.short	(.L_5191 - .L_5190)
	.align		4
.L_5190:
        /*79a8*/ 	.word	index@(contiguous_sum2_f32)
        /*79ac*/ 	.word	0x00000000


	//----- nvinfo : EIATTR_MIN_STACK_SIZE
	.align		4
.L_5191:
        /*79b0*/ 	.byte	0x04, 0x12
        /*79b2*/ 	.short	(.L_5193 - .L_5192)
	.align		4
.L_5192:
        /*79b4*/ 	.word	index@(uncontiguous_sum_f32)
        /*79b8*/ 	.word	0x00000000


	//----- nvinfo : EIATTR_MIN_STACK_SIZE
	.align		4
.L_5193:
        /*79bc*/ 	.byte	0x04, 0x12
        /*79be*/ 	.short	(.L_5195 - .L_5194)
	.align		4
.L_5194:
        /*79c0*/ 	.word	index@(contiguous_sum_f32)
        /*79c4*/ 	.word	0x00000000


	//----- nvinfo : EIATTR_MIN_STACK_SIZE
	.align		4
.L_5195:
        /*79c8*/ 	.byte	0x04, 0x12
        /*79ca*/ 	.short	(.L_5197 - .L_5196)
	.align		4
.L_5196:
        /*79cc*/ 	.word	index@(contiguous_sum33_u64)
        /*79d0*/ 	.word	0x00000000


	//----- nvinfo : EIATTR_MIN_STACK_SIZE
	.align		4
.L_5197:
        /*79d4*/ 	.byte	0x04, 0x12
        /*79d6*/ 	.short	(.L_5199 - .L_5198)
	.align		4
.L_5198:
        /*79d8*/ 	.word	index@(contiguous_sum3_u64)
        /*79dc*/ 	.word	0x00000000


	//----- nvinfo : EIATTR_MIN_STACK_SIZE
	.align		4
.L_5199:
        /*79e0*/ 	.byte	0x04, 0x12
        /*79e2*/ 	.short	(.L_5201 - .L_5200)
	.align		4
.L_5200:
        /*79e4*/ 	.word	index@(contiguous_sum22_u64)
        /*79e8*/ 	.word	0x00000000


	//----- nvinfo : EIATTR_MIN_STACK_SIZE
	.align		4
.L_5201:
        /*79ec*/ 	.byte	0x04, 0x12
        /*79ee*/ 	.short	(.L_5203 - .L_5202)
	.align		4
.L_5202:
        /*79f0*/ 	.word	index@(contiguous_sum2_u64)
        /*79f4*/ 	.word	0x00000000


	//----- nvinfo : EIATTR_MIN_STACK_SIZE
	.align		4
.L_5203:
        /*79f8*/ 	.byte	0x04, 0x12
        /*79fa*/ 	.short	(.L_5205 - .L_5204)
	.align		4
.L_5204:
        /*79fc*/ 	.word	index@(uncontiguous_sum_u64)
        /*7a00*/ 	.word	0x00000000


	//----- nvinfo : EIATTR_MIN_STACK_SIZE
	.align		4
.L_5205:
        /*7a04*/ 	.byte	0x04, 0x12
        /*7a06*/ 	.short	(.L_5207 - .L_5206)
	.align		4
.L_5206:
        /*7a08*/ 	.word	index@(contiguous_sum_u64)
        /*7a0c*/ 	.word	0x00000000


	//----- nvinfo : EIATTR_MIN_STACK_SIZE
	.align		4
.L_5207:
        /*7a10*/ 	.byte	0x04, 0x12
        /*7a12*/ 	.short	(.L_5209 - .L_5208)
	.align		4
.L_5208:
        /*7a14*/ 	.word	index@(contiguous_sum33_u32)
        /*7a18*/ 	.word	0x00000000


	//----- nvinfo : EIATTR_MIN_STACK_SIZE
	.align		4
.L_5209:
        /*7a1c*/ 	.byte	0x04, 0x12
        /*7a1e*/ 	.short	(.L_5211 - .L_5210)
	.align		4
.L_5210:
        /*7a20*/ 	.word	index@(contiguous_sum3_u32)
        /*7a24*/ 	.word	0x00000000


	//----- nvinfo : EIATTR_MIN_STACK_SIZE
	.align		4
.L_5211:
        /*7a28*/ 	.byte	0x04, 0x12
        /*7a2a*/ 	.short	(.L_5213 - .L_5212)
	.align		4
.L_5212:
        /*7a2c*/ 	.word	index@(contiguous_sum22_u32)
        /*7a30*/ 	.word	0x00000000


	//----- nvinfo : EIATTR_MIN_STACK_SIZE
	.align		4
.L_5213:
        /*7a34*/ 	.byte	0x04, 0x12
        /*7a36*/ 	.short	(.L_5215 - .L_5214)
	.align		4
.L_5214:
        /*7a38*/ 	.word	index@(contiguous_sum2_u32)
        /*7a3c*/ 	.word	0x00000000


	//----- nvinfo : EIATTR_MIN_STACK_SIZE
	.align		4
.L_5215:
        /*7a40*/ 	.byte	0x04, 0x12
        /*7a42*/ 	.short	(.L_5217 - .L_5216)
	.align		4
.L_5216:
        /*7a44*/ 	.word	index@(uncontiguous_sum_u32)
        /*7a48*/ 	.word	0x00000000


	//----- nvinfo : EIATTR_MIN_STACK_SIZE
	.align		4
.L_5217:
        /*7a4c*/ 	.byte	0x04, 0x12
        /*7a4e*/ 	.short	(.L_5219 - .L_5218)
	.align		4
.L_5218:
        /*7a50*/ 	.word	index@(contiguous_sum_u32)
        /*7a54*/ 	.word	0x00000000


	//----- nvinfo : EIATTR_MIN_STACK_SIZE
	.align		4
.L_5219:
        /*7a58*/ 	.byte	0x04, 0x12
        /*7a5a*/ 	.short	(.L_5221 - .L_5220)
	.align		4
.L_5220:
        /*7a5c*/ 	.word	index@(contiguous_sum33_u16)
        /*7a60*/ 	.word	0x00000000


	//----- nvinfo : EIATTR_MIN_STACK_SIZE
	.align		4
.L_5221:
        /*7a64*/ 	.byte	0x04, 0x12
        /*7a66*/ 	.short	(.L_5223 - .L_5222)
	.align		4
.L_5222:
        /*7a68*/ 	.word	index@(contiguous_sum3_u16)
        /*7a6c*/ 	.word	0x00000000


	//----- nvinfo : EIATTR_MIN_STACK_SIZE
	.align		4
.L_5223:
        /*7a70*/ 	.byte	0x04, 0x12
        /*7a72*/ 	.short	(.L_5225 - .L_5224)
	.align		4
.L_5224:
        /*7a74*/ 	.word	index@(contiguous_sum22_u16)
        /*7a78*/ 	.word	0x00000000


	//----- nvinfo : EIATTR_MIN_STACK_SIZE
	.align		4
.L_5225:
        /*7a7c*/ 	.byte	0x04, 0x12
        /*7a7e*/ 	.short	(.L_5227 - .L_5226)
	.align		4
.L_5226:
        /*7a80*/ 	.word	index@(contiguous_sum2_u16)
        /*7a84*/ 	.word	0x00000000


	//----- nvinfo : EIATTR_MIN_STACK_SIZE
	.align		4
.L_5227:
        /*7a88*/ 	.byte	0x04, 0x12
        /*7a8a*/ 	.short	(.L_5229 - .L_5228)
	.align		4
.L_5228:
        /*7a8c*/ 	.word	index@(uncontiguous_sum_u16)
        /*7a90*/ 	.word	0x00000000


	//----- nvinfo : EIATTR_MIN_STACK_SIZE
	.align		4
.L_5229:
        /*7a94*/ 	.byte	0x04, 0x12
        /*7a96*/ 	.short	(.L_5231 - .L_5230)
	.align		4
.L_5230:
        /*7a98*/ 	.word	index@(contiguous_sum_u16)
        /*7a9c*/ 	.word	0x00000000


	//----- nvinfo : EIATTR_MIN_STACK_SIZE
	.align		4
.L_5231:
        /*7aa0*/ 	.byte	0x04, 0x12
        /*7aa2*/ 	.short	(.L_5233 - .L_5232)
	.align		4
.L_5232:
        /*7aa4*/ 	.word	index@(contiguous_sum33_u8)
        /*7aa8*/ 	.word	0x00000000


	//----- nvinfo : EIATTR_MIN_STACK_SIZE
	.align		4
.L_5233:
        /*7aac*/ 	.byte	0x04, 0x12
        /*7aae*/ 	.short	(.L_5235 - .L_5234)
	.align		4
.L_5234:
        /*7ab0*/ 	.word	index@(contiguous_sum3_u8)
        /*7ab4*/ 	.word	0x00000000


	//----- nvinfo : EIATTR_MIN_STACK_SIZE
	.align		4
.L_5235:
        /*7ab8*/ 	.byte	0x04, 0x12
        /*7aba*/ 	.short	(.L_5237 - .L_5236)
	.align		4
.L_5236:
        /*7abc*/ 	.word	index@(contiguous_sum22_u8)
        /*7ac0*/ 	.word	0x00000000


	//----- nvinfo : EIATTR_MIN_STACK_SIZE
	.align		4
.L_5237:
        /*7ac4*/ 	.byte	0x04, 0x12
        /*7ac6*/ 	.short	(.L_5239 - .L_5238)
	.align		4
.L_5238:
        /*7ac8*/ 	.word	index@(contiguous_sum2_u8)
        /*7acc*/ 	.word	0x00000000


	//----- nvinfo : EIATTR_MIN_STACK_SIZE
	.align		4
.L_5239:
        /*7ad0*/ 	.byte	0x04, 0x12
        /*7ad2*/ 	.short	(.L_5241 - .L_5240)
	.align		4
.L_5240:
        /*7ad4*/ 	.word	index@(uncontiguous_sum_u8)
        /*7ad8*/ 	.word	0x00000000


	//----- nvinfo : EIATTR_MIN_STACK_SIZE
	.align		4
.L_5241:
        /*7adc*/ 	.byte	0x04, 0x12
        /*7ade*/ 	.short	(.L_5243 - .L_5242)
	.align		4
.L_5242:
        /*7ae0*/ 	.word	index@(contiguous_sum_u8)
        /*7ae4*/ 	.word	0x00000000


	//----- nvinfo : EIATTR_MIN_STACK_SIZE
	.align		4
.L_5243:
        /*7ae8*/ 	.byte	0x04, 0x12
        /*7aea*/ 	.short	(.L_5245 - .L_5244)
	.align		4
.L_5244:
        /*7aec*/ 	.word	index@(contiguous_sum33_i64)
        /*7af0*/ 	.word	0x00000000


	//----- nvinfo : EIATTR_MIN_STACK_SIZE
	.align		4
.L_5245:
        /*7af4*/ 	.byte	0x04, 0x12
        /*7af6*/ 	.short	(.L_5247 - .L_5246)
	.align		4
.L_5246:
        /*7af8*/ 	.word	index@(contiguous_sum3_i64)
        /*7afc*/ 	.word	0x00000000


	//----- nvinfo : EIATTR_MIN_STACK_SIZE
	.align		4
.L_5247:
        /*7b00*/ 	.byte	0x04, 0x12
        /*7b02*/ 	.short	(.L_5249 - .L_5248)
	.align		4
.L_5248:
        /*7b04*/ 	.word	index@(contiguous_sum22_i64)
        /*7b08*/ 	.word	0x00000000


	//----- nvinfo : EIATTR_MIN_STACK_SIZE
	.align		4
.L_5249:
        /*7b0c*/ 	.byte	0x04, 0x12
        /*7b0e*/ 	.short	(.L_5251 - .L_5250)
	.align		4
.L_5250:
        /*7b10*/ 	.word	index@(contiguous_sum2_i64)
        /*7b14*/ 	.word	0x00000000


	//----- nvinfo : EIATTR_MIN_STACK_SIZE
	.align		4
.L_5251:
        /*7b18*/ 	.byte	0x04, 0x12
        /*7b1a*/ 	.short	(.L_5253 - .L_5252)
	.align		4
.L_5252:
        /*7b1c*/ 	.word	index@(uncontiguous_sum_i64)
        /*7b20*/ 	.word	0x00000000


	//----- nvinfo : EIATTR_MIN_STACK_SIZE
	.align		4
.L_5253:
        /*7b24*/ 	.byte	0x04, 0x12
        /*7b26*/ 	.short	(.L_5255 - .L_5254)
	.align		4
.L_5254:
        /*7b28*/ 	.word	index@(contiguous_sum_i64)
        /*7b2c*/ 	.word	0x00000000


	//----- nvinfo : EIATTR_MIN_STACK_SIZE
	.align		4
.L_5255:
        /*7b30*/ 	.byte	0x04, 0x12
        /*7b32*/ 	.short	(.L_5257 - .L_5256)
	.align		4
.L_5256:
        /*7b34*/ 	.word	index@(contiguous_sum33_i32)
        /*7b38*/ 	.word	0x00000000


	//----- nvinfo : EIATTR_MIN_STACK_SIZE
	.align		4
.L_5257:
        /*7b3c*/ 	.byte	0x04, 0x12
        /*7b3e*/ 	.short	(.L_5259 - .L_5258)
	.align		4
.L_5258:
        /*7b40*/ 	.word	index@(contiguous_sum3_i32)
        /*7b44*/ 	.word	0x00000000


	//----- nvinfo : EIATTR_MIN_STACK_SIZE
	.align		4
.L_5259:
        /*7b48*/ 	.byte	0x04, 0x12
        /*7b4a*/ 	.short	(.L_5261 - .L_5260)
	.align		4
.L_5260:
        /*7b4c*/ 	.word	index@(contiguous_sum22_i32)
        /*7b50*/ 	.word	0x00000000


	//----- nvinfo : EIATTR_MIN_STACK_SIZE
	.align		4
.L_5261:
        /*7b54*/ 	.byte	0x04, 0x12
        /*7b56*/ 	.short	(.L_5263 - .L_5262)
	.align		4
.L_5262:
        /*7b58*/ 	.word	index@(contiguous_sum2_i32)
        /*7b5c*/ 	.word	0x00000000


	//----- nvinfo : EIATTR_MIN_STACK_SIZE
	.align		4
.L_5263:
        /*7b60*/ 	.byte	0x04, 0x12
        /*7b62*/ 	.short	(.L_5265 - .L_5264)
	.align		4
.L_5264:
        /*7b64*/ 	.word	index@(uncontiguous_sum_i32)
        /*7b68*/ 	.word	0x00000000


	//----- nvinfo : EIATTR_MIN_STACK_SIZE
	.align		4
.L_5265:
        /*7b6c*/ 	.byte	0x04, 0x12
        /*7b6e*/ 	.short	(.L_5267 - .L_5266)
	.align		4
.L_5266:
        /*7b70*/ 	.word	index@(contiguous_sum_i32)
        /*7b74*/ 	.word	0x00000000


	//----- nvinfo : EIATTR_MIN_STACK_SIZE
	.align		4
.L_5267:
        /*7b78*/ 	.byte	0x04, 0x12
        /*7b7a*/ 	.short	(.L_5269 - .L_5268)
	.align		4
.L_5268:
        /*7b7c*/ 	.word	index@(contiguous_sum33_i16)
        /*7b80*/ 	.word	0x00000000


	//----- nvinfo : EIATTR_MIN_STACK_SIZE
	.align		4
.L_5269:
        /*7b84*/ 	.byte	0x04, 0x12
        /*7b86*/ 	.short	(.L_5271 - .L_5270)
	.align		4
.L_5270:
        /*7b88*/ 	.word	index@(contiguous_sum3_i16)
        /*7b8c*/ 	.word	0x00000000


	//----- nvinfo : EIATTR_MIN_STACK_SIZE
	.align		4
.L_5271:
        /*7b90*/ 	.byte	0x04, 0x12
        /*7b92*/ 	.short	(.L_5273 - .L_5272)
	.align		4
.L_5272:
        /*7b94*/ 	.word	index@(contiguous_sum22_i16)
        /*7b98*/ 	.word	0x00000000


	//----- nvinfo : EIATTR_MIN_STACK_SIZE
	.align		4
.L_5273:
        /*7b9c*/ 	.byte	0x04, 0x12
        /*7b9e*/ 	.short	(.L_5275 - .L_5274)
	.align		4
.L_5274:
        /*7ba0*/ 	.word	index@(contiguous_sum2_i16)
        /*7ba4*/ 	.word	0x00000000


	//----- nvinfo : EIATTR_MIN_STACK_SIZE
	.align		4
.L_5275:
        /*7ba8*/ 	.byte	0x04, 0x12
        /*7baa*/ 	.short	(.L_5277 - .L_5276)
	.align		4
.L_5276:
        /*7bac*/ 	.word	index@(uncontiguous_sum_i16)
        /*7bb0*/ 	.word	0x00000000


	//----- nvinfo : EIATTR_MIN_STACK_SIZE
	.align		4
.L_5277:
        /*7bb4*/ 	.byte	0x04, 0x12
        /*7bb6*/ 	.short	(.L_5279 - .L_5278)
	.align		4
.L_5278:
        /*7bb8*/ 	.word	index@(contiguous_sum_i16)
        /*7bbc*/ 	.word	0x00000000


	//----- nvinfo : EIATTR_MIN_STACK_SIZE
	.align		4
.L_5279:
        /*7bc0*/ 	.byte	0x04, 0x12
        /*7bc2*/ 	.short	(.L_5281 - .L_5280)
	.align		4
.L_5280:
        /*7bc4*/ 	.word	index@(contiguous_sum33_i8)
        /*7bc8*/ 	.word	0x00000000


	//----- nvinfo : EIATTR_MIN_STACK_SIZE
	.align		4
.L_5281:
        /*7bcc*/ 	.byte	0x04, 0x12
        /*7bce*/ 	.short	(.L_5283 - .L_5282)
	.align		4
.L_5282:
        /*7bd0*/ 	.word	index@(contiguous_sum3_i8)
        /*7bd4*/ 	.word	0x00000000


	//----- nvinfo : EIATTR_MIN_STACK_SIZE
	.align		4
.L_5283:
        /*7bd8*/ 	.byte	0x04, 0x12
        /*7bda*/ 	.short	(.L_5285 - .L_5284)
	.align		4
.L_5284:
        /*7bdc*/ 	.word	index@(contiguous_sum22_i8)
        /*7be0*/ 	.word	0x00000000


	//----- nvinfo : EIATTR_MIN_STACK_SIZE
	.align		4
.L_5285:
        /*7be4*/ 	.byte	0x04, 0x12
        /*7be6*/ 	.short	(.L_5287 - .L_5286)
	.align		4
.L_5286:
        /*7be8*/ 	.word	index@(contiguous_sum2_i8)
        /*7bec*/ 	.word	0x00000000


	//----- nvinfo : EIATTR_MIN_STACK_SIZE
	.align		4
.L_5287:
        /*7bf0*/ 	.byte	0x04, 0x12
        /*7bf2*/ 	.short	(.L_5289 - .L_5288)
	.align		4
.L_5288:
        /*7bf4*/ 	.word	index@(uncontiguous_sum_i8)
        /*7bf8*/ 	.word	0x00000000


	//----- nvinfo : EIATTR_MIN_STACK_SIZE
	.align		4
.L_5289:
        /*7bfc*/ 	.byte	0x04, 0x12
        /*7bfe*/ 	.short	(.L_5291 - .L_5290)
	.align		4
.L_5290:
        /*7c00*/ 	.word	index@(contiguous_sum_i8)
        /*7c04*/ 	.word	0x00000000


	//----- nvinfo : EIATTR_MIN_STACK_SIZE
	.align		4
.L_5291:
        /*7c08*/ 	.byte	0x04, 0x12
        /*7c0a*/ 	.short	(.L_5293 - .L_5292)
	.align		4
.L_5292:
        /*7c0c*/ 	.word	index@(contiguous_sum33_bool)
        /*7c10*/ 	.word	0x00000000


	//----- nvinfo : EIATTR_MIN_STACK_SIZE
	.align		4
.L_5293:
        /*7c14*/ 	.byte	0x04, 0x12
        /*7c16*/ 	.short	(.L_5295 - .L_5294)
	.align		4
.L_5294:
        /*7c18*/ 	.word	index@(contiguous_sum3_bool)
        /*7c1c*/ 	.word	0x00000000


	//----- nvinfo : EIATTR_MIN_STACK_SIZE
	.align		4
.L_5295:
        /*7c20*/ 	.byte	0x04, 0x12
        /*7c22*/ 	.short	(.L_5297 - .L_5296)
	.align		4
.L_5296:
        /*7c24*/ 	.word	index@(contiguous_sum22_bool)
        /*7c28*/ 	.word	0x00000000


	//----- nvinfo : EIATTR_MIN_STACK_SIZE
	.align		4
.L_5297:
        /*7c2c*/ 	.byte	0x04, 0x12
        /*7c2e*/ 	.short	(.L_5299 - .L_5298)
	.align		4
.L_5298:
        /*7c30*/ 	.word	index@(contiguous_sum2_bool)
        /*7c34*/ 	.word	0x00000000


	//----- nvinfo : EIATTR_MIN_STACK_SIZE
	.align		4
.L_5299:
        /*7c38*/ 	.byte	0x04, 0x12
        /*7c3a*/ 	.short	(.L_5301 - .L_5300)
	.align		4
.L_5300:
        /*7c3c*/ 	.word	index@(uncontiguous_sum_bool)
        /*7c40*/ 	.word	0x00000000


	//----- nvinfo : EIATTR_MIN_STACK_SIZE
	.align		4
.L_5301:
        /*7c44*/ 	.byte	0x04, 0x12
        /*7c46*/ 	.short	(.L_5303 - .L_5302)
	.align		4
.L_5302:
        /*7c48*/ 	.word	index@(contiguous_sum_bool)
        /*7c4c*/ 	.word	0x00000000


	//----- nvinfo : EIATTR_MIN_STACK_SIZE
	.align		4
.L_5303:
        /*7c50*/ 	.byte	0x04, 0x12
        /*7c52*/ 	.short	(.L_5305 - .L_5304)
	.align		4
.L_5304:
        /*7c54*/ 	.word	index@(contiguous_nanprod33_bf16)
        /*7c58*/ 	.word	0x00000000


	//----- nvinfo : EIATTR_MIN_STACK_SIZE
	.align		4
.L_5305:
        /*7c5c*/ 	.byte	0x04, 0x12
        /*7c5e*/ 	.short	(.L_5307 - .L_5306)
	.align		4
.L_5306:
        /*7c60*/ 	.word	index@(contiguous_nanprod3_bf16)
        /*7c64*/ 	.word	0x00000000


	//----- nvinfo : EIATTR_MIN_STACK_SIZE
	.align		4
.L_5307:
        /*7c68*/ 	.byte	0x04, 0x12
        /*7c6a*/ 	.short	(.L_5309 - .L_5308)
	.align		4
.L_5308:
        /*7c6c*/ 	.word	index@(contiguous_nanprod22_bf16)
        /*7c70*/ 	.word	0x00000000


	//----- nvinfo : EIATTR_MIN_STACK_SIZE
	.align		4
.L_5309:
        /*7c74*/ 	.byte	0x04, 0x12
        /*7c76*/ 	.short	(.L_5311 - .L_5310)
	.align		4
.L_5310:
        /*7c78*/ 	.word	index@(contiguous_nanprod2_bf16)
        /*7c7c*/ 	.word	0x00000000


	//----- nvinfo : EIATTR_MIN_STACK_SIZE
	.align		4
.L_5311:
        /*7c80*/ 	.byte	0x04, 0x12
        /*7c82*/ 	.short	(.L_5313 - .L_5312)
	.align		4
.L_5312:
        /*7c84*/ 	.word	index@(uncontiguous_nanprod_bf16)
        /*7c88*/ 	.word	0x00000000


	//----- nvinfo : EIATTR_MIN_STACK_SIZE
	.align		4
.L_5313:
        /*7c8c*/ 	.byte	0x04, 0x12
        /*7c8e*/ 	.short	(.L_5315 - .L_5314)
	.align		4
.L_5314:
        /*7c90*/ 	.word	index@(contiguous_nanprod_bf16)
        /*7c94*/ 	.word	0x00000000


	//----- nvinfo : EIATTR_MIN_STACK_SIZE
	.align		4
.L_5315:
        /*7c98*/ 	.byte	0x04, 0x12
        /*7c9a*/ 	.short	(.L_5317 - .L_5316)
	.align		4
.L_5316:
        /*7c9c*/ 	.word	index@(contiguous_nanprod33_f16)
        /*7ca0*/ 	.word	0x00000000


	//----- nvinfo : EIATTR_MIN_STACK_SIZE
	.align		4
.L_5317:
        /*7ca4*/ 	.byte	0x04, 0x12
        /*7ca6*/ 	.short	(.L_5319 - .L_5318)
	.align		4
.L_5318:
        /*7ca8*/ 	.word	index@(contiguous_nanprod3_f16)
        /*7cac*/ 	.word	0x00000000


	//----- nvinfo : EIATTR_MIN_STACK_SIZE
	.align		4
.L_5319:
        /*7cb0*/ 	.byte	0x04, 0x12
        /*7cb2*/ 	.short	(.L_5321 - .L_5320)
	.align		4
.L_5320:
        /*7cb4*/ 	.word	index@(contiguous_nanprod22_f16)
        /*7cb8*/ 	.word	0x00000000


	//----- nvinfo : EIATTR_MIN_STACK_SIZE
	.align		4
.L_5321:
        /*7cbc*/ 	.byte	0x04, 0x12
        /*7cbe*/ 	.short	(.L_5323 - .L_5322)
	.align		4
.L_5322:
        /*7cc0*/ 	.word	index@(contiguous_nanprod2_f16)
        /*7cc4*/ 	.word	0x00000000


	//----- nvinfo : EIATTR_MIN_STACK_SIZE
	.align		4
.L_5323:
        /*7cc8*/ 	.byte	0x04, 0x12
        /*7cca*/ 	.short	(.L_5325 - .L_5324)
	.align		4
.L_5324:
        /*7ccc*/ 	.word	index@(uncontiguous_nanprod_f16)
        /*7cd0*/ 	.word	0x00000000


	//----- nvinfo : EIATTR_MIN_STACK_SIZE
	.align		4
.L_5325:
        /*7cd4*/ 	.byte	0x04, 0x12
        /*7cd6*/ 	.short	(.L_5327 - .L_5326)
	.align		4
.L_5326:
        /*7cd8*/ 	.word	index@(contiguous_nanprod_f16)
        /*7cdc*/ 	.word	0x00000000


	//----- nvinfo : EIATTR_MIN_STACK_SIZE
	.align		4
.L_5327:
        /*7ce0*/ 	.byte	0x04, 0x12
        /*7ce2*/ 	.short	(.L_5329 - .L_5328)
	.align		4
.L_5328:
        /*7ce4*/ 	.word	index@(contiguous_nanprod33_f64)
        /*7ce8*/ 	.word	0x00000000


	//----- nvinfo : EIATTR_MIN_STACK_SIZE
	.align		4
.L_5329:
        /*7cec*/ 	.byte	0x04, 0x12
        /*7cee*/ 	.short	(.L_5331 - .L_5330)
	.align		4
.L_5330:
        /*7cf0*/ 	.word	index@(contiguous_nanprod3_f64)
        /*7cf4*/ 	.word	0x00000000


	//----- nvinfo : EIATTR_MIN_STACK_SIZE
	.align		4
.L_5331:
        /*7cf8*/ 	.byte	0x04, 0x12
        /*7cfa*/ 	.short	(.L_5333 - .L_5332)
	.align		4
.L_5332:
        /*7cfc*/ 	.word	index@(contiguous_nanprod22_f64)
        /*7d00*/ 	.word	0x00000000


	//----- nvinfo : EIATTR_MIN_STACK_SIZE
	.align		4
.L_5333:
        /*7d04*/ 	.byte	0x04, 0x12
        /*7d06*/ 	.short	(.L_5335 - .L_5334)
	.align		4
.L_5334:
        /*7d08*/ 	.word	index@(contiguous_nanprod2_f64)
        /*7d0c*/ 	.word	0x00000000


	//----- nvinfo : EIATTR_MIN_STACK_SIZE
	.align		4
.L_5335:
        /*7d10*/ 	.byte	0x04, 0x12
        /*7d12*/ 	.short	(.L_5337 - .L_5336)
	.align		4
.L_5336:
        /*7d14*/ 	.word	index@(uncontiguous_nanprod_f64)
        /*7d18*/ 	.word	0x00000000


	//----- nvinfo : EIATTR_MIN_STACK_SIZE
	.align		4
.L_5337:
        /*7d1c*/ 	.byte	0x04, 0x12
        /*7d1e*/ 	.short	(.L_5339 - .L_5338)
	.align		4
.L_5338:
        /*7d20*/ 	.word	index@(contiguous_nanprod_f64)
        /*7d24*/ 	.word	0x00000000


	//----- nvinfo : EIATTR_MIN_STACK_SIZE
	.align		4
.L_5339:
        /*7d28*/ 	.byte	0x04, 0x12
        /*7d2a*/ 	.short	(.L_5341 - .L_5340)
	.align		4
.L_5340:
        /*7d2c*/ 	.word	index@(contiguous_nanprod33_f32)
        /*7d30*/ 	.word	0x00000000


	//----- nvinfo : EIATTR_MIN_STACK_SIZE
	.align		4
.L_5341:
        /*7d34*/ 	.byte	0x04, 0x12
        /*7d36*/ 	.short	(.L_5343 - .L_5342)
	.align		4
.L_5342:
        /*7d38*/ 	.word	index@(contiguous_nanprod3_f32)
        /*7d3c*/ 	.word	0x00000000


	//----- nvinfo : EIATTR_MIN_STACK_SIZE
	.align		4
.L_5343:
        /*7d40*/ 	.byte	0x04, 0x12
        /*7d42*/ 	.short	(.L_5345 - .L_5344)
	.align		4
.L_5344:
        /*7d44*/ 	.word	index@(contiguous_nanprod22_f32)
        /*7d48*/ 	.word	0x00000000


	//----- nvinfo : EIATTR_MIN_STACK_SIZE
	.align		4
.L_5345:
        /*7d4c*/ 	.byte	0x04, 0x12
        /*7d4e*/ 	.short	(.L_5347 - .L_5346)
	.align		4
.L_5346:
        /*7d50*/ 	.word	index@(contiguous_nanprod2_f32)
        /*7d54*/ 	.word	0x00000000


	//----- nvinfo : EIATTR_MIN_STACK_SIZE
	.align		4
.L_5347:
        /*7d58*/ 	.byte	0x04, 0x12
        /*7d5a*/ 	.short	(.L_5349 - .L_5348)
	.align		4
.L_5348:
        /*7d5c*/ 	.word	index@(uncontiguous_nanprod_f32)
        /*7d60*/ 	.word	0x00000000


	//----- nvinfo : EIATTR_MIN_STACK_SIZE
	.align		4
.L_5349:
        /*7d64*/ 	.byte	0x04, 0x12
        /*7d66*/ 	.short	(.L_5351 - .L_5350)
	.align		4
.L_5350:
        /*7d68*/ 	.word	index@(contiguous_nanprod_f32)
        /*7d6c*/ 	.word	0x00000000


	//----- nvinfo : EIATTR_MIN_STACK_SIZE
	.align		4
.L_5351:
        /*7d70*/ 	.byte	0x04, 0x12
        /*7d72*/ 	.short	(.L_5353 - .L_5352)
	.align		4
.L_5352:
        /*7d74*/ 	.word	index@(contiguous_nanprod33_u64)
        /*7d78*/ 	.word	0x00000000


	//----- nvinfo : EIATTR_MIN_STACK_SIZE
	.align		4
.L_5353:
        /*7d7c*/ 	.byte	0x04, 0x12
        /*7d7e*/ 	.short	(.L_5355 - .L_5354)
	.align		4
.L_5354:
        /*7d80*/ 	.word	index@(contiguous_nanprod3_u64)
        /*7d84*/ 	.word	0x00000000


	//----- nvinfo : EIATTR_MIN_STACK_SIZE
	.align		4
.L_5355:
        /*7d88*/ 	.byte	0x04, 0x12
        /*7d8a*/ 	.short	(.L_5357 - .L_5356)
	.align		4
.L_5356:
        /*7d8c*/ 	.word	index@(contiguous_nanprod22_u64)
        /*7d90*/ 	.word	0x00000000


	//----- nvinfo : EIATTR_MIN_STACK_SIZE
	.align		4
.L_5357:
        /*7d94*/ 	.byte	0x04, 0x12
        /*7d96*/ 	.short	(.L_5359 - .L_5358)
	.align		4
.L_5358:
        /*7d98*/ 	.word	index@(contiguous_nanprod2_u64)
        /*7d9c*/ 	.word	0x00000000


	//----- nvinfo : EIATTR_MIN_STACK_SIZE
	.align		4
.L_5359:
        /*7da0*/ 	.byte	0x04, 0x12
        /*7da2*/ 	.short	(.L_5361 - .L_5360)
	.align		4
.L_5360:
        /*7da4*/ 	.word	index@(uncontiguous_nanprod_u64)
        /*7da8*/ 	.word	0x00000000


	//----- nvinfo : EIATTR_MIN_STACK_SIZE
	.align		4
.L_5361:
        /*7dac*/ 	.byte	0x04, 0x12
        /*7dae*/ 	.short	(.L_5363 - .L_5362)
	.align		4
.L_5362:
        /*7db0*/ 	.word	index@(contiguous_nanprod_u64)
        /*7db4*/ 	.word	0x00000000


	//----- nvinfo : EIATTR_MIN_STACK_SIZE
	.align		4
.L_5363:
        /*7db8*/ 	.byte	0x04, 0x12
        /*7dba*/ 	.short	(.L_5365 - .L_5364)
	.align		4
.L_5364:
        /*7dbc*/ 	.word	index@(contiguous_nanprod33_u32)
        /*7dc0*/ 	.word	0x00000000


	//----- nvinfo : EIATTR_MIN_STACK_SIZE
	.align		4
.L_5365:
        /*7dc4*/ 	.byte	0x04, 0x12
        /*7dc6*/ 	.short	(.L_5367 - .L_5366)
	.align		4
.L_5366:
        /*7dc8*/ 	.word	index@(contiguous_nanprod3_u32)
        /*7dcc*/ 	.word	0x00000000


	//----- nvinfo : EIATTR_MIN_STACK_SIZE
	.align		4
.L_5367:
        /*7dd0*/ 	.byte	0x04, 0x12
        /*7dd2*/ 	.short	(.L_5369 - .L_5368)
	.align		4
.L_5368:
        /*7dd4*/ 	.word	index@(contiguous_nanprod22_u32)
        /*7dd8*/ 	.word	0x00000000


	//----- nvinfo : EIATTR_MIN_STACK_SIZE
	.align		4
.L_5369:
        /*7ddc*/ 	.byte	0x04, 0x12
        /*7dde*/ 	.short	(.L_5371 - .L_5370)
	.align		4
.L_5370:
        /*7de0*/ 	.word	index@(contiguous_nanprod2_u32)
        /*7de4*/ 	.word	0x00000000


	//----- nvinfo : EIATTR_MIN_STACK_SIZE
	.align		4
.L_5371:
        /*7de8*/ 	.byte	0x04, 0x12
        /*7dea*/ 	.short	(.L_5373 - .L_5372)
	.align		4
.L_5372:
        /*7dec*/ 	.word	index@(uncontiguous_nanprod_u32)
        /*7df0*/ 	.word	0x00000000


	//----- nvinfo : EIATTR_MIN_STACK_SIZE
	.align		4
.L_5373:
        /*7df4*/ 	.byte	0x04, 0x12
        /*7df6*/ 	.short	(.L_5375 - .L_5374)
	.align		4
.L_5374:
        /*7df8*/ 	.word	index@(contiguous_nanprod_u32)
        /*7dfc*/ 	.word	0x00000000


	//----- nvinfo : EIATTR_MIN_STACK_SIZE
	.align		4
.L_5375:
        /*7e00*/ 	.byte	0x04, 0x12
        /*7e02*/ 	.short	(.L_5377 - .L_5376)
	.align		4
.L_5376:
        /*7e04*/ 	.word	index@(contiguous_nanprod33_u16)
        /*7e08*/ 	.word	0x00000000


	//----- nvinfo : EIATTR_MIN_STACK_SIZE
	.align		4
.L_5377:
        /*7e0c*/ 	.byte	0x04, 0x12
        /*7e0e*/ 	.short	(.L_5379 - .L_5378)
	.align		4
.L_5378:
        /*7e10*/ 	.word	index@(contiguous_nanprod3_u16)
        /*7e14*/ 	.word	0x00000000


	//----- nvinfo : EIATTR_MIN_STACK_SIZE
	.align		4
.L_5379:
        /*7e18*/ 	.byte	0x04, 0x12
        /*7e1a*/ 	.short	(.L_5381 - .L_5380)
	.align		4
.L_5380:
        /*7e1c*/ 	.word	index@(contiguous_nanprod22_u16)
        /*7e20*/ 	.word	0x00000000


	//----- nvinfo : EIATTR_MIN_STACK_SIZE
	.align		4
.L_5381:
        /*7e24*/ 	.byte	0x04, 0x12
        /*7e26*/ 	.short	(.L_5383 - .L_5382)
	.align		4
.L_5382:
        /*7e28*/ 	.word	index@(contiguous_nanprod2_u16)
        /*7e2c*/ 	.word	0x00000000


	//----- nvinfo : EIATTR_MIN_STACK_SIZE
	.align		4
.L_5383:
        /*7e30*/ 	.byte	0x04, 0x12
        /*7e32*/ 	.short	(.L_5385 - .L_5384)
	.align		4
.L_5384:
        /*7e34*/ 	.word	index@(uncontiguous_nanprod_u16)
        /*7e38*/ 	.word	0x00000000


	//----- nvinfo : EIATTR_MIN_STACK_SIZE
	.align		4
.L_5385:
        /*7e3c*/ 	.byte	0x04, 0x12
        /*7e3e*/ 	.short	(.L_5387 - .L_5386)
	.align		4
.L_5386:
        /*7e40*/ 	.word	index@(contiguous_nanprod_u16)
        /*7e44*/ 	.word	0x00000000


	//----- nvinfo : EIATTR_MIN_STACK_SIZE
	.align		4
.L_5387:
        /*7e48*/ 	.byte	0x04, 0x12
        /*7e4a*/ 	.short	(.L_5389 - .L_5388)
	.align		4
.L_5388:
        /*7e4c*/ 	.word	index@(contiguous_nanprod33_u8)
        /*7e50*/ 	.word	0x00000000


	//----- nvinfo : EIATTR_MIN_STACK_SIZE
	.align		4
.L_5389:
        /*7e54*/ 	.byte	0x04, 0x12
        /*7e56*/ 	.short	(.L_5391 - .L_5390)
	.align		4
.L_5390:
        /*7e58*/ 	.word	index@(contiguous_nanprod3_u8)
        /*7e5c*/ 	.word	0x00000000


	//----- nvinfo : EIATTR_MIN_STACK_SIZE
	.align		4
.L_5391:
        /*7e60*/ 	.byte	0x04, 0x12
        /*7e62*/ 	.short	(.L_5393 - .L_5392)
	.align		4
.L_5392:
        /*7e64*/ 	.word	index@(contiguous_nanprod22_u8)
        /*7e68*/ 	.word	0x00000000


	//----- nvinfo : EIATTR_MIN_STACK_SIZE
	.align		4
.L_5393:
        /*7e6c*/ 	.byte	0x04, 0x12
        /*7e6e*/ 	.short	(.L_5395 - .L_5394)
	.align		4
.L_5394:
        /*7e70*/ 	.word	index@(contiguous_nanprod2_u8)
        /*7e74*/ 	.word	0x00000000


	//----- nvinfo : EIATTR_MIN_STACK_SIZE
	.align		4
.L_5395:
        /*7e78*/ 	.byte	0x04, 0x12
        /*7e7a*/ 	.short	(.L_5397 - .L_5396)
	.align		4
.L_5396:
        /*7e7c*/ 	.word	index@(uncontiguous_nanprod_u8)
        /*7e80*/ 	.word	0x00000000


	//----- nvinfo : EIATTR_MIN_STACK_SIZE
	.align		4
.L_5397:
        /*7e84*/ 	.byte	0x04, 0x12
        /*7e86*/ 	.short	(.L_5399 - .L_5398)
	.align		4
.L_5398:
        /*7e88*/ 	.word	index@(contiguous_nanprod_u8)
        /*7e8c*/ 	.word	0x00000000


	//----- nvinfo : EIATTR_MIN_STACK_SIZE
	.align		4
.L_5399:
        /*7e90*/ 	.byte	0x04, 0x12
        /*7e92*/ 	.short	(.L_5401 - .L_5400)
	.align		4
.L_5400:
        /*7e94*/ 	.word	index@(contiguous_nanprod33_i64)
        /*7e98*/ 	.word	0x00000000


	//----- nvinfo : EIATTR_MIN_STACK_SIZE
	.align		4
.L_5401:
        /*7e9c*/ 	.byte	0x04, 0x12
        /*7e9e*/ 	.short	(.L_5403 - .L_5402)
	.align		4
.L_5402:
        /*7ea0*/ 	.word	index@(contiguous_nanprod3_i64)
        /*7ea4*/ 	.word	0x00000000


	//----- nvinfo : EIATTR_MIN_STACK_SIZE
	.align		4
.L_5403:
        /*7ea8*/ 	.byte	0x04, 0x12
        /*7eaa*/ 	.short	(.L_5405 - .L_5404)
	.align		4
.L_5404:
        /*7eac*/ 	.word	index@(contiguous_nanprod22_i64)
        /*7eb0*/ 	.word	0x00000000


	//----- nvinfo : EIATTR_MIN_STACK_SIZE
	.align		4
.L_5405:
        /*7eb4*/ 	.byte	0x04, 0x12
        /*7eb6*/ 	.short	(.L_5407 - .L_5406)
	.align		4
.L_5406:
        /*7eb8*/ 	.word	index@(contiguous_nanprod2_i64)
        /*7ebc*/ 	.word	0x00000000


	//----- nvinfo : EIATTR_MIN_STACK_SIZE
	.align		4
.L_5407:
        /*7ec0*/ 	.byte	0x04, 0x12
        /*7ec2*/ 	.short	(.L_5409 - .L_5408)
	.align		4
.L_5408:
        /*7ec4*/ 	.word	index@(uncontiguous_nanprod_i64)
        /*7ec8*/ 	.word	0x00000000


	//----- nvinfo : EIATTR_MIN_STACK_SIZE
	.align		4
.L_5409:
        /*7ecc*/ 	.byte	0x04, 0x12
        /*7ece*/ 	.short	(.L_5411 - .L_5410)
	.align		4
.L_5410:
        /*7ed0*/ 	.word	index@(contiguous_nanprod_i64)
        /*7ed4*/ 	.word	0x00000000


	//----- nvinfo : EIATTR_MIN_STACK_SIZE
	.align		4
.L_5411:
        /*7ed8*/ 	.byte	0x04, 0x12
        /*7eda*/ 	.short	(.L_5413 - .L_5412)
	.align		4
.L_5412:
        /*7edc*/ 	.word	index@(contiguous_nanprod33_i32)
        /*7ee0*/ 	.word	0x00000000


	//----- nvinfo : EIATTR_MIN_STACK_SIZE
	.align		4
.L_5413:
        /*7ee4*/ 	.byte	0x04, 0x12
        /*7ee6*/ 	.short	(.L_5415 - .L_5414)
	.align		4
.L_5414:
        /*7ee8*/ 	.word	index@(contiguous_nanprod3_i32)
        /*7eec*/ 	.word	0x00000000


	//----- nvinfo : EIATTR_MIN_STACK_SIZE
	.align		4
.L_5415:
        /*7ef0*/ 	.byte	0x04, 0x12
        /*7ef2*/ 	.short	(.L_5417 - .L_5416)
	.align		4
.L_5416:
        /*7ef4*/ 	.word	index@(contiguous_nanprod22_i32)
        /*7ef8*/ 	.word	0x00000000


	//----- nvinfo : EIATTR_MIN_STACK_SIZE
	.align		4
.L_5417:
        /*7efc*/ 	.byte	0x04, 0x12
        /*7efe*/ 	.short	(.L_5419 - .L_5418)
	.align		4
.L_5418:
        /*7f00*/ 	.word	index@(contiguous_nanprod2_i32)
        /*7f04*/ 	.word	0x00000000


	//----- nvinfo : EIATTR_MIN_STACK_SIZE
	.align		4
.L_5419:
        /*7f08*/ 	.byte	0x04, 0x12
        /*7f0a*/ 	.short	(.L_5421 - .L_5420)
	.align		4
.L_5420:
        /*7f0c*/ 	.word	index@(uncontiguous_nanprod_i32)
        /*7f10*/ 	.word	0x00000000


	//----- nvinfo : EIATTR_MIN_STACK_SIZE
	.align		4
.L_5421:
        /*7f14*/ 	.byte	0x04, 0x12
        /*7f16*/ 	.short	(.L_5423 - .L_5422)
	.align		4
.L_5422:
        /*7f18*/ 	.word	index@(contiguous_nanprod_i32)
        /*7f1c*/ 	.word	0x00000000


	//----- nvinfo : EIATTR_MIN_STACK_SIZE
	.align		4
.L_5423:
        /*7f20*/ 	.byte	0x04, 0x12
        /*7f22*/ 	.short	(.L_5425 - .L_5424)
	.align		4
.L_5424:
        /*7f24*/ 	.word	index@(contiguous_nanprod33_i16)
        /*7f28*/ 	.word	0x00000000


	//----- nvinfo : EIATTR_MIN_STACK_SIZE
	.align		4
.L_5425:
        /*7f2c*/ 	.byte	0x04, 0x12
        /*7f2e*/ 	.short	(.L_5427 - .L_5426)
	.align		4
.L_5426:
        /*7f30*/ 	.word	index@(contiguous_nanprod3_i16)
        /*7f34*/ 	.word	0x00000000


	//----- nvinfo : EIATTR_MIN_STACK_SIZE
	.align		4
.L_5427:
        /*7f38*/ 	.byte	0x04, 0x12
        /*7f3a*/ 	.short	(.L_5429 - .L_5428)
	.align		4
.L_5428:
        /*7f3c*/ 	.word	index@(contiguous_nanprod22_i16)
        /*7f40*/ 	.word	0x00000000


	//----- nvinfo : EIATTR_MIN_STACK_SIZE
	.align		4
.L_5429:
        /*7f44*/ 	.byte	0x04, 0x12
        /*7f46*/ 	.short	(.L_5431 - .L_5430)
	.align		4
.L_5430:
        /*7f48*/ 	.word	index@(contiguous_nanprod2_i16)
        /*7f4c*/ 	.word	0x00000000


	//----- nvinfo : EIATTR_MIN_STACK_SIZE
	.align		4
.L_5431:
        /*7f50*/ 	.byte	0x04, 0x12
        /*7f52*/ 	.short	(.L_5433 - .L_5432)
	.align		4
.L_5432:
        /*7f54*/ 	.word	index@(uncontiguous_nanprod_i16)
        /*7f58*/ 	.word	0x00000000


	//----- nvinfo : EIATTR_MIN_STACK_SIZE
	.align		4
.L_5433:
        /*7f5c*/ 	.byte	0x04, 0x12
        /*7f5e*/ 	.short	(.L_5435 - .L_5434)
	.align		4
.L_5434:
        /*7f60*/ 	.word	index@(contiguous_nanprod_i16)
        /*7f64*/ 	.word	0x00000000


	//----- nvinfo : EIATTR_MIN_STACK_SIZE
	.align		4
.L_5435:
        /*7f68*/ 	.byte	0x04, 0x12
        /*7f6a*/ 	.short	(.L_5437 - .L_5436)
	.align		4
.L_5436:
        /*7f6c*/ 	.word	index@(contiguous_nanprod33_i8)
        /*7f70*/ 	.word	0x00000000


	//----- nvinfo : EIATTR_MIN_STACK_SIZE
	.align		4
.L_5437:
        /*7f74*/ 	.byte	0x04, 0x12
        /*7f76*/ 	.short	(.L_5439 - .L_5438)
	.align		4
.L_5438:
        /*7f78*/ 	.word	index@(contiguous_nanprod3_i8)
        /*7f7c*/ 	.word	0x00000000


	//----- nvinfo : EIATTR_MIN_STACK_SIZE
	.align		4
.L_5439:
        /*7f80*/ 	.byte	0x04, 0x12
        /*7f82*/ 	.short	(.L_5441 - .L_5440)
	.align		4
.L_5440:
        /*7f84*/ 	.word	index@(contiguous_nanprod22_i8)
        /*7f88*/ 	.word	0x00000000


	//----- nvinfo : EIATTR_MIN_STACK_SIZE
	.align		4
.L_5441:
        /*7f8c*/ 	.byte	0x04, 0x12
        /*7f8e*/ 	.short	(.L_5443 - .L_5442)
	.align		4
.L_5442:
        /*7f90*/ 	.word	index@(contiguous_nanprod2_i8)
        /*7f94*/ 	.word	0x00000000


	//----- nvinfo : EIATTR_MIN_STACK_SIZE
	.align		4
.L_5443:
        /*7f98*/ 	.byte	0x04, 0x12
        /*7f9a*/ 	.short	(.L_5445 - .L_5444)
	.align		4
.L_5444:
        /*7f9c*/ 	.word	index@(uncontiguous_nanprod_i8)
        /*7fa0*/ 	.word	0x00000000


	//----- nvinfo : EIATTR_MIN_STACK_SIZE
	.align		4
.L_5445:
        /*7fa4*/ 	.byte	0x04, 0x12
        /*7fa6*/ 	.short	(.L_5447 - .L_5446)
	.align		4
.L_5446:
        /*7fa8*/ 	.word	index@(contiguous_nanprod_i8)
        /*7fac*/ 	.word	0x00000000


	//----- nvinfo : EIATTR_MIN_STACK_SIZE
	.align		4
.L_5447:
        /*7fb0*/ 	.byte	0x04, 0x12
        /*7fb2*/ 	.short	(.L_5449 - .L_5448)
	.align		4
.L_5448:
        /*7fb4*/ 	.word	index@(contiguous_nanprod33_bool)
        /*7fb8*/ 	.word	0x00000000


	//----- nvinfo : EIATTR_MIN_STACK_SIZE
	.align		4
.L_5449:
        /*7fbc*/ 	.byte	0x04, 0x12
        /*7fbe*/ 	.short	(.L_5451 - .L_5450)
	.align		4
.L_5450:
        /*7fc0*/ 	.word	index@(contiguous_nanprod3_bool)
        /*7fc4*/ 	.word	0x00000000


	//----- nvinfo : EIATTR_MIN_STACK_SIZE
	.align		4
.L_5451:
        /*7fc8*/ 	.byte	0x04, 0x12
        /*7fca*/ 	.short	(.L_5453 - .L_5452)
	.align		4
.L_5452:
        /*7fcc*/ 	.word	index@(contiguous_nanprod22_bool)
        /*7fd0*/ 	.word	0x00000000


	//----- nvinfo : EIATTR_MIN_STACK_SIZE
	.align		4
.L_5453:
        /*7fd4*/ 	.byte	0x04, 0x12
        /*7fd6*/ 	.short	(.L_5455 - .L_5454)
	.align		4
.L_5454:
        /*7fd8*/ 	.word	index@(contiguous_nanprod2_bool)
        /*7fdc*/ 	.word	0x00000000


	//----- nvinfo : EIATTR_MIN_STACK_SIZE
	.align		4
.L_5455:
        /*7fe0*/ 	.byte	0x04, 0x12
        /*7fe2*/ 	.short	(.L_5457 - .L_5456)
	.align		4
.L_5456:
        /*7fe4*/ 	.word	index@(uncontiguous_nanprod_bool)
        /*7fe8*/ 	.word	0x00000000


	//----- nvinfo : EIATTR_MIN_STACK_SIZE
	.align		4
.L_5457:
        /*7fec*/ 	.byte	0x04, 0x12
        /*7fee*/ 	.short	(.L_5459 - .L_5458)
	.align		4
.L_5458:
        /*7ff0*/ 	.word	index@(contiguous_nanprod_bool)
        /*7ff4*/ 	.word	0x00000000


	//----- nvinfo : EIATTR_MIN_STACK_SIZE
	.align		4
.L_5459:
        /*7ff8*/ 	.byte	0x04, 0x12
        /*7ffa*/ 	.short	(.L_5461 - .L_5460)
	.align		4
.L_5460:
        /*7ffc*/ 	.word	index@(contiguous_prod33_bf16)
        /*8000*/ 	.word	0x00000000


	//----- nvinfo : EIATTR_MIN_STACK_SIZE
	.align		4
.L_5461:
        /*8004*/ 	.byte	0x04, 0x12
        /*8006*/ 	.short	(.L_5463 - .L_5462)
	.align		4
.L_5462:
        /*8008*/ 	.word	index@(contiguous_prod3_bf16)
        /*800c*/ 	.word	0x00000000


	//----- nvinfo : EIATTR_MIN_STACK_SIZE
	.align		4
.L_5463:
        /*8010*/ 	.byte	0x04, 0x12
        /*8012*/ 	.short	(.L_5465 - .L_5464)
	.align		4
.L_5464:
        /*8014*/ 	.word	index@(contiguous_prod22_bf16)
        /*8018*/ 	.word	0x00000000


	//----- nvinfo : EIATTR_MIN_STACK_SIZE
	.align		4
.L_5465:
        /*801c*/ 	.byte	0x04, 0x12
        /*801e*/ 	.short	(.L_5467 - .L_5466)
	.align		4
.L_5466:
        /*8020*/ 	.word	index@(contiguous_prod2_bf16)
        /*8024*/ 	.word	0x00000000


	//----- nvinfo : EIATTR_MIN_STACK_SIZE
	.align		4
.L_5467:
        /*8028*/ 	.byte	0x04, 0x12
        /*802a*/ 	.short	(.L_5469 - .L_5468)
	.align		4
.L_5468:
        /*802c*/ 	.word	index@(uncontiguous_prod_bf16)
        /*8030*/ 	.word	0x00000000


	//----- nvinfo : EIATTR_MIN_STACK_SIZE
	.align		4
.L_5469:
        /*8034*/ 	.byte	0x04, 0x12
        /*8036*/ 	.short	(.L_5471 - .L_5470)
	.align		4
.L_5470:
        /*8038*/ 	.word	index@(contiguous_prod_bf16)
        /*803c*/ 	.word	0x00000000


	//----- nvinfo : EIATTR_MIN_STACK_SIZE
	.align		4
.L_5471:
        /*8040*/ 	.byte	0x04, 0x12
        /*8042*/ 	.short	(.L_5473 - .L_5472)
	.align		4
.L_5472:
        /*8044*/ 	.word	index@(contiguous_prod33_f16)
        /*8048*/ 	.word	0x00000000


	//----- nvinfo : EIATTR_MIN_STACK_SIZE
	.align		4
.L_5473:
        /*804c*/ 	.byte	0x04, 0x12
        /*804e*/ 	.short	(.L_5475 - .L_5474)
	.align		4
.L_5474:
        /*8050*/ 	.word	index@(contiguous_prod3_f16)
        /*8054*/ 	.word	0x00000000


	//----- nvinfo : EIATTR_MIN_STACK_SIZE
	.align		4
.L_5475:
        /*8058*/ 	.byte	0x04, 0x12
        /*805a*/ 	.short	(.L_5477 - .L_5476)
	.align		4
.L_5476:
        /*805c*/ 	.word	index@(contiguous_prod22_f16)
        /*8060*/ 	.word	0x00000000


	//----- nvinfo : EIATTR_MIN_STACK_SIZE
	.align		4
.L_5477:
        /*8064*/ 	.byte	0x04, 0x12
        /*8066*/ 	.short	(.L_5479 - .L_5478)
	.align		4
.L_5478:
        /*8068*/ 	.word	index@(contiguous_prod2_f16)
        /*806c*/ 	.word	0x00000000


	//----- nvinfo : EIATTR_MIN_STACK_SIZE
	.align		4
.L_5479:
        /*8070*/ 	.byte	0x04, 0x12
        /*8072*/ 	.short	(.L_5481 - .L_5480)
	.align		4
.L_5480:
        /*8074*/ 	.word	index@(uncontiguous_prod_f16)
        /*8078*/ 	.word	0x00000000


	//----- nvinfo : EIATTR_MIN_STACK_SIZE
	.align		4
.L_5481:
        /*807c*/ 	.byte	0x04, 0x12
        /*807e*/ 	.short	(.L_5483 - .L_5482)
	.align		4
.L_5482:
        /*8080*/ 	.word	index@(contiguous_prod_f16)
        /*8084*/ 	.word	0x00000000


	//----- nvinfo : EIATTR_MIN_STACK_SIZE
	.align		4
.L_5483:
        /*8088*/ 	.byte	0x04, 0x12
        /*808a*/ 	.short	(.L_5485 - .L_5484)
	.align		4
.L_5484:
        /*808c*/ 	.word	index@(contiguous_prod33_f64)
        /*8090*/ 	.word	0x00000000


	//----- nvinfo : EIATTR_MIN_STACK_SIZE
	.align		4
.L_5485:
        /*8094*/ 	.byte	0x04, 0x12
        /*8096*/ 	.short	(.L_5487 - .L_5486)
	.align		4
.L_5486:
        /*8098*/ 	.word	index@(contiguous_prod3_f64)
        /*809c*/ 	.word	0x00000000


	//----- nvinfo : EIATTR_MIN_STACK_SIZE
	.align		4
.L_5487:
        /*80a0*/ 	.byte	0x04, 0x12
        /*80a2*/ 	.short	(.L_5489 - .L_5488)
	.align		4
.L_5488:
        /*80a4*/ 	.word	index@(contiguous_prod22_f64)
        /*80a8*/ 	.word	0x00000000


	//----- nvinfo : EIATTR_MIN_STACK_SIZE
	.align		4
.L_5489:
        /*80ac*/ 	.byte	0x04, 0x12
        /*80ae*/ 	.short	(.L_5491 - .L_5490)
	.align		4
.L_5490:
        /*80b0*/ 	.word	index@(contiguous_prod2_f64)
        /*80b4*/ 	.word	0x00000000


	//----- nvinfo : EIATTR_MIN_STACK_SIZE
	.align		4
.L_5491:
        /*80b8*/ 	.byte	0x04, 0x12
        /*80ba*/ 	.short	(.L_5493 - .L_5492)
	.align		4
.L_5492:
        /*80bc*/ 	.word	index@(uncontiguous_prod_f64)
        /*80c0*/ 	.word	0x00000000


	//----- nvinfo : EIATTR_MIN_STACK_SIZE
	.align		4
.L_5493:
        /*80c4*/ 	.byte	0x04, 0x12
        /*80c6*/ 	.short	(.L_5495 - .L_5494)
	.align		4
.L_5494:
        /*80c8*/ 	.word	index@(contiguous_prod_f64)
        /*80cc*/ 	.word	0x00000000


	//----- nvinfo : EIATTR_MIN_STACK_SIZE
	.align		4
.L_5495:
        /*80d0*/ 	.byte	0x04, 0x12
        /*80d2*/ 	.short	(.L_5497 - .L_5496)
	.align		4
.L_5496:
        /*80d4*/ 	.word	index@(contiguous_prod33_f32)
        /*80d8*/ 	.word	0x00000000


	//----- nvinfo : EIATTR_MIN_STACK_SIZE
	.align		4
.L_5497:
        /*80dc*/ 	.byte	0x04, 0x12
        /*80de*/ 	.short	(.L_5499 - .L_5498)
	.align		4
.L_5498:
        /*80e0*/ 	.word	index@(contiguous_prod3_f32)
        /*80e4*/ 	.word	0x00000000


	//----- nvinfo : EIATTR_MIN_STACK_SIZE
	.align		4
.L_5499:
        /*80e8*/ 	.byte	0x04, 0x12
        /*80ea*/ 	.short	(.L_5501 - .L_5500)
	.align		4
.L_5500:
        /*80ec*/ 	.word	index@(contiguous_prod22_f32)
        /*80f0*/ 	.word	0x00000000


	//----- nvinfo : EIATTR_MIN_STACK_SIZE
	.align		4
.L_5501:
        /*80f4*/ 	.byte	0x04, 0x12
        /*80f6*/ 	.short	(.L_5503 - .L_5502)
	.align		4
.L_5502:
        /*80f8*/ 	.word	index@(contiguous_prod2_f32)
        /*80fc*/ 	.word	0x00000000


	//----- nvinfo : EIATTR_MIN_STACK_SIZE
	.align		4
.L_5503:
        /*8100*/ 	.byte	0x04, 0x12
        /*8102*/ 	.short	(.L_5505 - .L_5504)
	.align		4
.L_5504:
        /*8104*/ 	.word	index@(uncontiguous_prod_f32)
        /*8108*/ 	.word	0x00000000


	//----- nvinfo : EIATTR_MIN_STACK_SIZE
	.align		4
.L_5505:
        /*810c*/ 	.byte	0x04, 0x12
        /*810e*/ 	.short	(.L_5507 - .L_5506)
	.align		4
.L_5506:
        /*8110*/ 	.word	index@(contiguous_prod_f32)
        /*8114*/ 	.word	0x00000000


	//----- nvinfo : EIATTR_MIN_STACK_SIZE
	.align		4
.L_5507:
        /*8118*/ 	.byte	0x04, 0x12
        /*811a*/ 	.short	(.L_5509 - .L_5508)
	.align		4
.L_5508:
        /*811c*/ 	.word	index@(contiguous_prod33_u64)
        /*8120*/ 	.word	0x00000000


	//----- nvinfo : EIATTR_MIN_STACK_SIZE
	.align		4
.L_5509:
        /*8124*/ 	.byte	0x04, 0x12
        /*8126*/ 	.short	(.L_5511 - .L_5510)
	.align		4
.L_5510:
        /*8128*/ 	.word	index@(contiguous_prod3_u64)
        /*812c*/ 	.word	0x00000000


	//----- nvinfo : EIATTR_MIN_STACK_SIZE
	.align		4
.L_5511:
        /*8130*/ 	.byte	0x04, 0x12
        /*8132*/ 	.short	(.L_5513 - .L_5512)
	.align		4
.L_5512:
        /*8134*/ 	.word	index@(contiguous_prod22_u64)
        /*8138*/ 	.word	0x00000000


	//----- nvinfo : EIATTR_MIN_STACK_SIZE
	.align		4
.L_5513:
        /*813c*/ 	.byte	0x04, 0x12
        /*813e*/ 	.short	(.L_5515 - .L_5514)
	.align		4
.L_5514:
        /*8140*/ 	.word	index@(contiguous_prod2_u64)
        /*8144*/ 	.word	0x00000000


	//----- nvinfo : EIATTR_MIN_STACK_SIZE
	.align		4
.L_5515:
        /*8148*/ 	.byte	0x04, 0x12
        /*814a*/ 	.short	(.L_5517 - .L_5516)
	.align		4
.L_5516:
        /*814c*/ 	.word	index@(uncontiguous_prod_u64)
        /*8150*/ 	.word	0x00000000


	//----- nvinfo : EIATTR_MIN_STACK_SIZE
	.align		4
.L_5517:
        /*8154*/ 	.byte	0x04, 0x12
        /*8156*/ 	.short	(.L_5519 - .L_5518)
	.align		4
.L_5518:
        /*8158*/ 	.word	index@(contiguous_prod_u64)
        /*815c*/ 	.word	0x00000000


	//----- nvinfo : EIATTR_MIN_STACK_SIZE
	.align		4
.L_5519:
        /*8160*/ 	.byte	0x04, 0x12
        /*8162*/ 	.short	(.L_5521 - .L_5520)
	.align		4
.L_5520:
        /*8164*/ 	.word	index@(contiguous_prod33_u32)
        /*8168*/ 	.word	0x00000000


	//----- nvinfo : EIATTR_MIN_STACK_SIZE
	.align		4
.L_5521:
        /*816c*/ 	.byte	0x04, 0x12
        /*816e*/ 	.short	(.L_5523 - .L_5522)
	.align		4
.L_5522:
        /*8170*/ 	.word	index@(contiguous_prod3_u32)
        /*8174*/ 	.word	0x00000000


	//----- nvinfo : EIATTR_MIN_STACK_SIZE
	.align		4
.L_5523:
        /*8178*/ 	.byte	0x04, 0x12
        /*817a*/ 	.short	(.L_5525 - .L_5524)
	.align		4
.L_5524:
        /*817c*/ 	.word	index@(contiguous_prod22_u32)
        /*8180*/ 	.word	0x00000000


	//----- nvinfo : EIATTR_MIN_STACK_SIZE
	.align		4
.L_5525:
        /*8184*/ 	.byte	0x04, 0x12
        /*8186*/ 	.short	(.L_5527 - .L_5526)
	.align		4
.L_5526:
        /*8188*/ 	.word	index@(contiguous_prod2_u32)
        /*818c*/ 	.word	0x00000000


	//----- nvinfo : EIATTR_MIN_STACK_SIZE
	.align		4
.L_5527:
        /*8190*/ 	.byte	0x04, 0x12
        /*8192*/ 	.short	(.L_5529 - .L_5528)
	.align		4
.L_5528:
        /*8194*/ 	.word	index@(uncontiguous_prod_u32)
        /*8198*/ 	.word	0x00000000


	//----- nvinfo : EIATTR_MIN_STACK_SIZE
	.align		4
.L_5529:
        /*819c*/ 	.byte	0x04, 0x12
        /*819e*/ 	.short	(.L_5531 - .L_5530)
	.align		4
.L_5530:
        /*81a0*/ 	.word	index@(contiguous_prod_u32)
        /*81a4*/ 	.word	0x00000000


	//----- nvinfo : EIATTR_MIN_STACK_SIZE
	.align		4
.L_5531:
        /*81a8*/ 	.byte	0x04, 0x12
        /*81aa*/ 	.short	(.L_5533 - .L_5532)
	.align		4
.L_5532:
        /*81ac*/ 	.word	index@(contiguous_prod33_u16)
        /*81b0*/ 	.word	0x00000000


	//----- nvinfo : EIATTR_MIN_STACK_SIZE
	.align		4
.L_5533:
        /*81b4*/ 	.byte	0x04, 0x12
        /*81b6*/ 	.short	(.L_5535 - .L_5534)
	.align		4
.L_5534:
        /*81b8*/ 	.word	index@(contiguous_prod3_u16)
        /*81bc*/ 	.word	0x00000000


	//----- nvinfo : EIATTR_MIN_STACK_SIZE
	.align		4
.L_5535:
        /*81c0*/ 	.byte	0x04, 0x12
        /*81c2*/ 	.short	(.L_5537 - .L_5536)
	.align		4
.L_5536:
        /*81c4*/ 	.word	index@(contiguous_prod22_u16)
        /*81c8*/ 	.word	0x00000000


	//----- nvinfo : EIATTR_MIN_STACK_SIZE
	.align		4
.L_5537:
        /*81cc*/ 	.byte	0x04, 0x12
        /*81ce*/ 	.short	(.L_5539 - .L_5538)
	.align		4
.L_5538:
        /*81d0*/ 	.word	index@(contiguous_prod2_u16)
        /*81d4*/ 	.word	0x00000000


	//----- nvinfo : EIATTR_MIN_STACK_SIZE
	.align		4
.L_5539:
        /*81d8*/ 	.byte	0x04, 0x12
        /*81da*/ 	.short	(.L_5541 - .L_5540)
	.align		4
.L_5540:
        /*81dc*/ 	.word	index@(uncontiguous_prod_u16)
        /*81e0*/ 	.word	0x00000000


	//----- nvinfo : EIATTR_MIN_STACK_SIZE
	.align		4
.L_5541:
        /*81e4*/ 	.byte	0x04, 0x12
        /*81e6*/ 	.short	(.L_5543 - .L_5542)
	.align		4
.L_5542:
        /*81e8*/ 	.word	index@(contiguous_prod_u16)
        /*81ec*/ 	.word	0x00000000


	//----- nvinfo : EIATTR_MIN_STACK_SIZE
	.align		4
.L_5543:
        /*81f0*/ 	.byte	0x04, 0x12
        /*81f2*/ 	.short	(.L_5545 - .L_5544)
	.align		4
.L_5544:
        /*81f4*/ 	.word	index@(contiguous_prod33_u8)
        /*81f8*/ 	.word	0x00000000


	//----- nvinfo : EIATTR_MIN_STACK_SIZE
	.align		4
.L_5545:
        /*81fc*/ 	.byte	0x04, 0x12
        /*81fe*/ 	.short	(.L_5547 - .L_5546)
	.align		4
.L_5546:
        /*8200*/ 	.word	index@(contiguous_prod3_u8)
        /*8204*/ 	.word	0x00000000


	//----- nvinfo : EIATTR_MIN_STACK_SIZE
	.align		4
.L_5547:
        /*8208*/ 	.byte	0x04, 0x12
        /*820a*/ 	.short	(.L_5549 - .L_5548)
	.align		4
.L_5548:
        /*820c*/ 	.word	index@(contiguous_prod22_u8)
        /*8210*/ 	.word	0x00000000


	//----- nvinfo : EIATTR_MIN_STACK_SIZE
	.align		4
.L_5549:
        /*8214*/ 	.byte	0x04, 0x12
        /*8216*/ 	.short	(.L_5551 - .L_5550)
	.align		4
.L_5550:
        /*8218*/ 	.word	index@(contiguous_prod2_u8)
        /*821c*/ 	.word	0x00000000


	//----- nvinfo : EIATTR_MIN_STACK_SIZE
	.align		4
.L_5551:
        /*8220*/ 	.byte	0x04, 0x12
        /*8222*/ 	.short	(.L_5553 - .L_5552)
	.align		4
.L_5552:
        /*8224*/ 	.word	index@(uncontiguous_prod_u8)
        /*8228*/ 	.word	0x00000000


	//----- nvinfo : EIATTR_MIN_STACK_SIZE
	.align		4
.L_5553:
        /*822c*/ 	.byte	0x04, 0x12
        /*822e*/ 	.short	(.L_5555 - .L_5554)
	.align		4
.L_5554:
        /*8230*/ 	.word	index@(contiguous_prod_u8)
        /*8234*/ 	.word	0x00000000


	//----- nvinfo : EIATTR_MIN_STACK_SIZE
	.align		4
.L_5555:
        /*8238*/ 	.byte	0x04, 0x12
        /*823a*/ 	.short	(.L_5557 - .L_5556)
	.align		4
.L_5556:
        /*823c*/ 	.word	index@(contiguous_prod33_i64)
        /*8240*/ 	.word	0x00000000


	//----- nvinfo : EIATTR_MIN_STACK_SIZE
	.align		4
.L_5557:
        /*8244*/ 	.byte	0x04, 0x12
        /*8246*/ 	.short	(.L_5559 - .L_5558)
	.align		4
.L_5558:
        /*8248*/ 	.word	index@(contiguous_prod3_i64)
        /*824c*/ 	.word	0x00000000


	//----- nvinfo : EIATTR_MIN_STACK_SIZE
	.align		4
.L_5559:
        /*8250*/ 	.byte	0x04, 0x12
        /*8252*/ 	.short	(.L_5561 - .L_5560)
	.align		4
.L_5560:
        /*8254*/ 	.word	index@(contiguous_prod22_i64)
        /*8258*/ 	.word	0x00000000


	//----- nvinfo : EIATTR_MIN_STACK_SIZE
	.align		4
.L_5561:
        /*825c*/ 	.byte	0x04, 0x12
        /*825e*/ 	.short	(.L_5563 - .L_5562)
	.align		4
.L_5562:
        /*8260*/ 	.word	index@(contiguous_prod2_i64)
        /*8264*/ 	.word	0x00000000


	//----- nvinfo : EIATTR_MIN_STACK_SIZE
	.align		4
.L_5563:
        /*8268*/ 	.byte	0x04, 0x12
        /*826a*/ 	.short	(.L_5565 - .L_5564)
	.align		4
.L_5564:
        /*826c*/ 	.word	index@(uncontiguous_prod_i64)
        /*8270*/ 	.word	0x00000000


	//----- nvinfo : EIATTR_MIN_STACK_SIZE
	.align		4
.L_5565:
        /*8274*/ 	.byte	0x04, 0x12
        /*8276*/ 	.short	(.L_5567 - .L_5566)
	.align		4
.L_5566:
        /*8278*/ 	.word	index@(contiguous_prod_i64)
        /*827c*/ 	.word	0x00000000


	//----- nvinfo : EIATTR_MIN_STACK_SIZE
	.align		4
.L_5567:
        /*8280*/ 	.byte	0x04, 0x12
        /*8282*/ 	.short	(.L_5569 - .L_5568)
	.align		4
.L_5568:
        /*8284*/ 	.word	index@(contiguous_prod33_i32)
        /*8288*/ 	.word	0x00000000


	//----- nvinfo : EIATTR_MIN_STACK_SIZE
	.align		4
.L_5569:
        /*828c*/ 	.byte	0x04, 0x12
        /*828e*/ 	.short	(.L_5571 - .L_5570)
	.align		4
.L_5570:
        /*8290*/ 	.word	index@(contiguous_prod3_i32)
        /*8294*/ 	.word	0x00000000


	//----- nvinfo : EIATTR_MIN_STACK_SIZE
	.align		4
.L_5571:
        /*8298*/ 	.byte	0x04, 0x12
        /*829a*/ 	.short	(.L_5573 - .L_5572)
	.align		4
.L_5572:
        /*829c*/ 	.word	index@(contiguous_prod22_i32)
        /*82a0*/ 	.word	0x00000000


	//----- nvinfo : EIATTR_MIN_STACK_SIZE
	.align		4
.L_5573:
        /*82a4*/ 	.byte	0x04, 0x12
        /*82a6*/ 	.short	(.L_5575 - .L_5574)
	.align		4
.L_5574:
        /*82a8*/ 	.word	index@(contiguous_prod2_i32)
        /*82ac*/ 	.word	0x00000000


	//----- nvinfo : EIATTR_MIN_STACK_SIZE
	.align		4
.L_5575:
        /*82b0*/ 	.byte	0x04, 0x12
        /*82b2*/ 	.short	(.L_5577 - .L_5576)
	.align		4
.L_5576:
        /*82b4*/ 	.word	index@(uncontiguous_prod_i32)
        /*82b8*/ 	.word	0x00000000


	//----- nvinfo : EIATTR_MIN_STACK_SIZE
	.align		4
.L_5577:
        /*82bc*/ 	.byte	0x04, 0x12
        /*82be*/ 	.short	(.L_5579 - .L_5578)
	.align		4
.L_5578:
        /*82c0*/ 	.word	index@(contiguous_prod_i32)
        /*82c4*/ 	.word	0x00000000


	//----- nvinfo : EIATTR_MIN_STACK_SIZE
	.align		4
.L_5579:
        /*82c8*/ 	.byte	0x04, 0x12
        /*82ca*/ 	.short	(.L_5581 - .L_5580)
	.align		4
.L_5580:
        /*82cc*/ 	.word	index@(contiguous_prod33_i16)
        /*82d0*/ 	.word	0x00000000


	//----- nvinfo : EIATTR_MIN_STACK_SIZE
	.align		4
.L_5581:
        /*82d4*/ 	.byte	0x04, 0x12
        /*82d6*/ 	.short	(.L_5583 - .L_5582)
	.align		4
.L_5582:
        /*82d8*/ 	.word	index@(contiguous_prod3_i16)
        /*82dc*/ 	.word	0x00000000


	//----- nvinfo : EIATTR_MIN_STACK_SIZE
	.align		4
.L_5583:
        /*82e0*/ 	.byte	0x04, 0x12
        /*82e2*/ 	.short	(.L_5585 - .L_5584)
	.align		4
.L_5584:
        /*82e4*/ 	.word	index@(contiguous_prod22_i16)
        /*82e8*/ 	.word	0x00000000


	//----- nvinfo : EIATTR_MIN_STACK_SIZE
	.align		4
.L_5585:
        /*82ec*/ 	.byte	0x04, 0x12
        /*82ee*/ 	.short	(.L_5587 - .L_5586)
	.align		4
.L_5586:
        /*82f0*/ 	.word	index@(contiguous_prod2_i16)
        /*82f4*/ 	.word	0x00000000


	//----- nvinfo : EIATTR_MIN_STACK_SIZE
	.align		4
.L_5587:
        /*82f8*/ 	.byte	0x04, 0x12
        /*82fa*/ 	.short	(.L_5589 - .L_5588)
	.align		4
.L_5588:
        /*82fc*/ 	.word	index@(uncontiguous_prod_i16)
        /*8300*/ 	.word	0x00000000


	//----- nvinfo : EIATTR_MIN_STACK_SIZE
	.align		4
.L_5589:
        /*8304*/ 	.byte	0x04, 0x12
        /*8306*/ 	.short	(.L_5591 - .L_5590)
	.align		4
.L_5590:
        /*8308*/ 	.word	index@(contiguous_prod_i16)
        /*830c*/ 	.word	0x00000000


	//----- nvinfo : EIATTR_MIN_STACK_SIZE
	.align		4
.L_5591:
        /*8310*/ 	.byte	0x04, 0x12
        /*8312*/ 	.short	(.L_5593 - .L_5592)
	.align		4
.L_5592:
        /*8314*/ 	.word	index@(contiguous_prod33_i8)
        /*8318*/ 	.word	0x00000000


	//----- nvinfo : EIATTR_MIN_STACK_SIZE
	.align		4
.L_5593:
        /*831c*/ 	.byte	0x04, 0x12
        /*831e*/ 	.short	(.L_5595 - .L_5594)
	.align		4
.L_5594:
        /*8320*/ 	.word	index@(contiguous_prod3_i8)
        /*8324*/ 	.word	0x00000000


	//----- nvinfo : EIATTR_MIN_STACK_SIZE
	.align		4
.L_5595:
        /*8328*/ 	.byte	0x04, 0x12
        /*832a*/ 	.short	(.L_5597 - .L_5596)
	.align		4
.L_5596:
        /*832c*/ 	.word	index@(contiguous_prod22_i8)
        /*8330*/ 	.word	0x00000000


	//----- nvinfo : EIATTR_MIN_STACK_SIZE
	.align		4
.L_5597:
        /*8334*/ 	.byte	0x04, 0x12
        /*8336*/ 	.short	(.L_5599 - .L_5598)
	.align		4
.L_5598:
        /*8338*/ 	.word	index@(contiguous_prod2_i8)
        /*833c*/ 	.word	0x00000000


	//----- nvinfo : EIATTR_MIN_STACK_SIZE
	.align		4
.L_5599:
        /*8340*/ 	.byte	0x04, 0x12
        /*8342*/ 	.short	(.L_5601 - .L_5600)
	.align		4
.L_5600:
        /*8344*/ 	.word	index@(uncontiguous_prod_i8)
        /*8348*/ 	.word	0x00000000


	//----- nvinfo : EIATTR_MIN_STACK_SIZE
	.align		4
.L_5601:
        /*834c*/ 	.byte	0x04, 0x12
        /*834e*/ 	.short	(.L_5603 - .L_5602)
	.align		4
.L_5602:
        /*8350*/ 	.word	index@(contiguous_prod_i8)
        /*8354*/ 	.word	0x00000000


	//----- nvinfo : EIATTR_MIN_STACK_SIZE
	.align		4
.L_5603:
        /*8358*/ 	.byte	0x04, 0x12
        /*835a*/ 	.short	(.L_5605 - .L_5604)
	.align		4
.L_5604:
        /*835c*/ 	.word	index@(contiguous_prod33_bool)
        /*8360*/ 	.word	0x00000000


	//----- nvinfo : EIATTR_MIN_STACK_SIZE
	.align		4
.L_5605:
        /*8364*/ 	.byte	0x04, 0x12
        /*8366*/ 	.short	(.L_5607 - .L_5606)
	.align		4
.L_5606:
        /*8368*/ 	.word	index@(contiguous_prod3_bool)
        /*836c*/ 	.word	0x00000000


	//----- nvinfo : EIATTR_MIN_STACK_SIZE
	.align		4
.L_5607:
        /*8370*/ 	.byte	0x04, 0x12
        /*8372*/ 	.short	(.L_5609 - .L_5608)
	.align		4
.L_5608:
        /*8374*/ 	.word	index@(contiguous_prod22_bool)
        /*8378*/ 	.word	0x00000000


	//----- nvinfo : EIATTR_MIN_STACK_SIZE
	.align		4
.L_5609:
        /*837c*/ 	.byte	0x04, 0x12
        /*837e*/ 	.short	(.L_5611 - .L_5610)
	.align		4
.L_5610:
        /*8380*/ 	.word	index@(contiguous_prod2_bool)
        /*8384*/ 	.word	0x00000000


	//----- nvinfo : EIATTR_MIN_STACK_SIZE
	.align		4
.L_5611:
        /*8388*/ 	.byte	0x04, 0x12
        /*838a*/ 	.short	(.L_5613 - .L_5612)
	.align		4
.L_5612:
        /*838c*/ 	.word	index@(uncontiguous_prod_bool)
        /*8390*/ 	.word	0x00000000


	//----- nvinfo : EIATTR_MIN_STACK_SIZE
	.align		4
.L_5613:
        /*8394*/ 	.byte	0x04, 0x12
        /*8396*/ 	.short	(.L_5615 - .L_5614)
	.align		4
.L_5614:
        /*8398*/ 	.word	index@(contiguous_prod_bool)
        /*839c*/ 	.word	0x00000000
.L_5615:


//--------------------- .nv.compat                --------------------------
	.section	.nv.compat,"",@"SHT_CUDA_COMPAT_INFO"
	.align	4
        /*0000*/ 	.byte	0x02, 0x09, 0x00, 0x00, 0x02, 0x02, 0x01, 0x00, 0x02, 0x05, 0x05, 0x00, 0x03, 0x07, 0x01, 0x01
        /*0010*/ 	.byte	0x02, 0x03, 0x00, 0x00, 0x02, 0x06, 0x01, 0x00, 0x04, 0x0b, 0x08, 0x00, 0x01, 0x00, 0x00, 0x00
        /*0020*/ 	.byte	0x00, 0x00, 0x00, 0x00


//--------------------- .nv.info.contiguous_reducel133_bf16 --------------------------
	.section	.nv.info.contiguous_reducel133_bf16,"",@"SHT_CUDA_INFO"
	.sectionflags	@""
	.align	4


	//----- nvinfo : EIATTR_CUDA_API_VERSION
	.align		4
        /*0000*/ 	.byte	0x04, 0x37
        /*0002*/ 	.short	(.L_5617 - .L_5616)
.L_5616:
        /*0004*/ 	.word	0x00000082


	//----- nvinfo : EIATTR_KPARAM_INFO
	.align		4
.L_5617:
        /*0008*/ 	.byte	0x04, 0x17
        /*000a*/ 	.short	(.L_5619 - .L_5618)
.L_5618:
        /*000c*/ 	.word	0x00000000
        /*0010*/ 	.short	0x0004
        /*0012*/ 	.short	0x0020
        /*0014*/ 	.byte	0x00, 0xf0, 0x21, 0x00


	//----- nvinfo : EIATTR_KPARAM_INFO
	.align		4
.L_5619:
        /*0018*/ 	.byte	0x04, 0x17
        /*001a*/ 	.short	(.L_5621 - .L_5620)
.L_5620:
        /*001c*/ 	.word	0x00000000
        /*0020*/ 	.short	0x0003
        /*0022*/ 	.short	0x0018
        /*0024*/ 	.byte	0x00, 0xf0, 0x21, 0x00


	//----- nvinfo : EIATTR_KPARAM_INFO
	.align		4
.L_5621:
        /*0028*/ 	.byte	0x04, 0x17
        /*002a*/ 	.short	(.L_5623 - .L_5622)
.L_5622:
        /*002c*/ 	.word	0x00000000
        /*0030*/ 	.short	0x0002
        /*0032*/ 	.short	0x0010
        /*0034*/ 	.byte	0x00, 0xf0, 0x21, 0x00


	//----- nvinfo : EIATTR_KPARAM_INFO
	.align		4
.L_5623:
        /*0038*/ 	.byte	0x04, 0x17
        /*003a*/ 	.short	(.L_5625 - .L_5624)
.L_5624:
        /*003c*/ 	.word	0x00000000
        /*0040*/ 	.short	0x0001
        /*0042*/ 	.short	0x0008
        /*0044*/ 	.byte	0x00, 0xf5, 0x21, 0x00


	//----- nvinfo : EIATTR_KPARAM_INFO
	.align		4
.L_5625:
        /*0048*/ 	.byte	0x04, 0x17
        /*004a*/ 	.short	(.L_5627 - .L_5626)
.L_5626:
        /*004c*/ 	.word	0x00000000
        /*0050*/ 	.short	0x0000
        /*0052*/ 	.short	0x0000
        /*0054*/ 	.byte	0x00, 0xf5, 0x21, 0x00


	//----- nvinfo : EIATTR_SPARSE_MMA_MASK
	.align		4
.L_5627:
        /*0058*/ 	.byte	0x03, 0x50
        /*005a*/ 	.short	0x0000


	//----- nvinfo : EIATTR_MAXREG_COUNT
	.align		4
        /*005c*/ 	.byte	0x03, 0x1b
        /*005e*/ 	.short	0x00ff


	//----- nvinfo : EIATTR_NUM_BARRIERS
	.align		4
        /*0060*/ 	.byte	0x02, 0x4c
        /*0062*/ 	.byte	0x01
	.zero		1


	//----- nvinfo : EIATTR_MERCURY_ISA_VERSION
	.align		4
        /*0064*/ 	.byte	0x03, 0x5f
        /*0066*/ 	.short	0x0101


	//----- nvinfo : EIATTR_VRC_CTA_INIT_COUNT
	.align		4
        /*0068*/ 	.byte	0x02, 0x4a
	.zero		1
	.zero		1


	//----- nvinfo : EIATTR_EXIT_INSTR_OFFSETS
	.align		4
        /*006c*/ 	.byte	0x04, 0x1c
        /*006e*/ 	.short	(.L_5629 - .L_5628)


	//   ....[0]....
.L_5628:
        /*0070*/ 	.word	0x00000160


	//   ....[1]....
        /*0074*/ 	.word	0x000001f0


	//   ....[2]....
        /*0078*/ 	.word	0x00000ec0


	//----- nvinfo : EIATTR_CBANK_PARAM_SIZE
	.align		4
.L_5629:
        /*007c*/ 	.byte	0x03, 0x19
        /*007e*/ 	.short	0x0028


	//----- nvinfo : EIATTR_PARAM_CBANK
	.align		4
        /*0080*/ 	.byte	0x04, 0x0a
        /*0082*/ 	.short	(.L_5631 - .L_5630)
	.align		4
.L_5630:
        /*0084*/ 	.word	index@(.nv.constant0.contiguous_reducel133_bf16)
        /*0088*/ 	.short	0x0380
        /*008a*/ 	.short	0x0028


	//----- nvinfo : EIATTR_SW_WAR
	.align		4
.L_5631:
        /*008c*/ 	.byte	0x04, 0x36
        /*008e*/ 	.short	(.L_5633 - .L_5632)
.L_5632:
        /*0090*/ 	.word	0x00000008
.L_5633:


//--------------------- .nv.info.contiguous_reducel13_bf16 --------------------------
	.section	.nv.info.contiguous_reducel13_bf16,"",@"SHT_CUDA_INFO"
	.sectionflags	@""
	.align	4


	//----- nvinfo : EIATTR_CUDA_API_VERSION
	.align		4
        /*0000*/ 	.byte	0x04, 0x37
        /*0002*/ 	.short	(.L_5635 - .L_5634)
.L_5634:
        /*0004*/ 	.word	0x00000082


	//----- nvinfo : EIATTR_KPARAM_INFO
	.align		4
.L_5635:
        /*0008*/ 	.byte	0x04, 0x17
        /*000a*/ 	.short	(.L_5637 - .L_5636)
.L_5636:
        /*000c*/ 	.word	0x00000000
        /*0010*/ 	.short	0x0006
        /*0012*/ 	.short	0x0030
        /*0014*/ 	.byte	0x00, 0xf0, 0x21, 0x00


	//----- nvinfo : EIATTR_KPARAM_INFO
	.align		4
.L_5637:
        /*0018*/ 	.byte	0x04, 0x17
        /*001a*/ 	.short	(.L_5639 - .L_5638)
.L_5638:
        /*001c*/ 	.word	0x00000000
        /*0020*/ 	.short	0x0005
        /*0022*/ 	.short	0x0028
        /*0024*/ 	.byte	0x00, 0xf0, 0x21, 0x00


	//----- nvinfo : EIATTR_KPARAM_INFO
	.align		4
.L_5639:
        /*0028*/ 	.byte	0x04, 0x17
        /*002a*/ 	.short	(.L_5641 - .L_5640)
.L_5640:
        /*002c*/ 	.word	0x00000000
        /*0030*/ 	.short	0x0004
        /*0032*/ 	.short	0x0020
        /*0034*/ 	.byte	0x00, 0xf0, 0x21, 0x00


	//----- nvinfo : EIATTR_KPARAM_INFO
	.align		4
.L_5641:
        /*0038*/ 	.byte	0x04, 0x17
        /*003a*/ 	.short	(.L_5643 - .L_5642)
.L_5642:
        /*003c*/ 	.word	0x00000000
        /*0040*/ 	.short	0x0003
        /*0042*/ 	.short	0x0018
        /*0044*/ 	.byte	0x00, 0xf5, 0x21, 0x00


	//----- nvinfo : EIATTR_KPARAM_INFO
	.align		4
.L_5643:
        /*0048*/ 	.byte	0x04, 0x17
        /*004a*/ 	.short	(.L_5645 - .L_5644)
.L_5644:
        /*004c*/ 	.word	0x00000000
        /*0050*/ 	.short	0x0002
        /*0052*/ 	.short	0x0010
        /*0054*/ 	.byte	0x00, 0xf5, 0x21, 0x00


	//----- nvinfo : EIATTR_KPARAM_INFO
	.align		4
.L_5645:
        /*0058*/ 	.byte	0x04, 0x17
        /*005a*/ 	.short	(.L_5647 - .L_5646)
.L_5646:
        /*005c*/ 	.word	0x00000000
        /*0060*/ 	.short	0x0001
        /*0062*/ 	.short	0x0008
        /*0064*/ 	.byte	0x00, 0xf5, 0x21, 0x00


	//----- nvinfo : EIATTR_KPARAM_INFO
	.align		4
.L_5647:
        /*0068*/ 	.byte	0x04, 0x17
        /*006a*/ 	.short	(.L_5649 - .L_5648)
.L_5648:
        /*006c*/ 	.word	0x00000000
        /*0070*/ 	.short	0x0000
        /*0072*/ 	.short	0x0000
        /*0074*/ 	.byte	0x00, 0xf5, 0x21, 0x00


	//----- nvinfo : EIATTR_SPARSE_MMA_MASK
	.align		4
.L_5649:
        /*0078*/ 	.byte	0x03, 0x50
        /*007a*/ 	.short	0x0000


	//----- nvinfo : EIATTR_MAXREG_COUNT
	.align		4
        /*007c*/ 	.byte	0x03, 0x1b
        /*007e*/ 	.short	0x00ff


	//----- nvinfo : EIATTR_NUM_BARRIERS
	.align		4
        /*0080*/ 	.byte	0x02, 0x4c
        /*0082*/ 	.byte	0x01
	.zero		1


	//----- nvinfo : EIATTR_MERCURY_ISA_VERSION
	.align		4
        /*0084*/ 	.byte	0x03, 0x5f
        /*0086*/ 	.short	0x0101


	//----- nvinfo : EIATTR_VRC_CTA_INIT_COUNT
	.align		4
        /*0088*/ 	.byte	0x02, 0x4a
	.zero		1
	.zero		1


	//----- nvinfo : EIATTR_EXIT_INSTR_OFFSETS
	.align		4
        /*008c*/ 	.byte	0x04, 0x1c
        /*008e*/ 	.short	(.L_5651 - .L_5650)


	//   ....[0]....
.L_5650:
        /*0090*/ 	.word	0x00000160


	//   ....[1]....
        /*0094*/ 	.word	0x00003120


	//   ....[2]....
        /*0098*/ 	.word	0x00003e60


	//----- nvinfo : EIATTR_CRS_STACK_SIZE
	.align		4
.L_5651:
        /*009c*/ 	.byte	0x04, 0x1e
        /*009e*/ 	.short	(.L_5653 - .L_5652)
.L_5652:
        /*00a0*/ 	.word	0x00000000


	//----- nvinfo : EIATTR_CBANK_PARAM_SIZE
	.align		4
.L_5653:
        /*00a4*/ 	.byte	0x03, 0x19
        /*00a6*/ 	.short	0x0038


	//----- nvinfo : EIATTR_PARAM_CBANK
	.align		4
        /*00a8*/ 	.byte	0x04, 0x0a
        /*00aa*/ 	.short	(.L_5655 - .L_5654)
	.align		4
.L_5654:
        /*00ac*/ 	.word	index@(.nv.constant0.contiguous_reducel13_bf16)
        /*00b0*/ 	.short	0x0380
        /*00b2*/ 	.short	0x0038


	//----- nvinfo : EIATTR_SW_WAR
	.align		4
.L_5655:
        /*00b4*/ 	.byte	0x04, 0x36
        /*00b6*/ 	.short	(.L_5657 - .L_5656)
.L_5656:
        /*00b8*/ 	.word	0x00000008
.L_5657:


//--------------------- .nv.info.contiguous_reducel122_bf16 --------------------------
	.section	.nv.info.contiguous_reducel122_bf16,"",@"SHT_CUDA_INFO"
	.sectionflags	@""
	.align	4


	//----- nvinfo : EIATTR_CUDA_API_VERSION
	.align		4
        /*0000*/ 	.byte	0x04, 0x37
        /*0002*/ 	.short	(.L_5659 - .L_5658)
.L_5658:
        /*0004*/ 	.word	0x00000082


	//----- nvinfo : EIATTR_KPARAM_INFO
	.align		4
.L_5659:
        /*0008*/ 	.byte	0x04, 0x17
        /*000a*/ 	.short	(.L_5661 - .L_5660)
.L_5660:
        /*000c*/ 	.word	0x00000000
        /*0010*/ 	.short	0x0003
        /*0012*/ 	.short	0x0018
        /*0014*/ 	.byte	0x00, 0xf0, 0x21, 0x00


	//----- nvinfo : EIATTR_KPARAM_INFO
	.align		4
.L_5661:
        /*0018*/ 	.byte	0x04, 0x17
        /*001a*/ 	.short	(.L_5663 - .L_5662)
.L_5662:
        /*001c*/ 	.word	0x00000000
        /*0020*/ 	.short	0x0002
        /*0022*/ 	.short	0x0010
        /*0024*/ 	.byte	0x00, 0xf0, 0x21, 0x00


	//----- nvinfo : EIATTR_KPARAM_INFO
	.align		4
.L_5663:
        /*0028*/ 	.byte	0x04, 0x17
        /*002a*/ 	.short	(.L_5665 - .L_5664)
.L_5664:
        /*002c*/ 	.word	0x00000000
        /*0030*/ 	.short	0x0001
        /*0032*/ 	.short	0x0008
        /*0034*/ 	.byte	0x00, 0xf5, 0x21, 0x00


	//----- nvinfo : EIATTR_KPARAM_INFO
	.align		4
.L_5665:
        /*0038*/ 	.byte	0x04, 0x17
        /*003a*/ 	.short	(.L_5667 - .L_5666)
.L_5666:
        /*003c*/ 	.word	0x00000000
        /*0040*/ 	.short	0x0000
        /*0042*/ 	.short	0x0000
        /*0044*/ 	.byte	0x00, 0xf5, 0x21, 0x00


	//----- nvinfo : EIATTR_SPARSE_MMA_MASK
	.align		4
.L_5667:
        /*0048*/ 	.byte	0x03, 0x50
        /*004a*/ 	.short	0x0000


	//----- nvinfo : EIATTR_MAXREG_COUNT
	.align		4
        /*004c*/ 	.byte	0x03, 0x1b
        /*004e*/ 	.short	0x00ff


	//----- nvinfo : EIATTR_NUM_BARRIERS
	.align		4
        /*0050*/ 	.byte	0x02, 0x4c
        /*0052*/ 	.byte	0x01
	.zero		1


	//----- nvinfo : EIATTR_MERCURY_ISA_VERSION
	.align		4
        /*0054*/ 	.byte	0x03, 0x5f
        /*0056*/ 	.short	0x0101


	//----- nvinfo : EIATTR_VRC_CTA_INIT_COUNT
	.align		4
        /*0058*/ 	.byte	0x02, 0x4a
	.zero		1
	.zero		1


	//----- nvinfo : EIATTR_EXIT_INSTR_OFFSETS
	.align		4
        /*005c*/ 	.byte	0x04, 0x1c
        /*005e*/ 	.short	(.L_5669 - .L_5668)


	//   ....[0]....
.L_5668:
        /*0060*/ 	.word	0x00000460


	//   ....[1]....
        /*0064*/ 	.word	0x00000680


	//   ....[2]....
        /*0068*/ 	.word	0x00000760


	//----- nvinfo : EIATTR_CRS_STACK_SIZE
	.align		4
.L_5669:
        /*006c*/ 	.byte	0x04, 0x1e
        /*006e*/ 	.short	(.L_5671 - .L_5670)
.L_5670:
        /*0070*/ 	.word	0x00000000


	//----- nvinfo : EIATTR_CBANK_PARAM_SIZE
	.align		4
.L_5671:
        /*0074*/ 	.byte	0x03, 0x19
        /*0076*/ 	.short	0x0020


	//----- nvinfo : EIATTR_PARAM_CBANK
	.align		4
        /*0078*/ 	.byte	0x04, 0x0a
        /*007a*/ 	.short	(.L_5673 - .L_5672)
	.align		4
.L_5672:
        /*007c*/ 	.word	index@(.nv.constant0.contiguous_reducel122_bf16)
        /*0080*/ 	.short	0x0380
        /*0082*/ 	.short	0x0020


	//----- nvinfo : EIATTR_SW_WAR
	.align		4
.L_5673:
        /*0084*/ 	.byte	0x04, 0x36
        /*0086*/ 	.short	(.L_5675 - .L_5674)
.L_5674:
        /*0088*/ 	.word	0x00000008
.L_5675:


//--------------------- .nv.info.contiguous_reducel12_bf16 --------------------------
	.section	.nv.info.contiguous_reducel12_bf16,"",@"SHT_CUDA_INFO"
	.sectionflags	@""
	.align	4


	//----- nvinfo : EIATTR_CUDA_API_VERSION
	.align		4
        /*0000*/ 	.byte	0x04, 0x37
        /*0002*/ 	.short	(.L_5677 - .L_5676)
.L_5676:
        /*0004*/ 	.word	0x00000082


	//----- nvinfo : EIATTR_KPARAM_INFO
	.align		4
.L_5677:
        /*0008*/ 	.byte	0x04, 0x17
        /*000a*/ 	.short	(.L_5679 - .L_5678)
.L_5678:
        /*000c*/ 	.word	0x00000000
        /*0010*/ 	.short	0x0006
        /*0012*/ 	.short	0x0030
        /*0014*/ 	.byte	0x00, 0xf0, 0x21, 0x00


	//----- nvinfo : EIATTR_KPARAM_INFO
	.align		4
.L_5679:
        /*0018*/ 	.byte	0x04, 0x17
        /*001a*/ 	.short	(.L_5681 - .L_5680)
.L_5680:
        /*001c*/ 	.word	0x00000000
        /*0020*/ 	.short	0x0005
        /*0022*/ 	.short	0x0028
        /*0024*/ 	.byte	0x00, 0xf0, 0x21, 0x00


	//----- nvinfo : EIATTR_KPARAM_INFO
	.align		4
.L_5681:
        /*0028*/ 	.byte	0x04, 0x17
        /*002a*/ 	.short	(.L_5683 - .L_5682)
.L_5682:
        /*002c*/ 	.word	0x00000000
        /*0030*/ 	.short	0x0004
        /*0032*/ 	.short	0x0020
        /*0034*/ 	.byte	0x00, 0xf0, 0x21, 0x00


	//----- nvinfo : EIATTR_KPARAM_INFO
	.align		4
.L_5683:
        /*0038*/ 	.byte	0x04, 0x17
        /*003a*/ 	.short	(.L_5685 - .L_5684)
.L_5684:
        /*003c*/ 	.word	0x00000000
        /*0040*/ 	.short	0x0003
        /*0042*/ 	.short	0x0018
        /*0044*/ 	.byte	0x00, 0xf5, 0x21, 0x00


	//----- nvinfo : EIATTR_KPARAM_INFO
	.align		4
.L_5685:
        /*0048*/ 	.byte	0x04, 0x17
        /*004a*/ 	.short	(.L_5687 - .L_5686)
.L_5686:
        /*004c*/ 	.word	0x00000000
        /*0050*/ 	.short	0x0002
        /*0052*/ 	.short	0x0010
        /*0054*/ 	.byte	0x00, 0xf5, 0x21, 0x00


	//----- nvinfo : EIATTR_KPARAM_INFO
	.align		4
.L_5687:
        /*0058*/ 	.byte	0x04, 0x17
        /*005a*/ 	.short	(.L_5689 - .L_5688)
.L_5688:
        /*005c*/ 	.word	0x00000000
        /*0060*/ 	.short	0x0001
        /*0062*/ 	.short	0x0008
        /*0064*/ 	.byte	0x00, 0xf5, 0x21, 0x00


	//----- nvinfo : EIATTR_KPARAM_INFO
	.align		4
.L_5689:
        /*0068*/ 	.byte	0x04, 0x17
        /*006a*/ 	.short	(.L_5691 - .L_5690)
.L_5690:
        /*006c*/ 	.word	0x00000000
        /*0070*/ 	.short	0x0000
        /*0072*/ 	.short	0x0000
        /*0074*/ 	.byte	0x00, 0xf5, 0x21, 0x00


	//----- nvinfo : EIATTR_SPARSE_MMA_MASK
	.align		4
.L_5691:
        /*0078*/ 	.byte	0x03, 0x50
        /*007a*/ 	.short	0x0000


	//----- nvinfo : EIATTR_MAXREG_COUNT
	.align		4
        /*007c*/ 	.byte	0x03, 0x1b
        /*007e*/ 	.short	0x00ff


	//----- nvinfo : EIATTR_NUM_BARRIERS
	.align		4
        /*0080*/ 	.byte	0x02, 0x4c
        /*0082*/ 	.byte	0x01
	.zero		1


	//----- nvinfo : EIATTR_MERCURY_ISA_VERSION
	.align		4
        /*0084*/ 	.byte	0x03, 0x5f
        /*0086*/ 	.short	0x0101


	//----- nvinfo : EIATTR_VRC_CTA_INIT_COUNT
	.align		4
        /*0088*/ 	.byte	0x02, 0x4a
	.zero		1
	.zero		1


	//----- nvinfo : EIATTR_EXIT_INSTR_OFFSETS
	.align		4
        /*008c*/ 	.byte	0x04, 0x1c
        /*008e*/ 	.short	(.L_5693 - .L_5692)


	//   ....[0]....
.L_5692:
        /*0090*/ 	.word	0x00006830


	//   ....[1]....
        /*0094*/ 	.word	0x00006a50


	//   ....[2]....
        /*0098*/ 	.word	0x00006b60


	//----- nvinfo : EIATTR_CRS_STACK_SIZE
	.align		4
.L_5693:
        /*009c*/ 	.byte	0x04, 0x1e
        /*009e*/ 	.short	(.L_5695 - .L_5694)
.L_5694:
        /*00a0*/ 	.word	0x00000000


	//----- nvinfo : EIATTR_CBANK_PARAM_SIZE
	.align		4
.L_5695:
        /*00a4*/ 	.byte	0x03, 0x19
        /*00a6*/ 	.short	0x0038


	//----- nvinfo : EIATTR_PARAM_CBANK
	.align		4
        /*00a8*/ 	.byte	0x04, 0x0a
        /*00aa*/ 	.short	(.L_5697 - .L_5696)
	.align		4
.L_5696:
        /*00ac*/ 	.word	index@(.nv.constant0.contiguous_reducel12_bf16)
        /*00b0*/ 	.short	0x0380
        /*00b2*/ 	.short	0x0038


	//----- nvinfo : EIATTR_SW_WAR
	.align		4
.L_5697:
        /*00b4*/ 	.byte	0x04, 0x36
        /*00b6*/ 	.short	(.L_5699 - .L_5698)
.L_5698:
        /*00b8*/ 	.word	0x00000008
.L_5699:


//--------------------- .nv.info.uncontiguous_reducel1_bf16 --------------------------
	.section	.nv.info.uncontiguous_reducel1_bf16,"",@"SHT_CUDA_INFO"
	.sectionflags	@""
	.align	4


	//----- nvinfo : EIATTR_CUDA_API_VERSION
	.align		4
        /*0000*/ 	.byte	0x04, 0x37
        /*0002*/ 	.short	(.L_5701 - .L_5700)
.L_5700:
        /*0004*/ 	.word	0x00000082


	//----- nvinfo : EIATTR_KPARAM_INFO
	.align		4
.L_5701:
        /*0008*/ 	.byte	0x04, 0x17
        /*000a*/ 	.short	(.L_5703 - .L_5702)
.L_5702:
        /*000c*/ 	.word	0x00000000
        /*0010*/ 	.short	0x0005
        /*0012*/ 	.short	0x0028
        /*0014*/ 	.byte	0x00, 0xf0, 0x21, 0x00


	//----- nvinfo : EIATTR_KPARAM_INFO
	.align		4
.L_5703:
        /*0018*/ 	.byte	0x04, 0x17
        /*001a*/ 	.short	(.L_5705 - .L_5704)
.L_5704:
        /*001c*/ 	.word	0x00000000
        /*0020*/ 	.short	0x0004
        /*0022*/ 	.short	0x0020
        /*0024*/ 	.byte	0x00, 0xf0, 0x21, 0x00


	//----- nvinfo : EIATTR_KPARAM_INFO
	.align		4
.L_5705:
        /*0028*/ 	.byte	0x04, 0x17
        /*002a*/ 	.short	(.L_5707 - .L_5706)
.L_5706:
        /*002c*/ 	.word	0x00000000
        /*0030*/ 	.short	0x0003
        /*0032*/ 	.short	0x0018
        /*0034*/ 	.byte	0x00, 0xf5, 0x21, 0x00


	//----- nvinfo : EIATTR_KPARAM_INFO
	.align		4
.L_5707:
        /*0038*/ 	.byte	0x04, 0x17
        /*003a*/ 	.short	(.L_5709 - .L_5708)
.L_5708:
        /*003c*/ 	.word	0x00000000
        /*0040*/ 	.short	0x0002
        /*0042*/ 	.short	0x0010
        /*0044*/ 	.byte	0x00, 0xf5, 0x21, 0x00


	//----- nvinfo : EIATTR_KPARAM_INFO
	.align		4
.L_5709:
        /*0048*/ 	.byte	0x04, 0x17
        /*004a*/ 	.short	(.L_5711 - .L_5710)
.L_5710:
        /*004c*/ 	.word	0x00000000
        /*0050*/ 	.short	0x0001
        /*0052*/ 	.short	0x0008
        /*0054*/ 	.byte	0x00, 0xf5, 0x21, 0x00


	//----- nvinfo : EIATTR_KPARAM_INFO
	.align		4
.L_5711:
        /*0058*/ 	.byte	0x04, 0x17
        /*005a*/ 	.short	(.L_5713 - .L_5712)
.L_5712:
        /*005c*/ 	.word	0x00000000
        /*0060*/ 	.short	0x0000
        /*0062*/ 	.short	0x0000
        /*0064*/ 	.byte	0x00, 0xf5, 0x21, 0x00


	//----- nvinfo : EIATTR_SPARSE_MMA_MASK
	.align		4
.L_5713:
        /*0068*/ 	.byte	0x03, 0x50
        /*006a*/ 	.short	0x0000


	//----- nvinfo : EIATTR_MAXREG_COUNT
	.align		4
        /*006c*/ 	.byte	0x03, 0x1b
        /*006e*/ 	.short	0x00ff


	//----- nvinfo : EIATTR_NUM_BARRIERS
	.align		4
        /*0070*/ 	.byte	0x02, 0x4c
        /*0072*/ 	.byte	0x01
	.zero		1


	//----- nvinfo : EIATTR_MERCURY_ISA_VERSION
	.align		4
        /*0074*/ 	.byte	0x03, 0x5f
        /*0076*/ 	.short	0x0101


	//----- nvinfo : EIATTR_INT_WARP_WIDE_INSTR_OFFSETS
	.align		4
        /*0078*/ 	.byte	0x04, 0x31
        /*007a*/ 	.short	(.L_5715 - .L_5714)


	//   ....[0]....
.L_5714:
        /*007c*/ 	.word	0x00006670


	//----- nvinfo : EIATTR_VRC_CTA_INIT_COUNT
	.align		4
.L_5715:
        /*0080*/ 	.byte	0x02, 0x4a
	.zero		1
	.zero		1


	//----- nvinfo : EIATTR_EXIT_INSTR_OFFSETS
	.align		4
        /*0084*/ 	.byte	0x04, 0x1c
        /*0086*/ 	.short	(.L_5717 - .L_5716)


	//   ....[0]....
.L_5716:
        /*0088*/ 	.word	0x00006730


	//   ....[1]....
        /*008c*/ 	.word	0x00006950


	//   ....[2]....
        /*0090*/ 	.word	0x000069d0


	//----- nvinfo : EIATTR_CRS_STACK_SIZE
	.align		4
.L_5717:
        /*0094*/ 	.byte	0x04, 0x1e
        /*0096*/ 	.short	(.L_5719 - .L_5718)
.L_5718:
        /*0098*/ 	.word	0x00000000


	//----- nvinfo : EIATTR_CBANK_PARAM_SIZE
	.align		4
.L_5719:
        /*009c*/ 	.byte	0x03, 0x19
        /*009e*/ 	.short	0x0030


	//----- nvinfo : EIATTR_PARAM_CBANK
	.align		4
        /*00a0*/ 	.byte	0x04, 0x0a
        /*00a2*/ 	.short	(.L_5721 - .L_5720)
	.align		4
.L_5720:
        /*00a4*/ 	.word	index@(.nv.constant0.uncontiguous_reducel1_bf16)
        /*00a8*/ 	.short	0x0380
        /*00aa*/ 	.short	0x0030


	//----- nvinfo : EIATTR_SW_WAR
	.align		4
.L_5721:
        /*00ac*/ 	.byte	0x04, 0x36
        /*00ae*/ 	.short	(.L_5723 - .L_5722)
.L_5722:
        /*00b0*/ 	.word	0x00000008
.L_5723:


//--------------------- .nv.info.contiguous_reducel1_bf16 --------------------------
	.section	.nv.info.contiguous_reducel1_bf16,"",@"SHT_CUDA_INFO"
	.sectionflags	@""
	.align	4


	//----- nvinfo : EIATTR_CUDA_API_VERSION
	.align		4
        /*0000*/ 	.byte	0x04, 0x37
        /*0002*/ 	.short	(.L_5725 - .L_5724)
.L_5724:
        /*0004*/ 	.word	0x00000082


	//----- nvinfo : EIATTR_KPARAM_INFO
	.align		4
.L_5725:
        /*0008*/ 	.byte	0x04, 0x17
        /*000a*/ 	.short	(.L_5727 - .L_5726)
.L_5726:
        /*000c*/ 	.word	0x00000000
        /*0010*/ 	.short	0x0002
        /*0012*/ 	.short	0x0010
        /*0014*/ 	.byte	0x00, 0xf0, 0x21, 0x00


	//----- nvinfo : EIATTR_KPARAM_INFO
	.align		4
.L_5727:
        /*0018*/ 	.byte	0x04, 0x17
        /*001a*/ 	.short	(.L_5729 - .L_5728)
.L_5728:
        /*001c*/ 	.word	0x00000000
        /*0020*/ 	.short	0x0001
        /*0022*/ 	.short	0x0008
        /*0024*/ 	.byte	0x00, 0xf5, 0x21, 0x00


	//----- nvinfo : EIATTR_KPARAM_INFO
	.align		4
.L_5729:
        /*0028*/ 	.byte	0x04, 0x17
        /*002a*/ 	.short	(.L_5731 - .L_5730)
.L_5730:
        /*002c*/ 	.word	0x00000000
        /*0030*/ 	.short	0x0000
        /*0032*/ 	.short	0x0000
        /*0034*/ 	.byte	0x00, 0xf5, 0x21, 0x00


	//----- nvinfo : EIATTR_SPARSE_MMA_MASK
	.align		4
.L_5731:
        /*0038*/ 	.byte	0x03, 0x50
        /*003a*/ 	.short	0x0000


	//----- nvinfo : EIATTR_MAXREG_COUNT
	.align		4
        /*003c*/ 	.byte	0x03, 0x1b
        /*003e*/ 	.short	0x00ff


	//----- nvinfo : EIATTR_NUM_BARRIERS
	.align		4
        /*0040*/ 	.byte	0x02, 0x4c
        /*0042*/ 	.byte	0x01
	.zero		1


	//----- nvinfo : EIATTR_MERCURY_ISA_VERSION
	.align		4
        /*0044*/ 	.byte	0x03, 0x5f
        /*0046*/ 	.short	0x0101


	//----- nvinfo : EIATTR_INT_WARP_WIDE_INSTR_OFFSETS
	.align		4
        /*0048*/ 	.byte	0x04, 0x31
        /*004a*/ 	.short	(.L_5733 - .L_5732)


	//   ....[0]....
.L_5732:
        /*004c*/ 	.word	0x000002d0


	//----- nvinfo : EIATTR_VRC_CTA_INIT_COUNT
	.align		4
.L_5733:
        /*0050*/ 	.byte	0x02, 0x4a
	.zero		1
	.zero		1


	//----- nvinfo : EIATTR_EXIT_INSTR_OFFSETS
	.align		4
        /*0054*/ 	.byte	0x04, 0x1c
        /*0056*/ 	.short	(.L_5735 - .L_5734)


	//   ....[0]....
.L_5734:
        /*0058*/ 	.word	0x00000390


	//   ....[1]....
        /*005c*/ 	.word	0x000005b0


	//   ....[2]....
        /*0060*/ 	.word	0x00000600


	//----- nvinfo : EIATTR_CRS_STACK_SIZE
	.align		4
.L_5735:
        /*0064*/ 	.byte	0x04, 0x1e
        /*0066*/ 	.short	(.L_5737 - .L_5736)
.L_5736:
        /*0068*/ 	.word	0x00000000


	//----- nvinfo : EIATTR_CBANK_PARAM_SIZE
	.align		4
.L_5737:
        /*006c*/ 	.byte	0x03, 0x19
        /*006e*/ 	.short	0x0018


	//----- nvinfo : EIATTR_PARAM_CBANK
	.align		4
        /*0070*/ 	.byte	0x04, 0x0a
        /*0072*/ 	.short	(.L_5739 - .L_5738)
	.align		4
.L_5738:
        /*0074*/ 	.word	index@(.nv.constant0.contiguous_reducel1_bf16)
        /*0078*/ 	.short	0x0380
        /*007a*/ 	.short	0x0018


	//----- nvinfo : EIATTR_SW_WAR
	.align		4
.L_5739:
        /*007c*/ 	.byte	0x04, 0x36
        /*007e*/ 	.short	(.L_5741 - .L_5740)
.L_5740:
        /*0080*/ 	.word	0x00000008
.L_5741:


//--------------------- .nv.info.contiguous_reducel133_f16 --------------------------
	.section	.nv.info.contiguous_reducel133_f16,"",@"SHT_CUDA_INFO"
	.sectionflags	@""
	.align	4


	//----- nvinfo : EIATTR_CUDA_API_VERSION
	.align		4
        /*0000*/ 	.byte	0x04, 0x37
        /*0002*/ 	.short	(.L_5743 - .L_5742)
.L_5742:
        /*0004*/ 	.word	0x00000082


	//----- nvinfo : EIATTR_KPARAM_INFO
	.align		4
.L_5743:
        /*0008*/ 	.byte	0x04, 0x17
        /*000a*/ 	.short	(.L_5745 - .L_5744)
.L_5744:
        /*000c*/ 	.word	0x00000000
        /*0010*/ 	.short	0x0004
        /*0012*/ 	.short	0x0020
        /*0014*/ 	.byte	0x00, 0xf0, 0x21, 0x00


	//----- nvinfo : EIATTR_KPARAM_INFO
	.align		4
.L_5745:
        /*0018*/ 	.byte	0x04, 0x17
        /*001a*/ 	.short	(.L_5747 - .L_5746)
.L_5746:
        /*001c*/ 	.word	0x00000000
        /*0020*/ 	.short	0x0003
        /*0022*/ 	.short	0x0018
        /*0024*/ 	.byte	0x00, 0xf0, 0x21, 0x00


	//----- nvinfo : EIATTR_KPARAM_INFO
	.align		4
.L_5747:
        /*0028*/ 	.byte	0x04, 0x17
        /*002a*/ 	.short	(.L_5749 - .L_5748)
.L_5748:
        /*002c*/ 	.word	0x00000000
        /*0030*/ 	.short	0x0002
        /*0032*/ 	.short	0x0010
        /*0034*/ 	.byte	0x00, 0xf0, 0x21, 0x00


	//----- nvinfo : EIATTR_KPARAM_INFO
	.align		4
.L_5749:
        /*0038*/ 	.byte	0x04, 0x17
        /*003a*/ 	.short	(.L_5751 - .L_5750)
.L_5750:
        /*003c*/ 	.word	0x00000000
        /*0040*/ 	.short	0x0001
        /*0042*/ 	.short	0x0008
        /*0044*/ 	.byte	0x00, 0xf5, 0x21, 0x00


	//----- nvinfo : EIATTR_KPARAM_INFO
	.align		4
.L_5751:
        /*0048*/ 	.byte	0x04, 0x17
        /*004a*/ 	.short	(.L_5753 - .L_5752)
.L_5752:
        /*004c*/ 	.word	0x00000000
        /*0050*/ 	.short	0x0000
        /*0052*/ 	.short	0x0000
        /*0054*/ 	.byte	0x00, 0xf5, 0x21, 0x00


	//----- nvinfo : EIATTR_SPARSE_MMA_MASK
	.align		4
.L_5753:
        /*0058*/ 	.byte	0x03, 0x50
        /*005a*/ 	.short	0x0000


	//----- nvinfo : EIATTR_MAXREG_COUNT
	.align		4
        /*005c*/ 	.byte	0x03, 0x1b
        /*005e*/ 	.short	0x00ff


	//----- nvinfo : EIATTR_NUM_BARRIERS
	.align		4
        /*0060*/ 	.byte	0x02, 0x4c
        /*0062*/ 	.byte	0x01
	.zero		1


	//----- nvinfo : EIATTR_MERCURY_ISA_VERSION
	.align		4
        /*0064*/ 	.byte	0x03, 0x5f
        /*0066*/ 	.short	0x0101


	//----- nvinfo : EIATTR_VRC_CTA_INIT_COUNT
	.align		4
        /*0068*/ 	.byte	0x02, 0x4a
	.zero		1
	.zero		1


	//----- nvinfo : EIATTR_EXIT_INSTR_OFFSETS
	.align		4
        /*006c*/ 	.byte	0x04, 0x1c
        /*006e*/ 	.short	(.L_5755 - .L_5754)


	//   ....[0]....
.L_5754:
        /*0070*/ 	.word	0x00000150


	//   ....[1]....
        /*0074*/ 	.word	0x000001e0


	//   ....[2]....
        /*0078*/ 	.word	0x00000b10


	//----- nvinfo : EIATTR_CBANK_PARAM_SIZE
	.align		4
.L_5755:
        /*007c*/ 	.byte	0x03, 0x19
        /*007e*/ 	.short	0x0028


	//----- nvinfo : EIATTR_PARAM_CBANK
	.align		4
        /*0080*/ 	.byte	0x04, 0x0a
        /*0082*/ 	.short	(.L_5757 - .L_5756)
	.align		4
.L_5756:
        /*0084*/ 	.word	index@(.nv.constant0.contiguous_reducel133_f16)
        /*0088*/ 	.short	0x0380
        /*008a*/ 	.short	0x0028


	//----- nvinfo : EIATTR_SW_WAR
	.align		4
.L_5757:
        /*008c*/ 	.byte	0x04, 0x36
        /*008e*/ 	.short	(.L_5759 - .L_5758)
.L_5758:
        /*0090*/ 	.word	0x00000008
.L_5759:


//--------------------- .nv.info.contiguous_reducel13_f16 --------------------------
	.section	.nv.info.contiguous_reducel13_f16,"",@"SHT_CUDA_INFO"
	.sectionflags	@""
	.align	4


	//----- nvinfo : EIATTR_CUDA_API_VERSION
	.align		4
        /*0000*/ 	.byte	0x04, 0x37
        /*0002*/ 	.short	(.L_5761 - .L_5760)
.L_5760:
        /*0004*/ 	.word	0x00000082


	//----- nvinfo : EIATTR_KPARAM_INFO
	.align		4
.L_5761:
        /*0008*/ 	.byte	0x04, 0x17
        /*000a*/ 	.short	(.L_5763 - .L_5762)
.L_5762:
        /*000c*/ 	.word	0x00000000
        /*0010*/ 	.short	0x0006
        /*0012*/ 	.short	0x0030
        /*0014*/ 	.byte	0x00, 0xf0, 0x21, 0x00


	//----- nvinfo : EIATTR_KPARAM_INFO
	.align		4
.L_5763:
        /*0018*/ 	.byte	0x04, 0x17
        /*001a*/ 	.short	(.L_5765 - .L_5764)
.L_5764:
        /*001c*/ 	.word	0x00000000
        /*0020*/ 	.short	0x0005
        /*0022*/ 	.short	0x0028
        /*0024*/ 	.byte	0x00, 0xf0, 0x21, 0x00


	//----- nvinfo : EIATTR_KPARAM_INFO
	.align		4
.L_5765:
        /*0028*/ 	.byte	0x04, 0x17
        /*002a*/ 	.short	(.L_5767 - .L_5766)
.L_5766:
        /*002c*/ 	.word	0x00000000
        /*0030*/ 	.short	0x0004
        /*0032*/ 	.short	0x0020
        /*0034*/ 	.byte	0x00, 0xf0, 0x21, 0x00


	//----- nvinfo : EIATTR_KPARAM_INFO
	.align		4
.L_5767:
        /*0038*/ 	.byte	0x04, 0x17
        /*003a*/ 	.short	(.L_5769 - .L_5768)
.L_5768:
        /*003c*/ 	.word	0x00000000
        /*0040*/ 	.short	0x0003
        /*0042*/ 	.short	0x0018
        /*0044*/ 	.byte	0x00, 0xf5, 0x21, 0x00


	//----- nvinfo : EIATTR_KPARAM_INFO
	.align		4
.L_5769:
        /*0048*/ 	.byte	0x04, 0x17
        /*004a*/ 	.short	(.L_5771 - .L_5770)
.L_5770:
        /*004c*/ 	.word	0x00000000
        /*0050*/ 	.short	0x0002
        /*0052*/ 	.short	0x0010
        /*0054*/ 	.byte	0x00, 0xf5, 0x21, 0x00


	//----- nvinfo : EIATTR_KPARAM_INFO
	.align		4
.L_5771:
        /*0058*/ 	.byte	0x04, 0x17
        /*005a*/ 	.short	(.L_5773 - .L_5772)
.L_5772:
        /*005c*/ 	.word	0x00000000
        /*0060*/ 	.short	0x0001
        /*0062*/ 	.short	0x0008
        /*0064*/ 	.byte	0x00, 0xf5, 0x21, 0x00


	//----- nvinfo : EIATTR_KPARAM_INFO
	.align		4
.L_5773:
        /*0068*/ 	.byte	0x04, 0x17
        /*006a*/ 	.short	(.L_5775 - .L_5774)
.L_5774:
        /*006c*/ 	.word	0x00000000
        /*0070*/ 	.short	0x0000
        /*0072*/ 	.short	0x0000
        /*0074*/ 	.byte	0x00, 0xf5, 0x21, 0x00


	//----- nvinfo : EIATTR_SPARSE_MMA_MASK
	.align		4
.L_5775:
        /*0078*/ 	.byte	0x03, 0x50
        /*007a*/ 	.short	0x0000


	//----- nvinfo : EIATTR_MAXREG_COUNT
	.align		4
        /*007c*/ 	.byte	0x03, 0x1b
        /*007e*/ 	.short	0x00ff


	//----- nvinfo : EIATTR_NUM_BARRIERS
	.align		4
        /*0080*/ 	.byte	0x02, 0x4c
        /*0082*/ 	.byte	0x01
	.zero		1


	//----- nvinfo : EIATTR_MERCURY_ISA_VERSION
	.align		4
        /*0084*/ 	.byte	0x03, 0x5f
        /*0086*/ 	.short	0x0101


	//----- nvinfo : EIATTR_VRC_CTA_INIT_COUNT
	.align		4
        /*0088*/ 	.byte	0x02, 0x4a
	.zero		1
	.zero		1


	//----- nvinfo : EIATTR_EXIT_INSTR_OFFSETS
	.align		4
        /*008c*/ 	.byte	0x04, 0x1c
        /*008e*/ 	.short	(.L_5777 - .L_5776)


	//   ....[0]....
.L_5776:
        /*0090*/ 	.word	0x00000150


	//   ....[1]....
        /*0094*/ 	.word	0x00003110


	//   ....[2]....
        /*0098*/ 	.word	0x00003ab0


	//----- nvinfo : EIATTR_CRS_STACK_SIZE
	.align		4
.L_5777:
        /*009c*/ 	.byte	0x04, 0x1e
        /*009e*/ 	.short	(.L_5779 - .L_5778)
.L_5778:
        /*00a0*/ 	.word	0x00000000


	//----- nvinfo : EIATTR_CBANK_PARAM_SIZE
	.align		4
.L_5779:
        /*00a4*/ 	.byte	0x03, 0x19
        /*00a6*/ 	.short	0x0038


	//----- nvinfo : EIATTR_PARAM_CBANK
	.align		4
        /*00a8*/ 	.byte	0x04, 0x0a
        /*00aa*/ 	.short	(.L_5781 - .L_5780)
	.align		4
.L_5780:
        /*00ac*/ 	.word	index@(.nv.constant0.contiguous_reducel13_f16)
        /*00b0*/ 	.short	0x0380
        /*00b2*/ 	.short	0x0038


	//----- nvinfo : EIATTR_SW_WAR
	.align		4
.L_5781:
        /*00b4*/ 	.byte	0x04, 0x36
        /*00b6*/ 	.short	(.L_5783 - .L_5782)
.L_5782:
        /*00b8*/ 	.word	0x00000008
.L_5783:


//--------------------- .nv.info.contiguous_reducel122_f16 --------------------------
	.section	.nv.info.contiguous_reducel122_f16,"",@"SHT_CUDA_INFO"
	.sectionflags	@""
	.align	4


	//----- nvinfo : EIATTR_CUDA_API_VERSION
	.align		4
        /*0000*/ 	.byte	0x04, 0x37
        /*0002*/ 	.short	(.L_5785 - .L_5784)
.L_5784:
        /*0004*/ 	.word	0x00000082


	//----- nvinfo : EIATTR_KPARAM_INFO
	.align		4
.L_5785:
        /*0008*/ 	.byte	0x04, 0x17
        /*000a*/ 	.short	(.L_5787 - .L_5786)
.L_5786:
        /*000c*/ 	.word	0x00000000
        /*0010*/ 	.short	0x0003
        /*0012*/ 	.short	0x0018
        /*0014*/ 	.byte	0x00, 0xf0, 0x21, 0x00


	//----- nvinfo : EIATTR_KPARAM_INFO
	.align		4
.L_5787:
        /*0018*/ 	.byte	0x04, 0x17
        /*001a*/ 	.short	(.L_5789 - .L_5788)
.L_5788:
        /*001c*/ 	.word	0x00000000
        /*0020*/ 	.short	0x0002
        /*0022*/ 	.short	0x0010
        /*0024*/ 	.byte	0x00, 0xf0, 0x21, 0x00


	//----- nvinfo : EIATTR_KPARAM_INFO
	.align		4
.L_5789:
        /*0028*/ 	.byte	0x04, 0x17
        /*002a*/ 	.short	(.L_5791 - .L_5790)
.L_5790:
        /*002c*/ 	.word	0x00000000
        /*0030*/ 	.short	0x0001
        /*0032*/ 	.short	0x0008
        /*0034*/ 	.byte	0x00, 0xf5, 0x21, 0x00


	//----- nvinfo : EIATTR_KPARAM_INFO
	.align		4
.L_5791:
        /*0038*/ 	.byte	0x04, 0x17
        /*003a*/ 	.short	(.L_5793 - .L_5792)
.L_5792:
        /*003c*/ 	.word	0x00000000
        /*0040*/ 	.short	0x0000
        /*0042*/ 	.short	0x0000
        /*0044*/ 	.byte	0x00, 0xf5, 0x21, 0x00


	//----- nvinfo : EIATTR_SPARSE_MMA_MASK
	.align		4
.L_5793:
        /*0048*/ 	.byte	0x03, 0x50
        /*004a*/ 	.short	0x0000


	//----- nvinfo : EIATTR_MAXREG_COUNT
	.align		4
        /*004c*/ 	.byte	0x03, 0x1b
        /*004e*/ 	.short	0x00ff


	//----- nvinfo : EIATTR_NUM_BARRIERS
	.align		4
        /*0050*/ 	.byte	0x02, 0x4c
        /*0052*/ 	.byte	0x01
	.zero		1


	//----- nvinfo : EIATTR_MERCURY_ISA_VERSION
	.align		4
        /*0054*/ 	.byte	0x03, 0x5f
        /*0056*/ 	.short	0x0101


	//----- nvinfo : EIATTR_VRC_CTA_INIT_COUNT
	.align		4
        /*0058*/ 	.byte	0x02, 0x4a
	.zero		1
	.zero		1


	//----- nvinfo : EIATTR_EXIT_INSTR_OFFSETS
	.align		4
        /*005c*/ 	.byte	0x04, 0x1c
        /*005e*/ 	.short	(.L_5795 - .L_5794)


	//   ....[0]....
.L_5794:
        /*0060*/ 	.word	0x00000400


	//   ....[1]....
        /*0064*/ 	.word	0x00000550


	//   ....[2]....
        /*0068*/ 	.word	0x00000660


	//----- nvinfo : EIATTR_CRS_STACK_SIZE
	.align		4
.L_5795:
        /*006c*/ 	.byte	0x04, 0x1e
        /*006e*/ 	.short	(.L_5797 - .L_5796)
.L_5796:
        /*0070*/ 	.word	0x00000000


	//----- nvinfo : EIATTR_CBANK_PARAM_SIZE
	.align		4
.L_5797:
        /*0074*/ 	.byte	0x03, 0x19
        /*0076*/ 	.short	0x0020


	//----- nvinfo : EIATTR_PARAM_CBANK
	.align		4
        /*0078*/ 	.byte	0x04, 0x0a
        /*007a*/ 	.short	(.L_5799 - .L_5798)
	.align		4
.L_5798:
        /*007c*/ 	.word	index@(.nv.constant0.contiguous_reducel122_f16)
        /*0080*/ 	.short	0x0380
        /*0082*/ 	.short	0x0020


	//----- nvinfo : EIATTR_SW_WAR
	.align		4
.L_5799:
        /*0084*/ 	.byte	0x04, 0x36
        /*0086*/ 	.short	(.L_5801 - .L_5800)
.L_5800:
        /*0088*/ 	.word	0x00000008
.L_5801:


//--------------------- .nv.info.contiguous_reducel12_f16 --------------------------
	.section	.nv.info.contiguous_reducel12_f16,"",@"SHT_CUDA_INFO"
	.sectionflags	@""
	.align	4


	//----- nvinfo : EIATTR_CUDA_API_VERSION
	.align		4
        /*0000*/ 	.byte	0x04, 0x37
        /*0002*/ 	.short	(.L_5803 - .L_5802)
.L_5802:
        /*0004*/ 	.word	0x00000082


	//----- nvinfo : EIATTR_KPARAM_INFO
	.align		4
.L_5803:
        /*0008*/ 	.byte	0x04, 0x17
        /*000a*/ 	.short	(.L_5805 - .L_5804)
.L_5804:
        /*000c*/ 	.word	0x00000000
        /*0010*/ 	.short	0x0006
        /*0012*/ 	.short	0x0030
        /*0014*/ 	.byte	0x00, 0xf0, 0x21, 0x00


	//----- nvinfo : EIATTR_KPARAM_INFO
	.align		4
.L_5805:
        /*0018*/ 	.byte	0x04, 0x17
        /*001a*/ 	.short	(.L_5807 - .L_5806)
.L_5806:
        /*001c*/ 	.word	0x00000000
        /*0020*/ 	.short	0x0005
        /*0022*/ 	.short	0x0028
        /*0024*/ 	.byte	0x00, 0xf0, 0x21, 0x00


	//----- nvinfo : EIATTR_KPARAM_INFO
	.align		4
.L_5807:
        /*0028*/ 	.byte	0x04, 0x17
        /*002a*/ 	.short	(.L_5809 - .L_5808)
.L_5808:
        /*002c*/ 	.word	0x00000000
        /*0030*/ 	.short	0x0004
        /*0032*/ 	.short	0x0020
        /*0034*/ 	.byte	0x00, 0xf0, 0x21, 0x00


	//----- nvinfo : EIATTR_KPARAM_INFO
	.align		4
.L_5809:
        /*0038*/ 	.byte	0x04, 0x17
        /*003a*/ 	.short	(.L_5811 - .L_5810)
.L_5810:
        /*003c*/ 	.word	0x00000000
        /*0040*/ 	.short	0x0003
        /*0042*/ 	.short	0x0018
        /*0044*/ 	.byte	0x00, 0xf5, 0x21, 0x00


	//----- nvinfo : EIATTR_KPARAM_INFO
	.align		4
.L_5811:
        /*0048*/ 	.byte	0x04, 0x17
        /*004a*/ 	.short	(.L_5813 - .L_5812)
.L_5812:
        /*004c*/ 	.word	0x00000000
        /*0050*/ 	.short	0x0002
        /*0052*/ 	.short	0x0010
        /*0054*/ 	.byte	0x00, 0xf5, 0x21, 0x00


	//----- nvinfo : EIATTR_KPARAM_INFO
	.align		4
.L_5813:
        /*0058*/ 	.byte	0x04, 0x17
        /*005a*/ 	.short	(.L_5815 - .L_5814)
.L_5814:
        /*005c*/ 	.word	0x00000000
        /*0060*/ 	.short	0x0001
        /*0062*/ 	.short	0x0008
        /*0064*/ 	.byte	0x00, 0xf5, 0x21, 0x00


	//----- nvinfo : EIATTR_KPARAM_INFO
	.align		4
.L_5815:
        /*0068*/ 	.byte	0x04, 0x17
        /*006a*/ 	.short	(.L_5817 - .L_5816)
.L_5816:
        /*006c*/ 	.word	0x00000000
        /*0070*/ 	.short	0x0000
        /*0072*/ 	.short	0x0000
        /*0074*/ 	.byte	0x00, 0xf5, 0x21, 0x00


	//----- nvinfo : EIATTR_SPARSE_MMA_MASK
	.align		4
.L_5817:
        /*0078*/ 	.byte	0x03, 0x50
        /*007a*/ 	.short	0x0000


	//----- nvinfo : EIATTR_MAXREG_COUNT
	.align		4
        /*007c*/ 	.byte	0x03, 0x1b
        /*007e*/ 	.short	0x00ff


	//----- nvinfo : EIATTR_NUM_BARRIERS
	.align		4
        /*0080*/ 	.byte	0x02, 0x4c
        /*0082*/ 	.byte	0x01
	.zero		1


	//----- nvinfo : EIATTR_MERCURY_ISA_VERSION
	.align		4
        /*0084*/ 	.byte	0x03, 0x5f
        /*0086*/ 	.short	0x0101


	//----- nvinfo : EIATTR_VRC_CTA_INIT_COUNT
	.align		4
        /*0088*/ 	.byte	0x02, 0x4a
	.zero		1
	.zero		1


	//----- nvinfo : EIATTR_EXIT_INSTR_OFFSETS
	.align		4
        /*008c*/ 	.byte	0x04, 0x1c
        /*008e*/ 	.short	(.L_5819 - .L_5818)


	//   ....[0]....
.L_5818:
        /*0090*/ 	.word	0x000067f0


	//   ....[1]....
        /*0094*/ 	.word	0x00006940


	//   ....[2]....
        /*0098*/ 	.word	0x00006a50


	//----- nvinfo : EIATTR_CRS_STACK_SIZE
	.align		4
.L_5819:
        /*009c*/ 	.byte	0x04, 0x1e
        /*009e*/ 	.short	(.L_5821 - .L_5820)
.L_5820:
        /*00a0*/ 	.word	0x00000000


	//----- nvinfo : EIATTR_CBANK_PARAM_SIZE
	.align		4
.L_5821:
        /*00a4*/ 	.byte	0x03, 0x19
        /*00a6*/ 	.short	0x0038


	//----- nvinfo : EIATTR_PARAM_CBANK
	.align		4
        /*00a8*/ 	.byte	0x04, 0x0a
        /*00aa*/ 	.short	(.L_5823 - .L_5822)
	.align		4
.L_5822:
        /*00ac*/ 	.word	index@(.nv.constant0.contiguous_reducel12_f16)
        /*00b0*/ 	.short	0x0380
        /*00b2*/ 	.short	0x0038


	//----- nvinfo : EIATTR_SW_WAR
	.align		4
.L_5823:
        /*00b4*/ 	.byte	0x04, 0x36
        /*00b6*/ 	.short	(.L_5825 - .L_5824)
.L_5824:
        /*00b8*/ 	.word	0x00000008
.L_5825:


//--------------------- .nv.info.uncontiguous_reducel1_f16 --------------------------
	.section	.nv.info.uncontiguous_reducel1_f16,"",@"SHT_CUDA_INFO"
	.sectionflags	@""
	.align	4


	//----- nvinfo : EIATTR_CUDA_API_VERSION
	.align		4
        /*0000*/ 	.byte	0x04, 0x37
        /*0002*/ 	.short	(.L_5827 - .L_5826)
.L_5826:
        /*0004*/ 	.word	0x00000082


	//----- nvinfo : EIATTR_KPARAM_INFO
	.align		4
.L_5827:
        /*0008*/ 	.byte	0x04, 0x17
        /*000a*/ 	.short	(.L_5829 - .L_5828)
.L_5828:
        /*000c*/ 	.word	0x00000000
        /*0010*/ 	.short	0x0005
        /*0012*/ 	.short	0x0028
        /*0014*/ 	.byte	0x00, 0xf0, 0x21, 0x00


	//----- nvinfo : EIATTR_KPARAM_INFO
	.align		4
.L_5829:
        /*0018*/ 	.byte	0x04, 0x17
        /*001a*/ 	.short	(.L_5831 - .L_5830)
.L_5830:
        /*001c*/ 	.word	0x00000000
        /*0020*/ 	.short	0x0004
        /*0022*/ 	.short	0x0020
        /*0024*/ 	.byte	0x00, 0xf0, 0x21, 0x00


	//----- nvinfo : EIATTR_KPARAM_INFO
	.align		4
.L_5831:
        /*0028*/ 	.byte	0x04, 0x17
        /*002a*/ 	.short	(.L_5833 - .L_5832)
.L_5832:
        /*002c*/ 	.word	0x00000000
        /*0030*/ 	.short	0x0003
        /*0032*/ 	.short	0x0018
        /*0034*/ 	.byte	0x00, 0xf5, 0x21, 0x00


	//----- nvinfo : EIATTR_KPARAM_INFO
	.align		4
.L_5833:
        /*0038*/ 	.byte	0x04, 0x17
        /*003a*/ 	.short	(.L_5835 - .L_5834)
.L_5834:
        /*003c*/ 	.word	0x00000000
        /*0040*/ 	.short	0x0002
        /*0042*/ 	.short	0x0010
        /*0044*/ 	.byte	0x00, 0xf5, 0x21, 0x00


	//----- nvinfo : EIATTR_KPARAM_INFO
	.align		4
.L_5835:
        /*0048*/ 	.byte	0x04, 0x17
        /*004a*/ 	.short	(.L_5837 - .L_5836)
.L_5836:
        /*004c*/ 	.word	0x00000000
        /*0050*/ 	.short	0x0001
        /*0052*/ 	.short	0x0008
        /*0054*/ 	.byte	0x00, 0xf5, 0x21, 0x00


	//----- nvinfo : EIATTR_KPARAM_INFO
	.align		4
.L_5837:
        /*0058*/ 	.byte	0x04, 0x17
        /*005a*/ 	.short	(.L_5839 - .L_5838)
.L_5838:
        /*005c*/ 	.word	0x00000000
        /*0060*/ 	.short	0x0000
        /*0062*/ 	.short	0x0000
        /*0064*/ 	.byte	0x00, 0xf5, 0x21, 0x00


	//----- nvinfo : EIATTR_SPARSE_MMA_MASK
	.align		4
.L_5839:
        /*0068*/ 	.byte	0x03, 0x50
        /*006a*/ 	.short	0x0000


	//----- nvinfo : EIATTR_MAXREG_COUNT
	.align		4
        /*006c*/ 	.byte	0x03, 0x1b
        /*006e*/ 	.short	0x00ff


	//----- nvinfo : EIATTR_NUM_BARRIERS
	.align		4
        /*0070*/ 	.byte	0x02, 0x4c
        /*0072*/ 	.byte	0x01
	.zero		1


	//----- nvinfo : EIATTR_MERCURY_ISA_VERSION
	.align		4
        /*0074*/ 	.byte	0x03, 0x5f
        /*0076*/ 	.short	0x0101


	//----- nvinfo : EIATTR_INT_WARP_WIDE_INSTR_OFFSETS
	.align		4
        /*0078*/ 	.byte	0x04, 0x31
        /*007a*/ 	.short	(.L_5841 - .L_5840)


	//   ....[0]....
.L_5840:
        /*007c*/ 	.word	0x00006640


	//----- nvinfo : EIATTR_VRC_CTA_INIT_COUNT
	.align		4
.L_5841:
        /*0080*/ 	.byte	0x02, 0x4a
	.zero		1
	.zero		1


	//----- nvinfo : EIATTR_EXIT_INSTR_OFFSETS
	.align		4
        /*0084*/ 	.byte	0x04, 0x1c
        /*0086*/ 	.short	(.L_5843 - .L_5842)


	//   ....[0]....
.L_5842:
        /*0088*/ 	.word	0x000066e0


	//   ....[1]....
        /*008c*/ 	.word	0x00006830


	//   ....[2]....
        /*0090*/ 	.word	0x000068b0


	//----- nvinfo : EIATTR_CRS_STACK_SIZE
	.align		4
.L_5843:
        /*0094*/ 	.byte	0x04, 0x1e
        /*0096*/ 	.short	(.L_5845 - .L_5844)
.L_5844:
        /*0098*/ 	.word	0x00000000


	//----- nvinfo : EIATTR_CBANK_PARAM_SIZE
	.align		4
.L_5845:
        /*009c*/ 	.byte	0x03, 0x19
        /*009e*/ 	.short	0x0030


	//----- nvinfo : EIATTR_PARAM_CBANK
	.align		4
        /*00a0*/ 	.byte	0x04, 0x0a
        /*00a2*/ 	.short	(.L_5847 - .L_5846)
	.align		4
.L_5846:
        /*00a4*/ 	.word	index@(.nv.constant0.uncontiguous_reducel1_f16)
        /*00a8*/ 	.short	0x0380
        /*00aa*/ 	.short	0x0030


	//----- nvinfo : EIATTR_SW_WAR
	.align		4
.L_5847:
        /*00ac*/ 	.byte	0x04, 0x36
        /*00ae*/ 	.short	(.L_5849 - .L_5848)
.L_5848:
        /*00b0*/ 	.word	0x00000008
.L_5849:


//--------------------- .nv.info.contiguous_reducel1_f16 --------------------------
	.section	.nv.info.contiguous_reducel1_f16,"",@"SHT_CUDA_INFO"
	.sectionflags	@""
	.align	4


	//----- nvinfo : EIATTR_CUDA_API_VERSION
	.align		4
        /*0000*/ 	.byte	0x04, 0x37
        /*0002*/ 	.short	(.L_5851 - .L_5850)
.L_5850:
        /*0004*/ 	.word	0x00000082


	//----- nvinfo : EIATTR_KPARAM_INFO
	.align		4
.L_5851:
        /*0008*/ 	.byte	0x04, 0x17
        /*000a*/ 	.short	(.L_5853 - .L_5852)
.L_5852:
        /*000c*/ 	.word	0x00000000
        /*0010*/ 	.short	0x0002
        /*0012*/ 	.short	0x0010
        /*0014*/ 	.byte	0x00, 0xf0, 0x21, 0x00


	//----- nvinfo : EIATTR_KPARAM_INFO
	.align		4
.L_5853:
        /*0018*/ 	.byte	0x04, 0x17
        /*001a*/ 	.short	(.L_5855 - .L_5854)
.L_5854:
        /*001c*/ 	.word	0x00000000
        /*0020*/ 	.short	0x0001
        /*0022*/ 	.short	0x0008
        /*0024*/ 	.byte	0x00, 0xf5, 0x21, 0x00


	//----- nvinfo : EIATTR_KPARAM_INFO
	.align		4
.L_5855:
        /*0028*/ 	.byte	0x04, 0x17
        /*002a*/ 	.short	(.L_5857 - .L_5856)
.L_5856:
        /*002c*/ 	.word	0x00000000
        /*0030*/ 	.short	0x0000
        /*0032*/ 	.short	0x0000
        /*0034*/ 	.byte	0x00, 0xf5, 0x21, 0x00


	//----- nvinfo : EIATTR_SPARSE_MMA_MASK
	.align		4
.L_5857:
        /*0038*/ 	.byte	0x03, 0x50
        /*003a*/ 	.short	0x0000


	//----- nvinfo : EIATTR_MAXREG_COUNT
	.align		4
        /*003c*/ 	.byte	0x03, 0x1b
        /*003e*/ 	.short	0x00ff


	//----- nvinfo : EIATTR_NUM_BARRIERS
	.align		4
        /*0040*/ 	.byte	0x02, 0x4c
        /*0042*/ 	.byte	0x01
	.zero		1


	//----- nvinfo : EIATTR_MERCURY_ISA_VERSION
	.align		4
        /*0044*/ 	.byte	0x03, 0x5f
        /*0046*/ 	.short	0x0101


	//----- nvinfo : EIATTR_INT_WARP_WIDE_INSTR_OFFSETS
	.align		4
        /*0048*/ 	.byte	0x04, 0x31
        /*004a*/ 	.short	(.L_5859 - .L_5858)


	//   ....[0]....
.L_5858:
        /*004c*/ 	.word	0x000002a0


	//----- nvinfo : EIATTR_VRC_CTA_INIT_COUNT
	.align		4
.L_5859:
        /*0050*/ 	.byte	0x02, 0x4a
	.zero		1
	.zero		1


	//----- nvinfo : EIATTR_EXIT_INSTR_OFFSETS
	.align		4
        /*0054*/ 	.byte	0x04, 0x1c
        /*0056*/ 	.short	(.L_5861 - .L_5860)


	//   ....[0]....
.L_5860:
        /*0058*/ 	.word	0x00000340


	//   ....[1]....
        /*005c*/ 	.word	0x00000490


	//   ....[2]....
        /*0060*/ 	.word	0x00000510


	//----- nvinfo : EIATTR_CRS_STACK_SIZE
	.align		4
.L_5861:
        /*0064*/ 	.byte	0x04, 0x1e
        /*0066*/ 	.short	(.L_5863 - .L_5862)
.L_5862:
        /*0068*/ 	.word	0x00000000


	//----- nvinfo : EIATTR_CBANK_PARAM_SIZE
	.align		4
.L_5863:
        /*006c*/ 	.byte	0x03, 0x19
        /*006e*/ 	.short	0x0018


	//----- nvinfo : EIATTR_PARAM_CBANK
	.align		4
        /*0070*/ 	.byte	0x04, 0x0a
        /*0072*/ 	.short	(.L_5865 - .L_5864)
	.align		4
.L_5864:
        /*0074*/ 	.word	index@(.nv.constant0.contiguous_reducel1_f16)
        /*0078*/ 	.short	0x0380
        /*007a*/ 	.short	0x0018


	//----- nvinfo : EIATTR_SW_WAR
	.align		4
.L_5865:
        /*007c*/ 	.byte	0x04, 0x36
        /*007e*/ 	.short	(.L_5867 - .L_5866)
.L_5866:
        /*0080*/ 	.word	0x00000008
.L_5867:


//--------------------- .nv.info.contiguous_reducel133_f64 --------------------------
	.section	.nv.info.contiguous_reducel133_f64,"",@"SHT_CUDA_INFO"
	.sectionflags	@""
	.align	4


	//----- nvinfo : EIATTR_CUDA_API_VERSION
	.align		4
        /*0000*/ 	.byte	0x04, 0x37
        /*0002*/ 	.short	(.L_5869 - .L_5868)
.L_5868:
        /*0004*/ 	.word	0x00000082


	//----- nvinfo : EIATTR_KPARAM_INFO
	.align		4
.L_5869:
        /*0008*/ 	.byte	0x04, 0x17
        /*000a*/ 	.short	(.L_5871 - .L_5870)
.L_5870:
        /*000c*/ 	.word	0x00000000
        /*0010*/ 	.short	0x0004
        /*0012*/ 	.short	0x0020
        /*0014*/ 	.byte	0x00, 0xf0, 0x21, 0x00


	//----- nvinfo : EIATTR_KPARAM_INFO
	.align		4
.L_5871:
        /*0018*/ 	.byte	0x04, 0x17
        /*001a*/ 	.short	(.L_5873 - .L_5872)
.L_5872:
        /*001c*/ 	.word	0x00000000
        /*0020*/ 	.short	0x0003
        /*0022*/ 	.short	0x0018
        /*0024*/ 	.byte	0x00, 0xf0, 0x21, 0x00


	//----- nvinfo : EIATTR_KPARAM_INFO
	.align		4
.L_5873:
        /*0028*/ 	.byte	0x04, 0x17
        /*002a*/ 	.short	(.L_5875 - .L_5874)
.L_5874:
        /*002c*/ 	.word	0x00000000
        /*0030*/ 	.short	0x0002
        /*0032*/ 	.short	0x0010
        /*0034*/ 	.byte	0x00, 0xf0, 0x21, 0x00


	//----- nvinfo : EIATTR_KPARAM_INFO
	.align		4
.L_5875:
        /*0038*/ 	.byte	0x04, 0x17
        /*003a*/ 	.short	(.L_5877 - .L_5876)
.L_5876:
        /*003c*/ 	.word	0x00000000
        /*0040*/ 	.short	0x0001
        /*0042*/ 	.short	0x0008
        /*0044*/ 	.byte	0x00, 0xf5, 0x21, 0x00


	//----- nvinfo : EIATTR_KPARAM_INFO
	.align		4
.L_5877:
        /*0048*/ 	.byte	0x04, 0x17
        /*004a*/ 	.short	(.L_5879 - .L_5878)
.L_5878:
        /*004c*/ 	.word	0x00000000
        /*0050*/ 	.short	0x0000
        /*0052*/ 	.short	0x0000
        /*0054*/ 	.byte	0x00, 0xf5, 0x21, 0x00


	//----- nvinfo : EIATTR_SPARSE_MMA_MASK
	.align		4
.L_5879:
        /*0058*/ 	.byte	0x03, 0x50
        /*005a*/ 	.short	0x0000


	//----- nvinfo : EIATTR_MAXREG_COUNT
	.align		4
        /*005c*/ 	.byte	0x03, 0x1b
        /*005e*/ 	.short	0x00ff


	//----- nvinfo : EIATTR_NUM_BARRIERS
	.align		4
        /*0060*/ 	.byte	0x02, 0x4c
        /*0062*/ 	.byte	0x01
	.zero		1


	//----- nvinfo : EIATTR_MERCURY_ISA_VERSION
	.align		4
        /*0064*/ 	.byte	0x03, 0x5f
        /*0066*/ 	.short	0x0101


	//----- nvinfo : EIATTR_VRC_CTA_INIT_COUNT
	.align		4
        /*0068*/ 	.byte	0x02, 0x4a
	.zero		1
	.zero		1


	//----- nvinfo : EIATTR_EXIT_INSTR_OFFSETS
	.align		4
        /*006c*/ 	.byte	0x04, 0x1c
        /*006e*/ 	.short	(.L_5881 - .L_5880)


	//   ....[0]....
.L_5880:
        /*0070*/ 	.word	0x00000150


	//   ....[1]....
        /*0074*/ 	.word	0x000001e0


	//   ....[2]....
        /*0078*/ 	.word	0x00000810


	//----- nvinfo : EIATTR_CBANK_PARAM_SIZE
	.align		4
.L_5881:
        /*007c*/ 	.byte	0x03, 0x19
        /*007e*/ 	.short	0x0028


	//----- nvinfo : EIATTR_PARAM_CBANK
	.align		4
        /*0080*/ 	.byte	0x04, 0x0a
        /*0082*/ 	.short	(.L_5883 - .L_5882)
	.align		4
.L_5882:
        /*0084*/ 	.word	index@(.nv.constant0.contiguous_reducel133_f64)
        /*0088*/ 	.short	0x0380
        /*008a*/ 	.short	0x0028


	//----- nvinfo : EIATTR_SW_WAR
	.align		4
.L_5883:
        /*008c*/ 	.byte	0x04, 0x36
        /*008e*/ 	.short	(.L_5885 - .L_5884)
.L_5884:
        /*0090*/ 	.word	0x00000008
.L_5885:


//--------------------- .nv.info.contiguous_reducel13_f64 --------------------------
	.section	.nv.info.contiguous_reducel13_f64,"",@"SHT_CUDA_INFO"
	.sectionflags	@""
	.align	4


	//----- nvinfo : EIATTR_CUDA_API_VERSION
	.align		4
        /*0000*/ 	.byte	0x04, 0x37
        /*0002*/ 	.short	(.L_5887 - .L_5886)
.L_5886:
        /*0004*/ 	.word	0x00000082


	//----- nvinfo : EIATTR_KPARAM_INFO
	.align		4
.L_5887:
        /*0008*/ 	.byte	0x04, 0x17
        /*000a*/ 	.short	(.L_5889 - .L_5888)
.L_5888:
        /*000c*/ 	.word	0x00000000
        /*0010*/ 	.short	0x0006
        /*0012*/ 	.short	0x0030
        /*0014*/ 	.byte	0x00, 0xf0, 0x21, 0x00


	//----- nvinfo : EIATTR_KPARAM_INFO
	.align		4
.L_5889:
        /*0018*/ 	.byte	0x04, 0x17
        /*001a*/ 	.short	(.L_5891 - .L_5890)
.L_5890:
        /*001c*/ 	.word	0x00000000
        /*0020*/ 	.short	0x0005
        /*0022*/ 	.short	0x0028
        /*0024*/ 	.byte	0x00, 0xf0, 0x21, 0x00


	//----- nvinfo : EIATTR_KPARAM_INFO
	.align		4
.L_5891:
        /*0028*/ 	.byte	0x04, 0x17
        /*002a*/ 	.short	(.L_5893 - .L_5892)
.L_5892:
        /*002c*/ 	.word	0x00000000
        /*0030*/ 	.short	0x0004
        /*0032*/ 	.short	0x0020
        /*0034*/ 	.byte	0x00, 0xf0, 0x21, 0x00


	//----- nvinfo : EIATTR_KPARAM_INFO
	.align		4
.L_5893:
        /*0038*/ 	.byte	0x04, 0x17
        /*003a*/ 	.short	(.L_5895 - .L_5894)
.L_5894:
        /*003c*/ 	.word	0x00000000
        /*0040*/ 	.short	0x0003
        /*0042*/ 	.short	0x0018
        /*0044*/ 	.byte	0x00, 0xf5, 0x21, 0x00


	//----- nvinfo : EIATTR_KPARAM_INFO
	.align		4
.L_5895:
        /*0048*/ 	.byte	0x04, 0x17
        /*004a*/ 	.short	(.L_5897 - .L_5896)
.L_5896:
        /*004c*/ 	.word	0x00000000
        /*0050*/ 	.short	0x0002
        /*0052*/ 	.short	0x0010
        /*0054*/ 	.byte	0x00, 0xf5, 0x21, 0x00


	//----- nvinfo : EIATTR_KPARAM_INFO
	.align		4
.L_5897:
        /*0058*/ 	.byte	0x04, 0x17
        /*005a*/ 	.short	(.L_5899 - .L_5898)
.L_5898:
        /*005c*/ 	.word	0x00000000
        /*0060*/ 	.short	0x0001
        /*0062*/ 	.short	0x0008
        /*0064*/ 	.byte	0x00, 0xf5, 0x21, 0x00


	//----- nvinfo : EIATTR_KPARAM_INFO
	.align		4
.L_5899:
        /*0068*/ 	.byte	0x04, 0x17
        /*006a*/ 	.short	(.L_5901 - .L_5900)
.L_5900:
        /*006c*/ 	.word	0x00000000
        /*0070*/ 	.short	0x0000
        /*0072*/ 	.short	0x0000
        /*0074*/ 	.byte	0x00, 0xf5, 0x21, 0x00


	//----- nvinfo : EIATTR_SPARSE_MMA_MASK
	.align		4
.L_5901:
        /*0078*/ 	.byte	0x03, 0x50
        /*007a*/ 	.short	0x0000


	//----- nvinfo : EIATTR_MAXREG_COUNT
	.align		4
        /*007c*/ 	.byte	0x03, 0x1b
        /*007e*/ 	.short	0x00ff


	//----- nvinfo : EIATTR_NUM_BARRIERS
	.align		4
        /*0080*/ 	.byte	0x02, 0x4c
        /*0082*/ 	.byte	0x01
	.zero		1


	//----- nvinfo : EIATTR_MERCURY_ISA_VERSION
	.align		4
        /*0084*/ 	.byte	0x03, 0x5f
        /*0086*/ 	.short	0x0101


	//----- nvinfo : EIATTR_VRC_CTA_INIT_COUNT
	.align		4
        /*0088*/ 	.byte	0x02, 0x4a
	.zero		1
	.zero		1


	//----- nvinfo : EIATTR_EXIT_INSTR_OFFSETS
	.align		4
        /*008c*/ 	.byte	0x04, 0x1c
        /*008e*/ 	.short	(.L_5903 - .L_5902)


	//   ....[0]....
.L_5902:
        /*0090*/ 	.word	0x00000150


	//   ....[1]....
        /*0094*/ 	.word	0x00003120


	//   ....[2]....
        /*0098*/ 	.word	0x000037c0


	//----- nvinfo : EIATTR_CRS_STACK_SIZE
	.align		4
.L_5903:
        /*009c*/ 	.byte	0x04, 0x1e
        /*009e*/ 	.short	(.L_5905 - .L_5904)
.L_5904:
        /*00a0*/ 	.word	0x00000000


	//----- nvinfo : EIATTR_CBANK_PARAM_SIZE
	.align		4
.L_5905:
        /*00a4*/ 	.byte	0x03, 0x19
        /*00a6*/ 	.short	0x0038


	//----- nvinfo : EIATTR_PARAM_CBANK
	.align		4
        /*00a8*/ 	.byte	0x04, 0x0a
        /*00aa*/ 	.short	(.L_5907 - .L_5906)
	.align		4
.L_5906:
        /*00ac*/ 	.word	index@(.nv.constant0.contiguous_reducel13_f64)
        /*00b0*/ 	.short	0x0380
        /*00b2*/ 	.short	0x0038


	//----- nvinfo : EIATTR_SW_WAR
	.align		4
.L_5907:
        /*00b4*/ 	.byte	0x04, 0x36
        /*00b6*/ 	.short	(.L_5909 - .L_5908)
.L_5908:
        /*00b8*/ 	.word	0x00000008
.L_5909:


//--------------------- .nv.info.contiguous_reducel122_f64 --------------------------
	.section	.nv.info.contiguous_reducel122_f64,"",@"SHT_CUDA_INFO"
	.sectionflags	@""
	.align	4


	//----- nvinfo : EIATTR_CUDA_API_VERSION
	.align		4
        /*0000*/ 	.byte	0x04, 0x37
        /*0002*/ 	.short	(.L_5911 - .L_5910)
.L_5910:
        /*0004*/ 	.word	0x00000082


	//----- nvinfo : EIATTR_KPARAM_INFO
	.align		4
.L_5911:
        /*0008*/ 	.byte	0x04, 0x17
        /*000a*/ 	.short	(.L_5913 - .L_5912)
.L_5912:
        /*000c*/ 	.word	0x00000000
        /*0010*/ 	.short	0x0003
        /*0012*/ 	.short	0x0018
        /*0014*/ 	.byte	0x00, 0xf0, 0x21, 0x00


	//----- nvinfo : EIATTR_KPARAM_INFO
	.align		4
.L_5913:
        /*0018*/ 	.byte	0x04, 0x17
        /*001a*/ 	.short	(.L_5915 - .L_5914)
.L_5914:
        /*001c*/ 	.word	0x00000000
        /*0020*/ 	.short	0x0002
        /*0022*/ 	.short	0x0010
        /*0024*/ 	.byte	0x00, 0xf0, 0x21, 0x00


	//----- nvinfo : EIATTR_KPARAM_INFO
	.align		4
.L_5915:
        /*0028*/ 	.byte	0x04, 0x17
        /*002a*/ 	.short	(.L_5917 - .L_5916)
.L_5916:
        /*002c*/ 	.word	0x00000000
        /*0030*/ 	.short	0x0001
        /*0032*/ 	.short	0x0008
        /*0034*/ 	.byte	0x00, 0xf5, 0x21, 0x00


	//----- nvinfo : EIATTR_KPARAM_INFO
	.align		4
.L_5917:
        /*0038*/ 	.byte	0x04, 0x17
        /*003a*/ 	.short	(.L_5919 - .L_5918)
.L_5918:
        /*003c*/ 	.word	0x00000000
        /*0040*/ 	.short	0x0000
        /*0042*/ 	.short	0x0000
        /*0044*/ 	.byte	0x00, 0xf5, 0x21, 0x00


	//----- nvinfo : EIATTR_SPARSE_MMA_MASK
	.align		4
.L_5919:
        /*0048*/ 	.byte	0x03, 0x50
        /*004a*/ 	.short	0x0000


	//----- nvinfo : EIATTR_MAXREG_COUNT
	.align		4
        /*004c*/ 	.byte	0x03, 0x1b
        /*004e*/ 	.short	0x00ff


	//----- nvinfo : EIATTR_NUM_BARRIERS
	.align		4
        /*0050*/ 	.byte	0x02, 0x4c
        /*0052*/ 	.byte	0x01
	.zero		1


	//----- nvinfo : EIATTR_MERCURY_ISA_VERSION
	.align		4
        /*0054*/ 	.byte	0x03, 0x5f
        /*0056*/ 	.short	0x0101


	//----- nvinfo : EIATTR_VRC_CTA_INIT_COUNT
	.align		4
        /*0058*/ 	.byte	0x02, 0x4a
	.zero		1
	.zero		1


	//----- nvinfo : EIATTR_EXIT_INSTR_OFFSETS
	.align		4
        /*005c*/ 	.byte	0x04, 0x1c
        /*005e*/ 	.short	(.L_5921 - .L_5920)


	//   ....[0]....
.L_5920:
        /*0060*/ 	.word	0x000003f0


	//   ....[1]....
        /*0064*/ 	.word	0x00000590


	//   ....[2]....
        /*0068*/ 	.word	0x000006a0


	//----- nvinfo : EIATTR_CRS_STACK_SIZE
	.align		4
.L_5921:
        /*006c*/ 	.byte	0x04, 0x1e
        /*006e*/ 	.short	(.L_5923 - .L_5922)
.L_5922:
        /*0070*/ 	.word	0x00000000


	//----- nvinfo : EIATTR_CBANK_PARAM_SIZE
	.align		4
.L_5923:
        /*0074*/ 	.byte	0x03, 0x19
        /*0076*/ 	.short	0x0020


	//----- nvinfo : EIATTR_PARAM_CBANK
	.align		4
        /*0078*/ 	.byte	0x04, 0x0a
        /*007a*/ 	.short	(.L_5925 - .L_5924)
	.align		4
.L_5924:
        /*007c*/ 	.word	index@(.nv.constant0.contiguous_reducel122_f64)
        /*0080*/ 	.short	0x0380
        /*0082*/ 	.short	0x0020


	//----- nvinfo : EIATTR_SW_WAR
	.align		4
.L_5925:
        /*0084*/ 	.byte	0x04, 0x36
        /*0086*/ 	.short	(.L_5927 - .L_5926)
.L_5926:
        /*0088*/ 	.word	0x00000008
.L_5927:


//--------------------- .nv.info.contiguous_reducel12_f64 --------------------------
	.section	.nv.info.contiguous_reducel12_f64,"",@"SHT_CUDA_INFO"
	.sectionflags	@""
	.align	4


	//----- nvinfo : EIATTR_CUDA_API_VERSION
	.align		4
        /*0000*/ 	.byte	0x04, 0x37
        /*0002*/ 	.short	(.L_5929 - .L_5928)
.L_5928:
        /*0004*/ 	.word	0x00000082


	//----- nvinfo : EIATTR_KPARAM_INFO
	.align		4
.L_5929:
        /*0008*/ 	.byte	0x04, 0x17
        /*000a*/ 	.short	(.L_5931 - .L_5930)
.L_5930:
        /*000c*/ 	.word	0x00000000
        /*0010*/ 	.short	0x0006
        /*0012*/ 	.short	0x0030
        /*0014*/ 	.byte	0x00, 0xf0, 0x21, 0x00


	//----- nvinfo : EIATTR_KPARAM_INFO
	.align		4
.L_5931:
        /*0018*/ 	.byte	0x04, 0x17
        /*001a*/ 	.short	(.L_5933 - .L_5932)
.L_5932:
        /*001c*/ 	.word	0x00000000
        /*0020*/ 	.short	0x0005
        /*0022*/ 	.short	0x0028
        /*0024*/ 	.byte	0x00, 0xf0, 0x21, 0x00


	//----- nvinfo : EIATTR_KPARAM_INFO
	.align		4
.L_5933:
        /*0028*/ 	.byte	0x04, 0x17
        /*002a*/ 	.short	(.L_5935 - .L_5934)
.L_5934:
        /*002c*/ 	.word	0x00000000
        /*0030*/ 	.short	0x0004
        /*0032*/ 	.short	0x0020
        /*0034*/ 	.byte	0x00, 0xf0, 0x21, 0x00


	//----- nvinfo : EIATTR_KPARAM_INFO
	.align		4
.L_5935:
        /*0038*/ 	.byte	0x04, 0x17
        /*003a*/ 	.short	(.L_5937 - .L_5936)
.L_5936:
        /*003c*/ 	.word	0x00000000
        /*0040*/ 	.short	0x0003
        /*0042*/ 	.short	0x0018
        /*0044*/ 	.byte	0x00, 0xf5, 0x21, 0x00


	//----- nvinfo : EIATTR_KPARAM_INFO
	.align		4
.L_5937:
        /*0048*/ 	.byte	0x04, 0x17
        /*004a*/ 	.short	(.L_5939 - .L_5938)
.L_5938:
        /*004c*/ 	.word	0x00000000
        /*0050*/ 	.short	0x0002
        /*0052*/ 	.short	0x0010
        /*0054*/ 	.byte	0x00, 0xf5, 0x21, 0x00


	//----- nvinfo : EIATTR_KPARAM_INFO
	.align		4
.L_5939:
        /*0058*/ 	.byte	0x04, 0x17
        /*005a*/ 	.short	(.L_5941 - .L_5940)
.L_5940:
        /*005c*/ 	.word	0x00000000
        /*0060*/ 	.short	0x0001
        /*0062*/ 	.short	0x0008
        /*0064*/ 	.byte	0x00, 0xf5, 0x21, 0x00


	//----- nvinfo : EIATTR_KPARAM_INFO
	.align		4
.L_5941:
        /*0068*/ 	.byte	0x04, 0x17
        /*006a*/ 	.short	(.L_5943 - .L_5942)
.L_5942:
        /*006c*/ 	.word	0x00000000
        /*0070*/ 	.short	0x0000
        /*0072*/ 	.short	0x0000
        /*0074*/ 	.byte	0x00, 0xf5, 0x21, 0x00


	//----- nvinfo : EIATTR_SPARSE_MMA_MASK
	.align		4
.L_5943:
        /*0078*/ 	.byte	0x03, 0x50
        /*007a*/ 	.short	0x0000


	//----- nvinfo : EIATTR_MAXREG_COUNT
	.align		4
        /*007c*/ 	.byte	0x03, 0x1b
        /*007e*/ 	.short	0x00ff


	//----- nvinfo : EIATTR_NUM_BARRIERS
	.align		4
        /*0080*/ 	.byte	0x02, 0x4c
        /*0082*/ 	.byte	0x01
	.zero		1


	//----- nvinfo : EIATTR_MERCURY_ISA_VERSION
	.align		4
        /*0084*/ 	.byte	0x03, 0x5f
        /*0086*/ 	.short	0x0101


	//----- nvinfo : EIATTR_VRC_CTA_INIT_COUNT
	.align		4
        /*0088*/ 	.byte	0x02, 0x4a
	.zero		1
	.zero		1


	//----- nvinfo : EIATTR_EXIT_INSTR_OFFSETS
	.align		4
        /*008c*/ 	.byte	0x04, 0x1c
        /*008e*/ 	.short	(.L_5945 - .L_5944)


	//   ....[0]....
.L_5944:
        /*0090*/ 	.word	0x000067e0


	//   ....[1]....
        /*0094*/ 	.word	0x00006980


	//   ....[2]....
        /*0098*/ 	.word	0x00006a90


	//----- nvinfo : EIATTR_CRS_STACK_SIZE
	.align		4
.L_5945:
        /*009c*/ 	.byte	0x04, 0x1e
        /*009e*/ 	.short	(.L_5947 - .L_5946)
.L_5946:
        /*00a0*/ 	.word	0x00000000


	//----- nvinfo : EIATTR_CBANK_PARAM_SIZE
	.align		4
.L_5947:
        /*00a4*/ 	.byte	0x03, 0x19
        /*00a6*/ 	.short	0x0038


	//----- nvinfo : EIATTR_PARAM_CBANK
	.align		4
        /*00a8*/ 	.byte	0x04, 0x0a
        /*00aa*/ 	.short	(.L_5949 - .L_5948)
	.align		4
.L_5948:
        /*00ac*/ 	.word	index@(.nv.constant0.contiguous_reducel12_f64)
        /*00b0*/ 	.short	0x0380
        /*00b2*/ 	.short	0x0038


	//----- nvinfo : EIATTR_SW_WAR
	.align		4
.L_5949:
        /*00b4*/ 	.byte	0x04, 0x36
        /*00b6*/ 	.short	(.L_5951 - .L_5950)
.L_5950:
        /*00b8*/ 	.word	0x00000008
.L_5951:


//--------------------- .nv.info.uncontiguous_reducel1_f64 --------------------------
	.section	.nv.info.uncontiguous_reducel1_f64,"",@"SHT_CUDA_INFO"
	.sectionflags	@""
	.align	4


	//----- nvinfo : EIATTR_CUDA_API_VERSION
	.align		4
        /*0000*/ 	.byte	0x04, 0x37
        /*0002*/ 	.short	(.L_5953 - .L_5952)
.L_5952:
        /*0004*/ 	.word	0x00000082


	//----- nvinfo : EIATTR_KPARAM_INFO
	.align		4
.L_5953:
        /*0008*/ 	.byte	0x04, 0x17
        /*000a*/ 	.short	(.L_5955 - .L_5954)
.L_5954:
        /*000c*/ 	.word	0x00000000
        /*0010*/ 	.short	0x0005
        /*0012*/ 	.short	0x0028
        /*0014*/ 	.byte	0x00, 0xf0, 0x21, 0x00


	//----- nvinfo : EIATTR_KPARAM_INFO
	.align		4
.L_5955:
        /*0018*/ 	.byte	0x04, 0x17
        /*001a*/ 	.short	(.L_5957 - .L_5956)
.L_5956:
        /*001c*/ 	.word	0x00000000
        /*0020*/ 	.short	0x0004
        /*0022*/ 	.short	0x0020
        /*0024*/ 	.byte	0x00, 0xf0, 0x21, 0x00


	//----- nvinfo : EIATTR_KPARAM_INFO
	.align		4
.L_5957:
        /*0028*/ 	.byte	0x04, 0x17
        /*002a*/ 	.short	(.L_5959 - .L_5958)
.L_5958:
        /*002c*/ 	.word	0x00000000
        /*0030*/ 	.short	0x0003
        /*0032*/ 	.short	0x0018
        /*0034*/ 	.byte	0x00, 0xf5, 0x21, 0x00


	//----- nvinfo : EIATTR_KPARAM_INFO
	.align		4
.L_5959:
        /*0038*/ 	.byte	0x04, 0x17
        /*003a*/ 	.short	(.L_5961 - .L_5960)
.L_5960:
        /*003c*/ 	.word	0x00000000
        /*0040*/ 	.short	0x0002
        /*0042*/ 	.short	0x0010
        /*0044*/ 	.byte	0x00, 0xf5, 0x21, 0x00


	//----- nvinfo : EIATTR_KPARAM_INFO
	.align		4
.L_5961:
        /*0048*/ 	.byte	0x04, 0x17
        /*004a*/ 	.short	(.L_5963 - .L_5962)
.L_5962:
        /*004c*/ 	.word	0x00000000
        /*0050*/ 	.short	0x0001
        /*0052*/ 	.short	0x0008
        /*0054*/ 	.byte	0x00, 0xf5, 0x21, 0x00


	//----- nvinfo : EIATTR_KPARAM_INFO
	.align		4
.L_5963:
        /*0058*/ 	.byte	0x04, 0x17
        /*005a*/ 	.short	(.L_5965 - .L_5964)
.L_5964:
        /*005c*/ 	.word	0x00000000
        /*0060*/ 	.short	0x0000
        /*0062*/ 	.short	0x0000
        /*0064*/ 	.byte	0x00, 0xf5, 0x21, 0x00


	//----- nvinfo : EIATTR_SPARSE_MMA_MASK
	.align		4
.L_5965:
        /*0068*/ 	.byte	0x03, 0x50
        /*006a*/ 	.short	0x0000


	//----- nvinfo : EIATTR_MAXREG_COUNT
	.align		4
        /*006c*/ 	.byte	0x03, 0x1b
        /*006e*/ 	.short	0x00ff


	//----- nvinfo : EIATTR_NUM_BARRIERS
	.align		4
        /*0070*/ 	.byte	0x02, 0x4c
        /*0072*/ 	.byte	0x01
	.zero		1


	//----- nvinfo : EIATTR_MERCURY_ISA_VERSION
	.align		4
        /*0074*/ 	.byte	0x03, 0x5f
        /*0076*/ 	.short	0x0101


	//----- nvinfo : EIATTR_VRC_CTA_INIT_COUNT
	.align		4
        /*0078*/ 	.byte	0x02, 0x4a
	.zero		1
	.zero		1


	//----- nvinfo : EIATTR_EXIT_INSTR_OFFSETS
	.align		4
        /*007c*/ 	.byte	0x04, 0x1c
        /*007e*/ 	.short	(.L_5967 - .L_5966)


	//   ....[0]....
.L_5966:
        /*0080*/ 	.word	0x00006a10


	//   ....[1]....
        /*0084*/ 	.word	0x00006bb0


	//   ....[2]....
        /*0088*/ 	.word	0x00006c30


	//----- nvinfo : EIATTR_CRS_STACK_SIZE
	.align		4
.L_5967:
        /*008c*/ 	.byte	0x04, 0x1e
        /*008e*/ 	.short	(.L_5969 - .L_5968)
.L_5968:
        /*0090*/ 	.word	0x00000000


	//----- nvinfo : EIATTR_CBANK_PARAM_SIZE
	.align		4
.L_5969:
        /*0094*/ 	.byte	0x03, 0x19
        /*0096*/ 	.short	0x0030


	//----- nvinfo : EIATTR_PARAM_CBANK
	.align		4
        /*0098*/ 	.byte	0x04, 0x0a
        /*009a*/ 	.short	(.L_5971 - .L_5970)
	.align		4
.L_5970:
        /*009c*/ 	.word	index@(.nv.constant0.uncontiguous_reducel1_f64)
        /*00a0*/ 	.short	0x0380
        /*00a2*/ 	.short	0x0030


	//----- nvinfo : EIATTR_SW_WAR
	.align		4
.L_5971:
        /*00a4*/ 	.byte	0x04, 0x36
        /*00a6*/ 	.short	(.L_5973 - .L_5972)
.L_5972:
        /*00a8*/ 	.word	0x00000008
.L_5973:


//--------------------- .nv.info.contiguous_reducel1_f64 --------------------------
	.section	.nv.info.contiguous_reducel1_f64,"",@"SHT_CUDA_INFO"
	.sectionflags	@""
	.align	4


	//----- nvinfo : EIATTR_CUDA_API_VERSION
	.align		4
        /*0000*/ 	.byte	0x04, 0x37
        /*0002*/ 	.short	(.L_5975 - .L_5974)
.L_5974:
        /*0004*/ 	.word	0x00000082


	//----- nvinfo : EIATTR_KPARAM_INFO
	.align		4
.L_5975:
        /*0008*/ 	.byte	0x04, 0x17
        /*000a*/ 	.short	(.L_5977 - .L_5976)
.L_5976:
        /*000c*/ 	.word	0x00000000
        /*0010*/ 	.short	0x0002
        /*0012*/ 	.short	0x0010
        /*0014*/ 	.byte	0x00, 0xf0, 0x21, 0x00


	//----- nvinfo : EIATTR_KPARAM_INFO
	.align		4
.L_5977:
        /*0018*/ 	.byte	0x04, 0x17
        /*001a*/ 	.short	(.L_5979 - .L_5978)
.L_5978:
        /*001c*/ 	.word	0x00000000
        /*0020*/ 	.short	0x0001
        /*0022*/ 	.short	0x0008
        /*0024*/ 	.byte	0x00, 0xf5, 0x21, 0x00


	//----- nvinfo : EIATTR_KPARAM_INFO
	.align		4
.L_5979:
        /*0028*/ 	.byte	0x04, 0x17
        /*002a*/ 	.short	(.L_5981 - .L_5980)
.L_5980:
        /*002c*/ 	.word	0x00000000
        /*0030*/ 	.short	0x0000
        /*0032*/ 	.short	0x0000
        /*0034*/ 	.byte	0x00, 0xf5, 0x21, 0x00


	//----- nvinfo : EIATTR_SPARSE_MMA_MASK
	.align		4
.L_5981:
        /*0038*/ 	.byte	0x03, 0x50
        /*003a*/ 	.short	0x0000


	//----- nvinfo : EIATTR_MAXREG_COUNT
	.align		4
        /*003c*/ 	.byte	0x03, 0x1b
        /*003e*/ 	.short	0x00ff


	//----- nvinfo : EIATTR_NUM_BARRIERS
	.align		4
        /*0040*/ 	.byte	0x02, 0x4c
        /*0042*/ 	.byte	0x01
	.zero		1


	//----- nvinfo : EIATTR_MERCURY_ISA_VERSION
	.align		4
        /*0044*/ 	.byte	0x03, 0x5f
        /*0046*/ 	.short	0x0101


	//----- nvinfo : EIATTR_VRC_CTA_INIT_COUNT
	.align		4
        /*0048*/ 	.byte	0x02, 0x4a
	.zero		1
	.zero		1


	//----- nvinfo : EIATTR_EXIT_INSTR_OFFSETS
	.align		4
        /*004c*/ 	.byte	0x04, 0x1c
        /*004e*/ 	.short	(.L_5983 - .L_5982)


	//   ....[0]....
.L_5982:
        /*0050*/ 	.word	0x00000340


	//   ....[1]....
        /*0054*/ 	.word	0x000004e0


	//   ....[2]....
        /*0058*/ 	.word	0x00000560


	//----- nvinfo : EIATTR_CRS_STACK_SIZE
	.align		4
.L_5983:
        /*005c*/ 	.byte	0x04, 0x1e
        /*005e*/ 	.short	(.L_5985 - .L_5984)
.L_5984:
        /*0060*/ 	.word	0x00000000


	//----- nvinfo : EIATTR_CBANK_PARAM_SIZE
	.align		4
.L_5985:
        /*0064*/ 	.byte	0x03, 0x19
        /*0066*/ 	.short	0x0018


	//----- nvinfo : EIATTR_PARAM_CBANK
	.align		4
        /*0068*/ 	.byte	0x04, 0x0a
        /*006a*/ 	.short	(.L_5987 - .L_5986)
	.align		4
.L_5986:
        /*006c*/ 	.word	index@(.nv.constant0.contiguous_reducel1_f64)
        /*0070*/ 	.short	0x0380
        /*0072*/ 	.short	0x0018


	//----- nvinfo : EIATTR_SW_WAR
	.align		4
.L_5987:
        /*0074*/ 	.byte	0x04, 0x36
        /*0076*/ 	.short	(.L_5989 - .L_5988)
.L_5988:
        /*0078*/ 	.word	0x00000008
.L_5989:


//--------------------- .nv.info.contiguous_reducel133_f32 --------------------------
	.section	.nv.info.contiguous_reducel133_f32,"",@"SHT_CUDA_INFO"
	.sectionflags	@""
	.align	4


	//----- nvinfo : EIATTR_CUDA_API_VERSION
	.align		4
        /*0000*/ 	.byte	0x04, 0x37
        /*0002*/ 	.short	(.L_5991 - .L_5990)
.L_5990:
        /*0004*/ 	.word	0x00000082


	//----- nvinfo : EIATTR_KPARAM_INFO
	.align		4
.L_5991:
        /*0008*/ 	.byte	0x04, 0x17
        /*000a*/ 	.short	(.L_5993 - .L_5992)
.L_5992:
        /*000c*/ 	.word	0x00000000
        /*0010*/ 	.short	0x0004
        /*0012*/ 	.short	0x0020
        /*0014*/ 	.byte	0x00, 0xf0, 0x21, 0x00


	//----- nvinfo : EIATTR_KPARAM_INFO
	.align		4
.L_5993:
        /*0018*/ 	.byte	0x04, 0x17
        /*001a*/ 	.short	(.L_5995 - .L_5994)
.L_5994:
        /*001c*/ 	.word	0x00000000
        /*0020*/ 	.short	0x0003
        /*0022*/ 	.short	0x0018
        /*0024*/ 	.byte	0x00, 0xf0, 0x21, 0x00


	//----- nvinfo : EIATTR_KPARAM_INFO
	.align		4
.L_5995:
        /*0028*/ 	.byte	0x04, 0x17
        /*002a*/ 	.short	(.L_5997 - .L_5996)
.L_5996:
        /*002c*/ 	.word	0x00000000
        /*0030*/ 	.short	0x0002
        /*0032*/ 	.short	0x0010
        /*0034*/ 	.byte	0x00, 0xf0, 0x21, 0x00


	//----- nvinfo : EIATTR_KPARAM_INFO
	.align		4
.L_5997:
        /*0038*/ 	.byte	0x04, 0x17
        /*003a*/ 	.short	(.L_5999 - .L_5998)
.L_5998:
        /*003c*/ 	.word	0x00000000
        /*0040*/ 	.short	0x0001
        /*0042*/ 	.short	0x0008
        /*0044*/ 	.byte	0x00, 0xf5, 0x21, 0x00


	//----- nvinfo : EIATTR_KPARAM_INFO
	.align		4
.L_5999:
        /*0048*/ 	.byte	0x04, 0x17
        /*004a*/ 	.short	(.L_6001 - .L_6000)
.L_6000:
        /*004c*/ 	.word	0x00000000
        /*0050*/ 	.short	0x0000
        /*0052*/ 	.short	0x0000
        /*0054*/ 	.byte	0x00, 0xf5, 0x21, 0x00


	//----- nvinfo : EIATTR_SPARSE_MMA_MASK
	.align		4
.L_6001:
        /*0058*/ 	.byte	0x03, 0x50
        /*005a*/ 	.short	0x0000


	//----- nvinfo : EIATTR_MAXREG_COUNT
	.align		4
        /*005c*/ 	.byte	0x03, 0x1b
        /*005e*/ 	.short	0x00ff


	//----- nvinfo : EIATTR_NUM_BARRIERS
	.align		4
        /*0060*/ 	.byte	0x02, 0x4c
        /*0062*/ 	.byte	0x01
	.zero		1


	//----- nvinfo : EIATTR_MERCURY_ISA_VERSION
	.align		4
        /*0064*/ 	.byte	0x03, 0x5f
        /*0066*/ 	.short	0x0101


	//----- nvinfo : EIATTR_VRC_CTA_INIT_COUNT
	.align		4
        /*0068*/ 	.byte	0x02, 0x4a
	.zero		1
	.zero		1


	//----- nvinfo : EIATTR_EXIT_INSTR_OFFSETS
	.align		4
        /*006c*/ 	.byte	0x04, 0x1c
        /*006e*/ 	.short	(.L_6003 - .L_6002)


	//   ....[0]....
.L_6002:
        /*0070*/ 	.word	0x00000150


	//   ....[1]....
        /*0074*/ 	.word	0x000001e0


	//   ....[2]....
        /*0078*/ 	.word	0x00000810


	//----- nvinfo : EIATTR_CBANK_PARAM_SIZE
	.align		4
.L_6003:
        /*007c*/ 	.byte	0x03, 0x19
        /*007e*/ 	.short	0x0028


	//----- nvinfo : EIATTR_PARAM_CBANK
	.align		4
        /*0080*/ 	.byte	0x04, 0x0a
        /*0082*/ 	.short	(.L_6005 - .L_6004)
	.align		4
.L_6004:
        /*0084*/ 	.word	index@(.nv.constant0.contiguous_reducel133_f32)
        /*0088*/ 	.short	0x0380
        /*008a*/ 	.short	0x0028


	//----- nvinfo : EIATTR_SW_WAR
	.align		4
.L_6005:
        /*008c*/ 	.byte	0x04, 0x36
        /*008e*/ 	.short	(.L_6007 - .L_6006)
.L_6006:
        /*0090*/ 	.word	0x00000008
.L_6007:


//--------------------- .nv.info.contiguous_reducel13_f32 --------------------------
	.section	.nv.info.contiguous_reducel13_f32,"",@"SHT_CUDA_INFO"
	.sectionflags	@""
	.align	4


	//----- nvinfo : EIATTR_CUDA_API_VERSION
	.align		4
        /*0000*/ 	.byte	0x04, 0x37
        /*0002*/ 	.short	(.L_6009 - .L_6008)
.L_6008:
        /*0004*/ 	.word	0x00000082


	//----- nvinfo : EIATTR_KPARAM_INFO
	.align		4
.L_6009:
        /*0008*/ 	.byte	0x04, 0x17
        /*000a*/ 	.short	(.L_6011 - .L_6010)
.L_6010:
        /*000c*/ 	.word	0x00000000
        /*0010*/ 	.short	0x0006
        /*0012*/ 	.short	0x0030
        /*0014*/ 	.byte	0x00, 0xf0, 0x21, 0x00


	//----- nvinfo : EIATTR_KPARAM_INFO
	.align		4
.L_6011:
        /*0018*/ 	.byte	0x04, 0x17
        /*001a*/ 	.short	(.L_6013 - .L_6012)
.L_6012:
        /*001c*/ 	.word	0x00000000
        /*0020*/ 	.short	0x0005
        /*0022*/ 	.short	0x0028
        /*0024*/ 	.byte	0x00, 0xf0, 0x21, 0x00


	//----- nvinfo : EIATTR_KPARAM_INFO
	.align		4
.L_6013:
        /*0028*/ 	.byte	0x04, 0x17
        /*002a*/ 	.short	(.L_6015 - .L_6014)
.L_6014:
        /*002c*/ 	.word	0x00000000
        /*0030*/ 	.short	0x0004
        /*0032*/ 	.short	0x0020
        /*0034*/ 	.byte	0x00, 0xf0, 0x21, 0x00


	//----- nvinfo : EIATTR_KPARAM_INFO
	.align		4
.L_6015:
        /*0038*/ 	.byte	0x04, 0x17
        /*003a*/ 	.short	(.L_6017 - .L_6016)
.L_6016:
        /*003c*/ 	.word	0x00000000
        /*0040*/ 	.short	0x0003
        /*0042*/ 	.short	0x0018
        /*0044*/ 	.byte	0x00, 0xf5, 0x21, 0x00


	//----- nvinfo : EIATTR_KPARAM_INFO
	.align		4
.L_6017:
        /*0048*/ 	.byte	0x04, 0x17
        /*004a*/ 	.short	(.L_6019 - .L_6018)
.L_6018:
        /*004c*/ 	.word	0x00000000
        /*0050*/ 	.short	0x0002
        /*0052*/ 	.short	0x0010
        /*0054*/ 	.byte	0x00, 0xf5, 0x21, 0x00


	//----- nvinfo : EIATTR_KPARAM_INFO
	.align		4
.L_6019:
        /*0058*/ 	.byte	0x04, 0x17
        /*005a*/ 	.short	(.L_6021 - .L_6020)
.L_6020:
        /*005c*/ 	.word	0x00000000
        /*0060*/ 	.short	0x0001
        /*0062*/ 	.short	0x0008
        /*0064*/ 	.byte	0x00, 0xf5, 0x21, 0x00


	//----- nvinfo : EIATTR_KPARAM_INFO
	.align		4
.L_6021:
        /*0068*/ 	.byte	0x04, 0x17
        /*006a*/ 	.short	(.L_6023 - .L_6022)
.L_6022:
        /*006c*/ 	.word	0x00000000
        /*0070*/ 	.short	0x0000
        /*0072*/ 	.short	0x0000
        /*0074*/ 	.byte	0x00, 0xf5, 0x21, 0x00


	//----- nvinfo : EIATTR_SPARSE_MMA_MASK
	.align		4
.L_6023:
        /*0078*/ 	.byte	0x03, 0x50
        /*007a*/ 	.short	0x0000


	//----- nvinfo : EIATTR_MAXREG_COUNT
	.align		4
        /*007c*/ 	.byte	0x03, 0x1b
        /*007e*/ 	.short	0x00ff


	//----- nvinfo : EIATTR_NUM_BARRIERS
	.align		4
        /*0080*/ 	.byte	0x02, 0x4c
        /*0082*/ 	.byte	0x01
	.zero		1


	//----- nvinfo : EIATTR_MERCURY_ISA_VERSION
	.align		4
        /*0084*/ 	.byte	0x03, 0x5f
        /*0086*/ 	.short	0x0101


	//----- nvinfo : EIATTR_VRC_CTA_INIT_COUNT
	.align		4
        /*0088*/ 	.byte	0x02, 0x4a
	.zero		1
	.zero		1


	//----- nvinfo : EIATTR_EXIT_INSTR_OFFSETS
	.align		4
        /*008c*/ 	.byte	0x04, 0x1c
        /*008e*/ 	.short	(.L_6025 - .L_6024)


	//   ....[0]....
.L_6024:
        /*0090*/ 	.word	0x00000150


	//   ....[1]....
        /*0094*/ 	.word	0x00003120


	//   ....[2]....
        /*0098*/ 	.word	0x000037c0


	//----- nvinfo : EIATTR_CRS_STACK_SIZE
	.align		4
.L_6025:
        /*009c*/ 	.byte	0x04, 0x1e
        /*009e*/ 	.short	(.L_6027 - .L_6026)
.L_6026:
        /*00a0*/ 	.word	0x00000000


	//----- nvinfo : EIATTR_CBANK_PARAM_SIZE
	.align		4
.L_6027:
        /*00a4*/ 	.byte	0x03, 0x19
        /*00a6*/ 	.short	0x0038


	//----- nvinfo : EIATTR_PARAM_CBANK
	.align		4
        /*00a8*/ 	.byte	0x04, 0x0a
        /*00aa*/ 	.short	(.L_6029 - .L_6028)
	.align		4
.L_6028:
        /*00ac*/ 	.word	index@(.nv.constant0.contiguous_reducel13_f32)
        /*00b0*/ 	.short	0x0380
        /*00b2*/ 	.short	0x0038


	//----- nvinfo : EIATTR_SW_WAR
	.align		4
.L_6029:
        /*00b4*/ 	.byte	0x04, 0x36
        /*00b6*/ 	.short	(.L_6031 - .L_6030)
.L_6030:
        /*00b8*/ 	.word	0x00000008
.L_6031:


//--------------------- .nv.info.contiguous_reducel122_f32 --------------------------
	.section	.nv.info.contiguous_reducel122_f32,"",@"SHT_CUDA_INFO"
	.sectionflags	@""
	.align	4


	//----- nvinfo : EIATTR_CUDA_API_VERSION
	.align		4
        /*0000*/ 	.byte	0x04, 0x37
        /*0002*/ 	.short	(.L_6033 - .L_6032)
.L_6032:
        /*0004*/ 	.word	0x00000082


	//----- nvinfo : EIATTR_KPARAM_INFO
	.align		4
.L_6033:
        /*0008*/ 	.byte	0x04, 0x17
        /*000a*/ 	.short	(.L_6035 - .L_6034)
.L_6034:
        /*000c*/ 	.word	0x00000000
        /*0010*/ 	.short	0x0003
        /*0012*/ 	.short	0x0018
        /*0014*/ 	.byte	0x00, 0xf0, 0x21, 0x00


	//----- nvinfo : EIATTR_KPARAM_INFO
	.align		4
.L_6035:
        /*0018*/ 	.byte	0x04, 0x17
        /*001a*/ 	.short	(.L_6037 - .L_6036)
.L_6036:
        /*001c*/ 	.word	0x00000000
        /*0020*/ 	.short	0x0002
        /*0022*/ 	.short	0x0010
        /*0024*/ 	.byte	0x00, 0xf0, 0x21, 0x00


	//----- nvinfo : EIATTR_KPARAM_INFO
	.align		4
.L_6037:
        /*0028*/ 	.byte	0x04, 0x17
        /*002a*/ 	.short	(.L_6039 - .L_6038)
.L_6038:
        /*002c*/ 	.word	0x00000000
        /*0030*/ 	.short	0x0001
        /*0032*/ 	.short	0x0008
        /*0034*/ 	.byte	0x00, 0xf5, 0x21, 0x00


	//----- nvinfo : EIATTR_KPARAM_INFO
	.align		4
.L_6039:
        /*0038*/ 	.byte	0x04, 0x17
        /*003a*/ 	.short	(.L_6041 - .L_6040)
.L_6040:
        /*003c*/ 	.word	0x00000000
        /*0040*/ 	.short	0x0000
        /*0042*/ 	.short	0x0000
        /*0044*/ 	.byte	0x00, 0xf5, 0x21, 0x00


	//----- nvinfo : EIATTR_SPARSE_MMA_MASK
	.align		4
.L_6041:
        /*0048*/ 	.byte	0x03, 0x50
        /*004a*/ 	.short	0x0000


	//----- nvinfo : EIATTR_MAXREG_COUNT
	.align		4
        /*004c*/ 	.byte	0x03, 0x1b
        /*004e*/ 	.short	0x00ff


	//----- nvinfo : EIATTR_NUM_BARRIERS
	.align		4
        /*0050*/ 	.byte	0x02, 0x4c
        /*0052*/ 	.byte	0x01
	.zero		1


	//----- nvinfo : EIATTR_MERCURY_ISA_VERSION
	.align		4
        /*0054*/ 	.byte	0x03, 0x5f
        /*0056*/ 	.short	0x0101


	//----- nvinfo : EIATTR_VRC_CTA_INIT_COUNT
	.align		4
        /*0058*/ 	.byte	0x02, 0x4a
	.zero		1
	.zero		1


	//----- nvinfo : EIATTR_EXIT_INSTR_OFFSETS
	.align		4
        /*005c*/ 	.byte	0x04, 0x1c
        /*005e*/ 	.short	(.L_6043 - .L_6042)


	//   ....[0]....
.L_6042:
        /*0060*/ 	.word	0x000003f0


	//   ....[1]....
        /*0064*/ 	.word	0x00000590


	//   ....[2]....
        /*0068*/ 	.word	0x000006a0


	//----- nvinfo : EIATTR_CRS_STACK_SIZE
	.align		4
.L_6043:
        /*006c*/ 	.byte	0x04, 0x1e
        /*006e*/ 	.short	(.L_6045 - .L_6044)
.L_6044:
        /*0070*/ 	.word	0x00000000


	//----- nvinfo : EIATTR_CBANK_PARAM_SIZE
	.align		4
.L_6045:
        /*0074*/ 	.byte	0x03, 0x19
        /*0076*/ 	.short	0x0020


	//----- nvinfo : EIATTR_PARAM_CBANK
	.align		4
        /*0078*/ 	.byte	0x04, 0x0a
        /*007a*/ 	.short	(.L_6047 - .L_6046)
	.align		4
.L_6046:
        /*007c*/ 	.word	index@(.nv.constant0.contiguous_reducel122_f32)
        /*0080*/ 	.short	0x0380
        /*0082*/ 	.short	0x0020


	//----- nvinfo : EIATTR_SW_WAR
	.align		4
.L_6047:
        /*0084*/ 	.byte	0x04, 0x36
        /*0086*/ 	.short	(.L_6049 - .L_6048)
.L_6048:
        /*0088*/ 	.word	0x00000008
.L_6049:


//--------------------- .nv.info.contiguous_reducel12_f32 --------------------------
	.section	.nv.info.contiguous_reducel12_f32,"",@"SHT_CUDA_INFO"
	.sectionflags	@""
	.align	4


	//----- nvinfo : EIATTR_CUDA_API_VERSION
	.align		4
        /*0000*/ 	.byte	0x04, 0x37
        /*0002*/ 	.short	(.L_6051 - .L_6050)
.L_6050:
        /*0004*/ 	.word	0x00000082


	//----- nvinfo : EIATTR_KPARAM_INFO
	.align		4
.L_6051:
        /*0008*/ 	.byte	0x04, 0x17
        /*000a*/ 	.short	(.L_6053 - .L_6052)
.L_6052:
        /*000c*/ 	.word	0x00000000
        /*0010*/ 	.short	0x0006
        /*0012*/ 	.short	0x0030
        /*0014*/ 	.byte	0x00, 0xf0, 0x21, 0x00


	//----- nvinfo : EIATTR_KPARAM_INFO
	.align		4
.L_6053:
        /*0018*/ 	.byte	0x04, 0x17
        /*001a*/ 	.short	(.L_6055 - .L_6054)
.L_6054:
        /*001c*/ 	.word	0x00000000
        /*0020*/ 	.short	0x0005
        /*0022*/ 	.short	0x0028
        /*0024*/ 	.byte	0x00, 0xf0, 0x21, 0x00


	//----- nvinfo : EIATTR_KPARAM_INFO
	.align		4
.L_6055:
        /*0028*/ 	.byte	0x04, 0x17
        /*002a*/ 	.short	(.L_6057 - .L_6056)
.L_6056:
        /*002c*/ 	.word	0x00000000
        /*0030*/ 	.short	0x0004
        /*0032*/ 	.short	0x0020
        /*0034*/ 	.byte	0x00, 0xf0, 0x21, 0x00


	//----- nvinfo : EIATTR_KPARAM_INFO
	.align		4
.L_6057:
        /*0038*/ 	.byte	0x04, 0x17
        /*003a*/ 	.short	(.L_6059 - .L_6058)
.L_6058:
        /*003c*/ 	.word	0x00000000
        /*0040*/ 	.short	0x0003
        /*0042*/ 	.short	0x0018
        /*0044*/ 	.byte	0x00, 0xf5, 0x21, 0x00


	//----- nvinfo : EIATTR_KPARAM_INFO
	.align		4
.L_6059:
        /*0048*/ 	.byte	0x04, 0x17
        /*004a*/ 	.short	(.L_6061 - .L_6060)
.L_6060:
        /*004c*/ 	.word	0x00000000
        /*0050*/ 	.short	0x0002
        /*0052*/ 	.short	0x0010
        /*0054*/ 	.byte	0x00, 0xf5, 0x21, 0x00


	//----- nvinfo : EIATTR_KPARAM_INFO
	.align		4
.L_6061:
        /*0058*/ 	.byte	0x04, 0x17
        /*005a*/ 	.short	(.L_6063 - .L_6062)
.L_6062:
        /*005c*/ 	.word	0x00000000
        /*0060*/ 	.short	0x0001
        /*0062*/ 	.short	0x0008
        /*0064*/ 	.byte	0x00, 0xf5, 0x21, 0x00


	//----- nvinfo : EIATTR_KPARAM_INFO
	.align		4
.L_6063:
        /*0068*/ 	.byte	0x04, 0x17
        /*006a*/ 	.short	(.L_6065 - .L_6064)
.L_6064:
        /*006c*/ 	.word	0x00000000
        /*0070*/ 	.short	0x0000
        /*0072*/ 	.short	0x0000
        /*0074*/ 	.byte	0x00, 0xf5, 0x21, 0x00


	//----- nvinfo : EIATTR_SPARSE_MMA_MASK
	.align		4
.L_6065:
        /*0078*/ 	.byte	0x03, 0x50
        /*007a*/ 	.short	0x0000


	//----- nvinfo : EIATTR_MAXREG_COUNT
	.align		4
        /*007c*/ 	.byte	0x03, 0x1b
        /*007e*/ 	.short	0x00ff


	//----- nvinfo : EIATTR_NUM_BARRIERS
	.align		4
        /*0080*/ 	.byte	0x02, 0x4c
        /*0082*/ 	.byte	0x01
	.zero		1


	//----- nvinfo : EIATTR_MERCURY_ISA_VERSION
	.align		4
        /*0084*/ 	.byte	0x03, 0x5f
        /*0086*/ 	.short	0x0101


	//----- nvinfo : EIATTR_VRC_CTA_INIT_COUNT
	.align		4
        /*0088*/ 	.byte	0x02, 0x4a
	.zero		1
	.zero		1


	//----- nvinfo : EIATTR_EXIT_INSTR_OFFSETS
	.align		4
        /*008c*/ 	.byte	0x04, 0x1c
        /*008e*/ 	.short	(.L_6067 - .L_6066)


	//   ....[0]....
.L_6066:
        /*0090*/ 	.word	0x000067e0


	//   ....[1]....
        /*0094*/ 	.word	0x00006980


	//   ....[2]....
        /*0098*/ 	.word	0x00006a90


	//----- nvinfo : EIATTR_CRS_STACK_SIZE
	.align		4
.L_6067:
        /*009c*/ 	.byte	0x04, 0x1e
        /*009e*/ 	.short	(.L_6069 - .L_6068)
.L_6068:
        /*00a0*/ 	.word	0x00000000


	//----- nvinfo : EIATTR_CBANK_PARAM_SIZE
	.align		4
.L_6069:
        /*00a4*/ 	.byte	0x03, 0x19
        /*00a6*/ 	.short	0x0038


	//----- nvinfo : EIATTR_PARAM_CBANK
	.align		4
        /*00a8*/ 	.byte	0x04, 0x0a
        /*00aa*/ 	.short	(.L_6071 - .L_6070)
	.align		4
.L_6070:
        /*00ac*/ 	.word	index@(.nv.constant0.contiguous_reducel12_f32)
        /*00b0*/ 	.short	0x0380
        /*00b2*/ 	.short	0x0038


	//----- nvinfo : EIATTR_SW_WAR
	.align		4
.L_6071:
        /*00b4*/ 	.byte	0x04, 0x36
        /*00b6*/ 	.short	(.L_6073 - .L_6072)
.L_6072:
        /*00b8*/ 	.word	0x00000008
.L_6073:


//--------------------- .nv.info.uncontiguous_reducel1_f32 --------------------------
	.section	.nv.info.uncontiguous_reducel1_f32,"",@"SHT_CUDA_INFO"
	.sectionflags	@""
	.align	4


	//----- nvinfo : EIATTR_CUDA_API_VERSION
	.align		4
        /*0000*/ 	.byte	0x04, 0x37
        /*0002*/ 	.short	(.L_6075 - .L_6074)
.L_6074:
        /*0004*/ 	.word	0x00000082


	//----- nvinfo : EIATTR_KPARAM_INFO
	.align		4
.L_6075:
        /*0008*/ 	.byte	0x04, 0x17
        /*000a*/ 	.short	(.L_6077 - .L_6076)
.L_6076:
        /*000c*/ 	.word	0x00000000
        /*0010*/ 	.short	0x0005
        /*0012*/ 	.short	0x0028
        /*0014*/ 	.byte	0x00, 0xf0, 0x21, 0x00


	//----- nvinfo : EIATTR_KPARAM_INFO
	.align		4
.L_6077:
        /*0018*/ 	.byte	0x04, 0x17
        /*001a*/ 	.short	(.L_6079 - .L_6078)
.L_6078:
        /*001c*/ 	.word	0x00000000
        /*0020*/ 	.short	0x0004
        /*0022*/ 	.short	0x0020
        /*0024*/ 	.byte	0x00, 0xf0, 0x21, 0x00


	//----- nvinfo : EIATTR_KPARAM_INFO
	.align		4
.L_6079:
        /*0028*/ 	.byte	0x04, 0x17
        /*002a*/ 	.short	(.L_6081 - .L_6080)
.L_6080:
        /*002c*/ 	.word	0x00000000
        /*0030*/ 	.short	0x0003
        /*0032*/ 	.short	0x0018
        /*0034*/ 	.byte	0x00, 0xf5, 0x21, 0x00


	//----- nvinfo : EIATTR_KPARAM_INFO
	.align		4
.L_6081:
        /*0038*/ 	.byte	0x04, 0x17
        /*003a*/ 	.short	(.L_6083 - .L_6082)
.L_6082:
        /*003c*/ 	.word	0x00000000
        /*0040*/ 	.short	0x0002
        /*0042*/ 	.short	0x0010
        /*0044*/ 	.byte	0x00, 0xf5, 0x21, 0x00


	//----- nvinfo : EIATTR_KPARAM_INFO
	.align		4
.L_6083:
        /*0048*/ 	.byte	0x04, 0x17
        /*004a*/ 	.short	(.L_6085 - .L_6084)
.L_6084:
        /*004c*/ 	.word	0x00000000
        /*0050*/ 	.short	0x0001
        /*0052*/ 	.short	0x0008
        /*0054*/ 	.byte	0x00, 0xf5, 0x21, 0x00


	//----- nvinfo : EIATTR_KPARAM_INFO
	.align		4
.L_6085:
        /*0058*/ 	.byte	0x04, 0x17
        /*005a*/ 	.short	(.L_6087 - .L_6086)
.L_6086:
        /*005c*/ 	.word	0x00000000
        /*0060*/ 	.short	0x0000
        /*0062*/ 	.short	0x0000
        /*0064*/ 	.byte	0x00, 0xf5, 0x21, 0x00


	//----- nvinfo : EIATTR_SPARSE_MMA_MASK
	.align		4
.L_6087:
        /*0068*/ 	.byte	0x03, 0x50
        /*006a*/ 	.short	0x0000


	//----- nvinfo : EIATTR_MAXREG_COUNT
	.align		4
        /*006c*/ 	.byte	0x03, 0x1b
        /*006e*/ 	.short	0x00ff


	//----- nvinfo : EIATTR_NUM_BARRIERS
	.align		4
        /*0070*/ 	.byte	0x02, 0x4c
        /*0072*/ 	.byte	0x01
	.zero		1


	//----- nvinfo : EIATTR_MERCURY_ISA_VERSION
	.align		4
        /*0074*/ 	.byte	0x03, 0x5f
        /*0076*/ 	.short	0x0101


	//----- nvinfo : EIATTR_VRC_CTA_INIT_COUNT
	.align		4
        /*0078*/ 	.byte	0x02, 0x4a
	.zero		1
	.zero		1


	//----- nvinfo : EIATTR_EXIT_INSTR_OFFSETS
	.align		4
        /*007c*/ 	.byte	0x04, 0x1c
        /*007e*/ 	.short	(.L_6089 - .L_6088)


	//   ....[0]....
.L_6088:
        /*0080*/ 	.word	0x00006a10


	//   ....[1]....
        /*0084*/ 	.word	0x00006bb0


	//   ....[2]....
        /*0088*/ 	.word	0x00006c30


	//----- nvinfo : EIATTR_CRS_STACK_SIZE
	.align		4
.L_6089:
        /*008c*/ 	.byte	0x04, 0x1e
        /*008e*/ 	.short	(.L_6091 - .L_6090)
.L_6090:
        /*0090*/ 	.word	0x00000000


	//----- nvinfo : EIATTR_CBANK_PARAM_SIZE
	.align		4
.L_6091:
        /*0094*/ 	.byte	0x03, 0x19
        /*0096*/ 	.short	0x0030


	//----- nvinfo : EIATTR_PARAM_CBANK
	.align		4
        /*0098*/ 	.byte	0x04, 0x0a
        /*009a*/ 	.short	(.L_6093 - .L_6092)
	.align		4
.L_6092:
        /*009c*/ 	.word	index@(.nv.constant0.uncontiguous_reducel1_f32)
        /*00a0*/ 	.short	0x0380
        /*00a2*/ 	.short	0x0030


	//----- nvinfo : EIATTR_SW_WAR
	.align		4
.L_6093:
        /*00a4*/ 	.byte	0x04, 0x36
        /*00a6*/ 	.short	(.L_6095 - .L_6094)
.L_6094:
        /*00a8*/ 	.word	0x00000008
.L_6095:


//--------------------- .nv.info.contiguous_reducel1_f32 --------------------------
	.section	.nv.info.contiguous_reducel1_f32,"",@"SHT_CUDA_INFO"
	.sectionflags	@""
	.align	4


	//----- nvinfo : EIATTR_CUDA_API_VERSION
	.align		4
        /*0000*/ 	.byte	0x04, 0x37
        /*0002*/ 	.short	(.L_6097 - .L_6096)
.L_6096:
        /*0004*/ 	.word	0x00000082


	//----- nvinfo : EIATTR_KPARAM_INFO
	.align		4
.L_6097:
        /*0008*/ 	.byte	0x04, 0x17
        /*000a*/ 	.short	(.L_6099 - .L_6098)
.L_6098:
        /*000c*/ 	.word	0x00000000
        /*0010*/ 	.short	0x0002
        /*0012*/ 	.short	0x0010
        /*0014*/ 	.byte	0x00, 0xf0, 0x21, 0x00


	//----- nvinfo : EIATTR_KPARAM_INFO
	.align		4
.L_6099:
        /*0018*/ 	.byte	0x04, 0x17
        /*001a*/ 	.short	(.L_6101 - .L_6100)
.L_6100:
        /*001c*/ 	.word	0x00000000
        /*0020*/ 	.short	0x0001
        /*0022*/ 	.short	0x0008
        /*0024*/ 	.byte	0x00, 0xf5, 0x21, 0x00


	//----- nvinfo : EIATTR_KPARAM_INFO
	.align		4
.L_6101:
        /*0028*/ 	.byte	0x04, 0x17
        /*002a*/ 	.short	(.L_6103 - .L_6102)
.L_6102:
        /*002c*/ 	.word	0x00000000
        /*0030*/ 	.short	0x0000
        /*0032*/ 	.short	0x0000
        /*0034*/ 	.byte	0x00, 0xf5, 0x21, 0x00


	//----- nvinfo : EIATTR_SPARSE_MMA_MASK
	.align		4
.L_6103:
        /*0038*/ 	.byte	0x03, 0x50
        /*003a*/ 	.short	0x0000


	//----- nvinfo : EIATTR_MAXREG_COUNT
	.align		4
        /*003c*/ 	.byte	0x03, 0x1b
        /*003e*/ 	.short	0x00ff


	//----- nvinfo : EIATTR_NUM_BARRIERS
	.align		4
        /*0040*/ 	.byte	0x02, 0x4c
        /*0042*/ 	.byte	0x01
	.zero		1


	//----- nvinfo : EIATTR_MERCURY_ISA_VERSION
	.align		4
        /*0044*/ 	.byte	0x03, 0x5f
        /*0046*/ 	.short	0x0101


	//----- nvinfo : EIATTR_VRC_CTA_INIT_COUNT
	.align		4
        /*0048*/ 	.byte	0x02, 0x4a
	.zero		1
	.zero		1


	//----- nvinfo : EIATTR_EXIT_INSTR_OFFSETS
	.align		4
        /*004c*/ 	.byte	0x04, 0x1c
        /*004e*/ 	.short	(.L_6105 - .L_6104)


	//   ....[0]....
.L_6104:
        /*0050*/ 	.word	0x00000340


	//   ....[1]....
        /*0054*/ 	.word	0x000004e0


	//   ....[2]....
        /*0058*/ 	.word	0x00000560


	//----- nvinfo : EIATTR_CRS_STACK_SIZE
	.align		4
.L_6105:
        /*005c*/ 	.byte	0x04, 0x1e
        /*005e*/ 	.short	(.L_6107 - .L_6106)
.L_6106:
        /*0060*/ 	.word	0x00000000


	//----- nvinfo : EIATTR_CBANK_PARAM_SIZE
	.align		4
.L_6107:
        /*0064*/ 	.byte	0x03, 0x19
        /*0066*/ 	.short	0x0018


	//----- nvinfo : EIATTR_PARAM_CBANK
	.align		4
        /*0068*/ 	.byte	0x04, 0x0a
        /*006a*/ 	.short	(.L_6109 - .L_6108)
	.align		4
.L_6108:
        /*006c*/ 	.word	index@(.nv.constant0.contiguous_reducel1_f32)
        /*0070*/ 	.short	0x0380
        /*0072*/ 	.short	0x0018


	//----- nvinfo : EIATTR_SW_WAR
	.align		4
.L_6109:
        /*0074*/ 	.byte	0x04, 0x36
        /*0076*/ 	.short	(.L_6111 - .L_6110)
.L_6110:
        /*0078*/ 	.word	0x00000008
.L_6111:


//--------------------- .nv.info.contiguous_reducel133_u64 --------------------------
	.section	.nv.info.contiguous_reducel133_u64,"",@"SHT_CUDA_INFO"
	.sectionflags	@""
	.align	4


	//----- nvinfo : EIATTR_CUDA_API_VERSION
	.align		4
        /*0000*/ 	.byte	0x04, 0x37
        /*0002*/ 	.short	(.L_6113 - .L_6112)
.L_6112:
        /*0004*/ 	.word	0x00000082


	//----- nvinfo : EIATTR_KPARAM_INFO
	.align		4
.L_6113:
        /*0008*/ 	.byte	0x04, 0x17
        /*000a*/ 	.short	(.L_6115 - .L_6114)
.L_6114:
        /*000c*/ 	.word	0x00000000
        /*0010*/ 	.short	0x0004
        /*0012*/ 	.short	0x0020
        /*0014*/ 	.byte	0x00, 0xf0, 0x21, 0x00


	//----- nvinfo : EIATTR_KPARAM_INFO
	.align		4
.L_6115:
        /*0018*/ 	.byte	0x04, 0x17
        /*001a*/ 	.short	(.L_6117 - .L_6116)
.L_6116:
        /*001c*/ 	.word	0x00000000
        /*0020*/ 	.short	0x0003
        /*0022*/ 	.short	0x0018
        /*0024*/ 	.byte	0x00, 0xf0, 0x21, 0x00


	//----- nvinfo : EIATTR_KPARAM_INFO
	.align		4
.L_6117:
        /*0028*/ 	.byte	0x04, 0x17
        /*002a*/ 	.short	(.L_6119 - .L_6118)
.L_6118:
        /*002c*/ 	.word	0x00000000
        /*0030*/ 	.short	0x0002
        /*0032*/ 	.short	0x0010
        /*0034*/ 	.byte	0x00, 0xf0, 0x21, 0x00


	//----- nvinfo : EIATTR_KPARAM_INFO
	.align		4
.L_6119:
        /*0038*/ 	.byte	0x04, 0x17
        /*003a*/ 	.short	(.L_6121 - .L_6120)
.L_6120:
        /*003c*/ 	.word	0x00000000
        /*0040*/ 	.short	0x0001
        /*0042*/ 	.short	0x0008
        /*0044*/ 	.byte	0x00, 0xf5, 0x21, 0x00


	//----- nvinfo : EIATTR_KPARAM_INFO
	.align		4
.L_6121:
        /*0048*/ 	.byte	0x04, 0x17
        /*004a*/ 	.short	(.L_6123 - .L_6122)
.L_6122:
        /*004c*/ 	.word	0x00000000
        /*0050*/ 	.short	0x0000
        /*0052*/ 	.short	0x0000
        /*0054*/ 	.byte	0x00, 0xf5, 0x21, 0x00


	//----- nvinfo : EIATTR_SPARSE_MMA_MASK
	.align		4
.L_6123:
        /*0058*/ 	.byte	0x03, 0x50
        /*005a*/ 	.short	0x0000


	//----- nvinfo : EIATTR_MAXREG_COUNT
	.align		4
        /*005c*/ 	.byte	0x03, 0x1b
        /*005e*/ 	.short	0x00ff


	//----- nvinfo : EIATTR_NUM_BARRIERS
	.align		4
        /*0060*/ 	.byte	0x02, 0x4c
        /*0062*/ 	.byte	0x01
	.zero		1


	//----- nvinfo : EIATTR_MERCURY_ISA_VERSION
	.align		4
        /*0064*/ 	.byte	0x03, 0x5f
        /*0066*/ 	.short	0x0101


	//----- nvinfo : EIATTR_VRC_CTA_INIT_COUNT
	.align		4
        /*0068*/ 	.byte	0x02, 0x4a
	.zero		1
	.zero		1


	//----- nvinfo : EIATTR_EXIT_INSTR_OFFSETS
	.align		4
        /*006c*/ 	.byte	0x04, 0x1c
        /*006e*/ 	.short	(.L_6125 - .L_6124)


	//   ....[0]....
.L_6124:
        /*0070*/ 	.word	0x00000150


	//   ....[1]....
        /*0074*/ 	.word	0x000001e0


	//   ....[2]....
        /*0078*/ 	.word	0x00000820


	//----- nvinfo : EIATTR_CBANK_PARAM_SIZE
	.align		4
.L_6125:
        /*007c*/ 	.byte	0x03, 0x19
        /*007e*/ 	.short	0x0028


	//----- nvinfo : EIATTR_PARAM_CBANK
	.align		4
        /*0080*/ 	.byte	0x04, 0x0a
        /*0082*/ 	.short	(.L_6127 - .L_6126)
	.align		4
.L_6126:
        /*0084*/ 	.word	index@(.nv.constant0.contiguous_reducel133_u64)
        /*0088*/ 	.short	0x0380
        /*008a*/ 	.short	0x0028


	//----- nvinfo : EIATTR_SW_WAR
	.align		4
.L_6127:
        /*008c*/ 	.byte	0x04, 0x36
        /*008e*/ 	.short	(.L_6129 - .L_6128)
.L_6128:
        /*0090*/ 	.word	0x00000008
.L_6129:


//--------------------- .nv.info.contiguous_reducel13_u64 --------------------------
	.section	.nv.info.contiguous_reducel13_u64,"",@"SHT_CUDA_INFO"
	.sectionflags	@""
	.align	4


	//----- nvinfo : EIATTR_CUDA_API_VERSION
	.align		4
        /*0000*/ 	.byte	0x04, 0x37
        /*0002*/ 	.short	(.L_6131 - .L_6130)
.L_6130:
        /*0004*/ 	.word	0x00000082


	//----- nvinfo : EIATTR_KPARAM_INFO
	.align		4
.L_6131:
        /*0008*/ 	.byte	0x04, 0x17
        /*000a*/ 	.short	(.L_6133 - .L_6132)
.L_6132:
        /*000c*/ 	.word	0x00000000
        /*0010*/ 	.short	0x0006
        /*0012*/ 	.short	0x0030
        /*0014*/ 	.byte	0x00, 0xf0, 0x21, 0x00


	//----- nvinfo : EIATTR_KPARAM_INFO
	.align		4
.L_6133:
        /*0018*/ 	.byte	0x04, 0x17
        /*001a*/ 	.short	(.L_6135 - .L_6134)
.L_6134:
        /*001c*/ 	.word	0x00000000
        /*0020*/ 	.short	0x0005
        /*0022*/ 	.short	0x0028
        /*0024*/ 	.byte	0x00, 0xf0, 0x21, 0x00


	//----- nvinfo : EIATTR_KPARAM_INFO
	.align		4
.L_6135:
        /*0028*/ 	.byte	0x04, 0x17
        /*002a*/ 	.short	(.L_6137 - .L_6136)
.L_6136:
        /*002c*/ 	.word	0x00000000
        /*0030*/ 	.short	0x0004
        /*0032*/ 	.short	0x0020
        /*0034*/ 	.byte	0x00, 0xf0, 0x21, 0x00


	//----- nvinfo : EIATTR_KPARAM_INFO
	.align		4
.L_6137:
        /*0038*/ 	.byte	0x04, 0x17
        /*003a*/ 	.short	(.L_6139 - .L_6138)
.L_6138:
        /*003c*/ 	.word	0x00000000
        /*0040*/ 	.short	0x0003
        /*0042*/ 	.short	0x0018
        /*0044*/ 	.byte	0x00, 0xf5, 0x21, 0x00


	//----- nvinfo : EIATTR_KPARAM_INFO
	.align		4
.L_6139:
        /*0048*/ 	.byte	0x04, 0x17
        /*004a*/ 	.short	(.L_6141 - .L_6140)
.L_6140:
        /*004c*/ 	.word	0x00000000
        /*0050*/ 	.short	0x0002
        /*0052*/ 	.short	0x0010
        /*0054*/ 	.byte	0x00, 0xf5, 0x21, 0x00


	//----- nvinfo : EIATTR_KPARAM_INFO
	.align		4
.L_6141:
        /*0058*/ 	.byte	0x04, 0x17
        /*005a*/ 	.short	(.L_6143 - .L_6142)
.L_6142:
        /*005c*/ 	.word	0x00000000
        /*0060*/ 	.short	0x0001
        /*0062*/ 	.short	0x0008
        /*0064*/ 	.byte	0x00, 0xf5, 0x21, 0x00


	//----- nvinfo : EIATTR_KPARAM_INFO
	.align		4
.L_6143:
        /*0068*/ 	.byte	0x04, 0x17
        /*006a*/ 	.short	(.L_6145 - .L_6144)
.L_6144:
        /*006c*/ 	.word	0x00000000
        /*0070*/ 	.short	0x0000
        /*0072*/ 	.short	0x0000
        /*0074*/ 	.byte	0x00, 0xf5, 0x21, 0x00


	//----- nvinfo : EIATTR_SPARSE_MMA_MASK
	.align		4
.L_6145:
        /*0078*/ 	.byte	0x03, 0x50
        /*007a*/ 	.short	0x0000


	//----- nvinfo : EIATTR_MAXREG_COUNT
	.align		4
        /*007c*/ 	.byte	0x03, 0x1b
        /*007e*/ 	.short	0x00ff


	//----- nvinfo : EIATTR_NUM_BARRIERS
	.align		4
        /*0080*/ 	.byte	0x02, 0x4c
        /*0082*/ 	.byte	0x01
	.zero		1


	//----- nvinfo : EIATTR_MERCURY_ISA_VERSION
	.align		4
        /*0084*/ 	.byte	0x03, 0x5f
        /*0086*/ 	.short	0x0101


	//----- nvinfo : EIATTR_VRC_CTA_INIT_COUNT
	.align		4
        /*0088*/ 	.byte	0x02, 0x4a
	.zero		1
	.zero		1


	//----- nvinfo : EIATTR_EXIT_INSTR_OFFSETS
	.align		4
        /*008c*/ 	.byte	0x04, 0x1c
        /*008e*/ 	.short	(.L_6147 - .L_6146)


	//   ....[0]....
.L_6146:
        /*0090*/ 	.word	0x00000150


	//   ....[1]....
        /*0094*/ 	.word	0x00003120


	//   ....[2]....
        /*0098*/ 	.word	0x000037d0


	//----- nvinfo : EIATTR_CRS_STACK_SIZE
	.align		4
.L_6147:
        /*009c*/ 	.byte	0x04, 0x1e
        /*009e*/ 	.short	(.L_6149 - .L_6148)
.L_6148:
        /*00a0*/ 	.word	0x00000000


	//----- nvinfo : EIATTR_CBANK_PARAM_SIZE
	.align		4
.L_6149:
        /*00a4*/ 	.byte	0x03, 0x19
        /*00a6*/ 	.short	0x0038


	//----- nvinfo : EIATTR_PARAM_CBANK
	.align		4
        /*00a8*/ 	.byte	0x04, 0x0a
        /*00aa*/ 	.short	(.L_6151 - .L_6150)
	.align		4
.L_6150:
        /*00ac*/ 	.word	index@(.nv.constant0.contiguous_reducel13_u64)
        /*00b0*/ 	.short	0x0380
        /*00b2*/ 	.short	0x0038


	//----- nvinfo : EIATTR_SW_WAR
	.align		4
.L_6151:
        /*00b4*/ 	.byte	0x04, 0x36
        /*00b6*/ 	.short	(.L_6153 - .L_6152)
.L_6152:
        /*00b8*/ 	.word	0x00000008
.L_6153:


//--------------------- .nv.info.contiguous_reducel122_u64 --------------------------
	.section	.nv.info.contiguous_reducel122_u64,"",@"SHT_CUDA_INFO"
	.sectionflags	@""
	.align	4


	//----- nvinfo : EIATTR_CUDA_API_VERSION
	.align		4
        /*0000*/ 	.byte	0x04, 0x37
        /*0002*/ 	.short	(.L_6155 - .L_6154)
.L_6154:
        /*0004*/ 	.word	0x00000082


	//----- nvinfo : EIATTR_KPARAM_INFO
	.align		4
.L_6155:
        /*0008*/ 	.byte	0x04, 0x17
        /*000a*/ 	.short	(.L_6157 - .L_6156)
.L_6156:
        /*000c*/ 	.word	0x00000000
        /*0010*/ 	.short	0x0003
        /*0012*/ 	.short	0x0018
        /*0014*/ 	.byte	0x00, 0xf0, 0x21, 0x00


	//----- nvinfo : EIATTR_KPARAM_INFO
	.align		4
.L_6157:
        /*0018*/ 	.byte	0x04, 0x17
        /*001a*/ 	.short	(.L_6159 - .L_6158)
.L_6158:
        /*001c*/ 	.word	0x00000000
        /*0020*/ 	.short	0x0002
        /*0022*/ 	.short	0x0010
        /*0024*/ 	.byte	0x00, 0xf0, 0x21, 0x00


	//----- nvinfo : EIATTR_KPARAM_INFO
	.align		4
.L_6159:
        /*0028*/ 	.byte	0x04, 0x17
        /*002a*/ 	.short	(.L_6161 - .L_6160)
.L_6160:
        /*002c*/ 	.word	0x00000000
        /*0030*/ 	.short	0x0001
        /*0032*/ 	.short	0x0008
        /*0034*/ 	.byte	0x00, 0xf5, 0x21, 0x00


	//----- nvinfo : EIATTR_KPARAM_INFO
	.align		4
.L_6161:
        /*0038*/ 	.byte	0x04, 0x17
        /*003a*/ 	.short	(.L_6163 - .L_6162)
.L_6162:
        /*003c*/ 	.word	0x00000000
        /*0040*/ 	.short	0x0000
        /*0042*/ 	.short	0x0000
        /*0044*/ 	.byte	0x00, 0xf5, 0x21, 0x00


	//----- nvinfo : EIATTR_SPARSE_MMA_MASK
	.align		4
.L_6163:
        /*0048*/ 	.byte	0x03, 0x50
        /*004a*/ 	.short	0x0000


	//----- nvinfo : EIATTR_MAXREG_COUNT
	.align		4
        /*004c*/ 	.byte	0x03, 0x1b
        /*004e*/ 	.short	0x00ff


	//----- nvinfo : EIATTR_NUM_BARRIERS
	.align		4
        /*0050*/ 	.byte	0x02, 0x4c
        /*0052*/ 	.byte	0x01
	.zero		1


	//----- nvinfo : EIATTR_MERCURY_ISA_VERSION
	.align		4
        /*0054*/ 	.byte	0x03, 0x5f
        /*0056*/ 	.short	0x0101


	//----- nvinfo : EIATTR_VRC_CTA_INIT_COUNT
	.align		4
        /*0058*/ 	.byte	0x02, 0x4a
	.zero		1
	.zero		1


	//----- nvinfo : EIATTR_EXIT_INSTR_OFFSETS
	.align		4
        /*005c*/ 	.byte	0x04, 0x1c
        /*005e*/ 	.short	(.L_6165 - .L_6164)


	//   ....[0]....
.L_6164:
        /*0060*/ 	.word	0x00000420


	//   ....[1]....
        /*0064*/ 	.word	0x00000620


	//   ....[2]....
        /*0068*/ 	.word	0x00000730


	//----- nvinfo : EIATTR_CRS_STACK_SIZE
	.align		4
.L_6165:
        /*006c*/ 	.byte	0x04, 0x1e
        /*006e*/ 	.short	(.L_6167 - .L_6166)
.L_6166:
        /*0070*/ 	.word	0x00000000


	//----- nvinfo : EIATTR_CBANK_PARAM_SIZE
	.align		4
.L_6167:
        /*0074*/ 	.byte	0x03, 0x19
        /*0076*/ 	.short	0x0020


	//----- nvinfo : EIATTR_PARAM_CBANK
	.align		4
        /*0078*/ 	.byte	0x04, 0x0a
        /*007a*/ 	.short	(.L_6169 - .L_6168)
	.align		4
.L_6168:
        /*007c*/ 	.word	index@(.nv.constant0.contiguous_reducel122_u64)
        /*0080*/ 	.short	0x0380
        /*0082*/ 	.short	0x0020


	//----- nvinfo : EIATTR_SW_WAR
	.align		4
.L_6169:
        /*0084*/ 	.byte	0x04, 0x36
        /*0086*/ 	.short	(.L_6171 - .L_6170)
.L_6170:
        /*0088*/ 	.word	0x00000008
.L_6171:


//--------------------- .nv.info.contiguous_reducel12_u64 --------------------------
	.section	.nv.info.contiguous_reducel12_u64,"",@"SHT_CUDA_INFO"
	.sectionflags	@""
	.align	4


	//----- nvinfo : EIATTR_CUDA_API_VERSION
	.align		4
        /*0000*/ 	.byte	0x04, 0x37
        /*0002*/ 	.short	(.L_6173 - .L_6172)
.L_6172:
        /*0004*/ 	.word	0x00000082


	//----- nvinfo : EIATTR_KPARAM_INFO
	.align		4
.L_6173:
        /*0008*/ 	.byte	0x04, 0x17
        /*000a*/ 	.short	(.L_6175 - .L_6174)
.L_6174:
        /*000c*/ 	.word	0x00000000
        /*0010*/ 	.short	0x0006
        /*0012*/ 	.short	0x0030
        /*0014*/ 	.byte	0x00, 0xf0, 0x21, 0x00


	//----- nvinfo : EIATTR_KPARAM_INFO
	.align		4
.L_6175:
        /*0018*/ 	.byte	0x04, 0x17
        /*001a*/ 	.short	(.L_6177 - .L_6176)
.L_6176:
        /*001c*/ 	.word	0x00000000
        /*0020*/ 	.short	0x0005
        /*0022*/ 	.short	0x0028
        /*0024*/ 	.byte	0x00, 0xf0, 0x21, 0x00


	//----- nvinfo : EIATTR_KPARAM_INFO
	.align		4
.L_6177:
        /*0028*/ 	.byte	0x04, 0x17
        /*002a*/ 	.short	(.L_6179 - .L_6178)
.L_6178:
        /*002c*/ 	.word	0x00000000
        /*0030*/ 	.short	0x0004
        /*0032*/ 	.short	0x0020
        /*0034*/ 	.byte	0x00, 0xf0, 0x21, 0x00


	//----- nvinfo : EIATTR_KPARAM_INFO
	.align		4
.L_6179:
        /*0038*/ 	.byte	0x04, 0x17
        /*003a*/ 	.short	(.L_6181 - .L_6180)
.L_6180:
        /*003c*/ 	.word	0x00000000
        /*0040*/ 	.short	0x0003
        /*0042*/ 	.short	0x0018
        /*0044*/ 	.byte	0x00, 0xf5, 0x21, 0x00


	//----- nvinfo : EIATTR_KPARAM_INFO
	.align		4
.L_6181:
        /*0048*/ 	.byte	0x04, 0x17
        /*004a*/ 	.short	(.L_6183 - .L_6182)
.L_6182:
        /*004c*/ 	.word	0x00000000
        /*0050*/ 	.short	0x0002
        /*0052*/ 	.short	0x0010
        /*0054*/ 	.byte	0x00, 0xf5, 0x21, 0x00


	//----- nvinfo : EIATTR_KPARAM_INFO
	.align		4
.L_6183:
        /*0058*/ 	.byte	0x04, 0x17
        /*005a*/ 	.short	(.L_6185 - .L_6184)
.L_6184:
        /*005c*/ 	.word	0x00000000
        /*0060*/ 	.short	0x0001
        /*0062*/ 	.short	0x0008
        /*0064*/ 	.byte	0x00, 0xf5, 0x21, 0x00


	//----- nvinfo : EIATTR_KPARAM_INFO
	.align		4
.L_6185:
        /*0068*/ 	.byte	0x04, 0x17
        /*006a*/ 	.short	(.L_6187 - .L_6186)
.L_6186:
        /*006c*/ 	.word	0x00000000
        /*0070*/ 	.short	0x0000
        /*0072*/ 	.short	0x0000
        /*0074*/ 	.byte	0x00, 0xf5, 0x21, 0x00


	//----- nvinfo : EIATTR_SPARSE_MMA_MASK
	.align		4
.L_6187:
        /*0078*/ 	.byte	0x03, 0x50
        /*007a*/ 	.short	0x0000


	//----- nvinfo : EIATTR_MAXREG_COUNT
	.align		4
        /*007c*/ 	.byte	0x03, 0x1b
        /*007e*/ 	.short	0x00ff


	//----- nvinfo : EIATTR_NUM_BARRIERS
	.align		4
        /*0080*/ 	.byte	0x02, 0x4c
        /*0082*/ 	.byte	0x01
	.zero		1


	//----- nvinfo : EIATTR_MERCURY_ISA_VERSION
	.align		4
        /*0084*/ 	.byte	0x03, 0x5f
        /*0086*/ 	.short	0x0101


	//----- nvinfo : EIATTR_VRC_CTA_INIT_COUNT
	.align		4
        /*0088*/ 	.byte	0x02, 0x4a
	.zero		1
	.zero		1


	//----- nvinfo : EIATTR_EXIT_INSTR_OFFSETS
	.align		4
        /*008c*/ 	.byte	0x04, 0x1c
        /*008e*/ 	.short	(.L_6189 - .L_6188)


	//   ....[0]....
.L_6188:
        /*0090*/ 	.word	0x00006800


	//   ....[1]....
        /*0094*/ 	.word	0x00006a00


	//   ....[2]....
        /*0098*/ 	.word	0x00006b10


	//----- nvinfo : EIATTR_CRS_STACK_SIZE
	.align		4
.L_6189:
        /*009c*/ 	.byte	0x04, 0x1e
        /*009e*/ 	.short	(.L_6191 - .L_6190)
.L_6190:
        /*00a0*/ 	.word	0x00000000


	//----- nvinfo : EIATTR_CBANK_PARAM_SIZE
	.align		4
.L_6191:
        /*00a4*/ 	.byte	0x03, 0x19
        /*00a6*/ 	.short	0x0038


	//----- nvinfo : EIATTR_PARAM_CBANK
	.align		4
        /*00a8*/ 	.byte	0x04, 0x0a
        /*00aa*/ 	.short	(.L_6193 - .L_6192)
	.align		4
.L_6192:
        /*00ac*/ 	.word	index@(.nv.constant0.contiguous_reducel12_u64)
        /*00b0*/ 	.short	0x0380
        /*00b2*/ 	.short	0x0038


	//----- nvinfo : EIATTR_SW_WAR
	.align		4
.L_6193:
        /*00b4*/ 	.byte	0x04, 0x36
        /*00b6*/ 	.short	(.L_6195 - .L_6194)
.L_6194:
        /*00b8*/ 	.word	0x00000008
.L_6195:


//--------------------- .nv.info.uncontiguous_reducel1_u64 --------------------------
	.section	.nv.info.uncontiguous_reducel1_u64,"",@"SHT_CUDA_INFO"
	.sectionflags	@""
	.align	4


	//----- nvinfo : EIATTR_CUDA_API_VERSION
	.align		4
        /*0000*/ 	.byte	0x04, 0x37
        /*0002*/ 	.short	(.L_6197 - .L_6196)
.L_6196:
        /*0004*/ 	.word	0x00000082


	//----- nvinfo : EIATTR_KPARAM_INFO
	.align		4
.L_6197:
        /*0008*/ 	.byte	0x04, 0x17
        /*000a*/ 	.short	(.L_6199 - .L_6198)
.L_6198:
        /*000c*/ 	.word	0x00000000
        /*0010*/ 	.short	0x0005
        /*0012*/ 	.short	0x0028
        /*0014*/ 	.byte	0x00, 0xf0, 0x21, 0x00


	//----- nvinfo : EIATTR_KPARAM_INFO
	.align		4
.L_6199:
        /*0018*/ 	.byte	0x04, 0x17
        /*001a*/ 	.short	(.L_6201 - .L_6200)
.L_6200:
        /*001c*/ 	.word	0x00000000
        /*0020*/ 	.short	0x0004
        /*0022*/ 	.short	0x0020
        /*0024*/ 	.byte	0x00, 0xf0, 0x21, 0x00


	//----- nvinfo : EIATTR_KPARAM_INFO
	.align		4
.L_6201:
        /*0028*/ 	.byte	0x04, 0x17
        /*002a*/ 	.short	(.L_6203 - .L_6202)
.L_6202:
        /*002c*/ 	.word	0x00000000
        /*0030*/ 	.short	0x0003
        /*0032*/ 	.short	0x0018
        /*0034*/ 	.byte	0x00, 0xf5, 0x21, 0x00


	//----- nvinfo : EIATTR_KPARAM_INFO
	.align		4
.L_6203:
        /*0038*/ 	.byte	0x04, 0x17
        /*003a*/ 	.short	(.L_6205 - .L_6204)
.L_6204:
        /*003c*/ 	.word	0x00000000
        /*0040*/ 	.short	0x0002
        /*0042*/ 	.short	0x0010
        /*0044*/ 	.byte	0x00, 0xf5, 0x21, 0x00


	//----- nvinfo : EIATTR_KPARAM_INFO
	.align		4
.L_6205:
        /*0048*/ 	.byte	0x04, 0x17
        /*004a*/ 	.short	(.L_6207 - .L_6206)
.L_6206:
        /*004c*/ 	.word	0x00000000
        /*0050*/ 	.short	0x0001
        /*0052*/ 	.short	0x0008
        /*0054*/ 	.byte	0x00, 0xf5, 0x21, 0x00


	//----- nvinfo : EIATTR_KPARAM_INFO
	.align		4
.L_6207:
        /*0058*/ 	.byte	0x04, 0x17
        /*005a*/ 	.short	(.L_6209 - .L_6208)
.L_6208:
        /*005c*/ 	.word	0x00000000
        /*0060*/ 	.short	0x0000
        /*0062*/ 	.short	0x0000
        /*0064*/ 	.byte	0x00, 0xf5, 0x21, 0x00


	//----- nvinfo : EIATTR_SPARSE_MMA_MASK
	.align		4
.L_6209:
        /*0068*/ 	.byte	0x03, 0x50
        /*006a*/ 	.short	0x0000


	//----- nvinfo : EIATTR_MAXREG_COUNT
	.align		4
        /*006c*/ 	.byte	0x03, 0x1b
        /*006e*/ 	.short	0x00ff


	//----- nvinfo : EIATTR_NUM_BARRIERS
	.align		4
        /*0070*/ 	.byte	0x02, 0x4c
        /*0072*/ 	.byte	0x01
	.zero		1


	//----- nvinfo : EIATTR_MERCURY_ISA_VERSION
	.align		4
        /*0074*/ 	.byte	0x03, 0x5f
        /*0076*/ 	.short	0x0101


	//----- nvinfo : EIATTR_VRC_CTA_INIT_COUNT
	.align		4
        /*0078*/ 	.byte	0x02, 0x4a
	.zero		1
	.zero		1


	//----- nvinfo : EIATTR_EXIT_INSTR_OFFSETS
	.align		4
        /*007c*/ 	.byte	0x04, 0x1c
        /*007e*/ 	.short	(.L_6211 - .L_6210)


	//   ....[0]....
.L_6210:
        /*0080*/ 	.word	0x00006a30


	//   ....[1]....
        /*0084*/ 	.word	0x00006c30


	//   ....[2]....
        /*0088*/ 	.word	0x00006cb0


	//----- nvinfo : EIATTR_CRS_STACK_SIZE
	.align		4
.L_6211:
        /*008c*/ 	.byte	0x04, 0x1e
        /*008e*/ 	.short	(.L_6213 - .L_6212)
.L_6212:
        /*0090*/ 	.word	0x00000000


	//----- nvinfo : EIATTR_CBANK_PARAM_SIZE
	.align		4
.L_6213:
        /*0094*/ 	.byte	0x03, 0x19
        /*0096*/ 	.short	0x0030


	//----- nvinfo : EIATTR_PARAM_CBANK
	.align		4
        /*0098*/ 	.byte	0x04, 0x0a
        /*009a*/ 	.short	(.L_6215 - .L_6214)
	.align		4
.L_6214:
        /*009c*/ 	.word	index@(.nv.constant0.uncontiguous_reducel1_u64)
        /*00a0*/ 	.short	0x0380
        /*00a2*/ 	.short	0x0030


	//----- nvinfo : EIATTR_SW_WAR
	.align		4
.L_6215:
        /*00a4*/ 	.byte	0x04, 0x36
        /*00a6*/ 	.short	(.L_6217 - .L_6216)
.L_6216:
        /*00a8*/ 	.word	0x00000008
.L_6217:


//--------------------- .nv.info.contiguous_reducel1_u64 --------------------------
	.section	.nv.info.contiguous_reducel1_u64,"",@"SHT_CUDA_INFO"
	.sectionflags	@""
	.align	4


	//----- nvinfo : EIATTR_CUDA_API_VERSION
	.align		4
        /*0000*/ 	.byte	0x04, 0x37
        /*0002*/ 	.short	(.L_6219 - .L_6218)
.L_6218:
        /*0004*/ 	.word	0x00000082


	//----- nvinfo : EIATTR_KPARAM_INFO
	.align		4
.L_6219:
        /*0008*/ 	.byte	0x04, 0x17
        /*000a*/ 	.short	(.L_6221 - .L_6220)
.L_6220:
        /*000c*/ 	.word	0x00000000
        /*0010*/ 	.short	0x0002
        /*0012*/ 	.short	0x0010
        /*0014*/ 	.byte	0x00, 0xf0, 0x21, 0x00


	//----- nvinfo : EIATTR_KPARAM_INFO
	.align		4
.L_6221:
        /*0018*/ 	.byte	0x04, 0x17
        /*001a*/ 	.short	(.L_6223 - .L_6222)
.L_6222:
        /*001c*/ 	.word	0x00000000
        /*0020*/ 	.short	0x0001
        /*0022*/ 	.short	0x0008
        /*0024*/ 	.byte	0x00, 0xf5, 0x21, 0x00


	//----- nvinfo : EIATTR_KPARAM_INFO
	.align		4
.L_6223:
        /*0028*/ 	.byte	0x04, 0x17
        /*002a*/ 	.short	(.L_6225 - .L_6224)
.L_6224:
        /*002c*/ 	.word	0x00000000
        /*0030*/ 	.short	0x0000
        /*0032*/ 	.short	0x0000
        /*0034*/ 	.byte	0x00, 0xf5, 0x21, 0x00


	//----- nvinfo : EIATTR_SPARSE_MMA_MASK
	.align		4
.L_6225:
        /*0038*/ 	.byte	0x03, 0x50
        /*003a*/ 	.short	0x0000


	//----- nvinfo : EIATTR_MAXREG_COUNT
	.align		4
        /*003c*/ 	.byte	0x03, 0x1b
        /*003e*/ 	.short	0x00ff


	//----- nvinfo : EIATTR_NUM_BARRIERS
	.align		4
        /*0040*/ 	.byte	0x02, 0x4c
        /*0042*/ 	.byte	0x01
	.zero		1


	//----- nvinfo : EIATTR_MERCURY_ISA_VERSION
	.align		4
        /*0044*/ 	.byte	0x03, 0x5f
        /*0046*/ 	.short	0x0101


	//----- nvinfo : EIATTR_VRC_CTA_INIT_COUNT
	.align		4
        /*0048*/ 	.byte	0x02, 0x4a
	.zero		1
	.zero		1


	//----- nvinfo : EIATTR_EXIT_INSTR_OFFSETS
	.align		4
        /*004c*/ 	.byte	0x04, 0x1c
        /*004e*/ 	.short	(.L_6227 - .L_6226)


	//   ....[0]....
.L_6226:
        /*0050*/ 	.word	0x00000360


	//   ....[1]....
        /*0054*/ 	.word	0x00000560


	//   ....[2]....
        /*0058*/ 	.word	0x000005e0


	//----- nvinfo : EIATTR_CRS_STACK_SIZE
	.align		4
.L_6227:
        /*005c*/ 	.byte	0x04, 0x1e
        /*005e*/ 	.short	(.L_6229 - .L_6228)
.L_6228:
        /*0060*/ 	.word	0x00000000


	//----- nvinfo : EIATTR_CBANK_PARAM_SIZE
	.align		4
.L_6229:
        /*0064*/ 	.byte	0x03, 0x19
        /*0066*/ 	.short	0x0018


	//----- nvinfo : EIATTR_PARAM_CBANK
	.align		4
        /*0068*/ 	.byte	0x04, 0x0a
        /*006a*/ 	.short	(.L_6231 - .L_6230)
	.align		4
.L_6230:
        /*006c*/ 	.word	index@(.nv.constant0.contiguous_reducel1_u64)
        /*0070*/ 	.short	0x0380
        /*0072*/ 	.short	0x0018


	//----- nvinfo : EIATTR_SW_WAR
	.align		4
.L_6231:
        /*0074*/ 	.byte	0x04, 0x36
        /*0076*/ 	.short	(.L_6233 - .L_6232)
.L_6232:
        /*0078*/ 	.word	0x00000008
.L_6233:


//--------------------- .nv.info.contiguous_reducel133_u32 --------------------------
	.section	.nv.info.contiguous_reducel133_u32,"",@"SHT_CUDA_INFO"
	.sectionflags	@""
	.align	4


	//----- nvinfo : EIATTR_CUDA_API_VERSION
	.align		4
        /*0000*/ 	.byte	0x04, 0x37
        /*0002*/ 	.short	(.L_6235 - .L_6234)
.L_6234:
        /*0004*/ 	.word	0x00000082


	//----- nvinfo : EIATTR_KPARAM_INFO
	.align		4
.L_6235:
        /*0008*/ 	.byte	0x04, 0x17
        /*000a*/ 	.short	(.L_6237 - .L_6236)
.L_6236:
        /*000c*/ 	.word	0x00000000
        /*0010*/ 	.short	0x0004
        /*0012*/ 	.short	0x0020
        /*0014*/ 	.byte	0x00, 0xf0, 0x21, 0x00


	//----- nvinfo : EIATTR_KPARAM_INFO
	.align		4
.L_6237:
        /*0018*/ 	.byte	0x04, 0x17
        /*001a*/ 	.short	(.L_6239 - .L_6238)
.L_6238:
        /*001c*/ 	.word	0x00000000
        /*0020*/ 	.short	0x0003
        /*0022*/ 	.short	0x0018
        /*0024*/ 	.byte	0x00, 0xf0, 0x21, 0x00


	//----- nvinfo : EIATTR_KPARAM_INFO
	.align		4
.L_6239:
        /*0028*/ 	.byte	0x04, 0x17
        /*002a*/ 	.short	(.L_6241 - .L_6240)
.L_6240:
        /*002c*/ 	.word	0x00000000
        /*0030*/ 	.short	0x0002
        /*0032*/ 	.short	0x0010
        /*0034*/ 	.byte	0x00, 0xf0, 0x21, 0x00


	//----- nvinfo : EIATTR_KPARAM_INFO
	.align		4
.L_6241:
        /*0038*/ 	.byte	0x04, 0x17
        /*003a*/ 	.short	(.L_6243 - .L_6242)
.L_6242:
        /*003c*/ 	.word	0x00000000
        /*0040*/ 	.short	0x0001
        /*0042*/ 	.short	0x0008
        /*0044*/ 	.byte	0x00, 0xf5, 0x21, 0x00


	//----- nvinfo : EIATTR_KPARAM_INFO
	.align		4
.L_6243:
        /*0048*/ 	.byte	0x04, 0x17
        /*004a*/ 	.short	(.L_6245 - .L_6244)
.L_6244:
        /*004c*/ 	.word	0x00000000
        /*0050*/ 	.short	0x0000
        /*0052*/ 	.short	0x0000
        /*0054*/ 	.byte	0x00, 0xf5, 0x21, 0x00


	//----- nvinfo : EIATTR_SPARSE_MMA_MASK
	.align		4
.L_6245:
        /*0058*/ 	.byte	0x03, 0x50
        /*005a*/ 	.short	0x0000


	//----- nvinfo : EIATTR_MAXREG_COUNT
	.align		4
        /*005c*/ 	.byte	0x03, 0x1b
        /*005e*/ 	.short	0x00ff


	//----- nvinfo : EIATTR_NUM_BARRIERS
	.align		4
        /*0060*/ 	.byte	0x02, 0x4c
        /*0062*/ 	.byte	0x01
	.zero		1


	//----- nvinfo : EIATTR_MERCURY_ISA_VERSION
	.align		4
        /*0064*/ 	.byte	0x03, 0x5f
        /*0066*/ 	.short	0x0101


	//----- nvinfo : EIATTR_VRC_CTA_INIT_COUNT
	.align		4
        /*0068*/ 	.byte	0x02, 0x4a
	.zero		1
	.zero		1


	//----- nvinfo : EIATTR_EXIT_INSTR_OFFSETS
	.align		4
        /*006c*/ 	.byte	0x04, 0x1c
        /*006e*/ 	.short	(.L_6247 - .L_6246)


	//   ....[0]....
.L_6246:
        /*0070*/ 	.word	0x00000150


	//   ....[1]....
        /*0074*/ 	.word	0x000001e0


	//   ....[2]....
        /*0078*/ 	.word	0x000007a0


	//----- nvinfo : EIATTR_CBANK_PARAM_SIZE
	.align		4
.L_6247:
        /*007c*/ 	.byte	0x03, 0x19
        /*007e*/ 	.short	0x0028


	//----- nvinfo : EIATTR_PARAM_CBANK
	.align		4
        /*0080*/ 	.byte	0x04, 0x0a
        /*0082*/ 	.short	(.L_6249 - .L_6248)
	.align		4
.L_6248:
        /*0084*/ 	.word	index@(.nv.constant0.contiguous_reducel133_u32)
        /*0088*/ 	.short	0x0380
        /*008a*/ 	.short	0x0028


	//----- nvinfo : EIATTR_SW_WAR
	.align		4
.L_6249:
        /*008c*/ 	.byte	0x04, 0x36
        /*008e*/ 	.short	(.L_6251 - .L_6250)
.L_6250:
        /*0090*/ 	.word	0x00000008
.L_6251:


//--------------------- .nv.info.contiguous_reducel13_u32 --------------------------
	.section	.nv.info.contiguous_reducel13_u32,"",@"SHT_CUDA_INFO"
	.sectionflags	@""
	.align	4


	//----- nvinfo : EIATTR_CUDA_API_VERSION
	.align		4
        /*0000*/ 	.byte	0x04, 0x37
        /*0002*/ 	.short	(.L_6253 - .L_6252)
.L_6252:
        /*0004*/ 	.word	0x00000082


	//----- nvinfo : EIATTR_KPARAM_INFO
	.align		4
.L_6253:
        /*0008*/ 	.byte	0x04, 0x17
        /*000a*/ 	.short	(.L_6255 - .L_6254)
.L_6254:
        /*000c*/ 	.word	0x00000000
        /*0010*/ 	.short	0x0006
        /*0012*/ 	.short	0x0030
        /*0014*/ 	.byte	0x00, 0xf0, 0x21, 0x00


	//----- nvinfo : EIATTR_KPARAM_INFO
	.align		4
.L_6255:
        /*0018*/ 	.byte	0x04, 0x17
        /*001a*/ 	.short	(.L_6257 - .L_6256)
.L_6256:
        /*001c*/ 	.word	0x00000000
        /*0020*/ 	.short	0x0005
        /*0022*/ 	.short	0x0028
        /*0024*/ 	.byte	0x00, 0xf0, 0x21, 0x00


	//----- nvinfo : EIATTR_KPARAM_INFO
	.align		4
.L_6257:
        /*0028*/ 	.byte	0x04, 0x17
        /*002a*/ 	.short	(.L_6259 - .L_6258)
.L_6258:
        /*002c*/ 	.word	0x00000000
        /*0030*/ 	.short	0x0004
        /*0032*/ 	.short	0x0020
        /*0034*/ 	.byte	0x00, 0xf0, 0x21, 0x00


	//----- nvinfo : EIATTR_KPARAM_INFO
	.align		4
.L_6259:
        /*0038*/ 	.byte	0x04, 0x17
        /*003a*/ 	.short	(.L_6261 - .L_6260)
.L_6260:
        /*003c*/ 	.word	0x00000000
        /*0040*/ 	.short	0x0003
        /*0042*/ 	.short	0x0018
        /*0044*/ 	.byte	0x00, 0xf5, 0x21, 0x00


	//----- nvinfo : EIATTR_KPARAM_INFO
	.align		4
.L_6261:
        /*0048*/ 	.byte	0x04, 0x17
        /*004a*/ 	.short	(.L_6263 - .L_6262)
.L_6262:
        /*004c*/ 	.word	0x00000000
        /*0050*/ 	.short	0x0002
        /*0052*/ 	.short	0x0010
        /*0054*/ 	.byte	0x00, 0xf5, 0x21, 0x00


	//----- nvinfo : EIATTR_KPARAM_INFO
	.align		4
.L_6263:
        /*0058*/ 	.byte	0x04, 0x17
        /*005a*/ 	.short	(.L_6265 - .L_6264)
.L_6264:
        /*005c*/ 	.word	0x00000000
        /*0060*/ 	.short	0x0001
        /*0062*/ 	.short	0x0008
        /*0064*/ 	.byte	0x00, 0xf5, 0x21, 0x00


	//----- nvinfo : EIATTR_KPARAM_INFO
	.align		4
.L_6265:
        /*0068*/ 	.byte	0x04, 0x17
        /*006a*/ 	.short	(.L_6267 - .L_6266)
.L_6266:
        /*006c*/ 	.word	0x00000000
        /*0070*/ 	.short	0x0000
        /*0072*/ 	.short	0x0000
        /*0074*/ 	.byte	0x00, 0xf5, 0x21, 0x00


	//----- nvinfo : EIATTR_SPARSE_MMA_MASK
	.align		4
.L_6267:
        /*0078*/ 	.byte	0x03, 0x50
        /*007a*/ 	.short	0x0000


	//----- nvinfo : EIATTR_MAXREG_COUNT
	.align		4
        /*007c*/ 	.byte	0x03, 0x1b
        /*007e*/ 	.short	0x00ff


	//----- nvinfo : EIATTR_NUM_BARRIERS
	.align		4
        /*0080*/ 	.byte	0x02, 0x4c
        /*0082*/ 	.byte	0x01
	.zero		1


	//----- nvinfo : EIATTR_MERCURY_ISA_VERSION
	.align		4
        /*0084*/ 	.byte	0x03, 0x5f
        /*0086*/ 	.short	0x0101


	//----- nvinfo : EIATTR_VRC_CTA_INIT_COUNT
	.align		4
        /*0088*/ 	.byte	0x02, 0x4a
	.zero		1
	.zero		1


	//----- nvinfo : EIATTR_EXIT_INSTR_OFFSETS
	.align		4
        /*008c*/ 	.byte	0x04, 0x1c
        /*008e*/ 	.short	(.L_6269 - .L_6268)


	//   ....[0]....
.L_6268:
        /*0090*/ 	.word	0x00000150


	//   ....[1]....
        /*0094*/ 	.word	0x00003120


	//   ....[2]....
        /*0098*/ 	.word	0x00003750


	//----- nvinfo : EIATTR_CRS_STACK_SIZE
	.align		4
.L_6269:
        /*009c*/ 	.byte	0x04, 0x1e
        /*009e*/ 	.short	(.L_6271 - .L_6270)
.L_6270:
        /*00a0*/ 	.word	0x00000000


	//----- nvinfo : EIATTR_CBANK_PARAM_SIZE
	.align		4
.L_6271:
        /*00a4*/ 	.byte	0x03, 0x19
        /*00a6*/ 	.short	0x0038


	//----- nvinfo : EIATTR_PARAM_CBANK
	.align		4
        /*00a8*/ 	.byte	0x04, 0x0a
        /*00aa*/ 	.short	(.L_6273 - .L_6272)
	.align		4
.L_6272:
        /*00ac*/ 	.word	index@(.nv.constant0.contiguous_reducel13_u32)
        /*00b0*/ 	.short	0x0380
        /*00b2*/ 	.short	0x0038


	//----- nvinfo : EIATTR_SW_WAR
	.align		4
.L_6273:
        /*00b4*/ 	.byte	0x04, 0x36
        /*00b6*/ 	.short	(.L_6275 - .L_6274)
.L_6274:
        /*00b8*/ 	.word	0x00000008
.L_6275:


//--------------------- .nv.info.contiguous_reducel122_u32 --------------------------
	.section	.nv.info.contiguous_reducel122_u32,"",@"SHT_CUDA_INFO"
	.sectionflags	@""
	.align	4


	//----- nvinfo : EIATTR_CUDA_API_VERSION
	.align		4
        /*0000*/ 	.byte	0x04, 0x37
        /*0002*/ 	.short	(.L_6277 - .L_6276)
.L_6276:
        /*0004*/ 	.word	0x00000082


	//----- nvinfo : EIATTR_KPARAM_INFO
	.align		4
.L_6277:
        /*0008*/ 	.byte	0x04, 0x17
        /*000a*/ 	.short	(.L_6279 - .L_6278)
.L_6278:
        /*000c*/ 	.word	0x00000000
        /*0010*/ 	.short	0x0003
        /*0012*/ 	.short	0x0018
        /*0014*/ 	.byte	0x00, 0xf0, 0x21, 0x00


	//----- nvinfo : EIATTR_KPARAM_INFO
	.align		4
.L_6279:
        /*0018*/ 	.byte	0x04, 0x17
        /*001a*/ 	.short	(.L_6281 - .L_6280)
.L_6280:
        /*001c*/ 	.word	0x00000000
        /*0020*/ 	.short	0x0002
        /*0022*/ 	.short	0x0010
        /*0024*/ 	.byte	0x00, 0xf0, 0x21, 0x00


	//----- nvinfo : EIATTR_KPARAM_INFO
	.align		4
.L_6281:
        /*0028*/ 	.byte	0x04, 0x17
        /*002a*/ 	.short	(.L_6283 - .L_6282)
.L_6282:
        /*002c*/ 	.word	0x00000000
        /*0030*/ 	.short	0x0001
        /*0032*/ 	.short	0x0008
        /*0034*/ 	.byte	0x00, 0xf5, 0x21, 0x00


	//----- nvinfo : EIATTR_KPARAM_INFO
	.align		4
.L_6283:
        /*0038*/ 	.byte	0x04, 0x17
        /*003a*/ 	.short	(.L_6285 - .L_6284)
.L_6284:
        /*003c*/ 	.word	0x00000000
        /*0040*/ 	.short	0x0000
        /*0042*/ 	.short	0x0000
        /*0044*/ 	.byte	0x00, 0xf5, 0x21, 0x00


	//----- nvinfo : EIATTR_SPARSE_MMA_MASK
	.align		4
.L_6285:
        /*0048*/ 	.byte	0x03, 0x50
        /*004a*/ 	.short	0x0000


	//----- nvinfo : EIATTR_MAXREG_COUNT
	.align		4
        /*004c*/ 	.byte	0x03, 0x1b
        /*004e*/ 	.short	0x00ff


	//----- nvinfo : EIATTR_NUM_BARRIERS
	.align		4
        /*0050*/ 	.byte	0x02, 0x4c
        /*0052*/ 	.byte	0x01
	.zero		1


	//----- nvinfo : EIATTR_MERCURY_ISA_VERSION
	.align		4
        /*0054*/ 	.byte	0x03, 0x5f
        /*0056*/ 	.short	0x0101


	//----- nvinfo : EIATTR_VRC_CTA_INIT_COUNT
	.align		4
        /*0058*/ 	.byte	0x02, 0x4a
	.zero		1
	.zero		1


	//----- nvinfo : EIATTR_EXIT_INSTR_OFFSETS
	.align		4
        /*005c*/ 	.byte	0x04, 0x1c
        /*005e*/ 	.short	(.L_6287 - .L_6286)


	//   ....[0]....
.L_6286:
        /*0060*/ 	.word	0x000003f0


	//   ....[1]....
        /*0064*/ 	.word	0x00000590


	//   ....[2]....
        /*0068*/ 	.word	0x000006a0


	//----- nvinfo : EIATTR_CRS_STACK_SIZE
	.align		4
.L_6287:
        /*006c*/ 	.byte	0x04, 0x1e
        /*006e*/ 	.short	(.L_6289 - .L_6288)
.L_6288:
        /*0070*/ 	.word	0x00000000


	//----- nvinfo : EIATTR_CBANK_PARAM_SIZE
	.align		4
.L_6289:
        /*0074*/ 	.byte	0x03, 0x19
        /*0076*/ 	.short	0x0020


	//----- nvinfo : EIATTR_PARAM_CBANK
	.align		4
        /*0078*/ 	.byte	0x04, 0x0a
        /*007a*/ 	.short	(.L_6291 - .L_6290)
	.align		4
.L_6290:
        /*007c*/ 	.word	index@(.nv.constant0.contiguous_reducel122_u32)
        /*0080*/ 	.short	0x0380
        /*0082*/ 	.short	0x0020


	//----- nvinfo : EIATTR_SW_WAR
	.align		4
.L_6291:
        /*0084*/ 	.byte	0x04, 0x36
        /*0086*/ 	.short	(.L_6293 - .L_6292)
.L_6292:
        /*0088*/ 	.word	0x00000008
.L_6293:


//--------------------- .nv.info.contiguous_reducel12_u32 --------------------------
	.section	.nv.info.contiguous_reducel12_u32,"",@"SHT_CUDA_INFO"
	.sectionflags	@""
	.align	4


	//----- nvinfo : EIATTR_CUDA_API_VERSION
	.align		4
        /*0000*/ 	.byte	0x04, 0x37
        /*0002*/ 	.short	(.L_6295 - .L_6294)
.L_6294:
        /*0004*/ 	.word	0x00000082


	//----- nvinfo : EIATTR_KPARAM_INFO
	.align		4
.L_6295:
        /*0008*/ 	.byte	0x04, 0x17
        /*000a*/ 	.short	(.L_6297 - .L_6296)
.L_6296:
        /*000c*/ 	.word	0x00000000
        /*0010*/ 	.short	0x0006
        /*0012*/ 	.short	0x0030
        /*0014*/ 	.byte	0x00, 0xf0, 0x21, 0x00


	//----- nvinfo : EIATTR_KPARAM_INFO
	.align		4
.L_6297:
        /*0018*/ 	.byte	0x04, 0x17
        /*001a*/ 	.short	(.L_6299 - .L_6298)
.L_6298:
        /*001c*/ 	.word	0x00000000
        /*0020*/ 	.short	0x0005
        /*0022*/ 	.short	0x0028
        /*0024*/ 	.byte	0x00, 0xf0, 0x21, 0x00


	//----- nvinfo : EIATTR_KPARAM_INFO
	.align		4
.L_6299:
        /*0028*/ 	.byte	0x04, 0x17
        /*002a*/ 	.short	(.L_6301 - .L_6300)
.L_6300:
        /*002c*/ 	.word	0x00000000
        /*0030*/ 	.short	0x0004
        /*0032*/ 	.short	0x0020
        /*0034*/ 	.byte	0x00, 0xf0, 0x21, 0x00


	//----- nvinfo : EIATTR_KPARAM_INFO
	.align		4
.L_6301:
        /*0038*/ 	.byte	0x04, 0x17
        /*003a*/ 	.short	(.L_6303 - .L_6302)
.L_6302:
        /*003c*/ 	.word	0x00000000
        /*0040*/ 	.short	0x0003
        /*0042*/ 	.short	0x0018
        /*0044*/ 	.byte	0x00, 0xf5, 0x21, 0x00


	//----- nvinfo : EIATTR_KPARAM_INFO
	.align		4
.L_6303:
        /*0048*/ 	.byte	0x04, 0x17
        /*004a*/ 	.short	(.L_6305 - .L_6304)
.L_6304:
        /*004c*/ 	.word	0x00000000
        /*0050*/ 	.short	0x0002
        /*0052*/ 	.short	0x0010
        /*0054*/ 	.byte	0x00, 0xf5, 0x21, 0x00


	//----- nvinfo : EIATTR_KPARAM_INFO
	.align		4
.L_6305:
        /*0058*/ 	.byte	0x04, 0x17
        /*005a*/ 	.short	(.L_6307 - .L_6306)
.L_6306:
        /*005c*/ 	.word	0x00000000
        /*0060*/ 	.short	0x0001
        /*0062*/ 	.short	0x0008
        /*0064*/ 	.byte	0x00, 0xf5, 0x21, 0x00


	//----- nvinfo : EIATTR_KPARAM_INFO
	.align		4
.L_6307:
        /*0068*/ 	.byte	0x04, 0x17
        /*006a*/ 	.short	(.L_6309 - .L_6308)
.L_6308:
        /*006c*/ 	.word	0x00000000
        /*0070*/ 	.short	0x0000
        /*0072*/ 	.short	0x0000
        /*0074*/ 	.byte	0x00, 0xf5, 0x21, 0x00


	//----- nvinfo : EIATTR_SPARSE_MMA_MASK
	.align		4
.L_6309:
        /*0078*/ 	.byte	0x03, 0x50
        /*007a*/ 	.short	0x0000


	//----- nvinfo : EIATTR_MAXREG_COUNT
	.align		4
        /*007c*/ 	.byte	0x03, 0x1b
        /*007e*/ 	.short	0x00ff


	//----- nvinfo : EIATTR_NUM_BARRIERS
	.align		4
        /*0080*/ 	.byte	0x02, 0x4c
        /*0082*/ 	.byte	0x01
	.zero		1


	//----- nvinfo : EIATTR_MERCURY_ISA_VERSION
	.align		4
        /*0084*/ 	.byte	0x03, 0x5f
        /*0086*/ 	.short	0x0101


	//----- nvinfo : EIATTR_VRC_CTA_INIT_COUNT
	.align		4
        /*0088*/ 	.byte	0x02, 0x4a
	.zero		1
	.zero		1


	//----- nvinfo : EIATTR_EXIT_INSTR_OFFSETS
	.align		4
        /*008c*/ 	.byte	0x04, 0x1c
        /*008e*/ 	.short	(.L_6311 - .L_6310)


	//   ....[0]....
.L_6310:
        /*0090*/ 	.word	0x000067e0


	//   ....[1]....
        /*0094*/ 	.word	0x00006980


	//   ....[2]....
        /*0098*/ 	.word	0x00006a90


	//----- nvinfo : EIATTR_CRS_STACK_SIZE
	.align		4
.L_6311:
        /*009c*/ 	.byte	0x04, 0x1e
        /*009e*/ 	.short	(.L_6313 - .L_6312)
.L_6312:
        /*00a0*/ 	.word	0x00000000


	//----- nvinfo : EIATTR_CBANK_PARAM_SIZE
	.align		4
.L_6313:
        /*00a4*/ 	.byte	0x03, 0x19
        /*00a6*/ 	.short	0x0038


	//----- nvinfo : EIATTR_PARAM_CBANK
	.align		4
        /*00a8*/ 	.byte	0x04, 0x0a
        /*00aa*/ 	.short	(.L_6315 - .L_6314)
	.align		4
.L_6314:
        /*00ac*/ 	.word	index@(.nv.constant0.contiguous_reducel12_u32)
        /*00b0*/ 	.short	0x0380
        /*00b2*/ 	.short	0x0038


	//----- nvinfo : EIATTR_SW_WAR
	.align		4
.L_6315:
        /*00b4*/ 	.byte	0x04, 0x36
        /*00b6*/ 	.short	(.L_6317 - .L_6316)
.L_6316:
        /*00b8*/ 	.word	0x00000008
.L_6317:


//--------------------- .nv.info.uncontiguous_reducel1_u32 --------------------------
	.section	.nv.info.uncontiguous_reducel1_u32,"",@"SHT_CUDA_INFO"
	.sectionflags	@""
	.align	4


	//----- nvinfo : EIATTR_CUDA_API_VERSION
	.align		4
        /*0000*/ 	.byte	0x04, 0x37
        /*0002*/ 	.short	(.L_6319 - .L_6318)
.L_6318:
        /*0004*/ 	.word	0x00000082


	//----- nvinfo : EIATTR_KPARAM_INFO
	.align		4
.L_6319:
        /*0008*/ 	.byte	0x04, 0x17
        /*000a*/ 	.short	(.L_6321 - .L_6320)
.L_6320:
        /*000c*/ 	.word	0x00000000
        /*0010*/ 	.short	0x0005
        /*0012*/ 	.short	0x0028
        /*0014*/ 	.byte	0x00, 0xf0, 0x21, 0x00


	//----- nvinfo : EIATTR_KPARAM_INFO
	.align		4
.L_6321:
        /*0018*/ 	.byte	0x04, 0x17
        /*001a*/ 	.short	(.L_6323 - .L_6322)
.L_6322:
        /*001c*/ 	.word	0x00000000
        /*0020*/ 	.short	0x0004
        /*0022*/ 	.short	0x0020
        /*0024*/ 	.byte	0x00, 0xf0, 0x21, 0x00


	//----- nvinfo : EIATTR_KPARAM_INFO
	.align		4
.L_6323:
        /*0028*/ 	.byte	0x04, 0x17
        /*002a*/ 	.short	(.L_6325 - .L_6324)
.L_6324:
        /*002c*/ 	.word	0x00000000
        /*0030*/ 	.short	0x0003
        /*0032*/ 	.short	0x0018
        /*0034*/ 	.byte	0x00, 0xf5, 0x21, 0x00


	//----- nvinfo : EIATTR_KPARAM_INFO
	.align		4
.L_6325:
        /*0038*/ 	.byte	0x04, 0x17
        /*003a*/ 	.short	(.L_6327 - .L_6326)
.L_6326:
        /*003c*/ 	.word	0x00000000
        /*0040*/ 	.short	0x0002
        /*0042*/ 	.short	0x0010
        /*0044*/ 	.byte	0x00, 0xf5, 0x21, 0x00


	//----- nvinfo : EIATTR_KPARAM_INFO
	.align		4
.L_6327:
        /*0048*/ 	.byte	0x04, 0x17
        /*004a*/ 	.short	(.L_6329 - .L_6328)
.L_6328:
        /*004c*/ 	.word	0x00000000
        /*0050*/ 	.short	0x0001
        /*0052*/ 	.short	0x0008
        /*0054*/ 	.byte	0x00, 0xf5, 0x21, 0x00


	//----- nvinfo : EIATTR_KPARAM_INFO
	.align		4
.L_6329:
        /*0058*/ 	.byte	0x04, 0x17
        /*005a*/ 	.short	(.L_6331 - .L_6330)
.L_6330:
        /*005c*/ 	.word	0x00000000
        /*0060*/ 	.short	0x0000
        /*0062*/ 	.short	0x0000
        /*0064*/ 	.byte	0x00, 0xf5, 0x21, 0x00


	//----- nvinfo : EIATTR_SPARSE_MMA_MASK
	.align		4
.L_6331:
        /*0068*/ 	.byte	0x03, 0x50
        /*006a*/ 	.short	0x0000


	//----- nvinfo : EIATTR_MAXREG_COUNT
	.align		4
        /*006c*/ 	.byte	0x03, 0x1b
        /*006e*/ 	.short	0x00ff


	//----- nvinfo : EIATTR_NUM_BARRIERS
	.align		4
        /*0070*/ 	.byte	0x02, 0x4c
        /*0072*/ 	.byte	0x01
	.zero		1


	//----- nvinfo : EIATTR_MERCURY_ISA_VERSION
	.align		4
        /*0074*/ 	.byte	0x03, 0x5f
        /*0076*/ 	.short	0x0101


	//----- nvinfo : EIATTR_VRC_CTA_INIT_COUNT
	.align		4
        /*0078*/ 	.byte	0x02, 0x4a
	.zero		1
	.zero		1


	//----- nvinfo : EIATTR_EXIT_INSTR_OFFSETS
	.align		4
        /*007c*/ 	.byte	0x04, 0x1c
        /*007e*/ 	.short	(.L_6333 - .L_6332)


	//   ....[0]....
.L_6332:
        /*0080*/ 	.word	0x00006a10


	//   ....[1]....
        /*0084*/ 	.word	0x00006bb0


	//   ....[2]....
        /*0088*/ 	.word	0x00006c30


	//----- nvinfo : EIATTR_CRS_STACK_SIZE
	.align		4
.L_6333:
        /*008c*/ 	.byte	0x04, 0x1e
        /*008e*/ 	.short	(.L_6335 - .L_6334)
.L_6334:
        /*0090*/ 	.word	0x00000000


	//----- nvinfo : EIATTR_CBANK_PARAM_SIZE
	.align		4
.L_6335:
        /*0094*/ 	.byte	0x03, 0x19
        /*0096*/ 	.short	0x0030


	//----- nvinfo : EIATTR_PARAM_CBANK
	.align		4
        /*0098*/ 	.byte	0x04, 0x0a
        /*009a*/ 	.short	(.L_6337 - .L_6336)
	.align		4
.L_6336:
        /*009c*/ 	.word	index@(.nv.constant0.uncontiguous_reducel1_u32)
        /*00a0*/ 	.short	0x0380
        /*00a2*/ 	.short	0x0030


	//----- nvinfo : EIATTR_SW_WAR
	.align		4
.L_6337:
        /*00a4*/ 	.byte	0x04, 0x36
        /*00a6*/ 	.short	(.L_6339 - .L_6338)
.L_6338:
        /*00a8*/ 	.word	0x00000008
.L_6339:


//--------------------- .nv.info.contiguous_reducel1_u32 --------------------------
	.section	.nv.info.contiguous_reducel1_u32,"",@"SHT_CUDA_INFO"
	.sectionflags	@""
	.align	4


	//----- nvinfo : EIATTR_CUDA_API_VERSION
	.align		4
        /*0000*/ 	.byte	0x04, 0x37
        /*0002*/ 	.short	(.L_6341 - .L_6340)
.L_6340:
        /*0004*/ 	.word	0x00000082


	//----- nvinfo : EIATTR_KPARAM_INFO
	.align		4
.L_6341:
        /*0008*/ 	.byte	0x04, 0x17
        /*000a*/ 	.short	(.L_6343 - .L_6342)
.L_6342:
        /*000c*/ 	.word	0x00000000
        /*0010*/ 	.short	0x0002
        /*0012*/ 	.short	0x0010
        /*0014*/ 	.byte	0x00, 0xf0, 0x21, 0x00


	//----- nvinfo : EIATTR_KPARAM_INFO
	.align		4
.L_6343:
        /*0018*/ 	.byte	0x04, 0x17
        /*001a*/ 	.short	(.L_6345 - .L_6344)
.L_6344:
        /*001c*/ 	.word	0x00000000
        /*0020*/ 	.short	0x0001
        /*0022*/ 	.short	0x0008
        /*0024*/ 	.byte	0x00, 0xf5, 0x21, 0x00


	//----- nvinfo : EIATTR_KPARAM_INFO
	.align		4
.L_6345:
        /*0028*/ 	.byte	0x04, 0x17
        /*002a*/ 	.short	(.L_6347 - .L_6346)
.L_6346:
        /*002c*/ 	.word	0x00000000
        /*0030*/ 	.short	0x0000
        /*0032*/ 	.short	0x0000
        /*0034*/ 	.byte	0x00, 0xf5, 0x21, 0x00


	//----- nvinfo : EIATTR_SPARSE_MMA_MASK
	.align		4
.L_6347:
        /*0038*/ 	.byte	0x03, 0x50
        /*003a*/ 	.short	0x0000


	//----- nvinfo : EIATTR_MAXREG_COUNT
	.align		4
        /*003c*/ 	.byte	0x03, 0x1b
        /*003e*/ 	.short	0x00ff


	//----- nvinfo : EIATTR_NUM_BARRIERS
	.align		4
        /*0040*/ 	.byte	0x02, 0x4c
        /*0042*/ 	.byte	0x01
	.zero		1


	//----- nvinfo : EIATTR_MERCURY_ISA_VERSION
	.align		4
        /*0044*/ 	.byte	0x03, 0x5f
        /*0046*/ 	.short	0x0101


	//----- nvinfo : EIATTR_VRC_CTA_INIT_COUNT
	.align		4
        /*0048*/ 	.byte	0x02, 0x4a
	.zero		1
	.zero		1


	//----- nvinfo : EIATTR_EXIT_INSTR_OFFSETS
	.align		4
        /*004c*/ 	.byte	0x04, 0x1c
        /*004e*/ 	.short	(.L_6349 - .L_6348)


	//   ....[0]....
.L_6348:
        /*0050*/ 	.word	0x00000340


	//   ....[1]....
        /*0054*/ 	.word	0x000004e0


	//   ....[2]....
        /*0058*/ 	.word	0x00000560


	//----- nvinfo : EIATTR_CRS_STACK_SIZE
	.align		4
.L_6349:
        /*005c*/ 	.byte	0x04, 0x1e
        /*005e*/ 	.short	(.L_6351 - .L_6350)
.L_6350:
        /*0060*/ 	.word	0x00000000


	//----- nvinfo : EIATTR_CBANK_PARAM_SIZE
	.align		4
.L_6351:
        /*0064*/ 	.byte	0x03, 0x19
        /*0066*/ 	.short	0x0018


	//----- nvinfo : EIATTR_PARAM_CBANK
	.align		4
        /*0068*/ 	.byte	0x04, 0x0a
        /*006a*/ 	.short	(.L_6353 - .L_6352)
	.align		4
.L_6352:
        /*006c*/ 	.word	index@(.nv.constant0.contiguous_reducel1_u32)
        /*0070*/ 	.short	0x0380
        /*0072*/ 	.short	0x0018


	//----- nvinfo : EIATTR_SW_WAR
	.align		4
.L_6353:
        /*0074*/ 	.byte	0x04, 0x36
        /*0076*/ 	.short	(.L_6355 - .L_6354)
.L_6354:
        /*0078*/ 	.word	0x00000008
.L_6355:


//--------------------- .nv.info.contiguous_reducel133_u16 --------------------------
	.section	.nv.info.contiguous_reducel133_u16,"",@"SHT_CUDA_INFO"
	.sectionflags	@""
	.align	4


	//----- nvinfo : EIATTR_CUDA_API_VERSION
	.align		4
        /*0000*/ 	.byte	0x04, 0x37
        /*0002*/ 	.short	(.L_6357 - .L_6356)
.L_6356:
        /*0004*/ 	.word	0x00000082


	//----- nvinfo : EIATTR_KPARAM_INFO
	.align		4
.L_6357:
        /*0008*/ 	.byte	0x04, 0x17
        /*000a*/ 	.short	(.L_6359 - .L_6358)
.L_6358:
        /*000c*/ 	.word	0x00000000
        /*0010*/ 	.short	0x0004
        /*0012*/ 	.short	0x0020
        /*0014*/ 	.byte	0x00, 0xf0, 0x21, 0x00


	//----- nvinfo : EIATTR_KPARAM_INFO
	.align		4
.L_6359:
        /*0018*/ 	.byte	0x04, 0x17
        /*001a*/ 	.short	(.L_6361 - .L_6360)
.L_6360:
        /*001c*/ 	.word	0x00000000
        /*0020*/ 	.short	0x0003
        /*0022*/ 	.short	0x0018
        /*0024*/ 	.byte	0x00, 0xf0, 0x21, 0x00


	//----- nvinfo : EIATTR_KPARAM_INFO
	.align		4
.L_6361:
        /*0028*/ 	.byte	0x04, 0x17
        /*002a*/ 	.short	(.L_6363 - .L_6362)
.L_6362:
        /*002c*/ 	.word	0x00000000
        /*0030*/ 	.short	0x0002
        /*0032*/ 	.short	0x0010
        /*0034*/ 	.byte	0x00, 0xf0, 0x21, 0x00


	//----- nvinfo : EIATTR_KPARAM_INFO
	.align		4
.L_6363:
        /*0038*/ 	.byte	0x04, 0x17
        /*003a*/ 	.short	(.L_6365 - .L_6364)
.L_6364:
        /*003c*/ 	.word	0x00000000
        /*0040*/ 	.short	0x0001
        /*0042*/ 	.short	0x0008
        /*0044*/ 	.byte	0x00, 0xf5, 0x21, 0x00


	//----- nvinfo : EIATTR_KPARAM_INFO
	.align		4
.L_6365:
        /*0048*/ 	.byte	0x04, 0x17
        /*004a*/ 	.short	(.L_6367 - .L_6366)
.L_6366:
        /*004c*/ 	.word	0x00000000
        /*0050*/ 	.short	0x0000
        /*0052*/ 	.short	0x0000
        /*0054*/ 	.byte	0x00, 0xf5, 0x21, 0x00


	//----- nvinfo : EIATTR_SPARSE_MMA_MASK
	.align		4
.L_6367:
        /*0058*/ 	.byte	0x03, 0x50
        /*005a*/ 	.short	0x0000


	//----- nvinfo : EIATTR_MAXREG_COUNT
	.align		4
        /*005c*/ 	.byte	0x03, 0x1b
        /*005e*/ 	.short	0x00ff


	//----- nvinfo : EIATTR_NUM_BARRIERS
	.align		4
        /*0060*/ 	.byte	0x02, 0x4c
        /*0062*/ 	.byte	0x01
	.zero		1


	//----- nvinfo : EIATTR_MERCURY_ISA_VERSION
	.align		4
        /*0064*/ 	.byte	0x03, 0x5f
        /*0066*/ 	.short	0x0101


	//----- nvinfo : EIATTR_VRC_CTA_INIT_COUNT
	.align		4
        /*0068*/ 	.byte	0x02, 0x4a
	.zero		1
	.zero		1


	//----- nvinfo : EIATTR_EXIT_INSTR_OFFSETS
	.align		4
        /*006c*/ 	.byte	0x04, 0x1c
        /*006e*/ 	.short	(.L_6369 - .L_6368)


	//   ....[0]....
.L_6368:
        /*0070*/ 	.word	0x00000150


	//   ....[1]....
        /*0074*/ 	.word	0x000001e0


	//   ....[2]....
        /*0078*/ 	.word	0x000007f0


	//----- nvinfo : EIATTR_CBANK_PARAM_SIZE
	.align		4
.L_6369:
        /*007c*/ 	.byte	0x03, 0x19
        /*007e*/ 	.short	0x0028


	//----- nvinfo : EIATTR_PARAM_CBANK
	.align		4
        /*0080*/ 	.byte	0x04, 0x0a
        /*0082*/ 	.short	(.L_6371 - .L_6370)
	.align		4
.L_6370:
        /*0084*/ 	.word	index@(.nv.constant0.contiguous_reducel133_u16)
        /*0088*/ 	.short	0x0380
        /*008a*/ 	.short	0x0028


	//----- nvinfo : EIATTR_SW_WAR
	.align		4
.L_6371:
        /*008c*/ 	.byte	0x04, 0x36
        /*008e*/ 	.short	(.L_6373 - .L_6372)
.L_6372:
        /*0090*/ 	.word	0x00000008
.L_6373:


//--------------------- .nv.info.contiguous_reducel13_u16 --------------------------
	.section	.nv.info.contiguous_reducel13_u16,"",@"SHT_CUDA_INFO"
	.sectionflags	@""
	.align	4


	//----- nvinfo : EIATTR_CUDA_API_VERSION
	.align		4
        /*0000*/ 	.byte	0x04, 0x37
        /*0002*/ 	.short	(.L_6375 - .L_6374)
.L_6374:
        /*0004*/ 	.word	0x00000082


	//----- nvinfo : EIATTR_KPARAM_INFO
	.align		4
.L_6375:
        /*0008*/ 	.byte	0x04, 0x17
        /*000a*/ 	.short	(.L_6377 - .L_6376)
.L_6376:
        /*000c*/ 	.word	0x00000000
        /*0010*/ 	.short	0x0006
        /*0012*/ 	.short	0x0030
        /*0014*/ 	.byte	0x00, 0xf0, 0x21, 0x00


	//----- nvinfo : EIATTR_KPARAM_INFO
	.align		4
.L_6377:
        /*0018*/ 	.byte	0x04, 0x17
        /*001a*/ 	.short	(.L_6379 - .L_6378)
.L_6378:
        /*001c*/ 	.word	0x00000000
        /*0020*/ 	.short	0x0005
        /*0022*/ 	.short	0x0028
        /*0024*/ 	.byte	0x00, 0xf0, 0x21, 0x00


	//----- nvinfo : EIATTR_KPARAM_INFO
	.align		4
.L_6379:
        /*0028*/ 	.byte	0x04, 0x17
        /*002a*/ 	.short	(.L_6381 - .L_6380)
.L_6380:
        /*002c*/ 	.word	0x00000000
        /*0030*/ 	.short	0x0004
        /*0032*/ 	.short	0x0020
        /*0034*/ 	.byte	0x00, 0xf0, 0x21, 0x00


	//----- nvinfo : EIATTR_KPARAM_INFO
	.align		4
.L_6381:
        /*0038*/ 	.byte	0x04, 0x17
        /*003a*/ 	.short	(.L_6383 - .L_6382)
.L_6382:
        /*003c*/ 	.word	0x00000000
        /*0040*/ 	.short	0x0003
        /*0042*/ 	.short	0x0018
        /*0044*/ 	.byte	0x00, 0xf5, 0x21, 0x00


	//----- nvinfo : EIATTR_KPARAM_INFO
	.align		4
.L_6383:
        /*0048*/ 	.byte	0x04, 0x17
        /*004a*/ 	.short	(.L_6385 - .L_6384)
.L_6384:
        /*004c*/ 	.word	0x00000000
        /*0050*/ 	.short	0x0002
        /*0052*/ 	.short	0x0010
        /*0054*/ 	.byte	0x00, 0xf5, 0x21, 0x00


	//----- nvinfo : EIATTR_KPARAM_INFO
	.align		4
.L_6385:
        /*0058*/ 	.byte	0x04, 0x17
        /*005a*/ 	.short	(.L_6387 - .L_6386)
.L_6386:
        /*005c*/ 	.word	0x00000000
        /*0060*/ 	.short	0x0001
        /*0062*/ 	.short	0x0008
        /*0064*/ 	.byte	0x00, 0xf5, 0x21, 0x00


	//----- nvinfo : EIATTR_KPARAM_INFO
	.align		4
.L_6387:
        /*0068*/ 	.byte	0x04, 0x17
        /*006a*/ 	.short	(.L_6389 - .L_6388)
.L_6388:
        /*006c*/ 	.word	0x00000000
        /*0070*/ 	.short	0x0000
        /*0072*/ 	.short	0x0000
        /*0074*/ 	.byte	0x00, 0xf5, 0x21, 0x00


	//----- nvinfo : EIATTR_SPARSE_MMA_MASK
	.align		4
.L_6389:
        /*0078*/ 	.byte	0x03, 0x50
        /*007a*/ 	.short	0x0000


	//----- nvinfo : EIATTR_MAXREG_COUNT
	.align		4
        /*007c*/ 	.byte	0x03, 0x1b
        /*007e*/ 	.short	0x00ff


	//----- nvinfo : EIATTR_NUM_BARRIERS
	.align		4
        /*0080*/ 	.byte	0x02, 0x4c
        /*0082*/ 	.byte	0x01
	.zero		1


	//----- nvinfo : EIATTR_MERCURY_ISA_VERSION
	.align		4
        /*0084*/ 	.byte	0x03, 0x5f
        /*0086*/ 	.short	0x0101


	//----- nvinfo : EIATTR_VRC_CTA_INIT_COUNT
	.align		4
        /*0088*/ 	.byte	0x02, 0x4a
	.zero		1
	.zero		1


	//----- nvinfo : EIATTR_EXIT_INSTR_OFFSETS
	.align		4
        /*008c*/ 	.byte	0x04, 0x1c
        /*008e*/ 	.short	(.L_6391 - .L_6390)


	//   ....[0]....
.L_6390:
        /*0090*/ 	.word	0x00000150


	//   ....[1]....
        /*0094*/ 	.word	0x00003120


	//   ....[2]....
        /*0098*/ 	.word	0x000037a0


	//----- nvinfo : EIATTR_CRS_STACK_SIZE
	.align		4
.L_6391:
        /*009c*/ 	.byte	0x04, 0x1e
        /*009e*/ 	.short	(.L_6393 - .L_6392)
.L_6392:
        /*00a0*/ 	.word	0x00000000


	//----- nvinfo : EIATTR_CBANK_PARAM_SIZE
	.align		4
.L_6393:
        /*00a4*/ 	.byte	0x03, 0x19
        /*00a6*/ 	.short	0x0038


	//----- nvinfo : EIATTR_PARAM_CBANK
	.align		4
        /*00a8*/ 	.byte	0x04, 0x0a
        /*00aa*/ 	.short	(.L_6395 - .L_6394)
	.align		4
.L_6394:
        /*00ac*/ 	.word	index@(.nv.constant0.contiguous_reducel13_u16)
        /*00b0*/ 	.short	0x0380
        /*00b2*/ 	.short	0x0038


	//----- nvinfo : EIATTR_SW_WAR
	.align		4
.L_6395:
        /*00b4*/ 	.byte	0x04, 0x36
        /*00b6*/ 	.short	(.L_6397 - .L_6396)
.L_6396:
        /*00b8*/ 	.word	0x00000008
.L_6397:


//--------------------- .nv.info.contiguous_reducel122_u16 --------------------------
	.section	.nv.info.contiguous_reducel122_u16,"",@"SHT_CUDA_INFO"
	.sectionflags	@""
	.align	4


	//----- nvinfo : EIATTR_CUDA_API_VERSION
	.align		4
        /*0000*/ 	.byte	0x04, 0x37
        /*0002*/ 	.short	(.L_6399 - .L_6398)
.L_6398:
        /*0004*/ 	.word	0x00000082


	//----- nvinfo : EIATTR_KPARAM_INFO
	.align		4
.L_6399:
        /*0008*/ 	.byte	0x04, 0x17
        /*000a*/ 	.short	(.L_6401 - .L_6400)
.L_6400:
        /*000c*/ 	.word	0x00000000
        /*0010*/ 	.short	0x0003
        /*0012*/ 	.short	0x0018
        /*0014*/ 	.byte	0x00, 0xf0, 0x21, 0x00


	//----- nvinfo : EIATTR_KPARAM_INFO
	.align		4
.L_6401:
        /*0018*/ 	.byte	0x04, 0x17
        /*001a*/ 	.short	(.L_6403 - .L_6402)
.L_6402:
        /*001c*/ 	.word	0x00000000
        /*0020*/ 	.short	0x0002
        /*0022*/ 	.short	0x0010
        /*0024*/ 	.byte	0x00, 0xf0, 0x21, 0x00


	//----- nvinfo : EIATTR_KPARAM_INFO
	.align		4
.L_6403:
        /*0028*/ 	.byte	0x04, 0x17
        /*002a*/ 	.short	(.L_6405 - .L_6404)
.L_6404:
        /*002c*/ 	.word	0x00000000
        /*0030*/ 	.short	0x0001
        /*0032*/ 	.short	0x0008
        /*0034*/ 	.byte	0x00, 0xf5, 0x21, 0x00


	//----- nvinfo : EIATTR_KPARAM_INFO
	.align		4
.L_6405:
        /*0038*/ 	.byte	0x04, 0x17
        /*003a*/ 	.short	(.L_6407 - .L_6406)
.L_6406:
        /*003c*/ 	.word	0x00000000
        /*0040*/ 	.short	0x0000
        /*0042*/ 	.short	0x0000
        /*0044*/ 	.byte	0x00, 0xf5, 0x21, 0x00


	//----- nvinfo : EIATTR_SPARSE_MMA_MASK
	.align		4
.L_6407:
        /*0048*/ 	.byte	0x03, 0x50
        /*004a*/ 	.short	0x0000


	//----- nvinfo : EIATTR_MAXREG_COUNT
	.align		4
        /*004c*/ 	.byte	0x03, 0x1b
        /*004e*/ 	.short	0x00ff


	//----- nvinfo : EIATTR_NUM_BARRIERS
	.align		4
        /*0050*/ 	.byte	0x02, 0x4c
        /*0052*/ 	.byte	0x01
	.zero		1


	//----- nvinfo : EIATTR_MERCURY_ISA_VERSION
	.align		4
        /*0054*/ 	.byte	0x03, 0x5f
        /*0056*/ 	.short	0x0101


	//----- nvinfo : EIATTR_VRC_CTA_INIT_COUNT
	.align		4
        /*0058*/ 	.byte	0x02, 0x4a
	.zero		1
	.zero		1


	//----- nvinfo : EIATTR_EXIT_INSTR_OFFSETS
	.align		4
        /*005c*/ 	.byte	0x04, 0x1c
        /*005e*/ 	.short	(.L_6409 - .L_6408)


	//   ....[0]....
.L_6408:
        /*0060*/ 	.word	0x00000400


	//   ....[1]....
        /*0064*/ 	.word	0x000005a0


	//   ....[2]....
        /*0068*/ 	.word	0x000006b0


	//----- nvinfo : EIATTR_CRS_STACK_SIZE
	.align		4
.L_6409:
        /*006c*/ 	.byte	0x04, 0x1e
        /*006e*/ 	.short	(.L_6411 - .L_6410)
.L_6410:
        /*0070*/ 	.word	0x00000000


	//----- nvinfo : EIATTR_CBANK_PARAM_SIZE
	.align		4
.L_6411:
        /*0074*/ 	.byte	0x03, 0x19
        /*0076*/ 	.short	0x0020


	//----- nvinfo : EIATTR_PARAM_CBANK
	.align		4
        /*0078*/ 	.byte	0x04, 0x0a
        /*007a*/ 	.short	(.L_6413 - .L_6412)
	.align		4
.L_6412:
        /*007c*/ 	.word	index@(.nv.constant0.contiguous_reducel122_u16)
        /*0080*/ 	.short	0x0380
        /*0082*/ 	.short	0x0020


	//----- nvinfo : EIATTR_SW_WAR
	.align		4
.L_6413:
        /*0084*/ 	.byte	0x04, 0x36
        /*0086*/ 	.short	(.L_6415 - .L_6414)
.L_6414:
        /*0088*/ 	.word	0x00000008
.L_6415:


//--------------------- .nv.info.contiguous_reducel12_u16 --------------------------
	.section	.nv.info.contiguous_reducel12_u16,"",@"SHT_CUDA_INFO"
	.sectionflags	@""
	.align	4


	//----- nvinfo : EIATTR_CUDA_API_VERSION
	.align		4
        /*0000*/ 	.byte	0x04, 0x37
        /*0002*/ 	.short	(.L_6417 - .L_6416)
.L_6416:
        /*0004*/ 	.word	0x00000082


	//----- nvinfo : EIATTR_KPARAM_INFO
	.align		4
.L_6417:
        /*0008*/ 	.byte	0x04, 0x17
        /*000a*/ 	.short	(.L_6419 - .L_6418)
.L_6418:
        /*000c*/ 	.word	0x00000000
        /*0010*/ 	.short	0x0006
        /*0012*/ 	.short	0x0030
        /*0014*/ 	.byte	0x00, 0xf0, 0x21, 0x00


	//----- nvinfo : EIATTR_KPARAM_INFO
	.align		4
.L_6419:
        /*0018*/ 	.byte	0x04, 0x17
        /*001a*/ 	.short	(.L_6421 - .L_6420)
.L_6420:
        /*001c*/ 	.word	0x00000000
        /*0020*/ 	.short	0x0005
        /*0022*/ 	.short	0x0028
        /*0024*/ 	.byte	0x00, 0xf0, 0x21, 0x00


	//----- nvinfo : EIATTR_KPARAM_INFO
	.align		4
.L_6421:
        /*0028*/ 	.byte	0x04, 0x17
        /*002a*/ 	.short	(.L_6423 - .L_6422)
.L_6422:
        /*002c*/ 	.word	0x00000000
        /*0030*/ 	.short	0x0004
        /*0032*/ 	.short	0x0020
        /*0034*/ 	.byte	0x00, 0xf0, 0x21, 0x00


	//----- nvinfo : EIATTR_KPARAM_INFO
	.align		4
.L_6423:
        /*0038*/ 	.byte	0x04, 0x17
        /*003a*/ 	.short	(.L_6425 - .L_6424)
.L_6424:
        /*003c*/ 	.word	0x00000000
        /*0040*/ 	.short	0x0003
        /*0042*/ 	.short	0x0018
        /*0044*/ 	.byte	0x00, 0xf5, 0x21, 0x00


	//----- nvinfo : EIATTR_KPARAM_INFO
	.align		4
.L_6425:
        /*0048*/ 	.byte	0x04, 0x17
        /*004a*/ 	.short	(.L_6427 - .L_6426)
.L_6426:
        /*004c*/ 	.word	0x00000000
        /*0050*/ 	.short	0x0002
        /*0052*/ 	.short	0x0010
        /*0054*/ 	.byte	0x00, 0xf5, 0x21, 0x00


	//----- nvinfo : EIATTR_KPARAM_INFO
	.align		4
.L_6427:
        /*0058*/ 	.byte	0x04, 0x17
        /*005a*/ 	.short	(.L_6429 - .L_6428)
.L_6428:
        /*005c*/ 	.word	0x00000000
        /*0060*/ 	.short	0x0001
        /*0062*/ 	.short	0x0008
        /*0064*/ 	.byte	0x00, 0xf5, 0x21, 0x00


	//----- nvinfo : EIATTR_KPARAM_INFO
	.align		4
.L_6429:
        /*0068*/ 	.byte	0x04, 0x17
        /*006a*/ 	.short	(.L_6431 - .L_6430)
.L_6430:
        /*006c*/ 	.word	0x00000000
        /*0070*/ 	.short	0x0000
        /*0072*/ 	.short	0x0000
        /*0074*/ 	.byte	0x00, 0xf5, 0x21, 0x00


	//----- nvinfo : EIATTR_SPARSE_MMA_MASK
	.align		4
.L_6431:
        /*0078*/ 	.byte	0x03, 0x50
        /*007a*/ 	.short	0x0000


	//----- nvinfo : EIATTR_MAXREG_COUNT
	.align		4
        /*007c*/ 	.byte	0x03, 0x1b
        /*007e*/ 	.short	0x00ff


	//----- nvinfo : EIATTR_NUM_BARRIERS
	.align		4
        /*0080*/ 	.byte	0x02, 0x4c
        /*0082*/ 	.byte	0x01
	.zero		1


	//----- nvinfo : EIATTR_MERCURY_ISA_VERSION
	.align		4
        /*0084*/ 	.byte	0x03, 0x5f
        /*0086*/ 	.short	0x0101


	//----- nvinfo : EIATTR_VRC_CTA_INIT_COUNT
	.align		4
        /*0088*/ 	.byte	0x02, 0x4a
	.zero		1
	.zero		1


	//----- nvinfo : EIATTR_EXIT_INSTR_OFFSETS
	.align		4
        /*008c*/ 	.byte	0x04, 0x1c
        /*008e*/ 	.short	(.L_6433 - .L_6432)


	//   ....[0]....
.L_6432:
        /*0090*/ 	.word	0x000067f0


	//   ....[1]....
        /*0094*/ 	.word	0x00006990


	//   ....[2]....
        /*0098*/ 	.word	0x00006aa0


	//----- nvinfo : EIATTR_CRS_STACK_SIZE
	.align		4
.L_6433:
        /*009c*/ 	.byte	0x04, 0x1e
        /*009e*/ 	.short	(.L_6435 - .L_6434)
.L_6434:
        /*00a0*/ 	.word	0x00000000


	//----- nvinfo : EIATTR_CBANK_PARAM_SIZE
	.align		4
.L_6435:
        /*00a4*/ 	.byte	0x03, 0x19
        /*00a6*/ 	.short	0x0038


	//----- nvinfo : EIATTR_PARAM_CBANK
	.align		4
        /*00a8*/ 	.byte	0x04, 0x0a
        /*00aa*/ 	.short	(.L_6437 - .L_6436)
	.align		4
.L_6436:
        /*00ac*/ 	.word	index@(.nv.constant0.contiguous_reducel12_u16)
        /*00b0*/ 	.short	0x0380
        /*00b2*/ 	.short	0x0038


	//----- nvinfo : EIATTR_SW_WAR
	.align		4
.L_6437:
        /*00b4*/ 	.byte	0x04, 0x36
        /*00b6*/ 	.short	(.L_6439 - .L_6438)
.L_6438:
        /*00b8*/ 	.word	0x00000008
.L_6439:


//--------------------- .nv.info.uncontiguous_reducel1_u16 --------------------------
	.section	.nv.info.uncontiguous_reducel1_u16,"",@"SHT_CUDA_INFO"
	.sectionflags	@""
	.align	4


	//----- nvinfo : EIATTR_CUDA_API_VERSION
	.align		4
        /*0000*/ 	.byte	0x04, 0x37
        /*0002*/ 	.short	(.L_6441 - .L_6440)
.L_6440:
        /*0004*/ 	.word	0x00000082


	//----- nvinfo : EIATTR_KPARAM_INFO
	.align		4
.L_6441:
        /*0008*/ 	.byte	0x04, 0x17
        /*000a*/ 	.short	(.L_6443 - .L_6442)
.L_6442:
        /*000c*/ 	.word	0x00000000
        /*0010*/ 	.short	0x0005
        /*0012*/ 	.short	0x0028
        /*0014*/ 	.byte	0x00, 0xf0, 0x21, 0x00


	//----- nvinfo : EIATTR_KPARAM_INFO
	.align		4
.L_6443:
        /*0018*/ 	.byte	0x04, 0x17
        /*001a*/ 	.short	(.L_6445 - .L_6444)
.L_6444:
        /*001c*/ 	.word	0x00000000
        /*0020*/ 	.short	0x0004
        /*0022*/ 	.short	0x0020
        /*0024*/ 	.byte	0x00, 0xf0, 0x21, 0x00


	//----- nvinfo : EIATTR_KPARAM_INFO
	.align		4
.L_6445:
        /*0028*/ 	.byte	0x04, 0x17
        /*002a*/ 	.short	(.L_6447 - .L_6446)
.L_6446:
        /*002c*/ 	.word	0x00000000
        /*0030*/ 	.short	0x0003
        /*0032*/ 	.short	0x0018
        /*0034*/ 	.byte	0x00, 0xf5, 0x21, 0x00


	//----- nvinfo : EIATTR_KPARAM_INFO
	.align		4
.L_6447:
        /*0038*/ 	.byte	0x04, 0x17
        /*003a*/ 	.short	(.L_6449 - .L_6448)
.L_6448:
        /*003c*/ 	.word	0x00000000
        /*0040*/ 	.short	0x0002
        /*0042*/ 	.short	0x0010
        /*0044*/ 	.byte	0x00, 0xf5, 0x21, 0x00


	//----- nvinfo : EIATTR_KPARAM_INFO
	.align		4
.L_6449:
        /*0048*/ 	.byte	0x04, 0x17
        /*004a*/ 	.short	(.L_6451 - .L_6450)
.L_6450:
        /*004c*/ 	.word	0x00000000
        /*0050*/ 	.short	0x0001
        /*0052*/ 	.short	0x0008
        /*0054*/ 	.byte	0x00, 0xf5, 0x21, 0x00


	//----- nvinfo : EIATTR_KPARAM_INFO
	.align		4
.L_6451:
        /*0058*/ 	.byte	0x04, 0x17
        /*005a*/ 	.short	(.L_6453 - .L_6452)
.L_6452:
        /*005c*/ 	.word	0x00000000
        /*0060*/ 	.short	0x0000
        /*0062*/ 	.short	0x0000
        /*0064*/ 	.byte	0x00, 0xf5, 0x21, 0x00


	//----- nvinfo : EIATTR_SPARSE_MMA_MASK
	.align		4
.L_6453:
        /*0068*/ 	.byte	0x03, 0x50
        /*006a*/ 	.short	0x0000


	//----- nvinfo : EIATTR_MAXREG_COUNT
	.align		4
        /*006c*/ 	.byte	0x03, 0x1b
        /*006e*/ 	.short	0x00ff


	//----- nvinfo : EIATTR_NUM_BARRIERS
	.align		4
        /*0070*/ 	.byte	0x02, 0x4c
        /*0072*/ 	.byte	0x01
	.zero		1


	//----- nvinfo : EIATTR_MERCURY_ISA_VERSION
	.align		4
        /*0074*/ 	.byte	0x03, 0x5f
        /*0076*/ 	.short	0x0101


	//----- nvinfo : EIATTR_INT_WARP_WIDE_INSTR_OFFSETS
	.align		4
        /*0078*/ 	.byte	0x04, 0x31
        /*007a*/ 	.short	(.L_6455 - .L_6454)


	//   ....[0]....
.L_6454:
        /*007c*/ 	.word	0x00006640


	//----- nvinfo : EIATTR_VRC_CTA_INIT_COUNT
	.align		4
.L_6455:
        /*0080*/ 	.byte	0x02, 0x4a
	.zero		1
	.zero		1


	//----- nvinfo : EIATTR_EXIT_INSTR_OFFSETS
	.align		4
        /*0084*/ 	.byte	0x04, 0x1c
        /*0086*/ 	.short	(.L_6457 - .L_6456)


	//   ....[0]....
.L_6456:
        /*0088*/ 	.word	0x000066e0


	//   ....[1]....
        /*008c*/ 	.word	0x00006880


	//   ....[2]....
        /*0090*/ 	.word	0x00006900


	//----- nvinfo : EIATTR_CRS_STACK_SIZE
	.align		4
.L_6457:
        /*0094*/ 	.byte	0x04, 0x1e
        /*0096*/ 	.short	(.L_6459 - .L_6458)
.L_6458:
        /*0098*/ 	.word	0x00000000


	//----- nvinfo : EIATTR_CBANK_PARAM_SIZE
	.align		4
.L_6459:
        /*009c*/ 	.byte	0x03, 0x19
        /*009e*/ 	.short	0x0030


	//----- nvinfo : EIATTR_PARAM_CBANK
	.align		4
        /*00a0*/ 	.byte	0x04, 0x0a
        /*00a2*/ 	.short	(.L_6461 - .L_6460)
	.align		4
.L_6460:
        /*00a4*/ 	.word	index@(.nv.constant0.uncontiguous_reducel1_u16)
        /*00a8*/ 	.short	0x0380
        /*00aa*/ 	.short	0x0030


	//----- nvinfo : EIATTR_SW_WAR
	.align		4
.L_6461:
        /*00ac*/ 	.byte	0x04, 0x36
        /*00ae*/ 	.short	(.L_6463 - .L_6462)
.L_6462:
        /*00b0*/ 	.word	0x00000008
.L_6463:


//--------------------- .nv.info.contiguous_reducel1_u16 --------------------------
	.section	.nv.info.contiguous_reducel1_u16,"",@"SHT_CUDA_INFO"
	.sectionflags	@""
	.align	4


	//----- nvinfo : EIATTR_CUDA_API_VERSION
	.align		4
        /*0000*/ 	.byte	0x04, 0x37
        /*0002*/ 	.short	(.L_6465 - .L_6464)
.L_6464:
        /*0004*/ 	.word	0x00000082


	//----- nvinfo : EIATTR_KPARAM_INFO
	.align		4
.L_6465:
        /*0008*/ 	.byte	0x04, 0x17
        /*000a*/ 	.short	(.L_6467 - .L_6466)
.L_6466:
        /*000c*/ 	.word	0x00000000
        /*0010*/ 	.short	0x0002
        /*0012*/ 	.short	0x0010
        /*0014*/ 	.byte	0x00, 0xf0, 0x21, 0x00


	//----- nvinfo : EIATTR_KPARAM_INFO
	.align		4
.L_6467:
        /*0018*/ 	.byte	0x04, 0x17
        /*001a*/ 	.short	(.L_6469 - .L_6468)
.L_6468:
        /*001c*/ 	.word	0x00000000
        /*0020*/ 	.short	0x0001
        /*0022*/ 	.short	0x0008
        /*0024*/ 	.byte	0x00, 0xf5, 0x21, 0x00


	//----- nvinfo : EIATTR_KPARAM_INFO
	.align		4
.L_6469:
        /*0028*/ 	.byte	0x04, 0x17
        /*002a*/ 	.short	(.L_6471 - .L_6470)
.L_6470:
        /*002c*/ 	.word	0x00000000
        /*0030*/ 	.short	0x0000
        /*0032*/ 	.short	0x0000
        /*0034*/ 	.byte	0x00, 0xf5, 0x21, 0x00


	//----- nvinfo : EIATTR_SPARSE_MMA_MASK
	.align		4
.L_6471:
        /*0038*/ 	.byte	0x03, 0x50
        /*003a*/ 	.short	0x0000


	//----- nvinfo : EIATTR_MAXREG_COUNT
	.align		4
        /*003c*/ 	.byte	0x03, 0x1b
        /*003e*/ 	.short	0x00ff


	//----- nvinfo : EIATTR_NUM_BARRIERS
	.align		4
        /*0040*/ 	.byte	0x02, 0x4c
        /*0042*/ 	.byte	0x01
	.zero		1


	//----- nvinfo : EIATTR_MERCURY_ISA_VERSION
	.align		4
        /*0044*/ 	.byte	0x03, 0x5f
        /*0046*/ 	.short	0x0101


	//----- nvinfo : EIATTR_INT_WARP_WIDE_INSTR_OFFSETS
	.align		4
        /*0048*/ 	.byte	0x04, 0x31
        /*004a*/ 	.short	(.L_6473 - .L_6472)


	//   ....[0]....
.L_6472:
        /*004c*/ 	.word	0x000002a0


	//----- nvinfo : EIATTR_VRC_CTA_INIT_COUNT
	.align		4
.L_6473:
        /*0050*/ 	.byte	0x02, 0x4a
	.zero		1
	.zero		1


	//----- nvinfo : EIATTR_EXIT_INSTR_OFFSETS
	.align		4
        /*0054*/ 	.byte	0x04, 0x1c
        /*0056*/ 	.short	(.L_6475 - .L_6474)


	//   ....[0]....
.L_6474:
        /*0058*/ 	.word	0x00000340


	//   ....[1]....
        /*005c*/ 	.word	0x000004e0


	//   ....[2]....
        /*0060*/ 	.word	0x00000560


	//----- nvinfo : EIATTR_CRS_STACK_SIZE
	.align		4
.L_6475:
        /*0064*/ 	.byte	0x04, 0x1e
        /*0066*/ 	.short	(.L_6477 - .L_6476)
.L_6476:
        /*0068*/ 	.word	0x00000000


	//----- nvinfo : EIATTR_CBANK_PARAM_SIZE
	.align		4
.L_6477:
        /*006c*/ 	.byte	0x03, 0x19
        /*006e*/ 	.short	0x0018


	//----- nvinfo : EIATTR_PARAM_CBANK
	.align		4
        /*0070*/ 	.byte	0x04, 0x0a
        /*0072*/ 	.short	(.L_6479 - .L_6478)
	.align		4
.L_6478:
        /*0074*/ 	.word	index@(.nv.constant0.contiguous_reducel1_u16)
        /*0078*/ 	.short	0x0380
        /*007a*/ 	.short	0x0018


	//----- nvinfo : EIATTR_SW_WAR
	.align		4
.L_6479:
        /*007c*/ 	.byte	0x04, 0x36
        /*007e*/ 	.short	(.L_6481 - .L_6480)
.L_6480:
        /*0080*/ 	.word	0x00000008
.L_6481:


//--------------------- .nv.info.contiguous_reducel133_u8 --------------------------
	.section	.nv.info.contiguous_reducel133_u8,"",@"SHT_CUDA_INFO"
	.sectionflags	@""
	.align	4


	//----- nvinfo : EIATTR_CUDA_API_VERSION
	.align		4
        /*0000*/ 	.byte	0x04, 0x37
        /*0002*/ 	.short	(.L_6483 - .L_6482)
.L_6482:
        /*0004*/ 	.word	0x00000082


	//----- nvinfo : EIATTR_KPARAM_INFO
	.align		4
.L_6483:
        /*0008*/ 	.byte	0x04, 0x17
        /*000a*/ 	.short	(.L_6485 - .L_6484)
.L_6484:
        /*000c*/ 	.word	0x00000000
        /*0010*/ 	.short	0x0004
        /*0012*/ 	.short	0x0020
        /*0014*/ 	.byte	0x00, 0xf0, 0x21, 0x00


	//----- nvinfo : EIATTR_KPARAM_INFO
	.align		4
.L_6485:
        /*0018*/ 	.byte	0x04, 0x17
        /*001a*/ 	.short	(.L_6487 - .L_6486)
.L_6486:
        /*001c*/ 	.word	0x00000000
        /*0020*/ 	.short	0x0003
        /*0022*/ 	.short	0x0018
        /*0024*/ 	.byte	0x00, 0xf0, 0x21, 0x00


	//----- nvinfo : EIATTR_KPARAM_INFO
	.align		4
.L_6487:
        /*0028*/ 	.byte	0x04, 0x17
        /*002a*/ 	.short	(.L_6489 - .L_6488)
.L_6488:
        /*002c*/ 	.word	0x00000000
        /*0030*/ 	.short	0x0002
        /*0032*/ 	.short	0x0010
        /*0034*/ 	.byte	0x00, 0xf0, 0x21, 0x00


	//----- nvinfo : EIATTR_KPARAM_INFO
	.align		4
.L_6489:
        /*0038*/ 	.byte	0x04, 0x17
        /*003a*/ 	.short	(.L_6491 - .L_6490)
.L_6490:
        /*003c*/ 	.word	0x00000000
        /*0040*/ 	.short	0x0001
        /*0042*/ 	.short	0x0008
        /*0044*/ 	.byte	0x00, 0xf5, 0x21, 0x00


	//----- nvinfo : EIATTR_KPARAM_INFO
	.align		4
.L_6491:
        /*0048*/ 	.byte	0x04, 0x17
        /*004a*/ 	.short	(.L_6493 - .L_6492)
.L_6492:
        /*004c*/ 	.word	0x00000000
        /*0050*/ 	.short	0x0000
        /*0052*/ 	.short	0x0000
        /*0054*/ 	.byte	0x00, 0xf5, 0x21, 0x00


	//----- nvinfo : EIATTR_SPARSE_MMA_MASK
	.align		4
.L_6493:
        /*0058*/ 	.byte	0x03, 0x50
        /*005a*/ 	.short	0x0000


	//----- nvinfo : EIATTR_MAXREG_COUNT
	.align		4
        /*005c*/ 	.byte	0x03, 0x1b
        /*005e*/ 	.short	0x00ff


	//----- nvinfo : EIATTR_NUM_BARRIERS
	.align		4
        /*0060*/ 	.byte	0x02, 0x4c
        /*0062*/ 	.byte	0x01
	.zero		1


	//----- nvinfo : EIATTR_MERCURY_ISA_VERSION
	.align		4
        /*0064*/ 	.byte	0x03, 0x5f
        /*0066*/ 	.short	0x0101


	//----- nvinfo : EIATTR_VRC_CTA_INIT_COUNT
	.align		4
        /*0068*/ 	.byte	0x02, 0x4a
	.zero		1
	.zero		1


	//----- nvinfo : EIATTR_EXIT_INSTR_OFFSETS
	.align		4
        /*006c*/ 	.byte	0x04, 0x1c
        /*006e*/ 	.short	(.L_6495 - .L_6494)


	//   ....[0]....
.L_6494:
        /*0070*/ 	.word	0x00000140


	//   ....[1]....
        /*0074*/ 	.word	0x000001e0


	//   ....[2]....
        /*0078*/ 	.word	0x000006f0


	//----- nvinfo : EIATTR_CBANK_PARAM_SIZE
	.align		4
.L_6495:
        /*007c*/ 	.byte	0x03, 0x19
        /*007e*/ 	.short	0x0028


	//----- nvinfo : EIATTR_PARAM_CBANK
	.align		4
        /*0080*/ 	.byte	0x04, 0x0a
        /*0082*/ 	.short	(.L_6497 - .L_6496)
	.align		4
.L_6496:
        /*0084*/ 	.word	index@(.nv.constant0.contiguous_reducel133_u8)
        /*0088*/ 	.short	0x0380
        /*008a*/ 	.short	0x0028


	//----- nvinfo : EIATTR_SW_WAR
	.align		4
.L_6497:
        /*008c*/ 	.byte	0x04, 0x36
        /*008e*/ 	.short	(.L_6499 - .L_6498)
.L_6498:
        /*0090*/ 	.word	0x00000008
.L_6499:


//--------------------- .nv.info.contiguous_reducel13_u8 --------------------------
	.section	.nv.info.contiguous_reducel13_u8,"",@"SHT_CUDA_INFO"
	.sectionflags	@""
	.align	4


	//----- nvinfo : EIATTR_CUDA_API_VERSION
	.align		4
        /*0000*/ 	.byte	0x04, 0x37
        /*0002*/ 	.short	(.L_6501 - .L_6500)
.L_6500:
        /*0004*/ 	.word	0x00000082


	//----- nvinfo : EIATTR_KPARAM_INFO
	.align		4
.L_6501:
        /*0008*/ 	.byte	0x04, 0x17
        /*000a*/ 	.short	(.L_6503 - .L_6502)
.L_6502:
        /*000c*/ 	.word	0x00000000
        /*0010*/ 	.short	0x0006
        /*0012*/ 	.short	0x0030
        /*0014*/ 	.byte	0x00, 0xf0, 0x21, 0x00


	//----- nvinfo : EIATTR_KPARAM_INFO
	.align		4
.L_6503:
        /*0018*/ 	.byte	0x04, 0x17
        /*001a*/ 	.short	(.L_6505 - .L_6504)
.L_6504:
        /*001c*/ 	.word	0x00000000
        /*0020*/ 	.short	0x0005
        /*0022*/ 	.short	0x0028
        /*0024*/ 	.byte	0x00, 0xf0, 0x21, 0x00


	//----- nvinfo : EIATTR_KPARAM_INFO
	.align		4
.L_6505:
        /*0028*/ 	.byte	0x04, 0x17
        /*002a*/ 	.short	(.L_6507 - .L_6506)
.L_6506:
        /*002c*/ 	.word	0x00000000
        /*0030*/ 	.short	0x0004
        /*0032*/ 	.short	0x0020
        /*0034*/ 	.byte	0x00, 0xf0, 0x21, 0x00


	//----- nvinfo : EIATTR_KPARAM_INFO
	.align		4
.L_6507:
        /*0038*/ 	.byte	0x04, 0x17
        /*003a*/ 	.short	(.L_6509 - .L_6508)
.L_6508:
        /*003c*/ 	.word	0x00000000
        /*0040*/ 	.short	0x0003
        /*0042*/ 	.short	0x0018
        /*0044*/ 	.byte	0x00, 0xf5, 0x21, 0x00


	//----- nvinfo : EIATTR_KPARAM_INFO
	.align		4
.L_6509:
        /*0048*/ 	.byte	0x04, 0x17
        /*004a*/ 	.short	(.L_6511 - .L_6510)
.L_6510:
        /*004c*/ 	.word	0x00000000
        /*0050*/ 	.short	0x0002
        /*0052*/ 	.short	0x0010
        /*0054*/ 	.byte	0x00, 0xf5, 0x21, 0x00


	//----- nvinfo : EIATTR_KPARAM_INFO
	.align		4
.L_6511:
        /*0058*/ 	.byte	0x04, 0x17
        /*005a*/ 	.short	(.L_6513 - .L_6512)
.L_6512:
        /*005c*/ 	.word	0x00000000
        /*0060*/ 	.short	0x0001
        /*0062*/ 	.short	0x0008
        /*0064*/ 	.byte	0x00, 0xf5, 0x21, 0x00


	//----- nvinfo : EIATTR_KPARAM_INFO
	.align		4
.L_6513:
        /*0068*/ 	.byte	0x04, 0x17
        /*006a*/ 	.short	(.L_6515 - .L_6514)
.L_6514:
        /*006c*/ 	.word	0x00000000
        /*0070*/ 	.short	0x0000
        /*0072*/ 	.short	0x0000
        /*0074*/ 	.byte	0x00, 0xf5, 0x21, 0x00


	//----- nvinfo : EIATTR_SPARSE_MMA_MASK
	.align		4
.L_6515:
        /*0078*/ 	.byte	0x03, 0x50
        /*007a*/ 	.short	0x0000


	//----- nvinfo : EIATTR_MAXREG_COUNT
	.align		4
        /*007c*/ 	.byte	0x03, 0x1b
        /*007e*/ 	.short	0x00ff


	//----- nvinfo : EIATTR_NUM_BARRIERS
	.align		4
        /*0080*/ 	.byte	0x02, 0x4c
        /*0082*/ 	.byte	0x01
	.zero		1


	//----- nvinfo : EIATTR_MERCURY_ISA_VERSION
	.align		4
        /*0084*/ 	.byte	0x03, 0x5f
        /*0086*/ 	.short	0x0101


	//----- nvinfo : EIATTR_VRC_CTA_INIT_COUNT
	.align		4
        /*0088*/ 	.byte	0x02, 0x4a
	.zero		1
	.zero		1


	//----- nvinfo : EIATTR_EXIT_INSTR_OFFSETS
	.align		4
        /*008c*/ 	.byte	0x04, 0x1c
        /*008e*/ 	.short	(.L_6517 - .L_6516)


	//   ....[0]....
.L_6516:
        /*0090*/ 	.word	0x00000140


	//   ....[1]....
        /*0094*/ 	.word	0x00003110


	//   ....[2]....
        /*0098*/ 	.word	0x000036b0


	//----- nvinfo : EIATTR_CRS_STACK_SIZE
	.align		4
.L_6517:
        /*009c*/ 	.byte	0x04, 0x1e
        /*009e*/ 	.short	(.L_6519 - .L_6518)
.L_6518:
        /*00a0*/ 	.word	0x00000000


	//----- nvinfo : EIATTR_CBANK_PARAM_SIZE
	.align		4
.L_6519:
        /*00a4*/ 	.byte	0x03, 0x19
        /*00a6*/ 	.short	0x0038


	//----- nvinfo : EIATTR_PARAM_CBANK
	.align		4
        /*00a8*/ 	.byte	0x04, 0x0a
        /*00aa*/ 	.short	(.L_6521 - .L_6520)
	.align		4
.L_6520:
        /*00ac*/ 	.word	index@(.nv.constant0.contiguous_reducel13_u8)
        /*00b0*/ 	.short	0x0380
        /*00b2*/ 	.short	0x0038


	//----- nvinfo : EIATTR_SW_WAR
	.align		4
.L_6521:
        /*00b4*/ 	.byte	0x04, 0x36
        /*00b6*/ 	.short	(.L_6523 - .L_6522)
.L_6522:
        /*00b8*/ 	.word	0x00000008
.L_6523:


//--------------------- .nv.info.contiguous_reducel122_u8 --------------------------
	.section	.nv.info.contiguous_reducel122_u8,"",@"SHT_CUDA_INFO"
	.sectionflags	@""
	.align	4


	//----- nvinfo : EIATTR_CUDA_API_VERSION
	.align		4
        /*0000*/ 	.byte	0x04, 0x37
        /*0002*/ 	.short	(.L_6525 - .L_6524)
.L_6524:
        /*0004*/ 	.word	0x00000082


	//----- nvinfo : EIATTR_KPARAM_INFO
	.align		4
.L_6525:
        /*0008*/ 	.byte	0x04, 0x17
        /*000a*/ 	.short	(.L_6527 - .L_6526)
.L_6526:
        /*000c*/ 	.word	0x00000000
        /*0010*/ 	.short	0x0003
        /*0012*/ 	.short	0x0018
        /*0014*/ 	.byte	0x00, 0xf0, 0x21, 0x00


	//----- nvinfo : EIATTR_KPARAM_INFO
	.align		4
.L_6527:
        /*0018*/ 	.byte	0x04, 0x17
        /*001a*/ 	.short	(.L_6529 - .L_6528)
.L_6528:
        /*001c*/ 	.word	0x00000000
        /*0020*/ 	.short	0x0002
        /*0022*/ 	.short	0x0010
        /*0024*/ 	.byte	0x00, 0xf0, 0x21, 0x00


	//----- nvinfo : EIATTR_KPARAM_INFO
	.align		4
.L_6529:
        /*0028*/ 	.byte	0x04, 0x17
        /*002a*/ 	.short	(.L_6531 - .L_6530)
.L_6530:
        /*002c*/ 	.word	0x00000000
        /*0030*/ 	.short	0x0001
        /*0032*/ 	.short	0x0008
        /*0034*/ 	.byte	0x00, 0xf5, 0x21, 0x00


	//----- nvinfo : EIATTR_KPARAM_INFO
	.align		4
.L_6531:
        /*0038*/ 	.byte	0x04, 0x17
        /*003a*/ 	.short	(.L_6533 - .L_6532)
.L_6532:
        /*003c*/ 	.word	0x00000000
        /*0040*/ 	.short	0x0000
        /*0042*/ 	.short	0x0000
        /*0044*/ 	.byte	0x00, 0xf5, 0x21, 0x00


	//----- nvinfo : EIATTR_SPARSE_MMA_MASK
	.align		4
.L_6533:
        /*0048*/ 	.byte	0x03, 0x50
        /*004a*/ 	.short	0x0000


	//----- nvinfo : EIATTR_MAXREG_COUNT
	.align		4
        /*004c*/ 	.byte	0x03, 0x1b
        /*004e*/ 	.short	0x00ff


	//----- nvinfo : EIATTR_NUM_BARRIERS
	.align		4
        /*0050*/ 	.byte	0x02, 0x4c
        /*0052*/ 	.byte	0x01
	.zero		1


	//----- nvinfo : EIATTR_MERCURY_ISA_VERSION
	.align		4
        /*0054*/ 	.byte	0x03, 0x5f
        /*0056*/ 	.short	0x0101


	//----- nvinfo : EIATTR_VRC_CTA_INIT_COUNT
	.align		4
        /*0058*/ 	.byte	0x02, 0x4a
	.zero		1
	.zero		1


	//----- nvinfo : EIATTR_EXIT_INSTR_OFFSETS
	.align		4
        /*005c*/ 	.byte	0x04, 0x1c
        /*005e*/ 	.short	(.L_6535 - .L_6534)


	//   ....[0]....
.L_6534:
        /*0060*/ 	.word	0x000003d0


	//   ....[1]....
        /*0064*/ 	.word	0x00000570


	//   ....[2]....
        /*0068*/ 	.word	0x00000680


	//----- nvinfo : EIATTR_CRS_STACK_SIZE
	.align		4
.L_6535:
        /*006c*/ 	.byte	0x04, 0x1e
        /*006e*/ 	.short	(.L_6537 - .L_6536)
.L_6536:
        /*0070*/ 	.word	0x00000000


	//----- nvinfo : EIATTR_CBANK_PARAM_SIZE
	.align		4
.L_6537:
        /*0074*/ 	.byte	0x03, 0x19
        /*0076*/ 	.short	0x0020


	//----- nvinfo : EIATTR_PARAM_CBANK
	.align		4
        /*0078*/ 	.byte	0x04, 0x0a
        /*007a*/ 	.short	(.L_6539 - .L_6538)
	.align		4
.L_6538:
        /*007c*/ 	.word	index@(.nv.constant0.contiguous_reducel122_u8)
        /*0080*/ 	.short	0x0380
        /*0082*/ 	.short	0x0020


	//----- nvinfo : EIATTR_SW_WAR
	.align		4
.L_6539:
        /*0084*/ 	.byte	0x04, 0x36
        /*0086*/ 	.short	(.L_6541 - .L_6540)
.L_6540:
        /*0088*/ 	.word	0x00000008
.L_6541:


//--------------------- .nv.info.contiguous_reducel12_u8 --------------------------
	.section	.nv.info.contiguous_reducel12_u8,"",@"SHT_CUDA_INFO"
	.sectionflags	@""
	.align	4


	//----- nvinfo : EIATTR_CUDA_API_VERSION
	.align		4
        /*0000*/ 	.byte	0x04, 0x37
        /*0002*/ 	.short	(.L_6543 - .L_6542)
.L_6542:
        /*0004*/ 	.word	0x00000082


	//----- nvinfo : EIATTR_KPARAM_INFO
	.align		4
.L_6543:
        /*0008*/ 	.byte	0x04, 0x17
        /*000a*/ 	.short	(.L_6545 - .L_6544)
.L_6544:
        /*000c*/ 	.word	0x00000000
        /*0010*/ 	.short	0x0006
        /*0012*/ 	.short	0x0030
        /*0014*/ 	.byte	0x00, 0xf0, 0x21, 0x00


	//----- nvinfo : EIATTR_KPARAM_INFO
	.align		4
.L_6545:
        /*0018*/ 	.byte	0x04, 0x17
        /*001a*/ 	.short	(.L_6547 - .L_6546)
.L_6546:
        /*001c*/ 	.word	0x00000000
        /*0020*/ 	.short	0x0005
        /*0022*/ 	.short	0x0028
        /*0024*/ 	.byte	0x00, 0xf0, 0x21, 0x00


	//----- nvinfo : EIATTR_KPARAM_INFO
	.align		4
.L_6547:
        /*0028*/ 	.byte	0x04, 0x17
        /*002a*/ 	.short	(.L_6549 - .L_6548)
.L_6548:
        /*002c*/ 	.word	0x00000000
        /*0030*/ 	.short	0x0004
        /*0032*/ 	.short	0x0020
        /*0034*/ 	.byte	0x00, 0xf0, 0x21, 0x00


	//----- nvinfo : EIATTR_KPARAM_INFO
	.align		4
.L_6549:
        /*0038*/ 	.byte	0x04, 0x17
        /*003a*/ 	.short	(.L_6551 - .L_6550)
.L_6550:
        /*003c*/ 	.word	0x00000000
        /*0040*/ 	.short	0x0003
        /*0042*/ 	.short	0x0018
        /*0044*/ 	.byte	0x00, 0xf5, 0x21, 0x00


	//----- nvinfo : EIATTR_KPARAM_INFO
	.align		4
.L_6551:
        /*0048*/ 	.byte	0x04, 0x17
        /*004a*/ 	.short	(.L_6553 - .L_6552)
.L_6552:
        /*004c*/ 	.word	0x00000000
        /*0050*/ 	.short	0x0002
        /*0052*/ 	.short	0x0010
        /*0054*/ 	.byte	0x00, 0xf5, 0x21, 0x00


	//----- nvinfo : EIATTR_KPARAM_INFO
	.align		4
.L_6553:
        /*0058*/ 	.byte	0x04, 0x17
        /*005a*/ 	.short	(.L_6555 - .L_6554)
.L_6554:
        /*005c*/ 	.word	0x00000000
        /*0060*/ 	.short	0x0001
        /*0062*/ 	.short	0x0008
        /*0064*/ 	.byte	0x00, 0xf5, 0x21, 0x00


	//----- nvinfo : EIATTR_KPARAM_INFO
	.align		4
.L_6555:
        /*0068*/ 	.byte	0x04, 0x17
        /*006a*/ 	.short	(.L_6557 - .L_6556)
.L_6556:
        /*006c*/ 	.word	0x00000000
        /*0070*/ 	.short	0x0000
        /*0072*/ 	.short	0x0000
        /*0074*/ 	.byte	0x00, 0xf5, 0x21, 0x00


	//----- nvinfo : EIATTR_SPARSE_MMA_MASK
	.align		4
.L_6557:
        /*0078*/ 	.byte	0x03, 0x50
        /*007a*/ 	.short	0x0000


	//----- nvinfo : EIATTR_MAXREG_COUNT
	.align		4
        /*007c*/ 	.byte	0x03, 0x1b
        /*007e*/ 	.short	0x00ff


	//----- nvinfo : EIATTR_NUM_BARRIERS
	.align		4
        /*0080*/ 	.byte	0x02, 0x4c
        /*0082*/ 	.byte	0x01
	.zero		1


	//----- nvinfo : EIATTR_MERCURY_ISA_VERSION
	.align		4
        /*0084*/ 	.byte	0x03, 0x5f
        /*0086*/ 	.short	0x0101


	//----- nvinfo : EIATTR_VRC_CTA_INIT_COUNT
	.align		4
        /*0088*/ 	.byte	0x02, 0x4a
	.zero		1
	.zero		1


	//----- nvinfo : EIATTR_EXIT_INSTR_OFFSETS
	.align		4
        /*008c*/ 	.byte	0x04, 0x1c
        /*008e*/ 	.short	(.L_6559 - .L_6558)


	//   ....[0]....
.L_6558:
        /*0090*/ 	.word	0x00006750


	//   ....[1]....
        /*0094*/ 	.word	0x000068f0


	//   ....[2]....
        /*0098*/ 	.word	0x00006a00


	//----- nvinfo : EIATTR_CRS_STACK_SIZE
	.align		4
.L_6559:
        /*009c*/ 	.byte	0x04, 0x1e
        /*009e*/ 	.short	(.L_6561 - .L_6560)
.L_6560:
        /*00a0*/ 	.word	0x00000000


	//----- nvinfo : EIATTR_CBANK_PARAM_SIZE
	.align		4
.L_6561:
        /*00a4*/ 	.byte	0x03, 0x19
        /*00a6*/ 	.short	0x0038


	//----- nvinfo : EIATTR_PARAM_CBANK
	.align		4
        /*00a8*/ 	.byte	0x04, 0x0a
        /*00aa*/ 	.short	(.L_6563 - .L_6562)
	.align		4
.L_6562:
        /*00ac*/ 	.word	index@(.nv.constant0.contiguous_reducel12_u8)
        /*00b0*/ 	.short	0x0380
        /*00b2*/ 	.short	0x0038


	//----- nvinfo : EIATTR_SW_WAR
	.align		4
.L_6563:
        /*00b4*/ 	.byte	0x04, 0x36
        /*00b6*/ 	.short	(.L_6565 - .L_6564)
.L_6564:
        /*00b8*/ 	.word	0x00000008
.L_6565:


//--------------------- .nv.info.uncontiguous_reducel1_u8 --------------------------
	.section	.nv.info.uncontiguous_reducel1_u8,"",@"SHT_CUDA_INFO"
	.sectionflags	@""
	.align	4


	//----- nvinfo : EIATTR_CUDA_API_VERSION
	.align		4
        /*0000*/ 	.byte	0x04, 0x37
        /*0002*/ 	.short	(.L_6567 - .L_6566)
.L_6566:
        /*0004*/ 	.word	0x00000082


	//----- nvinfo : EIATTR_KPARAM_INFO
	.align		4
.L_6567:
        /*0008*/ 	.byte	0x04, 0x17
        /*000a*/ 	.short	(.L_6569 - .L_6568)
.L_6568:
        /*000c*/ 	.word	0x00000000
        /*0010*/ 	.short	0x0005
        /*0012*/ 	.short	0x0028
        /*0014*/ 	.byte	0x00, 0xf0, 0x21, 0x00


	//----- nvinfo : EIATTR_KPARAM_INFO
	.align		4
.L_6569:
        /*0018*/ 	.byte	0x04, 0x17
        /*001a*/ 	.short	(.L_6571 - .L_6570)
.L_6570:
        /*001c*/ 	.word	0x00000000
        /*0020*/ 	.short	0x0004
        /*0022*/ 	.short	0x0020
        /*0024*/ 	.byte	0x00, 0xf0, 0x21, 0x00


	//----- nvinfo : EIATTR_KPARAM_INFO
	.align		4
.L_6571:
        /*0028*/ 	.byte	0x04, 0x17
        /*002a*/ 	.short	(.L_6573 - .L_6572)
.L_6572:
        /*002c*/ 	.word	0x00000000
        /*0030*/ 	.short	0x0003
        /*0032*/ 	.short	0x0018
        /*0034*/ 	.byte	0x00, 0xf5, 0x21, 0x00


	//----- nvinfo : EIATTR_KPARAM_INFO
	.align		4
.L_6573:
        /*0038*/ 	.byte	0x04, 0x17
        /*003a*/ 	.short	(.L_6575 - .L_6574)
.L_6574:
        /*003c*/ 	.word	0x00000000
        /*0040*/ 	.short	0x0002
        /*0042*/ 	.short	0x0010
        /*0044*/ 	.byte	0x00, 0xf5, 0x21, 0x00


	//----- nvinfo : EIATTR_KPARAM_INFO
	.align		4
.L_6575:
        /*0048*/ 	.byte	0x04, 0x17
        /*004a*/ 	.short	(.L_6577 - .L_6576)
.L_6576:
        /*004c*/ 	.word	0x00000000
        /*0050*/ 	.short	0x0001
        /*0052*/ 	.short	0x0008
        /*0054*/ 	.byte	0x00, 0xf5, 0x21, 0x00


	//----- nvinfo : EIATTR_KPARAM_INFO
	.align		4
.L_6577:
        /*0058*/ 	.byte	0x04, 0x17
        /*005a*/ 	.short	(.L_6579 - .L_6578)
.L_6578:
        /*005c*/ 	.word	0x00000000
        /*0060*/ 	.short	0x0000
        /*0062*/ 	.short	0x0000
        /*0064*/ 	.byte	0x00, 0xf5, 0x21, 0x00


	//----- nvinfo : EIATTR_SPARSE_MMA_MASK
	.align		4
.L_6579:
        /*0068*/ 	.byte	0x03, 0x50
        /*006a*/ 	.short	0x0000


	//----- nvinfo : EIATTR_MAXREG_COUNT
	.align		4
        /*006c*/ 	.byte	0x03, 0x1b
        /*006e*/ 	.short	0x00ff


	//----- nvinfo : EIATTR_NUM_BARRIERS
	.align		4
        /*0070*/ 	.byte	0x02, 0x4c
        /*0072*/ 	.byte	0x01
	.zero		1


	//----- nvinfo : EIATTR_MERCURY_ISA_VERSION
	.align		4
        /*0074*/ 	.byte	0x03, 0x5f
        /*0076*/ 	.short	0x0101


	//----- nvinfo : EIATTR_VRC_CTA_INIT_COUNT
	.align		4
        /*0078*/ 	.byte	0x02, 0x4a
	.zero		1
	.zero		1


	//----- nvinfo : EIATTR_EXIT_INSTR_OFFSETS
	.align		4
        /*007c*/ 	.byte	0x04, 0x1c
        /*007e*/ 	.short	(.L_6581 - .L_6580)


	//   ....[0]....
.L_6580:
        /*0080*/ 	.word	0x00006710


	//   ....[1]....
        /*0084*/ 	.word	0x000068b0


	//   ....[2]....
        /*0088*/ 	.word	0x00006960


	//----- nvinfo : EIATTR_CRS_STACK_SIZE
	.align		4
.L_6581:
        /*008c*/ 	.byte	0x04, 0x1e
        /*008e*/ 	.short	(.L_6583 - .L_6582)
.L_6582:
        /*0090*/ 	.word	0x00000000


	//----- nvinfo : EIATTR_CBANK_PARAM_SIZE
	.align		4
.L_6583:
        /*0094*/ 	.byte	0x03, 0x19
        /*0096*/ 	.short	0x0030


	//----- nvinfo : EIATTR_PARAM_CBANK
	.align		4
        /*0098*/ 	.byte	0x04, 0x0a
        /*009a*/ 	.short	(.L_6585 - .L_6584)
	.align		4
.L_6584:
        /*009c*/ 	.word	index@(.nv.constant0.uncontiguous_reducel1_u8)
        /*00a0*/ 	.short	0x0380
        /*00a2*/ 	.short	0x0030


	//----- nvinfo : EIATTR_SW_WAR
	.align		4
.L_6585:
        /*00a4*/ 	.byte	0x04, 0x36
        /*00a6*/ 	.short	(.L_6587 - .L_6586)
.L_6586:
        /*00a8*/ 	.word	0x00000008
.L_6587:


//--------------------- .nv.info.contiguous_reducel1_u8 --------------------------
	.section	.nv.info.contiguous_reducel1_u8,"",@"SHT_CUDA_INFO"
	.sectionflags	@""
	.align	4


	//----- nvinfo : EIATTR_CUDA_API_VERSION
	.align		4
        /*0000*/ 	.byte	0x04, 0x37
        /*0002*/ 	.short	(.L_6589 - .L_6588)
.L_6588:
        /*0004*/ 	.word	0x00000082


	//----- nvinfo : EIATTR_KPARAM_INFO
	.align		4
.L_6589:
        /*0008*/ 	.byte	0x04, 0x17
        /*000a*/ 	.short	(.L_6591 - .L_6590)
.L_6590:
        /*000c*/ 	.word	0x00000000
        /*0010*/ 	.short	0x0002
        /*0012*/ 	.short	0x0010
        /*0014*/ 	.byte	0x00, 0xf0, 0x21, 0x00


	//----- nvinfo : EIATTR_KPARAM_INFO
	.align		4
.L_6591:
        /*0018*/ 	.byte	0x04, 0x17
        /*001a*/ 	.short	(.L_6593 - .L_6592)
.L_6592:
        /*001c*/ 	.word	0x00000000
        /*0020*/ 	.short	0x0001
        /*0022*/ 	.short	0x0008
        /*0024*/ 	.byte	0x00, 0xf5, 0x21, 0x00


	//----- nvinfo : EIATTR_KPARAM_INFO
	.align		4
.L_6593:
        /*0028*/ 	.byte	0x04, 0x17
        /*002a*/ 	.short	(.L_6595 - .L_6594)
.L_6594:
        /*002c*/ 	.word	0x00000000
        /*0030*/ 	.short	0x0000
        /*0032*/ 	.short	0x0000
        /*0034*/ 	.byte	0x00, 0xf5, 0x21, 0x00


	//----- nvinfo : EIATTR_SPARSE_MMA_MASK
	.align		4
.L_6595:
        /*0038*/ 	.byte	0x03, 0x50
        /*003a*/ 	.short	0x0000


	//----- nvinfo : EIATTR_MAXREG_COUNT
	.align		4
        /*003c*/ 	.byte	0x03, 0x1b
        /*003e*/ 	.short	0x00ff


	//----- nvinfo : EIATTR_NUM_BARRIERS
	.align		4
        /*0040*/ 	.byte	0x02, 0x4c
        /*0042*/ 	.byte	0x01
	.zero		1


	//----- nvinfo : EIATTR_MERCURY_ISA_VERSION
	.align		4
        /*0044*/ 	.byte	0x03, 0x5f
        /*0046*/ 	.short	0x0101


	//----- nvinfo : EIATTR_VRC_CTA_INIT_COUNT
	.align		4
        /*0048*/ 	.byte	0x02, 0x4a
	.zero		1
	.zero		1


	//----- nvinfo : EIATTR_EXIT_INSTR_OFFSETS
	.align		4
        /*004c*/ 	.byte	0x04, 0x1c
        /*004e*/ 	.short	(.L_6597 - .L_6596)


	//   ....[0]....
.L_6596:
        /*0050*/ 	.word	0x00000330


	//   ....[1]....
        /*0054*/ 	.word	0x000004d0


	//   ....[2]....
        /*0058*/ 	.word	0x00000580


	//----- nvinfo : EIATTR_CRS_STACK_SIZE
	.align		4
.L_6597:
        /*005c*/ 	.byte	0x04, 0x1e
        /*005e*/ 	.short	(.L_6599 - .L_6598)
.L_6598:
        /*0060*/ 	.word	0x00000000


	//----- nvinfo : EIATTR_CBANK_PARAM_SIZE
	.align		4
.L_6599:
        /*0064*/ 	.byte	0x03, 0x19
        /*0066*/ 	.short	0x0018


	//----- nvinfo : EIATTR_PARAM_CBANK
	.align		4
        /*0068*/ 	.byte	0x04, 0x0a
        /*006a*/ 	.short	(.L_6601 - .L_6600)
	.align		4
.L_6600:
        /*006c*/ 	.word	index@(.nv.constant0.contiguous_reducel1_u8)
        /*0070*/ 	.short	0x0380
        /*0072*/ 	.short	0x0018


	//----- nvinfo : EIATTR_SW_WAR
	.align		4
.L_6601:
        /*0074*/ 	.byte	0x04, 0x36
        /*0076*/ 	.short	(.L_6603 - .L_6602)
.L_6602:
        /*0078*/ 	.word	0x00000008
.L_6603:


//--------------------- .nv.info.contiguous_reducel133_i64 --------------------------
	.section	.nv.info.contiguous_reducel133_i64,"",@"SHT_CUDA_INFO"
	.sectionflags	@""
	.align	4


	//----- nvinfo : EIATTR_CUDA_API_VERSION
	.align		4
        /*0000*/ 	.byte	0x04, 0x37
        /*0002*/ 	.short	(.L_6605 - .L_6604)
.L_6604:
        /*0004*/ 	.word	0x00000082


	//----- nvinfo : EIATTR_KPARAM_INFO
	.align		4
.L_6605:
        /*0008*/ 	.byte	0x04, 0x17
        /*000a*/ 	.short	(.L_6607 - .L_6606)
.L_6606:
        /*000c*/ 	.word	0x00000000
        /*0010*/ 	.short	0x0004
        /*0012*/ 	.short	0x0020
        /*0014*/ 	.byte	0x00, 0xf0, 0x21, 0x00


	//----- nvinfo : EIATTR_KPARAM_INFO
	.align		4
.L_6607:
        /*0018*/ 	.byte	0x04, 0x17
        /*001a*/ 	.short	(.L_6609 - .L_6608)
.L_6608:
        /*001c*/ 	.word	0x00000000
        /*0020*/ 	.short	0x0003
        /*0022*/ 	.short	0x0018
        /*0024*/ 	.byte	0x00, 0xf0, 0x21, 0x00


	//----- nvinfo : EIATTR_KPARAM_INFO
	.align		4
.L_6609:
        /*0028*/ 	.byte	0x04, 0x17
        /*002a*/ 	.short	(.L_6611 - .L_6610)
.L_6610:
        /*002c*/ 	.word	0x00000000
        /*0030*/ 	.short	0x0002
        /*0032*/ 	.short	0x0010
        /*0034*/ 	.byte	0x00, 0xf0, 0x21, 0x00


	//----- nvinfo : EIATTR_KPARAM_INFO
	.align		4
.L_6611:
        /*0038*/ 	.byte	0x04, 0x17
        /*003a*/ 	.short	(.L_6613 - .L_6612)
.L_6612:
        /*003c*/ 	.word	0x00000000
        /*0040*/ 	.short	0x0001
        /*0042*/ 	.short	0x0008
        /*0044*/ 	.byte	0x00, 0xf5, 0x21, 0x00


	//----- nvinfo : EIATTR_KPARAM_INFO
	.align		4
.L_6613:
        /*0048*/ 	.byte	0x04, 0x17
        /*004a*/ 	.short	(.L_6615 - .L_6614)
.L_6614:
        /*004c*/ 	.word	0x00000000
        /*0050*/ 	.short	0x0000
        /*0052*/ 	.short	0x0000
        /*0054*/ 	.byte	0x00, 0xf5, 0x21, 0x00


	//----- nvinfo : EIATTR_SPARSE_MMA_MASK
	.align		4
.L_6615:
        /*0058*/ 	.byte	0x03, 0x50
        /*005a*/ 	.short	0x0000


	//----- nvinfo : EIATTR_MAXREG_COUNT
	.align		4
        /*005c*/ 	.byte	0x03, 0x1b
        /*005e*/ 	.short	0x00ff


	//----- nvinfo : EIATTR_NUM_BARRIERS
	.align		4
        /*0060*/ 	.byte	0x02, 0x4c
        /*0062*/ 	.byte	0x01
	.zero		1


	//----- nvinfo : EIATTR_MERCURY_ISA_VERSION
	.align		4
        /*0064*/ 	.byte	0x03, 0x5f
        /*0066*/ 	.short	0x0101


	//----- nvinfo : EIATTR_VRC_CTA_INIT_COUNT
	.align		4
        /*0068*/ 	.byte	0x02, 0x4a
	.zero		1
	.zero		1


	//----- nvinfo : EIATTR_EXIT_INSTR_OFFSETS
	.align		4
        /*006c*/ 	.byte	0x04, 0x1c
        /*006e*/ 	.short	(.L_6617 - .L_6616)


	//   ....[0]....
.L_6616:
        /*0070*/ 	.word	0x00000150


	//   ....[1]....
        /*0074*/ 	.word	0x000001e0


	//   ....[2]....
        /*0078*/ 	.word	0x00001270


	//----- nvinfo : EIATTR_CBANK_PARAM_SIZE
	.align		4
.L_6617:
        /*007c*/ 	.byte	0x03, 0x19
        /*007e*/ 	.short	0x0028


	//----- nvinfo : EIATTR_PARAM_CBANK
	.align		4
        /*0080*/ 	.byte	0x04, 0x0a
        /*0082*/ 	.short	(.L_6619 - .L_6618)
	.align		4
.L_6618:
        /*0084*/ 	.word	index@(.nv.constant0.contiguous_reducel133_i64)
        /*0088*/ 	.short	0x0380
        /*008a*/ 	.short	0x0028


	//----- nvinfo : EIATTR_SW_WAR
	.align		4
.L_6619:
        /*008c*/ 	.byte	0x04, 0x36
        /*008e*/ 	.short	(.L_6621 - .L_6620)
.L_6620:
        /*0090*/ 	.word	0x00000008
.L_6621:


//--------------------- .nv.info.contiguous_reducel13_i64 --------------------------
	.section	.nv.info.contiguous_reducel13_i64,"",@"SHT_CUDA_INFO"
	.sectionflags	@""
	.align	4


	//----- nvinfo : EIATTR_CUDA_API_VERSION
	.align		4
        /*0000*/ 	.byte	0x04, 0x37
        /*0002*/ 	.short	(.L_6623 - .L_6622)
.L_6622:
        /*0004*/ 	.word	0x00000082


	//----- nvinfo : EIATTR_KPARAM_INFO
	.align		4
.L_6623:
        /*0008*/ 	.byte	0x04, 0x17
        /*000a*/ 	.short	(.L_6625 - .L_6624)
.L_6624:
        /*000c*/ 	.word	0x00000000
        /*0010*/ 	.short	0x0006
        /*0012*/ 	.short	0x0030
        /*0014*/ 	.byte	0x00, 0xf0, 0x21, 0x00


	//----- nvinfo : EIATTR_KPARAM_INFO
	.align		4
.L_6625:
        /*0018*/ 	.byte	0x04, 0x17
        /*001a*/ 	.short	(.L_6627 - .L_6626)
.L_6626:
        /*001c*/ 	.word	0x00000000
        /*0020*/ 	.short	0x0005
        /*0022*/ 	.short	0x0028
        /*0024*/ 	.byte	0x00, 0xf0, 0x21, 0x00


	//----- nvinfo : EIATTR_KPARAM_INFO
	.align		4
.L_6627:
        /*0028*/ 	.byte	0x04, 0x17
        /*002a*/ 	.short	(.L_6629 - .L_6628)
.L_6628:
        /*002c*/ 	.word	0x00000000
        /*0030*/ 	.short	0x0004
        /*0032*/ 	.short	0x0020
        /*0034*/ 	.byte	0x00, 0xf0, 0x21, 0x00


	//----- nvinfo : EIATTR_KPARAM_INFO
	.align		4
.L_6629:
        /*0038*/ 	.byte	0x04, 0x17
        /*003a*/ 	.short	(.L_6631 - .L_6630)
.L_6630:
        /*003c*/ 	.word	0x00000000
        /*0040*/ 	.short	0x0003
        /*0042*/ 	.short	0x0018
        /*0044*/ 	.byte	0x00, 0xf5, 0x21, 0x00


	//----- nvinfo : EIATTR_KPARAM_INFO
	.align		4
.L_6631:
        /*0048*/ 	.byte	0x04, 0x17
        /*004a*/ 	.short	(.L_6633 - .L_6632)
.L_6632:
        /*004c*/ 	.word	0x00000000
        /*0050*/ 	.short	0x0002
        /*0052*/ 	.short	0x0010
        /*0054*/ 	.byte	0x00, 0xf5, 0x21, 0x00


	//----- nvinfo : EIATTR_KPARAM_INFO
	.align		4
.L_6633:
        /*0058*/ 	.byte	0x04, 0x17
        /*005a*/ 	.short	(.L_6635 - .L_6634)
.L_6634:
        /*005c*/ 	.word	0x00000000
        /*0060*/ 	.short	0x0001
        /*0062*/ 	.short	0x0008
        /*0064*/ 	.byte	0x00, 0xf5, 0x21, 0x00


	//----- nvinfo : EIATTR_KPARAM_INFO
	.align		4
.L_6635:
        /*0068*/ 	.byte	0x04, 0x17
        /*006a*/ 	.short	(.L_6637 - .L_6636)
.L_6636:
        /*006c*/ 	.word	0x00000000
        /*0070*/ 	.short	0x0000
        /*0072*/ 	.short	0x0000
        /*0074*/ 	.byte	0x00, 0xf5, 0x21, 0x00


	//----- nvinfo : EIATTR_SPARSE_MMA_MASK
	.align		4
.L_6637:
        /*0078*/ 	.byte	0x03, 0x50
        /*007a*/ 	.short	0x0000


	//----- nvinfo : EIATTR_MAXREG_COUNT
	.align		4
        /*007c*/ 	.byte	0x03, 0x1b
        /*007e*/ 	.short	0x00ff


	//----- nvinfo : EIATTR_NUM_BARRIERS
	.align		4
        /*0080*/ 	.byte	0x02, 0x4c
        /*0082*/ 	.byte	0x01
	.zero		1


	//----- nvinfo : EIATTR_MERCURY_ISA_VERSION
	.align		4
        /*0084*/ 	.byte	0x03, 0x5f
        /*0086*/ 	.short	0x0101


	//----- nvinfo : EIATTR_VRC_CTA_INIT_COUNT
	.align		4
        /*0088*/ 	.byte	0x02, 0x4a
	.zero		1
	.zero		1


	//----- nvinfo : EIATTR_EXIT_INSTR_OFFSETS
	.align		4
        /*008c*/ 	.byte	0x04, 0x1c
        /*008e*/ 	.short	(.L_6639 - .L_6638)


	//   ....[0]....
.L_6638:
        /*0090*/ 	.word	0x00000150


	//   ....[1]....
        /*0094*/ 	.word	0x00003120


	//   ....[2]....
        /*0098*/ 	.word	0x00004220


	//----- nvinfo : EIATTR_CRS_STACK_SIZE
	.align		4
.L_6639:
        /*009c*/ 	.byte	0x04, 0x1e
        /*009e*/ 	.short	(.L_6641 - .L_6640)
.L_6640:
        /*00a0*/ 	.word	0x00000000


	//----- nvinfo : EIATTR_CBANK_PARAM_SIZE
	.align		4
.L_6641:
        /*00a4*/ 	.byte	0x03, 0x19
        /*00a6*/ 	.short	0x0038


	//----- nvinfo : EIATTR_PARAM_CBANK
	.align		4
        /*00a8*/ 	.byte	0x04, 0x0a
        /*00aa*/ 	.short	(.L_6643 - .L_6642)
	.align		4
.L_6642:
        /*00ac*/ 	.word	index@(.nv.constant0.contiguous_reducel13_i64)
        /*00b0*/ 	.short	0x0380
        /*00b2*/ 	.short	0x0038


	//----- nvinfo : EIATTR_SW_WAR
	.align		4
.L_6643:
        /*00b4*/ 	.byte	0x04, 0x36
        /*00b6*/ 	.short	(.L_6645 - .L_6644)
.L_6644:
        /*00b8*/ 	.word	0x00000008
.L_6645:


//--------------------- .nv.info.contiguous_reducel122_i64 --------------------------
	.section	.nv.info.contiguous_reducel122_i64,"",@"SHT_CUDA_INFO"
	.sectionflags	@""
	.align	4


	//----- nvinfo : EIATTR_CUDA_API_VERSION
	.align		4
        /*0000*/ 	.byte	0x04, 0x37
        /*0002*/ 	.short	(.L_6647 - .L_6646)
.L_6646:
        /*0004*/ 	.word	0x00000082


	//----- nvinfo : EIATTR_KPARAM_INFO
	.align		4
.L_6647:
        /*0008*/ 	.byte	0x04, 0x17
        /*000a*/ 	.short	(.L_6649 - .L_6648)
.L_6648:
        /*000c*/ 	.word	0x00000000
        /*0010*/ 	.short	0x0003
        /*0012*/ 	.short	0x0018
        /*0014*/ 	.byte	0x00, 0xf0, 0x21, 0x00


	//----- nvinfo : EIATTR_KPARAM_INFO
	.align		4
.L_6649:
        /*0018*/ 	.byte	0x04, 0x17
        /*001a*/ 	.short	(.L_6651 - .L_6650)
.L_6650:
        /*001c*/ 	.word	0x00000000
        /*0020*/ 	.short	0x0002
        /*0022*/ 	.short	0x0010
        /*0024*/ 	.byte	0x00, 0xf0, 0x21, 0x00


	//----- nvinfo : EIATTR_KPARAM_INFO
	.align		4
.L_6651:
        /*0028*/ 	.byte	0x04, 0x17
        /*002a*/ 	.short	(.L_6653 - .L_6652)
.L_6652:
        /*002c*/ 	.word	0x00000000
        /*0030*/ 	.short	0x0001
        /*0032*/ 	.short	0x0008
        /*0034*/ 	.byte	0x00, 0xf5, 0x21, 0x00


	//----- nvinfo : EIATTR_KPARAM_INFO
	.align		4
.L_6653:
        /*0038*/ 	.byte	0x04, 0x17
        /*003a*/ 	.short	(.L_6655 - .L_6654)
.L_6654:
        /*003c*/ 	.word	0x00000000
        /*0040*/ 	.short	0x0000
        /*0042*/ 	.short	0x0000
        /*0044*/ 	.byte	0x00, 0xf5, 0x21, 0x00


	//----- nvinfo : EIATTR_SPARSE_MMA_MASK
	.align		4
.L_6655:
        /*0048*/ 	.byte	0x03, 0x50
        /*004a*/ 	.short	0x0000


	//----- nvinfo : EIATTR_MAXREG_COUNT
	.align		4
        /*004c*/ 	.byte	0x03, 0x1b
        /*004e*/ 	.short	0x00ff


	//----- nvinfo : EIATTR_NUM_BARRIERS
	.align		4
        /*0050*/ 	.byte	0x02, 0x4c
        /*0052*/ 	.byte	0x01
	.zero		1


	//----- nvinfo : EIATTR_MERCURY_ISA_VERSION
	.align		4
        /*0054*/ 	.byte	0x03, 0x5f
        /*0056*/ 	.short	0x0101


	//----- nvinfo : EIATTR_VRC_CTA_INIT_COUNT
	.align		4
        /*0058*/ 	.byte	0x02, 0x4a
	.zero		1
	.zero		1


	//----- nvinfo : EIATTR_EXIT_INSTR_OFFSETS
	.align		4
        /*005c*/ 	.byte	0x04, 0x1c
        /*005e*/ 	.short	(.L_6657 - .L_6656)


	//   ....[0]....
.L_6656:
        /*0060*/ 	.word	0x00000590


	//   ....[1]....
        /*0064*/ 	.word	0x00000b50


	//   ....[2]....
        /*0068*/ 	.word	0x00000c60


	//----- nvinfo : EIATTR_CRS_STACK_SIZE
	.align		4
.L_6657:
        /*006c*/ 	.byte	0x04, 0x1e
        /*006e*/ 	.short	(.L_6659 - .L_6658)
.L_6658:
        /*0070*/ 	.word	0x00000000


	//----- nvinfo : EIATTR_CBANK_PARAM_SIZE
	.align		4
.L_6659:
        /*0074*/ 	.byte	0x03, 0x19
        /*0076*/ 	.short	0x0020


	//----- nvinfo : EIATTR_PARAM_CBANK
	.align		4
        /*0078*/ 	.byte	0x04, 0x0a
        /*007a*/ 	.short	(.L_6661 - .L_6660)
	.align		4
.L_6660:
        /*007c*/ 	.word	index@(.nv.constant0.contiguous_reducel122_i64)
        /*0080*/ 	.short	0x0380
        /*0082*/ 	.short	0x0020


	//----- nvinfo : EIATTR_SW_WAR
	.align		4
.L_6661:
        /*0084*/ 	.byte	0x04, 0x36
        /*0086*/ 	.short	(.L_6663 - .L_6662)
.L_6662:
        /*0088*/ 	.word	0x00000008
.L_6663:


//--------------------- .nv.info.contiguous_reducel12_i64 --------------------------
	.section	.nv.info.contiguous_reducel12_i64,"",@"SHT_CUDA_INFO"
	.sectionflags	@""
	.align	4


	//----- nvinfo : EIATTR_CUDA_API_VERSION
	.align		4
        /*0000*/ 	.byte	0x04, 0x37
        /*0002*/ 	.short	(.L_6665 - .L_6664)
.L_6664:
        /*0004*/ 	.word	0x00000082


	//----- nvinfo : EIATTR_KPARAM_INFO
	.align		4
.L_6665:
        /*0008*/ 	.byte	0x04, 0x17
        /*000a*/ 	.short	(.L_6667 - .L_6666)
.L_6666:
        /*000c*/ 	.word	0x00000000
        /*0010*/ 	.short	0x0006
        /*0012*/ 	.short	0x0030
        /*0014*/ 	.byte	0x00, 0xf0, 0x21, 0x00


	//----- nvinfo : EIATTR_KPARAM_INFO
	.align		4
.L_6667:
        /*0018*/ 	.byte	0x04, 0x17
        /*001a*/ 	.short	(.L_6669 - .L_6668)
.L_6668:
        /*001c*/ 	.word	0x00000000
        /*0020*/ 	.short	0x0005
        /*0022*/ 	.short	0x0028
        /*0024*/ 	.byte	0x00, 0xf0, 0x21, 0x00


	//----- nvinfo : EIATTR_KPARAM_INFO
	.align		4
.L_6669:
        /*0028*/ 	.byte	0x04, 0x17
        /*002a*/ 	.short	(.L_6671 - .L_6670)
.L_6670:
        /*002c*/ 	.word	0x00000000
        /*0030*/ 	.short	0x0004
        /*0032*/ 	.short	0x0020
        /*0034*/ 	.byte	0x00, 0xf0, 0x21, 0x00


	//----- nvinfo : EIATTR_KPARAM_INFO
	.align		4
.L_6671:
        /*0038*/ 	.byte	0x04, 0x17
        /*003a*/ 	.short	(.L_6673 - .L_6672)
.L_6672:
        /*003c*/ 	.word	0x00000000
        /*0040*/ 	.short	0x0003
        /*0042*/ 	.short	0x0018
        /*0044*/ 	.byte	0x00, 0xf5, 0x21, 0x00


	//----- nvinfo : EIATTR_KPARAM_INFO
	.align		4
.L_6673:
        /*0048*/ 	.byte	0x04, 0x17
        /*004a*/ 	.short	(.L_6675 - .L_6674)
.L_6674:
        /*004c*/ 	.word	0x00000000
        /*0050*/ 	.short	0x0002
        /*0052*/ 	.short	0x0010
        /*0054*/ 	.byte	0x00, 0xf5, 0x21, 0x00


	//----- nvinfo : EIATTR_KPARAM_INFO
	.align		4
.L_6675:
        /*0058*/ 	.byte	0x04, 0x17
        /*005a*/ 	.short	(.L_6677 - .L_6676)
.L_6676:
        /*005c*/ 	.word	0x00000000
        /*0060*/ 	.short	0x0001
        /*0062*/ 	.short	0x0008
        /*0064*/ 	.byte	0x00, 0xf5, 0x21, 0x00


	//----- nvinfo : EIATTR_KPARAM_INFO
	.align		4
.L_6677:
        /*0068*/ 	.byte	0x04, 0x17
        /*006a*/ 	.short	(.L_6679 - .L_6678)
.L_6678:
        /*006c*/ 	.word	0x00000000
        /*0070*/ 	.short	0x0000
        /*0072*/ 	.short	0x0000
        /*0074*/ 	.byte	0x00, 0xf5, 0x21, 0x00


	//----- nvinfo : EIATTR_SPARSE_MMA_MASK
	.align		4
.L_6679:
        /*0078*/ 	.byte	0x03, 0x50
        /*007a*/ 	.short	0x0000


	//----- nvinfo : EIATTR_MAXREG_COUNT
	.align		4
        /*007c*/ 	.byte	0x03, 0x1b
        /*007e*/ 	.short	0x00ff


	//----- nvinfo : EIATTR_NUM_BARRIERS
	.align		4
        /*0080*/ 	.byte	0x02, 0x4c
        /*0082*/ 	.byte	0x01
	.zero		1


	//----- nvinfo : EIATTR_MERCURY_ISA_VERSION
	.align		4
        /*0084*/ 	.byte	0x03, 0x5f
        /*0086*/ 	.short	0x0101


	//----- nvinfo : EIATTR_VRC_CTA_INIT_COUNT
	.align		4
        /*0088*/ 	.byte	0x02, 0x4a
	.zero		1
	.zero		1


	//----- nvinfo : EIATTR_EXIT_INSTR_OFFSETS
	.align		4
        /*008c*/ 	.byte	0x04, 0x1c
        /*008e*/ 	.short	(.L_6681 - .L_6680)


	//   ....[0]....
.L_6680:
        /*0090*/ 	.word	0x00006970


	//   ....[1]....
        /*0094*/ 	.word	0x00006f30


	//   ....[2]....
        /*0098*/ 	.word	0x00007040


	//----- nvinfo : EIATTR_CRS_STACK_SIZE
	.align		4
.L_6681:
        /*009c*/ 	.byte	0x04, 0x1e
        /*009e*/ 	.short	(.L_6683 - .L_6682)
.L_6682:
        /*00a0*/ 	.word	0x00000000


	//----- nvinfo : EIATTR_CBANK_PARAM_SIZE
	.align		4
.L_6683:
        /*00a4*/ 	.byte	0x03, 0x19
        /*00a6*/ 	.short	0x0038


	//----- nvinfo : EIATTR_PARAM_CBANK
	.align		4
        /*00a8*/ 	.byte	0x04, 0x0a
        /*00aa*/ 	.short	(.L_6685 - .L_6684)
	.align		4
.L_6684:
        /*00ac*/ 	.word	index@(.nv.constant0.contiguous_reducel12_i64)
        /*00b0*/ 	.short	0x0380
        /*00b2*/ 	.short	0x0038


	//----- nvinfo : EIATTR_SW_WAR
	.align		4
.L_6685:
        /*00b4*/ 	.byte	0x04, 0x36
        /*00b6*/ 	.short	(.L_6687 - .L_6686)
.L_6686:
        /*00b8*/ 	.word	0x00000008
.L_6687:


//--------------------- .nv.info.uncontiguous_reducel1_i64 --------------------------
	.section	.nv.info.uncontiguous_reducel1_i64,"",@"SHT_CUDA_INFO"
	.sectionflags	@""
	.align	4


	//----- nvinfo : EIATTR_CUDA_API_VERSION
	.align		4
        /*0000*/ 	.byte	0x04, 0x37
        /*0002*/ 	.short	(.L_6689 - .L_6688)
.L_6688:
        /*0004*/ 	.word	0x00000082


	//----- nvinfo : EIATTR_KPARAM_INFO
	.align		4
.L_6689:
        /*0008*/ 	.byte	0x04, 0x17
        /*000a*/ 	.short	(.L_6691 - .L_6690)
.L_6690:
        /*000c*/ 	.word	0x00000000
        /*0010*/ 	.short	0x0005
        /*0012*/ 	.short	0x0028
        /*0014*/ 	.byte	0x00, 0xf0, 0x21, 0x00


	//----- nvinfo : EIATTR_KPARAM_INFO
	.align		4
.L_6691:
        /*0018*/ 	.byte	0x04, 0x17
        /*001a*/ 	.short	(.L_6693 - .L_6692)
.L_6692:
        /*001c*/ 	.word	0x00000000
        /*0020*/ 	.short	0x0004
        /*0022*/ 	.short	0x0020
        /*0024*/ 	.byte	0x00, 0xf0, 0x21, 0x00


	//----- nvinfo : EIATTR_KPARAM_INFO
	.align		4
.L_6693:
        /*0028*/ 	.byte	0x04, 0x17
        /*002a*/ 	.short	(.L_6695 - .L_6694)
.L_6694:
        /*002c*/ 	.word	0x00000000
        /*0030*/ 	.short	0x0003
        /*0032*/ 	.short	0x0018
        /*0034*/ 	.byte	0x00, 0xf5, 0x21, 0x00


	//----- nvinfo : EIATTR_KPARAM_INFO
	.align		4
.L_6695:
        /*0038*/ 	.byte	0x04, 0x17
        /*003a*/ 	.short	(.L_6697 - .L_6696)
.L_6696:
        /*003c*/ 	.word	0x00000000
        /*0040*/ 	.short	0x0002
        /*0042*/ 	.short	0x0010
        /*0044*/ 	.byte	0x00, 0xf5, 0x21, 0x00


	//----- nvinfo : EIATTR_KPARAM_INFO
	.align		4
.L_6697:
        /*0048*/ 	.byte	0x04, 0x17
        /*004a*/ 	.short	(.L_6699 - .L_6698)
.L_6698:
        /*004c*/ 	.word	0x00000000
        /*0050*/ 	.short	0x0001
        /*0052*/ 	.short	0x0008
        /*0054*/ 	.byte	0x00, 0xf5, 0x21, 0x00


	//----- nvinfo : EIATTR_KPARAM_INFO
	.align		4
.L_6699:
        /*0058*/ 	.byte	0x04, 0x17
        /*005a*/ 	.short	(.L_6701 - .L_6700)
.L_6700:
        /*005c*/ 	.word	0x00000000
        /*0060*/ 	.short	0x0000
        /*0062*/ 	.short	0x0000
        /*0064*/ 	.byte	0x00, 0xf5, 0x21, 0x00


	//----- nvinfo : EIATTR_SPARSE_MMA_MASK
	.align		4
.L_6701:
        /*0068*/ 	.byte	0x03, 0x50
        /*006a*/ 	.short	0x0000


	//----- nvinfo : EIATTR_MAXREG_COUNT
	.align		4
        /*006c*/ 	.byte	0x03, 0x1b
        /*006e*/ 	.short	0x00ff


	//----- nvinfo : EIATTR_NUM_BARRIERS
	.align		4
        /*0070*/ 	.byte	0x02, 0x4c
        /*0072*/ 	.byte	0x01
	.zero		1


	//----- nvinfo : EIATTR_MERCURY_ISA_VERSION
	.align		4
        /*0074*/ 	.byte	0x03, 0x5f
        /*0076*/ 	.short	0x0101


	//----- nvinfo : EIATTR_VRC_CTA_INIT_COUNT
	.align		4
        /*0078*/ 	.byte	0x02, 0x4a
	.zero		1
	.zero		1


	//----- nvinfo : EIATTR_EXIT_INSTR_OFFSETS
	.align		4
        /*007c*/ 	.byte	0x04, 0x1c
        /*007e*/ 	.short	(.L_6703 - .L_6702)


	//   ....[0]....
.L_6702:
        /*0080*/ 	.word	0x00006ba0


	//   ....[1]....
        /*0084*/ 	.word	0x00007160


	//   ....[2]....
        /*0088*/ 	.word	0x000071e0


	//----- nvinfo : EIATTR_CRS_STACK_SIZE
	.align		4
.L_6703:
        /*008c*/ 	.byte	0x04, 0x1e
        /*008e*/ 	.short	(.L_6705 - .L_6704)
.L_6704:
        /*0090*/ 	.word	0x00000000


	//----- nvinfo : EIATTR_CBANK_PARAM_SIZE
	.align		4
.L_6705:
        /*0094*/ 	.byte	0x03, 0x19
        /*0096*/ 	.short	0x0030


	//----- nvinfo : EIATTR_PARAM_CBANK
	.align		4
        /*0098*/ 	.byte	0x04, 0x0a
        /*009a*/ 	.short	(.L_6707 - .L_6706)
	.align		4
.L_6706:
        /*009c*/ 	.word	index@(.nv.constant0.uncontiguous_reducel1_i64)
        /*00a0*/ 	.short	0x0380
        /*00a2*/ 	.short	0x0030


	//----- nvinfo : EIATTR_SW_WAR
	.align		4
.L_6707:
        /*00a4*/ 	.byte	0x04, 0x36
        /*00a6*/ 	.short	(.L_6709 - .L_6708)
.L_6708:
        /*00a8*/ 	.word	0x00000008
.L_6709:


//--------------------- .nv.info.contiguous_reducel1_i64 --------------------------
	.section	.nv.info.contiguous_reducel1_i64,"",@"SHT_CUDA_INFO"
	.sectionflags	@""
	.align	4


	//----- nvinfo : EIATTR_CUDA_API_VERSION
	.align		4
        /*0000*/ 	.byte	0x04, 0x37
        /*0002*/ 	.short	(.L_6711 - .L_6710)
.L_6710:
        /*0004*/ 	.word	0x00000082


	//----- nvinfo : EIATTR_KPARAM_INFO
	.align		4
.L_6711:
        /*0008*/ 	.byte	0x04, 0x17
        /*000a*/ 	.short	(.L_6713 - .L_6712)
.L_6712:
        /*000c*/ 	.word	0x00000000
        /*0010*/ 	.short	0x0002
        /*0012*/ 	.short	0x0010
        /*0014*/ 	.byte	0x00, 0xf0, 0x21, 0x00


	//----- nvinfo : EIATTR_KPARAM_INFO
	.align		4
.L_6713:
        /*0018*/ 	.byte	0x04, 0x17
        /*001a*/ 	.short	(.L_6715 - .L_6714)
.L_6714:
        /*001c*/ 	.word	0x00000000
        /*0020*/ 	.short	0x0001
        /*0022*/ 	.short	0x0008
        /*0024*/ 	.byte	0x00, 0xf5, 0x21, 0x00


	//----- nvinfo : EIATTR_KPARAM_INFO
	.align		4
.L_6715:
        /*0028*/ 	.byte	0x04, 0x17
        /*002a*/ 	.short	(.L_6717 - .L_6716)
.L_6716:
        /*002c*/ 	.word	0x00000000
        /*0030*/ 	.short	0x0000
        /*0032*/ 	.short	0x0000
        /*0034*/ 	.byte	0x00, 0xf5, 0x21, 0x00


	//----- nvinfo : EIATTR_SPARSE_MMA_MASK
	.align		4
.L_6717:
        /*0038*/ 	.byte	0x03, 0x50
        /*003a*/ 	.short	0x0000


	//----- nvinfo : EIATTR_MAXREG_COUNT
	.align		4
        /*003c*/ 	.byte	0x03, 0x1b
        /*003e*/ 	.short	0x00ff


	//----- nvinfo : EIATTR_NUM_BARRIERS
	.align		4
        /*0040*/ 	.byte	0x02, 0x4c
        /*0042*/ 	.byte	0x01
	.zero		1


	//----- nvinfo : EIATTR_MERCURY_ISA_VERSION
	.align		4
        /*0044*/ 	.byte	0x03, 0x5f
        /*0046*/ 	.short	0x0101


	//----- nvinfo : EIATTR_VRC_CTA_INIT_COUNT
	.align		4
        /*0048*/ 	.byte	0x02, 0x4a
	.zero		1
	.zero		1


	//----- nvinfo : EIATTR_EXIT_INSTR_OFFSETS
	.align		4
        /*004c*/ 	.byte	0x04, 0x1c
        /*004e*/ 	.short	(.L_6719 - .L_6718)


	//   ....[0]....
.L_6718:
        /*0050*/ 	.word	0x000004e0


	//   ....[1]....
        /*0054*/ 	.word	0x00000aa0


	//   ....[2]....
        /*0058*/ 	.word	0x00000b20


	//----- nvinfo : EIATTR_CRS_STACK_SIZE
	.align		4
.L_6719:
        /*005c*/ 	.byte	0x04, 0x1e
        /*005e*/ 	.short	(.L_6721 - .L_6720)
.L_6720:
        /*0060*/ 	.word	0x00000000


	//----- nvinfo : EIATTR_CBANK_PARAM_SIZE
	.align		4
.L_6721:
        /*0064*/ 	.byte	0x03, 0x19
        /*0066*/ 	.short	0x0018


	//----- nvinfo : EIATTR_PARAM_CBANK
	.align		4
        /*0068*/ 	.byte	0x04, 0x0a
        /*006a*/ 	.short	(.L_6723 - .L_6722)
	.align		4
.L_6722:
        /*006c*/ 	.word	index@(.nv.constant0.contiguous_reducel1_i64)
        /*0070*/ 	.short	0x0380
        /*0072*/ 	.short	0x0018


	//----- nvinfo : EIATTR_SW_WAR
	.align		4
.L_6723:
        /*0074*/ 	.byte	0x04, 0x36
        /*0076*/ 	.short	(.L_6725 - .L_6724)
.L_6724:
        /*0078*/ 	.word	0x00000008
.L_6725:


//--------------------- .nv.info.contiguous_reducel133_i32 --------------------------
	.section	.nv.info.contiguous_reducel133_i32,"",@"SHT_CUDA_INFO"
	.sectionflags	@""
	.align	4


	//----- nvinfo : EIATTR_CUDA_API_VERSION
	.align		4
        /*0000*/ 	.byte	0x04, 0x37
        /*0002*/ 	.short	(.L_6727 - .L_6726)
.L_6726:
        /*0004*/ 	.word	0x00000082


	//----- nvinfo : EIATTR_KPARAM_INFO
	.align		4
.L_6727:
        /*0008*/ 	.byte	0x04, 0x17
        /*000a*/ 	.short	(.L_6729 - .L_6728)
.L_6728:
        /*000c*/ 	.word	0x00000000
        /*0010*/ 	.short	0x0004
        /*0012*/ 	.short	0x0020
        /*0014*/ 	.byte	0x00, 0xf0, 0x21, 0x00


	//----- nvinfo : EIATTR_KPARAM_INFO
	.align		4
.L_6729:
        /*0018*/ 	.byte	0x04, 0x17
        /*001a*/ 	.short	(.L_6731 - .L_6730)
.L_6730:
        /*001c*/ 	.word	0x00000000
        /*0020*/ 	.short	0x0003
        /*0022*/ 	.short	0x0018
        /*0024*/ 	.byte	0x00, 0xf0, 0x21, 0x00


	//----- nvinfo : EIATTR_KPARAM_INFO
	.align		4
.L_6731:
        /*0028*/ 	.byte	0x04, 0x17
        /*002a*/ 	.short	(.L_6733 - .L_6732)
.L_6732:
        /*002c*/ 	.word	0x00000000
        /*0030*/ 	.short	0x0002
        /*0032*/ 	.short	0x0010
        /*0034*/ 	.byte	0x00, 0xf0, 0x21, 0x00


	//----- nvinfo : EIATTR_KPARAM_INFO
	.align		4
.L_6733:
        /*0038*/ 	.byte	0x04, 0x17
        /*003a*/ 	.short	(.L_6735 - .L_6734)
.L_6734:
        /*003c*/ 	.word	0x00000000
        /*0040*/ 	.short	0x0001
        /*0042*/ 	.short	0x0008
        /*0044*/ 	.byte	0x00, 0xf5, 0x21, 0x00


	//----- nvinfo : EIATTR_KPARAM_INFO
	.align		4
.L_6735:
        /*0048*/ 	.byte	0x04, 0x17
        /*004a*/ 	.short	(.L_6737 - .L_6736)
.L_6736:
        /*004c*/ 	.word	0x00000000
        /*0050*/ 	.short	0x0000
        /*0052*/ 	.short	0x0000
        /*0054*/ 	.byte	0x00, 0xf5, 0x21, 0x00


	//----- nvinfo : EIATTR_SPARSE_MMA_MASK
	.align		4
.L_6737:
        /*0058*/ 	.byte	0x03, 0x50
        /*005a*/ 	.short	0x0000


	//----- nvinfo : EIATTR_MAXREG_COUNT
	.align		4
        /*005c*/ 	.byte	0x03, 0x1b
        /*005e*/ 	.short	0x00ff


	//----- nvinfo : EIATTR_NUM_BARRIERS
	.align		4
        /*0060*/ 	.byte	0x02, 0x4c
        /*0062*/ 	.byte	0x01
	.zero		1


	//----- nvinfo : EIATTR_MERCURY_ISA_VERSION
	.align		4
        /*0064*/ 	.byte	0x03, 0x5f
        /*0066*/ 	.short	0x0101


	//----- nvinfo : EIATTR_VRC_CTA_INIT_COUNT
	.align		4
        /*0068*/ 	.byte	0x02, 0x4a
	.zero		1
	.zero		1


	//----- nvinfo : EIATTR_EXIT_INSTR_OFFSETS
	.align		4
        /*006c*/ 	.byte	0x04, 0x1c
        /*006e*/ 	.short	(.L_6739 - .L_6738)


	//   ....[0]....
.L_6738:
        /*0070*/ 	.word	0x00000150


	//   ....[1]....
        /*0074*/ 	.word	0x000001e0


	//   ....[2]....
        /*0078*/ 	.word	0x00000a90


	//----- nvinfo : EIATTR_CBANK_PARAM_SIZE
	.align		4
.L_6739:
        /*007c*/ 	.byte	0x03, 0x19
        /*007e*/ 	.short	0x0028


	//----- nvinfo : EIATTR_PARAM_CBANK
	.align		4
        /*0080*/ 	.byte	0x04, 0x0a
        /*0082*/ 	.short	(.L_6741 - .L_6740)
	.align		4
.L_6740:
        /*0084*/ 	.word	index@(.nv.constant0.contiguous_reducel133_i32)
        /*0088*/ 	.short	0x0380
        /*008a*/ 	.short	0x0028


	//----- nvinfo : EIATTR_SW_WAR
	.align		4
.L_6741:
        /*008c*/ 	.byte	0x04, 0x36
        /*008e*/ 	.short	(.L_6743 - .L_6742)
.L_6742:
        /*0090*/ 	.word	0x00000008
.L_6743:


//--------------------- .nv.info.contiguous_reducel13_i32 --------------------------
	.section	.nv.info.contiguous_reducel13_i32,"",@"SHT_CUDA_INFO"
	.sectionflags	@""
	.align	4


	//----- nvinfo : EIATTR_CUDA_API_VERSION
	.align		4
        /*0000*/ 	.byte	0x04, 0x37
        /*0002*/ 	.short	(.L_6745 - .L_6744)
.L_6744:
        /*0004*/ 	.word	0x00000082


	//----- nvinfo : EIATTR_KPARAM_INFO
	.align		4
.L_6745:
        /*0008*/ 	.byte	0x04, 0x17
        /*000a*/ 	.short	(.L_6747 - .L_6746)
.L_6746:
        /*000c*/ 	.word	0x00000000
        /*0010*/ 	.short	0x0006
        /*0012*/ 	.short	0x0030
        /*0014*/ 	.byte	0x00, 0xf0, 0x21, 0x00


	//----- nvinfo : EIATTR_KPARAM_INFO
	.align		4
.L_6747:
        /*0018*/ 	.byte	0x04, 0x17
        /*001a*/ 	.short	(.L_6749 - .L_6748)
.L_6748:
        /*001c*/ 	.word	0x00000000
        /*0020*/ 	.short	0x0005
        /*0022*/ 	.short	0x0028
        /*0024*/ 	.byte	0x00, 0xf0, 0x21, 0x00


	//----- nvinfo : EIATTR_KPARAM_INFO
	.align		4
.L_6749:
        /*0028*/ 	.byte	0x04, 0x17
        /*002a*/ 	.short	(.L_6751 - .L_6750)
.L_6750:
        /*002c*/ 	.word	0x00000000
        /*0030*/ 	.short	0x0004
        /*0032*/ 	.short	0x0020
        /*0034*/ 	.byte	0x00, 0xf0, 0x21, 0x00


	//----- nvinfo : EIATTR_KPARAM_INFO
	.align		4
.L_6751:
        /*0038*/ 	.byte	0x04, 0x17
        /*003a*/ 	.short	(.L_6753 - .L_6752)
.L_6752:
        /*003c*/ 	.word	0x00000000
        /*0040*/ 	.short	0x0003
        /*0042*/ 	.short	0x0018
        /*0044*/ 	.byte	0x00, 0xf5, 0x21, 0x00


	//----- nvinfo : EIATTR_KPARAM_INFO
	.align		4
.L_6753:
        /*0048*/ 	.byte	0x04, 0x17
        /*004a*/ 	.short	(.L_6755 - .L_6754)
.L_6754:
        /*004c*/ 	.word	0x00000000
        /*0050*/ 	.short	0x0002
        /*0052*/ 	.short	0x0010
        /*0054*/ 	.byte	0x00, 0xf5, 0x21, 0x00


	//----- nvinfo : EIATTR_KPARAM_INFO
	.align		4
.L_6755:
        /*0058*/ 	.byte	0x04, 0x17
        /*005a*/ 	.short	(.L_6757 - .L_6756)
.L_6756:
        /*005c*/ 	.word	0x00000000
        /*0060*/ 	.short	0x0001
        /*0062*/ 	.short	0x0008
        /*0064*/ 	.byte	0x00, 0xf5, 0x21, 0x00


	//----- nvinfo : EIATTR_KPARAM_INFO
	.align		4
.L_6757:
        /*0068*/ 	.byte	0x04, 0x17
        /*006a*/ 	.short	(.L_6759 - .L_6758)
.L_6758:
        /*006c*/ 	.word	0x00000000
        /*0070*/ 	.short	0x0000
        /*0072*/ 	.short	0x0000
        /*0074*/ 	.byte	0x00, 0xf5, 0x21, 0x00


	//----- nvinfo : EIATTR_SPARSE_MMA_MASK
	.align		4
.L_6759:
        /*0078*/ 	.byte	0x03, 0x50
        /*007a*/ 	.short	0x0000


	//----- nvinfo : EIATTR_MAXREG_COUNT
	.align		4
        /*007c*/ 	.byte	0x03, 0x1b
        /*007e*/ 	.short	0x00ff


	//----- nvinfo : EIATTR_NUM_BARRIERS
	.align		4
        /*0080*/ 	.byte	0x02, 0x4c
        /*0082*/ 	.byte	0x01
	.zero		1


	//----- nvinfo : EIATTR_MERCURY_ISA_VERSION
	.align		4
        /*0084*/ 	.byte	0x03, 0x5f
        /*0086*/ 	.short	0x0101


	//----- nvinfo : EIATTR_VRC_CTA_INIT_COUNT
	.align		4
        /*0088*/ 	.byte	0x02, 0x4a
	.zero		1
	.zero		1


	//----- nvinfo : EIATTR_EXIT_INSTR_OFFSETS
	.align		4
        /*008c*/ 	.byte	0x04, 0x1c
        /*008e*/ 	.short	(.L_6761 - .L_6760)


	//   ....[0]....
.L_6760:
        /*0090*/ 	.word	0x00000150


	//   ....[1]....
        /*0094*/ 	.word	0x00003120


	//   ....[2]....
        /*0098*/ 	.word	0x00003a30


	//----- nvinfo : EIATTR_CRS_STACK_SIZE
	.align		4
.L_6761:
        /*009c*/ 	.byte	0x04, 0x1e
        /*009e*/ 	.short	(.L_6763 - .L_6762)
.L_6762:
        /*00a0*/ 	.word	0x00000000


	//----- nvinfo : EIATTR_CBANK_PARAM_SIZE
	.align		4
.L_6763:
        /*00a4*/ 	.byte	0x03, 0x19
        /*00a6*/ 	.short	0x0038


	//----- nvinfo : EIATTR_PARAM_CBANK
	.align		4
        /*00a8*/ 	.byte	0x04, 0x0a
        /*00aa*/ 	.short	(.L_6765 - .L_6764)
	.align		4
.L_6764:
        /*00ac*/ 	.word	index@(.nv.constant0.contiguous_reducel13_i32)
        /*00b0*/ 	.short	0x0380
        /*00b2*/ 	.short	0x0038


	//----- nvinfo : EIATTR_SW_WAR
	.align		4
.L_6765:
        /*00b4*/ 	.byte	0x04, 0x36
        /*00b6*/ 	.short	(.L_6767 - .L_6766)
.L_6766:
        /*00b8*/ 	.word	0x00000008
.L_6767:


//--------------------- .nv.info.contiguous_reducel122_i32 --------------------------
	.section	.nv.info.contiguous_reducel122_i32,"",@"SHT_CUDA_INFO"
	.sectionflags	@""
	.align	4


	//----- nvinfo : EIATTR_CUDA_API_VERSION
	.align		4
        /*0000*/ 	.byte	0x04, 0x37
        /*0002*/ 	.short	(.L_6769 - .L_6768)
.L_6768:
        /*0004*/ 	.word	0x00000082


	//----- nvinfo : EIATTR_KPARAM_INFO
	.align		4
.L_6769:
        /*0008*/ 	.byte	0x04, 0x17
        /*000a*/ 	.short	(.L_6771 - .L_6770)
.L_6770:
        /*000c*/ 	.word	0x00000000
        /*0010*/ 	.short	0x0003
        /*0012*/ 	.short	0x0018
        /*0014*/ 	.byte	0x00, 0xf0, 0x21, 0x00


	//----- nvinfo : EIATTR_KPARAM_INFO
	.align		4
.L_6771:
        /*0018*/ 	.byte	0x04, 0x17
        /*001a*/ 	.short	(.L_6773 - .L_6772)
.L_6772:
        /*001c*/ 	.word	0x00000000
        /*0020*/ 	.short	0x0002
        /*0022*/ 	.short	0x0010
        /*0024*/ 	.byte	0x00, 0xf0, 0x21, 0x00


	//----- nvinfo : EIATTR_KPARAM_INFO
	.align		4
.L_6773:
        /*0028*/ 	.byte	0x04, 0x17
        /*002a*/ 	.short	(.L_6775 - .L_6774)
.L_6774:
        /*002c*/ 	.word	0x00000000
        /*0030*/ 	.short	0x0001
        /*0032*/ 	.short	0x0008
        /*0034*/ 	.byte	0x00, 0xf5, 0x21, 0x00


	//----- nvinfo : EIATTR_KPARAM_INFO
	.align		4
.L_6775:
        /*0038*/ 	.byte	0x04, 0x17
        /*003a*/ 	.short	(.L_6777 - .L_6776)
.L_6776:
        /*003c*/ 	.word	0x00000000
        /*0040*/ 	.short	0x0000
        /*0042*/ 	.short	0x0000
        /*0044*/ 	.byte	0x00, 0xf5, 0x21, 0x00


	//----- nvinfo : EIATTR_SPARSE_MMA_MASK
	.align		4
.L_6777:
        /*0048*/ 	.byte	0x03, 0x50
        /*004a*/ 	.short	0x0000


	//----- nvinfo : EIATTR_MAXREG_COUNT
	.align		4
        /*004c*/ 	.byte	0x03, 0x1b
        /*004e*/ 	.short	0x00ff


	//----- nvinfo : EIATTR_NUM_BARRIERS
	.align		4
        /*0050*/ 	.byte	0x02, 0x4c
        /*0052*/ 	.byte	0x01
	.zero		1


	//----- nvinfo : EIATTR_MERCURY_ISA_VERSION
	.align		4
        /*0054*/ 	.byte	0x03, 0x5f
        /*0056*/ 	.short	0x0101


	//----- nvinfo : EIATTR_VRC_CTA_INIT_COUNT
	.align		4
        /*0058*/ 	.byte	0x02, 0x4a
	.zero		1
	.zero		1


	//----- nvinfo : EIATTR_EXIT_INSTR_OFFSETS
	.align		4
        /*005c*/ 	.byte	0x04, 0x1c
        /*005e*/ 	.short	(.L_6779 - .L_6778)


	//   ....[0]....
.L_6778:
        /*0060*/ 	.word	0x00000440


	//   ....[1]....
        /*0064*/ 	.word	0x000006b0


	//   ....[2]....
        /*0068*/ 	.word	0x000007c0


	//----- nvinfo : EIATTR_CRS_STACK_SIZE
	.align		4
.L_6779:
        /*006c*/ 	.byte	0x04, 0x1e
        /*006e*/ 	.short	(.L_6781 - .L_6780)
.L_6780:
        /*0070*/ 	.word	0x00000000


	//----- nvinfo : EIATTR_CBANK_PARAM_SIZE
	.align		4
.L_6781:
        /*0074*/ 	.byte	0x03, 0x19
        /*0076*/ 	.short	0x0020


	//----- nvinfo : EIATTR_PARAM_CBANK
	.align		4
        /*0078*/ 	.byte	0x04, 0x0a
        /*007a*/ 	.short	(.L_6783 - .L_6782)
	.align		4
.L_6782:
        /*007c*/ 	.word	index@(.nv.constant0.contiguous_reducel122_i32)
        /*0080*/ 	.short	0x0380
        /*0082*/ 	.short	0x0020


	//----- nvinfo : EIATTR_SW_WAR
	.align		4
.L_6783:
        /*0084*/ 	.byte	0x04, 0x36
        /*0086*/ 	.short	(.L_6785 - .L_6784)
.L_6784:
        /*0088*/ 	.word	0x00000008
.L_6785:


//--------------------- .nv.info.contiguous_reducel12_i32 --------------------------
	.section	.nv.info.contiguous_reducel12_i32,"",@"SHT_CUDA_INFO"
	.sectionflags	@""
	.align	4


	//----- nvinfo : EIATTR_CUDA_API_VERSION
	.align		4
        /*0000*/ 	.byte	0x04, 0x37
        /*0002*/ 	.short	(.L_6787 - .L_6786)
.L_6786:
        /*0004*/ 	.word	0x00000082


	//----- nvinfo : EIATTR_KPARAM_INFO
	.align		4
.L_6787:
        /*0008*/ 	.byte	0x04, 0x17
        /*000a*/ 	.short	(.L_6789 - .L_6788)
.L_6788:
        /*000c*/ 	.word	0x00000000
        /*0010*/ 	.short	0x0006
        /*0012*/ 	.short	0x0030
        /*0014*/ 	.byte	0x00, 0xf0, 0x21, 0x00


	//----- nvinfo : EIATTR_KPARAM_INFO
	.align		4
.L_6789:
        /*0018*/ 	.byte	0x04, 0x17
        /*001a*/ 	.short	(.L_6791 - .L_6790)
.L_6790:
        /*001c*/ 	.word	0x00000000
        /*0020*/ 	.short	0x0005
        /*0022*/ 	.short	0x0028
        /*0024*/ 	.byte	0x00, 0xf0, 0x21, 0x00


	//----- nvinfo : EIATTR_KPARAM_INFO
	.align		4
.L_6791:
        /*0028*/ 	.byte	0x04, 0x17
        /*002a*/ 	.short	(.L_6793 - .L_6792)
.L_6792:
        /*002c*/ 	.word	0x00000000
        /*0030*/ 	.short	0x0004
        /*0032*/ 	.short	0x0020
        /*0034*/ 	.byte	0x00, 0xf0, 0x21, 0x00


	//----- nvinfo : EIATTR_KPARAM_INFO
	.align		4
.L_6793:
        /*0038*/ 	.byte	0x04, 0x17
        /*003a*/ 	.short	(.L_6795 - .L_6794)
.L_6794:
        /*003c*/ 	.word	0x00000000
        /*0040*/ 	.short	0x0003
        /*0042*/ 	.short	0x0018
        /*0044*/ 	.byte	0x00, 0xf5, 0x21, 0x00


	//----- nvinfo : EIATTR_KPARAM_INFO
	.align		4
.L_6795:
        /*0048*/ 	.byte	0x04, 0x17
        /*004a*/ 	.short	(.L_6797 - .L_6796)
.L_6796:
        /*004c*/ 	.word	0x00000000
        /*0050*/ 	.short	0x0002
        /*0052*/ 	.short	0x0010
        /*0054*/ 	.byte	0x00, 0xf5, 0x21, 0x00


	//----- nvinfo : EIATTR_KPARAM_INFO
	.align		4
.L_6797:
        /*0058*/ 	.byte	0x04, 0x17
        /*005a*/ 	.short	(.L_6799 - .L_6798)
.L_6798:
        /*005c*/ 	.word	0x00000000
        /*0060*/ 	.short	0x0001
        /*0062*/ 	.short	0x0008
        /*0064*/ 	.byte	0x00, 0xf5, 0x21, 0x00


	//----- nvinfo : EIATTR_KPARAM_INFO
	.align		4
.L_6799:
        /*0068*/ 	.byte	0x04, 0x17
        /*006a*/ 	.short	(.L_6801 - .L_6800)
.L_6800:
        /*006c*/ 	.word	0x00000000
        /*0070*/ 	.short	0x0000
        /*0072*/ 	.short	0x0000
        /*0074*/ 	.byte	0x00, 0xf5, 0x21, 0x00


	//----- nvinfo : EIATTR_SPARSE_MMA_MASK
	.align		4
.L_6801:
        /*0078*/ 	.byte	0x03, 0x50
        /*007a*/ 	.short	0x0000


	//----- nvinfo : EIATTR_MAXREG_COUNT
	.align		4
        /*007c*/ 	.byte	0x03, 0x1b
        /*007e*/ 	.short	0x00ff


	//----- nvinfo : EIATTR_NUM_BARRIERS
	.align		4
        /*0080*/ 	.byte	0x02, 0x4c
        /*0082*/ 	.byte	0x01
	.zero		1


	//----- nvinfo : EIATTR_MERCURY_ISA_VERSION
	.align		4
        /*0084*/ 	.byte	0x03, 0x5f
        /*0086*/ 	.short	0x0101


	//----- nvinfo : EIATTR_VRC_CTA_INIT_COUNT
	.align		4
        /*0088*/ 	.byte	0x02, 0x4a
	.zero		1
	.zero		1


	//----- nvinfo : EIATTR_EXIT_INSTR_OFFSETS
	.align		4
        /*008c*/ 	.byte	0x04, 0x1c
        /*008e*/ 	.short	(.L_6803 - .L_6802)


	//   ....[0]....
.L_6802:
        /*0090*/ 	.word	0x00006820


	//   ....[1]....
        /*0094*/ 	.word	0x00006a90


	//   ....[2]....
        /*0098*/ 	.word	0x00006ba0


	//----- nvinfo : EIATTR_CRS_STACK_SIZE
	.align		4
.L_6803:
        /*009c*/ 	.byte	0x04, 0x1e
        /*009e*/ 	.short	(.L_6805 - .L_6804)
.L_6804:
        /*00a0*/ 	.word	0x00000000


	//----- nvinfo : EIATTR_CBANK_PARAM_SIZE
	.align		4
.L_6805:
        /*00a4*/ 	.byte	0x03, 0x19
        /*00a6*/ 	.short	0x0038


	//----- nvinfo : EIATTR_PARAM_CBANK
	.align		4
        /*00a8*/ 	.byte	0x04, 0x0a
        /*00aa*/ 	.short	(.L_6807 - .L_6806)
	.align		4
.L_6806:
        /*00ac*/ 	.word	index@(.nv.constant0.contiguous_reducel12_i32)
        /*00b0*/ 	.short	0x0380
        /*00b2*/ 	.short	0x0038


	//----- nvinfo : EIATTR_SW_WAR
	.align		4
.L_6807:
        /*00b4*/ 	.byte	0x04, 0x36
        /*00b6*/ 	.short	(.L_6809 - .L_6808)
.L_6808:
        /*00b8*/ 	.word	0x00000008
.L_6809:


//--------------------- .nv.info.uncontiguous_reducel1_i32 --------------------------
	.section	.nv.info.uncontiguous_reducel1_i32,"",@"SHT_CUDA_INFO"
	.sectionflags	@""
	.align	4


	//----- nvinfo : EIATTR_CUDA_API_VERSION
	.align		4
        /*0000*/ 	.byte	0x04, 0x37
        /*0002*/ 	.short	(.L_6811 - .L_6810)
.L_6810:
        /*0004*/ 	.word	0x00000082


	//----- nvinfo : EIATTR_KPARAM_INFO
	.align		4
.L_6811:
        /*0008*/ 	.byte	0x04, 0x17
        /*000a*/ 	.short	(.L_6813 - .L_6812)
.L_6812:
        /*000c*/ 	.word	0x00000000
        /*0010*/ 	.short	0x0005
        /*0012*/ 	.short	0x0028
        /*0014*/ 	.byte	0x00, 0xf0, 0x21, 0x00


	//----- nvinfo : EIATTR_KPARAM_INFO
	.align		4
.L_6813:
        /*0018*/ 	.byte	0x04, 0x17
        /*001a*/ 	.short	(.L_6815 - .L_6814)
.L_6814:
        /*001c*/ 	.word	0x00000000
        /*0020*/ 	.short	0x0004
        /*0022*/ 	.short	0x0020
        /*0024*/ 	.byte	0x00, 0xf0, 0x21, 0x00


	//----- nvinfo : EIATTR_KPARAM_INFO
	.align		4
.L_6815:
        /*0028*/ 	.byte	0x04, 0x17
        /*002a*/ 	.short	(.L_6817 - .L_6816)
.L_6816:
        /*002c*/ 	.word	0x00000000
        /*0030*/ 	.short	0x0003
        /*0032*/ 	.short	0x0018
        /*0034*/ 	.byte	0x00, 0xf5, 0x21, 0x00


	//----- nvinfo : EIATTR_KPARAM_INFO
	.align		4
.L_6817:
        /*0038*/ 	.byte	0x04, 0x17
        /*003a*/ 	.short	(.L_6819 - .L_6818)
.L_6818:
        /*003c*/ 	.word	0x00000000
        /*0040*/ 	.short	0x0002
        /*0042*/ 	.short	0x0010
        /*0044*/ 	.byte	0x00, 0xf5, 0x21, 0x00


	//----- nvinfo : EIATTR_KPARAM_INFO
	.align		4
.L_6819:
        /*0048*/ 	.byte	0x04, 0x17
        /*004a*/ 	.short	(.L_6821 - .L_6820)
.L_6820:
        /*004c*/ 	.word	0x00000000
        /*0050*/ 	.short	0x0001
        /*0052*/ 	.short	0x0008
        /*0054*/ 	.byte	0x00, 0xf5, 0x21, 0x00


	//----- nvinfo : EIATTR_KPARAM_INFO
	.align		4
.L_6821:
        /*0058*/ 	.byte	0x04, 0x17
        /*005a*/ 	.short	(.L_6823 - .L_6822)
.L_6822:
        /*005c*/ 	.word	0x00000000
        /*0060*/ 	.short	0x0000
        /*0062*/ 	.short	0x0000
        /*0064*/ 	.byte	0x00, 0xf5, 0x21, 0x00


	//----- nvinfo : EIATTR_SPARSE_MMA_MASK
	.align		4
.L_6823:
        /*0068*/ 	.byte	0x03, 0x50
        /*006a*/ 	.short	0x0000


	//----- nvinfo : EIATTR_MAXREG_COUNT
	.align		4
        /*006c*/ 	.byte	0x03, 0x1b
        /*006e*/ 	.short	0x00ff


	//----- nvinfo : EIATTR_NUM_BARRIERS
	.align		4
        /*0070*/ 	.byte	0x02, 0x4c
        /*0072*/ 	.byte	0x01
	.zero		1


	//----- nvinfo : EIATTR_MERCURY_ISA_VERSION
	.align		4
        /*0074*/ 	.byte	0x03, 0x5f
        /*0076*/ 	.short	0x0101


	//----- nvinfo : EIATTR_VRC_CTA_INIT_COUNT
	.align		4
        /*0078*/ 	.byte	0x02, 0x4a
	.zero		1
	.zero		1


	//----- nvinfo : EIATTR_EXIT_INSTR_OFFSETS
	.align		4
        /*007c*/ 	.byte	0x04, 0x1c
        /*007e*/ 	.short	(.L_6825 - .L_6824)


	//   ....[0]....
.L_6824:
        /*0080*/ 	.word	0x00006a50


	//   ....[1]....
        /*0084*/ 	.word	0x00006cc0


	//   ....[2]....
        /*0088*/ 	.word	0x00006d40


	//----- nvinfo : EIATTR_CRS_STACK_SIZE
	.align		4
.L_6825:
        /*008c*/ 	.byte	0x04, 0x1e
        /*008e*/ 	.short	(.L_6827 - .L_6826)
.L_6826:
        /*0090*/ 	.word	0x00000000


	//----- nvinfo : EIATTR_CBANK_PARAM_SIZE
	.align		4
.L_6827:
        /*0094*/ 	.byte	0x03, 0x19
        /*0096*/ 	.short	0x0030


	//----- nvinfo : EIATTR_PARAM_CBANK
	.align		4
        /*0098*/ 	.byte	0x04, 0x0a
        /*009a*/ 	.short	(.L_6829 - .L_6828)
	.align		4
.L_6828:
        /*009c*/ 	.word	index@(.nv.constant0.uncontiguous_reducel1_i32)
        /*00a0*/ 	.short	0x0380
        /*00a2*/ 	.short	0x0030


	//----- nvinfo : EIATTR_SW_WAR
	.align		4
.L_6829:
        /*00a4*/ 	.byte	0x04, 0x36
        /*00a6*/ 	.short	(.L_6831 - .L_6830)
.L_6830:
        /*00a8*/ 	.word	0x00000008
.L_6831:


//--------------------- .nv.info.contiguous_reducel1_i32 --------------------------
	.section	.nv.info.contiguous_reducel1_i32,"",@"SHT_CUDA_INFO"
	.sectionflags	@""
	.align	4


	//----- nvinfo : EIATTR_CUDA_API_VERSION
	.align		4
        /*0000*/ 	.byte	0x04, 0x37
        /*0002*/ 	.short	(.L_6833 - .L_6832)
.L_6832:
        /*0004*/ 	.word	0x00000082


	//----- nvinfo : EIATTR_KPARAM_INFO
	.align		4
.L_6833:
        /*0008*/ 	.byte	0x04, 0x17
        /*000a*/ 	.short	(.L_6835 - .L_6834)
.L_6834:
        /*000c*/ 	.word	0x00000000
        /*0010*/ 	.short	0x0002
        /*0012*/ 	.short	0x0010
        /*0014*/ 	.byte	0x00, 0xf0, 0x21, 0x00


	//----- nvinfo : EIATTR_KPARAM_INFO
	.align		4
.L_6835:
        /*0018*/ 	.byte	0x04, 0x17
        /*001a*/ 	.short	(.L_6837 - .L_6836)
.L_6836:
        /*001c*/ 	.word	0x00000000
        /*0020*/ 	.short	0x0001
        /*0022*/ 	.short	0x0008
        /*0024*/ 	.byte	0x00, 0xf5, 0x21, 0x00


	//----- nvinfo : EIATTR_KPARAM_INFO
	.align		4
.L_6837:
        /*0028*/ 	.byte	0x04, 0x17
        /*002a*/ 	.short	(.L_6839 - .L_6838)
.L_6838:
        /*002c*/ 	.word	0x00000000
        /*0030*/ 	.short	0x0000
        /*0032*/ 	.short	0x0000
        /*0034*/ 	.byte	0x00, 0xf5, 0x21, 0x00


	//----- nvinfo : EIATTR_SPARSE_MMA_MASK
	.align		4
.L_6839:
        /*0038*/ 	.byte	0x03, 0x50
        /*003a*/ 	.short	0x0000


	//----- nvinfo : EIATTR_MAXREG_COUNT
	.align		4
        /*003c*/ 	.byte	0x03, 0x1b
        /*003e*/ 	.short	0x00ff


	//----- nvinfo : EIATTR_NUM_BARRIERS
	.align		4
        /*0040*/ 	.byte	0x02, 0x4c
        /*0042*/ 	.byte	0x01
	.zero		1


	//----- nvinfo : EIATTR_MERCURY_ISA_VERSION
	.align		4
        /*0044*/ 	.byte	0x03, 0x5f
        /*0046*/ 	.short	0x0101


	//----- nvinfo : EIATTR_VRC_CTA_INIT_COUNT
	.align		4
        /*0048*/ 	.byte	0x02, 0x4a
	.zero		1
	.zero		1


	//----- nvinfo : EIATTR_EXIT_INSTR_OFFSETS
	.align		4
        /*004c*/ 	.byte	0x04, 0x1c
        /*004e*/ 	.short	(.L_6841 - .L_6840)


	//   ....[0]....
.L_6840:
        /*0050*/ 	.word	0x00000380


	//   ....[1]....
        /*0054*/ 	.word	0x000005f0


	//   ....[2]....
        /*0058*/ 	.word	0x00000670


	//----- nvinfo : EIATTR_CRS_STACK_SIZE
	.align		4
.L_6841:
        /*005c*/ 	.byte	0x04, 0x1e
        /*005e*/ 	.short	(.L_6843 - .L_6842)
.L_6842:
        /*0060*/ 	.word	0x00000000


	//----- nvinfo : EIATTR_CBANK_PARAM_SIZE
	.align		4
.L_6843:
        /*0064*/ 	.byte	0x03, 0x19
        /*0066*/ 	.short	0x0018


	//----- nvinfo : EIATTR_PARAM_CBANK
	.align		4
        /*0068*/ 	.byte	0x04, 0x0a
        /*006a*/ 	.short	(.L_6845 - .L_6844)
	.align		4
.L_6844:
        /*006c*/ 	.word	index@(.nv.constant0.contiguous_reducel1_i32)
        /*0070*/ 	.short	0x0380
        /*0072*/ 	.short	0x0018


	//----- nvinfo : EIATTR_SW_WAR
	.align		4
.L_6845:
        /*0074*/ 	.byte	0x04, 0x36
        /*0076*/ 	.short	(.L_6847 - .L_6846)
.L_6846:
        /*0078*/ 	.word	0x00000008
.L_6847:


//--------------------- .nv.info.contiguous_reducel133_i16 --------------------------
	.section	.nv.info.contiguous_reducel133_i16,"",@"SHT_CUDA_INFO"
	.sectionflags	@""
	.align	4


	//----- nvinfo : EIATTR_CUDA_API_VERSION
	.align		4
        /*0000*/ 	.byte	0x04, 0x37
        /*0002*/ 	.short	(.L_6849 - .L_6848)
.L_6848:
        /*0004*/ 	.word	0x00000082


	//----- nvinfo : EIATTR_KPARAM_INFO
	.align		4
.L_6849:
        /*0008*/ 	.byte	0x04, 0x17
        /*000a*/ 	.short	(.L_6851 - .L_6850)
.L_6850:
        /*000c*/ 	.word	0x00000000
        /*0010*/ 	.short	0x0004
        /*0012*/ 	.short	0x0020
        /*0014*/ 	.byte	0x00, 0xf0, 0x21, 0x00


	//----- nvinfo : EIATTR_KPARAM_INFO
	.align		4
.L_6851:
        /*0018*/ 	.byte	0x04, 0x17
        /*001a*/ 	.short	(.L_6853 - .L_6852)
.L_6852:
        /*001c*/ 	.word	0x00000000
        /*0020*/ 	.short	0x0003
        /*0022*/ 	.short	0x0018
        /*0024*/ 	.byte	0x00, 0xf0, 0x21, 0x00


	//----- nvinfo : EIATTR_KPARAM_INFO
	.align		4
.L_6853:
        /*0028*/ 	.byte	0x04, 0x17
        /*002a*/ 	.short	(.L_6855 - .L_6854)
.L_6854:
        /*002c*/ 	.word	0x00000000
        /*0030*/ 	.short	0x0002
        /*0032*/ 	.short	0x0010
        /*0034*/ 	.byte	0x00, 0xf0, 0x21, 0x00


	//----- nvinfo : EIATTR_KPARAM_INFO
	.align		4
.L_6855:
        /*0038*/ 	.byte	0x04, 0x17
        /*003a*/ 	.short	(.L_6857 - .L_6856)
.L_6856:
        /*003c*/ 	.word	0x00000000
        /*0040*/ 	.short	0x0001
        /*0042*/ 	.short	0x0008
        /*0044*/ 	.byte	0x00, 0xf5, 0x21, 0x00


	//----- nvinfo : EIATTR_KPARAM_INFO
	.align		4
.L_6857:
        /*0048*/ 	.byte	0x04, 0x17
        /*004a*/ 	.short	(.L_6859 - .L_6858)
.L_6858:
        /*004c*/ 	.word	0x00000000
        /*0050*/ 	.short	0x0000
        /*0052*/ 	.short	0x0000
        /*0054*/ 	.byte	0x00, 0xf5, 0x21, 0x00


	//----- nvinfo : EIATTR_SPARSE_MMA_MASK
	.align		4
.L_6859:
        /*0058*/ 	.byte	0x03, 0x50
        /*005a*/ 	.short	0x0000


	//----- nvinfo : EIATTR_MAXREG_COUNT
	.align		4
        /*005c*/ 	.byte	0x03, 0x1b
        /*005e*/ 	.short	0x00ff


	//----- nvinfo : EIATTR_NUM_BARRIERS
	.align		4
        /*0060*/ 	.byte	0x02, 0x4c
        /*0062*/ 	.byte	0x01
	.zero		1


	//----- nvinfo : EIATTR_MERCURY_ISA_VERSION
	.align		4
        /*0064*/ 	.byte	0x03, 0x5f
        /*0066*/ 	.short	0x0101


	//----- nvinfo : EIATTR_VRC_CTA_INIT_COUNT
	.align		4
        /*0068*/ 	.byte	0x02, 0x4a
	.zero		1
	.zero		1


	//----- nvinfo : EIATTR_EXIT_INSTR_OFFSETS
	.align		4
        /*006c*/ 	.byte	0x04, 0x1c
        /*006e*/ 	.short	(.L_6861 - .L_6860)


	//   ....[0]....
.L_6860:
        /*0070*/ 	.word	0x00000150


	//   ....[1]....
        /*0074*/ 	.word	0x000001e0


	//   ....[2]....
        /*0078*/ 	.word	0x00000de0


	//----- nvinfo : EIATTR_CBANK_PARAM_SIZE
	.align		4
.L_6861:
        /*007c*/ 	.byte	0x03, 0x19
        /*007e*/ 	.short	0x0028


	//----- nvinfo : EIATTR_PARAM_CBANK
	.align		4
        /*0080*/ 	.byte	0x04, 0x0a
        /*0082*/ 	.short	(.L_6863 - .L_6862)
	.align		4
.L_6862:
        /*0084*/ 	.word	index@(.nv.constant0.contiguous_reducel133_i16)
        /*0088*/ 	.short	0x0380
        /*008a*/ 	.short	0x0028


	//----- nvinfo : EIATTR_SW_WAR
	.align		4
.L_6863:
        /*008c*/ 	.byte	0x04, 0x36
        /*008e*/ 	.short	(.L_6865 - .L_6864)
.L_6864:
        /*0090*/ 	.word	0x00000008
.L_6865:


//--------------------- .nv.info.contiguous_reducel13_i16 --------------------------
	.section	.nv.info.contiguous_reducel13_i16,"",@"SHT_CUDA_INFO"
	.sectionflags	@""
	.align	4


	//----- nvinfo : EIATTR_CUDA_API_VERSION
	.align		4
        /*0000*/ 	.byte	0x04, 0x37
        /*0002*/ 	.short	(.L_6867 - .L_6866)
.L_6866:
        /*0004*/ 	.word	0x00000082


	//----- nvinfo : EIATTR_KPARAM_INFO
	.align		4
.L_6867:
        /*0008*/ 	.byte	0x04, 0x17
        /*000a*/ 	.short	(.L_6869 - .L_6868)
.L_6868:
        /*000c*/ 	.word	0x00000000
        /*0010*/ 	.short	0x0006
        /*0012*/ 	.short	0x0030
        /*0014*/ 	.byte	0x00, 0xf0, 0x21, 0x00


	//----- nvinfo : EIATTR_KPARAM_INFO
	.align		4
.L_6869:
        /*0018*/ 	.byte	0x04, 0x17
        /*001a*/ 	.short	(.L_6871 - .L_6870)
.L_6870:
        /*001c*/ 	.word	0x00000000
        /*0020*/ 	.short	0x0005
        /*0022*/ 	.short	0x0028
        /*0024*/ 	.byte	0x00, 0xf0, 0x21, 0x00


	//----- nvinfo : EIATTR_KPARAM_INFO
	.align		4
.L_6871:
        /*0028*/ 	.byte	0x04, 0x17
        /*002a*/ 	.short	(.L_6873 - .L_6872)
.L_6872:
        /*002c*/ 	.word	0x00000000
        /*0030*/ 	.short	0x0004
        /*0032*/ 	.short	0x0020
        /*0034*/ 	.byte	0x00, 0xf0, 0x21, 0x00


	//----- nvinfo : EIATTR_KPARAM_INFO
	.align		4
.L_6873:
        /*0038*/ 	.byte	0x04, 0x17
        /*003a*/ 	.short	(.L_6875 - .L_6874)
.L_6874:
        /*003c*/ 	.word	0x00000000
        /*0040*/ 	.short	0x0003
        /*0042*/ 	.short	0x0018
        /*0044*/ 	.byte	0x00, 0xf5, 0x21, 0x00


	//----- nvinfo : EIATTR_KPARAM_INFO
	.align		4
.L_6875:
        /*0048*/ 	.byte	0x04, 0x17
        /*004a*/ 	.short	(.L_6877 - .L_6876)
.L_6876:
        /*004c*/ 	.word	0x00000000
        /*0050*/ 	.short	0x0002
        /*0052*/ 	.short	0x0010
        /*0054*/ 	.byte	0x00, 0xf5, 0x21, 0x00


	//----- nvinfo : EIATTR_KPARAM_INFO
	.align		4
.L_6877:
        /*0058*/ 	.byte	0x04, 0x17
        /*005a*/ 	.short	(.L_6879 - .L_6878)
.L_6878:
        /*005c*/ 	.word	0x00000000
        /*0060*/ 	.short	0x0001
        /*0062*/ 	.short	0x0008
        /*0064*/ 	.byte	0x00, 0xf5, 0x21, 0x00


	//----- nvinfo : EIATTR_KPARAM_INFO
	.align		4
.L_6879:
        /*0068*/ 	.byte	0x04, 0x17
        /*006a*/ 	.short	(.L_6881 - .L_6880)
.L_6880:
        /*006c*/ 	.word	0x00000000
        /*0070*/ 	.short	0x0000
        /*0072*/ 	.short	0x0000
        /*0074*/ 	.byte	0x00, 0xf5, 0x21, 0x00


	//----- nvinfo : EIATTR_SPARSE_MMA_MASK
	.align		4
.L_6881:
        /*0078*/ 	.byte	0x03, 0x50
        /*007a*/ 	.short	0x0000


	//----- nvinfo : EIATTR_MAXREG_COUNT
	.align		4
        /*007c*/ 	.byte	0x03, 0x1b
        /*007e*/ 	.short	0x00ff


	//----- nvinfo : EIATTR_NUM_BARRIERS
	.align		4
        /*0080*/ 	.byte	0x02, 0x4c
        /*0082*/ 	.byte	0x01
	.zero		1


	//----- nvinfo : EIATTR_MERCURY_ISA_VERSION
	.align		4
        /*0084*/ 	.byte	0x03, 0x5f
        /*0086*/ 	.short	0x0101


	//----- nvinfo : EIATTR_VRC_CTA_INIT_COUNT
	.align		4
        /*0088*/ 	.byte	0x02, 0x4a
	.zero		1
	.zero		1


	//----- nvinfo : EIATTR_EXIT_INSTR_OFFSETS
	.align		4
        /*008c*/ 	.byte	0x04, 0x1c
        /*008e*/ 	.short	(.L_6883 - .L_6882)


	//   ....[0]....
.L_6882:
        /*0090*/ 	.word	0x00000150


	//   ....[1]....
        /*0094*/ 	.word	0x00003120


	//   ....[2]....
        /*0098*/ 	.word	0x00003d80


	//----- nvinfo : EIATTR_CRS_STACK_SIZE
	.align		4
.L_6883:
        /*009c*/ 	.byte	0x04, 0x1e
        /*009e*/ 	.short	(.L_6885 - .L_6884)
.L_6884:
        /*00a0*/ 	.word	0x00000000


	//----- nvinfo : EIATTR_CBANK_PARAM_SIZE
	.align		4
.L_6885:
        /*00a4*/ 	.byte	0x03, 0x19
        /*00a6*/ 	.short	0x0038


	//----- nvinfo : EIATTR_PARAM_CBANK
	.align		4
        /*00a8*/ 	.byte	0x04, 0x0a
        /*00aa*/ 	.short	(.L_6887 - .L_6886)
	.align		4
.L_6886:
        /*00ac*/ 	.word	index@(.nv.constant0.contiguous_reducel13_i16)
        /*00b0*/ 	.short	0x0380
        /*00b2*/ 	.short	0x0038


	//----- nvinfo : EIATTR_SW_WAR
	.align		4
.L_6887:
        /*00b4*/ 	.byte	0x04, 0x36
        /*00b6*/ 	.short	(.L_6889 - .L_6888)
.L_6888:
        /*00b8*/ 	.word	0x00000008
.L_6889:


//--------------------- .nv.info.contiguous_reducel122_i16 --------------------------
	.section	.nv.info.contiguous_reducel122_i16,"",@"SHT_CUDA_INFO"
	.sectionflags	@""
	.align	4


	//----- nvinfo : EIATTR_CUDA_API_VERSION
	.align		4
        /*0000*/ 	.byte	0x04, 0x37
        /*0002*/ 	.short	(.L_6891 - .L_6890)
.L_6890:
        /*0004*/ 	.word	0x00000082


	//----- nvinfo : EIATTR_KPARAM_INFO
	.align		4
.L_6891:
        /*0008*/ 	.byte	0x04, 0x17
        /*000a*/ 	.short	(.L_6893 - .L_6892)
.L_6892:
        /*000c*/ 	.word	0x00000000
        /*0010*/ 	.short	0x0003
        /*0012*/ 	.short	0x0018
        /*0014*/ 	.byte	0x00, 0xf0, 0x21, 0x00


	//----- nvinfo : EIATTR_KPARAM_INFO
	.align		4
.L_6893:
        /*0018*/ 	.byte	0x04, 0x17
        /*001a*/ 	.short	(.L_6895 - .L_6894)
.L_6894:
        /*001c*/ 	.word	0x00000000
        /*0020*/ 	.short	0x0002
        /*0022*/ 	.short	0x0010
        /*0024*/ 	.byte	0x00, 0xf0, 0x21, 0x00


	//----- nvinfo : EIATTR_KPARAM_INFO
	.align		4
.L_6895:
        /*0028*/ 	.byte	0x04, 0x17
        /*002a*/ 	.short	(.L_6897 - .L_6896)
.L_6896:
        /*002c*/ 	.word	0x00000000
        /*0030*/ 	.short	0x0001
        /*0032*/ 	.short	0x0008
        /*0034*/ 	.byte	0x00, 0xf5, 0x21, 0x00


	//----- nvinfo : EIATTR_KPARAM_INFO
	.align		4
.L_6897:
        /*0038*/ 	.byte	0x04, 0x17
        /*003a*/ 	.short	(.L_6899 - .L_6898)
.L_6898:
        /*003c*/ 	.word	0x00000000
        /*0040*/ 	.short	0x0000
        /*0042*/ 	.short	0x0000
        /*0044*/ 	.byte	0x00, 0xf5, 0x21, 0x00


	//----- nvinfo : EIATTR_SPARSE_MMA_MASK
	.align		4
.L_6899:
        /*0048*/ 	.byte	0x03, 0x50
        /*004a*/ 	.short	0x0000


	//----- nvinfo : EIATTR_MAXREG_COUNT
	.align		4
        /*004c*/ 	.byte	0x03, 0x1b
        /*004e*/ 	.short	0x00ff


	//----- nvinfo : EIATTR_NUM_BARRIERS
	.align		4
        /*0050*/ 	.byte	0x02, 0x4c
        /*0052*/ 	.byte	0x01
	.zero		1


	//----- nvinfo : EIATTR_MERCURY_ISA_VERSION
	.align		4
        /*0054*/ 	.byte	0x03, 0x5f
        /*0056*/ 	.short	0x0101


	//----- nvinfo : EIATTR_VRC_CTA_INIT_COUNT
	.align		4
        /*0058*/ 	.byte	0x02, 0x4a
	.zero		1
	.zero		1


	//----- nvinfo : EIATTR_EXIT_INSTR_OFFSETS
	.align		4
        /*005c*/ 	.byte	0x04, 0x1c
        /*005e*/ 	.short	(.L_6901 - .L_6900)


	//   ....[0]....
.L_6900:
        /*0060*/ 	.word	0x000004d0


	//   ....[1]....
        /*0064*/ 	.word	0x000008b0


	//   ....[2]....
        /*0068*/ 	.word	0x000009c0


	//----- nvinfo : EIATTR_CRS_STACK_SIZE
	.align		4
.L_6901:
        /*006c*/ 	.byte	0x04, 0x1e
        /*006e*/ 	.short	(.L_6903 - .L_6902)
.L_6902:
        /*0070*/ 	.word	0x00000000


	//----- nvinfo : EIATTR_CBANK_PARAM_SIZE
	.align		4
.L_6903:
        /*0074*/ 	.byte	0x03, 0x19
        /*0076*/ 	.short	0x0020


	//----- nvinfo : EIATTR_PARAM_CBANK
	.align		4
        /*0078*/ 	.byte	0x04, 0x0a
        /*007a*/ 	.short	(.L_6905 - .L_6904)
	.align		4
.L_6904:
        /*007c*/ 	.word	index@(.nv.constant0.contiguous_reducel122_i16)
        /*0080*/ 	.short	0x0380
        /*0082*/ 	.short	0x0020


	//----- nvinfo : EIATTR_SW_WAR
	.align		4
.L_6905:
        /*0084*/ 	.byte	0x04, 0x36
        /*0086*/ 	.short	(.L_6907 - .L_6906)
.L_6906:
        /*0088*/ 	.word	0x00000008
.L_6907:


//--------------------- .nv.info.contiguous_reducel12_i16 --------------------------
	.section	.nv.info.contiguous_reducel12_i16,"",@"SHT_CUDA_INFO"
	.sectionflags	@""
	.align	4


	//----- nvinfo : EIATTR_CUDA_API_VERSION
	.align		4
        /*0000*/ 	.byte	0x04, 0x37
        /*0002*/ 	.short	(.L_6909 - .L_6908)
.L_6908:
        /*0004*/ 	.word	0x00000082


	//----- nvinfo : EIATTR_KPARAM_INFO
	.align		4
.L_6909:
        /*0008*/ 	.byte	0x04, 0x17
        /*000a*/ 	.short	(.L_6911 - .L_6910)
.L_6910:
        /*000c*/ 	.word	0x00000000
        /*0010*/ 	.short	0x0006
        /*0012*/ 	.short	0x0030
        /*0014*/ 	.byte	0x00, 0xf0, 0x21, 0x00


	//----- nvinfo : EIATTR_KPARAM_INFO
	.align		4
.L_6911:
        /*0018*/ 	.byte	0x04, 0x17
        /*001a*/ 	.short	(.L_6913 - .L_6912)
.L_6912:
        /*001c*/ 	.word	0x00000000
        /*0020*/ 	.short	0x0005
        /*0022*/ 	.short	0x0028
        /*0024*/ 	.byte	0x00, 0xf0, 0x21, 0x00


	//----- nvinfo : EIATTR_KPARAM_INFO
	.align		4
.L_6913:
        /*0028*/ 	.byte	0x04, 0x17
        /*002a*/ 	.short	(.L_6915 - .L_6914)
.L_6914:
        /*002c*/ 	.word	0x00000000
        /*0030*/ 	.short	0x0004
        /*0032*/ 	.short	0x0020
        /*0034*/ 	.byte	0x00, 0xf0, 0x21, 0x00


	//----- nvinfo : EIATTR_KPARAM_INFO
	.align		4
.L_6915:
        /*0038*/ 	.byte	0x04, 0x17
        /*003a*/ 	.short	(.L_6917 - .L_6916)
.L_6916:
        /*003c*/ 	.word	0x00000000
        /*0040*/ 	.short	0x0003
        /*0042*/ 	.short	0x0018
        /*0044*/ 	.byte	0x00, 0xf5, 0x21, 0x00


	//----- nvinfo : EIATTR_KPARAM_INFO
	.align		4
.L_6917:
        /*0048*/ 	.byte	0x04, 0x17
        /*004a*/ 	.short	(.L_6919 - .L_6918)
.L_6918:
        /*004c*/ 	.word	0x00000000
        /*0050*/ 	.short	0x0002
        /*0052*/ 	.short	0x0010
        /*0054*/ 	.byte	0x00, 0xf5, 0x21, 0x00


	//----- nvinfo : EIATTR_KPARAM_INFO
	.align		4
.L_6919:
        /*0058*/ 	.byte	0x04, 0x17
        /*005a*/ 	.short	(.L_6921 - .L_6920)
.L_6920:
        /*005c*/ 	.word	0x00000000
        /*0060*/ 	.short	0x0001
        /*0062*/ 	.short	0x0008
        /*0064*/ 	.byte	0x00, 0xf5, 0x21, 0x00


	//----- nvinfo : EIATTR_KPARAM_INFO
	.align		4
.L_6921:
        /*0068*/ 	.byte	0x04, 0x17
        /*006a*/ 	.short	(.L_6923 - .L_6922)
.L_6922:
        /*006c*/ 	.word	0x00000000
        /*0070*/ 	.short	0x0000
        /*0072*/ 	.short	0x0000
        /*0074*/ 	.byte	0x00, 0xf5, 0x21, 0x00


	//----- nvinfo : EIATTR_SPARSE_MMA_MASK
	.align		4
.L_6923:
        /*0078*/ 	.byte	0x03, 0x50
        /*007a*/ 	.short	0x0000


	//----- nvinfo : EIATTR_MAXREG_COUNT
	.align		4
        /*007c*/ 	.byte	0x03, 0x1b
        /*007e*/ 	.short	0x00ff


	//----- nvinfo : EIATTR_NUM_BARRIERS
	.align		4
        /*0080*/ 	.byte	0x02, 0x4c
        /*0082*/ 	.byte	0x01
	.zero		1


	//----- nvinfo : EIATTR_MERCURY_ISA_VERSION
	.align		4
        /*0084*/ 	.byte	0x03, 0x5f
        /*0086*/ 	.short	0x0101


	//----- nvinfo : EIATTR_VRC_CTA_INIT_COUNT
	.align		4
        /*0088*/ 	.byte	0x02, 0x4a
	.zero		1
	.zero		1


	//----- nvinfo : EIATTR_EXIT_INSTR_OFFSETS
	.align		4
        /*008c*/ 	.byte	0x04, 0x1c
        /*008e*/ 	.short	(.L_6925 - .L_6924)


	//   ....[0]....
.L_6924:
        /*0090*/ 	.word	0x000068b0


	//   ....[1]....
        /*0094*/ 	.word	0x00006c90


	//   ....[2]....
        /*0098*/ 	.word	0x00006da0


	//----- nvinfo : EIATTR_CRS_STACK_SIZE
	.align		4
.L_6925:
        /*009c*/ 	.byte	0x04, 0x1e
        /*009e*/ 	.short	(.L_6927 - .L_6926)
.L_6926:
        /*00a0*/ 	.word	0x00000000


	//----- nvinfo : EIATTR_CBANK_PARAM_SIZE
	.align		4
.L_6927:
        /*00a4*/ 	.byte	0x03, 0x19
        /*00a6*/ 	.short	0x0038


	//----- nvinfo : EIATTR_PARAM_CBANK
	.align		4
        /*00a8*/ 	.byte	0x04, 0x0a
        /*00aa*/ 	.short	(.L_6929 - .L_6928)
	.align		4
.L_6928:
        /*00ac*/ 	.word	index@(.nv.constant0.contiguous_reducel12_i16)
        /*00b0*/ 	.short	0x0380
        /*00b2*/ 	.short	0x0038


	//----- nvinfo : EIATTR_SW_WAR
	.align		4
.L_6929:
        /*00b4*/ 	.byte	0x04, 0x36
        /*00b6*/ 	.short	(.L_6931 - .L_6930)
.L_6930:
        /*00b8*/ 	.word	0x00000008
.L_6931:


//--------------------- .nv.info.uncontiguous_reducel1_i16 --------------------------
	.section	.nv.info.uncontiguous_reducel1_i16,"",@"SHT_CUDA_INFO"
	.sectionflags	@""
	.align	4


	//----- nvinfo : EIATTR_CUDA_API_VERSION
	.align		4
        /*0000*/ 	.byte	0x04, 0x37
        /*0002*/ 	.short	(.L_6933 - .L_6932)
.L_6932:
        /*0004*/ 	.word	0x00000082


	//----- nvinfo : EIATTR_KPARAM_INFO
	.align		4
.L_6933:
        /*0008*/ 	.byte	0x04, 0x17
        /*000a*/ 	.short	(.L_6935 - .L_6934)
.L_6934:
        /*000c*/ 	.word	0x00000000
        /*0010*/ 	.short	0x0005
        /*0012*/ 	.short	0x0028
        /*0014*/ 	.byte	0x00, 0xf0, 0x21, 0x00


	//----- nvinfo : EIATTR_KPARAM_INFO
	.align		4
.L_6935:
        /*0018*/ 	.byte	0x04, 0x17
        /*001a*/ 	.short	(.L_6937 - .L_6936)
.L_6936:
        /*001c*/ 	.word	0x00000000
        /*0020*/ 	.short	0x0004
        /*0022*/ 	.short	0x0020
        /*0024*/ 	.byte	0x00, 0xf0, 0x21, 0x00


	//----- nvinfo : EIATTR_KPARAM_INFO
	.align		4
.L_6937:
        /*0028*/ 	.byte	0x04, 0x17
        /*002a*/ 	.short	(.L_6939 - .L_6938)
.L_6938:
        /*002c*/ 	.word	0x00000000
        /*0030*/ 	.short	0x0003
        /*0032*/ 	.short	0x0018
        /*0034*/ 	.byte	0x00, 0xf5, 0x21, 0x00


	//----- nvinfo : EIATTR_KPARAM_INFO
	.align		4
.L_6939:
        /*0038*/ 	.byte	0x04, 0x17
        /*003a*/ 	.short	(.L_6941 - .L_6940)
.L_6940:
        /*003c*/ 	.word	0x00000000
        /*0040*/ 	.short	0x0002
        /*0042*/ 	.short	0x0010
        /*0044*/ 	.byte	0x00, 0xf5, 0x21, 0x00


	//----- nvinfo : EIATTR_KPARAM_INFO
	.align		4
.L_6941:
        /*0048*/ 	.byte	0x04, 0x17
        /*004a*/ 	.short	(.L_6943 - .L_6942)
.L_6942:
        /*004c*/ 	.word	0x00000000
        /*0050*/ 	.short	0x0001
        /*0052*/ 	.short	0x0008
        /*0054*/ 	.byte	0x00, 0xf5, 0x21, 0x00


	//----- nvinfo : EIATTR_KPARAM_INFO
	.align		4
.L_6943:
        /*0058*/ 	.byte	0x04, 0x17
        /*005a*/ 	.short	(.L_6945 - .L_6944)
.L_6944:
        /*005c*/ 	.word	0x00000000
        /*0060*/ 	.short	0x0000
        /*0062*/ 	.short	0x0000
        /*0064*/ 	.byte	0x00, 0xf5, 0x21, 0x00


	//----- nvinfo : EIATTR_SPARSE_MMA_MASK
	.align		4
.L_6945:
        /*0068*/ 	.byte	0x03, 0x50
        /*006a*/ 	.short	0x0000


	//----- nvinfo : EIATTR_MAXREG_COUNT
	.align		4
        /*006c*/ 	.byte	0x03, 0x1b
        /*006e*/ 	.short	0x00ff


	//----- nvinfo : EIATTR_NUM_BARRIERS
	.align		4
        /*0070*/ 	.byte	0x02, 0x4c
        /*0072*/ 	.byte	0x01
	.zero		1


	//----- nvinfo : EIATTR_MERCURY_ISA_VERSION
	.align		4
        /*0074*/ 	.byte	0x03, 0x5f
        /*0076*/ 	.short	0x0101


	//----- nvinfo : EIATTR_INT_WARP_WIDE_INSTR_OFFSETS
	.align		4
        /*0078*/ 	.byte	0x04, 0x31
        /*007a*/ 	.short	(.L_6947 - .L_6946)


	//   ....[0]....
.L_6946:
        /*007c*/ 	.word	0x000066a0


	//----- nvinfo : EIATTR_VRC_CTA_INIT_COUNT
	.align		4
.L_6947:
        /*0080*/ 	.byte	0x02, 0x4a
	.zero		1
	.zero		1


	//----- nvinfo : EIATTR_EXIT_INSTR_OFFSETS
	.align		4
        /*0084*/ 	.byte	0x04, 0x1c
        /*0086*/ 	.short	(.L_6949 - .L_6948)


	//   ....[0]....
.L_6948:
        /*0088*/ 	.word	0x000067a0


	//   ....[1]....
        /*008c*/ 	.word	0x00006b80


	//   ....[2]....
        /*0090*/ 	.word	0x00006c00


	//----- nvinfo : EIATTR_CRS_STACK_SIZE
	.align		4
.L_6949:
        /*0094*/ 	.byte	0x04, 0x1e
        /*0096*/ 	.short	(.L_6951 - .L_6950)
.L_6950:
        /*0098*/ 	.word	0x00000000


	//----- nvinfo : EIATTR_CBANK_PARAM_SIZE
	.align		4
.L_6951:
        /*009c*/ 	.byte	0x03, 0x19
        /*009e*/ 	.short	0x0030


	//----- nvinfo : EIATTR_PARAM_CBANK
	.align		4
        /*00a0*/ 	.byte	0x04, 0x0a
        /*00a2*/ 	.short	(.L_6953 - .L_6952)
	.align		4
.L_6952:
        /*00a4*/ 	.word	index@(.nv.constant0.uncontiguous_reducel1_i16)
        /*00a8*/ 	.short	0x0380
        /*00aa*/ 	.short	0x0030


	//----- nvinfo : EIATTR_SW_WAR
	.align		4
.L_6953:
        /*00ac*/ 	.byte	0x04, 0x36
        /*00ae*/ 	.short	(.L_6955 - .L_6954)
.L_6954:
        /*00b0*/ 	.word	0x00000008
.L_6955:


//--------------------- .nv.info.contiguous_reducel1_i16 --------------------------
	.section	.nv.info.contiguous_reducel1_i16,"",@"SHT_CUDA_INFO"
	.sectionflags	@""
	.align	4


	//----- nvinfo : EIATTR_CUDA_API_VERSION
	.align		4
        /*0000*/ 	.byte	0x04, 0x37
        /*0002*/ 	.short	(.L_6957 - .L_6956)
.L_6956:
        /*0004*/ 	.word	0x00000082


	//----- nvinfo : EIATTR_KPARAM_INFO
	.align		4
.L_6957:
        /*0008*/ 	.byte	0x04, 0x17
        /*000a*/ 	.short	(.L_6959 - .L_6958)
.L_6958:
        /*000c*/ 	.word	0x00000000
        /*0010*/ 	.short	0x0002
        /*0012*/ 	.short	0x0010
        /*0014*/ 	.byte	0x00, 0xf0, 0x21, 0x00


	//----- nvinfo : EIATTR_KPARAM_INFO
	.align		4
.L_6959:
        /*0018*/ 	.byte	0x04, 0x17
        /*001a*/ 	.short	(.L_6961 - .L_6960)
.L_6960:
        /*001c*/ 	.word	0x00000000
        /*0020*/ 	.short	0x0001
        /*0022*/ 	.short	0x0008
        /*0024*/ 	.byte	0x00, 0xf5, 0x21, 0x00


	//----- nvinfo : EIATTR_KPARAM_INFO
	.align		4
.L_6961:
        /*0028*/ 	.byte	0x04, 0x17
        /*002a*/ 	.short	(.L_6963 - .L_6962)
.L_6962:
        /*002c*/ 	.word	0x00000000
        /*0030*/ 	.short	0x0000
        /*0032*/ 	.short	0x0000
        /*0034*/ 	.byte	0x00, 0xf5, 0x21, 0x00


	//----- nvinfo : EIATTR_SPARSE_MMA_MASK
	.align		4
.L_6963:
        /*0038*/ 	.byte	0x03, 0x50
        /*003a*/ 	.short	0x0000


	//----- nvinfo : EIATTR_MAXREG_COUNT
	.align		4
        /*003c*/ 	.byte	0x03, 0x1b
        /*003e*/ 	.short	0x00ff


	//----- nvinfo : EIATTR_NUM_BARRIERS
	.align		4
        /*0040*/ 	.byte	0x02, 0x4c
        /*0042*/ 	.byte	0x01
	.zero		1


	//----- nvinfo : EIATTR_MERCURY_ISA_VERSION
	.align		4
        /*0044*/ 	.byte	0x03, 0x5f
        /*0046*/ 	.short	0x0101


	//----- nvinfo : EIATTR_INT_WARP_WIDE_INSTR_OFFSETS
	.align		4
        /*0048*/ 	.byte	0x04, 0x31
        /*004a*/ 	.short	(.L_6965 - .L_6964)


	//   ....[0]....
.L_6964:
        /*004c*/ 	.word	0x00000300


	//----- nvinfo : EIATTR_VRC_CTA_INIT_COUNT
	.align		4
.L_6965:
        /*0050*/ 	.byte	0x02, 0x4a
	.zero		1
	.zero		1


	//----- nvinfo : EIATTR_EXIT_INSTR_OFFSETS
	.align		4
        /*0054*/ 	.byte	0x04, 0x1c
        /*0056*/ 	.short	(.L_6967 - .L_6966)


	//   ....[0]....
.L_6966:
        /*0058*/ 	.word	0x00000400


	//   ....[1]....
        /*005c*/ 	.word	0x000007e0


	//   ....[2]....
        /*0060*/ 	.word	0x00000860


	//----- nvinfo : EIATTR_CRS_STACK_SIZE
	.align		4
.L_6967:
        /*0064*/ 	.byte	0x04, 0x1e
        /*0066*/ 	.short	(.L_6969 - .L_6968)
.L_6968:
        /*0068*/ 	.word	0x00000000


	//----- nvinfo : EIATTR_CBANK_PARAM_SIZE
	.align		4
.L_6969:
        /*006c*/ 	.byte	0x03, 0x19
        /*006e*/ 	.short	0x0018


	//----- nvinfo : EIATTR_PARAM_CBANK
	.align		4
        /*0070*/ 	.byte	0x04, 0x0a
        /*0072*/ 	.short	(.L_6971 - .L_6970)
	.align		4
.L_6970:
        /*0074*/ 	.word	index@(.nv.constant0.contiguous_reducel1_i16)
        /*0078*/ 	.short	0x0380
        /*007a*/ 	.short	0x0018


	//----- nvinfo : EIATTR_SW_WAR
	.align		4
.L_6971:
        /*007c*/ 	.byte	0x04, 0x36
        /*007e*/ 	.short	(.L_6973 - .L_6972)
.L_6972:
        /*0080*/ 	.word	0x00000008
.L_6973:


//--------------------- .nv.info.contiguous_reducel133_i8 --------------------------
	.section	.nv.info.contiguous_reducel133_i8,"",@"SHT_CUDA_INFO"
	.sectionflags	@""
	.align	4


	//----- nvinfo : EIATTR_CUDA_API_VERSION
	.align		4
        /*0000*/ 	.byte	0x04, 0x37
        /*0002*/ 	.short	(.L_6975 - .L_6974)
.L_6974:
        /*0004*/ 	.word	0x00000082


	//----- nvinfo : EIATTR_KPARAM_INFO
	.align		4
.L_6975:
        /*0008*/ 	.byte	0x04, 0x17
        /*000a*/ 	.short	(.L_6977 - .L_6976)
.L_6976:
        /*000c*/ 	.word	0x00000000
        /*0010*/ 	.short	0x0004
        /*0012*/ 	.short	0x0020
        /*0014*/ 	.byte	0x00, 0xf0, 0x21, 0x00


	//----- nvinfo : EIATTR_KPARAM_INFO
	.align		4
.L_6977:
        /*0018*/ 	.byte	0x04, 0x17
        /*001a*/ 	.short	(.L_6979 - .L_6978)
.L_6978:
        /*001c*/ 	.word	0x00000000
        /*0020*/ 	.short	0x0003
        /*0022*/ 	.short	0x0018
        /*0024*/ 	.byte	0x00, 0xf0, 0x21, 0x00


	//----- nvinfo : EIATTR_KPARAM_INFO
	.align		4
.L_6979:
        /*0028*/ 	.byte	0x04, 0x17
        /*002a*/ 	.short	(.L_6981 - .L_6980)
.L_6980:
        /*002c*/ 	.word	0x00000000
        /*0030*/ 	.short	0x0002
        /*0032*/ 	.short	0x0010
        /*0034*/ 	.byte	0x00, 0xf0, 0x21, 0x00


	//----- nvinfo : EIATTR_KPARAM_INFO
	.align		4
.L_6981:
        /*0038*/ 	.byte	0x04, 0x17
        /*003a*/ 	.short	(.L_6983 - .L_6982)
.L_6982:
        /*003c*/ 	.word	0x00000000
        /*0040*/ 	.short	0x0001
        /*0042*/ 	.short	0x0008
        /*0044*/ 	.byte	0x00, 0xf5, 0x21, 0x00


	//----- nvinfo : EIATTR_KPARAM_INFO
	.align		4
.L_6983:
        /*0048*/ 	.byte	0x04, 0x17
        /*004a*/ 	.short	(.L_6985 - .L_6984)
.L_6984:
        /*004c*/ 	.word	0x00000000
        /*0050*/ 	.short	0x0000
        /*0052*/ 	.short	0x0000
        /*0054*/ 	.byte	0x00, 0xf5, 0x21, 0x00


	//----- nvinfo : EIATTR_SPARSE_MMA_MASK
	.align		4
.L_6985:
        /*0058*/ 	.byte	0x03, 0x50
        /*005a*/ 	.short	0x0000


	//----- nvinfo : EIATTR_MAXREG_COUNT
	.align		4
        /*005c*/ 	.byte	0x03, 0x1b
        /*005e*/ 	.short	0x00ff


	//----- nvinfo : EIATTR_NUM_BARRIERS
	.align		4
        /*0060*/ 	.byte	0x02, 0x4c
        /*0062*/ 	.byte	0x01
	.zero		1


	//----- nvinfo : EIATTR_MERCURY_ISA_VERSION
	.align		4
        /*0064*/ 	.byte	0x03, 0x5f
        /*0066*/ 	.short	0x0101


	//----- nvinfo : EIATTR_VRC_CTA_INIT_COUNT
	.align		4
        /*0068*/ 	.byte	0x02, 0x4a
	.zero		1
	.zero		1


	//----- nvinfo : EIATTR_EXIT_INSTR_OFFSETS
	.align		4
        /*006c*/ 	.byte	0x04, 0x1c
        /*006e*/ 	.short	(.L_6987 - .L_6986)


	//   ....[0]....
.L_6986:
        /*0070*/ 	.word	0x00000140


	//   ....[1]....
        /*0074*/ 	.word	0x000001e0


	//   ....[2]....
        /*0078*/ 	.word	0x00000ed0


	//----- nvinfo : EIATTR_CBANK_PARAM_SIZE
	.align		4
.L_6987:
        /*007c*/ 	.byte	0x03, 0x19
        /*007e*/ 	.short	0x0028


	//----- nvinfo : EIATTR_PARAM_CBANK
	.align		4
        /*0080*/ 	.byte	0x04, 0x0a
        /*0082*/ 	.short	(.L_6989 - .L_6988)
	.align		4
.L_6988:
        /*0084*/ 	.word	index@(.nv.constant0.contiguous_reducel133_i8)
        /*0088*/ 	.short	0x0380
        /*008a*/ 	.short	0x0028


	//----- nvinfo : EIATTR_SW_WAR
	.align		4
.L_6989:
        /*008c*/ 	.byte	0x04, 0x36
        /*008e*/ 	.short	(.L_6991 - .L_6990)
.L_6990:
        /*0090*/ 	.word	0x00000008
.L_6991:


//--------------------- .nv.info.contiguous_reducel13_i8 --------------------------
	.section	.nv.info.contiguous_reducel13_i8,"",@"SHT_CUDA_INFO"
	.sectionflags	@""
	.align	4


	//----- nvinfo : EIATTR_CUDA_API_VERSION
	.align		4
        /*0000*/ 	.byte	0x04, 0x37
        /*0002*/ 	.short	(.L_6993 - .L_6992)
.L_6992:
        /*0004*/ 	.word	0x00000082


	//----- nvinfo : EIATTR_KPARAM_INFO
	.align		4
.L_6993:
        /*0008*/ 	.byte	0x04, 0x17
        /*000a*/ 	.short	(.L_6995 - .L_6994)
.L_6994:
        /*000c*/ 	.word	0x00000000
        /*0010*/ 	.short	0x0006
        /*0012*/ 	.short	0x0030
        /*0014*/ 	.byte	0x00, 0xf0, 0x21, 0x00


	//----- nvinfo : EIATTR_KPARAM_INFO
	.align		4
.L_6995:
        /*0018*/ 	.byte	0x04, 0x17
        /*001a*/ 	.short	(.L_6997 - .L_6996)
.L_6996:
        /*001c*/ 	.word	0x00000000
        /*0020*/ 	.short	0x0005
        /*0022*/ 	.short	0x0028
        /*0024*/ 	.byte	0x00, 0xf0, 0x21, 0x00


	//----- nvinfo : EIATTR_KPARAM_INFO
	.align		4
.L_6997:
        /*0028*/ 	.byte	0x04, 0x17
        /*002a*/ 	.short	(.L_6999 - .L_6998)
.L_6998:
        /*002c*/ 	.word	0x00000000
        /*0030*/ 	.short	0x0004
        /*0032*/ 	.short	0x0020
        /*0034*/ 	.byte	0x00, 0xf0, 0x21, 0x00


	//----- nvinfo : EIATTR_KPARAM_INFO
	.align		4
.L_6999:
        /*0038*/ 	.byte	0x04, 0x17
        /*003a*/ 	.short	(.L_7001 - .L_7000)
.L_7000:
        /*003c*/ 	.word	0x00000000
        /*0040*/ 	.short	0x0003
        /*0042*/ 	.short	0x0018
        /*0044*/ 	.byte	0x00, 0xf5, 0x21, 0x00


	//----- nvinfo : EIATTR_KPARAM_INFO
	.align		4
.L_7001:
        /*0048*/ 	.byte	0x04, 0x17
        /*004a*/ 	.short	(.L_7003 - .L_7002)
.L_7002:
        /*004c*/ 	.word	0x00000000
        /*0050*/ 	.short	0x0002
        /*0052*/ 	.short	0x0010
        /*0054*/ 	.byte	0x00, 0xf5, 0x21, 0x00


	//----- nvinfo : EIATTR_KPARAM_INFO
	.align		4
.L_7003:
        /*0058*/ 	.byte	0x04, 0x17
        /*005a*/ 	.short	(.L_7005 - .L_7004)
.L_7004:
        /*005c*/ 	.word	0x00000000
        /*0060*/ 	.short	0x0001
        /*0062*/ 	.short	0x0008
        /*0064*/ 	.byte	0x00, 0xf5, 0x21, 0x00


	//----- nvinfo : EIATTR_KPARAM_INFO
	.align		4
.L_7005:
        /*0068*/ 	.byte	0x04, 0x17
        /*006a*/ 	.short	(.L_7007 - .L_7006)
.L_7006:
        /*006c*/ 	.word	0x00000000
        /*0070*/ 	.short	0x0000
        /*0072*/ 	.short	0x0000
        /*0074*/ 	.byte	0x00, 0xf5, 0x21, 0x00


	//----- nvinfo : EIATTR_SPARSE_MMA_MASK
	.align		4
.L_7007:
        /*0078*/ 	.byte	0x03, 0x50
        /*007a*/ 	.short	0x0000


	//----- nvinfo : EIATTR_MAXREG_COUNT
	.align		4
        /*007c*/ 	.byte	0x03, 0x1b
        /*007e*/ 	.short	0x00ff


	//----- nvinfo : EIATTR_NUM_BARRIERS
	.align		4
        /*0080*/ 	.byte	0x02, 0x4c
        /*0082*/ 	.byte	0x01
	.zero		1


	//----- nvinfo : EIATTR_MERCURY_ISA_VERSION
	.align		4
        /*0084*/ 	.byte	0x03, 0x5f
        /*0086*/ 	.short	0x0101


	//----- nvinfo : EIATTR_VRC_CTA_INIT_COUNT
	.align		4
        /*0088*/ 	.byte	0x02, 0x4a
	.zero		1
	.zero		1


	//----- nvinfo : EIATTR_EXIT_INSTR_OFFSETS
	.align		4
        /*008c*/ 	.byte	0x04, 0x1c
        /*008e*/ 	.short	(.L_7009 - .L_7008)


	//   ....[0]....
.L_7008:
        /*0090*/ 	.word	0x00000140


	//   ....[1]....
        /*0094*/ 	.word	0x00003110


	//   ....[2]....
        /*0098*/ 	.word	0x00003e90


	//----- nvinfo : EIATTR_CRS_STACK_SIZE
	.align		4
.L_7009:
        /*009c*/ 	.byte	0x04, 0x1e
        /*009e*/ 	.short	(.L_7011 - .L_7010)
.L_7010:
        /*00a0*/ 	.word	0x00000000


	//----- nvinfo : EIATTR_CBANK_PARAM_SIZE
	.align		4
.L_7011:
        /*00a4*/ 	.byte	0x03, 0x19
        /*00a6*/ 	.short	0x0038


	//----- nvinfo : EIATTR_PARAM_CBANK
	.align		4
        /*00a8*/ 	.byte	0x04, 0x0a
        /*00aa*/ 	.short	(.L_7013 - .L_7012)
	.align		4
.L_7012:
        /*00ac*/ 	.word	index@(.nv.constant0.contiguous_reducel13_i8)
        /*00b0*/ 	.short	0x0380
        /*00b2*/ 	.short	0x0038


	//----- nvinfo : EIATTR_SW_WAR
	.align		4
.L_7013:
        /*00b4*/ 	.byte	0x04, 0x36
        /*00b6*/ 	.short	(.L_7015 - .L_7014)
.L_7014:
        /*00b8*/ 	.word	0x00000008
.L_7015:


//--------------------- .nv.info.contiguous_reducel122_i8 --------------------------
	.section	.nv.info.contiguous_reducel122_i8,"",@"SHT_CUDA_INFO"
	.sectionflags	@""
	.align	4


	//----- nvinfo : EIATTR_CUDA_API_VERSION
	.align		4
        /*0000*/ 	.byte	0x04, 0x37
        /*0002*/ 	.short	(.L_7017 - .L_7016)
.L_7016:
        /*0004*/ 	.word	0x00000082


	//----- nvinfo : EIATTR_KPARAM_INFO
	.align		4
.L_7017:
        /*0008*/ 	.byte	0x04, 0x17
        /*000a*/ 	.short	(.L_7019 - .L_7018)
.L_7018:
        /*000c*/ 	.word	0x00000000
        /*0010*/ 	.short	0x0003
        /*0012*/ 	.short	0x0018
        /*0014*/ 	.byte	0x00, 0xf0, 0x21, 0x00


	//----- nvinfo : EIATTR_KPARAM_INFO
	.align		4
.L_7019:
        /*0018*/ 	.byte	0x04, 0x17
        /*001a*/ 	.short	(.L_7021 - .L_7020)
.L_7020:
        /*001c*/ 	.word	0x00000000
        /*0020*/ 	.short	0x0002
        /*0022*/ 	.short	0x0010
        /*0024*/ 	.byte	0x00, 0xf0, 0x21, 0x00


	//----- nvinfo : EIATTR_KPARAM_INFO
	.align		4
.L_7021:
        /*0028*/ 	.byte	0x04, 0x17
        /*002a*/ 	.short	(.L_7023 - .L_7022)
.L_7022:
        /*002c*/ 	.word	0x00000000
        /*0030*/ 	.short	0x0001
        /*0032*/ 	.short	0x0008
        /*0034*/ 	.byte	0x00, 0xf5, 0x21, 0x00


	//----- nvinfo : EIATTR_KPARAM_INFO
	.align		4
.L_7023:
        /*0038*/ 	.byte	0x04, 0x17
        /*003a*/ 	.short	(.L_7025 - .L_7024)
.L_7024:
        /*003c*/ 	.word	0x00000000
        /*0040*/ 	.short	0x0000
        /*0042*/ 	.short	0x0000
        /*0044*/ 	.byte	0x00, 0xf5, 0x21, 0x00


	//----- nvinfo : EIATTR_SPARSE_MMA_MASK
	.align		4
.L_7025:
        /*0048*/ 	.byte	0x03, 0x50
        /*004a*/ 	.short	0x0000


	//----- nvinfo : EIATTR_MAXREG_COUNT
	.align		4
        /*004c*/ 	.byte	0x03, 0x1b
        /*004e*/ 	.short	0x00ff


	//----- nvinfo : EIATTR_NUM_BARRIERS
	.align		4
        /*0050*/ 	.byte	0x02, 0x4c
        /*0052*/ 	.byte	0x01
	.zero		1


	//----- nvinfo : EIATTR_MERCURY_ISA_VERSION
	.align		4
        /*0054*/ 	.byte	0x03, 0x5f
        /*0056*/ 	.short	0x0101


	//----- nvinfo : EIATTR_VRC_CTA_INIT_COUNT
	.align		4
        /*0058*/ 	.byte	0x02, 0x4a
	.zero		1
	.zero		1


	//----- nvinfo : EIATTR_EXIT_INSTR_OFFSETS
	.align		4
        /*005c*/ 	.byte	0x04, 0x1c
        /*005e*/ 	.short	(.L_7027 - .L_7026)


	//   ....[0]....
.L_7026:
        /*0060*/ 	.word	0x00000490


	//   ....[1]....
        /*0064*/ 	.word	0x00000870


	//   ....[2]....
        /*0068*/ 	.word	0x00000980


	//----- nvinfo : EIATTR_CRS_STACK_SIZE
	.align		4
.L_7027:
        /*006c*/ 	.byte	0x04, 0x1e
        /*006e*/ 	.short	(.L_7029 - .L_7028)
.L_7028:
        /*0070*/ 	.word	0x00000000


	//----- nvinfo : EIATTR_CBANK_PARAM_SIZE
	.align		4
.L_7029:
        /*0074*/ 	.byte	0x03, 0x19
        /*0076*/ 	.short	0x0020


	//----- nvinfo : EIATTR_PARAM_CBANK
	.align		4
        /*0078*/ 	.byte	0x04, 0x0a
        /*007a*/ 	.short	(.L_7031 - .L_7030)
	.align		4
.L_7030:
        /*007c*/ 	.word	index@(.nv.constant0.contiguous_reducel122_i8)
        /*0080*/ 	.short	0x0380
        /*0082*/ 	.short	0x0020


	//----- nvinfo : EIATTR_SW_WAR
	.align		4
.L_7031:
        /*0084*/ 	.byte	0x04, 0x36
        /*0086*/ 	.short	(.L_7033 - .L_7032)
.L_7032:
        /*0088*/ 	.word	0x00000008
.L_7033:


//--------------------- .nv.info.contiguous_reducel12_i8 --------------------------
	.section	.nv.info.contiguous_reducel12_i8,"",@"SHT_CUDA_INFO"
	.sectionflags	@""
	.align	4


	//----- nvinfo : EIATTR_CUDA_API_VERSION
	.align		4
        /*0000*/ 	.byte	0x04, 0x37
        /*0002*/ 	.short	(.L_7035 - .L_7034)
.L_7034:
        /*0004*/ 	.word	0x00000082


	//----- nvinfo : EIATTR_KPARAM_INFO
	.align		4
.L_7035:
        /*0008*/ 	.byte	0x04, 0x17
        /*000a*/ 	.short	(.L_7037 - .L_7036)
.L_7036:
        /*000c*/ 	.word	0x00000000
        /*0010*/ 	.short	0x0006
        /*0012*/ 	.short	0x0030
        /*0014*/ 	.byte	0x00, 0xf0, 0x21, 0x00


	//----- nvinfo : EIATTR_KPARAM_INFO
	.align		4
.L_7037:
        /*0018*/ 	.byte	0x04, 0x17
        /*001a*/ 	.short	(.L_7039 - .L_7038)
.L_7038:
        /*001c*/ 	.word	0x00000000
        /*0020*/ 	.short	0x0005
        /*0022*/ 	.short	0x0028
        /*0024*/ 	.byte	0x00, 0xf0, 0x21, 0x00


	//----- nvinfo : EIATTR_KPARAM_INFO
	.align		4
.L_7039:
        /*0028*/ 	.byte	0x04, 0x17
        /*002a*/ 	.short	(.L_7041 - .L_7040)
.L_7040:
        /*002c*/ 	.word	0x00000000
        /*0030*/ 	.short	0x0004
        /*0032*/ 	.short	0x0020
        /*0034*/ 	.byte	0x00, 0xf0, 0x21, 0x00


	//----- nvinfo : EIATTR_KPARAM_INFO
	.align		4
.L_7041:
        /*0038*/ 	.byte	0x04, 0x17
        /*003a*/ 	.short	(.L_7043 - .L_7042)
.L_7042:
        /*003c*/ 	.word	0x00000000
        /*0040*/ 	.short	0x0003
        /*0042*/ 	.short	0x0018
        /*0044*/ 	.byte	0x00, 0xf5, 0x21, 0x00


	//----- nvinfo : EIATTR_KPARAM_INFO
	.align		4
.L_7043:
        /*0048*/ 	.byte	0x04, 0x17
        /*004a*/ 	.short	(.L_7045 - .L_7044)
.L_7044:
        /*004c*/ 	.word	0x00000000
        /*0050*/ 	.short	0x0002
        /*0052*/ 	.short	0x0010
        /*0054*/ 	.byte	0x00, 0xf5, 0x21, 0x00


	//----- nvinfo : EIATTR_KPARAM_INFO
	.align		4
.L_7045:
        /*0058*/ 	.byte	0x04, 0x17
        /*005a*/ 	.short	(.L_7047 - .L_7046)
.L_7046:
        /*005c*/ 	.word	0x00000000
        /*0060*/ 	.short	0x0001
        /*0062*/ 	.short	0x0008
        /*0064*/ 	.byte	0x00, 0xf5, 0x21, 0x00


	//----- nvinfo : EIATTR_KPARAM_INFO
	.align		4
.L_7047:
        /*0068*/ 	.byte	0x04, 0x17
        /*006a*/ 	.short	(.L_7049 - .L_7048)
.L_7048:
        /*006c*/ 	.word	0x00000000
        /*0070*/ 	.short	0x0000
        /*0072*/ 	.short	0x0000
        /*0074*/ 	.byte	0x00, 0xf5, 0x21, 0x00


	//----- nvinfo : EIATTR_SPARSE_MMA_MASK
	.align		4
.L_7049:
        /*0078*/ 	.byte	0x03, 0x50
        /*007a*/ 	.short	0x0000


	//----- nvinfo : EIATTR_MAXREG_COUNT
	.align		4
        /*007c*/ 	.byte	0x03, 0x1b
        /*007e*/ 	.short	0x00ff


	//----- nvinfo : EIATTR_NUM_BARRIERS
	.align		4
        /*0080*/ 	.byte	0x02, 0x4c
        /*0082*/ 	.byte	0x01
	.zero		1


	//----- nvinfo : EIATTR_MERCURY_ISA_VERSION
	.align		4
        /*0084*/ 	.byte	0x03, 0x5f
        /*0086*/ 	.short	0x0101


	//----- nvinfo : EIATTR_VRC_CTA_INIT_COUNT
	.align		4
        /*0088*/ 	.byte	0x02, 0x4a
	.zero		1
	.zero		1


	//----- nvinfo : EIATTR_EXIT_INSTR_OFFSETS
	.align		4
        /*008c*/ 	.byte	0x04, 0x1c
        /*008e*/ 	.short	(.L_7051 - .L_7050)


	//   ....[0]....
.L_7050:
        /*0090*/ 	.word	0x00006810


	//   ....[1]....
        /*0094*/ 	.word	0x00006bf0


	//   ....[2]....
        /*0098*/ 	.word	0x00006d00


	//----- nvinfo : EIATTR_CRS_STACK_SIZE
	.align		4
.L_7051:
        /*009c*/ 	.byte	0x04, 0x1e
        /*009e*/ 	.short	(.L_7053 - .L_7052)
.L_7052:
        /*00a0*/ 	.word	0x00000000


	//----- nvinfo : EIATTR_CBANK_PARAM_SIZE
	.align		4
.L_7053:
        /*00a4*/ 	.byte	0x03, 0x19
        /*00a6*/ 	.short	0x0038


	//----- nvinfo : EIATTR_PARAM_CBANK
	.align		4
        /*00a8*/ 	.byte	0x04, 0x0a
        /*00aa*/ 	.short	(.L_7055 - .L_7054)
	.align		4
.L_7054:
        /*00ac*/ 	.word	index@(.nv.constant0.contiguous_reducel12_i8)
        /*00b0*/ 	.short	0x0380
        /*00b2*/ 	.short	0x0038


	//----- nvinfo : EIATTR_SW_WAR
	.align		4
.L_7055:
        /*00b4*/ 	.byte	0x04, 0x36
        /*00b6*/ 	.short	(.L_7057 - .L_7056)
.L_7056:
        /*00b8*/ 	.word	0x00000008
.L_7057:


//--------------------- .nv.info.uncontiguous_reducel1_i8 --------------------------
	.section	.nv.info.uncontiguous_reducel1_i8,"",@"SHT_CUDA_INFO"
	.sectionflags	@""
	.align	4


	//----- nvinfo : EIATTR_CUDA_API_VERSION
	.align		4
        /*0000*/ 	.byte	0x04, 0x37
        /*0002*/ 	.short	(.L_7059 - .L_7058)
.L_7058:
        /*0004*/ 	.word	0x00000082


	//----- nvinfo : EIATTR_KPARAM_INFO
	.align		4
.L_7059:
        /*0008*/ 	.byte	0x04, 0x17
        /*000a*/ 	.short	(.L_7061 - .L_7060)
.L_7060:
        /*000c*/ 	.word	0x00000000
        /*0010*/ 	.short	0x0005
        /*0012*/ 	.short	0x0028
        /*0014*/ 	.byte	0x00, 0xf0, 0x21, 0x00


	//----- nvinfo : EIATTR_KPARAM_INFO
	.align		4
.L_7061:
        /*0018*/ 	.byte	0x04, 0x17
        /*001a*/ 	.short	(.L_7063 - .L_7062)
.L_7062:
        /*001c*/ 	.word	0x00000000
        /*0020*/ 	.short	0x0004
        /*0022*/ 	.short	0x0020
        /*0024*/ 	.byte	0x00, 0xf0, 0x21, 0x00


	//----- nvinfo : EIATTR_KPARAM_INFO
	.align		4
.L_7063:
        /*0028*/ 	.byte	0x04, 0x17
        /*002a*/ 	.short	(.L_7065 - .L_7064)
.L_7064:
        /*002c*/ 	.word	0x00000000
        /*0030*/ 	.short	0x0003
        /*0032*/ 	.short	0x0018
        /*0034*/ 	.byte	0x00, 0xf5, 0x21, 0x00


	//----- nvinfo : EIATTR_KPARAM_INFO
	.align		4
.L_7065:
        /*0038*/ 	.byte	0x04, 0x17
        /*003a*/ 	.short	(.L_7067 - .L_7066)
.L_7066:
        /*003c*/ 	.word	0x00000000
        /*0040*/ 	.short	0x0002
        /*0042*/ 	.short	0x0010
        /*0044*/ 	.byte	0x00, 0xf5, 0x21, 0x00


	//----- nvinfo : EIATTR_KPARAM_INFO
	.align		4
.L_7067:
        /*0048*/ 	.byte	0x04, 0x17
        /*004a*/ 	.short	(.L_7069 - .L_7068)
.L_7068:
        /*004c*/ 	.word	0x00000000
        /*0050*/ 	.short	0x0001
        /*0052*/ 	.short	0x0008
        /*0054*/ 	.byte	0x00, 0xf5, 0x21, 0x00


	//----- nvinfo : EIATTR_KPARAM_INFO
	.align		4
.L_7069:
        /*0058*/ 	.byte	0x04, 0x17
        /*005a*/ 	.short	(.L_7071 - .L_7070)
.L_7070:
        /*005c*/ 	.word	0x00000000
        /*0060*/ 	.short	0x0000
        /*0062*/ 	.short	0x0000
        /*0064*/ 	.byte	0x00, 0xf5, 0x21, 0x00


	//----- nvinfo : EIATTR_SPARSE_MMA_MASK
	.align		4
.L_7071:
        /*0068*/ 	.byte	0x03, 0x50
        /*006a*/ 	.short	0x0000


	//----- nvinfo : EIATTR_MAXREG_COUNT
	.align		4
        /*006c*/ 	.byte	0x03, 0x1b
        /*006e*/ 	.short	0x00ff


	//----- nvinfo : EIATTR_NUM_BARRIERS
	.align		4
        /*0070*/ 	.byte	0x02, 0x4c
        /*0072*/ 	.byte	0x01
	.zero		1


	//----- nvinfo : EIATTR_MERCURY_ISA_VERSION
	.align		4
        /*0074*/ 	.byte	0x03, 0x5f
        /*0076*/ 	.short	0x0101


	//----- nvinfo : EIATTR_VRC_CTA_INIT_COUNT
	.align		4
        /*0078*/ 	.byte	0x02, 0x4a
	.zero		1
	.zero		1


	//----- nvinfo : EIATTR_EXIT_INSTR_OFFSETS
	.align		4
        /*007c*/ 	.byte	0x04, 0x1c
        /*007e*/ 	.short	(.L_7073 - .L_7072)


	//   ....[0]....
.L_7072:
        /*0080*/ 	.word	0x000067d0


	//   ....[1]....
        /*0084*/ 	.word	0x00006bb0


	//   ....[2]....
        /*0088*/ 	.word	0x00006c60


	//----- nvinfo : EIATTR_CRS_STACK_SIZE
	.align		4
.L_7073:
        /*008c*/ 	.byte	0x04, 0x1e
        /*008e*/ 	.short	(.L_7075 - .L_7074)
.L_7074:
        /*0090*/ 	.word	0x00000000


	//----- nvinfo : EIATTR_CBANK_PARAM_SIZE
	.align		4
.L_7075:
        /*0094*/ 	.byte	0x03, 0x19
        /*0096*/ 	.short	0x0030


	//----- nvinfo : EIATTR_PARAM_CBANK
	.align		4
        /*0098*/ 	.byte	0x04, 0x0a
        /*009a*/ 	.short	(.L_7077 - .L_7076)
	.align		4
.L_7076:
        /*009c*/ 	.word	index@(.nv.constant0.uncontiguous_reducel1_i8)
        /*00a0*/ 	.short	0x0380
        /*00a2*/ 	.short	0x0030


	//----- nvinfo : EIATTR_SW_WAR
	.align		4
.L_7077:
        /*00a4*/ 	.byte	0x04, 0x36
        /*00a6*/ 	.short	(.L_7079 - .L_7078)
.L_7078:
        /*00a8*/ 	.word	0x00000008
.L_7079:


//--------------------- .nv.info.contiguous_reducel1_i8 --------------------------
	.section	.nv.info.contiguous_reducel1_i8,"",@"SHT_CUDA_INFO"
	.sectionflags	@""
	.align	4


	//----- nvinfo : EIATTR_CUDA_API_VERSION
	.align		4
        /*0000*/ 	.byte	0x04, 0x37
        /*0002*/ 	.short	(.L_7081 - .L_7080)
.L_7080:
        /*0004*/ 	.word	0x00000082


	//----- nvinfo : EIATTR_KPARAM_INFO
	.align		4
.L_7081:
        /*0008*/ 	.byte	0x04, 0x17
        /*000a*/ 	.short	(.L_7083 - .L_7082)
.L_7082:
        /*000c*/ 	.word	0x00000000
        /*0010*/ 	.short	0x0002
        /*0012*/ 	.short	0x0010
        /*0014*/ 	.byte	0x00, 0xf0, 0x21, 0x00


	//----- nvinfo : EIATTR_KPARAM_INFO
	.align		4
.L_7083:
        /*0018*/ 	.byte	0x04, 0x17
        /*001a*/ 	.short	(.L_7085 - .L_7084)
.L_7084:
        /*001c*/ 	.word	0x00000000
        /*0020*/ 	.short	0x0001
        /*0022*/ 	.short	0x0008
        /*0024*/ 	.byte	0x00, 0xf5, 0x21, 0x00


	//----- nvinfo : EIATTR_KPARAM_INFO
	.align		4
.L_7085:
        /*0028*/ 	.byte	0x04, 0x17
        /*002a*/ 	.short	(.L_7087 - .L_7086)
.L_7086:
        /*002c*/ 	.word	0x00000000
        /*0030*/ 	.short	0x0000
        /*0032*/ 	.short	0x0000
        /*0034*/ 	.byte	0x00, 0xf5, 0x21, 0x00


	//----- nvinfo : EIATTR_SPARSE_MMA_MASK
	.align		4
.L_7087:
        /*0038*/ 	.byte	0x03, 0x50
        /*003a*/ 	.short	0x0000


	//----- nvinfo : EIATTR_MAXREG_COUNT
	.align		4
        /*003c*/ 	.byte	0x03, 0x1b
        /*003e*/ 	.short	0x00ff


	//----- nvinfo : EIATTR_NUM_BARRIERS
	.align		4
        /*0040*/ 	.byte	0x02, 0x4c
        /*0042*/ 	.byte	0x01
	.zero		1


	//----- nvinfo : EIATTR_MERCURY_ISA_VERSION
	.align		4
        /*0044*/ 	.byte	0x03, 0x5f
        /*0046*/ 	.short	0x0101


	//----- nvinfo : EIATTR_VRC_CTA_INIT_COUNT
	.align		4
        /*0048*/ 	.byte	0x02, 0x4a
	.zero		1
	.zero		1


	//----- nvinfo : EIATTR_EXIT_INSTR_OFFSETS
	.align		4
        /*004c*/ 	.byte	0x04, 0x1c
        /*004e*/ 	.short	(.L_7089 - .L_7088)


	//   ....[0]....
.L_7088:
        /*0050*/ 	.word	0x000003f0


	//   ....[1]....
        /*0054*/ 	.word	0x000007d0


	//   ....[2]....
        /*0058*/ 	.word	0x00000880


	//----- nvinfo : EIATTR_CRS_STACK_SIZE
	.align		4
.L_7089:
        /*005c*/ 	.byte	0x04, 0x1e
        /*005e*/ 	.short	(.L_7091 - .L_7090)
.L_7090:
        /*0060*/ 	.word	0x00000000


	//----- nvinfo : EIATTR_CBANK_PARAM_SIZE
	.align		4
.L_7091:
        /*0064*/ 	.byte	0x03, 0x19
        /*0066*/ 	.short	0x0018


	//----- nvinfo : EIATTR_PARAM_CBANK
	.align		4
        /*0068*/ 	.byte	0x04, 0x0a
        /*006a*/ 	.short	(.L_7093 - .L_7092)
	.align		4
.L_7092:
        /*006c*/ 	.word	index@(.nv.constant0.contiguous_reducel1_i8)
        /*0070*/ 	.short	0x0380
        /*0072*/ 	.short	0x0018


	//----- nvinfo : EIATTR_SW_WAR
	.align		4
.L_7093:
        /*0074*/ 	.byte	0x04, 0x36
        /*0076*/ 	.short	(.L_7095 - .L_7094)
.L_7094:
        /*0078*/ 	.word	0x00000008
.L_7095:


//--------------------- .nv.info.contiguous_reducel133_bool --------------------------
	.section	.nv.info.contiguous_reducel133_bool,"",@"SHT_CUDA_INFO"
	.sectionflags	@""
	.align	4


	//----- nvinfo : EIATTR_CUDA_API_VERSION
	.align		4
        /*0000*/ 	.byte	0x04, 0x37
        /*0002*/ 	.short	(.L_7097 - .L_7096)
.L_7096:
        /*0004*/ 	.word	0x00000082


	//----- nvinfo : EIATTR_KPARAM_INFO
	.align		4
.L_7097:
        /*0008*/ 	.byte	0x04, 0x17
        /*000a*/ 	.short	(.L_7099 - .L_7098)
.L_7098:
        /*000c*/ 	.word	0x00000000
        /*0010*/ 	.short	0x0004
        /*0012*/ 	.short	0x0020
        /*0014*/ 	.byte	0x00, 0xf0, 0x21, 0x00


	//----- nvinfo : EIATTR_KPARAM_INFO
	.align		4
.L_7099:
        /*0018*/ 	.byte	0x04, 0x17
        /*001a*/ 	.short	(.L_7101 - .L_7100)
.L_7100:
        /*001c*/ 	.word	0x00000000
        /*0020*/ 	.short	0x0003
        /*0022*/ 	.short	0x0018
        /*0024*/ 	.byte	0x00, 0xf0, 0x21, 0x00


	//----- nvinfo : EIATTR_KPARAM_INFO
	.align		4
.L_7101:
        /*0028*/ 	.byte	0x04, 0x17
        /*002a*/ 	.short	(.L_7103 - .L_7102)
.L_7102:
        /*002c*/ 	.word	0x00000000
        /*0030*/ 	.short	0x0002
        /*0032*/ 	.short	0x0010
        /*0034*/ 	.byte	0x00, 0xf0, 0x21, 0x00


	//----- nvinfo : EIATTR_KPARAM_INFO
	.align		4
.L_7103:
        /*0038*/ 	.byte	0x04, 0x17
        /*003a*/ 	.short	(.L_7105 - .L_7104)
.L_7104:
        /*003c*/ 	.word	0x00000000
        /*0040*/ 	.short	0x0001
        /*0042*/ 	.short	0x0008
        /*0044*/ 	.byte	0x00, 0xf5, 0x21, 0x00


	//----- nvinfo : EIATTR_KPARAM_INFO
	.align		4
.L_7105:
        /*0048*/ 	.byte	0x04, 0x17
        /*004a*/ 	.short	(.L_7107 - .L_7106)
.L_7106:
        /*004c*/ 	.word	0x00000000
        /*0050*/ 	.short	0x0000
        /*0052*/ 	.short	0x0000
        /*0054*/ 	.byte	0x00, 0xf5, 0x21, 0x00


	//----- nvinfo : EIATTR_SPARSE_MMA_MASK
	.align		4
.L_7107:
        /*0058*/ 	.byte	0x03, 0x50
        /*005a*/ 	.short	0x0000


	//----- nvinfo : EIATTR_MAXREG_COUNT
	.align		4
        /*005c*/ 	.byte	0x03, 0x1b
        /*005e*/ 	.short	0x00ff


	//----- nvinfo : EIATTR_NUM_BARRIERS
	.align		4
        /*0060*/ 	.byte	0x02, 0x4c
        /*0062*/ 	.byte	0x01
	.zero		1


	//----- nvinfo : EIATTR_MERCURY_ISA_VERSION
	.align		4
        /*0064*/ 	.byte	0x03, 0x5f
        /*0066*/ 	.short	0x0101


	//----- nvinfo : EIATTR_VRC_CTA_INIT_COUNT
	.align		4
        /*0068*/ 	.byte	0x02, 0x4a
	.zero		1
	.zero		1


	//----- nvinfo : EIATTR_EXIT_INSTR_OFFSETS
	.align		4
        /*006c*/ 	.byte	0x04, 0x1c
        /*006e*/ 	.short	(.L_7109 - .L_7108)


	//   ....[0]....
.L_7108:
        /*0070*/ 	.word	0x00000140


	//   ....[1]....
        /*0074*/ 	.word	0x000001e0


	//   ....[2]....
        /*0078*/ 	.word	0x00000850


	//----- nvinfo : EIATTR_CBANK_PARAM_SIZE
	.align		4
.L_7109:
        /*007c*/ 	.byte	0x03, 0x19
        /*007e*/ 	.short	0x0028


	//----- nvinfo : EIATTR_PARAM_CBANK
	.align		4
        /*0080*/ 	.byte	0x04, 0x0a
        /*0082*/ 	.short	(.L_7111 - .L_7110)
	.align		4
.L_7110:
        /*0084*/ 	.word	index@(.nv.constant0.contiguous_reducel133_bool)
        /*0088*/ 	.short	0x0380
        /*008a*/ 	.short	0x0028


	//----- nvinfo : EIATTR_SW_WAR
	.align		4
.L_7111:
        /*008c*/ 	.byte	0x04, 0x36
        /*008e*/ 	.short	(.L_7113 - .L_7112)
.L_7112:
        /*0090*/ 	.word	0x00000008
.L_7113:


//--------------------- .nv.info.contiguous_reducel13_bool --------------------------
	.section	.nv.info.contiguous_reducel13_bool,"",@"SHT_CUDA_INFO"
	.sectionflags	@""
	.align	4


	//----- nvinfo : EIATTR_CUDA_API_VERSION
	.align		4
        /*0000*/ 	.byte	0x04, 0x37
        /*0002*/ 	.short	(.L_7115 - .L_7114)
.L_7114:
        /*0004*/ 	.word	0x00000082


	//----- nvinfo : EIATTR_KPARAM_INFO
	.align		4
.L_7115:
        /*0008*/ 	.byte	0x04, 0x17
        /*000a*/ 	.short	(.L_7117 - .L_7116)
.L_7116:
        /*000c*/ 	.word	0x00000000
        /*0010*/ 	.short	0x0006
        /*0012*/ 	.short	0x0030
        /*0014*/ 	.byte	0x00, 0xf0, 0x21, 0x00


	//----- nvinfo : EIATTR_KPARAM_INFO
	.align		4
.L_7117:
        /*0018*/ 	.byte	0x04, 0x17
        /*001a*/ 	.short	(.L_7119 - .L_7118)
.L_7118:
        /*001c*/ 	.word	0x00000000
        /*0020*/ 	.short	0x0005
        /*0022*/ 	.short	0x0028
        /*0024*/ 	.byte	0x00, 0xf0, 0x21, 0x00


	//----- nvinfo : EIATTR_KPARAM_INFO
	.align		4
.L_7119:
        /*0028*/ 	.byte	0x04, 0x17
        /*002a*/ 	.short	(.L_7121 - .L_7120)
.L_7120:
        /*002c*/ 	.word	0x00000000
        /*0030*/ 	.short	0x0004
        /*0032*/ 	.short	0x0020
        /*0034*/ 	.byte	0x00, 0xf0, 0x21, 0x00


	//----- nvinfo : EIATTR_KPARAM_INFO
	.align		4
.L_7121:
        /*0038*/ 	.byte	0x04, 0x17
        /*003a*/ 	.short	(.L_7123 - .L_7122)
.L_7122:
        /*003c*/ 	.word	0x00000000
        /*0040*/ 	.short	0x0003
        /*0042*/ 	.short	0x0018
        /*0044*/ 	.byte	0x00, 0xf5, 0x21, 0x00


	//----- nvinfo : EIATTR_KPARAM_INFO
	.align		4
.L_7123:
        /*0048*/ 	.byte	0x04, 0x17
        /*004a*/ 	.short	(.L_7125 - .L_7124)
.L_7124:
        /*004c*/ 	.word	0x00000000
        /*0050*/ 	.short	0x0002
        /*0052*/ 	.short	0x0010
        /*0054*/ 	.byte	0x00, 0xf5, 0x21, 0x00


	//----- nvinfo : EIATTR_KPARAM_INFO
	.align		4
.L_7125:
        /*0058*/ 	.byte	0x04, 0x17
        /*005a*/ 	.short	(.L_7127 - .L_7126)
.L_7126:
        /*005c*/ 	.word	0x00000000
        /*0060*/ 	.short	0x0001
        /*0062*/ 	.short	0x0008
        /*0064*/ 	.byte	0x00, 0xf5, 0x21, 0x00


	//----- nvinfo : EIATTR_KPARAM_INFO
	.align		4
.L_7127:
        /*0068*/ 	.byte	0x04, 0x17
        /*006a*/ 	.short	(.L_7129 - .L_7128)
.L_7128:
        /*006c*/ 	.word	0x00000000
        /*0070*/ 	.short	0x0000
        /*0072*/ 	.short	0x0000
        /*0074*/ 	.byte	0x00, 0xf5, 0x21, 0x00


	//----- nvinfo : EIATTR_SPARSE_MMA_MASK
	.align		4
.L_7129:
        /*0078*/ 	.byte	0x03, 0x50
        /*007a*/ 	.short	0x0000


	//----- nvinfo : EIATTR_MAXREG_COUNT
	.align		4
        /*007c*/ 	.byte	0x03, 0x1b
        /*007e*/ 	.short	0x00ff


	//----- nvinfo : EIATTR_NUM_BARRIERS
	.align		4
        /*0080*/ 	.byte	0x02, 0x4c
        /*0082*/ 	.byte	0x01
	.zero		1


	//----- nvinfo : EIATTR_MERCURY_ISA_VERSION
	.align		4
        /*0084*/ 	.byte	0x03, 0x5f
        /*0086*/ 	.short	0x0101


	//----- nvinfo : EIATTR_VRC_CTA_INIT_COUNT
	.align		4
        /*0088*/ 	.byte	0x02, 0x4a
	.zero		1
	.zero		1


	//----- nvinfo : EIATTR_EXIT_INSTR_OFFSETS
	.align		4
        /*008c*/ 	.byte	0x04, 0x1c
        /*008e*/ 	.short	(.L_7131 - .L_7130)


	//   ....[0]....
.L_7130:
        /*0090*/ 	.word	0x00000140


	//   ....[1]....
        /*0094*/ 	.word	0x00003110


	//   ....[2]....
        /*0098*/ 	.word	0x00003810


	//----- nvinfo : EIATTR_CRS_STACK_SIZE
	.align		4
.L_7131:
        /*009c*/ 	.byte	0x04, 0x1e
        /*009e*/ 	.short	(.L_7133 - .L_7132)
.L_7132:
        /*00a0*/ 	.word	0x00000000


	//----- nvinfo : EIATTR_CBANK_PARAM_SIZE
	.align		4
.L_7133:
        /*00a4*/ 	.byte	0x03, 0x19
        /*00a6*/ 	.short	0x0038


	//----- nvinfo : EIATTR_PARAM_CBANK
	.align		4
        /*00a8*/ 	.byte	0x04, 0x0a
        /*00aa*/ 	.short	(.L_7135 - .L_7134)
	.align		4
.L_7134:
        /*00ac*/ 	.word	index@(.nv.constant0.contiguous_reducel13_bool)
        /*00b0*/ 	.short	0x0380
        /*00b2*/ 	.short	0x0038


	//----- nvinfo : EIATTR_SW_WAR
	.align		4
.L_7135:
        /*00b4*/ 	.byte	0x04, 0x36
        /*00b6*/ 	.short	(.L_7137 - .L_7136)
.L_7136:
        /*00b8*/ 	.word	0x00000008
.L_7137:


//--------------------- .nv.info.contiguous_reducel122_bool --------------------------
	.section	.nv.info.contiguous_reducel122_bool,"",@"SHT_CUDA_INFO"
	.sectionflags	@""
	.align	4


	//----- nvinfo : EIATTR_CUDA_API_VERSION
	.align		4
        /*0000*/ 	.byte	0x04, 0x37
        /*0002*/ 	.short	(.L_7139 - .L_7138)
.L_7138:
        /*0004*/ 	.word	0x00000082


	//----- nvinfo : EIATTR_KPARAM_INFO
	.align		4
.L_7139:
        /*0008*/ 	.byte	0x04, 0x17
        /*000a*/ 	.short	(.L_7141 - .L_7140)
.L_7140:
        /*000c*/ 	.word	0x00000000
        /*0010*/ 	.short	0x0003
        /*0012*/ 	.short	0x0018
        /*0014*/ 	.byte	0x00, 0xf0, 0x21, 0x00


	//----- nvinfo : EIATTR_KPARAM_INFO
	.align		4
.L_7141:
        /*0018*/ 	.byte	0x04, 0x17
        /*001a*/ 	.short	(.L_7143 - .L_7142)
.L_7142:
        /*001c*/ 	.word	0x00000000
        /*0020*/ 	.short	0x0002
        /*0022*/ 	.short	0x0010
        /*0024*/ 	.byte	0x00, 0xf0, 0x21, 0x00


	//----- nvinfo : EIATTR_KPARAM_INFO
	.align		4
.L_7143:
        /*0028*/ 	.byte	0x04, 0x17
        /*002a*/ 	.short	(.L_7145 - .L_7144)
.L_7144:
        /*002c*/ 	.word	0x00000000
        /*0030*/ 	.short	0x0001
        /*0032*/ 	.short	0x0008
        /*0034*/ 	.byte	0x00, 0xf5, 0x21, 0x00


	//----- nvinfo : EIATTR_KPARAM_INFO
	.align		4
.L_7145:
        /*0038*/ 	.byte	0x04, 0x17
        /*003a*/ 	.short	(.L_7147 - .L_7146)
.L_7146:
        /*003c*/ 	.word	0x00000000
        /*0040*/ 	.short	0x0000
        /*0042*/ 	.short	0x0000
        /*0044*/ 	.byte	0x00, 0xf5, 0x21, 0x00


	//----- nvinfo : EIATTR_SPARSE_MMA_MASK
	.align		4
.L_7147:
        /*0048*/ 	.byte	0x03, 0x50
        /*004a*/ 	.short	0x0000


	//----- nvinfo : EIATTR_MAXREG_COUNT
	.align		4
        /*004c*/ 	.byte	0x03, 0x1b
        /*004e*/ 	.short	0x00ff


	//----- nvinfo : EIATTR_NUM_BARRIERS
	.align		4
        /*0050*/ 	.byte	0x02, 0x4c
        /*0052*/ 	.byte	0x01
	.zero		1


	//----- nvinfo : EIATTR_MERCURY_ISA_VERSION
	.align		4
        /*0054*/ 	.byte	0x03, 0x5f
        /*0056*/ 	.short	0x0101


	//----- nvinfo : EIATTR_VRC_CTA_INIT_COUNT
	.align		4
        /*0058*/ 	.byte	0x02, 0x4a
	.zero		1
	.zero		1


	//----- nvinfo : EIATTR_EXIT_INSTR_OFFSETS
	.align		4
        /*005c*/ 	.byte	0x04, 0x1c
        /*005e*/ 	.short	(.L_7149 - .L_7148)


	//   ....[0]....
.L_7148:
        /*0060*/ 	.word	0x00000440


	//   ....[1]....
        /*0064*/ 	.word	0x00000700


	//   ....[2]....
        /*0068*/ 	.word	0x00000810


	//----- nvinfo : EIATTR_CRS_STACK_SIZE
	.align		4
.L_7149:
        /*006c*/ 	.byte	0x04, 0x1e
        /*006e*/ 	.short	(.L_7151 - .L_7150)
.L_7150:
        /*0070*/ 	.word	0x00000000


	//----- nvinfo : EIATTR_CBANK_PARAM_SIZE
	.align		4
.L_7151:
        /*0074*/ 	.byte	0x03, 0x19
        /*0076*/ 	.short	0x0020


	//----- nvinfo : EIATTR_PARAM_CBANK
	.align		4
        /*0078*/ 	.byte	0x04, 0x0a
        /*007a*/ 	.short	(.L_7153 - .L_7152)
	.align		4
.L_7152:
        /*007c*/ 	.word	index@(.nv.constant0.contiguous_reducel122_bool)
        /*0080*/ 	.short	0x0380
        /*0082*/ 	.short	0x0020


	//----- nvinfo : EIATTR_SW_WAR
	.align		4
.L_7153:
        /*0084*/ 	.byte	0x04, 0x36
        /*0086*/ 	.short	(.L_7155 - .L_7154)
.L_7154:
        /*0088*/ 	.word	0x00000008
.L_7155:


//--------------------- .nv.info.contiguous_reducel12_bool --------------------------
	.section	.nv.info.contiguous_reducel12_bool,"",@"SHT_CUDA_INFO"
	.sectionflags	@""
	.align	4


	//----- nvinfo : EIATTR_CUDA_API_VERSION
	.align		4
        /*0000*/ 	.byte	0x04, 0x37
        /*0002*/ 	.short	(.L_7157 - .L_7156)
.L_7156:
        /*0004*/ 	.word	0x00000082


	//----- nvinfo : EIATTR_KPARAM_INFO
	.align		4
.L_7157:
        /*0008*/ 	.byte	0x04, 0x17
        /*000a*/ 	.short	(.L_7159 - .L_7158)
.L_7158:
        /*000c*/ 	.word	0x00000000
        /*0010*/ 	.short	0x0006
        /*0012*/ 	.short	0x0030
        /*0014*/ 	.byte	0x00, 0xf0, 0x21, 0x00


	//----- nvinfo : EIATTR_KPARAM_INFO
	.align		4
.L_7159:
        /*0018*/ 	.byte	0x04, 0x17
        /*001a*/ 	.short	(.L_7161 - .L_7160)
.L_7160:
        /*001c*/ 	.word	0x00000000
        /*0020*/ 	.short	0x0005
        /*0022*/ 	.short	0x0028
        /*0024*/ 	.byte	0x00, 0xf0, 0x21, 0x00


	//----- nvinfo : EIATTR_KPARAM_INFO
	.align		4
.L_7161:
        /*0028*/ 	.byte	0x04, 0x17
        /*002a*/ 	.short	(.L_7163 - .L_7162)
.L_7162:
        /*002c*/ 	.word	0x00000000
        /*0030*/ 	.short	0x0004
        /*0032*/ 	.short	0x0020
        /*0034*/ 	.byte	0x00, 0xf0, 0x21, 0x00


	//----- nvinfo : EIATTR_KPARAM_INFO
	.align		4
.L_7163:
        /*0038*/ 	.byte	0x04, 0x17
        /*003a*/ 	.short	(.L_7165 - .L_7164)
.L_7164:
        /*003c*/ 	.word	0x00000000
        /*0040*/ 	.short	0x0003
        /*0042*/ 	.short	0x0018
        /*0044*/ 	.byte	0x00, 0xf5, 0x21, 0x00


	//----- nvinfo : EIATTR_KPARAM_INFO
	.align		4
.L_7165:
        /*0048*/ 	.byte	0x04, 0x17
        /*004a*/ 	.short	(.L_7167 - .L_7166)
.L_7166:
        /*004c*/ 	.word	0x00000000
        /*0050*/ 	.short	0x0002
        /*0052*/ 	.short	0x0010
        /*0054*/ 	.byte	0x00, 0xf5, 0x21, 0x00


	//----- nvinfo : EIATTR_KPARAM_INFO
	.align		4
.L_7167:
        /*0058*/ 	.byte	0x04, 0x17
        /*005a*/ 	.short	(.L_7169 - .L_7168)
.L_7168:
        /*005c*/ 	.word	0x00000000
        /*0060*/ 	.short	0x0001
        /*0062*/ 	.short	0x0008
        /*0064*/ 	.byte	0x00, 0xf5, 0x21, 0x00


	//----- nvinfo : EIATTR_KPARAM_INFO
	.align		4
.L_7169:
        /*0068*/ 	.byte	0x04, 0x17
        /*006a*/ 	.short	(.L_7171 - .L_7170)
.L_7170:
        /*006c*/ 	.word	0x00000000
        /*0070*/ 	.short	0x0000
        /*0072*/ 	.short	0x0000
        /*0074*/ 	.byte	0x00, 0xf5, 0x21, 0x00


	//----- nvinfo : EIATTR_SPARSE_MMA_MASK
	.align		4
.L_7171:
        /*0078*/ 	.byte	0x03, 0x50
        /*007a*/ 	.short	0x0000


	//----- nvinfo : EIATTR_MAXREG_COUNT
	.align		4
        /*007c*/ 	.byte	0x03, 0x1b
        /*007e*/ 	.short	0x00ff


	//----- nvinfo : EIATTR_NUM_BARRIERS
	.align		4
        /*0080*/ 	.byte	0x02, 0x4c
        /*0082*/ 	.byte	0x01
	.zero		1


	//----- nvinfo : EIATTR_MERCURY_ISA_VERSION
	.align		4
        /*0084*/ 	.byte	0x03, 0x5f
        /*0086*/ 	.short	0x0101


	//----- nvinfo : EIATTR_VRC_CTA_INIT_COUNT
	.align		4
        /*0088*/ 	.byte	0x02, 0x4a
	.zero		1
	.zero		1


	//----- nvinfo : EIATTR_EXIT_INSTR_OFFSETS
	.align		4
        /*008c*/ 	.byte	0x04, 0x1c
        /*008e*/ 	.short	(.L_7173 - .L_7172)


	//   ....[0]....
.L_7172:
        /*0090*/ 	.word	0x000067b0


	//   ....[1]....
        /*0094*/ 	.word	0x00006a70


	//   ....[2]....
        /*0098*/ 	.word	0x00006b80


	//----- nvinfo : EIATTR_CRS_STACK_SIZE
	.align		4
.L_7173:
        /*009c*/ 	.byte	0x04, 0x1e
        /*009e*/ 	.short	(.L_7175 - .L_7174)
.L_7174:
        /*00a0*/ 	.word	0x00000000


	//----- nvinfo : EIATTR_CBANK_PARAM_SIZE
	.align		4
.L_7175:
        /*00a4*/ 	.byte	0x03, 0x19
        /*00a6*/ 	.short	0x0038


	//----- nvinfo : EIATTR_PARAM_CBANK
	.align		4
        /*00a8*/ 	.byte	0x04, 0x0a
        /*00aa*/ 	.short	(.L_7177 - .L_7176)
	.align		4
.L_7176:
        /*00ac*/ 	.word	index@(.nv.constant0.contiguous_reducel12_bool)
        /*00b0*/ 	.short	0x0380
        /*00b2*/ 	.short	0x0038


	//----- nvinfo : EIATTR_SW_WAR
	.align		4
.L_7177:
        /*00b4*/ 	.byte	0x04, 0x36
        /*00b6*/ 	.short	(.L_7179 - .L_7178)
.L_7178:
        /*00b8*/ 	.word	0x00000008
.L_7179:


//--------------------- .nv.info.uncontiguous_reducel1_bool --------------------------
	.section	.nv.info.uncontiguous_reducel1_bool,"",@"SHT_CUDA_INFO"
	.sectionflags	@""
	.align	4


	//----- nvinfo : EIATTR_CUDA_API_VERSION
	.align		4
        /*0000*/ 	.byte	0x04, 0x37
        /*0002*/ 	.short	(.L_7181 - .L_7180)
.L_7180:
        /*0004*/ 	.word	0x00000082


	//----- nvinfo : EIATTR_KPARAM_INFO
	.align		4
.L_7181:
        /*0008*/ 	.byte	0x04, 0x17
        /*000a*/ 	.short	(.L_7183 - .L_7182)
.L_7182:
        /*000c*/ 	.word	0x00000000
        /*0010*/ 	.short	0x0005
        /*0012*/ 	.short	0x0028
        /*0014*/ 	.byte	0x00, 0xf0, 0x21, 0x00


	//----- nvinfo : EIATTR_KPARAM_INFO
	.align		4
.L_7183:
        /*0018*/ 	.byte	0x04, 0x17
        /*001a*/ 	.short	(.L_7185 - .L_7184)
.L_7184:
        /*001c*/ 	.word	0x00000000
        /*0020*/ 	.short	0x0004
        /*0022*/ 	.short	0x0020
        /*0024*/ 	.byte	0x00, 0xf0, 0x21, 0x00


	//----- nvinfo : EIATTR_KPARAM_INFO
	.align		4
.L_7185:
        /*0028*/ 	.byte	0x04, 0x17
        /*002a*/ 	.short	(.L_7187 - .L_7186)
.L_7186:
        /*002c*/ 	.word	0x00000000
        /*0030*/ 	.short	0x0003
        /*0032*/ 	.short	0x0018
        /*0034*/ 	.byte	0x00, 0xf5, 0x21, 0x00


	//----- nvinfo : EIATTR_KPARAM_INFO
	.align		4
.L_7187:
        /*0038*/ 	.byte	0x04, 0x17
        /*003a*/ 	.short	(.L_7189 - .L_7188)
.L_7188:
        /*003c*/ 	.word	0x00000000
        /*0040*/ 	.short	0x0002
        /*0042*/ 	.short	0x0010
        /*0044*/ 	.byte	0x00, 0xf5, 0x21, 0x00


	//----- nvinfo : EIATTR_KPARAM_INFO
	.align		4
.L_7189:
        /*0048*/ 	.byte	0x04, 0x17
        /*004a*/ 	.short	(.L_7191 - .L_7190)
.L_7190:
        /*004c*/ 	.word	0x00000000
        /*0050*/ 	.short	0x0001
        /*0052*/ 	.short	0x0008
        /*0054*/ 	.byte	0x00, 0xf5, 0x21, 0x00


	//----- nvinfo : EIATTR_KPARAM_INFO
	.align		4
.L_7191:
        /*0058*/ 	.byte	0x04, 0x17
        /*005a*/ 	.short	(.L_7193 - .L_7192)
.L_7192:
        /*005c*/ 	.word	0x00000000
        /*0060*/ 	.short	0x0000
        /*0062*/ 	.short	0x0000
        /*0064*/ 	.byte	0x00, 0xf5, 0x21, 0x00


	//----- nvinfo : EIATTR_SPARSE_MMA_MASK
	.align		4
.L_7193:
        /*0068*/ 	.byte	0x03, 0x50
        /*006a*/ 	.short	0x0000


	//----- nvinfo : EIATTR_MAXREG_COUNT
	.align		4
        /*006c*/ 	.byte	0x03, 0x1b
        /*006e*/ 	.short	0x00ff


	//----- nvinfo : EIATTR_NUM_BARRIERS
	.align		4
        /*0070*/ 	.byte	0x02, 0x4c
        /*0072*/ 	.byte	0x01
	.zero		1


	//----- nvinfo : EIATTR_MERCURY_ISA_VERSION
	.align		4
        /*0074*/ 	.byte	0x03, 0x5f
        /*0076*/ 	.short	0x0101


	//----- nvinfo : EIATTR_VRC_CTA_INIT_COUNT
	.align		4
        /*0078*/ 	.byte	0x02, 0x4a
	.zero		1
	.zero		1


	//----- nvinfo : EIATTR_EXIT_INSTR_OFFSETS
	.align		4
        /*007c*/ 	.byte	0x04, 0x1c
        /*007e*/ 	.short	(.L_7195 - .L_7194)


	//   ....[0]....
.L_7194:
        /*0080*/ 	.word	0x00006770


	//   ....[1]....
        /*0084*/ 	.word	0x00006a30


	//   ....[2]....
        /*0088*/ 	.word	0x00006ae0


	//----- nvinfo : EIATTR_CRS_STACK_SIZE
	.align		4
.L_7195:
        /*008c*/ 	.byte	0x04, 0x1e
        /*008e*/ 	.short	(.L_7197 - .L_7196)
.L_7196:
        /*0090*/ 	.word	0x00000000


	//----- nvinfo : EIATTR_CBANK_PARAM_SIZE
	.align		4
.L_7197:
        /*0094*/ 	.byte	0x03, 0x19
        /*0096*/ 	.short	0x0030


	//----- nvinfo : EIATTR_PARAM_CBANK
	.align		4
        /*0098*/ 	.byte	0x04, 0x0a
        /*009a*/ 	.short	(.L_7199 - .L_7198)
	.align		4
.L_7198:
        /*009c*/ 	.word	index@(.nv.constant0.uncontiguous_reducel1_bool)
        /*00a0*/ 	.short	0x0380
        /*00a2*/ 	.short	0x0030


	//----- nvinfo : EIATTR_SW_WAR
	.align		4
.L_7199:
        /*00a4*/ 	.byte	0x04, 0x36
        /*00a6*/ 	.short	(.L_7201 - .L_7200)
.L_7200:
        /*00a8*/ 	.word	0x00000008
.L_7201:


//--------------------- .nv.info.contiguous_reducel1_bool --------------------------
	.section	.nv.info.contiguous_reducel1_bool,"",@"SHT_CUDA_INFO"
	.sectionflags	@""
	.align	4


	//----- nvinfo : EIATTR_CUDA_API_VERSION
	.align		4
        /*0000*/ 	.byte	0x04, 0x37
        /*0002*/ 	.short	(.L_7203 - .L_7202)
.L_7202:
        /*0004*/ 	.word	0x00000082


	//----- nvinfo : EIATTR_KPARAM_INFO
	.align		4
.L_7203:
        /*0008*/ 	.byte	0x04, 0x17
        /*000a*/ 	.short	(.L_7205 - .L_7204)
.L_7204:
        /*000c*/ 	.word	0x00000000
        /*0010*/ 	.short	0x0002
        /*0012*/ 	.short	0x0010
        /*0014*/ 	.byte	0x00, 0xf0, 0x21, 0x00


	//----- nvinfo : EIATTR_KPARAM_INFO
	.align		4
.L_7205:
        /*0018*/ 	.byte	0x04, 0x17
        /*001a*/ 	.short	(.L_7207 - .L_7206)
.L_7206:
        /*001c*/ 	.word	0x00000000
        /*0020*/ 	.short	0x0001
        /*0022*/ 	.short	0x0008
        /*0024*/ 	.byte	0x00, 0xf5, 0x21, 0x00


	//----- nvinfo : EIATTR_KPARAM_INFO
	.align		4
.L_7207:
        /*0028*/ 	.byte	0x04, 0x17
        /*002a*/ 	.short	(.L_7209 - .L_7208)
.L_7208:
        /*002c*/ 	.word	0x00000000
        /*0030*/ 	.short	0x0000
        /*0032*/ 	.short	0x0000
        /*0034*/ 	.byte	0x00, 0xf5, 0x21, 0x00


	//----- nvinfo : EIATTR_SPARSE_MMA_MASK
	.align		4
.L_7209:
        /*0038*/ 	.byte	0x03, 0x50
        /*003a*/ 	.short	0x0000


	//----- nvinfo : EIATTR_MAXREG_COUNT
	.align		4
        /*003c*/ 	.byte	0x03, 0x1b
        /*003e*/ 	.short	0x00ff


	//----- nvinfo : EIATTR_NUM_BARRIERS
	.align		4
        /*0040*/ 	.byte	0x02, 0x4c
        /*0042*/ 	.byte	0x01
	.zero		1


	//----- nvinfo : EIATTR_MERCURY_ISA_VERSION
	.align		4
        /*0044*/ 	.byte	0x03, 0x5f
        /*0046*/ 	.short	0x0101


	//----- nvinfo : EIATTR_VRC_CTA_INIT_COUNT
	.align		4
        /*0048*/ 	.byte	0x02, 0x4a
	.zero		1
	.zero		1


	//----- nvinfo : EIATTR_EXIT_INSTR_OFFSETS
	.align		4
        /*004c*/ 	.byte	0x04, 0x1c
        /*004e*/ 	.short	(.L_7211 - .L_7210)


	//   ....[0]....
.L_7210:
        /*0050*/ 	.word	0x00000390


	//   ....[1]....
        /*0054*/ 	.word	0x00000650


	//   ....[2]....
        /*0058*/ 	.word	0x00000700


	//----- nvinfo : EIATTR_CRS_STACK_SIZE
	.align		4
.L_7211:
        /*005c*/ 	.byte	0x04, 0x1e
        /*005e*/ 	.short	(.L_7213 - .L_7212)
.L_7212:
        /*0060*/ 	.word	0x00000000


	//----- nvinfo : EIATTR_CBANK_PARAM_SIZE
	.align		4
.L_7213:
        /*0064*/ 	.byte	0x03, 0x19
        /*0066*/ 	.short	0x0018


	//----- nvinfo : EIATTR_PARAM_CBANK
	.align		4
        /*0068*/ 	.byte	0x04, 0x0a
        /*006a*/ 	.short	(.L_7215 - .L_7214)
	.align		4
.L_7214:
        /*006c*/ 	.word	index@(.nv.constant0.contiguous_reducel1_bool)
        /*0070*/ 	.short	0x0380
        /*0072*/ 	.short	0x0018


	//----- nvinfo : EIATTR_SW_WAR
	.align		4
.L_7215:
        /*0074*/ 	.byte	0x04, 0x36
        /*0076*/ 	.short	(.L_7217 - .L_7216)
.L_7216:
        /*0078*/ 	.word	0x00000008
.L_7217:


//--------------------- .nv.info.contiguous_any33_bf16 --------------------------
	.section	.nv.info.contiguous_any33_bf16,"",@"SHT_CUDA_INFO"
	.sectionflags	@""
	.align	4


	//----- nvinfo : EIATTR_CUDA_API_VERSION
	.align		4
        /*0000*/ 	.byte	0x04, 0x37
        /*0002*/ 	.short	(.L_7219 - .L_7218)
.L_7218:
        /*0004*/ 	.word	0x00000082


	//----- nvinfo : EIATTR_KPARAM_INFO
	.align		4
.L_7219:
        /*0008*/ 	.byte	0x04, 0x17
        /*000a*/ 	.short	(.L_7221 - .L_7220)
.L_7220:
        /*000c*/ 	.word	0x00000000
        /*0010*/ 	.short	0x0004
        /*0012*/ 	.short	0x0020
        /*0014*/ 	.byte	0x00, 0xf0, 0x21, 0x00


	//----- nvinfo : EIATTR_KPARAM_INFO
	.align		4
.L_7221:
        /*0018*/ 	.byte	0x04, 0x17
        /*001a*/ 	.short	(.L_7223 - .L_7222)
.L_7222:
        /*001c*/ 	.word	0x00000000
        /*0020*/ 	.short	0x0003
        /*0022*/ 	.short	0x0018
        /*0024*/ 	.byte	0x00, 0xf0, 0x21, 0x00


	//----- nvinfo : EIATTR_KPARAM_INFO
	.align		4
.L_7223:
        /*0028*/ 	.byte	0x04, 0x17
        /*002a*/ 	.short	(.L_7225 - .L_7224)
.L_7224:
        /*002c*/ 	.word	0x00000000
        /*0030*/ 	.short	0x0002
        /*0032*/ 	.short	0x0010
        /*0034*/ 	.byte	0x00, 0xf0, 0x21, 0x00


	//----- nvinfo : EIATTR_KPARAM_INFO
	.align		4
.L_7225:
        /*0038*/ 	.byte	0x04, 0x17
        /*003a*/ 	.short	(.L_7227 - .L_7226)
.L_7226:
        /*003c*/ 	.word	0x00000000
        /*0040*/ 	.short	0x0001
        /*0042*/ 	.short	0x0008
        /*0044*/ 	.byte	0x00, 0xf5, 0x21, 0x00


	//----- nvinfo : EIATTR_KPARAM_INFO
	.align		4
.L_7227:
        /*0048*/ 	.byte	0x04, 0x17
        /*004a*/ 	.short	(.L_7229 - .L_7228)
.L_7228:
        /*004c*/ 	.word	0x00000000
        /*0050*/ 	.short	0x0000
        /*0052*/ 	.short	0x0000
        /*0054*/ 	.byte	0x00, 0xf5, 0x21, 0x00


	//----- nvinfo : EIATTR_SPARSE_MMA_MASK
	.align		4
.L_7229:
        /*0058*/ 	.byte	0x03, 0x50
        /*005a*/ 	.short	0x0000


	//----- nvinfo : EIATTR_MAXREG_COUNT
	.align		4
        /*005c*/ 	.byte	0x03, 0x1b
        /*005e*/ 	.short	0x00ff


	//----- nvinfo : EIATTR_NUM_BARRIERS
	.align		4
        /*0060*/ 	.byte	0x02, 0x4c
        /*0062*/ 	.byte	0x01
	.zero		1


	//----- nvinfo : EIATTR_MERCURY_ISA_VERSION
	.align		4
        /*0064*/ 	.byte	0x03, 0x5f
        /*0066*/ 	.short	0x0101


	//----- nvinfo : EIATTR_VRC_CTA_INIT_COUNT
	.align		4
        /*0068*/ 	.byte	0x02, 0x4a
	.zero		1
	.zero		1


	//----- nvinfo : EIATTR_EXIT_INSTR_OFFSETS
	.align		4
        /*006c*/ 	.byte	0x04, 0x1c
        /*006e*/ 	.short	(.L_7231 - .L_7230)


	//   ....[0]....
.L_7230:
        /*0070*/ 	.word	0x00000140


	//   ....[1]....
        /*0074*/ 	.word	0x000001f0


	//   ....[2]....
        /*0078*/ 	.word	0x00000960


	//----- nvinfo : EIATTR_CRS_STACK_SIZE
	.align		4
.L_7231:
        /*007c*/ 	.byte	0x04, 0x1e
        /*007e*/ 	.short	(.L_7233 - .L_7232)
.L_7232:
        /*0080*/ 	.word	0x00000000


	//----- nvinfo : EIATTR_CBANK_PARAM_SIZE
	.align		4
.L_7233:
        /*0084*/ 	.byte	0x03, 0x19
        /*0086*/ 	.short	0x0028


	//----- nvinfo : EIATTR_PARAM_CBANK
	.align		4
        /*0088*/ 	.byte	0x04, 0x0a
        /*008a*/ 	.short	(.L_7235 - .L_7234)
	.align		4
.L_7234:
        /*008c*/ 	.word	index@(.nv.constant0.contiguous_any33_bf16)
        /*0090*/ 	.short	0x0380
        /*0092*/ 	.short	0x0028


	//----- nvinfo : EIATTR_SW_WAR
	.align		4
.L_7235:
        /*0094*/ 	.byte	0x04, 0x36
        /*0096*/ 	.short	(.L_7237 - .L_7236)
.L_7236:
        /*0098*/ 	.word	0x00000008
.L_7237:


//--------------------- .nv.info.contiguous_any3_bf16 --------------------------
	.section	.nv.info.contiguous_any3_bf16,"",@"SHT_CUDA_INFO"
	.sectionflags	@""
	.align	4


	//----- nvinfo : EIATTR_CUDA_API_VERSION
	.align		4
        /*0000*/ 	.byte	0x04, 0x37
        /*0002*/ 	.short	(.L_7239 - .L_7238)
.L_7238:
        /*0004*/ 	.word	0x00000082


	//----- nvinfo : EIATTR_KPARAM_INFO
	.align		4
.L_7239:
        /*0008*/ 	.byte	0x04, 0x17
        /*000a*/ 	.short	(.L_7241 - .L_7240)
.L_7240:
        /*000c*/ 	.word	0x00000000
        /*0010*/ 	.short	0x0006
        /*0012*/ 	.short	0x0030
        /*0014*/ 	.byte	0x00, 0xf0, 0x21, 0x00


	//----- nvinfo : EIATTR_KPARAM_INFO
	.align		4
.L_7241:
        /*0018*/ 	.byte	0x04, 0x17
        /*001a*/ 	.short	(.L_7243 - .L_7242)
.L_7242:
        /*001c*/ 	.word	0x00000000
        /*0020*/ 	.short	0x0005
        /*0022*/ 	.short	0x0028
        /*0024*/ 	.byte	0x00, 0xf0, 0x21, 0x00


	//----- nvinfo : EIATTR_KPARAM_INFO
	.align		4
.L_7243:
        /*0028*/ 	.byte	0x04, 0x17
        /*002a*/ 	.short	(.L_7245 - .L_7244)
.L_7244:
        /*002c*/ 	.word	0x00000000
        /*0030*/ 	.short	0x0004
        /*0032*/ 	.short	0x0020
        /*0034*/ 	.byte	0x00, 0xf0, 0x21, 0x00


	//----- nvinfo : EIATTR_KPARAM_INFO
	.align		4
.L_7245:
        /*0038*/ 	.byte	0x04, 0x17
        /*003a*/ 	.short	(.L_7247 - .L_7246)
.L_7246:
        /*003c*/ 	.word	0x00000000
        /*0040*/ 	.short	0x0003
        /*0042*/ 	.short	0x0018
        /*0044*/ 	.byte	0x00, 0xf5, 0x21, 0x00


	//----- nvinfo : EIATTR_KPARAM_INFO
	.align		4
.L_7247:
        /*0048*/ 	.byte	0x04, 0x17
        /*004a*/ 	.short	(.L_7249 - .L_7248)
.L_7248:
        /*004c*/ 	.word	0x00000000
        /*0050*/ 	.short	0x0002
        /*0052*/ 	.short	0x0010
        /*0054*/ 	.byte	0x00, 0xf5, 0x21, 0x00


	//----- nvinfo : EIATTR_KPARAM_INFO
	.align		4
.L_7249:
        /*0058*/ 	.byte	0x04, 0x17
        /*005a*/ 	.short	(.L_7251 - .L_7250)
.L_7250:
        /*005c*/ 	.word	0x00000000
        /*0060*/ 	.short	0x0001
        /*0062*/ 	.short	0x0008
        /*0064*/ 	.byte	0x00, 0xf5, 0x21, 0x00


	//----- nvinfo : EIATTR_KPARAM_INFO
	.align		4
.L_7251:
        /*0068*/ 	.byte	0x04, 0x17
        /*006a*/ 	.short	(.L_7253 - .L_7252)
.L_7252:
        /*006c*/ 	.word	0x00000000
        /*0070*/ 	.short	0x0000
        /*0072*/ 	.short	0x0000
        /*0074*/ 	.byte	0x00, 0xf5, 0x21, 0x00


	//----- nvinfo : EIATTR_SPARSE_MMA_MASK
	.align		4
.L_7253:
        /*0078*/ 	.byte	0x03, 0x50
        /*007a*/ 	.short	0x0000


	//----- nvinfo : EIATTR_MAXREG_COUNT
	.align		4
        /*007c*/ 	.byte	0x03, 0x1b
        /*007e*/ 	.short	0x00ff


	//----- nvinfo : EIATTR_NUM_BARRIERS
	.align		4
        /*0080*/ 	.byte	0x02, 0x4c
        /*0082*/ 	.byte	0x01
	.zero		1


	//----- nvinfo : EIATTR_MERCURY_ISA_VERSION
	.align		4
        /*0084*/ 	.byte	0x03, 0x5f
        /*0086*/ 	.short	0x0101


	//----- nvinfo : EIATTR_VRC_CTA_INIT_COUNT
	.align		4
        /*0088*/ 	.byte	0x02, 0x4a
	.zero		1
	.zero		1


	//----- nvinfo : EIATTR_EXIT_INSTR_OFFSETS
	.align		4
        /*008c*/ 	.byte	0x04, 0x1c
        /*008e*/ 	.short	(.L_7255 - .L_7254)


	//   ....[0]....
.L_7254:
        /*0090*/ 	.word	0x00000140


	//   ....[1]....
        /*0094*/ 	.word	0x00003120


	//   ....[2]....
        /*0098*/ 	.word	0x00003900


	//----- nvinfo : EIATTR_CRS_STACK_SIZE
	.align		4
.L_7255:
        /*009c*/ 	.byte	0x04, 0x1e
        /*009e*/ 	.short	(.L_7257 - .L_7256)
.L_7256:
        /*00a0*/ 	.word	0x00000000


	//----- nvinfo : EIATTR_CBANK_PARAM_SIZE
	.align		4
.L_7257:
        /*00a4*/ 	.byte	0x03, 0x19
        /*00a6*/ 	.short	0x0038


	//----- nvinfo : EIATTR_PARAM_CBANK
	.align		4
        /*00a8*/ 	.byte	0x04, 0x0a
        /*00aa*/ 	.short	(.L_7259 - .L_7258)
	.align		4
.L_7258:
        /*00ac*/ 	.word	index@(.nv.constant0.contiguous_any3_bf16)
        /*00b0*/ 	.short	0x0380
        /*00b2*/ 	.short	0x0038


	//----- nvinfo : EIATTR_SW_WAR
	.align		4
.L_7259:
        /*00b4*/ 	.byte	0x04, 0x36
        /*00b6*/ 	.short	(.L_7261 - .L_7260)
.L_7260:
        /*00b8*/ 	.word	0x00000008
.L_7261:


//--------------------- .nv.info.contiguous_any22_bf16 --------------------------
	.section	.nv.info.contiguous_any22_bf16,"",@"SHT_CUDA_INFO"
	.sectionflags	@""
	.align	4


	//----- nvinfo : EIATTR_CUDA_API_VERSION
	.align		4
        /*0000*/ 	.byte	0x04, 0x37
        /*0002*/ 	.short	(.L_7263 - .L_7262)
.L_7262:
        /*0004*/ 	.word	0x00000082


	//----- nvinfo : EIATTR_KPARAM_INFO
	.align		4
.L_7263:
        /*0008*/ 	.byte	0x04, 0x17
        /*000a*/ 	.short	(.L_7265 - .L_7264)
.L_7264:
        /*000c*/ 	.word	0x00000000
        /*0010*/ 	.short	0x0003
        /*0012*/ 	.short	0x0018
        /*0014*/ 	.byte	0x00, 0xf0, 0x21, 0x00


	//----- nvinfo : EIATTR_KPARAM_INFO
	.align		4
.L_7265:
        /*0018*/ 	.byte	0x04, 0x17
        /*001a*/ 	.short	(.L_7267 - .L_7266)
.L_7266:
        /*001c*/ 	.word	0x00000000
        /*0020*/ 	.short	0x0002
        /*0022*/ 	.short	0x0010
        /*0024*/ 	.byte	0x00, 0xf0, 0x21, 0x00


	//----- nvinfo : EIATTR_KPARAM_INFO
	.align		4
.L_7267:
        /*0028*/ 	.byte	0x04, 0x17
        /*002a*/ 	.short	(.L_7269 - .L_7268)
.L_7268:
        /*002c*/ 	.word	0x00000000
        /*0030*/ 	.short	0x0001
        /*0032*/ 	.short	0x0008
        /*0034*/ 	.byte	0x00, 0xf5, 0x21, 0x00


	//----- nvinfo : EIATTR_KPARAM_INFO
	.align		4
.L_7269:
        /*0038*/ 	.byte	0x04, 0x17
        /*003a*/ 	.short	(.L_7271 - .L_7270)
.L_7270:
        /*003c*/ 	.word	0x00000000
        /*0040*/ 	.short	0x0000
        /*0042*/ 	.short	0x0000
        /*0044*/ 	.byte	0x00, 0xf5, 0x21, 0x00


	//----- nvinfo : EIATTR_SPARSE_MMA_MASK
	.align		4
.L_7271:
        /*0048*/ 	.byte	0x03, 0x50
        /*004a*/ 	.short	0x0000


	//----- nvinfo : EIATTR_MAXREG_COUNT
	.align		4
        /*004c*/ 	.byte	0x03, 0x1b
        /*004e*/ 	.short	0x00ff


	//----- nvinfo : EIATTR_NUM_BARRIERS
	.align		4
        /*0050*/ 	.byte	0x02, 0x4c
        /*0052*/ 	.byte	0x01
	.zero		1


	//----- nvinfo : EIATTR_MERCURY_ISA_VERSION
	.align		4
        /*0054*/ 	.byte	0x03, 0x5f
        /*0056*/ 	.short	0x0101


	//----- nvinfo : EIATTR_VRC_CTA_INIT_COUNT
	.align		4
        /*0058*/ 	.byte	0x02, 0x4a
	.zero		1
	.zero		1


	//----- nvinfo : EIATTR_EXIT_INSTR_OFFSETS
	.align		4
        /*005c*/ 	.byte	0x04, 0x1c
        /*005e*/ 	.short	(.L_7273 - .L_7272)


	//   ....[0]....
.L_7272:
        /*0060*/ 	.word	0x000004d0


	//   ....[1]....
        /*0064*/ 	.word	0x00000730


	//   ....[2]....
        /*0068*/ 	.word	0x00000840


	//----- nvinfo : EIATTR_CRS_STACK_SIZE
	.align		4
.L_7273:
        /*006c*/ 	.byte	0x04, 0x1e
        /*006e*/ 	.short	(.L_7275 - .L_7274)
.L_7274:
        /*0070*/ 	.word	0x00000000


	//----- nvinfo : EIATTR_CBANK_PARAM_SIZE
	.align		4
.L_7275:
        /*0074*/ 	.byte	0x03, 0x19
        /*0076*/ 	.short	0x0020


	//----- nvinfo : EIATTR_PARAM_CBANK
	.align		4
        /*0078*/ 	.byte	0x04, 0x0a
        /*007a*/ 	.short	(.L_7277 - .L_7276)
	.align		4
.L_7276:
        /*007c*/ 	.word	index@(.nv.constant0.contiguous_any22_bf16)
        /*0080*/ 	.short	0x0380
        /*0082*/ 	.short	0x0020


	//----- nvinfo : EIATTR_SW_WAR
	.align		4
.L_7277:
        /*0084*/ 	.byte	0x04, 0x36
        /*0086*/ 	.short	(.L_7279 - .L_7278)
.L_7278:
        /*0088*/ 	.word	0x00000008
.L_7279:


//--------------------- .nv.info.contiguous_any2_bf16 --------------------------
	.section	.nv.info.contiguous_any2_bf16,"",@"SHT_CUDA_INFO"
	.sectionflags	@""
	.align	4


	//----- nvinfo : EIATTR_CUDA_API_VERSION
	.align		4
        /*0000*/ 	.byte	0x04, 0x37
        /*0002*/ 	.short	(.L_7281 - .L_7280)
.L_7280:
        /*0004*/ 	.word	0x00000082


	//----- nvinfo : EIATTR_KPARAM_INFO
	.align		4
.L_7281:
        /*0008*/ 	.byte	0x04, 0x17
        /*000a*/ 	.short	(.L_7283 - .L_7282)
.L_7282:
        /*000c*/ 	.word	0x00000000
        /*0010*/ 	.short	0x0006
        /*0012*/ 	.short	0x0030
        /*0014*/ 	.byte	0x00, 0xf0, 0x21, 0x00


	//----- nvinfo : EIATTR_KPARAM_INFO
	.align		4
.L_7283:
        /*0018*/ 	.byte	0x04, 0x17
        /*001a*/ 	.short	(.L_7285 - .L_7284)
.L_7284:
        /*001c*/ 	.word	0x00000000
        /*0020*/ 	.short	0x0005
        /*0022*/ 	.short	0x0028
        /*0024*/ 	.byte	0x00, 0xf0, 0x21, 0x00


	//----- nvinfo : EIATTR_KPARAM_INFO
	.align		4
.L_7285:
        /*0028*/ 	.byte	0x04, 0x17
        /*002a*/ 	.short	(.L_7287 - .L_7286)
.L_7286:
        /*002c*/ 	.word	0x00000000
        /*0030*/ 	.short	0x0004
        /*0032*/ 	.short	0x0020
        /*0034*/ 	.byte	0x00, 0xf0, 0x21, 0x00


	//----- nvinfo : EIATTR_KPARAM_INFO
	.align		4
.L_7287:
        /*0038*/ 	.byte	0x04, 0x17
        /*003a*/ 	.short	(.L_7289 - .L_7288)
.L_7288:
        /*003c*/ 	.word	0x00000000
        /*0040*/ 	.short	0x0003
        /*0042*/ 	.short	0x0018
        /*0044*/ 	.byte	0x00, 0xf5, 0x21, 0x00


	//----- nvinfo : EIATTR_KPARAM_INFO
	.align		4
.L_7289:
        /*0048*/ 	.byte	0x04, 0x17
        /*004a*/ 	.short	(.L_7291 - .L_7290)
.L_7290:
        /*004c*/ 	.word	0x00000000
        /*0050*/ 	.short	0x0002
        /*0052*/ 	.short	0x0010
        /*0054*/ 	.byte	0x00, 0xf5, 0x21, 0x00


	//----- nvinfo : EIATTR_KPARAM_INFO
	.align		4
.L_7291:
        /*0058*/ 	.byte	0x04, 0x17
        /*005a*/ 	.short	(.L_7293 - .L_7292)
.L_7292:
        /*005c*/ 	.word	0x00000000
        /*0060*/ 	.short	0x0001
        /*0062*/ 	.short	0x0008
        /*0064*/ 	.byte	0x00, 0xf5, 0x21, 0x00


	//----- nvinfo : EIATTR_KPARAM_INFO
	.align		4
.L_7293:
        /*0068*/ 	.byte	0x04, 0x17
        /*006a*/ 	.short	(.L_7295 - .L_7294)
.L_7294:
        /*006c*/ 	.word	0x00000000
        /*0070*/ 	.short	0x0000
        /*0072*/ 	.short	0x0000
        /*0074*/ 	.byte	0x00, 0xf5, 0x21, 0x00


	//----- nvinfo : EIATTR_SPARSE_MMA_MASK
	.align		4
.L_7295:
        /*0078*/ 	.byte	0x03, 0x50
        /*007a*/ 	.short	0x0000


	//----- nvinfo : EIATTR_MAXREG_COUNT
	.align		4
        /*007c*/ 	.byte	0x03, 0x1b
        /*007e*/ 	.short	0x00ff


	//----- nvinfo : EIATTR_NUM_BARRIERS
	.align		4
        /*0080*/ 	.byte	0x02, 0x4c
        /*0082*/ 	.byte	0x01
	.zero		1


	//----- nvinfo : EIATTR_MERCURY_ISA_VERSION
	.align		4
        /*0084*/ 	.byte	0x03, 0x5f
        /*0086*/ 	.short	0x0101


	//----- nvinfo : EIATTR_VRC_CTA_INIT_COUNT
	.align		4
        /*0088*/ 	.byte	0x02, 0x4a
	.zero		1
	.zero		1


	//----- nvinfo : EIATTR_EXIT_INSTR_OFFSETS
	.align		4
        /*008c*/ 	.byte	0x04, 0x1c
        /*008e*/ 	.short	(.L_7297 - .L_7296)


	//   ....[0]....
.L_7296:
        /*0090*/ 	.word	0x00006860


	//   ....[1]....
        /*0094*/ 	.word	0x00006ac0


	//   ....[2]....
        /*0098*/ 	.word	0x00006bd0


	//----- nvinfo : EIATTR_CRS_STACK_SIZE
	.align		4
.L_7297:
        /*009c*/ 	.byte	0x04, 0x1e
        /*009e*/ 	.short	(.L_7299 - .L_7298)
.L_7298:
        /*00a0*/ 	.word	0x00000000


	//----- nvinfo : EIATTR_CBANK_PARAM_SIZE
	.align		4
.L_7299:
        /*00a4*/ 	.byte	0x03, 0x19
        /*00a6*/ 	.short	0x0038


	//----- nvinfo : EIATTR_PARAM_CBANK
	.align		4
        /*00a8*/ 	.byte	0x04, 0x0a
        /*00aa*/ 	.short	(.L_7301 - .L_7300)
	.align		4
.L_7300:
        /*00ac*/ 	.word	index@(.nv.constant0.contiguous_any2_bf16)
        /*00b0*/ 	.short	0x0380
        /*00b2*/ 	.short	0x0038


	//----- nvinfo : EIATTR_SW_WAR
	.align		4
.L_7301:
        /*00b4*/ 	.byte	0x04, 0x36
        /*00b6*/ 	.short	(.L_7303 - .L_7302)
.L_7302:
        /*00b8*/ 	.word	0x00000008
.L_7303:


//--------------------- .nv.info.uncontiguous_any_bf16 --------------------------
	.section	.nv.info.uncontiguous_any_bf16,"",@"SHT_CUDA_INFO"
	.sectionflags	@""
	.align	4


	//----- nvinfo : EIATTR_CUDA_API_VERSION
	.align		4
        /*0000*/ 	.byte	0x04, 0x37
        /*0002*/ 	.short	(.L_7305 - .L_7304)
.L_7304:
        /*0004*/ 	.word	0x00000082


	//----- nvinfo : EIATTR_KPARAM_INFO
	.align		4
.L_7305:
        /*0008*/ 	.byte	0x04, 0x17
        /*000a*/ 	.short	(.L_7307 - .L_7306)
.L_7306:
        /*000c*/ 	.word	0x00000000
        /*0010*/ 	.short	0x0005
        /*0012*/ 	.short	0x0028
        /*0014*/ 	.byte	0x00, 0xf0, 0x21, 0x00


	//----- nvinfo : EIATTR_KPARAM_INFO
	.align		4
.L_7307:
        /*0018*/ 	.byte	0x04, 0x17
        /*001a*/ 	.short	(.L_7309 - .L_7308)
.L_7308:
        /*001c*/ 	.word	0x00000000
        /*0020*/ 	.short	0x0004
        /*0022*/ 	.short	0x0020
        /*0024*/ 	.byte	0x00, 0xf0, 0x21, 0x00


	//----- nvinfo : EIATTR_KPARAM_INFO
	.align		4
.L_7309:
        /*0028*/ 	.byte	0x04, 0x17
        /*002a*/ 	.short	(.L_7311 - .L_7310)
.L_7310:
        /*002c*/ 	.word	0x00000000
        /*0030*/ 	.short	0x0003
        /*0032*/ 	.short	0x0018
        /*0034*/ 	.byte	0x00, 0xf5, 0x21, 0x00


	//----- nvinfo : EIATTR_KPARAM_INFO
	.align		4
.L_7311:
        /*0038*/ 	.byte	0x04, 0x17
        /*003a*/ 	.short	(.L_7313 - .L_7312)
.L_7312:
        /*003c*/ 	.word	0x00000000
        /*0040*/ 	.short	0x0002
        /*0042*/ 	.short	0x0010
        /*0044*/ 	.byte	0x00, 0xf5, 0x21, 0x00


	//----- nvinfo : EIATTR_KPARAM_INFO
	.align		4
.L_7313:
        /*0048*/ 	.byte	0x04, 0x17
        /*004a*/ 	.short	(.L_7315 - .L_7314)
.L_7314:
        /*004c*/ 	.word	0x00000000
        /*0050*/ 	.short	0x0001
        /*0052*/ 	.short	0x0008
        /*0054*/ 	.byte	0x00, 0xf5, 0x21, 0x00


	//----- nvinfo : EIATTR_KPARAM_INFO
	.align		4
.L_7315:
        /*0058*/ 	.byte	0x04, 0x17
        /*005a*/ 	.short	(.L_7317 - .L_7316)
.L_7316:
        /*005c*/ 	.word	0x00000000
        /*0060*/ 	.short	0x0000
        /*0062*/ 	.short	0x0000
        /*0064*/ 	.byte	0x00, 0xf5, 0x21, 0x00


	//----- nvinfo : EIATTR_SPARSE_MMA_MASK
	.align		4
.L_7317:
        /*0068*/ 	.byte	0x03, 0x50
        /*006a*/ 	.short	0x0000


	//----- nvinfo : EIATTR_MAXREG_COUNT
	.align		4
        /*006c*/ 	.byte	0x03, 0x1b
        /*006e*/ 	.short	0x00ff


	//----- nvinfo : EIATTR_NUM_BARRIERS
	.align		4
        /*0070*/ 	.byte	0x02, 0x4c
        /*0072*/ 	.byte	0x01
	.zero		1


	//----- nvinfo : EIATTR_MERCURY_ISA_VERSION
	.align		4
        /*0074*/ 	.byte	0x03, 0x5f
        /*0076*/ 	.short	0x0101


	//----- nvinfo : EIATTR_VRC_CTA_INIT_COUNT
	.align		4
        /*0078*/ 	.byte	0x02, 0x4a
	.zero		1
	.zero		1


	//----- nvinfo : EIATTR_EXIT_INSTR_OFFSETS
	.align		4
        /*007c*/ 	.byte	0x04, 0x1c
        /*007e*/ 	.short	(.L_7319 - .L_7318)


	//   ....[0]....
.L_7318:
        /*0080*/ 	.word	0x000067e0


	//   ....[1]....
        /*0084*/ 	.word	0x00006a40


	//   ....[2]....
        /*0088*/ 	.word	0x00006af0


	//----- nvinfo : EIATTR_CRS_STACK_SIZE
	.align		4
.L_7319:
        /*008c*/ 	.byte	0x04, 0x1e
        /*008e*/ 	.short	(.L_7321 - .L_7320)
.L_7320:
        /*0090*/ 	.word	0x00000000


	//----- nvinfo : EIATTR_CBANK_PARAM_SIZE
	.align		4
.L_7321:
        /*0094*/ 	.byte	0x03, 0x19
        /*0096*/ 	.short	0x0030


	//----- nvinfo : EIATTR_PARAM_CBANK
	.align		4
        /*0098*/ 	.byte	0x04, 0x0a
        /*009a*/ 	.short	(.L_7323 - .L_7322)
	.align		4
.L_7322:
        /*009c*/ 	.word	index@(.nv.constant0.uncontiguous_any_bf16)
        /*00a0*/ 	.short	0x0380
        /*00a2*/ 	.short	0x0030


	//----- nvinfo : EIATTR_SW_WAR
	.align		4
.L_7323:
        /*00a4*/ 	.byte	0x04, 0x36
        /*00a6*/ 	.short	(.L_7325 - .L_7324)
.L_7324:
        /*00a8*/ 	.word	0x00000008
.L_7325:


//--------------------- .nv.info.contiguous_any_bf16 --------------------------
	.section	.nv.info.contiguous_any_bf16,"",@"SHT_CUDA_INFO"
	.sectionflags	@""
	.align	4


	//----- nvinfo : EIATTR_CUDA_API_VERSION
	.align		4
        /*0000*/ 	.byte	0x04, 0x37
        /*0002*/ 	.short	(.L_7327 - .L_7326)
.L_7326:
        /*0004*/ 	.word	0x00000082


	//----- nvinfo : EIATTR_KPARAM_INFO
	.align		4
.L_7327:
        /*0008*/ 	.byte	0x04, 0x17
        /*000a*/ 	.short	(.L_7329 - .L_7328)
.L_7328:
        /*000c*/ 	.word	0x00000000
        /*0010*/ 	.short	0x0002
        /*0012*/ 	.short	0x0010
        /*0014*/ 	.byte	0x00, 0xf0, 0x21, 0x00


	//----- nvinfo : EIATTR_KPARAM_INFO
	.align		4
.L_7329:
        /*0018*/ 	.byte	0x04, 0x17
        /*001a*/ 	.short	(.L_7331 - .L_7330)
.L_7330:
        /*001c*/ 	.word	0x00000000
        /*0020*/ 	.short	0x0001
        /*0022*/ 	.short	0x0008
        /*0024*/ 	.byte	0x00, 0xf5, 0x21, 0x00


	//----- nvinfo : EIATTR_KPARAM_INFO
	.align		4
.L_7331:
        /*0028*/ 	.byte	0x04, 0x17
        /*002a*/ 	.short	(.L_7333 - .L_7332)
.L_7332:
        /*002c*/ 	.word	0x00000000
        /*0030*/ 	.short	0x0000
        /*0032*/ 	.short	0x0000
        /*0034*/ 	.byte	0x00, 0xf5, 0x21, 0x00


	//----- nvinfo : EIATTR_SPARSE_MMA_MASK
	.align		4
.L_7333:
        /*0038*/ 	.byte	0x03, 0x50
        /*003a*/ 	.short	0x0000


	//----- nvinfo : EIATTR_MAXREG_COUNT
	.align		4
        /*003c*/ 	.byte	0x03, 0x1b
        /*003e*/ 	.short	0x00ff


	//----- nvinfo : EIATTR_NUM_BARRIERS
	.align		4
        /*0040*/ 	.byte	0x02, 0x4c
        /*0042*/ 	.byte	0x01
	.zero		1


	//----- nvinfo : EIATTR_MERCURY_ISA_VERSION
	.align		4
        /*0044*/ 	.byte	0x03, 0x5f
        /*0046*/ 	.short	0x0101


	//----- nvinfo : EIATTR_VRC_CTA_INIT_COUNT
	.align		4
        /*0048*/ 	.byte	0x02, 0x4a
	.zero		1
	.zero		1


	//----- nvinfo : EIATTR_EXIT_INSTR_OFFSETS
	.align		4
        /*004c*/ 	.byte	0x04, 0x1c
        /*004e*/ 	.short	(.L_7335 - .L_7334)


	//   ....[0]....
.L_7334:
        /*0050*/ 	.word	0x00000410


	//   ....[1]....
        /*0054*/ 	.word	0x00000670


	//   ....[2]....
        /*0058*/ 	.word	0x00000720


	//----- nvinfo : EIATTR_CRS_STACK_SIZE
	.align		4
.L_7335:
        /*005c*/ 	.byte	0x04, 0x1e
        /*005e*/ 	.short	(.L_7337 - .L_7336)
.L_7336:
        /*0060*/ 	.word	0x00000000


	//----- nvinfo : EIATTR_CBANK_PARAM_SIZE
	.align		4
.L_7337:
        /*0064*/ 	.byte	0x03, 0x19
        /*0066*/ 	.short	0x0018


	//----- nvinfo : EIATTR_PARAM_CBANK
	.align		4
        /*0068*/ 	.byte	0x04, 0x0a
        /*006a*/ 	.short	(.L_7339 - .L_7338)
	.align		4
.L_7338:
        /*006c*/ 	.word	index@(.nv.constant0.contiguous_any_bf16)
        /*0070*/ 	.short	0x0380
        /*0072*/ 	.short	0x0018


	//----- nvinfo : EIATTR_SW_WAR
	.align		4
.L_7339:
        /*0074*/ 	.byte	0x04, 0x36
        /*0076*/ 	.short	(.L_7341 - .L_7340)
.L_7340:
        /*0078*/ 	.word	0x00000008
.L_7341:


//--------------------- .nv.info.contiguous_any33_f16 --------------------------
	.section	.nv.info.contiguous_any33_f16,"",@"SHT_CUDA_INFO"
	.sectionflags	@""
	.align	4


	//----- nvinfo : EIATTR_CUDA_API_VERSION
	.align		4
        /*0000*/ 	.byte	0x04, 0x37
        /*0002*/ 	.short	(.L_7343 - .L_7342)
.L_7342:
        /*0004*/ 	.word	0x00000082


	//----- nvinfo : EIATTR_KPARAM_INFO
	.align		4
.L_7343:
        /*0008*/ 	.byte	0x04, 0x17
        /*000a*/ 	.short	(.L_7345 - .L_7344)
.L_7344:
        /*000c*/ 	.word	0x00000000
        /*0010*/ 	.short	0x0004
        /*0012*/ 	.short	0x0020
        /*0014*/ 	.byte	0x00, 0xf0, 0x21, 0x00


	//----- nvinfo : EIATTR_KPARAM_INFO
	.align		4
.L_7345:
        /*0018*/ 	.byte	0x04, 0x17
        /*001a*/ 	.short	(.L_7347 - .L_7346)
.L_7346:
        /*001c*/ 	.word	0x00000000
        /*0020*/ 	.short	0x0003
        /*0022*/ 	.short	0x0018
        /*0024*/ 	.byte	0x00, 0xf0, 0x21, 0x00


	//----- nvinfo : EIATTR_KPARAM_INFO
	.align		4
.L_7347:
        /*0028*/ 	.byte	0x04, 0x17
        /*002a*/ 	.short	(.L_7349 - .L_7348)
.L_7348:
        /*002c*/ 	.word	0x00000000
        /*0030*/ 	.short	0x0002
        /*0032*/ 	.short	0x0010
        /*0034*/ 	.byte	0x00, 0xf0, 0x21, 0x00


	//----- nvinfo : EIATTR_KPARAM_INFO
	.align		4
.L_7349:
        /*0038*/ 	.byte	0x04, 0x17
        /*003a*/ 	.short	(.L_7351 - .L_7350)
.L_7350:
        /*003c*/ 	.word	0x00000000
        /*0040*/ 	.short	0x0001
        /*0042*/ 	.short	0x0008
        /*0044*/ 	.byte	0x00, 0xf5, 0x21, 0x00


	//----- nvinfo : EIATTR_KPARAM_INFO
	.align		4
.L_7351:
        /*0048*/ 	.byte	0x04, 0x17
        /*004a*/ 	.short	(.L_7353 - .L_7352)
.L_7352:
        /*004c*/ 	.word	0x00000000
        /*0050*/ 	.short	0x0000
        /*0052*/ 	.short	0x0000
        /*0054*/ 	.byte	0x00, 0xf5, 0x21, 0x00


	//----- nvinfo : EIATTR_SPARSE_MMA_MASK
	.align		4
.L_7353:
        /*0058*/ 	.byte	0x03, 0x50
        /*005a*/ 	.short	0x0000


	//----- nvinfo : EIATTR_MAXREG_COUNT
	.align		4
        /*005c*/ 	.byte	0x03, 0x1b
        /*005e*/ 	.short	0x00ff


	//----- nvinfo : EIATTR_NUM_BARRIERS
	.align		4
        /*0060*/ 	.byte	0x02, 0x4c
        /*0062*/ 	.byte	0x01
	.zero		1


	//----- nvinfo : EIATTR_MERCURY_ISA_VERSION
	.align		4
        /*0064*/ 	.byte	0x03, 0x5f
        /*0066*/ 	.short	0x0101


	//----- nvinfo : EIATTR_VRC_CTA_INIT_COUNT
	.align		4
        /*0068*/ 	.byte	0x02, 0x4a
	.zero		1
	.zero		1


	//----- nvinfo : EIATTR_EXIT_INSTR_OFFSETS
	.align		4
        /*006c*/ 	.byte	0x04, 0x1c
        /*006e*/ 	.short	(.L_7355 - .L_7354)


	//   ....[0]....
.L_7354:
        /*0070*/ 	.word	0x00000140


	//   ....[1]....
        /*0074*/ 	.word	0x000001f0


	//   ....[2]....
        /*0078*/ 	.word	0x00000960


	//----- nvinfo : EIATTR_CRS_STACK_SIZE
	.align		4
.L_7355:
        /*007c*/ 	.byte	0x04, 0x1e
        /*007e*/ 	.short	(.L_7357 - .L_7356)
.L_7356:
        /*0080*/ 	.word	0x00000000


	//----- nvinfo : EIATTR_CBANK_PARAM_SIZE
	.align		4
.L_7357:
        /*0084*/ 	.byte	0x03, 0x19
        /*0086*/ 	.short	0x0028


	//----- nvinfo : EIATTR_PARAM_CBANK
	.align		4
        /*0088*/ 	.byte	0x04, 0x0a
        /*008a*/ 	.short	(.L_7359 - .L_7358)
	.align		4
.L_7358:
        /*008c*/ 	.word	index@(.nv.constant0.contiguous_any33_f16)
        /*0090*/ 	.short	0x0380
        /*0092*/ 	.short	0x0028


	//----- nvinfo : EIATTR_SW_WAR
	.align		4
.L_7359:
        /*0094*/ 	.byte	0x04, 0x36
        /*0096*/ 	.short	(.L_7361 - .L_7360)
.L_7360:
        /*0098*/ 	.word	0x00000008
.L_7361:


//--------------------- .nv.info.contiguous_any3_f16 --------------------------
	.section	.nv.info.contiguous_any3_f16,"",@"SHT_CUDA_INFO"
	.sectionflags	@""
	.align	4


	//----- nvinfo : EIATTR_CUDA_API_VERSION
	.align		4
        /*0000*/ 	.byte	0x04, 0x37
        /*0002*/ 	.short	(.L_7363 - .L_7362)
.L_7362:
        /*0004*/ 	.word	0x00000082


	//----- nvinfo : EIATTR_KPARAM_INFO
	.align		4
.L_7363:
        /*0008*/ 	.byte	0x04, 0x17
        /*000a*/ 	.short	(.L_7365 - .L_7364)
.L_7364:
        /*000c*/ 	.word	0x00000000
        /*0010*/ 	.short	0x0006
        /*0012*/ 	.short	0x0030
        /*0014*/ 	.byte	0x00, 0xf0, 0x21, 0x00


	//----- nvinfo : EIATTR_KPARAM_INFO
	.align		4
.L_7365:
        /*0018*/ 	.byte	0x04, 0x17
        /*001a*/ 	.short	(.L_7367 - .L_7366)
.L_7366:
        /*001c*/ 	.word	0x00000000
        /*0020*/ 	.short	0x0005
        /*0022*/ 	.short	0x0028
        /*0024*/ 	.byte	0x00, 0xf0, 0x21, 0x00


	//----- nvinfo : EIATTR_KPARAM_INFO
	.align		4
.L_7367:
        /*0028*/ 	.byte	0x04, 0x17
        /*002a*/ 	.short	(.L_7369 - .L_7368)
.L_7368:
        /*002c*/ 	.word	0x00000000
        /*0030*/ 	.short	0x0004
        /*0032*/ 	.short	0x0020
        /*0034*/ 	.byte	0x00, 0xf0, 0x21, 0x00


	//----- nvinfo : EIATTR_KPARAM_INFO
	.align		4
.L_7369:
        /*0038*/ 	.byte	0x04, 0x17
        /*003a*/ 	.short	(.L_7371 - .L_7370)
.L_7370:
        /*003c*/ 	.word	0x00000000
        /*0040*/ 	.short	0x0003
        /*0042*/ 	.short	0x0018
        /*0044*/ 	.byte	0x00, 0xf5, 0x21, 0x00


	//----- nvinfo : EIATTR_KPARAM_INFO
	.align		4
.L_7371:
        /*0048*/ 	.byte	0x04, 0x17
        /*004a*/ 	.short	(.L_7373 - .L_7372)
.L_7372:
        /*004c*/ 	.word	0x00000000
        /*0050*/ 	.short	0x0002
        /*0052*/ 	.short	0x0010
        /*0054*/ 	.byte	0x00, 0xf5, 0x21, 0x00


	//----- nvinfo : EIATTR_KPARAM_INFO
	.align		4
.L_7373:
        /*0058*/ 	.byte	0x04, 0x17
        /*005a*/ 	.short	(.L_7375 - .L_7374)
.L_7374:
        /*005c*/ 	.word	0x00000000
        /*0060*/ 	.short	0x0001
        /*0062*/ 	.short	0x0008
        /*0064*/ 	.byte	0x00, 0xf5, 0x21, 0x00


	//----- nvinfo : EIATTR_KPARAM_INFO
	.align		4
.L_7375:
        /*0068*/ 	.byte	0x04, 0x17
        /*006a*/ 	.short	(.L_7377 - .L_7376)
.L_7376:
        /*006c*/ 	.word	0x00000000
        /*0070*/ 	.short	0x0000
        /*0072*/ 	.short	0x0000
        /*0074*/ 	.byte	0x00, 0xf5, 0x21, 0x00


	//----- nvinfo : EIATTR_SPARSE_MMA_MASK
	.align		4
.L_7377:
        /*0078*/ 	.byte	0x03, 0x50
        /*007a*/ 	.short	0x0000


	//----- nvinfo : EIATTR_MAXREG_COUNT
	.align		4
        /*007c*/ 	.byte	0x03, 0x1b
        /*007e*/ 	.short	0x00ff


	//----- nvinfo : EIATTR_NUM_BARRIERS
	.align		4
        /*0080*/ 	.byte	0x02, 0x4c
        /*0082*/ 	.byte	0x01
	.zero		1


	//----- nvinfo : EIATTR_MERCURY_ISA_VERSION
	.align		4
        /*0084*/ 	.byte	0x03, 0x5f
        /*0086*/ 	.short	0x0101


	//----- nvinfo : EIATTR_VRC_CTA_INIT_COUNT
	.align		4
        /*0088*/ 	.byte	0x02, 0x4a
	.zero		1
	.zero		1


	//----- nvinfo : EIATTR_EXIT_INSTR_OFFSETS
	.align		4
        /*008c*/ 	.byte	0x04, 0x1c
        /*008e*/ 	.short	(.L_7379 - .L_7378)


	//   ....[0]....
.L_7378:
        /*0090*/ 	.word	0x00000140


	//   ....[1]....
        /*0094*/ 	.word	0x00003120


	//   ....[2]....
        /*0098*/ 	.word	0x00003900


	//----- nvinfo : EIATTR_CRS_STACK_SIZE
	.align		4
.L_7379:
        /*009c*/ 	.byte	0x04, 0x1e
        /*009e*/ 	.short	(.L_7381 - .L_7380)
.L_7380:
        /*00a0*/ 	.word	0x00000000


	//----- nvinfo : EIATTR_CBANK_PARAM_SIZE
	.align		4
.L_7381:
        /*00a4*/ 	.byte	0x03, 0x19
        /*00a6*/ 	.short	0x0038


	//----- nvinfo : EIATTR_PARAM_CBANK
	.align		4
        /*00a8*/ 	.byte	0x04, 0x0a
        /*00aa*/ 	.short	(.L_7383 - .L_7382)
	.align		4
.L_7382:
        /*00ac*/ 	.word	index@(.nv.constant0.contiguous_any3_f16)
        /*00b0*/ 	.short	0x0380
        /*00b2*/ 	.short	0x0038


	//----- nvinfo : EIATTR_SW_WAR
	.align		4
.L_7383:
        /*00b4*/ 	.byte	0x04, 0x36
        /*00b6*/ 	.short	(.L_7385 - .L_7384)
.L_7384:
        /*00b8*/ 	.word	0x00000008
.L_7385:


//--------------------- .nv.info.contiguous_any22_f16 --------------------------
	.section	.nv.info.contiguous_any22_f16,"",@"SHT_CUDA_INFO"
	.sectionflags	@""
	.align	4


	//----- nvinfo : EIATTR_CUDA_API_VERSION
	.align		4
        /*0000*/ 	.byte	0x04, 0x37
        /*0002*/ 	.short	(.L_7387 - .L_7386)
.L_7386:
        /*0004*/ 	.word	0x00000082


	//----- nvinfo : EIATTR_KPARAM_INFO
	.align		4
.L_7387:
        /*0008*/ 	.byte	0x04, 0x17
        /*000a*/ 	.short	(.L_7389 - .L_7388)
.L_7388:
        /*000c*/ 	.word	0x00000000
        /*0010*/ 	.short	0x0003
        /*0012*/ 	.short	0x0018
        /*0014*/ 	.byte	0x00, 0xf0, 0x21, 0x00


	//----- nvinfo : EIATTR_KPARAM_INFO
	.align		4
.L_7389:
        /*0018*/ 	.byte	0x04, 0x17
        /*001a*/ 	.short	(.L_7391 - .L_7390)
.L_7390:
        /*001c*/ 	.word	0x00000000
        /*0020*/ 	.short	0x0002
        /*0022*/ 	.short	0x0010
        /*0024*/ 	.byte	0x00, 0xf0, 0x21, 0x00


	//----- nvinfo : EIATTR_KPARAM_INFO
	.align		4
.L_7391:
        /*0028*/ 	.byte	0x04, 0x17
        /*002a*/ 	.short	(.L_7393 - .L_7392)
.L_7392:
        /*002c*/ 	.word	0x00000000
        /*0030*/ 	.short	0x0001
        /*0032*/ 	.short	0x0008
        /*0034*/ 	.byte	0x00, 0xf5, 0x21, 0x00


	//----- nvinfo : EIATTR_KPARAM_INFO
	.align		4
.L_7393:
        /*0038*/ 	.byte	0x04, 0x17
        /*003a*/ 	.short	(.L_7395 - .L_7394)
.L_7394:
        /*003c*/ 	.word	0x00000000
        /*0040*/ 	.short	0x0000
        /*0042*/ 	.short	0x0000
        /*0044*/ 	.byte	0x00, 0xf5, 0x21, 0x00


	//----- nvinfo : EIATTR_SPARSE_MMA_MASK
	.align		4
.L_7395:
        /*0048*/ 	.byte	0x03, 0x50
        /*004a*/ 	.short	0x0000


	//----- nvinfo : EIATTR_MAXREG_COUNT
	.align		4
        /*004c*/ 	.byte	0x03, 0x1b
        /*004e*/ 	.short	0x00ff


	//----- nvinfo : EIATTR_NUM_BARRIERS
	.align		4
        /*0050*/ 	.byte	0x02, 0x4c
        /*0052*/ 	.byte	0x01
	.zero		1


	//----- nvinfo : EIATTR_MERCURY_ISA_VERSION
	.align		4
        /*0054*/ 	.byte	0x03, 0x5f
        /*0056*/ 	.short	0x0101


	//----- nvinfo : EIATTR_VRC_CTA_INIT_COUNT
	.align		4
        /*0058*/ 	.byte	0x02, 0x4a
	.zero		1
	.zero		1


	//----- nvinfo : EIATTR_EXIT_INSTR_OFFSETS
	.align		4
        /*005c*/ 	.byte	0x04, 0x1c
        /*005e*/ 	.short	(.L_7397 - .L_7396)


	//   ....[0]....
.L_7396:
        /*0060*/ 	.word	0x000004d0


	//   ....[1]....
        /*0064*/ 	.word	0x00000730


	//   ....[2]....
        /*0068*/ 	.word	0x00000840


	//----- nvinfo : EIATTR_CRS_STACK_SIZE
	.align		4
.L_7397:
        /*006c*/ 	.byte	0x04, 0x1e
        /*006e*/ 	.short	(.L_7399 - .L_7398)
.L_7398:
        /*0070*/ 	.word	0x00000000


	//----- nvinfo : EIATTR_CBANK_PARAM_SIZE
	.align		4
.L_7399:
        /*0074*/ 	.byte	0x03, 0x19
        /*0076*/ 	.short	0x0020


	//----- nvinfo : EIATTR_PARAM_CBANK
	.align		4
        /*0078*/ 	.byte	0x04, 0x0a
        /*007a*/ 	.short	(.L_7401 - .L_7400)
	.align		4
.L_7400:
        /*007c*/ 	.word	index@(.nv.constant0.contiguous_any22_f16)
        /*0080*/ 	.short	0x0380
        /*0082*/ 	.short	0x0020


	//----- nvinfo : EIATTR_SW_WAR
	.align		4
.L_7401:
        /*0084*/ 	.byte	0x04, 0x36
        /*0086*/ 	.short	(.L_7403 - .L_7402)
.L_7402:
        /*0088*/ 	.word	0x00000008
.L_7403:


//--------------------- .nv.info.contiguous_any2_f16 --------------------------
	.section	.nv.info.contiguous_any2_f16,"",@"SHT_CUDA_INFO"
	.sectionflags	@""
	.align	4


	//----- nvinfo : EIATTR_CUDA_API_VERSION
	.align		4
        /*0000*/ 	.byte	0x04, 0x37
        /*0002*/ 	.short	(.L_7405 - .L_7404)
.L_7404:
        /*0004*/ 	.word	0x00000082


	//----- nvinfo : EIATTR_KPARAM_INFO
	.align		4
.L_7405:
        /*0008*/ 	.byte	0x04, 0x17
        /*000a*/ 	.short	(.L_7407 - .L_7406)
.L_7406:
        /*000c*/ 	.word	0x00000000
        /*0010*/ 	.short	0x0006
        /*0012*/ 	.short	0x0030
        /*0014*/ 	.byte	0x00, 0xf0, 0x21, 0x00


	//----- nvinfo : EIATTR_KPARAM_INFO
	.align		4
.L_7407:
        /*0018*/ 	.byte	0x04, 0x17
        /*001a*/ 	.short	(.L_7409 - .L_7408)
.L_7408:
        /*001c*/ 	.word	0x00000000
        /*0020*/ 	.short	0x0005
        /*0022*/ 	.short	0x0028
        /*0024*/ 	.byte	0x00, 0xf0, 0x21, 0x00


	//----- nvinfo : EIATTR_KPARAM_INFO
	.align		4
.L_7409:
        /*0028*/ 	.byte	0x04, 0x17
        /*002a*/ 	.short	(.L_7411 - .L_7410)
.L_7410:
        /*002c*/ 	.word	0x00000000
        /*0030*/ 	.short	0x0004
        /*0032*/ 	.short	0x0020
        /*0034*/ 	.byte	0x00, 0xf0, 0x21, 0x00


	//----- nvinfo : EIATTR_KPARAM_INFO
	.align		4
.L_7411:
        /*0038*/ 	.byte	0x04, 0x17
        /*003a*/ 	.short	(.L_7413 - .L_7412)
.L_7412:
        /*003c*/ 	.word	0x00000000
        /*0040*/ 	.short	0x0003
        /*0042*/ 	.short	0x0018
        /*0044*/ 	.byte	0x00, 0xf5, 0x21, 0x00


	//----- nvinfo : EIATTR_KPARAM_INFO
	.align		4
.L_7413:
        /*0048*/ 	.byte	0x04, 0x17
        /*004a*/ 	.short	(.L_7415 - .L_7414)
.L_7414:
        /*004c*/ 	.word	0x00000000
        /*0050*/ 	.short	0x0002
        /*0052*/ 	.short	0x0010
        /*0054*/ 	.byte	0x00, 0xf5, 0x21, 0x00


	//----- nvinfo : EIATTR_KPARAM_INFO
	.align		4
.L_7415:
        /*0058*/ 	.byte	0x04, 0x17
        /*005a*/ 	.short	(.L_7417 - .L_7416)
.L_7416:
        /*005c*/ 	.word	0x00000000
        /*0060*/ 	.short	0x0001
        /*0062*/ 	.short	0x0008
        /*0064*/ 	.byte	0x00, 0xf5, 0x21, 0x00


	//----- nvinfo : EIATTR_KPARAM_INFO
	.align		4
.L_7417:
        /*0068*/ 	.byte	0x04, 0x17
        /*006a*/ 	.short	(.L_7419 - .L_7418)
.L_7418:
        /*006c*/ 	.word	0x00000000
        /*0070*/ 	.short	0x0000
        /*0072*/ 	.short	0x0000
        /*0074*/ 	.byte	0x00, 0xf5, 0x21, 0x00


	//----- nvinfo : EIATTR_SPARSE_MMA_MASK
	.align		4
.L_7419:
        /*0078*/ 	.byte	0x03, 0x50
        /*007a*/ 	.short	0x0000


	//----- nvinfo : EIATTR_MAXREG_COUNT
	.align		4
        /*007c*/ 	.byte	0x03, 0x1b
        /*007e*/ 	.short	0x00ff


	//----- nvinfo : EIATTR_NUM_BARRIERS
	.align		4
        /*0080*/ 	.byte	0x02, 0x4c
        /*0082*/ 	.byte	0x01
	.zero		1


	//----- nvinfo : EIATTR_MERCURY_ISA_VERSION
	.align		4
        /*0084*/ 	.byte	0x03, 0x5f
        /*0086*/ 	.short	0x0101


	//----- nvinfo : EIATTR_VRC_CTA_INIT_COUNT
	.align		4
        /*0088*/ 	.byte	0x02, 0x4a
	.zero		1
	.zero		1


	//----- nvinfo : EIATTR_EXIT_INSTR_OFFSETS
	.align		4
        /*008c*/ 	.byte	0x04, 0x1c
        /*008e*/ 	.short	(.L_7421 - .L_7420)


	//   ....[0]....
.L_7420:
        /*0090*/ 	.word	0x00006860


	//   ....[1]....
        /*0094*/ 	.word	0x00006ac0


	//   ....[2]....
        /*0098*/ 	.word	0x00006bd0


	//----- nvinfo : EIATTR_CRS_STACK_SIZE
	.align		4
.L_7421:
        /*009c*/ 	.byte	0x04, 0x1e
        /*009e*/ 	.short	(.L_7423 - .L_7422)
.L_7422:
        /*00a0*/ 	.word	0x00000000


	//----- nvinfo : EIATTR_CBANK_PARAM_SIZE
	.align		4
.L_7423:
        /*00a4*/ 	.byte	0x03, 0x19
        /*00a6*/ 	.short	0x0038


	//----- nvinfo : EIATTR_PARAM_CBANK
	.align		4
        /*00a8*/ 	.byte	0x04, 0x0a
        /*00aa*/ 	.short	(.L_7425 - .L_7424)
	.align		4
.L_7424:
        /*00ac*/ 	.word	index@(.nv.constant0.contiguous_any2_f16)
        /*00b0*/ 	.short	0x0380
        /*00b2*/ 	.short	0x0038


	//----- nvinfo : EIATTR_SW_WAR
	.align		4
.L_7425:
        /*00b4*/ 	.byte	0x04, 0x36
        /*00b6*/ 	.short	(.L_7427 - .L_7426)
.L_7426:
        /*00b8*/ 	.word	0x00000008
.L_7427:


//--------------------- .nv.info.uncontiguous_any_f16 --------------------------
	.section	.nv.info.uncontiguous_any_f16,"",@"SHT_CUDA_INFO"
	.sectionflags	@""
	.align	4


	//----- nvinfo : EIATTR_CUDA_API_VERSION
	.align		4
        /*0000*/ 	.byte	0x04, 0x37
        /*0002*/ 	.short	(.L_7429 - .L_7428)
.L_7428:
        /*0004*/ 	.word	0x00000082


	//----- nvinfo : EIATTR_KPARAM_INFO
	.align		4
.L_7429:
        /*0008*/ 	.byte	0x04, 0x17
        /*000a*/ 	.short	(.L_7431 - .L_7430)
.L_7430:
        /*000c*/ 	.word	0x00000000
        /*0010*/ 	.short	0x0005
        /*0012*/ 	.short	0x0028
        /*0014*/ 	.byte	0x00, 0xf0, 0x21, 0x00


	//----- nvinfo : EIATTR_KPARAM_INFO
	.align		4
.L_7431:
        /*0018*/ 	.byte	0x04, 0x17
        /*001a*/ 	.short	(.L_7433 - .L_7432)
.L_7432:
        /*001c*/ 	.word	0x00000000
        /*0020*/ 	.short	0x0004
        /*0022*/ 	.short	0x0020
        /*0024*/ 	.byte	0x00, 0xf0, 0x21, 0x00


	//----- nvinfo : EIATTR_KPARAM_INFO
	.align		4
.L_7433:
        /*0028*/ 	.byte	0x04, 0x17
        /*002a*/ 	.short	(.L_7435 - .L_7434)
.L_7434:
        /*002c*/ 	.word	0x00000000
        /*0030*/ 	.short	0x0003
        /*0032*/ 	.short	0x0018
        /*0034*/ 	.byte	0x00, 0xf5, 0x21, 0x00


	//----- nvinfo : EIATTR_KPARAM_INFO
	.align		4
.L_7435:
        /*0038*/ 	.byte	0x04, 0x17
        /*003a*/ 	.short	(.L_7437 - .L_7436)
.L_7436:
        /*003c*/ 	.word	0x00000000
        /*0040*/ 	.short	0x0002
        /*0042*/ 	.short	0x0010
        /*0044*/ 	.byte	0x00, 0xf5, 0x21, 0x00


	//----- nvinfo : EIATTR_KPARAM_INFO
	.align		4
.L_7437:
        /*0048*/ 	.byte	0x04, 0x17
        /*004a*/ 	.short	(.L_7439 - .L_7438)
.L_7438:
        /*004c*/ 	.word	0x00000000
        /*0050*/ 	.short	0x0001
        /*0052*/ 	.short	0x0008
        /*0054*/ 	.byte	0x00, 0xf5, 0x21, 0x00


	//----- nvinfo : EIATTR_KPARAM_INFO
	.align		4
.L_7439:
        /*0058*/ 	.byte	0x04, 0x17
        /*005a*/ 	.short	(.L_7441 - .L_7440)
.L_7440:
        /*005c*/ 	.word	0x00000000
        /*0060*/ 	.short	0x0000
        /*0062*/ 	.short	0x0000
        /*0064*/ 	.byte	0x00, 0xf5, 0x21, 0x00


	//----- nvinfo : EIATTR_SPARSE_MMA_MASK
	.align		4
.L_7441:
        /*0068*/ 	.byte	0x03, 0x50
        /*006a*/ 	.short	0x0000


	//----- nvinfo : EIATTR_MAXREG_COUNT
	.align		4
        /*006c*/ 	.byte	0x03, 0x1b
        /*006e*/ 	.short	0x00ff


	//----- nvinfo : EIATTR_NUM_BARRIERS
	.align		4
        /*0070*/ 	.byte	0x02, 0x4c
        /*0072*/ 	.byte	0x01
	.zero		1


	//----- nvinfo : EIATTR_MERCURY_ISA_VERSION
	.align		4
        /*0074*/ 	.byte	0x03, 0x5f
        /*0076*/ 	.short	0x0101


	//----- nvinfo : EIATTR_VRC_CTA_INIT_COUNT
	.align		4
        /*0078*/ 	.byte	0x02, 0x4a
	.zero		1
	.zero		1


	//----- nvinfo : EIATTR_EXIT_INSTR_OFFSETS
	.align		4
        /*007c*/ 	.byte	0x04, 0x1c
        /*007e*/ 	.short	(.L_7443 - .L_7442)


	//   ....[0]....
.L_7442:
        /*0080*/ 	.word	0x000067e0


	//   ....[1]....
        /*0084*/ 	.word	0x00006a40


	//   ....[2]....
        /*0088*/ 	.word	0x00006af0


	//----- nvinfo : EIATTR_CRS_STACK_SIZE
	.align		4
.L_7443:
        /*008c*/ 	.byte	0x04, 0x1e
        /*008e*/ 	.short	(.L_7445 - .L_7444)
.L_7444:
        /*0090*/ 	.word	0x00000000


	//----- nvinfo : EIATTR_CBANK_PARAM_SIZE
	.align		4
.L_7445:
        /*0094*/ 	.byte	0x03, 0x19
        /*0096*/ 	.short	0x0030


	//----- nvinfo : EIATTR_PARAM_CBANK
	.align		4
        /*0098*/ 	.byte	0x04, 0x0a
        /*009a*/ 	.short	(.L_7447 - .L_7446)
	.align		4
.L_7446:
        /*009c*/ 	.word	index@(.nv.constant0.uncontiguous_any_f16)
        /*00a0*/ 	.short	0x0380
        /*00a2*/ 	.short	0x0030


	//----- nvinfo : EIATTR_SW_WAR
	.align		4
.L_7447:
        /*00a4*/ 	.byte	0x04, 0x36
        /*00a6*/ 	.short	(.L_7449 - .L_7448)
.L_7448:
        /*00a8*/ 	.word	0x00000008
.L_7449:


//--------------------- .nv.info.contiguous_any_f16 --------------------------
	.section	.nv.info.contiguous_any_f16,"",@"SHT_CUDA_INFO"
	.sectionflags	@""
	.align	4


	//----- nvinfo : EIATTR_CUDA_API_VERSION
	.align		4
        /*0000*/ 	.byte	0x04, 0x37
        /*0002*/ 	.short	(.L_7451 - .L_7450)
.L_7450:
        /*0004*/ 	.word	0x00000082


	//----- nvinfo : EIATTR_KPARAM_INFO
	.align		4
.L_7451:
        /*0008*/ 	.byte	0x04, 0x17
        /*000a*/ 	.short	(.L_7453 - .L_7452)
.L_7452:
        /*000c*/ 	.word	0x00000000
        /*0010*/ 	.short	0x0002
        /*0012*/ 	.short	0x0010
        /*0014*/ 	.byte	0x00, 0xf0, 0x21, 0x00


	//----- nvinfo : EIATTR_KPARAM_INFO
	.align		4
.L_7453:
        /*0018*/ 	.byte	0x04, 0x17
        /*001a*/ 	.short	(.L_7455 - .L_7454)
.L_7454:
        /*001c*/ 	.word	0x00000000
        /*0020*/ 	.short	0x0001
        /*0022*/ 	.short	0x0008
        /*0024*/ 	.byte	0x00, 0xf5, 0x21, 0x00


	//----- nvinfo : EIATTR_KPARAM_INFO
	.align		4
.L_7455:
        /*0028*/ 	.byte	0x04, 0x17
        /*002a*/ 	.short	(.L_7457 - .L_7456)
.L_7456:
        /*002c*/ 	.word	0x00000000
        /*0030*/ 	.short	0x0000
        /*0032*/ 	.short	0x0000
        /*0034*/ 	.byte	0x00, 0xf5, 0x21, 0x00


	//----- nvinfo : EIATTR_SPARSE_MMA_MASK
	.align		4
.L_7457:
        /*0038*/ 	.byte	0x03, 0x50
        /*003a*/ 	.short	0x0000


	//----- nvinfo : EIATTR_MAXREG_COUNT
	.align		4
        /*003c*/ 	.byte	0x03, 0x1b
        /*003e*/ 	.short	0x00ff


	//----- nvinfo : EIATTR_NUM_BARRIERS
	.align		4
        /*0040*/ 	.byte	0x02, 0x4c
        /*0042*/ 	.byte	0x01
	.zero		1


	//----- nvinfo : EIATTR_MERCURY_ISA_VERSION
	.align		4
        /*0044*/ 	.byte	0x03, 0x5f
        /*0046*/ 	.short	0x0101


	//----- nvinfo : EIATTR_VRC_CTA_INIT_COUNT
	.align		4
        /*0048*/ 	.byte	0x02, 0x4a
	.zero		1
	.zero		1


	//----- nvinfo : EIATTR_EXIT_INSTR_OFFSETS
	.align		4
        /*004c*/ 	.byte	0x04, 0x1c
        /*004e*/ 	.short	(.L_7459 - .L_7458)


	//   ....[0]....
.L_7458:
        /*0050*/ 	.word	0x00000410


	//   ....[1]....
        /*0054*/ 	.word	0x00000670


	//   ....[2]....
        /*0058*/ 	.word	0x00000720


	//----- nvinfo : EIATTR_CRS_STACK_SIZE
	.align		4
.L_7459:
        /*005c*/ 	.byte	0x04, 0x1e
        /*005e*/ 	.short	(.L_7461 - .L_7460)
.L_7460:
        /*0060*/ 	.word	0x00000000


	//----- nvinfo : EIATTR_CBANK_PARAM_SIZE
	.align		4
.L_7461:
        /*0064*/ 	.byte	0x03, 0x19
        /*0066*/ 	.short	0x0018


	//----- nvinfo : EIATTR_PARAM_CBANK
	.align		4
        /*0068*/ 	.byte	0x04, 0x0a
        /*006a*/ 	.short	(.L_7463 - .L_7462)
	.align		4
.L_7462:
        /*006c*/ 	.word	index@(.nv.constant0.contiguous_any_f16)
        /*0070*/ 	.short	0x0380
        /*0072*/ 	.short	0x0018


	//----- nvinfo : EIATTR_SW_WAR
	.align		4
.L_7463:
        /*0074*/ 	.byte	0x04, 0x36
        /*0076*/ 	.short	(.L_7465 - .L_7464)
.L_7464:
        /*0078*/ 	.word	0x00000008
.L_7465:


//--------------------- .nv.info.contiguous_any33_f64 --------------------------
	.section	.nv.info.contiguous_any33_f64,"",@"SHT_CUDA_INFO"
	.sectionflags	@""
	.align	4


	//----- nvinfo : EIATTR_CUDA_API_VERSION
	.align		4
        /*0000*/ 	.byte	0x04, 0x37
        /*0002*/ 	.short	(.L_7467 - .L_7466)
.L_7466:
        /*0004*/ 	.word	0x00000082


	//----- nvinfo : EIATTR_KPARAM_INFO
	.align		4
.L_7467:
        /*0008*/ 	.byte	0x04, 0x17
        /*000a*/ 	.short	(.L_7469 - .L_7468)
.L_7468:
        /*000c*/ 	.word	0x00000000
        /*0010*/ 	.short	0x0004
        /*0012*/ 	.short	0x0020
        /*0014*/ 	.byte	0x00, 0xf0, 0x21, 0x00


	//----- nvinfo : EIATTR_KPARAM_INFO
	.align		4
.L_7469:
        /*0018*/ 	.byte	0x04, 0x17
        /*001a*/ 	.short	(.L_7471 - .L_7470)
.L_7470:
        /*001c*/ 	.word	0x00000000
        /*0020*/ 	.short	0x0003
        /*0022*/ 	.short	0x0018
        /*0024*/ 	.byte	0x00, 0xf0, 0x21, 0x00


	//----- nvinfo : EIATTR_KPARAM_INFO
	.align		4
.L_7471:
        /*0028*/ 	.byte	0x04, 0x17
        /*002a*/ 	.short	(.L_7473 - .L_7472)
.L_7472:
        /*002c*/ 	.word	0x00000000
        /*0030*/ 	.short	0x0002
        /*0032*/ 	.short	0x0010
        /*0034*/ 	.byte	0x00, 0xf0, 0x21, 0x00


	//----- nvinfo : EIATTR_KPARAM_INFO
	.align		4
.L_7473:
        /*0038*/ 	.byte	0x04, 0x17
        /*003a*/ 	.short	(.L_7475 - .L_7474)
.L_7474:
        /*003c*/ 	.word	0x00000000
        /*0040*/ 	.short	0x0001
        /*0042*/ 	.short	0x0008
        /*0044*/ 	.byte	0x00, 0xf5, 0x21, 0x00


	//----- nvinfo : EIATTR_KPARAM_INFO
	.align		4
.L_7475:
        /*0048*/ 	.byte	0x04, 0x17
        /*004a*/ 	.short	(.L_7477 - .L_7476)
.L_7476:
        /*004c*/ 	.word	0x00000000
        /*0050*/ 	.short	0x0000
        /*0052*/ 	.short	0x0000
        /*0054*/ 	.byte	0x00, 0xf5, 0x21, 0x00


	//----- nvinfo : EIATTR_SPARSE_MMA_MASK
	.align		4
.L_7477:
        /*0058*/ 	.byte	0x03, 0x50
        /*005a*/ 	.short	0x0000


	//----- nvinfo : EIATTR_MAXREG_COUNT
	.align		4
        /*005c*/ 	.byte	0x03, 0x1b
        /*005e*/ 	.short	0x00ff


	//----- nvinfo : EIATTR_NUM_BARRIERS
	.align		4
        /*0060*/ 	.byte	0x02, 0x4c
        /*0062*/ 	.byte	0x01
	.zero		1


	//----- nvinfo : EIATTR_MERCURY_ISA_VERSION
	.align		4
        /*0064*/ 	.byte	0x03, 0x5f
        /*0066*/ 	.short	0x0101


	//----- nvinfo : EIATTR_VRC_CTA_INIT_COUNT
	.align		4
        /*0068*/ 	.byte	0x02, 0x4a
	.zero		1
	.zero		1


	//----- nvinfo : EIATTR_EXIT_INSTR_OFFSETS
	.align		4
        /*006c*/ 	.byte	0x04, 0x1c
        /*006e*/ 	.short	(.L_7479 - .L_7478)


	//   ....[0]....
.L_7478:
        /*0070*/ 	.word	0x00000140


	//   ....[1]....
        /*0074*/ 	.word	0x000001f0


	//   ....[2]....
        /*0078*/ 	.word	0x00000960


	//----- nvinfo : EIATTR_CRS_STACK_SIZE
	.align		4
.L_7479:
        /*007c*/ 	.byte	0x04, 0x1e
        /*007e*/ 	.short	(.L_7481 - .L_7480)
.L_7480:
        /*0080*/ 	.word	0x00000000


	//----- nvinfo : EIATTR_CBANK_PARAM_SIZE
	.align		4
.L_7481:
        /*0084*/ 	.byte	0x03, 0x19
        /*0086*/ 	.short	0x0028


	//----- nvinfo : EIATTR_PARAM_CBANK
	.align		4
        /*0088*/ 	.byte	0x04, 0x0a
        /*008a*/ 	.short	(.L_7483 - .L_7482)
	.align		4
.L_7482:
        /*008c*/ 	.word	index@(.nv.constant0.contiguous_any33_f64)
        /*0090*/ 	.short	0x0380
        /*0092*/ 	.short	0x0028


	//----- nvinfo : EIATTR_SW_WAR
	.align		4
.L_7483:
        /*0094*/ 	.byte	0x04, 0x36
        /*0096*/ 	.short	(.L_7485 - .L_7484)
.L_7484:
        /*0098*/ 	.word	0x00000008
.L_7485:


//--------------------- .nv.info.contiguous_any3_f64 --------------------------
	.section	.nv.info.contiguous_any3_f64,"",@"SHT_CUDA_INFO"
	.sectionflags	@""
	.align	4


	//----- nvinfo : EIATTR_CUDA_API_VERSION
	.align		4
        /*0000*/ 	.byte	0x04, 0x37
        /*0002*/ 	.short	(.L_7487 - .L_7486)
.L_7486:
        /*0004*/ 	.word	0x00000082


	//----- nvinfo : EIATTR_KPARAM_INFO
	.align		4
.L_7487:
        /*0008*/ 	.byte	0x04, 0x17
        /*000a*/ 	.short	(.L_7489 - .L_7488)
.L_7488:
        /*000c*/ 	.word	0x00000000
        /*0010*/ 	.short	0x0006
        /*0012*/ 	.short	0x0030
        /*0014*/ 	.byte	0x00, 0xf0, 0x21, 0x00


	//----- nvinfo : EIATTR_KPARAM_INFO
	.align		4
.L_7489:
        /*0018*/ 	.byte	0x04, 0x17
        /*001a*/ 	.short	(.L_7491 - .L_7490)
.L_7490:
        /*001c*/ 	.word	0x00000000
        /*0020*/ 	.short	0x0005
        /*0022*/ 	.short	0x0028
        /*0024*/ 	.byte	0x00, 0xf0, 0x21, 0x00


	//----- nvinfo : EIATTR_KPARAM_INFO
	.align		4
.L_7491:
        /*0028*/ 	.byte	0x04, 0x17
        /*002a*/ 	.short	(.L_7493 - .L_7492)
.L_7492:
        /*002c*/ 	.word	0x00000000
        /*0030*/ 	.short	0x0004
        /*0032*/ 	.short	0x0020
        /*0034*/ 	.byte	0x00, 0xf0, 0x21, 0x00


	//----- nvinfo : EIATTR_KPARAM_INFO
	.align		4
.L_7493:
        /*0038*/ 	.byte	0x04, 0x17
        /*003a*/ 	.short	(.L_7495 - .L_7494)
.L_7494:
        /*003c*/ 	.word	0x00000000
        /*0040*/ 	.short	0x0003
        /*0042*/ 	.short	0x0018
        /*0044*/ 	.byte	0x00, 0xf5, 0x21, 0x00


	//----- nvinfo : EIATTR_KPARAM_INFO
	.align		4
.L_7495:
        /*0048*/ 	.byte	0x04, 0x17
        /*004a*/ 	.short	(.L_7497 - .L_7496)
.L_7496:
        /*004c*/ 	.word	0x00000000
        /*0050*/ 	.short	0x0002
        /*0052*/ 	.short	0x0010
        /*0054*/ 	.byte	0x00, 0xf5, 0x21, 0x00


	//----- nvinfo : EIATTR_KPARAM_INFO
	.align		4
.L_7497:
        /*0058*/ 	.byte	0x04, 0x17
        /*005a*/ 	.short	(.L_7499 - .L_7498)
.L_7498:
        /*005c*/ 	.word	0x00000000
        /*0060*/ 	.short	0x0001
        /*0062*/ 	.short	0x0008
        /*0064*/ 	.byte	0x00, 0xf5, 0x21, 0x00


	//----- nvinfo : EIATTR_KPARAM_INFO
	.align		4
.L_7499:
        /*0068*/ 	.byte	0x04, 0x17
        /*006a*/ 	.short	(.L_7501 - .L_7500)
.L_7500:
        /*006c*/ 	.word	0x00000000
        /*0070*/ 	.short	0x0000
        /*0072*/ 	.short	0x0000
        /*0074*/ 	.byte	0x00, 0xf5, 0x21, 0x00


	//----- nvinfo : EIATTR_SPARSE_MMA_MASK
	.align		4
.L_7501:
        /*0078*/ 	.byte	0x03, 0x50
        /*007a*/ 	.short	0x0000


	//----- nvinfo : EIATTR_MAXREG_COUNT
	.align		4
        /*007c*/ 	.byte	0x03, 0x1b
        /*007e*/ 	.short	0x00ff


	//----- nvinfo : EIATTR_NUM_BARRIERS
	.align		4
        /*0080*/ 	.byte	0x02, 0x4c
        /*0082*/ 	.byte	0x01
	.zero		1


	//----- nvinfo : EIATTR_MERCURY_ISA_VERSION
	.align		4
        /*0084*/ 	.byte	0x03, 0x5f
        /*0086*/ 	.short	0x0101


	//----- nvinfo : EIATTR_VRC_CTA_INIT_COUNT
	.align		4
        /*0088*/ 	.byte	0x02, 0x4a
	.zero		1
	.zero		1


	//----- nvinfo : EIATTR_EXIT_INSTR_OFFSETS
	.align		4
        /*008c*/ 	.byte	0x04, 0x1c
        /*008e*/ 	.short	(.L_7503 - .L_7502)


	//   ....[0]....
.L_7502:
        /*0090*/ 	.word	0x00000140


	//   ....[1]....
        /*0094*/ 	.word	0x00003120


	//   ....[2]....
        /*0098*/ 	.word	0x00003900


	//----- nvinfo : EIATTR_CRS_STACK_SIZE
	.align		4
.L_7503:
        /*009c*/ 	.byte	0x04, 0x1e
        /*009e*/ 	.short	(.L_7505 - .L_7504)
.L_7504:
        /*00a0*/ 	.word	0x00000000


	//----- nvinfo : EIATTR_CBANK_PARAM_SIZE
	.align		4
.L_7505:
        /*00a4*/ 	.byte	0x03, 0x19
        /*00a6*/ 	.short	0x0038


	//----- nvinfo : EIATTR_PARAM_CBANK
	.align		4
        /*00a8*/ 	.byte	0x04, 0x0a
        /*00aa*/ 	.short	(.L_7507 - .L_7506)
	.align		4
.L_7506:
        /*00ac*/ 	.word	index@(.nv.constant0.contiguous_any3_f64)
        /*00b0*/ 	.short	0x0380
        /*00b2*/ 	.short	0x0038


	//----- nvinfo : EIATTR_SW_WAR
	.align		4
.L_7507:
        /*00b4*/ 	.byte	0x04, 0x36
        /*00b6*/ 	.short	(.L_7509 - .L_7508)
.L_7508:
        /*00b8*/ 	.word	0x00000008
.L_7509:


//--------------------- .nv.info.contiguous_any22_f64 --------------------------
	.section	.nv.info.contiguous_any22_f64,"",@"SHT_CUDA_INFO"
	.sectionflags	@""
	.align	4


	//----- nvinfo : EIATTR_CUDA_API_VERSION
	.align		4
        /*0000*/ 	.byte	0x04, 0x37
        /*0002*/ 	.short	(.L_7511 - .L_7510)
.L_7510:
        /*0004*/ 	.word	0x00000082


	//----- nvinfo : EIATTR_KPARAM_INFO
	.align		4
.L_7511:
        /*0008*/ 	.byte	0x04, 0x17
        /*000a*/ 	.short	(.L_7513 - .L_7512)
.L_7512:
        /*000c*/ 	.word	0x00000000
        /*0010*/ 	.short	0x0003
        /*0012*/ 	.short	0x0018
        /*0014*/ 	.byte	0x00, 0xf0, 0x21, 0x00


	//----- nvinfo : EIATTR_KPARAM_INFO
	.align		4
.L_7513:
        /*0018*/ 	.byte	0x04, 0x17
        /*001a*/ 	.short	(.L_7515 - .L_7514)
.L_7514:
        /*001c*/ 	.word	0x00000000
        /*0020*/ 	.short	0x0002
        /*0022*/ 	.short	0x0010
        /*0024*/ 	.byte	0x00, 0xf0, 0x21, 0x00


	//----- nvinfo : EIATTR_KPARAM_INFO
	.align		4
.L_7515:
        /*0028*/ 	.byte	0x04, 0x17
        /*002a*/ 	.short	(.L_7517 - .L_7516)
.L_7516:
        /*002c*/ 	.word	0x00000000
        /*0030*/ 	.short	0x0001
        /*0032*/ 	.short	0x0008
        /*0034*/ 	.byte	0x00, 0xf5, 0x21, 0x00


	//----- nvinfo : EIATTR_KPARAM_INFO
	.align		4
.L_7517:
        /*0038*/ 	.byte	0x04, 0x17
        /*003a*/ 	.short	(.L_7519 - .L_7518)
.L_7518:
        /*003c*/ 	.word	0x00000000
        /*0040*/ 	.short	0x0000
        /*0042*/ 	.short	0x0000
        /*0044*/ 	.byte	0x00, 0xf5, 0x21, 0x00


	//----- nvinfo : EIATTR_SPARSE_MMA_MASK
	.align		4
.L_7519:
        /*0048*/ 	.byte	0x03, 0x50
        /*004a*/ 	.short	0x0000


	//----- nvinfo : EIATTR_MAXREG_COUNT
	.align		4
        /*004c*/ 	.byte	0x03, 0x1b
        /*004e*/ 	.short	0x00ff


	//----- nvinfo : EIATTR_NUM_BARRIERS
	.align		4
        /*0050*/ 	.byte	0x02, 0x4c
        /*0052*/ 	.byte	0x01
	.zero		1


	//----- nvinfo : EIATTR_MERCURY_ISA_VERSION
	.align		4
        /*0054*/ 	.byte	0x03, 0x5f
        /*0056*/ 	.short	0x0101


	//----- nvinfo : EIATTR_VRC_CTA_INIT_COUNT
	.align		4
        /*0058*/ 	.byte	0x02, 0x4a
	.zero		1
	.zero		1


	//----- nvinfo : EIATTR_EXIT_INSTR_OFFSETS
	.align		4
        /*005c*/ 	.byte	0x04, 0x1c
        /*005e*/ 	.short	(.L_7521 - .L_7520)


	//   ....[0]....
.L_7520:
        /*0060*/ 	.word	0x000004d0


	//   ....[1]....
        /*0064*/ 	.word	0x00000730


	//   ....[2]....
        /*0068*/ 	.word	0x00000840


	//----- nvinfo : EIATTR_CRS_STACK_SIZE
	.align		4
.L_7521:
        /*006c*/ 	.byte	0x04, 0x1e
        /*006e*/ 	.short	(.L_7523 - .L_7522)
.L_7522:
        /*0070*/ 	.word	0x00000000


	//----- nvinfo : EIATTR_CBANK_PARAM_SIZE
	.align		4
.L_7523:
        /*0074*/ 	.byte	0x03, 0x19
        /*0076*/ 	.short	0x0020


	//----- nvinfo : EIATTR_PARAM_CBANK
	.align		4
        /*0078*/ 	.byte	0x04, 0x0a
        /*007a*/ 	.short	(.L_7525 - .L_7524)
	.align		4
.L_7524:
        /*007c*/ 	.word	index@(.nv.constant0.contiguous_any22_f64)
        /*0080*/ 	.short	0x0380
        /*0082*/ 	.short	0x0020


	//----- nvinfo : EIATTR_SW_WAR
	.align		4
.L_7525:
        /*0084*/ 	.byte	0x04, 0x36
        /*0086*/ 	.short	(.L_7527 - .L_7526)
.L_7526:
        /*0088*/ 	.word	0x00000008
.L_7527:


//--------------------- .nv.info.contiguous_any2_f64 --------------------------
	.section	.nv.info.contiguous_any2_f64,"",@"SHT_CUDA_INFO"
	.sectionflags	@""
	.align	4


	//----- nvinfo : EIATTR_CUDA_API_VERSION
	.align		4
        /*0000*/ 	.byte	0x04, 0x37
        /*0002*/ 	.short	(.L_7529 - .L_7528)
.L_7528:
        /*0004*/ 	.word	0x00000082


	//----- nvinfo : EIATTR_KPARAM_INFO
	.align		4
.L_7529:
        /*0008*/ 	.byte	0x04, 0x17
        /*000a*/ 	.short	(.L_7531 - .L_7530)
.L_7530:
        /*000c*/ 	.word	0x00000000
        /*0010*/ 	.short	0x0006
        /*0012*/ 	.short	0x0030
        /*0014*/ 	.byte	0x00, 0xf0, 0x21, 0x00


	//----- nvinfo : EIATTR_KPARAM_INFO
	.align		4
.L_7531:
        /*0018*/ 	.byte	0x04, 0x17
        /*001a*/ 	.short	(.L_7533 - .L_7532)
.L_7532:
        /*001c*/ 	.word	0x00000000
        /*0020*/ 	.short	0x0005
        /*0022*/ 	.short	0x0028
        /*0024*/ 	.byte	0x00, 0xf0, 0x21, 0x00


	//----- nvinfo : EIATTR_KPARAM_INFO
	.align		4
.L_7533:
        /*0028*/ 	.byte	0x04, 0x17
        /*002a*/ 	.short	(.L_7535 - .L_7534)
.L_7534:
        /*002c*/ 	.word	0x00000000
        /*0030*/ 	.short	0x0004
        /*0032*/ 	.short	0x0020
        /*0034*/ 	.byte	0x00, 0xf0, 0x21, 0x00


	//----- nvinfo : EIATTR_KPARAM_INFO
	.align		4
.L_7535:
        /*0038*/ 	.byte	0x04, 0x17
        /*003a*/ 	.short	(.L_7537 - .L_7536)
.L_7536:
        /*003c*/ 	.word	0x00000000
        /*0040*/ 	.short	0x0003
        /*0042*/ 	.short	0x0018
        /*0044*/ 	.byte	0x00, 0xf5, 0x21, 0x00


	//----- nvinfo : EIATTR_KPARAM_INFO
	.align		4
.L_7537:
        /*0048*/ 	.byte	0x04, 0x17
        /*004a*/ 	.short	(.L_7539 - .L_7538)
.L_7538:
        /*004c*/ 	.word	0x00000000
        /*0050*/ 	.short	0x0002
        /*0052*/ 	.short	0x0010
        /*0054*/ 	.byte	0x00, 0xf5, 0x21, 0x00


	//----- nvinfo : EIATTR_KPARAM_INFO
	.align		4
.L_7539:
        /*0058*/ 	.byte	0x04, 0x17
        /*005a*/ 	.short	(.L_7541 - .L_7540)
.L_7540:
        /*005c*/ 	.word	0x00000000
        /*0060*/ 	.short	0x0001
        /*0062*/ 	.short	0x0008
        /*0064*/ 	.byte	0x00, 0xf5, 0x21, 0x00


	//----- nvinfo : EIATTR_KPARAM_INFO
	.align		4
.L_7541:
        /*0068*/ 	.byte	0x04, 0x17
        /*006a*/ 	.short	(.L_7543 - .L_7542)
.L_7542:
        /*006c*/ 	.word	0x00000000
        /*0070*/ 	.short	0x0000
        /*0072*/ 	.short	0x0000
        /*0074*/ 	.byte	0x00, 0xf5, 0x21, 0x00


	//----- nvinfo : EIATTR_SPARSE_MMA_MASK
	.align		4
.L_7543:
        /*0078*/ 	.byte	0x03, 0x50
        /*007a*/ 	.short	0x0000


	//----- nvinfo : EIATTR_MAXREG_COUNT
	.align		4
        /*007c*/ 	.byte	0x03, 0x1b
        /*007e*/ 	.short	0x00ff


	//----- nvinfo : EIATTR_NUM_BARRIERS
	.align		4
        /*0080*/ 	.byte	0x02, 0x4c
        /*0082*/ 	.byte	0x01
	.zero		1


	//----- nvinfo : EIATTR_MERCURY_ISA_VERSION
	.align		4
        /*0084*/ 	.byte	0x03, 0x5f
        /*0086*/ 	.short	0x0101


	//----- nvinfo : EIATTR_VRC_CTA_INIT_COUNT
	.align		4
        /*0088*/ 	.byte	0x02, 0x4a
	.zero		1
	.zero		1


	//----- nvinfo : EIATTR_EXIT_INSTR_OFFSETS
	.align		4
        /*008c*/ 	.byte	0x04, 0x1c
        /*008e*/ 	.short	(.L_7545 - .L_7544)


	//   ....[0]....
.L_7544:
        /*0090*/ 	.word	0x00006860


	//   ....[1]....
        /*0094*/ 	.word	0x00006ac0


	//   ....[2]....
        /*0098*/ 	.word	0x00006bd0


	//----- nvinfo : EIATTR_CRS_STACK_SIZE
	.align		4
.L_7545:
        /*009c*/ 	.byte	0x04, 0x1e
        /*009e*/ 	.short	(.L_7547 - .L_7546)
.L_7546:
        /*00a0*/ 	.word	0x00000000


	//----- nvinfo : EIATTR_CBANK_PARAM_SIZE
	.align		4
.L_7547:
        /*00a4*/ 	.byte	0x03, 0x19
        /*00a6*/ 	.short	0x0038


	//----- nvinfo : EIATTR_PARAM_CBANK
	.align		4
        /*00a8*/ 	.byte	0x04, 0x0a
        /*00aa*/ 	.short	(.L_7549 - .L_7548)
	.align		4
.L_7548:
        /*00ac*/ 	.word	index@(.nv.constant0.contiguous_any2_f64)
        /*00b0*/ 	.short	0x0380
        /*00b2*/ 	.short	0x0038


	//----- nvinfo : EIATTR_SW_WAR
	.align		4
.L_7549:
        /*00b4*/ 	.byte	0x04, 0x36
        /*00b6*/ 	.short	(.L_7551 - .L_7550)
.L_7550:
        /*00b8*/ 	.word	0x00000008
.L_7551:


//--------------------- .nv.info.uncontiguous_any_f64 --------------------------
	.section	.nv.info.uncontiguous_any_f64,"",@"SHT_CUDA_INFO"
	.sectionflags	@""
	.align	4


	//----- nvinfo : EIATTR_CUDA_API_VERSION
	.align		4
        /*0000*/ 	.byte	0x04, 0x37
        /*0002*/ 	.short	(.L_7553 - .L_7552)
.L_7552:
        /*0004*/ 	.word	0x00000082


	//----- nvinfo : EIATTR_KPARAM_INFO
	.align		4
.L_7553:
        /*0008*/ 	.byte	0x04, 0x17
        /*000a*/ 	.short	(.L_7555 - .L_7554)
.L_7554:
        /*000c*/ 	.word	0x00000000
        /*0010*/ 	.short	0x0005
        /*0012*/ 	.short	0x0028
        /*0014*/ 	.byte	0x00, 0xf0, 0x21, 0x00


	//----- nvinfo : EIATTR_KPARAM_INFO
	.align		4
.L_7555:
        /*0018*/ 	.byte	0x04, 0x17
        /*001a*/ 	.short	(.L_7557 - .L_7556)
.L_7556:
        /*001c*/ 	.word	0x00000000
        /*0020*/ 	.short	0x0004
        /*0022*/ 	.short	0x0020
        /*0024*/ 	.byte	0x00, 0xf0, 0x21, 0x00


	//----- nvinfo : EIATTR_KPARAM_INFO
	.align		4
.L_7557:
        /*0028*/ 	.byte	0x04, 0x17
        /*002a*/ 	.short	(.L_7559 - .L_7558)
.L_7558:
        /*002c*/ 	.word	0x00000000
        /*0030*/ 	.short	0x0003
        /*0032*/ 	.short	0x0018
        /*0034*/ 	.byte	0x00, 0xf5, 0x21, 0x00


	//----- nvinfo : EIATTR_KPARAM_INFO
	.align		4
.L_7559:
        /*0038*/ 	.byte	0x04, 0x17
        /*003a*/ 	.short	(.L_7561 - .L_7560)
.L_7560:
        /*003c*/ 	.word	0x00000000
        /*0040*/ 	.short	0x0002
        /*0042*/ 	.short	0x0010
        /*0044*/ 	.byte	0x00, 0xf5, 0x21, 0x00


	//----- nvinfo : EIATTR_KPARAM_INFO
	.align		4
.L_7561:
        /*0048*/ 	.byte	0x04, 0x17
        /*004a*/ 	.short	(.L_7563 - .L_7562)
.L_7562:
        /*004c*/ 	.word	0x00000000
        /*0050*/ 	.short	0x0001
        /*0052*/ 	.short	0x0008
        /*0054*/ 	.byte	0x00, 0xf5, 0x21, 0x00


	//----- nvinfo : EIATTR_KPARAM_INFO
	.align		4
.L_7563:
        /*0058*/ 	.byte	0x04, 0x17
        /*005a*/ 	.short	(.L_7565 - .L_7564)
.L_7564:
        /*005c*/ 	.word	0x00000000
        /*0060*/ 	.short	0x0000
        /*0062*/ 	.short	0x0000
        /*0064*/ 	.byte	0x00, 0xf5, 0x21, 0x00


	//----- nvinfo : EIATTR_SPARSE_MMA_MASK
	.align		4
.L_7565:
        /*0068*/ 	.byte	0x03, 0x50
        /*006a*/ 	.short	0x0000


	//----- nvinfo : EIATTR_MAXREG_COUNT
	.align		4
        /*006c*/ 	.byte	0x03, 0x1b
        /*006e*/ 	.short	0x00ff


	//----- nvinfo : EIATTR_NUM_BARRIERS
	.align		4
        /*0070*/ 	.byte	0x02, 0x4c
        /*0072*/ 	.byte	0x01
	.zero		1


	//----- nvinfo : EIATTR_MERCURY_ISA_VERSION
	.align		4
        /*0074*/ 	.byte	0x03, 0x5f
        /*0076*/ 	.short	0x0101


	//----- nvinfo : EIATTR_VRC_CTA_INIT_COUNT
	.align		4
        /*0078*/ 	.byte	0x02, 0x4a
	.zero		1
	.zero		1


	//----- nvinfo : EIATTR_EXIT_INSTR_OFFSETS
	.align		4
        /*007c*/ 	.byte	0x04, 0x1c
        /*007e*/ 	.short	(.L_7567 - .L_7566)


	//   ....[0]....
.L_7566:
        /*0080*/ 	.word	0x000067e0


	//   ....[1]....
        /*0084*/ 	.word	0x00006a40


	//   ....[2]....
        /*0088*/ 	.word	0x00006af0


	//----- nvinfo : EIATTR_CRS_STACK_SIZE
	.align		4
.L_7567:
        /*008c*/ 	.byte	0x04, 0x1e
        /*008e*/ 	.short	(.L_7569 - .L_7568)
.L_7568:
        /*0090*/ 	.word	0x00000000


	//----- nvinfo : EIATTR_CBANK_PARAM_SIZE
	.align		4
.L_7569:
        /*0094*/ 	.byte	0x03, 0x19
        /*0096*/ 	.short	0x0030


	//----- nvinfo : EIATTR_PARAM_CBANK
	.align		4
        /*0098*/ 	.byte	0x04, 0x0a
        /*009a*/ 	.short	(.L_7571 - .L_7570)
	.align		4
.L_7570:
        /*009c*/ 	.word	index@(.nv.constant0.uncontiguous_any_f64)
        /*00a0*/ 	.short	0x0380
        /*00a2*/ 	.short	0x0030


	//----- nvinfo : EIATTR_SW_WAR
	.align		4
.L_7571:
        /*00a4*/ 	.byte	0x04, 0x36
        /*00a6*/ 	.short	(.L_7573 - .L_7572)
.L_7572:
        /*00a8*/ 	.word	0x00000008
.L_7573:


//--------------------- .nv.info.contiguous_any_f64 --------------------------
	.section	.nv.info.contiguous_any_f64,"",@"SHT_CUDA_INFO"
	.sectionflags	@""
	.align	4


	//----- nvinfo : EIATTR_CUDA_API_VERSION
	.align		4
        /*0000*/ 	.byte	0x04, 0x37
        /*0002*/ 	.short	(.L_7575 - .L_7574)
.L_7574:
        /*0004*/ 	.word	0x00000082


	//----- nvinfo : EIATTR_KPARAM_INFO
	.align		4
.L_7575:
        /*0008*/ 	.byte	0x04, 0x17
        /*000a*/ 	.short	(.L_7577 - .L_7576)
.L_7576:
        /*000c*/ 	.word	0x00000000
        /*0010*/ 	.short	0x0002
        /*0012*/ 	.short	0x0010
        /*0014*/ 	.byte	0x00, 0xf0, 0x21, 0x00


	//----- nvinfo : EIATTR_KPARAM_INFO
	.align		4
.L_7577:
        /*0018*/ 	.byte	0x04, 0x17
        /*001a*/ 	.short	(.L_7579 - .L_7578)
.L_7578:
        /*001c*/ 	.word	0x00000000
        /*0020*/ 	.short	0x0001
        /*0022*/ 	.short	0x0008
        /*0024*/ 	.byte	0x00, 0xf5, 0x21, 0x00


	//----- nvinfo : EIATTR_KPARAM_INFO
	.align		4
.L_7579:
        /*0028*/ 	.byte	0x04, 0x17
        /*002a*/ 	.short	(.L_7581 - .L_7580)
.L_7580:
        /*002c*/ 	.word	0x00000000
        /*0030*/ 	.short	0x0000
        /*0032*/ 	.short	0x0000
        /*0034*/ 	.byte	0x00, 0xf5, 0x21, 0x00


	//----- nvinfo : EIATTR_SPARSE_MMA_MASK
	.align		4
.L_7581:
        /*0038*/ 	.byte	0x03, 0x50
        /*003a*/ 	.short	0x0000


	//----- nvinfo : EIATTR_MAXREG_COUNT
	.align		4
        /*003c*/ 	.byte	0x03, 0x1b
        /*003e*/ 	.short	0x00ff


	//----- nvinfo : EIATTR_NUM_BARRIERS
	.align		4
        /*0040*/ 	.byte	0x02, 0x4c
        /*0042*/ 	.byte	0x01
	.zero		1


	//----- nvinfo : EIATTR_MERCURY_ISA_VERSION
	.align		4
        /*0044*/ 	.byte	0x03, 0x5f
        /*0046*/ 	.short	0x0101


	//----- nvinfo : EIATTR_VRC_CTA_INIT_COUNT
	.align		4
        /*0048*/ 	.byte	0x02, 0x4a
	.zero		1
	.zero		1


	//----- nvinfo : EIATTR_EXIT_INSTR_OFFSETS
	.align		4
        /*004c*/ 	.byte	0x04, 0x1c
        /*004e*/ 	.short	(.L_7583 - .L_7582)


	//   ....[0]....
.L_7582:
        /*0050*/ 	.word	0x00000410


	//   ....[1]....
        /*0054*/ 	.word	0x00000670


	//   ....[2]....
        /*0058*/ 	.word	0x00000720


	//----- nvinfo : EIATTR_CRS_STACK_SIZE
	.align		4
.L_7583:
        /*005c*/ 	.byte	0x04, 0x1e
        /*005e*/ 	.short	(.L_7585 - .L_7584)
.L_7584:
        /*0060*/ 	.word	0x00000000


	//----- nvinfo : EIATTR_CBANK_PARAM_SIZE
	.align		4
.L_7585:
        /*0064*/ 	.byte	0x03, 0x19
        /*0066*/ 	.short	0x0018


	//----- nvinfo : EIATTR_PARAM_CBANK
	.align		4
        /*0068*/ 	.byte	0x04, 0x0a
        /*006a*/ 	.short	(.L_7587 - .L_7586)
	.align		4
.L_7586:
        /*006c*/ 	.word	index@(.nv.constant0.contiguous_any_f64)
        /*0070*/ 	.short	0x0380
        /*0072*/ 	.short	0x0018


	//----- nvinfo : EIATTR_SW_WAR
	.align		4
.L_7587:
        /*0074*/ 	.byte	0x04, 0x36
        /*0076*/ 	.short	(.L_7589 - .L_7588)
.L_7588:
        /*0078*/ 	.word	0x00000008
.L_7589:


//--------------------- .nv.info.contiguous_any33_f32 --------------------------
	.section	.nv.info.contiguous_any33_f32,"",@"SHT_CUDA_INFO"
	.sectionflags	@""
	.align	4


	//----- nvinfo : EIATTR_CUDA_API_VERSION
	.align		4
        /*0000*/ 	.byte	0x04, 0x37
        /*0002*/ 	.short	(.L_7591 - .L_7590)
.L_7590:
        /*0004*/ 	.word	0x00000082


	//----- nvinfo : EIATTR_KPARAM_INFO
	.align		4
.L_7591:
        /*0008*/ 	.byte	0x04, 0x17
        /*000a*/ 	.short	(.L_7593 - .L_7592)
.L_7592:
        /*000c*/ 	.word	0x00000000
        /*0010*/ 	.short	0x0004
        /*0012*/ 	.short	0x0020
        /*0014*/ 	.byte	0x00, 0xf0, 0x21, 0x00


	//----- nvinfo : EIATTR_KPARAM_INFO
	.align		4
.L_7593:
        /*0018*/ 	.byte	0x04, 0x17
        /*001a*/ 	.short	(.L_7595 - .L_7594)
.L_7594:
        /*001c*/ 	.word	0x00000000
        /*0020*/ 	.short	0x0003
        /*0022*/ 	.short	0x0018
        /*0024*/ 	.byte	0x00, 0xf0, 0x21, 0x00


	//----- nvinfo : EIATTR_KPARAM_INFO
	.align		4
.L_7595:
        /*0028*/ 	.byte	0x04, 0x17
        /*002a*/ 	.short	(.L_7597 - .L_7596)
.L_7596:
        /*002c*/ 	.word	0x00000000
        /*0030*/ 	.short	0x0002
        /*0032*/ 	.short	0x0010
        /*0034*/ 	.byte	0x00, 0xf0, 0x21, 0x00


	//----- nvinfo : EIATTR_KPARAM_INFO
	.align		4
.L_7597:
        /*0038*/ 	.byte	0x04, 0x17
        /*003a*/ 	.short	(.L_7599 - .L_7598)
.L_7598:
        /*003c*/ 	.word	0x00000000
        /*0040*/ 	.short	0x0001
        /*0042*/ 	.short	0x0008
        /*0044*/ 	.byte	0x00, 0xf5, 0x21, 0x00


	//----- nvinfo : EIATTR_KPARAM_INFO
	.align		4
.L_7599:
        /*0048*/ 	.byte	0x04, 0x17
        /*004a*/ 	.short	(.L_7601 - .L_7600)
.L_7600:
        /*004c*/ 	.word	0x00000000
        /*0050*/ 	.short	0x0000
        /*0052*/ 	.short	0x0000
        /*0054*/ 	.byte	0x00, 0xf5, 0x21, 0x00


	//----- nvinfo : EIATTR_SPARSE_MMA_MASK
	.align		4
.L_7601:
        /*0058*/ 	.byte	0x03, 0x50
        /*005a*/ 	.short	0x0000


	//----- nvinfo : EIATTR_MAXREG_COUNT
	.align		4
        /*005c*/ 	.byte	0x03, 0x1b
        /*005e*/ 	.short	0x00ff


	//----- nvinfo : EIATTR_NUM_BARRIERS
	.align		4
        /*0060*/ 	.byte	0x02, 0x4c
        /*0062*/ 	.byte	0x01
	.zero		1


	//----- nvinfo : EIATTR_MERCURY_ISA_VERSION
	.align		4
        /*0064*/ 	.byte	0x03, 0x5f
        /*0066*/ 	.short	0x0101


	//----- nvinfo : EIATTR_VRC_CTA_INIT_COUNT
	.align		4
        /*0068*/ 	.byte	0x02, 0x4a
	.zero		1
	.zero		1


	//----- nvinfo : EIATTR_EXIT_INSTR_OFFSETS
	.align		4
        /*006c*/ 	.byte	0x04, 0x1c
        /*006e*/ 	.short	(.L_7603 - .L_7602)


	//   ....[0]....
.L_7602:
        /*0070*/ 	.word	0x00000140


	//   ....[1]....
        /*0074*/ 	.word	0x000001f0


	//   ....[2]....
        /*0078*/ 	.word	0x00000960


	//----- nvinfo : EIATTR_CRS_STACK_SIZE
	.align		4
.L_7603:
        /*007c*/ 	.byte	0x04, 0x1e
        /*007e*/ 	.short	(.L_7605 - .L_7604)
.L_7604:
        /*0080*/ 	.word	0x00000000


	//----- nvinfo : EIATTR_CBANK_PARAM_SIZE
	.align		4
.L_7605:
        /*0084*/ 	.byte	0x03, 0x19
        /*0086*/ 	.short	0x0028


	//----- nvinfo : EIATTR_PARAM_CBANK
	.align		4
        /*0088*/ 	.byte	0x04, 0x0a
        /*008a*/ 	.short	(.L_7607 - .L_7606)
	.align		4
.L_7606:
        /*008c*/ 	.word	index@(.nv.constant0.contiguous_any33_f32)
        /*0090*/ 	.short	0x0380
        /*0092*/ 	.short	0x0028


	//----- nvinfo : EIATTR_SW_WAR
	.align		4
.L_7607:
        /*0094*/ 	.byte	0x04, 0x36
        /*0096*/ 	.short	(.L_7609 - .L_7608)
.L_7608:
        /*0098*/ 	.word	0x00000008
.L_7609:


//--------------------- .nv.info.contiguous_any3_f32 --------------------------
	.section	.nv.info.contiguous_any3_f32,"",@"SHT_CUDA_INFO"
	.sectionflags	@""
	.align	4


	//----- nvinfo : EIATTR_CUDA_API_VERSION
	.align		4
        /*0000*/ 	.byte	0x04, 0x37
        /*0002*/ 	.short	(.L_7611 - .L_7610)
.L_7610:
        /*0004*/ 	.word	0x00000082


	//----- nvinfo : EIATTR_KPARAM_INFO
	.align		4
.L_7611:
        /*0008*/ 	.byte	0x04, 0x17
        /*000a*/ 	.short	(.L_7613 - .L_7612)
.L_7612:
        /*000c*/ 	.word	0x00000000
        /*0010*/ 	.short	0x0006
        /*0012*/ 	.short	0x0030
        /*0014*/ 	.byte	0x00, 0xf0, 0x21, 0x00


	//----- nvinfo : EIATTR_KPARAM_INFO
	.align		4
.L_7613:
        /*0018*/ 	.byte	0x04, 0x17
        /*001a*/ 	.short	(.L_7615 - .L_7614)
.L_7614:
        /*001c*/ 	.word	0x00000000
        /*0020*/ 	.short	0x0005
        /*0022*/ 	.short	0x0028
        /*0024*/ 	.byte	0x00, 0xf0, 0x21, 0x00


	//----- nvinfo : EIATTR_KPARAM_INFO
	.align		4
.L_7615:
        /*0028*/ 	.byte	0x04, 0x17
        /*002a*/ 	.short	(.L_7617 - .L_7616)
.L_7616:
        /*002c*/ 	.word	0x00000000
        /*0030*/ 	.short	0x0004
        /*0032*/ 	.short	0x0020
        /*0034*/ 	.byte	0x00, 0xf0, 0x21, 0x00


	//----- nvinfo : EIATTR_KPARAM_INFO
	.align		4
.L_7617:
        /*0038*/ 	.byte	0x04, 0x17
        /*003a*/ 	.short	(.L_7619 - .L_7618)
.L_7618:
        /*003c*/ 	.word	0x00000000
        /*0040*/ 	.short	0x0003
        /*0042*/ 	.short	0x0018
        /*0044*/ 	.byte	0x00, 0xf5, 0x21, 0x00


	//----- nvinfo : EIATTR_KPARAM_INFO
	.align		4
.L_7619:
        /*0048*/ 	.byte	0x04, 0x17
        /*004a*/ 	.short	(.L_7621 - .L_7620)
.L_7620:
        /*004c*/ 	.word	0x00000000
        /*0050*/ 	.short	0x0002
        /*0052*/ 	.short	0x0010
        /*0054*/ 	.byte	0x00, 0xf5, 0x21, 0x00


	//----- nvinfo : EIATTR_KPARAM_INFO
	.align		4
.L_7621:
        /*0058*/ 	.byte	0x04, 0x17
        /*005a*/ 	.short	(.L_7623 - .L_7622)
.L_7622:
        /*005c*/ 	.word	0x00000000
        /*0060*/ 	.short	0x0001
        /*0062*/ 	.short	0x0008
        /*0064*/ 	.byte	0x00, 0xf5, 0x21, 0x00


	//----- nvinfo : EIATTR_KPARAM_INFO
	.align		4
.L_7623:
        /*0068*/ 	.byte	0x04, 0x17
        /*006a*/ 	.short	(.L_7625 - .L_7624)
.L_7624:
        /*006c*/ 	.word	0x00000000
        /*0070*/ 	.short	0x0000
        /*0072*/ 	.short	0x0000
        /*0074*/ 	.byte	0x00, 0xf5, 0x21, 0x00


	//----- nvinfo : EIATTR_SPARSE_MMA_MASK
	.align		4
.L_7625:
        /*0078*/ 	.byte	0x03, 0x50
        /*007a*/ 	.short	0x0000


	//----- nvinfo : EIATTR_MAXREG_COUNT
	.align		4
        /*007c*/ 	.byte	0x03, 0x1b
        /*007e*/ 	.short	0x00ff


	//----- nvinfo : EIATTR_NUM_BARRIERS
	.align		4
        /*0080*/ 	.byte	0x02, 0x4c
        /*0082*/ 	.byte	0x01
	.zero		1


	//----- nvinfo : EIATTR_MERCURY_ISA_VERSION
	.align		4
        /*0084*/ 	.byte	0x03, 0x5f
        /*0086*/ 	.short	0x0101


	//----- nvinfo : EIATTR_VRC_CTA_INIT_COUNT
	.align		4
        /*0088*/ 	.byte	0x02, 0x4a
	.zero		1
	.zero		1


	//----- nvinfo : EIATTR_EXIT_INSTR_OFFSETS
	.align		4
        /*008c*/ 	.byte	0x04, 0x1c
        /*008e*/ 	.short	(.L_7627 - .L_7626)


	//   ....[0]....
.L_7626:
        /*0090*/ 	.word	0x00000140


	//   ....[1]....
        /*0094*/ 	.word	0x00003120


	//   ....[2]....
        /*0098*/ 	.word	0x00003900


	//----- nvinfo : EIATTR_CRS_STACK_SIZE
	.align		4
.L_7627:
        /*009c*/ 	.byte	0x04, 0x1e
        /*009e*/ 	.short	(.L_7629 - .L_7628)
.L_7628:
        /*00a0*/ 	.word	0x00000000


	//----- nvinfo : EIATTR_CBANK_PARAM_SIZE
	.align		4
.L_7629:
        /*00a4*/ 	.byte	0x03, 0x19
        /*00a6*/ 	.short	0x0038


	//----- nvinfo : EIATTR_PARAM_CBANK
	.align		4
        /*00a8*/ 	.byte	0x04, 0x0a
        /*00aa*/ 	.short	(.L_7631 - .L_7630)
	.align		4
.L_7630:
        /*00ac*/ 	.word	index@(.nv.constant0.contiguous_any3_f32)
        /*00b0*/ 	.short	0x0380
        /*00b2*/ 	.short	0x0038


	//----- nvinfo : EIATTR_SW_WAR
	.align		4
.L_7631:
        /*00b4*/ 	.byte	0x04, 0x36
        /*00b6*/ 	.short	(.L_7633 - .L_7632)
.L_7632:
        /*00b8*/ 	.word	0x00000008
.L_7633:


//--------------------- .nv.info.contiguous_any22_f32 --------------------------
	.section	.nv.info.contiguous_any22_f32,"",@"SHT_CUDA_INFO"
	.sectionflags	@""
	.align	4


	//----- nvinfo : EIATTR_CUDA_API_VERSION
	.align		4
        /*0000*/ 	.byte	0x04, 0x37
        /*0002*/ 	.short	(.L_7635 - .L_7634)
.L_7634:
        /*0004*/ 	.word	0x00000082


	//----- nvinfo : EIATTR_KPARAM_INFO
	.align		4
.L_7635:
        /*0008*/ 	.byte	0x04, 0x17
        /*000a*/ 	.short	(.L_7637 - .L_7636)
.L_7636:
        /*000c*/ 	.word	0x00000000
        /*0010*/ 	.short	0x0003
        /*0012*/ 	.short	0x0018
        /*0014*/ 	.byte	0x00, 0xf0, 0x21, 0x00


	//----- nvinfo : EIATTR_KPARAM_INFO
	.align		4
.L_7637:
        /*0018*/ 	.byte	0x04, 0x17
        /*001a*/ 	.short	(.L_7639 - .L_7638)
.L_7638:
        /*001c*/ 	.word	0x00000000
        /*0020*/ 	.short	0x0002
        /*0022*/ 	.short	0x0010
        /*0024*/ 	.byte	0x00, 0xf0, 0x21, 0x00


	//----- nvinfo : EIATTR_KPARAM_INFO
	.align		4
.L_7639:
        /*0028*/ 	.byte	0x04, 0x17
        /*002a*/ 	.short	(.L_7641 - .L_7640)
.L_7640:
        /*002c*/ 	.word	0x00000000
        /*0030*/ 	.short	0x0001
        /*0032*/ 	.short	0x0008
        /*0034*/ 	.byte	0x00, 0xf5, 0x21, 0x00


	//----- nvinfo : EIATTR_KPARAM_INFO
	.align		4
.L_7641:
        /*0038*/ 	.byte	0x04, 0x17
        /*003a*/ 	.short	(.L_7643 - .L_7642)
.L_7642:
        /*003c*/ 	.word	0x00000000
        /*0040*/ 	.short	0x0000
        /*0042*/ 	.short	0x0000
        /*0044*/ 	.byte	0x00, 0xf5, 0x21, 0x00


	//----- nvinfo : EIATTR_SPARSE_MMA_MASK
	.align		4
.L_7643:
        /*0048*/ 	.byte	0x03, 0x50
        /*004a*/ 	.short	0x0000


	//----- nvinfo : EIATTR_MAXREG_COUNT
	.align		4
        /*004c*/ 	.byte	0x03, 0x1b
        /*004e*/ 	.short	0x00ff


	//----- nvinfo : EIATTR_NUM_BARRIERS
	.align		4
        /*0050*/ 	.byte	0x02, 0x4c
        /*0052*/ 	.byte	0x01
	.zero		1


	//----- nvinfo : EIATTR_MERCURY_ISA_VERSION
	.align		4
        /*0054*/ 	.byte	0x03, 0x5f
        /*0056*/ 	.short	0x0101


	//----- nvinfo : EIATTR_VRC_CTA_INIT_COUNT
	.align		4
        /*0058*/ 	.byte	0x02, 0x4a
	.zero		1
	.zero		1


	//----- nvinfo : EIATTR_EXIT_INSTR_OFFSETS
	.align		4
        /*005c*/ 	.byte	0x04, 0x1c
        /*005e*/ 	.short	(.L_7645 - .L_7644)


	//   ....[0]....
.L_7644:
        /*0060*/ 	.word	0x000004d0


	//   ....[1]....
        /*0064*/ 	.word	0x00000730


	//   ....[2]....
        /*0068*/ 	.word	0x00000840


	//----- nvinfo : EIATTR_CRS_STACK_SIZE
	.align		4
.L_7645:
        /*006c*/ 	.byte	0x04, 0x1e
        /*006e*/ 	.short	(.L_7647 - .L_7646)
.L_7646:
        /*0070*/ 	.word	0x00000000


	//----- nvinfo : EIATTR_CBANK_PARAM_SIZE
	.align		4
.L_7647:
        /*0074*/ 	.byte	0x03, 0x19
        /*0076*/ 	.short	0x0020


	//----- nvinfo : EIATTR_PARAM_CBANK
	.align		4
        /*0078*/ 	.byte	0x04, 0x0a
        /*007a*/ 	.short	(.L_7649 - .L_7648)
	.align		4
.L_7648:
        /*007c*/ 	.word	index@(.nv.constant0.contiguous_any22_f32)
        /*0080*/ 	.short	0x0380
        /*0082*/ 	.short	0x0020


	//----- nvinfo : EIATTR_SW_WAR
	.align		4
.L_7649:
        /*0084*/ 	.byte	0x04, 0x36
        /*0086*/ 	.short	(.L_7651 - .L_7650)
.L_7650:
        /*0088*/ 	.word	0x00000008
.L_7651:


//--------------------- .nv.info.contiguous_any2_f32 --------------------------
	.section	.nv.info.contiguous_any2_f32,"",@"SHT_CUDA_INFO"
	.sectionflags	@""
	.align	4


	//----- nvinfo : EIATTR_CUDA_API_VERSION
	.align		4
        /*0000*/ 	.byte	0x04, 0x37
        /*0002*/ 	.short	(.L_7653 - .L_7652)
.L_7652:
        /*0004*/ 	.word	0x00000082


	//----- nvinfo : EIATTR_KPARAM_INFO
	.align		4
.L_7653:
        /*0008*/ 	.byte	0x04, 0x17
        /*000a*/ 	.short	(.L_7655 - .L_7654)
.L_7654:
        /*000c*/ 	.word	0x00000000
        /*0010*/ 	.short	0x0006
        /*0012*/ 	.short	0x0030
        /*0014*/ 	.byte	0x00, 0xf0, 0x21, 0x00


	//----- nvinfo : EIATTR_KPARAM_INFO
	.align		4
.L_7655:
        /*0018*/ 	.byte	0x04, 0x17
        /*001a*/ 	.short	(.L_7657 - .L_7656)
.L_7656:
        /*001c*/ 	.word	0x00000000
        /*0020*/ 	.short	0x0005
        /*0022*/ 	.short	0x0028
        /*0024*/ 	.byte	0x00, 0xf0, 0x21, 0x00


	//----- nvinfo : EIATTR_KPARAM_INFO
	.align		4
.L_7657:
        /*0028*/ 	.byte	0x04, 0x17
        /*002a*/ 	.short	(.L_7659 - .L_7658)
.L_7658:
        /*002c*/ 	.word	0x00000000
        /*0030*/ 	.short	0x0004
        /*0032*/ 	.short	0x0020
        /*0034*/ 	.byte	0x00, 0xf0, 0x21, 0x00


	//----- nvinfo : EIATTR_KPARAM_INFO
	.align		4
.L_7659:
        /*0038*/ 	.byte	0x04, 0x17
        /*003a*/ 	.short	(.L_7661 - .L_7660)
.L_7660:
        /*003c*/ 	.word	0x00000000
        /*0040*/ 	.short	0x0003
        /*0042*/ 	.short	0x0018
        /*0044*/ 	.byte	0x00, 0xf5, 0x21, 0x00


	//----- nvinfo : EIATTR_KPARAM_INFO
	.align		4
.L_7661:
        /*0048*/ 	.byte	0x04, 0x17
        /*004a*/ 	.short	(.L_7663 - .L_7662)
.L_7662:
        /*004c*/ 	.word	0x00000000
        /*0050*/ 	.short	0x0002
        /*0052*/ 	.short	0x0010
        /*0054*/ 	.byte	0x00, 0xf5, 0x21, 0x00


	//----- nvinfo : EIATTR_KPARAM_INFO
	.align		4
.L_7663:
        /*0058*/ 	.byte	0x04, 0x17
        /*005a*/ 	.short	(.L_7665 - .L_7664)
.L_7664:
        /*005c*/ 	.word	0x00000000
        /*0060*/ 	.short	0x0001
        /*0062*/ 	.short	0x0008
        /*0064*/ 	.byte	0x00, 0xf5, 0x21, 0x00


	//----- nvinfo : EIATTR_KPARAM_INFO
	.align		4
.L_7665:
        /*0068*/ 	.byte	0x04, 0x17
        /*006a*/ 	.short	(.L_7667 - .L_7666)
.L_7666:
        /*006c*/ 	.word	0x00000000
        /*0070*/ 	.short	0x0000
        /*0072*/ 	.short	0x0000
        /*0074*/ 	.byte	0x00, 0xf5, 0x21, 0x00


	//----- nvinfo : EIATTR_SPARSE_MMA_MASK
	.align		4
.L_7667:
        /*0078*/ 	.byte	0x03, 0x50
        /*007a*/ 	.short	0x0000


	//----- nvinfo : EIATTR_MAXREG_COUNT
	.align		4
        /*007c*/ 	.byte	0x03, 0x1b
        /*007e*/ 	.short	0x00ff


	//----- nvinfo : EIATTR_NUM_BARRIERS
	.align		4
        /*0080*/ 	.byte	0x02, 0x4c
        /*0082*/ 	.byte	0x01
	.zero		1


	//----- nvinfo : EIATTR_MERCURY_ISA_VERSION
	.align		4
        /*0084*/ 	.byte	0x03, 0x5f
        /*0086*/ 	.short	0x0101


	//----- nvinfo : EIATTR_VRC_CTA_INIT_COUNT
	.align		4
        /*0088*/ 	.byte	0x02, 0x4a
	.zero		1
	.zero		1


	//----- nvinfo : EIATTR_EXIT_INSTR_OFFSETS
	.align		4
        /*008c*/ 	.byte	0x04, 0x1c
        /*008e*/ 	.short	(.L_7669 - .L_7668)


	//   ....[0]....
.L_7668:
        /*0090*/ 	.word	0x00006860


	//   ....[1]....
        /*0094*/ 	.word	0x00006ac0


	//   ....[2]....
        /*0098*/ 	.word	0x00006bd0


	//----- nvinfo : EIATTR_CRS_STACK_SIZE
	.align		4
.L_7669:
        /*009c*/ 	.byte	0x04, 0x1e
        /*009e*/ 	.short	(.L_7671 - .L_7670)
.L_7670:
        /*00a0*/ 	.word	0x00000000


	//----- nvinfo : EIATTR_CBANK_PARAM_SIZE
	.align		4
.L_7671:
        /*00a4*/ 	.byte	0x03, 0x19
        /*00a6*/ 	.short	0x0038


	//----- nvinfo : EIATTR_PARAM_CBANK
	.align		4
        /*00a8*/ 	.byte	0x04, 0x0a
        /*00aa*/ 	.short	(.L_7673 - .L_7672)
	.align		4
.L_7672:
        /*00ac*/ 	.word	index@(.nv.constant0.contiguous_any2_f32)
        /*00b0*/ 	.short	0x0380
        /*00b2*/ 	.short	0x0038


	//----- nvinfo : EIATTR_SW_WAR
	.align		4
.L_7673:
        /*00b4*/ 	.byte	0x04, 0x36
        /*00b6*/ 	.short	(.L_7675 - .L_7674)
.L_7674:
        /*00b8*/ 	.word	0x00000008
.L_7675:


//--------------------- .nv.info.uncontiguous_any_f32 --------------------------
	.section	.nv.info.uncontiguous_any_f32,"",@"SHT_CUDA_INFO"
	.sectionflags	@""
	.align	4


	//----- nvinfo : EIATTR_CUDA_API_VERSION
	.align		4
        /*0000*/ 	.byte	0x04, 0x37
        /*0002*/ 	.short	(.L_7677 - .L_7676)
.L_7676:
        /*0004*/ 	.word	0x00000082


	//----- nvinfo : EIATTR_KPARAM_INFO
	.align		4
.L_7677:
        /*0008*/ 	.byte	0x04, 0x17
        /*000a*/ 	.short	(.L_7679 - .L_7678)
.L_7678:
        /*000c*/ 	.word	0x00000000
        /*0010*/ 	.short	0x0005
        /*0012*/ 	.short	0x0028
        /*0014*/ 	.byte	0x00, 0xf0, 0x21, 0x00


	//----- nvinfo : EIATTR_KPARAM_INFO
	.align		4
.L_7679:
        /*0018*/ 	.byte	0x04, 0x17
        /*001a*/ 	.short	(.L_7681 - .L_7680)
.L_7680:
        /*001c*/ 	.word	0x00000000
        /*0020*/ 	.short	0x0004
        /*0022*/ 	.short	0x0020
        /*0024*/ 	.byte	0x00, 0xf0, 0x21, 0x00


	//----- nvinfo : EIATTR_KPARAM_INFO
	.align		4
.L_7681:
        /*0028*/ 	.byte	0x04, 0x17
        /*002a*/ 	.short	(.L_7683 - .L_7682)
.L_7682:
        /*002c*/ 	.word	0x00000000
        /*0030*/ 	.short	0x0003
        /*0032*/ 	.short	0x0018
        /*0034*/ 	.byte	0x00, 0xf5, 0x21, 0x00


	//----- nvinfo : EIATTR_KPARAM_INFO
	.align		4
.L_7683:
        /*0038*/ 	.byte	0x04, 0x17
        /*003a*/ 	.short	(.L_7685 - .L_7684)
.L_7684:
        /*003c*/ 	.word	0x00000000
        /*0040*/ 	.short	0x0002
        /*0042*/ 	.short	0x0010
        /*0044*/ 	.byte	0x00, 0xf5, 0x21, 0x00


	//----- nvinfo : EIATTR_KPARAM_INFO
	.align		4
.L_7685:
        /*0048*/ 	.byte	0x04, 0x17
        /*004a*/ 	.short	(.L_7687 - .L_7686)
.L_7686:
        /*004c*/ 	.word	0x00000000
        /*0050*/ 	.short	0x0001
        /*0052*/ 	.short	0x0008
        /*0054*/ 	.byte	0x00, 0xf5, 0x21, 0x00


	//----- nvinfo : EIATTR_KPARAM_INFO
	.align		4
.L_7687:
        /*0058*/ 	.byte	0x04, 0x17
        /*005a*/ 	.short	(.L_7689 - .L_7688)
.L_7688:
        /*005c*/ 	.word	0x00000000
        /*0060*/ 	.short	0x0000
        /*0062*/ 	.short	0x0000
        /*0064*/ 	.byte	0x00, 0xf5, 0x21, 0x00


	//----- nvinfo : EIATTR_SPARSE_MMA_MASK
	.align		4
.L_7689:
        /*0068*/ 	.byte	0x03, 0x50
        /*006a*/ 	.short	0x0000


	//----- nvinfo : EIATTR_MAXREG_COUNT
	.align		4
        /*006c*/ 	.byte	0x03, 0x1b
        /*006e*/ 	.short	0x00ff


	//----- nvinfo : EIATTR_NUM_BARRIERS
	.align		4
        /*0070*/ 	.byte	0x02, 0x4c
        /*0072*/ 	.byte	0x01
	.zero		1


	//----- nvinfo : EIATTR_MERCURY_ISA_VERSION
	.align		4
        /*0074*/ 	.byte	0x03, 0x5f
        /*0076*/ 	.short	0x0101


	//----- nvinfo : EIATTR_VRC_CTA_INIT_COUNT
	.align		4
        /*0078*/ 	.byte	0x02, 0x4a
	.zero		1
	.zero		1


	//----- nvinfo : EIATTR_EXIT_INSTR_OFFSETS
	.align		4
        /*007c*/ 	.byte	0x04, 0x1c
        /*007e*/ 	.short	(.L_7691 - .L_7690)


	//   ....[0]....
.L_7690:
        /*0080*/ 	.word	0x000067e0


	//   ....[1]....
        /*0084*/ 	.word	0x00006a40


	//   ....[2]....
        /*0088*/ 	.word	0x00006af0


	//----- nvinfo : EIATTR_CRS_STACK_SIZE
	.align		4
.L_7691:
        /*008c*/ 	.byte	0x04, 0x1e
        /*008e*/ 	.short	(.L_7693 - .L_7692)
.L_7692:
        /*0090*/ 	.word	0x00000000


	//----- nvinfo : EIATTR_CBANK_PARAM_SIZE
	.align		4
.L_7693:
        /*0094*/ 	.byte	0x03, 0x19
        /*0096*/ 	.short	0x0030


	//----- nvinfo : EIATTR_PARAM_CBANK
	.align		4
        /*0098*/ 	.byte	0x04, 0x0a
        /*009a*/ 	.short	(.L_7695 - .L_7694)
	.align		4
.L_7694:
        /*009c*/ 	.word	index@(.nv.constant0.uncontiguous_any_f32)
        /*00a0*/ 	.short	0x0380
        /*00a2*/ 	.short	0x0030


	//----- nvinfo : EIATTR_SW_WAR
	.align		4
.L_7695:
        /*00a4*/ 	.byte	0x04, 0x36
        /*00a6*/ 	.short	(.L_7697 - .L_7696)
.L_7696:
        /*00a8*/ 	.word	0x00000008
.L_7697:


//--------------------- .nv.info.contiguous_any_f32 --------------------------
	.section	.nv.info.contiguous_any_f32,"",@"SHT_CUDA_INFO"
	.sectionflags	@""
	.align	4


	//----- nvinfo : EIATTR_CUDA_API_VERSION
	.align		4
        /*0000*/ 	.byte	0x04, 0x37
        /*0002*/ 	.short	(.L_7699 - .L_7698)
.L_7698:
        /*0004*/ 	.word	0x00000082


	//----- nvinfo : EIATTR_KPARAM_INFO
	.align		4
.L_7699:
        /*0008*/ 	.byte	0x04, 0x17
        /*000a*/ 	.short	(.L_7701 - .L_7700)
.L_7700:
        /*000c*/ 	.word	0x00000000
        /*0010*/ 	.short	0x0002
        /*0012*/ 	.short	0x0010
        /*0014*/ 	.byte	0x00, 0xf0, 0x21, 0x00


	//----- nvinfo : EIATTR_KPARAM_INFO
	.align		4
.L_7701:
        /*0018*/ 	.byte	0x04, 0x17
        /*001a*/ 	.short	(.L_7703 - .L_7702)
.L_7702:
        /*001c*/ 	.word	0x00000000
        /*0020*/ 	.short	0x0001
        /*0022*/ 	.short	0x0008
        /*0024*/ 	.byte	0x00, 0xf5, 0x21, 0x00


	//----- nvinfo : EIATTR_KPARAM_INFO
	.align		4
.L_7703:
        /*0028*/ 	.byte	0x04, 0x17
        /*002a*/ 	.short	(.L_7705 - .L_7704)
.L_7704:
        /*002c*/ 	.word	0x00000000
        /*0030*/ 	.short	0x0000
        /*0032*/ 	.short	0x0000
        /*0034*/ 	.byte	0x00, 0xf5, 0x21, 0x00


	//----- nvinfo : EIATTR_SPARSE_MMA_MASK
	.align		4
.L_7705:
        /*0038*/ 	.byte	0x03, 0x50
        /*003a*/ 	.short	0x0000


	//----- nvinfo : EIATTR_MAXREG_COUNT
	.align		4
        /*003c*/ 	.byte	0x03, 0x1b
        /*003e*/ 	.short	0x00ff


	//----- nvinfo : EIATTR_NUM_BARRIERS
	.align		4
        /*0040*/ 	.byte	0x02, 0x4c
        /*0042*/ 	.byte	0x01
	.zero		1


	//----- nvinfo : EIATTR_MERCURY_ISA_VERSION
	.align		4
        /*0044*/ 	.byte	0x03, 0x5f
        /*0046*/ 	.short	0x0101


	//----- nvinfo : EIATTR_VRC_CTA_INIT_COUNT
	.align		4
        /*0048*/ 	.byte	0x02, 0x4a
	.zero		1
	.zero		1


	//----- nvinfo : EIATTR_EXIT_INSTR_OFFSETS
	.align		4
        /*004c*/ 	.byte	0x04, 0x1c
        /*004e*/ 	.short	(.L_7707 - .L_7706)


	//   ....[0]....
.L_7706:
        /*0050*/ 	.word	0x00000410


	//   ....[1]....
        /*0054*/ 	.word	0x00000670


	//   ....[2]....
        /*0058*/ 	.word	0x00000720


	//----- nvinfo : EIATTR_CRS_STACK_SIZE
	.align		4
.L_7707:
        /*005c*/ 	.byte	0x04, 0x1e
        /*005e*/ 	.short	(.L_7709 - .L_7708)
.L_7708:
        /*0060*/ 	.word	0x00000000


	//----- nvinfo : EIATTR_CBANK_PARAM_SIZE
	.align		4
.L_7709:
        /*0064*/ 	.byte	0x03, 0x19
        /*0066*/ 	.short	0x0018


	//----- nvinfo : EIATTR_PARAM_CBANK
	.align		4
        /*0068*/ 	.byte	0x04, 0x0a
        /*006a*/ 	.short	(.L_7711 - .L_7710)
	.align		4
.L_7710:
        /*006c*/ 	.word	index@(.nv.constant0.contiguous_any_f32)
        /*0070*/ 	.short	0x0380
        /*0072*/ 	.short	0x0018


	//----- nvinfo : EIATTR_SW_WAR
	.align		4
.L_7711:
        /*0074*/ 	.byte	0x04, 0x36
        /*0076*/ 	.short	(.L_7713 - .L_7712)
.L_7712:
        /*0078*/ 	.word	0x00000008
.L_7713:


//--------------------- .nv.info.contiguous_any33_u64 --------------------------
	.section	.nv.info.contiguous_any33_u64,"",@"SHT_CUDA_INFO"
	.sectionflags	@""
	.align	4


	//----- nvinfo : EIATTR_CUDA_API_VERSION
	.align		4
        /*0000*/ 	.byte	0x04, 0x37
        /*0002*/ 	.short	(.L_7715 - .L_7714)
.L_7714:
        /*0004*/ 	.word	0x00000082


	//----- nvinfo : EIATTR_KPARAM_INFO
	.align		4
.L_7715:
        /*0008*/ 	.byte	0x04, 0x17
        /*000a*/ 	.short	(.L_7717 - .L_7716)
.L_7716:
        /*000c*/ 	.word	0x00000000
        /*0010*/ 	.short	0x0004
        /*0012*/ 	.short	0x0020
        /*0014*/ 	.byte	0x00, 0xf0, 0x21, 0x00


	//----- nvinfo : EIATTR_KPARAM_INFO
	.align		4
.L_7717:
        /*0018*/ 	.byte	0x04, 0x17
        /*001a*/ 	.short	(.L_7719 - .L_7718)
.L_7718:
        /*001c*/ 	.word	0x00000000
        /*0020*/ 	.short	0x0003
        /*0022*/ 	.short	0x0018
        /*0024*/ 	.byte	0x00, 0xf0, 0x21, 0x00


	//----- nvinfo : EIATTR_KPARAM_INFO
	.align		4
.L_7719:
        /*0028*/ 	.byte	0x04, 0x17
        /*002a*/ 	.short	(.L_7721 - .L_7720)
.L_7720:
        /*002c*/ 	.word	0x00000000
        /*0030*/ 	.short	0x0002
        /*0032*/ 	.short	0x0010
        /*0034*/ 	.byte	0x00, 0xf0, 0x21, 0x00


	//----- nvinfo : EIATTR_KPARAM_INFO
	.align		4
.L_7721:
        /*0038*/ 	.byte	0x04, 0x17
        /*003a*/ 	.short	(.L_7723 - .L_7722)
.L_7722:
        /*003c*/ 	.word	0x00000000
        /*0040*/ 	.short	0x0001
        /*0042*/ 	.short	0x0008
        /*0044*/ 	.byte	0x00, 0xf5, 0x21, 0x00


	//----- nvinfo : EIATTR_KPARAM_INFO
	.align		4
.L_7723:
        /*0048*/ 	.byte	0x04, 0x17
        /*004a*/ 	.short	(.L_7725 - .L_7724)
.L_7724:
        /*004c*/ 	.word	0x00000000
        /*0050*/ 	.short	0x0000
        /*0052*/ 	.short	0x0000
        /*0054*/ 	.byte	0x00, 0xf5, 0x21, 0x00


	//----- nvinfo : EIATTR_SPARSE_MMA_MASK
	.align		4
.L_7725:
        /*0058*/ 	.byte	0x03, 0x50
        /*005a*/ 	.short	0x0000


	//----- nvinfo : EIATTR_MAXREG_COUNT
	.align		4
        /*005c*/ 	.byte	0x03, 0x1b
        /*005e*/ 	.short	0x00ff


	//----- nvinfo : EIATTR_NUM_BARRIERS
	.align		4
        /*0060*/ 	.byte	0x02, 0x4c
        /*0062*/ 	.byte	0x01
	.zero		1


	//----- nvinfo : EIATTR_MERCURY_ISA_VERSION
	.align		4
        /*0064*/ 	.byte	0x03, 0x5f
        /*0066*/ 	.short	0x0101


	//----- nvinfo : EIATTR_VRC_CTA_INIT_COUNT
	.align		4
        /*0068*/ 	.byte	0x02, 0x4a
	.zero		1
	.zero		1


	//----- nvinfo : EIATTR_EXIT_INSTR_OFFSETS
	.align		4
        /*006c*/ 	.byte	0x04, 0x1c
        /*006e*/ 	.short	(.L_7727 - .L_7726)


	//   ....[0]....
.L_7726:
        /*0070*/ 	.word	0x00000140


	//   ....[1]....
        /*0074*/ 	.word	0x00000200


	//   ....[2]....
        /*0078*/ 	.word	0x00000970


	//----- nvinfo : EIATTR_CRS_STACK_SIZE
	.align		4
.L_7727:
        /*007c*/ 	.byte	0x04, 0x1e
        /*007e*/ 	.short	(.L_7729 - .L_7728)
.L_7728:
        /*0080*/ 	.word	0x00000000


	//----- nvinfo : EIATTR_CBANK_PARAM_SIZE
	.align		4
.L_7729:
        /*0084*/ 	.byte	0x03, 0x19
        /*0086*/ 	.short	0x0028


	//----- nvinfo : EIATTR_PARAM_CBANK
	.align		4
        /*0088*/ 	.byte	0x04, 0x0a
        /*008a*/ 	.short	(.L_7731 - .L_7730)
	.align		4
.L_7730:
        /*008c*/ 	.word	index@(.nv.constant0.contiguous_any33_u64)
        /*0090*/ 	.short	0x0380
        /*0092*/ 	.short	0x0028


	//----- nvinfo : EIATTR_SW_WAR
	.align		4
.L_7731:
        /*0094*/ 	.byte	0x04, 0x36
        /*0096*/ 	.short	(.L_7733 - .L_7732)
.L_7732:
        /*0098*/ 	.word	0x00000008
.L_7733:


//--------------------- .nv.info.contiguous_any3_u64 --------------------------
	.section	.nv.info.contiguous_any3_u64,"",@"SHT_CUDA_INFO"
	.sectionflags	@""
	.align	4


	//----- nvinfo : EIATTR_CUDA_API_VERSION
	.align		4
        /*0000*/ 	.byte	0x04, 0x37
        /*0002*/ 	.short	(.L_7735 - .L_7734)
.L_7734:
        /*0004*/ 	.word	0x00000082


	//----- nvinfo : EIATTR_KPARAM_INFO
	.align		4
.L_7735:
        /*0008*/ 	.byte	0x04, 0x17
        /*000a*/ 	.short	(.L_7737 - .L_7736)
.L_7736:
        /*000c*/ 	.word	0x00000000
        /*0010*/ 	.short	0x0006
        /*0012*/ 	.short	0x0030
        /*0014*/ 	.byte	0x00, 0xf0, 0x21, 0x00


	//----- nvinfo : EIATTR_KPARAM_INFO
	.align		4
.L_7737:
        /*0018*/ 	.byte	0x04, 0x17
        /*001a*/ 	.short	(.L_7739 - .L_7738)
.L_7738:
        /*001c*/ 	.word	0x00000000
        /*0020*/ 	.short	0x0005
        /*0022*/ 	.short	0x0028
        /*0024*/ 	.byte	0x00, 0xf0, 0x21, 0x00


	//----- nvinfo : EIATTR_KPARAM_INFO
	.align		4
.L_7739:
        /*0028*/ 	.byte	0x04, 0x17
        /*002a*/ 	.short	(.L_7741 - .L_7740)
.L_7740:
        /*002c*/ 	.word	0x00000000
        /*0030*/ 	.short	0x0004
        /*0032*/ 	.short	0x0020
        /*0034*/ 	.byte	0x00, 0xf0, 0x21, 0x00


	//----- nvinfo : EIATTR_KPARAM_INFO
	.align		4
.L_7741:
        /*0038*/ 	.byte	0x04, 0x17
        /*003a*/ 	.short	(.L_7743 - .L_7742)
.L_7742:
        /*003c*/ 	.word	0x00000000
        /*0040*/ 	.short	0x0003
        /*0042*/ 	.short	0x0018
        /*0044*/ 	.byte	0x00, 0xf5, 0x21, 0x00


	//----- nvinfo : EIATTR_KPARAM_INFO
	.align		4
.L_7743:
        /*0048*/ 	.byte	0x04, 0x17
        /*004a*/ 	.short	(.L_7745 - .L_7744)
.L_7744:
        /*004c*/ 	.word	0x00000000
        /*0050*/ 	.short	0x0002
        /*0052*/ 	.short	0x0010
        /*0054*/ 	.byte	0x00, 0xf5, 0x21, 0x00


	//----- nvinfo : EIATTR_KPARAM_INFO
	.align		4
.L_7745:
        /*0058*/ 	.byte	0x04, 0x17
        /*005a*/ 	.short	(.L_7747 - .L_7746)
.L_7746:
        /*005c*/ 	.word	0x00000000
        /*0060*/ 	.short	0x0001
        /*0062*/ 	.short	0x0008
        /*0064*/ 	.byte	0x00, 0xf5, 0x21, 0x00


	//----- nvinfo : EIATTR_KPARAM_INFO
	.align		4
.L_7747:
        /*0068*/ 	.byte	0x04, 0x17
        /*006a*/ 	.short	(.L_7749 - .L_7748)
.L_7748:
        /*006c*/ 	.word	0x00000000
        /*0070*/ 	.short	0x0000
        /*0072*/ 	.short	0x0000
        /*0074*/ 	.byte	0x00, 0xf5, 0x21, 0x00


	//----- nvinfo : EIATTR_SPARSE_MMA_MASK
	.align		4
.L_7749:
        /*0078*/ 	.byte	0x03, 0x50
        /*007a*/ 	.short	0x0000


	//----- nvinfo : EIATTR_MAXREG_COUNT
	.align		4
        /*007c*/ 	.byte	0x03, 0x1b
        /*007e*/ 	.short	0x00ff


	//----- nvinfo : EIATTR_NUM_BARRIERS
	.align		4
        /*0080*/ 	.byte	0x02, 0x4c
        /*0082*/ 	.byte	0x01
	.zero		1


	//----- nvinfo : EIATTR_MERCURY_ISA_VERSION
	.align		4
        /*0084*/ 	.byte	0x03, 0x5f
        /*0086*/ 	.short	0x0101


	//----- nvinfo : EIATTR_VRC_CTA_INIT_COUNT
	.align		4
        /*0088*/ 	.byte	0x02, 0x4a
	.zero		1
	.zero		1


	//----- nvinfo : EIATTR_EXIT_INSTR_OFFSETS
	.align		4
        /*008c*/ 	.byte	0x04, 0x1c
        /*008e*/ 	.short	(.L_7751 - .L_7750)


	//   ....[0]....
.L_7750:
        /*0090*/ 	.word	0x00000140


	//   ....[1]....
        /*0094*/ 	.word	0x00003130


	//   ....[2]....
        /*0098*/ 	.word	0x00003910


	//----- nvinfo : EIATTR_CRS_STACK_SIZE
	.align		4
.L_7751:
        /*009c*/ 	.byte	0x04, 0x1e
        /*009e*/ 	.short	(.L_7753 - .L_7752)
.L_7752:
        /*00a0*/ 	.word	0x00000000


	//----- nvinfo : EIATTR_CBANK_PARAM_SIZE
	.align		4
.L_7753:
        /*00a4*/ 	.byte	0x03, 0x19
        /*00a6*/ 	.short	0x0038


	//----- nvinfo : EIATTR_PARAM_CBANK
	.align		4
        /*00a8*/ 	.byte	0x04, 0x0a
        /*00aa*/ 	.short	(.L_7755 - .L_7754)
	.align		4
.L_7754:
        /*00ac*/ 	.word	index@(.nv.constant0.contiguous_any3_u64)
        /*00b0*/ 	.short	0x0380
        /*00b2*/ 	.short	0x0038


	//----- nvinfo : EIATTR_SW_WAR
	.align		4
.L_7755:
        /*00b4*/ 	.byte	0x04, 0x36
        /*00b6*/ 	.short	(.L_7757 - .L_7756)
.L_7756:
        /*00b8*/ 	.word	0x00000008
.L_7757:


//--------------------- .nv.info.contiguous_any22_u64 --------------------------
	.section	.nv.info.contiguous_any22_u64,"",@"SHT_CUDA_INFO"
	.sectionflags	@""
	.align	4


	//----- nvinfo : EIATTR_CUDA_API_VERSION
	.align		4
        /*0000*/ 	.byte	0x04, 0x37
        /*0002*/ 	.short	(.L_7759 - .L_7758)
.L_7758:
        /*0004*/ 	.word	0x00000082


	//----- nvinfo : EIATTR_KPARAM_INFO
	.align		4
.L_7759:
        /*0008*/ 	.byte	0x04, 0x17
        /*000a*/ 	.short	(.L_7761 - .L_7760)
.L_7760:
        /*000c*/ 	.word	0x00000000
        /*0010*/ 	.short	0x0003
        /*0012*/ 	.short	0x0018
        /*0014*/ 	.byte	0x00, 0xf0, 0x21, 0x00


	//----- nvinfo : EIATTR_KPARAM_INFO
	.align		4
.L_7761:
        /*0018*/ 	.byte	0x04, 0x17
        /*001a*/ 	.short	(.L_7763 - .L_7762)
.L_7762:
        /*001c*/ 	.word	0x00000000
        /*0020*/ 	.short	0x0002
        /*0022*/ 	.short	0x0010
        /*0024*/ 	.byte	0x00, 0xf0, 0x21, 0x00


	//----- nvinfo : EIATTR_KPARAM_INFO
	.align		4
.L_7763:
        /*0028*/ 	.byte	0x04, 0x17
        /*002a*/ 	.short	(.L_7765 - .L_7764)
.L_7764:
        /*002c*/ 	.word	0x00000000
        /*0030*/ 	.short	0x0001
        /*0032*/ 	.short	0x0008
        /*0034*/ 	.byte	0x00, 0xf5, 0x21, 0x00


	//----- nvinfo : EIATTR_KPARAM_INFO
	.align		4
.L_7765:
        /*0038*/ 	.byte	0x04, 0x17
        /*003a*/ 	.short	(.L_7767 - .L_7766)
.L_7766:
        /*003c*/ 	.word	0x00000000
        /*0040*/ 	.short	0x0000
        /*0042*/ 	.short	0x0000
        /*0044*/ 	.byte	0x00, 0xf5, 0x21, 0x00


	//----- nvinfo : EIATTR_SPARSE_MMA_MASK
	.align		4
.L_7767:
        /*0048*/ 	.byte	0x03, 0x50
        /*004a*/ 	.short	0x0000


	//----- nvinfo : EIATTR_MAXREG_COUNT
	.align		4
        /*004c*/ 	.byte	0x03, 0x1b
        /*004e*/ 	.short	0x00ff


	//----- nvinfo : EIATTR_NUM_BARRIERS
	.align		4
        /*0050*/ 	.byte	0x02, 0x4c
        /*0052*/ 	.byte	0x01
	.zero		1


	//----- nvinfo : EIATTR_MERCURY_ISA_VERSION
	.align		4
        /*0054*/ 	.byte	0x03, 0x5f
        /*0056*/ 	.short	0x0101


	//----- nvinfo : EIATTR_VRC_CTA_INIT_COUNT
	.align		4
        /*0058*/ 	.byte	0x02, 0x4a
	.zero		1
	.zero		1


	//----- nvinfo : EIATTR_EXIT_INSTR_OFFSETS
	.align		4
        /*005c*/ 	.byte	0x04, 0x1c
        /*005e*/ 	.short	(.L_7769 - .L_7768)


	//   ....[0]....
.L_7768:
        /*0060*/ 	.word	0x00000500


	//   ....[1]....
        /*0064*/ 	.word	0x00000760


	//   ....[2]....
        /*0068*/ 	.word	0x00000870


	//----- nvinfo : EIATTR_CRS_STACK_SIZE
	.align		4
.L_7769:
        /*006c*/ 	.byte	0x04, 0x1e
        /*006e*/ 	.short	(.L_7771 - .L_7770)
.L_7770:
        /*0070*/ 	.word	0x00000000


	//----- nvinfo : EIATTR_CBANK_PARAM_SIZE
	.align		4
.L_7771:
        /*0074*/ 	.byte	0x03, 0x19
        /*0076*/ 	.short	0x0020


	//----- nvinfo : EIATTR_PARAM_CBANK
	.align		4
        /*0078*/ 	.byte	0x04, 0x0a
        /*007a*/ 	.short	(.L_7773 - .L_7772)
	.align		4
.L_7772:
        /*007c*/ 	.word	index@(.nv.constant0.contiguous_any22_u64)
        /*0080*/ 	.short	0x0380
        /*0082*/ 	.short	0x0020


	//----- nvinfo : EIATTR_SW_WAR
	.align		4
.L_7773:
        /*0084*/ 	.byte	0x04, 0x36
        /*0086*/ 	.short	(.L_7775 - .L_7774)
.L_7774:
        /*0088*/ 	.word	0x00000008
.L_7775:


//--------------------- .nv.info.contiguous_any2_u64 --------------------------
	.section	.nv.info.contiguous_any2_u64,"",@"SHT_CUDA_INFO"
	.sectionflags	@""
	.align	4


	//----- nvinfo : EIATTR_CUDA_API_VERSION
	.align		4
        /*0000*/ 	.byte	0x04, 0x37
        /*0002*/ 	.short	(.L_7777 - .L_7776)
.L_7776:
        /*0004*/ 	.word	0x00000082


	//----- nvinfo : EIATTR_KPARAM_INFO
	.align		4
.L_7777:
        /*0008*/ 	.byte	0x04, 0x17
        /*000a*/ 	.short	(.L_7779 - .L_7778)
.L_7778:
        /*000c*/ 	.word	0x00000000
        /*0010*/ 	.short	0x0006
        /*0012*/ 	.short	0x0030
        /*0014*/ 	.byte	0x00, 0xf0, 0x21, 0x00


	//----- nvinfo : EIATTR_KPARAM_INFO
	.align		4
.L_7779:
        /*0018*/ 	.byte	0x04, 0x17
        /*001a*/ 	.short	(.L_7781 - .L_7780)
.L_7780:
        /*001c*/ 	.word	0x00000000
        /*0020*/ 	.short	0x0005
        /*0022*/ 	.short	0x0028
        /*0024*/ 	.byte	0x00, 0xf0, 0x21, 0x00


	//----- nvinfo : EIATTR_KPARAM_INFO
	.align		4
.L_7781:
        /*0028*/ 	.byte	0x04, 0x17
        /*002a*/ 	.short	(.L_7783 - .L_7782)
.L_7782:
        /*002c*/ 	.word	0x00000000
        /*0030*/ 	.short	0x0004
        /*0032*/ 	.short	0x0020
        /*0034*/ 	.byte	0x00, 0xf0, 0x21, 0x00


	//----- nvinfo : EIATTR_KPARAM_INFO
	.align		4
.L_7783:
        /*0038*/ 	.byte	0x04, 0x17
        /*003a*/ 	.short	(.L_7785 - .L_7784)
.L_7784:
        /*003c*/ 	.word	0x00000000
        /*0040*/ 	.short	0x0003
        /*0042*/ 	.short	0x0018
        /*0044*/ 	.byte	0x00, 0xf5, 0x21, 0x00


	//----- nvinfo : EIATTR_KPARAM_INFO
	.align		4
.L_7785:
        /*0048*/ 	.byte	0x04, 0x17
        /*004a*/ 	.short	(.L_7787 - .L_7786)
.L_7786:
        /*004c*/ 	.word	0x00000000
        /*0050*/ 	.short	0x0002
        /*0052*/ 	.short	0x0010
        /*0054*/ 	.byte	0x00, 0xf5, 0x21, 0x00


	//----- nvinfo : EIATTR_KPARAM_INFO
	.align		4
.L_7787:
        /*0058*/ 	.byte	0x04, 0x17
        /*005a*/ 	.short	(.L_7789 - .L_7788)
.L_7788:
        /*005c*/ 	.word	0x00000000
        /*0060*/ 	.short	0x0001
        /*0062*/ 	.short	0x0008
        /*0064*/ 	.byte	0x00, 0xf5, 0x21, 0x00


	//----- nvinfo : EIATTR_KPARAM_INFO
	.align		4
.L_7789:
        /*0068*/ 	.byte	0x04, 0x17
        /*006a*/ 	.short	(.L_7791 - .L_7790)
.L_7790:
        /*006c*/ 	.word	0x00000000
        /*0070*/ 	.short	0x0000
        /*0072*/ 	.short	0x0000
        /*0074*/ 	.byte	0x00, 0xf5, 0x21, 0x00


	//----- nvinfo : EIATTR_SPARSE_MMA_MASK
	.align		4
.L_7791:
        /*0078*/ 	.byte	0x03, 0x50
        /*007a*/ 	.short	0x0000


	//----- nvinfo : EIATTR_MAXREG_COUNT
	.align		4
        /*007c*/ 	.byte	0x03, 0x1b
        /*007e*/ 	.short	0x00ff


	//----- nvinfo : EIATTR_NUM_BARRIERS
	.align		4
        /*0080*/ 	.byte	0x02, 0x4c
        /*0082*/ 	.byte	0x01
	.zero		1


	//----- nvinfo : EIATTR_MERCURY_ISA_VERSION
	.align		4
        /*0084*/ 	.byte	0x03, 0x5f
        /*0086*/ 	.short	0x0101


	//----- nvinfo : EIATTR_VRC_CTA_INIT_COUNT
	.align		4
        /*0088*/ 	.byte	0x02, 0x4a
	.zero		1
	.zero		1


	//----- nvinfo : EIATTR_EXIT_INSTR_OFFSETS
	.align		4
        /*008c*/ 	.byte	0x04, 0x1c
        /*008e*/ 	.short	(.L_7793 - .L_7792)


	//   ....[0]....
.L_7792:
        /*0090*/ 	.word	0x00006890


	//   ....[1]....
        /*0094*/ 	.word	0x00006af0


	//   ....[2]....
        /*0098*/ 	.word	0x00006c00


	//----- nvinfo : EIATTR_CRS_STACK_SIZE
	.align		4
.L_7793:
        /*009c*/ 	.byte	0x04, 0x1e
        /*009e*/ 	.short	(.L_7795 - .L_7794)
.L_7794:
        /*00a0*/ 	.word	0x00000000


	//----- nvinfo : EIATTR_CBANK_PARAM_SIZE
	.align		4
.L_7795:
        /*00a4*/ 	.byte	0x03, 0x19
        /*00a6*/ 	.short	0x0038


	//----- nvinfo : EIATTR_PARAM_CBANK
	.align		4
        /*00a8*/ 	.byte	0x04, 0x0a
        /*00aa*/ 	.short	(.L_7797 - .L_7796)
	.align		4
.L_7796:
        /*00ac*/ 	.word	index@(.nv.constant0.contiguous_any2_u64)
        /*00b0*/ 	.short	0x0380
        /*00b2*/ 	.short	0x0038


	//----- nvinfo : EIATTR_SW_WAR
	.align		4
.L_7797:
        /*00b4*/ 	.byte	0x04, 0x36
        /*00b6*/ 	.short	(.L_7799 - .L_7798)
.L_7798:
        /*00b8*/ 	.word	0x00000008
.L_7799:


//--------------------- .nv.info.uncontiguous_any_u64 --------------------------
	.section	.nv.info.uncontiguous_any_u64,"",@"SHT_CUDA_INFO"
	.sectionflags	@""
	.align	4


	//----- nvinfo : EIATTR_CUDA_API_VERSION
	.align		4
        /*0000*/ 	.byte	0x04, 0x37
        /*0002*/ 	.short	(.L_7801 - .L_7800)
.L_7800:
        /*0004*/ 	.word	0x00000082


	//----- nvinfo : EIATTR_KPARAM_INFO
	.align		4
.L_7801:
        /*0008*/ 	.byte	0x04, 0x17
        /*000a*/ 	.short	(.L_7803 - .L_7802)
.L_7802:
        /*000c*/ 	.word	0x00000000
        /*0010*/ 	.short	0x0005
        /*0012*/ 	.short	0x0028
        /*0014*/ 	.byte	0x00, 0xf0, 0x21, 0x00


	//----- nvinfo : EIATTR_KPARAM_INFO
	.align		4
.L_7803:
        /*0018*/ 	.byte	0x04, 0x17
        /*001a*/ 	.short	(.L_7805 - .L_7804)
.L_7804:
        /*001c*/ 	.word	0x00000000
        /*0020*/ 	.short	0x0004
        /*0022*/ 	.short	0x0020
        /*0024*/ 	.byte	0x00, 0xf0, 0x21, 0x00


	//----- nvinfo : EIATTR_KPARAM_INFO
	.align		4
.L_7805:
        /*0028*/ 	.byte	0x04, 0x17
        /*002a*/ 	.short	(.L_7807 - .L_7806)
.L_7806:
        /*002c*/ 	.word	0x00000000
        /*0030*/ 	.short	0x0003
        /*0032*/ 	.short	0x0018
        /*0034*/ 	.byte	0x00, 0xf5, 0x21, 0x00


	//----- nvinfo : EIATTR_KPARAM_INFO
	.align		4
.L_7807:
        /*0038*/ 	.byte	0x04, 0x17
        /*003a*/ 	.short	(.L_7809 - .L_7808)
.L_7808:
        /*003c*/ 	.word	0x00000000
        /*0040*/ 	.short	0x0002
        /*0042*/ 	.short	0x0010
        /*0044*/ 	.byte	0x00, 0xf5, 0x21, 0x00


	//----- nvinfo : EIATTR_KPARAM_INFO
	.align		4
.L_7809:
        /*0048*/ 	.byte	0x04, 0x17
        /*004a*/ 	.short	(.L_7811 - .L_7810)
.L_7810:
        /*004c*/ 	.word	0x00000000
        /*0050*/ 	.short	0x0001
        /*0052*/ 	.short	0x0008
        /*0054*/ 	.byte	0x00, 0xf5, 0x21, 0x00


	//----- nvinfo : EIATTR_KPARAM_INFO
	.align		4
.L_7811:
        /*0058*/ 	.byte	0x04, 0x17
        /*005a*/ 	.short	(.L_7813 - .L_7812)
.L_7812:
        /*005c*/ 	.word	0x00000000
        /*0060*/ 	.short	0x0000
        /*0062*/ 	.short	0x0000
        /*0064*/ 	.byte	0x00, 0xf5, 0x21, 0x00


	//----- nvinfo : EIATTR_SPARSE_MMA_MASK
	.align		4
.L_7813:
        /*0068*/ 	.byte	0x03, 0x50
        /*006a*/ 	.short	0x0000


	//----- nvinfo : EIATTR_MAXREG_COUNT
	.align		4
        /*006c*/ 	.byte	0x03, 0x1b
        /*006e*/ 	.short	0x00ff


	//----- nvinfo : EIATTR_NUM_BARRIERS
	.align		4
        /*0070*/ 	.byte	0x02, 0x4c
        /*0072*/ 	.byte	0x01
	.zero		1


	//----- nvinfo : EIATTR_MERCURY_ISA_VERSION
	.align		4
        /*0074*/ 	.byte	0x03, 0x5f
        /*0076*/ 	.short	0x0101


	//----- nvinfo : EIATTR_VRC_CTA_INIT_COUNT
	.align		4
        /*0078*/ 	.byte	0x02, 0x4a
	.zero		1
	.zero		1


	//----- nvinfo : EIATTR_EXIT_INSTR_OFFSETS
	.align		4
        /*007c*/ 	.byte	0x04, 0x1c
        /*007e*/ 	.short	(.L_7815 - .L_7814)


	//   ....[0]....
.L_7814:
        /*0080*/ 	.word	0x00006810


	//   ....[1]....
        /*0084*/ 	.word	0x00006a70


	//   ....[2]....
        /*0088*/ 	.word	0x00006b20


	//----- nvinfo : EIATTR_CRS_STACK_SIZE
	.align		4
.L_7815:
        /*008c*/ 	.byte	0x04, 0x1e
        /*008e*/ 	.short	(.L_7817 - .L_7816)
.L_7816:
        /*0090*/ 	.word	0x00000000


	//----- nvinfo : EIATTR_CBANK_PARAM_SIZE
	.align		4
.L_7817:
        /*0094*/ 	.byte	0x03, 0x19
        /*0096*/ 	.short	0x0030


	//----- nvinfo : EIATTR_PARAM_CBANK
	.align		4
        /*0098*/ 	.byte	0x04, 0x0a
        /*009a*/ 	.short	(.L_7819 - .L_7818)
	.align		4
.L_7818:
        /*009c*/ 	.word	index@(.nv.constant0.uncontiguous_any_u64)
        /*00a0*/ 	.short	0x0380
        /*00a2*/ 	.short	0x0030


	//----- nvinfo : EIATTR_SW_WAR
	.align		4
.L_7819:
        /*00a4*/ 	.byte	0x04, 0x36
        /*00a6*/ 	.short	(.L_7821 - .L_7820)
.L_7820:
        /*00a8*/ 	.word	0x00000008
.L_7821:


//--------------------- .nv.info.contiguous_any_u64 --------------------------
	.section	.nv.info.contiguous_any_u64,"",@"SHT_CUDA_INFO"
	.sectionflags	@""
	.align	4


	//----- nvinfo : EIATTR_CUDA_API_VERSION
	.align		4
        /*0000*/ 	.byte	0x04, 0x37
        /*0002*/ 	.short	(.L_7823 - .L_7822)
.L_7822:
        /*0004*/ 	.word	0x00000082


	//----- nvinfo : EIATTR_KPARAM_INFO
	.align		4
.L_7823:
        /*0008*/ 	.byte	0x04, 0x17
        /*000a*/ 	.short	(.L_7825 - .L_7824)
.L_7824:
        /*000c*/ 	.word	0x00000000
        /*0010*/ 	.short	0x0002
        /*0012*/ 	.short	0x0010
        /*0014*/ 	.byte	0x00, 0xf0, 0x21, 0x00


	//----- nvinfo : EIATTR_KPARAM_INFO
	.align		4
.L_7825:
        /*0018*/ 	.byte	0x04, 0x17
        /*001a*/ 	.short	(.L_7827 - .L_7826)
.L_7826:
        /*001c*/ 	.word	0x00000000
        /*0020*/ 	.short	0x0001
        /*0022*/ 	.short	0x0008
        /*0024*/ 	.byte	0x00, 0xf5, 0x21, 0x00


	//----- nvinfo : EIATTR_KPARAM_INFO
	.align		4
.L_7827:
        /*0028*/ 	.byte	0x04, 0x17
        /*002a*/ 	.short	(.L_7829 - .L_7828)
.L_7828:
        /*002c*/ 	.word	0x00000000
        /*0030*/ 	.short	0x0000
        /*0032*/ 	.short	0x0000
        /*0034*/ 	.byte	0x00, 0xf5, 0x21, 0x00


	//----- nvinfo : EIATTR_SPARSE_MMA_MASK
	.align		4
.L_7829:
        /*0038*/ 	.byte	0x03, 0x50
        /*003a*/ 	.short	0x0000


	//----- nvinfo : EIATTR_MAXREG_COUNT
	.align		4
        /*003c*/ 	.byte	0x03, 0x1b
        /*003e*/ 	.short	0x00ff


	//----- nvinfo : EIATTR_NUM_BARRIERS
	.align		4
        /*0040*/ 	.byte	0x02, 0x4c
        /*0042*/ 	.byte	0x01
	.zero		1


	//----- nvinfo : EIATTR_MERCURY_ISA_VERSION
	.align		4
        /*0044*/ 	.byte	0x03, 0x5f
        /*0046*/ 	.short	0x0101


	//----- nvinfo : EIATTR_VRC_CTA_INIT_COUNT
	.align		4
        /*0048*/ 	.byte	0x02, 0x4a
	.zero		1
	.zero		1


	//----- nvinfo : EIATTR_EXIT_INSTR_OFFSETS
	.align		4
        /*004c*/ 	.byte	0x04, 0x1c
        /*004e*/ 	.short	(.L_7831 - .L_7830)


	//   ....[0]....
.L_7830:
        /*0050*/ 	.word	0x00000440


	//   ....[1]....
        /*0054*/ 	.word	0x000006a0


	//   ....[2]....
        /*0058*/ 	.word	0x00000750


	//----- nvinfo : EIATTR_CRS_STACK_SIZE
	.align		4
.L_7831:
        /*005c*/ 	.byte	0x04, 0x1e
        /*005e*/ 	.short	(.L_7833 - .L_7832)
.L_7832:
        /*0060*/ 	.word	0x00000000


	//----- nvinfo : EIATTR_CBANK_PARAM_SIZE
	.align		4
.L_7833:
        /*0064*/ 	.byte	0x03, 0x19
        /*0066*/ 	.short	0x0018


	//----- nvinfo : EIATTR_PARAM_CBANK
	.align		4
        /*0068*/ 	.byte	0x04, 0x0a
        /*006a*/ 	.short	(.L_7835 - .L_7834)
	.align		4
.L_7834:
        /*006c*/ 	.word	index@(.nv.constant0.contiguous_any_u64)
        /*0070*/ 	.short	0x0380
        /*0072*/ 	.short	0x0018


	//----- nvinfo : EIATTR_SW_WAR
	.align		4
.L_7835:
        /*0074*/ 	.byte	0x04, 0x36
        /*0076*/ 	.short	(.L_7837 - .L_7836)
.L_7836:
        /*0078*/ 	.word	0x00000008
.L_7837:


//--------------------- .nv.info.contiguous_any33_u32 --------------------------
	.section	.nv.info.contiguous_any33_u32,"",@"SHT_CUDA_INFO"
	.sectionflags	@""
	.align	4


	//----- nvinfo : EIATTR_CUDA_API_VERSION
	.align		4
        /*0000*/ 	.byte	0x04, 0x37
        /*0002*/ 	.short	(.L_7839 - .L_7838)
.L_7838:
        /*0004*/ 	.word	0x00000082


	//----- nvinfo : EIATTR_KPARAM_INFO
	.align		4
.L_7839:
        /*0008*/ 	.byte	0x04, 0x17
        /*000a*/ 	.short	(.L_7841 - .L_7840)
.L_7840:
        /*000c*/ 	.word	0x00000000
        /*0010*/ 	.short	0x0004
        /*0012*/ 	.short	0x0020
        /*0014*/ 	.byte	0x00, 0xf0, 0x21, 0x00


	//----- nvinfo : EIATTR_KPARAM_INFO
	.align		4
.L_7841:
        /*0018*/ 	.byte	0x04, 0x17
        /*001a*/ 	.short	(.L_7843 - .L_7842)
.L_7842:
        /*001c*/ 	.word	0x00000000
        /*0020*/ 	.short	0x0003
        /*0022*/ 	.short	0x0018
        /*0024*/ 	.byte	0x00, 0xf0, 0x21, 0x00


	//----- nvinfo : EIATTR_KPARAM_INFO
	.align		4
.L_7843:
        /*0028*/ 	.byte	0x04, 0x17
        /*002a*/ 	.short	(.L_7845 - .L_7844)
.L_7844:
        /*002c*/ 	.word	0x00000000
        /*0030*/ 	.short	0x0002
        /*0032*/ 	.short	0x0010
        /*0034*/ 	.byte	0x00, 0xf0, 0x21, 0x00


	//----- nvinfo : EIATTR_KPARAM_INFO
	.align		4
.L_7845:
        /*0038*/ 	.byte	0x04, 0x17
        /*003a*/ 	.short	(.L_7847 - .L_7846)
.L_7846:
        /*003c*/ 	.word	0x00000000
        /*0040*/ 	.short	0x0001
        /*0042*/ 	.short	0x0008
        /*0044*/ 	.byte	0x00, 0xf5, 0x21, 0x00


	//----- nvinfo : EIATTR_KPARAM_INFO
	.align		4
.L_7847:
        /*0048*/ 	.byte	0x04, 0x17
        /*004a*/ 	.short	(.L_7849 - .L_7848)
.L_7848:
        /*004c*/ 	.word	0x00000000
        /*0050*/ 	.short	0x0000
        /*0052*/ 	.short	0x0000
        /*0054*/ 	.byte	0x00, 0xf5, 0x21, 0x00


	//----- nvinfo : EIATTR_SPARSE_MMA_MASK
	.align		4
.L_7849:
        /*0058*/ 	.byte	0x03, 0x50
        /*005a*/ 	.short	0x0000


	//----- nvinfo : EIATTR_MAXREG_COUNT
	.align		4
        /*005c*/ 	.byte	0x03, 0x1b
        /*005e*/ 	.short	0x00ff


	//----- nvinfo : EIATTR_NUM_BARRIERS
	.align		4
        /*0060*/ 	.byte	0x02, 0x4c
        /*0062*/ 	.byte	0x01
	.zero		1


	//----- nvinfo : EIATTR_MERCURY_ISA_VERSION
	.align		4
        /*0064*/ 	.byte	0x03, 0x5f
        /*0066*/ 	.short	0x0101


	//----- nvinfo : EIATTR_VRC_CTA_INIT_COUNT
	.align		4
        /*0068*/ 	.byte	0x02, 0x4a
	.zero		1
	.zero		1


	//----- nvinfo : EIATTR_EXIT_INSTR_OFFSETS
	.align		4
        /*006c*/ 	.byte	0x04, 0x1c
        /*006e*/ 	.short	(.L_7851 - .L_7850)


	//   ....[0]....
.L_7850:
        /*0070*/ 	.word	0x00000140


	//   ....[1]....
        /*0074*/ 	.word	0x000001f0


	//   ....[2]....
        /*0078*/ 	.word	0x00000960


	//----- nvinfo : EIATTR_CRS_STACK_SIZE
	.align		4
.L_7851:
        /*007c*/ 	.byte	0x04, 0x1e
        /*007e*/ 	.short	(.L_7853 - .L_7852)
.L_7852:
        /*0080*/ 	.word	0x00000000


	//----- nvinfo : EIATTR_CBANK_PARAM_SIZE
	.align		4
.L_7853:
        /*0084*/ 	.byte	0x03, 0x19
        /*0086*/ 	.short	0x0028


	//----- nvinfo : EIATTR_PARAM_CBANK
	.align		4
        /*0088*/ 	.byte	0x04, 0x0a
        /*008a*/ 	.short	(.L_7855 - .L_7854)
	.align		4
.L_7854:
        /*008c*/ 	.word	index@(.nv.constant0.contiguous_any33_u32)
        /*0090*/ 	.short	0x0380
        /*0092*/ 	.short	0x0028


	//----- nvinfo : EIATTR_SW_WAR
	.align		4
.L_7855:
        /*0094*/ 	.byte	0x04, 0x36
        /*0096*/ 	.short	(.L_7857 - .L_7856)
.L_7856:
        /*0098*/ 	.word	0x00000008
.L_7857:


//--------------------- .nv.info.contiguous_any3_u32 --------------------------
	.section	.nv.info.contiguous_any3_u32,"",@"SHT_CUDA_INFO"
	.sectionflags	@""
	.align	4


	//----- nvinfo : EIATTR_CUDA_API_VERSION
	.align		4
        /*0000*/ 	.byte	0x04, 0x37
        /*0002*/ 	.short	(.L_7859 - .L_7858)
.L_7858:
        /*0004*/ 	.word	0x00000082


	//----- nvinfo : EIATTR_KPARAM_INFO
	.align		4
.L_7859:
        /*0008*/ 	.byte	0x04, 0x17
        /*000a*/ 	.short	(.L_7861 - .L_7860)
.L_7860:
        /*000c*/ 	.word	0x00000000
        /*0010*/ 	.short	0x0006
        /*0012*/ 	.short	0x0030
        /*0014*/ 	.byte	0x00, 0xf0, 0x21, 0x00


	//----- nvinfo : EIATTR_KPARAM_INFO
	.align		4
.L_7861:
        /*0018*/ 	.byte	0x04, 0x17
        /*001a*/ 	.short	(.L_7863 - .L_7862)
.L_7862:
        /*001c*/ 	.word	0x00000000
        /*0020*/ 	.short	0x0005
        /*0022*/ 	.short	0x0028
        /*0024*/ 	.byte	0x00, 0xf0, 0x21, 0x00


	//----- nvinfo : EIATTR_KPARAM_INFO
	.align		4
.L_7863:
        /*0028*/ 	.byte	0x04, 0x17
        /*002a*/ 	.short	(.L_7865 - .L_7864)
.L_7864:
        /*002c*/ 	.word	0x00000000
        /*0030*/ 	.short	0x0004
        /*0032*/ 	.short	0x0020
        /*0034*/ 	.byte	0x00, 0xf0, 0x21, 0x00


	//----- nvinfo : EIATTR_KPARAM_INFO
	.align		4
.L_7865:
        /*0038*/ 	.byte	0x04, 0x17
        /*003a*/ 	.short	(.L_7867 - .L_7866)
.L_7866:
        /*003c*/ 	.word	0x00000000
        /*0040*/ 	.short	0x0003
        /*0042*/ 	.short	0x0018
        /*0044*/ 	.byte	0x00, 0xf5, 0x21, 0x00


	//----- nvinfo : EIATTR_KPARAM_INFO
	.align		4
.L_7867:
        /*0048*/ 	.byte	0x04, 0x17
        /*004a*/ 	.short	(.L_7869 - .L_7868)
.L_7868:
        /*004c*/ 	.word	0x00000000
        /*0050*/ 	.short	0x0002
        /*0052*/ 	.short	0x0010
        /*0054*/ 	.byte	0x00, 0xf5, 0x21, 0x00


	//----- nvinfo : EIATTR_KPARAM_INFO
	.align		4
.L_7869:
        /*0058*/ 	.byte	0x04, 0x17
        /*005a*/ 	.short	(.L_7871 - .L_7870)
.L_7870:
        /*005c*/ 	.word	0x00000000
        /*0060*/ 	.short	0x0001
        /*0062*/ 	.short	0x0008
        /*0064*/ 	.byte	0x00, 0xf5, 0x21, 0x00


	//----- nvinfo : EIATTR_KPARAM_INFO
	.align		4
.L_7871:
        /*0068*/ 	.byte	0x04, 0x17
        /*006a*/ 	.short	(.L_7873 - .L_7872)
.L_7872:
        /*006c*/ 	.word	0x00000000
        /*0070*/ 	.short	0x0000
        /*0072*/ 	.short	0x0000
        /*0074*/ 	.byte	0x00, 0xf5, 0x21, 0x00


	//----- nvinfo : EIATTR_SPARSE_MMA_MASK
	.align		4
.L_7873:
        /*0078*/ 	.byte	0x03, 0x50
        /*007a*/ 	.short	0x0000


	//----- nvinfo : EIATTR_MAXREG_COUNT
	.align		4
        /*007c*/ 	.byte	0x03, 0x1b
        /*007e*/ 	.short	0x00ff


	//----- nvinfo : EIATTR_NUM_BARRIERS
	.align		4
        /*0080*/ 	.byte	0x02, 0x4c
        /*0082*/ 	.byte	0x01
	.zero		1


	//----- nvinfo : EIATTR_MERCURY_ISA_VERSION
	.align		4
        /*0084*/ 	.byte	0x03, 0x5f
        /*0086*/ 	.short	0x0101


	//----- nvinfo : EIATTR_VRC_CTA_INIT_COUNT
	.align		4
        /*0088*/ 	.byte	0x02, 0x4a
	.zero		1
	.zero		1


	//----- nvinfo : EIATTR_EXIT_INSTR_OFFSETS
	.align		4
        /*008c*/ 	.byte	0x04, 0x1c
        /*008e*/ 	.short	(.L_7875 - .L_7874)


	//   ....[0]....
.L_7874:
        /*0090*/ 	.word	0x00000140


	//   ....[1]....
        /*0094*/ 	.word	0x00003120


	//   ....[2]....
        /*0098*/ 	.word	0x00003900


	//----- nvinfo : EIATTR_CRS_STACK_SIZE
	.align		4
.L_7875:
        /*009c*/ 	.byte	0x04, 0x1e
        /*009e*/ 	.short	(.L_7877 - .L_7876)
.L_7876:
        /*00a0*/ 	.word	0x00000000


	//----- nvinfo : EIATTR_CBANK_PARAM_SIZE
	.align		4
.L_7877:
        /*00a4*/ 	.byte	0x03, 0x19
        /*00a6*/ 	.short	0x0038


	//----- nvinfo : EIATTR_PARAM_CBANK
	.align		4
        /*00a8*/ 	.byte	0x04, 0x0a
        /*00aa*/ 	.short	(.L_7879 - .L_7878)
	.align		4
.L_7878:
        /*00ac*/ 	.word	index@(.nv.constant0.contiguous_any3_u32)
        /*00b0*/ 	.short	0x0380
        /*00b2*/ 	.short	0x0038


	//----- nvinfo : EIATTR_SW_WAR
	.align		4
.L_7879:
        /*00b4*/ 	.byte	0x04, 0x36
        /*00b6*/ 	.short	(.L_7881 - .L_7880)
.L_7880:
        /*00b8*/ 	.word	0x00000008
.L_7881:


//--------------------- .nv.info.contiguous_any22_u32 --------------------------
	.section	.nv.info.contiguous_any22_u32,"",@"SHT_CUDA_INFO"
	.sectionflags	@""
	.align	4


	//----- nvinfo : EIATTR_CUDA_API_VERSION
	.align		4
        /*0000*/ 	.byte	0x04, 0x37
        /*0002*/ 	.short	(.L_7883 - .L_7882)
.L_7882:
        /*0004*/ 	.word	0x00000082


	//----- nvinfo : EIATTR_KPARAM_INFO
	.align		4
.L_7883:
        /*0008*/ 	.byte	0x04, 0x17
        /*000a*/ 	.short	(.L_7885 - .L_7884)
.L_7884:
        /*000c*/ 	.word	0x00000000
        /*0010*/ 	.short	0x0003
        /*0012*/ 	.short	0x0018
        /*0014*/ 	.byte	0x00, 0xf0, 0x21, 0x00


	//----- nvinfo : EIATTR_KPARAM_INFO
	.align		4
.L_7885:
        /*0018*/ 	.byte	0x04, 0x17
        /*001a*/ 	.short	(.L_7887 - .L_7886)
.L_7886:
        /*001c*/ 	.word	0x00000000
        /*0020*/ 	.short	0x0002
        /*0022*/ 	.short	0x0010
        /*0024*/ 	.byte	0x00, 0xf0, 0x21, 0x00


	//----- nvinfo : EIATTR_KPARAM_INFO
	.align		4
.L_7887:
        /*0028*/ 	.byte	0x04, 0x17
        /*002a*/ 	.short	(.L_7889 - .L_7888)
.L_7888:
        /*002c*/ 	.word	0x00000000
        /*0030*/ 	.short	0x0001
        /*0032*/ 	.short	0x0008
        /*0034*/ 	.byte	0x00, 0xf5, 0x21, 0x00


	//----- nvinfo : EIATTR_KPARAM_INFO
	.align		4
.L_7889:
        /*0038*/ 	.byte	0x04, 0x17
        /*003a*/ 	.short	(.L_7891 - .L_7890)
.L_7890:
        /*003c*/ 	.word	0x00000000
        /*0040*/ 	.short	0x0000
        /*0042*/ 	.short	0x0000
        /*0044*/ 	.byte	0x00, 0xf5, 0x21, 0x00


	//----- nvinfo : EIATTR_SPARSE_MMA_MASK
	.align		4
.L_7891:
        /*0048*/ 	.byte	0x03, 0x50
        /*004a*/ 	.short	0x0000


	//----- nvinfo : EIATTR_MAXREG_COUNT
	.align		4
        /*004c*/ 	.byte	0x03, 0x1b
        /*004e*/ 	.short	0x00ff


	//----- nvinfo : EIATTR_NUM_BARRIERS
	.align		4
        /*0050*/ 	.byte	0x02, 0x4c
        /*0052*/ 	.byte	0x01
	.zero		1


	//----- nvinfo : EIATTR_MERCURY_ISA_VERSION
	.align		4
        /*0054*/ 	.byte	0x03, 0x5f
        /*0056*/ 	.short	0x0101


	//----- nvinfo : EIATTR_VRC_CTA_INIT_COUNT
	.align		4
        /*0058*/ 	.byte	0x02, 0x4a
	.zero		1
	.zero		1


	//----- nvinfo : EIATTR_EXIT_INSTR_OFFSETS
	.align		4
        /*005c*/ 	.byte	0x04, 0x1c
        /*005e*/ 	.short	(.L_7893 - .L_7892)


	//   ....[0]....
.L_7892:
        /*0060*/ 	.word	0x000004d0


	//   ....[1]....
        /*0064*/ 	.word	0x00000730


	//   ....[2]....
        /*0068*/ 	.word	0x00000840


	//----- nvinfo : EIATTR_CRS_STACK_SIZE
	.align		4
.L_7893:
        /*006c*/ 	.byte	0x04, 0x1e
        /*006e*/ 	.short	(.L_7895 - .L_7894)
.L_7894:
        /*0070*/ 	.word	0x00000000


	//----- nvinfo : EIATTR_CBANK_PARAM_SIZE
	.align		4
.L_7895:
        /*0074*/ 	.byte	0x03, 0x19
        /*0076*/ 	.short	0x0020


	//----- nvinfo : EIATTR_PARAM_CBANK
	.align		4
        /*0078*/ 	.byte	0x04, 0x0a
        /*007a*/ 	.short	(.L_7897 - .L_7896)
	.align		4
.L_7896:
        /*007c*/ 	.word	index@(.nv.constant0.contiguous_any22_u32)
        /*0080*/ 	.short	0x0380
        /*0082*/ 	.short	0x0020


	//----- nvinfo : EIATTR_SW_WAR
	.align		4
.L_7897:
        /*0084*/ 	.byte	0x04, 0x36
        /*0086*/ 	.short	(.L_7899 - .L_7898)
.L_7898:
        /*0088*/ 	.word	0x00000008
.L_7899:


//--------------------- .nv.info.contiguous_any2_u32 --------------------------
	.section	.nv.info.contiguous_any2_u32,"",@"SHT_CUDA_INFO"
	.sectionflags	@""
	.align	4


	//----- nvinfo : EIATTR_CUDA_API_VERSION
	.align		4
        /*0000*/ 	.byte	0x04, 0x37
        /*0002*/ 	.short	(.L_7901 - .L_7900)
.L_7900:
        /*0004*/ 	.word	0x00000082


	//----- nvinfo : EIATTR_KPARAM_INFO
	.align		4
.L_7901:
        /*0008*/ 	.byte	0x04, 0x17
        /*000a*/ 	.short	(.L_7903 - .L_7902)
.L_7902:
        /*000c*/ 	.word	0x00000000
        /*0010*/ 	.short	0x0006
        /*0012*/ 	.short	0x0030
        /*0014*/ 	.byte	0x00, 0xf0, 0x21, 0x00


	//----- nvinfo : EIATTR_KPARAM_INFO
	.align		4
.L_7903:
        /*0018*/ 	.byte	0x04, 0x17
        /*001a*/ 	.short	(.L_7905 - .L_7904)
.L_7904:
        /*001c*/ 	.word	0x00000000
        /*0020*/ 	.short	0x0005
        /*0022*/ 	.short	0x0028
        /*0024*/ 	.byte	0x00, 0xf0, 0x21, 0x00


	//----- nvinfo : EIATTR_KPARAM_INFO
	.align		4
.L_7905:
        /*0028*/ 	.byte	0x04, 0x17
        /*002a*/ 	.short	(.L_7907 - .L_7906)
.L_7906:
        /*002c*/ 	.word	0x00000000
        /*0030*/ 	.short	0x0004
        /*0032*/ 	.short	0x0020
        /*0034*/ 	.byte	0x00, 0xf0, 0x21, 0x00


	//----- nvinfo : EIATTR_KPARAM_INFO
	.align		4
.L_7907:
        /*0038*/ 	.byte	0x04, 0x17
        /*003a*/ 	.short	(.L_7909 - .L_7908)
.L_7908:
        /*003c*/ 	.word	0x00000000
        /*0040*/ 	.short	0x0003
        /*0042*/ 	.short	0x0018
        /*0044*/ 	.byte	0x00, 0xf5, 0x21, 0x00


	//----- nvinfo : EIATTR_KPARAM_INFO
	.align		4
.L_7909:
        /*0048*/ 	.byte	0x04, 0x17
        /*004a*/ 	.short	(.L_7911 - .L_7910)
.L_7910:
        /*004c*/ 	.word	0x00000000
        /*0050*/ 	.short	0x0002
        /*0052*/ 	.short	0x0010
        /*0054*/ 	.byte	0x00, 0xf5, 0x21, 0x00


	//----- nvinfo : EIATTR_KPARAM_INFO
	.align		4
.L_7911:
        /*0058*/ 	.byte	0x04, 0x17
        /*005a*/ 	.short	(.L_7913 - .L_7912)
.L_7912:
        /*005c*/ 	.word	0x00000000
        /*0060*/ 	.short	0x0001
        /*0062*/ 	.short	0x0008
        /*0064*/ 	.byte	0x00, 0xf5, 0x21, 0x00


	//----- nvinfo : EIATTR_KPARAM_INFO
	.align		4
.L_7913:
        /*0068*/ 	.byte	0x04, 0x17
        /*006a*/ 	.short	(.L_7915 - .L_7914)
.L_7914:
        /*006c*/ 	.word	0x00000000
        /*0070*/ 	.short	0x0000
        /*0072*/ 	.short	0x0000
        /*0074*/ 	.byte	0x00, 0xf5, 0x21, 0x00


	//----- nvinfo : EIATTR_SPARSE_MMA_MASK
	.align		4
.L_7915:
        /*0078*/ 	.byte	0x03, 0x50
        /*007a*/ 	.short	0x0000


	//----- nvinfo : EIATTR_MAXREG_COUNT
	.align		4
        /*007c*/ 	.byte	0x03, 0x1b
        /*007e*/ 	.short	0x00ff


	//----- nvinfo : EIATTR_NUM_BARRIERS
	.align		4
        /*0080*/ 	.byte	0x02, 0x4c
        /*0082*/ 	.byte	0x01
	.zero		1


	//----- nvinfo : EIATTR_MERCURY_ISA_VERSION
	.align		4
        /*0084*/ 	.byte	0x03, 0x5f
        /*0086*/ 	.short	0x0101


	//----- nvinfo : EIATTR_VRC_CTA_INIT_COUNT
	.align		4
        /*0088*/ 	.byte	0x02, 0x4a
	.zero		1
	.zero		1


	//----- nvinfo : EIATTR_EXIT_INSTR_OFFSETS
	.align		4
        /*008c*/ 	.byte	0x04, 0x1c
        /*008e*/ 	.short	(.L_7917 - .L_7916)


	//   ....[0]....
.L_7916:
        /*0090*/ 	.word	0x00006860


	//   ....[1]....
        /*0094*/ 	.word	0x00006ac0


	//   ....[2]....
        /*0098*/ 	.word	0x00006bd0


	//----- nvinfo : EIATTR_CRS_STACK_SIZE
	.align		4
.L_7917:
        /*009c*/ 	.byte	0x04, 0x1e
        /*009e*/ 	.short	(.L_7919 - .L_7918)
.L_7918:
        /*00a0*/ 	.word	0x00000000


	//----- nvinfo : EIATTR_CBANK_PARAM_SIZE
	.align		4
.L_7919:
        /*00a4*/ 	.byte	0x03, 0x19
        /*00a6*/ 	.short	0x0038


	//----- nvinfo : EIATTR_PARAM_CBANK
	.align		4
        /*00a8*/ 	.byte	0x04, 0x0a
        /*00aa*/ 	.short	(.L_7921 - .L_7920)
	.align		4
.L_7920:
        /*00ac*/ 	.word	index@(.nv.constant0.contiguous_any2_u32)
        /*00b0*/ 	.short	0x0380
        /*00b2*/ 	.short	0x0038


	//----- nvinfo : EIATTR_SW_WAR
	.align		4
.L_7921:
        /*00b4*/ 	.byte	0x04, 0x36
        /*00b6*/ 	.short	(.L_7923 - .L_7922)
.L_7922:
        /*00b8*/ 	.word	0x00000008
.L_7923:


//--------------------- .nv.info.uncontiguous_any_u32 --------------------------
	.section	.nv.info.uncontiguous_any_u32,"",@"SHT_CUDA_INFO"
	.sectionflags	@""
	.align	4


	//----- nvinfo : EIATTR_CUDA_API_VERSION
	.align		4
        /*0000*/ 	.byte	0x04, 0x37
        /*0002*/ 	.short	(.L_7925 - .L_7924)
.L_7924:
        /*0004*/ 	.word	0x00000082


	//----- nvinfo : EIATTR_KPARAM_INFO
	.align		4
.L_7925:
        /*0008*/ 	.byte	0x04, 0x17
        /*000a*/ 	.short	(.L_7927 - .L_7926)
.L_7926:
        /*000c*/ 	.word	0x00000000
        /*0010*/ 	.short	0x0005
        /*0012*/ 	.short	0x0028
        /*0014*/ 	.byte	0x00, 0xf0, 0x21, 0x00


	//----- nvinfo : EIATTR_KPARAM_INFO
	.align		4
.L_7927:
        /*0018*/ 	.byte	0x04, 0x17
        /*001a*/ 	.short	(.L_7929 - .L_7928)
.L_7928:
        /*001c*/ 	.word	0x00000000
        /*0020*/ 	.short	0x0004
        /*0022*/ 	.short	0x0020
        /*0024*/ 	.byte	0x00, 0xf0, 0x21, 0x00


	//----- nvinfo : EIATTR_KPARAM_INFO
	.align		4
.L_7929:
        /*0028*/ 	.byte	0x04, 0x17
        /*002a*/ 	.short	(.L_7931 - .L_7930)
.L_7930:
        /*002c*/ 	.word	0x00000000
        /*0030*/ 	.short	0x0003
        /*0032*/ 	.short	0x0018
        /*0034*/ 	.byte	0x00, 0xf5, 0x21, 0x00


	//----- nvinfo : EIATTR_KPARAM_INFO
	.align		4
.L_7931:
        /*0038*/ 	.byte	0x04, 0x17
        /*003a*/ 	.short	(.L_7933 - .L_7932)
.L_7932:
        /*003c*/ 	.word	0x00000000
        /*0040*/ 	.short	0x0002
        /*0042*/ 	.short	0x0010
        /*0044*/ 	.byte	0x00, 0xf5, 0x21, 0x00


	//----- nvinfo : EIATTR_KPARAM_INFO
	.align		4
.L_7933:
        /*0048*/ 	.byte	0x04, 0x17
        /*004a*/ 	.short	(.L_7935 - .L_7934)
.L_7934:
        /*004c*/ 	.word	0x00000000
        /*0050*/ 	.short	0x0001
        /*0052*/ 	.short	0x0008
        /*0054*/ 	.byte	0x00, 0xf5, 0x21, 0x00


	//----- nvinfo : EIATTR_KPARAM_INFO
	.align		4
.L_7935:
        /*0058*/ 	.byte	0x04, 0x17
        /*005a*/ 	.short	(.L_7937 - .L_7936)
.L_7936:
        /*005c*/ 	.word	0x00000000
        /*0060*/ 	.short	0x0000
        /*0062*/ 	.short	0x0000
        /*0064*/ 	.byte	0x00, 0xf5, 0x21, 0x00


	//----- nvinfo : EIATTR_SPARSE_MMA_MASK
	.align		4
.L_7937:
        /*0068*/ 	.byte	0x03, 0x50
        /*006a*/ 	.short	0x0000


	//----- nvinfo : EIATTR_MAXREG_COUNT
	.align		4
        /*006c*/ 	.byte	0x03, 0x1b
        /*006e*/ 	.short	0x00ff


	//----- nvinfo : EIATTR_NUM_BARRIERS
	.align		4
        /*0070*/ 	.byte	0x02, 0x4c
        /*0072*/ 	.byte	0x01
	.zero		1


	//----- nvinfo : EIATTR_MERCURY_ISA_VERSION
	.align		4
        /*0074*/ 	.byte	0x03, 0x5f
        /*0076*/ 	.short	0x0101


	//----- nvinfo : EIATTR_VRC_CTA_INIT_COUNT
	.align		4
        /*0078*/ 	.byte	0x02, 0x4a
	.zero		1
	.zero		1


	//----- nvinfo : EIATTR_EXIT_INSTR_OFFSETS
	.align		4
        /*007c*/ 	.byte	0x04, 0x1c
        /*007e*/ 	.short	(.L_7939 - .L_7938)


	//   ....[0]....
.L_7938:
        /*0080*/ 	.word	0x000067e0


	//   ....[1]....
        /*0084*/ 	.word	0x00006a40


	//   ....[2]....
        /*0088*/ 	.word	0x00006af0


	//----- nvinfo : EIATTR_CRS_STACK_SIZE
	.align		4
.L_7939:
        /*008c*/ 	.byte	0x04, 0x1e
        /*008e*/ 	.short	(.L_7941 - .L_7940)
.L_7940:
        /*0090*/ 	.word	0x00000000


	//----- nvinfo : EIATTR_CBANK_PARAM_SIZE
	.align		4
.L_7941:
        /*0094*/ 	.byte	0x03, 0x19
        /*0096*/ 	.short	0x0030


	//----- nvinfo : EIATTR_PARAM_CBANK
	.align		4
        /*0098*/ 	.byte	0x04, 0x0a
        /*009a*/ 	.short	(.L_7943 - .L_7942)
	.align		4
.L_7942:
        /*009c*/ 	.word	index@(.nv.constant0.uncontiguous_any_u32)
        /*00a0*/ 	.short	0x0380
        /*00a2*/ 	.short	0x0030


	//----- nvinfo : EIATTR_SW_WAR
	.align		4
.L_7943:
        /*00a4*/ 	.byte	0x04, 0x36
        /*00a6*/ 	.short	(.L_7945 - .L_7944)
.L_7944:
        /*00a8*/ 	.word	0x00000008
.L_7945:


//--------------------- .nv.info.contiguous_any_u32 --------------------------
	.section	.nv.info.contiguous_any_u32,"",@"SHT_CUDA_INFO"
	.sectionflags	@""
	.align	4


	//----- nvinfo : EIATTR_CUDA_API_VERSION
	.align		4
        /*0000*/ 	.byte	0x04, 0x37
        /*0002*/ 	.short	(.L_7947 - .L_7946)
.L_7946:
        /*0004*/ 	.word	0x00000082


	//----- nvinfo : EIATTR_KPARAM_INFO
	.align		4
.L_7947:
        /*0008*/ 	.byte	0x04, 0x17
        /*000a*/ 	.short	(.L_7949 - .L_7948)
.L_7948:
        /*000c*/ 	.word	0x00000000
        /*0010*/ 	.short	0x0002
        /*0012*/ 	.short	0x0010
        /*0014*/ 	.byte	0x00, 0xf0, 0x21, 0x00


	//----- nvinfo : EIATTR_KPARAM_INFO
	.align		4
.L_7949:
        /*0018*/ 	.byte	0x04, 0x17
        /*001a*/ 	.short	(.L_7951 - .L_7950)
.L_7950:
        /*001c*/ 	.word	0x00000000
        /*0020*/ 	.short	0x0001
        /*0022*/ 	.short	0x0008
        /*0024*/ 	.byte	0x00, 0xf5, 0x21, 0x00


	//----- nvinfo : EIATTR_KPARAM_INFO
	.align		4
.L_7951:
        /*0028*/ 	.byte	0x04, 0x17
        /*002a*/ 	.short	(.L_7953 - .L_7952)
.L_7952:
        /*002c*/ 	.word	0x00000000
        /*0030*/ 	.short	0x0000
        /*0032*/ 	.short	0x0000
        /*0034*/ 	.byte	0x00, 0xf5, 0x21, 0x00


	//----- nvinfo : EIATTR_SPARSE_MMA_MASK
	.align		4
.L_7953:
        /*0038*/ 	.byte	0x03, 0x50
        /*003a*/ 	.short	0x0000


	//----- nvinfo : EIATTR_MAXREG_COUNT
	.align		4
        /*003c*/ 	.byte	0x03, 0x1b
        /*003e*/ 	.short	0x00ff


	//----- nvinfo : EIATTR_NUM_BARRIERS
	.align		4
        /*0040*/ 	.byte	0x02, 0x4c
        /*0042*/ 	.byte	0x01
	.zero		1


	//----- nvinfo : EIATTR_MERCURY_ISA_VERSION
	.align		4
        /*0044*/ 	.byte	0x03, 0x5f
        /*0046*/ 	.short	0x0101


	//----- nvinfo : EIATTR_VRC_CTA_INIT_COUNT
	.align		4
        /*0048*/ 	.byte	0x02, 0x4a
	.zero		1
	.zero		1


	//----- nvinfo : EIATTR_EXIT_INSTR_OFFSETS
	.align		4
        /*004c*/ 	.byte	0x04, 0x1c
        /*004e*/ 	.short	(.L_7955 - .L_7954)


	//   ....[0]....
.L_7954:
        /*0050*/ 	.word	0x00000410


	//   ....[1]....
        /*0054*/ 	.word	0x00000670


	//   ....[2]....
        /*0058*/ 	.word	0x00000720


	//----- nvinfo : EIATTR_CRS_STACK_SIZE
	.align		4
.L_7955:
        /*005c*/ 	.byte	0x04, 0x1e
        /*005e*/ 	.short	(.L_7957 - .L_7956)
.L_7956:
        /*0060*/ 	.word	0x00000000


	//----- nvinfo : EIATTR_CBANK_PARAM_SIZE
	.align		4
.L_7957:
        /*0064*/ 	.byte	0x03, 0x19
        /*0066*/ 	.short	0x0018


	//----- nvinfo : EIATTR_PARAM_CBANK
	.align		4
        /*0068*/ 	.byte	0x04, 0x0a
        /*006a*/ 	.short	(.L_7959 - .L_7958)
	.align		4
.L_7958:
        /*006c*/ 	.word	index@(.nv.constant0.contiguous_any_u32)
        /*0070*/ 	.short	0x0380
        /*0072*/ 	.short	0x0018


	//----- nvinfo : EIATTR_SW_WAR
	.align		4
.L_7959:
        /*0074*/ 	.byte	0x04, 0x36
        /*0076*/ 	.short	(.L_7961 - .L_7960)
.L_7960:
        /*0078*/ 	.word	0x00000008
.L_7961:


//--------------------- .nv.info.contiguous_any33_u16 --------------------------
	.section	.nv.info.contiguous_any33_u16,"",@"SHT_CUDA_INFO"
	.sectionflags	@""
	.align	4


	//----- nvinfo : EIATTR_CUDA_API_VERSION
	.align		4
        /*0000*/ 	.byte	0x04, 0x37
        /*0002*/ 	.short	(.L_7963 - .L_7962)
.L_7962:
        /*0004*/ 	.word	0x00000082


	//----- nvinfo : EIATTR_KPARAM_INFO
	.align		4
.L_7963:
        /*0008*/ 	.byte	0x04, 0x17
        /*000a*/ 	.short	(.L_7965 - .L_7964)
.L_7964:
        /*000c*/ 	.word	0x00000000
        /*0010*/ 	.short	0x0004
        /*0012*/ 	.short	0x0020
        /*0014*/ 	.byte	0x00, 0xf0, 0x21, 0x00


	//----- nvinfo : EIATTR_KPARAM_INFO
	.align		4
.L_7965:
        /*0018*/ 	.byte	0x04, 0x17
        /*001a*/ 	.short	(.L_7967 - .L_7966)
.L_7966:
        /*001c*/ 	.word	0x00000000
        /*0020*/ 	.short	0x0003
        /*0022*/ 	.short	0x0018
        /*0024*/ 	.byte	0x00, 0xf0, 0x21, 0x00


	//----- nvinfo : EIATTR_KPARAM_INFO
	.align		4
.L_7967:
        /*0028*/ 	.byte	0x04, 0x17
        /*002a*/ 	.short	(.L_7969 - .L_7968)
.L_7968:
        /*002c*/ 	.word	0x00000000
        /*0030*/ 	.short	0x0002
        /*0032*/ 	.short	0x0010
        /*0034*/ 	.byte	0x00, 0xf0, 0x21, 0x00


	//----- nvinfo : EIATTR_KPARAM_INFO
	.align		4
.L_7969:
        /*0038*/ 	.byte	0x04, 0x17
        /*003a*/ 	.short	(.L_7971 - .L_7970)
.L_7970:
        /*003c*/ 	.word	0x00000000
        /*0040*/ 	.short	0x0001
        /*0042*/ 	.short	0x0008
        /*0044*/ 	.byte	0x00, 0xf5, 0x21, 0x00


	//----- nvinfo : EIATTR_KPARAM_INFO
	.align		4
.L_7971:
        /*0048*/ 	.byte	0x04, 0x17
        /*004a*/ 	.short	(.L_7973 - .L_7972)
.L_7972:
        /*004c*/ 	.word	0x00000000
        /*0050*/ 	.short	0x0000
        /*0052*/ 	.short	0x0000
        /*0054*/ 	.byte	0x00, 0xf5, 0x21, 0x00


	//----- nvinfo : EIATTR_SPARSE_MMA_MASK
	.align		4
.L_7973:
        /*0058*/ 	.byte	0x03, 0x50
        /*005a*/ 	.short	0x0000


	//----- nvinfo : EIATTR_MAXREG_COUNT
	.align		4
        /*005c*/ 	.byte	0x03, 0x1b
        /*005e*/ 	.short	0x00ff


	//----- nvinfo : EIATTR_NUM_BARRIERS
	.align		4
        /*0060*/ 	.byte	0x02, 0x4c
        /*0062*/ 	.byte	0x01
	.zero		1


	//----- nvinfo : EIATTR_MERCURY_ISA_VERSION
	.align		4
        /*0064*/ 	.byte	0x03, 0x5f
        /*0066*/ 	.short	0x0101


	//----- nvinfo : EIATTR_VRC_CTA_INIT_COUNT
	.align		4
        /*0068*/ 	.byte	0x02, 0x4a
	.zero		1
	.zero		1


	//----- nvinfo : EIATTR_EXIT_INSTR_OFFSETS
	.align		4
        /*006c*/ 	.byte	0x04, 0x1c
        /*006e*/ 	.short	(.L_7975 - .L_7974)


	//   ....[0]....
.L_7974:
        /*0070*/ 	.word	0x00000140


	//   ....[1]....
        /*0074*/ 	.word	0x000001f0


	//   ....[2]....
        /*0078*/ 	.word	0x00000960


	//----- nvinfo : EIATTR_CRS_STACK_SIZE
	.align		4
.L_7975:
        /*007c*/ 	.byte	0x04, 0x1e
        /*007e*/ 	.short	(.L_7977 - .L_7976)
.L_7976:
        /*0080*/ 	.word	0x00000000


	//----- nvinfo : EIATTR_CBANK_PARAM_SIZE
	.align		4
.L_7977:
        /*0084*/ 	.byte	0x03, 0x19
        /*0086*/ 	.short	0x0028


	//----- nvinfo : EIATTR_PARAM_CBANK
	.align		4
        /*0088*/ 	.byte	0x04, 0x0a
        /*008a*/ 	.short	(.L_7979 - .L_7978)
	.align		4
.L_7978:
        /*008c*/ 	.word	index@(.nv.constant0.contiguous_any33_u16)
        /*0090*/ 	.short	0x0380
        /*0092*/ 	.short	0x0028


	//----- nvinfo : EIATTR_SW_WAR
	.align		4
.L_7979:
        /*0094*/ 	.byte	0x04, 0x36
        /*0096*/ 	.short	(.L_7981 - .L_7980)
.L_7980:
        /*0098*/ 	.word	0x00000008
.L_7981:


//--------------------- .nv.info.contiguous_any3_u16 --------------------------
	.section	.nv.info.contiguous_any3_u16,"",@"SHT_CUDA_INFO"
	.sectionflags	@""
	.align	4


	//----- nvinfo : EIATTR_CUDA_API_VERSION
	.align		4
        /*0000*/ 	.byte	0x04, 0x37
        /*0002*/ 	.short	(.L_7983 - .L_7982)
.L_7982:
        /*0004*/ 	.word	0x00000082


	//----- nvinfo : EIATTR_KPARAM_INFO
	.align		4
.L_7983:
        /*0008*/ 	.byte	0x04, 0x17
        /*000a*/ 	.short	(.L_7985 - .L_7984)
.L_7984:
        /*000c*/ 	.word	0x00000000
        /*0010*/ 	.short	0x0006
        /*0012*/ 	.short	0x0030
        /*0014*/ 	.byte	0x00, 0xf0, 0x21, 0x00


	//----- nvinfo : EIATTR_KPARAM_INFO
	.align		4
.L_7985:
        /*0018*/ 	.byte	0x04, 0x17
        /*001a*/ 	.short	(.L_7987 - .L_7986)
.L_7986:
        /*001c*/ 	.word	0x00000000
        /*0020*/ 	.short	0x0005
        /*0022*/ 	.short	0x0028
        /*0024*/ 	.byte	0x00, 0xf0, 0x21, 0x00


	//----- nvinfo : EIATTR_KPARAM_INFO
	.align		4
.L_7987:
        /*0028*/ 	.byte	0x04, 0x17
        /*002a*/ 	.short	(.L_7989 - .L_7988)
.L_7988:
        /*002c*/ 	.word	0x00000000
        /*0030*/ 	.short	0x0004
        /*0032*/ 	.short	0x0020
        /*0034*/ 	.byte	0x00, 0xf0, 0x21, 0x00


	//----- nvinfo : EIATTR_KPARAM_INFO
	.align		4
.L_7989:
        /*0038*/ 	.byte	0x04, 0x17
        /*003a*/ 	.short	(.L_7991 - .L_7990)
.L_7990:
        /*003c*/ 	.word	0x00000000
        /*0040*/ 	.short	0x0003
        /*0042*/ 	.short	0x0018
        /*0044*/ 	.byte	0x00, 0xf5, 0x21, 0x00


	//----- nvinfo : EIATTR_KPARAM_INFO
	.align		4
.L_7991:
        /*0048*/ 	.byte	0x04, 0x17
        /*004a*/ 	.short	(.L_7993 - .L_7992)
.L_7992:
        /*004c*/ 	.word	0x00000000
        /*0050*/ 	.short	0x0002
        /*0052*/ 	.short	0x0010
        /*0054*/ 	.byte	0x00, 0xf5, 0x21, 0x00


	//----- nvinfo : EIATTR_KPARAM_INFO
	.align		4
.L_7993:
        /*0058*/ 	.byte	0x04, 0x17
        /*005a*/ 	.short	(.L_7995 - .L_7994)
.L_7994:
        /*005c*/ 	.word	0x00000000
        /*0060*/ 	.short	0x0001
        /*0062*/ 	.short	0x0008
        /*0064*/ 	.byte	0x00, 0xf5, 0x21, 0x00


	//----- nvinfo : EIATTR_KPARAM_INFO
	.align		4
.L_7995:
        /*0068*/ 	.byte	0x04, 0x17
        /*006a*/ 	.short	(.L_7997 - .L_7996)
.L_7996:
        /*006c*/ 	.word	0x00000000
        /*0070*/ 	.short	0x0000
        /*0072*/ 	.short	0x0000
        /*0074*/ 	.byte	0x00, 0xf5, 0x21, 0x00


	//----- nvinfo : EIATTR_SPARSE_MMA_MASK
	.align		4
.L_7997:
        /*0078*/ 	.byte	0x03, 0x50
        /*007a*/ 	.short	0x0000


	//----- nvinfo : EIATTR_MAXREG_COUNT
	.align		4
        /*007c*/ 	.byte	0x03, 0x1b
        /*007e*/ 	.short	0x00ff


	//----- nvinfo : EIATTR_NUM_BARRIERS
	.align		4
        /*0080*/ 	.byte	0x02, 0x4c
        /*0082*/ 	.byte	0x01
	.zero		1


	//----- nvinfo : EIATTR_MERCURY_ISA_VERSION
	.align		4
        /*0084*/ 	.byte	0x03, 0x5f
        /*0086*/ 	.short	0x0101


	//----- nvinfo : EIATTR_VRC_CTA_INIT_COUNT
	.align		4
        /*0088*/ 	.byte	0x02, 0x4a
	.zero		1
	.zero		1


	//----- nvinfo : EIATTR_EXIT_INSTR_OFFSETS
	.align		4
        /*008c*/ 	.byte	0x04, 0x1c
        /*008e*/ 	.short	(.L_7999 - .L_7998)


	//   ....[0]....
.L_7998:
        /*0090*/ 	.word	0x00000140


	//   ....[1]....
        /*0094*/ 	.word	0x00003120


	//   ....[2]....
        /*0098*/ 	.word	0x00003900


	//----- nvinfo : EIATTR_CRS_STACK_SIZE
	.align		4
.L_7999:
        /*009c*/ 	.byte	0x04, 0x1e
        /*009e*/ 	.short	(.L_8001 - .L_8000)
.L_8000:
        /*00a0*/ 	.word	0x00000000


	//----- nvinfo : EIATTR_CBANK_PARAM_SIZE
	.align		4
.L_8001:
        /*00a4*/ 	.byte	0x03, 0x19
        /*00a6*/ 	.short	0x0038


	//----- nvinfo : EIATTR_PARAM_CBANK
	.align		4
        /*00a8*/ 	.byte	0x04, 0x0a
        /*00aa*/ 	.short	(.L_8003 - .L_8002)
	.align		4
.L_8002:
        /*00ac*/ 	.word	index@(.nv.constant0.contiguous_any3_u16)
        /*00b0*/ 	.short	0x0380
        /*00b2*/ 	.short	0x0038


	//----- nvinfo : EIATTR_SW_WAR
	.align		4
.L_8003:
        /*00b4*/ 	.byte	0x04, 0x36
        /*00b6*/ 	.short	(.L_8005 - .L_8004)
.L_8004:
        /*00b8*/ 	.word	0x00000008
.L_8005:


//--------------------- .nv.info.contiguous_any22_u16 --------------------------
	.section	.nv.info.contiguous_any22_u16,"",@"SHT_CUDA_INFO"
	.sectionflags	@""
	.align	4


	//----- nvinfo : EIATTR_CUDA_API_VERSION
	.align		4
        /*0000*/ 	.byte	0x04, 0x37
        /*0002*/ 	.short	(.L_8007 - .L_8006)
.L_8006:
        /*0004*/ 	.word	0x00000082


	//----- nvinfo : EIATTR_KPARAM_INFO
	.align		4
.L_8007:
        /*0008*/ 	.byte	0x04, 0x17
        /*000a*/ 	.short	(.L_8009 - .L_8008)
.L_8008:
        /*000c*/ 	.word	0x00000000
        /*0010*/ 	.short	0x0003
        /*0012*/ 	.short	0x0018
        /*0014*/ 	.byte	0x00, 0xf0, 0x21, 0x00


	//----- nvinfo : EIATTR_KPARAM_INFO
	.align		4
.L_8009:
        /*0018*/ 	.byte	0x04, 0x17
        /*001a*/ 	.short	(.L_8011 - .L_8010)
.L_8010:
        /*001c*/ 	.word	0x00000000
        /*0020*/ 	.short	0x0002
        /*0022*/ 	.short	0x0010
        /*0024*/ 	.byte	0x00, 0xf0, 0x21, 0x00


	//----- nvinfo : EIATTR_KPARAM_INFO
	.align		4
.L_8011:
        /*0028*/ 	.byte	0x04, 0x17
        /*002a*/ 	.short	(.L_8013 - .L_8012)
.L_8012:
        /*002c*/ 	.word	0x00000000
        /*0030*/ 	.short	0x0001
        /*0032*/ 	.short	0x0008
        /*0034*/ 	.byte	0x00, 0xf5, 0x21, 0x00


	//----- nvinfo : EIATTR_KPARAM_INFO
	.align		4
.L_8013:
        /*0038*/ 	.byte	0x04, 0x17
        /*003a*/ 	.short	(.L_8015 - .L_8014)
.L_8014:
        /*003c*/ 	.word	0x00000000
        /*0040*/ 	.short	0x0000
        /*0042*/ 	.short	0x0000
        /*0044*/ 	.byte	0x00, 0xf5, 0x21, 0x00


	//----- nvinfo : EIATTR_SPARSE_MMA_MASK
	.align		4
.L_8015:
        /*0048*/ 	.byte	0x03, 0x50
        /*004a*/ 	.short	0x0000


	//----- nvinfo : EIATTR_MAXREG_COUNT
	.align		4
        /*004c*/ 	.byte	0x03, 0x1b
        /*004e*/ 	.short	0x00ff


	//----- nvinfo : EIATTR_NUM_BARRIERS
	.align		4
        /*0050*/ 	.byte	0x02, 0x4c
        /*0052*/ 	.byte	0x01
	.zero		1


	//----- nvinfo : EIATTR_MERCURY_ISA_VERSION
	.align		4
        /*0054*/ 	.byte	0x03, 0x5f
        /*0056*/ 	.short	0x0101


	//----- nvinfo : EIATTR_VRC_CTA_INIT_COUNT
	.align		4
        /*0058*/ 	.byte	0x02, 0x4a
	.zero		1
	.zero		1


	//----- nvinfo : EIATTR_EXIT_INSTR_OFFSETS
	.align		4
        /*005c*/ 	.byte	0x04, 0x1c
        /*005e*/ 	.short	(.L_8017 - .L_8016)


	//   ....[0]....
.L_8016:
        /*0060*/ 	.word	0x000004d0


	//   ....[1]....
        /*0064*/ 	.word	0x00000730


	//   ....[2]....
        /*0068*/ 	.word	0x00000840


	//----- nvinfo : EIATTR_CRS_STACK_SIZE
	.align		4
.L_8017:
        /*006c*/ 	.byte	0x04, 0x1e
        /*006e*/ 	.short	(.L_8019 - .L_8018)
.L_8018:
        /*0070*/ 	.word	0x00000000


	//----- nvinfo : EIATTR_CBANK_PARAM_SIZE
	.align		4
.L_8019:
        /*0074*/ 	.byte	0x03, 0x19
        /*0076*/ 	.short	0x0020


	//----- nvinfo : EIATTR_PARAM_CBANK
	.align		4
        /*0078*/ 	.byte	0x04, 0x0a
        /*007a*/ 	.short	(.L_8021 - .L_8020)
	.align		4
.L_8020:
        /*007c*/ 	.word	index@(.nv.constant0.contiguous_any22_u16)
        /*0080*/ 	.short	0x0380
        /*0082*/ 	.short	0x0020


	//----- nvinfo : EIATTR_SW_WAR
	.align		4
.L_8021:
        /*0084*/ 	.byte	0x04, 0x36
        /*0086*/ 	.short	(.L_8023 - .L_8022)
.L_8022:
        /*0088*/ 	.word	0x00000008
.L_8023:


//--------------------- .nv.info.contiguous_any2_u16 --------------------------
	.section	.nv.info.contiguous_any2_u16,"",@"SHT_CUDA_INFO"
	.sectionflags	@""
	.align	4


	//----- nvinfo : EIATTR_CUDA_API_VERSION
	.align		4
        /*0000*/ 	.byte	0x04, 0x37
        /*0002*/ 	.short	(.L_8025 - .L_8024)
.L_8024:
        /*0004*/ 	.word	0x00000082


	//----- nvinfo : EIATTR_KPARAM_INFO
	.align		4
.L_8025:
        /*0008*/ 	.byte	0x04, 0x17
        /*000a*/ 	.short	(.L_8027 - .L_8026)
.L_8026:
        /*000c*/ 	.word	0x00000000
        /*0010*/ 	.short	0x0006
        /*0012*/ 	.short	0x0030
        /*0014*/ 	.byte	0x00, 0xf0, 0x21, 0x00


	//----- nvinfo : EIATTR_KPARAM_INFO
	.align		4
.L_8027:
        /*0018*/ 	.byte	0x04, 0x17
        /*001a*/ 	.short	(.L_8029 - .L_8028)
.L_8028:
        /*001c*/ 	.word	0x00000000
        /*0020*/ 	.short	0x0005
        /*0022*/ 	.short	0x0028
        /*0024*/ 	.byte	0x00, 0xf0, 0x21, 0x00


	//----- nvinfo : EIATTR_KPARAM_INFO
	.align		4
.L_8029:
        /*0028*/ 	.byte	0x04, 0x17
        /*002a*/ 	.short	(.L_8031 - .L_8030)
.L_8030:
        /*002c*/ 	.word	0x00000000
        /*0030*/ 	.short	0x0004
        /*0032*/ 	.short	0x0020
        /*0034*/ 	.byte	0x00, 0xf0, 0x21, 0x00


	//----- nvinfo : EIATTR_KPARAM_INFO
	.align		4
.L_8031:
        /*0038*/ 	.byte	0x04, 0x17
        /*003a*/ 	.short	(.L_8033 - .L_8032)
.L_8032:
        /*003c*/ 	.word	0x00000000
        /*0040*/ 	.short	0x0003
        /*0042*/ 	.short	0x0018
        /*0044*/ 	.byte	0x00, 0xf5, 0x21, 0x00


	//----- nvinfo : EIATTR_KPARAM_INFO
	.align		4
.L_8033:
        /*0048*/ 	.byte	0x04, 0x17
        /*004a*/ 	.short	(.L_8035 - .L_8034)
.L_8034:
        /*004c*/ 	.word	0x00000000
        /*0050*/ 	.short	0x0002
        /*0052*/ 	.short	0x0010
        /*0054*/ 	.byte	0x00, 0xf5, 0x21, 0x00


	//----- nvinfo : EIATTR_KPARAM_INFO
	.align		4
.L_8035:
        /*0058*/ 	.byte	0x04, 0x17
        /*005a*/ 	.short	(.L_8037 - .L_8036)
.L_8036:
        /*005c*/ 	.word	0x00000000
        /*0060*/ 	.short	0x0001
        /*0062*/ 	.short	0x0008
        /*0064*/ 	.byte	0x00, 0xf5, 0x21, 0x00


	//----- nvinfo : EIATTR_KPARAM_INFO
	.align		4
.L_8037:
        /*0068*/ 	.byte	0x04, 0x17
        /*006a*/ 	.short	(.L_8039 - .L_8038)
.L_8038:
        /*006c*/ 	.word	0x00000000
        /*0070*/ 	.short	0x0000
        /*0072*/ 	.short	0x0000
        /*0074*/ 	.byte	0x00, 0xf5, 0x21, 0x00


	//----- nvinfo : EIATTR_SPARSE_MMA_MASK
	.align		4
.L_8039:
        /*0078*/ 	.byte	0x03, 0x50
        /*007a*/ 	.short	0x0000


	//----- nvinfo : EIATTR_MAXREG_COUNT
	.align		4
        /*007c*/ 	.byte	0x03, 0x1b
        /*007e*/ 	.short	0x00ff


	//----- nvinfo : EIATTR_NUM_BARRIERS
	.align		4
        /*0080*/ 	.byte	0x02, 0x4c
        /*0082*/ 	.byte	0x01
	.zero		1


	//----- nvinfo : EIATTR_MERCURY_ISA_VERSION
	.align		4
        /*0084*/ 	.byte	0x03, 0x5f
        /*0086*/ 	.short	0x0101


	//----- nvinfo : EIATTR_VRC_CTA_INIT_COUNT
	.align		4
        /*0088*/ 	.byte	0x02, 0x4a
	.zero		1
	.zero		1


	//----- nvinfo : EIATTR_EXIT_INSTR_OFFSETS
	.align		4
        /*008c*/ 	.byte	0x04, 0x1c
        /*008e*/ 	.short	(.L_8041 - .L_8040)


	//   ....[0]....
.L_8040:
        /*0090*/ 	.word	0x00006860


	//   ....[1]....
        /*0094*/ 	.word	0x00006ac0


	//   ....[2]....
        /*0098*/ 	.word	0x00006bd0


	//----- nvinfo : EIATTR_CRS_STACK_SIZE
	.align		4
.L_8041:
        /*009c*/ 	.byte	0x04, 0x1e
        /*009e*/ 	.short	(.L_8043 - .L_8042)
.L_8042:
        /*00a0*/ 	.word	0x00000000


	//----- nvinfo : EIATTR_CBANK_PARAM_SIZE
	.align		4
.L_8043:
        /*00a4*/ 	.byte	0x03, 0x19
        /*00a6*/ 	.short	0x0038


	//----- nvinfo : EIATTR_PARAM_CBANK
	.align		4
        /*00a8*/ 	.byte	0x04, 0x0a
        /*00aa*/ 	.short	(.L_8045 - .L_8044)
	.align		4
.L_8044:
        /*00ac*/ 	.word	index@(.nv.constant0.contiguous_any2_u16)
        /*00b0*/ 	.short	0x0380
        /*00b2*/ 	.short	0x0038


	//----- nvinfo : EIATTR_SW_WAR
	.align		4
.L_8045:
        /*00b4*/ 	.byte	0x04, 0x36
        /*00b6*/ 	.short	(.L_8047 - .L_8046)
.L_8046:
        /*00b8*/ 	.word	0x00000008
.L_8047:


//--------------------- .nv.info.uncontiguous_any_u16 --------------------------
	.section	.nv.info.uncontiguous_any_u16,"",@"SHT_CUDA_INFO"
	.sectionflags	@""
	.align	4


	//----- nvinfo : EIATTR_CUDA_API_VERSION
	.align		4
        /*0000*/ 	.byte	0x04, 0x37
        /*0002*/ 	.short	(.L_8049 - .L_8048)
.L_8048:
        /*0004*/ 	.word	0x00000082


	//----- nvinfo : EIATTR_KPARAM_INFO
	.align		4
.L_8049:
        /*0008*/ 	.byte	0x04, 0x17
        /*000a*/ 	.short	(.L_8051 - .L_8050)
.L_8050:
        /*000c*/ 	.word	0x00000000
        /*0010*/ 	.short	0x0005
        /*0012*/ 	.short	0x0028
        /*0014*/ 	.byte	0x00, 0xf0, 0x21, 0x00


	//----- nvinfo : EIATTR_KPARAM_INFO
	.align		4
.L_8051:
        /*0018*/ 	.byte	0x04, 0x17
        /*001a*/ 	.short	(.L_8053 - .L_8052)
.L_8052:
        /*001c*/ 	.word	0x00000000
        /*0020*/ 	.short	0x0004
        /*0022*/ 	.short	0x0020
        /*0024*/ 	.byte	0x00, 0xf0, 0x21, 0x00


	//----- nvinfo : EIATTR_KPARAM_INFO
	.align		4
.L_8053:
        /*0028*/ 	.byte	0x04, 0x17
        /*002a*/ 	.short	(.L_8055 - .L_8054)
.L_8054:
        /*002c*/ 	.word	0x00000000
        /*0030*/ 	.short	0x0003
        /*0032*/ 	.short	0x0018
        /*0034*/ 	.byte	0x00, 0xf5, 0x21, 0x00


	//----- nvinfo : EIATTR_KPARAM_INFO
	.align		4
.L_8055:
        /*0038*/ 	.byte	0x04, 0x17
        /*003a*/ 	.short	(.L_8057 - .L_8056)
.L_8056:
        /*003c*/ 	.word	0x00000000
        /*0040*/ 	.short	0x0002
        /*0042*/ 	.short	0x0010
        /*0044*/ 	.byte	0x00, 0xf5, 0x21, 0x00


	//----- nvinfo : EIATTR_KPARAM_INFO
	.align		4
.L_8057:
        /*0048*/ 	.byte	0x04, 0x17
        /*004a*/ 	.short	(.L_8059 - .L_8058)
.L_8058:
        /*004c*/ 	.word	0x00000000
        /*0050*/ 	.short	0x0001
        /*0052*/ 	.short	0x0008
        /*0054*/ 	.byte	0x00, 0xf5, 0x21, 0x00


	//----- nvinfo : EIATTR_KPARAM_INFO
	.align		4
.L_8059:
        /*0058*/ 	.byte	0x04, 0x17
        /*005a*/ 	.short	(.L_8061 - .L_8060)
.L_8060:
        /*005c*/ 	.word	0x00000000
        /*0060*/ 	.short	0x0000
        /*0062*/ 	.short	0x0000
        /*0064*/ 	.byte	0x00, 0xf5, 0x21, 0x00


	//----- nvinfo : EIATTR_SPARSE_MMA_MASK
	.align		4
.L_8061:
        /*0068*/ 	.byte	0x03, 0x50
        /*006a*/ 	.short	0x0000


	//----- nvinfo : EIATTR_MAXREG_COUNT
	.align		4
        /*006c*/ 	.byte	0x03, 0x1b
        /*006e*/ 	.short	0x00ff


	//----- nvinfo : EIATTR_NUM_BARRIERS
	.align		4
        /*0070*/ 	.byte	0x02, 0x4c
        /*0072*/ 	.byte	0x01
	.zero		1


	//----- nvinfo : EIATTR_MERCURY_ISA_VERSION
	.align		4
        /*0074*/ 	.byte	0x03, 0x5f
        /*0076*/ 	.short	0x0101


	//----- nvinfo : EIATTR_VRC_CTA_INIT_COUNT
	.align		4
        /*0078*/ 	.byte	0x02, 0x4a
	.zero		1
	.zero		1


	//----- nvinfo : EIATTR_EXIT_INSTR_OFFSETS
	.align		4
        /*007c*/ 	.byte	0x04, 0x1c
        /*007e*/ 	.short	(.L_8063 - .L_8062)


	//   ....[0]....
.L_8062:
        /*0080*/ 	.word	0x000067e0


	//   ....[1]....
        /*0084*/ 	.word	0x00006a40


	//   ....[2]....
        /*0088*/ 	.word	0x00006af0


	//----- nvinfo : EIATTR_CRS_STACK_SIZE
	.align		4
.L_8063:
        /*008c*/ 	.byte	0x04, 0x1e
        /*008e*/ 	.short	(.L_8065 - .L_8064)
.L_8064:
        /*0090*/ 	.word	0x00000000


	//----- nvinfo : EIATTR_CBANK_PARAM_SIZE
	.align		4
.L_8065:
        /*0094*/ 	.byte	0x03, 0x19
        /*0096*/ 	.short	0x0030


	//----- nvinfo : EIATTR_PARAM_CBANK
	.align		4
        /*0098*/ 	.byte	0x04, 0x0a
        /*009a*/ 	.short	(.L_8067 - .L_8066)
	.align		4
.L_8066:
        /*009c*/ 	.word	index@(.nv.constant0.uncontiguous_any_u16)
        /*00a0*/ 	.short	0x0380
        /*00a2*/ 	.short	0x0030


	//----- nvinfo : EIATTR_SW_WAR
	.align		4
.L_8067:
        /*00a4*/ 	.byte	0x04, 0x36
        /*00a6*/ 	.short	(.L_8069 - .L_8068)
.L_8068:
        /*00a8*/ 	.word	0x00000008
.L_8069:


//--------------------- .nv.info.contiguous_any_u16 --------------------------
	.section	.nv.info.contiguous_any_u16,"",@"SHT_CUDA_INFO"
	.sectionflags	@""
	.align	4


	//----- nvinfo : EIATTR_CUDA_API_VERSION
	.align		4
        /*0000*/ 	.byte	0x04, 0x37
        /*0002*/ 	.short	(.L_8071 - .L_8070)
.L_8070:
        /*0004*/ 	.word	0x00000082


	//----- nvinfo : EIATTR_KPARAM_INFO
	.align		4
.L_8071:
        /*0008*/ 	.byte	0x04, 0x17
        /*000a*/ 	.short	(.L_8073 - .L_8072)
.L_8072:
        /*000c*/ 	.word	0x00000000
        /*0010*/ 	.short	0x0002
        /*0012*/ 	.short	0x0010
        /*0014*/ 	.byte	0x00, 0xf0, 0x21, 0x00


	//----- nvinfo : EIATTR_KPARAM_INFO
	.align		4
.L_8073:
        /*0018*/ 	.byte	0x04, 0x17
        /*001a*/ 	.short	(.L_8075 - .L_8074)
.L_8074:
        /*001c*/ 	.word	0x00000000
        /*0020*/ 	.short	0x0001
        /*0022*/ 	.short	0x0008
        /*0024*/ 	.byte	0x00, 0xf5, 0x21, 0x00


	//----- nvinfo : EIATTR_KPARAM_INFO
	.align		4
.L_8075:
        /*0028*/ 	.byte	0x04, 0x17
        /*002a*/ 	.short	(.L_8077 - .L_8076)
.L_8076:
        /*002c*/ 	.word	0x00000000
        /*0030*/ 	.short	0x0000
        /*0032*/ 	.short	0x0000
        /*0034*/ 	.byte	0x00, 0xf5, 0x21, 0x00


	//----- nvinfo : EIATTR_SPARSE_MMA_MASK
	.align		4
.L_8077:
        /*0038*/ 	.byte	0x03, 0x50
        /*003a*/ 	.short	0x0000


	//----- nvinfo : EIATTR_MAXREG_COUNT
	.align		4
        /*003c*/ 	.byte	0x03, 0x1b
        /*003e*/ 	.short	0x00ff


	//----- nvinfo : EIATTR_NUM_BARRIERS
	.align		4
        /*0040*/ 	.byte	0x02, 0x4c
        /*0042*/ 	.byte	0x01
	.zero		1


	//----- nvinfo : EIATTR_MERCURY_ISA_VERSION
	.align		4
        /*0044*/ 	.byte	0x03, 0x5f
        /*0046*/ 	.short	0x0101


	//----- nvinfo : EIATTR_VRC_CTA_INIT_COUNT
	.align		4
        /*0048*/ 	.byte	0x02, 0x4a
	.zero		1
	.zero		1


	//----- nvinfo : EIATTR_EXIT_INSTR_OFFSETS
	.align		4
        /*004c*/ 	.byte	0x04, 0x1c
        /*004e*/ 	.short	(.L_8079 - .L_8078)


	//   ....[0]....
.L_8078:
        /*0050*/ 	.word	0x00000410


	//   ....[1]....
        /*0054*/ 	.word	0x00000670


	//   ....[2]....
        /*0058*/ 	.word	0x00000720


	//----- nvinfo : EIATTR_CRS_STACK_SIZE
	.align		4
.L_8079:
        /*005c*/ 	.byte	0x04, 0x1e
        /*005e*/ 	.short	(.L_8081 - .L_8080)
.L_8080:
        /*0060*/ 	.word	0x00000000


	//----- nvinfo : EIATTR_CBANK_PARAM_SIZE
	.align		4
.L_8081:
        /*0064*/ 	.byte	0x03, 0x19
        /*0066*/ 	.short	0x0018


	//----- nvinfo : EIATTR_PARAM_CBANK
	.align		4
        /*0068*/ 	.byte	0x04, 0x0a
        /*006a*/ 	.short	(.L_8083 - .L_8082)
	.align		4
.L_8082:
        /*006c*/ 	.word	index@(.nv.constant0.contiguous_any_u16)
        /*0070*/ 	.short	0x0380
        /*0072*/ 	.short	0x0018


	//----- nvinfo : EIATTR_SW_WAR
	.align		4
.L_8083:
        /*0074*/ 	.byte	0x04, 0x36
        /*0076*/ 	.short	(.L_8085 - .L_8084)
.L_8084:
        /*0078*/ 	.word	0x00000008
.L_8085:


//--------------------- .nv.info.contiguous_any33_u8 --------------------------
	.section	.nv.info.contiguous_any33_u8,"",@"SHT_CUDA_INFO"
	.sectionflags	@""
	.align	4


	//----- nvinfo : EIATTR_CUDA_API_VERSION
	.align		4
        /*0000*/ 	.byte	0x04, 0x37
        /*0002*/ 	.short	(.L_8087 - .L_8086)
.L_8086:
        /*0004*/ 	.word	0x00000082


	//----- nvinfo : EIATTR_KPARAM_INFO
	.align		4
.L_8087:
        /*0008*/ 	.byte	0x04, 0x17
        /*000a*/ 	.short	(.L_8089 - .L_8088)
.L_8088:
        /*000c*/ 	.word	0x00000000
        /*0010*/ 	.short	0x0004
        /*0012*/ 	.short	0x0020
        /*0014*/ 	.byte	0x00, 0xf0, 0x21, 0x00


	//----- nvinfo : EIATTR_KPARAM_INFO
	.align		4
.L_8089:
        /*0018*/ 	.byte	0x04, 0x17
        /*001a*/ 	.short	(.L_8091 - .L_8090)
.L_8090:
        /*001c*/ 	.word	0x00000000
        /*0020*/ 	.short	0x0003
        /*0022*/ 	.short	0x0018
        /*0024*/ 	.byte	0x00, 0xf0, 0x21, 0x00


	//----- nvinfo : EIATTR_KPARAM_INFO
	.align		4
.L_8091:
        /*0028*/ 	.byte	0x04, 0x17
        /*002a*/ 	.short	(.L_8093 - .L_8092)
.L_8092:
        /*002c*/ 	.word	0x00000000
        /*0030*/ 	.short	0x0002
        /*0032*/ 	.short	0x0010
        /*0034*/ 	.byte	0x00, 0xf0, 0x21, 0x00


	//----- nvinfo : EIATTR_KPARAM_INFO
	.align		4
.L_8093:
        /*0038*/ 	.byte	0x04, 0x17
        /*003a*/ 	.short	(.L_8095 - .L_8094)
.L_8094:
        /*003c*/ 	.word	0x00000000
        /*0040*/ 	.short	0x0001
        /*0042*/ 	.short	0x0008
        /*0044*/ 	.byte	0x00, 0xf5, 0x21, 0x00


	//----- nvinfo : EIATTR_KPARAM_INFO
	.align		4
.L_8095:
        /*0048*/ 	.byte	0x04, 0x17
        /*004a*/ 	.short	(.L_8097 - .L_8096)
.L_8096:
        /*004c*/ 	.word	0x00000000
        /*0050*/ 	.short	0x0000
        /*0052*/ 	.short	0x0000
        /*0054*/ 	.byte	0x00, 0xf5, 0x21, 0x00


	//----- nvinfo : EIATTR_SPARSE_MMA_MASK
	.align		4
.L_8097:
        /*0058*/ 	.byte	0x03, 0x50
        /*005a*/ 	.short	0x0000


	//----- nvinfo : EIATTR_MAXREG_COUNT
	.align		4
        /*005c*/ 	.byte	0x03, 0x1b
        /*005e*/ 	.short	0x00ff


	//----- nvinfo : EIATTR_NUM_BARRIERS
	.align		4
        /*0060*/ 	.byte	0x02, 0x4c
        /*0062*/ 	.byte	0x01
	.zero		1


	//----- nvinfo : EIATTR_MERCURY_ISA_VERSION
	.align		4
        /*0064*/ 	.byte	0x03, 0x5f
        /*0066*/ 	.short	0x0101


	//----- nvinfo : EIATTR_VRC_CTA_INIT_COUNT
	.align		4
        /*0068*/ 	.byte	0x02, 0x4a
	.zero		1
	.zero		1


	//----- nvinfo : EIATTR_EXIT_INSTR_OFFSETS
	.align		4
        /*006c*/ 	.byte	0x04, 0x1c
        /*006e*/ 	.short	(.L_8099 - .L_8098)


	//   ....[0]....
.L_8098:
        /*0070*/ 	.word	0x00000140


	//   ....[1]....
        /*0074*/ 	.word	0x00000200


	//   ....[2]....
        /*0078*/ 	.word	0x00000970


	//----- nvinfo : EIATTR_CRS_STACK_SIZE
	.align		4
.L_8099:
        /*007c*/ 	.byte	0x04, 0x1e
        /*007e*/ 	.short	(.L_8101 - .L_8100)
.L_8100:
        /*0080*/ 	.word	0x00000000


	//----- nvinfo : EIATTR_CBANK_PARAM_SIZE
	.align		4
.L_8101:
        /*0084*/ 	.byte	0x03, 0x19
        /*0086*/ 	.short	0x0028


	//----- nvinfo : EIATTR_PARAM_CBANK
	.align		4
        /*0088*/ 	.byte	0x04, 0x0a
        /*008a*/ 	.short	(.L_8103 - .L_8102)
	.align		4
.L_8102:
        /*008c*/ 	.word	index@(.nv.constant0.contiguous_any33_u8)
        /*0090*/ 	.short	0x0380
        /*0092*/ 	.short	0x0028


	//----- nvinfo : EIATTR_SW_WAR
	.align		4
.L_8103:
        /*0094*/ 	.byte	0x04, 0x36
        /*0096*/ 	.short	(.L_8105 - .L_8104)
.L_8104:
        /*0098*/ 	.word	0x00000008
.L_8105:


//--------------------- .nv.info.contiguous_any3_u8 --------------------------
	.section	.nv.info.contiguous_any3_u8,"",@"SHT_CUDA_INFO"
	.sectionflags	@""
	.align	4


	//----- nvinfo : EIATTR_CUDA_API_VERSION
	.align		4
        /*0000*/ 	.byte	0x04, 0x37
        /*0002*/ 	.short	(.L_8107 - .L_8106)
.L_8106:
        /*0004*/ 	.word	0x00000082


	//----- nvinfo : EIATTR_KPARAM_INFO
	.align		4
.L_8107:
        /*0008*/ 	.byte	0x04, 0x17
        /*000a*/ 	.short	(.L_8109 - .L_8108)
.L_8108:
        /*000c*/ 	.word	0x00000000
        /*0010*/ 	.short	0x0006
        /*0012*/ 	.short	0x0030
        /*0014*/ 	.byte	0x00, 0xf0, 0x21, 0x00


	//----- nvinfo : EIATTR_KPARAM_INFO
	.align		4
.L_8109:
        /*0018*/ 	.byte	0x04, 0x17
        /*001a*/ 	.short	(.L_8111 - .L_8110)
.L_8110:
        /*001c*/ 	.word	0x00000000
        /*0020*/ 	.short	0x0005
        /*0022*/ 	.short	0x0028
        /*0024*/ 	.byte	0x00, 0xf0, 0x21, 0x00


	//----- nvinfo : EIATTR_KPARAM_INFO
	.align		4
.L_8111:
        /*0028*/ 	.byte	0x04, 0x17
        /*002a*/ 	.short	(.L_8113 - .L_8112)
.L_8112:
        /*002c*/ 	.word	0x00000000
        /*0030*/ 	.short	0x0004
        /*0032*/ 	.short	0x0020
        /*0034*/ 	.byte	0x00, 0xf0, 0x21, 0x00


	//----- nvinfo : EIATTR_KPARAM_INFO
	.align		4
.L_8113:
        /*0038*/ 	.byte	0x04, 0x17
        /*003a*/ 	.short	(.L_8115 - .L_8114)
.L_8114:
        /*003c*/ 	.word	0x00000000
        /*0040*/ 	.short	0x0003
        /*0042*/ 	.short	0x0018
        /*0044*/ 	.byte	0x00, 0xf5, 0x21, 0x00


	//----- nvinfo : EIATTR_KPARAM_INFO
	.align		4
.L_8115:
        /*0048*/ 	.byte	0x04, 0x17
        /*004a*/ 	.short	(.L_8117 - .L_8116)
.L_8116:
        /*004c*/ 	.word	0x00000000
        /*0050*/ 	.short	0x0002
        /*0052*/ 	.short	0x0010
        /*0054*/ 	.byte	0x00, 0xf5, 0x21, 0x00


	//----- nvinfo : EIATTR_KPARAM_INFO
	.align		4
.L_8117:
        /*0058*/ 	.byte	0x04, 0x17
        /*005a*/ 	.short	(.L_8119 - .L_8118)
.L_8118:
        /*005c*/ 	.word	0x00000000
        /*0060*/ 	.short	0x0001
        /*0062*/ 	.short	0x0008
        /*0064*/ 	.byte	0x00, 0xf5, 0x21, 0x00


	//----- nvinfo : EIATTR_KPARAM_INFO
	.align		4
.L_8119:
        /*0068*/ 	.byte	0x04, 0x17
        /*006a*/ 	.short	(.L_8121 - .L_8120)
.L_8120:
        /*006c*/ 	.word	0x00000000
        /*0070*/ 	.short	0x0000
        /*0072*/ 	.short	0x0000
        /*0074*/ 	.byte	0x00, 0xf5, 0x21, 0x00


	//----- nvinfo : EIATTR_SPARSE_MMA_MASK
	.align		4
.L_8121:
        /*0078*/ 	.byte	0x03, 0x50
        /*007a*/ 	.short	0x0000


	//----- nvinfo : EIATTR_MAXREG_COUNT
	.align		4
        /*007c*/ 	.byte	0x03, 0x1b
        /*007e*/ 	.short	0x00ff


	//----- nvinfo : EIATTR_NUM_BARRIERS
	.align		4
        /*0080*/ 	.byte	0x02, 0x4c
        /*0082*/ 	.byte	0x01
	.zero		1


	//----- nvinfo : EIATTR_MERCURY_ISA_VERSION
	.align		4
        /*0084*/ 	.byte	0x03, 0x5f
        /*0086*/ 	.short	0x0101


	//----- nvinfo : EIATTR_VRC_CTA_INIT_COUNT
	.align		4
        /*0088*/ 	.byte	0x02, 0x4a
	.zero		1
	.zero		1


	//----- nvinfo : EIATTR_EXIT_INSTR_OFFSETS
	.align		4
        /*008c*/ 	.byte	0x04, 0x1c
        /*008e*/ 	.short	(.L_8123 - .L_8122)


	//   ....[0]....
.L_8122:
        /*0090*/ 	.word	0x00000140


	//   ....[1]....
        /*0094*/ 	.word	0x00003120


	//   ....[2]....
        /*0098*/ 	.word	0x00003900


	//----- nvinfo : EIATTR_CRS_STACK_SIZE
	.align		4
.L_8123:
        /*009c*/ 	.byte	0x04, 0x1e
        /*009e*/ 	.short	(.L_8125 - .L_8124)
.L_8124:
        /*00a0*/ 	.word	0x00000000


	//----- nvinfo : EIATTR_CBANK_PARAM_SIZE
	.align		4
.L_8125:
        /*00a4*/ 	.byte	0x03, 0x19
        /*00a6*/ 	.short	0x0038


	//----- nvinfo : EIATTR_PARAM_CBANK
	.align		4
        /*00a8*/ 	.byte	0x04, 0x0a
        /*00aa*/ 	.short	(.L_8127 - .L_8126)
	.align		4
.L_8126:
        /*00ac*/ 	.word	index@(.nv.constant0.contiguous_any3_u8)
        /*00b0*/ 	.short	0x0380
        /*00b2*/ 	.short	0x0038


	//----- nvinfo : EIATTR_SW_WAR
	.align		4
.L_8127:
        /*00b4*/ 	.byte	0x04, 0x36
        /*00b6*/ 	.short	(.L_8129 - .L_8128)
.L_8128:
        /*00b8*/ 	.word	0x00000008
.L_8129:


//--------------------- .nv.info.contiguous_any22_u8 --------------------------
	.section	.nv.info.contiguous_any22_u8,"",@"SHT_CUDA_INFO"
	.sectionflags	@""
	.align	4


	//----- nvinfo : EIATTR_CUDA_API_VERSION
	.align		4
        /*0000*/ 	.byte	0x04, 0x37
        /*0002*/ 	.short	(.L_8131 - .L_8130)
.L_8130:
        /*0004*/ 	.word	0x00000082


	//----- nvinfo : EIATTR_KPARAM_INFO
	.align		4
.L_8131:
        /*0008*/ 	.byte	0x04, 0x17
        /*000a*/ 	.short	(.L_8133 - .L_8132)
.L_8132:
        /*000c*/ 	.word	0x00000000
        /*0010*/ 	.short	0x0003
        /*0012*/ 	.short	0x0018
        /*0014*/ 	.byte	0x00, 0xf0, 0x21, 0x00


	//----- nvinfo : EIATTR_KPARAM_INFO
	.align		4
.L_8133:
        /*0018*/ 	.byte	0x04, 0x17
        /*001a*/ 	.short	(.L_8135 - .L_8134)
.L_8134:
        /*001c*/ 	.word	0x00000000
        /*0020*/ 	.short	0x0002
        /*0022*/ 	.short	0x0010
        /*0024*/ 	.byte	0x00, 0xf0, 0x21, 0x00


	//----- nvinfo : EIATTR_KPARAM_INFO
	.align		4
.L_8135:
        /*0028*/ 	.byte	0x04, 0x17
        /*002a*/ 	.short	(.L_8137 - .L_8136)
.L_8136:
        /*002c*/ 	.word	0x00000000
        /*0030*/ 	.short	0x0001
        /*0032*/ 	.short	0x0008
        /*0034*/ 	.byte	0x00, 0xf5, 0x21, 0x00


	//----- nvinfo : EIATTR_KPARAM_INFO
	.align		4
.L_8137:
        /*0038*/ 	.byte	0x04, 0x17
        /*003a*/ 	.short	(.L_8139 - .L_8138)
.L_8138:
        /*003c*/ 	.word	0x00000000
        /*0040*/ 	.short	0x0000
        /*0042*/ 	.short	0x0000
        /*0044*/ 	.byte	0x00, 0xf5, 0x21, 0x00


	//----- nvinfo : EIATTR_SPARSE_MMA_MASK
	.align		4
.L_8139:
        /*0048*/ 	.byte	0x03, 0x50
        /*004a*/ 	.short	0x0000


	//----- nvinfo : EIATTR_MAXREG_COUNT
	.align		4
        /*004c*/ 	.byte	0x03, 0x1b
        /*004e*/ 	.short	0x00ff


	//----- nvinfo : EIATTR_NUM_BARRIERS
	.align		4
        /*0050*/ 	.byte	0x02, 0x4c
        /*0052*/ 	.byte	0x01
	.zero		1


	//----- nvinfo : EIATTR_MERCURY_ISA_VERSION
	.align		4
        /*0054*/ 	.byte	0x03, 0x5f
        /*0056*/ 	.short	0x0101


	//----- nvinfo : EIATTR_VRC_CTA_INIT_COUNT
	.align		4
        /*0058*/ 	.byte	0x02, 0x4a
	.zero		1
	.zero		1


	//----- nvinfo : EIATTR_EXIT_INSTR_OFFSETS
	.align		4
        /*005c*/ 	.byte	0x04, 0x1c
        /*005e*/ 	.short	(.L_8141 - .L_8140)


	//   ....[0]....
.L_8140:
        /*0060*/ 	.word	0x000004b0


	//   ....[1]....
        /*0064*/ 	.word	0x00000710


	//   ....[2]....
        /*0068*/ 	.word	0x00000820


	//----- nvinfo : EIATTR_CRS_STACK_SIZE
	.align		4
.L_8141:
        /*006c*/ 	.byte	0x04, 0x1e
        /*006e*/ 	.short	(.L_8143 - .L_8142)
.L_8142:
        /*0070*/ 	.word	0x00000000


	//----- nvinfo : EIATTR_CBANK_PARAM_SIZE
	.align		4
.L_8143:
        /*0074*/ 	.byte	0x03, 0x19
        /*0076*/ 	.short	0x0020


	//----- nvinfo : EIATTR_PARAM_CBANK
	.align		4
        /*0078*/ 	.byte	0x04, 0x0a
        /*007a*/ 	.short	(.L_8145 - .L_8144)
	.align		4
.L_8144:
        /*007c*/ 	.word	index@(.nv.constant0.contiguous_any22_u8)
        /*0080*/ 	.short	0x0380
        /*0082*/ 	.short	0x0020


	//----- nvinfo : EIATTR_SW_WAR
	.align		4
.L_8145:
        /*0084*/ 	.byte	0x04, 0x36
        /*0086*/ 	.short	(.L_8147 - .L_8146)
.L_8146:
        /*0088*/ 	.word	0x00000008
.L_8147:


//--------------------- .nv.info.contiguous_any2_u8 --------------------------
	.section	.nv.info.contiguous_any2_u8,"",@"SHT_CUDA_INFO"
	.sectionflags	@""
	.align	4


	//----- nvinfo : EIATTR_CUDA_API_VERSION
	.align		4
        /*0000*/ 	.byte	0x04, 0x37
        /*0002*/ 	.short	(.L_8149 - .L_8148)
.L_8148:
        /*0004*/ 	.word	0x00000082


	//----- nvinfo : EIATTR_KPARAM_INFO
	.align		4
.L_8149:
        /*0008*/ 	.byte	0x04, 0x17
        /*000a*/ 	.short	(.L_8151 - .L_8150)
.L_8150:
        /*000c*/ 	.word	0x00000000
        /*0010*/ 	.short	0x0006
        /*0012*/ 	.short	0x0030
        /*0014*/ 	.byte	0x00, 0xf0, 0x21, 0x00


	//----- nvinfo : EIATTR_KPARAM_INFO
	.align		4
.L_8151:
        /*0018*/ 	.byte	0x04, 0x17
        /*001a*/ 	.short	(.L_8153 - .L_8152)
.L_8152:
        /*001c*/ 	.word	0x00000000
        /*0020*/ 	.short	0x0005
        /*0022*/ 	.short	0x0028
        /*0024*/ 	.byte	0x00, 0xf0, 0x21, 0x00


	//----- nvinfo : EIATTR_KPARAM_INFO
	.align		4
.L_8153:
        /*0028*/ 	.byte	0x04, 0x17
        /*002a*/ 	.short	(.L_8155 - .L_8154)
.L_8154:
        /*002c*/ 	.word	0x00000000
        /*0030*/ 	.short	0x0004
        /*0032*/ 	.short	0x0020
        /*0034*/ 	.byte	0x00, 0xf0, 0x21, 0x00


	//----- nvinfo : EIATTR_KPARAM_INFO
	.align		4
.L_8155:
        /*0038*/ 	.byte	0x04, 0x17
        /*003a*/ 	.short	(.L_8157 - .L_8156)
.L_8156:
        /*003c*/ 	.word	0x00000000
        /*0040*/ 	.short	0x0003
        /*0042*/ 	.short	0x0018
        /*0044*/ 	.byte	0x00, 0xf5, 0x21, 0x00


	//----- nvinfo : EIATTR_KPARAM_INFO
	.align		4
.L_8157:
        /*0048*/ 	.byte	0x04, 0x17
        /*004a*/ 	.short	(.L_8159 - .L_8158)
.L_8158:
        /*004c*/ 	.word	0x00000000
        /*0050*/ 	.short	0x0002
        /*0052*/ 	.short	0x0010
        /*0054*/ 	.byte	0x00, 0xf5, 0x21, 0x00


	//----- nvinfo : EIATTR_KPARAM_INFO
	.align		4
.L_8159:
        /*0058*/ 	.byte	0x04, 0x17
        /*005a*/ 	.short	(.L_8161 - .L_8160)
.L_8160:
        /*005c*/ 	.word	0x00000000
        /*0060*/ 	.short	0x0001
        /*0062*/ 	.short	0x0008
        /*0064*/ 	.byte	0x00, 0xf5, 0x21, 0x00


	//----- nvinfo : EIATTR_KPARAM_INFO
	.align		4
.L_8161:
        /*0068*/ 	.byte	0x04, 0x17
        /*006a*/ 	.short	(.L_8163 - .L_8162)
.L_8162:
        /*006c*/ 	.word	0x00000000
        /*0070*/ 	.short	0x0000
        /*0072*/ 	.short	0x0000
        /*0074*/ 	.byte	0x00, 0xf5, 0x21, 0x00


	//----- nvinfo : EIATTR_SPARSE_MMA_MASK
	.align		4
.L_8163:
        /*0078*/ 	.byte	0x03, 0x50
        /*007a*/ 	.short	0x0000


	//----- nvinfo : EIATTR_MAXREG_COUNT
	.align		4
        /*007c*/ 	.byte	0x03, 0x1b
        /*007e*/ 	.short	0x00ff


	//----- nvinfo : EIATTR_NUM_BARRIERS
	.align		4
        /*0080*/ 	.byte	0x02, 0x4c
        /*0082*/ 	.byte	0x01
	.zero		1


	//----- nvinfo : EIATTR_MERCURY_ISA_VERSION
	.align		4
        /*0084*/ 	.byte	0x03, 0x5f
        /*0086*/ 	.short	0x0101


	//----- nvinfo : EIATTR_VRC_CTA_INIT_COUNT
	.align		4
        /*0088*/ 	.byte	0x02, 0x4a
	.zero		1
	.zero		1


	//----- nvinfo : EIATTR_EXIT_INSTR_OFFSETS
	.align		4
        /*008c*/ 	.byte	0x04, 0x1c
        /*008e*/ 	.short	(.L_8165 - .L_8164)


	//   ....[0]....
.L_8164:
        /*0090*/ 	.word	0x00006820


	//   ....[1]....
        /*0094*/ 	.word	0x00006a80


	//   ....[2]....
        /*0098*/ 	.word	0x00006b90


	//----- nvinfo : EIATTR_CRS_STACK_SIZE
	.align		4
.L_8165:
        /*009c*/ 	.byte	0x04, 0x1e
        /*009e*/ 	.short	(.L_8167 - .L_8166)
.L_8166:
        /*00a0*/ 	.word	0x00000000


	//----- nvinfo : EIATTR_CBANK_PARAM_SIZE
	.align		4
.L_8167:
        /*00a4*/ 	.byte	0x03, 0x19
        /*00a6*/ 	.short	0x0038


	//----- nvinfo : EIATTR_PARAM_CBANK
	.align		4
        /*00a8*/ 	.byte	0x04, 0x0a
        /*00aa*/ 	.short	(.L_8169 - .L_8168)
	.align		4
.L_8168:
        /*00ac*/ 	.word	index@(.nv.constant0.contiguous_any2_u8)
        /*00b0*/ 	.short	0x0380
        /*00b2*/ 	.short	0x0038


	//----- nvinfo : EIATTR_SW_WAR
	.align		4
.L_8169:
        /*00b4*/ 	.byte	0x04, 0x36
        /*00b6*/ 	.short	(.L_8171 - .L_8170)
.L_8170:
        /*00b8*/ 	.word	0x00000008
.L_8171:


//--------------------- .nv.info.uncontiguous_any_u8 --------------------------
	.section	.nv.info.uncontiguous_any_u8,"",@"SHT_CUDA_INFO"
	.sectionflags	@""
	.align	4


	//----- nvinfo : EIATTR_CUDA_API_VERSION
	.align		4
        /*0000*/ 	.byte	0x04, 0x37
        /*0002*/ 	.short	(.L_8173 - .L_8172)
.L_8172:
        /*0004*/ 	.word	0x00000082


	//----- nvinfo : EIATTR_KPARAM_INFO
	.align		4
.L_8173:
        /*0008*/ 	.byte	0x04, 0x17
        /*000a*/ 	.short	(.L_8175 - .L_8174)
.L_8174:
        /*000c*/ 	.word	0x00000000
        /*0010*/ 	.short	0x0005
        /*0012*/ 	.short	0x0028
        /*0014*/ 	.byte	0x00, 0xf0, 0x21, 0x00


	//----- nvinfo : EIATTR_KPARAM_INFO
	.align		4
.L_8175:
        /*0018*/ 	.byte	0x04, 0x17
        /*001a*/ 	.short	(.L_8177 - .L_8176)
.L_8176:
        /*001c*/ 	.word	0x00000000
        /*0020*/ 	.short	0x0004
        /*0022*/ 	.short	0x0020
        /*0024*/ 	.byte	0x00, 0xf0, 0x21, 0x00


	//----- nvinfo : EIATTR_KPARAM_INFO
	.align		4
.L_8177:
        /*0028*/ 	.byte	0x04, 0x17
        /*002a*/ 	.short	(.L_8179 - .L_8178)
.L_8178:
        /*002c*/ 	.word	0x00000000
        /*0030*/ 	.short	0x0003
        /*0032*/ 	.short	0x0018
        /*0034*/ 	.byte	0x00, 0xf5, 0x21, 0x00


	//----- nvinfo : EIATTR_KPARAM_INFO
	.align		4
.L_8179:
        /*0038*/ 	.byte	0x04, 0x17
        /*003a*/ 	.short	(.L_8181 - .L_8180)
.L_8180:
        /*003c*/ 	.word	0x00000000
        /*0040*/ 	.short	0x0002
        /*0042*/ 	.short	0x0010
        /*0044*/ 	.byte	0x00, 0xf5, 0x21, 0x00


	//----- nvinfo : EIATTR_KPARAM_INFO
	.align		4
.L_8181:
        /*0048*/ 	.byte	0x04, 0x17
        /*004a*/ 	.short	(.L_8183 - .L_8182)
.L_8182:
        /*004c*/ 	.word	0x00000000
        /*0050*/ 	.short	0x0001
        /*0052*/ 	.short	0x0008
        /*0054*/ 	.byte	0x00, 0xf5, 0x21, 0x00


	//----- nvinfo : EIATTR_KPARAM_INFO
	.align		4
.L_8183:
        /*0058*/ 	.byte	0x04, 0x17
        /*005a*/ 	.short	(.L_8185 - .L_8184)
.L_8184:
        /*005c*/ 	.word	0x00000000
        /*0060*/ 	.short	0x0000
        /*0062*/ 	.short	0x0000
        /*0064*/ 	.byte	0x00, 0xf5, 0x21, 0x00


	//----- nvinfo : EIATTR_SPARSE_MMA_MASK
	.align		4
.L_8185:
        /*0068*/ 	.byte	0x03, 0x50
        /*006a*/ 	.short	0x0000


	//----- nvinfo : EIATTR_MAXREG_COUNT
	.align		4
        /*006c*/ 	.byte	0x03, 0x1b
        /*006e*/ 	.short	0x00ff


	//----- nvinfo : EIATTR_NUM_BARRIERS
	.align		4
        /*0070*/ 	.byte	0x02, 0x4c
        /*0072*/ 	.byte	0x01
	.zero		1


	//----- nvinfo : EIATTR_MERCURY_ISA_VERSION
	.align		4
        /*0074*/ 	.byte	0x03, 0x5f
        /*0076*/ 	.short	0x0101


	//----- nvinfo : EIATTR_VRC_CTA_INIT_COUNT
	.align		4
        /*0078*/ 	.byte	0x02, 0x4a
	.zero		1
	.zero		1


	//----- nvinfo : EIATTR_EXIT_INSTR_OFFSETS
	.align		4
        /*007c*/ 	.byte	0x04, 0x1c
        /*007e*/ 	.short	(.L_8187 - .L_8186)


	//   ....[0]....
.L_8186:
        /*0080*/ 	.word	0x000067e0


	//   ....[1]....
        /*0084*/ 	.word	0x00006a40


	//   ....[2]....
        /*0088*/ 	.word	0x00006af0


	//----- nvinfo : EIATTR_CRS_STACK_SIZE
	.align		4
.L_8187:
        /*008c*/ 	.byte	0x04, 0x1e
        /*008e*/ 	.short	(.L_8189 - .L_8188)
.L_8188:
        /*0090*/ 	.word	0x00000000


	//----- nvinfo : EIATTR_CBANK_PARAM_SIZE
	.align		4
.L_8189:
        /*0094*/ 	.byte	0x03, 0x19
        /*0096*/ 	.short	0x0030


	//----- nvinfo : EIATTR_PARAM_CBANK
	.align		4
        /*0098*/ 	.byte	0x04, 0x0a
        /*009a*/ 	.short	(.L_8191 - .L_8190)
	.align		4
.L_8190:
        /*009c*/ 	.word	index@(.nv.constant0.uncontiguous_any_u8)
        /*00a0*/ 	.short	0x0380
        /*00a2*/ 	.short	0x0030


	//----- nvinfo : EIATTR_SW_WAR
	.align		4
.L_8191:
        /*00a4*/ 	.byte	0x04, 0x36
        /*00a6*/ 	.short	(.L_8193 - .L_8192)
.L_8192:
        /*00a8*/ 	.word	0x00000008
.L_8193:


//--------------------- .nv.info.contiguous_any_u8 --------------------------
	.section	.nv.info.contiguous_any_u8,"",@"SHT_CUDA_INFO"
	.sectionflags	@""
	.align	4


	//----- nvinfo : EIATTR_CUDA_API_VERSION
	.align		4
        /*0000*/ 	.byte	0x04, 0x37
        /*0002*/ 	.short	(.L_8195 - .L_8194)
.L_8194:
        /*0004*/ 	.word	0x00000082


	//----- nvinfo : EIATTR_KPARAM_INFO
	.align		4
.L_8195:
        /*0008*/ 	.byte	0x04, 0x17
        /*000a*/ 	.short	(.L_8197 - .L_8196)
.L_8196:
        /*000c*/ 	.word	0x00000000
        /*0010*/ 	.short	0x0002
        /*0012*/ 	.short	0x0010
        /*0014*/ 	.byte	0x00, 0xf0, 0x21, 0x00


	//----- nvinfo : EIATTR_KPARAM_INFO
	.align		4
.L_8197:
        /*0018*/ 	.byte	0x04, 0x17
        /*001a*/ 	.short	(.L_8199 - .L_8198)
.L_8198:
        /*001c*/ 	.word	0x00000000
        /*0020*/ 	.short	0x0001
        /*0022*/ 	.short	0x0008
        /*0024*/ 	.byte	0x00, 0xf5, 0x21, 0x00


	//----- nvinfo : EIATTR_KPARAM_INFO
	.align		4
.L_8199:
        /*0028*/ 	.byte	0x04, 0x17
        /*002a*/ 	.short	(.L_8201 - .L_8200)
.L_8200:
        /*002c*/ 	.word	0x00000000
        /*0030*/ 	.short	0x0000
        /*0032*/ 	.short	0x0000
        /*0034*/ 	.byte	0x00, 0xf5, 0x21, 0x00


	//----- nvinfo : EIATTR_SPARSE_MMA_MASK
	.align		4
.L_8201:
        /*0038*/ 	.byte	0x03, 0x50
        /*003a*/ 	.short	0x0000


	//----- nvinfo : EIATTR_MAXREG_COUNT
	.align		4
        /*003c*/ 	.byte	0x03, 0x1b
        /*003e*/ 	.short	0x00ff


	//----- nvinfo : EIATTR_NUM_BARRIERS
	.align		4
        /*0040*/ 	.byte	0x02, 0x4c
        /*0042*/ 	.byte	0x01
	.zero		1


	//----- nvinfo : EIATTR_MERCURY_ISA_VERSION
	.align		4
        /*0044*/ 	.byte	0x03, 0x5f
        /*0046*/ 	.short	0x0101


	//----- nvinfo : EIATTR_VRC_CTA_INIT_COUNT
	.align		4
        /*0048*/ 	.byte	0x02, 0x4a
	.zero		1
	.zero		1


	//----- nvinfo : EIATTR_EXIT_INSTR_OFFSETS
	.align		4
        /*004c*/ 	.byte	0x04, 0x1c
        /*004e*/ 	.short	(.L_8203 - .L_8202)


	//   ....[0]....
.L_8202:
        /*0050*/ 	.word	0x00000410


	//   ....[1]....
        /*0054*/ 	.word	0x00000670


	//   ....[2]....
        /*0058*/ 	.word	0x00000720


	//----- nvinfo : EIATTR_CRS_STACK_SIZE
	.align		4
.L_8203:
        /*005c*/ 	.byte	0x04, 0x1e
        /*005e*/ 	.short	(.L_8205 - .L_8204)
.L_8204:
        /*0060*/ 	.word	0x00000000


	//----- nvinfo : EIATTR_CBANK_PARAM_SIZE
	.align		4
.L_8205:
        /*0064*/ 	.byte	0x03, 0x19
        /*0066*/ 	.short	0x0018


	//----- nvinfo : EIATTR_PARAM_CBANK
	.align		4
        /*0068*/ 	.byte	0x04, 0x0a
        /*006a*/ 	.short	(.L_8207 - .L_8206)
	.align		4
.L_8206:
        /*006c*/ 	.word	index@(.nv.constant0.contiguous_any_u8)
        /*0070*/ 	.short	0x0380
        /*0072*/ 	.short	0x0018


	//----- nvinfo : EIATTR_SW_WAR
	.align		4
.L_8207:
        /*0074*/ 	.byte	0x04, 0x36
        /*0076*/ 	.short	(.L_8209 - .L_8208)
.L_8208:
        /*0078*/ 	.word	0x00000008
.L_8209:


//--------------------- .nv.info.contiguous_any33_i64 --------------------------
	.section	.nv.info.contiguous_any33_i64,"",@"SHT_CUDA_INFO"
	.sectionflags	@""
	.align	4


	//----- nvinfo : EIATTR_CUDA_API_VERSION
	.align		4
        /*0000*/ 	.byte	0x04, 0x37
        /*0002*/ 	.short	(.L_8211 - .L_8210)
.L_8210:
        /*0004*/ 	.word	0x00000082


	//----- nvinfo : EIATTR_KPARAM_INFO
	.align		4
.L_8211:
        /*0008*/ 	.byte	0x04, 0x17
        /*000a*/ 	.short	(.L_8213 - .L_8212)
.L_8212:
        /*000c*/ 	.word	0x00000000
        /*0010*/ 	.short	0x0004
        /*0012*/ 	.short	0x0020
        /*0014*/ 	.byte	0x00, 0xf0, 0x21, 0x00


	//----- nvinfo : EIATTR_KPARAM_INFO
	.align		4
.L_8213:
        /*0018*/ 	.byte	0x04, 0x17
        /*001a*/ 	.short	(.L_8215 - .L_8214)
.L_8214:
        /*001c*/ 	.word	0x00000000
        /*0020*/ 	.short	0x0003
        /*0022*/ 	.short	0x0018
        /*0024*/ 	.byte	0x00, 0xf0, 0x21, 0x00


	//----- nvinfo : EIATTR_KPARAM_INFO
	.align		4
.L_8215:
        /*0028*/ 	.byte	0x04, 0x17
        /*002a*/ 	.short	(.L_8217 - .L_8216)
.L_8216:
        /*002c*/ 	.word	0x00000000
        /*0030*/ 	.short	0x0002
        /*0032*/ 	.short	0x0010
        /*0034*/ 	.byte	0x00, 0xf0, 0x21, 0x00


	//----- nvinfo : EIATTR_KPARAM_INFO
	.align		4
.L_8217:
        /*0038*/ 	.byte	0x04, 0x17
        /*003a*/ 	.short	(.L_8219 - .L_8218)
.L_8218:
        /*003c*/ 	.word	0x00000000
        /*0040*/ 	.short	0x0001
        /*0042*/ 	.short	0x0008
        /*0044*/ 	.byte	0x00, 0xf5, 0x21, 0x00


	//----- nvinfo : EIATTR_KPARAM_INFO
	.align		4
.L_8219:
        /*0048*/ 	.byte	0x04, 0x17
        /*004a*/ 	.short	(.L_8221 - .L_8220)
.L_8220:
        /*004c*/ 	.word	0x00000000
        /*0050*/ 	.short	0x0000
        /*0052*/ 	.short	0x0000
        /*0054*/ 	.byte	0x00, 0xf5, 0x21, 0x00


	//----- nvinfo : EIATTR_SPARSE_MMA_MASK
	.align		4
.L_8221:
        /*0058*/ 	.byte	0x03, 0x50
        /*005a*/ 	.short	0x0000


	//----- nvinfo : EIATTR_MAXREG_COUNT
	.align		4
        /*005c*/ 	.byte	0x03, 0x1b
        /*005e*/ 	.short	0x00ff


	//----- nvinfo : EIATTR_NUM_BARRIERS
	.align		4
        /*0060*/ 	.byte	0x02, 0x4c
        /*0062*/ 	.byte	0x01
	.zero		1


	//----- nvinfo : EIATTR_MERCURY_ISA_VERSION
	.align		4
        /*0064*/ 	.byte	0x03, 0x5f
        /*0066*/ 	.short	0x0101


	//----- nvinfo : EIATTR_VRC_CTA_INIT_COUNT
	.align		4
        /*0068*/ 	.byte	0x02, 0x4a
	.zero		1
	.zero		1


	//----- nvinfo : EIATTR_EXIT_INSTR_OFFSETS
	.align		4
        /*006c*/ 	.byte	0x04, 0x1c
        /*006e*/ 	.short	(.L_8223 - .L_8222)


	//   ....[0]....
.L_8222:
        /*0070*/ 	.word	0x00000140


	//   ....[1]....
        /*0074*/ 	.word	0x00000200


	//   ....[2]....
        /*0078*/ 	.word	0x00000970


	//----- nvinfo : EIATTR_CRS_STACK_SIZE
	.align		4
.L_8223:
        /*007c*/ 	.byte	0x04, 0x1e
        /*007e*/ 	.short	(.L_8225 - .L_8224)
.L_8224:
        /*0080*/ 	.word	0x00000000


	//----- nvinfo : EIATTR_CBANK_PARAM_SIZE
	.align		4
.L_8225:
        /*0084*/ 	.byte	0x03, 0x19
        /*0086*/ 	.short	0x0028


	//----- nvinfo : EIATTR_PARAM_CBANK
	.align		4
        /*0088*/ 	.byte	0x04, 0x0a
        /*008a*/ 	.short	(.L_8227 - .L_8226)
	.align		4
.L_8226:
        /*008c*/ 	.word	index@(.nv.constant0.contiguous_any33_i64)
        /*0090*/ 	.short	0x0380
        /*0092*/ 	.short	0x0028


	//----- nvinfo : EIATTR_SW_WAR
	.align		4
.L_8227:
        /*0094*/ 	.byte	0x04, 0x36
        /*0096*/ 	.short	(.L_8229 - .L_8228)
.L_8228:
        /*0098*/ 	.word	0x00000008
.L_8229:


//--------------------- .nv.info.contiguous_any3_i64 --------------------------
	.section	.nv.info.contiguous_any3_i64,"",@"SHT_CUDA_INFO"
	.sectionflags	@""
	.align	4


	//----- nvinfo : EIATTR_CUDA_API_VERSION
	.align		4
        /*0000*/ 	.byte	0x04, 0x37
        /*0002*/ 	.short	(.L_8231 - .L_8230)
.L_8230:
        /*0004*/ 	.word	0x00000082


	//----- nvinfo : EIATTR_KPARAM_INFO
	.align		4
.L_8231:
        /*0008*/ 	.byte	0x04, 0x17
        /*000a*/ 	.short	(.L_8233 - .L_8232)
.L_8232:
        /*000c*/ 	.word	0x00000000
        /*0010*/ 	.short	0x0006
        /*0012*/ 	.short	0x0030
        /*0014*/ 	.byte	0x00, 0xf0, 0x21, 0x00


	//----- nvinfo : EIATTR_KPARAM_INFO
	.align		4
.L_8233:
        /*0018*/ 	.byte	0x04, 0x17
        /*001a*/ 	.short	(.L_8235 - .L_8234)
.L_8234:
        /*001c*/ 	.word	0x00000000
        /*0020*/ 	.short	0x0005
        /*0022*/ 	.short	0x0028
        /*0024*/ 	.byte	0x00, 0xf0, 0x21, 0x00


	//----- nvinfo : EIATTR_KPARAM_INFO
	.align		4
.L_8235:
        /*0028*/ 	.byte	0x04, 0x17
        /*002a*/ 	.short	(.L_8237 - .L_8236)
.L_8236:
        /*002c*/ 	.word	0x00000000
        /*0030*/ 	.short	0x0004
        /*0032*/ 	.short	0x0020
        /*0034*/ 	.byte	0x00, 0xf0, 0x21, 0x00


	//----- nvinfo : EIATTR_KPARAM_INFO
	.align		4
.L_8237:
        /*0038*/ 	.byte	0x04, 0x17
        /*003a*/ 	.short	(.L_8239 - .L_8238)
.L_8238:
        /*003c*/ 	.word	0x00000000
        /*0040*/ 	.short	0x0003
        /*0042*/ 	.short	0x0018
        /*0044*/ 	.byte	0x00, 0xf5, 0x21, 0x00


	//----- nvinfo : EIATTR_KPARAM_INFO
	.align		4
.L_8239:
        /*0048*/ 	.byte	0x04, 0x17
        /*004a*/ 	.short	(.L_8241 - .L_8240)
.L_8240:
        /*004c*/ 	.word	0x00000000
        /*0050*/ 	.short	0x0002
        /*0052*/ 	.short	0x0010
        /*0054*/ 	.byte	0x00, 0xf5, 0x21, 0x00


	//----- nvinfo : EIATTR_KPARAM_INFO
	.align		4
.L_8241:
        /*0058*/ 	.byte	0x04, 0x17
        /*005a*/ 	.short	(.L_8243 - .L_8242)
.L_8242:
        /*005c*/ 	.word	0x00000000
        /*0060*/ 	.short	0x0001
        /*0062*/ 	.short	0x0008
        /*0064*/ 	.byte	0x00, 0xf5, 0x21, 0x00


	//----- nvinfo : EIATTR_KPARAM_INFO
	.align		4
.L_8243:
        /*0068*/ 	.byte	0x04, 0x17
        /*006a*/ 	.short	(.L_8245 - .L_8244)
.L_8244:
        /*006c*/ 	.word	0x00000000
        /*0070*/ 	.short	0x0000
        /*0072*/ 	.short	0x0000
        /*0074*/ 	.byte	0x00, 0xf5, 0x21, 0x00


	//----- nvinfo : EIATTR_SPARSE_MMA_MASK
	.align		4
.L_8245:
        /*0078*/ 	.byte	0x03, 0x50
        /*007a*/ 	.short	0x0000


	//----- nvinfo : EIATTR_MAXREG_COUNT
	.align		4
        /*007c*/ 	.byte	0x03, 0x1b
        /*007e*/ 	.short	0x00ff


	//----- nvinfo : EIATTR_NUM_BARRIERS
	.align		4
        /*0080*/ 	.byte	0x02, 0x4c
        /*0082*/ 	.byte	0x01
	.zero		1


	//----- nvinfo : EIATTR_MERCURY_ISA_VERSION
	.align		4
        /*0084*/ 	.byte	0x03, 0x5f
        /*0086*/ 	.short	0x0101


	//----- nvinfo : EIATTR_VRC_CTA_INIT_COUNT
	.align		4
        /*0088*/ 	.byte	0x02, 0x4a
	.zero		1
	.zero		1


	//----- nvinfo : EIATTR_EXIT_INSTR_OFFSETS
	.align		4
        /*008c*/ 	.byte	0x04, 0x1c
        /*008e*/ 	.short	(.L_8247 - .L_8246)


	//   ....[0]....
.L_8246:
        /*0090*/ 	.word	0x00000140


	//   ....[1]....
        /*0094*/ 	.word	0x00003130


	//   ....[2]....
        /*0098*/ 	.word	0x00003910


	//----- nvinfo : EIATTR_CRS_STACK_SIZE
	.align		4
.L_8247:
        /*009c*/ 	.byte	0x04, 0x1e
        /*009e*/ 	.short	(.L_8249 - .L_8248)
.L_8248:
        /*00a0*/ 	.word	0x00000000


	//----- nvinfo : EIATTR_CBANK_PARAM_SIZE
	.align		4
.L_8249:
        /*00a4*/ 	.byte	0x03, 0x19
        /*00a6*/ 	.short	0x0038


	//----- nvinfo : EIATTR_PARAM_CBANK
	.align		4
        /*00a8*/ 	.byte	0x04, 0x0a
        /*00aa*/ 	.short	(.L_8251 - .L_8250)
	.align		4
.L_8250:
        /*00ac*/ 	.word	index@(.nv.constant0.contiguous_any3_i64)
        /*00b0*/ 	.short	0x0380
        /*00b2*/ 	.short	0x0038


	//----- nvinfo : EIATTR_SW_WAR
	.align		4
.L_8251:
        /*00b4*/ 	.byte	0x04, 0x36
        /*00b6*/ 	.short	(.L_8253 - .L_8252)
.L_8252:
        /*00b8*/ 	.word	0x00000008
.L_8253:


//--------------------- .nv.info.contiguous_any22_i64 --------------------------
	.section	.nv.info.contiguous_any22_i64,"",@"SHT_CUDA_INFO"
	.sectionflags	@""
	.align	4


	//----- nvinfo : EIATTR_CUDA_API_VERSION
	.align		4
        /*0000*/ 	.byte	0x04, 0x37
        /*0002*/ 	.short	(.L_8255 - .L_8254)
.L_8254:
        /*0004*/ 	.word	0x00000082


	//----- nvinfo : EIATTR_KPARAM_INFO
	.align		4
.L_8255:
        /*0008*/ 	.byte	0x04, 0x17
        /*000a*/ 	.short	(.L_8257 - .L_8256)
.L_8256:
        /*000c*/ 	.word	0x00000000
        /*0010*/ 	.short	0x0003
        /*0012*/ 	.short	0x0018
        /*0014*/ 	.byte	0x00, 0xf0, 0x21, 0x00


	//----- nvinfo : EIATTR_KPARAM_INFO
	.align		4
.L_8257:
        /*0018*/ 	.byte	0x04, 0x17
        /*001a*/ 	.short	(.L_8259 - .L_8258)
.L_8258:
        /*001c*/ 	.word	0x00000000
        /*0020*/ 	.short	0x0002
        /*0022*/ 	.short	0x0010
        /*0024*/ 	.byte	0x00, 0xf0, 0x21, 0x00


	//----- nvinfo : EIATTR_KPARAM_INFO
	.align		4
.L_8259:
        /*0028*/ 	.byte	0x04, 0x17
        /*002a*/ 	.short	(.L_8261 - .L_8260)
.L_8260:
        /*002c*/ 	.word	0x00000000
        /*0030*/ 	.short	0x0001
        /*0032*/ 	.short	0x0008
        /*0034*/ 	.byte	0x00, 0xf5, 0x21, 0x00


	//----- nvinfo : EIATTR_KPARAM_INFO
	.align		4
.L_8261:
        /*0038*/ 	.byte	0x04, 0x17
        /*003a*/ 	.short	(.L_8263 - .L_8262)
.L_8262:
        /*003c*/ 	.word	0x00000000
        /*0040*/ 	.short	0x0000
        /*0042*/ 	.short	0x0000
        /*0044*/ 	.byte	0x00, 0xf5, 0x21, 0x00


	//----- nvinfo : EIATTR_SPARSE_MMA_MASK
	.align		4
.L_8263:
        /*0048*/ 	.byte	0x03, 0x50
        /*004a*/ 	.short	0x0000


	//----- nvinfo : EIATTR_MAXREG_COUNT
	.align		4
        /*004c*/ 	.byte	0x03, 0x1b
        /*004e*/ 	.short	0x00ff


	//----- nvinfo : EIATTR_NUM_BARRIERS
	.align		4
        /*0050*/ 	.byte	0x02, 0x4c
        /*0052*/ 	.byte	0x01
	.zero		1


	//----- nvinfo : EIATTR_MERCURY_ISA_VERSION
	.align		4
        /*0054*/ 	.byte	0x03, 0x5f
        /*0056*/ 	.short	0x0101


	//----- nvinfo : EIATTR_VRC_CTA_INIT_COUNT
	.align		4
        /*0058*/ 	.byte	0x02, 0x4a
	.zero		1
	.zero		1


	//----- nvinfo : EIATTR_EXIT_INSTR_OFFSETS
	.align		4
        /*005c*/ 	.byte	0x04, 0x1c
        /*005e*/ 	.short	(.L_8265 - .L_8264)


	//   ....[0]....
.L_8264:
        /*0060*/ 	.word	0x00000500


	//   ....[1]....
        /*0064*/ 	.word	0x00000760


	//   ....[2]....
        /*0068*/ 	.word	0x00000870


	//----- nvinfo : EIATTR_CRS_STACK_SIZE
	.align		4
.L_8265:
        /*006c*/ 	.byte	0x04, 0x1e
        /*006e*/ 	.short	(.L_8267 - .L_8266)
.L_8266:
        /*0070*/ 	.word	0x00000000


	//----- nvinfo : EIATTR_CBANK_PARAM_SIZE
	.align		4
.L_8267:
        /*0074*/ 	.byte	0x03, 0x19
        /*0076*/ 	.short	0x0020


	//----- nvinfo : EIATTR_PARAM_CBANK
	.align		4
        /*0078*/ 	.byte	0x04, 0x0a
        /*007a*/ 	.short	(.L_8269 - .L_8268)
	.align		4
.L_8268:
        /*007c*/ 	.word	index@(.nv.constant0.contiguous_any22_i64)
        /*0080*/ 	.short	0x0380
        /*0082*/ 	.short	0x0020


	//----- nvinfo : EIATTR_SW_WAR
	.align		4
.L_8269:
        /*0084*/ 	.byte	0x04, 0x36
        /*0086*/ 	.short	(.L_8271 - .L_8270)
.L_8270:
        /*0088*/ 	.word	0x00000008
.L_8271:


//--------------------- .nv.info.contiguous_any2_i64 --------------------------
	.section	.nv.info.contiguous_any2_i64,"",@"SHT_CUDA_INFO"
	.sectionflags	@""
	.align	4


	//----- nvinfo : EIATTR_CUDA_API_VERSION
	.align		4
        /*0000*/ 	.byte	0x04, 0x37
        /*0002*/ 	.short	(.L_8273 - .L_8272)
.L_8272:
        /*0004*/ 	.word	0x00000082


	//----- nvinfo : EIATTR_KPARAM_INFO
	.align		4
.L_8273:
        /*0008*/ 	.byte	0x04, 0x17
        /*000a*/ 	.short	(.L_8275 - .L_8274)
.L_8274:
        /*000c*/ 	.word	0x00000000
        /*0010*/ 	.short	0x0006
        /*0012*/ 	.short	0x0030
        /*0014*/ 	.byte	0x00, 0xf0, 0x21, 0x00


	//----- nvinfo : EIATTR_KPARAM_INFO
	.align		4
.L_8275:
        /*0018*/ 	.byte	0x04, 0x17
        /*001a*/ 	.short	(.L_8277 - .L_8276)
.L_8276:
        /*001c*/ 	.word	0x00000000
        /*0020*/ 	.short	0x0005
        /*0022*/ 	.short	0x0028
        /*0024*/ 	.byte	0x00, 0xf0, 0x21, 0x00


	//----- nvinfo : EIATTR_KPARAM_INFO
	.align		4
.L_8277:
        /*0028*/ 	.byte	0x04, 0x17
        /*002a*/ 	.short	(.L_8279 - .L_8278)
.L_8278:
        /*002c*/ 	.word	0x00000000
        /*0030*/ 	.short	0x0004
        /*0032*/ 	.short	0x0020
        /*0034*/ 	.byte	0x00, 0xf0, 0x21, 0x00


	//----- nvinfo : EIATTR_KPARAM_INFO
	.align		4
.L_8279:
        /*0038*/ 	.byte	0x04, 0x17
        /*003a*/ 	.short	(.L_8281 - .L_8280)
.L_8280:
        /*003c*/ 	.word	0x00000000
        /*0040*/ 	.short	0x0003
        /*0042*/ 	.short	0x0018
        /*0044*/ 	.byte	0x00, 0xf5, 0x21, 0x00


	//----- nvinfo : EIATTR_KPARAM_INFO
	.align		4
.L_8281:
        /*0048*/ 	.byte	0x04, 0x17
        /*004a*/ 	.short	(.L_8283 - .L_8282)
.L_8282:
        /*004c*/ 	.word	0x00000000
        /*0050*/ 	.short	0x0002
        /*0052*/ 	.short	0x0010
        /*0054*/ 	.byte	0x00, 0xf5, 0x21, 0x00


	//----- nvinfo : EIATTR_KPARAM_INFO
	.align		4
.L_8283:
        /*0058*/ 	.byte	0x04, 0x17
        /*005a*/ 	.short	(.L_8285 - .L_8284)
.L_8284:
        /*005c*/ 	.word	0x00000000
        /*0060*/ 	.short	0x0001
        /*0062*/ 	.short	0x0008
        /*0064*/ 	.byte	0x00, 0xf5, 0x21, 0x00


	//----- nvinfo : EIATTR_KPARAM_INFO
	.align		4
.L_8285:
        /*0068*/ 	.byte	0x04, 0x17
        /*006a*/ 	.short	(.L_8287 - .L_8286)
.L_8286:
        /*006c*/ 	.word	0x00000000
        /*0070*/ 	.short	0x0000
        /*0072*/ 	.short	0x0000
        /*0074*/ 	.byte	0x00, 0xf5, 0x21, 0x00


	//----- nvinfo : EIATTR_SPARSE_MMA_MASK
	.align		4
.L_8287:
        /*0078*/ 	.byte	0x03, 0x50
        /*007a*/ 	.short	0x0000


	//----- nvinfo : EIATTR_MAXREG_COUNT
	.align		4
        /*007c*/ 	.byte	0x03, 0x1b
        /*007e*/ 	.short	0x00ff


	//----- nvinfo : EIATTR_NUM_BARRIERS
	.align		4
        /*0080*/ 	.byte	0x02, 0x4c
        /*0082*/ 	.byte	0x01
	.zero		1


	//----- nvinfo : EIATTR_MERCURY_ISA_VERSION
	.align		4
        /*0084*/ 	.byte	0x03, 0x5f
        /*0086*/ 	.short	0x0101


	//----- nvinfo : EIATTR_VRC_CTA_INIT_COUNT
	.align		4
        /*0088*/ 	.byte	0x02, 0x4a
	.zero		1
	.zero		1


	//----- nvinfo : EIATTR_EXIT_INSTR_OFFSETS
	.align		4
        /*008c*/ 	.byte	0x04, 0x1c
        /*008e*/ 	.short	(.L_8289 - .L_8288)


	//   ....[0]....
.L_8288:
        /*0090*/ 	.word	0x00006890


	//   ....[1]....
        /*0094*/ 	.word	0x00006af0


	//   ....[2]....
        /*0098*/ 	.word	0x00006c00


	//----- nvinfo : EIATTR_CRS_STACK_SIZE
	.align		4
.L_8289:
        /*009c*/ 	.byte	0x04, 0x1e
        /*009e*/ 	.short	(.L_8291 - .L_8290)
.L_8290:
        /*00a0*/ 	.word	0x00000000


	//----- nvinfo : EIATTR_CBANK_PARAM_SIZE
	.align		4
.L_8291:
        /*00a4*/ 	.byte	0x03, 0x19
        /*00a6*/ 	.short	0x0038


	//----- nvinfo : EIATTR_PARAM_CBANK
	.align		4
        /*00a8*/ 	.byte	0x04, 0x0a
        /*00aa*/ 	.short	(.L_8293 - .L_8292)
	.align		4
.L_8292:
        /*00ac*/ 	.word	index@(.nv.constant0.contiguous_any2_i64)
        /*00b0*/ 	.short	0x0380
        /*00b2*/ 	.short	0x0038


	//----- nvinfo : EIATTR_SW_WAR
	.align		4
.L_8293:
        /*00b4*/ 	.byte	0x04, 0x36
        /*00b6*/ 	.short	(.L_8295 - .L_8294)
.L_8294:
        /*00b8*/ 	.word	0x00000008
.L_8295:


//--------------------- .nv.info.uncontiguous_any_i64 --------------------------
	.section	.nv.info.uncontiguous_any_i64,"",@"SHT_CUDA_INFO"
	.sectionflags	@""
	.align	4


	//----- nvinfo : EIATTR_CUDA_API_VERSION
	.align		4
        /*0000*/ 	.byte	0x04, 0x37
        /*0002*/ 	.short	(.L_8297 - .L_8296)
.L_8296:
        /*0004*/ 	.word	0x00000082


	//----- nvinfo : EIATTR_KPARAM_INFO
	.align		4
.L_8297:
        /*0008*/ 	.byte	0x04, 0x17
        /*000a*/ 	.short	(.L_8299 - .L_8298)
.L_8298:
        /*000c*/ 	.word	0x00000000
        /*0010*/ 	.short	0x0005
        /*0012*/ 	.short	0x0028
        /*0014*/ 	.byte	0x00, 0xf0, 0x21, 0x00


	//----- nvinfo : EIATTR_KPARAM_INFO
	.align		4
.L_8299:
        /*0018*/ 	.byte	0x04, 0x17
        /*001a*/ 	.short	(.L_8301 - .L_8300)
.L_8300:
        /*001c*/ 	.word	0x00000000
        /*0020*/ 	.short	0x0004
        /*0022*/ 	.short	0x0020
        /*0024*/ 	.byte	0x00, 0xf0, 0x21, 0x00


	//----- nvinfo : EIATTR_KPARAM_INFO
	.align		4
.L_8301:
        /*0028*/ 	.byte	0x04, 0x17
        /*002a*/ 	.short	(.L_8303 - .L_8302)
.L_8302:
        /*002c*/ 	.word	0x00000000
        /*0030*/ 	.short	0x0003
        /*0032*/ 	.short	0x0018
        /*0034*/ 	.byte	0x00, 0xf5, 0x21, 0x00


	//----- nvinfo : EIATTR_KPARAM_INFO
	.align		4
.L_8303:
        /*0038*/ 	.byte	0x04, 0x17
        /*003a*/ 	.short	(.L_8305 - .L_8304)
.L_8304:
        /*003c*/ 	.word	0x00000000
        /*0040*/ 	.short	0x0002
        /*0042*/ 	.short	0x0010
        /*0044*/ 	.byte	0x00, 0xf5, 0x21, 0x00


	//----- nvinfo : EIATTR_KPARAM_INFO
	.align		4
.L_8305:
        /*0048*/ 	.byte	0x04, 0x17
        /*004a*/ 	.short	(.L_8307 - .L_8306)
.L_8306:
        /*004c*/ 	.word	0x00000000
        /*0050*/ 	.short	0x0001
        /*0052*/ 	.short	0x0008
        /*0054*/ 	.byte	0x00, 0xf5, 0x21, 0x00


	//----- nvinfo : EIATTR_KPARAM_INFO
	.align		4
.L_8307:
        /*0058*/ 	.byte	0x04, 0x17
        /*005a*/ 	.short	(.L_8309 - .L_8308)
.L_8308:
        /*005c*/ 	.word	0x00000000
        /*0060*/ 	.short	0x0000
        /*0062*/ 	.short	0x0000
        /*0064*/ 	.byte	0x00, 0xf5, 0x21, 0x00


	//----- nvinfo : EIATTR_SPARSE_MMA_MASK
	.align		4
.L_8309:
        /*0068*/ 	.byte	0x03, 0x50
        /*006a*/ 	.short	0x0000


	//----- nvinfo : EIATTR_MAXREG_COUNT
	.align		4
        /*006c*/ 	.byte	0x03, 0x1b
        /*006e*/ 	.short	0x00ff


	//----- nvinfo : EIATTR_NUM_BARRIERS
	.align		4
        /*0070*/ 	.byte	0x02, 0x4c
        /*0072*/ 	.byte	0x01
	.zero		1


	//----- nvinfo : EIATTR_MERCURY_ISA_VERSION
	.align		4
        /*0074*/ 	.byte	0x03, 0x5f
        /*0076*/ 	.short	0x0101


	//----- nvinfo : EIATTR_VRC_CTA_INIT_COUNT
	.align		4
        /*0078*/ 	.byte	0x02, 0x4a
	.zero		1
	.zero		1


	//----- nvinfo : EIATTR_EXIT_INSTR_OFFSETS
	.align		4
        /*007c*/ 	.byte	0x04, 0x1c
        /*007e*/ 	.short	(.L_8311 - .L_8310)


	//   ....[0]....
.L_8310:
        /*0080*/ 	.word	0x00006810


	//   ....[1]....
        /*0084*/ 	.word	0x00006a70


	//   ....[2]....
        /*0088*/ 	.word	0x00006b20


	//----- nvinfo : EIATTR_CRS_STACK_SIZE
	.align		4
.L_8311:
        /*008c*/ 	.byte	0x04, 0x1e
        /*008e*/ 	.short	(.L_8313 - .L_8312)
.L_8312:
        /*0090*/ 	.word	0x00000000


	//----- nvinfo : EIATTR_CBANK_PARAM_SIZE
	.align		4
.L_8313:
        /*0094*/ 	.byte	0x03, 0x19
        /*0096*/ 	.short	0x0030


	//----- nvinfo : EIATTR_PARAM_CBANK
	.align		4
        /*0098*/ 	.byte	0x04, 0x0a
        /*009a*/ 	.short	(.L_8315 - .L_8314)
	.align		4
.L_8314:
        /*009c*/ 	.word	index@(.nv.constant0.uncontiguous_any_i64)
        /*00a0*/ 	.short	0x0380
        /*00a2*/ 	.short	0x0030


	//----- nvinfo : EIATTR_SW_WAR
	.align		4
.L_8315:
        /*00a4*/ 	.byte	0x04, 0x36
        /*00a6*/ 	.short	(.L_8317 - .L_8316)
.L_8316:
        /*00a8*/ 	.word	0x00000008
.L_8317:


//--------------------- .nv.info.contiguous_any_i64 --------------------------
	.section	.nv.info.contiguous_any_i64,"",@"SHT_CUDA_INFO"
	.sectionflags	@""
	.align	4


	//----- nvinfo : EIATTR_CUDA_API_VERSION
	.align		4
        /*0000*/ 	.byte	0x04, 0x37
        /*0002*/ 	.short	(.L_8319 - .L_8318)
.L_8318:
        /*0004*/ 	.word	0x00000082


	//----- nvinfo : EIATTR_KPARAM_INFO
	.align		4
.L_8319:
        /*0008*/ 	.byte	0x04, 0x17
        /*000a*/ 	.short	(.L_8321 - .L_8320)
.L_8320:
        /*000c*/ 	.word	0x00000000
        /*0010*/ 	.short	0x0002
        /*0012*/ 	.short	0x0010
        /*0014*/ 	.byte	0x00, 0xf0, 0x21, 0x00


	//----- nvinfo : EIATTR_KPARAM_INFO
	.align		4
.L_8321:
        /*0018*/ 	.byte	0x04, 0x17
        /*001a*/ 	.short	(.L_8323 - .L_8322)
.L_8322:
        /*001c*/ 	.word	0x00000000
        /*0020*/ 	.short	0x0001
        /*0022*/ 	.short	0x0008
        /*0024*/ 	.byte	0x00, 0xf5, 0x21, 0x00


	//----- nvinfo : EIATTR_KPARAM_INFO
	.align		4
.L_8323:
        /*0028*/ 	.byte	0x04, 0x17
        /*002a*/ 	.short	(.L_8325 - .L_8324)
.L_8324:
        /*002c*/ 	.word	0x00000000
        /*0030*/ 	.short	0x0000
        /*0032*/ 	.short	0x0000
        /*0034*/ 	.byte	0x00, 0xf5, 0x21, 0x00


	//----- nvinfo : EIATTR_SPARSE_MMA_MASK
	.align		4
.L_8325:
        /*0038*/ 	.byte	0x03, 0x50
        /*003a*/ 	.short	0x0000


	//----- nvinfo : EIATTR_MAXREG_COUNT
	.align		4
        /*003c*/ 	.byte	0x03, 0x1b
        /*003e*/ 	.short	0x00ff


	//----- nvinfo : EIATTR_NUM_BARRIERS
	.align		4
        /*0040*/ 	.byte	0x02, 0x4c
        /*0042*/ 	.byte	0x01
	.zero		1


	//----- nvinfo : EIATTR_MERCURY_ISA_VERSION
	.align		4
        /*0044*/ 	.byte	0x03, 0x5f
        /*0046*/ 	.short	0x0101


	//----- nvinfo : EIATTR_VRC_CTA_INIT_COUNT
	.align		4
        /*0048*/ 	.byte	0x02, 0x4a
	.zero		1
	.zero		1


	//----- nvinfo : EIATTR_EXIT_INSTR_OFFSETS
	.align		4
        /*004c*/ 	.byte	0x04, 0x1c
        /*004e*/ 	.short	(.L_8327 - .L_8326)


	//   ....[0]....
.L_8326:
        /*0050*/ 	.word	0x00000440


	//   ....[1]....
        /*0054*/ 	.word	0x000006a0


	//   ....[2]....
        /*0058*/ 	.word	0x00000750


	//----- nvinfo : EIATTR_CRS_STACK_SIZE
	.align		4
.L_8327:
        /*005c*/ 	.byte	0x04, 0x1e
        /*005e*/ 	.short	(.L_8329 - .L_8328)
.L_8328:
        /*0060*/ 	.word	0x00000000


	//----- nvinfo : EIATTR_CBANK_PARAM_SIZE
	.align		4
.L_8329:
        /*0064*/ 	.byte	0x03, 0x19
        /*0066*/ 	.short	0x0018


	//----- nvinfo : EIATTR_PARAM_CBANK
	.align		4
        /*0068*/ 	.byte	0x04, 0x0a
        /*006a*/ 	.short	(.L_8331 - .L_8330)
	.align		4
.L_8330:
        /*006c*/ 	.word	index@(.nv.constant0.contiguous_any_i64)
        /*0070*/ 	.short	0x0380
        /*0072*/ 	.short	0x0018


	//----- nvinfo : EIATTR_SW_WAR
	.align		4
.L_8331:
        /*0074*/ 	.byte	0x04, 0x36
        /*0076*/ 	.short	(.L_8333 - .L_8332)
.L_8332:
        /*0078*/ 	.word	0x00000008
.L_8333:


//--------------------- .nv.info.contiguous_any33_i32 --------------------------
	.section	.nv.info.contiguous_any33_i32,"",@"SHT_CUDA_INFO"
	.sectionflags	@""
	.align	4


	//----- nvinfo : EIATTR_CUDA_API_VERSION
	.align		4
        /*0000*/ 	.byte	0x04, 0x37
        /*0002*/ 	.short	(.L_8335 - .L_8334)
.L_8334:
        /*0004*/ 	.word	0x00000082


	//----- nvinfo : EIATTR_KPARAM_INFO
	.align		4
.L_8335:
        /*0008*/ 	.byte	0x04, 0x17
        /*000a*/ 	.short	(.L_8337 - .L_8336)
.L_8336:
        /*000c*/ 	.word	0x00000000
        /*0010*/ 	.short	0x0004
        /*0012*/ 	.short	0x0020
        /*0014*/ 	.byte	0x00, 0xf0, 0x21, 0x00


	//----- nvinfo : EIATTR_KPARAM_INFO
	.align		4
.L_8337:
        /*0018*/ 	.byte	0x04, 0x17
        /*001a*/ 	.short	(.L_8339 - .L_8338)
.L_8338:
        /*001c*/ 	.word	0x00000000
        /*0020*/ 	.short	0x0003
        /*0022*/ 	.short	0x0018
        /*0024*/ 	.byte	0x00, 0xf0, 0x21, 0x00


	//----- nvinfo : EIATTR_KPARAM_INFO
	.align		4
.L_8339:
        /*0028*/ 	.byte	0x04, 0x17
        /*002a*/ 	.short	(.L_8341 - .L_8340)
.L_8340:
        /*002c*/ 	.word	0x00000000
        /*0030*/ 	.short	0x0002
        /*0032*/ 	.short	0x0010
        /*0034*/ 	.byte	0x00, 0xf0, 0x21, 0x00


	//----- nvinfo : EIATTR_KPARAM_INFO
	.align		4
.L_8341:
        /*0038*/ 	.byte	0x04, 0x17
        /*003a*/ 	.short	(.L_8343 - .L_8342)
.L_8342:
        /*003c*/ 	.word	0x00000000
        /*0040*/ 	.short	0x0001
        /*0042*/ 	.short	0x0008
        /*0044*/ 	.byte	0x00, 0xf5, 0x21, 0x00


	//----- nvinfo : EIATTR_KPARAM_INFO
	.align		4
.L_8343:
        /*0048*/ 	.byte	0x04, 0x17
        /*004a*/ 	.short	(.L_8345 - .L_8344)
.L_8344:
        /*004c*/ 	.word	0x00000000
        /*0050*/ 	.short	0x0000
        /*0052*/ 	.short	0x0000
        /*0054*/ 	.byte	0x00, 0xf5, 0x21, 0x00


	//----- nvinfo : EIATTR_SPARSE_MMA_MASK
	.align		4
.L_8345:
        /*0058*/ 	.byte	0x03, 0x50
        /*005a*/ 	.short	0x0000


	//----- nvinfo : EIATTR_MAXREG_COUNT
	.align		4
        /*005c*/ 	.byte	0x03, 0x1b
        /*005e*/ 	.short	0x00ff


	//----- nvinfo : EIATTR_NUM_BARRIERS
	.align		4
        /*0060*/ 	.byte	0x02, 0x4c
        /*0062*/ 	.byte	0x01
	.zero		1


	//----- nvinfo : EIATTR_MERCURY_ISA_VERSION
	.align		4
        /*0064*/ 	.byte	0x03, 0x5f
        /*0066*/ 	.short	0x0101


	//----- nvinfo : EIATTR_VRC_CTA_INIT_COUNT
	.align		4
        /*0068*/ 	.byte	0x02, 0x4a
	.zero		1
	.zero		1


	//----- nvinfo : EIATTR_EXIT_INSTR_OFFSETS
	.align		4
        /*006c*/ 	.byte	0x04, 0x1c
        /*006e*/ 	.short	(.L_8347 - .L_8346)


	//   ....[0]....
.L_8346:
        /*0070*/ 	.word	0x00000140


	//   ....[1]....
        /*0074*/ 	.word	0x000001f0


	//   ....[2]....
        /*0078*/ 	.word	0x00000960


	//----- nvinfo : EIATTR_CRS_STACK_SIZE
	.align		4
.L_8347:
        /*007c*/ 	.byte	0x04, 0x1e
        /*007e*/ 	.short	(.L_8349 - .L_8348)
.L_8348:
        /*0080*/ 	.word	0x00000000


	//----- nvinfo : EIATTR_CBANK_PARAM_SIZE
	.align		4
.L_8349:
        /*0084*/ 	.byte	0x03, 0x19
        /*0086*/ 	.short	0x0028


	//----- nvinfo : EIATTR_PARAM_CBANK
	.align		4
        /*0088*/ 	.byte	0x04, 0x0a
        /*008a*/ 	.short	(.L_8351 - .L_8350)
	.align		4
.L_8350:
        /*008c*/ 	.word	index@(.nv.constant0.contiguous_any33_i32)
        /*0090*/ 	.short	0x0380
        /*0092*/ 	.short	0x0028


	//----- nvinfo : EIATTR_SW_WAR
	.align		4
.L_8351:
        /*0094*/ 	.byte	0x04, 0x36
        /*0096*/ 	.short	(.L_8353 - .L_8352)
.L_8352:
        /*0098*/ 	.word	0x00000008
.L_8353:


//--------------------- .nv.info.contiguous_any3_i32 --------------------------
	.section	.nv.info.contiguous_any3_i32,"",@"SHT_CUDA_INFO"
	.sectionflags	@""
	.align	4


	//----- nvinfo : EIATTR_CUDA_API_VERSION
	.align		4
        /*0000*/ 	.byte	0x04, 0x37
        /*0002*/ 	.short	(.L_8355 - .L_8354)
.L_8354:
        /*0004*/ 	.word	0x00000082


	//----- nvinfo : EIATTR_KPARAM_INFO
	.align		4
.L_8355:
        /*0008*/ 	.byte	0x04, 0x17
        /*000a*/ 	.short	(.L_8357 - .L_8356)
.L_8356:
        /*000c*/ 	.word	0x00000000
        /*0010*/ 	.short	0x0006
        /*0012*/ 	.short	0x0030
        /*0014*/ 	.byte	0x00, 0xf0, 0x21, 0x00


	//----- nvinfo : EIATTR_KPARAM_INFO
	.align		4
.L_8357:
        /*0018*/ 	.byte	0x04, 0x17
        /*001a*/ 	.short	(.L_8359 - .L_8358)
.L_8358:
        /*001c*/ 	.word	0x00000000
        /*0020*/ 	.short	0x0005
        /*0022*/ 	.short	0x0028
        /*0024*/ 	.byte	0x00, 0xf0, 0x21, 0x00


	//----- nvinfo : EIATTR_KPARAM_INFO
	.align		4
.L_8359:
        /*0028*/ 	.byte	0x04, 0x17
        /*002a*/ 	.short	(.L_8361 - .L_8360)
.L_8360:
        /*002c*/ 	.word	0x00000000
        /*0030*/ 	.short	0x0004
        /*0032*/ 	.short	0x0020
        /*0034*/ 	.byte	0x00, 0xf0, 0x21, 0x00


	//----- nvinfo : EIATTR_KPARAM_INFO
	.align		4
.L_8361:
        /*0038*/ 	.byte	0x04, 0x17
        /*003a*/ 	.short	(.L_8363 - .L_8362)
.L_8362:
        /*003c*/ 	.word	0x00000000
        /*0040*/ 	.short	0x0003
        /*0042*/ 	.short	0x0018
        /*0044*/ 	.byte	0x00, 0xf5, 0x21, 0x00


	//----- nvinfo : EIATTR_KPARAM_INFO
	.align		4
.L_8363:
        /*0048*/ 	.byte	0x04, 0x17
        /*004a*/ 	.short	(.L_8365 - .L_8364)
.L_8364:
        /*004c*/ 	.word	0x00000000
        /*0050*/ 	.short	0x0002
        /*0052*/ 	.short	0x0010
        /*0054*/ 	.byte	0x00, 0xf5, 0x21, 0x00


	//----- nvinfo : EIATTR_KPARAM_INFO
	.align		4
.L_8365:
        /*0058*/ 	.byte	0x04, 0x17
        /*005a*/ 	.short	(.L_8367 - .L_8366)
.L_8366:
        /*005c*/ 	.word	0x00000000
        /*0060*/ 	.short	0x0001
        /*0062*/ 	.short	0x0008
        /*0064*/ 	.byte	0x00, 0xf5, 0x21, 0x00


	//----- nvinfo : EIATTR_KPARAM_INFO
	.align		4
.L_8367:
        /*0068*/ 	.byte	0x04, 0x17
        /*006a*/ 	.short	(.L_8369 - .L_8368)
.L_8368:
        /*006c*/ 	.word	0x00000000
        /*0070*/ 	.short	0x0000
        /*0072*/ 	.short	0x0000
        /*0074*/ 	.byte	0x00, 0xf5, 0x21, 0x00


	//----- nvinfo : EIATTR_SPARSE_MMA_MASK
	.align		4
.L_8369:
        /*0078*/ 	.byte	0x03, 0x50
        /*007a*/ 	.short	0x0000


	//----- nvinfo : EIATTR_MAXREG_COUNT
	.align		4
        /*007c*/ 	.byte	0x03, 0x1b
        /*007e*/ 	.short	0x00ff


	//----- nvinfo : EIATTR_NUM_BARRIERS
	.align		4
        /*0080*/ 	.byte	0x02, 0x4c
        /*0082*/ 	.byte	0x01
	.zero		1


	//----- nvinfo : EIATTR_MERCURY_ISA_VERSION
	.align		4
        /*0084*/ 	.byte	0x03, 0x5f
        /*0086*/ 	.short	0x0101


	//----- nvinfo : EIATTR_VRC_CTA_INIT_COUNT
	.align		4
        /*0088*/ 	.byte	0x02, 0x4a
	.zero		1
	.zero		1


	//----- nvinfo : EIATTR_EXIT_INSTR_OFFSETS
	.align		4
        /*008c*/ 	.byte	0x04, 0x1c
        /*008e*/ 	.short	(.L_8371 - .L_8370)


	//   ....[0]....
.L_8370:
        /*0090*/ 	.word	0x00000140


	//   ....[1]....
        /*0094*/ 	.word	0x00003120


	//   ....[2]....
        /*0098*/ 	.word	0x00003900


	//----- nvinfo : EIATTR_CRS_STACK_SIZE
	.align		4
.L_8371:
        /*009c*/ 	.byte	0x04, 0x1e
        /*009e*/ 	.short	(.L_8373 - .L_8372)
.L_8372:
        /*00a0*/ 	.word	0x00000000


	//----- nvinfo : EIATTR_CBANK_PARAM_SIZE
	.align		4
.L_8373:
        /*00a4*/ 	.byte	0x03, 0x19
        /*00a6*/ 	.short	0x0038


	//----- nvinfo : EIATTR_PARAM_CBANK
	.align		4
        /*00a8*/ 	.byte	0x04, 0x0a
        /*00aa*/ 	.short	(.L_8375 - .L_8374)
	.align		4
.L_8374:
        /*00ac*/ 	.word	index@(.nv.constant0.contiguous_any3_i32)
        /*00b0*/ 	.short	0x0380
        /*00b2*/ 	.short	0x0038


	//----- nvinfo : EIATTR_SW_WAR
	.align		4
.L_8375:
        /*00b4*/ 	.byte	0x04, 0x36
        /*00b6*/ 	.short	(.L_8377 - .L_8376)
.L_8376:
        /*00b8*/ 	.word	0x00000008
.L_8377:


//--------------------- .nv.info.contiguous_any22_i32 --------------------------
	.section	.nv.info.contiguous_any22_i32,"",@"SHT_CUDA_INFO"
	.sectionflags	@""
	.align	4


	//----- nvinfo : EIATTR_CUDA_API_VERSION
	.align		4
        /*0000*/ 	.byte	0x04, 0x37
        /*0002*/ 	.short	(.L_8379 - .L_8378)
.L_8378:
        /*0004*/ 	.word	0x00000082


	//----- nvinfo : EIATTR_KPARAM_INFO
	.align		4
.L_8379:
        /*0008*/ 	.byte	0x04, 0x17
        /*000a*/ 	.short	(.L_8381 - .L_8380)
.L_8380:
        /*000c*/ 	.word	0x00000000
        /*0010*/ 	.short	0x0003
        /*0012*/ 	.short	0x0018
        /*0014*/ 	.byte	0x00, 0xf0, 0x21, 0x00


	//----- nvinfo : EIATTR_KPARAM_INFO
	.align		4
.L_8381:
        /*0018*/ 	.byte	0x04, 0x17
        /*001a*/ 	.short	(.L_8383 - .L_8382)
.L_8382:
        /*001c*/ 	.word	0x00000000
        /*0020*/ 	.short	0x0002
        /*0022*/ 	.short	0x0010
        /*0024*/ 	.byte	0x00, 0xf0, 0x21, 0x00


	//----- nvinfo : EIATTR_KPARAM_INFO
	.align		4
.L_8383:
        /*0028*/ 	.byte	0x04, 0x17
        /*002a*/ 	.short	(.L_8385 - .L_8384)
.L_8384:
        /*002c*/ 	.word	0x00000000
        /*0030*/ 	.short	0x0001
        /*0032*/ 	.short	0x0008
        /*0034*/ 	.byte	0x00, 0xf5, 0x21, 0x00


	//----- nvinfo : EIATTR_KPARAM_INFO
	.align		4
.L_8385:
        /*0038*/ 	.byte	0x04, 0x17
        /*003a*/ 	.short	(.L_8387 - .L_8386)
.L_8386:
        /*003c*/ 	.word	0x00000000
        /*0040*/ 	.short	0x0000
        /*0042*/ 	.short	0x0000
        /*0044*/ 	.byte	0x00, 0xf5, 0x21, 0x00


	//----- nvinfo : EIATTR_SPARSE_MMA_MASK
	.align		4
.L_8387:
        /*0048*/ 	.byte	0x03, 0x50
        /*004a*/ 	.short	0x0000


	//----- nvinfo : EIATTR_MAXREG_COUNT
	.align		4
        /*004c*/ 	.byte	0x03, 0x1b
        /*004e*/ 	.short	0x00ff


	//----- nvinfo : EIATTR_NUM_BARRIERS
	.align		4
        /*0050*/ 	.byte	0x02, 0x4c
        /*0052*/ 	.byte	0x01
	.zero		1


	//----- nvinfo : EIATTR_MERCURY_ISA_VERSION
	.align		4
        /*0054*/ 	.byte	0x03, 0x5f
        /*0056*/ 	.short	0x0101


	//----- nvinfo : EIATTR_VRC_CTA_INIT_COUNT
	.align		4
        /*0058*/ 	.byte	0x02, 0x4a
	.zero		1
	.zero		1


	//----- nvinfo : EIATTR_EXIT_INSTR_OFFSETS
	.align		4
        /*005c*/ 	.byte	0x04, 0x1c
        /*005e*/ 	.short	(.L_8389 - .L_8388)


	//   ....[0]....
.L_8388:
        /*0060*/ 	.word	0x000004d0


	//   ....[1]....
        /*0064*/ 	.word	0x00000730


	//   ....[2]....
        /*0068*/ 	.word	0x00000840


	//----- nvinfo : EIATTR_CRS_STACK_SIZE
	.align		4
.L_8389:
        /*006c*/ 	.byte	0x04, 0x1e
        /*006e*/ 	.short	(.L_8391 - .L_8390)
.L_8390:
        /*0070*/ 	.word	0x00000000


	//----- nvinfo : EIATTR_CBANK_PARAM_SIZE
	.align		4
.L_8391:
        /*0074*/ 	.byte	0x03, 0x19
        /*0076*/ 	.short	0x0020


	//----- nvinfo : EIATTR_PARAM_CBANK
	.align		4
        /*0078*/ 	.byte	0x04, 0x0a
        /*007a*/ 	.short	(.L_8393 - .L_8392)
	.align		4
.L_8392:
        /*007c*/ 	.word	index@(.nv.constant0.contiguous_any22_i32)
        /*0080*/ 	.short	0x0380
        /*0082*/ 	.short	0x0020


	//----- nvinfo : EIATTR_SW_WAR
	.align		4
.L_8393:
        /*0084*/ 	.byte	0x04, 0x36
        /*0086*/ 	.short	(.L_8395 - .L_8394)
.L_8394:
        /*0088*/ 	.word	0x00000008
.L_8395:


//--------------------- .nv.info.contiguous_any2_i32 --------------------------
	.section	.nv.info.contiguous_any2_i32,"",@"SHT_CUDA_INFO"
	.sectionflags	@""
	.align	4


	//----- nvinfo : EIATTR_CUDA_API_VERSION
	.align		4
        /*0000*/ 	.byte	0x04, 0x37
        /*0002*/ 	.short	(.L_8397 - .L_8396)
.L_8396:
        /*0004*/ 	.word	0x00000082


	//----- nvinfo : EIATTR_KPARAM_INFO
	.align		4
.L_8397:
        /*0008*/ 	.byte	0x04, 0x17
        /*000a*/ 	.short	(.L_8399 - .L_8398)
.L_8398:
        /*000c*/ 	.word	0x00000000
        /*0010*/ 	.short	0x0006
        /*0012*/ 	.short	0x0030
        /*0014*/ 	.byte	0x00, 0xf0, 0x21, 0x00


	//----- nvinfo : EIATTR_KPARAM_INFO
	.align		4
.L_8399:
        /*0018*/ 	.byte	0x04, 0x17
        /*001a*/ 	.short	(.L_8401 - .L_8400)
.L_8400:
        /*001c*/ 	.word	0x00000000
        /*0020*/ 	.short	0x0005
        /*0022*/ 	.short	0x0028
        /*0024*/ 	.byte	0x00, 0xf0, 0x21, 0x00


	//----- nvinfo : EIATTR_KPARAM_INFO
	.align		4
.L_8401:
        /*0028*/ 	.byte	0x04, 0x17
        /*002a*/ 	.short	(.L_8403 - .L_8402)
.L_8402:
        /*002c*/ 	.word	0x00000000
        /*0030*/ 	.short	0x0004
        /*0032*/ 	.short	0x0020
        /*0034*/ 	.byte	0x00, 0xf0, 0x21, 0x00


	//----- nvinfo : EIATTR_KPARAM_INFO
	.align		4
.L_8403:
        /*0038*/ 	.byte	0x04, 0x17
        /*003a*/ 	.short	(.L_8405 - .L_8404)
.L_8404:
        /*003c*/ 	.word	0x00000000
        /*0040*/ 	.short	0x0003
        /*0042*/ 	.short	0x0018
        /*0044*/ 	.byte	0x00, 0xf5, 0x21, 0x00


	//----- nvinfo : EIATTR_KPARAM_INFO
	.align		4
.L_8405:
        /*0048*/ 	.byte	0x04, 0x17
        /*004a*/ 	.short	(.L_8407 - .L_8406)
.L_8406:
        /*004c*/ 	.word	0x00000000
        /*0050*/ 	.short	0x0002
        /*0052*/ 	.short	0x0010
        /*0054*/ 	.byte	0x00, 0xf5, 0x21, 0x00


	//----- nvinfo : EIATTR_KPARAM_INFO
	.align		4
.L_8407:
        /*0058*/ 	.byte	0x04, 0x17
        /*005a*/ 	.short	(.L_8409 - .L_8408)
.L_8408:
        /*005c*/ 	.word	0x00000000
        /*0060*/ 	.short	0x0001
        /*0062*/ 	.short	0x0008
        /*0064*/ 	.byte	0x00, 0xf5, 0x21, 0x00


	//----- nvinfo : EIATTR_KPARAM_INFO
	.align		4
.L_8409:
        /*0068*/ 	.byte	0x04, 0x17
        /*006a*/ 	.short	(.L_8411 - .L_8410)
.L_8410:
        /*006c*/ 	.word	0x00000000
        /*0070*/ 	.short	0x0000
        /*0072*/ 	.short	0x0000
        /*0074*/ 	.byte	0x00, 0xf5, 0x21, 0x00


	//----- nvinfo : EIATTR_SPARSE_MMA_MASK
	.align		4
.L_8411:
        /*0078*/ 	.byte	0x03, 0x50
        /*007a*/ 	.short	0x0000


	//----- nvinfo : EIATTR_MAXREG_COUNT
	.align		4
        /*007c*/ 	.byte	0x03, 0x1b
        /*007e*/ 	.short	0x00ff


	//----- nvinfo : EIATTR_NUM_BARRIERS
	.align		4
        /*0080*/ 	.byte	0x02, 0x4c
        /*0082*/ 	.byte	0x01
	.zero		1


	//----- nvinfo : EIATTR_MERCURY_ISA_VERSION
	.align		4
        /*0084*/ 	.byte	0x03, 0x5f
        /*0086*/ 	.short	0x0101


	//----- nvinfo : EIATTR_VRC_CTA_INIT_COUNT
	.align		4
        /*0088*/ 	.byte	0x02, 0x4a
	.zero		1
	.zero		1


	//----- nvinfo : EIATTR_EXIT_INSTR_OFFSETS
	.align		4
        /*008c*/ 	.byte	0x04, 0x1c
        /*008e*/ 	.short	(.L_8413 - .L_8412)


	//   ....[0]....
.L_8412:
        /*0090*/ 	.word	0x00006860


	//   ....[1]....
        /*0094*/ 	.word	0x00006ac0


	//   ....[2]....
        /*0098*/ 	.word	0x00006bd0


	//----- nvinfo : EIATTR_CRS_STACK_SIZE
	.align		4
.L_8413:
        /*009c*/ 	.byte	0x04, 0x1e
        /*009e*/ 	.short	(.L_8415 - .L_8414)
.L_8414:
        /*00a0*/ 	.word	0x00000000


	//----- nvinfo : EIATTR_CBANK_PARAM_SIZE
	.align		4
.L_8415:
        /*00a4*/ 	.byte	0x03, 0x19
        /*00a6*/ 	.short	0x0038


	//----- nvinfo : EIATTR_PARAM_CBANK
	.align		4
        /*00a8*/ 	.byte	0x04, 0x0a
        /*00aa*/ 	.short	(.L_8417 - .L_8416)
	.align		4
.L_8416:
        /*00ac*/ 	.word	index@(.nv.constant0.contiguous_any2_i32)
        /*00b0*/ 	.short	0x0380
        /*00b2*/ 	.short	0x0038


	//----- nvinfo : EIATTR_SW_WAR
	.align		4
.L_8417:
        /*00b4*/ 	.byte	0x04, 0x36
        /*00b6*/ 	.short	(.L_8419 - .L_8418)
.L_8418:
        /*00b8*/ 	.word	0x00000008
.L_8419:


//--------------------- .nv.info.uncontiguous_any_i32 --------------------------
	.section	.nv.info.uncontiguous_any_i32,"",@"SHT_CUDA_INFO"
	.sectionflags	@""
	.align	4


	//----- nvinfo : EIATTR_CUDA_API_VERSION
	.align		4
        /*0000*/ 	.byte	0x04, 0x37
        /*0002*/ 	.short	(.L_8421 - .L_8420)
.L_8420:
        /*0004*/ 	.word	0x00000082


	//----- nvinfo : EIATTR_KPARAM_INFO
	.align		4
.L_8421:
        /*0008*/ 	.byte	0x04, 0x17
        /*000a*/ 	.short	(.L_8423 - .L_8422)
.L_8422:
        /*000c*/ 	.word	0x00000000
        /*0010*/ 	.short	0x0005
        /*0012*/ 	.short	0x0028
        /*0014*/ 	.byte	0x00, 0xf0, 0x21, 0x00


	//----- nvinfo : EIATTR_KPARAM_INFO
	.align		4
.L_8423:
        /*0018*/ 	.byte	0x04, 0x17
        /*001a*/ 	.short	(.L_8425 - .L_8424)
.L_8424:
        /*001c*/ 	.word	0x00000000
        /*0020*/ 	.short	0x0004
        /*0022*/ 	.short	0x0020
        /*0024*/ 	.byte	0x00, 0xf0, 0x21, 0x00


	//----- nvinfo : EIATTR_KPARAM_INFO
	.align		4
.L_8425:
        /*0028*/ 	.byte	0x04, 0x17
        /*002a*/ 	.short	(.L_8427 - .L_8426)
.L_8426:
        /*002c*/ 	.word	0x00000000
        /*0030*/ 	.short	0x0003
        /*0032*/ 	.short	0x0018
        /*0034*/ 	.byte	0x00, 0xf5, 0x21, 0x00


	//----- nvinfo : EIATTR_KPARAM_INFO
	.align		4
.L_8427:
        /*0038*/ 	.byte	0x04, 0x17
        /*003a*/ 	.short	(.L_8429 - .L_8428)
.L_8428:
        /*003c*/ 	.word	0x00000000
        /*0040*/ 	.short	0x0002
        /*0042*/ 	.short	0x0010
        /*0044*/ 	.byte	0x00, 0xf5, 0x21, 0x00


	//----- nvinfo : EIATTR_KPARAM_INFO
	.align		4
.L_8429:
        /*0048*/ 	.byte	0x04, 0x17
        /*004a*/ 	.short	(.L_8431 - .L_8430)
.L_8430:
        /*004c*/ 	.word	0x00000000
        /*0050*/ 	.short	0x0001
        /*0052*/ 	.short	0x0008
        /*0054*/ 	.byte	0x00, 0xf5, 0x21, 0x00


	//----- nvinfo : EIATTR_KPARAM_INFO
	.align		4
.L_8431:
        /*0058*/ 	.byte	0x04, 0x17
        /*005a*/ 	.short	(.L_8433 - .L_8432)
.L_8432:
        /*005c*/ 	.word	0x00000000
        /*0060*/ 	.short	0x0000
        /*0062*/ 	.short	0x0000
        /*0064*/ 	.byte	0x00, 0xf5, 0x21, 0x00


	//----- nvinfo : EIATTR_SPARSE_MMA_MASK
	.align		4
.L_8433:
        /*0068*/ 	.byte	0x03, 0x50
        /*006a*/ 	.short	0x0000


	//----- nvinfo : EIATTR_MAXREG_COUNT
	.align		4
        /*006c*/ 	.byte	0x03, 0x1b
        /*006e*/ 	.short	0x00ff


	//----- nvinfo : EIATTR_NUM_BARRIERS
	.align		4
        /*0070*/ 	.byte	0x02, 0x4c
        /*0072*/ 	.byte	0x01
	.zero		1


	//----- nvinfo : EIATTR_MERCURY_ISA_VERSION
	.align		4
        /*0074*/ 	.byte	0x03, 0x5f
        /*0076*/ 	.short	0x0101


	//----- nvinfo : EIATTR_VRC_CTA_INIT_COUNT
	.align		4
        /*0078*/ 	.byte	0x02, 0x4a
	.zero		1
	.zero		1


	//----- nvinfo : EIATTR_EXIT_INSTR_OFFSETS
	.align		4
        /*007c*/ 	.byte	0x04, 0x1c
        /*007e*/ 	.short	(.L_8435 - .L_8434)


	//   ....[0]....
.L_8434:
        /*0080*/ 	.word	0x000067e0


	//   ....[1]....
        /*0084*/ 	.word	0x00006a40


	//   ....[2]....
        /*0088*/ 	.word	0x00006af0


	//----- nvinfo : EIATTR_CRS_STACK_SIZE
	.align		4
.L_8435:
        /*008c*/ 	.byte	0x04, 0x1e
        /*008e*/ 	.short	(.L_8437 - .L_8436)
.L_8436:
        /*0090*/ 	.word	0x00000000


	//----- nvinfo : EIATTR_CBANK_PARAM_SIZE
	.align		4
.L_8437:
        /*0094*/ 	.byte	0x03, 0x19
        /*0096*/ 	.short	0x0030


	//----- nvinfo : EIATTR_PARAM_CBANK
	.align		4
        /*0098*/ 	.byte	0x04, 0x0a
        /*009a*/ 	.short	(.L_8439 - .L_8438)
	.align		4
.L_8438:
        /*009c*/ 	.word	index@(.nv.constant0.uncontiguous_any_i32)
        /*00a0*/ 	.short	0x0380
        /*00a2*/ 	.short	0x0030


	//----- nvinfo : EIATTR_SW_WAR
	.align		4
.L_8439:
        /*00a4*/ 	.byte	0x04, 0x36
        /*00a6*/ 	.short	(.L_8441 - .L_8440)
.L_8440:
        /*00a8*/ 	.word	0x00000008
.L_8441:


//--------------------- .nv.info.contiguous_any_i32 --------------------------
	.section	.nv.info.contiguous_any_i32,"",@"SHT_CUDA_INFO"
	.sectionflags	@""
	.align	4


	//----- nvinfo : EIATTR_CUDA_API_VERSION
	.align		4
        /*0000*/ 	.byte	0x04, 0x37
        /*0002*/ 	.short	(.L_8443 - .L_8442)
.L_8442:
        /*0004*/ 	.word	0x00000082


	//----- nvinfo : EIATTR_KPARAM_INFO
	.align		4
.L_8443:
        /*0008*/ 	.byte	0x04, 0x17
        /*000a*/ 	.short	(.L_8445 - .L_8444)
.L_8444:
        /*000c*/ 	.word	0x00000000
        /*0010*/ 	.short	0x0002
        /*0012*/ 	.short	0x0010
        /*0014*/ 	.byte	0x00, 0xf0, 0x21, 0x00


	//----- nvinfo : EIATTR_KPARAM_INFO
	.align		4
.L_8445:
        /*0018*/ 	.byte	0x04, 0x17
        /*001a*/ 	.short	(.L_8447 - .L_8446)
.L_8446:
        /*001c*/ 	.word	0x00000000
        /*0020*/ 	.short	0x0001
        /*0022*/ 	.short	0x0008
        /*0024*/ 	.byte	0x00, 0xf5, 0x21, 0x00


	//----- nvinfo : EIATTR_KPARAM_INFO
	.align		4
.L_8447:
        /*0028*/ 	.byte	0x04, 0x17
        /*002a*/ 	.short	(.L_8449 - .L_8448)
.L_8448:
        /*002c*/ 	.word	0x00000000
        /*0030*/ 	.short	0x0000
        /*0032*/ 	.short	0x0000
        /*0034*/ 	.byte	0x00, 0xf5, 0x21, 0x00


	//----- nvinfo : EIATTR_SPARSE_MMA_MASK
	.align		4
.L_8449:
        /*0038*/ 	.byte	0x03, 0x50
        /*003a*/ 	.short	0x0000


	//----- nvinfo : EIATTR_MAXREG_COUNT
	.align		4
        /*003c*/ 	.byte	0x03, 0x1b
        /*003e*/ 	.short	0x00ff


	//----- nvinfo : EIATTR_NUM_BARRIERS
	.align		4
        /*0040*/ 	.byte	0x02, 0x4c
        /*0042*/ 	.byte	0x01
	.zero		1


	//----- nvinfo : EIATTR_MERCURY_ISA_VERSION
	.align		4
        /*0044*/ 	.byte	0x03, 0x5f
        /*0046*/ 	.short	0x0101


	//----- nvinfo : EIATTR_VRC_CTA_INIT_COUNT
	.align		4
        /*0048*/ 	.byte	0x02, 0x4a
	.zero		1
	.zero		1


	//----- nvinfo : EIATTR_EXIT_INSTR_OFFSETS
	.align		4
        /*004c*/ 	.byte	0x04, 0x1c
        /*004e*/ 	.short	(.L_8451 - .L_8450)


	//   ....[0]....
.L_8450:
        /*0050*/ 	.word	0x00000410


	//   ....[1]....
        /*0054*/ 	.word	0x00000670


	//   ....[2]....
        /*0058*/ 	.word	0x00000720


	//----- nvinfo : EIATTR_CRS_STACK_SIZE
	.align		4
.L_8451:
        /*005c*/ 	.byte	0x04, 0x1e
        /*005e*/ 	.short	(.L_8453 - .L_8452)
.L_8452:
        /*0060*/ 	.word	0x00000000


	//----- nvinfo : EIATTR_CBANK_PARAM_SIZE
	.align		4
.L_8453:
        /*0064*/ 	.byte	0x03, 0x19
        /*0066*/ 	.short	0x0018


	//----- nvinfo : EIATTR_PARAM_CBANK
	.align		4
        /*0068*/ 	.byte	0x04, 0x0a
        /*006a*/ 	.short	(.L_8455 - .L_8454)
	.align		4
.L_8454:
        /*006c*/ 	.word	index@(.nv.constant0.contiguous_any_i32)
        /*0070*/ 	.short	0x0380
        /*0072*/ 	.short	0x0018


	//----- nvinfo : EIATTR_SW_WAR
	.align		4
.L_8455:
        /*0074*/ 	.byte	0x04, 0x36
        /*0076*/ 	.short	(.L_8457 - .L_8456)
.L_8456:
        /*0078*/ 	.word	0x00000008
.L_8457:


//--------------------- .nv.info.contiguous_any33_i16 --------------------------
	.section	.nv.info.contiguous_any33_i16,"",@"SHT_CUDA_INFO"
	.sectionflags	@""
	.align	4


	//----- nvinfo : EIATTR_CUDA_API_VERSION
	.align		4
        /*0000*/ 	.byte	0x04, 0x37
        /*0002*/ 	.short	(.L_8459 - .L_8458)
.L_8458:
        /*0004*/ 	.word	0x00000082


	//----- nvinfo : EIATTR_KPARAM_INFO
	.align		4
.L_8459:
        /*0008*/ 	.byte	0x04, 0x17
        /*000a*/ 	.short	(.L_8461 - .L_8460)
.L_8460:
        /*000c*/ 	.word	0x00000000
        /*0010*/ 	.short	0x0004
        /*0012*/ 	.short	0x0020
        /*0014*/ 	.byte	0x00, 0xf0, 0x21, 0x00


	//----- nvinfo : EIATTR_KPARAM_INFO
	.align		4
.L_8461:
        /*0018*/ 	.byte	0x04, 0x17
        /*001a*/ 	.short	(.L_8463 - .L_8462)
.L_8462:
        /*001c*/ 	.word	0x00000000
        /*0020*/ 	.short	0x0003
        /*0022*/ 	.short	0x0018
        /*0024*/ 	.byte	0x00, 0xf0, 0x21, 0x00


	//----- nvinfo : EIATTR_KPARAM_INFO
	.align		4
.L_8463:
        /*0028*/ 	.byte	0x04, 0x17
        /*002a*/ 	.short	(.L_8465 - .L_8464)
.L_8464:
        /*002c*/ 	.word	0x00000000
        /*0030*/ 	.short	0x0002
        /*0032*/ 	.short	0x0010
        /*0034*/ 	.byte	0x00, 0xf0, 0x21, 0x00


	//----- nvinfo : EIATTR_KPARAM_INFO
	.align		4
.L_8465:
        /*0038*/ 	.byte	0x04, 0x17
        /*003a*/ 	.short	(.L_8467 - .L_8466)
.L_8466:
        /*003c*/ 	.word	0x00000000
        /*0040*/ 	.short	0x0001
        /*0042*/ 	.short	0x0008
        /*0044*/ 	.byte	0x00, 0xf5, 0x21, 0x00


	//----- nvinfo : EIATTR_KPARAM_INFO
	.align		4
.L_8467:
        /*0048*/ 	.byte	0x04, 0x17
        /*004a*/ 	.short	(.L_8469 - .L_8468)
.L_8468:
        /*004c*/ 	.word	0x00000000
        /*0050*/ 	.short	0x0000
        /*0052*/ 	.short	0x0000
        /*0054*/ 	.byte	0x00, 0xf5, 0x21, 0x00


	//----- nvinfo : EIATTR_SPARSE_MMA_MASK
	.align		4
.L_8469:
        /*0058*/ 	.byte	0x03, 0x50
        /*005a*/ 	.short	0x0000


	//----- nvinfo : EIATTR_MAXREG_COUNT
	.align		4
        /*005c*/ 	.byte	0x03, 0x1b
        /*005e*/ 	.short	0x00ff


	//----- nvinfo : EIATTR_NUM_BARRIERS
	.align		4
        /*0060*/ 	.byte	0x02, 0x4c
        /*0062*/ 	.byte	0x01
	.zero		1


	//----- nvinfo : EIATTR_MERCURY_ISA_VERSION
	.align		4
        /*0064*/ 	.byte	0x03, 0x5f
        /*0066*/ 	.short	0x0101


	//----- nvinfo : EIATTR_VRC_CTA_INIT_COUNT
	.align		4
        /*0068*/ 	.byte	0x02, 0x4a
	.zero		1
	.zero		1


	//----- nvinfo : EIATTR_EXIT_INSTR_OFFSETS
	.align		4
        /*006c*/ 	.byte	0x04, 0x1c
        /*006e*/ 	.short	(.L_8471 - .L_8470)


	//   ....[0]....
.L_8470:
        /*0070*/ 	.word	0x00000140


	//   ....[1]....
        /*0074*/ 	.word	0x000001f0


	//   ....[2]....
        /*0078*/ 	.word	0x00000960


	//----- nvinfo : EIATTR_CRS_STACK_SIZE
	.align		4
.L_8471:
        /*007c*/ 	.byte	0x04, 0x1e
        /*007e*/ 	.short	(.L_8473 - .L_8472)
.L_8472:
        /*0080*/ 	.word	0x00000000


	//----- nvinfo : EIATTR_CBANK_PARAM_SIZE
	.align		4
.L_8473:
        /*0084*/ 	.byte	0x03, 0x19
        /*0086*/ 	.short	0x0028


	//----- nvinfo : EIATTR_PARAM_CBANK
	.align		4
        /*0088*/ 	.byte	0x04, 0x0a
        /*008a*/ 	.short	(.L_8475 - .L_8474)
	.align		4
.L_8474:
        /*008c*/ 	.word	index@(.nv.constant0.contiguous_any33_i16)
        /*0090*/ 	.short	0x0380
        /*0092*/ 	.short	0x0028


	//----- nvinfo : EIATTR_SW_WAR
	.align		4
.L_8475:
        /*0094*/ 	.byte	0x04, 0x36
        /*0096*/ 	.short	(.L_8477 - .L_8476)
.L_8476:
        /*0098*/ 	.word	0x00000008
.L_8477:


//--------------------- .nv.info.contiguous_any3_i16 --------------------------
	.section	.nv.info.contiguous_any3_i16,"",@"SHT_CUDA_INFO"
	.sectionflags	@""
	.align	4


	//----- nvinfo : EIATTR_CUDA_API_VERSION
	.align		4
        /*0000*/ 	.byte	0x04, 0x37
        /*0002*/ 	.short	(.L_8479 - .L_8478)
.L_8478:
        /*0004*/ 	.word	0x00000082


	//----- nvinfo : EIATTR_KPARAM_INFO
	.align		4
.L_8479:
        /*0008*/ 	.byte	0x04, 0x17
        /*000a*/ 	.short	(.L_8481 - .L_8480)
.L_8480:
        /*000c*/ 	.word	0x00000000
        /*0010*/ 	.short	0x0006
        /*0012*/ 	.short	0x0030
        /*0014*/ 	.byte	0x00, 0xf0, 0x21, 0x00


	//----- nvinfo : EIATTR_KPARAM_INFO
	.align		4
.L_8481:
        /*0018*/ 	.byte	0x04, 0x17
        /*001a*/ 	.short	(.L_8483 - .L_8482)
.L_8482:
        /*001c*/ 	.word	0x00000000
        /*0020*/ 	.short	0x0005
        /*0022*/ 	.short	0x0028
        /*0024*/ 	.byte	0x00, 0xf0, 0x21, 0x00


	//----- nvinfo : EIATTR_KPARAM_INFO
	.align		4
.L_8483:
        /*0028*/ 	.byte	0x04, 0x17
        /*002a*/ 	.short	(.L_8485 - .L_8484)
.L_8484:
        /*002c*/ 	.word	0x00000000
        /*0030*/ 	.short	0x0004
        /*0032*/ 	.short	0x0020
        /*0034*/ 	.byte	0x00, 0xf0, 0x21, 0x00


	//----- nvinfo : EIATTR_KPARAM_INFO
	.align		4
.L_8485:
        /*0038*/ 	.byte	0x04, 0x17
        /*003a*/ 	.short	(.L_8487 - .L_8486)
.L_8486:
        /*003c*/ 	.word	0x00000000
        /*0040*/ 	.short	0x0003
        /*0042*/ 	.short	0x0018
        /*0044*/ 	.byte	0x00, 0xf5, 0x21, 0x00


	//----- nvinfo : EIATTR_KPARAM_INFO
	.align		4
.L_8487:
        /*0048*/ 	.byte	0x04, 0x17
        /*004a*/ 	.short	(.L_8489 - .L_8488)
.L_8488:
        /*004c*/ 	.word	0x00000000
        /*0050*/ 	.short	0x0002
        /*0052*/ 	.short	0x0010
        /*0054*/ 	.byte	0x00, 0xf5, 0x21, 0x00


	//----- nvinfo : EIATTR_KPARAM_INFO
	.align		4
.L_8489:
        /*0058*/ 	.byte	0x04, 0x17
        /*005a*/ 	.short	(.L_8491 - .L_8490)
.L_8490:
        /*005c*/ 	.word	0x00000000
        /*0060*/ 	.short	0x0001
        /*0062*/ 	.short	0x0008
        /*0064*/ 	.byte	0x00, 0xf5, 0x21, 0x00


	//----- nvinfo : EIATTR_KPARAM_INFO
	.align		4
.L_8491:
        /*0068*/ 	.byte	0x04, 0x17
        /*006a*/ 	.short	(.L_8493 - .L_8492)
.L_8492:
        /*006c*/ 	.word	0x00000000
        /*0070*/ 	.short	0x0000
        /*0072*/ 	.short	0x0000
        /*0074*/ 	.byte	0x00, 0xf5, 0x21, 0x00


	//----- nvinfo : EIATTR_SPARSE_MMA_MASK
	.align		4
.L_8493:
        /*0078*/ 	.byte	0x03, 0x50
        /*007a*/ 	.short	0x0000


	//----- nvinfo : EIATTR_MAXREG_COUNT
	.align		4
        /*007c*/ 	.byte	0x03, 0x1b
        /*007e*/ 	.short	0x00ff


	//----- nvinfo : EIATTR_NUM_BARRIERS
	.align		4
        /*0080*/ 	.byte	0x02, 0x4c
        /*0082*/ 	.byte	0x01
	.zero		1


	//----- nvinfo : EIATTR_MERCURY_ISA_VERSION
	.align		4
        /*0084*/ 	.byte	0x03, 0x5f
        /*0086*/ 	.short	0x0101


	//----- nvinfo : EIATTR_VRC_CTA_INIT_COUNT
	.align		4
        /*0088*/ 	.byte	0x02, 0x4a
	.zero		1
	.zero		1


	//----- nvinfo : EIATTR_EXIT_INSTR_OFFSETS
	.align		4
        /*008c*/ 	.byte	0x04, 0x1c
        /*008e*/ 	.short	(.L_8495 - .L_8494)


	//   ....[0]....
.L_8494:
        /*0090*/ 	.word	0x00000140


	//   ....[1]....
        /*0094*/ 	.word	0x00003120


	//   ....[2]....
        /*0098*/ 	.word	0x00003900


	//----- nvinfo : EIATTR_CRS_STACK_SIZE
	.align		4
.L_8495:
        /*009c*/ 	.byte	0x04, 0x1e
        /*009e*/ 	.short	(.L_8497 - .L_8496)
.L_8496:
        /*00a0*/ 	.word	0x00000000


	//----- nvinfo : EIATTR_CBANK_PARAM_SIZE
	.align		4
.L_8497:
        /*00a4*/ 	.byte	0x03, 0x19
        /*00a6*/ 	.short	0x0038


	//----- nvinfo : EIATTR_PARAM_CBANK
	.align		4
        /*00a8*/ 	.byte	0x04, 0x0a
        /*00aa*/ 	.short	(.L_8499 - .L_8498)
	.align		4
.L_8498:
        /*00ac*/ 	.word	index@(.nv.constant0.contiguous_any3_i16)
        /*00b0*/ 	.short	0x0380
        /*00b2*/ 	.short	0x0038


	//----- nvinfo : EIATTR_SW_WAR
	.align		4
.L_8499:
        /*00b4*/ 	.byte	0x04, 0x36
        /*00b6*/ 	.short	(.L_8501 - .L_8500)
.L_8500:
        /*00b8*/ 	.word	0x00000008
.L_8501:


//--------------------- .nv.info.contiguous_any22_i16 --------------------------
	.section	.nv.info.contiguous_any22_i16,"",@"SHT_CUDA_INFO"
	.sectionflags	@""
	.align	4


	//----- nvinfo : EIATTR_CUDA_API_VERSION
	.align		4
        /*0000*/ 	.byte	0x04, 0x37
        /*0002*/ 	.short	(.L_8503 - .L_8502)
.L_8502:
        /*0004*/ 	.word	0x00000082


	//----- nvinfo : EIATTR_KPARAM_INFO
	.align		4
.L_8503:
        /*0008*/ 	.byte	0x04, 0x17
        /*000a*/ 	.short	(.L_8505 - .L_8504)
.L_8504:
        /*000c*/ 	.word	0x00000000
        /*0010*/ 	.short	0x0003
        /*0012*/ 	.short	0x0018
        /*0014*/ 	.byte	0x00, 0xf0, 0x21, 0x00


	//----- nvinfo : EIATTR_KPARAM_INFO
	.align		4
.L_8505:
        /*0018*/ 	.byte	0x04, 0x17
        /*001a*/ 	.short	(.L_8507 - .L_8506)
.L_8506:
        /*001c*/ 	.word	0x00000000
        /*0020*/ 	.short	0x0002
        /*0022*/ 	.short	0x0010
        /*0024*/ 	.byte	0x00, 0xf0, 0x21, 0x00


	//----- nvinfo : EIATTR_KPARAM_INFO
	.align		4
.L_8507:
        /*0028*/ 	.byte	0x04, 0x17
        /*002a*/ 	.short	(.L_8509 - .L_8508)
.L_8508:
        /*002c*/ 	.word	0x00000000
        /*0030*/ 	.short	0x0001
        /*0032*/ 	.short	0x0008
        /*0034*/ 	.byte	0x00, 0xf5, 0x21, 0x00


	//----- nvinfo : EIATTR_KPARAM_INFO
	.align		4
.L_8509:
        /*0038*/ 	.byte	0x04, 0x17
        /*003a*/ 	.short	(.L_8511 - .L_8510)
.L_8510:
        /*003c*/ 	.word	0x00000000
        /*0040*/ 	.short	0x0000
        /*0042*/ 	.short	0x0000
        /*0044*/ 	.byte	0x00, 0xf5, 0x21, 0x00


	//----- nvinfo : EIATTR_SPARSE_MMA_MASK
	.align		4
.L_8511:
        /*0048*/ 	.byte	0x03, 0x50
        /*004a*/ 	.short	0x0000


	//----- nvinfo : EIATTR_MAXREG_COUNT
	.align		4
        /*004c*/ 	.byte	0x03, 0x1b
        /*004e*/ 	.short	0x00ff


	//----- nvinfo : EIATTR_NUM_BARRIERS
	.align		4
        /*0050*/ 	.byte	0x02, 0x4c
        /*0052*/ 	.byte	0x01
	.zero		1


	//----- nvinfo : EIATTR_MERCURY_ISA_VERSION
	.align		4
        /*0054*/ 	.byte	0x03, 0x5f
        /*0056*/ 	.short	0x0101


	//----- nvinfo : EIATTR_VRC_CTA_INIT_COUNT
	.align		4
        /*0058*/ 	.byte	0x02, 0x4a
	.zero		1
	.zero		1


	//----- nvinfo : EIATTR_EXIT_INSTR_OFFSETS
	.align		4
        /*005c*/ 	.byte	0x04, 0x1c
        /*005e*/ 	.short	(.L_8513 - .L_8512)


	//   ....[0]....
.L_8512:
        /*0060*/ 	.word	0x000004d0


	//   ....[1]....
        /*0064*/ 	.word	0x00000730


	//   ....[2]....
        /*0068*/ 	.word	0x00000840


	//----- nvinfo : EIATTR_CRS_STACK_SIZE
	.align		4
.L_8513:
        /*006c*/ 	.byte	0x04, 0x1e
        /*006e*/ 	.short	(.L_8515 - .L_8514)
.L_8514:
        /*0070*/ 	.word	0x00000000


	//----- nvinfo : EIATTR_CBANK_PARAM_SIZE
	.align		4
.L_8515:
        /*0074*/ 	.byte	0x03, 0x19
        /*0076*/ 	.short	0x0020


	//----- nvinfo : EIATTR_PARAM_CBANK
	.align		4
        /*0078*/ 	.byte	0x04, 0x0a
        /*007a*/ 	.short	(.L_8517 - .L_8516)
	.align		4
.L_8516:
        /*007c*/ 	.word	index@(.nv.constant0.contiguous_any22_i16)
        /*0080*/ 	.short	0x0380
        /*0082*/ 	.short	0x0020


	//----- nvinfo : EIATTR_SW_WAR
	.align		4
.L_8517:
        /*0084*/ 	.byte	0x04, 0x36
        /*0086*/ 	.short	(.L_8519 - .L_8518)
.L_8518:
        /*0088*/ 	.word	0x00000008
.L_8519:


//--------------------- .nv.info.contiguous_any2_i16 --------------------------
	.section	.nv.info.contiguous_any2_i16,"",@"SHT_CUDA_INFO"
	.sectionflags	@""
	.align	4


	//----- nvinfo : EIATTR_CUDA_API_VERSION
	.align		4
        /*0000*/ 	.byte	0x04, 0x37
        /*0002*/ 	.short	(.L_8521 - .L_8520)
.L_8520:
        /*0004*/ 	.word	0x00000082


	//----- nvinfo : EIATTR_KPARAM_INFO
	.align		4
.L_8521:
        /*0008*/ 	.byte	0x04, 0x17
        /*000a*/ 	.short	(.L_8523 - .L_8522)
.L_8522:
        /*000c*/ 	.word	0x00000000
        /*0010*/ 	.short	0x0006
        /*0012*/ 	.short	0x0030
        /*0014*/ 	.byte	0x00, 0xf0, 0x21, 0x00


	//----- nvinfo : EIATTR_KPARAM_INFO
	.align		4
.L_8523:
        /*0018*/ 	.byte	0x04, 0x17
        /*001a*/ 	.short	(.L_8525 - .L_8524)
.L_8524:
        /*001c*/ 	.word	0x00000000
        /*0020*/ 	.short	0x0005
        /*0022*/ 	.short	0x0028
        /*0024*/ 	.byte	0x00, 0xf0, 0x21, 0x00


	//----- nvinfo : EIATTR_KPARAM_INFO
	.align		4
.L_8525:
        /*0028*/ 	.byte	0x04, 0x17
        /*002a*/ 	.short	(.L_8527 - .L_8526)
.L_8526:
        /*002c*/ 	.word	0x00000000
        /*0030*/ 	.short	0x0004
        /*0032*/ 	.short	0x0020
        /*0034*/ 	.byte	0x00, 0xf0, 0x21, 0x00


	//----- nvinfo : EIATTR_KPARAM_INFO
	.align		4
.L_8527:
        /*0038*/ 	.byte	0x04, 0x17
        /*003a*/ 	.short	(.L_8529 - .L_8528)
.L_8528:
        /*003c*/ 	.word	0x00000000
        /*0040*/ 	.short	0x0003
        /*0042*/ 	.short	0x0018
        /*0044*/ 	.byte	0x00, 0xf5, 0x21, 0x00


	//----- nvinfo : EIATTR_KPARAM_INFO
	.align		4
.L_8529:
        /*0048*/ 	.byte	0x04, 0x17
        /*004a*/ 	.short	(.L_8531 - .L_8530)
.L_8530:
        /*004c*/ 	.word	0x00000000
        /*0050*/ 	.short	0x0002
        /*0052*/ 	.short	0x0010
        /*0054*/ 	.byte	0x00, 0xf5, 0x21, 0x00


	//----- nvinfo : EIATTR_KPARAM_INFO
	.align		4
.L_8531:
        /*0058*/ 	.byte	0x04, 0x17
        /*005a*/ 	.short	(.L_8533 - .L_8532)
.L_8532:
        /*005c*/ 	.word	0x00000000
        /*0060*/ 	.short	0x0001
        /*0062*/ 	.short	0x0008
        /*0064*/ 	.byte	0x00, 0xf5, 0x21, 0x00


	//----- nvinfo : EIATTR_KPARAM_INFO
	.align		4
.L_8533:
        /*0068*/ 	.byte	0x04, 0x17
        /*006a*/ 	.short	(.L_8535 - .L_8534)
.L_8534:
        /*006c*/ 	.word	0x00000000
        /*0070*/ 	.short	0x0000
        /*0072*/ 	.short	0x0000
        /*0074*/ 	.byte	0x00, 0xf5, 0x21, 0x00


	//----- nvinfo : EIATTR_SPARSE_MMA_MASK
	.align		4
.L_8535:
        /*0078*/ 	.byte	0x03, 0x50
        /*007a*/ 	.short	0x0000


	//----- nvinfo : EIATTR_MAXREG_COUNT
	.align		4
        /*007c*/ 	.byte	0x03, 0x1b
        /*007e*/ 	.short	0x00ff


	//----- nvinfo : EIATTR_NUM_BARRIERS
	.align		4
        /*0080*/ 	.byte	0x02, 0x4c
        /*0082*/ 	.byte	0x01
	.zero		1


	//----- nvinfo : EIATTR_MERCURY_ISA_VERSION
	.align		4
        /*0084*/ 	.byte	0x03, 0x5f
        /*0086*/ 	.short	0x0101


	//----- nvinfo : EIATTR_VRC_CTA_INIT_COUNT
	.align		4
        /*0088*/ 	.byte	0x02, 0x4a
	.zero		1
	.zero		1


	//----- nvinfo : EIATTR_EXIT_INSTR_OFFSETS
	.align		4
        /*008c*/ 	.byte	0x04, 0x1c
        /*008e*/ 	.short	(.L_8537 - .L_8536)


	//   ....[0]....
.L_8536:
        /*0090*/ 	.word	0x00006860


	//   ....[1]....
        /*0094*/ 	.word	0x00006ac0


	//   ....[2]....
        /*0098*/ 	.word	0x00006bd0


	//----- nvinfo : EIATTR_CRS_STACK_SIZE
	.align		4
.L_8537:
        /*009c*/ 	.byte	0x04, 0x1e
        /*009e*/ 	.short	(.L_8539 - .L_8538)
.L_8538:
        /*00a0*/ 	.word	0x00000000


	//----- nvinfo : EIATTR_CBANK_PARAM_SIZE
	.align		4
.L_8539:
        /*00a4*/ 	.byte	0x03, 0x19
        /*00a6*/ 	.short	0x0038


	//----- nvinfo : EIATTR_PARAM_CBANK
	.align		4
        /*00a8*/ 	.byte	0x04, 0x0a
        /*00aa*/ 	.short	(.L_8541 - .L_8540)
	.align		4
.L_8540:
        /*00ac*/ 	.word	index@(.nv.constant0.contiguous_any2_i16)
        /*00b0*/ 	.short	0x0380
        /*00b2*/ 	.short	0x0038


	//----- nvinfo : EIATTR_SW_WAR
	.align		4
.L_8541:
        /*00b4*/ 	.byte	0x04, 0x36
        /*00b6*/ 	.short	(.L_8543 - .L_8542)
.L_8542:
        /*00b8*/ 	.word	0x00000008
.L_8543:


//--------------------- .nv.info.uncontiguous_any_i16 --------------------------
	.section	.nv.info.uncontiguous_any_i16,"",@"SHT_CUDA_INFO"
	.sectionflags	@""
	.align	4


	//----- nvinfo : EIATTR_CUDA_API_VERSION
	.align		4
        /*0000*/ 	.byte	0x04, 0x37
        /*0002*/ 	.short	(.L_8545 - .L_8544)
.L_8544:
        /*0004*/ 	.word	0x00000082


	//----- nvinfo : EIATTR_KPARAM_INFO
	.align		4
.L_8545:
        /*0008*/ 	.byte	0x04, 0x17
        /*000a*/ 	.short	(.L_8547 - .L_8546)
.L_8546:
        /*000c*/ 	.word	0x00000000
        /*0010*/ 	.short	0x0005
        /*0012*/ 	.short	0x0028
        /*0014*/ 	.byte	0x00, 0xf0, 0x21, 0x00


	//----- nvinfo : EIATTR_KPARAM_INFO
	.align		4
.L_8547:
        /*0018*/ 	.byte	0x04, 0x17
        /*001a*/ 	.short	(.L_8549 - .L_8548)
.L_8548:
        /*001c*/ 	.word	0x00000000
        /*0020*/ 	.short	0x0004
        /*0022*/ 	.short	0x0020
        /*0024*/ 	.byte	0x00, 0xf0, 0x21, 0x00


	//----- nvinfo : EIATTR_KPARAM_INFO
	.align		4
.L_8549:
        /*0028*/ 	.byte	0x04, 0x17
        /*002a*/ 	.short	(.L_8551 - .L_8550)
.L_8550:
        /*002c*/ 	.word	0x00000000
        /*0030*/ 	.short	0x0003
        /*0032*/ 	.short	0x0018
        /*0034*/ 	.byte	0x00, 0xf5, 0x21, 0x00


	//----- nvinfo : EIATTR_KPARAM_INFO
	.align		4
.L_8551:
        /*0038*/ 	.byte	0x04, 0x17
        /*003a*/ 	.short	(.L_8553 - .L_8552)
.L_8552:
        /*003c*/ 	.word	0x00000000
        /*0040*/ 	.short	0x0002
        /*0042*/ 	.short	0x0010
        /*0044*/ 	.byte	0x00, 0xf5, 0x21, 0x00


	//----- nvinfo : EIATTR_KPARAM_INFO
	.align		4
.L_8553:
        /*0048*/ 	.byte	0x04, 0x17
        /*004a*/ 	.short	(.L_8555 - .L_8554)
.L_8554:
        /*004c*/ 	.word	0x00000000
        /*0050*/ 	.short	0x0001
        /*0052*/ 	.short	0x0008
        /*0054*/ 	.byte	0x00, 0xf5, 0x21, 0x00


	//----- nvinfo : EIATTR_KPARAM_INFO
	.align		4
.L_8555:
        /*0058*/ 	.byte	0x04, 0x17
        /*005a*/ 	.short	(.L_8557 - .L_8556)
.L_8556:
        /*005c*/ 	.word	0x00000000
        /*0060*/ 	.short	0x0000
        /*0062*/ 	.short	0x0000
        /*0064*/ 	.byte	0x00, 0xf5, 0x21, 0x00


	//----- nvinfo : EIATTR_SPARSE_MMA_MASK
	.align		4
.L_8557:
        /*0068*/ 	.byte	0x03, 0x50
        /*006a*/ 	.short	0x0000


	//----- nvinfo : EIATTR_MAXREG_COUNT
	.align		4
        /*006c*/ 	.byte	0x03, 0x1b
        /*006e*/ 	.short	0x00ff


	//----- nvinfo : EIATTR_NUM_BARRIERS
	.align		4
        /*0070*/ 	.byte	0x02, 0x4c
        /*0072*/ 	.byte	0x01
	.zero		1


	//----- nvinfo : EIATTR_MERCURY_ISA_VERSION
	.align		4
        /*0074*/ 	.byte	0x03, 0x5f
        /*0076*/ 	.short	0x0101


	//----- nvinfo : EIATTR_VRC_CTA_INIT_COUNT
	.align		4
        /*0078*/ 	.byte	0x02, 0x4a
	.zero		1
	.zero		1


	//----- nvinfo : EIATTR_EXIT_INSTR_OFFSETS
	.align		4
        /*007c*/ 	.byte	0x04, 0x1c
        /*007e*/ 	.short	(.L_8559 - .L_8558)


	//   ....[0]....
.L_8558:
        /*0080*/ 	.word	0x000067e0


	//   ....[1]....
        /*0084*/ 	.word	0x00006a40


	//   ....[2]....
        /*0088*/ 	.word	0x00006af0


	//----- nvinfo : EIATTR_CRS_STACK_SIZE
	.align		4
.L_8559:
        /*008c*/ 	.byte	0x04, 0x1e
        /*008e*/ 	.short	(.L_8561 - .L_8560)
.L_8560:
        /*0090*/ 	.word	0x00000000


	//----- nvinfo : EIATTR_CBANK_PARAM_SIZE
	.align		4
.L_8561:
        /*0094*/ 	.byte	0x03, 0x19
        /*0096*/ 	.short	0x0030


	//----- nvinfo : EIATTR_PARAM_CBANK
	.align		4
        /*0098*/ 	.byte	0x04, 0x0a
        /*009a*/ 	.short	(.L_8563 - .L_8562)
	.align		4
.L_8562:
        /*009c*/ 	.word	index@(.nv.constant0.uncontiguous_any_i16)
        /*00a0*/ 	.short	0x0380
        /*00a2*/ 	.short	0x0030


	//----- nvinfo : EIATTR_SW_WAR
	.align		4
.L_8563:
        /*00a4*/ 	.byte	0x04, 0x36
        /*00a6*/ 	.short	(.L_8565 - .L_8564)
.L_8564:
        /*00a8*/ 	.word	0x00000008
.L_8565:


//--------------------- .nv.info.contiguous_any_i16 --------------------------
	.section	.nv.info.contiguous_any_i16,"",@"SHT_CUDA_INFO"
	.sectionflags	@""
	.align	4


	//----- nvinfo : EIATTR_CUDA_API_VERSION
	.align		4
        /*0000*/ 	.byte	0x04, 0x37
        /*0002*/ 	.short	(.L_8567 - .L_8566)
.L_8566:
        /*0004*/ 	.word	0x00000082


	//----- nvinfo : EIATTR_KPARAM_INFO
	.align		4
.L_8567:
        /*0008*/ 	.byte	0x04, 0x17
        /*000a*/ 	.short	(.L_8569 - .L_8568)
.L_8568:
        /*000c*/ 	.word	0x00000000
        /*0010*/ 	.short	0x0002
        /*0012*/ 	.short	0x0010
        /*0014*/ 	.byte	0x00, 0xf0, 0x21, 0x00


	//----- nvinfo : EIATTR_KPARAM_INFO
	.align		4
.L_8569:
        /*0018*/ 	.byte	0x04, 0x17
        /*001a*/ 	.short	(.L_8571 - .L_8570)
.L_8570:
        /*001c*/ 	.word	0x00000000
        /*0020*/ 	.short	0x0001
        /*0022*/ 	.short	0x0008
        /*0024*/ 	.byte	0x00, 0xf5, 0x21, 0x00


	//----- nvinfo : EIATTR_KPARAM_INFO
	.align		4
.L_8571:
        /*0028*/ 	.byte	0x04, 0x17
        /*002a*/ 	.short	(.L_8573 - .L_8572)
.L_8572:
        /*002c*/ 	.word	0x00000000
        /*0030*/ 	.short	0x0000
        /*0032*/ 	.short	0x0000
        /*0034*/ 	.byte	0x00, 0xf5, 0x21, 0x00


	//----- nvinfo : EIATTR_SPARSE_MMA_MASK
	.align		4
.L_8573:
        /*0038*/ 	.byte	0x03, 0x50
        /*003a*/ 	.short	0x0000


	//----- nvinfo : EIATTR_MAXREG_COUNT
	.align		4
        /*003c*/ 	.byte	0x03, 0x1b
        /*003e*/ 	.short	0x00ff


	//----- nvinfo : EIATTR_NUM_BARRIERS
	.align		4
        /*0040*/ 	.byte	0x02, 0x4c
        /*0042*/ 	.byte	0x01
	.zero		1


	//----- nvinfo : EIATTR_MERCURY_ISA_VERSION
	.align		4
        /*0044*/ 	.byte	0x03, 0x5f
        /*0046*/ 	.short	0x0101


	//----- nvinfo : EIATTR_VRC_CTA_INIT_COUNT
	.align		4
        /*0048*/ 	.byte	0x02, 0x4a
	.zero		1
	.zero		1


	//----- nvinfo : EIATTR_EXIT_INSTR_OFFSETS
	.align		4
        /*004c*/ 	.byte	0x04, 0x1c
        /*004e*/ 	.short	(.L_8575 - .L_8574)


	//   ....[0]....
.L_8574:
        /*0050*/ 	.word	0x00000410


	//   ....[1]....
        /*0054*/ 	.word	0x00000670


	//   ....[2]....
        /*0058*/ 	.word	0x00000720


	//----- nvinfo : EIATTR_CRS_STACK_SIZE
	.align		4
.L_8575:
        /*005c*/ 	.byte	0x04, 0x1e
        /*005e*/ 	.short	(.L_8577 - .L_8576)
.L_8576:
        /*0060*/ 	.word	0x00000000


	//----- nvinfo : EIATTR_CBANK_PARAM_SIZE
	.align		4
.L_8577:
        /*0064*/ 	.byte	0x03, 0x19
        /*0066*/ 	.short	0x0018


	//----- nvinfo : EIATTR_PARAM_CBANK
	.align		4
        /*0068*/ 	.byte	0x04, 0x0a
        /*006a*/ 	.short	(.L_8579 - .L_8578)
	.align		4
.L_8578:
        /*006c*/ 	.word	index@(.nv.constant0.contiguous_any_i16)
        /*0070*/ 	.short	0x0380
        /*0072*/ 	.short	0x0018


	//----- nvinfo : EIATTR_SW_WAR
	.align		4
.L_8579:
        /*0074*/ 	.byte	0x04, 0x36
        /*0076*/ 	.short	(.L_8581 - .L_8580)
.L_8580:
        /*0078*/ 	.word	0x00000008
.L_8581:


//--------------------- .nv.info.contiguous_any33_i8 --------------------------
	.section	.nv.info.contiguous_any33_i8,"",@"SHT_CUDA_INFO"
	.sectionflags	@""
	.align	4


	//----- nvinfo : EIATTR_CUDA_API_VERSION
	.align		4
        /*0000*/ 	.byte	0x04, 0x37
        /*0002*/ 	.short	(.L_8583 - .L_8582)
.L_8582:
        /*0004*/ 	.word	0x00000082


	//----- nvinfo : EIATTR_KPARAM_INFO
	.align		4
.L_8583:
        /*0008*/ 	.byte	0x04, 0x17
        /*000a*/ 	.short	(.L_8585 - .L_8584)
.L_8584:
        /*000c*/ 	.word	0x00000000
        /*0010*/ 	.short	0x0004
        /*0012*/ 	.short	0x0020
        /*0014*/ 	.byte	0x00, 0xf0, 0x21, 0x00


	//----- nvinfo : EIATTR_KPARAM_INFO
	.align		4
.L_8585:
        /*0018*/ 	.byte	0x04, 0x17
        /*001a*/ 	.short	(.L_8587 - .L_8586)
.L_8586:
        /*001c*/ 	.word	0x00000000
        /*0020*/ 	.short	0x0003
        /*0022*/ 	.short	0x0018
        /*0024*/ 	.byte	0x00, 0xf0, 0x21, 0x00


	//----- nvinfo : EIATTR_KPARAM_INFO
	.align		4
.L_8587:
        /*0028*/ 	.byte	0x04, 0x17
        /*002a*/ 	.short	(.L_8589 - .L_8588)
.L_8588:
        /*002c*/ 	.word	0x00000000
        /*0030*/ 	.short	0x0002
        /*0032*/ 	.short	0x0010
        /*0034*/ 	.byte	0x00, 0xf0, 0x21, 0x00


	//----- nvinfo : EIATTR_KPARAM_INFO
	.align		4
.L_8589:
        /*0038*/ 	.byte	0x04, 0x17
        /*003a*/ 	.short	(.L_8591 - .L_8590)
.L_8590:
        /*003c*/ 	.word	0x00000000
        /*0040*/ 	.short	0x0001
        /*0042*/ 	.short	0x0008
        /*0044*/ 	.byte	0x00, 0xf5, 0x21, 0x00


	//----- nvinfo : EIATTR_KPARAM_INFO
	.align		4
.L_8591:
        /*0048*/ 	.byte	0x04, 0x17
        /*004a*/ 	.short	(.L_8593 - .L_8592)
.L_8592:
        /*004c*/ 	.word	0x00000000
        /*0050*/ 	.short	0x0000
        /*0052*/ 	.short	0x0000
        /*0054*/ 	.byte	0x00, 0xf5, 0x21, 0x00


	//----- nvinfo : EIATTR_SPARSE_MMA_MASK
	.align		4
.L_8593:
        /*0058*/ 	.byte	0x03, 0x50
        /*005a*/ 	.short	0x0000


	//----- nvinfo : EIATTR_MAXREG_COUNT
	.align		4
        /*005c*/ 	.byte	0x03, 0x1b
        /*005e*/ 	.short	0x00ff


	//----- nvinfo : EIATTR_NUM_BARRIERS
	.align		4
        /*0060*/ 	.byte	0x02, 0x4c
        /*0062*/ 	.byte	0x01
	.zero		1


	//----- nvinfo : EIATTR_MERCURY_ISA_VERSION
	.align		4
        /*0064*/ 	.byte	0x03, 0x5f
        /*0066*/ 	.short	0x0101


	//----- nvinfo : EIATTR_VRC_CTA_INIT_COUNT
	.align		4
        /*0068*/ 	.byte	0x02, 0x4a
	.zero		1
	.zero		1


	//----- nvinfo : EIATTR_EXIT_INSTR_OFFSETS
	.align		4
        /*006c*/ 	.byte	0x04, 0x1c
        /*006e*/ 	.short	(.L_8595 - .L_8594)


	//   ....[0]....
.L_8594:
        /*0070*/ 	.word	0x00000140


	//   ....[1]....
        /*0074*/ 	.word	0x00000200


	//   ....[2]....
        /*0078*/ 	.word	0x00000970


	//----- nvinfo : EIATTR_CRS_STACK_SIZE
	.align		4
.L_8595:
        /*007c*/ 	.byte	0x04, 0x1e
        /*007e*/ 	.short	(.L_8597 - .L_8596)
.L_8596:
        /*0080*/ 	.word	0x00000000


	//----- nvinfo : EIATTR_CBANK_PARAM_SIZE
	.align		4
.L_8597:
        /*0084*/ 	.byte	0x03, 0x19
        /*0086*/ 	.short	0x0028


	//----- nvinfo : EIATTR_PARAM_CBANK
	.align		4
        /*0088*/ 	.byte	0x04, 0x0a
        /*008a*/ 	.short	(.L_8599 - .L_8598)
	.align		4
.L_8598:
        /*008c*/ 	.word	index@(.nv.constant0.contiguous_any33_i8)
        /*0090*/ 	.short	0x0380
        /*0092*/ 	.short	0x0028


	//----- nvinfo : EIATTR_SW_WAR
	.align		4
.L_8599:
        /*0094*/ 	.byte	0x04, 0x36
        /*0096*/ 	.short	(.L_8601 - .L_8600)
.L_8600:
        /*0098*/ 	.word	0x00000008
.L_8601:


//--------------------- .nv.info.contiguous_any3_i8 --------------------------
	.section	.nv.info.contiguous_any3_i8,"",@"SHT_CUDA_INFO"
	.sectionflags	@""
	.align	4


	//----- nvinfo : EIATTR_CUDA_API_VERSION
	.align		4
        /*0000*/ 	.byte	0x04, 0x37
        /*0002*/ 	.short	(.L_8603 - .L_8602)
.L_8602:
        /*0004*/ 	.word	0x00000082


	//----- nvinfo : EIATTR_KPARAM_INFO
	.align		4
.L_8603:
        /*0008*/ 	.byte	0x04, 0x17
        /*000a*/ 	.short	(.L_8605 - .L_8604)
.L_8604:
        /*000c*/ 	.word	0x00000000
        /*0010*/ 	.short	0x0006
        /*0012*/ 	.short	0x0030
        /*0014*/ 	.byte	0x00, 0xf0, 0x21, 0x00


	//----- nvinfo : EIATTR_KPARAM_INFO
	.align		4
.L_8605:
        /*0018*/ 	.byte	0x04, 0x17
        /*001a*/ 	.short	(.L_8607 - .L_8606)
.L_8606:
        /*001c*/ 	.word	0x00000000
        /*0020*/ 	.short	0x0005
        /*0022*/ 	.short	0x0028
        /*0024*/ 	.byte	0x00, 0xf0, 0x21, 0x00


	//----- nvinfo : EIATTR_KPARAM_INFO
	.align		4
.L_8607:
        /*0028*/ 	.byte	0x04, 0x17
        /*002a*/ 	.short	(.L_8609 - .L_8608)
.L_8608:
        /*002c*/ 	.word	0x00000000
        /*0030*/ 	.short	0x0004
        /*0032*/ 	.short	0x0020
        /*0034*/ 	.byte	0x00, 0xf0, 0x21, 0x00


	//----- nvinfo : EIATTR_KPARAM_INFO
	.align		4
.L_8609:
        /*0038*/ 	.byte	0x04, 0x17
        /*003a*/ 	.short	(.L_8611 - .L_8610)
.L_8610:
        /*003c*/ 	.word	0x00000000
        /*0040*/ 	.short	0x0003
        /*0042*/ 	.short	0x0018
        /*0044*/ 	.byte	0x00, 0xf5, 0x21, 0x00


	//----- nvinfo : EIATTR_KPARAM_INFO
	.align		4
.L_8611:
        /*0048*/ 	.byte	0x04, 0x17
        /*004a*/ 	.short	(.L_8613 - .L_8612)
.L_8612:
        /*004c*/ 	.word	0x00000000
        /*0050*/ 	.short	0x0002
        /*0052*/ 	.short	0x0010
        /*0054*/ 	.byte	0x00, 0xf5, 0x21, 0x00


	//----- nvinfo : EIATTR_KPARAM_INFO
	.align		4
.L_8613:
        /*0058*/ 	.byte	0x04, 0x17
        /*005a*/ 	.short	(.L_8615 - .L_8614)
.L_8614:
        /*005c*/ 	.word	0x00000000
        /*0060*/ 	.short	0x0001
        /*0062*/ 	.short	0x0008
        /*0064*/ 	.byte	0x00, 0xf5, 0x21, 0x00


	//----- nvinfo : EIATTR_KPARAM_INFO
	.align		4
.L_8615:
        /*0068*/ 	.byte	0x04, 0x17
        /*006a*/ 	.short	(.L_8617 - .L_8616)
.L_8616:
        /*006c*/ 	.word	0x00000000
        /*0070*/ 	.short	0x0000
        /*0072*/ 	.short	0x0000
        /*0074*/ 	.byte	0x00, 0xf5, 0x21, 0x00


	//----- nvinfo : EIATTR_SPARSE_MMA_MASK
	.align		4
.L_8617:
        /*0078*/ 	.byte	0x03, 0x50
        /*007a*/ 	.short	0x0000


	//----- nvinfo : EIATTR_MAXREG_COUNT
	.align		4
        /*007c*/ 	.byte	0x03, 0x1b
        /*007e*/ 	.short	0x00ff


	//----- nvinfo : EIATTR_NUM_BARRIERS
	.align		4
        /*0080*/ 	.byte	0x02, 0x4c
        /*0082*/ 	.byte	0x01
	.zero		1


	//----- nvinfo : EIATTR_MERCURY_ISA_VERSION
	.align		4
        /*0084*/ 	.byte	0x03, 0x5f
        /*0086*/ 	.short	0x0101


	//----- nvinfo : EIATTR_VRC_CTA_INIT_COUNT
	.align		4
        /*0088*/ 	.byte	0x02, 0x4a
	.zero		1
	.zero		1


	//----- nvinfo : EIATTR_EXIT_INSTR_OFFSETS
	.align		4
        /*008c*/ 	.byte	0x04, 0x1c
        /*008e*/ 	.short	(.L_8619 - .L_8618)


	//   ....[0]....
.L_8618:
        /*0090*/ 	.word	0x00000140


	//   ....[1]....
        /*0094*/ 	.word	0x00003120


	//   ....[2]....
        /*0098*/ 	.word	0x00003900


	//----- nvinfo : EIATTR_CRS_STACK_SIZE
	.align		4
.L_8619:
        /*009c*/ 	.byte	0x04, 0x1e
        /*009e*/ 	.short	(.L_8621 - .L_8620)
.L_8620:
        /*00a0*/ 	.word	0x00000000


	//----- nvinfo : EIATTR_CBANK_PARAM_SIZE
	.align		4
.L_8621:
        /*00a4*/ 	.byte	0x03, 0x19
        /*00a6*/ 	.short	0x0038


	//----- nvinfo : EIATTR_PARAM_CBANK
	.align		4
        /*00a8*/ 	.byte	0x04, 0x0a
        /*00aa*/ 	.short	(.L_8623 - .L_8622)
	.align		4
.L_8622:
        /*00ac*/ 	.word	index@(.nv.constant0.contiguous_any3_i8)
        /*00b0*/ 	.short	0x0380
        /*00b2*/ 	.short	0x0038


	//----- nvinfo : EIATTR_SW_WAR
	.align		4
.L_8623:
        /*00b4*/ 	.byte	0x04, 0x36
        /*00b6*/ 	.short	(.L_8625 - .L_8624)
.L_8624:
        /*00b8*/ 	.word	0x00000008
.L_8625:


//--------------------- .nv.info.contiguous_any22_i8 --------------------------
	.section	.nv.info.contiguous_any22_i8,"",@"SHT_CUDA_INFO"
	.sectionflags	@""
	.align	4


	//----- nvinfo : EIATTR_CUDA_API_VERSION
	.align		4
        /*0000*/ 	.byte	0x04, 0x37
        /*0002*/ 	.short	(.L_8627 - .L_8626)
.L_8626:
        /*0004*/ 	.word	0x00000082


	//----- nvinfo : EIATTR_KPARAM_INFO
	.align		4
.L_8627:
        /*0008*/ 	.byte	0x04, 0x17
        /*000a*/ 	.short	(.L_8629 - .L_8628)
.L_8628:
        /*000c*/ 	.word	0x00000000
        /*0010*/ 	.short	0x0003
        /*0012*/ 	.short	0x0018
        /*0014*/ 	.byte	0x00, 0xf0, 0x21, 0x00


	//----- nvinfo : EIATTR_KPARAM_INFO
	.align		4
.L_8629:
        /*0018*/ 	.byte	0x04, 0x17
        /*001a*/ 	.short	(.L_8631 - .L_8630)
.L_8630:
        /*001c*/ 	.word	0x00000000
        /*0020*/ 	.short	0x0002
        /*0022*/ 	.short	0x0010
        /*0024*/ 	.byte	0x00, 0xf0, 0x21, 0x00


	//----- nvinfo : EIATTR_KPARAM_INFO
	.align		4
.L_8631:
        /*0028*/ 	.byte	0x04, 0x17
        /*002a*/ 	.short	(.L_8633 - .L_8632)
.L_8632:
        /*002c*/ 	.word	0x00000000
        /*0030*/ 	.short	0x0001
        /*0032*/ 	.short	0x0008
        /*0034*/ 	.byte	0x00, 0xf5, 0x21, 0x00


	//----- nvinfo : EIATTR_KPARAM_INFO
	.align		4
.L_8633:
        /*0038*/ 	.byte	0x04, 0x17
        /*003a*/ 	.short	(.L_8635 - .L_8634)
.L_8634:
        /*003c*/ 	.word	0x00000000
        /*0040*/ 	.short	0x0000
        /*0042*/ 	.short	0x0000
        /*0044*/ 	.byte	0x00, 0xf5, 0x21, 0x00


	//----- nvinfo : EIATTR_SPARSE_MMA_MASK
	.align		4
.L_8635:
        /*0048*/ 	.byte	0x03, 0x50
        /*004a*/ 	.short	0x0000


	//----- nvinfo : EIATTR_MAXREG_COUNT
	.align		4
        /*004c*/ 	.byte	0x03, 0x1b
        /*004e*/ 	.short	0x00ff


	//----- nvinfo : EIATTR_NUM_BARRIERS
	.align		4
        /*0050*/ 	.byte	0x02, 0x4c
        /*0052*/ 	.byte	0x01
	.zero		1


	//----- nvinfo : EIATTR_MERCURY_ISA_VERSION
	.align		4
        /*0054*/ 	.byte	0x03, 0x5f
        /*0056*/ 	.short	0x0101


	//----- nvinfo : EIATTR_VRC_CTA_INIT_COUNT
	.align		4
        /*0058*/ 	.byte	0x02, 0x4a
	.zero		1
	.zero		1


	//----- nvinfo : EIATTR_EXIT_INSTR_OFFSETS
	.align		4
        /*005c*/ 	.byte	0x04, 0x1c
        /*005e*/ 	.short	(.L_8637 - .L_8636)


	//   ....[0]....
.L_8636:
        /*0060*/ 	.word	0x000004b0


	//   ....[1]....
        /*0064*/ 	.word	0x00000710


	//   ....[2]....
        /*0068*/ 	.word	0x00000820


	//----- nvinfo : EIATTR_CRS_STACK_SIZE
	.align		4
.L_8637:
        /*006c*/ 	.byte	0x04, 0x1e
        /*006e*/ 	.short	(.L_8639 - .L_8638)
.L_8638:
        /*0070*/ 	.word	0x00000000


	//----- nvinfo : EIATTR_CBANK_PARAM_SIZE
	.align		4
.L_8639:
        /*0074*/ 	.byte	0x03, 0x19
        /*0076*/ 	.short	0x0020


	//----- nvinfo : EIATTR_PARAM_CBANK
	.align		4
        /*0078*/ 	.byte	0x04, 0x0a
        /*007a*/ 	.short	(.L_8641 - .L_8640)
	.align		4
.L_8640:
        /*007c*/ 	.word	index@(.nv.constant0.contiguous_any22_i8)
        /*0080*/ 	.short	0x0380
        /*0082*/ 	.short	0x0020


	//----- nvinfo : EIATTR_SW_WAR
	.align		4
.L_8641:
        /*0084*/ 	.byte	0x04, 0x36
        /*0086*/ 	.short	(.L_8643 - .L_8642)
.L_8642:
        /*0088*/ 	.word	0x00000008
.L_8643:


//--------------------- .nv.info.contiguous_any2_i8 --------------------------
	.section	.nv.info.contiguous_any2_i8,"",@"SHT_CUDA_INFO"
	.sectionflags	@""
	.align	4


	//----- nvinfo : EIATTR_CUDA_API_VERSION
	.align		4
        /*0000*/ 	.byte	0x04, 0x37
        /*0002*/ 	.short	(.L_8645 - .L_8644)
.L_8644:
        /*0004*/ 	.word	0x00000082


	//----- nvinfo : EIATTR_KPARAM_INFO
	.align		4
.L_8645:
        /*0008*/ 	.byte	0x04, 0x17
        /*000a*/ 	.short	(.L_8647 - .L_8646)
.L_8646:
        /*000c*/ 	.word	0x00000000
        /*0010*/ 	.short	0x0006
        /*0012*/ 	.short	0x0030
        /*0014*/ 	.byte	0x00, 0xf0, 0x21, 0x00


	//----- nvinfo : EIATTR_KPARAM_INFO
	.align		4
.L_8647:
        /*0018*/ 	.byte	0x04, 0x17
        /*001a*/ 	.short	(.L_8649 - .L_8648)
.L_8648:
        /*001c*/ 	.word	0x00000000
        /*0020*/ 	.short	0x0005
        /*0022*/ 	.short	0x0028
        /*0024*/ 	.byte	0x00, 0xf0, 0x21, 0x00


	//----- nvinfo : EIATTR_KPARAM_INFO
	.align		4
.L_8649:
        /*0028*/ 	.byte	0x04, 0x17
        /*002a*/ 	.short	(.L_8651 - .L_8650)
.L_8650:
        /*002c*/ 	.word	0x00000000
        /*0030*/ 	.short	0x0004
        /*0032*/ 	.short	0x0020
        /*0034*/ 	.byte	0x00, 0xf0, 0x21, 0x00


	//----- nvinfo : EIATTR_KPARAM_INFO
	.align		4
.L_8651:
        /*0038*/ 	.byte	0x04, 0x17
        /*003a*/ 	.short	(.L_8653 - .L_8652)
.L_8652:
        /*003c*/ 	.word	0x00000000
        /*0040*/ 	.short	0x0003
        /*0042*/ 	.short	0x0018
        /*0044*/ 	.byte	0x00, 0xf5, 0x21, 0x00


	//----- nvinfo : EIATTR_KPARAM_INFO
	.align		4
.L_8653:
        /*0048*/ 	.byte	0x04, 0x17
        /*004a*/ 	.short	(.L_8655 - .L_8654)
.L_8654:
        /*004c*/ 	.word	0x00000000
        /*0050*/ 	.short	0x0002
        /*0052*/ 	.short	0x0010
        /*0054*/ 	.byte	0x00, 0xf5, 0x21, 0x00


	//----- nvinfo : EIATTR_KPARAM_INFO
	.align		4
.L_8655:
        /*0058*/ 	.byte	0x04, 0x17
        /*005a*/ 	.short	(.L_8657 - .L_8656)
.L_8656:
        /*005c*/ 	.word	0x00000000
        /*0060*/ 	.short	0x0001
        /*0062*/ 	.short	0x0008
        /*0064*/ 	.byte	0x00, 0xf5, 0x21, 0x00


	//----- nvinfo : EIATTR_KPARAM_INFO
	.align		4
.L_8657:
        /*0068*/ 	.byte	0x04, 0x17
        /*006a*/ 	.short	(.L_8659 - .L_8658)
.L_8658:
        /*006c*/ 	.word	0x00000000
        /*0070*/ 	.short	0x0000
        /*0072*/ 	.short	0x0000
        /*0074*/ 	.byte	0x00, 0xf5, 0x21, 0x00


	//----- nvinfo : EIATTR_SPARSE_MMA_MASK
	.align		4
.L_8659:
        /*0078*/ 	.byte	0x03, 0x50
        /*007a*/ 	.short	0x0000


	//----- nvinfo : EIATTR_MAXREG_COUNT
	.align		4
        /*007c*/ 	.byte	0x03, 0x1b
        /*007e*/ 	.short	0x00ff


	//----- nvinfo : EIATTR_NUM_BARRIERS
	.align		4
        /*0080*/ 	.byte	0x02, 0x4c
        /*0082*/ 	.byte	0x01
	.zero		1


	//----- nvinfo : EIATTR_MERCURY_ISA_VERSION
	.align		4
        /*0084*/ 	.byte	0x03, 0x5f
        /*0086*/ 	.short	0x0101


	//----- nvinfo : EIATTR_VRC_CTA_INIT_COUNT
	.align		4
        /*0088*/ 	.byte	0x02, 0x4a
	.zero		1
	.zero		1


	//----- nvinfo : EIATTR_EXIT_INSTR_OFFSETS
	.align		4
        /*008c*/ 	.byte	0x04, 0x1c
        /*008e*/ 	.short	(.L_8661 - .L_8660)


	//   ....[0]....
.L_8660:
        /*0090*/ 	.word	0x00006820


	//   ....[1]....
        /*0094*/ 	.word	0x00006a80


	//   ....[2]....
        /*0098*/ 	.word	0x00006b90


	//----- nvinfo : EIATTR_CRS_STACK_SIZE
	.align		4
.L_8661:
        /*009c*/ 	.byte	0x04, 0x1e
        /*009e*/ 	.short	(.L_8663 - .L_8662)
.L_8662:
        /*00a0*/ 	.word	0x00000000


	//----- nvinfo : EIATTR_CBANK_PARAM_SIZE
	.align		4
.L_8663:
        /*00a4*/ 	.byte	0x03, 0x19
        /*00a6*/ 	.short	0x0038


	//----- nvinfo : EIATTR_PARAM_CBANK
	.align		4
        /*00a8*/ 	.byte	0x04, 0x0a
        /*00aa*/ 	.short	(.L_8665 - .L_8664)
	.align		4
.L_8664:
        /*00ac*/ 	.word	index@(.nv.constant0.contiguous_any2_i8)
        /*00b0*/ 	.short	0x0380
        /*00b2*/ 	.short	0x0038


	//----- nvinfo : EIATTR_SW_WAR
	.align		4
.L_8665:
        /*00b4*/ 	.byte	0x04, 0x36
        /*00b6*/ 	.short	(.L_8667 - .L_8666)
.L_8666:
        /*00b8*/ 	.word	0x00000008
.L_8667:


//--------------------- .nv.info.uncontiguous_any_i8 --------------------------
	.section	.nv.info.uncontiguous_any_i8,"",@"SHT_CUDA_INFO"
	.sectionflags	@""
	.align	4


	//----- nvinfo : EIATTR_CUDA_API_VERSION
	.align		4
        /*0000*/ 	.byte	0x04, 0x37
        /*0002*/ 	.short	(.L_8669 - .L_8668)
.L_8668:
        /*0004*/ 	.word	0x00000082


	//----- nvinfo : EIATTR_KPARAM_INFO
	.align		4
.L_8669:
        /*0008*/ 	.byte	0x04, 0x17
        /*000a*/ 	.short	(.L_8671 - .L_8670)
.L_8670:
        /*000c*/ 	.word	0x00000000
        /*0010*/ 	.short	0x0005
        /*0012*/ 	.short	0x0028
        /*0014*/ 	.byte	0x00, 0xf0, 0x21, 0x00


	//----- nvinfo : EIATTR_KPARAM_INFO
	.align		4
.L_8671:
        /*0018*/ 	.byte	0x04, 0x17
        /*001a*/ 	.short	(.L_8673 - .L_8672)
.L_8672:
        /*001c*/ 	.word	0x00000000
        /*0020*/ 	.short	0x0004
        /*0022*/ 	.short	0x0020
        /*0024*/ 	.byte	0x00, 0xf0, 0x21, 0x00


	//----- nvinfo : EIATTR_KPARAM_INFO
	.align		4
.L_8673:
        /*0028*/ 	.byte	0x04, 0x17
        /*002a*/ 	.short	(.L_8675 - .L_8674)
.L_8674:
        /*002c*/ 	.word	0x00000000
        /*0030*/ 	.short	0x0003
        /*0032*/ 	.short	0x0018
        /*0034*/ 	.byte	0x00, 0xf5, 0x21, 0x00


	//----- nvinfo : EIATTR_KPARAM_INFO
	.align		4
.L_8675:
        /*0038*/ 	.byte	0x04, 0x17
        /*003a*/ 	.short	(.L_8677 - .L_8676)
.L_8676:
        /*003c*/ 	.word	0x00000000
        /*0040*/ 	.short	0x0002
        /*0042*/ 	.short	0x0010
        /*0044*/ 	.byte	0x00, 0xf5, 0x21, 0x00


	//----- nvinfo : EIATTR_KPARAM_INFO
	.align		4
.L_8677:
        /*0048*/ 	.byte	0x04, 0x17
        /*004a*/ 	.short	(.L_8679 - .L_8678)
.L_8678:
        /*004c*/ 	.word	0x00000000
        /*0050*/ 	.short	0x0001
        /*0052*/ 	.short	0x0008
        /*0054*/ 	.byte	0x00, 0xf5, 0x21, 0x00


	//----- nvinfo : EIATTR_KPARAM_INFO
	.align		4
.L_8679:
        /*0058*/ 	.byte	0x04, 0x17
        /*005a*/ 	.short	(.L_8681 - .L_8680)
.L_8680:
        /*005c*/ 	.word	0x00000000
        /*0060*/ 	.short	0x0000
        /*0062*/ 	.short	0x0000
        /*0064*/ 	.byte	0x00, 0xf5, 0x21, 0x00


	//----- nvinfo : EIATTR_SPARSE_MMA_MASK
	.align		4
.L_8681:
        /*0068*/ 	.byte	0x03, 0x50
        /*006a*/ 	.short	0x0000


	//----- nvinfo : EIATTR_MAXREG_COUNT
	.align		4
        /*006c*/ 	.byte	0x03, 0x1b
        /*006e*/ 	.short	0x00ff


	//----- nvinfo : EIATTR_NUM_BARRIERS
	.align		4
        /*0070*/ 	.byte	0x02, 0x4c
        /*0072*/ 	.byte	0x01
	.zero		1


	//----- nvinfo : EIATTR_MERCURY_ISA_VERSION
	.align		4
        /*0074*/ 	.byte	0x03, 0x5f
        /*0076*/ 	.short	0x0101


	//----- nvinfo : EIATTR_VRC_CTA_INIT_COUNT
	.align		4
        /*0078*/ 	.byte	0x02, 0x4a
	.zero		1
	.zero		1


	//----- nvinfo : EIATTR_EXIT_INSTR_OFFSETS
	.align		4
        /*007c*/ 	.byte	0x04, 0x1c
        /*007e*/ 	.short	(.L_8683 - .L_8682)


	//   ....[0]....
.L_8682:
        /*0080*/ 	.word	0x000067e0


	//   ....[1]....
        /*0084*/ 	.word	0x00006a40


	//   ....[2]....
        /*0088*/ 	.word	0x00006af0


	//----- nvinfo : EIATTR_CRS_STACK_SIZE
	.align		4
.L_8683:
        /*008c*/ 	.byte	0x04, 0x1e
        /*008e*/ 	.short	(.L_8685 - .L_8684)
.L_8684:
        /*0090*/ 	.word	0x00000000


	//----- nvinfo : EIATTR_CBANK_PARAM_SIZE
	.align		4
.L_8685:
        /*0094*/ 	.byte	0x03, 0x19
        /*0096*/ 	.short	0x0030


	//----- nvinfo : EIATTR_PARAM_CBANK
	.align		4
        /*0098*/ 	.byte	0x04, 0x0a
        /*009a*/ 	.short	(.L_8687 - .L_8686)
	.align		4
.L_8686:
        /*009c*/ 	.word	index@(.nv.constant0.uncontiguous_any_i8)
        /*00a0*/ 	.short	0x0380
        /*00a2*/ 	.short	0x0030


	//----- nvinfo : EIATTR_SW_WAR
	.align		4
.L_8687:
        /*00a4*/ 	.byte	0x04, 0x36
        /*00a6*/ 	.short	(.L_8689 - .L_8688)
.L_8688:
        /*00a8*/ 	.word	0x00000008
.L_8689:


//--------------------- .nv.info.contiguous_any_i8 --------------------------
	.section	.nv.info.contiguous_any_i8,"",@"SHT_CUDA_INFO"
	.sectionflags	@""
	.align	4


	//----- nvinfo : EIATTR_CUDA_API_VERSION
	.align		4
        /*0000*/ 	.byte	0x04, 0x37
        /*0002*/ 	.short	(.L_8691 - .L_8690)
.L_8690:
        /*0004*/ 	.word	0x00000082


	//----- nvinfo : EIATTR_KPARAM_INFO
	.align		4
.L_8691:
        /*0008*/ 	.byte	0x04, 0x17
        /*000a*/ 	.short	(.L_8693 - .L_8692)
.L_8692:
        /*000c*/ 	.word	0x00000000
        /*0010*/ 	.short	0x0002
        /*0012*/ 	.short	0x0010
        /*0014*/ 	.byte	0x00, 0xf0, 0x21, 0x00


	//----- nvinfo : EIATTR_KPARAM_INFO
	.align		4
.L_8693:
        /*0018*/ 	.byte	0x04, 0x17
        /*001a*/ 	.short	(.L_8695 - .L_8694)
.L_8694:
        /*001c*/ 	.word	0x00000000
        /*0020*/ 	.short	0x0001
        /*0022*/ 	.short	0x0008
        /*0024*/ 	.byte	0x00, 0xf5, 0x21, 0x00


	//----- nvinfo : EIATTR_KPARAM_INFO
	.align		4
.L_8695:
        /*0028*/ 	.byte	0x04, 0x17
        /*002a*/ 	.short	(.L_8697 - .L_8696)
.L_8696:
        /*002c*/ 	.word	0x00000000
        /*0030*/ 	.short	0x0000
        /*0032*/ 	.short	0x0000
        /*0034*/ 	.byte	0x00, 0xf5, 0x21, 0x00


	//----- nvinfo : EIATTR_SPARSE_MMA_MASK
	.align		4
.L_8697:
        /*0038*/ 	.byte	0x03, 0x50
        /*003a*/ 	.short	0x0000


	//----- nvinfo : EIATTR_MAXREG_COUNT
	.align		4
        /*003c*/ 	.byte	0x03, 0x1b
        /*003e*/ 	.short	0x00ff


	//----- nvinfo : EIATTR_NUM_BARRIERS
	.align		4
        /*0040*/ 	.byte	0x02, 0x4c
        /*0042*/ 	.byte	0x01
	.zero		1


	//----- nvinfo : EIATTR_MERCURY_ISA_VERSION
	.align		4
        /*0044*/ 	.byte	0x03, 0x5f
        /*0046*/ 	.short	0x0101


	//----- nvinfo : EIATTR_VRC_CTA_INIT_COUNT
	.align		4
        /*0048*/ 	.byte	0x02, 0x4a
	.zero		1
	.zero		1


	//----- nvinfo : EIATTR_EXIT_INSTR_OFFSETS
	.align		4
        /*004c*/ 	.byte	0x04, 0x1c
        /*004e*/ 	.short	(.L_8699 - .L_8698)


	//   ....[0]....
.L_8698:
        /*0050*/ 	.word	0x00000410


	//   ....[1]....
        /*0054*/ 	.word	0x00000670


	//   ....[2]....
        /*0058*/ 	.word	0x00000720


	//----- nvinfo : EIATTR_CRS_STACK_SIZE
	.align		4
.L_8699:
        /*005c*/ 	.byte	0x04, 0x1e
        /*005e*/ 	.short	(.L_8701 - .L_8700)
.L_8700:
        /*0060*/ 	.word	0x00000000


	//----- nvinfo : EIATTR_CBANK_PARAM_SIZE
	.align		4
.L_8701:
        /*0064*/ 	.byte	0x03, 0x19
        /*0066*/ 	.short	0x0018


	//----- nvinfo : EIATTR_PARAM_CBANK
	.align		4
        /*0068*/ 	.byte	0x04, 0x0a
        /*006a*/ 	.short	(.L_8703 - .L_8702)
	.align		4
.L_8702:
        /*006c*/ 	.word	index@(.nv.constant0.contiguous_any_i8)
        /*0070*/ 	.short	0x0380
        /*0072*/ 	.short	0x0018


	//----- nvinfo : EIATTR_SW_WAR
	.align		4
.L_8703:
        /*0074*/ 	.byte	0x04, 0x36
        /*0076*/ 	.short	(.L_8705 - .L_8704)
.L_8704:
        /*0078*/ 	.word	0x00000008
.L_8705:


//--------------------- .nv.info.contiguous_any33_bool --------------------------
	.section	.nv.info.contiguous_any33_bool,"",@"SHT_CUDA_INFO"
	.sectionflags	@""
	.align	4


	//----- nvinfo : EIATTR_CUDA_API_VERSION
	.align		4
        /*0000*/ 	.byte	0x04, 0x37
        /*0002*/ 	.short	(.L_8707 - .L_8706)
.L_8706:
        /*0004*/ 	.word	0x00000082


	//----- nvinfo : EIATTR_KPARAM_INFO
	.align		4
.L_8707:
        /*0008*/ 	.byte	0x04, 0x17
        /*000a*/ 	.short	(.L_8709 - .L_8708)
.L_8708:
        /*000c*/ 	.word	0x00000000
        /*0010*/ 	.short	0x0004
        /*0012*/ 	.short	0x0020
        /*0014*/ 	.byte	0x00, 0xf0, 0x21, 0x00


	//----- nvinfo : EIATTR_KPARAM_INFO
	.align		4
.L_8709:
        /*0018*/ 	.byte	0x04, 0x17
        /*001a*/ 	.short	(.L_8711 - .L_8710)
.L_8710:
        /*001c*/ 	.word	0x00000000
        /*0020*/ 	.short	0x0003
        /*0022*/ 	.short	0x0018
        /*0024*/ 	.byte	0x00, 0xf0, 0x21, 0x00


	//----- nvinfo : EIATTR_KPARAM_INFO
	.align		4
.L_8711:
        /*0028*/ 	.byte	0x04, 0x17
        /*002a*/ 	.short	(.L_8713 - .L_8712)
.L_8712:
        /*002c*/ 	.word	0x00000000
        /*0030*/ 	.short	0x0002
        /*0032*/ 	.short	0x0010
        /*0034*/ 	.byte	0x00, 0xf0, 0x21, 0x00


	//----- nvinfo : EIATTR_KPARAM_INFO
	.align		4
.L_8713:
        /*0038*/ 	.byte	0x04, 0x17
        /*003a*/ 	.short	(.L_8715 - .L_8714)
.L_8714:
        /*003c*/ 	.word	0x00000000
        /*0040*/ 	.short	0x0001
        /*0042*/ 	.short	0x0008
        /*0044*/ 	.byte	0x00, 0xf5, 0x21, 0x00


	//----- nvinfo : EIATTR_KPARAM_INFO
	.align		4
.L_8715:
        /*0048*/ 	.byte	0x04, 0x17
        /*004a*/ 	.short	(.L_8717 - .L_8716)
.L_8716:
        /*004c*/ 	.word	0x00000000
        /*0050*/ 	.short	0x0000
        /*0052*/ 	.short	0x0000
        /*0054*/ 	.byte	0x00, 0xf5, 0x21, 0x00


	//----- nvinfo : EIATTR_SPARSE_MMA_MASK
	.align		4
.L_8717:
        /*0058*/ 	.byte	0x03, 0x50
        /*005a*/ 	.short	0x0000


	//----- nvinfo : EIATTR_MAXREG_COUNT
	.align		4
        /*005c*/ 	.byte	0x03, 0x1b
        /*005e*/ 	.short	0x00ff


	//----- nvinfo : EIATTR_NUM_BARRIERS
	.align		4
        /*0060*/ 	.byte	0x02, 0x4c
        /*0062*/ 	.byte	0x01
	.zero		1


	//----- nvinfo : EIATTR_MERCURY_ISA_VERSION
	.align		4
        /*0064*/ 	.byte	0x03, 0x5f
        /*0066*/ 	.short	0x0101


	//----- nvinfo : EIATTR_VRC_CTA_INIT_COUNT
	.align		4
        /*0068*/ 	.byte	0x02, 0x4a
	.zero		1
	.zero		1


	//----- nvinfo : EIATTR_EXIT_INSTR_OFFSETS
	.align		4
        /*006c*/ 	.byte	0x04, 0x1c
        /*006e*/ 	.short	(.L_8719 - .L_8718)


	//   ....[0]....
.L_8718:
        /*0070*/ 	.word	0x00000140


	//   ....[1]....
        /*0074*/ 	.word	0x000001e0


	//   ....[2]....
        /*0078*/ 	.word	0x00000950


	//----- nvinfo : EIATTR_CRS_STACK_SIZE
	.align		4
.L_8719:
        /*007c*/ 	.byte	0x04, 0x1e
        /*007e*/ 	.short	(.L_8721 - .L_8720)
.L_8720:
        /*0080*/ 	.word	0x00000000


	//----- nvinfo : EIATTR_CBANK_PARAM_SIZE
	.align		4
.L_8721:
        /*0084*/ 	.byte	0x03, 0x19
        /*0086*/ 	.short	0x0028


	//----- nvinfo : EIATTR_PARAM_CBANK
	.align		4
        /*0088*/ 	.byte	0x04, 0x0a
        /*008a*/ 	.short	(.L_8723 - .L_8722)
	.align		4
.L_8722:
        /*008c*/ 	.word	index@(.nv.constant0.contiguous_any33_bool)
        /*0090*/ 	.short	0x0380
        /*0092*/ 	.short	0x0028


	//----- nvinfo : EIATTR_SW_WAR
	.align		4
.L_8723:
        /*0094*/ 	.byte	0x04, 0x36
        /*0096*/ 	.short	(.L_8725 - .L_8724)
.L_8724:
        /*0098*/ 	.word	0x00000008
.L_8725:


//--------------------- .nv.info.contiguous_any3_bool --------------------------
	.section	.nv.info.contiguous_any3_bool,"",@"SHT_CUDA_INFO"
	.sectionflags	@""
	.align	4


	//----- nvinfo : EIATTR_CUDA_API_VERSION
	.align		4
        /*0000*/ 	.byte	0x04, 0x37
        /*0002*/ 	.short	(.L_8727 - .L_8726)
.L_8726:
        /*0004*/ 	.word	0x00000082


	//----- nvinfo : EIATTR_KPARAM_INFO
	.align		4
.L_8727:
        /*0008*/ 	.byte	0x04, 0x17
        /*000a*/ 	.short	(.L_8729 - .L_8728)
.L_8728:
        /*000c*/ 	.word	0x00000000
        /*0010*/ 	.short	0x0006
        /*0012*/ 	.short	0x0030
        /*0014*/ 	.byte	0x00, 0xf0, 0x21, 0x00


	//----- nvinfo : EIATTR_KPARAM_INFO
	.align		4
.L_8729:
        /*0018*/ 	.byte	0x04, 0x17
        /*001a*/ 	.short	(.L_8731 - .L_8730)
.L_8730:
        /*001c*/ 	.word	0x00000000
        /*0020*/ 	.short	0x0005
        /*0022*/ 	.short	0x0028
        /*0024*/ 	.byte	0x00, 0xf0, 0x21, 0x00


	//----- nvinfo : EIATTR_KPARAM_INFO
	.align		4
.L_8731:
        /*0028*/ 	.byte	0x04, 0x17
        /*002a*/ 	.short	(.L_8733 - .L_8732)
.L_8732:
        /*002c*/ 	.word	0x00000000
        /*0030*/ 	.short	0x0004
        /*0032*/ 	.short	0x0020
        /*0034*/ 	.byte	0x00, 0xf0, 0x21, 0x00


	//----- nvinfo : EIATTR_KPARAM_INFO
	.align		4
.L_8733:
        /*0038*/ 	.byte	0x04, 0x17
        /*003a*/ 	.short	(.L_8735 - .L_8734)
.L_8734:
        /*003c*/ 	.word	0x00000000
        /*0040*/ 	.short	0x0003
        /*0042*/ 	.short	0x0018
        /*0044*/ 	.byte	0x00, 0xf5, 0x21, 0x00


	//----- nvinfo : EIATTR_KPARAM_INFO
	.align		4
.L_8735:
        /*0048*/ 	.byte	0x04, 0x17
        /*004a*/ 	.short	(.L_8737 - .L_8736)
.L_8736:
        /*004c*/ 	.word	0x00000000
        /*0050*/ 	.short	0x0002
        /*0052*/ 	.short	0x0010
        /*0054*/ 	.byte	0x00, 0xf5, 0x21, 0x00


	//----- nvinfo : EIATTR_KPARAM_INFO
	.align		4
.L_8737:
        /*0058*/ 	.byte	0x04, 0x17
        /*005a*/ 	.short	(.L_8739 - .L_8738)
.L_8738:
        /*005c*/ 	.word	0x00000000
        /*0060*/ 	.short	0x0001
        /*0062*/ 	.short	0x0008
        /*0064*/ 	.byte	0x00, 0xf5, 0x21, 0x00


	//----- nvinfo : EIATTR_KPARAM_INFO
	.align		4
.L_8739:
        /*0068*/ 	.byte	0x04, 0x17
        /*006a*/ 	.short	(.L_8741 - .L_8740)
.L_8740:
        /*006c*/ 	.word	0x00000000
        /*0070*/ 	.short	0x0000
        /*0072*/ 	.short	0x0000
        /*0074*/ 	.byte	0x00, 0xf5, 0x21, 0x00


	//----- nvinfo : EIATTR_SPARSE_MMA_MASK
	.align		4
.L_8741:
        /*0078*/ 	.byte	0x03, 0x50
        /*007a*/ 	.short	0x0000


	//----- nvinfo : EIATTR_MAXREG_COUNT
	.align		4
        /*007c*/ 	.byte	0x03, 0x1b
        /*007e*/ 	.short	0x00ff


	//----- nvinfo : EIATTR_NUM_BARRIERS
	.align		4
        /*0080*/ 	.byte	0x02, 0x4c
        /*0082*/ 	.byte	0x01
	.zero		1


	//----- nvinfo : EIATTR_MERCURY_ISA_VERSION
	.align		4
        /*0084*/ 	.byte	0x03, 0x5f
        /*0086*/ 	.short	0x0101


	//----- nvinfo : EIATTR_VRC_CTA_INIT_COUNT
	.align		4
        /*0088*/ 	.byte	0x02, 0x4a
	.zero		1
	.zero		1


	//----- nvinfo : EIATTR_EXIT_INSTR_OFFSETS
	.align		4
        /*008c*/ 	.byte	0x04, 0x1c
        /*008e*/ 	.short	(.L_8743 - .L_8742)


	//   ....[0]....
.L_8742:
        /*0090*/ 	.word	0x00000140


	//   ....[1]....
        /*0094*/ 	.word	0x00003100


	//   ....[2]....
        /*0098*/ 	.word	0x000038e0


	//----- nvinfo : EIATTR_CRS_STACK_SIZE
	.align		4
.L_8743:
        /*009c*/ 	.byte	0x04, 0x1e
        /*009e*/ 	.short	(.L_8745 - .L_8744)
.L_8744:
        /*00a0*/ 	.word	0x00000000


	//----- nvinfo : EIATTR_CBANK_PARAM_SIZE
	.align		4
.L_8745:
        /*00a4*/ 	.byte	0x03, 0x19
        /*00a6*/ 	.short	0x0038


	//----- nvinfo : EIATTR_PARAM_CBANK
	.align		4
        /*00a8*/ 	.byte	0x04, 0x0a
        /*00aa*/ 	.short	(.L_8747 - .L_8746)
	.align		4
.L_8746:
        /*00ac*/ 	.word	index@(.nv.constant0.contiguous_any3_bool)
        /*00b0*/ 	.short	0x0380
        /*00b2*/ 	.short	0x0038


	//----- nvinfo : EIATTR_SW_WAR
	.align		4
.L_8747:
        /*00b4*/ 	.byte	0x04, 0x36
        /*00b6*/ 	.short	(.L_8749 - .L_8748)
.L_8748:
        /*00b8*/ 	.word	0x00000008
.L_8749:


//--------------------- .nv.info.contiguous_any22_bool --------------------------
	.section	.nv.info.contiguous_any22_bool,"",@"SHT_CUDA_INFO"
	.sectionflags	@""
	.align	4


	//----- nvinfo : EIATTR_CUDA_API_VERSION
	.align		4
        /*0000*/ 	.byte	0x04, 0x37
        /*0002*/ 	.short	(.L_8751 - .L_8750)
.L_8750:
        /*0004*/ 	.word	0x00000082


	//----- nvinfo : EIATTR_KPARAM_INFO
	.align		4
.L_8751:
        /*0008*/ 	.byte	0x04, 0x17
        /*000a*/ 	.short	(.L_8753 - .L_8752)
.L_8752:
        /*000c*/ 	.word	0x00000000
        /*0010*/ 	.short	0x0003
        /*0012*/ 	.short	0x0018
        /*0014*/ 	.byte	0x00, 0xf0, 0x21, 0x00


	//----- nvinfo : EIATTR_KPARAM_INFO
	.align		4
.L_8753:
        /*0018*/ 	.byte	0x04, 0x17
        /*001a*/ 	.short	(.L_8755 - .L_8754)
.L_8754:
        /*001c*/ 	.word	0x00000000
        /*0020*/ 	.short	0x0002
        /*0022*/ 	.short	0x0010
        /*0024*/ 	.byte	0x00, 0xf0, 0x21, 0x00


	//----- nvinfo : EIATTR_KPARAM_INFO
	.align		4
.L_8755:
        /*0028*/ 	.byte	0x04, 0x17
        /*002a*/ 	.short	(.L_8757 - .L_8756)
.L_8756:
        /*002c*/ 	.word	0x00000000
        /*0030*/ 	.short	0x0001
        /*0032*/ 	.short	0x0008
        /*0034*/ 	.byte	0x00, 0xf5, 0x21, 0x00


	//----- nvinfo : EIATTR_KPARAM_INFO
	.align		4
.L_8757:
        /*0038*/ 	.byte	0x04, 0x17
        /*003a*/ 	.short	(.L_8759 - .L_8758)
.L_8758:
        /*003c*/ 	.word	0x00000000
        /*0040*/ 	.short	0x0000
        /*0042*/ 	.short	0x0000
        /*0044*/ 	.byte	0x00, 0xf5, 0x21, 0x00


	//----- nvinfo : EIATTR_SPARSE_MMA_MASK
	.align		4
.L_8759:
        /*0048*/ 	.byte	0x03, 0x50
        /*004a*/ 	.short	0x0000


	//----- nvinfo : EIATTR_MAXREG_COUNT
	.align		4
        /*004c*/ 	.byte	0x03, 0x1b
        /*004e*/ 	.short	0x00ff


	//----- nvinfo : EIATTR_NUM_BARRIERS
	.align		4
        /*0050*/ 	.byte	0x02, 0x4c
        /*0052*/ 	.byte	0x01
	.zero		1


	//----- nvinfo : EIATTR_MERCURY_ISA_VERSION
	.align		4
        /*0054*/ 	.byte	0x03, 0x5f
        /*0056*/ 	.short	0x0101


	//----- nvinfo : EIATTR_VRC_CTA_INIT_COUNT
	.align		4
        /*0058*/ 	.byte	0x02, 0x4a
	.zero		1
	.zero		1


	//----- nvinfo : EIATTR_EXIT_INSTR_OFFSETS
	.align		4
        /*005c*/ 	.byte	0x04, 0x1c
        /*005e*/ 	.short	(.L_8761 - .L_8760)


	//   ....[0]....
.L_8760:
        /*0060*/ 	.word	0x00000490


	//   ....[1]....
        /*0064*/ 	.word	0x000006f0


	//   ....[2]....
        /*0068*/ 	.word	0x00000800


	//----- nvinfo : EIATTR_CRS_STACK_SIZE
	.align		4
.L_8761:
        /*006c*/ 	.byte	0x04, 0x1e
        /*006e*/ 	.short	(.L_8763 - .L_8762)
.L_8762:
        /*0070*/ 	.word	0x00000000


	//----- nvinfo : EIATTR_CBANK_PARAM_SIZE
	.align		4
.L_8763:
        /*0074*/ 	.byte	0x03, 0x19
        /*0076*/ 	.short	0x0020


	//----- nvinfo : EIATTR_PARAM_CBANK
	.align		4
        /*0078*/ 	.byte	0x04, 0x0a
        /*007a*/ 	.short	(.L_8765 - .L_8764)
	.align		4
.L_8764:
        /*007c*/ 	.word	index@(.nv.constant0.contiguous_any22_bool)
        /*0080*/ 	.short	0x0380
        /*0082*/ 	.short	0x0020


	//----- nvinfo : EIATTR_SW_WAR
	.align		4
.L_8765:
        /*0084*/ 	.byte	0x04, 0x36
        /*0086*/ 	.short	(.L_8767 - .L_8766)
.L_8766:
        /*0088*/ 	.word	0x00000008
.L_8767:


//--------------------- .nv.info.contiguous_any2_bool --------------------------
	.section	.nv.info.contiguous_any2_bool,"",@"SHT_CUDA_INFO"
	.sectionflags	@""
	.align	4


	//----- nvinfo : EIATTR_CUDA_API_VERSION
	.align		4
        /*0000*/ 	.byte	0x04, 0x37
        /*0002*/ 	.short	(.L_8769 - .L_8768)
.L_8768:
        /*0004*/ 	.word	0x00000082


	//----- nvinfo : EIATTR_KPARAM_INFO
	.align		4
.L_8769:
        /*0008*/ 	.byte	0x04, 0x17
        /*000a*/ 	.short	(.L_8771 - .L_8770)
.L_8770:
        /*000c*/ 	.word	0x00000000
        /*0010*/ 	.short	0x0006
        /*0012*/ 	.short	0x0030
        /*0014*/ 	.byte	0x00, 0xf0, 0x21, 0x00


	//----- nvinfo : EIATTR_KPARAM_INFO
	.align		4
.L_8771:
        /*0018*/ 	.byte	0x04, 0x17
        /*001a*/ 	.short	(.L_8773 - .L_8772)
.L_8772:
        /*001c*/ 	.word	0x00000000
        /*0020*/ 	.short	0x0005
        /*0022*/ 	.short	0x0028
        /*0024*/ 	.byte	0x00, 0xf0, 0x21, 0x00


	//----- nvinfo : EIATTR_KPARAM_INFO
	.align		4
.L_8773:
        /*0028*/ 	.byte	0x04, 0x17
        /*002a*/ 	.short	(.L_8775 - .L_8774)
.L_8774:
        /*002c*/ 	.word	0x00000000
        /*0030*/ 	.short	0x0004
        /*0032*/ 	.short	0x0020
        /*0034*/ 	.byte	0x00, 0xf0, 0x21, 0x00


	//----- nvinfo : EIATTR_KPARAM_INFO
	.align		4
.L_8775:
        /*0038*/ 	.byte	0x04, 0x17
        /*003a*/ 	.short	(.L_8777 - .L_8776)
.L_8776:
        /*003c*/ 	.word	0x00000000
        /*0040*/ 	.short	0x0003
        /*0042*/ 	.short	0x0018
        /*0044*/ 	.byte	0x00, 0xf5, 0x21, 0x00


	//----- nvinfo : EIATTR_KPARAM_INFO
	.align		4
.L_8777:
        /*0048*/ 	.byte	0x04, 0x17
        /*004a*/ 	.short	(.L_8779 - .L_8778)
.L_8778:
        /*004c*/ 	.word	0x00000000
        /*0050*/ 	.short	0x0002
        /*0052*/ 	.short	0x0010
        /*0054*/ 	.byte	0x00, 0xf5, 0x21, 0x00


	//----- nvinfo : EIATTR_KPARAM_INFO
	.align		4
.L_8779:
        /*0058*/ 	.byte	0x04, 0x17
        /*005a*/ 	.short	(.L_8781 - .L_8780)
.L_8780:
        /*005c*/ 	.word	0x00000000
        /*0060*/ 	.short	0x0001
        /*0062*/ 	.short	0x0008
        /*0064*/ 	.byte	0x00, 0xf5, 0x21, 0x00


	//----- nvinfo : EIATTR_KPARAM_INFO
	.align		4
.L_8781:
        /*0068*/ 	.byte	0x04, 0x17
        /*006a*/ 	.short	(.L_8783 - .L_8782)
.L_8782:
        /*006c*/ 	.word	0x00000000
        /*0070*/ 	.short	0x0000
        /*0072*/ 	.short	0x0000
        /*0074*/ 	.byte	0x00, 0xf5, 0x21, 0x00


	//----- nvinfo : EIATTR_SPARSE_MMA_MASK
	.align		4
.L_8783:
        /*0078*/ 	.byte	0x03, 0x50
        /*007a*/ 	.short	0x0000


	//----- nvinfo : EIATTR_MAXREG_COUNT
	.align		4
        /*007c*/ 	.byte	0x03, 0x1b
        /*007e*/ 	.short	0x00ff


	//----- nvinfo : EIATTR_NUM_BARRIERS
	.align		4
        /*0080*/ 	.byte	0x02, 0x4c
        /*0082*/ 	.byte	0x01
	.zero		1


	//----- nvinfo : EIATTR_MERCURY_ISA_VERSION
	.align		4
        /*0084*/ 	.byte	0x03, 0x5f
        /*0086*/ 	.short	0x0101


	//----- nvinfo : EIATTR_VRC_CTA_INIT_COUNT
	.align		4
        /*0088*/ 	.byte	0x02, 0x4a
	.zero		1
	.zero		1


	//----- nvinfo : EIATTR_EXIT_INSTR_OFFSETS
	.align		4
        /*008c*/ 	.byte	0x04, 0x1c
        /*008e*/ 	.short	(.L_8785 - .L_8784)


	//   ....[0]....
.L_8784:
        /*0090*/ 	.word	0x00006800


	//   ....[1]....
        /*0094*/ 	.word	0x00006a60


	//   ....[2]....
        /*0098*/ 	.word	0x00006b70


	//----- nvinfo : EIATTR_CRS_STACK_SIZE
	.align		4
.L_8785:
        /*009c*/ 	.byte	0x04, 0x1e
        /*009e*/ 	.short	(.L_8787 - .L_8786)
.L_8786:
        /*00a0*/ 	.word	0x00000000


	//----- nvinfo : EIATTR_CBANK_PARAM_SIZE
	.align		4
.L_8787:
        /*00a4*/ 	.byte	0x03, 0x19
        /*00a6*/ 	.short	0x0038


	//----- nvinfo : EIATTR_PARAM_CBANK
	.align		4
        /*00a8*/ 	.byte	0x04, 0x0a
        /*00aa*/ 	.short	(.L_8789 - .L_8788)
	.align		4
.L_8788:
        /*00ac*/ 	.word	index@(.nv.constant0.contiguous_any2_bool)
        /*00b0*/ 	.short	0x0380
        /*00b2*/ 	.short	0x0038


	//----- nvinfo : EIATTR_SW_WAR
	.align		4
.L_8789:
        /*00b4*/ 	.byte	0x04, 0x36
        /*00b6*/ 	.short	(.L_8791 - .L_8790)
.L_8790:
        /*00b8*/ 	.word	0x00000008
.L_8791:


//--------------------- .nv.info.uncontiguous_any_bool --------------------------
	.section	.nv.info.uncontiguous_any_bool,"",@"SHT_CUDA_INFO"
	.sectionflags	@""
	.align	4


	//----- nvinfo : EIATTR_CUDA_API_VERSION
	.align		4
        /*0000*/ 	.byte	0x04, 0x37
        /*0002*/ 	.short	(.L_8793 - .L_8792)
.L_8792:
        /*0004*/ 	.word	0x00000082


	//----- nvinfo : EIATTR_KPARAM_INFO
	.align		4
.L_8793:
        /*0008*/ 	.byte	0x04, 0x17
        /*000a*/ 	.short	(.L_8795 - .L_8794)
.L_8794:
        /*000c*/ 	.word	0x00000000
        /*0010*/ 	.short	0x0005
        /*0012*/ 	.short	0x0028
        /*0014*/ 	.byte	0x00, 0xf0, 0x21, 0x00


	//----- nvinfo : EIATTR_KPARAM_INFO
	.align		4
.L_8795:
        /*0018*/ 	.byte	0x04, 0x17
        /*001a*/ 	.short	(.L_8797 - .L_8796)
.L_8796:
        /*001c*/ 	.word	0x00000000
        /*0020*/ 	.short	0x0004
        /*0022*/ 	.short	0x0020
        /*0024*/ 	.byte	0x00, 0xf0, 0x21, 0x00


	//----- nvinfo : EIATTR_KPARAM_INFO
	.align		4
.L_8797:
        /*0028*/ 	.byte	0x04, 0x17
        /*002a*/ 	.short	(.L_8799 - .L_8798)
.L_8798:
        /*002c*/ 	.word	0x00000000
        /*0030*/ 	.short	0x0003
        /*0032*/ 	.short	0x0018
        /*0034*/ 	.byte	0x00, 0xf5, 0x21, 0x00


	//----- nvinfo : EIATTR_KPARAM_INFO
	.align		4
.L_8799:
        /*0038*/ 	.byte	0x04, 0x17
        /*003a*/ 	.short	(.L_8801 - .L_8800)
.L_8800:
        /*003c*/ 	.word	0x00000000
        /*0040*/ 	.short	0x0002
        /*0042*/ 	.short	0x0010
        /*0044*/ 	.byte	0x00, 0xf5, 0x21, 0x00


	//----- nvinfo : EIATTR_KPARAM_INFO
	.align		4
.L_8801:
        /*0048*/ 	.byte	0x04, 0x17
        /*004a*/ 	.short	(.L_8803 - .L_8802)
.L_8802:
        /*004c*/ 	.word	0x00000000
        /*0050*/ 	.short	0x0001
        /*0052*/ 	.short	0x0008
        /*0054*/ 	.byte	0x00, 0xf5, 0x21, 0x00


	//----- nvinfo : EIATTR_KPARAM_INFO
	.align		4
.L_8803:
        /*0058*/ 	.byte	0x04, 0x17
        /*005a*/ 	.short	(.L_8805 - .L_8804)
.L_8804:
        /*005c*/ 	.word	0x00000000
        /*0060*/ 	.short	0x0000
        /*0062*/ 	.short	0x0000
        /*0064*/ 	.byte	0x00, 0xf5, 0x21, 0x00


	//----- nvinfo : EIATTR_SPARSE_MMA_MASK
	.align		4
.L_8805:
        /*0068*/ 	.byte	0x03, 0x50
        /*006a*/ 	.short	0x0000


	//----- nvinfo : EIATTR_MAXREG_COUNT
	.align		4
        /*006c*/ 	.byte	0x03, 0x1b
        /*006e*/ 	.short	0x00ff


	//----- nvinfo : EIATTR_NUM_BARRIERS
	.align		4
        /*0070*/ 	.byte	0x02, 0x4c
        /*0072*/ 	.byte	0x01
	.zero		1


	//----- nvinfo : EIATTR_MERCURY_ISA_VERSION
	.align		4
        /*0074*/ 	.byte	0x03, 0x5f
        /*0076*/ 	.short	0x0101


	//----- nvinfo : EIATTR_VRC_CTA_INIT_COUNT
	.align		4
        /*0078*/ 	.byte	0x02, 0x4a
	.zero		1
	.zero		1


	//----- nvinfo : EIATTR_EXIT_INSTR_OFFSETS
	.align		4
        /*007c*/ 	.byte	0x04, 0x1c
        /*007e*/ 	.short	(.L_8807 - .L_8806)


	//   ....[0]....
.L_8806:
        /*0080*/ 	.word	0x000067c0


	//   ....[1]....
        /*0084*/ 	.word	0x00006a20


	//   ....[2]....
        /*0088*/ 	.word	0x00006ad0


	//----- nvinfo : EIATTR_CRS_STACK_SIZE
	.align		4
.L_8807:
        /*008c*/ 	.byte	0x04, 0x1e
        /*008e*/ 	.short	(.L_8809 - .L_8808)
.L_8808:
        /*0090*/ 	.word	0x00000000


	//----- nvinfo : EIATTR_CBANK_PARAM_SIZE
	.align		4
.L_8809:
        /*0094*/ 	.byte	0x03, 0x19
        /*0096*/ 	.short	0x0030


	//----- nvinfo : EIATTR_PARAM_CBANK
	.align		4
        /*0098*/ 	.byte	0x04, 0x0a
        /*009a*/ 	.short	(.L_8811 - .L_8810)
	.align		4
.L_8810:
        /*009c*/ 	.word	index@(.nv.constant0.uncontiguous_any_bool)
        /*00a0*/ 	.short	0x0380
        /*00a2*/ 	.short	0x0030


	//----- nvinfo : EIATTR_SW_WAR
	.align		4
.L_8811:
        /*00a4*/ 	.byte	0x04, 0x36
        /*00a6*/ 	.short	(.L_8813 - .L_8812)
.L_8812:
        /*00a8*/ 	.word	0x00000008
.L_8813:


//--------------------- .nv.info.contiguous_any_bool --------------------------
	.section	.nv.info.contiguous_any_bool,"",@"SHT_CUDA_INFO"
	.sectionflags	@""
	.align	4


	//----- nvinfo : EIATTR_CUDA_API_VERSION
	.align		4
        /*0000*/ 	.byte	0x04, 0x37
        /*0002*/ 	.short	(.L_8815 - .L_8814)
.L_8814:
        /*0004*/ 	.word	0x00000082


	//----- nvinfo : EIATTR_KPARAM_INFO
	.align		4
.L_8815:
        /*0008*/ 	.byte	0x04, 0x17
        /*000a*/ 	.short	(.L_8817 - .L_8816)
.L_8816:
        /*000c*/ 	.word	0x00000000
        /*0010*/ 	.short	0x0002
        /*0012*/ 	.short	0x0010
        /*0014*/ 	.byte	0x00, 0xf0, 0x21, 0x00


	//----- nvinfo : EIATTR_KPARAM_INFO
	.align		4
.L_8817:
        /*0018*/ 	.byte	0x04, 0x17
        /*001a*/ 	.short	(.L_8819 - .L_8818)
.L_8818:
        /*001c*/ 	.word	0x00000000
        /*0020*/ 	.short	0x0001
        /*0022*/ 	.short	0x0008
        /*0024*/ 	.byte	0x00, 0xf5, 0x21, 0x00


	//----- nvinfo : EIATTR_KPARAM_INFO
	.align		4
.L_8819:
        /*0028*/ 	.byte	0x04, 0x17
        /*002a*/ 	.short	(.L_8821 - .L_8820)
.L_8820:
        /*002c*/ 	.word	0x00000000
        /*0030*/ 	.short	0x0000
        /*0032*/ 	.short	0x0000
        /*0034*/ 	.byte	0x00, 0xf5, 0x21, 0x00


	//----- nvinfo : EIATTR_SPARSE_MMA_MASK
	.align		4
.L_8821:
        /*0038*/ 	.byte	0x03, 0x50
        /*003a*/ 	.short	0x0000


	//----- nvinfo : EIATTR_MAXREG_COUNT
	.align		4
        /*003c*/ 	.byte	0x03, 0x1b
        /*003e*/ 	.short	0x00ff


	//----- nvinfo : EIATTR_NUM_BARRIERS
	.align		4
        /*0040*/ 	.byte	0x02, 0x4c
        /*0042*/ 	.byte	0x01
	.zero		1


	//----- nvinfo : EIATTR_MERCURY_ISA_VERSION
	.align		4
        /*0044*/ 	.byte	0x03, 0x5f
        /*0046*/ 	.short	0x0101


	//----- nvinfo : EIATTR_VRC_CTA_INIT_COUNT
	.align		4
        /*0048*/ 	.byte	0x02, 0x4a
	.zero		1
	.zero		1


	//----- nvinfo : EIATTR_EXIT_INSTR_OFFSETS
	.align		4
        /*004c*/ 	.byte	0x04, 0x1c
        /*004e*/ 	.short	(.L_8823 - .L_8822)


	//   ....[0]....
.L_8822:
        /*0050*/ 	.word	0x000003f0


	//   ....[1]....
        /*0054*/ 	.word	0x00000650


	//   ....[2]....
        /*0058*/ 	.word	0x00000700


	//----- nvinfo : EIATTR_CRS_STACK_SIZE
	.align		4
.L_8823:
        /*005c*/ 	.byte	0x04, 0x1e
        /*005e*/ 	.short	(.L_8825 - .L_8824)
.L_8824:
        /*0060*/ 	.word	0x00000000


	//----- nvinfo : EIATTR_CBANK_PARAM_SIZE
	.align		4
.L_8825:
        /*0064*/ 	.byte	0x03, 0x19
        /*0066*/ 	.short	0x0018


	//----- nvinfo : EIATTR_PARAM_CBANK
	.align		4
        /*0068*/ 	.byte	0x04, 0x0a
        /*006a*/ 	.short	(.L_8827 - .L_8826)
	.align		4
.L_8826:
        /*006c*/ 	.word	index@(.nv.constant0.contiguous_any_bool)
        /*0070*/ 	.short	0x0380
        /*0072*/ 	.short	0x0018


	//----- nvinfo : EIATTR_SW_WAR
	.align		4
.L_8827:
        /*0074*/ 	.byte	0x04, 0x36
        /*0076*/ 	.short	(.L_8829 - .L_8828)
.L_8828:
        /*0078*/ 	.word	0x00000008
.L_8829:


//--------------------- .nv.info.contiguous_all33_bf16 --------------------------
	.section	.nv.info.contiguous_all33_bf16,"",@"SHT_CUDA_INFO"
	.sectionflags	@""
	.align	4


	//----- nvinfo : EIATTR_CUDA_API_VERSION
	.align		4
        /*0000*/ 	.byte	0x04, 0x37
        /*0002*/ 	.short	(.L_8831 - .L_8830)
.L_8830:
        /*0004*/ 	.word	0x00000082


	//----- nvinfo : EIATTR_KPARAM_INFO
	.align		4
.L_8831:
        /*0008*/ 	.byte	0x04, 0x17
        /*000a*/ 	.short	(.L_8833 - .L_8832)
.L_8832:
        /*000c*/ 	.word	0x00000000
        /*0010*/ 	.short	0x0004
        /*0012*/ 	.short	0x0020
        /*0014*/ 	.byte	0x00, 0xf0, 0x21, 0x00


	//----- nvinfo : EIATTR_KPARAM_INFO
	.align		4
.L_8833:
        /*0018*/ 	.byte	0x04, 0x17
        /*001a*/ 	.short	(.L_8835 - .L_8834)
.L_8834:
        /*001c*/ 	.word	0x00000000
        /*0020*/ 	.short	0x0003
        /*0022*/ 	.short	0x0018
        /*0024*/ 	.byte	0x00, 0xf0, 0x21, 0x00


	//----- nvinfo : EIATTR_KPARAM_INFO
	.align		4
.L_8835:
        /*0028*/ 	.byte	0x04, 0x17
        /*002a*/ 	.short	(.L_8837 - .L_8836)
.L_8836:
        /*002c*/ 	.word	0x00000000
        /*0030*/ 	.short	0x0002
        /*0032*/ 	.short	0x0010
        /*0034*/ 	.byte	0x00, 0xf0, 0x21, 0x00


	//----- nvinfo : EIATTR_KPARAM_INFO
	.align		4
.L_8837:
        /*0038*/ 	.byte	0x04, 0x17
        /*003a*/ 	.short	(.L_8839 - .L_8838)
.L_8838:
        /*003c*/ 	.word	0x00000000
        /*0040*/ 	.short	0x0001
        /*0042*/ 	.short	0x0008
        /*0044*/ 	.byte	0x00, 0xf5, 0x21, 0x00


	//----- nvinfo : EIATTR_KPARAM_INFO
	.align		4
.L_8839:
        /*0048*/ 	.byte	0x04, 0x17
        /*004a*/ 	.short	(.L_8841 - .L_8840)
.L_8840:
        /*004c*/ 	.word	0x00000000
        /*0050*/ 	.short	0x0000
        /*0052*/ 	.short	0x0000
        /*0054*/ 	.byte	0x00, 0xf5, 0x21, 0x00


	//----- nvinfo : EIATTR_SPARSE_MMA_MASK
	.align		4
.L_8841:
        /*0058*/ 	.byte	0x03, 0x50
        /*005a*/ 	.short	0x0000


	//----- nvinfo : EIATTR_MAXREG_COUNT
	.align		4
        /*005c*/ 	.byte	0x03, 0x1b
        /*005e*/ 	.short	0x00ff


	//----- nvinfo : EIATTR_NUM_BARRIERS
	.align		4
        /*0060*/ 	.byte	0x02, 0x4c
        /*0062*/ 	.byte	0x01
	.zero		1


	//----- nvinfo : EIATTR_MERCURY_ISA_VERSION
	.align		4
        /*0064*/ 	.byte	0x03, 0x5f
        /*0066*/ 	.short	0x0101


	//----- nvinfo : EIATTR_VRC_CTA_INIT_COUNT
	.align		4
        /*0068*/ 	.byte	0x02, 0x4a
	.zero		1
	.zero		1


	//----- nvinfo : EIATTR_EXIT_INSTR_OFFSETS
	.align		4
        /*006c*/ 	.byte	0x04, 0x1c
        /*006e*/ 	.short	(.L_8843 - .L_8842)


	//   ....[0]....
.L_8842:
        /*0070*/ 	.word	0x00000150


	//   ....[1]....
        /*0074*/ 	.word	0x00000200


	//   ....[2]....
        /*0078*/ 	.word	0x00000970


	//----- nvinfo : EIATTR_CRS_STACK_SIZE
	.align		4
.L_8843:
        /*007c*/ 	.byte	0x04, 0x1e
        /*007e*/ 	.short	(.L_8845 - .L_8844)
.L_8844:
        /*0080*/ 	.word	0x00000000


	//----- nvinfo : EIATTR_CBANK_PARAM_SIZE
	.align		4
.L_8845:
        /*0084*/ 	.byte	0x03, 0x19
        /*0086*/ 	.short	0x0028


	//----- nvinfo : EIATTR_PARAM_CBANK
	.align		4
        /*0088*/ 	.byte	0x04, 0x0a
        /*008a*/ 	.short	(.L_8847 - .L_8846)
	.align		4
.L_8846:
        /*008c*/ 	.word	index@(.nv.constant0.contiguous_all33_bf16)
        /*0090*/ 	.short	0x0380
        /*0092*/ 	.short	0x0028


	//----- nvinfo : EIATTR_SW_WAR
	.align		4
.L_8847:
        /*0094*/ 	.byte	0x04, 0x36
        /*0096*/ 	.short	(.L_8849 - .L_8848)
.L_8848:
        /*0098*/ 	.word	0x00000008
.L_8849:


//--------------------- .nv.info.contiguous_all3_bf16 --------------------------
	.section	.nv.info.contiguous_all3_bf16,"",@"SHT_CUDA_INFO"
	.sectionflags	@""
	.align	4


	//----- nvinfo : EIATTR_CUDA_API_VERSION
	.align		4
        /*0000*/ 	.byte	0x04, 0x37
        /*0002*/ 	.short	(.L_8851 - .L_8850)
.L_8850:
        /*0004*/ 	.word	0x00000082


	//----- nvinfo : EIATTR_KPARAM_INFO
	.align		4
.L_8851:
        /*0008*/ 	.byte	0x04, 0x17
        /*000a*/ 	.short	(.L_8853 - .L_8852)
.L_8852:
        /*000c*/ 	.word	0x00000000
        /*0010*/ 	.short	0x0006
        /*0012*/ 	.short	0x0030
        /*0014*/ 	.byte	0x00, 0xf0, 0x21, 0x00


	//----- nvinfo : EIATTR_KPARAM_INFO
	.align		4
.L_8853:
        /*0018*/ 	.byte	0x04, 0x17
        /*001a*/ 	.short	(.L_8855 - .L_8854)
.L_8854:
        /*001c*/ 	.word	0x00000000
        /*0020*/ 	.short	0x0005
        /*0022*/ 	.short	0x0028
        /*0024*/ 	.byte	0x00, 0xf0, 0x21, 0x00


	//----- nvinfo : EIATTR_KPARAM_INFO
	.align		4
.L_8855:
        /*0028*/ 	.byte	0x04, 0x17
        /*002a*/ 	.short	(.L_8857 - .L_8856)
.L_8856:
        /*002c*/ 	.word	0x00000000
        /*0030*/ 	.short	0x0004
        /*0032*/ 	.short	0x0020
        /*0034*/ 	.byte	0x00, 0xf0, 0x21, 0x00


	//----- nvinfo : EIATTR_KPARAM_INFO
	.align		4
.L_8857:
        /*0038*/ 	.byte	0x04, 0x17
        /*003a*/ 	.short	(.L_8859 - .L_8858)
.L_8858:
        /*003c*/ 	.word	0x00000000
        /*0040*/ 	.short	0x0003
        /*0042*/ 	.short	0x0018
        /*0044*/ 	.byte	0x00, 0xf5, 0x21, 0x00


	//----- nvinfo : EIATTR_KPARAM_INFO
	.align		4
.L_8859:
        /*0048*/ 	.byte	0x04, 0x17
        /*004a*/ 	.short	(.L_8861 - .L_8860)
.L_8860:
        /*004c*/ 	.word	0x00000000
        /*0050*/ 	.short	0x0002
        /*0052*/ 	.short	0x0010
        /*0054*/ 	.byte	0x00, 0xf5, 0x21, 0x00


	//----- nvinfo : EIATTR_KPARAM_INFO
	.align		4
.L_8861:
        /*0058*/ 	.byte	0x04, 0x17
        /*005a*/ 	.short	(.L_8863 - .L_8862)
.L_8862:
        /*005c*/ 	.word	0x00000000
        /*0060*/ 	.short	0x0001
        /*0062*/ 	.short	0x0008
        /*0064*/ 	.byte	0x00, 0xf5, 0x21, 0x00


	//----- nvinfo : EIATTR_KPARAM_INFO
	.align		4
.L_8863:
        /*0068*/ 	.byte	0x04, 0x17
        /*006a*/ 	.short	(.L_8865 - .L_8864)
.L_8864:
        /*006c*/ 	.word	0x00000000
        /*0070*/ 	.short	0x0000
        /*0072*/ 	.short	0x0000
        /*0074*/ 	.byte	0x00, 0xf5, 0x21, 0x00


	//----- nvinfo : EIATTR_SPARSE_MMA_MASK
	.align		4
.L_8865:
        /*0078*/ 	.byte	0x03, 0x50
        /*007a*/ 	.short	0x0000


	//----- nvinfo : EIATTR_MAXREG_COUNT
	.align		4
        /*007c*/ 	.byte	0x03, 0x1b
        /*007e*/ 	.short	0x00ff


	//----- nvinfo : EIATTR_NUM_BARRIERS
	.align		4
        /*0080*/ 	.byte	0x02, 0x4c
        /*0082*/ 	.byte	0x01
	.zero		1


	//----- nvinfo : EIATTR_MERCURY_ISA_VERSION
	.align		4
        /*0084*/ 	.byte	0x03, 0x5f
        /*0086*/ 	.short	0x0101


	//----- nvinfo : EIATTR_VRC_CTA_INIT_COUNT
	.align		4
        /*0088*/ 	.byte	0x02, 0x4a
	.zero		1
	.zero		1


	//----- nvinfo : EIATTR_EXIT_INSTR_OFFSETS
	.align		4
        /*008c*/ 	.byte	0x04, 0x1c
        /*008e*/ 	.short	(.L_8867 - .L_8866)


	//   ....[0]....
.L_8866:
        /*0090*/ 	.word	0x00000150


	//   ....[1]....
        /*0094*/ 	.word	0x00003130


	//   ....[2]....
        /*0098*/ 	.word	0x00003910


	//----- nvinfo : EIATTR_CRS_STACK_SIZE
	.align		4
.L_8867:
        /*009c*/ 	.byte	0x04, 0x1e
        /*009e*/ 	.short	(.L_8869 - .L_8868)
.L_8868:
        /*00a0*/ 	.word	0x00000000


	//----- nvinfo : EIATTR_CBANK_PARAM_SIZE
	.align		4
.L_8869:
        /*00a4*/ 	.byte	0x03, 0x19
        /*00a6*/ 	.short	0x0038


	//----- nvinfo : EIATTR_PARAM_CBANK
	.align		4
        /*00a8*/ 	.byte	0x04, 0x0a
        /*00aa*/ 	.short	(.L_8871 - .L_8870)
	.align		4
.L_8870:
        /*00ac*/ 	.word	index@(.nv.constant0.contiguous_all3_bf16)
        /*00b0*/ 	.short	0x0380
        /*00b2*/ 	.short	0x0038


	//----- nvinfo : EIATTR_SW_WAR
	.align		4
.L_8871:
        /*00b4*/ 	.byte	0x04, 0x36
        /*00b6*/ 	.short	(.L_8873 - .L_8872)
.L_8872:
        /*00b8*/ 	.word	0x00000008
.L_8873:


//--------------------- .nv.info.contiguous_all22_bf16 --------------------------
	.section	.nv.info.contiguous_all22_bf16,"",@"SHT_CUDA_INFO"
	.sectionflags	@""
	.align	4


	//----- nvinfo : EIATTR_CUDA_API_VERSION
	.align		4
        /*0000*/ 	.byte	0x04, 0x37
        /*0002*/ 	.short	(.L_8875 - .L_8874)
.L_8874:
        /*0004*/ 	.word	0x00000082


	//----- nvinfo : EIATTR_KPARAM_INFO
	.align		4
.L_8875:
        /*0008*/ 	.byte	0x04, 0x17
        /*000a*/ 	.short	(.L_8877 - .L_8876)
.L_8876:
        /*000c*/ 	.word	0x00000000
        /*0010*/ 	.short	0x0003
        /*0012*/ 	.short	0x0018
        /*0014*/ 	.byte	0x00, 0xf0, 0x21, 0x00


	//----- nvinfo : EIATTR_KPARAM_INFO
	.align		4
.L_8877:
        /*0018*/ 	.byte	0x04, 0x17
        /*001a*/ 	.short	(.L_8879 - .L_8878)
.L_8878:
        /*001c*/ 	.word	0x00000000
        /*0020*/ 	.short	0x0002
        /*0022*/ 	.short	0x0010
        /*0024*/ 	.byte	0x00, 0xf0, 0x21, 0x00


	//----- nvinfo : EIATTR_KPARAM_INFO
	.align		4
.L_8879:
        /*0028*/ 	.byte	0x04, 0x17
        /*002a*/ 	.short	(.L_8881 - .L_8880)
.L_8880:
        /*002c*/ 	.word	0x00000000
        /*0030*/ 	.short	0x0001
        /*0032*/ 	.short	0x0008
        /*0034*/ 	.byte	0x00, 0xf5, 0x21, 0x00


	//----- nvinfo : EIATTR_KPARAM_INFO
	.align		4
.L_8881:
        /*0038*/ 	.byte	0x04, 0x17
        /*003a*/ 	.short	(.L_8883 - .L_8882)
.L_8882:
        /*003c*/ 	.word	0x00000000
        /*0040*/ 	.short	0x0000
        /*0042*/ 	.short	0x0000
        /*0044*/ 	.byte	0x00, 0xf5, 0x21, 0x00


	//----- nvinfo : EIATTR_SPARSE_MMA_MASK
	.align		4
.L_8883:
        /*0048*/ 	.byte	0x03, 0x50
        /*004a*/ 	.short	0x0000


	//----- nvinfo : EIATTR_MAXREG_COUNT
	.align		4
        /*004c*/ 	.byte	0x03, 0x1b
        /*004e*/ 	.short	0x00ff


	//----- nvinfo : EIATTR_NUM_BARRIERS
	.align		4
        /*0050*/ 	.byte	0x02, 0x4c
        /*0052*/ 	.byte	0x01
	.zero		1


	//----- nvinfo : EIATTR_MERCURY_ISA_VERSION
	.align		4
        /*0054*/ 	.byte	0x03, 0x5f
        /*0056*/ 	.short	0x0101


	//----- nvinfo : EIATTR_VRC_CTA_INIT_COUNT
	.align		4
        /*0058*/ 	.byte	0x02, 0x4a
	.zero		1
	.zero		1


	//----- nvinfo : EIATTR_EXIT_INSTR_OFFSETS
	.align		4
        /*005c*/ 	.byte	0x04, 0x1c
        /*005e*/ 	.short	(.L_8885 - .L_8884)


	//   ....[0]....
.L_8884:
        /*0060*/ 	.word	0x000004e0


	//   ....[1]....
        /*0064*/ 	.word	0x00000740


	//   ....[2]....
        /*0068*/ 	.word	0x00000850


	//----- nvinfo : EIATTR_CRS_STACK_SIZE
	.align		4
.L_8885:
        /*006c*/ 	.byte	0x04, 0x1e
        /*006e*/ 	.short	(.L_8887 - .L_8886)
.L_8886:
        /*0070*/ 	.word	0x00000000


	//----- nvinfo : EIATTR_CBANK_PARAM_SIZE
	.align		4
.L_8887:
        /*0074*/ 	.byte	0x03, 0x19
        /*0076*/ 	.short	0x0020


	//----- nvinfo : EIATTR_PARAM_CBANK
	.align		4
        /*0078*/ 	.byte	0x04, 0x0a
        /*007a*/ 	.short	(.L_8889 - .L_8888)
	.align		4
.L_8888:
        /*007c*/ 	.word	index@(.nv.constant0.contiguous_all22_bf16)
        /*0080*/ 	.short	0x0380
        /*0082*/ 	.short	0x0020


	//----- nvinfo : EIATTR_SW_WAR
	.align		4
.L_8889:
        /*0084*/ 	.byte	0x04, 0x36
        /*0086*/ 	.short	(.L_8891 - .L_8890)
.L_8890:
        /*0088*/ 	.word	0x00000008
.L_8891:


//--------------------- .nv.info.contiguous_all2_bf16 --------------------------
	.section	.nv.info.contiguous_all2_bf16,"",@"SHT_CUDA_INFO"
	.sectionflags	@""
	.align	4


	//----- nvinfo : EIATTR_CUDA_API_VERSION
	.align		4
        /*0000*/ 	.byte	0x04, 0x37
        /*0002*/ 	.short	(.L_8893 - .L_8892)
.L_8892:
        /*0004*/ 	.word	0x00000082


	//----- nvinfo : EIATTR_KPARAM_INFO
	.align		4
.L_8893:
        /*0008*/ 	.byte	0x04, 0x17
        /*000a*/ 	.short	(.L_8895 - .L_8894)
.L_8894:
        /*000c*/ 	.word	0x00000000
        /*0010*/ 	.short	0x0006
        /*0012*/ 	.short	0x0030
        /*0014*/ 	.byte	0x00, 0xf0, 0x21, 0x00


	//----- nvinfo : EIATTR_KPARAM_INFO
	.align		4
.L_8895:
        /*0018*/ 	.byte	0x04, 0x17
        /*001a*/ 	.short	(.L_8897 - .L_8896)
.L_8896:
        /*001c*/ 	.word	0x00000000
        /*0020*/ 	.short	0x0005
        /*0022*/ 	.short	0x0028
        /*0024*/ 	.byte	0x00, 0xf0, 0x21, 0x00


	//----- nvinfo : EIATTR_KPARAM_INFO
	.align		4
.L_8897:
        /*0028*/ 	.byte	0x04, 0x17
        /*002a*/ 	.short	(.L_8899 - .L_8898)
.L_8898:
        /*002c*/ 	.word	0x00000000
        /*0030*/ 	.short	0x0004
        /*0032*/ 	.short	0x0020
        /*0034*/ 	.byte	0x00, 0xf0, 0x21, 0x00


	//----- nvinfo : EIATTR_KPARAM_INFO
	.align		4
.L_8899:
        /*0038*/ 	.byte	0x04, 0x17
        /*003a*/ 	.short	(.L_8901 - .L_8900)
.L_8900:
        /*003c*/ 	.word	0x00000000
        /*0040*/ 	.short	0x0003
        /*0042*/ 	.short	0x0018
        /*0044*/ 	.byte	0x00, 0xf5, 0x21, 0x00


	//----- nvinfo : EIATTR_KPARAM_INFO
	.align		4
.L_8901:
        /*0048*/ 	.byte	0x04, 0x17
        /*004a*/ 	.short	(.L_8903 - .L_8902)
.L_8902:
        /*004c*/ 	.word	0x00000000
        /*0050*/ 	.short	0x0002
        /*0052*/ 	.short	0x0010
        /*0054*/ 	.byte	0x00, 0xf5, 0x21, 0x00


	//----- nvinfo : EIATTR_KPARAM_INFO
	.align		4
.L_8903:
        /*0058*/ 	.byte	0x04, 0x17
        /*005a*/ 	.short	(.L_8905 - .L_8904)
.L_8904:
        /*005c*/ 	.word	0x00000000
        /*0060*/ 	.short	0x0001
        /*0062*/ 	.short	0x0008
        /*0064*/ 	.byte	0x00, 0xf5, 0x21, 0x00


	//----- nvinfo : EIATTR_KPARAM_INFO
	.align		4
.L_8905:
        /*0068*/ 	.byte	0x04, 0x17
        /*006a*/ 	.short	(.L_8907 - .L_8906)
.L_8906:
        /*006c*/ 	.word	0x00000000
        /*0070*/ 	.short	0x0000
        /*0072*/ 	.short	0x0000
        /*0074*/ 	.byte	0x00, 0xf5, 0x21, 0x00


	//----- nvinfo : EIATTR_SPARSE_MMA_MASK
	.align		4
.L_8907:
        /*0078*/ 	.byte	0x03, 0x50
        /*007a*/ 	.short	0x0000


	//----- nvinfo : EIATTR_MAXREG_COUNT
	.align		4
        /*007c*/ 	.byte	0x03, 0x1b
        /*007e*/ 	.short	0x00ff


	//----- nvinfo : EIATTR_NUM_BARRIERS
	.align		4
        /*0080*/ 	.byte	0x02, 0x4c
        /*0082*/ 	.byte	0x01
	.zero		1


	//----- nvinfo : EIATTR_MERCURY_ISA_VERSION
	.align		4
        /*0084*/ 	.byte	0x03, 0x5f
        /*0086*/ 	.short	0x0101


	//----- nvinfo : EIATTR_VRC_CTA_INIT_COUNT
	.align		4
        /*0088*/ 	.byte	0x02, 0x4a
	.zero		1
	.zero		1


	//----- nvinfo : EIATTR_EXIT_INSTR_OFFSETS
	.align		4
        /*008c*/ 	.byte	0x04, 0x1c
        /*008e*/ 	.short	(.L_8909 - .L_8908)


	//   ....[0]....
.L_8908:
        /*0090*/ 	.word	0x00006870


	//   ....[1]....
        /*0094*/ 	.word	0x00006ad0


	//   ....[2]....
        /*0098*/ 	.word	0x00006be0


	//----- nvinfo : EIATTR_CRS_STACK_SIZE
	.align		4
.L_8909:
        /*009c*/ 	.byte	0x04, 0x1e
        /*009e*/ 	.short	(.L_8911 - .L_8910)
.L_8910:
        /*00a0*/ 	.word	0x00000000


	//----- nvinfo : EIATTR_CBANK_PARAM_SIZE
	.align		4
.L_8911:
        /*00a4*/ 	.byte	0x03, 0x19
        /*00a6*/ 	.short	0x0038


	//----- nvinfo : EIATTR_PARAM_CBANK
	.align		4
        /*00a8*/ 	.byte	0x04, 0x0a
        /*00aa*/ 	.short	(.L_8913 - .L_8912)
	.align		4
.L_8912:
        /*00ac*/ 	.word	index@(.nv.constant0.contiguous_all2_bf16)
        /*00b0*/ 	.short	0x0380
        /*00b2*/ 	.short	0x0038


	//----- nvinfo : EIATTR_SW_WAR
	.align		4
.L_8913:
        /*00b4*/ 	.byte	0x04, 0x36
        /*00b6*/ 	.short	(.L_8915 - .L_8914)
.L_8914:
        /*00b8*/ 	.word	0x00000008
.L_8915:


//--------------------- .nv.info.uncontiguous_all_bf16 --------------------------
	.section	.nv.info.uncontiguous_all_bf16,"",@"SHT_CUDA_INFO"
	.sectionflags	@""
	.align	4


	//----- nvinfo : EIATTR_CUDA_API_VERSION
	.align		4
        /*0000*/ 	.byte	0x04, 0x37
        /*0002*/ 	.short	(.L_8917 - .L_8916)
.L_8916:
        /*0004*/ 	.word	0x00000082


	//----- nvinfo : EIATTR_KPARAM_INFO
	.align		4
.L_8917:
        /*0008*/ 	.byte	0x04, 0x17
        /*000a*/ 	.short	(.L_8919 - .L_8918)
.L_8918:
        /*000c*/ 	.word	0x00000000
        /*0010*/ 	.short	0x0005
        /*0012*/ 	.short	0x0028
        /*0014*/ 	.byte	0x00, 0xf0, 0x21, 0x00


	//----- nvinfo : EIATTR_KPARAM_INFO
	.align		4
.L_8919:
        /*0018*/ 	.byte	0x04, 0x17
        /*001a*/ 	.short	(.L_8921 - .L_8920)
.L_8920:
        /*001c*/ 	.word	0x00000000
        /*0020*/ 	.short	0x0004
        /*0022*/ 	.short	0x0020
        /*0024*/ 	.byte	0x00, 0xf0, 0x21, 0x00


	//----- nvinfo : EIATTR_KPARAM_INFO
	.align		4
.L_8921:
        /*0028*/ 	.byte	0x04, 0x17
        /*002a*/ 	.short	(.L_8923 - .L_8922)
.L_8922:
        /*002c*/ 	.word	0x00000000
        /*0030*/ 	.short	0x0003
        /*0032*/ 	.short	0x0018
        /*0034*/ 	.byte	0x00, 0xf5, 0x21, 0x00


	//----- nvinfo : EIATTR_KPARAM_INFO
	.align		4
.L_8923:
        /*0038*/ 	.byte	0x04, 0x17
        /*003a*/ 	.short	(.L_8925 - .L_8924)
.L_8924:
        /*003c*/ 	.word	0x00000000
        /*0040*/ 	.short	0x0002
        /*0042*/ 	.short	0x0010
        /*0044*/ 	.byte	0x00, 0xf5, 0x21, 0x00


	//----- nvinfo : EIATTR_KPARAM_INFO
	.align		4
.L_8925:
        /*0048*/ 	.byte	0x04, 0x17
        /*004a*/ 	.short	(.L_8927 - .L_8926)
.L_8926:
        /*004c*/ 	.word	0x00000000
        /*0050*/ 	.short	0x0001
        /*0052*/ 	.short	0x0008
        /*0054*/ 	.byte	0x00, 0xf5, 0x21, 0x00


	//----- nvinfo : EIATTR_KPARAM_INFO
	.align		4
.L_8927:
        /*0058*/ 	.byte	0x04, 0x17
        /*005a*/ 	.short	(.L_8929 - .L_8928)
.L_8928:
        /*005c*/ 	.word	0x00000000
        /*0060*/ 	.short	0x0000
        /*0062*/ 	.short	0x0000
        /*0064*/ 	.byte	0x00, 0xf5, 0x21, 0x00


	//----- nvinfo : EIATTR_SPARSE_MMA_MASK
	.align		4
.L_8929:
        /*0068*/ 	.byte	0x03, 0x50
        /*006a*/ 	.short	0x0000


	//----- nvinfo : EIATTR_MAXREG_COUNT
	.align		4
        /*006c*/ 	.byte	0x03, 0x1b
        /*006e*/ 	.short	0x00ff


	//----- nvinfo : EIATTR_NUM_BARRIERS
	.align		4
        /*0070*/ 	.byte	0x02, 0x4c
        /*0072*/ 	.byte	0x01
	.zero		1


	//----- nvinfo : EIATTR_MERCURY_ISA_VERSION
	.align		4
        /*0074*/ 	.byte	0x03, 0x5f
        /*0076*/ 	.short	0x0101


	//----- nvinfo : EIATTR_VRC_CTA_INIT_COUNT
	.align		4
        /*0078*/ 	.byte	0x02, 0x4a
	.zero		1
	.zero		1


	//----- nvinfo : EIATTR_EXIT_INSTR_OFFSETS
	.align		4
        /*007c*/ 	.byte	0x04, 0x1c
        /*007e*/ 	.short	(.L_8931 - .L_8930)


	//   ....[0]....
.L_8930:
        /*0080*/ 	.word	0x000067f0


	//   ....[1]....
        /*0084*/ 	.word	0x00006a50


	//   ....[2]....
        /*0088*/ 	.word	0x00006b00


	//----- nvinfo : EIATTR_CRS_STACK_SIZE
	.align		4
.L_8931:
        /*008c*/ 	.byte	0x04, 0x1e
        /*008e*/ 	.short	(.L_8933 - .L_8932)
.L_8932:
        /*0090*/ 	.word	0x00000000


	//----- nvinfo : EIATTR_CBANK_PARAM_SIZE
	.align		4
.L_8933:
        /*0094*/ 	.byte	0x03, 0x19
        /*0096*/ 	.short	0x0030


	//----- nvinfo : EIATTR_PARAM_CBANK
	.align		4
        /*0098*/ 	.byte	0x04, 0x0a
        /*009a*/ 	.short	(.L_8935 - .L_8934)
	.align		4
.L_8934:
        /*009c*/ 	.word	index@(.nv.constant0.uncontiguous_all_bf16)
        /*00a0*/ 	.short	0x0380
        /*00a2*/ 	.short	0x0030


	//----- nvinfo : EIATTR_SW_WAR
	.align		4
.L_8935:
        /*00a4*/ 	.byte	0x04, 0x36
        /*00a6*/ 	.short	(.L_8937 - .L_8936)
.L_8936:
        /*00a8*/ 	.word	0x00000008
.L_8937:


//--------------------- .nv.info.contiguous_all_bf16 --------------------------
	.section	.nv.info.contiguous_all_bf16,"",@"SHT_CUDA_INFO"
	.sectionflags	@""
	.align	4


	//----- nvinfo : EIATTR_CUDA_API_VERSION
	.align		4
        /*0000*/ 	.byte	0x04, 0x37
        /*0002*/ 	.short	(.L_8939 - .L_8938)
.L_8938:
        /*0004*/ 	.word	0x00000082


	//----- nvinfo : EIATTR_KPARAM_INFO
	.align		4
.L_8939:
        /*0008*/ 	.byte	0x04, 0x17
        /*000a*/ 	.short	(.L_8941 - .L_8940)
.L_8940:
        /*000c*/ 	.word	0x00000000
        /*0010*/ 	.short	0x0002
        /*0012*/ 	.short	0x0010
        /*0014*/ 	.byte	0x00, 0xf0, 0x21, 0x00


	//----- nvinfo : EIATTR_KPARAM_INFO
	.align		4
.L_8941:
        /*0018*/ 	.byte	0x04, 0x17
        /*001a*/ 	.short	(.L_8943 - .L_8942)
.L_8942:
        /*001c*/ 	.word	0x00000000
        /*0020*/ 	.short	0x0001
        /*0022*/ 	.short	0x0008
        /*0024*/ 	.byte	0x00, 0xf5, 0x21, 0x00


	//----- nvinfo : EIATTR_KPARAM_INFO
	.align		4
.L_8943:
        /*0028*/ 	.byte	0x04, 0x17
        /*002a*/ 	.short	(.L_8945 - .L_8944)
.L_8944:
        /*002c*/ 	.word	0x00000000
        /*0030*/ 	.short	0x0000
        /*0032*/ 	.short	0x0000
        /*0034*/ 	.byte	0x00, 0xf5, 0x21, 0x00


	//----- nvinfo : EIATTR_SPARSE_MMA_MASK
	.align		4
.L_8945:
        /*0038*/ 	.byte	0x03, 0x50
        /*003a*/ 	.short	0x0000


	//----- nvinfo : EIATTR_MAXREG_COUNT
	.align		4
        /*003c*/ 	.byte	0x03, 0x1b
        /*003e*/ 	.short	0x00ff


	//----- nvinfo : EIATTR_NUM_BARRIERS
	.align		4
        /*0040*/ 	.byte	0x02, 0x4c
        /*0042*/ 	.byte	0x01
	.zero		1


	//----- nvinfo : EIATTR_MERCURY_ISA_VERSION
	.align		4
        /*0044*/ 	.byte	0x03, 0x5f
        /*0046*/ 	.short	0x0101


	//----- nvinfo : EIATTR_VRC_CTA_INIT_COUNT
	.align		4
        /*0048*/ 	.byte	0x02, 0x4a
	.zero		1
	.zero		1


	//----- nvinfo : EIATTR_EXIT_INSTR_OFFSETS
	.align		4
        /*004c*/ 	.byte	0x04, 0x1c
        /*004e*/ 	.short	(.L_8947 - .L_8946)


	//   ....[0]....
.L_8946:
        /*0050*/ 	.word	0x00000420


	//   ....[1]....
        /*0054*/ 	.word	0x00000680


	//   ....[2]....
        /*0058*/ 	.word	0x00000730


	//----- nvinfo : EIATTR_CRS_STACK_SIZE
	.align		4
.L_8947:
        /*005c*/ 	.byte	0x04, 0x1e
        /*005e*/ 	.short	(.L_8949 - .L_8948)
.L_8948:
        /*0060*/ 	.word	0x00000000


	//----- nvinfo : EIATTR_CBANK_PARAM_SIZE
	.align		4
.L_8949:
        /*0064*/ 	.byte	0x03, 0x19
        /*0066*/ 	.short	0x0018


	//----- nvinfo : EIATTR_PARAM_CBANK
	.align		4
        /*0068*/ 	.byte	0x04, 0x0a
        /*006a*/ 	.short	(.L_8951 - .L_8950)
	.align		4
.L_8950:
        /*006c*/ 	.word	index@(.nv.constant0.contiguous_all_bf16)
        /*0070*/ 	.short	0x0380
        /*0072*/ 	.short	0x0018


	//----- nvinfo : EIATTR_SW_WAR
	.align		4
.L_8951:
        /*0074*/ 	.byte	0x04, 0x36
        /*0076*/ 	.short	(.L_8953 - .L_8952)
.L_8952:
        /*0078*/ 	.word	0x00000008
.L_8953:


//--------------------- .nv.info.contiguous_all33_f16 --------------------------
	.section	.nv.info.contiguous_all33_f16,"",@"SHT_CUDA_INFO"
	.sectionflags	@""
	.align	4


	//----- nvinfo : EIATTR_CUDA_API_VERSION
	.align		4
        /*0000*/ 	.byte	0x04, 0x37
        /*0002*/ 	.short	(.L_8955 - .L_8954)
.L_8954:
        /*0004*/ 	.word	0x00000082


	//----- nvinfo : EIATTR_KPARAM_INFO
	.align		4
.L_8955:
        /*0008*/ 	.byte	0x04, 0x17
        /*000a*/ 	.short	(.L_8957 - .L_8956)
.L_8956:
        /*000c*/ 	.word	0x00000000
        /*0010*/ 	.short	0x0004
        /*0012*/ 	.short	0x0020
        /*0014*/ 	.byte	0x00, 0xf0, 0x21, 0x00


	//----- nvinfo : EIATTR_KPARAM_INFO
	.align		4
.L_8957:
        /*0018*/ 	.byte	0x04, 0x17
        /*001a*/ 	.short	(.L_8959 - .L_8958)
.L_8958:
        /*001c*/ 	.word	0x00000000
        /*0020*/ 	.short	0x0003
        /*0022*/ 	.short	0x0018
        /*0024*/ 	.byte	0x00, 0xf0, 0x21, 0x00


	//----- nvinfo : EIATTR_KPARAM_INFO
	.align		4
.L_8959:
        /*0028*/ 	.byte	0x04, 0x17
        /*002a*/ 	.short	(.L_8961 - .L_8960)
.L_8960:
        /*002c*/ 	.word	0x00000000
        /*0030*/ 	.short	0x0002
        /*0032*/ 	.short	0x0010
        /*0034*/ 	.byte	0x00, 0xf0, 0x21, 0x00


	//----- nvinfo : EIATTR_KPARAM_INFO
	.align		4
.L_8961:
        /*0038*/ 	.byte	0x04, 0x17
        /*003a*/ 	.short	(.L_8963 - .L_8962)
.L_8962:
        /*003c*/ 	.word	0x00000000
        /*0040*/ 	.short	0x0001
        /*0042*/ 	.short	0x0008
        /*0044*/ 	.byte	0x00, 0xf5, 0x21, 0x00


	//----- nvinfo : EIATTR_KPARAM_INFO
	.align		4
.L_8963:
        /*0048*/ 	.byte	0x04, 0x17
        /*004a*/ 	.short	(.L_8965 - .L_8964)
.L_8964:
        /*004c*/ 	.word	0x00000000
        /*0050*/ 	.short	0x0000
        /*0052*/ 	.short	0x0000
        /*0054*/ 	.byte	0x00, 0xf5, 0x21, 0x00


	//----- nvinfo : EIATTR_SPARSE_MMA_MASK
	.align		4
.L_8965:
        /*0058*/ 	.byte	0x03, 0x50
        /*005a*/ 	.short	0x0000


	//----- nvinfo : EIATTR_MAXREG_COUNT
	.align		4
        /*005c*/ 	.byte	0x03, 0x1b
        /*005e*/ 	.short	0x00ff


	//----- nvinfo : EIATTR_NUM_BARRIERS
	.align		4
        /*0060*/ 	.byte	0x02, 0x4c
        /*0062*/ 	.byte	0x01
	.zero		1


	//----- nvinfo : EIATTR_MERCURY_ISA_VERSION
	.align		4
        /*0064*/ 	.byte	0x03, 0x5f
        /*0066*/ 	.short	0x0101


	//----- nvinfo : EIATTR_VRC_CTA_INIT_COUNT
	.align		4
        /*0068*/ 	.byte	0x02, 0x4a
	.zero		1
	.zero		1


	//----- nvinfo : EIATTR_EXIT_INSTR_OFFSETS
	.align		4
        /*006c*/ 	.byte	0x04, 0x1c
        /*006e*/ 	.short	(.L_8967 - .L_8966)


	//   ....[0]....
.L_8966:
        /*0070*/ 	.word	0x00000150


	//   ....[1]....
        /*0074*/ 	.word	0x00000200


	//   ....[2]....
        /*0078*/ 	.word	0x00000970


	//----- nvinfo : EIATTR_CRS_STACK_SIZE
	.align		4
.L_8967:
        /*007c*/ 	.byte	0x04, 0x1e
        /*007e*/ 	.short	(.L_8969 - .L_8968)
.L_8968:
        /*0080*/ 	.word	0x00000000


	//----- nvinfo : EIATTR_CBANK_PARAM_SIZE
	.align		4
.L_8969:
        /*0084*/ 	.byte	0x03, 0x19
        /*0086*/ 	.short	0x0028


	//----- nvinfo : EIATTR_PARAM_CBANK
	.align		4
        /*0088*/ 	.byte	0x04, 0x0a
        /*008a*/ 	.short	(.L_8971 - .L_8970)
	.align		4
.L_8970:
        /*008c*/ 	.word	index@(.nv.constant0.contiguous_all33_f16)
        /*0090*/ 	.short	0x0380
        /*0092*/ 	.short	0x0028


	//----- nvinfo : EIATTR_SW_WAR
	.align		4
.L_8971:
        /*0094*/ 	.byte	0x04, 0x36
        /*0096*/ 	.short	(.L_8973 - .L_8972)
.L_8972:
        /*0098*/ 	.word	0x00000008
.L_8973:


//--------------------- .nv.info.contiguous_all3_f16 --------------------------
	.section	.nv.info.contiguous_all3_f16,"",@"SHT_CUDA_INFO"
	.sectionflags	@""
	.align	4


	//----- nvinfo : EIATTR_CUDA_API_VERSION
	.align		4
        /*0000*/ 	.byte	0x04, 0x37
        /*0002*/ 	.short	(.L_8975 - .L_8974)
.L_8974:
        /*0004*/ 	.word	0x00000082


	//----- nvinfo : EIATTR_KPARAM_INFO
	.align		4
.L_8975:
        /*0008*/ 	.byte	0x04, 0x17
        /*000a*/ 	.short	(.L_8977 - .L_8976)
.L_8976:
        /*000c*/ 	.word	0x00000000
        /*0010*/ 	.short	0x0006
        /*0012*/ 	.short	0x0030
        /*0014*/ 	.byte	0x00, 0xf0, 0x21, 0x00


	//----- nvinfo : EIATTR_KPARAM_INFO
	.align		4
.L_8977:
        /*0018*/ 	.byte	0x04, 0x17
        /*001a*/ 	.short	(.L_8979 - .L_8978)
.L_8978:
        /*001c*/ 	.word	0x00000000
        /*0020*/ 	.short	0x0005
        /*0022*/ 	.short	0x0028
        /*0024*/ 	.byte	0x00, 0xf0, 0x21, 0x00


	//----- nvinfo : EIATTR_KPARAM_INFO
	.align		4
.L_8979:
        /*0028*/ 	.byte	0x04, 0x17
        /*002a*/ 	.short	(.L_8981 - .L_8980)
.L_8980:
        /*002c*/ 	.word	0x00000000
        /*0030*/ 	.short	0x0004
        /*0032*/ 	.short	0x0020
        /*0034*/ 	.byte	0x00, 0xf0, 0x21, 0x00


	//----- nvinfo : EIATTR_KPARAM_INFO
	.align		4
.L_8981:
        /*0038*/ 	.byte	0x04, 0x17
        /*003a*/ 	.short	(.L_8983 - .L_8982)
.L_8982:
        /*003c*/ 	.word	0x00000000
        /*0040*/ 	.short	0x0003
        /*0042*/ 	.short	0x0018
        /*0044*/ 	.byte	0x00, 0xf5, 0x21, 0x00


	//----- nvinfo : EIATTR_KPARAM_INFO
	.align		4
.L_8983:
        /*0048*/ 	.byte	0x04, 0x17
        /*004a*/ 	.short	(.L_8985 - .L_8984)
.L_8984:
        /*004c*/ 	.word	0x00000000
        /*0050*/ 	.short	0x0002
        /*0052*/ 	.short	0x0010
        /*0054*/ 	.byte	0x00, 0xf5, 0x21, 0x00


	//----- nvinfo : EIATTR_KPARAM_INFO
	.align		4
.L_8985:
        /*0058*/ 	.byte	0x04, 0x17
        /*005a*/ 	.short	(.L_8987 - .L_8986)
.L_8986:
        /*005c*/ 	.word	0x00000000
        /*0060*/ 	.short	0x0001
        /*0062*/ 	.short	0x0008
        /*0064*/ 	.byte	0x00, 0xf5, 0x21, 0x00


	//----- nvinfo : EIATTR_KPARAM_INFO
	.align		4
.L_8987:
        /*0068*/ 	.byte	0x04, 0x17
        /*006a*/ 	.short	(.L_8989 - .L_8988)
.L_8988:
        /*006c*/ 	.word	0x00000000
        /*0070*/ 	.short	0x0000
        /*0072*/ 	.short	0x0000
        /*0074*/ 	.byte	0x00, 0xf5, 0x21, 0x00


	//----- nvinfo : EIATTR_SPARSE_MMA_MASK
	.align		4
.L_8989:
        /*0078*/ 	.byte	0x03, 0x50
        /*007a*/ 	.short	0x0000


	//----- nvinfo : EIATTR_MAXREG_COUNT
	.align		4
        /*007c*/ 	.byte	0x03, 0x1b
        /*007e*/ 	.short	0x00ff


	//----- nvinfo : EIATTR_NUM_BARRIERS
	.align		4
        /*0080*/ 	.byte	0x02, 0x4c
        /*0082*/ 	.byte	0x01
	.zero		1


	//----- nvinfo : EIATTR_MERCURY_ISA_VERSION
	.align		4
        /*0084*/ 	.byte	0x03, 0x5f
        /*0086*/ 	.short	0x0101


	//----- nvinfo : EIATTR_VRC_CTA_INIT_COUNT
	.align		4
        /*0088*/ 	.byte	0x02, 0x4a
	.zero		1
	.zero		1


	//----- nvinfo : EIATTR_EXIT_INSTR_OFFSETS
	.align		4
        /*008c*/ 	.byte	0x04, 0x1c
        /*008e*/ 	.short	(.L_8991 - .L_8990)


	//   ....[0]....
.L_8990:
        /*0090*/ 	.word	0x00000150


	//   ....[1]....
        /*0094*/ 	.word	0x00003130


	//   ....[2]....
        /*0098*/ 	.word	0x00003910


	//----- nvinfo : EIATTR_CRS_STACK_SIZE
	.align		4
.L_8991:
        /*009c*/ 	.byte	0x04, 0x1e
        /*009e*/ 	.short	(.L_8993 - .L_8992)
.L_8992:
        /*00a0*/ 	.word	0x00000000


	//----- nvinfo : EIATTR_CBANK_PARAM_SIZE
	.align		4
.L_8993:
        /*00a4*/ 	.byte	0x03, 0x19
        /*00a6*/ 	.short	0x0038


	//----- nvinfo : EIATTR_PARAM_CBANK
	.align		4
        /*00a8*/ 	.byte	0x04, 0x0a
        /*00aa*/ 	.short	(.L_8995 - .L_8994)
	.align		4
.L_8994:
        /*00ac*/ 	.word	index@(.nv.constant0.contiguous_all3_f16)
        /*00b0*/ 	.short	0x0380
        /*00b2*/ 	.short	0x0038


	//----- nvinfo : EIATTR_SW_WAR
	.align		4
.L_8995:
        /*00b4*/ 	.byte	0x04, 0x36
        /*00b6*/ 	.short	(.L_8997 - .L_8996)
.L_8996:
        /*00b8*/ 	.word	0x00000008
.L_8997:


//--------------------- .nv.info.contiguous_all22_f16 --------------------------
	.section	.nv.info.contiguous_all22_f16,"",@"SHT_CUDA_INFO"
	.sectionflags	@""
	.align	4


	//----- nvinfo : EIATTR_CUDA_API_VERSION
	.align		4
        /*0000*/ 	.byte	0x04, 0x37
        /*0002*/ 	.short	(.L_8999 - .L_8998)
.L_8998:
        /*0004*/ 	.word	0x00000082


	//----- nvinfo : EIATTR_KPARAM_INFO
	.align		4
.L_8999:
        /*0008*/ 	.byte	0x04, 0x17
        /*000a*/ 	.short	(.L_9001 - .L_9000)
.L_9000:
        /*000c*/ 	.word	0x00000000
        /*0010*/ 	.short	0x0003
        /*0012*/ 	.short	0x0018
        /*0014*/ 	.byte	0x00, 0xf0, 0x21, 0x00


	//----- nvinfo : EIATTR_KPARAM_INFO
	.align		4
.L_9001:
        /*0018*/ 	.byte	0x04, 0x17
        /*001a*/ 	.short	(.L_9003 - .L_9002)
.L_9002:
        /*001c*/ 	.word	0x00000000
        /*0020*/ 	.short	0x0002
        /*0022*/ 	.short	0x0010
        /*0024*/ 	.byte	0x00, 0xf0, 0x21, 0x00


	//----- nvinfo : EIATTR_KPARAM_INFO
	.align		4
.L_9003:
        /*0028*/ 	.byte	0x04, 0x17
        /*002a*/ 	.short	(.L_9005 - .L_9004)
.L_9004:
        /*002c*/ 	.word	0x00000000
        /*0030*/ 	.short	0x0001
        /*0032*/ 	.short	0x0008
        /*0034*/ 	.byte	0x00, 0xf5, 0x21, 0x00


	//----- nvinfo : EIATTR_KPARAM_INFO
	.align		4
.L_9005:
        /*0038*/ 	.byte	0x04, 0x17
        /*003a*/ 	.short	(.L_9007 - .L_9006)
.L_9006:
        /*003c*/ 	.word	0x00000000
        /*0040*/ 	.short	0x0000
        /*0042*/ 	.short	0x0000
        /*0044*/ 	.byte	0x00, 0xf5, 0x21, 0x00


	//----- nvinfo : EIATTR_SPARSE_MMA_MASK
	.align		4
.L_9007:
        /*0048*/ 	.byte	0x03, 0x50
        /*004a*/ 	.short	0x0000


	//----- nvinfo : EIATTR_MAXREG_COUNT
	.align		4
        /*004c*/ 	.byte	0x03, 0x1b
        /*004e*/ 	.short	0x00ff


	//----- nvinfo : EIATTR_NUM_BARRIERS
	.align		4
        /*0050*/ 	.byte	0x02, 0x4c
        /*0052*/ 	.byte	0x01
	.zero		1


	//----- nvinfo : EIATTR_MERCURY_ISA_VERSION
	.align		4
        /*0054*/ 	.byte	0x03, 0x5f
        /*0056*/ 	.short	0x0101


	//----- nvinfo : EIATTR_VRC_CTA_INIT_COUNT
	.align		4
        /*0058*/ 	.byte	0x02, 0x4a
	.zero		1
	.zero		1


	//----- nvinfo : EIATTR_EXIT_INSTR_OFFSETS
	.align		4
        /*005c*/ 	.byte	0x04, 0x1c
        /*005e*/ 	.short	(.L_9009 - .L_9008)


	//   ....[0]....
.L_9008:
        /*0060*/ 	.word	0x000004e0


	//   ....[1]....
        /*0064*/ 	.word	0x00000740


	//   ....[2]....
        /*0068*/ 	.word	0x00000850


	//----- nvinfo : EIATTR_CRS_STACK_SIZE
	.align		4
.L_9009:
        /*006c*/ 	.byte	0x04, 0x1e
        /*006e*/ 	.short	(.L_9011 - .L_9010)
.L_9010:
        /*0070*/ 	.word	0x00000000


	//----- nvinfo : EIATTR_CBANK_PARAM_SIZE
	.align		4
.L_9011:
        /*0074*/ 	.byte	0x03, 0x19
        /*0076*/ 	.short	0x0020


	//----- nvinfo : EIATTR_PARAM_CBANK
	.align		4
        /*0078*/ 	.byte	0x04, 0x0a
        /*007a*/ 	.short	(.L_9013 - .L_9012)
	.align		4
.L_9012:
        /*007c*/ 	.word	index@(.nv.constant0.contiguous_all22_f16)
        /*0080*/ 	.short	0x0380
        /*0082*/ 	.short	0x0020


	//----- nvinfo : EIATTR_SW_WAR
	.align		4
.L_9013:
        /*0084*/ 	.byte	0x04, 0x36
        /*0086*/ 	.short	(.L_9015 - .L_9014)
.L_9014:
        /*0088*/ 	.word	0x00000008
.L_9015:


//--------------------- .nv.info.contiguous_all2_f16 --------------------------
	.section	.nv.info.contiguous_all2_f16,"",@"SHT_CUDA_INFO"
	.sectionflags	@""
	.align	4


	//----- nvinfo : EIATTR_CUDA_API_VERSION
	.align		4
        /*0000*/ 	.byte	0x04, 0x37
        /*0002*/ 	.short	(.L_9017 - .L_9016)
.L_9016:
        /*0004*/ 	.word	0x00000082


	//----- nvinfo : EIATTR_KPARAM_INFO
	.align		4
.L_9017:
        /*0008*/ 	.byte	0x04, 0x17
        /*000a*/ 	.short	(.L_9019 - .L_9018)
.L_9018:
        /*000c*/ 	.word	0x00000000
        /*0010*/ 	.short	0x0006
        /*0012*/ 	.short	0x0030
        /*0014*/ 	.byte	0x00, 0xf0, 0x21, 0x00


	//----- nvinfo : EIATTR_KPARAM_INFO
	.align		4
.L_9019:
        /*0018*/ 	.byte	0x04, 0x17
        /*001a*/ 	.short	(.L_9021 - .L_9020)
.L_9020:
        /*001c*/ 	.word	0x00000000
        /*0020*/ 	.short	0x0005
        /*0022*/ 	.short	0x0028
        /*0024*/ 	.byte	0x00, 0xf0, 0x21, 0x00


	//----- nvinfo : EIATTR_KPARAM_INFO
	.align		4
.L_9021:
        /*0028*/ 	.byte	0x04, 0x17
        /*002a*/ 	.short	(.L_9023 - .L_9022)
.L_9022:
        /*002c*/ 	.word	0x00000000
        /*0030*/ 	.short	0x0004
        /*0032*/ 	.short	0x0020
        /*0034*/ 	.byte	0x00, 0xf0, 0x21, 0x00


	//----- nvinfo : EIATTR_KPARAM_INFO
	.align		4
.L_9023:
        /*0038*/ 	.byte	0x04, 0x17
        /*003a*/ 	.short	(.L_9025 - .L_9024)
.L_9024:
        /*003c*/ 	.word	0x00000000
        /*0040*/ 	.short	0x0003
        /*0042*/ 	.short	0x0018
        /*0044*/ 	.byte	0x00, 0xf5, 0x21, 0x00


	//----- nvinfo : EIATTR_KPARAM_INFO
	.align		4
.L_9025:
        /*0048*/ 	.byte	0x04, 0x17
        /*004a*/ 	.short	(.L_9027 - .L_9026)
.L_9026:
        /*004c*/ 	.word	0x00000000
        /*0050*/ 	.short	0x0002
        /*0052*/ 	.short	0x0010
        /*0054*/ 	.byte	0x00, 0xf5, 0x21, 0x00


	//----- nvinfo : EIATTR_KPARAM_INFO
	.align		4
.L_9027:
        /*0058*/ 	.byte	0x04, 0x17
        /*005a*/ 	.short	(.L_9029 - .L_9028)
.L_9028:
        /*005c*/ 	.word	0x00000000
        /*0060*/ 	.short	0x0001
        /*0062*/ 	.short	0x0008
        /*0064*/ 	.byte	0x00, 0xf5, 0x21, 0x00


	//----- nvinfo : EIATTR_KPARAM_INFO
	.align		4
.L_9029:
        /*0068*/ 	.byte	0x04, 0x17
        /*006a*/ 	.short	(.L_9031 - .L_9030)
.L_9030:
        /*006c*/ 	.word	0x00000000
        /*0070*/ 	.short	0x0000
        /*0072*/ 	.short	0x0000
        /*0074*/ 	.byte	0x00, 0xf5, 0x21, 0x00


	//----- nvinfo : EIATTR_SPARSE_MMA_MASK
	.align		4
.L_9031:
        /*0078*/ 	.byte	0x03, 0x50
        /*007a*/ 	.short	0x0000


	//----- nvinfo : EIATTR_MAXREG_COUNT
	.align		4
        /*007c*/ 	.byte	0x03, 0x1b
        /*007e*/ 	.short	0x00ff


	//----- nvinfo : EIATTR_NUM_BARRIERS
	.align		4
        /*0080*/ 	.byte	0x02, 0x4c
        /*0082*/ 	.byte	0x01
	.zero		1


	//----- nvinfo : EIATTR_MERCURY_ISA_VERSION
	.align		4
        /*0084*/ 	.byte	0x03, 0x5f
        /*0086*/ 	.short	0x0101


	//----- nvinfo : EIATTR_VRC_CTA_INIT_COUNT
	.align		4
        /*0088*/ 	.byte	0x02, 0x4a
	.zero		1
	.zero		1


	//----- nvinfo : EIATTR_EXIT_INSTR_OFFSETS
	.align		4
        /*008c*/ 	.byte	0x04, 0x1c
        /*008e*/ 	.short	(.L_9033 - .L_9032)


	//   ....[0]....
.L_9032:
        /*0090*/ 	.word	0x00006870


	//   ....[1]....
        /*0094*/ 	.word	0x00006ad0


	//   ....[2]....
        /*0098*/ 	.word	0x00006be0


	//----- nvinfo : EIATTR_CRS_STACK_SIZE
	.align		4
.L_9033:
        /*009c*/ 	.byte	0x04, 0x1e
        /*009e*/ 	.short	(.L_9035 - .L_9034)
.L_9034:
        /*00a0*/ 	.word	0x00000000


	//----- nvinfo : EIATTR_CBANK_PARAM_SIZE
	.align		4
.L_9035:
        /*00a4*/ 	.byte	0x03, 0x19
        /*00a6*/ 	.short	0x0038


	//----- nvinfo : EIATTR_PARAM_CBANK
	.align		4
        /*00a8*/ 	.byte	0x04, 0x0a
        /*00aa*/ 	.short	(.L_9037 - .L_9036)
	.align		4
.L_9036:
        /*00ac*/ 	.word	index@(.nv.constant0.contiguous_all2_f16)
        /*00b0*/ 	.short	0x0380
        /*00b2*/ 	.short	0x0038


	//----- nvinfo : EIATTR_SW_WAR
	.align		4
.L_9037:
        /*00b4*/ 	.byte	0x04, 0x36
        /*00b6*/ 	.short	(.L_9039 - .L_9038)
.L_9038:
        /*00b8*/ 	.word	0x00000008
.L_9039:


//--------------------- .nv.info.uncontiguous_all_f16 --------------------------
	.section	.nv.info.uncontiguous_all_f16,"",@"SHT_CUDA_INFO"
	.sectionflags	@""
	.align	4


	//----- nvinfo : EIATTR_CUDA_API_VERSION
	.align		4
        /*0000*/ 	.byte	0x04, 0x37
        /*0002*/ 	.short	(.L_9041 - .L_9040)
.L_9040:
        /*0004*/ 	.word	0x00000082


	//----- nvinfo : EIATTR_KPARAM_INFO
	.align		4
.L_9041:
        /*0008*/ 	.byte	0x04, 0x17
        /*000a*/ 	.short	(.L_9043 - .L_9042)
.L_9042:
        /*000c*/ 	.word	0x00000000
        /*0010*/ 	.short	0x0005
        /*0012*/ 	.short	0x0028
        /*0014*/ 	.byte	0x00, 0xf0, 0x21, 0x00


	//----- nvinfo : EIATTR_KPARAM_INFO
	.align		4
.L_9043:
        /*0018*/ 	.byte	0x04, 0x17
        /*001a*/ 	.short	(.L_9045 - .L_9044)
.L_9044:
        /*001c*/ 	.word	0x00000000
        /*0020*/ 	.short	0x0004
        /*0022*/ 	.short	0x0020
        /*0024*/ 	.byte	0x00, 0xf0, 0x21, 0x00


	//----- nvinfo : EIATTR_KPARAM_INFO
	.align		4
.L_9045:
        /*0028*/ 	.byte	0x04, 0x17
        /*002a*/ 	.short	(.L_9047 - .L_9046)
.L_9046:
        /*002c*/ 	.word	0x00000000
        /*0030*/ 	.short	0x0003
        /*0032*/ 	.short	0x0018
        /*0034*/ 	.byte	0x00, 0xf5, 0x21, 0x00


	//----- nvinfo : EIATTR_KPARAM_INFO
	.align		4
.L_9047:
        /*0038*/ 	.byte	0x04, 0x17
        /*003a*/ 	.short	(.L_9049 - .L_9048)
.L_9048:
        /*003c*/ 	.word	0x00000000
        /*0040*/ 	.short	0x0002
        /*0042*/ 	.short	0x0010
        /*0044*/ 	.byte	0x00, 0xf5, 0x21, 0x00


	//----- nvinfo : EIATTR_KPARAM_INFO
	.align		4
.L_9049:
        /*0048*/ 	.byte	0x04, 0x17
        /*004a*/ 	.short	(.L_9051 - .L_9050)
.L_9050:
        /*004c*/ 	.word	0x00000000
        /*0050*/ 	.short	0x0001
        /*0052*/ 	.short	0x0008
        /*0054*/ 	.byte	0x00, 0xf5, 0x21, 0x00


	//----- nvinfo : EIATTR_KPARAM_INFO
	.align		4
.L_9051:
        /*0058*/ 	.byte	0x04, 0x17
        /*005a*/ 	.short	(.L_9053 - .L_9052)
.L_9052:
        /*005c*/ 	.word	0x00000000
        /*0060*/ 	.short	0x0000
        /*0062*/ 	.short	0x0000
        /*0064*/ 	.byte	0x00, 0xf5, 0x21, 0x00


	//----- nvinfo : EIATTR_SPARSE_MMA_MASK
	.align		4
.L_9053:
        /*0068*/ 	.byte	0x03, 0x50
        /*006a*/ 	.short	0x0000


	//----- nvinfo : EIATTR_MAXREG_COUNT
	.align		4
        /*006c*/ 	.byte	0x03, 0x1b
        /*006e*/ 	.short	0x00ff


	//----- nvinfo : EIATTR_NUM_BARRIERS
	.align		4
        /*0070*/ 	.byte	0x02, 0x4c
        /*0072*/ 	.byte	0x01
	.zero		1


	//----- nvinfo : EIATTR_MERCURY_ISA_VERSION
	.align		4
        /*0074*/ 	.byte	0x03, 0x5f
        /*0076*/ 	.short	0x0101


	//----- nvinfo : EIATTR_VRC_CTA_INIT_COUNT
	.align		4
        /*0078*/ 	.byte	0x02, 0x4a
	.zero		1
	.zero		1


	//----- nvinfo : EIATTR_EXIT_INSTR_OFFSETS
	.align		4
        /*007c*/ 	.byte	0x04, 0x1c
        /*007e*/ 	.short	(.L_9055 - .L_9054)


	//   ....[0]....
.L_9054:
        /*0080*/ 	.word	0x000067f0


	//   ....[1]....
        /*0084*/ 	.word	0x00006a50


	//   ....[2]....
        /*0088*/ 	.word	0x00006b00


	//----- nvinfo : EIATTR_CRS_STACK_SIZE
	.align		4
.L_9055:
        /*008c*/ 	.byte	0x04, 0x1e
        /*008e*/ 	.short	(.L_9057 - .L_9056)
.L_9056:
        /*0090*/ 	.word	0x00000000


	//----- nvinfo : EIATTR_CBANK_PARAM_SIZE
	.align		4
.L_9057:
        /*0094*/ 	.byte	0x03, 0x19
        /*0096*/ 	.short	0x0030


	//----- nvinfo : EIATTR_PARAM_CBANK
	.align		4
        /*0098*/ 	.byte	0x04, 0x0a
        /*009a*/ 	.short	(.L_9059 - .L_9058)
	.align		4
.L_9058:
        /*009c*/ 	.word	index@(.nv.constant0.uncontiguous_all_f16)
        /*00a0*/ 	.short	0x0380
        /*00a2*/ 	.short	0x0030


	//----- nvinfo : EIATTR_SW_WAR
	.align		4
.L_9059:
        /*00a4*/ 	.byte	0x04, 0x36
        /*00a6*/ 	.short	(.L_9061 - .L_9060)
.L_9060:
        /*00a8*/ 	.word	0x00000008
.L_9061:


//--------------------- .nv.info.contiguous_all_f16 --------------------------
	.section	.nv.info.contiguous_all_f16,"",@"SHT_CUDA_INFO"
	.sectionflags	@""
	.align	4


	//----- nvinfo : EIATTR_CUDA_API_VERSION
	.align		4
        /*0000*/ 	.byte	0x04, 0x37
        /*0002*/ 	.short	(.L_9063 - .L_9062)
.L_9062:
        /*0004*/ 	.word	0x00000082


	//----- nvinfo : EIATTR_KPARAM_INFO
	.align		4
.L_9063:
        /*0008*/ 	.byte	0x04, 0x17
        /*000a*/ 	.short	(.L_9065 - .L_9064)
.L_9064:
        /*000c*/ 	.word	0x00000000
        /*0010*/ 	.short	0x0002
        /*0012*/ 	.short	0x0010
        /*0014*/ 	.byte	0x00, 0xf0, 0x21, 0x00


	//----- nvinfo : EIATTR_KPARAM_INFO
	.align		4
.L_9065:
        /*0018*/ 	.byte	0x04, 0x17
        /*001a*/ 	.short	(.L_9067 - .L_9066)
.L_9066:
        /*001c*/ 	.word	0x00000000
        /*0020*/ 	.short	0x0001
        /*0022*/ 	.short	0x0008
        /*0024*/ 	.byte	0x00, 0xf5, 0x21, 0x00


	//----- nvinfo : EIATTR_KPARAM_INFO
	.align		4
.L_9067:
        /*0028*/ 	.byte	0x04, 0x17
        /*002a*/ 	.short	(.L_9069 - .L_9068)
.L_9068:
        /*002c*/ 	.word	0x00000000
        /*0030*/ 	.short	0x0000
        /*0032*/ 	.short	0x0000
        /*0034*/ 	.byte	0x00, 0xf5, 0x21, 0x00


	//----- nvinfo : EIATTR_SPARSE_MMA_MASK
	.align		4
.L_9069:
        /*0038*/ 	.byte	0x03, 0x50
        /*003a*/ 	.short	0x0000


	//----- nvinfo : EIATTR_MAXREG_COUNT
	.align		4
        /*003c*/ 	.byte	0x03, 0x1b
        /*003e*/ 	.short	0x00ff


	//----- nvinfo : EIATTR_NUM_BARRIERS
	.align		4
        /*0040*/ 	.byte	0x02, 0x4c
        /*0042*/ 	.byte	0x01
	.zero		1


	//----- nvinfo : EIATTR_MERCURY_ISA_VERSION
	.align		4
        /*0044*/ 	.byte	0x03, 0x5f
        /*0046*/ 	.short	0x0101


	//----- nvinfo : EIATTR_VRC_CTA_INIT_COUNT
	.align		4
        /*0048*/ 	.byte	0x02, 0x4a
	.zero		1
	.zero		1


	//----- nvinfo : EIATTR_EXIT_INSTR_OFFSETS
	.align		4
        /*004c*/ 	.byte	0x04, 0x1c
        /*004e*/ 	.short	(.L_9071 - .L_9070)


	//   ....[0]....
.L_9070:
        /*0050*/ 	.word	0x00000420


	//   ....[1]....
        /*0054*/ 	.word	0x00000680


	//   ....[2]....
        /*0058*/ 	.word	0x00000730


	//----- nvinfo : EIATTR_CRS_STACK_SIZE
	.align		4
.L_9071:
        /*005c*/ 	.byte	0x04, 0x1e
        /*005e*/ 	.short	(.L_9073 - .L_9072)
.L_9072:
        /*0060*/ 	.word	0x00000000


	//----- nvinfo : EIATTR_CBANK_PARAM_SIZE
	.align		4
.L_9073:
        /*0064*/ 	.byte	0x03, 0x19
        /*0066*/ 	.short	0x0018


	//----- nvinfo : EIATTR_PARAM_CBANK
	.align		4
        /*0068*/ 	.byte	0x04, 0x0a
        /*006a*/ 	.short	(.L_9075 - .L_9074)
	.align		4
.L_9074:
        /*006c*/ 	.word	index@(.nv.constant0.contiguous_all_f16)
        /*0070*/ 	.short	0x0380
        /*0072*/ 	.short	0x0018


	//----- nvinfo : EIATTR_SW_WAR
	.align		4
.L_9075:
        /*0074*/ 	.byte	0x04, 0x36
        /*0076*/ 	.short	(.L_9077 - .L_9076)
.L_9076:
        /*0078*/ 	.word	0x00000008
.L_9077:


//--------------------- .nv.info.contiguous_all33_f64 --------------------------
	.section	.nv.info.contiguous_all33_f64,"",@"SHT_CUDA_INFO"
	.sectionflags	@""
	.align	4


	//----- nvinfo : EIATTR_CUDA_API_VERSION
	.align		4
        /*0000*/ 	.byte	0x04, 0x37
        /*0002*/ 	.short	(.L_9079 - .L_9078)
.L_9078:
        /*0004*/ 	.word	0x00000082


	//----- nvinfo : EIATTR_KPARAM_INFO
	.align		4
.L_9079:
        /*0008*/ 	.byte	0x04, 0x17
        /*000a*/ 	.short	(.L_9081 - .L_9080)
.L_9080:
        /*000c*/ 	.word	0x00000000
        /*0010*/ 	.short	0x0004
        /*0012*/ 	.short	0x0020
        /*0014*/ 	.byte	0x00, 0xf0, 0x21, 0x00


	//----- nvinfo : EIATTR_KPARAM_INFO
	.align		4
.L_9081:
        /*0018*/ 	.byte	0x04, 0x17
        /*001a*/ 	.short	(.L_9083 - .L_9082)
.L_9082:
        /*001c*/ 	.word	0x00000000
        /*0020*/ 	.short	0x0003
        /*0022*/ 	.short	0x0018
        /*0024*/ 	.byte	0x00, 0xf0, 0x21, 0x00


	//----- nvinfo : EIATTR_KPARAM_INFO
	.align		4
.L_9083:
        /*0028*/ 	.byte	0x04, 0x17
        /*002a*/ 	.short	(.L_9085 - .L_9084)
.L_9084:
        /*002c*/ 	.word	0x00000000
        /*0030*/ 	.short	0x0002
        /*0032*/ 	.short	0x0010
        /*0034*/ 	.byte	0x00, 0xf0, 0x21, 0x00


	//----- nvinfo : EIATTR_KPARAM_INFO
	.align		4
.L_9085:
        /*0038*/ 	.byte	0x04, 0x17
        /*003a*/ 	.short	(.L_9087 - .L_9086)
.L_9086:
        /*003c*/ 	.word	0x00000000
        /*0040*/ 	.short	0x0001
        /*0042*/ 	.short	0x0008
        /*0044*/ 	.byte	0x00, 0xf5, 0x21, 0x00


	//----- nvinfo : EIATTR_KPARAM_INFO
	.align		4
.L_9087:
        /*0048*/ 	.byte	0x04, 0x17
        /*004a*/ 	.short	(.L_9089 - .L_9088)
.L_9088:
        /*004c*/ 	.word	0x00000000
        /*0050*/ 	.short	0x0000
        /*0052*/ 	.short	0x0000
        /*0054*/ 	.byte	0x00, 0xf5, 0x21, 0x00


	//----- nvinfo : EIATTR_SPARSE_MMA_MASK
	.align		4
.L_9089:
        /*0058*/ 	.byte	0x03, 0x50
        /*005a*/ 	.short	0x0000


	//----- nvinfo : EIATTR_MAXREG_COUNT
	.align		4
        /*005c*/ 	.byte	0x03, 0x1b
        /*005e*/ 	.short	0x00ff


	//----- nvinfo : EIATTR_NUM_BARRIERS
	.align		4
        /*0060*/ 	.byte	0x02, 0x4c
        /*0062*/ 	.byte	0x01
	.zero		1


	//----- nvinfo : EIATTR_MERCURY_ISA_VERSION
	.align		4
        /*0064*/ 	.byte	0x03, 0x5f
        /*0066*/ 	.short	0x0101


	//----- nvinfo : EIATTR_VRC_CTA_INIT_COUNT
	.align		4
        /*0068*/ 	.byte	0x02, 0x4a
	.zero		1
	.zero		1


	//----- nvinfo : EIATTR_EXIT_INSTR_OFFSETS
	.align		4
        /*006c*/ 	.byte	0x04, 0x1c
        /*006e*/ 	.short	(.L_9091 - .L_9090)


	//   ....[0]....
.L_9090:
        /*0070*/ 	.word	0x00000150


	//   ....[1]....
        /*0074*/ 	.word	0x00000200


	//   ....[2]....
        /*0078*/ 	.word	0x00000970


	//----- nvinfo : EIATTR_CRS_STACK_SIZE
	.align		4
.L_9091:
        /*007c*/ 	.byte	0x04, 0x1e
        /*007e*/ 	.short	(.L_9093 - .L_9092)
.L_9092:
        /*0080*/ 	.word	0x00000000


	//----- nvinfo : EIATTR_CBANK_PARAM_SIZE
	.align		4
.L_9093:
        /*0084*/ 	.byte	0x03, 0x19
        /*0086*/ 	.short	0x0028


	//----- nvinfo : EIATTR_PARAM_CBANK
	.align		4
        /*0088*/ 	.byte	0x04, 0x0a
        /*008a*/ 	.short	(.L_9095 - .L_9094)
	.align		4
.L_9094:
        /*008c*/ 	.word	index@(.nv.constant0.contiguous_all33_f64)
        /*0090*/ 	.short	0x0380
        /*0092*/ 	.short	0x0028


	//----- nvinfo : EIATTR_SW_WAR
	.align		4
.L_9095:
        /*0094*/ 	.byte	0x04, 0x36
        /*0096*/ 	.short	(.L_9097 - .L_9096)
.L_9096:
        /*0098*/ 	.word	0x00000008
.L_9097:


//--------------------- .nv.info.contiguous_all3_f64 --------------------------
	.section	.nv.info.contiguous_all3_f64,"",@"SHT_CUDA_INFO"
	.sectionflags	@""
	.align	4


	//----- nvinfo : EIATTR_CUDA_API_VERSION
	.align		4
        /*0000*/ 	.byte	0x04, 0x37
        /*0002*/ 	.short	(.L_9099 - .L_9098)
.L_9098:
        /*0004*/ 	.word	0x00000082


	//----- nvinfo : EIATTR_KPARAM_INFO
	.align		4
.L_9099:
        /*0008*/ 	.byte	0x04, 0x17
        /*000a*/ 	.short	(.L_9101 - .L_9100)
.L_9100:
        /*000c*/ 	.word	0x00000000
        /*0010*/ 	.short	0x0006
        /*0012*/ 	.short	0x0030
        /*0014*/ 	.byte	0x00, 0xf0, 0x21, 0x00


	//----- nvinfo : EIATTR_KPARAM_INFO
	.align		4
.L_9101:
        /*0018*/ 	.byte	0x04, 0x17
        /*001a*/ 	.short	(.L_9103 - .L_9102)
.L_9102:
        /*001c*/ 	.word	0x00000000
        /*0020*/ 	.short	0x0005
        /*0022*/ 	.short	0x0028
        /*0024*/ 	.byte	0x00, 0xf0, 0x21, 0x00


	//----- nvinfo : EIATTR_KPARAM_INFO
	.align		4
.L_9103:
        /*0028*/ 	.byte	0x04, 0x17
        /*002a*/ 	.short	(.L_9105 - .L_9104)
.L_9104:
        /*002c*/ 	.word	0x00000000
        /*0030*/ 	.short	0x0004
        /*0032*/ 	.short	0x0020
        /*0034*/ 	.byte	0x00, 0xf0, 0x21, 0x00


	//----- nvinfo : EIATTR_KPARAM_INFO
	.align		4
.L_9105:
        /*0038*/ 	.byte	0x04, 0x17
        /*003a*/ 	.short	(.L_9107 - .L_9106)
.L_9106:
        /*003c*/ 	.word	0x00000000
        /*0040*/ 	.short	0x0003
        /*0042*/ 	.short	0x0018
        /*0044*/ 	.byte	0x00, 0xf5, 0x21, 0x00


	//----- nvinfo : EIATTR_KPARAM_INFO
	.align		4
.L_9107:
        /*0048*/ 	.byte	0x04, 0x17
        /*004a*/ 	.short	(.L_9109 - .L_9108)
.L_9108:
        /*004c*/ 	.word	0x00000000
        /*0050*/ 	.short	0x0002
        /*0052*/ 	.short	0x0010
        /*0054*/ 	.byte	0x00, 0xf5, 0x21, 0x00


	//----- nvinfo : EIATTR_KPARAM_INFO
	.align		4
.L_9109:
        /*0058*/ 	.byte	0x04, 0x17
        /*005a*/ 	.short	(.L_9111 - .L_9110)
.L_9110:
        /*005c*/ 	.word	0x00000000
        /*0060*/ 	.short	0x0001
        /*0062*/ 	.short	0x0008
        /*0064*/ 	.byte	0x00, 0xf5, 0x21, 0x00


	//----- nvinfo : EIATTR_KPARAM_INFO
	.align		4
.L_9111:
        /*0068*/ 	.byte	0x04, 0x17
        /*006a*/ 	.short	(.L_9113 - .L_9112)
.L_9112:
        /*006c*/ 	.word	0x00000000
        /*0070*/ 	.short	0x0000
        /*0072*/ 	.short	0x0000
        /*0074*/ 	.byte	0x00, 0xf5, 0x21, 0x00


	//----- nvinfo : EIATTR_SPARSE_MMA_MASK
	.align		4
.L_9113:
        /*0078*/ 	.byte	0x03, 0x50
        /*007a*/ 	.short	0x0000


	//----- nvinfo : EIATTR_MAXREG_COUNT
	.align		4
        /*007c*/ 	.byte	0x03, 0x1b
        /*007e*/ 	.short	0x00ff


	//----- nvinfo : EIATTR_NUM_BARRIERS
	.align		4
        /*0080*/ 	.byte	0x02, 0x4c
        /*0082*/ 	.byte	0x01
	.zero		1


	//----- nvinfo : EIATTR_MERCURY_ISA_VERSION
	.align		4
        /*0084*/ 	.byte	0x03, 0x5f
        /*0086*/ 	.short	0x0101


	//----- nvinfo : EIATTR_VRC_CTA_INIT_COUNT
	.align		4
        /*0088*/ 	.byte	0x02, 0x4a
	.zero		1
	.zero		1


	//----- nvinfo : EIATTR_EXIT_INSTR_OFFSETS
	.align		4
        /*008c*/ 	.byte	0x04, 0x1c
        /*008e*/ 	.short	(.L_9115 - .L_9114)


	//   ....[0]....
.L_9114:
        /*0090*/ 	.word	0x00000150


	//   ....[1]....
        /*0094*/ 	.word	0x00003130


	//   ....[2]....
        /*0098*/ 	.word	0x00003910


	//----- nvinfo : EIATTR_CRS_STACK_SIZE
	.align		4
.L_9115:
        /*009c*/ 	.byte	0x04, 0x1e
        /*009e*/ 	.short	(.L_9117 - .L_9116)
.L_9116:
        /*00a0*/ 	.word	0x00000000


	//----- nvinfo : EIATTR_CBANK_PARAM_SIZE
	.align		4
.L_9117:
        /*00a4*/ 	.byte	0x03, 0x19
        /*00a6*/ 	.short	0x0038


	//----- nvinfo : EIATTR_PARAM_CBANK
	.align		4
        /*00a8*/ 	.byte	0x04, 0x0a
        /*00aa*/ 	.short	(.L_9119 - .L_9118)
	.align		4
.L_9118:
        /*00ac*/ 	.word	index@(.nv.constant0.contiguous_all3_f64)
        /*00b0*/ 	.short	0x0380
        /*00b2*/ 	.short	0x0038


	//----- nvinfo : EIATTR_SW_WAR
	.align		4
.L_9119:
        /*00b4*/ 	.byte	0x04, 0x36
        /*00b6*/ 	.short	(.L_9121 - .L_9120)
.L_9120:
        /*00b8*/ 	.word	0x00000008
.L_9121:


//--------------------- .nv.info.contiguous_all22_f64 --------------------------
	.section	.nv.info.contiguous_all22_f64,"",@"SHT_CUDA_INFO"
	.sectionflags	@""
	.align	4


	//----- nvinfo : EIATTR_CUDA_API_VERSION
	.align		4
        /*0000*/ 	.byte	0x04, 0x37
        /*0002*/ 	.short	(.L_9123 - .L_9122)
.L_9122:
        /*0004*/ 	.word	0x00000082


	//----- nvinfo : EIATTR_KPARAM_INFO
	.align		4
.L_9123:
        /*0008*/ 	.byte	0x04, 0x17
        /*000a*/ 	.short	(.L_9125 - .L_9124)
.L_9124:
        /*000c*/ 	.word	0x00000000
        /*0010*/ 	.short	0x0003
        /*0012*/ 	.short	0x0018
        /*0014*/ 	.byte	0x00, 0xf0, 0x21, 0x00


	//----- nvinfo : EIATTR_KPARAM_INFO
	.align		4
.L_9125:
        /*0018*/ 	.byte	0x04, 0x17
        /*001a*/ 	.short	(.L_9127 - .L_9126)
.L_9126:
        /*001c*/ 	.word	0x00000000
        /*0020*/ 	.short	0x0002
        /*0022*/ 	.short	0x0010
        /*0024*/ 	.byte	0x00, 0xf0, 0x21, 0x00


	//----- nvinfo : EIATTR_KPARAM_INFO
	.align		4
.L_9127:
        /*0028*/ 	.byte	0x04, 0x17
        /*002a*/ 	.short	(.L_9129 - .L_9128)
.L_9128:
        /*002c*/ 	.word	0x00000000
        /*0030*/ 	.short	0x0001
        /*0032*/ 	.short	0x0008
        /*0034*/ 	.byte	0x00, 0xf5, 0x21, 0x00


	//----- nvinfo : EIATTR_KPARAM_INFO
	.align		4
.L_9129:
        /*0038*/ 	.byte	0x04, 0x17
        /*003a*/ 	.short	(.L_9131 - .L_9130)
.L_9130:
        /*003c*/ 	.word	0x00000000
        /*0040*/ 	.short	0x0000
        /*0042*/ 	.short	0x0000
        /*0044*/ 	.byte	0x00, 0xf5, 0x21, 0x00


	//----- nvinfo : EIATTR_SPARSE_MMA_MASK
	.align		4
.L_9131:
        /*0048*/ 	.byte	0x03, 0x50
        /*004a*/ 	.short	0x0000


	//----- nvinfo : EIATTR_MAXREG_COUNT
	.align		4
        /*004c*/ 	.byte	0x03, 0x1b
        /*004e*/ 	.short	0x00ff


	//----- nvinfo : EIATTR_NUM_BARRIERS
	.align		4
        /*0050*/ 	.byte	0x02, 0x4c
        /*0052*/ 	.byte	0x01
	.zero		1


	//----- nvinfo : EIATTR_MERCURY_ISA_VERSION
	.align		4
        /*0054*/ 	.byte	0x03, 0x5f
        /*0056*/ 	.short	0x0101


	//----- nvinfo : EIATTR_VRC_CTA_INIT_COUNT
	.align		4
        /*0058*/ 	.byte	0x02, 0x4a
	.zero		1
	.zero		1


	//----- nvinfo : EIATTR_EXIT_INSTR_OFFSETS
	.align		4
        /*005c*/ 	.byte	0x04, 0x1c
        /*005e*/ 	.short	(.L_9133 - .L_9132)


	//   ....[0]....
.L_9132:
        /*0060*/ 	.word	0x000004e0


	//   ....[1]....
        /*0064*/ 	.word	0x00000740


	//   ....[2]....
        /*0068*/ 	.word	0x00000850


	//----- nvinfo : EIATTR_CRS_STACK_SIZE
	.align		4
.L_9133:
        /*006c*/ 	.byte	0x04, 0x1e
        /*006e*/ 	.short	(.L_9135 - .L_9134)
.L_9134:
        /*0070*/ 	.word	0x00000000


	//----- nvinfo : EIATTR_CBANK_PARAM_SIZE
	.align		4
.L_9135:
        /*0074*/ 	.byte	0x03, 0x19
        /*0076*/ 	.short	0x0020


	//----- nvinfo : EIATTR_PARAM_CBANK
	.align		4
        /*0078*/ 	.byte	0x04, 0x0a
        /*007a*/ 	.short	(.L_9137 - .L_9136)
	.align		4
.L_9136:
        /*007c*/ 	.word	index@(.nv.constant0.contiguous_all22_f64)
        /*0080*/ 	.short	0x0380
        /*0082*/ 	.short	0x0020


	//----- nvinfo : EIATTR_SW_WAR
	.align		4
.L_9137:
        /*0084*/ 	.byte	0x04, 0x36
        /*0086*/ 	.short	(.L_9139 - .L_9138)
.L_9138:
        /*0088*/ 	.word	0x00000008
.L_9139:


//--------------------- .nv.info.contiguous_all2_f64 --------------------------
	.section	.nv.info.contiguous_all2_f64,"",@"SHT_CUDA_INFO"
	.sectionflags	@""
	.align	4


	//----- nvinfo : EIATTR_CUDA_API_VERSION
	.align		4
        /*0000*/ 	.byte	0x04, 0x37
        /*0002*/ 	.short	(.L_9141 - .L_9140)
.L_9140:
        /*0004*/ 	.word	0x00000082


	//----- nvinfo : EIATTR_KPARAM_INFO
	.align		4
.L_9141:
        /*0008*/ 	.byte	0x04, 0x17
        /*000a*/ 	.short	(.L_9143 - .L_9142)
.L_9142:
        /*000c*/ 	.word	0x00000000
        /*0010*/ 	.short	0x0006
        /*0012*/ 	.short	0x0030
        /*0014*/ 	.byte	0x00, 0xf0, 0x21, 0x00


	//----- nvinfo : EIATTR_KPARAM_INFO
	.align		4
.L_9143:
        /*0018*/ 	.byte	0x04, 0x17
        /*001a*/ 	.short	(.L_9145 - .L_9144)
.L_9144:
        /*001c*/ 	.word	0x00000000
        /*0020*/ 	.short	0x0005
        /*0022*/ 	.short	0x0028
        /*0024*/ 	.byte	0x00, 0xf0, 0x21, 0x00


	//----- nvinfo : EIATTR_KPARAM_INFO
	.align		4
.L_9145:
        /*0028*/ 	.byte	0x04, 0x17
        /*002a*/ 	.short	(.L_9147 - .L_9146)
.L_9146:
        /*002c*/ 	.word	0x00000000
        /*0030*/ 	.short	0x0004
        /*0032*/ 	.short	0x0020
        /*0034*/ 	.byte	0x00, 0xf0, 0x21, 0x00


	//----- nvinfo : EIATTR_KPARAM_INFO
	.align		4
.L_9147:
        /*0038*/ 	.byte	0x04, 0x17
        /*003a*/ 	.short	(.L_9149 - .L_9148)
.L_9148:
        /*003c*/ 	.word	0x00000000
        /*0040*/ 	.short	0x0003
        /*0042*/ 	.short	0x0018
        /*0044*/ 	.byte	0x00, 0xf5, 0x21, 0x00


	//----- nvinfo : EIATTR_KPARAM_INFO
	.align		4
.L_9149:
        /*0048*/ 	.byte	0x04, 0x17
        /*004a*/ 	.short	(.L_9151 - .L_9150)
.L_9150:
        /*004c*/ 	.word	0x00000000
        /*0050*/ 	.short	0x0002
        /*0052*/ 	.short	0x0010
        /*0054*/ 	.byte	0x00, 0xf5, 0x21, 0x00


	//----- nvinfo : EIATTR_KPARAM_INFO
	.align		4
.L_9151:
        /*0058*/ 	.byte	0x04, 0x17
        /*005a*/ 	.short	(.L_9153 - .L_9152)
.L_9152:
        /*005c*/ 	.word	0x00000000
        /*0060*/ 	.short	0x0001
        /*0062*/ 	.short	0x0008
        /*0064*/ 	.byte	0x00, 0xf5, 0x21, 0x00


	//----- nvinfo : EIATTR_KPARAM_INFO
	.align		4
.L_9153:
        /*0068*/ 	.byte	0x04, 0x17
        /*006a*/ 	.short	(.L_9155 - .L_9154)
.L_9154:
        /*006c*/ 	.word	0x00000000
        /*0070*/ 	.short	0x0000
        /*0072*/ 	.short	0x0000
        /*0074*/ 	.byte	0x00, 0xf5, 0x21, 0x00


	//----- nvinfo : EIATTR_SPARSE_MMA_MASK
	.align		4
.L_9155:
        /*0078*/ 	.byte	0x03, 0x50
        /*007a*/ 	.short	0x0000


	//----- nvinfo : EIATTR_MAXREG_COUNT
	.align		4
        /*007c*/ 	.byte	0x03, 0x1b
        /*007e*/ 	.short	0x00ff


	//----- nvinfo : EIATTR_NUM_BARRIERS
	.align		4
        /*0080*/ 	.byte	0x02, 0x4c
        /*0082*/ 	.byte	0x01
	.zero		1


	//----- nvinfo : EIATTR_MERCURY_ISA_VERSION
	.align		4
        /*0084*/ 	.byte	0x03, 0x5f
        /*0086*/ 	.short	0x0101


	//----- nvinfo : EIATTR_VRC_CTA_INIT_COUNT
	.align		4
        /*0088*/ 	.byte	0x02, 0x4a
	.zero		1
	.zero		1


	//----- nvinfo : EIATTR_EXIT_INSTR_OFFSETS
	.align		4
        /*008c*/ 	.byte	0x04, 0x1c
        /*008e*/ 	.short	(.L_9157 - .L_9156)


	//   ....[0]....
.L_9156:
        /*0090*/ 	.word	0x00006870


	//   ....[1]....
        /*0094*/ 	.word	0x00006ad0


	//   ....[2]....
        /*0098*/ 	.word	0x00006be0


	//----- nvinfo : EIATTR_CRS_STACK_SIZE
	.align		4
.L_9157:
        /*009c*/ 	.byte	0x04, 0x1e
        /*009e*/ 	.short	(.L_9159 - .L_9158)
.L_9158:
        /*00a0*/ 	.word	0x00000000


	//----- nvinfo : EIATTR_CBANK_PARAM_SIZE
	.align		4
.L_9159:
        /*00a4*/ 	.byte	0x03, 0x19
        /*00a6*/ 	.short	0x0038


	//----- nvinfo : EIATTR_PARAM_CBANK
	.align		4
        /*00a8*/ 	.byte	0x04, 0x0a
        /*00aa*/ 	.short	(.L_9161 - .L_9160)
	.align		4
.L_9160:
        /*00ac*/ 	.word	index@(.nv.constant0.contiguous_all2_f64)
        /*00b0*/ 	.short	0x0380
        /*00b2*/ 	.short	0x0038


	//----- nvinfo : EIATTR_SW_WAR
	.align		4
.L_9161:
        /*00b4*/ 	.byte	0x04, 0x36
        /*00b6*/ 	.short	(.L_9163 - .L_9162)
.L_9162:
        /*00b8*/ 	.word	0x00000008
.L_9163:


//--------------------- .nv.info.uncontiguous_all_f64 --------------------------
	.section	.nv.info.uncontiguous_all_f64,"",@"SHT_CUDA_INFO"
	.sectionflags	@""
	.align	4


	//----- nvinfo : EIATTR_CUDA_API_VERSION
	.align		4
        /*0000*/ 	.byte	0x04, 0x37
        /*0002*/ 	.short	(.L_9165 - .L_9164)
.L_9164:
        /*0004*/ 	.word	0x00000082


	//----- nvinfo : EIATTR_KPARAM_INFO
	.align		4
.L_9165:
        /*0008*/ 	.byte	0x04, 0x17
        /*000a*/ 	.short	(.L_9167 - .L_9166)
.L_9166:
        /*000c*/ 	.word	0x00000000
        /*0010*/ 	.short	0x0005
        /*0012*/ 	.short	0x0028
        /*0014*/ 	.byte	0x00, 0xf0, 0x21, 0x00


	//----- nvinfo : EIATTR_KPARAM_INFO
	.align		4
.L_9167:
        /*0018*/ 	.byte	0x04, 0x17
        /*001a*/ 	.short	(.L_9169 - .L_9168)
.L_9168:
        /*001c*/ 	.word	0x00000000
        /*0020*/ 	.short	0x0004
        /*0022*/ 	.short	0x0020
        /*0024*/ 	.byte	0x00, 0xf0, 0x21, 0x00


	//----- nvinfo : EIATTR_KPARAM_INFO
	.align		4
.L_9169:
        /*0028*/ 	.byte	0x04, 0x17
        /*002a*/ 	.short	(.L_9171 - .L_9170)
.L_9170:
        /*002c*/ 	.word	0x00000000
        /*0030*/ 	.short	0x0003
        /*0032*/ 	.short	0x0018
        /*0034*/ 	.byte	0x00, 0xf5, 0x21, 0x00


	//----- nvinfo : EIATTR_KPARAM_INFO
	.align		4
.L_9171:
        /*0038*/ 	.byte	0x04, 0x17
        /*003a*/ 	.short	(.L_9173 - .L_9172)
.L_9172:
        /*003c*/ 	.word	0x00000000
        /*0040*/ 	.short	0x0002
        /*0042*/ 	.short	0x0010
        /*0044*/ 	.byte	0x00, 0xf5, 0x21, 0x00


	//----- nvinfo : EIATTR_KPARAM_INFO
	.align		4
.L_9173:
        /*0048*/ 	.byte	0x04, 0x17
        /*004a*/ 	.short	(.L_9175 - .L_9174)
.L_9174:
        /*004c*/ 	.word	0x00000000
        /*0050*/ 	.short	0x0001
        /*0052*/ 	.short	0x0008
        /*0054*/ 	.byte	0x00, 0xf5, 0x21, 0x00


	//----- nvinfo : EIATTR_KPARAM_INFO
	.align		4
.L_9175:
        /*0058*/ 	.byte	0x04, 0x17
        /*005a*/ 	.short	(.L_9177 - .L_9176)
.L_9176:
        /*005c*/ 	.word	0x00000000
        /*0060*/ 	.short	0x0000
        /*0062*/ 	.short	0x0000
        /*0064*/ 	.byte	0x00, 0xf5, 0x21, 0x00


	//----- nvinfo : EIATTR_SPARSE_MMA_MASK
	.align		4
.L_9177:
        /*0068*/ 	.byte	0x03, 0x50
        /*006a*/ 	.short	0x0000


	//----- nvinfo : EIATTR_MAXREG_COUNT
	.align		4
        /*006c*/ 	.byte	0x03, 0x1b
        /*006e*/ 	.short	0x00ff


	//----- nvinfo : EIATTR_NUM_BARRIERS
	.align		4
        /*0070*/ 	.byte	0x02, 0x4c
        /*0072*/ 	.byte	0x01
	.zero		1


	//----- nvinfo : EIATTR_MERCURY_ISA_VERSION
	.align		4
        /*0074*/ 	.byte	0x03, 0x5f
        /*0076*/ 	.short	0x0101


	//----- nvinfo : EIATTR_VRC_CTA_INIT_COUNT
	.align		4
        /*0078*/ 	.byte	0x02, 0x4a
	.zero		1
	.zero		1


	//----- nvinfo : EIATTR_EXIT_INSTR_OFFSETS
	.align		4
        /*007c*/ 	.byte	0x04, 0x1c
        /*007e*/ 	.short	(.L_9179 - .L_9178)


	//   ....[0]....
.L_9178:
        /*0080*/ 	.word	0x000067f0


	//   ....[1]....
        /*0084*/ 	.word	0x00006a50


	//   ....[2]....
        /*0088*/ 	.word	0x00006b00


	//----- nvinfo : EIATTR_CRS_STACK_SIZE
	.align		4
.L_9179:
        /*008c*/ 	.byte	0x04, 0x1e
        /*008e*/ 	.short	(.L_9181 - .L_9180)
.L_9180:
        /*0090*/ 	.word	0x00000000


	//----- nvinfo : EIATTR_CBANK_PARAM_SIZE
	.align		4
.L_9181:
        /*0094*/ 	.byte	0x03, 0x19
        /*0096*/ 	.short	0x0030


	//----- nvinfo : EIATTR_PARAM_CBANK
	.align		4
        /*0098*/ 	.byte	0x04, 0x0a
        /*009a*/ 	.short	(.L_9183 - .L_9182)
	.align		4
.L_9182:
        /*009c*/ 	.word	index@(.nv.constant0.uncontiguous_all_f64)
        /*00a0*/ 	.short	0x0380
        /*00a2*/ 	.short	0x0030


	//----- nvinfo : EIATTR_SW_WAR
	.align		4
.L_9183:
        /*00a4*/ 	.byte	0x04, 0x36
        /*00a6*/ 	.short	(.L_9185 - .L_9184)
.L_9184:
        /*00a8*/ 	.word	0x00000008
.L_9185:


//--------------------- .nv.info.contiguous_all_f64 --------------------------
	.section	.nv.info.contiguous_all_f64,"",@"SHT_CUDA_INFO"
	.sectionflags	@""
	.align	4


	//----- nvinfo : EIATTR_CUDA_API_VERSION
	.align		4
        /*0000*/ 	.byte	0x04, 0x37
        /*0002*/ 	.short	(.L_9187 - .L_9186)
.L_9186:
        /*0004*/ 	.word	0x00000082


	//----- nvinfo : EIATTR_KPARAM_INFO
	.align		4
.L_9187:
        /*0008*/ 	.byte	0x04, 0x17
        /*000a*/ 	.short	(.L_9189 - .L_9188)
.L_9188:
        /*000c*/ 	.word	0x00000000
        /*0010*/ 	.short	0x0002
        /*0012*/ 	.short	0x0010
        /*0014*/ 	.byte	0x00, 0xf0, 0x21, 0x00


	//----- nvinfo : EIATTR_KPARAM_INFO
	.align		4
.L_9189:
        /*0018*/ 	.byte	0x04, 0x17
        /*001a*/ 	.short	(.L_9191 - .L_9190)
.L_9190:
        /*001c*/ 	.word	0x00000000
        /*0020*/ 	.short	0x0001
        /*0022*/ 	.short	0x0008
        /*0024*/ 	.byte	0x00, 0xf5, 0x21, 0x00


	//----- nvinfo : EIATTR_KPARAM_INFO
	.align		4
.L_9191:
        /*0028*/ 	.byte	0x04, 0x17
        /*002a*/ 	.short	(.L_9193 - .L_9192)
.L_9192:
        /*002c*/ 	.word	0x00000000
        /*0030*/ 	.short	0x0000
        /*0032*/ 	.short	0x0000
        /*0034*/ 	.byte	0x00, 0xf5, 0x21, 0x00


	//----- nvinfo : EIATTR_SPARSE_MMA_MASK
	.align		4
.L_9193:
        /*0038*/ 	.byte	0x03, 0x50
        /*003a*/ 	.short	0x0000


	//----- nvinfo : EIATTR_MAXREG_COUNT
	.align		4
        /*003c*/ 	.byte	0x03, 0x1b
        /*003e*/ 	.short	0x00ff


	//----- nvinfo : EIATTR_NUM_BARRIERS
	.align		4
        /*0040*/ 	.byte	0x02, 0x4c
        /*0042*/ 	.byte	0x01
	.zero		1


	//----- nvinfo : EIATTR_MERCURY_ISA_VERSION
	.align		4
        /*0044*/ 	.byte	0x03, 0x5f
        /*0046*/ 	.short	0x0101


	//----- nvinfo : EIATTR_VRC_CTA_INIT_COUNT
	.align		4
        /*0048*/ 	.byte	0x02, 0x4a
	.zero		1
	.zero		1


	//----- nvinfo : EIATTR_EXIT_INSTR_OFFSETS
	.align		4
        /*004c*/ 	.byte	0x04, 0x1c
        /*004e*/ 	.short	(.L_9195 - .L_9194)


	//   ....[0]....
.L_9194:
        /*0050*/ 	.word	0x00000420


	//   ....[1]....
        /*0054*/ 	.word	0x00000680


	//   ....[2]....
        /*0058*/ 	.word	0x00000730


	//----- nvinfo : EIATTR_CRS_STACK_SIZE
	.align		4
.L_9195:
        /*005c*/ 	.byte	0x04, 0x1e
        /*005e*/ 	.short	(.L_9197 - .L_9196)
.L_9196:
        /*0060*/ 	.word	0x00000000


	//----- nvinfo : EIATTR_CBANK_PARAM_SIZE
	.align		4
.L_9197:
        /*0064*/ 	.byte	0x03, 0x19
        /*0066*/ 	.short	0x0018


	//----- nvinfo : EIATTR_PARAM_CBANK
	.align		4
        /*0068*/ 	.byte	0x04, 0x0a
        /*006a*/ 	.short	(.L_9199 - .L_9198)
	.align		4
.L_9198:
        /*006c*/ 	.word	index@(.nv.constant0.contiguous_all_f64)
        /*0070*/ 	.short	0x0380
        /*0072*/ 	.short	0x0018


	//----- nvinfo : EIATTR_SW_WAR
	.align		4
.L_9199:
        /*0074*/ 	.byte	0x04, 0x36
        /*0076*/ 	.short	(.L_9201 - .L_9200)
.L_9200:
        /*0078*/ 	.word	0x00000008
.L_9201:


//--------------------- .nv.info.contiguous_all33_f32 --------------------------
	.section	.nv.info.contiguous_all33_f32,"",@"SHT_CUDA_INFO"
	.sectionflags	@""
	.align	4


	//----- nvinfo : EIATTR_CUDA_API_VERSION
	.align		4
        /*0000*/ 	.byte	0x04, 0x37
        /*0002*/ 	.short	(.L_9203 - .L_9202)
.L_9202:
        /*0004*/ 	.word	0x00000082


	//----- nvinfo : EIATTR_KPARAM_INFO
	.align		4
.L_9203:
        /*0008*/ 	.byte	0x04, 0x17
        /*000a*/ 	.short	(.L_9205 - .L_9204)
.L_9204:
        /*000c*/ 	.word	0x00000000
        /*0010*/ 	.short	0x0004
        /*0012*/ 	.short	0x0020
        /*0014*/ 	.byte	0x00, 0xf0, 0x21, 0x00


	//----- nvinfo : EIATTR_KPARAM_INFO
	.align		4
.L_9205:
        /*0018*/ 	.byte	0x04, 0x17
        /*001a*/ 	.short	(.L_9207 - .L_9206)
.L_9206:
        /*001c*/ 	.word	0x00000000
        /*0020*/ 	.short	0x0003
        /*0022*/ 	.short	0x0018
        /*0024*/ 	.byte	0x00, 0xf0, 0x21, 0x00


	//----- nvinfo : EIATTR_KPARAM_INFO
	.align		4
.L_9207:
        /*0028*/ 	.byte	0x04, 0x17
        /*002a*/ 	.short	(.L_9209 - .L_9208)
.L_9208:
        /*002c*/ 	.word	0x00000000
        /*0030*/ 	.short	0x0002
        /*0032*/ 	.short	0x0010
        /*0034*/ 	.byte	0x00, 0xf0, 0x21, 0x00


	//----- nvinfo : EIATTR_KPARAM_INFO
	.align		4
.L_9209:
        /*0038*/ 	.byte	0x04, 0x17
        /*003a*/ 	.short	(.L_9211 - .L_9210)
.L_9210:
        /*003c*/ 	.word	0x00000000
        /*0040*/ 	.short	0x0001
        /*0042*/ 	.short	0x0008
        /*0044*/ 	.byte	0x00, 0xf5, 0x21, 0x00


	//----- nvinfo : EIATTR_KPARAM_INFO
	.align		4
.L_9211:
        /*0048*/ 	.byte	0x04, 0x17
        /*004a*/ 	.short	(.L_9213 - .L_9212)
.L_9212:
        /*004c*/ 	.word	0x00000000
        /*0050*/ 	.short	0x0000
        /*0052*/ 	.short	0x0000
        /*0054*/ 	.byte	0x00, 0xf5, 0x21, 0x00


	//----- nvinfo : EIATTR_SPARSE_MMA_MASK
	.align		4
.L_9213:
        /*0058*/ 	.byte	0x03, 0x50
        /*005a*/ 	.short	0x0000


	//----- nvinfo : EIATTR_MAXREG_COUNT
	.align		4
        /*005c*/ 	.byte	0x03, 0x1b
        /*005e*/ 	.short	0x00ff


	//----- nvinfo : EIATTR_NUM_BARRIERS
	.align		4
        /*0060*/ 	.byte	0x02, 0x4c
        /*0062*/ 	.byte	0x01
	.zero		1


	//----- nvinfo : EIATTR_MERCURY_ISA_VERSION
	.align		4
        /*0064*/ 	.byte	0x03, 0x5f
        /*0066*/ 	.short	0x0101


	//----- nvinfo : EIATTR_VRC_CTA_INIT_COUNT
	.align		4
        /*0068*/ 	.byte	0x02, 0x4a
	.zero		1
	.zero		1


	//----- nvinfo : EIATTR_EXIT_INSTR_OFFSETS
	.align		4
        /*006c*/ 	.byte	0x04, 0x1c
        /*006e*/ 	.short	(.L_9215 - .L_9214)


	//   ....[0]....
.L_9214:
        /*0070*/ 	.word	0x00000150


	//   ....[1]....
        /*0074*/ 	.word	0x00000200


	//   ....[2]....
        /*0078*/ 	.word	0x00000970


	//----- nvinfo : EIATTR_CRS_STACK_SIZE
	.align		4
.L_9215:
        /*007c*/ 	.byte	0x04, 0x1e
        /*007e*/ 	.short	(.L_9217 - .L_9216)
.L_9216:
        /*0080*/ 	.word	0x00000000


	//----- nvinfo : EIATTR_CBANK_PARAM_SIZE
	.align		4
.L_9217:
        /*0084*/ 	.byte	0x03, 0x19
        /*0086*/ 	.short	0x0028


	//----- nvinfo : EIATTR_PARAM_CBANK
	.align		4
        /*0088*/ 	.byte	0x04, 0x0a
        /*008a*/ 	.short	(.L_9219 - .L_9218)
	.align		4
.L_9218:
        /*008c*/ 	.word	index@(.nv.constant0.contiguous_all33_f32)
        /*0090*/ 	.short	0x0380
        /*0092*/ 	.short	0x0028


	//----- nvinfo : EIATTR_SW_WAR
	.align		4
.L_9219:
        /*0094*/ 	.byte	0x04, 0x36
        /*0096*/ 	.short	(.L_9221 - .L_9220)
.L_9220:
        /*0098*/ 	.word	0x00000008
.L_9221:


//--------------------- .nv.info.contiguous_all3_f32 --------------------------
	.section	.nv.info.contiguous_all3_f32,"",@"SHT_CUDA_INFO"
	.sectionflags	@""
	.align	4


	//----- nvinfo : EIATTR_CUDA_API_VERSION
	.align		4
        /*0000*/ 	.byte	0x04, 0x37
        /*0002*/ 	.short	(.L_9223 - .L_9222)
.L_9222:
        /*0004*/ 	.word	0x00000082


	//----- nvinfo : EIATTR_KPARAM_INFO
	.align		4
.L_9223:
        /*0008*/ 	.byte	0x04, 0x17
        /*000a*/ 	.short	(.L_9225 - .L_9224)
.L_9224:
        /*000c*/ 	.word	0x00000000
        /*0010*/ 	.short	0x0006
        /*0012*/ 	.short	0x0030
        /*0014*/ 	.byte	0x00, 0xf0, 0x21, 0x00


	//----- nvinfo : EIATTR_KPARAM_INFO
	.align		4
.L_9225:
        /*0018*/ 	.byte	0x04, 0x17
        /*001a*/ 	.short	(.L_9227 - .L_9226)
.L_9226:
        /*001c*/ 	.word	0x00000000
        /*0020*/ 	.short	0x0005
        /*0022*/ 	.short	0x0028
        /*0024*/ 	.byte	0x00, 0xf0, 0x21, 0x00


	//----- nvinfo : EIATTR_KPARAM_INFO
	.align		4
.L_9227:
        /*0028*/ 	.byte	0x04, 0x17
        /*002a*/ 	.short	(.L_9229 - .L_9228)
.L_9228:
        /*002c*/ 	.word	0x00000000
        /*0030*/ 	.short	0x0004
        /*0032*/ 	.short	0x0020
        /*0034*/ 	.byte	0x00, 0xf0, 0x21, 0x00


	//----- nvinfo : EIATTR_KPARAM_INFO
	.align		4
.L_9229:
        /*0038*/ 	.byte	0x04, 0x17
        /*003a*/ 	.short	(.L_9231 - .L_9230)
.L_9230:
        /*003c*/ 	.word	0x00000000
        /*0040*/ 	.short	0x0003
        /*0042*/ 	.short	0x0018
        /*0044*/ 	.byte	0x00, 0xf5, 0x21, 0x00


	//----- nvinfo : EIATTR_KPARAM_INFO
	.align		4
.L_9231:
        /*0048*/ 	.byte	0x04, 0x17
        /*004a*/ 	.short	(.L_9233 - .L_9232)
.L_9232:
        /*004c*/ 	.word	0x00000000
        /*0050*/ 	.short	0x0002
        /*0052*/ 	.short	0x0010
        /*0054*/ 	.byte	0x00, 0xf5, 0x21, 0x00


	//----- nvinfo : EIATTR_KPARAM_INFO
	.align		4
.L_9233:
        /*0058*/ 	.byte	0x04, 0x17
        /*005a*/ 	.short	(.L_9235 - .L_9234)
.L_9234:
        /*005c*/ 	.word	0x00000000
        /*0060*/ 	.short	0x0001
        /*0062*/ 	.short	0x0008
        /*0064*/ 	.byte	0x00, 0xf5, 0x21, 0x00


	//----- nvinfo : EIATTR_KPARAM_INFO
	.align		4
.L_9235:
        /*0068*/ 	.byte	0x04, 0x17
        /*006a*/ 	.short	(.L_9237 - .L_9236)
.L_9236:
        /*006c*/ 	.word	0x00000000
        /*0070*/ 	.short	0x0000
        /*0072*/ 	.short	0x0000
        /*0074*/ 	.byte	0x00, 0xf5, 0x21, 0x00


	//----- nvinfo : EIATTR_SPARSE_MMA_MASK
	.align		4
.L_9237:
        /*0078*/ 	.byte	0x03, 0x50
        /*007a*/ 	.short	0x0000


	//----- nvinfo : EIATTR_MAXREG_COUNT
	.align		4
        /*007c*/ 	.byte	0x03, 0x1b
        /*007e*/ 	.short	0x00ff


	//----- nvinfo : EIATTR_NUM_BARRIERS
	.align		4
        /*0080*/ 	.byte	0x02, 0x4c
        /*0082*/ 	.byte	0x01
	.zero		1


	//----- nvinfo : EIATTR_MERCURY_ISA_VERSION
	.align		4
        /*0084*/ 	.byte	0x03, 0x5f
        /*0086*/ 	.short	0x0101


	//----- nvinfo : EIATTR_VRC_CTA_INIT_COUNT
	.align		4
        /*0088*/ 	.byte	0x02, 0x4a
	.zero		1
	.zero		1


	//----- nvinfo : EIATTR_EXIT_INSTR_OFFSETS
	.align		4
        /*008c*/ 	.byte	0x04, 0x1c
        /*008e*/ 	.short	(.L_9239 - .L_9238)


	//   ....[0]....
.L_9238:
        /*0090*/ 	.word	0x00000150


	//   ....[1]....
        /*0094*/ 	.word	0x00003130


	//   ....[2]....
        /*0098*/ 	.word	0x00003910


	//----- nvinfo : EIATTR_CRS_STACK_SIZE
	.align		4
.L_9239:
        /*009c*/ 	.byte	0x04, 0x1e
        /*009e*/ 	.short	(.L_9241 - .L_9240)
.L_9240:
        /*00a0*/ 	.word	0x00000000


	//----- nvinfo : EIATTR_CBANK_PARAM_SIZE
	.align		4
.L_9241:
        /*00a4*/ 	.byte	0x03, 0x19
        /*00a6*/ 	.short	0x0038


	//----- nvinfo : EIATTR_PARAM_CBANK
	.align		4
        /*00a8*/ 	.byte	0x04, 0x0a
        /*00aa*/ 	.short	(.L_9243 - .L_9242)
	.align		4
.L_9242:
        /*00ac*/ 	.word	index@(.nv.constant0.contiguous_all3_f32)
        /*00b0*/ 	.short	0x0380
        /*00b2*/ 	.short	0x0038


	//----- nvinfo : EIATTR_SW_WAR
	.align		4
.L_9243:
        /*00b4*/ 	.byte	0x04, 0x36
        /*00b6*/ 	.short	(.L_9245 - .L_9244)
.L_9244:
        /*00b8*/ 	.word	0x00000008
.L_9245:


//--------------------- .nv.info.contiguous_all22_f32 --------------------------
	.section	.nv.info.contiguous_all22_f32,"",@"SHT_CUDA_INFO"
	.sectionflags	@""
	.align	4


	//----- nvinfo : EIATTR_CUDA_API_VERSION
	.align		4
        /*0000*/ 	.byte	0x04, 0x37
        /*0002*/ 	.short	(.L_9247 - .L_9246)
.L_9246:
        /*0004*/ 	.word	0x00000082


	//----- nvinfo : EIATTR_KPARAM_INFO
	.align		4
.L_9247:
        /*0008*/ 	.byte	0x04, 0x17
        /*000a*/ 	.short	(.L_9249 - .L_9248)
.L_9248:
        /*000c*/ 	.word	0x00000000
        /*0010*/ 	.short	0x0003
        /*0012*/ 	.short	0x0018
        /*0014*/ 	.byte	0x00, 0xf0, 0x21, 0x00


	//----- nvinfo : EIATTR_KPARAM_INFO
	.align		4
.L_9249:
        /*0018*/ 	.byte	0x04, 0x17
        /*001a*/ 	.short	(.L_9251 - .L_9250)
.L_9250:
        /*001c*/ 	.word	0x00000000
        /*0020*/ 	.short	0x0002
        /*0022*/ 	.short	0x0010
        /*0024*/ 	.byte	0x00, 0xf0, 0x21, 0x00


	//----- nvinfo : EIATTR_KPARAM_INFO
	.align		4
.L_9251:
        /*0028*/ 	.byte	0x04, 0x17
        /*002a*/ 	.short	(.L_9253 - .L_9252)
.L_9252:
        /*002c*/ 	.word	0x00000000
        /*0030*/ 	.short	0x0001
        /*0032*/ 	.short	0x0008
        /*0034*/ 	.byte	0x00, 0xf5, 0x21, 0x00


	//----- nvinfo : EIATTR_KPARAM_INFO
	.align		4
.L_9253:
        /*0038*/ 	.byte	0x04, 0x17
        /*003a*/ 	.short	(.L_9255 - .L_9254)
.L_9254:
        /*003c*/ 	.word	0x00000000
        /*0040*/ 	.short	0x0000
        /*0042*/ 	.short	0x0000
        /*0044*/ 	.byte	0x00, 0xf5, 0x21, 0x00


	//----- nvinfo : EIATTR_SPARSE_MMA_MASK
	.align		4
.L_9255:
        /*0048*/ 	.byte	0x03, 0x50
        /*004a*/ 	.short	0x0000


	//----- nvinfo : EIATTR_MAXREG_COUNT
	.align		4
        /*004c*/ 	.byte	0x03, 0x1b
        /*004e*/ 	.short	0x00ff


	//----- nvinfo : EIATTR_NUM_BARRIERS
	.align		4
        /*0050*/ 	.byte	0x02, 0x4c
        /*0052*/ 	.byte	0x01
	.zero		1


	//----- nvinfo : EIATTR_MERCURY_ISA_VERSION
	.align		4
        /*0054*/ 	.byte	0x03, 0x5f
        /*0056*/ 	.short	0x0101


	//----- nvinfo : EIATTR_VRC_CTA_INIT_COUNT
	.align		4
        /*0058*/ 	.byte	0x02, 0x4a
	.zero		1
	.zero		1


	//----- nvinfo : EIATTR_EXIT_INSTR_OFFSETS
	.align		4
        /*005c*/ 	.byte	0x04, 0x1c
        /*005e*/ 	.short	(.L_9257 - .L_9256)


	//   ....[0]....
.L_9256:
        /*0060*/ 	.word	0x000004e0


	//   ....[1]....
        /*0064*/ 	.word	0x00000740


	//   ....[2]....
        /*0068*/ 	.word	0x00000850


	//----- nvinfo : EIATTR_CRS_STACK_SIZE
	.align		4
.L_9257:
        /*006c*/ 	.byte	0x04, 0x1e
        /*006e*/ 	.short	(.L_9259 - .L_9258)
.L_9258:
        /*0070*/ 	.word	0x00000000


	//----- nvinfo : EIATTR_CBANK_PARAM_SIZE
	.align		4
.L_9259:
        /*0074*/ 	.byte	0x03, 0x19
        /*0076*/ 	.short	0x0020


	//----- nvinfo : EIATTR_PARAM_CBANK
	.align		4
        /*0078*/ 	.byte	0x04, 0x0a
        /*007a*/ 	.short	(.L_9261 - .L_9260)
	.align		4
.L_9260:
        /*007c*/ 	.word	index@(.nv.constant0.contiguous_all22_f32)
        /*0080*/ 	.short	0x0380
        /*0082*/ 	.short	0x0020


	//----- nvinfo : EIATTR_SW_WAR
	.align		4
.L_9261:
        /*0084*/ 	.byte	0x04, 0x36
        /*0086*/ 	.short	(.L_9263 - .L_9262)
.L_9262:
        /*0088*/ 	.word	0x00000008
.L_9263:


//--------------------- .nv.info.contiguous_all2_f32 --------------------------
	.section	.nv.info.contiguous_all2_f32,"",@"SHT_CUDA_INFO"
	.sectionflags	@""
	.align	4


	//----- nvinfo : EIATTR_CUDA_API_VERSION
	.align		4
        /*0000*/ 	.byte	0x04, 0x37
        /*0002*/ 	.short	(.L_9265 - .L_9264)
.L_9264:
        /*0004*/ 	.word	0x00000082


	//----- nvinfo : EIATTR_KPARAM_INFO
	.align		4
.L_9265:
        /*0008*/ 	.byte	0x04, 0x17
        /*000a*/ 	.short	(.L_9267 - .L_9266)
.L_9266:
        /*000c*/ 	.word	0x00000000
        /*0010*/ 	.short	0x0006
        /*0012*/ 	.short	0x0030
        /*0014*/ 	.byte	0x00, 0xf0, 0x21, 0x00


	//----- nvinfo : EIATTR_KPARAM_INFO
	.align		4
.L_9267:
        /*0018*/ 	.byte	0x04, 0x17
        /*001a*/ 	.short	(.L_9269 - .L_9268)
.L_9268:
        /*001c*/ 	.word	0x00000000
        /*0020*/ 	.short	0x0005
        /*0022*/ 	.short	0x0028
        /*0024*/ 	.byte	0x00, 0xf0, 0x21, 0x00


	//----- nvinfo : EIATTR_KPARAM_INFO
	.align		4
.L_9269:
        /*0028*/ 	.byte	0x04, 0x17
        /*002a*/ 	.short	(.L_9271 - .L_9270)
.L_9270:
        /*002c*/ 	.word	0x00000000
        /*0030*/ 	.short	0x0004
        /*0032*/ 	.short	0x0020
        /*0034*/ 	.byte	0x00, 0xf0, 0x21, 0x00


	//----- nvinfo : EIATTR_KPARAM_INFO
	.align		4
.L_9271:
        /*0038*/ 	.byte	0x04, 0x17
        /*003a*/ 	.short	(.L_9273 - .L_9272)
.L_9272:
        /*003c*/ 	.word	0x00000000
        /*0040*/ 	.short	0x0003
        /*0042*/ 	.short	0x0018
        /*0044*/ 	.byte	0x00, 0xf5, 0x21, 0x00


	//----- nvinfo : EIATTR_KPARAM_INFO
	.align		4
.L_9273:
        /*0048*/ 	.byte	0x04, 0x17
        /*004a*/ 	.short	(.L_9275 - .L_9274)
.L_9274:
        /*004c*/ 	.word	0x00000000
        /*0050*/ 	.short	0x0002
        /*0052*/ 	.short	0x0010
        /*0054*/ 	.byte	0x00, 0xf5, 0x21, 0x00


	//----- nvinfo : EIATTR_KPARAM_INFO
	.align		4
.L_9275:
        /*0058*/ 	.byte	0x04, 0x17
        /*005a*/ 	.short	(.L_9277 - .L_9276)
.L_9276:
        /*005c*/ 	.word	0x00000000
        /*0060*/ 	.short	0x0001
        /*0062*/ 	.short	0x0008
        /*0064*/ 	.byte	0x00, 0xf5, 0x21, 0x00


	//----- nvinfo : EIATTR_KPARAM_INFO
	.align		4
.L_9277:
        /*0068*/ 	.byte	0x04, 0x17
        /*006a*/ 	.short	(.L_9279 - .L_9278)
.L_9278:
        /*006c*/ 	.word	0x00000000
        /*0070*/ 	.short	0x0000
        /*0072*/ 	.short	0x0000
        /*0074*/ 	.byte	0x00, 0xf5, 0x21, 0x00


	//----- nvinfo : EIATTR_SPARSE_MMA_MASK
	.align		4
.L_9279:
        /*0078*/ 	.byte	0x03, 0x50
        /*007a*/ 	.short	0x0000


	//----- nvinfo : EIATTR_MAXREG_COUNT
	.align		4
        /*007c*/ 	.byte	0x03, 0x1b
        /*007e*/ 	.short	0x00ff


	//----- nvinfo : EIATTR_NUM_BARRIERS
	.align		4
        /*0080*/ 	.byte	0x02, 0x4c
        /*0082*/ 	.byte	0x01
	.zero		1


	//----- nvinfo : EIATTR_MERCURY_ISA_VERSION
	.align		4
        /*0084*/ 	.byte	0x03, 0x5f
        /*0086*/ 	.short	0x0101


	//----- nvinfo : EIATTR_VRC_CTA_INIT_COUNT
	.align		4
        /*0088*/ 	.byte	0x02, 0x4a
	.zero		1
	.zero		1


	//----- nvinfo : EIATTR_EXIT_INSTR_OFFSETS
	.align		4
        /*008c*/ 	.byte	0x04, 0x1c
        /*008e*/ 	.short	(.L_9281 - .L_9280)


	//   ....[0]....
.L_9280:
        /*0090*/ 	.word	0x00006870


	//   ....[1]....
        /*0094*/ 	.word	0x00006ad0


	//   ....[2]....
        /*0098*/ 	.word	0x00006be0


	//----- nvinfo : EIATTR_CRS_STACK_SIZE
	.align		4
.L_9281:
        /*009c*/ 	.byte	0x04, 0x1e
        /*009e*/ 	.short	(.L_9283 - .L_9282)
.L_9282:
        /*00a0*/ 	.word	0x00000000


	//----- nvinfo : EIATTR_CBANK_PARAM_SIZE
	.align		4
.L_9283:
        /*00a4*/ 	.byte	0x03, 0x19
        /*00a6*/ 	.short	0x0038


	//----- nvinfo : EIATTR_PARAM_CBANK
	.align		4
        /*00a8*/ 	.byte	0x04, 0x0a
        /*00aa*/ 	.short	(.L_9285 - .L_9284)
	.align		4
.L_9284:
        /*00ac*/ 	.word	index@(.nv.constant0.contiguous_all2_f32)
        /*00b0*/ 	.short	0x0380
        /*00b2*/ 	.short	0x0038


	//----- nvinfo : EIATTR_SW_WAR
	.align		4
.L_9285:
        /*00b4*/ 	.byte	0x04, 0x36
        /*00b6*/ 	.short	(.L_9287 - .L_9286)
.L_9286:
        /*00b8*/ 	.word	0x00000008
.L_9287:


//--------------------- .nv.info.uncontiguous_all_f32 --------------------------
	.section	.nv.info.uncontiguous_all_f32,"",@"SHT_CUDA_INFO"
	.sectionflags	@""
	.align	4


	//----- nvinfo : EIATTR_CUDA_API_VERSION
	.align		4
        /*0000*/ 	.byte	0x04, 0x37
        /*0002*/ 	.short	(.L_9289 - .L_9288)
.L_9288:
        /*0004*/ 	.word	0x00000082


	//----- nvinfo : EIATTR_KPARAM_INFO
	.align		4
.L_9289:
        /*0008*/ 	.byte	0x04, 0x17
        /*000a*/ 	.short	(.L_9291 - .L_9290)
.L_9290:
        /*000c*/ 	.word	0x00000000
        /*0010*/ 	.short	0x0005
        /*0012*/ 	.short	0x0028
        /*0014*/ 	.byte	0x00, 0xf0, 0x21, 0x00


	//----- nvinfo : EIATTR_KPARAM_INFO
	.align		4
.L_9291:
        /*0018*/ 	.byte	0x04, 0x17
        /*001a*/ 	.short	(.L_9293 - .L_9292)
.L_9292:
        /*001c*/ 	.word	0x00000000
        /*0020*/ 	.short	0x0004
        /*0022*/ 	.short	0x0020
        /*0024*/ 	.byte	0x00, 0xf0, 0x21, 0x00


	//----- nvinfo : EIATTR_KPARAM_INFO
	.align		4
.L_9293:
        /*0028*/ 	.byte	0x04, 0x17
        /*002a*/ 	.short	(.L_9295 - .L_9294)
.L_9294:
        /*002c*/ 	.word	0x00000000
        /*0030*/ 	.short	0x0003
        /*0032*/ 	.short	0x0018
        /*0034*/ 	.byte	0x00, 0xf5, 0x21, 0x00


	//----- nvinfo : EIATTR_KPARAM_INFO
	.align		4
.L_9295:
        /*0038*/ 	.byte	0x04, 0x17
        /*003a*/ 	.short	(.L_9297 - .L_9296)
.L_9296:
        /*003c*/ 	.word	0x00000000
        /*0040*/ 	.short	0x0002
        /*0042*/ 	.short	0x0010
        /*0044*/ 	.byte	0x00, 0xf5, 0x21, 0x00


	//----- nvinfo : EIATTR_KPARAM_INFO
	.align		4
.L_9297:
        /*0048*/ 	.byte	0x04, 0x17
        /*004a*/ 	.short	(.L_9299 - .L_9298)
.L_9298:
        /*004c*/ 	.word	0x00000000
        /*0050*/ 	.short	0x0001
        /*0052*/ 	.short	0x0008
        /*0054*/ 	.byte	0x00, 0xf5, 0x21, 0x00


	//----- nvinfo : EIATTR_KPARAM_INFO
	.align		4
.L_9299:
        /*0058*/ 	.byte	0x04, 0x17
        /*005a*/ 	.short	(.L_9301 - .L_9300)
.L_9300:
        /*005c*/ 	.word	0x00000000
        /*0060*/ 	.short	0x0000
        /*0062*/ 	.short	0x0000
        /*0064*/ 	.byte	0x00, 0xf5, 0x21, 0x00


	//----- nvinfo : EIATTR_SPARSE_MMA_MASK
	.align		4
.L_9301:
        /*0068*/ 	.byte	0x03, 0x50
        /*006a*/ 	.short	0x0000


	//----- nvinfo : EIATTR_MAXREG_COUNT
	.align		4
        /*006c*/ 	.byte	0x03, 0x1b
        /*006e*/ 	.short	0x00ff


	//----- nvinfo : EIATTR_NUM_BARRIERS
	.align		4
        /*0070*/ 	.byte	0x02, 0x4c
        /*0072*/ 	.byte	0x01
	.zero		1


	//----- nvinfo : EIATTR_MERCURY_ISA_VERSION
	.align		4
        /*0074*/ 	.byte	0x03, 0x5f
        /*0076*/ 	.short	0x0101


	//----- nvinfo : EIATTR_VRC_CTA_INIT_COUNT
	.align		4
        /*0078*/ 	.byte	0x02, 0x4a
	.zero		1
	.zero		1


	//----- nvinfo : EIATTR_EXIT_INSTR_OFFSETS
	.align		4
        /*007c*/ 	.byte	0x04, 0x1c
        /*007e*/ 	.short	(.L_9303 - .L_9302)


	//   ....[0]....
.L_9302:
        /*0080*/ 	.word	0x000067f0


	//   ....[1]....
        /*0084*/ 	.word	0x00006a50


	//   ....[2]....
        /*0088*/ 	.word	0x00006b00


	//----- nvinfo : EIATTR_CRS_STACK_SIZE
	.align		4
.L_9303:
        /*008c*/ 	.byte	0x04, 0x1e
        /*008e*/ 	.short	(.L_9305 - .L_9304)
.L_9304:
        /*0090*/ 	.word	0x00000000


	//----- nvinfo : EIATTR_CBANK_PARAM_SIZE
	.align		4
.L_9305:
        /*0094*/ 	.byte	0x03, 0x19
        /*0096*/ 	.short	0x0030


	//----- nvinfo : EIATTR_PARAM_CBANK
	.align		4
        /*0098*/ 	.byte	0x04, 0x0a
        /*009a*/ 	.short	(.L_9307 - .L_9306)
	.align		4
.L_9306:
        /*009c*/ 	.word	index@(.nv.constant0.uncontiguous_all_f32)
        /*00a0*/ 	.short	0x0380
        /*00a2*/ 	.short	0x0030


	//----- nvinfo : EIATTR_SW_WAR
	.align		4
.L_9307:
        /*00a4*/ 	.byte	0x04, 0x36
        /*00a6*/ 	.short	(.L_9309 - .L_9308)
.L_9308:
        /*00a8*/ 	.word	0x00000008
.L_9309:


//--------------------- .nv.info.contiguous_all_f32 --------------------------
	.section	.nv.info.contiguous_all_f32,"",@"SHT_CUDA_INFO"
	.sectionflags	@""
	.align	4


	//----- nvinfo : EIATTR_CUDA_API_VERSION
	.align		4
        /*0000*/ 	.byte	0x04, 0x37
        /*0002*/ 	.short	(.L_9311 - .L_9310)
.L_9310:
        /*0004*/ 	.word	0x00000082


	//----- nvinfo : EIATTR_KPARAM_INFO
	.align		4
.L_9311:
        /*0008*/ 	.byte	0x04, 0x17
        /*000a*/ 	.short	(.L_9313 - .L_9312)
.L_9312:
        /*000c*/ 	.word	0x00000000
        /*0010*/ 	.short	0x0002
        /*0012*/ 	.short	0x0010
        /*0014*/ 	.byte	0x00, 0xf0, 0x21, 0x00


	//----- nvinfo : EIATTR_KPARAM_INFO
	.align		4
.L_9313:
        /*0018*/ 	.byte	0x04, 0x17
        /*001a*/ 	.short	(.L_9315 - .L_9314)
.L_9314:
        /*001c*/ 	.word	0x00000000
        /*0020*/ 	.short	0x0001
        /*0022*/ 	.short	0x0008
        /*0024*/ 	.byte	0x00, 0xf5, 0x21, 0x00


	//----- nvinfo : EIATTR_KPARAM_INFO
	.align		4
.L_9315:
        /*0028*/ 	.byte	0x04, 0x17
        /*002a*/ 	.short	(.L_9317 - .L_9316)
.L_9316:
        /*002c*/ 	.word	0x00000000
        /*0030*/ 	.short	0x0000
        /*0032*/ 	.short	0x0000
        /*0034*/ 	.byte	0x00, 0xf5, 0x21, 0x00


	//----- nvinfo : EIATTR_SPARSE_MMA_MASK
	.align		4
.L_9317:
        /*0038*/ 	.byte	0x03, 0x50
        /*003a*/ 	.short	0x0000


	//----- nvinfo : EIATTR_MAXREG_COUNT
	.align		4
        /*003c*/ 	.byte	0x03, 0x1b
        /*003e*/ 	.short	0x00ff


	//----- nvinfo : EIATTR_NUM_BARRIERS
	.align		4
        /*0040*/ 	.byte	0x02, 0x4c
        /*0042*/ 	.byte	0x01
	.zero		1


	//----- nvinfo : EIATTR_MERCURY_ISA_VERSION
	.align		4
        /*0044*/ 	.byte	0x03, 0x5f
        /*0046*/ 	.short	0x0101


	//----- nvinfo : EIATTR_VRC_CTA_INIT_COUNT
	.align		4
        /*0048*/ 	.byte	0x02, 0x4a
	.zero		1
	.zero		1


	//----- nvinfo : EIATTR_EXIT_INSTR_OFFSETS
	.align		4
        /*004c*/ 	.byte	0x04, 0x1c
        /*004e*/ 	.short	(.L_9319 - .L_9318)


	//   ....[0]....
.L_9318:
        /*0050*/ 	.word	0x00000420


	//   ....[1]....
        /*0054*/ 	.word	0x00000680


	//   ....[2]....
        /*0058*/ 	.word	0x00000730


	//----- nvinfo : EIATTR_CRS_STACK_SIZE
	.align		4
.L_9319:
        /*005c*/ 	.byte	0x04, 0x1e
        /*005e*/ 	.short	(.L_9321 - .L_9320)
.L_9320:
        /*0060*/ 	.word	0x00000000


	//----- nvinfo : EIATTR_CBANK_PARAM_SIZE
	.align		4
.L_9321:
        /*0064*/ 	.byte	0x03, 0x19
        /*0066*/ 	.short	0x0018


	//----- nvinfo : EIATTR_PARAM_CBANK
	.align		4
        /*0068*/ 	.byte	0x04, 0x0a
        /*006a*/ 	.short	(.L_9323 - .L_9322)
	.align		4
.L_9322:
        /*006c*/ 	.word	index@(.nv.constant0.contiguous_all_f32)
        /*0070*/ 	.short	0x0380
        /*0072*/ 	.short	0x0018


	//----- nvinfo : EIATTR_SW_WAR
	.align		4
.L_9323:
        /*0074*/ 	.byte	0x04, 0x36
        /*0076*/ 	.short	(.L_9325 - .L_9324)
.L_9324:
        /*0078*/ 	.word	0x00000008
.L_9325:


//--------------------- .nv.info.contiguous_all33_u64 --------------------------
	.section	.nv.info.contiguous_all33_u64,"",@"SHT_CUDA_INFO"
	.sectionflags	@""
	.align	4


	//----- nvinfo : EIATTR_CUDA_API_VERSION
	.align		4
        /*0000*/ 	.byte	0x04, 0x37
        /*0002*/ 	.short	(.L_9327 - .L_9326)
.L_9326:
        /*0004*/ 	.word	0x00000082


	//----- nvinfo : EIATTR_KPARAM_INFO
	.align		4
.L_9327:
        /*0008*/ 	.byte	0x04, 0x17
        /*000a*/ 	.short	(.L_9329 - .L_9328)
.L_9328:
        /*000c*/ 	.word	0x00000000
        /*0010*/ 	.short	0x0004
        /*0012*/ 	.short	0x0020
        /*0014*/ 	.byte	0x00, 0xf0, 0x21, 0x00


	//----- nvinfo : EIATTR_KPARAM_INFO
	.align		4
.L_9329:
        /*0018*/ 	.byte	0x04, 0x17
        /*001a*/ 	.short	(.L_9331 - .L_9330)
.L_9330:
        /*001c*/ 	.word	0x00000000
        /*0020*/ 	.short	0x0003
        /*0022*/ 	.short	0x0018
        /*0024*/ 	.byte	0x00, 0xf0, 0x21, 0x00


	//----- nvinfo : EIATTR_KPARAM_INFO
	.align		4
.L_9331:
        /*0028*/ 	.byte	0x04, 0x17
        /*002a*/ 	.short	(.L_9333 - .L_9332)
.L_9332:
        /*002c*/ 	.word	0x00000000
        /*0030*/ 	.short	0x0002
        /*0032*/ 	.short	0x0010
        /*0034*/ 	.byte	0x00, 0xf0, 0x21, 0x00


	//----- nvinfo : EIATTR_KPARAM_INFO
	.align		4
.L_9333:
        /*0038*/ 	.byte	0x04, 0x17
        /*003a*/ 	.short	(.L_9335 - .L_9334)
.L_9334:
        /*003c*/ 	.word	0x00000000
        /*0040*/ 	.short	0x0001
        /*0042*/ 	.short	0x0008
        /*0044*/ 	.byte	0x00, 0xf5, 0x21, 0x00


	//----- nvinfo : EIATTR_KPARAM_INFO
	.align		4
.L_9335:
        /*0048*/ 	.byte	0x04, 0x17
        /*004a*/ 	.short	(.L_9337 - .L_9336)
.L_9336:
        /*004c*/ 	.word	0x00000000
        /*0050*/ 	.short	0x0000
        /*0052*/ 	.short	0x0000
        /*0054*/ 	.byte	0x00, 0xf5, 0x21, 0x00


	//----- nvinfo : EIATTR_SPARSE_MMA_MASK
	.align		4
.L_9337:
        /*0058*/ 	.byte	0x03, 0x50
        /*005a*/ 	.short	0x0000


	//----- nvinfo : EIATTR_MAXREG_COUNT
	.align		4
        /*005c*/ 	.byte	0x03, 0x1b
        /*005e*/ 	.short	0x00ff


	//----- nvinfo : EIATTR_NUM_BARRIERS
	.align		4
        /*0060*/ 	.byte	0x02, 0x4c
        /*0062*/ 	.byte	0x01
	.zero		1


	//----- nvinfo : EIATTR_MERCURY_ISA_VERSION
	.align		4
        /*0064*/ 	.byte	0x03, 0x5f
        /*0066*/ 	.short	0x0101


	//----- nvinfo : EIATTR_VRC_CTA_INIT_COUNT
	.align		4
        /*0068*/ 	.byte	0x02, 0x4a
	.zero		1
	.zero		1


	//----- nvinfo : EIATTR_EXIT_INSTR_OFFSETS
	.align		4
        /*006c*/ 	.byte	0x04, 0x1c
        /*006e*/ 	.short	(.L_9339 - .L_9338)


	//   ....[0]....
.L_9338:
        /*0070*/ 	.word	0x00000150


	//   ....[1]....
        /*0074*/ 	.word	0x00000210


	//   ....[2]....
        /*0078*/ 	.word	0x00000980


	//----- nvinfo : EIATTR_CRS_STACK_SIZE
	.align		4
.L_9339:
        /*007c*/ 	.byte	0x04, 0x1e
        /*007e*/ 	.short	(.L_9341 - .L_9340)
.L_9340:
        /*0080*/ 	.word	0x00000000


	//----- nvinfo : EIATTR_CBANK_PARAM_SIZE
	.align		4
.L_9341:
        /*0084*/ 	.byte	0x03, 0x19
        /*0086*/ 	.short	0x0028


	//----- nvinfo : EIATTR_PARAM_CBANK
	.align		4
        /*0088*/ 	.byte	0x04, 0x0a
        /*008a*/ 	.short	(.L_9343 - .L_9342)
	.align		4
.L_9342:
        /*008c*/ 	.word	index@(.nv.constant0.contiguous_all33_u64)
        /*0090*/ 	.short	0x0380
        /*0092*/ 	.short	0x0028


	//----- nvinfo : EIATTR_SW_WAR
	.align		4
.L_9343:
        /*0094*/ 	.byte	0x04, 0x36
        /*0096*/ 	.short	(.L_9345 - .L_9344)
.L_9344:
        /*0098*/ 	.word	0x00000008
.L_9345:


//--------------------- .nv.info.contiguous_all3_u64 --------------------------
	.section	.nv.info.contiguous_all3_u64,"",@"SHT_CUDA_INFO"
	.sectionflags	@""
	.align	4


	//----- nvinfo : EIATTR_CUDA_API_VERSION
	.align		4
        /*0000*/ 	.byte	0x04, 0x37
        /*0002*/ 	.short	(.L_9347 - .L_9346)
.L_9346:
        /*0004*/ 	.word	0x00000082


	//----- nvinfo : EIATTR_KPARAM_INFO
	.align		4
.L_9347:
        /*0008*/ 	.byte	0x04, 0x17
        /*000a*/ 	.short	(.L_9349 - .L_9348)
.L_9348:
        /*000c*/ 	.word	0x00000000
        /*0010*/ 	.short	0x0006
        /*0012*/ 	.short	0x0030
        /*0014*/ 	.byte	0x00, 0xf0, 0x21, 0x00


	//----- nvinfo : EIATTR_KPARAM_INFO
	.align		4
.L_9349:
        /*0018*/ 	.byte	0x04, 0x17
        /*001a*/ 	.short	(.L_9351 - .L_9350)
.L_9350:
        /*001c*/ 	.word	0x00000000
        /*0020*/ 	.short	0x0005
        /*0022*/ 	.short	0x0028
        /*0024*/ 	.byte	0x00, 0xf0, 0x21, 0x00


	//----- nvinfo : EIATTR_KPARAM_INFO
	.align		4
.L_9351:
        /*0028*/ 	.byte	0x04, 0x17
        /*002a*/ 	.short	(.L_9353 - .L_9352)
.L_9352:
        /*002c*/ 	.word	0x00000000
        /*0030*/ 	.short	0x0004
        /*0032*/ 	.short	0x0020
        /*0034*/ 	.byte	0x00, 0xf0, 0x21, 0x00


	//----- nvinfo : EIATTR_KPARAM_INFO
	.align		4
.L_9353:
        /*0038*/ 	.byte	0x04, 0x17
        /*003a*/ 	.short	(.L_9355 - .L_9354)
.L_9354:
        /*003c*/ 	.word	0x00000000
        /*0040*/ 	.short	0x0003
        /*0042*/ 	.short	0x0018
        /*0044*/ 	.byte	0x00, 0xf5, 0x21, 0x00


	//----- nvinfo : EIATTR_KPARAM_INFO
	.align		4
.L_9355:
        /*0048*/ 	.byte	0x04, 0x17
        /*004a*/ 	.short	(.L_9357 - .L_9356)
.L_9356:
        /*004c*/ 	.word	0x00000000
        /*0050*/ 	.short	0x0002
        /*0052*/ 	.short	0x0010
        /*0054*/ 	.byte	0x00, 0xf5, 0x21, 0x00


	//----- nvinfo : EIATTR_KPARAM_INFO
	.align		4
.L_9357:
        /*0058*/ 	.byte	0x04, 0x17
        /*005a*/ 	.short	(.L_9359 - .L_9358)
.L_9358:
        /*005c*/ 	.word	0x00000000
        /*0060*/ 	.short	0x0001
        /*0062*/ 	.short	0x0008
        /*0064*/ 	.byte	0x00, 0xf5, 0x21, 0x00


	//----- nvinfo : EIATTR_KPARAM_INFO
	.align		4
.L_9359:
        /*0068*/ 	.byte	0x04, 0x17
        /*006a*/ 	.short	(.L_9361 - .L_9360)
.L_9360:
        /*006c*/ 	.word	0x00000000
        /*0070*/ 	.short	0x0000
        /*0072*/ 	.short	0x0000
        /*0074*/ 	.byte	0x00, 0xf5, 0x21, 0x00


	//----- nvinfo : EIATTR_SPARSE_MMA_MASK
	.align		4
.L_9361:
        /*0078*/ 	.byte	0x03, 0x50
        /*007a*/ 	.short	0x0000


	//----- nvinfo : EIATTR_MAXREG_COUNT
	.align		4
        /*007c*/ 	.byte	0x03, 0x1b
        /*007e*/ 	.short	0x00ff


	//----- nvinfo : EIATTR_NUM_BARRIERS
	.align		4
        /*0080*/ 	.byte	0x02, 0x4c
        /*0082*/ 	.byte	0x01
	.zero		1


	//----- nvinfo : EIATTR_MERCURY_ISA_VERSION
	.align		4
        /*0084*/ 	.byte	0x03, 0x5f
        /*0086*/ 	.short	0x0101


	//----- nvinfo : EIATTR_VRC_CTA_INIT_COUNT
	.align		4
        /*0088*/ 	.byte	0x02, 0x4a
	.zero		1
	.zero		1


	//----- nvinfo : EIATTR_EXIT_INSTR_OFFSETS
	.align		4
        /*008c*/ 	.byte	0x04, 0x1c
        /*008e*/ 	.short	(.L_9363 - .L_9362)


	//   ....[0]....
.L_9362:
        /*0090*/ 	.word	0x00000150


	//   ....[1]....
        /*0094*/ 	.word	0x00003140


	//   ....[2]....
        /*0098*/ 	.word	0x00003920


	//----- nvinfo : EIATTR_CRS_STACK_SIZE
	.align		4
.L_9363:
        /*009c*/ 	.byte	0x04, 0x1e
        /*009e*/ 	.short	(.L_9365 - .L_9364)
.L_9364:
        /*00a0*/ 	.word	0x00000000


	//----- nvinfo : EIATTR_CBANK_PARAM_SIZE
	.align		4
.L_9365:
        /*00a4*/ 	.byte	0x03, 0x19
        /*00a6*/ 	.short	0x0038


	//----- nvinfo : EIATTR_PARAM_CBANK
	.align		4
        /*00a8*/ 	.byte	0x04, 0x0a
        /*00aa*/ 	.short	(.L_9367 - .L_9366)
	.align		4
.L_9366:
        /*00ac*/ 	.word	index@(.nv.constant0.contiguous_all3_u64)
        /*00b0*/ 	.short	0x0380
        /*00b2*/ 	.short	0x0038


	//----- nvinfo : EIATTR_SW_WAR
	.align		4
.L_9367:
        /*00b4*/ 	.byte	0x04, 0x36
        /*00b6*/ 	.short	(.L_9369 - .L_9368)
.L_9368:
        /*00b8*/ 	.word	0x00000008
.L_9369:


//--------------------- .nv.info.contiguous_all22_u64 --------------------------
	.section	.nv.info.contiguous_all22_u64,"",@"SHT_CUDA_INFO"
	.sectionflags	@""
	.align	4


	//----- nvinfo : EIATTR_CUDA_API_VERSION
	.align		4
        /*0000*/ 	.byte	0x04, 0x37
        /*0002*/ 	.short	(.L_9371 - .L_9370)
.L_9370:
        /*0004*/ 	.word	0x00000082


	//----- nvinfo : EIATTR_KPARAM_INFO
	.align		4
.L_9371:
        /*0008*/ 	.byte	0x04, 0x17
        /*000a*/ 	.short	(.L_9373 - .L_9372)
.L_9372:
        /*000c*/ 	.word	0x00000000
        /*0010*/ 	.short	0x0003
        /*0012*/ 	.short	0x0018
        /*0014*/ 	.byte	0x00, 0xf0, 0x21, 0x00


	//----- nvinfo : EIATTR_KPARAM_INFO
	.align		4
.L_9373:
        /*0018*/ 	.byte	0x04, 0x17
        /*001a*/ 	.short	(.L_9375 - .L_9374)
.L_9374:
        /*001c*/ 	.word	0x00000000
        /*0020*/ 	.short	0x0002
        /*0022*/ 	.short	0x0010
        /*0024*/ 	.byte	0x00, 0xf0, 0x21, 0x00


	//----- nvinfo : EIATTR_KPARAM_INFO
	.align		4
.L_9375:
        /*0028*/ 	.byte	0x04, 0x17
        /*002a*/ 	.short	(.L_9377 - .L_9376)
.L_9376:
        /*002c*/ 	.word	0x00000000
        /*0030*/ 	.short	0x0001
        /*0032*/ 	.short	0x0008
        /*0034*/ 	.byte	0x00, 0xf5, 0x21, 0x00


	//----- nvinfo : EIATTR_KPARAM_INFO
	.align		4
.L_9377:
        /*0038*/ 	.byte	0x04, 0x17
        /*003a*/ 	.short	(.L_9379 - .L_9378)
.L_9378:
        /*003c*/ 	.word	0x00000000
        /*0040*/ 	.short	0x0000
        /*0042*/ 	.short	0x0000
        /*0044*/ 	.byte	0x00, 0xf5, 0x21, 0x00


	//----- nvinfo : EIATTR_SPARSE_MMA_MASK
	.align		4
.L_9379:
        /*0048*/ 	.byte	0x03, 0x50
        /*004a*/ 	.short	0x0000


	//----- nvinfo : EIATTR_MAXREG_COUNT
	.align		4
        /*004c*/ 	.byte	0x03, 0x1b
        /*004e*/ 	.short	0x00ff


	//----- nvinfo : EIATTR_NUM_BARRIERS
	.align		4
        /*0050*/ 	.byte	0x02, 0x4c
        /*0052*/ 	.byte	0x01
	.zero		1


	//----- nvinfo : EIATTR_MERCURY_ISA_VERSION
	.align		4
        /*0054*/ 	.byte	0x03, 0x5f
        /*0056*/ 	.short	0x0101


	//----- nvinfo : EIATTR_VRC_CTA_INIT_COUNT
	.align		4
        /*0058*/ 	.byte	0x02, 0x4a
	.zero		1
	.zero		1


	//----- nvinfo : EIATTR_EXIT_INSTR_OFFSETS
	.align		4
        /*005c*/ 	.byte	0x04, 0x1c
        /*005e*/ 	.short	(.L_9381 - .L_9380)


	//   ....[0]....
.L_9380:
        /*0060*/ 	.word	0x00000510


	//   ....[1]....
        /*0064*/ 	.word	0x00000770


	//   ....[2]....
        /*0068*/ 	.word	0x00000880


	//----- nvinfo : EIATTR_CRS_STACK_SIZE
	.align		4
.L_9381:
        /*006c*/ 	.byte	0x04, 0x1e
        /*006e*/ 	.short	(.L_9383 - .L_9382)
.L_9382:
        /*0070*/ 	.word	0x00000000


	//----- nvinfo : EIATTR_CBANK_PARAM_SIZE
	.align		4
.L_9383:
        /*0074*/ 	.byte	0x03, 0x19
        /*0076*/ 	.short	0x0020


	//----- nvinfo : EIATTR_PARAM_CBANK
	.align		4
        /*0078*/ 	.byte	0x04, 0x0a
        /*007a*/ 	.short	(.L_9385 - .L_9384)
	.align		4
.L_9384:
        /*007c*/ 	.word	index@(.nv.constant0.contiguous_all22_u64)
        /*0080*/ 	.short	0x0380
        /*0082*/ 	.short	0x0020


	//----- nvinfo : EIATTR_SW_WAR
	.align		4
.L_9385:
        /*0084*/ 	.byte	0x04, 0x36
        /*0086*/ 	.short	(.L_9387 - .L_9386)
.L_9386:
        /*0088*/ 	.word	0x00000008
.L_9387:


//--------------------- .nv.info.contiguous_all2_u64 --------------------------
	.section	.nv.info.contiguous_all2_u64,"",@"SHT_CUDA_INFO"
	.sectionflags	@""
	.align	4


	//----- nvinfo : EIATTR_CUDA_API_VERSION
	.align		4
        /*0000*/ 	.byte	0x04, 0x37
        /*0002*/ 	.short	(.L_9389 - .L_9388)
.L_9388:
        /*0004*/ 	.word	0x00000082


	//----- nvinfo : EIATTR_KPARAM_INFO
	.align		4
.L_9389:
        /*0008*/ 	.byte	0x04, 0x17
        /*000a*/ 	.short	(.L_9391 - .L_9390)
.L_9390:
        /*000c*/ 	.word	0x00000000
        /*0010*/ 	.short	0x0006
        /*0012*/ 	.short	0x0030
        /*0014*/ 	.byte	0x00, 0xf0, 0x21, 0x00


	//----- nvinfo : EIATTR_KPARAM_INFO
	.align		4
.L_9391:
        /*0018*/ 	.byte	0x04, 0x17
        /*001a*/ 	.short	(.L_9393 - .L_9392)
.L_9392:
        /*001c*/ 	.word	0x00000000
        /*0020*/ 	.short	0x0005
        /*0022*/ 	.short	0x0028
        /*0024*/ 	.byte	0x00, 0xf0, 0x21, 0x00


	//----- nvinfo : EIATTR_KPARAM_INFO
	.align		4
.L_9393:
        /*0028*/ 	.byte	0x04, 0x17
        /*002a*/ 	.short	(.L_9395 - .L_9394)
.L_9394:
        /*002c*/ 	.word	0x00000000
        /*0030*/ 	.short	0x0004
        /*0032*/ 	.short	0x0020
        /*0034*/ 	.byte	0x00, 0xf0, 0x21, 0x00


	//----- nvinfo : EIATTR_KPARAM_INFO
	.align		4
.L_9395:
        /*0038*/ 	.byte	0x04, 0x17
        /*003a*/ 	.short	(.L_9397 - .L_9396)
.L_9396:
        /*003c*/ 	.word	0x00000000
        /*0040*/ 	.short	0x0003
        /*0042*/ 	.short	0x0018
        /*0044*/ 	.byte	0x00, 0xf5, 0x21, 0x00


	//----- nvinfo : EIATTR_KPARAM_INFO
	.align		4
.L_9397:
        /*0048*/ 	.byte	0x04, 0x17
        /*004a*/ 	.short	(.L_9399 - .L_9398)
.L_9398:
        /*004c*/ 	.word	0x00000000
        /*0050*/ 	.short	0x0002
        /*0052*/ 	.short	0x0010
        /*0054*/ 	.byte	0x00, 0xf5, 0x21, 0x00


	//----- nvinfo : EIATTR_KPARAM_INFO
	.align		4
.L_9399:
        /*0058*/ 	.byte	0x04, 0x17
        /*005a*/ 	.short	(.L_9401 - .L_9400)
.L_9400:
        /*005c*/ 	.word	0x00000000
        /*0060*/ 	.short	0x0001
        /*0062*/ 	.short	0x0008
        /*0064*/ 	.byte	0x00, 0xf5, 0x21, 0x00


	//----- nvinfo : EIATTR_KPARAM_INFO
	.align		4
.L_9401:
        /*0068*/ 	.byte	0x04, 0x17
        /*006a*/ 	.short	(.L_9403 - .L_9402)
.L_9402:
        /*006c*/ 	.word	0x00000000
        /*0070*/ 	.short	0x0000
        /*0072*/ 	.short	0x0000
        /*0074*/ 	.byte	0x00, 0xf5, 0x21, 0x00


	//----- nvinfo : EIATTR_SPARSE_MMA_MASK
	.align		4
.L_9403:
        /*0078*/ 	.byte	0x03, 0x50
        /*007a*/ 	.short	0x0000


	//----- nvinfo : EIATTR_MAXREG_COUNT
	.align		4
        /*007c*/ 	.byte	0x03, 0x1b
        /*007e*/ 	.short	0x00ff


	//----- nvinfo : EIATTR_NUM_BARRIERS
	.align		4
        /*0080*/ 	.byte	0x02, 0x4c
        /*0082*/ 	.byte	0x01
	.zero		1


	//----- nvinfo : EIATTR_MERCURY_ISA_VERSION
	.align		4
        /*0084*/ 	.byte	0x03, 0x5f
        /*0086*/ 	.short	0x0101


	//----- nvinfo : EIATTR_VRC_CTA_INIT_COUNT
	.align		4
        /*0088*/ 	.byte	0x02, 0x4a
	.zero		1
	.zero		1


	//----- nvinfo : EIATTR_EXIT_INSTR_OFFSETS
	.align		4
        /*008c*/ 	.byte	0x04, 0x1c
        /*008e*/ 	.short	(.L_9405 - .L_9404)


	//   ....[0]....
.L_9404:
        /*0090*/ 	.word	0x000068a0


	//   ....[1]....
        /*0094*/ 	.word	0x00006b00


	//   ....[2]....
        /*0098*/ 	.word	0x00006c10


	//----- nvinfo : EIATTR_CRS_STACK_SIZE
	.align		4
.L_9405:
        /*009c*/ 	.byte	0x04, 0x1e
        /*009e*/ 	.short	(.L_9407 - .L_9406)
.L_9406:
        /*00a0*/ 	.word	0x00000000


	//----- nvinfo : EIATTR_CBANK_PARAM_SIZE
	.align		4
.L_9407:
        /*00a4*/ 	.byte	0x03, 0x19
        /*00a6*/ 	.short	0x0038


	//----- nvinfo : EIATTR_PARAM_CBANK
	.align		4
        /*00a8*/ 	.byte	0x04, 0x0a
        /*00aa*/ 	.short	(.L_9409 - .L_9408)
	.align		4
.L_9408:
        /*00ac*/ 	.word	index@(.nv.constant0.contiguous_all2_u64)
        /*00b0*/ 	.short	0x0380
        /*00b2*/ 	.short	0x0038


	//----- nvinfo : EIATTR_SW_WAR
	.align		4
.L_9409:
        /*00b4*/ 	.byte	0x04, 0x36
        /*00b6*/ 	.short	(.L_9411 - .L_9410)
.L_9410:
        /*00b8*/ 	.word	0x00000008
.L_9411:


//--------------------- .nv.info.uncontiguous_all_u64 --------------------------
	.section	.nv.info.uncontiguous_all_u64,"",@"SHT_CUDA_INFO"
	.sectionflags	@""
	.align	4


	//----- nvinfo : EIATTR_CUDA_API_VERSION
	.align		4
        /*0000*/ 	.byte	0x04, 0x37
        /*0002*/ 	.short	(.L_9413 - .L_9412)
.L_9412:
        /*0004*/ 	.word	0x00000082


	//----- nvinfo : EIATTR_KPARAM_INFO
	.align		4
.L_9413:
        /*0008*/ 	.byte	0x04, 0x17
        /*000a*/ 	.short	(.L_9415 - .L_9414)
.L_9414:
        /*000c*/ 	.word	0x00000000
        /*0010*/ 	.short	0x0005
        /*0012*/ 	.short	0x0028
        /*0014*/ 	.byte	0x00, 0xf0, 0x21, 0x00


	//----- nvinfo : EIATTR_KPARAM_INFO
	.align		4
.L_9415:
        /*0018*/ 	.byte	0x04, 0x17
        /*001a*/ 	.short	(.L_9417 - .L_9416)
.L_9416:
        /*001c*/ 	.word	0x00000000
        /*0020*/ 	.short	0x0004
        /*0022*/ 	.short	0x0020
        /*0024*/ 	.byte	0x00, 0xf0, 0x21, 0x00


	//----- nvinfo : EIATTR_KPARAM_INFO
	.align		4
.L_9417:
        /*0028*/ 	.byte	0x04, 0x17
        /*002a*/ 	.short	(.L_9419 - .L_9418)
.L_9418:
        /*002c*/ 	.word	0x00000000
        /*0030*/ 	.short	0x0003
        /*0032*/ 	.short	0x0018
        /*0034*/ 	.byte	0x00, 0xf5, 0x21, 0x00


	//----- nvinfo : EIATTR_KPARAM_INFO
	.align		4
.L_9419:
        /*0038*/ 	.byte	0x04, 0x17
        /*003a*/ 	.short	(.L_9421 - .L_9420)
.L_9420:
        /*003c*/ 	.word	0x00000000
        /*0040*/ 	.short	0x0002
        /*0042*/ 	.short	0x0010
        /*0044*/ 	.byte	0x00, 0xf5, 0x21, 0x00


	//----- nvinfo : EIATTR_KPARAM_INFO
	.align		4
.L_9421:
        /*0048*/ 	.byte	0x04, 0x17
        /*004a*/ 	.short	(.L_9423 - .L_9422)
.L_9422:
        /*004c*/ 	.word	0x00000000
        /*0050*/ 	.short	0x0001
        /*0052*/ 	.short	0x0008
        /*0054*/ 	.byte	0x00, 0xf5, 0x21, 0x00


	//----- nvinfo : EIATTR_KPARAM_INFO
	.align		4
.L_9423:
        /*0058*/ 	.byte	0x04, 0x17
        /*005a*/ 	.short	(.L_9425 - .L_9424)
.L_9424:
        /*005c*/ 	.word	0x00000000
        /*0060*/ 	.short	0x0000
        /*0062*/ 	.short	0x0000
        /*0064*/ 	.byte	0x00, 0xf5, 0x21, 0x00


	//----- nvinfo : EIATTR_SPARSE_MMA_MASK
	.align		4
.L_9425:
        /*0068*/ 	.byte	0x03, 0x50
        /*006a*/ 	.short	0x0000


	//----- nvinfo : EIATTR_MAXREG_COUNT
	.align		4
        /*006c*/ 	.byte	0x03, 0x1b
        /*006e*/ 	.short	0x00ff


	//----- nvinfo : EIATTR_NUM_BARRIERS
	.align		4
        /*0070*/ 	.byte	0x02, 0x4c
        /*0072*/ 	.byte	0x01
	.zero		1


	//----- nvinfo : EIATTR_MERCURY_ISA_VERSION
	.align		4
        /*0074*/ 	.byte	0x03, 0x5f
        /*0076*/ 	.short	0x0101


	//----- nvinfo : EIATTR_VRC_CTA_INIT_COUNT
	.align		4
        /*0078*/ 	.byte	0x02, 0x4a
	.zero		1
	.zero		1


	//----- nvinfo : EIATTR_EXIT_INSTR_OFFSETS
	.align		4
        /*007c*/ 	.byte	0x04, 0x1c
        /*007e*/ 	.short	(.L_9427 - .L_9426)


	//   ....[0]....
.L_9426:
        /*0080*/ 	.word	0x00006820


	//   ....[1]....
        /*0084*/ 	.word	0x00006a80


	//   ....[2]....
        /*0088*/ 	.word	0x00006b30


	//----- nvinfo : EIATTR_CRS_STACK_SIZE
	.align		4
.L_9427:
        /*008c*/ 	.byte	0x04, 0x1e
        /*008e*/ 	.short	(.L_9429 - .L_9428)
.L_9428:
        /*0090*/ 	.word	0x00000000


	//----- nvinfo : EIATTR_CBANK_PARAM_SIZE
	.align		4
.L_9429:
        /*0094*/ 	.byte	0x03, 0x19
        /*0096*/ 	.short	0x0030


	//----- nvinfo : EIATTR_PARAM_CBANK
	.align		4
        /*0098*/ 	.byte	0x04, 0x0a
        /*009a*/ 	.short	(.L_9431 - .L_9430)
	.align		4
.L_9430:
        /*009c*/ 	.word	index@(.nv.constant0.uncontiguous_all_u64)
        /*00a0*/ 	.short	0x0380
        /*00a2*/ 	.short	0x0030


	//----- nvinfo : EIATTR_SW_WAR
	.align		4
.L_9431:
        /*00a4*/ 	.byte	0x04, 0x36
        /*00a6*/ 	.short	(.L_9433 - .L_9432)
.L_9432:
        /*00a8*/ 	.word	0x00000008
.L_9433:


//--------------------- .nv.info.contiguous_all_u64 --------------------------
	.section	.nv.info.contiguous_all_u64,"",@"SHT_CUDA_INFO"
	.sectionflags	@""
	.align	4


	//----- nvinfo : EIATTR_CUDA_API_VERSION
	.align		4
        /*0000*/ 	.byte	0x04, 0x37
        /*0002*/ 	.short	(.L_9435 - .L_9434)
.L_9434:
        /*0004*/ 	.word	0x00000082


	//----- nvinfo : EIATTR_KPARAM_INFO
	.align		4
.L_9435:
        /*0008*/ 	.byte	0x04, 0x17
        /*000a*/ 	.short	(.L_9437 - .L_9436)
.L_9436:
        /*000c*/ 	.word	0x00000000
        /*0010*/ 	.short	0x0002
        /*0012*/ 	.short	0x0010
        /*0014*/ 	.byte	0x00, 0xf0, 0x21, 0x00


	//----- nvinfo : EIATTR_KPARAM_INFO
	.align		4
.L_9437:
        /*0018*/ 	.byte	0x04, 0x17
        /*001a*/ 	.short	(.L_9439 - .L_9438)
.L_9438:
        /*001c*/ 	.word	0x00000000
        /*0020*/ 	.short	0x0001
        /*0022*/ 	.short	0x0008
        /*0024*/ 	.byte	0x00, 0xf5, 0x21, 0x00


	//----- nvinfo : EIATTR_KPARAM_INFO
	.align		4
.L_9439:
        /*0028*/ 	.byte	0x04, 0x17
        /*002a*/ 	.short	(.L_9441 - .L_9440)
.L_9440:
        /*002c*/ 	.word	0x00000000
        /*0030*/ 	.short	0x0000
        /*0032*/ 	.short	0x0000
        /*0034*/ 	.byte	0x00, 0xf5, 0x21, 0x00


	//----- nvinfo : EIATTR_SPARSE_MMA_MASK
	.align		4
.L_9441:
        /*0038*/ 	.byte	0x03, 0x50
        /*003a*/ 	.short	0x0000


	//----- nvinfo : EIATTR_MAXREG_COUNT
	.align		4
        /*003c*/ 	.byte	0x03, 0x1b
        /*003e*/ 	.short	0x00ff


	//----- nvinfo : EIATTR_NUM_BARRIERS
	.align		4
        /*0040*/ 	.byte	0x02, 0x4c
        /*0042*/ 	.byte	0x01
	.zero		1


	//----- nvinfo : EIATTR_MERCURY_ISA_VERSION
	.align		4
        /*0044*/ 	.byte	0x03, 0x5f
        /*0046*/ 	.short	0x0101


	//----- nvinfo : EIATTR_VRC_CTA_INIT_COUNT
	.align		4
        /*0048*/ 	.byte	0x02, 0x4a
	.zero		1
	.zero		1


	//----- nvinfo : EIATTR_EXIT_INSTR_OFFSETS
	.align		4
        /*004c*/ 	.byte	0x04, 0x1c
        /*004e*/ 	.short	(.L_9443 - .L_9442)


	//   ....[0]....
.L_9442:
        /*0050*/ 	.word	0x00000450


	//   ....[1]....
        /*0054*/ 	.word	0x000006b0


	//   ....[2]....
        /*0058*/ 	.word	0x00000760


	//----- nvinfo : EIATTR_CRS_STACK_SIZE
	.align		4
.L_9443:
        /*005c*/ 	.byte	0x04, 0x1e
        /*005e*/ 	.short	(.L_9445 - .L_9444)
.L_9444:
        /*0060*/ 	.word	0x00000000


	//----- nvinfo : EIATTR_CBANK_PARAM_SIZE
	.align		4
.L_9445:
        /*0064*/ 	.byte	0x03, 0x19
        /*0066*/ 	.short	0x0018


	//----- nvinfo : EIATTR_PARAM_CBANK
	.align		4
        /*0068*/ 	.byte	0x04, 0x0a
        /*006a*/ 	.short	(.L_9447 - .L_9446)
	.align		4
.L_9446:
        /*006c*/ 	.word	index@(.nv.constant0.contiguous_all_u64)
        /*0070*/ 	.short	0x0380
        /*0072*/ 	.short	0x0018


	//----- nvinfo : EIATTR_SW_WAR
	.align		4
.L_9447:
        /*0074*/ 	.byte	0x04, 0x36
        /*0076*/ 	.short	(.L_9449 - .L_9448)
.L_9448:
        /*0078*/ 	.word	0x00000008
.L_9449:


//--------------------- .nv.info.contiguous_all33_u32 --------------------------
	.section	.nv.info.contiguous_all33_u32,"",@"SHT_CUDA_INFO"
	.sectionflags	@""
	.align	4


	//----- nvinfo : EIATTR_CUDA_API_VERSION
	.align		4
        /*0000*/ 	.byte	0x04, 0x37
        /*0002*/ 	.short	(.L_9451 - .L_9450)
.L_9450:
        /*0004*/ 	.word	0x00000082


	//----- nvinfo : EIATTR_KPARAM_INFO
	.align		4
.L_9451:
        /*0008*/ 	.byte	0x04, 0x17
        /*000a*/ 	.short	(.L_9453 - .L_9452)
.L_9452:
        /*000c*/ 	.word	0x00000000
        /*0010*/ 	.short	0x0004
        /*0012*/ 	.short	0x0020
        /*0014*/ 	.byte	0x00, 0xf0, 0x21, 0x00


	//----- nvinfo : EIATTR_KPARAM_INFO
	.align		4
.L_9453:
        /*0018*/ 	.byte	0x04, 0x17
        /*001a*/ 	.short	(.L_9455 - .L_9454)
.L_9454:
        /*001c*/ 	.word	0x00000000
        /*0020*/ 	.short	0x0003
        /*0022*/ 	.short	0x0018
        /*0024*/ 	.byte	0x00, 0xf0, 0x21, 0x00


	//----- nvinfo : EIATTR_KPARAM_INFO
	.align		4
.L_9455:
        /*0028*/ 	.byte	0x04, 0x17
        /*002a*/ 	.short	(.L_9457 - .L_9456)
.L_9456:
        /*002c*/ 	.word	0x00000000
        /*0030*/ 	.short	0x0002
        /*0032*/ 	.short	0x0010
        /*0034*/ 	.byte	0x00, 0xf0, 0x21, 0x00


	//----- nvinfo : EIATTR_KPARAM_INFO
	.align		4
.L_9457:
        /*0038*/ 	.byte	0x04, 0x17
        /*003a*/ 	.short	(.L_9459 - .L_9458)
.L_9458:
        /*003c*/ 	.word	0x00000000
        /*0040*/ 	.short	0x0001
        /*0042*/ 	.short	0x0008
        /*0044*/ 	.byte	0x00, 0xf5, 0x21, 0x00


	//----- nvinfo : EIATTR_KPARAM_INFO
	.align		4
.L_9459:
        /*0048*/ 	.byte	0x04, 0x17
        /*004a*/ 	.short	(.L_9461 - .L_9460)
.L_9460:
        /*004c*/ 	.word	0x00000000
        /*0050*/ 	.short	0x0000
        /*0052*/ 	.short	0x0000
        /*0054*/ 	.byte	0x00, 0xf5, 0x21, 0x00


	//----- nvinfo : EIATTR_SPARSE_MMA_MASK
	.align		4
.L_9461:
        /*0058*/ 	.byte	0x03, 0x50
        /*005a*/ 	.short	0x0000


	//----- nvinfo : EIATTR_MAXREG_COUNT
	.align		4
        /*005c*/ 	.byte	0x03, 0x1b
        /*005e*/ 	.short	0x00ff


	//----- nvinfo : EIATTR_NUM_BARRIERS
	.align		4
        /*0060*/ 	.byte	0x02, 0x4c
        /*0062*/ 	.byte	0x01
	.zero		1


	//----- nvinfo : EIATTR_MERCURY_ISA_VERSION
	.align		4
        /*0064*/ 	.byte	0x03, 0x5f
        /*0066*/ 	.short	0x0101


	//----- nvinfo : EIATTR_VRC_CTA_INIT_COUNT
	.align		4
        /*0068*/ 	.byte	0x02, 0x4a
	.zero		1
	.zero		1


	//----- nvinfo : EIATTR_EXIT_INSTR_OFFSETS
	.align		4
        /*006c*/ 	.byte	0x04, 0x1c
        /*006e*/ 	.short	(.L_9463 - .L_9462)


	//   ....[0]....
.L_9462:
        /*0070*/ 	.word	0x00000150


	//   ....[1]....
        /*0074*/ 	.word	0x00000200


	//   ....[2]....
        /*0078*/ 	.word	0x00000970


	//----- nvinfo : EIATTR_CRS_STACK_SIZE
	.align		4
.L_9463:
        /*007c*/ 	.byte	0x04, 0x1e
        /*007e*/ 	.short	(.L_9465 - .L_9464)
.L_9464:
        /*0080*/ 	.word	0x00000000


	//----- nvinfo : EIATTR_CBANK_PARAM_SIZE
	.align		4
.L_9465:
        /*0084*/ 	.byte	0x03, 0x19
        /*0086*/ 	.short	0x0028


	//----- nvinfo : EIATTR_PARAM_CBANK
	.align		4
        /*0088*/ 	.byte	0x04, 0x0a
        /*008a*/ 	.short	(.L_9467 - .L_9466)
	.align		4
.L_9466:
        /*008c*/ 	.word	index@(.nv.constant0.contiguous_all33_u32)
        /*0090*/ 	.short	0x0380
        /*0092*/ 	.short	0x0028


	//----- nvinfo : EIATTR_SW_WAR
	.align		4
.L_9467:
        /*0094*/ 	.byte	0x04, 0x36
        /*0096*/ 	.short	(.L_9469 - .L_9468)
.L_9468:
        /*0098*/ 	.word	0x00000008
.L_9469:


//--------------------- .nv.info.contiguous_all3_u32 --------------------------
	.section	.nv.info.contiguous_all3_u32,"",@"SHT_CUDA_INFO"
	.sectionflags	@""
	.align	4


	//----- nvinfo : EIATTR_CUDA_API_VERSION
	.align		4
        /*0000*/ 	.byte	0x04, 0x37
        /*0002*/ 	.short	(.L_9471 - .L_9470)
.L_9470:
        /*0004*/ 	.word	0x00000082


	//----- nvinfo : EIATTR_KPARAM_INFO
	.align		4
.L_9471:
        /*0008*/ 	.byte	0x04, 0x17
        /*000a*/ 	.short	(.L_9473 - .L_9472)
.L_9472:
        /*000c*/ 	.word	0x00000000
        /*0010*/ 	.short	0x0006
        /*0012*/ 	.short	0x0030
        /*0014*/ 	.byte	0x00, 0xf0, 0x21, 0x00


	//----- nvinfo : EIATTR_KPARAM_INFO
	.align		4
.L_9473:
        /*0018*/ 	.byte	0x04, 0x17
        /*001a*/ 	.short	(.L_9475 - .L_9474)
.L_9474:
        /*001c*/ 	.word	0x00000000
        /*0020*/ 	.short	0x0005
        /*0022*/ 	.short	0x0028
        /*0024*/ 	.byte	0x00, 0xf0, 0x21, 0x00


	//----- nvinfo : EIATTR_KPARAM_INFO
	.align		4
.L_9475:
        /*0028*/ 	.byte	0x04, 0x17
        /*002a*/ 	.short	(.L_9477 - .L_9476)
.L_9476:
        /*002c*/ 	.word	0x00000000
        /*0030*/ 	.short	0x0004
        /*0032*/ 	.short	0x0020
        /*0034*/ 	.byte	0x00, 0xf0, 0x21, 0x00


	//----- nvinfo : EIATTR_KPARAM_INFO
	.align		4
.L_9477:
        /*0038*/ 	.byte	0x04, 0x17
        /*003a*/ 	.short	(.L_9479 - .L_9478)
.L_9478:
        /*003c*/ 	.word	0x00000000
        /*0040*/ 	.short	0x0003
        /*0042*/ 	.short	0x0018
        /*0044*/ 	.byte	0x00, 0xf5, 0x21, 0x00


	//----- nvinfo : EIATTR_KPARAM_INFO
	.align		4
.L_9479:
        /*0048*/ 	.byte	0x04, 0x17
        /*004a*/ 	.short	(.L_9481 - .L_9480)
.L_9480:
        /*004c*/ 	.word	0x00000000
        /*0050*/ 	.short	0x0002
        /*0052*/ 	.short	0x0010
        /*0054*/ 	.byte	0x00, 0xf5, 0x21, 0x00


	//----- nvinfo : EIATTR_KPARAM_INFO
	.align		4
.L_9481:
        /*0058*/ 	.byte	0x04, 0x17
        /*005a*/ 	.short	(.L_9483 - .L_9482)
.L_9482:
        /*005c*/ 	.word	0x00000000
        /*0060*/ 	.short	0x0001
        /*0062*/ 	.short	0x0008
        /*0064*/ 	.byte	0x00, 0xf5, 0x21, 0x00


	//----- nvinfo : EIATTR_KPARAM_INFO
	.align		4
.L_9483:
        /*0068*/ 	.byte	0x04, 0x17
        /*006a*/ 	.short	(.L_9485 - .L_9484)
.L_9484:
        /*006c*/ 	.word	0x00000000
        /*0070*/ 	.short	0x0000
        /*0072*/ 	.short	0x0000
        /*0074*/ 	.byte	0x00, 0xf5, 0x21, 0x00


	//----- nvinfo : EIATTR_SPARSE_MMA_MASK
	.align		4
.L_9485:
        /*0078*/ 	.byte	0x03, 0x50
        /*007a*/ 	.short	0x0000


	//----- nvinfo : EIATTR_MAXREG_COUNT
	.align		4
        /*007c*/ 	.byte	0x03, 0x1b
        /*007e*/ 	.short	0x00ff


	//----- nvinfo : EIATTR_NUM_BARRIERS
	.align		4
        /*0080*/ 	.byte	0x02, 0x4c
        /*0082*/ 	.byte	0x01
	.zero		1


	//----- nvinfo : EIATTR_MERCURY_ISA_VERSION
	.align		4
        /*0084*/ 	.byte	0x03, 0x5f
        /*0086*/ 	.short	0x0101


	//----- nvinfo : EIATTR_VRC_CTA_INIT_COUNT
	.align		4
        /*0088*/ 	.byte	0x02, 0x4a
	.zero		1
	.zero		1


	//----- nvinfo : EIATTR_EXIT_INSTR_OFFSETS
	.align		4
        /*008c*/ 	.byte	0x04, 0x1c
        /*008e*/ 	.short	(.L_9487 - .L_9486)


	//   ....[0]....
.L_9486:
        /*0090*/ 	.word	0x00000150


	//   ....[1]....
        /*0094*/ 	.word	0x00003130


	//   ....[2]....
        /*0098*/ 	.word	0x00003910


	//----- nvinfo : EIATTR_CRS_STACK_SIZE
	.align		4
.L_9487:
        /*009c*/ 	.byte	0x04, 0x1e
        /*009e*/ 	.short	(.L_9489 - .L_9488)
.L_9488:
        /*00a0*/ 	.word	0x00000000


	//----- nvinfo : EIATTR_CBANK_PARAM_SIZE
	.align		4
.L_9489:
        /*00a4*/ 	.byte	0x03, 0x19
        /*00a6*/ 	.short	0x0038


	//----- nvinfo : EIATTR_PARAM_CBANK
	.align		4
        /*00a8*/ 	.byte	0x04, 0x0a
        /*00aa*/ 	.short	(.L_9491 - .L_9490)
	.align		4
.L_9490:
        /*00ac*/ 	.word	index@(.nv.constant0.contiguous_all3_u32)
        /*00b0*/ 	.short	0x0380
        /*00b2*/ 	.short	0x0038


	//----- nvinfo : EIATTR_SW_WAR
	.align		4
.L_9491:
        /*00b4*/ 	.byte	0x04, 0x36
        /*00b6*/ 	.short	(.L_9493 - .L_9492)
.L_9492:
        /*00b8*/ 	.word	0x00000008
.L_9493:


//--------------------- .nv.info.contiguous_all22_u32 --------------------------
	.section	.nv.info.contiguous_all22_u32,"",@"SHT_CUDA_INFO"
	.sectionflags	@""
	.align	4


	//----- nvinfo : EIATTR_CUDA_API_VERSION
	.align		4
        /*0000*/ 	.byte	0x04, 0x37
        /*0002*/ 	.short	(.L_9495 - .L_9494)
.L_9494:
        /*0004*/ 	.word	0x00000082


	//----- nvinfo : EIATTR_KPARAM_INFO
	.align		4
.L_9495:
        /*0008*/ 	.byte	0x04, 0x17
        /*000a*/ 	.short	(.L_9497 - .L_9496)
.L_9496:
        /*000c*/ 	.word	0x00000000
        /*0010*/ 	.short	0x0003
        /*0012*/ 	.short	0x0018
        /*0014*/ 	.byte	0x00, 0xf0, 0x21, 0x00


	//----- nvinfo : EIATTR_KPARAM_INFO
	.align		4
.L_9497:
        /*0018*/ 	.byte	0x04, 0x17
        /*001a*/ 	.short	(.L_9499 - .L_9498)
.L_9498:
        /*001c*/ 	.word	0x00000000
        /*0020*/ 	.short	0x0002
        /*0022*/ 	.short	0x0010
        /*0024*/ 	.byte	0x00, 0xf0, 0x21, 0x00


	//----- nvinfo : EIATTR_KPARAM_INFO
	.align		4
.L_9499:
        /*0028*/ 	.byte	0x04, 0x17
        /*002a*/ 	.short	(.L_9501 - .L_9500)
.L_9500:
        /*002c*/ 	.word	0x00000000
        /*0030*/ 	.short	0x0001
        /*0032*/ 	.short	0x0008
        /*0034*/ 	.byte	0x00, 0xf5, 0x21, 0x00


	//----- nvinfo : EIATTR_KPARAM_INFO
	.align		4
.L_9501:
        /*0038*/ 	.byte	0x04, 0x17
        /*003a*/ 	.short	(.L_9503 - .L_9502)
.L_9502:
        /*003c*/ 	.word	0x00000000
        /*0040*/ 	.short	0x0000
        /*0042*/ 	.short	0x0000
        /*0044*/ 	.byte	0x00, 0xf5, 0x21, 0x00


	//----- nvinfo : EIATTR_SPARSE_MMA_MASK
	.align		4
.L_9503:
        /*0048*/ 	.byte	0x03, 0x50
        /*004a*/ 	.short	0x0000


	//----- nvinfo : EIATTR_MAXREG_COUNT
	.align		4
        /*004c*/ 	.byte	0x03, 0x1b
        /*004e*/ 	.short	0x00ff


	//----- nvinfo : EIATTR_NUM_BARRIERS
	.align		4
        /*0050*/ 	.byte	0x02, 0x4c
        /*0052*/ 	.byte	0x01
	.zero		1


	//----- nvinfo : EIATTR_MERCURY_ISA_VERSION
	.align		4
        /*0054*/ 	.byte	0x03, 0x5f
        /*0056*/ 	.short	0x0101


	//----- nvinfo : EIATTR_VRC_CTA_INIT_COUNT
	.align		4
        /*0058*/ 	.byte	0x02, 0x4a
	.zero		1
	.zero		1


	//----- nvinfo : EIATTR_EXIT_INSTR_OFFSETS
	.align		4
        /*005c*/ 	.byte	0x04, 0x1c
        /*005e*/ 	.short	(.L_9505 - .L_9504)


	//   ....[0]....
.L_9504:
        /*0060*/ 	.word	0x000004e0


	//   ....[1]....
        /*0064*/ 	.word	0x00000740


	//   ....[2]....
        /*0068*/ 	.word	0x00000850


	//----- nvinfo : EIATTR_CRS_STACK_SIZE
	.align		4
.L_9505:
        /*006c*/ 	.byte	0x04, 0x1e
        /*006e*/ 	.short	(.L_9507 - .L_9506)
.L_9506:
        /*0070*/ 	.word	0x00000000


	//----- nvinfo : EIATTR_CBANK_PARAM_SIZE
	.align		4
.L_9507:
        /*0074*/ 	.byte	0x03, 0x19
        /*0076*/ 	.short	0x0020


	//----- nvinfo : EIATTR_PARAM_CBANK
	.align		4
        /*0078*/ 	.byte	0x04, 0x0a
        /*007a*/ 	.short	(.L_9509 - .L_9508)
	.align		4
.L_9508:
        /*007c*/ 	.word	index@(.nv.constant0.contiguous_all22_u32)
        /*0080*/ 	.short	0x0380
        /*0082*/ 	.short	0x0020


	//----- nvinfo : EIATTR_SW_WAR
	.align		4
.L_9509:
        /*0084*/ 	.byte	0x04, 0x36
        /*0086*/ 	.short	(.L_9511 - .L_9510)
.L_9510:
        /*0088*/ 	.word	0x00000008
.L_9511:


//--------------------- .nv.info.contiguous_all2_u32 --------------------------
	.section	.nv.info.contiguous_all2_u32,"",@"SHT_CUDA_INFO"
	.sectionflags	@""
	.align	4


	//----- nvinfo : EIATTR_CUDA_API_VERSION
	.align		4
        /*0000*/ 	.byte	0x04, 0x37
        /*0002*/ 	.short	(.L_9513 - .L_9512)
.L_9512:
        /*0004*/ 	.word	0x00000082


	//----- nvinfo : EIATTR_KPARAM_INFO
	.align		4
.L_9513:
        /*0008*/ 	.byte	0x04, 0x17
        /*000a*/ 	.short	(.L_9515 - .L_9514)
.L_9514:
        /*000c*/ 	.word	0x00000000
        /*0010*/ 	.short	0x0006
        /*0012*/ 	.short	0x0030
        /*0014*/ 	.byte	0x00, 0xf0, 0x21, 0x00


	//----- nvinfo : EIATTR_KPARAM_INFO
	.align		4
.L_9515:
        /*0018*/ 	.byte	0x04, 0x17
        /*001a*/ 	.short	(.L_9517 - .L_9516)
.L_9516:
        /*001c*/ 	.word	0x00000000
        /*0020*/ 	.short	0x0005
        /*0022*/ 	.short	0x0028
        /*0024*/ 	.byte	0x00, 0xf0, 0x21, 0x00


	//----- nvinfo : EIATTR_KPARAM_INFO
	.align		4
.L_9517:
        /*0028*/ 	.byte	0x04, 0x17
        /*002a*/ 	.short	(.L_9519 - .L_9518)
.L_9518:
        /*002c*/ 	.word	0x00000000
        /*0030*/ 	.short	0x0004
        /*0032*/ 	.short	0x0020
        /*0034*/ 	.byte	0x00, 0xf0, 0x21, 0x00


	//----- nvinfo : EIATTR_KPARAM_INFO
	.align		4
.L_9519:
        /*0038*/ 	.byte	0x04, 0x17
        /*003a*/ 	.short	(.L_9521 - .L_9520)
.L_9520:
        /*003c*/ 	.word	0x00000000
        /*0040*/ 	.short	0x0003
        /*0042*/ 	.short	0x0018
        /*0044*/ 	.byte	0x00, 0xf5, 0x21, 0x00


	//----- nvinfo : EIATTR_KPARAM_INFO
	.align		4
.L_9521:
        /*0048*/ 	.byte	0x04, 0x17
        /*004a*/ 	.short	(.L_9523 - .L_9522)
.L_9522:
        /*004c*/ 	.word	0x00000000
        /*0050*/ 	.short	0x0002
        /*0052*/ 	.short	0x0010
        /*0054*/ 	.byte	0x00, 0xf5, 0x21, 0x00


	//----- nvinfo : EIATTR_KPARAM_INFO
	.align		4
.L_9523:
        /*0058*/ 	.byte	0x04, 0x17
        /*005a*/ 	.short	(.L_9525 - .L_9524)
.L_9524:
        /*005c*/ 	.word	0x00000000
        /*0060*/ 	.short	0x0001
        /*0062*/ 	.short	0x0008
        /*0064*/ 	.byte	0x00, 0xf5, 0x21, 0x00


	//----- nvinfo : EIATTR_KPARAM_INFO
	.align		4
.L_9525:
        /*0068*/ 	.byte	0x04, 0x17
        /*006a*/ 	.short	(.L_9527 - .L_9526)
.L_9526:
        /*006c*/ 	.word	0x00000000
        /*0070*/ 	.short	0x0000
        /*0072*/ 	.short	0x0000
        /*0074*/ 	.byte	0x00, 0xf5, 0x21, 0x00


	//----- nvinfo : EIATTR_SPARSE_MMA_MASK
	.align		4
.L_9527:
        /*0078*/ 	.byte	0x03, 0x50
        /*007a*/ 	.short	0x0000


	//----- nvinfo : EIATTR_MAXREG_COUNT
	.align		4
        /*007c*/ 	.byte	0x03, 0x1b
        /*007e*/ 	.short	0x00ff


	//----- nvinfo : EIATTR_NUM_BARRIERS
	.align		4
        /*0080*/ 	.byte	0x02, 0x4c
        /*0082*/ 	.byte	0x01
	.zero		1


	//----- nvinfo : EIATTR_MERCURY_ISA_VERSION
	.align		4
        /*0084*/ 	.byte	0x03, 0x5f
        /*0086*/ 	.short	0x0101


	//----- nvinfo : EIATTR_VRC_CTA_INIT_COUNT
	.align		4
        /*0088*/ 	.byte	0x02, 0x4a
	.zero		1
	.zero		1


	//----- nvinfo : EIATTR_EXIT_INSTR_OFFSETS
	.align		4
        /*008c*/ 	.byte	0x04, 0x1c
        /*008e*/ 	.short	(.L_9529 - .L_9528)


	//   ....[0]....
.L_9528:
        /*0090*/ 	.word	0x00006870


	//   ....[1]....
        /*0094*/ 	.word	0x00006ad0


	//   ....[2]....
        /*0098*/ 	.word	0x00006be0


	//----- nvinfo : EIATTR_CRS_STACK_SIZE
	.align		4
.L_9529:
        /*009c*/ 	.byte	0x04, 0x1e
        /*009e*/ 	.short	(.L_9531 - .L_9530)
.L_9530:
        /*00a0*/ 	.word	0x00000000


	//----- nvinfo : EIATTR_CBANK_PARAM_SIZE
	.align		4
.L_9531:
        /*00a4*/ 	.byte	0x03, 0x19
        /*00a6*/ 	.short	0x0038


	//----- nvinfo : EIATTR_PARAM_CBANK
	.align		4
        /*00a8*/ 	.byte	0x04, 0x0a
        /*00aa*/ 	.short	(.L_9533 - .L_9532)
	.align		4
.L_9532:
        /*00ac*/ 	.word	index@(.nv.constant0.contiguous_all2_u32)
        /*00b0*/ 	.short	0x0380
        /*00b2*/ 	.short	0x0038


	//----- nvinfo : EIATTR_SW_WAR
	.align		4
.L_9533:
        /*00b4*/ 	.byte	0x04, 0x36
        /*00b6*/ 	.short	(.L_9535 - .L_9534)
.L_9534:
        /*00b8*/ 	.word	0x00000008
.L_9535:


//--------------------- .nv.info.uncontiguous_all_u32 --------------------------
	.section	.nv.info.uncontiguous_all_u32,"",@"SHT_CUDA_INFO"
	.sectionflags	@""
	.align	4


	//----- nvinfo : EIATTR_CUDA_API_VERSION
	.align		4
        /*0000*/ 	.byte	0x04, 0x37
        /*0002*/ 	.short	(.L_9537 - .L_9536)
.L_9536:
        /*0004*/ 	.word	0x00000082


	//----- nvinfo : EIATTR_KPARAM_INFO
	.align		4
.L_9537:
        /*0008*/ 	.byte	0x04, 0x17
        /*000a*/ 	.short	(.L_9539 - .L_9538)
.L_9538:
        /*000c*/ 	.word	0x00000000
        /*0010*/ 	.short	0x0005
        /*0012*/ 	.short	0x0028
        /*0014*/ 	.byte	0x00, 0xf0, 0x21, 0x00


	//----- nvinfo : EIATTR_KPARAM_INFO
	.align		4
.L_9539:
        /*0018*/ 	.byte	0x04, 0x17
        /*001a*/ 	.short	(.L_9541 - .L_9540)
.L_9540:
        /*001c*/ 	.word	0x00000000
        /*0020*/ 	.short	0x0004
        /*0022*/ 	.short	0x0020
        /*0024*/ 	.byte	0x00, 0xf0, 0x21, 0x00


	//----- nvinfo : EIATTR_KPARAM_INFO
	.align		4
.L_9541:
        /*0028*/ 	.byte	0x04, 0x17
        /*002a*/ 	.short	(.L_9543 - .L_9542)
.L_9542:
        /*002c*/ 	.word	0x00000000
        /*0030*/ 	.short	0x0003
        /*0032*/ 	.short	0x0018
        /*0034*/ 	.byte	0x00, 0xf5, 0x21, 0x00


	//----- nvinfo : EIATTR_KPARAM_INFO
	.align		4
.L_9543:
        /*0038*/ 	.byte	0x04, 0x17
        /*003a*/ 	.short	(.L_9545 - .L_9544)
.L_9544:
        /*003c*/ 	.word	0x00000000
        /*0040*/ 	.short	0x0002
        /*0042*/ 	.short	0x0010
        /*0044*/ 	.byte	0x00, 0xf5, 0x21, 0x00


	//----- nvinfo : EIATTR_KPARAM_INFO
	.align		4
.L_9545:
        /*0048*/ 	.byte	0x04, 0x17
        /*004a*/ 	.short	(.L_9547 - .L_9546)
.L_9546:
        /*004c*/ 	.word	0x00000000
        /*0050*/ 	.short	0x0001
        /*0052*/ 	.short	0x0008
        /*0054*/ 	.byte	0x00, 0xf5, 0x21, 0x00


	//----- nvinfo : EIATTR_KPARAM_INFO
	.align		4
.L_9547:
        /*0058*/ 	.byte	0x04, 0x17
        /*005a*/ 	.short	(.L_9549 - .L_9548)
.L_9548:
        /*005c*/ 	.word	0x00000000
        /*0060*/ 	.short	0x0000
        /*0062*/ 	.short	0x0000
        /*0064*/ 	.byte	0x00, 0xf5, 0x21, 0x00


	//----- nvinfo : EIATTR_SPARSE_MMA_MASK
	.align		4
.L_9549:
        /*0068*/ 	.byte	0x03, 0x50
        /*006a*/ 	.short	0x0000


	//----- nvinfo : EIATTR_MAXREG_COUNT
	.align		4
        /*006c*/ 	.byte	0x03, 0x1b
        /*006e*/ 	.short	0x00ff


	//----- nvinfo : EIATTR_NUM_BARRIERS
	.align		4
        /*0070*/ 	.byte	0x02, 0x4c
        /*0072*/ 	.byte	0x01
	.zero		1


	//----- nvinfo : EIATTR_MERCURY_ISA_VERSION
	.align		4
        /*0074*/ 	.byte	0x03, 0x5f
        /*0076*/ 	.short	0x0101


	//----- nvinfo : EIATTR_VRC_CTA_INIT_COUNT
	.align		4
        /*0078*/ 	.byte	0x02, 0x4a
	.zero		1
	.zero		1


	//----- nvinfo : EIATTR_EXIT_INSTR_OFFSETS
	.align		4
        /*007c*/ 	.byte	0x04, 0x1c
        /*007e*/ 	.short	(.L_9551 - .L_9550)


	//   ....[0]....
.L_9550:
        /*0080*/ 	.word	0x000067f0


	//   ....[1]....
        /*0084*/ 	.word	0x00006a50


	//   ....[2]....
        /*0088*/ 	.word	0x00006b00


	//----- nvinfo : EIATTR_CRS_STACK_SIZE
	.align		4
.L_9551:
        /*008c*/ 	.byte	0x04, 0x1e
        /*008e*/ 	.short	(.L_9553 - .L_9552)
.L_9552:
        /*0090*/ 	.word	0x00000000


	//----- nvinfo : EIATTR_CBANK_PARAM_SIZE
	.align		4
.L_9553:
        /*0094*/ 	.byte	0x03, 0x19
        /*0096*/ 	.short	0x0030


	//----- nvinfo : EIATTR_PARAM_CBANK
	.align		4
        /*0098*/ 	.byte	0x04, 0x0a
        /*009a*/ 	.short	(.L_9555 - .L_9554)
	.align		4
.L_9554:
        /*009c*/ 	.word	index@(.nv.constant0.uncontiguous_all_u32)
        /*00a0*/ 	.short	0x0380
        /*00a2*/ 	.short	0x0030


	//----- nvinfo : EIATTR_SW_WAR
	.align		4
.L_9555:
        /*00a4*/ 	.byte	0x04, 0x36
        /*00a6*/ 	.short	(.L_9557 - .L_9556)
.L_9556:
        /*00a8*/ 	.word	0x00000008
.L_9557:


//--------------------- .nv.info.contiguous_all_u32 --------------------------
	.section	.nv.info.contiguous_all_u32,"",@"SHT_CUDA_INFO"
	.sectionflags	@""
	.align	4


	//----- nvinfo : EIATTR_CUDA_API_VERSION
	.align		4
        /*0000*/ 	.byte	0x04, 0x37
        /*0002*/ 	.short	(.L_9559 - .L_9558)
.L_9558:
        /*0004*/ 	.word	0x00000082


	//----- nvinfo : EIATTR_KPARAM_INFO
	.align		4
.L_9559:
        /*0008*/ 	.byte	0x04, 0x17
        /*000a*/ 	.short	(.L_9561 - .L_9560)
.L_9560:
        /*000c*/ 	.word	0x00000000
        /*0010*/ 	.short	0x0002
        /*0012*/ 	.short	0x0010
        /*0014*/ 	.byte	0x00, 0xf0, 0x21, 0x00


	//----- nvinfo : EIATTR_KPARAM_INFO
	.align		4
.L_9561:
        /*0018*/ 	.byte	0x04, 0x17
        /*001a*/ 	.short	(.L_9563 - .L_9562)
.L_9562:
        /*001c*/ 	.word	0x00000000
        /*0020*/ 	.short	0x0001
        /*0022*/ 	.short	0x0008
        /*0024*/ 	.byte	0x00, 0xf5, 0x21, 0x00


	//----- nvinfo : EIATTR_KPARAM_INFO
	.align		4
.L_9563:
        /*0028*/ 	.byte	0x04, 0x17
        /*002a*/ 	.short	(.L_9565 - .L_9564)
.L_9564:
        /*002c*/ 	.word	0x00000000
        /*0030*/ 	.short	0x0000
        /*0032*/ 	.short	0x0000
        /*0034*/ 	.byte	0x00, 0xf5, 0x21, 0x00


	//----- nvinfo : EIATTR_SPARSE_MMA_MASK
	.align		4
.L_9565:
        /*0038*/ 	.byte	0x03, 0x50
        /*003a*/ 	.short	0x0000


	//----- nvinfo : EIATTR_MAXREG_COUNT
	.align		4
        /*003c*/ 	.byte	0x03, 0x1b
        /*003e*/ 	.short	0x00ff


	//----- nvinfo : EIATTR_NUM_BARRIERS
	.align		4
        /*0040*/ 	.byte	0x02, 0x4c
        /*0042*/ 	.byte	0x01
	.zero		1


	//----- nvinfo : EIATTR_MERCURY_ISA_VERSION
	.align		4
        /*0044*/ 	.byte	0x03, 0x5f
        /*0046*/ 	.short	0x0101


	//----- nvinfo : EIATTR_VRC_CTA_INIT_COUNT
	.align		4
        /*0048*/ 	.byte	0x02, 0x4a
	.zero		1
	.zero		1


	//----- nvinfo : EIATTR_EXIT_INSTR_OFFSETS
	.align		4
        /*004c*/ 	.byte	0x04, 0x1c
        /*004e*/ 	.short	(.L_9567 - .L_9566)


	//   ....[0]....
.L_9566:
        /*0050*/ 	.word	0x00000420


	//   ....[1]....
        /*0054*/ 	.word	0x00000680


	//   ....[2]....
        /*0058*/ 	.word	0x00000730


	//----- nvinfo : EIATTR_CRS_STACK_SIZE
	.align		4
.L_9567:
        /*005c*/ 	.byte	0x04, 0x1e
        /*005e*/ 	.short	(.L_9569 - .L_9568)
.L_9568:
        /*0060*/ 	.word	0x00000000


	//----- nvinfo : EIATTR_CBANK_PARAM_SIZE
	.align		4
.L_9569:
        /*0064*/ 	.byte	0x03, 0x19
        /*0066*/ 	.short	0x0018


	//----- nvinfo : EIATTR_PARAM_CBANK
	.align		4
        /*0068*/ 	.byte	0x04, 0x0a
        /*006a*/ 	.short	(.L_9571 - .L_9570)
	.align		4
.L_9570:
        /*006c*/ 	.word	index@(.nv.constant0.contiguous_all_u32)
        /*0070*/ 	.short	0x0380
        /*0072*/ 	.short	0x0018


	//----- nvinfo : EIATTR_SW_WAR
	.align		4
.L_9571:
        /*0074*/ 	.byte	0x04, 0x36
        /*0076*/ 	.short	(.L_9573 - .L_9572)
.L_9572:
        /*0078*/ 	.word	0x00000008
.L_9573:


//--------------------- .nv.info.contiguous_all33_u16 --------------------------
	.section	.nv.info.contiguous_all33_u16,"",@"SHT_CUDA_INFO"
	.sectionflags	@""
	.align	4


	//----- nvinfo : EIATTR_CUDA_API_VERSION
	.align		4
        /*0000*/ 	.byte	0x04, 0x37
        /*0002*/ 	.short	(.L_9575 - .L_9574)
.L_9574:
        /*0004*/ 	.word	0x00000082


	//----- nvinfo : EIATTR_KPARAM_INFO
	.align		4
.L_9575:
        /*0008*/ 	.byte	0x04, 0x17
        /*000a*/ 	.short	(.L_9577 - .L_9576)
.L_9576:
        /*000c*/ 	.word	0x00000000
        /*0010*/ 	.short	0x0004
        /*0012*/ 	.short	0x0020
        /*0014*/ 	.byte	0x00, 0xf0, 0x21, 0x00


	//----- nvinfo : EIATTR_KPARAM_INFO
	.align		4
.L_9577:
        /*0018*/ 	.byte	0x04, 0x17
        /*001a*/ 	.short	(.L_9579 - .L_9578)
.L_9578:
        /*001c*/ 	.word	0x00000000
        /*0020*/ 	.short	0x0003
        /*0022*/ 	.short	0x0018
        /*0024*/ 	.byte	0x00, 0xf0, 0x21, 0x00


	//----- nvinfo : EIATTR_KPARAM_INFO
	.align		4
.L_9579:
        /*0028*/ 	.byte	0x04, 0x17
        /*002a*/ 	.short	(.L_9581 - .L_9580)
.L_9580:
        /*002c*/ 	.word	0x00000000
        /*0030*/ 	.short	0x0002
        /*0032*/ 	.short	0x0010
        /*0034*/ 	.byte	0x00, 0xf0, 0x21, 0x00


	//----- nvinfo : EIATTR_KPARAM_INFO
	.align		4
.L_9581:
        /*0038*/ 	.byte	0x04, 0x17
        /*003a*/ 	.short	(.L_9583 - .L_9582)
.L_9582:
        /*003c*/ 	.word	0x00000000
        /*0040*/ 	.short	0x0001
        /*0042*/ 	.short	0x0008
        /*0044*/ 	.byte	0x00, 0xf5, 0x21, 0x00


	//----- nvinfo : EIATTR_KPARAM_INFO
	.align		4
.L_9583:
        /*0048*/ 	.byte	0x04, 0x17
        /*004a*/ 	.short	(.L_9585 - .L_9584)
.L_9584:
        /*004c*/ 	.word	0x00000000
        /*0050*/ 	.short	0x0000
        /*0052*/ 	.short	0x0000
        /*0054*/ 	.byte	0x00, 0xf5, 0x21, 0x00


	//----- nvinfo : EIATTR_SPARSE_MMA_MASK
	.align		4
.L_9585:
        /*0058*/ 	.byte	0x03, 0x50
        /*005a*/ 	.short	0x0000


	//----- nvinfo : EIATTR_MAXREG_COUNT
	.align		4
        /*005c*/ 	.byte	0x03, 0x1b
        /*005e*/ 	.short	0x00ff


	//----- nvinfo : EIATTR_NUM_BARRIERS
	.align		4
        /*0060*/ 	.byte	0x02, 0x4c
        /*0062*/ 	.byte	0x01
	.zero		1


	//----- nvinfo : EIATTR_MERCURY_ISA_VERSION
	.align		4
        /*0064*/ 	.byte	0x03, 0x5f
        /*0066*/ 	.short	0x0101


	//----- nvinfo : EIATTR_VRC_CTA_INIT_COUNT
	.align		4
        /*0068*/ 	.byte	0x02, 0x4a
	.zero		1
	.zero		1


	//----- nvinfo : EIATTR_EXIT_INSTR_OFFSETS
	.align		4
        /*006c*/ 	.byte	0x04, 0x1c
        /*006e*/ 	.short	(.L_9587 - .L_9586)


	//   ....[0]....
.L_9586:
        /*0070*/ 	.word	0x00000150


	//   ....[1]....
        /*0074*/ 	.word	0x00000200


	//   ....[2]....
        /*0078*/ 	.word	0x00000970


	//----- nvinfo : EIATTR_CRS_STACK_SIZE
	.align		4
.L_9587:
        /*007c*/ 	.byte	0x04, 0x1e
        /*007e*/ 	.short	(.L_9589 - .L_9588)
.L_9588:
        /*0080*/ 	.word	0x00000000


	//----- nvinfo : EIATTR_CBANK_PARAM_SIZE
	.align		4
.L_9589:
        /*0084*/ 	.byte	0x03, 0x19
        /*0086*/ 	.short	0x0028


	//----- nvinfo : EIATTR_PARAM_CBANK
	.align		4
        /*0088*/ 	.byte	0x04, 0x0a
        /*008a*/ 	.short	(.L_9591 - .L_9590)
	.align		4
.L_9590:
        /*008c*/ 	.word	index@(.nv.constant0.contiguous_all33_u16)
        /*0090*/ 	.short	0x0380
        /*0092*/ 	.short	0x0028


	//----- nvinfo : EIATTR_SW_WAR
	.align		4
.L_9591:
        /*0094*/ 	.byte	0x04, 0x36
        /*0096*/ 	.short	(.L_9593 - .L_9592)
.L_9592:
        /*0098*/ 	.word	0x00000008
.L_9593:


//--------------------- .nv.info.contiguous_all3_u16 --------------------------
	.section	.nv.info.contiguous_all3_u16,"",@"SHT_CUDA_INFO"
	.sectionflags	@""
	.align	4


	//----- nvinfo : EIATTR_CUDA_API_VERSION
	.align		4
        /*0000*/ 	.byte	0x04, 0x37
        /*0002*/ 	.short	(.L_9595 - .L_9594)
.L_9594:
        /*0004*/ 	.word	0x00000082


	//----- nvinfo : EIATTR_KPARAM_INFO
	.align		4
.L_9595:
        /*0008*/ 	.byte	0x04, 0x17
        /*000a*/ 	.short	(.L_9597 - .L_9596)
.L_9596:
        /*000c*/ 	.word	0x00000000
        /*0010*/ 	.short	0x0006
        /*0012*/ 	.short	0x0030
        /*0014*/ 	.byte	0x00, 0xf0, 0x21, 0x00


	//----- nvinfo : EIATTR_KPARAM_INFO
	.align		4
.L_9597:
        /*0018*/ 	.byte	0x04, 0x17
        /*001a*/ 	.short	(.L_9599 - .L_9598)
.L_9598:
        /*001c*/ 	.word	0x00000000
        /*0020*/ 	.short	0x0005
        /*0022*/ 	.short	0x0028
        /*0024*/ 	.byte	0x00, 0xf0, 0x21, 0x00


	//----- nvinfo : EIATTR_KPARAM_INFO
	.align		4
.L_9599:
        /*0028*/ 	.byte	0x04, 0x17
        /*002a*/ 	.short	(.L_9601 - .L_9600)
.L_9600:
        /*002c*/ 	.word	0x00000000
        /*0030*/ 	.short	0x0004
        /*0032*/ 	.short	0x0020
        /*0034*/ 	.byte	0x00, 0xf0, 0x21, 0x00


	//----- nvinfo : EIATTR_KPARAM_INFO
	.align		4
.L_9601:
        /*0038*/ 	.byte	0x04, 0x17
        /*003a*/ 	.short	(.L_9603 - .L_9602)
.L_9602:
        /*003c*/ 	.word	0x00000000
        /*0040*/ 	.short	0x0003
        /*0042*/ 	.short	0x0018
        /*0044*/ 	.byte	0x00, 0xf5, 0x21, 0x00


	//----- nvinfo : EIATTR_KPARAM_INFO
	.align		4
.L_9603:
        /*0048*/ 	.byte	0x04, 0x17
        /*004a*/ 	.short	(.L_9605 - .L_9604)
.L_9604:
        /*004c*/ 	.word	0x00000000
        /*0050*/ 	.short	0x0002
        /*0052*/ 	.short	0x0010
        /*0054*/ 	.byte	0x00, 0xf5, 0x21, 0x00


	//----- nvinfo : EIATTR_KPARAM_INFO
	.align		4
.L_9605:
        /*0058*/ 	.byte	0x04, 0x17
        /*005a*/ 	.short	(.L_9607 - .L_9606)
.L_9606:
        /*005c*/ 	.word	0x00000000
        /*0060*/ 	.short	0x0001
        /*0062*/ 	.short	0x0008
        /*0064*/ 	.byte	0x00, 0xf5, 0x21, 0x00


	//----- nvinfo : EIATTR_KPARAM_INFO
	.align		4
.L_9607:
        /*0068*/ 	.byte	0x04, 0x17
        /*006a*/ 	.short	(.L_9609 - .L_9608)
.L_9608:
        /*006c*/ 	.word	0x00000000
        /*0070*/ 	.short	0x0000
        /*0072*/ 	.short	0x0000
        /*0074*/ 	.byte	0x00, 0xf5, 0x21, 0x00


	//----- nvinfo : EIATTR_SPARSE_MMA_MASK
	.align		4
.L_9609:
        /*0078*/ 	.byte	0x03, 0x50
        /*007a*/ 	.short	0x0000


	//----- nvinfo : EIATTR_MAXREG_COUNT
	.align		4
        /*007c*/ 	.byte	0x03, 0x1b
        /*007e*/ 	.short	0x00ff


	//----- nvinfo : EIATTR_NUM_BARRIERS
	.align		4
        /*0080*/ 	.byte	0x02, 0x4c
        /*0082*/ 	.byte	0x01
	.zero		1


	//----- nvinfo : EIATTR_MERCURY_ISA_VERSION
	.align		4
        /*0084*/ 	.byte	0x03, 0x5f
        /*0086*/ 	.short	0x0101


	//----- nvinfo : EIATTR_VRC_CTA_INIT_COUNT
	.align		4
        /*0088*/ 	.byte	0x02, 0x4a
	.zero		1
	.zero		1


	//----- nvinfo : EIATTR_EXIT_INSTR_OFFSETS
	.align		4
        /*008c*/ 	.byte	0x04, 0x1c
        /*008e*/ 	.short	(.L_9611 - .L_9610)


	//   ....[0]....
.L_9610:
        /*0090*/ 	.word	0x00000150


	//   ....[1]....
        /*0094*/ 	.word	0x00003130


	//   ....[2]....
        /*0098*/ 	.word	0x00003910


	//----- nvinfo : EIATTR_CRS_STACK_SIZE
	.align		4
.L_9611:
        /*009c*/ 	.byte	0x04, 0x1e
        /*009e*/ 	.short	(.L_9613 - .L_9612)
.L_9612:
        /*00a0*/ 	.word	0x00000000


	//----- nvinfo : EIATTR_CBANK_PARAM_SIZE
	.align		4
.L_9613:
        /*00a4*/ 	.byte	0x03, 0x19
        /*00a6*/ 	.short	0x0038


	//----- nvinfo : EIATTR_PARAM_CBANK
	.align		4
        /*00a8*/ 	.byte	0x04, 0x0a
        /*00aa*/ 	.short	(.L_9615 - .L_9614)
	.align		4
.L_9614:
        /*00ac*/ 	.word	index@(.nv.constant0.contiguous_all3_u16)
        /*00b0*/ 	.short	0x0380
        /*00b2*/ 	.short	0x0038


	//----- nvinfo : EIATTR_SW_WAR
	.align		4
.L_9615:
        /*00b4*/ 	.byte	0x04, 0x36
        /*00b6*/ 	.short	(.L_9617 - .L_9616)
.L_9616:
        /*00b8*/ 	.word	0x00000008
.L_9617:


//--------------------- .nv.info.contiguous_all22_u16 --------------------------
	.section	.nv.info.contiguous_all22_u16,"",@"SHT_CUDA_INFO"
	.sectionflags	@""
	.align	4


	//----- nvinfo : EIATTR_CUDA_API_VERSION
	.align		4
        /*0000*/ 	.byte	0x04, 0x37
        /*0002*/ 	.short	(.L_9619 - .L_9618)
.L_9618:
        /*0004*/ 	.word	0x00000082


	//----- nvinfo : EIATTR_KPARAM_INFO
	.align		4
.L_9619:
        /*0008*/ 	.byte	0x04, 0x17
        /*000a*/ 	.short	(.L_9621 - .L_9620)
.L_9620:
        /*000c*/ 	.word	0x00000000
        /*0010*/ 	.short	0x0003
        /*0012*/ 	.short	0x0018
        /*0014*/ 	.byte	0x00, 0xf0, 0x21, 0x00


	//----- nvinfo : EIATTR_KPARAM_INFO
	.align		4
.L_9621:
        /*0018*/ 	.byte	0x04, 0x17
        /*001a*/ 	.short	(.L_9623 - .L_9622)
.L_9622:
        /*001c*/ 	.word	0x00000000
        /*0020*/ 	.short	0x0002
        /*0022*/ 	.short	0x0010
        /*0024*/ 	.byte	0x00, 0xf0, 0x21, 0x00


	//----- nvinfo : EIATTR_KPARAM_INFO
	.align		4
.L_9623:
        /*0028*/ 	.byte	0x04, 0x17
        /*002a*/ 	.short	(.L_9625 - .L_9624)
.L_9624:
        /*002c*/ 	.word	0x00000000
        /*0030*/ 	.short	0x0001
        /*0032*/ 	.short	0x0008
        /*0034*/ 	.byte	0x00, 0xf5, 0x21, 0x00


	//----- nvinfo : EIATTR_KPARAM_INFO
	.align		4
.L_9625:
        /*0038*/ 	.byte	0x04, 0x17
        /*003a*/ 	.short	(.L_9627 - .L_9626)
.L_9626:
        /*003c*/ 	.word	0x00000000
        /*0040*/ 	.short	0x0000
        /*0042*/ 	.short	0x0000
        /*0044*/ 	.byte	0x00, 0xf5, 0x21, 0x00


	//----- nvinfo : EIATTR_SPARSE_MMA_MASK
	.align		4
.L_9627:
        /*0048*/ 	.byte	0x03, 0x50
        /*004a*/ 	.short	0x0000


	//----- nvinfo : EIATTR_MAXREG_COUNT
	.align		4
        /*004c*/ 	.byte	0x03, 0x1b
        /*004e*/ 	.short	0x00ff


	//----- nvinfo : EIATTR_NUM_BARRIERS
	.align		4
        /*0050*/ 	.byte	0x02, 0x4c
        /*0052*/ 	.byte	0x01
	.zero		1


	//----- nvinfo : EIATTR_MERCURY_ISA_VERSION
	.align		4
        /*0054*/ 	.byte	0x03, 0x5f
        /*0056*/ 	.short	0x0101


	//----- nvinfo : EIATTR_VRC_CTA_INIT_COUNT
	.align		4
        /*0058*/ 	.byte	0x02, 0x4a
	.zero		1
	.zero		1


	//----- nvinfo : EIATTR_EXIT_INSTR_OFFSETS
	.align		4
        /*005c*/ 	.byte	0x04, 0x1c
        /*005e*/ 	.short	(.L_9629 - .L_9628)


	//   ....[0]....
.L_9628:
        /*0060*/ 	.word	0x000004e0


	//   ....[1]....
        /*0064*/ 	.word	0x00000740


	//   ....[2]....
        /*0068*/ 	.word	0x00000850


	//----- nvinfo : EIATTR_CRS_STACK_SIZE
	.align		4
.L_9629:
        /*006c*/ 	.byte	0x04, 0x1e
        /*006e*/ 	.short	(.L_9631 - .L_9630)
.L_9630:
        /*0070*/ 	.word	0x00000000


	//----- nvinfo : EIATTR_CBANK_PARAM_SIZE
	.align		4
.L_9631:
        /*0074*/ 	.byte	0x03, 0x19
        /*0076*/ 	.short	0x0020


	//----- nvinfo : EIATTR_PARAM_CBANK
	.align		4
        /*0078*/ 	.byte	0x04, 0x0a
        /*007a*/ 	.short	(.L_9633 - .L_9632)
	.align		4
.L_9632:
        /*007c*/ 	.word	index@(.nv.constant0.contiguous_all22_u16)
        /*0080*/ 	.short	0x0380
        /*0082*/ 	.short	0x0020


	//----- nvinfo : EIATTR_SW_WAR
	.align		4
.L_9633:
        /*0084*/ 	.byte	0x04, 0x36
        /*0086*/ 	.short	(.L_9635 - .L_9634)
.L_9634:
        /*0088*/ 	.word	0x00000008
.L_9635:


//--------------------- .nv.info.contiguous_all2_u16 --------------------------
	.section	.nv.info.contiguous_all2_u16,"",@"SHT_CUDA_INFO"
	.sectionflags	@""
	.align	4


	//----- nvinfo : EIATTR_CUDA_API_VERSION
	.align		4
        /*0000*/ 	.byte	0x04, 0x37
        /*0002*/ 	.short	(.L_9637 - .L_9636)
.L_9636:
        /*0004*/ 	.word	0x00000082


	//----- nvinfo : EIATTR_KPARAM_INFO
	.align		4
.L_9637:
        /*0008*/ 	.byte	0x04, 0x17
        /*000a*/ 	.short	(.L_9639 - .L_9638)
.L_9638:
        /*000c*/ 	.word	0x00000000
        /*0010*/ 	.short	0x0006
        /*0012*/ 	.short	0x0030
        /*0014*/ 	.byte	0x00, 0xf0, 0x21, 0x00


	//----- nvinfo : EIATTR_KPARAM_INFO
	.align		4
.L_9639:
        /*0018*/ 	.byte	0x04, 0x17
        /*001a*/ 	.short	(.L_9641 - .L_9640)
.L_9640:
        /*001c*/ 	.word	0x00000000
        /*0020*/ 	.short	0x0005
        /*0022*/ 	.short	0x0028
        /*0024*/ 	.byte	0x00, 0xf0, 0x21, 0x00


	//----- nvinfo : EIATTR_KPARAM_INFO
	.align		4
.L_9641:
        /*0028*/ 	.byte	0x04, 0x17
        /*002a*/ 	.short	(.L_9643 - .L_9642)
.L_9642:
        /*002c*/ 	.word	0x00000000
        /*0030*/ 	.short	0x0004
        /*0032*/ 	.short	0x0020
        /*0034*/ 	.byte	0x00, 0xf0, 0x21, 0x00


	//----- nvinfo : EIATTR_KPARAM_INFO
	.align		4
.L_9643:
        /*0038*/ 	.byte	0x04, 0x17
        /*003a*/ 	.short	(.L_9645 - .L_9644)
.L_9644:
        /*003c*/ 	.word	0x00000000
        /*0040*/ 	.short	0x0003
        /*0042*/ 	.short	0x0018
        /*0044*/ 	.byte	0x00, 0xf5, 0x21, 0x00


	//----- nvinfo : EIATTR_KPARAM_INFO
	.align		4
.L_9645:
        /*0048*/ 	.byte	0x04, 0x17
        /*004a*/ 	.short	(.L_9647 - .L_9646)
.L_9646:
        /*004c*/ 	.word	0x00000000
        /*0050*/ 	.short	0x0002
        /*0052*/ 	.short	0x0010
        /*0054*/ 	.byte	0x00, 0xf5, 0x21, 0x00


	//----- nvinfo : EIATTR_KPARAM_INFO
	.align		4
.L_9647:
        /*0058*/ 	.byte	0x04, 0x17
        /*005a*/ 	.short	(.L_9649 - .L_9648)
.L_9648:
        /*005c*/ 	.word	0x00000000
        /*0060*/ 	.short	0x0001
        /*0062*/ 	.short	0x0008
        /*0064*/ 	.byte	0x00, 0xf5, 0x21, 0x00


	//----- nvinfo : EIATTR_KPARAM_INFO
	.align		4
.L_9649:
        /*0068*/ 	.byte	0x04, 0x17
        /*006a*/ 	.short	(.L_9651 - .L_9650)
.L_9650:
        /*006c*/ 	.word	0x00000000
        /*0070*/ 	.short	0x0000
        /*0072*/ 	.short	0x0000
        /*0074*/ 	.byte	0x00, 0xf5, 0x21, 0x00


	//----- nvinfo : EIATTR_SPARSE_MMA_MASK
	.align		4
.L_9651:
        /*0078*/ 	.byte	0x03, 0x50
        /*007a*/ 	.short	0x0000


	//----- nvinfo : EIATTR_MAXREG_COUNT
	.align		4
        /*007c*/ 	.byte	0x03, 0x1b
        /*007e*/ 	.short	0x00ff


	//----- nvinfo : EIATTR_NUM_BARRIERS
	.align		4
        /*0080*/ 	.byte	0x02, 0x4c
        /*0082*/ 	.byte	0x01
	.zero		1


	//----- nvinfo : EIATTR_MERCURY_ISA_VERSION
	.align		4
        /*0084*/ 	.byte	0x03, 0x5f
        /*0086*/ 	.short	0x0101


	//----- nvinfo : EIATTR_VRC_CTA_INIT_COUNT
	.align		4
        /*0088*/ 	.byte	0x02, 0x4a
	.zero		1
	.zero		1


	//----- nvinfo : EIATTR_EXIT_INSTR_OFFSETS
	.align		4
        /*008c*/ 	.byte	0x04, 0x1c
        /*008e*/ 	.short	(.L_9653 - .L_9652)


	//   ....[0]....
.L_9652:
        /*0090*/ 	.word	0x00006870


	//   ....[1]....
        /*0094*/ 	.word	0x00006ad0


	//   ....[2]....
        /*0098*/ 	.word	0x00006be0


	//----- nvinfo : EIATTR_CRS_STACK_SIZE
	.align		4
.L_9653:
        /*009c*/ 	.byte	0x04, 0x1e
        /*009e*/ 	.short	(.L_9655 - .L_9654)
.L_9654:
        /*00a0*/ 	.word	0x00000000


	//----- nvinfo : EIATTR_CBANK_PARAM_SIZE
	.align		4
.L_9655:
        /*00a4*/ 	.byte	0x03, 0x19
        /*00a6*/ 	.short	0x0038


	//----- nvinfo : EIATTR_PARAM_CBANK
	.align		4
        /*00a8*/ 	.byte	0x04, 0x0a
        /*00aa*/ 	.short	(.L_9657 - .L_9656)
	.align		4
.L_9656:
        /*00ac*/ 	.word	index@(.nv.constant0.contiguous_all2_u16)
        /*00b0*/ 	.short	0x0380
        /*00b2*/ 	.short	0x0038


	//----- nvinfo : EIATTR_SW_WAR
	.align		4
.L_9657:
        /*00b4*/ 	.byte	0x04, 0x36
        /*00b6*/ 	.short	(.L_9659 - .L_9658)
.L_9658:
        /*00b8*/ 	.word	0x00000008
.L_9659:


//--------------------- .nv.info.uncontiguous_all_u16 --------------------------
	.section	.nv.info.uncontiguous_all_u16,"",@"SHT_CUDA_INFO"
	.sectionflags	@""
	.align	4


	//----- nvinfo : EIATTR_CUDA_API_VERSION
	.align		4
        /*0000*/ 	.byte	0x04, 0x37
        /*0002*/ 	.short	(.L_9661 - .L_9660)
.L_9660:
        /*0004*/ 	.word	0x00000082


	//----- nvinfo : EIATTR_KPARAM_INFO
	.align		4
.L_9661:
        /*0008*/ 	.byte	0x04, 0x17
        /*000a*/ 	.short	(.L_9663 - .L_9662)
.L_9662:
        /*000c*/ 	.word	0x00000000
        /*0010*/ 	.short	0x0005
        /*0012*/ 	.short	0x0028
        /*0014*/ 	.byte	0x00, 0xf0, 0x21, 0x00


	//----- nvinfo : EIATTR_KPARAM_INFO
	.align		4
.L_9663:
        /*0018*/ 	.byte	0x04, 0x17
        /*001a*/ 	.short	(.L_9665 - .L_9664)
.L_9664:
        /*001c*/ 	.word	0x00000000
        /*0020*/ 	.short	0x0004
        /*0022*/ 	.short	0x0020
        /*0024*/ 	.byte	0x00, 0xf0, 0x21, 0x00


	//----- nvinfo : EIATTR_KPARAM_INFO
	.align		4
.L_9665:
        /*0028*/ 	.byte	0x04, 0x17
        /*002a*/ 	.short	(.L_9667 - .L_9666)
.L_9666:
        /*002c*/ 	.word	0x00000000
        /*0030*/ 	.short	0x0003
        /*0032*/ 	.short	0x0018
        /*0034*/ 	.byte	0x00, 0xf5, 0x21, 0x00


	//----- nvinfo : EIATTR_KPARAM_INFO
	.align		4
.L_9667:
        /*0038*/ 	.byte	0x04, 0x17
        /*003a*/ 	.short	(.L_9669 - .L_9668)
.L_9668:
        /*003c*/ 	.word	0x00000000
        /*0040*/ 	.short	0x0002
        /*0042*/ 	.short	0x0010
        /*0044*/ 	.byte	0x00, 0xf5, 0x21, 0x00


	//----- nvinfo : EIATTR_KPARAM_INFO
	.align		4
.L_9669:
        /*0048*/ 	.byte	0x04, 0x17
        /*004a*/ 	.short	(.L_9671 - .L_9670)
.L_9670:
        /*004c*/ 	.word	0x00000000
        /*0050*/ 	.short	0x0001
        /*0052*/ 	.short	0x0008
        /*0054*/ 	.byte	0x00, 0xf5, 0x21, 0x00


	//----- nvinfo : EIATTR_KPARAM_INFO
	.align		4
.L_9671:
        /*0058*/ 	.byte	0x04, 0x17
        /*005a*/ 	.short	(.L_9673 - .L_9672)
.L_9672:
        /*005c*/ 	.word	0x00000000
        /*0060*/ 	.short	0x0000
        /*0062*/ 	.short	0x0000
        /*0064*/ 	.byte	0x00, 0xf5, 0x21, 0x00


	//----- nvinfo : EIATTR_SPARSE_MMA_MASK
	.align		4
.L_9673:
        /*0068*/ 	.byte	0x03, 0x50
        /*006a*/ 	.short	0x0000


	//----- nvinfo : EIATTR_MAXREG_COUNT
	.align		4
        /*006c*/ 	.byte	0x03, 0x1b
        /*006e*/ 	.short	0x00ff


	//----- nvinfo : EIATTR_NUM_BARRIERS
	.align		4
        /*0070*/ 	.byte	0x02, 0x4c
        /*0072*/ 	.byte	0x01
	.zero		1


	//----- nvinfo : EIATTR_MERCURY_ISA_VERSION
	.align		4
        /*0074*/ 	.byte	0x03, 0x5f
        /*0076*/ 	.short	0x0101


	//----- nvinfo : EIATTR_VRC_CTA_INIT_COUNT
	.align		4
        /*0078*/ 	.byte	0x02, 0x4a
	.zero		1
	.zero		1


	//----- nvinfo : EIATTR_EXIT_INSTR_OFFSETS
	.align		4
        /*007c*/ 	.byte	0x04, 0x1c
        /*007e*/ 	.short	(.L_9675 - .L_9674)


	//   ....[0]....
.L_9674:
        /*0080*/ 	.word	0x000067f0


	//   ....[1]....
        /*0084*/ 	.word	0x00006a50


	//   ....[2]....
        /*0088*/ 	.word	0x00006b00


	//----- nvinfo : EIATTR_CRS_STACK_SIZE
	.align		4
.L_9675:
        /*008c*/ 	.byte	0x04, 0x1e
        /*008e*/ 	.short	(.L_9677 - .L_9676)
.L_9676:
        /*0090*/ 	.word	0x00000000


	//----- nvinfo : EIATTR_CBANK_PARAM_SIZE
	.align		4
.L_9677:
        /*0094*/ 	.byte	0x03, 0x19
        /*0096*/ 	.short	0x0030


	//----- nvinfo : EIATTR_PARAM_CBANK
	.align		4
        /*0098*/ 	.byte	0x04, 0x0a
        /*009a*/ 	.short	(.L_9679 - .L_9678)
	.align		4
.L_9678:
        /*009c*/ 	.word	index@(.nv.constant0.uncontiguous_all_u16)
        /*00a0*/ 	.short	0x0380
        /*00a2*/ 	.short	0x0030


	//----- nvinfo : EIATTR_SW_WAR
	.align		4
.L_9679:
        /*00a4*/ 	.byte	0x04, 0x36
        /*00a6*/ 	.short	(.L_9681 - .L_9680)
.L_9680:
        /*00a8*/ 	.word	0x00000008
.L_9681:


//--------------------- .nv.info.contiguous_all_u16 --------------------------
	.section	.nv.info.contiguous_all_u16,"",@"SHT_CUDA_INFO"
	.sectionflags	@""
	.align	4


	//----- nvinfo : EIATTR_CUDA_API_VERSION
	.align		4
        /*0000*/ 	.byte	0x04, 0x37
        /*0002*/ 	.short	(.L_9683 - .L_9682)
.L_9682:
        /*0004*/ 	.word	0x00000082


	//----- nvinfo : EIATTR_KPARAM_INFO
	.align		4
.L_9683:
        /*0008*/ 	.byte	0x04, 0x17
        /*000a*/ 	.short	(.L_9685 - .L_9684)
.L_9684:
        /*000c*/ 	.word	0x00000000
        /*0010*/ 	.short	0x0002
        /*0012*/ 	.short	0x0010
        /*0014*/ 	.byte	0x00, 0xf0, 0x21, 0x00


	//----- nvinfo : EIATTR_KPARAM_INFO
	.align		4
.L_9685:
        /*0018*/ 	.byte	0x04, 0x17
        /*001a*/ 	.short	(.L_9687 - .L_9686)
.L_9686:
        /*001c*/ 	.word	0x00000000
        /*0020*/ 	.short	0x0001
        /*0022*/ 	.short	0x0008
        /*0024*/ 	.byte	0x00, 0xf5, 0x21, 0x00


	//----- nvinfo : EIATTR_KPARAM_INFO
	.align		4
.L_9687:
        /*0028*/ 	.byte	0x04, 0x17
        /*002a*/ 	.short	(.L_9689 - .L_9688)
.L_9688:
        /*002c*/ 	.word	0x00000000
        /*0030*/ 	.short	0x0000
        /*0032*/ 	.short	0x0000
        /*0034*/ 	.byte	0x00, 0xf5, 0x21, 0x00


	//----- nvinfo : EIATTR_SPARSE_MMA_MASK
	.align		4
.L_9689:
        /*0038*/ 	.byte	0x03, 0x50
        /*003a*/ 	.short	0x0000


	//----- nvinfo : EIATTR_MAXREG_COUNT
	.align		4
        /*003c*/ 	.byte	0x03, 0x1b
        /*003e*/ 	.short	0x00ff


	//----- nvinfo : EIATTR_NUM_BARRIERS
	.align		4
        /*0040*/ 	.byte	0x02, 0x4c
        /*0042*/ 	.byte	0x01
	.zero		1


	//----- nvinfo : EIATTR_MERCURY_ISA_VERSION
	.align		4
        /*0044*/ 	.byte	0x03, 0x5f
        /*0046*/ 	.short	0x0101


	//----- nvinfo : EIATTR_VRC_CTA_INIT_COUNT
	.align		4
        /*0048*/ 	.byte	0x02, 0x4a
	.zero		1
	.zero		1


	//----- nvinfo : EIATTR_EXIT_INSTR_OFFSETS
	.align		4
        /*004c*/ 	.byte	0x04, 0x1c
        /*004e*/ 	.short	(.L_9691 - .L_9690)


	//   ....[0]....
.L_9690:
        /*0050*/ 	.word	0x00000420


	//   ....[1]....
        /*0054*/ 	.word	0x00000680


	//   ....[2]....
        /*0058*/ 	.word	0x00000730


	//----- nvinfo : EIATTR_CRS_STACK_SIZE
	.align		4
.L_9691:
        /*005c*/ 	.byte	0x04, 0x1e
        /*005e*/ 	.short	(.L_9693 - .L_9692)
.L_9692:
        /*0060*/ 	.word	0x00000000


	//----- nvinfo : EIATTR_CBANK_PARAM_SIZE
	.align		4
.L_9693:
        /*0064*/ 	.byte	0x03, 0x19
        /*0066*/ 	.short	0x0018


	//----- nvinfo : EIATTR_PARAM_CBANK
	.align		4
        /*0068*/ 	.byte	0x04, 0x0a
        /*006a*/ 	.short	(.L_9695 - .L_9694)
	.align		4
.L_9694:
        /*006c*/ 	.word	index@(.nv.constant0.contiguous_all_u16)
        /*0070*/ 	.short	0x0380
        /*0072*/ 	.short	0x0018


	//----- nvinfo : EIATTR_SW_WAR
	.align		4
.L_9695:
        /*0074*/ 	.byte	0x04, 0x36
        /*0076*/ 	.short	(.L_9697 - .L_9696)
.L_9696:
        /*0078*/ 	.word	0x00000008
.L_9697:


//--------------------- .nv.info.contiguous_all33_u8 --------------------------
	.section	.nv.info.contiguous_all33_u8,"",@"SHT_CUDA_INFO"
	.sectionflags	@""
	.align	4


	//----- nvinfo : EIATTR_CUDA_API_VERSION
	.align		4
        /*0000*/ 	.byte	0x04, 0x37
        /*0002*/ 	.short	(.L_9699 - .L_9698)
.L_9698:
        /*0004*/ 	.word	0x00000082


	//----- nvinfo : EIATTR_KPARAM_INFO
	.align		4
.L_9699:
        /*0008*/ 	.byte	0x04, 0x17
        /*000a*/ 	.short	(.L_9701 - .L_9700)
.L_9700:
        /*000c*/ 	.word	0x00000000
        /*0010*/ 	.short	0x0004
        /*0012*/ 	.short	0x0020
        /*0014*/ 	.byte	0x00, 0xf0, 0x21, 0x00


	//----- nvinfo : EIATTR_KPARAM_INFO
	.align		4
.L_9701:
        /*0018*/ 	.byte	0x04, 0x17
        /*001a*/ 	.short	(.L_9703 - .L_9702)
.L_9702:
        /*001c*/ 	.word	0x00000000
        /*0020*/ 	.short	0x0003
        /*0022*/ 	.short	0x0018
        /*0024*/ 	.byte	0x00, 0xf0, 0x21, 0x00


	//----- nvinfo : EIATTR_KPARAM_INFO
	.align		4
.L_9703:
        /*0028*/ 	.byte	0x04, 0x17
        /*002a*/ 	.short	(.L_9705 - .L_9704)
.L_9704:
        /*002c*/ 	.word	0x00000000
        /*0030*/ 	.short	0x0002
        /*0032*/ 	.short	0x0010
        /*0034*/ 	.byte	0x00, 0xf0, 0x21, 0x00


	//----- nvinfo : EIATTR_KPARAM_INFO
	.align		4
.L_9705:
        /*0038*/ 	.byte	0x04, 0x17
        /*003a*/ 	.short	(.L_9707 - .L_9706)
.L_9706:
        /*003c*/ 	.word	0x00000000
        /*0040*/ 	.short	0x0001
        /*0042*/ 	.short	0x0008
        /*0044*/ 	.byte	0x00, 0xf5, 0x21, 0x00


	//----- nvinfo : EIATTR_KPARAM_INFO
	.align		4
.L_9707:
        /*0048*/ 	.byte	0x04, 0x17
        /*004a*/ 	.short	(.L_9709 - .L_9708)
.L_9708:
        /*004c*/ 	.word	0x00000000
        /*0050*/ 	.short	0x0000
        /*0052*/ 	.short	0x0000
        /*0054*/ 	.byte	0x00, 0xf5, 0x21, 0x00


	//----- nvinfo : EIATTR_SPARSE_MMA_MASK
	.align		4
.L_9709:
        /*0058*/ 	.byte	0x03, 0x50
        /*005a*/ 	.short	0x0000


	//----- nvinfo : EIATTR_MAXREG_COUNT
	.align		4
        /*005c*/ 	.byte	0x03, 0x1b
        /*005e*/ 	.short	0x00ff


	//----- nvinfo : EIATTR_NUM_BARRIERS
	.align		4
        /*0060*/ 	.byte	0x02, 0x4c
        /*0062*/ 	.byte	0x01
	.zero		1


	//----- nvinfo : EIATTR_MERCURY_ISA_VERSION
	.align		4
        /*0064*/ 	.byte	0x03, 0x5f
        /*0066*/ 	.short	0x0101


	//----- nvinfo : EIATTR_VRC_CTA_INIT_COUNT
	.align		4
        /*0068*/ 	.byte	0x02, 0x4a
	.zero		1
	.zero		1


	//----- nvinfo : EIATTR_EXIT_INSTR_OFFSETS
	.align		4
        /*006c*/ 	.byte	0x04, 0x1c
        /*006e*/ 	.short	(.L_9711 - .L_9710)


	//   ....[0]....
.L_9710:
        /*0070*/ 	.word	0x00000150


	//   ....[1]....
        /*0074*/ 	.word	0x00000210


	//   ....[2]....
        /*0078*/ 	.word	0x00000980


	//----- nvinfo : EIATTR_CRS_STACK_SIZE
	.align		4
.L_9711:
        /*007c*/ 	.byte	0x04, 0x1e
        /*007e*/ 	.short	(.L_9713 - .L_9712)
.L_9712:
        /*0080*/ 	.word	0x00000000


	//----- nvinfo : EIATTR_CBANK_PARAM_SIZE
	.align		4
.L_9713:
        /*0084*/ 	.byte	0x03, 0x19
        /*0086*/ 	.short	0x0028


	//----- nvinfo : EIATTR_PARAM_CBANK
	.align		4
        /*0088*/ 	.byte	0x04, 0x0a
        /*008a*/ 	.short	(.L_9715 - .L_9714)
	.align		4
.L_9714:
        /*008c*/ 	.word	index@(.nv.constant0.contiguous_all33_u8)
        /*0090*/ 	.short	0x0380
        /*0092*/ 	.short	0x0028


	//----- nvinfo : EIATTR_SW_WAR
	.align		4
.L_9715:
        /*0094*/ 	.byte	0x04, 0x36
        /*0096*/ 	.short	(.L_9717 - .L_9716)
.L_9716:
        /*0098*/ 	.word	0x00000008
.L_9717:


//--------------------- .nv.info.contiguous_all3_u8 --------------------------
	.section	.nv.info.contiguous_all3_u8,"",@"SHT_CUDA_INFO"
	.sectionflags	@""
	.align	4


	//----- nvinfo : EIATTR_CUDA_API_VERSION
	.align		4
        /*0000*/ 	.byte	0x04, 0x37
        /*0002*/ 	.short	(.L_9719 - .L_9718)
.L_9718:
        /*0004*/ 	.word	0x00000082


	//----- nvinfo : EIATTR_KPARAM_INFO
	.align		4
.L_9719:
        /*0008*/ 	.byte	0x04, 0x17
        /*000a*/ 	.short	(.L_9721 - .L_9720)
.L_9720:
        /*000c*/ 	.word	0x00000000
        /*0010*/ 	.short	0x0006
        /*0012*/ 	.short	0x0030
        /*0014*/ 	.byte	0x00, 0xf0, 0x21, 0x00


	//----- nvinfo : EIATTR_KPARAM_INFO
	.align		4
.L_9721:
        /*0018*/ 	.byte	0x04, 0x17
        /*001a*/ 	.short	(.L_9723 - .L_9722)
.L_9722:
        /*001c*/ 	.word	0x00000000
        /*0020*/ 	.short	0x0005
        /*0022*/ 	.short	0x0028
        /*0024*/ 	.byte	0x00, 0xf0, 0x21, 0x00


	//----- nvinfo : EIATTR_KPARAM_INFO
	.align		4
.L_9723:
        /*0028*/ 	.byte	0x04, 0x17
        /*002a*/ 	.short	(.L_9725 - .L_9724)
.L_9724:
        /*002c*/ 	.word	0x00000000
        /*0030*/ 	.short	0x0004
        /*0032*/ 	.short	0x0020
        /*0034*/ 	.byte	0x00, 0xf0, 0x21, 0x00


	//----- nvinfo : EIATTR_KPARAM_INFO
	.align		4
.L_9725:
        /*0038*/ 	.byte	0x04, 0x17
        /*003a*/ 	.short	(.L_9727 - .L_9726)
.L_9726:
        /*003c*/ 	.word	0x00000000
        /*0040*/ 	.short	0x0003
        /*0042*/ 	.short	0x0018
        /*0044*/ 	.byte	0x00, 0xf5, 0x21, 0x00


	//----- nvinfo : EIATTR_KPARAM_INFO
	.align		4
.L_9727:
        /*0048*/ 	.byte	0x04, 0x17
        /*004a*/ 	.short	(.L_9729 - .L_9728)
.L_9728:
        /*004c*/ 	.word	0x00000000
        /*0050*/ 	.short	0x0002
        /*0052*/ 	.short	0x0010
        /*0054*/ 	.byte	0x00, 0xf5, 0x21, 0x00


	//----- nvinfo : EIATTR_KPARAM_INFO
	.align		4
.L_9729:
        /*0058*/ 	.byte	0x04, 0x17
        /*005a*/ 	.short	(.L_9731 - .L_9730)
.L_9730:
        /*005c*/ 	.word	0x00000000
        /*0060*/ 	.short	0x0001
        /*0062*/ 	.short	0x0008
        /*0064*/ 	.byte	0x00, 0xf5, 0x21, 0x00


	//----- nvinfo : EIATTR_KPARAM_INFO
	.align		4
.L_9731:
        /*0068*/ 	.byte	0x04, 0x17
        /*006a*/ 	.short	(.L_9733 - .L_9732)
.L_9732:
        /*006c*/ 	.word	0x00000000
        /*0070*/ 	.short	0x0000
        /*0072*/ 	.short	0x0000
        /*0074*/ 	.byte	0x00, 0xf5, 0x21, 0x00


	//----- nvinfo : EIATTR_SPARSE_MMA_MASK
	.align		4
.L_9733:
        /*0078*/ 	.byte	0x03, 0x50
        /*007a*/ 	.short	0x0000


	//----- nvinfo : EIATTR_MAXREG_COUNT
	.align		4
        /*007c*/ 	.byte	0x03, 0x1b
        /*007e*/ 	.short	0x00ff


	//----- nvinfo : EIATTR_NUM_BARRIERS
	.align		4
        /*0080*/ 	.byte	0x02, 0x4c
        /*0082*/ 	.byte	0x01
	.zero		1


	//----- nvinfo : EIATTR_MERCURY_ISA_VERSION
	.align		4
        /*0084*/ 	.byte	0x03, 0x5f
        /*0086*/ 	.short	0x0101


	//----- nvinfo : EIATTR_VRC_CTA_INIT_COUNT
	.align		4
        /*0088*/ 	.byte	0x02, 0x4a
	.zero		1
	.zero		1


	//----- nvinfo : EIATTR_EXIT_INSTR_OFFSETS
	.align		4
        /*008c*/ 	.byte	0x04, 0x1c
        /*008e*/ 	.short	(.L_9735 - .L_9734)


	//   ....[0]....
.L_9734:
        /*0090*/ 	.word	0x00000150


	//   ....[1]....
        /*0094*/ 	.word	0x00003130


	//   ....[2]....
        /*0098*/ 	.word	0x00003910


	//----- nvinfo : EIATTR_CRS_STACK_SIZE
	.align		4
.L_9735:
        /*009c*/ 	.byte	0x04, 0x1e
        /*009e*/ 	.short	(.L_9737 - .L_9736)
.L_9736:
        /*00a0*/ 	.word	0x00000000


	//----- nvinfo : EIATTR_CBANK_PARAM_SIZE
	.align		4
.L_9737:
        /*00a4*/ 	.byte	0x03, 0x19
        /*00a6*/ 	.short	0x0038


	//----- nvinfo : EIATTR_PARAM_CBANK
	.align		4
        /*00a8*/ 	.byte	0x04, 0x0a
        /*00aa*/ 	.short	(.L_9739 - .L_9738)
	.align		4
.L_9738:
        /*00ac*/ 	.word	index@(.nv.constant0.contiguous_all3_u8)
        /*00b0*/ 	.short	0x0380
        /*00b2*/ 	.short	0x0038


	//----- nvinfo : EIATTR_SW_WAR
	.align		4
.L_9739:
        /*00b4*/ 	.byte	0x04, 0x36
        /*00b6*/ 	.short	(.L_9741 - .L_9740)
.L_9740:
        /*00b8*/ 	.word	0x00000008
.L_9741:


//--------------------- .nv.info.contiguous_all22_u8 --------------------------
	.section	.nv.info.contiguous_all22_u8,"",@"SHT_CUDA_INFO"
	.sectionflags	@""
	.align	4


	//----- nvinfo : EIATTR_CUDA_API_VERSION
	.align		4
        /*0000*/ 	.byte	0x04, 0x37
        /*0002*/ 	.short	(.L_9743 - .L_9742)
.L_9742:
        /*0004*/ 	.word	0x00000082


	//----- nvinfo : EIATTR_KPARAM_INFO
	.align		4
.L_9743:
        /*0008*/ 	.byte	0x04, 0x17
        /*000a*/ 	.short	(.L_9745 - .L_9744)
.L_9744:
        /*000c*/ 	.word	0x00000000
        /*0010*/ 	.short	0x0003
        /*0012*/ 	.short	0x0018
        /*0014*/ 	.byte	0x00, 0xf0, 0x21, 0x00


	//----- nvinfo : EIATTR_KPARAM_INFO
	.align		4
.L_9745:
        /*0018*/ 	.byte	0x04, 0x17
        /*001a*/ 	.short	(.L_9747 - .L_9746)
.L_9746:
        /*001c*/ 	.word	0x00000000
        /*0020*/ 	.short	0x0002
        /*0022*/ 	.short	0x0010
        /*0024*/ 	.byte	0x00, 0xf0, 0x21, 0x00


	//----- nvinfo : EIATTR_KPARAM_INFO
	.align		4
.L_9747:
        /*0028*/ 	.byte	0x04, 0x17
        /*002a*/ 	.short	(.L_9749 - .L_9748)
.L_9748:
        /*002c*/ 	.word	0x00000000
        /*0030*/ 	.short	0x0001
        /*0032*/ 	.short	0x0008
        /*0034*/ 	.byte	0x00, 0xf5, 0x21, 0x00


	//----- nvinfo : EIATTR_KPARAM_INFO
	.align		4
.L_9749:
        /*0038*/ 	.byte	0x04, 0x17
        /*003a*/ 	.short	(.L_9751 - .L_9750)
.L_9750:
        /*003c*/ 	.word	0x00000000
        /*0040*/ 	.short	0x0000
        /*0042*/ 	.short	0x0000
        /*0044*/ 	.byte	0x00, 0xf5, 0x21, 0x00


	//----- nvinfo : EIATTR_SPARSE_MMA_MASK
	.align		4
.L_9751:
        /*0048*/ 	.byte	0x03, 0x50
        /*004a*/ 	.short	0x0000


	//----- nvinfo : EIATTR_MAXREG_COUNT
	.align		4
        /*004c*/ 	.byte	0x03, 0x1b
        /*004e*/ 	.short	0x00ff


	//----- nvinfo : EIATTR_NUM_BARRIERS
	.align		4
        /*0050*/ 	.byte	0x02, 0x4c
        /*0052*/ 	.byte	0x01
	.zero		1


	//----- nvinfo : EIATTR_MERCURY_ISA_VERSION
	.align		4
        /*0054*/ 	.byte	0x03, 0x5f
        /*0056*/ 	.short	0x0101


	//----- nvinfo : EIATTR_VRC_CTA_INIT_COUNT
	.align		4
        /*0058*/ 	.byte	0x02, 0x4a
	.zero		1
	.zero		1


	//----- nvinfo : EIATTR_EXIT_INSTR_OFFSETS
	.align		4
        /*005c*/ 	.byte	0x04, 0x1c
        /*005e*/ 	.short	(.L_9753 - .L_9752)


	//   ....[0]....
.L_9752:
        /*0060*/ 	.word	0x000004c0


	//   ....[1]....
        /*0064*/ 	.word	0x00000720


	//   ....[2]....
        /*0068*/ 	.word	0x00000830


	//----- nvinfo : EIATTR_CRS_STACK_SIZE
	.align		4
.L_9753:
        /*006c*/ 	.byte	0x04, 0x1e
        /*006e*/ 	.short	(.L_9755 - .L_9754)
.L_9754:
        /*0070*/ 	.word	0x00000000


	//----- nvinfo : EIATTR_CBANK_PARAM_SIZE
	.align		4
.L_9755:
        /*0074*/ 	.byte	0x03, 0x19
        /*0076*/ 	.short	0x0020


	//----- nvinfo : EIATTR_PARAM_CBANK
	.align		4
        /*0078*/ 	.byte	0x04, 0x0a
        /*007a*/ 	.short	(.L_9757 - .L_9756)
	.align		4
.L_9756:
        /*007c*/ 	.word	index@(.nv.constant0.contiguous_all22_u8)
        /*0080*/ 	.short	0x0380
        /*0082*/ 	.short	0x0020


	//----- nvinfo : EIATTR_SW_WAR
	.align		4
.L_9757:
        /*0084*/ 	.byte	0x04, 0x36
        /*0086*/ 	.short	(.L_9759 - .L_9758)
.L_9758:
        /*0088*/ 	.word	0x00000008
.L_9759:


//--------------------- .nv.info.contiguous_all2_u8 --------------------------
	.section	.nv.info.contiguous_all2_u8,"",@"SHT_CUDA_INFO"
	.sectionflags	@""
	.align	4


	//----- nvinfo : EIATTR_CUDA_API_VERSION
	.align		4
        /*0000*/ 	.byte	0x04, 0x37
        /*0002*/ 	.short	(.L_9761 - .L_9760)
.L_9760:
        /*0004*/ 	.word	0x00000082


	//----- nvinfo : EIATTR_KPARAM_INFO
	.align		4
.L_9761:
        /*0008*/ 	.byte	0x04, 0x17
        /*000a*/ 	.short	(.L_9763 - .L_9762)
.L_9762:
        /*000c*/ 	.word	0x00000000
        /*0010*/ 	.short	0x0006
        /*0012*/ 	.short	0x0030
        /*0014*/ 	.byte	0x00, 0xf0, 0x21, 0x00


	//----- nvinfo : EIATTR_KPARAM_INFO
	.align		4
.L_9763:
        /*0018*/ 	.byte	0x04, 0x17
        /*001a*/ 	.short	(.L_9765 - .L_9764)
.L_9764:
        /*001c*/ 	.word	0x00000000
        /*0020*/ 	.short	0x0005
        /*0022*/ 	.short	0x0028
        /*0024*/ 	.byte	0x00, 0xf0, 0x21, 0x00


	//----- nvinfo : EIATTR_KPARAM_INFO
	.align		4
.L_9765:
        /*0028*/ 	.byte	0x04, 0x17
        /*002a*/ 	.short	(.L_9767 - .L_9766)
.L_9766:
        /*002c*/ 	.word	0x00000000
        /*0030*/ 	.short	0x0004
        /*0032*/ 	.short	0x0020
        /*0034*/ 	.byte	0x00, 0xf0, 0x21, 0x00


	//----- nvinfo : EIATTR_KPARAM_INFO
	.align		4
.L_9767:
        /*0038*/ 	.byte	0x04, 0x17
        /*003a*/ 	.short	(.L_9769 - .L_9768)
.L_9768:
        /*003c*/ 	.word	0x00000000
        /*0040*/ 	.short	0x0003
        /*0042*/ 	.short	0x0018
        /*0044*/ 	.byte	0x00, 0xf5, 0x21, 0x00


	//----- nvinfo : EIATTR_KPARAM_INFO
	.align		4
.L_9769:
        /*0048*/ 	.byte	0x04, 0x17
        /*004a*/ 	.short	(.L_9771 - .L_9770)
.L_9770:
        /*004c*/ 	.word	0x00000000
        /*0050*/ 	.short	0x0002
        /*0052*/ 	.short	0x0010
        /*0054*/ 	.byte	0x00, 0xf5, 0x21, 0x00


	//----- nvinfo : EIATTR_KPARAM_INFO
	.align		4
.L_9771:
        /*0058*/ 	.byte	0x04, 0x17
        /*005a*/ 	.short	(.L_9773 - .L_9772)
.L_9772:
        /*005c*/ 	.word	0x00000000
        /*0060*/ 	.short	0x0001
        /*0062*/ 	.short	0x0008
        /*0064*/ 	.byte	0x00, 0xf5, 0x21, 0x00


	//----- nvinfo : EIATTR_KPARAM_INFO
	.align		4
.L_9773:
        /*0068*/ 	.byte	0x04, 0x17
        /*006a*/ 	.short	(.L_9775 - .L_9774)
.L_9774:
        /*006c*/ 	.word	0x00000000
        /*0070*/ 	.short	0x0000
        /*0072*/ 	.short	0x0000
        /*0074*/ 	.byte	0x00, 0xf5, 0x21, 0x00


	//----- nvinfo : EIATTR_SPARSE_MMA_MASK
	.align		4
.L_9775:
        /*0078*/ 	.byte	0x03, 0x50
        /*007a*/ 	.short	0x0000


	//----- nvinfo : EIATTR_MAXREG_COUNT
	.align		4
        /*007c*/ 	.byte	0x03, 0x1b
        /*007e*/ 	.short	0x00ff


	//----- nvinfo : EIATTR_NUM_BARRIERS
	.align		4
        /*0080*/ 	.byte	0x02, 0x4c
        /*0082*/ 	.byte	0x01
	.zero		1


	//----- nvinfo : EIATTR_MERCURY_ISA_VERSION
	.align		4
        /*0084*/ 	.byte	0x03, 0x5f
        /*0086*/ 	.short	0x0101


	//----- nvinfo : EIATTR_VRC_CTA_INIT_COUNT
	.align		4
        /*0088*/ 	.byte	0x02, 0x4a
	.zero		1
	.zero		1


	//----- nvinfo : EIATTR_EXIT_INSTR_OFFSETS
	.align		4
        /*008c*/ 	.byte	0x04, 0x1c
        /*008e*/ 	.short	(.L_9777 - .L_9776)


	//   ....[0]....
.L_9776:
        /*0090*/ 	.word	0x00006830


	//   ....[1]....
        /*0094*/ 	.word	0x00006a90


	//   ....[2]....
        /*0098*/ 	.word	0x00006ba0


	//----- nvinfo : EIATTR_CRS_STACK_SIZE
	.align		4
.L_9777:
        /*009c*/ 	.byte	0x04, 0x1e
        /*009e*/ 	.short	(.L_9779 - .L_9778)
.L_9778:
        /*00a0*/ 	.word	0x00000000


	//----- nvinfo : EIATTR_CBANK_PARAM_SIZE
	.align		4
.L_9779:
        /*00a4*/ 	.byte	0x03, 0x19
        /*00a6*/ 	.short	0x0038


	//----- nvinfo : EIATTR_PARAM_CBANK
	.align		4
        /*00a8*/ 	.byte	0x04, 0x0a
        /*00aa*/ 	.short	(.L_9781 - .L_9780)
	.align		4
.L_9780:
        /*00ac*/ 	.word	index@(.nv.constant0.contiguous_all2_u8)
        /*00b0*/ 	.short	0x0380
        /*00b2*/ 	.short	0x0038


	//----- nvinfo : EIATTR_SW_WAR
	.align		4
.L_9781:
        /*00b4*/ 	.byte	0x04, 0x36
        /*00b6*/ 	.short	(.L_9783 - .L_9782)
.L_9782:
        /*00b8*/ 	.word	0x00000008
.L_9783:


//--------------------- .nv.info.uncontiguous_all_u8 --------------------------
	.section	.nv.info.uncontiguous_all_u8,"",@"SHT_CUDA_INFO"
	.sectionflags	@""
	.align	4


	//----- nvinfo : EIATTR_CUDA_API_VERSION
	.align		4
        /*0000*/ 	.byte	0x04, 0x37
        /*0002*/ 	.short	(.L_9785 - .L_9784)
.L_9784:
        /*0004*/ 	.word	0x00000082


	//----- nvinfo : EIATTR_KPARAM_INFO
	.align		4
.L_9785:
        /*0008*/ 	.byte	0x04, 0x17
        /*000a*/ 	.short	(.L_9787 - .L_9786)
.L_9786:
        /*000c*/ 	.word	0x00000000
        /*0010*/ 	.short	0x0005
        /*0012*/ 	.short	0x0028
        /*0014*/ 	.byte	0x00, 0xf0, 0x21, 0x00


	//----- nvinfo : EIATTR_KPARAM_INFO
	.align		4
.L_9787:
        /*0018*/ 	.byte	0x04, 0x17
        /*001a*/ 	.short	(.L_9789 - .L_9788)
.L_9788:
        /*001c*/ 	.word	0x00000000
        /*0020*/ 	.short	0x0004
        /*0022*/ 	.short	0x0020
        /*0024*/ 	.byte	0x00, 0xf0, 0x21, 0x00


	//----- nvinfo : EIATTR_KPARAM_INFO
	.align		4
.L_9789:
        /*0028*/ 	.byte	0x04, 0x17
        /*002a*/ 	.short	(.L_9791 - .L_9790)
.L_9790:
        /*002c*/ 	.word	0x00000000
        /*0030*/ 	.short	0x0003
        /*0032*/ 	.short	0x0018
        /*0034*/ 	.byte	0x00, 0xf5, 0x21, 0x00


	//----- nvinfo : EIATTR_KPARAM_INFO
	.align		4
.L_9791:
        /*0038*/ 	.byte	0x04, 0x17
        /*003a*/ 	.short	(.L_9793 - .L_9792)
.L_9792:
        /*003c*/ 	.word	0x00000000
        /*0040*/ 	.short	0x0002
        /*0042*/ 	.short	0x0010
        /*0044*/ 	.byte	0x00, 0xf5, 0x21, 0x00


	//----- nvinfo : EIATTR_KPARAM_INFO
	.align		4
.L_9793:
        /*0048*/ 	.byte	0x04, 0x17
        /*004a*/ 	.short	(.L_9795 - .L_9794)
.L_9794:
        /*004c*/ 	.word	0x00000000
        /*0050*/ 	.short	0x0001
        /*0052*/ 	.short	0x0008
        /*0054*/ 	.byte	0x00, 0xf5, 0x21, 0x00


	//----- nvinfo : EIATTR_KPARAM_INFO
	.align		4
.L_9795:
        /*0058*/ 	.byte	0x04, 0x17
        /*005a*/ 	.short	(.L_9797 - .L_9796)
.L_9796:
        /*005c*/ 	.word	0x00000000
        /*0060*/ 	.short	0x0000
        /*0062*/ 	.short	0x0000
        /*0064*/ 	.byte	0x00, 0xf5, 0x21, 0x00


	//----- nvinfo : EIATTR_SPARSE_MMA_MASK
	.align		4
.L_9797:
        /*0068*/ 	.byte	0x03, 0x50
        /*006a*/ 	.short	0x0000


	//----- nvinfo : EIATTR_MAXREG_COUNT
	.align		4
        /*006c*/ 	.byte	0x03, 0x1b
        /*006e*/ 	.short	0x00ff


	//----- nvinfo : EIATTR_NUM_BARRIERS
	.align		4
        /*0070*/ 	.byte	0x02, 0x4c
        /*0072*/ 	.byte	0x01
	.zero		1


	//----- nvinfo : EIATTR_MERCURY_ISA_VERSION
	.align		4
        /*0074*/ 	.byte	0x03, 0x5f
        /*0076*/ 	.short	0x0101


	//----- nvinfo : EIATTR_VRC_CTA_INIT_COUNT
	.align		4
        /*0078*/ 	.byte	0x02, 0x4a
	.zero		1
	.zero		1


	//----- nvinfo : EIATTR_EXIT_INSTR_OFFSETS
	.align		4
        /*007c*/ 	.byte	0x04, 0x1c
        /*007e*/ 	.short	(.L_9799 - .L_9798)


	//   ....[0]....
.L_9798:
        /*0080*/ 	.word	0x000067f0


	//   ....[1]....
        /*0084*/ 	.word	0x00006a50


	//   ....[2]....
        /*0088*/ 	.word	0x00006b00


	//----- nvinfo : EIATTR_CRS_STACK_SIZE
	.align		4
.L_9799:
        /*008c*/ 	.byte	0x04, 0x1e
        /*008e*/ 	.short	(.L_9801 - .L_9800)
.L_9800:
        /*0090*/ 	.word	0x00000000


	//----- nvinfo : EIATTR_CBANK_PARAM_SIZE
	.align		4
.L_9801:
        /*0094*/ 	.byte	0x03, 0x19
        /*0096*/ 	.short	0x0030


	//----- nvinfo : EIATTR_PARAM_CBANK
	.align		4
        /*0098*/ 	.byte	0x04, 0x0a
        /*009a*/ 	.short	(.L_9803 - .L_9802)
	.align		4
.L_9802:
        /*009c*/ 	.word	index@(.nv.constant0.uncontiguous_all_u8)
        /*00a0*/ 	.short	0x0380
        /*00a2*/ 	.short	0x0030


	//----- nvinfo : EIATTR_SW_WAR
	.align		4
.L_9803:
        /*00a4*/ 	.byte	0x04, 0x36
        /*00a6*/ 	.short	(.L_9805 - .L_9804)
.L_9804:
        /*00a8*/ 	.word	0x00000008
.L_9805:


//--------------------- .nv.info.contiguous_all_u8 --------------------------
	.section	.nv.info.contiguous_all_u8,"",@"SHT_CUDA_INFO"
	.sectionflags	@""
	.align	4


	//----- nvinfo : EIATTR_CUDA_API_VERSION
	.align		4
        /*0000*/ 	.byte	0x04, 0x37
        /*0002*/ 	.short	(.L_9807 - .L_9806)
.L_9806:
        /*0004*/ 	.word	0x00000082


	//----- nvinfo : EIATTR_KPARAM_INFO
	.align		4
.L_9807:
        /*0008*/ 	.byte	0x04, 0x17
        /*000a*/ 	.short	(.L_9809 - .L_9808)
.L_9808:
        /*000c*/ 	.word	0x00000000
        /*0010*/ 	.short	0x0002
        /*0012*/ 	.short	0x0010
        /*0014*/ 	.byte	0x00, 0xf0, 0x21, 0x00


	//----- nvinfo : EIATTR_KPARAM_INFO
	.align		4
.L_9809:
        /*0018*/ 	.byte	0x04, 0x17
        /*001a*/ 	.short	(.L_9811 - .L_9810)
.L_9810:
        /*001c*/ 	.word	0x00000000
        /*0020*/ 	.short	0x0001
        /*0022*/ 	.short	0x0008
        /*0024*/ 	.byte	0x00, 0xf5, 0x21, 0x00


	//----- nvinfo : EIATTR_KPARAM_INFO
	.align		4
.L_9811:
        /*0028*/ 	.byte	0x04, 0x17
        /*002a*/ 	.short	(.L_9813 - .L_9812)
.L_9812:
        /*002c*/ 	.word	0x00000000
        /*0030*/ 	.short	0x0000
        /*0032*/ 	.short	0x0000
        /*0034*/ 	.byte	0x00, 0xf5, 0x21, 0x00


	//----- nvinfo : EIATTR_SPARSE_MMA_MASK
	.align		4
.L_9813:
        /*0038*/ 	.byte	0x03, 0x50
        /*003a*/ 	.short	0x0000


	//----- nvinfo : EIATTR_MAXREG_COUNT
	.align		4
        /*003c*/ 	.byte	0x03, 0x1b
        /*003e*/ 	.short	0x00ff


	//----- nvinfo : EIATTR_NUM_BARRIERS
	.align		4
        /*0040*/ 	.byte	0x02, 0x4c
        /*0042*/ 	.byte	0x01
	.zero		1


	//----- nvinfo : EIATTR_MERCURY_ISA_VERSION
	.align		4
        /*0044*/ 	.byte	0x03, 0x5f
        /*0046*/ 	.short	0x0101


	//----- nvinfo : EIATTR_VRC_CTA_INIT_COUNT
	.align		4
        /*0048*/ 	.byte	0x02, 0x4a
	.zero		1
	.zero		1


	//----- nvinfo : EIATTR_EXIT_INSTR_OFFSETS
	.align		4
        /*004c*/ 	.byte	0x04, 0x1c
        /*004e*/ 	.short	(.L_9815 - .L_9814)


	//   ....[0]....
.L_9814:
        /*0050*/ 	.word	0x00000420


	//   ....[1]....
        /*0054*/ 	.word	0x00000680


	//   ....[2]....
        /*0058*/ 	.word	0x00000730


	//----- nvinfo : EIATTR_CRS_STACK_SIZE
	.align		4
.L_9815:
        /*005c*/ 	.byte	0x04, 0x1e
        /*005e*/ 	.short	(.L_9817 - .L_9816)
.L_9816:
        /*0060*/ 	.word	0x00000000


	//----- nvinfo : EIATTR_CBANK_PARAM_SIZE
	.align		4
.L_9817:
        /*0064*/ 	.byte	0x03, 0x19
        /*0066*/ 	.short	0x0018


	//----- nvinfo : EIATTR_PARAM_CBANK
	.align		4
        /*0068*/ 	.byte	0x04, 0x0a
        /*006a*/ 	.short	(.L_9819 - .L_9818)
	.align		4
.L_9818:
        /*006c*/ 	.word	index@(.nv.constant0.contiguous_all_u8)
        /*0070*/ 	.short	0x0380
        /*0072*/ 	.short	0x0018


	//----- nvinfo : EIATTR_SW_WAR
	.align		4
.L_9819:
        /*0074*/ 	.byte	0x04, 0x36
        /*0076*/ 	.short	(.L_9821 - .L_9820)
.L_9820:
        /*0078*/ 	.word	0x00000008
.L_9821:


//--------------------- .nv.info.contiguous_all33_i64 --------------------------
	.section	.nv.info.contiguous_all33_i64,"",@"SHT_CUDA_INFO"
	.sectionflags	@""
	.align	4


	//----- nvinfo : EIATTR_CUDA_API_VERSION
	.align		4
        /*0000*/ 	.byte	0x04, 0x37
        /*0002*/ 	.short	(.L_9823 - .L_9822)
.L_9822:
        /*0004*/ 	.word	0x00000082


	//----- nvinfo : EIATTR_KPARAM_INFO
	.align		4
.L_9823:
        /*0008*/ 	.byte	0x04, 0x17
        /*000a*/ 	.short	(.L_9825 - .L_9824)
.L_9824:
        /*000c*/ 	.word	0x00000000
        /*0010*/ 	.short	0x0004
        /*0012*/ 	.short	0x0020
        /*0014*/ 	.byte	0x00, 0xf0, 0x21, 0x00


	//----- nvinfo : EIATTR_KPARAM_INFO
	.align		4
.L_9825:
        /*0018*/ 	.byte	0x04, 0x17
        /*001a*/ 	.short	(.L_9827 - .L_9826)
.L_9826:
        /*001c*/ 	.word	0x00000000
        /*0020*/ 	.short	0x0003
        /*0022*/ 	.short	0x0018
        /*0024*/ 	.byte	0x00, 0xf0, 0x21, 0x00


	//----- nvinfo : EIATTR_KPARAM_INFO
	.align		4
.L_9827:
        /*0028*/ 	.byte	0x04, 0x17
        /*002a*/ 	.short	(.L_9829 - .L_9828)
.L_9828:
        /*002c*/ 	.word	0x00000000
        /*0030*/ 	.short	0x0002
        /*0032*/ 	.short	0x0010
        /*0034*/ 	.byte	0x00, 0xf0, 0x21, 0x00


	//----- nvinfo : EIATTR_KPARAM_INFO
	.align		4
.L_9829:
        /*0038*/ 	.byte	0x04, 0x17
        /*003a*/ 	.short	(.L_9831 - .L_9830)
.L_9830:
        /*003c*/ 	.word	0x00000000
        /*0040*/ 	.short	0x0001
        /*0042*/ 	.short	0x0008
        /*0044*/ 	.byte	0x00, 0xf5, 0x21, 0x00


	//----- nvinfo : EIATTR_KPARAM_INFO
	.align		4
.L_9831:
        /*0048*/ 	.byte	0x04, 0x17
        /*004a*/ 	.short	(.L_9833 - .L_9832)
.L_9832:
        /*004c*/ 	.word	0x00000000
        /*0050*/ 	.short	0x0000
        /*0052*/ 	.short	0x0000
        /*0054*/ 	.byte	0x00, 0xf5, 0x21, 0x00


	//----- nvinfo : EIATTR_SPARSE_MMA_MASK
	.align		4
.L_9833:
        /*0058*/ 	.byte	0x03, 0x50
        /*005a*/ 	.short	0x0000


	//----- nvinfo : EIATTR_MAXREG_COUNT
	.align		4
        /*005c*/ 	.byte	0x03, 0x1b
        /*005e*/ 	.short	0x00ff


	//----- nvinfo : EIATTR_NUM_BARRIERS
	.align		4
        /*0060*/ 	.byte	0x02, 0x4c
        /*0062*/ 	.byte	0x01
	.zero		1


	//----- nvinfo : EIATTR_MERCURY_ISA_VERSION
	.align		4
        /*0064*/ 	.byte	0x03, 0x5f
        /*0066*/ 	.short	0x0101


	//----- nvinfo : EIATTR_VRC_CTA_INIT_COUNT
	.align		4
        /*0068*/ 	.byte	0x02, 0x4a
	.zero		1
	.zero		1


	//----- nvinfo : EIATTR_EXIT_INSTR_OFFSETS
	.align		4
        /*006c*/ 	.byte	0x04, 0x1c
        /*006e*/ 	.short	(.L_9835 - .L_9834)


	//   ....[0]....
.L_9834:
        /*0070*/ 	.word	0x00000150


	//   ....[1]....
        /*0074*/ 	.word	0x00000210


	//   ....[2]....
        /*0078*/ 	.word	0x00000980


	//----- nvinfo : EIATTR_CRS_STACK_SIZE
	.align		4
.L_9835:
        /*007c*/ 	.byte	0x04, 0x1e
        /*007e*/ 	.short	(.L_9837 - .L_9836)
.L_9836:
        /*0080*/ 	.word	0x00000000


	//----- nvinfo : EIATTR_CBANK_PARAM_SIZE
	.align		4
.L_9837:
        /*0084*/ 	.byte	0x03, 0x19
        /*0086*/ 	.short	0x0028


	//----- nvinfo : EIATTR_PARAM_CBANK
	.align		4
        /*0088*/ 	.byte	0x04, 0x0a
        /*008a*/ 	.short	(.L_9839 - .L_9838)
	.align		4
.L_9838:
        /*008c*/ 	.word	index@(.nv.constant0.contiguous_all33_i64)
        /*0090*/ 	.short	0x0380
        /*0092*/ 	.short	0x0028


	//----- nvinfo : EIATTR_SW_WAR
	.align		4
.L_9839:
        /*0094*/ 	.byte	0x04, 0x36
        /*0096*/ 	.short	(.L_9841 - .L_9840)
.L_9840:
        /*0098*/ 	.word	0x00000008
.L_9841:


//--------------------- .nv.info.contiguous_all3_i64 --------------------------
	.section	.nv.info.contiguous_all3_i64,"",@"SHT_CUDA_INFO"
	.sectionflags	@""
	.align	4


	//----- nvinfo : EIATTR_CUDA_API_VERSION
	.align		4
        /*0000*/ 	.byte	0x04, 0x37
        /*0002*/ 	.short	(.L_9843 - .L_9842)
.L_9842:
        /*0004*/ 	.word	0x00000082


	//----- nvinfo : EIATTR_KPARAM_INFO
	.align		4
.L_9843:
        /*0008*/ 	.byte	0x04, 0x17
        /*000a*/ 	.short	(.L_9845 - .L_9844)
.L_9844:
        /*000c*/ 	.word	0x00000000
        /*0010*/ 	.short	0x0006
        /*0012*/ 	.short	0x0030
        /*0014*/ 	.byte	0x00, 0xf0, 0x21, 0x00


	//----- nvinfo : EIATTR_KPARAM_INFO
	.align		4
.L_9845:
        /*0018*/ 	.byte	0x04, 0x17
        /*001a*/ 	.short	(.L_9847 - .L_9846)
.L_9846:
        /*001c*/ 	.word	0x00000000
        /*0020*/ 	.short	0x0005
        /*0022*/ 	.short	0x0028
        /*0024*/ 	.byte	0x00, 0xf0, 0x21, 0x00


	//----- nvinfo : EIATTR_KPARAM_INFO
	.align		4
.L_9847:
        /*0028*/ 	.byte	0x04, 0x17
        /*002a*/ 	.short	(.L_9849 - .L_9848)
.L_9848:
        /*002c*/ 	.word	0x00000000
        /*0030*/ 	.short	0x0004
        /*0032*/ 	.short	0x0020
        /*0034*/ 	.byte	0x00, 0xf0, 0x21, 0x00


	//----- nvinfo : EIATTR_KPARAM_INFO
	.align		4
.L_9849:
        /*0038*/ 	.byte	0x04, 0x17
        /*003a*/ 	.short	(.L_9851 - .L_9850)
.L_9850:
        /*003c*/ 	.word	0x00000000
        /*0040*/ 	.short	0x0003
        /*0042*/ 	.short	0x0018
        /*0044*/ 	.byte	0x00, 0xf5, 0x21, 0x00


	//----- nvinfo : EIATTR_KPARAM_INFO
	.align		4
.L_9851:
        /*0048*/ 	.byte	0x04, 0x17
        /*004a*/ 	.short	(.L_9853 - .L_9852)
.L_9852:
        /*004c*/ 	.word	0x00000000
        /*0050*/ 	.short	0x0002
        /*0052*/ 	.short	0x0010
        /*0054*/ 	.byte	0x00, 0xf5, 0x21, 0x00


	//----- nvinfo : EIATTR_KPARAM_INFO
	.align		4
.L_9853:
        /*0058*/ 	.byte	0x04, 0x17
        /*005a*/ 	.short	(.L_9855 - .L_9854)
.L_9854:
        /*005c*/ 	.word	0x00000000
        /*0060*/ 	.short	0x0001
        /*0062*/ 	.short	0x0008
        /*0064*/ 	.byte	0x00, 0xf5, 0x21, 0x00


	//----- nvinfo : EIATTR_KPARAM_INFO
	.align		4
.L_9855:
        /*0068*/ 	.byte	0x04, 0x17
        /*006a*/ 	.short	(.L_9857 - .L_9856)
.L_9856:
        /*006c*/ 	.word	0x00000000
        /*0070*/ 	.short	0x0000
        /*0072*/ 	.short	0x0000
        /*0074*/ 	.byte	0x00, 0xf5, 0x21, 0x00


	//----- nvinfo : EIATTR_SPARSE_MMA_MASK
	.align		4
.L_9857:
        /*0078*/ 	.byte	0x03, 0x50
        /*007a*/ 	.short	0x0000


	//----- nvinfo : EIATTR_MAXREG_COUNT
	.align		4
        /*007c*/ 	.byte	0x03, 0x1b
        /*007e*/ 	.short	0x00ff


	//----- nvinfo : EIATTR_NUM_BARRIERS
	.align		4
        /*0080*/ 	.byte	0x02, 0x4c
        /*0082*/ 	.byte	0x01
	.zero		1


	//----- nvinfo : EIATTR_MERCURY_ISA_VERSION
	.align		4
        /*0084*/ 	.byte	0x03, 0x5f
        /*0086*/ 	.short	0x0101


	//----- nvinfo : EIATTR_VRC_CTA_INIT_COUNT
	.align		4
        /*0088*/ 	.byte	0x02, 0x4a
	.zero		1
	.zero		1


	//----- nvinfo : EIATTR_EXIT_INSTR_OFFSETS
	.align		4
        /*008c*/ 	.byte	0x04, 0x1c
        /*008e*/ 	.short	(.L_9859 - .L_9858)


	//   ....[0]....
.L_9858:
        /*0090*/ 	.word	0x00000150


	//   ....[1]....
        /*0094*/ 	.word	0x00003140


	//   ....[2]....
        /*0098*/ 	.word	0x00003920


	//----- nvinfo : EIATTR_CRS_STACK_SIZE
	.align		4
.L_9859:
        /*009c*/ 	.byte	0x04, 0x1e
        /*009e*/ 	.short	(.L_9861 - .L_9860)
.L_9860:
        /*00a0*/ 	.word	0x00000000


	//----- nvinfo : EIATTR_CBANK_PARAM_SIZE
	.align		4
.L_9861:
        /*00a4*/ 	.byte	0x03, 0x19
        /*00a6*/ 	.short	0x0038


	//----- nvinfo : EIATTR_PARAM_CBANK
	.align		4
        /*00a8*/ 	.byte	0x04, 0x0a
        /*00aa*/ 	.short	(.L_9863 - .L_9862)
	.align		4
.L_9862:
        /*00ac*/ 	.word	index@(.nv.constant0.contiguous_all3_i64)
        /*00b0*/ 	.short	0x0380
        /*00b2*/ 	.short	0x0038


	//----- nvinfo : EIATTR_SW_WAR
	.align		4
.L_9863:
        /*00b4*/ 	.byte	0x04, 0x36
        /*00b6*/ 	.short	(.L_9865 - .L_9864)
.L_9864:
        /*00b8*/ 	.word	0x00000008
.L_9865:


//--------------------- .nv.info.contiguous_all22_i64 --------------------------
	.section	.nv.info.contiguous_all22_i64,"",@"SHT_CUDA_INFO"
	.sectionflags	@""
	.align	4


	//----- nvinfo : EIATTR_CUDA_API_VERSION
	.align		4
        /*0000*/ 	.byte	0x04, 0x37
        /*0002*/ 	.short	(.L_9867 - .L_9866)
.L_9866:
        /*0004*/ 	.word	0x00000082


	//----- nvinfo : EIATTR_KPARAM_INFO
	.align		4
.L_9867:
        /*0008*/ 	.byte	0x04, 0x17
        /*000a*/ 	.short	(.L_9869 - .L_9868)
.L_9868:
        /*000c*/ 	.word	0x00000000
        /*0010*/ 	.short	0x0003
        /*0012*/ 	.short	0x0018
        /*0014*/ 	.byte	0x00, 0xf0, 0x21, 0x00


	//----- nvinfo : EIATTR_KPARAM_INFO
	.align		4
.L_9869:
        /*0018*/ 	.byte	0x04, 0x17
        /*001a*/ 	.short	(.L_9871 - .L_9870)
.L_9870:
        /*001c*/ 	.word	0x00000000
        /*0020*/ 	.short	0x0002
        /*0022*/ 	.short	0x0010
        /*0024*/ 	.byte	0x00, 0xf0, 0x21, 0x00


	//----- nvinfo : EIATTR_KPARAM_INFO
	.align		4
.L_9871:
        /*0028*/ 	.byte	0x04, 0x17
        /*002a*/ 	.short	(.L_9873 - .L_9872)
.L_9872:
        /*002c*/ 	.word	0x00000000
        /*0030*/ 	.short	0x0001
        /*0032*/ 	.short	0x0008
        /*0034*/ 	.byte	0x00, 0xf5, 0x21, 0x00


	//----- nvinfo : EIATTR_KPARAM_INFO
	.align		4
.L_9873:
        /*0038*/ 	.byte	0x04, 0x17
        /*003a*/ 	.short	(.L_9875 - .L_9874)
.L_9874:
        /*003c*/ 	.word	0x00000000
        /*0040*/ 	.short	0x0000
        /*0042*/ 	.short	0x0000
        /*0044*/ 	.byte	0x00, 0xf5, 0x21, 0x00


	//----- nvinfo : EIATTR_SPARSE_MMA_MASK
	.align		4
.L_9875:
        /*0048*/ 	.byte	0x03, 0x50
        /*004a*/ 	.short	0x0000


	//----- nvinfo : EIATTR_MAXREG_COUNT
	.align		4
        /*004c*/ 	.byte	0x03, 0x1b
        /*004e*/ 	.short	0x00ff


	//----- nvinfo : EIATTR_NUM_BARRIERS
	.align		4
        /*0050*/ 	.byte	0x02, 0x4c
        /*0052*/ 	.byte	0x01
	.zero		1


	//----- nvinfo : EIATTR_MERCURY_ISA_VERSION
	.align		4
        /*0054*/ 	.byte	0x03, 0x5f
        /*0056*/ 	.short	0x0101


	//----- nvinfo : EIATTR_VRC_CTA_INIT_COUNT
	.align		4
        /*0058*/ 	.byte	0x02, 0x4a
	.zero		1
	.zero		1


	//----- nvinfo : EIATTR_EXIT_INSTR_OFFSETS
	.align		4
        /*005c*/ 	.byte	0x04, 0x1c
        /*005e*/ 	.short	(.L_9877 - .L_9876)


	//   ....[0]....
.L_9876:
        /*0060*/ 	.word	0x00000510


	//   ....[1]....
        /*0064*/ 	.word	0x00000770


	//   ....[2]....
        /*0068*/ 	.word	0x00000880


	//----- nvinfo : EIATTR_CRS_STACK_SIZE
	.align		4
.L_9877:
        /*006c*/ 	.byte	0x04, 0x1e
        /*006e*/ 	.short	(.L_9879 - .L_9878)
.L_9878:
        /*0070*/ 	.word	0x00000000


	//----- nvinfo : EIATTR_CBANK_PARAM_SIZE
	.align		4
.L_9879:
        /*0074*/ 	.byte	0x03, 0x19
        /*0076*/ 	.short	0x0020


	//----- nvinfo : EIATTR_PARAM_CBANK
	.align		4
        /*0078*/ 	.byte	0x04, 0x0a
        /*007a*/ 	.short	(.L_9881 - .L_9880)
	.align		4
.L_9880:
        /*007c*/ 	.word	index@(.nv.constant0.contiguous_all22_i64)
        /*0080*/ 	.short	0x0380
        /*0082*/ 	.short	0x0020


	//----- nvinfo : EIATTR_SW_WAR
	.align		4
.L_9881:
        /*0084*/ 	.byte	0x04, 0x36
        /*0086*/ 	.short	(.L_9883 - .L_9882)
.L_9882:
        /*0088*/ 	.word	0x00000008
.L_9883:


//--------------------- .nv.info.contiguous_all2_i64 --------------------------
	.section	.nv.info.contiguous_all2_i64,"",@"SHT_CUDA_INFO"
	.sectionflags	@""
	.align	4


	//----- nvinfo : EIATTR_CUDA_API_VERSION
	.align		4
        /*0000*/ 	.byte	0x04, 0x37
        /*0002*/ 	.short	(.L_9885 - .L_9884)
.L_9884:
        /*0004*/ 	.word	0x00000082


	//----- nvinfo : EIATTR_KPARAM_INFO
	.align		4
.L_9885:
        /*0008*/ 	.byte	0x04, 0x17
        /*000a*/ 	.short	(.L_9887 - .L_9886)
.L_9886:
        /*000c*/ 	.word	0x00000000
        /*0010*/ 	.short	0x0006
        /*0012*/ 	.short	0x0030
        /*0014*/ 	.byte	0x00, 0xf0, 0x21, 0x00


	//----- nvinfo : EIATTR_KPARAM_INFO
	.align		4
.L_9887:
        /*0018*/ 	.byte	0x04, 0x17
        /*001a*/ 	.short	(.L_9889 - .L_9888)
.L_9888:
        /*001c*/ 	.word	0x00000000
        /*0020*/ 	.short	0x0005
        /*0022*/ 	.short	0x0028
        /*0024*/ 	.byte	0x00, 0xf0, 0x21, 0x00


	//----- nvinfo : EIATTR_KPARAM_INFO
	.align		4
.L_9889:
        /*0028*/ 	.byte	0x04, 0x17
        /*002a*/ 	.short	(.L_9891 - .L_9890)
.L_9890:
        /*002c*/ 	.word	0x00000000
        /*0030*/ 	.short	0x0004
        /*0032*/ 	.short	0x0020
        /*0034*/ 	.byte	0x00, 0xf0, 0x21, 0x00


	//----- nvinfo : EIATTR_KPARAM_INFO
	.align		4
.L_9891:
        /*0038*/ 	.byte	0x04, 0x17
        /*003a*/ 	.short	(.L_9893 - .L_9892)
.L_9892:
        /*003c*/ 	.word	0x00000000
        /*0040*/ 	.short	0x0003
        /*0042*/ 	.short	0x0018
        /*0044*/ 	.byte	0x00, 0xf5, 0x21, 0x00


	//----- nvinfo : EIATTR_KPARAM_INFO
	.align		4
.L_9893:
        /*0048*/ 	.byte	0x04, 0x17
        /*004a*/ 	.short	(.L_9895 - .L_9894)
.L_9894:
        /*004c*/ 	.word	0x00000000
        /*0050*/ 	.short	0x0002
        /*0052*/ 	.short	0x0010
        /*0054*/ 	.byte	0x00, 0xf5, 0x21, 0x00


	//----- nvinfo : EIATTR_KPARAM_INFO
	.align		4
.L_9895:
        /*0058*/ 	.byte	0x04, 0x17
        /*005a*/ 	.short	(.L_9897 - .L_9896)
.L_9896:
        /*005c*/ 	.word	0x00000000
        /*0060*/ 	.short	0x0001
        /*0062*/ 	.short	0x0008
        /*0064*/ 	.byte	0x00, 0xf5, 0x21, 0x00


	//----- nvinfo : EIATTR_KPARAM_INFO
	.align		4
.L_9897:
        /*0068*/ 	.byte	0x04, 0x17
        /*006a*/ 	.short	(.L_9899 - .L_9898)
.L_9898:
        /*006c*/ 	.word	0x00000000
        /*0070*/ 	.short	0x0000
        /*0072*/ 	.short	0x0000
        /*0074*/ 	.byte	0x00, 0xf5, 0x21, 0x00


	//----- nvinfo : EIATTR_SPARSE_MMA_MASK
	.align		4
.L_9899:
        /*0078*/ 	.byte	0x03, 0x50
        /*007a*/ 	.short	0x0000


	//----- nvinfo : EIATTR_MAXREG_COUNT
	.align		4
        /*007c*/ 	.byte	0x03, 0x1b
        /*007e*/ 	.short	0x00ff


	//----- nvinfo : EIATTR_NUM_BARRIERS
	.align		4
        /*0080*/ 	.byte	0x02, 0x4c
        /*0082*/ 	.byte	0x01
	.zero		1


	//----- nvinfo : EIATTR_MERCURY_ISA_VERSION
	.align		4
        /*0084*/ 	.byte	0x03, 0x5f
        /*0086*/ 	.short	0x0101


	//----- nvinfo : EIATTR_VRC_CTA_INIT_COUNT
	.align		4
        /*0088*/ 	.byte	0x02, 0x4a
	.zero		1
	.zero		1


	//----- nvinfo : EIATTR_EXIT_INSTR_OFFSETS
	.align		4
        /*008c*/ 	.byte	0x04, 0x1c
        /*008e*/ 	.short	(.L_9901 - .L_9900)


	//   ....[0]....
.L_9900:
        /*0090*/ 	.word	0x000068a0


	//   ....[1]....
        /*0094*/ 	.word	0x00006b00


	//   ....[2]....
        /*0098*/ 	.word	0x00006c10


	//----- nvinfo : EIATTR_CRS_STACK_SIZE
	.align		4
.L_9901:
        /*009c*/ 	.byte	0x04, 0x1e
        /*009e*/ 	.short	(.L_9903 - .L_9902)
.L_9902:
        /*00a0*/ 	.word	0x00000000


	//----- nvinfo : EIATTR_CBANK_PARAM_SIZE
	.align		4
.L_9903:
        /*00a4*/ 	.byte	0x03, 0x19
        /*00a6*/ 	.short	0x0038


	//----- nvinfo : EIATTR_PARAM_CBANK
	.align		4
        /*00a8*/ 	.byte	0x04, 0x0a
        /*00aa*/ 	.short	(.L_9905 - .L_9904)
	.align		4
.L_9904:
        /*00ac*/ 	.word	index@(.nv.constant0.contiguous_all2_i64)
        /*00b0*/ 	.short	0x0380
        /*00b2*/ 	.short	0x0038


	//----- nvinfo : EIATTR_SW_WAR
	.align		4
.L_9905:
        /*00b4*/ 	.byte	0x04, 0x36
        /*00b6*/ 	.short	(.L_9907 - .L_9906)
.L_9906:
        /*00b8*/ 	.word	0x00000008
.L_9907:


//--------------------- .nv.info.uncontiguous_all_i64 --------------------------
	.section	.nv.info.uncontiguous_all_i64,"",@"SHT_CUDA_INFO"
	.sectionflags	@""
	.align	4


	//----- nvinfo : EIATTR_CUDA_API_VERSION
	.align		4
        /*0000*/ 	.byte	0x04, 0x37
        /*0002*/ 	.short	(.L_9909 - .L_9908)
.L_9908:
        /*0004*/ 	.word	0x00000082


	//----- nvinfo : EIATTR_KPARAM_INFO
	.align		4
.L_9909:
        /*0008*/ 	.byte	0x04, 0x17
        /*000a*/ 	.short	(.L_9911 - .L_9910)
.L_9910:
        /*000c*/ 	.word	0x00000000
        /*0010*/ 	.short	0x0005
        /*0012*/ 	.short	0x0028
        /*0014*/ 	.byte	0x00, 0xf0, 0x21, 0x00


	//----- nvinfo : EIATTR_KPARAM_INFO
	.align		4
.L_9911:
        /*0018*/ 	.byte	0x04, 0x17
        /*001a*/ 	.short	(.L_9913 - .L_9912)
.L_9912:
        /*001c*/ 	.word	0x00000000
        /*0020*/ 	.short	0x0004
        /*0022*/ 	.short	0x0020
        /*0024*/ 	.byte	0x00, 0xf0, 0x21, 0x00


	//----- nvinfo : EIATTR_KPARAM_INFO
	.align		4
.L_9913:
        /*0028*/ 	.byte	0x04, 0x17
        /*002a*/ 	.short	(.L_9915 - .L_9914)
.L_9914:
        /*002c*/ 	.word	0x00000000
        /*0030*/ 	.short	0x0003
        /*0032*/ 	.short	0x0018
        /*0034*/ 	.byte	0x00, 0xf5, 0x21, 0x00


	//----- nvinfo : EIATTR_KPARAM_INFO
	.align		4
.L_9915:
        /*0038*/ 	.byte	0x04, 0x17
        /*003a*/ 	.short	(.L_9917 - .L_9916)
.L_9916:
        /*003c*/ 	.word	0x00000000
        /*0040*/ 	.short	0x0002
        /*0042*/ 	.short	0x0010
        /*0044*/ 	.byte	0x00, 0xf5, 0x21, 0x00


	//----- nvinfo : EIATTR_KPARAM_INFO
	.align		4
.L_9917:
        /*0048*/ 	.byte	0x04, 0x17
        /*004a*/ 	.short	(.L_9919 - .L_9918)
.L_9918:
        /*004c*/ 	.word	0x00000000
        /*0050*/ 	.short	0x0001
        /*0052*/ 	.short	0x0008
        /*0054*/ 	.byte	0x00, 0xf5, 0x21, 0x00


	//----- nvinfo : EIATTR_KPARAM_INFO
	.align		4
.L_9919:
        /*0058*/ 	.byte	0x04, 0x17
        /*005a*/ 	.short	(.L_9921 - .L_9920)
.L_9920:
        /*005c*/ 	.word	0x00000000
        /*0060*/ 	.short	0x0000
        /*0062*/ 	.short	0x0000
        /*0064*/ 	.byte	0x00, 0xf5, 0x21, 0x00


	//----- nvinfo : EIATTR_SPARSE_MMA_MASK
	.align		4
.L_9921:
        /*0068*/ 	.byte	0x03, 0x50
        /*006a*/ 	.short	0x0000


	//----- nvinfo : EIATTR_MAXREG_COUNT
	.align		4
        /*006c*/ 	.byte	0x03, 0x1b
        /*006e*/ 	.short	0x00ff


	//----- nvinfo : EIATTR_NUM_BARRIERS
	.align		4
        /*0070*/ 	.byte	0x02, 0x4c
        /*0072*/ 	.byte	0x01
	.zero		1


	//----- nvinfo : EIATTR_MERCURY_ISA_VERSION
	.align		4
        /*0074*/ 	.byte	0x03, 0x5f
        /*0076*/ 	.short	0x0101


	//----- nvinfo : EIATTR_VRC_CTA_INIT_COUNT
	.align		4
        /*0078*/ 	.byte	0x02, 0x4a
	.zero		1
	.zero		1


	//----- nvinfo : EIATTR_EXIT_INSTR_OFFSETS
	.align		4
        /*007c*/ 	.byte	0x04, 0x1c
        /*007e*/ 	.short	(.L_9923 - .L_9922)


	//   ....[0]....
.L_9922:
        /*0080*/ 	.word	0x00006820


	//   ....[1]....
        /*0084*/ 	.word	0x00006a80


	//   ....[2]....
        /*0088*/ 	.word	0x00006b30


	//----- nvinfo : EIATTR_CRS_STACK_SIZE
	.align		4
.L_9923:
        /*008c*/ 	.byte	0x04, 0x1e
        /*008e*/ 	.short	(.L_9925 - .L_9924)
.L_9924:
        /*0090*/ 	.word	0x00000000


	//----- nvinfo : EIATTR_CBANK_PARAM_SIZE
	.align		4
.L_9925:
        /*0094*/ 	.byte	0x03, 0x19
        /*0096*/ 	.short	0x0030


	//----- nvinfo : EIATTR_PARAM_CBANK
	.align		4
        /*0098*/ 	.byte	0x04, 0x0a
        /*009a*/ 	.short	(.L_9927 - .L_9926)
	.align		4
.L_9926:
        /*009c*/ 	.word	index@(.nv.constant0.uncontiguous_all_i64)
        /*00a0*/ 	.short	0x0380
        /*00a2*/ 	.short	0x0030


	//----- nvinfo : EIATTR_SW_WAR
	.align		4
.L_9927:
        /*00a4*/ 	.byte	0x04, 0x36
        /*00a6*/ 	.short	(.L_9929 - .L_9928)
.L_9928:
        /*00a8*/ 	.word	0x00000008
.L_9929:


//--------------------- .nv.info.contiguous_all_i64 --------------------------
	.section	.nv.info.contiguous_all_i64,"",@"SHT_CUDA_INFO"
	.sectionflags	@""
	.align	4


	//----- nvinfo : EIATTR_CUDA_API_VERSION
	.align		4
        /*0000*/ 	.byte	0x04, 0x37
        /*0002*/ 	.short	(.L_9931 - .L_9930)
.L_9930:
        /*0004*/ 	.word	0x00000082


	//----- nvinfo : EIATTR_KPARAM_INFO
	.align		4
.L_9931:
        /*0008*/ 	.byte	0x04, 0x17
        /*000a*/ 	.short	(.L_9933 - .L_9932)
.L_9932:
        /*000c*/ 	.word	0x00000000
        /*0010*/ 	.short	0x0002
        /*0012*/ 	.short	0x0010
        /*0014*/ 	.byte	0x00, 0xf0, 0x21, 0x00


	//----- nvinfo : EIATTR_KPARAM_INFO
	.align		4
.L_9933:
        /*0018*/ 	.byte	0x04, 0x17
        /*001a*/ 	.short	(.L_9935 - .L_9934)
.L_9934:
        /*001c*/ 	.word	0x00000000
        /*0020*/ 	.short	0x0001
        /*0022*/ 	.short	0x0008
        /*0024*/ 	.byte	0x00, 0xf5, 0x21, 0x00


	//----- nvinfo : EIATTR_KPARAM_INFO
	.align		4
.L_9935:
        /*0028*/ 	.byte	0x04, 0x17
        /*002a*/ 	.short	(.L_9937 - .L_9936)
.L_9936:
        /*002c*/ 	.word	0x00000000
        /*0030*/ 	.short	0x0000
        /*0032*/ 	.short	0x0000
        /*0034*/ 	.byte	0x00, 0xf5, 0x21, 0x00


	//----- nvinfo : EIATTR_SPARSE_MMA_MASK
	.align		4
.L_9937:
        /*0038*/ 	.byte	0x03, 0x50
        /*003a*/ 	.short	0x0000


	//----- nvinfo : EIATTR_MAXREG_COUNT
	.align		4
        /*003c*/ 	.byte	0x03, 0x1b
        /*003e*/ 	.short	0x00ff


	//----- nvinfo : EIATTR_NUM_BARRIERS
	.align		4
        /*0040*/ 	.byte	0x02, 0x4c
        /*0042*/ 	.byte	0x01
	.zero		1


	//----- nvinfo : EIATTR_MERCURY_ISA_VERSION
	.align		4
        /*0044*/ 	.byte	0x03, 0x5f
        /*0046*/ 	.short	0x0101


	//----- nvinfo : EIATTR_VRC_CTA_INIT_COUNT
	.align		4
        /*0048*/ 	.byte	0x02, 0x4a
	.zero		1
	.zero		1


	//----- nvinfo : EIATTR_EXIT_INSTR_OFFSETS
	.align		4
        /*004c*/ 	.byte	0x04, 0x1c
        /*004e*/ 	.short	(.L_9939 - .L_9938)


	//   ....[0]....
.L_9938:
        /*0050*/ 	.word	0x00000450


	//   ....[1]....
        /*0054*/ 	.word	0x000006b0


	//   ....[2]....
        /*0058*/ 	.word	0x00000760


	//----- nvinfo : EIATTR_CRS_STACK_SIZE
	.align		4
.L_9939:
        /*005c*/ 	.byte	0x04, 0x1e
        /*005e*/ 	.short	(.L_9941 - .L_9940)
.L_9940:
        /*0060*/ 	.word	0x00000000


	//----- nvinfo : EIATTR_CBANK_PARAM_SIZE
	.align		4
.L_9941:
        /*0064*/ 	.byte	0x03, 0x19
        /*0066*/ 	.short	0x0018


	//----- nvinfo : EIATTR_PARAM_CBANK
	.align		4
        /*0068*/ 	.byte	0x04, 0x0a
        /*006a*/ 	.short	(.L_9943 - .L_9942)
	.align		4
.L_9942:
        /*006c*/ 	.word	index@(.nv.constant0.contiguous_all_i64)
        /*0070*/ 	.short	0x0380
        /*0072*/ 	.short	0x0018


	//----- nvinfo : EIATTR_SW_WAR
	.align		4
.L_9943:
        /*0074*/ 	.byte	0x04, 0x36
        /*0076*/ 	.short	(.L_9945 - .L_9944)
.L_9944:
        /*0078*/ 	.word	0x00000008
.L_9945:


//--------------------- .nv.info.contiguous_all33_i32 --------------------------
	.section	.nv.info.contiguous_all33_i32,"",@"SHT_CUDA_INFO"
	.sectionflags	@""
	.align	4


	//----- nvinfo : EIATTR_CUDA_API_VERSION
	.align		4
        /*0000*/ 	.byte	0x04, 0x37
        /*0002*/ 	.short	(.L_9947 - .L_9946)
.L_9946:
        /*0004*/ 	.word	0x00000082


	//----- nvinfo : EIATTR_KPARAM_INFO
	.align		4
.L_9947:
        /*0008*/ 	.byte	0x04, 0x17
        /*000a*/ 	.short	(.L_9949 - .L_9948)
.L_9948:
        /*000c*/ 	.word	0x00000000
        /*0010*/ 	.short	0x0004
        /*0012*/ 	.short	0x0020
        /*0014*/ 	.byte	0x00, 0xf0, 0x21, 0x00


	//----- nvinfo : EIATTR_KPARAM_INFO
	.align		4
.L_9949:
        /*0018*/ 	.byte	0x04, 0x17
        /*001a*/ 	.short	(.L_9951 - .L_9950)
.L_9950:
        /*001c*/ 	.word	0x00000000
        /*0020*/ 	.short	0x0003
        /*0022*/ 	.short	0x0018
        /*0024*/ 	.byte	0x00, 0xf0, 0x21, 0x00


	//----- nvinfo : EIATTR_KPARAM_INFO
	.align		4
.L_9951:
        /*0028*/ 	.byte	0x04, 0x17
        /*002a*/ 	.short	(.L_9953 - .L_9952)
.L_9952:
        /*002c*/ 	.word	0x00000000
        /*0030*/ 	.short	0x0002
        /*0032*/ 	.short	0x0010
        /*0034*/ 	.byte	0x00, 0xf0, 0x21, 0x00


	//----- nvinfo : EIATTR_KPARAM_INFO
	.align		4
.L_9953:
        /*0038*/ 	.byte	0x04, 0x17
        /*003a*/ 	.short	(.L_9955 - .L_9954)
.L_9954:
        /*003c*/ 	.word	0x00000000
        /*0040*/ 	.short	0x0001
        /*0042*/ 	.short	0x0008
        /*0044*/ 	.byte	0x00, 0xf5, 0x21, 0x00


	//----- nvinfo : EIATTR_KPARAM_INFO
	.align		4
.L_9955:
        /*0048*/ 	.byte	0x04, 0x17
        /*004a*/ 	.short	(.L_9957 - .L_9956)
.L_9956:
        /*004c*/ 	.word	0x00000000
        /*0050*/ 	.short	0x0000
        /*0052*/ 	.short	0x0000
        /*0054*/ 	.byte	0x00, 0xf5, 0x21, 0x00


	//----- nvinfo : EIATTR_SPARSE_MMA_MASK
	.align		4
.L_9957:
        /*0058*/ 	.byte	0x03, 0x50
        /*005a*/ 	.short	0x0000


	//----- nvinfo : EIATTR_MAXREG_COUNT
	.align		4
        /*005c*/ 	.byte	0x03, 0x1b
        /*005e*/ 	.short	0x00ff


	//----- nvinfo : EIATTR_NUM_BARRIERS
	.align		4
        /*0060*/ 	.byte	0x02, 0x4c
        /*0062*/ 	.byte	0x01
	.zero		1


	//----- nvinfo : EIATTR_MERCURY_ISA_VERSION
	.align		4
        /*0064*/ 	.byte	0x03, 0x5f
        /*0066*/ 	.short	0x0101


	//----- nvinfo : EIATTR_VRC_CTA_INIT_COUNT
	.align		4
        /*0068*/ 	.byte	0x02, 0x4a
	.zero		1
	.zero		1


	//----- nvinfo : EIATTR_EXIT_INSTR_OFFSETS
	.align		4
        /*006c*/ 	.byte	0x04, 0x1c
        /*006e*/ 	.short	(.L_9959 - .L_9958)


	//   ....[0]....
.L_9958:
        /*0070*/ 	.word	0x00000150


	//   ....[1]....
        /*0074*/ 	.word	0x00000200


	//   ....[2]....
        /*0078*/ 	.word	0x00000970


	//----- nvinfo : EIATTR_CRS_STACK_SIZE
	.align		4
.L_9959:
        /*007c*/ 	.byte	0x04, 0x1e
        /*007e*/ 	.short	(.L_9961 - .L_9960)
.L_9960:
        /*0080*/ 	.word	0x00000000


	//----- nvinfo : EIATTR_CBANK_PARAM_SIZE
	.align		4
.L_9961:
        /*0084*/ 	.byte	0x03, 0x19
        /*0086*/ 	.short	0x0028


	//----- nvinfo : EIATTR_PARAM_CBANK
	.align		4
        /*0088*/ 	.byte	0x04, 0x0a
        /*008a*/ 	.short	(.L_9963 - .L_9962)
	.align		4
.L_9962:
        /*008c*/ 	.word	index@(.nv.constant0.contiguous_all33_i32)
        /*0090*/ 	.short	0x0380
        /*0092*/ 	.short	0x0028


	//----- nvinfo : EIATTR_SW_WAR
	.align		4
.L_9963:
        /*0094*/ 	.byte	0x04, 0x36
        /*0096*/ 	.short	(.L_9965 - .L_9964)
.L_9964:
        /*0098*/ 	.word	0x00000008
.L_9965:


//--------------------- .nv.info.contiguous_all3_i32 --------------------------
	.section	.nv.info.contiguous_all3_i32,"",@"SHT_CUDA_INFO"
	.sectionflags	@""
	.align	4


	//----- nvinfo : EIATTR_CUDA_API_VERSION
	.align		4
        /*0000*/ 	.byte	0x04, 0x37
        /*0002*/ 	.short	(.L_9967 - .L_9966)
.L_9966:
        /*0004*/ 	.word	0x00000082


	//----- nvinfo : EIATTR_KPARAM_INFO
	.align		4
.L_9967:
        /*0008*/ 	.byte	0x04, 0x17
        /*000a*/ 	.short	(.L_9969 - .L_9968)
.L_9968:
        /*000c*/ 	.word	0x00000000
        /*0010*/ 	.short	0x0006
        /*0012*/ 	.short	0x0030
        /*0014*/ 	.byte	0x00, 0xf0, 0x21, 0x00


	//----- nvinfo : EIATTR_KPARAM_INFO
	.align		4
.L_9969:
        /*0018*/ 	.byte	0x04, 0x17
        /*001a*/ 	.short	(.L_9971 - .L_9970)
.L_9970:
        /*001c*/ 	.word	0x00000000
        /*0020*/ 	.short	0x0005
        /*0022*/ 	.short	0x0028
        /*0024*/ 	.byte	0x00, 0xf0, 0x21, 0x00


	//----- nvinfo : EIATTR_KPARAM_INFO
	.align		4
.L_9971:
        /*0028*/ 	.byte	0x04, 0x17
        /*002a*/ 	.short	(.L_9973 - .L_9972)
.L_9972:
        /*002c*/ 	.word	0x00000000
        /*0030*/ 	.short	0x0004
        /*0032*/ 	.short	0x0020
        /*0034*/ 	.byte	0x00, 0xf0, 0x21, 0x00


	//----- nvinfo : EIATTR_KPARAM_INFO
	.align		4
.L_9973:
        /*0038*/ 	.byte	0x04, 0x17
        /*003a*/ 	.short	(.L_9975 - .L_9974)
.L_9974:
        /*003c*/ 	.word	0x00000000
        /*0040*/ 	.short	0x0003
        /*0042*/ 	.short	0x0018
        /*0044*/ 	.byte	0x00, 0xf5, 0x21, 0x00


	//----- nvinfo : EIATTR_KPARAM_INFO
	.align		4
.L_9975:
        /*0048*/ 	.byte	0x04, 0x17
        /*004a*/ 	.short	(.L_9977 - .L_9976)
.L_9976:
        /*004c*/ 	.word	0x00000000
        /*0050*/ 	.short	0x0002
        /*0052*/ 	.short	0x0010
        /*0054*/ 	.byte	0x00, 0xf5, 0x21, 0x00


	//----- nvinfo : EIATTR_KPARAM_INFO
	.align		4
.L_9977:
        /*0058*/ 	.byte	0x04, 0x17
        /*005a*/ 	.short	(.L_9979 - .L_9978)
.L_9978:
        /*005c*/ 	.word	0x00000000
        /*0060*/ 	.short	0x0001
        /*0062*/ 	.short	0x0008
        /*0064*/ 	.byte	0x00, 0xf5, 0x21, 0x00


	//----- nvinfo : EIATTR_KPARAM_INFO
	.align		4
.L_9979:
        /*0068*/ 	.byte	0x04, 0x17
        /*006a*/ 	.short	(.L_9981 - .L_9980)
.L_9980:
        /*006c*/ 	.word	0x00000000
        /*0070*/ 	.short	0x0000
        /*0072*/ 	.short	0x0000
        /*0074*/ 	.byte	0x00, 0xf5, 0x21, 0x00


	//----- nvinfo : EIATTR_SPARSE_MMA_MASK
	.align		4
.L_9981:
        /*0078*/ 	.byte	0x03, 0x50
        /*007a*/ 	.short	0x0000


	//----- nvinfo : EIATTR_MAXREG_COUNT
	.align		4
        /*007c*/ 	.byte	0x03, 0x1b
        /*007e*/ 	.short	0x00ff


	//----- nvinfo : EIATTR_NUM_BARRIERS
	.align		4
        /*0080*/ 	.byte	0x02, 0x4c
        /*0082*/ 	.byte	0x01
	.zero		1


	//----- nvinfo : EIATTR_MERCURY_ISA_VERSION
	.align		4
        /*0084*/ 	.byte	0x03, 0x5f
        /*0086*/ 	.short	0x0101


	//----- nvinfo : EIATTR_VRC_CTA_INIT_COUNT
	.align		4
        /*0088*/ 	.byte	0x02, 0x4a
	.zero		1
	.zero		1


	//----- nvinfo : EIATTR_EXIT_INSTR_OFFSETS
	.align		4
        /*008c*/ 	.byte	0x04, 0x1c
        /*008e*/ 	.short	(.L_9983 - .L_9982)


	//   ....[0]....
.L_9982:
        /*0090*/ 	.word	0x00000150


	//   ....[1]....
        /*0094*/ 	.word	0x00003130


	//   ....[2]....
        /*0098*/ 	.word	0x00003910


	//----- nvinfo : EIATTR_CRS_STACK_SIZE
	.align		4
.L_9983:
        /*009c*/ 	.byte	0x04, 0x1e
        /*009e*/ 	.short	(.L_9985 - .L_9984)
.L_9984:
        /*00a0*/ 	.word	0x00000000


	//----- nvinfo : EIATTR_CBANK_PARAM_SIZE
	.align		4
.L_9985:
        /*00a4*/ 	.byte	0x03, 0x19
        /*00a6*/ 	.short	0x0038


	//----- nvinfo : EIATTR_PARAM_CBANK
	.align		4
        /*00a8*/ 	.byte	0x04, 0x0a
        /*00aa*/ 	.short	(.L_9987 - .L_9986)
	.align		4
.L_9986:
        /*00ac*/ 	.word	index@(.nv.constant0.contiguous_all3_i32)
        /*00b0*/ 	.short	0x0380
        /*00b2*/ 	.short	0x0038


	//----- nvinfo : EIATTR_SW_WAR
	.align		4
.L_9987:
        /*00b4*/ 	.byte	0x04, 0x36
        /*00b6*/ 	.short	(.L_9989 - .L_9988)
.L_9988:
        /*00b8*/ 	.word	0x00000008
.L_9989:


//--------------------- .nv.info.contiguous_all22_i32 --------------------------
	.section	.nv.info.contiguous_all22_i32,"",@"SHT_CUDA_INFO"
	.sectionflags	@""
	.align	4


	//----- nvinfo : EIATTR_CUDA_API_VERSION
	.align		4
        /*0000*/ 	.byte	0x04, 0x37
        /*0002*/ 	.short	(.L_9991 - .L_9990)
.L_9990:
        /*0004*/ 	.word	0x00000082


	//----- nvinfo : EIATTR_KPARAM_INFO
	.align		4
.L_9991:
        /*0008*/ 	.byte	0x04, 0x17
        /*000a*/ 	.short	(.L_9993 - .L_9992)
.L_9992:
        /*000c*/ 	.word	0x00000000
        /*0010*/ 	.short	0x0003
        /*0012*/ 	.short	0x0018
        /*0014*/ 	.byte	0x00, 0xf0, 0x21, 0x00


	//----- nvinfo : EIATTR_KPARAM_INFO
	.align		4
.L_9993:
        /*0018*/ 	.byte	0x04, 0x17
        /*001a*/ 	.short	(.L_9995 - .L_9994)
.L_9994:
        /*001c*/ 	.word	0x00000000
        /*0020*/ 	.short	0x0002
        /*0022*/ 	.short	0x0010
        /*0024*/ 	.byte	0x00, 0xf0, 0x21, 0x00


	//----- nvinfo : EIATTR_KPARAM_INFO
	.align		4
.L_9995:
        /*0028*/ 	.byte	0x04, 0x17
        /*002a*/ 	.short	(.L_9997 - .L_9996)
.L_9996:
        /*002c*/ 	.word	0x00000000
        /*0030*/ 	.short	0x0001
        /*0032*/ 	.short	0x0008
        /*0034*/ 	.byte	0x00, 0xf5, 0x21, 0x00


	//----- nvinfo : EIATTR_KPARAM_INFO
	.align		4
.L_9997:
        /*0038*/ 	.byte	0x04, 0x17
        /*003a*/ 	.short	(.L_9999 - .L_9998)
.L_9998:
        /*003c*/ 	.word	0x00000000
        /*0040*/ 	.short	0x0000
        /*0042*/ 	.short	0x0000
        /*0044*/ 	.byte	0x00, 0xf5, 0x21, 0x00


	//----- nvinfo : EIATTR_SPARSE_MMA_MASK
	.align		4
.L_9999:
        /*0048*/ 	.byte	0x03, 0x50
        /*004a*/ 	.short	0x0000


	//----- nvinfo : EIATTR_MAXREG_COUNT
	.align		4
        /*004c*/ 	.byte	0x03, 0x1b
        /*004e*/ 	.short	0x00ff


	//----- nvinfo : EIATTR_NUM_BARRIERS
	.align		4
        /*0050*/ 	.byte	0x02, 0x4c
        /*0052*/ 	.byte	0x01
	.zero		1


	//----- nvinfo : EIATTR_MERCURY_ISA_VERSION
	.align		4
        /*0054*/ 	.byte	0x03, 0x5f
        /*0056*/ 	.short	0x0101


	//----- nvinfo : EIATTR_VRC_CTA_INIT_COUNT
	.align		4
        /*0058*/ 	.byte	0x02, 0x4a
	.zero		1
	.zero		1


	//----- nvinfo : EIATTR_EXIT_INSTR_OFFSETS
	.align		4
        /*005c*/ 	.byte	0x04, 0x1c
        /*005e*/ 	.short	(.L_10001 - .L_10000)


	//   ....[0]....
.L_10000:
        /*0060*/ 	.word	0x000004e0


	//   ....[1]....
        /*0064*/ 	.word	0x00000740


	//   ....[2]....
        /*0068*/ 	.word	0x00000850


	//----- nvinfo : EIATTR_CRS_STACK_SIZE
	.align		4
.L_10001:
        /*006c*/ 	.byte	0x04, 0x1e
        /*006e*/ 	.short	(.L_10003 - .L_10002)
.L_10002:
        /*0070*/ 	.word	0x00000000


	//----- nvinfo : EIATTR_CBANK_PARAM_SIZE
	.align		4
.L_10003:
        /*0074*/ 	.byte	0x03, 0x19
        /*0076*/ 	.short	0x0020


	//----- nvinfo : EIATTR_PARAM_CBANK
	.align		4
        /*0078*/ 	.byte	0x04, 0x0a
        /*007a*/ 	.short	(.L_10005 - .L_10004)
	.align		4
.L_10004:
        /*007c*/ 	.word	index@(.nv.constant0.contiguous_all22_i32)
        /*0080*/ 	.short	0x0380
        /*0082*/ 	.short	0x0020


	//----- nvinfo : EIATTR_SW_WAR
	.align		4
.L_10005:
        /*0084*/ 	.byte	0x04, 0x36
        /*0086*/ 	.short	(.L_10007 - .L_10006)
.L_10006:
        /*0088*/ 	.word	0x00000008
.L_10007:


//--------------------- .nv.info.contiguous_all2_i32 --------------------------
	.section	.nv.info.contiguous_all2_i32,"",@"SHT_CUDA_INFO"
	.sectionflags	@""
	.align	4


	//----- nvinfo : EIATTR_CUDA_API_VERSION
	.align		4
        /*0000*/ 	.byte	0x04, 0x37
        /*0002*/ 	.short	(.L_10009 - .L_10008)
.L_10008:
        /*0004*/ 	.word	0x00000082


	//----- nvinfo : EIATTR_KPARAM_INFO
	.align		4
.L_10009:
        /*0008*/ 	.byte	0x04, 0x17
        /*000a*/ 	.short	(.L_10011 - .L_10010)
.L_10010:
        /*000c*/ 	.word	0x00000000
        /*0010*/ 	.short	0x0006
        /*0012*/ 	.short	0x0030
        /*0014*/ 	.byte	0x00, 0xf0, 0x21, 0x00


	//----- nvinfo : EIATTR_KPARAM_INFO
	.align		4
.L_10011:
        /*0018*/ 	.byte	0x04, 0x17
        /*001a*/ 	.short	(.L_10013 - .L_10012)
.L_10012:
        /*001c*/ 	.word	0x00000000
        /*0020*/ 	.short	0x0005
        /*0022*/ 	.short	0x0028
        /*0024*/ 	.byte	0x00, 0xf0, 0x21, 0x00


	//----- nvinfo : EIATTR_KPARAM_INFO
	.align		4
.L_10013:
        /*0028*/ 	.byte	0x04, 0x17
        /*002a*/ 	.short	(.L_10015 - .L_10014)
.L_10014:
        /*002c*/ 	.word	0x00000000
        /*0030*/ 	.short	0x0004
        /*0032*/ 	.short	0x0020
        /*0034*/ 	.byte	0x00, 0xf0, 0x21, 0x00


	//----- nvinfo : EIATTR_KPARAM_INFO
	.align		4
.L_10015:
        /*0038*/ 	.byte	0x04, 0x17
        /*003a*/ 	.short	(.L_10017 - .L_10016)
.L_10016:
        /*003c*/ 	.word	0x00000000
        /*0040*/ 	.short	0x0003
        /*0042*/ 	.short	0x0018
        /*0044*/ 	.byte	0x00, 0xf5, 0x21, 0x00


	//----- nvinfo : EIATTR_KPARAM_INFO
	.align		4
.L_10017:
        /*0048*/ 	.byte	0x04, 0x17
        /*004a*/ 	.short	(.L_10019 - .L_10018)
.L_10018:
        /*004c*/ 	.word	0x00000000
        /*0050*/ 	.short	0x0002
        /*0052*/ 	.short	0x0010
        /*0054*/ 	.byte	0x00, 0xf5, 0x21, 0x00


	//----- nvinfo : EIATTR_KPARAM_INFO
	.align		4
.L_10019:
        /*0058*/ 	.byte	0x04, 0x17
        /*005a*/ 	.short	(.L_10021 - .L_10020)
.L_10020:
        /*005c*/ 	.word	0x00000000
        /*0060*/ 	.short	0x0001
        /*0062*/ 	.short	0x0008
        /*0064*/ 	.byte	0x00, 0xf5, 0x21, 0x00


	//----- nvinfo : EIATTR_KPARAM_INFO
	.align		4
.L_10021:
        /*0068*/ 	.byte	0x04, 0x17
        /*006a*/ 	.short	(.L_10023 - .L_10022)
.L_10022:
        /*006c*/ 	.word	0x00000000
        /*0070*/ 	.short	0x0000
        /*0072*/ 	.short	0x0000
        /*0074*/ 	.byte	0x00, 0xf5, 0x21, 0x00


	//----- nvinfo : EIATTR_SPARSE_MMA_MASK
	.align		4
.L_10023:
        /*0078*/ 	.byte	0x03, 0x50
        /*007a*/ 	.short	0x0000


	//----- nvinfo : EIATTR_MAXREG_COUNT
	.align		4
        /*007c*/ 	.byte	0x03, 0x1b
        /*007e*/ 	.short	0x00ff


	//----- nvinfo : EIATTR_NUM_BARRIERS
	.align		4
        /*0080*/ 	.byte	0x02, 0x4c
        /*0082*/ 	.byte	0x01
	.zero		1


	//----- nvinfo : EIATTR_MERCURY_ISA_VERSION
	.align		4
        /*0084*/ 	.byte	0x03, 0x5f
        /*0086*/ 	.short	0x0101


	//----- nvinfo : EIATTR_VRC_CTA_INIT_COUNT
	.align		4
        /*0088*/ 	.byte	0x02, 0x4a
	.zero		1
	.zero		1


	//----- nvinfo : EIATTR_EXIT_INSTR_OFFSETS
	.align		4
        /*008c*/ 	.byte	0x04, 0x1c
        /*008e*/ 	.short	(.L_10025 - .L_10024)


	//   ....[0]....
.L_10024:
        /*0090*/ 	.word	0x00006870


	//   ....[1]....
        /*0094*/ 	.word	0x00006ad0


	//   ....[2]....
        /*0098*/ 	.word	0x00006be0


	//----- nvinfo : EIATTR_CRS_STACK_SIZE
	.align		4
.L_10025:
        /*009c*/ 	.byte	0x04, 0x1e
        /*009e*/ 	.short	(.L_10027 - .L_10026)
.L_10026:
        /*00a0*/ 	.word	0x00000000


	//----- nvinfo : EIATTR_CBANK_PARAM_SIZE
	.align		4
.L_10027:
        /*00a4*/ 	.byte	0x03, 0x19
        /*00a6*/ 	.short	0x0038


	//----- nvinfo : EIATTR_PARAM_CBANK
	.align		4
        /*00a8*/ 	.byte	0x04, 0x0a
        /*00aa*/ 	.short	(.L_10029 - .L_10028)
	.align		4
.L_10028:
        /*00ac*/ 	.word	index@(.nv.constant0.contiguous_all2_i32)
        /*00b0*/ 	.short	0x0380
        /*00b2*/ 	.short	0x0038


	//----- nvinfo : EIATTR_SW_WAR
	.align		4
.L_10029:
        /*00b4*/ 	.byte	0x04, 0x36
        /*00b6*/ 	.short	(.L_10031 - .L_10030)
.L_10030:
        /*00b8*/ 	.word	0x00000008
.L_10031:


//--------------------- .nv.info.uncontiguous_all_i32 --------------------------
	.section	.nv.info.uncontiguous_all_i32,"",@"SHT_CUDA_INFO"
	.sectionflags	@""
	.align	4


	//----- nvinfo : EIATTR_CUDA_API_VERSION
	.align		4
        /*0000*/ 	.byte	0x04, 0x37
        /*0002*/ 	.short	(.L_10033 - .L_10032)
.L_10032:
        /*0004*/ 	.word	0x00000082


	//----- nvinfo : EIATTR_KPARAM_INFO
	.align		4
.L_10033:
        /*0008*/ 	.byte	0x04, 0x17
        /*000a*/ 	.short	(.L_10035 - .L_10034)
.L_10034:
        /*000c*/ 	.word	0x00000000
        /*0010*/ 	.short	0x0005
        /*0012*/ 	.short	0x0028
        /*0014*/ 	.byte	0x00, 0xf0, 0x21, 0x00


	//----- nvinfo : EIATTR_KPARAM_INFO
	.align		4
.L_10035:
        /*0018*/ 	.byte	0x04, 0x17
        /*001a*/ 	.short	(.L_10037 - .L_10036)
.L_10036:
        /*001c*/ 	.word	0x00000000
        /*0020*/ 	.short	0x0004
        /*0022*/ 	.short	0x0020
        /*0024*/ 	.byte	0x00, 0xf0, 0x21, 0x00


	//----- nvinfo : EIATTR_KPARAM_INFO
	.align		4
.L_10037:
        /*0028*/ 	.byte	0x04, 0x17
        /*002a*/ 	.short	(.L_10039 - .L_10038)
.L_10038:
        /*002c*/ 	.word	0x00000000
        /*0030*/ 	.short	0x0003
        /*0032*/ 	.short	0x0018
        /*0034*/ 	.byte	0x00, 0xf5, 0x21, 0x00


	//----- nvinfo : EIATTR_KPARAM_INFO
	.align		4
.L_10039:
        /*0038*/ 	.byte	0x04, 0x17
        /*003a*/ 	.short	(.L_10041 - .L_10040)
.L_10040:
        /*003c*/ 	.word	0x00000000
        /*0040*/ 	.short	0x0002
        /*0042*/ 	.short	0x0010
        /*0044*/ 	.byte	0x00, 0xf5, 0x21, 0x00


	//----- nvinfo : EIATTR_KPARAM_INFO
	.align		4
.L_10041:
        /*0048*/ 	.byte	0x04, 0x17
        /*004a*/ 	.short	(.L_10043 - .L_10042)
.L_10042:
        /*004c*/ 	.word	0x00000000
        /*0050*/ 	.short	0x0001
        /*0052*/ 	.short	0x0008
        /*0054*/ 	.byte	0x00, 0xf5, 0x21, 0x00


	//----- nvinfo : EIATTR_KPARAM_INFO
	.align		4
.L_10043:
        /*0058*/ 	.byte	0x04, 0x17
        /*005a*/ 	.short	(.L_10045 - .L_10044)
.L_10044:
        /*005c*/ 	.word	0x00000000
        /*0060*/ 	.short	0x0000
        /*0062*/ 	.short	0x0000
        /*0064*/ 	.byte	0x00, 0xf5, 0x21, 0x00


	//----- nvinfo : EIATTR_SPARSE_MMA_MASK
	.align		4
.L_10045:
        /*0068*/ 	.byte	0x03, 0x50
        /*006a*/ 	.short	0x0000


	//----- nvinfo : EIATTR_MAXREG_COUNT
	.align		4
        /*006c*/ 	.byte	0x03, 0x1b
        /*006e*/ 	.short	0x00ff


	//----- nvinfo : EIATTR_NUM_BARRIERS
	.align		4
        /*0070*/ 	.byte	0x02, 0x4c
        /*0072*/ 	.byte	0x01
	.zero		1


	//----- nvinfo : EIATTR_MERCURY_ISA_VERSION
	.align		4
        /*0074*/ 	.byte	0x03, 0x5f
        /*0076*/ 	.short	0x0101


	//----- nvinfo : EIATTR_VRC_CTA_INIT_COUNT
	.align		4
        /*0078*/ 	.byte	0x02, 0x4a
	.zero		1
	.zero		1


	//----- nvinfo : EIATTR_EXIT_INSTR_OFFSETS
	.align		4
        /*007c*/ 	.byte	0x04, 0x1c
        /*007e*/ 	.short	(.L_10047 - .L_10046)


	//   ....[0]....
.L_10046:
        /*0080*/ 	.word	0x000067f0


	//   ....[1]....
        /*0084*/ 	.word	0x00006a50


	//   ....[2]....
        /*0088*/ 	.word	0x00006b00


	//----- nvinfo : EIATTR_CRS_STACK_SIZE
	.align		4
.L_10047:
        /*008c*/ 	.byte	0x04, 0x1e
        /*008e*/ 	.short	(.L_10049 - .L_10048)
.L_10048:
        /*0090*/ 	.word	0x00000000


	//----- nvinfo : EIATTR_CBANK_PARAM_SIZE
	.align		4
.L_10049:
        /*0094*/ 	.byte	0x03, 0x19
        /*0096*/ 	.short	0x0030


	//----- nvinfo : EIATTR_PARAM_CBANK
	.align		4
        /*0098*/ 	.byte	0x04, 0x0a
        /*009a*/ 	.short	(.L_10051 - .L_10050)
	.align		4
.L_10050:
        /*009c*/ 	.word	index@(.nv.constant0.uncontiguous_all_i32)
        /*00a0*/ 	.short	0x0380
        /*00a2*/ 	.short	0x0030


	//----- nvinfo : EIATTR_SW_WAR
	.align		4
.L_10051:
        /*00a4*/ 	.byte	0x04, 0x36
        /*00a6*/ 	.short	(.L_10053 - .L_10052)
.L_10052:
        /*00a8*/ 	.word	0x00000008
.L_10053:


//--------------------- .nv.info.contiguous_all_i32 --------------------------
	.section	.nv.info.contiguous_all_i32,"",@"SHT_CUDA_INFO"
	.sectionflags	@""
	.align	4


	//----- nvinfo : EIATTR_CUDA_API_VERSION
	.align		4
        /*0000*/ 	.byte	0x04, 0x37
        /*0002*/ 	.short	(.L_10055 - .L_10054)
.L_10054:
        /*0004*/ 	.word	0x00000082


	//----- nvinfo : EIATTR_KPARAM_INFO
	.align		4
.L_10055:
        /*0008*/ 	.byte	0x04, 0x17
        /*000a*/ 	.short	(.L_10057 - .L_10056)
.L_10056:
        /*000c*/ 	.word	0x00000000
        /*0010*/ 	.short	0x0002
        /*0012*/ 	.short	0x0010
        /*0014*/ 	.byte	0x00, 0xf0, 0x21, 0x00


	//----- nvinfo : EIATTR_KPARAM_INFO
	.align		4
.L_10057:
        /*0018*/ 	.byte	0x04, 0x17
        /*001a*/ 	.short	(.L_10059 - .L_10058)
.L_10058:
        /*001c*/ 	.word	0x00000000
        /*0020*/ 	.short	0x0001
        /*0022*/ 	.short	0x0008
        /*0024*/ 	.byte	0x00, 0xf5, 0x21, 0x00


	//----- nvinfo : EIATTR_KPARAM_INFO
	.align		4
.L_10059:
        /*0028*/ 	.byte	0x04, 0x17
        /*002a*/ 	.short	(.L_10061 - .L_10060)
.L_10060:
        /*002c*/ 	.word	0x00000000
        /*0030*/ 	.short	0x0000
        /*0032*/ 	.short	0x0000
        /*0034*/ 	.byte	0x00, 0xf5, 0x21, 0x00


	//----- nvinfo : EIATTR_SPARSE_MMA_MASK
	.align		4
.L_10061:
        /*0038*/ 	.byte	0x03, 0x50
        /*003a*/ 	.short	0x0000


	//----- nvinfo : EIATTR_MAXREG_COUNT
	.align		4
        /*003c*/ 	.byte	0x03, 0x1b
        /*003e*/ 	.short	0x00ff


	//----- nvinfo : EIATTR_NUM_BARRIERS
	.align		4
        /*0040*/ 	.byte	0x02, 0x4c
        /*0042*/ 	.byte	0x01
	.zero		1


	//----- nvinfo : EIATTR_MERCURY_ISA_VERSION
	.align		4
        /*0044*/ 	.byte	0x03, 0x5f
        /*0046*/ 	.short	0x0101


	//----- nvinfo : EIATTR_VRC_CTA_INIT_COUNT
	.align		4
        /*0048*/ 	.byte	0x02, 0x4a
	.zero		1
	.zero		1


	//----- nvinfo : EIATTR_EXIT_INSTR_OFFSETS
	.align		4
        /*004c*/ 	.byte	0x04, 0x1c
        /*004e*/ 	.short	(.L_10063 - .L_10062)


	//   ....[0]....
.L_10062:
        /*0050*/ 	.word	0x00000420


	//   ....[1]....
        /*0054*/ 	.word	0x00000680


	//   ....[2]....
        /*0058*/ 	.word	0x00000730


	//----- nvinfo : EIATTR_CRS_STACK_SIZE
	.align		4
.L_10063:
        /*005c*/ 	.byte	0x04, 0x1e
        /*005e*/ 	.short	(.L_10065 - .L_10064)
.L_10064:
        /*0060*/ 	.word	0x00000000


	//----- nvinfo : EIATTR_CBANK_PARAM_SIZE
	.align		4
.L_10065:
        /*0064*/ 	.byte	0x03, 0x19
        /*0066*/ 	.short	0x0018


	//----- nvinfo : EIATTR_PARAM_CBANK
	.align		4
        /*0068*/ 	.byte	0x04, 0x0a
        /*006a*/ 	.short	(.L_10067 - .L_10066)
	.align		4
.L_10066:
        /*006c*/ 	.word	index@(.nv.constant0.contiguous_all_i32)
        /*0070*/ 	.short	0x0380
        /*0072*/ 	.short	0x0018


	//----- nvinfo : EIATTR_SW_WAR
	.align		4
.L_10067:
        /*0074*/ 	.byte	0x04, 0x36
        /*0076*/ 	.short	(.L_10069 - .L_10068)
.L_10068:
        /*0078*/ 	.word	0x00000008
.L_10069:


//--------------------- .nv.info.contiguous_all33_i16 --------------------------
	.section	.nv.info.contiguous_all33_i16,"",@"SHT_CUDA_INFO"
	.sectionflags	@""
	.align	4


	//----- nvinfo : EIATTR_CUDA_API_VERSION
	.align		4
        /*0000*/ 	.byte	0x04, 0x37
        /*0002*/ 	.short	(.L_10071 - .L_10070)
.L_10070:
        /*0004*/ 	.word	0x00000082


	//----- nvinfo : EIATTR_KPARAM_INFO
	.align		4
.L_10071:
        /*0008*/ 	.byte	0x04, 0x17
        /*000a*/ 	.short	(.L_10073 - .L_10072)
.L_10072:
        /*000c*/ 	.word	0x00000000
        /*0010*/ 	.short	0x0004
        /*0012*/ 	.short	0x0020
        /*0014*/ 	.byte	0x00, 0xf0, 0x21, 0x00


	//----- nvinfo : EIATTR_KPARAM_INFO
	.align		4
.L_10073:
        /*0018*/ 	.byte	0x04, 0x17
        /*001a*/ 	.short	(.L_10075 - .L_10074)
.L_10074:
        /*001c*/ 	.word	0x00000000
        /*0020*/ 	.short	0x0003
        /*0022*/ 	.short	0x0018
        /*0024*/ 	.byte	0x00, 0xf0, 0x21, 0x00


	//----- nvinfo : EIATTR_KPARAM_INFO
	.align		4
.L_10075:
        /*0028*/ 	.byte	0x04, 0x17
        /*002a*/ 	.short	(.L_10077 - .L_10076)
.L_10076:
        /*002c*/ 	.word	0x00000000
        /*0030*/ 	.short	0x0002
        /*0032*/ 	.short	0x0010
        /*0034*/ 	.byte	0x00, 0xf0, 0x21, 0x00


	//----- nvinfo : EIATTR_KPARAM_INFO
	.align		4
.L_10077:
        /*0038*/ 	.byte	0x04, 0x17
        /*003a*/ 	.short	(.L_10079 - .L_10078)
.L_10078:
        /*003c*/ 	.word	0x00000000
        /*0040*/ 	.short	0x0001
        /*0042*/ 	.short	0x0008
        /*0044*/ 	.byte	0x00, 0xf5, 0x21, 0x00


	//----- nvinfo : EIATTR_KPARAM_INFO
	.align		4
.L_10079:
        /*0048*/ 	.byte	0x04, 0x17
        /*004a*/ 	.short	(.L_10081 - .L_10080)
.L_10080:
        /*004c*/ 	.word	0x00000000
        /*0050*/ 	.short	0x0000
        /*0052*/ 	.short	0x0000
        /*0054*/ 	.byte	0x00, 0xf5, 0x21, 0x00


	//----- nvinfo : EIATTR_SPARSE_MMA_MASK
	.align		4
.L_10081:
        /*0058*/ 	.byte	0x03, 0x50
        /*005a*/ 	.short	0x0000


	//----- nvinfo : EIATTR_MAXREG_COUNT
	.align		4
        /*005c*/ 	.byte	0x03, 0x1b
        /*005e*/ 	.short	0x00ff


	//----- nvinfo : EIATTR_NUM_BARRIERS
	.align		4
        /*0060*/ 	.byte	0x02, 0x4c
        /*0062*/ 	.byte	0x01
	.zero		1


	//----- nvinfo : EIATTR_MERCURY_ISA_VERSION
	.align		4
        /*0064*/ 	.byte	0x03, 0x5f
        /*0066*/ 	.short	0x0101


	//----- nvinfo : EIATTR_VRC_CTA_INIT_COUNT
	.align		4
        /*0068*/ 	.byte	0x02, 0x4a
	.zero		1
	.zero		1


	//----- nvinfo : EIATTR_EXIT_INSTR_OFFSETS
	.align		4
        /*006c*/ 	.byte	0x04, 0x1c
        /*006e*/ 	.short	(.L_10083 - .L_10082)


	//   ....[0]....
.L_10082:
        /*0070*/ 	.word	0x00000150


	//   ....[1]....
        /*0074*/ 	.word	0x00000200


	//   ....[2]....
        /*0078*/ 	.word	0x00000970


	//----- nvinfo : EIATTR_CRS_STACK_SIZE
	.align		4
.L_10083:
        /*007c*/ 	.byte	0x04, 0x1e
        /*007e*/ 	.short	(.L_10085 - .L_10084)
.L_10084:
        /*0080*/ 	.word	0x00000000


	//----- nvinfo : EIATTR_CBANK_PARAM_SIZE
	.align		4
.L_10085:
        /*0084*/ 	.byte	0x03, 0x19
        /*0086*/ 	.short	0x0028


	//----- nvinfo : EIATTR_PARAM_CBANK
	.align		4
        /*0088*/ 	.byte	0x04, 0x0a
        /*008a*/ 	.short	(.L_10087 - .L_10086)
	.align		4
.L_10086:
        /*008c*/ 	.word	index@(.nv.constant0.contiguous_all33_i16)
        /*0090*/ 	.short	0x0380
        /*0092*/ 	.short	0x0028


	//----- nvinfo : EIATTR_SW_WAR
	.align		4
.L_10087:
        /*0094*/ 	.byte	0x04, 0x36
        /*0096*/ 	.short	(.L_10089 - .L_10088)
.L_10088:
        /*0098*/ 	.word	0x00000008
.L_10089:


//--------------------- .nv.info.contiguous_all3_i16 --------------------------
	.section	.nv.info.contiguous_all3_i16,"",@"SHT_CUDA_INFO"
	.sectionflags	@""
	.align	4


	//----- nvinfo : EIATTR_CUDA_API_VERSION
	.align		4
        /*0000*/ 	.byte	0x04, 0x37
        /*0002*/ 	.short	(.L_10091 - .L_10090)
.L_10090:
        /*0004*/ 	.word	0x00000082


	//----- nvinfo : EIATTR_KPARAM_INFO
	.align		4
.L_10091:
        /*0008*/ 	.byte	0x04, 0x17
        /*000a*/ 	.short	(.L_10093 - .L_10092)
.L_10092:
        /*000c*/ 	.word	0x00000000
        /*0010*/ 	.short	0x0006
        /*0012*/ 	.short	0x0030
        /*0014*/ 	.byte	0x00, 0xf0, 0x21, 0x00


	//----- nvinfo : EIATTR_KPARAM_INFO
	.align		4
.L_10093:
        /*0018*/ 	.byte	0x04, 0x17
        /*001a*/ 	.short	(.L_10095 - .L_10094)
.L_10094:
        /*001c*/ 	.word	0x00000000
        /*0020*/ 	.short	0x0005
        /*0022*/ 	.short	0x0028
        /*0024*/ 	.byte	0x00, 0xf0, 0x21, 0x00


	//----- nvinfo : EIATTR_KPARAM_INFO
	.align		4
.L_10095:
        /*0028*/ 	.byte	0x04, 0x17
        /*002a*/ 	.short	(.L_10097 - .L_10096)
.L_10096:
        /*002c*/ 	.word	0x00000000
        /*0030*/ 	.short	0x0004
        /*0032*/ 	.short	0x0020
        /*0034*/ 	.byte	0x00, 0xf0, 0x21, 0x00


	//----- nvinfo : EIATTR_KPARAM_INFO
	.align		4
.L_10097:
        /*0038*/ 	.byte	0x04, 0x17
        /*003a*/ 	.short	(.L_10099 - .L_10098)
.L_10098:
        /*003c*/ 	.word	0x00000000
        /*0040*/ 	.short	0x0003
        /*0042*/ 	.short	0x0018
        /*0044*/ 	.byte	0x00, 0xf5, 0x21, 0x00


	//----- nvinfo : EIATTR_KPARAM_INFO
	.align		4
.L_10099:
        /*0048*/ 	.byte	0x04, 0x17
        /*004a*/ 	.short	(.L_10101 - .L_10100)
.L_10100:
        /*004c*/ 	.word	0x00000000
        /*0050*/ 	.short	0x0002
        /*0052*/ 	.short	0x0010
        /*0054*/ 	.byte	0x00, 0xf5, 0x21, 0x00


	//----- nvinfo : EIATTR_KPARAM_INFO
	.align		4
.L_10101:
        /*0058*/ 	.byte	0x04, 0x17
        /*005a*/ 	.short	(.L_10103 - .L_10102)
.L_10102:
        /*005c*/ 	.word	0x00000000
        /*0060*/ 	.short	0x0001
        /*0062*/ 	.short	0x0008
        /*0064*/ 	.byte	0x00, 0xf5, 0x21, 0x00


	//----- nvinfo : EIATTR_KPARAM_INFO
	.align		4
.L_10103:
        /*0068*/ 	.byte	0x04, 0x17
        /*006a*/ 	.short	(.L_10105 - .L_10104)
.L_10104:
        /*006c*/ 	.word	0x00000000
        /*0070*/ 	.short	0x0000
        /*0072*/ 	.short	0x0000
        /*0074*/ 	.byte	0x00, 0xf5, 0x21, 0x00


	//----- nvinfo : EIATTR_SPARSE_MMA_MASK
	.align		4
.L_10105:
        /*0078*/ 	.byte	0x03, 0x50
        /*007a*/ 	.short	0x0000


	//----- nvinfo : EIATTR_MAXREG_COUNT
	.align		4
        /*007c*/ 	.byte	0x03, 0x1b
        /*007e*/ 	.short	0x00ff


	//----- nvinfo : EIATTR_NUM_BARRIERS
	.align		4
        /*0080*/ 	.byte	0x02, 0x4c
        /*0082*/ 	.byte	0x01
	.zero		1


	//----- nvinfo : EIATTR_MERCURY_ISA_VERSION
	.align		4
        /*0084*/ 	.byte	0x03, 0x5f
        /*0086*/ 	.short	0x0101


	//----- nvinfo : EIATTR_VRC_CTA_INIT_COUNT
	.align		4
        /*0088*/ 	.byte	0x02, 0x4a
	.zero		1
	.zero		1


	//----- nvinfo : EIATTR_EXIT_INSTR_OFFSETS
	.align		4
        /*008c*/ 	.byte	0x04, 0x1c
        /*008e*/ 	.short	(.L_10107 - .L_10106)


	//   ....[0]....
.L_10106:
        /*0090*/ 	.word	0x00000150


	//   ....[1]....
        /*0094*/ 	.word	0x00003130


	//   ....[2]....
        /*0098*/ 	.word	0x00003910


	//----- nvinfo : EIATTR_CRS_STACK_SIZE
	.align		4
.L_10107:
        /*009c*/ 	.byte	0x04, 0x1e
        /*009e*/ 	.short	(.L_10109 - .L_10108)
.L_10108:
        /*00a0*/ 	.word	0x00000000


	//----- nvinfo : EIATTR_CBANK_PARAM_SIZE
	.align		4
.L_10109:
        /*00a4*/ 	.byte	0x03, 0x19
        /*00a6*/ 	.short	0x0038


	//----- nvinfo : EIATTR_PARAM_CBANK
	.align		4
        /*00a8*/ 	.byte	0x04, 0x0a
        /*00aa*/ 	.short	(.L_10111 - .L_10110)
	.align		4
.L_10110:
        /*00ac*/ 	.word	index@(.nv.constant0.contiguous_all3_i16)
        /*00b0*/ 	.short	0x0380
        /*00b2*/ 	.short	0x0038


	//----- nvinfo : EIATTR_SW_WAR
	.align		4
.L_10111:
        /*00b4*/ 	.byte	0x04, 0x36
        /*00b6*/ 	.short	(.L_10113 - .L_10112)
.L_10112:
        /*00b8*/ 	.word	0x00000008
.L_10113:


//--------------------- .nv.info.contiguous_all22_i16 --------------------------
	.section	.nv.info.contiguous_all22_i16,"",@"SHT_CUDA_INFO"
	.sectionflags	@""
	.align	4


	//----- nvinfo : EIATTR_CUDA_API_VERSION
	.align		4
        /*0000*/ 	.byte	0x04, 0x37
        /*0002*/ 	.short	(.L_10115 - .L_10114)
.L_10114:
        /*0004*/ 	.word	0x00000082


	//----- nvinfo : EIATTR_KPARAM_INFO
	.align		4
.L_10115:
        /*0008*/ 	.byte	0x04, 0x17
        /*000a*/ 	.short	(.L_10117 - .L_10116)
.L_10116:
        /*000c*/ 	.word	0x00000000
        /*0010*/ 	.short	0x0003
        /*0012*/ 	.short	0x0018
        /*0014*/ 	.byte	0x00, 0xf0, 0x21, 0x00


	//----- nvinfo : EIATTR_KPARAM_INFO
	.align		4
.L_10117:
        /*0018*/ 	.byte	0x04, 0x17
        /*001a*/ 	.short	(.L_10119 - .L_10118)
.L_10118:
        /*001c*/ 	.word	0x00000000
        /*0020*/ 	.short	0x0002
        /*0022*/ 	.short	0x0010
        /*0024*/ 	.byte	0x00, 0xf0, 0x21, 0x00


	//----- nvinfo : EIATTR_KPARAM_INFO
	.align		4
.L_10119:
        /*0028*/ 	.byte	0x04, 0x17
        /*002a*/ 	.short	(.L_10121 - .L_10120)
.L_10120:
        /*002c*/ 	.word	0x00000000
        /*0030*/ 	.short	0x0001
        /*0032*/ 	.short	0x0008
        /*0034*/ 	.byte	0x00, 0xf5, 0x21, 0x00


	//----- nvinfo : EIATTR_KPARAM_INFO
	.align		4
.L_10121:
        /*0038*/ 	.byte	0x04, 0x17
        /*003a*/ 	.short	(.L_10123 - .L_10122)
.L_10122:
        /*003c*/ 	.word	0x00000000
        /*0040*/ 	.short	0x0000
        /*0042*/ 	.short	0x0000
        /*0044*/ 	.byte	0x00, 0xf5, 0x21, 0x00


	//----- nvinfo : EIATTR_SPARSE_MMA_MASK
	.align		4
.L_10123:
        /*0048*/ 	.byte	0x03, 0x50
        /*004a*/ 	.short	0x0000


	//----- nvinfo : EIATTR_MAXREG_COUNT
	.align		4
        /*004c*/ 	.byte	0x03, 0x1b
        /*004e*/ 	.short	0x00ff


	//----- nvinfo : EIATTR_NUM_BARRIERS
	.align		4
        /*0050*/ 	.byte	0x02, 0x4c
        /*0052*/ 	.byte	0x01
	.zero		1


	//----- nvinfo : EIATTR_MERCURY_ISA_VERSION
	.align		4
        /*0054*/ 	.byte	0x03, 0x5f
        /*0056*/ 	.short	0x0101


	//----- nvinfo : EIATTR_VRC_CTA_INIT_COUNT
	.align		4
        /*0058*/ 	.byte	0x02, 0x4a
	.zero		1
	.zero		1


	//----- nvinfo : EIATTR_EXIT_INSTR_OFFSETS
	.align		4
        /*005c*/ 	.byte	0x04, 0x1c
        /*005e*/ 	.short	(.L_10125 - .L_10124)


	//   ....[0]....
.L_10124:
        /*0060*/ 	.word	0x000004e0


	//   ....[1]....
        /*0064*/ 	.word	0x00000740


	//   ....[2]....
        /*0068*/ 	.word	0x00000850


	//----- nvinfo : EIATTR_CRS_STACK_SIZE
	.align		4
.L_10125:
        /*006c*/ 	.byte	0x04, 0x1e
        /*006e*/ 	.short	(.L_10127 - .L_10126)
.L_10126:
        /*0070*/ 	.word	0x00000000


	//----- nvinfo : EIATTR_CBANK_PARAM_SIZE
	.align		4
.L_10127:
        /*0074*/ 	.byte	0x03, 0x19
        /*0076*/ 	.short	0x0020


	//----- nvinfo : EIATTR_PARAM_CBANK
	.align		4
        /*0078*/ 	.byte	0x04, 0x0a
        /*007a*/ 	.short	(.L_10129 - .L_10128)
	.align		4
.L_10128:
        /*007c*/ 	.word	index@(.nv.constant0.contiguous_all22_i16)
        /*0080*/ 	.short	0x0380
        /*0082*/ 	.short	0x0020


	//----- nvinfo : EIATTR_SW_WAR
	.align		4
.L_10129:
        /*0084*/ 	.byte	0x04, 0x36
        /*0086*/ 	.short	(.L_10131 - .L_10130)
.L_10130:
        /*0088*/ 	.word	0x00000008
.L_10131:


//--------------------- .nv.info.contiguous_all2_i16 --------------------------
	.section	.nv.info.contiguous_all2_i16,"",@"SHT_CUDA_INFO"
	.sectionflags	@""
	.align	4


	//----- nvinfo : EIATTR_CUDA_API_VERSION
	.align		4
        /*0000*/ 	.byte	0x04, 0x37
        /*0002*/ 	.short	(.L_10133 - .L_10132)
.L_10132:
        /*0004*/ 	.word	0x00000082


	//----- nvinfo : EIATTR_KPARAM_INFO
	.align		4
.L_10133:
        /*0008*/ 	.byte	0x04, 0x17
        /*000a*/ 	.short	(.L_10135 - .L_10134)
.L_10134:
        /*000c*/ 	.word	0x00000000
        /*0010*/ 	.short	0x0006
        /*0012*/ 	.short	0x0030
        /*0014*/ 	.byte	0x00, 0xf0, 0x21, 0x00


	//----- nvinfo : EIATTR_KPARAM_INFO
	.align		4
.L_10135:
        /*0018*/ 	.byte	0x04, 0x17
        /*001a*/ 	.short	(.L_10137 - .L_10136)
.L_10136:
        /*001c*/ 	.word	0x00000000
        /*0020*/ 	.short	0x0005
        /*0022*/ 	.short	0x0028
        /*0024*/ 	.byte	0x00, 0xf0, 0x21, 0x00


	//----- nvinfo : EIATTR_KPARAM_INFO
	.align		4
.L_10137:
        /*0028*/ 	.byte	0x04, 0x17
        /*002a*/ 	.short	(.L_10139 - .L_10138)
.L_10138:
        /*002c*/ 	.word	0x00000000
        /*0030*/ 	.short	0x0004
        /*0032*/ 	.short	0x0020
        /*0034*/ 	.byte	0x00, 0xf0, 0x21, 0x00


	//----- nvinfo : EIATTR_KPARAM_INFO
	.align		4
.L_10139:
        /*0038*/ 	.byte	0x04, 0x17
        /*003a*/ 	.short	(.L_10141 - .L_10140)
.L_10140:
        /*003c*/ 	.word	0x00000000
        /*0040*/ 	.short	0x0003
        /*0042*/ 	.short	0x0018
        /*0044*/ 	.byte	0x00, 0xf5, 0x21, 0x00


	//----- nvinfo : EIATTR_KPARAM_INFO
	.align		4
.L_10141:
        /*0048*/ 	.byte	0x04, 0x17
        /*004a*/ 	.short	(.L_10143 - .L_10142)
.L_10142:
        /*004c*/ 	.word	0x00000000
        /*0050*/ 	.short	0x0002
        /*0052*/ 	.short	0x0010
        /*0054*/ 	.byte	0x00, 0xf5, 0x21, 0x00


	//----- nvinfo : EIATTR_KPARAM_INFO
	.align		4
.L_10143:
        /*0058*/ 	.byte	0x04, 0x17
        /*005a*/ 	.short	(.L_10145 - .L_10144)
.L_10144:
        /*005c*/ 	.word	0x00000000
        /*0060*/ 	.short	0x0001
        /*0062*/ 	.short	0x0008
        /*0064*/ 	.byte	0x00, 0xf5, 0x21, 0x00


	//----- nvinfo : EIATTR_KPARAM_INFO
	.align		4
.L_10145:
        /*0068*/ 	.byte	0x04, 0x17
        /*006a*/ 	.short	(.L_10147 - .L_10146)
.L_10146:
        /*006c*/ 	.word	0x00000000
        /*0070*/ 	.short	0x0000
        /*0072*/ 	.short	0x0000
        /*0074*/ 	.byte	0x00, 0xf5, 0x21, 0x00


	//----- nvinfo : EIATTR_SPARSE_MMA_MASK
	.align		4
.L_10147:
        /*0078*/ 	.byte	0x03, 0x50
        /*007a*/ 	.short	0x0000


	//----- nvinfo : EIATTR_MAXREG_COUNT
	.align		4
        /*007c*/ 	.byte	0x03, 0x1b
        /*007e*/ 	.short	0x00ff


	//----- nvinfo : EIATTR_NUM_BARRIERS
	.align		4
        /*0080*/ 	.byte	0x02, 0x4c
        /*0082*/ 	.byte	0x01
	.zero		1


	//----- nvinfo : EIATTR_MERCURY_ISA_VERSION
	.align		4
        /*0084*/ 	.byte	0x03, 0x5f
        /*0086*/ 	.short	0x0101


	//----- nvinfo : EIATTR_VRC_CTA_INIT_COUNT
	.align		4
        /*0088*/ 	.byte	0x02, 0x4a
	.zero		1
	.zero		1


	//----- nvinfo : EIATTR_EXIT_INSTR_OFFSETS
	.align		4
        /*008c*/ 	.byte	0x04, 0x1c
        /*008e*/ 	.short	(.L_10149 - .L_10148)


	//   ....[0]....
.L_10148:
        /*0090*/ 	.word	0x00006870


	//   ....[1]....
        /*0094*/ 	.word	0x00006ad0


	//   ....[2]....
        /*0098*/ 	.word	0x00006be0


	//----- nvinfo : EIATTR_CRS_STACK_SIZE
	.align		4
.L_10149:
        /*009c*/ 	.byte	0x04, 0x1e
        /*009e*/ 	.short	(.L_10151 - .L_10150)
.L_10150:
        /*00a0*/ 	.word	0x00000000


	//----- nvinfo : EIATTR_CBANK_PARAM_SIZE
	.align		4
.L_10151:
        /*00a4*/ 	.byte	0x03, 0x19
        /*00a6*/ 	.short	0x0038


	//----- nvinfo : EIATTR_PARAM_CBANK
	.align		4
        /*00a8*/ 	.byte	0x04, 0x0a
        /*00aa*/ 	.short	(.L_10153 - .L_10152)
	.align		4
.L_10152:
        /*00ac*/ 	.word	index@(.nv.constant0.contiguous_all2_i16)
        /*00b0*/ 	.short	0x0380
        /*00b2*/ 	.short	0x0038


	//----- nvinfo : EIATTR_SW_WAR
	.align		4
.L_10153:
        /*00b4*/ 	.byte	0x04, 0x36
        /*00b6*/ 	.short	(.L_10155 - .L_10154)
.L_10154:
        /*00b8*/ 	.word	0x00000008
.L_10155:


//--------------------- .nv.info.uncontiguous_all_i16 --------------------------
	.section	.nv.info.uncontiguous_all_i16,"",@"SHT_CUDA_INFO"
	.sectionflags	@""
	.align	4


	//----- nvinfo : EIATTR_CUDA_API_VERSION
	.align		4
        /*0000*/ 	.byte	0x04, 0x37
        /*0002*/ 	.short	(.L_10157 - .L_10156)
.L_10156:
        /*0004*/ 	.word	0x00000082


	//----- nvinfo : EIATTR_KPARAM_INFO
	.align		4
.L_10157:
        /*0008*/ 	.byte	0x04, 0x17
        /*000a*/ 	.short	(.L_10159 - .L_10158)
.L_10158:
        /*000c*/ 	.word	0x00000000
        /*0010*/ 	.short	0x0005
        /*0012*/ 	.short	0x0028
        /*0014*/ 	.byte	0x00, 0xf0, 0x21, 0x00


	//----- nvinfo : EIATTR_KPARAM_INFO
	.align		4
.L_10159:
        /*0018*/ 	.byte	0x04, 0x17
        /*001a*/ 	.short	(.L_10161 - .L_10160)
.L_10160:
        /*001c*/ 	.word	0x00000000
        /*0020*/ 	.short	0x0004
        /*0022*/ 	.short	0x0020
        /*0024*/ 	.byte	0x00, 0xf0, 0x21, 0x00


	//----- nvinfo : EIATTR_KPARAM_INFO
	.align		4
.L_10161:
        /*0028*/ 	.byte	0x04, 0x17
        /*002a*/ 	.short	(.L_10163 - .L_10162)
.L_10162:
        /*002c*/ 	.word	0x00000000
        /*0030*/ 	.short	0x0003
        /*0032*/ 	.short	0x0018
        /*0034*/ 	.byte	0x00, 0xf5, 0x21, 0x00


	//----- nvinfo : EIATTR_KPARAM_INFO
	.align		4
.L_10163:
        /*0038*/ 	.byte	0x04, 0x17
        /*003a*/ 	.short	(.L_10165 - .L_10164)
.L_10164:
        /*003c*/ 	.word	0x00000000
        /*0040*/ 	.short	0x0002
        /*0042*/ 	.short	0x0010
        /*0044*/ 	.byte	0x00, 0xf5, 0x21, 0x00


	//----- nvinfo : EIATTR_KPARAM_INFO
	.align		4
.L_10165:
        /*0048*/ 	.byte	0x04, 0x17
        /*004a*/ 	.short	(.L_10167 - .L_10166)
.L_10166:
        /*004c*/ 	.word	0x00000000
        /*0050*/ 	.short	0x0001
        /*0052*/ 	.short	0x0008
        /*0054*/ 	.byte	0x00, 0xf5, 0x21, 0x00


	//----- nvinfo : EIATTR_KPARAM_INFO
	.align		4
.L_10167:
        /*0058*/ 	.byte	0x04, 0x17
        /*005a*/ 	.short	(.L_10169 - .L_10168)
.L_10168:
        /*005c*/ 	.word	0x00000000
        /*0060*/ 	.short	0x0000
        /*0062*/ 	.short	0x0000
        /*0064*/ 	.byte	0x00, 0xf5, 0x21, 0x00


	//----- nvinfo : EIATTR_SPARSE_MMA_MASK
	.align		4
.L_10169:
        /*0068*/ 	.byte	0x03, 0x50
        /*006a*/ 	.short	0x0000


	//----- nvinfo : EIATTR_MAXREG_COUNT
	.align		4
        /*006c*/ 	.byte	0x03, 0x1b
        /*006e*/ 	.short	0x00ff


	//----- nvinfo : EIATTR_NUM_BARRIERS
	.align		4
        /*0070*/ 	.byte	0x02, 0x4c
        /*0072*/ 	.byte	0x01
	.zero		1


	//----- nvinfo : EIATTR_MERCURY_ISA_VERSION
	.align		4
        /*0074*/ 	.byte	0x03, 0x5f
        /*0076*/ 	.short	0x0101


	//----- nvinfo : EIATTR_VRC_CTA_INIT_COUNT
	.align		4
        /*0078*/ 	.byte	0x02, 0x4a
	.zero		1
	.zero		1


	//----- nvinfo : EIATTR_EXIT_INSTR_OFFSETS
	.align		4
        /*007c*/ 	.byte	0x04, 0x1c
        /*007e*/ 	.short	(.L_10171 - .L_10170)


	//   ....[0]....
.L_10170:
        /*0080*/ 	.word	0x000067f0


	//   ....[1]....
        /*0084*/ 	.word	0x00006a50


	//   ....[2]....
        /*0088*/ 	.word	0x00006b00


	//----- nvinfo : EIATTR_CRS_STACK_SIZE
	.align		4
.L_10171:
        /*008c*/ 	.byte	0x04, 0x1e
        /*008e*/ 	.short	(.L_10173 - .L_10172)
.L_10172:
        /*0090*/ 	.word	0x00000000


	//----- nvinfo : EIATTR_CBANK_PARAM_SIZE
	.align		4
.L_10173:
        /*0094*/ 	.byte	0x03, 0x19
        /*0096*/ 	.short	0x0030


	//----- nvinfo : EIATTR_PARAM_CBANK
	.align		4
        /*0098*/ 	.byte	0x04, 0x0a
        /*009a*/ 	.short	(.L_10175 - .L_10174)
	.align		4
.L_10174:
        /*009c*/ 	.word	index@(.nv.constant0.uncontiguous_all_i16)
        /*00a0*/ 	.short	0x0380
        /*00a2*/ 	.short	0x0030


	//----- nvinfo : EIATTR_SW_WAR
	.align		4
.L_10175:
        /*00a4*/ 	.byte	0x04, 0x36
        /*00a6*/ 	.short	(.L_10177 - .L_10176)
.L_10176:
        /*00a8*/ 	.word	0x00000008
.L_10177:


//--------------------- .nv.info.contiguous_all_i16 --------------------------
	.section	.nv.info.contiguous_all_i16,"",@"SHT_CUDA_INFO"
	.sectionflags	@""
	.align	4


	//----- nvinfo : EIATTR_CUDA_API_VERSION
	.align		4
        /*0000*/ 	.byte	0x04, 0x37
        /*0002*/ 	.short	(.L_10179 - .L_10178)
.L_10178:
        /*0004*/ 	.word	0x00000082


	//----- nvinfo : EIATTR_KPARAM_INFO
	.align		4
.L_10179:
        /*0008*/ 	.byte	0x04, 0x17
        /*000a*/ 	.short	(.L_10181 - .L_10180)
.L_10180:
        /*000c*/ 	.word	0x00000000
        /*0010*/ 	.short	0x0002
        /*0012*/ 	.short	0x0010
        /*0014*/ 	.byte	0x00, 0xf0, 0x21, 0x00


	//----- nvinfo : EIATTR_KPARAM_INFO
	.align		4
.L_10181:
        /*0018*/ 	.byte	0x04, 0x17
        /*001a*/ 	.short	(.L_10183 - .L_10182)
.L_10182:
        /*001c*/ 	.word	0x00000000
        /*0020*/ 	.short	0x0001
        /*0022*/ 	.short	0x0008
        /*0024*/ 	.byte	0x00, 0xf5, 0x21, 0x00


	//----- nvinfo : EIATTR_KPARAM_INFO
	.align		4
.L_10183:
        /*0028*/ 	.byte	0x04, 0x17
        /*002a*/ 	.short	(.L_10185 - .L_10184)
.L_10184:
        /*002c*/ 	.word	0x00000000
        /*0030*/ 	.short	0x0000
        /*0032*/ 	.short	0x0000
        /*0034*/ 	.byte	0x00, 0xf5, 0x21, 0x00


	//----- nvinfo : EIATTR_SPARSE_MMA_MASK
	.align		4
.L_10185:
        /*0038*/ 	.byte	0x03, 0x50
        /*003a*/ 	.short	0x0000


	//----- nvinfo : EIATTR_MAXREG_COUNT
	.align		4
        /*003c*/ 	.byte	0x03, 0x1b
        /*003e*/ 	.short	0x00ff


	//----- nvinfo : EIATTR_NUM_BARRIERS
	.align		4
        /*0040*/ 	.byte	0x02, 0x4c
        /*0042*/ 	.byte	0x01
	.zero		1


	//----- nvinfo : EIATTR_MERCURY_ISA_VERSION
	.align		4
        /*0044*/ 	.byte	0x03, 0x5f
        /*0046*/ 	.short	0x0101


	//----- nvinfo : EIATTR_VRC_CTA_INIT_COUNT
	.align		4
        /*0048*/ 	.byte	0x02, 0x4a
	.zero		1
	.zero		1


	//----- nvinfo : EIATTR_EXIT_INSTR_OFFSETS
	.align		4
        /*004c*/ 	.byte	0x04, 0x1c
        /*004e*/ 	.short	(.L_10187 - .L_10186)


	//   ....[0]....
.L_10186:
        /*0050*/ 	.word	0x00000420


	//   ....[1]....
        /*0054*/ 	.word	0x00000680


	//   ....[2]....
        /*0058*/ 	.word	0x00000730


	//----- nvinfo : EIATTR_CRS_STACK_SIZE
	.align		4
.L_10187:
        /*005c*/ 	.byte	0x04, 0x1e
        /*005e*/ 	.short	(.L_10189 - .L_10188)
.L_10188:
        /*0060*/ 	.word	0x00000000


	//----- nvinfo : EIATTR_CBANK_PARAM_SIZE
	.align		4
.L_10189:
        /*0064*/ 	.byte	0x03, 0x19
        /*0066*/ 	.short	0x0018


	//----- nvinfo : EIATTR_PARAM_CBANK
	.align		4
        /*0068*/ 	.byte	0x04, 0x0a
        /*006a*/ 	.short	(.L_10191 - .L_10190)
	.align		4
.L_10190:
        /*006c*/ 	.word	index@(.nv.constant0.contiguous_all_i16)
        /*0070*/ 	.short	0x0380
        /*0072*/ 	.short	0x0018


	//----- nvinfo : EIATTR_SW_WAR
	.align		4
.L_10191:
        /*0074*/ 	.byte	0x04, 0x36
        /*0076*/ 	.short	(.L_10193 - .L_10192)
.L_10192:
        /*0078*/ 	.word	0x00000008
.L_10193:


//--------------------- .nv.info.contiguous_all33_i8 --------------------------
	.section	.nv.info.contiguous_all33_i8,"",@"SHT_CUDA_INFO"
	.sectionflags	@""
	.align	4


	//----- nvinfo : EIATTR_CUDA_API_VERSION
	.align		4
        /*0000*/ 	.byte	0x04, 0x37
        /*0002*/ 	.short	(.L_10195 - .L_10194)
.L_10194:
        /*0004*/ 	.word	0x00000082


	//----- nvinfo : EIATTR_KPARAM_INFO
	.align		4
.L_10195:
        /*0008*/ 	.byte	0x04, 0x17
        /*000a*/ 	.short	(.L_10197 - .L_10196)
.L_10196:
        /*000c*/ 	.word	0x00000000
        /*0010*/ 	.short	0x0004
        /*0012*/ 	.short	0x0020
        /*0014*/ 	.byte	0x00, 0xf0, 0x21, 0x00


	//----- nvinfo : EIATTR_KPARAM_INFO
	.align		4
.L_10197:
        /*0018*/ 	.byte	0x04, 0x17
        /*001a*/ 	.short	(.L_10199 - .L_10198)
.L_10198:
        /*001c*/ 	.word	0x00000000
        /*0020*/ 	.short	0x0003
        /*0022*/ 	.short	0x0018
        /*0024*/ 	.byte	0x00, 0xf0, 0x21, 0x00


	//----- nvinfo : EIATTR_KPARAM_INFO
	.align		4
.L_10199:
        /*0028*/ 	.byte	0x04, 0x17
        /*002a*/ 	.short	(.L_10201 - .L_10200)
.L_10200:
        /*002c*/ 	.word	0x00000000
        /*0030*/ 	.short	0x0002
        /*0032*/ 	.short	0x0010
        /*0034*/ 	.byte	0x00, 0xf0, 0x21, 0x00


	//----- nvinfo : EIATTR_KPARAM_INFO
	.align		4
.L_10201:
        /*0038*/ 	.byte	0x04, 0x17
        /*003a*/ 	.short	(.L_10203 - .L_10202)
.L_10202:
        /*003c*/ 	.word	0x00000000
        /*0040*/ 	.short	0x0001
        /*0042*/ 	.short	0x0008
        /*0044*/ 	.byte	0x00, 0xf5, 0x21, 0x00


	//----- nvinfo : EIATTR_KPARAM_INFO
	.align		4
.L_10203:
        /*0048*/ 	.byte	0x04, 0x17
        /*004a*/ 	.short	(.L_10205 - .L_10204)
.L_10204:
        /*004c*/ 	.word	0x00000000
        /*0050*/ 	.short	0x0000
        /*0052*/ 	.short	0x0000
        /*0054*/ 	.byte	0x00, 0xf5, 0x21, 0x00


	//----- nvinfo : EIATTR_SPARSE_MMA_MASK
	.align		4
.L_10205:
        /*0058*/ 	.byte	0x03, 0x50
        /*005a*/ 	.short	0x0000


	//----- nvinfo : EIATTR_MAXREG_COUNT
	.align		4
        /*005c*/ 	.byte	0x03, 0x1b
        /*005e*/ 	.short	0x00ff


	//----- nvinfo : EIATTR_NUM_BARRIERS
	.align		4
        /*0060*/ 	.byte	0x02, 0x4c
        /*0062*/ 	.byte	0x01
	.zero		1


	//----- nvinfo : EIATTR_MERCURY_ISA_VERSION
	.align		4
        /*0064*/ 	.byte	0x03, 0x5f
        /*0066*/ 	.short	0x0101


	//----- nvinfo : EIATTR_VRC_CTA_INIT_COUNT
	.align		4
        /*0068*/ 	.byte	0x02, 0x4a
	.zero		1
	.zero		1


	//----- nvinfo : EIATTR_EXIT_INSTR_OFFSETS
	.align		4
        /*006c*/ 	.byte	0x04, 0x1c
        /*006e*/ 	.short	(.L_10207 - .L_10206)


	//   ....[0]....
.L_10206:
        /*0070*/ 	.word	0x00000150


	//   ....[1]....
        /*0074*/ 	.word	0x00000210


	//   ....[2]....
        /*0078*/ 	.word	0x00000980


	//----- nvinfo : EIATTR_CRS_STACK_SIZE
	.align		4
.L_10207:
        /*007c*/ 	.byte	0x04, 0x1e
        /*007e*/ 	.short	(.L_10209 - .L_10208)
.L_10208:
        /*0080*/ 	.word	0x00000000


	//----- nvinfo : EIATTR_CBANK_PARAM_SIZE
	.align		4
.L_10209:
        /*0084*/ 	.byte	0x03, 0x19
        /*0086*/ 	.short	0x0028


	//----- nvinfo : EIATTR_PARAM_CBANK
	.align		4
        /*0088*/ 	.byte	0x04, 0x0a
        /*008a*/ 	.short	(.L_10211 - .L_10210)
	.align		4
.L_10210:
        /*008c*/ 	.word	index@(.nv.constant0.contiguous_all33_i8)
        /*0090*/ 	.short	0x0380
        /*0092*/ 	.short	0x0028


	//----- nvinfo : EIATTR_SW_WAR
	.align		4
.L_10211:
        /*0094*/ 	.byte	0x04, 0x36
        /*0096*/ 	.short	(.L_10213 - .L_10212)
.L_10212:
        /*0098*/ 	.word	0x00000008
.L_10213:


//--------------------- .nv.info.contiguous_all3_i8 --------------------------
	.section	.nv.info.contiguous_all3_i8,"",@"SHT_CUDA_INFO"
	.sectionflags	@""
	.align	4


	//----- nvinfo : EIATTR_CUDA_API_VERSION
	.align		4
        /*0000*/ 	.byte	0x04, 0x37
        /*0002*/ 	.short	(.L_10215 - .L_10214)
.L_10214:
        /*0004*/ 	.word	0x00000082


	//----- nvinfo : EIATTR_KPARAM_INFO
	.align		4
.L_10215:
        /*0008*/ 	.byte	0x04, 0x17
        /*000a*/ 	.short	(.L_10217 - .L_10216)
.L_10216:
        /*000c*/ 	.word	0x00000000
        /*0010*/ 	.short	0x0006
        /*0012*/ 	.short	0x0030
        /*0014*/ 	.byte	0x00, 0xf0, 0x21, 0x00


	//----- nvinfo : EIATTR_KPARAM_INFO
	.align		4
.L_10217:
        /*0018*/ 	.byte	0x04, 0x17
        /*001a*/ 	.short	(.L_10219 - .L_10218)
.L_10218:
        /*001c*/ 	.word	0x00000000
        /*0020*/ 	.short	0x0005
        /*0022*/ 	.short	0x0028
        /*0024*/ 	.byte	0x00, 0xf0, 0x21, 0x00


	//----- nvinfo : EIATTR_KPARAM_INFO
	.align		4
.L_10219:
        /*0028*/ 	.byte	0x04, 0x17
        /*002a*/ 	.short	(.L_10221 - .L_10220)
.L_10220:
        /*002c*/ 	.word	0x00000000
        /*0030*/ 	.short	0x0004
        /*0032*/ 	.short	0x0020
        /*0034*/ 	.byte	0x00, 0xf0, 0x21, 0x00


	//----- nvinfo : EIATTR_KPARAM_INFO
	.align		4
.L_10221:
        /*0038*/ 	.byte	0x04, 0x17
        /*003a*/ 	.short	(.L_10223 - .L_10222)
.L_10222:
        /*003c*/ 	.word	0x00000000
        /*0040*/ 	.short	0x0003
        /*0042*/ 	.short	0x0018
        /*0044*/ 	.byte	0x00, 0xf5, 0x21, 0x00


	//----- nvinfo : EIATTR_KPARAM_INFO
	.align		4
.L_10223:
        /*0048*/ 	.byte	0x04, 0x17
        /*004a*/ 	.short	(.L_10225 - .L_10224)
.L_10224:
        /*004c*/ 	.word	0x00000000
        /*0050*/ 	.short	0x0002
        /*0052*/ 	.short	0x0010
        /*0054*/ 	.byte	0x00, 0xf5, 0x21, 0x00


	//----- nvinfo : EIATTR_KPARAM_INFO
	.align		4
.L_10225:
        /*0058*/ 	.byte	0x04, 0x17
        /*005a*/ 	.short	(.L_10227 - .L_10226)
.L_10226:
        /*005c*/ 	.word	0x00000000
        /*0060*/ 	.short	0x0001
        /*0062*/ 	.short	0x0008
        /*0064*/ 	.byte	0x00, 0xf5, 0x21, 0x00


	//----- nvinfo : EIATTR_KPARAM_INFO
	.align		4
.L_10227:
        /*0068*/ 	.byte	0x04, 0x17
        /*006a*/ 	.short	(.L_10229 - .L_10228)
.L_10228:
        /*006c*/ 	.word	0x00000000
        /*0070*/ 	.short	0x0000
        /*0072*/ 	.short	0x0000
        /*0074*/ 	.byte	0x00, 0xf5, 0x21, 0x00


	//----- nvinfo : EIATTR_SPARSE_MMA_MASK
	.align		4
.L_10229:
        /*0078*/ 	.byte	0x03, 0x50
        /*007a*/ 	.short	0x0000


	//----- nvinfo : EIATTR_MAXREG_COUNT
	.align		4
        /*007c*/ 	.byte	0x03, 0x1b
        /*007e*/ 	.short	0x00ff


	//----- nvinfo : EIATTR_NUM_BARRIERS
	.align		4
        /*0080*/ 	.byte	0x02, 0x4c
        /*0082*/ 	.byte	0x01
	.zero		1


	//----- nvinfo : EIATTR_MERCURY_ISA_VERSION
	.align		4
        /*0084*/ 	.byte	0x03, 0x5f
        /*0086*/ 	.short	0x0101


	//----- nvinfo : EIATTR_VRC_CTA_INIT_COUNT
	.align		4
        /*0088*/ 	.byte	0x02, 0x4a
	.zero		1
	.zero		1


	//----- nvinfo : EIATTR_EXIT_INSTR_OFFSETS
	.align		4
        /*008c*/ 	.byte	0x04, 0x1c
        /*008e*/ 	.short	(.L_10231 - .L_10230)


	//   ....[0]....
.L_10230:
        /*0090*/ 	.word	0x00000150


	//   ....[1]....
        /*0094*/ 	.word	0x00003130


	//   ....[2]....
        /*0098*/ 	.word	0x00003910


	//----- nvinfo : EIATTR_CRS_STACK_SIZE
	.align		4
.L_10231:
        /*009c*/ 	.byte	0x04, 0x1e
        /*009e*/ 	.short	(.L_10233 - .L_10232)
.L_10232:
        /*00a0*/ 	.word	0x00000000


	//----- nvinfo : EIATTR_CBANK_PARAM_SIZE
	.align		4
.L_10233:
        /*00a4*/ 	.byte	0x03, 0x19
        /*00a6*/ 	.short	0x0038


	//----- nvinfo : EIATTR_PARAM_CBANK
	.align		4
        /*00a8*/ 	.byte	0x04, 0x0a
        /*00aa*/ 	.short	(.L_10235 - .L_10234)
	.align		4
.L_10234:
        /*00ac*/ 	.word	index@(.nv.constant0.contiguous_all3_i8)
        /*00b0*/ 	.short	0x0380
        /*00b2*/ 	.short	0x0038


	//----- nvinfo : EIATTR_SW_WAR
	.align		4
.L_10235:
        /*00b4*/ 	.byte	0x04, 0x36
        /*00b6*/ 	.short	(.L_10237 - .L_10236)
.L_10236:
        /*00b8*/ 	.word	0x00000008
.L_10237:


//--------------------- .nv.info.contiguous_all22_i8 --------------------------
	.section	.nv.info.contiguous_all22_i8,"",@"SHT_CUDA_INFO"
	.sectionflags	@""
	.align	4


	//----- nvinfo : EIATTR_CUDA_API_VERSION
	.align		4
        /*0000*/ 	.byte	0x04, 0x37
        /*0002*/ 	.short	(.L_10239 - .L_10238)
.L_10238:
        /*0004*/ 	.word	0x00000082


	//----- nvinfo : EIATTR_KPARAM_INFO
	.align		4
.L_10239:
        /*0008*/ 	.byte	0x04, 0x17
        /*000a*/ 	.short	(.L_10241 - .L_10240)
.L_10240:
        /*000c*/ 	.word	0x00000000
        /*0010*/ 	.short	0x0003
        /*0012*/ 	.short	0x0018
        /*0014*/ 	.byte	0x00, 0xf0, 0x21, 0x00


	//----- nvinfo : EIATTR_KPARAM_INFO
	.align		4
.L_10241:
        /*0018*/ 	.byte	0x04, 0x17
        /*001a*/ 	.short	(.L_10243 - .L_10242)
.L_10242:
        /*001c*/ 	.word	0x00000000
        /*0020*/ 	.short	0x0002
        /*0022*/ 	.short	0x0010
        /*0024*/ 	.byte	0x00, 0xf0, 0x21, 0x00


	//----- nvinfo : EIATTR_KPARAM_INFO
	.align		4
.L_10243:
        /*0028*/ 	.byte	0x04, 0x17
        /*002a*/ 	.short	(.L_10245 - .L_10244)
.L_10244:
        /*002c*/ 	.word	0x00000000
        /*0030*/ 	.short	0x0001
        /*0032*/ 	.short	0x0008
        /*0034*/ 	.byte	0x00, 0xf5, 0x21, 0x00


	//----- nvinfo : EIATTR_KPARAM_INFO
	.align		4
.L_10245:
        /*0038*/ 	.byte	0x04, 0x17
        /*003a*/ 	.short	(.L_10247 - .L_10246)
.L_10246:
        /*003c*/ 	.word	0x00000000
        /*0040*/ 	.short	0x0000
        /*0042*/ 	.short	0x0000
        /*0044*/ 	.byte	0x00, 0xf5, 0x21, 0x00


	//----- nvinfo : EIATTR_SPARSE_MMA_MASK
	.align		4
.L_10247:
        /*0048*/ 	.byte	0x03, 0x50
        /*004a*/ 	.short	0x0000


	//----- nvinfo : EIATTR_MAXREG_COUNT
	.align		4
        /*004c*/ 	.byte	0x03, 0x1b
        /*004e*/ 	.short	0x00ff


	//----- nvinfo : EIATTR_NUM_BARRIERS
	.align		4
        /*0050*/ 	.byte	0x02, 0x4c
        /*0052*/ 	.byte	0x01
	.zero		1


	//----- nvinfo : EIATTR_MERCURY_ISA_VERSION
	.align		4
        /*0054*/ 	.byte	0x03, 0x5f
        /*0056*/ 	.short	0x0101


	//----- nvinfo : EIATTR_VRC_CTA_INIT_COUNT
	.align		4
        /*0058*/ 	.byte	0x02, 0x4a
	.zero		1
	.zero		1


	//----- nvinfo : EIATTR_EXIT_INSTR_OFFSETS
	.align		4
        /*005c*/ 	.byte	0x04, 0x1c
        /*005e*/ 	.short	(.L_10249 - .L_10248)


	//   ....[0]....
.L_10248:
        /*0060*/ 	.word	0x000004c0


	//   ....[1]....
        /*0064*/ 	.word	0x00000720


	//   ....[2]....
        /*0068*/ 	.word	0x00000830


	//----- nvinfo : EIATTR_CRS_STACK_SIZE
	.align		4
.L_10249:
        /*006c*/ 	.byte	0x04, 0x1e
        /*006e*/ 	.short	(.L_10251 - .L_10250)
.L_10250:
        /*0070*/ 	.word	0x00000000


	//----- nvinfo : EIATTR_CBANK_PARAM_SIZE
	.align		4
.L_10251:
        /*0074*/ 	.byte	0x03, 0x19
        /*0076*/ 	.short	0x0020


	//----- nvinfo : EIATTR_PARAM_CBANK
	.align		4
        /*0078*/ 	.byte	0x04, 0x0a
        /*007a*/ 	.short	(.L_10253 - .L_10252)
	.align		4
.L_10252:
        /*007c*/ 	.word	index@(.nv.constant0.contiguous_all22_i8)
        /*0080*/ 	.short	0x0380
        /*0082*/ 	.short	0x0020


	//----- nvinfo : EIATTR_SW_WAR
	.align		4
.L_10253:
        /*0084*/ 	.byte	0x04, 0x36
        /*0086*/ 	.short	(.L_10255 - .L_10254)
.L_10254:
        /*0088*/ 	.word	0x00000008
.L_10255:


//--------------------- .nv.info.contiguous_all2_i8 --------------------------
	.section	.nv.info.contiguous_all2_i8,"",@"SHT_CUDA_INFO"
	.sectionflags	@""
	.align	4


	//----- nvinfo : EIATTR_CUDA_API_VERSION
	.align		4
        /*0000*/ 	.byte	0x04, 0x37
        /*0002*/ 	.short	(.L_10257 - .L_10256)
.L_10256:
        /*0004*/ 	.word	0x00000082


	//----- nvinfo : EIATTR_KPARAM_INFO
	.align		4
.L_10257:
        /*0008*/ 	.byte	0x04, 0x17
        /*000a*/ 	.short	(.L_10259 - .L_10258)
.L_10258:
        /*000c*/ 	.word	0x00000000
        /*0010*/ 	.short	0x0006
        /*0012*/ 	.short	0x0030
        /*0014*/ 	.byte	0x00, 0xf0, 0x21, 0x00


	//----- nvinfo : EIATTR_KPARAM_INFO
	.align		4
.L_10259:
        /*0018*/ 	.byte	0x04, 0x17
        /*001a*/ 	.short	(.L_10261 - .L_10260)
.L_10260:
        /*001c*/ 	.word	0x00000000
        /*0020*/ 	.short	0x0005
        /*0022*/ 	.short	0x0028
        /*0024*/ 	.byte	0x00, 0xf0, 0x21, 0x00


	//----- nvinfo : EIATTR_KPARAM_INFO
	.align		4
.L_10261:
        /*0028*/ 	.byte	0x04, 0x17
        /*002a*/ 	.short	(.L_10263 - .L_10262)
.L_10262:
        /*002c*/ 	.word	0x00000000
        /*0030*/ 	.short	0x0004
        /*0032*/ 	.short	0x0020
        /*0034*/ 	.byte	0x00, 0xf0, 0x21, 0x00


	//----- nvinfo : EIATTR_KPARAM_INFO
	.align		4
.L_10263:
        /*0038*/ 	.byte	0x04, 0x17
        /*003a*/ 	.short	(.L_10265 - .L_10264)
.L_10264:
        /*003c*/ 	.word	0x00000000
        /*0040*/ 	.short	0x0003
        /*0042*/ 	.short	0x0018
        /*0044*/ 	.byte	0x00, 0xf5, 0x21, 0x00


	//----- nvinfo : EIATTR_KPARAM_INFO
	.align		4
.L_10265:
        /*0048*/ 	.byte	0x04, 0x17
        /*004a*/ 	.short	(.L_10267 - .L_10266)
.L_10266:
        /*004c*/ 	.word	0x00000000
        /*0050*/ 	.short	0x0002
        /*0052*/ 	.short	0x0010
        /*0054*/ 	.byte	0x00, 0xf5, 0x21, 0x00


	//----- nvinfo : EIATTR_KPARAM_INFO
	.align		4
.L_10267:
        /*0058*/ 	.byte	0x04, 0x17
        /*005a*/ 	.short	(.L_10269 - .L_10268)
.L_10268:
        /*005c*/ 	.word	0x00000000
        /*0060*/ 	.short	0x0001
        /*0062*/ 	.short	0x0008
        /*0064*/ 	.byte	0x00, 0xf5, 0x21, 0x00


	//----- nvinfo : EIATTR_KPARAM_INFO
	.align		4
.L_10269:
        /*0068*/ 	.byte	0x04, 0x17
        /*006a*/ 	.short	(.L_10271 - .L_10270)
.L_10270:
        /*006c*/ 	.word	0x00000000
        /*0070*/ 	.short	0x0000
        /*0072*/ 	.short	0x0000
        /*0074*/ 	.byte	0x00, 0xf5, 0x21, 0x00


	//----- nvinfo : EIATTR_SPARSE_MMA_MASK
	.align		4
.L_10271:
        /*0078*/ 	.byte	0x03, 0x50
        /*007a*/ 	.short	0x0000


	//----- nvinfo : EIATTR_MAXREG_COUNT
	.align		4
        /*007c*/ 	.byte	0x03, 0x1b
        /*007e*/ 	.short	0x00ff


	//----- nvinfo : EIATTR_NUM_BARRIERS
	.align		4
        /*0080*/ 	.byte	0x02, 0x4c
        /*0082*/ 	.byte	0x01
	.zero		1


	//----- nvinfo : EIATTR_MERCURY_ISA_VERSION
	.align		4
        /*0084*/ 	.byte	0x03, 0x5f
        /*0086*/ 	.short	0x0101


	//----- nvinfo : EIATTR_VRC_CTA_INIT_COUNT
	.align		4
        /*0088*/ 	.byte	0x02, 0x4a
	.zero		1
	.zero		1


	//----- nvinfo : EIATTR_EXIT_INSTR_OFFSETS
	.align		4
        /*008c*/ 	.byte	0x04, 0x1c
        /*008e*/ 	.short	(.L_10273 - .L_10272)


	//   ....[0]....
.L_10272:
        /*0090*/ 	.word	0x00006830


	//   ....[1]....
        /*0094*/ 	.word	0x00006a90


	//   ....[2]....
        /*0098*/ 	.word	0x00006ba0


	//----- nvinfo : EIATTR_CRS_STACK_SIZE
	.align		4
.L_10273:
        /*009c*/ 	.byte	0x04, 0x1e
        /*009e*/ 	.short	(.L_10275 - .L_10274)
.L_10274:
        /*00a0*/ 	.word	0x00000000


	//----- nvinfo : EIATTR_CBANK_PARAM_SIZE
	.align		4
.L_10275:
        /*00a4*/ 	.byte	0x03, 0x19
        /*00a6*/ 	.short	0x0038


	//----- nvinfo : EIATTR_PARAM_CBANK
	.align		4
        /*00a8*/ 	.byte	0x04, 0x0a
        /*00aa*/ 	.short	(.L_10277 - .L_10276)
	.align		4
.L_10276:
        /*00ac*/ 	.word	index@(.nv.constant0.contiguous_all2_i8)
        /*00b0*/ 	.short	0x0380
        /*00b2*/ 	.short	0x0038


	//----- nvinfo : EIATTR_SW_WAR
	.align		4
.L_10277:
        /*00b4*/ 	.byte	0x04, 0x36
        /*00b6*/ 	.short	(.L_10279 - .L_10278)
.L_10278:
        /*00b8*/ 	.word	0x00000008
.L_10279:


//--------------------- .nv.info.uncontiguous_all_i8 --------------------------
	.section	.nv.info.uncontiguous_all_i8,"",@"SHT_CUDA_INFO"
	.sectionflags	@""
	.align	4


	//----- nvinfo : EIATTR_CUDA_API_VERSION
	.align		4
        /*0000*/ 	.byte	0x04, 0x37
        /*0002*/ 	.short	(.L_10281 - .L_10280)
.L_10280:
        /*0004*/ 	.word	0x00000082


	//----- nvinfo : EIATTR_KPARAM_INFO
	.align		4
.L_10281:
        /*0008*/ 	.byte	0x04, 0x17
        /*000a*/ 	.short	(.L_10283 - .L_10282)
.L_10282:
        /*000c*/ 	.word	0x00000000
        /*0010*/ 	.short	0x0005
        /*0012*/ 	.short	0x0028
        /*0014*/ 	.byte	0x00, 0xf0, 0x21, 0x00


	//----- nvinfo : EIATTR_KPARAM_INFO
	.align		4
.L_10283:
        /*0018*/ 	.byte	0x04, 0x17
        /*001a*/ 	.short	(.L_10285 - .L_10284)
.L_10284:
        /*001c*/ 	.word	0x00000000
        /*0020*/ 	.short	0x0004
        /*0022*/ 	.short	0x0020
        /*0024*/ 	.byte	0x00, 0xf0, 0x21, 0x00


	//----- nvinfo : EIATTR_KPARAM_INFO
	.align		4
.L_10285:
        /*0028*/ 	.byte	0x04, 0x17
        /*002a*/ 	.short	(.L_10287 - .L_10286)
.L_10286:
        /*002c*/ 	.word	0x00000000
        /*0030*/ 	.short	0x0003
        /*0032*/ 	.short	0x0018
        /*0034*/ 	.byte	0x00, 0xf5, 0x21, 0x00


	//----- nvinfo : EIATTR_KPARAM_INFO
	.align		4
.L_10287:
        /*0038*/ 	.byte	0x04, 0x17
        /*003a*/ 	.short	(.L_10289 - .L_10288)
.L_10288:
        /*003c*/ 	.word	0x00000000
        /*0040*/ 	.short	0x0002
        /*0042*/ 	.short	0x0010
        /*0044*/ 	.byte	0x00, 0xf5, 0x21, 0x00


	//----- nvinfo : EIATTR_KPARAM_INFO
	.align		4
.L_10289:
        /*0048*/ 	.byte	0x04, 0x17
        /*004a*/ 	.short	(.L_10291 - .L_10290)
.L_10290:
        /*004c*/ 	.word	0x00000000
        /*0050*/ 	.short	0x0001
        /*0052*/ 	.short	0x0008
        /*0054*/ 	.byte	0x00, 0xf5, 0x21, 0x00


	//----- nvinfo : EIATTR_KPARAM_INFO
	.align		4
.L_10291:
        /*0058*/ 	.byte	0x04, 0x17
        /*005a*/ 	.short	(.L_10293 - .L_10292)
.L_10292:
        /*005c*/ 	.word	0x00000000
        /*0060*/ 	.short	0x0000
        /*0062*/ 	.short	0x0000
        /*0064*/ 	.byte	0x00, 0xf5, 0x21, 0x00


	//----- nvinfo : EIATTR_SPARSE_MMA_MASK
	.align		4
.L_10293:
        /*0068*/ 	.byte	0x03, 0x50
        /*006a*/ 	.short	0x0000


	//----- nvinfo : EIATTR_MAXREG_COUNT
	.align		4
        /*006c*/ 	.byte	0x03, 0x1b
        /*006e*/ 	.short	0x00ff


	//----- nvinfo : EIATTR_NUM_BARRIERS
	.align		4
        /*0070*/ 	.byte	0x02, 0x4c
        /*0072*/ 	.byte	0x01
	.zero		1


	//----- nvinfo : EIATTR_MERCURY_ISA_VERSION
	.align		4
        /*0074*/ 	.byte	0x03, 0x5f
        /*0076*/ 	.short	0x0101


	//----- nvinfo : EIATTR_VRC_CTA_INIT_COUNT
	.align		4
        /*0078*/ 	.byte	0x02, 0x4a
	.zero		1
	.zero		1


	//----- nvinfo : EIATTR_EXIT_INSTR_OFFSETS
	.align		4
        /*007c*/ 	.byte	0x04, 0x1c
        /*007e*/ 	.short	(.L_10295 - .L_10294)


	//   ....[0]....
.L_10294:
        /*0080*/ 	.word	0x000067f0


	//   ....[1]....
        /*0084*/ 	.word	0x00006a50


	//   ....[2]....
        /*0088*/ 	.word	0x00006b00


	//----- nvinfo : EIATTR_CRS_STACK_SIZE
	.align		4
.L_10295:
        /*008c*/ 	.byte	0x04, 0x1e
        /*008e*/ 	.short	(.L_10297 - .L_10296)
.L_10296:
        /*0090*/ 	.word	0x00000000


	//----- nvinfo : EIATTR_CBANK_PARAM_SIZE
	.align		4
.L_10297:
        /*0094*/ 	.byte	0x03, 0x19
        /*0096*/ 	.short	0x0030


	//----- nvinfo : EIATTR_PARAM_CBANK
	.align		4
        /*0098*/ 	.byte	0x04, 0x0a
        /*009a*/ 	.short	(.L_10299 - .L_10298)
	.align		4
.L_10298:
        /*009c*/ 	.word	index@(.nv.constant0.uncontiguous_all_i8)
        /*00a0*/ 	.short	0x0380
        /*00a2*/ 	.short	0x0030


	//----- nvinfo : EIATTR_SW_WAR
	.align		4
.L_10299:
        /*00a4*/ 	.byte	0x04, 0x36
        /*00a6*/ 	.short	(.L_10301 - .L_10300)
.L_10300:
        /*00a8*/ 	.word	0x00000008
.L_10301:


//--------------------- .nv.info.contiguous_all_i8 --------------------------
	.section	.nv.info.contiguous_all_i8,"",@"SHT_CUDA_INFO"
	.sectionflags	@""
	.align	4


	//----- nvinfo : EIATTR_CUDA_API_VERSION
	.align		4
        /*0000*/ 	.byte	0x04, 0x37
        /*0002*/ 	.short	(.L_10303 - .L_10302)
.L_10302:
        /*0004*/ 	.word	0x00000082


	//----- nvinfo : EIATTR_KPARAM_INFO
	.align		4
.L_10303:
        /*0008*/ 	.byte	0x04, 0x17
        /*000a*/ 	.short	(.L_10305 - .L_10304)
.L_10304:
        /*000c*/ 	.word	0x00000000
        /*0010*/ 	.short	0x0002
        /*0012*/ 	.short	0x0010
        /*0014*/ 	.byte	0x00, 0xf0, 0x21, 0x00


	//----- nvinfo : EIATTR_KPARAM_INFO
	.align		4
.L_10305:
        /*0018*/ 	.byte	0x04, 0x17
        /*001a*/ 	.short	(.L_10307 - .L_10306)
.L_10306:
        /*001c*/ 	.word	0x00000000
        /*0020*/ 	.short	0x0001
        /*0022*/ 	.short	0x0008
        /*0024*/ 	.byte	0x00, 0xf5, 0x21, 0x00


	//----- nvinfo : EIATTR_KPARAM_INFO
	.align		4
.L_10307:
        /*0028*/ 	.byte	0x04, 0x17
        /*002a*/ 	.short	(.L_10309 - .L_10308)
.L_10308:
        /*002c*/ 	.word	0x00000000
        /*0030*/ 	.short	0x0000
        /*0032*/ 	.short	0x0000
        /*0034*/ 	.byte	0x00, 0xf5, 0x21, 0x00


	//----- nvinfo : EIATTR_SPARSE_MMA_MASK
	.align		4
.L_10309:
        /*0038*/ 	.byte	0x03, 0x50
        /*003a*/ 	.short	0x0000


	//----- nvinfo : EIATTR_MAXREG_COUNT
	.align		4
        /*003c*/ 	.byte	0x03, 0x1b
        /*003e*/ 	.short	0x00ff


	//----- nvinfo : EIATTR_NUM_BARRIERS
	.align		4
        /*0040*/ 	.byte	0x02, 0x4c
        /*0042*/ 	.byte	0x01
	.zero		1


	//----- nvinfo : EIATTR_MERCURY_ISA_VERSION
	.align		4
        /*0044*/ 	.byte	0x03, 0x5f
        /*0046*/ 	.short	0x0101


	//----- nvinfo : EIATTR_VRC_CTA_INIT_COUNT
	.align		4
        /*0048*/ 	.byte	0x02, 0x4a
	.zero		1
	.zero		1


	//----- nvinfo : EIATTR_EXIT_INSTR_OFFSETS
	.align		4
        /*004c*/ 	.byte	0x04, 0x1c
        /*004e*/ 	.short	(.L_10311 - .L_10310)


	//   ....[0]....
.L_10310:
        /*0050*/ 	.word	0x00000420


	//   ....[1]....
        /*0054*/ 	.word	0x00000680


	//   ....[2]....
        /*0058*/ 	.word	0x00000730


	//----- nvinfo : EIATTR_CRS_STACK_SIZE
	.align		4
.L_10311:
        /*005c*/ 	.byte	0x04, 0x1e
        /*005e*/ 	.short	(.L_10313 - .L_10312)
.L_10312:
        /*0060*/ 	.word	0x00000000


	//----- nvinfo : EIATTR_CBANK_PARAM_SIZE
	.align		4
.L_10313:
        /*0064*/ 	.byte	0x03, 0x19
        /*0066*/ 	.short	0x0018


	//----- nvinfo : EIATTR_PARAM_CBANK
	.align		4
        /*0068*/ 	.byte	0x04, 0x0a
        /*006a*/ 	.short	(.L_10315 - .L_10314)
	.align		4
.L_10314:
        /*006c*/ 	.word	index@(.nv.constant0.contiguous_all_i8)
        /*0070*/ 	.short	0x0380
        /*0072*/ 	.short	0x0018


	//----- nvinfo : EIATTR_SW_WAR
	.align		4
.L_10315:
        /*0074*/ 	.byte	0x04, 0x36
        /*0076*/ 	.short	(.L_10317 - .L_10316)
.L_10316:
        /*0078*/ 	.word	0x00000008
.L_10317:


//--------------------- .nv.info.contiguous_all33_bool --------------------------
	.section	.nv.info.contiguous_all33_bool,"",@"SHT_CUDA_INFO"
	.sectionflags	@""
	.align	4


	//----- nvinfo : EIATTR_CUDA_API_VERSION
	.align		4
        /*0000*/ 	.byte	0x04, 0x37
        /*0002*/ 	.short	(.L_10319 - .L_10318)
.L_10318:
        /*0004*/ 	.word	0x00000082


	//----- nvinfo : EIATTR_KPARAM_INFO
	.align		4
.L_10319:
        /*0008*/ 	.byte	0x04, 0x17
        /*000a*/ 	.short	(.L_10321 - .L_10320)
.L_10320:
        /*000c*/ 	.word	0x00000000
        /*0010*/ 	.short	0x0004
        /*0012*/ 	.short	0x0020
        /*0014*/ 	.byte	0x00, 0xf0, 0x21, 0x00


	//----- nvinfo : EIATTR_KPARAM_INFO
	.align		4
.L_10321:
        /*0018*/ 	.byte	0x04, 0x17
        /*001a*/ 	.short	(.L_10323 - .L_10322)
.L_10322:
        /*001c*/ 	.word	0x00000000
        /*0020*/ 	.short	0x0003
        /*0022*/ 	.short	0x0018
        /*0024*/ 	.byte	0x00, 0xf0, 0x21, 0x00


	//----- nvinfo : EIATTR_KPARAM_INFO
	.align		4
.L_10323:
        /*0028*/ 	.byte	0x04, 0x17
        /*002a*/ 	.short	(.L_10325 - .L_10324)
.L_10324:
        /*002c*/ 	.word	0x00000000
        /*0030*/ 	.short	0x0002
        /*0032*/ 	.short	0x0010
        /*0034*/ 	.byte	0x00, 0xf0, 0x21, 0x00


	//----- nvinfo : EIATTR_KPARAM_INFO
	.align		4
.L_10325:
        /*0038*/ 	.byte	0x04, 0x17
        /*003a*/ 	.short	(.L_10327 - .L_10326)
.L_10326:
        /*003c*/ 	.word	0x00000000
        /*0040*/ 	.short	0x0001
        /*0042*/ 	.short	0x0008
        /*0044*/ 	.byte	0x00, 0xf5, 0x21, 0x00


	//----- nvinfo : EIATTR_KPARAM_INFO
	.align		4
.L_10327:
        /*0048*/ 	.byte	0x04, 0x17
        /*004a*/ 	.short	(.L_10329 - .L_10328)
.L_10328:
        /*004c*/ 	.word	0x00000000
        /*0050*/ 	.short	0x0000
        /*0052*/ 	.short	0x0000
        /*0054*/ 	.byte	0x00, 0xf5, 0x21, 0x00


	//----- nvinfo : EIATTR_SPARSE_MMA_MASK
	.align		4
.L_10329:
        /*0058*/ 	.byte	0x03, 0x50
        /*005a*/ 	.short	0x0000


	//----- nvinfo : EIATTR_MAXREG_COUNT
	.align		4
        /*005c*/ 	.byte	0x03, 0x1b
        /*005e*/ 	.short	0x00ff


	//----- nvinfo : EIATTR_NUM_BARRIERS
	.align		4
        /*0060*/ 	.byte	0x02, 0x4c
        /*0062*/ 	.byte	0x01
	.zero		1


	//----- nvinfo : EIATTR_MERCURY_ISA_VERSION
	.align		4
        /*0064*/ 	.byte	0x03, 0x5f
        /*0066*/ 	.short	0x0101


	//----- nvinfo : EIATTR_VRC_CTA_INIT_COUNT
	.align		4
        /*0068*/ 	.byte	0x02, 0x4a
	.zero		1
	.zero		1


	//----- nvinfo : EIATTR_EXIT_INSTR_OFFSETS
	.align		4
        /*006c*/ 	.byte	0x04, 0x1c
        /*006e*/ 	.short	(.L_10331 - .L_10330)


	//   ....[0]....
.L_10330:
        /*0070*/ 	.word	0x00000150


	//   ....[1]....
        /*0074*/ 	.word	0x000001f0


	//   ....[2]....
        /*0078*/ 	.word	0x00000960


	//----- nvinfo : EIATTR_CRS_STACK_SIZE
	.align		4
.L_10331:
        /*007c*/ 	.byte	0x04, 0x1e
        /*007e*/ 	.short	(.L_10333 - .L_10332)
.L_10332:
        /*0080*/ 	.word	0x00000000


	//----- nvinfo : EIATTR_CBANK_PARAM_SIZE
	.align		4
.L_10333:
        /*0084*/ 	.byte	0x03, 0x19
        /*0086*/ 	.short	0x0028


	//----- nvinfo : EIATTR_PARAM_CBANK
	.align		4
        /*0088*/ 	.byte	0x04, 0x0a
        /*008a*/ 	.short	(.L_10335 - .L_10334)
	.align		4
.L_10334:
        /*008c*/ 	.word	index@(.nv.constant0.contiguous_all33_bool)
        /*0090*/ 	.short	0x0380
        /*0092*/ 	.short	0x0028


	//----- nvinfo : EIATTR_SW_WAR
	.align		4
.L_10335:
        /*0094*/ 	.byte	0x04, 0x36
        /*0096*/ 	.short	(.L_10337 - .L_10336)
.L_10336:
        /*0098*/ 	.word	0x00000008
.L_10337:


//--------------------- .nv.info.contiguous_all3_bool --------------------------
	.section	.nv.info.contiguous_all3_bool,"",@"SHT_CUDA_INFO"
	.sectionflags	@""
	.align	4


	//----- nvinfo : EIATTR_CUDA_API_VERSION
	.align		4
        /*0000*/ 	.byte	0x04, 0x37
        /*0002*/ 	.short	(.L_10339 - .L_10338)
.L_10338:
        /*0004*/ 	.word	0x00000082


	//----- nvinfo : EIATTR_KPARAM_INFO
	.align		4
.L_10339:
        /*0008*/ 	.byte	0x04, 0x17
        /*000a*/ 	.short	(.L_10341 - .L_10340)
.L_10340:
        /*000c*/ 	.word	0x00000000
        /*0010*/ 	.short	0x0006
        /*0012*/ 	.short	0x0030
        /*0014*/ 	.byte	0x00, 0xf0, 0x21, 0x00


	//----- nvinfo : EIATTR_KPARAM_INFO
	.align		4
.L_10341:
        /*0018*/ 	.byte	0x04, 0x17
        /*001a*/ 	.short	(.L_10343 - .L_10342)
.L_10342:
        /*001c*/ 	.word	0x00000000
        /*0020*/ 	.short	0x0005
        /*0022*/ 	.short	0x0028
        /*0024*/ 	.byte	0x00, 0xf0, 0x21, 0x00


	//----- nvinfo : EIATTR_KPARAM_INFO
	.align		4
.L_10343:
        /*0028*/ 	.byte	0x04, 0x17
        /*002a*/ 	.short	(.L_10345 - .L_10344)
.L_10344:
        /*002c*/ 	.word	0x00000000
        /*0030*/ 	.short	0x0004
        /*0032*/ 	.short	0x0020
        /*0034*/ 	.byte	0x00, 0xf0, 0x21, 0x00


	//----- nvinfo : EIATTR_KPARAM_INFO
	.align		4
.L_10345:
        /*0038*/ 	.byte	0x04, 0x17
        /*003a*/ 	.short	(.L_10347 - .L_10346)
.L_10346:
        /*003c*/ 	.word	0x00000000
        /*0040*/ 	.short	0x0003
        /*0042*/ 	.short	0x0018
        /*0044*/ 	.byte	0x00, 0xf5, 0x21, 0x00


	//----- nvinfo : EIATTR_KPARAM_INFO
	.align		4
.L_10347:
        /*0048*/ 	.byte	0x04, 0x17
        /*004a*/ 	.short	(.L_10349 - .L_10348)
.L_10348:
        /*004c*/ 	.word	0x00000000
        /*0050*/ 	.short	0x0002
        /*0052*/ 	.short	0x0010
        /*0054*/ 	.byte	0x00, 0xf5, 0x21, 0x00


	//----- nvinfo : EIATTR_KPARAM_INFO
	.align		4
.L_10349:
        /*0058*/ 	.byte	0x04, 0x17
        /*005a*/ 	.short	(.L_10351 - .L_10350)
.L_10350:
        /*005c*/ 	.word	0x00000000
        /*0060*/ 	.short	0x0001
        /*0062*/ 	.short	0x0008
        /*0064*/ 	.byte	0x00, 0xf5, 0x21, 0x00


	//----- nvinfo : EIATTR_KPARAM_INFO
	.align		4
.L_10351:
        /*0068*/ 	.byte	0x04, 0x17
        /*006a*/ 	.short	(.L_10353 - .L_10352)
.L_10352:
        /*006c*/ 	.word	0x00000000
        /*0070*/ 	.short	0x0000
        /*0072*/ 	.short	0x0000
        /*0074*/ 	.byte	0x00, 0xf5, 0x21, 0x00


	//----- nvinfo : EIATTR_SPARSE_MMA_MASK
	.align		4
.L_10353:
        /*0078*/ 	.byte	0x03, 0x50
        /*007a*/ 	.short	0x0000


	//----- nvinfo : EIATTR_MAXREG_COUNT
	.align		4
        /*007c*/ 	.byte	0x03, 0x1b
        /*007e*/ 	.short	0x00ff


	//----- nvinfo : EIATTR_NUM_BARRIERS
	.align		4
        /*0080*/ 	.byte	0x02, 0x4c
        /*0082*/ 	.byte	0x01
	.zero		1


	//----- nvinfo : EIATTR_MERCURY_ISA_VERSION
	.align		4
        /*0084*/ 	.byte	0x03, 0x5f
        /*0086*/ 	.short	0x0101


	//----- nvinfo : EIATTR_VRC_CTA_INIT_COUNT
	.align		4
        /*0088*/ 	.byte	0x02, 0x4a
	.zero		1
	.zero		1


	//----- nvinfo : EIATTR_EXIT_INSTR_OFFSETS
	.align		4
        /*008c*/ 	.byte	0x04, 0x1c
        /*008e*/ 	.short	(.L_10355 - .L_10354)


	//   ....[0]....
.L_10354:
        /*0090*/ 	.word	0x00000150


	//   ....[1]....
        /*0094*/ 	.word	0x00003110


	//   ....[2]....
        /*0098*/ 	.word	0x000038f0


	//----- nvinfo : EIATTR_CRS_STACK_SIZE
	.align		4
.L_10355:
        /*009c*/ 	.byte	0x04, 0x1e
        /*009e*/ 	.short	(.L_10357 - .L_10356)
.L_10356:
        /*00a0*/ 	.word	0x00000000


	//----- nvinfo : EIATTR_CBANK_PARAM_SIZE
	.align		4
.L_10357:
        /*00a4*/ 	.byte	0x03, 0x19
        /*00a6*/ 	.short	0x0038


	//----- nvinfo : EIATTR_PARAM_CBANK
	.align		4
        /*00a8*/ 	.byte	0x04, 0x0a
        /*00aa*/ 	.short	(.L_10359 - .L_10358)
	.align		4
.L_10358:
        /*00ac*/ 	.word	index@(.nv.constant0.contiguous_all3_bool)
        /*00b0*/ 	.short	0x0380
        /*00b2*/ 	.short	0x0038


	//----- nvinfo : EIATTR_SW_WAR
	.align		4
.L_10359:
        /*00b4*/ 	.byte	0x04, 0x36
        /*00b6*/ 	.short	(.L_10361 - .L_10360)
.L_10360:
        /*00b8*/ 	.word	0x00000008
.L_10361:


//--------------------- .nv.info.contiguous_all22_bool --------------------------
	.section	.nv.info.contiguous_all22_bool,"",@"SHT_CUDA_INFO"
	.sectionflags	@""
	.align	4


	//----- nvinfo : EIATTR_CUDA_API_VERSION
	.align		4
        /*0000*/ 	.byte	0x04, 0x37
        /*0002*/ 	.short	(.L_10363 - .L_10362)
.L_10362:
        /*0004*/ 	.word	0x00000082


	//----- nvinfo : EIATTR_KPARAM_INFO
	.align		4
.L_10363:
        /*0008*/ 	.byte	0x04, 0x17
        /*000a*/ 	.short	(.L_10365 - .L_10364)
.L_10364:
        /*000c*/ 	.word	0x00000000
        /*0010*/ 	.short	0x0003
        /*0012*/ 	.short	0x0018
        /*0014*/ 	.byte	0x00, 0xf0, 0x21, 0x00


	//----- nvinfo : EIATTR_KPARAM_INFO
	.align		4
.L_10365:
        /*0018*/ 	.byte	0x04, 0x17
        /*001a*/ 	.short	(.L_10367 - .L_10366)
.L_10366:
        /*001c*/ 	.word	0x00000000
        /*0020*/ 	.short	0x0002
        /*0022*/ 	.short	0x0010
        /*0024*/ 	.byte	0x00, 0xf0, 0x21, 0x00


	//----- nvinfo : EIATTR_KPARAM_INFO
	.align		4
.L_10367:
        /*0028*/ 	.byte	0x04, 0x17
        /*002a*/ 	.short	(.L_10369 - .L_10368)
.L_10368:
        /*002c*/ 	.word	0x00000000
        /*0030*/ 	.short	0x0001
        /*0032*/ 	.short	0x0008
        /*0034*/ 	.byte	0x00, 0xf5, 0x21, 0x00


	//----- nvinfo : EIATTR_KPARAM_INFO
	.align		4
.L_10369:
        /*0038*/ 	.byte	0x04, 0x17
        /*003a*/ 	.short	(.L_10371 - .L_10370)
.L_10370:
        /*003c*/ 	.word	0x00000000
        /*0040*/ 	.short	0x0000
        /*0042*/ 	.short	0x0000
        /*0044*/ 	.byte	0x00, 0xf5, 0x21, 0x00


	//----- nvinfo : EIATTR_SPARSE_MMA_MASK
	.align		4
.L_10371:
        /*0048*/ 	.byte	0x03, 0x50
        /*004a*/ 	.short	0x0000


	//----- nvinfo : EIATTR_MAXREG_COUNT
	.align		4
        /*004c*/ 	.byte	0x03, 0x1b
        /*004e*/ 	.short	0x00ff


	//----- nvinfo : EIATTR_NUM_BARRIERS
	.align		4
        /*0050*/ 	.byte	0x02, 0x4c
        /*0052*/ 	.byte	0x01
	.zero		1


	//----- nvinfo : EIATTR_MERCURY_ISA_VERSION
	.align		4
        /*0054*/ 	.byte	0x03, 0x5f
        /*0056*/ 	.short	0x0101


	//----- nvinfo : EIATTR_VRC_CTA_INIT_COUNT
	.align		4
        /*0058*/ 	.byte	0x02, 0x4a
	.zero		1
	.zero		1


	//----- nvinfo : EIATTR_EXIT_INSTR_OFFSETS
	.align		4
        /*005c*/ 	.byte	0x04, 0x1c
        /*005e*/ 	.short	(.L_10373 - .L_10372)


	//   ....[0]....
.L_10372:
        /*0060*/ 	.word	0x000004a0


	//   ....[1]....
        /*0064*/ 	.word	0x00000700


	//   ....[2]....
        /*0068*/ 	.word	0x00000810


	//----- nvinfo : EIATTR_CRS_STACK_SIZE
	.align		4
.L_10373:
        /*006c*/ 	.byte	0x04, 0x1e
        /*006e*/ 	.short	(.L_10375 - .L_10374)
.L_10374:
        /*0070*/ 	.word	0x00000000


	//----- nvinfo : EIATTR_CBANK_PARAM_SIZE
	.align		4
.L_10375:
        /*0074*/ 	.byte	0x03, 0x19
        /*0076*/ 	.short	0x0020


	//----- nvinfo : EIATTR_PARAM_CBANK
	.align		4
        /*0078*/ 	.byte	0x04, 0x0a
        /*007a*/ 	.short	(.L_10377 - .L_10376)
	.align		4
.L_10376:
        /*007c*/ 	.word	index@(.nv.constant0.contiguous_all22_bool)
        /*0080*/ 	.short	0x0380
        /*0082*/ 	.short	0x0020


	//----- nvinfo : EIATTR_SW_WAR
	.align		4
.L_10377:
        /*0084*/ 	.byte	0x04, 0x36
        /*0086*/ 	.short	(.L_10379 - .L_10378)
.L_10378:
        /*0088*/ 	.word	0x00000008
.L_10379:


//--------------------- .nv.info.contiguous_all2_bool --------------------------
	.section	.nv.info.contiguous_all2_bool,"",@"SHT_CUDA_INFO"
	.sectionflags	@""
	.align	4


	//----- nvinfo : EIATTR_CUDA_API_VERSION
	.align		4
        /*0000*/ 	.byte	0x04, 0x37
        /*0002*/ 	.short	(.L_10381 - .L_10380)
.L_10380:
        /*0004*/ 	.word	0x00000082


	//----- nvinfo : EIATTR_KPARAM_INFO
	.align		4
.L_10381:
        /*0008*/ 	.byte	0x04, 0x17
        /*000a*/ 	.short	(.L_10383 - .L_10382)
.L_10382:
        /*000c*/ 	.word	0x00000000
        /*0010*/ 	.short	0x0006
        /*0012*/ 	.short	0x0030
        /*0014*/ 	.byte	0x00, 0xf0, 0x21, 0x00


	//----- nvinfo : EIATTR_KPARAM_INFO
	.align		4
.L_10383:
        /*0018*/ 	.byte	0x04, 0x17
        /*001a*/ 	.short	(.L_10385 - .L_10384)
.L_10384:
        /*001c*/ 	.word	0x00000000
        /*0020*/ 	.short	0x0005
        /*0022*/ 	.short	0x0028
        /*0024*/ 	.byte	0x00, 0xf0, 0x21, 0x00


	//----- nvinfo : EIATTR_KPARAM_INFO
	.align		4
.L_10385:
        /*0028*/ 	.byte	0x04, 0x17
        /*002a*/ 	.short	(.L_10387 - .L_10386)
.L_10386:
        /*002c*/ 	.word	0x00000000
        /*0030*/ 	.short	0x0004
        /*0032*/ 	.short	0x0020
        /*0034*/ 	.byte	0x00, 0xf0, 0x21, 0x00


	//----- nvinfo : EIATTR_KPARAM_INFO
	.align		4
.L_10387:
        /*0038*/ 	.byte	0x04, 0x17
        /*003a*/ 	.short	(.L_10389 - .L_10388)
.L_10388:
        /*003c*/ 	.word	0x00000000
        /*0040*/ 	.short	0x0003
        /*0042*/ 	.short	0x0018
        /*0044*/ 	.byte	0x00, 0xf5, 0x21, 0x00


	//----- nvinfo : EIATTR_KPARAM_INFO
	.align		4
.L_10389:
        /*0048*/ 	.byte	0x04, 0x17
        /*004a*/ 	.short	(.L_10391 - .L_10390)
.L_10390:
        /*004c*/ 	.word	0x00000000
        /*0050*/ 	.short	0x0002
        /*0052*/ 	.short	0x0010
        /*0054*/ 	.byte	0x00, 0xf5, 0x21, 0x00


	//----- nvinfo : EIATTR_KPARAM_INFO
	.align		4
.L_10391:
        /*0058*/ 	.byte	0x04, 0x17
        /*005a*/ 	.short	(.L_10393 - .L_10392)
.L_10392:
        /*005c*/ 	.word	0x00000000
        /*0060*/ 	.short	0x0001
        /*0062*/ 	.short	0x0008
        /*0064*/ 	.byte	0x00, 0xf5, 0x21, 0x00


	//----- nvinfo : EIATTR_KPARAM_INFO
	.align		4
.L_10393:
        /*0068*/ 	.byte	0x04, 0x17
        /*006a*/ 	.short	(.L_10395 - .L_10394)
.L_10394:
        /*006c*/ 	.word	0x00000000
        /*0070*/ 	.short	0x0000
        /*0072*/ 	.short	0x0000
        /*0074*/ 	.byte	0x00, 0xf5, 0x21, 0x00


	//----- nvinfo : EIATTR_SPARSE_MMA_MASK
	.align		4
.L_10395:
        /*0078*/ 	.byte	0x03, 0x50
        /*007a*/ 	.short	0x0000


	//----- nvinfo : EIATTR_MAXREG_COUNT
	.align		4
        /*007c*/ 	.byte	0x03, 0x1b
        /*007e*/ 	.short	0x00ff


	//----- nvinfo : EIATTR_NUM_BARRIERS
	.align		4
        /*0080*/ 	.byte	0x02, 0x4c
        /*0082*/ 	.byte	0x01
	.zero		1


	//----- nvinfo : EIATTR_MERCURY_ISA_VERSION
	.align		4
        /*0084*/ 	.byte	0x03, 0x5f
        /*0086*/ 	.short	0x0101


	//----- nvinfo : EIATTR_VRC_CTA_INIT_COUNT
	.align		4
        /*0088*/ 	.byte	0x02, 0x4a
	.zero		1
	.zero		1


	//----- nvinfo : EIATTR_EXIT_INSTR_OFFSETS
	.align		4
        /*008c*/ 	.byte	0x04, 0x1c
        /*008e*/ 	.short	(.L_10397 - .L_10396)


	//   ....[0]....
.L_10396:
        /*0090*/ 	.word	0x00006810


	//   ....[1]....
        /*0094*/ 	.word	0x00006a70


	//   ....[2]....
        /*0098*/ 	.word	0x00006b80


	//----- nvinfo : EIATTR_CRS_STACK_SIZE
	.align		4
.L_10397:
        /*009c*/ 	.byte	0x04, 0x1e
        /*009e*/ 	.short	(.L_10399 - .L_10398)
.L_10398:
        /*00a0*/ 	.word	0x00000000


	//----- nvinfo : EIATTR_CBANK_PARAM_SIZE
	.align		4
.L_10399:
        /*00a4*/ 	.byte	0x03, 0x19
        /*00a6*/ 	.short	0x0038


	//----- nvinfo : EIATTR_PARAM_CBANK
	.align		4
        /*00a8*/ 	.byte	0x04, 0x0a
        /*00aa*/ 	.short	(.L_10401 - .L_10400)
	.align		4
.L_10400:
        /*00ac*/ 	.word	index@(.nv.constant0.contiguous_all2_bool)
        /*00b0*/ 	.short	0x0380
        /*00b2*/ 	.short	0x0038


	//----- nvinfo : EIATTR_SW_WAR
	.align		4
.L_10401:
        /*00b4*/ 	.byte	0x04, 0x36
        /*00b6*/ 	.short	(.L_10403 - .L_10402)
.L_10402:
        /*00b8*/ 	.word	0x00000008
.L_10403:


//--------------------- .nv.info.uncontiguous_all_bool --------------------------
	.section	.nv.info.uncontiguous_all_bool,"",@"SHT_CUDA_INFO"
	.sectionflags	@""
	.align	4


	//----- nvinfo : EIATTR_CUDA_API_VERSION
	.align		4
        /*0000*/ 	.byte	0x04, 0x37
        /*0002*/ 	.short	(.L_10405 - .L_10404)
.L_10404:
        /*0004*/ 	.word	0x00000082


	//----- nvinfo : EIATTR_KPARAM_INFO
	.align		4
.L_10405:
        /*0008*/ 	.byte	0x04, 0x17
        /*000a*/ 	.short	(.L_10407 - .L_10406)
.L_10406:
        /*000c*/ 	.word	0x00000000
        /*0010*/ 	.short	0x0005
        /*0012*/ 	.short	0x0028
        /*0014*/ 	.byte	0x00, 0xf0, 0x21, 0x00


	//----- nvinfo : EIATTR_KPARAM_INFO
	.align		4
.L_10407:
        /*0018*/ 	.byte	0x04, 0x17
        /*001a*/ 	.short	(.L_10409 - .L_10408)
.L_10408:
        /*001c*/ 	.word	0x00000000
        /*0020*/ 	.short	0x0004
        /*0022*/ 	.short	0x0020
        /*0024*/ 	.byte	0x00, 0xf0, 0x21, 0x00


	//----- nvinfo : EIATTR_KPARAM_INFO
	.align		4
.L_10409:
        /*0028*/ 	.byte	0x04, 0x17
        /*002a*/ 	.short	(.L_10411 - .L_10410)
.L_10410:
        /*002c*/ 	.word	0x00000000
        /*0030*/ 	.short	0x0003
        /*0032*/ 	.short	0x0018
        /*0034*/ 	.byte	0x00, 0xf5, 0x21, 0x00


	//----- nvinfo : EIATTR_KPARAM_INFO
	.align		4
.L_10411:
        /*0038*/ 	.byte	0x04, 0x17
        /*003a*/ 	.short	(.L_10413 - .L_10412)
.L_10412:
        /*003c*/ 	.word	0x00000000
        /*0040*/ 	.short	0x0002
        /*0042*/ 	.short	0x0010
        /*0044*/ 	.byte	0x00, 0xf5, 0x21, 0x00


	//----- nvinfo : EIATTR_KPARAM_INFO
	.align		4
.L_10413:
        /*0048*/ 	.byte	0x04, 0x17
        /*004a*/ 	.short	(.L_10415 - .L_10414)
.L_10414:
        /*004c*/ 	.word	0x00000000
        /*0050*/ 	.short	0x0001
        /*0052*/ 	.short	0x0008
        /*0054*/ 	.byte	0x00, 0xf5, 0x21, 0x00


	//----- nvinfo : EIATTR_KPARAM_INFO
	.align		4
.L_10415:
        /*0058*/ 	.byte	0x04, 0x17
        /*005a*/ 	.short	(.L_10417 - .L_10416)
.L_10416:
        /*005c*/ 	.word	0x00000000
        /*0060*/ 	.short	0x0000
        /*0062*/ 	.short	0x0000
        /*0064*/ 	.byte	0x00, 0xf5, 0x21, 0x00


	//----- nvinfo : EIATTR_SPARSE_MMA_MASK
	.align		4
.L_10417:
        /*0068*/ 	.byte	0x03, 0x50
        /*006a*/ 	.short	0x0000


	//----- nvinfo : EIATTR_MAXREG_COUNT
	.align		4
        /*006c*/ 	.byte	0x03, 0x1b
        /*006e*/ 	.short	0x00ff


	//----- nvinfo : EIATTR_NUM_BARRIERS
	.align		4
        /*0070*/ 	.byte	0x02, 0x4c
        /*0072*/ 	.byte	0x01
	.zero		1


	//----- nvinfo : EIATTR_MERCURY_ISA_VERSION
	.align		4
        /*0074*/ 	.byte	0x03, 0x5f
        /*0076*/ 	.short	0x0101


	//----- nvinfo : EIATTR_VRC_CTA_INIT_COUNT
	.align		4
        /*0078*/ 	.byte	0x02, 0x4a
	.zero		1
	.zero		1


	//----- nvinfo : EIATTR_EXIT_INSTR_OFFSETS
	.align		4
        /*007c*/ 	.byte	0x04, 0x1c
        /*007e*/ 	.short	(.L_10419 - .L_10418)


	//   ....[0]....
.L_10418:
        /*0080*/ 	.word	0x000067d0


	//   ....[1]....
        /*0084*/ 	.word	0x00006a30


	//   ....[2]....
        /*0088*/ 	.word	0x00006ae0


	//----- nvinfo : EIATTR_CRS_STACK_SIZE
	.align		4
.L_10419:
        /*008c*/ 	.byte	0x04, 0x1e
        /*008e*/ 	.short	(.L_10421 - .L_10420)
.L_10420:
        /*0090*/ 	.word	0x00000000


	//----- nvinfo : EIATTR_CBANK_PARAM_SIZE
	.align		4
.L_10421:
        /*0094*/ 	.byte	0x03, 0x19
        /*0096*/ 	.short	0x0030


	//----- nvinfo : EIATTR_PARAM_CBANK
	.align		4
        /*0098*/ 	.byte	0x04, 0x0a
        /*009a*/ 	.short	(.L_10423 - .L_10422)
	.align		4
.L_10422:
        /*009c*/ 	.word	index@(.nv.constant0.uncontiguous_all_bool)
        /*00a0*/ 	.short	0x0380
        /*00a2*/ 	.short	0x0030


	//----- nvinfo : EIATTR_SW_WAR
	.align		4
.L_10423:
        /*00a4*/ 	.byte	0x04, 0x36
        /*00a6*/ 	.short	(.L_10425 - .L_10424)
.L_10424:
        /*00a8*/ 	.word	0x00000008
.L_10425:


//--------------------- .nv.info.contiguous_all_bool --------------------------
	.section	.nv.info.contiguous_all_bool,"",@"SHT_CUDA_INFO"
	.sectionflags	@""
	.align	4


	//----- nvinfo : EIATTR_CUDA_API_VERSION
	.align		4
        /*0000*/ 	.byte	0x04, 0x37
        /*0002*/ 	.short	(.L_10427 - .L_10426)
.L_10426:
        /*0004*/ 	.word	0x00000082


	//----- nvinfo : EIATTR_KPARAM_INFO
	.align		4
.L_10427:
        /*0008*/ 	.byte	0x04, 0x17
        /*000a*/ 	.short	(.L_10429 - .L_10428)
.L_10428:
        /*000c*/ 	.word	0x00000000
        /*0010*/ 	.short	0x0002
        /*0012*/ 	.short	0x0010
        /*0014*/ 	.byte	0x00, 0xf0, 0x21, 0x00


	//----- nvinfo : EIATTR_KPARAM_INFO
	.align		4
.L_10429:
        /*0018*/ 	.byte	0x04, 0x17
        /*001a*/ 	.short	(.L_10431 - .L_10430)
.L_10430:
        /*001c*/ 	.word	0x00000000
        /*0020*/ 	.short	0x0001
        /*0022*/ 	.short	0x0008
        /*0024*/ 	.byte	0x00, 0xf5, 0x21, 0x00


	//----- nvinfo : EIATTR_KPARAM_INFO
	.align		4
.L_10431:
        /*0028*/ 	.byte	0x04, 0x17
        /*002a*/ 	.short	(.L_10433 - .L_10432)
.L_10432:
        /*002c*/ 	.word	0x00000000
        /*0030*/ 	.short	0x0000
        /*0032*/ 	.short	0x0000
        /*0034*/ 	.byte	0x00, 0xf5, 0x21, 0x00


	//----- nvinfo : EIATTR_SPARSE_MMA_MASK
	.align		4
.L_10433:
        /*0038*/ 	.byte	0x03, 0x50
        /*003a*/ 	.short	0x0000


	//----- nvinfo : EIATTR_MAXREG_COUNT
	.align		4
        /*003c*/ 	.byte	0x03, 0x1b
        /*003e*/ 	.short	0x00ff


	//----- nvinfo : EIATTR_NUM_BARRIERS
	.align		4
        /*0040*/ 	.byte	0x02, 0x4c
        /*0042*/ 	.byte	0x01
	.zero		1


	//----- nvinfo : EIATTR_MERCURY_ISA_VERSION
	.align		4
        /*0044*/ 	.byte	0x03, 0x5f
        /*0046*/ 	.short	0x0101


	//----- nvinfo : EIATTR_VRC_CTA_INIT_COUNT
	.align		4
        /*0048*/ 	.byte	0x02, 0x4a
	.zero		1
	.zero		1


	//----- nvinfo : EIATTR_EXIT_INSTR_OFFSETS
	.align		4
        /*004c*/ 	.byte	0x04, 0x1c
        /*004e*/ 	.short	(.L_10435 - .L_10434)


	//   ....[0]....
.L_10434:
        /*0050*/ 	.word	0x00000400


	//   ....[1]....
        /*0054*/ 	.word	0x00000660


	//   ....[2]....
        /*0058*/ 	.word	0x00000710


	//----- nvinfo : EIATTR_CRS_STACK_SIZE
	.align		4
.L_10435:
        /*005c*/ 	.byte	0x04, 0x1e
        /*005e*/ 	.short	(.L_10437 - .L_10436)
.L_10436:
        /*0060*/ 	.word	0x00000000


	//----- nvinfo : EIATTR_CBANK_PARAM_SIZE
	.align		4
.L_10437:
        /*0064*/ 	.byte	0x03, 0x19
        /*0066*/ 	.short	0x0018


	//----- nvinfo : EIATTR_PARAM_CBANK
	.align		4
        /*0068*/ 	.byte	0x04, 0x0a
        /*006a*/ 	.short	(.L_10439 - .L_10438)
	.align		4
.L_10438:
        /*006c*/ 	.word	index@(.nv.constant0.contiguous_all_bool)
        /*0070*/ 	.short	0x0380
        /*0072*/ 	.short	0x0018


	//----- nvinfo : EIATTR_SW_WAR
	.align		4
.L_10439:
        /*0074*/ 	.byte	0x04, 0x36
        /*0076*/ 	.short	(.L_10441 - .L_10440)
.L_10440:
        /*0078*/ 	.word	0x00000008
.L_10441:


//--------------------- .nv.info.contiguous_max33_bf16 --------------------------
	.section	.nv.info.contiguous_max33_bf16,"",@"SHT_CUDA_INFO"
	.sectionflags	@""
	.align	4


	//----- nvinfo : EIATTR_CUDA_API_VERSION
	.align		4
        /*0000*/ 	.byte	0x04, 0x37
        /*0002*/ 	.short	(.L_10443 - .L_10442)
.L_10442:
        /*0004*/ 	.word	0x00000082


	//----- nvinfo : EIATTR_KPARAM_INFO
	.align		4
.L_10443:
        /*0008*/ 	.byte	0x04, 0x17
        /*000a*/ 	.short	(.L_10445 - .L_10444)
.L_10444:
        /*000c*/ 	.word	0x00000000
        /*0010*/ 	.short	0x0004
        /*0012*/ 	.short	0x0020
        /*0014*/ 	.byte	0x00, 0xf0, 0x21, 0x00


	//----- nvinfo : EIATTR_KPARAM_INFO
	.align		4
.L_10445:
        /*0018*/ 	.byte	0x04, 0x17
        /*001a*/ 	.short	(.L_10447 - .L_10446)
.L_10446:
        /*001c*/ 	.word	0x00000000
        /*0020*/ 	.short	0x0003
        /*0022*/ 	.short	0x0018
        /*0024*/ 	.byte	0x00, 0xf0, 0x21, 0x00


	//----- nvinfo : EIATTR_KPARAM_INFO
	.align		4
.L_10447:
        /*0028*/ 	.byte	0x04, 0x17
        /*002a*/ 	.short	(.L_10449 - .L_10448)
.L_10448:
        /*002c*/ 	.word	0x00000000
        /*0030*/ 	.short	0x0002
        /*0032*/ 	.short	0x0010
        /*0034*/ 	.byte	0x00, 0xf0, 0x21, 0x00


	//----- nvinfo : EIATTR_KPARAM_INFO
	.align		4
.L_10449:
        /*0038*/ 	.byte	0x04, 0x17
        /*003a*/ 	.short	(.L_10451 - .L_10450)
.L_10450:
        /*003c*/ 	.word	0x00000000
        /*0040*/ 	.short	0x0001
        /*0042*/ 	.short	0x0008
        /*0044*/ 	.byte	0x00, 0xf5, 0x21, 0x00


	//----- nvinfo : EIATTR_KPARAM_INFO
	.align		4
.L_10451:
        /*0048*/ 	.byte	0x04, 0x17
        /*004a*/ 	.short	(.L_10453 - .L_10452)
.L_10452:
        /*004c*/ 	.word	0x00000000
        /*0050*/ 	.short	0x0000
        /*0052*/ 	.short	0x0000
        /*0054*/ 	.byte	0x00, 0xf5, 0x21, 0x00


	//----- nvinfo : EIATTR_SPARSE_MMA_MASK
	.align		4
.L_10453:
        /*0058*/ 	.byte	0x03, 0x50
        /*005a*/ 	.short	0x0000


	//----- nvinfo : EIATTR_MAXREG_COUNT
	.align		4
        /*005c*/ 	.byte	0x03, 0x1b
        /*005e*/ 	.short	0x00ff


	//----- nvinfo : EIATTR_NUM_BARRIERS
	.align		4
        /*0060*/ 	.byte	0x02, 0x4c
        /*0062*/ 	.byte	0x01
	.zero		1


	//----- nvinfo : EIATTR_MERCURY_ISA_VERSION
	.align		4
        /*0064*/ 	.byte	0x03, 0x5f
        /*0066*/ 	.short	0x0101


	//----- nvinfo : EIATTR_VRC_CTA_INIT_COUNT
	.align		4
        /*0068*/ 	.byte	0x02, 0x4a
	.zero		1
	.zero		1


	//----- nvinfo : EIATTR_EXIT_INSTR_OFFSETS
	.align		4
        /*006c*/ 	.byte	0x04, 0x1c
        /*006e*/ 	.short	(.L_10455 - .L_10454)


	//   ....[0]....
.L_10454:
        /*0070*/ 	.word	0x00000160


	//   ....[1]....
        /*0074*/ 	.word	0x000001f0


	//   ....[2]....
        /*0078*/ 	.word	0x00000a40


	//----- nvinfo : EIATTR_CBANK_PARAM_SIZE
	.align		4
.L_10455:
        /*007c*/ 	.byte	0x03, 0x19
        /*007e*/ 	.short	0x0028


	//----- nvinfo : EIATTR_PARAM_CBANK
	.align		4
        /*0080*/ 	.byte	0x04, 0x0a
        /*0082*/ 	.short	(.L_10457 - .L_10456)
	.align		4
.L_10456:
        /*0084*/ 	.word	index@(.nv.constant0.contiguous_max33_bf16)
        /*0088*/ 	.short	0x0380
        /*008a*/ 	.short	0x0028


	//----- nvinfo : EIATTR_SW_WAR
	.align		4
.L_10457:
        /*008c*/ 	.byte	0x04, 0x36
        /*008e*/ 	.short	(.L_10459 - .L_10458)
.L_10458:
        /*0090*/ 	.word	0x00000008
.L_10459:


//--------------------- .nv.info.contiguous_max3_bf16 --------------------------
	.section	.nv.info.contiguous_max3_bf16,"",@"SHT_CUDA_INFO"
	.sectionflags	@""
	.align	4


	//----- nvinfo : EIATTR_CUDA_API_VERSION
	.align		4
        /*0000*/ 	.byte	0x04, 0x37
        /*0002*/ 	.short	(.L_10461 - .L_10460)
.L_10460:
        /*0004*/ 	.word	0x00000082


	//----- nvinfo : EIATTR_KPARAM_INFO
	.align		4
.L_10461:
        /*0008*/ 	.byte	0x04, 0x17
        /*000a*/ 	.short	(.L_10463 - .L_10462)
.L_10462:
        /*000c*/ 	.word	0x00000000
        /*0010*/ 	.short	0x0006
        /*0012*/ 	.short	0x0030
        /*0014*/ 	.byte	0x00, 0xf0, 0x21, 0x00


	//----- nvinfo : EIATTR_KPARAM_INFO
	.align		4
.L_10463:
        /*0018*/ 	.byte	0x04, 0x17
        /*001a*/ 	.short	(.L_10465 - .L_10464)
.L_10464:
        /*001c*/ 	.word	0x00000000
        /*0020*/ 	.short	0x0005
        /*0022*/ 	.short	0x0028
        /*0024*/ 	.byte	0x00, 0xf0, 0x21, 0x00


	//----- nvinfo : EIATTR_KPARAM_INFO
	.align		4
.L_10465:
        /*0028*/ 	.byte	0x04, 0x17
        /*002a*/ 	.short	(.L_10467 - .L_10466)
.L_10466:
        /*002c*/ 	.word	0x00000000
        /*0030*/ 	.short	0x0004
        /*0032*/ 	.short	0x0020
        /*0034*/ 	.byte	0x00, 0xf0, 0x21, 0x00


	//----- nvinfo : EIATTR_KPARAM_INFO
	.align		4
.L_10467:
        /*0038*/ 	.byte	0x04, 0x17
        /*003a*/ 	.short	(.L_10469 - .L_10468)
.L_10468:
        /*003c*/ 	.word	0x00000000
        /*0040*/ 	.short	0x0003
        /*0042*/ 	.short	0x0018
        /*0044*/ 	.byte	0x00, 0xf5, 0x21, 0x00


	//----- nvinfo : EIATTR_KPARAM_INFO
	.align		4
.L_10469:
        /*0048*/ 	.byte	0x04, 0x17
        /*004a*/ 	.short	(.L_10471 - .L_10470)
.L_10470:
        /*004c*/ 	.word	0x00000000
        /*0050*/ 	.short	0x0002
        /*0052*/ 	.short	0x0010
        /*0054*/ 	.byte	0x00, 0xf5, 0x21, 0x00


	//----- nvinfo : EIATTR_KPARAM_INFO
	.align		4
.L_10471:
        /*0058*/ 	.byte	0x04, 0x17
        /*005a*/ 	.short	(.L_10473 - .L_10472)
.L_10472:
        /*005c*/ 	.word	0x00000000
        /*0060*/ 	.short	0x0001
        /*0062*/ 	.short	0x0008
        /*0064*/ 	.byte	0x00, 0xf5, 0x21, 0x00


	//----- nvinfo : EIATTR_KPARAM_INFO
	.align		4
.L_10473:
        /*0068*/ 	.byte	0x04, 0x17
        /*006a*/ 	.short	(.L_10475 - .L_10474)
.L_10474:
        /*006c*/ 	.word	0x00000000
        /*0070*/ 	.short	0x0000
        /*0072*/ 	.short	0x0000
        /*0074*/ 	.byte	0x00, 0xf5, 0x21, 0x00


	//----- nvinfo : EIATTR_SPARSE_MMA_MASK
	.align		4
.L_10475:
        /*0078*/ 	.byte	0x03, 0x50
        /*007a*/ 	.short	0x0000


	//----- nvinfo : EIATTR_MAXREG_COUNT
	.align		4
        /*007c*/ 	.byte	0x03, 0x1b
        /*007e*/ 	.short	0x00ff


	//----- nvinfo : EIATTR_NUM_BARRIERS
	.align		4
        /*0080*/ 	.byte	0x02, 0x4c
        /*0082*/ 	.byte	0x01
	.zero		1


	//----- nvinfo : EIATTR_MERCURY_ISA_VERSION
	.align		4
        /*0084*/ 	.byte	0x03, 0x5f
        /*0086*/ 	.short	0x0101


	//----- nvinfo : EIATTR_VRC_CTA_INIT_COUNT
	.align		4
        /*0088*/ 	.byte	0x02, 0x4a
	.zero		1
	.zero		1


	//----- nvinfo : EIATTR_EXIT_INSTR_OFFSETS
	.align		4
        /*008c*/ 	.byte	0x04, 0x1c
        /*008e*/ 	.short	(.L_10477 - .L_10476)


	//   ....[0]....
.L_10476:
        /*0090*/ 	.word	0x00000160


	//   ....[1]....
        /*0094*/ 	.word	0x00003120


	//   ....[2]....
        /*0098*/ 	.word	0x000039e0


	//----- nvinfo : EIATTR_CRS_STACK_SIZE
	.align		4
.L_10477:
        /*009c*/ 	.byte	0x04, 0x1e
        /*009e*/ 	.short	(.L_10479 - .L_10478)
.L_10478:
        /*00a0*/ 	.word	0x00000000


	//----- nvinfo : EIATTR_CBANK_PARAM_SIZE
	.align		4
.L_10479:
        /*00a4*/ 	.byte	0x03, 0x19
        /*00a6*/ 	.short	0x0038


	//----- nvinfo : EIATTR_PARAM_CBANK
	.align		4
        /*00a8*/ 	.byte	0x04, 0x0a
        /*00aa*/ 	.short	(.L_10481 - .L_10480)
	.align		4
.L_10480:
        /*00ac*/ 	.word	index@(.nv.constant0.contiguous_max3_bf16)
        /*00b0*/ 	.short	0x0380
        /*00b2*/ 	.short	0x0038


	//----- nvinfo : EIATTR_SW_WAR
	.align		4
.L_10481:
        /*00b4*/ 	.byte	0x04, 0x36
        /*00b6*/ 	.short	(.L_10483 - .L_10482)
.L_10482:
        /*00b8*/ 	.word	0x00000008
.L_10483:


//--------------------- .nv.info.contiguous_max22_bf16 --------------------------
	.section	.nv.info.contiguous_max22_bf16,"",@"SHT_CUDA_INFO"
	.sectionflags	@""
	.align	4


	//----- nvinfo : EIATTR_CUDA_API_VERSION
	.align		4
        /*0000*/ 	.byte	0x04, 0x37
        /*0002*/ 	.short	(.L_10485 - .L_10484)
.L_10484:
        /*0004*/ 	.word	0x00000082


	//----- nvinfo : EIATTR_KPARAM_INFO
	.align		4
.L_10485:
        /*0008*/ 	.byte	0x04, 0x17
        /*000a*/ 	.short	(.L_10487 - .L_10486)
.L_10486:
        /*000c*/ 	.word	0x00000000
        /*0010*/ 	.short	0x0003
        /*0012*/ 	.short	0x0018
        /*0014*/ 	.byte	0x00, 0xf0, 0x21, 0x00


	//----- nvinfo : EIATTR_KPARAM_INFO
	.align		4
.L_10487:
        /*0018*/ 	.byte	0x04, 0x17
        /*001a*/ 	.short	(.L_10489 - .L_10488)
.L_10488:
        /*001c*/ 	.word	0x00000000
        /*0020*/ 	.short	0x0002
        /*0022*/ 	.short	0x0010
        /*0024*/ 	.byte	0x00, 0xf0, 0x21, 0x00


	//----- nvinfo : EIATTR_KPARAM_INFO
	.align		4
.L_10489:
        /*0028*/ 	.byte	0x04, 0x17
        /*002a*/ 	.short	(.L_10491 - .L_10490)
.L_10490:
        /*002c*/ 	.word	0x00000000
        /*0030*/ 	.short	0x0001
        /*0032*/ 	.short	0x0008
        /*0034*/ 	.byte	0x00, 0xf5, 0x21, 0x00


	//----- nvinfo : EIATTR_KPARAM_INFO
	.align		4
.L_10491:
        /*0038*/ 	.byte	0x04, 0x17
        /*003a*/ 	.short	(.L_10493 - .L_10492)
.L_10492:
        /*003c*/ 	.word	0x00000000
        /*0040*/ 	.short	0x0000
        /*0042*/ 	.short	0x0000
        /*0044*/ 	.byte	0x00, 0xf5, 0x21, 0x00


	//----- nvinfo : EIATTR_SPARSE_MMA_MASK
	.align		4
.L_10493:
        /*0048*/ 	.byte	0x03, 0x50
        /*004a*/ 	.short	0x0000


	//----- nvinfo : EIATTR_MAXREG_COUNT
	.align		4
        /*004c*/ 	.byte	0x03, 0x1b
        /*004e*/ 	.short	0x00ff


	//----- nvinfo : EIATTR_NUM_BARRIERS
	.align		4
        /*0050*/ 	.byte	0x02, 0x4c
        /*0052*/ 	.byte	0x01
	.zero		1


	//----- nvinfo : EIATTR_MERCURY_ISA_VERSION
	.align		4
        /*0054*/ 	.byte	0x03, 0x5f
        /*0056*/ 	.short	0x0101


	//----- nvinfo : EIATTR_VRC_CTA_INIT_COUNT
	.align		4
        /*0058*/ 	.byte	0x02, 0x4a
	.zero		1
	.zero		1


	//----- nvinfo : EIATTR_EXIT_INSTR_OFFSETS
	.align		4
        /*005c*/ 	.byte	0x04, 0x1c
        /*005e*/ 	.short	(.L_10495 - .L_10494)


	//   ....[0]....
.L_10494:
        /*0060*/ 	.word	0x00000410


	//   ....[1]....
        /*0064*/ 	.word	0x00000560


	//   ....[2]....
        /*0068*/ 	.word	0x00000670


	//----- nvinfo : EIATTR_CRS_STACK_SIZE
	.align		4
.L_10495:
        /*006c*/ 	.byte	0x04, 0x1e
        /*006e*/ 	.short	(.L_10497 - .L_10496)
.L_10496:
        /*0070*/ 	.word	0x00000000


	//----- nvinfo : EIATTR_CBANK_PARAM_SIZE
	.align		4
.L_10497:
        /*0074*/ 	.byte	0x03, 0x19
        /*0076*/ 	.short	0x0020


	//----- nvinfo : EIATTR_PARAM_CBANK
	.align		4
        /*0078*/ 	.byte	0x04, 0x0a
        /*007a*/ 	.short	(.L_10499 - .L_10498)
	.align		4
.L_10498:
        /*007c*/ 	.word	index@(.nv.constant0.contiguous_max22_bf16)
        /*0080*/ 	.short	0x0380
        /*0082*/ 	.short	0x0020


	//----- nvinfo : EIATTR_SW_WAR
	.align		4
.L_10499:
        /*0084*/ 	.byte	0x04, 0x36
        /*0086*/ 	.short	(.L_10501 - .L_10500)
.L_10500:
        /*0088*/ 	.word	0x00000008
.L_10501:


//--------------------- .nv.info.contiguous_max2_bf16 --------------------------
	.section	.nv.info.contiguous_max2_bf16,"",@"SHT_CUDA_INFO"
	.sectionflags	@""
	.align	4


	//----- nvinfo : EIATTR_CUDA_API_VERSION
	.align		4
        /*0000*/ 	.byte	0x04, 0x37
        /*0002*/ 	.short	(.L_10503 - .L_10502)
.L_10502:
        /*0004*/ 	.word	0x00000082


	//----- nvinfo : EIATTR_KPARAM_INFO
	.align		4
.L_10503:
        /*0008*/ 	.byte	0x04, 0x17
        /*000a*/ 	.short	(.L_10505 - .L_10504)
.L_10504:
        /*000c*/ 	.word	0x00000000
        /*0010*/ 	.short	0x0006
        /*0012*/ 	.short	0x0030
        /*0014*/ 	.byte	0x00, 0xf0, 0x21, 0x00


	//----- nvinfo : EIATTR_KPARAM_INFO
	.align		4
.L_10505:
        /*0018*/ 	.byte	0x04, 0x17
        /*001a*/ 	.short	(.L_10507 - .L_10506)
.L_10506:
        /*001c*/ 	.word	0x00000000
        /*0020*/ 	.short	0x0005
        /*0022*/ 	.short	0x0028
        /*0024*/ 	.byte	0x00, 0xf0, 0x21, 0x00


	//----- nvinfo : EIATTR_KPARAM_INFO
	.align		4
.L_10507:
        /*0028*/ 	.byte	0x04, 0x17
        /*002a*/ 	.short	(.L_10509 - .L_10508)
.L_10508:
        /*002c*/ 	.word	0x00000000
        /*0030*/ 	.short	0x0004
        /*0032*/ 	.short	0x0020
        /*0034*/ 	.byte	0x00, 0xf0, 0x21, 0x00


	//----- nvinfo : EIATTR_KPARAM_INFO
	.align		4
.L_10509:
        /*0038*/ 	.byte	0x04, 0x17
        /*003a*/ 	.short	(.L_10511 - .L_10510)
.L_10510:
        /*003c*/ 	.word	0x00000000
        /*0040*/ 	.short	0x0003
        /*0042*/ 	.short	0x0018
        /*0044*/ 	.byte	0x00, 0xf5, 0x21, 0x00


	//----- nvinfo : EIATTR_KPARAM_INFO
	.align		4
.L_10511:
        /*0048*/ 	.byte	0x04, 0x17
        /*004a*/ 	.short	(.L_10513 - .L_10512)
.L_10512:
        /*004c*/ 	.word	0x00000000
        /*0050*/ 	.short	0x0002
        /*0052*/ 	.short	0x0010
        /*0054*/ 	.byte	0x00, 0xf5, 0x21, 0x00


	//----- nvinfo : EIATTR_KPARAM_INFO
	.align		4
.L_10513:
        /*0058*/ 	.byte	0x04, 0x17
        /*005a*/ 	.short	(.L_10515 - .L_10514)
.L_10514:
        /*005c*/ 	.word	0x00000000
        /*0060*/ 	.short	0x0001
        /*0062*/ 	.short	0x0008
        /*0064*/ 	.byte	0x00, 0xf5, 0x21, 0x00


	//----- nvinfo : EIATTR_KPARAM_INFO
	.align		4
.L_10515:
        /*0068*/ 	.byte	0x04, 0x17
        /*006a*/ 	.short	(.L_10517 - .L_10516)
.L_10516:
        /*006c*/ 	.word	0x00000000
        /*0070*/ 	.short	0x0000
        /*0072*/ 	.short	0x0000
        /*0074*/ 	.byte	0x00, 0xf5, 0x21, 0x00


	//----- nvinfo : EIATTR_SPARSE_MMA_MASK
	.align		4
.L_10517:
        /*0078*/ 	.byte	0x03, 0x50
        /*007a*/ 	.short	0x0000


	//----- nvinfo : EIATTR_MAXREG_COUNT
	.align		4
        /*007c*/ 	.byte	0x03, 0x1b
        /*007e*/ 	.short	0x00ff


	//----- nvinfo : EIATTR_NUM_BARRIERS
	.align		4
        /*0080*/ 	.byte	0x02, 0x4c
        /*0082*/ 	.byte	0x01
	.zero		1


	//----- nvinfo : EIATTR_MERCURY_ISA_VERSION
	.align		4
        /*0084*/ 	.byte	0x03, 0x5f
        /*0086*/ 	.short	0x0101


	//----- nvinfo : EIATTR_VRC_CTA_INIT_COUNT
	.align		4
        /*0088*/ 	.byte	0x02, 0x4a
	.zero		1
	.zero		1


	//----- nvinfo : EIATTR_EXIT_INSTR_OFFSETS
	.align		4
        /*008c*/ 	.byte	0x04, 0x1c
        /*008e*/ 	.short	(.L_10519 - .L_10518)


	//   ....[0]....
.L_10518:
        /*0090*/ 	.word	0x00006800


	//   ....[1]....
        /*0094*/ 	.word	0x00006950


	//   ....[2]....
        /*0098*/ 	.word	0x00006a60


	//----- nvinfo : EIATTR_CRS_STACK_SIZE
	.align		4
.L_10519:
        /*009c*/ 	.byte	0x04, 0x1e
        /*009e*/ 	.short	(.L_10521 - .L_10520)
.L_10520:
        /*00a0*/ 	.word	0x00000000


	//----- nvinfo : EIATTR_CBANK_PARAM_SIZE
	.align		4
.L_10521:
        /*00a4*/ 	.byte	0x03, 0x19
        /*00a6*/ 	.short	0x0038


	//----- nvinfo : EIATTR_PARAM_CBANK
	.align		4
        /*00a8*/ 	.byte	0x04, 0x0a
        /*00aa*/ 	.short	(.L_10523 - .L_10522)
	.align		4
.L_10522:
        /*00ac*/ 	.word	index@(.nv.constant0.contiguous_max2_bf16)
        /*00b0*/ 	.short	0x0380
        /*00b2*/ 	.short	0x0038


	//----- nvinfo : EIATTR_SW_WAR
	.align		4
.L_10523:
        /*00b4*/ 	.byte	0x04, 0x36
        /*00b6*/ 	.short	(.L_10525 - .L_10524)
.L_10524:
        /*00b8*/ 	.word	0x00000008
.L_10525:


//--------------------- .nv.info.uncontiguous_max_bf16 --------------------------
	.section	.nv.info.uncontiguous_max_bf16,"",@"SHT_CUDA_INFO"
	.sectionflags	@""
	.align	4


	//----- nvinfo : EIATTR_CUDA_API_VERSION
	.align		4
        /*0000*/ 	.byte	0x04, 0x37
        /*0002*/ 	.short	(.L_10527 - .L_10526)
.L_10526:
        /*0004*/ 	.word	0x00000082


	//----- nvinfo : EIATTR_KPARAM_INFO
	.align		4
.L_10527:
        /*0008*/ 	.byte	0x04, 0x17
        /*000a*/ 	.short	(.L_10529 - .L_10528)
.L_10528:
        /*000c*/ 	.word	0x00000000
        /*0010*/ 	.short	0x0005
        /*0012*/ 	.short	0x0028
        /*0014*/ 	.byte	0x00, 0xf0, 0x21, 0x00


	//----- nvinfo : EIATTR_KPARAM_INFO
	.align		4
.L_10529:
        /*0018*/ 	.byte	0x04, 0x17
        /*001a*/ 	.short	(.L_10531 - .L_10530)
.L_10530:
        /*001c*/ 	.word	0x00000000
        /*0020*/ 	.short	0x0004
        /*0022*/ 	.short	0x0020
        /*0024*/ 	.byte	0x00, 0xf0, 0x21, 0x00


	//----- nvinfo : EIATTR_KPARAM_INFO
	.align		4
.L_10531:
        /*0028*/ 	.byte	0x04, 0x17
        /*002a*/ 	.short	(.L_10533 - .L_10532)
.L_10532:
        /*002c*/ 	.word	0x00000000
        /*0030*/ 	.short	0x0003
        /*0032*/ 	.short	0x0018
        /*0034*/ 	.byte	0x00, 0xf5, 0x21, 0x00


	//----- nvinfo : EIATTR_KPARAM_INFO
	.align		4
.L_10533:
        /*0038*/ 	.byte	0x04, 0x17
        /*003a*/ 	.short	(.L_10535 - .L_10534)
.L_10534:
        /*003c*/ 	.word	0x00000000
        /*0040*/ 	.short	0x0002
        /*0042*/ 	.short	0x0010
        /*0044*/ 	.byte	0x00, 0xf5, 0x21, 0x00


	//----- nvinfo : EIATTR_KPARAM_INFO
	.align		4
.L_10535:
        /*0048*/ 	.byte	0x04, 0x17
        /*004a*/ 	.short	(.L_10537 - .L_10536)
.L_10536:
        /*004c*/ 	.word	0x00000000
        /*0050*/ 	.short	0x0001
        /*0052*/ 	.short	0x0008
        /*0054*/ 	.byte	0x00, 0xf5, 0x21, 0x00


	//----- nvinfo : EIATTR_KPARAM_INFO
	.align		4
.L_10537:
        /*0058*/ 	.byte	0x04, 0x17
        /*005a*/ 	.short	(.L_10539 - .L_10538)
.L_10538:
        /*005c*/ 	.word	0x00000000
        /*0060*/ 	.short	0x0000
        /*0062*/ 	.short	0x0000
        /*0064*/ 	.byte	0x00, 0xf5, 0x21, 0x00


	//----- nvinfo : EIATTR_SPARSE_MMA_MASK
	.align		4
.L_10539:
        /*0068*/ 	.byte	0x03, 0x50
        /*006a*/ 	.short	0x0000


	//----- nvinfo : EIATTR_MAXREG_COUNT
	.align		4
        /*006c*/ 	.byte	0x03, 0x1b
        /*006e*/ 	.short	0x00ff


	//----- nvinfo : EIATTR_NUM_BARRIERS
	.align		4
        /*0070*/ 	.byte	0x02, 0x4c
        /*0072*/ 	.byte	0x01
	.zero		1


	//----- nvinfo : EIATTR_MERCURY_ISA_VERSION
	.align		4
        /*0074*/ 	.byte	0x03, 0x5f
        /*0076*/ 	.short	0x0101


	//----- nvinfo : EIATTR_INT_WARP_WIDE_INSTR_OFFSETS
	.align		4
        /*0078*/ 	.byte	0x04, 0x31
        /*007a*/ 	.short	(.L_10541 - .L_10540)


	//   ....[0]....
.L_10540:
        /*007c*/ 	.word	0x00006650


	//----- nvinfo : EIATTR_VRC_CTA_INIT_COUNT
	.align		4
.L_10541:
        /*0080*/ 	.byte	0x02, 0x4a
	.zero		1
	.zero		1


	//----- nvinfo : EIATTR_EXIT_INSTR_OFFSETS
	.align		4
        /*0084*/ 	.byte	0x04, 0x1c
        /*0086*/ 	.short	(.L_10543 - .L_10542)


	//   ....[0]....
.L_10542:
        /*0088*/ 	.word	0x000066f0


	//   ....[1]....
        /*008c*/ 	.word	0x00006840


	//   ....[2]....
        /*0090*/ 	.word	0x000068c0


	//----- nvinfo : EIATTR_CRS_STACK_SIZE
	.align		4
.L_10543:
        /*0094*/ 	.byte	0x04, 0x1e
        /*0096*/ 	.short	(.L_10545 - .L_10544)
.L_10544:
        /*0098*/ 	.word	0x00000000


	//----- nvinfo : EIATTR_CBANK_PARAM_SIZE
	.align		4
.L_10545:
        /*009c*/ 	.byte	0x03, 0x19
        /*009e*/ 	.short	0x0030


	//----- nvinfo : EIATTR_PARAM_CBANK
	.align		4
        /*00a0*/ 	.byte	0x04, 0x0a
        /*00a2*/ 	.short	(.L_10547 - .L_10546)
	.align		4
.L_10546:
        /*00a4*/ 	.word	index@(.nv.constant0.uncontiguous_max_bf16)
        /*00a8*/ 	.short	0x0380
        /*00aa*/ 	.short	0x0030


	//----- nvinfo : EIATTR_SW_WAR
	.align		4
.L_10547:
        /*00ac*/ 	.byte	0x04, 0x36
        /*00ae*/ 	.short	(.L_10549 - .L_10548)
.L_10548:
        /*00b0*/ 	.word	0x00000008
.L_10549:


//--------------------- .nv.info.contiguous_max_bf16 --------------------------
	.section	.nv.info.contiguous_max_bf16,"",@"SHT_CUDA_INFO"
	.sectionflags	@""
	.align	4


	//----- nvinfo : EIATTR_CUDA_API_VERSION
	.align		4
        /*0000*/ 	.byte	0x04, 0x37
        /*0002*/ 	.short	(.L_10551 - .L_10550)
.L_10550:
        /*0004*/ 	.word	0x00000082


	//----- nvinfo : EIATTR_KPARAM_INFO
	.align		4
.L_10551:
        /*0008*/ 	.byte	0x04, 0x17
        /*000a*/ 	.short	(.L_10553 - .L_10552)
.L_10552:
        /*000c*/ 	.word	0x00000000
        /*0010*/ 	.short	0x0002
        /*0012*/ 	.short	0x0010
        /*0014*/ 	.byte	0x00, 0xf0, 0x21, 0x00


	//----- nvinfo : EIATTR_KPARAM_INFO
	.align		4
.L_10553:
        /*0018*/ 	.byte	0x04, 0x17
        /*001a*/ 	.short	(.L_10555 - .L_10554)
.L_10554:
        /*001c*/ 	.word	0x00000000
        /*0020*/ 	.short	0x0001
        /*0022*/ 	.short	0x0008
        /*0024*/ 	.byte	0x00, 0xf5, 0x21, 0x00


	//----- nvinfo : EIATTR_KPARAM_INFO
	.align		4
.L_10555:
        /*0028*/ 	.byte	0x04, 0x17
        /*002a*/ 	.short	(.L_10557 - .L_10556)
.L_10556:
        /*002c*/ 	.word	0x00000000
        /*0030*/ 	.short	0x0000
        /*0032*/ 	.short	0x0000
        /*0034*/ 	.byte	0x00, 0xf5, 0x21, 0x00


	//----- nvinfo : EIATTR_SPARSE_MMA_MASK
	.align		4
.L_10557:
        /*0038*/ 	.byte	0x03, 0x50
        /*003a*/ 	.short	0x0000


	//----- nvinfo : EIATTR_MAXREG_COUNT
	.align		4
        /*003c*/ 	.byte	0x03, 0x1b
        /*003e*/ 	.short	0x00ff


	//----- nvinfo : EIATTR_NUM_BARRIERS
	.align		4
        /*0040*/ 	.byte	0x02, 0x4c
        /*0042*/ 	.byte	0x01
	.zero		1


	//----- nvinfo : EIATTR_MERCURY_ISA_VERSION
	.align		4
        /*0044*/ 	.byte	0x03, 0x5f
        /*0046*/ 	.short	0x0101


	//----- nvinfo : EIATTR_INT_WARP_WIDE_INSTR_OFFSETS
	.align		4
        /*0048*/ 	.byte	0x04, 0x31
        /*004a*/ 	.short	(.L_10559 - .L_10558)


	//   ....[0]....
.L_10558:
        /*004c*/ 	.word	0x000002b0


	//----- nvinfo : EIATTR_VRC_CTA_INIT_COUNT
	.align		4
.L_10559:
        /*0050*/ 	.byte	0x02, 0x4a
	.zero		1
	.zero		1


	//----- nvinfo : EIATTR_EXIT_INSTR_OFFSETS
	.align		4
        /*0054*/ 	.byte	0x04, 0x1c
        /*0056*/ 	.short	(.L_10561 - .L_10560)


	//   ....[0]....
.L_10560:
        /*0058*/ 	.word	0x00000350


	//   ....[1]....
        /*005c*/ 	.word	0x000004a0


	//   ....[2]....
        /*0060*/ 	.word	0x00000520


	//----- nvinfo : EIATTR_CRS_STACK_SIZE
	.align		4
.L_10561:
        /*0064*/ 	.byte	0x04, 0x1e
        /*0066*/ 	.short	(.L_10563 - .L_10562)
.L_10562:
        /*0068*/ 	.word	0x00000000


	//----- nvinfo : EIATTR_CBANK_PARAM_SIZE
	.align		4
.L_10563:
        /*006c*/ 	.byte	0x03, 0x19
        /*006e*/ 	.short	0x0018


	//----- nvinfo : EIATTR_PARAM_CBANK
	.align		4
        /*0070*/ 	.byte	0x04, 0x0a
        /*0072*/ 	.short	(.L_10565 - .L_10564)
	.align		4
.L_10564:
        /*0074*/ 	.word	index@(.nv.constant0.contiguous_max_bf16)
        /*0078*/ 	.short	0x0380
        /*007a*/ 	.short	0x0018


	//----- nvinfo : EIATTR_SW_WAR
	.align		4
.L_10565:
        /*007c*/ 	.byte	0x04, 0x36
        /*007e*/ 	.short	(.L_10567 - .L_10566)
.L_10566:
        /*0080*/ 	.word	0x00000008
.L_10567:


//--------------------- .nv.info.contiguous_max33_f16 --------------------------
	.section	.nv.info.contiguous_max33_f16,"",@"SHT_CUDA_INFO"
	.sectionflags	@""
	.align	4


	//----- nvinfo : EIATTR_CUDA_API_VERSION
	.align		4
        /*0000*/ 	.byte	0x04, 0x37
        /*0002*/ 	.short	(.L_10569 - .L_10568)
.L_10568:
        /*0004*/ 	.word	0x00000082


	//----- nvinfo : EIATTR_KPARAM_INFO
	.align		4
.L_10569:
        /*0008*/ 	.byte	0x04, 0x17
        /*000a*/ 	.short	(.L_10571 - .L_10570)
.L_10570:
        /*000c*/ 	.word	0x00000000
        /*0010*/ 	.short	0x0004
        /*0012*/ 	.short	0x0020
        /*0014*/ 	.byte	0x00, 0xf0, 0x21, 0x00


	//----- nvinfo : EIATTR_KPARAM_INFO
	.align		4
.L_10571:
        /*0018*/ 	.byte	0x04, 0x17
        /*001a*/ 	.short	(.L_10573 - .L_10572)
.L_10572:
        /*001c*/ 	.word	0x00000000
        /*0020*/ 	.short	0x0003
        /*0022*/ 	.short	0x0018
        /*0024*/ 	.byte	0x00, 0xf0, 0x21, 0x00


	//----- nvinfo : EIATTR_KPARAM_INFO
	.align		4
.L_10573:
        /*0028*/ 	.byte	0x04, 0x17
        /*002a*/ 	.short	(.L_10575 - .L_10574)
.L_10574:
        /*002c*/ 	.word	0x00000000
        /*0030*/ 	.short	0x0002
        /*0032*/ 	.short	0x0010
        /*0034*/ 	.byte	0x00, 0xf0, 0x21, 0x00


	//----- nvinfo : EIATTR_KPARAM_INFO
	.align		4
.L_10575:
        /*0038*/ 	.byte	0x04, 0x17
        /*003a*/ 	.short	(.L_10577 - .L_10576)
.L_10576:
        /*003c*/ 	.word	0x00000000
        /*0040*/ 	.short	0x0001
        /*0042*/ 	.short	0x0008
        /*0044*/ 	.byte	0x00, 0xf5, 0x21, 0x00


	//----- nvinfo : EIATTR_KPARAM_INFO
	.align		4
.L_10577:
        /*0048*/ 	.byte	0x04, 0x17
        /*004a*/ 	.short	(.L_10579 - .L_10578)
.L_10578:
        /*004c*/ 	.word	0x00000000
        /*0050*/ 	.short	0x0000
        /*0052*/ 	.short	0x0000
        /*0054*/ 	.byte	0x00, 0xf5, 0x21, 0x00


	//----- nvinfo : EIATTR_SPARSE_MMA_MASK
	.align		4
.L_10579:
        /*0058*/ 	.byte	0x03, 0x50
        /*005a*/ 	.short	0x0000


	//----- nvinfo : EIATTR_MAXREG_COUNT
	.align		4
        /*005c*/ 	.byte	0x03, 0x1b
        /*005e*/ 	.short	0x00ff


	//----- nvinfo : EIATTR_NUM_BARRIERS
	.align		4
        /*0060*/ 	.byte	0x02, 0x4c
        /*0062*/ 	.byte	0x01
	.zero		1


	//----- nvinfo : EIATTR_MERCURY_ISA_VERSION
	.align		4
        /*0064*/ 	.byte	0x03, 0x5f
        /*0066*/ 	.short	0x0101


	//----- nvinfo : EIATTR_VRC_CTA_INIT_COUNT
	.align		4
        /*0068*/ 	.byte	0x02, 0x4a
	.zero		1
	.zero		1


	//----- nvinfo : EIATTR_EXIT_INSTR_OFFSETS
	.align		4
        /*006c*/ 	.byte	0x04, 0x1c
        /*006e*/ 	.short	(.L_10581 - .L_10580)


	//   ....[0]....
.L_10580:
        /*0070*/ 	.word	0x00000160


	//   ....[1]....
        /*0074*/ 	.word	0x000001f0


	//   ....[2]....
        /*0078*/ 	.word	0x00000a40


	//----- nvinfo : EIATTR_CBANK_PARAM_SIZE
	.align		4
.L_10581:
        /*007c*/ 	.byte	0x03, 0x19
        /*007e*/ 	.short	0x0028


	//----- nvinfo : EIATTR_PARAM_CBANK
	.align		4
        /*0080*/ 	.byte	0x04, 0x0a
        /*0082*/ 	.short	(.L_10583 - .L_10582)
	.align		4
.L_10582:
        /*0084*/ 	.word	index@(.nv.constant0.contiguous_max33_f16)
        /*0088*/ 	.short	0x0380
        /*008a*/ 	.short	0x0028


	//----- nvinfo : EIATTR_SW_WAR
	.align		4
.L_10583:
        /*008c*/ 	.byte	0x04, 0x36
        /*008e*/ 	.short	(.L_10585 - .L_10584)
.L_10584:
        /*0090*/ 	.word	0x00000008
.L_10585:


//--------------------- .nv.info.contiguous_max3_f16 --------------------------
	.section	.nv.info.contiguous_max3_f16,"",@"SHT_CUDA_INFO"
	.sectionflags	@""
	.align	4


	//----- nvinfo : EIATTR_CUDA_API_VERSION
	.align		4
        /*0000*/ 	.byte	0x04, 0x37
        /*0002*/ 	.short	(.L_10587 - .L_10586)
.L_10586:
        /*0004*/ 	.word	0x00000082


	//----- nvinfo : EIATTR_KPARAM_INFO
	.align		4
.L_10587:
        /*0008*/ 	.byte	0x04, 0x17
        /*000a*/ 	.short	(.L_10589 - .L_10588)
.L_10588:
        /*000c*/ 	.word	0x00000000
        /*0010*/ 	.short	0x0006
        /*0012*/ 	.short	0x0030
        /*0014*/ 	.byte	0x00, 0xf0, 0x21, 0x00


	//----- nvinfo : EIATTR_KPARAM_INFO
	.align		4
.L_10589:
        /*0018*/ 	.byte	0x04, 0x17
        /*001a*/ 	.short	(.L_10591 - .L_10590)
.L_10590:
        /*001c*/ 	.word	0x00000000
        /*0020*/ 	.short	0x0005
        /*0022*/ 	.short	0x0028
        /*0024*/ 	.byte	0x00, 0xf0, 0x21, 0x00


	//----- nvinfo : EIATTR_KPARAM_INFO
	.align		4
.L_10591:
        /*0028*/ 	.byte	0x04, 0x17
        /*002a*/ 	.short	(.L_10593 - .L_10592)
.L_10592:
        /*002c*/ 	.word	0x00000000
        /*0030*/ 	.short	0x0004
        /*0032*/ 	.short	0x0020
        /*0034*/ 	.byte	0x00, 0xf0, 0x21, 0x00


	//----- nvinfo : EIATTR_KPARAM_INFO
	.align		4
.L_10593:
        /*0038*/ 	.byte	0x04, 0x17
        /*003a*/ 	.short	(.L_10595 - .L_10594)
.L_10594:
        /*003c*/ 	.word	0x00000000
        /*0040*/ 	.short	0x0003
        /*0042*/ 	.short	0x0018
        /*0044*/ 	.byte	0x00, 0xf5, 0x21, 0x00


	//----- nvinfo : EIATTR_KPARAM_INFO
	.align		4
.L_10595:
        /*0048*/ 	.byte	0x04, 0x17
        /*004a*/ 	.short	(.L_10597 - .L_10596)
.L_10596:
        /*004c*/ 	.word	0x00000000
        /*0050*/ 	.short	0x0002
        /*0052*/ 	.short	0x0010
        /*0054*/ 	.byte	0x00, 0xf5, 0x21, 0x00


	//----- nvinfo : EIATTR_KPARAM_INFO
	.align		4
.L_10597:
        /*0058*/ 	.byte	0x04, 0x17
        /*005a*/ 	.short	(.L_10599 - .L_10598)
.L_10598:
        /*005c*/ 	.word	0x00000000
        /*0060*/ 	.short	0x0001
        /*0062*/ 	.short	0x0008
        /*0064*/ 	.byte	0x00, 0xf5, 0x21, 0x00


	//----- nvinfo : EIATTR_KPARAM_INFO
	.align		4
.L_10599:
        /*0068*/ 	.byte	0x04, 0x17
        /*006a*/ 	.short	(.L_10601 - .L_10600)
.L_10600:
        /*006c*/ 	.word	0x00000000
        /*0070*/ 	.short	0x0000
        /*0072*/ 	.short	0x0000
        /*0074*/ 	.byte	0x00, 0xf5, 0x21, 0x00


	//----- nvinfo : EIATTR_SPARSE_MMA_MASK
	.align		4
.L_10601:
        /*0078*/ 	.byte	0x03, 0x50
        /*007a*/ 	.short	0x0000


	//----- nvinfo : EIATTR_MAXREG_COUNT
	.align		4
        /*007c*/ 	.byte	0x03, 0x1b
        /*007e*/ 	.short	0x00ff


	//----- nvinfo : EIATTR_NUM_BARRIERS
	.align		4
        /*0080*/ 	.byte	0x02, 0x4c
        /*0082*/ 	.byte	0x01
	.zero		1


	//----- nvinfo : EIATTR_MERCURY_ISA_VERSION
	.align		4
        /*0084*/ 	.byte	0x03, 0x5f
        /*0086*/ 	.short	0x0101


	//----- nvinfo : EIATTR_VRC_CTA_INIT_COUNT
	.align		4
        /*0088*/ 	.byte	0x02, 0x4a
	.zero		1
	.zero		1


	//----- nvinfo : EIATTR_EXIT_INSTR_OFFSETS
	.align		4
        /*008c*/ 	.byte	0x04, 0x1c
        /*008e*/ 	.short	(.L_10603 - .L_10602)


	//   ....[0]....
.L_10602:
        /*0090*/ 	.word	0x00000160


	//   ....[1]....
        /*0094*/ 	.word	0x00003120


	//   ....[2]....
        /*0098*/ 	.word	0x000039e0


	//----- nvinfo : EIATTR_CRS_STACK_SIZE
	.align		4
.L_10603:
        /*009c*/ 	.byte	0x04, 0x1e
        /*009e*/ 	.short	(.L_10605 - .L_10604)
.L_10604:
        /*00a0*/ 	.word	0x00000000


	//----- nvinfo : EIATTR_CBANK_PARAM_SIZE
	.align		4
.L_10605:
        /*00a4*/ 	.byte	0x03, 0x19
        /*00a6*/ 	.short	0x0038


	//----- nvinfo : EIATTR_PARAM_CBANK
	.align		4
        /*00a8*/ 	.byte	0x04, 0x0a
        /*00aa*/ 	.short	(.L_10607 - .L_10606)
	.align		4
.L_10606:
        /*00ac*/ 	.word	index@(.nv.constant0.contiguous_max3_f16)
        /*00b0*/ 	.short	0x0380
        /*00b2*/ 	.short	0x0038


	//----- nvinfo : EIATTR_SW_WAR
	.align		4
.L_10607:
        /*00b4*/ 	.byte	0x04, 0x36
        /*00b6*/ 	.short	(.L_10609 - .L_10608)
.L_10608:
        /*00b8*/ 	.word	0x00000008
.L_10609:


//--------------------- .nv.info.contiguous_max22_f16 --------------------------
	.section	.nv.info.contiguous_max22_f16,"",@"SHT_CUDA_INFO"
	.sectionflags	@""
	.align	4


	//----- nvinfo : EIATTR_CUDA_API_VERSION
	.align		4
        /*0000*/ 	.byte	0x04, 0x37
        /*0002*/ 	.short	(.L_10611 - .L_10610)
.L_10610:
        /*0004*/ 	.word	0x00000082


	//----- nvinfo : EIATTR_KPARAM_INFO
	.align		4
.L_10611:
        /*0008*/ 	.byte	0x04, 0x17
        /*000a*/ 	.short	(.L_10613 - .L_10612)
.L_10612:
        /*000c*/ 	.word	0x00000000
        /*0010*/ 	.short	0x0003
        /*0012*/ 	.short	0x0018
        /*0014*/ 	.byte	0x00, 0xf0, 0x21, 0x00


	//----- nvinfo : EIATTR_KPARAM_INFO
	.align		4
.L_10613:
        /*0018*/ 	.byte	0x04, 0x17
        /*001a*/ 	.short	(.L_10615 - .L_10614)
.L_10614:
        /*001c*/ 	.word	0x00000000
        /*0020*/ 	.short	0x0002
        /*0022*/ 	.short	0x0010
        /*0024*/ 	.byte	0x00, 0xf0, 0x21, 0x00


	//----- nvinfo : EIATTR_KPARAM_INFO
	.align		4
.L_10615:
        /*0028*/ 	.byte	0x04, 0x17
        /*002a*/ 	.short	(.L_10617 - .L_10616)
.L_10616:
        /*002c*/ 	.word	0x00000000
        /*0030*/ 	.short	0x0001
        /*0032*/ 	.short	0x0008
        /*0034*/ 	.byte	0x00, 0xf5, 0x21, 0x00


	//----- nvinfo : EIATTR_KPARAM_INFO
	.align		4
.L_10617:
        /*0038*/ 	.byte	0x04, 0x17
        /*003a*/ 	.short	(.L_10619 - .L_10618)
.L_10618:
        /*003c*/ 	.word	0x00000000
        /*0040*/ 	.short	0x0000
        /*0042*/ 	.short	0x0000
        /*0044*/ 	.byte	0x00, 0xf5, 0x21, 0x00


	//----- nvinfo : EIATTR_SPARSE_MMA_MASK
	.align		4
.L_10619:
        /*0048*/ 	.byte	0x03, 0x50
        /*004a*/ 	.short	0x0000


	//----- nvinfo : EIATTR_MAXREG_COUNT
	.align		4
        /*004c*/ 	.byte	0x03, 0x1b
        /*004e*/ 	.short	0x00ff


	//----- nvinfo : EIATTR_NUM_BARRIERS
	.align		4
        /*0050*/ 	.byte	0x02, 0x4c
        /*0052*/ 	.byte	0x01
	.zero		1


	//----- nvinfo : EIATTR_MERCURY_ISA_VERSION
	.align		4
        /*0054*/ 	.byte	0x03, 0x5f
        /*0056*/ 	.short	0x0101


	//----- nvinfo : EIATTR_VRC_CTA_INIT_COUNT
	.align		4
        /*0058*/ 	.byte	0x02, 0x4a
	.zero		1
	.zero		1


	//----- nvinfo : EIATTR_EXIT_INSTR_OFFSETS
	.align		4
        /*005c*/ 	.byte	0x04, 0x1c
        /*005e*/ 	.short	(.L_10621 - .L_10620)


	//   ....[0]....
.L_10620:
        /*0060*/ 	.word	0x00000410


	//   ....[1]....
        /*0064*/ 	.word	0x00000560


	//   ....[2]....
        /*0068*/ 	.word	0x00000670


	//----- nvinfo : EIATTR_CRS_STACK_SIZE
	.align		4
.L_10621:
        /*006c*/ 	.byte	0x04, 0x1e
        /*006e*/ 	.short	(.L_10623 - .L_10622)
.L_10622:
        /*0070*/ 	.word	0x00000000


	//----- nvinfo : EIATTR_CBANK_PARAM_SIZE
	.align		4
.L_10623:
        /*0074*/ 	.byte	0x03, 0x19
        /*0076*/ 	.short	0x0020


	//----- nvinfo : EIATTR_PARAM_CBANK
	.align		4
        /*0078*/ 	.byte	0x04, 0x0a
        /*007a*/ 	.short	(.L_10625 - .L_10624)
	.align		4
.L_10624:
        /*007c*/ 	.word	index@(.nv.constant0.contiguous_max22_f16)
        /*0080*/ 	.short	0x0380
        /*0082*/ 	.short	0x0020


	//----- nvinfo : EIATTR_SW_WAR
	.align		4
.L_10625:
        /*0084*/ 	.byte	0x04, 0x36
        /*0086*/ 	.short	(.L_10627 - .L_10626)
.L_10626:
        /*0088*/ 	.word	0x00000008
.L_10627:


//--------------------- .nv.info.contiguous_max2_f16 --------------------------
	.section	.nv.info.contiguous_max2_f16,"",@"SHT_CUDA_INFO"
	.sectionflags	@""
	.align	4


	//----- nvinfo : EIATTR_CUDA_API_VERSION
	.align		4
        /*0000*/ 	.byte	0x04, 0x37
        /*0002*/ 	.short	(.L_10629 - .L_10628)
.L_10628:
        /*0004*/ 	.word	0x00000082


	//----- nvinfo : EIATTR_KPARAM_INFO
	.align		4
.L_10629:
        /*0008*/ 	.byte	0x04, 0x17
        /*000a*/ 	.short	(.L_10631 - .L_10630)
.L_10630:
        /*000c*/ 	.word	0x00000000
        /*0010*/ 	.short	0x0006
        /*0012*/ 	.short	0x0030
        /*0014*/ 	.byte	0x00, 0xf0, 0x21, 0x00


	//----- nvinfo : EIATTR_KPARAM_INFO
	.align		4
.L_10631:
        /*0018*/ 	.byte	0x04, 0x17
        /*001a*/ 	.short	(.L_10633 - .L_10632)
.L_10632:
        /*001c*/ 	.word	0x00000000
        /*0020*/ 	.short	0x0005
        /*0022*/ 	.short	0x0028
        /*0024*/ 	.byte	0x00, 0xf0, 0x21, 0x00


	//----- nvinfo : EIATTR_KPARAM_INFO
	.align		4
.L_10633:
        /*0028*/ 	.byte	0x04, 0x17
        /*002a*/ 	.short	(.L_10635 - .L_10634)
.L_10634:
        /*002c*/ 	.word	0x00000000
        /*0030*/ 	.short	0x0004
        /*0032*/ 	.short	0x0020
        /*0034*/ 	.byte	0x00, 0xf0, 0x21, 0x00


	//----- nvinfo : EIATTR_KPARAM_INFO
	.align		4
.L_10635:
        /*0038*/ 	.byte	0x04, 0x17
        /*003a*/ 	.short	(.L_10637 - .L_10636)
.L_10636:
        /*003c*/ 	.word	0x00000000
        /*0040*/ 	.short	0x0003
        /*0042*/ 	.short	0x0018
        /*0044*/ 	.byte	0x00, 0xf5, 0x21, 0x00


	//----- nvinfo : EIATTR_KPARAM_INFO
	.align		4
.L_10637:
        /*0048*/ 	.byte	0x04, 0x17
        /*004a*/ 	.short	(.L_10639 - .L_10638)
.L_10638:
        /*004c*/ 	.word	0x00000000
        /*0050*/ 	.short	0x0002
        /*0052*/ 	.short	0x0010
        /*0054*/ 	.byte	0x00, 0xf5, 0x21, 0x00


	//----- nvinfo : EIATTR_KPARAM_INFO
	.align		4
.L_10639:
        /*0058*/ 	.byte	0x04, 0x17
        /*005a*/ 	.short	(.L_10641 - .L_10640)
.L_10640:
        /*005c*/ 	.word	0x00000000
        /*0060*/ 	.short	0x0001
        /*0062*/ 	.short	0x0008
        /*0064*/ 	.byte	0x00, 0xf5, 0x21, 0x00


	//----- nvinfo : EIATTR_KPARAM_INFO
	.align		4
.L_10641:
        /*0068*/ 	.byte	0x04, 0x17
        /*006a*/ 	.short	(.L_10643 - .L_10642)
.L_10642:
        /*006c*/ 	.word	0x00000000
        /*0070*/ 	.short	0x0000
        /*0072*/ 	.short	0x0000
        /*0074*/ 	.byte	0x00, 0xf5, 0x21, 0x00


	//----- nvinfo : EIATTR_SPARSE_MMA_MASK
	.align		4
.L_10643:
        /*0078*/ 	.byte	0x03, 0x50
        /*007a*/ 	.short	0x0000


	//----- nvinfo : EIATTR_MAXREG_COUNT
	.align		4
        /*007c*/ 	.byte	0x03, 0x1b
        /*007e*/ 	.short	0x00ff


	//----- nvinfo : EIATTR_NUM_BARRIERS
	.align		4
        /*0080*/ 	.byte	0x02, 0x4c
        /*0082*/ 	.byte	0x01
	.zero		1


	//----- nvinfo : EIATTR_MERCURY_ISA_VERSION
	.align		4
        /*0084*/ 	.byte	0x03, 0x5f
        /*0086*/ 	.short	0x0101


	//----- nvinfo : EIATTR_VRC_CTA_INIT_COUNT
	.align		4
        /*0088*/ 	.byte	0x02, 0x4a
	.zero		1
	.zero		1


	//----- nvinfo : EIATTR_EXIT_INSTR_OFFSETS
	.align		4
        /*008c*/ 	.byte	0x04, 0x1c
        /*008e*/ 	.short	(.L_10645 - .L_10644)


	//   ....[0]....
.L_10644:
        /*0090*/ 	.word	0x00006800


	//   ....[1]....
        /*0094*/ 	.word	0x00006950


	//   ....[2]....
        /*0098*/ 	.word	0x00006a60


	//----- nvinfo : EIATTR_CRS_STACK_SIZE
	.align		4
.L_10645:
        /*009c*/ 	.byte	0x04, 0x1e
        /*009e*/ 	.short	(.L_10647 - .L_10646)
.L_10646:
        /*00a0*/ 	.word	0x00000000


	//----- nvinfo : EIATTR_CBANK_PARAM_SIZE
	.align		4
.L_10647:
        /*00a4*/ 	.byte	0x03, 0x19
        /*00a6*/ 	.short	0x0038


	//----- nvinfo : EIATTR_PARAM_CBANK
	.align		4
        /*00a8*/ 	.byte	0x04, 0x0a
        /*00aa*/ 	.short	(.L_10649 - .L_10648)
	.align		4
.L_10648:
        /*00ac*/ 	.word	index@(.nv.constant0.contiguous_max2_f16)
        /*00b0*/ 	.short	0x0380
        /*00b2*/ 	.short	0x0038


	//----- nvinfo : EIATTR_SW_WAR
	.align		4
.L_10649:
        /*00b4*/ 	.byte	0x04, 0x36
        /*00b6*/ 	.short	(.L_10651 - .L_10650)
.L_10650:
        /*00b8*/ 	.word	0x00000008
.L_10651:


//--------------------- .nv.info.uncontiguous_max_f16 --------------------------
	.section	.nv.info.uncontiguous_max_f16,"",@"SHT_CUDA_INFO"
	.sectionflags	@""
	.align	4


	//----- nvinfo : EIATTR_CUDA_API_VERSION
	.align		4
        /*0000*/ 	.byte	0x04, 0x37
        /*0002*/ 	.short	(.L_10653 - .L_10652)
.L_10652:
        /*0004*/ 	.word	0x00000082


	//----- nvinfo : EIATTR_KPARAM_INFO
	.align		4
.L_10653:
        /*0008*/ 	.byte	0x04, 0x17
        /*000a*/ 	.short	(.L_10655 - .L_10654)
.L_10654:
        /*000c*/ 	.word	0x00000000
        /*0010*/ 	.short	0x0005
        /*0012*/ 	.short	0x0028
        /*0014*/ 	.byte	0x00, 0xf0, 0x21, 0x00


	//----- nvinfo : EIATTR_KPARAM_INFO
	.align		4
.L_10655:
        /*0018*/ 	.byte	0x04, 0x17
        /*001a*/ 	.short	(.L_10657 - .L_10656)
.L_10656:
        /*001c*/ 	.word	0x00000000
        /*0020*/ 	.short	0x0004
        /*0022*/ 	.short	0x0020
        /*0024*/ 	.byte	0x00, 0xf0, 0x21, 0x00


	//----- nvinfo : EIATTR_KPARAM_INFO
	.align		4
.L_10657:
        /*0028*/ 	.byte	0x04, 0x17
        /*002a*/ 	.short	(.L_10659 - .L_10658)
.L_10658:
        /*002c*/ 	.word	0x00000000
        /*0030*/ 	.short	0x0003
        /*0032*/ 	.short	0x0018
        /*0034*/ 	.byte	0x00, 0xf5, 0x21, 0x00


	//----- nvinfo : EIATTR_KPARAM_INFO
	.align		4
.L_10659:
        /*0038*/ 	.byte	0x04, 0x17
        /*003a*/ 	.short	(.L_10661 - .L_10660)
.L_10660:
        /*003c*/ 	.word	0x00000000
        /*0040*/ 	.short	0x0002
        /*0042*/ 	.short	0x0010
        /*0044*/ 	.byte	0x00, 0xf5, 0x21, 0x00


	//----- nvinfo : EIATTR_KPARAM_INFO
	.align		4
.L_10661:
        /*0048*/ 	.byte	0x04, 0x17
        /*004a*/ 	.short	(.L_10663 - .L_10662)
.L_10662:
        /*004c*/ 	.word	0x00000000
        /*0050*/ 	.short	0x0001
        /*0052*/ 	.short	0x0008
        /*0054*/ 	.byte	0x00, 0xf5, 0x21, 0x00


	//----- nvinfo : EIATTR_KPARAM_INFO
	.align		4
.L_10663:
        /*0058*/ 	.byte	0x04, 0x17
        /*005a*/ 	.short	(.L_10665 - .L_10664)
.L_10664:
        /*005c*/ 	.word	0x00000000
        /*0060*/ 	.short	0x0000
        /*0062*/ 	.short	0x0000
        /*0064*/ 	.byte	0x00, 0xf5, 0x21, 0x00


	//----- nvinfo : EIATTR_SPARSE_MMA_MASK
	.align		4
.L_10665:
        /*0068*/ 	.byte	0x03, 0x50
        /*006a*/ 	.short	0x0000


	//----- nvinfo : EIATTR_MAXREG_COUNT
	.align		4
        /*006c*/ 	.byte	0x03, 0x1b
        /*006e*/ 	.short	0x00ff


	//----- nvinfo : EIATTR_NUM_BARRIERS
	.align		4
        /*0070*/ 	.byte	0x02, 0x4c
        /*0072*/ 	.byte	0x01
	.zero		1


	//----- nvinfo : EIATTR_MERCURY_ISA_VERSION
	.align		4
        /*0074*/ 	.byte	0x03, 0x5f
        /*0076*/ 	.short	0x0101


	//----- nvinfo : EIATTR_INT_WARP_WIDE_INSTR_OFFSETS
	.align		4
        /*0078*/ 	.byte	0x04, 0x31
        /*007a*/ 	.short	(.L_10667 - .L_10666)


	//   ....[0]....
.L_10666:
        /*007c*/ 	.word	0x00006650


	//----- nvinfo : EIATTR_VRC_CTA_INIT_COUNT
	.align		4
.L_10667:
        /*0080*/ 	.byte	0x02, 0x4a
	.zero		1
	.zero		1


	//----- nvinfo : EIATTR_EXIT_INSTR_OFFSETS
	.align		4
        /*0084*/ 	.byte	0x04, 0x1c
        /*0086*/ 	.short	(.L_10669 - .L_10668)


	//   ....[0]....
.L_10668:
        /*0088*/ 	.word	0x000066f0


	//   ....[1]....
        /*008c*/ 	.word	0x00006840


	//   ....[2]....
        /*0090*/ 	.word	0x000068c0


	//----- nvinfo : EIATTR_CRS_STACK_SIZE
	.align		4
.L_10669:
        /*0094*/ 	.byte	0x04, 0x1e
        /*0096*/ 	.short	(.L_10671 - .L_10670)
.L_10670:
        /*0098*/ 	.word	0x00000000


	//----- nvinfo : EIATTR_CBANK_PARAM_SIZE
	.align		4
.L_10671:
        /*009c*/ 	.byte	0x03, 0x19
        /*009e*/ 	.short	0x0030


	//----- nvinfo : EIATTR_PARAM_CBANK
	.align		4
        /*00a0*/ 	.byte	0x04, 0x0a
        /*00a2*/ 	.short	(.L_10673 - .L_10672)
	.align		4
.L_10672:
        /*00a4*/ 	.word	index@(.nv.constant0.uncontiguous_max_f16)
        /*00a8*/ 	.short	0x0380
        /*00aa*/ 	.short	0x0030


	//----- nvinfo : EIATTR_SW_WAR
	.align		4
.L_10673:
        /*00ac*/ 	.byte	0x04, 0x36
        /*00ae*/ 	.short	(.L_10675 - .L_10674)
.L_10674:
        /*00b0*/ 	.word	0x00000008
.L_10675:


//--------------------- .nv.info.contiguous_max_f16 --------------------------
	.section	.nv.info.contiguous_max_f16,"",@"SHT_CUDA_INFO"
	.sectionflags	@""
	.align	4


	//----- nvinfo : EIATTR_CUDA_API_VERSION
	.align		4
        /*0000*/ 	.byte	0x04, 0x37
        /*0002*/ 	.short	(.L_10677 - .L_10676)
.L_10676:
        /*0004*/ 	.word	0x00000082


	//----- nvinfo : EIATTR_KPARAM_INFO
	.align		4
.L_10677:
        /*0008*/ 	.byte	0x04, 0x17
        /*000a*/ 	.short	(.L_10679 - .L_10678)
.L_10678:
        /*000c*/ 	.word	0x00000000
        /*0010*/ 	.short	0x0002
        /*0012*/ 	.short	0x0010
        /*0014*/ 	.byte	0x00, 0xf0, 0x21, 0x00


	//----- nvinfo : EIATTR_KPARAM_INFO
	.align		4
.L_10679:
        /*0018*/ 	.byte	0x04, 0x17
        /*001a*/ 	.short	(.L_10681 - .L_10680)
.L_10680:
        /*001c*/ 	.word	0x00000000
        /*0020*/ 	.short	0x0001
        /*0022*/ 	.short	0x0008
        /*0024*/ 	.byte	0x00, 0xf5, 0x21, 0x00


	//----- nvinfo : EIATTR_KPARAM_INFO
	.align		4
.L_10681:
        /*0028*/ 	.byte	0x04, 0x17
        /*002a*/ 	.short	(.L_10683 - .L_10682)
.L_10682:
        /*002c*/ 	.word	0x00000000
        /*0030*/ 	.short	0x0000
        /*0032*/ 	.short	0x0000
        /*0034*/ 	.byte	0x00, 0xf5, 0x21, 0x00


	//----- nvinfo : EIATTR_SPARSE_MMA_MASK
	.align		4
.L_10683:
        /*0038*/ 	.byte	0x03, 0x50
        /*003a*/ 	.short	0x0000


	//----- nvinfo : EIATTR_MAXREG_COUNT
	.align		4
        /*003c*/ 	.byte	0x03, 0x1b
        /*003e*/ 	.short	0x00ff


	//----- nvinfo : EIATTR_NUM_BARRIERS
	.align		4
        /*0040*/ 	.byte	0x02, 0x4c
        /*0042*/ 	.byte	0x01
	.zero		1


	//----- nvinfo : EIATTR_MERCURY_ISA_VERSION
	.align		4
        /*0044*/ 	.byte	0x03, 0x5f
        /*0046*/ 	.short	0x0101


	//----- nvinfo : EIATTR_INT_WARP_WIDE_INSTR_OFFSETS
	.align		4
        /*0048*/ 	.byte	0x04, 0x31
        /*004a*/ 	.short	(.L_10685 - .L_10684)


	//   ....[0]....
.L_10684:
        /*004c*/ 	.word	0x000002b0


	//----- nvinfo : EIATTR_VRC_CTA_INIT_COUNT
	.align		4
.L_10685:
        /*0050*/ 	.byte	0x02, 0x4a
	.zero		1
	.zero		1


	//----- nvinfo : EIATTR_EXIT_INSTR_OFFSETS
	.align		4
        /*0054*/ 	.byte	0x04, 0x1c
        /*0056*/ 	.short	(.L_10687 - .L_10686)


	//   ....[0]....
.L_10686:
        /*0058*/ 	.word	0x00000350


	//   ....[1]....
        /*005c*/ 	.word	0x000004a0


	//   ....[2]....
        /*0060*/ 	.word	0x00000520


	//----- nvinfo : EIATTR_CRS_STACK_SIZE
	.align		4
.L_10687:
        /*0064*/ 	.byte	0x04, 0x1e
        /*0066*/ 	.short	(.L_10689 - .L_10688)
.L_10688:
        /*0068*/ 	.word	0x00000000


	//----- nvinfo : EIATTR_CBANK_PARAM_SIZE
	.align		4
.L_10689:
        /*006c*/ 	.byte	0x03, 0x19
        /*006e*/ 	.short	0x0018


	//----- nvinfo : EIATTR_PARAM_CBANK
	.align		4
        /*0070*/ 	.byte	0x04, 0x0a
        /*0072*/ 	.short	(.L_10691 - .L_10690)
	.align		4
.L_10690:
        /*0074*/ 	.word	index@(.nv.constant0.contiguous_max_f16)
        /*0078*/ 	.short	0x0380
        /*007a*/ 	.short	0x0018


	//----- nvinfo : EIATTR_SW_WAR
	.align		4
.L_10691:
        /*007c*/ 	.byte	0x04, 0x36
        /*007e*/ 	.short	(.L_10693 - .L_10692)
.L_10692:
        /*0080*/ 	.word	0x00000008
.L_10693:


//--------------------- .nv.info.contiguous_max33_f64 --------------------------
	.section	.nv.info.contiguous_max33_f64,"",@"SHT_CUDA_INFO"
	.sectionflags	@""
	.align	4


	//----- nvinfo : EIATTR_CUDA_API_VERSION
	.align		4
        /*0000*/ 	.byte	0x04, 0x37
        /*0002*/ 	.short	(.L_10695 - .L_10694)
.L_10694:
        /*0004*/ 	.word	0x00000082


	//----- nvinfo : EIATTR_KPARAM_INFO
	.align		4
.L_10695:
        /*0008*/ 	.byte	0x04, 0x17
        /*000a*/ 	.short	(.L_10697 - .L_10696)
.L_10696:
        /*000c*/ 	.word	0x00000000
        /*0010*/ 	.short	0x0004
        /*0012*/ 	.short	0x0020
        /*0014*/ 	.byte	0x00, 0xf0, 0x21, 0x00


	//----- nvinfo : EIATTR_KPARAM_INFO
	.align		4
.L_10697:
        /*0018*/ 	.byte	0x04, 0x17
        /*001a*/ 	.short	(.L_10699 - .L_10698)
.L_10698:
        /*001c*/ 	.word	0x00000000
        /*0020*/ 	.short	0x0003
        /*0022*/ 	.short	0x0018
        /*0024*/ 	.byte	0x00, 0xf0, 0x21, 0x00


	//----- nvinfo : EIATTR_KPARAM_INFO
	.align		4
.L_10699:
        /*0028*/ 	.byte	0x04, 0x17
        /*002a*/ 	.short	(.L_10701 - .L_10700)
.L_10700:
        /*002c*/ 	.word	0x00000000
        /*0030*/ 	.short	0x0002
        /*0032*/ 	.short	0x0010
        /*0034*/ 	.byte	0x00, 0xf0, 0x21, 0x00


	//----- nvinfo : EIATTR_KPARAM_INFO
	.align		4
.L_10701:
        /*0038*/ 	.byte	0x04, 0x17
        /*003a*/ 	.short	(.L_10703 - .L_10702)
.L_10702:
        /*003c*/ 	.word	0x00000000
        /*0040*/ 	.short	0x0001
        /*0042*/ 	.short	0x0008
        /*0044*/ 	.byte	0x00, 0xf5, 0x21, 0x00


	//----- nvinfo : EIATTR_KPARAM_INFO
	.align		4
.L_10703:
        /*0048*/ 	.byte	0x04, 0x17
        /*004a*/ 	.short	(.L_10705 - .L_10704)
.L_10704:
        /*004c*/ 	.word	0x00000000
        /*0050*/ 	.short	0x0000
        /*0052*/ 	.short	0x0000
        /*0054*/ 	.byte	0x00, 0xf5, 0x21, 0x00


	//----- nvinfo : EIATTR_SPARSE_MMA_MASK
	.align		4
.L_10705:
        /*0058*/ 	.byte	0x03, 0x50
        /*005a*/ 	.short	0x0000


	//----- nvinfo : EIATTR_MAXREG_COUNT
	.align		4
        /*005c*/ 	.byte	0x03, 0x1b
        /*005e*/ 	.short	0x00ff


	//----- nvinfo : EIATTR_NUM_BARRIERS
	.align		4
        /*0060*/ 	.byte	0x02, 0x4c
        /*0062*/ 	.byte	0x01
	.zero		1


	//----- nvinfo : EIATTR_MERCURY_ISA_VERSION
	.align		4
        /*0064*/ 	.byte	0x03, 0x5f
        /*0066*/ 	.short	0x0101


	//----- nvinfo : EIATTR_VRC_CTA_INIT_COUNT
	.align		4
        /*0068*/ 	.byte	0x02, 0x4a
	.zero		1
	.zero		1


	//----- nvinfo : EIATTR_EXIT_INSTR_OFFSETS
	.align		4
        /*006c*/ 	.byte	0x04, 0x1c
        /*006e*/ 	.short	(.L_10707 - .L_10706)


	//   ....[0]....
.L_10706:
        /*0070*/ 	.word	0x00000170


	//   ....[1]....
        /*0074*/ 	.word	0x00000200


	//   ....[2]....
        /*0078*/ 	.word	0x00000da0


	//----- nvinfo : EIATTR_CBANK_PARAM_SIZE
	.align		4
.L_10707:
        /*007c*/ 	.byte	0x03, 0x19
        /*007e*/ 	.short	0x0028


	//----- nvinfo : EIATTR_PARAM_CBANK
	.align		4
        /*0080*/ 	.byte	0x04, 0x0a
        /*0082*/ 	.short	(.L_10709 - .L_10708)
	.align		4
.L_10708:
        /*0084*/ 	.word	index@(.nv.constant0.contiguous_max33_f64)
        /*0088*/ 	.short	0x0380
        /*008a*/ 	.short	0x0028


	//----- nvinfo : EIATTR_SW_WAR
	.align		4
.L_10709:
        /*008c*/ 	.byte	0x04, 0x36
        /*008e*/ 	.short	(.L_10711 - .L_10710)
.L_10710:
        /*0090*/ 	.word	0x00000008
.L_10711:


//--------------------- .nv.info.contiguous_max3_f64 --------------------------
	.section	.nv.info.contiguous_max3_f64,"",@"SHT_CUDA_INFO"
	.sectionflags	@""
	.align	4


	//----- nvinfo : EIATTR_CUDA_API_VERSION
	.align		4
        /*0000*/ 	.byte	0x04, 0x37
        /*0002*/ 	.short	(.L_10713 - .L_10712)
.L_10712:
        /*0004*/ 	.word	0x00000082


	//----- nvinfo : EIATTR_KPARAM_INFO
	.align		4
.L_10713:
        /*0008*/ 	.byte	0x04, 0x17
        /*000a*/ 	.short	(.L_10715 - .L_10714)
.L_10714:
        /*000c*/ 	.word	0x00000000
        /*0010*/ 	.short	0x0006
        /*0012*/ 	.short	0x0030
        /*0014*/ 	.byte	0x00, 0xf0, 0x21, 0x00


	//----- nvinfo : EIATTR_KPARAM_INFO
	.align		4
.L_10715:
        /*0018*/ 	.byte	0x04, 0x17
        /*001a*/ 	.short	(.L_10717 - .L_10716)
.L_10716:
        /*001c*/ 	.word	0x00000000
        /*0020*/ 	.short	0x0005
        /*0022*/ 	.short	0x0028
        /*0024*/ 	.byte	0x00, 0xf0, 0x21, 0x00


	//----- nvinfo : EIATTR_KPARAM_INFO
	.align		4
.L_10717:
        /*0028*/ 	.byte	0x04, 0x17
        /*002a*/ 	.short	(.L_10719 - .L_10718)
.L_10718:
        /*002c*/ 	.word	0x00000000
        /*0030*/ 	.short	0x0004
        /*0032*/ 	.short	0x0020
        /*0034*/ 	.byte	0x00, 0xf0, 0x21, 0x00


	//----- nvinfo : EIATTR_KPARAM_INFO
	.align		4
.L_10719:
        /*0038*/ 	.byte	0x04, 0x17
        /*003a*/ 	.short	(.L_10721 - .L_10720)
.L_10720:
        /*003c*/ 	.word	0x00000000
        /*0040*/ 	.short	0x0003
        /*0042*/ 	.short	0x0018
        /*0044*/ 	.byte	0x00, 0xf5, 0x21, 0x00


	//----- nvinfo : EIATTR_KPARAM_INFO
	.align		4
.L_10721:
        /*0048*/ 	.byte	0x04, 0x17
        /*004a*/ 	.short	(.L_10723 - .L_10722)
.L_10722:
        /*004c*/ 	.word	0x00000000
        /*0050*/ 	.short	0x0002
        /*0052*/ 	.short	0x0010
        /*0054*/ 	.byte	0x00, 0xf5, 0x21, 0x00


	//----- nvinfo : EIATTR_KPARAM_INFO
	.align		4
.L_10723:
        /*0058*/ 	.byte	0x04, 0x17
        /*005a*/ 	.short	(.L_10725 - .L_10724)
.L_10724:
        /*005c*/ 	.word	0x00000000
        /*0060*/ 	.short	0x0001
        /*0062*/ 	.short	0x0008
        /*0064*/ 	.byte	0x00, 0xf5, 0x21, 0x00


	//----- nvinfo : EIATTR_KPARAM_INFO
	.align		4
.L_10725:
        /*0068*/ 	.byte	0x04, 0x17
        /*006a*/ 	.short	(.L_10727 - .L_10726)
.L_10726:
        /*006c*/ 	.word	0x00000000
        /*0070*/ 	.short	0x0000
        /*0072*/ 	.short	0x0000
        /*0074*/ 	.byte	0x00, 0xf5, 0x21, 0x00


	//----- nvinfo : EIATTR_SPARSE_MMA_MASK
	.align		4
.L_10727:
        /*0078*/ 	.byte	0x03, 0x50
        /*007a*/ 	.short	0x0000


	//----- nvinfo : EIATTR_MAXREG_COUNT
	.align		4
        /*007c*/ 	.byte	0x03, 0x1b
        /*007e*/ 	.short	0x00ff


	//----- nvinfo : EIATTR_NUM_BARRIERS
	.align		4
        /*0080*/ 	.byte	0x02, 0x4c
        /*0082*/ 	.byte	0x01
	.zero		1


	//----- nvinfo : EIATTR_MERCURY_ISA_VERSION
	.align		4
        /*0084*/ 	.byte	0x03, 0x5f
        /*0086*/ 	.short	0x0101


	//----- nvinfo : EIATTR_VRC_CTA_INIT_COUNT
	.align		4
        /*0088*/ 	.byte	0x02, 0x4a
	.zero		1
	.zero		1


	//----- nvinfo : EIATTR_EXIT_INSTR_OFFSETS
	.align		4
        /*008c*/ 	.byte	0x04, 0x1c
        /*008e*/ 	.short	(.L_10729 - .L_10728)


	//   ....[0]....
.L_10728:
        /*0090*/ 	.word	0x00000170


	//   ....[1]....
        /*0094*/ 	.word	0x00003140


	//   ....[2]....
        /*0098*/ 	.word	0x00003d70


	//----- nvinfo : EIATTR_CRS_STACK_SIZE
	.align		4
.L_10729:
        /*009c*/ 	.byte	0x04, 0x1e
        /*009e*/ 	.short	(.L_10731 - .L_10730)
.L_10730:
        /*00a0*/ 	.word	0x00000000


	//----- nvinfo : EIATTR_CBANK_PARAM_SIZE
	.align		4
.L_10731:
        /*00a4*/ 	.byte	0x03, 0x19
        /*00a6*/ 	.short	0x0038


	//----- nvinfo : EIATTR_PARAM_CBANK
	.align		4
        /*00a8*/ 	.byte	0x04, 0x0a
        /*00aa*/ 	.short	(.L_10733 - .L_10732)
	.align		4
.L_10732:
        /*00ac*/ 	.word	index@(.nv.constant0.contiguous_max3_f64)
        /*00b0*/ 	.short	0x0380
        /*00b2*/ 	.short	0x0038


	//----- nvinfo : EIATTR_SW_WAR
	.align		4
.L_10733:
        /*00b4*/ 	.byte	0x04, 0x36
        /*00b6*/ 	.short	(.L_10735 - .L_10734)
.L_10734:
        /*00b8*/ 	.word	0x00000008
.L_10735:


//--------------------- .nv.info.contiguous_max22_f64 --------------------------
	.section	.nv.info.contiguous_max22_f64,"",@"SHT_CUDA_INFO"
	.sectionflags	@""
	.align	4


	//----- nvinfo : EIATTR_CUDA_API_VERSION
	.align		4
        /*0000*/ 	.byte	0x04, 0x37
        /*0002*/ 	.short	(.L_10737 - .L_10736)
.L_10736:
        /*0004*/ 	.word	0x00000082


	//----- nvinfo : EIATTR_KPARAM_INFO
	.align		4
.L_10737:
        /*0008*/ 	.byte	0x04, 0x17
        /*000a*/ 	.short	(.L_10739 - .L_10738)
.L_10738:
        /*000c*/ 	.word	0x00000000
        /*0010*/ 	.short	0x0003
        /*0012*/ 	.short	0x0018
        /*0014*/ 	.byte	0x00, 0xf0, 0x21, 0x00


	//----- nvinfo : EIATTR_KPARAM_INFO
	.align		4
.L_10739:
        /*0018*/ 	.byte	0x04, 0x17
        /*001a*/ 	.short	(.L_10741 - .L_10740)
.L_10740:
        /*001c*/ 	.word	0x00000000
        /*0020*/ 	.short	0x0002
        /*0022*/ 	.short	0x0010
        /*0024*/ 	.byte	0x00, 0xf0, 0x21, 0x00


	//----- nvinfo : EIATTR_KPARAM_INFO
	.align		4
.L_10741:
        /*0028*/ 	.byte	0x04, 0x17
        /*002a*/ 	.short	(.L_10743 - .L_10742)
.L_10742:
        /*002c*/ 	.word	0x00000000
        /*0030*/ 	.short	0x0001
        /*0032*/ 	.short	0x0008
        /*0034*/ 	.byte	0x00, 0xf5, 0x21, 0x00


	//----- nvinfo : EIATTR_KPARAM_INFO
	.align		4
.L_10743:
        /*0038*/ 	.byte	0x04, 0x17
        /*003a*/ 	.short	(.L_10745 - .L_10744)
.L_10744:
        /*003c*/ 	.word	0x00000000
        /*0040*/ 	.short	0x0000
        /*0042*/ 	.short	0x0000
        /*0044*/ 	.byte	0x00, 0xf5, 0x21, 0x00


	//----- nvinfo : EIATTR_SPARSE_MMA_MASK
	.align		4
.L_10745:
        /*0048*/ 	.byte	0x03, 0x50
        /*004a*/ 	.short	0x0000


	//----- nvinfo : EIATTR_MAXREG_COUNT
	.align		4
        /*004c*/ 	.byte	0x03, 0x1b
        /*004e*/ 	.short	0x00ff


	//----- nvinfo : EIATTR_NUM_BARRIERS
	.align		4
        /*0050*/ 	.byte	0x02, 0x4c
        /*0052*/ 	.byte	0x01
	.zero		1


	//----- nvinfo : EIATTR_MERCURY_ISA_VERSION
	.align		4
        /*0054*/ 	.byte	0x03, 0x5f
        /*0056*/ 	.short	0x0101


	//----- nvinfo : EIATTR_VRC_CTA_INIT_COUNT
	.align		4
        /*0058*/ 	.byte	0x02, 0x4a
	.zero		1
	.zero		1


	//----- nvinfo : EIATTR_EXIT_INSTR_OFFSETS
	.align		4
        /*005c*/ 	.byte	0x04, 0x1c
        /*005e*/ 	.short	(.L_10747 - .L_10746)


	//   ....[0]....
.L_10746:
        /*0060*/ 	.word	0x000004f0


	//   ....[1]....
        /*0064*/ 	.word	0x000008d0


	//   ....[2]....
        /*0068*/ 	.word	0x000009e0


	//----- nvinfo : EIATTR_CRS_STACK_SIZE
	.align		4
.L_10747:
        /*006c*/ 	.byte	0x04, 0x1e
        /*006e*/ 	.short	(.L_10749 - .L_10748)
.L_10748:
        /*0070*/ 	.word	0x00000000


	//----- nvinfo : EIATTR_CBANK_PARAM_SIZE
	.align		4
.L_10749:
        /*0074*/ 	.byte	0x03, 0x19
        /*0076*/ 	.short	0x0020


	//----- nvinfo : EIATTR_PARAM_CBANK
	.align		4
        /*0078*/ 	.byte	0x04, 0x0a
        /*007a*/ 	.short	(.L_10751 - .L_10750)
	.align		4
.L_10750:
        /*007c*/ 	.word	index@(.nv.constant0.contiguous_max22_f64)
        /*0080*/ 	.short	0x0380
        /*0082*/ 	.short	0x0020


	//----- nvinfo : EIATTR_SW_WAR
	.align		4
.L_10751:
        /*0084*/ 	.byte	0x04, 0x36
        /*0086*/ 	.short	(.L_10753 - .L_10752)
.L_10752:
        /*0088*/ 	.word	0x00000008
.L_10753:


//--------------------- .nv.info.contiguous_max2_f64 --------------------------
	.section	.nv.info.contiguous_max2_f64,"",@"SHT_CUDA_INFO"
	.sectionflags	@""
	.align	4


	//----- nvinfo : EIATTR_CUDA_API_VERSION
	.align		4
        /*0000*/ 	.byte	0x04, 0x37
        /*0002*/ 	.short	(.L_10755 - .L_10754)
.L_10754:
        /*0004*/ 	.word	0x00000082


	//----- nvinfo : EIATTR_KPARAM_INFO
	.align		4
.L_10755:
        /*0008*/ 	.byte	0x04, 0x17
        /*000a*/ 	.short	(.L_10757 - .L_10756)
.L_10756:
        /*000c*/ 	.word	0x00000000
        /*0010*/ 	.short	0x0006
        /*0012*/ 	.short	0x0030
        /*0014*/ 	.byte	0x00, 0xf0, 0x21, 0x00


	//----- nvinfo : EIATTR_KPARAM_INFO
	.align		4
.L_10757:
        /*0018*/ 	.byte	0x04, 0x17
        /*001a*/ 	.short	(.L_10759 - .L_10758)
.L_10758:
        /*001c*/ 	.word	0x00000000
        /*0020*/ 	.short	0x0005
        /*0022*/ 	.short	0x0028
        /*0024*/ 	.byte	0x00, 0xf0, 0x21, 0x00


	//----- nvinfo : EIATTR_KPARAM_INFO
	.align		4
.L_10759:
        /*0028*/ 	.byte	0x04, 0x17
        /*002a*/ 	.short	(.L_10761 - .L_10760)
.L_10760:
        /*002c*/ 	.word	0x00000000
        /*0030*/ 	.short	0x0004
        /*0032*/ 	.short	0x0020
        /*0034*/ 	.byte	0x00, 0xf0, 0x21, 0x00


	//----- nvinfo : EIATTR_KPARAM_INFO
	.align		4
.L_10761:
        /*0038*/ 	.byte	0x04, 0x17
        /*003a*/ 	.short	(.L_10763 - .L_10762)
.L_10762:
        /*003c*/ 	.word	0x00000000
        /*0040*/ 	.short	0x0003
        /*0042*/ 	.short	0x0018
        /*0044*/ 	.byte	0x00, 0xf5, 0x21, 0x00


	//----- nvinfo : EIATTR_KPARAM_INFO
	.align		4
.L_10763:
        /*0048*/ 	.byte	0x04, 0x17
        /*004a*/ 	.short	(.L_10765 - .L_10764)
.L_10764:
        /*004c*/ 	.word	0x00000000
        /*0050*/ 	.short	0x0002
        /*0052*/ 	.short	0x0010
        /*0054*/ 	.byte	0x00, 0xf5, 0x21, 0x00


	//----- nvinfo : EIATTR_KPARAM_INFO
	.align		4
.L_10765:
        /*0058*/ 	.byte	0x04, 0x17
        /*005a*/ 	.short	(.L_10767 - .L_10766)
.L_10766:
        /*005c*/ 	.word	0x00000000
        /*0060*/ 	.short	0x0001
        /*0062*/ 	.short	0x0008
        /*0064*/ 	.byte	0x00, 0xf5, 0x21, 0x00


	//----- nvinfo : EIATTR_KPARAM_INFO
	.align		4
.L_10767:
        /*0068*/ 	.byte	0x04, 0x17
        /*006a*/ 	.short	(.L_10769 - .L_10768)
.L_10768:
        /*006c*/ 	.word	0x00000000
        /*0070*/ 	.short	0x0000
        /*0072*/ 	.short	0x0000
        /*0074*/ 	.byte	0x00, 0xf5, 0x21, 0x00


	//----- nvinfo : EIATTR_SPARSE_MMA_MASK
	.align		4
.L_10769:
        /*0078*/ 	.byte	0x03, 0x50
        /*007a*/ 	.short	0x0000


	//----- nvinfo : EIATTR_MAXREG_COUNT
	.align		4
        /*007c*/ 	.byte	0x03, 0x1b
        /*007e*/ 	.short	0x00ff


	//----- nvinfo : EIATTR_NUM_BARRIERS
	.align		4
        /*0080*/ 	.byte	0x02, 0x4c
        /*0082*/ 	.byte	0x01
	.zero		1


	//----- nvinfo : EIATTR_MERCURY_ISA_VERSION
	.align		4
        /*0084*/ 	.byte	0x03, 0x5f
        /*0086*/ 	.short	0x0101


	//----- nvinfo : EIATTR_VRC_CTA_INIT_COUNT
	.align		4
        /*0088*/ 	.byte	0x02, 0x4a
	.zero		1
	.zero		1


	//----- nvinfo : EIATTR_EXIT_INSTR_OFFSETS
	.align		4
        /*008c*/ 	.byte	0x04, 0x1c
        /*008e*/ 	.short	(.L_10771 - .L_10770)


	//   ....[0]....
.L_10770:
        /*0090*/ 	.word	0x000068e0


	//   ....[1]....
        /*0094*/ 	.word	0x00006cc0


	//   ....[2]....
        /*0098*/ 	.word	0x00006dd0


	//----- nvinfo : EIATTR_CRS_STACK_SIZE
	.align		4
.L_10771:
        /*009c*/ 	.byte	0x04, 0x1e
        /*009e*/ 	.short	(.L_10773 - .L_10772)
.L_10772:
        /*00a0*/ 	.word	0x00000000


	//----- nvinfo : EIATTR_CBANK_PARAM_SIZE
	.align		4
.L_10773:
        /*00a4*/ 	.byte	0x03, 0x19
        /*00a6*/ 	.short	0x0038


	//----- nvinfo : EIATTR_PARAM_CBANK
	.align		4
        /*00a8*/ 	.byte	0x04, 0x0a
        /*00aa*/ 	.short	(.L_10775 - .L_10774)
	.align		4
.L_10774:
        /*00ac*/ 	.word	index@(.nv.constant0.contiguous_max2_f64)
        /*00b0*/ 	.short	0x0380
        /*00b2*/ 	.short	0x0038


	//----- nvinfo : EIATTR_SW_WAR
	.align		4
.L_10775:
        /*00b4*/ 	.byte	0x04, 0x36
        /*00b6*/ 	.short	(.L_10777 - .L_10776)
.L_10776:
        /*00b8*/ 	.word	0x00000008
.L_10777:


//--------------------- .nv.info.uncontiguous_max_f64 --------------------------
	.section	.nv.info.uncontiguous_max_f64,"",@"SHT_CUDA_INFO"
	.sectionflags	@""
	.align	4


	//----- nvinfo : EIATTR_CUDA_API_VERSION
	.align		4
        /*0000*/ 	.byte	0x04, 0x37
        /*0002*/ 	.short	(.L_10779 - .L_10778)
.L_10778:
        /*0004*/ 	.word	0x00000082


	//----- nvinfo : EIATTR_KPARAM_INFO
	.align		4
.L_10779:
        /*0008*/ 	.byte	0x04, 0x17
        /*000a*/ 	.short	(.L_10781 - .L_10780)
.L_10780:
        /*000c*/ 	.word	0x00000000
        /*0010*/ 	.short	0x0005
        /*0012*/ 	.short	0x0028
        /*0014*/ 	.byte	0x00, 0xf0, 0x21, 0x00


	//----- nvinfo : EIATTR_KPARAM_INFO
	.align		4
.L_10781:
        /*0018*/ 	.byte	0x04, 0x17
        /*001a*/ 	.short	(.L_10783 - .L_10782)
.L_10782:
        /*001c*/ 	.word	0x00000000
        /*0020*/ 	.short	0x0004
        /*0022*/ 	.short	0x0020
        /*0024*/ 	.byte	0x00, 0xf0, 0x21, 0x00


	//----- nvinfo : EIATTR_KPARAM_INFO
	.align		4
.L_10783:
        /*0028*/ 	.byte	0x04, 0x17
        /*002a*/ 	.short	(.L_10785 - .L_10784)
.L_10784:
        /*002c*/ 	.word	0x00000000
        /*0030*/ 	.short	0x0003
        /*0032*/ 	.short	0x0018
        /*0034*/ 	.byte	0x00, 0xf5, 0x21, 0x00


	//----- nvinfo : EIATTR_KPARAM_INFO
	.align		4
.L_10785:
        /*0038*/ 	.byte	0x04, 0x17
        /*003a*/ 	.short	(.L_10787 - .L_10786)
.L_10786:
        /*003c*/ 	.word	0x00000000
        /*0040*/ 	.short	0x0002
        /*0042*/ 	.short	0x0010
        /*0044*/ 	.byte	0x00, 0xf5, 0x21, 0x00


	//----- nvinfo : EIATTR_KPARAM_INFO
	.align		4
.L_10787:
        /*0048*/ 	.byte	0x04, 0x17
        /*004a*/ 	.short	(.L_10789 - .L_10788)
.L_10788:
        /*004c*/ 	.word	0x00000000
        /*0050*/ 	.short	0x0001
        /*0052*/ 	.short	0x0008
        /*0054*/ 	.byte	0x00, 0xf5, 0x21, 0x00


	//----- nvinfo : EIATTR_KPARAM_INFO
	.align		4
.L_10789:
        /*0058*/ 	.byte	0x04, 0x17
        /*005a*/ 	.short	(.L_10791 - .L_10790)
.L_10790:
        /*005c*/ 	.word	0x00000000
        /*0060*/ 	.short	0x0000
        /*0062*/ 	.short	0x0000
        /*0064*/ 	.byte	0x00, 0xf5, 0x21, 0x00


	//----- nvinfo : EIATTR_SPARSE_MMA_MASK
	.align		4
.L_10791:
        /*0068*/ 	.byte	0x03, 0x50
        /*006a*/ 	.short	0x0000


	//----- nvinfo : EIATTR_MAXREG_COUNT
	.align		4
        /*006c*/ 	.byte	0x03, 0x1b
        /*006e*/ 	.short	0x00ff


	//----- nvinfo : EIATTR_NUM_BARRIERS
	.align		4
        /*0070*/ 	.byte	0x02, 0x4c
        /*0072*/ 	.byte	0x01
	.zero		1


	//----- nvinfo : EIATTR_MERCURY_ISA_VERSION
	.align		4
        /*0074*/ 	.byte	0x03, 0x5f
        /*0076*/ 	.short	0x0101


	//----- nvinfo : EIATTR_VRC_CTA_INIT_COUNT
	.align		4
        /*0078*/ 	.byte	0x02, 0x4a
	.zero		1
	.zero		1


	//----- nvinfo : EIATTR_EXIT_INSTR_OFFSETS
	.align		4
        /*007c*/ 	.byte	0x04, 0x1c
        /*007e*/ 	.short	(.L_10793 - .L_10792)


	//   ....[0]....
.L_10792:
        /*0080*/ 	.word	0x00006b20


	//   ....[1]....
        /*0084*/ 	.word	0x00006f00


	//   ....[2]....
        /*0088*/ 	.word	0x00006f80


	//----- nvinfo : EIATTR_CRS_STACK_SIZE
	.align		4
.L_10793:
        /*008c*/ 	.byte	0x04, 0x1e
        /*008e*/ 	.short	(.L_10795 - .L_10794)
.L_10794:
        /*0090*/ 	.word	0x00000000


	//----- nvinfo : EIATTR_CBANK_PARAM_SIZE
	.align		4
.L_10795:
        /*0094*/ 	.byte	0x03, 0x19
        /*0096*/ 	.short	0x0030


	//----- nvinfo : EIATTR_PARAM_CBANK
	.align		4
        /*0098*/ 	.byte	0x04, 0x0a
        /*009a*/ 	.short	(.L_10797 - .L_10796)
	.align		4
.L_10796:
        /*009c*/ 	.word	index@(.nv.constant0.uncontiguous_max_f64)
        /*00a0*/ 	.short	0x0380
        /*00a2*/ 	.short	0x0030


	//----- nvinfo : EIATTR_SW_WAR
	.align		4
.L_10797:
        /*00a4*/ 	.byte	0x04, 0x36
        /*00a6*/ 	.short	(.L_10799 - .L_10798)
.L_10798:
        /*00a8*/ 	.word	0x00000008
.L_10799:


//--------------------- .nv.info.contiguous_max_f64 --------------------------
	.section	.nv.info.contiguous_max_f64,"",@"SHT_CUDA_INFO"
	.sectionflags	@""
	.align	4


	//----- nvinfo : EIATTR_CUDA_API_VERSION
	.align		4
        /*0000*/ 	.byte	0x04, 0x37
        /*0002*/ 	.short	(.L_10801 - .L_10800)
.L_10800:
        /*0004*/ 	.word	0x00000082


	//----- nvinfo : EIATTR_KPARAM_INFO
	.align		4
.L_10801:
        /*0008*/ 	.byte	0x04, 0x17
        /*000a*/ 	.short	(.L_10803 - .L_10802)
.L_10802:
        /*000c*/ 	.word	0x00000000
        /*0010*/ 	.short	0x0002
        /*0012*/ 	.short	0x0010
        /*0014*/ 	.byte	0x00, 0xf0, 0x21, 0x00


	//----- nvinfo : EIATTR_KPARAM_INFO
	.align		4
.L_10803:
        /*0018*/ 	.byte	0x04, 0x17
        /*001a*/ 	.short	(.L_10805 - .L_10804)
.L_10804:
        /*001c*/ 	.word	0x00000000
        /*0020*/ 	.short	0x0001
        /*0022*/ 	.short	0x0008
        /*0024*/ 	.byte	0x00, 0xf5, 0x21, 0x00


	//----- nvinfo : EIATTR_KPARAM_INFO
	.align		4
.L_10805:
        /*0028*/ 	.byte	0x04, 0x17
        /*002a*/ 	.short	(.L_10807 - .L_10806)
.L_10806:
        /*002c*/ 	.word	0x00000000
        /*0030*/ 	.short	0x0000
        /*0032*/ 	.short	0x0000
        /*0034*/ 	.byte	0x00, 0xf5, 0x21, 0x00


	//----- nvinfo : EIATTR_SPARSE_MMA_MASK
	.align		4
.L_10807:
        /*0038*/ 	.byte	0x03, 0x50
        /*003a*/ 	.short	0x0000


	//----- nvinfo : EIATTR_MAXREG_COUNT
	.align		4
        /*003c*/ 	.byte	0x03, 0x1b
        /*003e*/ 	.short	0x00ff


	//----- nvinfo : EIATTR_NUM_BARRIERS
	.align		4
        /*0040*/ 	.byte	0x02, 0x4c
        /*0042*/ 	.byte	0x01
	.zero		1


	//----- nvinfo : EIATTR_MERCURY_ISA_VERSION
	.align		4
        /*0044*/ 	.byte	0x03, 0x5f
        /*0046*/ 	.short	0x0101


	//----- nvinfo : EIATTR_VRC_CTA_INIT_COUNT
	.align		4
        /*0048*/ 	.byte	0x02, 0x4a
	.zero		1
	.zero		1


	//----- nvinfo : EIATTR_EXIT_INSTR_OFFSETS
	.align		4
        /*004c*/ 	.byte	0x04, 0x1c
        /*004e*/ 	.short	(.L_10809 - .L_10808)


	//   ....[0]....
.L_10808:
        /*0050*/ 	.word	0x00000440


	//   ....[1]....
        /*0054*/ 	.word	0x00000820


	//   ....[2]....
        /*0058*/ 	.word	0x000008a0


	//----- nvinfo : EIATTR_CRS_STACK_SIZE
	.align		4
.L_10809:
        /*005c*/ 	.byte	0x04, 0x1e
        /*005e*/ 	.short	(.L_10811 - .L_10810)
.L_10810:
        /*0060*/ 	.word	0x00000000


	//----- nvinfo : EIATTR_CBANK_PARAM_SIZE
	.align		4
.L_10811:
        /*0064*/ 	.byte	0x03, 0x19
        /*0066*/ 	.short	0x0018


	//----- nvinfo : EIATTR_PARAM_CBANK
	.align		4
        /*0068*/ 	.byte	0x04, 0x0a
        /*006a*/ 	.short	(.L_10813 - .L_10812)
	.align		4
.L_10812:
        /*006c*/ 	.word	index@(.nv.constant0.contiguous_max_f64)
        /*0070*/ 	.short	0x0380
        /*0072*/ 	.short	0x0018


	//----- nvinfo : EIATTR_SW_WAR
	.align		4
.L_10813:
        /*0074*/ 	.byte	0x04, 0x36
        /*0076*/ 	.short	(.L_10815 - .L_10814)
.L_10814:
        /*0078*/ 	.word	0x00000008
.L_10815:


//--------------------- .nv.info.contiguous_max33_f32 --------------------------
	.section	.nv.info.contiguous_max33_f32,"",@"SHT_CUDA_INFO"
	.sectionflags	@""
	.align	4


	//----- nvinfo : EIATTR_CUDA_API_VERSION
	.align		4
        /*0000*/ 	.byte	0x04, 0x37
        /*0002*/ 	.short	(.L_10817 - .L_10816)
.L_10816:
        /*0004*/ 	.word	0x00000082


	//----- nvinfo : EIATTR_KPARAM_INFO
	.align		4
.L_10817:
        /*0008*/ 	.byte	0x04, 0x17
        /*000a*/ 	.short	(.L_10819 - .L_10818)
.L_10818:
        /*000c*/ 	.word	0x00000000
        /*0010*/ 	.short	0x0004
        /*0012*/ 	.short	0x0020
        /*0014*/ 	.byte	0x00, 0xf0, 0x21, 0x00


	//----- nvinfo : EIATTR_KPARAM_INFO
	.align		4
.L_10819:
        /*0018*/ 	.byte	0x04, 0x17
        /*001a*/ 	.short	(.L_10821 - .L_10820)
.L_10820:
        /*001c*/ 	.word	0x00000000
        /*0020*/ 	.short	0x0003
        /*0022*/ 	.short	0x0018
        /*0024*/ 	.byte	0x00, 0xf0, 0x21, 0x00


	//----- nvinfo : EIATTR_KPARAM_INFO
	.align		4
.L_10821:
        /*0028*/ 	.byte	0x04, 0x17
        /*002a*/ 	.short	(.L_10823 - .L_10822)
.L_10822:
        /*002c*/ 	.word	0x00000000
        /*0030*/ 	.short	0x0002
        /*0032*/ 	.short	0x0010
        /*0034*/ 	.byte	0x00, 0xf0, 0x21, 0x00


	//----- nvinfo : EIATTR_KPARAM_INFO
	.align		4
.L_10823:
        /*0038*/ 	.byte	0x04, 0x17
        /*003a*/ 	.short	(.L_10825 - .L_10824)
.L_10824:
        /*003c*/ 	.word	0x00000000
        /*0040*/ 	.short	0x0001
        /*0042*/ 	.short	0x0008
        /*0044*/ 	.byte	0x00, 0xf5, 0x21, 0x00


	//----- nvinfo : EIATTR_KPARAM_INFO
	.align		4
.L_10825:
        /*0048*/ 	.byte	0x04, 0x17
        /*004a*/ 	.short	(.L_10827 - .L_10826)
.L_10826:
        /*004c*/ 	.word	0x00000000
        /*0050*/ 	.short	0x0000
        /*0052*/ 	.short	0x0000
        /*0054*/ 	.byte	0x00, 0xf5, 0x21, 0x00


	//----- nvinfo : EIATTR_SPARSE_MMA_MASK
	.align		4
.L_10827:
        /*0058*/ 	.byte	0x03, 0x50
        /*005a*/ 	.short	0x0000


	//----- nvinfo : EIATTR_MAXREG_COUNT
	.align		4
        /*005c*/ 	.byte	0x03, 0x1b
        /*005e*/ 	.short	0x00ff


	//----- nvinfo : EIATTR_NUM_BARRIERS
	.align		4
        /*0060*/ 	.byte	0x02, 0x4c
        /*0062*/ 	.byte	0x01
	.zero		1


	//----- nvinfo : EIATTR_MERCURY_ISA_VERSION
	.align		4
        /*0064*/ 	.byte	0x03, 0x5f
        /*0066*/ 	.short	0x0101


	//----- nvinfo : EIATTR_VRC_CTA_INIT_COUNT
	.align		4
        /*0068*/ 	.byte	0x02, 0x4a
	.zero		1
	.zero		1


	//----- nvinfo : EIATTR_EXIT_INSTR_OFFSETS
	.align		4
        /*006c*/ 	.byte	0x04, 0x1c
        /*006e*/ 	.short	(.L_10829 - .L_10828)


	//   ....[0]....
.L_10828:
        /*0070*/ 	.word	0x00000160


	//   ....[1]....
        /*0074*/ 	.word	0x000001f0


	//   ....[2]....
        /*0078*/ 	.word	0x000007b0


	//----- nvinfo : EIATTR_CBANK_PARAM_SIZE
	.align		4
.L_10829:
        /*007c*/ 	.byte	0x03, 0x19
        /*007e*/ 	.short	0x0028


	//----- nvinfo : EIATTR_PARAM_CBANK
	.align		4
        /*0080*/ 	.byte	0x04, 0x0a
        /*0082*/ 	.short	(.L_10831 - .L_10830)
	.align		4
.L_10830:
        /*0084*/ 	.word	index@(.nv.constant0.contiguous_max33_f32)
        /*0088*/ 	.short	0x0380
        /*008a*/ 	.short	0x0028


	//----- nvinfo : EIATTR_SW_WAR
	.align		4
.L_10831:
        /*008c*/ 	.byte	0x04, 0x36
        /*008e*/ 	.short	(.L_10833 - .L_10832)
.L_10832:
        /*0090*/ 	.word	0x00000008
.L_10833:


//--------------------- .nv.info.contiguous_max3_f32 --------------------------
	.section	.nv.info.contiguous_max3_f32,"",@"SHT_CUDA_INFO"
	.sectionflags	@""
	.align	4


	//----- nvinfo : EIATTR_CUDA_API_VERSION
	.align		4
        /*0000*/ 	.byte	0x04, 0x37
        /*0002*/ 	.short	(.L_10835 - .L_10834)
.L_10834:
        /*0004*/ 	.word	0x00000082


	//----- nvinfo : EIATTR_KPARAM_INFO
	.align		4
.L_10835:
        /*0008*/ 	.byte	0x04, 0x17
        /*000a*/ 	.short	(.L_10837 - .L_10836)
.L_10836:
        /*000c*/ 	.word	0x00000000
        /*0010*/ 	.short	0x0006
        /*0012*/ 	.short	0x0030
        /*0014*/ 	.byte	0x00, 0xf0, 0x21, 0x00


	//----- nvinfo : EIATTR_KPARAM_INFO
	.align		4
.L_10837:
        /*0018*/ 	.byte	0x04, 0x17
        /*001a*/ 	.short	(.L_10839 - .L_10838)
.L_10838:
        /*001c*/ 	.word	0x00000000
        /*0020*/ 	.short	0x0005
        /*0022*/ 	.short	0x0028
        /*0024*/ 	.byte	0x00, 0xf0, 0x21, 0x00


	//----- nvinfo : EIATTR_KPARAM_INFO
	.align		4
.L_10839:
        /*0028*/ 	.byte	0x04, 0x17
        /*002a*/ 	.short	(.L_10841 - .L_10840)
.L_10840:
        /*002c*/ 	.word	0x00000000
        /*0030*/ 	.short	0x0004
        /*0032*/ 	.short	0x0020
        /*0034*/ 	.byte	0x00, 0xf0, 0x21, 0x00


	//----- nvinfo : EIATTR_KPARAM_INFO
	.align		4
.L_10841:
        /*0038*/ 	.byte	0x04, 0x17
        /*003a*/ 	.short	(.L_10843 - .L_10842)
.L_10842:
        /*003c*/ 	.word	0x00000000
        /*0040*/ 	.short	0x0003
        /*0042*/ 	.short	0x0018
        /*0044*/ 	.byte	0x00, 0xf5, 0x21, 0x00


	//----- nvinfo : EIATTR_KPARAM_INFO
	.align		4
.L_10843:
        /*0048*/ 	.byte	0x04, 0x17
        /*004a*/ 	.short	(.L_10845 - .L_10844)
.L_10844:
        /*004c*/ 	.word	0x00000000
        /*0050*/ 	.short	0x0002
        /*0052*/ 	.short	0x0010
        /*0054*/ 	.byte	0x00, 0xf5, 0x21, 0x00


	//----- nvinfo : EIATTR_KPARAM_INFO
	.align		4
.L_10845:
        /*0058*/ 	.byte	0x04, 0x17
        /*005a*/ 	.short	(.L_10847 - .L_10846)
.L_10846:
        /*005c*/ 	.word	0x00000000
        /*0060*/ 	.short	0x0001
        /*0062*/ 	.short	0x0008
        /*0064*/ 	.byte	0x00, 0xf5, 0x21, 0x00


	//----- nvinfo : EIATTR_KPARAM_INFO
	.align		4
.L_10847:
        /*0068*/ 	.byte	0x04, 0x17
        /*006a*/ 	.short	(.L_10849 - .L_10848)
.L_10848:
        /*006c*/ 	.word	0x00000000
        /*0070*/ 	.short	0x0000
        /*0072*/ 	.short	0x0000
        /*0074*/ 	.byte	0x00, 0xf5, 0x21, 0x00


	//----- nvinfo : EIATTR_SPARSE_MMA_MASK
	.align		4
.L_10849:
        /*0078*/ 	.byte	0x03, 0x50
        /*007a*/ 	.short	0x0000


	//----- nvinfo : EIATTR_MAXREG_COUNT
	.align		4
        /*007c*/ 	.byte	0x03, 0x1b
        /*007e*/ 	.short	0x00ff


	//----- nvinfo : EIATTR_NUM_BARRIERS
	.align		4
        /*0080*/ 	.byte	0x02, 0x4c
        /*0082*/ 	.byte	0x01
	.zero		1


	//----- nvinfo : EIATTR_MERCURY_ISA_VERSION
	.align		4
        /*0084*/ 	.byte	0x03, 0x5f
        /*0086*/ 	.short	0x0101


	//----- nvinfo : EIATTR_VRC_CTA_INIT_COUNT
	.align		4
        /*0088*/ 	.byte	0x02, 0x4a
	.zero		1
	.zero		1


	//----- nvinfo : EIATTR_EXIT_INSTR_OFFSETS
	.align		4
        /*008c*/ 	.byte	0x04, 0x1c
        /*008e*/ 	.short	(.L_10851 - .L_10850)


	//   ....[0]....
.L_10850:
        /*0090*/ 	.word	0x00000160


	//   ....[1]....
        /*0094*/ 	.word	0x00003130


	//   ....[2]....
        /*0098*/ 	.word	0x00003760


	//----- nvinfo : EIATTR_CRS_STACK_SIZE
	.align		4
.L_10851:
        /*009c*/ 	.byte	0x04, 0x1e
        /*009e*/ 	.short	(.L_10853 - .L_10852)
.L_10852:
        /*00a0*/ 	.word	0x00000000


	//----- nvinfo : EIATTR_CBANK_PARAM_SIZE
	.align		4
.L_10853:
        /*00a4*/ 	.byte	0x03, 0x19
        /*00a6*/ 	.short	0x0038


	//----- nvinfo : EIATTR_PARAM_CBANK
	.align		4
        /*00a8*/ 	.byte	0x04, 0x0a
        /*00aa*/ 	.short	(.L_10855 - .L_10854)
	.align		4
.L_10854:
        /*00ac*/ 	.word	index@(.nv.constant0.contiguous_max3_f32)
        /*00b0*/ 	.short	0x0380
        /*00b2*/ 	.short	0x0038


	//----- nvinfo : EIATTR_SW_WAR
	.align		4
.L_10855:
        /*00b4*/ 	.byte	0x04, 0x36
        /*00b6*/ 	.short	(.L_10857 - .L_10856)
.L_10856:
        /*00b8*/ 	.word	0x00000008
.L_10857:


//--------------------- .nv.info.contiguous_max22_f32 --------------------------
	.section	.nv.info.contiguous_max22_f32,"",@"SHT_CUDA_INFO"
	.sectionflags	@""
	.align	4


	//----- nvinfo : EIATTR_CUDA_API_VERSION
	.align		4
        /*0000*/ 	.byte	0x04, 0x37
        /*0002*/ 	.short	(.L_10859 - .L_10858)
.L_10858:
        /*0004*/ 	.word	0x00000082


	//----- nvinfo : EIATTR_KPARAM_INFO
	.align		4
.L_10859:
        /*0008*/ 	.byte	0x04, 0x17
        /*000a*/ 	.short	(.L_10861 - .L_10860)
.L_10860:
        /*000c*/ 	.word	0x00000000
        /*0010*/ 	.short	0x0003
        /*0012*/ 	.short	0x0018
        /*0014*/ 	.byte	0x00, 0xf0, 0x21, 0x00


	//----- nvinfo : EIATTR_KPARAM_INFO
	.align		4
.L_10861:
        /*0018*/ 	.byte	0x04, 0x17
        /*001a*/ 	.short	(.L_10863 - .L_10862)
.L_10862:
        /*001c*/ 	.word	0x00000000
        /*0020*/ 	.short	0x0002
        /*0022*/ 	.short	0x0010
        /*0024*/ 	.byte	0x00, 0xf0, 0x21, 0x00


	//----- nvinfo : EIATTR_KPARAM_INFO
	.align		4
.L_10863:
        /*0028*/ 	.byte	0x04, 0x17
        /*002a*/ 	.short	(.L_10865 - .L_10864)
.L_10864:
        /*002c*/ 	.word	0x00000000
        /*0030*/ 	.short	0x0001
        /*0032*/ 	.short	0x0008
        /*0034*/ 	.byte	0x00, 0xf5, 0x21, 0x00


	//----- nvinfo : EIATTR_KPARAM_INFO
	.align		4
.L_10865:
        /*0038*/ 	.byte	0x04, 0x17
        /*003a*/ 	.short	(.L_10867 - .L_10866)
.L_10866:
        /*003c*/ 	.word	0x00000000
        /*0040*/ 	.short	0x0000
        /*0042*/ 	.short	0x0000
        /*0044*/ 	.byte	0x00, 0xf5, 0x21, 0x00


	//----- nvinfo : EIATTR_SPARSE_MMA_MASK
	.align		4
.L_10867:
        /*0048*/ 	.byte	0x03, 0x50
        /*004a*/ 	.short	0x0000


	//----- nvinfo : EIATTR_MAXREG_COUNT
	.align		4
        /*004c*/ 	.byte	0x03, 0x1b
        /*004e*/ 	.short	0x00ff


	//----- nvinfo : EIATTR_NUM_BARRIERS
	.align		4
        /*0050*/ 	.byte	0x02, 0x4c
        /*0052*/ 	.byte	0x01
	.zero		1


	//----- nvinfo : EIATTR_MERCURY_ISA_VERSION
	.align		4
        /*0054*/ 	.byte	0x03, 0x5f
        /*0056*/ 	.short	0x0101


	//----- nvinfo : EIATTR_VRC_CTA_INIT_COUNT
	.align		4
        /*0058*/ 	.byte	0x02, 0x4a
	.zero		1
	.zero		1


	//----- nvinfo : EIATTR_EXIT_INSTR_OFFSETS
	.align		4
        /*005c*/ 	.byte	0x04, 0x1c
        /*005e*/ 	.short	(.L_10869 - .L_10868)


	//   ....[0]....
.L_10868:
        /*0060*/ 	.word	0x00000400


	//   ....[1]....
        /*0064*/ 	.word	0x000005a0


	//   ....[2]....
        /*0068*/ 	.word	0x000006b0


	//----- nvinfo : EIATTR_CRS_STACK_SIZE
	.align		4
.L_10869:
        /*006c*/ 	.byte	0x04, 0x1e
        /*006e*/ 	.short	(.L_10871 - .L_10870)
.L_10870:
        /*0070*/ 	.word	0x00000000


	//----- nvinfo : EIATTR_CBANK_PARAM_SIZE
	.align		4
.L_10871:
        /*0074*/ 	.byte	0x03, 0x19
        /*0076*/ 	.short	0x0020


	//----- nvinfo : EIATTR_PARAM_CBANK
	.align		4
        /*0078*/ 	.byte	0x04, 0x0a
        /*007a*/ 	.short	(.L_10873 - .L_10872)
	.align		4
.L_10872:
        /*007c*/ 	.word	index@(.nv.constant0.contiguous_max22_f32)
        /*0080*/ 	.short	0x0380
        /*0082*/ 	.short	0x0020


	//----- nvinfo : EIATTR_SW_WAR
	.align		4
.L_10873:
        /*0084*/ 	.byte	0x04, 0x36
        /*0086*/ 	.short	(.L_10875 - .L_10874)
.L_10874:
        /*0088*/ 	.word	0x00000008
.L_10875:


//--------------------- .nv.info.contiguous_max2_f32 --------------------------
	.section	.nv.info.contiguous_max2_f32,"",@"SHT_CUDA_INFO"
	.sectionflags	@""
	.align	4


	//----- nvinfo : EIATTR_CUDA_API_VERSION
	.align		4
        /*0000*/ 	.byte	0x04, 0x37
        /*0002*/ 	.short	(.L_10877 - .L_10876)
.L_10876:
        /*0004*/ 	.word	0x00000082


	//----- nvinfo : EIATTR_KPARAM_INFO
	.align		4
.L_10877:
        /*0008*/ 	.byte	0x04, 0x17
        /*000a*/ 	.short	(.L_10879 - .L_10878)
.L_10878:
        /*000c*/ 	.word	0x00000000
        /*0010*/ 	.short	0x0006
        /*0012*/ 	.short	0x0030
        /*0014*/ 	.byte	0x00, 0xf0, 0x21, 0x00


	//----- nvinfo : EIATTR_KPARAM_INFO
	.align		4
.L_10879:
        /*0018*/ 	.byte	0x04, 0x17
        /*001a*/ 	.short	(.L_10881 - .L_10880)
.L_10880:
        /*001c*/ 	.word	0x00000000
        /*0020*/ 	.short	0x0005
        /*0022*/ 	.short	0x0028
        /*0024*/ 	.byte	0x00, 0xf0, 0x21, 0x00


	//----- nvinfo : EIATTR_KPARAM_INFO
	.align		4
.L_10881:
        /*0028*/ 	.byte	0x04, 0x17
        /*002a*/ 	.short	(.L_10883 - .L_10882)
.L_10882:
        /*002c*/ 	.word	0x00000000
        /*0030*/ 	.short	0x0004
        /*0032*/ 	.short	0x0020
        /*0034*/ 	.byte	0x00, 0xf0, 0x21, 0x00


	//----- nvinfo : EIATTR_KPARAM_INFO
	.align		4
.L_10883:
        /*0038*/ 	.byte	0x04, 0x17
        /*003a*/ 	.short	(.L_10885 - .L_10884)
.L_10884:
        /*003c*/ 	.word	0x00000000
        /*0040*/ 	.short	0x0003
        /*0042*/ 	.short	0x0018
        /*0044*/ 	.byte	0x00, 0xf5, 0x21, 0x00


	//----- nvinfo : EIATTR_KPARAM_INFO
	.align		4
.L_10885:
        /*0048*/ 	.byte	0x04, 0x17
        /*004a*/ 	.short	(.L_10887 - .L_10886)
.L_10886:
        /*004c*/ 	.word	0x00000000
        /*0050*/ 	.short	0x0002
        /*0052*/ 	.short	0x0010
        /*0054*/ 	.byte	0x00, 0xf5, 0x21, 0x00


	//----- nvinfo : EIATTR_KPARAM_INFO
	.align		4
.L_10887:
        /*0058*/ 	.byte	0x04, 0x17
        /*005a*/ 	.short	(.L_10889 - .L_10888)
.L_10888:
        /*005c*/ 	.word	0x00000000
        /*0060*/ 	.short	0x0001
        /*0062*/ 	.short	0x0008
        /*0064*/ 	.byte	0x00, 0xf5, 0x21, 0x00


	//----- nvinfo : EIATTR_KPARAM_INFO
	.align		4
.L_10889:
        /*0068*/ 	.byte	0x04, 0x17
        /*006a*/ 	.short	(.L_10891 - .L_10890)
.L_10890:
        /*006c*/ 	.word	0x00000000
        /*0070*/ 	.short	0x0000
        /*0072*/ 	.short	0x0000
        /*0074*/ 	.byte	0x00, 0xf5, 0x21, 0x00


	//----- nvinfo : EIATTR_SPARSE_MMA_MASK
	.align		4
.L_10891:
        /*0078*/ 	.byte	0x03, 0x50
        /*007a*/ 	.short	0x0000


	//----- nvinfo : EIATTR_MAXREG_COUNT
	.align		4
        /*007c*/ 	.byte	0x03, 0x1b
        /*007e*/ 	.short	0x00ff


	//----- nvinfo : EIATTR_NUM_BARRIERS
	.align		4
        /*0080*/ 	.byte	0x02, 0x4c
        /*0082*/ 	.byte	0x01
	.zero		1


	//----- nvinfo : EIATTR_MERCURY_ISA_VERSION
	.align		4
        /*0084*/ 	.byte	0x03, 0x5f
        /*0086*/ 	.short	0x0101


	//----- nvinfo : EIATTR_VRC_CTA_INIT_COUNT
	.align		4
        /*0088*/ 	.byte	0x02, 0x4a
	.zero		1
	.zero		1


	//----- nvinfo : EIATTR_EXIT_INSTR_OFFSETS
	.align		4
        /*008c*/ 	.byte	0x04, 0x1c
        /*008e*/ 	.short	(.L_10893 - .L_10892)


	//   ....[0]....
.L_10892:
        /*0090*/ 	.word	0x000067f0


	//   ....[1]....
        /*0094*/ 	.word	0x00006990


	//   ....[2]....
        /*0098*/ 	.word	0x00006aa0


	//----- nvinfo : EIATTR_CRS_STACK_SIZE
	.align		4
.L_10893:
        /*009c*/ 	.byte	0x04, 0x1e
        /*009e*/ 	.short	(.L_10895 - .L_10894)
.L_10894:
        /*00a0*/ 	.word	0x00000000


	//----- nvinfo : EIATTR_CBANK_PARAM_SIZE
	.align		4
.L_10895:
        /*00a4*/ 	.byte	0x03, 0x19
        /*00a6*/ 	.short	0x0038


	//----- nvinfo : EIATTR_PARAM_CBANK
	.align		4
        /*00a8*/ 	.byte	0x04, 0x0a
        /*00aa*/ 	.short	(.L_10897 - .L_10896)
	.align		4
.L_10896:
        /*00ac*/ 	.word	index@(.nv.constant0.contiguous_max2_f32)
        /*00b0*/ 	.short	0x0380
        /*00b2*/ 	.short	0x0038


	//----- nvinfo : EIATTR_SW_WAR
	.align		4
.L_10897:
        /*00b4*/ 	.byte	0x04, 0x36
        /*00b6*/ 	.short	(.L_10899 - .L_10898)
.L_10898:
        /*00b8*/ 	.word	0x00000008
.L_10899:


//--------------------- .nv.info.uncontiguous_max_f32 --------------------------
	.section	.nv.info.uncontiguous_max_f32,"",@"SHT_CUDA_INFO"
	.sectionflags	@""
	.align	4


	//----- nvinfo : EIATTR_CUDA_API_VERSION
	.align		4
        /*0000*/ 	.byte	0x04, 0x37
        /*0002*/ 	.short	(.L_10901 - .L_10900)
.L_10900:
        /*0004*/ 	.word	0x00000082


	//----- nvinfo : EIATTR_KPARAM_INFO
	.align		4
.L_10901:
        /*0008*/ 	.byte	0x04, 0x17
        /*000a*/ 	.short	(.L_10903 - .L_10902)
.L_10902:
        /*000c*/ 	.word	0x00000000
        /*0010*/ 	.short	0x0005
        /*0012*/ 	.short	0x0028
        /*0014*/ 	.byte	0x00, 0xf0, 0x21, 0x00


	//----- nvinfo : EIATTR_KPARAM_INFO
	.align		4
.L_10903:
        /*0018*/ 	.byte	0x04, 0x17
        /*001a*/ 	.short	(.L_10905 - .L_10904)
.L_10904:
        /*001c*/ 	.word	0x00000000
        /*0020*/ 	.short	0x0004
        /*0022*/ 	.short	0x0020
        /*0024*/ 	.byte	0x00, 0xf0, 0x21, 0x00


	//----- nvinfo : EIATTR_KPARAM_INFO
	.align		4
.L_10905:
        /*0028*/ 	.byte	0x04, 0x17
        /*002a*/ 	.short	(.L_10907 - .L_10906)
.L_10906:
        /*002c*/ 	.word	0x00000000
        /*0030*/ 	.short	0x0003
        /*0032*/ 	.short	0x0018
        /*0034*/ 	.byte	0x00, 0xf5, 0x21, 0x00


	//----- nvinfo : EIATTR_KPARAM_INFO
	.align		4
.L_10907:
        /*0038*/ 	.byte	0x04, 0x17
        /*003a*/ 	.short	(.L_10909 - .L_10908)
.L_10908:
        /*003c*/ 	.word	0x00000000
        /*0040*/ 	.short	0x0002
        /*0042*/ 	.short	0x0010
        /*0044*/ 	.byte	0x00, 0xf5, 0x21, 0x00


	//----- nvinfo : EIATTR_KPARAM_INFO
	.align		4
.L_10909:
        /*0048*/ 	.byte	0x04, 0x17
        /*004a*/ 	.short	(.L_10911 - .L_10910)
.L_10910:
        /*004c*/ 	.word	0x00000000
        /*0050*/ 	.short	0x0001
        /*0052*/ 	.short	0x0008
        /*0054*/ 	.byte	0x00, 0xf5, 0x21, 0x00


	//----- nvinfo : EIATTR_KPARAM_INFO
	.align		4
.L_10911:
        /*0058*/ 	.byte	0x04, 0x17
        /*005a*/ 	.short	(.L_10913 - .L_10912)
.L_10912:
        /*005c*/ 	.word	0x00000000
        /*0060*/ 	.short	0x0000
        /*0062*/ 	.short	0x0000
        /*0064*/ 	.byte	0x00, 0xf5, 0x21, 0x00


	//----- nvinfo : EIATTR_SPARSE_MMA_MASK
	.align		4
.L_10913:
        /*0068*/ 	.byte	0x03, 0x50
        /*006a*/ 	.short	0x0000


	//----- nvinfo : EIATTR_MAXREG_COUNT
	.align		4
        /*006c*/ 	.byte	0x03, 0x1b
        /*006e*/ 	.short	0x00ff


	//----- nvinfo : EIATTR_NUM_BARRIERS
	.align		4
        /*0070*/ 	.byte	0x02, 0x4c
        /*0072*/ 	.byte	0x01
	.zero		1


	//----- nvinfo : EIATTR_MERCURY_ISA_VERSION
	.align		4
        /*0074*/ 	.byte	0x03, 0x5f
        /*0076*/ 	.short	0x0101


	//----- nvinfo : EIATTR_VRC_CTA_INIT_COUNT
	.align		4
        /*0078*/ 	.byte	0x02, 0x4a
	.zero		1
	.zero		1


	//----- nvinfo : EIATTR_EXIT_INSTR_OFFSETS
	.align		4
        /*007c*/ 	.byte	0x04, 0x1c
        /*007e*/ 	.short	(.L_10915 - .L_10914)


	//   ....[0]....
.L_10914:
        /*0080*/ 	.word	0x00006a20


	//   ....[1]....
        /*0084*/ 	.word	0x00006bc0


	//   ....[2]....
        /*0088*/ 	.word	0x00006c40


	//----- nvinfo : EIATTR_CRS_STACK_SIZE
	.align		4
.L_10915:
        /*008c*/ 	.byte	0x04, 0x1e
        /*008e*/ 	.short	(.L_10917 - .L_10916)
.L_10916:
        /*0090*/ 	.word	0x00000000


	//----- nvinfo : EIATTR_CBANK_PARAM_SIZE
	.align		4
.L_10917:
        /*0094*/ 	.byte	0x03, 0x19
        /*0096*/ 	.short	0x0030


	//----- nvinfo : EIATTR_PARAM_CBANK
	.align		4
        /*0098*/ 	.byte	0x04, 0x0a
        /*009a*/ 	.short	(.L_10919 - .L_10918)
	.align		4
.L_10918:
        /*009c*/ 	.word	index@(.nv.constant0.uncontiguous_max_f32)
        /*00a0*/ 	.short	0x0380
        /*00a2*/ 	.short	0x0030


	//----- nvinfo : EIATTR_SW_WAR
	.align		4
.L_10919:
        /*00a4*/ 	.byte	0x04, 0x36
        /*00a6*/ 	.short	(.L_10921 - .L_10920)
.L_10920:
        /*00a8*/ 	.word	0x00000008
.L_10921:


//--------------------- .nv.info.contiguous_max_f32 --------------------------
	.section	.nv.info.contiguous_max_f32,"",@"SHT_CUDA_INFO"
	.sectionflags	@""
	.align	4


	//----- nvinfo : EIATTR_CUDA_API_VERSION
	.align		4
        /*0000*/ 	.byte	0x04, 0x37
        /*0002*/ 	.short	(.L_10923 - .L_10922)
.L_10922:
        /*0004*/ 	.word	0x00000082


	//----- nvinfo : EIATTR_KPARAM_INFO
	.align		4
.L_10923:
        /*0008*/ 	.byte	0x04, 0x17
        /*000a*/ 	.short	(.L_10925 - .L_10924)
.L_10924:
        /*000c*/ 	.word	0x00000000
        /*0010*/ 	.short	0x0002
        /*0012*/ 	.short	0x0010
        /*0014*/ 	.byte	0x00, 0xf0, 0x21, 0x00


	//----- nvinfo : EIATTR_KPARAM_INFO
	.align		4
.L_10925:
        /*0018*/ 	.byte	0x04, 0x17
        /*001a*/ 	.short	(.L_10927 - .L_10926)
.L_10926:
        /*001c*/ 	.word	0x00000000
        /*0020*/ 	.short	0x0001
        /*0022*/ 	.short	0x0008
        /*0024*/ 	.byte	0x00, 0xf5, 0x21, 0x00


	//----- nvinfo : EIATTR_KPARAM_INFO
	.align		4
.L_10927:
        /*0028*/ 	.byte	0x04, 0x17
        /*002a*/ 	.short	(.L_10929 - .L_10928)
.L_10928:
        /*002c*/ 	.word	0x00000000
        /*0030*/ 	.short	0x0000
        /*0032*/ 	.short	0x0000
        /*0034*/ 	.byte	0x00, 0xf5, 0x21, 0x00


	//----- nvinfo : EIATTR_SPARSE_MMA_MASK
	.align		4
.L_10929:
        /*0038*/ 	.byte	0x03, 0x50
        /*003a*/ 	.short	0x0000


	//----- nvinfo : EIATTR_MAXREG_COUNT
	.align		4
        /*003c*/ 	.byte	0x03, 0x1b
        /*003e*/ 	.short	0x00ff


	//----- nvinfo : EIATTR_NUM_BARRIERS
	.align		4
        /*0040*/ 	.byte	0x02, 0x4c
        /*0042*/ 	.byte	0x01
	.zero		1


	//----- nvinfo : EIATTR_MERCURY_ISA_VERSION
	.align		4
        /*0044*/ 	.byte	0x03, 0x5f
        /*0046*/ 	.short	0x0101


	//----- nvinfo : EIATTR_VRC_CTA_INIT_COUNT
	.align		4
        /*0048*/ 	.byte	0x02, 0x4a
	.zero		1
	.zero		1


	//----- nvinfo : EIATTR_EXIT_INSTR_OFFSETS
	.align		4
        /*004c*/ 	.byte	0x04, 0x1c
        /*004e*/ 	.short	(.L_10931 - .L_10930)


	//   ....[0]....
.L_10930:
        /*0050*/ 	.word	0x00000350


	//   ....[1]....
        /*0054*/ 	.word	0x000004f0


	//   ....[2]....
        /*0058*/ 	.word	0x00000570


	//----- nvinfo : EIATTR_CRS_STACK_SIZE
	.align		4
.L_10931:
        /*005c*/ 	.byte	0x04, 0x1e
        /*005e*/ 	.short	(.L_10933 - .L_10932)
.L_10932:
        /*0060*/ 	.word	0x00000000


	//----- nvinfo : EIATTR_CBANK_PARAM_SIZE
	.align		4
.L_10933:
        /*0064*/ 	.byte	0x03, 0x19
        /*0066*/ 	.short	0x0018


	//----- nvinfo : EIATTR_PARAM_CBANK
	.align		4
        /*0068*/ 	.byte	0x04, 0x0a
        /*006a*/ 	.short	(.L_10935 - .L_10934)
	.align		4
.L_10934:
        /*006c*/ 	.word	index@(.nv.constant0.contiguous_max_f32)
        /*0070*/ 	.short	0x0380
        /*0072*/ 	.short	0x0018


	//----- nvinfo : EIATTR_SW_WAR
	.align		4
.L_10935:
        /*0074*/ 	.byte	0x04, 0x36
        /*0076*/ 	.short	(.L_10937 - .L_10936)
.L_10936:
        /*0078*/ 	.word	0x00000008
.L_10937:


//--------------------- .nv.info.contiguous_max33_u64 --------------------------
	.section	.nv.info.contiguous_max33_u64,"",@"SHT_CUDA_INFO"
	.sectionflags	@""
	.align	4


	//----- nvinfo : EIATTR_CUDA_API_VERSION
	.align		4
        /*0000*/ 	.byte	0x04, 0x37
        /*0002*/ 	.short	(.L_10939 - .L_10938)
.L_10938:
        /*0004*/ 	.word	0x00000082


	//----- nvinfo : EIATTR_KPARAM_INFO
	.align		4
.L_10939:
        /*0008*/ 	.byte	0x04, 0x17
        /*000a*/ 	.short	(.L_10941 - .L_10940)
.L_10940:
        /*000c*/ 	.word	0x00000000
        /*0010*/ 	.short	0x0004
        /*0012*/ 	.short	0x0020
        /*0014*/ 	.byte	0x00, 0xf0, 0x21, 0x00


	//----- nvinfo : EIATTR_KPARAM_INFO
	.align		4
.L_10941:
        /*0018*/ 	.byte	0x04, 0x17
        /*001a*/ 	.short	(.L_10943 - .L_10942)
.L_10942:
        /*001c*/ 	.word	0x00000000
        /*0020*/ 	.short	0x0003
        /*0022*/ 	.short	0x0018
        /*0024*/ 	.byte	0x00, 0xf0, 0x21, 0x00


	//----- nvinfo : EIATTR_KPARAM_INFO
	.align		4
.L_10943:
        /*0028*/ 	.byte	0x04, 0x17
        /*002a*/ 	.short	(.L_10945 - .L_10944)
.L_10944:
        /*002c*/ 	.word	0x00000000
        /*0030*/ 	.short	0x0002
        /*0032*/ 	.short	0x0010
        /*0034*/ 	.byte	0x00, 0xf0, 0x21, 0x00


	//----- nvinfo : EIATTR_KPARAM_INFO
	.align		4
.L_10945:
        /*0038*/ 	.byte	0x04, 0x17
        /*003a*/ 	.short	(.L_10947 - .L_10946)
.L_10946:
        /*003c*/ 	.word	0x00000000
        /*0040*/ 	.short	0x0001
        /*0042*/ 	.short	0x0008
        /*0044*/ 	.byte	0x00, 0xf5, 0x21, 0x00


	//----- nvinfo : EIATTR_KPARAM_INFO
	.align		4
.L_10947:
        /*0048*/ 	.byte	0x04, 0x17
        /*004a*/ 	.short	(.L_10949 - .L_10948)
.L_10948:
        /*004c*/ 	.word	0x00000000
        /*0050*/ 	.short	0x0000
        /*0052*/ 	.short	0x0000
        /*0054*/ 	.byte	0x00, 0xf5, 0x21, 0x00


	//----- nvinfo : EIATTR_SPARSE_MMA_MASK
	.align		4
.L_10949:
        /*0058*/ 	.byte	0x03, 0x50
        /*005a*/ 	.short	0x0000


	//----- nvinfo : EIATTR_MAXREG_COUNT
	.align		4
        /*005c*/ 	.byte	0x03, 0x1b
        /*005e*/ 	.short	0x00ff


	//----- nvinfo : EIATTR_NUM_BARRIERS
	.align		4
        /*0060*/ 	.byte	0x02, 0x4c
        /*0062*/ 	.byte	0x01
	.zero		1


	//----- nvinfo : EIATTR_MERCURY_ISA_VERSION
	.align		4
        /*0064*/ 	.byte	0x03, 0x5f
        /*0066*/ 	.short	0x0101


	//----- nvinfo : EIATTR_VRC_CTA_INIT_COUNT
	.align		4
        /*0068*/ 	.byte	0x02, 0x4a
	.zero		1
	.zero		1


	//----- nvinfo : EIATTR_EXIT_INSTR_OFFSETS
	.align		4
        /*006c*/ 	.byte	0x04, 0x1c
        /*006e*/ 	.short	(.L_10951 - .L_10950)


	//   ....[0]....
.L_10950:
        /*0070*/ 	.word	0x00000150


	//   ....[1]....
        /*0074*/ 	.word	0x000001e0


	//   ....[2]....
        /*0078*/ 	.word	0x00000af0


	//----- nvinfo : EIATTR_CBANK_PARAM_SIZE
	.align		4
.L_10951:
        /*007c*/ 	.byte	0x03, 0x19
        /*007e*/ 	.short	0x0028


	//----- nvinfo : EIATTR_PARAM_CBANK
	.align		4
        /*0080*/ 	.byte	0x04, 0x0a
        /*0082*/ 	.short	(.L_10953 - .L_10952)
	.align		4
.L_10952:
        /*0084*/ 	.word	index@(.nv.constant0.contiguous_max33_u64)
        /*0088*/ 	.short	0x0380
        /*008a*/ 	.short	0x0028


	//----- nvinfo : EIATTR_SW_WAR
	.align		4
.L_10953:
        /*008c*/ 	.byte	0x04, 0x36
        /*008e*/ 	.short	(.L_10955 - .L_10954)
.L_10954:
        /*0090*/ 	.word	0x00000008
.L_10955:


//--------------------- .nv.info.contiguous_max3_u64 --------------------------
	.section	.nv.info.contiguous_max3_u64,"",@"SHT_CUDA_INFO"
	.sectionflags	@""
	.align	4


	//----- nvinfo : EIATTR_CUDA_API_VERSION
	.align		4
        /*0000*/ 	.byte	0x04, 0x37
        /*0002*/ 	.short	(.L_10957 - .L_10956)
.L_10956:
        /*0004*/ 	.word	0x00000082


	//----- nvinfo : EIATTR_KPARAM_INFO
	.align		4
.L_10957:
        /*0008*/ 	.byte	0x04, 0x17
        /*000a*/ 	.short	(.L_10959 - .L_10958)
.L_10958:
        /*000c*/ 	.word	0x00000000
        /*0010*/ 	.short	0x0006
        /*0012*/ 	.short	0x0030
        /*0014*/ 	.byte	0x00, 0xf0, 0x21, 0x00


	//----- nvinfo : EIATTR_KPARAM_INFO
	.align		4
.L_10959:
        /*0018*/ 	.byte	0x04, 0x17
        /*001a*/ 	.short	(.L_10961 - .L_10960)
.L_10960:
        /*001c*/ 	.word	0x00000000
        /*0020*/ 	.short	0x0005
        /*0022*/ 	.short	0x0028
        /*0024*/ 	.byte	0x00, 0xf0, 0x21, 0x00


	//----- nvinfo : EIATTR_KPARAM_INFO
	.align		4
.L_10961:
        /*0028*/ 	.byte	0x04, 0x17
        /*002a*/ 	.short	(.L_10963 - .L_10962)
.L_10962:
        /*002c*/ 	.word	0x00000000
        /*0030*/ 	.short	0x0004
        /*0032*/ 	.short	0x0020
        /*0034*/ 	.byte	0x00, 0xf0, 0x21, 0x00


	//----- nvinfo : EIATTR_KPARAM_INFO
	.align		4
.L_10963:
        /*0038*/ 	.byte	0x04, 0x17
        /*003a*/ 	.short	(.L_10965 - .L_10964)
.L_10964:
        /*003c*/ 	.word	0x00000000
        /*0040*/ 	.short	0x0003
        /*0042*/ 	.short	0x0018
        /*0044*/ 	.byte	0x00, 0xf5, 0x21, 0x00


	//----- nvinfo : EIATTR_KPARAM_INFO
	.align		4
.L_10965:
        /*0048*/ 	.byte	0x04, 0x17
        /*004a*/ 	.short	(.L_10967 - .L_10966)
.L_10966:
        /*004c*/ 	.word	0x00000000
        /*0050*/ 	.short	0x0002
        /*0052*/ 	.short	0x0010
        /*0054*/ 	.byte	0x00, 0xf5, 0x21, 0x00


	//----- nvinfo : EIATTR_KPARAM_INFO
	.align		4
.L_10967:
        /*0058*/ 	.byte	0x04, 0x17
        /*005a*/ 	.short	(.L_10969 - .L_10968)
.L_10968:
        /*005c*/ 	.word	0x00000000
        /*0060*/ 	.short	0x0001
        /*0062*/ 	.short	0x0008
        /*0064*/ 	.byte	0x00, 0xf5, 0x21, 0x00


	//----- nvinfo : EIATTR_KPARAM_INFO
	.align		4
.L_10969:
        /*0068*/ 	.byte	0x04, 0x17
        /*006a*/ 	.short	(.L_10971 - .L_10970)
.L_10970:
        /*006c*/ 	.word	0x00000000
        /*0070*/ 	.short	0x0000
        /*0072*/ 	.short	0x0000
        /*0074*/ 	.byte	0x00, 0xf5, 0x21, 0x00


	//----- nvinfo : EIATTR_SPARSE_MMA_MASK
	.align		4
.L_10971:
        /*0078*/ 	.byte	0x03, 0x50
        /*007a*/ 	.short	0x0000


	//----- nvinfo : EIATTR_MAXREG_COUNT
	.align		4
        /*007c*/ 	.byte	0x03, 0x1b
        /*007e*/ 	.short	0x00ff


	//----- nvinfo : EIATTR_NUM_BARRIERS
	.align		4
        /*0080*/ 	.byte	0x02, 0x4c
        /*0082*/ 	.byte	0x01
	.zero		1


	//----- nvinfo : EIATTR_MERCURY_ISA_VERSION
	.align		4
        /*0084*/ 	.byte	0x03, 0x5f
        /*0086*/ 	.short	0x0101


	//----- nvinfo : EIATTR_VRC_CTA_INIT_COUNT
	.align		4
        /*0088*/ 	.byte	0x02, 0x4a
	.zero		1
	.zero		1


	//----- nvinfo : EIATTR_EXIT_INSTR_OFFSETS
	.align		4
        /*008c*/ 	.byte	0x04, 0x1c
        /*008e*/ 	.short	(.L_10973 - .L_10972)


	//   ....[0]....
.L_10972:
        /*0090*/ 	.word	0x00000150


	//   ....[1]....
        /*0094*/ 	.word	0x00003120


	//   ....[2]....
        /*0098*/ 	.word	0x00003aa0


	//----- nvinfo : EIATTR_CRS_STACK_SIZE
	.align		4
.L_10973:
        /*009c*/ 	.byte	0x04, 0x1e
        /*009e*/ 	.short	(.L_10975 - .L_10974)
.L_10974:
        /*00a0*/ 	.word	0x00000000


	//----- nvinfo : EIATTR_CBANK_PARAM_SIZE
	.align		4
.L_10975:
        /*00a4*/ 	.byte	0x03, 0x19
        /*00a6*/ 	.short	0x0038


	//----- nvinfo : EIATTR_PARAM_CBANK
	.align		4
        /*00a8*/ 	.byte	0x04, 0x0a
        /*00aa*/ 	.short	(.L_10977 - .L_10976)
	.align		4
.L_10976:
        /*00ac*/ 	.word	index@(.nv.constant0.contiguous_max3_u64)
        /*00b0*/ 	.short	0x0380
        /*00b2*/ 	.short	0x0038


	//----- nvinfo : EIATTR_SW_WAR
	.align		4
.L_10977:
        /*00b4*/ 	.byte	0x04, 0x36
        /*00b6*/ 	.short	(.L_10979 - .L_10978)
.L_10978:
        /*00b8*/ 	.word	0x00000008
.L_10979:


//--------------------- .nv.info.contiguous_max22_u64 --------------------------
	.section	.nv.info.contiguous_max22_u64,"",@"SHT_CUDA_INFO"
	.sectionflags	@""
	.align	4


	//----- nvinfo : EIATTR_CUDA_API_VERSION
	.align		4
        /*0000*/ 	.byte	0x04, 0x37
        /*0002*/ 	.short	(.L_10981 - .L_10980)
.L_10980:
        /*0004*/ 	.word	0x00000082


	//----- nvinfo : EIATTR_KPARAM_INFO
	.align		4
.L_10981:
        /*0008*/ 	.byte	0x04, 0x17
        /*000a*/ 	.short	(.L_10983 - .L_10982)
.L_10982:
        /*000c*/ 	.word	0x00000000
        /*0010*/ 	.short	0x0003
        /*0012*/ 	.short	0x0018
        /*0014*/ 	.byte	0x00, 0xf0, 0x21, 0x00


	//----- nvinfo : EIATTR_KPARAM_INFO
	.align		4
.L_10983:
        /*0018*/ 	.byte	0x04, 0x17
        /*001a*/ 	.short	(.L_10985 - .L_10984)
.L_10984:
        /*001c*/ 	.word	0x00000000
        /*0020*/ 	.short	0x0002
        /*0022*/ 	.short	0x0010
        /*0024*/ 	.byte	0x00, 0xf0, 0x21, 0x00


	//----- nvinfo : EIATTR_KPARAM_INFO
	.align		4
.L_10985:
        /*0028*/ 	.byte	0x04, 0x17
        /*002a*/ 	.short	(.L_10987 - .L_10986)
.L_10986:
        /*002c*/ 	.word	0x00000000
        /*0030*/ 	.short	0x0001
        /*0032*/ 	.short	0x0008
        /*0034*/ 	.byte	0x00, 0xf5, 0x21, 0x00


	//----- nvinfo : EIATTR_KPARAM_INFO
	.align		4
.L_10987:
        /*0038*/ 	.byte	0x04, 0x17
        /*003a*/ 	.short	(.L_10989 - .L_10988)
.L_10988:
        /*003c*/ 	.word	0x00000000
        /*0040*/ 	.short	0x0000
        /*0042*/ 	.short	0x0000
        /*0044*/ 	.byte	0x00, 0xf5, 0x21, 0x00


	//----- nvinfo : EIATTR_SPARSE_MMA_MASK
	.align		4
.L_10989:
        /*0048*/ 	.byte	0x03, 0x50
        /*004a*/ 	.short	0x0000


	//----- nvinfo : EIATTR_MAXREG_COUNT
	.align		4
        /*004c*/ 	.byte	0x03, 0x1b
        /*004e*/ 	.short	0x00ff


	//----- nvinfo : EIATTR_NUM_BARRIERS
	.align		4
        /*0050*/ 	.byte	0x02, 0x4c
        /*0052*/ 	.byte	0x01
	.zero		1


	//----- nvinfo : EIATTR_MERCURY_ISA_VERSION
	.align		4
        /*0054*/ 	.byte	0x03, 0x5f
        /*0056*/ 	.short	0x0101


	//----- nvinfo : EIATTR_VRC_CTA_INIT_COUNT
	.align		4
        /*0058*/ 	.byte	0x02, 0x4a
	.zero		1
	.zero		1


	//----- nvinfo : EIATTR_EXIT_INSTR_OFFSETS
	.align		4
        /*005c*/ 	.byte	0x04, 0x1c
        /*005e*/ 	.short	(.L_10991 - .L_10990)


	//   ....[0]....
.L_10990:
        /*0060*/ 	.word	0x00000490


	//   ....[1]....
        /*0064*/ 	.word	0x00000750


	//   ....[2]....
        /*0068*/ 	.word	0x00000860


	//----- nvinfo : EIATTR_CRS_STACK_SIZE
	.align		4
.L_10991:
        /*006c*/ 	.byte	0x04, 0x1e
        /*006e*/ 	.short	(.L_10993 - .L_10992)
.L_10992:
        /*0070*/ 	.word	0x00000000


	//----- nvinfo : EIATTR_CBANK_PARAM_SIZE
	.align		4
.L_10993:
        /*0074*/ 	.byte	0x03, 0x19
        /*0076*/ 	.short	0x0020


	//----- nvinfo : EIATTR_PARAM_CBANK
	.align		4
        /*0078*/ 	.byte	0x04, 0x0a
        /*007a*/ 	.short	(.L_10995 - .L_10994)
	.align		4
.L_10994:
        /*007c*/ 	.word	index@(.nv.constant0.contiguous_max22_u64)
        /*0080*/ 	.short	0x0380
        /*0082*/ 	.short	0x0020


	//----- nvinfo : EIATTR_SW_WAR
	.align		4
.L_10995:
        /*0084*/ 	.byte	0x04, 0x36
        /*0086*/ 	.short	(.L_10997 - .L_10996)
.L_10996:
        /*0088*/ 	.word	0x00000008
.L_10997:


//--------------------- .nv.info.contiguous_max2_u64 --------------------------
	.section	.nv.info.contiguous_max2_u64,"",@"SHT_CUDA_INFO"
	.sectionflags	@""
	.align	4


	//----- nvinfo : EIATTR_CUDA_API_VERSION
	.align		4
        /*0000*/ 	.byte	0x04, 0x37
        /*0002*/ 	.short	(.L_10999 - .L_10998)
.L_10998:
        /*0004*/ 	.word	0x00000082


	//----- nvinfo : EIATTR_KPARAM_INFO
	.align		4
.L_10999:
        /*0008*/ 	.byte	0x04, 0x17
        /*000a*/ 	.short	(.L_11001 - .L_11000)
.L_11000:
        /*000c*/ 	.word	0x00000000
        /*0010*/ 	.short	0x0006
        /*0012*/ 	.short	0x0030
        /*0014*/ 	.byte	0x00, 0xf0, 0x21, 0x00


	//----- nvinfo : EIATTR_KPARAM_INFO
	.align		4
.L_11001:
        /*0018*/ 	.byte	0x04, 0x17
        /*001a*/ 	.short	(.L_11003 - .L_11002)
.L_11002:
        /*001c*/ 	.word	0x00000000
        /*0020*/ 	.short	0x0005
        /*0022*/ 	.short	0x0028
        /*0024*/ 	.byte	0x00, 0xf0, 0x21, 0x00


	//----- nvinfo : EIATTR_KPARAM_INFO
	.align		4
.L_11003:
        /*0028*/ 	.byte	0x04, 0x17
        /*002a*/ 	.short	(.L_11005 - .L_11004)
.L_11004:
        /*002c*/ 	.word	0x00000000
        /*0030*/ 	.short	0x0004
        /*0032*/ 	.short	0x0020
        /*0034*/ 	.byte	0x00, 0xf0, 0x21, 0x00


	//----- nvinfo : EIATTR_KPARAM_INFO
	.align		4
.L_11005:
        /*0038*/ 	.byte	0x04, 0x17
        /*003a*/ 	.short	(.L_11007 - .L_11006)
.L_11006:
        /*003c*/ 	.word	0x00000000
        /*0040*/ 	.short	0x0003
        /*0042*/ 	.short	0x0018
        /*0044*/ 	.byte	0x00, 0xf5, 0x21, 0x00


	//----- nvinfo : EIATTR_KPARAM_INFO
	.align		4
.L_11007:
        /*0048*/ 	.byte	0x04, 0x17
        /*004a*/ 	.short	(.L_11009 - .L_11008)
.L_11008:
        /*004c*/ 	.word	0x00000000
        /*0050*/ 	.short	0x0002
        /*0052*/ 	.short	0x0010
        /*0054*/ 	.byte	0x00, 0xf5, 0x21, 0x00


	//----- nvinfo : EIATTR_KPARAM_INFO
	.align		4
.L_11009:
        /*0058*/ 	.byte	0x04, 0x17
        /*005a*/ 	.short	(.L_11011 - .L_11010)
.L_11010:
        /*005c*/ 	.word	0x00000000
        /*0060*/ 	.short	0x0001
        /*0062*/ 	.short	0x0008
        /*0064*/ 	.byte	0x00, 0xf5, 0x21, 0x00


	//----- nvinfo : EIATTR_KPARAM_INFO
	.align		4
.L_11011:
        /*0068*/ 	.byte	0x04, 0x17
        /*006a*/ 	.short	(.L_11013 - .L_11012)
.L_11012:
        /*006c*/ 	.word	0x00000000
        /*0070*/ 	.short	0x0000
        /*0072*/ 	.short	0x0000
        /*0074*/ 	.byte	0x00, 0xf5, 0x21, 0x00


	//----- nvinfo : EIATTR_SPARSE_MMA_MASK
	.align		4
.L_11013:
        /*0078*/ 	.byte	0x03, 0x50
        /*007a*/ 	.short	0x0000


	//----- nvinfo : EIATTR_MAXREG_COUNT
	.align		4
        /*007c*/ 	.byte	0x03, 0x1b
        /*007e*/ 	.short	0x00ff


	//----- nvinfo : EIATTR_NUM_BARRIERS
	.align		4
        /*0080*/ 	.byte	0x02, 0x4c
        /*0082*/ 	.byte	0x01
	.zero		1


	//----- nvinfo : EIATTR_MERCURY_ISA_VERSION
	.align		4
        /*0084*/ 	.byte	0x03, 0x5f
        /*0086*/ 	.short	0x0101


	//----- nvinfo : EIATTR_VRC_CTA_INIT_COUNT
	.align		4
        /*0088*/ 	.byte	0x02, 0x4a
	.zero		1
	.zero		1


	//----- nvinfo : EIATTR_EXIT_INSTR_OFFSETS
	.align		4
        /*008c*/ 	.byte	0x04, 0x1c
        /*008e*/ 	.short	(.L_11015 - .L_11014)


	//   ....[0]....
.L_11014:
        /*0090*/ 	.word	0x00006870


	//   ....[1]....
        /*0094*/ 	.word	0x00006b30


	//   ....[2]....
        /*0098*/ 	.word	0x00006c40


	//----- nvinfo : EIATTR_CRS_STACK_SIZE
	.align		4
.L_11015:
        /*009c*/ 	.byte	0x04, 0x1e
        /*009e*/ 	.short	(.L_11017 - .L_11016)
.L_11016:
        /*00a0*/ 	.word	0x00000000


	//----- nvinfo : EIATTR_CBANK_PARAM_SIZE
	.align		4
.L_11017:
        /*00a4*/ 	.byte	0x03, 0x19
        /*00a6*/ 	.short	0x0038


	//----- nvinfo : EIATTR_PARAM_CBANK
	.align		4
        /*00a8*/ 	.byte	0x04, 0x0a
        /*00aa*/ 	.short	(.L_11019 - .L_11018)
	.align		4
.L_11018:
        /*00ac*/ 	.word	index@(.nv.constant0.contiguous_max2_u64)
        /*00b0*/ 	.short	0x0380
        /*00b2*/ 	.short	0x0038


	//----- nvinfo : EIATTR_SW_WAR
	.align		4
.L_11019:
        /*00b4*/ 	.byte	0x04, 0x36
        /*00b6*/ 	.short	(.L_11021 - .L_11020)
.L_11020:
        /*00b8*/ 	.word	0x00000008
.L_11021:


//--------------------- .nv.info.uncontiguous_max_u64 --------------------------
	.section	.nv.info.uncontiguous_max_u64,"",@"SHT_CUDA_INFO"
	.sectionflags	@""
	.align	4


	//----- nvinfo : EIATTR_CUDA_API_VERSION
	.align		4
        /*0000*/ 	.byte	0x04, 0x37
        /*0002*/ 	.short	(.L_11023 - .L_11022)
.L_11022:
        /*0004*/ 	.word	0x00000082


	//----- nvinfo : EIATTR_KPARAM_INFO
	.align		4
.L_11023:
        /*0008*/ 	.byte	0x04, 0x17
        /*000a*/ 	.short	(.L_11025 - .L_11024)
.L_11024:
        /*000c*/ 	.word	0x00000000
        /*0010*/ 	.short	0x0005
        /*0012*/ 	.short	0x0028
        /*0014*/ 	.byte	0x00, 0xf0, 0x21, 0x00


	//----- nvinfo : EIATTR_KPARAM_INFO
	.align		4
.L_11025:
        /*0018*/ 	.byte	0x04, 0x17
        /*001a*/ 	.short	(.L_11027 - .L_11026)
.L_11026:
        /*001c*/ 	.word	0x00000000
        /*0020*/ 	.short	0x0004
        /*0022*/ 	.short	0x0020
        /*0024*/ 	.byte	0x00, 0xf0, 0x21, 0x00


	//----- nvinfo : EIATTR_KPARAM_INFO
	.align		4
.L_11027:
        /*0028*/ 	.byte	0x04, 0x17
        /*002a*/ 	.short	(.L_11029 - .L_11028)
.L_11028:
        /*002c*/ 	.word	0x00000000
        /*0030*/ 	.short	0x0003
        /*0032*/ 	.short	0x0018
        /*0034*/ 	.byte	0x00, 0xf5, 0x21, 0x00


	//----- nvinfo : EIATTR_KPARAM_INFO
	.align		4
.L_11029:
        /*0038*/ 	.byte	0x04, 0x17
        /*003a*/ 	.short	(.L_11031 - .L_11030)
.L_11030:
        /*003c*/ 	.word	0x00000000
        /*0040*/ 	.short	0x0002
        /*0042*/ 	.short	0x0010
        /*0044*/ 	.byte	0x00, 0xf5, 0x21, 0x00


	//----- nvinfo : EIATTR_KPARAM_INFO
	.align		4
.L_11031:
        /*0048*/ 	.byte	0x04, 0x17
        /*004a*/ 	.short	(.L_11033 - .L_11032)
.L_11032:
        /*004c*/ 	.word	0x00000000
        /*0050*/ 	.short	0x0001
        /*0052*/ 	.short	0x0008
        /*0054*/ 	.byte	0x00, 0xf5, 0x21, 0x00


	//----- nvinfo : EIATTR_KPARAM_INFO
	.align		4
.L_11033:
        /*0058*/ 	.byte	0x04, 0x17
        /*005a*/ 	.short	(.L_11035 - .L_11034)
.L_11034:
        /*005c*/ 	.word	0x00000000
        /*0060*/ 	.short	0x0000
        /*0062*/ 	.short	0x0000
        /*0064*/ 	.byte	0x00, 0xf5, 0x21, 0x00


	//----- nvinfo : EIATTR_SPARSE_MMA_MASK
	.align		4
.L_11035:
        /*0068*/ 	.byte	0x03, 0x50
        /*006a*/ 	.short	0x0000


	//----- nvinfo : EIATTR_MAXREG_COUNT
	.align		4
        /*006c*/ 	.byte	0x03, 0x1b
        /*006e*/ 	.short	0x00ff


	//----- nvinfo : EIATTR_NUM_BARRIERS
	.align		4
        /*0070*/ 	.byte	0x02, 0x4c
        /*0072*/ 	.byte	0x01
	.zero		1


	//----- nvinfo : EIATTR_MERCURY_ISA_VERSION
	.align		4
        /*0074*/ 	.byte	0x03, 0x5f
        /*0076*/ 	.short	0x0101


	//----- nvinfo : EIATTR_VRC_CTA_INIT_COUNT
	.align		4
        /*0078*/ 	.byte	0x02, 0x4a
	.zero		1
	.zero		1


	//----- nvinfo : EIATTR_EXIT_INSTR_OFFSETS
	.align		4
        /*007c*/ 	.byte	0x04, 0x1c
        /*007e*/ 	.short	(.L_11037 - .L_11036)


	//   ....[0]....
.L_11036:
        /*0080*/ 	.word	0x00006aa0


	//   ....[1]....
        /*0084*/ 	.word	0x00006d60


	//   ....[2]....
        /*0088*/ 	.word	0x00006de0


	//----- nvinfo : EIATTR_CRS_STACK_SIZE
	.align		4
.L_11037:
        /*008c*/ 	.byte	0x04, 0x1e
        /*008e*/ 	.short	(.L_11039 - .L_11038)
.L_11038:
        /*0090*/ 	.word	0x00000000


	//----- nvinfo : EIATTR_CBANK_PARAM_SIZE
	.align		4
.L_11039:
        /*0094*/ 	.byte	0x03, 0x19
        /*0096*/ 	.short	0x0030


	//----- nvinfo : EIATTR_PARAM_CBANK
	.align		4
        /*0098*/ 	.byte	0x04, 0x0a
        /*009a*/ 	.short	(.L_11041 - .L_11040)
	.align		4
.L_11040:
        /*009c*/ 	.word	index@(.nv.constant0.uncontiguous_max_u64)
        /*00a0*/ 	.short	0x0380
        /*00a2*/ 	.short	0x0030


	//----- nvinfo : EIATTR_SW_WAR
	.align		4
.L_11041:
        /*00a4*/ 	.byte	0x04, 0x36
        /*00a6*/ 	.short	(.L_11043 - .L_11042)
.L_11042:
        /*00a8*/ 	.word	0x00000008
.L_11043:


//--------------------- .nv.info.contiguous_max_u64 --------------------------
	.section	.nv.info.contiguous_max_u64,"",@"SHT_CUDA_INFO"
	.sectionflags	@""
	.align	4


	//----- nvinfo : EIATTR_CUDA_API_VERSION
	.align		4
        /*0000*/ 	.byte	0x04, 0x37
        /*0002*/ 	.short	(.L_11045 - .L_11044)
.L_11044:
        /*0004*/ 	.word	0x00000082


	//----- nvinfo : EIATTR_KPARAM_INFO
	.align		4
.L_11045:
        /*0008*/ 	.byte	0x04, 0x17
        /*000a*/ 	.short	(.L_11047 - .L_11046)
.L_11046:
        /*000c*/ 	.word	0x00000000
        /*0010*/ 	.short	0x0002
        /*0012*/ 	.short	0x0010
        /*0014*/ 	.byte	0x00, 0xf0, 0x21, 0x00


	//----- nvinfo : EIATTR_KPARAM_INFO
	.align		4
.L_11047:
        /*0018*/ 	.byte	0x04, 0x17
        /*001a*/ 	.short	(.L_11049 - .L_11048)
.L_11048:
        /*001c*/ 	.word	0x00000000
        /*0020*/ 	.short	0x0001
        /*0022*/ 	.short	0x0008
        /*0024*/ 	.byte	0x00, 0xf5, 0x21, 0x00


	//----- nvinfo : EIATTR_KPARAM_INFO
	.align		4
.L_11049:
        /*0028*/ 	.byte	0x04, 0x17
        /*002a*/ 	.short	(.L_11051 - .L_11050)
.L_11050:
        /*002c*/ 	.word	0x00000000
        /*0030*/ 	.short	0x0000
        /*0032*/ 	.short	0x0000
        /*0034*/ 	.byte	0x00, 0xf5, 0x21, 0x00


	//----- nvinfo : EIATTR_SPARSE_MMA_MASK
	.align		4
.L_11051:
        /*0038*/ 	.byte	0x03, 0x50
        /*003a*/ 	.short	0x0000


	//----- nvinfo : EIATTR_MAXREG_COUNT
	.align		4
        /*003c*/ 	.byte	0x03, 0x1b
        /*003e*/ 	.short	0x00ff


	//----- nvinfo : EIATTR_NUM_BARRIERS
	.align		4
        /*0040*/ 	.byte	0x02, 0x4c
        /*0042*/ 	.byte	0x01
	.zero		1


	//----- nvinfo : EIATTR_MERCURY_ISA_VERSION
	.align		4
        /*0044*/ 	.byte	0x03, 0x5f
        /*0046*/ 	.short	0x0101


	//----- nvinfo : EIATTR_VRC_CTA_INIT_COUNT
	.align		4
        /*0048*/ 	.byte	0x02, 0x4a
	.zero		1
	.zero		1


	//----- nvinfo : EIATTR_EXIT_INSTR_OFFSETS
	.align		4
        /*004c*/ 	.byte	0x04, 0x1c
        /*004e*/ 	.short	(.L_11053 - .L_11052)


	//   ....[0]....
.L_11052:
        /*0050*/ 	.word	0x000003d0


	//   ....[1]....
        /*0054*/ 	.word	0x00000690


	//   ....[2]....
        /*0058*/ 	.word	0x00000710


	//----- nvinfo : EIATTR_CRS_STACK_SIZE
	.align		4
.L_11053:
        /*005c*/ 	.byte	0x04, 0x1e
        /*005e*/ 	.short	(.L_11055 - .L_11054)
.L_11054:
        /*0060*/ 	.word	0x00000000


	//----- nvinfo : EIATTR_CBANK_PARAM_SIZE
	.align		4
.L_11055:
        /*0064*/ 	.byte	0x03, 0x19
        /*0066*/ 	.short	0x0018


	//----- nvinfo : EIATTR_PARAM_CBANK
	.align		4
        /*0068*/ 	.byte	0x04, 0x0a
        /*006a*/ 	.short	(.L_11057 - .L_11056)
	.align		4
.L_11056:
        /*006c*/ 	.word	index@(.nv.constant0.contiguous_max_u64)
        /*0070*/ 	.short	0x0380
        /*0072*/ 	.short	0x0018


	//----- nvinfo : EIATTR_SW_WAR
	.align		4
.L_11057:
        /*0074*/ 	.byte	0x04, 0x36
        /*0076*/ 	.short	(.L_11059 - .L_11058)
.L_11058:
        /*0078*/ 	.word	0x00000008
.L_11059:


//--------------------- .nv.info.contiguous_max33_u32 --------------------------
	.section	.nv.info.contiguous_max33_u32,"",@"SHT_CUDA_INFO"
	.sectionflags	@""
	.align	4


	//----- nvinfo : EIATTR_CUDA_API_VERSION
	.align		4
        /*0000*/ 	.byte	0x04, 0x37
        /*0002*/ 	.short	(.L_11061 - .L_11060)
.L_11060:
        /*0004*/ 	.word	0x00000082


	//----- nvinfo : EIATTR_KPARAM_INFO
	.align		4
.L_11061:
        /*0008*/ 	.byte	0x04, 0x17
        /*000a*/ 	.short	(.L_11063 - .L_11062)
.L_11062:
        /*000c*/ 	.word	0x00000000
        /*0010*/ 	.short	0x0004
        /*0012*/ 	.short	0x0020
        /*0014*/ 	.byte	0x00, 0xf0, 0x21, 0x00


	//----- nvinfo : EIATTR_KPARAM_INFO
	.align		4
.L_11063:
        /*0018*/ 	.byte	0x04, 0x17
        /*001a*/ 	.short	(.L_11065 - .L_11064)
.L_11064:
        /*001c*/ 	.word	0x00000000
        /*0020*/ 	.short	0x0003
        /*0022*/ 	.short	0x0018
        /*0024*/ 	.byte	0x00, 0xf0, 0x21, 0x00


	//----- nvinfo : EIATTR_KPARAM_INFO
	.align		4
.L_11065:
        /*0028*/ 	.byte	0x04, 0x17
        /*002a*/ 	.short	(.L_11067 - .L_11066)
.L_11066:
        /*002c*/ 	.word	0x00000000
        /*0030*/ 	.short	0x0002
        /*0032*/ 	.short	0x0010
        /*0034*/ 	.byte	0x00, 0xf0, 0x21, 0x00


	//----- nvinfo : EIATTR_KPARAM_INFO
	.align		4
.L_11067:
        /*0038*/ 	.byte	0x04, 0x17
        /*003a*/ 	.short	(.L_11069 - .L_11068)
.L_11068:
        /*003c*/ 	.word	0x00000000
        /*0040*/ 	.short	0x0001
        /*0042*/ 	.short	0x0008
        /*0044*/ 	.byte	0x00, 0xf5, 0x21, 0x00


	//----- nvinfo : EIATTR_KPARAM_INFO
	.align		4
.L_11069:
        /*0048*/ 	.byte	0x04, 0x17
        /*004a*/ 	.short	(.L_11071 - .L_11070)
.L_11070:
        /*004c*/ 	.word	0x00000000
        /*0050*/ 	.short	0x0000
        /*0052*/ 	.short	0x0000
        /*0054*/ 	.byte	0x00, 0xf5, 0x21, 0x00


	//----- nvinfo : EIATTR_SPARSE_MMA_MASK
	.align		4
.L_11071:
        /*0058*/ 	.byte	0x03, 0x50
        /*005a*/ 	.short	0x0000


	//----- nvinfo : EIATTR_MAXREG_COUNT
	.align		4
        /*005c*/ 	.byte	0x03, 0x1b
        /*005e*/ 	.short	0x00ff


	//----- nvinfo : EIATTR_NUM_BARRIERS
	.align		4
        /*0060*/ 	.byte	0x02, 0x4c
        /*0062*/ 	.byte	0x01
	.zero		1


	//----- nvinfo : EIATTR_MERCURY_ISA_VERSION
	.align		4
        /*0064*/ 	.byte	0x03, 0x5f
        /*0066*/ 	.short	0x0101


	//----- nvinfo : EIATTR_VRC_CTA_INIT_COUNT
	.align		4
        /*0068*/ 	.byte	0x02, 0x4a
	.zero		1
	.zero		1


	//----- nvinfo : EIATTR_EXIT_INSTR_OFFSETS
	.align		4
        /*006c*/ 	.byte	0x04, 0x1c
        /*006e*/ 	.short	(.L_11073 - .L_11072)


	//   ....[0]....
.L_11072:
        /*0070*/ 	.word	0x00000150


	//   ....[1]....
        /*0074*/ 	.word	0x000001e0


	//   ....[2]....
        /*0078*/ 	.word	0x000007a0


	//----- nvinfo : EIATTR_CBANK_PARAM_SIZE
	.align		4
.L_11073:
        /*007c*/ 	.byte	0x03, 0x19
        /*007e*/ 	.short	0x0028


	//----- nvinfo : EIATTR_PARAM_CBANK
	.align		4
        /*0080*/ 	.byte	0x04, 0x0a
        /*0082*/ 	.short	(.L_11075 - .L_11074)
	.align		4
.L_11074:
        /*0084*/ 	.word	index@(.nv.constant0.contiguous_max33_u32)
        /*0088*/ 	.short	0x0380
        /*008a*/ 	.short	0x0028


	//----- nvinfo : EIATTR_SW_WAR
	.align		4
.L_11075:
        /*008c*/ 	.byte	0x04, 0x36
        /*008e*/ 	.short	(.L_11077 - .L_11076)
.L_11076:
        /*0090*/ 	.word	0x00000008
.L_11077:


//--------------------- .nv.info.contiguous_max3_u32 --------------------------
	.section	.nv.info.contiguous_max3_u32,"",@"SHT_CUDA_INFO"
	.sectionflags	@""
	.align	4


	//----- nvinfo : EIATTR_CUDA_API_VERSION
	.align		4
        /*0000*/ 	.byte	0x04, 0x37
        /*0002*/ 	.short	(.L_11079 - .L_11078)
.L_11078:
        /*0004*/ 	.word	0x00000082


	//----- nvinfo : EIATTR_KPARAM_INFO
	.align		4
.L_11079:
        /*0008*/ 	.byte	0x04, 0x17
        /*000a*/ 	.short	(.L_11081 - .L_11080)
.L_11080:
        /*000c*/ 	.word	0x00000000
        /*0010*/ 	.short	0x0006
        /*0012*/ 	.short	0x0030
        /*0014*/ 	.byte	0x00, 0xf0, 0x21, 0x00


	//----- nvinfo : EIATTR_KPARAM_INFO
	.align		4
.L_11081:
        /*0018*/ 	.byte	0x04, 0x17
        /*001a*/ 	.short	(.L_11083 - .L_11082)
.L_11082:
        /*001c*/ 	.word	0x00000000
        /*0020*/ 	.short	0x0005
        /*0022*/ 	.short	0x0028
        /*0024*/ 	.byte	0x00, 0xf0, 0x21, 0x00


	//----- nvinfo : EIATTR_KPARAM_INFO
	.align		4
.L_11083:
        /*0028*/ 	.byte	0x04, 0x17
        /*002a*/ 	.short	(.L_11085 - .L_11084)
.L_11084:
        /*002c*/ 	.word	0x00000000
        /*0030*/ 	.short	0x0004
        /*0032*/ 	.short	0x0020
        /*0034*/ 	.byte	0x00, 0xf0, 0x21, 0x00


	//----- nvinfo : EIATTR_KPARAM_INFO
	.align		4
.L_11085:
        /*0038*/ 	.byte	0x04, 0x17
        /*003a*/ 	.short	(.L_11087 - .L_11086)
.L_11086:
        /*003c*/ 	.word	0x00000000
        /*0040*/ 	.short	0x0003
        /*0042*/ 	.short	0x0018
        /*0044*/ 	.byte	0x00, 0xf5, 0x21, 0x00


	//----- nvinfo : EIATTR_KPARAM_INFO
	.align		4
.L_11087:
        /*0048*/ 	.byte	0x04, 0x17
        /*004a*/ 	.short	(.L_11089 - .L_11088)
.L_11088:
        /*004c*/ 	.word	0x00000000
        /*0050*/ 	.short	0x0002
        /*0052*/ 	.short	0x0010
        /*0054*/ 	.byte	0x00, 0xf5, 0x21, 0x00


	//----- nvinfo : EIATTR_KPARAM_INFO
	.align		4
.L_11089:
        /*0058*/ 	.byte	0x04, 0x17
        /*005a*/ 	.short	(.L_11091 - .L_11090)
.L_11090:
        /*005c*/ 	.word	0x00000000
        /*0060*/ 	.short	0x0001
        /*0062*/ 	.short	0x0008
        /*0064*/ 	.byte	0x00, 0xf5, 0x21, 0x00


	//----- nvinfo : EIATTR_KPARAM_INFO
	.align		4
.L_11091:
        /*0068*/ 	.byte	0x04, 0x17
        /*006a*/ 	.short	(.L_11093 - .L_11092)
.L_11092:
        /*006c*/ 	.word	0x00000000
        /*0070*/ 	.short	0x0000
        /*0072*/ 	.short	0x0000
        /*0074*/ 	.byte	0x00, 0xf5, 0x21, 0x00


	//----- nvinfo : EIATTR_SPARSE_MMA_MASK
	.align		4
.L_11093:
        /*0078*/ 	.byte	0x03, 0x50
        /*007a*/ 	.short	0x0000


	//----- nvinfo : EIATTR_MAXREG_COUNT
	.align		4
        /*007c*/ 	.byte	0x03, 0x1b
        /*007e*/ 	.short	0x00ff


	//----- nvinfo : EIATTR_NUM_BARRIERS
	.align		4
        /*0080*/ 	.byte	0x02, 0x4c
        /*0082*/ 	.byte	0x01
	.zero		1


	//----- nvinfo : EIATTR_MERCURY_ISA_VERSION
	.align		4
        /*0084*/ 	.byte	0x03, 0x5f
        /*0086*/ 	.short	0x0101


	//----- nvinfo : EIATTR_VRC_CTA_INIT_COUNT
	.align		4
        /*0088*/ 	.byte	0x02, 0x4a
	.zero		1
	.zero		1


	//----- nvinfo : EIATTR_EXIT_INSTR_OFFSETS
	.align		4
        /*008c*/ 	.byte	0x04, 0x1c
        /*008e*/ 	.short	(.L_11095 - .L_11094)


	//   ....[0]....
.L_11094:
        /*0090*/ 	.word	0x00000150


	//   ....[1]....
        /*0094*/ 	.word	0x00003120


	//   ....[2]....
        /*0098*/ 	.word	0x00003750


	//----- nvinfo : EIATTR_CRS_STACK_SIZE
	.align		4
.L_11095:
        /*009c*/ 	.byte	0x04, 0x1e
        /*009e*/ 	.short	(.L_11097 - .L_11096)
.L_11096:
        /*00a0*/ 	.word	0x00000000


	//----- nvinfo : EIATTR_CBANK_PARAM_SIZE
	.align		4
.L_11097:
        /*00a4*/ 	.byte	0x03, 0x19
        /*00a6*/ 	.short	0x0038


	//----- nvinfo : EIATTR_PARAM_CBANK
	.align		4
        /*00a8*/ 	.byte	0x04, 0x0a
        /*00aa*/ 	.short	(.L_11099 - .L_11098)
	.align		4
.L_11098:
        /*00ac*/ 	.word	index@(.nv.constant0.contiguous_max3_u32)
        /*00b0*/ 	.short	0x0380
        /*00b2*/ 	.short	0x0038


	//----- nvinfo : EIATTR_SW_WAR
	.align		4
.L_11099:
        /*00b4*/ 	.byte	0x04, 0x36
        /*00b6*/ 	.short	(.L_11101 - .L_11100)
.L_11100:
        /*00b8*/ 	.word	0x00000008
.L_11101:


//--------------------- .nv.info.contiguous_max22_u32 --------------------------
	.section	.nv.info.contiguous_max22_u32,"",@"SHT_CUDA_INFO"
	.sectionflags	@""
	.align	4


	//----- nvinfo : EIATTR_CUDA_API_VERSION
	.align		4
        /*0000*/ 	.byte	0x04, 0x37
        /*0002*/ 	.short	(.L_11103 - .L_11102)
.L_11102:
        /*0004*/ 	.word	0x00000082


	//----- nvinfo : EIATTR_KPARAM_INFO
	.align		4
.L_11103:
        /*0008*/ 	.byte	0x04, 0x17
        /*000a*/ 	.short	(.L_11105 - .L_11104)
.L_11104:
        /*000c*/ 	.word	0x00000000
        /*0010*/ 	.short	0x0003
        /*0012*/ 	.short	0x0018
        /*0014*/ 	.byte	0x00, 0xf0, 0x21, 0x00


	//----- nvinfo : EIATTR_KPARAM_INFO
	.align		4
.L_11105:
        /*0018*/ 	.byte	0x04, 0x17
        /*001a*/ 	.short	(.L_11107 - .L_11106)
.L_11106:
        /*001c*/ 	.word	0x00000000
        /*0020*/ 	.short	0x0002
        /*0022*/ 	.short	0x0010
        /*0024*/ 	.byte	0x00, 0xf0, 0x21, 0x00


	//----- nvinfo : EIATTR_KPARAM_INFO
	.align		4
.L_11107:
        /*0028*/ 	.byte	0x04, 0x17
        /*002a*/ 	.short	(.L_11109 - .L_11108)
.L_11108:
        /*002c*/ 	.word	0x00000000
        /*0030*/ 	.short	0x0001
        /*0032*/ 	.short	0x0008
        /*0034*/ 	.byte	0x00, 0xf5, 0x21, 0x00


	//----- nvinfo : EIATTR_KPARAM_INFO
	.align		4
.L_11109:
        /*0038*/ 	.byte	0x04, 0x17
        /*003a*/ 	.short	(.L_11111 - .L_11110)
.L_11110:
        /*003c*/ 	.word	0x00000000
        /*0040*/ 	.short	0x0000
        /*0042*/ 	.short	0x0000
        /*0044*/ 	.byte	0x00, 0xf5, 0x21, 0x00


	//----- nvinfo : EIATTR_SPARSE_MMA_MASK
	.align		4
.L_11111:
        /*0048*/ 	.byte	0x03, 0x50
        /*004a*/ 	.short	0x0000


	//----- nvinfo : EIATTR_MAXREG_COUNT
	.align		4
        /*004c*/ 	.byte	0x03, 0x1b
        /*004e*/ 	.short	0x00ff


	//----- nvinfo : EIATTR_NUM_BARRIERS
	.align		4
        /*0050*/ 	.byte	0x02, 0x4c
        /*0052*/ 	.byte	0x01
	.zero		1


	//----- nvinfo : EIATTR_MERCURY_ISA_VERSION
	.align		4
        /*0054*/ 	.byte	0x03, 0x5f
        /*0056*/ 	.short	0x0101


	//----- nvinfo : EIATTR_VRC_CTA_INIT_COUNT
	.align		4
        /*0058*/ 	.byte	0x02, 0x4a
	.zero		1
	.zero		1


	//----- nvinfo : EIATTR_EXIT_INSTR_OFFSETS
	.align		4
        /*005c*/ 	.byte	0x04, 0x1c
        /*005e*/ 	.short	(.L_11113 - .L_11112)


	//   ....[0]....
.L_11112:
        /*0060*/ 	.word	0x000003f0


	//   ....[1]....
        /*0064*/ 	.word	0x00000590


	//   ....[2]....
        /*0068*/ 	.word	0x000006a0


	//----- nvinfo : EIATTR_CRS_STACK_SIZE
	.align		4
.L_11113:
        /*006c*/ 	.byte	0x04, 0x1e
        /*006e*/ 	.short	(.L_11115 - .L_11114)
.L_11114:
        /*0070*/ 	.word	0x00000000


	//----- nvinfo : EIATTR_CBANK_PARAM_SIZE
	.align		4
.L_11115:
        /*0074*/ 	.byte	0x03, 0x19
        /*0076*/ 	.short	0x0020


	//----- nvinfo : EIATTR_PARAM_CBANK
	.align		4
        /*0078*/ 	.byte	0x04, 0x0a
        /*007a*/ 	.short	(.L_11117 - .L_11116)
	.align		4
.L_11116:
        /*007c*/ 	.word	index@(.nv.constant0.contiguous_max22_u32)
        /*0080*/ 	.short	0x0380
        /*0082*/ 	.short	0x0020


	//----- nvinfo : EIATTR_SW_WAR
	.align		4
.L_11117:
        /*0084*/ 	.byte	0x04, 0x36
        /*0086*/ 	.short	(.L_11119 - .L_11118)
.L_11118:
        /*0088*/ 	.word	0x00000008
.L_11119:


//--------------------- .nv.info.contiguous_max2_u32 --------------------------
	.section	.nv.info.contiguous_max2_u32,"",@"SHT_CUDA_INFO"
	.sectionflags	@""
	.align	4


	//----- nvinfo : EIATTR_CUDA_API_VERSION
	.align		4
        /*0000*/ 	.byte	0x04, 0x37
        /*0002*/ 	.short	(.L_11121 - .L_11120)
.L_11120:
        /*0004*/ 	.word	0x00000082


	//----- nvinfo : EIATTR_KPARAM_INFO
	.align		4
.L_11121:
        /*0008*/ 	.byte	0x04, 0x17
        /*000a*/ 	.short	(.L_11123 - .L_11122)
.L_11122:
        /*000c*/ 	.word	0x00000000
        /*0010*/ 	.short	0x0006
        /*0012*/ 	.short	0x0030
        /*0014*/ 	.byte	0x00, 0xf0, 0x21, 0x00


	//----- nvinfo : EIATTR_KPARAM_INFO
	.align		4
.L_11123:
        /*0018*/ 	.byte	0x04, 0x17
        /*001a*/ 	.short	(.L_11125 - .L_11124)
.L_11124:
        /*001c*/ 	.word	0x00000000
        /*0020*/ 	.short	0x0005
        /*0022*/ 	.short	0x0028
        /*0024*/ 	.byte	0x00, 0xf0, 0x21, 0x00


	//----- nvinfo : EIATTR_KPARAM_INFO
	.align		4
.L_11125:
        /*0028*/ 	.byte	0x04, 0x17
        /*002a*/ 	.short	(.L_11127 - .L_11126)
.L_11126:
        /*002c*/ 	.word	0x00000000
        /*0030*/ 	.short	0x0004
        /*0032*/ 	.short	0x0020
        /*0034*/ 	.byte	0x00, 0xf0, 0x21, 0x00


	//----- nvinfo : EIATTR_KPARAM_INFO
	.align		4
.L_11127:
        /*0038*/ 	.byte	0x04, 0x17
        /*003a*/ 	.short	(.L_11129 - .L_11128)
.L_11128:
        /*003c*/ 	.word	0x00000000
        /*0040*/ 	.short	0x0003
        /*0042*/ 	.short	0x0018
        /*0044*/ 	.byte	0x00, 0xf5, 0x21, 0x00


	//----- nvinfo : EIATTR_KPARAM_INFO
	.align		4
.L_11129:
        /*0048*/ 	.byte	0x04, 0x17
        /*004a*/ 	.short	(.L_11131 - .L_11130)
.L_11130:
        /*004c*/ 	.word	0x00000000
        /*0050*/ 	.short	0x0002
        /*0052*/ 	.short	0x0010
        /*0054*/ 	.byte	0x00, 0xf5, 0x21, 0x00


	//----- nvinfo : EIATTR_KPARAM_INFO
	.align		4
.L_11131:
        /*0058*/ 	.byte	0x04, 0x17
        /*005a*/ 	.short	(.L_11133 - .L_11132)
.L_11132:
        /*005c*/ 	.word	0x00000000
        /*0060*/ 	.short	0x0001
        /*0062*/ 	.short	0x0008
        /*0064*/ 	.byte	0x00, 0xf5, 0x21, 0x00


	//----- nvinfo : EIATTR_KPARAM_INFO
	.align		4
.L_11133:
        /*0068*/ 	.byte	0x04, 0x17
        /*006a*/ 	.short	(.L_11135 - .L_11134)
.L_11134:
        /*006c*/ 	.word	0x00000000
        /*0070*/ 	.short	0x0000
        /*0072*/ 	.short	0x0000
        /*0074*/ 	.byte	0x00, 0xf5, 0x21, 0x00


	//----- nvinfo : EIATTR_SPARSE_MMA_MASK
	.align		4
.L_11135:
        /*0078*/ 	.byte	0x03, 0x50
        /*007a*/ 	.short	0x0000


	//----- nvinfo : EIATTR_MAXREG_COUNT
	.align		4
        /*007c*/ 	.byte	0x03, 0x1b
        /*007e*/ 	.short	0x00ff


	//----- nvinfo : EIATTR_NUM_BARRIERS
	.align		4
        /*0080*/ 	.byte	0x02, 0x4c
        /*0082*/ 	.byte	0x01
	.zero		1


	//----- nvinfo : EIATTR_MERCURY_ISA_VERSION
	.align		4
        /*0084*/ 	.byte	0x03, 0x5f
        /*0086*/ 	.short	0x0101


	//----- nvinfo : EIATTR_VRC_CTA_INIT_COUNT
	.align		4
        /*0088*/ 	.byte	0x02, 0x4a
	.zero		1
	.zero		1


	//----- nvinfo : EIATTR_EXIT_INSTR_OFFSETS
	.align		4
        /*008c*/ 	.byte	0x04, 0x1c
        /*008e*/ 	.short	(.L_11137 - .L_11136)


	//   ....[0]....
.L_11136:
        /*0090*/ 	.word	0x000067e0


	//   ....[1]....
        /*0094*/ 	.word	0x00006980


	//   ....[2]....
        /*0098*/ 	.word	0x00006a90


	//----- nvinfo : EIATTR_CRS_STACK_SIZE
	.align		4
.L_11137:
        /*009c*/ 	.byte	0x04, 0x1e
        /*009e*/ 	.short	(.L_11139 - .L_11138)
.L_11138:
        /*00a0*/ 	.word	0x00000000


	//----- nvinfo : EIATTR_CBANK_PARAM_SIZE
	.align		4
.L_11139:
        /*00a4*/ 	.byte	0x03, 0x19
        /*00a6*/ 	.short	0x0038


	//----- nvinfo : EIATTR_PARAM_CBANK
	.align		4
        /*00a8*/ 	.byte	0x04, 0x0a
        /*00aa*/ 	.short	(.L_11141 - .L_11140)
	.align		4
.L_11140:
        /*00ac*/ 	.word	index@(.nv.constant0.contiguous_max2_u32)
        /*00b0*/ 	.short	0x0380
        /*00b2*/ 	.short	0x0038


	//----- nvinfo : EIATTR_SW_WAR
	.align		4
.L_11141:
        /*00b4*/ 	.byte	0x04, 0x36
        /*00b6*/ 	.short	(.L_11143 - .L_11142)
.L_11142:
        /*00b8*/ 	.word	0x00000008
.L_11143:


//--------------------- .nv.info.uncontiguous_max_u32 --------------------------
	.section	.nv.info.uncontiguous_max_u32,"",@"SHT_CUDA_INFO"
	.sectionflags	@""
	.align	4


	//----- nvinfo : EIATTR_CUDA_API_VERSION
	.align		4
        /*0000*/ 	.byte	0x04, 0x37
        /*0002*/ 	.short	(.L_11145 - .L_11144)
.L_11144:
        /*0004*/ 	.word	0x00000082


	//----- nvinfo : EIATTR_KPARAM_INFO
	.align		4
.L_11145:
        /*0008*/ 	.byte	0x04, 0x17
        /*000a*/ 	.short	(.L_11147 - .L_11146)
.L_11146:
        /*000c*/ 	.word	0x00000000
        /*0010*/ 	.short	0x0005
        /*0012*/ 	.short	0x0028
        /*0014*/ 	.byte	0x00, 0xf0, 0x21, 0x00


	//----- nvinfo : EIATTR_KPARAM_INFO
	.align		4
.L_11147:
        /*0018*/ 	.byte	0x04, 0x17
        /*001a*/ 	.short	(.L_11149 - .L_11148)
.L_11148:
        /*001c*/ 	.word	0x00000000
        /*0020*/ 	.short	0x0004
        /*0022*/ 	.short	0x0020
        /*0024*/ 	.byte	0x00, 0xf0, 0x21, 0x00


	//----- nvinfo : EIATTR_KPARAM_INFO
	.align		4
.L_11149:
        /*0028*/ 	.byte	0x04, 0x17
        /*002a*/ 	.short	(.L_11151 - .L_11150)
.L_11150:
        /*002c*/ 	.word	0x00000000
        /*0030*/ 	.short	0x0003
        /*0032*/ 	.short	0x0018
        /*0034*/ 	.byte	0x00, 0xf5, 0x21, 0x00


	//----- nvinfo : EIATTR_KPARAM_INFO
	.align		4
.L_11151:
        /*0038*/ 	.byte	0x04, 0x17
        /*003a*/ 	.short	(.L_11153 - .L_11152)
.L_11152:
        /*003c*/ 	.word	0x00000000
        /*0040*/ 	.short	0x0002
        /*0042*/ 	.short	0x0010
        /*0044*/ 	.byte	0x00, 0xf5, 0x21, 0x00


	//----- nvinfo : EIATTR_KPARAM_INFO
	.align		4
.L_11153:
        /*0048*/ 	.byte	0x04, 0x17
        /*004a*/ 	.short	(.L_11155 - .L_11154)
.L_11154:
        /*004c*/ 	.word	0x00000000
        /*0050*/ 	.short	0x0001
        /*0052*/ 	.short	0x0008
        /*0054*/ 	.byte	0x00, 0xf5, 0x21, 0x00


	//----- nvinfo : EIATTR_KPARAM_INFO
	.align		4
.L_11155:
        /*0058*/ 	.byte	0x04, 0x17
        /*005a*/ 	.short	(.L_11157 - .L_11156)
.L_11156:
        /*005c*/ 	.word	0x00000000
        /*0060*/ 	.short	0x0000
        /*0062*/ 	.short	0x0000
        /*0064*/ 	.byte	0x00, 0xf5, 0x21, 0x00


	//----- nvinfo : EIATTR_SPARSE_MMA_MASK
	.align		4
.L_11157:
        /*0068*/ 	.byte	0x03, 0x50
        /*006a*/ 	.short	0x0000


	//----- nvinfo : EIATTR_MAXREG_COUNT
	.align		4
        /*006c*/ 	.byte	0x03, 0x1b
        /*006e*/ 	.short	0x00ff


	//----- nvinfo : EIATTR_NUM_BARRIERS
	.align		4
        /*0070*/ 	.byte	0x02, 0x4c
        /*0072*/ 	.byte	0x01
	.zero		1


	//----- nvinfo : EIATTR_MERCURY_ISA_VERSION
	.align		4
        /*0074*/ 	.byte	0x03, 0x5f
        /*0076*/ 	.short	0x0101


	//----- nvinfo : EIATTR_VRC_CTA_INIT_COUNT
	.align		4
        /*0078*/ 	.byte	0x02, 0x4a
	.zero		1
	.zero		1


	//----- nvinfo : EIATTR_EXIT_INSTR_OFFSETS
	.align		4
        /*007c*/ 	.byte	0x04, 0x1c
        /*007e*/ 	.short	(.L_11159 - .L_11158)


	//   ....[0]....
.L_11158:
        /*0080*/ 	.word	0x00006a10


	//   ....[1]....
        /*0084*/ 	.word	0x00006bb0


	//   ....[2]....
        /*0088*/ 	.word	0x00006c30


	//----- nvinfo : EIATTR_CRS_STACK_SIZE
	.align		4
.L_11159:
        /*008c*/ 	.byte	0x04, 0x1e
        /*008e*/ 	.short	(.L_11161 - .L_11160)
.L_11160:
        /*0090*/ 	.word	0x00000000


	//----- nvinfo : EIATTR_CBANK_PARAM_SIZE
	.align		4
.L_11161:
        /*0094*/ 	.byte	0x03, 0x19
        /*0096*/ 	.short	0x0030


	//----- nvinfo : EIATTR_PARAM_CBANK
	.align		4
        /*0098*/ 	.byte	0x04, 0x0a
        /*009a*/ 	.short	(.L_11163 - .L_11162)
	.align		4
.L_11162:
        /*009c*/ 	.word	index@(.nv.constant0.uncontiguous_max_u32)
        /*00a0*/ 	.short	0x0380
        /*00a2*/ 	.short	0x0030


	//----- nvinfo : EIATTR_SW_WAR
	.align		4
.L_11163:
        /*00a4*/ 	.byte	0x04, 0x36
        /*00a6*/ 	.short	(.L_11165 - .L_11164)
.L_11164:
        /*00a8*/ 	.word	0x00000008
.L_11165:


//--------------------- .nv.info.contiguous_max_u32 --------------------------
	.section	.nv.info.contiguous_max_u32,"",@"SHT_CUDA_INFO"
	.sectionflags	@""
	.align	4


	//----- nvinfo : EIATTR_CUDA_API_VERSION
	.align		4
        /*0000*/ 	.byte	0x04, 0x37
        /*0002*/ 	.short	(.L_11167 - .L_11166)
.L_11166:
        /*0004*/ 	.word	0x00000082


	//----- nvinfo : EIATTR_KPARAM_INFO
	.align		4
.L_11167:
        /*0008*/ 	.byte	0x04, 0x17
        /*000a*/ 	.short	(.L_11169 - .L_11168)
.L_11168:
        /*000c*/ 	.word	0x00000000
        /*0010*/ 	.short	0x0002
        /*0012*/ 	.short	0x0010
        /*0014*/ 	.byte	0x00, 0xf0, 0x21, 0x00


	//----- nvinfo : EIATTR_KPARAM_INFO
	.align		4
.L_11169:
        /*0018*/ 	.byte	0x04, 0x17
        /*001a*/ 	.short	(.L_11171 - .L_11170)
.L_11170:
        /*001c*/ 	.word	0x00000000
        /*0020*/ 	.short	0x0001
        /*0022*/ 	.short	0x0008
        /*0024*/ 	.byte	0x00, 0xf5, 0x21, 0x00


	//----- nvinfo : EIATTR_KPARAM_INFO
	.align		4
.L_11171:
        /*0028*/ 	.byte	0x04, 0x17
        /*002a*/ 	.short	(.L_11173 - .L_11172)
.L_11172:
        /*002c*/ 	.word	0x00000000
        /*0030*/ 	.short	0x0000
        /*0032*/ 	.short	0x0000
        /*0034*/ 	.byte	0x00, 0xf5, 0x21, 0x00


	//----- nvinfo : EIATTR_SPARSE_MMA_MASK
	.align		4
.L_11173:
        /*0038*/ 	.byte	0x03, 0x50
        /*003a*/ 	.short	0x0000


	//----- nvinfo : EIATTR_MAXREG_COUNT
	.align		4
        /*003c*/ 	.byte	0x03, 0x1b
        /*003e*/ 	.short	0x00ff


	//----- nvinfo : EIATTR_NUM_BARRIERS
	.align		4
        /*0040*/ 	.byte	0x02, 0x4c
        /*0042*/ 	.byte	0x01
	.zero		1


	//----- nvinfo : EIATTR_MERCURY_ISA_VERSION
	.align		4
        /*0044*/ 	.byte	0x03, 0x5f
        /*0046*/ 	.short	0x0101


	//----- nvinfo : EIATTR_VRC_CTA_INIT_COUNT
	.align		4
        /*0048*/ 	.byte	0x02, 0x4a
	.zero		1
	.zero		1


	//----- nvinfo : EIATTR_EXIT_INSTR_OFFSETS
	.align		4
        /*004c*/ 	.byte	0x04, 0x1c
        /*004e*/ 	.short	(.L_11175 - .L_11174)


	//   ....[0]....
.L_11174:
        /*0050*/ 	.word	0x00000340


	//   ....[1]....
        /*0054*/ 	.word	0x000004e0


	//   ....[2]....
        /*0058*/ 	.word	0x00000560


	//----- nvinfo : EIATTR_CRS_STACK_SIZE
	.align		4
.L_11175:
        /*005c*/ 	.byte	0x04, 0x1e
        /*005e*/ 	.short	(.L_11177 - .L_11176)
.L_11176:
        /*0060*/ 	.word	0x00000000


	//----- nvinfo : EIATTR_CBANK_PARAM_SIZE
	.align		4
.L_11177:
        /*0064*/ 	.byte	0x03, 0x19
        /*0066*/ 	.short	0x0018


	//----- nvinfo : EIATTR_PARAM_CBANK
	.align		4
        /*0068*/ 	.byte	0x04, 0x0a
        /*006a*/ 	.short	(.L_11179 - .L_11178)
	.align		4
.L_11178:
        /*006c*/ 	.word	index@(.nv.constant0.contiguous_max_u32)
        /*0070*/ 	.short	0x0380
        /*0072*/ 	.short	0x0018


	//----- nvinfo : EIATTR_SW_WAR
	.align		4
.L_11179:
        /*0074*/ 	.byte	0x04, 0x36
        /*0076*/ 	.short	(.L_11181 - .L_11180)
.L_11180:
        /*0078*/ 	.word	0x00000008
.L_11181:


//--------------------- .nv.info.contiguous_max33_u16 --------------------------
	.section	.nv.info.contiguous_max33_u16,"",@"SHT_CUDA_INFO"
	.sectionflags	@""
	.align	4


	//----- nvinfo : EIATTR_CUDA_API_VERSION
	.align		4
        /*0000*/ 	.byte	0x04, 0x37
        /*0002*/ 	.short	(.L_11183 - .L_11182)
.L_11182:
        /*0004*/ 	.word	0x00000082


	//----- nvinfo : EIATTR_KPARAM_INFO
	.align		4
.L_11183:
        /*0008*/ 	.byte	0x04, 0x17
        /*000a*/ 	.short	(.L_11185 - .L_11184)
.L_11184:
        /*000c*/ 	.word	0x00000000
        /*0010*/ 	.short	0x0004
        /*0012*/ 	.short	0x0020
        /*0014*/ 	.byte	0x00, 0xf0, 0x21, 0x00


	//----- nvinfo : EIATTR_KPARAM_INFO
	.align		4
.L_11185:
        /*0018*/ 	.byte	0x04, 0x17
        /*001a*/ 	.short	(.L_11187 - .L_11186)
.L_11186:
        /*001c*/ 	.word	0x00000000
        /*0020*/ 	.short	0x0003
        /*0022*/ 	.short	0x0018
        /*0024*/ 	.byte	0x00, 0xf0, 0x21, 0x00


	//----- nvinfo : EIATTR_KPARAM_INFO
	.align		4
.L_11187:
        /*0028*/ 	.byte	0x04, 0x17
        /*002a*/ 	.short	(.L_11189 - .L_11188)
.L_11188:
        /*002c*/ 	.word	0x00000000
        /*0030*/ 	.short	0x0002
        /*0032*/ 	.short	0x0010
        /*0034*/ 	.byte	0x00, 0xf0, 0x21, 0x00


	//----- nvinfo : EIATTR_KPARAM_INFO
	.align		4
.L_11189:
        /*0038*/ 	.byte	0x04, 0x17
        /*003a*/ 	.short	(.L_11191 - .L_11190)
.L_11190:
        /*003c*/ 	.word	0x00000000
        /*0040*/ 	.short	0x0001
        /*0042*/ 	.short	0x0008
        /*0044*/ 	.byte	0x00, 0xf5, 0x21, 0x00


	//----- nvinfo : EIATTR_KPARAM_INFO
	.align		4
.L_11191:
        /*0048*/ 	.byte	0x04, 0x17
        /*004a*/ 	.short	(.L_11193 - .L_11192)
.L_11192:
        /*004c*/ 	.word	0x00000000
        /*0050*/ 	.short	0x0000
        /*0052*/ 	.short	0x0000
        /*0054*/ 	.byte	0x00, 0xf5, 0x21, 0x00


	//----- nvinfo : EIATTR_SPARSE_MMA_MASK
	.align		4
.L_11193:
        /*0058*/ 	.byte	0x03, 0x50
        /*005a*/ 	.short	0x0000


	//----- nvinfo : EIATTR_MAXREG_COUNT
	.align		4
        /*005c*/ 	.byte	0x03, 0x1b
        /*005e*/ 	.short	0x00ff


	//----- nvinfo : EIATTR_NUM_BARRIERS
	.align		4
        /*0060*/ 	.byte	0x02, 0x4c
        /*0062*/ 	.byte	0x01
	.zero		1


	//----- nvinfo : EIATTR_MERCURY_ISA_VERSION
	.align		4
        /*0064*/ 	.byte	0x03, 0x5f
        /*0066*/ 	.short	0x0101


	//----- nvinfo : EIATTR_VRC_CTA_INIT_COUNT
	.align		4
        /*0068*/ 	.byte	0x02, 0x4a
	.zero		1
	.zero		1


	//----- nvinfo : EIATTR_EXIT_INSTR_OFFSETS
	.align		4
        /*006c*/ 	.byte	0x04, 0x1c
        /*006e*/ 	.short	(.L_11195 - .L_11194)


	//   ....[0]....
.L_11194:
        /*0070*/ 	.word	0x00000150


	//   ....[1]....
        /*0074*/ 	.word	0x000001e0


	//   ....[2]....
        /*0078*/ 	.word	0x000007b0


	//----- nvinfo : EIATTR_CBANK_PARAM_SIZE
	.align		4
.L_11195:
        /*007c*/ 	.byte	0x03, 0x19
        /*007e*/ 	.short	0x0028


	//----- nvinfo : EIATTR_PARAM_CBANK
	.align		4
        /*0080*/ 	.byte	0x04, 0x0a
        /*0082*/ 	.short	(.L_11197 - .L_11196)
	.align		4
.L_11196:
        /*0084*/ 	.word	index@(.nv.constant0.contiguous_max33_u16)
        /*0088*/ 	.short	0x0380
        /*008a*/ 	.short	0x0028


	//----- nvinfo : EIATTR_SW_WAR
	.align		4
.L_11197:
        /*008c*/ 	.byte	0x04, 0x36
        /*008e*/ 	.short	(.L_11199 - .L_11198)
.L_11198:
        /*0090*/ 	.word	0x00000008
.L_11199:


//--------------------- .nv.info.contiguous_max3_u16 --------------------------
	.section	.nv.info.contiguous_max3_u16,"",@"SHT_CUDA_INFO"
	.sectionflags	@""
	.align	4


	//----- nvinfo : EIATTR_CUDA_API_VERSION
	.align		4
        /*0000*/ 	.byte	0x04, 0x37
        /*0002*/ 	.short	(.L_11201 - .L_11200)
.L_11200:
        /*0004*/ 	.word	0x00000082


	//----- nvinfo : EIATTR_KPARAM_INFO
	.align		4
.L_11201:
        /*0008*/ 	.byte	0x04, 0x17
        /*000a*/ 	.short	(.L_11203 - .L_11202)
.L_11202:
        /*000c*/ 	.word	0x00000000
        /*0010*/ 	.short	0x0006
        /*0012*/ 	.short	0x0030
        /*0014*/ 	.byte	0x00, 0xf0, 0x21, 0x00


	//----- nvinfo : EIATTR_KPARAM_INFO
	.align		4
.L_11203:
        /*0018*/ 	.byte	0x04, 0x17
        /*001a*/ 	.short	(.L_11205 - .L_11204)
.L_11204:
        /*001c*/ 	.word	0x00000000
        /*0020*/ 	.short	0x0005
        /*0022*/ 	.short	0x0028
        /*0024*/ 	.byte	0x00, 0xf0, 0x21, 0x00


	//----- nvinfo : EIATTR_KPARAM_INFO
	.align		4
.L_11205:
        /*0028*/ 	.byte	0x04, 0x17
        /*002a*/ 	.short	(.L_11207 - .L_11206)
.L_11206:
        /*002c*/ 	.word	0x00000000
        /*0030*/ 	.short	0x0004
        /*0032*/ 	.short	0x0020
        /*0034*/ 	.byte	0x00, 0xf0, 0x21, 0x00


	//----- nvinfo : EIATTR_KPARAM_INFO
	.align		4
.L_11207:
        /*0038*/ 	.byte	0x04, 0x17
        /*003a*/ 	.short	(.L_11209 - .L_11208)
.L_11208:
        /*003c*/ 	.word	0x00000000
        /*0040*/ 	.short	0x0003
        /*0042*/ 	.short	0x0018
        /*0044*/ 	.byte	0x00, 0xf5, 0x21, 0x00


	//----- nvinfo : EIATTR_KPARAM_INFO
	.align		4
.L_11209:
        /*0048*/ 	.byte	0x04, 0x17
        /*004a*/ 	.short	(.L_11211 - .L_11210)
.L_11210:
        /*004c*/ 	.word	0x00000000
        /*0050*/ 	.short	0x0002
        /*0052*/ 	.short	0x0010
        /*0054*/ 	.byte	0x00, 0xf5, 0x21, 0x00


	//----- nvinfo : EIATTR_KPARAM_INFO
	.align		4
.L_11211:
        /*0058*/ 	.byte	0x04, 0x17
        /*005a*/ 	.short	(.L_11213 - .L_11212)
.L_11212:
        /*005c*/ 	.word	0x00000000
        /*0060*/ 	.short	0x0001
        /*0062*/ 	.short	0x0008
        /*0064*/ 	.byte	0x00, 0xf5, 0x21, 0x00


	//----- nvinfo : EIATTR_KPARAM_INFO
	.align		4
.L_11213:
        /*0068*/ 	.byte	0x04, 0x17
        /*006a*/ 	.short	(.L_11215 - .L_11214)
.L_11214:
        /*006c*/ 	.word	0x00000000
        /*0070*/ 	.short	0x0000
        /*0072*/ 	.short	0x0000
        /*0074*/ 	.byte	0x00, 0xf5, 0x21, 0x00


	//----- nvinfo : EIATTR_SPARSE_MMA_MASK
	.align		4
.L_11215:
        /*0078*/ 	.byte	0x03, 0x50
        /*007a*/ 	.short	0x0000


	//----- nvinfo : EIATTR_MAXREG_COUNT
	.align		4
        /*007c*/ 	.byte	0x03, 0x1b
        /*007e*/ 	.short	0x00ff


	//----- nvinfo : EIATTR_NUM_BARRIERS
	.align		4
        /*0080*/ 	.byte	0x02, 0x4c
        /*0082*/ 	.byte	0x01
	.zero		1


	//----- nvinfo : EIATTR_MERCURY_ISA_VERSION
	.align		4
        /*0084*/ 	.byte	0x03, 0x5f
        /*0086*/ 	.short	0x0101


	//----- nvinfo : EIATTR_VRC_CTA_INIT_COUNT
	.align		4
        /*0088*/ 	.byte	0x02, 0x4a
	.zero		1
	.zero		1


	//----- nvinfo : EIATTR_EXIT_INSTR_OFFSETS
	.align		4
        /*008c*/ 	.byte	0x04, 0x1c
        /*008e*/ 	.short	(.L_11217 - .L_11216)


	//   ....[0]....
.L_11216:
        /*0090*/ 	.word	0x00000150


	//   ....[1]....
        /*0094*/ 	.word	0x00003120


	//   ....[2]....
        /*0098*/ 	.word	0x00003760


	//----- nvinfo : EIATTR_CRS_STACK_SIZE
	.align		4
.L_11217:
        /*009c*/ 	.byte	0x04, 0x1e
        /*009e*/ 	.short	(.L_11219 - .L_11218)
.L_11218:
        /*00a0*/ 	.word	0x00000000


	//----- nvinfo : EIATTR_CBANK_PARAM_SIZE
	.align		4
.L_11219:
        /*00a4*/ 	.byte	0x03, 0x19
        /*00a6*/ 	.short	0x0038


	//----- nvinfo : EIATTR_PARAM_CBANK
	.align		4
        /*00a8*/ 	.byte	0x04, 0x0a
        /*00aa*/ 	.short	(.L_11221 - .L_11220)
	.align		4
.L_11220:
        /*00ac*/ 	.word	index@(.nv.constant0.contiguous_max3_u16)
        /*00b0*/ 	.short	0x0380
        /*00b2*/ 	.short	0x0038


	//----- nvinfo : EIATTR_SW_WAR
	.align		4
.L_11221:
        /*00b4*/ 	.byte	0x04, 0x36
        /*00b6*/ 	.short	(.L_11223 - .L_11222)
.L_11222:
        /*00b8*/ 	.word	0x00000008
.L_11223:


//--------------------- .nv.info.contiguous_max22_u16 --------------------------
	.section	.nv.info.contiguous_max22_u16,"",@"SHT_CUDA_INFO"
	.sectionflags	@""
	.align	4


	//----- nvinfo : EIATTR_CUDA_API_VERSION
	.align		4
        /*0000*/ 	.byte	0x04, 0x37
        /*0002*/ 	.short	(.L_11225 - .L_11224)
.L_11224:
        /*0004*/ 	.word	0x00000082


	//----- nvinfo : EIATTR_KPARAM_INFO
	.align		4
.L_11225:
        /*0008*/ 	.byte	0x04, 0x17
        /*000a*/ 	.short	(.L_11227 - .L_11226)
.L_11226:
        /*000c*/ 	.word	0x00000000
        /*0010*/ 	.short	0x0003
        /*0012*/ 	.short	0x0018
        /*0014*/ 	.byte	0x00, 0xf0, 0x21, 0x00


	//----- nvinfo : EIATTR_KPARAM_INFO
	.align		4
.L_11227:
        /*0018*/ 	.byte	0x04, 0x17
        /*001a*/ 	.short	(.L_11229 - .L_11228)
.L_11228:
        /*001c*/ 	.word	0x00000000
        /*0020*/ 	.short	0x0002
        /*0022*/ 	.short	0x0010
        /*0024*/ 	.byte	0x00, 0xf0, 0x21, 0x00


	//----- nvinfo : EIATTR_KPARAM_INFO
	.align		4
.L_11229:
        /*0028*/ 	.byte	0x04, 0x17
        /*002a*/ 	.short	(.L_11231 - .L_11230)
.L_11230:
        /*002c*/ 	.word	0x00000000
        /*0030*/ 	.short	0x0001
        /*0032*/ 	.short	0x0008
        /*0034*/ 	.byte	0x00, 0xf5, 0x21, 0x00


	//----- nvinfo : EIATTR_KPARAM_INFO
	.align		4
.L_11231:
        /*0038*/ 	.byte	0x04, 0x17
        /*003a*/ 	.short	(.L_11233 - .L_11232)
.L_11232:
        /*003c*/ 	.word	0x00000000
        /*0040*/ 	.short	0x0000
        /*0042*/ 	.short	0x0000
        /*0044*/ 	.byte	0x00, 0xf5, 0x21, 0x00


	//----- nvinfo : EIATTR_SPARSE_MMA_MASK
	.align		4
.L_11233:
        /*0048*/ 	.byte	0x03, 0x50
        /*004a*/ 	.short	0x0000


	//----- nvinfo : EIATTR_MAXREG_COUNT
	.align		4
        /*004c*/ 	.byte	0x03, 0x1b
        /*004e*/ 	.short	0x00ff


	//----- nvinfo : EIATTR_NUM_BARRIERS
	.align		4
        /*0050*/ 	.byte	0x02, 0x4c
        /*0052*/ 	.byte	0x01
	.zero		1


	//----- nvinfo : EIATTR_MERCURY_ISA_VERSION
	.align		4
        /*0054*/ 	.byte	0x03, 0x5f
        /*0056*/ 	.short	0x0101


	//----- nvinfo : EIATTR_VRC_CTA_INIT_COUNT
	.align		4
        /*0058*/ 	.byte	0x02, 0x4a
	.zero		1
	.zero		1


	//----- nvinfo : EIATTR_EXIT_INSTR_OFFSETS
	.align		4
        /*005c*/ 	.byte	0x04, 0x1c
        /*005e*/ 	.short	(.L_11235 - .L_11234)


	//   ....[0]....
.L_11234:
        /*0060*/ 	.word	0x00000400


	//   ....[1]....
        /*0064*/ 	.word	0x000005f0


	//   ....[2]....
        /*0068*/ 	.word	0x00000700


	//----- nvinfo : EIATTR_CRS_STACK_SIZE
	.align		4
.L_11235:
        /*006c*/ 	.byte	0x04, 0x1e
        /*006e*/ 	.short	(.L_11237 - .L_11236)
.L_11236:
        /*0070*/ 	.word	0x00000000


	//----- nvinfo : EIATTR_CBANK_PARAM_SIZE
	.align		4
.L_11237:
        /*0074*/ 	.byte	0x03, 0x19
        /*0076*/ 	.short	0x0020


	//----- nvinfo : EIATTR_PARAM_CBANK
	.align		4
        /*0078*/ 	.byte	0x04, 0x0a
        /*007a*/ 	.short	(.L_11239 - .L_11238)
	.align		4
.L_11238:
        /*007c*/ 	.word	index@(.nv.constant0.contiguous_max22_u16)
        /*0080*/ 	.short	0x0380
        /*0082*/ 	.short	0x0020


	//----- nvinfo : EIATTR_SW_WAR
	.align		4
.L_11239:
        /*0084*/ 	.byte	0x04, 0x36
        /*0086*/ 	.short	(.L_11241 - .L_11240)
.L_11240:
        /*0088*/ 	.word	0x00000008
.L_11241:


//--------------------- .nv.info.contiguous_max2_u16 --------------------------
	.section	.nv.info.contiguous_max2_u16,"",@"SHT_CUDA_INFO"
	.sectionflags	@""
	.align	4


	//----- nvinfo : EIATTR_CUDA_API_VERSION
	.align		4
        /*0000*/ 	.byte	0x04, 0x37
        /*0002*/ 	.short	(.L_11243 - .L_11242)
.L_11242:
        /*0004*/ 	.word	0x00000082


	//----- nvinfo : EIATTR_KPARAM_INFO
	.align		4
.L_11243:
        /*0008*/ 	.byte	0x04, 0x17
        /*000a*/ 	.short	(.L_11245 - .L_11244)
.L_11244:
        /*000c*/ 	.word	0x00000000
        /*0010*/ 	.short	0x0006
        /*0012*/ 	.short	0x0030
        /*0014*/ 	.byte	0x00, 0xf0, 0x21, 0x00


	//----- nvinfo : EIATTR_KPARAM_INFO
	.align		4
.L_11245:
        /*0018*/ 	.byte	0x04, 0x17
        /*001a*/ 	.short	(.L_11247 - .L_11246)
.L_11246:
        /*001c*/ 	.word	0x00000000
        /*0020*/ 	.short	0x0005
        /*0022*/ 	.short	0x0028
        /*0024*/ 	.byte	0x00, 0xf0, 0x21, 0x00


	//----- nvinfo : EIATTR_KPARAM_INFO
	.align		4
.L_11247:
        /*0028*/ 	.byte	0x04, 0x17
        /*002a*/ 	.short	(.L_11249 - .L_11248)
.L_11248:
        /*002c*/ 	.word	0x00000000
        /*0030*/ 	.short	0x0004
        /*0032*/ 	.short	0x0020
        /*0034*/ 	.byte	0x00, 0xf0, 0x21, 0x00


	//----- nvinfo : EIATTR_KPARAM_INFO
	.align		4
.L_11249:
        /*0038*/ 	.byte	0x04, 0x17
        /*003a*/ 	.short	(.L_11251 - .L_11250)
.L_11250:
        /*003c*/ 	.word	0x00000000
        /*0040*/ 	.short	0x0003
        /*0042*/ 	.short	0x0018
        /*0044*/ 	.byte	0x00, 0xf5, 0x21, 0x00


	//----- nvinfo : EIATTR_KPARAM_INFO
	.align		4
.L_11251:
        /*0048*/ 	.byte	0x04, 0x17
        /*004a*/ 	.short	(.L_11253 - .L_11252)
.L_11252:
        /*004c*/ 	.word	0x00000000
        /*0050*/ 	.short	0x0002
        /*0052*/ 	.short	0x0010
        /*0054*/ 	.byte	0x00, 0xf5, 0x21, 0x00


	//----- nvinfo : EIATTR_KPARAM_INFO
	.align		4
.L_11253:
        /*0058*/ 	.byte	0x04, 0x17
        /*005a*/ 	.short	(.L_11255 - .L_11254)
.L_11254:
        /*005c*/ 	.word	0x00000000
        /*0060*/ 	.short	0x0001
        /*0062*/ 	.short	0x0008
        /*0064*/ 	.byte	0x00, 0xf5, 0x21, 0x00


	//----- nvinfo : EIATTR_KPARAM_INFO
	.align		4
.L_11255:
        /*0068*/ 	.byte	0x04, 0x17
        /*006a*/ 	.short	(.L_11257 - .L_11256)
.L_11256:
        /*006c*/ 	.word	0x00000000
        /*0070*/ 	.short	0x0000
        /*0072*/ 	.short	0x0000
        /*0074*/ 	.byte	0x00, 0xf5, 0x21, 0x00


	//----- nvinfo : EIATTR_SPARSE_MMA_MASK
	.align		4
.L_11257:
        /*0078*/ 	.byte	0x03, 0x50
        /*007a*/ 	.short	0x0000


	//----- nvinfo : EIATTR_MAXREG_COUNT
	.align		4
        /*007c*/ 	.byte	0x03, 0x1b
        /*007e*/ 	.short	0x00ff


	//----- nvinfo : EIATTR_NUM_BARRIERS
	.align		4
        /*0080*/ 	.byte	0x02, 0x4c
        /*0082*/ 	.byte	0x01
	.zero		1


	//----- nvinfo : EIATTR_MERCURY_ISA_VERSION
	.align		4
        /*0084*/ 	.byte	0x03, 0x5f
        /*0086*/ 	.short	0x0101


	//----- nvinfo : EIATTR_VRC_CTA_INIT_COUNT
	.align		4
        /*0088*/ 	.byte	0x02, 0x4a
	.zero		1
	.zero		1


	//----- nvinfo : EIATTR_EXIT_INSTR_OFFSETS
	.align		4
        /*008c*/ 	.byte	0x04, 0x1c
        /*008e*/ 	.short	(.L_11259 - .L_11258)


	//   ....[0]....
.L_11258:
        /*0090*/ 	.word	0x000067f0


	//   ....[1]....
        /*0094*/ 	.word	0x000069e0


	//   ....[2]....
        /*0098*/ 	.word	0x00006af0


	//----- nvinfo : EIATTR_CRS_STACK_SIZE
	.align		4
.L_11259:
        /*009c*/ 	.byte	0x04, 0x1e
        /*009e*/ 	.short	(.L_11261 - .L_11260)
.L_11260:
        /*00a0*/ 	.word	0x00000000


	//----- nvinfo : EIATTR_CBANK_PARAM_SIZE
	.align		4
.L_11261:
        /*00a4*/ 	.byte	0x03, 0x19
        /*00a6*/ 	.short	0x0038


	//----- nvinfo : EIATTR_PARAM_CBANK
	.align		4
        /*00a8*/ 	.byte	0x04, 0x0a
        /*00aa*/ 	.short	(.L_11263 - .L_11262)
	.align		4
.L_11262:
        /*00ac*/ 	.word	index@(.nv.constant0.contiguous_max2_u16)
        /*00b0*/ 	.short	0x0380
        /*00b2*/ 	.short	0x0038


	//----- nvinfo : EIATTR_SW_WAR
	.align		4
.L_11263:
        /*00b4*/ 	.byte	0x04, 0x36
        /*00b6*/ 	.short	(.L_11265 - .L_11264)
.L_11264:
        /*00b8*/ 	.word	0x00000008
.L_11265:


//--------------------- .nv.info.uncontiguous_max_u16 --------------------------
	.section	.nv.info.uncontiguous_max_u16,"",@"SHT_CUDA_INFO"
	.sectionflags	@""
	.align	4


	//----- nvinfo : EIATTR_CUDA_API_VERSION
	.align		4
        /*0000*/ 	.byte	0x04, 0x37
        /*0002*/ 	.short	(.L_11267 - .L_11266)
.L_11266:
        /*0004*/ 	.word	0x00000082


	//----- nvinfo : EIATTR_KPARAM_INFO
	.align		4
.L_11267:
        /*0008*/ 	.byte	0x04, 0x17
        /*000a*/ 	.short	(.L_11269 - .L_11268)
.L_11268:
        /*000c*/ 	.word	0x00000000
        /*0010*/ 	.short	0x0005
        /*0012*/ 	.short	0x0028
        /*0014*/ 	.byte	0x00, 0xf0, 0x21, 0x00


	//----- nvinfo : EIATTR_KPARAM_INFO
	.align		4
.L_11269:
        /*0018*/ 	.byte	0x04, 0x17
        /*001a*/ 	.short	(.L_11271 - .L_11270)
.L_11270:
        /*001c*/ 	.word	0x00000000
        /*0020*/ 	.short	0x0004
        /*0022*/ 	.short	0x0020
        /*0024*/ 	.byte	0x00, 0xf0, 0x21, 0x00


	//----- nvinfo : EIATTR_KPARAM_INFO
	.align		4
.L_11271:
        /*0028*/ 	.byte	0x04, 0x17
        /*002a*/ 	.short	(.L_11273 - .L_11272)
.L_11272:
        /*002c*/ 	.word	0x00000000
        /*0030*/ 	.short	0x0003
        /*0032*/ 	.short	0x0018
        /*0034*/ 	.byte	0x00, 0xf5, 0x21, 0x00


	//----- nvinfo : EIATTR_KPARAM_INFO
	.align		4
.L_11273:
        /*0038*/ 	.byte	0x04, 0x17
        /*003a*/ 	.short	(.L_11275 - .L_11274)
.L_11274:
        /*003c*/ 	.word	0x00000000
        /*0040*/ 	.short	0x0002
        /*0042*/ 	.short	0x0010
        /*0044*/ 	.byte	0x00, 0xf5, 0x21, 0x00


	//----- nvinfo : EIATTR_KPARAM_INFO
	.align		4
.L_11275:
        /*0048*/ 	.byte	0x04, 0x17
        /*004a*/ 	.short	(.L_11277 - .L_11276)
.L_11276:
        /*004c*/ 	.word	0x00000000
        /*0050*/ 	.short	0x0001
        /*0052*/ 	.short	0x0008
        /*0054*/ 	.byte	0x00, 0xf5, 0x21, 0x00


	//----- nvinfo : EIATTR_KPARAM_INFO
	.align		4
.L_11277:
        /*0058*/ 	.byte	0x04, 0x17
        /*005a*/ 	.short	(.L_11279 - .L_11278)
.L_11278:
        /*005c*/ 	.word	0x00000000
        /*0060*/ 	.short	0x0000
        /*0062*/ 	.short	0x0000
        /*0064*/ 	.byte	0x00, 0xf5, 0x21, 0x00


	//----- nvinfo : EIATTR_SPARSE_MMA_MASK
	.align		4
.L_11279:
        /*0068*/ 	.byte	0x03, 0x50
        /*006a*/ 	.short	0x0000


	//----- nvinfo : EIATTR_MAXREG_COUNT
	.align		4
        /*006c*/ 	.byte	0x03, 0x1b
        /*006e*/ 	.short	0x00ff


	//----- nvinfo : EIATTR_NUM_BARRIERS
	.align		4
        /*0070*/ 	.byte	0x02, 0x4c
        /*0072*/ 	.byte	0x01
	.zero		1


	//----- nvinfo : EIATTR_MERCURY_ISA_VERSION
	.align		4
        /*0074*/ 	.byte	0x03, 0x5f
        /*0076*/ 	.short	0x0101


	//----- nvinfo : EIATTR_INT_WARP_WIDE_INSTR_OFFSETS
	.align		4
        /*0078*/ 	.byte	0x04, 0x31
        /*007a*/ 	.short	(.L_11281 - .L_11280)


	//   ....[0]....
.L_11280:
        /*007c*/ 	.word	0x00006640


	//----- nvinfo : EIATTR_VRC_CTA_INIT_COUNT
	.align		4
.L_11281:
        /*0080*/ 	.byte	0x02, 0x4a
	.zero		1
	.zero		1


	//----- nvinfo : EIATTR_EXIT_INSTR_OFFSETS
	.align		4
        /*0084*/ 	.byte	0x04, 0x1c
        /*0086*/ 	.short	(.L_11283 - .L_11282)


	//   ....[0]....
.L_11282:
        /*0088*/ 	.word	0x000066e0


	//   ....[1]....
        /*008c*/ 	.word	0x000068d0


	//   ....[2]....
        /*0090*/ 	.word	0x00006950


	//----- nvinfo : EIATTR_CRS_STACK_SIZE
	.align		4
.L_11283:
        /*0094*/ 	.byte	0x04, 0x1e
        /*0096*/ 	.short	(.L_11285 - .L_11284)
.L_11284:
        /*0098*/ 	.word	0x00000000


	//----- nvinfo : EIATTR_CBANK_PARAM_SIZE
	.align		4
.L_11285:
        /*009c*/ 	.byte	0x03, 0x19
        /*009e*/ 	.short	0x0030


	//----- nvinfo : EIATTR_PARAM_CBANK
	.align		4
        /*00a0*/ 	.byte	0x04, 0x0a
        /*00a2*/ 	.short	(.L_11287 - .L_11286)
	.align		4
.L_11286:
        /*00a4*/ 	.word	index@(.nv.constant0.uncontiguous_max_u16)
        /*00a8*/ 	.short	0x0380
        /*00aa*/ 	.short	0x0030


	//----- nvinfo : EIATTR_SW_WAR
	.align		4
.L_11287:
        /*00ac*/ 	.byte	0x04, 0x36
        /*00ae*/ 	.short	(.L_11289 - .L_11288)
.L_11288:
        /*00b0*/ 	.word	0x00000008
.L_11289:


//--------------------- .nv.info.contiguous_max_u16 --------------------------
	.section	.nv.info.contiguous_max_u16,"",@"SHT_CUDA_INFO"
	.sectionflags	@""
	.align	4


	//----- nvinfo : EIATTR_CUDA_API_VERSION
	.align		4
        /*0000*/ 	.byte	0x04, 0x37
        /*0002*/ 	.short	(.L_11291 - .L_11290)
.L_11290:
        /*0004*/ 	.word	0x00000082


	//----- nvinfo : EIATTR_KPARAM_INFO
	.align		4
.L_11291:
        /*0008*/ 	.byte	0x04, 0x17
        /*000a*/ 	.short	(.L_11293 - .L_11292)
.L_11292:
        /*000c*/ 	.word	0x00000000
        /*0010*/ 	.short	0x0002
        /*0012*/ 	.short	0x0010
        /*0014*/ 	.byte	0x00, 0xf0, 0x21, 0x00


	//----- nvinfo : EIATTR_KPARAM_INFO
	.align		4
.L_11293:
        /*0018*/ 	.byte	0x04, 0x17
        /*001a*/ 	.short	(.L_11295 - .L_11294)
.L_11294:
        /*001c*/ 	.word	0x00000000
        /*0020*/ 	.short	0x0001
        /*0022*/ 	.short	0x0008
        /*0024*/ 	.byte	0x00, 0xf5, 0x21, 0x00


	//----- nvinfo : EIATTR_KPARAM_INFO
	.align		4
.L_11295:
        /*0028*/ 	.byte	0x04, 0x17
        /*002a*/ 	.short	(.L_11297 - .L_11296)
.L_11296:
        /*002c*/ 	.word	0x00000000
        /*0030*/ 	.short	0x0000
        /*0032*/ 	.short	0x0000
        /*0034*/ 	.byte	0x00, 0xf5, 0x21, 0x00


	//----- nvinfo : EIATTR_SPARSE_MMA_MASK
	.align		4
.L_11297:
        /*0038*/ 	.byte	0x03, 0x50
        /*003a*/ 	.short	0x0000


	//----- nvinfo : EIATTR_MAXREG_COUNT
	.align		4
        /*003c*/ 	.byte	0x03, 0x1b
        /*003e*/ 	.short	0x00ff


	//----- nvinfo : EIATTR_NUM_BARRIERS
	.align		4
        /*0040*/ 	.byte	0x02, 0x4c
        /*0042*/ 	.byte	0x01
	.zero		1


	//----- nvinfo : EIATTR_MERCURY_ISA_VERSION
	.align		4
        /*0044*/ 	.byte	0x03, 0x5f
        /*0046*/ 	.short	0x0101


	//----- nvinfo : EIATTR_INT_WARP_WIDE_INSTR_OFFSETS
	.align		4
        /*0048*/ 	.byte	0x04, 0x31
        /*004a*/ 	.short	(.L_11299 - .L_11298)


	//   ....[0]....
.L_11298:
        /*004c*/ 	.word	0x000002a0


	//----- nvinfo : EIATTR_VRC_CTA_INIT_COUNT
	.align		4
.L_11299:
        /*0050*/ 	.byte	0x02, 0x4a
	.zero		1
	.zero		1


	//----- nvinfo : EIATTR_EXIT_INSTR_OFFSETS
	.align		4
        /*0054*/ 	.byte	0x04, 0x1c
        /*0056*/ 	.short	(.L_11301 - .L_11300)


	//   ....[0]....
.L_11300:
        /*0058*/ 	.word	0x00000340


	//   ....[1]....
        /*005c*/ 	.word	0x00000530


	//   ....[2]....
        /*0060*/ 	.word	0x000005b0


	//----- nvinfo : EIATTR_CRS_STACK_SIZE
	.align		4
.L_11301:
        /*0064*/ 	.byte	0x04, 0x1e
        /*0066*/ 	.short	(.L_11303 - .L_11302)
.L_11302:
        /*0068*/ 	.word	0x00000000


	//----- nvinfo : EIATTR_CBANK_PARAM_SIZE
	.align		4
.L_11303:
        /*006c*/ 	.byte	0x03, 0x19
        /*006e*/ 	.short	0x0018


	//----- nvinfo : EIATTR_PARAM_CBANK
	.align		4
        /*0070*/ 	.byte	0x04, 0x0a
        /*0072*/ 	.short	(.L_11305 - .L_11304)
	.align		4
.L_11304:
        /*0074*/ 	.word	index@(.nv.constant0.contiguous_max_u16)
        /*0078*/ 	.short	0x0380
        /*007a*/ 	.short	0x0018


	//----- nvinfo : EIATTR_SW_WAR
	.align		4
.L_11305:
        /*007c*/ 	.byte	0x04, 0x36
        /*007e*/ 	.short	(.L_11307 - .L_11306)
.L_11306:
        /*0080*/ 	.word	0x00000008
.L_11307:


//--------------------- .nv.info.contiguous_max33_u8 --------------------------
	.section	.nv.info.contiguous_max33_u8,"",@"SHT_CUDA_INFO"
	.sectionflags	@""
	.align	4


	//----- nvinfo : EIATTR_CUDA_API_VERSION
	.align		4
        /*0000*/ 	.byte	0x04, 0x37
        /*0002*/ 	.short	(.L_11309 - .L_11308)
.L_11308:
        /*0004*/ 	.word	0x00000082


	//----- nvinfo : EIATTR_KPARAM_INFO
	.align		4
.L_11309:
        /*0008*/ 	.byte	0x04, 0x17
        /*000a*/ 	.short	(.L_11311 - .L_11310)
.L_11310:
        /*000c*/ 	.word	0x00000000
        /*0010*/ 	.short	0x0004
        /*0012*/ 	.short	0x0020
        /*0014*/ 	.byte	0x00, 0xf0, 0x21, 0x00


	//----- nvinfo : EIATTR_KPARAM_INFO
	.align		4
.L_11311:
        /*0018*/ 	.byte	0x04, 0x17
        /*001a*/ 	.short	(.L_11313 - .L_11312)
.L_11312:
        /*001c*/ 	.word	0x00000000
        /*0020*/ 	.short	0x0003
        /*0022*/ 	.short	0x0018
        /*0024*/ 	.byte	0x00, 0xf0, 0x21, 0x00


	//----- nvinfo : EIATTR_KPARAM_INFO
	.align		4
.L_11313:
        /*0028*/ 	.byte	0x04, 0x17
        /*002a*/ 	.short	(.L_11315 - .L_11314)
.L_11314:
        /*002c*/ 	.word	0x00000000
        /*0030*/ 	.short	0x0002
        /*0032*/ 	.short	0x0010
        /*0034*/ 	.byte	0x00, 0xf0, 0x21, 0x00


	//----- nvinfo : EIATTR_KPARAM_INFO
	.align		4
.L_11315:
        /*0038*/ 	.byte	0x04, 0x17
        /*003a*/ 	.short	(.L_11317 - .L_11316)
.L_11316:
        /*003c*/ 	.word	0x00000000
        /*0040*/ 	.short	0x0001
        /*0042*/ 	.short	0x0008
        /*0044*/ 	.byte	0x00, 0xf5, 0x21, 0x00


	//----- nvinfo : EIATTR_KPARAM_INFO
	.align		4
.L_11317:
        /*0048*/ 	.byte	0x04, 0x17
        /*004a*/ 	.short	(.L_11319 - .L_11318)
.L_11318:
        /*004c*/ 	.word	0x00000000
        /*0050*/ 	.short	0x0000
        /*0052*/ 	.short	0x0000
        /*0054*/ 	.byte	0x00, 0xf5, 0x21, 0x00


	//----- nvinfo : EIATTR_SPARSE_MMA_MASK
	.align		4
.L_11319:
        /*0058*/ 	.byte	0x03, 0x50
        /*005a*/ 	.short	0x0000


	//----- nvinfo : EIATTR_MAXREG_COUNT
	.align		4
        /*005c*/ 	.byte	0x03, 0x1b
        /*005e*/ 	.short	0x00ff


	//----- nvinfo : EIATTR_NUM_BARRIERS
	.align		4
        /*0060*/ 	.byte	0x02, 0x4c
        /*0062*/ 	.byte	0x01
	.zero		1


	//----- nvinfo : EIATTR_MERCURY_ISA_VERSION
	.align		4
        /*0064*/ 	.byte	0x03, 0x5f
        /*0066*/ 	.short	0x0101


	//----- nvinfo : EIATTR_VRC_CTA_INIT_COUNT
	.align		4
        /*0068*/ 	.byte	0x02, 0x4a
	.zero		1
	.zero		1


	//----- nvinfo : EIATTR_EXIT_INSTR_OFFSETS
	.align		4
        /*006c*/ 	.byte	0x04, 0x1c
        /*006e*/ 	.short	(.L_11321 - .L_11320)


	//   ....[0]....
.L_11320:
        /*0070*/ 	.word	0x00000140


	//   ....[1]....
        /*0074*/ 	.word	0x000001e0


	//   ....[2]....
        /*0078*/ 	.word	0x00000730


	//----- nvinfo : EIATTR_CBANK_PARAM_SIZE
	.align		4
.L_11321:
        /*007c*/ 	.byte	0x03, 0x19
        /*007e*/ 	.short	0x0028


	//----- nvinfo : EIATTR_PARAM_CBANK
	.align		4
        /*0080*/ 	.byte	0x04, 0x0a
        /*0082*/ 	.short	(.L_11323 - .L_11322)
	.align		4
.L_11322:
        /*0084*/ 	.word	index@(.nv.constant0.contiguous_max33_u8)
        /*0088*/ 	.short	0x0380
        /*008a*/ 	.short	0x0028


	//----- nvinfo : EIATTR_SW_WAR
	.align		4
.L_11323:
        /*008c*/ 	.byte	0x04, 0x36
        /*008e*/ 	.short	(.L_11325 - .L_11324)
.L_11324:
        /*0090*/ 	.word	0x00000008
.L_11325:


//--------------------- .nv.info.contiguous_max3_u8 --------------------------
	.section	.nv.info.contiguous_max3_u8,"",@"SHT_CUDA_INFO"
	.sectionflags	@""
	.align	4


	//----- nvinfo : EIATTR_CUDA_API_VERSION
	.align		4
        /*0000*/ 	.byte	0x04, 0x37
        /*0002*/ 	.short	(.L_11327 - .L_11326)
.L_11326:
        /*0004*/ 	.word	0x00000082


	//----- nvinfo : EIATTR_KPARAM_INFO
	.align		4
.L_11327:
        /*0008*/ 	.byte	0x04, 0x17
        /*000a*/ 	.short	(.L_11329 - .L_11328)
.L_11328:
        /*000c*/ 	.word	0x00000000
        /*0010*/ 	.short	0x0006
        /*0012*/ 	.short	0x0030
        /*0014*/ 	.byte	0x00, 0xf0, 0x21, 0x00


	//----- nvinfo : EIATTR_KPARAM_INFO
	.align		4
.L_11329:
        /*0018*/ 	.byte	0x04, 0x17
        /*001a*/ 	.short	(.L_11331 - .L_11330)
.L_11330:
        /*001c*/ 	.word	0x00000000
        /*0020*/ 	.short	0x0005
        /*0022*/ 	.short	0x0028
        /*0024*/ 	.byte	0x00, 0xf0, 0x21, 0x00


	//----- nvinfo : EIATTR_KPARAM_INFO
	.align		4
.L_11331:
        /*0028*/ 	.byte	0x04, 0x17
        /*002a*/ 	.short	(.L_11333 - .L_11332)
.L_11332:
        /*002c*/ 	.word	0x00000000
        /*0030*/ 	.short	0x0004
        /*0032*/ 	.short	0x0020
        /*0034*/ 	.byte	0x00, 0xf0, 0x21, 0x00


	//----- nvinfo : EIATTR_KPARAM_INFO
	.align		4
.L_11333:
        /*0038*/ 	.byte	0x04, 0x17
        /*003a*/ 	.short	(.L_11335 - .L_11334)
.L_11334:
        /*003c*/ 	.word	0x00000000
        /*0040*/ 	.short	0x0003
        /*0042*/ 	.short	0x0018
        /*0044*/ 	.byte	0x00, 0xf5, 0x21, 0x00


	//----- nvinfo : EIATTR_KPARAM_INFO
	.align		4
.L_11335:
        /*0048*/ 	.byte	0x04, 0x17
        /*004a*/ 	.short	(.L_11337 - .L_11336)
.L_11336:
        /*004c*/ 	.word	0x00000000
        /*0050*/ 	.short	0x0002
        /*0052*/ 	.short	0x0010
        /*0054*/ 	.byte	0x00, 0xf5, 0x21, 0x00


	//----- nvinfo : EIATTR_KPARAM_INFO
	.align		4
.L_11337:
        /*0058*/ 	.byte	0x04, 0x17
        /*005a*/ 	.short	(.L_11339 - .L_11338)
.L_11338:
        /*005c*/ 	.word	0x00000000
        /*0060*/ 	.short	0x0001
        /*0062*/ 	.short	0x0008
        /*0064*/ 	.byte	0x00, 0xf5, 0x21, 0x00


	//----- nvinfo : EIATTR_KPARAM_INFO
	.align		4
.L_11339:
        /*0068*/ 	.byte	0x04, 0x17
        /*006a*/ 	.short	(.L_11341 - .L_11340)
.L_11340:
        /*006c*/ 	.word	0x00000000
        /*0070*/ 	.short	0x0000
        /*0072*/ 	.short	0x0000
        /*0074*/ 	.byte	0x00, 0xf5, 0x21, 0x00


	//----- nvinfo : EIATTR_SPARSE_MMA_MASK
	.align		4
.L_11341:
        /*0078*/ 	.byte	0x03, 0x50
        /*007a*/ 	.short	0x0000


	//----- nvinfo : EIATTR_MAXREG_COUNT
	.align		4
        /*007c*/ 	.byte	0x03, 0x1b
        /*007e*/ 	.short	0x00ff


	//----- nvinfo : EIATTR_NUM_BARRIERS
	.align		4
        /*0080*/ 	.byte	0x02, 0x4c
        /*0082*/ 	.byte	0x01
	.zero		1


	//----- nvinfo : EIATTR_MERCURY_ISA_VERSION
	.align		4
        /*0084*/ 	.byte	0x03, 0x5f
        /*0086*/ 	.short	0x0101


	//----- nvinfo : EIATTR_VRC_CTA_INIT_COUNT
	.align		4
        /*0088*/ 	.byte	0x02, 0x4a
	.zero		1
	.zero		1


	//----- nvinfo : EIATTR_EXIT_INSTR_OFFSETS
	.align		4
        /*008c*/ 	.byte	0x04, 0x1c
        /*008e*/ 	.short	(.L_11343 - .L_11342)


	//   ....[0]....
.L_11342:
        /*0090*/ 	.word	0x00000140


	//   ....[1]....
        /*0094*/ 	.word	0x00003110


	//   ....[2]....
        /*0098*/ 	.word	0x00003700


	//----- nvinfo : EIATTR_CRS_STACK_SIZE
	.align		4
.L_11343:
        /*009c*/ 	.byte	0x04, 0x1e
        /*009e*/ 	.short	(.L_11345 - .L_11344)
.L_11344:
        /*00a0*/ 	.word	0x00000000


	//----- nvinfo : EIATTR_CBANK_PARAM_SIZE
	.align		4
.L_11345:
        /*00a4*/ 	.byte	0x03, 0x19
        /*00a6*/ 	.short	0x0038


	//----- nvinfo : EIATTR_PARAM_CBANK
	.align		4
        /*00a8*/ 	.byte	0x04, 0x0a
        /*00aa*/ 	.short	(.L_11347 - .L_11346)
	.align		4
.L_11346:
        /*00ac*/ 	.word	index@(.nv.constant0.contiguous_max3_u8)
        /*00b0*/ 	.short	0x0380
        /*00b2*/ 	.short	0x0038


	//----- nvinfo : EIATTR_SW_WAR
	.align		4
.L_11347:
        /*00b4*/ 	.byte	0x04, 0x36
        /*00b6*/ 	.short	(.L_11349 - .L_11348)
.L_11348:
        /*00b8*/ 	.word	0x00000008
.L_11349:


//--------------------- .nv.info.contiguous_max22_u8 --------------------------
	.section	.nv.info.contiguous_max22_u8,"",@"SHT_CUDA_INFO"
	.sectionflags	@""
	.align	4


	//----- nvinfo : EIATTR_CUDA_API_VERSION
	.align		4
        /*0000*/ 	.byte	0x04, 0x37
        /*0002*/ 	.short	(.L_11351 - .L_11350)
.L_11350:
        /*0004*/ 	.word	0x00000082


	//----- nvinfo : EIATTR_KPARAM_INFO
	.align		4
.L_11351:
        /*0008*/ 	.byte	0x04, 0x17
        /*000a*/ 	.short	(.L_11353 - .L_11352)
.L_11352:
        /*000c*/ 	.word	0x00000000
        /*0010*/ 	.short	0x0003
        /*0012*/ 	.short	0x0018
        /*0014*/ 	.byte	0x00, 0xf0, 0x21, 0x00


	//----- nvinfo : EIATTR_KPARAM_INFO
	.align		4
.L_11353:
        /*0018*/ 	.byte	0x04, 0x17
        /*001a*/ 	.short	(.L_11355 - .L_11354)
.L_11354:
        /*001c*/ 	.word	0x00000000
        /*0020*/ 	.short	0x0002
        /*0022*/ 	.short	0x0010
        /*0024*/ 	.byte	0x00, 0xf0, 0x21, 0x00


	//----- nvinfo : EIATTR_KPARAM_INFO
	.align		4
.L_11355:
        /*0028*/ 	.byte	0x04, 0x17
        /*002a*/ 	.short	(.L_11357 - .L_11356)
.L_11356:
        /*002c*/ 	.word	0x00000000
        /*0030*/ 	.short	0x0001
        /*0032*/ 	.short	0x0008
        /*0034*/ 	.byte	0x00, 0xf5, 0x21, 0x00


	//----- nvinfo : EIATTR_KPARAM_INFO
	.align		4
.L_11357:
        /*0038*/ 	.byte	0x04, 0x17
        /*003a*/ 	.short	(.L_11359 - .L_11358)
.L_11358:
        /*003c*/ 	.word	0x00000000
        /*0040*/ 	.short	0x0000
        /*0042*/ 	.short	0x0000
        /*0044*/ 	.byte	0x00, 0xf5, 0x21, 0x00


	//----- nvinfo : EIATTR_SPARSE_MMA_MASK
	.align		4
.L_11359:
        /*0048*/ 	.byte	0x03, 0x50
        /*004a*/ 	.short	0x0000


	//----- nvinfo : EIATTR_MAXREG_COUNT
	.align		4
        /*004c*/ 	.byte	0x03, 0x1b
        /*004e*/ 	.short	0x00ff


	//----- nvinfo : EIATTR_NUM_BARRIERS
	.align		4
        /*0050*/ 	.byte	0x02, 0x4c
        /*0052*/ 	.byte	0x01
	.zero		1


	//----- nvinfo : EIATTR_MERCURY_ISA_VERSION
	.align		4
        /*0054*/ 	.byte	0x03, 0x5f
        /*0056*/ 	.short	0x0101


	//----- nvinfo : EIATTR_VRC_CTA_INIT_COUNT
	.align		4
        /*0058*/ 	.byte	0x02, 0x4a
	.zero		1
	.zero		1


	//----- nvinfo : EIATTR_EXIT_INSTR_OFFSETS
	.align		4
        /*005c*/ 	.byte	0x04, 0x1c
        /*005e*/ 	.short	(.L_11361 - .L_11360)


	//   ....[0]....
.L_11360:
        /*0060*/ 	.word	0x000003d0


	//   ....[1]....
        /*0064*/ 	.word	0x000005c0


	//   ....[2]....
        /*0068*/ 	.word	0x000006d0


	//----- nvinfo : EIATTR_CRS_STACK_SIZE
	.align		4
.L_11361:
        /*006c*/ 	.byte	0x04, 0x1e
        /*006e*/ 	.short	(.L_11363 - .L_11362)
.L_11362:
        /*0070*/ 	.word	0x00000000


	//----- nvinfo : EIATTR_CBANK_PARAM_SIZE
	.align		4
.L_11363:
        /*0074*/ 	.byte	0x03, 0x19
        /*0076*/ 	.short	0x0020


	//----- nvinfo : EIATTR_PARAM_CBANK
	.align		4
        /*0078*/ 	.byte	0x04, 0x0a
        /*007a*/ 	.short	(.L_11365 - .L_11364)
	.align		4
.L_11364:
        /*007c*/ 	.word	index@(.nv.constant0.contiguous_max22_u8)
        /*0080*/ 	.short	0x0380
        /*0082*/ 	.short	0x0020


	//----- nvinfo : EIATTR_SW_WAR
	.align		4
.L_11365:
        /*0084*/ 	.byte	0x04, 0x36
        /*0086*/ 	.short	(.L_11367 - .L_11366)
.L_11366:
        /*0088*/ 	.word	0x00000008
.L_11367:


//--------------------- .nv.info.contiguous_max2_u8 --------------------------
	.section	.nv.info.contiguous_max2_u8,"",@"SHT_CUDA_INFO"
	.sectionflags	@""
	.align	4


	//----- nvinfo : EIATTR_CUDA_API_VERSION
	.align		4
        /*0000*/ 	.byte	0x04, 0x37
        /*0002*/ 	.short	(.L_11369 - .L_11368)
.L_11368:
        /*0004*/ 	.word	0x00000082


	//----- nvinfo : EIATTR_KPARAM_INFO
	.align		4
.L_11369:
        /*0008*/ 	.byte	0x04, 0x17
        /*000a*/ 	.short	(.L_11371 - .L_11370)
.L_11370:
        /*000c*/ 	.word	0x00000000
        /*0010*/ 	.short	0x0006
        /*0012*/ 	.short	0x0030
        /*0014*/ 	.byte	0x00, 0xf0, 0x21, 0x00


	//----- nvinfo : EIATTR_KPARAM_INFO
	.align		4
.L_11371:
        /*0018*/ 	.byte	0x04, 0x17
        /*001a*/ 	.short	(.L_11373 - .L_11372)
.L_11372:
        /*001c*/ 	.word	0x00000000
        /*0020*/ 	.short	0x0005
        /*0022*/ 	.short	0x0028
        /*0024*/ 	.byte	0x00, 0xf0, 0x21, 0x00


	//----- nvinfo : EIATTR_KPARAM_INFO
	.align		4
.L_11373:
        /*0028*/ 	.byte	0x04, 0x17
        /*002a*/ 	.short	(.L_11375 - .L_11374)
.L_11374:
        /*002c*/ 	.word	0x00000000
        /*0030*/ 	.short	0x0004
        /*0032*/ 	.short	0x0020
        /*0034*/ 	.byte	0x00, 0xf0, 0x21, 0x00


	//----- nvinfo : EIATTR_KPARAM_INFO
	.align		4
.L_11375:
        /*0038*/ 	.byte	0x04, 0x17
        /*003a*/ 	.short	(.L_11377 - .L_11376)
.L_11376:
        /*003c*/ 	.word	0x00000000
        /*0040*/ 	.short	0x0003
        /*0042*/ 	.short	0x0018
        /*0044*/ 	.byte	0x00, 0xf5, 0x21, 0x00


	//----- nvinfo : EIATTR_KPARAM_INFO
	.align		4
.L_11377:
        /*0048*/ 	.byte	0x04, 0x17
        /*004a*/ 	.short	(.L_11379 - .L_11378)
.L_11378:
        /*004c*/ 	.word	0x00000000
        /*0050*/ 	.short	0x0002
        /*0052*/ 	.short	0x0010
        /*0054*/ 	.byte	0x00, 0xf5, 0x21, 0x00


	//----- nvinfo : EIATTR_KPARAM_INFO
	.align		4
.L_11379:
        /*0058*/ 	.byte	0x04, 0x17
        /*005a*/ 	.short	(.L_11381 - .L_11380)
.L_11380:
        /*005c*/ 	.word	0x00000000
        /*0060*/ 	.short	0x0001
        /*0062*/ 	.short	0x0008
        /*0064*/ 	.byte	0x00, 0xf5, 0x21, 0x00


	//----- nvinfo : EIATTR_KPARAM_INFO
	.align		4
.L_11381:
        /*0068*/ 	.byte	0x04, 0x17
        /*006a*/ 	.short	(.L_11383 - .L_11382)
.L_11382:
        /*006c*/ 	.word	0x00000000
        /*0070*/ 	.short	0x0000
        /*0072*/ 	.short	0x0000
        /*0074*/ 	.byte	0x00, 0xf5, 0x21, 0x00


	//----- nvinfo : EIATTR_SPARSE_MMA_MASK
	.align		4
.L_11383:
        /*0078*/ 	.byte	0x03, 0x50
        /*007a*/ 	.short	0x0000


	//----- nvinfo : EIATTR_MAXREG_COUNT
	.align		4
        /*007c*/ 	.byte	0x03, 0x1b
        /*007e*/ 	.short	0x00ff


	//----- nvinfo : EIATTR_NUM_BARRIERS
	.align		4
        /*0080*/ 	.byte	0x02, 0x4c
        /*0082*/ 	.byte	0x01
	.zero		1


	//----- nvinfo : EIATTR_MERCURY_ISA_VERSION
	.align		4
        /*0084*/ 	.byte	0x03, 0x5f
        /*0086*/ 	.short	0x0101


	//----- nvinfo : EIATTR_VRC_CTA_INIT_COUNT
	.align		4
        /*0088*/ 	.byte	0x02, 0x4a
	.zero		1
	.zero		1


	//----- nvinfo : EIATTR_EXIT_INSTR_OFFSETS
	.align		4
        /*008c*/ 	.byte	0x04, 0x1c
        /*008e*/ 	.short	(.L_11385 - .L_11384)


	//   ....[0]....
.L_11384:
        /*0090*/ 	.word	0x00006750


	//   ....[1]....
        /*0094*/ 	.word	0x00006940


	//   ....[2]....
        /*0098*/ 	.word	0x00006a50


	//----- nvinfo : EIATTR_CRS_STACK_SIZE
	.align		4
.L_11385:
        /*009c*/ 	.byte	0x04, 0x1e
        /*009e*/ 	.short	(.L_11387 - .L_11386)
.L_11386:
        /*00a0*/ 	.word	0x00000000


	//----- nvinfo : EIATTR_CBANK_PARAM_SIZE
	.align		4
.L_11387:
        /*00a4*/ 	.byte	0x03, 0x19
        /*00a6*/ 	.short	0x0038


	//----- nvinfo : EIATTR_PARAM_CBANK
	.align		4
        /*00a8*/ 	.byte	0x04, 0x0a
        /*00aa*/ 	.short	(.L_11389 - .L_11388)
	.align		4
.L_11388:
        /*00ac*/ 	.word	index@(.nv.constant0.contiguous_max2_u8)
        /*00b0*/ 	.short	0x0380
        /*00b2*/ 	.short	0x0038


	//----- nvinfo : EIATTR_SW_WAR
	.align		4
.L_11389:
        /*00b4*/ 	.byte	0x04, 0x36
        /*00b6*/ 	.short	(.L_11391 - .L_11390)
.L_11390:
        /*00b8*/ 	.word	0x00000008
.L_11391:


//--------------------- .nv.info.uncontiguous_max_u8 --------------------------
	.section	.nv.info.uncontiguous_max_u8,"",@"SHT_CUDA_INFO"
	.sectionflags	@""
	.align	4


	//----- nvinfo : EIATTR_CUDA_API_VERSION
	.align		4
        /*0000*/ 	.byte	0x04, 0x37
        /*0002*/ 	.short	(.L_11393 - .L_11392)
.L_11392:
        /*0004*/ 	.word	0x00000082


	//----- nvinfo : EIATTR_KPARAM_INFO
	.align		4
.L_11393:
        /*0008*/ 	.byte	0x04, 0x17
        /*000a*/ 	.short	(.L_11395 - .L_11394)
.L_11394:
        /*000c*/ 	.word	0x00000000
        /*0010*/ 	.short	0x0005
        /*0012*/ 	.short	0x0028
        /*0014*/ 	.byte	0x00, 0xf0, 0x21, 0x00


	//----- nvinfo : EIATTR_KPARAM_INFO
	.align		4
.L_11395:
        /*0018*/ 	.byte	0x04, 0x17
        /*001a*/ 	.short	(.L_11397 - .L_11396)
.L_11396:
        /*001c*/ 	.word	0x00000000
        /*0020*/ 	.short	0x0004
        /*0022*/ 	.short	0x0020
        /*0024*/ 	.byte	0x00, 0xf0, 0x21, 0x00


	//----- nvinfo : EIATTR_KPARAM_INFO
	.align		4
.L_11397:
        /*0028*/ 	.byte	0x04, 0x17
        /*002a*/ 	.short	(.L_11399 - .L_11398)
.L_11398:
        /*002c*/ 	.word	0x00000000
        /*0030*/ 	.short	0x0003
        /*0032*/ 	.short	0x0018
        /*0034*/ 	.byte	0x00, 0xf5, 0x21, 0x00


	//----- nvinfo : EIATTR_KPARAM_INFO
	.align		4
.L_11399:
        /*0038*/ 	.byte	0x04, 0x17
        /*003a*/ 	.short	(.L_11401 - .L_11400)
.L_11400:
        /*003c*/ 	.word	0x00000000
        /*0040*/ 	.short	0x0002
        /*0042*/ 	.short	0x0010
        /*0044*/ 	.byte	0x00, 0xf5, 0x21, 0x00


	//----- nvinfo : EIATTR_KPARAM_INFO
	.align		4
.L_11401:
        /*0048*/ 	.byte	0x04, 0x17
        /*004a*/ 	.short	(.L_11403 - .L_11402)
.L_11402:
        /*004c*/ 	.word	0x00000000
        /*0050*/ 	.short	0x0001
        /*0052*/ 	.short	0x0008
        /*0054*/ 	.byte	0x00, 0xf5, 0x21, 0x00


	//----- nvinfo : EIATTR_KPARAM_INFO
	.align		4
.L_11403:
        /*0058*/ 	.byte	0x04, 0x17
        /*005a*/ 	.short	(.L_11405 - .L_11404)
.L_11404:
        /*005c*/ 	.word	0x00000000
        /*0060*/ 	.short	0x0000
        /*0062*/ 	.short	0x0000
        /*0064*/ 	.byte	0x00, 0xf5, 0x21, 0x00


	//----- nvinfo : EIATTR_SPARSE_MMA_MASK
	.align		4
.L_11405:
        /*0068*/ 	.byte	0x03, 0x50
        /*006a*/ 	.short	0x0000


	//----- nvinfo : EIATTR_MAXREG_COUNT
	.align		4
        /*006c*/ 	.byte	0x03, 0x1b
        /*006e*/ 	.short	0x00ff


	//----- nvinfo : EIATTR_NUM_BARRIERS
	.align		4
        /*0070*/ 	.byte	0x02, 0x4c
        /*0072*/ 	.byte	0x01
	.zero		1


	//----- nvinfo : EIATTR_MERCURY_ISA_VERSION
	.align		4
        /*0074*/ 	.byte	0x03, 0x5f
        /*0076*/ 	.short	0x0101


	//----- nvinfo : EIATTR_VRC_CTA_INIT_COUNT
	.align		4
        /*0078*/ 	.byte	0x02, 0x4a
	.zero		1
	.zero		1


	//----- nvinfo : EIATTR_EXIT_INSTR_OFFSETS
	.align		4
        /*007c*/ 	.byte	0x04, 0x1c
        /*007e*/ 	.short	(.L_11407 - .L_11406)


	//   ....[0]....
.L_11406:
        /*0080*/ 	.word	0x00006710


	//   ....[1]....
        /*0084*/ 	.word	0x00006900


	//   ....[2]....
        /*0088*/ 	.word	0x000069b0


	//----- nvinfo : EIATTR_CRS_STACK_SIZE
	.align		4
.L_11407:
        /*008c*/ 	.byte	0x04, 0x1e
        /*008e*/ 	.short	(.L_11409 - .L_11408)
.L_11408:
        /*0090*/ 	.word	0x00000000


	//----- nvinfo : EIATTR_CBANK_PARAM_SIZE
	.align		4
.L_11409:
        /*0094*/ 	.byte	0x03, 0x19
        /*0096*/ 	.short	0x0030


	//----- nvinfo : EIATTR_PARAM_CBANK
	.align		4
        /*0098*/ 	.byte	0x04, 0x0a
        /*009a*/ 	.short	(.L_11411 - .L_11410)
	.align		4
.L_11410:
        /*009c*/ 	.word	index@(.nv.constant0.uncontiguous_max_u8)
        /*00a0*/ 	.short	0x0380
        /*00a2*/ 	.short	0x0030


	//----- nvinfo : EIATTR_SW_WAR
	.align		4
.L_11411:
        /*00a4*/ 	.byte	0x04, 0x36
        /*00a6*/ 	.short	(.L_11413 - .L_11412)
.L_11412:
        /*00a8*/ 	.word	0x00000008
.L_11413:


//--------------------- .nv.info.contiguous_max_u8 --------------------------
	.section	.nv.info.contiguous_max_u8,"",@"SHT_CUDA_INFO"
	.sectionflags	@""
	.align	4


	//----- nvinfo : EIATTR_CUDA_API_VERSION
	.align		4
        /*0000*/ 	.byte	0x04, 0x37
        /*0002*/ 	.short	(.L_11415 - .L_11414)
.L_11414:
        /*0004*/ 	.word	0x00000082


	//----- nvinfo : EIATTR_KPARAM_INFO
	.align		4
.L_11415:
        /*0008*/ 	.byte	0x04, 0x17
        /*000a*/ 	.short	(.L_11417 - .L_11416)
.L_11416:
        /*000c*/ 	.word	0x00000000
        /*0010*/ 	.short	0x0002
        /*0012*/ 	.short	0x0010
        /*0014*/ 	.byte	0x00, 0xf0, 0x21, 0x00


	//----- nvinfo : EIATTR_KPARAM_INFO
	.align		4
.L_11417:
        /*0018*/ 	.byte	0x04, 0x17
        /*001a*/ 	.short	(.L_11419 - .L_11418)
.L_11418:
        /*001c*/ 	.word	0x00000000
        /*0020*/ 	.short	0x0001
        /*0022*/ 	.short	0x0008
        /*0024*/ 	.byte	0x00, 0xf5, 0x21, 0x00


	//----- nvinfo : EIATTR_KPARAM_INFO
	.align		4
.L_11419:
        /*0028*/ 	.byte	0x04, 0x17
        /*002a*/ 	.short	(.L_11421 - .L_11420)
.L_11420:
        /*002c*/ 	.word	0x00000000
        /*0030*/ 	.short	0x0000
        /*0032*/ 	.short	0x0000
        /*0034*/ 	.byte	0x00, 0xf5, 0x21, 0x00


	//----- nvinfo : EIATTR_SPARSE_MMA_MASK
	.align		4
.L_11421:
        /*0038*/ 	.byte	0x03, 0x50
        /*003a*/ 	.short	0x0000


	//----- nvinfo : EIATTR_MAXREG_COUNT
	.align		4
        /*003c*/ 	.byte	0x03, 0x1b
        /*003e*/ 	.short	0x00ff


	//----- nvinfo : EIATTR_NUM_BARRIERS
	.align		4
        /*0040*/ 	.byte	0x02, 0x4c
        /*0042*/ 	.byte	0x01
	.zero		1


	//----- nvinfo : EIATTR_MERCURY_ISA_VERSION
	.align		4
        /*0044*/ 	.byte	0x03, 0x5f
        /*0046*/ 	.short	0x0101


	//----- nvinfo : EIATTR_VRC_CTA_INIT_COUNT
	.align		4
        /*0048*/ 	.byte	0x02, 0x4a
	.zero		1
	.zero		1


	//----- nvinfo : EIATTR_EXIT_INSTR_OFFSETS
	.align		4
        /*004c*/ 	.byte	0x04, 0x1c
        /*004e*/ 	.short	(.L_11423 - .L_11422)


	//   ....[0]....
.L_11422:
        /*0050*/ 	.word	0x00000330


	//   ....[1]....
        /*0054*/ 	.word	0x00000520


	//   ....[2]....
        /*0058*/ 	.word	0x000005d0


	//----- nvinfo : EIATTR_CRS_STACK_SIZE
	.align		4
.L_11423:
        /*005c*/ 	.byte	0x04, 0x1e
        /*005e*/ 	.short	(.L_11425 - .L_11424)
.L_11424:
        /*0060*/ 	.word	0x00000000


	//----- nvinfo : EIATTR_CBANK_PARAM_SIZE
	.align		4
.L_11425:
        /*0064*/ 	.byte	0x03, 0x19
        /*0066*/ 	.short	0x0018


	//----- nvinfo : EIATTR_PARAM_CBANK
	.align		4
        /*0068*/ 	.byte	0x04, 0x0a
        /*006a*/ 	.short	(.L_11427 - .L_11426)
	.align		4
.L_11426:
        /*006c*/ 	.word	index@(.nv.constant0.contiguous_max_u8)
        /*0070*/ 	.short	0x0380
        /*0072*/ 	.short	0x0018


	//----- nvinfo : EIATTR_SW_WAR
	.align		4
.L_11427:
        /*0074*/ 	.byte	0x04, 0x36
        /*0076*/ 	.short	(.L_11429 - .L_11428)
.L_11428:
        /*0078*/ 	.word	0x00000008
.L_11429:


//--------------------- .nv.info.contiguous_max33_i64 --------------------------
	.section	.nv.info.contiguous_max33_i64,"",@"SHT_CUDA_INFO"
	.sectionflags	@""
	.align	4


	//----- nvinfo : EIATTR_CUDA_API_VERSION
	.align		4
        /*0000*/ 	.byte	0x04, 0x37
        /*0002*/ 	.short	(.L_11431 - .L_11430)
.L_11430:
        /*0004*/ 	.word	0x00000082


	//----- nvinfo : EIATTR_KPARAM_INFO
	.align		4
.L_11431:
        /*0008*/ 	.byte	0x04, 0x17
        /*000a*/ 	.short	(.L_11433 - .L_11432)
.L_11432:
        /*000c*/ 	.word	0x00000000
        /*0010*/ 	.short	0x0004
        /*0012*/ 	.short	0x0020
        /*0014*/ 	.byte	0x00, 0xf0, 0x21, 0x00


	//----- nvinfo : EIATTR_KPARAM_INFO
	.align		4
.L_11433:
        /*0018*/ 	.byte	0x04, 0x17
        /*001a*/ 	.short	(.L_11435 - .L_11434)
.L_11434:
        /*001c*/ 	.word	0x00000000
        /*0020*/ 	.short	0x0003
        /*0022*/ 	.short	0x0018
        /*0024*/ 	.byte	0x00, 0xf0, 0x21, 0x00


	//----- nvinfo : EIATTR_KPARAM_INFO
	.align		4
.L_11435:
        /*0028*/ 	.byte	0x04, 0x17
        /*002a*/ 	.short	(.L_11437 - .L_11436)
.L_11436:
        /*002c*/ 	.word	0x00000000
        /*0030*/ 	.short	0x0002
        /*0032*/ 	.short	0x0010
        /*0034*/ 	.byte	0x00, 0xf0, 0x21, 0x00


	//----- nvinfo : EIATTR_KPARAM_INFO
	.align		4
.L_11437:
        /*0038*/ 	.byte	0x04, 0x17
        /*003a*/ 	.short	(.L_11439 - .L_11438)
.L_11438:
        /*003c*/ 	.word	0x00000000
        /*0040*/ 	.short	0x0001
        /*0042*/ 	.short	0x0008
        /*0044*/ 	.byte	0x00, 0xf5, 0x21, 0x00


	//----- nvinfo : EIATTR_KPARAM_INFO
	.align		4
.L_11439:
        /*0048*/ 	.byte	0x04, 0x17
        /*004a*/ 	.short	(.L_11441 - .L_11440)
.L_11440:
        /*004c*/ 	.word	0x00000000
        /*0050*/ 	.short	0x0000
        /*0052*/ 	.short	0x0000
        /*0054*/ 	.byte	0x00, 0xf5, 0x21, 0x00


	//----- nvinfo : EIATTR_SPARSE_MMA_MASK
	.align		4
.L_11441:
        /*0058*/ 	.byte	0x03, 0x50
        /*005a*/ 	.short	0x0000


	//----- nvinfo : EIATTR_MAXREG_COUNT
	.align		4
        /*005c*/ 	.byte	0x03, 0x1b
        /*005e*/ 	.short	0x00ff


	//----- nvinfo : EIATTR_NUM_BARRIERS
	.align		4
        /*0060*/ 	.byte	0x02, 0x4c
        /*0062*/ 	.byte	0x01
	.zero		1


	//----- nvinfo : EIATTR_MERCURY_ISA_VERSION
	.align		4
        /*0064*/ 	.byte	0x03, 0x5f
        /*0066*/ 	.short	0x0101


	//----- nvinfo : EIATTR_VRC_CTA_INIT_COUNT
	.align		4
        /*0068*/ 	.byte	0x02, 0x4a
	.zero		1
	.zero		1


	//----- nvinfo : EIATTR_EXIT_INSTR_OFFSETS
	.align		4
        /*006c*/ 	.byte	0x04, 0x1c
        /*006e*/ 	.short	(.L_11443 - .L_11442)


	//   ....[0]....
.L_11442:
        /*0070*/ 	.word	0x00000170


	//   ....[1]....
        /*0074*/ 	.word	0x00000200


	//   ....[2]....
        /*0078*/ 	.word	0x00000b10


	//----- nvinfo : EIATTR_CBANK_PARAM_SIZE
	.align		4
.L_11443:
        /*007c*/ 	.byte	0x03, 0x19
        /*007e*/ 	.short	0x0028


	//----- nvinfo : EIATTR_PARAM_CBANK
	.align		4
        /*0080*/ 	.byte	0x04, 0x0a
        /*0082*/ 	.short	(.L_11445 - .L_11444)
	.align		4
.L_11444:
        /*0084*/ 	.word	index@(.nv.constant0.contiguous_max33_i64)
        /*0088*/ 	.short	0x0380
        /*008a*/ 	.short	0x0028


	//----- nvinfo : EIATTR_SW_WAR
	.align		4
.L_11445:
        /*008c*/ 	.byte	0x04, 0x36
        /*008e*/ 	.short	(.L_11447 - .L_11446)
.L_11446:
        /*0090*/ 	.word	0x00000008
.L_11447:


//--------------------- .nv.info.contiguous_max3_i64 --------------------------
	.section	.nv.info.contiguous_max3_i64,"",@"SHT_CUDA_INFO"
	.sectionflags	@""
	.align	4


	//----- nvinfo : EIATTR_CUDA_API_VERSION
	.align		4
        /*0000*/ 	.byte	0x04, 0x37
        /*0002*/ 	.short	(.L_11449 - .L_11448)
.L_11448:
        /*0004*/ 	.word	0x00000082


	//----- nvinfo : EIATTR_KPARAM_INFO
	.align		4
.L_11449:
        /*0008*/ 	.byte	0x04, 0x17
        /*000a*/ 	.short	(.L_11451 - .L_11450)
.L_11450:
        /*000c*/ 	.word	0x00000000
        /*0010*/ 	.short	0x0006
        /*0012*/ 	.short	0x0030
        /*0014*/ 	.byte	0x00, 0xf0, 0x21, 0x00


	//----- nvinfo : EIATTR_KPARAM_INFO
	.align		4
.L_11451:
        /*0018*/ 	.byte	0x04, 0x17
        /*001a*/ 	.short	(.L_11453 - .L_11452)
.L_11452:
        /*001c*/ 	.word	0x00000000
        /*0020*/ 	.short	0x0005
        /*0022*/ 	.short	0x0028
        /*0024*/ 	.byte	0x00, 0xf0, 0x21, 0x00


	//----- nvinfo : EIATTR_KPARAM_INFO
	.align		4
.L_11453:
        /*0028*/ 	.byte	0x04, 0x17
        /*002a*/ 	.short	(.L_11455 - .L_11454)
.L_11454:
        /*002c*/ 	.word	0x00000000
        /*0030*/ 	.short	0x0004
        /*0032*/ 	.short	0x0020
        /*0034*/ 	.byte	0x00, 0xf0, 0x21, 0x00


	//----- nvinfo : EIATTR_KPARAM_INFO
	.align		4
.L_11455:
        /*0038*/ 	.byte	0x04, 0x17
        /*003a*/ 	.short	(.L_11457 - .L_11456)
.L_11456:
        /*003c*/ 	.word	0x00000000
        /*0040*/ 	.short	0x0003
        /*0042*/ 	.short	0x0018
        /*0044*/ 	.byte	0x00, 0xf5, 0x21, 0x00


	//----- nvinfo : EIATTR_KPARAM_INFO
	.align		4
.L_11457:
        /*0048*/ 	.byte	0x04, 0x17
        /*004a*/ 	.short	(.L_11459 - .L_11458)
.L_11458:
        /*004c*/ 	.word	0x00000000
        /*0050*/ 	.short	0x0002
        /*0052*/ 	.short	0x0010
        /*0054*/ 	.byte	0x00, 0xf5, 0x21, 0x00


	//----- nvinfo : EIATTR_KPARAM_INFO
	.align		4
.L_11459:
        /*0058*/ 	.byte	0x04, 0x17
        /*005a*/ 	.short	(.L_11461 - .L_11460)
.L_11460:
        /*005c*/ 	.word	0x00000000
        /*0060*/ 	.short	0x0001
        /*0062*/ 	.short	0x0008
        /*0064*/ 	.byte	0x00, 0xf5, 0x21, 0x00


	//----- nvinfo : EIATTR_KPARAM_INFO
	.align		4
.L_11461:
        /*0068*/ 	.byte	0x04, 0x17
        /*006a*/ 	.short	(.L_11463 - .L_11462)
.L_11462:
        /*006c*/ 	.word	0x00000000
        /*0070*/ 	.short	0x0000
        /*0072*/ 	.short	0x0000
        /*0074*/ 	.byte	0x00, 0xf5, 0x21, 0x00


	//----- nvinfo : EIATTR_SPARSE_MMA_MASK
	.align		4
.L_11463:
        /*0078*/ 	.byte	0x03, 0x50
        /*007a*/ 	.short	0x0000


	//----- nvinfo : EIATTR_MAXREG_COUNT
	.align		4
        /*007c*/ 	.byte	0x03, 0x1b
        /*007e*/ 	.short	0x00ff


	//----- nvinfo : EIATTR_NUM_BARRIERS
	.align		4
        /*0080*/ 	.byte	0x02, 0x4c
        /*0082*/ 	.byte	0x01
	.zero		1


	//----- nvinfo : EIATTR_MERCURY_ISA_VERSION
	.align		4
        /*0084*/ 	.byte	0x03, 0x5f
        /*0086*/ 	.short	0x0101


	//----- nvinfo : EIATTR_VRC_CTA_INIT_COUNT
	.align		4
        /*0088*/ 	.byte	0x02, 0x4a
	.zero		1
	.zero		1


	//----- nvinfo : EIATTR_EXIT_INSTR_OFFSETS
	.align		4
        /*008c*/ 	.byte	0x04, 0x1c
        /*008e*/ 	.short	(.L_11465 - .L_11464)


	//   ....[0]....
.L_11464:
        /*0090*/ 	.word	0x00000170


	//   ....[1]....
        /*0094*/ 	.word	0x00003140


	//   ....[2]....
        /*0098*/ 	.word	0x00003ac0


	//----- nvinfo : EIATTR_CRS_STACK_SIZE
	.align		4
.L_11465:
        /*009c*/ 	.byte	0x04, 0x1e
        /*009e*/ 	.short	(.L_11467 - .L_11466)
.L_11466:
        /*00a0*/ 	.word	0x00000000


	//----- nvinfo : EIATTR_CBANK_PARAM_SIZE
	.align		4
.L_11467:
        /*00a4*/ 	.byte	0x03, 0x19
        /*00a6*/ 	.short	0x0038


	//----- nvinfo : EIATTR_PARAM_CBANK
	.align		4
        /*00a8*/ 	.byte	0x04, 0x0a
        /*00aa*/ 	.short	(.L_11469 - .L_11468)
	.align		4
.L_11468:
        /*00ac*/ 	.word	index@(.nv.constant0.contiguous_max3_i64)
        /*00b0*/ 	.short	0x0380
        /*00b2*/ 	.short	0x0038


	//----- nvinfo : EIATTR_SW_WAR
	.align		4
.L_11469:
        /*00b4*/ 	.byte	0x04, 0x36
        /*00b6*/ 	.short	(.L_11471 - .L_11470)
.L_11470:
        /*00b8*/ 	.word	0x00000008
.L_11471:


//--------------------- .nv.info.contiguous_max22_i64 --------------------------
	.section	.nv.info.contiguous_max22_i64,"",@"SHT_CUDA_INFO"
	.sectionflags	@""
	.align	4


	//----- nvinfo : EIATTR_CUDA_API_VERSION
	.align		4
        /*0000*/ 	.byte	0x04, 0x37
        /*0002*/ 	.short	(.L_11473 - .L_11472)
.L_11472:
        /*0004*/ 	.word	0x00000082


	//----- nvinfo : EIATTR_KPARAM_INFO
	.align		4
.L_11473:
        /*0008*/ 	.byte	0x04, 0x17
        /*000a*/ 	.short	(.L_11475 - .L_11474)
.L_11474:
        /*000c*/ 	.word	0x00000000
        /*0010*/ 	.short	0x0003
        /*0012*/ 	.short	0x0018
        /*0014*/ 	.byte	0x00, 0xf0, 0x21, 0x00


	//----- nvinfo : EIATTR_KPARAM_INFO
	.align		4
.L_11475:
        /*0018*/ 	.byte	0x04, 0x17
        /*001a*/ 	.short	(.L_11477 - .L_11476)
.L_11476:
        /*001c*/ 	.word	0x00000000
        /*0020*/ 	.short	0x0002
        /*0022*/ 	.short	0x0010
        /*0024*/ 	.byte	0x00, 0xf0, 0x21, 0x00


	//----- nvinfo : EIATTR_KPARAM_INFO
	.align		4
.L_11477:
        /*0028*/ 	.byte	0x04, 0x17
        /*002a*/ 	.short	(.L_11479 - .L_11478)
.L_11478:
        /*002c*/ 	.word	0x00000000
        /*0030*/ 	.short	0x0001
        /*0032*/ 	.short	0x0008
        /*0034*/ 	.byte	0x00, 0xf5, 0x21, 0x00


	//----- nvinfo : EIATTR_KPARAM_INFO
	.align		4
.L_11479:
        /*0038*/ 	.byte	0x04, 0x17
        /*003a*/ 	.short	(.L_11481 - .L_11480)
.L_11480:
        /*003c*/ 	.word	0x00000000
        /*0040*/ 	.short	0x0000
        /*0042*/ 	.short	0x0000
        /*0044*/ 	.byte	0x00, 0xf5, 0x21, 0x00


	//----- nvinfo : EIATTR_SPARSE_MMA_MASK
	.align		4
.L_11481:
        /*0048*/ 	.byte	0x03, 0x50
        /*004a*/ 	.short	0x0000


	//----- nvinfo : EIATTR_MAXREG_COUNT
	.align		4
        /*004c*/ 	.byte	0x03, 0x1b
        /*004e*/ 	.short	0x00ff


	//----- nvinfo : EIATTR_NUM_BARRIERS
	.align		4
        /*0050*/ 	.byte	0x02, 0x4c
        /*0052*/ 	.byte	0x01
	.zero		1


	//----- nvinfo : EIATTR_MERCURY_ISA_VERSION
	.align		4
        /*0054*/ 	.byte	0x03, 0x5f
        /*0056*/ 	.short	0x0101


	//----- nvinfo : EIATTR_VRC_CTA_INIT_COUNT
	.align		4
        /*0058*/ 	.byte	0x02, 0x4a
	.zero		1
	.zero		1


	//----- nvinfo : EIATTR_EXIT_INSTR_OFFSETS
	.align		4
        /*005c*/ 	.byte	0x04, 0x1c
        /*005e*/ 	.short	(.L_11483 - .L_11482)


	//   ....[0]....
.L_11482:
        /*0060*/ 	.word	0x000004b0


	//   ....[1]....
        /*0064*/ 	.word	0x00000770


	//   ....[2]....
        /*0068*/ 	.word	0x00000880


	//----- nvinfo : EIATTR_CRS_STACK_SIZE
	.align		4
.L_11483:
        /*006c*/ 	.byte	0x04, 0x1e
        /*006e*/ 	.short	(.L_11485 - .L_11484)
.L_11484:
        /*0070*/ 	.word	0x00000000


	//----- nvinfo : EIATTR_CBANK_PARAM_SIZE
	.align		4
.L_11485:
        /*0074*/ 	.byte	0x03, 0x19
        /*0076*/ 	.short	0x0020


	//----- nvinfo : EIATTR_PARAM_CBANK
	.align		4
        /*0078*/ 	.byte	0x04, 0x0a
        /*007a*/ 	.short	(.L_11487 - .L_11486)
	.align		4
.L_11486:
        /*007c*/ 	.word	index@(.nv.constant0.contiguous_max22_i64)
        /*0080*/ 	.short	0x0380
        /*0082*/ 	.short	0x0020


	//----- nvinfo : EIATTR_SW_WAR
	.align		4
.L_11487:
        /*0084*/ 	.byte	0x04, 0x36
        /*0086*/ 	.short	(.L_11489 - .L_11488)
.L_11488:
        /*0088*/ 	.word	0x00000008
.L_11489:


//--------------------- .nv.info.contiguous_max2_i64 --------------------------
	.section	.nv.info.contiguous_max2_i64,"",@"SHT_CUDA_INFO"
	.sectionflags	@""
	.align	4


	//----- nvinfo : EIATTR_CUDA_API_VERSION
	.align		4
        /*0000*/ 	.byte	0x04, 0x37
        /*0002*/ 	.short	(.L_11491 - .L_11490)
.L_11490:
        /*0004*/ 	.word	0x00000082


	//----- nvinfo : EIATTR_KPARAM_INFO
	.align		4
.L_11491:
        /*0008*/ 	.byte	0x04, 0x17
        /*000a*/ 	.short	(.L_11493 - .L_11492)
.L_11492:
        /*000c*/ 	.word	0x00000000
        /*0010*/ 	.short	0x0006
        /*0012*/ 	.short	0x0030
        /*0014*/ 	.byte	0x00, 0xf0, 0x21, 0x00


	//----- nvinfo : EIATTR_KPARAM_INFO
	.align		4
.L_11493:
        /*0018*/ 	.byte	0x04, 0x17
        /*001a*/ 	.short	(.L_11495 - .L_11494)
.L_11494:
        /*001c*/ 	.word	0x00000000
        /*0020*/ 	.short	0x0005
        /*0022*/ 	.short	0x0028
        /*0024*/ 	.byte	0x00, 0xf0, 0x21, 0x00


	//----- nvinfo : EIATTR_KPARAM_INFO
	.align		4
.L_11495:
        /*0028*/ 	.byte	0x04, 0x17
        /*002a*/ 	.short	(.L_11497 - .L_11496)
.L_11496:
        /*002c*/ 	.word	0x00000000
        /*0030*/ 	.short	0x0004
        /*0032*/ 	.short	0x0020
        /*0034*/ 	.byte	0x00, 0xf0, 0x21, 0x00


	//----- nvinfo : EIATTR_KPARAM_INFO
	.align		4
.L_11497:
        /*0038*/ 	.byte	0x04, 0x17
        /*003a*/ 	.short	(.L_11499 - .L_11498)
.L_11498:
        /*003c*/ 	.word	0x00000000
        /*0040*/ 	.short	0x0003
        /*0042*/ 	.short	0x0018
        /*0044*/ 	.byte	0x00, 0xf5, 0x21, 0x00


	//----- nvinfo : EIATTR_KPARAM_INFO
	.align		4
.L_11499:
        /*0048*/ 	.byte	0x04, 0x17
        /*004a*/ 	.short	(.L_11501 - .L_11500)
.L_11500:
        /*004c*/ 	.word	0x00000000
        /*0050*/ 	.short	0x0002
        /*0052*/ 	.short	0x0010
        /*0054*/ 	.byte	0x00, 0xf5, 0x21, 0x00


	//----- nvinfo : EIATTR_KPARAM_INFO
	.align		4
.L_11501:
        /*0058*/ 	.byte	0x04, 0x17
        /*005a*/ 	.short	(.L_11503 - .L_11502)
.L_11502:
        /*005c*/ 	.word	0x00000000
        /*0060*/ 	.short	0x0001
        /*0062*/ 	.short	0x0008
        /*0064*/ 	.byte	0x00, 0xf5, 0x21, 0x00


	//----- nvinfo : EIATTR_KPARAM_INFO
	.align		4
.L_11503:
        /*0068*/ 	.byte	0x04, 0x17
        /*006a*/ 	.short	(.L_11505 - .L_11504)
.L_11504:
        /*006c*/ 	.word	0x00000000
        /*0070*/ 	.short	0x0000
        /*0072*/ 	.short	0x0000
        /*0074*/ 	.byte	0x00, 0xf5, 0x21, 0x00


	//----- nvinfo : EIATTR_SPARSE_MMA_MASK
	.align		4
.L_11505:
        /*0078*/ 	.byte	0x03, 0x50
        /*007a*/ 	.short	0x0000


	//----- nvinfo : EIATTR_MAXREG_COUNT
	.align		4
        /*007c*/ 	.byte	0x03, 0x1b
        /*007e*/ 	.short	0x00ff


	//----- nvinfo : EIATTR_NUM_BARRIERS
	.align		4
        /*0080*/ 	.byte	0x02, 0x4c
        /*0082*/ 	.byte	0x01
	.zero		1


	//----- nvinfo : EIATTR_MERCURY_ISA_VERSION
	.align		4
        /*0084*/ 	.byte	0x03, 0x5f
        /*0086*/ 	.short	0x0101


	//----- nvinfo : EIATTR_VRC_CTA_INIT_COUNT
	.align		4
        /*0088*/ 	.byte	0x02, 0x4a
	.zero		1
	.zero		1


	//----- nvinfo : EIATTR_EXIT_INSTR_OFFSETS
	.align		4
        /*008c*/ 	.byte	0x04, 0x1c
        /*008e*/ 	.short	(.L_11507 - .L_11506)


	//   ....[0]....
.L_11506:
        /*0090*/ 	.word	0x00006890


	//   ....[1]....
        /*0094*/ 	.word	0x00006b50


	//   ....[2]....
        /*0098*/ 	.word	0x00006c60


	//----- nvinfo : EIATTR_CRS_STACK_SIZE
	.align		4
.L_11507:
        /*009c*/ 	.byte	0x04, 0x1e
        /*009e*/ 	.short	(.L_11509 - .L_11508)
.L_11508:
        /*00a0*/ 	.word	0x00000000


	//----- nvinfo : EIATTR_CBANK_PARAM_SIZE
	.align		4
.L_11509:
        /*00a4*/ 	.byte	0x03, 0x19
        /*00a6*/ 	.short	0x0038


	//----- nvinfo : EIATTR_PARAM_CBANK
	.align		4
        /*00a8*/ 	.byte	0x04, 0x0a
        /*00aa*/ 	.short	(.L_11511 - .L_11510)
	.align		4
.L_11510:
        /*00ac*/ 	.word	index@(.nv.constant0.contiguous_max2_i64)
        /*00b0*/ 	.short	0x0380
        /*00b2*/ 	.short	0x0038


	//----- nvinfo : EIATTR_SW_WAR
	.align		4
.L_11511:
        /*00b4*/ 	.byte	0x04, 0x36
        /*00b6*/ 	.short	(.L_11513 - .L_11512)
.L_11512:
        /*00b8*/ 	.word	0x00000008
.L_11513:


//--------------------- .nv.info.uncontiguous_max_i64 --------------------------
	.section	.nv.info.uncontiguous_max_i64,"",@"SHT_CUDA_INFO"
	.sectionflags	@""
	.align	4


	//----- nvinfo : EIATTR_CUDA_API_VERSION
	.align		4
        /*0000*/ 	.byte	0x04, 0x37
        /*0002*/ 	.short	(.L_11515 - .L_11514)
.L_11514:
        /*0004*/ 	.word	0x00000082


	//----- nvinfo : EIATTR_KPARAM_INFO
	.align		4
.L_11515:
        /*0008*/ 	.byte	0x04, 0x17
        /*000a*/ 	.short	(.L_11517 - .L_11516)
.L_11516:
        /*000c*/ 	.word	0x00000000
        /*0010*/ 	.short	0x0005
        /*0012*/ 	.short	0x0028
        /*0014*/ 	.byte	0x00, 0xf0, 0x21, 0x00


	//----- nvinfo : EIATTR_KPARAM_INFO
	.align		4
.L_11517:
        /*0018*/ 	.byte	0x04, 0x17
        /*001a*/ 	.short	(.L_11519 - .L_11518)
.L_11518:
        /*001c*/ 	.word	0x00000000
        /*0020*/ 	.short	0x0004
        /*0022*/ 	.short	0x0020
        /*0024*/ 	.byte	0x00, 0xf0, 0x21, 0x00


	//----- nvinfo : EIATTR_KPARAM_INFO
	.align		4
.L_11519:
        /*0028*/ 	.byte	0x04, 0x17
        /*002a*/ 	.short	(.L_11521 - .L_11520)
.L_11520:
        /*002c*/ 	.word	0x00000000
        /*0030*/ 	.short	0x0003
        /*0032*/ 	.short	0x0018
        /*0034*/ 	.byte	0x00, 0xf5, 0x21, 0x00


	//----- nvinfo : EIATTR_KPARAM_INFO
	.align		4
.L_11521:
        /*0038*/ 	.byte	0x04, 0x17
        /*003a*/ 	.short	(.L_11523 - .L_11522)
.L_11522:
        /*003c*/ 	.word	0x00000000
        /*0040*/ 	.short	0x0002
        /*0042*/ 	.short	0x0010
        /*0044*/ 	.byte	0x00, 0xf5, 0x21, 0x00


	//----- nvinfo : EIATTR_KPARAM_INFO
	.align		4
.L_11523:
        /*0048*/ 	.byte	0x04, 0x17
        /*004a*/ 	.short	(.L_11525 - .L_11524)
.L_11524:
        /*004c*/ 	.word	0x00000000
        /*0050*/ 	.short	0x0001
        /*0052*/ 	.short	0x0008
        /*0054*/ 	.byte	0x00, 0xf5, 0x21, 0x00


	//----- nvinfo : EIATTR_KPARAM_INFO
	.align		4
.L_11525:
        /*0058*/ 	.byte	0x04, 0x17
        /*005a*/ 	.short	(.L_11527 - .L_11526)
.L_11526:
        /*005c*/ 	.word	0x00000000
        /*0060*/ 	.short	0x0000
        /*0062*/ 	.short	0x0000
        /*0064*/ 	.byte	0x00, 0xf5, 0x21, 0x00


	//----- nvinfo : EIATTR_SPARSE_MMA_MASK
	.align		4
.L_11527:
        /*0068*/ 	.byte	0x03, 0x50
        /*006a*/ 	.short	0x0000


	//----- nvinfo : EIATTR_MAXREG_COUNT
	.align		4
        /*006c*/ 	.byte	0x03, 0x1b
        /*006e*/ 	.short	0x00ff


	//----- nvinfo : EIATTR_NUM_BARRIERS
	.align		4
        /*0070*/ 	.byte	0x02, 0x4c
        /*0072*/ 	.byte	0x01
	.zero		1


	//----- nvinfo : EIATTR_MERCURY_ISA_VERSION
	.align		4
        /*0074*/ 	.byte	0x03, 0x5f
        /*0076*/ 	.short	0x0101


	//----- nvinfo : EIATTR_VRC_CTA_INIT_COUNT
	.align		4
        /*0078*/ 	.byte	0x02, 0x4a
	.zero		1
	.zero		1


	//----- nvinfo : EIATTR_EXIT_INSTR_OFFSETS
	.align		4
        /*007c*/ 	.byte	0x04, 0x1c
        /*007e*/ 	.short	(.L_11529 - .L_11528)


	//   ....[0]....
.L_11528:
        /*0080*/ 	.word	0x00006ad0


	//   ....[1]....
        /*0084*/ 	.word	0x00006d90


	//   ....[2]....
        /*0088*/ 	.word	0x00006e10


	//----- nvinfo : EIATTR_CRS_STACK_SIZE
	.align		4
.L_11529:
        /*008c*/ 	.byte	0x04, 0x1e
        /*008e*/ 	.short	(.L_11531 - .L_11530)
.L_11530:
        /*0090*/ 	.word	0x00000000


	//----- nvinfo : EIATTR_CBANK_PARAM_SIZE
	.align		4
.L_11531:
        /*0094*/ 	.byte	0x03, 0x19
        /*0096*/ 	.short	0x0030


	//----- nvinfo : EIATTR_PARAM_CBANK
	.align		4
        /*0098*/ 	.byte	0x04, 0x0a
        /*009a*/ 	.short	(.L_11533 - .L_11532)
	.align		4
.L_11532:
        /*009c*/ 	.word	index@(.nv.constant0.uncontiguous_max_i64)
        /*00a0*/ 	.short	0x0380
        /*00a2*/ 	.short	0x0030


	//----- nvinfo : EIATTR_SW_WAR
	.align		4
.L_11533:
        /*00a4*/ 	.byte	0x04, 0x36
        /*00a6*/ 	.short	(.L_11535 - .L_11534)
.L_11534:
        /*00a8*/ 	.word	0x00000008
.L_11535:


//--------------------- .nv.info.contiguous_max_i64 --------------------------
	.section	.nv.info.contiguous_max_i64,"",@"SHT_CUDA_INFO"
	.sectionflags	@""
	.align	4


	//----- nvinfo : EIATTR_CUDA_API_VERSION
	.align		4
        /*0000*/ 	.byte	0x04, 0x37
        /*0002*/ 	.short	(.L_11537 - .L_11536)
.L_11536:
        /*0004*/ 	.word	0x00000082


	//----- nvinfo : EIATTR_KPARAM_INFO
	.align		4
.L_11537:
        /*0008*/ 	.byte	0x04, 0x17
        /*000a*/ 	.short	(.L_11539 - .L_11538)
.L_11538:
        /*000c*/ 	.word	0x00000000
        /*0010*/ 	.short	0x0002
        /*0012*/ 	.short	0x0010
        /*0014*/ 	.byte	0x00, 0xf0, 0x21, 0x00


	//----- nvinfo : EIATTR_KPARAM_INFO
	.align		4
.L_11539:
        /*0018*/ 	.byte	0x04, 0x17
        /*001a*/ 	.short	(.L_11541 - .L_11540)
.L_11540:
        /*001c*/ 	.word	0x00000000
        /*0020*/ 	.short	0x0001
        /*0022*/ 	.short	0x0008
        /*0024*/ 	.byte	0x00, 0xf5, 0x21, 0x00


	//----- nvinfo : EIATTR_KPARAM_INFO
	.align		4
.L_11541:
        /*0028*/ 	.byte	0x04, 0x17
        /*002a*/ 	.short	(.L_11543 - .L_11542)
.L_11542:
        /*002c*/ 	.word	0x00000000
        /*0030*/ 	.short	0x0000
        /*0032*/ 	.short	0x0000
        /*0034*/ 	.byte	0x00, 0xf5, 0x21, 0x00


	//----- nvinfo : EIATTR_SPARSE_MMA_MASK
	.align		4
.L_11543:
        /*0038*/ 	.byte	0x03, 0x50
        /*003a*/ 	.short	0x0000


	//----- nvinfo : EIATTR_MAXREG_COUNT
	.align		4
        /*003c*/ 	.byte	0x03, 0x1b
        /*003e*/ 	.short	0x00ff


	//----- nvinfo : EIATTR_NUM_BARRIERS
	.align		4
        /*0040*/ 	.byte	0x02, 0x4c
        /*0042*/ 	.byte	0x01
	.zero		1


	//----- nvinfo : EIATTR_MERCURY_ISA_VERSION
	.align		4
        /*0044*/ 	.byte	0x03, 0x5f
        /*0046*/ 	.short	0x0101


	//----- nvinfo : EIATTR_VRC_CTA_INIT_COUNT
	.align		4
        /*0048*/ 	.byte	0x02, 0x4a
	.zero		1
	.zero		1


	//----- nvinfo : EIATTR_EXIT_INSTR_OFFSETS
	.align		4
        /*004c*/ 	.byte	0x04, 0x1c
        /*004e*/ 	.short	(.L_11545 - .L_11544)


	//   ....[0]....
.L_11544:
        /*0050*/ 	.word	0x000003f0


	//   ....[1]....
        /*0054*/ 	.word	0x000006b0


	//   ....[2]....
        /*0058*/ 	.word	0x00000730


	//----- nvinfo : EIATTR_CRS_STACK_SIZE
	.align		4
.L_11545:
        /*005c*/ 	.byte	0x04, 0x1e
        /*005e*/ 	.short	(.L_11547 - .L_11546)
.L_11546:
        /*0060*/ 	.word	0x00000000


	//----- nvinfo : EIATTR_CBANK_PARAM_SIZE
	.align		4
.L_11547:
        /*0064*/ 	.byte	0x03, 0x19
        /*0066*/ 	.short	0x0018


	//----- nvinfo : EIATTR_PARAM_CBANK
	.align		4
        /*0068*/ 	.byte	0x04, 0x0a
        /*006a*/ 	.short	(.L_11549 - .L_11548)
	.align		4
.L_11548:
        /*006c*/ 	.word	index@(.nv.constant0.contiguous_max_i64)
        /*0070*/ 	.short	0x0380
        /*0072*/ 	.short	0x0018


	//----- nvinfo : EIATTR_SW_WAR
	.align		4
.L_11549:
        /*0074*/ 	.byte	0x04, 0x36
        /*0076*/ 	.short	(.L_11551 - .L_11550)
.L_11550:
        /*0078*/ 	.word	0x00000008
.L_11551:


//--------------------- .nv.info.contiguous_max33_i32 --------------------------
	.section	.nv.info.contiguous_max33_i32,"",@"SHT_CUDA_INFO"
	.sectionflags	@""
	.align	4


	//----- nvinfo : EIATTR_CUDA_API_VERSION
	.align		4
        /*0000*/ 	.byte	0x04, 0x37
        /*0002*/ 	.short	(.L_11553 - .L_11552)
.L_11552:
        /*0004*/ 	.word	0x00000082


	//----- nvinfo : EIATTR_KPARAM_INFO
	.align		4
.L_11553:
        /*0008*/ 	.byte	0x04, 0x17
        /*000a*/ 	.short	(.L_11555 - .L_11554)
.L_11554:
        /*000c*/ 	.word	0x00000000
        /*0010*/ 	.short	0x0004
        /*0012*/ 	.short	0x0020
        /*0014*/ 	.byte	0x00, 0xf0, 0x21, 0x00


	//----- nvinfo : EIATTR_KPARAM_INFO
	.align		4
.L_11555:
        /*0018*/ 	.byte	0x04, 0x17
        /*001a*/ 	.short	(.L_11557 - .L_11556)
.L_11556:
        /*001c*/ 	.word	0x00000000
        /*0020*/ 	.short	0x0003
        /*0022*/ 	.short	0x0018
        /*0024*/ 	.byte	0x00, 0xf0, 0x21, 0x00


	//----- nvinfo : EIATTR_KPARAM_INFO
	.align		4
.L_11557:
        /*0028*/ 	.byte	0x04, 0x17
        /*002a*/ 	.short	(.L_11559 - .L_11558)
.L_11558:
        /*002c*/ 	.word	0x00000000
        /*0030*/ 	.short	0x0002
        /*0032*/ 	.short	0x0010
        /*0034*/ 	.byte	0x00, 0xf0, 0x21, 0x00


	//----- nvinfo : EIATTR_KPARAM_INFO
	.align		4
.L_11559:
        /*0038*/ 	.byte	0x04, 0x17
        /*003a*/ 	.short	(.L_11561 - .L_11560)
.L_11560:
        /*003c*/ 	.word	0x00000000
        /*0040*/ 	.short	0x0001
        /*0042*/ 	.short	0x0008
        /*0044*/ 	.byte	0x00, 0xf5, 0x21, 0x00


	//----- nvinfo : EIATTR_KPARAM_INFO
	.align		4
.L_11561:
        /*0048*/ 	.byte	0x04, 0x17
        /*004a*/ 	.short	(.L_11563 - .L_11562)
.L_11562:
        /*004c*/ 	.word	0x00000000
        /*0050*/ 	.short	0x0000
        /*0052*/ 	.short	0x0000
        /*0054*/ 	.byte	0x00, 0xf5, 0x21, 0x00


	//----- nvinfo : EIATTR_SPARSE_MMA_MASK
	.align		4
.L_11563:
        /*0058*/ 	.byte	0x03, 0x50
        /*005a*/ 	.short	0x0000


	//----- nvinfo : EIATTR_MAXREG_COUNT
	.align		4
        /*005c*/ 	.byte	0x03, 0x1b
        /*005e*/ 	.short	0x00ff


	//----- nvinfo : EIATTR_NUM_BARRIERS
	.align		4
        /*0060*/ 	.byte	0x02, 0x4c
        /*0062*/ 	.byte	0x01
	.zero		1


	//----- nvinfo : EIATTR_MERCURY_ISA_VERSION
	.align		4
        /*0064*/ 	.byte	0x03, 0x5f
        /*0066*/ 	.short	0x0101


	//----- nvinfo : EIATTR_VRC_CTA_INIT_COUNT
	.align		4
        /*0068*/ 	.byte	0x02, 0x4a
	.zero		1
	.zero		1


	//----- nvinfo : EIATTR_EXIT_INSTR_OFFSETS
	.align		4
        /*006c*/ 	.byte	0x04, 0x1c
        /*006e*/ 	.short	(.L_11565 - .L_11564)


	//   ....[0]....
.L_11564:
        /*0070*/ 	.word	0x00000160


	//   ....[1]....
        /*0074*/ 	.word	0x000001f0


	//   ....[2]....
        /*0078*/ 	.word	0x000007b0


	//----- nvinfo : EIATTR_CBANK_PARAM_SIZE
	.align		4
.L_11565:
        /*007c*/ 	.byte	0x03, 0x19
        /*007e*/ 	.short	0x0028


	//----- nvinfo : EIATTR_PARAM_CBANK
	.align		4
        /*0080*/ 	.byte	0x04, 0x0a
        /*0082*/ 	.short	(.L_11567 - .L_11566)
	.align		4
.L_11566:
        /*0084*/ 	.word	index@(.nv.constant0.contiguous_max33_i32)
        /*0088*/ 	.short	0x0380
        /*008a*/ 	.short	0x0028


	//----- nvinfo : EIATTR_SW_WAR
	.align		4
.L_11567:
        /*008c*/ 	.byte	0x04, 0x36
        /*008e*/ 	.short	(.L_11569 - .L_11568)
.L_11568:
        /*0090*/ 	.word	0x00000008
.L_11569:


//--------------------- .nv.info.contiguous_max3_i32 --------------------------
	.section	.nv.info.contiguous_max3_i32,"",@"SHT_CUDA_INFO"
	.sectionflags	@""
	.align	4


	//----- nvinfo : EIATTR_CUDA_API_VERSION
	.align		4
        /*0000*/ 	.byte	0x04, 0x37
        /*0002*/ 	.short	(.L_11571 - .L_11570)
.L_11570:
        /*0004*/ 	.word	0x00000082


	//----- nvinfo : EIATTR_KPARAM_INFO
	.align		4
.L_11571:
        /*0008*/ 	.byte	0x04, 0x17
        /*000a*/ 	.short	(.L_11573 - .L_11572)
.L_11572:
        /*000c*/ 	.word	0x00000000
        /*0010*/ 	.short	0x0006
        /*0012*/ 	.short	0x0030
        /*0014*/ 	.byte	0x00, 0xf0, 0x21, 0x00


	//----- nvinfo : EIATTR_KPARAM_INFO
	.align		4
.L_11573:
        /*0018*/ 	.byte	0x04, 0x17
        /*001a*/ 	.short	(.L_11575 - .L_11574)
.L_11574:
        /*001c*/ 	.word	0x00000000
        /*0020*/ 	.short	0x0005
        /*0022*/ 	.short	0x0028
        /*0024*/ 	.byte	0x00, 0xf0, 0x21, 0x00


	//----- nvinfo : EIATTR_KPARAM_INFO
	.align		4
.L_11575:
        /*0028*/ 	.byte	0x04, 0x17
        /*002a*/ 	.short	(.L_11577 - .L_11576)
.L_11576:
        /*002c*/ 	.word	0x00000000
        /*0030*/ 	.short	0x0004
        /*0032*/ 	.short	0x0020
        /*0034*/ 	.byte	0x00, 0xf0, 0x21, 0x00


	//----- nvinfo : EIATTR_KPARAM_INFO
	.align		4
.L_11577:
        /*0038*/ 	.byte	0x04, 0x17
        /*003a*/ 	.short	(.L_11579 - .L_11578)
.L_11578:
        /*003c*/ 	.word	0x00000000
        /*0040*/ 	.short	0x0003
        /*0042*/ 	.short	0x0018
        /*0044*/ 	.byte	0x00, 0xf5, 0x21, 0x00


	//----- nvinfo : EIATTR_KPARAM_INFO
	.align		4
.L_11579:
        /*0048*/ 	.byte	0x04, 0x17
        /*004a*/ 	.short	(.L_11581 - .L_11580)
.L_11580:
        /*004c*/ 	.word	0x00000000
        /*0050*/ 	.short	0x0002
        /*0052*/ 	.short	0x0010
        /*0054*/ 	.byte	0x00, 0xf5, 0x21, 0x00


	//----- nvinfo : EIATTR_KPARAM_INFO
	.align		4
.L_11581:
        /*0058*/ 	.byte	0x04, 0x17
        /*005a*/ 	.short	(.L_11583 - .L_11582)
.L_11582:
        /*005c*/ 	.word	0x00000000
        /*0060*/ 	.short	0x0001
        /*0062*/ 	.short	0x0008
        /*0064*/ 	.byte	0x00, 0xf5, 0x21, 0x00


	//----- nvinfo : EIATTR_KPARAM_INFO
	.align		4
.L_11583:
        /*0068*/ 	.byte	0x04, 0x17
        /*006a*/ 	.short	(.L_11585 - .L_11584)
.L_11584:
        /*006c*/ 	.word	0x00000000
        /*0070*/ 	.short	0x0000
        /*0072*/ 	.short	0x0000
        /*0074*/ 	.byte	0x00, 0xf5, 0x21, 0x00


	//----- nvinfo : EIATTR_SPARSE_MMA_MASK
	.align		4
.L_11585:
        /*0078*/ 	.byte	0x03, 0x50
        /*007a*/ 	.short	0x0000


	//----- nvinfo : EIATTR_MAXREG_COUNT
	.align		4
        /*007c*/ 	.byte	0x03, 0x1b
        /*007e*/ 	.short	0x00ff


	//----- nvinfo : EIATTR_NUM_BARRIERS
	.align		4
        /*0080*/ 	.byte	0x02, 0x4c
        /*0082*/ 	.byte	0x01
	.zero		1


	//----- nvinfo : EIATTR_MERCURY_ISA_VERSION
	.align		4
        /*0084*/ 	.byte	0x03, 0x5f
        /*0086*/ 	.short	0x0101


	//----- nvinfo : EIATTR_VRC_CTA_INIT_COUNT
	.align		4
        /*0088*/ 	.byte	0x02, 0x4a
	.zero		1
	.zero		1


	//----- nvinfo : EIATTR_EXIT_INSTR_OFFSETS
	.align		4
        /*008c*/ 	.byte	0x04, 0x1c
        /*008e*/ 	.short	(.L_11587 - .L_11586)


	//   ....[0]....
.L_11586:
        /*0090*/ 	.word	0x00000160


	//   ....[1]....
        /*0094*/ 	.word	0x00003130


	//   ....[2]....
        /*0098*/ 	.word	0x00003760


	//----- nvinfo : EIATTR_CRS_STACK_SIZE
	.align		4
.L_11587:
        /*009c*/ 	.byte	0x04, 0x1e
        /*009e*/ 	.short	(.L_11589 - .L_11588)
.L_11588:
        /*00a0*/ 	.word	0x00000000


	//----- nvinfo : EIATTR_CBANK_PARAM_SIZE
	.align		4
.L_11589:
        /*00a4*/ 	.byte	0x03, 0x19
        /*00a6*/ 	.short	0x0038


	//----- nvinfo : EIATTR_PARAM_CBANK
	.align		4
        /*00a8*/ 	.byte	0x04, 0x0a
        /*00aa*/ 	.short	(.L_11591 - .L_11590)
	.align		4
.L_11590:
        /*00ac*/ 	.word	index@(.nv.constant0.contiguous_max3_i32)
        /*00b0*/ 	.short	0x0380
        /*00b2*/ 	.short	0x0038


	//----- nvinfo : EIATTR_SW_WAR
	.align		4
.L_11591:
        /*00b4*/ 	.byte	0x04, 0x36
        /*00b6*/ 	.short	(.L_11593 - .L_11592)
.L_11592:
        /*00b8*/ 	.word	0x00000008
.L_11593:


//--------------------- .nv.info.contiguous_max22_i32 --------------------------
	.section	.nv.info.contiguous_max22_i32,"",@"SHT_CUDA_INFO"
	.sectionflags	@""
	.align	4


	//----- nvinfo : EIATTR_CUDA_API_VERSION
	.align		4
        /*0000*/ 	.byte	0x04, 0x37
        /*0002*/ 	.short	(.L_11595 - .L_11594)
.L_11594:
        /*0004*/ 	.word	0x00000082


	//----- nvinfo : EIATTR_KPARAM_INFO
	.align		4
.L_11595:
        /*0008*/ 	.byte	0x04, 0x17
        /*000a*/ 	.short	(.L_11597 - .L_11596)
.L_11596:
        /*000c*/ 	.word	0x00000000
        /*0010*/ 	.short	0x0003
        /*0012*/ 	.short	0x0018
        /*0014*/ 	.byte	0x00, 0xf0, 0x21, 0x00


	//----- nvinfo : EIATTR_KPARAM_INFO
	.align		4
.L_11597:
        /*0018*/ 	.byte	0x04, 0x17
        /*001a*/ 	.short	(.L_11599 - .L_11598)
.L_11598:
        /*001c*/ 	.word	0x00000000
        /*0020*/ 	.short	0x0002
        /*0022*/ 	.short	0x0010
        /*0024*/ 	.byte	0x00, 0xf0, 0x21, 0x00


	//----- nvinfo : EIATTR_KPARAM_INFO
	.align		4
.L_11599:
        /*0028*/ 	.byte	0x04, 0x17
        /*002a*/ 	.short	(.L_11601 - .L_11600)
.L_11600:
        /*002c*/ 	.word	0x00000000
        /*0030*/ 	.short	0x0001
        /*0032*/ 	.short	0x0008
        /*0034*/ 	.byte	0x00, 0xf5, 0x21, 0x00


	//----- nvinfo : EIATTR_KPARAM_INFO
	.align		4
.L_11601:
        /*0038*/ 	.byte	0x04, 0x17
        /*003a*/ 	.short	(.L_11603 - .L_11602)
.L_11602:
        /*003c*/ 	.word	0x00000000
        /*0040*/ 	.short	0x0000
        /*0042*/ 	.short	0x0000
        /*0044*/ 	.byte	0x00, 0xf5, 0x21, 0x00


	//----- nvinfo : EIATTR_SPARSE_MMA_MASK
	.align		4
.L_11603:
        /*0048*/ 	.byte	0x03, 0x50
        /*004a*/ 	.short	0x0000


	//----- nvinfo : EIATTR_MAXREG_COUNT
	.align		4
        /*004c*/ 	.byte	0x03, 0x1b
        /*004e*/ 	.short	0x00ff


	//----- nvinfo : EIATTR_NUM_BARRIERS
	.align		4
        /*0050*/ 	.byte	0x02, 0x4c
        /*0052*/ 	.byte	0x01
	.zero		1


	//----- nvinfo : EIATTR_MERCURY_ISA_VERSION
	.align		4
        /*0054*/ 	.byte	0x03, 0x5f
        /*0056*/ 	.short	0x0101


	//----- nvinfo : EIATTR_VRC_CTA_INIT_COUNT
	.align		4
        /*0058*/ 	.byte	0x02, 0x4a
	.zero		1
	.zero		1


	//----- nvinfo : EIATTR_EXIT_INSTR_OFFSETS
	.align		4
        /*005c*/ 	.byte	0x04, 0x1c
        /*005e*/ 	.short	(.L_11605 - .L_11604)


	//   ....[0]....
.L_11604:
        /*0060*/ 	.word	0x00000400


	//   ....[1]....
        /*0064*/ 	.word	0x000005a0


	//   ....[2]....
        /*0068*/ 	.word	0x000006b0


	//----- nvinfo : EIATTR_CRS_STACK_SIZE
	.align		4
.L_11605:
        /*006c*/ 	.byte	0x04, 0x1e
        /*006e*/ 	.short	(.L_11607 - .L_11606)
.L_11606:
        /*0070*/ 	.word	0x00000000


	//----- nvinfo : EIATTR_CBANK_PARAM_SIZE
	.align		4
.L_11607:
        /*0074*/ 	.byte	0x03, 0x19
        /*0076*/ 	.short	0x0020


	//----- nvinfo : EIATTR_PARAM_CBANK
	.align		4
        /*0078*/ 	.byte	0x04, 0x0a
        /*007a*/ 	.short	(.L_11609 - .L_11608)
	.align		4
.L_11608:
        /*007c*/ 	.word	index@(.nv.constant0.contiguous_max22_i32)
        /*0080*/ 	.short	0x0380
        /*0082*/ 	.short	0x0020


	//----- nvinfo : EIATTR_SW_WAR
	.align		4
.L_11609:
        /*0084*/ 	.byte	0x04, 0x36
        /*0086*/ 	.short	(.L_11611 - .L_11610)
.L_11610:
        /*0088*/ 	.word	0x00000008
.L_11611:


//--------------------- .nv.info.contiguous_max2_i32 --------------------------
	.section	.nv.info.contiguous_max2_i32,"",@"SHT_CUDA_INFO"
	.sectionflags	@""
	.align	4


	//----- nvinfo : EIATTR_CUDA_API_VERSION
	.align		4
        /*0000*/ 	.byte	0x04, 0x37
        /*0002*/ 	.short	(.L_11613 - .L_11612)
.L_11612:
        /*0004*/ 	.word	0x00000082


	//----- nvinfo : EIATTR_KPARAM_INFO
	.align		4
.L_11613:
        /*0008*/ 	.byte	0x04, 0x17
        /*000a*/ 	.short	(.L_11615 - .L_11614)
.L_11614:
        /*000c*/ 	.word	0x00000000
        /*0010*/ 	.short	0x0006
        /*0012*/ 	.short	0x0030
        /*0014*/ 	.byte	0x00, 0xf0, 0x21, 0x00


	//----- nvinfo : EIATTR_KPARAM_INFO
	.align		4
.L_11615:
        /*0018*/ 	.byte	0x04, 0x17
        /*001a*/ 	.short	(.L_11617 - .L_11616)
.L_11616:
        /*001c*/ 	.word	0x00000000
        /*0020*/ 	.short	0x0005
        /*0022*/ 	.short	0x0028
        /*0024*/ 	.byte	0x00, 0xf0, 0x21, 0x00


	//----- nvinfo : EIATTR_KPARAM_INFO
	.align		4
.L_11617:
        /*0028*/ 	.byte	0x04, 0x17
        /*002a*/ 	.short	(.L_11619 - .L_11618)
.L_11618:
        /*002c*/ 	.word	0x00000000
        /*0030*/ 	.short	0x0004
        /*0032*/ 	.short	0x0020
        /*0034*/ 	.byte	0x00, 0xf0, 0x21, 0x00


	//----- nvinfo : EIATTR_KPARAM_INFO
	.align		4
.L_11619:
        /*0038*/ 	.byte	0x04, 0x17
        /*003a*/ 	.short	(.L_11621 - .L_11620)
.L_11620:
        /*003c*/ 	.word	0x00000000
        /*0040*/ 	.short	0x0003
        /*0042*/ 	.short	0x0018
        /*0044*/ 	.byte	0x00, 0xf5, 0x21, 0x00


	//----- nvinfo : EIATTR_KPARAM_INFO
	.align		4
.L_11621:
        /*0048*/ 	.byte	0x04, 0x17
        /*004a*/ 	.short	(.L_11623 - .L_11622)
.L_11622:
        /*004c*/ 	.word	0x00000000
        /*0050*/ 	.short	0x0002
        /*0052*/ 	.short	0x0010
        /*0054*/ 	.byte	0x00, 0xf5, 0x21, 0x00


	//----- nvinfo : EIATTR_KPARAM_INFO
	.align		4
.L_11623:
        /*0058*/ 	.byte	0x04, 0x17
        /*005a*/ 	.short	(.L_11625 - .L_11624)
.L_11624:
        /*005c*/ 	.word	0x00000000
        /*0060*/ 	.short	0x0001
        /*0062*/ 	.short	0x0008
        /*0064*/ 	.byte	0x00, 0xf5, 0x21, 0x00


	//----- nvinfo : EIATTR_KPARAM_INFO
	.align		4
.L_11625:
        /*0068*/ 	.byte	0x04, 0x17
        /*006a*/ 	.short	(.L_11627 - .L_11626)
.L_11626:
        /*006c*/ 	.word	0x00000000
        /*0070*/ 	.short	0x0000
        /*0072*/ 	.short	0x0000
        /*0074*/ 	.byte	0x00, 0xf5, 0x21, 0x00


	//----- nvinfo : EIATTR_SPARSE_MMA_MASK
	.align		4
.L_11627:
        /*0078*/ 	.byte	0x03, 0x50
        /*007a*/ 	.short	0x0000


	//----- nvinfo : EIATTR_MAXREG_COUNT
	.align		4
        /*007c*/ 	.byte	0x03, 0x1b
        /*007e*/ 	.short	0x00ff


	//----- nvinfo : EIATTR_NUM_BARRIERS
	.align		4
        /*0080*/ 	.byte	0x02, 0x4c
        /*0082*/ 	.byte	0x01
	.zero		1


	//----- nvinfo : EIATTR_MERCURY_ISA_VERSION
	.align		4
        /*0084*/ 	.byte	0x03, 0x5f
        /*0086*/ 	.short	0x0101


	//----- nvinfo : EIATTR_VRC_CTA_INIT_COUNT
	.align		4
        /*0088*/ 	.byte	0x02, 0x4a
	.zero		1
	.zero		1


	//----- nvinfo : EIATTR_EXIT_INSTR_OFFSETS
	.align		4
        /*008c*/ 	.byte	0x04, 0x1c
        /*008e*/ 	.short	(.L_11629 - .L_11628)


	//   ....[0]....
.L_11628:
        /*0090*/ 	.word	0x000067f0


	//   ....[1]....
        /*0094*/ 	.word	0x00006990


	//   ....[2]....
        /*0098*/ 	.word	0x00006aa0


	//----- nvinfo : EIATTR_CRS_STACK_SIZE
	.align		4
.L_11629:
        /*009c*/ 	.byte	0x04, 0x1e
        /*009e*/ 	.short	(.L_11631 - .L_11630)
.L_11630:
        /*00a0*/ 	.word	0x00000000


	//----- nvinfo : EIATTR_CBANK_PARAM_SIZE
	.align		4
.L_11631:
        /*00a4*/ 	.byte	0x03, 0x19
        /*00a6*/ 	.short	0x0038


	//----- nvinfo : EIATTR_PARAM_CBANK
	.align		4
        /*00a8*/ 	.byte	0x04, 0x0a
        /*00aa*/ 	.short	(.L_11633 - .L_11632)
	.align		4
.L_11632:
        /*00ac*/ 	.word	index@(.nv.constant0.contiguous_max2_i32)
        /*00b0*/ 	.short	0x0380
        /*00b2*/ 	.short	0x0038


	//----- nvinfo : EIATTR_SW_WAR
	.align		4
.L_11633:
        /*00b4*/ 	.byte	0x04, 0x36
        /*00b6*/ 	.short	(.L_11635 - .L_11634)
.L_11634:
        /*00b8*/ 	.word	0x00000008
.L_11635:


//--------------------- .nv.info.uncontiguous_max_i32 --------------------------
	.section	.nv.info.uncontiguous_max_i32,"",@"SHT_CUDA_INFO"
	.sectionflags	@""
	.align	4


	//----- nvinfo : EIATTR_CUDA_API_VERSION
	.align		4
        /*0000*/ 	.byte	0x04, 0x37
        /*0002*/ 	.short	(.L_11637 - .L_11636)
.L_11636:
        /*0004*/ 	.word	0x00000082


	//----- nvinfo : EIATTR_KPARAM_INFO
	.align		4
.L_11637:
        /*0008*/ 	.byte	0x04, 0x17
        /*000a*/ 	.short	(.L_11639 - .L_11638)
.L_11638:
        /*000c*/ 	.word	0x00000000
        /*0010*/ 	.short	0x0005
        /*0012*/ 	.short	0x0028
        /*0014*/ 	.byte	0x00, 0xf0, 0x21, 0x00


	//----- nvinfo : EIATTR_KPARAM_INFO
	.align		4
.L_11639:
        /*0018*/ 	.byte	0x04, 0x17
        /*001a*/ 	.short	(.L_11641 - .L_11640)
.L_11640:
        /*001c*/ 	.word	0x00000000
        /*0020*/ 	.short	0x0004
        /*0022*/ 	.short	0x0020
        /*0024*/ 	.byte	0x00, 0xf0, 0x21, 0x00


	//----- nvinfo : EIATTR_KPARAM_INFO
	.align		4
.L_11641:
        /*0028*/ 	.byte	0x04, 0x17
        /*002a*/ 	.short	(.L_11643 - .L_11642)
.L_11642:
        /*002c*/ 	.word	0x00000000
        /*0030*/ 	.short	0x0003
        /*0032*/ 	.short	0x0018
        /*0034*/ 	.byte	0x00, 0xf5, 0x21, 0x00


	//----- nvinfo : EIATTR_KPARAM_INFO
	.align		4
.L_11643:
        /*0038*/ 	.byte	0x04, 0x17
        /*003a*/ 	.short	(.L_11645 - .L_11644)
.L_11644:
        /*003c*/ 	.word	0x00000000
        /*0040*/ 	.short	0x0002
        /*0042*/ 	.short	0x0010
        /*0044*/ 	.byte	0x00, 0xf5, 0x21, 0x00


	//----- nvinfo : EIATTR_KPARAM_INFO
	.align		4
.L_11645:
        /*0048*/ 	.byte	0x04, 0x17
        /*004a*/ 	.short	(.L_11647 - .L_11646)
.L_11646:
        /*004c*/ 	.word	0x00000000
        /*0050*/ 	.short	0x0001
        /*0052*/ 	.short	0x0008
        /*0054*/ 	.byte	0x00, 0xf5, 0x21, 0x00


	//----- nvinfo : EIATTR_KPARAM_INFO
	.align		4
.L_11647:
        /*0058*/ 	.byte	0x04, 0x17
        /*005a*/ 	.short	(.L_11649 - .L_11648)
.L_11648:
        /*005c*/ 	.word	0x00000000
        /*0060*/ 	.short	0x0000
        /*0062*/ 	.short	0x0000
        /*0064*/ 	.byte	0x00, 0xf5, 0x21, 0x00


	//----- nvinfo : EIATTR_SPARSE_MMA_MASK
	.align		4
.L_11649:
        /*0068*/ 	.byte	0x03, 0x50
        /*006a*/ 	.short	0x0000


	//----- nvinfo : EIATTR_MAXREG_COUNT
	.align		4
        /*006c*/ 	.byte	0x03, 0x1b
        /*006e*/ 	.short	0x00ff


	//----- nvinfo : EIATTR_NUM_BARRIERS
	.align		4
        /*0070*/ 	.byte	0x02, 0x4c
        /*0072*/ 	.byte	0x01
	.zero		1


	//----- nvinfo : EIATTR_MERCURY_ISA_VERSION
	.align		4
        /*0074*/ 	.byte	0x03, 0x5f
        /*0076*/ 	.short	0x0101


	//----- nvinfo : EIATTR_VRC_CTA_INIT_COUNT
	.align		4
        /*0078*/ 	.byte	0x02, 0x4a
	.zero		1
	.zero		1


	//----- nvinfo : EIATTR_EXIT_INSTR_OFFSETS
	.align		4
        /*007c*/ 	.byte	0x04, 0x1c
        /*007e*/ 	.short	(.L_11651 - .L_11650)


	//   ....[0]....
.L_11650:
        /*0080*/ 	.word	0x00006a20


	//   ....[1]....
        /*0084*/ 	.word	0x00006bc0


	//   ....[2]....
        /*0088*/ 	.word	0x00006c40


	//----- nvinfo : EIATTR_CRS_STACK_SIZE
	.align		4
.L_11651:
        /*008c*/ 	.byte	0x04, 0x1e
        /*008e*/ 	.short	(.L_11653 - .L_11652)
.L_11652:
        /*0090*/ 	.word	0x00000000


	//----- nvinfo : EIATTR_CBANK_PARAM_SIZE
	.align		4
.L_11653:
        /*0094*/ 	.byte	0x03, 0x19
        /*0096*/ 	.short	0x0030


	//----- nvinfo : EIATTR_PARAM_CBANK
	.align		4
        /*0098*/ 	.byte	0x04, 0x0a
        /*009a*/ 	.short	(.L_11655 - .L_11654)
	.align		4
.L_11654:
        /*009c*/ 	.word	index@(.nv.constant0.uncontiguous_max_i32)
        /*00a0*/ 	.short	0x0380
        /*00a2*/ 	.short	0x0030


	//----- nvinfo : EIATTR_SW_WAR
	.align		4
.L_11655:
        /*00a4*/ 	.byte	0x04, 0x36
        /*00a6*/ 	.short	(.L_11657 - .L_11656)
.L_11656:
        /*00a8*/ 	.word	0x00000008
.L_11657:


//--------------------- .nv.info.contiguous_max_i32 --------------------------
	.section	.nv.info.contiguous_max_i32,"",@"SHT_CUDA_INFO"
	.sectionflags	@""
	.align	4


	//----- nvinfo : EIATTR_CUDA_API_VERSION
	.align		4
        /*0000*/ 	.byte	0x04, 0x37
        /*0002*/ 	.short	(.L_11659 - .L_11658)
.L_11658:
        /*0004*/ 	.word	0x00000082


	//----- nvinfo : EIATTR_KPARAM_INFO
	.align		4
.L_11659:
        /*0008*/ 	.byte	0x04, 0x17
        /*000a*/ 	.short	(.L_11661 - .L_11660)
.L_11660:
        /*000c*/ 	.word	0x00000000
        /*0010*/ 	.short	0x0002
        /*0012*/ 	.short	0x0010
        /*0014*/ 	.byte	0x00, 0xf0, 0x21, 0x00


	//----- nvinfo : EIATTR_KPARAM_INFO
	.align		4
.L_11661:
        /*0018*/ 	.byte	0x04, 0x17
        /*001a*/ 	.short	(.L_11663 - .L_11662)
.L_11662:
        /*001c*/ 	.word	0x00000000
        /*0020*/ 	.short	0x0001
        /*0022*/ 	.short	0x0008
        /*0024*/ 	.byte	0x00, 0xf5, 0x21, 0x00


	//----- nvinfo : EIATTR_KPARAM_INFO
	.align		4
.L_11663:
        /*0028*/ 	.byte	0x04, 0x17
        /*002a*/ 	.short	(.L_11665 - .L_11664)
.L_11664:
        /*002c*/ 	.word	0x00000000
        /*0030*/ 	.short	0x0000
        /*0032*/ 	.short	0x0000
        /*0034*/ 	.byte	0x00, 0xf5, 0x21, 0x00


	//----- nvinfo : EIATTR_SPARSE_MMA_MASK
	.align		4
.L_11665:
        /*0038*/ 	.byte	0x03, 0x50
        /*003a*/ 	.short	0x0000


	//----- nvinfo : EIATTR_MAXREG_COUNT
	.align		4
        /*003c*/ 	.byte	0x03, 0x1b
        /*003e*/ 	.short	0x00ff


	//----- nvinfo : EIATTR_NUM_BARRIERS
	.align		4
        /*0040*/ 	.byte	0x02, 0x4c
        /*0042*/ 	.byte	0x01
	.zero		1


	//----- nvinfo : EIATTR_MERCURY_ISA_VERSION
	.align		4
        /*0044*/ 	.byte	0x03, 0x5f
        /*0046*/ 	.short	0x0101


	//----- nvinfo : EIATTR_VRC_CTA_INIT_COUNT
	.align		4
        /*0048*/ 	.byte	0x02, 0x4a
	.zero		1
	.zero		1


	//----- nvinfo : EIATTR_EXIT_INSTR_OFFSETS
	.align		4
        /*004c*/ 	.byte	0x04, 0x1c
        /*004e*/ 	.short	(.L_11667 - .L_11666)


	//   ....[0]....
.L_11666:
        /*0050*/ 	.word	0x00000350


	//   ....[1]....
        /*0054*/ 	.word	0x000004f0


	//   ....[2]....
        /*0058*/ 	.word	0x00000570


	//----- nvinfo : EIATTR_CRS_STACK_SIZE
	.align		4
.L_11667:
        /*005c*/ 	.byte	0x04, 0x1e
        /*005e*/ 	.short	(.L_11669 - .L_11668)
.L_11668:
        /*0060*/ 	.word	0x00000000


	//----- nvinfo : EIATTR_CBANK_PARAM_SIZE
	.align		4
.L_11669:
        /*0064*/ 	.byte	0x03, 0x19
        /*0066*/ 	.short	0x0018


	//----- nvinfo : EIATTR_PARAM_CBANK
	.align		4
        /*0068*/ 	.byte	0x04, 0x0a
        /*006a*/ 	.short	(.L_11671 - .L_11670)
	.align		4
.L_11670:
        /*006c*/ 	.word	index@(.nv.constant0.contiguous_max_i32)
        /*0070*/ 	.short	0x0380
        /*0072*/ 	.short	0x0018


	//----- nvinfo : EIATTR_SW_WAR
	.align		4
.L_11671:
        /*0074*/ 	.byte	0x04, 0x36
        /*0076*/ 	.short	(.L_11673 - .L_11672)
.L_11672:
        /*0078*/ 	.word	0x00000008
.L_11673:


//--------------------- .nv.info.contiguous_max33_i16 --------------------------
	.section	.nv.info.contiguous_max33_i16,"",@"SHT_CUDA_INFO"
	.sectionflags	@""
	.align	4


	//----- nvinfo : EIATTR_CUDA_API_VERSION
	.align		4
        /*0000*/ 	.byte	0x04, 0x37
        /*0002*/ 	.short	(.L_11675 - .L_11674)
.L_11674:
        /*0004*/ 	.word	0x00000082


	//----- nvinfo : EIATTR_KPARAM_INFO
	.align		4
.L_11675:
        /*0008*/ 	.byte	0x04, 0x17
        /*000a*/ 	.short	(.L_11677 - .L_11676)
.L_11676:
        /*000c*/ 	.word	0x00000000
        /*0010*/ 	.short	0x0004
        /*0012*/ 	.short	0x0020
        /*0014*/ 	.byte	0x00, 0xf0, 0x21, 0x00


	//----- nvinfo : EIATTR_KPARAM_INFO
	.align		4
.L_11677:
        /*0018*/ 	.byte	0x04, 0x17
        /*001a*/ 	.short	(.L_11679 - .L_11678)
.L_11678:
        /*001c*/ 	.word	0x00000000
        /*0020*/ 	.short	0x0003
        /*0022*/ 	.short	0x0018
        /*0024*/ 	.byte	0x00, 0xf0, 0x21, 0x00


	//----- nvinfo : EIATTR_KPARAM_INFO
	.align		4
.L_11679:
        /*0028*/ 	.byte	0x04, 0x17
        /*002a*/ 	.short	(.L_11681 - .L_11680)
.L_11680:
        /*002c*/ 	.word	0x00000000
        /*0030*/ 	.short	0x0002
        /*0032*/ 	.short	0x0010
        /*0034*/ 	.byte	0x00, 0xf0, 0x21, 0x00


	//----- nvinfo : EIATTR_KPARAM_INFO
	.align		4
.L_11681:
        /*0038*/ 	.byte	0x04, 0x17
        /*003a*/ 	.short	(.L_11683 - .L_11682)
.L_11682:
        /*003c*/ 	.word	0x00000000
        /*0040*/ 	.short	0x0001
        /*0042*/ 	.short	0x0008
        /*0044*/ 	.byte	0x00, 0xf5, 0x21, 0x00


	//----- nvinfo : EIATTR_KPARAM_INFO
	.align		4
.L_11683:
        /*0048*/ 	.byte	0x04, 0x17
        /*004a*/ 	.short	(.L_11685 - .L_11684)
.L_11684:
        /*004c*/ 	.word	0x00000000
        /*0050*/ 	.short	0x0000
        /*0052*/ 	.short	0x0000
        /*0054*/ 	.byte	0x00, 0xf5, 0x21, 0x00


	//----- nvinfo : EIATTR_SPARSE_MMA_MASK
	.align		4
.L_11685:
        /*0058*/ 	.byte	0x03, 0x50
        /*005a*/ 	.short	0x0000


	//----- nvinfo : EIATTR_MAXREG_COUNT
	.align		4
        /*005c*/ 	.byte	0x03, 0x1b
        /*005e*/ 	.short	0x00ff


	//----- nvinfo : EIATTR_NUM_BARRIERS
	.align		4
        /*0060*/ 	.byte	0x02, 0x4c
        /*0062*/ 	.byte	0x01
	.zero		1


	//----- nvinfo : EIATTR_MERCURY_ISA_VERSION
	.align		4
        /*0064*/ 	.byte	0x03, 0x5f
        /*0066*/ 	.short	0x0101


	//----- nvinfo : EIATTR_VRC_CTA_INIT_COUNT
	.align		4
        /*0068*/ 	.byte	0x02, 0x4a
	.zero		1
	.zero		1


	//----- nvinfo : EIATTR_EXIT_INSTR_OFFSETS
	.align		4
        /*006c*/ 	.byte	0x04, 0x1c
        /*006e*/ 	.short	(.L_11687 - .L_11686)


	//   ....[0]....
.L_11686:
        /*0070*/ 	.word	0x00000160


	//   ....[1]....
        /*0074*/ 	.word	0x000001f0


	//   ....[2]....
        /*0078*/ 	.word	0x000007c0


	//----- nvinfo : EIATTR_CBANK_PARAM_SIZE
	.align		4
.L_11687:
        /*007c*/ 	.byte	0x03, 0x19
        /*007e*/ 	.short	0x0028


	//----- nvinfo : EIATTR_PARAM_CBANK
	.align		4
        /*0080*/ 	.byte	0x04, 0x0a
        /*0082*/ 	.short	(.L_11689 - .L_11688)
	.align		4
.L_11688:
        /*0084*/ 	.word	index@(.nv.constant0.contiguous_max33_i16)
        /*0088*/ 	.short	0x0380
        /*008a*/ 	.short	0x0028


	//----- nvinfo : EIATTR_SW_WAR
	.align		4
.L_11689:
        /*008c*/ 	.byte	0x04, 0x36
        /*008e*/ 	.short	(.L_11691 - .L_11690)
.L_11690:
        /*0090*/ 	.word	0x00000008
.L_11691:


//--------------------- .nv.info.contiguous_max3_i16 --------------------------
	.section	.nv.info.contiguous_max3_i16,"",@"SHT_CUDA_INFO"
	.sectionflags	@""
	.align	4


	//----- nvinfo : EIATTR_CUDA_API_VERSION
	.align		4
        /*0000*/ 	.byte	0x04, 0x37
        /*0002*/ 	.short	(.L_11693 - .L_11692)
.L_11692:
        /*0004*/ 	.word	0x00000082


	//----- nvinfo : EIATTR_KPARAM_INFO
	.align		4
.L_11693:
        /*0008*/ 	.byte	0x04, 0x17
        /*000a*/ 	.short	(.L_11695 - .L_11694)
.L_11694:
        /*000c*/ 	.word	0x00000000
        /*0010*/ 	.short	0x0006
        /*0012*/ 	.short	0x0030
        /*0014*/ 	.byte	0x00, 0xf0, 0x21, 0x00


	//----- nvinfo : EIATTR_KPARAM_INFO
	.align		4
.L_11695:
        /*0018*/ 	.byte	0x04, 0x17
        /*001a*/ 	.short	(.L_11697 - .L_11696)
.L_11696:
        /*001c*/ 	.word	0x00000000
        /*0020*/ 	.short	0x0005
        /*0022*/ 	.short	0x0028
        /*0024*/ 	.byte	0x00, 0xf0, 0x21, 0x00


	//----- nvinfo : EIATTR_KPARAM_INFO
	.align		4
.L_11697:
        /*0028*/ 	.byte	0x04, 0x17
        /*002a*/ 	.short	(.L_11699 - .L_11698)
.L_11698:
        /*002c*/ 	.word	0x00000000
        /*0030*/ 	.short	0x0004
        /*0032*/ 	.short	0x0020
        /*0034*/ 	.byte	0x00, 0xf0, 0x21, 0x00


	//----- nvinfo : EIATTR_KPARAM_INFO
	.align		4
.L_11699:
        /*0038*/ 	.byte	0x04, 0x17
        /*003a*/ 	.short	(.L_11701 - .L_11700)
.L_11700:
        /*003c*/ 	.word	0x00000000
        /*0040*/ 	.short	0x0003
        /*0042*/ 	.short	0x0018
        /*0044*/ 	.byte	0x00, 0xf5, 0x21, 0x00


	//----- nvinfo : EIATTR_KPARAM_INFO
	.align		4
.L_11701:
        /*0048*/ 	.byte	0x04, 0x17
        /*004a*/ 	.short	(.L_11703 - .L_11702)
.L_11702:
        /*004c*/ 	.word	0x00000000
        /*0050*/ 	.short	0x0002
        /*0052*/ 	.short	0x0010
        /*0054*/ 	.byte	0x00, 0xf5, 0x21, 0x00


	//----- nvinfo : EIATTR_KPARAM_INFO
	.align		4
.L_11703:
        /*0058*/ 	.byte	0x04, 0x17
        /*005a*/ 	.short	(.L_11705 - .L_11704)
.L_11704:
        /*005c*/ 	.word	0x00000000
        /*0060*/ 	.short	0x0001
        /*0062*/ 	.short	0x0008
        /*0064*/ 	.byte	0x00, 0xf5, 0x21, 0x00


	//----- nvinfo : EIATTR_KPARAM_INFO
	.align		4
.L_11705:
        /*0068*/ 	.byte	0x04, 0x17
        /*006a*/ 	.short	(.L_11707 - .L_11706)
.L_11706:
        /*006c*/ 	.word	0x00000000
        /*0070*/ 	.short	0x0000
        /*0072*/ 	.short	0x0000
        /*0074*/ 	.byte	0x00, 0xf5, 0x21, 0x00


	//----- nvinfo : EIATTR_SPARSE_MMA_MASK
	.align		4
.L_11707:
        /*0078*/ 	.byte	0x03, 0x50
        /*007a*/ 	.short	0x0000


	//----- nvinfo : EIATTR_MAXREG_COUNT
	.align		4
        /*007c*/ 	.byte	0x03, 0x1b
        /*007e*/ 	.short	0x00ff


	//----- nvinfo : EIATTR_NUM_BARRIERS
	.align		4
        /*0080*/ 	.byte	0x02, 0x4c
        /*0082*/ 	.byte	0x01
	.zero		1


	//----- nvinfo : EIATTR_MERCURY_ISA_VERSION
	.align		4
        /*0084*/ 	.byte	0x03, 0x5f
        /*0086*/ 	.short	0x0101


	//----- nvinfo : EIATTR_VRC_CTA_INIT_COUNT
	.align		4
        /*0088*/ 	.byte	0x02, 0x4a
	.zero		1
	.zero		1


	//----- nvinfo : EIATTR_EXIT_INSTR_OFFSETS
	.align		4
        /*008c*/ 	.byte	0x04, 0x1c
        /*008e*/ 	.short	(.L_11709 - .L_11708)


	//   ....[0]....
.L_11708:
        /*0090*/ 	.word	0x00000160


	//   ....[1]....
        /*0094*/ 	.word	0x00003130


	//   ....[2]....
        /*0098*/ 	.word	0x00003770


	//----- nvinfo : EIATTR_CRS_STACK_SIZE
	.align		4
.L_11709:
        /*009c*/ 	.byte	0x04, 0x1e
        /*009e*/ 	.short	(.L_11711 - .L_11710)
.L_11710:
        /*00a0*/ 	.word	0x00000000


	//----- nvinfo : EIATTR_CBANK_PARAM_SIZE
	.align		4
.L_11711:
        /*00a4*/ 	.byte	0x03, 0x19
        /*00a6*/ 	.short	0x0038


	//----- nvinfo : EIATTR_PARAM_CBANK
	.align		4
        /*00a8*/ 	.byte	0x04, 0x0a
        /*00aa*/ 	.short	(.L_11713 - .L_11712)
	.align		4
.L_11712:
        /*00ac*/ 	.word	index@(.nv.constant0.contiguous_max3_i16)
        /*00b0*/ 	.short	0x0380
        /*00b2*/ 	.short	0x0038


	//----- nvinfo : EIATTR_SW_WAR
	.align		4
.L_11713:
        /*00b4*/ 	.byte	0x04, 0x36
        /*00b6*/ 	.short	(.L_11715 - .L_11714)
.L_11714:
        /*00b8*/ 	.word	0x00000008
.L_11715:


//--------------------- .nv.info.contiguous_max22_i16 --------------------------
	.section	.nv.info.contiguous_max22_i16,"",@"SHT_CUDA_INFO"
	.sectionflags	@""
	.align	4


	//----- nvinfo : EIATTR_CUDA_API_VERSION
	.align		4
        /*0000*/ 	.byte	0x04, 0x37
        /*0002*/ 	.short	(.L_11717 - .L_11716)
.L_11716:
        /*0004*/ 	.word	0x00000082


	//----- nvinfo : EIATTR_KPARAM_INFO
	.align		4
.L_11717:
        /*0008*/ 	.byte	0x04, 0x17
        /*000a*/ 	.short	(.L_11719 - .L_11718)
.L_11718:
        /*000c*/ 	.word	0x00000000
        /*0010*/ 	.short	0x0003
        /*0012*/ 	.short	0x0018
        /*0014*/ 	.byte	0x00, 0xf0, 0x21, 0x00


	//----- nvinfo : EIATTR_KPARAM_INFO
	.align		4
.L_11719:
        /*0018*/ 	.byte	0x04, 0x17
        /*001a*/ 	.short	(.L_11721 - .L_11720)
.L_11720:
        /*001c*/ 	.word	0x00000000
        /*0020*/ 	.short	0x0002
        /*0022*/ 	.short	0x0010
        /*0024*/ 	.byte	0x00, 0xf0, 0x21, 0x00


	//----- nvinfo : EIATTR_KPARAM_INFO
	.align		4
.L_11721:
        /*0028*/ 	.byte	0x04, 0x17
        /*002a*/ 	.short	(.L_11723 - .L_11722)
.L_11722:
        /*002c*/ 	.word	0x00000000
        /*0030*/ 	.short	0x0001
        /*0032*/ 	.short	0x0008
        /*0034*/ 	.byte	0x00, 0xf5, 0x21, 0x00


	//----- nvinfo : EIATTR_KPARAM_INFO
	.align		4
.L_11723:
        /*0038*/ 	.byte	0x04, 0x17
        /*003a*/ 	.short	(.L_11725 - .L_11724)
.L_11724:
        /*003c*/ 	.word	0x00000000
        /*0040*/ 	.short	0x0000
        /*0042*/ 	.short	0x0000
        /*0044*/ 	.byte	0x00, 0xf5, 0x21, 0x00


	//----- nvinfo : EIATTR_SPARSE_MMA_MASK
	.align		4
.L_11725:
        /*0048*/ 	.byte	0x03, 0x50
        /*004a*/ 	.short	0x0000


	//----- nvinfo : EIATTR_MAXREG_COUNT
	.align		4
        /*004c*/ 	.byte	0x03, 0x1b
        /*004e*/ 	.short	0x00ff


	//----- nvinfo : EIATTR_NUM_BARRIERS
	.align		4
        /*0050*/ 	.byte	0x02, 0x4c
        /*0052*/ 	.byte	0x01
	.zero		1


	//----- nvinfo : EIATTR_MERCURY_ISA_VERSION
	.align		4
        /*0054*/ 	.byte	0x03, 0x5f
        /*0056*/ 	.short	0x0101


	//----- nvinfo : EIATTR_VRC_CTA_INIT_COUNT
	.align		4
        /*0058*/ 	.byte	0x02, 0x4a
	.zero		1
	.zero		1


	//----- nvinfo : EIATTR_EXIT_INSTR_OFFSETS
	.align		4
        /*005c*/ 	.byte	0x04, 0x1c
        /*005e*/ 	.short	(.L_11727 - .L_11726)


	//   ....[0]....
.L_11726:
        /*0060*/ 	.word	0x00000410


	//   ....[1]....
        /*0064*/ 	.word	0x00000600


	//   ....[2]....
        /*0068*/ 	.word	0x00000710


	//----- nvinfo : EIATTR_CRS_STACK_SIZE
	.align		4
.L_11727:
        /*006c*/ 	.byte	0x04, 0x1e
        /*006e*/ 	.short	(.L_11729 - .L_11728)
.L_11728:
        /*0070*/ 	.word	0x00000000


	//----- nvinfo : EIATTR_CBANK_PARAM_SIZE
	.align		4
.L_11729:
        /*0074*/ 	.byte	0x03, 0x19
        /*0076*/ 	.short	0x0020


	//----- nvinfo : EIATTR_PARAM_CBANK
	.align		4
        /*0078*/ 	.byte	0x04, 0x0a
        /*007a*/ 	.short	(.L_11731 - .L_11730)
	.align		4
.L_11730:
        /*007c*/ 	.word	index@(.nv.constant0.contiguous_max22_i16)
        /*0080*/ 	.short	0x0380
        /*0082*/ 	.short	0x0020


	//----- nvinfo : EIATTR_SW_WAR
	.align		4
.L_11731:
        /*0084*/ 	.byte	0x04, 0x36
        /*0086*/ 	.short	(.L_11733 - .L_11732)
.L_11732:
        /*0088*/ 	.word	0x00000008
.L_11733:


//--------------------- .nv.info.contiguous_max2_i16 --------------------------
	.section	.nv.info.contiguous_max2_i16,"",@"SHT_CUDA_INFO"
	.sectionflags	@""
	.align	4


	//----- nvinfo : EIATTR_CUDA_API_VERSION
	.align		4
        /*0000*/ 	.byte	0x04, 0x37
        /*0002*/ 	.short	(.L_11735 - .L_11734)
.L_11734:
        /*0004*/ 	.word	0x00000082


	//----- nvinfo : EIATTR_KPARAM_INFO
	.align		4
.L_11735:
        /*0008*/ 	.byte	0x04, 0x17
        /*000a*/ 	.short	(.L_11737 - .L_11736)
.L_11736:
        /*000c*/ 	.word	0x00000000
        /*0010*/ 	.short	0x0006
        /*0012*/ 	.short	0x0030
        /*0014*/ 	.byte	0x00, 0xf0, 0x21, 0x00


	//----- nvinfo : EIATTR_KPARAM_INFO
	.align		4
.L_11737:
        /*0018*/ 	.byte	0x04, 0x17
        /*001a*/ 	.short	(.L_11739 - .L_11738)
.L_11738:
        /*001c*/ 	.word	0x00000000
        /*0020*/ 	.short	0x0005
        /*0022*/ 	.short	0x0028
        /*0024*/ 	.byte	0x00, 0xf0, 0x21, 0x00


	//----- nvinfo : EIATTR_KPARAM_INFO
	.align		4
.L_11739:
        /*0028*/ 	.byte	0x04, 0x17
        /*002a*/ 	.short	(.L_11741 - .L_11740)
.L_11740:
        /*002c*/ 	.word	0x00000000
        /*0030*/ 	.short	0x0004
        /*0032*/ 	.short	0x0020
        /*0034*/ 	.byte	0x00, 0xf0, 0x21, 0x00


	//----- nvinfo : EIATTR_KPARAM_INFO
	.align		4
.L_11741:
        /*0038*/ 	.byte	0x04, 0x17
        /*003a*/ 	.short	(.L_11743 - .L_11742)
.L_11742:
        /*003c*/ 	.word	0x00000000
        /*0040*/ 	.short	0x0003
        /*0042*/ 	.short	0x0018
        /*0044*/ 	.byte	0x00, 0xf5, 0x21, 0x00


	//----- nvinfo : EIATTR_KPARAM_INFO
	.align		4
.L_11743:
        /*0048*/ 	.byte	0x04, 0x17
        /*004a*/ 	.short	(.L_11745 - .L_11744)
.L_11744:
        /*004c*/ 	.word	0x00000000
        /*0050*/ 	.short	0x0002
        /*0052*/ 	.short	0x0010
        /*0054*/ 	.byte	0x00, 0xf5, 0x21, 0x00


	//----- nvinfo : EIATTR_KPARAM_INFO
	.align		4
.L_11745:
        /*0058*/ 	.byte	0x04, 0x17
        /*005a*/ 	.short	(.L_11747 - .L_11746)
.L_11746:
        /*005c*/ 	.word	0x00000000
        /*0060*/ 	.short	0x0001
        /*0062*/ 	.short	0x0008
        /*0064*/ 	.byte	0x00, 0xf5, 0x21, 0x00


	//----- nvinfo : EIATTR_KPARAM_INFO
	.align		4
.L_11747:
        /*0068*/ 	.byte	0x04, 0x17
        /*006a*/ 	.short	(.L_11749 - .L_11748)
.L_11748:
        /*006c*/ 	.word	0x00000000
        /*0070*/ 	.short	0x0000
        /*0072*/ 	.short	0x0000
        /*0074*/ 	.byte	0x00, 0xf5, 0x21, 0x00


	//----- nvinfo : EIATTR_SPARSE_MMA_MASK
	.align		4
.L_11749:
        /*0078*/ 	.byte	0x03, 0x50
        /*007a*/ 	.short	0x0000


	//----- nvinfo : EIATTR_MAXREG_COUNT
	.align		4
        /*007c*/ 	.byte	0x03, 0x1b
        /*007e*/ 	.short	0x00ff


	//----- nvinfo : EIATTR_NUM_BARRIERS
	.align		4
        /*0080*/ 	.byte	0x02, 0x4c
        /*0082*/ 	.byte	0x01
	.zero		1


	//----- nvinfo : EIATTR_MERCURY_ISA_VERSION
	.align		4
        /*0084*/ 	.byte	0x03, 0x5f
        /*0086*/ 	.short	0x0101


	//----- nvinfo : EIATTR_VRC_CTA_INIT_COUNT
	.align		4
        /*0088*/ 	.byte	0x02, 0x4a
	.zero		1
	.zero		1


	//----- nvinfo : EIATTR_EXIT_INSTR_OFFSETS
	.align		4
        /*008c*/ 	.byte	0x04, 0x1c
        /*008e*/ 	.short	(.L_11751 - .L_11750)


	//   ....[0]....
.L_11750:
        /*0090*/ 	.word	0x00006800


	//   ....[1]....
        /*0094*/ 	.word	0x000069f0


	//   ....[2]....
        /*0098*/ 	.word	0x00006b00


	//----- nvinfo : EIATTR_CRS_STACK_SIZE
	.align		4
.L_11751:
        /*009c*/ 	.byte	0x04, 0x1e
        /*009e*/ 	.short	(.L_11753 - .L_11752)
.L_11752:
        /*00a0*/ 	.word	0x00000000


	//----- nvinfo : EIATTR_CBANK_PARAM_SIZE
	.align		4
.L_11753:
        /*00a4*/ 	.byte	0x03, 0x19
        /*00a6*/ 	.short	0x0038


	//----- nvinfo : EIATTR_PARAM_CBANK
	.align		4
        /*00a8*/ 	.byte	0x04, 0x0a
        /*00aa*/ 	.short	(.L_11755 - .L_11754)
	.align		4
.L_11754:
        /*00ac*/ 	.word	index@(.nv.constant0.contiguous_max2_i16)
        /*00b0*/ 	.short	0x0380
        /*00b2*/ 	.short	0x0038


	//----- nvinfo : EIATTR_SW_WAR
	.align		4
.L_11755:
        /*00b4*/ 	.byte	0x04, 0x36
        /*00b6*/ 	.short	(.L_11757 - .L_11756)
.L_11756:
        /*00b8*/ 	.word	0x00000008
.L_11757:


//--------------------- .nv.info.uncontiguous_max_i16 --------------------------
	.section	.nv.info.uncontiguous_max_i16,"",@"SHT_CUDA_INFO"
	.sectionflags	@""
	.align	4


	//----- nvinfo : EIATTR_CUDA_API_VERSION
	.align		4
        /*0000*/ 	.byte	0x04, 0x37
        /*0002*/ 	.short	(.L_11759 - .L_11758)
.L_11758:
        /*0004*/ 	.word	0x00000082


	//----- nvinfo : EIATTR_KPARAM_INFO
	.align		4
.L_11759:
        /*0008*/ 	.byte	0x04, 0x17
        /*000a*/ 	.short	(.L_11761 - .L_11760)
.L_11760:
        /*000c*/ 	.word	0x00000000
        /*0010*/ 	.short	0x0005
        /*0012*/ 	.short	0x0028
        /*0014*/ 	.byte	0x00, 0xf0, 0x21, 0x00


	//----- nvinfo : EIATTR_KPARAM_INFO
	.align		4
.L_11761:
        /*0018*/ 	.byte	0x04, 0x17
        /*001a*/ 	.short	(.L_11763 - .L_11762)
.L_11762:
        /*001c*/ 	.word	0x00000000
        /*0020*/ 	.short	0x0004
        /*0022*/ 	.short	0x0020
        /*0024*/ 	.byte	0x00, 0xf0, 0x21, 0x00


	//----- nvinfo : EIATTR_KPARAM_INFO
	.align		4
.L_11763:
        /*0028*/ 	.byte	0x04, 0x17
        /*002a*/ 	.short	(.L_11765 - .L_11764)
.L_11764:
        /*002c*/ 	.word	0x00000000
        /*0030*/ 	.short	0x0003
        /*0032*/ 	.short	0x0018
        /*0034*/ 	.byte	0x00, 0xf5, 0x21, 0x00


	//----- nvinfo : EIATTR_KPARAM_INFO
	.align		4
.L_11765:
        /*0038*/ 	.byte	0x04, 0x17
        /*003a*/ 	.short	(.L_11767 - .L_11766)
.L_11766:
        /*003c*/ 	.word	0x00000000
        /*0040*/ 	.short	0x0002
        /*0042*/ 	.short	0x0010
        /*0044*/ 	.byte	0x00, 0xf5, 0x21, 0x00


	//----- nvinfo : EIATTR_KPARAM_INFO
	.align		4
.L_11767:
        /*0048*/ 	.byte	0x04, 0x17
        /*004a*/ 	.short	(.L_11769 - .L_11768)
.L_11768:
        /*004c*/ 	.word	0x00000000
        /*0050*/ 	.short	0x0001
        /*0052*/ 	.short	0x0008
        /*0054*/ 	.byte	0x00, 0xf5, 0x21, 0x00


	//----- nvinfo : EIATTR_KPARAM_INFO
	.align		4
.L_11769:
        /*0058*/ 	.byte	0x04, 0x17
        /*005a*/ 	.short	(.L_11771 - .L_11770)
.L_11770:
        /*005c*/ 	.word	0x00000000
        /*0060*/ 	.short	0x0000
        /*0062*/ 	.short	0x0000
        /*0064*/ 	.byte	0x00, 0xf5, 0x21, 0x00


	//----- nvinfo : EIATTR_SPARSE_MMA_MASK
	.align		4
.L_11771:
        /*0068*/ 	.byte	0x03, 0x50
        /*006a*/ 	.short	0x0000


	//----- nvinfo : EIATTR_MAXREG_COUNT
	.align		4
        /*006c*/ 	.byte	0x03, 0x1b
        /*006e*/ 	.short	0x00ff


	//----- nvinfo : EIATTR_NUM_BARRIERS
	.align		4
        /*0070*/ 	.byte	0x02, 0x4c
        /*0072*/ 	.byte	0x01
	.zero		1


	//----- nvinfo : EIATTR_MERCURY_ISA_VERSION
	.align		4
        /*0074*/ 	.byte	0x03, 0x5f
        /*0076*/ 	.short	0x0101


	//----- nvinfo : EIATTR_INT_WARP_WIDE_INSTR_OFFSETS
	.align		4
        /*0078*/ 	.byte	0x04, 0x31
        /*007a*/ 	.short	(.L_11773 - .L_11772)


	//   ....[0]....
.L_11772:
        /*007c*/ 	.word	0x00006650


	//----- nvinfo : EIATTR_VRC_CTA_INIT_COUNT
	.align		4
.L_11773:
        /*0080*/ 	.byte	0x02, 0x4a
	.zero		1
	.zero		1


	//----- nvinfo : EIATTR_EXIT_INSTR_OFFSETS
	.align		4
        /*0084*/ 	.byte	0x04, 0x1c
        /*0086*/ 	.short	(.L_11775 - .L_11774)


	//   ....[0]....
.L_11774:
        /*0088*/ 	.word	0x000066f0


	//   ....[1]....
        /*008c*/ 	.word	0x000068e0


	//   ....[2]....
        /*0090*/ 	.word	0x00006960


	//----- nvinfo : EIATTR_CRS_STACK_SIZE
	.align		4
.L_11775:
        /*0094*/ 	.byte	0x04, 0x1e
        /*0096*/ 	.short	(.L_11777 - .L_11776)
.L_11776:
        /*0098*/ 	.word	0x00000000


	//----- nvinfo : EIATTR_CBANK_PARAM_SIZE
	.align		4
.L_11777:
        /*009c*/ 	.byte	0x03, 0x19
        /*009e*/ 	.short	0x0030


	//----- nvinfo : EIATTR_PARAM_CBANK
	.align		4
        /*00a0*/ 	.byte	0x04, 0x0a
        /*00a2*/ 	.short	(.L_11779 - .L_11778)
	.align		4
.L_11778:
        /*00a4*/ 	.word	index@(.nv.constant0.uncontiguous_max_i16)
        /*00a8*/ 	.short	0x0380
        /*00aa*/ 	.short	0x0030


	//----- nvinfo : EIATTR_SW_WAR
	.align		4
.L_11779:
        /*00ac*/ 	.byte	0x04, 0x36
        /*00ae*/ 	.short	(.L_11781 - .L_11780)
.L_11780:
        /*00b0*/ 	.word	0x00000008
.L_11781:


//--------------------- .nv.info.contiguous_max_i16 --------------------------
	.section	.nv.info.contiguous_max_i16,"",@"SHT_CUDA_INFO"
	.sectionflags	@""
	.align	4


	//----- nvinfo : EIATTR_CUDA_API_VERSION
	.align		4
        /*0000*/ 	.byte	0x04, 0x37
        /*0002*/ 	.short	(.L_11783 - .L_11782)
.L_11782:
        /*0004*/ 	.word	0x00000082


	//----- nvinfo : EIATTR_KPARAM_INFO
	.align		4
.L_11783:
        /*0008*/ 	.byte	0x04, 0x17
        /*000a*/ 	.short	(.L_11785 - .L_11784)
.L_11784:
        /*000c*/ 	.word	0x00000000
        /*0010*/ 	.short	0x0002
        /*0012*/ 	.short	0x0010
        /*0014*/ 	.byte	0x00, 0xf0, 0x21, 0x00


	//----- nvinfo : EIATTR_KPARAM_INFO
	.align		4
.L_11785:
        /*0018*/ 	.byte	0x04, 0x17
        /*001a*/ 	.short	(.L_11787 - .L_11786)
.L_11786:
        /*001c*/ 	.word	0x00000000
        /*0020*/ 	.short	0x0001
        /*0022*/ 	.short	0x0008
        /*0024*/ 	.byte	0x00, 0xf5, 0x21, 0x00


	//----- nvinfo : EIATTR_KPARAM_INFO
	.align		4
.L_11787:
        /*0028*/ 	.byte	0x04, 0x17
        /*002a*/ 	.short	(.L_11789 - .L_11788)
.L_11788:
        /*002c*/ 	.word	0x00000000
        /*0030*/ 	.short	0x0000
        /*0032*/ 	.short	0x0000
        /*0034*/ 	.byte	0x00, 0xf5, 0x21, 0x00


	//----- nvinfo : EIATTR_SPARSE_MMA_MASK
	.align		4
.L_11789:
        /*0038*/ 	.byte	0x03, 0x50
        /*003a*/ 	.short	0x0000


	//----- nvinfo : EIATTR_MAXREG_COUNT
	.align		4
        /*003c*/ 	.byte	0x03, 0x1b
        /*003e*/ 	.short	0x00ff


	//----- nvinfo : EIATTR_NUM_BARRIERS
	.align		4
        /*0040*/ 	.byte	0x02, 0x4c
        /*0042*/ 	.byte	0x01
	.zero		1


	//----- nvinfo : EIATTR_MERCURY_ISA_VERSION
	.align		4
        /*0044*/ 	.byte	0x03, 0x5f
        /*0046*/ 	.short	0x0101


	//----- nvinfo : EIATTR_INT_WARP_WIDE_INSTR_OFFSETS
	.align		4
        /*0048*/ 	.byte	0x04, 0x31
        /*004a*/ 	.short	(.L_11791 - .L_11790)


	//   ....[0]....
.L_11790:
        /*004c*/ 	.word	0x000002c0


	//----- nvinfo : EIATTR_VRC_CTA_INIT_COUNT
	.align		4
.L_11791:
        /*0050*/ 	.byte	0x02, 0x4a
	.zero		1
	.zero		1


	//----- nvinfo : EIATTR_EXIT_INSTR_OFFSETS
	.align		4
        /*0054*/ 	.byte	0x04, 0x1c
        /*0056*/ 	.short	(.L_11793 - .L_11792)


	//   ....[0]....
.L_11792:
        /*0058*/ 	.word	0x00000360


	//   ....[1]....
        /*005c*/ 	.word	0x00000550


	//   ....[2]....
        /*0060*/ 	.word	0x000005d0


	//----- nvinfo : EIATTR_CRS_STACK_SIZE
	.align		4
.L_11793:
        /*0064*/ 	.byte	0x04, 0x1e
        /*0066*/ 	.short	(.L_11795 - .L_11794)
.L_11794:
        /*0068*/ 	.word	0x00000000


	//----- nvinfo : EIATTR_CBANK_PARAM_SIZE
	.align		4
.L_11795:
        /*006c*/ 	.byte	0x03, 0x19
        /*006e*/ 	.short	0x0018


	//----- nvinfo : EIATTR_PARAM_CBANK
	.align		4
        /*0070*/ 	.byte	0x04, 0x0a
        /*0072*/ 	.short	(.L_11797 - .L_11796)
	.align		4
.L_11796:
        /*0074*/ 	.word	index@(.nv.constant0.contiguous_max_i16)
        /*0078*/ 	.short	0x0380
        /*007a*/ 	.short	0x0018


	//----- nvinfo : EIATTR_SW_WAR
	.align		4
.L_11797:
        /*007c*/ 	.byte	0x04, 0x36
        /*007e*/ 	.short	(.L_11799 - .L_11798)
.L_11798:
        /*0080*/ 	.word	0x00000008
.L_11799:


//--------------------- .nv.info.contiguous_max33_i8 --------------------------
	.section	.nv.info.contiguous_max33_i8,"",@"SHT_CUDA_INFO"
	.sectionflags	@""
	.align	4


	//----- nvinfo : EIATTR_CUDA_API_VERSION
	.align		4
        /*0000*/ 	.byte	0x04, 0x37
        /*0002*/ 	.short	(.L_11801 - .L_11800)
.L_11800:
        /*0004*/ 	.word	0x00000082


	//----- nvinfo : EIATTR_KPARAM_INFO
	.align		4
.L_11801:
        /*0008*/ 	.byte	0x04, 0x17
        /*000a*/ 	.short	(.L_11803 - .L_11802)
.L_11802:
        /*000c*/ 	.word	0x00000000
        /*0010*/ 	.short	0x0004
        /*0012*/ 	.short	0x0020
        /*0014*/ 	.byte	0x00, 0xf0, 0x21, 0x00


	//----- nvinfo : EIATTR_KPARAM_INFO
	.align		4
.L_11803:
        /*0018*/ 	.byte	0x04, 0x17
        /*001a*/ 	.short	(.L_11805 - .L_11804)
.L_11804:
        /*001c*/ 	.word	0x00000000
        /*0020*/ 	.short	0x0003
        /*0022*/ 	.short	0x0018
        /*0024*/ 	.byte	0x00, 0xf0, 0x21, 0x00


	//----- nvinfo : EIATTR_KPARAM_INFO
	.align		4
.L_11805:
        /*0028*/ 	.byte	0x04, 0x17
        /*002a*/ 	.short	(.L_11807 - .L_11806)
.L_11806:
        /*002c*/ 	.word	0x00000000
        /*0030*/ 	.short	0x0002
        /*0032*/ 	.short	0x0010
        /*0034*/ 	.byte	0x00, 0xf0, 0x21, 0x00


	//----- nvinfo : EIATTR_KPARAM_INFO
	.align		4
.L_11807:
        /*0038*/ 	.byte	0x04, 0x17
        /*003a*/ 	.short	(.L_11809 - .L_11808)
.L_11808:
        /*003c*/ 	.word	0x00000000
        /*0040*/ 	.short	0x0001
        /*0042*/ 	.short	0x0008
        /*0044*/ 	.byte	0x00, 0xf5, 0x21, 0x00


	//----- nvinfo : EIATTR_KPARAM_INFO
	.align		4
.L_11809:
        /*0048*/ 	.byte	0x04, 0x17
        /*004a*/ 	.short	(.L_11811 - .L_11810)
.L_11810:
        /*004c*/ 	.word	0x00000000
        /*0050*/ 	.short	0x0000
        /*0052*/ 	.short	0x0000
        /*0054*/ 	.byte	0x00, 0xf5, 0x21, 0x00


	//----- nvinfo : EIATTR_SPARSE_MMA_MASK
	.align		4
.L_11811:
        /*0058*/ 	.byte	0x03, 0x50
        /*005a*/ 	.short	0x0000


	//----- nvinfo : EIATTR_MAXREG_COUNT
	.align		4
        /*005c*/ 	.byte	0x03, 0x1b
        /*005e*/ 	.short	0x00ff


	//----- nvinfo : EIATTR_NUM_BARRIERS
	.align		4
        /*0060*/ 	.byte	0x02, 0x4c
        /*0062*/ 	.byte	0x01
	.zero		1


	//----- nvinfo : EIATTR_MERCURY_ISA_VERSION
	.align		4
        /*0064*/ 	.byte	0x03, 0x5f
        /*0066*/ 	.short	0x0101


	//----- nvinfo : EIATTR_VRC_CTA_INIT_COUNT
	.align		4
        /*0068*/ 	.byte	0x02, 0x4a
	.zero		1
	.zero		1


	//----- nvinfo : EIATTR_EXIT_INSTR_OFFSETS
	.align		4
        /*006c*/ 	.byte	0x04, 0x1c
        /*006e*/ 	.short	(.L_11813 - .L_11812)


	//   ....[0]....
.L_11812:
        /*0070*/ 	.word	0x00000150


	//   ....[1]....
        /*0074*/ 	.word	0x000001f0


	//   ....[2]....
        /*0078*/ 	.word	0x00000790


	//----- nvinfo : EIATTR_CBANK_PARAM_SIZE
	.align		4
.L_11813:
        /*007c*/ 	.byte	0x03, 0x19
        /*007e*/ 	.short	0x0028


	//----- nvinfo : EIATTR_PARAM_CBANK
	.align		4
        /*0080*/ 	.byte	0x04, 0x0a
        /*0082*/ 	.short	(.L_11815 - .L_11814)
	.align		4
.L_11814:
        /*0084*/ 	.word	index@(.nv.constant0.contiguous_max33_i8)
        /*0088*/ 	.short	0x0380
        /*008a*/ 	.short	0x0028


	//----- nvinfo : EIATTR_SW_WAR
	.align		4
.L_11815:
        /*008c*/ 	.byte	0x04, 0x36
        /*008e*/ 	.short	(.L_11817 - .L_11816)
.L_11816:
        /*0090*/ 	.word	0x00000008
.L_11817:


//--------------------- .nv.info.contiguous_max3_i8 --------------------------
	.section	.nv.info.contiguous_max3_i8,"",@"SHT_CUDA_INFO"
	.sectionflags	@""
	.align	4


	//----- nvinfo : EIATTR_CUDA_API_VERSION
	.align		4
        /*0000*/ 	.byte	0x04, 0x37
        /*0002*/ 	.short	(.L_11819 - .L_11818)
.L_11818:
        /*0004*/ 	.word	0x00000082


	//----- nvinfo : EIATTR_KPARAM_INFO
	.align		4
.L_11819:
        /*0008*/ 	.byte	0x04, 0x17
        /*000a*/ 	.short	(.L_11821 - .L_11820)
.L_11820:
        /*000c*/ 	.word	0x00000000
        /*0010*/ 	.short	0x0006
        /*0012*/ 	.short	0x0030
        /*0014*/ 	.byte	0x00, 0xf0, 0x21, 0x00


	//----- nvinfo : EIATTR_KPARAM_INFO
	.align		4
.L_11821:
        /*0018*/ 	.byte	0x04, 0x17
        /*001a*/ 	.short	(.L_11823 - .L_11822)
.L_11822:
        /*001c*/ 	.word	0x00000000
        /*0020*/ 	.short	0x0005
        /*0022*/ 	.short	0x0028
        /*0024*/ 	.byte	0x00, 0xf0, 0x21, 0x00


	//----- nvinfo : EIATTR_KPARAM_INFO
	.align		4
.L_11823:
        /*0028*/ 	.byte	0x04, 0x17
        /*002a*/ 	.short	(.L_11825 - .L_11824)
.L_11824:
        /*002c*/ 	.word	0x00000000
        /*0030*/ 	.short	0x0004
        /*0032*/ 	.short	0x0020
        /*0034*/ 	.byte	0x00, 0xf0, 0x21, 0x00


	//----- nvinfo : EIATTR_KPARAM_INFO
	.align		4
.L_11825:
        /*0038*/ 	.byte	0x04, 0x17
        /*003a*/ 	.short	(.L_11827 - .L_11826)
.L_11826:
        /*003c*/ 	.word	0x00000000
        /*0040*/ 	.short	0x0003
        /*0042*/ 	.short	0x0018
        /*0044*/ 	.byte	0x00, 0xf5, 0x21, 0x00


	//----- nvinfo : EIATTR_KPARAM_INFO
	.align		4
.L_11827:
        /*0048*/ 	.byte	0x04, 0x17
        /*004a*/ 	.short	(.L_11829 - .L_11828)
.L_11828:
        /*004c*/ 	.word	0x00000000
        /*0050*/ 	.short	0x0002
        /*0052*/ 	.short	0x0010
        /*0054*/ 	.byte	0x00, 0xf5, 0x21, 0x00


	//----- nvinfo : EIATTR_KPARAM_INFO
	.align		4
.L_11829:
        /*0058*/ 	.byte	0x04, 0x17
        /*005a*/ 	.short	(.L_11831 - .L_11830)
.L_11830:
        /*005c*/ 	.word	0x00000000
        /*0060*/ 	.short	0x0001
        /*0062*/ 	.short	0x0008
        /*0064*/ 	.byte	0x00, 0xf5, 0x21, 0x00


	//----- nvinfo : EIATTR_KPARAM_INFO
	.align		4
.L_11831:
        /*0068*/ 	.byte	0x04, 0x17
        /*006a*/ 	.short	(.L_11833 - .L_11832)
.L_11832:
        /*006c*/ 	.word	0x00000000
        /*0070*/ 	.short	0x0000
        /*0072*/ 	.short	0x0000
        /*0074*/ 	.byte	0x00, 0xf5, 0x21, 0x00


	//----- nvinfo : EIATTR_SPARSE_MMA_MASK
	.align		4
.L_11833:
        /*0078*/ 	.byte	0x03, 0x50
        /*007a*/ 	.short	0x0000


	//----- nvinfo : EIATTR_MAXREG_COUNT
	.align		4
        /*007c*/ 	.byte	0x03, 0x1b
        /*007e*/ 	.short	0x00ff


	//----- nvinfo : EIATTR_NUM_BARRIERS
	.align		4
        /*0080*/ 	.byte	0x02, 0x4c
        /*0082*/ 	.byte	0x01
	.zero		1


	//----- nvinfo : EIATTR_MERCURY_ISA_VERSION
	.align		4
        /*0084*/ 	.byte	0x03, 0x5f
        /*0086*/ 	.short	0x0101


	//----- nvinfo : EIATTR_VRC_CTA_INIT_COUNT
	.align		4
        /*0088*/ 	.byte	0x02, 0x4a
	.zero		1
	.zero		1


	//----- nvinfo : EIATTR_EXIT_INSTR_OFFSETS
	.align		4
        /*008c*/ 	.byte	0x04, 0x1c
        /*008e*/ 	.short	(.L_11835 - .L_11834)


	//   ....[0]....
.L_11834:
        /*0090*/ 	.word	0x00000150


	//   ....[1]....
        /*0094*/ 	.word	0x00003120


	//   ....[2]....
        /*0098*/ 	.word	0x00003750


	//----- nvinfo : EIATTR_CRS_STACK_SIZE
	.align		4
.L_11835:
        /*009c*/ 	.byte	0x04, 0x1e
        /*009e*/ 	.short	(.L_11837 - .L_11836)
.L_11836:
        /*00a0*/ 	.word	0x00000000


	//----- nvinfo : EIATTR_CBANK_PARAM_SIZE
	.align		4
.L_11837:
        /*00a4*/ 	.byte	0x03, 0x19
        /*00a6*/ 	.short	0x0038


	//----- nvinfo : EIATTR_PARAM_CBANK
	.align		4
        /*00a8*/ 	.byte	0x04, 0x0a
        /*00aa*/ 	.short	(.L_11839 - .L_11838)
	.align		4
.L_11838:
        /*00ac*/ 	.word	index@(.nv.constant0.contiguous_max3_i8)
        /*00b0*/ 	.short	0x0380
        /*00b2*/ 	.short	0x0038


	//----- nvinfo : EIATTR_SW_WAR
	.align		4
.L_11839:
        /*00b4*/ 	.byte	0x04, 0x36
        /*00b6*/ 	.short	(.L_11841 - .L_11840)
.L_11840:
        /*00b8*/ 	.word	0x00000008
.L_11841:


//--------------------- .nv.info.contiguous_max22_i8 --------------------------
	.section	.nv.info.contiguous_max22_i8,"",@"SHT_CUDA_INFO"
	.sectionflags	@""
	.align	4


	//----- nvinfo : EIATTR_CUDA_API_VERSION
	.align		4
        /*0000*/ 	.byte	0x04, 0x37
        /*0002*/ 	.short	(.L_11843 - .L_11842)
.L_11842:
        /*0004*/ 	.word	0x00000082


	//----- nvinfo : EIATTR_KPARAM_INFO
	.align		4
.L_11843:
        /*0008*/ 	.byte	0x04, 0x17
        /*000a*/ 	.short	(.L_11845 - .L_11844)
.L_11844:
        /*000c*/ 	.word	0x00000000
        /*0010*/ 	.short	0x0003
        /*0012*/ 	.short	0x0018
        /*0014*/ 	.byte	0x00, 0xf0, 0x21, 0x00


	//----- nvinfo : EIATTR_KPARAM_INFO
	.align		4
.L_11845:
        /*0018*/ 	.byte	0x04, 0x17
        /*001a*/ 	.short	(.L_11847 - .L_11846)
.L_11846:
        /*001c*/ 	.word	0x00000000
        /*0020*/ 	.short	0x0002
        /*0022*/ 	.short	0x0010
        /*0024*/ 	.byte	0x00, 0xf0, 0x21, 0x00


	//----- nvinfo : EIATTR_KPARAM_INFO
	.align		4
.L_11847:
        /*0028*/ 	.byte	0x04, 0x17
        /*002a*/ 	.short	(.L_11849 - .L_11848)
.L_11848:
        /*002c*/ 	.word	0x00000000
        /*0030*/ 	.short	0x0001
        /*0032*/ 	.short	0x0008
        /*0034*/ 	.byte	0x00, 0xf5, 0x21, 0x00


	//----- nvinfo : EIATTR_KPARAM_INFO
	.align		4
.L_11849:
        /*0038*/ 	.byte	0x04, 0x17
        /*003a*/ 	.short	(.L_11851 - .L_11850)
.L_11850:
        /*003c*/ 	.word	0x00000000
        /*0040*/ 	.short	0x0000
        /*0042*/ 	.short	0x0000
        /*0044*/ 	.byte	0x00, 0xf5, 0x21, 0x00


	//----- nvinfo : EIATTR_SPARSE_MMA_MASK
	.align		4
.L_11851:
        /*0048*/ 	.byte	0x03, 0x50
        /*004a*/ 	.short	0x0000


	//----- nvinfo : EIATTR_MAXREG_COUNT
	.align		4
        /*004c*/ 	.byte	0x03, 0x1b
        /*004e*/ 	.short	0x00ff


	//----- nvinfo : EIATTR_NUM_BARRIERS
	.align		4
        /*0050*/ 	.byte	0x02, 0x4c
        /*0052*/ 	.byte	0x01
	.zero		1


	//----- nvinfo : EIATTR_MERCURY_ISA_VERSION
	.align		4
        /*0054*/ 	.byte	0x03, 0x5f
        /*0056*/ 	.short	0x0101


	//----- nvinfo : EIATTR_VRC_CTA_INIT_COUNT
	.align		4
        /*0058*/ 	.byte	0x02, 0x4a
	.zero		1
	.zero		1


	//----- nvinfo : EIATTR_EXIT_INSTR_OFFSETS
	.align		4
        /*005c*/ 	.byte	0x04, 0x1c
        /*005e*/ 	.short	(.L_11853 - .L_11852)


	//   ....[0]....
.L_11852:
        /*0060*/ 	.word	0x000003f0


	//   ....[1]....
        /*0064*/ 	.word	0x000005e0


	//   ....[2]....
        /*0068*/ 	.word	0x000006f0


	//----- nvinfo : EIATTR_CRS_STACK_SIZE
	.align		4
.L_11853:
        /*006c*/ 	.byte	0x04, 0x1e
        /*006e*/ 	.short	(.L_11855 - .L_11854)
.L_11854:
        /*0070*/ 	.word	0x00000000


	//----- nvinfo : EIATTR_CBANK_PARAM_SIZE
	.align		4
.L_11855:
        /*0074*/ 	.byte	0x03, 0x19
        /*0076*/ 	.short	0x0020


	//----- nvinfo : EIATTR_PARAM_CBANK
	.align		4
        /*0078*/ 	.byte	0x04, 0x0a
        /*007a*/ 	.short	(.L_11857 - .L_11856)
	.align		4
.L_11856:
        /*007c*/ 	.word	index@(.nv.constant0.contiguous_max22_i8)
        /*0080*/ 	.short	0x0380
        /*0082*/ 	.short	0x0020


	//----- nvinfo : EIATTR_SW_WAR
	.align		4
.L_11857:
        /*0084*/ 	.byte	0x04, 0x36
        /*0086*/ 	.short	(.L_11859 - .L_11858)
.L_11858:
        /*0088*/ 	.word	0x00000008
.L_11859:


//--------------------- .nv.info.contiguous_max2_i8 --------------------------
	.section	.nv.info.contiguous_max2_i8,"",@"SHT_CUDA_INFO"
	.sectionflags	@""
	.align	4


	//----- nvinfo : EIATTR_CUDA_API_VERSION
	.align		4
        /*0000*/ 	.byte	0x04, 0x37
        /*0002*/ 	.short	(.L_11861 - .L_11860)
.L_11860:
        /*0004*/ 	.word	0x00000082


	//----- nvinfo : EIATTR_KPARAM_INFO
	.align		4
.L_11861:
        /*0008*/ 	.byte	0x04, 0x17
        /*000a*/ 	.short	(.L_11863 - .L_11862)
.L_11862:
        /*000c*/ 	.word	0x00000000
        /*0010*/ 	.short	0x0006
        /*0012*/ 	.short	0x0030
        /*0014*/ 	.byte	0x00, 0xf0, 0x21, 0x00


	//----- nvinfo : EIATTR_KPARAM_INFO
	.align		4
.L_11863:
        /*0018*/ 	.byte	0x04, 0x17
        /*001a*/ 	.short	(.L_11865 - .L_11864)
.L_11864:
        /*001c*/ 	.word	0x00000000
        /*0020*/ 	.short	0x0005
        /*0022*/ 	.short	0x0028
        /*0024*/ 	.byte	0x00, 0xf0, 0x21, 0x00


	//----- nvinfo : EIATTR_KPARAM_INFO
	.align		4
.L_11865:
        /*0028*/ 	.byte	0x04, 0x17
        /*002a*/ 	.short	(.L_11867 - .L_11866)
.L_11866:
        /*002c*/ 	.word	0x00000000
        /*0030*/ 	.short	0x0004
        /*0032*/ 	.short	0x0020
        /*0034*/ 	.byte	0x00, 0xf0, 0x21, 0x00


	//----- nvinfo : EIATTR_KPARAM_INFO
	.align		4
.L_11867:
        /*0038*/ 	.byte	0x04, 0x17
        /*003a*/ 	.short	(.L_11869 - .L_11868)
.L_11868:
        /*003c*/ 	.word	0x00000000
        /*0040*/ 	.short	0x0003
        /*0042*/ 	.short	0x0018
        /*0044*/ 	.byte	0x00, 0xf5, 0x21, 0x00


	//----- nvinfo : EIATTR_KPARAM_INFO
	.align		4
.L_11869:
        /*0048*/ 	.byte	0x04, 0x17
        /*004a*/ 	.short	(.L_11871 - .L_11870)
.L_11870:
        /*004c*/ 	.word	0x00000000
        /*0050*/ 	.short	0x0002
        /*0052*/ 	.short	0x0010
        /*0054*/ 	.byte	0x00, 0xf5, 0x21, 0x00


	//----- nvinfo : EIATTR_KPARAM_INFO
	.align		4
.L_11871:
        /*0058*/ 	.byte	0x04, 0x17
        /*005a*/ 	.short	(.L_11873 - .L_11872)
.L_11872:
        /*005c*/ 	.word	0x00000000
        /*0060*/ 	.short	0x0001
        /*0062*/ 	.short	0x0008
        /*0064*/ 	.byte	0x00, 0xf5, 0x21, 0x00


	//----- nvinfo : EIATTR_KPARAM_INFO
	.align		4
.L_11873:
        /*0068*/ 	.byte	0x04, 0x17
        /*006a*/ 	.short	(.L_11875 - .L_11874)
.L_11874:
        /*006c*/ 	.word	0x00000000
        /*0070*/ 	.short	0x0000
        /*0072*/ 	.short	0x0000
        /*0074*/ 	.byte	0x00, 0xf5, 0x21, 0x00


	//----- nvinfo : EIATTR_SPARSE_MMA_MASK
	.align		4
.L_11875:
        /*0078*/ 	.byte	0x03, 0x50
        /*007a*/ 	.short	0x0000


	//----- nvinfo : EIATTR_MAXREG_COUNT
	.align		4
        /*007c*/ 	.byte	0x03, 0x1b
        /*007e*/ 	.short	0x00ff


	//----- nvinfo : EIATTR_NUM_BARRIERS
	.align		4
        /*0080*/ 	.byte	0x02, 0x4c
        /*0082*/ 	.byte	0x01
	.zero		1


	//----- nvinfo : EIATTR_MERCURY_ISA_VERSION
	.align		4
        /*0084*/ 	.byte	0x03, 0x5f
        /*0086*/ 	.short	0x0101


	//----- nvinfo : EIATTR_VRC_CTA_INIT_COUNT
	.align		4
        /*0088*/ 	.byte	0x02, 0x4a
	.zero		1
	.zero		1


	//----- nvinfo : EIATTR_EXIT_INSTR_OFFSETS
	.align		4
        /*008c*/ 	.byte	0x04, 0x1c
        /*008e*/ 	.short	(.L_11877 - .L_11876)


	//   ....[0]....
.L_11876:
        /*0090*/ 	.word	0x00006760


	//   ....[1]....
        /*0094*/ 	.word	0x00006950


	//   ....[2]....
        /*0098*/ 	.word	0x00006a60


	//----- nvinfo : EIATTR_CRS_STACK_SIZE
	.align		4
.L_11877:
        /*009c*/ 	.byte	0x04, 0x1e
        /*009e*/ 	.short	(.L_11879 - .L_11878)
.L_11878:
        /*00a0*/ 	.word	0x00000000


	//----- nvinfo : EIATTR_CBANK_PARAM_SIZE
	.align		4
.L_11879:
        /*00a4*/ 	.byte	0x03, 0x19
        /*00a6*/ 	.short	0x0038


	//----- nvinfo : EIATTR_PARAM_CBANK
	.align		4
        /*00a8*/ 	.byte	0x04, 0x0a
        /*00aa*/ 	.short	(.L_11881 - .L_11880)
	.align		4
.L_11880:
        /*00ac*/ 	.word	index@(.nv.constant0.contiguous_max2_i8)
        /*00b0*/ 	.short	0x0380
        /*00b2*/ 	.short	0x0038


	//----- nvinfo : EIATTR_SW_WAR
	.align		4
.L_11881:
        /*00b4*/ 	.byte	0x04, 0x36
        /*00b6*/ 	.short	(.L_11883 - .L_11882)
.L_11882:
        /*00b8*/ 	.word	0x00000008
.L_11883:


//--------------------- .nv.info.uncontiguous_max_i8 --------------------------
	.section	.nv.info.uncontiguous_max_i8,"",@"SHT_CUDA_INFO"
	.sectionflags	@""
	.align	4


	//----- nvinfo : EIATTR_CUDA_API_VERSION
	.align		4
        /*0000*/ 	.byte	0x04, 0x37
        /*0002*/ 	.short	(.L_11885 - .L_11884)
.L_11884:
        /*0004*/ 	.word	0x00000082


	//----- nvinfo : EIATTR_KPARAM_INFO
	.align		4
.L_11885:
        /*0008*/ 	.byte	0x04, 0x17
        /*000a*/ 	.short	(.L_11887 - .L_11886)
.L_11886:
        /*000c*/ 	.word	0x00000000
        /*0010*/ 	.short	0x0005
        /*0012*/ 	.short	0x0028
        /*0014*/ 	.byte	0x00, 0xf0, 0x21, 0x00


	//----- nvinfo : EIATTR_KPARAM_INFO
	.align		4
.L_11887:
        /*0018*/ 	.byte	0x04, 0x17
        /*001a*/ 	.short	(.L_11889 - .L_11888)
.L_11888:
        /*001c*/ 	.word	0x00000000
        /*0020*/ 	.short	0x0004
        /*0022*/ 	.short	0x0020
        /*0024*/ 	.byte	0x00, 0xf0, 0x21, 0x00


	//----- nvinfo : EIATTR_KPARAM_INFO
	.align		4
.L_11889:
        /*0028*/ 	.byte	0x04, 0x17
        /*002a*/ 	.short	(.L_11891 - .L_11890)
.L_11890:
        /*002c*/ 	.word	0x00000000
        /*0030*/ 	.short	0x0003
        /*0032*/ 	.short	0x0018
        /*0034*/ 	.byte	0x00, 0xf5, 0x21, 0x00


	//----- nvinfo : EIATTR_KPARAM_INFO
	.align		4
.L_11891:
        /*0038*/ 	.byte	0x04, 0x17
        /*003a*/ 	.short	(.L_11893 - .L_11892)
.L_11892:
        /*003c*/ 	.word	0x00000000
        /*0040*/ 	.short	0x0002
        /*0042*/ 	.short	0x0010
        /*0044*/ 	.byte	0x00, 0xf5, 0x21, 0x00


	//----- nvinfo : EIATTR_KPARAM_INFO
	.align		4
.L_11893:
        /*0048*/ 	.byte	0x04, 0x17
        /*004a*/ 	.short	(.L_11895 - .L_11894)
.L_11894:
        /*004c*/ 	.word	0x00000000
        /*0050*/ 	.short	0x0001
        /*0052*/ 	.short	0x0008
        /*0054*/ 	.byte	0x00, 0xf5, 0x21, 0x00


	//----- nvinfo : EIATTR_KPARAM_INFO
	.align		4
.L_11895:
        /*0058*/ 	.byte	0x04, 0x17
        /*005a*/ 	.short	(.L_11897 - .L_11896)
.L_11896:
        /*005c*/ 	.word	0x00000000
        /*0060*/ 	.short	0x0000
        /*0062*/ 	.short	0x0000
        /*0064*/ 	.byte	0x00, 0xf5, 0x21, 0x00


	//----- nvinfo : EIATTR_SPARSE_MMA_MASK
	.align		4
.L_11897:
        /*0068*/ 	.byte	0x03, 0x50
        /*006a*/ 	.short	0x0000


	//----- nvinfo : EIATTR_MAXREG_COUNT
	.align		4
        /*006c*/ 	.byte	0x03, 0x1b
        /*006e*/ 	.short	0x00ff


	//----- nvinfo : EIATTR_NUM_BARRIERS
	.align		4
        /*0070*/ 	.byte	0x02, 0x4c
        /*0072*/ 	.byte	0x01
	.zero		1


	//----- nvinfo : EIATTR_MERCURY_ISA_VERSION
	.align		4
        /*0074*/ 	.byte	0x03, 0x5f
        /*0076*/ 	.short	0x0101


	//----- nvinfo : EIATTR_VRC_CTA_INIT_COUNT
	.align		4
        /*0078*/ 	.byte	0x02, 0x4a
	.zero		1
	.zero		1


	//----- nvinfo : EIATTR_EXIT_INSTR_OFFSETS
	.align		4
        /*007c*/ 	.byte	0x04, 0x1c
        /*007e*/ 	.short	(.L_11899 - .L_11898)


	//   ....[0]....
.L_11898:
        /*0080*/ 	.word	0x00006720


	//   ....[1]....
        /*0084*/ 	.word	0x00006910


	//   ....[2]....
        /*0088*/ 	.word	0x000069c0


	//----- nvinfo : EIATTR_CRS_STACK_SIZE
	.align		4
.L_11899:
        /*008c*/ 	.byte	0x04, 0x1e
        /*008e*/ 	.short	(.L_11901 - .L_11900)
.L_11900:
        /*0090*/ 	.word	0x00000000


	//----- nvinfo : EIATTR_CBANK_PARAM_SIZE
	.align		4
.L_11901:
        /*0094*/ 	.byte	0x03, 0x19
        /*0096*/ 	.short	0x0030


	//----- nvinfo : EIATTR_PARAM_CBANK
	.align		4
        /*0098*/ 	.byte	0x04, 0x0a
        /*009a*/ 	.short	(.L_11903 - .L_11902)
	.align		4
.L_11902:
        /*009c*/ 	.word	index@(.nv.constant0.uncontiguous_max_i8)
        /*00a0*/ 	.short	0x0380
        /*00a2*/ 	.short	0x0030


	//----- nvinfo : EIATTR_SW_WAR
	.align		4
.L_11903:
        /*00a4*/ 	.byte	0x04, 0x36
        /*00a6*/ 	.short	(.L_11905 - .L_11904)
.L_11904:
        /*00a8*/ 	.word	0x00000008
.L_11905:


//--------------------- .nv.info.contiguous_max_i8 --------------------------
	.section	.nv.info.contiguous_max_i8,"",@"SHT_CUDA_INFO"
	.sectionflags	@""
	.align	4


	//----- nvinfo : EIATTR_CUDA_API_VERSION
	.align		4
        /*0000*/ 	.byte	0x04, 0x37
        /*0002*/ 	.short	(.L_11907 - .L_11906)
.L_11906:
        /*0004*/ 	.word	0x00000082


	//----- nvinfo : EIATTR_KPARAM_INFO
	.align		4
.L_11907:
        /*0008*/ 	.byte	0x04, 0x17
        /*000a*/ 	.short	(.L_11909 - .L_11908)
.L_11908:
        /*000c*/ 	.word	0x00000000
        /*0010*/ 	.short	0x0002
        /*0012*/ 	.short	0x0010
        /*0014*/ 	.byte	0x00, 0xf0, 0x21, 0x00


	//----- nvinfo : EIATTR_KPARAM_INFO
	.align		4
.L_11909:
        /*0018*/ 	.byte	0x04, 0x17
        /*001a*/ 	.short	(.L_11911 - .L_11910)
.L_11910:
        /*001c*/ 	.word	0x00000000
        /*0020*/ 	.short	0x0001
        /*0022*/ 	.short	0x0008
        /*0024*/ 	.byte	0x00, 0xf5, 0x21, 0x00


	//----- nvinfo : EIATTR_KPARAM_INFO
	.align		4
.L_11911:
        /*0028*/ 	.byte	0x04, 0x17
        /*002a*/ 	.short	(.L_11913 - .L_11912)
.L_11912:
        /*002c*/ 	.word	0x00000000
        /*0030*/ 	.short	0x0000
        /*0032*/ 	.short	0x0000
        /*0034*/ 	.byte	0x00, 0xf5, 0x21, 0x00


	//----- nvinfo : EIATTR_SPARSE_MMA_MASK
	.align		4
.L_11913:
        /*0038*/ 	.byte	0x03, 0x50
        /*003a*/ 	.short	0x0000


	//----- nvinfo : EIATTR_MAXREG_COUNT
	.align		4
        /*003c*/ 	.byte	0x03, 0x1b
        /*003e*/ 	.short	0x00ff


	//----- nvinfo : EIATTR_NUM_BARRIERS
	.align		4
        /*0040*/ 	.byte	0x02, 0x4c
        /*0042*/ 	.byte	0x01
	.zero		1


	//----- nvinfo : EIATTR_MERCURY_ISA_VERSION
	.align		4
        /*0044*/ 	.byte	0x03, 0x5f
        /*0046*/ 	.short	0x0101


	//----- nvinfo : EIATTR_VRC_CTA_INIT_COUNT
	.align		4
        /*0048*/ 	.byte	0x02, 0x4a
	.zero		1
	.zero		1


	//----- nvinfo : EIATTR_EXIT_INSTR_OFFSETS
	.align		4
        /*004c*/ 	.byte	0x04, 0x1c
        /*004e*/ 	.short	(.L_11915 - .L_11914)


	//   ....[0]....
.L_11914:
        /*0050*/ 	.word	0x00000350


	//   ....[1]....
        /*0054*/ 	.word	0x00000540


	//   ....[2]....
        /*0058*/ 	.word	0x000005f0


	//----- nvinfo : EIATTR_CRS_STACK_SIZE
	.align		4
.L_11915:
        /*005c*/ 	.byte	0x04, 0x1e
        /*005e*/ 	.short	(.L_11917 - .L_11916)
.L_11916:
        /*0060*/ 	.word	0x00000000


	//----- nvinfo : EIATTR_CBANK_PARAM_SIZE
	.align		4
.L_11917:
        /*0064*/ 	.byte	0x03, 0x19
        /*0066*/ 	.short	0x0018


	//----- nvinfo : EIATTR_PARAM_CBANK
	.align		4
        /*0068*/ 	.byte	0x04, 0x0a
        /*006a*/ 	.short	(.L_11919 - .L_11918)
	.align		4
.L_11918:
        /*006c*/ 	.word	index@(.nv.constant0.contiguous_max_i8)
        /*0070*/ 	.short	0x0380
        /*0072*/ 	.short	0x0018


	//----- nvinfo : EIATTR_SW_WAR
	.align		4
.L_11919:
        /*0074*/ 	.byte	0x04, 0x36
        /*0076*/ 	.short	(.L_11921 - .L_11920)
.L_11920:
        /*0078*/ 	.word	0x00000008
.L_11921:


//--------------------- .nv.info.contiguous_max33_bool --------------------------
	.section	.nv.info.contiguous_max33_bool,"",@"SHT_CUDA_INFO"
	.sectionflags	@""
	.align	4


	//----- nvinfo : EIATTR_CUDA_API_VERSION
	.align		4
        /*0000*/ 	.byte	0x04, 0x37
        /*0002*/ 	.short	(.L_11923 - .L_11922)
.L_11922:
        /*0004*/ 	.word	0x00000082


	//----- nvinfo : EIATTR_KPARAM_INFO
	.align		4
.L_11923:
        /*0008*/ 	.byte	0x04, 0x17
        /*000a*/ 	.short	(.L_11925 - .L_11924)
.L_11924:
        /*000c*/ 	.word	0x00000000
        /*0010*/ 	.short	0x0004
        /*0012*/ 	.short	0x0020
        /*0014*/ 	.byte	0x00, 0xf0, 0x21, 0x00


	//----- nvinfo : EIATTR_KPARAM_INFO
	.align		4
.L_11925:
        /*0018*/ 	.byte	0x04, 0x17
        /*001a*/ 	.short	(.L_11927 - .L_11926)
.L_11926:
        /*001c*/ 	.word	0x00000000
        /*0020*/ 	.short	0x0003
        /*0022*/ 	.short	0x0018
        /*0024*/ 	.byte	0x00, 0xf0, 0x21, 0x00


	//----- nvinfo : EIATTR_KPARAM_INFO
	.align		4
.L_11927:
        /*0028*/ 	.byte	0x04, 0x17
        /*002a*/ 	.short	(.L_11929 - .L_11928)
.L_11928:
        /*002c*/ 	.word	0x00000000
        /*0030*/ 	.short	0x0002
        /*0032*/ 	.short	0x0010
        /*0034*/ 	.byte	0x00, 0xf0, 0x21, 0x00


	//----- nvinfo : EIATTR_KPARAM_INFO
	.align		4
.L_11929:
        /*0038*/ 	.byte	0x04, 0x17
        /*003a*/ 	.short	(.L_11931 - .L_11930)
.L_11930:
        /*003c*/ 	.word	0x00000000
        /*0040*/ 	.short	0x0001
        /*0042*/ 	.short	0x0008
        /*0044*/ 	.byte	0x00, 0xf5, 0x21, 0x00


	//----- nvinfo : EIATTR_KPARAM_INFO
	.align		4
.L_11931:
        /*0048*/ 	.byte	0x04, 0x17
        /*004a*/ 	.short	(.L_11933 - .L_11932)
.L_11932:
        /*004c*/ 	.word	0x00000000
        /*0050*/ 	.short	0x0000
        /*0052*/ 	.short	0x0000
        /*0054*/ 	.byte	0x00, 0xf5, 0x21, 0x00


	//----- nvinfo : EIATTR_SPARSE_MMA_MASK
	.align		4
.L_11933:
        /*0058*/ 	.byte	0x03, 0x50
        /*005a*/ 	.short	0x0000


	//----- nvinfo : EIATTR_MAXREG_COUNT
	.align		4
        /*005c*/ 	.byte	0x03, 0x1b
        /*005e*/ 	.short	0x00ff


	//----- nvinfo : EIATTR_NUM_BARRIERS
	.align		4
        /*0060*/ 	.byte	0x02, 0x4c
        /*0062*/ 	.byte	0x01
	.zero		1


	//----- nvinfo : EIATTR_MERCURY_ISA_VERSION
	.align		4
        /*0064*/ 	.byte	0x03, 0x5f
        /*0066*/ 	.short	0x0101


	//----- nvinfo : EIATTR_VRC_CTA_INIT_COUNT
	.align		4
        /*0068*/ 	.byte	0x02, 0x4a
	.zero		1
	.zero		1


	//----- nvinfo : EIATTR_EXIT_INSTR_OFFSETS
	.align		4
        /*006c*/ 	.byte	0x04, 0x1c
        /*006e*/ 	.short	(.L_11935 - .L_11934)


	//   ....[0]....
.L_11934:
        /*0070*/ 	.word	0x00000140


	//   ....[1]....
        /*0074*/ 	.word	0x000001e0


	//   ....[2]....
        /*0078*/ 	.word	0x00000830


	//----- nvinfo : EIATTR_CBANK_PARAM_SIZE
	.align		4
.L_11935:
        /*007c*/ 	.byte	0x03, 0x19
        /*007e*/ 	.short	0x0028


	//----- nvinfo : EIATTR_PARAM_CBANK
	.align		4
        /*0080*/ 	.byte	0x04, 0x0a
        /*0082*/ 	.short	(.L_11937 - .L_11936)
	.align		4
.L_11936:
        /*0084*/ 	.word	index@(.nv.constant0.contiguous_max33_bool)
        /*0088*/ 	.short	0x0380
        /*008a*/ 	.short	0x0028


	//----- nvinfo : EIATTR_SW_WAR
	.align		4
.L_11937:
        /*008c*/ 	.byte	0x04, 0x36
        /*008e*/ 	.short	(.L_11939 - .L_11938)
.L_11938:
        /*0090*/ 	.word	0x00000008
.L_11939:


//--------------------- .nv.info.contiguous_max3_bool --------------------------
	.section	.nv.info.contiguous_max3_bool,"",@"SHT_CUDA_INFO"
	.sectionflags	@""
	.align	4


	//----- nvinfo : EIATTR_CUDA_API_VERSION
	.align		4
        /*0000*/ 	.byte	0x04, 0x37
        /*0002*/ 	.short	(.L_11941 - .L_11940)
.L_11940:
        /*0004*/ 	.word	0x00000082


	//----- nvinfo : EIATTR_KPARAM_INFO
	.align		4
.L_11941:
        /*0008*/ 	.byte	0x04, 0x17
        /*000a*/ 	.short	(.L_11943 - .L_11942)
.L_11942:
        /*000c*/ 	.word	0x00000000
        /*0010*/ 	.short	0x0006
        /*0012*/ 	.short	0x0030
        /*0014*/ 	.byte	0x00, 0xf0, 0x21, 0x00


	//----- nvinfo : EIATTR_KPARAM_INFO
	.align		4
.L_11943:
        /*0018*/ 	.byte	0x04, 0x17
        /*001a*/ 	.short	(.L_11945 - .L_11944)
.L_11944:
        /*001c*/ 	.word	0x00000000
        /*0020*/ 	.short	0x0005
        /*0022*/ 	.short	0x0028
        /*0024*/ 	.byte	0x00, 0xf0, 0x21, 0x00


	//----- nvinfo : EIATTR_KPARAM_INFO
	.align		4
.L_11945:
        /*0028*/ 	.byte	0x04, 0x17
        /*002a*/ 	.short	(.L_11947 - .L_11946)
.L_11946:
        /*002c*/ 	.word	0x00000000
        /*0030*/ 	.short	0x0004
        /*0032*/ 	.short	0x0020
        /*0034*/ 	.byte	0x00, 0xf0, 0x21, 0x00


	//----- nvinfo : EIATTR_KPARAM_INFO
	.align		4
.L_11947:
        /*0038*/ 	.byte	0x04, 0x17
        /*003a*/ 	.short	(.L_11949 - .L_11948)
.L_11948:
        /*003c*/ 	.word	0x00000000
        /*0040*/ 	.short	0x0003
        /*0042*/ 	.short	0x0018
        /*0044*/ 	.byte	0x00, 0xf5, 0x21, 0x00


	//----- nvinfo : EIATTR_KPARAM_INFO
	.align		4
.L_11949:
        /*0048*/ 	.byte	0x04, 0x17
        /*004a*/ 	.short	(.L_11951 - .L_11950)
.L_11950:
        /*004c*/ 	.word	0x00000000
        /*0050*/ 	.short	0x0002
        /*0052*/ 	.short	0x0010
        /*0054*/ 	.byte	0x00, 0xf5, 0x21, 0x00


	//----- nvinfo : EIATTR_KPARAM_INFO
	.align		4
.L_11951:
        /*0058*/ 	.byte	0x04, 0x17
        /*005a*/ 	.short	(.L_11953 - .L_11952)
.L_11952:
        /*005c*/ 	.word	0x00000000
        /*0060*/ 	.short	0x0001
        /*0062*/ 	.short	0x0008
        /*0064*/ 	.byte	0x00, 0xf5, 0x21, 0x00


	//----- nvinfo : EIATTR_KPARAM_INFO
	.align		4
.L_11953:
        /*0068*/ 	.byte	0x04, 0x17
        /*006a*/ 	.short	(.L_11955 - .L_11954)
.L_11954:
        /*006c*/ 	.word	0x00000000
        /*0070*/ 	.short	0x0000
        /*0072*/ 	.short	0x0000
        /*0074*/ 	.byte	0x00, 0xf5, 0x21, 0x00


	//----- nvinfo : EIATTR_SPARSE_MMA_MASK
	.align		4
.L_11955:
        /*0078*/ 	.byte	0x03, 0x50
        /*007a*/ 	.short	0x0000


	//----- nvinfo : EIATTR_MAXREG_COUNT
	.align		4
        /*007c*/ 	.byte	0x03, 0x1b
        /*007e*/ 	.short	0x00ff


	//----- nvinfo : EIATTR_NUM_BARRIERS
	.align		4
        /*0080*/ 	.byte	0x02, 0x4c
        /*0082*/ 	.byte	0x01
	.zero		1


	//----- nvinfo : EIATTR_MERCURY_ISA_VERSION
	.align		4
        /*0084*/ 	.byte	0x03, 0x5f
        /*0086*/ 	.short	0x0101


	//----- nvinfo : EIATTR_VRC_CTA_INIT_COUNT
	.align		4
        /*0088*/ 	.byte	0x02, 0x4a
	.zero		1
	.zero		1


	//----- nvinfo : EIATTR_EXIT_INSTR_OFFSETS
	.align		4
        /*008c*/ 	.byte	0x04, 0x1c
        /*008e*/ 	.short	(.L_11957 - .L_11956)


	//   ....[0]....
.L_11956:
        /*0090*/ 	.word	0x00000140


	//   ....[1]....
        /*0094*/ 	.word	0x00003110


	//   ....[2]....
        /*0098*/ 	.word	0x000037f0


	//----- nvinfo : EIATTR_CRS_STACK_SIZE
	.align		4
.L_11957:
        /*009c*/ 	.byte	0x04, 0x1e
        /*009e*/ 	.short	(.L_11959 - .L_11958)
.L_11958:
        /*00a0*/ 	.word	0x00000000


	//----- nvinfo : EIATTR_CBANK_PARAM_SIZE
	.align		4
.L_11959:
        /*00a4*/ 	.byte	0x03, 0x19
        /*00a6*/ 	.short	0x0038


	//----- nvinfo : EIATTR_PARAM_CBANK
	.align		4
        /*00a8*/ 	.byte	0x04, 0x0a
        /*00aa*/ 	.short	(.L_11961 - .L_11960)
	.align		4
.L_11960:
        /*00ac*/ 	.word	index@(.nv.constant0.contiguous_max3_bool)
        /*00b0*/ 	.short	0x0380
        /*00b2*/ 	.short	0x0038


	//----- nvinfo : EIATTR_SW_WAR
	.align		4
.L_11961:
        /*00b4*/ 	.byte	0x04, 0x36
        /*00b6*/ 	.short	(.L_11963 - .L_11962)
.L_11962:
        /*00b8*/ 	.word	0x00000008
.L_11963:


//--------------------- .nv.info.contiguous_max22_bool --------------------------
	.section	.nv.info.contiguous_max22_bool,"",@"SHT_CUDA_INFO"
	.sectionflags	@""
	.align	4


	//----- nvinfo : EIATTR_CUDA_API_VERSION
	.align		4
        /*0000*/ 	.byte	0x04, 0x37
        /*0002*/ 	.short	(.L_11965 - .L_11964)
.L_11964:
        /*0004*/ 	.word	0x00000082


	//----- nvinfo : EIATTR_KPARAM_INFO
	.align		4
.L_11965:
        /*0008*/ 	.byte	0x04, 0x17
        /*000a*/ 	.short	(.L_11967 - .L_11966)
.L_11966:
        /*000c*/ 	.word	0x00000000
        /*0010*/ 	.short	0x0003
        /*0012*/ 	.short	0x0018
        /*0014*/ 	.byte	0x00, 0xf0, 0x21, 0x00


	//----- nvinfo : EIATTR_KPARAM_INFO
	.align		4
.L_11967:
        /*0018*/ 	.byte	0x04, 0x17
        /*001a*/ 	.short	(.L_11969 - .L_11968)
.L_11968:
        /*001c*/ 	.word	0x00000000
        /*0020*/ 	.short	0x0002
        /*0022*/ 	.short	0x0010
        /*0024*/ 	.byte	0x00, 0xf0, 0x21, 0x00


	//----- nvinfo : EIATTR_KPARAM_INFO
	.align		4
.L_11969:
        /*0028*/ 	.byte	0x04, 0x17
        /*002a*/ 	.short	(.L_11971 - .L_11970)
.L_11970:
        /*002c*/ 	.word	0x00000000
        /*0030*/ 	.short	0x0001
        /*0032*/ 	.short	0x0008
        /*0034*/ 	.byte	0x00, 0xf5, 0x21, 0x00


	//----- nvinfo : EIATTR_KPARAM_INFO
	.align		4
.L_11971:
        /*0038*/ 	.byte	0x04, 0x17
        /*003a*/ 	.short	(.L_11973 - .L_11972)
.L_11972:
        /*003c*/ 	.word	0x00000000
        /*0040*/ 	.short	0x0000
        /*0042*/ 	.short	0x0000
        /*0044*/ 	.byte	0x00, 0xf5, 0x21, 0x00


	//----- nvinfo : EIATTR_SPARSE_MMA_MASK
	.align		4
.L_11973:
        /*0048*/ 	.byte	0x03, 0x50
        /*004a*/ 	.short	0x0000


	//----- nvinfo : EIATTR_MAXREG_COUNT
	.align		4
        /*004c*/ 	.byte	0x03, 0x1b
        /*004e*/ 	.short	0x00ff


	//----- nvinfo : EIATTR_NUM_BARRIERS
	.align		4
        /*0050*/ 	.byte	0x02, 0x4c
        /*0052*/ 	.byte	0x01
	.zero		1


	//----- nvinfo : EIATTR_MERCURY_ISA_VERSION
	.align		4
        /*0054*/ 	.byte	0x03, 0x5f
        /*0056*/ 	.short	0x0101


	//----- nvinfo : EIATTR_VRC_CTA_INIT_COUNT
	.align		4
        /*0058*/ 	.byte	0x02, 0x4a
	.zero		1
	.zero		1


	//----- nvinfo : EIATTR_EXIT_INSTR_OFFSETS
	.align		4
        /*005c*/ 	.byte	0x04, 0x1c
        /*005e*/ 	.short	(.L_11975 - .L_11974)


	//   ....[0]....
.L_11974:
        /*0060*/ 	.word	0x000003f0


	//   ....[1]....
        /*0064*/ 	.word	0x000005f0


	//   ....[2]....
        /*0068*/ 	.word	0x00000700


	//----- nvinfo : EIATTR_CRS_STACK_SIZE
	.align		4
.L_11975:
        /*006c*/ 	.byte	0x04, 0x1e
        /*006e*/ 	.short	(.L_11977 - .L_11976)
.L_11976:
        /*0070*/ 	.word	0x00000000


	//----- nvinfo : EIATTR_CBANK_PARAM_SIZE
	.align		4
.L_11977:
        /*0074*/ 	.byte	0x03, 0x19
        /*0076*/ 	.short	0x0020


	//----- nvinfo : EIATTR_PARAM_CBANK
	.align		4
        /*0078*/ 	.byte	0x04, 0x0a
        /*007a*/ 	.short	(.L_11979 - .L_11978)
	.align		4
.L_11978:
        /*007c*/ 	.word	index@(.nv.constant0.contiguous_max22_bool)
        /*0080*/ 	.short	0x0380
        /*0082*/ 	.short	0x0020


	//----- nvinfo : EIATTR_SW_WAR
	.align		4
.L_11979:
        /*0084*/ 	.byte	0x04, 0x36
        /*0086*/ 	.short	(.L_11981 - .L_11980)
.L_11980:
        /*0088*/ 	.word	0x00000008
.L_11981:


//--------------------- .nv.info.contiguous_max2_bool --------------------------
	.section	.nv.info.contiguous_max2_bool,"",@"SHT_CUDA_INFO"
	.sectionflags	@""
	.align	4


	//----- nvinfo : EIATTR_CUDA_API_VERSION
	.align		4
        /*0000*/ 	.byte	0x04, 0x37
        /*0002*/ 	.short	(.L_11983 - .L_11982)
.L_11982:
        /*0004*/ 	.word	0x00000082


	//----- nvinfo : EIATTR_KPARAM_INFO
	.align		4
.L_11983:
        /*0008*/ 	.byte	0x04, 0x17
        /*000a*/ 	.short	(.L_11985 - .L_11984)
.L_11984:
        /*000c*/ 	.word	0x00000000
        /*0010*/ 	.short	0x0006
        /*0012*/ 	.short	0x0030
        /*0014*/ 	.byte	0x00, 0xf0, 0x21, 0x00


	//----- nvinfo : EIATTR_KPARAM_INFO
	.align		4
.L_11985:
        /*0018*/ 	.byte	0x04, 0x17
        /*001a*/ 	.short	(.L_11987 - .L_11986)
.L_11986:
        /*001c*/ 	.word	0x00000000
        /*0020*/ 	.short	0x0005
        /*0022*/ 	.short	0x0028
        /*0024*/ 	.byte	0x00, 0xf0, 0x21, 0x00


	//----- nvinfo : EIATTR_KPARAM_INFO
	.align		4
.L_11987:
        /*0028*/ 	.byte	0x04, 0x17
        /*002a*/ 	.short	(.L_11989 - .L_11988)
.L_11988:
        /*002c*/ 	.word	0x00000000
        /*0030*/ 	.short	0x0004
        /*0032*/ 	.short	0x0020
        /*0034*/ 	.byte	0x00, 0xf0, 0x21, 0x00


	//----- nvinfo : EIATTR_KPARAM_INFO
	.align		4
.L_11989:
        /*0038*/ 	.byte	0x04, 0x17
        /*003a*/ 	.short	(.L_11991 - .L_11990)
.L_11990:
        /*003c*/ 	.word	0x00000000
        /*0040*/ 	.short	0x0003
        /*0042*/ 	.short	0x0018
        /*0044*/ 	.byte	0x00, 0xf5, 0x21, 0x00


	//----- nvinfo : EIATTR_KPARAM_INFO
	.align		4
.L_11991:
        /*0048*/ 	.byte	0x04, 0x17
        /*004a*/ 	.short	(.L_11993 - .L_11992)
.L_11992:
        /*004c*/ 	.word	0x00000000
        /*0050*/ 	.short	0x0002
        /*0052*/ 	.short	0x0010
        /*0054*/ 	.byte	0x00, 0xf5, 0x21, 0x00


	//----- nvinfo : EIATTR_KPARAM_INFO
	.align		4
.L_11993:
        /*0058*/ 	.byte	0x04, 0x17
        /*005a*/ 	.short	(.L_11995 - .L_11994)
.L_11994:
        /*005c*/ 	.word	0x00000000
        /*0060*/ 	.short	0x0001
        /*0062*/ 	.short	0x0008
        /*0064*/ 	.byte	0x00, 0xf5, 0x21, 0x00


	//----- nvinfo : EIATTR_KPARAM_INFO
	.align		4
.L_11995:
        /*0068*/ 	.byte	0x04, 0x17
        /*006a*/ 	.short	(.L_11997 - .L_11996)
.L_11996:
        /*006c*/ 	.word	0x00000000
        /*0070*/ 	.short	0x0000
        /*0072*/ 	.short	0x0000
        /*0074*/ 	.byte	0x00, 0xf5, 0x21, 0x00


	//----- nvinfo : EIATTR_SPARSE_MMA_MASK
	.align		4
.L_11997:
        /*0078*/ 	.byte	0x03, 0x50
        /*007a*/ 	.short	0x0000


	//----- nvinfo : EIATTR_MAXREG_COUNT
	.align		4
        /*007c*/ 	.byte	0x03, 0x1b
        /*007e*/ 	.short	0x00ff


	//----- nvinfo : EIATTR_NUM_BARRIERS
	.align		4
        /*0080*/ 	.byte	0x02, 0x4c
        /*0082*/ 	.byte	0x01
	.zero		1


	//----- nvinfo : EIATTR_MERCURY_ISA_VERSION
	.align		4
        /*0084*/ 	.byte	0x03, 0x5f
        /*0086*/ 	.short	0x0101


	//----- nvinfo : EIATTR_VRC_CTA_INIT_COUNT
	.align		4
        /*0088*/ 	.byte	0x02, 0x4a
	.zero		1
	.zero		1


	//----- nvinfo : EIATTR_EXIT_INSTR_OFFSETS
	.align		4
        /*008c*/ 	.byte	0x04, 0x1c
        /*008e*/ 	.short	(.L_11999 - .L_11998)


	//   ....[0]....
.L_11998:
        /*0090*/ 	.word	0x00006770


	//   ....[1]....
        /*0094*/ 	.word	0x00006970


	//   ....[2]....
        /*0098*/ 	.word	0x00006a80


	//----- nvinfo : EIATTR_CRS_STACK_SIZE
	.align		4
.L_11999:
        /*009c*/ 	.byte	0x04, 0x1e
        /*009e*/ 	.short	(.L_12001 - .L_12000)
.L_12000:
        /*00a0*/ 	.word	0x00000000


	//----- nvinfo : EIATTR_CBANK_PARAM_SIZE
	.align		4
.L_12001:
        /*00a4*/ 	.byte	0x03, 0x19
        /*00a6*/ 	.short	0x0038


	//----- nvinfo : EIATTR_PARAM_CBANK
	.align		4
        /*00a8*/ 	.byte	0x04, 0x0a
        /*00aa*/ 	.short	(.L_12003 - .L_12002)
	.align		4
.L_12002:
        /*00ac*/ 	.word	index@(.nv.constant0.contiguous_max2_bool)
        /*00b0*/ 	.short	0x0380
        /*00b2*/ 	.short	0x0038


	//----- nvinfo : EIATTR_SW_WAR
	.align		4
.L_12003:
        /*00b4*/ 	.byte	0x04, 0x36
        /*00b6*/ 	.short	(.L_12005 - .L_12004)
.L_12004:
        /*00b8*/ 	.word	0x00000008
.L_12005:


//--------------------- .nv.info.uncontiguous_max_bool --------------------------
	.section	.nv.info.uncontiguous_max_bool,"",@"SHT_CUDA_INFO"
	.sectionflags	@""
	.align	4


	//----- nvinfo : EIATTR_CUDA_API_VERSION
	.align		4
        /*0000*/ 	.byte	0x04, 0x37
        /*0002*/ 	.short	(.L_12007 - .L_12006)
.L_12006:
        /*0004*/ 	.word	0x00000082


	//----- nvinfo : EIATTR_KPARAM_INFO
	.align		4
.L_12007:
        /*0008*/ 	.byte	0x04, 0x17
        /*000a*/ 	.short	(.L_12009 - .L_12008)
.L_12008:
        /*000c*/ 	.word	0x00000000
        /*0010*/ 	.short	0x0005
        /*0012*/ 	.short	0x0028
        /*0014*/ 	.byte	0x00, 0xf0, 0x21, 0x00


	//----- nvinfo : EIATTR_KPARAM_INFO
	.align		4
.L_12009:
        /*0018*/ 	.byte	0x04, 0x17
        /*001a*/ 	.short	(.L_12011 - .L_12010)
.L_12010:
        /*001c*/ 	.word	0x00000000
        /*0020*/ 	.short	0x0004
        /*0022*/ 	.short	0x0020
        /*0024*/ 	.byte	0x00, 0xf0, 0x21, 0x00


	//----- nvinfo : EIATTR_KPARAM_INFO
	.align		4
.L_12011:
        /*0028*/ 	.byte	0x04, 0x17
        /*002a*/ 	.short	(.L_12013 - .L_12012)
.L_12012:
        /*002c*/ 	.word	0x00000000
        /*0030*/ 	.short	0x0003
        /*0032*/ 	.short	0x0018
        /*0034*/ 	.byte	0x00, 0xf5, 0x21, 0x00


	//----- nvinfo : EIATTR_KPARAM_INFO
	.align		4
.L_12013:
        /*0038*/ 	.byte	0x04, 0x17
        /*003a*/ 	.short	(.L_12015 - .L_12014)
.L_12014:
        /*003c*/ 	.word	0x00000000
        /*0040*/ 	.short	0x0002
        /*0042*/ 	.short	0x0010
        /*0044*/ 	.byte	0x00, 0xf5, 0x21, 0x00


	//----- nvinfo : EIATTR_KPARAM_INFO
	.align		4
.L_12015:
        /*0048*/ 	.byte	0x04, 0x17
        /*004a*/ 	.short	(.L_12017 - .L_12016)
.L_12016:
        /*004c*/ 	.word	0x00000000
        /*0050*/ 	.short	0x0001
        /*0052*/ 	.short	0x0008
        /*0054*/ 	.byte	0x00, 0xf5, 0x21, 0x00


	//----- nvinfo : EIATTR_KPARAM_INFO
	.align		4
.L_12017:
        /*0058*/ 	.byte	0x04, 0x17
        /*005a*/ 	.short	(.L_12019 - .L_12018)
.L_12018:
        /*005c*/ 	.word	0x00000000
        /*0060*/ 	.short	0x0000
        /*0062*/ 	.short	0x0000
        /*0064*/ 	.byte	0x00, 0xf5, 0x21, 0x00


	//----- nvinfo : EIATTR_SPARSE_MMA_MASK
	.align		4
.L_12019:
        /*0068*/ 	.byte	0x03, 0x50
        /*006a*/ 	.short	0x0000


	//----- nvinfo : EIATTR_MAXREG_COUNT
	.align		4
        /*006c*/ 	.byte	0x03, 0x1b
        /*006e*/ 	.short	0x00ff


	//----- nvinfo : EIATTR_NUM_BARRIERS
	.align		4
        /*0070*/ 	.byte	0x02, 0x4c
        /*0072*/ 	.byte	0x01
	.zero		1


	//----- nvinfo : EIATTR_MERCURY_ISA_VERSION
	.align		4
        /*0074*/ 	.byte	0x03, 0x5f
        /*0076*/ 	.short	0x0101


	//----- nvinfo : EIATTR_VRC_CTA_INIT_COUNT
	.align		4
        /*0078*/ 	.byte	0x02, 0x4a
	.zero		1
	.zero		1


	//----- nvinfo : EIATTR_EXIT_INSTR_OFFSETS
	.align		4
        /*007c*/ 	.byte	0x04, 0x1c
        /*007e*/ 	.short	(.L_12021 - .L_12020)


	//   ....[0]....
.L_12020:
        /*0080*/ 	.word	0x00006730


	//   ....[1]....
        /*0084*/ 	.word	0x00006930


	//   ....[2]....
        /*0088*/ 	.word	0x000069e0


	//----- nvinfo : EIATTR_CRS_STACK_SIZE
	.align		4
.L_12021:
        /*008c*/ 	.byte	0x04, 0x1e
        /*008e*/ 	.short	(.L_12023 - .L_12022)
.L_12022:
        /*0090*/ 	.word	0x00000000


	//----- nvinfo : EIATTR_CBANK_PARAM_SIZE
	.align		4
.L_12023:
        /*0094*/ 	.byte	0x03, 0x19
        /*0096*/ 	.short	0x0030


	//----- nvinfo : EIATTR_PARAM_CBANK
	.align		4
        /*0098*/ 	.byte	0x04, 0x0a
        /*009a*/ 	.short	(.L_12025 - .L_12024)
	.align		4
.L_12024:
        /*009c*/ 	.word	index@(.nv.constant0.uncontiguous_max_bool)
        /*00a0*/ 	.short	0x0380
        /*00a2*/ 	.short	0x0030


	//----- nvinfo : EIATTR_SW_WAR
	.align		4
.L_12025:
        /*00a4*/ 	.byte	0x04, 0x36
        /*00a6*/ 	.short	(.L_12027 - .L_12026)
.L_12026:
        /*00a8*/ 	.word	0x00000008
.L_12027:


//--------------------- .nv.info.contiguous_max_bool --------------------------
	.section	.nv.info.contiguous_max_bool,"",@"SHT_CUDA_INFO"
	.sectionflags	@""
	.align	4


	//----- nvinfo : EIATTR_CUDA_API_VERSION
	.align		4
        /*0000*/ 	.byte	0x04, 0x37
        /*0002*/ 	.short	(.L_12029 - .L_12028)
.L_12028:
        /*0004*/ 	.word	0x00000082


	//----- nvinfo : EIATTR_KPARAM_INFO
	.align		4
.L_12029:
        /*0008*/ 	.byte	0x04, 0x17
        /*000a*/ 	.short	(.L_12031 - .L_12030)
.L_12030:
        /*000c*/ 	.word	0x00000000
        /*0010*/ 	.short	0x0002
        /*0012*/ 	.short	0x0010
        /*0014*/ 	.byte	0x00, 0xf0, 0x21, 0x00


	//----- nvinfo : EIATTR_KPARAM_INFO
	.align		4
.L_12031:
        /*0018*/ 	.byte	0x04, 0x17
        /*001a*/ 	.short	(.L_12033 - .L_12032)
.L_12032:
        /*001c*/ 	.word	0x00000000
        /*0020*/ 	.short	0x0001
        /*0022*/ 	.short	0x0008
        /*0024*/ 	.byte	0x00, 0xf5, 0x21, 0x00


	//----- nvinfo : EIATTR_KPARAM_INFO
	.align		4
.L_12033:
        /*0028*/ 	.byte	0x04, 0x17
        /*002a*/ 	.short	(.L_12035 - .L_12034)
.L_12034:
        /*002c*/ 	.word	0x00000000
        /*0030*/ 	.short	0x0000
        /*0032*/ 	.short	0x0000
        /*0034*/ 	.byte	0x00, 0xf5, 0x21, 0x00


	//----- nvinfo : EIATTR_SPARSE_MMA_MASK
	.align		4
.L_12035:
        /*0038*/ 	.byte	0x03, 0x50
        /*003a*/ 	.short	0x0000


	//----- nvinfo : EIATTR_MAXREG_COUNT
	.align		4
        /*003c*/ 	.byte	0x03, 0x1b
        /*003e*/ 	.short	0x00ff


	//----- nvinfo : EIATTR_NUM_BARRIERS
	.align		4
        /*0040*/ 	.byte	0x02, 0x4c
        /*0042*/ 	.byte	0x01
	.zero		1


	//----- nvinfo : EIATTR_MERCURY_ISA_VERSION
	.align		4
        /*0044*/ 	.byte	0x03, 0x5f
        /*0046*/ 	.short	0x0101


	//----- nvinfo : EIATTR_VRC_CTA_INIT_COUNT
	.align		4
        /*0048*/ 	.byte	0x02, 0x4a
	.zero		1
	.zero		1


	//----- nvinfo : EIATTR_EXIT_INSTR_OFFSETS
	.align		4
        /*004c*/ 	.byte	0x04, 0x1c
        /*004e*/ 	.short	(.L_12037 - .L_12036)


	//   ....[0]....
.L_12036:
        /*0050*/ 	.word	0x00000350


	//   ....[1]....
        /*0054*/ 	.word	0x00000550


	//   ....[2]....
        /*0058*/ 	.word	0x00000600


	//----- nvinfo : EIATTR_CRS_STACK_SIZE
	.align		4
.L_12037:
        /*005c*/ 	.byte	0x04, 0x1e
        /*005e*/ 	.short	(.L_12039 - .L_12038)
.L_12038:
        /*0060*/ 	.word	0x00000000


	//----- nvinfo : EIATTR_CBANK_PARAM_SIZE
	.align		4
.L_12039:
        /*0064*/ 	.byte	0x03, 0x19
        /*0066*/ 	.short	0x0018


	//----- nvinfo : EIATTR_PARAM_CBANK
	.align		4
        /*0068*/ 	.byte	0x04, 0x0a
        /*006a*/ 	.short	(.L_12041 - .L_12040)
	.align		4
.L_12040:
        /*006c*/ 	.word	index@(.nv.constant0.contiguous_max_bool)
        /*0070*/ 	.short	0x0380
        /*0072*/ 	.short	0x0018


	//----- nvinfo : EIATTR_SW_WAR
	.align		4
.L_12041:
        /*0074*/ 	.byte	0x04, 0x36
        /*0076*/ 	.short	(.L_12043 - .L_12042)
.L_12042:
        /*0078*/ 	.word	0x00000008
.L_12043:


//--------------------- .nv.info.contiguous_min33_bf16 --------------------------
	.section	.nv.info.contiguous_min33_bf16,"",@"SHT_CUDA_INFO"
	.sectionflags	@""
	.align	4


	//----- nvinfo : EIATTR_CUDA_API_VERSION
	.align		4
        /*0000*/ 	.byte	0x04, 0x37
        /*0002*/ 	.short	(.L_12045 - .L_12044)
.L_12044:
        /*0004*/ 	.word	0x00000082


	//----- nvinfo : EIATTR_KPARAM_INFO
	.align		4
.L_12045:
        /*0008*/ 	.byte	0x04, 0x17
        /*000a*/ 	.short	(.L_12047 - .L_12046)
.L_12046:
        /*000c*/ 	.word	0x00000000
        /*0010*/ 	.short	0x0004
        /*0012*/ 	.short	0x0020
        /*0014*/ 	.byte	0x00, 0xf0, 0x21, 0x00


	//----- nvinfo : EIATTR_KPARAM_INFO
	.align		4
.L_12047:
        /*0018*/ 	.byte	0x04, 0x17
        /*001a*/ 	.short	(.L_12049 - .L_12048)
.L_12048:
        /*001c*/ 	.word	0x00000000
        /*0020*/ 	.short	0x0003
        /*0022*/ 	.short	0x0018
        /*0024*/ 	.byte	0x00, 0xf0, 0x21, 0x00


	//----- nvinfo : EIATTR_KPARAM_INFO
	.align		4
.L_12049:
        /*0028*/ 	.byte	0x04, 0x17
        /*002a*/ 	.short	(.L_12051 - .L_12050)
.L_12050:
        /*002c*/ 	.word	0x00000000
        /*0030*/ 	.short	0x0002
        /*0032*/ 	.short	0x0010
        /*0034*/ 	.byte	0x00, 0xf0, 0x21, 0x00


	//----- nvinfo : EIATTR_KPARAM_INFO
	.align		4
.L_12051:
        /*0038*/ 	.byte	0x04, 0x17
        /*003a*/ 	.short	(.L_12053 - .L_12052)
.L_12052:
        /*003c*/ 	.word	0x00000000
        /*0040*/ 	.short	0x0001
        /*0042*/ 	.short	0x0008
        /*0044*/ 	.byte	0x00, 0xf5, 0x21, 0x00


	//----- nvinfo : EIATTR_KPARAM_INFO
	.align		4
.L_12053:
        /*0048*/ 	.byte	0x04, 0x17
        /*004a*/ 	.short	(.L_12055 - .L_12054)
.L_12054:
        /*004c*/ 	.word	0x00000000
        /*0050*/ 	.short	0x0000
        /*0052*/ 	.short	0x0000
        /*0054*/ 	.byte	0x00, 0xf5, 0x21, 0x00


	//----- nvinfo : EIATTR_SPARSE_MMA_MASK
	.align		4
.L_12055:
        /*0058*/ 	.byte	0x03, 0x50
        /*005a*/ 	.short	0x0000


	//----- nvinfo : EIATTR_MAXREG_COUNT
	.align		4
        /*005c*/ 	.byte	0x03, 0x1b
        /*005e*/ 	.short	0x00ff


	//----- nvinfo : EIATTR_NUM_BARRIERS
	.align		4
        /*0060*/ 	.byte	0x02, 0x4c
        /*0062*/ 	.byte	0x01
	.zero		1


	//----- nvinfo : EIATTR_MERCURY_ISA_VERSION
	.align		4
        /*0064*/ 	.byte	0x03, 0x5f
        /*0066*/ 	.short	0x0101


	//----- nvinfo : EIATTR_VRC_CTA_INIT_COUNT
	.align		4
        /*0068*/ 	.byte	0x02, 0x4a
	.zero		1
	.zero		1


	//----- nvinfo : EIATTR_EXIT_INSTR_OFFSETS
	.align		4
        /*006c*/ 	.byte	0x04, 0x1c
        /*006e*/ 	.short	(.L_12057 - .L_12056)


	//   ....[0]....
.L_12056:
        /*0070*/ 	.word	0x00000160


	//   ....[1]....
        /*0074*/ 	.word	0x000001f0


	//   ....[2]....
        /*0078*/ 	.word	0x00000a40


	//----- nvinfo : EIATTR_CBANK_PARAM_SIZE
	.align		4
.L_12057:
        /*007c*/ 	.byte	0x03, 0x19
        /*007e*/ 	.short	0x0028


	//----- nvinfo : EIATTR_PARAM_CBANK
	.align		4
        /*0080*/ 	.byte	0x04, 0x0a
        /*0082*/ 	.short	(.L_12059 - .L_12058)
	.align		4
.L_12058:
        /*0084*/ 	.word	index@(.nv.constant0.contiguous_min33_bf16)
        /*0088*/ 	.short	0x0380
        /*008a*/ 	.short	0x0028


	//----- nvinfo : EIATTR_SW_WAR
	.align		4
.L_12059:
        /*008c*/ 	.byte	0x04, 0x36
        /*008e*/ 	.short	(.L_12061 - .L_12060)
.L_12060:
        /*0090*/ 	.word	0x00000008
.L_12061:


//--------------------- .nv.info.contiguous_min3_bf16 --------------------------
	.section	.nv.info.contiguous_min3_bf16,"",@"SHT_CUDA_INFO"
	.sectionflags	@""
	.align	4


	//----- nvinfo : EIATTR_CUDA_API_VERSION
	.align		4
        /*0000*/ 	.byte	0x04, 0x37
        /*0002*/ 	.short	(.L_12063 - .L_12062)
.L_12062:
        /*0004*/ 	.word	0x00000082


	//----- nvinfo : EIATTR_KPARAM_INFO
	.align		4
.L_12063:
        /*0008*/ 	.byte	0x04, 0x17
        /*000a*/ 	.short	(.L_12065 - .L_12064)
.L_12064:
        /*000c*/ 	.word	0x00000000
        /*0010*/ 	.short	0x0006
        /*0012*/ 	.short	0x0030
        /*0014*/ 	.byte	0x00, 0xf0, 0x21, 0x00


	//----- nvinfo : EIATTR_KPARAM_INFO
	.align		4
.L_12065:
        /*0018*/ 	.byte	0x04, 0x17
        /*001a*/ 	.short	(.L_12067 - .L_12066)
.L_12066:
        /*001c*/ 	.word	0x00000000
        /*0020*/ 	.short	0x0005
        /*0022*/ 	.short	0x0028
        /*0024*/ 	.byte	0x00, 0xf0, 0x21, 0x00


	//----- nvinfo : EIATTR_KPARAM_INFO
	.align		4
.L_12067:
        /*0028*/ 	.byte	0x04, 0x17
        /*002a*/ 	.short	(.L_12069 - .L_12068)
.L_12068:
        /*002c*/ 	.word	0x00000000
        /*0030*/ 	.short	0x0004
        /*0032*/ 	.short	0x0020
        /*0034*/ 	.byte	0x00, 0xf0, 0x21, 0x00


	//----- nvinfo : EIATTR_KPARAM_INFO
	.align		4
.L_12069:
        /*0038*/ 	.byte	0x04, 0x17
        /*003a*/ 	.short	(.L_12071 - .L_12070)
.L_12070:
        /*003c*/ 	.word	0x00000000
        /*0040*/ 	.short	0x0003
        /*0042*/ 	.short	0x0018
        /*0044*/ 	.byte	0x00, 0xf5, 0x21, 0x00


	//----- nvinfo : EIATTR_KPARAM_INFO
	.align		4
.L_12071:
        /*0048*/ 	.byte	0x04, 0x17
        /*004a*/ 	.short	(.L_12073 - .L_12072)
.L_12072:
        /*004c*/ 	.word	0x00000000
        /*0050*/ 	.short	0x0002
        /*0052*/ 	.short	0x0010
        /*0054*/ 	.byte	0x00, 0xf5, 0x21, 0x00


	//----- nvinfo : EIATTR_KPARAM_INFO
	.align		4
.L_12073:
        /*0058*/ 	.byte	0x04, 0x17
        /*005a*/ 	.short	(.L_12075 - .L_12074)
.L_12074:
        /*005c*/ 	.word	0x00000000
        /*0060*/ 	.short	0x0001
        /*0062*/ 	.short	0x0008
        /*0064*/ 	.byte	0x00, 0xf5, 0x21, 0x00


	//----- nvinfo : EIATTR_KPARAM_INFO
	.align		4
.L_12075:
        /*0068*/ 	.byte	0x04, 0x17
        /*006a*/ 	.short	(.L_12077 - .L_12076)
.L_12076:
        /*006c*/ 	.word	0x00000000
        /*0070*/ 	.short	0x0000
        /*0072*/ 	.short	0x0000
        /*0074*/ 	.byte	0x00, 0xf5, 0x21, 0x00


	//----- nvinfo : EIATTR_SPARSE_MMA_MASK
	.align		4
.L_12077:
        /*0078*/ 	.byte	0x03, 0x50
        /*007a*/ 	.short	0x0000


	//----- nvinfo : EIATTR_MAXREG_COUNT
	.align		4
        /*007c*/ 	.byte	0x03, 0x1b
        /*007e*/ 	.short	0x00ff


	//----- nvinfo : EIATTR_NUM_BARRIERS
	.align		4
        /*0080*/ 	.byte	0x02, 0x4c
        /*0082*/ 	.byte	0x01
	.zero		1


	//----- nvinfo : EIATTR_MERCURY_ISA_VERSION
	.align		4
        /*0084*/ 	.byte	0x03, 0x5f
        /*0086*/ 	.short	0x0101


	//----- nvinfo : EIATTR_VRC_CTA_INIT_COUNT
	.align		4
        /*0088*/ 	.byte	0x02, 0x4a
	.zero		1
	.zero		1


	//----- nvinfo : EIATTR_EXIT_INSTR_OFFSETS
	.align		4
        /*008c*/ 	.byte	0x04, 0x1c
        /*008e*/ 	.short	(.L_12079 - .L_12078)


	//   ....[0]....
.L_12078:
        /*0090*/ 	.word	0x00000160


	//   ....[1]....
        /*0094*/ 	.word	0x00003120


	//   ....[2]....
        /*0098*/ 	.word	0x000039e0


	//----- nvinfo : EIATTR_CRS_STACK_SIZE
	.align		4
.L_12079:
        /*009c*/ 	.byte	0x04, 0x1e
        /*009e*/ 	.short	(.L_12081 - .L_12080)
.L_12080:
        /*00a0*/ 	.word	0x00000000


	//----- nvinfo : EIATTR_CBANK_PARAM_SIZE
	.align		4
.L_12081:
        /*00a4*/ 	.byte	0x03, 0x19
        /*00a6*/ 	.short	0x0038


	//----- nvinfo : EIATTR_PARAM_CBANK
	.align		4
        /*00a8*/ 	.byte	0x04, 0x0a
        /*00aa*/ 	.short	(.L_12083 - .L_12082)
	.align		4
.L_12082:
        /*00ac*/ 	.word	index@(.nv.constant0.contiguous_min3_bf16)
        /*00b0*/ 	.short	0x0380
        /*00b2*/ 	.short	0x0038


	//----- nvinfo : EIATTR_SW_WAR
	.align		4
.L_12083:
        /*00b4*/ 	.byte	0x04, 0x36
        /*00b6*/ 	.short	(.L_12085 - .L_12084)
.L_12084:
        /*00b8*/ 	.word	0x00000008
.L_12085:


//--------------------- .nv.info.contiguous_min22_bf16 --------------------------
	.section	.nv.info.contiguous_min22_bf16,"",@"SHT_CUDA_INFO"
	.sectionflags	@""
	.align	4


	//----- nvinfo : EIATTR_CUDA_API_VERSION
	.align		4
        /*0000*/ 	.byte	0x04, 0x37
        /*0002*/ 	.short	(.L_12087 - .L_12086)
.L_12086:
        /*0004*/ 	.word	0x00000082


	//----- nvinfo : EIATTR_KPARAM_INFO
	.align		4
.L_12087:
        /*0008*/ 	.byte	0x04, 0x17
        /*000a*/ 	.short	(.L_12089 - .L_12088)
.L_12088:
        /*000c*/ 	.word	0x00000000
        /*0010*/ 	.short	0x0003
        /*0012*/ 	.short	0x0018
        /*0014*/ 	.byte	0x00, 0xf0, 0x21, 0x00


	//----- nvinfo : EIATTR_KPARAM_INFO
	.align		4
.L_12089:
        /*0018*/ 	.byte	0x04, 0x17
        /*001a*/ 	.short	(.L_12091 - .L_12090)
.L_12090:
        /*001c*/ 	.word	0x00000000
        /*0020*/ 	.short	0x0002
        /*0022*/ 	.short	0x0010
        /*0024*/ 	.byte	0x00, 0xf0, 0x21, 0x00


	//----- nvinfo : EIATTR_KPARAM_INFO
	.align		4
.L_12091:
        /*0028*/ 	.byte	0x04, 0x17
        /*002a*/ 	.short	(.L_12093 - .L_12092)
.L_12092:
        /*002c*/ 	.word	0x00000000
        /*0030*/ 	.short	0x0001
        /*0032*/ 	.short	0x0008
        /*0034*/ 	.byte	0x00, 0xf5, 0x21, 0x00


	//----- nvinfo : EIATTR_KPARAM_INFO
	.align		4
.L_12093:
        /*0038*/ 	.byte	0x04, 0x17
        /*003a*/ 	.short	(.L_12095 - .L_12094)
.L_12094:
        /*003c*/ 	.word	0x00000000
        /*0040*/ 	.short	0x0000
        /*0042*/ 	.short	0x0000
        /*0044*/ 	.byte	0x00, 0xf5, 0x21, 0x00


	//----- nvinfo : EIATTR_SPARSE_MMA_MASK
	.align		4
.L_12095:
        /*0048*/ 	.byte	0x03, 0x50
        /*004a*/ 	.short	0x0000


	//----- nvinfo : EIATTR_MAXREG_COUNT
	.align		4
        /*004c*/ 	.byte	0x03, 0x1b
        /*004e*/ 	.short	0x00ff


	//----- nvinfo : EIATTR_NUM_BARRIERS
	.align		4
        /*0050*/ 	.byte	0x02, 0x4c
        /*0052*/ 	.byte	0x01
	.zero		1


	//----- nvinfo : EIATTR_MERCURY_ISA_VERSION
	.align		4
        /*0054*/ 	.byte	0x03, 0x5f
        /*0056*/ 	.short	0x0101


	//----- nvinfo : EIATTR_VRC_CTA_INIT_COUNT
	.align		4
        /*0058*/ 	.byte	0x02, 0x4a
	.zero		1
	.zero		1


	//----- nvinfo : EIATTR_EXIT_INSTR_OFFSETS
	.align		4
        /*005c*/ 	.byte	0x04, 0x1c
        /*005e*/ 	.short	(.L_12097 - .L_12096)


	//   ....[0]....
.L_12096:
        /*0060*/ 	.word	0x00000410


	//   ....[1]....
        /*0064*/ 	.word	0x00000560


	//   ....[2]....
        /*0068*/ 	.word	0x00000670


	//----- nvinfo : EIATTR_CRS_STACK_SIZE
	.align		4
.L_12097:
        /*006c*/ 	.byte	0x04, 0x1e
        /*006e*/ 	.short	(.L_12099 - .L_12098)
.L_12098:
        /*0070*/ 	.word	0x00000000


	//----- nvinfo : EIATTR_CBANK_PARAM_SIZE
	.align		4
.L_12099:
        /*0074*/ 	.byte	0x03, 0x19
        /*0076*/ 	.short	0x0020


	//----- nvinfo : EIATTR_PARAM_CBANK
	.align		4
        /*0078*/ 	.byte	0x04, 0x0a
        /*007a*/ 	.short	(.L_12101 - .L_12100)
	.align		4
.L_12100:
        /*007c*/ 	.word	index@(.nv.constant0.contiguous_min22_bf16)
        /*0080*/ 	.short	0x0380
        /*0082*/ 	.short	0x0020


	//----- nvinfo : EIATTR_SW_WAR
	.align		4
.L_12101:
        /*0084*/ 	.byte	0x04, 0x36
        /*0086*/ 	.short	(.L_12103 - .L_12102)
.L_12102:
        /*0088*/ 	.word	0x00000008
.L_12103:


//--------------------- .nv.info.contiguous_min2_bf16 --------------------------
	.section	.nv.info.contiguous_min2_bf16,"",@"SHT_CUDA_INFO"
	.sectionflags	@""
	.align	4


	//----- nvinfo : EIATTR_CUDA_API_VERSION
	.align		4
        /*0000*/ 	.byte	0x04, 0x37
        /*0002*/ 	.short	(.L_12105 - .L_12104)
.L_12104:
        /*0004*/ 	.word	0x00000082


	//----- nvinfo : EIATTR_KPARAM_INFO
	.align		4
.L_12105:
        /*0008*/ 	.byte	0x04, 0x17
        /*000a*/ 	.short	(.L_12107 - .L_12106)
.L_12106:
        /*000c*/ 	.word	0x00000000
        /*0010*/ 	.short	0x0006
        /*0012*/ 	.short	0x0030
        /*0014*/ 	.byte	0x00, 0xf0, 0x21, 0x00


	//----- nvinfo : EIATTR_KPARAM_INFO
	.align		4
.L_12107:
        /*0018*/ 	.byte	0x04, 0x17
        /*001a*/ 	.short	(.L_12109 - .L_12108)
.L_12108:
        /*001c*/ 	.word	0x00000000
        /*0020*/ 	.short	0x0005
        /*0022*/ 	.short	0x0028
        /*0024*/ 	.byte	0x00, 0xf0, 0x21, 0x00


	//----- nvinfo : EIATTR_KPARAM_INFO
	.align		4
.L_12109:
        /*0028*/ 	.byte	0x04, 0x17
        /*002a*/ 	.short	(.L_12111 - .L_12110)
.L_12110:
        /*002c*/ 	.word	0x00000000
        /*0030*/ 	.short	0x0004
        /*0032*/ 	.short	0x0020
        /*0034*/ 	.byte	0x00, 0xf0, 0x21, 0x00


	//----- nvinfo : EIATTR_KPARAM_INFO
	.align		4
.L_12111:
        /*0038*/ 	.byte	0x04, 0x17
        /*003a*/ 	.short	(.L_12113 - .L_12112)
.L_12112:
        /*003c*/ 	.word	0x00000000
        /*0040*/ 	.short	0x0003
        /*0042*/ 	.short	0x0018
        /*0044*/ 	.byte	0x00, 0xf5, 0x21, 0x00


	//----- nvinfo : EIATTR_KPARAM_INFO
	.align		4
.L_12113:
        /*0048*/ 	.byte	0x04, 0x17
        /*004a*/ 	.short	(.L_12115 - .L_12114)
.L_12114:
        /*004c*/ 	.word	0x00000000
        /*0050*/ 	.short	0x0002
        /*0052*/ 	.short	0x0010
        /*0054*/ 	.byte	0x00, 0xf5, 0x21, 0x00


	//----- nvinfo : EIATTR_KPARAM_INFO
	.align		4
.L_12115:
        /*0058*/ 	.byte	0x04, 0x17
        /*005a*/ 	.short	(.L_12117 - .L_12116)
.L_12116:
        /*005c*/ 	.word	0x00000000
        /*0060*/ 	.short	0x0001
        /*0062*/ 	.short	0x0008
        /*0064*/ 	.byte	0x00, 0xf5, 0x21, 0x00


	//----- nvinfo : EIATTR_KPARAM_INFO
	.align		4
.L_12117:
        /*0068*/ 	.byte	0x04, 0x17
        /*006a*/ 	.short	(.L_12119 - .L_12118)
.L_12118:
        /*006c*/ 	.word	0x00000000
        /*0070*/ 	.short	0x0000
        /*0072*/ 	.short	0x0000
        /*0074*/ 	.byte	0x00, 0xf5, 0x21, 0x00


	//----- nvinfo : EIATTR_SPARSE_MMA_MASK
	.align		4
.L_12119:
        /*0078*/ 	.byte	0x03, 0x50
        /*007a*/ 	.short	0x0000


	//----- nvinfo : EIATTR_MAXREG_COUNT
	.align		4
        /*007c*/ 	.byte	0x03, 0x1b
        /*007e*/ 	.short	0x00ff


	//----- nvinfo : EIATTR_NUM_BARRIERS
	.align		4
        /*0080*/ 	.byte	0x02, 0x4c
        /*0082*/ 	.byte	0x01
	.zero		1


	//----- nvinfo : EIATTR_MERCURY_ISA_VERSION
	.align		4
        /*0084*/ 	.byte	0x03, 0x5f
        /*0086*/ 	.short	0x0101


	//----- nvinfo : EIATTR_VRC_CTA_INIT_COUNT
	.align		4
        /*0088*/ 	.byte	0x02, 0x4a
	.zero		1
	.zero		1


	//----- nvinfo : EIATTR_EXIT_INSTR_OFFSETS
	.align		4
        /*008c*/ 	.byte	0x04, 0x1c
        /*008e*/ 	.short	(.L_12121 - .L_12120)


	//   ....[0]....
.L_12120:
        /*0090*/ 	.word	0x00006800


	//   ....[1]....
        /*0094*/ 	.word	0x00006950


	//   ....[2]....
        /*0098*/ 	.word	0x00006a60


	//----- nvinfo : EIATTR_CRS_STACK_SIZE
	.align		4
.L_12121:
        /*009c*/ 	.byte	0x04, 0x1e
        /*009e*/ 	.short	(.L_12123 - .L_12122)
.L_12122:
        /*00a0*/ 	.word	0x00000000


	//----- nvinfo : EIATTR_CBANK_PARAM_SIZE
	.align		4
.L_12123:
        /*00a4*/ 	.byte	0x03, 0x19
        /*00a6*/ 	.short	0x0038


	//----- nvinfo : EIATTR_PARAM_CBANK
	.align		4
        /*00a8*/ 	.byte	0x04, 0x0a
        /*00aa*/ 	.short	(.L_12125 - .L_12124)
	.align		4
.L_12124:
        /*00ac*/ 	.word	index@(.nv.constant0.contiguous_min2_bf16)
        /*00b0*/ 	.short	0x0380
        /*00b2*/ 	.short	0x0038


	//----- nvinfo : EIATTR_SW_WAR
	.align		4
.L_12125:
        /*00b4*/ 	.byte	0x04, 0x36
        /*00b6*/ 	.short	(.L_12127 - .L_12126)
.L_12126:
        /*00b8*/ 	.word	0x00000008
.L_12127:


//--------------------- .nv.info.uncontiguous_min_bf16 --------------------------
	.section	.nv.info.uncontiguous_min_bf16,"",@"SHT_CUDA_INFO"
	.sectionflags	@""
	.align	4


	//----- nvinfo : EIATTR_CUDA_API_VERSION
	.align		4
        /*0000*/ 	.byte	0x04, 0x37
        /*0002*/ 	.short	(.L_12129 - .L_12128)
.L_12128:
        /*0004*/ 	.word	0x00000082


	//----- nvinfo : EIATTR_KPARAM_INFO
	.align		4
.L_12129:
        /*0008*/ 	.byte	0x04, 0x17
        /*000a*/ 	.short	(.L_12131 - .L_12130)
.L_12130:
        /*000c*/ 	.word	0x00000000
        /*0010*/ 	.short	0x0005
        /*0012*/ 	.short	0x0028
        /*0014*/ 	.byte	0x00, 0xf0, 0x21, 0x00


	//----- nvinfo : EIATTR_KPARAM_INFO
	.align		4
.L_12131:
        /*0018*/ 	.byte	0x04, 0x17
        /*001a*/ 	.short	(.L_12133 - .L_12132)
.L_12132:
        /*001c*/ 	.word	0x00000000
        /*0020*/ 	.short	0x0004
        /*0022*/ 	.short	0x0020
        /*0024*/ 	.byte	0x00, 0xf0, 0x21, 0x00


	//----- nvinfo : EIATTR_KPARAM_INFO
	.align		4
.L_12133:
        /*0028*/ 	.byte	0x04, 0x17
        /*002a*/ 	.short	(.L_12135 - .L_12134)
.L_12134:
        /*002c*/ 	.word	0x00000000
        /*0030*/ 	.short	0x0003
        /*0032*/ 	.short	0x0018
        /*0034*/ 	.byte	0x00, 0xf5, 0x21, 0x00


	//----- nvinfo : EIATTR_KPARAM_INFO
	.align		4
.L_12135:
        /*0038*/ 	.byte	0x04, 0x17
        /*003a*/ 	.short	(.L_12137 - .L_12136)
.L_12136:
        /*003c*/ 	.word	0x00000000
        /*0040*/ 	.short	0x0002
        /*0042*/ 	.short	0x0010
        /*0044*/ 	.byte	0x00, 0xf5, 0x21, 0x00


	//----- nvinfo : EIATTR_KPARAM_INFO
	.align		4
.L_12137:
        /*0048*/ 	.byte	0x04, 0x17
        /*004a*/ 	.short	(.L_12139 - .L_12138)
.L_12138:
        /*004c*/ 	.word	0x00000000
        /*0050*/ 	.short	0x0001
        /*0052*/ 	.short	0x0008
        /*0054*/ 	.byte	0x00, 0xf5, 0x21, 0x00


	//----- nvinfo : EIATTR_KPARAM_INFO
	.align		4
.L_12139:
        /*0058*/ 	.byte	0x04, 0x17
        /*005a*/ 	.short	(.L_12141 - .L_12140)
.L_12140:
        /*005c*/ 	.word	0x00000000
        /*0060*/ 	.short	0x0000
        /*0062*/ 	.short	0x0000
        /*0064*/ 	.byte	0x00, 0xf5, 0x21, 0x00


	//----- nvinfo : EIATTR_SPARSE_MMA_MASK
	.align		4
.L_12141:
        /*0068*/ 	.byte	0x03, 0x50
        /*006a*/ 	.short	0x0000


	//----- nvinfo : EIATTR_MAXREG_COUNT
	.align		4
        /*006c*/ 	.byte	0x03, 0x1b
        /*006e*/ 	.short	0x00ff


	//----- nvinfo : EIATTR_NUM_BARRIERS
	.align		4
        /*0070*/ 	.byte	0x02, 0x4c
        /*0072*/ 	.byte	0x01
	.zero		1


	//----- nvinfo : EIATTR_MERCURY_ISA_VERSION
	.align		4
        /*0074*/ 	.byte	0x03, 0x5f
        /*0076*/ 	.short	0x0101


	//----- nvinfo : EIATTR_INT_WARP_WIDE_INSTR_OFFSETS
	.align		4
        /*0078*/ 	.byte	0x04, 0x31
        /*007a*/ 	.short	(.L_12143 - .L_12142)


	//   ....[0]....
.L_12142:
        /*007c*/ 	.word	0x00006650


	//----- nvinfo : EIATTR_VRC_CTA_INIT_COUNT
	.align		4
.L_12143:
        /*0080*/ 	.byte	0x02, 0x4a
	.zero		1
	.zero		1


	//----- nvinfo : EIATTR_EXIT_INSTR_OFFSETS
	.align		4
        /*0084*/ 	.byte	0x04, 0x1c
        /*0086*/ 	.short	(.L_12145 - .L_12144)


	//   ....[0]....
.L_12144:
        /*0088*/ 	.word	0x000066f0


	//   ....[1]....
        /*008c*/ 	.word	0x00006840


	//   ....[2]....
        /*0090*/ 	.word	0x000068c0


	//----- nvinfo : EIATTR_CRS_STACK_SIZE
	.align		4
.L_12145:
        /*0094*/ 	.byte	0x04, 0x1e
        /*0096*/ 	.short	(.L_12147 - .L_12146)
.L_12146:
        /*0098*/ 	.word	0x00000000


	//----- nvinfo : EIATTR_CBANK_PARAM_SIZE
	.align		4
.L_12147:
        /*009c*/ 	.byte	0x03, 0x19
        /*009e*/ 	.short	0x0030


	//----- nvinfo : EIATTR_PARAM_CBANK
	.align		4
        /*00a0*/ 	.byte	0x04, 0x0a
        /*00a2*/ 	.short	(.L_12149 - .L_12148)
	.align		4
.L_12148:
        /*00a4*/ 	.word	index@(.nv.constant0.uncontiguous_min_bf16)
        /*00a8*/ 	.short	0x0380
        /*00aa*/ 	.short	0x0030


	//----- nvinfo : EIATTR_SW_WAR
	.align		4
.L_12149:
        /*00ac*/ 	.byte	0x04, 0x36
        /*00ae*/ 	.short	(.L_12151 - .L_12150)
.L_12150:
        /*00b0*/ 	.word	0x00000008
.L_12151:


//--------------------- .nv.info.contiguous_min_bf16 --------------------------
	.section	.nv.info.contiguous_min_bf16,"",@"SHT_CUDA_INFO"
	.sectionflags	@""
	.align	4


	//----- nvinfo : EIATTR_CUDA_API_VERSION
	.align		4
        /*0000*/ 	.byte	0x04, 0x37
        /*0002*/ 	.short	(.L_12153 - .L_12152)
.L_12152:
        /*0004*/ 	.word	0x00000082


	//----- nvinfo : EIATTR_KPARAM_INFO
	.align		4
.L_12153:
        /*0008*/ 	.byte	0x04, 0x17
        /*000a*/ 	.short	(.L_12155 - .L_12154)
.L_12154:
        /*000c*/ 	.word	0x00000000
        /*0010*/ 	.short	0x0002
        /*0012*/ 	.short	0x0010
        /*0014*/ 	.byte	0x00, 0xf0, 0x21, 0x00


	//----- nvinfo : EIATTR_KPARAM_INFO
	.align		4
.L_12155:
        /*0018*/ 	.byte	0x04, 0x17
        /*001a*/ 	.short	(.L_12157 - .L_12156)
.L_12156:
        /*001c*/ 	.word	0x00000000
        /*0020*/ 	.short	0x0001
        /*0022*/ 	.short	0x0008
        /*0024*/ 	.byte	0x00, 0xf5, 0x21, 0x00


	//----- nvinfo : EIATTR_KPARAM_INFO
	.align		4
.L_12157:
        /*0028*/ 	.byte	0x04, 0x17
        /*002a*/ 	.short	(.L_12159 - .L_12158)
.L_12158:
        /*002c*/ 	.word	0x00000000
        /*0030*/ 	.short	0x0000
        /*0032*/ 	.short	0x0000
        /*0034*/ 	.byte	0x00, 0xf5, 0x21, 0x00


	//----- nvinfo : EIATTR_SPARSE_MMA_MASK
	.align		4
.L_12159:
        /*0038*/ 	.byte	0x03, 0x50
        /*003a*/ 	.short	0x0000


	//----- nvinfo : EIATTR_MAXREG_COUNT
	.align		4
        /*003c*/ 	.byte	0x03, 0x1b
        /*003e*/ 	.short	0x00ff


	//----- nvinfo : EIATTR_NUM_BARRIERS
	.align		4
        /*0040*/ 	.byte	0x02, 0x4c
        /*0042*/ 	.byte	0x01
	.zero		1


	//----- nvinfo : EIATTR_MERCURY_ISA_VERSION
	.align		4
        /*0044*/ 	.byte	0x03, 0x5f
        /*0046*/ 	.short	0x0101


	//----- nvinfo : EIATTR_INT_WARP_WIDE_INSTR_OFFSETS
	.align		4
        /*0048*/ 	.byte	0x04, 0x31
        /*004a*/ 	.short	(.L_12161 - .L_12160)


	//   ....[0]....
.L_12160:
        /*004c*/ 	.word	0x000002b0


	//----- nvinfo : EIATTR_VRC_CTA_INIT_COUNT
	.align		4
.L_12161:
        /*0050*/ 	.byte	0x02, 0x4a
	.zero		1
	.zero		1


	//----- nvinfo : EIATTR_EXIT_INSTR_OFFSETS
	.align		4
        /*0054*/ 	.byte	0x04, 0x1c
        /*0056*/ 	.short	(.L_12163 - .L_12162)


	//   ....[0]....
.L_12162:
        /*0058*/ 	.word	0x00000350


	//   ....[1]....
        /*005c*/ 	.word	0x000004a0


	//   ....[2]....
        /*0060*/ 	.word	0x00000520


	//----- nvinfo : EIATTR_CRS_STACK_SIZE
	.align		4
.L_12163:
        /*0064*/ 	.byte	0x04, 0x1e
        /*0066*/ 	.short	(.L_12165 - .L_12164)
.L_12164:
        /*0068*/ 	.word	0x00000000


	//----- nvinfo : EIATTR_CBANK_PARAM_SIZE
	.align		4
.L_12165:
        /*006c*/ 	.byte	0x03, 0x19
        /*006e*/ 	.short	0x0018


	//----- nvinfo : EIATTR_PARAM_CBANK
	.align		4
        /*0070*/ 	.byte	0x04, 0x0a
        /*0072*/ 	.short	(.L_12167 - .L_12166)
	.align		4
.L_12166:
        /*0074*/ 	.word	index@(.nv.constant0.contiguous_min_bf16)
        /*0078*/ 	.short	0x0380
        /*007a*/ 	.short	0x0018


	//----- nvinfo : EIATTR_SW_WAR
	.align		4
.L_12167:
        /*007c*/ 	.byte	0x04, 0x36
        /*007e*/ 	.short	(.L_12169 - .L_12168)
.L_12168:
        /*0080*/ 	.word	0x00000008
.L_12169:


//--------------------- .nv.info.contiguous_min33_f16 --------------------------
	.section	.nv.info.contiguous_min33_f16,"",@"SHT_CUDA_INFO"
	.sectionflags	@""
	.align	4


	//----- nvinfo : EIATTR_CUDA_API_VERSION
	.align		4
        /*0000*/ 	.byte	0x04, 0x37
        /*0002*/ 	.short	(.L_12171 - .L_12170)
.L_12170:
        /*0004*/ 	.word	0x00000082


	//----- nvinfo : EIATTR_KPARAM_INFO
	.align		4
.L_12171:
        /*0008*/ 	.byte	0x04, 0x17
        /*000a*/ 	.short	(.L_12173 - .L_12172)
.L_12172:
        /*000c*/ 	.word	0x00000000
        /*0010*/ 	.short	0x0004
        /*0012*/ 	.short	0x0020
        /*0014*/ 	.byte	0x00, 0xf0, 0x21, 0x00


	//----- nvinfo : EIATTR_KPARAM_INFO
	.align		4
.L_12173:
        /*0018*/ 	.byte	0x04, 0x17
        /*001a*/ 	.short	(.L_12175 - .L_12174)
.L_12174:
        /*001c*/ 	.word	0x00000000
        /*0020*/ 	.short	0x0003
        /*0022*/ 	.short	0x0018
        /*0024*/ 	.byte	0x00, 0xf0, 0x21, 0x00


	//----- nvinfo : EIATTR_KPARAM_INFO
	.align		4
.L_12175:
        /*0028*/ 	.byte	0x04, 0x17
        /*002a*/ 	.short	(.L_12177 - .L_12176)
.L_12176:
        /*002c*/ 	.word	0x00000000
        /*0030*/ 	.short	0x0002
        /*0032*/ 	.short	0x0010
        /*0034*/ 	.byte	0x00, 0xf0, 0x21, 0x00


	//----- nvinfo : EIATTR_KPARAM_INFO
	.align		4
.L_12177:
        /*0038*/ 	.byte	0x04, 0x17
        /*003a*/ 	.short	(.L_12179 - .L_12178)
.L_12178:
        /*003c*/ 	.word	0x00000000
        /*0040*/ 	.short	0x0001
        /*0042*/ 	.short	0x0008
        /*0044*/ 	.byte	0x00, 0xf5, 0x21, 0x00


	//----- nvinfo : EIATTR_KPARAM_INFO
	.align		4
.L_12179:
        /*0048*/ 	.byte	0x04, 0x17
        /*004a*/ 	.short	(.L_12181 - .L_12180)
.L_12180:
        /*004c*/ 	.word	0x00000000
        /*0050*/ 	.short	0x0000
        /*0052*/ 	.short	0x0000
        /*0054*/ 	.byte	0x00, 0xf5, 0x21, 0x00


	//----- nvinfo : EIATTR_SPARSE_MMA_MASK
	.align		4
.L_12181:
        /*0058*/ 	.byte	0x03, 0x50
        /*005a*/ 	.short	0x0000


	//----- nvinfo : EIATTR_MAXREG_COUNT
	.align		4
        /*005c*/ 	.byte	0x03, 0x1b
        /*005e*/ 	.short	0x00ff


	//----- nvinfo : EIATTR_NUM_BARRIERS
	.align		4
        /*0060*/ 	.byte	0x02, 0x4c
        /*0062*/ 	.byte	0x01
	.zero		1


	//----- nvinfo : EIATTR_MERCURY_ISA_VERSION
	.align		4
        /*0064*/ 	.byte	0x03, 0x5f
        /*0066*/ 	.short	0x0101


	//----- nvinfo : EIATTR_VRC_CTA_INIT_COUNT
	.align		4
        /*0068*/ 	.byte	0x02, 0x4a
	.zero		1
	.zero		1


	//----- nvinfo : EIATTR_EXIT_INSTR_OFFSETS
	.align		4
        /*006c*/ 	.byte	0x04, 0x1c
        /*006e*/ 	.short	(.L_12183 - .L_12182)


	//   ....[0]....
.L_12182:
        /*0070*/ 	.word	0x00000160


	//   ....[1]....
        /*0074*/ 	.word	0x000001f0


	//   ....[2]....
        /*0078*/ 	.word	0x00000a40


	//----- nvinfo : EIATTR_CBANK_PARAM_SIZE
	.align		4
.L_12183:
        /*007c*/ 	.byte	0x03, 0x19
        /*007e*/ 	.short	0x0028


	//----- nvinfo : EIATTR_PARAM_CBANK
	.align		4
        /*0080*/ 	.byte	0x04, 0x0a
        /*0082*/ 	.short	(.L_12185 - .L_12184)
	.align		4
.L_12184:
        /*0084*/ 	.word	index@(.nv.constant0.contiguous_min33_f16)
        /*0088*/ 	.short	0x0380
        /*008a*/ 	.short	0x0028


	//----- nvinfo : EIATTR_SW_WAR
	.align		4
.L_12185:
        /*008c*/ 	.byte	0x04, 0x36
        /*008e*/ 	.short	(.L_12187 - .L_12186)
.L_12186:
        /*0090*/ 	.word	0x00000008
.L_12187:


//--------------------- .nv.info.contiguous_min3_f16 --------------------------
	.section	.nv.info.contiguous_min3_f16,"",@"SHT_CUDA_INFO"
	.sectionflags	@""
	.align	4


	//----- nvinfo : EIATTR_CUDA_API_VERSION
	.align		4
        /*0000*/ 	.byte	0x04, 0x37
        /*0002*/ 	.short	(.L_12189 - .L_12188)
.L_12188:
        /*0004*/ 	.word	0x00000082


	//----- nvinfo : EIATTR_KPARAM_INFO
	.align		4
.L_12189:
        /*0008*/ 	.byte	0x04, 0x17
        /*000a*/ 	.short	(.L_12191 - .L_12190)
.L_12190:
        /*000c*/ 	.word	0x00000000
        /*0010*/ 	.short	0x0006
        /*0012*/ 	.short	0x0030
        /*0014*/ 	.byte	0x00, 0xf0, 0x21, 0x00


	//----- nvinfo : EIATTR_KPARAM_INFO
	.align		4
.L_12191:
        /*0018*/ 	.byte	0x04, 0x17
        /*001a*/ 	.short	(.L_12193 - .L_12192)
.L_12192:
        /*001c*/ 	.word	0x00000000
        /*0020*/ 	.short	0x0005
        /*0022*/ 	.short	0x0028
        /*0024*/ 	.byte	0x00, 0xf0, 0x21, 0x00


	//----- nvinfo : EIATTR_KPARAM_INFO
	.align		4
.L_12193:
        /*0028*/ 	.byte	0x04, 0x17
        /*002a*/ 	.short	(.L_12195 - .L_12194)
.L_12194:
        /*002c*/ 	.word	0x00000000
        /*0030*/ 	.short	0x0004
        /*0032*/ 	.short	0x0020
        /*0034*/ 	.byte	0x00, 0xf0, 0x21, 0x00


	//----- nvinfo : EIATTR_KPARAM_INFO
	.align		4
.L_12195:
        /*0038*/ 	.byte	0x04, 0x17
        /*003a*/ 	.short	(.L_12197 - .L_12196)
.L_12196:
        /*003c*/ 	.word	0x00000000
        /*0040*/ 	.short	0x0003
        /*0042*/ 	.short	0x0018
        /*0044*/ 	.byte	0x00, 0xf5, 0x21, 0x00


	//----- nvinfo : EIATTR_KPARAM_INFO
	.align		4
.L_12197:
        /*0048*/ 	.byte	0x04, 0x17
        /*004a*/ 	.short	(.L_12199 - .L_12198)
.L_12198:
        /*004c*/ 	.word	0x00000000
        /*0050*/ 	.short	0x0002
        /*0052*/ 	.short	0x0010
        /*0054*/ 	.byte	0x00, 0xf5, 0x21, 0x00


	//----- nvinfo : EIATTR_KPARAM_INFO
	.align		4
.L_12199:
        /*0058*/ 	.byte	0x04, 0x17
        /*005a*/ 	.short	(.L_12201 - .L_12200)
.L_12200:
        /*005c*/ 	.word	0x00000000
        /*0060*/ 	.short	0x0001
        /*0062*/ 	.short	0x0008
        /*0064*/ 	.byte	0x00, 0xf5, 0x21, 0x00


	//----- nvinfo : EIATTR_KPARAM_INFO
	.align		4
.L_12201:
        /*0068*/ 	.byte	0x04, 0x17
        /*006a*/ 	.short	(.L_12203 - .L_12202)
.L_12202:
        /*006c*/ 	.word	0x00000000
        /*0070*/ 	.short	0x0000
        /*0072*/ 	.short	0x0000
        /*0074*/ 	.byte	0x00, 0xf5, 0x21, 0x00


	//----- nvinfo : EIATTR_SPARSE_MMA_MASK
	.align		4
.L_12203:
        /*0078*/ 	.byte	0x03, 0x50
        /*007a*/ 	.short	0x0000


	//----- nvinfo : EIATTR_MAXREG_COUNT
	.align		4
        /*007c*/ 	.byte	0x03, 0x1b
        /*007e*/ 	.short	0x00ff


	//----- nvinfo : EIATTR_NUM_BARRIERS
	.align		4
        /*0080*/ 	.byte	0x02, 0x4c
        /*0082*/ 	.byte	0x01
	.zero		1


	//----- nvinfo : EIATTR_MERCURY_ISA_VERSION
	.align		4
        /*0084*/ 	.byte	0x03, 0x5f
        /*0086*/ 	.short	0x0101


	//----- nvinfo : EIATTR_VRC_CTA_INIT_COUNT
	.align		4
        /*0088*/ 	.byte	0x02, 0x4a
	.zero		1
	.zero		1


	//----- nvinfo : EIATTR_EXIT_INSTR_OFFSETS
	.align		4
        /*008c*/ 	.byte	0x04, 0x1c
        /*008e*/ 	.short	(.L_12205 - .L_12204)


	//   ....[0]....
.L_12204:
        /*0090*/ 	.word	0x00000160


	//   ....[1]....
        /*0094*/ 	.word	0x00003120


	//   ....[2]....
        /*0098*/ 	.word	0x000039e0


	//----- nvinfo : EIATTR_CRS_STACK_SIZE
	.align		4
.L_12205:
        /*009c*/ 	.byte	0x04, 0x1e
        /*009e*/ 	.short	(.L_12207 - .L_12206)
.L_12206:
        /*00a0*/ 	.word	0x00000000


	//----- nvinfo : EIATTR_CBANK_PARAM_SIZE
	.align		4
.L_12207:
        /*00a4*/ 	.byte	0x03, 0x19
        /*00a6*/ 	.short	0x0038


	//----- nvinfo : EIATTR_PARAM_CBANK
	.align		4
        /*00a8*/ 	.byte	0x04, 0x0a
        /*00aa*/ 	.short	(.L_12209 - .L_12208)
	.align		4
.L_12208:
        /*00ac*/ 	.word	index@(.nv.constant0.contiguous_min3_f16)
        /*00b0*/ 	.short	0x0380
        /*00b2*/ 	.short	0x0038


	//----- nvinfo : EIATTR_SW_WAR
	.align		4
.L_12209:
        /*00b4*/ 	.byte	0x04, 0x36
        /*00b6*/ 	.short	(.L_12211 - .L_12210)
.L_12210:
        /*00b8*/ 	.word	0x00000008
.L_12211:


//--------------------- .nv.info.contiguous_min22_f16 --------------------------
	.section	.nv.info.contiguous_min22_f16,"",@"SHT_CUDA_INFO"
	.sectionflags	@""
	.align	4


	//----- nvinfo : EIATTR_CUDA_API_VERSION
	.align		4
        /*0000*/ 	.byte	0x04, 0x37
        /*0002*/ 	.short	(.L_12213 - .L_12212)
.L_12212:
        /*0004*/ 	.word	0x00000082


	//----- nvinfo : EIATTR_KPARAM_INFO
	.align		4
.L_12213:
        /*0008*/ 	.byte	0x04, 0x17
        /*000a*/ 	.short	(.L_12215 - .L_12214)
.L_12214:
        /*000c*/ 	.word	0x00000000
        /*0010*/ 	.short	0x0003
        /*0012*/ 	.short	0x0018
        /*0014*/ 	.byte	0x00, 0xf0, 0x21, 0x00


	//----- nvinfo : EIATTR_KPARAM_INFO
	.align		4
.L_12215:
        /*0018*/ 	.byte	0x04, 0x17
        /*001a*/ 	.short	(.L_12217 - .L_12216)
.L_12216:
        /*001c*/ 	.word	0x00000000
        /*0020*/ 	.short	0x0002
        /*0022*/ 	.short	0x0010
        /*0024*/ 	.byte	0x00, 0xf0, 0x21, 0x00


	//----- nvinfo : EIATTR_KPARAM_INFO
	.align		4
.L_12217:
        /*0028*/ 	.byte	0x04, 0x17
        /*002a*/ 	.short	(.L_12219 - .L_12218)
.L_12218:
        /*002c*/ 	.word	0x00000000
        /*0030*/ 	.short	0x0001
        /*0032*/ 	.short	0x0008
        /*0034*/ 	.byte	0x00, 0xf5, 0x21, 0x00


	//----- nvinfo : EIATTR_KPARAM_INFO
	.align		4
.L_12219:
        /*0038*/ 	.byte	0x04, 0x17
        /*003a*/ 	.short	(.L_12221 - .L_12220)
.L_12220:
        /*003c*/ 	.word	0x00000000
        /*0040*/ 	.short	0x0000
        /*0042*/ 	.short	0x0000
        /*0044*/ 	.byte	0x00, 0xf5, 0x21, 0x00


	//----- nvinfo : EIATTR_SPARSE_MMA_MASK
	.align		4
.L_12221:
        /*0048*/ 	.byte	0x03, 0x50
        /*004a*/ 	.short	0x0000


	//----- nvinfo : EIATTR_MAXREG_COUNT
	.align		4
        /*004c*/ 	.byte	0x03, 0x1b
        /*004e*/ 	.short	0x00ff


	//----- nvinfo : EIATTR_NUM_BARRIERS
	.align		4
        /*0050*/ 	.byte	0x02, 0x4c
        /*0052*/ 	.byte	0x01
	.zero		1


	//----- nvinfo : EIATTR_MERCURY_ISA_VERSION
	.align		4
        /*0054*/ 	.byte	0x03, 0x5f
        /*0056*/ 	.short	0x0101


	//----- nvinfo : EIATTR_VRC_CTA_INIT_COUNT
	.align		4
        /*0058*/ 	.byte	0x02, 0x4a
	.zero		1
	.zero		1


	//----- nvinfo : EIATTR_EXIT_INSTR_OFFSETS
	.align		4
        /*005c*/ 	.byte	0x04, 0x1c
        /*005e*/ 	.short	(.L_12223 - .L_12222)


	//   ....[0]....
.L_12222:
        /*0060*/ 	.word	0x00000410


	//   ....[1]....
        /*0064*/ 	.word	0x00000560


	//   ....[2]....
        /*0068*/ 	.word	0x00000670


	//----- nvinfo : EIATTR_CRS_STACK_SIZE
	.align		4
.L_12223:
        /*006c*/ 	.byte	0x04, 0x1e
        /*006e*/ 	.short	(.L_12225 - .L_12224)
.L_12224:
        /*0070*/ 	.word	0x00000000


	//----- nvinfo : EIATTR_CBANK_PARAM_SIZE
	.align		4
.L_12225:
        /*0074*/ 	.byte	0x03, 0x19
        /*0076*/ 	.short	0x0020


	//----- nvinfo : EIATTR_PARAM_CBANK
	.align		4
        /*0078*/ 	.byte	0x04, 0x0a
        /*007a*/ 	.short	(.L_12227 - .L_12226)
	.align		4
.L_12226:
        /*007c*/ 	.word	index@(.nv.constant0.contiguous_min22_f16)
        /*0080*/ 	.short	0x0380
        /*0082*/ 	.short	0x0020


	//----- nvinfo : EIATTR_SW_WAR
	.align		4
.L_12227:
        /*0084*/ 	.byte	0x04, 0x36
        /*0086*/ 	.short	(.L_12229 - .L_12228)
.L_12228:
        /*0088*/ 	.word	0x00000008
.L_12229:


//--------------------- .nv.info.contiguous_min2_f16 --------------------------
	.section	.nv.info.contiguous_min2_f16,"",@"SHT_CUDA_INFO"
	.sectionflags	@""
	.align	4


	//----- nvinfo : EIATTR_CUDA_API_VERSION
	.align		4
        /*0000*/ 	.byte	0x04, 0x37
        /*0002*/ 	.short	(.L_12231 - .L_12230)
.L_12230:
        /*0004*/ 	.word	0x00000082


	//----- nvinfo : EIATTR_KPARAM_INFO
	.align		4
.L_12231:
        /*0008*/ 	.byte	0x04, 0x17
        /*000a*/ 	.short	(.L_12233 - .L_12232)
.L_12232:
        /*000c*/ 	.word	0x00000000
        /*0010*/ 	.short	0x0006
        /*0012*/ 	.short	0x0030
        /*0014*/ 	.byte	0x00, 0xf0, 0x21, 0x00


	//----- nvinfo : EIATTR_KPARAM_INFO
	.align		4
.L_12233:
        /*0018*/ 	.byte	0x04, 0x17
        /*001a*/ 	.short	(.L_12235 - .L_12234)
.L_12234:
        /*001c*/ 	.word	0x00000000
        /*0020*/ 	.short	0x0005
        /*0022*/ 	.short	0x0028
        /*0024*/ 	.byte	0x00, 0xf0, 0x21, 0x00


	//----- nvinfo : EIATTR_KPARAM_INFO
	.align		4
.L_12235:
        /*0028*/ 	.byte	0x04, 0x17
        /*002a*/ 	.short	(.L_12237 - .L_12236)
.L_12236:
        /*002c*/ 	.word	0x00000000
        /*0030*/ 	.short	0x0004
        /*0032*/ 	.short	0x0020
        /*0034*/ 	.byte	0x00, 0xf0, 0x21, 0x00


	//----- nvinfo : EIATTR_KPARAM_INFO
	.align		4
.L_12237:
        /*0038*/ 	.byte	0x04, 0x17
        /*003a*/ 	.short	(.L_12239 - .L_12238)
.L_12238:
        /*003c*/ 	.word	0x00000000
        /*0040*/ 	.short	0x0003
        /*0042*/ 	.short	0x0018
        /*0044*/ 	.byte	0x00, 0xf5, 0x21, 0x00


	//----- nvinfo : EIATTR_KPARAM_INFO
	.align		4
.L_12239:
        /*0048*/ 	.byte	0x04, 0x17
        /*004a*/ 	.short	(.L_12241 - .L_12240)
.L_12240:
        /*004c*/ 	.word	0x00000000
        /*0050*/ 	.short	0x0002
        /*0052*/ 	.short	0x0010
        /*0054*/ 	.byte	0x00, 0xf5, 0x21, 0x00


	//----- nvinfo : EIATTR_KPARAM_INFO
	.align		4
.L_12241:
        /*0058*/ 	.byte	0x04, 0x17
        /*005a*/ 	.short	(.L_12243 - .L_12242)
.L_12242:
        /*005c*/ 	.word	0x00000000
        /*0060*/ 	.short	0x0001
        /*0062*/ 	.short	0x0008
        /*0064*/ 	.byte	0x00, 0xf5, 0x21, 0x00


	//----- nvinfo : EIATTR_KPARAM_INFO
	.align		4
.L_12243:
        /*0068*/ 	.byte	0x04, 0x17
        /*006a*/ 	.short	(.L_12245 - .L_12244)
.L_12244:
        /*006c*/ 	.word	0x00000000
        /*0070*/ 	.short	0x0000
        /*0072*/ 	.short	0x0000
        /*0074*/ 	.byte	0x00, 0xf5, 0x21, 0x00


	//----- nvinfo : EIATTR_SPARSE_MMA_MASK
	.align		4
.L_12245:
        /*0078*/ 	.byte	0x03, 0x50
        /*007a*/ 	.short	0x0000


	//----- nvinfo : EIATTR_MAXREG_COUNT
	.align		4
        /*007c*/ 	.byte	0x03, 0x1b
        /*007e*/ 	.short	0x00ff


	//----- nvinfo : EIATTR_NUM_BARRIERS
	.align		4
        /*0080*/ 	.byte	0x02, 0x4c
        /*0082*/ 	.byte	0x01
	.zero		1


	//----- nvinfo : EIATTR_MERCURY_ISA_VERSION
	.align		4
        /*0084*/ 	.byte	0x03, 0x5f
        /*0086*/ 	.short	0x0101


	//----- nvinfo : EIATTR_VRC_CTA_INIT_COUNT
	.align		4
        /*0088*/ 	.byte	0x02, 0x4a
	.zero		1
	.zero		1


	//----- nvinfo : EIATTR_EXIT_INSTR_OFFSETS
	.align		4
        /*008c*/ 	.byte	0x04, 0x1c
        /*008e*/ 	.short	(.L_12247 - .L_12246)


	//   ....[0]....
.L_12246:
        /*0090*/ 	.word	0x00006800


	//   ....[1]....
        /*0094*/ 	.word	0x00006950


	//   ....[2]....
        /*0098*/ 	.word	0x00006a60


	//----- nvinfo : EIATTR_CRS_STACK_SIZE
	.align		4
.L_12247:
        /*009c*/ 	.byte	0x04, 0x1e
        /*009e*/ 	.short	(.L_12249 - .L_12248)
.L_12248:
        /*00a0*/ 	.word	0x00000000


	//----- nvinfo : EIATTR_CBANK_PARAM_SIZE
	.align		4
.L_12249:
        /*00a4*/ 	.byte	0x03, 0x19
        /*00a6*/ 	.short	0x0038


	//----- nvinfo : EIATTR_PARAM_CBANK
	.align		4
        /*00a8*/ 	.byte	0x04, 0x0a
        /*00aa*/ 	.short	(.L_12251 - .L_12250)
	.align		4
.L_12250:
        /*00ac*/ 	.word	index@(.nv.constant0.contiguous_min2_f16)
        /*00b0*/ 	.short	0x0380
        /*00b2*/ 	.short	0x0038


	//----- nvinfo : EIATTR_SW_WAR
	.align		4
.L_12251:
        /*00b4*/ 	.byte	0x04, 0x36
        /*00b6*/ 	.short	(.L_12253 - .L_12252)
.L_12252:
        /*00b8*/ 	.word	0x00000008
.L_12253:


//--------------------- .nv.info.uncontiguous_min_f16 --------------------------
	.section	.nv.info.uncontiguous_min_f16,"",@"SHT_CUDA_INFO"
	.sectionflags	@""
	.align	4


	//----- nvinfo : EIATTR_CUDA_API_VERSION
	.align		4
        /*0000*/ 	.byte	0x04, 0x37
        /*0002*/ 	.short	(.L_12255 - .L_12254)
.L_12254:
        /*0004*/ 	.word	0x00000082


	//----- nvinfo : EIATTR_KPARAM_INFO
	.align		4
.L_12255:
        /*0008*/ 	.byte	0x04, 0x17
        /*000a*/ 	.short	(.L_12257 - .L_12256)
.L_12256:
        /*000c*/ 	.word	0x00000000
        /*0010*/ 	.short	0x0005
        /*0012*/ 	.short	0x0028
        /*0014*/ 	.byte	0x00, 0xf0, 0x21, 0x00


	//----- nvinfo : EIATTR_KPARAM_INFO
	.align		4
.L_12257:
        /*0018*/ 	.byte	0x04, 0x17
        /*001a*/ 	.short	(.L_12259 - .L_12258)
.L_12258:
        /*001c*/ 	.word	0x00000000
        /*0020*/ 	.short	0x0004
        /*0022*/ 	.short	0x0020
        /*0024*/ 	.byte	0x00, 0xf0, 0x21, 0x00


	//----- nvinfo : EIATTR_KPARAM_INFO
	.align		4
.L_12259:
        /*0028*/ 	.byte	0x04, 0x17
        /*002a*/ 	.short	(.L_12261 - .L_12260)
.L_12260:
        /*002c*/ 	.word	0x00000000
        /*0030*/ 	.short	0x0003
        /*0032*/ 	.short	0x0018
        /*0034*/ 	.byte	0x00, 0xf5, 0x21, 0x00


	//----- nvinfo : EIATTR_KPARAM_INFO
	.align		4
.L_12261:
        /*0038*/ 	.byte	0x04, 0x17
        /*003a*/ 	.short	(.L_12263 - .L_12262)
.L_12262:
        /*003c*/ 	.word	0x00000000
        /*0040*/ 	.short	0x0002
        /*0042*/ 	.short	0x0010
        /*0044*/ 	.byte	0x00, 0xf5, 0x21, 0x00


	//----- nvinfo : EIATTR_KPARAM_INFO
	.align		4
.L_12263:
        /*0048*/ 	.byte	0x04, 0x17
        /*004a*/ 	.short	(.L_12265 - .L_12264)
.L_12264:
        /*004c*/ 	.word	0x00000000
        /*0050*/ 	.short	0x0001
        /*0052*/ 	.short	0x0008
        /*0054*/ 	.byte	0x00, 0xf5, 0x21, 0x00


	//----- nvinfo : EIATTR_KPARAM_INFO
	.align		4
.L_12265:
        /*0058*/ 	.byte	0x04, 0x17
        /*005a*/ 	.short	(.L_12267 - .L_12266)
.L_12266:
        /*005c*/ 	.word	0x00000000
        /*0060*/ 	.short	0x0000
        /*0062*/ 	.short	0x0000
        /*0064*/ 	.byte	0x00, 0xf5, 0x21, 0x00


	//----- nvinfo : EIATTR_SPARSE_MMA_MASK
	.align		4
.L_12267:
        /*0068*/ 	.byte	0x03, 0x50
        /*006a*/ 	.short	0x0000


	//----- nvinfo : EIATTR_MAXREG_COUNT
	.align		4
        /*006c*/ 	.byte	0x03, 0x1b
        /*006e*/ 	.short	0x00ff


	//----- nvinfo : EIATTR_NUM_BARRIERS
	.align		4
        /*0070*/ 	.byte	0x02, 0x4c
        /*0072*/ 	.byte	0x01
	.zero		1


	//----- nvinfo : EIATTR_MERCURY_ISA_VERSION
	.align		4
        /*0074*/ 	.byte	0x03, 0x5f
        /*0076*/ 	.short	0x0101


	//----- nvinfo : EIATTR_INT_WARP_WIDE_INSTR_OFFSETS
	.align		4
        /*0078*/ 	.byte	0x04, 0x31
        /*007a*/ 	.short	(.L_12269 - .L_12268)


	//   ....[0]....
.L_12268:
        /*007c*/ 	.word	0x00006650


	//----- nvinfo : EIATTR_VRC_CTA_INIT_COUNT
	.align		4
.L_12269:
        /*0080*/ 	.byte	0x02, 0x4a
	.zero		1
	.zero		1


	//----- nvinfo : EIATTR_EXIT_INSTR_OFFSETS
	.align		4
        /*0084*/ 	.byte	0x04, 0x1c
        /*0086*/ 	.short	(.L_12271 - .L_12270)


	//   ....[0]....
.L_12270:
        /*0088*/ 	.word	0x000066f0


	//   ....[1]....
        /*008c*/ 	.word	0x00006840


	//   ....[2]....
        /*0090*/ 	.word	0x000068c0


	//----- nvinfo : EIATTR_CRS_STACK_SIZE
	.align		4
.L_12271:
        /*0094*/ 	.byte	0x04, 0x1e
        /*0096*/ 	.short	(.L_12273 - .L_12272)
.L_12272:
        /*0098*/ 	.word	0x00000000


	//----- nvinfo : EIATTR_CBANK_PARAM_SIZE
	.align		4
.L_12273:
        /*009c*/ 	.byte	0x03, 0x19
        /*009e*/ 	.short	0x0030


	//----- nvinfo : EIATTR_PARAM_CBANK
	.align		4
        /*00a0*/ 	.byte	0x04, 0x0a
        /*00a2*/ 	.short	(.L_12275 - .L_12274)
	.align		4
.L_12274:
        /*00a4*/ 	.word	index@(.nv.constant0.uncontiguous_min_f16)
        /*00a8*/ 	.short	0x0380
        /*00aa*/ 	.short	0x0030


	//----- nvinfo : EIATTR_SW_WAR
	.align		4
.L_12275:
        /*00ac*/ 	.byte	0x04, 0x36
        /*00ae*/ 	.short	(.L_12277 - .L_12276)
.L_12276:
        /*00b0*/ 	.word	0x00000008
.L_12277:


//--------------------- .nv.info.contiguous_min_f16 --------------------------
	.section	.nv.info.contiguous_min_f16,"",@"SHT_CUDA_INFO"
	.sectionflags	@""
	.align	4


	//----- nvinfo : EIATTR_CUDA_API_VERSION
	.align		4
        /*0000*/ 	.byte	0x04, 0x37
        /*0002*/ 	.short	(.L_12279 - .L_12278)
.L_12278:
        /*0004*/ 	.word	0x00000082


	//----- nvinfo : EIATTR_KPARAM_INFO
	.align		4
.L_12279:
        /*0008*/ 	.byte	0x04, 0x17
        /*000a*/ 	.short	(.L_12281 - .L_12280)
.L_12280:
        /*000c*/ 	.word	0x00000000
        /*0010*/ 	.short	0x0002
        /*0012*/ 	.short	0x0010
        /*0014*/ 	.byte	0x00, 0xf0, 0x21, 0x00


	//----- nvinfo : EIATTR_KPARAM_INFO
	.align		4
.L_12281:
        /*0018*/ 	.byte	0x04, 0x17
        /*001a*/ 	.short	(.L_12283 - .L_12282)
.L_12282:
        /*001c*/ 	.word	0x00000000
        /*0020*/ 	.short	0x0001
        /*0022*/ 	.short	0x0008
        /*0024*/ 	.byte	0x00, 0xf5, 0x21, 0x00


	//----- nvinfo : EIATTR_KPARAM_INFO
	.align		4
.L_12283:
        /*0028*/ 	.byte	0x04, 0x17
        /*002a*/ 	.short	(.L_12285 - .L_12284)
.L_12284:
        /*002c*/ 	.word	0x00000000
        /*0030*/ 	.short	0x0000
        /*0032*/ 	.short	0x0000
        /*0034*/ 	.byte	0x00, 0xf5, 0x21, 0x00


	//----- nvinfo : EIATTR_SPARSE_MMA_MASK
	.align		4
.L_12285:
        /*0038*/ 	.byte	0x03, 0x50
        /*003a*/ 	.short	0x0000


	//----- nvinfo : EIATTR_MAXREG_COUNT
	.align		4
        /*003c*/ 	.byte	0x03, 0x1b
        /*003e*/ 	.short	0x00ff


	//----- nvinfo : EIATTR_NUM_BARRIERS
	.align		4
        /*0040*/ 	.byte	0x02, 0x4c
        /*0042*/ 	.byte	0x01
	.zero		1


	//----- nvinfo : EIATTR_MERCURY_ISA_VERSION
	.align		4
        /*0044*/ 	.byte	0x03, 0x5f
        /*0046*/ 	.short	0x0101


	//----- nvinfo : EIATTR_INT_WARP_WIDE_INSTR_OFFSETS
	.align		4
        /*0048*/ 	.byte	0x04, 0x31
        /*004a*/ 	.short	(.L_12287 - .L_12286)


	//   ....[0]....
.L_12286:
        /*004c*/ 	.word	0x000002b0


	//----- nvinfo : EIATTR_VRC_CTA_INIT_COUNT
	.align		4
.L_12287:
        /*0050*/ 	.byte	0x02, 0x4a
	.zero		1
	.zero		1


	//----- nvinfo : EIATTR_EXIT_INSTR_OFFSETS
	.align		4
        /*0054*/ 	.byte	0x04, 0x1c
        /*0056*/ 	.short	(.L_12289 - .L_12288)


	//   ....[0]....
.L_12288:
        /*0058*/ 	.word	0x00000350


	//   ....[1]....
        /*005c*/ 	.word	0x000004a0


	//   ....[2]....
        /*0060*/ 	.word	0x00000520


	//----- nvinfo : EIATTR_CRS_STACK_SIZE
	.align		4
.L_12289:
        /*0064*/ 	.byte	0x04, 0x1e
        /*0066*/ 	.short	(.L_12291 - .L_12290)
.L_12290:
        /*0068*/ 	.word	0x00000000


	//----- nvinfo : EIATTR_CBANK_PARAM_SIZE
	.align		4
.L_12291:
        /*006c*/ 	.byte	0x03, 0x19
        /*006e*/ 	.short	0x0018


	//----- nvinfo : EIATTR_PARAM_CBANK
	.align		4
        /*0070*/ 	.byte	0x04, 0x0a
        /*0072*/ 	.short	(.L_12293 - .L_12292)
	.align		4
.L_12292:
        /*0074*/ 	.word	index@(.nv.constant0.contiguous_min_f16)
        /*0078*/ 	.short	0x0380
        /*007a*/ 	.short	0x0018


	//----- nvinfo : EIATTR_SW_WAR
	.align		4
.L_12293:
        /*007c*/ 	.byte	0x04, 0x36
        /*007e*/ 	.short	(.L_12295 - .L_12294)
.L_12294:
        /*0080*/ 	.word	0x00000008
.L_12295:


//--------------------- .nv.info.contiguous_min33_f64 --------------------------
	.section	.nv.info.contiguous_min33_f64,"",@"SHT_CUDA_INFO"
	.sectionflags	@""
	.align	4


	//----- nvinfo : EIATTR_CUDA_API_VERSION
	.align		4
        /*0000*/ 	.byte	0x04, 0x37
        /*0002*/ 	.short	(.L_12297 - .L_12296)
.L_12296:
        /*0004*/ 	.word	0x00000082


	//----- nvinfo : EIATTR_KPARAM_INFO
	.align		4
.L_12297:
        /*0008*/ 	.byte	0x04, 0x17
        /*000a*/ 	.short	(.L_12299 - .L_12298)
.L_12298:
        /*000c*/ 	.word	0x00000000
        /*0010*/ 	.short	0x0004
        /*0012*/ 	.short	0x0020
        /*0014*/ 	.byte	0x00, 0xf0, 0x21, 0x00


	//----- nvinfo : EIATTR_KPARAM_INFO
	.align		4
.L_12299:
        /*0018*/ 	.byte	0x04, 0x17
        /*001a*/ 	.short	(.L_12301 - .L_12300)
.L_12300:
        /*001c*/ 	.word	0x00000000
        /*0020*/ 	.short	0x0003
        /*0022*/ 	.short	0x0018
        /*0024*/ 	.byte	0x00, 0xf0, 0x21, 0x00


	//----- nvinfo : EIATTR_KPARAM_INFO
	.align		4
.L_12301:
        /*0028*/ 	.byte	0x04, 0x17
        /*002a*/ 	.short	(.L_12303 - .L_12302)
.L_12302:
        /*002c*/ 	.word	0x00000000
        /*0030*/ 	.short	0x0002
        /*0032*/ 	.short	0x0010
        /*0034*/ 	.byte	0x00, 0xf0, 0x21, 0x00


	//----- nvinfo : EIATTR_KPARAM_INFO
	.align		4
.L_12303:
        /*0038*/ 	.byte	0x04, 0x17
        /*003a*/ 	.short	(.L_12305 - .L_12304)
.L_12304:
        /*003c*/ 	.word	0x00000000
        /*0040*/ 	.short	0x0001
        /*0042*/ 	.short	0x0008
        /*0044*/ 	.byte	0x00, 0xf5, 0x21, 0x00


	//----- nvinfo : EIATTR_KPARAM_INFO
	.align		4
.L_12305:
        /*0048*/ 	.byte	0x04, 0x17
        /*004a*/ 	.short	(.L_12307 - .L_12306)
.L_12306:
        /*004c*/ 	.word	0x00000000
        /*0050*/ 	.short	0x0000
        /*0052*/ 	.short	0x0000
        /*0054*/ 	.byte	0x00, 0xf5, 0x21, 0x00


	//----- nvinfo : EIATTR_SPARSE_MMA_MASK
	.align		4
.L_12307:
        /*0058*/ 	.byte	0x03, 0x50
        /*005a*/ 	.short	0x0000


	//----- nvinfo : EIATTR_MAXREG_COUNT
	.align		4
        /*005c*/ 	.byte	0x03, 0x1b
        /*005e*/ 	.short	0x00ff


	//----- nvinfo : EIATTR_NUM_BARRIERS
	.align		4
        /*0060*/ 	.byte	0x02, 0x4c
        /*0062*/ 	.byte	0x01
	.zero		1


	//----- nvinfo : EIATTR_MERCURY_ISA_VERSION
	.align		4
        /*0064*/ 	.byte	0x03, 0x5f
        /*0066*/ 	.short	0x0101


	//----- nvinfo : EIATTR_VRC_CTA_INIT_COUNT
	.align		4
        /*0068*/ 	.byte	0x02, 0x4a
	.zero		1
	.zero		1


	//----- nvinfo : EIATTR_EXIT_INSTR_OFFSETS
	.align		4
        /*006c*/ 	.byte	0x04, 0x1c
        /*006e*/ 	.short	(.L_12309 - .L_12308)


	//   ....[0]....
.L_12308:
        /*0070*/ 	.word	0x00000170


	//   ....[1]....
        /*0074*/ 	.word	0x00000200


	//   ....[2]....
        /*0078*/ 	.word	0x00000da0


	//----- nvinfo : EIATTR_CBANK_PARAM_SIZE
	.align		4
.L_12309:
        /*007c*/ 	.byte	0x03, 0x19
        /*007e*/ 	.short	0x0028


	//----- nvinfo : EIATTR_PARAM_CBANK
	.align		4
        /*0080*/ 	.byte	0x04, 0x0a
        /*0082*/ 	.short	(.L_12311 - .L_12310)
	.align		4
.L_12310:
        /*0084*/ 	.word	index@(.nv.constant0.contiguous_min33_f64)
        /*0088*/ 	.short	0x0380
        /*008a*/ 	.short	0x0028


	//----- nvinfo : EIATTR_SW_WAR
	.align		4
.L_12311:
        /*008c*/ 	.byte	0x04, 0x36
        /*008e*/ 	.short	(.L_12313 - .L_12312)
.L_12312:
        /*0090*/ 	.word	0x00000008
.L_12313:


//--------------------- .nv.info.contiguous_min3_f64 --------------------------
	.section	.nv.info.contiguous_min3_f64,"",@"SHT_CUDA_INFO"
	.sectionflags	@""
	.align	4


	//----- nvinfo : EIATTR_CUDA_API_VERSION
	.align		4
        /*0000*/ 	.byte	0x04, 0x37
        /*0002*/ 	.short	(.L_12315 - .L_12314)
.L_12314:
        /*0004*/ 	.word	0x00000082


	//----- nvinfo : EIATTR_KPARAM_INFO
	.align		4
.L_12315:
        /*0008*/ 	.byte	0x04, 0x17
        /*000a*/ 	.short	(.L_12317 - .L_12316)
.L_12316:
        /*000c*/ 	.word	0x00000000
        /*0010*/ 	.short	0x0006
        /*0012*/ 	.short	0x0030
        /*0014*/ 	.byte	0x00, 0xf0, 0x21, 0x00


	//----- nvinfo : EIATTR_KPARAM_INFO
	.align		4
.L_12317:
        /*0018*/ 	.byte	0x04, 0x17
        /*001a*/ 	.short	(.L_12319 - .L_12318)
.L_12318:
        /*001c*/ 	.word	0x00000000
        /*0020*/ 	.short	0x0005
        /*0022*/ 	.short	0x0028
        /*0024*/ 	.byte	0x00, 0xf0, 0x21, 0x00


	//----- nvinfo : EIATTR_KPARAM_INFO
	.align		4
.L_12319:
        /*0028*/ 	.byte	0x04, 0x17
        /*002a*/ 	.short	(.L_12321 - .L_12320)
.L_12320:
        /*002c*/ 	.word	0x00000000
        /*0030*/ 	.short	0x0004
        /*0032*/ 	.short	0x0020
        /*0034*/ 	.byte	0x00, 0xf0, 0x21, 0x00


	//----- nvinfo : EIATTR_KPARAM_INFO
	.align		4
.L_12321:
        /*0038*/ 	.byte	0x04, 0x17
        /*003a*/ 	.short	(.L_12323 - .L_12322)
.L_12322:
        /*003c*/ 	.word	0x00000000
        /*0040*/ 	.short	0x0003
        /*0042*/ 	.short	0x0018
        /*0044*/ 	.byte	0x00, 0xf5, 0x21, 0x00


	//----- nvinfo : EIATTR_KPARAM_INFO
	.align		4
.L_12323:
        /*0048*/ 	.byte	0x04, 0x17
        /*004a*/ 	.short	(.L_12325 - .L_12324)
.L_12324:
        /*004c*/ 	.word	0x00000000
        /*0050*/ 	.short	0x0002
        /*0052*/ 	.short	0x0010
        /*0054*/ 	.byte	0x00, 0xf5, 0x21, 0x00


	//----- nvinfo : EIATTR_KPARAM_INFO
	.align		4
.L_12325:
        /*0058*/ 	.byte	0x04, 0x17
        /*005a*/ 	.short	(.L_12327 - .L_12326)
.L_12326:
        /*005c*/ 	.word	0x00000000
        /*0060*/ 	.short	0x0001
        /*0062*/ 	.short	0x0008
        /*0064*/ 	.byte	0x00, 0xf5, 0x21, 0x00


	//----- nvinfo : EIATTR_KPARAM_INFO
	.align		4
.L_12327:
        /*0068*/ 	.byte	0x04, 0x17
        /*006a*/ 	.short	(.L_12329 - .L_12328)
.L_12328:
        /*006c*/ 	.word	0x00000000
        /*0070*/ 	.short	0x0000
        /*0072*/ 	.short	0x0000
        /*0074*/ 	.byte	0x00, 0xf5, 0x21, 0x00


	//----- nvinfo : EIATTR_SPARSE_MMA_MASK
	.align		4
.L_12329:
        /*0078*/ 	.byte	0x03, 0x50
        /*007a*/ 	.short	0x0000


	//----- nvinfo : EIATTR_MAXREG_COUNT
	.align		4
        /*007c*/ 	.byte	0x03, 0x1b
        /*007e*/ 	.short	0x00ff


	//----- nvinfo : EIATTR_NUM_BARRIERS
	.align		4
        /*0080*/ 	.byte	0x02, 0x4c
        /*0082*/ 	.byte	0x01
	.zero		1


	//----- nvinfo : EIATTR_MERCURY_ISA_VERSION
	.align		4
        /*0084*/ 	.byte	0x03, 0x5f
        /*0086*/ 	.short	0x0101


	//----- nvinfo : EIATTR_VRC_CTA_INIT_COUNT
	.align		4
        /*0088*/ 	.byte	0x02, 0x4a
	.zero		1
	.zero		1


	//----- nvinfo : EIATTR_EXIT_INSTR_OFFSETS
	.align		4
        /*008c*/ 	.byte	0x04, 0x1c
        /*008e*/ 	.short	(.L_12331 - .L_12330)


	//   ....[0]....
.L_12330:
        /*0090*/ 	.word	0x00000170


	//   ....[1]....
        /*0094*/ 	.word	0x00003140


	//   ....[2]....
        /*0098*/ 	.word	0x00003d70


	//----- nvinfo : EIATTR_CRS_STACK_SIZE
	.align		4
.L_12331:
        /*009c*/ 	.byte	0x04, 0x1e
        /*009e*/ 	.short	(.L_12333 - .L_12332)
.L_12332:
        /*00a0*/ 	.word	0x00000000


	//----- nvinfo : EIATTR_CBANK_PARAM_SIZE
	.align		4
.L_12333:
        /*00a4*/ 	.byte	0x03, 0x19
        /*00a6*/ 	.short	0x0038


	//----- nvinfo : EIATTR_PARAM_CBANK
	.align		4
        /*00a8*/ 	.byte	0x04, 0x0a
        /*00aa*/ 	.short	(.L_12335 - .L_12334)
	.align		4
.L_12334:
        /*00ac*/ 	.word	index@(.nv.constant0.contiguous_min3_f64)
        /*00b0*/ 	.short	0x0380
        /*00b2*/ 	.short	0x0038


	//----- nvinfo : EIATTR_SW_WAR
	.align		4
.L_12335:
        /*00b4*/ 	.byte	0x04, 0x36
        /*00b6*/ 	.short	(.L_12337 - .L_12336)
.L_12336:
        /*00b8*/ 	.word	0x00000008
.L_12337:


//--------------------- .nv.info.contiguous_min22_f64 --------------------------
	.section	.nv.info.contiguous_min22_f64,"",@"SHT_CUDA_INFO"
	.sectionflags	@""
	.align	4


	//----- nvinfo : EIATTR_CUDA_API_VERSION
	.align		4
        /*0000*/ 	.byte	0x04, 0x37
        /*0002*/ 	.short	(.L_12339 - .L_12338)
.L_12338:
        /*0004*/ 	.word	0x00000082


	//----- nvinfo : EIATTR_KPARAM_INFO
	.align		4
.L_12339:
        /*0008*/ 	.byte	0x04, 0x17
        /*000a*/ 	.short	(.L_12341 - .L_12340)
.L_12340:
        /*000c*/ 	.word	0x00000000
        /*0010*/ 	.short	0x0003
        /*0012*/ 	.short	0x0018
        /*0014*/ 	.byte	0x00, 0xf0, 0x21, 0x00


	//----- nvinfo : EIATTR_KPARAM_INFO
	.align		4
.L_12341:
        /*0018*/ 	.byte	0x04, 0x17
        /*001a*/ 	.short	(.L_12343 - .L_12342)
.L_12342:
        /*001c*/ 	.word	0x00000000
        /*0020*/ 	.short	0x0002
        /*0022*/ 	.short	0x0010
        /*0024*/ 	.byte	0x00, 0xf0, 0x21, 0x00


	//----- nvinfo : EIATTR_KPARAM_INFO
	.align		4
.L_12343:
        /*0028*/ 	.byte	0x04, 0x17
        /*002a*/ 	.short	(.L_12345 - .L_12344)
.L_12344:
        /*002c*/ 	.word	0x00000000
        /*0030*/ 	.short	0x0001
        /*0032*/ 	.short	0x0008
        /*0034*/ 	.byte	0x00, 0xf5, 0x21, 0x00


	//----- nvinfo : EIATTR_KPARAM_INFO
	.align		4
.L_12345:
        /*0038*/ 	.byte	0x04, 0x17
        /*003a*/ 	.short	(.L_12347 - .L_12346)
.L_12346:
        /*003c*/ 	.word	0x00000000
        /*0040*/ 	.short	0x0000
        /*0042*/ 	.short	0x0000
        /*0044*/ 	.byte	0x00, 0xf5, 0x21, 0x00


	//----- nvinfo : EIATTR_SPARSE_MMA_MASK
	.align		4
.L_12347:
        /*0048*/ 	.byte	0x03, 0x50
        /*004a*/ 	.short	0x0000


	//----- nvinfo : EIATTR_MAXREG_COUNT
	.align		4
        /*004c*/ 	.byte	0x03, 0x1b
        /*004e*/ 	.short	0x00ff


	//----- nvinfo : EIATTR_NUM_BARRIERS
	.align		4
        /*0050*/ 	.byte	0x02, 0x4c
        /*0052*/ 	.byte	0x01
	.zero		1


	//----- nvinfo : EIATTR_MERCURY_ISA_VERSION
	.align		4
        /*0054*/ 	.byte	0x03, 0x5f
        /*0056*/ 	.short	0x0101


	//----- nvinfo : EIATTR_VRC_CTA_INIT_COUNT
	.align		4
        /*0058*/ 	.byte	0x02, 0x4a
	.zero		1
	.zero		1


	//----- nvinfo : EIATTR_EXIT_INSTR_OFFSETS
	.align		4
        /*005c*/ 	.byte	0x04, 0x1c
        /*005e*/ 	.short	(.L_12349 - .L_12348)


	//   ....[0]....
.L_12348:
        /*0060*/ 	.word	0x000004f0


	//   ....[1]....
        /*0064*/ 	.word	0x000008d0


	//   ....[2]....
        /*0068*/ 	.word	0x000009e0


	//----- nvinfo : EIATTR_CRS_STACK_SIZE
	.align		4
.L_12349:
        /*006c*/ 	.byte	0x04, 0x1e
        /*006e*/ 	.short	(.L_12351 - .L_12350)
.L_12350:
        /*0070*/ 	.word	0x00000000


	//----- nvinfo : EIATTR_CBANK_PARAM_SIZE
	.align		4
.L_12351:
        /*0074*/ 	.byte	0x03, 0x19
        /*0076*/ 	.short	0x0020


	//----- nvinfo : EIATTR_PARAM_CBANK
	.align		4
        /*0078*/ 	.byte	0x04, 0x0a
        /*007a*/ 	.short	(.L_12353 - .L_12352)
	.align		4
.L_12352:
        /*007c*/ 	.word	index@(.nv.constant0.contiguous_min22_f64)
        /*0080*/ 	.short	0x0380
        /*0082*/ 	.short	0x0020


	//----- nvinfo : EIATTR_SW_WAR
	.align		4
.L_12353:
        /*0084*/ 	.byte	0x04, 0x36
        /*0086*/ 	.short	(.L_12355 - .L_12354)
.L_12354:
        /*0088*/ 	.word	0x00000008
.L_12355:


//--------------------- .nv.info.contiguous_min2_f64 --------------------------
	.section	.nv.info.contiguous_min2_f64,"",@"SHT_CUDA_INFO"
	.sectionflags	@""
	.align	4


	//----- nvinfo : EIATTR_CUDA_API_VERSION
	.align		4
        /*0000*/ 	.byte	0x04, 0x37
        /*0002*/ 	.short	(.L_12357 - .L_12356)
.L_12356:
        /*0004*/ 	.word	0x00000082


	//----- nvinfo : EIATTR_KPARAM_INFO
	.align		4
.L_12357:
        /*0008*/ 	.byte	0x04, 0x17
        /*000a*/ 	.short	(.L_12359 - .L_12358)
.L_12358:
        /*000c*/ 	.word	0x00000000
        /*0010*/ 	.short	0x0006
        /*0012*/ 	.short	0x0030
        /*0014*/ 	.byte	0x00, 0xf0, 0x21, 0x00


	//----- nvinfo : EIATTR_KPARAM_INFO
	.align		4
.L_12359:
        /*0018*/ 	.byte	0x04, 0x17
        /*001a*/ 	.short	(.L_12361 - .L_12360)
.L_12360:
        /*001c*/ 	.word	0x00000000
        /*0020*/ 	.short	0x0005
        /*0022*/ 	.short	0x0028
        /*0024*/ 	.byte	0x00, 0xf0, 0x21, 0x00


	//----- nvinfo : EIATTR_KPARAM_INFO
	.align		4
.L_12361:
        /*0028*/ 	.byte	0x04, 0x17
        /*002a*/ 	.short	(.L_12363 - .L_12362)
.L_12362:
        /*002c*/ 	.word	0x00000000
        /*0030*/ 	.short	0x0004
        /*0032*/ 	.short	0x0020
        /*0034*/ 	.byte	0x00, 0xf0, 0x21, 0x00


	//----- nvinfo : EIATTR_KPARAM_INFO
	.align		4
.L_12363:
        /*0038*/ 	.byte	0x04, 0x17
        /*003a*/ 	.short	(.L_12365 - .L_12364)
.L_12364:
        /*003c*/ 	.word	0x00000000
        /*0040*/ 	.short	0x0003
        /*0042*/ 	.short	0x0018
        /*0044*/ 	.byte	0x00, 0xf5, 0x21, 0x00


	//----- nvinfo : EIATTR_KPARAM_INFO
	.align		4
.L_12365:
        /*0048*/ 	.byte	0x04, 0x17
        /*004a*/ 	.short	(.L_12367 - .L_12366)
.L_12366:
        /*004c*/ 	.word	0x00000000
        /*0050*/ 	.short	0x0002
        /*0052*/ 	.short	0x0010
        /*0054*/ 	.byte	0x00, 0xf5, 0x21, 0x00


	//----- nvinfo : EIATTR_KPARAM_INFO
	.align		4
.L_12367:
        /*0058*/ 	.byte	0x04, 0x17
        /*005a*/ 	.short	(.L_12369 - .L_12368)
.L_12368:
        /*005c*/ 	.word	0x00000000
        /*0060*/ 	.short	0x0001
        /*0062*/ 	.short	0x0008
        /*0064*/ 	.byte	0x00, 0xf5, 0x21, 0x00


	//----- nvinfo : EIATTR_KPARAM_INFO
	.align		4
.L_12369:
        /*0068*/ 	.byte	0x04, 0x17
        /*006a*/ 	.short	(.L_12371 - .L_12370)
.L_12370:
        /*006c*/ 	.word	0x00000000
        /*0070*/ 	.short	0x0000
        /*0072*/ 	.short	0x0000
        /*0074*/ 	.byte	0x00, 0xf5, 0x21, 0x00


	//----- nvinfo : EIATTR_SPARSE_MMA_MASK
	.align		4
.L_12371:
        /*0078*/ 	.byte	0x03, 0x50
        /*007a*/ 	.short	0x0000


	//----- nvinfo : EIATTR_MAXREG_COUNT
	.align		4
        /*007c*/ 	.byte	0x03, 0x1b
        /*007e*/ 	.short	0x00ff


	//----- nvinfo : EIATTR_NUM_BARRIERS
	.align		4
        /*0080*/ 	.byte	0x02, 0x4c
        /*0082*/ 	.byte	0x01
	.zero		1


	//----- nvinfo : EIATTR_MERCURY_ISA_VERSION
	.align		4
        /*0084*/ 	.byte	0x03, 0x5f
        /*0086*/ 	.short	0x0101


	//----- nvinfo : EIATTR_VRC_CTA_INIT_COUNT
	.align		4
        /*0088*/ 	.byte	0x02, 0x4a
	.zero		1
	.zero		1


	//----- nvinfo : EIATTR_EXIT_INSTR_OFFSETS
	.align		4
        /*008c*/ 	.byte	0x04, 0x1c
        /*008e*/ 	.short	(.L_12373 - .L_12372)


	//   ....[0]....
.L_12372:
        /*0090*/ 	.word	0x000068e0


	//   ....[1]....
        /*0094*/ 	.word	0x00006cc0


	//   ....[2]....
        /*0098*/ 	.word	0x00006dd0


	//----- nvinfo : EIATTR_CRS_STACK_SIZE
	.align		4
.L_12373:
        /*009c*/ 	.byte	0x04, 0x1e
        /*009e*/ 	.short	(.L_12375 - .L_12374)
.L_12374:
        /*00a0*/ 	.word	0x00000000


	//----- nvinfo : EIATTR_CBANK_PARAM_SIZE
	.align		4
.L_12375:
        /*00a4*/ 	.byte	0x03, 0x19
        /*00a6*/ 	.short	0x0038


	//----- nvinfo : EIATTR_PARAM_CBANK
	.align		4
        /*00a8*/ 	.byte	0x04, 0x0a
        /*00aa*/ 	.short	(.L_12377 - .L_12376)
	.align		4
.L_12376:
        /*00ac*/ 	.word	index@(.nv.constant0.contiguous_min2_f64)
        /*00b0*/ 	.short	0x0380
        /*00b2*/ 	.short	0x0038


	//----- nvinfo : EIATTR_SW_WAR
	.align		4
.L_12377:
        /*00b4*/ 	.byte	0x04, 0x36
        /*00b6*/ 	.short	(.L_12379 - .L_12378)
.L_12378:
        /*00b8*/ 	.word	0x00000008
.L_12379:


//--------------------- .nv.info.uncontiguous_min_f64 --------------------------
	.section	.nv.info.uncontiguous_min_f64,"",@"SHT_CUDA_INFO"
	.sectionflags	@""
	.align	4


	//----- nvinfo : EIATTR_CUDA_API_VERSION
	.align		4
        /*0000*/ 	.byte	0x04, 0x37
        /*0002*/ 	.short	(.L_12381 - .L_12380)
.L_12380:
        /*0004*/ 	.word	0x00000082


	//----- nvinfo : EIATTR_KPARAM_INFO
	.align		4
.L_12381:
        /*0008*/ 	.byte	0x04, 0x17
        /*000a*/ 	.short	(.L_12383 - .L_12382)
.L_12382:
        /*000c*/ 	.word	0x00000000
        /*0010*/ 	.short	0x0005
        /*0012*/ 	.short	0x0028
        /*0014*/ 	.byte	0x00, 0xf0, 0x21, 0x00


	//----- nvinfo : EIATTR_KPARAM_INFO
	.align		4
.L_12383:
        /*0018*/ 	.byte	0x04, 0x17
        /*001a*/ 	.short	(.L_12385 - .L_12384)
.L_12384:
        /*001c*/ 	.word	0x00000000
        /*0020*/ 	.short	0x0004
        /*0022*/ 	.short	0x0020
        /*0024*/ 	.byte	0x00, 0xf0, 0x21, 0x00


	//----- nvinfo : EIATTR_KPARAM_INFO
	.align		4
.L_12385:
        /*0028*/ 	.byte	0x04, 0x17
        /*002a*/ 	.short	(.L_12387 - .L_12386)
.L_12386:
        /*002c*/ 	.word	0x00000000
        /*0030*/ 	.short	0x0003
        /*0032*/ 	.short	0x0018
        /*0034*/ 	.byte	0x00, 0xf5, 0x21, 0x00


	//----- nvinfo : EIATTR_KPARAM_INFO
	.align		4
.L_12387:
        /*0038*/ 	.byte	0x04, 0x17
        /*003a*/ 	.short	(.L_12389 - .L_12388)
.L_12388:
        /*003c*/ 	.word	0x00000000
        /*0040*/ 	.short	0x0002
        /*0042*/ 	.short	0x0010
        /*0044*/ 	.byte	0x00, 0xf5, 0x21, 0x00


	//----- nvinfo : EIATTR_KPARAM_INFO
	.align		4
.L_12389:
        /*0048*/ 	.byte	0x04, 0x17
        /*004a*/ 	.short	(.L_12391 - .L_12390)
.L_12390:
        /*004c*/ 	.word	0x00000000
        /*0050*/ 	.short	0x0001
        /*0052*/ 	.short	0x0008
        /*0054*/ 	.byte	0x00, 0xf5, 0x21, 0x00


	//----- nvinfo : EIATTR_KPARAM_INFO
	.align		4
.L_12391:
        /*0058*/ 	.byte	0x04, 0x17
        /*005a*/ 	.short	(.L_12393 - .L_12392)
.L_12392:
        /*005c*/ 	.word	0x00000000
        /*0060*/ 	.short	0x0000
        /*0062*/ 	.short	0x0000
        /*0064*/ 	.byte	0x00, 0xf5, 0x21, 0x00


	//----- nvinfo : EIATTR_SPARSE_MMA_MASK
	.align		4
.L_12393:
        /*0068*/ 	.byte	0x03, 0x50
        /*006a*/ 	.short	0x0000


	//----- nvinfo : EIATTR_MAXREG_COUNT
	.align		4
        /*006c*/ 	.byte	0x03, 0x1b
        /*006e*/ 	.short	0x00ff


	//----- nvinfo : EIATTR_NUM_BARRIERS
	.align		4
        /*0070*/ 	.byte	0x02, 0x4c
        /*0072*/ 	.byte	0x01
	.zero		1


	//----- nvinfo : EIATTR_MERCURY_ISA_VERSION
	.align		4
        /*0074*/ 	.byte	0x03, 0x5f
        /*0076*/ 	.short	0x0101


	//----- nvinfo : EIATTR_VRC_CTA_INIT_COUNT
	.align		4
        /*0078*/ 	.byte	0x02, 0x4a
	.zero		1
	.zero		1


	//----- nvinfo : EIATTR_EXIT_INSTR_OFFSETS
	.align		4
        /*007c*/ 	.byte	0x04, 0x1c
        /*007e*/ 	.short	(.L_12395 - .L_12394)


	//   ....[0]....
.L_12394:
        /*0080*/ 	.word	0x00006b20


	//   ....[1]....
        /*0084*/ 	.word	0x00006f00


	//   ....[2]....
        /*0088*/ 	.word	0x00006f80


	//----- nvinfo : EIATTR_CRS_STACK_SIZE
	.align		4
.L_12395:
        /*008c*/ 	.byte	0x04, 0x1e
        /*008e*/ 	.short	(.L_12397 - .L_12396)
.L_12396:
        /*0090*/ 	.word	0x00000000


	//----- nvinfo : EIATTR_CBANK_PARAM_SIZE
	.align		4
.L_12397:
        /*0094*/ 	.byte	0x03, 0x19
        /*0096*/ 	.short	0x0030


	//----- nvinfo : EIATTR_PARAM_CBANK
	.align		4
        /*0098*/ 	.byte	0x04, 0x0a
        /*009a*/ 	.short	(.L_12399 - .L_12398)
	.align		4
.L_12398:
        /*009c*/ 	.word	index@(.nv.constant0.uncontiguous_min_f64)
        /*00a0*/ 	.short	0x0380
        /*00a2*/ 	.short	0x0030


	//----- nvinfo : EIATTR_SW_WAR
	.align		4
.L_12399:
        /*00a4*/ 	.byte	0x04, 0x36
        /*00a6*/ 	.short	(.L_12401 - .L_12400)
.L_12400:
        /*00a8*/ 	.word	0x00000008
.L_12401:


//--------------------- .nv.info.contiguous_min_f64 --------------------------
	.section	.nv.info.contiguous_min_f64,"",@"SHT_CUDA_INFO"
	.sectionflags	@""
	.align	4


	//----- nvinfo : EIATTR_CUDA_API_VERSION
	.align		4
        /*0000*/ 	.byte	0x04, 0x37
        /*0002*/ 	.short	(.L_12403 - .L_12402)
.L_12402:
        /*0004*/ 	.word	0x00000082


	//----- nvinfo : EIATTR_KPARAM_INFO
	.align		4
.L_12403:
        /*0008*/ 	.byte	0x04, 0x17
        /*000a*/ 	.short	(.L_12405 - .L_12404)
.L_12404:
        /*000c*/ 	.word	0x00000000
        /*0010*/ 	.short	0x0002
        /*0012*/ 	.short	0x0010
        /*0014*/ 	.byte	0x00, 0xf0, 0x21, 0x00


	//----- nvinfo : EIATTR_KPARAM_INFO
	.align		4
.L_12405:
        /*0018*/ 	.byte	0x04, 0x17
        /*001a*/ 	.short	(.L_12407 - .L_12406)
.L_12406:
        /*001c*/ 	.word	0x00000000
        /*0020*/ 	.short	0x0001
        /*0022*/ 	.short	0x0008
        /*0024*/ 	.byte	0x00, 0xf5, 0x21, 0x00


	//----- nvinfo : EIATTR_KPARAM_INFO
	.align		4
.L_12407:
        /*0028*/ 	.byte	0x04, 0x17
        /*002a*/ 	.short	(.L_12409 - .L_12408)
.L_12408:
        /*002c*/ 	.word	0x00000000
        /*0030*/ 	.short	0x0000
        /*0032*/ 	.short	0x0000
        /*0034*/ 	.byte	0x00, 0xf5, 0x21, 0x00


	//----- nvinfo : EIATTR_SPARSE_MMA_MASK
	.align		4
.L_12409:
        /*0038*/ 	.byte	0x03, 0x50
        /*003a*/ 	.short	0x0000


	//----- nvinfo : EIATTR_MAXREG_COUNT
	.align		4
        /*003c*/ 	.byte	0x03, 0x1b
        /*003e*/ 	.short	0x00ff


	//----- nvinfo : EIATTR_NUM_BARRIERS
	.align		4
        /*0040*/ 	.byte	0x02, 0x4c
        /*0042*/ 	.byte	0x01
	.zero		1


	//----- nvinfo : EIATTR_MERCURY_ISA_VERSION
	.align		4
        /*0044*/ 	.byte	0x03, 0x5f
        /*0046*/ 	.short	0x0101


	//----- nvinfo : EIATTR_VRC_CTA_INIT_COUNT
	.align		4
        /*0048*/ 	.byte	0x02, 0x4a
	.zero		1
	.zero		1


	//----- nvinfo : EIATTR_EXIT_INSTR_OFFSETS
	.align		4
        /*004c*/ 	.byte	0x04, 0x1c
        /*004e*/ 	.short	(.L_12411 - .L_12410)


	//   ....[0]....
.L_12410:
        /*0050*/ 	.word	0x00000440


	//   ....[1]....
        /*0054*/ 	.word	0x00000820


	//   ....[2]....
        /*0058*/ 	.word	0x000008a0


	//----- nvinfo : EIATTR_CRS_STACK_SIZE
	.align		4
.L_12411:
        /*005c*/ 	.byte	0x04, 0x1e
        /*005e*/ 	.short	(.L_12413 - .L_12412)
.L_12412:
        /*0060*/ 	.word	0x00000000


	//----- nvinfo : EIATTR_CBANK_PARAM_SIZE
	.align		4
.L_12413:
        /*0064*/ 	.byte	0x03, 0x19
        /*0066*/ 	.short	0x0018


	//----- nvinfo : EIATTR_PARAM_CBANK
	.align		4
        /*0068*/ 	.byte	0x04, 0x0a
        /*006a*/ 	.short	(.L_12415 - .L_12414)
	.align		4
.L_12414:
        /*006c*/ 	.word	index@(.nv.constant0.contiguous_min_f64)
        /*0070*/ 	.short	0x0380
        /*0072*/ 	.short	0x0018


	//----- nvinfo : EIATTR_SW_WAR
	.align		4
.L_12415:
        /*0074*/ 	.byte	0x04, 0x36
        /*0076*/ 	.short	(.L_12417 - .L_12416)
.L_12416:
        /*0078*/ 	.word	0x00000008
.L_12417:


//--------------------- .nv.info.contiguous_min33_f32 --------------------------
	.section	.nv.info.contiguous_min33_f32,"",@"SHT_CUDA_INFO"
	.sectionflags	@""
	.align	4


	//----- nvinfo : EIATTR_CUDA_API_VERSION
	.align		4
        /*0000*/ 	.byte	0x04, 0x37
        /*0002*/ 	.short	(.L_12419 - .L_12418)
.L_12418:
        /*0004*/ 	.word	0x00000082


	//----- nvinfo : EIATTR_KPARAM_INFO
	.align		4
.L_12419:
        /*0008*/ 	.byte	0x04, 0x17
        /*000a*/ 	.short	(.L_12421 - .L_12420)
.L_12420:
        /*000c*/ 	.word	0x00000000
        /*0010*/ 	.short	0x0004
        /*0012*/ 	.short	0x0020
        /*0014*/ 	.byte	0x00, 0xf0, 0x21, 0x00


	//----- nvinfo : EIATTR_KPARAM_INFO
	.align		4
.L_12421:
        /*0018*/ 	.byte	0x04, 0x17
        /*001a*/ 	.short	(.L_12423 - .L_12422)
.L_12422:
        /*001c*/ 	.word	0x00000000
        /*0020*/ 	.short	0x0003
        /*0022*/ 	.short	0x0018
        /*0024*/ 	.byte	0x00, 0xf0, 0x21, 0x00


	//----- nvinfo : EIATTR_KPARAM_INFO
	.align		4
.L_12423:
        /*0028*/ 	.byte	0x04, 0x17
        /*002a*/ 	.short	(.L_12425 - .L_12424)
.L_12424:
        /*002c*/ 	.word	0x00000000
        /*0030*/ 	.short	0x0002
        /*0032*/ 	.short	0x0010
        /*0034*/ 	.byte	0x00, 0xf0, 0x21, 0x00


	//----- nvinfo : EIATTR_KPARAM_INFO
	.align		4
.L_12425:
        /*0038*/ 	.byte	0x04, 0x17
        /*003a*/ 	.short	(.L_12427 - .L_12426)
.L_12426:
        /*003c*/ 	.word	0x00000000
        /*0040*/ 	.short	0x0001
        /*0042*/ 	.short	0x0008
        /*0044*/ 	.byte	0x00, 0xf5, 0x21, 0x00


	//----- nvinfo : EIATTR_KPARAM_INFO
	.align		4
.L_12427:
        /*0048*/ 	.byte	0x04, 0x17
        /*004a*/ 	.short	(.L_12429 - .L_12428)
.L_12428:
        /*004c*/ 	.word	0x00000000
        /*0050*/ 	.short	0x0000
        /*0052*/ 	.short	0x0000
        /*0054*/ 	.byte	0x00, 0xf5, 0x21, 0x00


	//----- nvinfo : EIATTR_SPARSE_MMA_MASK
	.align		4
.L_12429:
        /*0058*/ 	.byte	0x03, 0x50
        /*005a*/ 	.short	0x0000


	//----- nvinfo : EIATTR_MAXREG_COUNT
	.align		4
        /*005c*/ 	.byte	0x03, 0x1b
        /*005e*/ 	.short	0x00ff


	//----- nvinfo : EIATTR_NUM_BARRIERS
	.align		4
        /*0060*/ 	.byte	0x02, 0x4c
        /*0062*/ 	.byte	0x01
	.zero		1


	//----- nvinfo : EIATTR_MERCURY_ISA_VERSION
	.align		4
        /*0064*/ 	.byte	0x03, 0x5f
        /*0066*/ 	.short	0x0101


	//----- nvinfo : EIATTR_VRC_CTA_INIT_COUNT
	.align		4
        /*0068*/ 	.byte	0x02, 0x4a
	.zero		1
	.zero		1


	//----- nvinfo : EIATTR_EXIT_INSTR_OFFSETS
	.align		4
        /*006c*/ 	.byte	0x04, 0x1c
        /*006e*/ 	.short	(.L_12431 - .L_12430)


	//   ....[0]....
.L_12430:
        /*0070*/ 	.word	0x00000160


	//   ....[1]....
        /*0074*/ 	.word	0x000001f0


	//   ....[2]....
        /*0078*/ 	.word	0x000007b0


	//----- nvinfo : EIATTR_CBANK_PARAM_SIZE
	.align		4
.L_12431:
        /*007c*/ 	.byte	0x03, 0x19
        /*007e*/ 	.short	0x0028


	//----- nvinfo : EIATTR_PARAM_CBANK
	.align		4
        /*0080*/ 	.byte	0x04, 0x0a
        /*0082*/ 	.short	(.L_12433 - .L_12432)
	.align		4
.L_12432:
        /*0084*/ 	.word	index@(.nv.constant0.contiguous_min33_f32)
        /*0088*/ 	.short	0x0380
        /*008a*/ 	.short	0x0028


	//----- nvinfo : EIATTR_SW_WAR
	.align		4
.L_12433:
        /*008c*/ 	.byte	0x04, 0x36
        /*008e*/ 	.short	(.L_12435 - .L_12434)
.L_12434:
        /*0090*/ 	.word	0x00000008
.L_12435:


//--------------------- .nv.info.contiguous_min3_f32 --------------------------
	.section	.nv.info.contiguous_min3_f32,"",@"SHT_CUDA_INFO"
	.sectionflags	@""
	.align	4


	//----- nvinfo : EIATTR_CUDA_API_VERSION
	.align		4
        /*0000*/ 	.byte	0x04, 0x37
        /*0002*/ 	.short	(.L_12437 - .L_12436)
.L_12436:
        /*0004*/ 	.word	0x00000082


	//----- nvinfo : EIATTR_KPARAM_INFO
	.align		4
.L_12437:
        /*0008*/ 	.byte	0x04, 0x17
        /*000a*/ 	.short	(.L_12439 - .L_12438)
.L_12438:
        /*000c*/ 	.word	0x00000000
        /*0010*/ 	.short	0x0006
        /*0012*/ 	.short	0x0030
        /*0014*/ 	.byte	0x00, 0xf0, 0x21, 0x00


	//----- nvinfo : EIATTR_KPARAM_INFO
	.align		4
.L_12439:
        /*0018*/ 	.byte	0x04, 0x17
        /*001a*/ 	.short	(.L_12441 - .L_12440)
.L_12440:
        /*001c*/ 	.word	0x00000000
        /*0020*/ 	.short	0x0005
        /*0022*/ 	.short	0x0028
        /*0024*/ 	.byte	0x00, 0xf0, 0x21, 0x00


	//----- nvinfo : EIATTR_KPARAM_INFO
	.align		4
.L_12441:
        /*0028*/ 	.byte	0x04, 0x17
        /*002a*/ 	.short	(.L_12443 - .L_12442)
.L_12442:
        /*002c*/ 	.word	0x00000000
        /*0030*/ 	.short	0x0004
        /*0032*/ 	.short	0x0020
        /*0034*/ 	.byte	0x00, 0xf0, 0x21, 0x00


	//----- nvinfo : EIATTR_KPARAM_INFO
	.align		4
.L_12443:
        /*0038*/ 	.byte	0x04, 0x17
        /*003a*/ 	.short	(.L_12445 - .L_12444)
.L_12444:
        /*003c*/ 	.word	0x00000000
        /*0040*/ 	.short	0x0003
        /*0042*/ 	.short	0x0018
        /*0044*/ 	.byte	0x00, 0xf5, 0x21, 0x00


	//----- nvinfo : EIATTR_KPARAM_INFO
	.align		4
.L_12445:
        /*0048*/ 	.byte	0x04, 0x17
        /*004a*/ 	.short	(.L_12447 - .L_12446)
.L_12446:
        /*004c*/ 	.word	0x00000000
        /*0050*/ 	.short	0x0002
        /*0052*/ 	.short	0x0010
        /*0054*/ 	.byte	0x00, 0xf5, 0x21, 0x00


	//----- nvinfo : EIATTR_KPARAM_INFO
	.align		4
.L_12447:
        /*0058*/ 	.byte	0x04, 0x17
        /*005a*/ 	.short	(.L_12449 - .L_12448)
.L_12448:
        /*005c*/ 	.word	0x00000000
        /*0060*/ 	.short	0x0001
        /*0062*/ 	.short	0x0008
        /*0064*/ 	.byte	0x00, 0xf5, 0x21, 0x00


	//----- nvinfo : EIATTR_KPARAM_INFO
	.align		4
.L_12449:
        /*0068*/ 	.byte	0x04, 0x17
        /*006a*/ 	.short	(.L_12451 - .L_12450)
.L_12450:
        /*006c*/ 	.word	0x00000000
        /*0070*/ 	.short	0x0000
        /*0072*/ 	.short	0x0000
        /*0074*/ 	.byte	0x00, 0xf5, 0x21, 0x00


	//----- nvinfo : EIATTR_SPARSE_MMA_MASK
	.align		4
.L_12451:
        /*0078*/ 	.byte	0x03, 0x50
        /*007a*/ 	.short	0x0000


	//----- nvinfo : EIATTR_MAXREG_COUNT
	.align		4
        /*007c*/ 	.byte	0x03, 0x1b
        /*007e*/ 	.short	0x00ff


	//----- nvinfo : EIATTR_NUM_BARRIERS
	.align		4
        /*0080*/ 	.byte	0x02, 0x4c
        /*0082*/ 	.byte	0x01
	.zero		1


	//----- nvinfo : EIATTR_MERCURY_ISA_VERSION
	.align		4
        /*0084*/ 	.byte	0x03, 0x5f
        /*0086*/ 	.short	0x0101


	//----- nvinfo : EIATTR_VRC_CTA_INIT_COUNT
	.align		4
        /*0088*/ 	.byte	0x02, 0x4a
	.zero		1
	.zero		1


	//----- nvinfo : EIATTR_EXIT_INSTR_OFFSETS
	.align		4
        /*008c*/ 	.byte	0x04, 0x1c
        /*008e*/ 	.short	(.L_12453 - .L_12452)


	//   ....[0]....
.L_12452:
        /*0090*/ 	.word	0x00000160


	//   ....[1]....
        /*0094*/ 	.word	0x00003130


	//   ....[2]....
        /*0098*/ 	.word	0x00003760


	//----- nvinfo : EIATTR_CRS_STACK_SIZE
	.align		4
.L_12453:
        /*009c*/ 	.byte	0x04, 0x1e
        /*009e*/ 	.short	(.L_12455 - .L_12454)
.L_12454:
        /*00a0*/ 	.word	0x00000000


	//----- nvinfo : EIATTR_CBANK_PARAM_SIZE
	.align		4
.L_12455:
        /*00a4*/ 	.byte	0x03, 0x19
        /*00a6*/ 	.short	0x0038


	//----- nvinfo : EIATTR_PARAM_CBANK
	.align		4
        /*00a8*/ 	.byte	0x04, 0x0a
        /*00aa*/ 	.short	(.L_12457 - .L_12456)
	.align		4
.L_12456:
        /*00ac*/ 	.word	index@(.nv.constant0.contiguous_min3_f32)
        /*00b0*/ 	.short	0x0380
        /*00b2*/ 	.short	0x0038


	//----- nvinfo : EIATTR_SW_WAR
	.align		4
.L_12457:
        /*00b4*/ 	.byte	0x04, 0x36
        /*00b6*/ 	.short	(.L_12459 - .L_12458)
.L_12458:
        /*00b8*/ 	.word	0x00000008
.L_12459:


//--------------------- .nv.info.contiguous_min22_f32 --------------------------
	.section	.nv.info.contiguous_min22_f32,"",@"SHT_CUDA_INFO"
	.sectionflags	@""
	.align	4


	//----- nvinfo : EIATTR_CUDA_API_VERSION
	.align		4
        /*0000*/ 	.byte	0x04, 0x37
        /*0002*/ 	.short	(.L_12461 - .L_12460)
.L_12460:
        /*0004*/ 	.word	0x00000082


	//----- nvinfo : EIATTR_KPARAM_INFO
	.align		4
.L_12461:
        /*0008*/ 	.byte	0x04, 0x17
        /*000a*/ 	.short	(.L_12463 - .L_12462)
.L_12462:
        /*000c*/ 	.word	0x00000000
        /*0010*/ 	.short	0x0003
        /*0012*/ 	.short	0x0018
        /*0014*/ 	.byte	0x00, 0xf0, 0x21, 0x00


	//----- nvinfo : EIATTR_KPARAM_INFO
	.align		4
.L_12463:
        /*0018*/ 	.byte	0x04, 0x17
        /*001a*/ 	.short	(.L_12465 - .L_12464)
.L_12464:
        /*001c*/ 	.word	0x00000000
        /*0020*/ 	.short	0x0002
        /*0022*/ 	.short	0x0010
        /*0024*/ 	.byte	0x00, 0xf0, 0x21, 0x00


	//----- nvinfo : EIATTR_KPARAM_INFO
	.align		4
.L_12465:
        /*0028*/ 	.byte	0x04, 0x17
        /*002a*/ 	.short	(.L_12467 - .L_12466)
.L_12466:
        /*002c*/ 	.word	0x00000000
        /*0030*/ 	.short	0x0001
        /*0032*/ 	.short	0x0008
        /*0034*/ 	.byte	0x00, 0xf5, 0x21, 0x00


	//----- nvinfo : EIATTR_KPARAM_INFO
	.align		4
.L_12467:
        /*0038*/ 	.byte	0x04, 0x17
        /*003a*/ 	.short	(.L_12469 - .L_12468)
.L_12468:
        /*003c*/ 	.word	0x00000000
        /*0040*/ 	.short	0x0000
        /*0042*/ 	.short	0x0000
        /*0044*/ 	.byte	0x00, 0xf5, 0x21, 0x00


	//----- nvinfo : EIATTR_SPARSE_MMA_MASK
	.align		4
.L_12469:
        /*0048*/ 	.byte	0x03, 0x50
        /*004a*/ 	.short	0x0000


	//----- nvinfo : EIATTR_MAXREG_COUNT
	.align		4
        /*004c*/ 	.byte	0x03, 0x1b
        /*004e*/ 	.short	0x00ff


	//----- nvinfo : EIATTR_NUM_BARRIERS
	.align		4
        /*0050*/ 	.byte	0x02, 0x4c
        /*0052*/ 	.byte	0x01
	.zero		1


	//----- nvinfo : EIATTR_MERCURY_ISA_VERSION
	.align		4
        /*0054*/ 	.byte	0x03, 0x5f
        /*0056*/ 	.short	0x0101


	//----- nvinfo : EIATTR_VRC_CTA_INIT_COUNT
	.align		4
        /*0058*/ 	.byte	0x02, 0x4a
	.zero		1
	.zero		1


	//----- nvinfo : EIATTR_EXIT_INSTR_OFFSETS
	.align		4
        /*005c*/ 	.byte	0x04, 0x1c
        /*005e*/ 	.short	(.L_12471 - .L_12470)


	//   ....[0]....
.L_12470:
        /*0060*/ 	.word	0x00000400


	//   ....[1]....
        /*0064*/ 	.word	0x000005a0


	//   ....[2]....
        /*0068*/ 	.word	0x000006b0


	//----- nvinfo : EIATTR_CRS_STACK_SIZE
	.align		4
.L_12471:
        /*006c*/ 	.byte	0x04, 0x1e
        /*006e*/ 	.short	(.L_12473 - .L_12472)
.L_12472:
        /*0070*/ 	.word	0x00000000


	//----- nvinfo : EIATTR_CBANK_PARAM_SIZE
	.align		4
.L_12473:
        /*0074*/ 	.byte	0x03, 0x19
        /*0076*/ 	.short	0x0020


	//----- nvinfo : EIATTR_PARAM_CBANK
	.align		4
        /*0078*/ 	.byte	0x04, 0x0a
        /*007a*/ 	.short	(.L_12475 - .L_12474)
	.align		4
.L_12474:
        /*007c*/ 	.word	index@(.nv.constant0.contiguous_min22_f32)
        /*0080*/ 	.short	0x0380
        /*0082*/ 	.short	0x0020


	//----- nvinfo : EIATTR_SW_WAR
	.align		4
.L_12475:
        /*0084*/ 	.byte	0x04, 0x36
        /*0086*/ 	.short	(.L_12477 - .L_12476)
.L_12476:
        /*0088*/ 	.word	0x00000008
.L_12477:


//--------------------- .nv.info.contiguous_min2_f32 --------------------------
	.section	.nv.info.contiguous_min2_f32,"",@"SHT_CUDA_INFO"
	.sectionflags	@""
	.align	4


	//----- nvinfo : EIATTR_CUDA_API_VERSION
	.align		4
        /*0000*/ 	.byte	0x04, 0x37
        /*0002*/ 	.short	(.L_12479 - .L_12478)
.L_12478:
        /*0004*/ 	.word	0x00000082


	//----- nvinfo : EIATTR_KPARAM_INFO
	.align		4
.L_12479:
        /*0008*/ 	.byte	0x04, 0x17
        /*000a*/ 	.short	(.L_12481 - .L_12480)
.L_12480:
        /*000c*/ 	.word	0x00000000
        /*0010*/ 	.short	0x0006
        /*0012*/ 	.short	0x0030
        /*0014*/ 	.byte	0x00, 0xf0, 0x21, 0x00


	//----- nvinfo : EIATTR_KPARAM_INFO
	.align		4
.L_12481:
        /*0018*/ 	.byte	0x04, 0x17
        /*001a*/ 	.short	(.L_12483 - .L_12482)
.L_12482:
        /*001c*/ 	.word	0x00000000
        /*0020*/ 	.short	0x0005
        /*0022*/ 	.short	0x0028
        /*0024*/ 	.byte	0x00, 0xf0, 0x21, 0x00


	//----- nvinfo : EIATTR_KPARAM_INFO
	.align		4
.L_12483:
        /*0028*/ 	.byte	0x04, 0x17
        /*002a*/ 	.short	(.L_12485 - .L_12484)
.L_12484:
        /*002c*/ 	.word	0x00000000
        /*0030*/ 	.short	0x0004
        /*0032*/ 	.short	0x0020
        /*0034*/ 	.byte	0x00, 0xf0, 0x21, 0x00


	//----- nvinfo : EIATTR_KPARAM_INFO
	.align		4
.L_12485:
        /*0038*/ 	.byte	0x04, 0x17
        /*003a*/ 	.short	(.L_12487 - .L_12486)
.L_12486:
        /*003c*/ 	.word	0x00000000
        /*0040*/ 	.short	0x0003
        /*0042*/ 	.short	0x0018
        /*0044*/ 	.byte	0x00, 0xf5, 0x21, 0x00


	//----- nvinfo : EIATTR_KPARAM_INFO
	.align		4
.L_12487:
        /*0048*/ 	.byte	0x04, 0x17
        /*004a*/ 	.short	(.L_12489 - .L_12488)
.L_12488:
        /*004c*/ 	.word	0x00000000
        /*0050*/ 	.short	0x0002
        /*0052*/ 	.short	0x0010
        /*0054*/ 	.byte	0x00, 0xf5, 0x21, 0x00


	//----- nvinfo : EIATTR_KPARAM_INFO
	.align		4
.L_12489:
        /*0058*/ 	.byte	0x04, 0x17
        /*005a*/ 	.short	(.L_12491 - .L_12490)
.L_12490:
        /*005c*/ 	.word	0x00000000
        /*0060*/ 	.short	0x0001
        /*0062*/ 	.short	0x0008
        /*0064*/ 	.byte	0x00, 0xf5, 0x21, 0x00


	//----- nvinfo : EIATTR_KPARAM_INFO
	.align		4
.L_12491:
        /*0068*/ 	.byte	0x04, 0x17
        /*006a*/ 	.short	(.L_12493 - .L_12492)
.L_12492:
        /*006c*/ 	.word	0x00000000
        /*0070*/ 	.short	0x0000
        /*0072*/ 	.short	0x0000
        /*0074*/ 	.byte	0x00, 0xf5, 0x21, 0x00


	//----- nvinfo : EIATTR_SPARSE_MMA_MASK
	.align		4
.L_12493:
        /*0078*/ 	.byte	0x03, 0x50
        /*007a*/ 	.short	0x0000


	//----- nvinfo : EIATTR_MAXREG_COUNT
	.align		4
        /*007c*/ 	.byte	0x03, 0x1b
        /*007e*/ 	.short	0x00ff


	//----- nvinfo : EIATTR_NUM_BARRIERS
	.align		4
        /*0080*/ 	.byte	0x02, 0x4c
        /*0082*/ 	.byte	0x01
	.zero		1


	//----- nvinfo : EIATTR_MERCURY_ISA_VERSION
	.align		4
        /*0084*/ 	.byte	0x03, 0x5f
        /*0086*/ 	.short	0x0101


	//----- nvinfo : EIATTR_VRC_CTA_INIT_COUNT
	.align		4
        /*0088*/ 	.byte	0x02, 0x4a
	.zero		1
	.zero		1


	//----- nvinfo : EIATTR_EXIT_INSTR_OFFSETS
	.align		4
        /*008c*/ 	.byte	0x04, 0x1c
        /*008e*/ 	.short	(.L_12495 - .L_12494)


	//   ....[0]....
.L_12494:
        /*0090*/ 	.word	0x000067f0


	//   ....[1]....
        /*0094*/ 	.word	0x00006990


	//   ....[2]....
        /*0098*/ 	.word	0x00006aa0


	//----- nvinfo : EIATTR_CRS_STACK_SIZE
	.align		4
.L_12495:
        /*009c*/ 	.byte	0x04, 0x1e
        /*009e*/ 	.short	(.L_12497 - .L_12496)
.L_12496:
        /*00a0*/ 	.word	0x00000000


	//----- nvinfo : EIATTR_CBANK_PARAM_SIZE
	.align		4
.L_12497:
        /*00a4*/ 	.byte	0x03, 0x19
        /*00a6*/ 	.short	0x0038


	//----- nvinfo : EIATTR_PARAM_CBANK
	.align		4
        /*00a8*/ 	.byte	0x04, 0x0a
        /*00aa*/ 	.short	(.L_12499 - .L_12498)
	.align		4
.L_12498:
        /*00ac*/ 	.word	index@(.nv.constant0.contiguous_min2_f32)
        /*00b0*/ 	.short	0x0380
        /*00b2*/ 	.short	0x0038


	//----- nvinfo : EIATTR_SW_WAR
	.align		4
.L_12499:
        /*00b4*/ 	.byte	0x04, 0x36
        /*00b6*/ 	.short	(.L_12501 - .L_12500)
.L_12500:
        /*00b8*/ 	.word	0x00000008
.L_12501:


//--------------------- .nv.info.uncontiguous_min_f32 --------------------------
	.section	.nv.info.uncontiguous_min_f32,"",@"SHT_CUDA_INFO"
	.sectionflags	@""
	.align	4


	//----- nvinfo : EIATTR_CUDA_API_VERSION
	.align		4
        /*0000*/ 	.byte	0x04, 0x37
        /*0002*/ 	.short	(.L_12503 - .L_12502)
.L_12502:
        /*0004*/ 	.word	0x00000082


	//----- nvinfo : EIATTR_KPARAM_INFO
	.align		4
.L_12503:
        /*0008*/ 	.byte	0x04, 0x17
        /*000a*/ 	.short	(.L_12505 - .L_12504)
.L_12504:
        /*000c*/ 	.word	0x00000000
        /*0010*/ 	.short	0x0005
        /*0012*/ 	.short	0x0028
        /*0014*/ 	.byte	0x00, 0xf0, 0x21, 0x00


	//----- nvinfo : EIATTR_KPARAM_INFO
	.align		4
.L_12505:
        /*0018*/ 	.byte	0x04, 0x17
        /*001a*/ 	.short	(.L_12507 - .L_12506)
.L_12506:
        /*001c*/ 	.word	0x00000000
        /*0020*/ 	.short	0x0004
        /*0022*/ 	.short	0x0020
        /*0024*/ 	.byte	0x00, 0xf0, 0x21, 0x00


	//----- nvinfo : EIATTR_KPARAM_INFO
	.align		4
.L_12507:
        /*0028*/ 	.byte	0x04, 0x17
        /*002a*/ 	.short	(.L_12509 - .L_12508)
.L_12508:
        /*002c*/ 	.word	0x00000000
        /*0030*/ 	.short	0x0003
        /*0032*/ 	.short	0x0018
        /*0034*/ 	.byte	0x00, 0xf5, 0x21, 0x00


	//----- nvinfo : EIATTR_KPARAM_INFO
	.align		4
.L_12509:
        /*0038*/ 	.byte	0x04, 0x17
        /*003a*/ 	.short	(.L_12511 - .L_12510)
.L_12510:
        /*003c*/ 	.word	0x00000000
        /*0040*/ 	.short	0x0002
        /*0042*/ 	.short	0x0010
        /*0044*/ 	.byte	0x00, 0xf5, 0x21, 0x00


	//----- nvinfo : EIATTR_KPARAM_INFO
	.align		4
.L_12511:
        /*0048*/ 	.byte	0x04, 0x17
        /*004a*/ 	.short	(.L_12513 - .L_12512)
.L_12512:
        /*004c*/ 	.word	0x00000000
        /*0050*/ 	.short	0x0001
        /*0052*/ 	.short	0x0008
        /*0054*/ 	.byte	0x00, 0xf5, 0x21, 0x00


	//----- nvinfo : EIATTR_KPARAM_INFO
	.align		4
.L_12513:
        /*0058*/ 	.byte	0x04, 0x17
        /*005a*/ 	.short	(.L_12515 - .L_12514)
.L_12514:
        /*005c*/ 	.word	0x00000000
        /*0060*/ 	.short	0x0000
        /*0062*/ 	.short	0x0000
        /*0064*/ 	.byte	0x00, 0xf5, 0x21, 0x00


	//----- nvinfo : EIATTR_SPARSE_MMA_MASK
	.align		4
.L_12515:
        /*0068*/ 	.byte	0x03, 0x50
        /*006a*/ 	.short	0x0000


	//----- nvinfo : EIATTR_MAXREG_COUNT
	.align		4
        /*006c*/ 	.byte	0x03, 0x1b
        /*006e*/ 	.short	0x00ff


	//----- nvinfo : EIATTR_NUM_BARRIERS
	.align		4
        /*0070*/ 	.byte	0x02, 0x4c
        /*0072*/ 	.byte	0x01
	.zero		1


	//----- nvinfo : EIATTR_MERCURY_ISA_VERSION
	.align		4
        /*0074*/ 	.byte	0x03, 0x5f
        /*0076*/ 	.short	0x0101


	//----- nvinfo : EIATTR_VRC_CTA_INIT_COUNT
	.align		4
        /*0078*/ 	.byte	0x02, 0x4a
	.zero		1
	.zero		1


	//----- nvinfo : EIATTR_EXIT_INSTR_OFFSETS
	.align		4
        /*007c*/ 	.byte	0x04, 0x1c
        /*007e*/ 	.short	(.L_12517 - .L_12516)


	//   ....[0]....
.L_12516:
        /*0080*/ 	.word	0x00006a20


	//   ....[1]....
        /*0084*/ 	.word	0x00006bc0


	//   ....[2]....
        /*0088*/ 	.word	0x00006c40


	//----- nvinfo : EIATTR_CRS_STACK_SIZE
	.align		4
.L_12517:
        /*008c*/ 	.byte	0x04, 0x1e
        /*008e*/ 	.short	(.L_12519 - .L_12518)
.L_12518:
        /*0090*/ 	.word	0x00000000


	//----- nvinfo : EIATTR_CBANK_PARAM_SIZE
	.align		4
.L_12519:
        /*0094*/ 	.byte	0x03, 0x19
        /*0096*/ 	.short	0x0030


	//----- nvinfo : EIATTR_PARAM_CBANK
	.align		4
        /*0098*/ 	.byte	0x04, 0x0a
        /*009a*/ 	.short	(.L_12521 - .L_12520)
	.align		4
.L_12520:
        /*009c*/ 	.word	index@(.nv.constant0.uncontiguous_min_f32)
        /*00a0*/ 	.short	0x0380
        /*00a2*/ 	.short	0x0030


	//----- nvinfo : EIATTR_SW_WAR
	.align		4
.L_12521:
        /*00a4*/ 	.byte	0x04, 0x36
        /*00a6*/ 	.short	(.L_12523 - .L_12522)
.L_12522:
        /*00a8*/ 	.word	0x00000008
.L_12523:


//--------------------- .nv.info.contiguous_min_f32 --------------------------
	.section	.nv.info.contiguous_min_f32,"",@"SHT_CUDA_INFO"
	.sectionflags	@""
	.align	4


	//----- nvinfo : EIATTR_CUDA_API_VERSION
	.align		4
        /*0000*/ 	.byte	0x04, 0x37
        /*0002*/ 	.short	(.L_12525 - .L_12524)
.L_12524:
        /*0004*/ 	.word	0x00000082


	//----- nvinfo : EIATTR_KPARAM_INFO
	.align		4
.L_12525:
        /*0008*/ 	.byte	0x04, 0x17
        /*000a*/ 	.short	(.L_12527 - .L_12526)
.L_12526:
        /*000c*/ 	.word	0x00000000
        /*0010*/ 	.short	0x0002
        /*0012*/ 	.short	0x0010
        /*0014*/ 	.byte	0x00, 0xf0, 0x21, 0x00


	//----- nvinfo : EIATTR_KPARAM_INFO
	.align		4
.L_12527:
        /*0018*/ 	.byte	0x04, 0x17
        /*001a*/ 	.short	(.L_12529 - .L_12528)
.L_12528:
        /*001c*/ 	.word	0x00000000
        /*0020*/ 	.short	0x0001
        /*0022*/ 	.short	0x0008
        /*0024*/ 	.byte	0x00, 0xf5, 0x21, 0x00


	//----- nvinfo : EIATTR_KPARAM_INFO
	.align		4
.L_12529:
        /*0028*/ 	.byte	0x04, 0x17
        /*002a*/ 	.short	(.L_12531 - .L_12530)
.L_12530:
        /*002c*/ 	.word	0x00000000
        /*0030*/ 	.short	0x0000
        /*0032*/ 	.short	0x0000
        /*0034*/ 	.byte	0x00, 0xf5, 0x21, 0x00


	//----- nvinfo : EIATTR_SPARSE_MMA_MASK
	.align		4
.L_12531:
        /*0038*/ 	.byte	0x03, 0x50
        /*003a*/ 	.short	0x0000


	//----- nvinfo : EIATTR_MAXREG_COUNT
	.align		4
        /*003c*/ 	.byte	0x03, 0x1b
        /*003e*/ 	.short	0x00ff


	//----- nvinfo : EIATTR_NUM_BARRIERS
	.align		4
        /*0040*/ 	.byte	0x02, 0x4c
        /*0042*/ 	.byte	0x01
	.zero		1


	//----- nvinfo : EIATTR_MERCURY_ISA_VERSION
	.align		4
        /*0044*/ 	.byte	0x03, 0x5f
        /*0046*/ 	.short	0x0101


	//----- nvinfo : EIATTR_VRC_CTA_INIT_COUNT
	.align		4
        /*0048*/ 	.byte	0x02, 0x4a
	.zero		1
	.zero		1


	//----- nvinfo : EIATTR_EXIT_INSTR_OFFSETS
	.align		4
        /*004c*/ 	.byte	0x04, 0x1c
        /*004e*/ 	.short	(.L_12533 - .L_12532)


	//   ....[0]....
.L_12532:
        /*0050*/ 	.word	0x00000350


	//   ....[1]....
        /*0054*/ 	.word	0x000004f0


	//   ....[2]....
        /*0058*/ 	.word	0x00000570


	//----- nvinfo : EIATTR_CRS_STACK_SIZE
	.align		4
.L_12533:
        /*005c*/ 	.byte	0x04, 0x1e
        /*005e*/ 	.short	(.L_12535 - .L_12534)
.L_12534:
        /*0060*/ 	.word	0x00000000


	//----- nvinfo : EIATTR_CBANK_PARAM_SIZE
	.align		4
.L_12535:
        /*0064*/ 	.byte	0x03, 0x19
        /*0066*/ 	.short	0x0018


	//----- nvinfo : EIATTR_PARAM_CBANK
	.align		4
        /*0068*/ 	.byte	0x04, 0x0a
        /*006a*/ 	.short	(.L_12537 - .L_12536)
	.align		4
.L_12536:
        /*006c*/ 	.word	index@(.nv.constant0.contiguous_min_f32)
        /*0070*/ 	.short	0x0380
        /*0072*/ 	.short	0x0018


	//----- nvinfo : EIATTR_SW_WAR
	.align		4
.L_12537:
        /*0074*/ 	.byte	0x04, 0x36
        /*0076*/ 	.short	(.L_12539 - .L_12538)
.L_12538:
        /*0078*/ 	.word	0x00000008
.L_12539:


//--------------------- .nv.info.contiguous_min33_u64 --------------------------
	.section	.nv.info.contiguous_min33_u64,"",@"SHT_CUDA_INFO"
	.sectionflags	@""
	.align	4


	//----- nvinfo : EIATTR_CUDA_API_VERSION
	.align		4
        /*0000*/ 	.byte	0x04, 0x37
        /*0002*/ 	.short	(.L_12541 - .L_12540)
.L_12540:
        /*0004*/ 	.word	0x00000082


	//----- nvinfo : EIATTR_KPARAM_INFO
	.align		4
.L_12541:
        /*0008*/ 	.byte	0x04, 0x17
        /*000a*/ 	.short	(.L_12543 - .L_12542)
.L_12542:
        /*000c*/ 	.word	0x00000000
        /*0010*/ 	.short	0x0004
        /*0012*/ 	.short	0x0020
        /*0014*/ 	.byte	0x00, 0xf0, 0x21, 0x00


	//----- nvinfo : EIATTR_KPARAM_INFO
	.align		4
.L_12543:
        /*0018*/ 	.byte	0x04, 0x17
        /*001a*/ 	.short	(.L_12545 - .L_12544)
.L_12544:
        /*001c*/ 	.word	0x00000000
        /*0020*/ 	.short	0x0003
        /*0022*/ 	.short	0x0018
        /*0024*/ 	.byte	0x00, 0xf0, 0x21, 0x00


	//----- nvinfo : EIATTR_KPARAM_INFO
	.align		4
.L_12545:
        /*0028*/ 	.byte	0x04, 0x17
        /*002a*/ 	.short	(.L_12547 - .L_12546)
.L_12546:
        /*002c*/ 	.word	0x00000000
        /*0030*/ 	.short	0x0002
        /*0032*/ 	.short	0x0010
        /*0034*/ 	.byte	0x00, 0xf0, 0x21, 0x00


	//----- nvinfo : EIATTR_KPARAM_INFO
	.align		4
.L_12547:
        /*0038*/ 	.byte	0x04, 0x17
        /*003a*/ 	.short	(.L_12549 - .L_12548)
.L_12548:
        /*003c*/ 	.word	0x00000000
        /*0040*/ 	.short	0x0001
        /*0042*/ 	.short	0x0008
        /*0044*/ 	.byte	0x00, 0xf5, 0x21, 0x00


	//----- nvinfo : EIATTR_KPARAM_INFO
	.align		4
.L_12549:
        /*0048*/ 	.byte	0x04, 0x17
        /*004a*/ 	.short	(.L_12551 - .L_12550)
.L_12550:
        /*004c*/ 	.word	0x00000000
        /*0050*/ 	.short	0x0000
        /*0052*/ 	.short	0x0000
        /*0054*/ 	.byte	0x00, 0xf5, 0x21, 0x00


	//----- nvinfo : EIATTR_SPARSE_MMA_MASK
	.align		4
.L_12551:
        /*0058*/ 	.byte	0x03, 0x50
        /*005a*/ 	.short	0x0000


	//----- nvinfo : EIATTR_MAXREG_COUNT
	.align		4
        /*005c*/ 	.byte	0x03, 0x1b
        /*005e*/ 	.short	0x00ff


	//----- nvinfo : EIATTR_NUM_BARRIERS
	.align		4
        /*0060*/ 	.byte	0x02, 0x4c
        /*0062*/ 	.byte	0x01
	.zero		1


	//----- nvinfo : EIATTR_MERCURY_ISA_VERSION
	.align		4
        /*0064*/ 	.byte	0x03, 0x5f
        /*0066*/ 	.short	0x0101


	//----- nvinfo : EIATTR_VRC_CTA_INIT_COUNT
	.align		4
        /*0068*/ 	.byte	0x02, 0x4a
	.zero		1
	.zero		1


	//----- nvinfo : EIATTR_EXIT_INSTR_OFFSETS
	.align		4
        /*006c*/ 	.byte	0x04, 0x1c
        /*006e*/ 	.short	(.L_12553 - .L_12552)


	//   ....[0]....
.L_12552:
        /*0070*/ 	.word	0x00000170


	//   ....[1]....
        /*0074*/ 	.word	0x00000200


	//   ....[2]....
        /*0078*/ 	.word	0x00000b10


	//----- nvinfo : EIATTR_CBANK_PARAM_SIZE
	.align		4
.L_12553:
        /*007c*/ 	.byte	0x03, 0x19
        /*007e*/ 	.short	0x0028


	//----- nvinfo : EIATTR_PARAM_CBANK
	.align		4
        /*0080*/ 	.byte	0x04, 0x0a
        /*0082*/ 	.short	(.L_12555 - .L_12554)
	.align		4
.L_12554:
        /*0084*/ 	.word	index@(.nv.constant0.contiguous_min33_u64)
        /*0088*/ 	.short	0x0380
        /*008a*/ 	.short	0x0028


	//----- nvinfo : EIATTR_SW_WAR
	.align		4
.L_12555:
        /*008c*/ 	.byte	0x04, 0x36
        /*008e*/ 	.short	(.L_12557 - .L_12556)
.L_12556:
        /*0090*/ 	.word	0x00000008
.L_12557:


//--------------------- .nv.info.contiguous_min3_u64 --------------------------
	.section	.nv.info.contiguous_min3_u64,"",@"SHT_CUDA_INFO"
	.sectionflags	@""
	.align	4


	//----- nvinfo : EIATTR_CUDA_API_VERSION
	.align		4
        /*0000*/ 	.byte	0x04, 0x37
        /*0002*/ 	.short	(.L_12559 - .L_12558)
.L_12558:
        /*0004*/ 	.word	0x00000082


	//----- nvinfo : EIATTR_KPARAM_INFO
	.align		4
.L_12559:
        /*0008*/ 	.byte	0x04, 0x17
        /*000a*/ 	.short	(.L_12561 - .L_12560)
.L_12560:
        /*000c*/ 	.word	0x00000000
        /*0010*/ 	.short	0x0006
        /*0012*/ 	.short	0x0030
        /*0014*/ 	.byte	0x00, 0xf0, 0x21, 0x00


	//----- nvinfo : EIATTR_KPARAM_INFO
	.align		4
.L_12561:
        /*0018*/ 	.byte	0x04, 0x17
        /*001a*/ 	.short	(.L_12563 - .L_12562)
.L_12562:
        /*001c*/ 	.word	0x00000000
        /*0020*/ 	.short	0x0005
        /*0022*/ 	.short	0x0028
        /*0024*/ 	.byte	0x00, 0xf0, 0x21, 0x00


	//----- nvinfo : EIATTR_KPARAM_INFO
	.align		4
.L_12563:
        /*0028*/ 	.byte	0x04, 0x17
        /*002a*/ 	.short	(.L_12565 - .L_12564)
.L_12564:
        /*002c*/ 	.word	0x00000000
        /*0030*/ 	.short	0x0004
        /*0032*/ 	.short	0x0020
        /*0034*/ 	.byte	0x00, 0xf0, 0x21, 0x00


	//----- nvinfo : EIATTR_KPARAM_INFO
	.align		4
.L_12565:
        /*0038*/ 	.byte	0x04, 0x17
        /*003a*/ 	.short	(.L_12567 - .L_12566)
.L_12566:
        /*003c*/ 	.word	0x00000000
        /*0040*/ 	.short	0x0003
        /*0042*/ 	.short	0x0018
        /*0044*/ 	.byte	0x00, 0xf5, 0x21, 0x00


	//----- nvinfo : EIATTR_KPARAM_INFO
	.align		4
.L_12567:
        /*0048*/ 	.byte	0x04, 0x17
        /*004a*/ 	.short	(.L_12569 - .L_12568)
.L_12568:
        /*004c*/ 	.word	0x00000000
        /*0050*/ 	.short	0x0002
        /*0052*/ 	.short	0x0010
        /*0054*/ 	.byte	0x00, 0xf5, 0x21, 0x00


	//----- nvinfo : EIATTR_KPARAM_INFO
	.align		4
.L_12569:
        /*0058*/ 	.byte	0x04, 0x17
        /*005a*/ 	.short	(.L_12571 - .L_12570)
.L_12570:
        /*005c*/ 	.word	0x00000000
        /*0060*/ 	.short	0x0001
        /*0062*/ 	.short	0x0008
        /*0064*/ 	.byte	0x00, 0xf5, 0x21, 0x00


	//----- nvinfo : EIATTR_KPARAM_INFO
	.align		4
.L_12571:
        /*0068*/ 	.byte	0x04, 0x17
        /*006a*/ 	.short	(.L_12573 - .L_12572)
.L_12572:
        /*006c*/ 	.word	0x00000000
        /*0070*/ 	.short	0x0000
        /*0072*/ 	.short	0x0000
        /*0074*/ 	.byte	0x00, 0xf5, 0x21, 0x00


	//----- nvinfo : EIATTR_SPARSE_MMA_MASK
	.align		4
.L_12573:
        /*0078*/ 	.byte	0x03, 0x50
        /*007a*/ 	.short	0x0000


	//----- nvinfo : EIATTR_MAXREG_COUNT
	.align		4
        /*007c*/ 	.byte	0x03, 0x1b
        /*007e*/ 	.short	0x00ff


	//----- nvinfo : EIATTR_NUM_BARRIERS
	.align		4
        /*0080*/ 	.byte	0x02, 0x4c
        /*0082*/ 	.byte	0x01
	.zero		1


	//----- nvinfo : EIATTR_MERCURY_ISA_VERSION
	.align		4
        /*0084*/ 	.byte	0x03, 0x5f
        /*0086*/ 	.short	0x0101


	//----- nvinfo : EIATTR_VRC_CTA_INIT_COUNT
	.align		4
        /*0088*/ 	.byte	0x02, 0x4a
	.zero		1
	.zero		1


	//----- nvinfo : EIATTR_EXIT_INSTR_OFFSETS
	.align		4
        /*008c*/ 	.byte	0x04, 0x1c
        /*008e*/ 	.short	(.L_12575 - .L_12574)


	//   ....[0]....
.L_12574:
        /*0090*/ 	.word	0x00000170


	//   ....[1]....
        /*0094*/ 	.word	0x00003140


	//   ....[2]....
        /*0098*/ 	.word	0x00003ac0


	//----- nvinfo : EIATTR_CRS_STACK_SIZE
	.align		4
.L_12575:
        /*009c*/ 	.byte	0x04, 0x1e
        /*009e*/ 	.short	(.L_12577 - .L_12576)
.L_12576:
        /*00a0*/ 	.word	0x00000000


	//----- nvinfo : EIATTR_CBANK_PARAM_SIZE
	.align		4
.L_12577:
        /*00a4*/ 	.byte	0x03, 0x19
        /*00a6*/ 	.short	0x0038


	//----- nvinfo : EIATTR_PARAM_CBANK
	.align		4
        /*00a8*/ 	.byte	0x04, 0x0a
        /*00aa*/ 	.short	(.L_12579 - .L_12578)
	.align		4
.L_12578:
        /*00ac*/ 	.word	index@(.nv.constant0.contiguous_min3_u64)
        /*00b0*/ 	.short	0x0380
        /*00b2*/ 	.short	0x0038


	//----- nvinfo : EIATTR_SW_WAR
	.align		4
.L_12579:
        /*00b4*/ 	.byte	0x04, 0x36
        /*00b6*/ 	.short	(.L_12581 - .L_12580)
.L_12580:
        /*00b8*/ 	.word	0x00000008
.L_12581:


//--------------------- .nv.info.contiguous_min22_u64 --------------------------
	.section	.nv.info.contiguous_min22_u64,"",@"SHT_CUDA_INFO"
	.sectionflags	@""
	.align	4


	//----- nvinfo : EIATTR_CUDA_API_VERSION
	.align		4
        /*0000*/ 	.byte	0x04, 0x37
        /*0002*/ 	.short	(.L_12583 - .L_12582)
.L_12582:
        /*0004*/ 	.word	0x00000082


	//----- nvinfo : EIATTR_KPARAM_INFO
	.align		4
.L_12583:
        /*0008*/ 	.byte	0x04, 0x17
        /*000a*/ 	.short	(.L_12585 - .L_12584)
.L_12584:
        /*000c*/ 	.word	0x00000000
        /*0010*/ 	.short	0x0003
        /*0012*/ 	.short	0x0018
        /*0014*/ 	.byte	0x00, 0xf0, 0x21, 0x00


	//----- nvinfo : EIATTR_KPARAM_INFO
	.align		4
.L_12585:
        /*0018*/ 	.byte	0x04, 0x17
        /*001a*/ 	.short	(.L_12587 - .L_12586)
.L_12586:
        /*001c*/ 	.word	0x00000000
        /*0020*/ 	.short	0x0002
        /*0022*/ 	.short	0x0010
        /*0024*/ 	.byte	0x00, 0xf0, 0x21, 0x00


	//----- nvinfo : EIATTR_KPARAM_INFO
	.align		4
.L_12587:
        /*0028*/ 	.byte	0x04, 0x17
        /*002a*/ 	.short	(.L_12589 - .L_12588)
.L_12588:
        /*002c*/ 	.word	0x00000000
        /*0030*/ 	.short	0x0001
        /*0032*/ 	.short	0x0008
        /*0034*/ 	.byte	0x00, 0xf5, 0x21, 0x00


	//----- nvinfo : EIATTR_KPARAM_INFO
	.align		4
.L_12589:
        /*0038*/ 	.byte	0x04, 0x17
        /*003a*/ 	.short	(.L_12591 - .L_12590)
.L_12590:
        /*003c*/ 	.word	0x00000000
        /*0040*/ 	.short	0x0000
        /*0042*/ 	.short	0x0000
        /*0044*/ 	.byte	0x00, 0xf5, 0x21, 0x00


	//----- nvinfo : EIATTR_SPARSE_MMA_MASK
	.align		4
.L_12591:
        /*0048*/ 	.byte	0x03, 0x50
        /*004a*/ 	.short	0x0000


	//----- nvinfo : EIATTR_MAXREG_COUNT
	.align		4
        /*004c*/ 	.byte	0x03, 0x1b
        /*004e*/ 	.short	0x00ff


	//----- nvinfo : EIATTR_NUM_BARRIERS
	.align		4
        /*0050*/ 	.byte	0x02, 0x4c
        /*0052*/ 	.byte	0x01
	.zero		1


	//----- nvinfo : EIATTR_MERCURY_ISA_VERSION
	.align		4
        /*0054*/ 	.byte	0x03, 0x5f
        /*0056*/ 	.short	0x0101


	//----- nvinfo : EIATTR_VRC_CTA_INIT_COUNT
	.align		4
        /*0058*/ 	.byte	0x02, 0x4a
	.zero		1
	.zero		1


	//----- nvinfo : EIATTR_EXIT_INSTR_OFFSETS
	.align		4
        /*005c*/ 	.byte	0x04, 0x1c
        /*005e*/ 	.short	(.L_12593 - .L_12592)


	//   ....[0]....
.L_12592:
        /*0060*/ 	.word	0x000004b0


	//   ....[1]....
        /*0064*/ 	.word	0x00000770


	//   ....[2]....
        /*0068*/ 	.word	0x00000880


	//----- nvinfo : EIATTR_CRS_STACK_SIZE
	.align		4
.L_12593:
        /*006c*/ 	.byte	0x04, 0x1e
        /*006e*/ 	.short	(.L_12595 - .L_12594)
.L_12594:
        /*0070*/ 	.word	0x00000000


	//----- nvinfo : EIATTR_CBANK_PARAM_SIZE
	.align		4
.L_12595:
        /*0074*/ 	.byte	0x03, 0x19
        /*0076*/ 	.short	0x0020


	//----- nvinfo : EIATTR_PARAM_CBANK
	.align		4
        /*0078*/ 	.byte	0x04, 0x0a
        /*007a*/ 	.short	(.L_12597 - .L_12596)
	.align		4
.L_12596:
        /*007c*/ 	.word	index@(.nv.constant0.contiguous_min22_u64)
        /*0080*/ 	.short	0x0380
        /*0082*/ 	.short	0x0020


	//----- nvinfo : EIATTR_SW_WAR
	.align		4
.L_12597:
        /*0084*/ 	.byte	0x04, 0x36
        /*0086*/ 	.short	(.L_12599 - .L_12598)
.L_12598:
        /*0088*/ 	.word	0x00000008
.L_12599:


//--------------------- .nv.info.contiguous_min2_u64 --------------------------
	.section	.nv.info.contiguous_min2_u64,"",@"SHT_CUDA_INFO"
	.sectionflags	@""
	.align	4


	//----- nvinfo : EIATTR_CUDA_API_VERSION
	.align		4
        /*0000*/ 	.byte	0x04, 0x37
        /*0002*/ 	.short	(.L_12601 - .L_12600)
.L_12600:
        /*0004*/ 	.word	0x00000082


	//----- nvinfo : EIATTR_KPARAM_INFO
	.align		4
.L_12601:
        /*0008*/ 	.byte	0x04, 0x17
        /*000a*/ 	.short	(.L_12603 - .L_12602)
.L_12602:
        /*000c*/ 	.word	0x00000000
        /*0010*/ 	.short	0x0006
        /*0012*/ 	.short	0x0030
        /*0014*/ 	.byte	0x00, 0xf0, 0x21, 0x00


	//----- nvinfo : EIATTR_KPARAM_INFO
	.align		4
.L_12603:
        /*0018*/ 	.byte	0x04, 0x17
        /*001a*/ 	.short	(.L_12605 - .L_12604)
.L_12604:
        /*001c*/ 	.word	0x00000000
        /*0020*/ 	.short	0x0005
        /*0022*/ 	.short	0x0028
        /*0024*/ 	.byte	0x00, 0xf0, 0x21, 0x00


	//----- nvinfo : EIATTR_KPARAM_INFO
	.align		4
.L_12605:
        /*0028*/ 	.byte	0x04, 0x17
        /*002a*/ 	.short	(.L_12607 - .L_12606)
.L_12606:
        /*002c*/ 	.word	0x00000000
        /*0030*/ 	.short	0x0004
        /*0032*/ 	.short	0x0020
        /*0034*/ 	.byte	0x00, 0xf0, 0x21, 0x00


	//----- nvinfo : EIATTR_KPARAM_INFO
	.align		4
.L_12607:
        /*0038*/ 	.byte	0x04, 0x17
        /*003a*/ 	.short	(.L_12609 - .L_12608)
.L_12608:
        /*003c*/ 	.word	0x00000000
        /*0040*/ 	.short	0x0003
        /*0042*/ 	.short	0x0018
        /*0044*/ 	.byte	0x00, 0xf5, 0x21, 0x00


	//----- nvinfo : EIATTR_KPARAM_INFO
	.align		4
.L_12609:
        /*0048*/ 	.byte	0x04, 0x17
        /*004a*/ 	.short	(.L_12611 - .L_12610)
.L_12610:
        /*004c*/ 	.word	0x00000000
        /*0050*/ 	.short	0x0002
        /*0052*/ 	.short	0x0010
        /*0054*/ 	.byte	0x00, 0xf5, 0x21, 0x00


	//----- nvinfo : EIATTR_KPARAM_INFO
	.align		4
.L_12611:
        /*0058*/ 	.byte	0x04, 0x17
        /*005a*/ 	.short	(.L_12613 - .L_12612)
.L_12612:
        /*005c*/ 	.word	0x00000000
        /*0060*/ 	.short	0x0001
        /*0062*/ 	.short	0x0008
        /*0064*/ 	.byte	0x00, 0xf5, 0x21, 0x00


	//----- nvinfo : EIATTR_KPARAM_INFO
	.align		4
.L_12613:
        /*0068*/ 	.byte	0x04, 0x17
        /*006a*/ 	.short	(.L_12615 - .L_12614)
.L_12614:
        /*006c*/ 	.word	0x00000000
        /*0070*/ 	.short	0x0000
        /*0072*/ 	.short	0x0000
        /*0074*/ 	.byte	0x00, 0xf5, 0x21, 0x00


	//----- nvinfo : EIATTR_SPARSE_MMA_MASK
	.align		4
.L_12615:
        /*0078*/ 	.byte	0x03, 0x50
        /*007a*/ 	.short	0x0000


	//----- nvinfo : EIATTR_MAXREG_COUNT
	.align		4
        /*007c*/ 	.byte	0x03, 0x1b
        /*007e*/ 	.short	0x00ff


	//----- nvinfo : EIATTR_NUM_BARRIERS
	.align		4
        /*0080*/ 	.byte	0x02, 0x4c
        /*0082*/ 	.byte	0x01
	.zero		1


	//----- nvinfo : EIATTR_MERCURY_ISA_VERSION
	.align		4
        /*0084*/ 	.byte	0x03, 0x5f
        /*0086*/ 	.short	0x0101


	//----- nvinfo : EIATTR_VRC_CTA_INIT_COUNT
	.align		4
        /*0088*/ 	.byte	0x02, 0x4a
	.zero		1
	.zero		1


	//----- nvinfo : EIATTR_EXIT_INSTR_OFFSETS
	.align		4
        /*008c*/ 	.byte	0x04, 0x1c
        /*008e*/ 	.short	(.L_12617 - .L_12616)


	//   ....[0]....
.L_12616:
        /*0090*/ 	.word	0x00006890


	//   ....[1]....
        /*0094*/ 	.word	0x00006b50


	//   ....[2]....
        /*0098*/ 	.word	0x00006c60


	//----- nvinfo : EIATTR_CRS_STACK_SIZE
	.align		4
.L_12617:
        /*009c*/ 	.byte	0x04, 0x1e
        /*009e*/ 	.short	(.L_12619 - .L_12618)
.L_12618:
        /*00a0*/ 	.word	0x00000000


	//----- nvinfo : EIATTR_CBANK_PARAM_SIZE
	.align		4
.L_12619:
        /*00a4*/ 	.byte	0x03, 0x19
        /*00a6*/ 	.short	0x0038


	//----- nvinfo : EIATTR_PARAM_CBANK
	.align		4
        /*00a8*/ 	.byte	0x04, 0x0a
        /*00aa*/ 	.short	(.L_12621 - .L_12620)
	.align		4
.L_12620:
        /*00ac*/ 	.word	index@(.nv.constant0.contiguous_min2_u64)
        /*00b0*/ 	.short	0x0380
        /*00b2*/ 	.short	0x0038


	//----- nvinfo : EIATTR_SW_WAR
	.align		4
.L_12621:
        /*00b4*/ 	.byte	0x04, 0x36
        /*00b6*/ 	.short	(.L_12623 - .L_12622)
.L_12622:
        /*00b8*/ 	.word	0x00000008
.L_12623:


//--------------------- .nv.info.uncontiguous_min_u64 --------------------------
	.section	.nv.info.uncontiguous_min_u64,"",@"SHT_CUDA_INFO"
	.sectionflags	@""
	.align	4


	//----- nvinfo : EIATTR_CUDA_API_VERSION
	.align		4
        /*0000*/ 	.byte	0x04, 0x37
        /*0002*/ 	.short	(.L_12625 - .L_12624)
.L_12624:
        /*0004*/ 	.word	0x00000082


	//----- nvinfo : EIATTR_KPARAM_INFO
	.align		4
.L_12625:
        /*0008*/ 	.byte	0x04, 0x17
        /*000a*/ 	.short	(.L_12627 - .L_12626)
.L_12626:
        /*000c*/ 	.word	0x00000000
        /*0010*/ 	.short	0x0005
        /*0012*/ 	.short	0x0028
        /*0014*/ 	.byte	0x00, 0xf0, 0x21, 0x00


	//----- nvinfo : EIATTR_KPARAM_INFO
	.align		4
.L_12627:
        /*0018*/ 	.byte	0x04, 0x17
        /*001a*/ 	.short	(.L_12629 - .L_12628)
.L_12628:
        /*001c*/ 	.word	0x00000000
        /*0020*/ 	.short	0x0004
        /*0022*/ 	.short	0x0020
        /*0024*/ 	.byte	0x00, 0xf0, 0x21, 0x00


	//----- nvinfo : EIATTR_KPARAM_INFO
	.align		4
.L_12629:
        /*0028*/ 	.byte	0x04, 0x17
        /*002a*/ 	.short	(.L_12631 - .L_12630)
.L_12630:
        /*002c*/ 	.word	0x00000000
        /*0030*/ 	.short	0x0003
        /*0032*/ 	.short	0x0018
        /*0034*/ 	.byte	0x00, 0xf5, 0x21, 0x00


	//----- nvinfo : EIATTR_KPARAM_INFO
	.align		4
.L_12631:
        /*0038*/ 	.byte	0x04, 0x17
        /*003a*/ 	.short	(.L_12633 - .L_12632)
.L_12632:
        /*003c*/ 	.word	0x00000000
        /*0040*/ 	.short	0x0002
        /*0042*/ 	.short	0x0010
        /*0044*/ 	.byte	0x00, 0xf5, 0x21, 0x00


	//----- nvinfo : EIATTR_KPARAM_INFO
	.align		4
.L_12633:
        /*0048*/ 	.byte	0x04, 0x17
        /*004a*/ 	.short	(.L_12635 - .L_12634)
.L_12634:
        /*004c*/ 	.word	0x00000000
        /*0050*/ 	.short	0x0001
        /*0052*/ 	.short	0x0008
        /*0054*/ 	.byte	0x00, 0xf5, 0x21, 0x00


	//----- nvinfo : EIATTR_KPARAM_INFO
	.align		4
.L_12635:
        /*0058*/ 	.byte	0x04, 0x17
        /*005a*/ 	.short	(.L_12637 - .L_12636)
.L_12636:
        /*005c*/ 	.word	0x00000000
        /*0060*/ 	.short	0x0000
        /*0062*/ 	.short	0x0000
        /*0064*/ 	.byte	0x00, 0xf5, 0x21, 0x00


	//----- nvinfo : EIATTR_SPARSE_MMA_MASK
	.align		4
.L_12637:
        /*0068*/ 	.byte	0x03, 0x50
        /*006a*/ 	.short	0x0000


	//----- nvinfo : EIATTR_MAXREG_COUNT
	.align		4
        /*006c*/ 	.byte	0x03, 0x1b
        /*006e*/ 	.short	0x00ff


	//----- nvinfo : EIATTR_NUM_BARRIERS
	.align		4
        /*0070*/ 	.byte	0x02, 0x4c
        /*0072*/ 	.byte	0x01
	.zero		1


	//----- nvinfo : EIATTR_MERCURY_ISA_VERSION
	.align		4
        /*0074*/ 	.byte	0x03, 0x5f
        /*0076*/ 	.short	0x0101


	//----- nvinfo : EIATTR_VRC_CTA_INIT_COUNT
	.align		4
        /*0078*/ 	.byte	0x02, 0x4a
	.zero		1
	.zero		1


	//----- nvinfo : EIATTR_EXIT_INSTR_OFFSETS
	.align		4
        /*007c*/ 	.byte	0x04, 0x1c
        /*007e*/ 	.short	(.L_12639 - .L_12638)


	//   ....[0]....
.L_12638:
        /*0080*/ 	.word	0x00006ad0


	//   ....[1]....
        /*0084*/ 	.word	0x00006d90


	//   ....[2]....
        /*0088*/ 	.word	0x00006e10


	//----- nvinfo : EIATTR_CRS_STACK_SIZE
	.align		4
.L_12639:
        /*008c*/ 	.byte	0x04, 0x1e
        /*008e*/ 	.short	(.L_12641 - .L_12640)
.L_12640:
        /*0090*/ 	.word	0x00000000


	//----- nvinfo : EIATTR_CBANK_PARAM_SIZE
	.align		4
.L_12641:
        /*0094*/ 	.byte	0x03, 0x19
        /*0096*/ 	.short	0x0030


	//----- nvinfo : EIATTR_PARAM_CBANK
	.align		4
        /*0098*/ 	.byte	0x04, 0x0a
        /*009a*/ 	.short	(.L_12643 - .L_12642)
	.align		4
.L_12642:
        /*009c*/ 	.word	index@(.nv.constant0.uncontiguous_min_u64)
        /*00a0*/ 	.short	0x0380
        /*00a2*/ 	.short	0x0030


	//----- nvinfo : EIATTR_SW_WAR
	.align		4
.L_12643:
        /*00a4*/ 	.byte	0x04, 0x36
        /*00a6*/ 	.short	(.L_12645 - .L_12644)
.L_12644:
        /*00a8*/ 	.word	0x00000008
.L_12645:


//--------------------- .nv.info.contiguous_min_u64 --------------------------
	.section	.nv.info.contiguous_min_u64,"",@"SHT_CUDA_INFO"
	.sectionflags	@""
	.align	4


	//----- nvinfo : EIATTR_CUDA_API_VERSION
	.align		4
        /*0000*/ 	.byte	0x04, 0x37
        /*0002*/ 	.short	(.L_12647 - .L_12646)
.L_12646:
        /*0004*/ 	.word	0x00000082


	//----- nvinfo : EIATTR_KPARAM_INFO
	.align		4
.L_12647:
        /*0008*/ 	.byte	0x04, 0x17
        /*000a*/ 	.short	(.L_12649 - .L_12648)
.L_12648:
        /*000c*/ 	.word	0x00000000
        /*0010*/ 	.short	0x0002
        /*0012*/ 	.short	0x0010
        /*0014*/ 	.byte	0x00, 0xf0, 0x21, 0x00


	//----- nvinfo : EIATTR_KPARAM_INFO
	.align		4
.L_12649:
        /*0018*/ 	.byte	0x04, 0x17
        /*001a*/ 	.short	(.L_12651 - .L_12650)
.L_12650:
        /*001c*/ 	.word	0x00000000
        /*0020*/ 	.short	0x0001
        /*0022*/ 	.short	0x0008
        /*0024*/ 	.byte	0x00, 0xf5, 0x21, 0x00


	//----- nvinfo : EIATTR_KPARAM_INFO
	.align		4
.L_12651:
        /*0028*/ 	.byte	0x04, 0x17
        /*002a*/ 	.short	(.L_12653 - .L_12652)
.L_12652:
        /*002c*/ 	.word	0x00000000
        /*0030*/ 	.short	0x0000
        /*0032*/ 	.short	0x0000
        /*0034*/ 	.byte	0x00, 0xf5, 0x21, 0x00


	//----- nvinfo : EIATTR_SPARSE_MMA_MASK
	.align		4
.L_12653:
        /*0038*/ 	.byte	0x03, 0x50
        /*003a*/ 	.short	0x0000


	//----- nvinfo : EIATTR_MAXREG_COUNT
	.align		4
        /*003c*/ 	.byte	0x03, 0x1b
        /*003e*/ 	.short	0x00ff


	//----- nvinfo : EIATTR_NUM_BARRIERS
	.align		4
        /*0040*/ 	.byte	0x02, 0x4c
        /*0042*/ 	.byte	0x01
	.zero		1


	//----- nvinfo : EIATTR_MERCURY_ISA_VERSION
	.align		4
        /*0044*/ 	.byte	0x03, 0x5f
        /*0046*/ 	.short	0x0101


	//----- nvinfo : EIATTR_VRC_CTA_INIT_COUNT
	.align		4
        /*0048*/ 	.byte	0x02, 0x4a
	.zero		1
	.zero		1


	//----- nvinfo : EIATTR_EXIT_INSTR_OFFSETS
	.align		4
        /*004c*/ 	.byte	0x04, 0x1c
        /*004e*/ 	.short	(.L_12655 - .L_12654)


	//   ....[0]....
.L_12654:
        /*0050*/ 	.word	0x000003f0


	//   ....[1]....
        /*0054*/ 	.word	0x000006b0


	//   ....[2]....
        /*0058*/ 	.word	0x00000730


	//----- nvinfo : EIATTR_CRS_STACK_SIZE
	.align		4
.L_12655:
        /*005c*/ 	.byte	0x04, 0x1e
        /*005e*/ 	.short	(.L_12657 - .L_12656)
.L_12656:
        /*0060*/ 	.word	0x00000000


	//----- nvinfo : EIATTR_CBANK_PARAM_SIZE
	.align		4
.L_12657:
        /*0064*/ 	.byte	0x03, 0x19
        /*0066*/ 	.short	0x0018


	//----- nvinfo : EIATTR_PARAM_CBANK
	.align		4
        /*0068*/ 	.byte	0x04, 0x0a
        /*006a*/ 	.short	(.L_12659 - .L_12658)
	.align		4
.L_12658:
        /*006c*/ 	.word	index@(.nv.constant0.contiguous_min_u64)
        /*0070*/ 	.short	0x0380
        /*0072*/ 	.short	0x0018


	//----- nvinfo : EIATTR_SW_WAR
	.align		4
.L_12659:
        /*0074*/ 	.byte	0x04, 0x36
        /*0076*/ 	.short	(.L_12661 - .L_12660)
.L_12660:
        /*0078*/ 	.word	0x00000008
.L_12661:


//--------------------- .nv.info.contiguous_min33_u32 --------------------------
	.section	.nv.info.contiguous_min33_u32,"",@"SHT_CUDA_INFO"
	.sectionflags	@""
	.align	4


	//----- nvinfo : EIATTR_CUDA_API_VERSION
	.align		4
        /*0000*/ 	.byte	0x04, 0x37
        /*0002*/ 	.short	(.L_12663 - .L_12662)
.L_12662:
        /*0004*/ 	.word	0x00000082


	//----- nvinfo : EIATTR_KPARAM_INFO
	.align		4
.L_12663:
        /*0008*/ 	.byte	0x04, 0x17
        /*000a*/ 	.short	(.L_12665 - .L_12664)
.L_12664:
        /*000c*/ 	.word	0x00000000
        /*0010*/ 	.short	0x0004
        /*0012*/ 	.short	0x0020
        /*0014*/ 	.byte	0x00, 0xf0, 0x21, 0x00


	//----- nvinfo : EIATTR_KPARAM_INFO
	.align		4
.L_12665:
        /*0018*/ 	.byte	0x04, 0x17
        /*001a*/ 	.short	(.L_12667 - .L_12666)
.L_12666:
        /*001c*/ 	.word	0x00000000
        /*0020*/ 	.short	0x0003
        /*0022*/ 	.short	0x0018
        /*0024*/ 	.byte	0x00, 0xf0, 0x21, 0x00


	//----- nvinfo : EIATTR_KPARAM_INFO
	.align		4
.L_12667:
        /*0028*/ 	.byte	0x04, 0x17
        /*002a*/ 	.short	(.L_12669 - .L_12668)
.L_12668:
        /*002c*/ 	.word	0x00000000
        /*0030*/ 	.short	0x0002
        /*0032*/ 	.short	0x0010
        /*0034*/ 	.byte	0x00, 0xf0, 0x21, 0x00


	//----- nvinfo : EIATTR_KPARAM_INFO
	.align		4
.L_12669:
        /*0038*/ 	.byte	0x04, 0x17
        /*003a*/ 	.short	(.L_12671 - .L_12670)
.L_12670:
        /*003c*/ 	.word	0x00000000
        /*0040*/ 	.short	0x0001
        /*0042*/ 	.short	0x0008
        /*0044*/ 	.byte	0x00, 0xf5, 0x21, 0x00


	//----- nvinfo : EIATTR_KPARAM_INFO
	.align		4
.L_12671:
        /*0048*/ 	.byte	0x04, 0x17
        /*004a*/ 	.short	(.L_12673 - .L_12672)
.L_12672:
        /*004c*/ 	.word	0x00000000
        /*0050*/ 	.short	0x0000
        /*0052*/ 	.short	0x0000
        /*0054*/ 	.byte	0x00, 0xf5, 0x21, 0x00


	//----- nvinfo : EIATTR_SPARSE_MMA_MASK
	.align		4
.L_12673:
        /*0058*/ 	.byte	0x03, 0x50
        /*005a*/ 	.short	0x0000


	//----- nvinfo : EIATTR_MAXREG_COUNT
	.align		4
        /*005c*/ 	.byte	0x03, 0x1b
        /*005e*/ 	.short	0x00ff


	//----- nvinfo : EIATTR_NUM_BARRIERS
	.align		4
        /*0060*/ 	.byte	0x02, 0x4c
        /*0062*/ 	.byte	0x01
	.zero		1


	//----- nvinfo : EIATTR_MERCURY_ISA_VERSION
	.align		4
        /*0064*/ 	.byte	0x03, 0x5f
        /*0066*/ 	.short	0x0101


	//----- nvinfo : EIATTR_VRC_CTA_INIT_COUNT
	.align		4
        /*0068*/ 	.byte	0x02, 0x4a
	.zero		1
	.zero		1


	//----- nvinfo : EIATTR_EXIT_INSTR_OFFSETS
	.align		4
        /*006c*/ 	.byte	0x04, 0x1c
        /*006e*/ 	.short	(.L_12675 - .L_12674)


	//   ....[0]....
.L_12674:
        /*0070*/ 	.word	0x00000160


	//   ....[1]....
        /*0074*/ 	.word	0x000001f0


	//   ....[2]....
        /*0078*/ 	.word	0x000007b0


	//----- nvinfo : EIATTR_CBANK_PARAM_SIZE
	.align		4
.L_12675:
        /*007c*/ 	.byte	0x03, 0x19
        /*007e*/ 	.short	0x0028


	//----- nvinfo : EIATTR_PARAM_CBANK
	.align		4
        /*0080*/ 	.byte	0x04, 0x0a
        /*0082*/ 	.short	(.L_12677 - .L_12676)
	.align		4
.L_12676:
        /*0084*/ 	.word	index@(.nv.constant0.contiguous_min33_u32)
        /*0088*/ 	.short	0x0380
        /*008a*/ 	.short	0x0028


	//----- nvinfo : EIATTR_SW_WAR
	.align		4
.L_12677:
        /*008c*/ 	.byte	0x04, 0x36
        /*008e*/ 	.short	(.L_12679 - .L_12678)
.L_12678:
        /*0090*/ 	.word	0x00000008
.L_12679:


//--------------------- .nv.info.contiguous_min3_u32 --------------------------
	.section	.nv.info.contiguous_min3_u32,"",@"SHT_CUDA_INFO"
	.sectionflags	@""
	.align	4


	//----- nvinfo : EIATTR_CUDA_API_VERSION
	.align		4
        /*0000*/ 	.byte	0x04, 0x37
        /*0002*/ 	.short	(.L_12681 - .L_12680)
.L_12680:
        /*0004*/ 	.word	0x00000082


	//----- nvinfo : EIATTR_KPARAM_INFO
	.align		4
.L_12681:
        /*0008*/ 	.byte	0x04, 0x17
        /*000a*/ 	.short	(.L_12683 - .L_12682)
.L_12682:
        /*000c*/ 	.word	0x00000000
        /*0010*/ 	.short	0x0006
        /*0012*/ 	.short	0x0030
        /*0014*/ 	.byte	0x00, 0xf0, 0x21, 0x00


	//----- nvinfo : EIATTR_KPARAM_INFO
	.align		4
.L_12683:
        /*0018*/ 	.byte	0x04, 0x17
        /*001a*/ 	.short	(.L_12685 - .L_12684)
.L_12684:
        /*001c*/ 	.word	0x00000000
        /*0020*/ 	.short	0x0005
        /*0022*/ 	.short	0x0028
        /*0024*/ 	.byte	0x00, 0xf0, 0x21, 0x00


	//----- nvinfo : EIATTR_KPARAM_INFO
	.align		4
.L_12685:
        /*0028*/ 	.byte	0x04, 0x17
        /*002a*/ 	.short	(.L_12687 - .L_12686)
.L_12686:
        /*002c*/ 	.word	0x00000000
        /*0030*/ 	.short	0x0004
        /*0032*/ 	.short	0x0020
        /*0034*/ 	.byte	0x00, 0xf0, 0x21, 0x00


	//----- nvinfo : EIATTR_KPARAM_INFO
	.align		4
.L_12687:
        /*0038*/ 	.byte	0x04, 0x17
        /*003a*/ 	.short	(.L_12689 - .L_12688)
.L_12688:
        /*003c*/ 	.word	0x00000000
        /*0040*/ 	.short	0x0003
        /*0042*/ 	.short	0x0018
        /*0044*/ 	.byte	0x00, 0xf5, 0x21, 0x00


	//----- nvinfo : EIATTR_KPARAM_INFO
	.align		4
.L_12689:
        /*0048*/ 	.byte	0x04, 0x17
        /*004a*/ 	.short	(.L_12691 - .L_12690)
.L_12690:
        /*004c*/ 	.word	0x00000000
        /*0050*/ 	.short	0x0002
        /*0052*/ 	.short	0x0010
        /*0054*/ 	.byte	0x00, 0xf5, 0x21, 0x00


	//----- nvinfo : EIATTR_KPARAM_INFO
	.align		4
.L_12691:
        /*0058*/ 	.byte	0x04, 0x17
        /*005a*/ 	.short	(.L_12693 - .L_12692)
.L_12692:
        /*005c*/ 	.word	0x00000000
        /*0060*/ 	.short	0x0001
        /*0062*/ 	.short	0x0008
        /*0064*/ 	.byte	0x00, 0xf5, 0x21, 0x00


	//----- nvinfo : EIATTR_KPARAM_INFO
	.align		4
.L_12693:
        /*0068*/ 	.byte	0x04, 0x17
        /*006a*/ 	.short	(.L_12695 - .L_12694)
.L_12694:
        /*006c*/ 	.word	0x00000000
        /*0070*/ 	.short	0x0000
        /*0072*/ 	.short	0x0000
        /*0074*/ 	.byte	0x00, 0xf5, 0x21, 0x00


	//----- nvinfo : EIATTR_SPARSE_MMA_MASK
	.align		4
.L_12695:
        /*0078*/ 	.byte	0x03, 0x50
        /*007a*/ 	.short	0x0000


	//----- nvinfo : EIATTR_MAXREG_COUNT
	.align		4
        /*007c*/ 	.byte	0x03, 0x1b
        /*007e*/ 	.short	0x00ff


	//----- nvinfo : EIATTR_NUM_BARRIERS
	.align		4
        /*0080*/ 	.byte	0x02, 0x4c
        /*0082*/ 	.byte	0x01
	.zero		1


	//----- nvinfo : EIATTR_MERCURY_ISA_VERSION
	.align		4
        /*0084*/ 	.byte	0x03, 0x5f
        /*0086*/ 	.short	0x0101


	//----- nvinfo : EIATTR_VRC_CTA_INIT_COUNT
	.align		4
        /*0088*/ 	.byte	0x02, 0x4a
	.zero		1
	.zero		1


	//----- nvinfo : EIATTR_EXIT_INSTR_OFFSETS
	.align		4
        /*008c*/ 	.byte	0x04, 0x1c
        /*008e*/ 	.short	(.L_12697 - .L_12696)


	//   ....[0]....
.L_12696:
        /*0090*/ 	.word	0x00000160


	//   ....[1]....
        /*0094*/ 	.word	0x00003130


	//   ....[2]....
        /*0098*/ 	.word	0x00003760


	//----- nvinfo : EIATTR_CRS_STACK_SIZE
	.align		4
.L_12697:
        /*009c*/ 	.byte	0x04, 0x1e
        /*009e*/ 	.short	(.L_12699 - .L_12698)
.L_12698:
        /*00a0*/ 	.word	0x00000000


	//----- nvinfo : EIATTR_CBANK_PARAM_SIZE
	.align		4
.L_12699:
        /*00a4*/ 	.byte	0x03, 0x19
        /*00a6*/ 	.short	0x0038


	//----- nvinfo : EIATTR_PARAM_CBANK
	.align		4
        /*00a8*/ 	.byte	0x04, 0x0a
        /*00aa*/ 	.short	(.L_12701 - .L_12700)
	.align		4
.L_12700:
        /*00ac*/ 	.word	index@(.nv.constant0.contiguous_min3_u32)
        /*00b0*/ 	.short	0x0380
        /*00b2*/ 	.short	0x0038


	//----- nvinfo : EIATTR_SW_WAR
	.align		4
.L_12701:
        /*00b4*/ 	.byte	0x04, 0x36
        /*00b6*/ 	.short	(.L_12703 - .L_12702)
.L_12702:
        /*00b8*/ 	.word	0x00000008
.L_12703:


//--------------------- .nv.info.contiguous_min22_u32 --------------------------
	.section	.nv.info.contiguous_min22_u32,"",@"SHT_CUDA_INFO"
	.sectionflags	@""
	.align	4


	//----- nvinfo : EIATTR_CUDA_API_VERSION
	.align		4
        /*0000*/ 	.byte	0x04, 0x37
        /*0002*/ 	.short	(.L_12705 - .L_12704)
.L_12704:
        /*0004*/ 	.word	0x00000082


	//----- nvinfo : EIATTR_KPARAM_INFO
	.align		4
.L_12705:
        /*0008*/ 	.byte	0x04, 0x17
        /*000a*/ 	.short	(.L_12707 - .L_12706)
.L_12706:
        /*000c*/ 	.word	0x00000000
        /*0010*/ 	.short	0x0003
        /*0012*/ 	.short	0x0018
        /*0014*/ 	.byte	0x00, 0xf0, 0x21, 0x00


	//----- nvinfo : EIATTR_KPARAM_INFO
	.align		4
.L_12707:
        /*0018*/ 	.byte	0x04, 0x17
        /*001a*/ 	.short	(.L_12709 - .L_12708)
.L_12708:
        /*001c*/ 	.word	0x00000000
        /*0020*/ 	.short	0x0002
        /*0022*/ 	.short	0x0010
        /*0024*/ 	.byte	0x00, 0xf0, 0x21, 0x00


	//----- nvinfo : EIATTR_KPARAM_INFO
	.align		4
.L_12709:
        /*0028*/ 	.byte	0x04, 0x17
        /*002a*/ 	.short	(.L_12711 - .L_12710)
.L_12710:
        /*002c*/ 	.word	0x00000000
        /*0030*/ 	.short	0x0001
        /*0032*/ 	.short	0x0008
        /*0034*/ 	.byte	0x00, 0xf5, 0x21, 0x00


	//----- nvinfo : EIATTR_KPARAM_INFO
	.align		4
.L_12711:
        /*0038*/ 	.byte	0x04, 0x17
        /*003a*/ 	.short	(.L_12713 - .L_12712)
.L_12712:
        /*003c*/ 	.word	0x00000000
        /*0040*/ 	.short	0x0000
        /*0042*/ 	.short	0x0000
        /*0044*/ 	.byte	0x00, 0xf5, 0x21, 0x00


	//----- nvinfo : EIATTR_SPARSE_MMA_MASK
	.align		4
.L_12713:
        /*0048*/ 	.byte	0x03, 0x50
        /*004a*/ 	.short	0x0000


	//----- nvinfo : EIATTR_MAXREG_COUNT
	.align		4
        /*004c*/ 	.byte	0x03, 0x1b
        /*004e*/ 	.short	0x00ff


	//----- nvinfo : EIATTR_NUM_BARRIERS
	.align		4
        /*0050*/ 	.byte	0x02, 0x4c
        /*0052*/ 	.byte	0x01
	.zero		1


	//----- nvinfo : EIATTR_MERCURY_ISA_VERSION
	.align		4
        /*0054*/ 	.byte	0x03, 0x5f
        /*0056*/ 	.short	0x0101


	//----- nvinfo : EIATTR_VRC_CTA_INIT_COUNT
	.align		4
        /*0058*/ 	.byte	0x02, 0x4a
	.zero		1
	.zero		1


	//----- nvinfo : EIATTR_EXIT_INSTR_OFFSETS
	.align		4
        /*005c*/ 	.byte	0x04, 0x1c
        /*005e*/ 	.short	(.L_12715 - .L_12714)


	//   ....[0]....
.L_12714:
        /*0060*/ 	.word	0x00000400


	//   ....[1]....
        /*0064*/ 	.word	0x000005a0


	//   ....[2]....
        /*0068*/ 	.word	0x000006b0


	//----- nvinfo : EIATTR_CRS_STACK_SIZE
	.align		4
.L_12715:
        /*006c*/ 	.byte	0x04, 0x1e
        /*006e*/ 	.short	(.L_12717 - .L_12716)
.L_12716:
        /*0070*/ 	.word	0x00000000


	//----- nvinfo : EIATTR_CBANK_PARAM_SIZE
	.align		4
.L_12717:
        /*0074*/ 	.byte	0x03, 0x19
        /*0076*/ 	.short	0x0020


	//----- nvinfo : EIATTR_PARAM_CBANK
	.align		4
        /*0078*/ 	.byte	0x04, 0x0a
        /*007a*/ 	.short	(.L_12719 - .L_12718)
	.align		4
.L_12718:
        /*007c*/ 	.word	index@(.nv.constant0.contiguous_min22_u32)
        /*0080*/ 	.short	0x0380
        /*0082*/ 	.short	0x0020


	//----- nvinfo : EIATTR_SW_WAR
	.align		4
.L_12719:
        /*0084*/ 	.byte	0x04, 0x36
        /*0086*/ 	.short	(.L_12721 - .L_12720)
.L_12720:
        /*0088*/ 	.word	0x00000008
.L_12721:


//--------------------- .nv.info.contiguous_min2_u32 --------------------------
	.section	.nv.info.contiguous_min2_u32,"",@"SHT_CUDA_INFO"
	.sectionflags	@""
	.align	4


	//----- nvinfo : EIATTR_CUDA_API_VERSION
	.align		4
        /*0000*/ 	.byte	0x04, 0x37
        /*0002*/ 	.short	(.L_12723 - .L_12722)
.L_12722:
        /*0004*/ 	.word	0x00000082


	//----- nvinfo : EIATTR_KPARAM_INFO
	.align		4
.L_12723:
        /*0008*/ 	.byte	0x04, 0x17
        /*000a*/ 	.short	(.L_12725 - .L_12724)
.L_12724:
        /*000c*/ 	.word	0x00000000
        /*0010*/ 	.short	0x0006
        /*0012*/ 	.short	0x0030
        /*0014*/ 	.byte	0x00, 0xf0, 0x21, 0x00


	//----- nvinfo : EIATTR_KPARAM_INFO
	.align		4
.L_12725:
        /*0018*/ 	.byte	0x04, 0x17
        /*001a*/ 	.short	(.L_12727 - .L_12726)
.L_12726:
        /*001c*/ 	.word	0x00000000
        /*0020*/ 	.short	0x0005
        /*0022*/ 	.short	0x0028
        /*0024*/ 	.byte	0x00, 0xf0, 0x21, 0x00


	//----- nvinfo : EIATTR_KPARAM_INFO
	.align		4
.L_12727:
        /*0028*/ 	.byte	0x04, 0x17
        /*002a*/ 	.short	(.L_12729 - .L_12728)
.L_12728:
        /*002c*/ 	.word	0x00000000
        /*0030*/ 	.short	0x0004
        /*0032*/ 	.short	0x0020
        /*0034*/ 	.byte	0x00, 0xf0, 0x21, 0x00


	//----- nvinfo : EIATTR_KPARAM_INFO
	.align		4
.L_12729:
        /*0038*/ 	.byte	0x04, 0x17
        /*003a*/ 	.short	(.L_12731 - .L_12730)
.L_12730:
        /*003c*/ 	.word	0x00000000
        /*0040*/ 	.short	0x0003
        /*0042*/ 	.short	0x0018
        /*0044*/ 	.byte	0x00, 0xf5, 0x21, 0x00


	//----- nvinfo : EIATTR_KPARAM_INFO
	.align		4
.L_12731:
        /*0048*/ 	.byte	0x04, 0x17
        /*004a*/ 	.short	(.L_12733 - .L_12732)
.L_12732:
        /*004c*/ 	.word	0x00000000
        /*0050*/ 	.short	0x0002
        /*0052*/ 	.short	0x0010
        /*0054*/ 	.byte	0x00, 0xf5, 0x21, 0x00


	//----- nvinfo : EIATTR_KPARAM_INFO
	.align		4
.L_12733:
        /*0058*/ 	.byte	0x04, 0x17
        /*005a*/ 	.short	(.L_12735 - .L_12734)
.L_12734:
        /*005c*/ 	.word	0x00000000
        /*0060*/ 	.short	0x0001
        /*0062*/ 	.short	0x0008
        /*0064*/ 	.byte	0x00, 0xf5, 0x21, 0x00


	//----- nvinfo : EIATTR_KPARAM_INFO
	.align		4
.L_12735:
        /*0068*/ 	.byte	0x04, 0x17
        /*006a*/ 	.short	(.L_12737 - .L_12736)
.L_12736:
        /*006c*/ 	.word	0x00000000
        /*0070*/ 	.short	0x0000
        /*0072*/ 	.short	0x0000
        /*0074*/ 	.byte	0x00, 0xf5, 0x21, 0x00


	//----- nvinfo : EIATTR_SPARSE_MMA_MASK
	.align		4
.L_12737:
        /*0078*/ 	.byte	0x03, 0x50
        /*007a*/ 	.short	0x0000


	//----- nvinfo : EIATTR_MAXREG_COUNT
	.align		4
        /*007c*/ 	.byte	0x03, 0x1b
        /*007e*/ 	.short	0x00ff


	//----- nvinfo : EIATTR_NUM_BARRIERS
	.align		4
        /*0080*/ 	.byte	0x02, 0x4c
        /*0082*/ 	.byte	0x01
	.zero		1


	//----- nvinfo : EIATTR_MERCURY_ISA_VERSION
	.align		4
        /*0084*/ 	.byte	0x03, 0x5f
        /*0086*/ 	.short	0x0101


	//----- nvinfo : EIATTR_VRC_CTA_INIT_COUNT
	.align		4
        /*0088*/ 	.byte	0x02, 0x4a
	.zero		1
	.zero		1


	//----- nvinfo : EIATTR_EXIT_INSTR_OFFSETS
	.align		4
        /*008c*/ 	.byte	0x04, 0x1c
        /*008e*/ 	.short	(.L_12739 - .L_12738)


	//   ....[0]....
.L_12738:
        /*0090*/ 	.word	0x000067f0


	//   ....[1]....
        /*0094*/ 	.word	0x00006990


	//   ....[2]....
        /*0098*/ 	.word	0x00006aa0


	//----- nvinfo : EIATTR_CRS_STACK_SIZE
	.align		4
.L_12739:
        /*009c*/ 	.byte	0x04, 0x1e
        /*009e*/ 	.short	(.L_12741 - .L_12740)
.L_12740:
        /*00a0*/ 	.word	0x00000000


	//----- nvinfo : EIATTR_CBANK_PARAM_SIZE
	.align		4
.L_12741:
        /*00a4*/ 	.byte	0x03, 0x19
        /*00a6*/ 	.short	0x0038


	//----- nvinfo : EIATTR_PARAM_CBANK
	.align		4
        /*00a8*/ 	.byte	0x04, 0x0a
        /*00aa*/ 	.short	(.L_12743 - .L_12742)
	.align		4
.L_12742:
        /*00ac*/ 	.word	index@(.nv.constant0.contiguous_min2_u32)
        /*00b0*/ 	.short	0x0380
        /*00b2*/ 	.short	0x0038


	//----- nvinfo : EIATTR_SW_WAR
	.align		4
.L_12743:
        /*00b4*/ 	.byte	0x04, 0x36
        /*00b6*/ 	.short	(.L_12745 - .L_12744)
.L_12744:
        /*00b8*/ 	.word	0x00000008
.L_12745:


//--------------------- .nv.info.uncontiguous_min_u32 --------------------------
	.section	.nv.info.uncontiguous_min_u32,"",@"SHT_CUDA_INFO"
	.sectionflags	@""
	.align	4


	//----- nvinfo : EIATTR_CUDA_API_VERSION
	.align		4
        /*0000*/ 	.byte	0x04, 0x37
        /*0002*/ 	.short	(.L_12747 - .L_12746)
.L_12746:
        /*0004*/ 	.word	0x00000082


	//----- nvinfo : EIATTR_KPARAM_INFO
	.align		4
.L_12747:
        /*0008*/ 	.byte	0x04, 0x17
        /*000a*/ 	.short	(.L_12749 - .L_12748)
.L_12748:
        /*000c*/ 	.word	0x00000000
        /*0010*/ 	.short	0x0005
        /*0012*/ 	.short	0x0028
        /*0014*/ 	.byte	0x00, 0xf0, 0x21, 0x00


	//----- nvinfo : EIATTR_KPARAM_INFO
	.align		4
.L_12749:
        /*0018*/ 	.byte	0x04, 0x17
        /*001a*/ 	.short	(.L_12751 - .L_12750)
.L_12750:
        /*001c*/ 	.word	0x00000000
        /*0020*/ 	.short	0x0004
        /*0022*/ 	.short	0x0020
        /*0024*/ 	.byte	0x00, 0xf0, 0x21, 0x00


	//----- nvinfo : EIATTR_KPARAM_INFO
	.align		4
.L_12751:
        /*0028*/ 	.byte	0x04, 0x17
        /*002a*/ 	.short	(.L_12753 - .L_12752)
.L_12752:
        /*002c*/ 	.word	0x00000000
        /*0030*/ 	.short	0x0003
        /*0032*/ 	.short	0x0018
        /*0034*/ 	.byte	0x00, 0xf5, 0x21, 0x00


	//----- nvinfo : EIATTR_KPARAM_INFO
	.align		4
.L_12753:
        /*0038*/ 	.byte	0x04, 0x17
        /*003a*/ 	.short	(.L_12755 - .L_12754)
.L_12754:
        /*003c*/ 	.word	0x00000000
        /*0040*/ 	.short	0x0002
        /*0042*/ 	.short	0x0010
        /*0044*/ 	.byte	0x00, 0xf5, 0x21, 0x00


	//----- nvinfo : EIATTR_KPARAM_INFO
	.align		4
.L_12755:
        /*0048*/ 	.byte	0x04, 0x17
        /*004a*/ 	.short	(.L_12757 - .L_12756)
.L_12756:
        /*004c*/ 	.word	0x00000000
        /*0050*/ 	.short	0x0001
        /*0052*/ 	.short	0x0008
        /*0054*/ 	.byte	0x00, 0xf5, 0x21, 0x00


	//----- nvinfo : EIATTR_KPARAM_INFO
	.align		4
.L_12757:
        /*0058*/ 	.byte	0x04, 0x17
        /*005a*/ 	.short	(.L_12759 - .L_12758)
.L_12758:
        /*005c*/ 	.word	0x00000000
        /*0060*/ 	.short	0x0000
        /*0062*/ 	.short	0x0000
        /*0064*/ 	.byte	0x00, 0xf5, 0x21, 0x00


	//----- nvinfo : EIATTR_SPARSE_MMA_MASK
	.align		4
.L_12759:
        /*0068*/ 	.byte	0x03, 0x50
        /*006a*/ 	.short	0x0000


	//----- nvinfo : EIATTR_MAXREG_COUNT
	.align		4
        /*006c*/ 	.byte	0x03, 0x1b
        /*006e*/ 	.short	0x00ff


	//----- nvinfo : EIATTR_NUM_BARRIERS
	.align		4
        /*0070*/ 	.byte	0x02, 0x4c
        /*0072*/ 	.byte	0x01
	.zero		1


	//----- nvinfo : EIATTR_MERCURY_ISA_VERSION
	.align		4
        /*0074*/ 	.byte	0x03, 0x5f
        /*0076*/ 	.short	0x0101


	//----- nvinfo : EIATTR_VRC_CTA_INIT_COUNT
	.align		4
        /*0078*/ 	.byte	0x02, 0x4a
	.zero		1
	.zero		1


	//----- nvinfo : EIATTR_EXIT_INSTR_OFFSETS
	.align		4
        /*007c*/ 	.byte	0x04, 0x1c
        /*007e*/ 	.short	(.L_12761 - .L_12760)


	//   ....[0]....
.L_12760:
        /*0080*/ 	.word	0x00006a20


	//   ....[1]....
        /*0084*/ 	.word	0x00006bc0


	//   ....[2]....
        /*0088*/ 	.word	0x00006c40


	//----- nvinfo : EIATTR_CRS_STACK_SIZE
	.align		4
.L_12761:
        /*008c*/ 	.byte	0x04, 0x1e
        /*008e*/ 	.short	(.L_12763 - .L_12762)
.L_12762:
        /*0090*/ 	.word	0x00000000


	//----- nvinfo : EIATTR_CBANK_PARAM_SIZE
	.align		4
.L_12763:
        /*0094*/ 	.byte	0x03, 0x19
        /*0096*/ 	.short	0x0030


	//----- nvinfo : EIATTR_PARAM_CBANK
	.align		4
        /*0098*/ 	.byte	0x04, 0x0a
        /*009a*/ 	.short	(.L_12765 - .L_12764)
	.align		4
.L_12764:
        /*009c*/ 	.word	index@(.nv.constant0.uncontiguous_min_u32)
        /*00a0*/ 	.short	0x0380
        /*00a2*/ 	.short	0x0030


	//----- nvinfo : EIATTR_SW_WAR
	.align		4
.L_12765:
        /*00a4*/ 	.byte	0x04, 0x36
        /*00a6*/ 	.short	(.L_12767 - .L_12766)
.L_12766:
        /*00a8*/ 	.word	0x00000008
.L_12767:


//--------------------- .nv.info.contiguous_min_u32 --------------------------
	.section	.nv.info.contiguous_min_u32,"",@"SHT_CUDA_INFO"
	.sectionflags	@""
	.align	4


	//----- nvinfo : EIATTR_CUDA_API_VERSION
	.align		4
        /*0000*/ 	.byte	0x04, 0x37
        /*0002*/ 	.short	(.L_12769 - .L_12768)
.L_12768:
        /*0004*/ 	.word	0x00000082


	//----- nvinfo : EIATTR_KPARAM_INFO
	.align		4
.L_12769:
        /*0008*/ 	.byte	0x04, 0x17
        /*000a*/ 	.short	(.L_12771 - .L_12770)
.L_12770:
        /*000c*/ 	.word	0x00000000
        /*0010*/ 	.short	0x0002
        /*0012*/ 	.short	0x0010
        /*0014*/ 	.byte	0x00, 0xf0, 0x21, 0x00


	//----- nvinfo : EIATTR_KPARAM_INFO
	.align		4
.L_12771:
        /*0018*/ 	.byte	0x04, 0x17
        /*001a*/ 	.short	(.L_12773 - .L_12772)
.L_12772:
        /*001c*/ 	.word	0x00000000
        /*0020*/ 	.short	0x0001
        /*0022*/ 	.short	0x0008
        /*0024*/ 	.byte	0x00, 0xf5, 0x21, 0x00


	//----- nvinfo : EIATTR_KPARAM_INFO
	.align		4
.L_12773:
        /*0028*/ 	.byte	0x04, 0x17
        /*002a*/ 	.short	(.L_12775 - .L_12774)
.L_12774:
        /*002c*/ 	.word	0x00000000
        /*0030*/ 	.short	0x0000
        /*0032*/ 	.short	0x0000
        /*0034*/ 	.byte	0x00, 0xf5, 0x21, 0x00


	//----- nvinfo : EIATTR_SPARSE_MMA_MASK
	.align		4
.L_12775:
        /*0038*/ 	.byte	0x03, 0x50
        /*003a*/ 	.short	0x0000


	//----- nvinfo : EIATTR_MAXREG_COUNT
	.align		4
        /*003c*/ 	.byte	0x03, 0x1b
        /*003e*/ 	.short	0x00ff


	//----- nvinfo : EIATTR_NUM_BARRIERS
	.align		4
        /*0040*/ 	.byte	0x02, 0x4c
        /*0042*/ 	.byte	0x01
	.zero		1


	//----- nvinfo : EIATTR_MERCURY_ISA_VERSION
	.align		4
        /*0044*/ 	.byte	0x03, 0x5f
        /*0046*/ 	.short	0x0101


	//----- nvinfo : EIATTR_VRC_CTA_INIT_COUNT
	.align		4
        /*0048*/ 	.byte	0x02, 0x4a
	.zero		1
	.zero		1


	//----- nvinfo : EIATTR_EXIT_INSTR_OFFSETS
	.align		4
        /*004c*/ 	.byte	0x04, 0x1c
        /*004e*/ 	.short	(.L_12777 - .L_12776)


	//   ....[0]....
.L_12776:
        /*0050*/ 	.word	0x00000350


	//   ....[1]....
        /*0054*/ 	.word	0x000004f0


	//   ....[2]....
        /*0058*/ 	.word	0x00000570


	//----- nvinfo : EIATTR_CRS_STACK_SIZE
	.align		4
.L_12777:
        /*005c*/ 	.byte	0x04, 0x1e
        /*005e*/ 	.short	(.L_12779 - .L_12778)
.L_12778:
        /*0060*/ 	.word	0x00000000


	//----- nvinfo : EIATTR_CBANK_PARAM_SIZE
	.align		4
.L_12779:
        /*0064*/ 	.byte	0x03, 0x19
        /*0066*/ 	.short	0x0018


	//----- nvinfo : EIATTR_PARAM_CBANK
	.align		4
        /*0068*/ 	.byte	0x04, 0x0a
        /*006a*/ 	.short	(.L_12781 - .L_12780)
	.align		4
.L_12780:
        /*006c*/ 	.word	index@(.nv.constant0.contiguous_min_u32)
        /*0070*/ 	.short	0x0380
        /*0072*/ 	.short	0x0018


	//----- nvinfo : EIATTR_SW_WAR
	.align		4
.L_12781:
        /*0074*/ 	.byte	0x04, 0x36
        /*0076*/ 	.short	(.L_12783 - .L_12782)
.L_12782:
        /*0078*/ 	.word	0x00000008
.L_12783:


//--------------------- .nv.info.contiguous_min33_u16 --------------------------
	.section	.nv.info.contiguous_min33_u16,"",@"SHT_CUDA_INFO"
	.sectionflags	@""
	.align	4


	//----- nvinfo : EIATTR_CUDA_API_VERSION
	.align		4
        /*0000*/ 	.byte	0x04, 0x37
        /*0002*/ 	.short	(.L_12785 - .L_12784)
.L_12784:
        /*0004*/ 	.word	0x00000082


	//----- nvinfo : EIATTR_KPARAM_INFO
	.align		4
.L_12785:
        /*0008*/ 	.byte	0x04, 0x17
        /*000a*/ 	.short	(.L_12787 - .L_12786)
.L_12786:
        /*000c*/ 	.word	0x00000000
        /*0010*/ 	.short	0x0004
        /*0012*/ 	.short	0x0020
        /*0014*/ 	.byte	0x00, 0xf0, 0x21, 0x00


	//----- nvinfo : EIATTR_KPARAM_INFO
	.align		4
.L_12787:
        /*0018*/ 	.byte	0x04, 0x17
        /*001a*/ 	.short	(.L_12789 - .L_12788)
.L_12788:
        /*001c*/ 	.word	0x00000000
        /*0020*/ 	.short	0x0003
        /*0022*/ 	.short	0x0018
        /*0024*/ 	.byte	0x00, 0xf0, 0x21, 0x00


	//----- nvinfo : EIATTR_KPARAM_INFO
	.align		4
.L_12789:
        /*0028*/ 	.byte	0x04, 0x17
        /*002a*/ 	.short	(.L_12791 - .L_12790)
.L_12790:
        /*002c*/ 	.word	0x00000000
        /*0030*/ 	.short	0x0002
        /*0032*/ 	.short	0x0010
        /*0034*/ 	.byte	0x00, 0xf0, 0x21, 0x00


	//----- nvinfo : EIATTR_KPARAM_INFO
	.align		4
.L_12791:
        /*0038*/ 	.byte	0x04, 0x17
        /*003a*/ 	.short	(.L_12793 - .L_12792)
.L_12792:
        /*003c*/ 	.word	0x00000000
        /*0040*/ 	.short	0x0001
        /*0042*/ 	.short	0x0008
        /*0044*/ 	.byte	0x00, 0xf5, 0x21, 0x00


	//----- nvinfo : EIATTR_KPARAM_INFO
	.align		4
.L_12793:
        /*0048*/ 	.byte	0x04, 0x17
        /*004a*/ 	.short	(.L_12795 - .L_12794)
.L_12794:
        /*004c*/ 	.word	0x00000000
        /*0050*/ 	.short	0x0000
        /*0052*/ 	.short	0x0000
        /*0054*/ 	.byte	0x00, 0xf5, 0x21, 0x00


	//----- nvinfo : EIATTR_SPARSE_MMA_MASK
	.align		4
.L_12795:
        /*0058*/ 	.byte	0x03, 0x50
        /*005a*/ 	.short	0x0000


	//----- nvinfo : EIATTR_MAXREG_COUNT
	.align		4
        /*005c*/ 	.byte	0x03, 0x1b
        /*005e*/ 	.short	0x00ff


	//----- nvinfo : EIATTR_NUM_BARRIERS
	.align		4
        /*0060*/ 	.byte	0x02, 0x4c
        /*0062*/ 	.byte	0x01
	.zero		1


	//----- nvinfo : EIATTR_MERCURY_ISA_VERSION
	.align		4
        /*0064*/ 	.byte	0x03, 0x5f
        /*0066*/ 	.short	0x0101


	//----- nvinfo : EIATTR_VRC_CTA_INIT_COUNT
	.align		4
        /*0068*/ 	.byte	0x02, 0x4a
	.zero		1
	.zero		1


	//----- nvinfo : EIATTR_EXIT_INSTR_OFFSETS
	.align		4
        /*006c*/ 	.byte	0x04, 0x1c
        /*006e*/ 	.short	(.L_12797 - .L_12796)


	//   ....[0]....
.L_12796:
        /*0070*/ 	.word	0x00000160


	//   ....[1]....
        /*0074*/ 	.word	0x000001f0


	//   ....[2]....
        /*0078*/ 	.word	0x000007c0


	//----- nvinfo : EIATTR_CBANK_PARAM_SIZE
	.align		4
.L_12797:
        /*007c*/ 	.byte	0x03, 0x19
        /*007e*/ 	.short	0x0028


	//----- nvinfo : EIATTR_PARAM_CBANK
	.align		4
        /*0080*/ 	.byte	0x04, 0x0a
        /*0082*/ 	.short	(.L_12799 - .L_12798)
	.align		4
.L_12798:
        /*0084*/ 	.word	index@(.nv.constant0.contiguous_min33_u16)
        /*0088*/ 	.short	0x0380
        /*008a*/ 	.short	0x0028


	//----- nvinfo : EIATTR_SW_WAR
	.align		4
.L_12799:
        /*008c*/ 	.byte	0x04, 0x36
        /*008e*/ 	.short	(.L_12801 - .L_12800)
.L_12800:
        /*0090*/ 	.word	0x00000008
.L_12801:


//--------------------- .nv.info.contiguous_min3_u16 --------------------------
	.section	.nv.info.contiguous_min3_u16,"",@"SHT_CUDA_INFO"
	.sectionflags	@""
	.align	4


	//----- nvinfo : EIATTR_CUDA_API_VERSION
	.align		4
        /*0000*/ 	.byte	0x04, 0x37
        /*0002*/ 	.short	(.L_12803 - .L_12802)
.L_12802:
        /*0004*/ 	.word	0x00000082


	//----- nvinfo : EIATTR_KPARAM_INFO
	.align		4
.L_12803:
        /*0008*/ 	.byte	0x04, 0x17
        /*000a*/ 	.short	(.L_12805 - .L_12804)
.L_12804:
        /*000c*/ 	.word	0x00000000
        /*0010*/ 	.short	0x0006
        /*0012*/ 	.short	0x0030
        /*0014*/ 	.byte	0x00, 0xf0, 0x21, 0x00


	//----- nvinfo : EIATTR_KPARAM_INFO
	.align		4
.L_12805:
        /*0018*/ 	.byte	0x04, 0x17
        /*001a*/ 	.short	(.L_12807 - .L_12806)
.L_12806:
        /*001c*/ 	.word	0x00000000
        /*0020*/ 	.short	0x0005
        /*0022*/ 	.short	0x0028
        /*0024*/ 	.byte	0x00, 0xf0, 0x21, 0x00


	//----- nvinfo : EIATTR_KPARAM_INFO
	.align		4
.L_12807:
        /*0028*/ 	.byte	0x04, 0x17
        /*002a*/ 	.short	(.L_12809 - .L_12808)
.L_12808:
        /*002c*/ 	.word	0x00000000
        /*0030*/ 	.short	0x0004
        /*0032*/ 	.short	0x0020
        /*0034*/ 	.byte	0x00, 0xf0, 0x21, 0x00


	//----- nvinfo : EIATTR_KPARAM_INFO
	.align		4
.L_12809:
        /*0038*/ 	.byte	0x04, 0x17
        /*003a*/ 	.short	(.L_12811 - .L_12810)
.L_12810:
        /*003c*/ 	.word	0x00000000
        /*0040*/ 	.short	0x0003
        /*0042*/ 	.short	0x0018
        /*0044*/ 	.byte	0x00, 0xf5, 0x21, 0x00


	//----- nvinfo : EIATTR_KPARAM_INFO
	.align		4
.L_12811:
        /*0048*/ 	.byte	0x04, 0x17
        /*004a*/ 	.short	(.L_12813 - .L_12812)
.L_12812:
        /*004c*/ 	.word	0x00000000
        /*0050*/ 	.short	0x0002
        /*0052*/ 	.short	0x0010
        /*0054*/ 	.byte	0x00, 0xf5, 0x21, 0x00


	//----- nvinfo : EIATTR_KPARAM_INFO
	.align		4
.L_12813:
        /*0058*/ 	.byte	0x04, 0x17
        /*005a*/ 	.short	(.L_12815 - .L_12814)
.L_12814:
        /*005c*/ 	.word	0x00000000
        /*0060*/ 	.short	0x0001
        /*0062*/ 	.short	0x0008
        /*0064*/ 	.byte	0x00, 0xf5, 0x21, 0x00


	//----- nvinfo : EIATTR_KPARAM_INFO
	.align		4
.L_12815:
        /*0068*/ 	.byte	0x04, 0x17
        /*006a*/ 	.short	(.L_12817 - .L_12816)
.L_12816:
        /*006c*/ 	.word	0x00000000
        /*0070*/ 	.short	0x0000
        /*0072*/ 	.short	0x0000
        /*0074*/ 	.byte	0x00, 0xf5, 0x21, 0x00


	//----- nvinfo : EIATTR_SPARSE_MMA_MASK
	.align		4
.L_12817:
        /*0078*/ 	.byte	0x03, 0x50
        /*007a*/ 	.short	0x0000


	//----- nvinfo : EIATTR_MAXREG_COUNT
	.align		4
        /*007c*/ 	.byte	0x03, 0x1b
        /*007e*/ 	.short	0x00ff


	//----- nvinfo : EIATTR_NUM_BARRIERS
	.align		4
        /*0080*/ 	.byte	0x02, 0x4c
        /*0082*/ 	.byte	0x01
	.zero		1


	//----- nvinfo : EIATTR_MERCURY_ISA_VERSION
	.align		4
        /*0084*/ 	.byte	0x03, 0x5f
        /*0086*/ 	.short	0x0101


	//----- nvinfo : EIATTR_VRC_CTA_INIT_COUNT
	.align		4
        /*0088*/ 	.byte	0x02, 0x4a
	.zero		1
	.zero		1


	//----- nvinfo : EIATTR_EXIT_INSTR_OFFSETS
	.align		4
        /*008c*/ 	.byte	0x04, 0x1c
        /*008e*/ 	.short	(.L_12819 - .L_12818)


	//   ....[0]....
.L_12818:
        /*0090*/ 	.word	0x00000160


	//   ....[1]....
        /*0094*/ 	.word	0x00003130


	//   ....[2]....
        /*0098*/ 	.word	0x00003770


	//----- nvinfo : EIATTR_CRS_STACK_SIZE
	.align		4
.L_12819:
        /*009c*/ 	.byte	0x04, 0x1e
        /*009e*/ 	.short	(.L_12821 - .L_12820)
.L_12820:
        /*00a0*/ 	.word	0x00000000


	//----- nvinfo : EIATTR_CBANK_PARAM_SIZE
	.align		4
.L_12821:
        /*00a4*/ 	.byte	0x03, 0x19
        /*00a6*/ 	.short	0x0038


	//----- nvinfo : EIATTR_PARAM_CBANK
	.align		4
        /*00a8*/ 	.byte	0x04, 0x0a
        /*00aa*/ 	.short	(.L_12823 - .L_12822)
	.align		4
.L_12822:
        /*00ac*/ 	.word	index@(.nv.constant0.contiguous_min3_u16)
        /*00b0*/ 	.short	0x0380
        /*00b2*/ 	.short	0x0038


	//----- nvinfo : EIATTR_SW_WAR
	.align		4
.L_12823:
        /*00b4*/ 	.byte	0x04, 0x36
        /*00b6*/ 	.short	(.L_12825 - .L_12824)
.L_12824:
        /*00b8*/ 	.word	0x00000008
.L_12825:


//--------------------- .nv.info.contiguous_min22_u16 --------------------------
	.section	.nv.info.contiguous_min22_u16,"",@"SHT_CUDA_INFO"
	.sectionflags	@""
	.align	4


	//----- nvinfo : EIATTR_CUDA_API_VERSION
	.align		4
        /*0000*/ 	.byte	0x04, 0x37
        /*0002*/ 	.short	(.L_12827 - .L_12826)
.L_12826:
        /*0004*/ 	.word	0x00000082


	//----- nvinfo : EIATTR_KPARAM_INFO
	.align		4
.L_12827:
        /*0008*/ 	.byte	0x04, 0x17
        /*000a*/ 	.short	(.L_12829 - .L_12828)
.L_12828:
        /*000c*/ 	.word	0x00000000
        /*0010*/ 	.short	0x0003
        /*0012*/ 	.short	0x0018
        /*0014*/ 	.byte	0x00, 0xf0, 0x21, 0x00


	//----- nvinfo : EIATTR_KPARAM_INFO
	.align		4
.L_12829:
        /*0018*/ 	.byte	0x04, 0x17
        /*001a*/ 	.short	(.L_12831 - .L_12830)
.L_12830:
        /*001c*/ 	.word	0x00000000
        /*0020*/ 	.short	0x0002
        /*0022*/ 	.short	0x0010
        /*0024*/ 	.byte	0x00, 0xf0, 0x21, 0x00


	//----- nvinfo : EIATTR_KPARAM_INFO
	.align		4
.L_12831:
        /*0028*/ 	.byte	0x04, 0x17
        /*002a*/ 	.short	(.L_12833 - .L_12832)
.L_12832:
        /*002c*/ 	.word	0x00000000
        /*0030*/ 	.short	0x0001
        /*0032*/ 	.short	0x0008
        /*0034*/ 	.byte	0x00, 0xf5, 0x21, 0x00


	//----- nvinfo : EIATTR_KPARAM_INFO
	.align		4
.L_12833:
        /*0038*/ 	.byte	0x04, 0x17
        /*003a*/ 	.short	(.L_12835 - .L_12834)
.L_12834:
        /*003c*/ 	.word	0x00000000
        /*0040*/ 	.short	0x0000
        /*0042*/ 	.short	0x0000
        /*0044*/ 	.byte	0x00, 0xf5, 0x21, 0x00


	//----- nvinfo : EIATTR_SPARSE_MMA_MASK
	.align		4
.L_12835:
        /*0048*/ 	.byte	0x03, 0x50
        /*004a*/ 	.short	0x0000


	//----- nvinfo : EIATTR_MAXREG_COUNT
	.align		4
        /*004c*/ 	.byte	0x03, 0x1b
        /*004e*/ 	.short	0x00ff


	//----- nvinfo : EIATTR_NUM_BARRIERS
	.align		4
        /*0050*/ 	.byte	0x02, 0x4c
        /*0052*/ 	.byte	0x01
	.zero		1


	//----- nvinfo : EIATTR_MERCURY_ISA_VERSION
	.align		4
        /*0054*/ 	.byte	0x03, 0x5f
        /*0056*/ 	.short	0x0101


	//----- nvinfo : EIATTR_VRC_CTA_INIT_COUNT
	.align		4
        /*0058*/ 	.byte	0x02, 0x4a
	.zero		1
	.zero		1


	//----- nvinfo : EIATTR_EXIT_INSTR_OFFSETS
	.align		4
        /*005c*/ 	.byte	0x04, 0x1c
        /*005e*/ 	.short	(.L_12837 - .L_12836)


	//   ....[0]....
.L_12836:
        /*0060*/ 	.word	0x00000410


	//   ....[1]....
        /*0064*/ 	.word	0x00000600


	//   ....[2]....
        /*0068*/ 	.word	0x00000710


	//----- nvinfo : EIATTR_CRS_STACK_SIZE
	.align		4
.L_12837:
        /*006c*/ 	.byte	0x04, 0x1e
        /*006e*/ 	.short	(.L_12839 - .L_12838)
.L_12838:
        /*0070*/ 	.word	0x00000000


	//----- nvinfo : EIATTR_CBANK_PARAM_SIZE
	.align		4
.L_12839:
        /*0074*/ 	.byte	0x03, 0x19
        /*0076*/ 	.short	0x0020


	//----- nvinfo : EIATTR_PARAM_CBANK
	.align		4
        /*0078*/ 	.byte	0x04, 0x0a
        /*007a*/ 	.short	(.L_12841 - .L_12840)
	.align		4
.L_12840:
        /*007c*/ 	.word	index@(.nv.constant0.contiguous_min22_u16)
        /*0080*/ 	.short	0x0380
        /*0082*/ 	.short	0x0020


	//----- nvinfo : EIATTR_SW_WAR
	.align		4
.L_12841:
        /*0084*/ 	.byte	0x04, 0x36
        /*0086*/ 	.short	(.L_12843 - .L_12842)
.L_12842:
        /*0088*/ 	.word	0x00000008
.L_12843:


//--------------------- .nv.info.contiguous_min2_u16 --------------------------
	.section	.nv.info.contiguous_min2_u16,"",@"SHT_CUDA_INFO"
	.sectionflags	@""
	.align	4


	//----- nvinfo : EIATTR_CUDA_API_VERSION
	.align		4
        /*0000*/ 	.byte	0x04, 0x37
        /*0002*/ 	.short	(.L_12845 - .L_12844)
.L_12844:
        /*0004*/ 	.word	0x00000082


	//----- nvinfo : EIATTR_KPARAM_INFO
	.align		4
.L_12845:
        /*0008*/ 	.byte	0x04, 0x17
        /*000a*/ 	.short	(.L_12847 - .L_12846)
.L_12846:
        /*000c*/ 	.word	0x00000000
        /*0010*/ 	.short	0x0006
        /*0012*/ 	.short	0x0030
        /*0014*/ 	.byte	0x00, 0xf0, 0x21, 0x00


	//----- nvinfo : EIATTR_KPARAM_INFO
	.align		4
.L_12847:
        /*0018*/ 	.byte	0x04, 0x17
        /*001a*/ 	.short	(.L_12849 - .L_12848)
.L_12848:
        /*001c*/ 	.word	0x00000000
        /*0020*/ 	.short	0x0005
        /*0022*/ 	.short	0x0028
        /*0024*/ 	.byte	0x00, 0xf0, 0x21, 0x00


	//----- nvinfo : EIATTR_KPARAM_INFO
	.align		4
.L_12849:
        /*0028*/ 	.byte	0x04, 0x17
        /*002a*/ 	.short	(.L_12851 - .L_12850)
.L_12850:
        /*002c*/ 	.word	0x00000000
        /*0030*/ 	.short	0x0004
        /*0032*/ 	.short	0x0020
        /*0034*/ 	.byte	0x00, 0xf0, 0x21, 0x00


	//----- nvinfo : EIATTR_KPARAM_INFO
	.align		4
.L_12851:
        /*0038*/ 	.byte	0x04, 0x17
        /*003a*/ 	.short	(.L_12853 - .L_12852)
.L_12852:
        /*003c*/ 	.word	0x00000000
        /*0040*/ 	.short	0x0003
        /*0042*/ 	.short	0x0018
        /*0044*/ 	.byte	0x00, 0xf5, 0x21, 0x00


	//----- nvinfo : EIATTR_KPARAM_INFO
	.align		4
.L_12853:
        /*0048*/ 	.byte	0x04, 0x17
        /*004a*/ 	.short	(.L_12855 - .L_12854)
.L_12854:
        /*004c*/ 	.word	0x00000000
        /*0050*/ 	.short	0x0002
        /*0052*/ 	.short	0x0010
        /*0054*/ 	.byte	0x00, 0xf5, 0x21, 0x00


	//----- nvinfo : EIATTR_KPARAM_INFO
	.align		4
.L_12855:
        /*0058*/ 	.byte	0x04, 0x17
        /*005a*/ 	.short	(.L_12857 - .L_12856)
.L_12856:
        /*005c*/ 	.word	0x00000000
        /*0060*/ 	.short	0x0001
        /*0062*/ 	.short	0x0008
        /*0064*/ 	.byte	0x00, 0xf5, 0x21, 0x00


	//----- nvinfo : EIATTR_KPARAM_INFO
	.align		4
.L_12857:
        /*0068*/ 	.byte	0x04, 0x17
        /*006a*/ 	.short	(.L_12859 - .L_12858)
.L_12858:
        /*006c*/ 	.word	0x00000000
        /*0070*/ 	.short	0x0000
        /*0072*/ 	.short	0x0000
        /*0074*/ 	.byte	0x00, 0xf5, 0x21, 0x00


	//----- nvinfo : EIATTR_SPARSE_MMA_MASK
	.align		4
.L_12859:
        /*0078*/ 	.byte	0x03, 0x50
        /*007a*/ 	.short	0x0000


	//----- nvinfo : EIATTR_MAXREG_COUNT
	.align		4
        /*007c*/ 	.byte	0x03, 0x1b
        /*007e*/ 	.short	0x00ff


	//----- nvinfo : EIATTR_NUM_BARRIERS
	.align		4
        /*0080*/ 	.byte	0x02, 0x4c
        /*0082*/ 	.byte	0x01
	.zero		1


	//----- nvinfo : EIATTR_MERCURY_ISA_VERSION
	.align		4
        /*0084*/ 	.byte	0x03, 0x5f
        /*0086*/ 	.short	0x0101


	//----- nvinfo : EIATTR_VRC_CTA_INIT_COUNT
	.align		4
        /*0088*/ 	.byte	0x02, 0x4a
	.zero		1
	.zero		1


	//----- nvinfo : EIATTR_EXIT_INSTR_OFFSETS
	.align		4
        /*008c*/ 	.byte	0x04, 0x1c
        /*008e*/ 	.short	(.L_12861 - .L_12860)


	//   ....[0]....
.L_12860:
        /*0090*/ 	.word	0x00006800


	//   ....[1]....
        /*0094*/ 	.word	0x000069f0


	//   ....[2]....
        /*0098*/ 	.word	0x00006b00


	//----- nvinfo : EIATTR_CRS_STACK_SIZE
	.align		4
.L_12861:
        /*009c*/ 	.byte	0x04, 0x1e
        /*009e*/ 	.short	(.L_12863 - .L_12862)
.L_12862:
        /*00a0*/ 	.word	0x00000000


	//----- nvinfo : EIATTR_CBANK_PARAM_SIZE
	.align		4
.L_12863:
        /*00a4*/ 	.byte	0x03, 0x19
        /*00a6*/ 	.short	0x0038


	//----- nvinfo : EIATTR_PARAM_CBANK
	.align		4
        /*00a8*/ 	.byte	0x04, 0x0a
        /*00aa*/ 	.short	(.L_12865 - .L_12864)
	.align		4
.L_12864:
        /*00ac*/ 	.word	index@(.nv.constant0.contiguous_min2_u16)
        /*00b0*/ 	.short	0x0380
        /*00b2*/ 	.short	0x0038


	//----- nvinfo : EIATTR_SW_WAR
	.align		4
.L_12865:
        /*00b4*/ 	.byte	0x04, 0x36
        /*00b6*/ 	.short	(.L_12867 - .L_12866)
.L_12866:
        /*00b8*/ 	.word	0x00000008
.L_12867:


//--------------------- .nv.info.uncontiguous_min_u16 --------------------------
	.section	.nv.info.uncontiguous_min_u16,"",@"SHT_CUDA_INFO"
	.sectionflags	@""
	.align	4


	//----- nvinfo : EIATTR_CUDA_API_VERSION
	.align		4
        /*0000*/ 	.byte	0x04, 0x37
        /*0002*/ 	.short	(.L_12869 - .L_12868)
.L_12868:
        /*0004*/ 	.word	0x00000082


	//----- nvinfo : EIATTR_KPARAM_INFO
	.align		4
.L_12869:
        /*0008*/ 	.byte	0x04, 0x17
        /*000a*/ 	.short	(.L_12871 - .L_12870)
.L_12870:
        /*000c*/ 	.word	0x00000000
        /*0010*/ 	.short	0x0005
        /*0012*/ 	.short	0x0028
        /*0014*/ 	.byte	0x00, 0xf0, 0x21, 0x00


	//----- nvinfo : EIATTR_KPARAM_INFO
	.align		4
.L_12871:
        /*0018*/ 	.byte	0x04, 0x17
        /*001a*/ 	.short	(.L_12873 - .L_12872)
.L_12872:
        /*001c*/ 	.word	0x00000000
        /*0020*/ 	.short	0x0004
        /*0022*/ 	.short	0x0020
        /*0024*/ 	.byte	0x00, 0xf0, 0x21, 0x00


	//----- nvinfo : EIATTR_KPARAM_INFO
	.align		4
.L_12873:
        /*0028*/ 	.byte	0x04, 0x17
        /*002a*/ 	.short	(.L_12875 - .L_12874)
.L_12874:
        /*002c*/ 	.word	0x00000000
        /*0030*/ 	.short	0x0003
        /*0032*/ 	.short	0x0018
        /*0034*/ 	.byte	0x00, 0xf5, 0x21, 0x00


	//----- nvinfo : EIATTR_KPARAM_INFO
	.align		4
.L_12875:
        /*0038*/ 	.byte	0x04, 0x17
        /*003a*/ 	.short	(.L_12877 - .L_12876)
.L_12876:
        /*003c*/ 	.word	0x00000000
        /*0040*/ 	.short	0x0002
        /*0042*/ 	.short	0x0010
        /*0044*/ 	.byte	0x00, 0xf5, 0x21, 0x00


	//----- nvinfo : EIATTR_KPARAM_INFO
	.align		4
.L_12877:
        /*0048*/ 	.byte	0x04, 0x17
        /*004a*/ 	.short	(.L_12879 - .L_12878)
.L_12878:
        /*004c*/ 	.word	0x00000000
        /*0050*/ 	.short	0x0001
        /*0052*/ 	.short	0x0008
        /*0054*/ 	.byte	0x00, 0xf5, 0x21, 0x00


	//----- nvinfo : EIATTR_KPARAM_INFO
	.align		4
.L_12879:
        /*0058*/ 	.byte	0x04, 0x17
        /*005a*/ 	.short	(.L_12881 - .L_12880)
.L_12880:
        /*005c*/ 	.word	0x00000000
        /*0060*/ 	.short	0x0000
        /*0062*/ 	.short	0x0000
        /*0064*/ 	.byte	0x00, 0xf5, 0x21, 0x00


	//----- nvinfo : EIATTR_SPARSE_MMA_MASK
	.align		4
.L_12881:
        /*0068*/ 	.byte	0x03, 0x50
        /*006a*/ 	.short	0x0000


	//----- nvinfo : EIATTR_MAXREG_COUNT
	.align		4
        /*006c*/ 	.byte	0x03, 0x1b
        /*006e*/ 	.short	0x00ff


	//----- nvinfo : EIATTR_NUM_BARRIERS
	.align		4
        /*0070*/ 	.byte	0x02, 0x4c
        /*0072*/ 	.byte	0x01
	.zero		1


	//----- nvinfo : EIATTR_MERCURY_ISA_VERSION
	.align		4
        /*0074*/ 	.byte	0x03, 0x5f
        /*0076*/ 	.short	0x0101


	//----- nvinfo : EIATTR_INT_WARP_WIDE_INSTR_OFFSETS
	.align		4
        /*0078*/ 	.byte	0x04, 0x31
        /*007a*/ 	.short	(.L_12883 - .L_12882)


	//   ....[0]....
.L_12882:
        /*007c*/ 	.word	0x00006650


	//----- nvinfo : EIATTR_VRC_CTA_INIT_COUNT
	.align		4
.L_12883:
        /*0080*/ 	.byte	0x02, 0x4a
	.zero		1
	.zero		1


	//----- nvinfo : EIATTR_EXIT_INSTR_OFFSETS
	.align		4
        /*0084*/ 	.byte	0x04, 0x1c
        /*0086*/ 	.short	(.L_12885 - .L_12884)


	//   ....[0]....
.L_12884:
        /*0088*/ 	.word	0x000066f0


	//   ....[1]....
        /*008c*/ 	.word	0x000068e0


	//   ....[2]....
        /*0090*/ 	.word	0x00006960


	//----- nvinfo : EIATTR_CRS_STACK_SIZE
	.align		4
.L_12885:
        /*0094*/ 	.byte	0x04, 0x1e
        /*0096*/ 	.short	(.L_12887 - .L_12886)
.L_12886:
        /*0098*/ 	.word	0x00000000


	//----- nvinfo : EIATTR_CBANK_PARAM_SIZE
	.align		4
.L_12887:
        /*009c*/ 	.byte	0x03, 0x19
        /*009e*/ 	.short	0x0030


	//----- nvinfo : EIATTR_PARAM_CBANK
	.align		4
        /*00a0*/ 	.byte	0x04, 0x0a
        /*00a2*/ 	.short	(.L_12889 - .L_12888)
	.align		4
.L_12888:
        /*00a4*/ 	.word	index@(.nv.constant0.uncontiguous_min_u16)
        /*00a8*/ 	.short	0x0380
        /*00aa*/ 	.short	0x0030


	//----- nvinfo : EIATTR_SW_WAR
	.align		4
.L_12889:
        /*00ac*/ 	.byte	0x04, 0x36
        /*00ae*/ 	.short	(.L_12891 - .L_12890)
.L_12890:
        /*00b0*/ 	.word	0x00000008
.L_12891:


//--------------------- .nv.info.contiguous_min_u16 --------------------------
	.section	.nv.info.contiguous_min_u16,"",@"SHT_CUDA_INFO"
	.sectionflags	@""
	.align	4


	//----- nvinfo : EIATTR_CUDA_API_VERSION
	.align		4
        /*0000*/ 	.byte	0x04, 0x37
        /*0002*/ 	.short	(.L_12893 - .L_12892)
.L_12892:
        /*0004*/ 	.word	0x00000082


	//----- nvinfo : EIATTR_KPARAM_INFO
	.align		4
.L_12893:
        /*0008*/ 	.byte	0x04, 0x17
        /*000a*/ 	.short	(.L_12895 - .L_12894)
.L_12894:
        /*000c*/ 	.word	0x00000000
        /*0010*/ 	.short	0x0002
        /*0012*/ 	.short	0x0010
        /*0014*/ 	.byte	0x00, 0xf0, 0x21, 0x00


	//----- nvinfo : EIATTR_KPARAM_INFO
	.align		4
.L_12895:
        /*0018*/ 	.byte	0x04, 0x17
        /*001a*/ 	.short	(.L_12897 - .L_12896)
.L_12896:
        /*001c*/ 	.word	0x00000000
        /*0020*/ 	.short	0x0001
        /*0022*/ 	.short	0x0008
        /*0024*/ 	.byte	0x00, 0xf5, 0x21, 0x00


	//----- nvinfo : EIATTR_KPARAM_INFO
	.align		4
.L_12897:
        /*0028*/ 	.byte	0x04, 0x17
        /*002a*/ 	.short	(.L_12899 - .L_12898)
.L_12898:
        /*002c*/ 	.word	0x00000000
        /*0030*/ 	.short	0x0000
        /*0032*/ 	.short	0x0000
        /*0034*/ 	.byte	0x00, 0xf5, 0x21, 0x00


	//----- nvinfo : EIATTR_SPARSE_MMA_MASK
	.align		4
.L_12899:
        /*0038*/ 	.byte	0x03, 0x50
        /*003a*/ 	.short	0x0000


	//----- nvinfo : EIATTR_MAXREG_COUNT
	.align		4
        /*003c*/ 	.byte	0x03, 0x1b
        /*003e*/ 	.short	0x00ff


	//----- nvinfo : EIATTR_NUM_BARRIERS
	.align		4
        /*0040*/ 	.byte	0x02, 0x4c
        /*0042*/ 	.byte	0x01
	.zero		1


	//----- nvinfo : EIATTR_MERCURY_ISA_VERSION
	.align		4
        /*0044*/ 	.byte	0x03, 0x5f
        /*0046*/ 	.short	0x0101


	//----- nvinfo : EIATTR_INT_WARP_WIDE_INSTR_OFFSETS
	.align		4
        /*0048*/ 	.byte	0x04, 0x31
        /*004a*/ 	.short	(.L_12901 - .L_12900)


	//   ....[0]....
.L_12900:
        /*004c*/ 	.word	0x000002c0


	//----- nvinfo : EIATTR_VRC_CTA_INIT_COUNT
	.align		4
.L_12901:
        /*0050*/ 	.byte	0x02, 0x4a
	.zero		1
	.zero		1


	//----- nvinfo : EIATTR_EXIT_INSTR_OFFSETS
	.align		4
        /*0054*/ 	.byte	0x04, 0x1c
        /*0056*/ 	.short	(.L_12903 - .L_12902)


	//   ....[0]....
.L_12902:
        /*0058*/ 	.word	0x00000360


	//   ....[1]....
        /*005c*/ 	.word	0x00000550


	//   ....[2]....
        /*0060*/ 	.word	0x000005d0


	//----- nvinfo : EIATTR_CRS_STACK_SIZE
	.align		4
.L_12903:
        /*0064*/ 	.byte	0x04, 0x1e
        /*0066*/ 	.short	(.L_12905 - .L_12904)
.L_12904:
        /*0068*/ 	.word	0x00000000


	//----- nvinfo : EIATTR_CBANK_PARAM_SIZE
	.align		4
.L_12905:
        /*006c*/ 	.byte	0x03, 0x19
        /*006e*/ 	.short	0x0018


	//----- nvinfo : EIATTR_PARAM_CBANK
	.align		4
        /*0070*/ 	.byte	0x04, 0x0a
        /*0072*/ 	.short	(.L_12907 - .L_12906)
	.align		4
.L_12906:
        /*0074*/ 	.word	index@(.nv.constant0.contiguous_min_u16)
        /*0078*/ 	.short	0x0380
        /*007a*/ 	.short	0x0018


	//----- nvinfo : EIATTR_SW_WAR
	.align		4
.L_12907:
        /*007c*/ 	.byte	0x04, 0x36
        /*007e*/ 	.short	(.L_12909 - .L_12908)
.L_12908:
        /*0080*/ 	.word	0x00000008
.L_12909:


//--------------------- .nv.info.contiguous_min33_u8 --------------------------
	.section	.nv.info.contiguous_min33_u8,"",@"SHT_CUDA_INFO"
	.sectionflags	@""
	.align	4


	//----- nvinfo : EIATTR_CUDA_API_VERSION
	.align		4
        /*0000*/ 	.byte	0x04, 0x37
        /*0002*/ 	.short	(.L_12911 - .L_12910)
.L_12910:
        /*0004*/ 	.word	0x00000082


	//----- nvinfo : EIATTR_KPARAM_INFO
	.align		4
.L_12911:
        /*0008*/ 	.byte	0x04, 0x17
        /*000a*/ 	.short	(.L_12913 - .L_12912)
.L_12912:
        /*000c*/ 	.word	0x00000000
        /*0010*/ 	.short	0x0004
        /*0012*/ 	.short	0x0020
        /*0014*/ 	.byte	0x00, 0xf0, 0x21, 0x00


	//----- nvinfo : EIATTR_KPARAM_INFO
	.align		4
.L_12913:
        /*0018*/ 	.byte	0x04, 0x17
        /*001a*/ 	.short	(.L_12915 - .L_12914)
.L_12914:
        /*001c*/ 	.word	0x00000000
        /*0020*/ 	.short	0x0003
        /*0022*/ 	.short	0x0018
        /*0024*/ 	.byte	0x00, 0xf0, 0x21, 0x00


	//----- nvinfo : EIATTR_KPARAM_INFO
	.align		4
.L_12915:
        /*0028*/ 	.byte	0x04, 0x17
        /*002a*/ 	.short	(.L_12917 - .L_12916)
.L_12916:
        /*002c*/ 	.word	0x00000000
        /*0030*/ 	.short	0x0002
        /*0032*/ 	.short	0x0010
        /*0034*/ 	.byte	0x00, 0xf0, 0x21, 0x00


	//----- nvinfo : EIATTR_KPARAM_INFO
	.align		4
.L_12917:
        /*0038*/ 	.byte	0x04, 0x17
        /*003a*/ 	.short	(.L_12919 - .L_12918)
.L_12918:
        /*003c*/ 	.word	0x00000000
        /*0040*/ 	.short	0x0001
        /*0042*/ 	.short	0x0008
        /*0044*/ 	.byte	0x00, 0xf5, 0x21, 0x00


	//----- nvinfo : EIATTR_KPARAM_INFO
	.align		4
.L_12919:
        /*0048*/ 	.byte	0x04, 0x17
        /*004a*/ 	.short	(.L_12921 - .L_12920)
.L_12920:
        /*004c*/ 	.word	0x00000000
        /*0050*/ 	.short	0x0000
        /*0052*/ 	.short	0x0000
        /*0054*/ 	.byte	0x00, 0xf5, 0x21, 0x00


	//----- nvinfo : EIATTR_SPARSE_MMA_MASK
	.align		4
.L_12921:
        /*0058*/ 	.byte	0x03, 0x50
        /*005a*/ 	.short	0x0000


	//----- nvinfo : EIATTR_MAXREG_COUNT
	.align		4
        /*005c*/ 	.byte	0x03, 0x1b
        /*005e*/ 	.short	0x00ff


	//----- nvinfo : EIATTR_NUM_BARRIERS
	.align		4
        /*0060*/ 	.byte	0x02, 0x4c
        /*0062*/ 	.byte	0x01
	.zero		1


	//----- nvinfo : EIATTR_MERCURY_ISA_VERSION
	.align		4
        /*0064*/ 	.byte	0x03, 0x5f
        /*0066*/ 	.short	0x0101


	//----- nvinfo : EIATTR_VRC_CTA_INIT_COUNT
	.align		4
        /*0068*/ 	.byte	0x02, 0x4a
	.zero		1
	.zero		1


	//----- nvinfo : EIATTR_EXIT_INSTR_OFFSETS
	.align		4
        /*006c*/ 	.byte	0x04, 0x1c
        /*006e*/ 	.short	(.L_12923 - .L_12922)


	//   ....[0]....
.L_12922:
        /*0070*/ 	.word	0x00000150


	//   ....[1]....
        /*0074*/ 	.word	0x000001f0


	//   ....[2]....
        /*0078*/ 	.word	0x00000740


	//----- nvinfo : EIATTR_CBANK_PARAM_SIZE
	.align		4
.L_12923:
        /*007c*/ 	.byte	0x03, 0x19
        /*007e*/ 	.short	0x0028


	//----- nvinfo : EIATTR_PARAM_CBANK
	.align		4
        /*0080*/ 	.byte	0x04, 0x0a
        /*0082*/ 	.short	(.L_12925 - .L_12924)
	.align		4
.L_12924:
        /*0084*/ 	.word	index@(.nv.constant0.contiguous_min33_u8)
        /*0088*/ 	.short	0x0380
        /*008a*/ 	.short	0x0028


	//----- nvinfo : EIATTR_SW_WAR
	.align		4
.L_12925:
        /*008c*/ 	.byte	0x04, 0x36
        /*008e*/ 	.short	(.L_12927 - .L_12926)
.L_12926:
        /*0090*/ 	.word	0x00000008
.L_12927:


//--------------------- .nv.info.contiguous_min3_u8 --------------------------
	.section	.nv.info.contiguous_min3_u8,"",@"SHT_CUDA_INFO"
	.sectionflags	@""
	.align	4


	//----- nvinfo : EIATTR_CUDA_API_VERSION
	.align		4
        /*0000*/ 	.byte	0x04, 0x37
        /*0002*/ 	.short	(.L_12929 - .L_12928)
.L_12928:
        /*0004*/ 	.word	0x00000082


	//----- nvinfo : EIATTR_KPARAM_INFO
	.align		4
.L_12929:
        /*0008*/ 	.byte	0x04, 0x17
        /*000a*/ 	.short	(.L_12931 - .L_12930)
.L_12930:
        /*000c*/ 	.word	0x00000000
        /*0010*/ 	.short	0x0006
        /*0012*/ 	.short	0x0030
        /*0014*/ 	.byte	0x00, 0xf0, 0x21, 0x00


	//----- nvinfo : EIATTR_KPARAM_INFO
	.align		4
.L_12931:
        /*0018*/ 	.byte	0x04, 0x17
        /*001a*/ 	.short	(.L_12933 - .L_12932)
.L_12932:
        /*001c*/ 	.word	0x00000000
        /*0020*/ 	.short	0x0005
        /*0022*/ 	.short	0x0028
        /*0024*/ 	.byte	0x00, 0xf0, 0x21, 0x00


	//----- nvinfo : EIATTR_KPARAM_INFO
	.align		4
.L_12933:
        /*0028*/ 	.byte	0x04, 0x17
        /*002a*/ 	.short	(.L_12935 - .L_12934)
.L_12934:
        /*002c*/ 	.word	0x00000000
        /*0030*/ 	.short	0x0004
        /*0032*/ 	.short	0x0020
        /*0034*/ 	.byte	0x00, 0xf0, 0x21, 0x00


	//----- nvinfo : EIATTR_KPARAM_INFO
	.align		4
.L_12935:
        /*0038*/ 	.byte	0x04, 0x17
        /*003a*/ 	.short	(.L_12937 - .L_12936)
.L_12936:
        /*003c*/ 	.word	0x00000000
        /*0040*/ 	.short	0x0003
        /*0042*/ 	.short	0x0018
        /*0044*/ 	.byte	0x00, 0xf5, 0x21, 0x00


	//----- nvinfo : EIATTR_KPARAM_INFO
	.align		4
.L_12937:
        /*0048*/ 	.byte	0x04, 0x17
        /*004a*/ 	.short	(.L_12939 - .L_12938)
.L_12938:
        /*004c*/ 	.word	0x00000000
        /*0050*/ 	.short	0x0002
        /*0052*/ 	.short	0x0010
        /*0054*/ 	.byte	0x00, 0xf5, 0x21, 0x00


	//----- nvinfo : EIATTR_KPARAM_INFO
	.align		4
.L_12939:
        /*0058*/ 	.byte	0x04, 0x17
        /*005a*/ 	.short	(.L_12941 - .L_12940)
.L_12940:
        /*005c*/ 	.word	0x00000000
        /*0060*/ 	.short	0x0001
        /*0062*/ 	.short	0x0008
        /*0064*/ 	.byte	0x00, 0xf5, 0x21, 0x00


	//----- nvinfo : EIATTR_KPARAM_INFO
	.align		4
.L_12941:
        /*0068*/ 	.byte	0x04, 0x17
        /*006a*/ 	.short	(.L_12943 - .L_12942)
.L_12942:
        /*006c*/ 	.word	0x00000000
        /*0070*/ 	.short	0x0000
        /*0072*/ 	.short	0x0000
        /*0074*/ 	.byte	0x00, 0xf5, 0x21, 0x00


	//----- nvinfo : EIATTR_SPARSE_MMA_MASK
	.align		4
.L_12943:
        /*0078*/ 	.byte	0x03, 0x50
        /*007a*/ 	.short	0x0000


	//----- nvinfo : EIATTR_MAXREG_COUNT
	.align		4
        /*007c*/ 	.byte	0x03, 0x1b
        /*007e*/ 	.short	0x00ff


	//----- nvinfo : EIATTR_NUM_BARRIERS
	.align		4
        /*0080*/ 	.byte	0x02, 0x4c
        /*0082*/ 	.byte	0x01
	.zero		1


	//----- nvinfo : EIATTR_MERCURY_ISA_VERSION
	.align		4
        /*0084*/ 	.byte	0x03, 0x5f
        /*0086*/ 	.short	0x0101


	//----- nvinfo : EIATTR_VRC_CTA_INIT_COUNT
	.align		4
        /*0088*/ 	.byte	0x02, 0x4a
	.zero		1
	.zero		1


	//----- nvinfo : EIATTR_EXIT_INSTR_OFFSETS
	.align		4
        /*008c*/ 	.byte	0x04, 0x1c
        /*008e*/ 	.short	(.L_12945 - .L_12944)


	//   ....[0]....
.L_12944:
        /*0090*/ 	.word	0x00000150


	//   ....[1]....
        /*0094*/ 	.word	0x00003120


	//   ....[2]....
        /*0098*/ 	.word	0x00003710


	//----- nvinfo : EIATTR_CRS_STACK_SIZE
	.align		4
.L_12945:
        /*009c*/ 	.byte	0x04, 0x1e
        /*009e*/ 	.short	(.L_12947 - .L_12946)
.L_12946:
        /*00a0*/ 	.word	0x00000000


	//----- nvinfo : EIATTR_CBANK_PARAM_SIZE
	.align		4
.L_12947:
        /*00a4*/ 	.byte	0x03, 0x19
        /*00a6*/ 	.short	0x0038


	//----- nvinfo : EIATTR_PARAM_CBANK
	.align		4
        /*00a8*/ 	.byte	0x04, 0x0a
        /*00aa*/ 	.short	(.L_12949 - .L_12948)
	.align		4
.L_12948:
        /*00ac*/ 	.word	index@(.nv.constant0.contiguous_min3_u8)
        /*00b0*/ 	.short	0x0380
        /*00b2*/ 	.short	0x0038


	//----- nvinfo : EIATTR_SW_WAR
	.align		4
.L_12949:
        /*00b4*/ 	.byte	0x04, 0x36
        /*00b6*/ 	.short	(.L_12951 - .L_12950)
.L_12950:
        /*00b8*/ 	.word	0x00000008
.L_12951:


//--------------------- .nv.info.contiguous_min22_u8 --------------------------
	.section	.nv.info.contiguous_min22_u8,"",@"SHT_CUDA_INFO"
	.sectionflags	@""
	.align	4


	//----- nvinfo : EIATTR_CUDA_API_VERSION
	.align		4
        /*0000*/ 	.byte	0x04, 0x37
        /*0002*/ 	.short	(.L_12953 - .L_12952)
.L_12952:
        /*0004*/ 	.word	0x00000082


	//----- nvinfo : EIATTR_KPARAM_INFO
	.align		4
.L_12953:
        /*0008*/ 	.byte	0x04, 0x17
        /*000a*/ 	.short	(.L_12955 - .L_12954)
.L_12954:
        /*000c*/ 	.word	0x00000000
        /*0010*/ 	.short	0x0003
        /*0012*/ 	.short	0x0018
        /*0014*/ 	.byte	0x00, 0xf0, 0x21, 0x00


	//----- nvinfo : EIATTR_KPARAM_INFO
	.align		4
.L_12955:
        /*0018*/ 	.byte	0x04, 0x17
        /*001a*/ 	.short	(.L_12957 - .L_12956)
.L_12956:
        /*001c*/ 	.word	0x00000000
        /*0020*/ 	.short	0x0002
        /*0022*/ 	.short	0x0010
        /*0024*/ 	.byte	0x00, 0xf0, 0x21, 0x00


	//----- nvinfo : EIATTR_KPARAM_INFO
	.align		4
.L_12957:
        /*0028*/ 	.byte	0x04, 0x17
        /*002a*/ 	.short	(.L_12959 - .L_12958)
.L_12958:
        /*002c*/ 	.word	0x00000000
        /*0030*/ 	.short	0x0001
        /*0032*/ 	.short	0x0008
        /*0034*/ 	.byte	0x00, 0xf5, 0x21, 0x00


	//----- nvinfo : EIATTR_KPARAM_INFO
	.align		4
.L_12959:
        /*0038*/ 	.byte	0x04, 0x17
        /*003a*/ 	.short	(.L_12961 - .L_12960)
.L_12960:
        /*003c*/ 	.word	0x00000000
        /*0040*/ 	.short	0x0000
        /*0042*/ 	.short	0x0000
        /*0044*/ 	.byte	0x00, 0xf5, 0x21, 0x00


	//----- nvinfo : EIATTR_SPARSE_MMA_MASK
	.align		4
.L_12961:
        /*0048*/ 	.byte	0x03, 0x50
        /*004a*/ 	.short	0x0000


	//----- nvinfo : EIATTR_MAXREG_COUNT
	.align		4
        /*004c*/ 	.byte	0x03, 0x1b
        /*004e*/ 	.short	0x00ff


	//----- nvinfo : EIATTR_NUM_BARRIERS
	.align		4
        /*0050*/ 	.byte	0x02, 0x4c
        /*0052*/ 	.byte	0x01
	.zero		1


	//----- nvinfo : EIATTR_MERCURY_ISA_VERSION
	.align		4
        /*0054*/ 	.byte	0x03, 0x5f
        /*0056*/ 	.short	0x0101


	//----- nvinfo : EIATTR_VRC_CTA_INIT_COUNT
	.align		4
        /*0058*/ 	.byte	0x02, 0x4a
	.zero		1
	.zero		1


	//----- nvinfo : EIATTR_EXIT_INSTR_OFFSETS
	.align		4
        /*005c*/ 	.byte	0x04, 0x1c
        /*005e*/ 	.short	(.L_12963 - .L_12962)


	//   ....[0]....
.L_12962:
        /*0060*/ 	.word	0x000003f0


	//   ....[1]....
        /*0064*/ 	.word	0x000005e0


	//   ....[2]....
        /*0068*/ 	.word	0x000006f0


	//----- nvinfo : EIATTR_CRS_STACK_SIZE
	.align		4
.L_12963:
        /*006c*/ 	.byte	0x04, 0x1e
        /*006e*/ 	.short	(.L_12965 - .L_12964)
.L_12964:
        /*0070*/ 	.word	0x00000000


	//----- nvinfo : EIATTR_CBANK_PARAM_SIZE
	.align		4
.L_12965:
        /*0074*/ 	.byte	0x03, 0x19
        /*0076*/ 	.short	0x0020


	//----- nvinfo : EIATTR_PARAM_CBANK
	.align		4
        /*0078*/ 	.byte	0x04, 0x0a
        /*007a*/ 	.short	(.L_12967 - .L_12966)
	.align		4
.L_12966:
        /*007c*/ 	.word	index@(.nv.constant0.contiguous_min22_u8)
        /*0080*/ 	.short	0x0380
        /*0082*/ 	.short	0x0020


	//----- nvinfo : EIATTR_SW_WAR
	.align		4
.L_12967:
        /*0084*/ 	.byte	0x04, 0x36
        /*0086*/ 	.short	(.L_12969 - .L_12968)
.L_12968:
        /*0088*/ 	.word	0x00000008
.L_12969:


//--------------------- .nv.info.contiguous_min2_u8 --------------------------
	.section	.nv.info.contiguous_min2_u8,"",@"SHT_CUDA_INFO"
	.sectionflags	@""
	.align	4


	//----- nvinfo : EIATTR_CUDA_API_VERSION
	.align		4
        /*0000*/ 	.byte	0x04, 0x37
        /*0002*/ 	.short	(.L_12971 - .L_12970)
.L_12970:
        /*0004*/ 	.word	0x00000082


	//----- nvinfo : EIATTR_KPARAM_INFO
	.align		4
.L_12971:
        /*0008*/ 	.byte	0x04, 0x17
        /*000a*/ 	.short	(.L_12973 - .L_12972)
.L_12972:
        /*000c*/ 	.word	0x00000000
        /*0010*/ 	.short	0x0006
        /*0012*/ 	.short	0x0030
        /*0014*/ 	.byte	0x00, 0xf0, 0x21, 0x00


	//----- nvinfo : EIATTR_KPARAM_INFO
	.align		4
.L_12973:
        /*0018*/ 	.byte	0x04, 0x17
        /*001a*/ 	.short	(.L_12975 - .L_12974)
.L_12974:
        /*001c*/ 	.word	0x00000000
        /*0020*/ 	.short	0x0005
        /*0022*/ 	.short	0x0028
        /*0024*/ 	.byte	0x00, 0xf0, 0x21, 0x00


	//----- nvinfo : EIATTR_KPARAM_INFO
	.align		4
.L_12975:
        /*0028*/ 	.byte	0x04, 0x17
        /*002a*/ 	.short	(.L_12977 - .L_12976)
.L_12976:
        /*002c*/ 	.word	0x00000000
        /*0030*/ 	.short	0x0004
        /*0032*/ 	.short	0x0020
        /*0034*/ 	.byte	0x00, 0xf0, 0x21, 0x00


	//----- nvinfo : EIATTR_KPARAM_INFO
	.align		4
.L_12977:
        /*0038*/ 	.byte	0x04, 0x17
        /*003a*/ 	.short	(.L_12979 - .L_12978)
.L_12978:
        /*003c*/ 	.word	0x00000000
        /*0040*/ 	.short	0x0003
        /*0042*/ 	.short	0x0018
        /*0044*/ 	.byte	0x00, 0xf5, 0x21, 0x00


	//----- nvinfo : EIATTR_KPARAM_INFO
	.align		4
.L_12979:
        /*0048*/ 	.byte	0x04, 0x17
        /*004a*/ 	.short	(.L_12981 - .L_12980)
.L_12980:
        /*004c*/ 	.word	0x00000000
        /*0050*/ 	.short	0x0002
        /*0052*/ 	.short	0x0010
        /*0054*/ 	.byte	0x00, 0xf5, 0x21, 0x00


	//----- nvinfo : EIATTR_KPARAM_INFO
	.align		4
.L_12981:
        /*0058*/ 	.byte	0x04, 0x17
        /*005a*/ 	.short	(.L_12983 - .L_12982)
.L_12982:
        /*005c*/ 	.word	0x00000000
        /*0060*/ 	.short	0x0001
        /*0062*/ 	.short	0x0008
        /*0064*/ 	.byte	0x00, 0xf5, 0x21, 0x00


	//----- nvinfo : EIATTR_KPARAM_INFO
	.align		4
.L_12983:
        /*0068*/ 	.byte	0x04, 0x17
        /*006a*/ 	.short	(.L_12985 - .L_12984)
.L_12984:
        /*006c*/ 	.word	0x00000000
        /*0070*/ 	.short	0x0000
        /*0072*/ 	.short	0x0000
        /*0074*/ 	.byte	0x00, 0xf5, 0x21, 0x00


	//----- nvinfo : EIATTR_SPARSE_MMA_MASK
	.align		4
.L_12985:
        /*0078*/ 	.byte	0x03, 0x50
        /*007a*/ 	.short	0x0000


	//----- nvinfo : EIATTR_MAXREG_COUNT
	.align		4
        /*007c*/ 	.byte	0x03, 0x1b
        /*007e*/ 	.short	0x00ff


	//----- nvinfo : EIATTR_NUM_BARRIERS
	.align		4
        /*0080*/ 	.byte	0x02, 0x4c
        /*0082*/ 	.byte	0x01
	.zero		1


	//----- nvinfo : EIATTR_MERCURY_ISA_VERSION
	.align		4
        /*0084*/ 	.byte	0x03, 0x5f
        /*0086*/ 	.short	0x0101


	//----- nvinfo : EIATTR_VRC_CTA_INIT_COUNT
	.align		4
        /*0088*/ 	.byte	0x02, 0x4a
	.zero		1
	.zero		1


	//----- nvinfo : EIATTR_EXIT_INSTR_OFFSETS
	.align		4
        /*008c*/ 	.byte	0x04, 0x1c
        /*008e*/ 	.short	(.L_12987 - .L_12986)


	//   ....[0]....
.L_12986:
        /*0090*/ 	.word	0x00006760


	//   ....[1]....
        /*0094*/ 	.word	0x00006950


	//   ....[2]....
        /*0098*/ 	.word	0x00006a60


	//----- nvinfo : EIATTR_CRS_STACK_SIZE
	.align		4
.L_12987:
        /*009c*/ 	.byte	0x04, 0x1e
        /*009e*/ 	.short	(.L_12989 - .L_12988)
.L_12988:
        /*00a0*/ 	.word	0x00000000


	//----- nvinfo : EIATTR_CBANK_PARAM_SIZE
	.align		4
.L_12989:
        /*00a4*/ 	.byte	0x03, 0x19
        /*00a6*/ 	.short	0x0038


	//----- nvinfo : EIATTR_PARAM_CBANK
	.align		4
        /*00a8*/ 	.byte	0x04, 0x0a
        /*00aa*/ 	.short	(.L_12991 - .L_12990)
	.align		4
.L_12990:
        /*00ac*/ 	.word	index@(.nv.constant0.contiguous_min2_u8)
        /*00b0*/ 	.short	0x0380
        /*00b2*/ 	.short	0x0038


	//----- nvinfo : EIATTR_SW_WAR
	.align		4
.L_12991:
        /*00b4*/ 	.byte	0x04, 0x36
        /*00b6*/ 	.short	(.L_12993 - .L_12992)
.L_12992:
        /*00b8*/ 	.word	0x00000008
.L_12993:


//--------------------- .nv.info.uncontiguous_min_u8 --------------------------
	.section	.nv.info.uncontiguous_min_u8,"",@"SHT_CUDA_INFO"
	.sectionflags	@""
	.align	4


	//----- nvinfo : EIATTR_CUDA_API_VERSION
	.align		4
        /*0000*/ 	.byte	0x04, 0x37
        /*0002*/ 	.short	(.L_12995 - .L_12994)
.L_12994:
        /*0004*/ 	.word	0x00000082


	//----- nvinfo : EIATTR_KPARAM_INFO
	.align		4
.L_12995:
        /*0008*/ 	.byte	0x04, 0x17
        /*000a*/ 	.short	(.L_12997 - .L_12996)
.L_12996:
        /*000c*/ 	.word	0x00000000
        /*0010*/ 	.short	0x0005
        /*0012*/ 	.short	0x0028
        /*0014*/ 	.byte	0x00, 0xf0, 0x21, 0x00


	//----- nvinfo : EIATTR_KPARAM_INFO
	.align		4
.L_12997:
        /*0018*/ 	.byte	0x04, 0x17
        /*001a*/ 	.short	(.L_12999 - .L_12998)
.L_12998:
        /*001c*/ 	.word	0x00000000
        /*0020*/ 	.short	0x0004
        /*0022*/ 	.short	0x0020
        /*0024*/ 	.byte	0x00, 0xf0, 0x21, 0x00


	//----- nvinfo : EIATTR_KPARAM_INFO
	.align		4
.L_12999:
        /*0028*/ 	.byte	0x04, 0x17
        /*002a*/ 	.short	(.L_13001 - .L_13000)
.L_13000:
        /*002c*/ 	.word	0x00000000
        /*0030*/ 	.short	0x0003
        /*0032*/ 	.short	0x0018
        /*0034*/ 	.byte	0x00, 0xf5, 0x21, 0x00


	//----- nvinfo : EIATTR_KPARAM_INFO
	.align		4
.L_13001:
        /*0038*/ 	.byte	0x04, 0x17
        /*003a*/ 	.short	(.L_13003 - .L_13002)
.L_13002:
        /*003c*/ 	.word	0x00000000
        /*0040*/ 	.short	0x0002
        /*0042*/ 	.short	0x0010
        /*0044*/ 	.byte	0x00, 0xf5, 0x21, 0x00


	//----- nvinfo : EIATTR_KPARAM_INFO
	.align		4
.L_13003:
        /*0048*/ 	.byte	0x04, 0x17
        /*004a*/ 	.short	(.L_13005 - .L_13004)
.L_13004:
        /*004c*/ 	.word	0x00000000
        /*0050*/ 	.short	0x0001
        /*0052*/ 	.short	0x0008
        /*0054*/ 	.byte	0x00, 0xf5, 0x21, 0x00


	//----- nvinfo : EIATTR_KPARAM_INFO
	.align		4
.L_13005:
        /*0058*/ 	.byte	0x04, 0x17
        /*005a*/ 	.short	(.L_13007 - .L_13006)
.L_13006:
        /*005c*/ 	.word	0x00000000
        /*0060*/ 	.short	0x0000
        /*0062*/ 	.short	0x0000
        /*0064*/ 	.byte	0x00, 0xf5, 0x21, 0x00


	//----- nvinfo : EIATTR_SPARSE_MMA_MASK
	.align		4
.L_13007:
        /*0068*/ 	.byte	0x03, 0x50
        /*006a*/ 	.short	0x0000


	//----- nvinfo : EIATTR_MAXREG_COUNT
	.align		4
        /*006c*/ 	.byte	0x03, 0x1b
        /*006e*/ 	.short	0x00ff


	//----- nvinfo : EIATTR_NUM_BARRIERS
	.align		4
        /*0070*/ 	.byte	0x02, 0x4c
        /*0072*/ 	.byte	0x01
	.zero		1


	//----- nvinfo : EIATTR_MERCURY_ISA_VERSION
	.align		4
        /*0074*/ 	.byte	0x03, 0x5f
        /*0076*/ 	.short	0x0101


	//----- nvinfo : EIATTR_VRC_CTA_INIT_COUNT
	.align		4
        /*0078*/ 	.byte	0x02, 0x4a
	.zero		1
	.zero		1


	//----- nvinfo : EIATTR_EXIT_INSTR_OFFSETS
	.align		4
        /*007c*/ 	.byte	0x04, 0x1c
        /*007e*/ 	.short	(.L_13009 - .L_13008)


	//   ....[0]....
.L_13008:
        /*0080*/ 	.word	0x00006720


	//   ....[1]....
        /*0084*/ 	.word	0x00006910


	//   ....[2]....
        /*0088*/ 	.word	0x000069c0


	//----- nvinfo : EIATTR_CRS_STACK_SIZE
	.align		4
.L_13009:
        /*008c*/ 	.byte	0x04, 0x1e
        /*008e*/ 	.short	(.L_13011 - .L_13010)
.L_13010:
        /*0090*/ 	.word	0x00000000


	//----- nvinfo : EIATTR_CBANK_PARAM_SIZE
	.align		4
.L_13011:
        /*0094*/ 	.byte	0x03, 0x19
        /*0096*/ 	.short	0x0030


	//----- nvinfo : EIATTR_PARAM_CBANK
	.align		4
        /*0098*/ 	.byte	0x04, 0x0a
        /*009a*/ 	.short	(.L_13013 - .L_13012)
	.align		4
.L_13012:
        /*009c*/ 	.word	index@(.nv.constant0.uncontiguous_min_u8)
        /*00a0*/ 	.short	0x0380
        /*00a2*/ 	.short	0x0030


	//----- nvinfo : EIATTR_SW_WAR
	.align		4
.L_13013:
        /*00a4*/ 	.byte	0x04, 0x36
        /*00a6*/ 	.short	(.L_13015 - .L_13014)
.L_13014:
        /*00a8*/ 	.word	0x00000008
.L_13015:


//--------------------- .nv.info.contiguous_min_u8 --------------------------
	.section	.nv.info.contiguous_min_u8,"",@"SHT_CUDA_INFO"
	.sectionflags	@""
	.align	4


	//----- nvinfo : EIATTR_CUDA_API_VERSION
	.align		4
        /*0000*/ 	.byte	0x04, 0x37
        /*0002*/ 	.short	(.L_13017 - .L_13016)
.L_13016:
        /*0004*/ 	.word	0x00000082


	//----- nvinfo : EIATTR_KPARAM_INFO
	.align		4
.L_13017:
        /*0008*/ 	.byte	0x04, 0x17
        /*000a*/ 	.short	(.L_13019 - .L_13018)
.L_13018:
        /*000c*/ 	.word	0x00000000
        /*0010*/ 	.short	0x0002
        /*0012*/ 	.short	0x0010
        /*0014*/ 	.byte	0x00, 0xf0, 0x21, 0x00


	//----- nvinfo : EIATTR_KPARAM_INFO
	.align		4
.L_13019:
        /*0018*/ 	.byte	0x04, 0x17
        /*001a*/ 	.short	(.L_13021 - .L_13020)
.L_13020:
        /*001c*/ 	.word	0x00000000
        /*0020*/ 	.short	0x0001
        /*0022*/ 	.short	0x0008
        /*0024*/ 	.byte	0x00, 0xf5, 0x21, 0x00


	//----- nvinfo : EIATTR_KPARAM_INFO
	.align		4
.L_13021:
        /*0028*/ 	.byte	0x04, 0x17
        /*002a*/ 	.short	(.L_13023 - .L_13022)
.L_13022:
        /*002c*/ 	.word	0x00000000
        /*0030*/ 	.short	0x0000
        /*0032*/ 	.short	0x0000
        /*0034*/ 	.byte	0x00, 0xf5, 0x21, 0x00


	//----- nvinfo : EIATTR_SPARSE_MMA_MASK
	.align		4
.L_13023:
        /*0038*/ 	.byte	0x03, 0x50
        /*003a*/ 	.short	0x0000


	//----- nvinfo : EIATTR_MAXREG_COUNT
	.align		4
        /*003c*/ 	.byte	0x03, 0x1b
        /*003e*/ 	.short	0x00ff


	//----- nvinfo : EIATTR_NUM_BARRIERS
	.align		4
        /*0040*/ 	.byte	0x02, 0x4c
        /*0042*/ 	.byte	0x01
	.zero		1


	//----- nvinfo : EIATTR_MERCURY_ISA_VERSION
	.align		4
        /*0044*/ 	.byte	0x03, 0x5f
        /*0046*/ 	.short	0x0101


	//----- nvinfo : EIATTR_VRC_CTA_INIT_COUNT
	.align		4
        /*0048*/ 	.byte	0x02, 0x4a
	.zero		1
	.zero		1


	//----- nvinfo : EIATTR_EXIT_INSTR_OFFSETS
	.align		4
        /*004c*/ 	.byte	0x04, 0x1c
        /*004e*/ 	.short	(.L_13025 - .L_13024)


	//   ....[0]....
.L_13024:
        /*0050*/ 	.word	0x00000350


	//   ....[1]....
        /*0054*/ 	.word	0x00000540


	//   ....[2]....
        /*0058*/ 	.word	0x000005f0


	//----- nvinfo : EIATTR_CRS_STACK_SIZE
	.align		4
.L_13025:
        /*005c*/ 	.byte	0x04, 0x1e
        /*005e*/ 	.short	(.L_13027 - .L_13026)
.L_13026:
        /*0060*/ 	.word	0x00000000


	//----- nvinfo : EIATTR_CBANK_PARAM_SIZE
	.align		4
.L_13027:
        /*0064*/ 	.byte	0x03, 0x19
        /*0066*/ 	.short	0x0018


	//----- nvinfo : EIATTR_PARAM_CBANK
	.align		4
        /*0068*/ 	.byte	0x04, 0x0a
        /*006a*/ 	.short	(.L_13029 - .L_13028)
	.align		4
.L_13028:
        /*006c*/ 	.word	index@(.nv.constant0.contiguous_min_u8)
        /*0070*/ 	.short	0x0380
        /*0072*/ 	.short	0x0018


	//----- nvinfo : EIATTR_SW_WAR
	.align		4
.L_13029:
        /*0074*/ 	.byte	0x04, 0x36
        /*0076*/ 	.short	(.L_13031 - .L_13030)
.L_13030:
        /*0078*/ 	.word	0x00000008
.L_13031:


//--------------------- .nv.info.contiguous_min33_i64 --------------------------
	.section	.nv.info.contiguous_min33_i64,"",@"SHT_CUDA_INFO"
	.sectionflags	@""
	.align	4


	//----- nvinfo : EIATTR_CUDA_API_VERSION
	.align		4
        /*0000*/ 	.byte	0x04, 0x37
        /*0002*/ 	.short	(.L_13033 - .L_13032)
.L_13032:
        /*0004*/ 	.word	0x00000082


	//----- nvinfo : EIATTR_KPARAM_INFO
	.align		4
.L_13033:
        /*0008*/ 	.byte	0x04, 0x17
        /*000a*/ 	.short	(.L_13035 - .L_13034)
.L_13034:
        /*000c*/ 	.word	0x00000000
        /*0010*/ 	.short	0x0004
        /*0012*/ 	.short	0x0020
        /*0014*/ 	.byte	0x00, 0xf0, 0x21, 0x00


	//----- nvinfo : EIATTR_KPARAM_INFO
	.align		4
.L_13035:
        /*0018*/ 	.byte	0x04, 0x17
        /*001a*/ 	.short	(.L_13037 - .L_13036)
.L_13036:
        /*001c*/ 	.word	0x00000000
        /*0020*/ 	.short	0x0003
        /*0022*/ 	.short	0x0018
        /*0024*/ 	.byte	0x00, 0xf0, 0x21, 0x00


	//----- nvinfo : EIATTR_KPARAM_INFO
	.align		4
.L_13037:
        /*0028*/ 	.byte	0x04, 0x17
        /*002a*/ 	.short	(.L_13039 - .L_13038)
.L_13038:
        /*002c*/ 	.word	0x00000000
        /*0030*/ 	.short	0x0002
        /*0032*/ 	.short	0x0010
        /*0034*/ 	.byte	0x00, 0xf0, 0x21, 0x00


	//----- nvinfo : EIATTR_KPARAM_INFO
	.align		4
.L_13039:
        /*0038*/ 	.byte	0x04, 0x17
        /*003a*/ 	.short	(.L_13041 - .L_13040)
.L_13040:
        /*003c*/ 	.word	0x00000000
        /*0040*/ 	.short	0x0001
        /*0042*/ 	.short	0x0008
        /*0044*/ 	.byte	0x00, 0xf5, 0x21, 0x00


	//----- nvinfo : EIATTR_KPARAM_INFO
	.align		4
.L_13041:
        /*0048*/ 	.byte	0x04, 0x17
        /*004a*/ 	.short	(.L_13043 - .L_13042)
.L_13042:
        /*004c*/ 	.word	0x00000000
        /*0050*/ 	.short	0x0000
        /*0052*/ 	.short	0x0000
        /*0054*/ 	.byte	0x00, 0xf5, 0x21, 0x00


	//----- nvinfo : EIATTR_SPARSE_MMA_MASK
	.align		4
.L_13043:
        /*0058*/ 	.byte	0x03, 0x50
        /*005a*/ 	.short	0x0000


	//----- nvinfo : EIATTR_MAXREG_COUNT
	.align		4
        /*005c*/ 	.byte	0x03, 0x1b
        /*005e*/ 	.short	0x00ff


	//----- nvinfo : EIATTR_NUM_BARRIERS
	.align		4
        /*0060*/ 	.byte	0x02, 0x4c
        /*0062*/ 	.byte	0x01
	.zero		1


	//----- nvinfo : EIATTR_MERCURY_ISA_VERSION
	.align		4
        /*0064*/ 	.byte	0x03, 0x5f
        /*0066*/ 	.short	0x0101


	//----- nvinfo : EIATTR_VRC_CTA_INIT_COUNT
	.align		4
        /*0068*/ 	.byte	0x02, 0x4a
	.zero		1
	.zero		1


	//----- nvinfo : EIATTR_EXIT_INSTR_OFFSETS
	.align		4
        /*006c*/ 	.byte	0x04, 0x1c
        /*006e*/ 	.short	(.L_13045 - .L_13044)


	//   ....[0]....
.L_13044:
        /*0070*/ 	.word	0x00000170


	//   ....[1]....
        /*0074*/ 	.word	0x00000200


	//   ....[2]....
        /*0078*/ 	.word	0x00000b10


	//----- nvinfo : EIATTR_CBANK_PARAM_SIZE
	.align		4
.L_13045:
        /*007c*/ 	.byte	0x03, 0x19
        /*007e*/ 	.short	0x0028


	//----- nvinfo : EIATTR_PARAM_CBANK
	.align		4
        /*0080*/ 	.byte	0x04, 0x0a
        /*0082*/ 	.short	(.L_13047 - .L_13046)
	.align		4
.L_13046:
        /*0084*/ 	.word	index@(.nv.constant0.contiguous_min33_i64)
        /*0088*/ 	.short	0x0380
        /*008a*/ 	.short	0x0028


	//----- nvinfo : EIATTR_SW_WAR
	.align		4
.L_13047:
        /*008c*/ 	.byte	0x04, 0x36
        /*008e*/ 	.short	(.L_13049 - .L_13048)
.L_13048:
        /*0090*/ 	.word	0x00000008
.L_13049:


//--------------------- .nv.info.contiguous_min3_i64 --------------------------
	.section	.nv.info.contiguous_min3_i64,"",@"SHT_CUDA_INFO"
	.sectionflags	@""
	.align	4


	//----- nvinfo : EIATTR_CUDA_API_VERSION
	.align		4
        /*0000*/ 	.byte	0x04, 0x37
        /*0002*/ 	.short	(.L_13051 - .L_13050)
.L_13050:
        /*0004*/ 	.word	0x00000082


	//----- nvinfo : EIATTR_KPARAM_INFO
	.align		4
.L_13051:
        /*0008*/ 	.byte	0x04, 0x17
        /*000a*/ 	.short	(.L_13053 - .L_13052)
.L_13052:
        /*000c*/ 	.word	0x00000000
        /*0010*/ 	.short	0x0006
        /*0012*/ 	.short	0x0030
        /*0014*/ 	.byte	0x00, 0xf0, 0x21, 0x00


	//----- nvinfo : EIATTR_KPARAM_INFO
	.align		4
.L_13053:
        /*0018*/ 	.byte	0x04, 0x17
        /*001a*/ 	.short	(.L_13055 - .L_13054)
.L_13054:
        /*001c*/ 	.word	0x00000000
        /*0020*/ 	.short	0x0005
        /*0022*/ 	.short	0x0028
        /*0024*/ 	.byte	0x00, 0xf0, 0x21, 0x00


	//----- nvinfo : EIATTR_KPARAM_INFO
	.align		4
.L_13055:
        /*0028*/ 	.byte	0x04, 0x17
        /*002a*/ 	.short	(.L_13057 - .L_13056)
.L_13056:
        /*002c*/ 	.word	0x00000000
        /*0030*/ 	.short	0x0004
        /*0032*/ 	.short	0x0020
        /*0034*/ 	.byte	0x00, 0xf0, 0x21, 0x00


	//----- nvinfo : EIATTR_KPARAM_INFO
	.align		4
.L_13057:
        /*0038*/ 	.byte	0x04, 0x17
        /*003a*/ 	.short	(.L_13059 - .L_13058)
.L_13058:
        /*003c*/ 	.word	0x00000000
        /*0040*/ 	.short	0x0003
        /*0042*/ 	.short	0x0018
        /*0044*/ 	.byte	0x00, 0xf5, 0x21, 0x00


	//----- nvinfo : EIATTR_KPARAM_INFO
	.align		4
.L_13059:
        /*0048*/ 	.byte	0x04, 0x17
        /*004a*/ 	.short	(.L_13061 - .L_13060)
.L_13060:
        /*004c*/ 	.word	0x00000000
        /*0050*/ 	.short	0x0002
        /*0052*/ 	.short	0x0010
        /*0054*/ 	.byte	0x00, 0xf5, 0x21, 0x00


	//----- nvinfo : EIATTR_KPARAM_INFO
	.align		4
.L_13061:
        /*0058*/ 	.byte	0x04, 0x17
        /*005a*/ 	.short	(.L_13063 - .L_13062)
.L_13062:
        /*005c*/ 	.word	0x00000000
        /*0060*/ 	.short	0x0001
        /*0062*/ 	.short	0x0008
        /*0064*/ 	.byte	0x00, 0xf5, 0x21, 0x00


	//----- nvinfo : EIATTR_KPARAM_INFO
	.align		4
.L_13063:
        /*0068*/ 	.byte	0x04, 0x17
        /*006a*/ 	.short	(.L_13065 - .L_13064)
.L_13064:
        /*006c*/ 	.word	0x00000000
        /*0070*/ 	.short	0x0000
        /*0072*/ 	.short	0x0000
        /*0074*/ 	.byte	0x00, 0xf5, 0x21, 0x00


	//----- nvinfo : EIATTR_SPARSE_MMA_MASK
	.align		4
.L_13065:
        /*0078*/ 	.byte	0x03, 0x50
        /*007a*/ 	.short	0x0000


	//----- nvinfo : EIATTR_MAXREG_COUNT
	.align		4
        /*007c*/ 	.byte	0x03, 0x1b
        /*007e*/ 	.short	0x00ff


	//----- nvinfo : EIATTR_NUM_BARRIERS
	.align		4
        /*0080*/ 	.byte	0x02, 0x4c
        /*0082*/ 	.byte	0x01
	.zero		1


	//----- nvinfo : EIATTR_MERCURY_ISA_VERSION
	.align		4
        /*0084*/ 	.byte	0x03, 0x5f
        /*0086*/ 	.short	0x0101


	//----- nvinfo : EIATTR_VRC_CTA_INIT_COUNT
	.align		4
        /*0088*/ 	.byte	0x02, 0x4a
	.zero		1
	.zero		1


	//----- nvinfo : EIATTR_EXIT_INSTR_OFFSETS
	.align		4
        /*008c*/ 	.byte	0x04, 0x1c
        /*008e*/ 	.short	(.L_13067 - .L_13066)


	//   ....[0]....
.L_13066:
        /*0090*/ 	.word	0x00000170


	//   ....[1]....
        /*0094*/ 	.word	0x00003140


	//   ....[2]....
        /*0098*/ 	.word	0x00003ac0


	//----- nvinfo : EIATTR_CRS_STACK_SIZE
	.align		4
.L_13067:
        /*009c*/ 	.byte	0x04, 0x1e
        /*009e*/ 	.short	(.L_13069 - .L_13068)
.L_13068:
        /*00a0*/ 	.word	0x00000000


	//----- nvinfo : EIATTR_CBANK_PARAM_SIZE
	.align		4
.L_13069:
        /*00a4*/ 	.byte	0x03, 0x19
        /*00a6*/ 	.short	0x0038


	//----- nvinfo : EIATTR_PARAM_CBANK
	.align		4
        /*00a8*/ 	.byte	0x04, 0x0a
        /*00aa*/ 	.short	(.L_13071 - .L_13070)
	.align		4
.L_13070:
        /*00ac*/ 	.word	index@(.nv.constant0.contiguous_min3_i64)
        /*00b0*/ 	.short	0x0380
        /*00b2*/ 	.short	0x0038


	//----- nvinfo : EIATTR_SW_WAR
	.align		4
.L_13071:
        /*00b4*/ 	.byte	0x04, 0x36
        /*00b6*/ 	.short	(.L_13073 - .L_13072)
.L_13072:
        /*00b8*/ 	.word	0x00000008
.L_13073:


//--------------------- .nv.info.contiguous_min22_i64 --------------------------
	.section	.nv.info.contiguous_min22_i64,"",@"SHT_CUDA_INFO"
	.sectionflags	@""
	.align	4


	//----- nvinfo : EIATTR_CUDA_API_VERSION
	.align		4
        /*0000*/ 	.byte	0x04, 0x37
        /*0002*/ 	.short	(.L_13075 - .L_13074)
.L_13074:
        /*0004*/ 	.word	0x00000082


	//----- nvinfo : EIATTR_KPARAM_INFO
	.align		4
.L_13075:
        /*0008*/ 	.byte	0x04, 0x17
        /*000a*/ 	.short	(.L_13077 - .L_13076)
.L_13076:
        /*000c*/ 	.word	0x00000000
        /*0010*/ 	.short	0x0003
        /*0012*/ 	.short	0x0018
        /*0014*/ 	.byte	0x00, 0xf0, 0x21, 0x00


	//----- nvinfo : EIATTR_KPARAM_INFO
	.align		4
.L_13077:
        /*0018*/ 	.byte	0x04, 0x17
        /*001a*/ 	.short	(.L_13079 - .L_13078)
.L_13078:
        /*001c*/ 	.word	0x00000000
        /*0020*/ 	.short	0x0002
        /*0022*/ 	.short	0x0010
        /*0024*/ 	.byte	0x00, 0xf0, 0x21, 0x00


	//----- nvinfo : EIATTR_KPARAM_INFO
	.align		4
.L_13079:
        /*0028*/ 	.byte	0x04, 0x17
        /*002a*/ 	.short	(.L_13081 - .L_13080)
.L_13080:
        /*002c*/ 	.word	0x00000000
        /*0030*/ 	.short	0x0001
        /*0032*/ 	.short	0x0008
        /*0034*/ 	.byte	0x00, 0xf5, 0x21, 0x00


	//----- nvinfo : EIATTR_KPARAM_INFO
	.align		4
.L_13081:
        /*0038*/ 	.byte	0x04, 0x17
        /*003a*/ 	.short	(.L_13083 - .L_13082)
.L_13082:
        /*003c*/ 	.word	0x00000000
        /*0040*/ 	.short	0x0000
        /*0042*/ 	.short	0x0000
        /*0044*/ 	.byte	0x00, 0xf5, 0x21, 0x00


	//----- nvinfo : EIATTR_SPARSE_MMA_MASK
	.align		4
.L_13083:
        /*0048*/ 	.byte	0x03, 0x50
        /*004a*/ 	.short	0x0000


	//----- nvinfo : EIATTR_MAXREG_COUNT
	.align		4
        /*004c*/ 	.byte	0x03, 0x1b
        /*004e*/ 	.short	0x00ff


	//----- nvinfo : EIATTR_NUM_BARRIERS
	.align		4
        /*0050*/ 	.byte	0x02, 0x4c
        /*0052*/ 	.byte	0x01
	.zero		1


	//----- nvinfo : EIATTR_MERCURY_ISA_VERSION
	.align		4
        /*0054*/ 	.byte	0x03, 0x5f
        /*0056*/ 	.short	0x0101


	//----- nvinfo : EIATTR_VRC_CTA_INIT_COUNT
	.align		4
        /*0058*/ 	.byte	0x02, 0x4a
	.zero		1
	.zero		1


	//----- nvinfo : EIATTR_EXIT_INSTR_OFFSETS
	.align		4
        /*005c*/ 	.byte	0x04, 0x1c
        /*005e*/ 	.short	(.L_13085 - .L_13084)


	//   ....[0]....
.L_13084:
        /*0060*/ 	.word	0x000004b0


	//   ....[1]....
        /*0064*/ 	.word	0x00000770


	//   ....[2]....
        /*0068*/ 	.word	0x00000880


	//----- nvinfo : EIATTR_CRS_STACK_SIZE
	.align		4
.L_13085:
        /*006c*/ 	.byte	0x04, 0x1e
        /*006e*/ 	.short	(.L_13087 - .L_13086)
.L_13086:
        /*0070*/ 	.word	0x00000000


	//----- nvinfo : EIATTR_CBANK_PARAM_SIZE
	.align		4
.L_13087:
        /*0074*/ 	.byte	0x03, 0x19
        /*0076*/ 	.short	0x0020


	//----- nvinfo : EIATTR_PARAM_CBANK
	.align		4
        /*0078*/ 	.byte	0x04, 0x0a
        /*007a*/ 	.short	(.L_13089 - .L_13088)
	.align		4
.L_13088:
        /*007c*/ 	.word	index@(.nv.constant0.contiguous_min22_i64)
        /*0080*/ 	.short	0x0380
        /*0082*/ 	.short	0x0020


	//----- nvinfo : EIATTR_SW_WAR
	.align		4
.L_13089:
        /*0084*/ 	.byte	0x04, 0x36
        /*0086*/ 	.short	(.L_13091 - .L_13090)
.L_13090:
        /*0088*/ 	.word	0x00000008
.L_13091:


//--------------------- .nv.info.contiguous_min2_i64 --------------------------
	.section	.nv.info.contiguous_min2_i64,"",@"SHT_CUDA_INFO"
	.sectionflags	@""
	.align	4


	//----- nvinfo : EIATTR_CUDA_API_VERSION
	.align		4
        /*0000*/ 	.byte	0x04, 0x37
        /*0002*/ 	.short	(.L_13093 - .L_13092)
.L_13092:
        /*0004*/ 	.word	0x00000082


	//----- nvinfo : EIATTR_KPARAM_INFO
	.align		4
.L_13093:
        /*0008*/ 	.byte	0x04, 0x17
        /*000a*/ 	.short	(.L_13095 - .L_13094)
.L_13094:
        /*000c*/ 	.word	0x00000000
        /*0010*/ 	.short	0x0006
        /*0012*/ 	.short	0x0030
        /*0014*/ 	.byte	0x00, 0xf0, 0x21, 0x00


	//----- nvinfo : EIATTR_KPARAM_INFO
	.align		4
.L_13095:
        /*0018*/ 	.byte	0x04, 0x17
        /*001a*/ 	.short	(.L_13097 - .L_13096)
.L_13096:
        /*001c*/ 	.word	0x00000000
        /*0020*/ 	.short	0x0005
        /*0022*/ 	.short	0x0028
        /*0024*/ 	.byte	0x00, 0xf0, 0x21, 0x00


	//----- nvinfo : EIATTR_KPARAM_INFO
	.align		4
.L_13097:
        /*0028*/ 	.byte	0x04, 0x17
        /*002a*/ 	.short	(.L_13099 - .L_13098)
.L_13098:
        /*002c*/ 	.word	0x00000000
        /*0030*/ 	.short	0x0004
        /*0032*/ 	.short	0x0020
        /*0034*/ 	.byte	0x00, 0xf0, 0x21, 0x00


	//----- nvinfo : EIATTR_KPARAM_INFO
	.align		4
.L_13099:
        /*0038*/ 	.byte	0x04, 0x17
        /*003a*/ 	.short	(.L_13101 - .L_13100)
.L_13100:
        /*003c*/ 	.word	0x00000000
        /*0040*/ 	.short	0x0003
        /*0042*/ 	.short	0x0018
        /*0044*/ 	.byte	0x00, 0xf5, 0x21, 0x00


	//----- nvinfo : EIATTR_KPARAM_INFO
	.align		4
.L_13101:
        /*0048*/ 	.byte	0x04, 0x17
        /*004a*/ 	.short	(.L_13103 - .L_13102)
.L_13102:
        /*004c*/ 	.word	0x00000000
        /*0050*/ 	.short	0x0002
        /*0052*/ 	.short	0x0010
        /*0054*/ 	.byte	0x00, 0xf5, 0x21, 0x00


	//----- nvinfo : EIATTR_KPARAM_INFO
	.align		4
.L_13103:
        /*0058*/ 	.byte	0x04, 0x17
        /*005a*/ 	.short	(.L_13105 - .L_13104)
.L_13104:
        /*005c*/ 	.word	0x00000000
        /*0060*/ 	.short	0x0001
        /*0062*/ 	.short	0x0008
        /*0064*/ 	.byte	0x00, 0xf5, 0x21, 0x00


	//----- nvinfo : EIATTR_KPARAM_INFO
	.align		4
.L_13105:
        /*0068*/ 	.byte	0x04, 0x17
        /*006a*/ 	.short	(.L_13107 - .L_13106)
.L_13106:
        /*006c*/ 	.word	0x00000000
        /*0070*/ 	.short	0x0000
        /*0072*/ 	.short	0x0000
        /*0074*/ 	.byte	0x00, 0xf5, 0x21, 0x00


	//----- nvinfo : EIATTR_SPARSE_MMA_MASK
	.align		4
.L_13107:
        /*0078*/ 	.byte	0x03, 0x50
        /*007a*/ 	.short	0x0000


	//----- nvinfo : EIATTR_MAXREG_COUNT
	.align		4
        /*007c*/ 	.byte	0x03, 0x1b
        /*007e*/ 	.short	0x00ff


	//----- nvinfo : EIATTR_NUM_BARRIERS
	.align		4
        /*0080*/ 	.byte	0x02, 0x4c
        /*0082*/ 	.byte	0x01
	.zero		1


	//----- nvinfo : EIATTR_MERCURY_ISA_VERSION
	.align		4
        /*0084*/ 	.byte	0x03, 0x5f
        /*0086*/ 	.short	0x0101


	//----- nvinfo : EIATTR_VRC_CTA_INIT_COUNT
	.align		4
        /*0088*/ 	.byte	0x02, 0x4a
	.zero		1
	.zero		1


	//----- nvinfo : EIATTR_EXIT_INSTR_OFFSETS
	.align		4
        /*008c*/ 	.byte	0x04, 0x1c
        /*008e*/ 	.short	(.L_13109 - .L_13108)


	//   ....[0]....
.L_13108:
        /*0090*/ 	.word	0x00006890


	//   ....[1]....
        /*0094*/ 	.word	0x00006b50


	//   ....[2]....
        /*0098*/ 	.word	0x00006c60


	//----- nvinfo : EIATTR_CRS_STACK_SIZE
	.align		4
.L_13109:
        /*009c*/ 	.byte	0x04, 0x1e
        /*009e*/ 	.short	(.L_13111 - .L_13110)
.L_13110:
        /*00a0*/ 	.word	0x00000000


	//----- nvinfo : EIATTR_CBANK_PARAM_SIZE
	.align		4
.L_13111:
        /*00a4*/ 	.byte	0x03, 0x19
        /*00a6*/ 	.short	0x0038


	//----- nvinfo : EIATTR_PARAM_CBANK
	.align		4
        /*00a8*/ 	.byte	0x04, 0x0a
        /*00aa*/ 	.short	(.L_13113 - .L_13112)
	.align		4
.L_13112:
        /*00ac*/ 	.word	index@(.nv.constant0.contiguous_min2_i64)
        /*00b0*/ 	.short	0x0380
        /*00b2*/ 	.short	0x0038


	//----- nvinfo : EIATTR_SW_WAR
	.align		4
.L_13113:
        /*00b4*/ 	.byte	0x04, 0x36
        /*00b6*/ 	.short	(.L_13115 - .L_13114)
.L_13114:
        /*00b8*/ 	.word	0x00000008
.L_13115:


//--------------------- .nv.info.uncontiguous_min_i64 --------------------------
	.section	.nv.info.uncontiguous_min_i64,"",@"SHT_CUDA_INFO"
	.sectionflags	@""
	.align	4


	//----- nvinfo : EIATTR_CUDA_API_VERSION
	.align		4
        /*0000*/ 	.byte	0x04, 0x37
        /*0002*/ 	.short	(.L_13117 - .L_13116)
.L_13116:
        /*0004*/ 	.word	0x00000082


	//----- nvinfo : EIATTR_KPARAM_INFO
	.align		4
.L_13117:
        /*0008*/ 	.byte	0x04, 0x17
        /*000a*/ 	.short	(.L_13119 - .L_13118)
.L_13118:
        /*000c*/ 	.word	0x00000000
        /*0010*/ 	.short	0x0005
        /*0012*/ 	.short	0x0028
        /*0014*/ 	.byte	0x00, 0xf0, 0x21, 0x00


	//----- nvinfo : EIATTR_KPARAM_INFO
	.align		4
.L_13119:
        /*0018*/ 	.byte	0x04, 0x17
        /*001a*/ 	.short	(.L_13121 - .L_13120)
.L_13120:
        /*001c*/ 	.word	0x00000000
        /*0020*/ 	.short	0x0004
        /*0022*/ 	.short	0x0020
        /*0024*/ 	.byte	0x00, 0xf0, 0x21, 0x00


	//----- nvinfo : EIATTR_KPARAM_INFO
	.align		4
.L_13121:
        /*0028*/ 	.byte	0x04, 0x17
        /*002a*/ 	.short	(.L_13123 - .L_13122)
.L_13122:
        /*002c*/ 	.word	0x00000000
        /*0030*/ 	.short	0x0003
        /*0032*/ 	.short	0x0018
        /*0034*/ 	.byte	0x00, 0xf5, 0x21, 0x00


	//----- nvinfo : EIATTR_KPARAM_INFO
	.align		4
.L_13123:
        /*0038*/ 	.byte	0x04, 0x17
        /*003a*/ 	.short	(.L_13125 - .L_13124)
.L_13124:
        /*003c*/ 	.word	0x00000000
        /*0040*/ 	.short	0x0002
        /*0042*/ 	.short	0x0010
        /*0044*/ 	.byte	0x00, 0xf5, 0x21, 0x00


	//----- nvinfo : EIATTR_KPARAM_INFO
	.align		4
.L_13125:
        /*0048*/ 	.byte	0x04, 0x17
        /*004a*/ 	.short	(.L_13127 - .L_13126)
.L_13126:
        /*004c*/ 	.word	0x00000000
        /*0050*/ 	.short	0x0001
        /*0052*/ 	.short	0x0008
        /*0054*/ 	.byte	0x00, 0xf5, 0x21, 0x00


	//----- nvinfo : EIATTR_KPARAM_INFO
	.align		4
.L_13127:
        /*0058*/ 	.byte	0x04, 0x17
        /*005a*/ 	.short	(.L_13129 - .L_13128)
.L_13128:
        /*005c*/ 	.word	0x00000000
        /*0060*/ 	.short	0x0000
        /*0062*/ 	.short	0x0000
        /*0064*/ 	.byte	0x00, 0xf5, 0x21, 0x00


	//----- nvinfo : EIATTR_SPARSE_MMA_MASK
	.align		4
.L_13129:
        /*0068*/ 	.byte	0x03, 0x50
        /*006a*/ 	.short	0x0000


	//----- nvinfo : EIATTR_MAXREG_COUNT
	.align		4
        /*006c*/ 	.byte	0x03, 0x1b
        /*006e*/ 	.short	0x00ff


	//----- nvinfo : EIATTR_NUM_BARRIERS
	.align		4
        /*0070*/ 	.byte	0x02, 0x4c
        /*0072*/ 	.byte	0x01
	.zero		1


	//----- nvinfo : EIATTR_MERCURY_ISA_VERSION
	.align		4
        /*0074*/ 	.byte	0x03, 0x5f
        /*0076*/ 	.short	0x0101


	//----- nvinfo : EIATTR_VRC_CTA_INIT_COUNT
	.align		4
        /*0078*/ 	.byte	0x02, 0x4a
	.zero		1
	.zero		1


	//----- nvinfo : EIATTR_EXIT_INSTR_OFFSETS
	.align		4
        /*007c*/ 	.byte	0x04, 0x1c
        /*007e*/ 	.short	(.L_13131 - .L_13130)


	//   ....[0]....
.L_13130:
        /*0080*/ 	.word	0x00006ad0


	//   ....[1]....
        /*0084*/ 	.word	0x00006d90


	//   ....[2]....
        /*0088*/ 	.word	0x00006e10


	//----- nvinfo : EIATTR_CRS_STACK_SIZE
	.align		4
.L_13131:
        /*008c*/ 	.byte	0x04, 0x1e
        /*008e*/ 	.short	(.L_13133 - .L_13132)
.L_13132:
        /*0090*/ 	.word	0x00000000


	//----- nvinfo : EIATTR_CBANK_PARAM_SIZE
	.align		4
.L_13133:
        /*0094*/ 	.byte	0x03, 0x19
        /*0096*/ 	.short	0x0030


	//----- nvinfo : EIATTR_PARAM_CBANK
	.align		4
        /*0098*/ 	.byte	0x04, 0x0a
        /*009a*/ 	.short	(.L_13135 - .L_13134)
	.align		4
.L_13134:
        /*009c*/ 	.word	index@(.nv.constant0.uncontiguous_min_i64)
        /*00a0*/ 	.short	0x0380
        /*00a2*/ 	.short	0x0030


	//----- nvinfo : EIATTR_SW_WAR
	.align		4
.L_13135:
        /*00a4*/ 	.byte	0x04, 0x36
        /*00a6*/ 	.short	(.L_13137 - .L_13136)
.L_13136:
        /*00a8*/ 	.word	0x00000008
.L_13137:


//--------------------- .nv.info.contiguous_min_i64 --------------------------
	.section	.nv.info.contiguous_min_i64,"",@"SHT_CUDA_INFO"
	.sectionflags	@""
	.align	4


	//----- nvinfo : EIATTR_CUDA_API_VERSION
	.align		4
        /*0000*/ 	.byte	0x04, 0x37
        /*0002*/ 	.short	(.L_13139 - .L_13138)
.L_13138:
        /*0004*/ 	.word	0x00000082


	//----- nvinfo : EIATTR_KPARAM_INFO
	.align		4
.L_13139:
        /*0008*/ 	.byte	0x04, 0x17
        /*000a*/ 	.short	(.L_13141 - .L_13140)
.L_13140:
        /*000c*/ 	.word	0x00000000
        /*0010*/ 	.short	0x0002
        /*0012*/ 	.short	0x0010
        /*0014*/ 	.byte	0x00, 0xf0, 0x21, 0x00


	//----- nvinfo : EIATTR_KPARAM_INFO
	.align		4
.L_13141:
        /*0018*/ 	.byte	0x04, 0x17
        /*001a*/ 	.short	(.L_13143 - .L_13142)
.L_13142:
        /*001c*/ 	.word	0x00000000
        /*0020*/ 	.short	0x0001
        /*0022*/ 	.short	0x0008
        /*0024*/ 	.byte	0x00, 0xf5, 0x21, 0x00


	//----- nvinfo : EIATTR_KPARAM_INFO
	.align		4
.L_13143:
        /*0028*/ 	.byte	0x04, 0x17
        /*002a*/ 	.short	(.L_13145 - .L_13144)
.L_13144:
        /*002c*/ 	.word	0x00000000
        /*0030*/ 	.short	0x0000
        /*0032*/ 	.short	0x0000
        /*0034*/ 	.byte	0x00, 0xf5, 0x21, 0x00


	//----- nvinfo : EIATTR_SPARSE_MMA_MASK
	.align		4
.L_13145:
        /*0038*/ 	.byte	0x03, 0x50
        /*003a*/ 	.short	0x0000


	//----- nvinfo : EIATTR_MAXREG_COUNT
	.align		4
        /*003c*/ 	.byte	0x03, 0x1b
        /*003e*/ 	.short	0x00ff


	//----- nvinfo : EIATTR_NUM_BARRIERS
	.align		4
        /*0040*/ 	.byte	0x02, 0x4c
        /*0042*/ 	.byte	0x01
	.zero		1


	//----- nvinfo : EIATTR_MERCURY_ISA_VERSION
	.align		4
        /*0044*/ 	.byte	0x03, 0x5f
        /*0046*/ 	.short	0x0101


	//----- nvinfo : EIATTR_VRC_CTA_INIT_COUNT
	.align		4
        /*0048*/ 	.byte	0x02, 0x4a
	.zero		1
	.zero		1


	//----- nvinfo : EIATTR_EXIT_INSTR_OFFSETS
	.align		4
        /*004c*/ 	.byte	0x04, 0x1c
        /*004e*/ 	.short	(.L_13147 - .L_13146)


	//   ....[0]....
.L_13146:
        /*0050*/ 	.word	0x000003f0


	//   ....[1]....
        /*0054*/ 	.word	0x000006b0


	//   ....[2]....
        /*0058*/ 	.word	0x00000730


	//----- nvinfo : EIATTR_CRS_STACK_SIZE
	.align		4
.L_13147:
        /*005c*/ 	.byte	0x04, 0x1e
        /*005e*/ 	.short	(.L_13149 - .L_13148)
.L_13148:
        /*0060*/ 	.word	0x00000000


	//----- nvinfo : EIATTR_CBANK_PARAM_SIZE
	.align		4
.L_13149:
        /*0064*/ 	.byte	0x03, 0x19
        /*0066*/ 	.short	0x0018


	//----- nvinfo : EIATTR_PARAM_CBANK
	.align		4
        /*0068*/ 	.byte	0x04, 0x0a
        /*006a*/ 	.short	(.L_13151 - .L_13150)
	.align		4
.L_13150:
        /*006c*/ 	.word	index@(.nv.constant0.contiguous_min_i64)
        /*0070*/ 	.short	0x0380
        /*0072*/ 	.short	0x0018


	//----- nvinfo : EIATTR_SW_WAR
	.align		4
.L_13151:
        /*0074*/ 	.byte	0x04, 0x36
        /*0076*/ 	.short	(.L_13153 - .L_13152)
.L_13152:
        /*0078*/ 	.word	0x00000008
.L_13153:


//--------------------- .nv.info.contiguous_min33_i32 --------------------------
	.section	.nv.info.contiguous_min33_i32,"",@"SHT_CUDA_INFO"
	.sectionflags	@""
	.align	4


	//----- nvinfo : EIATTR_CUDA_API_VERSION
	.align		4
        /*0000*/ 	.byte	0x04, 0x37
        /*0002*/ 	.short	(.L_13155 - .L_13154)
.L_13154:
        /*0004*/ 	.word	0x00000082


	//----- nvinfo : EIATTR_KPARAM_INFO
	.align		4
.L_13155:
        /*0008*/ 	.byte	0x04, 0x17
        /*000a*/ 	.short	(.L_13157 - .L_13156)
.L_13156:
        /*000c*/ 	.word	0x00000000
        /*0010*/ 	.short	0x0004
        /*0012*/ 	.short	0x0020
        /*0014*/ 	.byte	0x00, 0xf0, 0x21, 0x00


	//----- nvinfo : EIATTR_KPARAM_INFO
	.align		4
.L_13157:
        /*0018*/ 	.byte	0x04, 0x17
        /*001a*/ 	.short	(.L_13159 - .L_13158)
.L_13158:
        /*001c*/ 	.word	0x00000000
        /*0020*/ 	.short	0x0003
        /*0022*/ 	.short	0x0018
        /*0024*/ 	.byte	0x00, 0xf0, 0x21, 0x00


	//----- nvinfo : EIATTR_KPARAM_INFO
	.align		4
.L_13159:
        /*0028*/ 	.byte	0x04, 0x17
        /*002a*/ 	.short	(.L_13161 - .L_13160)
.L_13160:
        /*002c*/ 	.word	0x00000000
        /*0030*/ 	.short	0x0002
        /*0032*/ 	.short	0x0010
        /*0034*/ 	.byte	0x00, 0xf0, 0x21, 0x00


	//----- nvinfo : EIATTR_KPARAM_INFO
	.align		4
.L_13161:
        /*0038*/ 	.byte	0x04, 0x17
        /*003a*/ 	.short	(.L_13163 - .L_13162)
.L_13162:
        /*003c*/ 	.word	0x00000000
        /*0040*/ 	.short	0x0001
        /*0042*/ 	.short	0x0008
        /*0044*/ 	.byte	0x00, 0xf5, 0x21, 0x00


	//----- nvinfo : EIATTR_KPARAM_INFO
	.align		4
.L_13163:
        /*0048*/ 	.byte	0x04, 0x17
        /*004a*/ 	.short	(.L_13165 - .L_13164)
.L_13164:
        /*004c*/ 	.word	0x00000000
        /*0050*/ 	.short	0x0000
        /*0052*/ 	.short	0x0000
        /*0054*/ 	.byte	0x00, 0xf5, 0x21, 0x00


	//----- nvinfo : EIATTR_SPARSE_MMA_MASK
	.align		4
.L_13165:
        /*0058*/ 	.byte	0x03, 0x50
        /*005a*/ 	.short	0x0000


	//----- nvinfo : EIATTR_MAXREG_COUNT
	.align		4
        /*005c*/ 	.byte	0x03, 0x1b
        /*005e*/ 	.short	0x00ff


	//----- nvinfo : EIATTR_NUM_BARRIERS
	.align		4
        /*0060*/ 	.byte	0x02, 0x4c
        /*0062*/ 	.byte	0x01
	.zero		1


	//----- nvinfo : EIATTR_MERCURY_ISA_VERSION
	.align		4
        /*0064*/ 	.byte	0x03, 0x5f
        /*0066*/ 	.short	0x0101


	//----- nvinfo : EIATTR_VRC_CTA_INIT_COUNT
	.align		4
        /*0068*/ 	.byte	0x02, 0x4a
	.zero		1
	.zero		1


	//----- nvinfo : EIATTR_EXIT_INSTR_OFFSETS
	.align		4
        /*006c*/ 	.byte	0x04, 0x1c
        /*006e*/ 	.short	(.L_13167 - .L_13166)


	//   ....[0]....
.L_13166:
        /*0070*/ 	.word	0x00000160


	//   ....[1]....
        /*0074*/ 	.word	0x000001f0


	//   ....[2]....
        /*0078*/ 	.word	0x000007b0


	//----- nvinfo : EIATTR_CBANK_PARAM_SIZE
	.align		4
.L_13167:
        /*007c*/ 	.byte	0x03, 0x19
        /*007e*/ 	.short	0x0028


	//----- nvinfo : EIATTR_PARAM_CBANK
	.align		4
        /*0080*/ 	.byte	0x04, 0x0a
        /*0082*/ 	.short	(.L_13169 - .L_13168)
	.align		4
.L_13168:
        /*0084*/ 	.word	index@(.nv.constant0.contiguous_min33_i32)
        /*0088*/ 	.short	0x0380
        /*008a*/ 	.short	0x0028


	//----- nvinfo : EIATTR_SW_WAR
	.align		4
.L_13169:
        /*008c*/ 	.byte	0x04, 0x36
        /*008e*/ 	.short	(.L_13171 - .L_13170)
.L_13170:
        /*0090*/ 	.word	0x00000008
.L_13171:


//--------------------- .nv.info.contiguous_min3_i32 --------------------------
	.section	.nv.info.contiguous_min3_i32,"",@"SHT_CUDA_INFO"
	.sectionflags	@""
	.align	4


	//----- nvinfo : EIATTR_CUDA_API_VERSION
	.align		4
        /*0000*/ 	.byte	0x04, 0x37
        /*0002*/ 	.short	(.L_13173 - .L_13172)
.L_13172:
        /*0004*/ 	.word	0x00000082


	//----- nvinfo : EIATTR_KPARAM_INFO
	.align		4
.L_13173:
        /*0008*/ 	.byte	0x04, 0x17
        /*000a*/ 	.short	(.L_13175 - .L_13174)
.L_13174:
        /*000c*/ 	.word	0x00000000
        /*0010*/ 	.short	0x0006
        /*0012*/ 	.short	0x0030
        /*0014*/ 	.byte	0x00, 0xf0, 0x21, 0x00


	//----- nvinfo : EIATTR_KPARAM_INFO
	.align		4
.L_13175:
        /*0018*/ 	.byte	0x04, 0x17
        /*001a*/ 	.short	(.L_13177 - .L_13176)
.L_13176:
        /*001c*/ 	.word	0x00000000
        /*0020*/ 	.short	0x0005
        /*0022*/ 	.short	0x0028
        /*0024*/ 	.byte	0x00, 0xf0, 0x21, 0x00


	//----- nvinfo : EIATTR_KPARAM_INFO
	.align		4
.L_13177:
        /*0028*/ 	.byte	0x04, 0x17
        /*002a*/ 	.short	(.L_13179 - .L_13178)
.L_13178:
        /*002c*/ 	.word	0x00000000
        /*0030*/ 	.short	0x0004
        /*0032*/ 	.short	0x0020
        /*0034*/ 	.byte	0x00, 0xf0, 0x21, 0x00


	//----- nvinfo : EIATTR_KPARAM_INFO
	.align		4
.L_13179:
        /*0038*/ 	.byte	0x04, 0x17
        /*003a*/ 	.short	(.L_13181 - .L_13180)
.L_13180:
        /*003c*/ 	.word	0x00000000
        /*0040*/ 	.short	0x0003
        /*0042*/ 	.short	0x0018
        /*0044*/ 	.byte	0x00, 0xf5, 0x21, 0x00


	//----- nvinfo : EIATTR_KPARAM_INFO
	.align		4
.L_13181:
        /*0048*/ 	.byte	0x04, 0x17
        /*004a*/ 	.short	(.L_13183 - .L_13182)
.L_13182:
        /*004c*/ 	.word	0x00000000
        /*0050*/ 	.short	0x0002
        /*0052*/ 	.short	0x0010
        /*0054*/ 	.byte	0x00, 0xf5, 0x21, 0x00


	//----- nvinfo : EIATTR_KPARAM_INFO
	.align		4
.L_13183:
        /*0058*/ 	.byte	0x04, 0x17
        /*005a*/ 	.short	(.L_13185 - .L_13184)
.L_13184:
        /*005c*/ 	.word	0x00000000
        /*0060*/ 	.short	0x0001
        /*0062*/ 	.short	0x0008
        /*0064*/ 	.byte	0x00, 0xf5, 0x21, 0x00


	//----- nvinfo : EIATTR_KPARAM_INFO
	.align		4
.L_13185:
        /*0068*/ 	.byte	0x04, 0x17
        /*006a*/ 	.short	(.L_13187 - .L_13186)
.L_13186:
        /*006c*/ 	.word	0x00000000
        /*0070*/ 	.short	0x0000
        /*0072*/ 	.short	0x0000
        /*0074*/ 	.byte	0x00, 0xf5, 0x21, 0x00


	//----- nvinfo : EIATTR_SPARSE_MMA_MASK
	.align		4
.L_13187:
        /*0078*/ 	.byte	0x03, 0x50
        /*007a*/ 	.short	0x0000


	//----- nvinfo : EIATTR_MAXREG_COUNT
	.align		4
        /*007c*/ 	.byte	0x03, 0x1b
        /*007e*/ 	.short	0x00ff


	//----- nvinfo : EIATTR_NUM_BARRIERS
	.align		4
        /*0080*/ 	.byte	0x02, 0x4c
        /*0082*/ 	.byte	0x01
	.zero		1


	//----- nvinfo : EIATTR_MERCURY_ISA_VERSION
	.align		4
        /*0084*/ 	.byte	0x03, 0x5f
        /*0086*/ 	.short	0x0101


	//----- nvinfo : EIATTR_VRC_CTA_INIT_COUNT
	.align		4
        /*0088*/ 	.byte	0x02, 0x4a
	.zero		1
	.zero		1


	//----- nvinfo : EIATTR_EXIT_INSTR_OFFSETS
	.align		4
        /*008c*/ 	.byte	0x04, 0x1c
        /*008e*/ 	.short	(.L_13189 - .L_13188)


	//   ....[0]....
.L_13188:
        /*0090*/ 	.word	0x00000160


	//   ....[1]....
        /*0094*/ 	.word	0x00003130


	//   ....[2]....
        /*0098*/ 	.word	0x00003760


	//----- nvinfo : EIATTR_CRS_STACK_SIZE
	.align		4
.L_13189:
        /*009c*/ 	.byte	0x04, 0x1e
        /*009e*/ 	.short	(.L_13191 - .L_13190)
.L_13190:
        /*00a0*/ 	.word	0x00000000


	//----- nvinfo : EIATTR_CBANK_PARAM_SIZE
	.align		4
.L_13191:
        /*00a4*/ 	.byte	0x03, 0x19
        /*00a6*/ 	.short	0x0038


	//----- nvinfo : EIATTR_PARAM_CBANK
	.align		4
        /*00a8*/ 	.byte	0x04, 0x0a
        /*00aa*/ 	.short	(.L_13193 - .L_13192)
	.align		4
.L_13192:
        /*00ac*/ 	.word	index@(.nv.constant0.contiguous_min3_i32)
        /*00b0*/ 	.short	0x0380
        /*00b2*/ 	.short	0x0038


	//----- nvinfo : EIATTR_SW_WAR
	.align		4
.L_13193:
        /*00b4*/ 	.byte	0x04, 0x36
        /*00b6*/ 	.short	(.L_13195 - .L_13194)
.L_13194:
        /*00b8*/ 	.word	0x00000008
.L_13195:


//--------------------- .nv.info.contiguous_min22_i32 --------------------------
	.section	.nv.info.contiguous_min22_i32,"",@"SHT_CUDA_INFO"
	.sectionflags	@""
	.align	4


	//----- nvinfo : EIATTR_CUDA_API_VERSION
	.align		4
        /*0000*/ 	.byte	0x04, 0x37
        /*0002*/ 	.short	(.L_13197 - .L_13196)
.L_13196:
        /*0004*/ 	.word	0x00000082


	//----- nvinfo : EIATTR_KPARAM_INFO
	.align		4
.L_13197:
        /*0008*/ 	.byte	0x04, 0x17
        /*000a*/ 	.short	(.L_13199 - .L_13198)
.L_13198:
        /*000c*/ 	.word	0x00000000
        /*0010*/ 	.short	0x0003
        /*0012*/ 	.short	0x0018
        /*0014*/ 	.byte	0x00, 0xf0, 0x21, 0x00


	//----- nvinfo : EIATTR_KPARAM_INFO
	.align		4
.L_13199:
        /*0018*/ 	.byte	0x04, 0x17
        /*001a*/ 	.short	(.L_13201 - .L_13200)
.L_13200:
        /*001c*/ 	.word	0x00000000
        /*0020*/ 	.short	0x0002
        /*0022*/ 	.short	0x0010
        /*0024*/ 	.byte	0x00, 0xf0, 0x21, 0x00


	//----- nvinfo : EIATTR_KPARAM_INFO
	.align		4
.L_13201:
        /*0028*/ 	.byte	0x04, 0x17
        /*002a*/ 	.short	(.L_13203 - .L_13202)
.L_13202:
        /*002c*/ 	.word	0x00000000
        /*0030*/ 	.short	0x0001
        /*0032*/ 	.short	0x0008
        /*0034*/ 	.byte	0x00, 0xf5, 0x21, 0x00


	//----- nvinfo : EIATTR_KPARAM_INFO
	.align		4
.L_13203:
        /*0038*/ 	.byte	0x04, 0x17
        /*003a*/ 	.short	(.L_13205 - .L_13204)
.L_13204:
        /*003c*/ 	.word	0x00000000
        /*0040*/ 	.short	0x0000
        /*0042*/ 	.short	0x0000
        /*0044*/ 	.byte	0x00, 0xf5, 0x21, 0x00


	//----- nvinfo : EIATTR_SPARSE_MMA_MASK
	.align		4
.L_13205:
        /*0048*/ 	.byte	0x03, 0x50
        /*004a*/ 	.short	0x0000


	//----- nvinfo : EIATTR_MAXREG_COUNT
	.align		4
        /*004c*/ 	.byte	0x03, 0x1b
        /*004e*/ 	.short	0x00ff


	//----- nvinfo : EIATTR_NUM_BARRIERS
	.align		4
        /*0050*/ 	.byte	0x02, 0x4c
        /*0052*/ 	.byte	0x01
	.zero		1


	//----- nvinfo : EIATTR_MERCURY_ISA_VERSION
	.align		4
        /*0054*/ 	.byte	0x03, 0x5f
        /*0056*/ 	.short	0x0101


	//----- nvinfo : EIATTR_VRC_CTA_INIT_COUNT
	.align		4
        /*0058*/ 	.byte	0x02, 0x4a
	.zero		1
	.zero		1


	//----- nvinfo : EIATTR_EXIT_INSTR_OFFSETS
	.align		4
        /*005c*/ 	.byte	0x04, 0x1c
        /*005e*/ 	.short	(.L_13207 - .L_13206)


	//   ....[0]....
.L_13206:
        /*0060*/ 	.word	0x00000400


	//   ....[1]....
        /*0064*/ 	.word	0x000005a0


	//   ....[2]....
        /*0068*/ 	.word	0x000006b0


	//----- nvinfo : EIATTR_CRS_STACK_SIZE
	.align		4
.L_13207:
        /*006c*/ 	.byte	0x04, 0x1e
        /*006e*/ 	.short	(.L_13209 - .L_13208)
.L_13208:
        /*0070*/ 	.word	0x00000000


	//----- nvinfo : EIATTR_CBANK_PARAM_SIZE
	.align		4
.L_13209:
        /*0074*/ 	.byte	0x03, 0x19
        /*0076*/ 	.short	0x0020


	//----- nvinfo : EIATTR_PARAM_CBANK
	.align		4
        /*0078*/ 	.byte	0x04, 0x0a
        /*007a*/ 	.short	(.L_13211 - .L_13210)
	.align		4
.L_13210:
        /*007c*/ 	.word	index@(.nv.constant0.contiguous_min22_i32)
        /*0080*/ 	.short	0x0380
        /*0082*/ 	.short	0x0020


	//----- nvinfo : EIATTR_SW_WAR
	.align		4
.L_13211:
        /*0084*/ 	.byte	0x04, 0x36
        /*0086*/ 	.short	(.L_13213 - .L_13212)
.L_13212:
        /*0088*/ 	.word	0x00000008
.L_13213:


//--------------------- .nv.info.contiguous_min2_i32 --------------------------
	.section	.nv.info.contiguous_min2_i32,"",@"SHT_CUDA_INFO"
	.sectionflags	@""
	.align	4


	//----- nvinfo : EIATTR_CUDA_API_VERSION
	.align		4
        /*0000*/ 	.byte	0x04, 0x37
        /*0002*/ 	.short	(.L_13215 - .L_13214)
.L_13214:
        /*0004*/ 	.word	0x00000082


	//----- nvinfo : EIATTR_KPARAM_INFO
	.align		4
.L_13215:
        /*0008*/ 	.byte	0x04, 0x17
        /*000a*/ 	.short	(.L_13217 - .L_13216)
.L_13216:
        /*000c*/ 	.word	0x00000000
        /*0010*/ 	.short	0x0006
        /*0012*/ 	.short	0x0030
        /*0014*/ 	.byte	0x00, 0xf0, 0x21, 0x00


	//----- nvinfo : EIATTR_KPARAM_INFO
	.align		4
.L_13217:
        /*0018*/ 	.byte	0x04, 0x17
        /*001a*/ 	.short	(.L_13219 - .L_13218)
.L_13218:
        /*001c*/ 	.word	0x00000000
        /*0020*/ 	.short	0x0005
        /*0022*/ 	.short	0x0028
        /*0024*/ 	.byte	0x00, 0xf0, 0x21, 0x00


	//----- nvinfo : EIATTR_KPARAM_INFO
	.align		4
.L_13219:
        /*0028*/ 	.byte	0x04, 0x17
        /*002a*/ 	.short	(.L_13221 - .L_13220)
.L_13220:
        /*002c*/ 	.word	0x00000000
        /*0030*/ 	.short	0x0004
        /*0032*/ 	.short	0x0020
        /*0034*/ 	.byte	0x00, 0xf0, 0x21, 0x00


	//----- nvinfo : EIATTR_KPARAM_INFO
	.align		4
.L_13221:
        /*0038*/ 	.byte	0x04, 0x17
        /*003a*/ 	.short	(.L_13223 - .L_13222)
.L_13222:
        /*003c*/ 	.word	0x00000000
        /*0040*/ 	.short	0x0003
        /*0042*/ 	.short	0x0018
        /*0044*/ 	.byte	0x00, 0xf5, 0x21, 0x00


	//----- nvinfo : EIATTR_KPARAM_INFO
	.align		4
.L_13223:
        /*0048*/ 	.byte	0x04, 0x17
        /*004a*/ 	.short	(.L_13225 - .L_13224)
.L_13224:
        /*004c*/ 	.word	0x00000000
        /*0050*/ 	.short	0x0002
        /*0052*/ 	.short	0x0010
        /*0054*/ 	.byte	0x00, 0xf5, 0x21, 0x00


	//----- nvinfo : EIATTR_KPARAM_INFO
	.align		4
.L_13225:
        /*0058*/ 	.byte	0x04, 0x17
        /*005a*/ 	.short	(.L_13227 - .L_13226)
.L_13226:
        /*005c*/ 	.word	0x00000000
        /*0060*/ 	.short	0x0001
        /*0062*/ 	.short	0x0008
        /*0064*/ 	.byte	0x00, 0xf5, 0x21, 0x00


	//----- nvinfo : EIATTR_KPARAM_INFO
	.align		4
.L_13227:
        /*0068*/ 	.byte	0x04, 0x17
        /*006a*/ 	.short	(.L_13229 - .L_13228)
.L_13228:
        /*006c*/ 	.word	0x00000000
        /*0070*/ 	.short	0x0000
        /*0072*/ 	.short	0x0000
        /*0074*/ 	.byte	0x00, 0xf5, 0x21, 0x00


	//----- nvinfo : EIATTR_SPARSE_MMA_MASK
	.align		4
.L_13229:
        /*0078*/ 	.byte	0x03, 0x50
        /*007a*/ 	.short	0x0000


	//----- nvinfo : EIATTR_MAXREG_COUNT
	.align		4
        /*007c*/ 	.byte	0x03, 0x1b
        /*007e*/ 	.short	0x00ff


	//----- nvinfo : EIATTR_NUM_BARRIERS
	.align		4
        /*0080*/ 	.byte	0x02, 0x4c
        /*0082*/ 	.byte	0x01
	.zero		1


	//----- nvinfo : EIATTR_MERCURY_ISA_VERSION
	.align		4
        /*0084*/ 	.byte	0x03, 0x5f
        /*0086*/ 	.short	0x0101


	//----- nvinfo : EIATTR_VRC_CTA_INIT_COUNT
	.align		4
        /*0088*/ 	.byte	0x02, 0x4a
	.zero		1
	.zero		1


	//----- nvinfo : EIATTR_EXIT_INSTR_OFFSETS
	.align		4
        /*008c*/ 	.byte	0x04, 0x1c
        /*008e*/ 	.short	(.L_13231 - .L_13230)


	//   ....[0]....
.L_13230:
        /*0090*/ 	.word	0x000067f0


	//   ....[1]....
        /*0094*/ 	.word	0x00006990


	//   ....[2]....
        /*0098*/ 	.word	0x00006aa0


	//----- nvinfo : EIATTR_CRS_STACK_SIZE
	.align		4
.L_13231:
        /*009c*/ 	.byte	0x04, 0x1e
        /*009e*/ 	.short	(.L_13233 - .L_13232)
.L_13232:
        /*00a0*/ 	.word	0x00000000


	//----- nvinfo : EIATTR_CBANK_PARAM_SIZE
	.align		4
.L_13233:
        /*00a4*/ 	.byte	0x03, 0x19
        /*00a6*/ 	.short	0x0038


	//----- nvinfo : EIATTR_PARAM_CBANK
	.align		4
        /*00a8*/ 	.byte	0x04, 0x0a
        /*00aa*/ 	.short	(.L_13235 - .L_13234)
	.align		4
.L_13234:
        /*00ac*/ 	.word	index@(.nv.constant0.contiguous_min2_i32)
        /*00b0*/ 	.short	0x0380
        /*00b2*/ 	.short	0x0038


	//----- nvinfo : EIATTR_SW_WAR
	.align		4
.L_13235:
        /*00b4*/ 	.byte	0x04, 0x36
        /*00b6*/ 	.short	(.L_13237 - .L_13236)
.L_13236:
        /*00b8*/ 	.word	0x00000008
.L_13237:


//--------------------- .nv.info.uncontiguous_min_i32 --------------------------
	.section	.nv.info.uncontiguous_min_i32,"",@"SHT_CUDA_INFO"
	.sectionflags	@""
	.align	4


	//----- nvinfo : EIATTR_CUDA_API_VERSION
	.align		4
        /*0000*/ 	.byte	0x04, 0x37
        /*0002*/ 	.short	(.L_13239 - .L_13238)
.L_13238:
        /*0004*/ 	.word	0x00000082


	//----- nvinfo : EIATTR_KPARAM_INFO
	.align		4
.L_13239:
        /*0008*/ 	.byte	0x04, 0x17
        /*000a*/ 	.short	(.L_13241 - .L_13240)
.L_13240:
        /*000c*/ 	.word	0x00000000
        /*0010*/ 	.short	0x0005
        /*0012*/ 	.short	0x0028
        /*0014*/ 	.byte	0x00, 0xf0, 0x21, 0x00


	//----- nvinfo : EIATTR_KPARAM_INFO
	.align		4
.L_13241:
        /*0018*/ 	.byte	0x04, 0x17
        /*001a*/ 	.short	(.L_13243 - .L_13242)
.L_13242:
        /*001c*/ 	.word	0x00000000
        /*0020*/ 	.short	0x0004
        /*0022*/ 	.short	0x0020
        /*0024*/ 	.byte	0x00, 0xf0, 0x21, 0x00


	//----- nvinfo : EIATTR_KPARAM_INFO
	.align		4
.L_13243:
        /*0028*/ 	.byte	0x04, 0x17
        /*002a*/ 	.short	(.L_13245 - .L_13244)
.L_13244:
        /*002c*/ 	.word	0x00000000
        /*0030*/ 	.short	0x0003
        /*0032*/ 	.short	0x0018
        /*0034*/ 	.byte	0x00, 0xf5, 0x21, 0x00


	//----- nvinfo : EIATTR_KPARAM_INFO
	.align		4
.L_13245:
        /*0038*/ 	.byte	0x04, 0x17
        /*003a*/ 	.short	(.L_13247 - .L_13246)
.L_13246:
        /*003c*/ 	.word	0x00000000
        /*0040*/ 	.short	0x0002
        /*0042*/ 	.short	0x0010
        /*0044*/ 	.byte	0x00, 0xf5, 0x21, 0x00


	//----- nvinfo : EIATTR_KPARAM_INFO
	.align		4
.L_13247:
        /*0048*/ 	.byte	0x04, 0x17
        /*004a*/ 	.short	(.L_13249 - .L_13248)
.L_13248:
        /*004c*/ 	.word	0x00000000
        /*0050*/ 	.short	0x0001
        /*0052*/ 	.short	0x0008
        /*0054*/ 	.byte	0x00, 0xf5, 0x21, 0x00


	//----- nvinfo : EIATTR_KPARAM_INFO
	.align		4
.L_13249:
        /*0058*/ 	.byte	0x04, 0x17
        /*005a*/ 	.short	(.L_13251 - .L_13250)
.L_13250:
        /*005c*/ 	.word	0x00000000
        /*0060*/ 	.short	0x0000
        /*0062*/ 	.short	0x0000
        /*0064*/ 	.byte	0x00, 0xf5, 0x21, 0x00


	//----- nvinfo : EIATTR_SPARSE_MMA_MASK
	.align		4
.L_13251:
        /*0068*/ 	.byte	0x03, 0x50
        /*006a*/ 	.short	0x0000


	//----- nvinfo : EIATTR_MAXREG_COUNT
	.align		4
        /*006c*/ 	.byte	0x03, 0x1b
        /*006e*/ 	.short	0x00ff


	//----- nvinfo : EIATTR_NUM_BARRIERS
	.align		4
        /*0070*/ 	.byte	0x02, 0x4c
        /*0072*/ 	.byte	0x01
	.zero		1


	//----- nvinfo : EIATTR_MERCURY_ISA_VERSION
	.align		4
        /*0074*/ 	.byte	0x03, 0x5f
        /*0076*/ 	.short	0x0101


	//----- nvinfo : EIATTR_VRC_CTA_INIT_COUNT
	.align		4
        /*0078*/ 	.byte	0x02, 0x4a
	.zero		1
	.zero		1


	//----- nvinfo : EIATTR_EXIT_INSTR_OFFSETS
	.align		4
        /*007c*/ 	.byte	0x04, 0x1c
        /*007e*/ 	.short	(.L_13253 - .L_13252)


	//   ....[0]....
.L_13252:
        /*0080*/ 	.word	0x00006a20


	//   ....[1]....
        /*0084*/ 	.word	0x00006bc0


	//   ....[2]....
        /*0088*/ 	.word	0x00006c40


	//----- nvinfo : EIATTR_CRS_STACK_SIZE
	.align		4
.L_13253:
        /*008c*/ 	.byte	0x04, 0x1e
        /*008e*/ 	.short	(.L_13255 - .L_13254)
.L_13254:
        /*0090*/ 	.word	0x00000000


	//----- nvinfo : EIATTR_CBANK_PARAM_SIZE
	.align		4
.L_13255:
        /*0094*/ 	.byte	0x03, 0x19
        /*0096*/ 	.short	0x0030


	//----- nvinfo : EIATTR_PARAM_CBANK
	.align		4
        /*0098*/ 	.byte	0x04, 0x0a
        /*009a*/ 	.short	(.L_13257 - .L_13256)
	.align		4
.L_13256:
        /*009c*/ 	.word	index@(.nv.constant0.uncontiguous_min_i32)
        /*00a0*/ 	.short	0x0380
        /*00a2*/ 	.short	0x0030


	//----- nvinfo : EIATTR_SW_WAR
	.align		4
.L_13257:
        /*00a4*/ 	.byte	0x04, 0x36
        /*00a6*/ 	.short	(.L_13259 - .L_13258)
.L_13258:
        /*00a8*/ 	.word	0x00000008
.L_13259:


//--------------------- .nv.info.contiguous_min_i32 --------------------------
	.section	.nv.info.contiguous_min_i32,"",@"SHT_CUDA_INFO"
	.sectionflags	@""
	.align	4


	//----- nvinfo : EIATTR_CUDA_API_VERSION
	.align		4
        /*0000*/ 	.byte	0x04, 0x37
        /*0002*/ 	.short	(.L_13261 - .L_13260)
.L_13260:
        /*0004*/ 	.word	0x00000082


	//----- nvinfo : EIATTR_KPARAM_INFO
	.align		4
.L_13261:
        /*0008*/ 	.byte	0x04, 0x17
        /*000a*/ 	.short	(.L_13263 - .L_13262)
.L_13262:
        /*000c*/ 	.word	0x00000000
        /*0010*/ 	.short	0x0002
        /*0012*/ 	.short	0x0010
        /*0014*/ 	.byte	0x00, 0xf0, 0x21, 0x00


	//----- nvinfo : EIATTR_KPARAM_INFO
	.align		4
.L_13263:
        /*0018*/ 	.byte	0x04, 0x17
        /*001a*/ 	.short	(.L_13265 - .L_13264)
.L_13264:
        /*001c*/ 	.word	0x00000000
        /*0020*/ 	.short	0x0001
        /*0022*/ 	.short	0x0008
        /*0024*/ 	.byte	0x00, 0xf5, 0x21, 0x00


	//----- nvinfo : EIATTR_KPARAM_INFO
	.align		4
.L_13265:
        /*0028*/ 	.byte	0x04, 0x17
        /*002a*/ 	.short	(.L_13267 - .L_13266)
.L_13266:
        /*002c*/ 	.word	0x00000000
        /*0030*/ 	.short	0x0000
        /*0032*/ 	.short	0x0000
        /*0034*/ 	.byte	0x00, 0xf5, 0x21, 0x00


	//----- nvinfo : EIATTR_SPARSE_MMA_MASK
	.align		4
.L_13267:
        /*0038*/ 	.byte	0x03, 0x50
        /*003a*/ 	.short	0x0000


	//----- nvinfo : EIATTR_MAXREG_COUNT
	.align		4
        /*003c*/ 	.byte	0x03, 0x1b
        /*003e*/ 	.short	0x00ff


	//----- nvinfo : EIATTR_NUM_BARRIERS
	.align		4
        /*0040*/ 	.byte	0x02, 0x4c
        /*0042*/ 	.byte	0x01
	.zero		1


	//----- nvinfo : EIATTR_MERCURY_ISA_VERSION
	.align		4
        /*0044*/ 	.byte	0x03, 0x5f
        /*0046*/ 	.short	0x0101


	//----- nvinfo : EIATTR_VRC_CTA_INIT_COUNT
	.align		4
        /*0048*/ 	.byte	0x02, 0x4a
	.zero		1
	.zero		1


	//----- nvinfo : EIATTR_EXIT_INSTR_OFFSETS
	.align		4
        /*004c*/ 	.byte	0x04, 0x1c
        /*004e*/ 	.short	(.L_13269 - .L_13268)


	//   ....[0]....
.L_13268:
        /*0050*/ 	.word	0x00000350


	//   ....[1]....
        /*0054*/ 	.word	0x000004f0


	//   ....[2]....
        /*0058*/ 	.word	0x00000570


	//----- nvinfo : EIATTR_CRS_STACK_SIZE
	.align		4
.L_13269:
        /*005c*/ 	.byte	0x04, 0x1e
        /*005e*/ 	.short	(.L_13271 - .L_13270)
.L_13270:
        /*0060*/ 	.word	0x00000000


	//----- nvinfo : EIATTR_CBANK_PARAM_SIZE
	.align		4
.L_13271:
        /*0064*/ 	.byte	0x03, 0x19
        /*0066*/ 	.short	0x0018


	//----- nvinfo : EIATTR_PARAM_CBANK
	.align		4
        /*0068*/ 	.byte	0x04, 0x0a
        /*006a*/ 	.short	(.L_13273 - .L_13272)
	.align		4
.L_13272:
        /*006c*/ 	.word	index@(.nv.constant0.contiguous_min_i32)
        /*0070*/ 	.short	0x0380
        /*0072*/ 	.short	0x0018


	//----- nvinfo : EIATTR_SW_WAR
	.align		4
.L_13273:
        /*0074*/ 	.byte	0x04, 0x36
        /*0076*/ 	.short	(.L_13275 - .L_13274)
.L_13274:
        /*0078*/ 	.word	0x00000008
.L_13275:


//--------------------- .nv.info.contiguous_min33_i16 --------------------------
	.section	.nv.info.contiguous_min33_i16,"",@"SHT_CUDA_INFO"
	.sectionflags	@""
	.align	4


	//----- nvinfo : EIATTR_CUDA_API_VERSION
	.align		4
        /*0000*/ 	.byte	0x04, 0x37
        /*0002*/ 	.short	(.L_13277 - .L_13276)
.L_13276:
        /*0004*/ 	.word	0x00000082


	//----- nvinfo : EIATTR_KPARAM_INFO
	.align		4
.L_13277:
        /*0008*/ 	.byte	0x04, 0x17
        /*000a*/ 	.short	(.L_13279 - .L_13278)
.L_13278:
        /*000c*/ 	.word	0x00000000
        /*0010*/ 	.short	0x0004
        /*0012*/ 	.short	0x0020
        /*0014*/ 	.byte	0x00, 0xf0, 0x21, 0x00


	//----- nvinfo : EIATTR_KPARAM_INFO
	.align		4
.L_13279:
        /*0018*/ 	.byte	0x04, 0x17
        /*001a*/ 	.short	(.L_13281 - .L_13280)
.L_13280:
        /*001c*/ 	.word	0x00000000
        /*0020*/ 	.short	0x0003
        /*0022*/ 	.short	0x0018
        /*0024*/ 	.byte	0x00, 0xf0, 0x21, 0x00


	//----- nvinfo : EIATTR_KPARAM_INFO
	.align		4
.L_13281:
        /*0028*/ 	.byte	0x04, 0x17
        /*002a*/ 	.short	(.L_13283 - .L_13282)
.L_13282:
        /*002c*/ 	.word	0x00000000
        /*0030*/ 	.short	0x0002
        /*0032*/ 	.short	0x0010
        /*0034*/ 	.byte	0x00, 0xf0, 0x21, 0x00


	//----- nvinfo : EIATTR_KPARAM_INFO
	.align		4
.L_13283:
        /*0038*/ 	.byte	0x04, 0x17
        /*003a*/ 	.short	(.L_13285 - .L_13284)
.L_13284:
        /*003c*/ 	.word	0x00000000
        /*0040*/ 	.short	0x0001
        /*0042*/ 	.short	0x0008
        /*0044*/ 	.byte	0x00, 0xf5, 0x21, 0x00


	//----- nvinfo : EIATTR_KPARAM_INFO
	.align		4
.L_13285:
        /*0048*/ 	.byte	0x04, 0x17
        /*004a*/ 	.short	(.L_13287 - .L_13286)
.L_13286:
        /*004c*/ 	.word	0x00000000
        /*0050*/ 	.short	0x0000
        /*0052*/ 	.short	0x0000
        /*0054*/ 	.byte	0x00, 0xf5, 0x21, 0x00


	//----- nvinfo : EIATTR_SPARSE_MMA_MASK
	.align		4
.L_13287:
        /*0058*/ 	.byte	0x03, 0x50
        /*005a*/ 	.short	0x0000


	//----- nvinfo : EIATTR_MAXREG_COUNT
	.align		4
        /*005c*/ 	.byte	0x03, 0x1b
        /*005e*/ 	.short	0x00ff


	//----- nvinfo : EIATTR_NUM_BARRIERS
	.align		4
        /*0060*/ 	.byte	0x02, 0x4c
        /*0062*/ 	.byte	0x01
	.zero		1


	//----- nvinfo : EIATTR_MERCURY_ISA_VERSION
	.align		4
        /*0064*/ 	.byte	0x03, 0x5f
        /*0066*/ 	.short	0x0101


	//----- nvinfo : EIATTR_VRC_CTA_INIT_COUNT
	.align		4
        /*0068*/ 	.byte	0x02, 0x4a
	.zero		1
	.zero		1


	//----- nvinfo : EIATTR_EXIT_INSTR_OFFSETS
	.align		4
        /*006c*/ 	.byte	0x04, 0x1c
        /*006e*/ 	.short	(.L_13289 - .L_13288)


	//   ....[0]....
.L_13288:
        /*0070*/ 	.word	0x00000160


	//   ....[1]....
        /*0074*/ 	.word	0x000001f0


	//   ....[2]....
        /*0078*/ 	.word	0x000007c0


	//----- nvinfo : EIATTR_CBANK_PARAM_SIZE
	.align		4
.L_13289:
        /*007c*/ 	.byte	0x03, 0x19
        /*007e*/ 	.short	0x0028


	//----- nvinfo : EIATTR_PARAM_CBANK
	.align		4
        /*0080*/ 	.byte	0x04, 0x0a
        /*0082*/ 	.short	(.L_13291 - .L_13290)
	.align		4
.L_13290:
        /*0084*/ 	.word	index@(.nv.constant0.contiguous_min33_i16)
        /*0088*/ 	.short	0x0380
        /*008a*/ 	.short	0x0028


	//----- nvinfo : EIATTR_SW_WAR
	.align		4
.L_13291:
        /*008c*/ 	.byte	0x04, 0x36
        /*008e*/ 	.short	(.L_13293 - .L_13292)
.L_13292:
        /*0090*/ 	.word	0x00000008
.L_13293:


//--------------------- .nv.info.contiguous_min3_i16 --------------------------
	.section	.nv.info.contiguous_min3_i16,"",@"SHT_CUDA_INFO"
	.sectionflags	@""
	.align	4


	//----- nvinfo : EIATTR_CUDA_API_VERSION
	.align		4
        /*0000*/ 	.byte	0x04, 0x37
        /*0002*/ 	.short	(.L_13295 - .L_13294)
.L_13294:
        /*0004*/ 	.word	0x00000082


	//----- nvinfo : EIATTR_KPARAM_INFO
	.align		4
.L_13295:
        /*0008*/ 	.byte	0x04, 0x17
        /*000a*/ 	.short	(.L_13297 - .L_13296)
.L_13296:
        /*000c*/ 	.word	0x00000000
        /*0010*/ 	.short	0x0006
        /*0012*/ 	.short	0x0030
        /*0014*/ 	.byte	0x00, 0xf0, 0x21, 0x00


	//----- nvinfo : EIATTR_KPARAM_INFO
	.align		4
.L_13297:
        /*0018*/ 	.byte	0x04, 0x17
        /*001a*/ 	.short	(.L_13299 - .L_13298)
.L_13298:
        /*001c*/ 	.word	0x00000000
        /*0020*/ 	.short	0x0005
        /*0022*/ 	.short	0x0028
        /*0024*/ 	.byte	0x00, 0xf0, 0x21, 0x00


	//----- nvinfo : EIATTR_KPARAM_INFO
	.align		4
.L_13299:
        /*0028*/ 	.byte	0x04, 0x17
        /*002a*/ 	.short	(.L_13301 - .L_13300)
.L_13300:
        /*002c*/ 	.word	0x00000000
        /*0030*/ 	.short	0x0004
        /*0032*/ 	.short	0x0020
        /*0034*/ 	.byte	0x00, 0xf0, 0x21, 0x00


	//----- nvinfo : EIATTR_KPARAM_INFO
	.align		4
.L_13301:
        /*0038*/ 	.byte	0x04, 0x17
        /*003a*/ 	.short	(.L_13303 - .L_13302)
.L_13302:
        /*003c*/ 	.word	0x00000000
        /*0040*/ 	.short	0x0003
        /*0042*/ 	.short	0x0018
        /*0044*/ 	.byte	0x00, 0xf5, 0x21, 0x00


	//----- nvinfo : EIATTR_KPARAM_INFO
	.align		4
.L_13303:
        /*0048*/ 	.byte	0x04, 0x17
        /*004a*/ 	.short	(.L_13305 - .L_13304)
.L_13304:
        /*004c*/ 	.word	0x00000000
        /*0050*/ 	.short	0x0002
        /*0052*/ 	.short	0x0010
        /*0054*/ 	.byte	0x00, 0xf5, 0x21, 0x00


	//----- nvinfo : EIATTR_KPARAM_INFO
	.align		4
.L_13305:
        /*0058*/ 	.byte	0x04, 0x17
        /*005a*/ 	.short	(.L_13307 - .L_13306)
.L_13306:
        /*005c*/ 	.word	0x00000000
        /*0060*/ 	.short	0x0001
        /*0062*/ 	.short	0x0008
        /*0064*/ 	.byte	0x00, 0xf5, 0x21, 0x00


	//----- nvinfo : EIATTR_KPARAM_INFO
	.align		4
.L_13307:
        /*0068*/ 	.byte	0x04, 0x17
        /*006a*/ 	.short	(.L_13309 - .L_13308)
.L_13308:
        /*006c*/ 	.word	0x00000000
        /*0070*/ 	.short	0x0000
        /*0072*/ 	.short	0x0000
        /*0074*/ 	.byte	0x00, 0xf5, 0x21, 0x00


	//----- nvinfo : EIATTR_SPARSE_MMA_MASK
	.align		4
.L_13309:
        /*0078*/ 	.byte	0x03, 0x50
        /*007a*/ 	.short	0x0000


	//----- nvinfo : EIATTR_MAXREG_COUNT
	.align		4
        /*007c*/ 	.byte	0x03, 0x1b
        /*007e*/ 	.short	0x00ff


	//----- nvinfo : EIATTR_NUM_BARRIERS
	.align		4
        /*0080*/ 	.byte	0x02, 0x4c
        /*0082*/ 	.byte	0x01
	.zero		1


	//----- nvinfo : EIATTR_MERCURY_ISA_VERSION
	.align		4
        /*0084*/ 	.byte	0x03, 0x5f
        /*0086*/ 	.short	0x0101


	//----- nvinfo : EIATTR_VRC_CTA_INIT_COUNT
	.align		4
        /*0088*/ 	.byte	0x02, 0x4a
	.zero		1
	.zero		1


	//----- nvinfo : EIATTR_EXIT_INSTR_OFFSETS
	.align		4
        /*008c*/ 	.byte	0x04, 0x1c
        /*008e*/ 	.short	(.L_13311 - .L_13310)


	//   ....[0]....
.L_13310:
        /*0090*/ 	.word	0x00000160


	//   ....[1]....
        /*0094*/ 	.word	0x00003130


	//   ....[2]....
        /*0098*/ 	.word	0x00003770


	//----- nvinfo : EIATTR_CRS_STACK_SIZE
	.align		4
.L_13311:
        /*009c*/ 	.byte	0x04, 0x1e
        /*009e*/ 	.short	(.L_13313 - .L_13312)
.L_13312:
        /*00a0*/ 	.word	0x00000000


	//----- nvinfo : EIATTR_CBANK_PARAM_SIZE
	.align		4
.L_13313:
        /*00a4*/ 	.byte	0x03, 0x19
        /*00a6*/ 	.short	0x0038


	//----- nvinfo : EIATTR_PARAM_CBANK
	.align		4
        /*00a8*/ 	.byte	0x04, 0x0a
        /*00aa*/ 	.short	(.L_13315 - .L_13314)
	.align		4
.L_13314:
        /*00ac*/ 	.word	index@(.nv.constant0.contiguous_min3_i16)
        /*00b0*/ 	.short	0x0380
        /*00b2*/ 	.short	0x0038


	//----- nvinfo : EIATTR_SW_WAR
	.align		4
.L_13315:
        /*00b4*/ 	.byte	0x04, 0x36
        /*00b6*/ 	.short	(.L_13317 - .L_13316)
.L_13316:
        /*00b8*/ 	.word	0x00000008
.L_13317:


//--------------------- .nv.info.contiguous_min22_i16 --------------------------
	.section	.nv.info.contiguous_min22_i16,"",@"SHT_CUDA_INFO"
	.sectionflags	@""
	.align	4


	//----- nvinfo : EIATTR_CUDA_API_VERSION
	.align		4
        /*0000*/ 	.byte	0x04, 0x37
        /*0002*/ 	.short	(.L_13319 - .L_13318)
.L_13318:
        /*0004*/ 	.word	0x00000082


	//----- nvinfo : EIATTR_KPARAM_INFO
	.align		4
.L_13319:
        /*0008*/ 	.byte	0x04, 0x17
        /*000a*/ 	.short	(.L_13321 - .L_13320)
.L_13320:
        /*000c*/ 	.word	0x00000000
        /*0010*/ 	.short	0x0003
        /*0012*/ 	.short	0x0018
        /*0014*/ 	.byte	0x00, 0xf0, 0x21, 0x00


	//----- nvinfo : EIATTR_KPARAM_INFO
	.align		4
.L_13321:
        /*0018*/ 	.byte	0x04, 0x17
        /*001a*/ 	.short	(.L_13323 - .L_13322)
.L_13322:
        /*001c*/ 	.word	0x00000000
        /*0020*/ 	.short	0x0002
        /*0022*/ 	.short	0x0010
        /*0024*/ 	.byte	0x00, 0xf0, 0x21, 0x00


	//----- nvinfo : EIATTR_KPARAM_INFO
	.align		4
.L_13323:
        /*0028*/ 	.byte	0x04, 0x17
        /*002a*/ 	.short	(.L_13325 - .L_13324)
.L_13324:
        /*002c*/ 	.word	0x00000000
        /*0030*/ 	.short	0x0001
        /*0032*/ 	.short	0x0008
        /*0034*/ 	.byte	0x00, 0xf5, 0x21, 0x00


	//----- nvinfo : EIATTR_KPARAM_INFO
	.align		4
.L_13325:
        /*0038*/ 	.byte	0x04, 0x17
        /*003a*/ 	.short	(.L_13327 - .L_13326)
.L_13326:
        /*003c*/ 	.word	0x00000000
        /*0040*/ 	.short	0x0000
        /*0042*/ 	.short	0x0000
        /*0044*/ 	.byte	0x00, 0xf5, 0x21, 0x00


	//----- nvinfo : EIATTR_SPARSE_MMA_MASK
	.align		4
.L_13327:
        /*0048*/ 	.byte	0x03, 0x50
        /*004a*/ 	.short	0x0000


	//----- nvinfo : EIATTR_MAXREG_COUNT
	.align		4
        /*004c*/ 	.byte	0x03, 0x1b
        /*004e*/ 	.short	0x00ff


	//----- nvinfo : EIATTR_NUM_BARRIERS
	.align		4
        /*0050*/ 	.byte	0x02, 0x4c
        /*0052*/ 	.byte	0x01
	.zero		1


	//----- nvinfo : EIATTR_MERCURY_ISA_VERSION
	.align		4
        /*0054*/ 	.byte	0x03, 0x5f
        /*0056*/ 	.short	0x0101


	//----- nvinfo : EIATTR_VRC_CTA_INIT_COUNT
	.align		4
        /*0058*/ 	.byte	0x02, 0x4a
	.zero		1
	.zero		1


	//----- nvinfo : EIATTR_EXIT_INSTR_OFFSETS
	.align		4
        /*005c*/ 	.byte	0x04, 0x1c
        /*005e*/ 	.short	(.L_13329 - .L_13328)


	//   ....[0]....
.L_13328:
        /*0060*/ 	.word	0x00000410


	//   ....[1]....
        /*0064*/ 	.word	0x00000600


	//   ....[2]....
        /*0068*/ 	.word	0x00000710


	//----- nvinfo : EIATTR_CRS_STACK_SIZE
	.align		4
.L_13329:
        /*006c*/ 	.byte	0x04, 0x1e
        /*006e*/ 	.short	(.L_13331 - .L_13330)
.L_13330:
        /*0070*/ 	.word	0x00000000


	//----- nvinfo : EIATTR_CBANK_PARAM_SIZE
	.align		4
.L_13331:
        /*0074*/ 	.byte	0x03, 0x19
        /*0076*/ 	.short	0x0020


	//----- nvinfo : EIATTR_PARAM_CBANK
	.align		4
        /*0078*/ 	.byte	0x04, 0x0a
        /*007a*/ 	.short	(.L_13333 - .L_13332)
	.align		4
.L_13332:
        /*007c*/ 	.word	index@(.nv.constant0.contiguous_min22_i16)
        /*0080*/ 	.short	0x0380
        /*0082*/ 	.short	0x0020


	//----- nvinfo : EIATTR_SW_WAR
	.align		4
.L_13333:
        /*0084*/ 	.byte	0x04, 0x36
        /*0086*/ 	.short	(.L_13335 - .L_13334)
.L_13334:
        /*0088*/ 	.word	0x00000008
.L_13335:


//--------------------- .nv.info.contiguous_min2_i16 --------------------------
	.section	.nv.info.contiguous_min2_i16,"",@"SHT_CUDA_INFO"
	.sectionflags	@""
	.align	4


	//----- nvinfo : EIATTR_CUDA_API_VERSION
	.align		4
        /*0000*/ 	.byte	0x04, 0x37
        /*0002*/ 	.short	(.L_13337 - .L_13336)
.L_13336:
        /*0004*/ 	.word	0x00000082


	//----- nvinfo : EIATTR_KPARAM_INFO
	.align		4
.L_13337:
        /*0008*/ 	.byte	0x04, 0x17
        /*000a*/ 	.short	(.L_13339 - .L_13338)
.L_13338:
        /*000c*/ 	.word	0x00000000
        /*0010*/ 	.short	0x0006
        /*0012*/ 	.short	0x0030
        /*0014*/ 	.byte	0x00, 0xf0, 0x21, 0x00


	//----- nvinfo : EIATTR_KPARAM_INFO
	.align		4
.L_13339:
        /*0018*/ 	.byte	0x04, 0x17
        /*001a*/ 	.short	(.L_13341 - .L_13340)
.L_13340:
        /*001c*/ 	.word	0x00000000
        /*0020*/ 	.short	0x0005
        /*0022*/ 	.short	0x0028
        /*0024*/ 	.byte	0x00, 0xf0, 0x21, 0x00


	//----- nvinfo : EIATTR_KPARAM_INFO
	.align		4
.L_13341:
        /*0028*/ 	.byte	0x04, 0x17
        /*002a*/ 	.short	(.L_13343 - .L_13342)
.L_13342:
        /*002c*/ 	.word	0x00000000
        /*0030*/ 	.short	0x0004
        /*0032*/ 	.short	0x0020
        /*0034*/ 	.byte	0x00, 0xf0, 0x21, 0x00


	//----- nvinfo : EIATTR_KPARAM_INFO
	.align		4
.L_13343:
        /*0038*/ 	.byte	0x04, 0x17
        /*003a*/ 	.short	(.L_13345 - .L_13344)
.L_13344:
        /*003c*/ 	.word	0x00000000
        /*0040*/ 	.short	0x0003
        /*0042*/ 	.short	0x0018
        /*0044*/ 	.byte	0x00, 0xf5, 0x21, 0x00


	//----- nvinfo : EIATTR_KPARAM_INFO
	.align		4
.L_13345:
        /*0048*/ 	.byte	0x04, 0x17
        /*004a*/ 	.short	(.L_13347 - .L_13346)
.L_13346:
        /*004c*/ 	.word	0x00000000
        /*0050*/ 	.short	0x0002
        /*0052*/ 	.short	0x0010
        /*0054*/ 	.byte	0x00, 0xf5, 0x21, 0x00


	//----- nvinfo : EIATTR_KPARAM_INFO
	.align		4
.L_13347:
        /*0058*/ 	.byte	0x04, 0x17
        /*005a*/ 	.short	(.L_13349 - .L_13348)
.L_13348:
        /*005c*/ 	.word	0x00000000
        /*0060*/ 	.short	0x0001
        /*0062*/ 	.short	0x0008
        /*0064*/ 	.byte	0x00, 0xf5, 0x21, 0x00


	//----- nvinfo : EIATTR_KPARAM_INFO
	.align		4
.L_13349:
        /*0068*/ 	.byte	0x04, 0x17
        /*006a*/ 	.short	(.L_13351 - .L_13350)
.L_13350:
        /*006c*/ 	.word	0x00000000
        /*0070*/ 	.short	0x0000
        /*0072*/ 	.short	0x0000
        /*0074*/ 	.byte	0x00, 0xf5, 0x21, 0x00


	//----- nvinfo : EIATTR_SPARSE_MMA_MASK
	.align		4
.L_13351:
        /*0078*/ 	.byte	0x03, 0x50
        /*007a*/ 	.short	0x0000


	//----- nvinfo : EIATTR_MAXREG_COUNT
	.align		4
        /*007c*/ 	.byte	0x03, 0x1b
        /*007e*/ 	.short	0x00ff


	//----- nvinfo : EIATTR_NUM_BARRIERS
	.align		4
        /*0080*/ 	.byte	0x02, 0x4c
        /*0082*/ 	.byte	0x01
	.zero		1


	//----- nvinfo : EIATTR_MERCURY_ISA_VERSION
	.align		4
        /*0084*/ 	.byte	0x03, 0x5f
        /*0086*/ 	.short	0x0101


	//----- nvinfo : EIATTR_VRC_CTA_INIT_COUNT
	.align		4
        /*0088*/ 	.byte	0x02, 0x4a
	.zero		1
	.zero		1


	//----- nvinfo : EIATTR_EXIT_INSTR_OFFSETS
	.align		4
        /*008c*/ 	.byte	0x04, 0x1c
        /*008e*/ 	.short	(.L_13353 - .L_13352)


	//   ....[0]....
.L_13352:
        /*0090*/ 	.word	0x00006800


	//   ....[1]....
        /*0094*/ 	.word	0x000069f0


	//   ....[2]....
        /*0098*/ 	.word	0x00006b00


	//----- nvinfo : EIATTR_CRS_STACK_SIZE
	.align		4
.L_13353:
        /*009c*/ 	.byte	0x04, 0x1e
        /*009e*/ 	.short	(.L_13355 - .L_13354)
.L_13354:
        /*00a0*/ 	.word	0x00000000


	//----- nvinfo : EIATTR_CBANK_PARAM_SIZE
	.align		4
.L_13355:
        /*00a4*/ 	.byte	0x03, 0x19
        /*00a6*/ 	.short	0x0038


	//----- nvinfo : EIATTR_PARAM_CBANK
	.align		4
        /*00a8*/ 	.byte	0x04, 0x0a
        /*00aa*/ 	.short	(.L_13357 - .L_13356)
	.align		4
.L_13356:
        /*00ac*/ 	.word	index@(.nv.constant0.contiguous_min2_i16)
        /*00b0*/ 	.short	0x0380
        /*00b2*/ 	.short	0x0038


	//----- nvinfo : EIATTR_SW_WAR
	.align		4
.L_13357:
        /*00b4*/ 	.byte	0x04, 0x36
        /*00b6*/ 	.short	(.L_13359 - .L_13358)
.L_13358:
        /*00b8*/ 	.word	0x00000008
.L_13359:


//--------------------- .nv.info.uncontiguous_min_i16 --------------------------
	.section	.nv.info.uncontiguous_min_i16,"",@"SHT_CUDA_INFO"
	.sectionflags	@""
	.align	4


	//----- nvinfo : EIATTR_CUDA_API_VERSION
	.align		4
        /*0000*/ 	.byte	0x04, 0x37
        /*0002*/ 	.short	(.L_13361 - .L_13360)
.L_13360:
        /*0004*/ 	.word	0x00000082


	//----- nvinfo : EIATTR_KPARAM_INFO
	.align		4
.L_13361:
        /*0008*/ 	.byte	0x04, 0x17
        /*000a*/ 	.short	(.L_13363 - .L_13362)
.L_13362:
        /*000c*/ 	.word	0x00000000
        /*0010*/ 	.short	0x0005
        /*0012*/ 	.short	0x0028
        /*0014*/ 	.byte	0x00, 0xf0, 0x21, 0x00


	//----- nvinfo : EIATTR_KPARAM_INFO
	.align		4
.L_13363:
        /*0018*/ 	.byte	0x04, 0x17
        /*001a*/ 	.short	(.L_13365 - .L_13364)
.L_13364:
        /*001c*/ 	.word	0x00000000
        /*0020*/ 	.short	0x0004
        /*0022*/ 	.short	0x0020
        /*0024*/ 	.byte	0x00, 0xf0, 0x21, 0x00


	//----- nvinfo : EIATTR_KPARAM_INFO
	.align		4
.L_13365:
        /*0028*/ 	.byte	0x04, 0x17
        /*002a*/ 	.short	(.L_13367 - .L_13366)
.L_13366:
        /*002c*/ 	.word	0x00000000
        /*0030*/ 	.short	0x0003
        /*0032*/ 	.short	0x0018
        /*0034*/ 	.byte	0x00, 0xf5, 0x21, 0x00


	//----- nvinfo : EIATTR_KPARAM_INFO
	.align		4
.L_13367:
        /*0038*/ 	.byte	0x04, 0x17
        /*003a*/ 	.short	(.L_13369 - .L_13368)
.L_13368:
        /*003c*/ 	.word	0x00000000
        /*0040*/ 	.short	0x0002
        /*0042*/ 	.short	0x0010
        /*0044*/ 	.byte	0x00, 0xf5, 0x21, 0x00


	//----- nvinfo : EIATTR_KPARAM_INFO
	.align		4
.L_13369:
        /*0048*/ 	.byte	0x04, 0x17
        /*004a*/ 	.short	(.L_13371 - .L_13370)
.L_13370:
        /*004c*/ 	.word	0x00000000
        /*0050*/ 	.short	0x0001
        /*0052*/ 	.short	0x0008
        /*0054*/ 	.byte	0x00, 0xf5, 0x21, 0x00


	//----- nvinfo : EIATTR_KPARAM_INFO
	.align		4
.L_13371:
        /*0058*/ 	.byte	0x04, 0x17
        /*005a*/ 	.short	(.L_13373 - .L_13372)
.L_13372:
        /*005c*/ 	.word	0x00000000
        /*0060*/ 	.short	0x0000
        /*0062*/ 	.short	0x0000
        /*0064*/ 	.byte	0x00, 0xf5, 0x21, 0x00


	//----- nvinfo : EIATTR_SPARSE_MMA_MASK
	.align		4
.L_13373:
        /*0068*/ 	.byte	0x03, 0x50
        /*006a*/ 	.short	0x0000


	//----- nvinfo : EIATTR_MAXREG_COUNT
	.align		4
        /*006c*/ 	.byte	0x03, 0x1b
        /*006e*/ 	.short	0x00ff


	//----- nvinfo : EIATTR_NUM_BARRIERS
	.align		4
        /*0070*/ 	.byte	0x02, 0x4c
        /*0072*/ 	.byte	0x01
	.zero		1


	//----- nvinfo : EIATTR_MERCURY_ISA_VERSION
	.align		4
        /*0074*/ 	.byte	0x03, 0x5f
        /*0076*/ 	.short	0x0101


	//----- nvinfo : EIATTR_INT_WARP_WIDE_INSTR_OFFSETS
	.align		4
        /*0078*/ 	.byte	0x04, 0x31
        /*007a*/ 	.short	(.L_13375 - .L_13374)


	//   ....[0]....
.L_13374:
        /*007c*/ 	.word	0x00006650


	//----- nvinfo : EIATTR_VRC_CTA_INIT_COUNT
	.align		4
.L_13375:
        /*0080*/ 	.byte	0x02, 0x4a
	.zero		1
	.zero		1


	//----- nvinfo : EIATTR_EXIT_INSTR_OFFSETS
	.align		4
        /*0084*/ 	.byte	0x04, 0x1c
        /*0086*/ 	.short	(.L_13377 - .L_13376)


	//   ....[0]....
.L_13376:
        /*0088*/ 	.word	0x000066f0


	//   ....[1]....
        /*008c*/ 	.word	0x000068e0


	//   ....[2]....
        /*0090*/ 	.word	0x00006960


	//----- nvinfo : EIATTR_CRS_STACK_SIZE
	.align		4
.L_13377:
        /*0094*/ 	.byte	0x04, 0x1e
        /*0096*/ 	.short	(.L_13379 - .L_13378)
.L_13378:
        /*0098*/ 	.word	0x00000000


	//----- nvinfo : EIATTR_CBANK_PARAM_SIZE
	.align		4
.L_13379:
        /*009c*/ 	.byte	0x03, 0x19
        /*009e*/ 	.short	0x0030


	//----- nvinfo : EIATTR_PARAM_CBANK
	.align		4
        /*00a0*/ 	.byte	0x04, 0x0a
        /*00a2*/ 	.short	(.L_13381 - .L_13380)
	.align		4
.L_13380:
        /*00a4*/ 	.word	index@(.nv.constant0.uncontiguous_min_i16)
        /*00a8*/ 	.short	0x0380
        /*00aa*/ 	.short	0x0030


	//----- nvinfo : EIATTR_SW_WAR
	.align		4
.L_13381:
        /*00ac*/ 	.byte	0x04, 0x36
        /*00ae*/ 	.short	(.L_13383 - .L_13382)
.L_13382:
        /*00b0*/ 	.word	0x00000008
.L_13383:


//--------------------- .nv.info.contiguous_min_i16 --------------------------
	.section	.nv.info.contiguous_min_i16,"",@"SHT_CUDA_INFO"
	.sectionflags	@""
	.align	4


	//----- nvinfo : EIATTR_CUDA_API_VERSION
	.align		4
        /*0000*/ 	.byte	0x04, 0x37
        /*0002*/ 	.short	(.L_13385 - .L_13384)
.L_13384:
        /*0004*/ 	.word	0x00000082


	//----- nvinfo : EIATTR_KPARAM_INFO
	.align		4
.L_13385:
        /*0008*/ 	.byte	0x04, 0x17
        /*000a*/ 	.short	(.L_13387 - .L_13386)
.L_13386:
        /*000c*/ 	.word	0x00000000
        /*0010*/ 	.short	0x0002
        /*0012*/ 	.short	0x0010
        /*0014*/ 	.byte	0x00, 0xf0, 0x21, 0x00


	//----- nvinfo : EIATTR_KPARAM_INFO
	.align		4
.L_13387:
        /*0018*/ 	.byte	0x04, 0x17
        /*001a*/ 	.short	(.L_13389 - .L_13388)
.L_13388:
        /*001c*/ 	.word	0x00000000
        /*0020*/ 	.short	0x0001
        /*0022*/ 	.short	0x0008
        /*0024*/ 	.byte	0x00, 0xf5, 0x21, 0x00


	//----- nvinfo : EIATTR_KPARAM_INFO
	.align		4
.L_13389:
        /*0028*/ 	.byte	0x04, 0x17
        /*002a*/ 	.short	(.L_13391 - .L_13390)
.L_13390:
        /*002c*/ 	.word	0x00000000
        /*0030*/ 	.short	0x0000
        /*0032*/ 	.short	0x0000
        /*0034*/ 	.byte	0x00, 0xf5, 0x21, 0x00


	//----- nvinfo : EIATTR_SPARSE_MMA_MASK
	.align		4
.L_13391:
        /*0038*/ 	.byte	0x03, 0x50
        /*003a*/ 	.short	0x0000


	//----- nvinfo : EIATTR_MAXREG_COUNT
	.align		4
        /*003c*/ 	.byte	0x03, 0x1b
        /*003e*/ 	.short	0x00ff


	//----- nvinfo : EIATTR_NUM_BARRIERS
	.align		4
        /*0040*/ 	.byte	0x02, 0x4c
        /*0042*/ 	.byte	0x01
	.zero		1


	//----- nvinfo : EIATTR_MERCURY_ISA_VERSION
	.align		4
        /*0044*/ 	.byte	0x03, 0x5f
        /*0046*/ 	.short	0x0101


	//----- nvinfo : EIATTR_INT_WARP_WIDE_INSTR_OFFSETS
	.align		4
        /*0048*/ 	.byte	0x04, 0x31
        /*004a*/ 	.short	(.L_13393 - .L_13392)


	//   ....[0]....
.L_13392:
        /*004c*/ 	.word	0x000002c0


	//----- nvinfo : EIATTR_VRC_CTA_INIT_COUNT
	.align		4
.L_13393:
        /*0050*/ 	.byte	0x02, 0x4a
	.zero		1
	.zero		1


	//----- nvinfo : EIATTR_EXIT_INSTR_OFFSETS
	.align		4
        /*0054*/ 	.byte	0x04, 0x1c
        /*0056*/ 	.short	(.L_13395 - .L_13394)


	//   ....[0]....
.L_13394:
        /*0058*/ 	.word	0x00000360


	//   ....[1]....
        /*005c*/ 	.word	0x00000550


	//   ....[2]....
        /*0060*/ 	.word	0x000005d0


	//----- nvinfo : EIATTR_CRS_STACK_SIZE
	.align		4
.L_13395:
        /*0064*/ 	.byte	0x04, 0x1e
        /*0066*/ 	.short	(.L_13397 - .L_13396)
.L_13396:
        /*0068*/ 	.word	0x00000000


	//----- nvinfo : EIATTR_CBANK_PARAM_SIZE
	.align		4
.L_13397:
        /*006c*/ 	.byte	0x03, 0x19
        /*006e*/ 	.short	0x0018


	//----- nvinfo : EIATTR_PARAM_CBANK
	.align		4
        /*0070*/ 	.byte	0x04, 0x0a
        /*0072*/ 	.short	(.L_13399 - .L_13398)
	.align		4
.L_13398:
        /*0074*/ 	.word	index@(.nv.constant0.contiguous_min_i16)
        /*0078*/ 	.short	0x0380
        /*007a*/ 	.short	0x0018


	//----- nvinfo : EIATTR_SW_WAR
	.align		4
.L_13399:
        /*007c*/ 	.byte	0x04, 0x36
        /*007e*/ 	.short	(.L_13401 - .L_13400)
.L_13400:
        /*0080*/ 	.word	0x00000008
.L_13401:


//--------------------- .nv.info.contiguous_min33_i8 --------------------------
	.section	.nv.info.contiguous_min33_i8,"",@"SHT_CUDA_INFO"
	.sectionflags	@""
	.align	4


	//----- nvinfo : EIATTR_CUDA_API_VERSION
	.align		4
        /*0000*/ 	.byte	0x04, 0x37
        /*0002*/ 	.short	(.L_13403 - .L_13402)
.L_13402:
        /*0004*/ 	.word	0x00000082


	//----- nvinfo : EIATTR_KPARAM_INFO
	.align		4
.L_13403:
        /*0008*/ 	.byte	0x04, 0x17
        /*000a*/ 	.short	(.L_13405 - .L_13404)
.L_13404:
        /*000c*/ 	.word	0x00000000
        /*0010*/ 	.short	0x0004
        /*0012*/ 	.short	0x0020
        /*0014*/ 	.byte	0x00, 0xf0, 0x21, 0x00


	//----- nvinfo : EIATTR_KPARAM_INFO
	.align		4
.L_13405:
        /*0018*/ 	.byte	0x04, 0x17
        /*001a*/ 	.short	(.L_13407 - .L_13406)
.L_13406:
        /*001c*/ 	.word	0x00000000
        /*0020*/ 	.short	0x0003
        /*0022*/ 	.short	0x0018
        /*0024*/ 	.byte	0x00, 0xf0, 0x21, 0x00


	//----- nvinfo : EIATTR_KPARAM_INFO
	.align		4
.L_13407:
        /*0028*/ 	.byte	0x04, 0x17
        /*002a*/ 	.short	(.L_13409 - .L_13408)
.L_13408:
        /*002c*/ 	.word	0x00000000
        /*0030*/ 	.short	0x0002
        /*0032*/ 	.short	0x0010
        /*0034*/ 	.byte	0x00, 0xf0, 0x21, 0x00


	//----- nvinfo : EIATTR_KPARAM_INFO
	.align		4
.L_13409:
        /*0038*/ 	.byte	0x04, 0x17
        /*003a*/ 	.short	(.L_13411 - .L_13410)
.L_13410:
        /*003c*/ 	.word	0x00000000
        /*0040*/ 	.short	0x0001
        /*0042*/ 	.short	0x0008
        /*0044*/ 	.byte	0x00, 0xf5, 0x21, 0x00


	//----- nvinfo : EIATTR_KPARAM_INFO
	.align		4
.L_13411:
        /*0048*/ 	.byte	0x04, 0x17
        /*004a*/ 	.short	(.L_13413 - .L_13412)
.L_13412:
        /*004c*/ 	.word	0x00000000
        /*0050*/ 	.short	0x0000
        /*0052*/ 	.short	0x0000
        /*0054*/ 	.byte	0x00, 0xf5, 0x21, 0x00


	//----- nvinfo : EIATTR_SPARSE_MMA_MASK
	.align		4
.L_13413:
        /*0058*/ 	.byte	0x03, 0x50
        /*005a*/ 	.short	0x0000


	//----- nvinfo : EIATTR_MAXREG_COUNT
	.align		4
        /*005c*/ 	.byte	0x03, 0x1b
        /*005e*/ 	.short	0x00ff


	//----- nvinfo : EIATTR_NUM_BARRIERS
	.align		4
        /*0060*/ 	.byte	0x02, 0x4c
        /*0062*/ 	.byte	0x01
	.zero		1


	//----- nvinfo : EIATTR_MERCURY_ISA_VERSION
	.align		4
        /*0064*/ 	.byte	0x03, 0x5f
        /*0066*/ 	.short	0x0101


	//----- nvinfo : EIATTR_VRC_CTA_INIT_COUNT
	.align		4
        /*0068*/ 	.byte	0x02, 0x4a
	.zero		1
	.zero		1


	//----- nvinfo : EIATTR_EXIT_INSTR_OFFSETS
	.align		4
        /*006c*/ 	.byte	0x04, 0x1c
        /*006e*/ 	.short	(.L_13415 - .L_13414)


	//   ....[0]....
.L_13414:
        /*0070*/ 	.word	0x00000150


	//   ....[1]....
        /*0074*/ 	.word	0x000001f0


	//   ....[2]....
        /*0078*/ 	.word	0x00000790


	//----- nvinfo : EIATTR_CBANK_PARAM_SIZE
	.align		4
.L_13415:
        /*007c*/ 	.byte	0x03, 0x19
        /*007e*/ 	.short	0x0028


	//----- nvinfo : EIATTR_PARAM_CBANK
	.align		4
        /*0080*/ 	.byte	0x04, 0x0a
        /*0082*/ 	.short	(.L_13417 - .L_13416)
	.align		4
.L_13416:
        /*0084*/ 	.word	index@(.nv.constant0.contiguous_min33_i8)
        /*0088*/ 	.short	0x0380
        /*008a*/ 	.short	0x0028


	//----- nvinfo : EIATTR_SW_WAR
	.align		4
.L_13417:
        /*008c*/ 	.byte	0x04, 0x36
        /*008e*/ 	.short	(.L_13419 - .L_13418)
.L_13418:
        /*0090*/ 	.word	0x00000008
.L_13419:


//--------------------- .nv.info.contiguous_min3_i8 --------------------------
	.section	.nv.info.contiguous_min3_i8,"",@"SHT_CUDA_INFO"
	.sectionflags	@""
	.align	4


	//----- nvinfo : EIATTR_CUDA_API_VERSION
	.align		4
        /*0000*/ 	.byte	0x04, 0x37
        /*0002*/ 	.short	(.L_13421 - .L_13420)
.L_13420:
        /*0004*/ 	.word	0x00000082


	//----- nvinfo : EIATTR_KPARAM_INFO
	.align		4
.L_13421:
        /*0008*/ 	.byte	0x04, 0x17
        /*000a*/ 	.short	(.L_13423 - .L_13422)
.L_13422:
        /*000c*/ 	.word	0x00000000
        /*0010*/ 	.short	0x0006
        /*0012*/ 	.short	0x0030
        /*0014*/ 	.byte	0x00, 0xf0, 0x21, 0x00


	//----- nvinfo : EIATTR_KPARAM_INFO
	.align		4
.L_13423:
        /*0018*/ 	.byte	0x04, 0x17
        /*001a*/ 	.short	(.L_13425 - .L_13424)
.L_13424:
        /*001c*/ 	.word	0x00000000
        /*0020*/ 	.short	0x0005
        /*0022*/ 	.short	0x0028
        /*0024*/ 	.byte	0x00, 0xf0, 0x21, 0x00


	//----- nvinfo : EIATTR_KPARAM_INFO
	.align		4
.L_13425:
        /*0028*/ 	.byte	0x04, 0x17
        /*002a*/ 	.short	(.L_13427 - .L_13426)
.L_13426:
        /*002c*/ 	.word	0x00000000
        /*0030*/ 	.short	0x0004
        /*0032*/ 	.short	0x0020
        /*0034*/ 	.byte	0x00, 0xf0, 0x21, 0x00


	//----- nvinfo : EIATTR_KPARAM_INFO
	.align		4
.L_13427:
        /*0038*/ 	.byte	0x04, 0x17
        /*003a*/ 	.short	(.L_13429 - .L_13428)
.L_13428:
        /*003c*/ 	.word	0x00000000
        /*0040*/ 	.short	0x0003
        /*0042*/ 	.short	0x0018
        /*0044*/ 	.byte	0x00, 0xf5, 0x21, 0x00


	//----- nvinfo : EIATTR_KPARAM_INFO
	.align		4
.L_13429:
        /*0048*/ 	.byte	0x04, 0x17
        /*004a*/ 	.short	(.L_13431 - .L_13430)
.L_13430:
        /*004c*/ 	.word	0x00000000
        /*0050*/ 	.short	0x0002
        /*0052*/ 	.short	0x0010
        /*0054*/ 	.byte	0x00, 0xf5, 0x21, 0x00


	//----- nvinfo : EIATTR_KPARAM_INFO
	.align		4
.L_13431:
        /*0058*/ 	.byte	0x04, 0x17
        /*005a*/ 	.short	(.L_13433 - .L_13432)
.L_13432:
        /*005c*/ 	.word	0x00000000
        /*0060*/ 	.short	0x0001
        /*0062*/ 	.short	0x0008
        /*0064*/ 	.byte	0x00, 0xf5, 0x21, 0x00


	//----- nvinfo : EIATTR_KPARAM_INFO
	.align		4
.L_13433:
        /*0068*/ 	.byte	0x04, 0x17
        /*006a*/ 	.short	(.L_13435 - .L_13434)
.L_13434:
        /*006c*/ 	.word	0x00000000
        /*0070*/ 	.short	0x0000
        /*0072*/ 	.short	0x0000
        /*0074*/ 	.byte	0x00, 0xf5, 0x21, 0x00


	//----- nvinfo : EIATTR_SPARSE_MMA_MASK
	.align		4
.L_13435:
        /*0078*/ 	.byte	0x03, 0x50
        /*007a*/ 	.short	0x0000


	//----- nvinfo : EIATTR_MAXREG_COUNT
	.align		4
        /*007c*/ 	.byte	0x03, 0x1b
        /*007e*/ 	.short	0x00ff


	//----- nvinfo : EIATTR_NUM_BARRIERS
	.align		4
        /*0080*/ 	.byte	0x02, 0x4c
        /*0082*/ 	.byte	0x01
	.zero		1


	//----- nvinfo : EIATTR_MERCURY_ISA_VERSION
	.align		4
        /*0084*/ 	.byte	0x03, 0x5f
        /*0086*/ 	.short	0x0101


	//----- nvinfo : EIATTR_VRC_CTA_INIT_COUNT
	.align		4
        /*0088*/ 	.byte	0x02, 0x4a
	.zero		1
	.zero		1


	//----- nvinfo : EIATTR_EXIT_INSTR_OFFSETS
	.align		4
        /*008c*/ 	.byte	0x04, 0x1c
        /*008e*/ 	.short	(.L_13437 - .L_13436)


	//   ....[0]....
.L_13436:
        /*0090*/ 	.word	0x00000150


	//   ....[1]....
        /*0094*/ 	.word	0x00003120


	//   ....[2]....
        /*0098*/ 	.word	0x00003750


	//----- nvinfo : EIATTR_CRS_STACK_SIZE
	.align		4
.L_13437:
        /*009c*/ 	.byte	0x04, 0x1e
        /*009e*/ 	.short	(.L_13439 - .L_13438)
.L_13438:
        /*00a0*/ 	.word	0x00000000


	//----- nvinfo : EIATTR_CBANK_PARAM_SIZE
	.align		4
.L_13439:
        /*00a4*/ 	.byte	0x03, 0x19
        /*00a6*/ 	.short	0x0038


	//----- nvinfo : EIATTR_PARAM_CBANK
	.align		4
        /*00a8*/ 	.byte	0x04, 0x0a
        /*00aa*/ 	.short	(.L_13441 - .L_13440)
	.align		4
.L_13440:
        /*00ac*/ 	.word	index@(.nv.constant0.contiguous_min3_i8)
        /*00b0*/ 	.short	0x0380
        /*00b2*/ 	.short	0x0038


	//----- nvinfo : EIATTR_SW_WAR
	.align		4
.L_13441:
        /*00b4*/ 	.byte	0x04, 0x36
        /*00b6*/ 	.short	(.L_13443 - .L_13442)
.L_13442:
        /*00b8*/ 	.word	0x00000008
.L_13443:


//--------------------- .nv.info.contiguous_min22_i8 --------------------------
	.section	.nv.info.contiguous_min22_i8,"",@"SHT_CUDA_INFO"
	.sectionflags	@""
	.align	4


	//----- nvinfo : EIATTR_CUDA_API_VERSION
	.align		4
        /*0000*/ 	.byte	0x04, 0x37
        /*0002*/ 	.short	(.L_13445 - .L_13444)
.L_13444:
        /*0004*/ 	.word	0x00000082


	//----- nvinfo : EIATTR_KPARAM_INFO
	.align		4
.L_13445:
        /*0008*/ 	.byte	0x04, 0x17
        /*000a*/ 	.short	(.L_13447 - .L_13446)
.L_13446:
        /*000c*/ 	.word	0x00000000
        /*0010*/ 	.short	0x0003
        /*0012*/ 	.short	0x0018
        /*0014*/ 	.byte	0x00, 0xf0, 0x21, 0x00


	//----- nvinfo : EIATTR_KPARAM_INFO
	.align		4
.L_13447:
        /*0018*/ 	.byte	0x04, 0x17
        /*001a*/ 	.short	(.L_13449 - .L_13448)
.L_13448:
        /*001c*/ 	.word	0x00000000
        /*0020*/ 	.short	0x0002
        /*0022*/ 	.short	0x0010
        /*0024*/ 	.byte	0x00, 0xf0, 0x21, 0x00


	//----- nvinfo : EIATTR_KPARAM_INFO
	.align		4
.L_13449:
        /*0028*/ 	.byte	0x04, 0x17
        /*002a*/ 	.short	(.L_13451 - .L_13450)
.L_13450:
        /*002c*/ 	.word	0x00000000
        /*0030*/ 	.short	0x0001
        /*0032*/ 	.short	0x0008
        /*0034*/ 	.byte	0x00, 0xf5, 0x21, 0x00


	//----- nvinfo : EIATTR_KPARAM_INFO
	.align		4
.L_13451:
        /*0038*/ 	.byte	0x04, 0x17
        /*003a*/ 	.short	(.L_13453 - .L_13452)
.L_13452:
        /*003c*/ 	.word	0x00000000
        /*0040*/ 	.short	0x0000
        /*0042*/ 	.short	0x0000
        /*0044*/ 	.byte	0x00, 0xf5, 0x21, 0x00


	//----- nvinfo : EIATTR_SPARSE_MMA_MASK
	.align		4
.L_13453:
        /*0048*/ 	.byte	0x03, 0x50
        /*004a*/ 	.short	0x0000


	//----- nvinfo : EIATTR_MAXREG_COUNT
	.align		4
        /*004c*/ 	.byte	0x03, 0x1b
        /*004e*/ 	.short	0x00ff


	//----- nvinfo : EIATTR_NUM_BARRIERS
	.align		4
        /*0050*/ 	.byte	0x02, 0x4c
        /*0052*/ 	.byte	0x01
	.zero		1


	//----- nvinfo : EIATTR_MERCURY_ISA_VERSION
	.align		4
        /*0054*/ 	.byte	0x03, 0x5f
        /*0056*/ 	.short	0x0101


	//----- nvinfo : EIATTR_VRC_CTA_INIT_COUNT
	.align		4
        /*0058*/ 	.byte	0x02, 0x4a
	.zero		1
	.zero		1


	//----- nvinfo : EIATTR_EXIT_INSTR_OFFSETS
	.align		4
        /*005c*/ 	.byte	0x04, 0x1c
        /*005e*/ 	.short	(.L_13455 - .L_13454)


	//   ....[0]....
.L_13454:
        /*0060*/ 	.word	0x000003f0


	//   ....[1]....
        /*0064*/ 	.word	0x000005e0


	//   ....[2]....
        /*0068*/ 	.word	0x000006f0


	//----- nvinfo : EIATTR_CRS_STACK_SIZE
	.align		4
.L_13455:
        /*006c*/ 	.byte	0x04, 0x1e
        /*006e*/ 	.short	(.L_13457 - .L_13456)
.L_13456:
        /*0070*/ 	.word	0x00000000


	//----- nvinfo : EIATTR_CBANK_PARAM_SIZE
	.align		4
.L_13457:
        /*0074*/ 	.byte	0x03, 0x19
        /*0076*/ 	.short	0x0020


	//----- nvinfo : EIATTR_PARAM_CBANK
	.align		4
        /*0078*/ 	.byte	0x04, 0x0a
        /*007a*/ 	.short	(.L_13459 - .L_13458)
	.align		4
.L_13458:
        /*007c*/ 	.word	index@(.nv.constant0.contiguous_min22_i8)
        /*0080*/ 	.short	0x0380
        /*0082*/ 	.short	0x0020


	//----- nvinfo : EIATTR_SW_WAR
	.align		4
.L_13459:
        /*0084*/ 	.byte	0x04, 0x36
        /*0086*/ 	.short	(.L_13461 - .L_13460)
.L_13460:
        /*0088*/ 	.word	0x00000008
.L_13461:


//--------------------- .nv.info.contiguous_min2_i8 --------------------------
	.section	.nv.info.contiguous_min2_i8,"",@"SHT_CUDA_INFO"
	.sectionflags	@""
	.align	4


	//----- nvinfo : EIATTR_CUDA_API_VERSION
	.align		4
        /*0000*/ 	.byte	0x04, 0x37
        /*0002*/ 	.short	(.L_13463 - .L_13462)
.L_13462:
        /*0004*/ 	.word	0x00000082


	//----- nvinfo : EIATTR_KPARAM_INFO
	.align		4
.L_13463:
        /*0008*/ 	.byte	0x04, 0x17
        /*000a*/ 	.short	(.L_13465 - .L_13464)
.L_13464:
        /*000c*/ 	.word	0x00000000
        /*0010*/ 	.short	0x0006
        /*0012*/ 	.short	0x0030
        /*0014*/ 	.byte	0x00, 0xf0, 0x21, 0x00


	//----- nvinfo : EIATTR_KPARAM_INFO
	.align		4
.L_13465:
        /*0018*/ 	.byte	0x04, 0x17
        /*001a*/ 	.short	(.L_13467 - .L_13466)
.L_13466:
        /*001c*/ 	.word	0x00000000
        /*0020*/ 	.short	0x0005
        /*0022*/ 	.short	0x0028
        /*0024*/ 	.byte	0x00, 0xf0, 0x21, 0x00


	//----- nvinfo : EIATTR_KPARAM_INFO
	.align		4
.L_13467:
        /*0028*/ 	.byte	0x04, 0x17
        /*002a*/ 	.short	(.L_13469 - .L_13468)
.L_13468:
        /*002c*/ 	.word	0x00000000
        /*0030*/ 	.short	0x0004
        /*0032*/ 	.short	0x0020
        /*0034*/ 	.byte	0x00, 0xf0, 0x21, 0x00


	//----- nvinfo : EIATTR_KPARAM_INFO
	.align		4
.L_13469:
        /*0038*/ 	.byte	0x04, 0x17
        /*003a*/ 	.short	(.L_13471 - .L_13470)
.L_13470:
        /*003c*/ 	.word	0x00000000
        /*0040*/ 	.short	0x0003
        /*0042*/ 	.short	0x0018
        /*0044*/ 	.byte	0x00, 0xf5, 0x21, 0x00


	//----- nvinfo : EIATTR_KPARAM_INFO
	.align		4
.L_13471:
        /*0048*/ 	.byte	0x04, 0x17
        /*004a*/ 	.short	(.L_13473 - .L_13472)
.L_13472:
        /*004c*/ 	.word	0x00000000
        /*0050*/ 	.short	0x0002
        /*0052*/ 	.short	0x0010
        /*0054*/ 	.byte	0x00, 0xf5, 0x21, 0x00


	//----- nvinfo : EIATTR_KPARAM_INFO
	.align		4
.L_13473:
        /*0058*/ 	.byte	0x04, 0x17
        /*005a*/ 	.short	(.L_13475 - .L_13474)
.L_13474:
        /*005c*/ 	.word	0x00000000
        /*0060*/ 	.short	0x0001
        /*0062*/ 	.short	0x0008
        /*0064*/ 	.byte	0x00, 0xf5, 0x21, 0x00


	//----- nvinfo : EIATTR_KPARAM_INFO
	.align		4
.L_13475:
        /*0068*/ 	.byte	0x04, 0x17
        /*006a*/ 	.short	(.L_13477 - .L_13476)
.L_13476:
        /*006c*/ 	.word	0x00000000
        /*0070*/ 	.short	0x0000
        /*0072*/ 	.short	0x0000
        /*0074*/ 	.byte	0x00, 0xf5, 0x21, 0x00


	//----- nvinfo : EIATTR_SPARSE_MMA_MASK
	.align		4
.L_13477:
        /*0078*/ 	.byte	0x03, 0x50
        /*007a*/ 	.short	0x0000


	//----- nvinfo : EIATTR_MAXREG_COUNT
	.align		4
        /*007c*/ 	.byte	0x03, 0x1b
        /*007e*/ 	.short	0x00ff


	//----- nvinfo : EIATTR_NUM_BARRIERS
	.align		4
        /*0080*/ 	.byte	0x02, 0x4c
        /*0082*/ 	.byte	0x01
	.zero		1


	//----- nvinfo : EIATTR_MERCURY_ISA_VERSION
	.align		4
        /*0084*/ 	.byte	0x03, 0x5f
        /*0086*/ 	.short	0x0101


	//----- nvinfo : EIATTR_VRC_CTA_INIT_COUNT
	.align		4
        /*0088*/ 	.byte	0x02, 0x4a
	.zero		1
	.zero		1


	//----- nvinfo : EIATTR_EXIT_INSTR_OFFSETS
	.align		4
        /*008c*/ 	.byte	0x04, 0x1c
        /*008e*/ 	.short	(.L_13479 - .L_13478)


	//   ....[0]....
.L_13478:
        /*0090*/ 	.word	0x00006760


	//   ....[1]....
        /*0094*/ 	.word	0x00006950


	//   ....[2]....
        /*0098*/ 	.word	0x00006a60


	//----- nvinfo : EIATTR_CRS_STACK_SIZE
	.align		4
.L_13479:
        /*009c*/ 	.byte	0x04, 0x1e
        /*009e*/ 	.short	(.L_13481 - .L_13480)
.L_13480:
        /*00a0*/ 	.word	0x00000000


	//----- nvinfo : EIATTR_CBANK_PARAM_SIZE
	.align		4
.L_13481:
        /*00a4*/ 	.byte	0x03, 0x19
        /*00a6*/ 	.short	0x0038


	//----- nvinfo : EIATTR_PARAM_CBANK
	.align		4
        /*00a8*/ 	.byte	0x04, 0x0a
        /*00aa*/ 	.short	(.L_13483 - .L_13482)
	.align		4
.L_13482:
        /*00ac*/ 	.word	index@(.nv.constant0.contiguous_min2_i8)
        /*00b0*/ 	.short	0x0380
        /*00b2*/ 	.short	0x0038


	//----- nvinfo : EIATTR_SW_WAR
	.align		4
.L_13483:
        /*00b4*/ 	.byte	0x04, 0x36
        /*00b6*/ 	.short	(.L_13485 - .L_13484)
.L_13484:
        /*00b8*/ 	.word	0x00000008
.L_13485:


//--------------------- .nv.info.uncontiguous_min_i8 --------------------------
	.section	.nv.info.uncontiguous_min_i8,"",@"SHT_CUDA_INFO"
	.sectionflags	@""
	.align	4


	//----- nvinfo : EIATTR_CUDA_API_VERSION
	.align		4
        /*0000*/ 	.byte	0x04, 0x37
        /*0002*/ 	.short	(.L_13487 - .L_13486)
.L_13486:
        /*0004*/ 	.word	0x00000082


	//----- nvinfo : EIATTR_KPARAM_INFO
	.align		4
.L_13487:
        /*0008*/ 	.byte	0x04, 0x17
        /*000a*/ 	.short	(.L_13489 - .L_13488)
.L_13488:
        /*000c*/ 	.word	0x00000000
        /*0010*/ 	.short	0x0005
        /*0012*/ 	.short	0x0028
        /*0014*/ 	.byte	0x00, 0xf0, 0x21, 0x00


	//----- nvinfo : EIATTR_KPARAM_INFO
	.align		4
.L_13489:
        /*0018*/ 	.byte	0x04, 0x17
        /*001a*/ 	.short	(.L_13491 - .L_13490)
.L_13490:
        /*001c*/ 	.word	0x00000000
        /*0020*/ 	.short	0x0004
        /*0022*/ 	.short	0x0020
        /*0024*/ 	.byte	0x00, 0xf0, 0x21, 0x00


	//----- nvinfo : EIATTR_KPARAM_INFO
	.align		4
.L_13491:
        /*0028*/ 	.byte	0x04, 0x17
        /*002a*/ 	.short	(.L_13493 - .L_13492)
.L_13492:
        /*002c*/ 	.word	0x00000000
        /*0030*/ 	.short	0x0003
        /*0032*/ 	.short	0x0018
        /*0034*/ 	.byte	0x00, 0xf5, 0x21, 0x00


	//----- nvinfo : EIATTR_KPARAM_INFO
	.align		4
.L_13493:
        /*0038*/ 	.byte	0x04, 0x17
        /*003a*/ 	.short	(.L_13495 - .L_13494)
.L_13494:
        /*003c*/ 	.word	0x00000000
        /*0040*/ 	.short	0x0002
        /*0042*/ 	.short	0x0010
        /*0044*/ 	.byte	0x00, 0xf5, 0x21, 0x00


	//----- nvinfo : EIATTR_KPARAM_INFO
	.align		4
.L_13495:
        /*0048*/ 	.byte	0x04, 0x17
        /*004a*/ 	.short	(.L_13497 - .L_13496)
.L_13496:
        /*004c*/ 	.word	0x00000000
        /*0050*/ 	.short	0x0001
        /*0052*/ 	.short	0x0008
        /*0054*/ 	.byte	0x00, 0xf5, 0x21, 0x00


	//----- nvinfo : EIATTR_KPARAM_INFO
	.align		4
.L_13497:
        /*0058*/ 	.byte	0x04, 0x17
        /*005a*/ 	.short	(.L_13499 - .L_13498)
.L_13498:
        /*005c*/ 	.word	0x00000000
        /*0060*/ 	.short	0x0000
        /*0062*/ 	.short	0x0000
        /*0064*/ 	.byte	0x00, 0xf5, 0x21, 0x00


	//----- nvinfo : EIATTR_SPARSE_MMA_MASK
	.align		4
.L_13499:
        /*0068*/ 	.byte	0x03, 0x50
        /*006a*/ 	.short	0x0000


	//----- nvinfo : EIATTR_MAXREG_COUNT
	.align		4
        /*006c*/ 	.byte	0x03, 0x1b
        /*006e*/ 	.short	0x00ff


	//----- nvinfo : EIATTR_NUM_BARRIERS
	.align		4
        /*0070*/ 	.byte	0x02, 0x4c
        /*0072*/ 	.byte	0x01
	.zero		1


	//----- nvinfo : EIATTR_MERCURY_ISA_VERSION
	.align		4
        /*0074*/ 	.byte	0x03, 0x5f
        /*0076*/ 	.short	0x0101


	//----- nvinfo : EIATTR_VRC_CTA_INIT_COUNT
	.align		4
        /*0078*/ 	.byte	0x02, 0x4a
	.zero		1
	.zero		1


	//----- nvinfo : EIATTR_EXIT_INSTR_OFFSETS
	.align		4
        /*007c*/ 	.byte	0x04, 0x1c
        /*007e*/ 	.short	(.L_13501 - .L_13500)


	//   ....[0]....
.L_13500:
        /*0080*/ 	.word	0x00006720


	//   ....[1]....
        /*0084*/ 	.word	0x00006910


	//   ....[2]....
        /*0088*/ 	.word	0x000069c0


	//----- nvinfo : EIATTR_CRS_STACK_SIZE
	.align		4
.L_13501:
        /*008c*/ 	.byte	0x04, 0x1e
        /*008e*/ 	.short	(.L_13503 - .L_13502)
.L_13502:
        /*0090*/ 	.word	0x00000000


	//----- nvinfo : EIATTR_CBANK_PARAM_SIZE
	.align		4
.L_13503:
        /*0094*/ 	.byte	0x03, 0x19
        /*0096*/ 	.short	0x0030


	//----- nvinfo : EIATTR_PARAM_CBANK
	.align		4
        /*0098*/ 	.byte	0x04, 0x0a
        /*009a*/ 	.short	(.L_13505 - .L_13504)
	.align		4
.L_13504:
        /*009c*/ 	.word	index@(.nv.constant0.uncontiguous_min_i8)
        /*00a0*/ 	.short	0x0380
        /*00a2*/ 	.short	0x0030


	//----- nvinfo : EIATTR_SW_WAR
	.align		4
.L_13505:
        /*00a4*/ 	.byte	0x04, 0x36
        /*00a6*/ 	.short	(.L_13507 - .L_13506)
.L_13506:
        /*00a8*/ 	.word	0x00000008
.L_13507:


//--------------------- .nv.info.contiguous_min_i8 --------------------------
	.section	.nv.info.contiguous_min_i8,"",@"SHT_CUDA_INFO"
	.sectionflags	@""
	.align	4


	//----- nvinfo : EIATTR_CUDA_API_VERSION
	.align		4
        /*0000*/ 	.byte	0x04, 0x37
        /*0002*/ 	.short	(.L_13509 - .L_13508)
.L_13508:
        /*0004*/ 	.word	0x00000082


	//----- nvinfo : EIATTR_KPARAM_INFO
	.align		4
.L_13509:
        /*0008*/ 	.byte	0x04, 0x17
        /*000a*/ 	.short	(.L_13511 - .L_13510)
.L_13510:
        /*000c*/ 	.word	0x00000000
        /*0010*/ 	.short	0x0002
        /*0012*/ 	.short	0x0010
        /*0014*/ 	.byte	0x00, 0xf0, 0x21, 0x00


	//----- nvinfo : EIATTR_KPARAM_INFO
	.align		4
.L_13511:
        /*0018*/ 	.byte	0x04, 0x17
        /*001a*/ 	.short	(.L_13513 - .L_13512)
.L_13512:
        /*001c*/ 	.word	0x00000000
        /*0020*/ 	.short	0x0001
        /*0022*/ 	.short	0x0008
        /*0024*/ 	.byte	0x00, 0xf5, 0x21, 0x00


	//----- nvinfo : EIATTR_KPARAM_INFO
	.align		4
.L_13513:
        /*0028*/ 	.byte	0x04, 0x17
        /*002a*/ 	.short	(.L_13515 - .L_13514)
.L_13514:
        /*002c*/ 	.word	0x00000000
        /*0030*/ 	.short	0x0000
        /*0032*/ 	.short	0x0000
        /*0034*/ 	.byte	0x00, 0xf5, 0x21, 0x00


	//----- nvinfo : EIATTR_SPARSE_MMA_MASK
	.align		4
.L_13515:
        /*0038*/ 	.byte	0x03, 0x50
        /*003a*/ 	.short	0x0000


	//----- nvinfo : EIATTR_MAXREG_COUNT
	.align		4
        /*003c*/ 	.byte	0x03, 0x1b
        /*003e*/ 	.short	0x00ff


	//----- nvinfo : EIATTR_NUM_BARRIERS
	.align		4
        /*0040*/ 	.byte	0x02, 0x4c
        /*0042*/ 	.byte	0x01
	.zero		1


	//----- nvinfo : EIATTR_MERCURY_ISA_VERSION
	.align		4
        /*0044*/ 	.byte	0x03, 0x5f
        /*0046*/ 	.short	0x0101


	//----- nvinfo : EIATTR_VRC_CTA_INIT_COUNT
	.align		4
        /*0048*/ 	.byte	0x02, 0x4a
	.zero		1
	.zero		1


	//----- nvinfo : EIATTR_EXIT_INSTR_OFFSETS
	.align		4
        /*004c*/ 	.byte	0x04, 0x1c
        /*004e*/ 	.short	(.L_13517 - .L_13516)


	//   ....[0]....
.L_13516:
        /*0050*/ 	.word	0x00000350


	//   ....[1]....
        /*0054*/ 	.word	0x00000540


	//   ....[2]....
        /*0058*/ 	.word	0x000005f0


	//----- nvinfo : EIATTR_CRS_STACK_SIZE
	.align		4
.L_13517:
        /*005c*/ 	.byte	0x04, 0x1e
        /*005e*/ 	.short	(.L_13519 - .L_13518)
.L_13518:
        /*0060*/ 	.word	0x00000000


	//----- nvinfo : EIATTR_CBANK_PARAM_SIZE
	.align		4
.L_13519:
        /*0064*/ 	.byte	0x03, 0x19
        /*0066*/ 	.short	0x0018


	//----- nvinfo : EIATTR_PARAM_CBANK
	.align		4
        /*0068*/ 	.byte	0x04, 0x0a
        /*006a*/ 	.short	(.L_13521 - .L_13520)
	.align		4
.L_13520:
        /*006c*/ 	.word	index@(.nv.constant0.contiguous_min_i8)
        /*0070*/ 	.short	0x0380
        /*0072*/ 	.short	0x0018


	//----- nvinfo : EIATTR_SW_WAR
	.align		4
.L_13521:
        /*0074*/ 	.byte	0x04, 0x36
        /*0076*/ 	.short	(.L_13523 - .L_13522)
.L_13522:
        /*0078*/ 	.word	0x00000008
.L_13523:


//--------------------- .nv.info.contiguous_min33_bool --------------------------
	.section	.nv.info.contiguous_min33_bool,"",@"SHT_CUDA_INFO"
	.sectionflags	@""
	.align	4


	//----- nvinfo : EIATTR_CUDA_API_VERSION
	.align		4
        /*0000*/ 	.byte	0x04, 0x37
        /*0002*/ 	.short	(.L_13525 - .L_13524)
.L_13524:
        /*0004*/ 	.word	0x00000082


	//----- nvinfo : EIATTR_KPARAM_INFO
	.align		4
.L_13525:
        /*0008*/ 	.byte	0x04, 0x17
        /*000a*/ 	.short	(.L_13527 - .L_13526)
.L_13526:
        /*000c*/ 	.word	0x00000000
        /*0010*/ 	.short	0x0004
        /*0012*/ 	.short	0x0020
        /*0014*/ 	.byte	0x00, 0xf0, 0x21, 0x00


	//----- nvinfo : EIATTR_KPARAM_INFO
	.align		4
.L_13527:
        /*0018*/ 	.byte	0x04, 0x17
        /*001a*/ 	.short	(.L_13529 - .L_13528)
.L_13528:
        /*001c*/ 	.word	0x00000000
        /*0020*/ 	.short	0x0003
        /*0022*/ 	.short	0x0018
        /*0024*/ 	.byte	0x00, 0xf0, 0x21, 0x00


	//----- nvinfo : EIATTR_KPARAM_INFO
	.align		4
.L_13529:
        /*0028*/ 	.byte	0x04, 0x17
        /*002a*/ 	.short	(.L_13531 - .L_13530)
.L_13530:
        /*002c*/ 	.word	0x00000000
        /*0030*/ 	.short	0x0002
        /*0032*/ 	.short	0x0010
        /*0034*/ 	.byte	0x00, 0xf0, 0x21, 0x00


	//----- nvinfo : EIATTR_KPARAM_INFO
	.align		4
.L_13531:
        /*0038*/ 	.byte	0x04, 0x17
        /*003a*/ 	.short	(.L_13533 - .L_13532)
.L_13532:
        /*003c*/ 	.word	0x00000000
        /*0040*/ 	.short	0x0001
        /*0042*/ 	.short	0x0008
        /*0044*/ 	.byte	0x00, 0xf5, 0x21, 0x00


	//----- nvinfo : EIATTR_KPARAM_INFO
	.align		4
.L_13533:
        /*0048*/ 	.byte	0x04, 0x17
        /*004a*/ 	.short	(.L_13535 - .L_13534)
.L_13534:
        /*004c*/ 	.word	0x00000000
        /*0050*/ 	.short	0x0000
        /*0052*/ 	.short	0x0000
        /*0054*/ 	.byte	0x00, 0xf5, 0x21, 0x00


	//----- nvinfo : EIATTR_SPARSE_MMA_MASK
	.align		4
.L_13535:
        /*0058*/ 	.byte	0x03, 0x50
        /*005a*/ 	.short	0x0000


	//----- nvinfo : EIATTR_MAXREG_COUNT
	.align		4
        /*005c*/ 	.byte	0x03, 0x1b
        /*005e*/ 	.short	0x00ff


	//----- nvinfo : EIATTR_NUM_BARRIERS
	.align		4
        /*0060*/ 	.byte	0x02, 0x4c
        /*0062*/ 	.byte	0x01
	.zero		1


	//----- nvinfo : EIATTR_MERCURY_ISA_VERSION
	.align		4
        /*0064*/ 	.byte	0x03, 0x5f
        /*0066*/ 	.short	0x0101


	//----- nvinfo : EIATTR_VRC_CTA_INIT_COUNT
	.align		4
        /*0068*/ 	.byte	0x02, 0x4a
	.zero		1
	.zero		1


	//----- nvinfo : EIATTR_EXIT_INSTR_OFFSETS
	.align		4
        /*006c*/ 	.byte	0x04, 0x1c
        /*006e*/ 	.short	(.L_13537 - .L_13536)


	//   ....[0]....
.L_13536:
        /*0070*/ 	.word	0x00000150


	//   ....[1]....
        /*0074*/ 	.word	0x000001f0


	//   ....[2]....
        /*0078*/ 	.word	0x00000870


	//----- nvinfo : EIATTR_CBANK_PARAM_SIZE
	.align		4
.L_13537:
        /*007c*/ 	.byte	0x03, 0x19
        /*007e*/ 	.short	0x0028


	//----- nvinfo : EIATTR_PARAM_CBANK
	.align		4
        /*0080*/ 	.byte	0x04, 0x0a
        /*0082*/ 	.short	(.L_13539 - .L_13538)
	.align		4
.L_13538:
        /*0084*/ 	.word	index@(.nv.constant0.contiguous_min33_bool)
        /*0088*/ 	.short	0x0380
        /*008a*/ 	.short	0x0028


	//----- nvinfo : EIATTR_SW_WAR
	.align		4
.L_13539:
        /*008c*/ 	.byte	0x04, 0x36
        /*008e*/ 	.short	(.L_13541 - .L_13540)
.L_13540:
        /*0090*/ 	.word	0x00000008
.L_13541:


//--------------------- .nv.info.contiguous_min3_bool --------------------------
	.section	.nv.info.contiguous_min3_bool,"",@"SHT_CUDA_INFO"
	.sectionflags	@""
	.align	4


	//----- nvinfo : EIATTR_CUDA_API_VERSION
	.align		4
        /*0000*/ 	.byte	0x04, 0x37
        /*0002*/ 	.short	(.L_13543 - .L_13542)
.L_13542:
        /*0004*/ 	.word	0x00000082


	//----- nvinfo : EIATTR_KPARAM_INFO
	.align		4
.L_13543:
        /*0008*/ 	.byte	0x04, 0x17
        /*000a*/ 	.short	(.L_13545 - .L_13544)
.L_13544:
        /*000c*/ 	.word	0x00000000
        /*0010*/ 	.short	0x0006
        /*0012*/ 	.short	0x0030
        /*0014*/ 	.byte	0x00, 0xf0, 0x21, 0x00


	//----- nvinfo : EIATTR_KPARAM_INFO
	.align		4
.L_13545:
        /*0018*/ 	.byte	0x04, 0x17
        /*001a*/ 	.short	(.L_13547 - .L_13546)
.L_13546:
        /*001c*/ 	.word	0x00000000
        /*0020*/ 	.short	0x0005
        /*0022*/ 	.short	0x0028
        /*0024*/ 	.byte	0x00, 0xf0, 0x21, 0x00


	//----- nvinfo : EIATTR_KPARAM_INFO
	.align		4
.L_13547:
        /*0028*/ 	.byte	0x04, 0x17
        /*002a*/ 	.short	(.L_13549 - .L_13548)
.L_13548:
        /*002c*/ 	.word	0x00000000
        /*0030*/ 	.short	0x0004
        /*0032*/ 	.short	0x0020
        /*0034*/ 	.byte	0x00, 0xf0, 0x21, 0x00


	//----- nvinfo : EIATTR_KPARAM_INFO
	.align		4
.L_13549:
        /*0038*/ 	.byte	0x04, 0x17
        /*003a*/ 	.short	(.L_13551 - .L_13550)
.L_13550:
        /*003c*/ 	.word	0x00000000
        /*0040*/ 	.short	0x0003
        /*0042*/ 	.short	0x0018
        /*0044*/ 	.byte	0x00, 0xf5, 0x21, 0x00


	//----- nvinfo : EIATTR_KPARAM_INFO
	.align		4
.L_13551:
        /*0048*/ 	.byte	0x04, 0x17
        /*004a*/ 	.short	(.L_13553 - .L_13552)
.L_13552:
        /*004c*/ 	.word	0x00000000
        /*0050*/ 	.short	0x0002
        /*0052*/ 	.short	0x0010
        /*0054*/ 	.byte	0x00, 0xf5, 0x21, 0x00


	//----- nvinfo : EIATTR_KPARAM_INFO
	.align		4
.L_13553:
        /*0058*/ 	.byte	0x04, 0x17
        /*005a*/ 	.short	(.L_13555 - .L_13554)
.L_13554:
        /*005c*/ 	.word	0x00000000
        /*0060*/ 	.short	0x0001
        /*0062*/ 	.short	0x0008
        /*0064*/ 	.byte	0x00, 0xf5, 0x21, 0x00


	//----- nvinfo : EIATTR_KPARAM_INFO
	.align		4
.L_13555:
        /*0068*/ 	.byte	0x04, 0x17
        /*006a*/ 	.short	(.L_13557 - .L_13556)
.L_13556:
        /*006c*/ 	.word	0x00000000
        /*0070*/ 	.short	0x0000
        /*0072*/ 	.short	0x0000
        /*0074*/ 	.byte	0x00, 0xf5, 0x21, 0x00


	//----- nvinfo : EIATTR_SPARSE_MMA_MASK
	.align		4
.L_13557:
        /*0078*/ 	.byte	0x03, 0x50
        /*007a*/ 	.short	0x0000


	//----- nvinfo : EIATTR_MAXREG_COUNT
	.align		4
        /*007c*/ 	.byte	0x03, 0x1b
        /*007e*/ 	.short	0x00ff


	//----- nvinfo : EIATTR_NUM_BARRIERS
	.align		4
        /*0080*/ 	.byte	0x02, 0x4c
        /*0082*/ 	.byte	0x01
	.zero		1


	//----- nvinfo : EIATTR_MERCURY_ISA_VERSION
	.align		4
        /*0084*/ 	.byte	0x03, 0x5f
        /*0086*/ 	.short	0x0101


	//----- nvinfo : EIATTR_VRC_CTA_INIT_COUNT
	.align		4
        /*0088*/ 	.byte	0x02, 0x4a
	.zero		1
	.zero		1


	//----- nvinfo : EIATTR_EXIT_INSTR_OFFSETS
	.align		4
        /*008c*/ 	.byte	0x04, 0x1c
        /*008e*/ 	.short	(.L_13559 - .L_13558)


	//   ....[0]....
.L_13558:
        /*0090*/ 	.word	0x00000150


	//   ....[1]....
        /*0094*/ 	.word	0x00003120


	//   ....[2]....
        /*0098*/ 	.word	0x00003830


	//----- nvinfo : EIATTR_CRS_STACK_SIZE
	.align		4
.L_13559:
        /*009c*/ 	.byte	0x04, 0x1e
        /*009e*/ 	.short	(.L_13561 - .L_13560)
.L_13560:
        /*00a0*/ 	.word	0x00000000


	//----- nvinfo : EIATTR_CBANK_PARAM_SIZE
	.align		4
.L_13561:
        /*00a4*/ 	.byte	0x03, 0x19
        /*00a6*/ 	.short	0x0038


	//----- nvinfo : EIATTR_PARAM_CBANK
	.align		4
        /*00a8*/ 	.byte	0x04, 0x0a
        /*00aa*/ 	.short	(.L_13563 - .L_13562)
	.align		4
.L_13562:
        /*00ac*/ 	.word	index@(.nv.constant0.contiguous_min3_bool)
        /*00b0*/ 	.short	0x0380
        /*00b2*/ 	.short	0x0038


	//----- nvinfo : EIATTR_SW_WAR
	.align		4
.L_13563:
        /*00b4*/ 	.byte	0x04, 0x36
        /*00b6*/ 	.short	(.L_13565 - .L_13564)
.L_13564:
        /*00b8*/ 	.word	0x00000008
.L_13565:


//--------------------- .nv.info.contiguous_min22_bool --------------------------
	.section	.nv.info.contiguous_min22_bool,"",@"SHT_CUDA_INFO"
	.sectionflags	@""
	.align	4


	//----- nvinfo : EIATTR_CUDA_API_VERSION
	.align		4
        /*0000*/ 	.byte	0x04, 0x37
        /*0002*/ 	.short	(.L_13567 - .L_13566)
.L_13566:
        /*0004*/ 	.word	0x00000082


	//----- nvinfo : EIATTR_KPARAM_INFO
	.align		4
.L_13567:
        /*0008*/ 	.byte	0x04, 0x17
        /*000a*/ 	.short	(.L_13569 - .L_13568)
.L_13568:
        /*000c*/ 	.word	0x00000000
        /*0010*/ 	.short	0x0003
        /*0012*/ 	.short	0x0018
        /*0014*/ 	.byte	0x00, 0xf0, 0x21, 0x00


	//----- nvinfo : EIATTR_KPARAM_INFO
	.align		4
.L_13569:
        /*0018*/ 	.byte	0x04, 0x17
        /*001a*/ 	.short	(.L_13571 - .L_13570)
.L_13570:
        /*001c*/ 	.word	0x00000000
        /*0020*/ 	.short	0x0002
        /*0022*/ 	.short	0x0010
        /*0024*/ 	.byte	0x00, 0xf0, 0x21, 0x00


	//----- nvinfo : EIATTR_KPARAM_INFO
	.align		4
.L_13571:
        /*0028*/ 	.byte	0x04, 0x17
        /*002a*/ 	.short	(.L_13573 - .L_13572)
.L_13572:
        /*002c*/ 	.word	0x00000000
        /*0030*/ 	.short	0x0001
        /*0032*/ 	.short	0x0008
        /*0034*/ 	.byte	0x00, 0xf5, 0x21, 0x00


	//----- nvinfo : EIATTR_KPARAM_INFO
	.align		4
.L_13573:
        /*0038*/ 	.byte	0x04, 0x17
        /*003a*/ 	.short	(.L_13575 - .L_13574)
.L_13574:
        /*003c*/ 	.word	0x00000000
        /*0040*/ 	.short	0x0000
        /*0042*/ 	.short	0x0000
        /*0044*/ 	.byte	0x00, 0xf5, 0x21, 0x00


	//----- nvinfo : EIATTR_SPARSE_MMA_MASK
	.align		4
.L_13575:
        /*0048*/ 	.byte	0x03, 0x50
        /*004a*/ 	.short	0x0000


	//----- nvinfo : EIATTR_MAXREG_COUNT
	.align		4
        /*004c*/ 	.byte	0x03, 0x1b
        /*004e*/ 	.short	0x00ff


	//----- nvinfo : EIATTR_NUM_BARRIERS
	.align		4
        /*0050*/ 	.byte	0x02, 0x4c
        /*0052*/ 	.byte	0x01
	.zero		1


	//----- nvinfo : EIATTR_MERCURY_ISA_VERSION
	.align		4
        /*0054*/ 	.byte	0x03, 0x5f
        /*0056*/ 	.short	0x0101


	//----- nvinfo : EIATTR_VRC_CTA_INIT_COUNT
	.align		4
        /*0058*/ 	.byte	0x02, 0x4a
	.zero		1
	.zero		1


	//----- nvinfo : EIATTR_EXIT_INSTR_OFFSETS
	.align		4
        /*005c*/ 	.byte	0x04, 0x1c
        /*005e*/ 	.short	(.L_13577 - .L_13576)


	//   ....[0]....
.L_13576:
        /*0060*/ 	.word	0x00000450


	//   ....[1]....
        /*0064*/ 	.word	0x00000710


	//   ....[2]....
        /*0068*/ 	.word	0x00000820


	//----- nvinfo : EIATTR_CRS_STACK_SIZE
	.align		4
.L_13577:
        /*006c*/ 	.byte	0x04, 0x1e
        /*006e*/ 	.short	(.L_13579 - .L_13578)
.L_13578:
        /*0070*/ 	.word	0x00000000


	//----- nvinfo : EIATTR_CBANK_PARAM_SIZE
	.align		4
.L_13579:
        /*0074*/ 	.byte	0x03, 0x19
        /*0076*/ 	.short	0x0020


	//----- nvinfo : EIATTR_PARAM_CBANK
	.align		4
        /*0078*/ 	.byte	0x04, 0x0a
        /*007a*/ 	.short	(.L_13581 - .L_13580)
	.align		4
.L_13580:
        /*007c*/ 	.word	index@(.nv.constant0.contiguous_min22_bool)
        /*0080*/ 	.short	0x0380
        /*0082*/ 	.short	0x0020


	//----- nvinfo : EIATTR_SW_WAR
	.align		4
.L_13581:
        /*0084*/ 	.byte	0x04, 0x36
        /*0086*/ 	.short	(.L_13583 - .L_13582)
.L_13582:
        /*0088*/ 	.word	0x00000008
.L_13583:


//--------------------- .nv.info.contiguous_min2_bool --------------------------
	.section	.nv.info.contiguous_min2_bool,"",@"SHT_CUDA_INFO"
	.sectionflags	@""
	.align	4


	//----- nvinfo : EIATTR_CUDA_API_VERSION
	.align		4
        /*0000*/ 	.byte	0x04, 0x37
        /*0002*/ 	.short	(.L_13585 - .L_13584)
.L_13584:
        /*0004*/ 	.word	0x00000082


	//----- nvinfo : EIATTR_KPARAM_INFO
	.align		4
.L_13585:
        /*0008*/ 	.byte	0x04, 0x17
        /*000a*/ 	.short	(.L_13587 - .L_13586)
.L_13586:
        /*000c*/ 	.word	0x00000000
        /*0010*/ 	.short	0x0006
        /*0012*/ 	.short	0x0030
        /*0014*/ 	.byte	0x00, 0xf0, 0x21, 0x00


	//----- nvinfo : EIATTR_KPARAM_INFO
	.align		4
.L_13587:
        /*0018*/ 	.byte	0x04, 0x17
        /*001a*/ 	.short	(.L_13589 - .L_13588)
.L_13588:
        /*001c*/ 	.word	0x00000000
        /*0020*/ 	.short	0x0005
        /*0022*/ 	.short	0x0028
        /*0024*/ 	.byte	0x00, 0xf0, 0x21, 0x00


	//----- nvinfo : EIATTR_KPARAM_INFO
	.align		4
.L_13589:
        /*0028*/ 	.byte	0x04, 0x17
        /*002a*/ 	.short	(.L_13591 - .L_13590)
.L_13590:
        /*002c*/ 	.word	0x00000000
        /*0030*/ 	.short	0x0004
        /*0032*/ 	.short	0x0020
        /*0034*/ 	.byte	0x00, 0xf0, 0x21, 0x00


	//----- nvinfo : EIATTR_KPARAM_INFO
	.align		4
.L_13591:
        /*0038*/ 	.byte	0x04, 0x17
        /*003a*/ 	.short	(.L_13593 - .L_13592)
.L_13592:
        /*003c*/ 	.word	0x00000000
        /*0040*/ 	.short	0x0003
        /*0042*/ 	.short	0x0018
        /*0044*/ 	.byte	0x00, 0xf5, 0x21, 0x00


	//----- nvinfo : EIATTR_KPARAM_INFO
	.align		4
.L_13593:
        /*0048*/ 	.byte	0x04, 0x17
        /*004a*/ 	.short	(.L_13595 - .L_13594)
.L_13594:
        /*004c*/ 	.word	0x00000000
        /*0050*/ 	.short	0x0002
        /*0052*/ 	.short	0x0010
        /*0054*/ 	.byte	0x00, 0xf5, 0x21, 0x00


	//----- nvinfo : EIATTR_KPARAM_INFO
	.align		4
.L_13595:
        /*0058*/ 	.byte	0x04, 0x17
        /*005a*/ 	.short	(.L_13597 - .L_13596)
.L_13596:
        /*005c*/ 	.word	0x00000000
        /*0060*/ 	.short	0x0001
        /*0062*/ 	.short	0x0008
        /*0064*/ 	.byte	0x00, 0xf5, 0x21, 0x00


	//----- nvinfo : EIATTR_KPARAM_INFO
	.align		4
.L_13597:
        /*0068*/ 	.byte	0x04, 0x17
        /*006a*/ 	.short	(.L_13599 - .L_13598)
.L_13598:
        /*006c*/ 	.word	0x00000000
        /*0070*/ 	.short	0x0000
        /*0072*/ 	.short	0x0000
        /*0074*/ 	.byte	0x00, 0xf5, 0x21, 0x00


	//----- nvinfo : EIATTR_SPARSE_MMA_MASK
	.align		4
.L_13599:
        /*0078*/ 	.byte	0x03, 0x50
        /*007a*/ 	.short	0x0000


	//----- nvinfo : EIATTR_MAXREG_COUNT
	.align		4
        /*007c*/ 	.byte	0x03, 0x1b
        /*007e*/ 	.short	0x00ff


	//----- nvinfo : EIATTR_NUM_BARRIERS
	.align		4
        /*0080*/ 	.byte	0x02, 0x4c
        /*0082*/ 	.byte	0x01
	.zero		1


	//----- nvinfo : EIATTR_MERCURY_ISA_VERSION
	.align		4
        /*0084*/ 	.byte	0x03, 0x5f
        /*0086*/ 	.short	0x0101


	//----- nvinfo : EIATTR_VRC_CTA_INIT_COUNT
	.align		4
        /*0088*/ 	.byte	0x02, 0x4a
	.zero		1
	.zero		1


	//----- nvinfo : EIATTR_EXIT_INSTR_OFFSETS
	.align		4
        /*008c*/ 	.byte	0x04, 0x1c
        /*008e*/ 	.short	(.L_13601 - .L_13600)


	//   ....[0]....
.L_13600:
        /*0090*/ 	.word	0x000067c0


	//   ....[1]....
        /*0094*/ 	.word	0x00006a80


	//   ....[2]....
        /*0098*/ 	.word	0x00006b90


	//----- nvinfo : EIATTR_CRS_STACK_SIZE
	.align		4
.L_13601:
        /*009c*/ 	.byte	0x04, 0x1e
        /*009e*/ 	.short	(.L_13603 - .L_13602)
.L_13602:
        /*00a0*/ 	.word	0x00000000


	//----- nvinfo : EIATTR_CBANK_PARAM_SIZE
	.align		4
.L_13603:
        /*00a4*/ 	.byte	0x03, 0x19
        /*00a6*/ 	.short	0x0038


	//----- nvinfo : EIATTR_PARAM_CBANK
	.align		4
        /*00a8*/ 	.byte	0x04, 0x0a
        /*00aa*/ 	.short	(.L_13605 - .L_13604)
	.align		4
.L_13604:
        /*00ac*/ 	.word	index@(.nv.constant0.contiguous_min2_bool)
        /*00b0*/ 	.short	0x0380
        /*00b2*/ 	.short	0x0038


	//----- nvinfo : EIATTR_SW_WAR
	.align		4
.L_13605:
        /*00b4*/ 	.byte	0x04, 0x36
        /*00b6*/ 	.short	(.L_13607 - .L_13606)
.L_13606:
        /*00b8*/ 	.word	0x00000008
.L_13607:


//--------------------- .nv.info.uncontiguous_min_bool --------------------------
	.section	.nv.info.uncontiguous_min_bool,"",@"SHT_CUDA_INFO"
	.sectionflags	@""
	.align	4


	//----- nvinfo : EIATTR_CUDA_API_VERSION
	.align		4
        /*0000*/ 	.byte	0x04, 0x37
        /*0002*/ 	.short	(.L_13609 - .L_13608)
.L_13608:
        /*0004*/ 	.word	0x00000082


	//----- nvinfo : EIATTR_KPARAM_INFO
	.align		4
.L_13609:
        /*0008*/ 	.byte	0x04, 0x17
        /*000a*/ 	.short	(.L_13611 - .L_13610)
.L_13610:
        /*000c*/ 	.word	0x00000000
        /*0010*/ 	.short	0x0005
        /*0012*/ 	.short	0x0028
        /*0014*/ 	.byte	0x00, 0xf0, 0x21, 0x00


	//----- nvinfo : EIATTR_KPARAM_INFO
	.align		4
.L_13611:
        /*0018*/ 	.byte	0x04, 0x17
        /*001a*/ 	.short	(.L_13613 - .L_13612)
.L_13612:
        /*001c*/ 	.word	0x00000000
        /*0020*/ 	.short	0x0004
        /*0022*/ 	.short	0x0020
        /*0024*/ 	.byte	0x00, 0xf0, 0x21, 0x00


	//----- nvinfo : EIATTR_KPARAM_INFO
	.align		4
.L_13613:
        /*0028*/ 	.byte	0x04, 0x17
        /*002a*/ 	.short	(.L_13615 - .L_13614)
.L_13614:
        /*002c*/ 	.word	0x00000000
        /*0030*/ 	.short	0x0003
        /*0032*/ 	.short	0x0018
        /*0034*/ 	.byte	0x00, 0xf5, 0x21, 0x00


	//----- nvinfo : EIATTR_KPARAM_INFO
	.align		4
.L_13615:
        /*0038*/ 	.byte	0x04, 0x17
        /*003a*/ 	.short	(.L_13617 - .L_13616)
.L_13616:
        /*003c*/ 	.word	0x00000000
        /*0040*/ 	.short	0x0002
        /*0042*/ 	.short	0x0010
        /*0044*/ 	.byte	0x00, 0xf5, 0x21, 0x00


	//----- nvinfo : EIATTR_KPARAM_INFO
	.align		4
.L_13617:
        /*0048*/ 	.byte	0x04, 0x17
        /*004a*/ 	.short	(.L_13619 - .L_13618)
.L_13618:
        /*004c*/ 	.word	0x00000000
        /*0050*/ 	.short	0x0001
        /*0052*/ 	.short	0x0008
        /*0054*/ 	.byte	0x00, 0xf5, 0x21, 0x00


	//----- nvinfo : EIATTR_KPARAM_INFO
	.align		4
.L_13619:
        /*0058*/ 	.byte	0x04, 0x17
        /*005a*/ 	.short	(.L_13621 - .L_13620)
.L_13620:
        /*005c*/ 	.word	0x00000000
        /*0060*/ 	.short	0x0000
        /*0062*/ 	.short	0x0000
        /*0064*/ 	.byte	0x00, 0xf5, 0x21, 0x00


	//----- nvinfo : EIATTR_SPARSE_MMA_MASK
	.align		4
.L_13621:
        /*0068*/ 	.byte	0x03, 0x50
        /*006a*/ 	.short	0x0000


	//----- nvinfo : EIATTR_MAXREG_COUNT
	.align		4
        /*006c*/ 	.byte	0x03, 0x1b
        /*006e*/ 	.short	0x00ff


	//----- nvinfo : EIATTR_NUM_BARRIERS
	.align		4
        /*0070*/ 	.byte	0x02, 0x4c
        /*0072*/ 	.byte	0x01
	.zero		1


	//----- nvinfo : EIATTR_MERCURY_ISA_VERSION
	.align		4
        /*0074*/ 	.byte	0x03, 0x5f
        /*0076*/ 	.short	0x0101


	//----- nvinfo : EIATTR_VRC_CTA_INIT_COUNT
	.align		4
        /*0078*/ 	.byte	0x02, 0x4a
	.zero		1
	.zero		1


	//----- nvinfo : EIATTR_EXIT_INSTR_OFFSETS
	.align		4
        /*007c*/ 	.byte	0x04, 0x1c
        /*007e*/ 	.short	(.L_13623 - .L_13622)


	//   ....[0]....
.L_13622:
        /*0080*/ 	.word	0x00006780


	//   ....[1]....
        /*0084*/ 	.word	0x00006a40


	//   ....[2]....
        /*0088*/ 	.word	0x00006af0


	//----- nvinfo : EIATTR_CRS_STACK_SIZE
	.align		4
.L_13623:
        /*008c*/ 	.byte	0x04, 0x1e
        /*008e*/ 	.short	(.L_13625 - .L_13624)
.L_13624:
        /*0090*/ 	.word	0x00000000


	//----- nvinfo : EIATTR_CBANK_PARAM_SIZE
	.align		4
.L_13625:
        /*0094*/ 	.byte	0x03, 0x19
        /*0096*/ 	.short	0x0030


	//----- nvinfo : EIATTR_PARAM_CBANK
	.align		4
        /*0098*/ 	.byte	0x04, 0x0a
        /*009a*/ 	.short	(.L_13627 - .L_13626)
	.align		4
.L_13626:
        /*009c*/ 	.word	index@(.nv.constant0.uncontiguous_min_bool)
        /*00a0*/ 	.short	0x0380
        /*00a2*/ 	.short	0x0030


	//----- nvinfo : EIATTR_SW_WAR
	.align		4
.L_13627:
        /*00a4*/ 	.byte	0x04, 0x36
        /*00a6*/ 	.short	(.L_13629 - .L_13628)
.L_13628:
        /*00a8*/ 	.word	0x00000008
.L_13629:


//--------------------- .nv.info.contiguous_min_bool --------------------------
	.section	.nv.info.contiguous_min_bool,"",@"SHT_CUDA_INFO"
	.sectionflags	@""
	.align	4


	//----- nvinfo : EIATTR_CUDA_API_VERSION
	.align		4
        /*0000*/ 	.byte	0x04, 0x37
        /*0002*/ 	.short	(.L_13631 - .L_13630)
.L_13630:
        /*0004*/ 	.word	0x00000082


	//----- nvinfo : EIATTR_KPARAM_INFO
	.align		4
.L_13631:
        /*0008*/ 	.byte	0x04, 0x17
        /*000a*/ 	.short	(.L_13633 - .L_13632)
.L_13632:
        /*000c*/ 	.word	0x00000000
        /*0010*/ 	.short	0x0002
        /*0012*/ 	.short	0x0010
        /*0014*/ 	.byte	0x00, 0xf0, 0x21, 0x00


	//----- nvinfo : EIATTR_KPARAM_INFO
	.align		4
.L_13633:
        /*0018*/ 	.byte	0x04, 0x17
        /*001a*/ 	.short	(.L_13635 - .L_13634)
.L_13634:
        /*001c*/ 	.word	0x00000000
        /*0020*/ 	.short	0x0001
        /*0022*/ 	.short	0x0008
        /*0024*/ 	.byte	0x00, 0xf5, 0x21, 0x00


	//----- nvinfo : EIATTR_KPARAM_INFO
	.align		4
.L_13635:
        /*0028*/ 	.byte	0x04, 0x17
        /*002a*/ 	.short	(.L_13637 - .L_13636)
.L_13636:
        /*002c*/ 	.word	0x00000000
        /*0030*/ 	.short	0x0000
        /*0032*/ 	.short	0x0000
        /*0034*/ 	.byte	0x00, 0xf5, 0x21, 0x00


	//----- nvinfo : EIATTR_SPARSE_MMA_MASK
	.align		4
.L_13637:
        /*0038*/ 	.byte	0x03, 0x50
        /*003a*/ 	.short	0x0000


	//----- nvinfo : EIATTR_MAXREG_COUNT
	.align		4
        /*003c*/ 	.byte	0x03, 0x1b
        /*003e*/ 	.short	0x00ff


	//----- nvinfo : EIATTR_NUM_BARRIERS
	.align		4
        /*0040*/ 	.byte	0x02, 0x4c
        /*0042*/ 	.byte	0x01
	.zero		1


	//----- nvinfo : EIATTR_MERCURY_ISA_VERSION
	.align		4
        /*0044*/ 	.byte	0x03, 0x5f
        /*0046*/ 	.short	0x0101


	//----- nvinfo : EIATTR_VRC_CTA_INIT_COUNT
	.align		4
        /*0048*/ 	.byte	0x02, 0x4a
	.zero		1
	.zero		1


	//----- nvinfo : EIATTR_EXIT_INSTR_OFFSETS
	.align		4
        /*004c*/ 	.byte	0x04, 0x1c
        /*004e*/ 	.short	(.L_13639 - .L_13638)


	//   ....[0]....
.L_13638:
        /*0050*/ 	.word	0x000003b0


	//   ....[1]....
        /*0054*/ 	.word	0x00000670


	//   ....[2]....
        /*0058*/ 	.word	0x00000720


	//----- nvinfo : EIATTR_CRS_STACK_SIZE
	.align		4
.L_13639:
        /*005c*/ 	.byte	0x04, 0x1e
        /*005e*/ 	.short	(.L_13641 - .L_13640)
.L_13640:
        /*0060*/ 	.word	0x00000000


	//----- nvinfo : EIATTR_CBANK_PARAM_SIZE
	.align		4
.L_13641:
        /*0064*/ 	.byte	0x03, 0x19
        /*0066*/ 	.short	0x0018


	//----- nvinfo : EIATTR_PARAM_CBANK
	.align		4
        /*0068*/ 	.byte	0x04, 0x0a
        /*006a*/ 	.short	(.L_13643 - .L_13642)
	.align		4
.L_13642:
        /*006c*/ 	.word	index@(.nv.constant0.contiguous_min_bool)
        /*0070*/ 	.short	0x0380
        /*0072*/ 	.short	0x0018


	//----- nvinfo : EIATTR_SW_WAR
	.align		4
.L_13643:
        /*0074*/ 	.byte	0x04, 0x36
        /*0076*/ 	.short	(.L_13645 - .L_13644)
.L_13644:
        /*0078*/ 	.word	0x00000008
.L_13645:


//--------------------- .nv.info.contiguous_nansum33_bf16 --------------------------
	.section	.nv.info.contiguous_nansum33_bf16,"",@"SHT_CUDA_INFO"
	.sectionflags	@""
	.align	4


	//----- nvinfo : EIATTR_CUDA_API_VERSION
	.align		4
        /*0000*/ 	.byte	0x04, 0x37
        /*0002*/ 	.short	(.L_13647 - .L_13646)
.L_13646:
        /*0004*/ 	.word	0x00000082


	//----- nvinfo : EIATTR_KPARAM_INFO
	.align		4
.L_13647:
        /*0008*/ 	.byte	0x04, 0x17
        /*000a*/ 	.short	(.L_13649 - .L_13648)
.L_13648:
        /*000c*/ 	.word	0x00000000
        /*0010*/ 	.short	0x0004
        /*0012*/ 	.short	0x0020
        /*0014*/ 	.byte	0x00, 0xf0, 0x21, 0x00


	//----- nvinfo : EIATTR_KPARAM_INFO
	.align		4
.L_13649:
        /*0018*/ 	.byte	0x04, 0x17
        /*001a*/ 	.short	(.L_13651 - .L_13650)
.L_13650:
        /*001c*/ 	.word	0x00000000
        /*0020*/ 	.short	0x0003
        /*0022*/ 	.short	0x0018
        /*0024*/ 	.byte	0x00, 0xf0, 0x21, 0x00


	//----- nvinfo : EIATTR_KPARAM_INFO
	.align		4
.L_13651:
        /*0028*/ 	.byte	0x04, 0x17
        /*002a*/ 	.short	(.L_13653 - .L_13652)
.L_13652:
        /*002c*/ 	.word	0x00000000
        /*0030*/ 	.short	0x0002
        /*0032*/ 	.short	0x0010
        /*0034*/ 	.byte	0x00, 0xf0, 0x21, 0x00


	//----- nvinfo : EIATTR_KPARAM_INFO
	.align		4
.L_13653:
        /*0038*/ 	.byte	0x04, 0x17
        /*003a*/ 	.short	(.L_13655 - .L_13654)
.L_13654:
        /*003c*/ 	.word	0x00000000
        /*0040*/ 	.short	0x0001
        /*0042*/ 	.short	0x0008
        /*0044*/ 	.byte	0x00, 0xf5, 0x21, 0x00


	//----- nvinfo : EIATTR_KPARAM_INFO
	.align		4
.L_13655:
        /*0048*/ 	.byte	0x04, 0x17
        /*004a*/ 	.short	(.L_13657 - .L_13656)
.L_13656:
        /*004c*/ 	.word	0x00000000
        /*0050*/ 	.short	0x0000
        /*0052*/ 	.short	0x0000
        /*0054*/ 	.byte	0x00, 0xf5, 0x21, 0x00


	//----- nvinfo : EIATTR_SPARSE_MMA_MASK
	.align		4
.L_13657:
        /*0058*/ 	.byte	0x03, 0x50
        /*005a*/ 	.short	0x0000


	//----- nvinfo : EIATTR_MAXREG_COUNT
	.align		4
        /*005c*/ 	.byte	0x03, 0x1b
        /*005e*/ 	.short	0x00ff


	//----- nvinfo : EIATTR_NUM_BARRIERS
	.align		4
        /*0060*/ 	.byte	0x02, 0x4c
        /*0062*/ 	.byte	0x01
	.zero		1


	//----- nvinfo : EIATTR_MERCURY_ISA_VERSION
	.align		4
        /*0064*/ 	.byte	0x03, 0x5f
        /*0066*/ 	.short	0x0101


	//----- nvinfo : EIATTR_VRC_CTA_INIT_COUNT
	.align		4
        /*0068*/ 	.byte	0x02, 0x4a
	.zero		1
	.zero		1


	//----- nvinfo : EIATTR_EXIT_INSTR_OFFSETS
	.align		4
        /*006c*/ 	.byte	0x04, 0x1c
        /*006e*/ 	.short	(.L_13659 - .L_13658)


	//   ....[0]....
.L_13658:
        /*0070*/ 	.word	0x00000160


	//   ....[1]....
        /*0074*/ 	.word	0x000001f0


	//   ....[2]....
        /*0078*/ 	.word	0x00000b20


	//----- nvinfo : EIATTR_CBANK_PARAM_SIZE
	.align		4
.L_13659:
        /*007c*/ 	.byte	0x03, 0x19
        /*007e*/ 	.short	0x0028


	//----- nvinfo : EIATTR_PARAM_CBANK
	.align		4
        /*0080*/ 	.byte	0x04, 0x0a
        /*0082*/ 	.short	(.L_13661 - .L_13660)
	.align		4
.L_13660:
        /*0084*/ 	.word	index@(.nv.constant0.contiguous_nansum33_bf16)
        /*0088*/ 	.short	0x0380
        /*008a*/ 	.short	0x0028


	//----- nvinfo : EIATTR_SW_WAR
	.align		4
.L_13661:
        /*008c*/ 	.byte	0x04, 0x36
        /*008e*/ 	.short	(.L_13663 - .L_13662)
.L_13662:
        /*0090*/ 	.word	0x00000008
.L_13663:


//--------------------- .nv.info.contiguous_nansum3_bf16 --------------------------
	.section	.nv.info.contiguous_nansum3_bf16,"",@"SHT_CUDA_INFO"
	.sectionflags	@""
	.align	4


	//----- nvinfo : EIATTR_CUDA_API_VERSION
	.align		4
        /*0000*/ 	.byte	0x04, 0x37
        /*0002*/ 	.short	(.L_13665 - .L_13664)
.L_13664:
        /*0004*/ 	.word	0x00000082


	//----- nvinfo : EIATTR_KPARAM_INFO
	.align		4
.L_13665:
        /*0008*/ 	.byte	0x04, 0x17
        /*000a*/ 	.short	(.L_13667 - .L_13666)
.L_13666:
        /*000c*/ 	.word	0x00000000
        /*0010*/ 	.short	0x0006
        /*0012*/ 	.short	0x0030
        /*0014*/ 	.byte	0x00, 0xf0, 0x21, 0x00


	//----- nvinfo : EIATTR_KPARAM_INFO
	.align		4
.L_13667:
        /*0018*/ 	.byte	0x04, 0x17
        /*001a*/ 	.short	(.L_13669 - .L_13668)
.L_13668:
        /*001c*/ 	.word	0x00000000
        /*0020*/ 	.short	0x0005
        /*0022*/ 	.short	0x0028
        /*0024*/ 	.byte	0x00, 0xf0, 0x21, 0x00


	//----- nvinfo : EIATTR_KPARAM_INFO
	.align		4
.L_13669:
        /*0028*/ 	.byte	0x04, 0x17
        /*002a*/ 	.short	(.L_13671 - .L_13670)
.L_13670:
        /*002c*/ 	.word	0x00000000
        /*0030*/ 	.short	0x0004
        /*0032*/ 	.short	0x0020
        /*0034*/ 	.byte	0x00, 0xf0, 0x21, 0x00


	//----- nvinfo : EIATTR_KPARAM_INFO
	.align		4
.L_13671:
        /*0038*/ 	.byte	0x04, 0x17
        /*003a*/ 	.short	(.L_13673 - .L_13672)
.L_13672:
        /*003c*/ 	.word	0x00000000
        /*0040*/ 	.short	0x0003
        /*0042*/ 	.short	0x0018
        /*0044*/ 	.byte	0x00, 0xf5, 0x21, 0x00


	//----- nvinfo : EIATTR_KPARAM_INFO
	.align		4
.L_13673:
        /*0048*/ 	.byte	0x04, 0x17
        /*004a*/ 	.short	(.L_13675 - .L_13674)
.L_13674:
        /*004c*/ 	.word	0x00000000
        /*0050*/ 	.short	0x0002
        /*0052*/ 	.short	0x0010
        /*0054*/ 	.byte	0x00, 0xf5, 0x21, 0x00


	//----- nvinfo : EIATTR_KPARAM_INFO
	.align		4
.L_13675:
        /*0058*/ 	.byte	0x04, 0x17
        /*005a*/ 	.short	(.L_13677 - .L_13676)
.L_13676:
        /*005c*/ 	.word	0x00000000
        /*0060*/ 	.short	0x0001
        /*0062*/ 	.short	0x0008
        /*0064*/ 	.byte	0x00, 0xf5, 0x21, 0x00


	//----- nvinfo : EIATTR_KPARAM_INFO
	.align		4
.L_13677:
        /*0068*/ 	.byte	0x04, 0x17
        /*006a*/ 	.short	(.L_13679 - .L_13678)
.L_13678:
        /*006c*/ 	.word	0x00000000
        /*0070*/ 	.short	0x0000
        /*0072*/ 	.short	0x0000
        /*0074*/ 	.byte	0x00, 0xf5, 0x21, 0x00


	//----- nvinfo : EIATTR_SPARSE_MMA_MASK
	.align		4
.L_13679:
        /*0078*/ 	.byte	0x03, 0x50
        /*007a*/ 	.short	0x0000


	//----- nvinfo : EIATTR_MAXREG_COUNT
	.align		4
        /*007c*/ 	.byte	0x03, 0x1b
        /*007e*/ 	.short	0x00ff


	//----- nvinfo : EIATTR_NUM_BARRIERS
	.align		4
        /*0080*/ 	.byte	0x02, 0x4c
        /*0082*/ 	.byte	0x01
	.zero		1


	//----- nvinfo : EIATTR_MERCURY_ISA_VERSION
	.align		4
        /*0084*/ 	.byte	0x03, 0x5f
        /*0086*/ 	.short	0x0101


	//----- nvinfo : EIATTR_VRC_CTA_INIT_COUNT
	.align		4
        /*0088*/ 	.byte	0x02, 0x4a
	.zero		1
	.zero		1


	//----- nvinfo : EIATTR_EXIT_INSTR_OFFSETS
	.align		4
        /*008c*/ 	.byte	0x04, 0x1c
        /*008e*/ 	.short	(.L_13681 - .L_13680)


	//   ....[0]....
.L_13680:
        /*0090*/ 	.word	0x00000160


	//   ....[1]....
        /*0094*/ 	.word	0x00003120


	//   ....[2]....
        /*0098*/ 	.word	0x00003ac0


	//----- nvinfo : EIATTR_CRS_STACK_SIZE
	.align		4
.L_13681:
        /*009c*/ 	.byte	0x04, 0x1e
        /*009e*/ 	.short	(.L_13683 - .L_13682)
.L_13682:
        /*00a0*/ 	.word	0x00000000


	//----- nvinfo : EIATTR_CBANK_PARAM_SIZE
	.align		4
.L_13683:
        /*00a4*/ 	.byte	0x03, 0x19
        /*00a6*/ 	.short	0x0038


	//----- nvinfo : EIATTR_PARAM_CBANK
	.align		4
        /*00a8*/ 	.byte	0x04, 0x0a
        /*00aa*/ 	.short	(.L_13685 - .L_13684)
	.align		4
.L_13684:
        /*00ac*/ 	.word	index@(.nv.constant0.contiguous_nansum3_bf16)
        /*00b0*/ 	.short	0x0380
        /*00b2*/ 	.short	0x0038


	//----- nvinfo : EIATTR_SW_WAR
	.align		4
.L_13685:
        /*00b4*/ 	.byte	0x04, 0x36
        /*00b6*/ 	.short	(.L_13687 - .L_13686)
.L_13686:
        /*00b8*/ 	.word	0x00000008
.L_13687:


//--------------------- .nv.info.contiguous_nansum22_bf16 --------------------------
	.section	.nv.info.contiguous_nansum22_bf16,"",@"SHT_CUDA_INFO"
	.sectionflags	@""
	.align	4


	//----- nvinfo : EIATTR_CUDA_API_VERSION
	.align		4
        /*0000*/ 	.byte	0x04, 0x37
        /*0002*/ 	.short	(.L_13689 - .L_13688)
.L_13688:
        /*0004*/ 	.word	0x00000082


	//----- nvinfo : EIATTR_KPARAM_INFO
	.align		4
.L_13689:
        /*0008*/ 	.byte	0x04, 0x17
        /*000a*/ 	.short	(.L_13691 - .L_13690)
.L_13690:
        /*000c*/ 	.word	0x00000000
        /*0010*/ 	.short	0x0003
        /*0012*/ 	.short	0x0018
        /*0014*/ 	.byte	0x00, 0xf0, 0x21, 0x00


	//----- nvinfo : EIATTR_KPARAM_INFO
	.align		4
.L_13691:
        /*0018*/ 	.byte	0x04, 0x17
        /*001a*/ 	.short	(.L_13693 - .L_13692)
.L_13692:
        /*001c*/ 	.word	0x00000000
        /*0020*/ 	.short	0x0002
        /*0022*/ 	.short	0x0010
        /*0024*/ 	.byte	0x00, 0xf0, 0x21, 0x00


	//----- nvinfo : EIATTR_KPARAM_INFO
	.align		4
.L_13693:
        /*0028*/ 	.byte	0x04, 0x17
        /*002a*/ 	.short	(.L_13695 - .L_13694)
.L_13694:
        /*002c*/ 	.word	0x00000000
        /*0030*/ 	.short	0x0001
        /*0032*/ 	.short	0x0008
        /*0034*/ 	.byte	0x00, 0xf5, 0x21, 0x00


	//----- nvinfo : EIATTR_KPARAM_INFO
	.align		4
.L_13695:
        /*0038*/ 	.byte	0x04, 0x17
        /*003a*/ 	.short	(.L_13697 - .L_13696)
.L_13696:
        /*003c*/ 	.word	0x00000000
        /*0040*/ 	.short	0x0000
        /*0042*/ 	.short	0x0000
        /*0044*/ 	.byte	0x00, 0xf5, 0x21, 0x00


	//----- nvinfo : EIATTR_SPARSE_MMA_MASK
	.align		4
.L_13697:
        /*0048*/ 	.byte	0x03, 0x50
        /*004a*/ 	.short	0x0000


	//----- nvinfo : EIATTR_MAXREG_COUNT
	.align		4
        /*004c*/ 	.byte	0x03, 0x1b
        /*004e*/ 	.short	0x00ff


	//----- nvinfo : EIATTR_NUM_BARRIERS
	.align		4
        /*0050*/ 	.byte	0x02, 0x4c
        /*0052*/ 	.byte	0x01
	.zero		1


	//----- nvinfo : EIATTR_MERCURY_ISA_VERSION
	.align		4
        /*0054*/ 	.byte	0x03, 0x5f
        /*0056*/ 	.short	0x0101


	//----- nvinfo : EIATTR_VRC_CTA_INIT_COUNT
	.align		4
        /*0058*/ 	.byte	0x02, 0x4a
	.zero		1
	.zero		1


	//----- nvinfo : EIATTR_EXIT_INSTR_OFFSETS
	.align		4
        /*005c*/ 	.byte	0x04, 0x1c
        /*005e*/ 	.short	(.L_13699 - .L_13698)


	//   ....[0]....
.L_13698:
        /*0060*/ 	.word	0x00000410


	//   ....[1]....
        /*0064*/ 	.word	0x00000560


	//   ....[2]....
        /*0068*/ 	.word	0x00000670


	//----- nvinfo : EIATTR_CRS_STACK_SIZE
	.align		4
.L_13699:
        /*006c*/ 	.byte	0x04, 0x1e
        /*006e*/ 	.short	(.L_13701 - .L_13700)
.L_13700:
        /*0070*/ 	.word	0x00000000


	//----- nvinfo : EIATTR_CBANK_PARAM_SIZE
	.align		4
.L_13701:
        /*0074*/ 	.byte	0x03, 0x19
        /*0076*/ 	.short	0x0020


	//----- nvinfo : EIATTR_PARAM_CBANK
	.align		4
        /*0078*/ 	.byte	0x04, 0x0a
        /*007a*/ 	.short	(.L_13703 - .L_13702)
	.align		4
.L_13702:
        /*007c*/ 	.word	index@(.nv.constant0.contiguous_nansum22_bf16)
        /*0080*/ 	.short	0x0380
        /*0082*/ 	.short	0x0020


	//----- nvinfo : EIATTR_SW_WAR
	.align		4
.L_13703:
        /*0084*/ 	.byte	0x04, 0x36
        /*0086*/ 	.short	(.L_13705 - .L_13704)
.L_13704:
        /*0088*/ 	.word	0x00000008
.L_13705:


//--------------------- .nv.info.contiguous_nansum2_bf16 --------------------------
	.section	.nv.info.contiguous_nansum2_bf16,"",@"SHT_CUDA_INFO"
	.sectionflags	@""
	.align	4


	//----- nvinfo : EIATTR_CUDA_API_VERSION
	.align		4
        /*0000*/ 	.byte	0x04, 0x37
        /*0002*/ 	.short	(.L_13707 - .L_13706)
.L_13706:
        /*0004*/ 	.word	0x00000082


	//----- nvinfo : EIATTR_KPARAM_INFO
	.align		4
.L_13707:
        /*0008*/ 	.byte	0x04, 0x17
        /*000a*/ 	.short	(.L_13709 - .L_13708)
.L_13708:
        /*000c*/ 	.word	0x00000000
        /*0010*/ 	.short	0x0006
        /*0012*/ 	.short	0x0030
        /*0014*/ 	.byte	0x00, 0xf0, 0x21, 0x00


	//----- nvinfo : EIATTR_KPARAM_INFO
	.align		4
.L_13709:
        /*0018*/ 	.byte	0x04, 0x17
        /*001a*/ 	.short	(.L_13711 - .L_13710)
.L_13710:
        /*001c*/ 	.word	0x00000000
        /*0020*/ 	.short	0x0005
        /*0022*/ 	.short	0x0028
        /*0024*/ 	.byte	0x00, 0xf0, 0x21, 0x00


	//----- nvinfo : EIATTR_KPARAM_INFO
	.align		4
.L_13711:
        /*0028*/ 	.byte	0x04, 0x17
        /*002a*/ 	.short	(.L_13713 - .L_13712)
.L_13712:
        /*002c*/ 	.word	0x00000000
        /*0030*/ 	.short	0x0004
        /*0032*/ 	.short	0x0020
        /*0034*/ 	.byte	0x00, 0xf0, 0x21, 0x00


	//----- nvinfo : EIATTR_KPARAM_INFO
	.align		4
.L_13713:
        /*0038*/ 	.byte	0x04, 0x17
        /*003a*/ 	.short	(.L_13715 - .L_13714)
.L_13714:
        /*003c*/ 	.word	0x00000000
        /*0040*/ 	.short	0x0003
        /*0042*/ 	.short	0x0018
        /*0044*/ 	.byte	0x00, 0xf5, 0x21, 0x00


	//----- nvinfo : EIATTR_KPARAM_INFO
	.align		4
.L_13715:
        /*0048*/ 	.byte	0x04, 0x17
        /*004a*/ 	.short	(.L_13717 - .L_13716)
.L_13716:
        /*004c*/ 	.word	0x00000000
        /*0050*/ 	.short	0x0002
        /*0052*/ 	.short	0x0010
        /*0054*/ 	.byte	0x00, 0xf5, 0x21, 0x00


	//----- nvinfo : EIATTR_KPARAM_INFO
	.align		4
.L_13717:
        /*0058*/ 	.byte	0x04, 0x17
        /*005a*/ 	.short	(.L_13719 - .L_13718)
.L_13718:
        /*005c*/ 	.word	0x00000000
        /*0060*/ 	.short	0x0001
        /*0062*/ 	.short	0x0008
        /*0064*/ 	.byte	0x00, 0xf5, 0x21, 0x00


	//----- nvinfo : EIATTR_KPARAM_INFO
	.align		4
.L_13719:
        /*0068*/ 	.byte	0x04, 0x17
        /*006a*/ 	.short	(.L_13721 - .L_13720)
.L_13720:
        /*006c*/ 	.word	0x00000000
        /*0070*/ 	.short	0x0000
        /*0072*/ 	.short	0x0000
        /*0074*/ 	.byte	0x00, 0xf5, 0x21, 0x00


	//----- nvinfo : EIATTR_SPARSE_MMA_MASK
	.align		4
.L_13721:
        /*0078*/ 	.byte	0x03, 0x50
        /*007a*/ 	.short	0x0000


	//----- nvinfo : EIATTR_MAXREG_COUNT
	.align		4
        /*007c*/ 	.byte	0x03, 0x1b
        /*007e*/ 	.short	0x00ff


	//----- nvinfo : EIATTR_NUM_BARRIERS
	.align		4
        /*0080*/ 	.byte	0x02, 0x4c
        /*0082*/ 	.byte	0x01
	.zero		1


	//----- nvinfo : EIATTR_MERCURY_ISA_VERSION
	.align		4
        /*0084*/ 	.byte	0x03, 0x5f
        /*0086*/ 	.short	0x0101


	//----- nvinfo : EIATTR_VRC_CTA_INIT_COUNT
	.align		4
        /*0088*/ 	.byte	0x02, 0x4a
	.zero		1
	.zero		1


	//----- nvinfo : EIATTR_EXIT_INSTR_OFFSETS
	.align		4
        /*008c*/ 	.byte	0x04, 0x1c
        /*008e*/ 	.short	(.L_13723 - .L_13722)


	//   ....[0]....
.L_13722:
        /*0090*/ 	.word	0x00006800


	//   ....[1]....
        /*0094*/ 	.word	0x00006950


	//   ....[2]....
        /*0098*/ 	.word	0x00006a60


	//----- nvinfo : EIATTR_CRS_STACK_SIZE
	.align		4
.L_13723:
        /*009c*/ 	.byte	0x04, 0x1e
        /*009e*/ 	.short	(.L_13725 - .L_13724)
.L_13724:
        /*00a0*/ 	.word	0x00000000


	//----- nvinfo : EIATTR_CBANK_PARAM_SIZE
	.align		4
.L_13725:
        /*00a4*/ 	.byte	0x03, 0x19
        /*00a6*/ 	.short	0x0038


	//----- nvinfo : EIATTR_PARAM_CBANK
	.align		4
        /*00a8*/ 	.byte	0x04, 0x0a
        /*00aa*/ 	.short	(.L_13727 - .L_13726)
	.align		4
.L_13726:
        /*00ac*/ 	.word	index@(.nv.constant0.contiguous_nansum2_bf16)
        /*00b0*/ 	.short	0x0380
        /*00b2*/ 	.short	0x0038


	//----- nvinfo : EIATTR_SW_WAR
	.align		4
.L_13727:
        /*00b4*/ 	.byte	0x04, 0x36
        /*00b6*/ 	.short	(.L_13729 - .L_13728)
.L_13728:
        /*00b8*/ 	.word	0x00000008
.L_13729:


//--------------------- .nv.info.uncontiguous_nansum_bf16 --------------------------
	.section	.nv.info.uncontiguous_nansum_bf16,"",@"SHT_CUDA_INFO"
	.sectionflags	@""
	.align	4


	//----- nvinfo : EIATTR_CUDA_API_VERSION
	.align		4
        /*0000*/ 	.byte	0x04, 0x37
        /*0002*/ 	.short	(.L_13731 - .L_13730)
.L_13730:
        /*0004*/ 	.word	0x00000082


	//----- nvinfo : EIATTR_KPARAM_INFO
	.align		4
.L_13731:
        /*0008*/ 	.byte	0x04, 0x17
        /*000a*/ 	.short	(.L_13733 - .L_13732)
.L_13732:
        /*000c*/ 	.word	0x00000000
        /*0010*/ 	.short	0x0005
        /*0012*/ 	.short	0x0028
        /*0014*/ 	.byte	0x00, 0xf0, 0x21, 0x00


	//----- nvinfo : EIATTR_KPARAM_INFO
	.align		4
.L_13733:
        /*0018*/ 	.byte	0x04, 0x17
        /*001a*/ 	.short	(.L_13735 - .L_13734)
.L_13734:
        /*001c*/ 	.word	0x00000000
        /*0020*/ 	.short	0x0004
        /*0022*/ 	.short	0x0020
        /*0024*/ 	.byte	0x00, 0xf0, 0x21, 0x00


	//----- nvinfo : EIATTR_KPARAM_INFO
	.align		4
.L_13735:
        /*0028*/ 	.byte	0x04, 0x17
        /*002a*/ 	.short	(.L_13737 - .L_13736)
.L_13736:
        /*002c*/ 	.word	0x00000000
        /*0030*/ 	.short	0x0003
        /*0032*/ 	.short	0x0018
        /*0034*/ 	.byte	0x00, 0xf5, 0x21, 0x00


	//----- nvinfo : EIATTR_KPARAM_INFO
	.align		4
.L_13737:
        /*0038*/ 	.byte	0x04, 0x17
        /*003a*/ 	.short	(.L_13739 - .L_13738)
.L_13738:
        /*003c*/ 	.word	0x00000000
        /*0040*/ 	.short	0x0002
        /*0042*/ 	.short	0x0010
        /*0044*/ 	.byte	0x00, 0xf5, 0x21, 0x00


	//----- nvinfo : EIATTR_KPARAM_INFO
	.align		4
.L_13739:
        /*0048*/ 	.byte	0x04, 0x17
        /*004a*/ 	.short	(.L_13741 - .L_13740)
.L_13740:
        /*004c*/ 	.word	0x00000000
        /*0050*/ 	.short	0x0001
        /*0052*/ 	.short	0x0008
        /*0054*/ 	.byte	0x00, 0xf5, 0x21, 0x00


	//----- nvinfo : EIATTR_KPARAM_INFO
	.align		4
.L_13741:
        /*0058*/ 	.byte	0x04, 0x17
        /*005a*/ 	.short	(.L_13743 - .L_13742)
.L_13742:
        /*005c*/ 	.word	0x00000000
        /*0060*/ 	.short	0x0000
        /*0062*/ 	.short	0x0000
        /*0064*/ 	.byte	0x00, 0xf5, 0x21, 0x00


	//----- nvinfo : EIATTR_SPARSE_MMA_MASK
	.align		4
.L_13743:
        /*0068*/ 	.byte	0x03, 0x50
        /*006a*/ 	.short	0x0000


	//----- nvinfo : EIATTR_MAXREG_COUNT
	.align		4
        /*006c*/ 	.byte	0x03, 0x1b
        /*006e*/ 	.short	0x00ff


	//----- nvinfo : EIATTR_NUM_BARRIERS
	.align		4
        /*0070*/ 	.byte	0x02, 0x4c
        /*0072*/ 	.byte	0x01
	.zero		1


	//----- nvinfo : EIATTR_MERCURY_ISA_VERSION
	.align		4
        /*0074*/ 	.byte	0x03, 0x5f
        /*0076*/ 	.short	0x0101


	//----- nvinfo : EIATTR_INT_WARP_WIDE_INSTR_OFFSETS
	.align		4
        /*0078*/ 	.byte	0x04, 0x31
        /*007a*/ 	.short	(.L_13745 - .L_13744)


	//   ....[0]....
.L_13744:
        /*007c*/ 	.word	0x00006650


	//----- nvinfo : EIATTR_VRC_CTA_INIT_COUNT
	.align		4
.L_13745:
        /*0080*/ 	.byte	0x02, 0x4a
	.zero		1
	.zero		1


	//----- nvinfo : EIATTR_EXIT_INSTR_OFFSETS
	.align		4
        /*0084*/ 	.byte	0x04, 0x1c
        /*0086*/ 	.short	(.L_13747 - .L_13746)


	//   ....[0]....
.L_13746:
        /*0088*/ 	.word	0x000066f0


	//   ....[1]....
        /*008c*/ 	.word	0x00006840


	//   ....[2]....
        /*0090*/ 	.word	0x000068c0


	//----- nvinfo : EIATTR_CRS_STACK_SIZE
	.align		4
.L_13747:
        /*0094*/ 	.byte	0x04, 0x1e
        /*0096*/ 	.short	(.L_13749 - .L_13748)
.L_13748:
        /*0098*/ 	.word	0x00000000


	//----- nvinfo : EIATTR_CBANK_PARAM_SIZE
	.align		4
.L_13749:
        /*009c*/ 	.byte	0x03, 0x19
        /*009e*/ 	.short	0x0030


	//----- nvinfo : EIATTR_PARAM_CBANK
	.align		4
        /*00a0*/ 	.byte	0x04, 0x0a
        /*00a2*/ 	.short	(.L_13751 - .L_13750)
	.align		4
.L_13750:
        /*00a4*/ 	.word	index@(.nv.constant0.uncontiguous_nansum_bf16)
        /*00a8*/ 	.short	0x0380
        /*00aa*/ 	.short	0x0030


	//----- nvinfo : EIATTR_SW_WAR
	.align		4
.L_13751:
        /*00ac*/ 	.byte	0x04, 0x36
        /*00ae*/ 	.short	(.L_13753 - .L_13752)
.L_13752:
        /*00b0*/ 	.word	0x00000008
.L_13753:


//--------------------- .nv.info.contiguous_nansum_bf16 --------------------------
	.section	.nv.info.contiguous_nansum_bf16,"",@"SHT_CUDA_INFO"
	.sectionflags	@""
	.align	4


	//----- nvinfo : EIATTR_CUDA_API_VERSION
	.align		4
        /*0000*/ 	.byte	0x04, 0x37
        /*0002*/ 	.short	(.L_13755 - .L_13754)
.L_13754:
        /*0004*/ 	.word	0x00000082


	//----- nvinfo : EIATTR_KPARAM_INFO
	.align		4
.L_13755:
        /*0008*/ 	.byte	0x04, 0x17
        /*000a*/ 	.short	(.L_13757 - .L_13756)
.L_13756:
        /*000c*/ 	.word	0x00000000
        /*0010*/ 	.short	0x0002
        /*0012*/ 	.short	0x0010
        /*0014*/ 	.byte	0x00, 0xf0, 0x21, 0x00


	//----- nvinfo : EIATTR_KPARAM_INFO
	.align		4
.L_13757:
        /*0018*/ 	.byte	0x04, 0x17
        /*001a*/ 	.short	(.L_13759 - .L_13758)
.L_13758:
        /*001c*/ 	.word	0x00000000
        /*0020*/ 	.short	0x0001
        /*0022*/ 	.short	0x0008
        /*0024*/ 	.byte	0x00, 0xf5, 0x21, 0x00


	//----- nvinfo : EIATTR_KPARAM_INFO
	.align		4
.L_13759:
        /*0028*/ 	.byte	0x04, 0x17
        /*002a*/ 	.short	(.L_13761 - .L_13760)
.L_13760:
        /*002c*/ 	.word	0x00000000
        /*0030*/ 	.short	0x0000
        /*0032*/ 	.short	0x0000
        /*0034*/ 	.byte	0x00, 0xf5, 0x21, 0x00


	//----- nvinfo : EIATTR_SPARSE_MMA_MASK
	.align		4
.L_13761:
        /*0038*/ 	.byte	0x03, 0x50
        /*003a*/ 	.short	0x0000


	//----- nvinfo : EIATTR_MAXREG_COUNT
	.align		4
        /*003c*/ 	.byte	0x03, 0x1b
        /*003e*/ 	.short	0x00ff


	//----- nvinfo : EIATTR_NUM_BARRIERS
	.align		4
        /*0040*/ 	.byte	0x02, 0x4c
        /*0042*/ 	.byte	0x01
	.zero		1


	//----- nvinfo : EIATTR_MERCURY_ISA_VERSION
	.align		4
        /*0044*/ 	.byte	0x03, 0x5f
        /*0046*/ 	.short	0x0101


	//----- nvinfo : EIATTR_INT_WARP_WIDE_INSTR_OFFSETS
	.align		4
        /*0048*/ 	.byte	0x04, 0x31
        /*004a*/ 	.short	(.L_13763 - .L_13762)


	//   ....[0]....
.L_13762:
        /*004c*/ 	.word	0x000002b0


	//----- nvinfo : EIATTR_VRC_CTA_INIT_COUNT
	.align		4
.L_13763:
        /*0050*/ 	.byte	0x02, 0x4a
	.zero		1
	.zero		1


	//----- nvinfo : EIATTR_EXIT_INSTR_OFFSETS
	.align		4
        /*0054*/ 	.byte	0x04, 0x1c
        /*0056*/ 	.short	(.L_13765 - .L_13764)


	//   ....[0]....
.L_13764:
        /*0058*/ 	.word	0x00000350


	//   ....[1]....
        /*005c*/ 	.word	0x000004a0


	//   ....[2]....
        /*0060*/ 	.word	0x00000520


	//----- nvinfo : EIATTR_CRS_STACK_SIZE
	.align		4
.L_13765:
        /*0064*/ 	.byte	0x04, 0x1e
        /*0066*/ 	.short	(.L_13767 - .L_13766)
.L_13766:
        /*0068*/ 	.word	0x00000000


	//----- nvinfo : EIATTR_CBANK_PARAM_SIZE
	.align		4
.L_13767:
        /*006c*/ 	.byte	0x03, 0x19
        /*006e*/ 	.short	0x0018


	//----- nvinfo : EIATTR_PARAM_CBANK
	.align		4
        /*0070*/ 	.byte	0x04, 0x0a
        /*0072*/ 	.short	(.L_13769 - .L_13768)
	.align		4
.L_13768:
        /*0074*/ 	.word	index@(.nv.constant0.contiguous_nansum_bf16)
        /*0078*/ 	.short	0x0380
        /*007a*/ 	.short	0x0018


	//----- nvinfo : EIATTR_SW_WAR
	.align		4
.L_13769:
        /*007c*/ 	.byte	0x04, 0x36
        /*007e*/ 	.short	(.L_13771 - .L_13770)
.L_13770:
        /*0080*/ 	.word	0x00000008
.L_13771:


//--------------------- .nv.info.contiguous_nansum33_f16 --------------------------
	.section	.nv.info.contiguous_nansum33_f16,"",@"SHT_CUDA_INFO"
	.sectionflags	@""
	.align	4


	//----- nvinfo : EIATTR_CUDA_API_VERSION
	.align		4
        /*0000*/ 	.byte	0x04, 0x37
        /*0002*/ 	.short	(.L_13773 - .L_13772)
.L_13772:
        /*0004*/ 	.word	0x00000082


	//----- nvinfo : EIATTR_KPARAM_INFO
	.align		4
.L_13773:
        /*0008*/ 	.byte	0x04, 0x17
        /*000a*/ 	.short	(.L_13775 - .L_13774)
.L_13774:
        /*000c*/ 	.word	0x00000000
        /*0010*/ 	.short	0x0004
        /*0012*/ 	.short	0x0020
        /*0014*/ 	.byte	0x00, 0xf0, 0x21, 0x00


	//----- nvinfo : EIATTR_KPARAM_INFO
	.align		4
.L_13775:
        /*0018*/ 	.byte	0x04, 0x17
        /*001a*/ 	.short	(.L_13777 - .L_13776)
.L_13776:
        /*001c*/ 	.word	0x00000000
        /*0020*/ 	.short	0x0003
        /*0022*/ 	.short	0x0018
        /*0024*/ 	.byte	0x00, 0xf0, 0x21, 0x00


	//----- nvinfo : EIATTR_KPARAM_INFO
	.align		4
.L_13777:
        /*0028*/ 	.byte	0x04, 0x17
        /*002a*/ 	.short	(.L_13779 - .L_13778)
.L_13778:
        /*002c*/ 	.word	0x00000000
        /*0030*/ 	.short	0x0002
        /*0032*/ 	.short	0x0010
        /*0034*/ 	.byte	0x00, 0xf0, 0x21, 0x00


	//----- nvinfo : EIATTR_KPARAM_INFO
	.align		4
.L_13779:
        /*0038*/ 	.byte	0x04, 0x17
        /*003a*/ 	.short	(.L_13781 - .L_13780)
.L_13780:
        /*003c*/ 	.word	0x00000000
        /*0040*/ 	.short	0x0001
        /*0042*/ 	.short	0x0008
        /*0044*/ 	.byte	0x00, 0xf5, 0x21, 0x00


	//----- nvinfo : EIATTR_KPARAM_INFO
	.align		4
.L_13781:
        /*0048*/ 	.byte	0x04, 0x17
        /*004a*/ 	.short	(.L_13783 - .L_13782)
.L_13782:
        /*004c*/ 	.word	0x00000000
        /*0050*/ 	.short	0x0000
        /*0052*/ 	.short	0x0000
        /*0054*/ 	.byte	0x00, 0xf5, 0x21, 0x00


	//----- nvinfo : EIATTR_SPARSE_MMA_MASK
	.align		4
.L_13783:
        /*0058*/ 	.byte	0x03, 0x50
        /*005a*/ 	.short	0x0000


	//----- nvinfo : EIATTR_MAXREG_COUNT
	.align		4
        /*005c*/ 	.byte	0x03, 0x1b
        /*005e*/ 	.short	0x00ff


	//----- nvinfo : EIATTR_NUM_BARRIERS
	.align		4
        /*0060*/ 	.byte	0x02, 0x4c
        /*0062*/ 	.byte	0x01
	.zero		1


	//----- nvinfo : EIATTR_MERCURY_ISA_VERSION
	.align		4
        /*0064*/ 	.byte	0x03, 0x5f
        /*0066*/ 	.short	0x0101


	//----- nvinfo : EIATTR_VRC_CTA_INIT_COUNT
	.align		4
        /*0068*/ 	.byte	0x02, 0x4a
	.zero		1
	.zero		1


	//----- nvinfo : EIATTR_EXIT_INSTR_OFFSETS
	.align		4
        /*006c*/ 	.byte	0x04, 0x1c
        /*006e*/ 	.short	(.L_13785 - .L_13784)


	//   ....[0]....
.L_13784:
        /*0070*/ 	.word	0x00000150


	//   ....[1]....
        /*0074*/ 	.word	0x000001e0


	//   ....[2]....
        /*0078*/ 	.word	0x00000b10


	//----- nvinfo : EIATTR_CBANK_PARAM_SIZE
	.align		4
.L_13785:
        /*007c*/ 	.byte	0x03, 0x19
        /*007e*/ 	.short	0x0028


	//----- nvinfo : EIATTR_PARAM_CBANK
	.align		4
        /*0080*/ 	.byte	0x04, 0x0a
        /*0082*/ 	.short	(.L_13787 - .L_13786)
	.align		4
.L_13786:
        /*0084*/ 	.word	index@(.nv.constant0.contiguous_nansum33_f16)
        /*0088*/ 	.short	0x0380
        /*008a*/ 	.short	0x0028


	//----- nvinfo : EIATTR_SW_WAR
	.align		4
.L_13787:
        /*008c*/ 	.byte	0x04, 0x36
        /*008e*/ 	.short	(.L_13789 - .L_13788)
.L_13788:
        /*0090*/ 	.word	0x00000008
.L_13789:


//--------------------- .nv.info.contiguous_nansum3_f16 --------------------------
	.section	.nv.info.contiguous_nansum3_f16,"",@"SHT_CUDA_INFO"
	.sectionflags	@""
	.align	4


	//----- nvinfo : EIATTR_CUDA_API_VERSION
	.align		4
        /*0000*/ 	.byte	0x04, 0x37
        /*0002*/ 	.short	(.L_13791 - .L_13790)
.L_13790:
        /*0004*/ 	.word	0x00000082


	//----- nvinfo : EIATTR_KPARAM_INFO
	.align		4
.L_13791:
        /*0008*/ 	.byte	0x04, 0x17
        /*000a*/ 	.short	(.L_13793 - .L_13792)
.L_13792:
        /*000c*/ 	.word	0x00000000
        /*0010*/ 	.short	0x0006
        /*0012*/ 	.short	0x0030
        /*0014*/ 	.byte	0x00, 0xf0, 0x21, 0x00


	//----- nvinfo : EIATTR_KPARAM_INFO
	.align		4
.L_13793:
        /*0018*/ 	.byte	0x04, 0x17
        /*001a*/ 	.short	(.L_13795 - .L_13794)
.L_13794:
        /*001c*/ 	.word	0x00000000
        /*0020*/ 	.short	0x0005
        /*0022*/ 	.short	0x0028
        /*0024*/ 	.byte	0x00, 0xf0, 0x21, 0x00


	//----- nvinfo : EIATTR_KPARAM_INFO
	.align		4
.L_13795:
        /*0028*/ 	.byte	0x04, 0x17
        /*002a*/ 	.short	(.L_13797 - .L_13796)
.L_13796:
        /*002c*/ 	.word	0x00000000
        /*0030*/ 	.short	0x0004
        /*0032*/ 	.short	0x0020
        /*0034*/ 	.byte	0x00, 0xf0, 0x21, 0x00


	//----- nvinfo : EIATTR_KPARAM_INFO
	.align		4
.L_13797:
        /*0038*/ 	.byte	0x04, 0x17
        /*003a*/ 	.short	(.L_13799 - .L_13798)
.L_13798:
        /*003c*/ 	.word	0x00000000
        /*0040*/ 	.short	0x0003
        /*0042*/ 	.short	0x0018
        /*0044*/ 	.byte	0x00, 0xf5, 0x21, 0x00


	//----- nvinfo : EIATTR_KPARAM_INFO
	.align		4
.L_13799:
        /*0048*/ 	.byte	0x04, 0x17
        /*004a*/ 	.short	(.L_13801 - .L_13800)
.L_13800:
        /*004c*/ 	.word	0x00000000
        /*0050*/ 	.short	0x0002
        /*0052*/ 	.short	0x0010
        /*0054*/ 	.byte	0x00, 0xf5, 0x21, 0x00


	//----- nvinfo : EIATTR_KPARAM_INFO
	.align		4
.L_13801:
        /*0058*/ 	.byte	0x04, 0x17
        /*005a*/ 	.short	(.L_13803 - .L_13802)
.L_13802:
        /*005c*/ 	.word	0x00000000
        /*0060*/ 	.short	0x0001
        /*0062*/ 	.short	0x0008
        /*0064*/ 	.byte	0x00, 0xf5, 0x21, 0x00


	//----- nvinfo : EIATTR_KPARAM_INFO
	.align		4
.L_13803:
        /*0068*/ 	.byte	0x04, 0x17
        /*006a*/ 	.short	(.L_13805 - .L_13804)
.L_13804:
        /*006c*/ 	.word	0x00000000
        /*0070*/ 	.short	0x0000
        /*0072*/ 	.short	0x0000
        /*0074*/ 	.byte	0x00, 0xf5, 0x21, 0x00


	//----- nvinfo : EIATTR_SPARSE_MMA_MASK
	.align		4
.L_13805:
        /*0078*/ 	.byte	0x03, 0x50
        /*007a*/ 	.short	0x0000


	//----- nvinfo : EIATTR_MAXREG_COUNT
	.align		4
        /*007c*/ 	.byte	0x03, 0x1b
        /*007e*/ 	.short	0x00ff


	//----- nvinfo : EIATTR_NUM_BARRIERS
	.align		4
        /*0080*/ 	.byte	0x02, 0x4c
        /*0082*/ 	.byte	0x01
	.zero		1


	//----- nvinfo : EIATTR_MERCURY_ISA_VERSION
	.align		4
        /*0084*/ 	.byte	0x03, 0x5f
        /*0086*/ 	.short	0x0101


	//----- nvinfo : EIATTR_VRC_CTA_INIT_COUNT
	.align		4
        /*0088*/ 	.byte	0x02, 0x4a
	.zero		1
	.zero		1


	//----- nvinfo : EIATTR_EXIT_INSTR_OFFSETS
	.align		4
        /*008c*/ 	.byte	0x04, 0x1c
        /*008e*/ 	.short	(.L_13807 - .L_13806)


	//   ....[0]....
.L_13806:
        /*0090*/ 	.word	0x00000150


	//   ....[1]....
        /*0094*/ 	.word	0x00003110


	//   ....[2]....
        /*0098*/ 	.word	0x00003ab0


	//----- nvinfo : EIATTR_CRS_STACK_SIZE
	.align		4
.L_13807:
        /*009c*/ 	.byte	0x04, 0x1e
        /*009e*/ 	.short	(.L_13809 - .L_13808)
.L_13808:
        /*00a0*/ 	.word	0x00000000


	//----- nvinfo : EIATTR_CBANK_PARAM_SIZE
	.align		4
.L_13809:
        /*00a4*/ 	.byte	0x03, 0x19
        /*00a6*/ 	.short	0x0038


	//----- nvinfo : EIATTR_PARAM_CBANK
	.align		4
        /*00a8*/ 	.byte	0x04, 0x0a
        /*00aa*/ 	.short	(.L_13811 - .L_13810)
	.align		4
.L_13810:
        /*00ac*/ 	.word	index@(.nv.constant0.contiguous_nansum3_f16)
        /*00b0*/ 	.short	0x0380
        /*00b2*/ 	.short	0x0038


	//----- nvinfo : EIATTR_SW_WAR
	.align		4
.L_13811:
        /*00b4*/ 	.byte	0x04, 0x36
        /*00b6*/ 	.short	(.L_13813 - .L_13812)
.L_13812:
        /*00b8*/ 	.word	0x00000008
.L_13813:


//--------------------- .nv.info.contiguous_nansum22_f16 --------------------------
	.section	.nv.info.contiguous_nansum22_f16,"",@"SHT_CUDA_INFO"
	.sectionflags	@""
	.align	4


	//----- nvinfo : EIATTR_CUDA_API_VERSION
	.align		4
        /*0000*/ 	.byte	0x04, 0x37
        /*0002*/ 	.short	(.L_13815 - .L_13814)
.L_13814:
        /*0004*/ 	.word	0x00000082


	//----- nvinfo : EIATTR_KPARAM_INFO
	.align		4
.L_13815:
        /*0008*/ 	.byte	0x04, 0x17
        /*000a*/ 	.short	(.L_13817 - .L_13816)
.L_13816:
        /*000c*/ 	.word	0x00000000
        /*0010*/ 	.short	0x0003
        /*0012*/ 	.short	0x0018
        /*0014*/ 	.byte	0x00, 0xf0, 0x21, 0x00


	//----- nvinfo : EIATTR_KPARAM_INFO
	.align		4
.L_13817:
        /*0018*/ 	.byte	0x04, 0x17
        /*001a*/ 	.short	(.L_13819 - .L_13818)
.L_13818:
        /*001c*/ 	.word	0x00000000
        /*0020*/ 	.short	0x0002
        /*0022*/ 	.short	0x0010
        /*0024*/ 	.byte	0x00, 0xf0, 0x21, 0x00


	//----- nvinfo : EIATTR_KPARAM_INFO
	.align		4
.L_13819:
        /*0028*/ 	.byte	0x04, 0x17
        /*002a*/ 	.short	(.L_13821 - .L_13820)
.L_13820:
        /*002c*/ 	.word	0x00000000
        /*0030*/ 	.short	0x0001
        /*0032*/ 	.short	0x0008
        /*0034*/ 	.byte	0x00, 0xf5, 0x21, 0x00


	//----- nvinfo : EIATTR_KPARAM_INFO
	.align		4
.L_13821:
        /*0038*/ 	.byte	0x04, 0x17
        /*003a*/ 	.short	(.L_13823 - .L_13822)
.L_13822:
        /*003c*/ 	.word	0x00000000
        /*0040*/ 	.short	0x0000
        /*0042*/ 	.short	0x0000
        /*0044*/ 	.byte	0x00, 0xf5, 0x21, 0x00


	//----- nvinfo : EIATTR_SPARSE_MMA_MASK
	.align		4
.L_13823:
        /*0048*/ 	.byte	0x03, 0x50
        /*004a*/ 	.short	0x0000


	//----- nvinfo : EIATTR_MAXREG_COUNT
	.align		4
        /*004c*/ 	.byte	0x03, 0x1b
        /*004e*/ 	.short	0x00ff


	//----- nvinfo : EIATTR_NUM_BARRIERS
	.align		4
        /*0050*/ 	.byte	0x02, 0x4c
        /*0052*/ 	.byte	0x01
	.zero		1


	//----- nvinfo : EIATTR_MERCURY_ISA_VERSION
	.align		4
        /*0054*/ 	.byte	0x03, 0x5f
        /*0056*/ 	.short	0x0101


	//----- nvinfo : EIATTR_VRC_CTA_INIT_COUNT
	.align		4
        /*0058*/ 	.byte	0x02, 0x4a
	.zero		1
	.zero		1


	//----- nvinfo : EIATTR_EXIT_INSTR_OFFSETS
	.align		4
        /*005c*/ 	.byte	0x04, 0x1c
        /*005e*/ 	.short	(.L_13825 - .L_13824)


	//   ....[0]....
.L_13824:
        /*0060*/ 	.word	0x00000400


	//   ....[1]....
        /*0064*/ 	.word	0x00000550


	//   ....[2]....
        /*0068*/ 	.word	0x00000660


	//----- nvinfo : EIATTR_CRS_STACK_SIZE
	.align		4
.L_13825:
        /*006c*/ 	.byte	0x04, 0x1e
        /*006e*/ 	.short	(.L_13827 - .L_13826)
.L_13826:
        /*0070*/ 	.word	0x00000000


	//----- nvinfo : EIATTR_CBANK_PARAM_SIZE
	.align		4
.L_13827:
        /*0074*/ 	.byte	0x03, 0x19
        /*0076*/ 	.short	0x0020


	//----- nvinfo : EIATTR_PARAM_CBANK
	.align		4
        /*0078*/ 	.byte	0x04, 0x0a
        /*007a*/ 	.short	(.L_13829 - .L_13828)
	.align		4
.L_13828:
        /*007c*/ 	.word	index@(.nv.constant0.contiguous_nansum22_f16)
        /*0080*/ 	.short	0x0380
        /*0082*/ 	.short	0x0020


	//----- nvinfo : EIATTR_SW_WAR
	.align		4
.L_13829:
        /*0084*/ 	.byte	0x04, 0x36
        /*0086*/ 	.short	(.L_13831 - .L_13830)
.L_13830:
        /*0088*/ 	.word	0x00000008
.L_13831:


//--------------------- .nv.info.contiguous_nansum2_f16 --------------------------
	.section	.nv.info.contiguous_nansum2_f16,"",@"SHT_CUDA_INFO"
	.sectionflags	@""
	.align	4


	//----- nvinfo : EIATTR_CUDA_API_VERSION
	.align		4
        /*0000*/ 	.byte	0x04, 0x37
        /*0002*/ 	.short	(.L_13833 - .L_13832)
.L_13832:
        /*0004*/ 	.word	0x00000082


	//----- nvinfo : EIATTR_KPARAM_INFO
	.align		4
.L_13833:
        /*0008*/ 	.byte	0x04, 0x17
        /*000a*/ 	.short	(.L_13835 - .L_13834)
.L_13834:
        /*000c*/ 	.word	0x00000000
        /*0010*/ 	.short	0x0006
        /*0012*/ 	.short	0x0030
        /*0014*/ 	.byte	0x00, 0xf0, 0x21, 0x00


	//----- nvinfo : EIATTR_KPARAM_INFO
	.align		4
.L_13835:
        /*0018*/ 	.byte	0x04, 0x17
        /*001a*/ 	.short	(.L_13837 - .L_13836)
.L_13836:
        /*001c*/ 	.word	0x00000000
        /*0020*/ 	.short	0x0005
        /*0022*/ 	.short	0x0028
        /*0024*/ 	.byte	0x00, 0xf0, 0x21, 0x00


	//----- nvinfo : EIATTR_KPARAM_INFO
	.align		4
.L_13837:
        /*0028*/ 	.byte	0x04, 0x17
        /*002a*/ 	.short	(.L_13839 - .L_13838)
.L_13838:
        /*002c*/ 	.word	0x00000000
        /*0030*/ 	.short	0x0004
        /*0032*/ 	.short	0x0020
        /*0034*/ 	.byte	0x00, 0xf0, 0x21, 0x00


	//----- nvinfo : EIATTR_KPARAM_INFO
	.align		4
.L_13839:
        /*0038*/ 	.byte	0x04, 0x17
        /*003a*/ 	.short	(.L_13841 - .L_13840)
.L_13840:
        /*003c*/ 	.word	0x00000000
        /*0040*/ 	.short	0x0003
        /*0042*/ 	.short	0x0018
        /*0044*/ 	.byte	0x00, 0xf5, 0x21, 0x00


	//----- nvinfo : EIATTR_KPARAM_INFO
	.align		4
.L_13841:
        /*0048*/ 	.byte	0x04, 0x17
        /*004a*/ 	.short	(.L_13843 - .L_13842)
.L_13842:
        /*004c*/ 	.word	0x00000000
        /*0050*/ 	.short	0x0002
        /*0052*/ 	.short	0x0010
        /*0054*/ 	.byte	0x00, 0xf5, 0x21, 0x00


	//----- nvinfo : EIATTR_KPARAM_INFO
	.align		4
.L_13843:
        /*0058*/ 	.byte	0x04, 0x17
        /*005a*/ 	.short	(.L_13845 - .L_13844)
.L_13844:
        /*005c*/ 	.word	0x00000000
        /*0060*/ 	.short	0x0001
        /*0062*/ 	.short	0x0008
        /*0064*/ 	.byte	0x00, 0xf5, 0x21, 0x00


	//----- nvinfo : EIATTR_KPARAM_INFO
	.align		4
.L_13845:
        /*0068*/ 	.byte	0x04, 0x17
        /*006a*/ 	.short	(.L_13847 - .L_13846)
.L_13846:
        /*006c*/ 	.word	0x00000000
        /*0070*/ 	.short	0x0000
        /*0072*/ 	.short	0x0000
        /*0074*/ 	.byte	0x00, 0xf5, 0x21, 0x00


	//----- nvinfo : EIATTR_SPARSE_MMA_MASK
	.align		4
.L_13847:
        /*0078*/ 	.byte	0x03, 0x50
        /*007a*/ 	.short	0x0000


	//----- nvinfo : EIATTR_MAXREG_COUNT
	.align		4
        /*007c*/ 	.byte	0x03, 0x1b
        /*007e*/ 	.short	0x00ff


	//----- nvinfo : EIATTR_NUM_BARRIERS
	.align		4
        /*0080*/ 	.byte	0x02, 0x4c
        /*0082*/ 	.byte	0x01
	.zero		1


	//----- nvinfo : EIATTR_MERCURY_ISA_VERSION
	.align		4
        /*0084*/ 	.byte	0x03, 0x5f
        /*0086*/ 	.short	0x0101


	//----- nvinfo : EIATTR_VRC_CTA_INIT_COUNT
	.align		4
        /*0088*/ 	.byte	0x02, 0x4a
	.zero		1
	.zero		1


	//----- nvinfo : EIATTR_EXIT_INSTR_OFFSETS
	.align		4
        /*008c*/ 	.byte	0x04, 0x1c
        /*008e*/ 	.short	(.L_13849 - .L_13848)


	//   ....[0]....
.L_13848:
        /*0090*/ 	.word	0x000067f0


	//   ....[1]....
        /*0094*/ 	.word	0x00006940


	//   ....[2]....
        /*0098*/ 	.word	0x00006a50


	//----- nvinfo : EIATTR_CRS_STACK_SIZE
	.align		4
.L_13849:
        /*009c*/ 	.byte	0x04, 0x1e
        /*009e*/ 	.short	(.L_13851 - .L_13850)
.L_13850:
        /*00a0*/ 	.word	0x00000000


	//----- nvinfo : EIATTR_CBANK_PARAM_SIZE
	.align		4
.L_13851:
        /*00a4*/ 	.byte	0x03, 0x19
        /*00a6*/ 	.short	0x0038


	//----- nvinfo : EIATTR_PARAM_CBANK
	.align		4
        /*00a8*/ 	.byte	0x04, 0x0a
        /*00aa*/ 	.short	(.L_13853 - .L_13852)
	.align		4
.L_13852:
        /*00ac*/ 	.word	index@(.nv.constant0.contiguous_nansum2_f16)
        /*00b0*/ 	.short	0x0380
        /*00b2*/ 	.short	0x0038


	//----- nvinfo : EIATTR_SW_WAR
	.align		4
.L_13853:
        /*00b4*/ 	.byte	0x04, 0x36
        /*00b6*/ 	.short	(.L_13855 - .L_13854)
.L_13854:
        /*00b8*/ 	.word	0x00000008
.L_13855:


//--------------------- .nv.info.uncontiguous_nansum_f16 --------------------------
	.section	.nv.info.uncontiguous_nansum_f16,"",@"SHT_CUDA_INFO"
	.sectionflags	@""
	.align	4


	//----- nvinfo : EIATTR_CUDA_API_VERSION
	.align		4
        /*0000*/ 	.byte	0x04, 0x37
        /*0002*/ 	.short	(.L_13857 - .L_13856)
.L_13856:
        /*0004*/ 	.word	0x00000082


	//----- nvinfo : EIATTR_KPARAM_INFO
	.align		4
.L_13857:
        /*0008*/ 	.byte	0x04, 0x17
        /*000a*/ 	.short	(.L_13859 - .L_13858)
.L_13858:
        /*000c*/ 	.word	0x00000000
        /*0010*/ 	.short	0x0005
        /*0012*/ 	.short	0x0028
        /*0014*/ 	.byte	0x00, 0xf0, 0x21, 0x00


	//----- nvinfo : EIATTR_KPARAM_INFO
	.align		4
.L_13859:
        /*0018*/ 	.byte	0x04, 0x17
        /*001a*/ 	.short	(.L_13861 - .L_13860)
.L_13860:
        /*001c*/ 	.word	0x00000000
        /*0020*/ 	.short	0x0004
        /*0022*/ 	.short	0x0020
        /*0024*/ 	.byte	0x00, 0xf0, 0x21, 0x00


	//----- nvinfo : EIATTR_KPARAM_INFO
	.align		4
.L_13861:
        /*0028*/ 	.byte	0x04, 0x17
        /*002a*/ 	.short	(.L_13863 - .L_13862)
.L_13862:
        /*002c*/ 	.word	0x00000000
        /*0030*/ 	.short	0x0003
        /*0032*/ 	.short	0x0018
        /*0034*/ 	.byte	0x00, 0xf5, 0x21, 0x00


	//----- nvinfo : EIATTR_KPARAM_INFO
	.align		4
.L_13863:
        /*0038*/ 	.byte	0x04, 0x17
        /*003a*/ 	.short	(.L_13865 - .L_13864)
.L_13864:
        /*003c*/ 	.word	0x00000000
        /*0040*/ 	.short	0x0002
        /*0042*/ 	.short	0x0010
        /*0044*/ 	.byte	0x00, 0xf5, 0x21, 0x00


	//----- nvinfo : EIATTR_KPARAM_INFO
	.align		4
.L_13865:
        /*0048*/ 	.byte	0x04, 0x17
        /*004a*/ 	.short	(.L_13867 - .L_13866)
.L_13866:
        /*004c*/ 	.word	0x00000000
        /*0050*/ 	.short	0x0001
        /*0052*/ 	.short	0x0008
        /*0054*/ 	.byte	0x00, 0xf5, 0x21, 0x00


	//----- nvinfo : EIATTR_KPARAM_INFO
	.align		4
.L_13867:
        /*0058*/ 	.byte	0x04, 0x17
        /*005a*/ 	.short	(.L_13869 - .L_13868)
.L_13868:
        /*005c*/ 	.word	0x00000000
        /*0060*/ 	.short	0x0000
        /*0062*/ 	.short	0x0000
        /*0064*/ 	.byte	0x00, 0xf5, 0x21, 0x00


	//----- nvinfo : EIATTR_SPARSE_MMA_MASK
	.align		4
.L_13869:
        /*0068*/ 	.byte	0x03, 0x50
        /*006a*/ 	.short	0x0000


	//----- nvinfo : EIATTR_MAXREG_COUNT
	.align		4
        /*006c*/ 	.byte	0x03, 0x1b
        /*006e*/ 	.short	0x00ff


	//----- nvinfo : EIATTR_NUM_BARRIERS
	.align		4
        /*0070*/ 	.byte	0x02, 0x4c
        /*0072*/ 	.byte	0x01
	.zero		1


	//----- nvinfo : EIATTR_MERCURY_ISA_VERSION
	.align		4
        /*0074*/ 	.byte	0x03, 0x5f
        /*0076*/ 	.short	0x0101


	//----- nvinfo : EIATTR_INT_WARP_WIDE_INSTR_OFFSETS
	.align		4
        /*0078*/ 	.byte	0x04, 0x31
        /*007a*/ 	.short	(.L_13871 - .L_13870)


	//   ....[0]....
.L_13870:
        /*007c*/ 	.word	0x00006640


	//----- nvinfo : EIATTR_VRC_CTA_INIT_COUNT
	.align		4
.L_13871:
        /*0080*/ 	.byte	0x02, 0x4a
	.zero		1
	.zero		1


	//----- nvinfo : EIATTR_EXIT_INSTR_OFFSETS
	.align		4
        /*0084*/ 	.byte	0x04, 0x1c
        /*0086*/ 	.short	(.L_13873 - .L_13872)


	//   ....[0]....
.L_13872:
        /*0088*/ 	.word	0x000066e0


	//   ....[1]....
        /*008c*/ 	.word	0x00006830


	//   ....[2]....
        /*0090*/ 	.word	0x000068b0


	//----- nvinfo : EIATTR_CRS_STACK_SIZE
	.align		4
.L_13873:
        /*0094*/ 	.byte	0x04, 0x1e
        /*0096*/ 	.short	(.L_13875 - .L_13874)
.L_13874:
        /*0098*/ 	.word	0x00000000


	//----- nvinfo : EIATTR_CBANK_PARAM_SIZE
	.align		4
.L_13875:
        /*009c*/ 	.byte	0x03, 0x19
        /*009e*/ 	.short	0x0030


	//----- nvinfo : EIATTR_PARAM_CBANK
	.align		4
        /*00a0*/ 	.byte	0x04, 0x0a
        /*00a2*/ 	.short	(.L_13877 - .L_13876)
	.align		4
.L_13876:
        /*00a4*/ 	.word	index@(.nv.constant0.uncontiguous_nansum_f16)
        /*00a8*/ 	.short	0x0380
        /*00aa*/ 	.short	0x0030


	//----- nvinfo : EIATTR_SW_WAR
	.align		4
.L_13877:
        /*00ac*/ 	.byte	0x04, 0x36
        /*00ae*/ 	.short	(.L_13879 - .L_13878)
.L_13878:
        /*00b0*/ 	.word	0x00000008
.L_13879:


//--------------------- .nv.info.contiguous_nansum_f16 --------------------------
	.section	.nv.info.contiguous_nansum_f16,"",@"SHT_CUDA_INFO"
	.sectionflags	@""
	.align	4


	//----- nvinfo : EIATTR_CUDA_API_VERSION
	.align		4
        /*0000*/ 	.byte	0x04, 0x37
        /*0002*/ 	.short	(.L_13881 - .L_13880)
.L_13880:
        /*0004*/ 	.word	0x00000082


	//----- nvinfo : EIATTR_KPARAM_INFO
	.align		4
.L_13881:
        /*0008*/ 	.byte	0x04, 0x17
        /*000a*/ 	.short	(.L_13883 - .L_13882)
.L_13882:
        /*000c*/ 	.word	0x00000000
        /*0010*/ 	.short	0x0002
        /*0012*/ 	.short	0x0010
        /*0014*/ 	.byte	0x00, 0xf0, 0x21, 0x00


	//----- nvinfo : EIATTR_KPARAM_INFO
	.align		4
.L_13883:
        /*0018*/ 	.byte	0x04, 0x17
        /*001a*/ 	.short	(.L_13885 - .L_13884)
.L_13884:
        /*001c*/ 	.word	0x00000000
        /*0020*/ 	.short	0x0001
        /*0022*/ 	.short	0x0008
        /*0024*/ 	.byte	0x00, 0xf5, 0x21, 0x00


	//----- nvinfo : EIATTR_KPARAM_INFO
	.align		4
.L_13885:
        /*0028*/ 	.byte	0x04, 0x17
        /*002a*/ 	.short	(.L_13887 - .L_13886)
.L_13886:
        /*002c*/ 	.word	0x00000000
        /*0030*/ 	.short	0x0000
        /*0032*/ 	.short	0x0000
        /*0034*/ 	.byte	0x00, 0xf5, 0x21, 0x00


	//----- nvinfo : EIATTR_SPARSE_MMA_MASK
	.align		4
.L_13887:
        /*0038*/ 	.byte	0x03, 0x50
        /*003a*/ 	.short	0x0000


	//----- nvinfo : EIATTR_MAXREG_COUNT
	.align		4
        /*003c*/ 	.byte	0x03, 0x1b
        /*003e*/ 	.short	0x00ff


	//----- nvinfo : EIATTR_NUM_BARRIERS
	.align		4
        /*0040*/ 	.byte	0x02, 0x4c
        /*0042*/ 	.byte	0x01
	.zero		1


	//----- nvinfo : EIATTR_MERCURY_ISA_VERSION
	.align		4
        /*0044*/ 	.byte	0x03, 0x5f
        /*0046*/ 	.short	0x0101


	//----- nvinfo : EIATTR_INT_WARP_WIDE_INSTR_OFFSETS
	.align		4
        /*0048*/ 	.byte	0x04, 0x31
        /*004a*/ 	.short	(.L_13889 - .L_13888)


	//   ....[0]....
.L_13888:
        /*004c*/ 	.word	0x000002a0


	//----- nvinfo : EIATTR_VRC_CTA_INIT_COUNT
	.align		4
.L_13889:
        /*0050*/ 	.byte	0x02, 0x4a
	.zero		1
	.zero		1


	//----- nvinfo : EIATTR_EXIT_INSTR_OFFSETS
	.align		4
        /*0054*/ 	.byte	0x04, 0x1c
        /*0056*/ 	.short	(.L_13891 - .L_13890)


	//   ....[0]....
.L_13890:
        /*0058*/ 	.word	0x00000340


	//   ....[1]....
        /*005c*/ 	.word	0x00000490


	//   ....[2]....
        /*0060*/ 	.word	0x00000510


	//----- nvinfo : EIATTR_CRS_STACK_SIZE
	.align		4
.L_13891:
        /*0064*/ 	.byte	0x04, 0x1e
        /*0066*/ 	.short	(.L_13893 - .L_13892)
.L_13892:
        /*0068*/ 	.word	0x00000000


	//----- nvinfo : EIATTR_CBANK_PARAM_SIZE
	.align		4
.L_13893:
        /*006c*/ 	.byte	0x03, 0x19
        /*006e*/ 	.short	0x0018


	//----- nvinfo : EIATTR_PARAM_CBANK
	.align		4
        /*0070*/ 	.byte	0x04, 0x0a
        /*0072*/ 	.short	(.L_13895 - .L_13894)
	.align		4
.L_13894:
        /*0074*/ 	.word	index@(.nv.constant0.contiguous_nansum_f16)
        /*0078*/ 	.short	0x0380
        /*007a*/ 	.short	0x0018


	//----- nvinfo : EIATTR_SW_WAR
	.align		4
.L_13895:
        /*007c*/ 	.byte	0x04, 0x36
        /*007e*/ 	.short	(.L_13897 - .L_13896)
.L_13896:
        /*0080*/ 	.word	0x00000008
.L_13897:


//--------------------- .nv.info.contiguous_nansum33_f64 --------------------------
	.section	.nv.info.contiguous_nansum33_f64,"",@"SHT_CUDA_INFO"
	.sectionflags	@""
	.align	4


	//----- nvinfo : EIATTR_CUDA_API_VERSION
	.align		4
        /*0000*/ 	.byte	0x04, 0x37
        /*0002*/ 	.short	(.L_13899 - .L_13898)
.L_13898:
        /*0004*/ 	.word	0x00000082


	//----- nvinfo : EIATTR_KPARAM_INFO
	.align		4
.L_13899:
        /*0008*/ 	.byte	0x04, 0x17
        /*000a*/ 	.short	(.L_13901 - .L_13900)
.L_13900:
        /*000c*/ 	.word	0x00000000
        /*0010*/ 	.short	0x0004
        /*0012*/ 	.short	0x0020
        /*0014*/ 	.byte	0x00, 0xf0, 0x21, 0x00


	//----- nvinfo : EIATTR_KPARAM_INFO
	.align		4
.L_13901:
        /*0018*/ 	.byte	0x04, 0x17
        /*001a*/ 	.short	(.L_13903 - .L_13902)
.L_13902:
        /*001c*/ 	.word	0x00000000
        /*0020*/ 	.short	0x0003
        /*0022*/ 	.short	0x0018
        /*0024*/ 	.byte	0x00, 0xf0, 0x21, 0x00


	//----- nvinfo : EIATTR_KPARAM_INFO
	.align		4
.L_13903:
        /*0028*/ 	.byte	0x04, 0x17
        /*002a*/ 	.short	(.L_13905 - .L_13904)
.L_13904:
        /*002c*/ 	.word	0x00000000
        /*0030*/ 	.short	0x0002
        /*0032*/ 	.short	0x0010
        /*0034*/ 	.byte	0x00, 0xf0, 0x21, 0x00


	//----- nvinfo : EIATTR_KPARAM_INFO
	.align		4
.L_13905:
        /*0038*/ 	.byte	0x04, 0x17
        /*003a*/ 	.short	(.L_13907 - .L_13906)
.L_13906:
        /*003c*/ 	.word	0x00000000
        /*0040*/ 	.short	0x0001
        /*0042*/ 	.short	0x0008
        /*0044*/ 	.byte	0x00, 0xf5, 0x21, 0x00


	//----- nvinfo : EIATTR_KPARAM_INFO
	.align		4
.L_13907:
        /*0048*/ 	.byte	0x04, 0x17
        /*004a*/ 	.short	(.L_13909 - .L_13908)
.L_13908:
        /*004c*/ 	.word	0x00000000
        /*0050*/ 	.short	0x0000
        /*0052*/ 	.short	0x0000
        /*0054*/ 	.byte	0x00, 0xf5, 0x21, 0x00


	//----- nvinfo : EIATTR_SPARSE_MMA_MASK
	.align		4
.L_13909:
        /*0058*/ 	.byte	0x03, 0x50
        /*005a*/ 	.short	0x0000


	//----- nvinfo : EIATTR_MAXREG_COUNT
	.align		4
        /*005c*/ 	.byte	0x03, 0x1b
        /*005e*/ 	.short	0x00ff


	//----- nvinfo : EIATTR_NUM_BARRIERS
	.align		4
        /*0060*/ 	.byte	0x02, 0x4c
        /*0062*/ 	.byte	0x01
	.zero		1


	//----- nvinfo : EIATTR_MERCURY_ISA_VERSION
	.align		4
        /*0064*/ 	.byte	0x03, 0x5f
        /*0066*/ 	.short	0x0101


	//----- nvinfo : EIATTR_VRC_CTA_INIT_COUNT
	.align		4
        /*0068*/ 	.byte	0x02, 0x4a
	.zero		1
	.zero		1


	//----- nvinfo : EIATTR_EXIT_INSTR_OFFSETS
	.align		4
        /*006c*/ 	.byte	0x04, 0x1c
        /*006e*/ 	.short	(.L_13911 - .L_13910)


	//   ....[0]....
.L_13910:
        /*0070*/ 	.word	0x00000150


	//   ....[1]....
        /*0074*/ 	.word	0x000001e0


	//   ....[2]....
        /*0078*/ 	.word	0x00000960


	//----- nvinfo : EIATTR_CRS_STACK_SIZE
	.align		4
.L_13911:
        /*007c*/ 	.byte	0x04, 0x1e
        /*007e*/ 	.short	(.L_13913 - .L_13912)
.L_13912:
        /*0080*/ 	.word	0x00000000


	//----- nvinfo : EIATTR_CBANK_PARAM_SIZE
	.align		4
.L_13913:
        /*0084*/ 	.byte	0x03, 0x19
        /*0086*/ 	.short	0x0028


	//----- nvinfo : EIATTR_PARAM_CBANK
	.align		4
        /*0088*/ 	.byte	0x04, 0x0a
        /*008a*/ 	.short	(.L_13915 - .L_13914)
	.align		4
.L_13914:
        /*008c*/ 	.word	index@(.nv.constant0.contiguous_nansum33_f64)
        /*0090*/ 	.short	0x0380
        /*0092*/ 	.short	0x0028


	//----- nvinfo : EIATTR_SW_WAR
	.align		4
.L_13915:
        /*0094*/ 	.byte	0x04, 0x36
        /*0096*/ 	.short	(.L_13917 - .L_13916)
.L_13916:
        /*0098*/ 	.word	0x00000008
.L_13917:


//--------------------- .nv.info.contiguous_nansum3_f64 --------------------------
	.section	.nv.info.contiguous_nansum3_f64,"",@"SHT_CUDA_INFO"
	.sectionflags	@""
	.align	4


	//----- nvinfo : EIATTR_CUDA_API_VERSION
	.align		4
        /*0000*/ 	.byte	0x04, 0x37
        /*0002*/ 	.short	(.L_13919 - .L_13918)
.L_13918:
        /*0004*/ 	.word	0x00000082


	//----- nvinfo : EIATTR_KPARAM_INFO
	.align		4
.L_13919:
        /*0008*/ 	.byte	0x04, 0x17
        /*000a*/ 	.short	(.L_13921 - .L_13920)
.L_13920:
        /*000c*/ 	.word	0x00000000
        /*0010*/ 	.short	0x0006
        /*0012*/ 	.short	0x0030
        /*0014*/ 	.byte	0x00, 0xf0, 0x21, 0x00


	//----- nvinfo : EIATTR_KPARAM_INFO
	.align		4
.L_13921:
        /*0018*/ 	.byte	0x04, 0x17
        /*001a*/ 	.short	(.L_13923 - .L_13922)
.L_13922:
        /*001c*/ 	.word	0x00000000
        /*0020*/ 	.short	0x0005
        /*0022*/ 	.short	0x0028
        /*0024*/ 	.byte	0x00, 0xf0, 0x21, 0x00


	//----- nvinfo : EIATTR_KPARAM_INFO
	.align		4
.L_13923:
        /*0028*/ 	.byte	0x04, 0x17
        /*002a*/ 	.short	(.L_13925 - .L_13924)
.L_13924:
        /*002c*/ 	.word	0x00000000
        /*0030*/ 	.short	0x0004
        /*0032*/ 	.short	0x0020
        /*0034*/ 	.byte	0x00, 0xf0, 0x21, 0x00


	//----- nvinfo : EIATTR_KPARAM_INFO
	.align		4
.L_13925:
        /*0038*/ 	.byte	0x04, 0x17
        /*003a*/ 	.short	(.L_13927 - .L_13926)
.L_13926:
        /*003c*/ 	.word	0x00000000
        /*0040*/ 	.short	0x0003
        /*0042*/ 	.short	0x0018
        /*0044*/ 	.byte	0x00, 0xf5, 0x21, 0x00


	//----- nvinfo : EIATTR_KPARAM_INFO
	.align		4
.L_13927:
        /*0048*/ 	.byte	0x04, 0x17
        /*004a*/ 	.short	(.L_13929 - .L_13928)
.L_13928:
        /*004c*/ 	.word	0x00000000
        /*0050*/ 	.short	0x0002
        /*0052*/ 	.short	0x0010
        /*0054*/ 	.byte	0x00, 0xf5, 0x21, 0x00


	//----- nvinfo : EIATTR_KPARAM_INFO
	.align		4
.L_13929:
        /*0058*/ 	.byte	0x04, 0x17
        /*005a*/ 	.short	(.L_13931 - .L_13930)
.L_13930:
        /*005c*/ 	.word	0x00000000
        /*0060*/ 	.short	0x0001
        /*0062*/ 	.short	0x0008
        /*0064*/ 	.byte	0x00, 0xf5, 0x21, 0x00


	//----- nvinfo : EIATTR_KPARAM_INFO
	.align		4
.L_13931:
        /*0068*/ 	.byte	0x04, 0x17
        /*006a*/ 	.short	(.L_13933 - .L_13932)
.L_13932:
        /*006c*/ 	.word	0x00000000
        /*0070*/ 	.short	0x0000
        /*0072*/ 	.short	0x0000
        /*0074*/ 	.byte	0x00, 0xf5, 0x21, 0x00


	//----- nvinfo : EIATTR_SPARSE_MMA_MASK
	.align		4
.L_13933:
        /*0078*/ 	.byte	0x03, 0x50
        /*007a*/ 	.short	0x0000


	//----- nvinfo : EIATTR_MAXREG_COUNT
	.align		4
        /*007c*/ 	.byte	0x03, 0x1b
        /*007e*/ 	.short	0x00ff


	//----- nvinfo : EIATTR_NUM_BARRIERS
	.align		4
        /*0080*/ 	.byte	0x02, 0x4c
        /*0082*/ 	.byte	0x01
	.zero		1


	//----- nvinfo : EIATTR_MERCURY_ISA_VERSION
	.align		4
        /*0084*/ 	.byte	0x03, 0x5f
        /*0086*/ 	.short	0x0101


	//----- nvinfo : EIATTR_VRC_CTA_INIT_COUNT
	.align		4
        /*0088*/ 	.byte	0x02, 0x4a
	.zero		1
	.zero		1


	//----- nvinfo : EIATTR_EXIT_INSTR_OFFSETS
	.align		4
        /*008c*/ 	.byte	0x04, 0x1c
        /*008e*/ 	.short	(.L_13935 - .L_13934)


	//   ....[0]....
.L_13934:
        /*0090*/ 	.word	0x00000150


	//   ....[1]....
        /*0094*/ 	.word	0x00003110


	//   ....[2]....
        /*0098*/ 	.word	0x000038f0


	//----- nvinfo : EIATTR_CRS_STACK_SIZE
	.align		4
.L_13935:
        /*009c*/ 	.byte	0x04, 0x1e
        /*009e*/ 	.short	(.L_13937 - .L_13936)
.L_13936:
        /*00a0*/ 	.word	0x00000000


	//----- nvinfo : EIATTR_CBANK_PARAM_SIZE
	.align		4
.L_13937:
        /*00a4*/ 	.byte	0x03, 0x19
        /*00a6*/ 	.short	0x0038


	//----- nvinfo : EIATTR_PARAM_CBANK
	.align		4
        /*00a8*/ 	.byte	0x04, 0x0a
        /*00aa*/ 	.short	(.L_13939 - .L_13938)
	.align		4
.L_13938:
        /*00ac*/ 	.word	index@(.nv.constant0.contiguous_nansum3_f64)
        /*00b0*/ 	.short	0x0380
        /*00b2*/ 	.short	0x0038


	//----- nvinfo : EIATTR_SW_WAR
	.align		4
.L_13939:
        /*00b4*/ 	.byte	0x04, 0x36
        /*00b6*/ 	.short	(.L_13941 - .L_13940)
.L_13940:
        /*00b8*/ 	.word	0x00000008
.L_13941:


//--------------------- .nv.info.contiguous_nansum22_f64 --------------------------
	.section	.nv.info.contiguous_nansum22_f64,"",@"SHT_CUDA_INFO"
	.sectionflags	@""
	.align	4


	//----- nvinfo : EIATTR_CUDA_API_VERSION
	.align		4
        /*0000*/ 	.byte	0x04, 0x37
        /*0002*/ 	.short	(.L_13943 - .L_13942)
.L_13942:
        /*0004*/ 	.word	0x00000082


	//----- nvinfo : EIATTR_KPARAM_INFO
	.align		4
.L_13943:
        /*0008*/ 	.byte	0x04, 0x17
        /*000a*/ 	.short	(.L_13945 - .L_13944)
.L_13944:
        /*000c*/ 	.word	0x00000000
        /*0010*/ 	.short	0x0003
        /*0012*/ 	.short	0x0018
        /*0014*/ 	.byte	0x00, 0xf0, 0x21, 0x00


	//----- nvinfo : EIATTR_KPARAM_INFO
	.align		4
.L_13945:
        /*0018*/ 	.byte	0x04, 0x17
        /*001a*/ 	.short	(.L_13947 - .L_13946)
.L_13946:
        /*001c*/ 	.word	0x00000000
        /*0020*/ 	.short	0x0002
        /*0022*/ 	.short	0x0010
        /*0024*/ 	.byte	0x00, 0xf0, 0x21, 0x00


	//----- nvinfo : EIATTR_KPARAM_INFO
	.align		4
.L_13947:
        /*0028*/ 	.byte	0x04, 0x17
        /*002a*/ 	.short	(.L_13949 - .L_13948)
.L_13948:
        /*002c*/ 	.word	0x00000000
        /*0030*/ 	.short	0x0001
        /*0032*/ 	.short	0x0008
        /*0034*/ 	.byte	0x00, 0xf5, 0x21, 0x00


	//----- nvinfo : EIATTR_KPARAM_INFO
	.align		4
.L_13949:
        /*0038*/ 	.byte	0x04, 0x17
        /*003a*/ 	.short	(.L_13951 - .L_13950)
.L_13950:
        /*003c*/ 	.word	0x00000000
        /*0040*/ 	.short	0x0000
        /*0042*/ 	.short	0x0000
        /*0044*/ 	.byte	0x00, 0xf5, 0x21, 0x00


	//----- nvinfo : EIATTR_SPARSE_MMA_MASK
	.align		4
.L_13951:
        /*0048*/ 	.byte	0x03, 0x50
        /*004a*/ 	.short	0x0000


	//----- nvinfo : EIATTR_MAXREG_COUNT
	.align		4
        /*004c*/ 	.byte	0x03, 0x1b
        /*004e*/ 	.short	0x00ff


	//----- nvinfo : EIATTR_NUM_BARRIERS
	.align		4
        /*0050*/ 	.byte	0x02, 0x4c
        /*0052*/ 	.byte	0x01
	.zero		1


	//----- nvinfo : EIATTR_MERCURY_ISA_VERSION
	.align		4
        /*0054*/ 	.byte	0x03, 0x5f
        /*0056*/ 	.short	0x0101


	//----- nvinfo : EIATTR_VRC_CTA_INIT_COUNT
	.align		4
        /*0058*/ 	.byte	0x02, 0x4a
	.zero		1
	.zero		1


	//----- nvinfo : EIATTR_EXIT_INSTR_OFFSETS
	.align		4
        /*005c*/ 	.byte	0x04, 0x1c
        /*005e*/ 	.short	(.L_13953 - .L_13952)


	//   ....[0]....
.L_13952:
        /*0060*/ 	.word	0x00000610


	//   ....[1]....
        /*0064*/ 	.word	0x00000cf0


	//   ....[2]....
        /*0068*/ 	.word	0x00000e00


	//----- nvinfo : EIATTR_CRS_STACK_SIZE
	.align		4
.L_13953:
        /*006c*/ 	.byte	0x04, 0x1e
        /*006e*/ 	.short	(.L_13955 - .L_13954)
.L_13954:
        /*0070*/ 	.word	0x00000000


	//----- nvinfo : EIATTR_CBANK_PARAM_SIZE
	.align		4
.L_13955:
        /*0074*/ 	.byte	0x03, 0x19
        /*0076*/ 	.short	0x0020


	//----- nvinfo : EIATTR_PARAM_CBANK
	.align		4
        /*0078*/ 	.byte	0x04, 0x0a
        /*007a*/ 	.short	(.L_13957 - .L_13956)
	.align		4
.L_13956:
        /*007c*/ 	.word	index@(.nv.constant0.contiguous_nansum22_f64)
        /*0080*/ 	.short	0x0380
        /*0082*/ 	.short	0x0020


	//----- nvinfo : EIATTR_SW_WAR
	.align		4
.L_13957:
        /*0084*/ 	.byte	0x04, 0x36
        /*0086*/ 	.short	(.L_13959 - .L_13958)
.L_13958:
        /*0088*/ 	.word	0x00000008
.L_13959:


//--------------------- .nv.info.contiguous_nansum2_f64 --------------------------
	.section	.nv.info.contiguous_nansum2_f64,"",@"SHT_CUDA_INFO"
	.sectionflags	@""
	.align	4


	//----- nvinfo : EIATTR_CUDA_API_VERSION
	.align		4
        /*0000*/ 	.byte	0x04, 0x37
        /*0002*/ 	.short	(.L_13961 - .L_13960)
.L_13960:
        /*0004*/ 	.word	0x00000082


	//----- nvinfo : EIATTR_KPARAM_INFO
	.align		4
.L_13961:
        /*0008*/ 	.byte	0x04, 0x17
        /*000a*/ 	.short	(.L_13963 - .L_13962)
.L_13962:
        /*000c*/ 	.word	0x00000000
        /*0010*/ 	.short	0x0006
        /*0012*/ 	.short	0x0030
        /*0014*/ 	.byte	0x00, 0xf0, 0x21, 0x00


	//----- nvinfo : EIATTR_KPARAM_INFO
	.align		4
.L_13963:
        /*0018*/ 	.byte	0x04, 0x17
        /*001a*/ 	.short	(.L_13965 - .L_13964)
.L_13964:
        /*001c*/ 	.word	0x00000000
        /*0020*/ 	.short	0x0005
        /*0022*/ 	.short	0x0028
        /*0024*/ 	.byte	0x00, 0xf0, 0x21, 0x00


	//----- nvinfo : EIATTR_KPARAM_INFO
	.align		4
.L_13965:
        /*0028*/ 	.byte	0x04, 0x17
        /*002a*/ 	.short	(.L_13967 - .L_13966)
.L_13966:
        /*002c*/ 	.word	0x00000000
        /*0030*/ 	.short	0x0004
        /*0032*/ 	.short	0x0020
        /*0034*/ 	.byte	0x00, 0xf0, 0x21, 0x00


	//----- nvinfo : EIATTR_KPARAM_INFO
	.align		4
.L_13967:
        /*0038*/ 	.byte	0x04, 0x17
        /*003a*/ 	.short	(.L_13969 - .L_13968)
.L_13968:
        /*003c*/ 	.word	0x00000000
        /*0040*/ 	.short	0x0003
        /*0042*/ 	.short	0x0018
        /*0044*/ 	.byte	0x00, 0xf5, 0x21, 0x00


	//----- nvinfo : EIATTR_KPARAM_INFO
	.align		4
.L_13969:
        /*0048*/ 	.byte	0x04, 0x17
        /*004a*/ 	.short	(.L_13971 - .L_13970)
.L_13970:
        /*004c*/ 	.word	0x00000000
        /*0050*/ 	.short	0x0002
        /*0052*/ 	.short	0x0010
        /*0054*/ 	.byte	0x00, 0xf5, 0x21, 0x00


	//----- nvinfo : EIATTR_KPARAM_INFO
	.align		4
.L_13971:
        /*0058*/ 	.byte	0x04, 0x17
        /*005a*/ 	.short	(.L_13973 - .L_13972)
.L_13972:
        /*005c*/ 	.word	0x00000000
        /*0060*/ 	.short	0x0001
        /*0062*/ 	.short	0x0008
        /*0064*/ 	.byte	0x00, 0xf5, 0x21, 0x00


	//----- nvinfo : EIATTR_KPARAM_INFO
	.align		4
.L_13973:
        /*0068*/ 	.byte	0x04, 0x17
        /*006a*/ 	.short	(.L_13975 - .L_13974)
.L_13974:
        /*006c*/ 	.word	0x00000000
        /*0070*/ 	.short	0x0000
        /*0072*/ 	.short	0x0000
        /*0074*/ 	.byte	0x00, 0xf5, 0x21, 0x00


	//----- nvinfo : EIATTR_SPARSE_MMA_MASK
	.align		4
.L_13975:
        /*0078*/ 	.byte	0x03, 0x50
        /*007a*/ 	.short	0x0000


	//----- nvinfo : EIATTR_MAXREG_COUNT
	.align		4
        /*007c*/ 	.byte	0x03, 0x1b
        /*007e*/ 	.short	0x00ff


	//----- nvinfo : EIATTR_NUM_BARRIERS
	.align		4
        /*0080*/ 	.byte	0x02, 0x4c
        /*0082*/ 	.byte	0x01
	.zero		1


	//----- nvinfo : EIATTR_MERCURY_ISA_VERSION
	.align		4
        /*0084*/ 	.byte	0x03, 0x5f
        /*0086*/ 	.short	0x0101


	//----- nvinfo : EIATTR_VRC_CTA_INIT_COUNT
	.align		4
        /*0088*/ 	.byte	0x02, 0x4a
	.zero		1
	.zero		1


	//----- nvinfo : EIATTR_EXIT_INSTR_OFFSETS
	.align		4
        /*008c*/ 	.byte	0x04, 0x1c
        /*008e*/ 	.short	(.L_13977 - .L_13976)


	//   ....[0]....
.L_13976:
        /*0090*/ 	.word	0x000069c0


	//   ....[1]....
        /*0094*/ 	.word	0x000070a0


	//   ....[2]....
        /*0098*/ 	.word	0x000071b0


	//----- nvinfo : EIATTR_CRS_STACK_SIZE
	.align		4
.L_13977:
        /*009c*/ 	.byte	0x04, 0x1e
        /*009e*/ 	.short	(.L_13979 - .L_13978)
.L_13978:
        /*00a0*/ 	.word	0x00000000


	//----- nvinfo : EIATTR_CBANK_PARAM_SIZE
	.align		4
.L_13979:
        /*00a4*/ 	.byte	0x03, 0x19
        /*00a6*/ 	.short	0x0038


	//----- nvinfo : EIATTR_PARAM_CBANK
	.align		4
        /*00a8*/ 	.byte	0x04, 0x0a
        /*00aa*/ 	.short	(.L_13981 - .L_13980)
	.align		4
.L_13980:
        /*00ac*/ 	.word	index@(.nv.constant0.contiguous_nansum2_f64)
        /*00b0*/ 	.short	0x0380
        /*00b2*/ 	.short	0x0038


	//----- nvinfo : EIATTR_SW_WAR
	.align		4
.L_13981:
        /*00b4*/ 	.byte	0x04, 0x36
        /*00b6*/ 	.short	(.L_13983 - .L_13982)
.L_13982:
        /*00b8*/ 	.word	0x00000008
.L_13983:


//--------------------- .nv.info.uncontiguous_nansum_f64 --------------------------
	.section	.nv.info.uncontiguous_nansum_f64,"",@"SHT_CUDA_INFO"
	.sectionflags	@""
	.align	4


	//----- nvinfo : EIATTR_CUDA_API_VERSION
	.align		4
        /*0000*/ 	.byte	0x04, 0x37
        /*0002*/ 	.short	(.L_13985 - .L_13984)
.L_13984:
        /*0004*/ 	.word	0x00000082


	//----- nvinfo : EIATTR_KPARAM_INFO
	.align		4
.L_13985:
        /*0008*/ 	.byte	0x04, 0x17
        /*000a*/ 	.short	(.L_13987 - .L_13986)
.L_13986:
        /*000c*/ 	.word	0x00000000
        /*0010*/ 	.short	0x0005
        /*0012*/ 	.short	0x0028
        /*0014*/ 	.byte	0x00, 0xf0, 0x21, 0x00


	//----- nvinfo : EIATTR_KPARAM_INFO
	.align		4
.L_13987:
        /*0018*/ 	.byte	0x04, 0x17
        /*001a*/ 	.short	(.L_13989 - .L_13988)
.L_13988:
        /*001c*/ 	.word	0x00000000
        /*0020*/ 	.short	0x0004
        /*0022*/ 	.short	0x0020
        /*0024*/ 	.byte	0x00, 0xf0, 0x21, 0x00


	//----- nvinfo : EIATTR_KPARAM_INFO
	.align		4
.L_13989:
        /*0028*/ 	.byte	0x04, 0x17
        /*002a*/ 	.short	(.L_13991 - .L_13990)
.L_13990:
        /*002c*/ 	.word	0x00000000
        /*0030*/ 	.short	0x0003
        /*0032*/ 	.short	0x0018
        /*0034*/ 	.byte	0x00, 0xf5, 0x21, 0x00


	//----- nvinfo : EIATTR_KPARAM_INFO
	.align		4
.L_13991:
        /*0038*/ 	.byte	0x04, 0x17
        /*003a*/ 	.short	(.L_13993 - .L_13992)
.L_13992:
        /*003c*/ 	.word	0x00000000
        /*0040*/ 	.short	0x0002
        /*0042*/ 	.short	0x0010
        /*0044*/ 	.byte	0x00, 0xf5, 0x21, 0x00


	//----- nvinfo : EIATTR_KPARAM_INFO
	.align		4
.L_13993:
        /*0048*/ 	.byte	0x04, 0x17
        /*004a*/ 	.short	(.L_13995 - .L_13994)
.L_13994:
        /*004c*/ 	.word	0x00000000
        /*0050*/ 	.short	0x0001
        /*0052*/ 	.short	0x0008
        /*0054*/ 	.byte	0x00, 0xf5, 0x21, 0x00


	//----- nvinfo : EIATTR_KPARAM_INFO
	.align		4
.L_13995:
        /*0058*/ 	.byte	0x04, 0x17
        /*005a*/ 	.short	(.L_13997 - .L_13996)
.L_13996:
        /*005c*/ 	.word	0x00000000
        /*0060*/ 	.short	0x0000
        /*0062*/ 	.short	0x0000
        /*0064*/ 	.byte	0x00, 0xf5, 0x21, 0x00


	//----- nvinfo : EIATTR_SPARSE_MMA_MASK
	.align		4
.L_13997:
        /*0068*/ 	.byte	0x03, 0x50
        /*006a*/ 	.short	0x0000


	//----- nvinfo : EIATTR_MAXREG_COUNT
	.align		4
        /*006c*/ 	.byte	0x03, 0x1b
        /*006e*/ 	.short	0x00ff


	//----- nvinfo : EIATTR_NUM_BARRIERS
	.align		4
        /*0070*/ 	.byte	0x02, 0x4c
        /*0072*/ 	.byte	0x01
	.zero		1


	//----- nvinfo : EIATTR_MERCURY_ISA_VERSION
	.align		4
        /*0074*/ 	.byte	0x03, 0x5f
        /*0076*/ 	.short	0x0101


	//----- nvinfo : EIATTR_VRC_CTA_INIT_COUNT
	.align		4
        /*0078*/ 	.byte	0x02, 0x4a
	.zero		1
	.zero		1


	//----- nvinfo : EIATTR_EXIT_INSTR_OFFSETS
	.align		4
        /*007c*/ 	.byte	0x04, 0x1c
        /*007e*/ 	.short	(.L_13999 - .L_13998)


	//   ....[0]....
.L_13998:
        /*0080*/ 	.word	0x00006bf0


	//   ....[1]....
        /*0084*/ 	.word	0x000072d0


	//   ....[2]....
        /*0088*/ 	.word	0x00007350


	//----- nvinfo : EIATTR_CRS_STACK_SIZE
	.align		4
.L_13999:
        /*008c*/ 	.byte	0x04, 0x1e
        /*008e*/ 	.short	(.L_14001 - .L_14000)
.L_14000:
        /*0090*/ 	.word	0x00000000


	//----- nvinfo : EIATTR_CBANK_PARAM_SIZE
	.align		4
.L_14001:
        /*0094*/ 	.byte	0x03, 0x19
        /*0096*/ 	.short	0x0030


	//----- nvinfo : EIATTR_PARAM_CBANK
	.align		4
        /*0098*/ 	.byte	0x04, 0x0a
        /*009a*/ 	.short	(.L_14003 - .L_14002)
	.align		4
.L_14002:
        /*009c*/ 	.word	index@(.nv.constant0.uncontiguous_nansum_f64)
        /*00a0*/ 	.short	0x0380
        /*00a2*/ 	.short	0x0030


	//----- nvinfo : EIATTR_SW_WAR
	.align		4
.L_14003:
        /*00a4*/ 	.byte	0x04, 0x36
        /*00a6*/ 	.short	(.L_14005 - .L_14004)
.L_14004:
        /*00a8*/ 	.word	0x00000008
.L_14005:


//--------------------- .nv.info.contiguous_nansum_f64 --------------------------
	.section	.nv.info.contiguous_nansum_f64,"",@"SHT_CUDA_INFO"
	.sectionflags	@""
	.align	4


	//----- nvinfo : EIATTR_CUDA_API_VERSION
	.align		4
        /*0000*/ 	.byte	0x04, 0x37
        /*0002*/ 	.short	(.L_14007 - .L_14006)
.L_14006:
        /*0004*/ 	.word	0x00000082


	//----- nvinfo : EIATTR_KPARAM_INFO
	.align		4
.L_14007:
        /*0008*/ 	.byte	0x04, 0x17
        /*000a*/ 	.short	(.L_14009 - .L_14008)
.L_14008:
        /*000c*/ 	.word	0x00000000
        /*0010*/ 	.short	0x0002
        /*0012*/ 	.short	0x0010
        /*0014*/ 	.byte	0x00, 0xf0, 0x21, 0x00


	//----- nvinfo : EIATTR_KPARAM_INFO
	.align		4
.L_14009:
        /*0018*/ 	.byte	0x04, 0x17
        /*001a*/ 	.short	(.L_14011 - .L_14010)
.L_14010:
        /*001c*/ 	.word	0x00000000
        /*0020*/ 	.short	0x0001
        /*0022*/ 	.short	0x0008
        /*0024*/ 	.byte	0x00, 0xf5, 0x21, 0x00


	//----- nvinfo : EIATTR_KPARAM_INFO
	.align		4
.L_14011:
        /*0028*/ 	.byte	0x04, 0x17
        /*002a*/ 	.short	(.L_14013 - .L_14012)
.L_14012:
        /*002c*/ 	.word	0x00000000
        /*0030*/ 	.short	0x0000
        /*0032*/ 	.short	0x0000
        /*0034*/ 	.byte	0x00, 0xf5, 0x21, 0x00


	//----- nvinfo : EIATTR_SPARSE_MMA_MASK
	.align		4
.L_14013:
        /*0038*/ 	.byte	0x03, 0x50
        /*003a*/ 	.short	0x0000


	//----- nvinfo : EIATTR_MAXREG_COUNT
	.align		4
        /*003c*/ 	.byte	0x03, 0x1b
        /*003e*/ 	.short	0x00ff


	//----- nvinfo : EIATTR_NUM_BARRIERS
	.align		4
        /*0040*/ 	.byte	0x02, 0x4c
        /*0042*/ 	.byte	0x01
	.zero		1


	//----- nvinfo : EIATTR_MERCURY_ISA_VERSION
	.align		4
        /*0044*/ 	.byte	0x03, 0x5f
        /*0046*/ 	.short	0x0101


	//----- nvinfo : EIATTR_VRC_CTA_INIT_COUNT
	.align		4
        /*0048*/ 	.byte	0x02, 0x4a
	.zero		1
	.zero		1


	//----- nvinfo : EIATTR_EXIT_INSTR_OFFSETS
	.align		4
        /*004c*/ 	.byte	0x04, 0x1c
        /*004e*/ 	.short	(.L_14015 - .L_14014)


	//   ....[0]....
.L_14014:
        /*0050*/ 	.word	0x00000540


	//   ....[1]....
        /*0054*/ 	.word	0x00000c20


	//   ....[2]....
        /*0058*/ 	.word	0x00000ca0


	//----- nvinfo : EIATTR_CRS_STACK_SIZE
	.align		4
.L_14015:
        /*005c*/ 	.byte	0x04, 0x1e
        /*005e*/ 	.short	(.L_14017 - .L_14016)
.L_14016:
        /*0060*/ 	.word	0x00000000


	//----- nvinfo : EIATTR_CBANK_PARAM_SIZE
	.align		4
.L_14017:
        /*0064*/ 	.byte	0x03, 0x19
        /*0066*/ 	.short	0x0018


	//----- nvinfo : EIATTR_PARAM_CBANK
	.align		4
        /*0068*/ 	.byte	0x04, 0x0a
        /*006a*/ 	.short	(.L_14019 - .L_14018)
	.align		4
.L_14018:
        /*006c*/ 	.word	index@(.nv.constant0.contiguous_nansum_f64)
        /*0070*/ 	.short	0x0380
        /*0072*/ 	.short	0x0018


	//----- nvinfo : EIATTR_SW_WAR
	.align		4
.L_14019:
        /*0074*/ 	.byte	0x04, 0x36
        /*0076*/ 	.short	(.L_14021 - .L_14020)
.L_14020:
        /*0078*/ 	.word	0x00000008
.L_14021:


//--------------------- .nv.info.contiguous_nansum33_f32 --------------------------
	.section	.nv.info.contiguous_nansum33_f32,"",@"SHT_CUDA_INFO"
	.sectionflags	@""
	.align	4


	//----- nvinfo : EIATTR_CUDA_API_VERSION
	.align		4
        /*0000*/ 	.byte	0x04, 0x37
        /*0002*/ 	.short	(.L_14023 - .L_14022)
.L_14022:
        /*0004*/ 	.word	0x00000082


	//----- nvinfo : EIATTR_KPARAM_INFO
	.align		4
.L_14023:
        /*0008*/ 	.byte	0x04, 0x17
        /*000a*/ 	.short	(.L_14025 - .L_14024)
.L_14024:
        /*000c*/ 	.word	0x00000000
        /*0010*/ 	.short	0x0004
        /*0012*/ 	.short	0x0020
        /*0014*/ 	.byte	0x00, 0xf0, 0x21, 0x00


	//----- nvinfo : EIATTR_KPARAM_INFO
	.align		4
.L_14025:
        /*0018*/ 	.byte	0x04, 0x17
        /*001a*/ 	.short	(.L_14027 - .L_14026)
.L_14026:
        /*001c*/ 	.word	0x00000000
        /*0020*/ 	.short	0x0003
        /*0022*/ 	.short	0x0018
        /*0024*/ 	.byte	0x00, 0xf0, 0x21, 0x00


	//----- nvinfo : EIATTR_KPARAM_INFO
	.align		4
.L_14027:
        /*0028*/ 	.byte	0x04, 0x17
        /*002a*/ 	.short	(.L_14029 - .L_14028)
.L_14028:
        /*002c*/ 	.word	0x00000000
        /*0030*/ 	.short	0x0002
        /*0032*/ 	.short	0x0010
        /*0034*/ 	.byte	0x00, 0xf0, 0x21, 0x00


	//----- nvinfo : EIATTR_KPARAM_INFO
	.align		4
.L_14029:
        /*0038*/ 	.byte	0x04, 0x17
        /*003a*/ 	.short	(.L_14031 - .L_14030)
.L_14030:
        /*003c*/ 	.word	0x00000000
        /*0040*/ 	.short	0x0001
        /*0042*/ 	.short	0x0008
        /*0044*/ 	.byte	0x00, 0xf5, 0x21, 0x00


	//----- nvinfo : EIATTR_KPARAM_INFO
	.align		4
.L_14031:
        /*0048*/ 	.byte	0x04, 0x17
        /*004a*/ 	.short	(.L_14033 - .L_14032)
.L_14032:
        /*004c*/ 	.word	0x00000000
        /*0050*/ 	.short	0x0000
        /*0052*/ 	.short	0x0000
        /*0054*/ 	.byte	0x00, 0xf5, 0x21, 0x00


	//----- nvinfo : EIATTR_SPARSE_MMA_MASK
	.align		4
.L_14033:
        /*0058*/ 	.byte	0x03, 0x50
        /*005a*/ 	.short	0x0000


	//----- nvinfo : EIATTR_MAXREG_COUNT
	.align		4
        /*005c*/ 	.byte	0x03, 0x1b
        /*005e*/ 	.short	0x00ff


	//----- nvinfo : EIATTR_NUM_BARRIERS
	.align		4
        /*0060*/ 	.byte	0x02, 0x4c
        /*0062*/ 	.byte	0x01
	.zero		1


	//----- nvinfo : EIATTR_MERCURY_ISA_VERSION
	.align		4
        /*0064*/ 	.byte	0x03, 0x5f
        /*0066*/ 	.short	0x0101


	//----- nvinfo : EIATTR_VRC_CTA_INIT_COUNT
	.align		4
        /*0068*/ 	.byte	0x02, 0x4a
	.zero		1
	.zero		1


	//----- nvinfo : EIATTR_EXIT_INSTR_OFFSETS
	.align		4
        /*006c*/ 	.byte	0x04, 0x1c
        /*006e*/ 	.short	(.L_14035 - .L_14034)


	//   ....[0]....
.L_14034:
        /*0070*/ 	.word	0x00000150


	//   ....[1]....
        /*0074*/ 	.word	0x000001e0


	//   ....[2]....
        /*0078*/ 	.word	0x00000910


	//----- nvinfo : EIATTR_CRS_STACK_SIZE
	.align		4
.L_14035:
        /*007c*/ 	.byte	0x04, 0x1e
        /*007e*/ 	.short	(.L_14037 - .L_14036)
.L_14036:
        /*0080*/ 	.word	0x00000000


	//----- nvinfo : EIATTR_CBANK_PARAM_SIZE
	.align		4
.L_14037:
        /*0084*/ 	.byte	0x03, 0x19
        /*0086*/ 	.short	0x0028


	//----- nvinfo : EIATTR_PARAM_CBANK
	.align		4
        /*0088*/ 	.byte	0x04, 0x0a
        /*008a*/ 	.short	(.L_14039 - .L_14038)
	.align		4
.L_14038:
        /*008c*/ 	.word	index@(.nv.constant0.contiguous_nansum33_f32)
        /*0090*/ 	.short	0x0380
        /*0092*/ 	.short	0x0028


	//----- nvinfo : EIATTR_SW_WAR
	.align		4
.L_14039:
        /*0094*/ 	.byte	0x04, 0x36
        /*0096*/ 	.short	(.L_14041 - .L_14040)
.L_14040:
        /*0098*/ 	.word	0x00000008
.L_14041:


//--------------------- .nv.info.contiguous_nansum3_f32 --------------------------
	.section	.nv.info.contiguous_nansum3_f32,"",@"SHT_CUDA_INFO"
	.sectionflags	@""
	.align	4


	//----- nvinfo : EIATTR_CUDA_API_VERSION
	.align		4
        /*0000*/ 	.byte	0x04, 0x37
        /*0002*/ 	.short	(.L_14043 - .L_14042)
.L_14042:
        /*0004*/ 	.word	0x00000082


	//----- nvinfo : EIATTR_KPARAM_INFO
	.align		4
.L_14043:
        /*0008*/ 	.byte	0x04, 0x17
        /*000a*/ 	.short	(.L_14045 - .L_14044)
.L_14044:
        /*000c*/ 	.word	0x00000000
        /*0010*/ 	.short	0x0006
        /*0012*/ 	.short	0x0030
        /*0014*/ 	.byte	0x00, 0xf0, 0x21, 0x00


	//----- nvinfo : EIATTR_KPARAM_INFO
	.align		4
.L_14045:
        /*0018*/ 	.byte	0x04, 0x17
        /*001a*/ 	.short	(.L_14047 - .L_14046)
.L_14046:
        /*001c*/ 	.word	0x00000000
        /*0020*/ 	.short	0x0005
        /*0022*/ 	.short	0x0028
        /*0024*/ 	.byte	0x00, 0xf0, 0x21, 0x00


	//----- nvinfo : EIATTR_KPARAM_INFO
	.align		4
.L_14047:
        /*0028*/ 	.byte	0x04, 0x17
        /*002a*/ 	.short	(.L_14049 - .L_14048)
.L_14048:
        /*002c*/ 	.word	0x00000000
        /*0030*/ 	.short	0x0004
        /*0032*/ 	.short	0x0020
        /*0034*/ 	.byte	0x00, 0xf0, 0x21, 0x00


	//----- nvinfo : EIATTR_KPARAM_INFO
	.align		4
.L_14049:
        /*0038*/ 	.byte	0x04, 0x17
        /*003a*/ 	.short	(.L_14051 - .L_14050)
.L_14050:
        /*003c*/ 	.word	0x00000000
        /*0040*/ 	.short	0x0003
        /*0042*/ 	.short	0x0018
        /*0044*/ 	.byte	0x00, 0xf5, 0x21, 0x00


	//----- nvinfo : EIATTR_KPARAM_INFO
	.align		4
.L_14051:
        /*0048*/ 	.byte	0x04, 0x17
        /*004a*/ 	.short	(.L_14053 - .L_14052)
.L_14052:
        /*004c*/ 	.word	0x00000000
        /*0050*/ 	.short	0x0002
        /*0052*/ 	.short	0x0010
        /*0054*/ 	.byte	0x00, 0xf5, 0x21, 0x00


	//----- nvinfo : EIATTR_KPARAM_INFO
	.align		4
.L_14053:
        /*0058*/ 	.byte	0x04, 0x17
        /*005a*/ 	.short	(.L_14055 - .L_14054)
.L_14054:
        /*005c*/ 	.word	0x00000000
        /*0060*/ 	.short	0x0001
        /*0062*/ 	.short	0x0008
        /*0064*/ 	.byte	0x00, 0xf5, 0x21, 0x00


	//----- nvinfo : EIATTR_KPARAM_INFO
	.align		4
.L_14055:
        /*0068*/ 	.byte	0x04, 0x17
        /*006a*/ 	.short	(.L_14057 - .L_14056)
.L_14056:
        /*006c*/ 	.word	0x00000000
        /*0070*/ 	.short	0x0000
        /*0072*/ 	.short	0x0000
        /*0074*/ 	.byte	0x00, 0xf5, 0x21, 0x00


	//----- nvinfo : EIATTR_SPARSE_MMA_MASK
	.align		4
.L_14057:
        /*0078*/ 	.byte	0x03, 0x50
        /*007a*/ 	.short	0x0000


	//----- nvinfo : EIATTR_MAXREG_COUNT
	.align		4
        /*007c*/ 	.byte	0x03, 0x1b
        /*007e*/ 	.short	0x00ff


	//----- nvinfo : EIATTR_NUM_BARRIERS
	.align		4
        /*0080*/ 	.byte	0x02, 0x4c
        /*0082*/ 	.byte	0x01
	.zero		1


	//----- nvinfo : EIATTR_MERCURY_ISA_VERSION
	.align		4
        /*0084*/ 	.byte	0x03, 0x5f
        /*0086*/ 	.short	0x0101


	//----- nvinfo : EIATTR_VRC_CTA_INIT_COUNT
	.align		4
        /*0088*/ 	.byte	0x02, 0x4a
	.zero		1
	.zero		1


	//----- nvinfo : EIATTR_EXIT_INSTR_OFFSETS
	.align		4
        /*008c*/ 	.byte	0x04, 0x1c
        /*008e*/ 	.short	(.L_14059 - .L_14058)


	//   ....[0]....
.L_14058:
        /*0090*/ 	.word	0x00000150


	//   ....[1]....
        /*0094*/ 	.word	0x00003110


	//   ....[2]....
        /*0098*/ 	.word	0x000038a0


	//----- nvinfo : EIATTR_CRS_STACK_SIZE
	.align		4
.L_14059:
        /*009c*/ 	.byte	0x04, 0x1e
        /*009e*/ 	.short	(.L_14061 - .L_14060)
.L_14060:
        /*00a0*/ 	.word	0x00000000


	//----- nvinfo : EIATTR_CBANK_PARAM_SIZE
	.align		4
.L_14061:
        /*00a4*/ 	.byte	0x03, 0x19
        /*00a6*/ 	.short	0x0038


	//----- nvinfo : EIATTR_PARAM_CBANK
	.align		4
        /*00a8*/ 	.byte	0x04, 0x0a
        /*00aa*/ 	.short	(.L_14063 - .L_14062)
	.align		4
.L_14062:
        /*00ac*/ 	.word	index@(.nv.constant0.contiguous_nansum3_f32)
        /*00b0*/ 	.short	0x0380
        /*00b2*/ 	.short	0x0038


	//----- nvinfo : EIATTR_SW_WAR
	.align		4
.L_14063:
        /*00b4*/ 	.byte	0x04, 0x36
        /*00b6*/ 	.short	(.L_14065 - .L_14064)
.L_14064:
        /*00b8*/ 	.word	0x00000008
.L_14065:


//--------------------- .nv.info.contiguous_nansum22_f32 --------------------------
	.section	.nv.info.contiguous_nansum22_f32,"",@"SHT_CUDA_INFO"
	.sectionflags	@""
	.align	4


	//----- nvinfo : EIATTR_CUDA_API_VERSION
	.align		4
        /*0000*/ 	.byte	0x04, 0x37
        /*0002*/ 	.short	(.L_14067 - .L_14066)
.L_14066:
        /*0004*/ 	.word	0x00000082


	//----- nvinfo : EIATTR_KPARAM_INFO
	.align		4
.L_14067:
        /*0008*/ 	.byte	0x04, 0x17
        /*000a*/ 	.short	(.L_14069 - .L_14068)
.L_14068:
        /*000c*/ 	.word	0x00000000
        /*0010*/ 	.short	0x0003
        /*0012*/ 	.short	0x0018
        /*0014*/ 	.byte	0x00, 0xf0, 0x21, 0x00


	//----- nvinfo : EIATTR_KPARAM_INFO
	.align		4
.L_14069:
        /*0018*/ 	.byte	0x04, 0x17
        /*001a*/ 	.short	(.L_14071 - .L_14070)
.L_14070:
        /*001c*/ 	.word	0x00000000
        /*0020*/ 	.short	0x0002
        /*0022*/ 	.short	0x0010
        /*0024*/ 	.byte	0x00, 0xf0, 0x21, 0x00


	//----- nvinfo : EIATTR_KPARAM_INFO
	.align		4
.L_14071:
        /*0028*/ 	.byte	0x04, 0x17
        /*002a*/ 	.short	(.L_14073 - .L_14072)
.L_14072:
        /*002c*/ 	.word	0x00000000
        /*0030*/ 	.short	0x0001
        /*0032*/ 	.short	0x0008
        /*0034*/ 	.byte	0x00, 0xf5, 0x21, 0x00


	//----- nvinfo : EIATTR_KPARAM_INFO
	.align		4
.L_14073:
        /*0038*/ 	.byte	0x04, 0x17
        /*003a*/ 	.short	(.L_14075 - .L_14074)
.L_14074:
        /*003c*/ 	.word	0x00000000
        /*0040*/ 	.short	0x0000
        /*0042*/ 	.short	0x0000
        /*0044*/ 	.byte	0x00, 0xf5, 0x21, 0x00


	//----- nvinfo : EIATTR_SPARSE_MMA_MASK
	.align		4
.L_14075:
        /*0048*/ 	.byte	0x03, 0x50
        /*004a*/ 	.short	0x0000


	//----- nvinfo : EIATTR_MAXREG_COUNT
	.align		4
        /*004c*/ 	.byte	0x03, 0x1b
        /*004e*/ 	.short	0x00ff


	//----- nvinfo : EIATTR_NUM_BARRIERS
	.align		4
        /*0050*/ 	.byte	0x02, 0x4c
        /*0052*/ 	.byte	0x01
	.zero		1


	//----- nvinfo : EIATTR_MERCURY_ISA_VERSION
	.align		4
        /*0054*/ 	.byte	0x03, 0x5f
        /*0056*/ 	.short	0x0101


	//----- nvinfo : EIATTR_VRC_CTA_INIT_COUNT
	.align		4
        /*0058*/ 	.byte	0x02, 0x4a
	.zero		1
	.zero		1


	//----- nvinfo : EIATTR_EXIT_INSTR_OFFSETS
	.align		4
        /*005c*/ 	.byte	0x04, 0x1c
        /*005e*/ 	.short	(.L_14077 - .L_14076)


	//   ....[0]....
.L_14076:
        /*0060*/ 	.word	0x000005f0


	//   ....[1]....
        /*0064*/ 	.word	0x00000cd0


	//   ....[2]....
        /*0068*/ 	.word	0x00000de0


	//----- nvinfo : EIATTR_CRS_STACK_SIZE
	.align		4
.L_14077:
        /*006c*/ 	.byte	0x04, 0x1e
        /*006e*/ 	.short	(.L_14079 - .L_14078)
.L_14078:
        /*0070*/ 	.word	0x00000000


	//----- nvinfo : EIATTR_CBANK_PARAM_SIZE
	.align		4
.L_14079:
        /*0074*/ 	.byte	0x03, 0x19
        /*0076*/ 	.short	0x0020


	//----- nvinfo : EIATTR_PARAM_CBANK
	.align		4
        /*0078*/ 	.byte	0x04, 0x0a
        /*007a*/ 	.short	(.L_14081 - .L_14080)
	.align		4
.L_14080:
        /*007c*/ 	.word	index@(.nv.constant0.contiguous_nansum22_f32)
        /*0080*/ 	.short	0x0380
        /*0082*/ 	.short	0x0020


	//----- nvinfo : EIATTR_SW_WAR
	.align		4
.L_14081:
        /*0084*/ 	.byte	0x04, 0x36
        /*0086*/ 	.short	(.L_14083 - .L_14082)
.L_14082:
        /*0088*/ 	.word	0x00000008
.L_14083:


//--------------------- .nv.info.contiguous_nansum2_f32 --------------------------
	.section	.nv.info.contiguous_nansum2_f32,"",@"SHT_CUDA_INFO"
	.sectionflags	@""
	.align	4


	//----- nvinfo : EIATTR_CUDA_API_VERSION
	.align		4
        /*0000*/ 	.byte	0x04, 0x37
        /*0002*/ 	.short	(.L_14085 - .L_14084)
.L_14084:
        /*0004*/ 	.word	0x00000082


	//----- nvinfo : EIATTR_KPARAM_INFO
	.align		4
.L_14085:
        /*0008*/ 	.byte	0x04, 0x17
        /*000a*/ 	.short	(.L_14087 - .L_14086)
.L_14086:
        /*000c*/ 	.word	0x00000000
        /*0010*/ 	.short	0x0006
        /*0012*/ 	.short	0x0030
        /*0014*/ 	.byte	0x00, 0xf0, 0x21, 0x00


	//----- nvinfo : EIATTR_KPARAM_INFO
	.align		4
.L_14087:
        /*0018*/ 	.byte	0x04, 0x17
        /*001a*/ 	.short	(.L_14089 - .L_14088)
.L_14088:
        /*001c*/ 	.word	0x00000000
        /*0020*/ 	.short	0x0005
        /*0022*/ 	.short	0x0028
        /*0024*/ 	.byte	0x00, 0xf0, 0x21, 0x00


	//----- nvinfo : EIATTR_KPARAM_INFO
	.align		4
.L_14089:
        /*0028*/ 	.byte	0x04, 0x17
        /*002a*/ 	.short	(.L_14091 - .L_14090)
.L_14090:
        /*002c*/ 	.word	0x00000000
        /*0030*/ 	.short	0x0004
        /*0032*/ 	.short	0x0020
        /*0034*/ 	.byte	0x00, 0xf0, 0x21, 0x00


	//----- nvinfo : EIATTR_KPARAM_INFO
	.align		4
.L_14091:
        /*0038*/ 	.byte	0x04, 0x17
        /*003a*/ 	.short	(.L_14093 - .L_14092)
.L_14092:
        /*003c*/ 	.word	0x00000000
        /*0040*/ 	.short	0x0003
        /*0042*/ 	.short	0x0018
        /*0044*/ 	.byte	0x00, 0xf5, 0x21, 0x00


	//----- nvinfo : EIATTR_KPARAM_INFO
	.align		4
.L_14093:
        /*0048*/ 	.byte	0x04, 0x17
        /*004a*/ 	.short	(.L_14095 - .L_14094)
.L_14094:
        /*004c*/ 	.word	0x00000000
        /*0050*/ 	.short	0x0002
        /*0052*/ 	.short	0x0010
        /*0054*/ 	.byte	0x00, 0xf5, 0x21, 0x00


	//----- nvinfo : EIATTR_KPARAM_INFO
	.align		4
.L_14095:
        /*0058*/ 	.byte	0x04, 0x17
        /*005a*/ 	.short	(.L_14097 - .L_14096)
.L_14096:
        /*005c*/ 	.word	0x00000000
        /*0060*/ 	.short	0x0001
        /*0062*/ 	.short	0x0008
        /*0064*/ 	.byte	0x00, 0xf5, 0x21, 0x00


	//----- nvinfo : EIATTR_KPARAM_INFO
	.align		4
.L_14097:
        /*0068*/ 	.byte	0x04, 0x17
        /*006a*/ 	.short	(.L_14099 - .L_14098)
.L_14098:
        /*006c*/ 	.word	0x00000000
        /*0070*/ 	.short	0x0000
        /*0072*/ 	.short	0x0000
        /*0074*/ 	.byte	0x00, 0xf5, 0x21, 0x00


	//----- nvinfo : EIATTR_SPARSE_MMA_MASK
	.align		4
.L_14099:
        /*0078*/ 	.byte	0x03, 0x50
        /*007a*/ 	.short	0x0000


	//----- nvinfo : EIATTR_MAXREG_COUNT
	.align		4
        /*007c*/ 	.byte	0x03, 0x1b
        /*007e*/ 	.short	0x00ff


	//----- nvinfo : EIATTR_NUM_BARRIERS
	.align		4
        /*0080*/ 	.byte	0x02, 0x4c
        /*0082*/ 	.byte	0x01
	.zero		1


	//----- nvinfo : EIATTR_MERCURY_ISA_VERSION
	.align		4
        /*0084*/ 	.byte	0x03, 0x5f
        /*0086*/ 	.short	0x0101


	//----- nvinfo : EIATTR_VRC_CTA_INIT_COUNT
	.align		4
        /*0088*/ 	.byte	0x02, 0x4a
	.zero		1
	.zero		1


	//----- nvinfo : EIATTR_EXIT_INSTR_OFFSETS
	.align		4
        /*008c*/ 	.byte	0x04, 0x1c
        /*008e*/ 	.short	(.L_14101 - .L_14100)


	//   ....[0]....
.L_14100:
        /*0090*/ 	.word	0x000069a0


	//   ....[1]....
        /*0094*/ 	.word	0x00007080


	//   ....[2]....
        /*0098*/ 	.word	0x00007190


	//----- nvinfo : EIATTR_CRS_STACK_SIZE
	.align		4
.L_14101:
        /*009c*/ 	.byte	0x04, 0x1e
        /*009e*/ 	.short	(.L_14103 - .L_14102)
.L_14102:
        /*00a0*/ 	.word	0x00000000


	//----- nvinfo : EIATTR_CBANK_PARAM_SIZE
	.align		4
.L_14103:
        /*00a4*/ 	.byte	0x03, 0x19
        /*00a6*/ 	.short	0x0038


	//----- nvinfo : EIATTR_PARAM_CBANK
	.align		4
        /*00a8*/ 	.byte	0x04, 0x0a
        /*00aa*/ 	.short	(.L_14105 - .L_14104)
	.align		4
.L_14104:
        /*00ac*/ 	.word	index@(.nv.constant0.contiguous_nansum2_f32)
        /*00b0*/ 	.short	0x0380
        /*00b2*/ 	.short	0x0038


	//----- nvinfo : EIATTR_SW_WAR
	.align		4
.L_14105:
        /*00b4*/ 	.byte	0x04, 0x36
        /*00b6*/ 	.short	(.L_14107 - .L_14106)
.L_14106:
        /*00b8*/ 	.word	0x00000008
.L_14107:


//--------------------- .nv.info.uncontiguous_nansum_f32 --------------------------
	.section	.nv.info.uncontiguous_nansum_f32,"",@"SHT_CUDA_INFO"
	.sectionflags	@""
	.align	4


	//----- nvinfo : EIATTR_CUDA_API_VERSION
	.align		4
        /*0000*/ 	.byte	0x04, 0x37
        /*0002*/ 	.short	(.L_14109 - .L_14108)
.L_14108:
        /*0004*/ 	.word	0x00000082


	//----- nvinfo : EIATTR_KPARAM_INFO
	.align		4
.L_14109:
        /*0008*/ 	.byte	0x04, 0x17
        /*000a*/ 	.short	(.L_14111 - .L_14110)
.L_14110:
        /*000c*/ 	.word	0x00000000
        /*0010*/ 	.short	0x0005
        /*0012*/ 	.short	0x0028
        /*0014*/ 	.byte	0x00, 0xf0, 0x21, 0x00


	//----- nvinfo : EIATTR_KPARAM_INFO
	.align		4
.L_14111:
        /*0018*/ 	.byte	0x04, 0x17
        /*001a*/ 	.short	(.L_14113 - .L_14112)
.L_14112:
        /*001c*/ 	.word	0x00000000
        /*0020*/ 	.short	0x0004
        /*0022*/ 	.short	0x0020
        /*0024*/ 	.byte	0x00, 0xf0, 0x21, 0x00


	//----- nvinfo : EIATTR_KPARAM_INFO
	.align		4
.L_14113:
        /*0028*/ 	.byte	0x04, 0x17
        /*002a*/ 	.short	(.L_14115 - .L_14114)
.L_14114:
        /*002c*/ 	.word	0x00000000
        /*0030*/ 	.short	0x0003
        /*0032*/ 	.short	0x0018
        /*0034*/ 	.byte	0x00, 0xf5, 0x21, 0x00


	//----- nvinfo : EIATTR_KPARAM_INFO
	.align		4
.L_14115:
        /*0038*/ 	.byte	0x04, 0x17
        /*003a*/ 	.short	(.L_14117 - .L_14116)
.L_14116:
        /*003c*/ 	.word	0x00000000
        /*0040*/ 	.short	0x0002
        /*0042*/ 	.short	0x0010
        /*0044*/ 	.byte	0x00, 0xf5, 0x21, 0x00


	//----- nvinfo : EIATTR_KPARAM_INFO
	.align		4
.L_14117:
        /*0048*/ 	.byte	0x04, 0x17
        /*004a*/ 	.short	(.L_14119 - .L_14118)
.L_14118:
        /*004c*/ 	.word	0x00000000
        /*0050*/ 	.short	0x0001
        /*0052*/ 	.short	0x0008
        /*0054*/ 	.byte	0x00, 0xf5, 0x21, 0x00


	//----- nvinfo : EIATTR_KPARAM_INFO
	.align		4
.L_14119:
        /*0058*/ 	.byte	0x04, 0x17
        /*005a*/ 	.short	(.L_14121 - .L_14120)
.L_14120:
        /*005c*/ 	.word	0x00000000
        /*0060*/ 	.short	0x0000
        /*0062*/ 	.short	0x0000
        /*0064*/ 	.byte	0x00, 0xf5, 0x21, 0x00


	//----- nvinfo : EIATTR_SPARSE_MMA_MASK
	.align		4
.L_14121:
        /*0068*/ 	.byte	0x03, 0x50
        /*006a*/ 	.short	0x0000


	//----- nvinfo : EIATTR_MAXREG_COUNT
	.align		4
        /*006c*/ 	.byte	0x03, 0x1b
        /*006e*/ 	.short	0x00ff


	//----- nvinfo : EIATTR_NUM_BARRIERS
	.align		4
        /*0070*/ 	.byte	0x02, 0x4c
        /*0072*/ 	.byte	0x01
	.zero		1


	//----- nvinfo : EIATTR_MERCURY_ISA_VERSION
	.align		4
        /*0074*/ 	.byte	0x03, 0x5f
        /*0076*/ 	.short	0x0101


	//----- nvinfo : EIATTR_VRC_CTA_INIT_COUNT
	.align		4
        /*0078*/ 	.byte	0x02, 0x4a
	.zero		1
	.zero		1


	//----- nvinfo : EIATTR_EXIT_INSTR_OFFSETS
	.align		4
        /*007c*/ 	.byte	0x04, 0x1c
        /*007e*/ 	.short	(.L_14123 - .L_14122)


	//   ....[0]....
.L_14122:
        /*0080*/ 	.word	0x00006bd0


	//   ....[1]....
        /*0084*/ 	.word	0x000072b0


	//   ....[2]....
        /*0088*/ 	.word	0x00007330


	//----- nvinfo : EIATTR_CRS_STACK_SIZE
	.align		4
.L_14123:
        /*008c*/ 	.byte	0x04, 0x1e
        /*008e*/ 	.short	(.L_14125 - .L_14124)
.L_14124:
        /*0090*/ 	.word	0x00000000


	//----- nvinfo : EIATTR_CBANK_PARAM_SIZE
	.align		4
.L_14125:
        /*0094*/ 	.byte	0x03, 0x19
        /*0096*/ 	.short	0x0030


	//----- nvinfo : EIATTR_PARAM_CBANK
	.align		4
        /*0098*/ 	.byte	0x04, 0x0a
        /*009a*/ 	.short	(.L_14127 - .L_14126)
	.align		4
.L_14126:
        /*009c*/ 	.word	index@(.nv.constant0.uncontiguous_nansum_f32)
        /*00a0*/ 	.short	0x0380
        /*00a2*/ 	.short	0x0030


	//----- nvinfo : EIATTR_SW_WAR
	.align		4
.L_14127:
        /*00a4*/ 	.byte	0x04, 0x36
        /*00a6*/ 	.short	(.L_14129 - .L_14128)
.L_14128:
        /*00a8*/ 	.word	0x00000008
.L_14129:


//--------------------- .nv.info.contiguous_nansum_f32 --------------------------
	.section	.nv.info.contiguous_nansum_f32,"",@"SHT_CUDA_INFO"
	.sectionflags	@""
	.align	4


	//----- nvinfo : EIATTR_CUDA_API_VERSION
	.align		4
        /*0000*/ 	.byte	0x04, 0x37
        /*0002*/ 	.short	(.L_14131 - .L_14130)
.L_14130:
        /*0004*/ 	.word	0x00000082


	//----- nvinfo : EIATTR_KPARAM_INFO
	.align		4
.L_14131:
        /*0008*/ 	.byte	0x04, 0x17
        /*000a*/ 	.short	(.L_14133 - .L_14132)
.L_14132:
        /*000c*/ 	.word	0x00000000
        /*0010*/ 	.short	0x0002
        /*0012*/ 	.short	0x0010
        /*0014*/ 	.byte	0x00, 0xf0, 0x21, 0x00


	//----- nvinfo : EIATTR_KPARAM_INFO
	.align		4
.L_14133:
        /*0018*/ 	.byte	0x04, 0x17
        /*001a*/ 	.short	(.L_14135 - .L_14134)
.L_14134:
        /*001c*/ 	.word	0x00000000
        /*0020*/ 	.short	0x0001
        /*0022*/ 	.short	0x0008
        /*0024*/ 	.byte	0x00, 0xf5, 0x21, 0x00


	//----- nvinfo : EIATTR_KPARAM_INFO
	.align		4
.L_14135:
        /*0028*/ 	.byte	0x04, 0x17
        /*002a*/ 	.short	(.L_14137 - .L_14136)
.L_14136:
        /*002c*/ 	.word	0x00000000
        /*0030*/ 	.short	0x0000
        /*0032*/ 	.short	0x0000
        /*0034*/ 	.byte	0x00, 0xf5, 0x21, 0x00


	//----- nvinfo : EIATTR_SPARSE_MMA_MASK
	.align		4
.L_14137:
        /*0038*/ 	.byte	0x03, 0x50
        /*003a*/ 	.short	0x0000


	//----- nvinfo : EIATTR_MAXREG_COUNT
	.align		4
        /*003c*/ 	.byte	0x03, 0x1b
        /*003e*/ 	.short	0x00ff


	//----- nvinfo : EIATTR_NUM_BARRIERS
	.align		4
        /*0040*/ 	.byte	0x02, 0x4c
        /*0042*/ 	.byte	0x01
	.zero		1


	//----- nvinfo : EIATTR_MERCURY_ISA_VERSION
	.align		4
        /*0044*/ 	.byte	0x03, 0x5f
        /*0046*/ 	.short	0x0101


	//----- nvinfo : EIATTR_VRC_CTA_INIT_COUNT
	.align		4
        /*0048*/ 	.byte	0x02, 0x4a
	.zero		1
	.zero		1


	//----- nvinfo : EIATTR_EXIT_INSTR_OFFSETS
	.align		4
        /*004c*/ 	.byte	0x04, 0x1c
        /*004e*/ 	.short	(.L_14139 - .L_14138)


	//   ....[0]....
.L_14138:
        /*0050*/ 	.word	0x00000520


	//   ....[1]....
        /*0054*/ 	.word	0x00000c00


	//   ....[2]....
        /*0058*/ 	.word	0x00000c80


	//----- nvinfo : EIATTR_CRS_STACK_SIZE
	.align		4
.L_14139:
        /*005c*/ 	.byte	0x04, 0x1e
        /*005e*/ 	.short	(.L_14141 - .L_14140)
.L_14140:
        /*0060*/ 	.word	0x00000000


	//----- nvinfo : EIATTR_CBANK_PARAM_SIZE
	.align		4
.L_14141:
        /*0064*/ 	.byte	0x03, 0x19
        /*0066*/ 	.short	0x0018


	//----- nvinfo : EIATTR_PARAM_CBANK
	.align		4
        /*0068*/ 	.byte	0x04, 0x0a
        /*006a*/ 	.short	(.L_14143 - .L_14142)
	.align		4
.L_14142:
        /*006c*/ 	.word	index@(.nv.constant0.contiguous_nansum_f32)
        /*0070*/ 	.short	0x0380
        /*0072*/ 	.short	0x0018


	//----- nvinfo : EIATTR_SW_WAR
	.align		4
.L_14143:
        /*0074*/ 	.byte	0x04, 0x36
        /*0076*/ 	.short	(.L_14145 - .L_14144)
.L_14144:
        /*0078*/ 	.word	0x00000008
.L_14145:


//--------------------- .nv.info.contiguous_nansum33_u64 --------------------------
	.section	.nv.info.contiguous_nansum33_u64,"",@"SHT_CUDA_INFO"
	.sectionflags	@""
	.align	4


	//----- nvinfo : EIATTR_CUDA_API_VERSION
	.align		4
        /*0000*/ 	.byte	0x04, 0x37
        /*0002*/ 	.short	(.L_14147 - .L_14146)
.L_14146:
        /*0004*/ 	.word	0x00000082


	//----- nvinfo : EIATTR_KPARAM_INFO
	.align		4
.L_14147:
        /*0008*/ 	.byte	0x04, 0x17
        /*000a*/ 	.short	(.L_14149 - .L_14148)
.L_14148:
        /*000c*/ 	.word	0x00000000
        /*0010*/ 	.short	0x0004
        /*0012*/ 	.short	0x0020
        /*0014*/ 	.byte	0x00, 0xf0, 0x21, 0x00


	//----- nvinfo : EIATTR_KPARAM_INFO
	.align		4
.L_14149:
        /*0018*/ 	.byte	0x04, 0x17
        /*001a*/ 	.short	(.L_14151 - .L_14150)
.L_14150:
        /*001c*/ 	.word	0x00000000
        /*0020*/ 	.short	0x0003
        /*0022*/ 	.short	0x0018
        /*0024*/ 	.byte	0x00, 0xf0, 0x21, 0x00


	//----- nvinfo : EIATTR_KPARAM_INFO
	.align		4
.L_14151:
        /*0028*/ 	.byte	0x04, 0x17
        /*002a*/ 	.short	(.L_14153 - .L_14152)
.L_14152:
        /*002c*/ 	.word	0x00000000
        /*0030*/ 	.short	0x0002
        /*0032*/ 	.short	0x0010
        /*0034*/ 	.byte	0x00, 0xf0, 0x21, 0x00


	//----- nvinfo : EIATTR_KPARAM_INFO
	.align		4
.L_14153:
        /*0038*/ 	.byte	0x04, 0x17
        /*003a*/ 	.short	(.L_14155 - .L_14154)
.L_14154:
        /*003c*/ 	.word	0x00000000
        /*0040*/ 	.short	0x0001
        /*0042*/ 	.short	0x0008
        /*0044*/ 	.byte	0x00, 0xf5, 0x21, 0x00


	//----- nvinfo : EIATTR_KPARAM_INFO
	.align		4
.L_14155:
        /*0048*/ 	.byte	0x04, 0x17
        /*004a*/ 	.short	(.L_14157 - .L_14156)
.L_14156:
        /*004c*/ 	.word	0x00000000
        /*0050*/ 	.short	0x0000
        /*0052*/ 	.short	0x0000
        /*0054*/ 	.byte	0x00, 0xf5, 0x21, 0x00


	//----- nvinfo : EIATTR_SPARSE_MMA_MASK
	.align		4
.L_14157:
        /*0058*/ 	.byte	0x03, 0x50
        /*005a*/ 	.short	0x0000


	//----- nvinfo : EIATTR_MAXREG_COUNT
	.align		4
        /*005c*/ 	.byte	0x03, 0x1b
        /*005e*/ 	.short	0x00ff


	//----- nvinfo : EIATTR_NUM_BARRIERS
	.align		4
        /*0060*/ 	.byte	0x02, 0x4c
        /*0062*/ 	.byte	0x01
	.zero		1


	//----- nvinfo : EIATTR_MERCURY_ISA_VERSION
	.align		4
        /*0064*/ 	.byte	0x03, 0x5f
        /*0066*/ 	.short	0x0101


	//----- nvinfo : EIATTR_VRC_CTA_INIT_COUNT
	.align		4
        /*0068*/ 	.byte	0x02, 0x4a
	.zero		1
	.zero		1


	//----- nvinfo : EIATTR_EXIT_INSTR_OFFSETS
	.align		4
        /*006c*/ 	.byte	0x04, 0x1c
        /*006e*/ 	.short	(.L_14159 - .L_14158)


	//   ....[0]....
.L_14158:
        /*0070*/ 	.word	0x00000150


	//   ....[1]....
        /*0074*/ 	.word	0x000001e0


	//   ....[2]....
        /*0078*/ 	.word	0x00000820


	//----- nvinfo : EIATTR_CBANK_PARAM_SIZE
	.align		4
.L_14159:
        /*007c*/ 	.byte	0x03, 0x19
        /*007e*/ 	.short	0x0028


	//----- nvinfo : EIATTR_PARAM_CBANK
	.align		4
        /*0080*/ 	.byte	0x04, 0x0a
        /*0082*/ 	.short	(.L_14161 - .L_14160)
	.align		4
.L_14160:
        /*0084*/ 	.word	index@(.nv.constant0.contiguous_nansum33_u64)
        /*0088*/ 	.short	0x0380
        /*008a*/ 	.short	0x0028


	//----- nvinfo : EIATTR_SW_WAR
	.align		4
.L_14161:
        /*008c*/ 	.byte	0x04, 0x36
        /*008e*/ 	.short	(.L_14163 - .L_14162)
.L_14162:
        /*0090*/ 	.word	0x00000008
.L_14163:


//--------------------- .nv.info.contiguous_nansum3_u64 --------------------------
	.section	.nv.info.contiguous_nansum3_u64,"",@"SHT_CUDA_INFO"
	.sectionflags	@""
	.align	4


	//----- nvinfo : EIATTR_CUDA_API_VERSION
	.align		4
        /*0000*/ 	.byte	0x04, 0x37
        /*0002*/ 	.short	(.L_14165 - .L_14164)
.L_14164:
        /*0004*/ 	.word	0x00000082


	//----- nvinfo : EIATTR_KPARAM_INFO
	.align		4
.L_14165:
        /*0008*/ 	.byte	0x04, 0x17
        /*000a*/ 	.short	(.L_14167 - .L_14166)
.L_14166:
        /*000c*/ 	.word	0x00000000
        /*0010*/ 	.short	0x0006
        /*0012*/ 	.short	0x0030
        /*0014*/ 	.byte	0x00, 0xf0, 0x21, 0x00


	//----- nvinfo : EIATTR_KPARAM_INFO
	.align		4
.L_14167:
        /*0018*/ 	.byte	0x04, 0x17
        /*001a*/ 	.short	(.L_14169 - .L_14168)
.L_14168:
        /*001c*/ 	.word	0x00000000
        /*0020*/ 	.short	0x0005
        /*0022*/ 	.short	0x0028
        /*0024*/ 	.byte	0x00, 0xf0, 0x21, 0x00


	//----- nvinfo : EIATTR_KPARAM_INFO
	.align		4
.L_14169:
        /*0028*/ 	.byte	0x04, 0x17
        /*002a*/ 	.short	(.L_14171 - .L_14170)
.L_14170:
        /*002c*/ 	.word	0x00000000
        /*0030*/ 	.short	0x0004
        /*0032*/ 	.short	0x0020
        /*0034*/ 	.byte	0x00, 0xf0, 0x21, 0x00


	//----- nvinfo : EIATTR_KPARAM_INFO
	.align		4
.L_14171:
        /*0038*/ 	.byte	0x04, 0x17
        /*003a*/ 	.short	(.L_14173 - .L_14172)
.L_14172:
        /*003c*/ 	.word	0x00000000
        /*0040*/ 	.short	0x0003
        /*0042*/ 	.short	0x0018
        /*0044*/ 	.byte	0x00, 0xf5, 0x21, 0x00


	//----- nvinfo : EIATTR_KPARAM_INFO
	.align		4
.L_14173:
        /*0048*/ 	.byte	0x04, 0x17
        /*004a*/ 	.short	(.L_14175 - .L_14174)
.L_14174:
        /*004c*/ 	.word	0x00000000
        /*0050*/ 	.short	0x0002
        /*0052*/ 	.short	0x0010
        /*0054*/ 	.byte	0x00, 0xf5, 0x21, 0x00


	//----- nvinfo : EIATTR_KPARAM_INFO
	.align		4
.L_14175:
        /*0058*/ 	.byte	0x04, 0x17
        /*005a*/ 	.short	(.L_14177 - .L_14176)
.L_14176:
        /*005c*/ 	.word	0x00000000
        /*0060*/ 	.short	0x0001
        /*0062*/ 	.short	0x0008
        /*0064*/ 	.byte	0x00, 0xf5, 0x21, 0x00


	//----- nvinfo : EIATTR_KPARAM_INFO
	.align		4
.L_14177:
        /*0068*/ 	.byte	0x04, 0x17
        /*006a*/ 	.short	(.L_14179 - .L_14178)
.L_14178:
        /*006c*/ 	.word	0x00000000
        /*0070*/ 	.short	0x0000
        /*0072*/ 	.short	0x0000
        /*0074*/ 	.byte	0x00, 0xf5, 0x21, 0x00


	//----- nvinfo : EIATTR_SPARSE_MMA_MASK
	.align		4
.L_14179:
        /*0078*/ 	.byte	0x03, 0x50
        /*007a*/ 	.short	0x0000


	//----- nvinfo : EIATTR_MAXREG_COUNT
	.align		4
        /*007c*/ 	.byte	0x03, 0x1b
        /*007e*/ 	.short	0x00ff


	//----- nvinfo : EIATTR_NUM_BARRIERS
	.align		4
        /*0080*/ 	.byte	0x02, 0x4c
        /*0082*/ 	.byte	0x01
	.zero		1


	//----- nvinfo : EIATTR_MERCURY_ISA_VERSION
	.align		4
        /*0084*/ 	.byte	0x03, 0x5f
        /*0086*/ 	.short	0x0101


	//----- nvinfo : EIATTR_VRC_CTA_INIT_COUNT
	.align		4
        /*0088*/ 	.byte	0x02, 0x4a
	.zero		1
	.zero		1


	//----- nvinfo : EIATTR_EXIT_INSTR_OFFSETS
	.align		4
        /*008c*/ 	.byte	0x04, 0x1c
        /*008e*/ 	.short	(.L_14181 - .L_14180)


	//   ....[0]....
.L_14180:
        /*0090*/ 	.word	0x00000150


	//   ....[1]....
        /*0094*/ 	.word	0x00003120


	//   ....[2]....
        /*0098*/ 	.word	0x000037d0


	//----- nvinfo : EIATTR_CRS_STACK_SIZE
	.align		4
.L_14181:
        /*009c*/ 	.byte	0x04, 0x1e
        /*009e*/ 	.short	(.L_14183 - .L_14182)
.L_14182:
        /*00a0*/ 	.word	0x00000000


	//----- nvinfo : EIATTR_CBANK_PARAM_SIZE
	.align		4
.L_14183:
        /*00a4*/ 	.byte	0x03, 0x19
        /*00a6*/ 	.short	0x0038


	//----- nvinfo : EIATTR_PARAM_CBANK
	.align		4
        /*00a8*/ 	.byte	0x04, 0x0a
        /*00aa*/ 	.short	(.L_14185 - .L_14184)
	.align		4
.L_14184:
        /*00ac*/ 	.word	index@(.nv.constant0.contiguous_nansum3_u64)
        /*00b0*/ 	.short	0x0380
        /*00b2*/ 	.short	0x0038


	//----- nvinfo : EIATTR_SW_WAR
	.align		4
.L_14185:
        /*00b4*/ 	.byte	0x04, 0x36
        /*00b6*/ 	.short	(.L_14187 - .L_14186)
.L_14186:
        /*00b8*/ 	.word	0x00000008
.L_14187:


//--------------------- .nv.info.contiguous_nansum22_u64 --------------------------
	.section	.nv.info.contiguous_nansum22_u64,"",@"SHT_CUDA_INFO"
	.sectionflags	@""
	.align	4


	//----- nvinfo : EIATTR_CUDA_API_VERSION
	.align		4
        /*0000*/ 	.byte	0x04, 0x37
        /*0002*/ 	.short	(.L_14189 - .L_14188)
.L_14188:
        /*0004*/ 	.word	0x00000082


	//----- nvinfo : EIATTR_KPARAM_INFO
	.align		4
.L_14189:
        /*0008*/ 	.byte	0x04, 0x17
        /*000a*/ 	.short	(.L_14191 - .L_14190)
.L_14190:
        /*000c*/ 	.word	0x00000000
        /*0010*/ 	.short	0x0003
        /*0012*/ 	.short	0x0018
        /*0014*/ 	.byte	0x00, 0xf0, 0x21, 0x00


	//----- nvinfo : EIATTR_KPARAM_INFO
	.align		4
.L_14191:
        /*0018*/ 	.byte	0x04, 0x17
        /*001a*/ 	.short	(.L_14193 - .L_14192)
.L_14192:
        /*001c*/ 	.word	0x00000000
        /*0020*/ 	.short	0x0002
        /*0022*/ 	.short	0x0010
        /*0024*/ 	.byte	0x00, 0xf0, 0x21, 0x00


	//----- nvinfo : EIATTR_KPARAM_INFO
	.align		4
.L_14193:
        /*0028*/ 	.byte	0x04, 0x17
        /*002a*/ 	.short	(.L_14195 - .L_14194)
.L_14194:
        /*002c*/ 	.word	0x00000000
        /*0030*/ 	.short	0x0001
        /*0032*/ 	.short	0x0008
        /*0034*/ 	.byte	0x00, 0xf5, 0x21, 0x00


	//----- nvinfo : EIATTR_KPARAM_INFO
	.align		4
.L_14195:
        /*0038*/ 	.byte	0x04, 0x17
        /*003a*/ 	.short	(.L_14197 - .L_14196)
.L_14196:
        /*003c*/ 	.word	0x00000000
        /*0040*/ 	.short	0x0000
        /*0042*/ 	.short	0x0000
        /*0044*/ 	.byte	0x00, 0xf5, 0x21, 0x00


	//----- nvinfo : EIATTR_SPARSE_MMA_MASK
	.align		4
.L_14197:
        /*0048*/ 	.byte	0x03, 0x50
        /*004a*/ 	.short	0x0000


	//----- nvinfo : EIATTR_MAXREG_COUNT
	.align		4
        /*004c*/ 	.byte	0x03, 0x1b
        /*004e*/ 	.short	0x00ff


	//----- nvinfo : EIATTR_NUM_BARRIERS
	.align		4
        /*0050*/ 	.byte	0x02, 0x4c
        /*0052*/ 	.byte	0x01
	.zero		1


	//----- nvinfo : EIATTR_MERCURY_ISA_VERSION
	.align		4
        /*0054*/ 	.byte	0x03, 0x5f
        /*0056*/ 	.short	0x0101


	//----- nvinfo : EIATTR_VRC_CTA_INIT_COUNT
	.align		4
        /*0058*/ 	.byte	0x02, 0x4a
	.zero		1
	.zero		1


	//----- nvinfo : EIATTR_EXIT_INSTR_OFFSETS
	.align		4
        /*005c*/ 	.byte	0x04, 0x1c
        /*005e*/ 	.short	(.L_14199 - .L_14198)


	//   ....[0]....
.L_14198:
        /*0060*/ 	.word	0x00000420


	//   ....[1]....
        /*0064*/ 	.word	0x00000620


	//   ....[2]....
        /*0068*/ 	.word	0x00000730


	//----- nvinfo : EIATTR_CRS_STACK_SIZE
	.align		4
.L_14199:
        /*006c*/ 	.byte	0x04, 0x1e
        /*006e*/ 	.short	(.L_14201 - .L_14200)
.L_14200:
        /*0070*/ 	.word	0x00000000


	//----- nvinfo : EIATTR_CBANK_PARAM_SIZE
	.align		4
.L_14201:
        /*0074*/ 	.byte	0x03, 0x19
        /*0076*/ 	.short	0x0020


	//----- nvinfo : EIATTR_PARAM_CBANK
	.align		4
        /*0078*/ 	.byte	0x04, 0x0a
        /*007a*/ 	.short	(.L_14203 - .L_14202)
	.align		4
.L_14202:
        /*007c*/ 	.word	index@(.nv.constant0.contiguous_nansum22_u64)
        /*0080*/ 	.short	0x0380
        /*0082*/ 	.short	0x0020


	//----- nvinfo : EIATTR_SW_WAR
	.align		4
.L_14203:
        /*0084*/ 	.byte	0x04, 0x36
        /*0086*/ 	.short	(.L_14205 - .L_14204)
.L_14204:
        /*0088*/ 	.word	0x00000008
.L_14205:


//--------------------- .nv.info.contiguous_nansum2_u64 --------------------------
	.section	.nv.info.contiguous_nansum2_u64,"",@"SHT_CUDA_INFO"
	.sectionflags	@""
	.align	4


	//----- nvinfo : EIATTR_CUDA_API_VERSION
	.align		4
        /*0000*/ 	.byte	0x04, 0x37
        /*0002*/ 	.short	(.L_14207 - .L_14206)
.L_14206:
        /*0004*/ 	.word	0x00000082


	//----- nvinfo : EIATTR_KPARAM_INFO
	.align		4
.L_14207:
        /*0008*/ 	.byte	0x04, 0x17
        /*000a*/ 	.short	(.L_14209 - .L_14208)
.L_14208:
        /*000c*/ 	.word	0x00000000
        /*0010*/ 	.short	0x0006
        /*0012*/ 	.short	0x0030
        /*0014*/ 	.byte	0x00, 0xf0, 0x21, 0x00


	//----- nvinfo : EIATTR_KPARAM_INFO
	.align		4
.L_14209:
        /*0018*/ 	.byte	0x04, 0x17
        /*001a*/ 	.short	(.L_14211 - .L_14210)
.L_14210:
        /*001c*/ 	.word	0x00000000
        /*0020*/ 	.short	0x0005
        /*0022*/ 	.short	0x0028
        /*0024*/ 	.byte	0x00, 0xf0, 0x21, 0x00


	//----- nvinfo : EIATTR_KPARAM_INFO
	.align		4
.L_14211:
        /*0028*/ 	.byte	0x04, 0x17
        /*002a*/ 	.short	(.L_14213 - .L_14212)
.L_14212:
        /*002c*/ 	.word	0x00000000
        /*0030*/ 	.short	0x0004
        /*0032*/ 	.short	0x0020
        /*0034*/ 	.byte	0x00, 0xf0, 0x21, 0x00


	//----- nvinfo : EIATTR_KPARAM_INFO
	.align		4
.L_14213:
        /*0038*/ 	.byte	0x04, 0x17
        /*003a*/ 	.short	(.L_14215 - .L_14214)
.L_14214:
        /*003c*/ 	.word	0x00000000
        /*0040*/ 	.short	0x0003
        /*0042*/ 	.short	0x0018
        /*0044*/ 	.byte	0x00, 0xf5, 0x21, 0x00


	//----- nvinfo : EIATTR_KPARAM_INFO
	.align		4
.L_14215:
        /*0048*/ 	.byte	0x04, 0x17
        /*004a*/ 	.short	(.L_14217 - .L_14216)
.L_14216:
        /*004c*/ 	.word	0x00000000
        /*0050*/ 	.short	0x0002
        /*0052*/ 	.short	0x0010
        /*0054*/ 	.byte	0x00, 0xf5, 0x21, 0x00


	//----- nvinfo : EIATTR_KPARAM_INFO
	.align		4
.L_14217:
        /*0058*/ 	.byte	0x04, 0x17
        /*005a*/ 	.short	(.L_14219 - .L_14218)
.L_14218:
        /*005c*/ 	.word	0x00000000
        /*0060*/ 	.short	0x0001
        /*0062*/ 	.short	0x0008
        /*0064*/ 	.byte	0x00, 0xf5, 0x21, 0x00


	//----- nvinfo : EIATTR_KPARAM_INFO
	.align		4
.L_14219:
        /*0068*/ 	.byte	0x04, 0x17
        /*006a*/ 	.short	(.L_14221 - .L_14220)
.L_14220:
        /*006c*/ 	.word	0x00000000
        /*0070*/ 	.short	0x0000
        /*0072*/ 	.short	0x0000
        /*0074*/ 	.byte	0x00, 0xf5, 0x21, 0x00


	//----- nvinfo : EIATTR_SPARSE_MMA_MASK
	.align		4
.L_14221:
        /*0078*/ 	.byte	0x03, 0x50
        /*007a*/ 	.short	0x0000


	//----- nvinfo : EIATTR_MAXREG_COUNT
	.align		4
        /*007c*/ 	.byte	0x03, 0x1b
        /*007e*/ 	.short	0x00ff


	//----- nvinfo : EIATTR_NUM_BARRIERS
	.align		4
        /*0080*/ 	.byte	0x02, 0x4c
        /*0082*/ 	.byte	0x01
	.zero		1


	//----- nvinfo : EIATTR_MERCURY_ISA_VERSION
	.align		4
        /*0084*/ 	.byte	0x03, 0x5f
        /*0086*/ 	.short	0x0101


	//----- nvinfo : EIATTR_VRC_CTA_INIT_COUNT
	.align		4
        /*0088*/ 	.byte	0x02, 0x4a
	.zero		1
	.zero		1


	//----- nvinfo : EIATTR_EXIT_INSTR_OFFSETS
	.align		4
        /*008c*/ 	.byte	0x04, 0x1c
        /*008e*/ 	.short	(.L_14223 - .L_14222)


	//   ....[0]....
.L_14222:
        /*0090*/ 	.word	0x00006800


	//   ....[1]....
        /*0094*/ 	.word	0x00006a00


	//   ....[2]....
        /*0098*/ 	.word	0x00006b10


	//----- nvinfo : EIATTR_CRS_STACK_SIZE
	.align		4
.L_14223:
        /*009c*/ 	.byte	0x04, 0x1e
        /*009e*/ 	.short	(.L_14225 - .L_14224)
.L_14224:
        /*00a0*/ 	.word	0x00000000


	//----- nvinfo : EIATTR_CBANK_PARAM_SIZE
	.align		4
.L_14225:
        /*00a4*/ 	.byte	0x03, 0x19
        /*00a6*/ 	.short	0x0038


	//----- nvinfo : EIATTR_PARAM_CBANK
	.align		4
        /*00a8*/ 	.byte	0x04, 0x0a
        /*00aa*/ 	.short	(.L_14227 - .L_14226)
	.align		4
.L_14226:
        /*00ac*/ 	.word	index@(.nv.constant0.contiguous_nansum2_u64)
        /*00b0*/ 	.short	0x0380
        /*00b2*/ 	.short	0x0038


	//----- nvinfo : EIATTR_SW_WAR
	.align		4
.L_14227:
        /*00b4*/ 	.byte	0x04, 0x36
        /*00b6*/ 	.short	(.L_14229 - .L_14228)
.L_14228:
        /*00b8*/ 	.word	0x00000008
.L_14229:


//--------------------- .nv.info.uncontiguous_nansum_u64 --------------------------
	.section	.nv.info.uncontiguous_nansum_u64,"",@"SHT_CUDA_INFO"
	.sectionflags	@""
	.align	4


	//----- nvinfo : EIATTR_CUDA_API_VERSION
	.align		4
        /*0000*/ 	.byte	0x04, 0x37
        /*0002*/ 	.short	(.L_14231 - .L_14230)
.L_14230:
        /*0004*/ 	.word	0x00000082


	//----- nvinfo : EIATTR_KPARAM_INFO
	.align		4
.L_14231:
        /*0008*/ 	.byte	0x04, 0x17
        /*000a*/ 	.short	(.L_14233 - .L_14232)
.L_14232:
        /*000c*/ 	.word	0x00000000
        /*0010*/ 	.short	0x0005
        /*0012*/ 	.short	0x0028
        /*0014*/ 	.byte	0x00, 0xf0, 0x21, 0x00


	//----- nvinfo : EIATTR_KPARAM_INFO
	.align		4
.L_14233:
        /*0018*/ 	.byte	0x04, 0x17
        /*001a*/ 	.short	(.L_14235 - .L_14234)
.L_14234:
        /*001c*/ 	.word	0x00000000
        /*0020*/ 	.short	0x0004
        /*0022*/ 	.short	0x0020
        /*0024*/ 	.byte	0x00, 0xf0, 0x21, 0x00


	//----- nvinfo : EIATTR_KPARAM_INFO
	.align		4
.L_14235:
        /*0028*/ 	.byte	0x04, 0x17
        /*002a*/ 	.short	(.L_14237 - .L_14236)
.L_14236:
        /*002c*/ 	.word	0x00000000
        /*0030*/ 	.short	0x0003
        /*0032*/ 	.short	0x0018
        /*0034*/ 	.byte	0x00, 0xf5, 0x21, 0x00


	//----- nvinfo : EIATTR_KPARAM_INFO
	.align		4
.L_14237:
        /*0038*/ 	.byte	0x04, 0x17
        /*003a*/ 	.short	(.L_14239 - .L_14238)
.L_14238:
        /*003c*/ 	.word	0x00000000
        /*0040*/ 	.short	0x0002
        /*0042*/ 	.short	0x0010
        /*0044*/ 	.byte	0x00, 0xf5, 0x21, 0x00


	//----- nvinfo : EIATTR_KPARAM_INFO
	.align		4
.L_14239:
        /*0048*/ 	.byte	0x04, 0x17
        /*004a*/ 	.short	(.L_14241 - .L_14240)
.L_14240:
        /*004c*/ 	.word	0x00000000
        /*0050*/ 	.short	0x0001
        /*0052*/ 	.short	0x0008
        /*0054*/ 	.byte	0x00, 0xf5, 0x21, 0x00


	//----- nvinfo : EIATTR_KPARAM_INFO
	.align		4
.L_14241:
        /*0058*/ 	.byte	0x04, 0x17
        /*005a*/ 	.short	(.L_14243 - .L_14242)
.L_14242:
        /*005c*/ 	.word	0x00000000
        /*0060*/ 	.short	0x0000
        /*0062*/ 	.short	0x0000
        /*0064*/ 	.byte	0x00, 0xf5, 0x21, 0x00


	//----- nvinfo : EIATTR_SPARSE_MMA_MASK
	.align		4
.L_14243:
        /*0068*/ 	.byte	0x03, 0x50
        /*006a*/ 	.short	0x0000


	//----- nvinfo : EIATTR_MAXREG_COUNT
	.align		4
        /*006c*/ 	.byte	0x03, 0x1b
        /*006e*/ 	.short	0x00ff


	//----- nvinfo : EIATTR_NUM_BARRIERS
	.align		4
        /*0070*/ 	.byte	0x02, 0x4c
        /*0072*/ 	.byte	0x01
	.zero		1


	//----- nvinfo : EIATTR_MERCURY_ISA_VERSION
	.align		4
        /*0074*/ 	.byte	0x03, 0x5f
        /*0076*/ 	.short	0x0101


	//----- nvinfo : EIATTR_VRC_CTA_INIT_COUNT
	.align		4
        /*0078*/ 	.byte	0x02, 0x4a
	.zero		1
	.zero		1


	//----- nvinfo : EIATTR_EXIT_INSTR_OFFSETS
	.align		4
        /*007c*/ 	.byte	0x04, 0x1c
        /*007e*/ 	.short	(.L_14245 - .L_14244)


	//   ....[0]....
.L_14244:
        /*0080*/ 	.word	0x00006a30


	//   ....[1]....
        /*0084*/ 	.word	0x00006c30


	//   ....[2]....
        /*0088*/ 	.word	0x00006cb0


	//----- nvinfo : EIATTR_CRS_STACK_SIZE
	.align		4
.L_14245:
        /*008c*/ 	.byte	0x04, 0x1e
        /*008e*/ 	.short	(.L_14247 - .L_14246)
.L_14246:
        /*0090*/ 	.word	0x00000000


	//----- nvinfo : EIATTR_CBANK_PARAM_SIZE
	.align		4
.L_14247:
        /*0094*/ 	.byte	0x03, 0x19
        /*0096*/ 	.short	0x0030


	//----- nvinfo : EIATTR_PARAM_CBANK
	.align		4
        /*0098*/ 	.byte	0x04, 0x0a
        /*009a*/ 	.short	(.L_14249 - .L_14248)
	.align		4
.L_14248:
        /*009c*/ 	.word	index@(.nv.constant0.uncontiguous_nansum_u64)
        /*00a0*/ 	.short	0x0380
        /*00a2*/ 	.short	0x0030


	//----- nvinfo : EIATTR_SW_WAR
	.align		4
.L_14249:
        /*00a4*/ 	.byte	0x04, 0x36
        /*00a6*/ 	.short	(.L_14251 - .L_14250)
.L_14250:
        /*00a8*/ 	.word	0x00000008
.L_14251:


//--------------------- .nv.info.contiguous_nansum_u64 --------------------------
	.section	.nv.info.contiguous_nansum_u64,"",@"SHT_CUDA_INFO"
	.sectionflags	@""
	.align	4


	//----- nvinfo : EIATTR_CUDA_API_VERSION
	.align		4
        /*0000*/ 	.byte	0x04, 0x37
        /*0002*/ 	.short	(.L_14253 - .L_14252)
.L_14252:
        /*0004*/ 	.word	0x00000082


	//----- nvinfo : EIATTR_KPARAM_INFO
	.align		4
.L_14253:
        /*0008*/ 	.byte	0x04, 0x17
        /*000a*/ 	.short	(.L_14255 - .L_14254)
.L_14254:
        /*000c*/ 	.word	0x00000000
        /*0010*/ 	.short	0x0002
        /*0012*/ 	.short	0x0010
        /*0014*/ 	.byte	0x00, 0xf0, 0x21, 0x00


	//----- nvinfo : EIATTR_KPARAM_INFO
	.align		4
.L_14255:
        /*0018*/ 	.byte	0x04, 0x17
        /*001a*/ 	.short	(.L_14257 - .L_14256)
.L_14256:
        /*001c*/ 	.word	0x00000000
        /*0020*/ 	.short	0x0001
        /*0022*/ 	.short	0x0008
        /*0024*/ 	.byte	0x00, 0xf5, 0x21, 0x00


	//----- nvinfo : EIATTR_KPARAM_INFO
	.align		4
.L_14257:
        /*0028*/ 	.byte	0x04, 0x17
        /*002a*/ 	.short	(.L_14259 - .L_14258)
.L_14258:
        /*002c*/ 	.word	0x00000000
        /*0030*/ 	.short	0x0000
        /*0032*/ 	.short	0x0000
        /*0034*/ 	.byte	0x00, 0xf5, 0x21, 0x00


	//----- nvinfo : EIATTR_SPARSE_MMA_MASK
	.align		4
.L_14259:
        /*0038*/ 	.byte	0x03, 0x50
        /*003a*/ 	.short	0x0000


	//----- nvinfo : EIATTR_MAXREG_COUNT
	.align		4
        /*003c*/ 	.byte	0x03, 0x1b
        /*003e*/ 	.short	0x00ff


	//----- nvinfo : EIATTR_NUM_BARRIERS
	.align		4
        /*0040*/ 	.byte	0x02, 0x4c
        /*0042*/ 	.byte	0x01
	.zero		1


	//----- nvinfo : EIATTR_MERCURY_ISA_VERSION
	.align		4
        /*0044*/ 	.byte	0x03, 0x5f
        /*0046*/ 	.short	0x0101


	//----- nvinfo : EIATTR_VRC_CTA_INIT_COUNT
	.align		4
        /*0048*/ 	.byte	0x02, 0x4a
	.zero		1
	.zero		1


	//----- nvinfo : EIATTR_EXIT_INSTR_OFFSETS
	.align		4
        /*004c*/ 	.byte	0x04, 0x1c
        /*004e*/ 	.short	(.L_14261 - .L_14260)


	//   ....[0]....
.L_14260:
        /*0050*/ 	.word	0x00000360


	//   ....[1]....
        /*0054*/ 	.word	0x00000560


	//   ....[2]....
        /*0058*/ 	.word	0x000005e0


	//----- nvinfo : EIATTR_CRS_STACK_SIZE
	.align		4
.L_14261:
        /*005c*/ 	.byte	0x04, 0x1e
        /*005e*/ 	.short	(.L_14263 - .L_14262)
.L_14262:
        /*0060*/ 	.word	0x00000000


	//----- nvinfo : EIATTR_CBANK_PARAM_SIZE
	.align		4
.L_14263:
        /*0064*/ 	.byte	0x03, 0x19
        /*0066*/ 	.short	0x0018


	//----- nvinfo : EIATTR_PARAM_CBANK
	.align		4
        /*0068*/ 	.byte	0x04, 0x0a
        /*006a*/ 	.short	(.L_14265 - .L_14264)
	.align		4
.L_14264:
        /*006c*/ 	.word	index@(.nv.constant0.contiguous_nansum_u64)
        /*0070*/ 	.short	0x0380
        /*0072*/ 	.short	0x0018


	//----- nvinfo : EIATTR_SW_WAR
	.align		4
.L_14265:
        /*0074*/ 	.byte	0x04, 0x36
        /*0076*/ 	.short	(.L_14267 - .L_14266)
.L_14266:
        /*0078*/ 	.word	0x00000008
.L_14267:


//--------------------- .nv.info.contiguous_nansum33_u32 --------------------------
	.section	.nv.info.contiguous_nansum33_u32,"",@"SHT_CUDA_INFO"
	.sectionflags	@""
	.align	4


	//----- nvinfo : EIATTR_CUDA_API_VERSION
	.align		4
        /*0000*/ 	.byte	0x04, 0x37
        /*0002*/ 	.short	(.L_14269 - .L_14268)
.L_14268:
        /*0004*/ 	.word	0x00000082


	//----- nvinfo : EIATTR_KPARAM_INFO
	.align		4
.L_14269:
        /*0008*/ 	.byte	0x04, 0x17
        /*000a*/ 	.short	(.L_14271 - .L_14270)
.L_14270:
        /*000c*/ 	.word	0x00000000
        /*0010*/ 	.short	0x0004
        /*0012*/ 	.short	0x0020
        /*0014*/ 	.byte	0x00, 0xf0, 0x21, 0x00


	//----- nvinfo : EIATTR_KPARAM_INFO
	.align		4
.L_14271:
        /*0018*/ 	.byte	0x04, 0x17
        /*001a*/ 	.short	(.L_14273 - .L_14272)
.L_14272:
        /*001c*/ 	.word	0x00000000
        /*0020*/ 	.short	0x0003
        /*0022*/ 	.short	0x0018
        /*0024*/ 	.byte	0x00, 0xf0, 0x21, 0x00


	//----- nvinfo : EIATTR_KPARAM_INFO
	.align		4
.L_14273:
        /*0028*/ 	.byte	0x04, 0x17
        /*002a*/ 	.short	(.L_14275 - .L_14274)
.L_14274:
        /*002c*/ 	.word	0x00000000
        /*0030*/ 	.short	0x0002
        /*0032*/ 	.short	0x0010
        /*0034*/ 	.byte	0x00, 0xf0, 0x21, 0x00


	//----- nvinfo : EIATTR_KPARAM_INFO
	.align		4
.L_14275:
        /*0038*/ 	.byte	0x04, 0x17
        /*003a*/ 	.short	(.L_14277 - .L_14276)
.L_14276:
        /*003c*/ 	.word	0x00000000
        /*0040*/ 	.short	0x0001
        /*0042*/ 	.short	0x0008
        /*0044*/ 	.byte	0x00, 0xf5, 0x21, 0x00


	//----- nvinfo : EIATTR_KPARAM_INFO
	.align		4
.L_14277:
        /*0048*/ 	.byte	0x04, 0x17
        /*004a*/ 	.short	(.L_14279 - .L_14278)
.L_14278:
        /*004c*/ 	.word	0x00000000
        /*0050*/ 	.short	0x0000
        /*0052*/ 	.short	0x0000
        /*0054*/ 	.byte	0x00, 0xf5, 0x21, 0x00


	//----- nvinfo : EIATTR_SPARSE_MMA_MASK
	.align		4
.L_14279:
        /*0058*/ 	.byte	0x03, 0x50
        /*005a*/ 	.short	0x0000


	//----- nvinfo : EIATTR_MAXREG_COUNT
	.align		4
        /*005c*/ 	.byte	0x03, 0x1b
        /*005e*/ 	.short	0x00ff


	//----- nvinfo : EIATTR_NUM_BARRIERS
	.align		4
        /*0060*/ 	.byte	0x02, 0x4c
        /*0062*/ 	.byte	0x01
	.zero		1


	//----- nvinfo : EIATTR_MERCURY_ISA_VERSION
	.align		4
        /*0064*/ 	.byte	0x03, 0x5f
        /*0066*/ 	.short	0x0101


	//----- nvinfo : EIATTR_VRC_CTA_INIT_COUNT
	.align		4
        /*0068*/ 	.byte	0x02, 0x4a
	.zero		1
	.zero		1


	//----- nvinfo : EIATTR_EXIT_INSTR_OFFSETS
	.align		4
        /*006c*/ 	.byte	0x04, 0x1c
        /*006e*/ 	.short	(.L_14281 - .L_14280)


	//   ....[0]....
.L_14280:
        /*0070*/ 	.word	0x00000150


	//   ....[1]....
        /*0074*/ 	.word	0x000001e0


	//   ....[2]....
        /*0078*/ 	.word	0x000007a0


	//----- nvinfo : EIATTR_CBANK_PARAM_SIZE
	.align		4
.L_14281:
        /*007c*/ 	.byte	0x03, 0x19
        /*007e*/ 	.short	0x0028


	//----- nvinfo : EIATTR_PARAM_CBANK
	.align		4
        /*0080*/ 	.byte	0x04, 0x0a
        /*0082*/ 	.short	(.L_14283 - .L_14282)
	.align		4
.L_14282:
        /*0084*/ 	.word	index@(.nv.constant0.contiguous_nansum33_u32)
        /*0088*/ 	.short	0x0380
        /*008a*/ 	.short	0x0028


	//----- nvinfo : EIATTR_SW_WAR
	.align		4
.L_14283:
        /*008c*/ 	.byte	0x04, 0x36
        /*008e*/ 	.short	(.L_14285 - .L_14284)
.L_14284:
        /*0090*/ 	.word	0x00000008
.L_14285:


//--------------------- .nv.info.contiguous_nansum3_u32 --------------------------
	.section	.nv.info.contiguous_nansum3_u32,"",@"SHT_CUDA_INFO"
	.sectionflags	@""
	.align	4


	//----- nvinfo : EIATTR_CUDA_API_VERSION
	.align		4
        /*0000*/ 	.byte	0x04, 0x37
        /*0002*/ 	.short	(.L_14287 - .L_14286)
.L_14286:
        /*0004*/ 	.word	0x00000082


	//----- nvinfo : EIATTR_KPARAM_INFO
	.align		4
.L_14287:
        /*0008*/ 	.byte	0x04, 0x17
        /*000a*/ 	.short	(.L_14289 - .L_14288)
.L_14288:
        /*000c*/ 	.word	0x00000000
        /*0010*/ 	.short	0x0006
        /*0012*/ 	.short	0x0030
        /*0014*/ 	.byte	0x00, 0xf0, 0x21, 0x00


	//----- nvinfo : EIATTR_KPARAM_INFO
	.align		4
.L_14289:
        /*0018*/ 	.byte	0x04, 0x17
        /*001a*/ 	.short	(.L_14291 - .L_14290)
.L_14290:
        /*001c*/ 	.word	0x00000000
        /*0020*/ 	.short	0x0005
        /*0022*/ 	.short	0x0028
        /*0024*/ 	.byte	0x00, 0xf0, 0x21, 0x00


	//----- nvinfo : EIATTR_KPARAM_INFO
	.align		4
.L_14291:
        /*0028*/ 	.byte	0x04, 0x17
        /*002a*/ 	.short	(.L_14293 - .L_14292)
.L_14292:
        /*002c*/ 	.word	0x00000000
        /*0030*/ 	.short	0x0004
        /*0032*/ 	.short	0x0020
        /*0034*/ 	.byte	0x00, 0xf0, 0x21, 0x00


	//----- nvinfo : EIATTR_KPARAM_INFO
	.align		4
.L_14293:
        /*0038*/ 	.byte	0x04, 0x17
        /*003a*/ 	.short	(.L_14295 - .L_14294)
.L_14294:
        /*003c*/ 	.word	0x00000000
        /*0040*/ 	.short	0x0003
        /*0042*/ 	.short	0x0018
        /*0044*/ 	.byte	0x00, 0xf5, 0x21, 0x00


	//----- nvinfo : EIATTR_KPARAM_INFO
	.align		4
.L_14295:
        /*0048*/ 	.byte	0x04, 0x17
        /*004a*/ 	.short	(.L_14297 - .L_14296)
.L_14296:
        /*004c*/ 	.word	0x00000000
        /*0050*/ 	.short	0x0002
        /*0052*/ 	.short	0x0010
        /*0054*/ 	.byte	0x00, 0xf5, 0x21, 0x00


	//----- nvinfo : EIATTR_KPARAM_INFO
	.align		4
.L_14297:
        /*0058*/ 	.byte	0x04, 0x17
        /*005a*/ 	.short	(.L_14299 - .L_14298)
.L_14298:
        /*005c*/ 	.word	0x00000000
        /*0060*/ 	.short	0x0001
        /*0062*/ 	.short	0x0008
        /*0064*/ 	.byte	0x00, 0xf5, 0x21, 0x00


	//----- nvinfo : EIATTR_KPARAM_INFO
	.align		4
.L_14299:
        /*0068*/ 	.byte	0x04, 0x17
        /*006a*/ 	.short	(.L_14301 - .L_14300)
.L_14300:
        /*006c*/ 	.word	0x00000000
        /*0070*/ 	.short	0x0000
        /*0072*/ 	.short	0x0000
        /*0074*/ 	.byte	0x00, 0xf5, 0x21, 0x00


	//----- nvinfo : EIATTR_SPARSE_MMA_MASK
	.align		4
.L_14301:
        /*0078*/ 	.byte	0x03, 0x50
        /*007a*/ 	.short	0x0000


	//----- nvinfo : EIATTR_MAXREG_COUNT
	.align		4
        /*007c*/ 	.byte	0x03, 0x1b
        /*007e*/ 	.short	0x00ff


	//----- nvinfo : EIATTR_NUM_BARRIERS
	.align		4
        /*0080*/ 	.byte	0x02, 0x4c
        /*0082*/ 	.byte	0x01
	.zero		1


	//----- nvinfo : EIATTR_MERCURY_ISA_VERSION
	.align		4
        /*0084*/ 	.byte	0x03, 0x5f
        /*0086*/ 	.short	0x0101


	//----- nvinfo : EIATTR_VRC_CTA_INIT_COUNT
	.align		4
        /*0088*/ 	.byte	0x02, 0x4a
	.zero		1
	.zero		1


	//----- nvinfo : EIATTR_EXIT_INSTR_OFFSETS
	.align		4
        /*008c*/ 	.byte	0x04, 0x1c
        /*008e*/ 	.short	(.L_14303 - .L_14302)


	//   ....[0]....
.L_14302:
        /*0090*/ 	.word	0x00000150


	//   ....[1]....
        /*0094*/ 	.word	0x00003120


	//   ....[2]....
        /*0098*/ 	.word	0x00003750


	//----- nvinfo : EIATTR_CRS_STACK_SIZE
	.align		4
.L_14303:
        /*009c*/ 	.byte	0x04, 0x1e
        /*009e*/ 	.short	(.L_14305 - .L_14304)
.L_14304:
        /*00a0*/ 	.word	0x00000000


	//----- nvinfo : EIATTR_CBANK_PARAM_SIZE
	.align		4
.L_14305:
        /*00a4*/ 	.byte	0x03, 0x19
        /*00a6*/ 	.short	0x0038


	//----- nvinfo : EIATTR_PARAM_CBANK
	.align		4
        /*00a8*/ 	.byte	0x04, 0x0a
        /*00aa*/ 	.short	(.L_14307 - .L_14306)
	.align		4
.L_14306:
        /*00ac*/ 	.word	index@(.nv.constant0.contiguous_nansum3_u32)
        /*00b0*/ 	.short	0x0380
        /*00b2*/ 	.short	0x0038


	//----- nvinfo : EIATTR_SW_WAR
	.align		4
.L_14307:
        /*00b4*/ 	.byte	0x04, 0x36
        /*00b6*/ 	.short	(.L_14309 - .L_14308)
.L_14308:
        /*00b8*/ 	.word	0x00000008
.L_14309:


//--------------------- .nv.info.contiguous_nansum22_u32 --------------------------
	.section	.nv.info.contiguous_nansum22_u32,"",@"SHT_CUDA_INFO"
	.sectionflags	@""
	.align	4


	//----- nvinfo : EIATTR_CUDA_API_VERSION
	.align		4
        /*0000*/ 	.byte	0x04, 0x37
        /*0002*/ 	.short	(.L_14311 - .L_14310)
.L_14310:
        /*0004*/ 	.word	0x00000082


	//----- nvinfo : EIATTR_KPARAM_INFO
	.align		4
.L_14311:
        /*0008*/ 	.byte	0x04, 0x17
        /*000a*/ 	.short	(.L_14313 - .L_14312)
.L_14312:
        /*000c*/ 	.word	0x00000000
        /*0010*/ 	.short	0x0003
        /*0012*/ 	.short	0x0018
        /*0014*/ 	.byte	0x00, 0xf0, 0x21, 0x00


	//----- nvinfo : EIATTR_KPARAM_INFO
	.align		4
.L_14313:
        /*0018*/ 	.byte	0x04, 0x17
        /*001a*/ 	.short	(.L_14315 - .L_14314)
.L_14314:
        /*001c*/ 	.word	0x00000000
        /*0020*/ 	.short	0x0002
        /*0022*/ 	.short	0x0010
        /*0024*/ 	.byte	0x00, 0xf0, 0x21, 0x00


	//----- nvinfo : EIATTR_KPARAM_INFO
	.align		4
.L_14315:
        /*0028*/ 	.byte	0x04, 0x17
        /*002a*/ 	.short	(.L_14317 - .L_14316)
.L_14316:
        /*002c*/ 	.word	0x00000000
        /*0030*/ 	.short	0x0001
        /*0032*/ 	.short	0x0008
        /*0034*/ 	.byte	0x00, 0xf5, 0x21, 0x00


	//----- nvinfo : EIATTR_KPARAM_INFO
	.align		4
.L_14317:
        /*0038*/ 	.byte	0x04, 0x17
        /*003a*/ 	.short	(.L_14319 - .L_14318)
.L_14318:
        /*003c*/ 	.word	0x00000000
        /*0040*/ 	.short	0x0000
        /*0042*/ 	.short	0x0000
        /*0044*/ 	.byte	0x00, 0xf5, 0x21, 0x00


	//----- nvinfo : EIATTR_SPARSE_MMA_MASK
	.align		4
.L_14319:
        /*0048*/ 	.byte	0x03, 0x50
        /*004a*/ 	.short	0x0000


	//----- nvinfo : EIATTR_MAXREG_COUNT
	.align		4
        /*004c*/ 	.byte	0x03, 0x1b
        /*004e*/ 	.short	0x00ff


	//----- nvinfo : EIATTR_NUM_BARRIERS
	.align		4
        /*0050*/ 	.byte	0x02, 0x4c
        /*0052*/ 	.byte	0x01
	.zero		1


	//----- nvinfo : EIATTR_MERCURY_ISA_VERSION
	.align		4
        /*0054*/ 	.byte	0x03, 0x5f
        /*0056*/ 	.short	0x0101


	//----- nvinfo : EIATTR_VRC_CTA_INIT_COUNT
	.align		4
        /*0058*/ 	.byte	0x02, 0x4a
	.zero		1
	.zero		1


	//----- nvinfo : EIATTR_EXIT_INSTR_OFFSETS
	.align		4
        /*005c*/ 	.byte	0x04, 0x1c
        /*005e*/ 	.short	(.L_14321 - .L_14320)


	//   ....[0]....
.L_14320:
        /*0060*/ 	.word	0x000003f0


	//   ....[1]....
        /*0064*/ 	.word	0x00000590


	//   ....[2]....
        /*0068*/ 	.word	0x000006a0


	//----- nvinfo : EIATTR_CRS_STACK_SIZE
	.align		4
.L_14321:
        /*006c*/ 	.byte	0x04, 0x1e
        /*006e*/ 	.short	(.L_14323 - .L_14322)
.L_14322:
        /*0070*/ 	.word	0x00000000


	//----- nvinfo : EIATTR_CBANK_PARAM_SIZE
	.align		4
.L_14323:
        /*0074*/ 	.byte	0x03, 0x19
        /*0076*/ 	.short	0x0020


	//----- nvinfo : EIATTR_PARAM_CBANK
	.align		4
        /*0078*/ 	.byte	0x04, 0x0a
        /*007a*/ 	.short	(.L_14325 - .L_14324)
	.align		4
.L_14324:
        /*007c*/ 	.word	index@(.nv.constant0.contiguous_nansum22_u32)
        /*0080*/ 	.short	0x0380
        /*0082*/ 	.short	0x0020


	//----- nvinfo : EIATTR_SW_WAR
	.align		4
.L_14325:
        /*0084*/ 	.byte	0x04, 0x36
        /*0086*/ 	.short	(.L_14327 - .L_14326)
.L_14326:
        /*0088*/ 	.word	0x00000008
.L_14327:


//--------------------- .nv.info.contiguous_nansum2_u32 --------------------------
	.section	.nv.info.contiguous_nansum2_u32,"",@"SHT_CUDA_INFO"
	.sectionflags	@""
	.align	4


	//----- nvinfo : EIATTR_CUDA_API_VERSION
	.align		4
        /*0000*/ 	.byte	0x04, 0x37
        /*0002*/ 	.short	(.L_14329 - .L_14328)
.L_14328:
        /*0004*/ 	.word	0x00000082


	//----- nvinfo : EIATTR_KPARAM_INFO
	.align		4
.L_14329:
        /*0008*/ 	.byte	0x04, 0x17
        /*000a*/ 	.short	(.L_14331 - .L_14330)
.L_14330:
        /*000c*/ 	.word	0x00000000
        /*0010*/ 	.short	0x0006
        /*0012*/ 	.short	0x0030
        /*0014*/ 	.byte	0x00, 0xf0, 0x21, 0x00


	//----- nvinfo : EIATTR_KPARAM_INFO
	.align		4
.L_14331:
        /*0018*/ 	.byte	0x04, 0x17
        /*001a*/ 	.short	(.L_14333 - .L_14332)
.L_14332:
        /*001c*/ 	.word	0x00000000
        /*0020*/ 	.short	0x0005
        /*0022*/ 	.short	0x0028
        /*0024*/ 	.byte	0x00, 0xf0, 0x21, 0x00


	//----- nvinfo : EIATTR_KPARAM_INFO
	.align		4
.L_14333:
        /*0028*/ 	.byte	0x04, 0x17
        /*002a*/ 	.short	(.L_14335 - .L_14334)
.L_14334:
        /*002c*/ 	.word	0x00000000
        /*0030*/ 	.short	0x0004
        /*0032*/ 	.short	0x0020
        /*0034*/ 	.byte	0x00, 0xf0, 0x21, 0x00


	//----- nvinfo : EIATTR_KPARAM_INFO
	.align		4
.L_14335:
        /*0038*/ 	.byte	0x04, 0x17
        /*003a*/ 	.short	(.L_14337 - .L_14336)
.L_14336:
        /*003c*/ 	.word	0x00000000
        /*0040*/ 	.short	0x0003
        /*0042*/ 	.short	0x0018
        /*0044*/ 	.byte	0x00, 0xf5, 0x21, 0x00


	//----- nvinfo : EIATTR_KPARAM_INFO
	.align		4
.L_14337:
        /*0048*/ 	.byte	0x04, 0x17
        /*004a*/ 	.short	(.L_14339 - .L_14338)
.L_14338:
        /*004c*/ 	.word	0x00000000
        /*0050*/ 	.short	0x0002
        /*0052*/ 	.short	0x0010
        /*0054*/ 	.byte	0x00, 0xf5, 0x21, 0x00


	//----- nvinfo : EIATTR_KPARAM_INFO
	.align		4
.L_14339:
        /*0058*/ 	.byte	0x04, 0x17
        /*005a*/ 	.short	(.L_14341 - .L_14340)
.L_14340:
        /*005c*/ 	.word	0x00000000
        /*0060*/ 	.short	0x0001
        /*0062*/ 	.short	0x0008
        /*0064*/ 	.byte	0x00, 0xf5, 0x21, 0x00


	//----- nvinfo : EIATTR_KPARAM_INFO
	.align		4
.L_14341:
        /*0068*/ 	.byte	0x04, 0x17
        /*006a*/ 	.short	(.L_14343 - .L_14342)
.L_14342:
        /*006c*/ 	.word	0x00000000
        /*0070*/ 	.short	0x0000
        /*0072*/ 	.short	0x0000
        /*0074*/ 	.byte	0x00, 0xf5, 0x21, 0x00


	//----- nvinfo : EIATTR_SPARSE_MMA_MASK
	.align		4
.L_14343:
        /*0078*/ 	.byte	0x03, 0x50
        /*007a*/ 	.short	0x0000


	//----- nvinfo : EIATTR_MAXREG_COUNT
	.align		4
        /*007c*/ 	.byte	0x03, 0x1b
        /*007e*/ 	.short	0x00ff


	//----- nvinfo : EIATTR_NUM_BARRIERS
	.align		4
        /*0080*/ 	.byte	0x02, 0x4c
        /*0082*/ 	.byte	0x01
	.zero		1


	//----- nvinfo : EIATTR_MERCURY_ISA_VERSION
	.align		4
        /*0084*/ 	.byte	0x03, 0x5f
        /*0086*/ 	.short	0x0101


	//----- nvinfo : EIATTR_VRC_CTA_INIT_COUNT
	.align		4
        /*0088*/ 	.byte	0x02, 0x4a
	.zero		1
	.zero		1


	//----- nvinfo : EIATTR_EXIT_INSTR_OFFSETS
	.align		4
        /*008c*/ 	.byte	0x04, 0x1c
        /*008e*/ 	.short	(.L_14345 - .L_14344)


	//   ....[0]....
.L_14344:
        /*0090*/ 	.word	0x000067e0


	//   ....[1]....
        /*0094*/ 	.word	0x00006980


	//   ....[2]....
        /*0098*/ 	.word	0x00006a90


	//----- nvinfo : EIATTR_CRS_STACK_SIZE
	.align		4
.L_14345:
        /*009c*/ 	.byte	0x04, 0x1e
        /*009e*/ 	.short	(.L_14347 - .L_14346)
.L_14346:
        /*00a0*/ 	.word	0x00000000


	//----- nvinfo : EIATTR_CBANK_PARAM_SIZE
	.align		4
.L_14347:
        /*00a4*/ 	.byte	0x03, 0x19
        /*00a6*/ 	.short	0x0038


	//----- nvinfo : EIATTR_PARAM_CBANK
	.align		4
        /*00a8*/ 	.byte	0x04, 0x0a
        /*00aa*/ 	.short	(.L_14349 - .L_14348)
	.align		4
.L_14348:
        /*00ac*/ 	.word	index@(.nv.constant0.contiguous_nansum2_u32)
        /*00b0*/ 	.short	0x0380
        /*00b2*/ 	.short	0x0038


	//----- nvinfo : EIATTR_SW_WAR
	.align		4
.L_14349:
        /*00b4*/ 	.byte	0x04, 0x36
        /*00b6*/ 	.short	(.L_14351 - .L_14350)
.L_14350:
        /*00b8*/ 	.word	0x00000008
.L_14351:


//--------------------- .nv.info.uncontiguous_nansum_u32 --------------------------
	.section	.nv.info.uncontiguous_nansum_u32,"",@"SHT_CUDA_INFO"
	.sectionflags	@""
	.align	4


	//----- nvinfo : EIATTR_CUDA_API_VERSION
	.align		4
        /*0000*/ 	.byte	0x04, 0x37
        /*0002*/ 	.short	(.L_14353 - .L_14352)
.L_14352:
        /*0004*/ 	.word	0x00000082


	//----- nvinfo : EIATTR_KPARAM_INFO
	.align		4
.L_14353:
        /*0008*/ 	.byte	0x04, 0x17
        /*000a*/ 	.short	(.L_14355 - .L_14354)
.L_14354:
        /*000c*/ 	.word	0x00000000
        /*0010*/ 	.short	0x0005
        /*0012*/ 	.short	0x0028
        /*0014*/ 	.byte	0x00, 0xf0, 0x21, 0x00


	//----- nvinfo : EIATTR_KPARAM_INFO
	.align		4
.L_14355:
        /*0018*/ 	.byte	0x04, 0x17
        /*001a*/ 	.short	(.L_14357 - .L_14356)
.L_14356:
        /*001c*/ 	.word	0x00000000
        /*0020*/ 	.short	0x0004
        /*0022*/ 	.short	0x0020
        /*0024*/ 	.byte	0x00, 0xf0, 0x21, 0x00


	//----- nvinfo : EIATTR_KPARAM_INFO
	.align		4
.L_14357:
        /*0028*/ 	.byte	0x04, 0x17
        /*002a*/ 	.short	(.L_14359 - .L_14358)
.L_14358:
        /*002c*/ 	.word	0x00000000
        /*0030*/ 	.short	0x0003
        /*0032*/ 	.short	0x0018
        /*0034*/ 	.byte	0x00, 0xf5, 0x21, 0x00


	//----- nvinfo : EIATTR_KPARAM_INFO
	.align		4
.L_14359:
        /*0038*/ 	.byte	0x04, 0x17
        /*003a*/ 	.short	(.L_14361 - .L_14360)
.L_14360:
        /*003c*/ 	.word	0x00000000
        /*0040*/ 	.short	0x0002
        /*0042*/ 	.short	0x0010
        /*0044*/ 	.byte	0x00, 0xf5, 0x21, 0x00


	//----- nvinfo : EIATTR_KPARAM_INFO
	.align		4
.L_14361:
        /*0048*/ 	.byte	0x04, 0x17
        /*004a*/ 	.short	(.L_14363 - .L_14362)
.L_14362:
        /*004c*/ 	.word	0x00000000
        /*0050*/ 	.short	0x0001
        /*0052*/ 	.short	0x0008
        /*0054*/ 	.byte	0x00, 0xf5, 0x21, 0x00


	//----- nvinfo : EIATTR_KPARAM_INFO
	.align		4
.L_14363:
        /*0058*/ 	.byte	0x04, 0x17
        /*005a*/ 	.short	(.L_14365 - .L_14364)
.L_14364:
        /*005c*/ 	.word	0x00000000
        /*0060*/ 	.short	0x0000
        /*0062*/ 	.short	0x0000
        /*0064*/ 	.byte	0x00, 0xf5, 0x21, 0x00


	//----- nvinfo : EIATTR_SPARSE_MMA_MASK
	.align		4
.L_14365:
        /*0068*/ 	.byte	0x03, 0x50
        /*006a*/ 	.short	0x0000


	//----- nvinfo : EIATTR_MAXREG_COUNT
	.align		4
        /*006c*/ 	.byte	0x03, 0x1b
        /*006e*/ 	.short	0x00ff


	//----- nvinfo : EIATTR_NUM_BARRIERS
	.align		4
        /*0070*/ 	.byte	0x02, 0x4c
        /*0072*/ 	.byte	0x01
	.zero		1


	//----- nvinfo : EIATTR_MERCURY_ISA_VERSION
	.align		4
        /*0074*/ 	.byte	0x03, 0x5f
        /*0076*/ 	.short	0x0101


	//----- nvinfo : EIATTR_VRC_CTA_INIT_COUNT
	.align		4
        /*0078*/ 	.byte	0x02, 0x4a
	.zero		1
	.zero		1


	//----- nvinfo : EIATTR_EXIT_INSTR_OFFSETS
	.align		4
        /*007c*/ 	.byte	0x04, 0x1c
        /*007e*/ 	.short	(.L_14367 - .L_14366)


	//   ....[0]....
.L_14366:
        /*0080*/ 	.word	0x00006a10


	//   ....[1]....
        /*0084*/ 	.word	0x00006bb0


	//   ....[2]....
        /*0088*/ 	.word	0x00006c30


	//----- nvinfo : EIATTR_CRS_STACK_SIZE
	.align		4
.L_14367:
        /*008c*/ 	.byte	0x04, 0x1e
        /*008e*/ 	.short	(.L_14369 - .L_14368)
.L_14368:
        /*0090*/ 	.word	0x00000000


	//----- nvinfo : EIATTR_CBANK_PARAM_SIZE
	.align		4
.L_14369:
        /*0094*/ 	.byte	0x03, 0x19
        /*0096*/ 	.short	0x0030


	//----- nvinfo : EIATTR_PARAM_CBANK
	.align		4
        /*0098*/ 	.byte	0x04, 0x0a
        /*009a*/ 	.short	(.L_14371 - .L_14370)
	.align		4
.L_14370:
        /*009c*/ 	.word	index@(.nv.constant0.uncontiguous_nansum_u32)
        /*00a0*/ 	.short	0x0380
        /*00a2*/ 	.short	0x0030


	//----- nvinfo : EIATTR_SW_WAR
	.align		4
.L_14371:
        /*00a4*/ 	.byte	0x04, 0x36
        /*00a6*/ 	.short	(.L_14373 - .L_14372)
.L_14372:
        /*00a8*/ 	.word	0x00000008
.L_14373:


//--------------------- .nv.info.contiguous_nansum_u32 --------------------------
	.section	.nv.info.contiguous_nansum_u32,"",@"SHT_CUDA_INFO"
	.sectionflags	@""
	.align	4


	//----- nvinfo : EIATTR_CUDA_API_VERSION
	.align		4
        /*0000*/ 	.byte	0x04, 0x37
        /*0002*/ 	.short	(.L_14375 - .L_14374)
.L_14374:
        /*0004*/ 	.word	0x00000082


	//----- nvinfo : EIATTR_KPARAM_INFO
	.align		4
.L_14375:
        /*0008*/ 	.byte	0x04, 0x17
        /*000a*/ 	.short	(.L_14377 - .L_14376)
.L_14376:
        /*000c*/ 	.word	0x00000000
        /*0010*/ 	.short	0x0002
        /*0012*/ 	.short	0x0010
        /*0014*/ 	.byte	0x00, 0xf0, 0x21, 0x00


	//----- nvinfo : EIATTR_KPARAM_INFO
	.align		4
.L_14377:
        /*0018*/ 	.byte	0x04, 0x17
        /*001a*/ 	.short	(.L_14379 - .L_14378)
.L_14378:
        /*001c*/ 	.word	0x00000000
        /*0020*/ 	.short	0x0001
        /*0022*/ 	.short	0x0008
        /*0024*/ 	.byte	0x00, 0xf5, 0x21, 0x00


	//----- nvinfo : EIATTR_KPARAM_INFO
	.align		4
.L_14379:
        /*0028*/ 	.byte	0x04, 0x17
        /*002a*/ 	.short	(.L_14381 - .L_14380)
.L_14380:
        /*002c*/ 	.word	0x00000000
        /*0030*/ 	.short	0x0000
        /*0032*/ 	.short	0x0000
        /*0034*/ 	.byte	0x00, 0xf5, 0x21, 0x00


	//----- nvinfo : EIATTR_SPARSE_MMA_MASK
	.align		4
.L_14381:
        /*0038*/ 	.byte	0x03, 0x50
        /*003a*/ 	.short	0x0000


	//----- nvinfo : EIATTR_MAXREG_COUNT
	.align		4
        /*003c*/ 	.byte	0x03, 0x1b
        /*003e*/ 	.short	0x00ff


	//----- nvinfo : EIATTR_NUM_BARRIERS
	.align		4
        /*0040*/ 	.byte	0x02, 0x4c
        /*0042*/ 	.byte	0x01
	.zero		1


	//----- nvinfo : EIATTR_MERCURY_ISA_VERSION
	.align		4
        /*0044*/ 	.byte	0x03, 0x5f
        /*0046*/ 	.short	0x0101


	//----- nvinfo : EIATTR_VRC_CTA_INIT_COUNT
	.align		4
        /*0048*/ 	.byte	0x02, 0x4a
	.zero		1
	.zero		1


	//----- nvinfo : EIATTR_EXIT_INSTR_OFFSETS
	.align		4
        /*004c*/ 	.byte	0x04, 0x1c
        /*004e*/ 	.short	(.L_14383 - .L_14382)


	//   ....[0]....
.L_14382:
        /*0050*/ 	.word	0x00000340


	//   ....[1]....
        /*0054*/ 	.word	0x000004e0


	//   ....[2]....
        /*0058*/ 	.word	0x00000560


	//----- nvinfo : EIATTR_CRS_STACK_SIZE
	.align		4
.L_14383:
        /*005c*/ 	.byte	0x04, 0x1e
        /*005e*/ 	.short	(.L_14385 - .L_14384)
.L_14384:
        /*0060*/ 	.word	0x00000000


	//----- nvinfo : EIATTR_CBANK_PARAM_SIZE
	.align		4
.L_14385:
        /*0064*/ 	.byte	0x03, 0x19
        /*0066*/ 	.short	0x0018


	//----- nvinfo : EIATTR_PARAM_CBANK
	.align		4
        /*0068*/ 	.byte	0x04, 0x0a
        /*006a*/ 	.short	(.L_14387 - .L_14386)
	.align		4
.L_14386:
        /*006c*/ 	.word	index@(.nv.constant0.contiguous_nansum_u32)
        /*0070*/ 	.short	0x0380
        /*0072*/ 	.short	0x0018


	//----- nvinfo : EIATTR_SW_WAR
	.align		4
.L_14387:
        /*0074*/ 	.byte	0x04, 0x36
        /*0076*/ 	.short	(.L_14389 - .L_14388)
.L_14388:
        /*0078*/ 	.word	0x00000008
.L_14389:


//--------------------- .nv.info.contiguous_nansum33_u16 --------------------------
	.section	.nv.info.contiguous_nansum33_u16,"",@"SHT_CUDA_INFO"
	.sectionflags	@""
	.align	4


	//----- nvinfo : EIATTR_CUDA_API_VERSION
	.align		4
        /*0000*/ 	.byte	0x04, 0x37
        /*0002*/ 	.short	(.L_14391 - .L_14390)
.L_14390:
        /*0004*/ 	.word	0x00000082


	//----- nvinfo : EIATTR_KPARAM_INFO
	.align		4
.L_14391:
        /*0008*/ 	.byte	0x04, 0x17
        /*000a*/ 	.short	(.L_14393 - .L_14392)
.L_14392:
        /*000c*/ 	.word	0x00000000
        /*0010*/ 	.short	0x0004
        /*0012*/ 	.short	0x0020
        /*0014*/ 	.byte	0x00, 0xf0, 0x21, 0x00


	//----- nvinfo : EIATTR_KPARAM_INFO
	.align		4
.L_14393:
        /*0018*/ 	.byte	0x04, 0x17
        /*001a*/ 	.short	(.L_14395 - .L_14394)
.L_14394:
        /*001c*/ 	.word	0x00000000
        /*0020*/ 	.short	0x0003
        /*0022*/ 	.short	0x0018
        /*0024*/ 	.byte	0x00, 0xf0, 0x21, 0x00


	//----- nvinfo : EIATTR_KPARAM_INFO
	.align		4
.L_14395:
        /*0028*/ 	.byte	0x04, 0x17
        /*002a*/ 	.short	(.L_14397 - .L_14396)
.L_14396:
        /*002c*/ 	.word	0x00000000
        /*0030*/ 	.short	0x0002
        /*0032*/ 	.short	0x0010
        /*0034*/ 	.byte	0x00, 0xf0, 0x21, 0x00


	//----- nvinfo : EIATTR_KPARAM_INFO
	.align		4
.L_14397:
        /*0038*/ 	.byte	0x04, 0x17
        /*003a*/ 	.short	(.L_14399 - .L_14398)
.L_14398:
        /*003c*/ 	.word	0x00000000
        /*0040*/ 	.short	0x0001
        /*0042*/ 	.short	0x0008
        /*0044*/ 	.byte	0x00, 0xf5, 0x21, 0x00


	//----- nvinfo : EIATTR_KPARAM_INFO
	.align		4
.L_14399:
        /*0048*/ 	.byte	0x04, 0x17
        /*004a*/ 	.short	(.L_14401 - .L_14400)
.L_14400:
        /*004c*/ 	.word	0x00000000
        /*0050*/ 	.short	0x0000
        /*0052*/ 	.short	0x0000
        /*0054*/ 	.byte	0x00, 0xf5, 0x21, 0x00


	//----- nvinfo : EIATTR_SPARSE_MMA_MASK
	.align		4
.L_14401:
        /*0058*/ 	.byte	0x03, 0x50
        /*005a*/ 	.short	0x0000


	//----- nvinfo : EIATTR_MAXREG_COUNT
	.align		4
        /*005c*/ 	.byte	0x03, 0x1b
        /*005e*/ 	.short	0x00ff


	//----- nvinfo : EIATTR_NUM_BARRIERS
	.align		4
        /*0060*/ 	.byte	0x02, 0x4c
        /*0062*/ 	.byte	0x01
	.zero		1


	//----- nvinfo : EIATTR_MERCURY_ISA_VERSION
	.align		4
        /*0064*/ 	.byte	0x03, 0x5f
        /*0066*/ 	.short	0x0101


	//----- nvinfo : EIATTR_VRC_CTA_INIT_COUNT
	.align		4
        /*0068*/ 	.byte	0x02, 0x4a
	.zero		1
	.zero		1


	//----- nvinfo : EIATTR_EXIT_INSTR_OFFSETS
	.align		4
        /*006c*/ 	.byte	0x04, 0x1c
        /*006e*/ 	.short	(.L_14403 - .L_14402)


	//   ....[0]....
.L_14402:
        /*0070*/ 	.word	0x00000150


	//   ....[1]....
        /*0074*/ 	.word	0x000001e0


	//   ....[2]....
        /*0078*/ 	.word	0x000007f0


	//----- nvinfo : EIATTR_CBANK_PARAM_SIZE
	.align		4
.L_14403:
        /*007c*/ 	.byte	0x03, 0x19
        /*007e*/ 	.short	0x0028


	//----- nvinfo : EIATTR_PARAM_CBANK
	.align		4
        /*0080*/ 	.byte	0x04, 0x0a
        /*0082*/ 	.short	(.L_14405 - .L_14404)
	.align		4
.L_14404:
        /*0084*/ 	.word	index@(.nv.constant0.contiguous_nansum33_u16)
        /*0088*/ 	.short	0x0380
        /*008a*/ 	.short	0x0028


	//----- nvinfo : EIATTR_SW_WAR
	.align		4
.L_14405:
        /*008c*/ 	.byte	0x04, 0x36
        /*008e*/ 	.short	(.L_14407 - .L_14406)
.L_14406:
        /*0090*/ 	.word	0x00000008
.L_14407:


//--------------------- .nv.info.contiguous_nansum3_u16 --------------------------
	.section	.nv.info.contiguous_nansum3_u16,"",@"SHT_CUDA_INFO"
	.sectionflags	@""
	.align	4


	//----- nvinfo : EIATTR_CUDA_API_VERSION
	.align		4
        /*0000*/ 	.byte	0x04, 0x37
        /*0002*/ 	.short	(.L_14409 - .L_14408)
.L_14408:
        /*0004*/ 	.word	0x00000082


	//----- nvinfo : EIATTR_KPARAM_INFO
	.align		4
.L_14409:
        /*0008*/ 	.byte	0x04, 0x17
        /*000a*/ 	.short	(.L_14411 - .L_14410)
.L_14410:
        /*000c*/ 	.word	0x00000000
        /*0010*/ 	.short	0x0006
        /*0012*/ 	.short	0x0030
        /*0014*/ 	.byte	0x00, 0xf0, 0x21, 0x00


	//----- nvinfo : EIATTR_KPARAM_INFO
	.align		4
.L_14411:
        /*0018*/ 	.byte	0x04, 0x17
        /*001a*/ 	.short	(.L_14413 - .L_14412)
.L_14412:
        /*001c*/ 	.word	0x00000000
        /*0020*/ 	.short	0x0005
        /*0022*/ 	.short	0x0028
        /*0024*/ 	.byte	0x00, 0xf0, 0x21, 0x00


	//----- nvinfo : EIATTR_KPARAM_INFO
	.align		4
.L_14413:
        /*0028*/ 	.byte	0x04, 0x17
        /*002a*/ 	.short	(.L_14415 - .L_14414)
.L_14414:
        /*002c*/ 	.word	0x00000000
        /*0030*/ 	.short	0x0004
        /*0032*/ 	.short	0x0020
        /*0034*/ 	.byte	0x00, 0xf0, 0x21, 0x00


	//----- nvinfo : EIATTR_KPARAM_INFO
	.align		4
.L_14415:
        /*0038*/ 	.byte	0x04, 0x17
        /*003a*/ 	.short	(.L_14417 - .L_14416)
.L_14416:
        /*003c*/ 	.word	0x00000000
        /*0040*/ 	.short	0x0003
        /*0042*/ 	.short	0x0018
        /*0044*/ 	.byte	0x00, 0xf5, 0x21, 0x00


	//----- nvinfo : EIATTR_KPARAM_INFO
	.align		4
.L_14417:
        /*0048*/ 	.byte	0x04, 0x17
        /*004a*/ 	.short	(.L_14419 - .L_14418)
.L_14418:
        /*004c*/ 	.word	0x00000000
        /*0050*/ 	.short	0x0002
        /*0052*/ 	.short	0x0010
        /*0054*/ 	.byte	0x00, 0xf5, 0x21, 0x00


	//----- nvinfo : EIATTR_KPARAM_INFO
	.align		4
.L_14419:
        /*0058*/ 	.byte	0x04, 0x17
        /*005a*/ 	.short	(.L_14421 - .L_14420)
.L_14420:
        /*005c*/ 	.word	0x00000000
        /*0060*/ 	.short	0x0001
        /*0062*/ 	.short	0x0008
        /*0064*/ 	.byte	0x00, 0xf5, 0x21, 0x00


	//----- nvinfo : EIATTR_KPARAM_INFO
	.align		4
.L_14421:
        /*0068*/ 	.byte	0x04, 0x17
        /*006a*/ 	.short	(.L_14423 - .L_14422)
.L_14422:
        /*006c*/ 	.word	0x00000000
        /*0070*/ 	.short	0x0000
        /*0072*/ 	.short	0x0000
        /*0074*/ 	.byte	0x00, 0xf5, 0x21, 0x00


	//----- nvinfo : EIATTR_SPARSE_MMA_MASK
	.align		4
.L_14423:
        /*0078*/ 	.byte	0x03, 0x50
        /*007a*/ 	.short	0x0000


	//----- nvinfo : EIATTR_MAXREG_COUNT
	.align		4
        /*007c*/ 	.byte	0x03, 0x1b
        /*007e*/ 	.short	0x00ff


	//----- nvinfo : EIATTR_NUM_BARRIERS
	.align		4
        /*0080*/ 	.byte	0x02, 0x4c
        /*0082*/ 	.byte	0x01
	.zero		1


	//----- nvinfo : EIATTR_MERCURY_ISA_VERSION
	.align		4
        /*0084*/ 	.byte	0x03, 0x5f
        /*0086*/ 	.short	0x0101


	//----- nvinfo : EIATTR_VRC_CTA_INIT_COUNT
	.align		4
        /*0088*/ 	.byte	0x02, 0x4a
	.zero		1
	.zero		1


	//----- nvinfo : EIATTR_EXIT_INSTR_OFFSETS
	.align		4
        /*008c*/ 	.byte	0x04, 0x1c
        /*008e*/ 	.short	(.L_14425 - .L_14424)


	//   ....[0]....
.L_14424:
        /*0090*/ 	.word	0x00000150


	//   ....[1]....
        /*0094*/ 	.word	0x00003120


	//   ....[2]....
        /*0098*/ 	.word	0x000037a0


	//----- nvinfo : EIATTR_CRS_STACK_SIZE
	.align		4
.L_14425:
        /*009c*/ 	.byte	0x04, 0x1e
        /*009e*/ 	.short	(.L_14427 - .L_14426)
.L_14426:
        /*00a0*/ 	.word	0x00000000


	//----- nvinfo : EIATTR_CBANK_PARAM_SIZE
	.align		4
.L_14427:
        /*00a4*/ 	.byte	0x03, 0x19
        /*00a6*/ 	.short	0x0038


	//----- nvinfo : EIATTR_PARAM_CBANK
	.align		4
        /*00a8*/ 	.byte	0x04, 0x0a
        /*00aa*/ 	.short	(.L_14429 - .L_14428)
	.align		4
.L_14428:
        /*00ac*/ 	.word	index@(.nv.constant0.contiguous_nansum3_u16)
        /*00b0*/ 	.short	0x0380
        /*00b2*/ 	.short	0x0038


	//----- nvinfo : EIATTR_SW_WAR
	.align		4
.L_14429:
        /*00b4*/ 	.byte	0x04, 0x36
        /*00b6*/ 	.short	(.L_14431 - .L_14430)
.L_14430:
        /*00b8*/ 	.word	0x00000008
.L_14431:


//--------------------- .nv.info.contiguous_nansum22_u16 --------------------------
	.section	.nv.info.contiguous_nansum22_u16,"",@"SHT_CUDA_INFO"
	.sectionflags	@""
	.align	4


	//----- nvinfo : EIATTR_CUDA_API_VERSION
	.align		4
        /*0000*/ 	.byte	0x04, 0x37
        /*0002*/ 	.short	(.L_14433 - .L_14432)
.L_14432:
        /*0004*/ 	.word	0x00000082


	//----- nvinfo : EIATTR_KPARAM_INFO
	.align		4
.L_14433:
        /*0008*/ 	.byte	0x04, 0x17
        /*000a*/ 	.short	(.L_14435 - .L_14434)
.L_14434:
        /*000c*/ 	.word	0x00000000
        /*0010*/ 	.short	0x0003
        /*0012*/ 	.short	0x0018
        /*0014*/ 	.byte	0x00, 0xf0, 0x21, 0x00


	//----- nvinfo : EIATTR_KPARAM_INFO
	.align		4
.L_14435:
        /*0018*/ 	.byte	0x04, 0x17
        /*001a*/ 	.short	(.L_14437 - .L_14436)
.L_14436:
        /*001c*/ 	.word	0x00000000
        /*0020*/ 	.short	0x0002
        /*0022*/ 	.short	0x0010
        /*0024*/ 	.byte	0x00, 0xf0, 0x21, 0x00


	//----- nvinfo : EIATTR_KPARAM_INFO
	.align		4
.L_14437:
        /*0028*/ 	.byte	0x04, 0x17
        /*002a*/ 	.short	(.L_14439 - .L_14438)
.L_14438:
        /*002c*/ 	.word	0x00000000
        /*0030*/ 	.short	0x0001
        /*0032*/ 	.short	0x0008
        /*0034*/ 	.byte	0x00, 0xf5, 0x21, 0x00


	//----- nvinfo : EIATTR_KPARAM_INFO
	.align		4
.L_14439:
        /*0038*/ 	.byte	0x04, 0x17
        /*003a*/ 	.short	(.L_14441 - .L_14440)
.L_14440:
        /*003c*/ 	.word	0x00000000
        /*0040*/ 	.short	0x0000
        /*0042*/ 	.short	0x0000
        /*0044*/ 	.byte	0x00, 0xf5, 0x21, 0x00


	//----- nvinfo : EIATTR_SPARSE_MMA_MASK
	.align		4
.L_14441:
        /*0048*/ 	.byte	0x03, 0x50
        /*004a*/ 	.short	0x0000


	//----- nvinfo : EIATTR_MAXREG_COUNT
	.align		4
        /*004c*/ 	.byte	0x03, 0x1b
        /*004e*/ 	.short	0x00ff


	//----- nvinfo : EIATTR_NUM_BARRIERS
	.align		4
        /*0050*/ 	.byte	0x02, 0x4c
        /*0052*/ 	.byte	0x01
	.zero		1


	//----- nvinfo : EIATTR_MERCURY_ISA_VERSION
	.align		4
        /*0054*/ 	.byte	0x03, 0x5f
        /*0056*/ 	.short	0x0101


	//----- nvinfo : EIATTR_VRC_CTA_INIT_COUNT
	.align		4
        /*0058*/ 	.byte	0x02, 0x4a
	.zero		1
	.zero		1


	//----- nvinfo : EIATTR_EXIT_INSTR_OFFSETS
	.align		4
        /*005c*/ 	.byte	0x04, 0x1c
        /*005e*/ 	.short	(.L_14443 - .L_14442)


	//   ....[0]....
.L_14442:
        /*0060*/ 	.word	0x00000400


	//   ....[1]....
        /*0064*/ 	.word	0x000005a0


	//   ....[2]....
        /*0068*/ 	.word	0x000006b0


	//----- nvinfo : EIATTR_CRS_STACK_SIZE
	.align		4
.L_14443:
        /*006c*/ 	.byte	0x04, 0x1e
        /*006e*/ 	.short	(.L_14445 - .L_14444)
.L_14444:
        /*0070*/ 	.word	0x00000000


	//----- nvinfo : EIATTR_CBANK_PARAM_SIZE
	.align		4
.L_14445:
        /*0074*/ 	.byte	0x03, 0x19
        /*0076*/ 	.short	0x0020


	//----- nvinfo : EIATTR_PARAM_CBANK
	.align		4
        /*0078*/ 	.byte	0x04, 0x0a
        /*007a*/ 	.short	(.L_14447 - .L_14446)
	.align		4
.L_14446:
        /*007c*/ 	.word	index@(.nv.constant0.contiguous_nansum22_u16)
        /*0080*/ 	.short	0x0380
        /*0082*/ 	.short	0x0020


	//----- nvinfo : EIATTR_SW_WAR
	.align		4
.L_14447:
        /*0084*/ 	.byte	0x04, 0x36
        /*0086*/ 	.short	(.L_14449 - .L_14448)
.L_14448:
        /*0088*/ 	.word	0x00000008
.L_14449:


//--------------------- .nv.info.contiguous_nansum2_u16 --------------------------
	.section	.nv.info.contiguous_nansum2_u16,"",@"SHT_CUDA_INFO"
	.sectionflags	@""
	.align	4


	//----- nvinfo : EIATTR_CUDA_API_VERSION
	.align		4
        /*0000*/ 	.byte	0x04, 0x37
        /*0002*/ 	.short	(.L_14451 - .L_14450)
.L_14450:
        /*0004*/ 	.word	0x00000082


	//----- nvinfo : EIATTR_KPARAM_INFO
	.align		4
.L_14451:
        /*0008*/ 	.byte	0x04, 0x17
        /*000a*/ 	.short	(.L_14453 - .L_14452)
.L_14452:
        /*000c*/ 	.word	0x00000000
        /*0010*/ 	.short	0x0006
        /*0012*/ 	.short	0x0030
        /*0014*/ 	.byte	0x00, 0xf0, 0x21, 0x00


	//----- nvinfo : EIATTR_KPARAM_INFO
	.align		4
.L_14453:
        /*0018*/ 	.byte	0x04, 0x17
        /*001a*/ 	.short	(.L_14455 - .L_14454)
.L_14454:
        /*001c*/ 	.word	0x00000000
        /*0020*/ 	.short	0x0005
        /*0022*/ 	.short	0x0028
        /*0024*/ 	.byte	0x00, 0xf0, 0x21, 0x00


	//----- nvinfo : EIATTR_KPARAM_INFO
	.align		4
.L_14455:
        /*0028*/ 	.byte	0x04, 0x17
        /*002a*/ 	.short	(.L_14457 - .L_14456)
.L_14456:
        /*002c*/ 	.word	0x00000000
        /*0030*/ 	.short	0x0004
        /*0032*/ 	.short	0x0020
        /*0034*/ 	.byte	0x00, 0xf0, 0x21, 0x00


	//----- nvinfo : EIATTR_KPARAM_INFO
	.align		4
.L_14457:
        /*0038*/ 	.byte	0x04, 0x17
        /*003a*/ 	.short	(.L_14459 - .L_14458)
.L_14458:
        /*003c*/ 	.word	0x00000000
        /*0040*/ 	.short	0x0003
        /*0042*/ 	.short	0x0018
        /*0044*/ 	.byte	0x00, 0xf5, 0x21, 0x00


	//----- nvinfo : EIATTR_KPARAM_INFO
	.align		4
.L_14459:
        /*0048*/ 	.byte	0x04, 0x17
        /*004a*/ 	.short	(.L_14461 - .L_14460)
.L_14460:
        /*004c*/ 	.word	0x00000000
        /*0050*/ 	.short	0x0002
        /*0052*/ 	.short	0x0010
        /*0054*/ 	.byte	0x00, 0xf5, 0x21, 0x00


	//----- nvinfo : EIATTR_KPARAM_INFO
	.align		4
.L_14461:
        /*0058*/ 	.byte	0x04, 0x17
        /*005a*/ 	.short	(.L_14463 - .L_14462)
.L_14462:
        /*005c*/ 	.word	0x00000000
        /*0060*/ 	.short	0x0001
        /*0062*/ 	.short	0x0008
        /*0064*/ 	.byte	0x00, 0xf5, 0x21, 0x00


	//----- nvinfo : EIATTR_KPARAM_INFO
	.align		4
.L_14463:
        /*0068*/ 	.byte	0x04, 0x17
        /*006a*/ 	.short	(.L_14465 - .L_14464)
.L_14464:
        /*006c*/ 	.word	0x00000000
        /*0070*/ 	.short	0x0000
        /*0072*/ 	.short	0x0000
        /*0074*/ 	.byte	0x00, 0xf5, 0x21, 0x00


	//----- nvinfo : EIATTR_SPARSE_MMA_MASK
	.align		4
.L_14465:
        /*0078*/ 	.byte	0x03, 0x50
        /*007a*/ 	.short	0x0000


	//----- nvinfo : EIATTR_MAXREG_COUNT
	.align		4
        /*007c*/ 	.byte	0x03, 0x1b
        /*007e*/ 	.short	0x00ff


	//----- nvinfo : EIATTR_NUM_BARRIERS
	.align		4
        /*0080*/ 	.byte	0x02, 0x4c
        /*0082*/ 	.byte	0x01
	.zero		1


	//----- nvinfo : EIATTR_MERCURY_ISA_VERSION
	.align		4
        /*0084*/ 	.byte	0x03, 0x5f
        /*0086*/ 	.short	0x0101


	//----- nvinfo : EIATTR_VRC_CTA_INIT_COUNT
	.align		4
        /*0088*/ 	.byte	0x02, 0x4a
	.zero		1
	.zero		1


	//----- nvinfo : EIATTR_EXIT_INSTR_OFFSETS
	.align		4
        /*008c*/ 	.byte	0x04, 0x1c
        /*008e*/ 	.short	(.L_14467 - .L_14466)


	//   ....[0]....
.L_14466:
        /*0090*/ 	.word	0x000067f0


	//   ....[1]....
        /*0094*/ 	.word	0x00006990


	//   ....[2]....
        /*0098*/ 	.word	0x00006aa0


	//----- nvinfo : EIATTR_CRS_STACK_SIZE
	.align		4
.L_14467:
        /*009c*/ 	.byte	0x04, 0x1e
        /*009e*/ 	.short	(.L_14469 - .L_14468)
.L_14468:
        /*00a0*/ 	.word	0x00000000


	//----- nvinfo : EIATTR_CBANK_PARAM_SIZE
	.align		4
.L_14469:
        /*00a4*/ 	.byte	0x03, 0x19
        /*00a6*/ 	.short	0x0038


	//----- nvinfo : EIATTR_PARAM_CBANK
	.align		4
        /*00a8*/ 	.byte	0x04, 0x0a
        /*00aa*/ 	.short	(.L_14471 - .L_14470)
	.align		4
.L_14470:
        /*00ac*/ 	.word	index@(.nv.constant0.contiguous_nansum2_u16)
        /*00b0*/ 	.short	0x0380
        /*00b2*/ 	.short	0x0038


	//----- nvinfo : EIATTR_SW_WAR
	.align		4
.L_14471:
        /*00b4*/ 	.byte	0x04, 0x36
        /*00b6*/ 	.short	(.L_14473 - .L_14472)
.L_14472:
        /*00b8*/ 	.word	0x00000008
.L_14473:


//--------------------- .nv.info.uncontiguous_nansum_u16 --------------------------
	.section	.nv.info.uncontiguous_nansum_u16,"",@"SHT_CUDA_INFO"
	.sectionflags	@""
	.align	4


	//----- nvinfo : EIATTR_CUDA_API_VERSION
	.align		4
        /*0000*/ 	.byte	0x04, 0x37
        /*0002*/ 	.short	(.L_14475 - .L_14474)
.L_14474:
        /*0004*/ 	.word	0x00000082


	//----- nvinfo : EIATTR_KPARAM_INFO
	.align		4
.L_14475:
        /*0008*/ 	.byte	0x04, 0x17
        /*000a*/ 	.short	(.L_14477 - .L_14476)
.L_14476:
        /*000c*/ 	.word	0x00000000
        /*0010*/ 	.short	0x0005
        /*0012*/ 	.short	0x0028
        /*0014*/ 	.byte	0x00, 0xf0, 0x21, 0x00


	//----- nvinfo : EIATTR_KPARAM_INFO
	.align		4
.L_14477:
        /*0018*/ 	.byte	0x04, 0x17
        /*001a*/ 	.short	(.L_14479 - .L_14478)
.L_14478:
        /*001c*/ 	.word	0x00000000
        /*0020*/ 	.short	0x0004
        /*0022*/ 	.short	0x0020
        /*0024*/ 	.byte	0x00, 0xf0, 0x21, 0x00


	//----- nvinfo : EIATTR_KPARAM_INFO
	.align		4
.L_14479:
        /*0028*/ 	.byte	0x04, 0x17
        /*002a*/ 	.short	(.L_14481 - .L_14480)
.L_14480:
        /*002c*/ 	.word	0x00000000
        /*0030*/ 	.short	0x0003
        /*0032*/ 	.short	0x0018
        /*0034*/ 	.byte	0x00, 0xf5, 0x21, 0x00


	//----- nvinfo : EIATTR_KPARAM_INFO
	.align		4
.L_14481:
        /*0038*/ 	.byte	0x04, 0x17
        /*003a*/ 	.short	(.L_14483 - .L_14482)
.L_14482:
        /*003c*/ 	.word	0x00000000
        /*0040*/ 	.short	0x0002
        /*0042*/ 	.short	0x0010
        /*0044*/ 	.byte	0x00, 0xf5, 0x21, 0x00


	//----- nvinfo : EIATTR_KPARAM_INFO
	.align		4
.L_14483:
        /*0048*/ 	.byte	0x04, 0x17
        /*004a*/ 	.short	(.L_14485 - .L_14484)
.L_14484:
        /*004c*/ 	.word	0x00000000
        /*0050*/ 	.short	0x0001
        /*0052*/ 	.short	0x0008
        /*0054*/ 	.byte	0x00, 0xf5, 0x21, 0x00


	//----- nvinfo : EIATTR_KPARAM_INFO
	.align		4
.L_14485:
        /*0058*/ 	.byte	0x04, 0x17
        /*005a*/ 	.short	(.L_14487 - .L_14486)
.L_14486:
        /*005c*/ 	.word	0x00000000
        /*0060*/ 	.short	0x0000
        /*0062*/ 	.short	0x0000
        /*0064*/ 	.byte	0x00, 0xf5, 0x21, 0x00


	//----- nvinfo : EIATTR_SPARSE_MMA_MASK
	.align		4
.L_14487:
        /*0068*/ 	.byte	0x03, 0x50
        /*006a*/ 	.short	0x0000


	//----- nvinfo : EIATTR_MAXREG_COUNT
	.align		4
        /*006c*/ 	.byte	0x03, 0x1b
        /*006e*/ 	.short	0x00ff


	//----- nvinfo : EIATTR_NUM_BARRIERS
	.align		4
        /*0070*/ 	.byte	0x02, 0x4c
        /*0072*/ 	.byte	0x01
	.zero		1


	//----- nvinfo : EIATTR_MERCURY_ISA_VERSION
	.align		4
        /*0074*/ 	.byte	0x03, 0x5f
        /*0076*/ 	.short	0x0101


	//----- nvinfo : EIATTR_INT_WARP_WIDE_INSTR_OFFSETS
	.align		4
        /*0078*/ 	.byte	0x04, 0x31
        /*007a*/ 	.short	(.L_14489 - .L_14488)


	//   ....[0]....
.L_14488:
        /*007c*/ 	.word	0x00006640


	//----- nvinfo : EIATTR_VRC_CTA_INIT_COUNT
	.align		4
.L_14489:
        /*0080*/ 	.byte	0x02, 0x4a
	.zero		1
	.zero		1


	//----- nvinfo : EIATTR_EXIT_INSTR_OFFSETS
	.align		4
        /*0084*/ 	.byte	0x04, 0x1c
        /*0086*/ 	.short	(.L_14491 - .L_14490)


	//   ....[0]....
.L_14490:
        /*0088*/ 	.word	0x000066e0


	//   ....[1]....
        /*008c*/ 	.word	0x00006880


	//   ....[2]....
        /*0090*/ 	.word	0x00006900


	//----- nvinfo : EIATTR_CRS_STACK_SIZE
	.align		4
.L_14491:
        /*0094*/ 	.byte	0x04, 0x1e
        /*0096*/ 	.short	(.L_14493 - .L_14492)
.L_14492:
        /*0098*/ 	.word	0x00000000


	//----- nvinfo : EIATTR_CBANK_PARAM_SIZE
	.align		4
.L_14493:
        /*009c*/ 	.byte	0x03, 0x19
        /*009e*/ 	.short	0x0030


	//----- nvinfo : EIATTR_PARAM_CBANK
	.align		4
        /*00a0*/ 	.byte	0x04, 0x0a
        /*00a2*/ 	.short	(.L_14495 - .L_14494)
	.align		4
.L_14494:
        /*00a4*/ 	.word	index@(.nv.constant0.uncontiguous_nansum_u16)
        /*00a8*/ 	.short	0x0380
        /*00aa*/ 	.short	0x0030


	//----- nvinfo : EIATTR_SW_WAR
	.align		4
.L_14495:
        /*00ac*/ 	.byte	0x04, 0x36
        /*00ae*/ 	.short	(.L_14497 - .L_14496)
.L_14496:
        /*00b0*/ 	.word	0x00000008
.L_14497:


//--------------------- .nv.info.contiguous_nansum_u16 --------------------------
	.section	.nv.info.contiguous_nansum_u16,"",@"SHT_CUDA_INFO"
	.sectionflags	@""
	.align	4


	//----- nvinfo : EIATTR_CUDA_API_VERSION
	.align		4
        /*0000*/ 	.byte	0x04, 0x37
        /*0002*/ 	.short	(.L_14499 - .L_14498)
.L_14498:
        /*0004*/ 	.word	0x00000082


	//----- nvinfo : EIATTR_KPARAM_INFO
	.align		4
.L_14499:
        /*0008*/ 	.byte	0x04, 0x17
        /*000a*/ 	.short	(.L_14501 - .L_14500)
.L_14500:
        /*000c*/ 	.word	0x00000000
        /*0010*/ 	.short	0x0002
        /*0012*/ 	.short	0x0010
        /*0014*/ 	.byte	0x00, 0xf0, 0x21, 0x00


	//----- nvinfo : EIATTR_KPARAM_INFO
	.align		4
.L_14501:
        /*0018*/ 	.byte	0x04, 0x17
        /*001a*/ 	.short	(.L_14503 - .L_14502)
.L_14502:
        /*001c*/ 	.word	0x00000000
        /*0020*/ 	.short	0x0001
        /*0022*/ 	.short	0x0008
        /*0024*/ 	.byte	0x00, 0xf5, 0x21, 0x00


	//----- nvinfo : EIATTR_KPARAM_INFO
	.align		4
.L_14503:
        /*0028*/ 	.byte	0x04, 0x17
        /*002a*/ 	.short	(.L_14505 - .L_14504)
.L_14504:
        /*002c*/ 	.word	0x00000000
        /*0030*/ 	.short	0x0000
        /*0032*/ 	.short	0x0000
        /*0034*/ 	.byte	0x00, 0xf5, 0x21, 0x00


	//----- nvinfo : EIATTR_SPARSE_MMA_MASK
	.align		4
.L_14505:
        /*0038*/ 	.byte	0x03, 0x50
        /*003a*/ 	.short	0x0000


	//----- nvinfo : EIATTR_MAXREG_COUNT
	.align		4
        /*003c*/ 	.byte	0x03, 0x1b
        /*003e*/ 	.short	0x00ff


	//----- nvinfo : EIATTR_NUM_BARRIERS
	.align		4
        /*0040*/ 	.byte	0x02, 0x4c
        /*0042*/ 	.byte	0x01
	.zero		1


	//----- nvinfo : EIATTR_MERCURY_ISA_VERSION
	.align		4
        /*0044*/ 	.byte	0x03, 0x5f
        /*0046*/ 	.short	0x0101


	//----- nvinfo : EIATTR_INT_WARP_WIDE_INSTR_OFFSETS
	.align		4
        /*0048*/ 	.byte	0x04, 0x31
        /*004a*/ 	.short	(.L_14507 - .L_14506)


	//   ....[0]....
.L_14506:
        /*004c*/ 	.word	0x000002a0


	//----- nvinfo : EIATTR_VRC_CTA_INIT_COUNT
	.align		4
.L_14507:
        /*0050*/ 	.byte	0x02, 0x4a
	.zero		1
	.zero		1


	//----- nvinfo : EIATTR_EXIT_INSTR_OFFSETS
	.align		4
        /*0054*/ 	.byte	0x04, 0x1c
        /*0056*/ 	.short	(.L_14509 - .L_14508)


	//   ....[0]....
.L_14508:
        /*0058*/ 	.word	0x00000340


	//   ....[1]....
        /*005c*/ 	.word	0x000004e0


	//   ....[2]....
        /*0060*/ 	.word	0x00000560


	//----- nvinfo : EIATTR_CRS_STACK_SIZE
	.align		4
.L_14509:
        /*0064*/ 	.byte	0x04, 0x1e
        /*0066*/ 	.short	(.L_14511 - .L_14510)
.L_14510:
        /*0068*/ 	.word	0x00000000


	//----- nvinfo : EIATTR_CBANK_PARAM_SIZE
	.align		4
.L_14511:
        /*006c*/ 	.byte	0x03, 0x19
        /*006e*/ 	.short	0x0018


	//----- nvinfo : EIATTR_PARAM_CBANK
	.align		4
        /*0070*/ 	.byte	0x04, 0x0a
        /*0072*/ 	.short	(.L_14513 - .L_14512)
	.align		4
.L_14512:
        /*0074*/ 	.word	index@(.nv.constant0.contiguous_nansum_u16)
        /*0078*/ 	.short	0x0380
        /*007a*/ 	.short	0x0018


	//----- nvinfo : EIATTR_SW_WAR
	.align		4
.L_14513:
        /*007c*/ 	.byte	0x04, 0x36
        /*007e*/ 	.short	(.L_14515 - .L_14514)
.L_14514:
        /*0080*/ 	.word	0x00000008
.L_14515:


//--------------------- .nv.info.contiguous_nansum33_u8 --------------------------
	.section	.nv.info.contiguous_nansum33_u8,"",@"SHT_CUDA_INFO"
	.sectionflags	@""
	.align	4


	//----- nvinfo : EIATTR_CUDA_API_VERSION
	.align		4
        /*0000*/ 	.byte	0x04, 0x37
        /*0002*/ 	.short	(.L_14517 - .L_14516)
.L_14516:
        /*0004*/ 	.word	0x00000082


	//----- nvinfo : EIATTR_KPARAM_INFO
	.align		4
.L_14517:
        /*0008*/ 	.byte	0x04, 0x17
        /*000a*/ 	.short	(.L_14519 - .L_14518)
.L_14518:
        /*000c*/ 	.word	0x00000000
        /*0010*/ 	.short	0x0004
        /*0012*/ 	.short	0x0020
        /*0014*/ 	.byte	0x00, 0xf0, 0x21, 0x00


	//----- nvinfo : EIATTR_KPARAM_INFO
	.align		4
.L_14519:
        /*0018*/ 	.byte	0x04, 0x17
        /*001a*/ 	.short	(.L_14521 - .L_14520)
.L_14520:
        /*001c*/ 	.word	0x00000000
        /*0020*/ 	.short	0x0003
        /*0022*/ 	.short	0x0018
        /*0024*/ 	.byte	0x00, 0xf0, 0x21, 0x00


	//----- nvinfo : EIATTR_KPARAM_INFO
	.align		4
.L_14521:
        /*0028*/ 	.byte	0x04, 0x17
        /*002a*/ 	.short	(.L_14523 - .L_14522)
.L_14522:
        /*002c*/ 	.word	0x00000000
        /*0030*/ 	.short	0x0002
        /*0032*/ 	.short	0x0010
        /*0034*/ 	.byte	0x00, 0xf0, 0x21, 0x00


	//----- nvinfo : EIATTR_KPARAM_INFO
	.align		4
.L_14523:
        /*0038*/ 	.byte	0x04, 0x17
        /*003a*/ 	.short	(.L_14525 - .L_14524)
.L_14524:
        /*003c*/ 	.word	0x00000000
        /*0040*/ 	.short	0x0001
        /*0042*/ 	.short	0x0008
        /*0044*/ 	.byte	0x00, 0xf5, 0x21, 0x00


	//----- nvinfo : EIATTR_KPARAM_INFO
	.align		4
.L_14525:
        /*0048*/ 	.byte	0x04, 0x17
        /*004a*/ 	.short	(.L_14527 - .L_14526)
.L_14526:
        /*004c*/ 	.word	0x00000000
        /*0050*/ 	.short	0x0000
        /*0052*/ 	.short	0x0000
        /*0054*/ 	.byte	0x00, 0xf5, 0x21, 0x00


	//----- nvinfo : EIATTR_SPARSE_MMA_MASK
	.align		4
.L_14527:
        /*0058*/ 	.byte	0x03, 0x50
        /*005a*/ 	.short	0x0000


	//----- nvinfo : EIATTR_MAXREG_COUNT
	.align		4
        /*005c*/ 	.byte	0x03, 0x1b
        /*005e*/ 	.short	0x00ff


	//----- nvinfo : EIATTR_NUM_BARRIERS
	.align		4
        /*0060*/ 	.byte	0x02, 0x4c
        /*0062*/ 	.byte	0x01
	.zero		1


	//----- nvinfo : EIATTR_MERCURY_ISA_VERSION
	.align		4
        /*0064*/ 	.byte	0x03, 0x5f
        /*0066*/ 	.short	0x0101


	//----- nvinfo : EIATTR_VRC_CTA_INIT_COUNT
	.align		4
        /*0068*/ 	.byte	0x02, 0x4a
	.zero		1
	.zero		1


	//----- nvinfo : EIATTR_EXIT_INSTR_OFFSETS
	.align		4
        /*006c*/ 	.byte	0x04, 0x1c
        /*006e*/ 	.short	(.L_14529 - .L_14528)


	//   ....[0]....
.L_14528:
        /*0070*/ 	.word	0x00000140


	//   ....[1]....
        /*0074*/ 	.word	0x000001e0


	//   ....[2]....
        /*0078*/ 	.word	0x000006f0


	//----- nvinfo : EIATTR_CBANK_PARAM_SIZE
	.align		4
.L_14529:
        /*007c*/ 	.byte	0x03, 0x19
        /*007e*/ 	.short	0x0028


	//----- nvinfo : EIATTR_PARAM_CBANK
	.align		4
        /*0080*/ 	.byte	0x04, 0x0a
        /*0082*/ 	.short	(.L_14531 - .L_14530)
	.align		4
.L_14530:
        /*0084*/ 	.word	index@(.nv.constant0.contiguous_nansum33_u8)
        /*0088*/ 	.short	0x0380
        /*008a*/ 	.short	0x0028


	//----- nvinfo : EIATTR_SW_WAR
	.align		4
.L_14531:
        /*008c*/ 	.byte	0x04, 0x36
        /*008e*/ 	.short	(.L_14533 - .L_14532)
.L_14532:
        /*0090*/ 	.word	0x00000008
.L_14533:


//--------------------- .nv.info.contiguous_nansum3_u8 --------------------------
	.section	.nv.info.contiguous_nansum3_u8,"",@"SHT_CUDA_INFO"
	.sectionflags	@""
	.align	4


	//----- nvinfo : EIATTR_CUDA_API_VERSION
	.align		4
        /*0000*/ 	.byte	0x04, 0x37
        /*0002*/ 	.short	(.L_14535 - .L_14534)
.L_14534:
        /*0004*/ 	.word	0x00000082


	//----- nvinfo : EIATTR_KPARAM_INFO
	.align		4
.L_14535:
        /*0008*/ 	.byte	0x04, 0x17
        /*000a*/ 	.short	(.L_14537 - .L_14536)
.L_14536:
        /*000c*/ 	.word	0x00000000
        /*0010*/ 	.short	0x0006
        /*0012*/ 	.short	0x0030
        /*0014*/ 	.byte	0x00, 0xf0, 0x21, 0x00


	//----- nvinfo : EIATTR_KPARAM_INFO
	.align		4
.L_14537:
        /*0018*/ 	.byte	0x04, 0x17
        /*001a*/ 	.short	(.L_14539 - .L_14538)
.L_14538:
        /*001c*/ 	.word	0x00000000
        /*0020*/ 	.short	0x0005
        /*0022*/ 	.short	0x0028
        /*0024*/ 	.byte	0x00, 0xf0, 0x21, 0x00


	//----- nvinfo : EIATTR_KPARAM_INFO
	.align		4
.L_14539:
        /*0028*/ 	.byte	0x04, 0x17
        /*002a*/ 	.short	(.L_14541 - .L_14540)
.L_14540:
        /*002c*/ 	.word	0x00000000
        /*0030*/ 	.short	0x0004
        /*0032*/ 	.short	0x0020
        /*0034*/ 	.byte	0x00, 0xf0, 0x21, 0x00


	//----- nvinfo : EIATTR_KPARAM_INFO
	.align		4
.L_14541:
        /*0038*/ 	.byte	0x04, 0x17
        /*003a*/ 	.short	(.L_14543 - .L_14542)
.L_14542:
        /*003c*/ 	.word	0x00000000
        /*0040*/ 	.short	0x0003
        /*0042*/ 	.short	0x0018
        /*0044*/ 	.byte	0x00, 0xf5, 0x21, 0x00


	//----- nvinfo : EIATTR_KPARAM_INFO
	.align		4
.L_14543:
        /*0048*/ 	.byte	0x04, 0x17
        /*004a*/ 	.short	(.L_14545 - .L_14544)
.L_14544:
        /*004c*/ 	.word	0x00000000
        /*0050*/ 	.short	0x0002
        /*0052*/ 	.short	0x0010
        /*0054*/ 	.byte	0x00, 0xf5, 0x21, 0x00


	//----- nvinfo : EIATTR_KPARAM_INFO
	.align		4
.L_14545:
        /*0058*/ 	.byte	0x04, 0x17
        /*005a*/ 	.short	(.L_14547 - .L_14546)
.L_14546:
        /*005c*/ 	.word	0x00000000
        /*0060*/ 	.short	0x0001
        /*0062*/ 	.short	0x0008
        /*0064*/ 	.byte	0x00, 0xf5, 0x21, 0x00


	//----- nvinfo : EIATTR_KPARAM_INFO
	.align		4
.L_14547:
        /*0068*/ 	.byte	0x04, 0x17
        /*006a*/ 	.short	(.L_14549 - .L_14548)
.L_14548:
        /*006c*/ 	.word	0x00000000
        /*0070*/ 	.short	0x0000
        /*0072*/ 	.short	0x0000
        /*0074*/ 	.byte	0x00, 0xf5, 0x21, 0x00


	//----- nvinfo : EIATTR_SPARSE_MMA_MASK
	.align		4
.L_14549:
        /*0078*/ 	.byte	0x03, 0x50
        /*007a*/ 	.short	0x0000


	//----- nvinfo : EIATTR_MAXREG_COUNT
	.align		4
        /*007c*/ 	.byte	0x03, 0x1b
        /*007e*/ 	.short	0x00ff


	//----- nvinfo : EIATTR_NUM_BARRIERS
	.align		4
        /*0080*/ 	.byte	0x02, 0x4c
        /*0082*/ 	.byte	0x01
	.zero		1


	//----- nvinfo : EIATTR_MERCURY_ISA_VERSION
	.align		4
        /*0084*/ 	.byte	0x03, 0x5f
        /*0086*/ 	.short	0x0101


	//----- nvinfo : EIATTR_VRC_CTA_INIT_COUNT
	.align		4
        /*0088*/ 	.byte	0x02, 0x4a
	.zero		1
	.zero		1


	//----- nvinfo : EIATTR_EXIT_INSTR_OFFSETS
	.align		4
        /*008c*/ 	.byte	0x04, 0x1c
        /*008e*/ 	.short	(.L_14551 - .L_14550)


	//   ....[0]....
.L_14550:
        /*0090*/ 	.word	0x00000140


	//   ....[1]....
        /*0094*/ 	.word	0x00003110


	//   ....[2]....
        /*0098*/ 	.word	0x000036b0


	//----- nvinfo : EIATTR_CRS_STACK_SIZE
	.align		4
.L_14551:
        /*009c*/ 	.byte	0x04, 0x1e
        /*009e*/ 	.short	(.L_14553 - .L_14552)
.L_14552:
        /*00a0*/ 	.word	0x00000000


	//----- nvinfo : EIATTR_CBANK_PARAM_SIZE
	.align		4
.L_14553:
        /*00a4*/ 	.byte	0x03, 0x19
        /*00a6*/ 	.short	0x0038


	//----- nvinfo : EIATTR_PARAM_CBANK
	.align		4
        /*00a8*/ 	.byte	0x04, 0x0a
        /*00aa*/ 	.short	(.L_14555 - .L_14554)
	.align		4
.L_14554:
        /*00ac*/ 	.word	index@(.nv.constant0.contiguous_nansum3_u8)
        /*00b0*/ 	.short	0x0380
        /*00b2*/ 	.short	0x0038


	//----- nvinfo : EIATTR_SW_WAR
	.align		4
.L_14555:
        /*00b4*/ 	.byte	0x04, 0x36
        /*00b6*/ 	.short	(.L_14557 - .L_14556)
.L_14556:
        /*00b8*/ 	.word	0x00000008
.L_14557:


//--------------------- .nv.info.contiguous_nansum22_u8 --------------------------
	.section	.nv.info.contiguous_nansum22_u8,"",@"SHT_CUDA_INFO"
	.sectionflags	@""
	.align	4


	//----- nvinfo : EIATTR_CUDA_API_VERSION
	.align		4
        /*0000*/ 	.byte	0x04, 0x37
        /*0002*/ 	.short	(.L_14559 - .L_14558)
.L_14558:
        /*0004*/ 	.word	0x00000082


	//----- nvinfo : EIATTR_KPARAM_INFO
	.align		4
.L_14559:
        /*0008*/ 	.byte	0x04, 0x17
        /*000a*/ 	.short	(.L_14561 - .L_14560)
.L_14560:
        /*000c*/ 	.word	0x00000000
        /*0010*/ 	.short	0x0003
        /*0012*/ 	.short	0x0018
        /*0014*/ 	.byte	0x00, 0xf0, 0x21, 0x00


	//----- nvinfo : EIATTR_KPARAM_INFO
	.align		4
.L_14561:
        /*0018*/ 	.byte	0x04, 0x17
        /*001a*/ 	.short	(.L_14563 - .L_14562)
.L_14562:
        /*001c*/ 	.word	0x00000000
        /*0020*/ 	.short	0x0002
        /*0022*/ 	.short	0x0010
        /*0024*/ 	.byte	0x00, 0xf0, 0x21, 0x00


	//----- nvinfo : EIATTR_KPARAM_INFO
	.align		4
.L_14563:
        /*0028*/ 	.byte	0x04, 0x17
        /*002a*/ 	.short	(.L_14565 - .L_14564)
.L_14564:
        /*002c*/ 	.word	0x00000000
        /*0030*/ 	.short	0x0001
        /*0032*/ 	.short	0x0008
        /*0034*/ 	.byte	0x00, 0xf5, 0x21, 0x00


	//----- nvinfo : EIATTR_KPARAM_INFO
	.align		4
.L_14565:
        /*0038*/ 	.byte	0x04, 0x17
        /*003a*/ 	.short	(.L_14567 - .L_14566)
.L_14566:
        /*003c*/ 	.word	0x00000000
        /*0040*/ 	.short	0x0000
        /*0042*/ 	.short	0x0000
        /*0044*/ 	.byte	0x00, 0xf5, 0x21, 0x00


	//----- nvinfo : EIATTR_SPARSE_MMA_MASK
	.align		4
.L_14567:
        /*0048*/ 	.byte	0x03, 0x50
        /*004a*/ 	.short	0x0000


	//----- nvinfo : EIATTR_MAXREG_COUNT
	.align		4
        /*004c*/ 	.byte	0x03, 0x1b
        /*004e*/ 	.short	0x00ff


	//----- nvinfo : EIATTR_NUM_BARRIERS
	.align		4
        /*0050*/ 	.byte	0x02, 0x4c
        /*0052*/ 	.byte	0x01
	.zero		1


	//----- nvinfo : EIATTR_MERCURY_ISA_VERSION
	.align		4
        /*0054*/ 	.byte	0x03, 0x5f
        /*0056*/ 	.short	0x0101


	//----- nvinfo : EIATTR_VRC_CTA_INIT_COUNT
	.align		4
        /*0058*/ 	.byte	0x02, 0x4a
	.zero		1
	.zero		1


	//----- nvinfo : EIATTR_EXIT_INSTR_OFFSETS
	.align		4
        /*005c*/ 	.byte	0x04, 0x1c
        /*005e*/ 	.short	(.L_14569 - .L_14568)


	//   ....[0]....
.L_14568:
        /*0060*/ 	.word	0x000003d0


	//   ....[1]....
        /*0064*/ 	.word	0x00000570


	//   ....[2]....
        /*0068*/ 	.word	0x00000680


	//----- nvinfo : EIATTR_CRS_STACK_SIZE
	.align		4
.L_14569:
        /*006c*/ 	.byte	0x04, 0x1e
        /*006e*/ 	.short	(.L_14571 - .L_14570)
.L_14570:
        /*0070*/ 	.word	0x00000000


	//----- nvinfo : EIATTR_CBANK_PARAM_SIZE
	.align		4
.L_14571:
        /*0074*/ 	.byte	0x03, 0x19
        /*0076*/ 	.short	0x0020


	//----- nvinfo : EIATTR_PARAM_CBANK
	.align		4
        /*0078*/ 	.byte	0x04, 0x0a
        /*007a*/ 	.short	(.L_14573 - .L_14572)
	.align		4
.L_14572:
        /*007c*/ 	.word	index@(.nv.constant0.contiguous_nansum22_u8)
        /*0080*/ 	.short	0x0380
        /*0082*/ 	.short	0x0020


	//----- nvinfo : EIATTR_SW_WAR
	.align		4
.L_14573:
        /*0084*/ 	.byte	0x04, 0x36
        /*0086*/ 	.short	(.L_14575 - .L_14574)
.L_14574:
        /*0088*/ 	.word	0x00000008
.L_14575:


//--------------------- .nv.info.contiguous_nansum2_u8 --------------------------
	.section	.nv.info.contiguous_nansum2_u8,"",@"SHT_CUDA_INFO"
	.sectionflags	@""
	.align	4


	//----- nvinfo : EIATTR_CUDA_API_VERSION
	.align		4
        /*0000*/ 	.byte	0x04, 0x37
        /*0002*/ 	.short	(.L_14577 - .L_14576)
.L_14576:
        /*0004*/ 	.word	0x00000082


	//----- nvinfo : EIATTR_KPARAM_INFO
	.align		4
.L_14577:
        /*0008*/ 	.byte	0x04, 0x17
        /*000a*/ 	.short	(.L_14579 - .L_14578)
.L_14578:
        /*000c*/ 	.word	0x00000000
        /*0010*/ 	.short	0x0006
        /*0012*/ 	.short	0x0030
        /*0014*/ 	.byte	0x00, 0xf0, 0x21, 0x00


	//----- nvinfo : EIATTR_KPARAM_INFO
	.align		4
.L_14579:
        /*0018*/ 	.byte	0x04, 0x17
        /*001a*/ 	.short	(.L_14581 - .L_14580)
.L_14580:
        /*001c*/ 	.word	0x00000000
        /*0020*/ 	.short	0x0005
        /*0022*/ 	.short	0x0028
        /*0024*/ 	.byte	0x00, 0xf0, 0x21, 0x00


	//----- nvinfo : EIATTR_KPARAM_INFO
	.align		4
.L_14581:
        /*0028*/ 	.byte	0x04, 0x17
        /*002a*/ 	.short	(.L_14583 - .L_14582)
.L_14582:
        /*002c*/ 	.word	0x00000000
        /*0030*/ 	.short	0x0004
        /*0032*/ 	.short	0x0020
        /*0034*/ 	.byte	0x00, 0xf0, 0x21, 0x00


	//----- nvinfo : EIATTR_KPARAM_INFO
	.align		4
.L_14583:
        /*0038*/ 	.byte	0x04, 0x17
        /*003a*/ 	.short	(.L_14585 - .L_14584)
.L_14584:
        /*003c*/ 	.word	0x00000000
        /*0040*/ 	.short	0x0003
        /*0042*/ 	.short	0x0018
        /*0044*/ 	.byte	0x00, 0xf5, 0x21, 0x00


	//----- nvinfo : EIATTR_KPARAM_INFO
	.align		4
.L_14585:
        /*0048*/ 	.byte	0x04, 0x17
        /*004a*/ 	.short	(.L_14587 - .L_14586)
.L_14586:
        /*004c*/ 	.word	0x00000000
        /*0050*/ 	.short	0x0002
        /*0052*/ 	.short	0x0010
        /*0054*/ 	.byte	0x00, 0xf5, 0x21, 0x00


	//----- nvinfo : EIATTR_KPARAM_INFO
	.align		4
.L_14587:
        /*0058*/ 	.byte	0x04, 0x17
        /*005a*/ 	.short	(.L_14589 - .L_14588)
.L_14588:
        /*005c*/ 	.word	0x00000000
        /*0060*/ 	.short	0x0001
        /*0062*/ 	.short	0x0008
        /*0064*/ 	.byte	0x00, 0xf5, 0x21, 0x00


	//----- nvinfo : EIATTR_KPARAM_INFO
	.align		4
.L_14589:
        /*0068*/ 	.byte	0x04, 0x17
        /*006a*/ 	.short	(.L_14591 - .L_14590)
.L_14590:
        /*006c*/ 	.word	0x00000000
        /*0070*/ 	.short	0x0000
        /*0072*/ 	.short	0x0000
        /*0074*/ 	.byte	0x00, 0xf5, 0x21, 0x00


	//----- nvinfo : EIATTR_SPARSE_MMA_MASK
	.align		4
.L_14591:
        /*0078*/ 	.byte	0x03, 0x50
        /*007a*/ 	.short	0x0000


	//----- nvinfo : EIATTR_MAXREG_COUNT
	.align		4
        /*007c*/ 	.byte	0x03, 0x1b
        /*007e*/ 	.short	0x00ff


	//----- nvinfo : EIATTR_NUM_BARRIERS
	.align		4
        /*0080*/ 	.byte	0x02, 0x4c
        /*0082*/ 	.byte	0x01
	.zero		1


	//----- nvinfo : EIATTR_MERCURY_ISA_VERSION
	.align		4
        /*0084*/ 	.byte	0x03, 0x5f
        /*0086*/ 	.short	0x0101


	//----- nvinfo : EIATTR_VRC_CTA_INIT_COUNT
	.align		4
        /*0088*/ 	.byte	0x02, 0x4a
	.zero		1
	.zero		1


	//----- nvinfo : EIATTR_EXIT_INSTR_OFFSETS
	.align		4
        /*008c*/ 	.byte	0x04, 0x1c
        /*008e*/ 	.short	(.L_14593 - .L_14592)


	//   ....[0]....
.L_14592:
        /*0090*/ 	.word	0x00006750


	//   ....[1]....
        /*0094*/ 	.word	0x000068f0


	//   ....[2]....
        /*0098*/ 	.word	0x00006a00


	//----- nvinfo : EIATTR_CRS_STACK_SIZE
	.align		4
.L_14593:
        /*009c*/ 	.byte	0x04, 0x1e
        /*009e*/ 	.short	(.L_14595 - .L_14594)
.L_14594:
        /*00a0*/ 	.word	0x00000000


	//----- nvinfo : EIATTR_CBANK_PARAM_SIZE
	.align		4
.L_14595:
        /*00a4*/ 	.byte	0x03, 0x19
        /*00a6*/ 	.short	0x0038


	//----- nvinfo : EIATTR_PARAM_CBANK
	.align		4
        /*00a8*/ 	.byte	0x04, 0x0a
        /*00aa*/ 	.short	(.L_14597 - .L_14596)
	.align		4
.L_14596:
        /*00ac*/ 	.word	index@(.nv.constant0.contiguous_nansum2_u8)
        /*00b0*/ 	.short	0x0380
        /*00b2*/ 	.short	0x0038


	//----- nvinfo : EIATTR_SW_WAR
	.align		4
.L_14597:
        /*00b4*/ 	.byte	0x04, 0x36
        /*00b6*/ 	.short	(.L_14599 - .L_14598)
.L_14598:
        /*00b8*/ 	.word	0x00000008
.L_14599:


//--------------------- .nv.info.uncontiguous_nansum_u8 --------------------------
	.section	.nv.info.uncontiguous_nansum_u8,"",@"SHT_CUDA_INFO"
	.sectionflags	@""
	.align	4


	//----- nvinfo : EIATTR_CUDA_API_VERSION
	.align		4
        /*0000*/ 	.byte	0x04, 0x37
        /*0002*/ 	.short	(.L_14601 - .L_14600)
.L_14600:
        /*0004*/ 	.word	0x00000082


	//----- nvinfo : EIATTR_KPARAM_INFO
	.align		4
.L_14601:
        /*0008*/ 	.byte	0x04, 0x17
        /*000a*/ 	.short	(.L_14603 - .L_14602)
.L_14602:
        /*000c*/ 	.word	0x00000000
        /*0010*/ 	.short	0x0005
        /*0012*/ 	.short	0x0028
        /*0014*/ 	.byte	0x00, 0xf0, 0x21, 0x00


	//----- nvinfo : EIATTR_KPARAM_INFO
	.align		4
.L_14603:
        /*0018*/ 	.byte	0x04, 0x17
        /*001a*/ 	.short	(.L_14605 - .L_14604)
.L_14604:
        /*001c*/ 	.word	0x00000000
        /*0020*/ 	.short	0x0004
        /*0022*/ 	.short	0x0020
        /*0024*/ 	.byte	0x00, 0xf0, 0x21, 0x00


	//----- nvinfo : EIATTR_KPARAM_INFO
	.align		4
.L_14605:
        /*0028*/ 	.byte	0x04, 0x17
        /*002a*/ 	.short	(.L_14607 - .L_14606)
.L_14606:
        /*002c*/ 	.word	0x00000000
        /*0030*/ 	.short	0x0003
        /*0032*/ 	.short	0x0018
        /*0034*/ 	.byte	0x00, 0xf5, 0x21, 0x00


	//----- nvinfo : EIATTR_KPARAM_INFO
	.align		4
.L_14607:
        /*0038*/ 	.byte	0x04, 0x17
        /*003a*/ 	.short	(.L_14609 - .L_14608)
.L_14608:
        /*003c*/ 	.word	0x00000000
        /*0040*/ 	.short	0x0002
        /*0042*/ 	.short	0x0010
        /*0044*/ 	.byte	0x00, 0xf5, 0x21, 0x00


	//----- nvinfo : EIATTR_KPARAM_INFO
	.align		4
.L_14609:
        /*0048*/ 	.byte	0x04, 0x17
        /*004a*/ 	.short	(.L_14611 - .L_14610)
.L_14610:
        /*004c*/ 	.word	0x00000000
        /*0050*/ 	.short	0x0001
        /*0052*/ 	.short	0x0008
        /*0054*/ 	.byte	0x00, 0xf5, 0x21, 0x00


	//----- nvinfo : EIATTR_KPARAM_INFO
	.align		4
.L_14611:
        /*0058*/ 	.byte	0x04, 0x17
        /*005a*/ 	.short	(.L_14613 - .L_14612)
.L_14612:
        /*005c*/ 	.word	0x00000000
        /*0060*/ 	.short	0x0000
        /*0062*/ 	.short	0x0000
        /*0064*/ 	.byte	0x00, 0xf5, 0x21, 0x00


	//----- nvinfo : EIATTR_SPARSE_MMA_MASK
	.align		4
.L_14613:
        /*0068*/ 	.byte	0x03, 0x50
        /*006a*/ 	.short	0x0000


	//----- nvinfo : EIATTR_MAXREG_COUNT
	.align		4
        /*006c*/ 	.byte	0x03, 0x1b
        /*006e*/ 	.short	0x00ff


	//----- nvinfo : EIATTR_NUM_BARRIERS
	.align		4
        /*0070*/ 	.byte	0x02, 0x4c
        /*0072*/ 	.byte	0x01
	.zero		1


	//----- nvinfo : EIATTR_MERCURY_ISA_VERSION
	.align		4
        /*0074*/ 	.byte	0x03, 0x5f
        /*0076*/ 	.short	0x0101


	//----- nvinfo : EIATTR_VRC_CTA_INIT_COUNT
	.align		4
        /*0078*/ 	.byte	0x02, 0x4a
	.zero		1
	.zero		1


	//----- nvinfo : EIATTR_EXIT_INSTR_OFFSETS
	.align		4
        /*007c*/ 	.byte	0x04, 0x1c
        /*007e*/ 	.short	(.L_14615 - .L_14614)


	//   ....[0]....
.L_14614:
        /*0080*/ 	.word	0x00006710


	//   ....[1]....
        /*0084*/ 	.word	0x000068b0


	//   ....[2]....
        /*0088*/ 	.word	0x00006960


	//----- nvinfo : EIATTR_CRS_STACK_SIZE
	.align		4
.L_14615:
        /*008c*/ 	.byte	0x04, 0x1e
        /*008e*/ 	.short	(.L_14617 - .L_14616)
.L_14616:
        /*0090*/ 	.word	0x00000000


	//----- nvinfo : EIATTR_CBANK_PARAM_SIZE
	.align		4
.L_14617:
        /*0094*/ 	.byte	0x03, 0x19
        /*0096*/ 	.short	0x0030


	//----- nvinfo : EIATTR_PARAM_CBANK
	.align		4
        /*0098*/ 	.byte	0x04, 0x0a
        /*009a*/ 	.short	(.L_14619 - .L_14618)
	.align		4
.L_14618:
        /*009c*/ 	.word	index@(.nv.constant0.uncontiguous_nansum_u8)
        /*00a0*/ 	.short	0x0380
        /*00a2*/ 	.short	0x0030


	//----- nvinfo : EIATTR_SW_WAR
	.align		4
.L_14619:
        /*00a4*/ 	.byte	0x04, 0x36
        /*00a6*/ 	.short	(.L_14621 - .L_14620)
.L_14620:
        /*00a8*/ 	.word	0x00000008
.L_14621:


//--------------------- .nv.info.contiguous_nansum_u8 --------------------------
	.section	.nv.info.contiguous_nansum_u8,"",@"SHT_CUDA_INFO"
	.sectionflags	@""
	.align	4


	//----- nvinfo : EIATTR_CUDA_API_VERSION
	.align		4
        /*0000*/ 	.byte	0x04, 0x37
        /*0002*/ 	.short	(.L_14623 - .L_14622)
.L_14622:
        /*0004*/ 	.word	0x00000082


	//----- nvinfo : EIATTR_KPARAM_INFO
	.align		4
.L_14623:
        /*0008*/ 	.byte	0x04, 0x17
        /*000a*/ 	.short	(.L_14625 - .L_14624)
.L_14624:
        /*000c*/ 	.word	0x00000000
        /*0010*/ 	.short	0x0002
        /*0012*/ 	.short	0x0010
        /*0014*/ 	.byte	0x00, 0xf0, 0x21, 0x00


	//----- nvinfo : EIATTR_KPARAM_INFO
	.align		4
.L_14625:
        /*0018*/ 	.byte	0x04, 0x17
        /*001a*/ 	.short	(.L_14627 - .L_14626)
.L_14626:
        /*001c*/ 	.word	0x00000000
        /*0020*/ 	.short	0x0001
        /*0022*/ 	.short	0x0008
        /*0024*/ 	.byte	0x00, 0xf5, 0x21, 0x00


	//----- nvinfo : EIATTR_KPARAM_INFO
	.align		4
.L_14627:
        /*0028*/ 	.byte	0x04, 0x17
        /*002a*/ 	.short	(.L_14629 - .L_14628)
.L_14628:
        /*002c*/ 	.word	0x00000000
        /*0030*/ 	.short	0x0000
        /*0032*/ 	.short	0x0000
        /*0034*/ 	.byte	0x00, 0xf5, 0x21, 0x00


	//----- nvinfo : EIATTR_SPARSE_MMA_MASK
	.align		4
.L_14629:
        /*0038*/ 	.byte	0x03, 0x50
        /*003a*/ 	.short	0x0000


	//----- nvinfo : EIATTR_MAXREG_COUNT
	.align		4
        /*003c*/ 	.byte	0x03, 0x1b
        /*003e*/ 	.short	0x00ff


	//----- nvinfo : EIATTR_NUM_BARRIERS
	.align		4
        /*0040*/ 	.byte	0x02, 0x4c
        /*0042*/ 	.byte	0x01
	.zero		1


	//----- nvinfo : EIATTR_MERCURY_ISA_VERSION
	.align		4
        /*0044*/ 	.byte	0x03, 0x5f
        /*0046*/ 	.short	0x0101


	//----- nvinfo : EIATTR_VRC_CTA_INIT_COUNT
	.align		4
        /*0048*/ 	.byte	0x02, 0x4a
	.zero		1
	.zero		1


	//----- nvinfo : EIATTR_EXIT_INSTR_OFFSETS
	.align		4
        /*004c*/ 	.byte	0x04, 0x1c
        /*004e*/ 	.short	(.L_14631 - .L_14630)


	//   ....[0]....
.L_14630:
        /*0050*/ 	.word	0x00000330


	//   ....[1]....
        /*0054*/ 	.word	0x000004d0


	//   ....[2]....
        /*0058*/ 	.word	0x00000580


	//----- nvinfo : EIATTR_CRS_STACK_SIZE
	.align		4
.L_14631:
        /*005c*/ 	.byte	0x04, 0x1e
        /*005e*/ 	.short	(.L_14633 - .L_14632)
.L_14632:
        /*0060*/ 	.word	0x00000000


	//----- nvinfo : EIATTR_CBANK_PARAM_SIZE
	.align		4
.L_14633:
        /*0064*/ 	.byte	0x03, 0x19
        /*0066*/ 	.short	0x0018


	//----- nvinfo : EIATTR_PARAM_CBANK
	.align		4
        /*0068*/ 	.byte	0x04, 0x0a
        /*006a*/ 	.short	(.L_14635 - .L_14634)
	.align		4
.L_14634:
        /*006c*/ 	.word	index@(.nv.constant0.contiguous_nansum_u8)
        /*0070*/ 	.short	0x0380
        /*0072*/ 	.short	0x0018


	//----- nvinfo : EIATTR_SW_WAR
	.align		4
.L_14635:
        /*0074*/ 	.byte	0x04, 0x36
        /*0076*/ 	.short	(.L_14637 - .L_14636)
.L_14636:
        /*0078*/ 	.word	0x00000008
.L_14637:


//--------------------- .nv.info.contiguous_nansum33_i64 --------------------------
	.section	.nv.info.contiguous_nansum33_i64,"",@"SHT_CUDA_INFO"
	.sectionflags	@""
	.align	4


	//----- nvinfo : EIATTR_CUDA_API_VERSION
	.align		4
        /*0000*/ 	.byte	0x04, 0x37
        /*0002*/ 	.short	(.L_14639 - .L_14638)
.L_14638:
        /*0004*/ 	.word	0x00000082


	//----- nvinfo : EIATTR_KPARAM_INFO
	.align		4
.L_14639:
        /*0008*/ 	.byte	0x04, 0x17
        /*000a*/ 	.short	(.L_14641 - .L_14640)
.L_14640:
        /*000c*/ 	.word	0x00000000
        /*0010*/ 	.short	0x0004
        /*0012*/ 	.short	0x0020
        /*0014*/ 	.byte	0x00, 0xf0, 0x21, 0x00


	//----- nvinfo : EIATTR_KPARAM_INFO
	.align		4
.L_14641:
        /*0018*/ 	.byte	0x04, 0x17
        /*001a*/ 	.short	(.L_14643 - .L_14642)
.L_14642:
        /*001c*/ 	.word	0x00000000
        /*0020*/ 	.short	0x0003
        /*0022*/ 	.short	0x0018
        /*0024*/ 	.byte	0x00, 0xf0, 0x21, 0x00


	//----- nvinfo : EIATTR_KPARAM_INFO
	.align		4
.L_14643:
        /*0028*/ 	.byte	0x04, 0x17
        /*002a*/ 	.short	(.L_14645 - .L_14644)
.L_14644:
        /*002c*/ 	.word	0x00000000
        /*0030*/ 	.short	0x0002
        /*0032*/ 	.short	0x0010
        /*0034*/ 	.byte	0x00, 0xf0, 0x21, 0x00


	//----- nvinfo : EIATTR_KPARAM_INFO
	.align		4
.L_14645:
        /*0038*/ 	.byte	0x04, 0x17
        /*003a*/ 	.short	(.L_14647 - .L_14646)
.L_14646:
        /*003c*/ 	.word	0x00000000
        /*0040*/ 	.short	0x0001
        /*0042*/ 	.short	0x0008
        /*0044*/ 	.byte	0x00, 0xf5, 0x21, 0x00


	//----- nvinfo : EIATTR_KPARAM_INFO
	.align		4
.L_14647:
        /*0048*/ 	.byte	0x04, 0x17
        /*004a*/ 	.short	(.L_14649 - .L_14648)
.L_14648:
        /*004c*/ 	.word	0x00000000
        /*0050*/ 	.short	0x0000
        /*0052*/ 	.short	0x0000
        /*0054*/ 	.byte	0x00, 0xf5, 0x21, 0x00


	//----- nvinfo : EIATTR_SPARSE_MMA_MASK
	.align		4
.L_14649:
        /*0058*/ 	.byte	0x03, 0x50
        /*005a*/ 	.short	0x0000


	//----- nvinfo : EIATTR_MAXREG_COUNT
	.align		4
        /*005c*/ 	.byte	0x03, 0x1b
        /*005e*/ 	.short	0x00ff


	//----- nvinfo : EIATTR_NUM_BARRIERS
	.align		4
        /*0060*/ 	.byte	0x02, 0x4c
        /*0062*/ 	.byte	0x01
	.zero		1


	//----- nvinfo : EIATTR_MERCURY_ISA_VERSION
	.align		4
        /*0064*/ 	.byte	0x03, 0x5f
        /*0066*/ 	.short	0x0101


	//----- nvinfo : EIATTR_VRC_CTA_INIT_COUNT
	.align		4
        /*0068*/ 	.byte	0x02, 0x4a
	.zero		1
	.zero		1


	//----- nvinfo : EIATTR_EXIT_INSTR_OFFSETS
	.align		4
        /*006c*/ 	.byte	0x04, 0x1c
        /*006e*/ 	.short	(.L_14651 - .L_14650)


	//   ....[0]....
.L_14650:
        /*0070*/ 	.word	0x00000150


	//   ....[1]....
        /*0074*/ 	.word	0x000001e0


	//   ....[2]....
        /*0078*/ 	.word	0x00000820


	//----- nvinfo : EIATTR_CBANK_PARAM_SIZE
	.align		4
.L_14651:
        /*007c*/ 	.byte	0x03, 0x19
        /*007e*/ 	.short	0x0028


	//----- nvinfo : EIATTR_PARAM_CBANK
	.align		4
        /*0080*/ 	.byte	0x04, 0x0a
        /*0082*/ 	.short	(.L_14653 - .L_14652)
	.align		4
.L_14652:
        /*0084*/ 	.word	index@(.nv.constant0.contiguous_nansum33_i64)
        /*0088*/ 	.short	0x0380
        /*008a*/ 	.short	0x0028


	//----- nvinfo : EIATTR_SW_WAR
	.align		4
.L_14653:
        /*008c*/ 	.byte	0x04, 0x36
        /*008e*/ 	.short	(.L_14655 - .L_14654)
.L_14654:
        /*0090*/ 	.word	0x00000008
.L_14655:


//--------------------- .nv.info.contiguous_nansum3_i64 --------------------------
	.section	.nv.info.contiguous_nansum3_i64,"",@"SHT_CUDA_INFO"
	.sectionflags	@""
	.align	4


	//----- nvinfo : EIATTR_CUDA_API_VERSION
	.align		4
        /*0000*/ 	.byte	0x04, 0x37
        /*0002*/ 	.short	(.L_14657 - .L_14656)
.L_14656:
        /*0004*/ 	.word	0x00000082


	//----- nvinfo : EIATTR_KPARAM_INFO
	.align		4
.L_14657:
        /*0008*/ 	.byte	0x04, 0x17
        /*000a*/ 	.short	(.L_14659 - .L_14658)
.L_14658:
        /*000c*/ 	.word	0x00000000
        /*0010*/ 	.short	0x0006
        /*0012*/ 	.short	0x0030
        /*0014*/ 	.byte	0x00, 0xf0, 0x21, 0x00


	//----- nvinfo : EIATTR_KPARAM_INFO
	.align		4
.L_14659:
        /*0018*/ 	.byte	0x04, 0x17
        /*001a*/ 	.short	(.L_14661 - .L_14660)
.L_14660:
        /*001c*/ 	.word	0x00000000
        /*0020*/ 	.short	0x0005
        /*0022*/ 	.short	0x0028
        /*0024*/ 	.byte	0x00, 0xf0, 0x21, 0x00


	//----- nvinfo : EIATTR_KPARAM_INFO
	.align		4
.L_14661:
        /*0028*/ 	.byte	0x04, 0x17
        /*002a*/ 	.short	(.L_14663 - .L_14662)
.L_14662:
        /*002c*/ 	.word	0x00000000
        /*0030*/ 	.short	0x0004
        /*0032*/ 	.short	0x0020
        /*0034*/ 	.byte	0x00, 0xf0, 0x21, 0x00


	//----- nvinfo : EIATTR_KPARAM_INFO
	.align		4
.L_14663:
        /*0038*/ 	.byte	0x04, 0x17
        /*003a*/ 	.short	(.L_14665 - .L_14664)
.L_14664:
        /*003c*/ 	.word	0x00000000
        /*0040*/ 	.short	0x0003
        /*0042*/ 	.short	0x0018
        /*0044*/ 	.byte	0x00, 0xf5, 0x21, 0x00


	//----- nvinfo : EIATTR_KPARAM_INFO
	.align		4
.L_14665:
        /*0048*/ 	.byte	0x04, 0x17
        /*004a*/ 	.short	(.L_14667 - .L_14666)
.L_14666:
        /*004c*/ 	.word	0x00000000
        /*0050*/ 	.short	0x0002
        /*0052*/ 	.short	0x0010
        /*0054*/ 	.byte	0x00, 0xf5, 0x21, 0x00


	//----- nvinfo : EIATTR_KPARAM_INFO
	.align		4
.L_14667:
        /*0058*/ 	.byte	0x04, 0x17
        /*005a*/ 	.short	(.L_14669 - .L_14668)
.L_14668:
        /*005c*/ 	.word	0x00000000
        /*0060*/ 	.short	0x0001
        /*0062*/ 	.short	0x0008
        /*0064*/ 	.byte	0x00, 0xf5, 0x21, 0x00


	//----- nvinfo : EIATTR_KPARAM_INFO
	.align		4
.L_14669:
        /*0068*/ 	.byte	0x04, 0x17
        /*006a*/ 	.short	(.L_14671 - .L_14670)
.L_14670:
        /*006c*/ 	.word	0x00000000
        /*0070*/ 	.short	0x0000
        /*0072*/ 	.short	0x0000
        /*0074*/ 	.byte	0x00, 0xf5, 0x21, 0x00


	//----- nvinfo : EIATTR_SPARSE_MMA_MASK
	.align		4
.L_14671:
        /*0078*/ 	.byte	0x03, 0x50
        /*007a*/ 	.short	0x0000


	//----- nvinfo : EIATTR_MAXREG_COUNT
	.align		4
        /*007c*/ 	.byte	0x03, 0x1b
        /*007e*/ 	.short	0x00ff


	//----- nvinfo : EIATTR_NUM_BARRIERS
	.align		4
        /*0080*/ 	.byte	0x02, 0x4c
        /*0082*/ 	.byte	0x01
	.zero		1


	//----- nvinfo : EIATTR_MERCURY_ISA_VERSION
	.align		4
        /*0084*/ 	.byte	0x03, 0x5f
        /*0086*/ 	.short	0x0101


	//----- nvinfo : EIATTR_VRC_CTA_INIT_COUNT
	.align		4
        /*0088*/ 	.byte	0x02, 0x4a
	.zero		1
	.zero		1


	//----- nvinfo : EIATTR_EXIT_INSTR_OFFSETS
	.align		4
        /*008c*/ 	.byte	0x04, 0x1c
        /*008e*/ 	.short	(.L_14673 - .L_14672)


	//   ....[0]....
.L_14672:
        /*0090*/ 	.word	0x00000150


	//   ....[1]....
        /*0094*/ 	.word	0x00003120


	//   ....[2]....
        /*0098*/ 	.word	0x000037d0


	//----- nvinfo : EIATTR_CRS_STACK_SIZE
	.align		4
.L_14673:
        /*009c*/ 	.byte	0x04, 0x1e
        /*009e*/ 	.short	(.L_14675 - .L_14674)
.L_14674:
        /*00a0*/ 	.word	0x00000000


	//----- nvinfo : EIATTR_CBANK_PARAM_SIZE
	.align		4
.L_14675:
        /*00a4*/ 	.byte	0x03, 0x19
        /*00a6*/ 	.short	0x0038


	//----- nvinfo : EIATTR_PARAM_CBANK
	.align		4
        /*00a8*/ 	.byte	0x04, 0x0a
        /*00aa*/ 	.short	(.L_14677 - .L_14676)
	.align		4
.L_14676:
        /*00ac*/ 	.word	index@(.nv.constant0.contiguous_nansum3_i64)
        /*00b0*/ 	.short	0x0380
        /*00b2*/ 	.short	0x0038


	//----- nvinfo : EIATTR_SW_WAR
	.align		4
.L_14677:
        /*00b4*/ 	.byte	0x04, 0x36
        /*00b6*/ 	.short	(.L_14679 - .L_14678)
.L_14678:
        /*00b8*/ 	.word	0x00000008
.L_14679:


//--------------------- .nv.info.contiguous_nansum22_i64 --------------------------
	.section	.nv.info.contiguous_nansum22_i64,"",@"SHT_CUDA_INFO"
	.sectionflags	@""
	.align	4


	//----- nvinfo : EIATTR_CUDA_API_VERSION
	.align		4
        /*0000*/ 	.byte	0x04, 0x37
        /*0002*/ 	.short	(.L_14681 - .L_14680)
.L_14680:
        /*0004*/ 	.word	0x00000082


	//----- nvinfo : EIATTR_KPARAM_INFO
	.align		4
.L_14681:
        /*0008*/ 	.byte	0x04, 0x17
        /*000a*/ 	.short	(.L_14683 - .L_14682)
.L_14682:
        /*000c*/ 	.word	0x00000000
        /*0010*/ 	.short	0x0003
        /*0012*/ 	.short	0x0018
        /*0014*/ 	.byte	0x00, 0xf0, 0x21, 0x00


	//----- nvinfo : EIATTR_KPARAM_INFO
	.align		4
.L_14683:
        /*0018*/ 	.byte	0x04, 0x17
        /*001a*/ 	.short	(.L_14685 - .L_14684)
.L_14684:
        /*001c*/ 	.word	0x00000000
        /*0020*/ 	.short	0x0002
        /*0022*/ 	.short	0x0010
        /*0024*/ 	.byte	0x00, 0xf0, 0x21, 0x00


	//----- nvinfo : EIATTR_KPARAM_INFO
	.align		4
.L_14685:
        /*0028*/ 	.byte	0x04, 0x17
        /*002a*/ 	.short	(.L_14687 - .L_14686)
.L_14686:
        /*002c*/ 	.word	0x00000000
        /*0030*/ 	.short	0x0001
        /*0032*/ 	.short	0x0008
        /*0034*/ 	.byte	0x00, 0xf5, 0x21, 0x00


	//----- nvinfo : EIATTR_KPARAM_INFO
	.align		4
.L_14687:
        /*0038*/ 	.byte	0x04, 0x17
        /*003a*/ 	.short	(.L_14689 - .L_14688)
.L_14688:
        /*003c*/ 	.word	0x00000000
        /*0040*/ 	.short	0x0000
        /*0042*/ 	.short	0x0000
        /*0044*/ 	.byte	0x00, 0xf5, 0x21, 0x00


	//----- nvinfo : EIATTR_SPARSE_MMA_MASK
	.align		4
.L_14689:
        /*0048*/ 	.byte	0x03, 0x50
        /*004a*/ 	.short	0x0000


	//----- nvinfo : EIATTR_MAXREG_COUNT
	.align		4
        /*004c*/ 	.byte	0x03, 0x1b
        /*004e*/ 	.short	0x00ff


	//----- nvinfo : EIATTR_NUM_BARRIERS
	.align		4
        /*0050*/ 	.byte	0x02, 0x4c
        /*0052*/ 	.byte	0x01
	.zero		1


	//----- nvinfo : EIATTR_MERCURY_ISA_VERSION
	.align		4
        /*0054*/ 	.byte	0x03, 0x5f
        /*0056*/ 	.short	0x0101


	//----- nvinfo : EIATTR_VRC_CTA_INIT_COUNT
	.align		4
        /*0058*/ 	.byte	0x02, 0x4a
	.zero		1
	.zero		1


	//----- nvinfo : EIATTR_EXIT_INSTR_OFFSETS
	.align		4
        /*005c*/ 	.byte	0x04, 0x1c
        /*005e*/ 	.short	(.L_14691 - .L_14690)


	//   ....[0]....
.L_14690:
        /*0060*/ 	.word	0x00000420


	//   ....[1]....
        /*0064*/ 	.word	0x00000620


	//   ....[2]....
        /*0068*/ 	.word	0x00000730


	//----- nvinfo : EIATTR_CRS_STACK_SIZE
	.align		4
.L_14691:
        /*006c*/ 	.byte	0x04, 0x1e
        /*006e*/ 	.short	(.L_14693 - .L_14692)
.L_14692:
        /*0070*/ 	.word	0x00000000


	//----- nvinfo : EIATTR_CBANK_PARAM_SIZE
	.align		4
.L_14693:
        /*0074*/ 	.byte	0x03, 0x19
        /*0076*/ 	.short	0x0020


	//----- nvinfo : EIATTR_PARAM_CBANK
	.align		4
        /*0078*/ 	.byte	0x04, 0x0a
        /*007a*/ 	.short	(.L_14695 - .L_14694)
	.align		4
.L_14694:
        /*007c*/ 	.word	index@(.nv.constant0.contiguous_nansum22_i64)
        /*0080*/ 	.short	0x0380
        /*0082*/ 	.short	0x0020


	//----- nvinfo : EIATTR_SW_WAR
	.align		4
.L_14695:
        /*0084*/ 	.byte	0x04, 0x36
        /*0086*/ 	.short	(.L_14697 - .L_14696)
.L_14696:
        /*0088*/ 	.word	0x00000008
.L_14697:


//--------------------- .nv.info.contiguous_nansum2_i64 --------------------------
	.section	.nv.info.contiguous_nansum2_i64,"",@"SHT_CUDA_INFO"
	.sectionflags	@""
	.align	4


	//----- nvinfo : EIATTR_CUDA_API_VERSION
	.align		4
        /*0000*/ 	.byte	0x04, 0x37
        /*0002*/ 	.short	(.L_14699 - .L_14698)
.L_14698:
        /*0004*/ 	.word	0x00000082


	//----- nvinfo : EIATTR_KPARAM_INFO
	.align		4
.L_14699:
        /*0008*/ 	.byte	0x04, 0x17
        /*000a*/ 	.short	(.L_14701 - .L_14700)
.L_14700:
        /*000c*/ 	.word	0x00000000
        /*0010*/ 	.short	0x0006
        /*0012*/ 	.short	0x0030
        /*0014*/ 	.byte	0x00, 0xf0, 0x21, 0x00


	//----- nvinfo : EIATTR_KPARAM_INFO
	.align		4
.L_14701:
        /*0018*/ 	.byte	0x04, 0x17
        /*001a*/ 	.short	(.L_14703 - .L_14702)
.L_14702:
        /*001c*/ 	.word	0x00000000
        /*0020*/ 	.short	0x0005
        /*0022*/ 	.short	0x0028
        /*0024*/ 	.byte	0x00, 0xf0, 0x21, 0x00


	//----- nvinfo : EIATTR_KPARAM_INFO
	.align		4
.L_14703:
        /*0028*/ 	.byte	0x04, 0x17
        /*002a*/ 	.short	(.L_14705 - .L_14704)
.L_14704:
        /*002c*/ 	.word	0x00000000
        /*0030*/ 	.short	0x0004
        /*0032*/ 	.short	0x0020
        /*0034*/ 	.byte	0x00, 0xf0, 0x21, 0x00


	//----- nvinfo : EIATTR_KPARAM_INFO
	.align		4
.L_14705:
        /*0038*/ 	.byte	0x04, 0x17
        /*003a*/ 	.short	(.L_14707 - .L_14706)
.L_14706:
        /*003c*/ 	.word	0x00000000
        /*0040*/ 	.short	0x0003
        /*0042*/ 	.short	0x0018
        /*0044*/ 	.byte	0x00, 0xf5, 0x21, 0x00


	//----- nvinfo : EIATTR_KPARAM_INFO
	.align		4
.L_14707:
        /*0048*/ 	.byte	0x04, 0x17
        /*004a*/ 	.short	(.L_14709 - .L_14708)
.L_14708:
        /*004c*/ 	.word	0x00000000
        /*0050*/ 	.short	0x0002
        /*0052*/ 	.short	0x0010
        /*0054*/ 	.byte	0x00, 0xf5, 0x21, 0x00


	//----- nvinfo : EIATTR_KPARAM_INFO
	.align		4
.L_14709:
        /*0058*/ 	.byte	0x04, 0x17
        /*005a*/ 	.short	(.L_14711 - .L_14710)
.L_14710:
        /*005c*/ 	.word	0x00000000
        /*0060*/ 	.short	0x0001
        /*0062*/ 	.short	0x0008
        /*0064*/ 	.byte	0x00, 0xf5, 0x21, 0x00


	//----- nvinfo : EIATTR_KPARAM_INFO
	.align		4
.L_14711:
        /*0068*/ 	.byte	0x04, 0x17
        /*006a*/ 	.short	(.L_14713 - .L_14712)
.L_14712:
        /*006c*/ 	.word	0x00000000
        /*0070*/ 	.short	0x0000
        /*0072*/ 	.short	0x0000
        /*0074*/ 	.byte	0x00, 0xf5, 0x21, 0x00


	//----- nvinfo : EIATTR_SPARSE_MMA_MASK
	.align		4
.L_14713:
        /*0078*/ 	.byte	0x03, 0x50
        /*007a*/ 	.short	0x0000


	//----- nvinfo : EIATTR_MAXREG_COUNT
	.align		4
        /*007c*/ 	.byte	0x03, 0x1b
        /*007e*/ 	.short	0x00ff


	//----- nvinfo : EIATTR_NUM_BARRIERS
	.align		4
        /*0080*/ 	.byte	0x02, 0x4c
        /*0082*/ 	.byte	0x01
	.zero		1


	//----- nvinfo : EIATTR_MERCURY_ISA_VERSION
	.align		4
        /*0084*/ 	.byte	0x03, 0x5f
        /*0086*/ 	.short	0x0101


	//----- nvinfo : EIATTR_VRC_CTA_INIT_COUNT
	.align		4
        /*0088*/ 	.byte	0x02, 0x4a
	.zero		1
	.zero		1


	//----- nvinfo : EIATTR_EXIT_INSTR_OFFSETS
	.align		4
        /*008c*/ 	.byte	0x04, 0x1c
        /*008e*/ 	.short	(.L_14715 - .L_14714)


	//   ....[0]....
.L_14714:
        /*0090*/ 	.word	0x00006800


	//   ....[1]....
        /*0094*/ 	.word	0x00006a00


	//   ....[2]....
        /*0098*/ 	.word	0x00006b10


	//----- nvinfo : EIATTR_CRS_STACK_SIZE
	.align		4
.L_14715:
        /*009c*/ 	.byte	0x04, 0x1e
        /*009e*/ 	.short	(.L_14717 - .L_14716)
.L_14716:
        /*00a0*/ 	.word	0x00000000


	//----- nvinfo : EIATTR_CBANK_PARAM_SIZE
	.align		4
.L_14717:
        /*00a4*/ 	.byte	0x03, 0x19
        /*00a6*/ 	.short	0x0038


	//----- nvinfo : EIATTR_PARAM_CBANK
	.align		4
        /*00a8*/ 	.byte	0x04, 0x0a
        /*00aa*/ 	.short	(.L_14719 - .L_14718)
	.align		4
.L_14718:
        /*00ac*/ 	.word	index@(.nv.constant0.contiguous_nansum2_i64)
        /*00b0*/ 	.short	0x0380
        /*00b2*/ 	.short	0x0038


	//----- nvinfo : EIATTR_SW_WAR
	.align		4
.L_14719:
        /*00b4*/ 	.byte	0x04, 0x36
        /*00b6*/ 	.short	(.L_14721 - .L_14720)
.L_14720:
        /*00b8*/ 	.word	0x00000008
.L_14721:


//--------------------- .nv.info.uncontiguous_nansum_i64 --------------------------
	.section	.nv.info.uncontiguous_nansum_i64,"",@"SHT_CUDA_INFO"
	.sectionflags	@""
	.align	4


	//----- nvinfo : EIATTR_CUDA_API_VERSION
	.align		4
        /*0000*/ 	.byte	0x04, 0x37
        /*0002*/ 	.short	(.L_14723 - .L_14722)
.L_14722:
        /*0004*/ 	.word	0x00000082


	//----- nvinfo : EIATTR_KPARAM_INFO
	.align		4
.L_14723:
        /*0008*/ 	.byte	0x04, 0x17
        /*000a*/ 	.short	(.L_14725 - .L_14724)
.L_14724:
        /*000c*/ 	.word	0x00000000
        /*0010*/ 	.short	0x0005
        /*0012*/ 	.short	0x0028
        /*0014*/ 	.byte	0x00, 0xf0, 0x21, 0x00


	//----- nvinfo : EIATTR_KPARAM_INFO
	.align		4
.L_14725:
        /*0018*/ 	.byte	0x04, 0x17
        /*001a*/ 	.short	(.L_14727 - .L_14726)
.L_14726:
        /*001c*/ 	.word	0x00000000
        /*0020*/ 	.short	0x0004
        /*0022*/ 	.short	0x0020
        /*0024*/ 	.byte	0x00, 0xf0, 0x21, 0x00


	//----- nvinfo : EIATTR_KPARAM_INFO
	.align		4
.L_14727:
        /*0028*/ 	.byte	0x04, 0x17
        /*002a*/ 	.short	(.L_14729 - .L_14728)
.L_14728:
        /*002c*/ 	.word	0x00000000
        /*0030*/ 	.short	0x0003
        /*0032*/ 	.short	0x0018
        /*0034*/ 	.byte	0x00, 0xf5, 0x21, 0x00


	//----- nvinfo : EIATTR_KPARAM_INFO
	.align		4
.L_14729:
        /*0038*/ 	.byte	0x04, 0x17
        /*003a*/ 	.short	(.L_14731 - .L_14730)
.L_14730:
        /*003c*/ 	.word	0x00000000
        /*0040*/ 	.short	0x0002
        /*0042*/ 	.short	0x0010
        /*0044*/ 	.byte	0x00, 0xf5, 0x21, 0x00


	//----- nvinfo : EIATTR_KPARAM_INFO
	.align		4
.L_14731:
        /*0048*/ 	.byte	0x04, 0x17
        /*004a*/ 	.short	(.L_14733 - .L_14732)
.L_14732:
        /*004c*/ 	.word	0x00000000
        /*0050*/ 	.short	0x0001
        /*0052*/ 	.short	0x0008
        /*0054*/ 	.byte	0x00, 0xf5, 0x21, 0x00


	//----- nvinfo : EIATTR_KPARAM_INFO
	.align		4
.L_14733:
        /*0058*/ 	.byte	0x04, 0x17
        /*005a*/ 	.short	(.L_14735 - .L_14734)
.L_14734:
        /*005c*/ 	.word	0x00000000
        /*0060*/ 	.short	0x0000
        /*0062*/ 	.short	0x0000
        /*0064*/ 	.byte	0x00, 0xf5, 0x21, 0x00


	//----- nvinfo : EIATTR_SPARSE_MMA_MASK
	.align		4
.L_14735:
        /*0068*/ 	.byte	0x03, 0x50
        /*006a*/ 	.short	0x0000


	//----- nvinfo : EIATTR_MAXREG_COUNT
	.align		4
        /*006c*/ 	.byte	0x03, 0x1b
        /*006e*/ 	.short	0x00ff


	//----- nvinfo : EIATTR_NUM_BARRIERS
	.align		4
        /*0070*/ 	.byte	0x02, 0x4c
        /*0072*/ 	.byte	0x01
	.zero		1


	//----- nvinfo : EIATTR_MERCURY_ISA_VERSION
	.align		4
        /*0074*/ 	.byte	0x03, 0x5f
        /*0076*/ 	.short	0x0101


	//----- nvinfo : EIATTR_VRC_CTA_INIT_COUNT
	.align		4
        /*0078*/ 	.byte	0x02, 0x4a
	.zero		1
	.zero		1


	//----- nvinfo : EIATTR_EXIT_INSTR_OFFSETS
	.align		4
        /*007c*/ 	.byte	0x04, 0x1c
        /*007e*/ 	.short	(.L_14737 - .L_14736)


	//   ....[0]....
.L_14736:
        /*0080*/ 	.word	0x00006a30


	//   ....[1]....
        /*0084*/ 	.word	0x00006c30


	//   ....[2]....
        /*0088*/ 	.word	0x00006cb0


	//----- nvinfo : EIATTR_CRS_STACK_SIZE
	.align		4
.L_14737:
        /*008c*/ 	.byte	0x04, 0x1e
        /*008e*/ 	.short	(.L_14739 - .L_14738)
.L_14738:
        /*0090*/ 	.word	0x00000000


	//----- nvinfo : EIATTR_CBANK_PARAM_SIZE
	.align		4
.L_14739:
        /*0094*/ 	.byte	0x03, 0x19
        /*0096*/ 	.short	0x0030


	//----- nvinfo : EIATTR_PARAM_CBANK
	.align		4
        /*0098*/ 	.byte	0x04, 0x0a
        /*009a*/ 	.short	(.L_14741 - .L_14740)
	.align		4
.L_14740:
        /*009c*/ 	.word	index@(.nv.constant0.uncontiguous_nansum_i64)
        /*00a0*/ 	.short	0x0380
        /*00a2*/ 	.short	0x0030


	//----- nvinfo : EIATTR_SW_WAR
	.align		4
.L_14741:
        /*00a4*/ 	.byte	0x04, 0x36
        /*00a6*/ 	.short	(.L_14743 - .L_14742)
.L_14742:
        /*00a8*/ 	.word	0x00000008
.L_14743:


//--------------------- .nv.info.contiguous_nansum_i64 --------------------------
	.section	.nv.info.contiguous_nansum_i64,"",@"SHT_CUDA_INFO"
	.sectionflags	@""
	.align	4


	//----- nvinfo : EIATTR_CUDA_API_VERSION
	.align		4
        /*0000*/ 	.byte	0x04, 0x37
        /*0002*/ 	.short	(.L_14745 - .L_14744)
.L_14744:
        /*0004*/ 	.word	0x00000082


	//----- nvinfo : EIATTR_KPARAM_INFO
	.align		4
.L_14745:
        /*0008*/ 	.byte	0x04, 0x17
        /*000a*/ 	.short	(.L_14747 - .L_14746)
.L_14746:
        /*000c*/ 	.word	0x00000000
        /*0010*/ 	.short	0x0002
        /*0012*/ 	.short	0x0010
        /*0014*/ 	.byte	0x00, 0xf0, 0x21, 0x00


	//----- nvinfo : EIATTR_KPARAM_INFO
	.align		4
.L_14747:
        /*0018*/ 	.byte	0x04, 0x17
        /*001a*/ 	.short	(.L_14749 - .L_14748)
.L_14748:
        /*001c*/ 	.word	0x00000000
        /*0020*/ 	.short	0x0001
        /*0022*/ 	.short	0x0008
        /*0024*/ 	.byte	0x00, 0xf5, 0x21, 0x00


	//----- nvinfo : EIATTR_KPARAM_INFO
	.align		4
.L_14749:
        /*0028*/ 	.byte	0x04, 0x17
        /*002a*/ 	.short	(.L_14751 - .L_14750)
.L_14750:
        /*002c*/ 	.word	0x00000000
        /*0030*/ 	.short	0x0000
        /*0032*/ 	.short	0x0000
        /*0034*/ 	.byte	0x00, 0xf5, 0x21, 0x00


	//----- nvinfo : EIATTR_SPARSE_MMA_MASK
	.align		4
.L_14751:
        /*0038*/ 	.byte	0x03, 0x50
        /*003a*/ 	.short	0x0000


	//----- nvinfo : EIATTR_MAXREG_COUNT
	.align		4
        /*003c*/ 	.byte	0x03, 0x1b
        /*003e*/ 	.short	0x00ff


	//----- nvinfo : EIATTR_NUM_BARRIERS
	.align		4
        /*0040*/ 	.byte	0x02, 0x4c
        /*0042*/ 	.byte	0x01
	.zero		1


	//----- nvinfo : EIATTR_MERCURY_ISA_VERSION
	.align		4
        /*0044*/ 	.byte	0x03, 0x5f
        /*0046*/ 	.short	0x0101


	//----- nvinfo : EIATTR_VRC_CTA_INIT_COUNT
	.align		4
        /*0048*/ 	.byte	0x02, 0x4a
	.zero		1
	.zero		1


	//----- nvinfo : EIATTR_EXIT_INSTR_OFFSETS
	.align		4
        /*004c*/ 	.byte	0x04, 0x1c
        /*004e*/ 	.short	(.L_14753 - .L_14752)


	//   ....[0]....
.L_14752:
        /*0050*/ 	.word	0x00000360


	//   ....[1]....
        /*0054*/ 	.word	0x00000560


	//   ....[2]....
        /*0058*/ 	.word	0x000005e0


	//----- nvinfo : EIATTR_CRS_STACK_SIZE
	.align		4
.L_14753:
        /*005c*/ 	.byte	0x04, 0x1e
        /*005e*/ 	.short	(.L_14755 - .L_14754)
.L_14754:
        /*0060*/ 	.word	0x00000000


	//----- nvinfo : EIATTR_CBANK_PARAM_SIZE
	.align		4
.L_14755:
        /*0064*/ 	.byte	0x03, 0x19
        /*0066*/ 	.short	0x0018


	//----- nvinfo : EIATTR_PARAM_CBANK
	.align		4
        /*0068*/ 	.byte	0x04, 0x0a
        /*006a*/ 	.short	(.L_14757 - .L_14756)
	.align		4
.L_14756:
        /*006c*/ 	.word	index@(.nv.constant0.contiguous_nansum_i64)
        /*0070*/ 	.short	0x0380
        /*0072*/ 	.short	0x0018


	//----- nvinfo : EIATTR_SW_WAR
	.align		4
.L_14757:
        /*0074*/ 	.byte	0x04, 0x36
        /*0076*/ 	.short	(.L_14759 - .L_14758)
.L_14758:
        /*0078*/ 	.word	0x00000008
.L_14759:


//--------------------- .nv.info.contiguous_nansum33_i32 --------------------------
	.section	.nv.info.contiguous_nansum33_i32,"",@"SHT_CUDA_INFO"
	.sectionflags	@""
	.align	4


	//----- nvinfo : EIATTR_CUDA_API_VERSION
	.align		4
        /*0000*/ 	.byte	0x04, 0x37
        /*0002*/ 	.short	(.L_14761 - .L_14760)
.L_14760:
        /*0004*/ 	.word	0x00000082


	//----- nvinfo : EIATTR_KPARAM_INFO
	.align		4
.L_14761:
        /*0008*/ 	.byte	0x04, 0x17
        /*000a*/ 	.short	(.L_14763 - .L_14762)
.L_14762:
        /*000c*/ 	.word	0x00000000
        /*0010*/ 	.short	0x0004
        /*0012*/ 	.short	0x0020
        /*0014*/ 	.byte	0x00, 0xf0, 0x21, 0x00


	//----- nvinfo : EIATTR_KPARAM_INFO
	.align		4
.L_14763:
        /*0018*/ 	.byte	0x04, 0x17
        /*001a*/ 	.short	(.L_14765 - .L_14764)
.L_14764:
        /*001c*/ 	.word	0x00000000
        /*0020*/ 	.short	0x0003
        /*0022*/ 	.short	0x0018
        /*0024*/ 	.byte	0x00, 0xf0, 0x21, 0x00


	//----- nvinfo : EIATTR_KPARAM_INFO
	.align		4
.L_14765:
        /*0028*/ 	.byte	0x04, 0x17
        /*002a*/ 	.short	(.L_14767 - .L_14766)
.L_14766:
        /*002c*/ 	.word	0x00000000
        /*0030*/ 	.short	0x0002
        /*0032*/ 	.short	0x0010
        /*0034*/ 	.byte	0x00, 0xf0, 0x21, 0x00


	//----- nvinfo : EIATTR_KPARAM_INFO
	.align		4
.L_14767:
        /*0038*/ 	.byte	0x04, 0x17
        /*003a*/ 	.short	(.L_14769 - .L_14768)
.L_14768:
        /*003c*/ 	.word	0x00000000
        /*0040*/ 	.short	0x0001
        /*0042*/ 	.short	0x0008
        /*0044*/ 	.byte	0x00, 0xf5, 0x21, 0x00


	//----- nvinfo : EIATTR_KPARAM_INFO
	.align		4
.L_14769:
        /*0048*/ 	.byte	0x04, 0x17
        /*004a*/ 	.short	(.L_14771 - .L_14770)
.L_14770:
        /*004c*/ 	.word	0x00000000
        /*0050*/ 	.short	0x0000
        /*0052*/ 	.short	0x0000
        /*0054*/ 	.byte	0x00, 0xf5, 0x21, 0x00


	//----- nvinfo : EIATTR_SPARSE_MMA_MASK
	.align		4
.L_14771:
        /*0058*/ 	.byte	0x03, 0x50
        /*005a*/ 	.short	0x0000


	//----- nvinfo : EIATTR_MAXREG_COUNT
	.align		4
        /*005c*/ 	.byte	0x03, 0x1b
        /*005e*/ 	.short	0x00ff


	//----- nvinfo : EIATTR_NUM_BARRIERS
	.align		4
        /*0060*/ 	.byte	0x02, 0x4c
        /*0062*/ 	.byte	0x01
	.zero		1


	//----- nvinfo : EIATTR_MERCURY_ISA_VERSION
	.align		4
        /*0064*/ 	.byte	0x03, 0x5f
        /*0066*/ 	.short	0x0101


	//----- nvinfo : EIATTR_VRC_CTA_INIT_COUNT
	.align		4
        /*0068*/ 	.byte	0x02, 0x4a
	.zero		1
	.zero		1


	//----- nvinfo : EIATTR_EXIT_INSTR_OFFSETS
	.align		4
        /*006c*/ 	.byte	0x04, 0x1c
        /*006e*/ 	.short	(.L_14773 - .L_14772)


	//   ....[0]....
.L_14772:
        /*0070*/ 	.word	0x00000150


	//   ....[1]....
        /*0074*/ 	.word	0x000001e0


	//   ....[2]....
        /*0078*/ 	.word	0x000007a0


	//----- nvinfo : EIATTR_CBANK_PARAM_SIZE
	.align		4
.L_14773:
        /*007c*/ 	.byte	0x03, 0x19
        /*007e*/ 	.short	0x0028


	//----- nvinfo : EIATTR_PARAM_CBANK
	.align		4
        /*0080*/ 	.byte	0x04, 0x0a
        /*0082*/ 	.short	(.L_14775 - .L_14774)
	.align		4
.L_14774:
        /*0084*/ 	.word	index@(.nv.constant0.contiguous_nansum33_i32)
        /*0088*/ 	.short	0x0380
        /*008a*/ 	.short	0x0028


	//----- nvinfo : EIATTR_SW_WAR
	.align		4
.L_14775:
        /*008c*/ 	.byte	0x04, 0x36
        /*008e*/ 	.short	(.L_14777 - .L_14776)
.L_14776:
        /*0090*/ 	.word	0x00000008
.L_14777:


//--------------------- .nv.info.contiguous_nansum3_i32 --------------------------
	.section	.nv.info.contiguous_nansum3_i32,"",@"SHT_CUDA_INFO"
	.sectionflags	@""
	.align	4


	//----- nvinfo : EIATTR_CUDA_API_VERSION
	.align		4
        /*0000*/ 	.byte	0x04, 0x37
        /*0002*/ 	.short	(.L_14779 - .L_14778)
.L_14778:
        /*0004*/ 	.word	0x00000082


	//----- nvinfo : EIATTR_KPARAM_INFO
	.align		4
.L_14779:
        /*0008*/ 	.byte	0x04, 0x17
        /*000a*/ 	.short	(.L_14781 - .L_14780)
.L_14780:
        /*000c*/ 	.word	0x00000000
        /*0010*/ 	.short	0x0006
        /*0012*/ 	.short	0x0030
        /*0014*/ 	.byte	0x00, 0xf0, 0x21, 0x00


	//----- nvinfo : EIATTR_KPARAM_INFO
	.align		4
.L_14781:
        /*0018*/ 	.byte	0x04, 0x17
        /*001a*/ 	.short	(.L_14783 - .L_14782)
.L_14782:
        /*001c*/ 	.word	0x00000000
        /*0020*/ 	.short	0x0005
        /*0022*/ 	.short	0x0028
        /*0024*/ 	.byte	0x00, 0xf0, 0x21, 0x00


	//----- nvinfo : EIATTR_KPARAM_INFO
	.align		4
.L_14783:
        /*0028*/ 	.byte	0x04, 0x17
        /*002a*/ 	.short	(.L_14785 - .L_14784)
.L_14784:
        /*002c*/ 	.word	0x00000000
        /*0030*/ 	.short	0x0004
        /*0032*/ 	.short	0x0020
        /*0034*/ 	.byte	0x00, 0xf0, 0x21, 0x00


	//----- nvinfo : EIATTR_KPARAM_INFO
	.align		4
.L_14785:
        /*0038*/ 	.byte	0x04, 0x17
        /*003a*/ 	.short	(.L_14787 - .L_14786)
.L_14786:
        /*003c*/ 	.word	0x00000000
        /*0040*/ 	.short	0x0003
        /*0042*/ 	.short	0x0018
        /*0044*/ 	.byte	0x00, 0xf5, 0x21, 0x00


	//----- nvinfo : EIATTR_KPARAM_INFO
	.align		4
.L_14787:
        /*0048*/ 	.byte	0x04, 0x17
        /*004a*/ 	.short	(.L_14789 - .L_14788)
.L_14788:
        /*004c*/ 	.word	0x00000000
        /*0050*/ 	.short	0x0002
        /*0052*/ 	.short	0x0010
        /*0054*/ 	.byte	0x00, 0xf5, 0x21, 0x00


	//----- nvinfo : EIATTR_KPARAM_INFO
	.align		4
.L_14789:
        /*0058*/ 	.byte	0x04, 0x17
        /*005a*/ 	.short	(.L_14791 - .L_14790)
.L_14790:
        /*005c*/ 	.word	0x00000000
        /*0060*/ 	.short	0x0001
        /*0062*/ 	.short	0x0008
        /*0064*/ 	.byte	0x00, 0xf5, 0x21, 0x00


	//----- nvinfo : EIATTR_KPARAM_INFO
	.align		4
.L_14791:
        /*0068*/ 	.byte	0x04, 0x17
        /*006a*/ 	.short	(.L_14793 - .L_14792)
.L_14792:
        /*006c*/ 	.word	0x00000000
        /*0070*/ 	.short	0x0000
        /*0072*/ 	.short	0x0000
        /*0074*/ 	.byte	0x00, 0xf5, 0x21, 0x00


	//----- nvinfo : EIATTR_SPARSE_MMA_MASK
	.align		4
.L_14793:
        /*0078*/ 	.byte	0x03, 0x50
        /*007a*/ 	.short	0x0000


	//----- nvinfo : EIATTR_MAXREG_COUNT
	.align		4
        /*007c*/ 	.byte	0x03, 0x1b
        /*007e*/ 	.short	0x00ff


	//----- nvinfo : EIATTR_NUM_BARRIERS
	.align		4
        /*0080*/ 	.byte	0x02, 0x4c
        /*0082*/ 	.byte	0x01
	.zero		1


	//----- nvinfo : EIATTR_MERCURY_ISA_VERSION
	.align		4
        /*0084*/ 	.byte	0x03, 0x5f
        /*0086*/ 	.short	0x0101


	//----- nvinfo : EIATTR_VRC_CTA_INIT_COUNT
	.align		4
        /*0088*/ 	.byte	0x02, 0x4a
	.zero		1
	.zero		1


	//----- nvinfo : EIATTR_EXIT_INSTR_OFFSETS
	.align		4
        /*008c*/ 	.byte	0x04, 0x1c
        /*008e*/ 	.short	(.L_14795 - .L_14794)


	//   ....[0]....
.L_14794:
        /*0090*/ 	.word	0x00000150


	//   ....[1]....
        /*0094*/ 	.word	0x00003120


	//   ....[2]....
        /*0098*/ 	.word	0x00003750


	//----- nvinfo : EIATTR_CRS_STACK_SIZE
	.align		4
.L_14795:
        /*009c*/ 	.byte	0x04, 0x1e
        /*009e*/ 	.short	(.L_14797 - .L_14796)
.L_14796:
        /*00a0*/ 	.word	0x00000000


	//----- nvinfo : EIATTR_CBANK_PARAM_SIZE
	.align		4
.L_14797:
        /*00a4*/ 	.byte	0x03, 0x19
        /*00a6*/ 	.short	0x0038


	//----- nvinfo : EIATTR_PARAM_CBANK
	.align		4
        /*00a8*/ 	.byte	0x04, 0x0a
        /*00aa*/ 	.short	(.L_14799 - .L_14798)
	.align		4
.L_14798:
        /*00ac*/ 	.word	index@(.nv.constant0.contiguous_nansum3_i32)
        /*00b0*/ 	.short	0x0380
        /*00b2*/ 	.short	0x0038


	//----- nvinfo : EIATTR_SW_WAR
	.align		4
.L_14799:
        /*00b4*/ 	.byte	0x04, 0x36
        /*00b6*/ 	.short	(.L_14801 - .L_14800)
.L_14800:
        /*00b8*/ 	.word	0x00000008
.L_14801:


//--------------------- .nv.info.contiguous_nansum22_i32 --------------------------
	.section	.nv.info.contiguous_nansum22_i32,"",@"SHT_CUDA_INFO"
	.sectionflags	@""
	.align	4


	//----- nvinfo : EIATTR_CUDA_API_VERSION
	.align		4
        /*0000*/ 	.byte	0x04, 0x37
        /*0002*/ 	.short	(.L_14803 - .L_14802)
.L_14802:
        /*0004*/ 	.word	0x00000082


	//----- nvinfo : EIATTR_KPARAM_INFO
	.align		4
.L_14803:
        /*0008*/ 	.byte	0x04, 0x17
        /*000a*/ 	.short	(.L_14805 - .L_14804)
.L_14804:
        /*000c*/ 	.word	0x00000000
        /*0010*/ 	.short	0x0003
        /*0012*/ 	.short	0x0018
        /*0014*/ 	.byte	0x00, 0xf0, 0x21, 0x00


	//----- nvinfo : EIATTR_KPARAM_INFO
	.align		4
.L_14805:
        /*0018*/ 	.byte	0x04, 0x17
        /*001a*/ 	.short	(.L_14807 - .L_14806)
.L_14806:
        /*001c*/ 	.word	0x00000000
        /*0020*/ 	.short	0x0002
        /*0022*/ 	.short	0x0010
        /*0024*/ 	.byte	0x00, 0xf0, 0x21, 0x00


	//----- nvinfo : EIATTR_KPARAM_INFO
	.align		4
.L_14807:
        /*0028*/ 	.byte	0x04, 0x17
        /*002a*/ 	.short	(.L_14809 - .L_14808)
.L_14808:
        /*002c*/ 	.word	0x00000000
        /*0030*/ 	.short	0x0001
        /*0032*/ 	.short	0x0008
        /*0034*/ 	.byte	0x00, 0xf5, 0x21, 0x00


	//----- nvinfo : EIATTR_KPARAM_INFO
	.align		4
.L_14809:
        /*0038*/ 	.byte	0x04, 0x17
        /*003a*/ 	.short	(.L_14811 - .L_14810)
.L_14810:
        /*003c*/ 	.word	0x00000000
        /*0040*/ 	.short	0x0000
        /*0042*/ 	.short	0x0000
        /*0044*/ 	.byte	0x00, 0xf5, 0x21, 0x00


	//----- nvinfo : EIATTR_SPARSE_MMA_MASK
	.align		4
.L_14811:
        /*0048*/ 	.byte	0x03, 0x50
        /*004a*/ 	.short	0x0000


	//----- nvinfo : EIATTR_MAXREG_COUNT
	.align		4
        /*004c*/ 	.byte	0x03, 0x1b
        /*004e*/ 	.short	0x00ff


	//----- nvinfo : EIATTR_NUM_BARRIERS
	.align		4
        /*0050*/ 	.byte	0x02, 0x4c
        /*0052*/ 	.byte	0x01
	.zero		1


	//----- nvinfo : EIATTR_MERCURY_ISA_VERSION
	.align		4
        /*0054*/ 	.byte	0x03, 0x5f
        /*0056*/ 	.short	0x0101


	//----- nvinfo : EIATTR_VRC_CTA_INIT_COUNT
	.align		4
        /*0058*/ 	.byte	0x02, 0x4a
	.zero		1
	.zero		1


	//----- nvinfo : EIATTR_EXIT_INSTR_OFFSETS
	.align		4
        /*005c*/ 	.byte	0x04, 0x1c
        /*005e*/ 	.short	(.L_14813 - .L_14812)


	//   ....[0]....
.L_14812:
        /*0060*/ 	.word	0x000003f0


	//   ....[1]....
        /*0064*/ 	.word	0x00000590


	//   ....[2]....
        /*0068*/ 	.word	0x000006a0


	//----- nvinfo : EIATTR_CRS_STACK_SIZE
	.align		4
.L_14813:
        /*006c*/ 	.byte	0x04, 0x1e
        /*006e*/ 	.short	(.L_14815 - .L_14814)
.L_14814:
        /*0070*/ 	.word	0x00000000


	//----- nvinfo : EIATTR_CBANK_PARAM_SIZE
	.align		4
.L_14815:
        /*0074*/ 	.byte	0x03, 0x19
        /*0076*/ 	.short	0x0020


	//----- nvinfo : EIATTR_PARAM_CBANK
	.align		4
        /*0078*/ 	.byte	0x04, 0x0a
        /*007a*/ 	.short	(.L_14817 - .L_14816)
	.align		4
.L_14816:
        /*007c*/ 	.word	index@(.nv.constant0.contiguous_nansum22_i32)
        /*0080*/ 	.short	0x0380
        /*0082*/ 	.short	0x0020


	//----- nvinfo : EIATTR_SW_WAR
	.align		4
.L_14817:
        /*0084*/ 	.byte	0x04, 0x36
        /*0086*/ 	.short	(.L_14819 - .L_14818)
.L_14818:
        /*0088*/ 	.word	0x00000008
.L_14819:


//--------------------- .nv.info.contiguous_nansum2_i32 --------------------------
	.section	.nv.info.contiguous_nansum2_i32,"",@"SHT_CUDA_INFO"
	.sectionflags	@""
	.align	4


	//----- nvinfo : EIATTR_CUDA_API_VERSION
	.align		4
        /*0000*/ 	.byte	0x04, 0x37
        /*0002*/ 	.short	(.L_14821 - .L_14820)
.L_14820:
        /*0004*/ 	.word	0x00000082


	//----- nvinfo : EIATTR_KPARAM_INFO
	.align		4
.L_14821:
        /*0008*/ 	.byte	0x04, 0x17
        /*000a*/ 	.short	(.L_14823 - .L_14822)
.L_14822:
        /*000c*/ 	.word	0x00000000
        /*0010*/ 	.short	0x0006
        /*0012*/ 	.short	0x0030
        /*0014*/ 	.byte	0x00, 0xf0, 0x21, 0x00


	//----- nvinfo : EIATTR_KPARAM_INFO
	.align		4
.L_14823:
        /*0018*/ 	.byte	0x04, 0x17
        /*001a*/ 	.short	(.L_14825 - .L_14824)
.L_14824:
        /*001c*/ 	.word	0x00000000
        /*0020*/ 	.short	0x0005
        /*0022*/ 	.short	0x0028
        /*0024*/ 	.byte	0x00, 0xf0, 0x21, 0x00


	//----- nvinfo : EIATTR_KPARAM_INFO
	.align		4
.L_14825:
        /*0028*/ 	.byte	0x04, 0x17
        /*002a*/ 	.short	(.L_14827 - .L_14826)
.L_14826:
        /*002c*/ 	.word	0x00000000
        /*0030*/ 	.short	0x0004
        /*0032*/ 	.short	0x0020
        /*0034*/ 	.byte	0x00, 0xf0, 0x21, 0x00


	//----- nvinfo : EIATTR_KPARAM_INFO
	.align		4
.L_14827:
        /*0038*/ 	.byte	0x04, 0x17
        /*003a*/ 	.short	(.L_14829 - .L_14828)
.L_14828:
        /*003c*/ 	.word	0x00000000
        /*0040*/ 	.short	0x0003
        /*0042*/ 	.short	0x0018
        /*0044*/ 	.byte	0x00, 0xf5, 0x21, 0x00


	//----- nvinfo : EIATTR_KPARAM_INFO
	.align		4
.L_14829:
        /*0048*/ 	.byte	0x04, 0x17
        /*004a*/ 	.short	(.L_14831 - .L_14830)
.L_14830:
        /*004c*/ 	.word	0x00000000
        /*0050*/ 	.short	0x0002
        /*0052*/ 	.short	0x0010
        /*0054*/ 	.byte	0x00, 0xf5, 0x21, 0x00


	//----- nvinfo : EIATTR_KPARAM_INFO
	.align		4
.L_14831:
        /*0058*/ 	.byte	0x04, 0x17
        /*005a*/ 	.short	(.L_14833 - .L_14832)
.L_14832:
        /*005c*/ 	.word	0x00000000
        /*0060*/ 	.short	0x0001
        /*0062*/ 	.short	0x0008
        /*0064*/ 	.byte	0x00, 0xf5, 0x21, 0x00


	//----- nvinfo : EIATTR_KPARAM_INFO
	.align		4
.L_14833:
        /*0068*/ 	.byte	0x04, 0x17
        /*006a*/ 	.short	(.L_14835 - .L_14834)
.L_14834:
        /*006c*/ 	.word	0x00000000
        /*0070*/ 	.short	0x0000
        /*0072*/ 	.short	0x0000
        /*0074*/ 	.byte	0x00, 0xf5, 0x21, 0x00


	//----- nvinfo : EIATTR_SPARSE_MMA_MASK
	.align		4
.L_14835:
        /*0078*/ 	.byte	0x03, 0x50
        /*007a*/ 	.short	0x0000


	//----- nvinfo : EIATTR_MAXREG_COUNT
	.align		4
        /*007c*/ 	.byte	0x03, 0x1b
        /*007e*/ 	.short	0x00ff


	//----- nvinfo : EIATTR_NUM_BARRIERS
	.align		4
        /*0080*/ 	.byte	0x02, 0x4c
        /*0082*/ 	.byte	0x01
	.zero		1


	//----- nvinfo : EIATTR_MERCURY_ISA_VERSION
	.align		4
        /*0084*/ 	.byte	0x03, 0x5f
        /*0086*/ 	.short	0x0101


	//----- nvinfo : EIATTR_VRC_CTA_INIT_COUNT
	.align		4
        /*0088*/ 	.byte	0x02, 0x4a
	.zero		1
	.zero		1


	//----- nvinfo : EIATTR_EXIT_INSTR_OFFSETS
	.align		4
        /*008c*/ 	.byte	0x04, 0x1c
        /*008e*/ 	.short	(.L_14837 - .L_14836)


	//   ....[0]....
.L_14836:
        /*0090*/ 	.word	0x000067e0


	//   ....[1]....
        /*0094*/ 	.word	0x00006980


	//   ....[2]....
        /*0098*/ 	.word	0x00006a90


	//----- nvinfo : EIATTR_CRS_STACK_SIZE
	.align		4
.L_14837:
        /*009c*/ 	.byte	0x04, 0x1e
        /*009e*/ 	.short	(.L_14839 - .L_14838)
.L_14838:
        /*00a0*/ 	.word	0x00000000


	//----- nvinfo : EIATTR_CBANK_PARAM_SIZE
	.align		4
.L_14839:
        /*00a4*/ 	.byte	0x03, 0x19
        /*00a6*/ 	.short	0x0038


	//----- nvinfo : EIATTR_PARAM_CBANK
	.align		4
        /*00a8*/ 	.byte	0x04, 0x0a
        /*00aa*/ 	.short	(.L_14841 - .L_14840)
	.align		4
.L_14840:
        /*00ac*/ 	.word	index@(.nv.constant0.contiguous_nansum2_i32)
        /*00b0*/ 	.short	0x0380
        /*00b2*/ 	.short	0x0038


	//----- nvinfo : EIATTR_SW_WAR
	.align		4
.L_14841:
        /*00b4*/ 	.byte	0x04, 0x36
        /*00b6*/ 	.short	(.L_14843 - .L_14842)
.L_14842:
        /*00b8*/ 	.word	0x00000008
.L_14843:


//--------------------- .nv.info.uncontiguous_nansum_i32 --------------------------
	.section	.nv.info.uncontiguous_nansum_i32,"",@"SHT_CUDA_INFO"
	.sectionflags	@""
	.align	4


	//----- nvinfo : EIATTR_CUDA_API_VERSION
	.align		4
        /*0000*/ 	.byte	0x04, 0x37
        /*0002*/ 	.short	(.L_14845 - .L_14844)
.L_14844:
        /*0004*/ 	.word	0x00000082


	//----- nvinfo : EIATTR_KPARAM_INFO
	.align		4
.L_14845:
        /*0008*/ 	.byte	0x04, 0x17
        /*000a*/ 	.short	(.L_14847 - .L_14846)
.L_14846:
        /*000c*/ 	.word	0x00000000
        /*0010*/ 	.short	0x0005
        /*0012*/ 	.short	0x0028
        /*0014*/ 	.byte	0x00, 0xf0, 0x21, 0x00


	//----- nvinfo : EIATTR_KPARAM_INFO
	.align		4
.L_14847:
        /*0018*/ 	.byte	0x04, 0x17
        /*001a*/ 	.short	(.L_14849 - .L_14848)
.L_14848:
        /*001c*/ 	.word	0x00000000
        /*0020*/ 	.short	0x0004
        /*0022*/ 	.short	0x0020
        /*0024*/ 	.byte	0x00, 0xf0, 0x21, 0x00


	//----- nvinfo : EIATTR_KPARAM_INFO
	.align		4
.L_14849:
        /*0028*/ 	.byte	0x04, 0x17
        /*002a*/ 	.short	(.L_14851 - .L_14850)
.L_14850:
        /*002c*/ 	.word	0x00000000
        /*0030*/ 	.short	0x0003
        /*0032*/ 	.short	0x0018
        /*0034*/ 	.byte	0x00, 0xf5, 0x21, 0x00


	//----- nvinfo : EIATTR_KPARAM_INFO
	.align		4
.L_14851:
        /*0038*/ 	.byte	0x04, 0x17
        /*003a*/ 	.short	(.L_14853 - .L_14852)
.L_14852:
        /*003c*/ 	.word	0x00000000
        /*0040*/ 	.short	0x0002
        /*0042*/ 	.short	0x0010
        /*0044*/ 	.byte	0x00, 0xf5, 0x21, 0x00


	//----- nvinfo : EIATTR_KPARAM_INFO
	.align		4
.L_14853:
        /*0048*/ 	.byte	0x04, 0x17
        /*004a*/ 	.short	(.L_14855 - .L_14854)
.L_14854:
        /*004c*/ 	.word	0x00000000
        /*0050*/ 	.short	0x0001
        /*0052*/ 	.short	0x0008
        /*0054*/ 	.byte	0x00, 0xf5, 0x21, 0x00


	//----- nvinfo : EIATTR_KPARAM_INFO
	.align		4
.L_14855:
        /*0058*/ 	.byte	0x04, 0x17
        /*005a*/ 	.short	(.L_14857 - .L_14856)
.L_14856:
        /*005c*/ 	.word	0x00000000
        /*0060*/ 	.short	0x0000
        /*0062*/ 	.short	0x0000
        /*0064*/ 	.byte	0x00, 0xf5, 0x21, 0x00


	//----- nvinfo : EIATTR_SPARSE_MMA_MASK
	.align		4
.L_14857:
        /*0068*/ 	.byte	0x03, 0x50
        /*006a*/ 	.short	0x0000


	//----- nvinfo : EIATTR_MAXREG_COUNT
	.align		4
        /*006c*/ 	.byte	0x03, 0x1b
        /*006e*/ 	.short	0x00ff


	//----- nvinfo : EIATTR_NUM_BARRIERS
	.align		4
        /*0070*/ 	.byte	0x02, 0x4c
        /*0072*/ 	.byte	0x01
	.zero		1


	//----- nvinfo : EIATTR_MERCURY_ISA_VERSION
	.align		4
        /*0074*/ 	.byte	0x03, 0x5f
        /*0076*/ 	.short	0x0101


	//----- nvinfo : EIATTR_VRC_CTA_INIT_COUNT
	.align		4
        /*0078*/ 	.byte	0x02, 0x4a
	.zero		1
	.zero		1


	//----- nvinfo : EIATTR_EXIT_INSTR_OFFSETS
	.align		4
        /*007c*/ 	.byte	0x04, 0x1c
        /*007e*/ 	.short	(.L_14859 - .L_14858)


	//   ....[0]....
.L_14858:
        /*0080*/ 	.word	0x00006a10


	//   ....[1]....
        /*0084*/ 	.word	0x00006bb0


	//   ....[2]....
        /*0088*/ 	.word	0x00006c30


	//----- nvinfo : EIATTR_CRS_STACK_SIZE
	.align		4
.L_14859:
        /*008c*/ 	.byte	0x04, 0x1e
        /*008e*/ 	.short	(.L_14861 - .L_14860)
.L_14860:
        /*0090*/ 	.word	0x00000000


	//----- nvinfo : EIATTR_CBANK_PARAM_SIZE
	.align		4
.L_14861:
        /*0094*/ 	.byte	0x03, 0x19
        /*0096*/ 	.short	0x0030


	//----- nvinfo : EIATTR_PARAM_CBANK
	.align		4
        /*0098*/ 	.byte	0x04, 0x0a
        /*009a*/ 	.short	(.L_14863 - .L_14862)
	.align		4
.L_14862:
        /*009c*/ 	.word	index@(.nv.constant0.uncontiguous_nansum_i32)
        /*00a0*/ 	.short	0x0380
        /*00a2*/ 	.short	0x0030


	//----- nvinfo : EIATTR_SW_WAR
	.align		4
.L_14863:
        /*00a4*/ 	.byte	0x04, 0x36
        /*00a6*/ 	.short	(.L_14865 - .L_14864)
.L_14864:
        /*00a8*/ 	.word	0x00000008
.L_14865:


//--------------------- .nv.info.contiguous_nansum_i32 --------------------------
	.section	.nv.info.contiguous_nansum_i32,"",@"SHT_CUDA_INFO"
	.sectionflags	@""
	.align	4


	//----- nvinfo : EIATTR_CUDA_API_VERSION
	.align		4
        /*0000*/ 	.byte	0x04, 0x37
        /*0002*/ 	.short	(.L_14867 - .L_14866)
.L_14866:
        /*0004*/ 	.word	0x00000082


	//----- nvinfo : EIATTR_KPARAM_INFO
	.align		4
.L_14867:
        /*0008*/ 	.byte	0x04, 0x17
        /*000a*/ 	.short	(.L_14869 - .L_14868)
.L_14868:
        /*000c*/ 	.word	0x00000000
        /*0010*/ 	.short	0x0002
        /*0012*/ 	.short	0x0010
        /*0014*/ 	.byte	0x00, 0xf0, 0x21, 0x00


	//----- nvinfo : EIATTR_KPARAM_INFO
	.align		4
.L_14869:
        /*0018*/ 	.byte	0x04, 0x17
        /*001a*/ 	.short	(.L_14871 - .L_14870)
.L_14870:
        /*001c*/ 	.word	0x00000000
        /*0020*/ 	.short	0x0001
        /*0022*/ 	.short	0x0008
        /*0024*/ 	.byte	0x00, 0xf5, 0x21, 0x00


	//----- nvinfo : EIATTR_KPARAM_INFO
	.align		4
.L_14871:
        /*0028*/ 	.byte	0x04, 0x17
        /*002a*/ 	.short	(.L_14873 - .L_14872)
.L_14872:
        /*002c*/ 	.word	0x00000000
        /*0030*/ 	.short	0x0000
        /*0032*/ 	.short	0x0000
        /*0034*/ 	.byte	0x00, 0xf5, 0x21, 0x00


	//----- nvinfo : EIATTR_SPARSE_MMA_MASK
	.align		4
.L_14873:
        /*0038*/ 	.byte	0x03, 0x50
        /*003a*/ 	.short	0x0000


	//----- nvinfo : EIATTR_MAXREG_COUNT
	.align		4
        /*003c*/ 	.byte	0x03, 0x1b
        /*003e*/ 	.short	0x00ff


	//----- nvinfo : EIATTR_NUM_BARRIERS
	.align		4
        /*0040*/ 	.byte	0x02, 0x4c
        /*0042*/ 	.byte	0x01
	.zero		1


	//----- nvinfo : EIATTR_MERCURY_ISA_VERSION
	.align		4
        /*0044*/ 	.byte	0x03, 0x5f
        /*0046*/ 	.short	0x0101


	//----- nvinfo : EIATTR_VRC_CTA_INIT_COUNT
	.align		4
        /*0048*/ 	.byte	0x02, 0x4a
	.zero		1
	.zero		1


	//----- nvinfo : EIATTR_EXIT_INSTR_OFFSETS
	.align		4
        /*004c*/ 	.byte	0x04, 0x1c
        /*004e*/ 	.short	(.L_14875 - .L_14874)


	//   ....[0]....
.L_14874:
        /*0050*/ 	.word	0x00000340


	//   ....[1]....
        /*0054*/ 	.word	0x000004e0


	//   ....[2]....
        /*0058*/ 	.word	0x00000560


	//----- nvinfo : EIATTR_CRS_STACK_SIZE
	.align		4
.L_14875:
        /*005c*/ 	.byte	0x04, 0x1e
        /*005e*/ 	.short	(.L_14877 - .L_14876)
.L_14876:
        /*0060*/ 	.word	0x00000000


	//----- nvinfo : EIATTR_CBANK_PARAM_SIZE
	.align		4
.L_14877:
        /*0064*/ 	.byte	0x03, 0x19
        /*0066*/ 	.short	0x0018


	//----- nvinfo : EIATTR_PARAM_CBANK
	.align		4
        /*0068*/ 	.byte	0x04, 0x0a
        /*006a*/ 	.short	(.L_14879 - .L_14878)
	.align		4
.L_14878:
        /*006c*/ 	.word	index@(.nv.constant0.contiguous_nansum_i32)
        /*0070*/ 	.short	0x0380
        /*0072*/ 	.short	0x0018


	//----- nvinfo : EIATTR_SW_WAR
	.align		4
.L_14879:
        /*0074*/ 	.byte	0x04, 0x36
        /*0076*/ 	.short	(.L_14881 - .L_14880)
.L_14880:
        /*0078*/ 	.word	0x00000008
.L_14881:


//--------------------- .nv.info.contiguous_nansum33_i16 --------------------------
	.section	.nv.info.contiguous_nansum33_i16,"",@"SHT_CUDA_INFO"
	.sectionflags	@""
	.align	4


	//----- nvinfo : EIATTR_CUDA_API_VERSION
	.align		4
        /*0000*/ 	.byte	0x04, 0x37
        /*0002*/ 	.short	(.L_14883 - .L_14882)
.L_14882:
        /*0004*/ 	.word	0x00000082


	//----- nvinfo : EIATTR_KPARAM_INFO
	.align		4
.L_14883:
        /*0008*/ 	.byte	0x04, 0x17
        /*000a*/ 	.short	(.L_14885 - .L_14884)
.L_14884:
        /*000c*/ 	.word	0x00000000
        /*0010*/ 	.short	0x0004
        /*0012*/ 	.short	0x0020
        /*0014*/ 	.byte	0x00, 0xf0, 0x21, 0x00


	//----- nvinfo : EIATTR_KPARAM_INFO
	.align		4
.L_14885:
        /*0018*/ 	.byte	0x04, 0x17
        /*001a*/ 	.short	(.L_14887 - .L_14886)
.L_14886:
        /*001c*/ 	.word	0x00000000
        /*0020*/ 	.short	0x0003
        /*0022*/ 	.short	0x0018
        /*0024*/ 	.byte	0x00, 0xf0, 0x21, 0x00


	//----- nvinfo : EIATTR_KPARAM_INFO
	.align		4
.L_14887:
        /*0028*/ 	.byte	0x04, 0x17
        /*002a*/ 	.short	(.L_14889 - .L_14888)
.L_14888:
        /*002c*/ 	.word	0x00000000
        /*0030*/ 	.short	0x0002
        /*0032*/ 	.short	0x0010
        /*0034*/ 	.byte	0x00, 0xf0, 0x21, 0x00


	//----- nvinfo : EIATTR_KPARAM_INFO
	.align		4
.L_14889:
        /*0038*/ 	.byte	0x04, 0x17
        /*003a*/ 	.short	(.L_14891 - .L_14890)
.L_14890:
        /*003c*/ 	.word	0x00000000
        /*0040*/ 	.short	0x0001
        /*0042*/ 	.short	0x0008
        /*0044*/ 	.byte	0x00, 0xf5, 0x21, 0x00


	//----- nvinfo : EIATTR_KPARAM_INFO
	.align		4
.L_14891:
        /*0048*/ 	.byte	0x04, 0x17
        /*004a*/ 	.short	(.L_14893 - .L_14892)
.L_14892:
        /*004c*/ 	.word	0x00000000
        /*0050*/ 	.short	0x0000
        /*0052*/ 	.short	0x0000
        /*0054*/ 	.byte	0x00, 0xf5, 0x21, 0x00


	//----- nvinfo : EIATTR_SPARSE_MMA_MASK
	.align		4
.L_14893:
        /*0058*/ 	.byte	0x03, 0x50
        /*005a*/ 	.short	0x0000


	//----- nvinfo : EIATTR_MAXREG_COUNT
	.align		4
        /*005c*/ 	.byte	0x03, 0x1b
        /*005e*/ 	.short	0x00ff


	//----- nvinfo : EIATTR_NUM_BARRIERS
	.align		4
        /*0060*/ 	.byte	0x02, 0x4c
        /*0062*/ 	.byte	0x01
	.zero		1


	//----- nvinfo : EIATTR_MERCURY_ISA_VERSION
	.align		4
        /*0064*/ 	.byte	0x03, 0x5f
        /*0066*/ 	.short	0x0101


	//----- nvinfo : EIATTR_VRC_CTA_INIT_COUNT
	.align		4
        /*0068*/ 	.byte	0x02, 0x4a
	.zero		1
	.zero		1


	//----- nvinfo : EIATTR_EXIT_INSTR_OFFSETS
	.align		4
        /*006c*/ 	.byte	0x04, 0x1c
        /*006e*/ 	.short	(.L_14895 - .L_14894)


	//   ....[0]....
.L_14894:
        /*0070*/ 	.word	0x00000150


	//   ....[1]....
        /*0074*/ 	.word	0x000001e0


	//   ....[2]....
        /*0078*/ 	.word	0x000007f0


	//----- nvinfo : EIATTR_CBANK_PARAM_SIZE
	.align		4
.L_14895:
        /*007c*/ 	.byte	0x03, 0x19
        /*007e*/ 	.short	0x0028


	//----- nvinfo : EIATTR_PARAM_CBANK
	.align		4
        /*0080*/ 	.byte	0x04, 0x0a
        /*0082*/ 	.short	(.L_14897 - .L_14896)
	.align		4
.L_14896:
        /*0084*/ 	.word	index@(.nv.constant0.contiguous_nansum33_i16)
        /*0088*/ 	.short	0x0380
        /*008a*/ 	.short	0x0028


	//----- nvinfo : EIATTR_SW_WAR
	.align		4
.L_14897:
        /*008c*/ 	.byte	0x04, 0x36
        /*008e*/ 	.short	(.L_14899 - .L_14898)
.L_14898:
        /*0090*/ 	.word	0x00000008
.L_14899:


//--------------------- .nv.info.contiguous_nansum3_i16 --------------------------
	.section	.nv.info.contiguous_nansum3_i16,"",@"SHT_CUDA_INFO"
	.sectionflags	@""
	.align	4


	//----- nvinfo : EIATTR_CUDA_API_VERSION
	.align		4
        /*0000*/ 	.byte	0x04, 0x37
        /*0002*/ 	.short	(.L_14901 - .L_14900)
.L_14900:
        /*0004*/ 	.word	0x00000082


	//----- nvinfo : EIATTR_KPARAM_INFO
	.align		4
.L_14901:
        /*0008*/ 	.byte	0x04, 0x17
        /*000a*/ 	.short	(.L_14903 - .L_14902)
.L_14902:
        /*000c*/ 	.word	0x00000000
        /*0010*/ 	.short	0x0006
        /*0012*/ 	.short	0x0030
        /*0014*/ 	.byte	0x00, 0xf0, 0x21, 0x00


	//----- nvinfo : EIATTR_KPARAM_INFO
	.align		4
.L_14903:
        /*0018*/ 	.byte	0x04, 0x17
        /*001a*/ 	.short	(.L_14905 - .L_14904)
.L_14904:
        /*001c*/ 	.word	0x00000000
        /*0020*/ 	.short	0x0005
        /*0022*/ 	.short	0x0028
        /*0024*/ 	.byte	0x00, 0xf0, 0x21, 0x00


	//----- nvinfo : EIATTR_KPARAM_INFO
	.align		4
.L_14905:
        /*0028*/ 	.byte	0x04, 0x17
        /*002a*/ 	.short	(.L_14907 - .L_14906)
.L_14906:
        /*002c*/ 	.word	0x00000000
        /*0030*/ 	.short	0x0004
        /*0032*/ 	.short	0x0020
        /*0034*/ 	.byte	0x00, 0xf0, 0x21, 0x00


	//----- nvinfo : EIATTR_KPARAM_INFO
	.align		4
.L_14907:
        /*0038*/ 	.byte	0x04, 0x17
        /*003a*/ 	.short	(.L_14909 - .L_14908)
.L_14908:
        /*003c*/ 	.word	0x00000000
        /*0040*/ 	.short	0x0003
        /*0042*/ 	.short	0x0018
        /*0044*/ 	.byte	0x00, 0xf5, 0x21, 0x00


	//----- nvinfo : EIATTR_KPARAM_INFO
	.align		4
.L_14909:
        /*0048*/ 	.byte	0x04, 0x17
        /*004a*/ 	.short	(.L_14911 - .L_14910)
.L_14910:
        /*004c*/ 	.word	0x00000000
        /*0050*/ 	.short	0x0002
        /*0052*/ 	.short	0x0010
        /*0054*/ 	.byte	0x00, 0xf5, 0x21, 0x00


	//----- nvinfo : EIATTR_KPARAM_INFO
	.align		4
.L_14911:
        /*0058*/ 	.byte	0x04, 0x17
        /*005a*/ 	.short	(.L_14913 - .L_14912)
.L_14912:
        /*005c*/ 	.word	0x00000000
        /*0060*/ 	.short	0x0001
        /*0062*/ 	.short	0x0008
        /*0064*/ 	.byte	0x00, 0xf5, 0x21, 0x00


	//----- nvinfo : EIATTR_KPARAM_INFO
	.align		4
.L_14913:
        /*0068*/ 	.byte	0x04, 0x17
        /*006a*/ 	.short	(.L_14915 - .L_14914)
.L_14914:
        /*006c*/ 	.word	0x00000000
        /*0070*/ 	.short	0x0000
        /*0072*/ 	.short	0x0000
        /*0074*/ 	.byte	0x00, 0xf5, 0x21, 0x00


	//----- nvinfo : EIATTR_SPARSE_MMA_MASK
	.align		4
.L_14915:
        /*0078*/ 	.byte	0x03, 0x50
        /*007a*/ 	.short	0x0000


	//----- nvinfo : EIATTR_MAXREG_COUNT
	.align		4
        /*007c*/ 	.byte	0x03, 0x1b
        /*007e*/ 	.short	0x00ff


	//----- nvinfo : EIATTR_NUM_BARRIERS
	.align		4
        /*0080*/ 	.byte	0x02, 0x4c
        /*0082*/ 	.byte	0x01
	.zero		1


	//----- nvinfo : EIATTR_MERCURY_ISA_VERSION
	.align		4
        /*0084*/ 	.byte	0x03, 0x5f
        /*0086*/ 	.short	0x0101


	//----- nvinfo : EIATTR_VRC_CTA_INIT_COUNT
	.align		4
        /*0088*/ 	.byte	0x02, 0x4a
	.zero		1
	.zero		1


	//----- nvinfo : EIATTR_EXIT_INSTR_OFFSETS
	.align		4
        /*008c*/ 	.byte	0x04, 0x1c
        /*008e*/ 	.short	(.L_14917 - .L_14916)


	//   ....[0]....
.L_14916:
        /*0090*/ 	.word	0x00000150


	//   ....[1]....
        /*0094*/ 	.word	0x00003120


	//   ....[2]....
        /*0098*/ 	.word	0x000037a0


	//----- nvinfo : EIATTR_CRS_STACK_SIZE
	.align		4
.L_14917:
        /*009c*/ 	.byte	0x04, 0x1e
        /*009e*/ 	.short	(.L_14919 - .L_14918)
.L_14918:
        /*00a0*/ 	.word	0x00000000


	//----- nvinfo : EIATTR_CBANK_PARAM_SIZE
	.align		4
.L_14919:
        /*00a4*/ 	.byte	0x03, 0x19
        /*00a6*/ 	.short	0x0038


	//----- nvinfo : EIATTR_PARAM_CBANK
	.align		4
        /*00a8*/ 	.byte	0x04, 0x0a
        /*00aa*/ 	.short	(.L_14921 - .L_14920)
	.align		4
.L_14920:
        /*00ac*/ 	.word	index@(.nv.constant0.contiguous_nansum3_i16)
        /*00b0*/ 	.short	0x0380
        /*00b2*/ 	.short	0x0038


	//----- nvinfo : EIATTR_SW_WAR
	.align		4
.L_14921:
        /*00b4*/ 	.byte	0x04, 0x36
        /*00b6*/ 	.short	(.L_14923 - .L_14922)
.L_14922:
        /*00b8*/ 	.word	0x00000008
.L_14923:


//--------------------- .nv.info.contiguous_nansum22_i16 --------------------------
	.section	.nv.info.contiguous_nansum22_i16,"",@"SHT_CUDA_INFO"
	.sectionflags	@""
	.align	4


	//----- nvinfo : EIATTR_CUDA_API_VERSION
	.align		4
        /*0000*/ 	.byte	0x04, 0x37
        /*0002*/ 	.short	(.L_14925 - .L_14924)
.L_14924:
        /*0004*/ 	.word	0x00000082


	//----- nvinfo : EIATTR_KPARAM_INFO
	.align		4
.L_14925:
        /*0008*/ 	.byte	0x04, 0x17
        /*000a*/ 	.short	(.L_14927 - .L_14926)
.L_14926:
        /*000c*/ 	.word	0x00000000
        /*0010*/ 	.short	0x0003
        /*0012*/ 	.short	0x0018
        /*0014*/ 	.byte	0x00, 0xf0, 0x21, 0x00


	//----- nvinfo : EIATTR_KPARAM_INFO
	.align		4
.L_14927:
        /*0018*/ 	.byte	0x04, 0x17
        /*001a*/ 	.short	(.L_14929 - .L_14928)
.L_14928:
        /*001c*/ 	.word	0x00000000
        /*0020*/ 	.short	0x0002
        /*0022*/ 	.short	0x0010
        /*0024*/ 	.byte	0x00, 0xf0, 0x21, 0x00


	//----- nvinfo : EIATTR_KPARAM_INFO
	.align		4
.L_14929:
        /*0028*/ 	.byte	0x04, 0x17
        /*002a*/ 	.short	(.L_14931 - .L_14930)
.L_14930:
        /*002c*/ 	.word	0x00000000
        /*0030*/ 	.short	0x0001
        /*0032*/ 	.short	0x0008
        /*0034*/ 	.byte	0x00, 0xf5, 0x21, 0x00


	//----- nvinfo : EIATTR_KPARAM_INFO
	.align		4
.L_14931:
        /*0038*/ 	.byte	0x04, 0x17
        /*003a*/ 	.short	(.L_14933 - .L_14932)
.L_14932:
        /*003c*/ 	.word	0x00000000
        /*0040*/ 	.short	0x0000
        /*0042*/ 	.short	0x0000
        /*0044*/ 	.byte	0x00, 0xf5, 0x21, 0x00


	//----- nvinfo : EIATTR_SPARSE_MMA_MASK
	.align		4
.L_14933:
        /*0048*/ 	.byte	0x03, 0x50
        /*004a*/ 	.short	0x0000


	//----- nvinfo : EIATTR_MAXREG_COUNT
	.align		4
        /*004c*/ 	.byte	0x03, 0x1b
        /*004e*/ 	.short	0x00ff


	//----- nvinfo : EIATTR_NUM_BARRIERS
	.align		4
        /*0050*/ 	.byte	0x02, 0x4c
        /*0052*/ 	.byte	0x01
	.zero		1


	//----- nvinfo : EIATTR_MERCURY_ISA_VERSION
	.align		4
        /*0054*/ 	.byte	0x03, 0x5f
        /*0056*/ 	.short	0x0101


	//----- nvinfo : EIATTR_VRC_CTA_INIT_COUNT
	.align		4
        /*0058*/ 	.byte	0x02, 0x4a
	.zero		1
	.zero		1


	//----- nvinfo : EIATTR_EXIT_INSTR_OFFSETS
	.align		4
        /*005c*/ 	.byte	0x04, 0x1c
        /*005e*/ 	.short	(.L_14935 - .L_14934)


	//   ....[0]....
.L_14934:
        /*0060*/ 	.word	0x00000400


	//   ....[1]....
        /*0064*/ 	.word	0x000005a0


	//   ....[2]....
        /*0068*/ 	.word	0x000006b0


	//----- nvinfo : EIATTR_CRS_STACK_SIZE
	.align		4
.L_14935:
        /*006c*/ 	.byte	0x04, 0x1e
        /*006e*/ 	.short	(.L_14937 - .L_14936)
.L_14936:
        /*0070*/ 	.word	0x00000000


	//----- nvinfo : EIATTR_CBANK_PARAM_SIZE
	.align		4
.L_14937:
        /*0074*/ 	.byte	0x03, 0x19
        /*0076*/ 	.short	0x0020


	//----- nvinfo : EIATTR_PARAM_CBANK
	.align		4
        /*0078*/ 	.byte	0x04, 0x0a
        /*007a*/ 	.short	(.L_14939 - .L_14938)
	.align		4
.L_14938:
        /*007c*/ 	.word	index@(.nv.constant0.contiguous_nansum22_i16)
        /*0080*/ 	.short	0x0380
        /*0082*/ 	.short	0x0020


	//----- nvinfo : EIATTR_SW_WAR
	.align		4
.L_14939:
        /*0084*/ 	.byte	0x04, 0x36
        /*0086*/ 	.short	(.L_14941 - .L_14940)
.L_14940:
        /*0088*/ 	.word	0x00000008
.L_14941:


//--------------------- .nv.info.contiguous_nansum2_i16 --------------------------
	.section	.nv.info.contiguous_nansum2_i16,"",@"SHT_CUDA_INFO"
	.sectionflags	@""
	.align	4


	//----- nvinfo : EIATTR_CUDA_API_VERSION
	.align		4
        /*0000*/ 	.byte	0x04, 0x37
        /*0002*/ 	.short	(.L_14943 - .L_14942)
.L_14942:
        /*0004*/ 	.word	0x00000082


	//----- nvinfo : EIATTR_KPARAM_INFO
	.align		4
.L_14943:
        /*0008*/ 	.byte	0x04, 0x17
        /*000a*/ 	.short	(.L_14945 - .L_14944)
.L_14944:
        /*000c*/ 	.word	0x00000000
        /*0010*/ 	.short	0x0006
        /*0012*/ 	.short	0x0030
        /*0014*/ 	.byte	0x00, 0xf0, 0x21, 0x00


	//----- nvinfo : EIATTR_KPARAM_INFO
	.align		4
.L_14945:
        /*0018*/ 	.byte	0x04, 0x17
        /*001a*/ 	.short	(.L_14947 - .L_14946)
.L_14946:
        /*001c*/ 	.word	0x00000000
        /*0020*/ 	.short	0x0005
        /*0022*/ 	.short	0x0028
        /*0024*/ 	.byte	0x00, 0xf0, 0x21, 0x00


	//----- nvinfo : EIATTR_KPARAM_INFO
	.align		4
.L_14947:
        /*0028*/ 	.byte	0x04, 0x17
        /*002a*/ 	.short	(.L_14949 - .L_14948)
.L_14948:
        /*002c*/ 	.word	0x00000000
        /*0030*/ 	.short	0x0004
        /*0032*/ 	.short	0x0020
        /*0034*/ 	.byte	0x00, 0xf0, 0x21, 0x00


	//----- nvinfo : EIATTR_KPARAM_INFO
	.align		4
.L_14949:
        /*0038*/ 	.byte	0x04, 0x17
        /*003a*/ 	.short	(.L_14951 - .L_14950)
.L_14950:
        /*003c*/ 	.word	0x00000000
        /*0040*/ 	.short	0x0003
        /*0042*/ 	.short	0x0018
        /*0044*/ 	.byte	0x00, 0xf5, 0x21, 0x00


	//----- nvinfo : EIATTR_KPARAM_INFO
	.align		4
.L_14951:
        /*0048*/ 	.byte	0x04, 0x17
        /*004a*/ 	.short	(.L_14953 - .L_14952)
.L_14952:
        /*004c*/ 	.word	0x00000000
        /*0050*/ 	.short	0x0002
        /*0052*/ 	.short	0x0010
        /*0054*/ 	.byte	0x00, 0xf5, 0x21, 0x00


	//----- nvinfo : EIATTR_KPARAM_INFO
	.align		4
.L_14953:
        /*0058*/ 	.byte	0x04, 0x17
        /*005a*/ 	.short	(.L_14955 - .L_14954)
.L_14954:
        /*005c*/ 	.word	0x00000000
        /*0060*/ 	.short	0x0001
        /*0062*/ 	.short	0x0008
        /*0064*/ 	.byte	0x00, 0xf5, 0x21, 0x00


	//----- nvinfo : EIATTR_KPARAM_INFO
	.align		4
.L_14955:
        /*0068*/ 	.byte	0x04, 0x17
        /*006a*/ 	.short	(.L_14957 - .L_14956)
.L_14956:
        /*006c*/ 	.word	0x00000000
        /*0070*/ 	.short	0x0000
        /*0072*/ 	.short	0x0000
        /*0074*/ 	.byte	0x00, 0xf5, 0x21, 0x00


	//----- nvinfo : EIATTR_SPARSE_MMA_MASK
	.align		4
.L_14957:
        /*0078*/ 	.byte	0x03, 0x50
        /*007a*/ 	.short	0x0000


	//----- nvinfo : EIATTR_MAXREG_COUNT
	.align		4
        /*007c*/ 	.byte	0x03, 0x1b
        /*007e*/ 	.short	0x00ff


	//----- nvinfo : EIATTR_NUM_BARRIERS
	.align		4
        /*0080*/ 	.byte	0x02, 0x4c
        /*0082*/ 	.byte	0x01
	.zero		1


	//----- nvinfo : EIATTR_MERCURY_ISA_VERSION
	.align		4
        /*0084*/ 	.byte	0x03, 0x5f
        /*0086*/ 	.short	0x0101


	//----- nvinfo : EIATTR_VRC_CTA_INIT_COUNT
	.align		4
        /*0088*/ 	.byte	0x02, 0x4a
	.zero		1
	.zero		1


	//----- nvinfo : EIATTR_EXIT_INSTR_OFFSETS
	.align		4
        /*008c*/ 	.byte	0x04, 0x1c
        /*008e*/ 	.short	(.L_14959 - .L_14958)


	//   ....[0]....
.L_14958:
        /*0090*/ 	.word	0x000067f0


	//   ....[1]....
        /*0094*/ 	.word	0x00006990


	//   ....[2]....
        /*0098*/ 	.word	0x00006aa0


	//----- nvinfo : EIATTR_CRS_STACK_SIZE
	.align		4
.L_14959:
        /*009c*/ 	.byte	0x04, 0x1e
        /*009e*/ 	.short	(.L_14961 - .L_14960)
.L_14960:
        /*00a0*/ 	.word	0x00000000


	//----- nvinfo : EIATTR_CBANK_PARAM_SIZE
	.align		4
.L_14961:
        /*00a4*/ 	.byte	0x03, 0x19
        /*00a6*/ 	.short	0x0038


	//----- nvinfo : EIATTR_PARAM_CBANK
	.align		4
        /*00a8*/ 	.byte	0x04, 0x0a
        /*00aa*/ 	.short	(.L_14963 - .L_14962)
	.align		4
.L_14962:
        /*00ac*/ 	.word	index@(.nv.constant0.contiguous_nansum2_i16)
        /*00b0*/ 	.short	0x0380
        /*00b2*/ 	.short	0x0038


	//----- nvinfo : EIATTR_SW_WAR
	.align		4
.L_14963:
        /*00b4*/ 	.byte	0x04, 0x36
        /*00b6*/ 	.short	(.L_14965 - .L_14964)
.L_14964:
        /*00b8*/ 	.word	0x00000008
.L_14965:


//--------------------- .nv.info.uncontiguous_nansum_i16 --------------------------
	.section	.nv.info.uncontiguous_nansum_i16,"",@"SHT_CUDA_INFO"
	.sectionflags	@""
	.align	4


	//----- nvinfo : EIATTR_CUDA_API_VERSION
	.align		4
        /*0000*/ 	.byte	0x04, 0x37
        /*0002*/ 	.short	(.L_14967 - .L_14966)
.L_14966:
        /*0004*/ 	.word	0x00000082


	//----- nvinfo : EIATTR_KPARAM_INFO
	.align		4
.L_14967:
        /*0008*/ 	.byte	0x04, 0x17
        /*000a*/ 	.short	(.L_14969 - .L_14968)
.L_14968:
        /*000c*/ 	.word	0x00000000
        /*0010*/ 	.short	0x0005
        /*0012*/ 	.short	0x0028
        /*0014*/ 	.byte	0x00, 0xf0, 0x21, 0x00


	//----- nvinfo : EIATTR_KPARAM_INFO
	.align		4
.L_14969:
        /*0018*/ 	.byte	0x04, 0x17
        /*001a*/ 	.short	(.L_14971 - .L_14970)
.L_14970:
        /*001c*/ 	.word	0x00000000
        /*0020*/ 	.short	0x0004
        /*0022*/ 	.short	0x0020
        /*0024*/ 	.byte	0x00, 0xf0, 0x21, 0x00


	//----- nvinfo : EIATTR_KPARAM_INFO
	.align		4
.L_14971:
        /*0028*/ 	.byte	0x04, 0x17
        /*002a*/ 	.short	(.L_14973 - .L_14972)
.L_14972:
        /*002c*/ 	.word	0x00000000
        /*0030*/ 	.short	0x0003
        /*0032*/ 	.short	0x0018
        /*0034*/ 	.byte	0x00, 0xf5, 0x21, 0x00


	//----- nvinfo : EIATTR_KPARAM_INFO
	.align		4
.L_14973:
        /*0038*/ 	.byte	0x04, 0x17
        /*003a*/ 	.short	(.L_14975 - .L_14974)
.L_14974:
        /*003c*/ 	.word	0x00000000
        /*0040*/ 	.short	0x0002
        /*0042*/ 	.short	0x0010
        /*0044*/ 	.byte	0x00, 0xf5, 0x21, 0x00


	//----- nvinfo : EIATTR_KPARAM_INFO
	.align		4
.L_14975:
        /*0048*/ 	.byte	0x04, 0x17
        /*004a*/ 	.short	(.L_14977 - .L_14976)
.L_14976:
        /*004c*/ 	.word	0x00000000
        /*0050*/ 	.short	0x0001
        /*0052*/ 	.short	0x0008
        /*0054*/ 	.byte	0x00, 0xf5, 0x21, 0x00


	//----- nvinfo : EIATTR_KPARAM_INFO
	.align		4
.L_14977:
        /*0058*/ 	.byte	0x04, 0x17
        /*005a*/ 	.short	(.L_14979 - .L_14978)
.L_14978:
        /*005c*/ 	.word	0x00000000
        /*0060*/ 	.short	0x0000
        /*0062*/ 	.short	0x0000
        /*0064*/ 	.byte	0x00, 0xf5, 0x21, 0x00


	//----- nvinfo : EIATTR_SPARSE_MMA_MASK
	.align		4
.L_14979:
        /*0068*/ 	.byte	0x03, 0x50
        /*006a*/ 	.short	0x0000


	//----- nvinfo : EIATTR_MAXREG_COUNT
	.align		4
        /*006c*/ 	.byte	0x03, 0x1b
        /*006e*/ 	.short	0x00ff


	//----- nvinfo : EIATTR_NUM_BARRIERS
	.align		4
        /*0070*/ 	.byte	0x02, 0x4c
        /*0072*/ 	.byte	0x01
	.zero		1


	//----- nvinfo : EIATTR_MERCURY_ISA_VERSION
	.align		4
        /*0074*/ 	.byte	0x03, 0x5f
        /*0076*/ 	.short	0x0101


	//----- nvinfo : EIATTR_INT_WARP_WIDE_INSTR_OFFSETS
	.align		4
        /*0078*/ 	.byte	0x04, 0x31
        /*007a*/ 	.short	(.L_14981 - .L_14980)


	//   ....[0]....
.L_14980:
        /*007c*/ 	.word	0x00006640


	//----- nvinfo : EIATTR_VRC_CTA_INIT_COUNT
	.align		4
.L_14981:
        /*0080*/ 	.byte	0x02, 0x4a
	.zero		1
	.zero		1


	//----- nvinfo : EIATTR_EXIT_INSTR_OFFSETS
	.align		4
        /*0084*/ 	.byte	0x04, 0x1c
        /*0086*/ 	.short	(.L_14983 - .L_14982)


	//   ....[0]....
.L_14982:
        /*0088*/ 	.word	0x000066e0


	//   ....[1]....
        /*008c*/ 	.word	0x00006880


	//   ....[2]....
        /*0090*/ 	.word	0x00006900


	//----- nvinfo : EIATTR_CRS_STACK_SIZE
	.align		4
.L_14983:
        /*0094*/ 	.byte	0x04, 0x1e
        /*0096*/ 	.short	(.L_14985 - .L_14984)
.L_14984:
        /*0098*/ 	.word	0x00000000


	//----- nvinfo : EIATTR_CBANK_PARAM_SIZE
	.align		4
.L_14985:
        /*009c*/ 	.byte	0x03, 0x19
        /*009e*/ 	.short	0x0030


	//----- nvinfo : EIATTR_PARAM_CBANK
	.align		4
        /*00a0*/ 	.byte	0x04, 0x0a
        /*00a2*/ 	.short	(.L_14987 - .L_14986)
	.align		4
.L_14986:
        /*00a4*/ 	.word	index@(.nv.constant0.uncontiguous_nansum_i16)
        /*00a8*/ 	.short	0x0380
        /*00aa*/ 	.short	0x0030


	//----- nvinfo : EIATTR_SW_WAR
	.align		4
.L_14987:
        /*00ac*/ 	.byte	0x04, 0x36
        /*00ae*/ 	.short	(.L_14989 - .L_14988)
.L_14988:
        /*00b0*/ 	.word	0x00000008
.L_14989:


//--------------------- .nv.info.contiguous_nansum_i16 --------------------------
	.section	.nv.info.contiguous_nansum_i16,"",@"SHT_CUDA_INFO"
	.sectionflags	@""
	.align	4


	//----- nvinfo : EIATTR_CUDA_API_VERSION
	.align		4
        /*0000*/ 	.byte	0x04, 0x37
        /*0002*/ 	.short	(.L_14991 - .L_14990)
.L_14990:
        /*0004*/ 	.word	0x00000082


	//----- nvinfo : EIATTR_KPARAM_INFO
	.align		4
.L_14991:
        /*0008*/ 	.byte	0x04, 0x17
        /*000a*/ 	.short	(.L_14993 - .L_14992)
.L_14992:
        /*000c*/ 	.word	0x00000000
        /*0010*/ 	.short	0x0002
        /*0012*/ 	.short	0x0010
        /*0014*/ 	.byte	0x00, 0xf0, 0x21, 0x00


	//----- nvinfo : EIATTR_KPARAM_INFO
	.align		4
.L_14993:
        /*0018*/ 	.byte	0x04, 0x17
        /*001a*/ 	.short	(.L_14995 - .L_14994)
.L_14994:
        /*001c*/ 	.word	0x00000000
        /*0020*/ 	.short	0x0001
        /*0022*/ 	.short	0x0008
        /*0024*/ 	.byte	0x00, 0xf5, 0x21, 0x00


	//----- nvinfo : EIATTR_KPARAM_INFO
	.align		4
.L_14995:
        /*0028*/ 	.byte	0x04, 0x17
        /*002a*/ 	.short	(.L_14997 - .L_14996)
.L_14996:
        /*002c*/ 	.word	0x00000000
        /*0030*/ 	.short	0x0000
        /*0032*/ 	.short	0x0000
        /*0034*/ 	.byte	0x00, 0xf5, 0x21, 0x00


	//----- nvinfo : EIATTR_SPARSE_MMA_MASK
	.align		4
.L_14997:
        /*0038*/ 	.byte	0x03, 0x50
        /*003a*/ 	.short	0x0000


	//----- nvinfo : EIATTR_MAXREG_COUNT
	.align		4
        /*003c*/ 	.byte	0x03, 0x1b
        /*003e*/ 	.short	0x00ff


	//----- nvinfo : EIATTR_NUM_BARRIERS
	.align		4
        /*0040*/ 	.byte	0x02, 0x4c
        /*0042*/ 	.byte	0x01
	.zero		1


	//----- nvinfo : EIATTR_MERCURY_ISA_VERSION
	.align		4
        /*0044*/ 	.byte	0x03, 0x5f
        /*0046*/ 	.short	0x0101


	//----- nvinfo : EIATTR_INT_WARP_WIDE_INSTR_OFFSETS
	.align		4
        /*0048*/ 	.byte	0x04, 0x31
        /*004a*/ 	.short	(.L_14999 - .L_14998)


	//   ....[0]....
.L_14998:
        /*004c*/ 	.word	0x000002a0


	//----- nvinfo : EIATTR_VRC_CTA_INIT_COUNT
	.align		4
.L_14999:
        /*0050*/ 	.byte	0x02, 0x4a
	.zero		1
	.zero		1


	//----- nvinfo : EIATTR_EXIT_INSTR_OFFSETS
	.align		4
        /*0054*/ 	.byte	0x04, 0x1c
        /*0056*/ 	.short	(.L_15001 - .L_15000)


	//   ....[0]....
.L_15000:
        /*0058*/ 	.word	0x00000340


	//   ....[1]....
        /*005c*/ 	.word	0x000004e0


	//   ....[2]....
        /*0060*/ 	.word	0x00000560


	//----- nvinfo : EIATTR_CRS_STACK_SIZE
	.align		4
.L_15001:
        /*0064*/ 	.byte	0x04, 0x1e
        /*0066*/ 	.short	(.L_15003 - .L_15002)
.L_15002:
        /*0068*/ 	.word	0x00000000


	//----- nvinfo : EIATTR_CBANK_PARAM_SIZE
	.align		4
.L_15003:
        /*006c*/ 	.byte	0x03, 0x19
        /*006e*/ 	.short	0x0018


	//----- nvinfo : EIATTR_PARAM_CBANK
	.align		4
        /*0070*/ 	.byte	0x04, 0x0a
        /*0072*/ 	.short	(.L_15005 - .L_15004)
	.align		4
.L_15004:
        /*0074*/ 	.word	index@(.nv.constant0.contiguous_nansum_i16)
        /*0078*/ 	.short	0x0380
        /*007a*/ 	.short	0x0018


	//----- nvinfo : EIATTR_SW_WAR
	.align		4
.L_15005:
        /*007c*/ 	.byte	0x04, 0x36
        /*007e*/ 	.short	(.L_15007 - .L_15006)
.L_15006:
        /*0080*/ 	.word	0x00000008
.L_15007:


//--------------------- .nv.info.contiguous_nansum33_i8 --------------------------
	.section	.nv.info.contiguous_nansum33_i8,"",@"SHT_CUDA_INFO"
	.sectionflags	@""
	.align	4


	//----- nvinfo : EIATTR_CUDA_API_VERSION
	.align		4
        /*0000*/ 	.byte	0x04, 0x37
        /*0002*/ 	.short	(.L_15009 - .L_15008)
.L_15008:
        /*0004*/ 	.word	0x00000082


	//----- nvinfo : EIATTR_KPARAM_INFO
	.align		4
.L_15009:
        /*0008*/ 	.byte	0x04, 0x17
        /*000a*/ 	.short	(.L_15011 - .L_15010)
.L_15010:
        /*000c*/ 	.word	0x00000000
        /*0010*/ 	.short	0x0004
        /*0012*/ 	.short	0x0020
        /*0014*/ 	.byte	0x00, 0xf0, 0x21, 0x00


	//----- nvinfo : EIATTR_KPARAM_INFO
	.align		4
.L_15011:
        /*0018*/ 	.byte	0x04, 0x17
        /*001a*/ 	.short	(.L_15013 - .L_15012)
.L_15012:
        /*001c*/ 	.word	0x00000000
        /*0020*/ 	.short	0x0003
        /*0022*/ 	.short	0x0018
        /*0024*/ 	.byte	0x00, 0xf0, 0x21, 0x00


	//----- nvinfo : EIATTR_KPARAM_INFO
	.align		4
.L_15013:
        /*0028*/ 	.byte	0x04, 0x17
        /*002a*/ 	.short	(.L_15015 - .L_15014)
.L_15014:
        /*002c*/ 	.word	0x00000000
        /*0030*/ 	.short	0x0002
        /*0032*/ 	.short	0x0010
        /*0034*/ 	.byte	0x00, 0xf0, 0x21, 0x00


	//----- nvinfo : EIATTR_KPARAM_INFO
	.align		4
.L_15015:
        /*0038*/ 	.byte	0x04, 0x17
        /*003a*/ 	.short	(.L_15017 - .L_15016)
.L_15016:
        /*003c*/ 	.word	0x00000000
        /*0040*/ 	.short	0x0001
        /*0042*/ 	.short	0x0008
        /*0044*/ 	.byte	0x00, 0xf5, 0x21, 0x00


	//----- nvinfo : EIATTR_KPARAM_INFO
	.align		4
.L_15017:
        /*0048*/ 	.byte	0x04, 0x17
        /*004a*/ 	.short	(.L_15019 - .L_15018)
.L_15018:
        /*004c*/ 	.word	0x00000000
        /*0050*/ 	.short	0x0000
        /*0052*/ 	.short	0x0000
        /*0054*/ 	.byte	0x00, 0xf5, 0x21, 0x00


	//----- nvinfo : EIATTR_SPARSE_MMA_MASK
	.align		4
.L_15019:
        /*0058*/ 	.byte	0x03, 0x50
        /*005a*/ 	.short	0x0000


	//----- nvinfo : EIATTR_MAXREG_COUNT
	.align		4
        /*005c*/ 	.byte	0x03, 0x1b
        /*005e*/ 	.short	0x00ff


	//----- nvinfo : EIATTR_NUM_BARRIERS
	.align		4
        /*0060*/ 	.byte	0x02, 0x4c
        /*0062*/ 	.byte	0x01
	.zero		1


	//----- nvinfo : EIATTR_MERCURY_ISA_VERSION
	.align		4
        /*0064*/ 	.byte	0x03, 0x5f
        /*0066*/ 	.short	0x0101


	//----- nvinfo : EIATTR_VRC_CTA_INIT_COUNT
	.align		4
        /*0068*/ 	.byte	0x02, 0x4a
	.zero		1
	.zero		1


	//----- nvinfo : EIATTR_EXIT_INSTR_OFFSETS
	.align		4
        /*006c*/ 	.byte	0x04, 0x1c
        /*006e*/ 	.short	(.L_15021 - .L_15020)


	//   ....[0]....
.L_15020:
        /*0070*/ 	.word	0x00000140


	//   ....[1]....
        /*0074*/ 	.word	0x000001e0


	//   ....[2]....
        /*0078*/ 	.word	0x000006f0


	//----- nvinfo : EIATTR_CBANK_PARAM_SIZE
	.align		4
.L_15021:
        /*007c*/ 	.byte	0x03, 0x19
        /*007e*/ 	.short	0x0028


	//----- nvinfo : EIATTR_PARAM_CBANK
	.align		4
        /*0080*/ 	.byte	0x04, 0x0a
        /*0082*/ 	.short	(.L_15023 - .L_15022)
	.align		4
.L_15022:
        /*0084*/ 	.word	index@(.nv.constant0.contiguous_nansum33_i8)
        /*0088*/ 	.short	0x0380
        /*008a*/ 	.short	0x0028


	//----- nvinfo : EIATTR_SW_WAR
	.align		4
.L_15023:
        /*008c*/ 	.byte	0x04, 0x36
        /*008e*/ 	.short	(.L_15025 - .L_15024)
.L_15024:
        /*0090*/ 	.word	0x00000008
.L_15025:


//--------------------- .nv.info.contiguous_nansum3_i8 --------------------------
	.section	.nv.info.contiguous_nansum3_i8,"",@"SHT_CUDA_INFO"
	.sectionflags	@""
	.align	4


	//----- nvinfo : EIATTR_CUDA_API_VERSION
	.align		4
        /*0000*/ 	.byte	0x04, 0x37
        /*0002*/ 	.short	(.L_15027 - .L_15026)
.L_15026:
        /*0004*/ 	.word	0x00000082


	//----- nvinfo : EIATTR_KPARAM_INFO
	.align		4
.L_15027:
        /*0008*/ 	.byte	0x04, 0x17
        /*000a*/ 	.short	(.L_15029 - .L_15028)
.L_15028:
        /*000c*/ 	.word	0x00000000
        /*0010*/ 	.short	0x0006
        /*0012*/ 	.short	0x0030
        /*0014*/ 	.byte	0x00, 0xf0, 0x21, 0x00


	//----- nvinfo : EIATTR_KPARAM_INFO
	.align		4
.L_15029:
        /*0018*/ 	.byte	0x04, 0x17
        /*001a*/ 	.short	(.L_15031 - .L_15030)
.L_15030:
        /*001c*/ 	.word	0x00000000
        /*0020*/ 	.short	0x0005
        /*0022*/ 	.short	0x0028
        /*0024*/ 	.byte	0x00, 0xf0, 0x21, 0x00


	//----- nvinfo : EIATTR_KPARAM_INFO
	.align		4
.L_15031:
        /*0028*/ 	.byte	0x04, 0x17
        /*002a*/ 	.short	(.L_15033 - .L_15032)
.L_15032:
        /*002c*/ 	.word	0x00000000
        /*0030*/ 	.short	0x0004
        /*0032*/ 	.short	0x0020
        /*0034*/ 	.byte	0x00, 0xf0, 0x21, 0x00


	//----- nvinfo : EIATTR_KPARAM_INFO
	.align		4
.L_15033:
        /*0038*/ 	.byte	0x04, 0x17
        /*003a*/ 	.short	(.L_15035 - .L_15034)
.L_15034:
        /*003c*/ 	.word	0x00000000
        /*0040*/ 	.short	0x0003
        /*0042*/ 	.short	0x0018
        /*0044*/ 	.byte	0x00, 0xf5, 0x21, 0x00


	//----- nvinfo : EIATTR_KPARAM_INFO
	.align		4
.L_15035:
        /*0048*/ 	.byte	0x04, 0x17
        /*004a*/ 	.short	(.L_15037 - .L_15036)
.L_15036:
        /*004c*/ 	.word	0x00000000
        /*0050*/ 	.short	0x0002
        /*0052*/ 	.short	0x0010
        /*0054*/ 	.byte	0x00, 0xf5, 0x21, 0x00


	//----- nvinfo : EIATTR_KPARAM_INFO
	.align		4
.L_15037:
        /*0058*/ 	.byte	0x04, 0x17
        /*005a*/ 	.short	(.L_15039 - .L_15038)
.L_15038:
        /*005c*/ 	.word	0x00000000
        /*0060*/ 	.short	0x0001
        /*0062*/ 	.short	0x0008
        /*0064*/ 	.byte	0x00, 0xf5, 0x21, 0x00


	//----- nvinfo : EIATTR_KPARAM_INFO
	.align		4
.L_15039:
        /*0068*/ 	.byte	0x04, 0x17
        /*006a*/ 	.short	(.L_15041 - .L_15040)
.L_15040:
        /*006c*/ 	.word	0x00000000
        /*0070*/ 	.short	0x0000
        /*0072*/ 	.short	0x0000
        /*0074*/ 	.byte	0x00, 0xf5, 0x21, 0x00


	//----- nvinfo : EIATTR_SPARSE_MMA_MASK
	.align		4
.L_15041:
        /*0078*/ 	.byte	0x03, 0x50
        /*007a*/ 	.short	0x0000


	//----- nvinfo : EIATTR_MAXREG_COUNT
	.align		4
        /*007c*/ 	.byte	0x03, 0x1b
        /*007e*/ 	.short	0x00ff


	//----- nvinfo : EIATTR_NUM_BARRIERS
	.align		4
        /*0080*/ 	.byte	0x02, 0x4c
        /*0082*/ 	.byte	0x01
	.zero		1


	//----- nvinfo : EIATTR_MERCURY_ISA_VERSION
	.align		4
        /*0084*/ 	.byte	0x03, 0x5f
        /*0086*/ 	.short	0x0101


	//----- nvinfo : EIATTR_VRC_CTA_INIT_COUNT
	.align		4
        /*0088*/ 	.byte	0x02, 0x4a
	.zero		1
	.zero		1


	//----- nvinfo : EIATTR_EXIT_INSTR_OFFSETS
	.align		4
        /*008c*/ 	.byte	0x04, 0x1c
        /*008e*/ 	.short	(.L_15043 - .L_15042)


	//   ....[0]....
.L_15042:
        /*0090*/ 	.word	0x00000140


	//   ....[1]....
        /*0094*/ 	.word	0x00003110


	//   ....[2]....
        /*0098*/ 	.word	0x000036b0


	//----- nvinfo : EIATTR_CRS_STACK_SIZE
	.align		4
.L_15043:
        /*009c*/ 	.byte	0x04, 0x1e
        /*009e*/ 	.short	(.L_15045 - .L_15044)
.L_15044:
        /*00a0*/ 	.word	0x00000000


	//----- nvinfo : EIATTR_CBANK_PARAM_SIZE
	.align		4
.L_15045:
        /*00a4*/ 	.byte	0x03, 0x19
        /*00a6*/ 	.short	0x0038


	//----- nvinfo : EIATTR_PARAM_CBANK
	.align		4
        /*00a8*/ 	.byte	0x04, 0x0a
        /*00aa*/ 	.short	(.L_15047 - .L_15046)
	.align		4
.L_15046:
        /*00ac*/ 	.word	index@(.nv.constant0.contiguous_nansum3_i8)
        /*00b0*/ 	.short	0x0380
        /*00b2*/ 	.short	0x0038


	//----- nvinfo : EIATTR_SW_WAR
	.align		4
.L_15047:
        /*00b4*/ 	.byte	0x04, 0x36
        /*00b6*/ 	.short	(.L_15049 - .L_15048)
.L_15048:
        /*00b8*/ 	.word	0x00000008
.L_15049:


//--------------------- .nv.info.contiguous_nansum22_i8 --------------------------
	.section	.nv.info.contiguous_nansum22_i8,"",@"SHT_CUDA_INFO"
	.sectionflags	@""
	.align	4


	//----- nvinfo : EIATTR_CUDA_API_VERSION
	.align		4
        /*0000*/ 	.byte	0x04, 0x37
        /*0002*/ 	.short	(.L_15051 - .L_15050)
.L_15050:
        /*0004*/ 	.word	0x00000082


	//----- nvinfo : EIATTR_KPARAM_INFO
	.align		4
.L_15051:
        /*0008*/ 	.byte	0x04, 0x17
        /*000a*/ 	.short	(.L_15053 - .L_15052)
.L_15052:
        /*000c*/ 	.word	0x00000000
        /*0010*/ 	.short	0x0003
        /*0012*/ 	.short	0x0018
        /*0014*/ 	.byte	0x00, 0xf0, 0x21, 0x00


	//----- nvinfo : EIATTR_KPARAM_INFO
	.align		4
.L_15053:
        /*0018*/ 	.byte	0x04, 0x17
        /*001a*/ 	.short	(.L_15055 - .L_15054)
.L_15054:
        /*001c*/ 	.word	0x00000000
        /*0020*/ 	.short	0x0002
        /*0022*/ 	.short	0x0010
        /*0024*/ 	.byte	0x00, 0xf0, 0x21, 0x00


	//----- nvinfo : EIATTR_KPARAM_INFO
	.align		4
.L_15055:
        /*0028*/ 	.byte	0x04, 0x17
        /*002a*/ 	.short	(.L_15057 - .L_15056)
.L_15056:
        /*002c*/ 	.word	0x00000000
        /*0030*/ 	.short	0x0001
        /*0032*/ 	.short	0x0008
        /*0034*/ 	.byte	0x00, 0xf5, 0x21, 0x00


	//----- nvinfo : EIATTR_KPARAM_INFO
	.align		4
.L_15057:
        /*0038*/ 	.byte	0x04, 0x17
        /*003a*/ 	.short	(.L_15059 - .L_15058)
.L_15058:
        /*003c*/ 	.word	0x00000000
        /*0040*/ 	.short	0x0000
        /*0042*/ 	.short	0x0000
        /*0044*/ 	.byte	0x00, 0xf5, 0x21, 0x00


	//----- nvinfo : EIATTR_SPARSE_MMA_MASK
	.align		4
.L_15059:
        /*0048*/ 	.byte	0x03, 0x50
        /*004a*/ 	.short	0x0000


	//----- nvinfo : EIATTR_MAXREG_COUNT
	.align		4
        /*004c*/ 	.byte	0x03, 0x1b
        /*004e*/ 	.short	0x00ff


	//----- nvinfo : EIATTR_NUM_BARRIERS
	.align		4
        /*0050*/ 	.byte	0x02, 0x4c
        /*0052*/ 	.byte	0x01
	.zero		1


	//----- nvinfo : EIATTR_MERCURY_ISA_VERSION
	.align		4
        /*0054*/ 	.byte	0x03, 0x5f
        /*0056*/ 	.short	0x0101


	//----- nvinfo : EIATTR_VRC_CTA_INIT_COUNT
	.align		4
        /*0058*/ 	.byte	0x02, 0x4a
	.zero		1
	.zero		1


	//----- nvinfo : EIATTR_EXIT_INSTR_OFFSETS
	.align		4
        /*005c*/ 	.byte	0x04, 0x1c
        /*005e*/ 	.short	(.L_15061 - .L_15060)


	//   ....[0]....
.L_15060:
        /*0060*/ 	.word	0x000003d0


	//   ....[1]....
        /*0064*/ 	.word	0x00000570


	//   ....[2]....
        /*0068*/ 	.word	0x00000680


	//----- nvinfo : EIATTR_CRS_STACK_SIZE
	.align		4
.L_15061:
        /*006c*/ 	.byte	0x04, 0x1e
        /*006e*/ 	.short	(.L_15063 - .L_15062)
.L_15062:
        /*0070*/ 	.word	0x00000000


	//----- nvinfo : EIATTR_CBANK_PARAM_SIZE
	.align		4
.L_15063:
        /*0074*/ 	.byte	0x03, 0x19
        /*0076*/ 	.short	0x0020


	//----- nvinfo : EIATTR_PARAM_CBANK
	.align		4
        /*0078*/ 	.byte	0x04, 0x0a
        /*007a*/ 	.short	(.L_15065 - .L_15064)
	.align		4
.L_15064:
        /*007c*/ 	.word	index@(.nv.constant0.contiguous_nansum22_i8)
        /*0080*/ 	.short	0x0380
        /*0082*/ 	.short	0x0020


	//----- nvinfo : EIATTR_SW_WAR
	.align		4
.L_15065:
        /*0084*/ 	.byte	0x04, 0x36
        /*0086*/ 	.short	(.L_15067 - .L_15066)
.L_15066:
        /*0088*/ 	.word	0x00000008
.L_15067:


//--------------------- .nv.info.contiguous_nansum2_i8 --------------------------
	.section	.nv.info.contiguous_nansum2_i8,"",@"SHT_CUDA_INFO"
	.sectionflags	@""
	.align	4


	//----- nvinfo : EIATTR_CUDA_API_VERSION
	.align		4
        /*0000*/ 	.byte	0x04, 0x37
        /*0002*/ 	.short	(.L_15069 - .L_15068)
.L_15068:
        /*0004*/ 	.word	0x00000082


	//----- nvinfo : EIATTR_KPARAM_INFO
	.align		4
.L_15069:
        /*0008*/ 	.byte	0x04, 0x17
        /*000a*/ 	.short	(.L_15071 - .L_15070)
.L_15070:
        /*000c*/ 	.word	0x00000000
        /*0010*/ 	.short	0x0006
        /*0012*/ 	.short	0x0030
        /*0014*/ 	.byte	0x00, 0xf0, 0x21, 0x00


	//----- nvinfo : EIATTR_KPARAM_INFO
	.align		4
.L_15071:
        /*0018*/ 	.byte	0x04, 0x17
        /*001a*/ 	.short	(.L_15073 - .L_15072)
.L_15072:
        /*001c*/ 	.word	0x00000000
        /*0020*/ 	.short	0x0005
        /*0022*/ 	.short	0x0028
        /*0024*/ 	.byte	0x00, 0xf0, 0x21, 0x00


	//----- nvinfo : EIATTR_KPARAM_INFO
	.align		4
.L_15073:
        /*0028*/ 	.byte	0x04, 0x17
        /*002a*/ 	.short	(.L_15075 - .L_15074)
.L_15074:
        /*002c*/ 	.word	0x00000000
        /*0030*/ 	.short	0x0004
        /*0032*/ 	.short	0x0020
        /*0034*/ 	.byte	0x00, 0xf0, 0x21, 0x00


	//----- nvinfo : EIATTR_KPARAM_INFO
	.align		4
.L_15075:
        /*0038*/ 	.byte	0x04, 0x17
        /*003a*/ 	.short	(.L_15077 - .L_15076)
.L_15076:
        /*003c*/ 	.word	0x00000000
        /*0040*/ 	.short	0x0003
        /*0042*/ 	.short	0x0018
        /*0044*/ 	.byte	0x00, 0xf5, 0x21, 0x00


	//----- nvinfo : EIATTR_KPARAM_INFO
	.align		4
.L_15077:
        /*0048*/ 	.byte	0x04, 0x17
        /*004a*/ 	.short	(.L_15079 - .L_15078)
.L_15078:
        /*004c*/ 	.word	0x00000000
        /*0050*/ 	.short	0x0002
        /*0052*/ 	.short	0x0010
        /*0054*/ 	.byte	0x00, 0xf5, 0x21, 0x00


	//----- nvinfo : EIATTR_KPARAM_INFO
	.align		4
.L_15079:
        /*0058*/ 	.byte	0x04, 0x17
        /*005a*/ 	.short	(.L_15081 - .L_15080)
.L_15080:
        /*005c*/ 	.word	0x00000000
        /*0060*/ 	.short	0x0001
        /*0062*/ 	.short	0x0008
        /*0064*/ 	.byte	0x00, 0xf5, 0x21, 0x00


	//----- nvinfo : EIATTR_KPARAM_INFO
	.align		4
.L_15081:
        /*0068*/ 	.byte	0x04, 0x17
        /*006a*/ 	.short	(.L_15083 - .L_15082)
.L_15082:
        /*006c*/ 	.word	0x00000000
        /*0070*/ 	.short	0x0000
        /*0072*/ 	.short	0x0000
        /*0074*/ 	.byte	0x00, 0xf5, 0x21, 0x00


	//----- nvinfo : EIATTR_SPARSE_MMA_MASK
	.align		4
.L_15083:
        /*0078*/ 	.byte	0x03, 0x50
        /*007a*/ 	.short	0x0000


	//----- nvinfo : EIATTR_MAXREG_COUNT
	.align		4
        /*007c*/ 	.byte	0x03, 0x1b
        /*007e*/ 	.short	0x00ff


	//----- nvinfo : EIATTR_NUM_BARRIERS
	.align		4
        /*0080*/ 	.byte	0x02, 0x4c
        /*0082*/ 	.byte	0x01
	.zero		1


	//----- nvinfo : EIATTR_MERCURY_ISA_VERSION
	.align		4
        /*0084*/ 	.byte	0x03, 0x5f
        /*0086*/ 	.short	0x0101


	//----- nvinfo : EIATTR_VRC_CTA_INIT_COUNT
	.align		4
        /*0088*/ 	.byte	0x02, 0x4a
	.zero		1
	.zero		1


	//----- nvinfo : EIATTR_EXIT_INSTR_OFFSETS
	.align		4
        /*008c*/ 	.byte	0x04, 0x1c
        /*008e*/ 	.short	(.L_15085 - .L_15084)


	//   ....[0]....
.L_15084:
        /*0090*/ 	.word	0x00006750


	//   ....[1]....
        /*0094*/ 	.word	0x000068f0


	//   ....[2]....
        /*0098*/ 	.word	0x00006a00


	//----- nvinfo : EIATTR_CRS_STACK_SIZE
	.align		4
.L_15085:
        /*009c*/ 	.byte	0x04, 0x1e
        /*009e*/ 	.short	(.L_15087 - .L_15086)
.L_15086:
        /*00a0*/ 	.word	0x00000000


	//----- nvinfo : EIATTR_CBANK_PARAM_SIZE
	.align		4
.L_15087:
        /*00a4*/ 	.byte	0x03, 0x19
        /*00a6*/ 	.short	0x0038


	//----- nvinfo : EIATTR_PARAM_CBANK
	.align		4
        /*00a8*/ 	.byte	0x04, 0x0a
        /*00aa*/ 	.short	(.L_15089 - .L_15088)
	.align		4
.L_15088:
        /*00ac*/ 	.word	index@(.nv.constant0.contiguous_nansum2_i8)
        /*00b0*/ 	.short	0x0380
        /*00b2*/ 	.short	0x0038


	//----- nvinfo : EIATTR_SW_WAR
	.align		4
.L_15089:
        /*00b4*/ 	.byte	0x04, 0x36
        /*00b6*/ 	.short	(.L_15091 - .L_15090)
.L_15090:
        /*00b8*/ 	.word	0x00000008
.L_15091:


//--------------------- .nv.info.uncontiguous_nansum_i8 --------------------------
	.section	.nv.info.uncontiguous_nansum_i8,"",@"SHT_CUDA_INFO"
	.sectionflags	@""
	.align	4


	//----- nvinfo : EIATTR_CUDA_API_VERSION
	.align		4
        /*0000*/ 	.byte	0x04, 0x37
        /*0002*/ 	.short	(.L_15093 - .L_15092)
.L_15092:
        /*0004*/ 	.word	0x00000082


	//----- nvinfo : EIATTR_KPARAM_INFO
	.align		4
.L_15093:
        /*0008*/ 	.byte	0x04, 0x17
        /*000a*/ 	.short	(.L_15095 - .L_15094)
.L_15094:
        /*000c*/ 	.word	0x00000000
        /*0010*/ 	.short	0x0005
        /*0012*/ 	.short	0x0028
        /*0014*/ 	.byte	0x00, 0xf0, 0x21, 0x00


	//----- nvinfo : EIATTR_KPARAM_INFO
	.align		4
.L_15095:
        /*0018*/ 	.byte	0x04, 0x17
        /*001a*/ 	.short	(.L_15097 - .L_15096)
.L_15096:
        /*001c*/ 	.word	0x00000000
        /*0020*/ 	.short	0x0004
        /*0022*/ 	.short	0x0020
        /*0024*/ 	.byte	0x00, 0xf0, 0x21, 0x00


	//----- nvinfo : EIATTR_KPARAM_INFO
	.align		4
.L_15097:
        /*0028*/ 	.byte	0x04, 0x17
        /*002a*/ 	.short	(.L_15099 - .L_15098)
.L_15098:
        /*002c*/ 	.word	0x00000000
        /*0030*/ 	.short	0x0003
        /*0032*/ 	.short	0x0018
        /*0034*/ 	.byte	0x00, 0xf5, 0x21, 0x00


	//----- nvinfo : EIATTR_KPARAM_INFO
	.align		4
.L_15099:
        /*0038*/ 	.byte	0x04, 0x17
        /*003a*/ 	.short	(.L_15101 - .L_15100)
.L_15100:
        /*003c*/ 	.word	0x00000000
        /*0040*/ 	.short	0x0002
        /*0042*/ 	.short	0x0010
        /*0044*/ 	.byte	0x00, 0xf5, 0x21, 0x00


	//----- nvinfo : EIATTR_KPARAM_INFO
	.align		4
.L_15101:
        /*0048*/ 	.byte	0x04, 0x17
        /*004a*/ 	.short	(.L_15103 - .L_15102)
.L_15102:
        /*004c*/ 	.word	0x00000000
        /*0050*/ 	.short	0x0001
        /*0052*/ 	.short	0x0008
        /*0054*/ 	.byte	0x00, 0xf5, 0x21, 0x00


	//----- nvinfo : EIATTR_KPARAM_INFO
	.align		4
.L_15103:
        /*0058*/ 	.byte	0x04, 0x17
        /*005a*/ 	.short	(.L_15105 - .L_15104)
.L_15104:
        /*005c*/ 	.word	0x00000000
        /*0060*/ 	.short	0x0000
        /*0062*/ 	.short	0x0000
        /*0064*/ 	.byte	0x00, 0xf5, 0x21, 0x00


	//----- nvinfo : EIATTR_SPARSE_MMA_MASK
	.align		4
.L_15105:
        /*0068*/ 	.byte	0x03, 0x50
        /*006a*/ 	.short	0x0000


	//----- nvinfo : EIATTR_MAXREG_COUNT
	.align		4
        /*006c*/ 	.byte	0x03, 0x1b
        /*006e*/ 	.short	0x00ff


	//----- nvinfo : EIATTR_NUM_BARRIERS
	.align		4
        /*0070*/ 	.byte	0x02, 0x4c
        /*0072*/ 	.byte	0x01
	.zero		1


	//----- nvinfo : EIATTR_MERCURY_ISA_VERSION
	.align		4
        /*0074*/ 	.byte	0x03, 0x5f
        /*0076*/ 	.short	0x0101


	//----- nvinfo : EIATTR_VRC_CTA_INIT_COUNT
	.align		4
        /*0078*/ 	.byte	0x02, 0x4a
	.zero		1
	.zero		1


	//----- nvinfo : EIATTR_EXIT_INSTR_OFFSETS
	.align		4
        /*007c*/ 	.byte	0x04, 0x1c
        /*007e*/ 	.short	(.L_15107 - .L_15106)


	//   ....[0]....
.L_15106:
        /*0080*/ 	.word	0x00006710


	//   ....[1]....
        /*0084*/ 	.word	0x000068b0


	//   ....[2]....
        /*0088*/ 	.word	0x00006960


	//----- nvinfo : EIATTR_CRS_STACK_SIZE
	.align		4
.L_15107:
        /*008c*/ 	.byte	0x04, 0x1e
        /*008e*/ 	.short	(.L_15109 - .L_15108)
.L_15108:
        /*0090*/ 	.word	0x00000000


	//----- nvinfo : EIATTR_CBANK_PARAM_SIZE
	.align		4
.L_15109:
        /*0094*/ 	.byte	0x03, 0x19
        /*0096*/ 	.short	0x0030


	//----- nvinfo : EIATTR_PARAM_CBANK
	.align		4
        /*0098*/ 	.byte	0x04, 0x0a
        /*009a*/ 	.short	(.L_15111 - .L_15110)
	.align		4
.L_15110:
        /*009c*/ 	.word	index@(.nv.constant0.uncontiguous_nansum_i8)
        /*00a0*/ 	.short	0x0380
        /*00a2*/ 	.short	0x0030


	//----- nvinfo : EIATTR_SW_WAR
	.align		4
.L_15111:
        /*00a4*/ 	.byte	0x04, 0x36
        /*00a6*/ 	.short	(.L_15113 - .L_15112)
.L_15112:
        /*00a8*/ 	.word	0x00000008
.L_15113:


//--------------------- .nv.info.contiguous_nansum_i8 --------------------------
	.section	.nv.info.contiguous_nansum_i8,"",@"SHT_CUDA_INFO"
	.sectionflags	@""
	.align	4


	//----- nvinfo : EIATTR_CUDA_API_VERSION
	.align		4
        /*0000*/ 	.byte	0x04, 0x37
        /*0002*/ 	.short	(.L_15115 - .L_15114)
.L_15114:
        /*0004*/ 	.word	0x00000082


	//----- nvinfo : EIATTR_KPARAM_INFO
	.align		4
.L_15115:
        /*0008*/ 	.byte	0x04, 0x17
        /*000a*/ 	.short	(.L_15117 - .L_15116)
.L_15116:
        /*000c*/ 	.word	0x00000000
        /*0010*/ 	.short	0x0002
        /*0012*/ 	.short	0x0010
        /*0014*/ 	.byte	0x00, 0xf0, 0x21, 0x00


	//----- nvinfo : EIATTR_KPARAM_INFO
	.align		4
.L_15117:
        /*0018*/ 	.byte	0x04, 0x17
        /*001a*/ 	.short	(.L_15119 - .L_15118)
.L_15118:
        /*001c*/ 	.word	0x00000000
        /*0020*/ 	.short	0x0001
        /*0022*/ 	.short	0x0008
        /*0024*/ 	.byte	0x00, 0xf5, 0x21, 0x00


	//----- nvinfo : EIATTR_KPARAM_INFO
	.align		4
.L_15119:
        /*0028*/ 	.byte	0x04, 0x17
        /*002a*/ 	.short	(.L_15121 - .L_15120)
.L_15120:
        /*002c*/ 	.word	0x00000000
        /*0030*/ 	.short	0x0000
        /*0032*/ 	.short	0x0000
        /*0034*/ 	.byte	0x00, 0xf5, 0x21, 0x00


	//----- nvinfo : EIATTR_SPARSE_MMA_MASK
	.align		4
.L_15121:
        /*0038*/ 	.byte	0x03, 0x50
        /*003a*/ 	.short	0x0000


	//----- nvinfo : EIATTR_MAXREG_COUNT
	.align		4
        /*003c*/ 	.byte	0x03, 0x1b
        /*003e*/ 	.short	0x00ff


	//----- nvinfo : EIATTR_NUM_BARRIERS
	.align		4
        /*0040*/ 	.byte	0x02, 0x4c
        /*0042*/ 	.byte	0x01
	.zero		1


	//----- nvinfo : EIATTR_MERCURY_ISA_VERSION
	.align		4
        /*0044*/ 	.byte	0x03, 0x5f
        /*0046*/ 	.short	0x0101


	//----- nvinfo : EIATTR_VRC_CTA_INIT_COUNT
	.align		4
        /*0048*/ 	.byte	0x02, 0x4a
	.zero		1
	.zero		1


	//----- nvinfo : EIATTR_EXIT_INSTR_OFFSETS
	.align		4
        /*004c*/ 	.byte	0x04, 0x1c
        /*004e*/ 	.short	(.L_15123 - .L_15122)


	//   ....[0]....
.L_15122:
        /*0050*/ 	.word	0x00000330


	//   ....[1]....
        /*0054*/ 	.word	0x000004d0


	//   ....[2]....
        /*0058*/ 	.word	0x00000580


	//----- nvinfo : EIATTR_CRS_STACK_SIZE
	.align		4
.L_15123:
        /*005c*/ 	.byte	0x04, 0x1e
        /*005e*/ 	.short	(.L_15125 - .L_15124)
.L_15124:
        /*0060*/ 	.word	0x00000000


	//----- nvinfo : EIATTR_CBANK_PARAM_SIZE
	.align		4
.L_15125:
        /*0064*/ 	.byte	0x03, 0x19
        /*0066*/ 	.short	0x0018


	//----- nvinfo : EIATTR_PARAM_CBANK
	.align		4
        /*0068*/ 	.byte	0x04, 0x0a
        /*006a*/ 	.short	(.L_15127 - .L_15126)
	.align		4
.L_15126:
        /*006c*/ 	.word	index@(.nv.constant0.contiguous_nansum_i8)
        /*0070*/ 	.short	0x0380
        /*0072*/ 	.short	0x0018


	//----- nvinfo : EIATTR_SW_WAR
	.align		4
.L_15127:
        /*0074*/ 	.byte	0x04, 0x36
        /*0076*/ 	.short	(.L_15129 - .L_15128)
.L_15128:
        /*0078*/ 	.word	0x00000008
.L_15129:


//--------------------- .nv.info.contiguous_nansum33_bool --------------------------
	.section	.nv.info.contiguous_nansum33_bool,"",@"SHT_CUDA_INFO"
	.sectionflags	@""
	.align	4


	//----- nvinfo : EIATTR_CUDA_API_VERSION
	.align		4
        /*0000*/ 	.byte	0x04, 0x37
        /*0002*/ 	.short	(.L_15131 - .L_15130)
.L_15130:
        /*0004*/ 	.word	0x00000082


	//----- nvinfo : EIATTR_KPARAM_INFO
	.align		4
.L_15131:
        /*0008*/ 	.byte	0x04, 0x17
        /*000a*/ 	.short	(.L_15133 - .L_15132)
.L_15132:
        /*000c*/ 	.word	0x00000000
        /*0010*/ 	.short	0x0004
        /*0012*/ 	.short	0x0020
        /*0014*/ 	.byte	0x00, 0xf0, 0x21, 0x00


	//----- nvinfo : EIATTR_KPARAM_INFO
	.align		4
.L_15133:
        /*0018*/ 	.byte	0x04, 0x17
        /*001a*/ 	.short	(.L_15135 - .L_15134)
.L_15134:
        /*001c*/ 	.word	0x00000000
        /*0020*/ 	.short	0x0003
        /*0022*/ 	.short	0x0018
        /*0024*/ 	.byte	0x00, 0xf0, 0x21, 0x00


	//----- nvinfo : EIATTR_KPARAM_INFO
	.align		4
.L_15135:
        /*0028*/ 	.byte	0x04, 0x17
        /*002a*/ 	.short	(.L_15137 - .L_15136)
.L_15136:
        /*002c*/ 	.word	0x00000000
        /*0030*/ 	.short	0x0002
        /*0032*/ 	.short	0x0010
        /*0034*/ 	.byte	0x00, 0xf0, 0x21, 0x00


	//----- nvinfo : EIATTR_KPARAM_INFO
	.align		4
.L_15137:
        /*0038*/ 	.byte	0x04, 0x17
        /*003a*/ 	.short	(.L_15139 - .L_15138)
.L_15138:
        /*003c*/ 	.word	0x00000000
        /*0040*/ 	.short	0x0001
        /*0042*/ 	.short	0x0008
        /*0044*/ 	.byte	0x00, 0xf5, 0x21, 0x00


	//----- nvinfo : EIATTR_KPARAM_INFO
	.align		4
.L_15139:
        /*0048*/ 	.byte	0x04, 0x17
        /*004a*/ 	.short	(.L_15141 - .L_15140)
.L_15140:
        /*004c*/ 	.word	0x00000000
        /*0050*/ 	.short	0x0000
        /*0052*/ 	.short	0x0000
        /*0054*/ 	.byte	0x00, 0xf5, 0x21, 0x00


	//----- nvinfo : EIATTR_SPARSE_MMA_MASK
	.align		4
.L_15141:
        /*0058*/ 	.byte	0x03, 0x50
        /*005a*/ 	.short	0x0000


	//----- nvinfo : EIATTR_MAXREG_COUNT
	.align		4
        /*005c*/ 	.byte	0x03, 0x1b
        /*005e*/ 	.short	0x00ff


	//----- nvinfo : EIATTR_NUM_BARRIERS
	.align		4
        /*0060*/ 	.byte	0x02, 0x4c
        /*0062*/ 	.byte	0x01
	.zero		1


	//----- nvinfo : EIATTR_MERCURY_ISA_VERSION
	.align		4
        /*0064*/ 	.byte	0x03, 0x5f
        /*0066*/ 	.short	0x0101


	//----- nvinfo : EIATTR_VRC_CTA_INIT_COUNT
	.align		4
        /*0068*/ 	.byte	0x02, 0x4a
	.zero		1
	.zero		1


	//----- nvinfo : EIATTR_EXIT_INSTR_OFFSETS
	.align		4
        /*006c*/ 	.byte	0x04, 0x1c
        /*006e*/ 	.short	(.L_15143 - .L_15142)


	//   ....[0]....
.L_15142:
        /*0070*/ 	.word	0x00000140


	//   ....[1]....
        /*0074*/ 	.word	0x000001e0


	//   ....[2]....
        /*0078*/ 	.word	0x00000850


	//----- nvinfo : EIATTR_CBANK_PARAM_SIZE
	.align		4
.L_15143:
        /*007c*/ 	.byte	0x03, 0x19
        /*007e*/ 	.short	0x0028


	//----- nvinfo : EIATTR_PARAM_CBANK
	.align		4
        /*0080*/ 	.byte	0x04, 0x0a
        /*0082*/ 	.short	(.L_15145 - .L_15144)
	.align		4
.L_15144:
        /*0084*/ 	.word	index@(.nv.constant0.contiguous_nansum33_bool)
        /*0088*/ 	.short	0x0380
        /*008a*/ 	.short	0x0028


	//----- nvinfo : EIATTR_SW_WAR
	.align		4
.L_15145:
        /*008c*/ 	.byte	0x04, 0x36
        /*008e*/ 	.short	(.L_15147 - .L_15146)
.L_15146:
        /*0090*/ 	.word	0x00000008
.L_15147:


//--------------------- .nv.info.contiguous_nansum3_bool --------------------------
	.section	.nv.info.contiguous_nansum3_bool,"",@"SHT_CUDA_INFO"
	.sectionflags	@""
	.align	4


	//----- nvinfo : EIATTR_CUDA_API_VERSION
	.align		4
        /*0000*/ 	.byte	0x04, 0x37
        /*0002*/ 	.short	(.L_15149 - .L_15148)
.L_15148:
        /*0004*/ 	.word	0x00000082


	//----- nvinfo : EIATTR_KPARAM_INFO
	.align		4
.L_15149:
        /*0008*/ 	.byte	0x04, 0x17
        /*000a*/ 	.short	(.L_15151 - .L_15150)
.L_15150:
        /*000c*/ 	.word	0x00000000
        /*0010*/ 	.short	0x0006
        /*0012*/ 	.short	0x0030
        /*0014*/ 	.byte	0x00, 0xf0, 0x21, 0x00


	//----- nvinfo : EIATTR_KPARAM_INFO
	.align		4
.L_15151:
        /*0018*/ 	.byte	0x04, 0x17
        /*001a*/ 	.short	(.L_15153 - .L_15152)
.L_15152:
        /*001c*/ 	.word	0x00000000
        /*0020*/ 	.short	0x0005
        /*0022*/ 	.short	0x0028
        /*0024*/ 	.byte	0x00, 0xf0, 0x21, 0x00


	//----- nvinfo : EIATTR_KPARAM_INFO
	.align		4
.L_15153:
        /*0028*/ 	.byte	0x04, 0x17
        /*002a*/ 	.short	(.L_15155 - .L_15154)
.L_15154:
        /*002c*/ 	.word	0x00000000
        /*0030*/ 	.short	0x0004
        /*0032*/ 	.short	0x0020
        /*0034*/ 	.byte	0x00, 0xf0, 0x21, 0x00


	//----- nvinfo : EIATTR_KPARAM_INFO
	.align		4
.L_15155:
        /*0038*/ 	.byte	0x04, 0x17
        /*003a*/ 	.short	(.L_15157 - .L_15156)
.L_15156:
        /*003c*/ 	.word	0x00000000
        /*0040*/ 	.short	0x0003
        /*0042*/ 	.short	0x0018
        /*0044*/ 	.byte	0x00, 0xf5, 0x21, 0x00


	//----- nvinfo : EIATTR_KPARAM_INFO
	.align		4
.L_15157:
        /*0048*/ 	.byte	0x04, 0x17
        /*004a*/ 	.short	(.L_15159 - .L_15158)
.L_15158:
        /*004c*/ 	.word	0x00000000
        /*0050*/ 	.short	0x0002
        /*0052*/ 	.short	0x0010
        /*0054*/ 	.byte	0x00, 0xf5, 0x21, 0x00


	//----- nvinfo : EIATTR_KPARAM_INFO
	.align		4
.L_15159:
        /*0058*/ 	.byte	0x04, 0x17
        /*005a*/ 	.short	(.L_15161 - .L_15160)
.L_15160:
        /*005c*/ 	.word	0x00000000
        /*0060*/ 	.short	0x0001
        /*0062*/ 	.short	0x0008
        /*0064*/ 	.byte	0x00, 0xf5, 0x21, 0x00


	//----- nvinfo : EIATTR_KPARAM_INFO
	.align		4
.L_15161:
        /*0068*/ 	.byte	0x04, 0x17
        /*006a*/ 	.short	(.L_15163 - .L_15162)
.L_15162:
        /*006c*/ 	.word	0x00000000
        /*0070*/ 	.short	0x0000
        /*0072*/ 	.short	0x0000
        /*0074*/ 	.byte	0x00, 0xf5, 0x21, 0x00


	//----- nvinfo : EIATTR_SPARSE_MMA_MASK
	.align		4
.L_15163:
        /*0078*/ 	.byte	0x03, 0x50
        /*007a*/ 	.short	0x0000


	//----- nvinfo : EIATTR_MAXREG_COUNT
	.align		4
        /*007c*/ 	.byte	0x03, 0x1b
        /*007e*/ 	.short	0x00ff


	//----- nvinfo : EIATTR_NUM_BARRIERS
	.align		4
        /*0080*/ 	.byte	0x02, 0x4c
        /*0082*/ 	.byte	0x01
	.zero		1


	//----- nvinfo : EIATTR_MERCURY_ISA_VERSION
	.align		4
        /*0084*/ 	.byte	0x03, 0x5f
        /*0086*/ 	.short	0x0101


	//----- nvinfo : EIATTR_VRC_CTA_INIT_COUNT
	.align		4
        /*0088*/ 	.byte	0x02, 0x4a
	.zero		1
	.zero		1


	//----- nvinfo : EIATTR_EXIT_INSTR_OFFSETS
	.align		4
        /*008c*/ 	.byte	0x04, 0x1c
        /*008e*/ 	.short	(.L_15165 - .L_15164)


	//   ....[0]....
.L_15164:
        /*0090*/ 	.word	0x00000140


	//   ....[1]....
        /*0094*/ 	.word	0x00003110


	//   ....[2]....
        /*0098*/ 	.word	0x00003810


	//----- nvinfo : EIATTR_CRS_STACK_SIZE
	.align		4
.L_15165:
        /*009c*/ 	.byte	0x04, 0x1e
        /*009e*/ 	.short	(.L_15167 - .L_15166)
.L_15166:
        /*00a0*/ 	.word	0x00000000


	//----- nvinfo : EIATTR_CBANK_PARAM_SIZE
	.align		4
.L_15167:
        /*00a4*/ 	.byte	0x03, 0x19
        /*00a6*/ 	.short	0x0038


	//----- nvinfo : EIATTR_PARAM_CBANK
	.align		4
        /*00a8*/ 	.byte	0x04, 0x0a
        /*00aa*/ 	.short	(.L_15169 - .L_15168)
	.align		4
.L_15168:
        /*00ac*/ 	.word	index@(.nv.constant0.contiguous_nansum3_bool)
        /*00b0*/ 	.short	0x0380
        /*00b2*/ 	.short	0x0038


	//----- nvinfo : EIATTR_SW_WAR
	.align		4
.L_15169:
        /*00b4*/ 	.byte	0x04, 0x36
        /*00b6*/ 	.short	(.L_15171 - .L_15170)
.L_15170:
        /*00b8*/ 	.word	0x00000008
.L_15171:


//--------------------- .nv.info.contiguous_nansum22_bool --------------------------
	.section	.nv.info.contiguous_nansum22_bool,"",@"SHT_CUDA_INFO"
	.sectionflags	@""
	.align	4


	//----- nvinfo : EIATTR_CUDA_API_VERSION
	.align		4
        /*0000*/ 	.byte	0x04, 0x37
        /*0002*/ 	.short	(.L_15173 - .L_15172)
.L_15172:
        /*0004*/ 	.word	0x00000082


	//----- nvinfo : EIATTR_KPARAM_INFO
	.align		4
.L_15173:
        /*0008*/ 	.byte	0x04, 0x17
        /*000a*/ 	.short	(.L_15175 - .L_15174)
.L_15174:
        /*000c*/ 	.word	0x00000000
        /*0010*/ 	.short	0x0003
        /*0012*/ 	.short	0x0018
        /*0014*/ 	.byte	0x00, 0xf0, 0x21, 0x00


	//----- nvinfo : EIATTR_KPARAM_INFO
	.align		4
.L_15175:
        /*0018*/ 	.byte	0x04, 0x17
        /*001a*/ 	.short	(.L_15177 - .L_15176)
.L_15176:
        /*001c*/ 	.word	0x00000000
        /*0020*/ 	.short	0x0002
        /*0022*/ 	.short	0x0010
        /*0024*/ 	.byte	0x00, 0xf0, 0x21, 0x00


	//----- nvinfo : EIATTR_KPARAM_INFO
	.align		4
.L_15177:
        /*0028*/ 	.byte	0x04, 0x17
        /*002a*/ 	.short	(.L_15179 - .L_15178)
.L_15178:
        /*002c*/ 	.word	0x00000000
        /*0030*/ 	.short	0x0001
        /*0032*/ 	.short	0x0008
        /*0034*/ 	.byte	0x00, 0xf5, 0x21, 0x00


	//----- nvinfo : EIATTR_KPARAM_INFO
	.align		4
.L_15179:
        /*0038*/ 	.byte	0x04, 0x17
        /*003a*/ 	.short	(.L_15181 - .L_15180)
.L_15180:
        /*003c*/ 	.word	0x00000000
        /*0040*/ 	.short	0x0000
        /*0042*/ 	.short	0x0000
        /*0044*/ 	.byte	0x00, 0xf5, 0x21, 0x00


	//----- nvinfo : EIATTR_SPARSE_MMA_MASK
	.align		4
.L_15181:
        /*0048*/ 	.byte	0x03, 0x50
        /*004a*/ 	.short	0x0000


	//----- nvinfo : EIATTR_MAXREG_COUNT
	.align		4
        /*004c*/ 	.byte	0x03, 0x1b
        /*004e*/ 	.short	0x00ff


	//----- nvinfo : EIATTR_NUM_BARRIERS
	.align		4
        /*0050*/ 	.byte	0x02, 0x4c
        /*0052*/ 	.byte	0x01
	.zero		1


	//----- nvinfo : EIATTR_MERCURY_ISA_VERSION
	.align		4
        /*0054*/ 	.byte	0x03, 0x5f
        /*0056*/ 	.short	0x0101


	//----- nvinfo : EIATTR_VRC_CTA_INIT_COUNT
	.align		4
        /*0058*/ 	.byte	0x02, 0x4a
	.zero		1
	.zero		1


	//----- nvinfo : EIATTR_EXIT_INSTR_OFFSETS
	.align		4
        /*005c*/ 	.byte	0x04, 0x1c
        /*005e*/ 	.short	(.L_15183 - .L_15182)


	//   ....[0]....
.L_15182:
        /*0060*/ 	.word	0x00000440


	//   ....[1]....
        /*0064*/ 	.word	0x00000700


	//   ....[2]....
        /*0068*/ 	.word	0x00000810


	//----- nvinfo : EIATTR_CRS_STACK_SIZE
	.align		4
.L_15183:
        /*006c*/ 	.byte	0x04, 0x1e
        /*006e*/ 	.short	(.L_15185 - .L_15184)
.L_15184:
        /*0070*/ 	.word	0x00000000


	//----- nvinfo : EIATTR_CBANK_PARAM_SIZE
	.align		4
.L_15185:
        /*0074*/ 	.byte	0x03, 0x19
        /*0076*/ 	.short	0x0020


	//----- nvinfo : EIATTR_PARAM_CBANK
	.align		4
        /*0078*/ 	.byte	0x04, 0x0a
        /*007a*/ 	.short	(.L_15187 - .L_15186)
	.align		4
.L_15186:
        /*007c*/ 	.word	index@(.nv.constant0.contiguous_nansum22_bool)
        /*0080*/ 	.short	0x0380
        /*0082*/ 	.short	0x0020


	//----- nvinfo : EIATTR_SW_WAR
	.align		4
.L_15187:
        /*0084*/ 	.byte	0x04, 0x36
        /*0086*/ 	.short	(.L_15189 - .L_15188)
.L_15188:
        /*0088*/ 	.word	0x00000008
.L_15189:


//--------------------- .nv.info.contiguous_nansum2_bool --------------------------
	.section	.nv.info.contiguous_nansum2_bool,"",@"SHT_CUDA_INFO"
	.sectionflags	@""
	.align	4


	//----- nvinfo : EIATTR_CUDA_API_VERSION
	.align		4
        /*0000*/ 	.byte	0x04, 0x37
        /*0002*/ 	.short	(.L_15191 - .L_15190)
.L_15190:
        /*0004*/ 	.word	0x00000082


	//----- nvinfo : EIATTR_KPARAM_INFO
	.align		4
.L_15191:
        /*0008*/ 	.byte	0x04, 0x17
        /*000a*/ 	.short	(.L_15193 - .L_15192)
.L_15192:
        /*000c*/ 	.word	0x00000000
        /*0010*/ 	.short	0x0006
        /*0012*/ 	.short	0x0030
        /*0014*/ 	.byte	0x00, 0xf0, 0x21, 0x00


	//----- nvinfo : EIATTR_KPARAM_INFO
	.align		4
.L_15193:
        /*0018*/ 	.byte	0x04, 0x17
        /*001a*/ 	.short	(.L_15195 - .L_15194)
.L_15194:
        /*001c*/ 	.word	0x00000000
        /*0020*/ 	.short	0x0005
        /*0022*/ 	.short	0x0028
        /*0024*/ 	.byte	0x00, 0xf0, 0x21, 0x00


	//----- nvinfo : EIATTR_KPARAM_INFO
	.align		4
.L_15195:
        /*0028*/ 	.byte	0x04, 0x17
        /*002a*/ 	.short	(.L_15197 - .L_15196)
.L_15196:
        /*002c*/ 	.word	0x00000000
        /*0030*/ 	.short	0x0004
        /*0032*/ 	.short	0x0020
        /*0034*/ 	.byte	0x00, 0xf0, 0x21, 0x00


	//----- nvinfo : EIATTR_KPARAM_INFO
	.align		4
.L_15197:
        /*0038*/ 	.byte	0x04, 0x17
        /*003a*/ 	.short	(.L_15199 - .L_15198)
.L_15198:
        /*003c*/ 	.word	0x00000000
        /*0040*/ 	.short	0x0003
        /*0042*/ 	.short	0x0018
        /*0044*/ 	.byte	0x00, 0xf5, 0x21, 0x00


	//----- nvinfo : EIATTR_KPARAM_INFO
	.align		4
.L_15199:
        /*0048*/ 	.byte	0x04, 0x17
        /*004a*/ 	.short	(.L_15201 - .L_15200)
.L_15200:
        /*004c*/ 	.word	0x00000000
        /*0050*/ 	.short	0x0002
        /*0052*/ 	.short	0x0010
        /*0054*/ 	.byte	0x00, 0xf5, 0x21, 0x00


	//----- nvinfo : EIATTR_KPARAM_INFO
	.align		4
.L_15201:
        /*0058*/ 	.byte	0x04, 0x17
        /*005a*/ 	.short	(.L_15203 - .L_15202)
.L_15202:
        /*005c*/ 	.word	0x00000000
        /*0060*/ 	.short	0x0001
        /*0062*/ 	.short	0x0008
        /*0064*/ 	.byte	0x00, 0xf5, 0x21, 0x00


	//----- nvinfo : EIATTR_KPARAM_INFO
	.align		4
.L_15203:
        /*0068*/ 	.byte	0x04, 0x17
        /*006a*/ 	.short	(.L_15205 - .L_15204)
.L_15204:
        /*006c*/ 	.word	0x00000000
        /*0070*/ 	.short	0x0000
        /*0072*/ 	.short	0x0000
        /*0074*/ 	.byte	0x00, 0xf5, 0x21, 0x00


	//----- nvinfo : EIATTR_SPARSE_MMA_MASK
	.align		4
.L_15205:
        /*0078*/ 	.byte	0x03, 0x50
        /*007a*/ 	.short	0x0000


	//----- nvinfo : EIATTR_MAXREG_COUNT
	.align		4
        /*007c*/ 	.byte	0x03, 0x1b
        /*007e*/ 	.short	0x00ff


	//----- nvinfo : EIATTR_NUM_BARRIERS
	.align		4
        /*0080*/ 	.byte	0x02, 0x4c
        /*0082*/ 	.byte	0x01
	.zero		1


	//----- nvinfo : EIATTR_MERCURY_ISA_VERSION
	.align		4
        /*0084*/ 	.byte	0x03, 0x5f
        /*0086*/ 	.short	0x0101


	//----- nvinfo : EIATTR_VRC_CTA_INIT_COUNT
	.align		4
        /*0088*/ 	.byte	0x02, 0x4a
	.zero		1
	.zero		1


	//----- nvinfo : EIATTR_EXIT_INSTR_OFFSETS
	.align		4
        /*008c*/ 	.byte	0x04, 0x1c
        /*008e*/ 	.short	(.L_15207 - .L_15206)


	//   ....[0]....
.L_15206:
        /*0090*/ 	.word	0x000067b0


	//   ....[1]....
        /*0094*/ 	.word	0x00006a70


	//   ....[2]....
        /*0098*/ 	.word	0x00006b80


	//----- nvinfo : EIATTR_CRS_STACK_SIZE
	.align		4
.L_15207:
        /*009c*/ 	.byte	0x04, 0x1e
        /*009e*/ 	.short	(.L_15209 - .L_15208)
.L_15208:
        /*00a0*/ 	.word	0x00000000


	//----- nvinfo : EIATTR_CBANK_PARAM_SIZE
	.align		4
.L_15209:
        /*00a4*/ 	.byte	0x03, 0x19
        /*00a6*/ 	.short	0x0038


	//----- nvinfo : EIATTR_PARAM_CBANK
	.align		4
        /*00a8*/ 	.byte	0x04, 0x0a
        /*00aa*/ 	.short	(.L_15211 - .L_15210)
	.align		4
.L_15210:
        /*00ac*/ 	.word	index@(.nv.constant0.contiguous_nansum2_bool)
        /*00b0*/ 	.short	0x0380
        /*00b2*/ 	.short	0x0038


	//----- nvinfo : EIATTR_SW_WAR
	.align		4
.L_15211:
        /*00b4*/ 	.byte	0x04, 0x36
        /*00b6*/ 	.short	(.L_15213 - .L_15212)
.L_15212:
        /*00b8*/ 	.word	0x00000008
.L_15213:


//--------------------- .nv.info.uncontiguous_nansum_bool --------------------------
	.section	.nv.info.uncontiguous_nansum_bool,"",@"SHT_CUDA_INFO"
	.sectionflags	@""
	.align	4


	//----- nvinfo : EIATTR_CUDA_API_VERSION
	.align		4
        /*0000*/ 	.byte	0x04, 0x37
        /*0002*/ 	.short	(.L_15215 - .L_15214)
.L_15214:
        /*0004*/ 	.word	0x00000082


	//----- nvinfo : EIATTR_KPARAM_INFO
	.align		4
.L_15215:
        /*0008*/ 	.byte	0x04, 0x17
        /*000a*/ 	.short	(.L_15217 - .L_15216)
.L_15216:
        /*000c*/ 	.word	0x00000000
        /*0010*/ 	.short	0x0005
        /*0012*/ 	.short	0x0028
        /*0014*/ 	.byte	0x00, 0xf0, 0x21, 0x00


	//----- nvinfo : EIATTR_KPARAM_INFO
	.align		4
.L_15217:
        /*0018*/ 	.byte	0x04, 0x17
        /*001a*/ 	.short	(.L_15219 - .L_15218)
.L_15218:
        /*001c*/ 	.word	0x00000000
        /*0020*/ 	.short	0x0004
        /*0022*/ 	.short	0x0020
        /*0024*/ 	.byte	0x00, 0xf0, 0x21, 0x00


	//----- nvinfo : EIATTR_KPARAM_INFO
	.align		4
.L_15219:
        /*0028*/ 	.byte	0x04, 0x17
        /*002a*/ 	.short	(.L_15221 - .L_15220)
.L_15220:
        /*002c*/ 	.word	0x00000000
        /*0030*/ 	.short	0x0003
        /*0032*/ 	.short	0x0018
        /*0034*/ 	.byte	0x00, 0xf5, 0x21, 0x00


	//----- nvinfo : EIATTR_KPARAM_INFO
	.align		4
.L_15221:
        /*0038*/ 	.byte	0x04, 0x17
        /*003a*/ 	.short	(.L_15223 - .L_15222)
.L_15222:
        /*003c*/ 	.word	0x00000000
        /*0040*/ 	.short	0x0002
        /*0042*/ 	.short	0x0010
        /*0044*/ 	.byte	0x00, 0xf5, 0x21, 0x00


	//----- nvinfo : EIATTR_KPARAM_INFO
	.align		4
.L_15223:
        /*0048*/ 	.byte	0x04, 0x17
        /*004a*/ 	.short	(.L_15225 - .L_15224)
.L_15224:
        /*004c*/ 	.word	0x00000000
        /*0050*/ 	.short	0x0001
        /*0052*/ 	.short	0x0008
        /*0054*/ 	.byte	0x00, 0xf5, 0x21, 0x00


	//----- nvinfo : EIATTR_KPARAM_INFO
	.align		4
.L_15225:
        /*0058*/ 	.byte	0x04, 0x17
        /*005a*/ 	.short	(.L_15227 - .L_15226)
.L_15226:
        /*005c*/ 	.word	0x00000000
        /*0060*/ 	.short	0x0000
        /*0062*/ 	.short	0x0000
        /*0064*/ 	.byte	0x00, 0xf5, 0x21, 0x00


	//----- nvinfo : EIATTR_SPARSE_MMA_MASK
	.align		4
.L_15227:
        /*0068*/ 	.byte	0x03, 0x50
        /*006a*/ 	.short	0x0000


	//----- nvinfo : EIATTR_MAXREG_COUNT
	.align		4
        /*006c*/ 	.byte	0x03, 0x1b
        /*006e*/ 	.short	0x00ff


	//----- nvinfo : EIATTR_NUM_BARRIERS
	.align		4
        /*0070*/ 	.byte	0x02, 0x4c
        /*0072*/ 	.byte	0x01
	.zero		1


	//----- nvinfo : EIATTR_MERCURY_ISA_VERSION
	.align		4
        /*0074*/ 	.byte	0x03, 0x5f
        /*0076*/ 	.short	0x0101


	//----- nvinfo : EIATTR_VRC_CTA_INIT_COUNT
	.align		4
        /*0078*/ 	.byte	0x02, 0x4a
	.zero		1
	.zero		1


	//----- nvinfo : EIATTR_EXIT_INSTR_OFFSETS
	.align		4
        /*007c*/ 	.byte	0x04, 0x1c
        /*007e*/ 	.short	(.L_15229 - .L_15228)


	//   ....[0]....
.L_15228:
        /*0080*/ 	.word	0x00006770


	//   ....[1]....
        /*0084*/ 	.word	0x00006a30


	//   ....[2]....
        /*0088*/ 	.word	0x00006ae0


	//----- nvinfo : EIATTR_CRS_STACK_SIZE
	.align		4
.L_15229:
        /*008c*/ 	.byte	0x04, 0x1e
        /*008e*/ 	.short	(.L_15231 - .L_15230)
.L_15230:
        /*0090*/ 	.word	0x00000000


	//----- nvinfo : EIATTR_CBANK_PARAM_SIZE
	.align		4
.L_15231:
        /*0094*/ 	.byte	0x03, 0x19
        /*0096*/ 	.short	0x0030


	//----- nvinfo : EIATTR_PARAM_CBANK
	.align		4
        /*0098*/ 	.byte	0x04, 0x0a
        /*009a*/ 	.short	(.L_15233 - .L_15232)
	.align		4
.L_15232:
        /*009c*/ 	.word	index@(.nv.constant0.uncontiguous_nansum_bool)
        /*00a0*/ 	.short	0x0380
        /*00a2*/ 	.short	0x0030


	//----- nvinfo : EIATTR_SW_WAR
	.align		4
.L_15233:
        /*00a4*/ 	.byte	0x04, 0x36
        /*00a6*/ 	.short	(.L_15235 - .L_15234)
.L_15234:
        /*00a8*/ 	.word	0x00000008
.L_15235:


//--------------------- .nv.info.contiguous_nansum_bool --------------------------
	.section	.nv.info.contiguous_nansum_bool,"",@"SHT_CUDA_INFO"
	.sectionflags	@""
	.align	4


	//----- nvinfo : EIATTR_CUDA_API_VERSION
	.align		4
        /*0000*/ 	.byte	0x04, 0x37
        /*0002*/ 	.short	(.L_15237 - .L_15236)
.L_15236:
        /*0004*/ 	.word	0x00000082


	//----- nvinfo : EIATTR_KPARAM_INFO
	.align		4
.L_15237:
        /*0008*/ 	.byte	0x04, 0x17
        /*000a*/ 	.short	(.L_15239 - .L_15238)
.L_15238:
        /*000c*/ 	.word	0x00000000
        /*0010*/ 	.short	0x0002
        /*0012*/ 	.short	0x0010
        /*0014*/ 	.byte	0x00, 0xf0, 0x21, 0x00


	//----- nvinfo : EIATTR_KPARAM_INFO
	.align		4
.L_15239:
        /*0018*/ 	.byte	0x04, 0x17
        /*001a*/ 	.short	(.L_15241 - .L_15240)
.L_15240:
        /*001c*/ 	.word	0x00000000
        /*0020*/ 	.short	0x0001
        /*0022*/ 	.short	0x0008
        /*0024*/ 	.byte	0x00, 0xf5, 0x21, 0x00


	//----- nvinfo : EIATTR_KPARAM_INFO
	.align		4
.L_15241:
        /*0028*/ 	.byte	0x04, 0x17
        /*002a*/ 	.short	(.L_15243 - .L_15242)
.L_15242:
        /*002c*/ 	.word	0x00000000
        /*0030*/ 	.short	0x0000
        /*0032*/ 	.short	0x0000
        /*0034*/ 	.byte	0x00, 0xf5, 0x21, 0x00


	//----- nvinfo : EIATTR_SPARSE_MMA_MASK
	.align		4
.L_15243:
        /*0038*/ 	.byte	0x03, 0x50
        /*003a*/ 	.short	0x0000


	//----- nvinfo : EIATTR_MAXREG_COUNT
	.align		4
        /*003c*/ 	.byte	0x03, 0x1b
        /*003e*/ 	.short	0x00ff


	//----- nvinfo : EIATTR_NUM_BARRIERS
	.align		4
        /*0040*/ 	.byte	0x02, 0x4c
        /*0042*/ 	.byte	0x01
	.zero		1


	//----- nvinfo : EIATTR_MERCURY_ISA_VERSION
	.align		4
        /*0044*/ 	.byte	0x03, 0x5f
        /*0046*/ 	.short	0x0101


	//----- nvinfo : EIATTR_VRC_CTA_INIT_COUNT
	.align		4
        /*0048*/ 	.byte	0x02, 0x4a
	.zero		1
	.zero		1


	//----- nvinfo : EIATTR_EXIT_INSTR_OFFSETS
	.align		4
        /*004c*/ 	.byte	0x04, 0x1c
        /*004e*/ 	.short	(.L_15245 - .L_15244)


	//   ....[0]....
.L_15244:
        /*0050*/ 	.word	0x00000390


	//   ....[1]....
        /*0054*/ 	.word	0x00000650


	//   ....[2]....
        /*0058*/ 	.word	0x00000700


	//----- nvinfo : EIATTR_CRS_STACK_SIZE
	.align		4
.L_15245:
        /*005c*/ 	.byte	0x04, 0x1e
        /*005e*/ 	.short	(.L_15247 - .L_15246)
.L_15246:
        /*0060*/ 	.word	0x00000000


	//----- nvinfo : EIATTR_CBANK_PARAM_SIZE
	.align		4
.L_15247:
        /*0064*/ 	.byte	0x03, 0x19
        /*0066*/ 	.short	0x0018


	//----- nvinfo : EIATTR_PARAM_CBANK
	.align		4
        /*0068*/ 	.byte	0x04, 0x0a
        /*006a*/ 	.short	(.L_15249 - .L_15248)
	.align		4
.L_15248:
        /*006c*/ 	.word	index@(.nv.constant0.contiguous_nansum_bool)
        /*0070*/ 	.short	0x0380
        /*0072*/ 	.short	0x0018


	//----- nvinfo : EIATTR_SW_WAR
	.align		4
.L_15249:
        /*0074*/ 	.byte	0x04, 0x36
        /*0076*/ 	.short	(.L_15251 - .L_15250)
.L_15250:
        /*0078*/ 	.word	0x00000008
.L_15251:


//--------------------- .nv.info.contiguous_sum33_bf16 --------------------------
	.section	.nv.info.contiguous_sum33_bf16,"",@"SHT_CUDA_INFO"
	.sectionflags	@""
	.align	4


	//----- nvinfo : EIATTR_CUDA_API_VERSION
	.align		4
        /*0000*/ 	.byte	0x04, 0x37
        /*0002*/ 	.short	(.L_15253 - .L_15252)
.L_15252:
        /*0004*/ 	.word	0x00000082


	//----- nvinfo : EIATTR_KPARAM_INFO
	.align		4
.L_15253:
        /*0008*/ 	.byte	0x04, 0x17
        /*000a*/ 	.short	(.L_15255 - .L_15254)
.L_15254:
        /*000c*/ 	.word	0x00000000
        /*0010*/ 	.short	0x0004
        /*0012*/ 	.short	0x0020
        /*0014*/ 	.byte	0x00, 0xf0, 0x21, 0x00


	//----- nvinfo : EIATTR_KPARAM_INFO
	.align		4
.L_15255:
        /*0018*/ 	.byte	0x04, 0x17
        /*001a*/ 	.short	(.L_15257 - .L_15256)
.L_15256:
        /*001c*/ 	.word	0x00000000
        /*0020*/ 	.short	0x0003
        /*0022*/ 	.short	0x0018
        /*0024*/ 	.byte	0x00, 0xf0, 0x21, 0x00


	//----- nvinfo : EIATTR_KPARAM_INFO
	.align		4
.L_15257:
        /*0028*/ 	.byte	0x04, 0x17
        /*002a*/ 	.short	(.L_15259 - .L_15258)
.L_15258:
        /*002c*/ 	.word	0x00000000
        /*0030*/ 	.short	0x0002
        /*0032*/ 	.short	0x0010
        /*0034*/ 	.byte	0x00, 0xf0, 0x21, 0x00


	//----- nvinfo : EIATTR_KPARAM_INFO
	.align		4
.L_15259:
        /*0038*/ 	.byte	0x04, 0x17
        /*003a*/ 	.short	(.L_15261 - .L_15260)
.L_15260:
        /*003c*/ 	.word	0x00000000
        /*0040*/ 	.short	0x0001
        /*0042*/ 	.short	0x0008
        /*0044*/ 	.byte	0x00, 0xf5, 0x21, 0x00


	//----- nvinfo : EIATTR_KPARAM_INFO
	.align		4
.L_15261:
        /*0048*/ 	.byte	0x04, 0x17
        /*004a*/ 	.short	(.L_15263 - .L_15262)
.L_15262:
        /*004c*/ 	.word	0x00000000
        /*0050*/ 	.short	0x0000
        /*0052*/ 	.short	0x0000
        /*0054*/ 	.byte	0x00, 0xf5, 0x21, 0x00


	//----- nvinfo : EIATTR_SPARSE_MMA_MASK
	.align		4
.L_15263:
        /*0058*/ 	.byte	0x03, 0x50
        /*005a*/ 	.short	0x0000


	//----- nvinfo : EIATTR_MAXREG_COUNT
	.align		4
        /*005c*/ 	.byte	0x03, 0x1b
        /*005e*/ 	.short	0x00ff


	//----- nvinfo : EIATTR_NUM_BARRIERS
	.align		4
        /*0060*/ 	.byte	0x02, 0x4c
        /*0062*/ 	.byte	0x01
	.zero		1


	//----- nvinfo : EIATTR_MERCURY_ISA_VERSION
	.align		4
        /*0064*/ 	.byte	0x03, 0x5f
        /*0066*/ 	.short	0x0101


	//----- nvinfo : EIATTR_VRC_CTA_INIT_COUNT
	.align		4
        /*0068*/ 	.byte	0x02, 0x4a
	.zero		1
	.zero		1


	//----- nvinfo : EIATTR_EXIT_INSTR_OFFSETS
	.align		4
        /*006c*/ 	.byte	0x04, 0x1c
        /*006e*/ 	.short	(.L_15265 - .L_15264)


	//   ....[0]....
.L_15264:
        /*0070*/ 	.word	0x00000160


	//   ....[1]....
        /*0074*/ 	.word	0x000001f0


	//   ....[2]....
        /*0078*/ 	.word	0x00000b20


	//----- nvinfo : EIATTR_CBANK_PARAM_SIZE
	.align		4
.L_15265:
        /*007c*/ 	.byte	0x03, 0x19
        /*007e*/ 	.short	0x0028


	//----- nvinfo : EIATTR_PARAM_CBANK
	.align		4
        /*0080*/ 	.byte	0x04, 0x0a
        /*0082*/ 	.short	(.L_15267 - .L_15266)
	.align		4
.L_15266:
        /*0084*/ 	.word	index@(.nv.constant0.contiguous_sum33_bf16)
        /*0088*/ 	.short	0x0380
        /*008a*/ 	.short	0x0028


	//----- nvinfo : EIATTR_SW_WAR
	.align		4
.L_15267:
        /*008c*/ 	.byte	0x04, 0x36
        /*008e*/ 	.short	(.L_15269 - .L_15268)
.L_15268:
        /*0090*/ 	.word	0x00000008
.L_15269:


//--------------------- .nv.info.contiguous_sum3_bf16 --------------------------
	.section	.nv.info.contiguous_sum3_bf16,"",@"SHT_CUDA_INFO"
	.sectionflags	@""
	.align	4


	//----- nvinfo : EIATTR_CUDA_API_VERSION
	.align		4
        /*0000*/ 	.byte	0x04, 0x37
        /*0002*/ 	.short	(.L_15271 - .L_15270)
.L_15270:
        /*0004*/ 	.word	0x00000082


	//----- nvinfo : EIATTR_KPARAM_INFO
	.align		4
.L_15271:
        /*0008*/ 	.byte	0x04, 0x17
        /*000a*/ 	.short	(.L_15273 - .L_15272)
.L_15272:
        /*000c*/ 	.word	0x00000000
        /*0010*/ 	.short	0x0006
        /*0012*/ 	.short	0x0030
        /*0014*/ 	.byte	0x00, 0xf0, 0x21, 0x00


	//----- nvinfo : EIATTR_KPARAM_INFO
	.align		4
.L_15273:
        /*0018*/ 	.byte	0x04, 0x17
        /*001a*/ 	.short	(.L_15275 - .L_15274)
.L_15274:
        /*001c*/ 	.word	0x00000000
        /*0020*/ 	.short	0x0005
        /*0022*/ 	.short	0x0028
        /*0024*/ 	.byte	0x00, 0xf0, 0x21, 0x00


	//----- nvinfo : EIATTR_KPARAM_INFO
	.align		4
.L_15275:
        /*0028*/ 	.byte	0x04, 0x17
        /*002a*/ 	.short	(.L_15277 - .L_15276)
.L_15276:
        /*002c*/ 	.word	0x00000000
        /*0030*/ 	.short	0x0004
        /*0032*/ 	.short	0x0020
        /*0034*/ 	.byte	0x00, 0xf0, 0x21, 0x00


	//----- nvinfo : EIATTR_KPARAM_INFO
	.align		4
.L_15277:
        /*0038*/ 	.byte	0x04, 0x17
        /*003a*/ 	.short	(.L_15279 - .L_15278)
.L_15278:
        /*003c*/ 	.word	0x00000000
        /*0040*/ 	.short	0x0003
        /*0042*/ 	.short	0x0018
        /*0044*/ 	.byte	0x00, 0xf5, 0x21, 0x00


	//----- nvinfo : EIATTR_KPARAM_INFO
	.align		4
.L_15279:
        /*0048*/ 	.byte	0x04, 0x17
        /*004a*/ 	.short	(.L_15281 - .L_15280)
.L_15280:
        /*004c*/ 	.word	0x00000000
        /*0050*/ 	.short	0x0002
        /*0052*/ 	.short	0x0010
        /*0054*/ 	.byte	0x00, 0xf5, 0x21, 0x00


	//----- nvinfo : EIATTR_KPARAM_INFO
	.align		4
.L_15281:
        /*0058*/ 	.byte	0x04, 0x17
        /*005a*/ 	.short	(.L_15283 - .L_15282)
.L_15282:
        /*005c*/ 	.word	0x00000000
        /*0060*/ 	.short	0x0001
        /*0062*/ 	.short	0x0008
        /*0064*/ 	.byte	0x00, 0xf5, 0x21, 0x00


	//----- nvinfo : EIATTR_KPARAM_INFO
	.align		4
.L_15283:
        /*0068*/ 	.byte	0x04, 0x17
        /*006a*/ 	.short	(.L_15285 - .L_15284)
.L_15284:
        /*006c*/ 	.word	0x00000000
        /*0070*/ 	.short	0x0000
        /*0072*/ 	.short	0x0000
        /*0074*/ 	.byte	0x00, 0xf5, 0x21, 0x00


	//----- nvinfo : EIATTR_SPARSE_MMA_MASK
	.align		4
.L_15285:
        /*0078*/ 	.byte	0x03, 0x50
        /*007a*/ 	.short	0x0000


	//----- nvinfo : EIATTR_MAXREG_COUNT
	.align		4
        /*007c*/ 	.byte	0x03, 0x1b
        /*007e*/ 	.short	0x00ff


	//----- nvinfo : EIATTR_NUM_BARRIERS
	.align		4
        /*0080*/ 	.byte	0x02, 0x4c
        /*0082*/ 	.byte	0x01
	.zero		1


	//----- nvinfo : EIATTR_MERCURY_ISA_VERSION
	.align		4
        /*0084*/ 	.byte	0x03, 0x5f
        /*0086*/ 	.short	0x0101


	//----- nvinfo : EIATTR_VRC_CTA_INIT_COUNT
	.align		4
        /*0088*/ 	.byte	0x02, 0x4a
	.zero		1
	.zero		1


	//----- nvinfo : EIATTR_EXIT_INSTR_OFFSETS
	.align		4
        /*008c*/ 	.byte	0x04, 0x1c
        /*008e*/ 	.short	(.L_15287 - .L_15286)


	//   ....[0]....
.L_15286:
        /*0090*/ 	.word	0x00000160


	//   ....[1]....
        /*0094*/ 	.word	0x00003120


	//   ....[2]....
        /*0098*/ 	.word	0x00003ac0


	//----- nvinfo : EIATTR_CRS_STACK_SIZE
	.align		4
.L_15287:
        /*009c*/ 	.byte	0x04, 0x1e
        /*009e*/ 	.short	(.L_15289 - .L_15288)
.L_15288:
        /*00a0*/ 	.word	0x00000000


	//----- nvinfo : EIATTR_CBANK_PARAM_SIZE
	.align		4
.L_15289:
        /*00a4*/ 	.byte	0x03, 0x19
        /*00a6*/ 	.short	0x0038


	//----- nvinfo : EIATTR_PARAM_CBANK
	.align		4
        /*00a8*/ 	.byte	0x04, 0x0a
        /*00aa*/ 	.short	(.L_15291 - .L_15290)
	.align		4
.L_15290:
        /*00ac*/ 	.word	index@(.nv.constant0.contiguous_sum3_bf16)
        /*00b0*/ 	.short	0x0380
        /*00b2*/ 	.short	0x0038


	//----- nvinfo : EIATTR_SW_WAR
	.align		4
.L_15291:
        /*00b4*/ 	.byte	0x04, 0x36
        /*00b6*/ 	.short	(.L_15293 - .L_15292)
.L_15292:
        /*00b8*/ 	.word	0x00000008
.L_15293:


//--------------------- .nv.info.contiguous_sum22_bf16 --------------------------
	.section	.nv.info.contiguous_sum22_bf16,"",@"SHT_CUDA_INFO"
	.sectionflags	@""
	.align	4


	//----- nvinfo : EIATTR_CUDA_API_VERSION
	.align		4
        /*0000*/ 	.byte	0x04, 0x37
        /*0002*/ 	.short	(.L_15295 - .L_15294)
.L_15294:
        /*0004*/ 	.word	0x00000082


	//----- nvinfo : EIATTR_KPARAM_INFO
	.align		4
.L_15295:
        /*0008*/ 	.byte	0x04, 0x17
        /*000a*/ 	.short	(.L_15297 - .L_15296)
.L_15296:
        /*000c*/ 	.word	0x00000000
        /*0010*/ 	.short	0x0003
        /*0012*/ 	.short	0x0018
        /*0014*/ 	.byte	0x00, 0xf0, 0x21, 0x00


	//----- nvinfo : EIATTR_KPARAM_INFO
	.align		4
.L_15297:
        /*0018*/ 	.byte	0x04, 0x17
        /*001a*/ 	.short	(.L_15299 - .L_15298)
.L_15298:
        /*001c*/ 	.word	0x00000000
        /*0020*/ 	.short	0x0002
        /*0022*/ 	.short	0x0010
        /*0024*/ 	.byte	0x00, 0xf0, 0x21, 0x00


	//----- nvinfo : EIATTR_KPARAM_INFO
	.align		4
.L_15299:
        /*0028*/ 	.byte	0x04, 0x17
        /*002a*/ 	.short	(.L_15301 - .L_15300)
.L_15300:
        /*002c*/ 	.word	0x00000000
        /*0030*/ 	.short	0x0001
        /*0032*/ 	.short	0x0008
        /*0034*/ 	.byte	0x00, 0xf5, 0x21, 0x00


	//----- nvinfo : EIATTR_KPARAM_INFO
	.align		4
.L_15301:
        /*0038*/ 	.byte	0x04, 0x17
        /*003a*/ 	.short	(.L_15303 - .L_15302)
.L_15302:
        /*003c*/ 	.word	0x00000000
        /*0040*/ 	.short	0x0000
        /*0042*/ 	.short	0x0000
        /*0044*/ 	.byte	0x00, 0xf5, 0x21, 0x00


	//----- nvinfo : EIATTR_SPARSE_MMA_MASK
	.align		4
.L_15303:
        /*0048*/ 	.byte	0x03, 0x50
        /*004a*/ 	.short	0x0000


	//----- nvinfo : EIATTR_MAXREG_COUNT
	.align		4
        /*004c*/ 	.byte	0x03, 0x1b
        /*004e*/ 	.short	0x00ff


	//----- nvinfo : EIATTR_NUM_BARRIERS
	.align		4
        /*0050*/ 	.byte	0x02, 0x4c
        /*0052*/ 	.byte	0x01
	.zero		1


	//----- nvinfo : EIATTR_MERCURY_ISA_VERSION
	.align		4
        /*0054*/ 	.byte	0x03, 0x5f
        /*0056*/ 	.short	0x0101


	//----- nvinfo : EIATTR_VRC_CTA_INIT_COUNT
	.align		4
        /*0058*/ 	.byte	0x02, 0x4a
	.zero		1
	.zero		1


	//----- nvinfo : EIATTR_EXIT_INSTR_OFFSETS
	.align		4
        /*005c*/ 	.byte	0x04, 0x1c
        /*005e*/ 	.short	(.L_15305 - .L_15304)


	//   ....[0]....
.L_15304:
        /*0060*/ 	.word	0x00000410


	//   ....[1]....
        /*0064*/ 	.word	0x00000560


	//   ....[2]....
        /*0068*/ 	.word	0x00000670


	//----- nvinfo : EIATTR_CRS_STACK_SIZE
	.align		4
.L_15305:
        /*006c*/ 	.byte	0x04, 0x1e
        /*006e*/ 	.short	(.L_15307 - .L_15306)
.L_15306:
        /*0070*/ 	.word	0x00000000


	//----- nvinfo : EIATTR_CBANK_PARAM_SIZE
	.align		4
.L_15307:
        /*0074*/ 	.byte	0x03, 0x19
        /*0076*/ 	.short	0x0020


	//----- nvinfo : EIATTR_PARAM_CBANK
	.align		4
        /*0078*/ 	.byte	0x04, 0x0a
        /*007a*/ 	.short	(.L_15309 - .L_15308)
	.align		4
.L_15308:
        /*007c*/ 	.word	index@(.nv.constant0.contiguous_sum22_bf16)
        /*0080*/ 	.short	0x0380
        /*0082*/ 	.short	0x0020


	//----- nvinfo : EIATTR_SW_WAR
	.align		4
.L_15309:
        /*0084*/ 	.byte	0x04, 0x36
        /*0086*/ 	.short	(.L_15311 - .L_15310)
.L_15310:
        /*0088*/ 	.word	0x00000008
.L_15311:


//--------------------- .nv.info.contiguous_sum2_bf16 --------------------------
	.section	.nv.info.contiguous_sum2_bf16,"",@"SHT_CUDA_INFO"
	.sectionflags	@""
	.align	4


	//----- nvinfo : EIATTR_CUDA_API_VERSION
	.align		4
        /*0000*/ 	.byte	0x04, 0x37
        /*0002*/ 	.short	(.L_15313 - .L_15312)
.L_15312:
        /*0004*/ 	.word	0x00000082


	//----- nvinfo : EIATTR_KPARAM_INFO
	.align		4
.L_15313:
        /*0008*/ 	.byte	0x04, 0x17
        /*000a*/ 	.short	(.L_15315 - .L_15314)
.L_15314:
        /*000c*/ 	.word	0x00000000
        /*0010*/ 	.short	0x0006
        /*0012*/ 	.short	0x0030
        /*0014*/ 	.byte	0x00, 0xf0, 0x21, 0x00


	//----- nvinfo : EIATTR_KPARAM_INFO
	.align		4
.L_15315:
        /*0018*/ 	.byte	0x04, 0x17
        /*001a*/ 	.short	(.L_15317 - .L_15316)
.L_15316:
        /*001c*/ 	.word	0x00000000
        /*0020*/ 	.short	0x0005
        /*0022*/ 	.short	0x0028
        /*0024*/ 	.byte	0x00, 0xf0, 0x21, 0x00


	//----- nvinfo : EIATTR_KPARAM_INFO
	.align		4
.L_15317:
        /*0028*/ 	.byte	0x04, 0x17
        /*002a*/ 	.short	(.L_15319 - .L_15318)
.L_15318:
        /*002c*/ 	.word	0x00000000
        /*0030*/ 	.short	0x0004
        /*0032*/ 	.short	0x0020
        /*0034*/ 	.byte	0x00, 0xf0, 0x21, 0x00


	//----- nvinfo : EIATTR_KPARAM_INFO
	.align		4
.L_15319:
        /*0038*/ 	.byte	0x04, 0x17
        /*003a*/ 	.short	(.L_15321 - .L_15320)
.L_15320:
        /*003c*/ 	.word	0x00000000
        /*0040*/ 	.short	0x0003
        /*0042*/ 	.short	0x0018
        /*0044*/ 	.byte	0x00, 0xf5, 0x21, 0x00


	//----- nvinfo : EIATTR_KPARAM_INFO
	.align		4
.L_15321:
        /*0048*/ 	.byte	0x04, 0x17
        /*004a*/ 	.short	(.L_15323 - .L_15322)
.L_15322:
        /*004c*/ 	.word	0x00000000
        /*0050*/ 	.short	0x0002
        /*0052*/ 	.short	0x0010
        /*0054*/ 	.byte	0x00, 0xf5, 0x21, 0x00


	//----- nvinfo : EIATTR_KPARAM_INFO
	.align		4
.L_15323:
        /*0058*/ 	.byte	0x04, 0x17
        /*005a*/ 	.short	(.L_15325 - .L_15324)
.L_15324:
        /*005c*/ 	.word	0x00000000
        /*0060*/ 	.short	0x0001
        /*0062*/ 	.short	0x0008
        /*0064*/ 	.byte	0x00, 0xf5, 0x21, 0x00


	//----- nvinfo : EIATTR_KPARAM_INFO
	.align		4
.L_15325:
        /*0068*/ 	.byte	0x04, 0x17
        /*006a*/ 	.short	(.L_15327 - .L_15326)
.L_15326:
        /*006c*/ 	.word	0x00000000
        /*0070*/ 	.short	0x0000
        /*0072*/ 	.short	0x0000
        /*0074*/ 	.byte	0x00, 0xf5, 0x21, 0x00


	//----- nvinfo : EIATTR_SPARSE_MMA_MASK
	.align		4
.L_15327:
        /*0078*/ 	.byte	0x03, 0x50
        /*007a*/ 	.short	0x0000


	//----- nvinfo : EIATTR_MAXREG_COUNT
	.align		4
        /*007c*/ 	.byte	0x03, 0x1b
        /*007e*/ 	.short	0x00ff


	//----- nvinfo : EIATTR_NUM_BARRIERS
	.align		4
        /*0080*/ 	.byte	0x02, 0x4c
        /*0082*/ 	.byte	0x01
	.zero		1


	//----- nvinfo : EIATTR_MERCURY_ISA_VERSION
	.align		4
        /*0084*/ 	.byte	0x03, 0x5f
        /*0086*/ 	.short	0x0101


	//----- nvinfo : EIATTR_VRC_CTA_INIT_COUNT
	.align		4
        /*0088*/ 	.byte	0x02, 0x4a
	.zero		1
	.zero		1


	//----- nvinfo : EIATTR_EXIT_INSTR_OFFSETS
	.align		4
        /*008c*/ 	.byte	0x04, 0x1c
        /*008e*/ 	.short	(.L_15329 - .L_15328)


	//   ....[0]....
.L_15328:
        /*0090*/ 	.word	0x00006800


	//   ....[1]....
        /*0094*/ 	.word	0x00006950


	//   ....[2]....
        /*0098*/ 	.word	0x00006a60


	//----- nvinfo : EIATTR_CRS_STACK_SIZE
	.align		4
.L_15329:
        /*009c*/ 	.byte	0x04, 0x1e
        /*009e*/ 	.short	(.L_15331 - .L_15330)
.L_15330:
        /*00a0*/ 	.word	0x00000000


	//----- nvinfo : EIATTR_CBANK_PARAM_SIZE
	.align		4
.L_15331:
        /*00a4*/ 	.byte	0x03, 0x19
        /*00a6*/ 	.short	0x0038


	//----- nvinfo : EIATTR_PARAM_CBANK
	.align		4
        /*00a8*/ 	.byte	0x04, 0x0a
        /*00aa*/ 	.short	(.L_15333 - .L_15332)
	.align		4
.L_15332:
        /*00ac*/ 	.word	index@(.nv.constant0.contiguous_sum2_bf16)
        /*00b0*/ 	.short	0x0380
        /*00b2*/ 	.short	0x0038


	//----- nvinfo : EIATTR_SW_WAR
	.align		4
.L_15333:
        /*00b4*/ 	.byte	0x04, 0x36
        /*00b6*/ 	.short	(.L_15335 - .L_15334)
.L_15334:
        /*00b8*/ 	.word	0x00000008
.L_15335:


//--------------------- .nv.info.uncontiguous_sum_bf16 --------------------------
	.section	.nv.info.uncontiguous_sum_bf16,"",@"SHT_CUDA_INFO"
	.sectionflags	@""
	.align	4


	//----- nvinfo : EIATTR_CUDA_API_VERSION
	.align		4
        /*0000*/ 	.byte	0x04, 0x37
        /*0002*/ 	.short	(.L_15337 - .L_15336)
.L_15336:
        /*0004*/ 	.word	0x00000082


	//----- nvinfo : EIATTR_KPARAM_INFO
	.align		4
.L_15337:
        /*0008*/ 	.byte	0x04, 0x17
        /*000a*/ 	.short	(.L_15339 - .L_15338)
.L_15338:
        /*000c*/ 	.word	0x00000000
        /*0010*/ 	.short	0x0005
        /*0012*/ 	.short	0x0028
        /*0014*/ 	.byte	0x00, 0xf0, 0x21, 0x00


	//----- nvinfo : EIATTR_KPARAM_INFO
	.align		4
.L_15339:
        /*0018*/ 	.byte	0x04, 0x17
        /*001a*/ 	.short	(.L_15341 - .L_15340)
.L_15340:
        /*001c*/ 	.word	0x00000000
        /*0020*/ 	.short	0x0004
        /*0022*/ 	.short	0x0020
        /*0024*/ 	.byte	0x00, 0xf0, 0x21, 0x00


	//----- nvinfo : EIATTR_KPARAM_INFO
	.align		4
.L_15341:
        /*0028*/ 	.byte	0x04, 0x17
        /*002a*/ 	.short	(.L_15343 - .L_15342)
.L_15342:
        /*002c*/ 	.word	0x00000000
        /*0030*/ 	.short	0x0003
        /*0032*/ 	.short	0x0018
        /*0034*/ 	.byte	0x00, 0xf5, 0x21, 0x00


	//----- nvinfo : EIATTR_KPARAM_INFO
	.align		4
.L_15343:
        /*0038*/ 	.byte	0x04, 0x17
        /*003a*/ 	.short	(.L_15345 - .L_15344)
.L_15344:
        /*003c*/ 	.word	0x00000000
        /*0040*/ 	.short	0x0002
        /*0042*/ 	.short	0x0010
        /*0044*/ 	.byte	0x00, 0xf5, 0x21, 0x00


	//----- nvinfo : EIATTR_KPARAM_INFO
	.align		4
.L_15345:
        /*0048*/ 	.byte	0x04, 0x17
        /*004a*/ 	.short	(.L_15347 - .L_15346)
.L_15346:
        /*004c*/ 	.word	0x00000000
        /*0050*/ 	.short	0x0001
        /*0052*/ 	.short	0x0008
        /*0054*/ 	.byte	0x00, 0xf5, 0x21, 0x00


	//----- nvinfo : EIATTR_KPARAM_INFO
	.align		4
.L_15347:
        /*0058*/ 	.byte	0x04, 0x17
        /*005a*/ 	.short	(.L_15349 - .L_15348)
.L_15348:
        /*005c*/ 	.word	0x00000000
        /*0060*/ 	.short	0x0000
        /*0062*/ 	.short	0x0000
        /*0064*/ 	.byte	0x00, 0xf5, 0x21, 0x00


	//----- nvinfo : EIATTR_SPARSE_MMA_MASK
	.align		4
.L_15349:
        /*0068*/ 	.byte	0x03, 0x50
        /*006a*/ 	.short	0x0000


	//----- nvinfo : EIATTR_MAXREG_COUNT
	.align		4
        /*006c*/ 	.byte	0x03, 0x1b
        /*006e*/ 	.short	0x00ff


	//----- nvinfo : EIATTR_NUM_BARRIERS
	.align		4
        /*0070*/ 	.byte	0x02, 0x4c
        /*0072*/ 	.byte	0x01
	.zero		1


	//----- nvinfo : EIATTR_MERCURY_ISA_VERSION
	.align		4
        /*0074*/ 	.byte	0x03, 0x5f
        /*0076*/ 	.short	0x0101


	//----- nvinfo : EIATTR_INT_WARP_WIDE_INSTR_OFFSETS
	.align		4
        /*0078*/ 	.byte	0x04, 0x31
        /*007a*/ 	.short	(.L_15351 - .L_15350)


	//   ....[0]....
.L_15350:
        /*007c*/ 	.word	0x00006650


	//----- nvinfo : EIATTR_VRC_CTA_INIT_COUNT
	.align		4
.L_15351:
        /*0080*/ 	.byte	0x02, 0x4a
	.zero		1
	.zero		1


	//----- nvinfo : EIATTR_EXIT_INSTR_OFFSETS
	.align		4
        /*0084*/ 	.byte	0x04, 0x1c
        /*0086*/ 	.short	(.L_15353 - .L_15352)


	//   ....[0]....
.L_15352:
        /*0088*/ 	.word	0x000066f0


	//   ....[1]....
        /*008c*/ 	.word	0x00006840


	//   ....[2]....
        /*0090*/ 	.word	0x000068c0


	//----- nvinfo : EIATTR_CRS_STACK_SIZE
	.align		4
.L_15353:
        /*0094*/ 	.byte	0x04, 0x1e
        /*0096*/ 	.short	(.L_15355 - .L_15354)
.L_15354:
        /*0098*/ 	.word	0x00000000


	//----- nvinfo : EIATTR_CBANK_PARAM_SIZE
	.align		4
.L_15355:
        /*009c*/ 	.byte	0x03, 0x19
        /*009e*/ 	.short	0x0030


	//----- nvinfo : EIATTR_PARAM_CBANK
	.align		4
        /*00a0*/ 	.byte	0x04, 0x0a
        /*00a2*/ 	.short	(.L_15357 - .L_15356)
	.align		4
.L_15356:
        /*00a4*/ 	.word	index@(.nv.constant0.uncontiguous_sum_bf16)
        /*00a8*/ 	.short	0x0380
        /*00aa*/ 	.short	0x0030


	//----- nvinfo : EIATTR_SW_WAR
	.align		4
.L_15357:
        /*00ac*/ 	.byte	0x04, 0x36
        /*00ae*/ 	.short	(.L_15359 - .L_15358)
.L_15358:
        /*00b0*/ 	.word	0x00000008
.L_15359:


//--------------------- .nv.info.contiguous_sum_bf16 --------------------------
	.section	.nv.info.contiguous_sum_bf16,"",@"SHT_CUDA_INFO"
	.sectionflags	@""
	.align	4


	//----- nvinfo : EIATTR_CUDA_API_VERSION
	.align		4
        /*0000*/ 	.byte	0x04, 0x37
        /*0002*/ 	.short	(.L_15361 - .L_15360)
.L_15360:
        /*0004*/ 	.word	0x00000082


	//----- nvinfo : EIATTR_KPARAM_INFO
	.align		4
.L_15361:
        /*0008*/ 	.byte	0x04, 0x17
        /*000a*/ 	.short	(.L_15363 - .L_15362)
.L_15362:
        /*000c*/ 	.word	0x00000000
        /*0010*/ 	.short	0x0002
        /*0012*/ 	.short	0x0010
        /*0014*/ 	.byte	0x00, 0xf0, 0x21, 0x00


	//----- nvinfo : EIATTR_KPARAM_INFO
	.align		4
.L_15363:
        /*0018*/ 	.byte	0x04, 0x17
        /*001a*/ 	.short	(.L_15365 - .L_15364)
.L_15364:
        /*001c*/ 	.word	0x00000000
        /*0020*/ 	.short	0x0001
        /*0022*/ 	.short	0x0008
        /*0024*/ 	.byte	0x00, 0xf5, 0x21, 0x00


	//----- nvinfo : EIATTR_KPARAM_INFO
	.align		4
.L_15365:
        /*0028*/ 	.byte	0x04, 0x17
        /*002a*/ 	.short	(.L_15367 - .L_15366)
.L_15366:
        /*002c*/ 	.word	0x00000000
        /*0030*/ 	.short	0x0000
        /*0032*/ 	.short	0x0000
        /*0034*/ 	.byte	0x00, 0xf5, 0x21, 0x00


	//----- nvinfo : EIATTR_SPARSE_MMA_MASK
	.align		4
.L_15367:
        /*0038*/ 	.byte	0x03, 0x50
        /*003a*/ 	.short	0x0000


	//----- nvinfo : EIATTR_MAXREG_COUNT
	.align		4
        /*003c*/ 	.byte	0x03, 0x1b
        /*003e*/ 	.short	0x00ff


	//----- nvinfo : EIATTR_NUM_BARRIERS
	.align		4
        /*0040*/ 	.byte	0x02, 0x4c
        /*0042*/ 	.byte	0x01
	.zero		1


	//----- nvinfo : EIATTR_MERCURY_ISA_VERSION
	.align		4
        /*0044*/ 	.byte	0x03, 0x5f
        /*0046*/ 	.short	0x0101


	//----- nvinfo : EIATTR_INT_WARP_WIDE_INSTR_OFFSETS
	.align		4
        /*0048*/ 	.byte	0x04, 0x31
        /*004a*/ 	.short	(.L_15369 - .L_15368)


	//   ....[0]....
.L_15368:
        /*004c*/ 	.word	0x000002b0


	//----- nvinfo : EIATTR_VRC_CTA_INIT_COUNT
	.align		4
.L_15369:
        /*0050*/ 	.byte	0x02, 0x4a
	.zero		1
	.zero		1


	//----- nvinfo : EIATTR_EXIT_INSTR_OFFSETS
	.align		4
        /*0054*/ 	.byte	0x04, 0x1c
        /*0056*/ 	.short	(.L_15371 - .L_15370)


	//   ....[0]....
.L_15370:
        /*0058*/ 	.word	0x00000350


	//   ....[1]....
        /*005c*/ 	.word	0x000004a0


	//   ....[2]....
        /*0060*/ 	.word	0x00000520


	//----- nvinfo : EIATTR_CRS_STACK_SIZE
	.align		4
.L_15371:
        /*0064*/ 	.byte	0x04, 0x1e
        /*0066*/ 	.short	(.L_15373 - .L_15372)
.L_15372:
        /*0068*/ 	.word	0x00000000


	//----- nvinfo : EIATTR_CBANK_PARAM_SIZE
	.align		4
.L_15373:
        /*006c*/ 	.byte	0x03, 0x19
        /*006e*/ 	.short	0x0018


	//----- nvinfo : EIATTR_PARAM_CBANK
	.align		4
        /*0070*/ 	.byte	0x04, 0x0a
        /*0072*/ 	.short	(.L_15375 - .L_15374)
	.align		4
.L_15374:
        /*0074*/ 	.word	index@(.nv.constant0.contiguous_sum_bf16)
        /*0078*/ 	.short	0x0380
        /*007a*/ 	.short	0x0018


	//----- nvinfo : EIATTR_SW_WAR
	.align		4
.L_15375:
        /*007c*/ 	.byte	0x04, 0x36
        /*007e*/ 	.short	(.L_15377 - .L_15376)
.L_15376:
        /*0080*/ 	.word	0x00000008
.L_15377:


//--------------------- .nv.info.contiguous_sum33_f16 --------------------------
	.section	.nv.info.contiguous_sum33_f16,"",@"SHT_CUDA_INFO"
	.sectionflags	@""
	.align	4


	//----- nvinfo : EIATTR_CUDA_API_VERSION
	.align		4
        /*0000*/ 	.byte	0x04, 0x37
        /*0002*/ 	.short	(.L_15379 - .L_15378)
.L_15378:
        /*0004*/ 	.word	0x00000082


	//----- nvinfo : EIATTR_KPARAM_INFO
	.align		4
.L_15379:
        /*0008*/ 	.byte	0x04, 0x17
        /*000a*/ 	.short	(.L_15381 - .L_15380)
.L_15380:
        /*000c*/ 	.word	0x00000000
        /*0010*/ 	.short	0x0004
        /*0012*/ 	.short	0x0020
        /*0014*/ 	.byte	0x00, 0xf0, 0x21, 0x00


	//----- nvinfo : EIATTR_KPARAM_INFO
	.align		4
.L_15381:
        /*0018*/ 	.byte	0x04, 0x17
        /*001a*/ 	.short	(.L_15383 - .L_15382)
.L_15382:
        /*001c*/ 	.word	0x00000000
        /*0020*/ 	.short	0x0003
        /*0022*/ 	.short	0x0018
        /*0024*/ 	.byte	0x00, 0xf0, 0x21, 0x00


	//----- nvinfo : EIATTR_KPARAM_INFO
	.align		4
.L_15383:
        /*0028*/ 	.byte	0x04, 0x17
        /*002a*/ 	.short	(.L_15385 - .L_15384)
.L_15384:
        /*002c*/ 	.word	0x00000000
        /*0030*/ 	.short	0x0002
        /*0032*/ 	.short	0x0010
        /*0034*/ 	.byte	0x00, 0xf0, 0x21, 0x00


	//----- nvinfo : EIATTR_KPARAM_INFO
	.align		4
.L_15385:
        /*0038*/ 	.byte	0x04, 0x17
        /*003a*/ 	.short	(.L_15387 - .L_15386)
.L_15386:
        /*003c*/ 	.word	0x00000000
        /*0040*/ 	.short	0x0001
        /*0042*/ 	.short	0x0008
        /*0044*/ 	.byte	0x00, 0xf5, 0x21, 0x00


	//----- nvinfo : EIATTR_KPARAM_INFO
	.align		4
.L_15387:
        /*0048*/ 	.byte	0x04, 0x17
        /*004a*/ 	.short	(.L_15389 - .L_15388)
.L_15388:
        /*004c*/ 	.word	0x00000000
        /*0050*/ 	.short	0x0000
        /*0052*/ 	.short	0x0000
        /*0054*/ 	.byte	0x00, 0xf5, 0x21, 0x00


	//----- nvinfo : EIATTR_SPARSE_MMA_MASK
	.align		4
.L_15389:
        /*0058*/ 	.byte	0x03, 0x50
        /*005a*/ 	.short	0x0000


	//----- nvinfo : EIATTR_MAXREG_COUNT
	.align		4
        /*005c*/ 	.byte	0x03, 0x1b
        /*005e*/ 	.short	0x00ff


	//----- nvinfo : EIATTR_NUM_BARRIERS
	.align		4
        /*0060*/ 	.byte	0x02, 0x4c
        /*0062*/ 	.byte	0x01
	.zero		1


	//----- nvinfo : EIATTR_MERCURY_ISA_VERSION
	.align		4
        /*0064*/ 	.byte	0x03, 0x5f
        /*0066*/ 	.short	0x0101


	//----- nvinfo : EIATTR_VRC_CTA_INIT_COUNT
	.align		4
        /*0068*/ 	.byte	0x02, 0x4a
	.zero		1
	.zero		1


	//----- nvinfo : EIATTR_EXIT_INSTR_OFFSETS
	.align		4
        /*006c*/ 	.byte	0x04, 0x1c
        /*006e*/ 	.short	(.L_15391 - .L_15390)


	//   ....[0]....
.L_15390:
        /*0070*/ 	.word	0x00000150


	//   ....[1]....
        /*0074*/ 	.word	0x000001e0


	//   ....[2]....
        /*0078*/ 	.word	0x00000b10


	//----- nvinfo : EIATTR_CBANK_PARAM_SIZE
	.align		4
.L_15391:
        /*007c*/ 	.byte	0x03, 0x19
        /*007e*/ 	.short	0x0028


	//----- nvinfo : EIATTR_PARAM_CBANK
	.align		4
        /*0080*/ 	.byte	0x04, 0x0a
        /*0082*/ 	.short	(.L_15393 - .L_15392)
	.align		4
.L_15392:
        /*0084*/ 	.word	index@(.nv.constant0.contiguous_sum33_f16)
        /*0088*/ 	.short	0x0380
        /*008a*/ 	.short	0x0028


	//----- nvinfo : EIATTR_SW_WAR
	.align		4
.L_15393:
        /*008c*/ 	.byte	0x04, 0x36
        /*008e*/ 	.short	(.L_15395 - .L_15394)
.L_15394:
        /*0090*/ 	.word	0x00000008
.L_15395:


//--------------------- .nv.info.contiguous_sum3_f16 --------------------------
	.section	.nv.info.contiguous_sum3_f16,"",@"SHT_CUDA_INFO"
	.sectionflags	@""
	.align	4


	//----- nvinfo : EIATTR_CUDA_API_VERSION
	.align		4
        /*0000*/ 	.byte	0x04, 0x37
        /*0002*/ 	.short	(.L_15397 - .L_15396)
.L_15396:
        /*0004*/ 	.word	0x00000082


	//----- nvinfo : EIATTR_KPARAM_INFO
	.align		4
.L_15397:
        /*0008*/ 	.byte	0x04, 0x17
        /*000a*/ 	.short	(.L_15399 - .L_15398)
.L_15398:
        /*000c*/ 	.word	0x00000000
        /*0010*/ 	.short	0x0006
        /*0012*/ 	.short	0x0030
        /*0014*/ 	.byte	0x00, 0xf0, 0x21, 0x00


	//----- nvinfo : EIATTR_KPARAM_INFO
	.align		4
.L_15399:
        /*0018*/ 	.byte	0x04, 0x17
        /*001a*/ 	.short	(.L_15401 - .L_15400)
.L_15400:
        /*001c*/ 	.word	0x00000000
        /*0020*/ 	.short	0x0005
        /*0022*/ 	.short	0x0028
        /*0024*/ 	.byte	0x00, 0xf0, 0x21, 0x00


	//----- nvinfo : EIATTR_KPARAM_INFO
	.align		4
.L_15401:
        /*0028*/ 	.byte	0x04, 0x17
        /*002a*/ 	.short	(.L_15403 - .L_15402)
.L_15402:
        /*002c*/ 	.word	0x00000000
        /*0030*/ 	.short	0x0004
        /*0032*/ 	.short	0x0020
        /*0034*/ 	.byte	0x00, 0xf0, 0x21, 0x00


	//----- nvinfo : EIATTR_KPARAM_INFO
	.align		4
.L_15403:
        /*0038*/ 	.byte	0x04, 0x17
        /*003a*/ 	.short	(.L_15405 - .L_15404)
.L_15404:
        /*003c*/ 	.word	0x00000000
        /*0040*/ 	.short	0x0003
        /*0042*/ 	.short	0x0018
        /*0044*/ 	.byte	0x00, 0xf5, 0x21, 0x00


	//----- nvinfo : EIATTR_KPARAM_INFO
	.align		4
.L_15405:
        /*0048*/ 	.byte	0x04, 0x17
        /*004a*/ 	.short	(.L_15407 - .L_15406)
.L_15406:
        /*004c*/ 	.word	0x00000000
        /*0050*/ 	.short	0x0002
        /*0052*/ 	.short	0x0010
        /*0054*/ 	.byte	0x00, 0xf5, 0x21, 0x00


	//----- nvinfo : EIATTR_KPARAM_INFO
	.align		4
.L_15407:
        /*0058*/ 	.byte	0x04, 0x17
        /*005a*/ 	.short	(.L_15409 - .L_15408)
.L_15408:
        /*005c*/ 	.word	0x00000000
        /*0060*/ 	.short	0x0001
        /*0062*/ 	.short	0x0008
        /*0064*/ 	.byte	0x00, 0xf5, 0x21, 0x00


	//----- nvinfo : EIATTR_KPARAM_INFO
	.align		4
.L_15409:
        /*0068*/ 	.byte	0x04, 0x17
        /*006a*/ 	.short	(.L_15411 - .L_15410)
.L_15410:
        /*006c*/ 	.word	0x00000000
        /*0070*/ 	.short	0x0000
        /*0072*/ 	.short	0x0000
        /*0074*/ 	.byte	0x00, 0xf5, 0x21, 0x00


	//----- nvinfo : EIATTR_SPARSE_MMA_MASK
	.align		4
.L_15411:
        /*0078*/ 	.byte	0x03, 0x50
        /*007a*/ 	.short	0x0000


	//----- nvinfo : EIATTR_MAXREG_COUNT
	.align		4
        /*007c*/ 	.byte	0x03, 0x1b
        /*007e*/ 	.short	0x00ff


	//----- nvinfo : EIATTR_NUM_BARRIERS
	.align		4
        /*0080*/ 	.byte	0x02, 0x4c
        /*0082*/ 	.byte	0x01
	.zero		1


	//----- nvinfo : EIATTR_MERCURY_ISA_VERSION
	.align		4
        /*0084*/ 	.byte	0x03, 0x5f
        /*0086*/ 	.short	0x0101


	//----- nvinfo : EIATTR_VRC_CTA_INIT_COUNT
	.align		4
        /*0088*/ 	.byte	0x02, 0x4a
	.zero		1
	.zero		1


	//----- nvinfo : EIATTR_EXIT_INSTR_OFFSETS
	.align		4
        /*008c*/ 	.byte	0x04, 0x1c
        /*008e*/ 	.short	(.L_15413 - .L_15412)


	//   ....[0]....
.L_15412:
        /*0090*/ 	.word	0x00000150


	//   ....[1]....
        /*0094*/ 	.word	0x00003110


	//   ....[2]....
        /*0098*/ 	.word	0x00003ab0


	//----- nvinfo : EIATTR_CRS_STACK_SIZE
	.align		4
.L_15413:
        /*009c*/ 	.byte	0x04, 0x1e
        /*009e*/ 	.short	(.L_15415 - .L_15414)
.L_15414:
        /*00a0*/ 	.word	0x00000000


	//----- nvinfo : EIATTR_CBANK_PARAM_SIZE
	.align		4
.L_15415:
        /*00a4*/ 	.byte	0x03, 0x19
        /*00a6*/ 	.short	0x0038


	//----- nvinfo : EIATTR_PARAM_CBANK
	.align		4
        /*00a8*/ 	.byte	0x04, 0x0a
        /*00aa*/ 	.short	(.L_15417 - .L_15416)
	.align		4
.L_15416:
        /*00ac*/ 	.word	index@(.nv.constant0.contiguous_sum3_f16)
        /*00b0*/ 	.short	0x0380
        /*00b2*/ 	.short	0x0038


	//----- nvinfo : EIATTR_SW_WAR
	.align		4
.L_15417:
        /*00b4*/ 	.byte	0x04, 0x36
        /*00b6*/ 	.short	(.L_15419 - .L_15418)
.L_15418:
        /*00b8*/ 	.word	0x00000008
.L_15419:


//--------------------- .nv.info.contiguous_sum22_f16 --------------------------
	.section	.nv.info.contiguous_sum22_f16,"",@"SHT_CUDA_INFO"
	.sectionflags	@""
	.align	4


	//----- nvinfo : EIATTR_CUDA_API_VERSION
	.align		4
        /*0000*/ 	.byte	0x04, 0x37
        /*0002*/ 	.short	(.L_15421 - .L_15420)
.L_15420:
        /*0004*/ 	.word	0x00000082


	//----- nvinfo : EIATTR_KPARAM_INFO
	.align		4
.L_15421:
        /*0008*/ 	.byte	0x04, 0x17
        /*000a*/ 	.short	(.L_15423 - .L_15422)
.L_15422:
        /*000c*/ 	.word	0x00000000
        /*0010*/ 	.short	0x0003
        /*0012*/ 	.short	0x0018
        /*0014*/ 	.byte	0x00, 0xf0, 0x21, 0x00


	//----- nvinfo : EIATTR_KPARAM_INFO
	.align		4
.L_15423:
        /*0018*/ 	.byte	0x04, 0x17
        /*001a*/ 	.short	(.L_15425 - .L_15424)
.L_15424:
        /*001c*/ 	.word	0x00000000
        /*0020*/ 	.short	0x0002
        /*0022*/ 	.short	0x0010
        /*0024*/ 	.byte	0x00, 0xf0, 0x21, 0x00


	//----- nvinfo : EIATTR_KPARAM_INFO
	.align		4
.L_15425:
        /*0028*/ 	.byte	0x04, 0x17
        /*002a*/ 	.short	(.L_15427 - .L_15426)
.L_15426:
        /*002c*/ 	.word	0x00000000
        /*0030*/ 	.short	0x0001
        /*0032*/ 	.short	0x0008
        /*0034*/ 	.byte	0x00, 0xf5, 0x21, 0x00


	//----- nvinfo : EIATTR_KPARAM_INFO
	.align		4
.L_15427:
        /*0038*/ 	.byte	0x04, 0x17
        /*003a*/ 	.short	(.L_15429 - .L_15428)
.L_15428:
        /*003c*/ 	.word	0x00000000
        /*0040*/ 	.short	0x0000
        /*0042*/ 	.short	0x0000
        /*0044*/ 	.byte	0x00, 0xf5, 0x21, 0x00


	//----- nvinfo : EIATTR_SPARSE_MMA_MASK
	.align		4
.L_15429:
        /*0048*/ 	.byte	0x03, 0x50
        /*004a*/ 	.short	0x0000


	//----- nvinfo : EIATTR_MAXREG_COUNT
	.align		4
        /*004c*/ 	.byte	0x03, 0x1b
        /*004e*/ 	.short	0x00ff


	//----- nvinfo : EIATTR_NUM_BARRIERS
	.align		4
        /*0050*/ 	.byte	0x02, 0x4c
        /*0052*/ 	.byte	0x01
	.zero		1


	//----- nvinfo : EIATTR_MERCURY_ISA_VERSION
	.align		4
        /*0054*/ 	.byte	0x03, 0x5f
        /*0056*/ 	.short	0x0101


	//----- nvinfo : EIATTR_VRC_CTA_INIT_COUNT
	.align		4
        /*0058*/ 	.byte	0x02, 0x4a
	.zero		1
	.zero		1


	//----- nvinfo : EIATTR_EXIT_INSTR_OFFSETS
	.align		4
        /*005c*/ 	.byte	0x04, 0x1c
        /*005e*/ 	.short	(.L_15431 - .L_15430)


	//   ....[0]....
.L_15430:
        /*0060*/ 	.word	0x00000400


	//   ....[1]....
        /*0064*/ 	.word	0x00000550


	//   ....[2]....
        /*0068*/ 	.word	0x00000660


	//----- nvinfo : EIATTR_CRS_STACK_SIZE
	.align		4
.L_15431:
        /*006c*/ 	.byte	0x04, 0x1e
        /*006e*/ 	.short	(.L_15433 - .L_15432)
.L_15432:
        /*0070*/ 	.word	0x00000000


	//----- nvinfo : EIATTR_CBANK_PARAM_SIZE
	.align		4
.L_15433:
        /*0074*/ 	.byte	0x03, 0x19
        /*0076*/ 	.short	0x0020


	//----- nvinfo : EIATTR_PARAM_CBANK
	.align		4
        /*0078*/ 	.byte	0x04, 0x0a
        /*007a*/ 	.short	(.L_15435 - .L_15434)
	.align		4
.L_15434:
        /*007c*/ 	.word	index@(.nv.constant0.contiguous_sum22_f16)
        /*0080*/ 	.short	0x0380
        /*0082*/ 	.short	0x0020


	//----- nvinfo : EIATTR_SW_WAR
	.align		4
.L_15435:
        /*0084*/ 	.byte	0x04, 0x36
        /*0086*/ 	.short	(.L_15437 - .L_15436)
.L_15436:
        /*0088*/ 	.word	0x00000008
.L_15437:


//--------------------- .nv.info.contiguous_sum2_f16 --------------------------
	.section	.nv.info.contiguous_sum2_f16,"",@"SHT_CUDA_INFO"
	.sectionflags	@""
	.align	4


	//----- nvinfo : EIATTR_CUDA_API_VERSION
	.align		4
        /*0000*/ 	.byte	0x04, 0x37
        /*0002*/ 	.short	(.L_15439 - .L_15438)
.L_15438:
        /*0004*/ 	.word	0x00000082


	//----- nvinfo : EIATTR_KPARAM_INFO
	.align		4
.L_15439:
        /*0008*/ 	.byte	0x04, 0x17
        /*000a*/ 	.short	(.L_15441 - .L_15440)
.L_15440:
        /*000c*/ 	.word	0x00000000
        /*0010*/ 	.short	0x0006
        /*0012*/ 	.short	0x0030
        /*0014*/ 	.byte	0x00, 0xf0, 0x21, 0x00


	//----- nvinfo : EIATTR_KPARAM_INFO
	.align		4
.L_15441:
        /*0018*/ 	.byte	0x04, 0x17
        /*001a*/ 	.short	(.L_15443 - .L_15442)
.L_15442:
        /*001c*/ 	.word	0x00000000
        /*0020*/ 	.short	0x0005
        /*0022*/ 	.short	0x0028
        /*0024*/ 	.byte	0x00, 0xf0, 0x21, 0x00


	//----- nvinfo : EIATTR_KPARAM_INFO
	.align		4
.L_15443:
        /*0028*/ 	.byte	0x04, 0x17
        /*002a*/ 	.short	(.L_15445 - .L_15444)
.L_15444:
        /*002c*/ 	.word	0x00000000
        /*0030*/ 	.short	0x0004
        /*0032*/ 	.short	0x0020
        /*0034*/ 	.byte	0x00, 0xf0, 0x21, 0x00


	//----- nvinfo : EIATTR_KPARAM_INFO
	.align		4
.L_15445:
        /*0038*/ 	.byte	0x04, 0x17
        /*003a*/ 	.short	(.L_15447 - .L_15446)
.L_15446:
        /*003c*/ 	.word	0x00000000
        /*0040*/ 	.short	0x0003
        /*0042*/ 	.short	0x0018
        /*0044*/ 	.byte	0x00, 0xf5, 0x21, 0x00


	//----- nvinfo : EIATTR_KPARAM_INFO
	.align		4
.L_15447:
        /*0048*/ 	.byte	0x04, 0x17
        /*004a*/ 	.short	(.L_15449 - .L_15448)
.L_15448:
        /*004c*/ 	.word	0x00000000
        /*0050*/ 	.short	0x0002
        /*0052*/ 	.short	0x0010
        /*0054*/ 	.byte	0x00, 0xf5, 0x21, 0x00


	//----- nvinfo : EIATTR_KPARAM_INFO
	.align		4
.L_15449:
        /*0058*/ 	.byte	0x04, 0x17
        /*005a*/ 	.short	(.L_15451 - .L_15450)
.L_15450:
        /*005c*/ 	.word	0x00000000
        /*0060*/ 	.short	0x0001
        /*0062*/ 	.short	0x0008
        /*0064*/ 	.byte	0x00, 0xf5, 0x21, 0x00


	//----- nvinfo : EIATTR_KPARAM_INFO
	.align		4
.L_15451:
        /*0068*/ 	.byte	0x04, 0x17
        /*006a*/ 	.short	(.L_15453 - .L_15452)
.L_15452:
        /*006c*/ 	.word	0x00000000
        /*0070*/ 	.short	0x0000
        /*0072*/ 	.short	0x0000
        /*0074*/ 	.byte	0x00, 0xf5, 0x21, 0x00


	//----- nvinfo : EIATTR_SPARSE_MMA_MASK
	.align		4
.L_15453:
        /*0078*/ 	.byte	0x03, 0x50
        /*007a*/ 	.short	0x0000


	//----- nvinfo : EIATTR_MAXREG_COUNT
	.align		4
        /*007c*/ 	.byte	0x03, 0x1b
        /*007e*/ 	.short	0x00ff


	//----- nvinfo : EIATTR_NUM_BARRIERS
	.align		4
        /*0080*/ 	.byte	0x02, 0x4c
        /*0082*/ 	.byte	0x01
	.zero		1


	//----- nvinfo : EIATTR_MERCURY_ISA_VERSION
	.align		4
        /*0084*/ 	.byte	0x03, 0x5f
        /*0086*/ 	.short	0x0101


	//----- nvinfo : EIATTR_VRC_CTA_INIT_COUNT
	.align		4
        /*0088*/ 	.byte	0x02, 0x4a
	.zero		1
	.zero		1


	//----- nvinfo : EIATTR_EXIT_INSTR_OFFSETS
	.align		4
        /*008c*/ 	.byte	0x04, 0x1c
        /*008e*/ 	.short	(.L_15455 - .L_15454)


	//   ....[0]....
.L_15454:
        /*0090*/ 	.word	0x000067f0


	//   ....[1]....
        /*0094*/ 	.word	0x00006940


	//   ....[2]....
        /*0098*/ 	.word	0x00006a50


	//----- nvinfo : EIATTR_CRS_STACK_SIZE
	.align		4
.L_15455:
        /*009c*/ 	.byte	0x04, 0x1e
        /*009e*/ 	.short	(.L_15457 - .L_15456)
.L_15456:
        /*00a0*/ 	.word	0x00000000


	//----- nvinfo : EIATTR_CBANK_PARAM_SIZE
	.align		4
.L_15457:
        /*00a4*/ 	.byte	0x03, 0x19
        /*00a6*/ 	.short	0x0038


	//----- nvinfo : EIATTR_PARAM_CBANK
	.align		4
        /*00a8*/ 	.byte	0x04, 0x0a
        /*00aa*/ 	.short	(.L_15459 - .L_15458)
	.align		4
.L_15458:
        /*00ac*/ 	.word	index@(.nv.constant0.contiguous_sum2_f16)
        /*00b0*/ 	.short	0x0380
        /*00b2*/ 	.short	0x0038


	//----- nvinfo : EIATTR_SW_WAR
	.align		4
.L_15459:
        /*00b4*/ 	.byte	0x04, 0x36
        /*00b6*/ 	.short	(.L_15461 - .L_15460)
.L_15460:
        /*00b8*/ 	.word	0x00000008
.L_15461:


//--------------------- .nv.info.uncontiguous_sum_f16 --------------------------
	.section	.nv.info.uncontiguous_sum_f16,"",@"SHT_CUDA_INFO"
	.sectionflags	@""
	.align	4


	//----- nvinfo : EIATTR_CUDA_API_VERSION
	.align		4
        /*0000*/ 	.byte	0x04, 0x37
        /*0002*/ 	.short	(.L_15463 - .L_15462)
.L_15462:
        /*0004*/ 	.word	0x00000082


	//----- nvinfo : EIATTR_KPARAM_INFO
	.align		4
.L_15463:
        /*0008*/ 	.byte	0x04, 0x17
        /*000a*/ 	.short	(.L_15465 - .L_15464)
.L_15464:
        /*000c*/ 	.word	0x00000000
        /*0010*/ 	.short	0x0005
        /*0012*/ 	.short	0x0028
        /*0014*/ 	.byte	0x00, 0xf0, 0x21, 0x00


	//----- nvinfo : EIATTR_KPARAM_INFO
	.align		4
.L_15465:
        /*0018*/ 	.byte	0x04, 0x17
        /*001a*/ 	.short	(.L_15467 - .L_15466)
.L_15466:
        /*001c*/ 	.word	0x00000000
        /*0020*/ 	.short	0x0004
        /*0022*/ 	.short	0x0020
        /*0024*/ 	.byte	0x00, 0xf0, 0x21, 0x00


	//----- nvinfo : EIATTR_KPARAM_INFO
	.align		4
.L_15467:
        /*0028*/ 	.byte	0x04, 0x17
        /*002a*/ 	.short	(.L_15469 - .L_15468)
.L_15468:
        /*002c*/ 	.word	0x00000000
        /*0030*/ 	.short	0x0003
        /*0032*/ 	.short	0x0018
        /*0034*/ 	.byte	0x00, 0xf5, 0x21, 0x00


	//----- nvinfo : EIATTR_KPARAM_INFO
	.align		4
.L_15469:
        /*0038*/ 	.byte	0x04, 0x17
        /*003a*/ 	.short	(.L_15471 - .L_15470)
.L_15470:
        /*003c*/ 	.word	0x00000000
        /*0040*/ 	.short	0x0002
        /*0042*/ 	.short	0x0010
        /*0044*/ 	.byte	0x00, 0xf5, 0x21, 0x00


	//----- nvinfo : EIATTR_KPARAM_INFO
	.align		4
.L_15471:
        /*0048*/ 	.byte	0x04, 0x17
        /*004a*/ 	.short	(.L_15473 - .L_15472)
.L_15472:
        /*004c*/ 	.word	0x00000000
        /*0050*/ 	.short	0x0001
        /*0052*/ 	.short	0x0008
        /*0054*/ 	.byte	0x00, 0xf5, 0x21, 0x00


	//----- nvinfo : EIATTR_KPARAM_INFO
	.align		4
.L_15473:
        /*0058*/ 	.byte	0x04, 0x17
        /*005a*/ 	.short	(.L_15475 - .L_15474)
.L_15474:
        /*005c*/ 	.word	0x00000000
        /*0060*/ 	.short	0x0000
        /*0062*/ 	.short	0x0000
        /*0064*/ 	.byte	0x00, 0xf5, 0x21, 0x00


	//----- nvinfo : EIATTR_SPARSE_MMA_MASK
	.align		4
.L_15475:
        /*0068*/ 	.byte	0x03, 0x50
        /*006a*/ 	.short	0x0000


	//----- nvinfo : EIATTR_MAXREG_COUNT
	.align		4
        /*006c*/ 	.byte	0x03, 0x1b
        /*006e*/ 	.short	0x00ff


	//----- nvinfo : EIATTR_NUM_BARRIERS
	.align		4
        /*0070*/ 	.byte	0x02, 0x4c
        /*0072*/ 	.byte	0x01
	.zero		1


	//----- nvinfo : EIATTR_MERCURY_ISA_VERSION
	.align		4
        /*0074*/ 	.byte	0x03, 0x5f
        /*0076*/ 	.short	0x0101


	//----- nvinfo : EIATTR_INT_WARP_WIDE_INSTR_OFFSETS
	.align		4
        /*0078*/ 	.byte	0x04, 0x31
        /*007a*/ 	.short	(.L_15477 - .L_15476)


	//   ....[0]....
.L_15476:
        /*007c*/ 	.word	0x00006640


	//----- nvinfo : EIATTR_VRC_CTA_INIT_COUNT
	.align		4
.L_15477:
        /*0080*/ 	.byte	0x02, 0x4a
	.zero		1
	.zero		1


	//----- nvinfo : EIATTR_EXIT_INSTR_OFFSETS
	.align		4
        /*0084*/ 	.byte	0x04, 0x1c
        /*0086*/ 	.short	(.L_15479 - .L_15478)


	//   ....[0]....
.L_15478:
        /*0088*/ 	.word	0x000066e0


	//   ....[1]....
        /*008c*/ 	.word	0x00006830


	//   ....[2]....
        /*0090*/ 	.word	0x000068b0


	//----- nvinfo : EIATTR_CRS_STACK_SIZE
	.align		4
.L_15479:
        /*0094*/ 	.byte	0x04, 0x1e
        /*0096*/ 	.short	(.L_15481 - .L_15480)
.L_15480:
        /*0098*/ 	.word	0x00000000


	//----- nvinfo : EIATTR_CBANK_PARAM_SIZE
	.align		4
.L_15481:
        /*009c*/ 	.byte	0x03, 0x19
        /*009e*/ 	.short	0x0030


	//----- nvinfo : EIATTR_PARAM_CBANK
	.align		4
        /*00a0*/ 	.byte	0x04, 0x0a
        /*00a2*/ 	.short	(.L_15483 - .L_15482)
	.align		4
.L_15482:
        /*00a4*/ 	.word	index@(.nv.constant0.uncontiguous_sum_f16)
        /*00a8*/ 	.short	0x0380
        /*00aa*/ 	.short	0x0030


	//----- nvinfo : EIATTR_SW_WAR
	.align		4
.L_15483:
        /*00ac*/ 	.byte	0x04, 0x36
        /*00ae*/ 	.short	(.L_15485 - .L_15484)
.L_15484:
        /*00b0*/ 	.word	0x00000008
.L_15485:


//--------------------- .nv.info.contiguous_sum_f16 --------------------------
	.section	.nv.info.contiguous_sum_f16,"",@"SHT_CUDA_INFO"
	.sectionflags	@""
	.align	4


	//----- nvinfo : EIATTR_CUDA_API_VERSION
	.align		4
        /*0000*/ 	.byte	0x04, 0x37
        /*0002*/ 	.short	(.L_15487 - .L_15486)
.L_15486:
        /*0004*/ 	.word	0x00000082


	//----- nvinfo : EIATTR_KPARAM_INFO
	.align		4
.L_15487:
        /*0008*/ 	.byte	0x04, 0x17
        /*000a*/ 	.short	(.L_15489 - .L_15488)
.L_15488:
        /*000c*/ 	.word	0x00000000
        /*0010*/ 	.short	0x0002
        /*0012*/ 	.short	0x0010
        /*0014*/ 	.byte	0x00, 0xf0, 0x21, 0x00


	//----- nvinfo : EIATTR_KPARAM_INFO
	.align		4
.L_15489:
        /*0018*/ 	.byte	0x04, 0x17
        /*001a*/ 	.short	(.L_15491 - .L_15490)
.L_15490:
        /*001c*/ 	.word	0x00000000
        /*0020*/ 	.short	0x0001
        /*0022*/ 	.short	0x0008
        /*0024*/ 	.byte	0x00, 0xf5, 0x21, 0x00


	//----- nvinfo : EIATTR_KPARAM_INFO
	.align		4
.L_15491:
        /*0028*/ 	.byte	0x04, 0x17
        /*002a*/ 	.short	(.L_15493 - .L_15492)
.L_15492:
        /*002c*/ 	.word	0x00000000
        /*0030*/ 	.short	0x0000
        /*0032*/ 	.short	0x0000
        /*0034*/ 	.byte	0x00, 0xf5, 0x21, 0x00


	//----- nvinfo : EIATTR_SPARSE_MMA_MASK
	.align		4
.L_15493:
        /*0038*/ 	.byte	0x03, 0x50
        /*003a*/ 	.short	0x0000


	//----- nvinfo : EIATTR_MAXREG_COUNT
	.align		4
        /*003c*/ 	.byte	0x03, 0x1b
        /*003e*/ 	.short	0x00ff


	//----- nvinfo : EIATTR_NUM_BARRIERS
	.align		4
        /*0040*/ 	.byte	0x02, 0x4c
        /*0042*/ 	.byte	0x01
	.zero		1


	//----- nvinfo : EIATTR_MERCURY_ISA_VERSION
	.align		4
        /*0044*/ 	.byte	0x03, 0x5f
        /*0046*/ 	.short	0x0101


	//----- nvinfo : EIATTR_INT_WARP_WIDE_INSTR_OFFSETS
	.align		4
        /*0048*/ 	.byte	0x04, 0x31
        /*004a*/ 	.short	(.L_15495 - .L_15494)


	//   ....[0]....
.L_15494:
        /*004c*/ 	.word	0x000002a0


	//----- nvinfo : EIATTR_VRC_CTA_INIT_COUNT
	.align		4
.L_15495:
        /*0050*/ 	.byte	0x02, 0x4a
	.zero		1
	.zero		1


	//----- nvinfo : EIATTR_EXIT_INSTR_OFFSETS
	.align		4
        /*0054*/ 	.byte	0x04, 0x1c
        /*0056*/ 	.short	(.L_15497 - .L_15496)


	//   ....[0]....
.L_15496:
        /*0058*/ 	.word	0x00000340


	//   ....[1]....
        /*005c*/ 	.word	0x00000490


	//   ....[2]....
        /*0060*/ 	.word	0x00000510


	//----- nvinfo : EIATTR_CRS_STACK_SIZE
	.align		4
.L_15497:
        /*0064*/ 	.byte	0x04, 0x1e
        /*0066*/ 	.short	(.L_15499 - .L_15498)
.L_15498:
        /*0068*/ 	.word	0x00000000


	//----- nvinfo : EIATTR_CBANK_PARAM_SIZE
	.align		4
.L_15499:
        /*006c*/ 	.byte	0x03, 0x19
        /*006e*/ 	.short	0x0018


	//----- nvinfo : EIATTR_PARAM_CBANK
	.align		4
        /*0070*/ 	.byte	0x04, 0x0a
        /*0072*/ 	.short	(.L_15501 - .L_15500)
	.align		4
.L_15500:
        /*0074*/ 	.word	index@(.nv.constant0.contiguous_sum_f16)
        /*0078*/ 	.short	0x0380
        /*007a*/ 	.short	0x0018


	//----- nvinfo : EIATTR_SW_WAR
	.align		4
.L_15501:
        /*007c*/ 	.byte	0x04, 0x36
        /*007e*/ 	.short	(.L_15503 - .L_15502)
.L_15502:
        /*0080*/ 	.word	0x00000008
.L_15503:


//--------------------- .nv.info.contiguous_sum33_f64 --------------------------
	.section	.nv.info.contiguous_sum33_f64,"",@"SHT_CUDA_INFO"
	.sectionflags	@""
	.align	4


	//----- nvinfo : EIATTR_CUDA_API_VERSION
	.align		4
        /*0000*/ 	.byte	0x04, 0x37
        /*0002*/ 	.short	(.L_15505 - .L_15504)
.L_15504:
        /*0004*/ 	.word	0x00000082


	//----- nvinfo : EIATTR_KPARAM_INFO
	.align		4
.L_15505:
        /*0008*/ 	.byte	0x04, 0x17
        /*000a*/ 	.short	(.L_15507 - .L_15506)
.L_15506:
        /*000c*/ 	.word	0x00000000
        /*0010*/ 	.short	0x0004
        /*0012*/ 	.short	0x0020
        /*0014*/ 	.byte	0x00, 0xf0, 0x21, 0x00


	//----- nvinfo : EIATTR_KPARAM_INFO
	.align		4
.L_15507:
        /*0018*/ 	.byte	0x04, 0x17
        /*001a*/ 	.short	(.L_15509 - .L_15508)
.L_15508:
        /*001c*/ 	.word	0x00000000
        /*0020*/ 	.short	0x0003
        /*0022*/ 	.short	0x0018
        /*0024*/ 	.byte	0x00, 0xf0, 0x21, 0x00


	//----- nvinfo : EIATTR_KPARAM_INFO
	.align		4
.L_15509:
        /*0028*/ 	.byte	0x04, 0x17
        /*002a*/ 	.short	(.L_15511 - .L_15510)
.L_15510:
        /*002c*/ 	.word	0x00000000
        /*0030*/ 	.short	0x0002
        /*0032*/ 	.short	0x0010
        /*0034*/ 	.byte	0x00, 0xf0, 0x21, 0x00


	//----- nvinfo : EIATTR_KPARAM_INFO
	.align		4
.L_15511:
        /*0038*/ 	.byte	0x04, 0x17
        /*003a*/ 	.short	(.L_15513 - .L_15512)
.L_15512:
        /*003c*/ 	.word	0x00000000
        /*0040*/ 	.short	0x0001
        /*0042*/ 	.short	0x0008
        /*0044*/ 	.byte	0x00, 0xf5, 0x21, 0x00


	//----- nvinfo : EIATTR_KPARAM_INFO
	.align		4
.L_15513:
        /*0048*/ 	.byte	0x04, 0x17
        /*004a*/ 	.short	(.L_15515 - .L_15514)
.L_15514:
        /*004c*/ 	.word	0x00000000
        /*0050*/ 	.short	0x0000
        /*0052*/ 	.short	0x0000
        /*0054*/ 	.byte	0x00, 0xf5, 0x21, 0x00


	//----- nvinfo : EIATTR_SPARSE_MMA_MASK
	.align		4
.L_15515:
        /*0058*/ 	.byte	0x03, 0x50
        /*005a*/ 	.short	0x0000


	//----- nvinfo : EIATTR_MAXREG_COUNT
	.align		4
        /*005c*/ 	.byte	0x03, 0x1b
        /*005e*/ 	.short	0x00ff


	//----- nvinfo : EIATTR_NUM_BARRIERS
	.align		4
        /*0060*/ 	.byte	0x02, 0x4c
        /*0062*/ 	.byte	0x01
	.zero		1


	//----- nvinfo : EIATTR_MERCURY_ISA_VERSION
	.align		4
        /*0064*/ 	.byte	0x03, 0x5f
        /*0066*/ 	.short	0x0101


	//----- nvinfo : EIATTR_VRC_CTA_INIT_COUNT
	.align		4
        /*0068*/ 	.byte	0x02, 0x4a
	.zero		1
	.zero		1


	//----- nvinfo : EIATTR_EXIT_INSTR_OFFSETS
	.align		4
        /*006c*/ 	.byte	0x04, 0x1c
        /*006e*/ 	.short	(.L_15517 - .L_15516)


	//   ....[0]....
.L_15516:
        /*0070*/ 	.word	0x00000150


	//   ....[1]....
        /*0074*/ 	.word	0x000001e0


	//   ....[2]....
        /*0078*/ 	.word	0x00000810


	//----- nvinfo : EIATTR_CBANK_PARAM_SIZE
	.align		4
.L_15517:
        /*007c*/ 	.byte	0x03, 0x19
        /*007e*/ 	.short	0x0028


	//----- nvinfo : EIATTR_PARAM_CBANK
	.align		4
        /*0080*/ 	.byte	0x04, 0x0a
        /*0082*/ 	.short	(.L_15519 - .L_15518)
	.align		4
.L_15518:
        /*0084*/ 	.word	index@(.nv.constant0.contiguous_sum33_f64)
        /*0088*/ 	.short	0x0380
        /*008a*/ 	.short	0x0028


	//----- nvinfo : EIATTR_SW_WAR
	.align		4
.L_15519:
        /*008c*/ 	.byte	0x04, 0x36
        /*008e*/ 	.short	(.L_15521 - .L_15520)
.L_15520:
        /*0090*/ 	.word	0x00000008
.L_15521:


//--------------------- .nv.info.contiguous_sum3_f64 --------------------------
	.section	.nv.info.contiguous_sum3_f64,"",@"SHT_CUDA_INFO"
	.sectionflags	@""
	.align	4


	//----- nvinfo : EIATTR_CUDA_API_VERSION
	.align		4
        /*0000*/ 	.byte	0x04, 0x37
        /*0002*/ 	.short	(.L_15523 - .L_15522)
.L_15522:
        /*0004*/ 	.word	0x00000082


	//----- nvinfo : EIATTR_KPARAM_INFO
	.align		4
.L_15523:
        /*0008*/ 	.byte	0x04, 0x17
        /*000a*/ 	.short	(.L_15525 - .L_15524)
.L_15524:
        /*000c*/ 	.word	0x00000000
        /*0010*/ 	.short	0x0006
        /*0012*/ 	.short	0x0030
        /*0014*/ 	.byte	0x00, 0xf0, 0x21, 0x00


	//----- nvinfo : EIATTR_KPARAM_INFO
	.align		4
.L_15525:
        /*0018*/ 	.byte	0x04, 0x17
        /*001a*/ 	.short	(.L_15527 - .L_15526)
.L_15526:
        /*001c*/ 	.word	0x00000000
        /*0020*/ 	.short	0x0005
        /*0022*/ 	.short	0x0028
        /*0024*/ 	.byte	0x00, 0xf0, 0x21, 0x00


	//----- nvinfo : EIATTR_KPARAM_INFO
	.align		4
.L_15527:
        /*0028*/ 	.byte	0x04, 0x17
        /*002a*/ 	.short	(.L_15529 - .L_15528)
.L_15528:
        /*002c*/ 	.word	0x00000000
        /*0030*/ 	.short	0x0004
        /*0032*/ 	.short	0x0020
        /*0034*/ 	.byte	0x00, 0xf0, 0x21, 0x00


	//----- nvinfo : EIATTR_KPARAM_INFO
	.align		4
.L_15529:
        /*0038*/ 	.byte	0x04, 0x17
        /*003a*/ 	.short	(.L_15531 - .L_15530)
.L_15530:
        /*003c*/ 	.word	0x00000000
        /*0040*/ 	.short	0x0003
        /*0042*/ 	.short	0x0018
        /*0044*/ 	.byte	0x00, 0xf5, 0x21, 0x00


	//----- nvinfo : EIATTR_KPARAM_INFO
	.align		4
.L_15531:
        /*0048*/ 	.byte	0x04, 0x17
        /*004a*/ 	.short	(.L_15533 - .L_15532)
.L_15532:
        /*004c*/ 	.word	0x00000000
        /*0050*/ 	.short	0x0002
        /*0052*/ 	.short	0x0010
        /*0054*/ 	.byte	0x00, 0xf5, 0x21, 0x00


	//----- nvinfo : EIATTR_KPARAM_INFO
	.align		4
.L_15533:
        /*0058*/ 	.byte	0x04, 0x17
        /*005a*/ 	.short	(.L_15535 - .L_15534)
.L_15534:
        /*005c*/ 	.word	0x00000000
        /*0060*/ 	.short	0x0001
        /*0062*/ 	.short	0x0008
        /*0064*/ 	.byte	0x00, 0xf5, 0x21, 0x00


	//----- nvinfo : EIATTR_KPARAM_INFO
	.align		4
.L_15535:
        /*0068*/ 	.byte	0x04, 0x17
        /*006a*/ 	.short	(.L_15537 - .L_15536)
.L_15536:
        /*006c*/ 	.word	0x00000000
        /*0070*/ 	.short	0x0000
        /*0072*/ 	.short	0x0000
        /*0074*/ 	.byte	0x00, 0xf5, 0x21, 0x00


	//----- nvinfo : EIATTR_SPARSE_MMA_MASK
	.align		4
.L_15537:
        /*0078*/ 	.byte	0x03, 0x50
        /*007a*/ 	.short	0x0000


	//----- nvinfo : EIATTR_MAXREG_COUNT
	.align		4
        /*007c*/ 	.byte	0x03, 0x1b
        /*007e*/ 	.short	0x00ff


	//----- nvinfo : EIATTR_NUM_BARRIERS
	.align		4
        /*0080*/ 	.byte	0x02, 0x4c
        /*0082*/ 	.byte	0x01
	.zero		1


	//----- nvinfo : EIATTR_MERCURY_ISA_VERSION
	.align		4
        /*0084*/ 	.byte	0x03, 0x5f
        /*0086*/ 	.short	0x0101


	//----- nvinfo : EIATTR_VRC_CTA_INIT_COUNT
	.align		4
        /*0088*/ 	.byte	0x02, 0x4a
	.zero		1
	.zero		1


	//----- nvinfo : EIATTR_EXIT_INSTR_OFFSETS
	.align		4
        /*008c*/ 	.byte	0x04, 0x1c
        /*008e*/ 	.short	(.L_15539 - .L_15538)


	//   ....[0]....
.L_15538:
        /*0090*/ 	.word	0x00000150


	//   ....[1]....
        /*0094*/ 	.word	0x00003120


	//   ....[2]....
        /*0098*/ 	.word	0x000037c0


	//----- nvinfo : EIATTR_CRS_STACK_SIZE
	.align		4
.L_15539:
        /*009c*/ 	.byte	0x04, 0x1e
        /*009e*/ 	.short	(.L_15541 - .L_15540)
.L_15540:
        /*00a0*/ 	.word	0x00000000


	//----- nvinfo : EIATTR_CBANK_PARAM_SIZE
	.align		4
.L_15541:
        /*00a4*/ 	.byte	0x03, 0x19
        /*00a6*/ 	.short	0x0038


	//----- nvinfo : EIATTR_PARAM_CBANK
	.align		4
        /*00a8*/ 	.byte	0x04, 0x0a
        /*00aa*/ 	.short	(.L_15543 - .L_15542)
	.align		4
.L_15542:
        /*00ac*/ 	.word	index@(.nv.constant0.contiguous_sum3_f64)
        /*00b0*/ 	.short	0x0380
        /*00b2*/ 	.short	0x0038


	//----- nvinfo : EIATTR_SW_WAR
	.align		4
.L_15543:
        /*00b4*/ 	.byte	0x04, 0x36
        /*00b6*/ 	.short	(.L_15545 - .L_15544)
.L_15544:
        /*00b8*/ 	.word	0x00000008
.L_15545:


//--------------------- .nv.info.contiguous_sum22_f64 --------------------------
	.section	.nv.info.contiguous_sum22_f64,"",@"SHT_CUDA_INFO"
	.sectionflags	@""
	.align	4


	//----- nvinfo : EIATTR_CUDA_API_VERSION
	.align		4
        /*0000*/ 	.byte	0x04, 0x37
        /*0002*/ 	.short	(.L_15547 - .L_15546)
.L_15546:
        /*0004*/ 	.word	0x00000082


	//----- nvinfo : EIATTR_KPARAM_INFO
	.align		4
.L_15547:
        /*0008*/ 	.byte	0x04, 0x17
        /*000a*/ 	.short	(.L_15549 - .L_15548)
.L_15548:
        /*000c*/ 	.word	0x00000000
        /*0010*/ 	.short	0x0003
        /*0012*/ 	.short	0x0018
        /*0014*/ 	.byte	0x00, 0xf0, 0x21, 0x00


	//----- nvinfo : EIATTR_KPARAM_INFO
	.align		4
.L_15549:
        /*0018*/ 	.byte	0x04, 0x17
        /*001a*/ 	.short	(.L_15551 - .L_15550)
.L_15550:
        /*001c*/ 	.word	0x00000000
        /*0020*/ 	.short	0x0002
        /*0022*/ 	.short	0x0010
        /*0024*/ 	.byte	0x00, 0xf0, 0x21, 0x00


	//----- nvinfo : EIATTR_KPARAM_INFO
	.align		4
.L_15551:
        /*0028*/ 	.byte	0x04, 0x17
        /*002a*/ 	.short	(.L_15553 - .L_15552)
.L_15552:
        /*002c*/ 	.word	0x00000000
        /*0030*/ 	.short	0x0001
        /*0032*/ 	.short	0x0008
        /*0034*/ 	.byte	0x00, 0xf5, 0x21, 0x00


	//----- nvinfo : EIATTR_KPARAM_INFO
	.align		4
.L_15553:
        /*0038*/ 	.byte	0x04, 0x17
        /*003a*/ 	.short	(.L_15555 - .L_15554)
.L_15554:
        /*003c*/ 	.word	0x00000000
        /*0040*/ 	.short	0x0000
        /*0042*/ 	.short	0x0000
        /*0044*/ 	.byte	0x00, 0xf5, 0x21, 0x00


	//----- nvinfo : EIATTR_SPARSE_MMA_MASK
	.align		4
.L_15555:
        /*0048*/ 	.byte	0x03, 0x50
        /*004a*/ 	.short	0x0000


	//----- nvinfo : EIATTR_MAXREG_COUNT
	.align		4
        /*004c*/ 	.byte	0x03, 0x1b
        /*004e*/ 	.short	0x00ff


	//----- nvinfo : EIATTR_NUM_BARRIERS
	.align		4
        /*0050*/ 	.byte	0x02, 0x4c
        /*0052*/ 	.byte	0x01
	.zero		1


	//----- nvinfo : EIATTR_MERCURY_ISA_VERSION
	.align		4
        /*0054*/ 	.byte	0x03, 0x5f
        /*0056*/ 	.short	0x0101


	//----- nvinfo : EIATTR_VRC_CTA_INIT_COUNT
	.align		4
        /*0058*/ 	.byte	0x02, 0x4a
	.zero		1
	.zero		1


	//----- nvinfo : EIATTR_EXIT_INSTR_OFFSETS
	.align		4
        /*005c*/ 	.byte	0x04, 0x1c
        /*005e*/ 	.short	(.L_15557 - .L_15556)


	//   ....[0]....
.L_15556:
        /*0060*/ 	.word	0x000003f0


	//   ....[1]....
        /*0064*/ 	.word	0x00000590


	//   ....[2]....
        /*0068*/ 	.word	0x000006a0


	//----- nvinfo : EIATTR_CRS_STACK_SIZE
	.align		4
.L_15557:
        /*006c*/ 	.byte	0x04, 0x1e
        /*006e*/ 	.short	(.L_15559 - .L_15558)
.L_15558:
        /*0070*/ 	.word	0x00000000


	//----- nvinfo : EIATTR_CBANK_PARAM_SIZE
	.align		4
.L_15559:
        /*0074*/ 	.byte	0x03, 0x19
        /*0076*/ 	.short	0x0020


	//----- nvinfo : EIATTR_PARAM_CBANK
	.align		4
        /*0078*/ 	.byte	0x04, 0x0a
        /*007a*/ 	.short	(.L_15561 - .L_15560)
	.align		4
.L_15560:
        /*007c*/ 	.word	index@(.nv.constant0.contiguous_sum22_f64)
        /*0080*/ 	.short	0x0380
        /*0082*/ 	.short	0x0020


	//----- nvinfo : EIATTR_SW_WAR
	.align		4
.L_15561:
        /*0084*/ 	.byte	0x04, 0x36
        /*0086*/ 	.short	(.L_15563 - .L_15562)
.L_15562:
        /*0088*/ 	.word	0x00000008
.L_15563:


//--------------------- .nv.info.contiguous_sum2_f64 --------------------------
	.section	.nv.info.contiguous_sum2_f64,"",@"SHT_CUDA_INFO"
	.sectionflags	@""
	.align	4


	//----- nvinfo : EIATTR_CUDA_API_VERSION
	.align		4
        /*0000*/ 	.byte	0x04, 0x37
        /*0002*/ 	.short	(.L_15565 - .L_15564)
.L_15564:
        /*0004*/ 	.word	0x00000082


	//----- nvinfo : EIATTR_KPARAM_INFO
	.align		4
.L_15565:
        /*0008*/ 	.byte	0x04, 0x17
        /*000a*/ 	.short	(.L_15567 - .L_15566)
.L_15566:
        /*000c*/ 	.word	0x00000000
        /*0010*/ 	.short	0x0006
        /*0012*/ 	.short	0x0030
        /*0014*/ 	.byte	0x00, 0xf0, 0x21, 0x00


	//----- nvinfo : EIATTR_KPARAM_INFO
	.align		4
.L_15567:
        /*0018*/ 	.byte	0x04, 0x17
        /*001a*/ 	.short	(.L_15569 - .L_15568)
.L_15568:
        /*001c*/ 	.word	0x00000000
        /*0020*/ 	.short	0x0005
        /*0022*/ 	.short	0x0028
        /*0024*/ 	.byte	0x00, 0xf0, 0x21, 0x00


	//----- nvinfo : EIATTR_KPARAM_INFO
	.align		4
.L_15569:
        /*0028*/ 	.byte	0x04, 0x17
        /*002a*/ 	.short	(.L_15571 - .L_15570)
.L_15570:
        /*002c*/ 	.word	0x00000000
        /*0030*/ 	.short	0x0004
        /*0032*/ 	.short	0x0020
        /*0034*/ 	.byte	0x00, 0xf0, 0x21, 0x00


	//----- nvinfo : EIATTR_KPARAM_INFO
	.align		4
.L_15571:
        /*0038*/ 	.byte	0x04, 0x17
        /*003a*/ 	.short	(.L_15573 - .L_15572)
.L_15572:
        /*003c*/ 	.word	0x00000000
        /*0040*/ 	.short	0x0003
        /*0042*/ 	.short	0x0018
        /*0044*/ 	.byte	0x00, 0xf5, 0x21, 0x00


	//----- nvinfo : EIATTR_KPARAM_INFO
	.align		4
.L_15573:
        /*0048*/ 	.byte	0x04, 0x17
        /*004a*/ 	.short	(.L_15575 - .L_15574)
.L_15574:
        /*004c*/ 	.word	0x00000000
        /*0050*/ 	.short	0x0002
        /*0052*/ 	.short	0x0010
        /*0054*/ 	.byte	0x00, 0xf5, 0x21, 0x00


	//----- nvinfo : EIATTR_KPARAM_INFO
	.align		4
.L_15575:
        /*0058*/ 	.byte	0x04, 0x17
        /*005a*/ 	.short	(.L_15577 - .L_15576)
.L_15576:
        /*005c*/ 	.word	0x00000000
        /*0060*/ 	.short	0x0001
        /*0062*/ 	.short	0x0008
        /*0064*/ 	.byte	0x00, 0xf5, 0x21, 0x00


	//----- nvinfo : EIATTR_KPARAM_INFO
	.align		4
.L_15577:
        /*0068*/ 	.byte	0x04, 0x17
        /*006a*/ 	.short	(.L_15579 - .L_15578)
.L_15578:
        /*006c*/ 	.word	0x00000000
        /*0070*/ 	.short	0x0000
        /*0072*/ 	.short	0x0000
        /*0074*/ 	.byte	0x00, 0xf5, 0x21, 0x00


	//----- nvinfo : EIATTR_SPARSE_MMA_MASK
	.align		4
.L_15579:
        /*0078*/ 	.byte	0x03, 0x50
        /*007a*/ 	.short	0x0000


	//----- nvinfo : EIATTR_MAXREG_COUNT
	.align		4
        /*007c*/ 	.byte	0x03, 0x1b
        /*007e*/ 	.short	0x00ff


	//----- nvinfo : EIATTR_NUM_BARRIERS
	.align		4
        /*0080*/ 	.byte	0x02, 0x4c
        /*0082*/ 	.byte	0x01
	.zero		1


	//----- nvinfo : EIATTR_MERCURY_ISA_VERSION
	.align		4
        /*0084*/ 	.byte	0x03, 0x5f
        /*0086*/ 	.short	0x0101


	//----- nvinfo : EIATTR_VRC_CTA_INIT_COUNT
	.align		4
        /*0088*/ 	.byte	0x02, 0x4a
	.zero		1
	.zero		1


	//----- nvinfo : EIATTR_EXIT_INSTR_OFFSETS
	.align		4
        /*008c*/ 	.byte	0x04, 0x1c
        /*008e*/ 	.short	(.L_15581 - .L_15580)


	//   ....[0]....
.L_15580:
        /*0090*/ 	.word	0x000067e0


	//   ....[1]....
        /*0094*/ 	.word	0x00006980


	//   ....[2]....
        /*0098*/ 	.word	0x00006a90


	//----- nvinfo : EIATTR_CRS_STACK_SIZE
	.align		4
.L_15581:
        /*009c*/ 	.byte	0x04, 0x1e
        /*009e*/ 	.short	(.L_15583 - .L_15582)
.L_15582:
        /*00a0*/ 	.word	0x00000000


	//----- nvinfo : EIATTR_CBANK_PARAM_SIZE
	.align		4
.L_15583:
        /*00a4*/ 	.byte	0x03, 0x19
        /*00a6*/ 	.short	0x0038


	//----- nvinfo : EIATTR_PARAM_CBANK
	.align		4
        /*00a8*/ 	.byte	0x04, 0x0a
        /*00aa*/ 	.short	(.L_15585 - .L_15584)
	.align		4
.L_15584:
        /*00ac*/ 	.word	index@(.nv.constant0.contiguous_sum2_f64)
        /*00b0*/ 	.short	0x0380
        /*00b2*/ 	.short	0x0038


	//----- nvinfo : EIATTR_SW_WAR
	.align		4
.L_15585:
        /*00b4*/ 	.byte	0x04, 0x36
        /*00b6*/ 	.short	(.L_15587 - .L_15586)
.L_15586:
        /*00b8*/ 	.word	0x00000008
.L_15587:


//--------------------- .nv.info.uncontiguous_sum_f64 --------------------------
	.section	.nv.info.uncontiguous_sum_f64,"",@"SHT_CUDA_INFO"
	.sectionflags	@""
	.align	4


	//----- nvinfo : EIATTR_CUDA_API_VERSION
	.align		4
        /*0000*/ 	.byte	0x04, 0x37
        /*0002*/ 	.short	(.L_15589 - .L_15588)
.L_15588:
        /*0004*/ 	.word	0x00000082


	//----- nvinfo : EIATTR_KPARAM_INFO
	.align		4
.L_15589:
        /*0008*/ 	.byte	0x04, 0x17
        /*000a*/ 	.short	(.L_15591 - .L_15590)
.L_15590:
        /*000c*/ 	.word	0x00000000
        /*0010*/ 	.short	0x0005
        /*0012*/ 	.short	0x0028
        /*0014*/ 	.byte	0x00, 0xf0, 0x21, 0x00


	//----- nvinfo : EIATTR_KPARAM_INFO
	.align		4
.L_15591:
        /*0018*/ 	.byte	0x04, 0x17
        /*001a*/ 	.short	(.L_15593 - .L_15592)
.L_15592:
        /*001c*/ 	.word	0x00000000
        /*0020*/ 	.short	0x0004
        /*0022*/ 	.short	0x0020
        /*0024*/ 	.byte	0x00, 0xf0, 0x21, 0x00


	//----- nvinfo : EIATTR_KPARAM_INFO
	.align		4
.L_15593:
        /*0028*/ 	.byte	0x04, 0x17
        /*002a*/ 	.short	(.L_15595 - .L_15594)
.L_15594:
        /*002c*/ 	.word	0x00000000
        /*0030*/ 	.short	0x0003
        /*0032*/ 	.short	0x0018
        /*0034*/ 	.byte	0x00, 0xf5, 0x21, 0x00


	//----- nvinfo : EIATTR_KPARAM_INFO
	.align		4
.L_15595:
        /*0038*/ 	.byte	0x04, 0x17
        /*003a*/ 	.short	(.L_15597 - .L_15596)
.L_15596:
        /*003c*/ 	.word	0x00000000
        /*0040*/ 	.short	0x0002
        /*0042*/ 	.short	0x0010
        /*0044*/ 	.byte	0x00, 0xf5, 0x21, 0x00


	//----- nvinfo : EIATTR_KPARAM_INFO
	.align		4
.L_15597:
        /*0048*/ 	.byte	0x04, 0x17
        /*004a*/ 	.short	(.L_15599 - .L_15598)
.L_15598:
        /*004c*/ 	.word	0x00000000
        /*0050*/ 	.short	0x0001
        /*0052*/ 	.short	0x0008
        /*0054*/ 	.byte	0x00, 0xf5, 0x21, 0x00


	//----- nvinfo : EIATTR_KPARAM_INFO
	.align		4
.L_15599:
        /*0058*/ 	.byte	0x04, 0x17
        /*005a*/ 	.short	(.L_15601 - .L_15600)
.L_15600:
        /*005c*/ 	.word	0x00000000
        /*0060*/ 	.short	0x0000
        /*0062*/ 	.short	0x0000
        /*0064*/ 	.byte	0x00, 0xf5, 0x21, 0x00


	//----- nvinfo : EIATTR_SPARSE_MMA_MASK
	.align		4
.L_15601:
        /*0068*/ 	.byte	0x03, 0x50
        /*006a*/ 	.short	0x0000


	//----- nvinfo : EIATTR_MAXREG_COUNT
	.align		4
        /*006c*/ 	.byte	0x03, 0x1b
        /*006e*/ 	.short	0x00ff


	//----- nvinfo : EIATTR_NUM_BARRIERS
	.align		4
        /*0070*/ 	.byte	0x02, 0x4c
        /*0072*/ 	.byte	0x01
	.zero		1


	//----- nvinfo : EIATTR_MERCURY_ISA_VERSION
	.align		4
        /*0074*/ 	.byte	0x03, 0x5f
        /*0076*/ 	.short	0x0101


	//----- nvinfo : EIATTR_VRC_CTA_INIT_COUNT
	.align		4
        /*0078*/ 	.byte	0x02, 0x4a
	.zero		1
	.zero		1


	//----- nvinfo : EIATTR_EXIT_INSTR_OFFSETS
	.align		4
        /*007c*/ 	.byte	0x04, 0x1c
        /*007e*/ 	.short	(.L_15603 - .L_15602)


	//   ....[0]....
.L_15602:
        /*0080*/ 	.word	0x00006a10


	//   ....[1]....
        /*0084*/ 	.word	0x00006bb0


	//   ....[2]....
        /*0088*/ 	.word	0x00006c30


	//----- nvinfo : EIATTR_CRS_STACK_SIZE
	.align		4
.L_15603:
        /*008c*/ 	.byte	0x04, 0x1e
        /*008e*/ 	.short	(.L_15605 - .L_15604)
.L_15604:
        /*0090*/ 	.word	0x00000000


	//----- nvinfo : EIATTR_CBANK_PARAM_SIZE
	.align		4
.L_15605:
        /*0094*/ 	.byte	0x03, 0x19
        /*0096*/ 	.short	0x0030


	//----- nvinfo : EIATTR_PARAM_CBANK
	.align		4
        /*0098*/ 	.byte	0x04, 0x0a
        /*009a*/ 	.short	(.L_15607 - .L_15606)
	.align		4
.L_15606:
        /*009c*/ 	.word	index@(.nv.constant0.uncontiguous_sum_f64)
        /*00a0*/ 	.short	0x0380
        /*00a2*/ 	.short	0x0030


	//----- nvinfo : EIATTR_SW_WAR
	.align		4
.L_15607:
        /*00a4*/ 	.byte	0x04, 0x36
        /*00a6*/ 	.short	(.L_15609 - .L_15608)
.L_15608:
        /*00a8*/ 	.word	0x00000008
.L_15609:


//--------------------- .nv.info.contiguous_sum_f64 --------------------------
	.section	.nv.info.contiguous_sum_f64,"",@"SHT_CUDA_INFO"
	.sectionflags	@""
	.align	4


	//----- nvinfo : EIATTR_CUDA_API_VERSION
	.align		4
        /*0000*/ 	.byte	0x04, 0x37
        /*0002*/ 	.short	(.L_15611 - .L_15610)
.L_15610:
        /*0004*/ 	.word	0x00000082


	//----- nvinfo : EIATTR_KPARAM_INFO
	.align		4
.L_15611:
        /*0008*/ 	.byte	0x04, 0x17
        /*000a*/ 	.short	(.L_15613 - .L_15612)
.L_15612:
        /*000c*/ 	.word	0x00000000
        /*0010*/ 	.short	0x0002
        /*0012*/ 	.short	0x0010
        /*0014*/ 	.byte	0x00, 0xf0, 0x21, 0x00


	//----- nvinfo : EIATTR_KPARAM_INFO
	.align		4
.L_15613:
        /*0018*/ 	.byte	0x04, 0x17
        /*001a*/ 	.short	(.L_15615 - .L_15614)
.L_15614:
        /*001c*/ 	.word	0x00000000
        /*0020*/ 	.short	0x0001
        /*0022*/ 	.short	0x0008
        /*0024*/ 	.byte	0x00, 0xf5, 0x21, 0x00


	//----- nvinfo : EIATTR_KPARAM_INFO
	.align		4
.L_15615:
        /*0028*/ 	.byte	0x04, 0x17
        /*002a*/ 	.short	(.L_15617 - .L_15616)
.L_15616:
        /*002c*/ 	.word	0x00000000
        /*0030*/ 	.short	0x0000
        /*0032*/ 	.short	0x0000
        /*0034*/ 	.byte	0x00, 0xf5, 0x21, 0x00


	//----- nvinfo : EIATTR_SPARSE_MMA_MASK
	.align		4
.L_15617:
        /*0038*/ 	.byte	0x03, 0x50
        /*003a*/ 	.short	0x0000


	//----- nvinfo : EIATTR_MAXREG_COUNT
	.align		4
        /*003c*/ 	.byte	0x03, 0x1b
        /*003e*/ 	.short	0x00ff


	//----- nvinfo : EIATTR_NUM_BARRIERS
	.align		4
        /*0040*/ 	.byte	0x02, 0x4c
        /*0042*/ 	.byte	0x01
	.zero		1


	//----- nvinfo : EIATTR_MERCURY_ISA_VERSION
	.align		4
        /*0044*/ 	.byte	0x03, 0x5f
        /*0046*/ 	.short	0x0101


	//----- nvinfo : EIATTR_VRC_CTA_INIT_COUNT
	.align		4
        /*0048*/ 	.byte	0x02, 0x4a
	.zero		1
	.zero		1


	//----- nvinfo : EIATTR_EXIT_INSTR_OFFSETS
	.align		4
        /*004c*/ 	.byte	0x04, 0x1c
        /*004e*/ 	.short	(.L_15619 - .L_15618)


	//   ....[0]....
.L_15618:
        /*0050*/ 	.word	0x00000340


	//   ....[1]....
        /*0054*/ 	.word	0x000004e0


	//   ....[2]....
        /*0058*/ 	.word	0x00000560


	//----- nvinfo : EIATTR_CRS_STACK_SIZE
	.align		4
.L_15619:
        /*005c*/ 	.byte	0x04, 0x1e
        /*005e*/ 	.short	(.L_15621 - .L_15620)
.L_15620:
        /*0060*/ 	.word	0x00000000


	//----- nvinfo : EIATTR_CBANK_PARAM_SIZE
	.align		4
.L_15621:
        /*0064*/ 	.byte	0x03, 0x19
        /*0066*/ 	.short	0x0018


	//----- nvinfo : EIATTR_PARAM_CBANK
	.align		4
        /*0068*/ 	.byte	0x04, 0x0a
        /*006a*/ 	.short	(.L_15623 - .L_15622)
	.align		4
.L_15622:
        /*006c*/ 	.word	index@(.nv.constant0.contiguous_sum_f64)
        /*0070*/ 	.short	0x0380
        /*0072*/ 	.short	0x0018


	//----- nvinfo : EIATTR_SW_WAR
	.align		4
.L_15623:
        /*0074*/ 	.byte	0x04, 0x36
        /*0076*/ 	.short	(.L_15625 - .L_15624)
.L_15624:
        /*0078*/ 	.word	0x00000008
.L_15625:


//--------------------- .nv.info.contiguous_sum33_f32 --------------------------
	.section	.nv.info.contiguous_sum33_f32,"",@"SHT_CUDA_INFO"
	.sectionflags	@""
	.align	4


	//----- nvinfo : EIATTR_CUDA_API_VERSION
	.align		4
        /*0000*/ 	.byte	0x04, 0x37
        /*0002*/ 	.short	(.L_15627 - .L_15626)
.L_15626:
        /*0004*/ 	.word	0x00000082


	//----- nvinfo : EIATTR_KPARAM_INFO
	.align		4
.L_15627:
        /*0008*/ 	.byte	0x04, 0x17
        /*000a*/ 	.short	(.L_15629 - .L_15628)
.L_15628:
        /*000c*/ 	.word	0x00000000
        /*0010*/ 	.short	0x0004
        /*0012*/ 	.short	0x0020
        /*0014*/ 	.byte	0x00, 0xf0, 0x21, 0x00


	//----- nvinfo : EIATTR_KPARAM_INFO
	.align		4
.L_15629:
        /*0018*/ 	.byte	0x04, 0x17
        /*001a*/ 	.short	(.L_15631 - .L_15630)
.L_15630:
        /*001c*/ 	.word	0x00000000
        /*0020*/ 	.short	0x0003
        /*0022*/ 	.short	0x0018
        /*0024*/ 	.byte	0x00, 0xf0, 0x21, 0x00


	//----- nvinfo : EIATTR_KPARAM_INFO
	.align		4
.L_15631:
        /*0028*/ 	.byte	0x04, 0x17
        /*002a*/ 	.short	(.L_15633 - .L_15632)
.L_15632:
        /*002c*/ 	.word	0x00000000
        /*0030*/ 	.short	0x0002
        /*0032*/ 	.short	0x0010
        /*0034*/ 	.byte	0x00, 0xf0, 0x21, 0x00


	//----- nvinfo : EIATTR_KPARAM_INFO
	.align		4
.L_15633:
        /*0038*/ 	.byte	0x04, 0x17
        /*003a*/ 	.short	(.L_15635 - .L_15634)
.L_15634:
        /*003c*/ 	.word	0x00000000
        /*0040*/ 	.short	0x0001
        /*0042*/ 	.short	0x0008
        /*0044*/ 	.byte	0x00, 0xf5, 0x21, 0x00


	//----- nvinfo : EIATTR_KPARAM_INFO
	.align		4
.L_15635:
        /*0048*/ 	.byte	0x04, 0x17
        /*004a*/ 	.short	(.L_15637 - .L_15636)
.L_15636:
        /*004c*/ 	.word	0x00000000
        /*0050*/ 	.short	0x0000
        /*0052*/ 	.short	0x0000
        /*0054*/ 	.byte	0x00, 0xf5, 0x21, 0x00


	//----- nvinfo : EIATTR_SPARSE_MMA_MASK
	.align		4
.L_15637:
        /*0058*/ 	.byte	0x03, 0x50
        /*005a*/ 	.short	0x0000


	//----- nvinfo : EIATTR_MAXREG_COUNT
	.align		4
        /*005c*/ 	.byte	0x03, 0x1b
        /*005e*/ 	.short	0x00ff


	//----- nvinfo : EIATTR_NUM_BARRIERS
	.align		4
        /*0060*/ 	.byte	0x02, 0x4c
        /*0062*/ 	.byte	0x01
	.zero		1


	//----- nvinfo : EIATTR_MERCURY_ISA_VERSION
	.align		4
        /*0064*/ 	.byte	0x03, 0x5f
        /*0066*/ 	.short	0x0101


	//----- nvinfo : EIATTR_VRC_CTA_INIT_COUNT
	.align		4
        /*0068*/ 	.byte	0x02, 0x4a
	.zero		1
	.zero		1


	//----- nvinfo : EIATTR_EXIT_INSTR_OFFSETS
	.align		4
        /*006c*/ 	.byte	0x04, 0x1c
        /*006e*/ 	.short	(.L_15639 - .L_15638)


	//   ....[0]....
.L_15638:
        /*0070*/ 	.word	0x00000150


	//   ....[1]....
        /*0074*/ 	.word	0x000001e0


	//   ....[2]....
        /*0078*/ 	.word	0x00000810


	//----- nvinfo : EIATTR_CBANK_PARAM_SIZE
	.align		4
.L_15639:
        /*007c*/ 	.byte	0x03, 0x19
        /*007e*/ 	.short	0x0028


	//----- nvinfo : EIATTR_PARAM_CBANK
	.align		4
        /*0080*/ 	.byte	0x04, 0x0a
        /*0082*/ 	.short	(.L_15641 - .L_15640)
	.align		4
.L_15640:
        /*0084*/ 	.word	index@(.nv.constant0.contiguous_sum33_f32)
        /*0088*/ 	.short	0x0380
        /*008a*/ 	.short	0x0028


	//----- nvinfo : EIATTR_SW_WAR
	.align		4
.L_15641:
        /*008c*/ 	.byte	0x04, 0x36
        /*008e*/ 	.short	(.L_15643 - .L_15642)
.L_15642:
        /*0090*/ 	.word	0x00000008
.L_15643:


//--------------------- .nv.info.contiguous_sum3_f32 --------------------------
	.section	.nv.info.contiguous_sum3_f32,"",@"SHT_CUDA_INFO"
	.sectionflags	@""
	.align	4


	//----- nvinfo : EIATTR_CUDA_API_VERSION
	.align		4
        /*0000*/ 	.byte	0x04, 0x37
        /*0002*/ 	.short	(.L_15645 - .L_15644)
.L_15644:
        /*0004*/ 	.word	0x00000082


	//----- nvinfo : EIATTR_KPARAM_INFO
	.align		4
.L_15645:
        /*0008*/ 	.byte	0x04, 0x17
        /*000a*/ 	.short	(.L_15647 - .L_15646)
.L_15646:
        /*000c*/ 	.word	0x00000000
        /*0010*/ 	.short	0x0006
        /*0012*/ 	.short	0x0030
        /*0014*/ 	.byte	0x00, 0xf0, 0x21, 0x00


	//----- nvinfo : EIATTR_KPARAM_INFO
	.align		4
.L_15647:
        /*0018*/ 	.byte	0x04, 0x17
        /*001a*/ 	.short	(.L_15649 - .L_15648)
.L_15648:
        /*001c*/ 	.word	0x00000000
        /*0020*/ 	.short	0x0005
        /*0022*/ 	.short	0x0028
        /*0024*/ 	.byte	0x00, 0xf0, 0x21, 0x00


	//----- nvinfo : EIATTR_KPARAM_INFO
	.align		4
.L_15649:
        /*0028*/ 	.byte	0x04, 0x17
        /*002a*/ 	.short	(.L_15651 - .L_15650)
.L_15650:
        /*002c*/ 	.word	0x00000000
        /*0030*/ 	.short	0x0004
        /*0032*/ 	.short	0x0020
        /*0034*/ 	.byte	0x00, 0xf0, 0x21, 0x00


	//----- nvinfo : EIATTR_KPARAM_INFO
	.align		4
.L_15651:
        /*0038*/ 	.byte	0x04, 0x17
        /*003a*/ 	.short	(.L_15653 - .L_15652)
.L_15652:
        /*003c*/ 	.word	0x00000000
        /*0040*/ 	.short	0x0003
        /*0042*/ 	.short	0x0018
        /*0044*/ 	.byte	0x00, 0xf5, 0x21, 0x00


	//----- nvinfo : EIATTR_KPARAM_INFO
	.align		4
.L_15653:
        /*0048*/ 	.byte	0x04, 0x17
        /*004a*/ 	.short	(.L_15655 - .L_15654)
.L_15654:
        /*004c*/ 	.word	0x00000000
        /*0050*/ 	.short	0x0002
        /*0052*/ 	.short	0x0010
        /*0054*/ 	.byte	0x00, 0xf5, 0x21, 0x00


	//----- nvinfo : EIATTR_KPARAM_INFO
	.align		4
.L_15655:
        /*0058*/ 	.byte	0x04, 0x17
        /*005a*/ 	.short	(.L_15657 - .L_15656)
.L_15656:
        /*005c*/ 	.word	0x00000000
        /*0060*/ 	.short	0x0001
        /*0062*/ 	.short	0x0008
        /*0064*/ 	.byte	0x00, 0xf5, 0x21, 0x00


	//----- nvinfo : EIATTR_KPARAM_INFO
	.align		4
.L_15657:
        /*0068*/ 	.byte	0x04, 0x17
        /*006a*/ 	.short	(.L_15659 - .L_15658)
.L_15658:
        /*006c*/ 	.word	0x00000000
        /*0070*/ 	.short	0x0000
        /*0072*/ 	.short	0x0000
        /*0074*/ 	.byte	0x00, 0xf5, 0x21, 0x00


	//----- nvinfo : EIATTR_SPARSE_MMA_MASK
	.align		4
.L_15659:
        /*0078*/ 	.byte	0x03, 0x50
        /*007a*/ 	.short	0x0000


	//----- nvinfo : EIATTR_MAXREG_COUNT
	.align		4
        /*007c*/ 	.byte	0x03, 0x1b
        /*007e*/ 	.short	0x00ff


	//----- nvinfo : EIATTR_NUM_BARRIERS
	.align		4
        /*0080*/ 	.byte	0x02, 0x4c
        /*0082*/ 	.byte	0x01
	.zero		1


	//----- nvinfo : EIATTR_MERCURY_ISA_VERSION
	.align		4
        /*0084*/ 	.byte	0x03, 0x5f
        /*0086*/ 	.short	0x0101


	//----- nvinfo : EIATTR_VRC_CTA_INIT_COUNT
	.align		4
        /*0088*/ 	.byte	0x02, 0x4a
	.zero		1
	.zero		1


	//----- nvinfo : EIATTR_EXIT_INSTR_OFFSETS
	.align		4
        /*008c*/ 	.byte	0x04, 0x1c
        /*008e*/ 	.short	(.L_15661 - .L_15660)


	//   ....[0]....
.L_15660:
        /*0090*/ 	.word	0x00000150


	//   ....[1]....
        /*0094*/ 	.word	0x00003120


	//   ....[2]....
        /*0098*/ 	.word	0x000037c0


	//----- nvinfo : EIATTR_CRS_STACK_SIZE
	.align		4
.L_15661:
        /*009c*/ 	.byte	0x04, 0x1e
        /*009e*/ 	.short	(.L_15663 - .L_15662)
.L_15662:
        /*00a0*/ 	.word	0x00000000


	//----- nvinfo : EIATTR_CBANK_PARAM_SIZE
	.align		4
.L_15663:
        /*00a4*/ 	.byte	0x03, 0x19
        /*00a6*/ 	.short	0x0038


	//----- nvinfo : EIATTR_PARAM_CBANK
	.align		4
        /*00a8*/ 	.byte	0x04, 0x0a
        /*00aa*/ 	.short	(.L_15665 - .L_15664)
	.align		4
.L_15664:
        /*00ac*/ 	.word	index@(.nv.constant0.contiguous_sum3_f32)
        /*00b0*/ 	.short	0x0380
        /*00b2*/ 	.short	0x0038


	//----- nvinfo : EIATTR_SW_WAR
	.align		4
.L_15665:
        /*00b4*/ 	.byte	0x04, 0x36
        /*00b6*/ 	.short	(.L_15667 - .L_15666)
.L_15666:
        /*00b8*/ 	.word	0x00000008
.L_15667:


//--------------------- .nv.info.contiguous_sum22_f32 --------------------------
	.section	.nv.info.contiguous_sum22_f32,"",@"SHT_CUDA_INFO"
	.sectionflags	@""
	.align	4


	//----- nvinfo : EIATTR_CUDA_API_VERSION
	.align		4
        /*0000*/ 	.byte	0x04, 0x37
        /*0002*/ 	.short	(.L_15669 - .L_15668)
.L_15668:
        /*0004*/ 	.word	0x00000082


	//----- nvinfo : EIATTR_KPARAM_INFO
	.align		4
.L_15669:
        /*0008*/ 	.byte	0x04, 0x17
        /*000a*/ 	.short	(.L_15671 - .L_15670)
.L_15670:
        /*000c*/ 	.word	0x00000000
        /*0010*/ 	.short	0x0003
        /*0012*/ 	.short	0x0018
        /*0014*/ 	.byte	0x00, 0xf0, 0x21, 0x00


	//----- nvinfo : EIATTR_KPARAM_INFO
	.align		4
.L_15671:
        /*0018*/ 	.byte	0x04, 0x17
        /*001a*/ 	.short	(.L_15673 - .L_15672)
.L_15672:
        /*001c*/ 	.word	0x00000000
        /*0020*/ 	.short	0x0002
        /*0022*/ 	.short	0x0010
        /*0024*/ 	.byte	0x00, 0xf0, 0x21, 0x00


	//----- nvinfo : EIATTR_KPARAM_INFO
	.align		4
.L_15673:
        /*0028*/ 	.byte	0x04, 0x17
        /*002a*/ 	.short	(.L_15675 - .L_15674)
.L_15674:
        /*002c*/ 	.word	0x00000000
        /*0030*/ 	.short	0x0001
        /*0032*/ 	.short	0x0008
        /*0034*/ 	.byte	0x00, 0xf5, 0x21, 0x00


	//----- nvinfo : EIATTR_KPARAM_INFO
	.align		4
.L_15675:
        /*0038*/ 	.byte	0x04, 0x17
        /*003a*/ 	.short	(.L_15677 - .L_15676)
.L_15676:
        /*003c*/ 	.word	0x00000000
        /*0040*/ 	.short	0x0000
        /*0042*/ 	.short	0x0000
        /*0044*/ 	.byte	0x00, 0xf5, 0x21, 0x00


	//----- nvinfo : EIATTR_SPARSE_MMA_MASK
	.align		4
.L_15677:
        /*0048*/ 	.byte	0x03, 0x50
        /*004a*/ 	.short	0x0000


	//----- nvinfo : EIATTR_MAXREG_COUNT
	.align		4
        /*004c*/ 	.byte	0x03, 0x1b
        /*004e*/ 	.short	0x00ff


	//----- nvinfo : EIATTR_NUM_BARRIERS
	.align		4
        /*0050*/ 	.byte	0x02, 0x4c
        /*0052*/ 	.byte	0x01
	.zero		1


	//----- nvinfo : EIATTR_MERCURY_ISA_VERSION
	.align		4
        /*0054*/ 	.byte	0x03, 0x5f
        /*0056*/ 	.short	0x0101


	//----- nvinfo : EIATTR_VRC_CTA_INIT_COUNT
	.align		4
        /*0058*/ 	.byte	0x02, 0x4a
	.zero		1
	.zero		1


	//----- nvinfo : EIATTR_EXIT_INSTR_OFFSETS
	.align		4
        /*005c*/ 	.byte	0x04, 0x1c
        /*005e*/ 	.short	(.L_15679 - .L_15678)


	//   ....[0]....
.L_15678:
        /*0060*/ 	.word	0x000003f0


	//   ....[1]....
        /*0064*/ 	.word	0x00000590


	//   ....[2]....
        /*0068*/ 	.word	0x000006a0


	//----- nvinfo : EIATTR_CRS_STACK_SIZE
	.align		4
.L_15679:
        /*006c*/ 	.byte	0x04, 0x1e
        /*006e*/ 	.short	(.L_15681 - .L_15680)
.L_15680:
        /*0070*/ 	.word	0x00000000


	//----- nvinfo : EIATTR_CBANK_PARAM_SIZE
	.align		4
.L_15681:
        /*0074*/ 	.byte	0x03, 0x19
        /*0076*/ 	.short	0x0020


	//----- nvinfo : EIATTR_PARAM_CBANK
	.align		4
        /*0078*/ 	.byte	0x04, 0x0a
        /*007a*/ 	.short	(.L_15683 - .L_15682)
	.align		4
.L_15682:
        /*007c*/ 	.word	index@(.nv.constant0.contiguous_sum22_f32)
        /*0080*/ 	.short	0x0380
        /*0082*/ 	.short	0x0020


	//----- nvinfo : EIATTR_SW_WAR
	.align		4
.L_15683:
        /*0084*/ 	.byte	0x04, 0x36
        /*0086*/ 	.short	(.L_15685 - .L_15684)
.L_15684:
        /*0088*/ 	.word	0x00000008
.L_15685:


//--------------------- .nv.info.contiguous_sum2_f32 --------------------------
	.section	.nv.info.contiguous_sum2_f32,"",@"SHT_CUDA_INFO"
	.sectionflags	@""
	.align	4


	//----- nvinfo : EIATTR_CUDA_API_VERSION
	.align		4
        /*0000*/ 	.byte	0x04, 0x37
        /*0002*/ 	.short	(.L_15687 - .L_15686)
.L_15686:
        /*0004*/ 	.word	0x00000082


	//----- nvinfo : EIATTR_KPARAM_INFO
	.align		4
.L_15687:
        /*0008*/ 	.byte	0x04, 0x17
        /*000a*/ 	.short	(.L_15689 - .L_15688)
.L_15688:
        /*000c*/ 	.word	0x00000000
        /*0010*/ 	.short	0x0006
        /*0012*/ 	.short	0x0030
        /*0014*/ 	.byte	0x00, 0xf0, 0x21, 0x00


	//----- nvinfo : EIATTR_KPARAM_INFO
	.align		4
.L_15689:
        /*0018*/ 	.byte	0x04, 0x17
        /*001a*/ 	.short	(.L_15691 - .L_15690)
.L_15690:
        /*001c*/ 	.word	0x00000000
        /*0020*/ 	.short	0x0005
        /*0022*/ 	.short	0x0028
        /*0024*/ 	.byte	0x00, 0xf0, 0x21, 0x00


	//----- nvinfo : EIATTR_KPARAM_INFO
	.align		4
.L_15691:
        /*0028*/ 	.byte	0x04, 0x17
        /*002a*/ 	.short	(.L_15693 - .L_15692)
.L_15692:
        /*002c*/ 	.word	0x00000000
        /*0030*/ 	.short	0x0004
        /*0032*/ 	.short	0x0020
        /*0034*/ 	.byte	0x00, 0xf0, 0x21, 0x00


	//----- nvinfo : EIATTR_KPARAM_INFO
	.align		4
.L_15693:
        /*0038*/ 	.byte	0x04, 0x17
        /*003a*/ 	.short	(.L_15695 - .L_15694)
.L_15694:
        /*003c*/ 	.word	0x00000000
        /*0040*/ 	.short	0x0003
        /*0042*/ 	.short	0x0018
        /*0044*/ 	.byte	0x00, 0xf5, 0x21, 0x00


	//----- nvinfo : EIATTR_KPARAM_INFO
	.align		4
.L_15695:
        /*0048*/ 	.byte	0x04, 0x17
        /*004a*/ 	.short	(.L_15697 - .L_15696)
.L_15696:
        /*004c*/ 	.word	0x00000000
        /*0050*/ 	.short	0x0002
        /*0052*/ 	.short	0x0010
        /*0054*/ 	.byte	0x00, 0xf5, 0x21, 0x00


	//----- nvinfo : EIATTR_KPARAM_INFO
	.align		4
.L_15697:
        /*0058*/ 	.byte	0x04, 0x17
        /*005a*/ 	.short	(.L_15699 - .L_15698)
.L_15698:
        /*005c*/ 	.word	0x00000000
        /*0060*/ 	.short	0x0001
        /*0062*/ 	.short	0x0008
        /*0064*/ 	.byte	0x00, 0xf5, 0x21, 0x00


	//----- nvinfo : EIATTR_KPARAM_INFO
	.align		4
.L_15699:
        /*0068*/ 	.byte	0x04, 0x17
        /*006a*/ 	.short	(.L_15701 - .L_15700)
.L_15700:
        /*006c*/ 	.word	0x00000000
        /*0070*/ 	.short	0x0000
        /*0072*/ 	.short	0x0000
        /*0074*/ 	.byte	0x00, 0xf5, 0x21, 0x00


	//----- nvinfo : EIATTR_SPARSE_MMA_MASK
	.align		4
.L_15701:
        /*0078*/ 	.byte	0x03, 0x50
        /*007a*/ 	.short	0x0000


	//----- nvinfo : EIATTR_MAXREG_COUNT
	.align		4
        /*007c*/ 	.byte	0x03, 0x1b
        /*007e*/ 	.short	0x00ff


	//----- nvinfo : EIATTR_NUM_BARRIERS
	.align		4
        /*0080*/ 	.byte	0x02, 0x4c
        /*0082*/ 	.byte	0x01
	.zero		1


	//----- nvinfo : EIATTR_MERCURY_ISA_VERSION
	.align		4
        /*0084*/ 	.byte	0x03, 0x5f
        /*0086*/ 	.short	0x0101


	//----- nvinfo : EIATTR_VRC_CTA_INIT_COUNT
	.align		4
        /*0088*/ 	.byte	0x02, 0x4a
	.zero		1
	.zero		1


	//----- nvinfo : EIATTR_EXIT_INSTR_OFFSETS
	.align		4
        /*008c*/ 	.byte	0x04, 0x1c
        /*008e*/ 	.short	(.L_15703 - .L_15702)


	//   ....[0]....
.L_15702:
        /*0090*/ 	.word	0x000067e0


	//   ....[1]....
        /*0094*/ 	.word	0x00006980


	//   ....[2]....
        /*0098*/ 	.word	0x00006a90


	//----- nvinfo : EIATTR_CRS_STACK_SIZE
	.align		4
.L_15703:
        /*009c*/ 	.byte	0x04, 0x1e
        /*009e*/ 	.short	(.L_15705 - .L_15704)
.L_15704:
        /*00a0*/ 	.word	0x00000000


	//----- nvinfo : EIATTR_CBANK_PARAM_SIZE
	.align		4
.L_15705:
        /*00a4*/ 	.byte	0x03, 0x19
        /*00a6*/ 	.short	0x0038


	//----- nvinfo : EIATTR_PARAM_CBANK
	.align		4
        /*00a8*/ 	.byte	0x04, 0x0a
        /*00aa*/ 	.short	(.L_15707 - .L_15706)
	.align		4
.L_15706:
        /*00ac*/ 	.word	index@(.nv.constant0.contiguous_sum2_f32)
        /*00b0*/ 	.short	0x0380
        /*00b2*/ 	.short	0x0038


	//----- nvinfo : EIATTR_SW_WAR
	.align		4
.L_15707:
        /*00b4*/ 	.byte	0x04, 0x36
        /*00b6*/ 	.short	(.L_15709 - .L_15708)
.L_15708:
        /*00b8*/ 	.word	0x00000008
.L_15709:


//--------------------- .nv.info.uncontiguous_sum_f32 --------------------------
	.section	.nv.info.uncontiguous_sum_f32,"",@"SHT_CUDA_INFO"
	.sectionflags	@""
	.align	4


	//----- nvinfo : EIATTR_CUDA_API_VERSION
	.align		4
        /*0000*/ 	.byte	0x04, 0x37
        /*0002*/ 	.short	(.L_15711 - .L_15710)
.L_15710:
        /*0004*/ 	.word	0x00000082


	//----- nvinfo : EIATTR_KPARAM_INFO
	.align		4
.L_15711:
        /*0008*/ 	.byte	0x04, 0x17
        /*000a*/ 	.short	(.L_15713 - .L_15712)
.L_15712:
        /*000c*/ 	.word	0x00000000
        /*0010*/ 	.short	0x0005
        /*0012*/ 	.short	0x0028
        /*0014*/ 	.byte	0x00, 0xf0, 0x21, 0x00


	//----- nvinfo : EIATTR_KPARAM_INFO
	.align		4
.L_15713:
        /*0018*/ 	.byte	0x04, 0x17
        /*001a*/ 	.short	(.L_15715 - .L_15714)
.L_15714:
        /*001c*/ 	.word	0x00000000
        /*0020*/ 	.short	0x0004
        /*0022*/ 	.short	0x0020
        /*0024*/ 	.byte	0x00, 0xf0, 0x21, 0x00


	//----- nvinfo : EIATTR_KPARAM_INFO
	.align		4
.L_15715:
        /*0028*/ 	.byte	0x04, 0x17
        /*002a*/ 	.short	(.L_15717 - .L_15716)
.L_15716:
        /*002c*/ 	.word	0x00000000
        /*0030*/ 	.short	0x0003
        /*0032*/ 	.short	0x0018
        /*0034*/ 	.byte	0x00, 0xf5, 0x21, 0x00


	//----- nvinfo : EIATTR_KPARAM_INFO
	.align		4
.L_15717:
        /*0038*/ 	.byte	0x04, 0x17
        /*003a*/ 	.short	(.L_15719 - .L_15718)
.L_15718:
        /*003c*/ 	.word	0x00000000
        /*0040*/ 	.short	0x0002
        /*0042*/ 	.short	0x0010
        /*0044*/ 	.byte	0x00, 0xf5, 0x21, 0x00


	//----- nvinfo : EIATTR_KPARAM_INFO
	.align		4
.L_15719:
        /*0048*/ 	.byte	0x04, 0x17
        /*004a*/ 	.short	(.L_15721 - .L_15720)
.L_15720:
        /*004c*/ 	.word	0x00000000
        /*0050*/ 	.short	0x0001
        /*0052*/ 	.short	0x0008
        /*0054*/ 	.byte	0x00, 0xf5, 0x21, 0x00


	//----- nvinfo : EIATTR_KPARAM_INFO
	.align		4
.L_15721:
        /*0058*/ 	.byte	0x04, 0x17
        /*005a*/ 	.short	(.L_15723 - .L_15722)
.L_15722:
        /*005c*/ 	.word	0x00000000
        /*0060*/ 	.short	0x0000
        /*0062*/ 	.short	0x0000
        /*0064*/ 	.byte	0x00, 0xf5, 0x21, 0x00


	//----- nvinfo : EIATTR_SPARSE_MMA_MASK
	.align		4
.L_15723:
        /*0068*/ 	.byte	0x03, 0x50
        /*006a*/ 	.short	0x0000


	//----- nvinfo : EIATTR_MAXREG_COUNT
	.align		4
        /*006c*/ 	.byte	0x03, 0x1b
        /*006e*/ 	.short	0x00ff


	//----- nvinfo : EIATTR_NUM_BARRIERS
	.align		4
        /*0070*/ 	.byte	0x02, 0x4c
        /*0072*/ 	.byte	0x01
	.zero		1


	//----- nvinfo : EIATTR_MERCURY_ISA_VERSION
	.align		4
        /*0074*/ 	.byte	0x03, 0x5f
        /*0076*/ 	.short	0x0101


	//----- nvinfo : EIATTR_VRC_CTA_INIT_COUNT
	.align		4
        /*0078*/ 	.byte	0x02, 0x4a
	.zero		1
	.zero		1


	//----- nvinfo : EIATTR_EXIT_INSTR_OFFSETS
	.align		4
        /*007c*/ 	.byte	0x04, 0x1c
        /*007e*/ 	.short	(.L_15725 - .L_15724)


	//   ....[0]....
.L_15724:
        /*0080*/ 	.word	0x00006a10


	//   ....[1]....
        /*0084*/ 	.word	0x00006bb0


	//   ....[2]....
        /*0088*/ 	.word	0x00006c30


	//----- nvinfo : EIATTR_CRS_STACK_SIZE
	.align		4
.L_15725:
        /*008c*/ 	.byte	0x04, 0x1e
        /*008e*/ 	.short	(.L_15727 - .L_15726)
.L_15726:
        /*0090*/ 	.word	0x00000000


	//----- nvinfo : EIATTR_CBANK_PARAM_SIZE
	.align		4
.L_15727:
        /*0094*/ 	.byte	0x03, 0x19
        /*0096*/ 	.short	0x0030


	//----- nvinfo : EIATTR_PARAM_CBANK
	.align		4
        /*0098*/ 	.byte	0x04, 0x0a
        /*009a*/ 	.short	(.L_15729 - .L_15728)
	.align		4
.L_15728:
        /*009c*/ 	.word	index@(.nv.constant0.uncontiguous_sum_f32)
        /*00a0*/ 	.short	0x0380
        /*00a2*/ 	.short	0x0030


	//----- nvinfo : EIATTR_SW_WAR
	.align		4
.L_15729:
        /*00a4*/ 	.byte	0x04, 0x36
        /*00a6*/ 	.short	(.L_15731 - .L_15730)
.L_15730:
        /*00a8*/ 	.word	0x00000008
.L_15731:


//--------------------- .nv.info.contiguous_sum_f32 --------------------------
	.section	.nv.info.contiguous_sum_f32,"",@"SHT_CUDA_INFO"
	.sectionflags	@""
	.align	4


	//----- nvinfo : EIATTR_CUDA_API_VERSION
	.align		4
        /*0000*/ 	.byte	0x04, 0x37
        /*0002*/ 	.short	(.L_15733 - .L_15732)
.L_15732:
        /*0004*/ 	.word	0x00000082


	//----- nvinfo : EIATTR_KPARAM_INFO
	.align		4
.L_15733:
        /*0008*/ 	.byte	0x04, 0x17
        /*000a*/ 	.short	(.L_15735 - .L_15734)
.L_15734:
        /*000c*/ 	.word	0x00000000
        /*0010*/ 	.short	0x0002
        /*0012*/ 	.short	0x0010
        /*0014*/ 	.byte	0x00, 0xf0, 0x21, 0x00


	//----- nvinfo : EIATTR_KPARAM_INFO
	.align		4
.L_15735:
        /*0018*/ 	.byte	0x04, 0x17
        /*001a*/ 	.short	(.L_15737 - .L_15736)
.L_15736:
        /*001c*/ 	.word	0x00000000
        /*0020*/ 	.short	0x0001
        /*0022*/ 	.short	0x0008
        /*0024*/ 	.byte	0x00, 0xf5, 0x21, 0x00


	//----- nvinfo : EIATTR_KPARAM_INFO
	.align		4
.L_15737:
        /*0028*/ 	.byte	0x04, 0x17
        /*002a*/ 	.short	(.L_15739 - .L_15738)
.L_15738:
        /*002c*/ 	.word	0x00000000
        /*0030*/ 	.short	0x0000
        /*0032*/ 	.short	0x0000
        /*0034*/ 	.byte	0x00, 0xf5, 0x21, 0x00


	//----- nvinfo : EIATTR_SPARSE_MMA_MASK
	.align		4
.L_15739:
        /*0038*/ 	.byte	0x03, 0x50
        /*003a*/ 	.short	0x0000


	//----- nvinfo : EIATTR_MAXREG_COUNT
	.align		4
        /*003c*/ 	.byte	0x03, 0x1b
        /*003e*/ 	.short	0x00ff


	//----- nvinfo : EIATTR_NUM_BARRIERS
	.align		4
        /*0040*/ 	.byte	0x02, 0x4c
        /*0042*/ 	.byte	0x01
	.zero		1


	//----- nvinfo : EIATTR_MERCURY_ISA_VERSION
	.align		4
        /*0044*/ 	.byte	0x03, 0x5f
        /*0046*/ 	.short	0x0101


	//----- nvinfo : EIATTR_VRC_CTA_INIT_COUNT
	.align		4
        /*0048*/ 	.byte	0x02, 0x4a
	.zero		1
	.zero		1


	//----- nvinfo : EIATTR_EXIT_INSTR_OFFSETS
	.align		4
        /*004c*/ 	.byte	0x04, 0x1c
        /*004e*/ 	.short	(.L_15741 - .L_15740)


	//   ....[0]....
.L_15740:
        /*0050*/ 	.word	0x00000340


	//   ....[1]....
        /*0054*/ 	.word	0x000004e0


	//   ....[2]....
        /*0058*/ 	.word	0x00000560


	//----- nvinfo : EIATTR_CRS_STACK_SIZE
	.align		4
.L_15741:
        /*005c*/ 	.byte	0x04, 0x1e
        /*005e*/ 	.short	(.L_15743 - .L_15742)
.L_15742:
        /*0060*/ 	.word	0x00000000


	//----- nvinfo : EIATTR_CBANK_PARAM_SIZE
	.align		4
.L_15743:
        /*0064*/ 	.byte	0x03, 0x19
        /*0066*/ 	.short	0x0018


	//----- nvinfo : EIATTR_PARAM_CBANK
	.align		4
        /*0068*/ 	.byte	0x04, 0x0a
        /*006a*/ 	.short	(.L_15745 - .L_15744)
	.align		4
.L_15744:
        /*006c*/ 	.word	index@(.nv.constant0.contiguous_sum_f32)
        /*0070*/ 	.short	0x0380
        /*0072*/ 	.short	0x0018


	//----- nvinfo : EIATTR_SW_WAR
	.align		4
.L_15745:
        /*0074*/ 	.byte	0x04, 0x36
        /*0076*/ 	.short	(.L_15747 - .L_15746)
.L_15746:
        /*0078*/ 	.word	0x00000008
.L_15747:


//--------------------- .nv.info.contiguous_sum33_u64 --------------------------
	.section	.nv.info.contiguous_sum33_u64,"",@"SHT_CUDA_INFO"
	.sectionflags	@""
	.align	4


	//----- nvinfo : EIATTR_CUDA_API_VERSION
	.align		4
        /*0000*/ 	.byte	0x04, 0x37
        /*0002*/ 	.short	(.L_15749 - .L_15748)
.L_15748:
        /*0004*/ 	.word	0x00000082


	//----- nvinfo : EIATTR_KPARAM_INFO
	.align		4
.L_15749:
        /*0008*/ 	.byte	0x04, 0x17
        /*000a*/ 	.short	(.L_15751 - .L_15750)
.L_15750:
        /*000c*/ 	.word	0x00000000
        /*0010*/ 	.short	0x0004
        /*0012*/ 	.short	0x0020
        /*0014*/ 	.byte	0x00, 0xf0, 0x21, 0x00


	//----- nvinfo : EIATTR_KPARAM_INFO
	.align		4
.L_15751:
        /*0018*/ 	.byte	0x04, 0x17
        /*001a*/ 	.short	(.L_15753 - .L_15752)
.L_15752:
        /*001c*/ 	.word	0x00000000
        /*0020*/ 	.short	0x0003
        /*0022*/ 	.short	0x0018
        /*0024*/ 	.byte	0x00, 0xf0, 0x21, 0x00


	//----- nvinfo : EIATTR_KPARAM_INFO
	.align		4
.L_15753:
        /*0028*/ 	.byte	0x04, 0x17
        /*002a*/ 	.short	(.L_15755 - .L_15754)
.L_15754:
        /*002c*/ 	.word	0x00000000
        /*0030*/ 	.short	0x0002
        /*0032*/ 	.short	0x0010
        /*0034*/ 	.byte	0x00, 0xf0, 0x21, 0x00


	//----- nvinfo : EIATTR_KPARAM_INFO
	.align		4
.L_15755:
        /*0038*/ 	.byte	0x04, 0x17
        /*003a*/ 	.short	(.L_15757 - .L_15756)
.L_15756:
        /*003c*/ 	.word	0x00000000
        /*0040*/ 	.short	0x0001
        /*0042*/ 	.short	0x0008
        /*0044*/ 	.byte	0x00, 0xf5, 0x21, 0x00


	//----- nvinfo : EIATTR_KPARAM_INFO
	.align		4
.L_15757:
        /*0048*/ 	.byte	0x04, 0x17
        /*004a*/ 	.short	(.L_15759 - .L_15758)
.L_15758:
        /*004c*/ 	.word	0x00000000
        /*0050*/ 	.short	0x0000
        /*0052*/ 	.short	0x0000
        /*0054*/ 	.byte	0x00, 0xf5, 0x21, 0x00


	//----- nvinfo : EIATTR_SPARSE_MMA_MASK
	.align		4
.L_15759:
        /*0058*/ 	.byte	0x03, 0x50
        /*005a*/ 	.short	0x0000


	//----- nvinfo : EIATTR_MAXREG_COUNT
	.align		4
        /*005c*/ 	.byte	0x03, 0x1b
        /*005e*/ 	.short	0x00ff


	//----- nvinfo : EIATTR_NUM_BARRIERS
	.align		4
        /*0060*/ 	.byte	0x02, 0x4c
        /*0062*/ 	.byte	0x01
	.zero		1


	//----- nvinfo : EIATTR_MERCURY_ISA_VERSION
	.align		4
        /*0064*/ 	.byte	0x03, 0x5f
        /*0066*/ 	.short	0x0101


	//----- nvinfo : EIATTR_VRC_CTA_INIT_COUNT
	.align		4
        /*0068*/ 	.byte	0x02, 0x4a
	.zero		1
	.zero		1


	//----- nvinfo : EIATTR_EXIT_INSTR_OFFSETS
	.align		4
        /*006c*/ 	.byte	0x04, 0x1c
        /*006e*/ 	.short	(.L_15761 - .L_15760)


	//   ....[0]....
.L_15760:
        /*0070*/ 	.word	0x00000150


	//   ....[1]....
        /*0074*/ 	.word	0x000001e0


	//   ....[2]....
        /*0078*/ 	.word	0x00000820


	//----- nvinfo : EIATTR_CBANK_PARAM_SIZE
	.align		4
.L_15761:
        /*007c*/ 	.byte	0x03, 0x19
        /*007e*/ 	.short	0x0028


	//----- nvinfo : EIATTR_PARAM_CBANK
	.align		4
        /*0080*/ 	.byte	0x04, 0x0a
        /*0082*/ 	.short	(.L_15763 - .L_15762)
	.align		4
.L_15762:
        /*0084*/ 	.word	index@(.nv.constant0.contiguous_sum33_u64)
        /*0088*/ 	.short	0x0380
        /*008a*/ 	.short	0x0028


	//----- nvinfo : EIATTR_SW_WAR
	.align		4
.L_15763:
        /*008c*/ 	.byte	0x04, 0x36
        /*008e*/ 	.short	(.L_15765 - .L_15764)
.L_15764:
        /*0090*/ 	.word	0x00000008
.L_15765:


//--------------------- .nv.info.contiguous_sum3_u64 --------------------------
	.section	.nv.info.contiguous_sum3_u64,"",@"SHT_CUDA_INFO"
	.sectionflags	@""
	.align	4


	//----- nvinfo : EIATTR_CUDA_API_VERSION
	.align		4
        /*0000*/ 	.byte	0x04, 0x37
        /*0002*/ 	.short	(.L_15767 - .L_15766)
.L_15766:
        /*0004*/ 	.word	0x00000082


	//----- nvinfo : EIATTR_KPARAM_INFO
	.align		4
.L_15767:
        /*0008*/ 	.byte	0x04, 0x17
        /*000a*/ 	.short	(.L_15769 - .L_15768)
.L_15768:
        /*000c*/ 	.word	0x00000000
        /*0010*/ 	.short	0x0006
        /*0012*/ 	.short	0x0030
        /*0014*/ 	.byte	0x00, 0xf0, 0x21, 0x00


	//----- nvinfo : EIATTR_KPARAM_INFO
	.align		4
.L_15769:
        /*0018*/ 	.byte	0x04, 0x17
        /*001a*/ 	.short	(.L_15771 - .L_15770)
.L_15770:
        /*001c*/ 	.word	0x00000000
        /*0020*/ 	.short	0x0005
        /*0022*/ 	.short	0x0028
        /*0024*/ 	.byte	0x00, 0xf0, 0x21, 0x00


	//----- nvinfo : EIATTR_KPARAM_INFO
	.align		4
.L_15771:
        /*0028*/ 	.byte	0x04, 0x17
        /*002a*/ 	.short	(.L_15773 - .L_15772)
.L_15772:
        /*002c*/ 	.word	0x00000000
        /*0030*/ 	.short	0x0004
        /*0032*/ 	.short	0x0020
        /*0034*/ 	.byte	0x00, 0xf0, 0x21, 0x00


	//----- nvinfo : EIATTR_KPARAM_INFO
	.align		4
.L_15773:
        /*0038*/ 	.byte	0x04, 0x17
        /*003a*/ 	.short	(.L_15775 - .L_15774)
.L_15774:
        /*003c*/ 	.word	0x00000000
        /*0040*/ 	.short	0x0003
        /*0042*/ 	.short	0x0018
        /*0044*/ 	.byte	0x00, 0xf5, 0x21, 0x00


	//----- nvinfo : EIATTR_KPARAM_INFO
	.align		4
.L_15775:
        /*0048*/ 	.byte	0x04, 0x17
        /*004a*/ 	.short	(.L_15777 - .L_15776)
.L_15776:
        /*004c*/ 	.word	0x00000000
        /*0050*/ 	.short	0x0002
        /*0052*/ 	.short	0x0010
        /*0054*/ 	.byte	0x00, 0xf5, 0x21, 0x00


	//----- nvinfo : EIATTR_KPARAM_INFO
	.align		4
.L_15777:
        /*0058*/ 	.byte	0x04, 0x17
        /*005a*/ 	.short	(.L_15779 - .L_15778)
.L_15778:
        /*005c*/ 	.word	0x00000000
        /*0060*/ 	.short	0x0001
        /*0062*/ 	.short	0x0008
        /*0064*/ 	.byte	0x00, 0xf5, 0x21, 0x00


	//----- nvinfo : EIATTR_KPARAM_INFO
	.align		4
.L_15779:
        /*0068*/ 	.byte	0x04, 0x17
        /*006a*/ 	.short	(.L_15781 - .L_15780)
.L_15780:
        /*006c*/ 	.word	0x00000000
        /*0070*/ 	.short	0x0000
        /*0072*/ 	.short	0x0000
        /*0074*/ 	.byte	0x00, 0xf5, 0x21, 0x00


	//----- nvinfo : EIATTR_SPARSE_MMA_MASK
	.align		4
.L_15781:
        /*0078*/ 	.byte	0x03, 0x50
        /*007a*/ 	.short	0x0000


	//----- nvinfo : EIATTR_MAXREG_COUNT
	.align		4
        /*007c*/ 	.byte	0x03, 0x1b
        /*007e*/ 	.short	0x00ff


	//----- nvinfo : EIATTR_NUM_BARRIERS
	.align		4
        /*0080*/ 	.byte	0x02, 0x4c
        /*0082*/ 	.byte	0x01
	.zero		1


	//----- nvinfo : EIATTR_MERCURY_ISA_VERSION
	.align		4
        /*0084*/ 	.byte	0x03, 0x5f
        /*0086*/ 	.short	0x0101


	//----- nvinfo : EIATTR_VRC_CTA_INIT_COUNT
	.align		4
        /*0088*/ 	.byte	0x02, 0x4a
	.zero		1
	.zero		1


	//----- nvinfo : EIATTR_EXIT_INSTR_OFFSETS
	.align		4
        /*008c*/ 	.byte	0x04, 0x1c
        /*008e*/ 	.short	(.L_15783 - .L_15782)


	//   ....[0]....
.L_15782:
        /*0090*/ 	.word	0x00000150


	//   ....[1]....
        /*0094*/ 	.word	0x00003120


	//   ....[2]....
        /*0098*/ 	.word	0x000037d0


	//----- nvinfo : EIATTR_CRS_STACK_SIZE
	.align		4
.L_15783:
        /*009c*/ 	.byte	0x04, 0x1e
        /*009e*/ 	.short	(.L_15785 - .L_15784)
.L_15784:
        /*00a0*/ 	.word	0x00000000


	//----- nvinfo : EIATTR_CBANK_PARAM_SIZE
	.align		4
.L_15785:
        /*00a4*/ 	.byte	0x03, 0x19
        /*00a6*/ 	.short	0x0038


	//----- nvinfo : EIATTR_PARAM_CBANK
	.align		4
        /*00a8*/ 	.byte	0x04, 0x0a
        /*00aa*/ 	.short	(.L_15787 - .L_15786)
	.align		4
.L_15786:
        /*00ac*/ 	.word	index@(.nv.constant0.contiguous_sum3_u64)
        /*00b0*/ 	.short	0x0380
        /*00b2*/ 	.short	0x0038


	//----- nvinfo : EIATTR_SW_WAR
	.align		4
.L_15787:
        /*00b4*/ 	.byte	0x04, 0x36
        /*00b6*/ 	.short	(.L_15789 - .L_15788)
.L_15788:
        /*00b8*/ 	.word	0x00000008
.L_15789:


//--------------------- .nv.info.contiguous_sum22_u64 --------------------------
	.section	.nv.info.contiguous_sum22_u64,"",@"SHT_CUDA_INFO"
	.sectionflags	@""
	.align	4


	//----- nvinfo : EIATTR_CUDA_API_VERSION
	.align		4
        /*0000*/ 	.byte	0x04, 0x37
        /*0002*/ 	.short	(.L_15791 - .L_15790)
.L_15790:
        /*0004*/ 	.word	0x00000082


	//----- nvinfo : EIATTR_KPARAM_INFO
	.align		4
.L_15791:
        /*0008*/ 	.byte	0x04, 0x17
        /*000a*/ 	.short	(.L_15793 - .L_15792)
.L_15792:
        /*000c*/ 	.word	0x00000000
        /*0010*/ 	.short	0x0003
        /*0012*/ 	.short	0x0018
        /*0014*/ 	.byte	0x00, 0xf0, 0x21, 0x00


	//----- nvinfo : EIATTR_KPARAM_INFO
	.align		4
.L_15793:
        /*0018*/ 	.byte	0x04, 0x17
        /*001a*/ 	.short	(.L_15795 - .L_15794)
.L_15794:
        /*001c*/ 	.word	0x00000000
        /*0020*/ 	.short	0x0002
        /*0022*/ 	.short	0x0010
        /*0024*/ 	.byte	0x00, 0xf0, 0x21, 0x00


	//----- nvinfo : EIATTR_KPARAM_INFO
	.align		4
.L_15795:
        /*0028*/ 	.byte	0x04, 0x17
        /*002a*/ 	.short	(.L_15797 - .L_15796)
.L_15796:
        /*002c*/ 	.word	0x00000000
        /*0030*/ 	.short	0x0001
        /*0032*/ 	.short	0x0008
        /*0034*/ 	.byte	0x00, 0xf5, 0x21, 0x00


	//----- nvinfo : EIATTR_KPARAM_INFO
	.align		4
.L_15797:
        /*0038*/ 	.byte	0x04, 0x17
        /*003a*/ 	.short	(.L_15799 - .L_15798)
.L_15798:
        /*003c*/ 	.word	0x00000000
        /*0040*/ 	.short	0x0000
        /*0042*/ 	.short	0x0000
        /*0044*/ 	.byte	0x00, 0xf5, 0x21, 0x00


	//----- nvinfo : EIATTR_SPARSE_MMA_MASK
	.align		4
.L_15799:
        /*0048*/ 	.byte	0x03, 0x50
        /*004a*/ 	.short	0x0000


	//----- nvinfo : EIATTR_MAXREG_COUNT
	.align		4
        /*004c*/ 	.byte	0x03, 0x1b
        /*004e*/ 	.short	0x00ff


	//----- nvinfo : EIATTR_NUM_BARRIERS
	.align		4
        /*0050*/ 	.byte	0x02, 0x4c
        /*0052*/ 	.byte	0x01
	.zero		1


	//----- nvinfo : EIATTR_MERCURY_ISA_VERSION
	.align		4
        /*0054*/ 	.byte	0x03, 0x5f
        /*0056*/ 	.short	0x0101


	//----- nvinfo : EIATTR_VRC_CTA_INIT_COUNT
	.align		4
        /*0058*/ 	.byte	0x02, 0x4a
	.zero		1
	.zero		1


	//----- nvinfo : EIATTR_EXIT_INSTR_OFFSETS
	.align		4
        /*005c*/ 	.byte	0x04, 0x1c
        /*005e*/ 	.short	(.L_15801 - .L_15800)


	//   ....[0]....
.L_15800:
        /*0060*/ 	.word	0x00000420


	//   ....[1]....
        /*0064*/ 	.word	0x00000620


	//   ....[2]....
        /*0068*/ 	.word	0x00000730


	//----- nvinfo : EIATTR_CRS_STACK_SIZE
	.align		4
.L_15801:
        /*006c*/ 	.byte	0x04, 0x1e
        /*006e*/ 	.short	(.L_15803 - .L_15802)
.L_15802:
        /*0070*/ 	.word	0x00000000


	//----- nvinfo : EIATTR_CBANK_PARAM_SIZE
	.align		4
.L_15803:
        /*0074*/ 	.byte	0x03, 0x19
        /*0076*/ 	.short	0x0020


	//----- nvinfo : EIATTR_PARAM_CBANK
	.align		4
        /*0078*/ 	.byte	0x04, 0x0a
        /*007a*/ 	.short	(.L_15805 - .L_15804)
	.align		4
.L_15804:
        /*007c*/ 	.word	index@(.nv.constant0.contiguous_sum22_u64)
        /*0080*/ 	.short	0x0380
        /*0082*/ 	.short	0x0020


	//----- nvinfo : EIATTR_SW_WAR
	.align		4
.L_15805:
        /*0084*/ 	.byte	0x04, 0x36
        /*0086*/ 	.short	(.L_15807 - .L_15806)
.L_15806:
        /*0088*/ 	.word	0x00000008
.L_15807:


//--------------------- .nv.info.contiguous_sum2_u64 --------------------------
	.section	.nv.info.contiguous_sum2_u64,"",@"SHT_CUDA_INFO"
	.sectionflags	@""
	.align	4


	//----- nvinfo : EIATTR_CUDA_API_VERSION
	.align		4
        /*0000*/ 	.byte	0x04, 0x37
        /*0002*/ 	.short	(.L_15809 - .L_15808)
.L_15808:
        /*0004*/ 	.word	0x00000082


	//----- nvinfo : EIATTR_KPARAM_INFO
	.align		4
.L_15809:
        /*0008*/ 	.byte	0x04, 0x17
        /*000a*/ 	.short	(.L_15811 - .L_15810)
.L_15810:
        /*000c*/ 	.word	0x00000000
        /*0010*/ 	.short	0x0006
        /*0012*/ 	.short	0x0030
        /*0014*/ 	.byte	0x00, 0xf0, 0x21, 0x00


	//----- nvinfo : EIATTR_KPARAM_INFO
	.align		4
.L_15811:
        /*0018*/ 	.byte	0x04, 0x17
        /*001a*/ 	.short	(.L_15813 - .L_15812)
.L_15812:
        /*001c*/ 	.word	0x00000000
        /*0020*/ 	.short	0x0005
        /*0022*/ 	.short	0x0028
        /*0024*/ 	.byte	0x00, 0xf0, 0x21, 0x00


	//----- nvinfo : EIATTR_KPARAM_INFO
	.align		4
.L_15813:
        /*0028*/ 	.byte	0x04, 0x17
        /*002a*/ 	.short	(.L_15815 - .L_15814)
.L_15814:
        /*002c*/ 	.word	0x00000000
        /*0030*/ 	.short	0x0004
        /*0032*/ 	.short	0x0020
        /*0034*/ 	.byte	0x00, 0xf0, 0x21, 0x00


	//----- nvinfo : EIATTR_KPARAM_INFO
	.align		4
.L_15815:
        /*0038*/ 	.byte	0x04, 0x17
        /*003a*/ 	.short	(.L_15817 - .L_15816)
.L_15816:
        /*003c*/ 	.word	0x00000000
        /*0040*/ 	.short	0x0003
        /*0042*/ 	.short	0x0018
        /*0044*/ 	.byte	0x00, 0xf5, 0x21, 0x00


	//----- nvinfo : EIATTR_KPARAM_INFO
	.align		4
.L_15817:
        /*0048*/ 	.byte	0x04, 0x17
        /*004a*/ 	.short	(.L_15819 - .L_15818)
.L_15818:
        /*004c*/ 	.word	0x00000000
        /*0050*/ 	.short	0x0002
        /*0052*/ 	.short	0x0010
        /*0054*/ 	.byte	0x00, 0xf5, 0x21, 0x00


	//----- nvinfo : EIATTR_KPARAM_INFO
	.align		4
.L_15819:
        /*0058*/ 	.byte	0x04, 0x17
        /*005a*/ 	.short	(.L_15821 - .L_15820)
.L_15820:
        /*005c*/ 	.word	0x00000000
        /*0060*/ 	.short	0x0001
        /*0062*/ 	.short	0x0008
        /*0064*/ 	.byte	0x00, 0xf5, 0x21, 0x00


	//----- nvinfo : EIATTR_KPARAM_INFO
	.align		4
.L_15821:
        /*0068*/ 	.byte	0x04, 0x17
        /*006a*/ 	.short	(.L_15823 - .L_15822)
.L_15822:
        /*006c*/ 	.word	0x00000000
        /*0070*/ 	.short	0x0000
        /*0072*/ 	.short	0x0000
        /*0074*/ 	.byte	0x00, 0xf5, 0x21, 0x00


	//----- nvinfo : EIATTR_SPARSE_MMA_MASK
	.align		4
.L_15823:
        /*0078*/ 	.byte	0x03, 0x50
        /*007a*/ 	.short	0x0000


	//----- nvinfo : EIATTR_MAXREG_COUNT
	.align		4
        /*007c*/ 	.byte	0x03, 0x1b
        /*007e*/ 	.short	0x00ff


	//----- nvinfo : EIATTR_NUM_BARRIERS
	.align		4
        /*0080*/ 	.byte	0x02, 0x4c
        /*0082*/ 	.byte	0x01
	.zero		1


	//----- nvinfo : EIATTR_MERCURY_ISA_VERSION
	.align		4
        /*0084*/ 	.byte	0x03, 0x5f
        /*0086*/ 	.short	0x0101


	//----- nvinfo : EIATTR_VRC_CTA_INIT_COUNT
	.align		4
        /*0088*/ 	.byte	0x02, 0x4a
	.zero		1
	.zero		1


	//----- nvinfo : EIATTR_EXIT_INSTR_OFFSETS
	.align		4
        /*008c*/ 	.byte	0x04, 0x1c
        /*008e*/ 	.short	(.L_15825 - .L_15824)


	//   ....[0]....
.L_15824:
        /*0090*/ 	.word	0x00006800


	//   ....[1]....
        /*0094*/ 	.word	0x00006a00


	//   ....[2]....
        /*0098*/ 	.word	0x00006b10


	//----- nvinfo : EIATTR_CRS_STACK_SIZE
	.align		4
.L_15825:
        /*009c*/ 	.byte	0x04, 0x1e
        /*009e*/ 	.short	(.L_15827 - .L_15826)
.L_15826:
        /*00a0*/ 	.word	0x00000000


	//----- nvinfo : EIATTR_CBANK_PARAM_SIZE
	.align		4
.L_15827:
        /*00a4*/ 	.byte	0x03, 0x19
        /*00a6*/ 	.short	0x0038


	//----- nvinfo : EIATTR_PARAM_CBANK
	.align		4
        /*00a8*/ 	.byte	0x04, 0x0a
        /*00aa*/ 	.short	(.L_15829 - .L_15828)
	.align		4
.L_15828:
        /*00ac*/ 	.word	index@(.nv.constant0.contiguous_sum2_u64)
        /*00b0*/ 	.short	0x0380
        /*00b2*/ 	.short	0x0038


	//----- nvinfo : EIATTR_SW_WAR
	.align		4
.L_15829:
        /*00b4*/ 	.byte	0x04, 0x36
        /*00b6*/ 	.short	(.L_15831 - .L_15830)
.L_15830:
        /*00b8*/ 	.word	0x00000008
.L_15831:


//--------------------- .nv.info.uncontiguous_sum_u64 --------------------------
	.section	.nv.info.uncontiguous_sum_u64,"",@"SHT_CUDA_INFO"
	.sectionflags	@""
	.align	4


	//----- nvinfo : EIATTR_CUDA_API_VERSION
	.align		4
        /*0000*/ 	.byte	0x04, 0x37
        /*0002*/ 	.short	(.L_15833 - .L_15832)
.L_15832:
        /*0004*/ 	.word	0x00000082


	//----- nvinfo : EIATTR_KPARAM_INFO
	.align		4
.L_15833:
        /*0008*/ 	.byte	0x04, 0x17
        /*000a*/ 	.short	(.L_15835 - .L_15834)
.L_15834:
        /*000c*/ 	.word	0x00000000
        /*0010*/ 	.short	0x0005
        /*0012*/ 	.short	0x0028
        /*0014*/ 	.byte	0x00, 0xf0, 0x21, 0x00


	//----- nvinfo : EIATTR_KPARAM_INFO
	.align		4
.L_15835:
        /*0018*/ 	.byte	0x04, 0x17
        /*001a*/ 	.short	(.L_15837 - .L_15836)
.L_15836:
        /*001c*/ 	.word	0x00000000
        /*0020*/ 	.short	0x0004
        /*0022*/ 	.short	0x0020
        /*0024*/ 	.byte	0x00, 0xf0, 0x21, 0x00


	//----- nvinfo : EIATTR_KPARAM_INFO
	.align		4
.L_15837:
        /*0028*/ 	.byte	0x04, 0x17
        /*002a*/ 	.short	(.L_15839 - .L_15838)
.L_15838:
        /*002c*/ 	.word	0x00000000
        /*0030*/ 	.short	0x0003
        /*0032*/ 	.short	0x0018
        /*0034*/ 	.byte	0x00, 0xf5, 0x21, 0x00


	//----- nvinfo : EIATTR_KPARAM_INFO
	.align		4
.L_15839:
        /*0038*/ 	.byte	0x04, 0x17
        /*003a*/ 	.short	(.L_15841 - .L_15840)
.L_15840:
        /*003c*/ 	.word	0x00000000
        /*0040*/ 	.short	0x0002
        /*0042*/ 	.short	0x0010
        /*0044*/ 	.byte	0x00, 0xf5, 0x21, 0x00


	//----- nvinfo : EIATTR_KPARAM_INFO
	.align		4
.L_15841:
        /*0048*/ 	.byte	0x04, 0x17
        /*004a*/ 	.short	(.L_15843 - .L_15842)
.L_15842:
        /*004c*/ 	.word	0x00000000
        /*0050*/ 	.short	0x0001
        /*0052*/ 	.short	0x0008
        /*0054*/ 	.byte	0x00, 0xf5, 0x21, 0x00


	//----- nvinfo : EIATTR_KPARAM_INFO
	.align		4
.L_15843:
        /*0058*/ 	.byte	0x04, 0x17
        /*005a*/ 	.short	(.L_15845 - .L_15844)
.L_15844:
        /*005c*/ 	.word	0x00000000
        /*0060*/ 	.short	0x0000
        /*0062*/ 	.short	0x0000
        /*0064*/ 	.byte	0x00, 0xf5, 0x21, 0x00


	//----- nvinfo : EIATTR_SPARSE_MMA_MASK
	.align		4
.L_15845:
        /*0068*/ 	.byte	0x03, 0x50
        /*006a*/ 	.short	0x0000


	//----- nvinfo : EIATTR_MAXREG_COUNT
	.align		4
        /*006c*/ 	.byte	0x03, 0x1b
        /*006e*/ 	.short	0x00ff


	//----- nvinfo : EIATTR_NUM_BARRIERS
	.align		4
        /*0070*/ 	.byte	0x02, 0x4c
        /*0072*/ 	.byte	0x01
	.zero		1


	//----- nvinfo : EIATTR_MERCURY_ISA_VERSION
	.align		4
        /*0074*/ 	.byte	0x03, 0x5f
        /*0076*/ 	.short	0x0101


	//----- nvinfo : EIATTR_VRC_CTA_INIT_COUNT
	.align		4
        /*0078*/ 	.byte	0x02, 0x4a
	.zero		1
	.zero		1


	//----- nvinfo : EIATTR_EXIT_INSTR_OFFSETS
	.align		4
        /*007c*/ 	.byte	0x04, 0x1c
        /*007e*/ 	.short	(.L_15847 - .L_15846)


	//   ....[0]....
.L_15846:
        /*0080*/ 	.word	0x00006a30


	//   ....[1]....
        /*0084*/ 	.word	0x00006c30


	//   ....[2]....
        /*0088*/ 	.word	0x00006cb0


	//----- nvinfo : EIATTR_CRS_STACK_SIZE
	.align		4
.L_15847:
        /*008c*/ 	.byte	0x04, 0x1e
        /*008e*/ 	.short	(.L_15849 - .L_15848)
.L_15848:
        /*0090*/ 	.word	0x00000000


	//----- nvinfo : EIATTR_CBANK_PARAM_SIZE
	.align		4
.L_15849:
        /*0094*/ 	.byte	0x03, 0x19
        /*0096*/ 	.short	0x0030


	//----- nvinfo : EIATTR_PARAM_CBANK
	.align		4
        /*0098*/ 	.byte	0x04, 0x0a
        /*009a*/ 	.short	(.L_15851 - .L_15850)
	.align		4
.L_15850:
        /*009c*/ 	.word	index@(.nv.constant0.uncontiguous_sum_u64)
        /*00a0*/ 	.short	0x0380
        /*00a2*/ 	.short	0x0030


	//----- nvinfo : EIATTR_SW_WAR
	.align		4
.L_15851:
        /*00a4*/ 	.byte	0x04, 0x36
        /*00a6*/ 	.short	(.L_15853 - .L_15852)
.L_15852:
        /*00a8*/ 	.word	0x00000008
.L_15853:


//--------------------- .nv.info.contiguous_sum_u64 --------------------------
	.section	.nv.info.contiguous_sum_u64,"",@"SHT_CUDA_INFO"
	.sectionflags	@""
	.align	4


	//----- nvinfo : EIATTR_CUDA_API_VERSION
	.align		4
        /*0000*/ 	.byte	0x04, 0x37
        /*0002*/ 	.short	(.L_15855 - .L_15854)
.L_15854:
        /*0004*/ 	.word	0x00000082


	//----- nvinfo : EIATTR_KPARAM_INFO
	.align		4
.L_15855:
        /*0008*/ 	.byte	0x04, 0x17
        /*000a*/ 	.short	(.L_15857 - .L_15856)
.L_15856:
        /*000c*/ 	.word	0x00000000
        /*0010*/ 	.short	0x0002
        /*0012*/ 	.short	0x0010
        /*0014*/ 	.byte	0x00, 0xf0, 0x21, 0x00


	//----- nvinfo : EIATTR_KPARAM_INFO
	.align		4
.L_15857:
        /*0018*/ 	.byte	0x04, 0x17
        /*001a*/ 	.short	(.L_15859 - .L_15858)
.L_15858:
        /*001c*/ 	.word	0x00000000
        /*0020*/ 	.short	0x0001
        /*0022*/ 	.short	0x0008
        /*0024*/ 	.byte	0x00, 0xf5, 0x21, 0x00


	//----- nvinfo : EIATTR_KPARAM_INFO
	.align		4
.L_15859:
        /*0028*/ 	.byte	0x04, 0x17
        /*002a*/ 	.short	(.L_15861 - .L_15860)
.L_15860:
        /*002c*/ 	.word	0x00000000
        /*0030*/ 	.short	0x0000
        /*0032*/ 	.short	0x0000
        /*0034*/ 	.byte	0x00, 0xf5, 0x21, 0x00


	//----- nvinfo : EIATTR_SPARSE_MMA_MASK
	.align		4
.L_15861:
        /*0038*/ 	.byte	0x03, 0x50
        /*003a*/ 	.short	0x0000


	//----- nvinfo : EIATTR_MAXREG_COUNT
	.align		4
        /*003c*/ 	.byte	0x03, 0x1b
        /*003e*/ 	.short	0x00ff


	//----- nvinfo : EIATTR_NUM_BARRIERS
	.align		4
        /*0040*/ 	.byte	0x02, 0x4c
        /*0042*/ 	.byte	0x01
	.zero		1


	//----- nvinfo : EIATTR_MERCURY_ISA_VERSION
	.align		4
        /*0044*/ 	.byte	0x03, 0x5f
        /*0046*/ 	.short	0x0101


	//----- nvinfo : EIATTR_VRC_CTA_INIT_COUNT
	.align		4
        /*0048*/ 	.byte	0x02, 0x4a
	.zero		1
	.zero		1


	//----- nvinfo : EIATTR_EXIT_INSTR_OFFSETS
	.align		4
        /*004c*/ 	.byte	0x04, 0x1c
        /*004e*/ 	.short	(.L_15863 - .L_15862)


	//   ....[0]....
.L_15862:
        /*0050*/ 	.word	0x00000360


	//   ....[1]....
        /*0054*/ 	.word	0x00000560


	//   ....[2]....
        /*0058*/ 	.word	0x000005e0


	//----- nvinfo : EIATTR_CRS_STACK_SIZE
	.align		4
.L_15863:
        /*005c*/ 	.byte	0x04, 0x1e
        /*005e*/ 	.short	(.L_15865 - .L_15864)
.L_15864:
        /*0060*/ 	.word	0x00000000


	//----- nvinfo : EIATTR_CBANK_PARAM_SIZE
	.align		4
.L_15865:
        /*0064*/ 	.byte	0x03, 0x19
        /*0066*/ 	.short	0x0018


	//----- nvinfo : EIATTR_PARAM_CBANK
	.align		4
        /*0068*/ 	.byte	0x04, 0x0a
        /*006a*/ 	.short	(.L_15867 - .L_15866)
	.align		4
.L_15866:
        /*006c*/ 	.word	index@(.nv.constant0.contiguous_sum_u64)
        /*0070*/ 	.short	0x0380
        /*0072*/ 	.short	0x0018


	//----- nvinfo : EIATTR_SW_WAR
	.align		4
.L_15867:
        /*0074*/ 	.byte	0x04, 0x36
        /*0076*/ 	.short	(.L_15869 - .L_15868)
.L_15868:
        /*0078*/ 	.word	0x00000008
.L_15869:


//--------------------- .nv.info.contiguous_sum33_u32 --------------------------
	.section	.nv.info.contiguous_sum33_u32,"",@"SHT_CUDA_INFO"
	.sectionflags	@""
	.align	4


	//----- nvinfo : EIATTR_CUDA_API_VERSION
	.align		4
        /*0000*/ 	.byte	0x04, 0x37
        /*0002*/ 	.short	(.L_15871 - .L_15870)
.L_15870:
        /*0004*/ 	.word	0x00000082


	//----- nvinfo : EIATTR_KPARAM_INFO
	.align		4
.L_15871:
        /*0008*/ 	.byte	0x04, 0x17
        /*000a*/ 	.short	(.L_15873 - .L_15872)
.L_15872:
        /*000c*/ 	.word	0x00000000
        /*0010*/ 	.short	0x0004
        /*0012*/ 	.short	0x0020
        /*0014*/ 	.byte	0x00, 0xf0, 0x21, 0x00


	//----- nvinfo : EIATTR_KPARAM_INFO
	.align		4
.L_15873:
        /*0018*/ 	.byte	0x04, 0x17
        /*001a*/ 	.short	(.L_15875 - .L_15874)
.L_15874:
        /*001c*/ 	.word	0x00000000
        /*0020*/ 	.short	0x0003
        /*0022*/ 	.short	0x0018
        /*0024*/ 	.byte	0x00, 0xf0, 0x21, 0x00


	//----- nvinfo : EIATTR_KPARAM_INFO
	.align		4
.L_15875:
        /*0028*/ 	.byte	0x04, 0x17
        /*002a*/ 	.short	(.L_15877 - .L_15876)
.L_15876:
        /*002c*/ 	.word	0x00000000
        /*0030*/ 	.short	0x0002
        /*0032*/ 	.short	0x0010
        /*0034*/ 	.byte	0x00, 0xf0, 0x21, 0x00


	//----- nvinfo : EIATTR_KPARAM_INFO
	.align		4
.L_15877:
        /*0038*/ 	.byte	0x04, 0x17
        /*003a*/ 	.short	(.L_15879 - .L_15878)
.L_15878:
        /*003c*/ 	.word	0x00000000
        /*0040*/ 	.short	0x0001
        /*0042*/ 	.short	0x0008
        /*0044*/ 	.byte	0x00, 0xf5, 0x21, 0x00


	//----- nvinfo : EIATTR_KPARAM_INFO
	.align		4
.L_15879:
        /*0048*/ 	.byte	0x04, 0x17
        /*004a*/ 	.short	(.L_15881 - .L_15880)
.L_15880:
        /*004c*/ 	.word	0x00000000
        /*0050*/ 	.short	0x0000
        /*0052*/ 	.short	0x0000
        /*0054*/ 	.byte	0x00, 0xf5, 0x21, 0x00


	//----- nvinfo : EIATTR_SPARSE_MMA_MASK
	.align		4
.L_15881:
        /*0058*/ 	.byte	0x03, 0x50
        /*005a*/ 	.short	0x0000


	//----- nvinfo : EIATTR_MAXREG_COUNT
	.align		4
        /*005c*/ 	.byte	0x03, 0x1b
        /*005e*/ 	.short	0x00ff


	//----- nvinfo : EIATTR_NUM_BARRIERS
	.align		4
        /*0060*/ 	.byte	0x02, 0x4c
        /*0062*/ 	.byte	0x01
	.zero		1


	//----- nvinfo : EIATTR_MERCURY_ISA_VERSION
	.align		4
        /*0064*/ 	.byte	0x03, 0x5f
        /*0066*/ 	.short	0x0101


	//----- nvinfo : EIATTR_VRC_CTA_INIT_COUNT
	.align		4
        /*0068*/ 	.byte	0x02, 0x4a
	.zero		1
	.zero		1


	//----- nvinfo : EIATTR_EXIT_INSTR_OFFSETS
	.align		4
        /*006c*/ 	.byte	0x04, 0x1c
        /*006e*/ 	.short	(.L_15883 - .L_15882)


	//   ....[0]....
.L_15882:
        /*0070*/ 	.word	0x00000150


	//   ....[1]....
        /*0074*/ 	.word	0x000001e0


	//   ....[2]....
        /*0078*/ 	.word	0x000007a0


	//----- nvinfo : EIATTR_CBANK_PARAM_SIZE
	.align		4
.L_15883:
        /*007c*/ 	.byte	0x03, 0x19
        /*007e*/ 	.short	0x0028


	//----- nvinfo : EIATTR_PARAM_CBANK
	.align		4
        /*0080*/ 	.byte	0x04, 0x0a
        /*0082*/ 	.short	(.L_15885 - .L_15884)
	.align		4
.L_15884:
        /*0084*/ 	.word	index@(.nv.constant0.contiguous_sum33_u32)
        /*0088*/ 	.short	0x0380
        /*008a*/ 	.short	0x0028


	//----- nvinfo : EIATTR_SW_WAR
	.align		4
.L_15885:
        /*008c*/ 	.byte	0x04, 0x36
        /*008e*/ 	.short	(.L_15887 - .L_15886)
.L_15886:
        /*0090*/ 	.word	0x00000008
.L_15887:


//--------------------- .nv.info.contiguous_sum3_u32 --------------------------
	.section	.nv.info.contiguous_sum3_u32,"",@"SHT_CUDA_INFO"
	.sectionflags	@""
	.align	4


	//----- nvinfo : EIATTR_CUDA_API_VERSION
	.align		4
        /*0000*/ 	.byte	0x04, 0x37
        /*0002*/ 	.short	(.L_15889 - .L_15888)
.L_15888:
        /*0004*/ 	.word	0x00000082


	//----- nvinfo : EIATTR_KPARAM_INFO
	.align		4
.L_15889:
        /*0008*/ 	.byte	0x04, 0x17
        /*000a*/ 	.short	(.L_15891 - .L_15890)
.L_15890:
        /*000c*/ 	.word	0x00000000
        /*0010*/ 	.short	0x0006
        /*0012*/ 	.short	0x0030
        /*0014*/ 	.byte	0x00, 0xf0, 0x21, 0x00


	//----- nvinfo : EIATTR_KPARAM_INFO
	.align		4
.L_15891:
        /*0018*/ 	.byte	0x04, 0x17
        /*001a*/ 	.short	(.L_15893 - .L_15892)
.L_15892:
        /*001c*/ 	.word	0x00000000
        /*0020*/ 	.short	0x0005
        /*0022*/ 	.short	0x0028
        /*0024*/ 	.byte	0x00, 0xf0, 0x21, 0x00


	//----- nvinfo : EIATTR_KPARAM_INFO
	.align		4
.L_15893:
        /*0028*/ 	.byte	0x04, 0x17
        /*002a*/ 	.short	(.L_15895 - .L_15894)
.L_15894:
        /*002c*/ 	.word	0x00000000
        /*0030*/ 	.short	0x0004
        /*0032*/ 	.short	0x0020
        /*0034*/ 	.byte	0x00, 0xf0, 0x21, 0x00


	//----- nvinfo : EIATTR_KPARAM_INFO
	.align		4
.L_15895:
        /*0038*/ 	.byte	0x04, 0x17
        /*003a*/ 	.short	(.L_15897 - .L_15896)
.L_15896:
        /*003c*/ 	.word	0x00000000
        /*0040*/ 	.short	0x0003
        /*0042*/ 	.short	0x0018
        /*0044*/ 	.byte	0x00, 0xf5, 0x21, 0x00


	//----- nvinfo : EIATTR_KPARAM_INFO
	.align		4
.L_15897:
        /*0048*/ 	.byte	0x04, 0x17
        /*004a*/ 	.short	(.L_15899 - .L_15898)
.L_15898:
        /*004c*/ 	.word	0x00000000
        /*0050*/ 	.short	0x0002
        /*0052*/ 	.short	0x0010
        /*0054*/ 	.byte	0x00, 0xf5, 0x21, 0x00


	//----- nvinfo : EIATTR_KPARAM_INFO
	.align		4
.L_15899:
        /*0058*/ 	.byte	0x04, 0x17
        /*005a*/ 	.short	(.L_15901 - .L_15900)
.L_15900:
        /*005c*/ 	.word	0x00000000
        /*0060*/ 	.short	0x0001
        /*0062*/ 	.short	0x0008
        /*0064*/ 	.byte	0x00, 0xf5, 0x21, 0x00


	//----- nvinfo : EIATTR_KPARAM_INFO
	.align		4
.L_15901:
        /*0068*/ 	.byte	0x04, 0x17
        /*006a*/ 	.short	(.L_15903 - .L_15902)
.L_15902:
        /*006c*/ 	.word	0x00000000
        /*0070*/ 	.short	0x0000
        /*0072*/ 	.short	0x0000
        /*0074*/ 	.byte	0x00, 0xf5, 0x21, 0x00


	//----- nvinfo : EIATTR_SPARSE_MMA_MASK
	.align		4
.L_15903:
        /*0078*/ 	.byte	0x03, 0x50
        /*007a*/ 	.short	0x0000


	//----- nvinfo : EIATTR_MAXREG_COUNT
	.align		4
        /*007c*/ 	.byte	0x03, 0x1b
        /*007e*/ 	.short	0x00ff


	//----- nvinfo : EIATTR_NUM_BARRIERS
	.align		4
        /*0080*/ 	.byte	0x02, 0x4c
        /*0082*/ 	.byte	0x01
	.zero		1


	//----- nvinfo : EIATTR_MERCURY_ISA_VERSION
	.align		4
        /*0084*/ 	.byte	0x03, 0x5f
        /*0086*/ 	.short	0x0101


	//----- nvinfo : EIATTR_VRC_CTA_INIT_COUNT
	.align		4
        /*0088*/ 	.byte	0x02, 0x4a
	.zero		1
	.zero		1


	//----- nvinfo : EIATTR_EXIT_INSTR_OFFSETS
	.align		4
        /*008c*/ 	.byte	0x04, 0x1c
        /*008e*/ 	.short	(.L_15905 - .L_15904)


	//   ....[0]....
.L_15904:
        /*0090*/ 	.word	0x00000150


	//   ....[1]....
        /*0094*/ 	.word	0x00003120


	//   ....[2]....
        /*0098*/ 	.word	0x00003750


	//----- nvinfo : EIATTR_CRS_STACK_SIZE
	.align		4
.L_15905:
        /*009c*/ 	.byte	0x04, 0x1e
        /*009e*/ 	.short	(.L_15907 - .L_15906)
.L_15906:
        /*00a0*/ 	.word	0x00000000


	//----- nvinfo : EIATTR_CBANK_PARAM_SIZE
	.align		4
.L_15907:
        /*00a4*/ 	.byte	0x03, 0x19
        /*00a6*/ 	.short	0x0038


	//----- nvinfo : EIATTR_PARAM_CBANK
	.align		4
        /*00a8*/ 	.byte	0x04, 0x0a
        /*00aa*/ 	.short	(.L_15909 - .L_15908)
	.align		4
.L_15908:
        /*00ac*/ 	.word	index@(.nv.constant0.contiguous_sum3_u32)
        /*00b0*/ 	.short	0x0380
        /*00b2*/ 	.short	0x0038


	//----- nvinfo : EIATTR_SW_WAR
	.align		4
.L_15909:
        /*00b4*/ 	.byte	0x04, 0x36
        /*00b6*/ 	.short	(.L_15911 - .L_15910)
.L_15910:
        /*00b8*/ 	.word	0x00000008
.L_15911:


//--------------------- .nv.info.contiguous_sum22_u32 --------------------------
	.section	.nv.info.contiguous_sum22_u32,"",@"SHT_CUDA_INFO"
	.sectionflags	@""
	.align	4


	//----- nvinfo : EIATTR_CUDA_API_VERSION
	.align		4
        /*0000*/ 	.byte	0x04, 0x37
        /*0002*/ 	.short	(.L_15913 - .L_15912)
.L_15912:
        /*0004*/ 	.word	0x00000082


	//----- nvinfo : EIATTR_KPARAM_INFO
	.align		4
.L_15913:
        /*0008*/ 	.byte	0x04, 0x17
        /*000a*/ 	.short	(.L_15915 - .L_15914)
.L_15914:
        /*000c*/ 	.word	0x00000000
        /*0010*/ 	.short	0x0003
        /*0012*/ 	.short	0x0018
        /*0014*/ 	.byte	0x00, 0xf0, 0x21, 0x00


	//----- nvinfo : EIATTR_KPARAM_INFO
	.align		4
.L_15915:
        /*0018*/ 	.byte	0x04, 0x17
        /*001a*/ 	.short	(.L_15917 - .L_15916)
.L_15916:
        /*001c*/ 	.word	0x00000000
        /*0020*/ 	.short	0x0002
        /*0022*/ 	.short	0x0010
        /*0024*/ 	.byte	0x00, 0xf0, 0x21, 0x00


	//----- nvinfo : EIATTR_KPARAM_INFO
	.align		4
.L_15917:
        /*0028*/ 	.byte	0x04, 0x17
        /*002a*/ 	.short	(.L_15919 - .L_15918)
.L_15918:
        /*002c*/ 	.word	0x00000000
        /*0030*/ 	.short	0x0001
        /*0032*/ 	.short	0x0008
        /*0034*/ 	.byte	0x00, 0xf5, 0x21, 0x00


	//----- nvinfo : EIATTR_KPARAM_INFO
	.align		4
.L_15919:
        /*0038*/ 	.byte	0x04, 0x17
        /*003a*/ 	.short	(.L_15921 - .L_15920)
.L_15920:
        /*003c*/ 	.word	0x00000000
        /*0040*/ 	.short	0x0000
        /*0042*/ 	.short	0x0000
        /*0044*/ 	.byte	0x00, 0xf5, 0x21, 0x00


	//----- nvinfo : EIATTR_SPARSE_MMA_MASK
	.align		4
.L_15921:
        /*0048*/ 	.byte	0x03, 0x50
        /*004a*/ 	.short	0x0000


	//----- nvinfo : EIATTR_MAXREG_COUNT
	.align		4
        /*004c*/ 	.byte	0x03, 0x1b
        /*004e*/ 	.short	0x00ff


	//----- nvinfo : EIATTR_NUM_BARRIERS
	.align		4
        /*0050*/ 	.byte	0x02, 0x4c
        /*0052*/ 	.byte	0x01
	.zero		1


	//----- nvinfo : EIATTR_MERCURY_ISA_VERSION
	.align		4
        /*0054*/ 	.byte	0x03, 0x5f
        /*0056*/ 	.short	0x0101


	//----- nvinfo : EIATTR_VRC_CTA_INIT_COUNT
	.align		4
        /*0058*/ 	.byte	0x02, 0x4a
	.zero		1
	.zero		1


	//----- nvinfo : EIATTR_EXIT_INSTR_OFFSETS
	.align		4
        /*005c*/ 	.byte	0x04, 0x1c
        /*005e*/ 	.short	(.L_15923 - .L_15922)


	//   ....[0]....
.L_15922:
        /*0060*/ 	.word	0x000003f0


	//   ....[1]....
        /*0064*/ 	.word	0x00000590


	//   ....[2]....
        /*0068*/ 	.word	0x000006a0


	//----- nvinfo : EIATTR_CRS_STACK_SIZE
	.align		4
.L_15923:
        /*006c*/ 	.byte	0x04, 0x1e
        /*006e*/ 	.short	(.L_15925 - .L_15924)
.L_15924:
        /*0070*/ 	.word	0x00000000


	//----- nvinfo : EIATTR_CBANK_PARAM_SIZE
	.align		4
.L_15925:
        /*0074*/ 	.byte	0x03, 0x19
        /*0076*/ 	.short	0x0020


	//----- nvinfo : EIATTR_PARAM_CBANK
	.align		4
        /*0078*/ 	.byte	0x04, 0x0a
        /*007a*/ 	.short	(.L_15927 - .L_15926)
	.align		4
.L_15926:
        /*007c*/ 	.word	index@(.nv.constant0.contiguous_sum22_u32)
        /*0080*/ 	.short	0x0380
        /*0082*/ 	.short	0x0020


	//----- nvinfo : EIATTR_SW_WAR
	.align		4
.L_15927:
        /*0084*/ 	.byte	0x04, 0x36
        /*0086*/ 	.short	(.L_15929 - .L_15928)
.L_15928:
        /*0088*/ 	.word	0x00000008
.L_15929:


//--------------------- .nv.info.contiguous_sum2_u32 --------------------------
	.section	.nv.info.contiguous_sum2_u32,"",@"SHT_CUDA_INFO"
	.sectionflags	@""
	.align	4


	//----- nvinfo : EIATTR_CUDA_API_VERSION
	.align		4
        /*0000*/ 	.byte	0x04, 0x37
        /*0002*/ 	.short	(.L_15931 - .L_15930)
.L_15930:
        /*0004*/ 	.word	0x00000082


	//----- nvinfo : EIATTR_KPARAM_INFO
	.align		4
.L_15931:
        /*0008*/ 	.byte	0x04, 0x17
        /*000a*/ 	.short	(.L_15933 - .L_15932)
.L_15932:
        /*000c*/ 	.word	0x00000000
        /*0010*/ 	.short	0x0006
        /*0012*/ 	.short	0x0030
        /*0014*/ 	.byte	0x00, 0xf0, 0x21, 0x00


	//----- nvinfo : EIATTR_KPARAM_INFO
	.align		4
.L_15933:
        /*0018*/ 	.byte	0x04, 0x17
        /*001a*/ 	.short	(.L_15935 - .L_15934)
.L_15934:
        /*001c*/ 	.word	0x00000000
        /*0020*/ 	.short	0x0005
        /*0022*/ 	.short	0x0028
        /*0024*/ 	.byte	0x00, 0xf0, 0x21, 0x00


	//----- nvinfo : EIATTR_KPARAM_INFO
	.align		4
.L_15935:
        /*0028*/ 	.byte	0x04, 0x17
        /*002a*/ 	.short	(.L_15937 - .L_15936)
.L_15936:
        /*002c*/ 	.word	0x00000000
        /*0030*/ 	.short	0x0004
        /*0032*/ 	.short	0x0020
        /*0034*/ 	.byte	0x00, 0xf0, 0x21, 0x00


	//----- nvinfo : EIATTR_KPARAM_INFO
	.align		4
.L_15937:
        /*0038*/ 	.byte	0x04, 0x17
        /*003a*/ 	.short	(.L_15939 - .L_15938)
.L_15938:
        /*003c*/ 	.word	0x00000000
        /*0040*/ 	.short	0x0003
        /*0042*/ 	.short	0x0018
        /*0044*/ 	.byte	0x00, 0xf5, 0x21, 0x00


	//----- nvinfo : EIATTR_KPARAM_INFO
	.align		4
.L_15939:
        /*0048*/ 	.byte	0x04, 0x17
        /*004a*/ 	.short	(.L_15941 - .L_15940)
.L_15940:
        /*004c*/ 	.word	0x00000000
        /*0050*/ 	.short	0x0002
        /*0052*/ 	.short	0x0010
        /*0054*/ 	.byte	0x00, 0xf5, 0x21, 0x00


	//----- nvinfo : EIATTR_KPARAM_INFO
	.align		4
.L_15941:
        /*0058*/ 	.byte	0x04, 0x17
        /*005a*/ 	.short	(.L_15943 - .L_15942)
.L_15942:
        /*005c*/ 	.word	0x00000000
        /*0060*/ 	.short	0x0001
        /*0062*/ 	.short	0x0008
        /*0064*/ 	.byte	0x00, 0xf5, 0x21, 0x00


	//----- nvinfo : EIATTR_KPARAM_INFO
	.align		4
.L_15943:
        /*0068*/ 	.byte	0x04, 0x17
        /*006a*/ 	.short	(.L_15945 - .L_15944)
.L_15944:
        /*006c*/ 	.word	0x00000000
        /*0070*/ 	.short	0x0000
        /*0072*/ 	.short	0x0000
        /*0074*/ 	.byte	0x00, 0xf5, 0x21, 0x00


	//----- nvinfo : EIATTR_SPARSE_MMA_MASK
	.align		4
.L_15945:
        /*0078*/ 	.byte	0x03, 0x50
        /*007a*/ 	.short	0x0000


	//----- nvinfo : EIATTR_MAXREG_COUNT
	.align		4
        /*007c*/ 	.byte	0x03, 0x1b
        /*007e*/ 	.short	0x00ff


	//----- nvinfo : EIATTR_NUM_BARRIERS
	.align		4
        /*0080*/ 	.byte	0x02, 0x4c
        /*0082*/ 	.byte	0x01
	.zero		1


	//----- nvinfo : EIATTR_MERCURY_ISA_VERSION
	.align		4
        /*0084*/ 	.byte	0x03, 0x5f
        /*0086*/ 	.short	0x0101


	//----- nvinfo : EIATTR_VRC_CTA_INIT_COUNT
	.align		4
        /*0088*/ 	.byte	0x02, 0x4a
	.zero		1
	.zero		1


	//----- nvinfo : EIATTR_EXIT_INSTR_OFFSETS
	.align		4
        /*008c*/ 	.byte	0x04, 0x1c
        /*008e*/ 	.short	(.L_15947 - .L_15946)


	//   ....[0]....
.L_15946:
        /*0090*/ 	.word	0x000067e0


	//   ....[1]....
        /*0094*/ 	.word	0x00006980


	//   ....[2]....
        /*0098*/ 	.word	0x00006a90


	//----- nvinfo : EIATTR_CRS_STACK_SIZE
	.align		4
.L_15947:
        /*009c*/ 	.byte	0x04, 0x1e
        /*009e*/ 	.short	(.L_15949 - .L_15948)
.L_15948:
        /*00a0*/ 	.word	0x00000000


	//----- nvinfo : EIATTR_CBANK_PARAM_SIZE
	.align		4
.L_15949:
        /*00a4*/ 	.byte	0x03, 0x19
        /*00a6*/ 	.short	0x0038


	//----- nvinfo : EIATTR_PARAM_CBANK
	.align		4
        /*00a8*/ 	.byte	0x04, 0x0a
        /*00aa*/ 	.short	(.L_15951 - .L_15950)
	.align		4
.L_15950:
        /*00ac*/ 	.word	index@(.nv.constant0.contiguous_sum2_u32)
        /*00b0*/ 	.short	0x0380
        /*00b2*/ 	.short	0x0038


	//----- nvinfo : EIATTR_SW_WAR
	.align		4
.L_15951:
        /*00b4*/ 	.byte	0x04, 0x36
        /*00b6*/ 	.short	(.L_15953 - .L_15952)
.L_15952:
        /*00b8*/ 	.word	0x00000008
.L_15953:


//--------------------- .nv.info.uncontiguous_sum_u32 --------------------------
	.section	.nv.info.uncontiguous_sum_u32,"",@"SHT_CUDA_INFO"
	.sectionflags	@""
	.align	4


	//----- nvinfo : EIATTR_CUDA_API_VERSION
	.align		4
        /*0000*/ 	.byte	0x04, 0x37
        /*0002*/ 	.short	(.L_15955 - .L_15954)
.L_15954:
        /*0004*/ 	.word	0x00000082


	//----- nvinfo : EIATTR_KPARAM_INFO
	.align		4
.L_15955:
        /*0008*/ 	.byte	0x04, 0x17
        /*000a*/ 	.short	(.L_15957 - .L_15956)
.L_15956:
        /*000c*/ 	.word	0x00000000
        /*0010*/ 	.short	0x0005
        /*0012*/ 	.short	0x0028
        /*0014*/ 	.byte	0x00, 0xf0, 0x21, 0x00


	//----- nvinfo : EIATTR_KPARAM_INFO
	.align		4
.L_15957:
        /*0018*/ 	.byte	0x04, 0x17
        /*001a*/ 	.short	(.L_15959 - .L_15958)
.L_15958:
        /*001c*/ 	.word	0x00000000
        /*0020*/ 	.short	0x0004
        /*0022*/ 	.short	0x0020
        /*0024*/ 	.byte	0x00, 0xf0, 0x21, 0x00


	//----- nvinfo : EIATTR_KPARAM_INFO
	.align		4
.L_15959:
        /*0028*/ 	.byte	0x04, 0x17
        /*002a*/ 	.short	(.L_15961 - .L_15960)
.L_15960:
        /*002c*/ 	.word	0x00000000
        /*0030*/ 	.short	0x0003
        /*0032*/ 	.short	0x0018
        /*0034*/ 	.byte	0x00, 0xf5, 0x21, 0x00


	//----- nvinfo : EIATTR_KPARAM_INFO
	.align		4
.L_15961:
        /*0038*/ 	.byte	0x04, 0x17
        /*003a*/ 	.short	(.L_15963 - .L_15962)
.L_15962:
        /*003c*/ 	.word	0x00000000
        /*0040*/ 	.short	0x0002
        /*0042*/ 	.short	0x0010
        /*0044*/ 	.byte	0x00, 0xf5, 0x21, 0x00


	//----- nvinfo : EIATTR_KPARAM_INFO
	.align		4
.L_15963:
        /*0048*/ 	.byte	0x04, 0x17
        /*004a*/ 	.short	(.L_15965 - .L_15964)
.L_15964:
        /*004c*/ 	.word	0x00000000
        /*0050*/ 	.short	0x0001
        /*0052*/ 	.short	0x0008
        /*0054*/ 	.byte	0x00, 0xf5, 0x21, 0x00


	//----- nvinfo : EIATTR_KPARAM_INFO
	.align		4
.L_15965:
        /*0058*/ 	.byte	0x04, 0x17
        /*005a*/ 	.short	(.L_15967 - .L_15966)
.L_15966:
        /*005c*/ 	.word	0x00000000
        /*0060*/ 	.short	0x0000
        /*0062*/ 	.short	0x0000
        /*0064*/ 	.byte	0x00, 0xf5, 0x21, 0x00


	//----- nvinfo : EIATTR_SPARSE_MMA_MASK
	.align		4
.L_15967:
        /*0068*/ 	.byte	0x03, 0x50
        /*006a*/ 	.short	0x0000


	//----- nvinfo : EIATTR_MAXREG_COUNT
	.align		4
        /*006c*/ 	.byte	0x03, 0x1b
        /*006e*/ 	.short	0x00ff


	//----- nvinfo : EIATTR_NUM_BARRIERS
	.align		4
        /*0070*/ 	.byte	0x02, 0x4c
        /*0072*/ 	.byte	0x01
	.zero		1


	//----- nvinfo : EIATTR_MERCURY_ISA_VERSION
	.align		4
        /*0074*/ 	.byte	0x03, 0x5f
        /*0076*/ 	.short	0x0101


	//----- nvinfo : EIATTR_VRC_CTA_INIT_COUNT
	.align		4
        /*0078*/ 	.byte	0x02, 0x4a
	.zero		1
	.zero		1


	//----- nvinfo : EIATTR_EXIT_INSTR_OFFSETS
	.align		4
        /*007c*/ 	.byte	0x04, 0x1c
        /*007e*/ 	.short	(.L_15969 - .L_15968)


	//   ....[0]....
.L_15968:
        /*0080*/ 	.word	0x00006a10


	//   ....[1]....
        /*0084*/ 	.word	0x00006bb0


	//   ....[2]....
        /*0088*/ 	.word	0x00006c30


	//----- nvinfo : EIATTR_CRS_STACK_SIZE
	.align		4
.L_15969:
        /*008c*/ 	.byte	0x04, 0x1e
        /*008e*/ 	.short	(.L_15971 - .L_15970)
.L_15970:
        /*0090*/ 	.word	0x00000000


	//----- nvinfo : EIATTR_CBANK_PARAM_SIZE
	.align		4
.L_15971:
        /*0094*/ 	.byte	0x03, 0x19
        /*0096*/ 	.short	0x0030


	//----- nvinfo : EIATTR_PARAM_CBANK
	.align		4
        /*0098*/ 	.byte	0x04, 0x0a
        /*009a*/ 	.short	(.L_15973 - .L_15972)
	.align		4
.L_15972:
        /*009c*/ 	.word	index@(.nv.constant0.uncontiguous_sum_u32)
        /*00a0*/ 	.short	0x0380
        /*00a2*/ 	.short	0x0030


	//----- nvinfo : EIATTR_SW_WAR
	.align		4
.L_15973:
        /*00a4*/ 	.byte	0x04, 0x36
        /*00a6*/ 	.short	(.L_15975 - .L_15974)
.L_15974:
        /*00a8*/ 	.word	0x00000008
.L_15975:


//--------------------- .nv.info.contiguous_sum_u32 --------------------------
	.section	.nv.info.contiguous_sum_u32,"",@"SHT_CUDA_INFO"
	.sectionflags	@""
	.align	4


	//----- nvinfo : EIATTR_CUDA_API_VERSION
	.align		4
        /*0000*/ 	.byte	0x04, 0x37
        /*0002*/ 	.short	(.L_15977 - .L_15976)
.L_15976:
        /*0004*/ 	.word	0x00000082


	//----- nvinfo : EIATTR_KPARAM_INFO
	.align		4
.L_15977:
        /*0008*/ 	.byte	0x04, 0x17
        /*000a*/ 	.short	(.L_15979 - .L_15978)
.L_15978:
        /*000c*/ 	.word	0x00000000
        /*0010*/ 	.short	0x0002
        /*0012*/ 	.short	0x0010
        /*0014*/ 	.byte	0x00, 0xf0, 0x21, 0x00


	//----- nvinfo : EIATTR_KPARAM_INFO
	.align		4
.L_15979:
        /*0018*/ 	.byte	0x04, 0x17
        /*001a*/ 	.short	(.L_15981 - .L_15980)
.L_15980:
        /*001c*/ 	.word	0x00000000
        /*0020*/ 	.short	0x0001
        /*0022*/ 	.short	0x0008
        /*0024*/ 	.byte	0x00, 0xf5, 0x21, 0x00


	//----- nvinfo : EIATTR_KPARAM_INFO
	.align		4
.L_15981:
        /*0028*/ 	.byte	0x04, 0x17
        /*002a*/ 	.short	(.L_15983 - .L_15982)
.L_15982:
        /*002c*/ 	.word	0x00000000
        /*0030*/ 	.short	0x0000
        /*0032*/ 	.short	0x0000
        /*0034*/ 	.byte	0x00, 0xf5, 0x21, 0x00


	//----- nvinfo : EIATTR_SPARSE_MMA_MASK
	.align		4
.L_15983:
        /*0038*/ 	.byte	0x03, 0x50
        /*003a*/ 	.short	0x0000


	//----- nvinfo : EIATTR_MAXREG_COUNT
	.align		4
        /*003c*/ 	.byte	0x03, 0x1b
        /*003e*/ 	.short	0x00ff


	//----- nvinfo : EIATTR_NUM_BARRIERS
	.align		4
        /*0040*/ 	.byte	0x02, 0x4c
        /*0042*/ 	.byte	0x01
	.zero		1


	//----- nvinfo : EIATTR_MERCURY_ISA_VERSION
	.align		4
        /*0044*/ 	.byte	0x03, 0x5f
        /*0046*/ 	.short	0x0101


	//----- nvinfo : EIATTR_VRC_CTA_INIT_COUNT
	.align		4
        /*0048*/ 	.byte	0x02, 0x4a
	.zero		1
	.zero		1


	//----- nvinfo : EIATTR_EXIT_INSTR_OFFSETS
	.align		4
        /*004c*/ 	.byte	0x04, 0x1c
        /*004e*/ 	.short	(.L_15985 - .L_15984)


	//   ....[0]....
.L_15984:
        /*0050*/ 	.word	0x00000340


	//   ....[1]....
        /*0054*/ 	.word	0x000004e0


	//   ....[2]....
        /*0058*/ 	.word	0x00000560


	//----- nvinfo : EIATTR_CRS_STACK_SIZE
	.align		4
.L_15985:
        /*005c*/ 	.byte	0x04, 0x1e
        /*005e*/ 	.short	(.L_15987 - .L_15986)
.L_15986:
        /*0060*/ 	.word	0x00000000


	//----- nvinfo : EIATTR_CBANK_PARAM_SIZE
	.align		4
.L_15987:
        /*0064*/ 	.byte	0x03, 0x19
        /*0066*/ 	.short	0x0018


	//----- nvinfo : EIATTR_PARAM_CBANK
	.align		4
        /*0068*/ 	.byte	0x04, 0x0a
        /*006a*/ 	.short	(.L_15989 - .L_15988)
	.align		4
.L_15988:
        /*006c*/ 	.word	index@(.nv.constant0.contiguous_sum_u32)
        /*0070*/ 	.short	0x0380
        /*0072*/ 	.short	0x0018


	//----- nvinfo : EIATTR_SW_WAR
	.align		4
.L_15989:
        /*0074*/ 	.byte	0x04, 0x36
        /*0076*/ 	.short	(.L_15991 - .L_15990)
.L_15990:
        /*0078*/ 	.word	0x00000008
.L_15991:


//--------------------- .nv.info.contiguous_sum33_u16 --------------------------
	.section	.nv.info.contiguous_sum33_u16,"",@"SHT_CUDA_INFO"
	.sectionflags	@""
	.align	4


	//----- nvinfo : EIATTR_CUDA_API_VERSION
	.align		4
        /*0000*/ 	.byte	0x04, 0x37
        /*0002*/ 	.short	(.L_15993 - .L_15992)
.L_15992:
        /*0004*/ 	.word	0x00000082


	//----- nvinfo : EIATTR_KPARAM_INFO
	.align		4
.L_15993:
        /*0008*/ 	.byte	0x04, 0x17
        /*000a*/ 	.short	(.L_15995 - .L_15994)
.L_15994:
        /*000c*/ 	.word	0x00000000
        /*0010*/ 	.short	0x0004
        /*0012*/ 	.short	0x0020
        /*0014*/ 	.byte	0x00, 0xf0, 0x21, 0x00


	//----- nvinfo : EIATTR_KPARAM_INFO
	.align		4
.L_15995:
        /*0018*/ 	.byte	0x04, 0x17
        /*001a*/ 	.short	(.L_15997 - .L_15996)
.L_15996:
        /*001c*/ 	.word	0x00000000
        /*0020*/ 	.short	0x0003
        /*0022*/ 	.short	0x0018
        /*0024*/ 	.byte	0x00, 0xf0, 0x21, 0x00


	//----- nvinfo : EIATTR_KPARAM_INFO
	.align		4
.L_15997:
        /*0028*/ 	.byte	0x04, 0x17
        /*002a*/ 	.short	(.L_15999 - .L_15998)
.L_15998:
        /*002c*/ 	.word	0x00000000
        /*0030*/ 	.short	0x0002
        /*0032*/ 	.short	0x0010
        /*0034*/ 	.byte	0x00, 0xf0, 0x21, 0x00


	//----- nvinfo : EIATTR_KPARAM_INFO
	.align		4
.L_15999:
        /*0038*/ 	.byte	0x04, 0x17
        /*003a*/ 	.short	(.L_16001 - .L_16000)
.L_16000:
        /*003c*/ 	.word	0x00000000
        /*0040*/ 	.short	0x0001
        /*0042*/ 	.short	0x0008
        /*0044*/ 	.byte	0x00, 0xf5, 0x21, 0x00


	//----- nvinfo : EIATTR_KPARAM_INFO
	.align		4
.L_16001:
        /*0048*/ 	.byte	0x04, 0x17
        /*004a*/ 	.short	(.L_16003 - .L_16002)
.L_16002:
        /*004c*/ 	.word	0x00000000
        /*0050*/ 	.short	0x0000
        /*0052*/ 	.short	0x0000
        /*0054*/ 	.byte	0x00, 0xf5, 0x21, 0x00


	//----- nvinfo : EIATTR_SPARSE_MMA_MASK
	.align		4
.L_16003:
        /*0058*/ 	.byte	0x03, 0x50
        /*005a*/ 	.short	0x0000


	//----- nvinfo : EIATTR_MAXREG_COUNT
	.align		4
        /*005c*/ 	.byte	0x03, 0x1b
        /*005e*/ 	.short	0x00ff


	//----- nvinfo : EIATTR_NUM_BARRIERS
	.align		4
        /*0060*/ 	.byte	0x02, 0x4c
        /*0062*/ 	.byte	0x01
	.zero		1


	//----- nvinfo : EIATTR_MERCURY_ISA_VERSION
	.align		4
        /*0064*/ 	.byte	0x03, 0x5f
        /*0066*/ 	.short	0x0101


	//----- nvinfo : EIATTR_VRC_CTA_INIT_COUNT
	.align		4
        /*0068*/ 	.byte	0x02, 0x4a
	.zero		1
	.zero		1


	//----- nvinfo : EIATTR_EXIT_INSTR_OFFSETS
	.align		4
        /*006c*/ 	.byte	0x04, 0x1c
        /*006e*/ 	.short	(.L_16005 - .L_16004)


	//   ....[0]....
.L_16004:
        /*0070*/ 	.word	0x00000150


	//   ....[1]....
        /*0074*/ 	.word	0x000001e0


	//   ....[2]....
        /*0078*/ 	.word	0x000007f0


	//----- nvinfo : EIATTR_CBANK_PARAM_SIZE
	.align		4
.L_16005:
        /*007c*/ 	.byte	0x03, 0x19
        /*007e*/ 	.short	0x0028


	//----- nvinfo : EIATTR_PARAM_CBANK
	.align		4
        /*0080*/ 	.byte	0x04, 0x0a
        /*0082*/ 	.short	(.L_16007 - .L_16006)
	.align		4
.L_16006:
        /*0084*/ 	.word	index@(.nv.constant0.contiguous_sum33_u16)
        /*0088*/ 	.short	0x0380
        /*008a*/ 	.short	0x0028


	//----- nvinfo : EIATTR_SW_WAR
	.align		4
.L_16007:
        /*008c*/ 	.byte	0x04, 0x36
        /*008e*/ 	.short	(.L_16009 - .L_16008)
.L_16008:
        /*0090*/ 	.word	0x00000008
.L_16009:


//--------------------- .nv.info.contiguous_sum3_u16 --------------------------
	.section	.nv.info.contiguous_sum3_u16,"",@"SHT_CUDA_INFO"
	.sectionflags	@""
	.align	4


	//----- nvinfo : EIATTR_CUDA_API_VERSION
	.align		4
        /*0000*/ 	.byte	0x04, 0x37
        /*0002*/ 	.short	(.L_16011 - .L_16010)
.L_16010:
        /*0004*/ 	.word	0x00000082


	//----- nvinfo : EIATTR_KPARAM_INFO
	.align		4
.L_16011:
        /*0008*/ 	.byte	0x04, 0x17
        /*000a*/ 	.short	(.L_16013 - .L_16012)
.L_16012:
        /*000c*/ 	.word	0x00000000
        /*0010*/ 	.short	0x0006
        /*0012*/ 	.short	0x0030
        /*0014*/ 	.byte	0x00, 0xf0, 0x21, 0x00


	//----- nvinfo : EIATTR_KPARAM_INFO
	.align		4
.L_16013:
        /*0018*/ 	.byte	0x04, 0x17
        /*001a*/ 	.short	(.L_16015 - .L_16014)
.L_16014:
        /*001c*/ 	.word	0x00000000
        /*0020*/ 	.short	0x0005
        /*0022*/ 	.short	0x0028
        /*0024*/ 	.byte	0x00, 0xf0, 0x21, 0x00


	//----- nvinfo : EIATTR_KPARAM_INFO
	.align		4
.L_16015:
        /*0028*/ 	.byte	0x04, 0x17
        /*002a*/ 	.short	(.L_16017 - .L_16016)
.L_16016:
        /*002c*/ 	.word	0x00000000
        /*0030*/ 	.short	0x0004
        /*0032*/ 	.short	0x0020
        /*0034*/ 	.byte	0x00, 0xf0, 0x21, 0x00


	//----- nvinfo : EIATTR_KPARAM_INFO
	.align		4
.L_16017:
        /*0038*/ 	.byte	0x04, 0x17
        /*003a*/ 	.short	(.L_16019 - .L_16018)
.L_16018:
        /*003c*/ 	.word	0x00000000
        /*0040*/ 	.short	0x0003
        /*0042*/ 	.short	0x0018
        /*0044*/ 	.byte	0x00, 0xf5, 0x21, 0x00


	//----- nvinfo : EIATTR_KPARAM_INFO
	.align		4
.L_16019:
        /*0048*/ 	.byte	0x04, 0x17
        /*004a*/ 	.short	(.L_16021 - .L_16020)
.L_16020:
        /*004c*/ 	.word	0x00000000
        /*0050*/ 	.short	0x0002
        /*0052*/ 	.short	0x0010
        /*0054*/ 	.byte	0x00, 0xf5, 0x21, 0x00


	//----- nvinfo : EIATTR_KPARAM_INFO
	.align		4
.L_16021:
        /*0058*/ 	.byte	0x04, 0x17
        /*005a*/ 	.short	(.L_16023 - .L_16022)
.L_16022:
        /*005c*/ 	.word	0x00000000
        /*0060*/ 	.short	0x0001
        /*0062*/ 	.short	0x0008
        /*0064*/ 	.byte	0x00, 0xf5, 0x21, 0x00


	//----- nvinfo : EIATTR_KPARAM_INFO
	.align		4
.L_16023:
        /*0068*/ 	.byte	0x04, 0x17
        /*006a*/ 	.short	(.L_16025 - .L_16024)
.L_16024:
        /*006c*/ 	.word	0x00000000
        /*0070*/ 	.short	0x0000
        /*0072*/ 	.short	0x0000
        /*0074*/ 	.byte	0x00, 0xf5, 0x21, 0x00


	//----- nvinfo : EIATTR_SPARSE_MMA_MASK
	.align		4
.L_16025:
        /*0078*/ 	.byte	0x03, 0x50
        /*007a*/ 	.short	0x0000


	//----- nvinfo : EIATTR_MAXREG_COUNT
	.align		4
        /*007c*/ 	.byte	0x03, 0x1b
        /*007e*/ 	.short	0x00ff


	//----- nvinfo : EIATTR_NUM_BARRIERS
	.align		4
        /*0080*/ 	.byte	0x02, 0x4c
        /*0082*/ 	.byte	0x01
	.zero		1


	//----- nvinfo : EIATTR_MERCURY_ISA_VERSION
	.align		4
        /*0084*/ 	.byte	0x03, 0x5f
        /*0086*/ 	.short	0x0101


	//----- nvinfo : EIATTR_VRC_CTA_INIT_COUNT
	.align		4
        /*0088*/ 	.byte	0x02, 0x4a
	.zero		1
	.zero		1


	//----- nvinfo : EIATTR_EXIT_INSTR_OFFSETS
	.align		4
        /*008c*/ 	.byte	0x04, 0x1c
        /*008e*/ 	.short	(.L_16027 - .L_16026)


	//   ....[0]....
.L_16026:
        /*0090*/ 	.word	0x00000150


	//   ....[1]....
        /*0094*/ 	.word	0x00003120


	//   ....[2]....
        /*0098*/ 	.word	0x000037a0


	//----- nvinfo : EIATTR_CRS_STACK_SIZE
	.align		4
.L_16027:
        /*009c*/ 	.byte	0x04, 0x1e
        /*009e*/ 	.short	(.L_16029 - .L_16028)
.L_16028:
        /*00a0*/ 	.word	0x00000000


	//----- nvinfo : EIATTR_CBANK_PARAM_SIZE
	.align		4
.L_16029:
        /*00a4*/ 	.byte	0x03, 0x19
        /*00a6*/ 	.short	0x0038


	//----- nvinfo : EIATTR_PARAM_CBANK
	.align		4
        /*00a8*/ 	.byte	0x04, 0x0a
        /*00aa*/ 	.short	(.L_16031 - .L_16030)
	.align		4
.L_16030:
        /*00ac*/ 	.word	index@(.nv.constant0.contiguous_sum3_u16)
        /*00b0*/ 	.short	0x0380
        /*00b2*/ 	.short	0x0038


	//----- nvinfo : EIATTR_SW_WAR
	.align		4
.L_16031:
        /*00b4*/ 	.byte	0x04, 0x36
        /*00b6*/ 	.short	(.L_16033 - .L_16032)
.L_16032:
        /*00b8*/ 	.word	0x00000008
.L_16033:


//--------------------- .nv.info.contiguous_sum22_u16 --------------------------
	.section	.nv.info.contiguous_sum22_u16,"",@"SHT_CUDA_INFO"
	.sectionflags	@""
	.align	4


	//----- nvinfo : EIATTR_CUDA_API_VERSION
	.align		4
        /*0000*/ 	.byte	0x04, 0x37
        /*0002*/ 	.short	(.L_16035 - .L_16034)
.L_16034:
        /*0004*/ 	.word	0x00000082


	//----- nvinfo : EIATTR_KPARAM_INFO
	.align		4
.L_16035:
        /*0008*/ 	.byte	0x04, 0x17
        /*000a*/ 	.short	(.L_16037 - .L_16036)
.L_16036:
        /*000c*/ 	.word	0x00000000
        /*0010*/ 	.short	0x0003
        /*0012*/ 	.short	0x0018
        /*0014*/ 	.byte	0x00, 0xf0, 0x21, 0x00


	//----- nvinfo : EIATTR_KPARAM_INFO
	.align		4
.L_16037:
        /*0018*/ 	.byte	0x04, 0x17
        /*001a*/ 	.short	(.L_16039 - .L_16038)
.L_16038:
        /*001c*/ 	.word	0x00000000
        /*0020*/ 	.short	0x0002
        /*0022*/ 	.short	0x0010
        /*0024*/ 	.byte	0x00, 0xf0, 0x21, 0x00


	//----- nvinfo : EIATTR_KPARAM_INFO
	.align		4
.L_16039:
        /*0028*/ 	.byte	0x04, 0x17
        /*002a*/ 	.short	(.L_16041 - .L_16040)
.L_16040:
        /*002c*/ 	.word	0x00000000
        /*0030*/ 	.short	0x0001
        /*0032*/ 	.short	0x0008
        /*0034*/ 	.byte	0x00, 0xf5, 0x21, 0x00


	//----- nvinfo : EIATTR_KPARAM_INFO
	.align		4
.L_16041:
        /*0038*/ 	.byte	0x04, 0x17
        /*003a*/ 	.short	(.L_16043 - .L_16042)
.L_16042:
        /*003c*/ 	.word	0x00000000
        /*0040*/ 	.short	0x0000
        /*0042*/ 	.short	0x0000
        /*0044*/ 	.byte	0x00, 0xf5, 0x21, 0x00


	//----- nvinfo : EIATTR_SPARSE_MMA_MASK
	.align		4
.L_16043:
        /*0048*/ 	.byte	0x03, 0x50
        /*004a*/ 	.short	0x0000


	//----- nvinfo : EIATTR_MAXREG_COUNT
	.align		4
        /*004c*/ 	.byte	0x03, 0x1b
        /*004e*/ 	.short	0x00ff


	//----- nvinfo : EIATTR_NUM_BARRIERS
	.align		4
        /*0050*/ 	.byte	0x02, 0x4c
        /*0052*/ 	.byte	0x01
	.zero		1


	//----- nvinfo : EIATTR_MERCURY_ISA_VERSION
	.align		4
        /*0054*/ 	.byte	0x03, 0x5f
        /*0056*/ 	.short	0x0101


	//----- nvinfo : EIATTR_VRC_CTA_INIT_COUNT
	.align		4
        /*0058*/ 	.byte	0x02, 0x4a
	.zero		1
	.zero		1


	//----- nvinfo : EIATTR_EXIT_INSTR_OFFSETS
	.align		4
        /*005c*/ 	.byte	0x04, 0x1c
        /*005e*/ 	.short	(.L_16045 - .L_16044)


	//   ....[0]....
.L_16044:
        /*0060*/ 	.word	0x00000400


	//   ....[1]....
        /*0064*/ 	.word	0x000005a0


	//   ....[2]....
        /*0068*/ 	.word	0x000006b0


	//----- nvinfo : EIATTR_CRS_STACK_SIZE
	.align		4
.L_16045:
        /*006c*/ 	.byte	0x04, 0x1e
        /*006e*/ 	.short	(.L_16047 - .L_16046)
.L_16046:
        /*0070*/ 	.word	0x00000000


	//----- nvinfo : EIATTR_CBANK_PARAM_SIZE
	.align		4
.L_16047:
        /*0074*/ 	.byte	0x03, 0x19
        /*0076*/ 	.short	0x0020


	//----- nvinfo : EIATTR_PARAM_CBANK
	.align		4
        /*0078*/ 	.byte	0x04, 0x0a
        /*007a*/ 	.short	(.L_16049 - .L_16048)
	.align		4
.L_16048:
        /*007c*/ 	.word	index@(.nv.constant0.contiguous_sum22_u16)
        /*0080*/ 	.short	0x0380
        /*0082*/ 	.short	0x0020


	//----- nvinfo : EIATTR_SW_WAR
	.align		4
.L_16049:
        /*0084*/ 	.byte	0x04, 0x36
        /*0086*/ 	.short	(.L_16051 - .L_16050)
.L_16050:
        /*0088*/ 	.word	0x00000008
.L_16051:


//--------------------- .nv.info.contiguous_sum2_u16 --------------------------
	.section	.nv.info.contiguous_sum2_u16,"",@"SHT_CUDA_INFO"
	.sectionflags	@""
	.align	4


	//----- nvinfo : EIATTR_CUDA_API_VERSION
	.align		4
        /*0000*/ 	.byte	0x04, 0x37
        /*0002*/ 	.short	(.L_16053 - .L_16052)
.L_16052:
        /*0004*/ 	.word	0x00000082


	//----- nvinfo : EIATTR_KPARAM_INFO
	.align		4
.L_16053:
        /*0008*/ 	.byte	0x04, 0x17
        /*000a*/ 	.short	(.L_16055 - .L_16054)
.L_16054:
        /*000c*/ 	.word	0x00000000
        /*0010*/ 	.short	0x0006
        /*0012*/ 	.short	0x0030
        /*0014*/ 	.byte	0x00, 0xf0, 0x21, 0x00


	//----- nvinfo : EIATTR_KPARAM_INFO
	.align		4
.L_16055:
        /*0018*/ 	.byte	0x04, 0x17
        /*001a*/ 	.short	(.L_16057 - .L_16056)
.L_16056:
        /*001c*/ 	.word	0x00000000
        /*0020*/ 	.short	0x0005
        /*0022*/ 	.short	0x0028
        /*0024*/ 	.byte	0x00, 0xf0, 0x21, 0x00


	//----- nvinfo : EIATTR_KPARAM_INFO
	.align		4
.L_16057:
        /*0028*/ 	.byte	0x04, 0x17
        /*002a*/ 	.short	(.L_16059 - .L_16058)
.L_16058:
        /*002c*/ 	.word	0x00000000
        /*0030*/ 	.short	0x0004
        /*0032*/ 	.short	0x0020
        /*0034*/ 	.byte	0x00, 0xf0, 0x21, 0x00


	//----- nvinfo : EIATTR_KPARAM_INFO
	.align		4
.L_16059:
        /*0038*/ 	.byte	0x04, 0x17
        /*003a*/ 	.short	(.L_16061 - .L_16060)
.L_16060:
        /*003c*/ 	.word	0x00000000
        /*0040*/ 	.short	0x0003
        /*0042*/ 	.short	0x0018
        /*0044*/ 	.byte	0x00, 0xf5, 0x21, 0x00


	//----- nvinfo : EIATTR_KPARAM_INFO
	.align		4
.L_16061:
        /*0048*/ 	.byte	0x04, 0x17
        /*004a*/ 	.short	(.L_16063 - .L_16062)
.L_16062:
        /*004c*/ 	.word	0x00000000
        /*0050*/ 	.short	0x0002
        /*0052*/ 	.short	0x0010
        /*0054*/ 	.byte	0x00, 0xf5, 0x21, 0x00


	//----- nvinfo : EIATTR_KPARAM_INFO
	.align		4
.L_16063:
        /*0058*/ 	.byte	0x04, 0x17
        /*005a*/ 	.short	(.L_16065 - .L_16064)
.L_16064:
        /*005c*/ 	.word	0x00000000
        /*0060*/ 	.short	0x0001
        /*0062*/ 	.short	0x0008
        /*0064*/ 	.byte	0x00, 0xf5, 0x21, 0x00


	//----- nvinfo : EIATTR_KPARAM_INFO
	.align		4
.L_16065:
        /*0068*/ 	.byte	0x04, 0x17
        /*006a*/ 	.short	(.L_16067 - .L_16066)
.L_16066:
        /*006c*/ 	.word	0x00000000
        /*0070*/ 	.short	0x0000
        /*0072*/ 	.short	0x0000
        /*0074*/ 	.byte	0x00, 0xf5, 0x21, 0x00


	//----- nvinfo : EIATTR_SPARSE_MMA_MASK
	.align		4
.L_16067:
        /*0078*/ 	.byte	0x03, 0x50
        /*007a*/ 	.short	0x0000


	//----- nvinfo : EIATTR_MAXREG_COUNT
	.align		4
        /*007c*/ 	.byte	0x03, 0x1b
        /*007e*/ 	.short	0x00ff


	//----- nvinfo : EIATTR_NUM_BARRIERS
	.align		4
        /*0080*/ 	.byte	0x02, 0x4c
        /*0082*/ 	.byte	0x01
	.zero		1


	//----- nvinfo : EIATTR_MERCURY_ISA_VERSION
	.align		4
        /*0084*/ 	.byte	0x03, 0x5f
        /*0086*/ 	.short	0x0101


	//----- nvinfo : EIATTR_VRC_CTA_INIT_COUNT
	.align		4
        /*0088*/ 	.byte	0x02, 0x4a
	.zero		1
	.zero		1


	//----- nvinfo : EIATTR_EXIT_INSTR_OFFSETS
	.align		4
        /*008c*/ 	.byte	0x04, 0x1c
        /*008e*/ 	.short	(.L_16069 - .L_16068)


	//   ....[0]....
.L_16068:
        /*0090*/ 	.word	0x000067f0


	//   ....[1]....
        /*0094*/ 	.word	0x00006990


	//   ....[2]....
        /*0098*/ 	.word	0x00006aa0


	//----- nvinfo : EIATTR_CRS_STACK_SIZE
	.align		4
.L_16069:
        /*009c*/ 	.byte	0x04, 0x1e
        /*009e*/ 	.short	(.L_16071 - .L_16070)
.L_16070:
        /*00a0*/ 	.word	0x00000000


	//----- nvinfo : EIATTR_CBANK_PARAM_SIZE
	.align		4
.L_16071:
        /*00a4*/ 	.byte	0x03, 0x19
        /*00a6*/ 	.short	0x0038


	//----- nvinfo : EIATTR_PARAM_CBANK
	.align		4
        /*00a8*/ 	.byte	0x04, 0x0a
        /*00aa*/ 	.short	(.L_16073 - .L_16072)
	.align		4
.L_16072:
        /*00ac*/ 	.word	index@(.nv.constant0.contiguous_sum2_u16)
        /*00b0*/ 	.short	0x0380
        /*00b2*/ 	.short	0x0038


	//----- nvinfo : EIATTR_SW_WAR
	.align		4
.L_16073:
        /*00b4*/ 	.byte	0x04, 0x36
        /*00b6*/ 	.short	(.L_16075 - .L_16074)
.L_16074:
        /*00b8*/ 	.word	0x00000008
.L_16075:


//--------------------- .nv.info.uncontiguous_sum_u16 --------------------------
	.section	.nv.info.uncontiguous_sum_u16,"",@"SHT_CUDA_INFO"
	.sectionflags	@""
	.align	4


	//----- nvinfo : EIATTR_CUDA_API_VERSION
	.align		4
        /*0000*/ 	.byte	0x04, 0x37
        /*0002*/ 	.short	(.L_16077 - .L_16076)
.L_16076:
        /*0004*/ 	.word	0x00000082


	//----- nvinfo : EIATTR_KPARAM_INFO
	.align		4
.L_16077:
        /*0008*/ 	.byte	0x04, 0x17
        /*000a*/ 	.short	(.L_16079 - .L_16078)
.L_16078:
        /*000c*/ 	.word	0x00000000
        /*0010*/ 	.short	0x0005
        /*0012*/ 	.short	0x0028
        /*0014*/ 	.byte	0x00, 0xf0, 0x21, 0x00


	//----- nvinfo : EIATTR_KPARAM_INFO
	.align		4
.L_16079:
        /*0018*/ 	.byte	0x04, 0x17
        /*001a*/ 	.short	(.L_16081 - .L_16080)
.L_16080:
        /*001c*/ 	.word	0x00000000
        /*0020*/ 	.short	0x0004
        /*0022*/ 	.short	0x0020
        /*0024*/ 	.byte	0x00, 0xf0, 0x21, 0x00


	//----- nvinfo : EIATTR_KPARAM_INFO
	.align		4
.L_16081:
        /*0028*/ 	.byte	0x04, 0x17
        /*002a*/ 	.short	(.L_16083 - .L_16082)
.L_16082:
        /*002c*/ 	.word	0x00000000
        /*0030*/ 	.short	0x0003
        /*0032*/ 	.short	0x0018
        /*0034*/ 	.byte	0x00, 0xf5, 0x21, 0x00


	//----- nvinfo : EIATTR_KPARAM_INFO
	.align		4
.L_16083:
        /*0038*/ 	.byte	0x04, 0x17
        /*003a*/ 	.short	(.L_16085 - .L_16084)
.L_16084:
        /*003c*/ 	.word	0x00000000
        /*0040*/ 	.short	0x0002
        /*0042*/ 	.short	0x0010
        /*0044*/ 	.byte	0x00, 0xf5, 0x21, 0x00


	//----- nvinfo : EIATTR_KPARAM_INFO
	.align		4
.L_16085:
        /*0048*/ 	.byte	0x04, 0x17
        /*004a*/ 	.short	(.L_16087 - .L_16086)
.L_16086:
        /*004c*/ 	.word	0x00000000
        /*0050*/ 	.short	0x0001
        /*0052*/ 	.short	0x0008
        /*0054*/ 	.byte	0x00, 0xf5, 0x21, 0x00


	//----- nvinfo : EIATTR_KPARAM_INFO
	.align		4
.L_16087:
        /*0058*/ 	.byte	0x04, 0x17
        /*005a*/ 	.short	(.L_16089 - .L_16088)
.L_16088:
        /*005c*/ 	.word	0x00000000
        /*0060*/ 	.short	0x0000
        /*0062*/ 	.short	0x0000
        /*0064*/ 	.byte	0x00, 0xf5, 0x21, 0x00


	//----- nvinfo : EIATTR_SPARSE_MMA_MASK
	.align		4
.L_16089:
        /*0068*/ 	.byte	0x03, 0x50
        /*006a*/ 	.short	0x0000


	//----- nvinfo : EIATTR_MAXREG_COUNT
	.align		4
        /*006c*/ 	.byte	0x03, 0x1b
        /*006e*/ 	.short	0x00ff


	//----- nvinfo : EIATTR_NUM_BARRIERS
	.align		4
        /*0070*/ 	.byte	0x02, 0x4c
        /*0072*/ 	.byte	0x01
	.zero		1


	//----- nvinfo : EIATTR_MERCURY_ISA_VERSION
	.align		4
        /*0074*/ 	.byte	0x03, 0x5f
        /*0076*/ 	.short	0x0101


	//----- nvinfo : EIATTR_INT_WARP_WIDE_INSTR_OFFSETS
	.align		4
        /*0078*/ 	.byte	0x04, 0x31
        /*007a*/ 	.short	(.L_16091 - .L_16090)


	//   ....[0]....
.L_16090:
        /*007c*/ 	.word	0x00006640


	//----- nvinfo : EIATTR_VRC_CTA_INIT_COUNT
	.align		4
.L_16091:
        /*0080*/ 	.byte	0x02, 0x4a
	.zero		1
	.zero		1


	//----- nvinfo : EIATTR_EXIT_INSTR_OFFSETS
	.align		4
        /*0084*/ 	.byte	0x04, 0x1c
        /*0086*/ 	.short	(.L_16093 - .L_16092)


	//   ....[0]....
.L_16092:
        /*0088*/ 	.word	0x000066e0


	//   ....[1]....
        /*008c*/ 	.word	0x00006880


	//   ....[2]....
        /*0090*/ 	.word	0x00006900


	//----- nvinfo : EIATTR_CRS_STACK_SIZE
	.align		4
.L_16093:
        /*0094*/ 	.byte	0x04, 0x1e
        /*0096*/ 	.short	(.L_16095 - .L_16094)
.L_16094:
        /*0098*/ 	.word	0x00000000


	//----- nvinfo : EIATTR_CBANK_PARAM_SIZE
	.align		4
.L_16095:
        /*009c*/ 	.byte	0x03, 0x19
        /*009e*/ 	.short	0x0030


	//----- nvinfo : EIATTR_PARAM_CBANK
	.align		4
        /*00a0*/ 	.byte	0x04, 0x0a
        /*00a2*/ 	.short	(.L_16097 - .L_16096)
	.align		4
.L_16096:
        /*00a4*/ 	.word	index@(.nv.constant0.uncontiguous_sum_u16)
        /*00a8*/ 	.short	0x0380
        /*00aa*/ 	.short	0x0030


	//----- nvinfo : EIATTR_SW_WAR
	.align		4
.L_16097:
        /*00ac*/ 	.byte	0x04, 0x36
        /*00ae*/ 	.short	(.L_16099 - .L_16098)
.L_16098:
        /*00b0*/ 	.word	0x00000008
.L_16099:


//--------------------- .nv.info.contiguous_sum_u16 --------------------------
	.section	.nv.info.contiguous_sum_u16,"",@"SHT_CUDA_INFO"
	.sectionflags	@""
	.align	4


	//----- nvinfo : EIATTR_CUDA_API_VERSION
	.align		4
        /*0000*/ 	.byte	0x04, 0x37
        /*0002*/ 	.short	(.L_16101 - .L_16100)
.L_16100:
        /*0004*/ 	.word	0x00000082


	//----- nvinfo : EIATTR_KPARAM_INFO
	.align		4
.L_16101:
        /*0008*/ 	.byte	0x04, 0x17
        /*000a*/ 	.short	(.L_16103 - .L_16102)
.L_16102:
        /*000c*/ 	.word	0x00000000
        /*0010*/ 	.short	0x0002
        /*0012*/ 	.short	0x0010
        /*0014*/ 	.byte	0x00, 0xf0, 0x21, 0x00


	//----- nvinfo : EIATTR_KPARAM_INFO
	.align		4
.L_16103:
        /*0018*/ 	.byte	0x04, 0x17
        /*001a*/ 	.short	(.L_16105 - .L_16104)
.L_16104:
        /*001c*/ 	.word	0x00000000
        /*0020*/ 	.short	0x0001
        /*0022*/ 	.short	0x0008
        /*0024*/ 	.byte	0x00, 0xf5, 0x21, 0x00


	//----- nvinfo : EIATTR_KPARAM_INFO
	.align		4
.L_16105:
        /*0028*/ 	.byte	0x04, 0x17
        /*002a*/ 	.short	(.L_16107 - .L_16106)
.L_16106:
        /*002c*/ 	.word	0x00000000
        /*0030*/ 	.short	0x0000
        /*0032*/ 	.short	0x0000
        /*0034*/ 	.byte	0x00, 0xf5, 0x21, 0x00


	//----- nvinfo : EIATTR_SPARSE_MMA_MASK
	.align		4
.L_16107:
        /*0038*/ 	.byte	0x03, 0x50
        /*003a*/ 	.short	0x0000


	//----- nvinfo : EIATTR_MAXREG_COUNT
	.align		4
        /*003c*/ 	.byte	0x03, 0x1b
        /*003e*/ 	.short	0x00ff


	//----- nvinfo : EIATTR_NUM_BARRIERS
	.align		4
        /*0040*/ 	.byte	0x02, 0x4c
        /*0042*/ 	.byte	0x01
	.zero		1


	//----- nvinfo : EIATTR_MERCURY_ISA_VERSION
	.align		4
        /*0044*/ 	.byte	0x03, 0x5f
        /*0046*/ 	.short	0x0101


	//----- nvinfo : EIATTR_INT_WARP_WIDE_INSTR_OFFSETS
	.align		4
        /*0048*/ 	.byte	0x04, 0x31
        /*004a*/ 	.short	(.L_16109 - .L_16108)


	//   ....[0]....
.L_16108:
        /*004c*/ 	.word	0x000002a0


	//----- nvinfo : EIATTR_VRC_CTA_INIT_COUNT
	.align		4
.L_16109:
        /*0050*/ 	.byte	0x02, 0x4a
	.zero		1
	.zero		1


	//----- nvinfo : EIATTR_EXIT_INSTR_OFFSETS
	.align		4
        /*0054*/ 	.byte	0x04, 0x1c
        /*0056*/ 	.short	(.L_16111 - .L_16110)


	//   ....[0]....
.L_16110:
        /*0058*/ 	.word	0x00000340


	//   ....[1]....
        /*005c*/ 	.word	0x000004e0


	//   ....[2]....
        /*0060*/ 	.word	0x00000560


	//----- nvinfo : EIATTR_CRS_STACK_SIZE
	.align		4
.L_16111:
        /*0064*/ 	.byte	0x04, 0x1e
        /*0066*/ 	.short	(.L_16113 - .L_16112)
.L_16112:
        /*0068*/ 	.word	0x00000000


	//----- nvinfo : EIATTR_CBANK_PARAM_SIZE
	.align		4
.L_16113:
        /*006c*/ 	.byte	0x03, 0x19
        /*006e*/ 	.short	0x0018


	//----- nvinfo : EIATTR_PARAM_CBANK
	.align		4
        /*0070*/ 	.byte	0x04, 0x0a
        /*0072*/ 	.short	(.L_16115 - .L_16114)
	.align		4
.L_16114:
        /*0074*/ 	.word	index@(.nv.constant0.contiguous_sum_u16)
        /*0078*/ 	.short	0x0380
        /*007a*/ 	.short	0x0018


	//----- nvinfo : EIATTR_SW_WAR
	.align		4
.L_16115:
        /*007c*/ 	.byte	0x04, 0x36
        /*007e*/ 	.short	(.L_16117 - .L_16116)
.L_16116:
        /*0080*/ 	.word	0x00000008
.L_16117:


//--------------------- .nv.info.contiguous_sum33_u8 --------------------------
	.section	.nv.info.contiguous_sum33_u8,"",@"SHT_CUDA_INFO"
	.sectionflags	@""
	.align	4


	//----- nvinfo : EIATTR_CUDA_API_VERSION
	.align		4
        /*0000*/ 	.byte	0x04, 0x37
        /*0002*/ 	.short	(.L_16119 - .L_16118)
.L_16118:
        /*0004*/ 	.word	0x00000082


	//----- nvinfo : EIATTR_KPARAM_INFO
	.align		4
.L_16119:
        /*0008*/ 	.byte	0x04, 0x17
        /*000a*/ 	.short	(.L_16121 - .L_16120)
.L_16120:
        /*000c*/ 	.word	0x00000000
        /*0010*/ 	.short	0x0004
        /*0012*/ 	.short	0x0020
        /*0014*/ 	.byte	0x00, 0xf0, 0x21, 0x00


	//----- nvinfo : EIATTR_KPARAM_INFO
	.align		4
.L_16121:
        /*0018*/ 	.byte	0x04, 0x17
        /*001a*/ 	.short	(.L_16123 - .L_16122)
.L_16122:
        /*001c*/ 	.word	0x00000000
        /*0020*/ 	.short	0x0003
        /*0022*/ 	.short	0x0018
        /*0024*/ 	.byte	0x00, 0xf0, 0x21, 0x00


	//----- nvinfo : EIATTR_KPARAM_INFO
	.align		4
.L_16123:
        /*0028*/ 	.byte	0x04, 0x17
        /*002a*/ 	.short	(.L_16125 - .L_16124)
.L_16124:
        /*002c*/ 	.word	0x00000000
        /*0030*/ 	.short	0x0002
        /*0032*/ 	.short	0x0010
        /*0034*/ 	.byte	0x00, 0xf0, 0x21, 0x00


	//----- nvinfo : EIATTR_KPARAM_INFO
	.align		4
.L_16125:
        /*0038*/ 	.byte	0x04, 0x17
        /*003a*/ 	.short	(.L_16127 - .L_16126)
.L_16126:
        /*003c*/ 	.word	0x00000000
        /*0040*/ 	.short	0x0001
        /*0042*/ 	.short	0x0008
        /*0044*/ 	.byte	0x00, 0xf5, 0x21, 0x00


	//----- nvinfo : EIATTR_KPARAM_INFO
	.align		4
.L_16127:
        /*0048*/ 	.byte	0x04, 0x17
        /*004a*/ 	.short	(.L_16129 - .L_16128)
.L_16128:
        /*004c*/ 	.word	0x00000000
        /*0050*/ 	.short	0x0000
        /*0052*/ 	.short	0x0000
        /*0054*/ 	.byte	0x00, 0xf5, 0x21, 0x00


	//----- nvinfo : EIATTR_SPARSE_MMA_MASK
	.align		4
.L_16129:
        /*0058*/ 	.byte	0x03, 0x50
        /*005a*/ 	.short	0x0000


	//----- nvinfo : EIATTR_MAXREG_COUNT
	.align		4
        /*005c*/ 	.byte	0x03, 0x1b
        /*005e*/ 	.short	0x00ff


	//----- nvinfo : EIATTR_NUM_BARRIERS
	.align		4
        /*0060*/ 	.byte	0x02, 0x4c
        /*0062*/ 	.byte	0x01
	.zero		1


	//----- nvinfo : EIATTR_MERCURY_ISA_VERSION
	.align		4
        /*0064*/ 	.byte	0x03, 0x5f
        /*0066*/ 	.short	0x0101


	//----- nvinfo : EIATTR_VRC_CTA_INIT_COUNT
	.align		4
        /*0068*/ 	.byte	0x02, 0x4a
	.zero		1
	.zero		1


	//----- nvinfo : EIATTR_EXIT_INSTR_OFFSETS
	.align		4
        /*006c*/ 	.byte	0x04, 0x1c
        /*006e*/ 	.short	(.L_16131 - .L_16130)


	//   ....[0]....
.L_16130:
        /*0070*/ 	.word	0x00000140


	//   ....[1]....
        /*0074*/ 	.word	0x000001e0


	//   ....[2]....
        /*0078*/ 	.word	0x000006f0


	//----- nvinfo : EIATTR_CBANK_PARAM_SIZE
	.align		4
.L_16131:
        /*007c*/ 	.byte	0x03, 0x19
        /*007e*/ 	.short	0x0028


	//----- nvinfo : EIATTR_PARAM_CBANK
	.align		4
        /*0080*/ 	.byte	0x04, 0x0a
        /*0082*/ 	.short	(.L_16133 - .L_16132)
	.align		4
.L_16132:
        /*0084*/ 	.word	index@(.nv.constant0.contiguous_sum33_u8)
        /*0088*/ 	.short	0x0380
        /*008a*/ 	.short	0x0028


	//----- nvinfo : EIATTR_SW_WAR
	.align		4
.L_16133:
        /*008c*/ 	.byte	0x04, 0x36
        /*008e*/ 	.short	(.L_16135 - .L_16134)
.L_16134:
        /*0090*/ 	.word	0x00000008
.L_16135:


//--------------------- .nv.info.contiguous_sum3_u8 --------------------------
	.section	.nv.info.contiguous_sum3_u8,"",@"SHT_CUDA_INFO"
	.sectionflags	@""
	.align	4


	//----- nvinfo : EIATTR_CUDA_API_VERSION
	.align		4
        /*0000*/ 	.byte	0x04, 0x37
        /*0002*/ 	.short	(.L_16137 - .L_16136)
.L_16136:
        /*0004*/ 	.word	0x00000082


	//----- nvinfo : EIATTR_KPARAM_INFO
	.align		4
.L_16137:
        /*0008*/ 	.byte	0x04, 0x17
        /*000a*/ 	.short	(.L_16139 - .L_16138)
.L_16138:
        /*000c*/ 	.word	0x00000000
        /*0010*/ 	.short	0x0006
        /*0012*/ 	.short	0x0030
        /*0014*/ 	.byte	0x00, 0xf0, 0x21, 0x00


	//----- nvinfo : EIATTR_KPARAM_INFO
	.align		4
.L_16139:
        /*0018*/ 	.byte	0x04, 0x17
        /*001a*/ 	.short	(.L_16141 - .L_16140)
.L_16140:
        /*001c*/ 	.word	0x00000000
        /*0020*/ 	.short	0x0005
        /*0022*/ 	.short	0x0028
        /*0024*/ 	.byte	0x00, 0xf0, 0x21, 0x00


	//----- nvinfo : EIATTR_KPARAM_INFO
	.align		4
.L_16141:
        /*0028*/ 	.byte	0x04, 0x17
        /*002a*/ 	.short	(.L_16143 - .L_16142)
.L_16142:
        /*002c*/ 	.word	0x00000000
        /*0030*/ 	.short	0x0004
        /*0032*/ 	.short	0x0020
        /*0034*/ 	.byte	0x00, 0xf0, 0x21, 0x00


	//----- nvinfo : EIATTR_KPARAM_INFO
	.align		4
.L_16143:
        /*0038*/ 	.byte	0x04, 0x17
        /*003a*/ 	.short	(.L_16145 - .L_16144)
.L_16144:
        /*003c*/ 	.word	0x00000000
        /*0040*/ 	.short	0x0003
        /*0042*/ 	.short	0x0018
        /*0044*/ 	.byte	0x00, 0xf5, 0x21, 0x00


	//----- nvinfo : EIATTR_KPARAM_INFO
	.align		4
.L_16145:
        /*0048*/ 	.byte	0x04, 0x17
        /*004a*/ 	.short	(.L_16147 - .L_16146)
.L_16146:
        /*004c*/ 	.word	0x00000000
        /*0050*/ 	.short	0x0002
        /*0052*/ 	.short	0x0010
        /*0054*/ 	.byte	0x00, 0xf5, 0x21, 0x00


	//----- nvinfo : EIATTR_KPARAM_INFO
	.align		4
.L_16147:
        /*0058*/ 	.byte	0x04, 0x17
        /*005a*/ 	.short	(.L_16149 - .L_16148)
.L_16148:
        /*005c*/ 	.word	0x00000000
        /*0060*/ 	.short	0x0001
        /*0062*/ 	.short	0x0008
        /*0064*/ 	.byte	0x00, 0xf5, 0x21, 0x00


	//----- nvinfo : EIATTR_KPARAM_INFO
	.align		4
.L_16149:
        /*0068*/ 	.byte	0x04, 0x17
        /*006a*/ 	.short	(.L_16151 - .L_16150)
.L_16150:
        /*006c*/ 	.word	0x00000000
        /*0070*/ 	.short	0x0000
        /*0072*/ 	.short	0x0000
        /*0074*/ 	.byte	0x00, 0xf5, 0x21, 0x00


	//----- nvinfo : EIATTR_SPARSE_MMA_MASK
	.align		4
.L_16151:
        /*0078*/ 	.byte	0x03, 0x50
        /*007a*/ 	.short	0x0000


	//----- nvinfo : EIATTR_MAXREG_COUNT
	.align		4
        /*007c*/ 	.byte	0x03, 0x1b
        /*007e*/ 	.short	0x00ff


	//----- nvinfo : EIATTR_NUM_BARRIERS
	.align		4
        /*0080*/ 	.byte	0x02, 0x4c
        /*0082*/ 	.byte	0x01
	.zero		1


	//----- nvinfo : EIATTR_MERCURY_ISA_VERSION
	.align		4
        /*0084*/ 	.byte	0x03, 0x5f
        /*0086*/ 	.short	0x0101


	//----- nvinfo : EIATTR_VRC_CTA_INIT_COUNT
	.align		4
        /*0088*/ 	.byte	0x02, 0x4a
	.zero		1
	.zero		1


	//----- nvinfo : EIATTR_EXIT_INSTR_OFFSETS
	.align		4
        /*008c*/ 	.byte	0x04, 0x1c
        /*008e*/ 	.short	(.L_16153 - .L_16152)


	//   ....[0]....
.L_16152:
        /*0090*/ 	.word	0x00000140


	//   ....[1]....
        /*0094*/ 	.word	0x00003110


	//   ....[2]....
        /*0098*/ 	.word	0x000036b0


	//----- nvinfo : EIATTR_CRS_STACK_SIZE
	.align		4
.L_16153:
        /*009c*/ 	.byte	0x04, 0x1e
        /*009e*/ 	.short	(.L_16155 - .L_16154)
.L_16154:
        /*00a0*/ 	.word	0x00000000


	//----- nvinfo : EIATTR_CBANK_PARAM_SIZE
	.align		4
.L_16155:
        /*00a4*/ 	.byte	0x03, 0x19
        /*00a6*/ 	.short	0x0038


	//----- nvinfo : EIATTR_PARAM_CBANK
	.align		4
        /*00a8*/ 	.byte	0x04, 0x0a
        /*00aa*/ 	.short	(.L_16157 - .L_16156)
	.align		4
.L_16156:
        /*00ac*/ 	.word	index@(.nv.constant0.contiguous_sum3_u8)
        /*00b0*/ 	.short	0x0380
        /*00b2*/ 	.short	0x0038


	//----- nvinfo : EIATTR_SW_WAR
	.align		4
.L_16157:
        /*00b4*/ 	.byte	0x04, 0x36
        /*00b6*/ 	.short	(.L_16159 - .L_16158)
.L_16158:
        /*00b8*/ 	.word	0x00000008
.L_16159:


//--------------------- .nv.info.contiguous_sum22_u8 --------------------------
	.section	.nv.info.contiguous_sum22_u8,"",@"SHT_CUDA_INFO"
	.sectionflags	@""
	.align	4


	//----- nvinfo : EIATTR_CUDA_API_VERSION
	.align		4
        /*0000*/ 	.byte	0x04, 0x37
        /*0002*/ 	.short	(.L_16161 - .L_16160)
.L_16160:
        /*0004*/ 	.word	0x00000082


	//----- nvinfo : EIATTR_KPARAM_INFO
	.align		4
.L_16161:
        /*0008*/ 	.byte	0x04, 0x17
        /*000a*/ 	.short	(.L_16163 - .L_16162)
.L_16162:
        /*000c*/ 	.word	0x00000000
        /*0010*/ 	.short	0x0003
        /*0012*/ 	.short	0x0018
        /*0014*/ 	.byte	0x00, 0xf0, 0x21, 0x00


	//----- nvinfo : EIATTR_KPARAM_INFO
	.align		4
.L_16163:
        /*0018*/ 	.byte	0x04, 0x17
        /*001a*/ 	.short	(.L_16165 - .L_16164)
.L_16164:
        /*001c*/ 	.word	0x00000000
        /*0020*/ 	.short	0x0002
        /*0022*/ 	.short	0x0010
        /*0024*/ 	.byte	0x00, 0xf0, 0x21, 0x00


	//----- nvinfo : EIATTR_KPARAM_INFO
	.align		4
.L_16165:
        /*0028*/ 	.byte	0x04, 0x17
        /*002a*/ 	.short	(.L_16167 - .L_16166)
.L_16166:
        /*002c*/ 	.word	0x00000000
        /*0030*/ 	.short	0x0001
        /*0032*/ 	.short	0x0008
        /*0034*/ 	.byte	0x00, 0xf5, 0x21, 0x00


	//----- nvinfo : EIATTR_KPARAM_INFO
	.align		4
.L_16167:
        /*0038*/ 	.byte	0x04, 0x17
        /*003a*/ 	.short	(.L_16169 - .L_16168)
.L_16168:
        /*003c*/ 	.word	0x00000000
        /*0040*/ 	.short	0x0000
        /*0042*/ 	.short	0x0000
        /*0044*/ 	.byte	0x00, 0xf5, 0x21, 0x00


	//----- nvinfo : EIATTR_SPARSE_MMA_MASK
	.align		4
.L_16169:
        /*0048*/ 	.byte	0x03, 0x50
        /*004a*/ 	.short	0x0000


	//----- nvinfo : EIATTR_MAXREG_COUNT
	.align		4
        /*004c*/ 	.byte	0x03, 0x1b
        /*004e*/ 	.short	0x00ff


	//----- nvinfo : EIATTR_NUM_BARRIERS
	.align		4
        /*0050*/ 	.byte	0x02, 0x4c
        /*0052*/ 	.byte	0x01
	.zero		1


	//----- nvinfo : EIATTR_MERCURY_ISA_VERSION
	.align		4
        /*0054*/ 	.byte	0x03, 0x5f
        /*0056*/ 	.short	0x0101


	//----- nvinfo : EIATTR_VRC_CTA_INIT_COUNT
	.align		4
        /*0058*/ 	.byte	0x02, 0x4a
	.zero		1
	.zero		1


	//----- nvinfo : EIATTR_EXIT_INSTR_OFFSETS
	.align		4
        /*005c*/ 	.byte	0x04, 0x1c
        /*005e*/ 	.short	(.L_16171 - .L_16170)


	//   ....[0]....
.L_16170:
        /*0060*/ 	.word	0x000003d0


	//   ....[1]....
        /*0064*/ 	.word	0x00000570


	//   ....[2]....
        /*0068*/ 	.word	0x00000680


	//----- nvinfo : EIATTR_CRS_STACK_SIZE
	.align		4
.L_16171:
        /*006c*/ 	.byte	0x04, 0x1e
        /*006e*/ 	.short	(.L_16173 - .L_16172)
.L_16172:
        /*0070*/ 	.word	0x00000000


	//----- nvinfo : EIATTR_CBANK_PARAM_SIZE
	.align		4
.L_16173:
        /*0074*/ 	.byte	0x03, 0x19
        /*0076*/ 	.short	0x0020


	//----- nvinfo : EIATTR_PARAM_CBANK
	.align		4
        /*0078*/ 	.byte	0x04, 0x0a
        /*007a*/ 	.short	(.L_16175 - .L_16174)
	.align		4
.L_16174:
        /*007c*/ 	.word	index@(.nv.constant0.contiguous_sum22_u8)
        /*0080*/ 	.short	0x0380
        /*0082*/ 	.short	0x0020


	//----- nvinfo : EIATTR_SW_WAR
	.align		4
.L_16175:
        /*0084*/ 	.byte	0x04, 0x36
        /*0086*/ 	.short	(.L_16177 - .L_16176)
.L_16176:
        /*0088*/ 	.word	0x00000008
.L_16177:


//--------------------- .nv.info.contiguous_sum2_u8 --------------------------
	.section	.nv.info.contiguous_sum2_u8,"",@"SHT_CUDA_INFO"
	.sectionflags	@""
	.align	4


	//----- nvinfo : EIATTR_CUDA_API_VERSION
	.align		4
        /*0000*/ 	.byte	0x04, 0x37
        /*0002*/ 	.short	(.L_16179 - .L_16178)
.L_16178:
        /*0004*/ 	.word	0x00000082


	//----- nvinfo : EIATTR_KPARAM_INFO
	.align		4
.L_16179:
        /*0008*/ 	.byte	0x04, 0x17
        /*000a*/ 	.short	(.L_16181 - .L_16180)
.L_16180:
        /*000c*/ 	.word	0x00000000
        /*0010*/ 	.short	0x0006
        /*0012*/ 	.short	0x0030
        /*0014*/ 	.byte	0x00, 0xf0, 0x21, 0x00


	//----- nvinfo : EIATTR_KPARAM_INFO
	.align		4
.L_16181:
        /*0018*/ 	.byte	0x04, 0x17
        /*001a*/ 	.short	(.L_16183 - .L_16182)
.L_16182:
        /*001c*/ 	.word	0x00000000
        /*0020*/ 	.short	0x0005
        /*0022*/ 	.short	0x0028
        /*0024*/ 	.byte	0x00, 0xf0, 0x21, 0x00


	//----- nvinfo : EIATTR_KPARAM_INFO
	.align		4
.L_16183:
        /*0028*/ 	.byte	0x04, 0x17
        /*002a*/ 	.short	(.L_16185 - .L_16184)
.L_16184:
        /*002c*/ 	.word	0x00000000
        /*0030*/ 	.short	0x0004
        /*0032*/ 	.short	0x0020
        /*0034*/ 	.byte	0x00, 0xf0, 0x21, 0x00


	//----- nvinfo : EIATTR_KPARAM_INFO
	.align		4
.L_16185:
        /*0038*/ 	.byte	0x04, 0x17
        /*003a*/ 	.short	(.L_16187 - .L_16186)
.L_16186:
        /*003c*/ 	.word	0x00000000
        /*0040*/ 	.short	0x0003
        /*0042*/ 	.short	0x0018
        /*0044*/ 	.byte	0x00, 0xf5, 0x21, 0x00


	//----- nvinfo : EIATTR_KPARAM_INFO
	.align		4
.L_16187:
        /*0048*/ 	.byte	0x04, 0x17
        /*004a*/ 	.short	(.L_16189 - .L_16188)
.L_16188:
        /*004c*/ 	.word	0x00000000
        /*0050*/ 	.short	0x0002
        /*0052*/ 	.short	0x0010
        /*0054*/ 	.byte	0x00, 0xf5, 0x21, 0x00


	//----- nvinfo : EIATTR_KPARAM_INFO
	.align		4
.L_16189:
        /*0058*/ 	.byte	0x04, 0x17
        /*005a*/ 	.short	(.L_16191 - .L_16190)
.L_16190:
        /*005c*/ 	.word	0x00000000
        /*0060*/ 	.short	0x0001
        /*0062*/ 	.short	0x0008
        /*0064*/ 	.byte	0x00, 0xf5, 0x21, 0x00


	//----- nvinfo : EIATTR_KPARAM_INFO
	.align		4
.L_16191:
        /*0068*/ 	.byte	0x04, 0x17
        /*006a*/ 	.short	(.L_16193 - .L_16192)
.L_16192:
        /*006c*/ 	.word	0x00000000
        /*0070*/ 	.short	0x0000
        /*0072*/ 	.short	0x0000
        /*0074*/ 	.byte	0x00, 0xf5, 0x21, 0x00


	//----- nvinfo : EIATTR_SPARSE_MMA_MASK
	.align		4
.L_16193:
        /*0078*/ 	.byte	0x03, 0x50
        /*007a*/ 	.short	0x0000


	//----- nvinfo : EIATTR_MAXREG_COUNT
	.align		4
        /*007c*/ 	.byte	0x03, 0x1b
        /*007e*/ 	.short	0x00ff


	//----- nvinfo : EIATTR_NUM_BARRIERS
	.align		4
        /*0080*/ 	.byte	0x02, 0x4c
        /*0082*/ 	.byte	0x01
	.zero		1


	//----- nvinfo : EIATTR_MERCURY_ISA_VERSION
	.align		4
        /*0084*/ 	.byte	0x03, 0x5f
        /*0086*/ 	.short	0x0101


	//----- nvinfo : EIATTR_VRC_CTA_INIT_COUNT
	.align		4
        /*0088*/ 	.byte	0x02, 0x4a
	.zero		1
	.zero		1


	//----- nvinfo : EIATTR_EXIT_INSTR_OFFSETS
	.align		4
        /*008c*/ 	.byte	0x04, 0x1c
        /*008e*/ 	.short	(.L_16195 - .L_16194)


	//   ....[0]....
.L_16194:
        /*0090*/ 	.word	0x00006750


	//   ....[1]....
        /*0094*/ 	.word	0x000068f0


	//   ....[2]....
        /*0098*/ 	.word	0x00006a00


	//----- nvinfo : EIATTR_CRS_STACK_SIZE
	.align		4
.L_16195:
        /*009c*/ 	.byte	0x04, 0x1e
        /*009e*/ 	.short	(.L_16197 - .L_16196)
.L_16196:
        /*00a0*/ 	.word	0x00000000


	//----- nvinfo : EIATTR_CBANK_PARAM_SIZE
	.align		4
.L_16197:
        /*00a4*/ 	.byte	0x03, 0x19
        /*00a6*/ 	.short	0x0038


	//----- nvinfo : EIATTR_PARAM_CBANK
	.align		4
        /*00a8*/ 	.byte	0x04, 0x0a
        /*00aa*/ 	.short	(.L_16199 - .L_16198)
	.align		4
.L_16198:
        /*00ac*/ 	.word	index@(.nv.constant0.contiguous_sum2_u8)
        /*00b0*/ 	.short	0x0380
        /*00b2*/ 	.short	0x0038


	//----- nvinfo : EIATTR_SW_WAR
	.align		4
.L_16199:
        /*00b4*/ 	.byte	0x04, 0x36
        /*00b6*/ 	.short	(.L_16201 - .L_16200)
.L_16200:
        /*00b8*/ 	.word	0x00000008
.L_16201:


//--------------------- .nv.info.uncontiguous_sum_u8 --------------------------
	.section	.nv.info.uncontiguous_sum_u8,"",@"SHT_CUDA_INFO"
	.sectionflags	@""
	.align	4


	//----- nvinfo : EIATTR_CUDA_API_VERSION
	.align		4
        /*0000*/ 	.byte	0x04, 0x37
        /*0002*/ 	.short	(.L_16203 - .L_16202)
.L_16202:
        /*0004*/ 	.word	0x00000082


	//----- nvinfo : EIATTR_KPARAM_INFO
	.align		4
.L_16203:
        /*0008*/ 	.byte	0x04, 0x17
        /*000a*/ 	.short	(.L_16205 - .L_16204)
.L_16204:
        /*000c*/ 	.word	0x00000000
        /*0010*/ 	.short	0x0005
        /*0012*/ 	.short	0x0028
        /*0014*/ 	.byte	0x00, 0xf0, 0x21, 0x00


	//----- nvinfo : EIATTR_KPARAM_INFO
	.align		4
.L_16205:
        /*0018*/ 	.byte	0x04, 0x17
        /*001a*/ 	.short	(.L_16207 - .L_16206)
.L_16206:
        /*001c*/ 	.word	0x00000000
        /*0020*/ 	.short	0x0004
        /*0022*/ 	.short	0x0020
        /*0024*/ 	.byte	0x00, 0xf0, 0x21, 0x00


	//----- nvinfo : EIATTR_KPARAM_INFO
	.align		4
.L_16207:
        /*0028*/ 	.byte	0x04, 0x17
        /*002a*/ 	.short	(.L_16209 - .L_16208)
.L_16208:
        /*002c*/ 	.word	0x00000000
        /*0030*/ 	.short	0x0003
        /*0032*/ 	.short	0x0018
        /*0034*/ 	.byte	0x00, 0xf5, 0x21, 0x00


	//----- nvinfo : EIATTR_KPARAM_INFO
	.align		4
.L_16209:
        /*0038*/ 	.byte	0x04, 0x17
        /*003a*/ 	.short	(.L_16211 - .L_16210)
.L_16210:
        /*003c*/ 	.word	0x00000000
        /*0040*/ 	.short	0x0002
        /*0042*/ 	.short	0x0010
        /*0044*/ 	.byte	0x00, 0xf5, 0x21, 0x00


	//----- nvinfo : EIATTR_KPARAM_INFO
	.align		4
.L_16211:
        /*0048*/ 	.byte	0x04, 0x17
        /*004a*/ 	.short	(.L_16213 - .L_16212)
.L_16212:
        /*004c*/ 	.word	0x00000000
        /*0050*/ 	.short	0x0001
        /*0052*/ 	.short	0x0008
        /*0054*/ 	.byte	0x00, 0xf5, 0x21, 0x00


	//----- nvinfo : EIATTR_KPARAM_INFO
	.align		4
.L_16213:
        /*0058*/ 	.byte	0x04, 0x17
        /*005a*/ 	.short	(.L_16215 - .L_16214)
.L_16214:
        /*005c*/ 	.word	0x00000000
        /*0060*/ 	.short	0x0000
        /*0062*/ 	.short	0x0000
        /*0064*/ 	.byte	0x00, 0xf5, 0x21, 0x00


	//----- nvinfo : EIATTR_SPARSE_MMA_MASK
	.align		4
.L_16215:
        /*0068*/ 	.byte	0x03, 0x50
        /*006a*/ 	.short	0x0000


	//----- nvinfo : EIATTR_MAXREG_COUNT
	.align		4
        /*006c*/ 	.byte	0x03, 0x1b
        /*006e*/ 	.short	0x00ff


	//----- nvinfo : EIATTR_NUM_BARRIERS
	.align		4
        /*0070*/ 	.byte	0x02, 0x4c
        /*0072*/ 	.byte	0x01
	.zero		1


	//----- nvinfo : EIATTR_MERCURY_ISA_VERSION
	.align		4
        /*0074*/ 	.byte	0x03, 0x5f
        /*0076*/ 	.short	0x0101


	//----- nvinfo : EIATTR_VRC_CTA_INIT_COUNT
	.align		4
        /*0078*/ 	.byte	0x02, 0x4a
	.zero		1
	.zero		1


	//----- nvinfo : EIATTR_EXIT_INSTR_OFFSETS
	.align		4
        /*007c*/ 	.byte	0x04, 0x1c
        /*007e*/ 	.short	(.L_16217 - .L_16216)


	//   ....[0]....
.L_16216:
        /*0080*/ 	.word	0x00006710


	//   ....[1]....
        /*0084*/ 	.word	0x000068b0


	//   ....[2]....
        /*0088*/ 	.word	0x00006960


	//----- nvinfo : EIATTR_CRS_STACK_SIZE
	.align		4
.L_16217:
        /*008c*/ 	.byte	0x04, 0x1e
        /*008e*/ 	.short	(.L_16219 - .L_16218)
.L_16218:
        /*0090*/ 	.word	0x00000000


	//----- nvinfo : EIATTR_CBANK_PARAM_SIZE
	.align		4
.L_16219:
        /*0094*/ 	.byte	0x03, 0x19
        /*0096*/ 	.short	0x0030


	//----- nvinfo : EIATTR_PARAM_CBANK
	.align		4
        /*0098*/ 	.byte	0x04, 0x0a
        /*009a*/ 	.short	(.L_16221 - .L_16220)
	.align		4
.L_16220:
        /*009c*/ 	.word	index@(.nv.constant0.uncontiguous_sum_u8)
        /*00a0*/ 	.short	0x0380
        /*00a2*/ 	.short	0x0030


	//----- nvinfo : EIATTR_SW_WAR
	.align		4
.L_16221:
        /*00a4*/ 	.byte	0x04, 0x36
        /*00a6*/ 	.short	(.L_16223 - .L_16222)
.L_16222:
        /*00a8*/ 	.word	0x00000008
.L_16223:


//--------------------- .nv.info.contiguous_sum_u8 --------------------------
	.section	.nv.info.contiguous_sum_u8,"",@"SHT_CUDA_INFO"
	.sectionflags	@""
	.align	4


	//----- nvinfo : EIATTR_CUDA_API_VERSION
	.align		4
        /*0000*/ 	.byte	0x04, 0x37
        /*0002*/ 	.short	(.L_16225 - .L_16224)
.L_16224:
        /*0004*/ 	.word	0x00000082


	//----- nvinfo : EIATTR_KPARAM_INFO
	.align		4
.L_16225:
        /*0008*/ 	.byte	0x04, 0x17
        /*000a*/ 	.short	(.L_16227 - .L_16226)
.L_16226:
        /*000c*/ 	.word	0x00000000
        /*0010*/ 	.short	0x0002
        /*0012*/ 	.short	0x0010
        /*0014*/ 	.byte	0x00, 0xf0, 0x21, 0x00


	//----- nvinfo : EIATTR_KPARAM_INFO
	.align		4
.L_16227:
        /*0018*/ 	.byte	0x04, 0x17
        /*001a*/ 	.short	(.L_16229 - .L_16228)
.L_16228:
        /*001c*/ 	.word	0x00000000
        /*0020*/ 	.short	0x0001
        /*0022*/ 	.short	0x0008
        /*0024*/ 	.byte	0x00, 0xf5, 0x21, 0x00


	//----- nvinfo : EIATTR_KPARAM_INFO
	.align		4
.L_16229:
        /*0028*/ 	.byte	0x04, 0x17
        /*002a*/ 	.short	(.L_16231 - .L_16230)
.L_16230:
        /*002c*/ 	.word	0x00000000
        /*0030*/ 	.short	0x0000
        /*0032*/ 	.short	0x0000
        /*0034*/ 	.byte	0x00, 0xf5, 0x21, 0x00


	//----- nvinfo : EIATTR_SPARSE_MMA_MASK
	.align		4
.L_16231:
        /*0038*/ 	.byte	0x03, 0x50
        /*003a*/ 	.short	0x0000


	//----- nvinfo : EIATTR_MAXREG_COUNT
	.align		4
        /*003c*/ 	.byte	0x03, 0x1b
        /*003e*/ 	.short	0x00ff


	//----- nvinfo : EIATTR_NUM_BARRIERS
	.align		4
        /*0040*/ 	.byte	0x02, 0x4c
        /*0042*/ 	.byte	0x01
	.zero		1


	//----- nvinfo : EIATTR_MERCURY_ISA_VERSION
	.align		4
        /*0044*/ 	.byte	0x03, 0x5f
        /*0046*/ 	.short	0x0101


	//----- nvinfo : EIATTR_VRC_CTA_INIT_COUNT
	.align		4
        /*0048*/ 	.byte	0x02, 0x4a
	.zero		1
	.zero		1


	//----- nvinfo : EIATTR_EXIT_INSTR_OFFSETS
	.align		4
        /*004c*/ 	.byte	0x04, 0x1c
        /*004e*/ 	.short	(.L_16233 - .L_16232)


	//   ....[0]....
.L_16232:
        /*0050*/ 	.word	0x00000330


	//   ....[1]....
        /*0054*/ 	.word	0x000004d0


	//   ....[2]....
        /*0058*/ 	.word	0x00000580


	//----- nvinfo : EIATTR_CRS_STACK_SIZE
	.align		4
.L_16233:
        /*005c*/ 	.byte	0x04, 0x1e
        /*005e*/ 	.short	(.L_16235 - .L_16234)
.L_16234:
        /*0060*/ 	.word	0x00000000


	//----- nvinfo : EIATTR_CBANK_PARAM_SIZE
	.align		4
.L_16235:
        /*0064*/ 	.byte	0x03, 0x19
        /*0066*/ 	.short	0x0018


	//----- nvinfo : EIATTR_PARAM_CBANK
	.align		4
        /*0068*/ 	.byte	0x04, 0x0a
        /*006a*/ 	.short	(.L_16237 - .L_16236)
	.align		4
.L_16236:
        /*006c*/ 	.word	index@(.nv.constant0.contiguous_sum_u8)
        /*0070*/ 	.short	0x0380
        /*0072*/ 	.short	0x0018


	//----- nvinfo : EIATTR_SW_WAR
	.align		4
.L_16237:
        /*0074*/ 	.byte	0x04, 0x36
        /*0076*/ 	.short	(.L_16239 - .L_16238)
.L_16238:
        /*0078*/ 	.word	0x00000008
.L_16239:


//--------------------- .nv.info.contiguous_sum33_i64 --------------------------
	.section	.nv.info.contiguous_sum33_i64,"",@"SHT_CUDA_INFO"
	.sectionflags	@""
	.align	4


	//----- nvinfo : EIATTR_CUDA_API_VERSION
	.align		4
        /*0000*/ 	.byte	0x04, 0x37
        /*0002*/ 	.short	(.L_16241 - .L_16240)
.L_16240:
        /*0004*/ 	.word	0x00000082


	//----- nvinfo : EIATTR_KPARAM_INFO
	.align		4
.L_16241:
        /*0008*/ 	.byte	0x04, 0x17
        /*000a*/ 	.short	(.L_16243 - .L_16242)
.L_16242:
        /*000c*/ 	.word	0x00000000
        /*0010*/ 	.short	0x0004
        /*0012*/ 	.short	0x0020
        /*0014*/ 	.byte	0x00, 0xf0, 0x21, 0x00


	//----- nvinfo : EIATTR_KPARAM_INFO
	.align		4
.L_16243:
        /*0018*/ 	.byte	0x04, 0x17
        /*001a*/ 	.short	(.L_16245 - .L_16244)
.L_16244:
        /*001c*/ 	.word	0x00000000
        /*0020*/ 	.short	0x0003
        /*0022*/ 	.short	0x0018
        /*0024*/ 	.byte	0x00, 0xf0, 0x21, 0x00


	//----- nvinfo : EIATTR_KPARAM_INFO
	.align		4
.L_16245:
        /*0028*/ 	.byte	0x04, 0x17
        /*002a*/ 	.short	(.L_16247 - .L_16246)
.L_16246:
        /*002c*/ 	.word	0x00000000
        /*0030*/ 	.short	0x0002
        /*0032*/ 	.short	0x0010
        /*0034*/ 	.byte	0x00, 0xf0, 0x21, 0x00


	//----- nvinfo : EIATTR_KPARAM_INFO
	.align		4
.L_16247:
        /*0038*/ 	.byte	0x04, 0x17
        /*003a*/ 	.short	(.L_16249 - .L_16248)
.L_16248:
        /*003c*/ 	.word	0x00000000
        /*0040*/ 	.short	0x0001
        /*0042*/ 	.short	0x0008
        /*0044*/ 	.byte	0x00, 0xf5, 0x21, 0x00


	//----- nvinfo : EIATTR_KPARAM_INFO
	.align		4
.L_16249:
        /*0048*/ 	.byte	0x04, 0x17
        /*004a*/ 	.short	(.L_16251 - .L_16250)
.L_16250:
        /*004c*/ 	.word	0x00000000
        /*0050*/ 	.short	0x0000
        /*0052*/ 	.short	0x0000
        /*0054*/ 	.byte	0x00, 0xf5, 0x21, 0x00


	//----- nvinfo : EIATTR_SPARSE_MMA_MASK
	.align		4
.L_16251:
        /*0058*/ 	.byte	0x03, 0x50
        /*005a*/ 	.short	0x0000


	//----- nvinfo : EIATTR_MAXREG_COUNT
	.align		4
        /*005c*/ 	.byte	0x03, 0x1b
        /*005e*/ 	.short	0x00ff


	//----- nvinfo : EIATTR_NUM_BARRIERS
	.align		4
        /*0060*/ 	.byte	0x02, 0x4c
        /*0062*/ 	.byte	0x01
	.zero		1


	//----- nvinfo : EIATTR_MERCURY_ISA_VERSION
	.align		4
        /*0064*/ 	.byte	0x03, 0x5f
        /*0066*/ 	.short	0x0101


	//----- nvinfo : EIATTR_VRC_CTA_INIT_COUNT
	.align		4
        /*0068*/ 	.byte	0x02, 0x4a
	.zero		1
	.zero		1


	//----- nvinfo : EIATTR_EXIT_INSTR_OFFSETS
	.align		4
        /*006c*/ 	.byte	0x04, 0x1c
        /*006e*/ 	.short	(.L_16253 - .L_16252)


	//   ....[0]....
.L_16252:
        /*0070*/ 	.word	0x00000150


	//   ....[1]....
        /*0074*/ 	.word	0x000001e0


	//   ....[2]....
        /*0078*/ 	.word	0x00000820


	//----- nvinfo : EIATTR_CBANK_PARAM_SIZE
	.align		4
.L_16253:
        /*007c*/ 	.byte	0x03, 0x19
        /*007e*/ 	.short	0x0028


	//----- nvinfo : EIATTR_PARAM_CBANK
	.align		4
        /*0080*/ 	.byte	0x04, 0x0a
        /*0082*/ 	.short	(.L_16255 - .L_16254)
	.align		4
.L_16254:
        /*0084*/ 	.word	index@(.nv.constant0.contiguous_sum33_i64)
        /*0088*/ 	.short	0x0380
        /*008a*/ 	.short	0x0028


	//----- nvinfo : EIATTR_SW_WAR
	.align		4
.L_16255:
        /*008c*/ 	.byte	0x04, 0x36
        /*008e*/ 	.short	(.L_16257 - .L_16256)
.L_16256:
        /*0090*/ 	.word	0x00000008
.L_16257:


//--------------------- .nv.info.contiguous_sum3_i64 --------------------------
	.section	.nv.info.contiguous_sum3_i64,"",@"SHT_CUDA_INFO"
	.sectionflags	@""
	.align	4


	//----- nvinfo : EIATTR_CUDA_API_VERSION
	.align		4
        /*0000*/ 	.byte	0x04, 0x37
        /*0002*/ 	.short	(.L_16259 - .L_16258)
.L_16258:
        /*0004*/ 	.word	0x00000082


	//----- nvinfo : EIATTR_KPARAM_INFO
	.align		4
.L_16259:
        /*0008*/ 	.byte	0x04, 0x17
        /*000a*/ 	.short	(.L_16261 - .L_16260)
.L_16260:
        /*000c*/ 	.word	0x00000000
        /*0010*/ 	.short	0x0006
        /*0012*/ 	.short	0x0030
        /*0014*/ 	.byte	0x00, 0xf0, 0x21, 0x00


	//----- nvinfo : EIATTR_KPARAM_INFO
	.align		4
.L_16261:
        /*0018*/ 	.byte	0x04, 0x17
        /*001a*/ 	.short	(.L_16263 - .L_16262)
.L_16262:
        /*001c*/ 	.word	0x00000000
        /*0020*/ 	.short	0x0005
        /*0022*/ 	.short	0x0028
        /*0024*/ 	.byte	0x00, 0xf0, 0x21, 0x00


	//----- nvinfo : EIATTR_KPARAM_INFO
	.align		4
.L_16263:
        /*0028*/ 	.byte	0x04, 0x17
        /*002a*/ 	.short	(.L_16265 - .L_16264)
.L_16264:
        /*002c*/ 	.word	0x00000000
        /*0030*/ 	.short	0x0004
        /*0032*/ 	.short	0x0020
        /*0034*/ 	.byte	0x00, 0xf0, 0x21, 0x00


	//----- nvinfo : EIATTR_KPARAM_INFO
	.align		4
.L_16265:
        /*0038*/ 	.byte	0x04, 0x17
        /*003a*/ 	.short	(.L_16267 - .L_16266)
.L_16266:
        /*003c*/ 	.word	0x00000000
        /*0040*/ 	.short	0x0003
        /*0042*/ 	.short	0x0018
        /*0044*/ 	.byte	0x00, 0xf5, 0x21, 0x00


	//----- nvinfo : EIATTR_KPARAM_INFO
	.align		4
.L_16267:
        /*0048*/ 	.byte	0x04, 0x17
        /*004a*/ 	.short	(.L_16269 - .L_16268)
.L_16268:
        /*004c*/ 	.word	0x00000000
        /*0050*/ 	.short	0x0002
        /*0052*/ 	.short	0x0010
        /*0054*/ 	.byte	0x00, 0xf5, 0x21, 0x00


	//----- nvinfo : EIATTR_KPARAM_INFO
	.align		4
.L_16269:
        /*0058*/ 	.byte	0x04, 0x17
        /*005a*/ 	.short	(.L_16271 - .L_16270)
.L_16270:
        /*005c*/ 	.word	0x00000000
        /*0060*/ 	.short	0x0001
        /*0062*/ 	.short	0x0008
        /*0064*/ 	.byte	0x00, 0xf5, 0x21, 0x00


	//----- nvinfo : EIATTR_KPARAM_INFO
	.align		4
.L_16271:
        /*0068*/ 	.byte	0x04, 0x17
        /*006a*/ 	.short	(.L_16273 - .L_16272)
.L_16272:
        /*006c*/ 	.word	0x00000000
        /*0070*/ 	.short	0x0000
        /*0072*/ 	.short	0x0000
        /*0074*/ 	.byte	0x00, 0xf5, 0x21, 0x00


	//----- nvinfo : EIATTR_SPARSE_MMA_MASK
	.align		4
.L_16273:
        /*0078*/ 	.byte	0x03, 0x50
        /*007a*/ 	.short	0x0000


	//----- nvinfo : EIATTR_MAXREG_COUNT
	.align		4
        /*007c*/ 	.byte	0x03, 0x1b
        /*007e*/ 	.short	0x00ff


	//----- nvinfo : EIATTR_NUM_BARRIERS
	.align		4
        /*0080*/ 	.byte	0x02, 0x4c
        /*0082*/ 	.byte	0x01
	.zero		1


	//----- nvinfo : EIATTR_MERCURY_ISA_VERSION
	.align		4
        /*0084*/ 	.byte	0x03, 0x5f
        /*0086*/ 	.short	0x0101


	//----- nvinfo : EIATTR_VRC_CTA_INIT_COUNT
	.align		4
        /*0088*/ 	.byte	0x02, 0x4a
	.zero		1
	.zero		1


	//----- nvinfo : EIATTR_EXIT_INSTR_OFFSETS
	.align		4
        /*008c*/ 	.byte	0x04, 0x1c
        /*008e*/ 	.short	(.L_16275 - .L_16274)


	//   ....[0]....
.L_16274:
        /*0090*/ 	.word	0x00000150


	//   ....[1]....
        /*0094*/ 	.word	0x00003120


	//   ....[2]....
        /*0098*/ 	.word	0x000037d0


	//----- nvinfo : EIATTR_CRS_STACK_SIZE
	.align		4
.L_16275:
        /*009c*/ 	.byte	0x04, 0x1e
        /*009e*/ 	.short	(.L_16277 - .L_16276)
.L_16276:
        /*00a0*/ 	.word	0x00000000


	//----- nvinfo : EIATTR_CBANK_PARAM_SIZE
	.align		4
.L_16277:
        /*00a4*/ 	.byte	0x03, 0x19
        /*00a6*/ 	.short	0x0038


	//----- nvinfo : EIATTR_PARAM_CBANK
	.align		4
        /*00a8*/ 	.byte	0x04, 0x0a
        /*00aa*/ 	.short	(.L_16279 - .L_16278)
	.align		4
.L_16278:
        /*00ac*/ 	.word	index@(.nv.constant0.contiguous_sum3_i64)
        /*00b0*/ 	.short	0x0380
        /*00b2*/ 	.short	0x0038


	//----- nvinfo : EIATTR_SW_WAR
	.align		4
.L_16279:
        /*00b4*/ 	.byte	0x04, 0x36
        /*00b6*/ 	.short	(.L_16281 - .L_16280)
.L_16280:
        /*00b8*/ 	.word	0x00000008
.L_16281:


//--------------------- .nv.info.contiguous_sum22_i64 --------------------------
	.section	.nv.info.contiguous_sum22_i64,"",@"SHT_CUDA_INFO"
	.sectionflags	@""
	.align	4


	//----- nvinfo : EIATTR_CUDA_API_VERSION
	.align		4
        /*0000*/ 	.byte	0x04, 0x37
        /*0002*/ 	.short	(.L_16283 - .L_16282)
.L_16282:
        /*0004*/ 	.word	0x00000082


	//----- nvinfo : EIATTR_KPARAM_INFO
	.align		4
.L_16283:
        /*0008*/ 	.byte	0x04, 0x17
        /*000a*/ 	.short	(.L_16285 - .L_16284)
.L_16284:
        /*000c*/ 	.word	0x00000000
        /*0010*/ 	.short	0x0003
        /*0012*/ 	.short	0x0018
        /*0014*/ 	.byte	0x00, 0xf0, 0x21, 0x00


	//----- nvinfo : EIATTR_KPARAM_INFO
	.align		4
.L_16285:
        /*0018*/ 	.byte	0x04, 0x17
        /*001a*/ 	.short	(.L_16287 - .L_16286)
.L_16286:
        /*001c*/ 	.word	0x00000000
        /*0020*/ 	.short	0x0002
        /*0022*/ 	.short	0x0010
        /*0024*/ 	.byte	0x00, 0xf0, 0x21, 0x00


	//----- nvinfo : EIATTR_KPARAM_INFO
	.align		4
.L_16287:
        /*0028*/ 	.byte	0x04, 0x17
        /*002a*/ 	.short	(.L_16289 - .L_16288)
.L_16288:
        /*002c*/ 	.word	0x00000000
        /*0030*/ 	.short	0x0001
        /*0032*/ 	.short	0x0008
        /*0034*/ 	.byte	0x00, 0xf5, 0x21, 0x00


	//----- nvinfo : EIATTR_KPARAM_INFO
	.align		4
.L_16289:
        /*0038*/ 	.byte	0x04, 0x17
        /*003a*/ 	.short	(.L_16291 - .L_16290)
.L_16290:
        /*003c*/ 	.word	0x00000000
        /*0040*/ 	.short	0x0000
        /*0042*/ 	.short	0x0000
        /*0044*/ 	.byte	0x00, 0xf5, 0x21, 0x00


	//----- nvinfo : EIATTR_SPARSE_MMA_MASK
	.align		4
.L_16291:
        /*0048*/ 	.byte	0x03, 0x50
        /*004a*/ 	.short	0x0000


	//----- nvinfo : EIATTR_MAXREG_COUNT
	.align		4
        /*004c*/ 	.byte	0x03, 0x1b
        /*004e*/ 	.short	0x00ff


	//----- nvinfo : EIATTR_NUM_BARRIERS
	.align		4
        /*0050*/ 	.byte	0x02, 0x4c
        /*0052*/ 	.byte	0x01
	.zero		1


	//----- nvinfo : EIATTR_MERCURY_ISA_VERSION
	.align		4
        /*0054*/ 	.byte	0x03, 0x5f
        /*0056*/ 	.short	0x0101


	//----- nvinfo : EIATTR_VRC_CTA_INIT_COUNT
	.align		4
        /*0058*/ 	.byte	0x02, 0x4a
	.zero		1
	.zero		1


	//----- nvinfo : EIATTR_EXIT_INSTR_OFFSETS
	.align		4
        /*005c*/ 	.byte	0x04, 0x1c
        /*005e*/ 	.short	(.L_16293 - .L_16292)


	//   ....[0]....
.L_16292:
        /*0060*/ 	.word	0x00000420


	//   ....[1]....
        /*0064*/ 	.word	0x00000620


	//   ....[2]....
        /*0068*/ 	.word	0x00000730


	//----- nvinfo : EIATTR_CRS_STACK_SIZE
	.align		4
.L_16293:
        /*006c*/ 	.byte	0x04, 0x1e
        /*006e*/ 	.short	(.L_16295 - .L_16294)
.L_16294:
        /*0070*/ 	.word	0x00000000


	//----- nvinfo : EIATTR_CBANK_PARAM_SIZE
	.align		4
.L_16295:
        /*0074*/ 	.byte	0x03, 0x19
        /*0076*/ 	.short	0x0020


	//----- nvinfo : EIATTR_PARAM_CBANK
	.align		4
        /*0078*/ 	.byte	0x04, 0x0a
        /*007a*/ 	.short	(.L_16297 - .L_16296)
	.align		4
.L_16296:
        /*007c*/ 	.word	index@(.nv.constant0.contiguous_sum22_i64)
        /*0080*/ 	.short	0x0380
        /*0082*/ 	.short	0x0020


	//----- nvinfo : EIATTR_SW_WAR
	.align		4
.L_16297:
        /*0084*/ 	.byte	0x04, 0x36
        /*0086*/ 	.short	(.L_16299 - .L_16298)
.L_16298:
        /*0088*/ 	.word	0x00000008
.L_16299:


//--------------------- .nv.info.contiguous_sum2_i64 --------------------------
	.section	.nv.info.contiguous_sum2_i64,"",@"SHT_CUDA_INFO"
	.sectionflags	@""
	.align	4


	//----- nvinfo : EIATTR_CUDA_API_VERSION
	.align		4
        /*0000*/ 	.byte	0x04, 0x37
        /*0002*/ 	.short	(.L_16301 - .L_16300)
.L_16300:
        /*0004*/ 	.word	0x00000082


	//----- nvinfo : EIATTR_KPARAM_INFO
	.align		4
.L_16301:
        /*0008*/ 	.byte	0x04, 0x17
        /*000a*/ 	.short	(.L_16303 - .L_16302)
.L_16302:
        /*000c*/ 	.word	0x00000000
        /*0010*/ 	.short	0x0006
        /*0012*/ 	.short	0x0030
        /*0014*/ 	.byte	0x00, 0xf0, 0x21, 0x00


	//----- nvinfo : EIATTR_KPARAM_INFO
	.align		4
.L_16303:
        /*0018*/ 	.byte	0x04, 0x17
        /*001a*/ 	.short	(.L_16305 - .L_16304)
.L_16304:
        /*001c*/ 	.word	0x00000000
        /*0020*/ 	.short	0x0005
        /*0022*/ 	.short	0x0028
        /*0024*/ 	.byte	0x00, 0xf0, 0x21, 0x00


	//----- nvinfo : EIATTR_KPARAM_INFO
	.align		4
.L_16305:
        /*0028*/ 	.byte	0x04, 0x17
        /*002a*/ 	.short	(.L_16307 - .L_16306)
.L_16306:
        /*002c*/ 	.word	0x00000000
        /*0030*/ 	.short	0x0004
        /*0032*/ 	.short	0x0020
        /*0034*/ 	.byte	0x00, 0xf0, 0x21, 0x00


	//----- nvinfo : EIATTR_KPARAM_INFO
	.align		4
.L_16307:
        /*0038*/ 	.byte	0x04, 0x17
        /*003a*/ 	.short	(.L_16309 - .L_16308)
.L_16308:
        /*003c*/ 	.word	0x00000000
        /*0040*/ 	.short	0x0003
        /*0042*/ 	.short	0x0018
        /*0044*/ 	.byte	0x00, 0xf5, 0x21, 0x00


	//----- nvinfo : EIATTR_KPARAM_INFO
	.align		4
.L_16309:
        /*0048*/ 	.byte	0x04, 0x17
        /*004a*/ 	.short	(.L_16311 - .L_16310)
.L_16310:
        /*004c*/ 	.word	0x00000000
        /*0050*/ 	.short	0x0002
        /*0052*/ 	.short	0x0010
        /*0054*/ 	.byte	0x00, 0xf5, 0x21, 0x00


	//----- nvinfo : EIATTR_KPARAM_INFO
	.align		4
.L_16311:
        /*0058*/ 	.byte	0x04, 0x17
        /*005a*/ 	.short	(.L_16313 - .L_16312)
.L_16312:
        /*005c*/ 	.word	0x00000000
        /*0060*/ 	.short	0x0001
        /*0062*/ 	.short	0x0008
        /*0064*/ 	.byte	0x00, 0xf5, 0x21, 0x00


	//----- nvinfo : EIATTR_KPARAM_INFO
	.align		4
.L_16313:
        /*0068*/ 	.byte	0x04, 0x17
        /*006a*/ 	.short	(.L_16315 - .L_16314)
.L_16314:
        /*006c*/ 	.word	0x00000000
        /*0070*/ 	.short	0x0000
        /*0072*/ 	.short	0x0000
        /*0074*/ 	.byte	0x00, 0xf5, 0x21, 0x00


	//----- nvinfo : EIATTR_SPARSE_MMA_MASK
	.align		4
.L_16315:
        /*0078*/ 	.byte	0x03, 0x50
        /*007a*/ 	.short	0x0000


	//----- nvinfo : EIATTR_MAXREG_COUNT
	.align		4
        /*007c*/ 	.byte	0x03, 0x1b
        /*007e*/ 	.short	0x00ff


	//----- nvinfo : EIATTR_NUM_BARRIERS
	.align		4
        /*0080*/ 	.byte	0x02, 0x4c
        /*0082*/ 	.byte	0x01
	.zero		1


	//----- nvinfo : EIATTR_MERCURY_ISA_VERSION
	.align		4
        /*0084*/ 	.byte	0x03, 0x5f
        /*0086*/ 	.short	0x0101


	//----- nvinfo : EIATTR_VRC_CTA_INIT_COUNT
	.align		4
        /*0088*/ 	.byte	0x02, 0x4a
	.zero		1
	.zero		1


	//----- nvinfo : EIATTR_EXIT_INSTR_OFFSETS
	.align		4
        /*008c*/ 	.byte	0x04, 0x1c
        /*008e*/ 	.short	(.L_16317 - .L_16316)


	//   ....[0]....
.L_16316:
        /*0090*/ 	.word	0x00006800


	//   ....[1]....
        /*0094*/ 	.word	0x00006a00


	//   ....[2]....
        /*0098*/ 	.word	0x00006b10


	//----- nvinfo : EIATTR_CRS_STACK_SIZE
	.align		4
.L_16317:
        /*009c*/ 	.byte	0x04, 0x1e
        /*009e*/ 	.short	(.L_16319 - .L_16318)
.L_16318:
        /*00a0*/ 	.word	0x00000000


	//----- nvinfo : EIATTR_CBANK_PARAM_SIZE
	.align		4
.L_16319:
        /*00a4*/ 	.byte	0x03, 0x19
        /*00a6*/ 	.short	0x0038


	//----- nvinfo : EIATTR_PARAM_CBANK
	.align		4
        /*00a8*/ 	.byte	0x04, 0x0a
        /*00aa*/ 	.short	(.L_16321 - .L_16320)
	.align		4
.L_16320:
        /*00ac*/ 	.word	index@(.nv.constant0.contiguous_sum2_i64)
        /*00b0*/ 	.short	0x0380
        /*00b2*/ 	.short	0x0038


	//----- nvinfo : EIATTR_SW_WAR
	.align		4
.L_16321:
        /*00b4*/ 	.byte	0x04, 0x36
        /*00b6*/ 	.short	(.L_16323 - .L_16322)
.L_16322:
        /*00b8*/ 	.word	0x00000008
.L_16323:


//--------------------- .nv.info.uncontiguous_sum_i64 --------------------------
	.section	.nv.info.uncontiguous_sum_i64,"",@"SHT_CUDA_INFO"
	.sectionflags	@""
	.align	4


	//----- nvinfo : EIATTR_CUDA_API_VERSION
	.align		4
        /*0000*/ 	.byte	0x04, 0x37
        /*0002*/ 	.short	(.L_16325 - .L_16324)
.L_16324:
        /*0004*/ 	.word	0x00000082


	//----- nvinfo : EIATTR_KPARAM_INFO
	.align		4
.L_16325:
        /*0008*/ 	.byte	0x04, 0x17
        /*000a*/ 	.short	(.L_16327 - .L_16326)
.L_16326:
        /*000c*/ 	.word	0x00000000
        /*0010*/ 	.short	0x0005
        /*0012*/ 	.short	0x0028
        /*0014*/ 	.byte	0x00, 0xf0, 0x21, 0x00


	//----- nvinfo : EIATTR_KPARAM_INFO
	.align		4
.L_16327:
        /*0018*/ 	.byte	0x04, 0x17
        /*001a*/ 	.short	(.L_16329 - .L_16328)
.L_16328:
        /*001c*/ 	.word	0x00000000
        /*0020*/ 	.short	0x0004
        /*0022*/ 	.short	0x0020
        /*0024*/ 	.byte	0x00, 0xf0, 0x21, 0x00


	//----- nvinfo : EIATTR_KPARAM_INFO
	.align		4
.L_16329:
        /*0028*/ 	.byte	0x04, 0x17
        /*002a*/ 	.short	(.L_16331 - .L_16330)
.L_16330:
        /*002c*/ 	.word	0x00000000
        /*0030*/ 	.short	0x0003
        /*0032*/ 	.short	0x0018
        /*0034*/ 	.byte	0x00, 0xf5, 0x21, 0x00


	//----- nvinfo : EIATTR_KPARAM_INFO
	.align		4
.L_16331:
        /*0038*/ 	.byte	0x04, 0x17
        /*003a*/ 	.short	(.L_16333 - .L_16332)
.L_16332:
        /*003c*/ 	.word	0x00000000
        /*0040*/ 	.short	0x0002
        /*0042*/ 	.short	0x0010
        /*0044*/ 	.byte	0x00, 0xf5, 0x21, 0x00


	//----- nvinfo : EIATTR_KPARAM_INFO
	.align		4
.L_16333:
        /*0048*/ 	.byte	0x04, 0x17
        /*004a*/ 	.short	(.L_16335 - .L_16334)
.L_16334:
        /*004c*/ 	.word	0x00000000
        /*0050*/ 	.short	0x0001
        /*0052*/ 	.short	0x0008
        /*0054*/ 	.byte	0x00, 0xf5, 0x21, 0x00


	//----- nvinfo : EIATTR_KPARAM_INFO
	.align		4
.L_16335:
        /*0058*/ 	.byte	0x04, 0x17
        /*005a*/ 	.short	(.L_16337 - .L_16336)
.L_16336:
        /*005c*/ 	.word	0x00000000
        /*0060*/ 	.short	0x0000
        /*0062*/ 	.short	0x0000
        /*0064*/ 	.byte	0x00, 0xf5, 0x21, 0x00


	//----- nvinfo : EIATTR_SPARSE_MMA_MASK
	.align		4
.L_16337:
        /*0068*/ 	.byte	0x03, 0x50
        /*006a*/ 	.short	0x0000


	//----- nvinfo : EIATTR_MAXREG_COUNT
	.align		4
        /*006c*/ 	.byte	0x03, 0x1b
        /*006e*/ 	.short	0x00ff


	//----- nvinfo : EIATTR_NUM_BARRIERS
	.align		4
        /*0070*/ 	.byte	0x02, 0x4c
        /*0072*/ 	.byte	0x01
	.zero		1


	//----- nvinfo : EIATTR_MERCURY_ISA_VERSION
	.align		4
        /*0074*/ 	.byte	0x03, 0x5f
        /*0076*/ 	.short	0x0101


	//----- nvinfo : EIATTR_VRC_CTA_INIT_COUNT
	.align		4
        /*0078*/ 	.byte	0x02, 0x4a
	.zero		1
	.zero		1


	//----- nvinfo : EIATTR_EXIT_INSTR_OFFSETS
	.align		4
        /*007c*/ 	.byte	0x04, 0x1c
        /*007e*/ 	.short	(.L_16339 - .L_16338)


	//   ....[0]....
.L_16338:
        /*0080*/ 	.word	0x00006a30


	//   ....[1]....
        /*0084*/ 	.word	0x00006c30


	//   ....[2]....
        /*0088*/ 	.word	0x00006cb0


	//----- nvinfo : EIATTR_CRS_STACK_SIZE
	.align		4
.L_16339:
        /*008c*/ 	.byte	0x04, 0x1e
        /*008e*/ 	.short	(.L_16341 - .L_16340)
.L_16340:
        /*0090*/ 	.word	0x00000000


	//----- nvinfo : EIATTR_CBANK_PARAM_SIZE
	.align		4
.L_16341:
        /*0094*/ 	.byte	0x03, 0x19
        /*0096*/ 	.short	0x0030


	//----- nvinfo : EIATTR_PARAM_CBANK
	.align		4
        /*0098*/ 	.byte	0x04, 0x0a
        /*009a*/ 	.short	(.L_16343 - .L_16342)
	.align		4
.L_16342:
        /*009c*/ 	.word	index@(.nv.constant0.uncontiguous_sum_i64)
        /*00a0*/ 	.short	0x0380
        /*00a2*/ 	.short	0x0030


	//----- nvinfo : EIATTR_SW_WAR
	.align		4
.L_16343:
        /*00a4*/ 	.byte	0x04, 0x36
        /*00a6*/ 	.short	(.L_16345 - .L_16344)
.L_16344:
        /*00a8*/ 	.word	0x00000008
.L_16345:


//--------------------- .nv.info.contiguous_sum_i64 --------------------------
	.section	.nv.info.contiguous_sum_i64,"",@"SHT_CUDA_INFO"
	.sectionflags	@""
	.align	4


	//----- nvinfo : EIATTR_CUDA_API_VERSION
	.align		4
        /*0000*/ 	.byte	0x04, 0x37
        /*0002*/ 	.short	(.L_16347 - .L_16346)
.L_16346:
        /*0004*/ 	.word	0x00000082


	//----- nvinfo : EIATTR_KPARAM_INFO
	.align		4
.L_16347:
        /*0008*/ 	.byte	0x04, 0x17
        /*000a*/ 	.short	(.L_16349 - .L_16348)
.L_16348:
        /*000c*/ 	.word	0x00000000
        /*0010*/ 	.short	0x0002
        /*0012*/ 	.short	0x0010
        /*0014*/ 	.byte	0x00, 0xf0, 0x21, 0x00


	//----- nvinfo : EIATTR_KPARAM_INFO
	.align		4
.L_16349:
        /*0018*/ 	.byte	0x04, 0x17
        /*001a*/ 	.short	(.L_16351 - .L_16350)
.L_16350:
        /*001c*/ 	.word	0x00000000
        /*0020*/ 	.short	0x0001
        /*0022*/ 	.short	0x0008
        /*0024*/ 	.byte	0x00, 0xf5, 0x21, 0x00


	//----- nvinfo : EIATTR_KPARAM_INFO
	.align		4
.L_16351:
        /*0028*/ 	.byte	0x04, 0x17
        /*002a*/ 	.short	(.L_16353 - .L_16352)
.L_16352:
        /*002c*/ 	.word	0x00000000
        /*0030*/ 	.short	0x0000
        /*0032*/ 	.short	0x0000
        /*0034*/ 	.byte	0x00, 0xf5, 0x21, 0x00


	//----- nvinfo : EIATTR_SPARSE_MMA_MASK
	.align		4
.L_16353:
        /*0038*/ 	.byte	0x03, 0x50
        /*003a*/ 	.short	0x0000


	//----- nvinfo : EIATTR_MAXREG_COUNT
	.align		4
        /*003c*/ 	.byte	0x03, 0x1b
        /*003e*/ 	.short	0x00ff


	//----- nvinfo : EIATTR_NUM_BARRIERS
	.align		4
        /*0040*/ 	.byte	0x02, 0x4c
        /*0042*/ 	.byte	0x01
	.zero		1


	//----- nvinfo : EIATTR_MERCURY_ISA_VERSION
	.align		4
        /*0044*/ 	.byte	0x03, 0x5f
        /*0046*/ 	.short	0x0101


	//----- nvinfo : EIATTR_VRC_CTA_INIT_COUNT
	.align		4
        /*0048*/ 	.byte	0x02, 0x4a
	.zero		1
	.zero		1


	//----- nvinfo : EIATTR_EXIT_INSTR_OFFSETS
	.align		4
        /*004c*/ 	.byte	0x04, 0x1c
        /*004e*/ 	.short	(.L_16355 - .L_16354)


	//   ....[0]....
.L_16354:
        /*0050*/ 	.word	0x00000360


	//   ....[1]....
        /*0054*/ 	.word	0x00000560


	//   ....[2]....
        /*0058*/ 	.word	0x000005e0


	//----- nvinfo : EIATTR_CRS_STACK_SIZE
	.align		4
.L_16355:
        /*005c*/ 	.byte	0x04, 0x1e
        /*005e*/ 	.short	(.L_16357 - .L_16356)
.L_16356:
        /*0060*/ 	.word	0x00000000


	//----- nvinfo : EIATTR_CBANK_PARAM_SIZE
	.align		4
.L_16357:
        /*0064*/ 	.byte	0x03, 0x19
        /*0066*/ 	.short	0x0018


	//----- nvinfo : EIATTR_PARAM_CBANK
	.align		4
        /*0068*/ 	.byte	0x04, 0x0a
        /*006a*/ 	.short	(.L_16359 - .L_16358)
	.align		4
.L_16358:
        /*006c*/ 	.word	index@(.nv.constant0.contiguous_sum_i64)
        /*0070*/ 	.short	0x0380
        /*0072*/ 	.short	0x0018


	//----- nvinfo : EIATTR_SW_WAR
	.align		4
.L_16359:
        /*0074*/ 	.byte	0x04, 0x36
        /*0076*/ 	.short	(.L_16361 - .L_16360)
.L_16360:
        /*0078*/ 	.word	0x00000008
.L_16361:


//--------------------- .nv.info.contiguous_sum33_i32 --------------------------
	.section	.nv.info.contiguous_sum33_i32,"",@"SHT_CUDA_INFO"
	.sectionflags	@""
	.align	4


	//----- nvinfo : EIATTR_CUDA_API_VERSION
	.align		4
        /*0000*/ 	.byte	0x04, 0x37
        /*0002*/ 	.short	(.L_16363 - .L_16362)
.L_16362:
        /*0004*/ 	.word	0x00000082


	//----- nvinfo : EIATTR_KPARAM_INFO
	.align		4
.L_16363:
        /*0008*/ 	.byte	0x04, 0x17
        /*000a*/ 	.short	(.L_16365 - .L_16364)
.L_16364:
        /*000c*/ 	.word	0x00000000
        /*0010*/ 	.short	0x0004
        /*0012*/ 	.short	0x0020
        /*0014*/ 	.byte	0x00, 0xf0, 0x21, 0x00


	//----- nvinfo : EIATTR_KPARAM_INFO
	.align		4
.L_16365:
        /*0018*/ 	.byte	0x04, 0x17
        /*001a*/ 	.short	(.L_16367 - .L_16366)
.L_16366:
        /*001c*/ 	.word	0x00000000
        /*0020*/ 	.short	0x0003
        /*0022*/ 	.short	0x0018
        /*0024*/ 	.byte	0x00, 0xf0, 0x21, 0x00


	//----- nvinfo : EIATTR_KPARAM_INFO
	.align		4
.L_16367:
        /*0028*/ 	.byte	0x04, 0x17
        /*002a*/ 	.short	(.L_16369 - .L_16368)
.L_16368:
        /*002c*/ 	.word	0x00000000
        /*0030*/ 	.short	0x0002
        /*0032*/ 	.short	0x0010
        /*0034*/ 	.byte	0x00, 0xf0, 0x21, 0x00


	//----- nvinfo : EIATTR_KPARAM_INFO
	.align		4
.L_16369:
        /*0038*/ 	.byte	0x04, 0x17
        /*003a*/ 	.short	(.L_16371 - .L_16370)
.L_16370:
        /*003c*/ 	.word	0x00000000
        /*0040*/ 	.short	0x0001
        /*0042*/ 	.short	0x0008
        /*0044*/ 	.byte	0x00, 0xf5, 0x21, 0x00


	//----- nvinfo : EIATTR_KPARAM_INFO
	.align		4
.L_16371:
        /*0048*/ 	.byte	0x04, 0x17
        /*004a*/ 	.short	(.L_16373 - .L_16372)
.L_16372:
        /*004c*/ 	.word	0x00000000
        /*0050*/ 	.short	0x0000
        /*0052*/ 	.short	0x0000
        /*0054*/ 	.byte	0x00, 0xf5, 0x21, 0x00


	//----- nvinfo : EIATTR_SPARSE_MMA_MASK
	.align		4
.L_16373:
        /*0058*/ 	.byte	0x03, 0x50
        /*005a*/ 	.short	0x0000


	//----- nvinfo : EIATTR_MAXREG_COUNT
	.align		4
        /*005c*/ 	.byte	0x03, 0x1b
        /*005e*/ 	.short	0x00ff


	//----- nvinfo : EIATTR_NUM_BARRIERS
	.align		4
        /*0060*/ 	.byte	0x02, 0x4c
        /*0062*/ 	.byte	0x01
	.zero		1


	//----- nvinfo : EIATTR_MERCURY_ISA_VERSION
	.align		4
        /*0064*/ 	.byte	0x03, 0x5f
        /*0066*/ 	.short	0x0101


	//----- nvinfo : EIATTR_VRC_CTA_INIT_COUNT
	.align		4
        /*0068*/ 	.byte	0x02, 0x4a
	.zero		1
	.zero		1


	//----- nvinfo : EIATTR_EXIT_INSTR_OFFSETS
	.align		4
        /*006c*/ 	.byte	0x04, 0x1c
        /*006e*/ 	.short	(.L_16375 - .L_16374)


	//   ....[0]....
.L_16374:
        /*0070*/ 	.word	0x00000150


	//   ....[1]....
        /*0074*/ 	.word	0x000001e0


	//   ....[2]....
        /*0078*/ 	.word	0x000007a0


	//----- nvinfo : EIATTR_CBANK_PARAM_SIZE
	.align		4
.L_16375:
        /*007c*/ 	.byte	0x03, 0x19
        /*007e*/ 	.short	0x0028


	//----- nvinfo : EIATTR_PARAM_CBANK
	.align		4
        /*0080*/ 	.byte	0x04, 0x0a
        /*0082*/ 	.short	(.L_16377 - .L_16376)
	.align		4
.L_16376:
        /*0084*/ 	.word	index@(.nv.constant0.contiguous_sum33_i32)
        /*0088*/ 	.short	0x0380
        /*008a*/ 	.short	0x0028


	//----- nvinfo : EIATTR_SW_WAR
	.align		4
.L_16377:
        /*008c*/ 	.byte	0x04, 0x36
        /*008e*/ 	.short	(.L_16379 - .L_16378)
.L_16378:
        /*0090*/ 	.word	0x00000008
.L_16379:


//--------------------- .nv.info.contiguous_sum3_i32 --------------------------
	.section	.nv.info.contiguous_sum3_i32,"",@"SHT_CUDA_INFO"
	.sectionflags	@""
	.align	4


	//----- nvinfo : EIATTR_CUDA_API_VERSION
	.align		4
        /*0000*/ 	.byte	0x04, 0x37
        /*0002*/ 	.short	(.L_16381 - .L_16380)
.L_16380:
        /*0004*/ 	.word	0x00000082


	//----- nvinfo : EIATTR_KPARAM_INFO
	.align		4
.L_16381:
        /*0008*/ 	.byte	0x04, 0x17
        /*000a*/ 	.short	(.L_16383 - .L_16382)
.L_16382:
        /*000c*/ 	.word	0x00000000
        /*0010*/ 	.short	0x0006
        /*0012*/ 	.short	0x0030
        /*0014*/ 	.byte	0x00, 0xf0, 0x21, 0x00


	//----- nvinfo : EIATTR_KPARAM_INFO
	.align		4
.L_16383:
        /*0018*/ 	.byte	0x04, 0x17
        /*001a*/ 	.short	(.L_16385 - .L_16384)
.L_16384:
        /*001c*/ 	.word	0x00000000
        /*0020*/ 	.short	0x0005
        /*0022*/ 	.short	0x0028
        /*0024*/ 	.byte	0x00, 0xf0, 0x21, 0x00


	//----- nvinfo : EIATTR_KPARAM_INFO
	.align		4
.L_16385:
        /*0028*/ 	.byte	0x04, 0x17
        /*002a*/ 	.short	(.L_16387 - .L_16386)
.L_16386:
        /*002c*/ 	.word	0x00000000
        /*0030*/ 	.short	0x0004
        /*0032*/ 	.short	0x0020
        /*0034*/ 	.byte	0x00, 0xf0, 0x21, 0x00


	//----- nvinfo : EIATTR_KPARAM_INFO
	.align		4
.L_16387:
        /*0038*/ 	.byte	0x04, 0x17
        /*003a*/ 	.short	(.L_16389 - .L_16388)
.L_16388:
        /*003c*/ 	.word	0x00000000
        /*0040*/ 	.short	0x0003
        /*0042*/ 	.short	0x0018
        /*0044*/ 	.byte	0x00, 0xf5, 0x21, 0x00


	//----- nvinfo : EIATTR_KPARAM_INFO
	.align		4
.L_16389:
        /*0048*/ 	.byte	0x04, 0x17
        /*004a*/ 	.short	(.L_16391 - .L_16390)
.L_16390:
        /*004c*/ 	.word	0x00000000
        /*0050*/ 	.short	0x0002
        /*0052*/ 	.short	0x0010
        /*0054*/ 	.byte	0x00, 0xf5, 0x21, 0x00


	//----- nvinfo : EIATTR_KPARAM_INFO
	.align		4
.L_16391:
        /*0058*/ 	.byte	0x04, 0x17
        /*005a*/ 	.short	(.L_16393 - .L_16392)
.L_16392:
        /*005c*/ 	.word	0x00000000
        /*0060*/ 	.short	0x0001
        /*0062*/ 	.short	0x0008
        /*0064*/ 	.byte	0x00, 0xf5, 0x21, 0x00


	//----- nvinfo : EIATTR_KPARAM_INFO
	.align		4
.L_16393:
        /*0068*/ 	.byte	0x04, 0x17
        /*006a*/ 	.short	(.L_16395 - .L_16394)
.L_16394:
        /*006c*/ 	.word	0x00000000
        /*0070*/ 	.short	0x0000
        /*0072*/ 	.short	0x0000
        /*0074*/ 	.byte	0x00, 0xf5, 0x21, 0x00


	//----- nvinfo : EIATTR_SPARSE_MMA_MASK
	.align		4
.L_16395:
        /*0078*/ 	.byte	0x03, 0x50
        /*007a*/ 	.short	0x0000


	//----- nvinfo : EIATTR_MAXREG_COUNT
	.align		4
        /*007c*/ 	.byte	0x03, 0x1b
        /*007e*/ 	.short	0x00ff


	//----- nvinfo : EIATTR_NUM_BARRIERS
	.align		4
        /*0080*/ 	.byte	0x02, 0x4c
        /*0082*/ 	.byte	0x01
	.zero		1


	//----- nvinfo : EIATTR_MERCURY_ISA_VERSION
	.align		4
        /*0084*/ 	.byte	0x03, 0x5f
        /*0086*/ 	.short	0x0101


	//----- nvinfo : EIATTR_VRC_CTA_INIT_COUNT
	.align		4
        /*0088*/ 	.byte	0x02, 0x4a
	.zero		1
	.zero		1


	//----- nvinfo : EIATTR_EXIT_INSTR_OFFSETS
	.align		4
        /*008c*/ 	.byte	0x04, 0x1c
        /*008e*/ 	.short	(.L_16397 - .L_16396)


	//   ....[0]....
.L_16396:
        /*0090*/ 	.word	0x00000150


	//   ....[1]....
        /*0094*/ 	.word	0x00003120


	//   ....[2]....
        /*0098*/ 	.word	0x00003750


	//----- nvinfo : EIATTR_CRS_STACK_SIZE
	.align		4
.L_16397:
        /*009c*/ 	.byte	0x04, 0x1e
        /*009e*/ 	.short	(.L_16399 - .L_16398)
.L_16398:
        /*00a0*/ 	.word	0x00000000


	//----- nvinfo : EIATTR_CBANK_PARAM_SIZE
	.align		4
.L_16399:
        /*00a4*/ 	.byte	0x03, 0x19
        /*00a6*/ 	.short	0x0038


	//----- nvinfo : EIATTR_PARAM_CBANK
	.align		4
        /*00a8*/ 	.byte	0x04, 0x0a
        /*00aa*/ 	.short	(.L_16401 - .L_16400)
	.align		4
.L_16400:
        /*00ac*/ 	.word	index@(.nv.constant0.contiguous_sum3_i32)
        /*00b0*/ 	.short	0x0380
        /*00b2*/ 	.short	0x0038


	//----- nvinfo : EIATTR_SW_WAR
	.align		4
.L_16401:
        /*00b4*/ 	.byte	0x04, 0x36
        /*00b6*/ 	.short	(.L_16403 - .L_16402)
.L_16402:
        /*00b8*/ 	.word	0x00000008
.L_16403:


//--------------------- .nv.info.contiguous_sum22_i32 --------------------------
	.section	.nv.info.contiguous_sum22_i32,"",@"SHT_CUDA_INFO"
	.sectionflags	@""
	.align	4


	//----- nvinfo : EIATTR_CUDA_API_VERSION
	.align		4
        /*0000*/ 	.byte	0x04, 0x37
        /*0002*/ 	.short	(.L_16405 - .L_16404)
.L_16404:
        /*0004*/ 	.word	0x00000082


	//----- nvinfo : EIATTR_KPARAM_INFO
	.align		4
.L_16405:
        /*0008*/ 	.byte	0x04, 0x17
        /*000a*/ 	.short	(.L_16407 - .L_16406)
.L_16406:
        /*000c*/ 	.word	0x00000000
        /*0010*/ 	.short	0x0003
        /*0012*/ 	.short	0x0018
        /*0014*/ 	.byte	0x00, 0xf0, 0x21, 0x00


	//----- nvinfo : EIATTR_KPARAM_INFO
	.align		4
.L_16407:
        /*0018*/ 	.byte	0x04, 0x17
        /*001a*/ 	.short	(.L_16409 - .L_16408)
.L_16408:
        /*001c*/ 	.word	0x00000000
        /*0020*/ 	.short	0x0002
        /*0022*/ 	.short	0x0010
        /*0024*/ 	.byte	0x00, 0xf0, 0x21, 0x00


	//----- nvinfo : EIATTR_KPARAM_INFO
	.align		4
.L_16409:
        /*0028*/ 	.byte	0x04, 0x17
        /*002a*/ 	.short	(.L_16411 - .L_16410)
.L_16410:
        /*002c*/ 	.word	0x00000000
        /*0030*/ 	.short	0x0001
        /*0032*/ 	.short	0x0008
        /*0034*/ 	.byte	0x00, 0xf5, 0x21, 0x00


	//----- nvinfo : EIATTR_KPARAM_INFO
	.align		4
.L_16411:
        /*0038*/ 	.byte	0x04, 0x17
        /*003a*/ 	.short	(.L_16413 - .L_16412)
.L_16412:
        /*003c*/ 	.word	0x00000000
        /*0040*/ 	.short	0x0000
        /*0042*/ 	.short	0x0000
        /*0044*/ 	.byte	0x00, 0xf5, 0x21, 0x00


	//----- nvinfo : EIATTR_SPARSE_MMA_MASK
	.align		4
.L_16413:
        /*0048*/ 	.byte	0x03, 0x50
        /*004a*/ 	.short	0x0000


	//----- nvinfo : EIATTR_MAXREG_COUNT
	.align		4
        /*004c*/ 	.byte	0x03, 0x1b
        /*004e*/ 	.short	0x00ff


	//----- nvinfo : EIATTR_NUM_BARRIERS
	.align		4
        /*0050*/ 	.byte	0x02, 0x4c
        /*0052*/ 	.byte	0x01
	.zero		1


	//----- nvinfo : EIATTR_MERCURY_ISA_VERSION
	.align		4
        /*0054*/ 	.byte	0x03, 0x5f
        /*0056*/ 	.short	0x0101


	//----- nvinfo : EIATTR_VRC_CTA_INIT_COUNT
	.align		4
        /*0058*/ 	.byte	0x02, 0x4a
	.zero		1
	.zero		1


	//----- nvinfo : EIATTR_EXIT_INSTR_OFFSETS
	.align		4
        /*005c*/ 	.byte	0x04, 0x1c
        /*005e*/ 	.short	(.L_16415 - .L_16414)


	//   ....[0]....
.L_16414:
        /*0060*/ 	.word	0x000003f0


	//   ....[1]....
        /*0064*/ 	.word	0x00000590


	//   ....[2]....
        /*0068*/ 	.word	0x000006a0


	//----- nvinfo : EIATTR_CRS_STACK_SIZE
	.align		4
.L_16415:
        /*006c*/ 	.byte	0x04, 0x1e
        /*006e*/ 	.short	(.L_16417 - .L_16416)
.L_16416:
        /*0070*/ 	.word	0x00000000


	//----- nvinfo : EIATTR_CBANK_PARAM_SIZE
	.align		4
.L_16417:
        /*0074*/ 	.byte	0x03, 0x19
        /*0076*/ 	.short	0x0020


	//----- nvinfo : EIATTR_PARAM_CBANK
	.align		4
        /*0078*/ 	.byte	0x04, 0x0a
        /*007a*/ 	.short	(.L_16419 - .L_16418)
	.align		4
.L_16418:
        /*007c*/ 	.word	index@(.nv.constant0.contiguous_sum22_i32)
        /*0080*/ 	.short	0x0380
        /*0082*/ 	.short	0x0020


	//----- nvinfo : EIATTR_SW_WAR
	.align		4
.L_16419:
        /*0084*/ 	.byte	0x04, 0x36
        /*0086*/ 	.short	(.L_16421 - .L_16420)
.L_16420:
        /*0088*/ 	.word	0x00000008
.L_16421:


//--------------------- .nv.info.contiguous_sum2_i32 --------------------------
	.section	.nv.info.contiguous_sum2_i32,"",@"SHT_CUDA_INFO"
	.sectionflags	@""
	.align	4


	//----- nvinfo : EIATTR_CUDA_API_VERSION
	.align		4
        /*0000*/ 	.byte	0x04, 0x37
        /*0002*/ 	.short	(.L_16423 - .L_16422)
.L_16422:
        /*0004*/ 	.word	0x00000082


	//----- nvinfo : EIATTR_KPARAM_INFO
	.align		4
.L_16423:
        /*0008*/ 	.byte	0x04, 0x17
        /*000a*/ 	.short	(.L_16425 - .L_16424)
.L_16424:
        /*000c*/ 	.word	0x00000000
        /*0010*/ 	.short	0x0006
        /*0012*/ 	.short	0x0030
        /*0014*/ 	.byte	0x00, 0xf0, 0x21, 0x00


	//----- nvinfo : EIATTR_KPARAM_INFO
	.align		4
.L_16425:
        /*0018*/ 	.byte	0x04, 0x17
        /*001a*/ 	.short	(.L_16427 - .L_16426)
.L_16426:
        /*001c*/ 	.word	0x00000000
        /*0020*/ 	.short	0x0005
        /*0022*/ 	.short	0x0028
        /*0024*/ 	.byte	0x00, 0xf0, 0x21, 0x00


	//----- nvinfo : EIATTR_KPARAM_INFO
	.align		4
.L_16427:
        /*0028*/ 	.byte	0x04, 0x17
        /*002a*/ 	.short	(.L_16429 - .L_16428)
.L_16428:
        /*002c*/ 	.word	0x00000000
        /*0030*/ 	.short	0x0004
        /*0032*/ 	.short	0x0020
        /*0034*/ 	.byte	0x00, 0xf0, 0x21, 0x00


	//----- nvinfo : EIATTR_KPARAM_INFO
	.align		4
.L_16429:
        /*0038*/ 	.byte	0x04, 0x17
        /*003a*/ 	.short	(.L_16431 - .L_16430)
.L_16430:
        /*003c*/ 	.word	0x00000000
        /*0040*/ 	.short	0x0003
        /*0042*/ 	.short	0x0018
        /*0044*/ 	.byte	0x00, 0xf5, 0x21, 0x00


	//----- nvinfo : EIATTR_KPARAM_INFO
	.align		4
.L_16431:
        /*0048*/ 	.byte	0x04, 0x17
        /*004a*/ 	.short	(.L_16433 - .L_16432)
.L_16432:
        /*004c*/ 	.word	0x00000000
        /*0050*/ 	.short	0x0002
        /*0052*/ 	.short	0x0010
        /*0054*/ 	.byte	0x00, 0xf5, 0x21, 0x00


	//----- nvinfo : EIATTR_KPARAM_INFO
	.align		4
.L_16433:
        /*0058*/ 	.byte	0x04, 0x17
        /*005a*/ 	.short	(.L_16435 - .L_16434)
.L_16434:
        /*005c*/ 	.word	0x00000000
        /*0060*/ 	.short	0x0001
        /*0062*/ 	.short	0x0008
        /*0064*/ 	.byte	0x00, 0xf5, 0x21, 0x00


	//----- nvinfo : EIATTR_KPARAM_INFO
	.align		4
.L_16435:
        /*0068*/ 	.byte	0x04, 0x17
        /*006a*/ 	.short	(.L_16437 - .L_16436)
.L_16436:
        /*006c*/ 	.word	0x00000000
        /*0070*/ 	.short	0x0000
        /*0072*/ 	.short	0x0000
        /*0074*/ 	.byte	0x00, 0xf5, 0x21, 0x00


	//----- nvinfo : EIATTR_SPARSE_MMA_MASK
	.align		4
.L_16437:
        /*0078*/ 	.byte	0x03, 0x50
        /*007a*/ 	.short	0x0000


	//----- nvinfo : EIATTR_MAXREG_COUNT
	.align		4
        /*007c*/ 	.byte	0x03, 0x1b
        /*007e*/ 	.short	0x00ff


	//----- nvinfo : EIATTR_NUM_BARRIERS
	.align		4
        /*0080*/ 	.byte	0x02, 0x4c
        /*0082*/ 	.byte	0x01
	.zero		1


	//----- nvinfo : EIATTR_MERCURY_ISA_VERSION
	.align		4
        /*0084*/ 	.byte	0x03, 0x5f
        /*0086*/ 	.short	0x0101


	//----- nvinfo : EIATTR_VRC_CTA_INIT_COUNT
	.align		4
        /*0088*/ 	.byte	0x02, 0x4a
	.zero		1
	.zero		1


	//----- nvinfo : EIATTR_EXIT_INSTR_OFFSETS
	.align		4
        /*008c*/ 	.byte	0x04, 0x1c
        /*008e*/ 	.short	(.L_16439 - .L_16438)


	//   ....[0]....
.L_16438:
        /*0090*/ 	.word	0x000067e0


	//   ....[1]....
        /*0094*/ 	.word	0x00006980


	//   ....[2]....
        /*0098*/ 	.word	0x00006a90


	//----- nvinfo : EIATTR_CRS_STACK_SIZE
	.align		4
.L_16439:
        /*009c*/ 	.byte	0x04, 0x1e
        /*009e*/ 	.short	(.L_16441 - .L_16440)
.L_16440:
        /*00a0*/ 	.word	0x00000000


	//----- nvinfo : EIATTR_CBANK_PARAM_SIZE
	.align		4
.L_16441:
        /*00a4*/ 	.byte	0x03, 0x19
        /*00a6*/ 	.short	0x0038


	//----- nvinfo : EIATTR_PARAM_CBANK
	.align		4
        /*00a8*/ 	.byte	0x04, 0x0a
        /*00aa*/ 	.short	(.L_16443 - .L_16442)
	.align		4
.L_16442:
        /*00ac*/ 	.word	index@(.nv.constant0.contiguous_sum2_i32)
        /*00b0*/ 	.short	0x0380
        /*00b2*/ 	.short	0x0038


	//----- nvinfo : EIATTR_SW_WAR
	.align		4
.L_16443:
        /*00b4*/ 	.byte	0x04, 0x36
        /*00b6*/ 	.short	(.L_16445 - .L_16444)
.L_16444:
        /*00b8*/ 	.word	0x00000008
.L_16445:


//--------------------- .nv.info.uncontiguous_sum_i32 --------------------------
	.section	.nv.info.uncontiguous_sum_i32,"",@"SHT_CUDA_INFO"
	.sectionflags	@""
	.align	4


	//----- nvinfo : EIATTR_CUDA_API_VERSION
	.align		4
        /*0000*/ 	.byte	0x04, 0x37
        /*0002*/ 	.short	(.L_16447 - .L_16446)
.L_16446:
        /*0004*/ 	.word	0x00000082


	//----- nvinfo : EIATTR_KPARAM_INFO
	.align		4
.L_16447:
        /*0008*/ 	.byte	0x04, 0x17
        /*000a*/ 	.short	(.L_16449 - .L_16448)
.L_16448:
        /*000c*/ 	.word	0x00000000
        /*0010*/ 	.short	0x0005
        /*0012*/ 	.short	0x0028
        /*0014*/ 	.byte	0x00, 0xf0, 0x21, 0x00


	//----- nvinfo : EIATTR_KPARAM_INFO
	.align		4
.L_16449:
        /*0018*/ 	.byte	0x04, 0x17
        /*001a*/ 	.short	(.L_16451 - .L_16450)
.L_16450:
        /*001c*/ 	.word	0x00000000
        /*0020*/ 	.short	0x0004
        /*0022*/ 	.short	0x0020
        /*0024*/ 	.byte	0x00, 0xf0, 0x21, 0x00


	//----- nvinfo : EIATTR_KPARAM_INFO
	.align		4
.L_16451:
        /*0028*/ 	.byte	0x04, 0x17
        /*002a*/ 	.short	(.L_16453 - .L_16452)
.L_16452:
        /*002c*/ 	.word	0x00000000
        /*0030*/ 	.short	0x0003
        /*0032*/ 	.short	0x0018
        /*0034*/ 	.byte	0x00, 0xf5, 0x21, 0x00


	//----- nvinfo : EIATTR_KPARAM_INFO
	.align		4
.L_16453:
        /*0038*/ 	.byte	0x04, 0x17
        /*003a*/ 	.short	(.L_16455 - .L_16454)
.L_16454:
        /*003c*/ 	.word	0x00000000
        /*0040*/ 	.short	0x0002
        /*0042*/ 	.short	0x0010
        /*0044*/ 	.byte	0x00, 0xf5, 0x21, 0x00


	//----- nvinfo : EIATTR_KPARAM_INFO
	.align		4
.L_16455:
        /*0048*/ 	.byte	0x04, 0x17
        /*004a*/ 	.short	(.L_16457 - .L_16456)
.L_16456:
        /*004c*/ 	.word	0x00000000
        /*0050*/ 	.short	0x0001
        /*0052*/ 	.short	0x0008
        /*0054*/ 	.byte	0x00, 0xf5, 0x21, 0x00


	//----- nvinfo : EIATTR_KPARAM_INFO
	.align		4
.L_16457:
        /*0058*/ 	.byte	0x04, 0x17
        /*005a*/ 	.short	(.L_16459 - .L_16458)
.L_16458:
        /*005c*/ 	.word	0x00000000
        /*0060*/ 	.short	0x0000
        /*0062*/ 	.short	0x0000
        /*0064*/ 	.byte	0x00, 0xf5, 0x21, 0x00


	//----- nvinfo : EIATTR_SPARSE_MMA_MASK
	.align		4
.L_16459:
        /*0068*/ 	.byte	0x03, 0x50
        /*006a*/ 	.short	0x0000


	//----- nvinfo : EIATTR_MAXREG_COUNT
	.align		4
        /*006c*/ 	.byte	0x03, 0x1b
        /*006e*/ 	.short	0x00ff


	//----- nvinfo : EIATTR_NUM_BARRIERS
	.align		4
        /*0070*/ 	.byte	0x02, 0x4c
        /*0072*/ 	.byte	0x01
	.zero		1


	//----- nvinfo : EIATTR_MERCURY_ISA_VERSION
	.align		4
        /*0074*/ 	.byte	0x03, 0x5f
        /*0076*/ 	.short	0x0101


	//----- nvinfo : EIATTR_VRC_CTA_INIT_COUNT
	.align		4
        /*0078*/ 	.byte	0x02, 0x4a
	.zero		1
	.zero		1


	//----- nvinfo : EIATTR_EXIT_INSTR_OFFSETS
	.align		4
        /*007c*/ 	.byte	0x04, 0x1c
        /*007e*/ 	.short	(.L_16461 - .L_16460)


	//   ....[0]....
.L_16460:
        /*0080*/ 	.word	0x00006a10


	//   ....[1]....
        /*0084*/ 	.word	0x00006bb0


	//   ....[2]....
        /*0088*/ 	.word	0x00006c30


	//----- nvinfo : EIATTR_CRS_STACK_SIZE
	.align		4
.L_16461:
        /*008c*/ 	.byte	0x04, 0x1e
        /*008e*/ 	.short	(.L_16463 - .L_16462)
.L_16462:
        /*0090*/ 	.word	0x00000000


	//----- nvinfo : EIATTR_CBANK_PARAM_SIZE
	.align		4
.L_16463:
        /*0094*/ 	.byte	0x03, 0x19
        /*0096*/ 	.short	0x0030


	//----- nvinfo : EIATTR_PARAM_CBANK
	.align		4
        /*0098*/ 	.byte	0x04, 0x0a
        /*009a*/ 	.short	(.L_16465 - .L_16464)
	.align		4
.L_16464:
        /*009c*/ 	.word	index@(.nv.constant0.uncontiguous_sum_i32)
        /*00a0*/ 	.short	0x0380
        /*00a2*/ 	.short	0x0030


	//----- nvinfo : EIATTR_SW_WAR
	.align		4
.L_16465:
        /*00a4*/ 	.byte	0x04, 0x36
        /*00a6*/ 	.short	(.L_16467 - .L_16466)
.L_16466:
        /*00a8*/ 	.word	0x00000008
.L_16467:


//--------------------- .nv.info.contiguous_sum_i32 --------------------------
	.section	.nv.info.contiguous_sum_i32,"",@"SHT_CUDA_INFO"
	.sectionflags	@""
	.align	4


	//----- nvinfo : EIATTR_CUDA_API_VERSION
	.align		4
        /*0000*/ 	.byte	0x04, 0x37
        /*0002*/ 	.short	(.L_16469 - .L_16468)
.L_16468:
        /*0004*/ 	.word	0x00000082


	//----- nvinfo : EIATTR_KPARAM_INFO
	.align		4
.L_16469:
        /*0008*/ 	.byte	0x04, 0x17
        /*000a*/ 	.short	(.L_16471 - .L_16470)
.L_16470:
        /*000c*/ 	.word	0x00000000
        /*0010*/ 	.short	0x0002
        /*0012*/ 	.short	0x0010
        /*0014*/ 	.byte	0x00, 0xf0, 0x21, 0x00


	//----- nvinfo : EIATTR_KPARAM_INFO
	.align		4
.L_16471:
        /*0018*/ 	.byte	0x04, 0x17
        /*001a*/ 	.short	(.L_16473 - .L_16472)
.L_16472:
        /*001c*/ 	.word	0x00000000
        /*0020*/ 	.short	0x0001
        /*0022*/ 	.short	0x0008
        /*0024*/ 	.byte	0x00, 0xf5, 0x21, 0x00


	//----- nvinfo : EIATTR_KPARAM_INFO
	.align		4
.L_16473:
        /*0028*/ 	.byte	0x04, 0x17
        /*002a*/ 	.short	(.L_16475 - .L_16474)
.L_16474:
        /*002c*/ 	.word	0x00000000
        /*0030*/ 	.short	0x0000
        /*0032*/ 	.short	0x0000
        /*0034*/ 	.byte	0x00, 0xf5, 0x21, 0x00


	//----- nvinfo : EIATTR_SPARSE_MMA_MASK
	.align		4
.L_16475:
        /*0038*/ 	.byte	0x03, 0x50
        /*003a*/ 	.short	0x0000


	//----- nvinfo : EIATTR_MAXREG_COUNT
	.align		4
        /*003c*/ 	.byte	0x03, 0x1b
        /*003e*/ 	.short	0x00ff


	//----- nvinfo : EIATTR_NUM_BARRIERS
	.align		4
        /*0040*/ 	.byte	0x02, 0x4c
        /*0042*/ 	.byte	0x01
	.zero		1


	//----- nvinfo : EIATTR_MERCURY_ISA_VERSION
	.align		4
        /*0044*/ 	.byte	0x03, 0x5f
        /*0046*/ 	.short	0x0101


	//----- nvinfo : EIATTR_VRC_CTA_INIT_COUNT
	.align		4
        /*0048*/ 	.byte	0x02, 0x4a
	.zero		1
	.zero		1


	//----- nvinfo : EIATTR_EXIT_INSTR_OFFSETS
	.align		4
        /*004c*/ 	.byte	0x04, 0x1c
        /*004e*/ 	.short	(.L_16477 - .L_16476)


	//   ....[0]....
.L_16476:
        /*0050*/ 	.word	0x00000340


	//   ....[1]....
        /*0054*/ 	.word	0x000004e0


	//   ....[2]....
        /*0058*/ 	.word	0x00000560


	//----- nvinfo : EIATTR_CRS_STACK_SIZE
	.align		4
.L_16477:
        /*005c*/ 	.byte	0x04, 0x1e
        /*005e*/ 	.short	(.L_16479 - .L_16478)
.L_16478:
        /*0060*/ 	.word	0x00000000


	//----- nvinfo : EIATTR_CBANK_PARAM_SIZE
	.align		4
.L_16479:
        /*0064*/ 	.byte	0x03, 0x19
        /*0066*/ 	.short	0x0018


	//----- nvinfo : EIATTR_PARAM_CBANK
	.align		4
        /*0068*/ 	.byte	0x04, 0x0a
        /*006a*/ 	.short	(.L_16481 - .L_16480)
	.align		4
.L_16480:
        /*006c*/ 	.word	index@(.nv.constant0.contiguous_sum_i32)
        /*0070*/ 	.short	0x0380
        /*0072*/ 	.short	0x0018


	//----- nvinfo : EIATTR_SW_WAR
	.align		4
.L_16481:
        /*0074*/ 	.byte	0x04, 0x36
        /*0076*/ 	.short	(.L_16483 - .L_16482)
.L_16482:
        /*0078*/ 	.word	0x00000008
.L_16483:


//--------------------- .nv.info.contiguous_sum33_i16 --------------------------
	.section	.nv.info.contiguous_sum33_i16,"",@"SHT_CUDA_INFO"
	.sectionflags	@""
	.align	4


	//----- nvinfo : EIATTR_CUDA_API_VERSION
	.align		4
        /*0000*/ 	.byte	0x04, 0x37
        /*0002*/ 	.short	(.L_16485 - .L_16484)
.L_16484:
        /*0004*/ 	.word	0x00000082


	//----- nvinfo : EIATTR_KPARAM_INFO
	.align		4
.L_16485:
        /*0008*/ 	.byte	0x04, 0x17
        /*000a*/ 	.short	(.L_16487 - .L_16486)
.L_16486:
        /*000c*/ 	.word	0x00000000
        /*0010*/ 	.short	0x0004
        /*0012*/ 	.short	0x0020
        /*0014*/ 	.byte	0x00, 0xf0, 0x21, 0x00


	//----- nvinfo : EIATTR_KPARAM_INFO
	.align		4
.L_16487:
        /*0018*/ 	.byte	0x04, 0x17
        /*001a*/ 	.short	(.L_16489 - .L_16488)
.L_16488:
        /*001c*/ 	.word	0x00000000
        /*0020*/ 	.short	0x0003
        /*0022*/ 	.short	0x0018
        /*0024*/ 	.byte	0x00, 0xf0, 0x21, 0x00


	//----- nvinfo : EIATTR_KPARAM_INFO
	.align		4
.L_16489:
        /*0028*/ 	.byte	0x04, 0x17
        /*002a*/ 	.short	(.L_16491 - .L_16490)
.L_16490:
        /*002c*/ 	.word	0x00000000
        /*0030*/ 	.short	0x0002
        /*0032*/ 	.short	0x0010
        /*0034*/ 	.byte	0x00, 0xf0, 0x21, 0x00


	//----- nvinfo : EIATTR_KPARAM_INFO
	.align		4
.L_16491:
        /*0038*/ 	.byte	0x04, 0x17
        /*003a*/ 	.short	(.L_16493 - .L_16492)
.L_16492:
        /*003c*/ 	.word	0x00000000
        /*0040*/ 	.short	0x0001
        /*0042*/ 	.short	0x0008
        /*0044*/ 	.byte	0x00, 0xf5, 0x21, 0x00


	//----- nvinfo : EIATTR_KPARAM_INFO
	.align		4
.L_16493:
        /*0048*/ 	.byte	0x04, 0x17
        /*004a*/ 	.short	(.L_16495 - .L_16494)
.L_16494:
        /*004c*/ 	.word	0x00000000
        /*0050*/ 	.short	0x0000
        /*0052*/ 	.short	0x0000
        /*0054*/ 	.byte	0x00, 0xf5, 0x21, 0x00


	//----- nvinfo : EIATTR_SPARSE_MMA_MASK
	.align		4
.L_16495:
        /*0058*/ 	.byte	0x03, 0x50
        /*005a*/ 	.short	0x0000


	//----- nvinfo : EIATTR_MAXREG_COUNT
	.align		4
        /*005c*/ 	.byte	0x03, 0x1b
        /*005e*/ 	.short	0x00ff


	//----- nvinfo : EIATTR_NUM_BARRIERS
	.align		4
        /*0060*/ 	.byte	0x02, 0x4c
        /*0062*/ 	.byte	0x01
	.zero		1


	//----- nvinfo : EIATTR_MERCURY_ISA_VERSION
	.align		4
        /*0064*/ 	.byte	0x03, 0x5f
        /*0066*/ 	.short	0x0101


	//----- nvinfo : EIATTR_VRC_CTA_INIT_COUNT
	.align		4
        /*0068*/ 	.byte	0x02, 0x4a
	.zero		1
	.zero		1


	//----- nvinfo : EIATTR_EXIT_INSTR_OFFSETS
	.align		4
        /*006c*/ 	.byte	0x04, 0x1c
        /*006e*/ 	.short	(.L_16497 - .L_16496)


	//   ....[0]....
.L_16496:
        /*0070*/ 	.word	0x00000150


	//   ....[1]....
        /*0074*/ 	.word	0x000001e0


	//   ....[2]....
        /*0078*/ 	.word	0x000007f0


	//----- nvinfo : EIATTR_CBANK_PARAM_SIZE
	.align		4
.L_16497:
        /*007c*/ 	.byte	0x03, 0x19
        /*007e*/ 	.short	0x0028


	//----- nvinfo : EIATTR_PARAM_CBANK
	.align		4
        /*0080*/ 	.byte	0x04, 0x0a
        /*0082*/ 	.short	(.L_16499 - .L_16498)
	.align		4
.L_16498:
        /*0084*/ 	.word	index@(.nv.constant0.contiguous_sum33_i16)
        /*0088*/ 	.short	0x0380
        /*008a*/ 	.short	0x0028


	//----- nvinfo : EIATTR_SW_WAR
	.align		4
.L_16499:
        /*008c*/ 	.byte	0x04, 0x36
        /*008e*/ 	.short	(.L_16501 - .L_16500)
.L_16500:
        /*0090*/ 	.word	0x00000008
.L_16501:


//--------------------- .nv.info.contiguous_sum3_i16 --------------------------
	.section	.nv.info.contiguous_sum3_i16,"",@"SHT_CUDA_INFO"
	.sectionflags	@""
	.align	4


	//----- nvinfo : EIATTR_CUDA_API_VERSION
	.align		4
        /*0000*/ 	.byte	0x04, 0x37
        /*0002*/ 	.short	(.L_16503 - .L_16502)
.L_16502:
        /*0004*/ 	.word	0x00000082


	//----- nvinfo : EIATTR_KPARAM_INFO
	.align		4
.L_16503:
        /*0008*/ 	.byte	0x04, 0x17
        /*000a*/ 	.short	(.L_16505 - .L_16504)
.L_16504:
        /*000c*/ 	.word	0x00000000
        /*0010*/ 	.short	0x0006
        /*0012*/ 	.short	0x0030
        /*0014*/ 	.byte	0x00, 0xf0, 0x21, 0x00


	//----- nvinfo : EIATTR_KPARAM_INFO
	.align		4
.L_16505:
        /*0018*/ 	.byte	0x04, 0x17
        /*001a*/ 	.short	(.L_16507 - .L_16506)
.L_16506:
        /*001c*/ 	.word	0x00000000
        /*0020*/ 	.short	0x0005
        /*0022*/ 	.short	0x0028
        /*0024*/ 	.byte	0x00, 0xf0, 0x21, 0x00


	//----- nvinfo : EIATTR_KPARAM_INFO
	.align		4
.L_16507:
        /*0028*/ 	.byte	0x04, 0x17
        /*002a*/ 	.short	(.L_16509 - .L_16508)
.L_16508:
        /*002c*/ 	.word	0x00000000
        /*0030*/ 	.short	0x0004
        /*0032*/ 	.short	0x0020
        /*0034*/ 	.byte	0x00, 0xf0, 0x21, 0x00


	//----- nvinfo : EIATTR_KPARAM_INFO
	.align		4
.L_16509:
        /*0038*/ 	.byte	0x04, 0x17
        /*003a*/ 	.short	(.L_16511 - .L_16510)
.L_16510:
        /*003c*/ 	.word	0x00000000
        /*0040*/ 	.short	0x0003
        /*0042*/ 	.short	0x0018
        /*0044*/ 	.byte	0x00, 0xf5, 0x21, 0x00


	//----- nvinfo : EIATTR_KPARAM_INFO
	.align		4
.L_16511:
        /*0048*/ 	.byte	0x04, 0x17
        /*004a*/ 	.short	(.L_16513 - .L_16512)
.L_16512:
        /*004c*/ 	.word	0x00000000
        /*0050*/ 	.short	0x0002
        /*0052*/ 	.short	0x0010
        /*0054*/ 	.byte	0x00, 0xf5, 0x21, 0x00


	//----- nvinfo : EIATTR_KPARAM_INFO
	.align		4
.L_16513:
        /*0058*/ 	.byte	0x04, 0x17
        /*005a*/ 	.short	(.L_16515 - .L_16514)
.L_16514:
        /*005c*/ 	.word	0x00000000
        /*0060*/ 	.short	0x0001
        /*0062*/ 	.short	0x0008
        /*0064*/ 	.byte	0x00, 0xf5, 0x21, 0x00


	//----- nvinfo : EIATTR_KPARAM_INFO
	.align		4
.L_16515:
        /*0068*/ 	.byte	0x04, 0x17
        /*006a*/ 	.short	(.L_16517 - .L_16516)
.L_16516:
        /*006c*/ 	.word	0x00000000
        /*0070*/ 	.short	0x0000
        /*0072*/ 	.short	0x0000
        /*0074*/ 	.byte	0x00, 0xf5, 0x21, 0x00


	//----- nvinfo : EIATTR_SPARSE_MMA_MASK
	.align		4
.L_16517:
        /*0078*/ 	.byte	0x03, 0x50
        /*007a*/ 	.short	0x0000


	//----- nvinfo : EIATTR_MAXREG_COUNT
	.align		4
        /*007c*/ 	.byte	0x03, 0x1b
        /*007e*/ 	.short	0x00ff


	//----- nvinfo : EIATTR_NUM_BARRIERS
	.align		4
        /*0080*/ 	.byte	0x02, 0x4c
        /*0082*/ 	.byte	0x01
	.zero		1


	//----- nvinfo : EIATTR_MERCURY_ISA_VERSION
	.align		4
        /*0084*/ 	.byte	0x03, 0x5f
        /*0086*/ 	.short	0x0101


	//----- nvinfo : EIATTR_VRC_CTA_INIT_COUNT
	.align		4
        /*0088*/ 	.byte	0x02, 0x4a
	.zero		1
	.zero		1


	//----- nvinfo : EIATTR_EXIT_INSTR_OFFSETS
	.align		4
        /*008c*/ 	.byte	0x04, 0x1c
        /*008e*/ 	.short	(.L_16519 - .L_16518)


	//   ....[0]....
.L_16518:
        /*0090*/ 	.word	0x00000150


	//   ....[1]....
        /*0094*/ 	.word	0x00003120


	//   ....[2]....
        /*0098*/ 	.word	0x000037a0


	//----- nvinfo : EIATTR_CRS_STACK_SIZE
	.align		4
.L_16519:
        /*009c*/ 	.byte	0x04, 0x1e
        /*009e*/ 	.short	(.L_16521 - .L_16520)
.L_16520:
        /*00a0*/ 	.word	0x00000000


	//----- nvinfo : EIATTR_CBANK_PARAM_SIZE
	.align		4
.L_16521:
        /*00a4*/ 	.byte	0x03, 0x19
        /*00a6*/ 	.short	0x0038


	//----- nvinfo : EIATTR_PARAM_CBANK
	.align		4
        /*00a8*/ 	.byte	0x04, 0x0a
        /*00aa*/ 	.short	(.L_16523 - .L_16522)
	.align		4
.L_16522:
        /*00ac*/ 	.word	index@(.nv.constant0.contiguous_sum3_i16)
        /*00b0*/ 	.short	0x0380
        /*00b2*/ 	.short	0x0038


	//----- nvinfo : EIATTR_SW_WAR
	.align		4
.L_16523:
        /*00b4*/ 	.byte	0x04, 0x36
        /*00b6*/ 	.short	(.L_16525 - .L_16524)
.L_16524:
        /*00b8*/ 	.word	0x00000008
.L_16525:


//--------------------- .nv.info.contiguous_sum22_i16 --------------------------
	.section	.nv.info.contiguous_sum22_i16,"",@"SHT_CUDA_INFO"
	.sectionflags	@""
	.align	4


	//----- nvinfo : EIATTR_CUDA_API_VERSION
	.align		4
        /*0000*/ 	.byte	0x04, 0x37
        /*0002*/ 	.short	(.L_16527 - .L_16526)
.L_16526:
        /*0004*/ 	.word	0x00000082


	//----- nvinfo : EIATTR_KPARAM_INFO
	.align		4
.L_16527:
        /*0008*/ 	.byte	0x04, 0x17
        /*000a*/ 	.short	(.L_16529 - .L_16528)
.L_16528:
        /*000c*/ 	.word	0x00000000
        /*0010*/ 	.short	0x0003
        /*0012*/ 	.short	0x0018
        /*0014*/ 	.byte	0x00, 0xf0, 0x21, 0x00


	//----- nvinfo : EIATTR_KPARAM_INFO
	.align		4
.L_16529:
        /*0018*/ 	.byte	0x04, 0x17
        /*001a*/ 	.short	(.L_16531 - .L_16530)
.L_16530:
        /*001c*/ 	.word	0x00000000
        /*0020*/ 	.short	0x0002
        /*0022*/ 	.short	0x0010
        /*0024*/ 	.byte	0x00, 0xf0, 0x21, 0x00


	//----- nvinfo : EIATTR_KPARAM_INFO
	.align		4
.L_16531:
        /*0028*/ 	.byte	0x04, 0x17
        /*002a*/ 	.short	(.L_16533 - .L_16532)
.L_16532:
        /*002c*/ 	.word	0x00000000
        /*0030*/ 	.short	0x0001
        /*0032*/ 	.short	0x0008
        /*0034*/ 	.byte	0x00, 0xf5, 0x21, 0x00


	//----- nvinfo : EIATTR_KPARAM_INFO
	.align		4
.L_16533:
        /*0038*/ 	.byte	0x04, 0x17
        /*003a*/ 	.short	(.L_16535 - .L_16534)
.L_16534:
        /*003c*/ 	.word	0x00000000
        /*0040*/ 	.short	0x0000
        /*0042*/ 	.short	0x0000
        /*0044*/ 	.byte	0x00, 0xf5, 0x21, 0x00


	//----- nvinfo : EIATTR_SPARSE_MMA_MASK
	.align		4
.L_16535:
        /*0048*/ 	.byte	0x03, 0x50
        /*004a*/ 	.short	0x0000


	//----- nvinfo : EIATTR_MAXREG_COUNT
	.align		4
        /*004c*/ 	.byte	0x03, 0x1b
        /*004e*/ 	.short	0x00ff


	//----- nvinfo : EIATTR_NUM_BARRIERS
	.align		4
        /*0050*/ 	.byte	0x02, 0x4c
        /*0052*/ 	.byte	0x01
	.zero		1


	//----- nvinfo : EIATTR_MERCURY_ISA_VERSION
	.align		4
        /*0054*/ 	.byte	0x03, 0x5f
        /*0056*/ 	.short	0x0101


	//----- nvinfo : EIATTR_VRC_CTA_INIT_COUNT
	.align		4
        /*0058*/ 	.byte	0x02, 0x4a
	.zero		1
	.zero		1


	//----- nvinfo : EIATTR_EXIT_INSTR_OFFSETS
	.align		4
        /*005c*/ 	.byte	0x04, 0x1c
        /*005e*/ 	.short	(.L_16537 - .L_16536)


	//   ....[0]....
.L_16536:
        /*0060*/ 	.word	0x00000400


	//   ....[1]....
        /*0064*/ 	.word	0x000005a0


	//   ....[2]....
        /*0068*/ 	.word	0x000006b0


	//----- nvinfo : EIATTR_CRS_STACK_SIZE
	.align		4
.L_16537:
        /*006c*/ 	.byte	0x04, 0x1e
        /*006e*/ 	.short	(.L_16539 - .L_16538)
.L_16538:
        /*0070*/ 	.word	0x00000000


	//----- nvinfo : EIATTR_CBANK_PARAM_SIZE
	.align		4
.L_16539:
        /*0074*/ 	.byte	0x03, 0x19
        /*0076*/ 	.short	0x0020


	//----- nvinfo : EIATTR_PARAM_CBANK
	.align		4
        /*0078*/ 	.byte	0x04, 0x0a
        /*007a*/ 	.short	(.L_16541 - .L_16540)
	.align		4
.L_16540:
        /*007c*/ 	.word	index@(.nv.constant0.contiguous_sum22_i16)
        /*0080*/ 	.short	0x0380
        /*0082*/ 	.short	0x0020


	//----- nvinfo : EIATTR_SW_WAR
	.align		4
.L_16541:
        /*0084*/ 	.byte	0x04, 0x36
        /*0086*/ 	.short	(.L_16543 - .L_16542)
.L_16542:
        /*0088*/ 	.word	0x00000008
.L_16543:


//--------------------- .nv.info.contiguous_sum2_i16 --------------------------
	.section	.nv.info.contiguous_sum2_i16,"",@"SHT_CUDA_INFO"
	.sectionflags	@""
	.align	4


	//----- nvinfo : EIATTR_CUDA_API_VERSION
	.align		4
        /*0000*/ 	.byte	0x04, 0x37
        /*0002*/ 	.short	(.L_16545 - .L_16544)
.L_16544:
        /*0004*/ 	.word	0x00000082


	//----- nvinfo : EIATTR_KPARAM_INFO
	.align		4
.L_16545:
        /*0008*/ 	.byte	0x04, 0x17
        /*000a*/ 	.short	(.L_16547 - .L_16546)
.L_16546:
        /*000c*/ 	.word	0x00000000
        /*0010*/ 	.short	0x0006
        /*0012*/ 	.short	0x0030
        /*0014*/ 	.byte	0x00, 0xf0, 0x21, 0x00


	//----- nvinfo : EIATTR_KPARAM_INFO
	.align		4
.L_16547:
        /*0018*/ 	.byte	0x04, 0x17
        /*001a*/ 	.short	(.L_16549 - .L_16548)
.L_16548:
        /*001c*/ 	.word	0x00000000
        /*0020*/ 	.short	0x0005
        /*0022*/ 	.short	0x0028
        /*0024*/ 	.byte	0x00, 0xf0, 0x21, 0x00


	//----- nvinfo : EIATTR_KPARAM_INFO
	.align		4
.L_16549:
        /*0028*/ 	.byte	0x04, 0x17
        /*002a*/ 	.short	(.L_16551 - .L_16550)
.L_16550:
        /*002c*/ 	.word	0x00000000
        /*0030*/ 	.short	0x0004
        /*0032*/ 	.short	0x0020
        /*0034*/ 	.byte	0x00, 0xf0, 0x21, 0x00


	//----- nvinfo : EIATTR_KPARAM_INFO
	.align		4
.L_16551:
        /*0038*/ 	.byte	0x04, 0x17
        /*003a*/ 	.short	(.L_16553 - .L_16552)
.L_16552:
        /*003c*/ 	.word	0x00000000
        /*0040*/ 	.short	0x0003
        /*0042*/ 	.short	0x0018
        /*0044*/ 	.byte	0x00, 0xf5, 0x21, 0x00


	//----- nvinfo : EIATTR_KPARAM_INFO
	.align		4
.L_16553:
        /*0048*/ 	.byte	0x04, 0x17
        /*004a*/ 	.short	(.L_16555 - .L_16554)
.L_16554:
        /*004c*/ 	.word	0x00000000
        /*0050*/ 	.short	0x0002
        /*0052*/ 	.short	0x0010
        /*0054*/ 	.byte	0x00, 0xf5, 0x21, 0x00


	//----- nvinfo : EIATTR_KPARAM_INFO
	.align		4
.L_16555:
        /*0058*/ 	.byte	0x04, 0x17
        /*005a*/ 	.short	(.L_16557 - .L_16556)
.L_16556:
        /*005c*/ 	.word	0x00000000
        /*0060*/ 	.short	0x0001
        /*0062*/ 	.short	0x0008
        /*0064*/ 	.byte	0x00, 0xf5, 0x21, 0x00


	//----- nvinfo : EIATTR_KPARAM_INFO
	.align		4
.L_16557:
        /*0068*/ 	.byte	0x04, 0x17
        /*006a*/ 	.short	(.L_16559 - .L_16558)
.L_16558:
        /*006c*/ 	.word	0x00000000
        /*0070*/ 	.short	0x0000
        /*0072*/ 	.short	0x0000
        /*0074*/ 	.byte	0x00, 0xf5, 0x21, 0x00


	//----- nvinfo : EIATTR_SPARSE_MMA_MASK
	.align		4
.L_16559:
        /*0078*/ 	.byte	0x03, 0x50
        /*007a*/ 	.short	0x0000


	//----- nvinfo : EIATTR_MAXREG_COUNT
	.align		4
        /*007c*/ 	.byte	0x03, 0x1b
        /*007e*/ 	.short	0x00ff


	//----- nvinfo : EIATTR_NUM_BARRIERS
	.align		4
        /*0080*/ 	.byte	0x02, 0x4c
        /*0082*/ 	.byte	0x01
	.zero		1


	//----- nvinfo : EIATTR_MERCURY_ISA_VERSION
	.align		4
        /*0084*/ 	.byte	0x03, 0x5f
        /*0086*/ 	.short	0x0101


	//----- nvinfo : EIATTR_VRC_CTA_INIT_COUNT
	.align		4
        /*0088*/ 	.byte	0x02, 0x4a
	.zero		1
	.zero		1


	//----- nvinfo : EIATTR_EXIT_INSTR_OFFSETS
	.align		4
        /*008c*/ 	.byte	0x04, 0x1c
        /*008e*/ 	.short	(.L_16561 - .L_16560)


	//   ....[0]....
.L_16560:
        /*0090*/ 	.word	0x000067f0


	//   ....[1]....
        /*0094*/ 	.word	0x00006990


	//   ....[2]....
        /*0098*/ 	.word	0x00006aa0


	//----- nvinfo : EIATTR_CRS_STACK_SIZE
	.align		4
.L_16561:
        /*009c*/ 	.byte	0x04, 0x1e
        /*009e*/ 	.short	(.L_16563 - .L_16562)
.L_16562:
        /*00a0*/ 	.word	0x00000000


	//----- nvinfo : EIATTR_CBANK_PARAM_SIZE
	.align		4
.L_16563:
        /*00a4*/ 	.byte	0x03, 0x19
        /*00a6*/ 	.short	0x0038


	//----- nvinfo : EIATTR_PARAM_CBANK
	.align		4
        /*00a8*/ 	.byte	0x04, 0x0a
        /*00aa*/ 	.short	(.L_16565 - .L_16564)
	.align		4
.L_16564:
        /*00ac*/ 	.word	index@(.nv.constant0.contiguous_sum2_i16)
        /*00b0*/ 	.short	0x0380
        /*00b2*/ 	.short	0x0038


	//----- nvinfo : EIATTR_SW_WAR
	.align		4
.L_16565:
        /*00b4*/ 	.byte	0x04, 0x36
        /*00b6*/ 	.short	(.L_16567 - .L_16566)
.L_16566:
        /*00b8*/ 	.word	0x00000008
.L_16567:


//--------------------- .nv.info.uncontiguous_sum_i16 --------------------------
	.section	.nv.info.uncontiguous_sum_i16,"",@"SHT_CUDA_INFO"
	.sectionflags	@""
	.align	4


	//----- nvinfo : EIATTR_CUDA_API_VERSION
	.align		4
        /*0000*/ 	.byte	0x04, 0x37
        /*0002*/ 	.short	(.L_16569 - .L_16568)
.L_16568:
        /*0004*/ 	.word	0x00000082


	//----- nvinfo : EIATTR_KPARAM_INFO
	.align		4
.L_16569:
        /*0008*/ 	.byte	0x04, 0x17
        /*000a*/ 	.short	(.L_16571 - .L_16570)
.L_16570:
        /*000c*/ 	.word	0x00000000
        /*0010*/ 	.short	0x0005
        /*0012*/ 	.short	0x0028
        /*0014*/ 	.byte	0x00, 0xf0, 0x21, 0x00


	//----- nvinfo : EIATTR_KPARAM_INFO
	.align		4
.L_16571:
        /*0018*/ 	.byte	0x04, 0x17
        /*001a*/ 	.short	(.L_16573 - .L_16572)
.L_16572:
        /*001c*/ 	.word	0x00000000
        /*0020*/ 	.short	0x0004
        /*0022*/ 	.short	0x0020
        /*0024*/ 	.byte	0x00, 0xf0, 0x21, 0x00


	//----- nvinfo : EIATTR_KPARAM_INFO
	.align		4
.L_16573:
        /*0028*/ 	.byte	0x04, 0x17
        /*002a*/ 	.short	(.L_16575 - .L_16574)
.L_16574:
        /*002c*/ 	.word	0x00000000
        /*0030*/ 	.short	0x0003
        /*0032*/ 	.short	0x0018
        /*0034*/ 	.byte	0x00, 0xf5, 0x21, 0x00


	//----- nvinfo : EIATTR_KPARAM_INFO
	.align		4
.L_16575:
        /*0038*/ 	.byte	0x04, 0x17
        /*003a*/ 	.short	(.L_16577 - .L_16576)
.L_16576:
        /*003c*/ 	.word	0x00000000
        /*0040*/ 	.short	0x0002
        /*0042*/ 	.short	0x0010
        /*0044*/ 	.byte	0x00, 0xf5, 0x21, 0x00


	//----- nvinfo : EIATTR_KPARAM_INFO
	.align		4
.L_16577:
        /*0048*/ 	.byte	0x04, 0x17
        /*004a*/ 	.short	(.L_16579 - .L_16578)
.L_16578:
        /*004c*/ 	.word	0x00000000
        /*0050*/ 	.short	0x0001
        /*0052*/ 	.short	0x0008
        /*0054*/ 	.byte	0x00, 0xf5, 0x21, 0x00


	//----- nvinfo : EIATTR_KPARAM_INFO
	.align		4
.L_16579:
        /*0058*/ 	.byte	0x04, 0x17
        /*005a*/ 	.short	(.L_16581 - .L_16580)
.L_16580:
        /*005c*/ 	.word	0x00000000
        /*0060*/ 	.short	0x0000
        /*0062*/ 	.short	0x0000
        /*0064*/ 	.byte	0x00, 0xf5, 0x21, 0x00


	//----- nvinfo : EIATTR_SPARSE_MMA_MASK
	.align		4
.L_16581:
        /*0068*/ 	.byte	0x03, 0x50
        /*006a*/ 	.short	0x0000


	//----- nvinfo : EIATTR_MAXREG_COUNT
	.align		4
        /*006c*/ 	.byte	0x03, 0x1b
        /*006e*/ 	.short	0x00ff


	//----- nvinfo : EIATTR_NUM_BARRIERS
	.align		4
        /*0070*/ 	.byte	0x02, 0x4c
        /*0072*/ 	.byte	0x01
	.zero		1


	//----- nvinfo : EIATTR_MERCURY_ISA_VERSION
	.align		4
        /*0074*/ 	.byte	0x03, 0x5f
        /*0076*/ 	.short	0x0101


	//----- nvinfo : EIATTR_INT_WARP_WIDE_INSTR_OFFSETS
	.align		4
        /*0078*/ 	.byte	0x04, 0x31
        /*007a*/ 	.short	(.L_16583 - .L_16582)


	//   ....[0]....
.L_16582:
        /*007c*/ 	.word	0x00006640


	//----- nvinfo : EIATTR_VRC_CTA_INIT_COUNT
	.align		4
.L_16583:
        /*0080*/ 	.byte	0x02, 0x4a
	.zero		1
	.zero		1


	//----- nvinfo : EIATTR_EXIT_INSTR_OFFSETS
	.align		4
        /*0084*/ 	.byte	0x04, 0x1c
        /*0086*/ 	.short	(.L_16585 - .L_16584)


	//   ....[0]....
.L_16584:
        /*0088*/ 	.word	0x000066e0


	//   ....[1]....
        /*008c*/ 	.word	0x00006880


	//   ....[2]....
        /*0090*/ 	.word	0x00006900


	//----- nvinfo : EIATTR_CRS_STACK_SIZE
	.align		4
.L_16585:
        /*0094*/ 	.byte	0x04, 0x1e
        /*0096*/ 	.short	(.L_16587 - .L_16586)
.L_16586:
        /*0098*/ 	.word	0x00000000


	//----- nvinfo : EIATTR_CBANK_PARAM_SIZE
	.align		4
.L_16587:
        /*009c*/ 	.byte	0x03, 0x19
        /*009e*/ 	.short	0x0030


	//----- nvinfo : EIATTR_PARAM_CBANK
	.align		4
        /*00a0*/ 	.byte	0x04, 0x0a
        /*00a2*/ 	.short	(.L_16589 - .L_16588)
	.align		4
.L_16588:
        /*00a4*/ 	.word	index@(.nv.constant0.uncontiguous_sum_i16)
        /*00a8*/ 	.short	0x0380
        /*00aa*/ 	.short	0x0030


	//----- nvinfo : EIATTR_SW_WAR
	.align		4
.L_16589:
        /*00ac*/ 	.byte	0x04, 0x36
        /*00ae*/ 	.short	(.L_16591 - .L_16590)
.L_16590:
        /*00b0*/ 	.word	0x00000008
.L_16591:


//--------------------- .nv.info.contiguous_sum_i16 --------------------------
	.section	.nv.info.contiguous_sum_i16,"",@"SHT_CUDA_INFO"
	.sectionflags	@""
	.align	4


	//----- nvinfo : EIATTR_CUDA_API_VERSION
	.align		4
        /*0000*/ 	.byte	0x04, 0x37
        /*0002*/ 	.short	(.L_16593 - .L_16592)
.L_16592:
        /*0004*/ 	.word	0x00000082


	//----- nvinfo : EIATTR_KPARAM_INFO
	.align		4
.L_16593:
        /*0008*/ 	.byte	0x04, 0x17
        /*000a*/ 	.short	(.L_16595 - .L_16594)
.L_16594:
        /*000c*/ 	.word	0x00000000
        /*0010*/ 	.short	0x0002
        /*0012*/ 	.short	0x0010
        /*0014*/ 	.byte	0x00, 0xf0, 0x21, 0x00


	//----- nvinfo : EIATTR_KPARAM_INFO
	.align		4
.L_16595:
        /*0018*/ 	.byte	0x04, 0x17
        /*001a*/ 	.short	(.L_16597 - .L_16596)
.L_16596:
        /*001c*/ 	.word	0x00000000
        /*0020*/ 	.short	0x0001
        /*0022*/ 	.short	0x0008
        /*0024*/ 	.byte	0x00, 0xf5, 0x21, 0x00


	//----- nvinfo : EIATTR_KPARAM_INFO
	.align		4
.L_16597:
        /*0028*/ 	.byte	0x04, 0x17
        /*002a*/ 	.short	(.L_16599 - .L_16598)
.L_16598:
        /*002c*/ 	.word	0x00000000
        /*0030*/ 	.short	0x0000
        /*0032*/ 	.short	0x0000
        /*0034*/ 	.byte	0x00, 0xf5, 0x21, 0x00


	//----- nvinfo : EIATTR_SPARSE_MMA_MASK
	.align		4
.L_16599:
        /*0038*/ 	.byte	0x03, 0x50
        /*003a*/ 	.short	0x0000


	//----- nvinfo : EIATTR_MAXREG_COUNT
	.align		4
        /*003c*/ 	.byte	0x03, 0x1b
        /*003e*/ 	.short	0x00ff


	//----- nvinfo : EIATTR_NUM_BARRIERS
	.align		4
        /*0040*/ 	.byte	0x02, 0x4c
        /*0042*/ 	.byte	0x01
	.zero		1


	//----- nvinfo : EIATTR_MERCURY_ISA_VERSION
	.align		4
        /*0044*/ 	.byte	0x03, 0x5f
        /*0046*/ 	.short	0x0101


	//----- nvinfo : EIATTR_INT_WARP_WIDE_INSTR_OFFSETS
	.align		4
        /*0048*/ 	.byte	0x04, 0x31
        /*004a*/ 	.short	(.L_16601 - .L_16600)


	//   ....[0]....
.L_16600:
        /*004c*/ 	.word	0x000002a0


	//----- nvinfo : EIATTR_VRC_CTA_INIT_COUNT
	.align		4
.L_16601:
        /*0050*/ 	.byte	0x02, 0x4a
	.zero		1
	.zero		1


	//----- nvinfo : EIATTR_EXIT_INSTR_OFFSETS
	.align		4
        /*0054*/ 	.byte	0x04, 0x1c
        /*0056*/ 	.short	(.L_16603 - .L_16602)


	//   ....[0]....
.L_16602:
        /*0058*/ 	.word	0x00000340


	//   ....[1]....
        /*005c*/ 	.word	0x000004e0


	//   ....[2]....
        /*0060*/ 	.word	0x00000560


	//----- nvinfo : EIATTR_CRS_STACK_SIZE
	.align		4
.L_16603:
        /*0064*/ 	.byte	0x04, 0x1e
        /*0066*/ 	.short	(.L_16605 - .L_16604)
.L_16604:
        /*0068*/ 	.word	0x00000000


	//----- nvinfo : EIATTR_CBANK_PARAM_SIZE
	.align		4
.L_16605:
        /*006c*/ 	.byte	0x03, 0x19
        /*006e*/ 	.short	0x0018


	//----- nvinfo : EIATTR_PARAM_CBANK
	.align		4
        /*0070*/ 	.byte	0x04, 0x0a
        /*0072*/ 	.short	(.L_16607 - .L_16606)
	.align		4
.L_16606:
        /*0074*/ 	.word	index@(.nv.constant0.contiguous_sum_i16)
        /*0078*/ 	.short	0x0380
        /*007a*/ 	.short	0x0018


	//----- nvinfo : EIATTR_SW_WAR
	.align		4
.L_16607:
        /*007c*/ 	.byte	0x04, 0x36
        /*007e*/ 	.short	(.L_16609 - .L_16608)
.L_16608:
        /*0080*/ 	.word	0x00000008
.L_16609:


//--------------------- .nv.info.contiguous_sum33_i8 --------------------------
	.section	.nv.info.contiguous_sum33_i8,"",@"SHT_CUDA_INFO"
	.sectionflags	@""
	.align	4


	//----- nvinfo : EIATTR_CUDA_API_VERSION
	.align		4
        /*0000*/ 	.byte	0x04, 0x37
        /*0002*/ 	.short	(.L_16611 - .L_16610)
.L_16610:
        /*0004*/ 	.word	0x00000082


	//----- nvinfo : EIATTR_KPARAM_INFO
	.align		4
.L_16611:
        /*0008*/ 	.byte	0x04, 0x17
        /*000a*/ 	.short	(.L_16613 - .L_16612)
.L_16612:
        /*000c*/ 	.word	0x00000000
        /*0010*/ 	.short	0x0004
        /*0012*/ 	.short	0x0020
        /*0014*/ 	.byte	0x00, 0xf0, 0x21, 0x00


	//----- nvinfo : EIATTR_KPARAM_INFO
	.align		4
.L_16613:
        /*0018*/ 	.byte	0x04, 0x17
        /*001a*/ 	.short	(.L_16615 - .L_16614)
.L_16614:
        /*001c*/ 	.word	0x00000000
        /*0020*/ 	.short	0x0003
        /*0022*/ 	.short	0x0018
        /*0024*/ 	.byte	0x00, 0xf0, 0x21, 0x00


	//----- nvinfo : EIATTR_KPARAM_INFO
	.align		4
.L_16615:
        /*0028*/ 	.byte	0x04, 0x17
        /*002a*/ 	.short	(.L_16617 - .L_16616)
.L_16616:
        /*002c*/ 	.word	0x00000000
        /*0030*/ 	.short	0x0002
        /*0032*/ 	.short	0x0010
        /*0034*/ 	.byte	0x00, 0xf0, 0x21, 0x00


	//----- nvinfo : EIATTR_KPARAM_INFO
	.align		4
.L_16617:
        /*0038*/ 	.byte	0x04, 0x17
        /*003a*/ 	.short	(.L_16619 - .L_16618)
.L_16618:
        /*003c*/ 	.word	0x00000000
        /*0040*/ 	.short	0x0001
        /*0042*/ 	.short	0x0008
        /*0044*/ 	.byte	0x00, 0xf5, 0x21, 0x00


	//----- nvinfo : EIATTR_KPARAM_INFO
	.align		4
.L_16619:
        /*0048*/ 	.byte	0x04, 0x17
        /*004a*/ 	.short	(.L_16621 - .L_16620)
.L_16620:
        /*004c*/ 	.word	0x00000000
        /*0050*/ 	.short	0x0000
        /*0052*/ 	.short	0x0000
        /*0054*/ 	.byte	0x00, 0xf5, 0x21, 0x00


	//----- nvinfo : EIATTR_SPARSE_MMA_MASK
	.align		4
.L_16621:
        /*0058*/ 	.byte	0x03, 0x50
        /*005a*/ 	.short	0x0000


	//----- nvinfo : EIATTR_MAXREG_COUNT
	.align		4
        /*005c*/ 	.byte	0x03, 0x1b
        /*005e*/ 	.short	0x00ff


	//----- nvinfo : EIATTR_NUM_BARRIERS
	.align		4
        /*0060*/ 	.byte	0x02, 0x4c
        /*0062*/ 	.byte	0x01
	.zero		1


	//----- nvinfo : EIATTR_MERCURY_ISA_VERSION
	.align		4
        /*0064*/ 	.byte	0x03, 0x5f
        /*0066*/ 	.short	0x0101


	//----- nvinfo : EIATTR_VRC_CTA_INIT_COUNT
	.align		4
        /*0068*/ 	.byte	0x02, 0x4a
	.zero		1
	.zero		1


	//----- nvinfo : EIATTR_EXIT_INSTR_OFFSETS
	.align		4
        /*006c*/ 	.byte	0x04, 0x1c
        /*006e*/ 	.short	(.L_16623 - .L_16622)


	//   ....[0]....
.L_16622:
        /*0070*/ 	.word	0x00000140


	//   ....[1]....
        /*0074*/ 	.word	0x000001e0


	//   ....[2]....
        /*0078*/ 	.word	0x000006f0


	//----- nvinfo : EIATTR_CBANK_PARAM_SIZE
	.align		4
.L_16623:
        /*007c*/ 	.byte	0x03, 0x19
        /*007e*/ 	.short	0x0028


	//----- nvinfo : EIATTR_PARAM_CBANK
	.align		4
        /*0080*/ 	.byte	0x04, 0x0a
        /*0082*/ 	.short	(.L_16625 - .L_16624)
	.align		4
.L_16624:
        /*0084*/ 	.word	index@(.nv.constant0.contiguous_sum33_i8)
        /*0088*/ 	.short	0x0380
        /*008a*/ 	.short	0x0028


	//----- nvinfo : EIATTR_SW_WAR
	.align		4
.L_16625:
        /*008c*/ 	.byte	0x04, 0x36
        /*008e*/ 	.short	(.L_16627 - .L_16626)
.L_16626:
        /*0090*/ 	.word	0x00000008
.L_16627:


//--------------------- .nv.info.contiguous_sum3_i8 --------------------------
	.section	.nv.info.contiguous_sum3_i8,"",@"SHT_CUDA_INFO"
	.sectionflags	@""
	.align	4


	//----- nvinfo : EIATTR_CUDA_API_VERSION
	.align		4
        /*0000*/ 	.byte	0x04, 0x37
        /*0002*/ 	.short	(.L_16629 - .L_16628)
.L_16628:
        /*0004*/ 	.word	0x00000082


	//----- nvinfo : EIATTR_KPARAM_INFO
	.align		4
.L_16629:
        /*0008*/ 	.byte	0x04, 0x17
        /*000a*/ 	.short	(.L_16631 - .L_16630)
.L_16630:
        /*000c*/ 	.word	0x00000000
        /*0010*/ 	.short	0x0006
        /*0012*/ 	.short	0x0030
        /*0014*/ 	.byte	0x00, 0xf0, 0x21, 0x00


	//----- nvinfo : EIATTR_KPARAM_INFO
	.align		4
.L_16631:
        /*0018*/ 	.byte	0x04, 0x17
        /*001a*/ 	.short	(.L_16633 - .L_16632)
.L_16632:
        /*001c*/ 	.word	0x00000000
        /*0020*/ 	.short	0x0005
        /*0022*/ 	.short	0x0028
        /*0024*/ 	.byte	0x00, 0xf0, 0x21, 0x00


	//----- nvinfo : EIATTR_KPARAM_INFO
	.align		4
.L_16633:
        /*0028*/ 	.byte	0x04, 0x17
        /*002a*/ 	.short	(.L_16635 - .L_16634)
.L_16634:
        /*002c*/ 	.word	0x00000000
        /*0030*/ 	.short	0x0004
        /*0032*/ 	.short	0x0020
        /*0034*/ 	.byte	0x00, 0xf0, 0x21, 0x00


	//----- nvinfo : EIATTR_KPARAM_INFO
	.align		4
.L_16635:
        /*0038*/ 	.byte	0x04, 0x17
        /*003a*/ 	.short	(.L_16637 - .L_16636)
.L_16636:
        /*003c*/ 	.word	0x00000000
        /*0040*/ 	.short	0x0003
        /*0042*/ 	.short	0x0018
        /*0044*/ 	.byte	0x00, 0xf5, 0x21, 0x00


	//----- nvinfo : EIATTR_KPARAM_INFO
	.align		4
.L_16637:
        /*0048*/ 	.byte	0x04, 0x17
        /*004a*/ 	.short	(.L_16639 - .L_16638)
.L_16638:
        /*004c*/ 	.word	0x00000000
        /*0050*/ 	.short	0x0002
        /*0052*/ 	.short	0x0010
        /*0054*/ 	.byte	0x00, 0xf5, 0x21, 0x00


	//----- nvinfo : EIATTR_KPARAM_INFO
	.align		4
.L_16639:
        /*0058*/ 	.byte	0x04, 0x17
        /*005a*/ 	.short	(.L_16641 - .L_16640)
.L_16640:
        /*005c*/ 	.word	0x00000000
        /*0060*/ 	.short	0x0001
        /*0062*/ 	.short	0x0008
        /*0064*/ 	.byte	0x00, 0xf5, 0x21, 0x00


	//----- nvinfo : EIATTR_KPARAM_INFO
	.align		4
.L_16641:
        /*0068*/ 	.byte	0x04, 0x17
        /*006a*/ 	.short	(.L_16643 - .L_16642)
.L_16642:
        /*006c*/ 	.word	0x00000000
        /*0070*/ 	.short	0x0000
        /*0072*/ 	.short	0x0000
        /*0074*/ 	.byte	0x00, 0xf5, 0x21, 0x00


	//----- nvinfo : EIATTR_SPARSE_MMA_MASK
	.align		4
.L_16643:
        /*0078*/ 	.byte	0x03, 0x50
        /*007a*/ 	.short	0x0000


	//----- nvinfo : EIATTR_MAXREG_COUNT
	.align		4
        /*007c*/ 	.byte	0x03, 0x1b
        /*007e*/ 	.short	0x00ff


	//----- nvinfo : EIATTR_NUM_BARRIERS
	.align		4
        /*0080*/ 	.byte	0x02, 0x4c
        /*0082*/ 	.byte	0x01
	.zero		1


	//----- nvinfo : EIATTR_MERCURY_ISA_VERSION
	.align		4
        /*0084*/ 	.byte	0x03, 0x5f
        /*0086*/ 	.short	0x0101


	//----- nvinfo : EIATTR_VRC_CTA_INIT_COUNT
	.align		4
        /*0088*/ 	.byte	0x02, 0x4a
	.zero		1
	.zero		1


	//----- nvinfo : EIATTR_EXIT_INSTR_OFFSETS
	.align		4
        /*008c*/ 	.byte	0x04, 0x1c
        /*008e*/ 	.short	(.L_16645 - .L_16644)


	//   ....[0]....
.L_16644:
        /*0090*/ 	.word	0x00000140


	//   ....[1]....
        /*0094*/ 	.word	0x00003110


	//   ....[2]....
        /*0098*/ 	.word	0x000036b0


	//----- nvinfo : EIATTR_CRS_STACK_SIZE
	.align		4
.L_16645:
        /*009c*/ 	.byte	0x04, 0x1e
        /*009e*/ 	.short	(.L_16647 - .L_16646)
.L_16646:
        /*00a0*/ 	.word	0x00000000


	//----- nvinfo : EIATTR_CBANK_PARAM_SIZE
	.align		4
.L_16647:
        /*00a4*/ 	.byte	0x03, 0x19
        /*00a6*/ 	.short	0x0038


	//----- nvinfo : EIATTR_PARAM_CBANK
	.align		4
        /*00a8*/ 	.byte	0x04, 0x0a
        /*00aa*/ 	.short	(.L_16649 - .L_16648)
	.align		4
.L_16648:
        /*00ac*/ 	.word	index@(.nv.constant0.contiguous_sum3_i8)
        /*00b0*/ 	.short	0x0380
        /*00b2*/ 	.short	0x0038


	//----- nvinfo : EIATTR_SW_WAR
	.align		4
.L_16649:
        /*00b4*/ 	.byte	0x04, 0x36
        /*00b6*/ 	.short	(.L_16651 - .L_16650)
.L_16650:
        /*00b8*/ 	.word	0x00000008
.L_16651:


//--------------------- .nv.info.contiguous_sum22_i8 --------------------------
	.section	.nv.info.contiguous_sum22_i8,"",@"SHT_CUDA_INFO"
	.sectionflags	@""
	.align	4


	//----- nvinfo : EIATTR_CUDA_API_VERSION
	.align		4
        /*0000*/ 	.byte	0x04, 0x37
        /*0002*/ 	.short	(.L_16653 - .L_16652)
.L_16652:
        /*0004*/ 	.word	0x00000082


	//----- nvinfo : EIATTR_KPARAM_INFO
	.align		4
.L_16653:
        /*0008*/ 	.byte	0x04, 0x17
        /*000a*/ 	.short	(.L_16655 - .L_16654)
.L_16654:
        /*000c*/ 	.word	0x00000000
        /*0010*/ 	.short	0x0003
        /*0012*/ 	.short	0x0018
        /*0014*/ 	.byte	0x00, 0xf0, 0x21, 0x00


	//----- nvinfo : EIATTR_KPARAM_INFO
	.align		4
.L_16655:
        /*0018*/ 	.byte	0x04, 0x17
        /*001a*/ 	.short	(.L_16657 - .L_16656)
.L_16656:
        /*001c*/ 	.word	0x00000000
        /*0020*/ 	.short	0x0002
        /*0022*/ 	.short	0x0010
        /*0024*/ 	.byte	0x00, 0xf0, 0x21, 0x00


	//----- nvinfo : EIATTR_KPARAM_INFO
	.align		4
.L_16657:
        /*0028*/ 	.byte	0x04, 0x17
        /*002a*/ 	.short	(.L_16659 - .L_16658)
.L_16658:
        /*002c*/ 	.word	0x00000000
        /*0030*/ 	.short	0x0001
        /*0032*/ 	.short	0x0008
        /*0034*/ 	.byte	0x00, 0xf5, 0x21, 0x00


	//----- nvinfo : EIATTR_KPARAM_INFO
	.align		4
.L_16659:
        /*0038*/ 	.byte	0x04, 0x17
        /*003a*/ 	.short	(.L_16661 - .L_16660)
.L_16660:
        /*003c*/ 	.word	0x00000000
        /*0040*/ 	.short	0x0000
        /*0042*/ 	.short	0x0000
        /*0044*/ 	.byte	0x00, 0xf5, 0x21, 0x00


	//----- nvinfo : EIATTR_SPARSE_MMA_MASK
	.align		4
.L_16661:
        /*0048*/ 	.byte	0x03, 0x50
        /*004a*/ 	.short	0x0000


	//----- nvinfo : EIATTR_MAXREG_COUNT
	.align		4
        /*004c*/ 	.byte	0x03, 0x1b
        /*004e*/ 	.short	0x00ff


	//----- nvinfo : EIATTR_NUM_BARRIERS
	.align		4
        /*0050*/ 	.byte	0x02, 0x4c
        /*0052*/ 	.byte	0x01
	.zero		1


	//----- nvinfo : EIATTR_MERCURY_ISA_VERSION
	.align		4
        /*0054*/ 	.byte	0x03, 0x5f
        /*0056*/ 	.short	0x0101


	//----- nvinfo : EIATTR_VRC_CTA_INIT_COUNT
	.align		4
        /*0058*/ 	.byte	0x02, 0x4a
	.zero		1
	.zero		1


	//----- nvinfo : EIATTR_EXIT_INSTR_OFFSETS
	.align		4
        /*005c*/ 	.byte	0x04, 0x1c
        /*005e*/ 	.short	(.L_16663 - .L_16662)


	//   ....[0]....
.L_16662:
        /*0060*/ 	.word	0x000003d0


	//   ....[1]....
        /*0064*/ 	.word	0x00000570


	//   ....[2]....
        /*0068*/ 	.word	0x00000680


	//----- nvinfo : EIATTR_CRS_STACK_SIZE
	.align		4
.L_16663:
        /*006c*/ 	.byte	0x04, 0x1e
        /*006e*/ 	.short	(.L_16665 - .L_16664)
.L_16664:
        /*0070*/ 	.word	0x00000000


	//----- nvinfo : EIATTR_CBANK_PARAM_SIZE
	.align		4
.L_16665:
        /*0074*/ 	.byte	0x03, 0x19
        /*0076*/ 	.short	0x0020


	//----- nvinfo : EIATTR_PARAM_CBANK
	.align		4
        /*0078*/ 	.byte	0x04, 0x0a
        /*007a*/ 	.short	(.L_16667 - .L_16666)
	.align		4
.L_16666:
        /*007c*/ 	.word	index@(.nv.constant0.contiguous_sum22_i8)
        /*0080*/ 	.short	0x0380
        /*0082*/ 	.short	0x0020


	//----- nvinfo : EIATTR_SW_WAR
	.align		4
.L_16667:
        /*0084*/ 	.byte	0x04, 0x36
        /*0086*/ 	.short	(.L_16669 - .L_16668)
.L_16668:
        /*0088*/ 	.word	0x00000008
.L_16669:


//--------------------- .nv.info.contiguous_sum2_i8 --------------------------
	.section	.nv.info.contiguous_sum2_i8,"",@"SHT_CUDA_INFO"
	.sectionflags	@""
	.align	4


	//----- nvinfo : EIATTR_CUDA_API_VERSION
	.align		4
        /*0000*/ 	.byte	0x04, 0x37
        /*0002*/ 	.short	(.L_16671 - .L_16670)
.L_16670:
        /*0004*/ 	.word	0x00000082


	//----- nvinfo : EIATTR_KPARAM_INFO
	.align		4
.L_16671:
        /*0008*/ 	.byte	0x04, 0x17
        /*000a*/ 	.short	(.L_16673 - .L_16672)
.L_16672:
        /*000c*/ 	.word	0x00000000
        /*0010*/ 	.short	0x0006
        /*0012*/ 	.short	0x0030
        /*0014*/ 	.byte	0x00, 0xf0, 0x21, 0x00


	//----- nvinfo : EIATTR_KPARAM_INFO
	.align		4
.L_16673:
        /*0018*/ 	.byte	0x04, 0x17
        /*001a*/ 	.short	(.L_16675 - .L_16674)
.L_16674:
        /*001c*/ 	.word	0x00000000
        /*0020*/ 	.short	0x0005
        /*0022*/ 	.short	0x0028
        /*0024*/ 	.byte	0x00, 0xf0, 0x21, 0x00


	//----- nvinfo : EIATTR_KPARAM_INFO
	.align		4
.L_16675:
        /*0028*/ 	.byte	0x04, 0x17
        /*002a*/ 	.short	(.L_16677 - .L_16676)
.L_16676:
        /*002c*/ 	.word	0x00000000
        /*0030*/ 	.short	0x0004
        /*0032*/ 	.short	0x0020
        /*0034*/ 	.byte	0x00, 0xf0, 0x21, 0x00


	//----- nvinfo : EIATTR_KPARAM_INFO
	.align		4
.L_16677:
        /*0038*/ 	.byte	0x04, 0x17
        /*003a*/ 	.short	(.L_16679 - .L_16678)
.L_16678:
        /*003c*/ 	.word	0x00000000
        /*0040*/ 	.short	0x0003
        /*0042*/ 	.short	0x0018
        /*0044*/ 	.byte	0x00, 0xf5, 0x21, 0x00


	//----- nvinfo : EIATTR_KPARAM_INFO
	.align		4
.L_16679:
        /*0048*/ 	.byte	0x04, 0x17
        /*004a*/ 	.short	(.L_16681 - .L_16680)
.L_16680:
        /*004c*/ 	.word	0x00000000
        /*0050*/ 	.short	0x0002
        /*0052*/ 	.short	0x0010
        /*0054*/ 	.byte	0x00, 0xf5, 0x21, 0x00


	//----- nvinfo : EIATTR_KPARAM_INFO
	.align		4
.L_16681:
        /*0058*/ 	.byte	0x04, 0x17
        /*005a*/ 	.short	(.L_16683 - .L_16682)
.L_16682:
        /*005c*/ 	.word	0x00000000
        /*0060*/ 	.short	0x0001
        /*0062*/ 	.short	0x0008
        /*0064*/ 	.byte	0x00, 0xf5, 0x21, 0x00


	//----- nvinfo : EIATTR_KPARAM_INFO
	.align		4
.L_16683:
        /*0068*/ 	.byte	0x04, 0x17
        /*006a*/ 	.short	(.L_16685 - .L_16684)
.L_16684:
        /*006c*/ 	.word	0x00000000
        /*0070*/ 	.short	0x0000
        /*0072*/ 	.short	0x0000
        /*0074*/ 	.byte	0x00, 0xf5, 0x21, 0x00


	//----- nvinfo : EIATTR_SPARSE_MMA_MASK
	.align		4
.L_16685:
        /*0078*/ 	.byte	0x03, 0x50
        /*007a*/ 	.short	0x0000


	//----- nvinfo : EIATTR_MAXREG_COUNT
	.align		4
        /*007c*/ 	.byte	0x03, 0x1b
        /*007e*/ 	.short	0x00ff


	//----- nvinfo : EIATTR_NUM_BARRIERS
	.align		4
        /*0080*/ 	.byte	0x02, 0x4c
        /*0082*/ 	.byte	0x01
	.zero		1


	//----- nvinfo : EIATTR_MERCURY_ISA_VERSION
	.align		4
        /*0084*/ 	.byte	0x03, 0x5f
        /*0086*/ 	.short	0x0101


	//----- nvinfo : EIATTR_VRC_CTA_INIT_COUNT
	.align		4
        /*0088*/ 	.byte	0x02, 0x4a
	.zero		1
	.zero		1


	//----- nvinfo : EIATTR_EXIT_INSTR_OFFSETS
	.align		4
        /*008c*/ 	.byte	0x04, 0x1c
        /*008e*/ 	.short	(.L_16687 - .L_16686)


	//   ....[0]....
.L_16686:
        /*0090*/ 	.word	0x00006750


	//   ....[1]....
        /*0094*/ 	.word	0x000068f0


	//   ....[2]....
        /*0098*/ 	.word	0x00006a00


	//----- nvinfo : EIATTR_CRS_STACK_SIZE
	.align		4
.L_16687:
        /*009c*/ 	.byte	0x04, 0x1e
        /*009e*/ 	.short	(.L_16689 - .L_16688)
.L_16688:
        /*00a0*/ 	.word	0x00000000


	//----- nvinfo : EIATTR_CBANK_PARAM_SIZE
	.align		4
.L_16689:
        /*00a4*/ 	.byte	0x03, 0x19
        /*00a6*/ 	.short	0x0038


	//----- nvinfo : EIATTR_PARAM_CBANK
	.align		4
        /*00a8*/ 	.byte	0x04, 0x0a
        /*00aa*/ 	.short	(.L_16691 - .L_16690)
	.align		4
.L_16690:
        /*00ac*/ 	.word	index@(.nv.constant0.contiguous_sum2_i8)
        /*00b0*/ 	.short	0x0380
        /*00b2*/ 	.short	0x0038


	//----- nvinfo : EIATTR_SW_WAR
	.align		4
.L_16691:
        /*00b4*/ 	.byte	0x04, 0x36
        /*00b6*/ 	.short	(.L_16693 - .L_16692)
.L_16692:
        /*00b8*/ 	.word	0x00000008
.L_16693:


//--------------------- .nv.info.uncontiguous_sum_i8 --------------------------
	.section	.nv.info.uncontiguous_sum_i8,"",@"SHT_CUDA_INFO"
	.sectionflags	@""
	.align	4


	//----- nvinfo : EIATTR_CUDA_API_VERSION
	.align		4
        /*0000*/ 	.byte	0x04, 0x37
        /*0002*/ 	.short	(.L_16695 - .L_16694)
.L_16694:
        /*0004*/ 	.word	0x00000082


	//----- nvinfo : EIATTR_KPARAM_INFO
	.align		4
.L_16695:
        /*0008*/ 	.byte	0x04, 0x17
        /*000a*/ 	.short	(.L_16697 - .L_16696)
.L_16696:
        /*000c*/ 	.word	0x00000000
        /*0010*/ 	.short	0x0005
        /*0012*/ 	.short	0x0028
        /*0014*/ 	.byte	0x00, 0xf0, 0x21, 0x00


	//----- nvinfo : EIATTR_KPARAM_INFO
	.align		4
.L_16697:
        /*0018*/ 	.byte	0x04, 0x17
        /*001a*/ 	.short	(.L_16699 - .L_16698)
.L_16698:
        /*001c*/ 	.word	0x00000000
        /*0020*/ 	.short	0x0004
        /*0022*/ 	.short	0x0020
        /*0024*/ 	.byte	0x00, 0xf0, 0x21, 0x00


	//----- nvinfo : EIATTR_KPARAM_INFO
	.align		4
.L_16699:
        /*0028*/ 	.byte	0x04, 0x17
        /*002a*/ 	.short	(.L_16701 - .L_16700)
.L_16700:
        /*002c*/ 	.word	0x00000000
        /*0030*/ 	.short	0x0003
        /*0032*/ 	.short	0x0018
        /*0034*/ 	.byte	0x00, 0xf5, 0x21, 0x00


	//----- nvinfo : EIATTR_KPARAM_INFO
	.align		4
.L_16701:
        /*0038*/ 	.byte	0x04, 0x17
        /*003a*/ 	.short	(.L_16703 - .L_16702)
.L_16702:
        /*003c*/ 	.word	0x00000000
        /*0040*/ 	.short	0x0002
        /*0042*/ 	.short	0x0010
        /*0044*/ 	.byte	0x00, 0xf5, 0x21, 0x00


	//----- nvinfo : EIATTR_KPARAM_INFO
	.align		4
.L_16703:
        /*0048*/ 	.byte	0x04, 0x17
        /*004a*/ 	.short	(.L_16705 - .L_16704)
.L_16704:
        /*004c*/ 	.word	0x00000000
        /*0050*/ 	.short	0x0001
        /*0052*/ 	.short	0x0008
        /*0054*/ 	.byte	0x00, 0xf5, 0x21, 0x00


	//----- nvinfo : EIATTR_KPARAM_INFO
	.align		4
.L_16705:
        /*0058*/ 	.byte	0x04, 0x17
        /*005a*/ 	.short	(.L_16707 - .L_16706)
.L_16706:
        /*005c*/ 	.word	0x00000000
        /*0060*/ 	.short	0x0000
        /*0062*/ 	.short	0x0000
        /*0064*/ 	.byte	0x00, 0xf5, 0x21, 0x00


	//----- nvinfo : EIATTR_SPARSE_MMA_MASK
	.align		4
.L_16707:
        /*0068*/ 	.byte	0x03, 0x50
        /*006a*/ 	.short	0x0000


	//----- nvinfo : EIATTR_MAXREG_COUNT
	.align		4
        /*006c*/ 	.byte	0x03, 0x1b
        /*006e*/ 	.short	0x00ff


	//----- nvinfo : EIATTR_NUM_BARRIERS
	.align		4
        /*0070*/ 	.byte	0x02, 0x4c
        /*0072*/ 	.byte	0x01
	.zero		1


	//----- nvinfo : EIATTR_MERCURY_ISA_VERSION
	.align		4
        /*0074*/ 	.byte	0x03, 0x5f
        /*0076*/ 	.short	0x0101


	//----- nvinfo : EIATTR_VRC_CTA_INIT_COUNT
	.align		4
        /*0078*/ 	.byte	0x02, 0x4a
	.zero		1
	.zero		1


	//----- nvinfo : EIATTR_EXIT_INSTR_OFFSETS
	.align		4
        /*007c*/ 	.byte	0x04, 0x1c
        /*007e*/ 	.short	(.L_16709 - .L_16708)


	//   ....[0]....
.L_16708:
        /*0080*/ 	.word	0x00006710


	//   ....[1]....
        /*0084*/ 	.word	0x000068b0


	//   ....[2]....
        /*0088*/ 	.word	0x00006960


	//----- nvinfo : EIATTR_CRS_STACK_SIZE
	.align		4
.L_16709:
        /*008c*/ 	.byte	0x04, 0x1e
        /*008e*/ 	.short	(.L_16711 - .L_16710)
.L_16710:
        /*0090*/ 	.word	0x00000000


	//----- nvinfo : EIATTR_CBANK_PARAM_SIZE
	.align		4
.L_16711:
        /*0094*/ 	.byte	0x03, 0x19
        /*0096*/ 	.short	0x0030


	//----- nvinfo : EIATTR_PARAM_CBANK
	.align		4
        /*0098*/ 	.byte	0x04, 0x0a
        /*009a*/ 	.short	(.L_16713 - .L_16712)
	.align		4
.L_16712:
        /*009c*/ 	.word	index@(.nv.constant0.uncontiguous_sum_i8)
        /*00a0*/ 	.short	0x0380
        /*00a2*/ 	.short	0x0030


	//----- nvinfo : EIATTR_SW_WAR
	.align		4
.L_16713:
        /*00a4*/ 	.byte	0x04, 0x36
        /*00a6*/ 	.short	(.L_16715 - .L_16714)
.L_16714:
        /*00a8*/ 	.word	0x00000008
.L_16715:


//--------------------- .nv.info.contiguous_sum_i8 --------------------------
	.section	.nv.info.contiguous_sum_i8,"",@"SHT_CUDA_INFO"
	.sectionflags	@""
	.align	4


	//----- nvinfo : EIATTR_CUDA_API_VERSION
	.align		4
        /*0000*/ 	.byte	0x04, 0x37
        /*0002*/ 	.short	(.L_16717 - .L_16716)
.L_16716:
        /*0004*/ 	.word	0x00000082


	//----- nvinfo : EIATTR_KPARAM_INFO
	.align		4
.L_16717:
        /*0008*/ 	.byte	0x04, 0x17
        /*000a*/ 	.short	(.L_16719 - .L_16718)
.L_16718:
        /*000c*/ 	.word	0x00000000
        /*0010*/ 	.short	0x0002
        /*0012*/ 	.short	0x0010
        /*0014*/ 	.byte	0x00, 0xf0, 0x21, 0x00


	//----- nvinfo : EIATTR_KPARAM_INFO
	.align		4
.L_16719:
        /*0018*/ 	.byte	0x04, 0x17
        /*001a*/ 	.short	(.L_16721 - .L_16720)
.L_16720:
        /*001c*/ 	.word	0x00000000
        /*0020*/ 	.short	0x0001
        /*0022*/ 	.short	0x0008
        /*0024*/ 	.byte	0x00, 0xf5, 0x21, 0x00


	//----- nvinfo : EIATTR_KPARAM_INFO
	.align		4
.L_16721:
        /*0028*/ 	.byte	0x04, 0x17
        /*002a*/ 	.short	(.L_16723 - .L_16722)
.L_16722:
        /*002c*/ 	.word	0x00000000
        /*0030*/ 	.short	0x0000
        /*0032*/ 	.short	0x0000
        /*0034*/ 	.byte	0x00, 0xf5, 0x21, 0x00


	//----- nvinfo : EIATTR_SPARSE_MMA_MASK
	.align		4
.L_16723:
        /*0038*/ 	.byte	0x03, 0x50
        /*003a*/ 	.short	0x0000


	//----- nvinfo : EIATTR_MAXREG_COUNT
	.align		4
        /*003c*/ 	.byte	0x03, 0x1b
        /*003e*/ 	.short	0x00ff


	//----- nvinfo : EIATTR_NUM_BARRIERS
	.align		4
        /*0040*/ 	.byte	0x02, 0x4c
        /*0042*/ 	.byte	0x01
	.zero		1


	//----- nvinfo : EIATTR_MERCURY_ISA_VERSION
	.align		4
        /*0044*/ 	.byte	0x03, 0x5f
        /*0046*/ 	.short	0x0101


	//----- nvinfo : EIATTR_VRC_CTA_INIT_COUNT
	.align		4
        /*0048*/ 	.byte	0x02, 0x4a
	.zero		1
	.zero		1


	//----- nvinfo : EIATTR_EXIT_INSTR_OFFSETS
	.align		4
        /*004c*/ 	.byte	0x04, 0x1c
        /*004e*/ 	.short	(.L_16725 - .L_16724)


	//   ....[0]....
.L_16724:
        /*0050*/ 	.word	0x00000330


	//   ....[1]....
        /*0054*/ 	.word	0x000004d0


	//   ....[2]....
        /*0058*/ 	.word	0x00000580


	//----- nvinfo : EIATTR_CRS_STACK_SIZE
	.align		4
.L_16725:
        /*005c*/ 	.byte	0x04, 0x1e
        /*005e*/ 	.short	(.L_16727 - .L_16726)
.L_16726:
        /*0060*/ 	.word	0x00000000


	//----- nvinfo : EIATTR_CBANK_PARAM_SIZE
	.align		4
.L_16727:
        /*0064*/ 	.byte	0x03, 0x19
        /*0066*/ 	.short	0x0018


	//----- nvinfo : EIATTR_PARAM_CBANK
	.align		4
        /*0068*/ 	.byte	0x04, 0x0a
        /*006a*/ 	.short	(.L_16729 - .L_16728)
	.align		4
.L_16728:
        /*006c*/ 	.word	index@(.nv.constant0.contiguous_sum_i8)
        /*0070*/ 	.short	0x0380
        /*0072*/ 	.short	0x0018


	//----- nvinfo : EIATTR_SW_WAR
	.align		4
.L_16729:
        /*0074*/ 	.byte	0x04, 0x36
        /*0076*/ 	.short	(.L_16731 - .L_16730)
.L_16730:
        /*0078*/ 	.word	0x00000008
.L_16731:


//--------------------- .nv.info.contiguous_sum33_bool --------------------------
	.section	.nv.info.contiguous_sum33_bool,"",@"SHT_CUDA_INFO"
	.sectionflags	@""
	.align	4


	//----- nvinfo : EIATTR_CUDA_API_VERSION
	.align		4
        /*0000*/ 	.byte	0x04, 0x37
        /*0002*/ 	.short	(.L_16733 - .L_16732)
.L_16732:
        /*0004*/ 	.word	0x00000082


	//----- nvinfo : EIATTR_KPARAM_INFO
	.align		4
.L_16733:
        /*0008*/ 	.byte	0x04, 0x17
        /*000a*/ 	.short	(.L_16735 - .L_16734)
.L_16734:
        /*000c*/ 	.word	0x00000000
        /*0010*/ 	.short	0x0004
        /*0012*/ 	.short	0x0020
        /*0014*/ 	.byte	0x00, 0xf0, 0x21, 0x00


	//----- nvinfo : EIATTR_KPARAM_INFO
	.align		4
.L_16735:
        /*0018*/ 	.byte	0x04, 0x17
        /*001a*/ 	.short	(.L_16737 - .L_16736)
.L_16736:
        /*001c*/ 	.word	0x00000000
        /*0020*/ 	.short	0x0003
        /*0022*/ 	.short	0x0018
        /*0024*/ 	.byte	0x00, 0xf0, 0x21, 0x00


	//----- nvinfo : EIATTR_KPARAM_INFO
	.align		4
.L_16737:
        /*0028*/ 	.byte	0x04, 0x17
        /*002a*/ 	.short	(.L_16739 - .L_16738)
.L_16738:
        /*002c*/ 	.word	0x00000000
        /*0030*/ 	.short	0x0002
        /*0032*/ 	.short	0x0010
        /*0034*/ 	.byte	0x00, 0xf0, 0x21, 0x00


	//----- nvinfo : EIATTR_KPARAM_INFO
	.align		4
.L_16739:
        /*0038*/ 	.byte	0x04, 0x17
        /*003a*/ 	.short	(.L_16741 - .L_16740)
.L_16740:
        /*003c*/ 	.word	0x00000000
        /*0040*/ 	.short	0x0001
        /*0042*/ 	.short	0x0008
        /*0044*/ 	.byte	0x00, 0xf5, 0x21, 0x00


	//----- nvinfo : EIATTR_KPARAM_INFO
	.align		4
.L_16741:
        /*0048*/ 	.byte	0x04, 0x17
        /*004a*/ 	.short	(.L_16743 - .L_16742)
.L_16742:
        /*004c*/ 	.word	0x00000000
        /*0050*/ 	.short	0x0000
        /*0052*/ 	.short	0x0000
        /*0054*/ 	.byte	0x00, 0xf5, 0x21, 0x00


	//----- nvinfo : EIATTR_SPARSE_MMA_MASK
	.align		4
.L_16743:
        /*0058*/ 	.byte	0x03, 0x50
        /*005a*/ 	.short	0x0000


	//----- nvinfo : EIATTR_MAXREG_COUNT
	.align		4
        /*005c*/ 	.byte	0x03, 0x1b
        /*005e*/ 	.short	0x00ff


	//----- nvinfo : EIATTR_NUM_BARRIERS
	.align		4
        /*0060*/ 	.byte	0x02, 0x4c
        /*0062*/ 	.byte	0x01
	.zero		1


	//----- nvinfo : EIATTR_MERCURY_ISA_VERSION
	.align		4
        /*0064*/ 	.byte	0x03, 0x5f
        /*0066*/ 	.short	0x0101


	//----- nvinfo : EIATTR_VRC_CTA_INIT_COUNT
	.align		4
        /*0068*/ 	.byte	0x02, 0x4a
	.zero		1
	.zero		1


	//----- nvinfo : EIATTR_EXIT_INSTR_OFFSETS
	.align		4
        /*006c*/ 	.byte	0x04, 0x1c
        /*006e*/ 	.short	(.L_16745 - .L_16744)


	//   ....[0]....
.L_16744:
        /*0070*/ 	.word	0x00000140


	//   ....[1]....
        /*0074*/ 	.word	0x000001e0


	//   ....[2]....
        /*0078*/ 	.word	0x00000850


	//----- nvinfo : EIATTR_CBANK_PARAM_SIZE
	.align		4
.L_16745:
        /*007c*/ 	.byte	0x03, 0x19
        /*007e*/ 	.short	0x0028


	//----- nvinfo : EIATTR_PARAM_CBANK
	.align		4
        /*0080*/ 	.byte	0x04, 0x0a
        /*0082*/ 	.short	(.L_16747 - .L_16746)
	.align		4
.L_16746:
        /*0084*/ 	.word	index@(.nv.constant0.contiguous_sum33_bool)
        /*0088*/ 	.short	0x0380
        /*008a*/ 	.short	0x0028


	//----- nvinfo : EIATTR_SW_WAR
	.align		4
.L_16747:
        /*008c*/ 	.byte	0x04, 0x36
        /*008e*/ 	.short	(.L_16749 - .L_16748)
.L_16748:
        /*0090*/ 	.word	0x00000008
.L_16749:


//--------------------- .nv.info.contiguous_sum3_bool --------------------------
	.section	.nv.info.contiguous_sum3_bool,"",@"SHT_CUDA_INFO"
	.sectionflags	@""
	.align	4


	//----- nvinfo : EIATTR_CUDA_API_VERSION
	.align		4
        /*0000*/ 	.byte	0x04, 0x37
        /*0002*/ 	.short	(.L_16751 - .L_16750)
.L_16750:
        /*0004*/ 	.word	0x00000082


	//----- nvinfo : EIATTR_KPARAM_INFO
	.align		4
.L_16751:
        /*0008*/ 	.byte	0x04, 0x17
        /*000a*/ 	.short	(.L_16753 - .L_16752)
.L_16752:
        /*000c*/ 	.word	0x00000000
        /*0010*/ 	.short	0x0006
        /*0012*/ 	.short	0x0030
        /*0014*/ 	.byte	0x00, 0xf0, 0x21, 0x00


	//----- nvinfo : EIATTR_KPARAM_INFO
	.align		4
.L_16753:
        /*0018*/ 	.byte	0x04, 0x17
        /*001a*/ 	.short	(.L_16755 - .L_16754)
.L_16754:
        /*001c*/ 	.word	0x00000000
        /*0020*/ 	.short	0x0005
        /*0022*/ 	.short	0x0028
        /*0024*/ 	.byte	0x00, 0xf0, 0x21, 0x00


	//----- nvinfo : EIATTR_KPARAM_INFO
	.align		4
.L_16755:
        /*0028*/ 	.byte	0x04, 0x17
        /*002a*/ 	.short	(.L_16757 - .L_16756)
.L_16756:
        /*002c*/ 	.word	0x00000000
        /*0030*/ 	.short	0x0004
        /*0032*/ 	.short	0x0020
        /*0034*/ 	.byte	0x00, 0xf0, 0x21, 0x00


	//----- nvinfo : EIATTR_KPARAM_INFO
	.align		4
.L_16757:
        /*0038*/ 	.byte	0x04, 0x17
        /*003a*/ 	.short	(.L_16759 - .L_16758)
.L_16758:
        /*003c*/ 	.word	0x00000000
        /*0040*/ 	.short	0x0003
        /*0042*/ 	.short	0x0018
        /*0044*/ 	.byte	0x00, 0xf5, 0x21, 0x00


	//----- nvinfo : EIATTR_KPARAM_INFO
	.align		4
.L_16759:
        /*0048*/ 	.byte	0x04, 0x17
        /*004a*/ 	.short	(.L_16761 - .L_16760)
.L_16760:
        /*004c*/ 	.word	0x00000000
        /*0050*/ 	.short	0x0002
        /*0052*/ 	.short	0x0010
        /*0054*/ 	.byte	0x00, 0xf5, 0x21, 0x00


	//----- nvinfo : EIATTR_KPARAM_INFO
	.align		4
.L_16761:
        /*0058*/ 	.byte	0x04, 0x17
        /*005a*/ 	.short	(.L_16763 - .L_16762)
.L_16762:
        /*005c*/ 	.word	0x00000000
        /*0060*/ 	.short	0x0001
        /*0062*/ 	.short	0x0008
        /*0064*/ 	.byte	0x00, 0xf5, 0x21, 0x00


	//----- nvinfo : EIATTR_KPARAM_INFO
	.align		4
.L_16763:
        /*0068*/ 	.byte	0x04, 0x17
        /*006a*/ 	.short	(.L_16765 - .L_16764)
.L_16764:
        /*006c*/ 	.word	0x00000000
        /*0070*/ 	.short	0x0000
        /*0072*/ 	.short	0x0000
        /*0074*/ 	.byte	0x00, 0xf5, 0x21, 0x00


	//----- nvinfo : EIATTR_SPARSE_MMA_MASK
	.align		4
.L_16765:
        /*0078*/ 	.byte	0x03, 0x50
        /*007a*/ 	.short	0x0000


	//----- nvinfo : EIATTR_MAXREG_COUNT
	.align		4
        /*007c*/ 	.byte	0x03, 0x1b
        /*007e*/ 	.short	0x00ff


	//----- nvinfo : EIATTR_NUM_BARRIERS
	.align		4
        /*0080*/ 	.byte	0x02, 0x4c
        /*0082*/ 	.byte	0x01
	.zero		1


	//----- nvinfo : EIATTR_MERCURY_ISA_VERSION
	.align		4
        /*0084*/ 	.byte	0x03, 0x5f
        /*0086*/ 	.short	0x0101


	//----- nvinfo : EIATTR_VRC_CTA_INIT_COUNT
	.align		4
        /*0088*/ 	.byte	0x02, 0x4a
	.zero		1
	.zero		1


	//----- nvinfo : EIATTR_EXIT_INSTR_OFFSETS
	.align		4
        /*008c*/ 	.byte	0x04, 0x1c
        /*008e*/ 	.short	(.L_16767 - .L_16766)


	//   ....[0]....
.L_16766:
        /*0090*/ 	.word	0x00000140


	//   ....[1]....
        /*0094*/ 	.word	0x00003110


	//   ....[2]....
        /*0098*/ 	.word	0x00003810


	//----- nvinfo : EIATTR_CRS_STACK_SIZE
	.align		4
.L_16767:
        /*009c*/ 	.byte	0x04, 0x1e
        /*009e*/ 	.short	(.L_16769 - .L_16768)
.L_16768:
        /*00a0*/ 	.word	0x00000000


	//----- nvinfo : EIATTR_CBANK_PARAM_SIZE
	.align		4
.L_16769:
        /*00a4*/ 	.byte	0x03, 0x19
        /*00a6*/ 	.short	0x0038


	//----- nvinfo : EIATTR_PARAM_CBANK
	.align		4
        /*00a8*/ 	.byte	0x04, 0x0a
        /*00aa*/ 	.short	(.L_16771 - .L_16770)
	.align		4
.L_16770:
        /*00ac*/ 	.word	index@(.nv.constant0.contiguous_sum3_bool)
        /*00b0*/ 	.short	0x0380
        /*00b2*/ 	.short	0x0038


	//----- nvinfo : EIATTR_SW_WAR
	.align		4
.L_16771:
        /*00b4*/ 	.byte	0x04, 0x36
        /*00b6*/ 	.short	(.L_16773 - .L_16772)
.L_16772:
        /*00b8*/ 	.word	0x00000008
.L_16773:


//--------------------- .nv.info.contiguous_sum22_bool --------------------------
	.section	.nv.info.contiguous_sum22_bool,"",@"SHT_CUDA_INFO"
	.sectionflags	@""
	.align	4


	//----- nvinfo : EIATTR_CUDA_API_VERSION
	.align		4
        /*0000*/ 	.byte	0x04, 0x37
        /*0002*/ 	.short	(.L_16775 - .L_16774)
.L_16774:
        /*0004*/ 	.word	0x00000082


	//----- nvinfo : EIATTR_KPARAM_INFO
	.align		4
.L_16775:
        /*0008*/ 	.byte	0x04, 0x17
        /*000a*/ 	.short	(.L_16777 - .L_16776)
.L_16776:
        /*000c*/ 	.word	0x00000000
        /*0010*/ 	.short	0x0003
        /*0012*/ 	.short	0x0018
        /*0014*/ 	.byte	0x00, 0xf0, 0x21, 0x00


	//----- nvinfo : EIATTR_KPARAM_INFO
	.align		4
.L_16777:
        /*0018*/ 	.byte	0x04, 0x17
        /*001a*/ 	.short	(.L_16779 - .L_16778)
.L_16778:
        /*001c*/ 	.word	0x00000000
        /*0020*/ 	.short	0x0002
        /*0022*/ 	.short	0x0010
        /*0024*/ 	.byte	0x00, 0xf0, 0x21, 0x00


	//----- nvinfo : EIATTR_KPARAM_INFO
	.align		4
.L_16779:
        /*0028*/ 	.byte	0x04, 0x17
        /*002a*/ 	.short	(.L_16781 - .L_16780)
.L_16780:
        /*002c*/ 	.word	0x00000000
        /*0030*/ 	.short	0x0001
        /*0032*/ 	.short	0x0008
        /*0034*/ 	.byte	0x00, 0xf5, 0x21, 0x00


	//----- nvinfo : EIATTR_KPARAM_INFO
	.align		4
.L_16781:
        /*0038*/ 	.byte	0x04, 0x17
        /*003a*/ 	.short	(.L_16783 - .L_16782)
.L_16782:
        /*003c*/ 	.word	0x00000000
        /*0040*/ 	.short	0x0000
        /*0042*/ 	.short	0x0000
        /*0044*/ 	.byte	0x00, 0xf5, 0x21, 0x00


	//----- nvinfo : EIATTR_SPARSE_MMA_MASK
	.align		4
.L_16783:
        /*0048*/ 	.byte	0x03, 0x50
        /*004a*/ 	.short	0x0000


	//----- nvinfo : EIATTR_MAXREG_COUNT
	.align		4
        /*004c*/ 	.byte	0x03, 0x1b
        /*004e*/ 	.short	0x00ff


	//----- nvinfo : EIATTR_NUM_BARRIERS
	.align		4
        /*0050*/ 	.byte	0x02, 0x4c
        /*0052*/ 	.byte	0x01
	.zero		1


	//----- nvinfo : EIATTR_MERCURY_ISA_VERSION
	.align		4
        /*0054*/ 	.byte	0x03, 0x5f
        /*0056*/ 	.short	0x0101


	//----- nvinfo : EIATTR_VRC_CTA_INIT_COUNT
	.align		4
        /*0058*/ 	.byte	0x02, 0x4a
	.zero		1
	.zero		1


	//----- nvinfo : EIATTR_EXIT_INSTR_OFFSETS
	.align		4
        /*005c*/ 	.byte	0x04, 0x1c
        /*005e*/ 	.short	(.L_16785 - .L_16784)


	//   ....[0]....
.L_16784:
        /*0060*/ 	.word	0x00000440


	//   ....[1]....
        /*0064*/ 	.word	0x00000700


	//   ....[2]....
        /*0068*/ 	.word	0x00000810


	//----- nvinfo : EIATTR_CRS_STACK_SIZE
	.align		4
.L_16785:
        /*006c*/ 	.byte	0x04, 0x1e
        /*006e*/ 	.short	(.L_16787 - .L_16786)
.L_16786:
        /*0070*/ 	.word	0x00000000


	//----- nvinfo : EIATTR_CBANK_PARAM_SIZE
	.align		4
.L_16787:
        /*0074*/ 	.byte	0x03, 0x19
        /*0076*/ 	.short	0x0020


	//----- nvinfo : EIATTR_PARAM_CBANK
	.align		4
        /*0078*/ 	.byte	0x04, 0x0a
        /*007a*/ 	.short	(.L_16789 - .L_16788)
	.align		4
.L_16788:
        /*007c*/ 	.word	index@(.nv.constant0.contiguous_sum22_bool)
        /*0080*/ 	.short	0x0380
        /*0082*/ 	.short	0x0020


	//----- nvinfo : EIATTR_SW_WAR
	.align		4
.L_16789:
        /*0084*/ 	.byte	0x04, 0x36
        /*0086*/ 	.short	(.L_16791 - .L_16790)
.L_16790:
        /*0088*/ 	.word	0x00000008
.L_16791:


//--------------------- .nv.info.contiguous_sum2_bool --------------------------
	.section	.nv.info.contiguous_sum2_bool,"",@"SHT_CUDA_INFO"
	.sectionflags	@""
	.align	4


	//----- nvinfo : EIATTR_CUDA_API_VERSION
	.align		4
        /*0000*/ 	.byte	0x04, 0x37
        /*0002*/ 	.short	(.L_16793 - .L_16792)
.L_16792:
        /*0004*/ 	.word	0x00000082


	//----- nvinfo : EIATTR_KPARAM_INFO
	.align		4
.L_16793:
        /*0008*/ 	.byte	0x04, 0x17
        /*000a*/ 	.short	(.L_16795 - .L_16794)
.L_16794:
        /*000c*/ 	.word	0x00000000
        /*0010*/ 	.short	0x0006
        /*0012*/ 	.short	0x0030
        /*0014*/ 	.byte	0x00, 0xf0, 0x21, 0x00


	//----- nvinfo : EIATTR_KPARAM_INFO
	.align		4
.L_16795:
        /*0018*/ 	.byte	0x04, 0x17
        /*001a*/ 	.short	(.L_16797 - .L_16796)
.L_16796:
        /*001c*/ 	.word	0x00000000
        /*0020*/ 	.short	0x0005
        /*0022*/ 	.short	0x0028
        /*0024*/ 	.byte	0x00, 0xf0, 0x21, 0x00


	//----- nvinfo : EIATTR_KPARAM_INFO
	.align		4
.L_16797:
        /*0028*/ 	.byte	0x04, 0x17
        /*002a*/ 	.short	(.L_16799 - .L_16798)
.L_16798:
        /*002c*/ 	.word	0x00000000
        /*0030*/ 	.short	0x0004
        /*0032*/ 	.short	0x0020
        /*0034*/ 	.byte	0x00, 0xf0, 0x21, 0x00


	//----- nvinfo : EIATTR_KPARAM_INFO
	.align		4
.L_16799:
        /*0038*/ 	.byte	0x04, 0x17
        /*003a*/ 	.short	(.L_16801 - .L_16800)
.L_16800:
        /*003c*/ 	.word	0x00000000
        /*0040*/ 	.short	0x0003
        /*0042*/ 	.short	0x0018
        /*0044*/ 	.byte	0x00, 0xf5, 0x21, 0x00


	//----- nvinfo : EIATTR_KPARAM_INFO
	.align		4
.L_16801:
        /*0048*/ 	.byte	0x04, 0x17
        /*004a*/ 	.short	(.L_16803 - .L_16802)
.L_16802:
        /*004c*/ 	.word	0x00000000
        /*0050*/ 	.short	0x0002
        /*0052*/ 	.short	0x0010
        /*0054*/ 	.byte	0x00, 0xf5, 0x21, 0x00


	//----- nvinfo : EIATTR_KPARAM_INFO
	.align		4
.L_16803:
        /*0058*/ 	.byte	0x04, 0x17
        /*005a*/ 	.short	(.L_16805 - .L_16804)
.L_16804:
        /*005c*/ 	.word	0x00000000
        /*0060*/ 	.short	0x0001
        /*0062*/ 	.short	0x0008
        /*0064*/ 	.byte	0x00, 0xf5, 0x21, 0x00


	//----- nvinfo : EIATTR_KPARAM_INFO
	.align		4
.L_16805:
        /*0068*/ 	.byte	0x04, 0x17
        /*006a*/ 	.short	(.L_16807 - .L_16806)
.L_16806:
        /*006c*/ 	.word	0x00000000
        /*0070*/ 	.short	0x0000
        /*0072*/ 	.short	0x0000
        /*0074*/ 	.byte	0x00, 0xf5, 0x21, 0x00


	//----- nvinfo : EIATTR_SPARSE_MMA_MASK
	.align		4
.L_16807:
        /*0078*/ 	.byte	0x03, 0x50
        /*007a*/ 	.short	0x0000


	//----- nvinfo : EIATTR_MAXREG_COUNT
	.align		4
        /*007c*/ 	.byte	0x03, 0x1b
        /*007e*/ 	.short	0x00ff


	//----- nvinfo : EIATTR_NUM_BARRIERS
	.align		4
        /*0080*/ 	.byte	0x02, 0x4c
        /*0082*/ 	.byte	0x01
	.zero		1


	//----- nvinfo : EIATTR_MERCURY_ISA_VERSION
	.align		4
        /*0084*/ 	.byte	0x03, 0x5f
        /*0086*/ 	.short	0x0101


	//----- nvinfo : EIATTR_VRC_CTA_INIT_COUNT
	.align		4
        /*0088*/ 	.byte	0x02, 0x4a
	.zero		1
	.zero		1


	//----- nvinfo : EIATTR_EXIT_INSTR_OFFSETS
	.align		4
        /*008c*/ 	.byte	0x04, 0x1c
        /*008e*/ 	.short	(.L_16809 - .L_16808)


	//   ....[0]....
.L_16808:
        /*0090*/ 	.word	0x000067b0


	//   ....[1]....
        /*0094*/ 	.word	0x00006a70


	//   ....[2]....
        /*0098*/ 	.word	0x00006b80


	//----- nvinfo : EIATTR_CRS_STACK_SIZE
	.align		4
.L_16809:
        /*009c*/ 	.byte	0x04, 0x1e
        /*009e*/ 	.short	(.L_16811 - .L_16810)
.L_16810:
        /*00a0*/ 	.word	0x00000000


	//----- nvinfo : EIATTR_CBANK_PARAM_SIZE
	.align		4
.L_16811:
        /*00a4*/ 	.byte	0x03, 0x19
        /*00a6*/ 	.short	0x0038


	//----- nvinfo : EIATTR_PARAM_CBANK
	.align		4
        /*00a8*/ 	.byte	0x04, 0x0a
        /*00aa*/ 	.short	(.L_16813 - .L_16812)
	.align		4
.L_16812:
        /*00ac*/ 	.word	index@(.nv.constant0.contiguous_sum2_bool)
        /*00b0*/ 	.short	0x0380
        /*00b2*/ 	.short	0x0038


	//----- nvinfo : EIATTR_SW_WAR
	.align		4
.L_16813:
        /*00b4*/ 	.byte	0x04, 0x36
        /*00b6*/ 	.short	(.L_16815 - .L_16814)
.L_16814:
        /*00b8*/ 	.word	0x00000008
.L_16815:


//--------------------- .nv.info.uncontiguous_sum_bool --------------------------
	.section	.nv.info.uncontiguous_sum_bool,"",@"SHT_CUDA_INFO"
	.sectionflags	@""
	.align	4


	//----- nvinfo : EIATTR_CUDA_API_VERSION
	.align		4
        /*0000*/ 	.byte	0x04, 0x37
        /*0002*/ 	.short	(.L_16817 - .L_16816)
.L_16816:
        /*0004*/ 	.word	0x00000082


	//----- nvinfo : EIATTR_KPARAM_INFO
	.align		4
.L_16817:
        /*0008*/ 	.byte	0x04, 0x17
        /*000a*/ 	.short	(.L_16819 - .L_16818)
.L_16818:
        /*000c*/ 	.word	0x00000000
        /*0010*/ 	.short	0x0005
        /*0012*/ 	.short	0x0028
        /*0014*/ 	.byte	0x00, 0xf0, 0x21, 0x00


	//----- nvinfo : EIATTR_KPARAM_INFO
	.align		4
.L_16819:
        /*0018*/ 	.byte	0x04, 0x17
        /*001a*/ 	.short	(.L_16821 - .L_16820)
.L_16820:
        /*001c*/ 	.word	0x00000000
        /*0020*/ 	.short	0x0004
        /*0022*/ 	.short	0x0020
        /*0024*/ 	.byte	0x00, 0xf0, 0x21, 0x00


	//----- nvinfo : EIATTR_KPARAM_INFO
	.align		4
.L_16821:
        /*0028*/ 	.byte	0x04, 0x17
        /*002a*/ 	.short	(.L_16823 - .L_16822)
.L_16822:
        /*002c*/ 	.word	0x00000000
        /*0030*/ 	.short	0x0003
        /*0032*/ 	.short	0x0018
        /*0034*/ 	.byte	0x00, 0xf5, 0x21, 0x00


	//----- nvinfo : EIATTR_KPARAM_INFO
	.align		4
.L_16823:
        /*0038*/ 	.byte	0x04, 0x17
        /*003a*/ 	.short	(.L_16825 - .L_16824)
.L_16824:
        /*003c*/ 	.word	0x00000000
        /*0040*/ 	.short	0x0002
        /*0042*/ 	.short	0x0010
        /*0044*/ 	.byte	0x00, 0xf5, 0x21, 0x00


	//----- nvinfo : EIATTR_KPARAM_INFO
	.align		4
.L_16825:
        /*0048*/ 	.byte	0x04, 0x17
        /*004a*/ 	.short	(.L_16827 - .L_16826)
.L_16826:
        /*004c*/ 	.word	0x00000000
        /*0050*/ 	.short	0x0001
        /*0052*/ 	.short	0x0008
        /*0054*/ 	.byte	0x00, 0xf5, 0x21, 0x00


	//----- nvinfo : EIATTR_KPARAM_INFO
	.align		4
.L_16827:
        /*0058*/ 	.byte	0x04, 0x17
        /*005a*/ 	.short	(.L_16829 - .L_16828)
.L_16828:
        /*005c*/ 	.word	0x00000000
        /*0060*/ 	.short	0x0000
        /*0062*/ 	.short	0x0000
        /*0064*/ 	.byte	0x00, 0xf5, 0x21, 0x00


	//----- nvinfo : EIATTR_SPARSE_MMA_MASK
	.align		4
.L_16829:
        /*0068*/ 	.byte	0x03, 0x50
        /*006a*/ 	.short	0x0000


	//----- nvinfo : EIATTR_MAXREG_COUNT
	.align		4
        /*006c*/ 	.byte	0x03, 0x1b
        /*006e*/ 	.short	0x00ff


	//----- nvinfo : EIATTR_NUM_BARRIERS
	.align		4
        /*0070*/ 	.byte	0x02, 0x4c
        /*0072*/ 	.byte	0x01
	.zero		1


	//----- nvinfo : EIATTR_MERCURY_ISA_VERSION
	.align		4
        /*0074*/ 	.byte	0x03, 0x5f
        /*0076*/ 	.short	0x0101


	//----- nvinfo : EIATTR_VRC_CTA_INIT_COUNT
	.align		4
        /*0078*/ 	.byte	0x02, 0x4a
	.zero		1
	.zero		1


	//----- nvinfo : EIATTR_EXIT_INSTR_OFFSETS
	.align		4
        /*007c*/ 	.byte	0x04, 0x1c
        /*007e*/ 	.short	(.L_16831 - .L_16830)


	//   ....[0]....
.L_16830:
        /*0080*/ 	.word	0x00006770


	//   ....[1]....
        /*0084*/ 	.word	0x00006a30


	//   ....[2]....
        /*0088*/ 	.word	0x00006ae0


	//----- nvinfo : EIATTR_CRS_STACK_SIZE
	.align		4
.L_16831:
        /*008c*/ 	.byte	0x04, 0x1e
        /*008e*/ 	.short	(.L_16833 - .L_16832)
.L_16832:
        /*0090*/ 	.word	0x00000000


	//----- nvinfo : EIATTR_CBANK_PARAM_SIZE
	.align		4
.L_16833:
        /*0094*/ 	.byte	0x03, 0x19
        /*0096*/ 	.short	0x0030


	//----- nvinfo : EIATTR_PARAM_CBANK
	.align		4
        /*0098*/ 	.byte	0x04, 0x0a
        /*009a*/ 	.short	(.L_16835 - .L_16834)
	.align		4
.L_16834:
        /*009c*/ 	.word	index@(.nv.constant0.uncontiguous_sum_bool)
        /*00a0*/ 	.short	0x0380
        /*00a2*/ 	.short	0x0030


	//----- nvinfo : EIATTR_SW_WAR
	.align		4
.L_16835:
        /*00a4*/ 	.byte	0x04, 0x36
        /*00a6*/ 	.short	(.L_16837 - .L_16836)
.L_16836:
        /*00a8*/ 	.word	0x00000008
.L_16837:


//--------------------- .nv.info.contiguous_sum_bool --------------------------
	.section	.nv.info.contiguous_sum_bool,"",@"SHT_CUDA_INFO"
	.sectionflags	@""
	.align	4


	//----- nvinfo : EIATTR_CUDA_API_VERSION
	.align		4
        /*0000*/ 	.byte	0x04, 0x37
        /*0002*/ 	.short	(.L_16839 - .L_16838)
.L_16838:
        /*0004*/ 	.word	0x00000082


	//----- nvinfo : EIATTR_KPARAM_INFO
	.align		4
.L_16839:
        /*0008*/ 	.byte	0x04, 0x17
        /*000a*/ 	.short	(.L_16841 - .L_16840)
.L_16840:
        /*000c*/ 	.word	0x00000000
        /*0010*/ 	.short	0x0002
        /*0012*/ 	.short	0x0010
        /*0014*/ 	.byte	0x00, 0xf0, 0x21, 0x00


	//----- nvinfo : EIATTR_KPARAM_INFO
	.align		4
.L_16841:
        /*0018*/ 	.byte	0x04, 0x17
        /*001a*/ 	.short	(.L_16843 - .L_16842)
.L_16842:
        /*001c*/ 	.word	0x00000000
        /*0020*/ 	.short	0x0001
        /*0022*/ 	.short	0x0008
        /*0024*/ 	.byte	0x00, 0xf5, 0x21, 0x00


	//----- nvinfo : EIATTR_KPARAM_INFO
	.align		4
.L_16843:
        /*0028*/ 	.byte	0x04, 0x17
        /*002a*/ 	.short	(.L_16845 - .L_16844)
.L_16844:
        /*002c*/ 	.word	0x00000000
        /*0030*/ 	.short	0x0000
        /*0032*/ 	.short	0x0000
        /*0034*/ 	.byte	0x00, 0xf5, 0x21, 0x00


	//----- nvinfo : EIATTR_SPARSE_MMA_MASK
	.align		4
.L_16845:
        /*0038*/ 	.byte	0x03, 0x50
        /*003a*/ 	.short	0x0000


	//----- nvinfo : EIATTR_MAXREG_COUNT
	.align		4
        /*003c*/ 	.byte	0x03, 0x1b
        /*003e*/ 	.short	0x00ff


	//----- nvinfo : EIATTR_NUM_BARRIERS
	.align		4
        /*0040*/ 	.byte	0x02, 0x4c
        /*0042*/ 	.byte	0x01
	.zero		1


	//----- nvinfo : EIATTR_MERCURY_ISA_VERSION
	.align		4
        /*0044*/ 	.byte	0x03, 0x5f
        /*0046*/ 	.short	0x0101


	//----- nvinfo : EIATTR_VRC_CTA_INIT_COUNT
	.align		4
        /*0048*/ 	.byte	0x02, 0x4a
	.zero		1
	.zero		1


	//----- nvinfo : EIATTR_EXIT_INSTR_OFFSETS
	.align		4
        /*004c*/ 	.byte	0x04, 0x1c
        /*004e*/ 	.short	(.L_16847 - .L_16846)


	//   ....[0]....
.L_16846:
        /*0050*/ 	.word	0x00000390


	//   ....[1]....
        /*0054*/ 	.word	0x00000650


	//   ....[2]....
        /*0058*/ 	.word	0x00000700


	//----- nvinfo : EIATTR_CRS_STACK_SIZE
	.align		4
.L_16847:
        /*005c*/ 	.byte	0x04, 0x1e
        /*005e*/ 	.short	(.L_16849 - .L_16848)
.L_16848:
        /*0060*/ 	.word	0x00000000


	//----- nvinfo : EIATTR_CBANK_PARAM_SIZE
	.align		4
.L_16849:
        /*0064*/ 	.byte	0x03, 0x19
        /*0066*/ 	.short	0x0018


	//----- nvinfo : EIATTR_PARAM_CBANK
	.align		4
        /*0068*/ 	.byte	0x04, 0x0a
        /*006a*/ 	.short	(.L_16851 - .L_16850)
	.align		4
.L_16850:
        /*006c*/ 	.word	index@(.nv.constant0.contiguous_sum_bool)
        /*0070*/ 	.short	0x0380
        /*0072*/ 	.short	0x0018


	//----- nvinfo : EIATTR_SW_WAR
	.align		4
.L_16851:
        /*0074*/ 	.byte	0x04, 0x36
        /*0076*/ 	.short	(.L_16853 - .L_16852)
.L_16852:
        /*0078*/ 	.word	0x00000008
.L_16853:


//--------------------- .nv.info.contiguous_nanprod33_bf16 --------------------------
	.section	.nv.info.contiguous_nanprod33_bf16,"",@"SHT_CUDA_INFO"
	.sectionflags	@""
	.align	4


	//----- nvinfo : EIATTR_CUDA_API_VERSION
	.align		4
        /*0000*/ 	.byte	0x04, 0x37
        /*0002*/ 	.short	(.L_16855 - .L_16854)
.L_16854:
        /*0004*/ 	.word	0x00000082


	//----- nvinfo : EIATTR_KPARAM_INFO
	.align		4
.L_16855:
        /*0008*/ 	.byte	0x04, 0x17
        /*000a*/ 	.short	(.L_16857 - .L_16856)
.L_16856:
        /*000c*/ 	.word	0x00000000
        /*0010*/ 	.short	0x0004
        /*0012*/ 	.short	0x0020
        /*0014*/ 	.byte	0x00, 0xf0, 0x21, 0x00


	//----- nvinfo : EIATTR_KPARAM_INFO
	.align		4
.L_16857:
        /*0018*/ 	.byte	0x04, 0x17
        /*001a*/ 	.short	(.L_16859 - .L_16858)
.L_16858:
        /*001c*/ 	.word	0x00000000
        /*0020*/ 	.short	0x0003
        /*0022*/ 	.short	0x0018
        /*0024*/ 	.byte	0x00, 0xf0, 0x21, 0x00


	//----- nvinfo : EIATTR_KPARAM_INFO
	.align		4
.L_16859:
        /*0028*/ 	.byte	0x04, 0x17
        /*002a*/ 	.short	(.L_16861 - .L_16860)
.L_16860:
        /*002c*/ 	.word	0x00000000
        /*0030*/ 	.short	0x0002
        /*0032*/ 	.short	0x0010
        /*0034*/ 	.byte	0x00, 0xf0, 0x21, 0x00


	//----- nvinfo : EIATTR_KPARAM_INFO
	.align		4
.L_16861:
        /*0038*/ 	.byte	0x04, 0x17
        /*003a*/ 	.short	(.L_16863 - .L_16862)
.L_16862:
        /*003c*/ 	.word	0x00000000
        /*0040*/ 	.short	0x0001
        /*0042*/ 	.short	0x0008
        /*0044*/ 	.byte	0x00, 0xf5, 0x21, 0x00


	//----- nvinfo : EIATTR_KPARAM_INFO
	.align		4
.L_16863:
        /*0048*/ 	.byte	0x04, 0x17
        /*004a*/ 	.short	(.L_16865 - .L_16864)
.L_16864:
        /*004c*/ 	.word	0x00000000
        /*0050*/ 	.short	0x0000
        /*0052*/ 	.short	0x0000
        /*0054*/ 	.byte	0x00, 0xf5, 0x21, 0x00


	//----- nvinfo : EIATTR_SPARSE_MMA_MASK
	.align		4
.L_16865:
        /*0058*/ 	.byte	0x03, 0x50
        /*005a*/ 	.short	0x0000


	//----- nvinfo : EIATTR_MAXREG_COUNT
	.align		4
        /*005c*/ 	.byte	0x03, 0x1b
        /*005e*/ 	.short	0x00ff


	//----- nvinfo : EIATTR_NUM_BARRIERS
	.align		4
        /*0060*/ 	.byte	0x02, 0x4c
        /*0062*/ 	.byte	0x01
	.zero		1


	//----- nvinfo : EIATTR_MERCURY_ISA_VERSION
	.align		4
        /*0064*/ 	.byte	0x03, 0x5f
        /*0066*/ 	.short	0x0101


	//----- nvinfo : EIATTR_VRC_CTA_INIT_COUNT
	.align		4
        /*0068*/ 	.byte	0x02, 0x4a
	.zero		1
	.zero		1


	//----- nvinfo : EIATTR_EXIT_INSTR_OFFSETS
	.align		4
        /*006c*/ 	.byte	0x04, 0x1c
        /*006e*/ 	.short	(.L_16867 - .L_16866)


	//   ....[0]....
.L_16866:
        /*0070*/ 	.word	0x00000160


	//   ....[1]....
        /*0074*/ 	.word	0x000001f0


	//   ....[2]....
        /*0078*/ 	.word	0x00000b20


	//----- nvinfo : EIATTR_CBANK_PARAM_SIZE
	.align		4
.L_16867:
        /*007c*/ 	.byte	0x03, 0x19
        /*007e*/ 	.short	0x0028


	//----- nvinfo : EIATTR_PARAM_CBANK
	.align		4
        /*0080*/ 	.byte	0x04, 0x0a
        /*0082*/ 	.short	(.L_16869 - .L_16868)
	.align		4
.L_16868:
        /*0084*/ 	.word	index@(.nv.constant0.contiguous_nanprod33_bf16)
        /*0088*/ 	.short	0x0380
        /*008a*/ 	.short	0x0028


	//----- nvinfo : EIATTR_SW_WAR
	.align		4
.L_16869:
        /*008c*/ 	.byte	0x04, 0x36
        /*008e*/ 	.short	(.L_16871 - .L_16870)
.L_16870:
        /*0090*/ 	.word	0x00000008
.L_16871:


//--------------------- .nv.info.contiguous_nanprod3_bf16 --------------------------
	.section	.nv.info.contiguous_nanprod3_bf16,"",@"SHT_CUDA_INFO"
	.sectionflags	@""
	.align	4


	//----- nvinfo : EIATTR_CUDA_API_VERSION
	.align		4
        /*0000*/ 	.byte	0x04, 0x37
        /*0002*/ 	.short	(.L_16873 - .L_16872)
.L_16872:
        /*0004*/ 	.word	0x00000082


	//----- nvinfo : EIATTR_KPARAM_INFO
	.align		4
.L_16873:
        /*0008*/ 	.byte	0x04, 0x17
        /*000a*/ 	.short	(.L_16875 - .L_16874)
.L_16874:
        /*000c*/ 	.word	0x00000000
        /*0010*/ 	.short	0x0006
        /*0012*/ 	.short	0x0030
        /*0014*/ 	.byte	0x00, 0xf0, 0x21, 0x00


	//----- nvinfo : EIATTR_KPARAM_INFO
	.align		4
.L_16875:
        /*0018*/ 	.byte	0x04, 0x17
        /*001a*/ 	.short	(.L_16877 - .L_16876)
.L_16876:
        /*001c*/ 	.word	0x00000000
        /*0020*/ 	.short	0x0005
        /*0022*/ 	.short	0x0028
        /*0024*/ 	.byte	0x00, 0xf0, 0x21, 0x00


	//----- nvinfo : EIATTR_KPARAM_INFO
	.align		4
.L_16877:
        /*0028*/ 	.byte	0x04, 0x17
        /*002a*/ 	.short	(.L_16879 - .L_16878)
.L_16878:
        /*002c*/ 	.word	0x00000000
        /*0030*/ 	.short	0x0004
        /*0032*/ 	.short	0x0020
        /*0034*/ 	.byte	0x00, 0xf0, 0x21, 0x00


	//----- nvinfo : EIATTR_KPARAM_INFO
	.align		4
.L_16879:
        /*0038*/ 	.byte	0x04, 0x17
        /*003a*/ 	.short	(.L_16881 - .L_16880)
.L_16880:
        /*003c*/ 	.word	0x00000000
        /*0040*/ 	.short	0x0003
        /*0042*/ 	.short	0x0018
        /*0044*/ 	.byte	0x00, 0xf5, 0x21, 0x00


	//----- nvinfo : EIATTR_KPARAM_INFO
	.align		4
.L_16881:
        /*0048*/ 	.byte	0x04, 0x17
        /*004a*/ 	.short	(.L_16883 - .L_16882)
.L_16882:
        /*004c*/ 	.word	0x00000000
        /*0050*/ 	.short	0x0002
        /*0052*/ 	.short	0x0010
        /*0054*/ 	.byte	0x00, 0xf5, 0x21, 0x00


	//----- nvinfo : EIATTR_KPARAM_INFO
	.align		4
.L_16883:
        /*0058*/ 	.byte	0x04, 0x17
        /*005a*/ 	.short	(.L_16885 - .L_16884)
.L_16884:
        /*005c*/ 	.word	0x00000000
        /*0060*/ 	.short	0x0001
        /*0062*/ 	.short	0x0008
        /*0064*/ 	.byte	0x00, 0xf5, 0x21, 0x00


	//----- nvinfo : EIATTR_KPARAM_INFO
	.align		4
.L_16885:
        /*0068*/ 	.byte	0x04, 0x17
        /*006a*/ 	.short	(.L_16887 - .L_16886)
.L_16886:
        /*006c*/ 	.word	0x00000000
        /*0070*/ 	.short	0x0000
        /*0072*/ 	.short	0x0000
        /*0074*/ 	.byte	0x00, 0xf5, 0x21, 0x00


	//----- nvinfo : EIATTR_SPARSE_MMA_MASK
	.align		4
.L_16887:
        /*0078*/ 	.byte	0x03, 0x50
        /*007a*/ 	.short	0x0000


	//----- nvinfo : EIATTR_MAXREG_COUNT
	.align		4
        /*007c*/ 	.byte	0x03, 0x1b
        /*007e*/ 	.short	0x00ff


	//----- nvinfo : EIATTR_NUM_BARRIERS
	.align		4
        /*0080*/ 	.byte	0x02, 0x4c
        /*0082*/ 	.byte	0x01
	.zero		1


	//----- nvinfo : EIATTR_MERCURY_ISA_VERSION
	.align		4
        /*0084*/ 	.byte	0x03, 0x5f
        /*0086*/ 	.short	0x0101


	//----- nvinfo : EIATTR_VRC_CTA_INIT_COUNT
	.align		4
        /*0088*/ 	.byte	0x02, 0x4a
	.zero		1
	.zero		1


	//----- nvinfo : EIATTR_EXIT_INSTR_OFFSETS
	.align		4
        /*008c*/ 	.byte	0x04, 0x1c
        /*008e*/ 	.short	(.L_16889 - .L_16888)


	//   ....[0]....
.L_16888:
        /*0090*/ 	.word	0x00000160


	//   ....[1]....
        /*0094*/ 	.word	0x00003120


	//   ....[2]....
        /*0098*/ 	.word	0x00003ac0


	//----- nvinfo : EIATTR_CRS_STACK_SIZE
	.align		4
.L_16889:
        /*009c*/ 	.byte	0x04, 0x1e
        /*009e*/ 	.short	(.L_16891 - .L_16890)
.L_16890:
        /*00a0*/ 	.word	0x00000000


	//----- nvinfo : EIATTR_CBANK_PARAM_SIZE
	.align		4
.L_16891:
        /*00a4*/ 	.byte	0x03, 0x19
        /*00a6*/ 	.short	0x0038


	//----- nvinfo : EIATTR_PARAM_CBANK
	.align		4
        /*00a8*/ 	.byte	0x04, 0x0a
        /*00aa*/ 	.short	(.L_16893 - .L_16892)
	.align		4
.L_16892:
        /*00ac*/ 	.word	index@(.nv.constant0.contiguous_nanprod3_bf16)
        /*00b0*/ 	.short	0x0380
        /*00b2*/ 	.short	0x0038


	//----- nvinfo : EIATTR_SW_WAR
	.align		4
.L_16893:
        /*00b4*/ 	.byte	0x04, 0x36
        /*00b6*/ 	.short	(.L_16895 - .L_16894)
.L_16894:
        /*00b8*/ 	.word	0x00000008
.L_16895:


//--------------------- .nv.info.contiguous_nanprod22_bf16 --------------------------
	.section	.nv.info.contiguous_nanprod22_bf16,"",@"SHT_CUDA_INFO"
	.sectionflags	@""
	.align	4


	//----- nvinfo : EIATTR_CUDA_API_VERSION
	.align		4
        /*0000*/ 	.byte	0x04, 0x37
        /*0002*/ 	.short	(.L_16897 - .L_16896)
.L_16896:
        /*0004*/ 	.word	0x00000082


	//----- nvinfo : EIATTR_KPARAM_INFO
	.align		4
.L_16897:
        /*0008*/ 	.byte	0x04, 0x17
        /*000a*/ 	.short	(.L_16899 - .L_16898)
.L_16898:
        /*000c*/ 	.word	0x00000000
        /*0010*/ 	.short	0x0003
        /*0012*/ 	.short	0x0018
        /*0014*/ 	.byte	0x00, 0xf0, 0x21, 0x00


	//----- nvinfo : EIATTR_KPARAM_INFO
	.align		4
.L_16899:
        /*0018*/ 	.byte	0x04, 0x17
        /*001a*/ 	.short	(.L_16901 - .L_16900)
.L_16900:
        /*001c*/ 	.word	0x00000000
        /*0020*/ 	.short	0x0002
        /*0022*/ 	.short	0x0010
        /*0024*/ 	.byte	0x00, 0xf0, 0x21, 0x00


	//----- nvinfo : EIATTR_KPARAM_INFO
	.align		4
.L_16901:
        /*0028*/ 	.byte	0x04, 0x17
        /*002a*/ 	.short	(.L_16903 - .L_16902)
.L_16902:
        /*002c*/ 	.word	0x00000000
        /*0030*/ 	.short	0x0001
        /*0032*/ 	.short	0x0008
        /*0034*/ 	.byte	0x00, 0xf5, 0x21, 0x00


	//----- nvinfo : EIATTR_KPARAM_INFO
	.align		4
.L_16903:
        /*0038*/ 	.byte	0x04, 0x17
        /*003a*/ 	.short	(.L_16905 - .L_16904)
.L_16904:
        /*003c*/ 	.word	0x00000000
        /*0040*/ 	.short	0x0000
        /*0042*/ 	.short	0x0000
        /*0044*/ 	.byte	0x00, 0xf5, 0x21, 0x00


	//----- nvinfo : EIATTR_SPARSE_MMA_MASK
	.align		4
.L_16905:
        /*0048*/ 	.byte	0x03, 0x50
        /*004a*/ 	.short	0x0000


	//----- nvinfo : EIATTR_MAXREG_COUNT
	.align		4
        /*004c*/ 	.byte	0x03, 0x1b
        /*004e*/ 	.short	0x00ff


	//----- nvinfo : EIATTR_NUM_BARRIERS
	.align		4
        /*0050*/ 	.byte	0x02, 0x4c
        /*0052*/ 	.byte	0x01
	.zero		1


	//----- nvinfo : EIATTR_MERCURY_ISA_VERSION
	.align		4
        /*0054*/ 	.byte	0x03, 0x5f
        /*0056*/ 	.short	0x0101


	//----- nvinfo : EIATTR_VRC_CTA_INIT_COUNT
	.align		4
        /*0058*/ 	.byte	0x02, 0x4a
	.zero		1
	.zero		1


	//----- nvinfo : EIATTR_EXIT_INSTR_OFFSETS
	.align		4
        /*005c*/ 	.byte	0x04, 0x1c
        /*005e*/ 	.short	(.L_16907 - .L_16906)


	//   ....[0]....
.L_16906:
        /*0060*/ 	.word	0x00000410


	//   ....[1]....
        /*0064*/ 	.word	0x00000560


	//   ....[2]....
        /*0068*/ 	.word	0x00000670


	//----- nvinfo : EIATTR_CRS_STACK_SIZE
	.align		4
.L_16907:
        /*006c*/ 	.byte	0x04, 0x1e
        /*006e*/ 	.short	(.L_16909 - .L_16908)
.L_16908:
        /*0070*/ 	.word	0x00000000


	//----- nvinfo : EIATTR_CBANK_PARAM_SIZE
	.align		4
.L_16909:
        /*0074*/ 	.byte	0x03, 0x19
        /*0076*/ 	.short	0x0020


	//----- nvinfo : EIATTR_PARAM_CBANK
	.align		4
        /*0078*/ 	.byte	0x04, 0x0a
        /*007a*/ 	.short	(.L_16911 - .L_16910)
	.align		4
.L_16910:
        /*007c*/ 	.word	index@(.nv.constant0.contiguous_nanprod22_bf16)
        /*0080*/ 	.short	0x0380
        /*0082*/ 	.short	0x0020


	//----- nvinfo : EIATTR_SW_WAR
	.align		4
.L_16911:
        /*0084*/ 	.byte	0x04, 0x36
        /*0086*/ 	.short	(.L_16913 - .L_16912)
.L_16912:
        /*0088*/ 	.word	0x00000008
.L_16913:


//--------------------- .nv.info.contiguous_nanprod2_bf16 --------------------------
	.section	.nv.info.contiguous_nanprod2_bf16,"",@"SHT_CUDA_INFO"
	.sectionflags	@""
	.align	4


	//----- nvinfo : EIATTR_CUDA_API_VERSION
	.align		4
        /*0000*/ 	.byte	0x04, 0x37
        /*0002*/ 	.short	(.L_16915 - .L_16914)
.L_16914:
        /*0004*/ 	.word	0x00000082


	//----- nvinfo : EIATTR_KPARAM_INFO
	.align		4
.L_16915:
        /*0008*/ 	.byte	0x04, 0x17
        /*000a*/ 	.short	(.L_16917 - .L_16916)
.L_16916:
        /*000c*/ 	.word	0x00000000
        /*0010*/ 	.short	0x0006
        /*0012*/ 	.short	0x0030
        /*0014*/ 	.byte	0x00, 0xf0, 0x21, 0x00


	//----- nvinfo : EIATTR_KPARAM_INFO
	.align		4
.L_16917:
        /*0018*/ 	.byte	0x04, 0x17
        /*001a*/ 	.short	(.L_16919 - .L_16918)
.L_16918:
        /*001c*/ 	.word	0x00000000
        /*0020*/ 	.short	0x0005
        /*0022*/ 	.short	0x0028
        /*0024*/ 	.byte	0x00, 0xf0, 0x21, 0x00


	//----- nvinfo : EIATTR_KPARAM_INFO
	.align		4
.L_16919:
        /*0028*/ 	.byte	0x04, 0x17
        /*002a*/ 	.short	(.L_16921 - .L_16920)
.L_16920:
        /*002c*/ 	.word	0x00000000
        /*0030*/ 	.short	0x0004
        /*0032*/ 	.short	0x0020
        /*0034*/ 	.byte	0x00, 0xf0, 0x21, 0x00


	//----- nvinfo : EIATTR_KPARAM_INFO
	.align		4
.L_16921:
        /*0038*/ 	.byte	0x04, 0x17
        /*003a*/ 	.short	(.L_16923 - .L_16922)
.L_16922:
        /*003c*/ 	.word	0x00000000
        /*0040*/ 	.short	0x0003
        /*0042*/ 	.short	0x0018
        /*0044*/ 	.byte	0x00, 0xf5, 0x21, 0x00


	//----- nvinfo : EIATTR_KPARAM_INFO
	.align		4
.L_16923:
        /*0048*/ 	.byte	0x04, 0x17
        /*004a*/ 	.short	(.L_16925 - .L_16924)
.L_16924:
        /*004c*/ 	.word	0x00000000
        /*0050*/ 	.short	0x0002
        /*0052*/ 	.short	0x0010
        /*0054*/ 	.byte	0x00, 0xf5, 0x21, 0x00


	//----- nvinfo : EIATTR_KPARAM_INFO
	.align		4
.L_16925:
        /*0058*/ 	.byte	0x04, 0x17
        /*005a*/ 	.short	(.L_16927 - .L_16926)
.L_16926:
        /*005c*/ 	.word	0x00000000
        /*0060*/ 	.short	0x0001
        /*0062*/ 	.short	0x0008
        /*0064*/ 	.byte	0x00, 0xf5, 0x21, 0x00


	//----- nvinfo : EIATTR_KPARAM_INFO
	.align		4
.L_16927:
        /*0068*/ 	.byte	0x04, 0x17
        /*006a*/ 	.short	(.L_16929 - .L_16928)
.L_16928:
        /*006c*/ 	.word	0x00000000
        /*0070*/ 	.short	0x0000
        /*0072*/ 	.short	0x0000
        /*0074*/ 	.byte	0x00, 0xf5, 0x21, 0x00


	//----- nvinfo : EIATTR_SPARSE_MMA_MASK
	.align		4
.L_16929:
        /*0078*/ 	.byte	0x03, 0x50
        /*007a*/ 	.short	0x0000


	//----- nvinfo : EIATTR_MAXREG_COUNT
	.align		4
        /*007c*/ 	.byte	0x03, 0x1b
        /*007e*/ 	.short	0x00ff


	//----- nvinfo : EIATTR_NUM_BARRIERS
	.align		4
        /*0080*/ 	.byte	0x02, 0x4c
        /*0082*/ 	.byte	0x01
	.zero		1


	//----- nvinfo : EIATTR_MERCURY_ISA_VERSION
	.align		4
        /*0084*/ 	.byte	0x03, 0x5f
        /*0086*/ 	.short	0x0101


	//----- nvinfo : EIATTR_VRC_CTA_INIT_COUNT
	.align		4
        /*0088*/ 	.byte	0x02, 0x4a
	.zero		1
	.zero		1


	//----- nvinfo : EIATTR_EXIT_INSTR_OFFSETS
	.align		4
        /*008c*/ 	.byte	0x04, 0x1c
        /*008e*/ 	.short	(.L_16931 - .L_16930)


	//   ....[0]....
.L_16930:
        /*0090*/ 	.word	0x00006800


	//   ....[1]....
        /*0094*/ 	.word	0x00006950


	//   ....[2]....
        /*0098*/ 	.word	0x00006a60


	//----- nvinfo : EIATTR_CRS_STACK_SIZE
	.align		4
.L_16931:
        /*009c*/ 	.byte	0x04, 0x1e
        /*009e*/ 	.short	(.L_16933 - .L_16932)
.L_16932:
        /*00a0*/ 	.word	0x00000000


	//----- nvinfo : EIATTR_CBANK_PARAM_SIZE
	.align		4
.L_16933:
        /*00a4*/ 	.byte	0x03, 0x19
        /*00a6*/ 	.short	0x0038


	//----- nvinfo : EIATTR_PARAM_CBANK
	.align		4
        /*00a8*/ 	.byte	0x04, 0x0a
        /*00aa*/ 	.short	(.L_16935 - .L_16934)
	.align		4
.L_16934:
        /*00ac*/ 	.word	index@(.nv.constant0.contiguous_nanprod2_bf16)
        /*00b0*/ 	.short	0x0380
        /*00b2*/ 	.short	0x0038


	//----- nvinfo : EIATTR_SW_WAR
	.align		4
.L_16935:
        /*00b4*/ 	.byte	0x04, 0x36
        /*00b6*/ 	.short	(.L_16937 - .L_16936)
.L_16936:
        /*00b8*/ 	.word	0x00000008
.L_16937:


//--------------------- .nv.info.uncontiguous_nanprod_bf16 --------------------------
	.section	.nv.info.uncontiguous_nanprod_bf16,"",@"SHT_CUDA_INFO"
	.sectionflags	@""
	.align	4


	//----- nvinfo : EIATTR_CUDA_API_VERSION
	.align		4
        /*0000*/ 	.byte	0x04, 0x37
        /*0002*/ 	.short	(.L_16939 - .L_16938)
.L_16938:
        /*0004*/ 	.word	0x00000082


	//----- nvinfo : EIATTR_KPARAM_INFO
	.align		4
.L_16939:
        /*0008*/ 	.byte	0x04, 0x17
        /*000a*/ 	.short	(.L_16941 - .L_16940)
.L_16940:
        /*000c*/ 	.word	0x00000000
        /*0010*/ 	.short	0x0005
        /*0012*/ 	.short	0x0028
        /*0014*/ 	.byte	0x00, 0xf0, 0x21, 0x00


	//----- nvinfo : EIATTR_KPARAM_INFO
	.align		4
.L_16941:
        /*0018*/ 	.byte	0x04, 0x17
        /*001a*/ 	.short	(.L_16943 - .L_16942)
.L_16942:
        /*001c*/ 	.word	0x00000000
        /*0020*/ 	.short	0x0004
        /*0022*/ 	.short	0x0020
        /*0024*/ 	.byte	0x00, 0xf0, 0x21, 0x00


	//----- nvinfo : EIATTR_KPARAM_INFO
	.align		4
.L_16943:
        /*0028*/ 	.byte	0x04, 0x17
        /*002a*/ 	.short	(.L_16945 - .L_16944)
.L_16944:
        /*002c*/ 	.word	0x00000000
        /*0030*/ 	.short	0x0003
        /*0032*/ 	.short	0x0018
        /*0034*/ 	.byte	0x00, 0xf5, 0x21, 0x00


	//----- nvinfo : EIATTR_KPARAM_INFO
	.align		4
.L_16945:
        /*0038*/ 	.byte	0x04, 0x17
        /*003a*/ 	.short	(.L_16947 - .L_16946)
.L_16946:
        /*003c*/ 	.word	0x00000000
        /*0040*/ 	.short	0x0002
        /*0042*/ 	.short	0x0010
        /*0044*/ 	.byte	0x00, 0xf5, 0x21, 0x00


	//----- nvinfo : EIATTR_KPARAM_INFO
	.align		4
.L_16947:
        /*0048*/ 	.byte	0x04, 0x17
        /*004a*/ 	.short	(.L_16949 - .L_16948)
.L_16948:
        /*004c*/ 	.word	0x00000000
        /*0050*/ 	.short	0x0001
        /*0052*/ 	.short	0x0008
        /*0054*/ 	.byte	0x00, 0xf5, 0x21, 0x00


	//----- nvinfo : EIATTR_KPARAM_INFO
	.align		4
.L_16949:
        /*0058*/ 	.byte	0x04, 0x17
        /*005a*/ 	.short	(.L_16951 - .L_16950)
.L_16950:
        /*005c*/ 	.word	0x00000000
        /*0060*/ 	.short	0x0000
        /*0062*/ 	.short	0x0000
        /*0064*/ 	.byte	0x00, 0xf5, 0x21, 0x00


	//----- nvinfo : EIATTR_SPARSE_MMA_MASK
	.align		4
.L_16951:
        /*0068*/ 	.byte	0x03, 0x50
        /*006a*/ 	.short	0x0000


	//----- nvinfo : EIATTR_MAXREG_COUNT
	.align		4
        /*006c*/ 	.byte	0x03, 0x1b
        /*006e*/ 	.short	0x00ff


	//----- nvinfo : EIATTR_NUM_BARRIERS
	.align		4
        /*0070*/ 	.byte	0x02, 0x4c
        /*0072*/ 	.byte	0x01
	.zero		1


	//----- nvinfo : EIATTR_MERCURY_ISA_VERSION
	.align		4
        /*0074*/ 	.byte	0x03, 0x5f
        /*0076*/ 	.short	0x0101


	//----- nvinfo : EIATTR_INT_WARP_WIDE_INSTR_OFFSETS
	.align		4
        /*0078*/ 	.byte	0x04, 0x31
        /*007a*/ 	.short	(.L_16953 - .L_16952)


	//   ....[0]....
.L_16952:
        /*007c*/ 	.word	0x00006650


	//----- nvinfo : EIATTR_VRC_CTA_INIT_COUNT
	.align		4
.L_16953:
        /*0080*/ 	.byte	0x02, 0x4a
	.zero		1
	.zero		1


	//----- nvinfo : EIATTR_EXIT_INSTR_OFFSETS
	.align		4
        /*0084*/ 	.byte	0x04, 0x1c
        /*0086*/ 	.short	(.L_16955 - .L_16954)


	//   ....[0]....
.L_16954:
        /*0088*/ 	.word	0x000066f0


	//   ....[1]....
        /*008c*/ 	.word	0x00006840


	//   ....[2]....
        /*0090*/ 	.word	0x000068c0


	//----- nvinfo : EIATTR_CRS_STACK_SIZE
	.align		4
.L_16955:
        /*0094*/ 	.byte	0x04, 0x1e
        /*0096*/ 	.short	(.L_16957 - .L_16956)
.L_16956:
        /*0098*/ 	.word	0x00000000


	//----- nvinfo : EIATTR_CBANK_PARAM_SIZE
	.align		4
.L_16957:
        /*009c*/ 	.byte	0x03, 0x19
        /*009e*/ 	.short	0x0030


	//----- nvinfo : EIATTR_PARAM_CBANK
	.align		4
        /*00a0*/ 	.byte	0x04, 0x0a
        /*00a2*/ 	.short	(.L_16959 - .L_16958)
	.align		4
.L_16958:
        /*00a4*/ 	.word	index@(.nv.constant0.uncontiguous_nanprod_bf16)
        /*00a8*/ 	.short	0x0380
        /*00aa*/ 	.short	0x0030


	//----- nvinfo : EIATTR_SW_WAR
	.align		4
.L_16959:
        /*00ac*/ 	.byte	0x04, 0x36
        /*00ae*/ 	.short	(.L_16961 - .L_16960)
.L_16960:
        /*00b0*/ 	.word	0x00000008
.L_16961:


//--------------------- .nv.info.contiguous_nanprod_bf16 --------------------------
	.section	.nv.info.contiguous_nanprod_bf16,"",@"SHT_CUDA_INFO"
	.sectionflags	@""
	.align	4


	//----- nvinfo : EIATTR_CUDA_API_VERSION
	.align		4
        /*0000*/ 	.byte	0x04, 0x37
        /*0002*/ 	.short	(.L_16963 - .L_16962)
.L_16962:
        /*0004*/ 	.word	0x00000082


	//----- nvinfo : EIATTR_KPARAM_INFO
	.align		4
.L_16963:
        /*0008*/ 	.byte	0x04, 0x17
        /*000a*/ 	.short	(.L_16965 - .L_16964)
.L_16964:
        /*000c*/ 	.word	0x00000000
        /*0010*/ 	.short	0x0002
        /*0012*/ 	.short	0x0010
        /*0014*/ 	.byte	0x00, 0xf0, 0x21, 0x00


	//----- nvinfo : EIATTR_KPARAM_INFO
	.align		4
.L_16965:
        /*0018*/ 	.byte	0x04, 0x17
        /*001a*/ 	.short	(.L_16967 - .L_16966)
.L_16966:
        /*001c*/ 	.word	0x00000000
        /*0020*/ 	.short	0x0001
        /*0022*/ 	.short	0x0008
        /*0024*/ 	.byte	0x00, 0xf5, 0x21, 0x00


	//----- nvinfo : EIATTR_KPARAM_INFO
	.align		4
.L_16967:
        /*0028*/ 	.byte	0x04, 0x17
        /*002a*/ 	.short	(.L_16969 - .L_16968)
.L_16968:
        /*002c*/ 	.word	0x00000000
        /*0030*/ 	.short	0x0000
        /*0032*/ 	.short	0x0000
        /*0034*/ 	.byte	0x00, 0xf5, 0x21, 0x00


	//----- nvinfo : EIATTR_SPARSE_MMA_MASK
	.align		4
.L_16969:
        /*0038*/ 	.byte	0x03, 0x50
        /*003a*/ 	.short	0x0000


	//----- nvinfo : EIATTR_MAXREG_COUNT
	.align		4
        /*003c*/ 	.byte	0x03, 0x1b
        /*003e*/ 	.short	0x00ff


	//----- nvinfo : EIATTR_NUM_BARRIERS
	.align		4
        /*0040*/ 	.byte	0x02, 0x4c
        /*0042*/ 	.byte	0x01
	.zero		1


	//----- nvinfo : EIATTR_MERCURY_ISA_VERSION
	.align		4
        /*0044*/ 	.byte	0x03, 0x5f
        /*0046*/ 	.short	0x0101


	//----- nvinfo : EIATTR_INT_WARP_WIDE_INSTR_OFFSETS
	.align		4
        /*0048*/ 	.byte	0x04, 0x31
        /*004a*/ 	.short	(.L_16971 - .L_16970)


	//   ....[0]....
.L_16970:
        /*004c*/ 	.word	0x000002b0


	//----- nvinfo : EIATTR_VRC_CTA_INIT_COUNT
	.align		4
.L_16971:
        /*0050*/ 	.byte	0x02, 0x4a
	.zero		1
	.zero		1


	//----- nvinfo : EIATTR_EXIT_INSTR_OFFSETS
	.align		4
        /*0054*/ 	.byte	0x04, 0x1c
        /*0056*/ 	.short	(.L_16973 - .L_16972)


	//   ....[0]....
.L_16972:
        /*0058*/ 	.word	0x00000350


	//   ....[1]....
        /*005c*/ 	.word	0x000004a0


	//   ....[2]....
        /*0060*/ 	.word	0x00000520


	//----- nvinfo : EIATTR_CRS_STACK_SIZE
	.align		4
.L_16973:
        /*0064*/ 	.byte	0x04, 0x1e
        /*0066*/ 	.short	(.L_16975 - .L_16974)
.L_16974:
        /*0068*/ 	.word	0x00000000


	//----- nvinfo : EIATTR_CBANK_PARAM_SIZE
	.align		4
.L_16975:
        /*006c*/ 	.byte	0x03, 0x19
        /*006e*/ 	.short	0x0018


	//----- nvinfo : EIATTR_PARAM_CBANK
	.align		4
        /*0070*/ 	.byte	0x04, 0x0a
        /*0072*/ 	.short	(.L_16977 - .L_16976)
	.align		4
.L_16976:
        /*0074*/ 	.word	index@(.nv.constant0.contiguous_nanprod_bf16)
        /*0078*/ 	.short	0x0380
        /*007a*/ 	.short	0x0018


	//----- nvinfo : EIATTR_SW_WAR
	.align		4
.L_16977:
        /*007c*/ 	.byte	0x04, 0x36
        /*007e*/ 	.short	(.L_16979 - .L_16978)
.L_16978:
        /*0080*/ 	.word	0x00000008
.L_16979:


//--------------------- .nv.info.contiguous_nanprod33_f16 --------------------------
	.section	.nv.info.contiguous_nanprod33_f16,"",@"SHT_CUDA_INFO"
	.sectionflags	@""
	.align	4


	//----- nvinfo : EIATTR_CUDA_API_VERSION
	.align		4
        /*0000*/ 	.byte	0x04, 0x37
        /*0002*/ 	.short	(.L_16981 - .L_16980)
.L_16980:
        /*0004*/ 	.word	0x00000082


	//----- nvinfo : EIATTR_KPARAM_INFO
	.align		4
.L_16981:
        /*0008*/ 	.byte	0x04, 0x17
        /*000a*/ 	.short	(.L_16983 - .L_16982)
.L_16982:
        /*000c*/ 	.word	0x00000000
        /*0010*/ 	.short	0x0004
        /*0012*/ 	.short	0x0020
        /*0014*/ 	.byte	0x00, 0xf0, 0x21, 0x00


	//----- nvinfo : EIATTR_KPARAM_INFO
	.align		4
.L_16983:
        /*0018*/ 	.byte	0x04, 0x17
        /*001a*/ 	.short	(.L_16985 - .L_16984)
.L_16984:
        /*001c*/ 	.word	0x00000000
        /*0020*/ 	.short	0x0003
        /*0022*/ 	.short	0x0018
        /*0024*/ 	.byte	0x00, 0xf0, 0x21, 0x00


	//----- nvinfo : EIATTR_KPARAM_INFO
	.align		4
.L_16985:
        /*0028*/ 	.byte	0x04, 0x17
        /*002a*/ 	.short	(.L_16987 - .L_16986)
.L_16986:
        /*002c*/ 	.word	0x00000000
        /*0030*/ 	.short	0x0002
        /*0032*/ 	.short	0x0010
        /*0034*/ 	.byte	0x00, 0xf0, 0x21, 0x00


	//----- nvinfo : EIATTR_KPARAM_INFO
	.align		4
.L_16987:
        /*0038*/ 	.byte	0x04, 0x17
        /*003a*/ 	.short	(.L_16989 - .L_16988)
.L_16988:
        /*003c*/ 	.word	0x00000000
        /*0040*/ 	.short	0x0001
        /*0042*/ 	.short	0x0008
        /*0044*/ 	.byte	0x00, 0xf5, 0x21, 0x00


	//----- nvinfo : EIATTR_KPARAM_INFO
	.align		4
.L_16989:
        /*0048*/ 	.byte	0x04, 0x17
        /*004a*/ 	.short	(.L_16991 - .L_16990)
.L_16990:
        /*004c*/ 	.word	0x00000000
        /*0050*/ 	.short	0x0000
        /*0052*/ 	.short	0x0000
        /*0054*/ 	.byte	0x00, 0xf5, 0x21, 0x00


	//----- nvinfo : EIATTR_SPARSE_MMA_MASK
	.align		4
.L_16991:
        /*0058*/ 	.byte	0x03, 0x50
        /*005a*/ 	.short	0x0000


	//----- nvinfo : EIATTR_MAXREG_COUNT
	.align		4
        /*005c*/ 	.byte	0x03, 0x1b
        /*005e*/ 	.short	0x00ff


	//----- nvinfo : EIATTR_NUM_BARRIERS
	.align		4
        /*0060*/ 	.byte	0x02, 0x4c
        /*0062*/ 	.byte	0x01
	.zero		1


	//----- nvinfo : EIATTR_MERCURY_ISA_VERSION
	.align		4
        /*0064*/ 	.byte	0x03, 0x5f
        /*0066*/ 	.short	0x0101


	//----- nvinfo : EIATTR_VRC_CTA_INIT_COUNT
	.align		4
        /*0068*/ 	.byte	0x02, 0x4a
	.zero		1
	.zero		1


	//----- nvinfo : EIATTR_EXIT_INSTR_OFFSETS
	.align		4
        /*006c*/ 	.byte	0x04, 0x1c
        /*006e*/ 	.short	(.L_16993 - .L_16992)


	//   ....[0]....
.L_16992:
        /*0070*/ 	.word	0x00000160


	//   ....[1]....
        /*0074*/ 	.word	0x000001f0


	//   ....[2]....
        /*0078*/ 	.word	0x00000b20


	//----- nvinfo : EIATTR_CBANK_PARAM_SIZE
	.align		4
.L_16993:
        /*007c*/ 	.byte	0x03, 0x19
        /*007e*/ 	.short	0x0028


	//----- nvinfo : EIATTR_PARAM_CBANK
	.align		4
        /*0080*/ 	.byte	0x04, 0x0a
        /*0082*/ 	.short	(.L_16995 - .L_16994)
	.align		4
.L_16994:
        /*0084*/ 	.word	index@(.nv.constant0.contiguous_nanprod33_f16)
        /*0088*/ 	.short	0x0380
        /*008a*/ 	.short	0x0028


	//----- nvinfo : EIATTR_SW_WAR
	.align		4
.L_16995:
        /*008c*/ 	.byte	0x04, 0x36
        /*008e*/ 	.short	(.L_16997 - .L_16996)
.L_16996:
        /*0090*/ 	.word	0x00000008
.L_16997:


//--------------------- .nv.info.contiguous_nanprod3_f16 --------------------------
	.section	.nv.info.contiguous_nanprod3_f16,"",@"SHT_CUDA_INFO"
	.sectionflags	@""
	.align	4


	//----- nvinfo : EIATTR_CUDA_API_VERSION
	.align		4
        /*0000*/ 	.byte	0x04, 0x37
        /*0002*/ 	.short	(.L_16999 - .L_16998)
.L_16998:
        /*0004*/ 	.word	0x00000082


	//----- nvinfo : EIATTR_KPARAM_INFO
	.align		4
.L_16999:
        /*0008*/ 	.byte	0x04, 0x17
        /*000a*/ 	.short	(.L_17001 - .L_17000)
.L_17000:
        /*000c*/ 	.word	0x00000000
        /*0010*/ 	.short	0x0006
        /*0012*/ 	.short	0x0030
        /*0014*/ 	.byte	0x00, 0xf0, 0x21, 0x00


	//----- nvinfo : EIATTR_KPARAM_INFO
	.align		4
.L_17001:
        /*0018*/ 	.byte	0x04, 0x17
        /*001a*/ 	.short	(.L_17003 - .L_17002)
.L_17002:
        /*001c*/ 	.word	0x00000000
        /*0020*/ 	.short	0x0005
        /*0022*/ 	.short	0x0028
        /*0024*/ 	.byte	0x00, 0xf0, 0x21, 0x00


	//----- nvinfo : EIATTR_KPARAM_INFO
	.align		4
.L_17003:
        /*0028*/ 	.byte	0x04, 0x17
        /*002a*/ 	.short	(.L_17005 - .L_17004)
.L_17004:
        /*002c*/ 	.word	0x00000000
        /*0030*/ 	.short	0x0004
        /*0032*/ 	.short	0x0020
        /*0034*/ 	.byte	0x00, 0xf0, 0x21, 0x00


	//----- nvinfo : EIATTR_KPARAM_INFO
	.align		4
.L_17005:
        /*0038*/ 	.byte	0x04, 0x17
        /*003a*/ 	.short	(.L_17007 - .L_17006)
.L_17006:
        /*003c*/ 	.word	0x00000000
        /*0040*/ 	.short	0x0003
        /*0042*/ 	.short	0x0018
        /*0044*/ 	.byte	0x00, 0xf5, 0x21, 0x00


	//----- nvinfo : EIATTR_KPARAM_INFO
	.align		4
.L_17007:
        /*0048*/ 	.byte	0x04, 0x17
        /*004a*/ 	.short	(.L_17009 - .L_17008)
.L_17008:
        /*004c*/ 	.word	0x00000000
        /*0050*/ 	.short	0x0002
        /*0052*/ 	.short	0x0010
        /*0054*/ 	.byte	0x00, 0xf5, 0x21, 0x00


	//----- nvinfo : EIATTR_KPARAM_INFO
	.align		4
.L_17009:
        /*0058*/ 	.byte	0x04, 0x17
        /*005a*/ 	.short	(.L_17011 - .L_17010)
.L_17010:
        /*005c*/ 	.word	0x00000000
        /*0060*/ 	.short	0x0001
        /*0062*/ 	.short	0x0008
        /*0064*/ 	.byte	0x00, 0xf5, 0x21, 0x00


	//----- nvinfo : EIATTR_KPARAM_INFO
	.align		4
.L_17011:
        /*0068*/ 	.byte	0x04, 0x17
        /*006a*/ 	.short	(.L_17013 - .L_17012)
.L_17012:
        /*006c*/ 	.word	0x00000000
        /*0070*/ 	.short	0x0000
        /*0072*/ 	.short	0x0000
        /*0074*/ 	.byte	0x00, 0xf5, 0x21, 0x00


	//----- nvinfo : EIATTR_SPARSE_MMA_MASK
	.align		4
.L_17013:
        /*0078*/ 	.byte	0x03, 0x50
        /*007a*/ 	.short	0x0000


	//----- nvinfo : EIATTR_MAXREG_COUNT
	.align		4
        /*007c*/ 	.byte	0x03, 0x1b
        /*007e*/ 	.short	0x00ff


	//----- nvinfo : EIATTR_NUM_BARRIERS
	.align		4
        /*0080*/ 	.byte	0x02, 0x4c
        /*0082*/ 	.byte	0x01
	.zero		1


	//----- nvinfo : EIATTR_MERCURY_ISA_VERSION
	.align		4
        /*0084*/ 	.byte	0x03, 0x5f
        /*0086*/ 	.short	0x0101


	//----- nvinfo : EIATTR_VRC_CTA_INIT_COUNT
	.align		4
        /*0088*/ 	.byte	0x02, 0x4a
	.zero		1
	.zero		1


	//----- nvinfo : EIATTR_EXIT_INSTR_OFFSETS
	.align		4
        /*008c*/ 	.byte	0x04, 0x1c
        /*008e*/ 	.short	(.L_17015 - .L_17014)


	//   ....[0]....
.L_17014:
        /*0090*/ 	.word	0x00000160


	//   ....[1]....
        /*0094*/ 	.word	0x00003120


	//   ....[2]....
        /*0098*/ 	.word	0x00003ac0


	//----- nvinfo : EIATTR_CRS_STACK_SIZE
	.align		4
.L_17015:
        /*009c*/ 	.byte	0x04, 0x1e
        /*009e*/ 	.short	(.L_17017 - .L_17016)
.L_17016:
        /*00a0*/ 	.word	0x00000000


	//----- nvinfo : EIATTR_CBANK_PARAM_SIZE
	.align		4
.L_17017:
        /*00a4*/ 	.byte	0x03, 0x19
        /*00a6*/ 	.short	0x0038


	//----- nvinfo : EIATTR_PARAM_CBANK
	.align		4
        /*00a8*/ 	.byte	0x04, 0x0a
        /*00aa*/ 	.short	(.L_17019 - .L_17018)
	.align		4
.L_17018:
        /*00ac*/ 	.word	index@(.nv.constant0.contiguous_nanprod3_f16)
        /*00b0*/ 	.short	0x0380
        /*00b2*/ 	.short	0x0038


	//----- nvinfo : EIATTR_SW_WAR
	.align		4
.L_17019:
        /*00b4*/ 	.byte	0x04, 0x36
        /*00b6*/ 	.short	(.L_17021 - .L_17020)
.L_17020:
        /*00b8*/ 	.word	0x00000008
.L_17021:


//--------------------- .nv.info.contiguous_nanprod22_f16 --------------------------
	.section	.nv.info.contiguous_nanprod22_f16,"",@"SHT_CUDA_INFO"
	.sectionflags	@""
	.align	4


	//----- nvinfo : EIATTR_CUDA_API_VERSION
	.align		4
        /*0000*/ 	.byte	0x04, 0x37
        /*0002*/ 	.short	(.L_17023 - .L_17022)
.L_17022:
        /*0004*/ 	.word	0x00000082


	//----- nvinfo : EIATTR_KPARAM_INFO
	.align		4
.L_17023:
        /*0008*/ 	.byte	0x04, 0x17
        /*000a*/ 	.short	(.L_17025 - .L_17024)
.L_17024:
        /*000c*/ 	.word	0x00000000
        /*0010*/ 	.short	0x0003
        /*0012*/ 	.short	0x0018
        /*0014*/ 	.byte	0x00, 0xf0, 0x21, 0x00


	//----- nvinfo : EIATTR_KPARAM_INFO
	.align		4
.L_17025:
        /*0018*/ 	.byte	0x04, 0x17
        /*001a*/ 	.short	(.L_17027 - .L_17026)
.L_17026:
        /*001c*/ 	.word	0x00000000
        /*0020*/ 	.short	0x0002
        /*0022*/ 	.short	0x0010
        /*0024*/ 	.byte	0x00, 0xf0, 0x21, 0x00


	//----- nvinfo : EIATTR_KPARAM_INFO
	.align		4
.L_17027:
        /*0028*/ 	.byte	0x04, 0x17
        /*002a*/ 	.short	(.L_17029 - .L_17028)
.L_17028:
        /*002c*/ 	.word	0x00000000
        /*0030*/ 	.short	0x0001
        /*0032*/ 	.short	0x0008
        /*0034*/ 	.byte	0x00, 0xf5, 0x21, 0x00


	//----- nvinfo : EIATTR_KPARAM_INFO
	.align		4
.L_17029:
        /*0038*/ 	.byte	0x04, 0x17
        /*003a*/ 	.short	(.L_17031 - .L_17030)
.L_17030:
        /*003c*/ 	.word	0x00000000
        /*0040*/ 	.short	0x0000
        /*0042*/ 	.short	0x0000
        /*0044*/ 	.byte	0x00, 0xf5, 0x21, 0x00


	//----- nvinfo : EIATTR_SPARSE_MMA_MASK
	.align		4
.L_17031:
        /*0048*/ 	.byte	0x03, 0x50
        /*004a*/ 	.short	0x0000


	//----- nvinfo : EIATTR_MAXREG_COUNT
	.align		4
        /*004c*/ 	.byte	0x03, 0x1b
        /*004e*/ 	.short	0x00ff


	//----- nvinfo : EIATTR_NUM_BARRIERS
	.align		4
        /*0050*/ 	.byte	0x02, 0x4c
        /*0052*/ 	.byte	0x01
	.zero		1


	//----- nvinfo : EIATTR_MERCURY_ISA_VERSION
	.align		4
        /*0054*/ 	.byte	0x03, 0x5f
        /*0056*/ 	.short	0x0101


	//----- nvinfo : EIATTR_VRC_CTA_INIT_COUNT
	.align		4
        /*0058*/ 	.byte	0x02, 0x4a
	.zero		1
	.zero		1


	//----- nvinfo : EIATTR_EXIT_INSTR_OFFSETS
	.align		4
        /*005c*/ 	.byte	0x04, 0x1c
        /*005e*/ 	.short	(.L_17033 - .L_17032)


	//   ....[0]....
.L_17032:
        /*0060*/ 	.word	0x00000410


	//   ....[1]....
        /*0064*/ 	.word	0x00000560


	//   ....[2]....
        /*0068*/ 	.word	0x00000670


	//----- nvinfo : EIATTR_CRS_STACK_SIZE
	.align		4
.L_17033:
        /*006c*/ 	.byte	0x04, 0x1e
        /*006e*/ 	.short	(.L_17035 - .L_17034)
.L_17034:
        /*0070*/ 	.word	0x00000000


	//----- nvinfo : EIATTR_CBANK_PARAM_SIZE
	.align		4
.L_17035:
        /*0074*/ 	.byte	0x03, 0x19
        /*0076*/ 	.short	0x0020


	//----- nvinfo : EIATTR_PARAM_CBANK
	.align		4
        /*0078*/ 	.byte	0x04, 0x0a
        /*007a*/ 	.short	(.L_17037 - .L_17036)
	.align		4
.L_17036:
        /*007c*/ 	.word	index@(.nv.constant0.contiguous_nanprod22_f16)
        /*0080*/ 	.short	0x0380
        /*0082*/ 	.short	0x0020


	//----- nvinfo : EIATTR_SW_WAR
	.align		4
.L_17037:
        /*0084*/ 	.byte	0x04, 0x36
        /*0086*/ 	.short	(.L_17039 - .L_17038)
.L_17038:
        /*0088*/ 	.word	0x00000008
.L_17039:


//--------------------- .nv.info.contiguous_nanprod2_f16 --------------------------
	.section	.nv.info.contiguous_nanprod2_f16,"",@"SHT_CUDA_INFO"
	.sectionflags	@""
	.align	4


	//----- nvinfo : EIATTR_CUDA_API_VERSION
	.align		4
        /*0000*/ 	.byte	0x04, 0x37
        /*0002*/ 	.short	(.L_17041 - .L_17040)
.L_17040:
        /*0004*/ 	.word	0x00000082


	//----- nvinfo : EIATTR_KPARAM_INFO
	.align		4
.L_17041:
        /*0008*/ 	.byte	0x04, 0x17
        /*000a*/ 	.short	(.L_17043 - .L_17042)
.L_17042:
        /*000c*/ 	.word	0x00000000
        /*0010*/ 	.short	0x0006
        /*0012*/ 	.short	0x0030
        /*0014*/ 	.byte	0x00, 0xf0, 0x21, 0x00


	//----- nvinfo : EIATTR_KPARAM_INFO
	.align		4
.L_17043:
        /*0018*/ 	.byte	0x04, 0x17
        /*001a*/ 	.short	(.L_17045 - .L_17044)
.L_17044:
        /*001c*/ 	.word	0x00000000
        /*0020*/ 	.short	0x0005
        /*0022*/ 	.short	0x0028
        /*0024*/ 	.byte	0x00, 0xf0, 0x21, 0x00


	//----- nvinfo : EIATTR_KPARAM_INFO
	.align		4
.L_17045:
        /*0028*/ 	.byte	0x04, 0x17
        /*002a*/ 	.short	(.L_17047 - .L_17046)
.L_17046:
        /*002c*/ 	.word	0x00000000
        /*0030*/ 	.short	0x0004
        /*0032*/ 	.short	0x0020
        /*0034*/ 	.byte	0x00, 0xf0, 0x21, 0x00


	//----- nvinfo : EIATTR_KPARAM_INFO
	.align		4
.L_17047:
        /*0038*/ 	.byte	0x04, 0x17
        /*003a*/ 	.short	(.L_17049 - .L_17048)
.L_17048:
        /*003c*/ 	.word	0x00000000
        /*0040*/ 	.short	0x0003
        /*0042*/ 	.short	0x0018
        /*0044*/ 	.byte	0x00, 0xf5, 0x21, 0x00


	//----- nvinfo : EIATTR_KPARAM_INFO
	.align		4
.L_17049:
        /*0048*/ 	.byte	0x04, 0x17
        /*004a*/ 	.short	(.L_17051 - .L_17050)
.L_17050:
        /*004c*/ 	.word	0x00000000
        /*0050*/ 	.short	0x0002
        /*0052*/ 	.short	0x0010
        /*0054*/ 	.byte	0x00, 0xf5, 0x21, 0x00


	//----- nvinfo : EIATTR_KPARAM_INFO
	.align		4
.L_17051:
        /*0058*/ 	.byte	0x04, 0x17
        /*005a*/ 	.short	(.L_17053 - .L_17052)
.L_17052:
        /*005c*/ 	.word	0x00000000
        /*0060*/ 	.short	0x0001
        /*0062*/ 	.short	0x0008
        /*0064*/ 	.byte	0x00, 0xf5, 0x21, 0x00


	//----- nvinfo : EIATTR_KPARAM_INFO
	.align		4
.L_17053:
        /*0068*/ 	.byte	0x04, 0x17
        /*006a*/ 	.short	(.L_17055 - .L_17054)
.L_17054:
        /*006c*/ 	.word	0x00000000
        /*0070*/ 	.short	0x0000
        /*0072*/ 	.short	0x0000
        /*0074*/ 	.byte	0x00, 0xf5, 0x21, 0x00


	//----- nvinfo : EIATTR_SPARSE_MMA_MASK
	.align		4
.L_17055:
        /*0078*/ 	.byte	0x03, 0x50
        /*007a*/ 	.short	0x0000


	//----- nvinfo : EIATTR_MAXREG_COUNT
	.align		4
        /*007c*/ 	.byte	0x03, 0x1b
        /*007e*/ 	.short	0x00ff


	//----- nvinfo : EIATTR_NUM_BARRIERS
	.align		4
        /*0080*/ 	.byte	0x02, 0x4c
        /*0082*/ 	.byte	0x01
	.zero		1


	//----- nvinfo : EIATTR_MERCURY_ISA_VERSION
	.align		4
        /*0084*/ 	.byte	0x03, 0x5f
        /*0086*/ 	.short	0x0101


	//----- nvinfo : EIATTR_VRC_CTA_INIT_COUNT
	.align		4
        /*0088*/ 	.byte	0x02, 0x4a
	.zero		1
	.zero		1


	//----- nvinfo : EIATTR_EXIT_INSTR_OFFSETS
	.align		4
        /*008c*/ 	.byte	0x04, 0x1c
        /*008e*/ 	.short	(.L_17057 - .L_17056)


	//   ....[0]....
.L_17056:
        /*0090*/ 	.word	0x00006800


	//   ....[1]....
        /*0094*/ 	.word	0x00006950


	//   ....[2]....
        /*0098*/ 	.word	0x00006a60


	//----- nvinfo : EIATTR_CRS_STACK_SIZE
	.align		4
.L_17057:
        /*009c*/ 	.byte	0x04, 0x1e
        /*009e*/ 	.short	(.L_17059 - .L_17058)
.L_17058:
        /*00a0*/ 	.word	0x00000000


	//----- nvinfo : EIATTR_CBANK_PARAM_SIZE
	.align		4
.L_17059:
        /*00a4*/ 	.byte	0x03, 0x19
        /*00a6*/ 	.short	0x0038


	//----- nvinfo : EIATTR_PARAM_CBANK
	.align		4
        /*00a8*/ 	.byte	0x04, 0x0a
        /*00aa*/ 	.short	(.L_17061 - .L_17060)
	.align		4
.L_17060:
        /*00ac*/ 	.word	index@(.nv.constant0.contiguous_nanprod2_f16)
        /*00b0*/ 	.short	0x0380
        /*00b2*/ 	.short	0x0038


	//----- nvinfo : EIATTR_SW_WAR
	.align		4
.L_17061:
        /*00b4*/ 	.byte	0x04, 0x36
        /*00b6*/ 	.short	(.L_17063 - .L_17062)
.L_17062:
        /*00b8*/ 	.word	0x00000008
.L_17063:


//--------------------- .nv.info.uncontiguous_nanprod_f16 --------------------------
	.section	.nv.info.uncontiguous_nanprod_f16,"",@"SHT_CUDA_INFO"
	.sectionflags	@""
	.align	4


	//----- nvinfo : EIATTR_CUDA_API_VERSION
	.align		4
        /*0000*/ 	.byte	0x04, 0x37
        /*0002*/ 	.short	(.L_17065 - .L_17064)
.L_17064:
        /*0004*/ 	.word	0x00000082


	//----- nvinfo : EIATTR_KPARAM_INFO
	.align		4
.L_17065:
        /*0008*/ 	.byte	0x04, 0x17
        /*000a*/ 	.short	(.L_17067 - .L_17066)
.L_17066:
        /*000c*/ 	.word	0x00000000
        /*0010*/ 	.short	0x0005
        /*0012*/ 	.short	0x0028
        /*0014*/ 	.byte	0x00, 0xf0, 0x21, 0x00


	//----- nvinfo : EIATTR_KPARAM_INFO
	.align		4
.L_17067:
        /*0018*/ 	.byte	0x04, 0x17
        /*001a*/ 	.short	(.L_17069 - .L_17068)
.L_17068:
        /*001c*/ 	.word	0x00000000
        /*0020*/ 	.short	0x0004
        /*0022*/ 	.short	0x0020
        /*0024*/ 	.byte	0x00, 0xf0, 0x21, 0x00


	//----- nvinfo : EIATTR_KPARAM_INFO
	.align		4
.L_17069:
        /*0028*/ 	.byte	0x04, 0x17
        /*002a*/ 	.short	(.L_17071 - .L_17070)
.L_17070:
        /*002c*/ 	.word	0x00000000
        /*0030*/ 	.short	0x0003
        /*0032*/ 	.short	0x0018
        /*0034*/ 	.byte	0x00, 0xf5, 0x21, 0x00


	//----- nvinfo : EIATTR_KPARAM_INFO
	.align		4
.L_17071:
        /*0038*/ 	.byte	0x04, 0x17
        /*003a*/ 	.short	(.L_17073 - .L_17072)
.L_17072:
        /*003c*/ 	.word	0x00000000
        /*0040*/ 	.short	0x0002
        /*0042*/ 	.short	0x0010
        /*0044*/ 	.byte	0x00, 0xf5, 0x21, 0x00


	//----- nvinfo : EIATTR_KPARAM_INFO
	.align		4
.L_17073:
        /*0048*/ 	.byte	0x04, 0x17
        /*004a*/ 	.short	(.L_17075 - .L_17074)
.L_17074:
        /*004c*/ 	.word	0x00000000
        /*0050*/ 	.short	0x0001
        /*0052*/ 	.short	0x0008
        /*0054*/ 	.byte	0x00, 0xf5, 0x21, 0x00


	//----- nvinfo : EIATTR_KPARAM_INFO
	.align		4
.L_17075:
        /*0058*/ 	.byte	0x04, 0x17
        /*005a*/ 	.short	(.L_17077 - .L_17076)
.L_17076:
        /*005c*/ 	.word	0x00000000
        /*0060*/ 	.short	0x0000
        /*0062*/ 	.short	0x0000
        /*0064*/ 	.byte	0x00, 0xf5, 0x21, 0x00


	//----- nvinfo : EIATTR_SPARSE_MMA_MASK
	.align		4
.L_17077:
        /*0068*/ 	.byte	0x03, 0x50
        /*006a*/ 	.short	0x0000


	//----- nvinfo : EIATTR_MAXREG_COUNT
	.align		4
        /*006c*/ 	.byte	0x03, 0x1b
        /*006e*/ 	.short	0x00ff


	//----- nvinfo : EIATTR_NUM_BARRIERS
	.align		4
        /*0070*/ 	.byte	0x02, 0x4c
        /*0072*/ 	.byte	0x01
	.zero		1


	//----- nvinfo : EIATTR_MERCURY_ISA_VERSION
	.align		4
        /*0074*/ 	.byte	0x03, 0x5f
        /*0076*/ 	.short	0x0101


	//----- nvinfo : EIATTR_INT_WARP_WIDE_INSTR_OFFSETS
	.align		4
        /*0078*/ 	.byte	0x04, 0x31
        /*007a*/ 	.short	(.L_17079 - .L_17078)


	//   ....[0]....
.L_17078:
        /*007c*/ 	.word	0x00006650


	//----- nvinfo : EIATTR_VRC_CTA_INIT_COUNT
	.align		4
.L_17079:
        /*0080*/ 	.byte	0x02, 0x4a
	.zero		1
	.zero		1


	//----- nvinfo : EIATTR_EXIT_INSTR_OFFSETS
	.align		4
        /*0084*/ 	.byte	0x04, 0x1c
        /*0086*/ 	.short	(.L_17081 - .L_17080)


	//   ....[0]....
.L_17080:
        /*0088*/ 	.word	0x000066f0


	//   ....[1]....
        /*008c*/ 	.word	0x00006840


	//   ....[2]....
        /*0090*/ 	.word	0x000068c0


	//----- nvinfo : EIATTR_CRS_STACK_SIZE
	.align		4
.L_17081:
        /*0094*/ 	.byte	0x04, 0x1e
        /*0096*/ 	.short	(.L_17083 - .L_17082)
.L_17082:
        /*0098*/ 	.word	0x00000000


	//----- nvinfo : EIATTR_CBANK_PARAM_SIZE
	.align		4
.L_17083:
        /*009c*/ 	.byte	0x03, 0x19
        /*009e*/ 	.short	0x0030


	//----- nvinfo : EIATTR_PARAM_CBANK
	.align		4
        /*00a0*/ 	.byte	0x04, 0x0a
        /*00a2*/ 	.short	(.L_17085 - .L_17084)
	.align		4
.L_17084:
        /*00a4*/ 	.word	index@(.nv.constant0.uncontiguous_nanprod_f16)
        /*00a8*/ 	.short	0x0380
        /*00aa*/ 	.short	0x0030


	//----- nvinfo : EIATTR_SW_WAR
	.align		4
.L_17085:
        /*00ac*/ 	.byte	0x04, 0x36
        /*00ae*/ 	.short	(.L_17087 - .L_17086)
.L_17086:
        /*00b0*/ 	.word	0x00000008
.L_17087:


//--------------------- .nv.info.contiguous_nanprod_f16 --------------------------
	.section	.nv.info.contiguous_nanprod_f16,"",@"SHT_CUDA_INFO"
	.sectionflags	@""
	.align	4


	//----- nvinfo : EIATTR_CUDA_API_VERSION
	.align		4
        /*0000*/ 	.byte	0x04, 0x37
        /*0002*/ 	.short	(.L_17089 - .L_17088)
.L_17088:
        /*0004*/ 	.word	0x00000082


	//----- nvinfo : EIATTR_KPARAM_INFO
	.align		4
.L_17089:
        /*0008*/ 	.byte	0x04, 0x17
        /*000a*/ 	.short	(.L_17091 - .L_17090)
.L_17090:
        /*000c*/ 	.word	0x00000000
        /*0010*/ 	.short	0x0002
        /*0012*/ 	.short	0x0010
        /*0014*/ 	.byte	0x00, 0xf0, 0x21, 0x00


	//----- nvinfo : EIATTR_KPARAM_INFO
	.align		4
.L_17091:
        /*0018*/ 	.byte	0x04, 0x17
        /*001a*/ 	.short	(.L_17093 - .L_17092)
.L_17092:
        /*001c*/ 	.word	0x00000000
        /*0020*/ 	.short	0x0001
        /*0022*/ 	.short	0x0008
        /*0024*/ 	.byte	0x00, 0xf5, 0x21, 0x00


	//----- nvinfo : EIATTR_KPARAM_INFO
	.align		4
.L_17093:
        /*0028*/ 	.byte	0x04, 0x17
        /*002a*/ 	.short	(.L_17095 - .L_17094)
.L_17094:
        /*002c*/ 	.word	0x00000000
        /*0030*/ 	.short	0x0000
        /*0032*/ 	.short	0x0000
        /*0034*/ 	.byte	0x00, 0xf5, 0x21, 0x00


	//----- nvinfo : EIATTR_SPARSE_MMA_MASK
	.align		4
.L_17095:
        /*0038*/ 	.byte	0x03, 0x50
        /*003a*/ 	.short	0x0000


	//----- nvinfo : EIATTR_MAXREG_COUNT
	.align		4
        /*003c*/ 	.byte	0x03, 0x1b
        /*003e*/ 	.short	0x00ff


	//----- nvinfo : EIATTR_NUM_BARRIERS
	.align		4
        /*0040*/ 	.byte	0x02, 0x4c
        /*0042*/ 	.byte	0x01
	.zero		1


	//----- nvinfo : EIATTR_MERCURY_ISA_VERSION
	.align		4
        /*0044*/ 	.byte	0x03, 0x5f
        /*0046*/ 	.short	0x0101


	//----- nvinfo : EIATTR_INT_WARP_WIDE_INSTR_OFFSETS
	.align		4
        /*0048*/ 	.byte	0x04, 0x31
        /*004a*/ 	.short	(.L_17097 - .L_17096)


	//   ....[0]....
.L_17096:
        /*004c*/ 	.word	0x000002b0


	//----- nvinfo : EIATTR_VRC_CTA_INIT_COUNT
	.align		4
.L_17097:
        /*0050*/ 	.byte	0x02, 0x4a
	.zero		1
	.zero		1


	//----- nvinfo : EIATTR_EXIT_INSTR_OFFSETS
	.align		4
        /*0054*/ 	.byte	0x04, 0x1c
        /*0056*/ 	.short	(.L_17099 - .L_17098)


	//   ....[0]....
.L_17098:
        /*0058*/ 	.word	0x00000350


	//   ....[1]....
        /*005c*/ 	.word	0x000004a0


	//   ....[2]....
        /*0060*/ 	.word	0x00000520


	//----- nvinfo : EIATTR_CRS_STACK_SIZE
	.align		4
.L_17099:
        /*0064*/ 	.byte	0x04, 0x1e
        /*0066*/ 	.short	(.L_17101 - .L_17100)
.L_17100:
        /*0068*/ 	.word	0x00000000


	//----- nvinfo : EIATTR_CBANK_PARAM_SIZE
	.align		4
.L_17101:
        /*006c*/ 	.byte	0x03, 0x19
        /*006e*/ 	.short	0x0018


	//----- nvinfo : EIATTR_PARAM_CBANK
	.align		4
        /*0070*/ 	.byte	0x04, 0x0a
        /*0072*/ 	.short	(.L_17103 - .L_17102)
	.align		4
.L_17102:
        /*0074*/ 	.word	index@(.nv.constant0.contiguous_nanprod_f16)
        /*0078*/ 	.short	0x0380
        /*007a*/ 	.short	0x0018


	//----- nvinfo : EIATTR_SW_WAR
	.align		4
.L_17103:
        /*007c*/ 	.byte	0x04, 0x36
        /*007e*/ 	.short	(.L_17105 - .L_17104)
.L_17104:
        /*0080*/ 	.word	0x00000008
.L_17105:


//--------------------- .nv.info.contiguous_nanprod33_f64 --------------------------
	.section	.nv.info.contiguous_nanprod33_f64,"",@"SHT_CUDA_INFO"
	.sectionflags	@""
	.align	4


	//----- nvinfo : EIATTR_CUDA_API_VERSION
	.align		4
        /*0000*/ 	.byte	0x04, 0x37
        /*0002*/ 	.short	(.L_17107 - .L_17106)
.L_17106:
        /*0004*/ 	.word	0x00000082


	//----- nvinfo : EIATTR_KPARAM_INFO
	.align		4
.L_17107:
        /*0008*/ 	.byte	0x04, 0x17
        /*000a*/ 	.short	(.L_17109 - .L_17108)
.L_17108:
        /*000c*/ 	.word	0x00000000
        /*0010*/ 	.short	0x0004
        /*0012*/ 	.short	0x0020
        /*0014*/ 	.byte	0x00, 0xf0, 0x21, 0x00


	//----- nvinfo : EIATTR_KPARAM_INFO
	.align		4
.L_17109:
        /*0018*/ 	.byte	0x04, 0x17
        /*001a*/ 	.short	(.L_17111 - .L_17110)
.L_17110:
        /*001c*/ 	.word	0x00000000
        /*0020*/ 	.short	0x0003
        /*0022*/ 	.short	0x0018
        /*0024*/ 	.byte	0x00, 0xf0, 0x21, 0x00


	//----- nvinfo : EIATTR_KPARAM_INFO
	.align		4
.L_17111:
        /*0028*/ 	.byte	0x04, 0x17
        /*002a*/ 	.short	(.L_17113 - .L_17112)
.L_17112:
        /*002c*/ 	.word	0x00000000
        /*0030*/ 	.short	0x0002
        /*0032*/ 	.short	0x0010
        /*0034*/ 	.byte	0x00, 0xf0, 0x21, 0x00


	//----- nvinfo : EIATTR_KPARAM_INFO
	.align		4
.L_17113:
        /*0038*/ 	.byte	0x04, 0x17
        /*003a*/ 	.short	(.L_17115 - .L_17114)
.L_17114:
        /*003c*/ 	.word	0x00000000
        /*0040*/ 	.short	0x0001
        /*0042*/ 	.short	0x0008
        /*0044*/ 	.byte	0x00, 0xf5, 0x21, 0x00


	//----- nvinfo : EIATTR_KPARAM_INFO
	.align		4
.L_17115:
        /*0048*/ 	.byte	0x04, 0x17
        /*004a*/ 	.short	(.L_17117 - .L_17116)
.L_17116:
        /*004c*/ 	.word	0x00000000
        /*0050*/ 	.short	0x0000
        /*0052*/ 	.short	0x0000
        /*0054*/ 	.byte	0x00, 0xf5, 0x21, 0x00


	//----- nvinfo : EIATTR_SPARSE_MMA_MASK
	.align		4
.L_17117:
        /*0058*/ 	.byte	0x03, 0x50
        /*005a*/ 	.short	0x0000


	//----- nvinfo : EIATTR_MAXREG_COUNT
	.align		4
        /*005c*/ 	.byte	0x03, 0x1b
        /*005e*/ 	.short	0x00ff


	//----- nvinfo : EIATTR_NUM_BARRIERS
	.align		4
        /*0060*/ 	.byte	0x02, 0x4c
        /*0062*/ 	.byte	0x01
	.zero		1


	//----- nvinfo : EIATTR_MERCURY_ISA_VERSION
	.align		4
        /*0064*/ 	.byte	0x03, 0x5f
        /*0066*/ 	.short	0x0101


	//----- nvinfo : EIATTR_VRC_CTA_INIT_COUNT
	.align		4
        /*0068*/ 	.byte	0x02, 0x4a
	.zero		1
	.zero		1


	//----- nvinfo : EIATTR_EXIT_INSTR_OFFSETS
	.align		4
        /*006c*/ 	.byte	0x04, 0x1c
        /*006e*/ 	.short	(.L_17119 - .L_17118)


	//   ....[0]....
.L_17118:
        /*0070*/ 	.word	0x00000170


	//   ....[1]....
        /*0074*/ 	.word	0x00000200


	//   ....[2]....
        /*0078*/ 	.word	0x000009d0


	//----- nvinfo : EIATTR_CRS_STACK_SIZE
	.align		4
.L_17119:
        /*007c*/ 	.byte	0x04, 0x1e
        /*007e*/ 	.short	(.L_17121 - .L_17120)
.L_17120:
        /*0080*/ 	.word	0x00000000


	//----- nvinfo : EIATTR_CBANK_PARAM_SIZE
	.align		4
.L_17121:
        /*0084*/ 	.byte	0x03, 0x19
        /*0086*/ 	.short	0x0028


	//----- nvinfo : EIATTR_PARAM_CBANK
	.align		4
        /*0088*/ 	.byte	0x04, 0x0a
        /*008a*/ 	.short	(.L_17123 - .L_17122)
	.align		4
.L_17122:
        /*008c*/ 	.word	index@(.nv.constant0.contiguous_nanprod33_f64)
        /*0090*/ 	.short	0x0380
        /*0092*/ 	.short	0x0028


	//----- nvinfo : EIATTR_SW_WAR
	.align		4
.L_17123:
        /*0094*/ 	.byte	0x04, 0x36
        /*0096*/ 	.short	(.L_17125 - .L_17124)
.L_17124:
        /*0098*/ 	.word	0x00000008
.L_17125:


//--------------------- .nv.info.contiguous_nanprod3_f64 --------------------------
	.section	.nv.info.contiguous_nanprod3_f64,"",@"SHT_CUDA_INFO"
	.sectionflags	@""
	.align	4


	//----- nvinfo : EIATTR_CUDA_API_VERSION
	.align		4
        /*0000*/ 	.byte	0x04, 0x37
        /*0002*/ 	.short	(.L_17127 - .L_17126)
.L_17126:
        /*0004*/ 	.word	0x00000082


	//----- nvinfo : EIATTR_KPARAM_INFO
	.align		4
.L_17127:
        /*0008*/ 	.byte	0x04, 0x17
        /*000a*/ 	.short	(.L_17129 - .L_17128)
.L_17128:
        /*000c*/ 	.word	0x00000000
        /*0010*/ 	.short	0x0006
        /*0012*/ 	.short	0x0030
        /*0014*/ 	.byte	0x00, 0xf0, 0x21, 0x00


	//----- nvinfo : EIATTR_KPARAM_INFO
	.align		4
.L_17129:
        /*0018*/ 	.byte	0x04, 0x17
        /*001a*/ 	.short	(.L_17131 - .L_17130)
.L_17130:
        /*001c*/ 	.word	0x00000000
        /*0020*/ 	.short	0x0005
        /*0022*/ 	.short	0x0028
        /*0024*/ 	.byte	0x00, 0xf0, 0x21, 0x00


	//----- nvinfo : EIATTR_KPARAM_INFO
	.align		4
.L_17131:
        /*0028*/ 	.byte	0x04, 0x17
        /*002a*/ 	.short	(.L_17133 - .L_17132)
.L_17132:
        /*002c*/ 	.word	0x00000000
        /*0030*/ 	.short	0x0004
        /*0032*/ 	.short	0x0020
        /*0034*/ 	.byte	0x00, 0xf0, 0x21, 0x00


	//----- nvinfo : EIATTR_KPARAM_INFO
	.align		4
.L_17133:
        /*0038*/ 	.byte	0x04, 0x17
        /*003a*/ 	.short	(.L_17135 - .L_17134)
.L_17134:
        /*003c*/ 	.word	0x00000000
        /*0040*/ 	.short	0x0003
        /*0042*/ 	.short	0x0018
        /*0044*/ 	.byte	0x00, 0xf5, 0x21, 0x00


	//----- nvinfo : EIATTR_KPARAM_INFO
	.align		4
.L_17135:
        /*0048*/ 	.byte	0x04, 0x17
        /*004a*/ 	.short	(.L_17137 - .L_17136)
.L_17136:
        /*004c*/ 	.word	0x00000000
        /*0050*/ 	.short	0x0002
        /*0052*/ 	.short	0x0010
        /*0054*/ 	.byte	0x00, 0xf5, 0x21, 0x00


	//----- nvinfo : EIATTR_KPARAM_INFO
	.align		4
.L_17137:
        /*0058*/ 	.byte	0x04, 0x17
        /*005a*/ 	.short	(.L_17139 - .L_17138)
.L_17138:
        /*005c*/ 	.word	0x00000000
        /*0060*/ 	.short	0x0001
        /*0062*/ 	.short	0x0008
        /*0064*/ 	.byte	0x00, 0xf5, 0x21, 0x00


	//----- nvinfo : EIATTR_KPARAM_INFO
	.align		4
.L_17139:
        /*0068*/ 	.byte	0x04, 0x17
        /*006a*/ 	.short	(.L_17141 - .L_17140)
.L_17140:
        /*006c*/ 	.word	0x00000000
        /*0070*/ 	.short	0x0000
        /*0072*/ 	.short	0x0000
        /*0074*/ 	.byte	0x00, 0xf5, 0x21, 0x00


	//----- nvinfo : EIATTR_SPARSE_MMA_MASK
	.align		4
.L_17141:
        /*0078*/ 	.byte	0x03, 0x50
        /*007a*/ 	.short	0x0000


	//----- nvinfo : EIATTR_MAXREG_COUNT
	.align		4
        /*007c*/ 	.byte	0x03, 0x1b
        /*007e*/ 	.short	0x00ff


	//----- nvinfo : EIATTR_NUM_BARRIERS
	.align		4
        /*0080*/ 	.byte	0x02, 0x4c
        /*0082*/ 	.byte	0x01
	.zero		1


	//----- nvinfo : EIATTR_MERCURY_ISA_VERSION
	.align		4
        /*0084*/ 	.byte	0x03, 0x5f
        /*0086*/ 	.short	0x0101


	//----- nvinfo : EIATTR_VRC_CTA_INIT_COUNT
	.align		4
        /*0088*/ 	.byte	0x02, 0x4a
	.zero		1
	.zero		1


	//----- nvinfo : EIATTR_EXIT_INSTR_OFFSETS
	.align		4
        /*008c*/ 	.byte	0x04, 0x1c
        /*008e*/ 	.short	(.L_17143 - .L_17142)


	//   ....[0]....
.L_17142:
        /*0090*/ 	.word	0x00000170


	//   ....[1]....
        /*0094*/ 	.word	0x00003130


	//   ....[2]....
        /*0098*/ 	.word	0x00003960


	//----- nvinfo : EIATTR_CRS_STACK_SIZE
	.align		4
.L_17143:
        /*009c*/ 	.byte	0x04, 0x1e
        /*009e*/ 	.short	(.L_17145 - .L_17144)
.L_17144:
        /*00a0*/ 	.word	0x00000000


	//----- nvinfo : EIATTR_CBANK_PARAM_SIZE
	.align		4
.L_17145:
        /*00a4*/ 	.byte	0x03, 0x19
        /*00a6*/ 	.short	0x0038


	//----- nvinfo : EIATTR_PARAM_CBANK
	.align		4
        /*00a8*/ 	.byte	0x04, 0x0a
        /*00aa*/ 	.short	(.L_17147 - .L_17146)
	.align		4
.L_17146:
        /*00ac*/ 	.word	index@(.nv.constant0.contiguous_nanprod3_f64)
        /*00b0*/ 	.short	0x0380
        /*00b2*/ 	.short	0x0038


	//----- nvinfo : EIATTR_SW_WAR
	.align		4
.L_17147:
        /*00b4*/ 	.byte	0x04, 0x36
        /*00b6*/ 	.short	(.L_17149 - .L_17148)
.L_17148:
        /*00b8*/ 	.word	0x00000008
.L_17149:


//--------------------- .nv.info.contiguous_nanprod22_f64 --------------------------
	.section	.nv.info.contiguous_nanprod22_f64,"",@"SHT_CUDA_INFO"
	.sectionflags	@""
	.align	4


	//----- nvinfo : EIATTR_CUDA_API_VERSION
	.align		4
        /*0000*/ 	.byte	0x04, 0x37
        /*0002*/ 	.short	(.L_17151 - .L_17150)
.L_17150:
        /*0004*/ 	.word	0x00000082


	//----- nvinfo : EIATTR_KPARAM_INFO
	.align		4
.L_17151:
        /*0008*/ 	.byte	0x04, 0x17
        /*000a*/ 	.short	(.L_17153 - .L_17152)
.L_17152:
        /*000c*/ 	.word	0x00000000
        /*0010*/ 	.short	0x0003
        /*0012*/ 	.short	0x0018
        /*0014*/ 	.byte	0x00, 0xf0, 0x21, 0x00


	//----- nvinfo : EIATTR_KPARAM_INFO
	.align		4
.L_17153:
        /*0018*/ 	.byte	0x04, 0x17
        /*001a*/ 	.short	(.L_17155 - .L_17154)
.L_17154:
        /*001c*/ 	.word	0x00000000
        /*0020*/ 	.short	0x0002
        /*0022*/ 	.short	0x0010
        /*0024*/ 	.byte	0x00, 0xf0, 0x21, 0x00


	//----- nvinfo : EIATTR_KPARAM_INFO
	.align		4
.L_17155:
        /*0028*/ 	.byte	0x04, 0x17
        /*002a*/ 	.short	(.L_17157 - .L_17156)
.L_17156:
        /*002c*/ 	.word	0x00000000
        /*0030*/ 	.short	0x0001
        /*0032*/ 	.short	0x0008
        /*0034*/ 	.byte	0x00, 0xf5, 0x21, 0x00


	//----- nvinfo : EIATTR_KPARAM_INFO
	.align		4
.L_17157:
        /*0038*/ 	.byte	0x04, 0x17
        /*003a*/ 	.short	(.L_17159 - .L_17158)
.L_17158:
        /*003c*/ 	.word	0x00000000
        /*0040*/ 	.short	0x0000
        /*0042*/ 	.short	0x0000
        /*0044*/ 	.byte	0x00, 0xf5, 0x21, 0x00


	//----- nvinfo : EIATTR_SPARSE_MMA_MASK
	.align		4
.L_17159:
        /*0048*/ 	.byte	0x03, 0x50
        /*004a*/ 	.short	0x0000


	//----- nvinfo : EIATTR_MAXREG_COUNT
	.align		4
        /*004c*/ 	.byte	0x03, 0x1b
        /*004e*/ 	.short	0x00ff


	//----- nvinfo : EIATTR_NUM_BARRIERS
	.align		4
        /*0050*/ 	.byte	0x02, 0x4c
        /*0052*/ 	.byte	0x01
	.zero		1


	//----- nvinfo : EIATTR_MERCURY_ISA_VERSION
	.align		4
        /*0054*/ 	.byte	0x03, 0x5f
        /*0056*/ 	.short	0x0101


	//----- nvinfo : EIATTR_VRC_CTA_INIT_COUNT
	.align		4
        /*0058*/ 	.byte	0x02, 0x4a
	.zero		1
	.zero		1


	//----- nvinfo : EIATTR_EXIT_INSTR_OFFSETS
	.align		4
        /*005c*/ 	.byte	0x04, 0x1c
        /*005e*/ 	.short	(.L_17161 - .L_17160)


	//   ....[0]....
.L_17160:
        /*0060*/ 	.word	0x00000650


	//   ....[1]....
        /*0064*/ 	.word	0x00000d90


	//   ....[2]....
        /*0068*/ 	.word	0x00000ea0


	//----- nvinfo : EIATTR_CRS_STACK_SIZE
	.align		4
.L_17161:
        /*006c*/ 	.byte	0x04, 0x1e
        /*006e*/ 	.short	(.L_17163 - .L_17162)
.L_17162:
        /*0070*/ 	.word	0x00000000


	//----- nvinfo : EIATTR_CBANK_PARAM_SIZE
	.align		4
.L_17163:
        /*0074*/ 	.byte	0x03, 0x19
        /*0076*/ 	.short	0x0020


	//----- nvinfo : EIATTR_PARAM_CBANK
	.align		4
        /*0078*/ 	.byte	0x04, 0x0a
        /*007a*/ 	.short	(.L_17165 - .L_17164)
	.align		4
.L_17164:
        /*007c*/ 	.word	index@(.nv.constant0.contiguous_nanprod22_f64)
        /*0080*/ 	.short	0x0380
        /*0082*/ 	.short	0x0020


	//----- nvinfo : EIATTR_SW_WAR
	.align		4
.L_17165:
        /*0084*/ 	.byte	0x04, 0x36
        /*0086*/ 	.short	(.L_17167 - .L_17166)
.L_17166:
        /*0088*/ 	.word	0x00000008
.L_17167:


//--------------------- .nv.info.contiguous_nanprod2_f64 --------------------------
	.section	.nv.info.contiguous_nanprod2_f64,"",@"SHT_CUDA_INFO"
	.sectionflags	@""
	.align	4


	//----- nvinfo : EIATTR_CUDA_API_VERSION
	.align		4
        /*0000*/ 	.byte	0x04, 0x37
        /*0002*/ 	.short	(.L_17169 - .L_17168)
.L_17168:
        /*0004*/ 	.word	0x00000082


	//----- nvinfo : EIATTR_KPARAM_INFO
	.align		4
.L_17169:
        /*0008*/ 	.byte	0x04, 0x17
        /*000a*/ 	.short	(.L_17171 - .L_17170)
.L_17170:
        /*000c*/ 	.word	0x00000000
        /*0010*/ 	.short	0x0006
        /*0012*/ 	.short	0x0030
        /*0014*/ 	.byte	0x00, 0xf0, 0x21, 0x00


	//----- nvinfo : EIATTR_KPARAM_INFO
	.align		4
.L_17171:
        /*0018*/ 	.byte	0x04, 0x17
        /*001a*/ 	.short	(.L_17173 - .L_17172)
.L_17172:
        /*001c*/ 	.word	0x00000000
        /*0020*/ 	.short	0x0005
        /*0022*/ 	.short	0x0028
        /*0024*/ 	.byte	0x00, 0xf0, 0x21, 0x00


	//----- nvinfo : EIATTR_KPARAM_INFO
	.align		4
.L_17173:
        /*0028*/ 	.byte	0x04, 0x17
        /*002a*/ 	.short	(.L_17175 - .L_17174)
.L_17174:
        /*002c*/ 	.word	0x00000000
        /*0030*/ 	.short	0x0004
        /*0032*/ 	.short	0x0020
        /*0034*/ 	.byte	0x00, 0xf0, 0x21, 0x00


	//----- nvinfo : EIATTR_KPARAM_INFO
	.align		4
.L_17175:
        /*0038*/ 	.byte	0x04, 0x17
        /*003a*/ 	.short	(.L_17177 - .L_17176)
.L_17176:
        /*003c*/ 	.word	0x00000000
        /*0040*/ 	.short	0x0003
        /*0042*/ 	.short	0x0018
        /*0044*/ 	.byte	0x00, 0xf5, 0x21, 0x00


	//----- nvinfo : EIATTR_KPARAM_INFO
	.align		4
.L_17177:
        /*0048*/ 	.byte	0x04, 0x17
        /*004a*/ 	.short	(.L_17179 - .L_17178)
.L_17178:
        /*004c*/ 	.word	0x00000000
        /*0050*/ 	.short	0x0002
        /*0052*/ 	.short	0x0010
        /*0054*/ 	.byte	0x00, 0xf5, 0x21, 0x00


	//----- nvinfo : EIATTR_KPARAM_INFO
	.align		4
.L_17179:
        /*0058*/ 	.byte	0x04, 0x17
        /*005a*/ 	.short	(.L_17181 - .L_17180)
.L_17180:
        /*005c*/ 	.word	0x00000000
        /*0060*/ 	.short	0x0001
        /*0062*/ 	.short	0x0008
        /*0064*/ 	.byte	0x00, 0xf5, 0x21, 0x00


	//----- nvinfo : EIATTR_KPARAM_INFO
	.align		4
.L_17181:
        /*0068*/ 	.byte	0x04, 0x17
        /*006a*/ 	.short	(.L_17183 - .L_17182)
.L_17182:
        /*006c*/ 	.word	0x00000000
        /*0070*/ 	.short	0x0000
        /*0072*/ 	.short	0x0000
        /*0074*/ 	.byte	0x00, 0xf5, 0x21, 0x00


	//----- nvinfo : EIATTR_SPARSE_MMA_MASK
	.align		4
.L_17183:
        /*0078*/ 	.byte	0x03, 0x50
        /*007a*/ 	.short	0x0000


	//----- nvinfo : EIATTR_MAXREG_COUNT
	.align		4
        /*007c*/ 	.byte	0x03, 0x1b
        /*007e*/ 	.short	0x00ff


	//----- nvinfo : EIATTR_NUM_BARRIERS
	.align		4
        /*0080*/ 	.byte	0x02, 0x4c
        /*0082*/ 	.byte	0x01
	.zero		1


	//----- nvinfo : EIATTR_MERCURY_ISA_VERSION
	.align		4
        /*0084*/ 	.byte	0x03, 0x5f
        /*0086*/ 	.short	0x0101


	//----- nvinfo : EIATTR_VRC_CTA_INIT_COUNT
	.align		4
        /*0088*/ 	.byte	0x02, 0x4a
	.zero		1
	.zero		1


	//----- nvinfo : EIATTR_EXIT_INSTR_OFFSETS
	.align		4
        /*008c*/ 	.byte	0x04, 0x1c
        /*008e*/ 	.short	(.L_17185 - .L_17184)


	//   ....[0]....
.L_17184:
        /*0090*/ 	.word	0x00006a00


	//   ....[1]....
        /*0094*/ 	.word	0x00007140


	//   ....[2]....
        /*0098*/ 	.word	0x00007250


	//----- nvinfo : EIATTR_CRS_STACK_SIZE
	.align		4
.L_17185:
        /*009c*/ 	.byte	0x04, 0x1e
        /*009e*/ 	.short	(.L_17187 - .L_17186)
.L_17186:
        /*00a0*/ 	.word	0x00000000


	//----- nvinfo : EIATTR_CBANK_PARAM_SIZE
	.align		4
.L_17187:
        /*00a4*/ 	.byte	0x03, 0x19
        /*00a6*/ 	.short	0x0038


	//----- nvinfo : EIATTR_PARAM_CBANK
	.align		4
        /*00a8*/ 	.byte	0x04, 0x0a
        /*00aa*/ 	.short	(.L_17189 - .L_17188)
	.align		4
.L_17188:
        /*00ac*/ 	.word	index@(.nv.constant0.contiguous_nanprod2_f64)
        /*00b0*/ 	.short	0x0380
        /*00b2*/ 	.short	0x0038


	//----- nvinfo : EIATTR_SW_WAR
	.align		4
.L_17189:
        /*00b4*/ 	.byte	0x04, 0x36
        /*00b6*/ 	.short	(.L_17191 - .L_17190)
.L_17190:
        /*00b8*/ 	.word	0x00000008
.L_17191:


//--------------------- .nv.info.uncontiguous_nanprod_f64 --------------------------
	.section	.nv.info.uncontiguous_nanprod_f64,"",@"SHT_CUDA_INFO"
	.sectionflags	@""
	.align	4


	//----- nvinfo : EIATTR_CUDA_API_VERSION
	.align		4
        /*0000*/ 	.byte	0x04, 0x37
        /*0002*/ 	.short	(.L_17193 - .L_17192)
.L_17192:
        /*0004*/ 	.word	0x00000082


	//----- nvinfo : EIATTR_KPARAM_INFO
	.align		4
.L_17193:
        /*0008*/ 	.byte	0x04, 0x17
        /*000a*/ 	.short	(.L_17195 - .L_17194)
.L_17194:
        /*000c*/ 	.word	0x00000000
        /*0010*/ 	.short	0x0005
        /*0012*/ 	.short	0x0028
        /*0014*/ 	.byte	0x00, 0xf0, 0x21, 0x00


	//----- nvinfo : EIATTR_KPARAM_INFO
	.align		4
.L_17195:
        /*0018*/ 	.byte	0x04, 0x17
        /*001a*/ 	.short	(.L_17197 - .L_17196)
.L_17196:
        /*001c*/ 	.word	0x00000000
        /*0020*/ 	.short	0x0004
        /*0022*/ 	.short	0x0020
        /*0024*/ 	.byte	0x00, 0xf0, 0x21, 0x00


	//----- nvinfo : EIATTR_KPARAM_INFO
	.align		4
.L_17197:
        /*0028*/ 	.byte	0x04, 0x17
        /*002a*/ 	.short	(.L_17199 - .L_17198)
.L_17198:
        /*002c*/ 	.word	0x00000000
        /*0030*/ 	.short	0x0003
        /*0032*/ 	.short	0x0018
        /*0034*/ 	.byte	0x00, 0xf5, 0x21, 0x00


	//----- nvinfo : EIATTR_KPARAM_INFO
	.align		4
.L_17199:
        /*0038*/ 	.byte	0x04, 0x17
        /*003a*/ 	.short	(.L_17201 - .L_17200)
.L_17200:
        /*003c*/ 	.word	0x00000000
        /*0040*/ 	.short	0x0002
        /*0042*/ 	.short	0x0010
        /*0044*/ 	.byte	0x00, 0xf5, 0x21, 0x00


	//----- nvinfo : EIATTR_KPARAM_INFO
	.align		4
.L_17201:
        /*0048*/ 	.byte	0x04, 0x17
        /*004a*/ 	.short	(.L_17203 - .L_17202)
.L_17202:
        /*004c*/ 	.word	0x00000000
        /*0050*/ 	.short	0x0001
        /*0052*/ 	.short	0x0008
        /*0054*/ 	.byte	0x00, 0xf5, 0x21, 0x00


	//----- nvinfo : EIATTR_KPARAM_INFO
	.align		4
.L_17203:
        /*0058*/ 	.byte	0x04, 0x17
        /*005a*/ 	.short	(.L_17205 - .L_17204)
.L_17204:
        /*005c*/ 	.word	0x00000000
        /*0060*/ 	.short	0x0000
        /*0062*/ 	.short	0x0000
        /*0064*/ 	.byte	0x00, 0xf5, 0x21, 0x00


	//----- nvinfo : EIATTR_SPARSE_MMA_MASK
	.align		4
.L_17205:
        /*0068*/ 	.byte	0x03, 0x50
        /*006a*/ 	.short	0x0000


	//----- nvinfo : EIATTR_MAXREG_COUNT
	.align		4
        /*006c*/ 	.byte	0x03, 0x1b
        /*006e*/ 	.short	0x00ff


	//----- nvinfo : EIATTR_NUM_BARRIERS
	.align		4
        /*0070*/ 	.byte	0x02, 0x4c
        /*0072*/ 	.byte	0x01
	.zero		1


	//----- nvinfo : EIATTR_MERCURY_ISA_VERSION
	.align		4
        /*0074*/ 	.byte	0x03, 0x5f
        /*0076*/ 	.short	0x0101


	//----- nvinfo : EIATTR_VRC_CTA_INIT_COUNT
	.align		4
        /*0078*/ 	.byte	0x02, 0x4a
	.zero		1
	.zero		1


	//----- nvinfo : EIATTR_EXIT_INSTR_OFFSETS
	.align		4
        /*007c*/ 	.byte	0x04, 0x1c
        /*007e*/ 	.short	(.L_17207 - .L_17206)


	//   ....[0]....
.L_17206:
        /*0080*/ 	.word	0x00006c40


	//   ....[1]....
        /*0084*/ 	.word	0x00007380


	//   ....[2]....
        /*0088*/ 	.word	0x00007400


	//----- nvinfo : EIATTR_CRS_STACK_SIZE
	.align		4
.L_17207:
        /*008c*/ 	.byte	0x04, 0x1e
        /*008e*/ 	.short	(.L_17209 - .L_17208)
.L_17208:
        /*0090*/ 	.word	0x00000000


	//----- nvinfo : EIATTR_CBANK_PARAM_SIZE
	.align		4
.L_17209:
        /*0094*/ 	.byte	0x03, 0x19
        /*0096*/ 	.short	0x0030


	//----- nvinfo : EIATTR_PARAM_CBANK
	.align		4
        /*0098*/ 	.byte	0x04, 0x0a
        /*009a*/ 	.short	(.L_17211 - .L_17210)
	.align		4
.L_17210:
        /*009c*/ 	.word	index@(.nv.constant0.uncontiguous_nanprod_f64)
        /*00a0*/ 	.short	0x0380
        /*00a2*/ 	.short	0x0030


	//----- nvinfo : EIATTR_SW_WAR
	.align		4
.L_17211:
        /*00a4*/ 	.byte	0x04, 0x36
        /*00a6*/ 	.short	(.L_17213 - .L_17212)
.L_17212:
        /*00a8*/ 	.word	0x00000008
.L_17213:


//--------------------- .nv.info.contiguous_nanprod_f64 --------------------------
	.section	.nv.info.contiguous_nanprod_f64,"",@"SHT_CUDA_INFO"
	.sectionflags	@""
	.align	4


	//----- nvinfo : EIATTR_CUDA_API_VERSION
	.align		4
        /*0000*/ 	.byte	0x04, 0x37
        /*0002*/ 	.short	(.L_17215 - .L_17214)
.L_17214:
        /*0004*/ 	.word	0x00000082


	//----- nvinfo : EIATTR_KPARAM_INFO
	.align		4
.L_17215:
        /*0008*/ 	.byte	0x04, 0x17
        /*000a*/ 	.short	(.L_17217 - .L_17216)
.L_17216:
        /*000c*/ 	.word	0x00000000
        /*0010*/ 	.short	0x0002
        /*0012*/ 	.short	0x0010
        /*0014*/ 	.byte	0x00, 0xf0, 0x21, 0x00


	//----- nvinfo : EIATTR_KPARAM_INFO
	.align		4
.L_17217:
        /*0018*/ 	.byte	0x04, 0x17
        /*001a*/ 	.short	(.L_17219 - .L_17218)
.L_17218:
        /*001c*/ 	.word	0x00000000
        /*0020*/ 	.short	0x0001
        /*0022*/ 	.short	0x0008
        /*0024*/ 	.byte	0x00, 0xf5, 0x21, 0x00


	//----- nvinfo : EIATTR_KPARAM_INFO
	.align		4
.L_17219:
        /*0028*/ 	.byte	0x04, 0x17
        /*002a*/ 	.short	(.L_17221 - .L_17220)
.L_17220:
        /*002c*/ 	.word	0x00000000
        /*0030*/ 	.short	0x0000
        /*0032*/ 	.short	0x0000
        /*0034*/ 	.byte	0x00, 0xf5, 0x21, 0x00


	//----- nvinfo : EIATTR_SPARSE_MMA_MASK
	.align		4
.L_17221:
        /*0038*/ 	.byte	0x03, 0x50
        /*003a*/ 	.short	0x0000


	//----- nvinfo : EIATTR_MAXREG_COUNT
	.align		4
        /*003c*/ 	.byte	0x03, 0x1b
        /*003e*/ 	.short	0x00ff


	//----- nvinfo : EIATTR_NUM_BARRIERS
	.align		4
        /*0040*/ 	.byte	0x02, 0x4c
        /*0042*/ 	.byte	0x01
	.zero		1


	//----- nvinfo : EIATTR_MERCURY_ISA_VERSION
	.align		4
        /*0044*/ 	.byte	0x03, 0x5f
        /*0046*/ 	.short	0x0101


	//----- nvinfo : EIATTR_VRC_CTA_INIT_COUNT
	.align		4
        /*0048*/ 	.byte	0x02, 0x4a
	.zero		1
	.zero		1


	//----- nvinfo : EIATTR_EXIT_INSTR_OFFSETS
	.align		4
        /*004c*/ 	.byte	0x04, 0x1c
        /*004e*/ 	.short	(.L_17223 - .L_17222)


	//   ....[0]....
.L_17222:
        /*0050*/ 	.word	0x00000580


	//   ....[1]....
        /*0054*/ 	.word	0x00000cc0


	//   ....[2]....
        /*0058*/ 	.word	0x00000d40


	//----- nvinfo : EIATTR_CRS_STACK_SIZE
	.align		4
.L_17223:
        /*005c*/ 	.byte	0x04, 0x1e
        /*005e*/ 	.short	(.L_17225 - .L_17224)
.L_17224:
        /*0060*/ 	.word	0x00000000


	//----- nvinfo : EIATTR_CBANK_PARAM_SIZE
	.align		4
.L_17225:
        /*0064*/ 	.byte	0x03, 0x19
        /*0066*/ 	.short	0x0018


	//----- nvinfo : EIATTR_PARAM_CBANK
	.align		4
        /*0068*/ 	.byte	0x04, 0x0a
        /*006a*/ 	.short	(.L_17227 - .L_17226)
	.align		4
.L_17226:
        /*006c*/ 	.word	index@(.nv.constant0.contiguous_nanprod_f64)
        /*0070*/ 	.short	0x0380
        /*0072*/ 	.short	0x0018


	//----- nvinfo : EIATTR_SW_WAR
	.align		4
.L_17227:
        /*0074*/ 	.byte	0x04, 0x36
        /*0076*/ 	.short	(.L_17229 - .L_17228)
.L_17228:
        /*0078*/ 	.word	0x00000008
.L_17229:


//--------------------- .nv.info.contiguous_nanprod33_f32 --------------------------
	.section	.nv.info.contiguous_nanprod33_f32,"",@"SHT_CUDA_INFO"
	.sectionflags	@""
	.align	4


	//----- nvinfo : EIATTR_CUDA_API_VERSION
	.align		4
        /*0000*/ 	.byte	0x04, 0x37
        /*0002*/ 	.short	(.L_17231 - .L_17230)
.L_17230:
        /*0004*/ 	.word	0x00000082


	//----- nvinfo : EIATTR_KPARAM_INFO
	.align		4
.L_17231:
        /*0008*/ 	.byte	0x04, 0x17
        /*000a*/ 	.short	(.L_17233 - .L_17232)
.L_17232:
        /*000c*/ 	.word	0x00000000
        /*0010*/ 	.short	0x0004
        /*0012*/ 	.short	0x0020
        /*0014*/ 	.byte	0x00, 0xf0, 0x21, 0x00


	//----- nvinfo : EIATTR_KPARAM_INFO
	.align		4
.L_17233:
        /*0018*/ 	.byte	0x04, 0x17
        /*001a*/ 	.short	(.L_17235 - .L_17234)
.L_17234:
        /*001c*/ 	.word	0x00000000
        /*0020*/ 	.short	0x0003
        /*0022*/ 	.short	0x0018
        /*0024*/ 	.byte	0x00, 0xf0, 0x21, 0x00


	//----- nvinfo : EIATTR_KPARAM_INFO
	.align		4
.L_17235:
        /*0028*/ 	.byte	0x04, 0x17
        /*002a*/ 	.short	(.L_17237 - .L_17236)
.L_17236:
        /*002c*/ 	.word	0x00000000
        /*0030*/ 	.short	0x0002
        /*0032*/ 	.short	0x0010
        /*0034*/ 	.byte	0x00, 0xf0, 0x21, 0x00


	//----- nvinfo : EIATTR_KPARAM_INFO
	.align		4
.L_17237:
        /*0038*/ 	.byte	0x04, 0x17
        /*003a*/ 	.short	(.L_17239 - .L_17238)
.L_17238:
        /*003c*/ 	.word	0x00000000
        /*0040*/ 	.short	0x0001
        /*0042*/ 	.short	0x0008
        /*0044*/ 	.byte	0x00, 0xf5, 0x21, 0x00


	//----- nvinfo : EIATTR_KPARAM_INFO
	.align		4
.L_17239:
        /*0048*/ 	.byte	0x04, 0x17
        /*004a*/ 	.short	(.L_17241 - .L_17240)
.L_17240:
        /*004c*/ 	.word	0x00000000
        /*0050*/ 	.short	0x0000
        /*0052*/ 	.short	0x0000
        /*0054*/ 	.byte	0x00, 0xf5, 0x21, 0x00


	//----- nvinfo : EIATTR_SPARSE_MMA_MASK
	.align		4
.L_17241:
        /*0058*/ 	.byte	0x03, 0x50
        /*005a*/ 	.short	0x0000


	//----- nvinfo : EIATTR_MAXREG_COUNT
	.align		4
        /*005c*/ 	.byte	0x03, 0x1b
        /*005e*/ 	.short	0x00ff


	//----- nvinfo : EIATTR_NUM_BARRIERS
	.align		4
        /*0060*/ 	.byte	0x02, 0x4c
        /*0062*/ 	.byte	0x01
	.zero		1


	//----- nvinfo : EIATTR_MERCURY_ISA_VERSION
	.align		4
        /*0064*/ 	.byte	0x03, 0x5f
        /*0066*/ 	.short	0x0101


	//----- nvinfo : EIATTR_VRC_CTA_INIT_COUNT
	.align		4
        /*0068*/ 	.byte	0x02, 0x4a
	.zero		1
	.zero		1


	//----- nvinfo : EIATTR_EXIT_INSTR_OFFSETS
	.align		4
        /*006c*/ 	.byte	0x04, 0x1c
        /*006e*/ 	.short	(.L_17243 - .L_17242)


	//   ....[0]....
.L_17242:
        /*0070*/ 	.word	0x00000160


	//   ....[1]....
        /*0074*/ 	.word	0x000001f0


	//   ....[2]....
        /*0078*/ 	.word	0x00000920


	//----- nvinfo : EIATTR_CRS_STACK_SIZE
	.align		4
.L_17243:
        /*007c*/ 	.byte	0x04, 0x1e
        /*007e*/ 	.short	(.L_17245 - .L_17244)
.L_17244:
        /*0080*/ 	.word	0x00000000


	//----- nvinfo : EIATTR_CBANK_PARAM_SIZE
	.align		4
.L_17245:
        /*0084*/ 	.byte	0x03, 0x19
        /*0086*/ 	.short	0x0028


	//----- nvinfo : EIATTR_PARAM_CBANK
	.align		4
        /*0088*/ 	.byte	0x04, 0x0a
        /*008a*/ 	.short	(.L_17247 - .L_17246)
	.align		4
.L_17246:
        /*008c*/ 	.word	index@(.nv.constant0.contiguous_nanprod33_f32)
        /*0090*/ 	.short	0x0380
        /*0092*/ 	.short	0x0028


	//----- nvinfo : EIATTR_SW_WAR
	.align		4
.L_17247:
        /*0094*/ 	.byte	0x04, 0x36
        /*0096*/ 	.short	(.L_17249 - .L_17248)
.L_17248:
        /*0098*/ 	.word	0x00000008
.L_17249:


//--------------------- .nv.info.contiguous_nanprod3_f32 --------------------------
	.section	.nv.info.contiguous_nanprod3_f32,"",@"SHT_CUDA_INFO"
	.sectionflags	@""
	.align	4


	//----- nvinfo : EIATTR_CUDA_API_VERSION
	.align		4
        /*0000*/ 	.byte	0x04, 0x37
        /*0002*/ 	.short	(.L_17251 - .L_17250)
.L_17250:
        /*0004*/ 	.word	0x00000082


	//----- nvinfo : EIATTR_KPARAM_INFO
	.align		4
.L_17251:
        /*0008*/ 	.byte	0x04, 0x17
        /*000a*/ 	.short	(.L_17253 - .L_17252)
.L_17252:
        /*000c*/ 	.word	0x00000000
        /*0010*/ 	.short	0x0006
        /*0012*/ 	.short	0x0030
        /*0014*/ 	.byte	0x00, 0xf0, 0x21, 0x00


	//----- nvinfo : EIATTR_KPARAM_INFO
	.align		4
.L_17253:
        /*0018*/ 	.byte	0x04, 0x17
        /*001a*/ 	.short	(.L_17255 - .L_17254)
.L_17254:
        /*001c*/ 	.word	0x00000000
        /*0020*/ 	.short	0x0005
        /*0022*/ 	.short	0x0028
        /*0024*/ 	.byte	0x00, 0xf0, 0x21, 0x00


	//----- nvinfo : EIATTR_KPARAM_INFO
	.align		4
.L_17255:
        /*0028*/ 	.byte	0x04, 0x17
        /*002a*/ 	.short	(.L_17257 - .L_17256)
.L_17256:
        /*002c*/ 	.word	0x00000000
        /*0030*/ 	.short	0x0004
        /*0032*/ 	.short	0x0020
        /*0034*/ 	.byte	0x00, 0xf0, 0x21, 0x00


	//----- nvinfo : EIATTR_KPARAM_INFO
	.align		4
.L_17257:
        /*0038*/ 	.byte	0x04, 0x17
        /*003a*/ 	.short	(.L_17259 - .L_17258)
.L_17258:
        /*003c*/ 	.word	0x00000000
        /*0040*/ 	.short	0x0003
        /*0042*/ 	.short	0x0018
        /*0044*/ 	.byte	0x00, 0xf5, 0x21, 0x00


	//----- nvinfo : EIATTR_KPARAM_INFO
	.align		4
.L_17259:
        /*0048*/ 	.byte	0x04, 0x17
        /*004a*/ 	.short	(.L_17261 - .L_17260)
.L_17260:
        /*004c*/ 	.word	0x00000000
        /*0050*/ 	.short	0x0002
        /*0052*/ 	.short	0x0010
        /*0054*/ 	.byte	0x00, 0xf5, 0x21, 0x00


	//----- nvinfo : EIATTR_KPARAM_INFO
	.align		4
.L_17261:
        /*0058*/ 	.byte	0x04, 0x17
        /*005a*/ 	.short	(.L_17263 - .L_17262)
.L_17262:
        /*005c*/ 	.word	0x00000000
        /*0060*/ 	.short	0x0001
        /*0062*/ 	.short	0x0008
        /*0064*/ 	.byte	0x00, 0xf5, 0x21, 0x00


	//----- nvinfo : EIATTR_KPARAM_INFO
	.align		4
.L_17263:
        /*0068*/ 	.byte	0x04, 0x17
        /*006a*/ 	.short	(.L_17265 - .L_17264)
.L_17264:
        /*006c*/ 	.word	0x00000000
        /*0070*/ 	.short	0x0000
        /*0072*/ 	.short	0x0000
        /*0074*/ 	.byte	0x00, 0xf5, 0x21, 0x00


	//----- nvinfo : EIATTR_SPARSE_MMA_MASK
	.align		4
.L_17265:
        /*0078*/ 	.byte	0x03, 0x50
        /*007a*/ 	.short	0x0000


	//----- nvinfo : EIATTR_MAXREG_COUNT
	.align		4
        /*007c*/ 	.byte	0x03, 0x1b
        /*007e*/ 	.short	0x00ff


	//----- nvinfo : EIATTR_NUM_BARRIERS
	.align		4
        /*0080*/ 	.byte	0x02, 0x4c
        /*0082*/ 	.byte	0x01
	.zero		1


	//----- nvinfo : EIATTR_MERCURY_ISA_VERSION
	.align		4
        /*0084*/ 	.byte	0x03, 0x5f
        /*0086*/ 	.short	0x0101


	//----- nvinfo : EIATTR_VRC_CTA_INIT_COUNT
	.align		4
        /*0088*/ 	.byte	0x02, 0x4a
	.zero		1
	.zero		1


	//----- nvinfo : EIATTR_EXIT_INSTR_OFFSETS
	.align		4
        /*008c*/ 	.byte	0x04, 0x1c
        /*008e*/ 	.short	(.L_17267 - .L_17266)


	//   ....[0]....
.L_17266:
        /*0090*/ 	.word	0x00000160


	//   ....[1]....
        /*0094*/ 	.word	0x00003120


	//   ....[2]....
        /*0098*/ 	.word	0x000038b0


	//----- nvinfo : EIATTR_CRS_STACK_SIZE
	.align		4
.L_17267:
        /*009c*/ 	.byte	0x04, 0x1e
        /*009e*/ 	.short	(.L_17269 - .L_17268)
.L_17268:
        /*00a0*/ 	.word	0x00000000


	//----- nvinfo : EIATTR_CBANK_PARAM_SIZE
	.align		4
.L_17269:
        /*00a4*/ 	.byte	0x03, 0x19
        /*00a6*/ 	.short	0x0038


	//----- nvinfo : EIATTR_PARAM_CBANK
	.align		4
        /*00a8*/ 	.byte	0x04, 0x0a
        /*00aa*/ 	.short	(.L_17271 - .L_17270)
	.align		4
.L_17270:
        /*00ac*/ 	.word	index@(.nv.constant0.contiguous_nanprod3_f32)
        /*00b0*/ 	.short	0x0380
        /*00b2*/ 	.short	0x0038


	//----- nvinfo : EIATTR_SW_WAR
	.align		4
.L_17271:
        /*00b4*/ 	.byte	0x04, 0x36
        /*00b6*/ 	.short	(.L_17273 - .L_17272)
.L_17272:
        /*00b8*/ 	.word	0x00000008
.L_17273:


//--------------------- .nv.info.contiguous_nanprod22_f32 --------------------------
	.section	.nv.info.contiguous_nanprod22_f32,"",@"SHT_CUDA_INFO"
	.sectionflags	@""
	.align	4


	//----- nvinfo : EIATTR_CUDA_API_VERSION
	.align		4
        /*0000*/ 	.byte	0x04, 0x37
        /*0002*/ 	.short	(.L_17275 - .L_17274)
.L_17274:
        /*0004*/ 	.word	0x00000082


	//----- nvinfo : EIATTR_KPARAM_INFO
	.align		4
.L_17275:
        /*0008*/ 	.byte	0x04, 0x17
        /*000a*/ 	.short	(.L_17277 - .L_17276)
.L_17276:
        /*000c*/ 	.word	0x00000000
        /*0010*/ 	.short	0x0003
        /*0012*/ 	.short	0x0018
        /*0014*/ 	.byte	0x00, 0xf0, 0x21, 0x00


	//----- nvinfo : EIATTR_KPARAM_INFO
	.align		4
.L_17277:
        /*0018*/ 	.byte	0x04, 0x17
        /*001a*/ 	.short	(.L_17279 - .L_17278)
.L_17278:
        /*001c*/ 	.word	0x00000000
        /*0020*/ 	.short	0x0002
        /*0022*/ 	.short	0x0010
        /*0024*/ 	.byte	0x00, 0xf0, 0x21, 0x00


	//----- nvinfo : EIATTR_KPARAM_INFO
	.align		4
.L_17279:
        /*0028*/ 	.byte	0x04, 0x17
        /*002a*/ 	.short	(.L_17281 - .L_17280)
.L_17280:
        /*002c*/ 	.word	0x00000000
        /*0030*/ 	.short	0x0001
        /*0032*/ 	.short	0x0008
        /*0034*/ 	.byte	0x00, 0xf5, 0x21, 0x00


	//----- nvinfo : EIATTR_KPARAM_INFO
	.align		4
.L_17281:
        /*0038*/ 	.byte	0x04, 0x17
        /*003a*/ 	.short	(.L_17283 - .L_17282)
.L_17282:
        /*003c*/ 	.word	0x00000000
        /*0040*/ 	.short	0x0000
        /*0042*/ 	.short	0x0000
        /*0044*/ 	.byte	0x00, 0xf5, 0x21, 0x00


	//----- nvinfo : EIATTR_SPARSE_MMA_MASK
	.align		4
.L_17283:
        /*0048*/ 	.byte	0x03, 0x50
        /*004a*/ 	.short	0x0000


	//----- nvinfo : EIATTR_MAXREG_COUNT
	.align		4
        /*004c*/ 	.byte	0x03, 0x1b
        /*004e*/ 	.short	0x00ff


	//----- nvinfo : EIATTR_NUM_BARRIERS
	.align		4
        /*0050*/ 	.byte	0x02, 0x4c
        /*0052*/ 	.byte	0x01
	.zero		1


	//----- nvinfo : EIATTR_MERCURY_ISA_VERSION
	.align		4
        /*0054*/ 	.byte	0x03, 0x5f
        /*0056*/ 	.short	0x0101


	//----- nvinfo : EIATTR_VRC_CTA_INIT_COUNT
	.align		4
        /*0058*/ 	.byte	0x02, 0x4a
	.zero		1
	.zero		1


	//----- nvinfo : EIATTR_EXIT_INSTR_OFFSETS
	.align		4
        /*005c*/ 	.byte	0x04, 0x1c
        /*005e*/ 	.short	(.L_17285 - .L_17284)


	//   ....[0]....
.L_17284:
        /*0060*/ 	.word	0x00000600


	//   ....[1]....
        /*0064*/ 	.word	0x00000ce0


	//   ....[2]....
        /*0068*/ 	.word	0x00000df0


	//----- nvinfo : EIATTR_CRS_STACK_SIZE
	.align		4
.L_17285:
        /*006c*/ 	.byte	0x04, 0x1e
        /*006e*/ 	.short	(.L_17287 - .L_17286)
.L_17286:
        /*0070*/ 	.word	0x00000000


	//----- nvinfo : EIATTR_CBANK_PARAM_SIZE
	.align		4
.L_17287:
        /*0074*/ 	.byte	0x03, 0x19
        /*0076*/ 	.short	0x0020


	//----- nvinfo : EIATTR_PARAM_CBANK
	.align		4
        /*0078*/ 	.byte	0x04, 0x0a
        /*007a*/ 	.short	(.L_17289 - .L_17288)
	.align		4
.L_17288:
        /*007c*/ 	.word	index@(.nv.constant0.contiguous_nanprod22_f32)
        /*0080*/ 	.short	0x0380
        /*0082*/ 	.short	0x0020


	//----- nvinfo : EIATTR_SW_WAR
	.align		4
.L_17289:
        /*0084*/ 	.byte	0x04, 0x36
        /*0086*/ 	.short	(.L_17291 - .L_17290)
.L_17290:
        /*0088*/ 	.word	0x00000008
.L_17291:


//--------------------- .nv.info.contiguous_nanprod2_f32 --------------------------
	.section	.nv.info.contiguous_nanprod2_f32,"",@"SHT_CUDA_INFO"
	.sectionflags	@""
	.align	4


	//----- nvinfo : EIATTR_CUDA_API_VERSION
	.align		4
        /*0000*/ 	.byte	0x04, 0x37
        /*0002*/ 	.short	(.L_17293 - .L_17292)
.L_17292:
        /*0004*/ 	.word	0x00000082


	//----- nvinfo : EIATTR_KPARAM_INFO
	.align		4
.L_17293:
        /*0008*/ 	.byte	0x04, 0x17
        /*000a*/ 	.short	(.L_17295 - .L_17294)
.L_17294:
        /*000c*/ 	.word	0x00000000
        /*0010*/ 	.short	0x0006
        /*0012*/ 	.short	0x0030
        /*0014*/ 	.byte	0x00, 0xf0, 0x21, 0x00


	//----- nvinfo : EIATTR_KPARAM_INFO
	.align		4
.L_17295:
        /*0018*/ 	.byte	0x04, 0x17
        /*001a*/ 	.short	(.L_17297 - .L_17296)
.L_17296:
        /*001c*/ 	.word	0x00000000
        /*0020*/ 	.short	0x0005
        /*0022*/ 	.short	0x0028
        /*0024*/ 	.byte	0x00, 0xf0, 0x21, 0x00


	//----- nvinfo : EIATTR_KPARAM_INFO
	.align		4
.L_17297:
        /*0028*/ 	.byte	0x04, 0x17
        /*002a*/ 	.short	(.L_17299 - .L_17298)
.L_17298:
        /*002c*/ 	.word	0x00000000
        /*0030*/ 	.short	0x0004
        /*0032*/ 	.short	0x0020
        /*0034*/ 	.byte	0x00, 0xf0, 0x21, 0x00


	//----- nvinfo : EIATTR_KPARAM_INFO
	.align		4
.L_17299:
        /*0038*/ 	.byte	0x04, 0x17
        /*003a*/ 	.short	(.L_17301 - .L_17300)
.L_17300:
        /*003c*/ 	.word	0x00000000
        /*0040*/ 	.short	0x0003
        /*0042*/ 	.short	0x0018
        /*0044*/ 	.byte	0x00, 0xf5, 0x21, 0x00


	//----- nvinfo : EIATTR_KPARAM_INFO
	.align		4
.L_17301:
        /*0048*/ 	.byte	0x04, 0x17
        /*004a*/ 	.short	(.L_17303 - .L_17302)
.L_17302:
        /*004c*/ 	.word	0x00000000
        /*0050*/ 	.short	0x0002
        /*0052*/ 	.short	0x0010
        /*0054*/ 	.byte	0x00, 0xf5, 0x21, 0x00


	//----- nvinfo : EIATTR_KPARAM_INFO
	.align		4
.L_17303:
        /*0058*/ 	.byte	0x04, 0x17
        /*005a*/ 	.short	(.L_17305 - .L_17304)
.L_17304:
        /*005c*/ 	.word	0x00000000
        /*0060*/ 	.short	0x0001
        /*0062*/ 	.short	0x0008
        /*0064*/ 	.byte	0x00, 0xf5, 0x21, 0x00


	//----- nvinfo : EIATTR_KPARAM_INFO
	.align		4
.L_17305:
        /*0068*/ 	.byte	0x04, 0x17
        /*006a*/ 	.short	(.L_17307 - .L_17306)
.L_17306:
        /*006c*/ 	.word	0x00000000
        /*0070*/ 	.short	0x0000
        /*0072*/ 	.short	0x0000
        /*0074*/ 	.byte	0x00, 0xf5, 0x21, 0x00


	//----- nvinfo : EIATTR_SPARSE_MMA_MASK
	.align		4
.L_17307:
        /*0078*/ 	.byte	0x03, 0x50
        /*007a*/ 	.short	0x0000


	//----- nvinfo : EIATTR_MAXREG_COUNT
	.align		4
        /*007c*/ 	.byte	0x03, 0x1b
        /*007e*/ 	.short	0x00ff


	//----- nvinfo : EIATTR_NUM_BARRIERS
	.align		4
        /*0080*/ 	.byte	0x02, 0x4c
        /*0082*/ 	.byte	0x01
	.zero		1


	//----- nvinfo : EIATTR_MERCURY_ISA_VERSION
	.align		4
        /*0084*/ 	.byte	0x03, 0x5f
        /*0086*/ 	.short	0x0101


	//----- nvinfo : EIATTR_VRC_CTA_INIT_COUNT
	.align		4
        /*0088*/ 	.byte	0x02, 0x4a
	.zero		1
	.zero		1


	//----- nvinfo : EIATTR_EXIT_INSTR_OFFSETS
	.align		4
        /*008c*/ 	.byte	0x04, 0x1c
        /*008e*/ 	.short	(.L_17309 - .L_17308)


	//   ....[0]....
.L_17308:
        /*0090*/ 	.word	0x000069b0


	//   ....[1]....
        /*0094*/ 	.word	0x00007090


	//   ....[2]....
        /*0098*/ 	.word	0x000071a0


	//----- nvinfo : EIATTR_CRS_STACK_SIZE
	.align		4
.L_17309:
        /*009c*/ 	.byte	0x04, 0x1e
        /*009e*/ 	.short	(.L_17311 - .L_17310)
.L_17310:
        /*00a0*/ 	.word	0x00000000


	//----- nvinfo : EIATTR_CBANK_PARAM_SIZE
	.align		4
.L_17311:
        /*00a4*/ 	.byte	0x03, 0x19
        /*00a6*/ 	.short	0x0038


	//----- nvinfo : EIATTR_PARAM_CBANK
	.align		4
        /*00a8*/ 	.byte	0x04, 0x0a
        /*00aa*/ 	.short	(.L_17313 - .L_17312)
	.align		4
.L_17312:
        /*00ac*/ 	.word	index@(.nv.constant0.contiguous_nanprod2_f32)
        /*00b0*/ 	.short	0x0380
        /*00b2*/ 	.short	0x0038


	//----- nvinfo : EIATTR_SW_WAR
	.align		4
.L_17313:
        /*00b4*/ 	.byte	0x04, 0x36
        /*00b6*/ 	.short	(.L_17315 - .L_17314)
.L_17314:
        /*00b8*/ 	.word	0x00000008
.L_17315:


//--------------------- .nv.info.uncontiguous_nanprod_f32 --------------------------
	.section	.nv.info.uncontiguous_nanprod_f32,"",@"SHT_CUDA_INFO"
	.sectionflags	@""
	.align	4


	//----- nvinfo : EIATTR_CUDA_API_VERSION
	.align		4
        /*0000*/ 	.byte	0x04, 0x37
        /*0002*/ 	.short	(.L_17317 - .L_17316)
.L_17316:
        /*0004*/ 	.word	0x00000082


	//----- nvinfo : EIATTR_KPARAM_INFO
	.align		4
.L_17317:
        /*0008*/ 	.byte	0x04, 0x17
        /*000a*/ 	.short	(.L_17319 - .L_17318)
.L_17318:
        /*000c*/ 	.word	0x00000000
        /*0010*/ 	.short	0x0005
        /*0012*/ 	.short	0x0028
        /*0014*/ 	.byte	0x00, 0xf0, 0x21, 0x00


	//----- nvinfo : EIATTR_KPARAM_INFO
	.align		4
.L_17319:
        /*0018*/ 	.byte	0x04, 0x17
        /*001a*/ 	.short	(.L_17321 - .L_17320)
.L_17320:
        /*001c*/ 	.word	0x00000000
        /*0020*/ 	.short	0x0004
        /*0022*/ 	.short	0x0020
        /*0024*/ 	.byte	0x00, 0xf0, 0x21, 0x00


	//----- nvinfo : EIATTR_KPARAM_INFO
	.align		4
.L_17321:
        /*0028*/ 	.byte	0x04, 0x17
        /*002a*/ 	.short	(.L_17323 - .L_17322)
.L_17322:
        /*002c*/ 	.word	0x00000000
        /*0030*/ 	.short	0x0003
        /*0032*/ 	.short	0x0018
        /*0034*/ 	.byte	0x00, 0xf5, 0x21, 0x00


	//----- nvinfo : EIATTR_KPARAM_INFO
	.align		4
.L_17323:
        /*0038*/ 	.byte	0x04, 0x17
        /*003a*/ 	.short	(.L_17325 - .L_17324)
.L_17324:
        /*003c*/ 	.word	0x00000000
        /*0040*/ 	.short	0x0002
        /*0042*/ 	.short	0x0010
        /*0044*/ 	.byte	0x00, 0xf5, 0x21, 0x00


	//----- nvinfo : EIATTR_KPARAM_INFO
	.align		4
.L_17325:
        /*0048*/ 	.byte	0x04, 0x17
        /*004a*/ 	.short	(.L_17327 - .L_17326)
.L_17326:
        /*004c*/ 	.word	0x00000000
        /*0050*/ 	.short	0x0001
        /*0052*/ 	.short	0x0008
        /*0054*/ 	.byte	0x00, 0xf5, 0x21, 0x00


	//----- nvinfo : EIATTR_KPARAM_INFO
	.align		4
.L_17327:
        /*0058*/ 	.byte	0x04, 0x17
        /*005a*/ 	.short	(.L_17329 - .L_17328)
.L_17328:
        /*005c*/ 	.word	0x00000000
        /*0060*/ 	.short	0x0000
        /*0062*/ 	.short	0x0000
        /*0064*/ 	.byte	0x00, 0xf5, 0x21, 0x00


	//----- nvinfo : EIATTR_SPARSE_MMA_MASK
	.align		4
.L_17329:
        /*0068*/ 	.byte	0x03, 0x50
        /*006a*/ 	.short	0x0000


	//----- nvinfo : EIATTR_MAXREG_COUNT
	.align		4
        /*006c*/ 	.byte	0x03, 0x1b
        /*006e*/ 	.short	0x00ff


	//----- nvinfo : EIATTR_NUM_BARRIERS
	.align		4
        /*0070*/ 	.byte	0x02, 0x4c
        /*0072*/ 	.byte	0x01
	.zero		1


	//----- nvinfo : EIATTR_MERCURY_ISA_VERSION
	.align		4
        /*0074*/ 	.byte	0x03, 0x5f
        /*0076*/ 	.short	0x0101


	//----- nvinfo : EIATTR_VRC_CTA_INIT_COUNT
	.align		4
        /*0078*/ 	.byte	0x02, 0x4a
	.zero		1
	.zero		1


	//----- nvinfo : EIATTR_EXIT_INSTR_OFFSETS
	.align		4
        /*007c*/ 	.byte	0x04, 0x1c
        /*007e*/ 	.short	(.L_17331 - .L_17330)


	//   ....[0]....
.L_17330:
        /*0080*/ 	.word	0x00006be0


	//   ....[1]....
        /*0084*/ 	.word	0x000072c0


	//   ....[2]....
        /*0088*/ 	.word	0x00007340


	//----- nvinfo : EIATTR_CRS_STACK_SIZE
	.align		4
.L_17331:
        /*008c*/ 	.byte	0x04, 0x1e
        /*008e*/ 	.short	(.L_17333 - .L_17332)
.L_17332:
        /*0090*/ 	.word	0x00000000


	//----- nvinfo : EIATTR_CBANK_PARAM_SIZE
	.align		4
.L_17333:
        /*0094*/ 	.byte	0x03, 0x19
        /*0096*/ 	.short	0x0030


	//----- nvinfo : EIATTR_PARAM_CBANK
	.align		4
        /*0098*/ 	.byte	0x04, 0x0a
        /*009a*/ 	.short	(.L_17335 - .L_17334)
	.align		4
.L_17334:
        /*009c*/ 	.word	index@(.nv.constant0.uncontiguous_nanprod_f32)
        /*00a0*/ 	.short	0x0380
        /*00a2*/ 	.short	0x0030


	//----- nvinfo : EIATTR_SW_WAR
	.align		4
.L_17335:
        /*00a4*/ 	.byte	0x04, 0x36
        /*00a6*/ 	.short	(.L_17337 - .L_17336)
.L_17336:
        /*00a8*/ 	.word	0x00000008
.L_17337:


//--------------------- .nv.info.contiguous_nanprod_f32 --------------------------
	.section	.nv.info.contiguous_nanprod_f32,"",@"SHT_CUDA_INFO"
	.sectionflags	@""
	.align	4


	//----- nvinfo : EIATTR_CUDA_API_VERSION
	.align		4
        /*0000*/ 	.byte	0x04, 0x37
        /*0002*/ 	.short	(.L_17339 - .L_17338)
.L_17338:
        /*0004*/ 	.word	0x00000082


	//----- nvinfo : EIATTR_KPARAM_INFO
	.align		4
.L_17339:
        /*0008*/ 	.byte	0x04, 0x17
        /*000a*/ 	.short	(.L_17341 - .L_17340)
.L_17340:
        /*000c*/ 	.word	0x00000000
        /*0010*/ 	.short	0x0002
        /*0012*/ 	.short	0x0010
        /*0014*/ 	.byte	0x00, 0xf0, 0x21, 0x00


	//----- nvinfo : EIATTR_KPARAM_INFO
	.align		4
.L_17341:
        /*0018*/ 	.byte	0x04, 0x17
        /*001a*/ 	.short	(.L_17343 - .L_17342)
.L_17342:
        /*001c*/ 	.word	0x00000000
        /*0020*/ 	.short	0x0001
        /*0022*/ 	.short	0x0008
        /*0024*/ 	.byte	0x00, 0xf5, 0x21, 0x00


	//----- nvinfo : EIATTR_KPARAM_INFO
	.align		4
.L_17343:
        /*0028*/ 	.byte	0x04, 0x17
        /*002a*/ 	.short	(.L_17345 - .L_17344)
.L_17344:
        /*002c*/ 	.word	0x00000000
        /*0030*/ 	.short	0x0000
        /*0032*/ 	.short	0x0000
        /*0034*/ 	.byte	0x00, 0xf5, 0x21, 0x00


	//----- nvinfo : EIATTR_SPARSE_MMA_MASK
	.align		4
.L_17345:
        /*0038*/ 	.byte	0x03, 0x50
        /*003a*/ 	.short	0x0000


	//----- nvinfo : EIATTR_MAXREG_COUNT
	.align		4
        /*003c*/ 	.byte	0x03, 0x1b
        /*003e*/ 	.short	0x00ff


	//----- nvinfo : EIATTR_NUM_BARRIERS
	.align		4
        /*0040*/ 	.byte	0x02, 0x4c
        /*0042*/ 	.byte	0x01
	.zero		1


	//----- nvinfo : EIATTR_MERCURY_ISA_VERSION
	.align		4
        /*0044*/ 	.byte	0x03, 0x5f
        /*0046*/ 	.short	0x0101


	//----- nvinfo : EIATTR_VRC_CTA_INIT_COUNT
	.align		4
        /*0048*/ 	.byte	0x02, 0x4a
	.zero		1
	.zero		1


	//----- nvinfo : EIATTR_EXIT_INSTR_OFFSETS
	.align		4
        /*004c*/ 	.byte	0x04, 0x1c
        /*004e*/ 	.short	(.L_17347 - .L_17346)


	//   ....[0]....
.L_17346:
        /*0050*/ 	.word	0x00000530


	//   ....[1]....
        /*0054*/ 	.word	0x00000c10


	//   ....[2]....
        /*0058*/ 	.word	0x00000c90


	//----- nvinfo : EIATTR_CRS_STACK_SIZE
	.align		4
.L_17347:
        /*005c*/ 	.byte	0x04, 0x1e
        /*005e*/ 	.short	(.L_17349 - .L_17348)
.L_17348:
        /*0060*/ 	.word	0x00000000


	//----- nvinfo : EIATTR_CBANK_PARAM_SIZE
	.align		4
.L_17349:
        /*0064*/ 	.byte	0x03, 0x19
        /*0066*/ 	.short	0x0018


	//----- nvinfo : EIATTR_PARAM_CBANK
	.align		4
        /*0068*/ 	.byte	0x04, 0x0a
        /*006a*/ 	.short	(.L_17351 - .L_17350)
	.align		4
.L_17350:
        /*006c*/ 	.word	index@(.nv.constant0.contiguous_nanprod_f32)
        /*0070*/ 	.short	0x0380
        /*0072*/ 	.short	0x0018


	//----- nvinfo : EIATTR_SW_WAR
	.align		4
.L_17351:
        /*0074*/ 	.byte	0x04, 0x36
        /*0076*/ 	.short	(.L_17353 - .L_17352)
.L_17352:
        /*0078*/ 	.word	0x00000008
.L_17353:


//--------------------- .nv.info.contiguous_nanprod33_u64 --------------------------
	.section	.nv.info.contiguous_nanprod33_u64,"",@"SHT_CUDA_INFO"
	.sectionflags	@""
	.align	4


	//----- nvinfo : EIATTR_CUDA_API_VERSION
	.align		4
        /*0000*/ 	.byte	0x04, 0x37
        /*0002*/ 	.short	(.L_17355 - .L_17354)
.L_17354:
        /*0004*/ 	.word	0x00000082


	//----- nvinfo : EIATTR_KPARAM_INFO
	.align		4
.L_17355:
        /*0008*/ 	.byte	0x04, 0x17
        /*000a*/ 	.short	(.L_17357 - .L_17356)
.L_17356:
        /*000c*/ 	.word	0x00000000
        /*0010*/ 	.short	0x0004
        /*0012*/ 	.short	0x0020
        /*0014*/ 	.byte	0x00, 0xf0, 0x21, 0x00


	//----- nvinfo : EIATTR_KPARAM_INFO
	.align		4
.L_17357:
        /*0018*/ 	.byte	0x04, 0x17
        /*001a*/ 	.short	(.L_17359 - .L_17358)
.L_17358:
        /*001c*/ 	.word	0x00000000
        /*0020*/ 	.short	0x0003
        /*0022*/ 	.short	0x0018
        /*0024*/ 	.byte	0x00, 0xf0, 0x21, 0x00


	//----- nvinfo : EIATTR_KPARAM_INFO
	.align		4
.L_17359:
        /*0028*/ 	.byte	0x04, 0x17
        /*002a*/ 	.short	(.L_17361 - .L_17360)
.L_17360:
        /*002c*/ 	.word	0x00000000
        /*0030*/ 	.short	0x0002
        /*0032*/ 	.short	0x0010
        /*0034*/ 	.byte	0x00, 0xf0, 0x21, 0x00


	//----- nvinfo : EIATTR_KPARAM_INFO
	.align		4
.L_17361:
        /*0038*/ 	.byte	0x04, 0x17
        /*003a*/ 	.short	(.L_17363 - .L_17362)
.L_17362:
        /*003c*/ 	.word	0x00000000
        /*0040*/ 	.short	0x0001
        /*0042*/ 	.short	0x0008
        /*0044*/ 	.byte	0x00, 0xf5, 0x21, 0x00


	//----- nvinfo : EIATTR_KPARAM_INFO
	.align		4
.L_17363:
        /*0048*/ 	.byte	0x04, 0x17
        /*004a*/ 	.short	(.L_17365 - .L_17364)
.L_17364:
        /*004c*/ 	.word	0x00000000
        /*0050*/ 	.short	0x0000
        /*0052*/ 	.short	0x0000
        /*0054*/ 	.byte	0x00, 0xf5, 0x21, 0x00


	//----- nvinfo : EIATTR_SPARSE_MMA_MASK
	.align		4
.L_17365:
        /*0058*/ 	.byte	0x03, 0x50
        /*005a*/ 	.short	0x0000


	//----- nvinfo : EIATTR_MAXREG_COUNT
	.align		4
        /*005c*/ 	.byte	0x03, 0x1b
        /*005e*/ 	.short	0x00ff


	//----- nvinfo : EIATTR_NUM_BARRIERS
	.align		4
        /*0060*/ 	.byte	0x02, 0x4c
        /*0062*/ 	.byte	0x01
	.zero		1


	//----- nvinfo : EIATTR_MERCURY_ISA_VERSION
	.align		4
        /*0064*/ 	.byte	0x03, 0x5f
        /*0066*/ 	.short	0x0101


	//----- nvinfo : EIATTR_VRC_CTA_INIT_COUNT
	.align		4
        /*0068*/ 	.byte	0x02, 0x4a
	.zero		1
	.zero		1


	//----- nvinfo : EIATTR_EXIT_INSTR_OFFSETS
	.align		4
        /*006c*/ 	.byte	0x04, 0x1c
        /*006e*/ 	.short	(.L_17367 - .L_17366)


	//   ....[0]....
.L_17366:
        /*0070*/ 	.word	0x00000170


	//   ....[1]....
        /*0074*/ 	.word	0x00000200


	//   ....[2]....
        /*0078*/ 	.word	0x00000b20


	//----- nvinfo : EIATTR_CBANK_PARAM_SIZE
	.align		4
.L_17367:
        /*007c*/ 	.byte	0x03, 0x19
        /*007e*/ 	.short	0x0028


	//----- nvinfo : EIATTR_PARAM_CBANK
	.align		4
        /*0080*/ 	.byte	0x04, 0x0a
        /*0082*/ 	.short	(.L_17369 - .L_17368)
	.align		4
.L_17368:
        /*0084*/ 	.word	index@(.nv.constant0.contiguous_nanprod33_u64)
        /*0088*/ 	.short	0x0380
        /*008a*/ 	.short	0x0028


	//----- nvinfo : EIATTR_SW_WAR
	.align		4
.L_17369:
        /*008c*/ 	.byte	0x04, 0x36
        /*008e*/ 	.short	(.L_17371 - .L_17370)
.L_17370:
        /*0090*/ 	.word	0x00000008
.L_17371:


//--------------------- .nv.info.contiguous_nanprod3_u64 --------------------------
	.section	.nv.info.contiguous_nanprod3_u64,"",@"SHT_CUDA_INFO"
	.sectionflags	@""
	.align	4


	//----- nvinfo : EIATTR_CUDA_API_VERSION
	.align		4
        /*0000*/ 	.byte	0x04, 0x37
        /*0002*/ 	.short	(.L_17373 - .L_17372)
.L_17372:
        /*0004*/ 	.word	0x00000082


	//----- nvinfo : EIATTR_KPARAM_INFO
	.align		4
.L_17373:
        /*0008*/ 	.byte	0x04, 0x17
        /*000a*/ 	.short	(.L_17375 - .L_17374)
.L_17374:
        /*000c*/ 	.word	0x00000000
        /*0010*/ 	.short	0x0006
        /*0012*/ 	.short	0x0030
        /*0014*/ 	.byte	0x00, 0xf0, 0x21, 0x00


	//----- nvinfo : EIATTR_KPARAM_INFO
	.align		4
.L_17375:
        /*0018*/ 	.byte	0x04, 0x17
        /*001a*/ 	.short	(.L_17377 - .L_17376)
.L_17376:
        /*001c*/ 	.word	0x00000000
        /*0020*/ 	.short	0x0005
        /*0022*/ 	.short	0x0028
        /*0024*/ 	.byte	0x00, 0xf0, 0x21, 0x00


	//----- nvinfo : EIATTR_KPARAM_INFO
	.align		4
.L_17377:
        /*0028*/ 	.byte	0x04, 0x17
        /*002a*/ 	.short	(.L_17379 - .L_17378)
.L_17378:
        /*002c*/ 	.word	0x00000000
        /*0030*/ 	.short	0x0004
        /*0032*/ 	.short	0x0020
        /*0034*/ 	.byte	0x00, 0xf0, 0x21, 0x00


	//----- nvinfo : EIATTR_KPARAM_INFO
	.align		4
.L_17379:
        /*0038*/ 	.byte	0x04, 0x17
        /*003a*/ 	.short	(.L_17381 - .L_17380)
.L_17380:
        /*003c*/ 	.word	0x00000000
        /*0040*/ 	.short	0x0003
        /*0042*/ 	.short	0x0018
        /*0044*/ 	.byte	0x00, 0xf5, 0x21, 0x00


	//----- nvinfo : EIATTR_KPARAM_INFO
	.align		4
.L_17381:
        /*0048*/ 	.byte	0x04, 0x17
        /*004a*/ 	.short	(.L_17383 - .L_17382)
.L_17382:
        /*004c*/ 	.word	0x00000000
        /*0050*/ 	.short	0x0002
        /*0052*/ 	.short	0x0010
        /*0054*/ 	.byte	0x00, 0xf5, 0x21, 0x00


	//----- nvinfo : EIATTR_KPARAM_INFO
	.align		4
.L_17383:
        /*0058*/ 	.byte	0x04, 0x17
        /*005a*/ 	.short	(.L_17385 - .L_17384)
.L_17384:
        /*005c*/ 	.word	0x00000000
        /*0060*/ 	.short	0x0001
        /*0062*/ 	.short	0x0008
        /*0064*/ 	.byte	0x00, 0xf5, 0x21, 0x00


	//----- nvinfo : EIATTR_KPARAM_INFO
	.align		4
.L_17385:
        /*0068*/ 	.byte	0x04, 0x17
        /*006a*/ 	.short	(.L_17387 - .L_17386)
.L_17386:
        /*006c*/ 	.word	0x00000000
        /*0070*/ 	.short	0x0000
        /*0072*/ 	.short	0x0000
        /*0074*/ 	.byte	0x00, 0xf5, 0x21, 0x00


	//----- nvinfo : EIATTR_SPARSE_MMA_MASK
	.align		4
.L_17387:
        /*0078*/ 	.byte	0x03, 0x50
        /*007a*/ 	.short	0x0000


	//----- nvinfo : EIATTR_MAXREG_COUNT
	.align		4
        /*007c*/ 	.byte	0x03, 0x1b
        /*007e*/ 	.short	0x00ff


	//----- nvinfo : EIATTR_NUM_BARRIERS
	.align		4
        /*0080*/ 	.byte	0x02, 0x4c
        /*0082*/ 	.byte	0x01
	.zero		1


	//----- nvinfo : EIATTR_MERCURY_ISA_VERSION
	.align		4
        /*0084*/ 	.byte	0x03, 0x5f
        /*0086*/ 	.short	0x0101


	//----- nvinfo : EIATTR_VRC_CTA_INIT_COUNT
	.align		4
        /*0088*/ 	.byte	0x02, 0x4a
	.zero		1
	.zero		1


	//----- nvinfo : EIATTR_EXIT_INSTR_OFFSETS
	.align		4
        /*008c*/ 	.byte	0x04, 0x1c
        /*008e*/ 	.short	(.L_17389 - .L_17388)


	//   ....[0]....
.L_17388:
        /*0090*/ 	.word	0x00000170


	//   ....[1]....
        /*0094*/ 	.word	0x00003140


	//   ....[2]....
        /*0098*/ 	.word	0x00003ad0


	//----- nvinfo : EIATTR_CRS_STACK_SIZE
	.align		4
.L_17389:
        /*009c*/ 	.byte	0x04, 0x1e
        /*009e*/ 	.short	(.L_17391 - .L_17390)
.L_17390:
        /*00a0*/ 	.word	0x00000000


	//----- nvinfo : EIATTR_CBANK_PARAM_SIZE
	.align		4
.L_17391:
        /*00a4*/ 	.byte	0x03, 0x19
        /*00a6*/ 	.short	0x0038


	//----- nvinfo : EIATTR_PARAM_CBANK
	.align		4
        /*00a8*/ 	.byte	0x04, 0x0a
        /*00aa*/ 	.short	(.L_17393 - .L_17392)
	.align		4
.L_17392:
        /*00ac*/ 	.word	index@(.nv.constant0.contiguous_nanprod3_u64)
        /*00b0*/ 	.short	0x0380
        /*00b2*/ 	.short	0x0038


	//----- nvinfo : EIATTR_SW_WAR
	.align		4
.L_17393:
        /*00b4*/ 	.byte	0x04, 0x36
        /*00b6*/ 	.short	(.L_17395 - .L_17394)
.L_17394:
        /*00b8*/ 	.word	0x00000008
.L_17395:


//--------------------- .nv.info.contiguous_nanprod22_u64 --------------------------
	.section	.nv.info.contiguous_nanprod22_u64,"",@"SHT_CUDA_INFO"
	.sectionflags	@""
	.align	4


	//----- nvinfo : EIATTR_CUDA_API_VERSION
	.align		4
        /*0000*/ 	.byte	0x04, 0x37
        /*0002*/ 	.short	(.L_17397 - .L_17396)
.L_17396:
        /*0004*/ 	.word	0x00000082


	//----- nvinfo : EIATTR_KPARAM_INFO
	.align		4
.L_17397:
        /*0008*/ 	.byte	0x04, 0x17
        /*000a*/ 	.short	(.L_17399 - .L_17398)
.L_17398:
        /*000c*/ 	.word	0x00000000
        /*0010*/ 	.short	0x0003
        /*0012*/ 	.short	0x0018
        /*0014*/ 	.byte	0x00, 0xf0, 0x21, 0x00


	//----- nvinfo : EIATTR_KPARAM_INFO
	.align		4
.L_17399:
        /*0018*/ 	.byte	0x04, 0x17
        /*001a*/ 	.short	(.L_17401 - .L_17400)
.L_17400:
        /*001c*/ 	.word	0x00000000
        /*0020*/ 	.short	0x0002
        /*0022*/ 	.short	0x0010
        /*0024*/ 	.byte	0x00, 0xf0, 0x21, 0x00


	//----- nvinfo : EIATTR_KPARAM_INFO
	.align		4
.L_17401:
        /*0028*/ 	.byte	0x04, 0x17
        /*002a*/ 	.short	(.L_17403 - .L_17402)
.L_17402:
        /*002c*/ 	.word	0x00000000
        /*0030*/ 	.short	0x0001
        /*0032*/ 	.short	0x0008
        /*0034*/ 	.byte	0x00, 0xf5, 0x21, 0x00


	//----- nvinfo : EIATTR_KPARAM_INFO
	.align		4
.L_17403:
        /*0038*/ 	.byte	0x04, 0x17
        /*003a*/ 	.short	(.L_17405 - .L_17404)
.L_17404:
        /*003c*/ 	.word	0x00000000
        /*0040*/ 	.short	0x0000
        /*0042*/ 	.short	0x0000
        /*0044*/ 	.byte	0x00, 0xf5, 0x21, 0x00


	//----- nvinfo : EIATTR_SPARSE_MMA_MASK
	.align		4
.L_17405:
        /*0048*/ 	.byte	0x03, 0x50
        /*004a*/ 	.short	0x0000


	//----- nvinfo : EIATTR_MAXREG_COUNT
	.align		4
        /*004c*/ 	.byte	0x03, 0x1b
        /*004e*/ 	.short	0x00ff


	//----- nvinfo : EIATTR_NUM_BARRIERS
	.align		4
        /*0050*/ 	.byte	0x02, 0x4c
        /*0052*/ 	.byte	0x01
	.zero		1


	//----- nvinfo : EIATTR_MERCURY_ISA_VERSION
	.align		4
        /*0054*/ 	.byte	0x03, 0x5f
        /*0056*/ 	.short	0x0101


	//----- nvinfo : EIATTR_VRC_CTA_INIT_COUNT
	.align		4
        /*0058*/ 	.byte	0x02, 0x4a
	.zero		1
	.zero		1


	//----- nvinfo : EIATTR_EXIT_INSTR_OFFSETS
	.align		4
        /*005c*/ 	.byte	0x04, 0x1c
        /*005e*/ 	.short	(.L_17407 - .L_17406)


	//   ....[0]....
.L_17406:
        /*0060*/ 	.word	0x000004b0


	//   ....[1]....
        /*0064*/ 	.word	0x00000770


	//   ....[2]....
        /*0068*/ 	.word	0x00000880


	//----- nvinfo : EIATTR_CRS_STACK_SIZE
	.align		4
.L_17407:
        /*006c*/ 	.byte	0x04, 0x1e
        /*006e*/ 	.short	(.L_17409 - .L_17408)
.L_17408:
        /*0070*/ 	.word	0x00000000


	//----- nvinfo : EIATTR_CBANK_PARAM_SIZE
	.align		4
.L_17409:
        /*0074*/ 	.byte	0x03, 0x19
        /*0076*/ 	.short	0x0020


	//----- nvinfo : EIATTR_PARAM_CBANK
	.align		4
        /*0078*/ 	.byte	0x04, 0x0a
        /*007a*/ 	.short	(.L_17411 - .L_17410)
	.align		4
.L_17410:
        /*007c*/ 	.word	index@(.nv.constant0.contiguous_nanprod22_u64)
        /*0080*/ 	.short	0x0380
        /*0082*/ 	.short	0x0020


	//----- nvinfo : EIATTR_SW_WAR
	.align		4
.L_17411:
        /*0084*/ 	.byte	0x04, 0x36
        /*0086*/ 	.short	(.L_17413 - .L_17412)
.L_17412:
        /*0088*/ 	.word	0x00000008
.L_17413:


//--------------------- .nv.info.contiguous_nanprod2_u64 --------------------------
	.section	.nv.info.contiguous_nanprod2_u64,"",@"SHT_CUDA_INFO"
	.sectionflags	@""
	.align	4


	//----- nvinfo : EIATTR_CUDA_API_VERSION
	.align		4
        /*0000*/ 	.byte	0x04, 0x37
        /*0002*/ 	.short	(.L_17415 - .L_17414)
.L_17414:
        /*0004*/ 	.word	0x00000082


	//----- nvinfo : EIATTR_KPARAM_INFO
	.align		4
.L_17415:
        /*0008*/ 	.byte	0x04, 0x17
        /*000a*/ 	.short	(.L_17417 - .L_17416)
.L_17416:
        /*000c*/ 	.word	0x00000000
        /*0010*/ 	.short	0x0006
        /*0012*/ 	.short	0x0030
        /*0014*/ 	.byte	0x00, 0xf0, 0x21, 0x00


	//----- nvinfo : EIATTR_KPARAM_INFO
	.align		4
.L_17417:
        /*0018*/ 	.byte	0x04, 0x17
        /*001a*/ 	.short	(.L_17419 - .L_17418)
.L_17418:
        /*001c*/ 	.word	0x00000000
        /*0020*/ 	.short	0x0005
        /*0022*/ 	.short	0x0028
        /*0024*/ 	.byte	0x00, 0xf0, 0x21, 0x00


	//----- nvinfo : EIATTR_KPARAM_INFO
	.align		4
.L_17419:
        /*0028*/ 	.byte	0x04, 0x17
        /*002a*/ 	.short	(.L_17421 - .L_17420)
.L_17420:
        /*002c*/ 	.word	0x00000000
        /*0030*/ 	.short	0x0004
        /*0032*/ 	.short	0x0020
        /*0034*/ 	.byte	0x00, 0xf0, 0x21, 0x00


	//----- nvinfo : EIATTR_KPARAM_INFO
	.align		4
.L_17421:
        /*0038*/ 	.byte	0x04, 0x17
        /*003a*/ 	.short	(.L_17423 - .L_17422)
.L_17422:
        /*003c*/ 	.word	0x00000000
        /*0040*/ 	.short	0x0003
        /*0042*/ 	.short	0x0018
        /*0044*/ 	.byte	0x00, 0xf5, 0x21, 0x00


	//----- nvinfo : EIATTR_KPARAM_INFO
	.align		4
.L_17423:
        /*0048*/ 	.byte	0x04, 0x17
        /*004a*/ 	.short	(.L_17425 - .L_17424)
.L_17424:
        /*004c*/ 	.word	0x00000000
        /*0050*/ 	.short	0x0002
        /*0052*/ 	.short	0x0010
        /*0054*/ 	.byte	0x00, 0xf5, 0x21, 0x00


	//----- nvinfo : EIATTR_KPARAM_INFO
	.align		4
.L_17425:
        /*0058*/ 	.byte	0x04, 0x17
        /*005a*/ 	.short	(.L_17427 - .L_17426)
.L_17426:
        /*005c*/ 	.word	0x00000000
        /*0060*/ 	.short	0x0001
        /*0062*/ 	.short	0x0008
        /*0064*/ 	.byte	0x00, 0xf5, 0x21, 0x00


	//----- nvinfo : EIATTR_KPARAM_INFO
	.align		4
.L_17427:
        /*0068*/ 	.byte	0x04, 0x17
        /*006a*/ 	.short	(.L_17429 - .L_17428)
.L_17428:
        /*006c*/ 	.word	0x00000000
        /*0070*/ 	.short	0x0000
        /*0072*/ 	.short	0x0000
        /*0074*/ 	.byte	0x00, 0xf5, 0x21, 0x00


	//----- nvinfo : EIATTR_SPARSE_MMA_MASK
	.align		4
.L_17429:
        /*0078*/ 	.byte	0x03, 0x50
        /*007a*/ 	.short	0x0000


	//----- nvinfo : EIATTR_MAXREG_COUNT
	.align		4
        /*007c*/ 	.byte	0x03, 0x1b
        /*007e*/ 	.short	0x00ff


	//----- nvinfo : EIATTR_NUM_BARRIERS
	.align		4
        /*0080*/ 	.byte	0x02, 0x4c
        /*0082*/ 	.byte	0x01
	.zero		1


	//----- nvinfo : EIATTR_MERCURY_ISA_VERSION
	.align		4
        /*0084*/ 	.byte	0x03, 0x5f
        /*0086*/ 	.short	0x0101


	//----- nvinfo : EIATTR_VRC_CTA_INIT_COUNT
	.align		4
        /*0088*/ 	.byte	0x02, 0x4a
	.zero		1
	.zero		1


	//----- nvinfo : EIATTR_EXIT_INSTR_OFFSETS
	.align		4
        /*008c*/ 	.byte	0x04, 0x1c
        /*008e*/ 	.short	(.L_17431 - .L_17430)


	//   ....[0]....
.L_17430:
        /*0090*/ 	.word	0x00006890


	//   ....[1]....
        /*0094*/ 	.word	0x00006b50


	//   ....[2]....
        /*0098*/ 	.word	0x00006c60


	//----- nvinfo : EIATTR_CRS_STACK_SIZE
	.align		4
.L_17431:
        /*009c*/ 	.byte	0x04, 0x1e
        /*009e*/ 	.short	(.L_17433 - .L_17432)
.L_17432:
        /*00a0*/ 	.word	0x00000000


	//----- nvinfo : EIATTR_CBANK_PARAM_SIZE
	.align		4
.L_17433:
        /*00a4*/ 	.byte	0x03, 0x19
        /*00a6*/ 	.short	0x0038


	//----- nvinfo : EIATTR_PARAM_CBANK
	.align		4
        /*00a8*/ 	.byte	0x04, 0x0a
        /*00aa*/ 	.short	(.L_17435 - .L_17434)
	.align		4
.L_17434:
        /*00ac*/ 	.word	index@(.nv.constant0.contiguous_nanprod2_u64)
        /*00b0*/ 	.short	0x0380
        /*00b2*/ 	.short	0x0038


	//----- nvinfo : EIATTR_SW_WAR
	.align		4
.L_17435:
        /*00b4*/ 	.byte	0x04, 0x36
        /*00b6*/ 	.short	(.L_17437 - .L_17436)
.L_17436:
        /*00b8*/ 	.word	0x00000008
.L_17437:


//--------------------- .nv.info.uncontiguous_nanprod_u64 --------------------------
	.section	.nv.info.uncontiguous_nanprod_u64,"",@"SHT_CUDA_INFO"
	.sectionflags	@""
	.align	4


	//----- nvinfo : EIATTR_CUDA_API_VERSION
	.align		4
        /*0000*/ 	.byte	0x04, 0x37
        /*0002*/ 	.short	(.L_17439 - .L_17438)
.L_17438:
        /*0004*/ 	.word	0x00000082


	//----- nvinfo : EIATTR_KPARAM_INFO
	.align		4
.L_17439:
        /*0008*/ 	.byte	0x04, 0x17
        /*000a*/ 	.short	(.L_17441 - .L_17440)
.L_17440:
        /*000c*/ 	.word	0x00000000
        /*0010*/ 	.short	0x0005
        /*0012*/ 	.short	0x0028
        /*0014*/ 	.byte	0x00, 0xf0, 0x21, 0x00


	//----- nvinfo : EIATTR_KPARAM_INFO
	.align		4
.L_17441:
        /*0018*/ 	.byte	0x04, 0x17
        /*001a*/ 	.short	(.L_17443 - .L_17442)
.L_17442:
        /*001c*/ 	.word	0x00000000
        /*0020*/ 	.short	0x0004
        /*0022*/ 	.short	0x0020
        /*0024*/ 	.byte	0x00, 0xf0, 0x21, 0x00


	//----- nvinfo : EIATTR_KPARAM_INFO
	.align		4
.L_17443:
        /*0028*/ 	.byte	0x04, 0x17
        /*002a*/ 	.short	(.L_17445 - .L_17444)
.L_17444:
        /*002c*/ 	.word	0x00000000
        /*0030*/ 	.short	0x0003
        /*0032*/ 	.short	0x0018
        /*0034*/ 	.byte	0x00, 0xf5, 0x21, 0x00


	//----- nvinfo : EIATTR_KPARAM_INFO
	.align		4
.L_17445:
        /*0038*/ 	.byte	0x04, 0x17
        /*003a*/ 	.short	(.L_17447 - .L_17446)
.L_17446:
        /*003c*/ 	.word	0x00000000
        /*0040*/ 	.short	0x0002
        /*0042*/ 	.short	0x0010
        /*0044*/ 	.byte	0x00, 0xf5, 0x21, 0x00


	//----- nvinfo : EIATTR_KPARAM_INFO
	.align		4
.L_17447:
        /*0048*/ 	.byte	0x04, 0x17
        /*004a*/ 	.short	(.L_17449 - .L_17448)
.L_17448:
        /*004c*/ 	.word	0x00000000
        /*0050*/ 	.short	0x0001
        /*0052*/ 	.short	0x0008
        /*0054*/ 	.byte	0x00, 0xf5, 0x21, 0x00


	//----- nvinfo : EIATTR_KPARAM_INFO
	.align		4
.L_17449:
        /*0058*/ 	.byte	0x04, 0x17
        /*005a*/ 	.short	(.L_17451 - .L_17450)
.L_17450:
        /*005c*/ 	.word	0x00000000
        /*0060*/ 	.short	0x0000
        /*0062*/ 	.short	0x0000
        /*0064*/ 	.byte	0x00, 0xf5, 0x21, 0x00


	//----- nvinfo : EIATTR_SPARSE_MMA_MASK
	.align		4
.L_17451:
        /*0068*/ 	.byte	0x03, 0x50
        /*006a*/ 	.short	0x0000


	//----- nvinfo : EIATTR_MAXREG_COUNT
	.align		4
        /*006c*/ 	.byte	0x03, 0x1b
        /*006e*/ 	.short	0x00ff


	//----- nvinfo : EIATTR_NUM_BARRIERS
	.align		4
        /*0070*/ 	.byte	0x02, 0x4c
        /*0072*/ 	.byte	0x01
	.zero		1


	//----- nvinfo : EIATTR_MERCURY_ISA_VERSION
	.align		4
        /*0074*/ 	.byte	0x03, 0x5f
        /*0076*/ 	.short	0x0101


	//----- nvinfo : EIATTR_VRC_CTA_INIT_COUNT
	.align		4
        /*0078*/ 	.byte	0x02, 0x4a
	.zero		1
	.zero		1


	//----- nvinfo : EIATTR_EXIT_INSTR_OFFSETS
	.align		4
        /*007c*/ 	.byte	0x04, 0x1c
        /*007e*/ 	.short	(.L_17453 - .L_17452)


	//   ....[0]....
.L_17452:
        /*0080*/ 	.word	0x00006ad0


	//   ....[1]....
        /*0084*/ 	.word	0x00006d90


	//   ....[2]....
        /*0088*/ 	.word	0x00006e10


	//----- nvinfo : EIATTR_CRS_STACK_SIZE
	.align		4
.L_17453:
        /*008c*/ 	.byte	0x04, 0x1e
        /*008e*/ 	.short	(.L_17455 - .L_17454)
.L_17454:
        /*0090*/ 	.word	0x00000000


	//----- nvinfo : EIATTR_CBANK_PARAM_SIZE
	.align		4
.L_17455:
        /*0094*/ 	.byte	0x03, 0x19
        /*0096*/ 	.short	0x0030


	//----- nvinfo : EIATTR_PARAM_CBANK
	.align		4
        /*0098*/ 	.byte	0x04, 0x0a
        /*009a*/ 	.short	(.L_17457 - .L_17456)
	.align		4
.L_17456:
        /*009c*/ 	.word	index@(.nv.constant0.uncontiguous_nanprod_u64)
        /*00a0*/ 	.short	0x0380
        /*00a2*/ 	.short	0x0030


	//----- nvinfo : EIATTR_SW_WAR
	.align		4
.L_17457:
        /*00a4*/ 	.byte	0x04, 0x36
        /*00a6*/ 	.short	(.L_17459 - .L_17458)
.L_17458:
        /*00a8*/ 	.word	0x00000008
.L_17459:


//--------------------- .nv.info.contiguous_nanprod_u64 --------------------------
	.section	.nv.info.contiguous_nanprod_u64,"",@"SHT_CUDA_INFO"
	.sectionflags	@""
	.align	4


	//----- nvinfo : EIATTR_CUDA_API_VERSION
	.align		4
        /*0000*/ 	.byte	0x04, 0x37
        /*0002*/ 	.short	(.L_17461 - .L_17460)
.L_17460:
        /*0004*/ 	.word	0x00000082


	//----- nvinfo : EIATTR_KPARAM_INFO
	.align		4
.L_17461:
        /*0008*/ 	.byte	0x04, 0x17
        /*000a*/ 	.short	(.L_17463 - .L_17462)
.L_17462:
        /*000c*/ 	.word	0x00000000
        /*0010*/ 	.short	0x0002
        /*0012*/ 	.short	0x0010
        /*0014*/ 	.byte	0x00, 0xf0, 0x21, 0x00


	//----- nvinfo : EIATTR_KPARAM_INFO
	.align		4
.L_17463:
        /*0018*/ 	.byte	0x04, 0x17
        /*001a*/ 	.short	(.L_17465 - .L_17464)
.L_17464:
        /*001c*/ 	.word	0x00000000
        /*0020*/ 	.short	0x0001
        /*0022*/ 	.short	0x0008
        /*0024*/ 	.byte	0x00, 0xf5, 0x21, 0x00


	//----- nvinfo : EIATTR_KPARAM_INFO
	.align		4
.L_17465:
        /*0028*/ 	.byte	0x04, 0x17
        /*002a*/ 	.short	(.L_17467 - .L_17466)
.L_17466:
        /*002c*/ 	.word	0x00000000
        /*0030*/ 	.short	0x0000
        /*0032*/ 	.short	0x0000
        /*0034*/ 	.byte	0x00, 0xf5, 0x21, 0x00


	//----- nvinfo : EIATTR_SPARSE_MMA_MASK
	.align		4
.L_17467:
        /*0038*/ 	.byte	0x03, 0x50
        /*003a*/ 	.short	0x0000


	//----- nvinfo : EIATTR_MAXREG_COUNT
	.align		4
        /*003c*/ 	.byte	0x03, 0x1b
        /*003e*/ 	.short	0x00ff


	//----- nvinfo : EIATTR_NUM_BARRIERS
	.align		4
        /*0040*/ 	.byte	0x02, 0x4c
        /*0042*/ 	.byte	0x01
	.zero		1


	//----- nvinfo : EIATTR_MERCURY_ISA_VERSION
	.align		4
        /*0044*/ 	.byte	0x03, 0x5f
        /*0046*/ 	.short	0x0101


	//----- nvinfo : EIATTR_VRC_CTA_INIT_COUNT
	.align		4
        /*0048*/ 	.byte	0x02, 0x4a
	.zero		1
	.zero		1


	//----- nvinfo : EIATTR_EXIT_INSTR_OFFSETS
	.align		4
        /*004c*/ 	.byte	0x04, 0x1c
        /*004e*/ 	.short	(.L_17469 - .L_17468)


	//   ....[0]....
.L_17468:
        /*0050*/ 	.word	0x000003f0


	//   ....[1]....
        /*0054*/ 	.word	0x000006b0


	//   ....[2]....
        /*0058*/ 	.word	0x00000730


	//----- nvinfo : EIATTR_CRS_STACK_SIZE
	.align		4
.L_17469:
        /*005c*/ 	.byte	0x04, 0x1e
        /*005e*/ 	.short	(.L_17471 - .L_17470)
.L_17470:
        /*0060*/ 	.word	0x00000000


	//----- nvinfo : EIATTR_CBANK_PARAM_SIZE
	.align		4
.L_17471:
        /*0064*/ 	.byte	0x03, 0x19
        /*0066*/ 	.short	0x0018


	//----- nvinfo : EIATTR_PARAM_CBANK
	.align		4
        /*0068*/ 	.byte	0x04, 0x0a
        /*006a*/ 	.short	(.L_17473 - .L_17472)
	.align		4
.L_17472:
        /*006c*/ 	.word	index@(.nv.constant0.contiguous_nanprod_u64)
        /*0070*/ 	.short	0x0380
        /*0072*/ 	.short	0x0018


	//----- nvinfo : EIATTR_SW_WAR
	.align		4
.L_17473:
        /*0074*/ 	.byte	0x04, 0x36
        /*0076*/ 	.short	(.L_17475 - .L_17474)
.L_17474:
        /*0078*/ 	.word	0x00000008
.L_17475:


//--------------------- .nv.info.contiguous_nanprod33_u32 --------------------------
	.section	.nv.info.contiguous_nanprod33_u32,"",@"SHT_CUDA_INFO"
	.sectionflags	@""
	.align	4


	//----- nvinfo : EIATTR_CUDA_API_VERSION
	.align		4
        /*0000*/ 	.byte	0x04, 0x37
        /*0002*/ 	.short	(.L_17477 - .L_17476)
.L_17476:
        /*0004*/ 	.word	0x00000082


	//----- nvinfo : EIATTR_KPARAM_INFO
	.align		4
.L_17477:
        /*0008*/ 	.byte	0x04, 0x17
        /*000a*/ 	.short	(.L_17479 - .L_17478)
.L_17478:
        /*000c*/ 	.word	0x00000000
        /*0010*/ 	.short	0x0004
        /*0012*/ 	.short	0x0020
        /*0014*/ 	.byte	0x00, 0xf0, 0x21, 0x00


	//----- nvinfo : EIATTR_KPARAM_INFO
	.align		4
.L_17479:
        /*0018*/ 	.byte	0x04, 0x17
        /*001a*/ 	.short	(.L_17481 - .L_17480)
.L_17480:
        /*001c*/ 	.word	0x00000000
        /*0020*/ 	.short	0x0003
        /*0022*/ 	.short	0x0018
        /*0024*/ 	.byte	0x00, 0xf0, 0x21, 0x00


	//----- nvinfo : EIATTR_KPARAM_INFO
	.align		4
.L_17481:
        /*0028*/ 	.byte	0x04, 0x17
        /*002a*/ 	.short	(.L_17483 - .L_17482)
.L_17482:
        /*002c*/ 	.word	0x00000000
        /*0030*/ 	.short	0x0002
        /*0032*/ 	.short	0x0010
        /*0034*/ 	.byte	0x00, 0xf0, 0x21, 0x00


	//----- nvinfo : EIATTR_KPARAM_INFO
	.align		4
.L_17483:
        /*0038*/ 	.byte	0x04, 0x17
        /*003a*/ 	.short	(.L_17485 - .L_17484)
.L_17484:
        /*003c*/ 	.word	0x00000000
        /*0040*/ 	.short	0x0001
        /*0042*/ 	.short	0x0008
        /*0044*/ 	.byte	0x00, 0xf5, 0x21, 0x00


	//----- nvinfo : EIATTR_KPARAM_INFO
	.align		4
.L_17485:
        /*0048*/ 	.byte	0x04, 0x17
        /*004a*/ 	.short	(.L_17487 - .L_17486)
.L_17486:
        /*004c*/ 	.word	0x00000000
        /*0050*/ 	.short	0x0000
        /*0052*/ 	.short	0x0000
        /*0054*/ 	.byte	0x00, 0xf5, 0x21, 0x00


	//----- nvinfo : EIATTR_SPARSE_MMA_MASK
	.align		4
.L_17487:
        /*0058*/ 	.byte	0x03, 0x50
        /*005a*/ 	.short	0x0000


	//----- nvinfo : EIATTR_MAXREG_COUNT
	.align		4
        /*005c*/ 	.byte	0x03, 0x1b
        /*005e*/ 	.short	0x00ff


	//----- nvinfo : EIATTR_NUM_BARRIERS
	.align		4
        /*0060*/ 	.byte	0x02, 0x4c
        /*0062*/ 	.byte	0x01
	.zero		1


	//----- nvinfo : EIATTR_MERCURY_ISA_VERSION
	.align		4
        /*0064*/ 	.byte	0x03, 0x5f
        /*0066*/ 	.short	0x0101


	//----- nvinfo : EIATTR_VRC_CTA_INIT_COUNT
	.align		4
        /*0068*/ 	.byte	0x02, 0x4a
	.zero		1
	.zero		1


	//----- nvinfo : EIATTR_EXIT_INSTR_OFFSETS
	.align		4
        /*006c*/ 	.byte	0x04, 0x1c
        /*006e*/ 	.short	(.L_17489 - .L_17488)


	//   ....[0]....
.L_17488:
        /*0070*/ 	.word	0x00000160


	//   ....[1]....
        /*0074*/ 	.word	0x000001f0


	//   ....[2]....
        /*0078*/ 	.word	0x00000820


	//----- nvinfo : EIATTR_CBANK_PARAM_SIZE
	.align		4
.L_17489:
        /*007c*/ 	.byte	0x03, 0x19
        /*007e*/ 	.short	0x0028


	//----- nvinfo : EIATTR_PARAM_CBANK
	.align		4
        /*0080*/ 	.byte	0x04, 0x0a
        /*0082*/ 	.short	(.L_17491 - .L_17490)
	.align		4
.L_17490:
        /*0084*/ 	.word	index@(.nv.constant0.contiguous_nanprod33_u32)
        /*0088*/ 	.short	0x0380
        /*008a*/ 	.short	0x0028


	//----- nvinfo : EIATTR_SW_WAR
	.align		4
.L_17491:
        /*008c*/ 	.byte	0x04, 0x36
        /*008e*/ 	.short	(.L_17493 - .L_17492)
.L_17492:
        /*0090*/ 	.word	0x00000008
.L_17493:


//--------------------- .nv.info.contiguous_nanprod3_u32 --------------------------
	.section	.nv.info.contiguous_nanprod3_u32,"",@"SHT_CUDA_INFO"
	.sectionflags	@""
	.align	4


	//----- nvinfo : EIATTR_CUDA_API_VERSION
	.align		4
        /*0000*/ 	.byte	0x04, 0x37
        /*0002*/ 	.short	(.L_17495 - .L_17494)
.L_17494:
        /*0004*/ 	.word	0x00000082


	//----- nvinfo : EIATTR_KPARAM_INFO
	.align		4
.L_17495:
        /*0008*/ 	.byte	0x04, 0x17
        /*000a*/ 	.short	(.L_17497 - .L_17496)
.L_17496:
        /*000c*/ 	.word	0x00000000
        /*0010*/ 	.short	0x0006
        /*0012*/ 	.short	0x0030
        /*0014*/ 	.byte	0x00, 0xf0, 0x21, 0x00


	//----- nvinfo : EIATTR_KPARAM_INFO
	.align		4
.L_17497:
        /*0018*/ 	.byte	0x04, 0x17
        /*001a*/ 	.short	(.L_17499 - .L_17498)
.L_17498:
        /*001c*/ 	.word	0x00000000
        /*0020*/ 	.short	0x0005
        /*0022*/ 	.short	0x0028
        /*0024*/ 	.byte	0x00, 0xf0, 0x21, 0x00


	//----- nvinfo : EIATTR_KPARAM_INFO
	.align		4
.L_17499:
        /*0028*/ 	.byte	0x04, 0x17
        /*002a*/ 	.short	(.L_17501 - .L_17500)
.L_17500:
        /*002c*/ 	.word	0x00000000
        /*0030*/ 	.short	0x0004
        /*0032*/ 	.short	0x0020
        /*0034*/ 	.byte	0x00, 0xf0, 0x21, 0x00


	//----- nvinfo : EIATTR_KPARAM_INFO
	.align		4
.L_17501:
        /*0038*/ 	.byte	0x04, 0x17
        /*003a*/ 	.short	(.L_17503 - .L_17502)
.L_17502:
        /*003c*/ 	.word	0x00000000
        /*0040*/ 	.short	0x0003
        /*0042*/ 	.short	0x0018
        /*0044*/ 	.byte	0x00, 0xf5, 0x21, 0x00


	//----- nvinfo : EIATTR_KPARAM_INFO
	.align		4
.L_17503:
        /*0048*/ 	.byte	0x04, 0x17
        /*004a*/ 	.short	(.L_17505 - .L_17504)
.L_17504:
        /*004c*/ 	.word	0x00000000
        /*0050*/ 	.short	0x0002
        /*0052*/ 	.short	0x0010
        /*0054*/ 	.byte	0x00, 0xf5, 0x21, 0x00


	//----- nvinfo : EIATTR_KPARAM_INFO
	.align		4
.L_17505:
        /*0058*/ 	.byte	0x04, 0x17
        /*005a*/ 	.short	(.L_17507 - .L_17506)
.L_17506:
        /*005c*/ 	.word	0x00000000
        /*0060*/ 	.short	0x0001
        /*0062*/ 	.short	0x0008
        /*0064*/ 	.byte	0x00, 0xf5, 0x21, 0x00


	//----- nvinfo : EIATTR_KPARAM_INFO
	.align		4
.L_17507:
        /*0068*/ 	.byte	0x04, 0x17
        /*006a*/ 	.short	(.L_17509 - .L_17508)
.L_17508:
        /*006c*/ 	.word	0x00000000
        /*0070*/ 	.short	0x0000
        /*0072*/ 	.short	0x0000
        /*0074*/ 	.byte	0x00, 0xf5, 0x21, 0x00


	//----- nvinfo : EIATTR_SPARSE_MMA_MASK
	.align		4
.L_17509:
        /*0078*/ 	.byte	0x03, 0x50
        /*007a*/ 	.short	0x0000


	//----- nvinfo : EIATTR_MAXREG_COUNT
	.align		4
        /*007c*/ 	.byte	0x03, 0x1b
        /*007e*/ 	.short	0x00ff


	//----- nvinfo : EIATTR_NUM_BARRIERS
	.align		4
        /*0080*/ 	.byte	0x02, 0x4c
        /*0082*/ 	.byte	0x01
	.zero		1


	//----- nvinfo : EIATTR_MERCURY_ISA_VERSION
	.align		4
        /*0084*/ 	.byte	0x03, 0x5f
        /*0086*/ 	.short	0x0101


	//----- nvinfo : EIATTR_VRC_CTA_INIT_COUNT
	.align		4
        /*0088*/ 	.byte	0x02, 0x4a
	.zero		1
	.zero		1


	//----- nvinfo : EIATTR_EXIT_INSTR_OFFSETS
	.align		4
        /*008c*/ 	.byte	0x04, 0x1c
        /*008e*/ 	.short	(.L_17511 - .L_17510)


	//   ....[0]....
.L_17510:
        /*0090*/ 	.word	0x00000160


	//   ....[1]....
        /*0094*/ 	.word	0x00003130


	//   ....[2]....
        /*0098*/ 	.word	0x000037d0


	//----- nvinfo : EIATTR_CRS_STACK_SIZE
	.align		4
.L_17511:
        /*009c*/ 	.byte	0x04, 0x1e
        /*009e*/ 	.short	(.L_17513 - .L_17512)
.L_17512:
        /*00a0*/ 	.word	0x00000000


	//----- nvinfo : EIATTR_CBANK_PARAM_SIZE
	.align		4
.L_17513:
        /*00a4*/ 	.byte	0x03, 0x19
        /*00a6*/ 	.short	0x0038


	//----- nvinfo : EIATTR_PARAM_CBANK
	.align		4
        /*00a8*/ 	.byte	0x04, 0x0a
        /*00aa*/ 	.short	(.L_17515 - .L_17514)
	.align		4
.L_17514:
        /*00ac*/ 	.word	index@(.nv.constant0.contiguous_nanprod3_u32)
        /*00b0*/ 	.short	0x0380
        /*00b2*/ 	.short	0x0038


	//----- nvinfo : EIATTR_SW_WAR
	.align		4
.L_17515:
        /*00b4*/ 	.byte	0x04, 0x36
        /*00b6*/ 	.short	(.L_17517 - .L_17516)
.L_17516:
        /*00b8*/ 	.word	0x00000008
.L_17517:


//--------------------- .nv.info.contiguous_nanprod22_u32 --------------------------
	.section	.nv.info.contiguous_nanprod22_u32,"",@"SHT_CUDA_INFO"
	.sectionflags	@""
	.align	4


	//----- nvinfo : EIATTR_CUDA_API_VERSION
	.align		4
        /*0000*/ 	.byte	0x04, 0x37
        /*0002*/ 	.short	(.L_17519 - .L_17518)
.L_17518:
        /*0004*/ 	.word	0x00000082


	//----- nvinfo : EIATTR_KPARAM_INFO
	.align		4
.L_17519:
        /*0008*/ 	.byte	0x04, 0x17
        /*000a*/ 	.short	(.L_17521 - .L_17520)
.L_17520:
        /*000c*/ 	.word	0x00000000
        /*0010*/ 	.short	0x0003
        /*0012*/ 	.short	0x0018
        /*0014*/ 	.byte	0x00, 0xf0, 0x21, 0x00


	//----- nvinfo : EIATTR_KPARAM_INFO
	.align		4
.L_17521:
        /*0018*/ 	.byte	0x04, 0x17
        /*001a*/ 	.short	(.L_17523 - .L_17522)
.L_17522:
        /*001c*/ 	.word	0x00000000
        /*0020*/ 	.short	0x0002
        /*0022*/ 	.short	0x0010
        /*0024*/ 	.byte	0x00, 0xf0, 0x21, 0x00


	//----- nvinfo : EIATTR_KPARAM_INFO
	.align		4
.L_17523:
        /*0028*/ 	.byte	0x04, 0x17
        /*002a*/ 	.short	(.L_17525 - .L_17524)
.L_17524:
        /*002c*/ 	.word	0x00000000
        /*0030*/ 	.short	0x0001
        /*0032*/ 	.short	0x0008
        /*0034*/ 	.byte	0x00, 0xf5, 0x21, 0x00


	//----- nvinfo : EIATTR_KPARAM_INFO
	.align		4
.L_17525:
        /*0038*/ 	.byte	0x04, 0x17
        /*003a*/ 	.short	(.L_17527 - .L_17526)
.L_17526:
        /*003c*/ 	.word	0x00000000
        /*0040*/ 	.short	0x0000
        /*0042*/ 	.short	0x0000
        /*0044*/ 	.byte	0x00, 0xf5, 0x21, 0x00


	//----- nvinfo : EIATTR_SPARSE_MMA_MASK
	.align		4
.L_17527:
        /*0048*/ 	.byte	0x03, 0x50
        /*004a*/ 	.short	0x0000


	//----- nvinfo : EIATTR_MAXREG_COUNT
	.align		4
        /*004c*/ 	.byte	0x03, 0x1b
        /*004e*/ 	.short	0x00ff


	//----- nvinfo : EIATTR_NUM_BARRIERS
	.align		4
        /*0050*/ 	.byte	0x02, 0x4c
        /*0052*/ 	.byte	0x01
	.zero		1


	//----- nvinfo : EIATTR_MERCURY_ISA_VERSION
	.align		4
        /*0054*/ 	.byte	0x03, 0x5f
        /*0056*/ 	.short	0x0101


	//----- nvinfo : EIATTR_VRC_CTA_INIT_COUNT
	.align		4
        /*0058*/ 	.byte	0x02, 0x4a
	.zero		1
	.zero		1


	//----- nvinfo : EIATTR_EXIT_INSTR_OFFSETS
	.align		4
        /*005c*/ 	.byte	0x04, 0x1c
        /*005e*/ 	.short	(.L_17529 - .L_17528)


	//   ....[0]....
.L_17528:
        /*0060*/ 	.word	0x00000400


	//   ....[1]....
        /*0064*/ 	.word	0x000005a0


	//   ....[2]....
        /*0068*/ 	.word	0x000006b0


	//----- nvinfo : EIATTR_CRS_STACK_SIZE
	.align		4
.L_17529:
        /*006c*/ 	.byte	0x04, 0x1e
        /*006e*/ 	.short	(.L_17531 - .L_17530)
.L_17530:
        /*0070*/ 	.word	0x00000000


	//----- nvinfo : EIATTR_CBANK_PARAM_SIZE
	.align		4
.L_17531:
        /*0074*/ 	.byte	0x03, 0x19
        /*0076*/ 	.short	0x0020


	//----- nvinfo : EIATTR_PARAM_CBANK
	.align		4
        /*0078*/ 	.byte	0x04, 0x0a
        /*007a*/ 	.short	(.L_17533 - .L_17532)
	.align		4
.L_17532:
        /*007c*/ 	.word	index@(.nv.constant0.contiguous_nanprod22_u32)
        /*0080*/ 	.short	0x0380
        /*0082*/ 	.short	0x0020


	//----- nvinfo : EIATTR_SW_WAR
	.align		4
.L_17533:
        /*0084*/ 	.byte	0x04, 0x36
        /*0086*/ 	.short	(.L_17535 - .L_17534)
.L_17534:
        /*0088*/ 	.word	0x00000008
.L_17535:


//--------------------- .nv.info.contiguous_nanprod2_u32 --------------------------
	.section	.nv.info.contiguous_nanprod2_u32,"",@"SHT_CUDA_INFO"
	.sectionflags	@""
	.align	4


	//----- nvinfo : EIATTR_CUDA_API_VERSION
	.align		4
        /*0000*/ 	.byte	0x04, 0x37
        /*0002*/ 	.short	(.L_17537 - .L_17536)
.L_17536:
        /*0004*/ 	.word	0x00000082


	//----- nvinfo : EIATTR_KPARAM_INFO
	.align		4
.L_17537:
        /*0008*/ 	.byte	0x04, 0x17
        /*000a*/ 	.short	(.L_17539 - .L_17538)
.L_17538:
        /*000c*/ 	.word	0x00000000
        /*0010*/ 	.short	0x0006
        /*0012*/ 	.short	0x0030
        /*0014*/ 	.byte	0x00, 0xf0, 0x21, 0x00


	//----- nvinfo : EIATTR_KPARAM_INFO
	.align		4
.L_17539:
        /*0018*/ 	.byte	0x04, 0x17
        /*001a*/ 	.short	(.L_17541 - .L_17540)
.L_17540:
        /*001c*/ 	.word	0x00000000
        /*0020*/ 	.short	0x0005
        /*0022*/ 	.short	0x0028
        /*0024*/ 	.byte	0x00, 0xf0, 0x21, 0x00


	//----- nvinfo : EIATTR_KPARAM_INFO
	.align		4
.L_17541:
        /*0028*/ 	.byte	0x04, 0x17
        /*002a*/ 	.short	(.L_17543 - .L_17542)
.L_17542:
        /*002c*/ 	.word	0x00000000
        /*0030*/ 	.short	0x0004
        /*0032*/ 	.short	0x0020
        /*0034*/ 	.byte	0x00, 0xf0, 0x21, 0x00


	//----- nvinfo : EIATTR_KPARAM_INFO
	.align		4
.L_17543:
        /*0038*/ 	.byte	0x04, 0x17
        /*003a*/ 	.short	(.L_17545 - .L_17544)
.L_17544:
        /*003c*/ 	.word	0x00000000
        /*0040*/ 	.short	0x0003
        /*0042*/ 	.short	0x0018
        /*0044*/ 	.byte	0x00, 0xf5, 0x21, 0x00


	//----- nvinfo : EIATTR_KPARAM_INFO
	.align		4
.L_17545:
        /*0048*/ 	.byte	0x04, 0x17
        /*004a*/ 	.short	(.L_17547 - .L_17546)
.L_17546:
        /*004c*/ 	.word	0x00000000
        /*0050*/ 	.short	0x0002
        /*0052*/ 	.short	0x0010
        /*0054*/ 	.byte	0x00, 0xf5, 0x21, 0x00


	//----- nvinfo : EIATTR_KPARAM_INFO
	.align		4
.L_17547:
        /*0058*/ 	.byte	0x04, 0x17
        /*005a*/ 	.short	(.L_17549 - .L_17548)
.L_17548:
        /*005c*/ 	.word	0x00000000
        /*0060*/ 	.short	0x0001
        /*0062*/ 	.short	0x0008
        /*0064*/ 	.byte	0x00, 0xf5, 0x21, 0x00


	//----- nvinfo : EIATTR_KPARAM_INFO
	.align		4
.L_17549:
        /*0068*/ 	.byte	0x04, 0x17
        /*006a*/ 	.short	(.L_17551 - .L_17550)
.L_17550:
        /*006c*/ 	.word	0x00000000
        /*0070*/ 	.short	0x0000
        /*0072*/ 	.short	0x0000
        /*0074*/ 	.byte	0x00, 0xf5, 0x21, 0x00


	//----- nvinfo : EIATTR_SPARSE_MMA_MASK
	.align		4
.L_17551:
        /*0078*/ 	.byte	0x03, 0x50
        /*007a*/ 	.short	0x0000


	//----- nvinfo : EIATTR_MAXREG_COUNT
	.align		4
        /*007c*/ 	.byte	0x03, 0x1b
        /*007e*/ 	.short	0x00ff


	//----- nvinfo : EIATTR_NUM_BARRIERS
	.align		4
        /*0080*/ 	.byte	0x02, 0x4c
        /*0082*/ 	.byte	0x01
	.zero		1


	//----- nvinfo : EIATTR_MERCURY_ISA_VERSION
	.align		4
        /*0084*/ 	.byte	0x03, 0x5f
        /*0086*/ 	.short	0x0101


	//----- nvinfo : EIATTR_VRC_CTA_INIT_COUNT
	.align		4
        /*0088*/ 	.byte	0x02, 0x4a
	.zero		1
	.zero		1


	//----- nvinfo : EIATTR_EXIT_INSTR_OFFSETS
	.align		4
        /*008c*/ 	.byte	0x04, 0x1c
        /*008e*/ 	.short	(.L_17553 - .L_17552)


	//   ....[0]....
.L_17552:
        /*0090*/ 	.word	0x000067f0


	//   ....[1]....
        /*0094*/ 	.word	0x00006990


	//   ....[2]....
        /*0098*/ 	.word	0x00006aa0


	//----- nvinfo : EIATTR_CRS_STACK_SIZE
	.align		4
.L_17553:
        /*009c*/ 	.byte	0x04, 0x1e
        /*009e*/ 	.short	(.L_17555 - .L_17554)
.L_17554:
        /*00a0*/ 	.word	0x00000000


	//----- nvinfo : EIATTR_CBANK_PARAM_SIZE
	.align		4
.L_17555:
        /*00a4*/ 	.byte	0x03, 0x19
        /*00a6*/ 	.short	0x0038


	//----- nvinfo : EIATTR_PARAM_CBANK
	.align		4
        /*00a8*/ 	.byte	0x04, 0x0a
        /*00aa*/ 	.short	(.L_17557 - .L_17556)
	.align		4
.L_17556:
        /*00ac*/ 	.word	index@(.nv.constant0.contiguous_nanprod2_u32)
        /*00b0*/ 	.short	0x0380
        /*00b2*/ 	.short	0x0038


	//----- nvinfo : EIATTR_SW_WAR
	.align		4
.L_17557:
        /*00b4*/ 	.byte	0x04, 0x36
        /*00b6*/ 	.short	(.L_17559 - .L_17558)
.L_17558:
        /*00b8*/ 	.word	0x00000008
.L_17559:


//--------------------- .nv.info.uncontiguous_nanprod_u32 --------------------------
	.section	.nv.info.uncontiguous_nanprod_u32,"",@"SHT_CUDA_INFO"
	.sectionflags	@""
	.align	4


	//----- nvinfo : EIATTR_CUDA_API_VERSION
	.align		4
        /*0000*/ 	.byte	0x04, 0x37
        /*0002*/ 	.short	(.L_17561 - .L_17560)
.L_17560:
        /*0004*/ 	.word	0x00000082


	//----- nvinfo : EIATTR_KPARAM_INFO
	.align		4
.L_17561:
        /*0008*/ 	.byte	0x04, 0x17
        /*000a*/ 	.short	(.L_17563 - .L_17562)
.L_17562:
        /*000c*/ 	.word	0x00000000
        /*0010*/ 	.short	0x0005
        /*0012*/ 	.short	0x0028
        /*0014*/ 	.byte	0x00, 0xf0, 0x21, 0x00


	//----- nvinfo : EIATTR_KPARAM_INFO
	.align		4
.L_17563:
        /*0018*/ 	.byte	0x04, 0x17
        /*001a*/ 	.short	(.L_17565 - .L_17564)
.L_17564:
        /*001c*/ 	.word	0x00000000
        /*0020*/ 	.short	0x0004
        /*0022*/ 	.short	0x0020
        /*0024*/ 	.byte	0x00, 0xf0, 0x21, 0x00


	//----- nvinfo : EIATTR_KPARAM_INFO
	.align		4
.L_17565:
        /*0028*/ 	.byte	0x04, 0x17
        /*002a*/ 	.short	(.L_17567 - .L_17566)
.L_17566:
        /*002c*/ 	.word	0x00000000
        /*0030*/ 	.short	0x0003
        /*0032*/ 	.short	0x0018
        /*0034*/ 	.byte	0x00, 0xf5, 0x21, 0x00


	//----- nvinfo : EIATTR_KPARAM_INFO
	.align		4
.L_17567:
        /*0038*/ 	.byte	0x04, 0x17
        /*003a*/ 	.short	(.L_17569 - .L_17568)
.L_17568:
        /*003c*/ 	.word	0x00000000
        /*0040*/ 	.short	0x0002
        /*0042*/ 	.short	0x0010
        /*0044*/ 	.byte	0x00, 0xf5, 0x21, 0x00


	//----- nvinfo : EIATTR_KPARAM_INFO
	.align		4
.L_17569:
        /*0048*/ 	.byte	0x04, 0x17
        /*004a*/ 	.short	(.L_17571 - .L_17570)
.L_17570:
        /*004c*/ 	.word	0x00000000
        /*0050*/ 	.short	0x0001
        /*0052*/ 	.short	0x0008
        /*0054*/ 	.byte	0x00, 0xf5, 0x21, 0x00


	//----- nvinfo : EIATTR_KPARAM_INFO
	.align		4
.L_17571:
        /*0058*/ 	.byte	0x04, 0x17
        /*005a*/ 	.short	(.L_17573 - .L_17572)
.L_17572:
        /*005c*/ 	.word	0x00000000
        /*0060*/ 	.short	0x0000
        /*0062*/ 	.short	0x0000
        /*0064*/ 	.byte	0x00, 0xf5, 0x21, 0x00


	//----- nvinfo : EIATTR_SPARSE_MMA_MASK
	.align		4
.L_17573:
        /*0068*/ 	.byte	0x03, 0x50
        /*006a*/ 	.short	0x0000


	//----- nvinfo : EIATTR_MAXREG_COUNT
	.align		4
        /*006c*/ 	.byte	0x03, 0x1b
        /*006e*/ 	.short	0x00ff


	//----- nvinfo : EIATTR_NUM_BARRIERS
	.align		4
        /*0070*/ 	.byte	0x02, 0x4c
        /*0072*/ 	.byte	0x01
	.zero		1


	//----- nvinfo : EIATTR_MERCURY_ISA_VERSION
	.align		4
        /*0074*/ 	.byte	0x03, 0x5f
        /*0076*/ 	.short	0x0101


	//----- nvinfo : EIATTR_VRC_CTA_INIT_COUNT
	.align		4
        /*0078*/ 	.byte	0x02, 0x4a
	.zero		1
	.zero		1


	//----- nvinfo : EIATTR_EXIT_INSTR_OFFSETS
	.align		4
        /*007c*/ 	.byte	0x04, 0x1c
        /*007e*/ 	.short	(.L_17575 - .L_17574)


	//   ....[0]....
.L_17574:
        /*0080*/ 	.word	0x00006a20


	//   ....[1]....
        /*0084*/ 	.word	0x00006bc0


	//   ....[2]....
        /*0088*/ 	.word	0x00006c40


	//----- nvinfo : EIATTR_CRS_STACK_SIZE
	.align		4
.L_17575:
        /*008c*/ 	.byte	0x04, 0x1e
        /*008e*/ 	.short	(.L_17577 - .L_17576)
.L_17576:
        /*0090*/ 	.word	0x00000000


	//----- nvinfo : EIATTR_CBANK_PARAM_SIZE
	.align		4
.L_17577:
        /*0094*/ 	.byte	0x03, 0x19
        /*0096*/ 	.short	0x0030


	//----- nvinfo : EIATTR_PARAM_CBANK
	.align		4
        /*0098*/ 	.byte	0x04, 0x0a
        /*009a*/ 	.short	(.L_17579 - .L_17578)
	.align		4
.L_17578:
        /*009c*/ 	.word	index@(.nv.constant0.uncontiguous_nanprod_u32)
        /*00a0*/ 	.short	0x0380
        /*00a2*/ 	.short	0x0030


	//----- nvinfo : EIATTR_SW_WAR
	.align		4
.L_17579:
        /*00a4*/ 	.byte	0x04, 0x36
        /*00a6*/ 	.short	(.L_17581 - .L_17580)
.L_17580:
        /*00a8*/ 	.word	0x00000008
.L_17581:


//--------------------- .nv.info.contiguous_nanprod_u32 --------------------------
	.section	.nv.info.contiguous_nanprod_u32,"",@"SHT_CUDA_INFO"
	.sectionflags	@""
	.align	4


	//----- nvinfo : EIATTR_CUDA_API_VERSION
	.align		4
        /*0000*/ 	.byte	0x04, 0x37
        /*0002*/ 	.short	(.L_17583 - .L_17582)
.L_17582:
        /*0004*/ 	.word	0x00000082


	//----- nvinfo : EIATTR_KPARAM_INFO
	.align		4
.L_17583:
        /*0008*/ 	.byte	0x04, 0x17
        /*000a*/ 	.short	(.L_17585 - .L_17584)
.L_17584:
        /*000c*/ 	.word	0x00000000
        /*0010*/ 	.short	0x0002
        /*0012*/ 	.short	0x0010
        /*0014*/ 	.byte	0x00, 0xf0, 0x21, 0x00


	//----- nvinfo : EIATTR_KPARAM_INFO
	.align		4
.L_17585:
        /*0018*/ 	.byte	0x04, 0x17
        /*001a*/ 	.short	(.L_17587 - .L_17586)
.L_17586:
        /*001c*/ 	.word	0x00000000
        /*0020*/ 	.short	0x0001
        /*0022*/ 	.short	0x0008
        /*0024*/ 	.byte	0x00, 0xf5, 0x21, 0x00


	//----- nvinfo : EIATTR_KPARAM_INFO
	.align		4
.L_17587:
        /*0028*/ 	.byte	0x04, 0x17
        /*002a*/ 	.short	(.L_17589 - .L_17588)
.L_17588:
        /*002c*/ 	.word	0x00000000
        /*0030*/ 	.short	0x0000
        /*0032*/ 	.short	0x0000
        /*0034*/ 	.byte	0x00, 0xf5, 0x21, 0x00


	//----- nvinfo : EIATTR_SPARSE_MMA_MASK
	.align		4
.L_17589:
        /*0038*/ 	.byte	0x03, 0x50
        /*003a*/ 	.short	0x0000


	//----- nvinfo : EIATTR_MAXREG_COUNT
	.align		4
        /*003c*/ 	.byte	0x03, 0x1b
        /*003e*/ 	.short	0x00ff


	//----- nvinfo : EIATTR_NUM_BARRIERS
	.align		4
        /*0040*/ 	.byte	0x02, 0x4c
        /*0042*/ 	.byte	0x01
	.zero		1


	//----- nvinfo : EIATTR_MERCURY_ISA_VERSION
	.align		4
        /*0044*/ 	.byte	0x03, 0x5f
        /*0046*/ 	.short	0x0101


	//----- nvinfo : EIATTR_VRC_CTA_INIT_COUNT
	.align		4
        /*0048*/ 	.byte	0x02, 0x4a
	.zero		1
	.zero		1


	//----- nvinfo : EIATTR_EXIT_INSTR_OFFSETS
	.align		4
        /*004c*/ 	.byte	0x04, 0x1c
        /*004e*/ 	.short	(.L_17591 - .L_17590)


	//   ....[0]....
.L_17590:
        /*0050*/ 	.word	0x00000350


	//   ....[1]....
        /*0054*/ 	.word	0x000004f0


	//   ....[2]....
        /*0058*/ 	.word	0x00000570


	//----- nvinfo : EIATTR_CRS_STACK_SIZE
	.align		4
.L_17591:
        /*005c*/ 	.byte	0x04, 0x1e
        /*005e*/ 	.short	(.L_17593 - .L_17592)
.L_17592:
        /*0060*/ 	.word	0x00000000


	//----- nvinfo : EIATTR_CBANK_PARAM_SIZE
	.align		4
.L_17593:
        /*0064*/ 	.byte	0x03, 0x19
        /*0066*/ 	.short	0x0018


	//----- nvinfo : EIATTR_PARAM_CBANK
	.align		4
        /*0068*/ 	.byte	0x04, 0x0a
        /*006a*/ 	.short	(.L_17595 - .L_17594)
	.align		4
.L_17594:
        /*006c*/ 	.word	index@(.nv.constant0.contiguous_nanprod_u32)
        /*0070*/ 	.short	0x0380
        /*0072*/ 	.short	0x0018


	//----- nvinfo : EIATTR_SW_WAR
	.align		4
.L_17595:
        /*0074*/ 	.byte	0x04, 0x36
        /*0076*/ 	.short	(.L_17597 - .L_17596)
.L_17596:
        /*0078*/ 	.word	0x00000008
.L_17597:


//--------------------- .nv.info.contiguous_nanprod33_u16 --------------------------
	.section	.nv.info.contiguous_nanprod33_u16,"",@"SHT_CUDA_INFO"
	.sectionflags	@""
	.align	4


	//----- nvinfo : EIATTR_CUDA_API_VERSION
	.align		4
        /*0000*/ 	.byte	0x04, 0x37
        /*0002*/ 	.short	(.L_17599 - .L_17598)
.L_17598:
        /*0004*/ 	.word	0x00000082


	//----- nvinfo : EIATTR_KPARAM_INFO
	.align		4
.L_17599:
        /*0008*/ 	.byte	0x04, 0x17
        /*000a*/ 	.short	(.L_17601 - .L_17600)
.L_17600:
        /*000c*/ 	.word	0x00000000
        /*0010*/ 	.short	0x0004
        /*0012*/ 	.short	0x0020
        /*0014*/ 	.byte	0x00, 0xf0, 0x21, 0x00


	//----- nvinfo : EIATTR_KPARAM_INFO
	.align		4
.L_17601:
        /*0018*/ 	.byte	0x04, 0x17
        /*001a*/ 	.short	(.L_17603 - .L_17602)
.L_17602:
        /*001c*/ 	.word	0x00000000
        /*0020*/ 	.short	0x0003
        /*0022*/ 	.short	0x0018
        /*0024*/ 	.byte	0x00, 0xf0, 0x21, 0x00


	//----- nvinfo : EIATTR_KPARAM_INFO
	.align		4
.L_17603:
        /*0028*/ 	.byte	0x04, 0x17
        /*002a*/ 	.short	(.L_17605 - .L_17604)
.L_17604:
        /*002c*/ 	.word	0x00000000
        /*0030*/ 	.short	0x0002
        /*0032*/ 	.short	0x0010
        /*0034*/ 	.byte	0x00, 0xf0, 0x21, 0x00


	//----- nvinfo : EIATTR_KPARAM_INFO
	.align		4
.L_17605:
        /*0038*/ 	.byte	0x04, 0x17
        /*003a*/ 	.short	(.L_17607 - .L_17606)
.L_17606:
        /*003c*/ 	.word	0x00000000
        /*0040*/ 	.short	0x0001
        /*0042*/ 	.short	0x0008
        /*0044*/ 	.byte	0x00, 0xf5, 0x21, 0x00


	//----- nvinfo : EIATTR_KPARAM_INFO
	.align		4
.L_17607:
        /*0048*/ 	.byte	0x04, 0x17
        /*004a*/ 	.short	(.L_17609 - .L_17608)
.L_17608:
        /*004c*/ 	.word	0x00000000
        /*0050*/ 	.short	0x0000
        /*0052*/ 	.short	0x0000
        /*0054*/ 	.byte	0x00, 0xf5, 0x21, 0x00


	//----- nvinfo : EIATTR_SPARSE_MMA_MASK
	.align		4
.L_17609:
        /*0058*/ 	.byte	0x03, 0x50
        /*005a*/ 	.short	0x0000


	//----- nvinfo : EIATTR_MAXREG_COUNT
	.align		4
        /*005c*/ 	.byte	0x03, 0x1b
        /*005e*/ 	.short	0x00ff


	//----- nvinfo : EIATTR_NUM_BARRIERS
	.align		4
        /*0060*/ 	.byte	0x02, 0x4c
        /*0062*/ 	.byte	0x01
	.zero		1


	//----- nvinfo : EIATTR_MERCURY_ISA_VERSION
	.align		4
        /*0064*/ 	.byte	0x03, 0x5f
        /*0066*/ 	.short	0x0101


	//----- nvinfo : EIATTR_VRC_CTA_INIT_COUNT
	.align		4
        /*0068*/ 	.byte	0x02, 0x4a
	.zero		1
	.zero		1


	//----- nvinfo : EIATTR_EXIT_INSTR_OFFSETS
	.align		4
        /*006c*/ 	.byte	0x04, 0x1c
        /*006e*/ 	.short	(.L_17611 - .L_17610)


	//   ....[0]....
.L_17610:
        /*0070*/ 	.word	0x00000160


	//   ....[1]....
        /*0074*/ 	.word	0x000001f0


	//   ....[2]....
        /*0078*/ 	.word	0x00000aa0


	//----- nvinfo : EIATTR_CBANK_PARAM_SIZE
	.align		4
.L_17611:
        /*007c*/ 	.byte	0x03, 0x19
        /*007e*/ 	.short	0x0028


	//----- nvinfo : EIATTR_PARAM_CBANK
	.align		4
        /*0080*/ 	.byte	0x04, 0x0a
        /*0082*/ 	.short	(.L_17613 - .L_17612)
	.align		4
.L_17612:
        /*0084*/ 	.word	index@(.nv.constant0.contiguous_nanprod33_u16)
        /*0088*/ 	.short	0x0380
        /*008a*/ 	.short	0x0028


	//----- nvinfo : EIATTR_SW_WAR
	.align		4
.L_17613:
        /*008c*/ 	.byte	0x04, 0x36
        /*008e*/ 	.short	(.L_17615 - .L_17614)
.L_17614:
        /*0090*/ 	.word	0x00000008
.L_17615:


//--------------------- .nv.info.contiguous_nanprod3_u16 --------------------------
	.section	.nv.info.contiguous_nanprod3_u16,"",@"SHT_CUDA_INFO"
	.sectionflags	@""
	.align	4


	//----- nvinfo : EIATTR_CUDA_API_VERSION
	.align		4
        /*0000*/ 	.byte	0x04, 0x37
        /*0002*/ 	.short	(.L_17617 - .L_17616)
.L_17616:
        /*0004*/ 	.word	0x00000082


	//----- nvinfo : EIATTR_KPARAM_INFO
	.align		4
.L_17617:
        /*0008*/ 	.byte	0x04, 0x17
        /*000a*/ 	.short	(.L_17619 - .L_17618)
.L_17618:
        /*000c*/ 	.word	0x00000000
        /*0010*/ 	.short	0x0006
        /*0012*/ 	.short	0x0030
        /*0014*/ 	.byte	0x00, 0xf0, 0x21, 0x00


	//----- nvinfo : EIATTR_KPARAM_INFO
	.align		4
.L_17619:
        /*0018*/ 	.byte	0x04, 0x17
        /*001a*/ 	.short	(.L_17621 - .L_17620)
.L_17620:
        /*001c*/ 	.word	0x00000000
        /*0020*/ 	.short	0x0005
        /*0022*/ 	.short	0x0028
        /*0024*/ 	.byte	0x00, 0xf0, 0x21, 0x00


	//----- nvinfo : EIATTR_KPARAM_INFO
	.align		4
.L_17621:
        /*0028*/ 	.byte	0x04, 0x17
        /*002a*/ 	.short	(.L_17623 - .L_17622)
.L_17622:
        /*002c*/ 	.word	0x00000000
        /*0030*/ 	.short	0x0004
        /*0032*/ 	.short	0x0020
        /*0034*/ 	.byte	0x00, 0xf0, 0x21, 0x00


	//----- nvinfo : EIATTR_KPARAM_INFO
	.align		4
.L_17623:
        /*0038*/ 	.byte	0x04, 0x17
        /*003a*/ 	.short	(.L_17625 - .L_17624)
.L_17624:
        /*003c*/ 	.word	0x00000000
        /*0040*/ 	.short	0x0003
        /*0042*/ 	.short	0x0018
        /*0044*/ 	.byte	0x00, 0xf5, 0x21, 0x00


	//----- nvinfo : EIATTR_KPARAM_INFO
	.align		4
.L_17625:
        /*0048*/ 	.byte	0x04, 0x17
        /*004a*/ 	.short	(.L_17627 - .L_17626)
.L_17626:
        /*004c*/ 	.word	0x00000000
        /*0050*/ 	.short	0x0002
        /*0052*/ 	.short	0x0010
        /*0054*/ 	.byte	0x00, 0xf5, 0x21, 0x00


	//----- nvinfo : EIATTR_KPARAM_INFO
	.align		4
.L_17627:
        /*0058*/ 	.byte	0x04, 0x17
        /*005a*/ 	.short	(.L_17629 - .L_17628)
.L_17628:
        /*005c*/ 	.word	0x00000000
        /*0060*/ 	.short	0x0001
        /*0062*/ 	.short	0x0008
        /*0064*/ 	.byte	0x00, 0xf5, 0x21, 0x00


	//----- nvinfo : EIATTR_KPARAM_INFO
	.align		4
.L_17629:
        /*0068*/ 	.byte	0x04, 0x17
        /*006a*/ 	.short	(.L_17631 - .L_17630)
.L_17630:
        /*006c*/ 	.word	0x00000000
        /*0070*/ 	.short	0x0000
        /*0072*/ 	.short	0x0000
        /*0074*/ 	.byte	0x00, 0xf5, 0x21, 0x00


	//----- nvinfo : EIATTR_SPARSE_MMA_MASK
	.align		4
.L_17631:
        /*0078*/ 	.byte	0x03, 0x50
        /*007a*/ 	.short	0x0000


	//----- nvinfo : EIATTR_MAXREG_COUNT
	.align		4
        /*007c*/ 	.byte	0x03, 0x1b
        /*007e*/ 	.short	0x00ff


	//----- nvinfo : EIATTR_NUM_BARRIERS
	.align		4
        /*0080*/ 	.byte	0x02, 0x4c
        /*0082*/ 	.byte	0x01
	.zero		1


	//----- nvinfo : EIATTR_MERCURY_ISA_VERSION
	.align		4
        /*0084*/ 	.byte	0x03, 0x5f
        /*0086*/ 	.short	0x0101


	//----- nvinfo : EIATTR_VRC_CTA_INIT_COUNT
	.align		4
        /*0088*/ 	.byte	0x02, 0x4a
	.zero		1
	.zero		1


	//----- nvinfo : EIATTR_EXIT_INSTR_OFFSETS
	.align		4
        /*008c*/ 	.byte	0x04, 0x1c
        /*008e*/ 	.short	(.L_17633 - .L_17632)


	//   ....[0]....
.L_17632:
        /*0090*/ 	.word	0x00000160


	//   ....[1]....
        /*0094*/ 	.word	0x00003130


	//   ....[2]....
        /*0098*/ 	.word	0x00003a20


	//----- nvinfo : EIATTR_CRS_STACK_SIZE
	.align		4
.L_17633:
        /*009c*/ 	.byte	0x04, 0x1e
        /*009e*/ 	.short	(.L_17635 - .L_17634)
.L_17634:
        /*00a0*/ 	.word	0x00000000


	//----- nvinfo : EIATTR_CBANK_PARAM_SIZE
	.align		4
.L_17635:
        /*00a4*/ 	.byte	0x03, 0x19
        /*00a6*/ 	.short	0x0038


	//----- nvinfo : EIATTR_PARAM_CBANK
	.align		4
        /*00a8*/ 	.byte	0x04, 0x0a
        /*00aa*/ 	.short	(.L_17637 - .L_17636)
	.align		4
.L_17636:
        /*00ac*/ 	.word	index@(.nv.constant0.contiguous_nanprod3_u16)
        /*00b0*/ 	.short	0x0380
        /*00b2*/ 	.short	0x0038


	//----- nvinfo : EIATTR_SW_WAR
	.align		4
.L_17637:
        /*00b4*/ 	.byte	0x04, 0x36
        /*00b6*/ 	.short	(.L_17639 - .L_17638)
.L_17638:
        /*00b8*/ 	.word	0x00000008
.L_17639:


//--------------------- .nv.info.contiguous_nanprod22_u16 --------------------------
	.section	.nv.info.contiguous_nanprod22_u16,"",@"SHT_CUDA_INFO"
	.sectionflags	@""
	.align	4


	//----- nvinfo : EIATTR_CUDA_API_VERSION
	.align		4
        /*0000*/ 	.byte	0x04, 0x37
        /*0002*/ 	.short	(.L_17641 - .L_17640)
.L_17640:
        /*0004*/ 	.word	0x00000082


	//----- nvinfo : EIATTR_KPARAM_INFO
	.align		4
.L_17641:
        /*0008*/ 	.byte	0x04, 0x17
        /*000a*/ 	.short	(.L_17643 - .L_17642)
.L_17642:
        /*000c*/ 	.word	0x00000000
        /*0010*/ 	.short	0x0003
        /*0012*/ 	.short	0x0018
        /*0014*/ 	.byte	0x00, 0xf0, 0x21, 0x00


	//----- nvinfo : EIATTR_KPARAM_INFO
	.align		4
.L_17643:
        /*0018*/ 	.byte	0x04, 0x17
        /*001a*/ 	.short	(.L_17645 - .L_17644)
.L_17644:
        /*001c*/ 	.word	0x00000000
        /*0020*/ 	.short	0x0002
        /*0022*/ 	.short	0x0010
        /*0024*/ 	.byte	0x00, 0xf0, 0x21, 0x00


	//----- nvinfo : EIATTR_KPARAM_INFO
	.align		4
.L_17645:
        /*0028*/ 	.byte	0x04, 0x17
        /*002a*/ 	.short	(.L_17647 - .L_17646)
.L_17646:
        /*002c*/ 	.word	0x00000000
        /*0030*/ 	.short	0x0001
        /*0032*/ 	.short	0x0008
        /*0034*/ 	.byte	0x00, 0xf5, 0x21, 0x00


	//----- nvinfo : EIATTR_KPARAM_INFO
	.align		4
.L_17647:
        /*0038*/ 	.byte	0x04, 0x17
        /*003a*/ 	.short	(.L_17649 - .L_17648)
.L_17648:
        /*003c*/ 	.word	0x00000000
        /*0040*/ 	.short	0x0000
        /*0042*/ 	.short	0x0000
        /*0044*/ 	.byte	0x00, 0xf5, 0x21, 0x00


	//----- nvinfo : EIATTR_SPARSE_MMA_MASK
	.align		4
.L_17649:
        /*0048*/ 	.byte	0x03, 0x50
        /*004a*/ 	.short	0x0000


	//----- nvinfo : EIATTR_MAXREG_COUNT
	.align		4
        /*004c*/ 	.byte	0x03, 0x1b
        /*004e*/ 	.short	0x00ff


	//----- nvinfo : EIATTR_NUM_BARRIERS
	.align		4
        /*0050*/ 	.byte	0x02, 0x4c
        /*0052*/ 	.byte	0x01
	.zero		1


	//----- nvinfo : EIATTR_MERCURY_ISA_VERSION
	.align		4
        /*0054*/ 	.byte	0x03, 0x5f
        /*0056*/ 	.short	0x0101


	//----- nvinfo : EIATTR_VRC_CTA_INIT_COUNT
	.align		4
        /*0058*/ 	.byte	0x02, 0x4a
	.zero		1
	.zero		1


	//----- nvinfo : EIATTR_EXIT_INSTR_OFFSETS
	.align		4
        /*005c*/ 	.byte	0x04, 0x1c
        /*005e*/ 	.short	(.L_17651 - .L_17650)


	//   ....[0]....
.L_17650:
        /*0060*/ 	.word	0x00000460


	//   ....[1]....
        /*0064*/ 	.word	0x000006e0


	//   ....[2]....
        /*0068*/ 	.word	0x000007f0


	//----- nvinfo : EIATTR_CRS_STACK_SIZE
	.align		4
.L_17651:
        /*006c*/ 	.byte	0x04, 0x1e
        /*006e*/ 	.short	(.L_17653 - .L_17652)
.L_17652:
        /*0070*/ 	.word	0x00000000


	//----- nvinfo : EIATTR_CBANK_PARAM_SIZE
	.align		4
.L_17653:
        /*0074*/ 	.byte	0x03, 0x19
        /*0076*/ 	.short	0x0020


	//----- nvinfo : EIATTR_PARAM_CBANK
	.align		4
        /*0078*/ 	.byte	0x04, 0x0a
        /*007a*/ 	.short	(.L_17655 - .L_17654)
	.align		4
.L_17654:
        /*007c*/ 	.word	index@(.nv.constant0.contiguous_nanprod22_u16)
        /*0080*/ 	.short	0x0380
        /*0082*/ 	.short	0x0020


	//----- nvinfo : EIATTR_SW_WAR
	.align		4
.L_17655:
        /*0084*/ 	.byte	0x04, 0x36
        /*0086*/ 	.short	(.L_17657 - .L_17656)
.L_17656:
        /*0088*/ 	.word	0x00000008
.L_17657:


//--------------------- .nv.info.contiguous_nanprod2_u16 --------------------------
	.section	.nv.info.contiguous_nanprod2_u16,"",@"SHT_CUDA_INFO"
	.sectionflags	@""
	.align	4


	//----- nvinfo : EIATTR_CUDA_API_VERSION
	.align		4
        /*0000*/ 	.byte	0x04, 0x37
        /*0002*/ 	.short	(.L_17659 - .L_17658)
.L_17658:
        /*0004*/ 	.word	0x00000082


	//----- nvinfo : EIATTR_KPARAM_INFO
	.align		4
.L_17659:
        /*0008*/ 	.byte	0x04, 0x17
        /*000a*/ 	.short	(.L_17661 - .L_17660)
.L_17660:
        /*000c*/ 	.word	0x00000000
        /*0010*/ 	.short	0x0006
        /*0012*/ 	.short	0x0030
        /*0014*/ 	.byte	0x00, 0xf0, 0x21, 0x00


	//----- nvinfo : EIATTR_KPARAM_INFO
	.align		4
.L_17661:
        /*0018*/ 	.byte	0x04, 0x17
        /*001a*/ 	.short	(.L_17663 - .L_17662)
.L_17662:
        /*001c*/ 	.word	0x00000000
        /*0020*/ 	.short	0x0005
        /*0022*/ 	.short	0x0028
        /*0024*/ 	.byte	0x00, 0xf0, 0x21, 0x00


	//----- nvinfo : EIATTR_KPARAM_INFO
	.align		4
.L_17663:
        /*0028*/ 	.byte	0x04, 0x17
        /*002a*/ 	.short	(.L_17665 - .L_17664)
.L_17664:
        /*002c*/ 	.word	0x00000000
        /*0030*/ 	.short	0x0004
        /*0032*/ 	.short	0x0020
        /*0034*/ 	.byte	0x00, 0xf0, 0x21, 0x00


	//----- nvinfo : EIATTR_KPARAM_INFO
	.align		4
.L_17665:
        /*0038*/ 	.byte	0x04, 0x17
        /*003a*/ 	.short	(.L_17667 - .L_17666)
.L_17666:
        /*003c*/ 	.word	0x00000000
        /*0040*/ 	.short	0x0003
        /*0042*/ 	.short	0x0018
        /*0044*/ 	.byte	0x00, 0xf5, 0x21, 0x00


	//----- nvinfo : EIATTR_KPARAM_INFO
	.align		4
.L_17667:
        /*0048*/ 	.byte	0x04, 0x17
        /*004a*/ 	.short	(.L_17669 - .L_17668)
.L_17668:
        /*004c*/ 	.word	0x00000000
        /*0050*/ 	.short	0x0002
        /*0052*/ 	.short	0x0010
        /*0054*/ 	.byte	0x00, 0xf5, 0x21, 0x00


	//----- nvinfo : EIATTR_KPARAM_INFO
	.align		4
.L_17669:
        /*0058*/ 	.byte	0x04, 0x17
        /*005a*/ 	.short	(.L_17671 - .L_17670)
.L_17670:
        /*005c*/ 	.word	0x00000000
        /*0060*/ 	.short	0x0001
        /*0062*/ 	.short	0x0008
        /*0064*/ 	.byte	0x00, 0xf5, 0x21, 0x00


	//----- nvinfo : EIATTR_KPARAM_INFO
	.align		4
.L_17671:
        /*0068*/ 	.byte	0x04, 0x17
        /*006a*/ 	.short	(.L_17673 - .L_17672)
.L_17672:
        /*006c*/ 	.word	0x00000000
        /*0070*/ 	.short	0x0000
        /*0072*/ 	.short	0x0000
        /*0074*/ 	.byte	0x00, 0xf5, 0x21, 0x00


	//----- nvinfo : EIATTR_SPARSE_MMA_MASK
	.align		4
.L_17673:
        /*0078*/ 	.byte	0x03, 0x50
        /*007a*/ 	.short	0x0000


	//----- nvinfo : EIATTR_MAXREG_COUNT
	.align		4
        /*007c*/ 	.byte	0x03, 0x1b
        /*007e*/ 	.short	0x00ff


	//----- nvinfo : EIATTR_NUM_BARRIERS
	.align		4
        /*0080*/ 	.byte	0x02, 0x4c
        /*0082*/ 	.byte	0x01
	.zero		1


	//----- nvinfo : EIATTR_MERCURY_ISA_VERSION
	.align		4
        /*0084*/ 	.byte	0x03, 0x5f
        /*0086*/ 	.short	0x0101


	//----- nvinfo : EIATTR_VRC_CTA_INIT_COUNT
	.align		4
        /*0088*/ 	.byte	0x02, 0x4a
	.zero		1
	.zero		1


	//----- nvinfo : EIATTR_EXIT_INSTR_OFFSETS
	.align		4
        /*008c*/ 	.byte	0x04, 0x1c
        /*008e*/ 	.short	(.L_17675 - .L_17674)


	//   ....[0]....
.L_17674:
        /*0090*/ 	.word	0x00006840


	//   ....[1]....
        /*0094*/ 	.word	0x00006aa0


	//   ....[2]....
        /*0098*/ 	.word	0x00006bb0


	//----- nvinfo : EIATTR_CRS_STACK_SIZE
	.align		4
.L_17675:
        /*009c*/ 	.byte	0x04, 0x1e
        /*009e*/ 	.short	(.L_17677 - .L_17676)
.L_17676:
        /*00a0*/ 	.word	0x00000000


	//----- nvinfo : EIATTR_CBANK_PARAM_SIZE
	.align		4
.L_17677:
        /*00a4*/ 	.byte	0x03, 0x19
        /*00a6*/ 	.short	0x0038


	//----- nvinfo : EIATTR_PARAM_CBANK
	.align		4
        /*00a8*/ 	.byte	0x04, 0x0a
        /*00aa*/ 	.short	(.L_17679 - .L_17678)
	.align		4
.L_17678:
        /*00ac*/ 	.word	index@(.nv.constant0.contiguous_nanprod2_u16)
        /*00b0*/ 	.short	0x0380
        /*00b2*/ 	.short	0x0038


	//----- nvinfo : EIATTR_SW_WAR
	.align		4
.L_17679:
        /*00b4*/ 	.byte	0x04, 0x36
        /*00b6*/ 	.short	(.L_17681 - .L_17680)
.L_17680:
        /*00b8*/ 	.word	0x00000008
.L_17681:


//--------------------- .nv.info.uncontiguous_nanprod_u16 --------------------------
	.section	.nv.info.uncontiguous_nanprod_u16,"",@"SHT_CUDA_INFO"
	.sectionflags	@""
	.align	4


	//----- nvinfo : EIATTR_CUDA_API_VERSION
	.align		4
        /*0000*/ 	.byte	0x04, 0x37
        /*0002*/ 	.short	(.L_17683 - .L_17682)
.L_17682:
        /*0004*/ 	.word	0x00000082


	//----- nvinfo : EIATTR_KPARAM_INFO
	.align		4
.L_17683:
        /*0008*/ 	.byte	0x04, 0x17
        /*000a*/ 	.short	(.L_17685 - .L_17684)
.L_17684:
        /*000c*/ 	.word	0x00000000
        /*0010*/ 	.short	0x0005
        /*0012*/ 	.short	0x0028
        /*0014*/ 	.byte	0x00, 0xf0, 0x21, 0x00


	//----- nvinfo : EIATTR_KPARAM_INFO
	.align		4
.L_17685:
        /*0018*/ 	.byte	0x04, 0x17
        /*001a*/ 	.short	(.L_17687 - .L_17686)
.L_17686:
        /*001c*/ 	.word	0x00000000
        /*0020*/ 	.short	0x0004
        /*0022*/ 	.short	0x0020
        /*0024*/ 	.byte	0x00, 0xf0, 0x21, 0x00


	//----- nvinfo : EIATTR_KPARAM_INFO
	.align		4
.L_17687:
        /*0028*/ 	.byte	0x04, 0x17
        /*002a*/ 	.short	(.L_17689 - .L_17688)
.L_17688:
        /*002c*/ 	.word	0x00000000
        /*0030*/ 	.short	0x0003
        /*0032*/ 	.short	0x0018
        /*0034*/ 	.byte	0x00, 0xf5, 0x21, 0x00


	//----- nvinfo : EIATTR_KPARAM_INFO
	.align		4
.L_17689:
        /*0038*/ 	.byte	0x04, 0x17
        /*003a*/ 	.short	(.L_17691 - .L_17690)
.L_17690:
        /*003c*/ 	.word	0x00000000
        /*0040*/ 	.short	0x0002
        /*0042*/ 	.short	0x0010
        /*0044*/ 	.byte	0x00, 0xf5, 0x21, 0x00


	//----- nvinfo : EIATTR_KPARAM_INFO
	.align		4
.L_17691:
        /*0048*/ 	.byte	0x04, 0x17
        /*004a*/ 	.short	(.L_17693 - .L_17692)
.L_17692:
        /*004c*/ 	.word	0x00000000
        /*0050*/ 	.short	0x0001
        /*0052*/ 	.short	0x0008
        /*0054*/ 	.byte	0x00, 0xf5, 0x21, 0x00


	//----- nvinfo : EIATTR_KPARAM_INFO
	.align		4
.L_17693:
        /*0058*/ 	.byte	0x04, 0x17
        /*005a*/ 	.short	(.L_17695 - .L_17694)
.L_17694:
        /*005c*/ 	.word	0x00000000
        /*0060*/ 	.short	0x0000
        /*0062*/ 	.short	0x0000
        /*0064*/ 	.byte	0x00, 0xf5, 0x21, 0x00


	//----- nvinfo : EIATTR_SPARSE_MMA_MASK
	.align		4
.L_17695:
        /*0068*/ 	.byte	0x03, 0x50
        /*006a*/ 	.short	0x0000


	//----- nvinfo : EIATTR_MAXREG_COUNT
	.align		4
        /*006c*/ 	.byte	0x03, 0x1b
        /*006e*/ 	.short	0x00ff


	//----- nvinfo : EIATTR_NUM_BARRIERS
	.align		4
        /*0070*/ 	.byte	0x02, 0x4c
        /*0072*/ 	.byte	0x01
	.zero		1


	//----- nvinfo : EIATTR_MERCURY_ISA_VERSION
	.align		4
        /*0074*/ 	.byte	0x03, 0x5f
        /*0076*/ 	.short	0x0101


	//----- nvinfo : EIATTR_INT_WARP_WIDE_INSTR_OFFSETS
	.align		4
        /*0078*/ 	.byte	0x04, 0x31
        /*007a*/ 	.short	(.L_17697 - .L_17696)


	//   ....[0]....
.L_17696:
        /*007c*/ 	.word	0x00006670


	//----- nvinfo : EIATTR_VRC_CTA_INIT_COUNT
	.align		4
.L_17697:
        /*0080*/ 	.byte	0x02, 0x4a
	.zero		1
	.zero		1


	//----- nvinfo : EIATTR_EXIT_INSTR_OFFSETS
	.align		4
        /*0084*/ 	.byte	0x04, 0x1c
        /*0086*/ 	.short	(.L_17699 - .L_17698)


	//   ....[0]....
.L_17698:
        /*0088*/ 	.word	0x00006730


	//   ....[1]....
        /*008c*/ 	.word	0x000069b0


	//   ....[2]....
        /*0090*/ 	.word	0x00006a30


	//----- nvinfo : EIATTR_CRS_STACK_SIZE
	.align		4
.L_17699:
        /*0094*/ 	.byte	0x04, 0x1e
        /*0096*/ 	.short	(.L_17701 - .L_17700)
.L_17700:
        /*0098*/ 	.word	0x00000000


	//----- nvinfo : EIATTR_CBANK_PARAM_SIZE
	.align		4
.L_17701:
        /*009c*/ 	.byte	0x03, 0x19
        /*009e*/ 	.short	0x0030


	//----- nvinfo : EIATTR_PARAM_CBANK
	.align		4
        /*00a0*/ 	.byte	0x04, 0x0a
        /*00a2*/ 	.short	(.L_17703 - .L_17702)
	.align		4
.L_17702:
        /*00a4*/ 	.word	index@(.nv.constant0.uncontiguous_nanprod_u16)
        /*00a8*/ 	.short	0x0380
        /*00aa*/ 	.short	0x0030


	//----- nvinfo : EIATTR_SW_WAR
	.align		4
.L_17703:
        /*00ac*/ 	.byte	0x04, 0x36
        /*00ae*/ 	.short	(.L_17705 - .L_17704)
.L_17704:
        /*00b0*/ 	.word	0x00000008
.L_17705:


//--------------------- .nv.info.contiguous_nanprod_u16 --------------------------
	.section	.nv.info.contiguous_nanprod_u16,"",@"SHT_CUDA_INFO"
	.sectionflags	@""
	.align	4


	//----- nvinfo : EIATTR_CUDA_API_VERSION
	.align		4
        /*0000*/ 	.byte	0x04, 0x37
        /*0002*/ 	.short	(.L_17707 - .L_17706)
.L_17706:
        /*0004*/ 	.word	0x00000082


	//----- nvinfo : EIATTR_KPARAM_INFO
	.align		4
.L_17707:
        /*0008*/ 	.byte	0x04, 0x17
        /*000a*/ 	.short	(.L_17709 - .L_17708)
.L_17708:
        /*000c*/ 	.word	0x00000000
        /*0010*/ 	.short	0x0002
        /*0012*/ 	.short	0x0010
        /*0014*/ 	.byte	0x00, 0xf0, 0x21, 0x00


	//----- nvinfo : EIATTR_KPARAM_INFO
	.align		4
.L_17709:
        /*0018*/ 	.byte	0x04, 0x17
        /*001a*/ 	.short	(.L_17711 - .L_17710)
.L_17710:
        /*001c*/ 	.word	0x00000000
        /*0020*/ 	.short	0x0001
        /*0022*/ 	.short	0x0008
        /*0024*/ 	.byte	0x00, 0xf5, 0x21, 0x00


	//----- nvinfo : EIATTR_KPARAM_INFO
	.align		4
.L_17711:
        /*0028*/ 	.byte	0x04, 0x17
        /*002a*/ 	.short	(.L_17713 - .L_17712)
.L_17712:
        /*002c*/ 	.word	0x00000000
        /*0030*/ 	.short	0x0000
        /*0032*/ 	.short	0x0000
        /*0034*/ 	.byte	0x00, 0xf5, 0x21, 0x00


	//----- nvinfo : EIATTR_SPARSE_MMA_MASK
	.align		4
.L_17713:
        /*0038*/ 	.byte	0x03, 0x50
        /*003a*/ 	.short	0x0000


	//----- nvinfo : EIATTR_MAXREG_COUNT
	.align		4
        /*003c*/ 	.byte	0x03, 0x1b
        /*003e*/ 	.short	0x00ff


	//----- nvinfo : EIATTR_NUM_BARRIERS
	.align		4
        /*0040*/ 	.byte	0x02, 0x4c
        /*0042*/ 	.byte	0x01
	.zero		1


	//----- nvinfo : EIATTR_MERCURY_ISA_VERSION
	.align		4
        /*0044*/ 	.byte	0x03, 0x5f
        /*0046*/ 	.short	0x0101


	//----- nvinfo : EIATTR_INT_WARP_WIDE_INSTR_OFFSETS
	.align		4
        /*0048*/ 	.byte	0x04, 0x31
        /*004a*/ 	.short	(.L_17715 - .L_17714)


	//   ....[0]....
.L_17714:
        /*004c*/ 	.word	0x000002e0


	//----- nvinfo : EIATTR_VRC_CTA_INIT_COUNT
	.align		4
.L_17715:
        /*0050*/ 	.byte	0x02, 0x4a
	.zero		1
	.zero		1


	//----- nvinfo : EIATTR_EXIT_INSTR_OFFSETS
	.align		4
        /*0054*/ 	.byte	0x04, 0x1c
        /*0056*/ 	.short	(.L_17717 - .L_17716)


	//   ....[0]....
.L_17716:
        /*0058*/ 	.word	0x000003a0


	//   ....[1]....
        /*005c*/ 	.word	0x00000620


	//   ....[2]....
        /*0060*/ 	.word	0x000006a0


	//----- nvinfo : EIATTR_CRS_STACK_SIZE
	.align		4
.L_17717:
        /*0064*/ 	.byte	0x04, 0x1e
        /*0066*/ 	.short	(.L_17719 - .L_17718)
.L_17718:
        /*0068*/ 	.word	0x00000000


	//----- nvinfo : EIATTR_CBANK_PARAM_SIZE
	.align		4
.L_17719:
        /*006c*/ 	.byte	0x03, 0x19
        /*006e*/ 	.short	0x0018


	//----- nvinfo : EIATTR_PARAM_CBANK
	.align		4
        /*0070*/ 	.byte	0x04, 0x0a
        /*0072*/ 	.short	(.L_17721 - .L_17720)
	.align		4
.L_17720:
        /*0074*/ 	.word	index@(.nv.constant0.contiguous_nanprod_u16)
        /*0078*/ 	.short	0x0380
        /*007a*/ 	.short	0x0018


	//----- nvinfo : EIATTR_SW_WAR
	.align		4
.L_17721:
        /*007c*/ 	.byte	0x04, 0x36
        /*007e*/ 	.short	(.L_17723 - .L_17722)
.L_17722:
        /*0080*/ 	.word	0x00000008
.L_17723:


//--------------------- .nv.info.contiguous_nanprod33_u8 --------------------------
	.section	.nv.info.contiguous_nanprod33_u8,"",@"SHT_CUDA_INFO"
	.sectionflags	@""
	.align	4


	//----- nvinfo : EIATTR_CUDA_API_VERSION
	.align		4
        /*0000*/ 	.byte	0x04, 0x37
        /*0002*/ 	.short	(.L_17725 - .L_17724)
.L_17724:
        /*0004*/ 	.word	0x00000082


	//----- nvinfo : EIATTR_KPARAM_INFO
	.align		4
.L_17725:
        /*0008*/ 	.byte	0x04, 0x17
        /*000a*/ 	.short	(.L_17727 - .L_17726)
.L_17726:
        /*000c*/ 	.word	0x00000000
        /*0010*/ 	.short	0x0004
        /*0012*/ 	.short	0x0020
        /*0014*/ 	.byte	0x00, 0xf0, 0x21, 0x00


	//----- nvinfo : EIATTR_KPARAM_INFO
	.align		4
.L_17727:
        /*0018*/ 	.byte	0x04, 0x17
        /*001a*/ 	.short	(.L_17729 - .L_17728)
.L_17728:
        /*001c*/ 	.word	0x00000000
        /*0020*/ 	.short	0x0003
        /*0022*/ 	.short	0x0018
        /*0024*/ 	.byte	0x00, 0xf0, 0x21, 0x00


	//----- nvinfo : EIATTR_KPARAM_INFO
	.align		4
.L_17729:
        /*0028*/ 	.byte	0x04, 0x17
        /*002a*/ 	.short	(.L_17731 - .L_17730)
.L_17730:
        /*002c*/ 	.word	0x00000000
        /*0030*/ 	.short	0x0002
        /*0032*/ 	.short	0x0010
        /*0034*/ 	.byte	0x00, 0xf0, 0x21, 0x00


	//----- nvinfo : EIATTR_KPARAM_INFO
	.align		4
.L_17731:
        /*0038*/ 	.byte	0x04, 0x17
        /*003a*/ 	.short	(.L_17733 - .L_17732)
.L_17732:
        /*003c*/ 	.word	0x00000000
        /*0040*/ 	.short	0x0001
        /*0042*/ 	.short	0x0008
        /*0044*/ 	.byte	0x00, 0xf5, 0x21, 0x00


	//----- nvinfo : EIATTR_KPARAM_INFO
	.align		4
.L_17733:
        /*0048*/ 	.byte	0x04, 0x17
        /*004a*/ 	.short	(.L_17735 - .L_17734)
.L_17734:
        /*004c*/ 	.word	0x00000000
        /*0050*/ 	.short	0x0000
        /*0052*/ 	.short	0x0000
        /*0054*/ 	.byte	0x00, 0xf5, 0x21, 0x00


	//----- nvinfo : EIATTR_SPARSE_MMA_MASK
	.align		4
.L_17735:
        /*0058*/ 	.byte	0x03, 0x50
        /*005a*/ 	.short	0x0000


	//----- nvinfo : EIATTR_MAXREG_COUNT
	.align		4
        /*005c*/ 	.byte	0x03, 0x1b
        /*005e*/ 	.short	0x00ff


	//----- nvinfo : EIATTR_NUM_BARRIERS
	.align		4
        /*0060*/ 	.byte	0x02, 0x4c
        /*0062*/ 	.byte	0x01
	.zero		1


	//----- nvinfo : EIATTR_MERCURY_ISA_VERSION
	.align		4
        /*0064*/ 	.byte	0x03, 0x5f
        /*0066*/ 	.short	0x0101


	//----- nvinfo : EIATTR_VRC_CTA_INIT_COUNT
	.align		4
        /*0068*/ 	.byte	0x02, 0x4a
	.zero		1
	.zero		1


	//----- nvinfo : EIATTR_EXIT_INSTR_OFFSETS
	.align		4
        /*006c*/ 	.byte	0x04, 0x1c
        /*006e*/ 	.short	(.L_17737 - .L_17736)


	//   ....[0]....
.L_17736:
        /*0070*/ 	.word	0x00000150


	//   ....[1]....
        /*0074*/ 	.word	0x000001f0


	//   ....[2]....
        /*0078*/ 	.word	0x00000860


	//----- nvinfo : EIATTR_CBANK_PARAM_SIZE
	.align		4
.L_17737:
        /*007c*/ 	.byte	0x03, 0x19
        /*007e*/ 	.short	0x0028


	//----- nvinfo : EIATTR_PARAM_CBANK
	.align		4
        /*0080*/ 	.byte	0x04, 0x0a
        /*0082*/ 	.short	(.L_17739 - .L_17738)
	.align		4
.L_17738:
        /*0084*/ 	.word	index@(.nv.constant0.contiguous_nanprod33_u8)
        /*0088*/ 	.short	0x0380
        /*008a*/ 	.short	0x0028


	//----- nvinfo : EIATTR_SW_WAR
	.align		4
.L_17739:
        /*008c*/ 	.byte	0x04, 0x36
        /*008e*/ 	.short	(.L_17741 - .L_17740)
.L_17740:
        /*0090*/ 	.word	0x00000008
.L_17741:


//--------------------- .nv.info.contiguous_nanprod3_u8 --------------------------
	.section	.nv.info.contiguous_nanprod3_u8,"",@"SHT_CUDA_INFO"
	.sectionflags	@""
	.align	4


	//----- nvinfo : EIATTR_CUDA_API_VERSION
	.align		4
        /*0000*/ 	.byte	0x04, 0x37
        /*0002*/ 	.short	(.L_17743 - .L_17742)
.L_17742:
        /*0004*/ 	.word	0x00000082


	//----- nvinfo : EIATTR_KPARAM_INFO
	.align		4
.L_17743:
        /*0008*/ 	.byte	0x04, 0x17
        /*000a*/ 	.short	(.L_17745 - .L_17744)
.L_17744:
        /*000c*/ 	.word	0x00000000
        /*0010*/ 	.short	0x0006
        /*0012*/ 	.short	0x0030
        /*0014*/ 	.byte	0x00, 0xf0, 0x21, 0x00


	//----- nvinfo : EIATTR_KPARAM_INFO
	.align		4
.L_17745:
        /*0018*/ 	.byte	0x04, 0x17
        /*001a*/ 	.short	(.L_17747 - .L_17746)
.L_17746:
        /*001c*/ 	.word	0x00000000
        /*0020*/ 	.short	0x0005
        /*0022*/ 	.short	0x0028
        /*0024*/ 	.byte	0x00, 0xf0, 0x21, 0x00


	//----- nvinfo : EIATTR_KPARAM_INFO
	.align		4
.L_17747:
        /*0028*/ 	.byte	0x04, 0x17
        /*002a*/ 	.short	(.L_17749 - .L_17748)
.L_17748:
        /*002c*/ 	.word	0x00000000
        /*0030*/ 	.short	0x0004
        /*0032*/ 	.short	0x0020
        /*0034*/ 	.byte	0x00, 0xf0, 0x21, 0x00


	//----- nvinfo : EIATTR_KPARAM_INFO
	.align		4
.L_17749:
        /*0038*/ 	.byte	0x04, 0x17
        /*003a*/ 	.short	(.L_17751 - .L_17750)
.L_17750:
        /*003c*/ 	.word	0x00000000
        /*0040*/ 	.short	0x0003
        /*0042*/ 	.short	0x0018
        /*0044*/ 	.byte	0x00, 0xf5, 0x21, 0x00


	//----- nvinfo : EIATTR_KPARAM_INFO
	.align		4
.L_17751:
        /*0048*/ 	.byte	0x04, 0x17
        /*004a*/ 	.short	(.L_17753 - .L_17752)
.L_17752:
        /*004c*/ 	.word	0x00000000
        /*0050*/ 	.short	0x0002
        /*0052*/ 	.short	0x0010
        /*0054*/ 	.byte	0x00, 0xf5, 0x21, 0x00


	//----- nvinfo : EIATTR_KPARAM_INFO
	.align		4
.L_17753:
        /*0058*/ 	.byte	0x04, 0x17
        /*005a*/ 	.short	(.L_17755 - .L_17754)
.L_17754:
        /*005c*/ 	.word	0x00000000
        /*0060*/ 	.short	0x0001
        /*0062*/ 	.short	0x0008
        /*0064*/ 	.byte	0x00, 0xf5, 0x21, 0x00


	//----- nvinfo : EIATTR_KPARAM_INFO
	.align		4
.L_17755:
        /*0068*/ 	.byte	0x04, 0x17
        /*006a*/ 	.short	(.L_17757 - .L_17756)
.L_17756:
        /*006c*/ 	.word	0x00000000
        /*0070*/ 	.short	0x0000
        /*0072*/ 	.short	0x0000
        /*0074*/ 	.byte	0x00, 0xf5, 0x21, 0x00


	//----- nvinfo : EIATTR_SPARSE_MMA_MASK
	.align		4
.L_17757:
        /*0078*/ 	.byte	0x03, 0x50
        /*007a*/ 	.short	0x0000


	//----- nvinfo : EIATTR_MAXREG_COUNT
	.align		4
        /*007c*/ 	.byte	0x03, 0x1b
        /*007e*/ 	.short	0x00ff


	//----- nvinfo : EIATTR_NUM_BARRIERS
	.align		4
        /*0080*/ 	.byte	0x02, 0x4c
        /*0082*/ 	.byte	0x01
	.zero		1


	//----- nvinfo : EIATTR_MERCURY_ISA_VERSION
	.align		4
        /*0084*/ 	.byte	0x03, 0x5f
        /*0086*/ 	.short	0x0101


	//----- nvinfo : EIATTR_VRC_CTA_INIT_COUNT
	.align		4
        /*0088*/ 	.byte	0x02, 0x4a
	.zero		1
	.zero		1


	//----- nvinfo : EIATTR_EXIT_INSTR_OFFSETS
	.align		4
        /*008c*/ 	.byte	0x04, 0x1c
        /*008e*/ 	.short	(.L_17759 - .L_17758)


	//   ....[0]....
.L_17758:
        /*0090*/ 	.word	0x00000150


	//   ....[1]....
        /*0094*/ 	.word	0x00003120


	//   ....[2]....
        /*0098*/ 	.word	0x00003830


	//----- nvinfo : EIATTR_CRS_STACK_SIZE
	.align		4
.L_17759:
        /*009c*/ 	.byte	0x04, 0x1e
        /*009e*/ 	.short	(.L_17761 - .L_17760)
.L_17760:
        /*00a0*/ 	.word	0x00000000


	//----- nvinfo : EIATTR_CBANK_PARAM_SIZE
	.align		4
.L_17761:
        /*00a4*/ 	.byte	0x03, 0x19
        /*00a6*/ 	.short	0x0038


	//----- nvinfo : EIATTR_PARAM_CBANK
	.align		4
        /*00a8*/ 	.byte	0x04, 0x0a
        /*00aa*/ 	.short	(.L_17763 - .L_17762)
	.align		4
.L_17762:
        /*00ac*/ 	.word	index@(.nv.constant0.contiguous_nanprod3_u8)
        /*00b0*/ 	.short	0x0380
        /*00b2*/ 	.short	0x0038


	//----- nvinfo : EIATTR_SW_WAR
	.align		4
.L_17763:
        /*00b4*/ 	.byte	0x04, 0x36
        /*00b6*/ 	.short	(.L_17765 - .L_17764)
.L_17764:
        /*00b8*/ 	.word	0x00000008
.L_17765:


//--------------------- .nv.info.contiguous_nanprod22_u8 --------------------------
	.section	.nv.info.contiguous_nanprod22_u8,"",@"SHT_CUDA_INFO"
	.sectionflags	@""
	.align	4


	//----- nvinfo : EIATTR_CUDA_API_VERSION
	.align		4
        /*0000*/ 	.byte	0x04, 0x37
        /*0002*/ 	.short	(.L_17767 - .L_17766)
.L_17766:
        /*0004*/ 	.word	0x00000082


	//----- nvinfo : EIATTR_KPARAM_INFO
	.align		4
.L_17767:
        /*0008*/ 	.byte	0x04, 0x17
        /*000a*/ 	.short	(.L_17769 - .L_17768)
.L_17768:
        /*000c*/ 	.word	0x00000000
        /*0010*/ 	.short	0x0003
        /*0012*/ 	.short	0x0018
        /*0014*/ 	.byte	0x00, 0xf0, 0x21, 0x00


	//----- nvinfo : EIATTR_KPARAM_INFO
	.align		4
.L_17769:
        /*0018*/ 	.byte	0x04, 0x17
        /*001a*/ 	.short	(.L_17771 - .L_17770)
.L_17770:
        /*001c*/ 	.word	0x00000000
        /*0020*/ 	.short	0x0002
        /*0022*/ 	.short	0x0010
        /*0024*/ 	.byte	0x00, 0xf0, 0x21, 0x00


	//----- nvinfo : EIATTR_KPARAM_INFO
	.align		4
.L_17771:
        /*0028*/ 	.byte	0x04, 0x17
        /*002a*/ 	.short	(.L_17773 - .L_17772)
.L_17772:
        /*002c*/ 	.word	0x00000000
        /*0030*/ 	.short	0x0001
        /*0032*/ 	.short	0x0008
        /*0034*/ 	.byte	0x00, 0xf5, 0x21, 0x00


	//----- nvinfo : EIATTR_KPARAM_INFO
	.align		4
.L_17773:
        /*0038*/ 	.byte	0x04, 0x17
        /*003a*/ 	.short	(.L_17775 - .L_17774)
.L_17774:
        /*003c*/ 	.word	0x00000000
        /*0040*/ 	.short	0x0000
        /*0042*/ 	.short	0x0000
        /*0044*/ 	.byte	0x00, 0xf5, 0x21, 0x00


	//----- nvinfo : EIATTR_SPARSE_MMA_MASK
	.align		4
.L_17775:
        /*0048*/ 	.byte	0x03, 0x50
        /*004a*/ 	.short	0x0000


	//----- nvinfo : EIATTR_MAXREG_COUNT
	.align		4
        /*004c*/ 	.byte	0x03, 0x1b
        /*004e*/ 	.short	0x00ff


	//----- nvinfo : EIATTR_NUM_BARRIERS
	.align		4
        /*0050*/ 	.byte	0x02, 0x4c
        /*0052*/ 	.byte	0x01
	.zero		1


	//----- nvinfo : EIATTR_MERCURY_ISA_VERSION
	.align		4
        /*0054*/ 	.byte	0x03, 0x5f
        /*0056*/ 	.short	0x0101


	//----- nvinfo : EIATTR_VRC_CTA_INIT_COUNT
	.align		4
        /*0058*/ 	.byte	0x02, 0x4a
	.zero		1
	.zero		1


	//----- nvinfo : EIATTR_EXIT_INSTR_OFFSETS
	.align		4
        /*005c*/ 	.byte	0x04, 0x1c
        /*005e*/ 	.short	(.L_17777 - .L_17776)


	//   ....[0]....
.L_17776:
        /*0060*/ 	.word	0x000003f0


	//   ....[1]....
        /*0064*/ 	.word	0x00000590


	//   ....[2]....
        /*0068*/ 	.word	0x000006a0


	//----- nvinfo : EIATTR_CRS_STACK_SIZE
	.align		4
.L_17777:
        /*006c*/ 	.byte	0x04, 0x1e
        /*006e*/ 	.short	(.L_17779 - .L_17778)
.L_17778:
        /*0070*/ 	.word	0x00000000


	//----- nvinfo : EIATTR_CBANK_PARAM_SIZE
	.align		4
.L_17779:
        /*0074*/ 	.byte	0x03, 0x19
        /*0076*/ 	.short	0x0020


	//----- nvinfo : EIATTR_PARAM_CBANK
	.align		4
        /*0078*/ 	.byte	0x04, 0x0a
        /*007a*/ 	.short	(.L_17781 - .L_17780)
	.align		4
.L_17780:
        /*007c*/ 	.word	index@(.nv.constant0.contiguous_nanprod22_u8)
        /*0080*/ 	.short	0x0380
        /*0082*/ 	.short	0x0020


	//----- nvinfo : EIATTR_SW_WAR
	.align		4
.L_17781:
        /*0084*/ 	.byte	0x04, 0x36
        /*0086*/ 	.short	(.L_17783 - .L_17782)
.L_17782:
        /*0088*/ 	.word	0x00000008
.L_17783:


//--------------------- .nv.info.contiguous_nanprod2_u8 --------------------------
	.section	.nv.info.contiguous_nanprod2_u8,"",@"SHT_CUDA_INFO"
	.sectionflags	@""
	.align	4


	//----- nvinfo : EIATTR_CUDA_API_VERSION
	.align		4
        /*0000*/ 	.byte	0x04, 0x37
        /*0002*/ 	.short	(.L_17785 - .L_17784)
.L_17784:
        /*0004*/ 	.word	0x00000082


	//----- nvinfo : EIATTR_KPARAM_INFO
	.align		4
.L_17785:
        /*0008*/ 	.byte	0x04, 0x17
        /*000a*/ 	.short	(.L_17787 - .L_17786)
.L_17786:
        /*000c*/ 	.word	0x00000000
        /*0010*/ 	.short	0x0006
        /*0012*/ 	.short	0x0030
        /*0014*/ 	.byte	0x00, 0xf0, 0x21, 0x00


	//----- nvinfo : EIATTR_KPARAM_INFO
	.align		4
.L_17787:
        /*0018*/ 	.byte	0x04, 0x17
        /*001a*/ 	.short	(.L_17789 - .L_17788)
.L_17788:
        /*001c*/ 	.word	0x00000000
        /*0020*/ 	.short	0x0005
        /*0022*/ 	.short	0x0028
        /*0024*/ 	.byte	0x00, 0xf0, 0x21, 0x00


	//----- nvinfo : EIATTR_KPARAM_INFO
	.align		4
.L_17789:
        /*0028*/ 	.byte	0x04, 0x17
        /*002a*/ 	.short	(.L_17791 - .L_17790)
.L_17790:
        /*002c*/ 	.word	0x00000000
        /*0030*/ 	.short	0x0004
        /*0032*/ 	.short	0x0020
        /*0034*/ 	.byte	0x00, 0xf0, 0x21, 0x00


	//----- nvinfo : EIATTR_KPARAM_INFO
	.align		4
.L_17791:
        /*0038*/ 	.byte	0x04, 0x17
        /*003a*/ 	.short	(.L_17793 - .L_17792)
.L_17792:
        /*003c*/ 	.word	0x00000000
        /*0040*/ 	.short	0x0003
        /*0042*/ 	.short	0x0018
        /*0044*/ 	.byte	0x00, 0xf5, 0x21, 0x00


	//----- nvinfo : EIATTR_KPARAM_INFO
	.align		4
.L_17793:
        /*0048*/ 	.byte	0x04, 0x17
        /*004a*/ 	.short	(.L_17795 - .L_17794)
.L_17794:
        /*004c*/ 	.word	0x00000000
        /*0050*/ 	.short	0x0002
        /*0052*/ 	.short	0x0010
        /*0054*/ 	.byte	0x00, 0xf5, 0x21, 0x00


	//----- nvinfo : EIATTR_KPARAM_INFO
	.align		4
.L_17795:
        /*0058*/ 	.byte	0x04, 0x17
        /*005a*/ 	.short	(.L_17797 - .L_17796)
.L_17796:
        /*005c*/ 	.word	0x00000000
        /*0060*/ 	.short	0x0001
        /*0062*/ 	.short	0x0008
        /*0064*/ 	.byte	0x00, 0xf5, 0x21, 0x00


	//----- nvinfo : EIATTR_KPARAM_INFO
	.align		4
.L_17797:
        /*0068*/ 	.byte	0x04, 0x17
        /*006a*/ 	.short	(.L_17799 - .L_17798)
.L_17798:
        /*006c*/ 	.word	0x00000000
        /*0070*/ 	.short	0x0000
        /*0072*/ 	.short	0x0000
        /*0074*/ 	.byte	0x00, 0xf5, 0x21, 0x00


	//----- nvinfo : EIATTR_SPARSE_MMA_MASK
	.align		4
.L_17799:
        /*0078*/ 	.byte	0x03, 0x50
        /*007a*/ 	.short	0x0000


	//----- nvinfo : EIATTR_MAXREG_COUNT
	.align		4
        /*007c*/ 	.byte	0x03, 0x1b
        /*007e*/ 	.short	0x00ff


	//----- nvinfo : EIATTR_NUM_BARRIERS
	.align		4
        /*0080*/ 	.byte	0x02, 0x4c
        /*0082*/ 	.byte	0x01
	.zero		1


	//----- nvinfo : EIATTR_MERCURY_ISA_VERSION
	.align		4
        /*0084*/ 	.byte	0x03, 0x5f
        /*0086*/ 	.short	0x0101


	//----- nvinfo : EIATTR_VRC_CTA_INIT_COUNT
	.align		4
        /*0088*/ 	.byte	0x02, 0x4a
	.zero		1
	.zero		1


	//----- nvinfo : EIATTR_EXIT_INSTR_OFFSETS
	.align		4
        /*008c*/ 	.byte	0x04, 0x1c
        /*008e*/ 	.short	(.L_17801 - .L_17800)


	//   ....[0]....
.L_17800:
        /*0090*/ 	.word	0x00006760


	//   ....[1]....
        /*0094*/ 	.word	0x00006900


	//   ....[2]....
        /*0098*/ 	.word	0x00006a10


	//----- nvinfo : EIATTR_CRS_STACK_SIZE
	.align		4
.L_17801:
        /*009c*/ 	.byte	0x04, 0x1e
        /*009e*/ 	.short	(.L_17803 - .L_17802)
.L_17802:
        /*00a0*/ 	.word	0x00000000


	//----- nvinfo : EIATTR_CBANK_PARAM_SIZE
	.align		4
.L_17803:
        /*00a4*/ 	.byte	0x03, 0x19
        /*00a6*/ 	.short	0x0038


	//----- nvinfo : EIATTR_PARAM_CBANK
	.align		4
        /*00a8*/ 	.byte	0x04, 0x0a
        /*00aa*/ 	.short	(.L_17805 - .L_17804)
	.align		4
.L_17804:
        /*00ac*/ 	.word	index@(.nv.constant0.contiguous_nanprod2_u8)
        /*00b0*/ 	.short	0x0380
        /*00b2*/ 	.short	0x0038


	//----- nvinfo : EIATTR_SW_WAR
	.align		4
.L_17805:
        /*00b4*/ 	.byte	0x04, 0x36
        /*00b6*/ 	.short	(.L_17807 - .L_17806)
.L_17806:
        /*00b8*/ 	.word	0x00000008
.L_17807:


//--------------------- .nv.info.uncontiguous_nanprod_u8 --------------------------
	.section	.nv.info.uncontiguous_nanprod_u8,"",@"SHT_CUDA_INFO"
	.sectionflags	@""
	.align	4


	//----- nvinfo : EIATTR_CUDA_API_VERSION
	.align		4
        /*0000*/ 	.byte	0x04, 0x37
        /*0002*/ 	.short	(.L_17809 - .L_17808)
.L_17808:
        /*0004*/ 	.word	0x00000082


	//----- nvinfo : EIATTR_KPARAM_INFO
	.align		4
.L_17809:
        /*0008*/ 	.byte	0x04, 0x17
        /*000a*/ 	.short	(.L_17811 - .L_17810)
.L_17810:
        /*000c*/ 	.word	0x00000000
        /*0010*/ 	.short	0x0005
        /*0012*/ 	.short	0x0028
        /*0014*/ 	.byte	0x00, 0xf0, 0x21, 0x00


	//----- nvinfo : EIATTR_KPARAM_INFO
	.align		4
.L_17811:
        /*0018*/ 	.byte	0x04, 0x17
        /*001a*/ 	.short	(.L_17813 - .L_17812)
.L_17812:
        /*001c*/ 	.word	0x00000000
        /*0020*/ 	.short	0x0004
        /*0022*/ 	.short	0x0020
        /*0024*/ 	.byte	0x00, 0xf0, 0x21, 0x00


	//----- nvinfo : EIATTR_KPARAM_INFO
	.align		4
.L_17813:
        /*0028*/ 	.byte	0x04, 0x17
        /*002a*/ 	.short	(.L_17815 - .L_17814)
.L_17814:
        /*002c*/ 	.word	0x00000000
        /*0030*/ 	.short	0x0003
        /*0032*/ 	.short	0x0018
        /*0034*/ 	.byte	0x00, 0xf5, 0x21, 0x00


	//----- nvinfo : EIATTR_KPARAM_INFO
	.align		4
.L_17815:
        /*0038*/ 	.byte	0x04, 0x17
        /*003a*/ 	.short	(.L_17817 - .L_17816)
.L_17816:
        /*003c*/ 	.word	0x00000000
        /*0040*/ 	.short	0x0002
        /*0042*/ 	.short	0x0010
        /*0044*/ 	.byte	0x00, 0xf5, 0x21, 0x00


	//----- nvinfo : EIATTR_KPARAM_INFO
	.align		4
.L_17817:
        /*0048*/ 	.byte	0x04, 0x17
        /*004a*/ 	.short	(.L_17819 - .L_17818)
.L_17818:
        /*004c*/ 	.word	0x00000000
        /*0050*/ 	.short	0x0001
        /*0052*/ 	.short	0x0008
        /*0054*/ 	.byte	0x00, 0xf5, 0x21, 0x00


	//----- nvinfo : EIATTR_KPARAM_INFO
	.align		4
.L_17819:
        /*0058*/ 	.byte	0x04, 0x17
        /*005a*/ 	.short	(.L_17821 - .L_17820)
.L_17820:
        /*005c*/ 	.word	0x00000000
        /*0060*/ 	.short	0x0000
        /*0062*/ 	.short	0x0000
        /*0064*/ 	.byte	0x00, 0xf5, 0x21, 0x00


	//----- nvinfo : EIATTR_SPARSE_MMA_MASK
	.align		4
.L_17821:
        /*0068*/ 	.byte	0x03, 0x50
        /*006a*/ 	.short	0x0000


	//----- nvinfo : EIATTR_MAXREG_COUNT
	.align		4
        /*006c*/ 	.byte	0x03, 0x1b
        /*006e*/ 	.short	0x00ff


	//----- nvinfo : EIATTR_NUM_BARRIERS
	.align		4
        /*0070*/ 	.byte	0x02, 0x4c
        /*0072*/ 	.byte	0x01
	.zero		1


	//----- nvinfo : EIATTR_MERCURY_ISA_VERSION
	.align		4
        /*0074*/ 	.byte	0x03, 0x5f
        /*0076*/ 	.short	0x0101


	//----- nvinfo : EIATTR_VRC_CTA_INIT_COUNT
	.align		4
        /*0078*/ 	.byte	0x02, 0x4a
	.zero		1
	.zero		1


	//----- nvinfo : EIATTR_EXIT_INSTR_OFFSETS
	.align		4
        /*007c*/ 	.byte	0x04, 0x1c
        /*007e*/ 	.short	(.L_17823 - .L_17822)


	//   ....[0]....
.L_17822:
        /*0080*/ 	.word	0x00006720


	//   ....[1]....
        /*0084*/ 	.word	0x000068c0


	//   ....[2]....
        /*0088*/ 	.word	0x00006970


	//----- nvinfo : EIATTR_CRS_STACK_SIZE
	.align		4
.L_17823:
        /*008c*/ 	.byte	0x04, 0x1e
        /*008e*/ 	.short	(.L_17825 - .L_17824)
.L_17824:
        /*0090*/ 	.word	0x00000000


	//----- nvinfo : EIATTR_CBANK_PARAM_SIZE
	.align		4
.L_17825:
        /*0094*/ 	.byte	0x03, 0x19
        /*0096*/ 	.short	0x0030


	//----- nvinfo : EIATTR_PARAM_CBANK
	.align		4
        /*0098*/ 	.byte	0x04, 0x0a
        /*009a*/ 	.short	(.L_17827 - .L_17826)
	.align		4
.L_17826:
        /*009c*/ 	.word	index@(.nv.constant0.uncontiguous_nanprod_u8)
        /*00a0*/ 	.short	0x0380
        /*00a2*/ 	.short	0x0030


	//----- nvinfo : EIATTR_SW_WAR
	.align		4
.L_17827:
        /*00a4*/ 	.byte	0x04, 0x36
        /*00a6*/ 	.short	(.L_17829 - .L_17828)
.L_17828:
        /*00a8*/ 	.word	0x00000008
.L_17829:


//--------------------- .nv.info.contiguous_nanprod_u8 --------------------------
	.section	.nv.info.contiguous_nanprod_u8,"",@"SHT_CUDA_INFO"
	.sectionflags	@""
	.align	4


	//----- nvinfo : EIATTR_CUDA_API_VERSION
	.align		4
        /*0000*/ 	.byte	0x04, 0x37
        /*0002*/ 	.short	(.L_17831 - .L_17830)
.L_17830:
        /*0004*/ 	.word	0x00000082


	//----- nvinfo : EIATTR_KPARAM_INFO
	.align		4
.L_17831:
        /*0008*/ 	.byte	0x04, 0x17
        /*000a*/ 	.short	(.L_17833 - .L_17832)
.L_17832:
        /*000c*/ 	.word	0x00000000
        /*0010*/ 	.short	0x0002
        /*0012*/ 	.short	0x0010
        /*0014*/ 	.byte	0x00, 0xf0, 0x21, 0x00


	//----- nvinfo : EIATTR_KPARAM_INFO
	.align		4
.L_17833:
        /*0018*/ 	.byte	0x04, 0x17
        /*001a*/ 	.short	(.L_17835 - .L_17834)
.L_17834:
        /*001c*/ 	.word	0x00000000
        /*0020*/ 	.short	0x0001
        /*0022*/ 	.short	0x0008
        /*0024*/ 	.byte	0x00, 0xf5, 0x21, 0x00


	//----- nvinfo : EIATTR_KPARAM_INFO
	.align		4
.L_17835:
        /*0028*/ 	.byte	0x04, 0x17
        /*002a*/ 	.short	(.L_17837 - .L_17836)
.L_17836:
        /*002c*/ 	.word	0x00000000
        /*0030*/ 	.short	0x0000
        /*0032*/ 	.short	0x0000
        /*0034*/ 	.byte	0x00, 0xf5, 0x21, 0x00


	//----- nvinfo : EIATTR_SPARSE_MMA_MASK
	.align		4
.L_17837:
        /*0038*/ 	.byte	0x03, 0x50
        /*003a*/ 	.short	0x0000


	//----- nvinfo : EIATTR_MAXREG_COUNT
	.align		4
        /*003c*/ 	.byte	0x03, 0x1b
        /*003e*/ 	.short	0x00ff


	//----- nvinfo : EIATTR_NUM_BARRIERS
	.align		4
        /*0040*/ 	.byte	0x02, 0x4c
        /*0042*/ 	.byte	0x01
	.zero		1


	//----- nvinfo : EIATTR_MERCURY_ISA_VERSION
	.align		4
        /*0044*/ 	.byte	0x03, 0x5f
        /*0046*/ 	.short	0x0101


	//----- nvinfo : EIATTR_VRC_CTA_INIT_COUNT
	.align		4
        /*0048*/ 	.byte	0x02, 0x4a
	.zero		1
	.zero		1


	//----- nvinfo : EIATTR_EXIT_INSTR_OFFSETS
	.align		4
        /*004c*/ 	.byte	0x04, 0x1c
        /*004e*/ 	.short	(.L_17839 - .L_17838)


	//   ....[0]....
.L_17838:
        /*0050*/ 	.word	0x00000350


	//   ....[1]....
        /*0054*/ 	.word	0x000004f0


	//   ....[2]....
        /*0058*/ 	.word	0x000005a0


	//----- nvinfo : EIATTR_CRS_STACK_SIZE
	.align		4
.L_17839:
        /*005c*/ 	.byte	0x04, 0x1e
        /*005e*/ 	.short	(.L_17841 - .L_17840)
.L_17840:
        /*0060*/ 	.word	0x00000000


	//----- nvinfo : EIATTR_CBANK_PARAM_SIZE
	.align		4
.L_17841:
        /*0064*/ 	.byte	0x03, 0x19
        /*0066*/ 	.short	0x0018


	//----- nvinfo : EIATTR_PARAM_CBANK
	.align		4
        /*0068*/ 	.byte	0x04, 0x0a
        /*006a*/ 	.short	(.L_17843 - .L_17842)
	.align		4
.L_17842:
        /*006c*/ 	.word	index@(.nv.constant0.contiguous_nanprod_u8)
        /*0070*/ 	.short	0x0380
        /*0072*/ 	.short	0x0018


	//----- nvinfo : EIATTR_SW_WAR
	.align		4
.L_17843:
        /*0074*/ 	.byte	0x04, 0x36
        /*0076*/ 	.short	(.L_17845 - .L_17844)
.L_17844:
        /*0078*/ 	.word	0x00000008
.L_17845:


//--------------------- .nv.info.contiguous_nanprod33_i64 --------------------------
	.section	.nv.info.contiguous_nanprod33_i64,"",@"SHT_CUDA_INFO"
	.sectionflags	@""
	.align	4


	//----- nvinfo : EIATTR_CUDA_API_VERSION
	.align		4
        /*0000*/ 	.byte	0x04, 0x37
        /*0002*/ 	.short	(.L_17847 - .L_17846)
.L_17846:
        /*0004*/ 	.word	0x00000082


	//----- nvinfo : EIATTR_KPARAM_INFO
	.align		4
.L_17847:
        /*0008*/ 	.byte	0x04, 0x17
        /*000a*/ 	.short	(.L_17849 - .L_17848)
.L_17848:
        /*000c*/ 	.word	0x00000000
        /*0010*/ 	.short	0x0004
        /*0012*/ 	.short	0x0020
        /*0014*/ 	.byte	0x00, 0xf0, 0x21, 0x00


	//----- nvinfo : EIATTR_KPARAM_INFO
	.align		4
.L_17849:
        /*0018*/ 	.byte	0x04, 0x17
        /*001a*/ 	.short	(.L_17851 - .L_17850)
.L_17850:
        /*001c*/ 	.word	0x00000000
        /*0020*/ 	.short	0x0003
        /*0022*/ 	.short	0x0018
        /*0024*/ 	.byte	0x00, 0xf0, 0x21, 0x00


	//----- nvinfo : EIATTR_KPARAM_INFO
	.align		4
.L_17851:
        /*0028*/ 	.byte	0x04, 0x17
        /*002a*/ 	.short	(.L_17853 - .L_17852)
.L_17852:
        /*002c*/ 	.word	0x00000000
        /*0030*/ 	.short	0x0002
        /*0032*/ 	.short	0x0010
        /*0034*/ 	.byte	0x00, 0xf0, 0x21, 0x00


	//----- nvinfo : EIATTR_KPARAM_INFO
	.align		4
.L_17853:
        /*0038*/ 	.byte	0x04, 0x17
        /*003a*/ 	.short	(.L_17855 - .L_17854)
.L_17854:
        /*003c*/ 	.word	0x00000000
        /*0040*/ 	.short	0x0001
        /*0042*/ 	.short	0x0008
        /*0044*/ 	.byte	0x00, 0xf5, 0x21, 0x00


	//----- nvinfo : EIATTR_KPARAM_INFO
	.align		4
.L_17855:
        /*0048*/ 	.byte	0x04, 0x17
        /*004a*/ 	.short	(.L_17857 - .L_17856)
.L_17856:
        /*004c*/ 	.word	0x00000000
        /*0050*/ 	.short	0x0000
        /*0052*/ 	.short	0x0000
        /*0054*/ 	.byte	0x00, 0xf5, 0x21, 0x00


	//----- nvinfo : EIATTR_SPARSE_MMA_MASK
	.align		4
.L_17857:
        /*0058*/ 	.byte	0x03, 0x50
        /*005a*/ 	.short	0x0000


	//----- nvinfo : EIATTR_MAXREG_COUNT
	.align		4
        /*005c*/ 	.byte	0x03, 0x1b
        /*005e*/ 	.short	0x00ff


	//----- nvinfo : EIATTR_NUM_BARRIERS
	.align		4
        /*0060*/ 	.byte	0x02, 0x4c
        /*0062*/ 	.byte	0x01
	.zero		1


	//----- nvinfo : EIATTR_MERCURY_ISA_VERSION
	.align		4
        /*0064*/ 	.byte	0x03, 0x5f
        /*0066*/ 	.short	0x0101


	//----- nvinfo : EIATTR_VRC_CTA_INIT_COUNT
	.align		4
        /*0068*/ 	.byte	0x02, 0x4a
	.zero		1
	.zero		1


	//----- nvinfo : EIATTR_EXIT_INSTR_OFFSETS
	.align		4
        /*006c*/ 	.byte	0x04, 0x1c
        /*006e*/ 	.short	(.L_17859 - .L_17858)


	//   ....[0]....
.L_17858:
        /*0070*/ 	.word	0x00000170


	//   ....[1]....
        /*0074*/ 	.word	0x00000200


	//   ....[2]....
        /*0078*/ 	.word	0x00000b20


	//----- nvinfo : EIATTR_CBANK_PARAM_SIZE
	.align		4
.L_17859:
        /*007c*/ 	.byte	0x03, 0x19
        /*007e*/ 	.short	0x0028


	//----- nvinfo : EIATTR_PARAM_CBANK
	.align		4
        /*0080*/ 	.byte	0x04, 0x0a
        /*0082*/ 	.short	(.L_17861 - .L_17860)
	.align		4
.L_17860:
        /*0084*/ 	.word	index@(.nv.constant0.contiguous_nanprod33_i64)
        /*0088*/ 	.short	0x0380
        /*008a*/ 	.short	0x0028


	//----- nvinfo : EIATTR_SW_WAR
	.align		4
.L_17861:
        /*008c*/ 	.byte	0x04, 0x36
        /*008e*/ 	.short	(.L_17863 - .L_17862)
.L_17862:
        /*0090*/ 	.word	0x00000008
.L_17863:


//--------------------- .nv.info.contiguous_nanprod3_i64 --------------------------
	.section	.nv.info.contiguous_nanprod3_i64,"",@"SHT_CUDA_INFO"
	.sectionflags	@""
	.align	4


	//----- nvinfo : EIATTR_CUDA_API_VERSION
	.align		4
        /*0000*/ 	.byte	0x04, 0x37
        /*0002*/ 	.short	(.L_17865 - .L_17864)
.L_17864:
        /*0004*/ 	.word	0x00000082


	//----- nvinfo : EIATTR_KPARAM_INFO
	.align		4
.L_17865:
        /*0008*/ 	.byte	0x04, 0x17
        /*000a*/ 	.short	(.L_17867 - .L_17866)
.L_17866:
        /*000c*/ 	.word	0x00000000
        /*0010*/ 	.short	0x0006
        /*0012*/ 	.short	0x0030
        /*0014*/ 	.byte	0x00, 0xf0, 0x21, 0x00


	//----- nvinfo : EIATTR_KPARAM_INFO
	.align		4
.L_17867:
        /*0018*/ 	.byte	0x04, 0x17
        /*001a*/ 	.short	(.L_17869 - .L_17868)
.L_17868:
        /*001c*/ 	.word	0x00000000
        /*0020*/ 	.short	0x0005
        /*0022*/ 	.short	0x0028
        /*0024*/ 	.byte	0x00, 0xf0, 0x21, 0x00


	//----- nvinfo : EIATTR_KPARAM_INFO
	.align		4
.L_17869:
        /*0028*/ 	.byte	0x04, 0x17
        /*002a*/ 	.short	(.L_17871 - .L_17870)
.L_17870:
        /*002c*/ 	.word	0x00000000
        /*0030*/ 	.short	0x0004
        /*0032*/ 	.short	0x0020
        /*0034*/ 	.byte	0x00, 0xf0, 0x21, 0x00


	//----- nvinfo : EIATTR_KPARAM_INFO
	.align		4
.L_17871:
        /*0038*/ 	.byte	0x04, 0x17
        /*003a*/ 	.short	(.L_17873 - .L_17872)
.L_17872:
        /*003c*/ 	.word	0x00000000
        /*0040*/ 	.short	0x0003
        /*0042*/ 	.short	0x0018
        /*0044*/ 	.byte	0x00, 0xf5, 0x21, 0x00


	//----- nvinfo : EIATTR_KPARAM_INFO
	.align		4
.L_17873:
        /*0048*/ 	.byte	0x04, 0x17
        /*004a*/ 	.short	(.L_17875 - .L_17874)
.L_17874:
        /*004c*/ 	.word	0x00000000
        /*0050*/ 	.short	0x0002
        /*0052*/ 	.short	0x0010
        /*0054*/ 	.byte	0x00, 0xf5, 0x21, 0x00


	//----- nvinfo : EIATTR_KPARAM_INFO
	.align		4
.L_17875:
        /*0058*/ 	.byte	0x04, 0x17
        /*005a*/ 	.short	(.L_17877 - .L_17876)
.L_17876:
        /*005c*/ 	.word	0x00000000
        /*0060*/ 	.short	0x0001
        /*0062*/ 	.short	0x0008
        /*0064*/ 	.byte	0x00, 0xf5, 0x21, 0x00


	//----- nvinfo : EIATTR_KPARAM_INFO
	.align		4
.L_17877:
        /*0068*/ 	.byte	0x04, 0x17
        /*006a*/ 	.short	(.L_17879 - .L_17878)
.L_17878:
        /*006c*/ 	.word	0x00000000
        /*0070*/ 	.short	0x0000
        /*0072*/ 	.short	0x0000
        /*0074*/ 	.byte	0x00, 0xf5, 0x21, 0x00


	//----- nvinfo : EIATTR_SPARSE_MMA_MASK
	.align		4
.L_17879:
        /*0078*/ 	.byte	0x03, 0x50
        /*007a*/ 	.short	0x0000


	//----- nvinfo : EIATTR_MAXREG_COUNT
	.align		4
        /*007c*/ 	.byte	0x03, 0x1b
        /*007e*/ 	.short	0x00ff


	//----- nvinfo : EIATTR_NUM_BARRIERS
	.align		4
        /*0080*/ 	.byte	0x02, 0x4c
        /*0082*/ 	.byte	0x01
	.zero		1


	//----- nvinfo : EIATTR_MERCURY_ISA_VERSION
	.align		4
        /*0084*/ 	.byte	0x03, 0x5f
        /*0086*/ 	.short	0x0101


	//----- nvinfo : EIATTR_VRC_CTA_INIT_COUNT
	.align		4
        /*0088*/ 	.byte	0x02, 0x4a
	.zero		1
	.zero		1


	//----- nvinfo : EIATTR_EXIT_INSTR_OFFSETS
	.align		4
        /*008c*/ 	.byte	0x04, 0x1c
        /*008e*/ 	.short	(.L_17881 - .L_17880)


	//   ....[0]....
.L_17880:
        /*0090*/ 	.word	0x00000170


	//   ....[1]....
        /*0094*/ 	.word	0x00003140


	//   ....[2]....
        /*0098*/ 	.word	0x00003ad0


	//----- nvinfo : EIATTR_CRS_STACK_SIZE
	.align		4
.L_17881:
        /*009c*/ 	.byte	0x04, 0x1e
        /*009e*/ 	.short	(.L_17883 - .L_17882)
.L_17882:
        /*00a0*/ 	.word	0x00000000


	//----- nvinfo : EIATTR_CBANK_PARAM_SIZE
	.align		4
.L_17883:
        /*00a4*/ 	.byte	0x03, 0x19
        /*00a6*/ 	.short	0x0038


	//----- nvinfo : EIATTR_PARAM_CBANK
	.align		4
        /*00a8*/ 	.byte	0x04, 0x0a
        /*00aa*/ 	.short	(.L_17885 - .L_17884)
	.align		4
.L_17884:
        /*00ac*/ 	.word	index@(.nv.constant0.contiguous_nanprod3_i64)
        /*00b0*/ 	.short	0x0380
        /*00b2*/ 	.short	0x0038


	//----- nvinfo : EIATTR_SW_WAR
	.align		4
.L_17885:
        /*00b4*/ 	.byte	0x04, 0x36
        /*00b6*/ 	.short	(.L_17887 - .L_17886)
.L_17886:
        /*00b8*/ 	.word	0x00000008
.L_17887:


//--------------------- .nv.info.contiguous_nanprod22_i64 --------------------------
	.section	.nv.info.contiguous_nanprod22_i64,"",@"SHT_CUDA_INFO"
	.sectionflags	@""
	.align	4


	//----- nvinfo : EIATTR_CUDA_API_VERSION
	.align		4
        /*0000*/ 	.byte	0x04, 0x37
        /*0002*/ 	.short	(.L_17889 - .L_17888)
.L_17888:
        /*0004*/ 	.word	0x00000082


	//----- nvinfo : EIATTR_KPARAM_INFO
	.align		4
.L_17889:
        /*0008*/ 	.byte	0x04, 0x17
        /*000a*/ 	.short	(.L_17891 - .L_17890)
.L_17890:
        /*000c*/ 	.word	0x00000000
        /*0010*/ 	.short	0x0003
        /*0012*/ 	.short	0x0018
        /*0014*/ 	.byte	0x00, 0xf0, 0x21, 0x00


	//----- nvinfo : EIATTR_KPARAM_INFO
	.align		4
.L_17891:
        /*0018*/ 	.byte	0x04, 0x17
        /*001a*/ 	.short	(.L_17893 - .L_17892)
.L_17892:
        /*001c*/ 	.word	0x00000000
        /*0020*/ 	.short	0x0002
        /*0022*/ 	.short	0x0010
        /*0024*/ 	.byte	0x00, 0xf0, 0x21, 0x00


	//----- nvinfo : EIATTR_KPARAM_INFO
	.align		4
.L_17893:
        /*0028*/ 	.byte	0x04, 0x17
        /*002a*/ 	.short	(.L_17895 - .L_17894)
.L_17894:
        /*002c*/ 	.word	0x00000000
        /*0030*/ 	.short	0x0001
        /*0032*/ 	.short	0x0008
        /*0034*/ 	.byte	0x00, 0xf5, 0x21, 0x00


	//----- nvinfo : EIATTR_KPARAM_INFO
	.align		4
.L_17895:
        /*0038*/ 	.byte	0x04, 0x17
        /*003a*/ 	.short	(.L_17897 - .L_17896)
.L_17896:
        /*003c*/ 	.word	0x00000000
        /*0040*/ 	.short	0x0000
        /*0042*/ 	.short	0x0000
        /*0044*/ 	.byte	0x00, 0xf5, 0x21, 0x00


	//----- nvinfo : EIATTR_SPARSE_MMA_MASK
	.align		4
.L_17897:
        /*0048*/ 	.byte	0x03, 0x50
        /*004a*/ 	.short	0x0000


	//----- nvinfo : EIATTR_MAXREG_COUNT
	.align		4
        /*004c*/ 	.byte	0x03, 0x1b
        /*004e*/ 	.short	0x00ff


	//----- nvinfo : EIATTR_NUM_BARRIERS
	.align		4
        /*0050*/ 	.byte	0x02, 0x4c
        /*0052*/ 	.byte	0x01
	.zero		1


	//----- nvinfo : EIATTR_MERCURY_ISA_VERSION
	.align		4
        /*0054*/ 	.byte	0x03, 0x5f
        /*0056*/ 	.short	0x0101


	//----- nvinfo : EIATTR_VRC_CTA_INIT_COUNT
	.align		4
        /*0058*/ 	.byte	0x02, 0x4a
	.zero		1
	.zero		1


	//----- nvinfo : EIATTR_EXIT_INSTR_OFFSETS
	.align		4
        /*005c*/ 	.byte	0x04, 0x1c
        /*005e*/ 	.short	(.L_17899 - .L_17898)


	//   ....[0]....
.L_17898:
        /*0060*/ 	.word	0x000004b0


	//   ....[1]....
        /*0064*/ 	.word	0x00000770


	//   ....[2]....
        /*0068*/ 	.word	0x00000880


	//----- nvinfo : EIATTR_CRS_STACK_SIZE
	.align		4
.L_17899:
        /*006c*/ 	.byte	0x04, 0x1e
        /*006e*/ 	.short	(.L_17901 - .L_17900)
.L_17900:
        /*0070*/ 	.word	0x00000000


	//----- nvinfo : EIATTR_CBANK_PARAM_SIZE
	.align		4
.L_17901:
        /*0074*/ 	.byte	0x03, 0x19
        /*0076*/ 	.short	0x0020


	//----- nvinfo : EIATTR_PARAM_CBANK
	.align		4
        /*0078*/ 	.byte	0x04, 0x0a
        /*007a*/ 	.short	(.L_17903 - .L_17902)
	.align		4
.L_17902:
        /*007c*/ 	.word	index@(.nv.constant0.contiguous_nanprod22_i64)
        /*0080*/ 	.short	0x0380
        /*0082*/ 	.short	0x0020


	//----- nvinfo : EIATTR_SW_WAR
	.align		4
.L_17903:
        /*0084*/ 	.byte	0x04, 0x36
        /*0086*/ 	.short	(.L_17905 - .L_17904)
.L_17904:
        /*0088*/ 	.word	0x00000008
.L_17905:


//--------------------- .nv.info.contiguous_nanprod2_i64 --------------------------
	.section	.nv.info.contiguous_nanprod2_i64,"",@"SHT_CUDA_INFO"
	.sectionflags	@""
	.align	4


	//----- nvinfo : EIATTR_CUDA_API_VERSION
	.align		4
        /*0000*/ 	.byte	0x04, 0x37
        /*0002*/ 	.short	(.L_17907 - .L_17906)
.L_17906:
        /*0004*/ 	.word	0x00000082


	//----- nvinfo : EIATTR_KPARAM_INFO
	.align		4
.L_17907:
        /*0008*/ 	.byte	0x04, 0x17
        /*000a*/ 	.short	(.L_17909 - .L_17908)
.L_17908:
        /*000c*/ 	.word	0x00000000
        /*0010*/ 	.short	0x0006
        /*0012*/ 	.short	0x0030
        /*0014*/ 	.byte	0x00, 0xf0, 0x21, 0x00


	//----- nvinfo : EIATTR_KPARAM_INFO
	.align		4
.L_17909:
        /*0018*/ 	.byte	0x04, 0x17
        /*001a*/ 	.short	(.L_17911 - .L_17910)
.L_17910:
        /*001c*/ 	.word	0x00000000
        /*0020*/ 	.short	0x0005
        /*0022*/ 	.short	0x0028
        /*0024*/ 	.byte	0x00, 0xf0, 0x21, 0x00


	//----- nvinfo : EIATTR_KPARAM_INFO
	.align		4
.L_17911:
        /*0028*/ 	.byte	0x04, 0x17
        /*002a*/ 	.short	(.L_17913 - .L_17912)
.L_17912:
        /*002c*/ 	.word	0x00000000
        /*0030*/ 	.short	0x0004
        /*0032*/ 	.short	0x0020
        /*0034*/ 	.byte	0x00, 0xf0, 0x21, 0x00


	//----- nvinfo : EIATTR_KPARAM_INFO
	.align		4
.L_17913:
        /*0038*/ 	.byte	0x04, 0x17
        /*003a*/ 	.short	(.L_17915 - .L_17914)
.L_17914:
        /*003c*/ 	.word	0x00000000
        /*0040*/ 	.short	0x0003
        /*0042*/ 	.short	0x0018
        /*0044*/ 	.byte	0x00, 0xf5, 0x21, 0x00


	//----- nvinfo : EIATTR_KPARAM_INFO
	.align		4
.L_17915:
        /*0048*/ 	.byte	0x04, 0x17
        /*004a*/ 	.short	(.L_17917 - .L_17916)
.L_17916:
        /*004c*/ 	.word	0x00000000
        /*0050*/ 	.short	0x0002
        /*0052*/ 	.short	0x0010
        /*0054*/ 	.byte	0x00, 0xf5, 0x21, 0x00


	//----- nvinfo : EIATTR_KPARAM_INFO
	.align		4
.L_17917:
        /*0058*/ 	.byte	0x04, 0x17
        /*005a*/ 	.short	(.L_17919 - .L_17918)
.L_17918:
        /*005c*/ 	.word	0x00000000
        /*0060*/ 	.short	0x0001
        /*0062*/ 	.short	0x0008
        /*0064*/ 	.byte	0x00, 0xf5, 0x21, 0x00


	//----- nvinfo : EIATTR_KPARAM_INFO
	.align		4
.L_17919:
        /*0068*/ 	.byte	0x04, 0x17
        /*006a*/ 	.short	(.L_17921 - .L_17920)
.L_17920:
        /*006c*/ 	.word	0x00000000
        /*0070*/ 	.short	0x0000
        /*0072*/ 	.short	0x0000
        /*0074*/ 	.byte	0x00, 0xf5, 0x21, 0x00


	//----- nvinfo : EIATTR_SPARSE_MMA_MASK
	.align		4
.L_17921:
        /*0078*/ 	.byte	0x03, 0x50
        /*007a*/ 	.short	0x0000


	//----- nvinfo : EIATTR_MAXREG_COUNT
	.align		4
        /*007c*/ 	.byte	0x03, 0x1b
        /*007e*/ 	.short	0x00ff


	//----- nvinfo : EIATTR_NUM_BARRIERS
	.align		4
        /*0080*/ 	.byte	0x02, 0x4c
        /*0082*/ 	.byte	0x01
	.zero		1


	//----- nvinfo : EIATTR_MERCURY_ISA_VERSION
	.align		4
        /*0084*/ 	.byte	0x03, 0x5f
        /*0086*/ 	.short	0x0101


	//----- nvinfo : EIATTR_VRC_CTA_INIT_COUNT
	.align		4
        /*0088*/ 	.byte	0x02, 0x4a
	.zero		1
	.zero		1


	//----- nvinfo : EIATTR_EXIT_INSTR_OFFSETS
	.align		4
        /*008c*/ 	.byte	0x04, 0x1c
        /*008e*/ 	.short	(.L_17923 - .L_17922)


	//   ....[0]....
.L_17922:
        /*0090*/ 	.word	0x00006890


	//   ....[1]....
        /*0094*/ 	.word	0x00006b50


	//   ....[2]....
        /*0098*/ 	.word	0x00006c60


	//----- nvinfo : EIATTR_CRS_STACK_SIZE
	.align		4
.L_17923:
        /*009c*/ 	.byte	0x04, 0x1e
        /*009e*/ 	.short	(.L_17925 - .L_17924)
.L_17924:
        /*00a0*/ 	.word	0x00000000


	//----- nvinfo : EIATTR_CBANK_PARAM_SIZE
	.align		4
.L_17925:
        /*00a4*/ 	.byte	0x03, 0x19
        /*00a6*/ 	.short	0x0038


	//----- nvinfo : EIATTR_PARAM_CBANK
	.align		4
        /*00a8*/ 	.byte	0x04, 0x0a
        /*00aa*/ 	.short	(.L_17927 - .L_17926)
	.align		4
.L_17926:
        /*00ac*/ 	.word	index@(.nv.constant0.contiguous_nanprod2_i64)
        /*00b0*/ 	.short	0x0380
        /*00b2*/ 	.short	0x0038


	//----- nvinfo : EIATTR_SW_WAR
	.align		4
.L_17927:
        /*00b4*/ 	.byte	0x04, 0x36
        /*00b6*/ 	.short	(.L_17929 - .L_17928)
.L_17928:
        /*00b8*/ 	.word	0x00000008
.L_17929:


//--------------------- .nv.info.uncontiguous_nanprod_i64 --------------------------
	.section	.nv.info.uncontiguous_nanprod_i64,"",@"SHT_CUDA_INFO"
	.sectionflags	@""
	.align	4


	//----- nvinfo : EIATTR_CUDA_API_VERSION
	.align		4
        /*0000*/ 	.byte	0x04, 0x37
        /*0002*/ 	.short	(.L_17931 - .L_17930)
.L_17930:
        /*0004*/ 	.word	0x00000082


	//----- nvinfo : EIATTR_KPARAM_INFO
	.align		4
.L_17931:
        /*0008*/ 	.byte	0x04, 0x17
        /*000a*/ 	.short	(.L_17933 - .L_17932)
.L_17932:
        /*000c*/ 	.word	0x00000000
        /*0010*/ 	.short	0x0005
        /*0012*/ 	.short	0x0028
        /*0014*/ 	.byte	0x00, 0xf0, 0x21, 0x00


	//----- nvinfo : EIATTR_KPARAM_INFO
	.align		4
.L_17933:
        /*0018*/ 	.byte	0x04, 0x17
        /*001a*/ 	.short	(.L_17935 - .L_17934)
.L_17934:
        /*001c*/ 	.word	0x00000000
        /*0020*/ 	.short	0x0004
        /*0022*/ 	.short	0x0020
        /*0024*/ 	.byte	0x00, 0xf0, 0x21, 0x00


	//----- nvinfo : EIATTR_KPARAM_INFO
	.align		4
.L_17935:
        /*0028*/ 	.byte	0x04, 0x17
        /*002a*/ 	.short	(.L_17937 - .L_17936)
.L_17936:
        /*002c*/ 	.word	0x00000000
        /*0030*/ 	.short	0x0003
        /*0032*/ 	.short	0x0018
        /*0034*/ 	.byte	0x00, 0xf5, 0x21, 0x00


	//----- nvinfo : EIATTR_KPARAM_INFO
	.align		4
.L_17937:
        /*0038*/ 	.byte	0x04, 0x17
        /*003a*/ 	.short	(.L_17939 - .L_17938)
.L_17938:
        /*003c*/ 	.word	0x00000000
        /*0040*/ 	.short	0x0002
        /*0042*/ 	.short	0x0010
        /*0044*/ 	.byte	0x00, 0xf5, 0x21, 0x00


	//----- nvinfo : EIATTR_KPARAM_INFO
	.align		4
.L_17939:
        /*0048*/ 	.byte	0x04, 0x17
        /*004a*/ 	.short	(.L_17941 - .L_17940)
.L_17940:
        /*004c*/ 	.word	0x00000000
        /*0050*/ 	.short	0x0001
        /*0052*/ 	.short	0x0008
        /*0054*/ 	.byte	0x00, 0xf5, 0x21, 0x00


	//----- nvinfo : EIATTR_KPARAM_INFO
	.align		4
.L_17941:
        /*0058*/ 	.byte	0x04, 0x17
        /*005a*/ 	.short	(.L_17943 - .L_17942)
.L_17942:
        /*005c*/ 	.word	0x00000000
        /*0060*/ 	.short	0x0000
        /*0062*/ 	.short	0x0000
        /*0064*/ 	.byte	0x00, 0xf5, 0x21, 0x00


	//----- nvinfo : EIATTR_SPARSE_MMA_MASK
	.align		4
.L_17943:
        /*0068*/ 	.byte	0x03, 0x50
        /*006a*/ 	.short	0x0000


	//----- nvinfo : EIATTR_MAXREG_COUNT
	.align		4
        /*006c*/ 	.byte	0x03, 0x1b
        /*006e*/ 	.short	0x00ff


	//----- nvinfo : EIATTR_NUM_BARRIERS
	.align		4
        /*0070*/ 	.byte	0x02, 0x4c
        /*0072*/ 	.byte	0x01
	.zero		1


	//----- nvinfo : EIATTR_MERCURY_ISA_VERSION
	.align		4
        /*0074*/ 	.byte	0x03, 0x5f
        /*0076*/ 	.short	0x0101


	//----- nvinfo : EIATTR_VRC_CTA_INIT_COUNT
	.align		4
        /*0078*/ 	.byte	0x02, 0x4a
	.zero		1
	.zero		1


	//----- nvinfo : EIATTR_EXIT_INSTR_OFFSETS
	.align		4
        /*007c*/ 	.byte	0x04, 0x1c
        /*007e*/ 	.short	(.L_17945 - .L_17944)


	//   ....[0]....
.L_17944:
        /*0080*/ 	.word	0x00006ad0


	//   ....[1]....
        /*0084*/ 	.word	0x00006d90


	//   ....[2]....
        /*0088*/ 	.word	0x00006e10


	//----- nvinfo : EIATTR_CRS_STACK_SIZE
	.align		4
.L_17945:
        /*008c*/ 	.byte	0x04, 0x1e
        /*008e*/ 	.short	(.L_17947 - .L_17946)
.L_17946:
        /*0090*/ 	.word	0x00000000


	//----- nvinfo : EIATTR_CBANK_PARAM_SIZE
	.align		4
.L_17947:
        /*0094*/ 	.byte	0x03, 0x19
        /*0096*/ 	.short	0x0030


	//----- nvinfo : EIATTR_PARAM_CBANK
	.align		4
        /*0098*/ 	.byte	0x04, 0x0a
        /*009a*/ 	.short	(.L_17949 - .L_17948)
	.align		4
.L_17948:
        /*009c*/ 	.word	index@(.nv.constant0.uncontiguous_nanprod_i64)
        /*00a0*/ 	.short	0x0380
        /*00a2*/ 	.short	0x0030


	//----- nvinfo : EIATTR_SW_WAR
	.align		4
.L_17949:
        /*00a4*/ 	.byte	0x04, 0x36
        /*00a6*/ 	.short	(.L_17951 - .L_17950)
.L_17950:
        /*00a8*/ 	.word	0x00000008
.L_17951:


//--------------------- .nv.info.contiguous_nanprod_i64 --------------------------
	.section	.nv.info.contiguous_nanprod_i64,"",@"SHT_CUDA_INFO"
	.sectionflags	@""
	.align	4


	//----- nvinfo : EIATTR_CUDA_API_VERSION
	.align		4
        /*0000*/ 	.byte	0x04, 0x37
        /*0002*/ 	.short	(.L_17953 - .L_17952)
.L_17952:
        /*0004*/ 	.word	0x00000082


	//----- nvinfo : EIATTR_KPARAM_INFO
	.align		4
.L_17953:
        /*0008*/ 	.byte	0x04, 0x17
        /*000a*/ 	.short	(.L_17955 - .L_17954)
.L_17954:
        /*000c*/ 	.word	0x00000000
        /*0010*/ 	.short	0x0002
        /*0012*/ 	.short	0x0010
        /*0014*/ 	.byte	0x00, 0xf0, 0x21, 0x00


	//----- nvinfo : EIATTR_KPARAM_INFO
	.align		4
.L_17955:
        /*0018*/ 	.byte	0x04, 0x17
        /*001a*/ 	.short	(.L_17957 - .L_17956)
.L_17956:
        /*001c*/ 	.word	0x00000000
        /*0020*/ 	.short	0x0001
        /*0022*/ 	.short	0x0008
        /*0024*/ 	.byte	0x00, 0xf5, 0x21, 0x00


	//----- nvinfo : EIATTR_KPARAM_INFO
	.align		4
.L_17957:
        /*0028*/ 	.byte	0x04, 0x17
        /*002a*/ 	.short	(.L_17959 - .L_17958)
.L_17958:
        /*002c*/ 	.word	0x00000000
        /*0030*/ 	.short	0x0000
        /*0032*/ 	.short	0x0000
        /*0034*/ 	.byte	0x00, 0xf5, 0x21, 0x00


	//----- nvinfo : EIATTR_SPARSE_MMA_MASK
	.align		4
.L_17959:
        /*0038*/ 	.byte	0x03, 0x50
        /*003a*/ 	.short	0x0000


	//----- nvinfo : EIATTR_MAXREG_COUNT
	.align		4
        /*003c*/ 	.byte	0x03, 0x1b
        /*003e*/ 	.short	0x00ff


	//----- nvinfo : EIATTR_NUM_BARRIERS
	.align		4
        /*0040*/ 	.byte	0x02, 0x4c
        /*0042*/ 	.byte	0x01
	.zero		1


	//----- nvinfo : EIATTR_MERCURY_ISA_VERSION
	.align		4
        /*0044*/ 	.byte	0x03, 0x5f
        /*0046*/ 	.short	0x0101


	//----- nvinfo : EIATTR_VRC_CTA_INIT_COUNT
	.align		4
        /*0048*/ 	.byte	0x02, 0x4a
	.zero		1
	.zero		1


	//----- nvinfo : EIATTR_EXIT_INSTR_OFFSETS
	.align		4
        /*004c*/ 	.byte	0x04, 0x1c
        /*004e*/ 	.short	(.L_17961 - .L_17960)


	//   ....[0]....
.L_17960:
        /*0050*/ 	.word	0x000003f0


	//   ....[1]....
        /*0054*/ 	.word	0x000006b0


	//   ....[2]....
        /*0058*/ 	.word	0x00000730


	//----- nvinfo : EIATTR_CRS_STACK_SIZE
	.align		4
.L_17961:
        /*005c*/ 	.byte	0x04, 0x1e
        /*005e*/ 	.short	(.L_17963 - .L_17962)
.L_17962:
        /*0060*/ 	.word	0x00000000


	//----- nvinfo : EIATTR_CBANK_PARAM_SIZE
	.align		4
.L_17963:
        /*0064*/ 	.byte	0x03, 0x19
        /*0066*/ 	.short	0x0018


	//----- nvinfo : EIATTR_PARAM_CBANK
	.align		4
        /*0068*/ 	.byte	0x04, 0x0a
        /*006a*/ 	.short	(.L_17965 - .L_17964)
	.align		4
.L_17964:
        /*006c*/ 	.word	index@(.nv.constant0.contiguous_nanprod_i64)
        /*0070*/ 	.short	0x0380
        /*0072*/ 	.short	0x0018


	//----- nvinfo : EIATTR_SW_WAR
	.align		4
.L_17965:
        /*0074*/ 	.byte	0x04, 0x36
        /*0076*/ 	.short	(.L_17967 - .L_17966)
.L_17966:
        /*0078*/ 	.word	0x00000008
.L_17967:


//--------------------- .nv.info.contiguous_nanprod33_i32 --------------------------
	.section	.nv.info.contiguous_nanprod33_i32,"",@"SHT_CUDA_INFO"
	.sectionflags	@""
	.align	4


	//----- nvinfo : EIATTR_CUDA_API_VERSION
	.align		4
        /*0000*/ 	.byte	0x04, 0x37
        /*0002*/ 	.short	(.L_17969 - .L_17968)
.L_17968:
        /*0004*/ 	.word	0x00000082


	//----- nvinfo : EIATTR_KPARAM_INFO
	.align		4
.L_17969:
        /*0008*/ 	.byte	0x04, 0x17
        /*000a*/ 	.short	(.L_17971 - .L_17970)
.L_17970:
        /*000c*/ 	.word	0x00000000
        /*0010*/ 	.short	0x0004
        /*0012*/ 	.short	0x0020
        /*0014*/ 	.byte	0x00, 0xf0, 0x21, 0x00


	//----- nvinfo : EIATTR_KPARAM_INFO
	.align		4
.L_17971:
        /*0018*/ 	.byte	0x04, 0x17
        /*001a*/ 	.short	(.L_17973 - .L_17972)
.L_17972:
        /*001c*/ 	.word	0x00000000
        /*0020*/ 	.short	0x0003
        /*0022*/ 	.short	0x0018
        /*0024*/ 	.byte	0x00, 0xf0, 0x21, 0x00


	//----- nvinfo : EIATTR_KPARAM_INFO
	.align		4
.L_17973:
        /*0028*/ 	.byte	0x04, 0x17
        /*002a*/ 	.short	(.L_17975 - .L_17974)
.L_17974:
        /*002c*/ 	.word	0x00000000
        /*0030*/ 	.short	0x0002
        /*0032*/ 	.short	0x0010
        /*0034*/ 	.byte	0x00, 0xf0, 0x21, 0x00


	//----- nvinfo : EIATTR_KPARAM_INFO
	.align		4
.L_17975:
        /*0038*/ 	.byte	0x04, 0x17
        /*003a*/ 	.short	(.L_17977 - .L_17976)
.L_17976:
        /*003c*/ 	.word	0x00000000
        /*0040*/ 	.short	0x0001
        /*0042*/ 	.short	0x0008
        /*0044*/ 	.byte	0x00, 0xf5, 0x21, 0x00


	//----- nvinfo : EIATTR_KPARAM_INFO
	.align		4
.L_17977:
        /*0048*/ 	.byte	0x04, 0x17
        /*004a*/ 	.short	(.L_17979 - .L_17978)
.L_17978:
        /*004c*/ 	.word	0x00000000
        /*0050*/ 	.short	0x0000
        /*0052*/ 	.short	0x0000
        /*0054*/ 	.byte	0x00, 0xf5, 0x21, 0x00


	//----- nvinfo : EIATTR_SPARSE_MMA_MASK
	.align		4
.L_17979:
        /*0058*/ 	.byte	0x03, 0x50
        /*005a*/ 	.short	0x0000


	//----- nvinfo : EIATTR_MAXREG_COUNT
	.align		4
        /*005c*/ 	.byte	0x03, 0x1b
        /*005e*/ 	.short	0x00ff


	//----- nvinfo : EIATTR_NUM_BARRIERS
	.align		4
        /*0060*/ 	.byte	0x02, 0x4c
        /*0062*/ 	.byte	0x01
	.zero		1


	//----- nvinfo : EIATTR_MERCURY_ISA_VERSION
	.align		4
        /*0064*/ 	.byte	0x03, 0x5f
        /*0066*/ 	.short	0x0101


	//----- nvinfo : EIATTR_VRC_CTA_INIT_COUNT
	.align		4
        /*0068*/ 	.byte	0x02, 0x4a
	.zero		1
	.zero		1


	//----- nvinfo : EIATTR_EXIT_INSTR_OFFSETS
	.align		4
        /*006c*/ 	.byte	0x04, 0x1c
        /*006e*/ 	.short	(.L_17981 - .L_17980)


	//   ....[0]....
.L_17980:
        /*0070*/ 	.word	0x00000160


	//   ....[1]....
        /*0074*/ 	.word	0x000001f0


	//   ....[2]....
        /*0078*/ 	.word	0x00000820


	//----- nvinfo : EIATTR_CBANK_PARAM_SIZE
	.align		4
.L_17981:
        /*007c*/ 	.byte	0x03, 0x19
        /*007e*/ 	.short	0x0028


	//----- nvinfo : EIATTR_PARAM_CBANK
	.align		4
        /*0080*/ 	.byte	0x04, 0x0a
        /*0082*/ 	.short	(.L_17983 - .L_17982)
	.align		4
.L_17982:
        /*0084*/ 	.word	index@(.nv.constant0.contiguous_nanprod33_i32)
        /*0088*/ 	.short	0x0380
        /*008a*/ 	.short	0x0028


	//----- nvinfo : EIATTR_SW_WAR
	.align		4
.L_17983:
        /*008c*/ 	.byte	0x04, 0x36
        /*008e*/ 	.short	(.L_17985 - .L_17984)
.L_17984:
        /*0090*/ 	.word	0x00000008
.L_17985:


//--------------------- .nv.info.contiguous_nanprod3_i32 --------------------------
	.section	.nv.info.contiguous_nanprod3_i32,"",@"SHT_CUDA_INFO"
	.sectionflags	@""
	.align	4


	//----- nvinfo : EIATTR_CUDA_API_VERSION
	.align		4
        /*0000*/ 	.byte	0x04, 0x37
        /*0002*/ 	.short	(.L_17987 - .L_17986)
.L_17986:
        /*0004*/ 	.word	0x00000082


	//----- nvinfo : EIATTR_KPARAM_INFO
	.align		4
.L_17987:
        /*0008*/ 	.byte	0x04, 0x17
        /*000a*/ 	.short	(.L_17989 - .L_17988)
.L_17988:
        /*000c*/ 	.word	0x00000000
        /*0010*/ 	.short	0x0006
        /*0012*/ 	.short	0x0030
        /*0014*/ 	.byte	0x00, 0xf0, 0x21, 0x00


	//----- nvinfo : EIATTR_KPARAM_INFO
	.align		4
.L_17989:
        /*0018*/ 	.byte	0x04, 0x17
        /*001a*/ 	.short	(.L_17991 - .L_17990)
.L_17990:
        /*001c*/ 	.word	0x00000000
        /*0020*/ 	.short	0x0005
        /*0022*/ 	.short	0x0028
        /*0024*/ 	.byte	0x00, 0xf0, 0x21, 0x00


	//----- nvinfo : EIATTR_KPARAM_INFO
	.align		4
.L_17991:
        /*0028*/ 	.byte	0x04, 0x17
        /*002a*/ 	.short	(.L_17993 - .L_17992)
.L_17992:
        /*002c*/ 	.word	0x00000000
        /*0030*/ 	.short	0x0004
        /*0032*/ 	.short	0x0020
        /*0034*/ 	.byte	0x00, 0xf0, 0x21, 0x00


	//----- nvinfo : EIATTR_KPARAM_INFO
	.align		4
.L_17993:
        /*0038*/ 	.byte	0x04, 0x17
        /*003a*/ 	.short	(.L_17995 - .L_17994)
.L_17994:
        /*003c*/ 	.word	0x00000000
        /*0040*/ 	.short	0x0003
        /*0042*/ 	.short	0x0018
        /*0044*/ 	.byte	0x00, 0xf5, 0x21, 0x00


	//----- nvinfo : EIATTR_KPARAM_INFO
	.align		4
.L_17995:
        /*0048*/ 	.byte	0x04, 0x17
        /*004a*/ 	.short	(.L_17997 - .L_17996)
.L_17996:
        /*004c*/ 	.word	0x00000000
        /*0050*/ 	.short	0x0002
        /*0052*/ 	.short	0x0010
        /*0054*/ 	.byte	0x00, 0xf5, 0x21, 0x00


	//----- nvinfo : EIATTR_KPARAM_INFO
	.align		4
.L_17997:
        /*0058*/ 	.byte	0x04, 0x17
        /*005a*/ 	.short	(.L_17999 - .L_17998)
.L_17998:
        /*005c*/ 	.word	0x00000000
        /*0060*/ 	.short	0x0001
        /*0062*/ 	.short	0x0008
        /*0064*/ 	.byte	0x00, 0xf5, 0x21, 0x00


	//----- nvinfo : EIATTR_KPARAM_INFO
	.align		4
.L_17999:
        /*0068*/ 	.byte	0x04, 0x17
        /*006a*/ 	.short	(.L_18001 - .L_18000)
.L_18000:
        /*006c*/ 	.word	0x00000000
        /*0070*/ 	.short	0x0000
        /*0072*/ 	.short	0x0000
        /*0074*/ 	.byte	0x00, 0xf5, 0x21, 0x00


	//----- nvinfo : EIATTR_SPARSE_MMA_MASK
	.align		4
.L_18001:
        /*0078*/ 	.byte	0x03, 0x50
        /*007a*/ 	.short	0x0000


	//----- nvinfo : EIATTR_MAXREG_COUNT
	.align		4
        /*007c*/ 	.byte	0x03, 0x1b
        /*007e*/ 	.short	0x00ff


	//----- nvinfo : EIATTR_NUM_BARRIERS
	.align		4
        /*0080*/ 	.byte	0x02, 0x4c
        /*0082*/ 	.byte	0x01
	.zero		1


	//----- nvinfo : EIATTR_MERCURY_ISA_VERSION
	.align		4
        /*0084*/ 	.byte	0x03, 0x5f
        /*0086*/ 	.short	0x0101


	//----- nvinfo : EIATTR_VRC_CTA_INIT_COUNT
	.align		4
        /*0088*/ 	.byte	0x02, 0x4a
	.zero		1
	.zero		1


	//----- nvinfo : EIATTR_EXIT_INSTR_OFFSETS
	.align		4
        /*008c*/ 	.byte	0x04, 0x1c
        /*008e*/ 	.short	(.L_18003 - .L_18002)


	//   ....[0]....
.L_18002:
        /*0090*/ 	.word	0x00000160


	//   ....[1]....
        /*0094*/ 	.word	0x00003130


	//   ....[2]....
        /*0098*/ 	.word	0x000037d0


	//----- nvinfo : EIATTR_CRS_STACK_SIZE
	.align		4
.L_18003:
        /*009c*/ 	.byte	0x04, 0x1e
        /*009e*/ 	.short	(.L_18005 - .L_18004)
.L_18004:
        /*00a0*/ 	.word	0x00000000


	//----- nvinfo : EIATTR_CBANK_PARAM_SIZE
	.align		4
.L_18005:
        /*00a4*/ 	.byte	0x03, 0x19
        /*00a6*/ 	.short	0x0038


	//----- nvinfo : EIATTR_PARAM_CBANK
	.align		4
        /*00a8*/ 	.byte	0x04, 0x0a
        /*00aa*/ 	.short	(.L_18007 - .L_18006)
	.align		4
.L_18006:
        /*00ac*/ 	.word	index@(.nv.constant0.contiguous_nanprod3_i32)
        /*00b0*/ 	.short	0x0380
        /*00b2*/ 	.short	0x0038


	//----- nvinfo : EIATTR_SW_WAR
	.align		4
.L_18007:
        /*00b4*/ 	.byte	0x04, 0x36
        /*00b6*/ 	.short	(.L_18009 - .L_18008)
.L_18008:
        /*00b8*/ 	.word	0x00000008
.L_18009:


//--------------------- .nv.info.contiguous_nanprod22_i32 --------------------------
	.section	.nv.info.contiguous_nanprod22_i32,"",@"SHT_CUDA_INFO"
	.sectionflags	@""
	.align	4


	//----- nvinfo : EIATTR_CUDA_API_VERSION
	.align		4
        /*0000*/ 	.byte	0x04, 0x37
        /*0002*/ 	.short	(.L_18011 - .L_18010)
.L_18010:
        /*0004*/ 	.word	0x00000082


	//----- nvinfo : EIATTR_KPARAM_INFO
	.align		4
.L_18011:
        /*0008*/ 	.byte	0x04, 0x17
        /*000a*/ 	.short	(.L_18013 - .L_18012)
.L_18012:
        /*000c*/ 	.word	0x00000000
        /*0010*/ 	.short	0x0003
        /*0012*/ 	.short	0x0018
        /*0014*/ 	.byte	0x00, 0xf0, 0x21, 0x00


	//----- nvinfo : EIATTR_KPARAM_INFO
	.align		4
.L_18013:
        /*0018*/ 	.byte	0x04, 0x17
        /*001a*/ 	.short	(.L_18015 - .L_18014)
.L_18014:
        /*001c*/ 	.word	0x00000000
        /*0020*/ 	.short	0x0002
        /*0022*/ 	.short	0x0010
        /*0024*/ 	.byte	0x00, 0xf0, 0x21, 0x00


	//----- nvinfo : EIATTR_KPARAM_INFO
	.align		4
.L_18015:
        /*0028*/ 	.byte	0x04, 0x17
        /*002a*/ 	.short	(.L_18017 - .L_18016)
.L_18016:
        /*002c*/ 	.word	0x00000000
        /*0030*/ 	.short	0x0001
        /*0032*/ 	.short	0x0008
        /*0034*/ 	.byte	0x00, 0xf5, 0x21, 0x00


	//----- nvinfo : EIATTR_KPARAM_INFO
	.align		4
.L_18017:
        /*0038*/ 	.byte	0x04, 0x17
        /*003a*/ 	.short	(.L_18019 - .L_18018)
.L_18018:
        /*003c*/ 	.word	0x00000000
        /*0040*/ 	.short	0x0000
        /*0042*/ 	.short	0x0000
        /*0044*/ 	.byte	0x00, 0xf5, 0x21, 0x00


	//----- nvinfo : EIATTR_SPARSE_MMA_MASK
	.align		4
.L_18019:
        /*0048*/ 	.byte	0x03, 0x50
        /*004a*/ 	.short	0x0000


	//----- nvinfo : EIATTR_MAXREG_COUNT
	.align		4
        /*004c*/ 	.byte	0x03, 0x1b
        /*004e*/ 	.short	0x00ff


	//----- nvinfo : EIATTR_NUM_BARRIERS
	.align		4
        /*0050*/ 	.byte	0x02, 0x4c
        /*0052*/ 	.byte	0x01
	.zero		1


	//----- nvinfo : EIATTR_MERCURY_ISA_VERSION
	.align		4
        /*0054*/ 	.byte	0x03, 0x5f
        /*0056*/ 	.short	0x0101


	//----- nvinfo : EIATTR_VRC_CTA_INIT_COUNT
	.align		4
        /*0058*/ 	.byte	0x02, 0x4a
	.zero		1
	.zero		1


	//----- nvinfo : EIATTR_EXIT_INSTR_OFFSETS
	.align		4
        /*005c*/ 	.byte	0x04, 0x1c
        /*005e*/ 	.short	(.L_18021 - .L_18020)


	//   ....[0]....
.L_18020:
        /*0060*/ 	.word	0x00000400


	//   ....[1]....
        /*0064*/ 	.word	0x000005a0


	//   ....[2]....
        /*0068*/ 	.word	0x000006b0


	//----- nvinfo : EIATTR_CRS_STACK_SIZE
	.align		4
.L_18021:
        /*006c*/ 	.byte	0x04, 0x1e
        /*006e*/ 	.short	(.L_18023 - .L_18022)
.L_18022:
        /*0070*/ 	.word	0x00000000


	//----- nvinfo : EIATTR_CBANK_PARAM_SIZE
	.align		4
.L_18023:
        /*0074*/ 	.byte	0x03, 0x19
        /*0076*/ 	.short	0x0020


	//----- nvinfo : EIATTR_PARAM_CBANK
	.align		4
        /*0078*/ 	.byte	0x04, 0x0a
        /*007a*/ 	.short	(.L_18025 - .L_18024)
	.align		4
.L_18024:
        /*007c*/ 	.word	index@(.nv.constant0.contiguous_nanprod22_i32)
        /*0080*/ 	.short	0x0380
        /*0082*/ 	.short	0x0020


	//----- nvinfo : EIATTR_SW_WAR
	.align		4
.L_18025:
        /*0084*/ 	.byte	0x04, 0x36
        /*0086*/ 	.short	(.L_18027 - .L_18026)
.L_18026:
        /*0088*/ 	.word	0x00000008
.L_18027:


//--------------------- .nv.info.contiguous_nanprod2_i32 --------------------------
	.section	.nv.info.contiguous_nanprod2_i32,"",@"SHT_CUDA_INFO"
	.sectionflags	@""
	.align	4


	//----- nvinfo : EIATTR_CUDA_API_VERSION
	.align		4
        /*0000*/ 	.byte	0x04, 0x37
        /*0002*/ 	.short	(.L_18029 - .L_18028)
.L_18028:
        /*0004*/ 	.word	0x00000082


	//----- nvinfo : EIATTR_KPARAM_INFO
	.align		4
.L_18029:
        /*0008*/ 	.byte	0x04, 0x17
        /*000a*/ 	.short	(.L_18031 - .L_18030)
.L_18030:
        /*000c*/ 	.word	0x00000000
        /*0010*/ 	.short	0x0006
        /*0012*/ 	.short	0x0030
        /*0014*/ 	.byte	0x00, 0xf0, 0x21, 0x00


	//----- nvinfo : EIATTR_KPARAM_INFO
	.align		4
.L_18031:
        /*0018*/ 	.byte	0x04, 0x17
        /*001a*/ 	.short	(.L_18033 - .L_18032)
.L_18032:
        /*001c*/ 	.word	0x00000000
        /*0020*/ 	.short	0x0005
        /*0022*/ 	.short	0x0028
        /*0024*/ 	.byte	0x00, 0xf0, 0x21, 0x00


	//----- nvinfo : EIATTR_KPARAM_INFO
	.align		4
.L_18033:
        /*0028*/ 	.byte	0x04, 0x17
        /*002a*/ 	.short	(.L_18035 - .L_18034)
.L_18034:
        /*002c*/ 	.word	0x00000000
        /*0030*/ 	.short	0x0004
        /*0032*/ 	.short	0x0020
        /*0034*/ 	.byte	0x00, 0xf0, 0x21, 0x00


	//----- nvinfo : EIATTR_KPARAM_INFO
	.align		4
.L_18035:
        /*0038*/ 	.byte	0x04, 0x17
        /*003a*/ 	.short	(.L_18037 - .L_18036)
.L_18036:
        /*003c*/ 	.word	0x00000000
        /*0040*/ 	.short	0x0003
        /*0042*/ 	.short	0x0018
        /*0044*/ 	.byte	0x00, 0xf5, 0x21, 0x00


	//----- nvinfo : EIATTR_KPARAM_INFO
	.align		4
.L_18037:
        /*0048*/ 	.byte	0x04, 0x17
        /*004a*/ 	.short	(.L_18039 - .L_18038)
.L_18038:
        /*004c*/ 	.word	0x00000000
        /*0050*/ 	.short	0x0002
        /*0052*/ 	.short	0x0010
        /*0054*/ 	.byte	0x00, 0xf5, 0x21, 0x00


	//----- nvinfo : EIATTR_KPARAM_INFO
	.align		4
.L_18039:
        /*0058*/ 	.byte	0x04, 0x17
        /*005a*/ 	.short	(.L_18041 - .L_18040)
.L_18040:
        /*005c*/ 	.word	0x00000000
        /*0060*/ 	.short	0x0001
        /*0062*/ 	.short	0x0008
        /*0064*/ 	.byte	0x00, 0xf5, 0x21, 0x00


	//----- nvinfo : EIATTR_KPARAM_INFO
	.align		4
.L_18041:
        /*0068*/ 	.byte	0x04, 0x17
        /*006a*/ 	.short	(.L_18043 - .L_18042)
.L_18042:
        /*006c*/ 	.word	0x00000000
        /*0070*/ 	.short	0x0000
        /*0072*/ 	.short	0x0000
        /*0074*/ 	.byte	0x00, 0xf5, 0x21, 0x00


	//----- nvinfo : EIATTR_SPARSE_MMA_MASK
	.align		4
.L_18043:
        /*0078*/ 	.byte	0x03, 0x50
        /*007a*/ 	.short	0x0000


	//----- nvinfo : EIATTR_MAXREG_COUNT
	.align		4
        /*007c*/ 	.byte	0x03, 0x1b
        /*007e*/ 	.short	0x00ff


	//----- nvinfo : EIATTR_NUM_BARRIERS
	.align		4
        /*0080*/ 	.byte	0x02, 0x4c
        /*0082*/ 	.byte	0x01
	.zero		1


	//----- nvinfo : EIATTR_MERCURY_ISA_VERSION
	.align		4
        /*0084*/ 	.byte	0x03, 0x5f
        /*0086*/ 	.short	0x0101


	//----- nvinfo : EIATTR_VRC_CTA_INIT_COUNT
	.align		4
        /*0088*/ 	.byte	0x02, 0x4a
	.zero		1
	.zero		1


	//----- nvinfo : EIATTR_EXIT_INSTR_OFFSETS
	.align		4
        /*008c*/ 	.byte	0x04, 0x1c
        /*008e*/ 	.short	(.L_18045 - .L_18044)


	//   ....[0]....
.L_18044:
        /*0090*/ 	.word	0x000067f0


	//   ....[1]....
        /*0094*/ 	.word	0x00006990


	//   ....[2]....
        /*0098*/ 	.word	0x00006aa0


	//----- nvinfo : EIATTR_CRS_STACK_SIZE
	.align		4
.L_18045:
        /*009c*/ 	.byte	0x04, 0x1e
        /*009e*/ 	.short	(.L_18047 - .L_18046)
.L_18046:
        /*00a0*/ 	.word	0x00000000


	//----- nvinfo : EIATTR_CBANK_PARAM_SIZE
	.align		4
.L_18047:
        /*00a4*/ 	.byte	0x03, 0x19
        /*00a6*/ 	.short	0x0038


	//----- nvinfo : EIATTR_PARAM_CBANK
	.align		4
        /*00a8*/ 	.byte	0x04, 0x0a
        /*00aa*/ 	.short	(.L_18049 - .L_18048)
	.align		4
.L_18048:
        /*00ac*/ 	.word	index@(.nv.constant0.contiguous_nanprod2_i32)
        /*00b0*/ 	.short	0x0380
        /*00b2*/ 	.short	0x0038


	//----- nvinfo : EIATTR_SW_WAR
	.align		4
.L_18049:
        /*00b4*/ 	.byte	0x04, 0x36
        /*00b6*/ 	.short	(.L_18051 - .L_18050)
.L_18050:
        /*00b8*/ 	.word	0x00000008
.L_18051:


//--------------------- .nv.info.uncontiguous_nanprod_i32 --------------------------
	.section	.nv.info.uncontiguous_nanprod_i32,"",@"SHT_CUDA_INFO"
	.sectionflags	@""
	.align	4


	//----- nvinfo : EIATTR_CUDA_API_VERSION
	.align		4
        /*0000*/ 	.byte	0x04, 0x37
        /*0002*/ 	.short	(.L_18053 - .L_18052)
.L_18052:
        /*0004*/ 	.word	0x00000082


	//----- nvinfo : EIATTR_KPARAM_INFO
	.align		4
.L_18053:
        /*0008*/ 	.byte	0x04, 0x17
        /*000a*/ 	.short	(.L_18055 - .L_18054)
.L_18054:
        /*000c*/ 	.word	0x00000000
        /*0010*/ 	.short	0x0005
        /*0012*/ 	.short	0x0028
        /*0014*/ 	.byte	0x00, 0xf0, 0x21, 0x00


	//----- nvinfo : EIATTR_KPARAM_INFO
	.align		4
.L_18055:
        /*0018*/ 	.byte	0x04, 0x17
        /*001a*/ 	.short	(.L_18057 - .L_18056)
.L_18056:
        /*001c*/ 	.word	0x00000000
        /*0020*/ 	.short	0x0004
        /*0022*/ 	.short	0x0020
        /*0024*/ 	.byte	0x00, 0xf0, 0x21, 0x00


	//----- nvinfo : EIATTR_KPARAM_INFO
	.align		4
.L_18057:
        /*0028*/ 	.byte	0x04, 0x17
        /*002a*/ 	.short	(.L_18059 - .L_18058)
.L_18058:
        /*002c*/ 	.word	0x00000000
        /*0030*/ 	.short	0x0003
        /*0032*/ 	.short	0x0018
        /*0034*/ 	.byte	0x00, 0xf5, 0x21, 0x00


	//----- nvinfo : EIATTR_KPARAM_INFO
	.align		4
.L_18059:
        /*0038*/ 	.byte	0x04, 0x17
        /*003a*/ 	.short	(.L_18061 - .L_18060)
.L_18060:
        /*003c*/ 	.word	0x00000000
        /*0040*/ 	.short	0x0002
        /*0042*/ 	.short	0x0010
        /*0044*/ 	.byte	0x00, 0xf5, 0x21, 0x00


	//----- nvinfo : EIATTR_KPARAM_INFO
	.align		4
.L_18061:
        /*0048*/ 	.byte	0x04, 0x17
        /*004a*/ 	.short	(.L_18063 - .L_18062)
.L_18062:
        /*004c*/ 	.word	0x00000000
        /*0050*/ 	.short	0x0001
        /*0052*/ 	.short	0x0008
        /*0054*/ 	.byte	0x00, 0xf5, 0x21, 0x00


	//----- nvinfo : EIATTR_KPARAM_INFO
	.align		4
.L_18063:
        /*0058*/ 	.byte	0x04, 0x17
        /*005a*/ 	.short	(.L_18065 - .L_18064)
.L_18064:
        /*005c*/ 	.word	0x00000000
        /*0060*/ 	.short	0x0000
        /*0062*/ 	.short	0x0000
        /*0064*/ 	.byte	0x00, 0xf5, 0x21, 0x00


	//----- nvinfo : EIATTR_SPARSE_MMA_MASK
	.align		4
.L_18065:
        /*0068*/ 	.byte	0x03, 0x50
        /*006a*/ 	.short	0x0000


	//----- nvinfo : EIATTR_MAXREG_COUNT
	.align		4
        /*006c*/ 	.byte	0x03, 0x1b
        /*006e*/ 	.short	0x00ff


	//----- nvinfo : EIATTR_NUM_BARRIERS
	.align		4
        /*0070*/ 	.byte	0x02, 0x4c
        /*0072*/ 	.byte	0x01
	.zero		1


	//----- nvinfo : EIATTR_MERCURY_ISA_VERSION
	.align		4
        /*0074*/ 	.byte	0x03, 0x5f
        /*0076*/ 	.short	0x0101


	//----- nvinfo : EIATTR_VRC_CTA_INIT_COUNT
	.align		4
        /*0078*/ 	.byte	0x02, 0x4a
	.zero		1
	.zero		1


	//----- nvinfo : EIATTR_EXIT_INSTR_OFFSETS
	.align		4
        /*007c*/ 	.byte	0x04, 0x1c
        /*007e*/ 	.short	(.L_18067 - .L_18066)


	//   ....[0]....
.L_18066:
        /*0080*/ 	.word	0x00006a20


	//   ....[1]....
        /*0084*/ 	.word	0x00006bc0


	//   ....[2]....
        /*0088*/ 	.word	0x00006c40


	//----- nvinfo : EIATTR_CRS_STACK_SIZE
	.align		4
.L_18067:
        /*008c*/ 	.byte	0x04, 0x1e
        /*008e*/ 	.short	(.L_18069 - .L_18068)
.L_18068:
        /*0090*/ 	.word	0x00000000


	//----- nvinfo : EIATTR_CBANK_PARAM_SIZE
	.align		4
.L_18069:
        /*0094*/ 	.byte	0x03, 0x19
        /*0096*/ 	.short	0x0030


	//----- nvinfo : EIATTR_PARAM_CBANK
	.align		4
        /*0098*/ 	.byte	0x04, 0x0a
        /*009a*/ 	.short	(.L_18071 - .L_18070)
	.align		4
.L_18070:
        /*009c*/ 	.word	index@(.nv.constant0.uncontiguous_nanprod_i32)
        /*00a0*/ 	.short	0x0380
        /*00a2*/ 	.short	0x0030


	//----- nvinfo : EIATTR_SW_WAR
	.align		4
.L_18071:
        /*00a4*/ 	.byte	0x04, 0x36
        /*00a6*/ 	.short	(.L_18073 - .L_18072)
.L_18072:
        /*00a8*/ 	.word	0x00000008
.L_18073:


//--------------------- .nv.info.contiguous_nanprod_i32 --------------------------
	.section	.nv.info.contiguous_nanprod_i32,"",@"SHT_CUDA_INFO"
	.sectionflags	@""
	.align	4


	//----- nvinfo : EIATTR_CUDA_API_VERSION
	.align		4
        /*0000*/ 	.byte	0x04, 0x37
        /*0002*/ 	.short	(.L_18075 - .L_18074)
.L_18074:
        /*0004*/ 	.word	0x00000082


	//----- nvinfo : EIATTR_KPARAM_INFO
	.align		4
.L_18075:
        /*0008*/ 	.byte	0x04, 0x17
        /*000a*/ 	.short	(.L_18077 - .L_18076)
.L_18076:
        /*000c*/ 	.word	0x00000000
        /*0010*/ 	.short	0x0002
        /*0012*/ 	.short	0x0010
        /*0014*/ 	.byte	0x00, 0xf0, 0x21, 0x00


	//----- nvinfo : EIATTR_KPARAM_INFO
	.align		4
.L_18077:
        /*0018*/ 	.byte	0x04, 0x17
        /*001a*/ 	.short	(.L_18079 - .L_18078)
.L_18078:
        /*001c*/ 	.word	0x00000000
        /*0020*/ 	.short	0x0001
        /*0022*/ 	.short	0x0008
        /*0024*/ 	.byte	0x00, 0xf5, 0x21, 0x00


	//----- nvinfo : EIATTR_KPARAM_INFO
	.align		4
.L_18079:
        /*0028*/ 	.byte	0x04, 0x17
        /*002a*/ 	.short	(.L_18081 - .L_18080)
.L_18080:
        /*002c*/ 	.word	0x00000000
        /*0030*/ 	.short	0x0000
        /*0032*/ 	.short	0x0000
        /*0034*/ 	.byte	0x00, 0xf5, 0x21, 0x00


	//----- nvinfo : EIATTR_SPARSE_MMA_MASK
	.align		4
.L_18081:
        /*0038*/ 	.byte	0x03, 0x50
        /*003a*/ 	.short	0x0000


	//----- nvinfo : EIATTR_MAXREG_COUNT
	.align		4
        /*003c*/ 	.byte	0x03, 0x1b
        /*003e*/ 	.short	0x00ff


	//----- nvinfo : EIATTR_NUM_BARRIERS
	.align		4
        /*0040*/ 	.byte	0x02, 0x4c
        /*0042*/ 	.byte	0x01
	.zero		1


	//----- nvinfo : EIATTR_MERCURY_ISA_VERSION
	.align		4
        /*0044*/ 	.byte	0x03, 0x5f
        /*0046*/ 	.short	0x0101


	//----- nvinfo : EIATTR_VRC_CTA_INIT_COUNT
	.align		4
        /*0048*/ 	.byte	0x02, 0x4a
	.zero		1
	.zero		1


	//----- nvinfo : EIATTR_EXIT_INSTR_OFFSETS
	.align		4
        /*004c*/ 	.byte	0x04, 0x1c
        /*004e*/ 	.short	(.L_18083 - .L_18082)


	//   ....[0]....
.L_18082:
        /*0050*/ 	.word	0x00000350


	//   ....[1]....
        /*0054*/ 	.word	0x000004f0


	//   ....[2]....
        /*0058*/ 	.word	0x00000570


	//----- nvinfo : EIATTR_CRS_STACK_SIZE
	.align		4
.L_18083:
        /*005c*/ 	.byte	0x04, 0x1e
        /*005e*/ 	.short	(.L_18085 - .L_18084)
.L_18084:
        /*0060*/ 	.word	0x00000000


	//----- nvinfo : EIATTR_CBANK_PARAM_SIZE
	.align		4
.L_18085:
        /*0064*/ 	.byte	0x03, 0x19
        /*0066*/ 	.short	0x0018


	//----- nvinfo : EIATTR_PARAM_CBANK
	.align		4
        /*0068*/ 	.byte	0x04, 0x0a
        /*006a*/ 	.short	(.L_18087 - .L_18086)
	.align		4
.L_18086:
        /*006c*/ 	.word	index@(.nv.constant0.contiguous_nanprod_i32)
        /*0070*/ 	.short	0x0380
        /*0072*/ 	.short	0x0018


	//----- nvinfo : EIATTR_SW_WAR
	.align		4
.L_18087:
        /*0074*/ 	.byte	0x04, 0x36
        /*0076*/ 	.short	(.L_18089 - .L_18088)
.L_18088:
        /*0078*/ 	.word	0x00000008
.L_18089:


//--------------------- .nv.info.contiguous_nanprod33_i16 --------------------------
	.section	.nv.info.contiguous_nanprod33_i16,"",@"SHT_CUDA_INFO"
	.sectionflags	@""
	.align	4


	//----- nvinfo : EIATTR_CUDA_API_VERSION
	.align		4
        /*0000*/ 	.byte	0x04, 0x37
        /*0002*/ 	.short	(.L_18091 - .L_18090)
.L_18090:
        /*0004*/ 	.word	0x00000082


	//----- nvinfo : EIATTR_KPARAM_INFO
	.align		4
.L_18091:
        /*0008*/ 	.byte	0x04, 0x17
        /*000a*/ 	.short	(.L_18093 - .L_18092)
.L_18092:
        /*000c*/ 	.word	0x00000000
        /*0010*/ 	.short	0x0004
        /*0012*/ 	.short	0x0020
        /*0014*/ 	.byte	0x00, 0xf0, 0x21, 0x00


	//----- nvinfo : EIATTR_KPARAM_INFO
	.align		4
.L_18093:
        /*0018*/ 	.byte	0x04, 0x17
        /*001a*/ 	.short	(.L_18095 - .L_18094)
.L_18094:
        /*001c*/ 	.word	0x00000000
        /*0020*/ 	.short	0x0003
        /*0022*/ 	.short	0x0018
        /*0024*/ 	.byte	0x00, 0xf0, 0x21, 0x00


	//----- nvinfo : EIATTR_KPARAM_INFO
	.align		4
.L_18095:
        /*0028*/ 	.byte	0x04, 0x17
        /*002a*/ 	.short	(.L_18097 - .L_18096)
.L_18096:
        /*002c*/ 	.word	0x00000000
        /*0030*/ 	.short	0x0002
        /*0032*/ 	.short	0x0010
        /*0034*/ 	.byte	0x00, 0xf0, 0x21, 0x00


	//----- nvinfo : EIATTR_KPARAM_INFO
	.align		4
.L_18097:
        /*0038*/ 	.byte	0x04, 0x17
        /*003a*/ 	.short	(.L_18099 - .L_18098)
.L_18098:
        /*003c*/ 	.word	0x00000000
        /*0040*/ 	.short	0x0001
        /*0042*/ 	.short	0x0008
        /*0044*/ 	.byte	0x00, 0xf5, 0x21, 0x00


	//----- nvinfo : EIATTR_KPARAM_INFO
	.align		4
.L_18099:
        /*0048*/ 	.byte	0x04, 0x17
        /*004a*/ 	.short	(.L_18101 - .L_18100)
.L_18100:
        /*004c*/ 	.word	0x00000000
        /*0050*/ 	.short	0x0000
        /*0052*/ 	.short	0x0000
        /*0054*/ 	.byte	0x00, 0xf5, 0x21, 0x00


	//----- nvinfo : EIATTR_SPARSE_MMA_MASK
	.align		4
.L_18101:
        /*0058*/ 	.byte	0x03, 0x50
        /*005a*/ 	.short	0x0000


	//----- nvinfo : EIATTR_MAXREG_COUNT
	.align		4
        /*005c*/ 	.byte	0x03, 0x1b
        /*005e*/ 	.short	0x00ff


	//----- nvinfo : EIATTR_NUM_BARRIERS
	.align		4
        /*0060*/ 	.byte	0x02, 0x4c
        /*0062*/ 	.byte	0x01
	.zero		1


	//----- nvinfo : EIATTR_MERCURY_ISA_VERSION
	.align		4
        /*0064*/ 	.byte	0x03, 0x5f
        /*0066*/ 	.short	0x0101


	//----- nvinfo : EIATTR_VRC_CTA_INIT_COUNT
	.align		4
        /*0068*/ 	.byte	0x02, 0x4a
	.zero		1
	.zero		1


	//----- nvinfo : EIATTR_EXIT_INSTR_OFFSETS
	.align		4
        /*006c*/ 	.byte	0x04, 0x1c
        /*006e*/ 	.short	(.L_18103 - .L_18102)


	//   ....[0]....
.L_18102:
        /*0070*/ 	.word	0x00000160


	//   ....[1]....
        /*0074*/ 	.word	0x000001f0


	//   ....[2]....
        /*0078*/ 	.word	0x00000aa0


	//----- nvinfo : EIATTR_CBANK_PARAM_SIZE
	.align		4
.L_18103:
        /*007c*/ 	.byte	0x03, 0x19
        /*007e*/ 	.short	0x0028


	//----- nvinfo : EIATTR_PARAM_CBANK
	.align		4
        /*0080*/ 	.byte	0x04, 0x0a
        /*0082*/ 	.short	(.L_18105 - .L_18104)
	.align		4
.L_18104:
        /*0084*/ 	.word	index@(.nv.constant0.contiguous_nanprod33_i16)
        /*0088*/ 	.short	0x0380
        /*008a*/ 	.short	0x0028


	//----- nvinfo : EIATTR_SW_WAR
	.align		4
.L_18105:
        /*008c*/ 	.byte	0x04, 0x36
        /*008e*/ 	.short	(.L_18107 - .L_18106)
.L_18106:
        /*0090*/ 	.word	0x00000008
.L_18107:


//--------------------- .nv.info.contiguous_nanprod3_i16 --------------------------
	.section	.nv.info.contiguous_nanprod3_i16,"",@"SHT_CUDA_INFO"
	.sectionflags	@""
	.align	4


	//----- nvinfo : EIATTR_CUDA_API_VERSION
	.align		4
        /*0000*/ 	.byte	0x04, 0x37
        /*0002*/ 	.short	(.L_18109 - .L_18108)
.L_18108:
        /*0004*/ 	.word	0x00000082


	//----- nvinfo : EIATTR_KPARAM_INFO
	.align		4
.L_18109:
        /*0008*/ 	.byte	0x04, 0x17
        /*000a*/ 	.short	(.L_18111 - .L_18110)
.L_18110:
        /*000c*/ 	.word	0x00000000
        /*0010*/ 	.short	0x0006
        /*0012*/ 	.short	0x0030
        /*0014*/ 	.byte	0x00, 0xf0, 0x21, 0x00


	//----- nvinfo : EIATTR_KPARAM_INFO
	.align		4
.L_18111:
        /*0018*/ 	.byte	0x04, 0x17
        /*001a*/ 	.short	(.L_18113 - .L_18112)
.L_18112:
        /*001c*/ 	.word	0x00000000
        /*0020*/ 	.short	0x0005
        /*0022*/ 	.short	0x0028
        /*0024*/ 	.byte	0x00, 0xf0, 0x21, 0x00


	//----- nvinfo : EIATTR_KPARAM_INFO
	.align		4
.L_18113:
        /*0028*/ 	.byte	0x04, 0x17
        /*002a*/ 	.short	(.L_18115 - .L_18114)
.L_18114:
        /*002c*/ 	.word	0x00000000
        /*0030*/ 	.short	0x0004
        /*0032*/ 	.short	0x0020
        /*0034*/ 	.byte	0x00, 0xf0, 0x21, 0x00


	//----- nvinfo : EIATTR_KPARAM_INFO
	.align		4
.L_18115:
        /*0038*/ 	.byte	0x04, 0x17
        /*003a*/ 	.short	(.L_18117 - .L_18116)
.L_18116:
        /*003c*/ 	.word	0x00000000
        /*0040*/ 	.short	0x0003
        /*0042*/ 	.short	0x0018
        /*0044*/ 	.byte	0x00, 0xf5, 0x21, 0x00


	//----- nvinfo : EIATTR_KPARAM_INFO
	.align		4
.L_18117:
        /*0048*/ 	.byte	0x04, 0x17
        /*004a*/ 	.short	(.L_18119 - .L_18118)
.L_18118:
        /*004c*/ 	.word	0x00000000
        /*0050*/ 	.short	0x0002
        /*0052*/ 	.short	0x0010
        /*0054*/ 	.byte	0x00, 0xf5, 0x21, 0x00


	//----- nvinfo : EIATTR_KPARAM_INFO
	.align		4
.L_18119:
        /*0058*/ 	.byte	0x04, 0x17
        /*005a*/ 	.short	(.L_18121 - .L_18120)
.L_18120:
        /*005c*/ 	.word	0x00000000
        /*0060*/ 	.short	0x0001
        /*0062*/ 	.short	0x0008
        /*0064*/ 	.byte	0x00, 0xf5, 0x21, 0x00


	//----- nvinfo : EIATTR_KPARAM_INFO
	.align		4
.L_18121:
        /*0068*/ 	.byte	0x04, 0x17
        /*006a*/ 	.short	(.L_18123 - .L_18122)
.L_18122:
        /*006c*/ 	.word	0x00000000
        /*0070*/ 	.short	0x0000
        /*0072*/ 	.short	0x0000
        /*0074*/ 	.byte	0x00, 0xf5, 0x21, 0x00


	//----- nvinfo : EIATTR_SPARSE_MMA_MASK
	.align		4
.L_18123:
        /*0078*/ 	.byte	0x03, 0x50
        /*007a*/ 	.short	0x0000


	//----- nvinfo : EIATTR_MAXREG_COUNT
	.align		4
        /*007c*/ 	.byte	0x03, 0x1b
        /*007e*/ 	.short	0x00ff


	//----- nvinfo : EIATTR_NUM_BARRIERS
	.align		4
        /*0080*/ 	.byte	0x02, 0x4c
        /*0082*/ 	.byte	0x01
	.zero		1


	//----- nvinfo : EIATTR_MERCURY_ISA_VERSION
	.align		4
        /*0084*/ 	.byte	0x03, 0x5f
        /*0086*/ 	.short	0x0101


	//----- nvinfo : EIATTR_VRC_CTA_INIT_COUNT
	.align		4
        /*0088*/ 	.byte	0x02, 0x4a
	.zero		1
	.zero		1


	//----- nvinfo : EIATTR_EXIT_INSTR_OFFSETS
	.align		4
        /*008c*/ 	.byte	0x04, 0x1c
        /*008e*/ 	.short	(.L_18125 - .L_18124)


	//   ....[0]....
.L_18124:
        /*0090*/ 	.word	0x00000160


	//   ....[1]....
        /*0094*/ 	.word	0x00003130


	//   ....[2]....
        /*0098*/ 	.word	0x00003a20


	//----- nvinfo : EIATTR_CRS_STACK_SIZE
	.align		4
.L_18125:
        /*009c*/ 	.byte	0x04, 0x1e
        /*009e*/ 	.short	(.L_18127 - .L_18126)
.L_18126:
        /*00a0*/ 	.word	0x00000000


	//----- nvinfo : EIATTR_CBANK_PARAM_SIZE
	.align		4
.L_18127:
        /*00a4*/ 	.byte	0x03, 0x19
        /*00a6*/ 	.short	0x0038


	//----- nvinfo : EIATTR_PARAM_CBANK
	.align		4
        /*00a8*/ 	.byte	0x04, 0x0a
        /*00aa*/ 	.short	(.L_18129 - .L_18128)
	.align		4
.L_18128:
        /*00ac*/ 	.word	index@(.nv.constant0.contiguous_nanprod3_i16)
        /*00b0*/ 	.short	0x0380
        /*00b2*/ 	.short	0x0038


	//----- nvinfo : EIATTR_SW_WAR
	.align		4
.L_18129:
        /*00b4*/ 	.byte	0x04, 0x36
        /*00b6*/ 	.short	(.L_18131 - .L_18130)
.L_18130:
        /*00b8*/ 	.word	0x00000008
.L_18131:


//--------------------- .nv.info.contiguous_nanprod22_i16 --------------------------
	.section	.nv.info.contiguous_nanprod22_i16,"",@"SHT_CUDA_INFO"
	.sectionflags	@""
	.align	4


	//----- nvinfo : EIATTR_CUDA_API_VERSION
	.align		4
        /*0000*/ 	.byte	0x04, 0x37
        /*0002*/ 	.short	(.L_18133 - .L_18132)
.L_18132:
        /*0004*/ 	.word	0x00000082


	//----- nvinfo : EIATTR_KPARAM_INFO
	.align		4
.L_18133:
        /*0008*/ 	.byte	0x04, 0x17
        /*000a*/ 	.short	(.L_18135 - .L_18134)
.L_18134:
        /*000c*/ 	.word	0x00000000
        /*0010*/ 	.short	0x0003
        /*0012*/ 	.short	0x0018
        /*0014*/ 	.byte	0x00, 0xf0, 0x21, 0x00


	//----- nvinfo : EIATTR_KPARAM_INFO
	.align		4
.L_18135:
        /*0018*/ 	.byte	0x04, 0x17
        /*001a*/ 	.short	(.L_18137 - .L_18136)
.L_18136:
        /*001c*/ 	.word	0x00000000
        /*0020*/ 	.short	0x0002
        /*0022*/ 	.short	0x0010
        /*0024*/ 	.byte	0x00, 0xf0, 0x21, 0x00


	//----- nvinfo : EIATTR_KPARAM_INFO
	.align		4
.L_18137:
        /*0028*/ 	.byte	0x04, 0x17
        /*002a*/ 	.short	(.L_18139 - .L_18138)
.L_18138:
        /*002c*/ 	.word	0x00000000
        /*0030*/ 	.short	0x0001
        /*0032*/ 	.short	0x0008
        /*0034*/ 	.byte	0x00, 0xf5, 0x21, 0x00


	//----- nvinfo : EIATTR_KPARAM_INFO
	.align		4
.L_18139:
        /*0038*/ 	.byte	0x04, 0x17
        /*003a*/ 	.short	(.L_18141 - .L_18140)
.L_18140:
        /*003c*/ 	.word	0x00000000
        /*0040*/ 	.short	0x0000
        /*0042*/ 	.short	0x0000
        /*0044*/ 	.byte	0x00, 0xf5, 0x21, 0x00


	//----- nvinfo : EIATTR_SPARSE_MMA_MASK
	.align		4
.L_18141:
        /*0048*/ 	.byte	0x03, 0x50
        /*004a*/ 	.short	0x0000


	//----- nvinfo : EIATTR_MAXREG_COUNT
	.align		4
        /*004c*/ 	.byte	0x03, 0x1b
        /*004e*/ 	.short	0x00ff


	//----- nvinfo : EIATTR_NUM_BARRIERS
	.align		4
        /*0050*/ 	.byte	0x02, 0x4c
        /*0052*/ 	.byte	0x01
	.zero		1


	//----- nvinfo : EIATTR_MERCURY_ISA_VERSION
	.align		4
        /*0054*/ 	.byte	0x03, 0x5f
        /*0056*/ 	.short	0x0101


	//----- nvinfo : EIATTR_VRC_CTA_INIT_COUNT
	.align		4
        /*0058*/ 	.byte	0x02, 0x4a
	.zero		1
	.zero		1


	//----- nvinfo : EIATTR_EXIT_INSTR_OFFSETS
	.align		4
        /*005c*/ 	.byte	0x04, 0x1c
        /*005e*/ 	.short	(.L_18143 - .L_18142)


	//   ....[0]....
.L_18142:
        /*0060*/ 	.word	0x00000460


	//   ....[1]....
        /*0064*/ 	.word	0x000006e0


	//   ....[2]....
        /*0068*/ 	.word	0x000007f0


	//----- nvinfo : EIATTR_CRS_STACK_SIZE
	.align		4
.L_18143:
        /*006c*/ 	.byte	0x04, 0x1e
        /*006e*/ 	.short	(.L_18145 - .L_18144)
.L_18144:
        /*0070*/ 	.word	0x00000000


	//----- nvinfo : EIATTR_CBANK_PARAM_SIZE
	.align		4
.L_18145:
        /*0074*/ 	.byte	0x03, 0x19
        /*0076*/ 	.short	0x0020


	//----- nvinfo : EIATTR_PARAM_CBANK
	.align		4
        /*0078*/ 	.byte	0x04, 0x0a
        /*007a*/ 	.short	(.L_18147 - .L_18146)
	.align		4
.L_18146:
        /*007c*/ 	.word	index@(.nv.constant0.contiguous_nanprod22_i16)
        /*0080*/ 	.short	0x0380
        /*0082*/ 	.short	0x0020


	//----- nvinfo : EIATTR_SW_WAR
	.align		4
.L_18147:
        /*0084*/ 	.byte	0x04, 0x36
        /*0086*/ 	.short	(.L_18149 - .L_18148)
.L_18148:
        /*0088*/ 	.word	0x00000008
.L_18149:


//--------------------- .nv.info.contiguous_nanprod2_i16 --------------------------
	.section	.nv.info.contiguous_nanprod2_i16,"",@"SHT_CUDA_INFO"
	.sectionflags	@""
	.align	4


	//----- nvinfo : EIATTR_CUDA_API_VERSION
	.align		4
        /*0000*/ 	.byte	0x04, 0x37
        /*0002*/ 	.short	(.L_18151 - .L_18150)
.L_18150:
        /*0004*/ 	.word	0x00000082


	//----- nvinfo : EIATTR_KPARAM_INFO
	.align		4
.L_18151:
        /*0008*/ 	.byte	0x04, 0x17
        /*000a*/ 	.short	(.L_18153 - .L_18152)
.L_18152:
        /*000c*/ 	.word	0x00000000
        /*0010*/ 	.short	0x0006
        /*0012*/ 	.short	0x0030
        /*0014*/ 	.byte	0x00, 0xf0, 0x21, 0x00


	//----- nvinfo : EIATTR_KPARAM_INFO
	.align		4
.L_18153:
        /*0018*/ 	.byte	0x04, 0x17
        /*001a*/ 	.short	(.L_18155 - .L_18154)
.L_18154:
        /*001c*/ 	.word	0x00000000
        /*0020*/ 	.short	0x0005
        /*0022*/ 	.short	0x0028
        /*0024*/ 	.byte	0x00, 0xf0, 0x21, 0x00


	//----- nvinfo : EIATTR_KPARAM_INFO
	.align		4
.L_18155:
        /*0028*/ 	.byte	0x04, 0x17
        /*002a*/ 	.short	(.L_18157 - .L_18156)
.L_18156:
        /*002c*/ 	.word	0x00000000
        /*0030*/ 	.short	0x0004
        /*0032*/ 	.short	0x0020
        /*0034*/ 	.byte	0x00, 0xf0, 0x21, 0x00


	//----- nvinfo : EIATTR_KPARAM_INFO
	.align		4
.L_18157:
        /*0038*/ 	.byte	0x04, 0x17
        /*003a*/ 	.short	(.L_18159 - .L_18158)
.L_18158:
        /*003c*/ 	.word	0x00000000
        /*0040*/ 	.short	0x0003
        /*0042*/ 	.short	0x0018
        /*0044*/ 	.byte	0x00, 0xf5, 0x21, 0x00


	//----- nvinfo : EIATTR_KPARAM_INFO
	.align		4
.L_18159:
        /*0048*/ 	.byte	0x04, 0x17
        /*004a*/ 	.short	(.L_18161 - .L_18160)
.L_18160:
        /*004c*/ 	.word	0x00000000
        /*0050*/ 	.short	0x0002
        /*0052*/ 	.short	0x0010
        /*0054*/ 	.byte	0x00, 0xf5, 0x21, 0x00


	//----- nvinfo : EIATTR_KPARAM_INFO
	.align		4
.L_18161:
        /*0058*/ 	.byte	0x04, 0x17
        /*005a*/ 	.short	(.L_18163 - .L_18162)
.L_18162:
        /*005c*/ 	.word	0x00000000
        /*0060*/ 	.short	0x0001
        /*0062*/ 	.short	0x0008
        /*0064*/ 	.byte	0x00, 0xf5, 0x21, 0x00


	//----- nvinfo : EIATTR_KPARAM_INFO
	.align		4
.L_18163:
        /*0068*/ 	.byte	0x04, 0x17
        /*006a*/ 	.short	(.L_18165 - .L_18164)
.L_18164:
        /*006c*/ 	.word	0x00000000
        /*0070*/ 	.short	0x0000
        /*0072*/ 	.short	0x0000
        /*0074*/ 	.byte	0x00, 0xf5, 0x21, 0x00


	//----- nvinfo : EIATTR_SPARSE_MMA_MASK
	.align		4
.L_18165:
        /*0078*/ 	.byte	0x03, 0x50
        /*007a*/ 	.short	0x0000


	//----- nvinfo : EIATTR_MAXREG_COUNT
	.align		4
        /*007c*/ 	.byte	0x03, 0x1b
        /*007e*/ 	.short	0x00ff


	//----- nvinfo : EIATTR_NUM_BARRIERS
	.align		4
        /*0080*/ 	.byte	0x02, 0x4c
        /*0082*/ 	.byte	0x01
	.zero		1


	//----- nvinfo : EIATTR_MERCURY_ISA_VERSION
	.align		4
        /*0084*/ 	.byte	0x03, 0x5f
        /*0086*/ 	.short	0x0101


	//----- nvinfo : EIATTR_VRC_CTA_INIT_COUNT
	.align		4
        /*0088*/ 	.byte	0x02, 0x4a
	.zero		1
	.zero		1


	//----- nvinfo : EIATTR_EXIT_INSTR_OFFSETS
	.align		4
        /*008c*/ 	.byte	0x04, 0x1c
        /*008e*/ 	.short	(.L_18167 - .L_18166)


	//   ....[0]....
.L_18166:
        /*0090*/ 	.word	0x00006840


	//   ....[1]....
        /*0094*/ 	.word	0x00006aa0


	//   ....[2]....
        /*0098*/ 	.word	0x00006bb0


	//----- nvinfo : EIATTR_CRS_STACK_SIZE
	.align		4
.L_18167:
        /*009c*/ 	.byte	0x04, 0x1e
        /*009e*/ 	.short	(.L_18169 - .L_18168)
.L_18168:
        /*00a0*/ 	.word	0x00000000


	//----- nvinfo : EIATTR_CBANK_PARAM_SIZE
	.align		4
.L_18169:
        /*00a4*/ 	.byte	0x03, 0x19
        /*00a6*/ 	.short	0x0038


	//----- nvinfo : EIATTR_PARAM_CBANK
	.align		4
        /*00a8*/ 	.byte	0x04, 0x0a
        /*00aa*/ 	.short	(.L_18171 - .L_18170)
	.align		4
.L_18170:
        /*00ac*/ 	.word	index@(.nv.constant0.contiguous_nanprod2_i16)
        /*00b0*/ 	.short	0x0380
        /*00b2*/ 	.short	0x0038


	//----- nvinfo : EIATTR_SW_WAR
	.align		4
.L_18171:
        /*00b4*/ 	.byte	0x04, 0x36
        /*00b6*/ 	.short	(.L_18173 - .L_18172)
.L_18172:
        /*00b8*/ 	.word	0x00000008
.L_18173:


//--------------------- .nv.info.uncontiguous_nanprod_i16 --------------------------
	.section	.nv.info.uncontiguous_nanprod_i16,"",@"SHT_CUDA_INFO"
	.sectionflags	@""
	.align	4


	//----- nvinfo : EIATTR_CUDA_API_VERSION
	.align		4
        /*0000*/ 	.byte	0x04, 0x37
        /*0002*/ 	.short	(.L_18175 - .L_18174)
.L_18174:
        /*0004*/ 	.word	0x00000082


	//----- nvinfo : EIATTR_KPARAM_INFO
	.align		4
.L_18175:
        /*0008*/ 	.byte	0x04, 0x17
        /*000a*/ 	.short	(.L_18177 - .L_18176)
.L_18176:
        /*000c*/ 	.word	0x00000000
        /*0010*/ 	.short	0x0005
        /*0012*/ 	.short	0x0028
        /*0014*/ 	.byte	0x00, 0xf0, 0x21, 0x00


	//----- nvinfo : EIATTR_KPARAM_INFO
	.align		4
.L_18177:
        /*0018*/ 	.byte	0x04, 0x17
        /*001a*/ 	.short	(.L_18179 - .L_18178)
.L_18178:
        /*001c*/ 	.word	0x00000000
        /*0020*/ 	.short	0x0004
        /*0022*/ 	.short	0x0020
        /*0024*/ 	.byte	0x00, 0xf0, 0x21, 0x00


	//----- nvinfo : EIATTR_KPARAM_INFO
	.align		4
.L_18179:
        /*0028*/ 	.byte	0x04, 0x17
        /*002a*/ 	.short	(.L_18181 - .L_18180)
.L_18180:
        /*002c*/ 	.word	0x00000000
        /*0030*/ 	.short	0x0003
        /*0032*/ 	.short	0x0018
        /*0034*/ 	.byte	0x00, 0xf5, 0x21, 0x00


	//----- nvinfo : EIATTR_KPARAM_INFO
	.align		4
.L_18181:
        /*0038*/ 	.byte	0x04, 0x17
        /*003a*/ 	.short	(.L_18183 - .L_18182)
.L_18182:
        /*003c*/ 	.word	0x00000000
        /*0040*/ 	.short	0x0002
        /*0042*/ 	.short	0x0010
        /*0044*/ 	.byte	0x00, 0xf5, 0x21, 0x00


	//----- nvinfo : EIATTR_KPARAM_INFO
	.align		4
.L_18183:
        /*0048*/ 	.byte	0x04, 0x17
        /*004a*/ 	.short	(.L_18185 - .L_18184)
.L_18184:
        /*004c*/ 	.word	0x00000000
        /*0050*/ 	.short	0x0001
        /*0052*/ 	.short	0x0008
        /*0054*/ 	.byte	0x00, 0xf5, 0x21, 0x00


	//----- nvinfo : EIATTR_KPARAM_INFO
	.align		4
.L_18185:
        /*0058*/ 	.byte	0x04, 0x17
        /*005a*/ 	.short	(.L_18187 - .L_18186)
.L_18186:
        /*005c*/ 	.word	0x00000000
        /*0060*/ 	.short	0x0000
        /*0062*/ 	.short	0x0000
        /*0064*/ 	.byte	0x00, 0xf5, 0x21, 0x00


	//----- nvinfo : EIATTR_SPARSE_MMA_MASK
	.align		4
.L_18187:
        /*0068*/ 	.byte	0x03, 0x50
        /*006a*/ 	.short	0x0000


	//----- nvinfo : EIATTR_MAXREG_COUNT
	.align		4
        /*006c*/ 	.byte	0x03, 0x1b
        /*006e*/ 	.short	0x00ff


	//----- nvinfo : EIATTR_NUM_BARRIERS
	.align		4
        /*0070*/ 	.byte	0x02, 0x4c
        /*0072*/ 	.byte	0x01
	.zero		1


	//----- nvinfo : EIATTR_MERCURY_ISA_VERSION
	.align		4
        /*0074*/ 	.byte	0x03, 0x5f
        /*0076*/ 	.short	0x0101


	//----- nvinfo : EIATTR_INT_WARP_WIDE_INSTR_OFFSETS
	.align		4
        /*0078*/ 	.byte	0x04, 0x31
        /*007a*/ 	.short	(.L_18189 - .L_18188)


	//   ....[0]....
.L_18188:
        /*007c*/ 	.word	0x00006670


	//----- nvinfo : EIATTR_VRC_CTA_INIT_COUNT
	.align		4
.L_18189:
        /*0080*/ 	.byte	0x02, 0x4a
	.zero		1
	.zero		1


	//----- nvinfo : EIATTR_EXIT_INSTR_OFFSETS
	.align		4
        /*0084*/ 	.byte	0x04, 0x1c
        /*0086*/ 	.short	(.L_18191 - .L_18190)


	//   ....[0]....
.L_18190:
        /*0088*/ 	.word	0x00006730


	//   ....[1]....
        /*008c*/ 	.word	0x000069b0


	//   ....[2]....
        /*0090*/ 	.word	0x00006a30


	//----- nvinfo : EIATTR_CRS_STACK_SIZE
	.align		4
.L_18191:
        /*0094*/ 	.byte	0x04, 0x1e
        /*0096*/ 	.short	(.L_18193 - .L_18192)
.L_18192:
        /*0098*/ 	.word	0x00000000


	//----- nvinfo : EIATTR_CBANK_PARAM_SIZE
	.align		4
.L_18193:
        /*009c*/ 	.byte	0x03, 0x19
        /*009e*/ 	.short	0x0030


	//----- nvinfo : EIATTR_PARAM_CBANK
	.align		4
        /*00a0*/ 	.byte	0x04, 0x0a
        /*00a2*/ 	.short	(.L_18195 - .L_18194)
	.align		4
.L_18194:
        /*00a4*/ 	.word	index@(.nv.constant0.uncontiguous_nanprod_i16)
        /*00a8*/ 	.short	0x0380
        /*00aa*/ 	.short	0x0030


	//----- nvinfo : EIATTR_SW_WAR
	.align		4
.L_18195:
        /*00ac*/ 	.byte	0x04, 0x36
        /*00ae*/ 	.short	(.L_18197 - .L_18196)
.L_18196:
        /*00b0*/ 	.word	0x00000008
.L_18197:


//--------------------- .nv.info.contiguous_nanprod_i16 --------------------------
	.section	.nv.info.contiguous_nanprod_i16,"",@"SHT_CUDA_INFO"
	.sectionflags	@""
	.align	4


	//----- nvinfo : EIATTR_CUDA_API_VERSION
	.align		4
        /*0000*/ 	.byte	0x04, 0x37
        /*0002*/ 	.short	(.L_18199 - .L_18198)
.L_18198:
        /*0004*/ 	.word	0x00000082


	//----- nvinfo : EIATTR_KPARAM_INFO
	.align		4
.L_18199:
        /*0008*/ 	.byte	0x04, 0x17
        /*000a*/ 	.short	(.L_18201 - .L_18200)
.L_18200:
        /*000c*/ 	.word	0x00000000
        /*0010*/ 	.short	0x0002
        /*0012*/ 	.short	0x0010
        /*0014*/ 	.byte	0x00, 0xf0, 0x21, 0x00


	//----- nvinfo : EIATTR_KPARAM_INFO
	.align		4
.L_18201:
        /*0018*/ 	.byte	0x04, 0x17
        /*001a*/ 	.short	(.L_18203 - .L_18202)
.L_18202:
        /*001c*/ 	.word	0x00000000
        /*0020*/ 	.short	0x0001
        /*0022*/ 	.short	0x0008
        /*0024*/ 	.byte	0x00, 0xf5, 0x21, 0x00


	//----- nvinfo : EIATTR_KPARAM_INFO
	.align		4
.L_18203:
        /*0028*/ 	.byte	0x04, 0x17
        /*002a*/ 	.short	(.L_18205 - .L_18204)
.L_18204:
        /*002c*/ 	.word	0x00000000
        /*0030*/ 	.short	0x0000
        /*0032*/ 	.short	0x0000
        /*0034*/ 	.byte	0x00, 0xf5, 0x21, 0x00


	//----- nvinfo : EIATTR_SPARSE_MMA_MASK
	.align		4
.L_18205:
        /*0038*/ 	.byte	0x03, 0x50
        /*003a*/ 	.short	0x0000


	//----- nvinfo : EIATTR_MAXREG_COUNT
	.align		4
        /*003c*/ 	.byte	0x03, 0x1b
        /*003e*/ 	.short	0x00ff


	//----- nvinfo : EIATTR_NUM_BARRIERS
	.align		4
        /*0040*/ 	.byte	0x02, 0x4c
        /*0042*/ 	.byte	0x01
	.zero		1


	//----- nvinfo : EIATTR_MERCURY_ISA_VERSION
	.align		4
        /*0044*/ 	.byte	0x03, 0x5f
        /*0046*/ 	.short	0x0101


	//----- nvinfo : EIATTR_INT_WARP_WIDE_INSTR_OFFSETS
	.align		4
        /*0048*/ 	.byte	0x04, 0x31
        /*004a*/ 	.short	(.L_18207 - .L_18206)


	//   ....[0]....
.L_18206:
        /*004c*/ 	.word	0x000002e0


	//----- nvinfo : EIATTR_VRC_CTA_INIT_COUNT
	.align		4
.L_18207:
        /*0050*/ 	.byte	0x02, 0x4a
	.zero		1
	.zero		1


	//----- nvinfo : EIATTR_EXIT_INSTR_OFFSETS
	.align		4
        /*0054*/ 	.byte	0x04, 0x1c
        /*0056*/ 	.short	(.L_18209 - .L_18208)


	//   ....[0]....
.L_18208:
        /*0058*/ 	.word	0x000003a0


	//   ....[1]....
        /*005c*/ 	.word	0x00000620


	//   ....[2]....
        /*0060*/ 	.word	0x000006a0


	//----- nvinfo : EIATTR_CRS_STACK_SIZE
	.align		4
.L_18209:
        /*0064*/ 	.byte	0x04, 0x1e
        /*0066*/ 	.short	(.L_18211 - .L_18210)
.L_18210:
        /*0068*/ 	.word	0x00000000


	//----- nvinfo : EIATTR_CBANK_PARAM_SIZE
	.align		4
.L_18211:
        /*006c*/ 	.byte	0x03, 0x19
        /*006e*/ 	.short	0x0018


	//----- nvinfo : EIATTR_PARAM_CBANK
	.align		4
        /*0070*/ 	.byte	0x04, 0x0a
        /*0072*/ 	.short	(.L_18213 - .L_18212)
	.align		4
.L_18212:
        /*0074*/ 	.word	index@(.nv.constant0.contiguous_nanprod_i16)
        /*0078*/ 	.short	0x0380
        /*007a*/ 	.short	0x0018


	//----- nvinfo : EIATTR_SW_WAR
	.align		4
.L_18213:
        /*007c*/ 	.byte	0x04, 0x36
        /*007e*/ 	.short	(.L_18215 - .L_18214)
.L_18214:
        /*0080*/ 	.word	0x00000008
.L_18215:


//--------------------- .nv.info.contiguous_nanprod33_i8 --------------------------
	.section	.nv.info.contiguous_nanprod33_i8,"",@"SHT_CUDA_INFO"
	.sectionflags	@""
	.align	4


	//----- nvinfo : EIATTR_CUDA_API_VERSION
	.align		4
        /*0000*/ 	.byte	0x04, 0x37
        /*0002*/ 	.short	(.L_18217 - .L_18216)
.L_18216:
        /*0004*/ 	.word	0x00000082


	//----- nvinfo : EIATTR_KPARAM_INFO
	.align		4
.L_18217:
        /*0008*/ 	.byte	0x04, 0x17
        /*000a*/ 	.short	(.L_18219 - .L_18218)
.L_18218:
        /*000c*/ 	.word	0x00000000
        /*0010*/ 	.short	0x0004
        /*0012*/ 	.short	0x0020
        /*0014*/ 	.byte	0x00, 0xf0, 0x21, 0x00


	//----- nvinfo : EIATTR_KPARAM_INFO
	.align		4
.L_18219:
        /*0018*/ 	.byte	0x04, 0x17
        /*001a*/ 	.short	(.L_18221 - .L_18220)
.L_18220:
        /*001c*/ 	.word	0x00000000
        /*0020*/ 	.short	0x0003
        /*0022*/ 	.short	0x0018
        /*0024*/ 	.byte	0x00, 0xf0, 0x21, 0x00


	//----- nvinfo : EIATTR_KPARAM_INFO
	.align		4
.L_18221:
        /*0028*/ 	.byte	0x04, 0x17
        /*002a*/ 	.short	(.L_18223 - .L_18222)
.L_18222:
        /*002c*/ 	.word	0x00000000
        /*0030*/ 	.short	0x0002
        /*0032*/ 	.short	0x0010
        /*0034*/ 	.byte	0x00, 0xf0, 0x21, 0x00


	//----- nvinfo : EIATTR_KPARAM_INFO
	.align		4
.L_18223:
        /*0038*/ 	.byte	0x04, 0x17
        /*003a*/ 	.short	(.L_18225 - .L_18224)
.L_18224:
        /*003c*/ 	.word	0x00000000
        /*0040*/ 	.short	0x0001
        /*0042*/ 	.short	0x0008
        /*0044*/ 	.byte	0x00, 0xf5, 0x21, 0x00


	//----- nvinfo : EIATTR_KPARAM_INFO
	.align		4
.L_18225:
        /*0048*/ 	.byte	0x04, 0x17
        /*004a*/ 	.short	(.L_18227 - .L_18226)
.L_18226:
        /*004c*/ 	.word	0x00000000
        /*0050*/ 	.short	0x0000
        /*0052*/ 	.short	0x0000
        /*0054*/ 	.byte	0x00, 0xf5, 0x21, 0x00


	//----- nvinfo : EIATTR_SPARSE_MMA_MASK
	.align		4
.L_18227:
        /*0058*/ 	.byte	0x03, 0x50
        /*005a*/ 	.short	0x0000


	//----- nvinfo : EIATTR_MAXREG_COUNT
	.align		4
        /*005c*/ 	.byte	0x03, 0x1b
        /*005e*/ 	.short	0x00ff


	//----- nvinfo : EIATTR_NUM_BARRIERS
	.align		4
        /*0060*/ 	.byte	0x02, 0x4c
        /*0062*/ 	.byte	0x01
	.zero		1


	//----- nvinfo : EIATTR_MERCURY_ISA_VERSION
	.align		4
        /*0064*/ 	.byte	0x03, 0x5f
        /*0066*/ 	.short	0x0101


	//----- nvinfo : EIATTR_VRC_CTA_INIT_COUNT
	.align		4
        /*0068*/ 	.byte	0x02, 0x4a
	.zero		1
	.zero		1


	//----- nvinfo : EIATTR_EXIT_INSTR_OFFSETS
	.align		4
        /*006c*/ 	.byte	0x04, 0x1c
        /*006e*/ 	.short	(.L_18229 - .L_18228)


	//   ....[0]....
.L_18228:
        /*0070*/ 	.word	0x00000150


	//   ....[1]....
        /*0074*/ 	.word	0x000001f0


	//   ....[2]....
        /*0078*/ 	.word	0x00000860


	//----- nvinfo : EIATTR_CBANK_PARAM_SIZE
	.align		4
.L_18229:
        /*007c*/ 	.byte	0x03, 0x19
        /*007e*/ 	.short	0x0028


	//----- nvinfo : EIATTR_PARAM_CBANK
	.align		4
        /*0080*/ 	.byte	0x04, 0x0a
        /*0082*/ 	.short	(.L_18231 - .L_18230)
	.align		4
.L_18230:
        /*0084*/ 	.word	index@(.nv.constant0.contiguous_nanprod33_i8)
        /*0088*/ 	.short	0x0380
        /*008a*/ 	.short	0x0028


	//----- nvinfo : EIATTR_SW_WAR
	.align		4
.L_18231:
        /*008c*/ 	.byte	0x04, 0x36
        /*008e*/ 	.short	(.L_18233 - .L_18232)
.L_18232:
        /*0090*/ 	.word	0x00000008
.L_18233:


//--------------------- .nv.info.contiguous_nanprod3_i8 --------------------------
	.section	.nv.info.contiguous_nanprod3_i8,"",@"SHT_CUDA_INFO"
	.sectionflags	@""
	.align	4


	//----- nvinfo : EIATTR_CUDA_API_VERSION
	.align		4
        /*0000*/ 	.byte	0x04, 0x37
        /*0002*/ 	.short	(.L_18235 - .L_18234)
.L_18234:
        /*0004*/ 	.word	0x00000082


	//----- nvinfo : EIATTR_KPARAM_INFO
	.align		4
.L_18235:
        /*0008*/ 	.byte	0x04, 0x17
        /*000a*/ 	.short	(.L_18237 - .L_18236)
.L_18236:
        /*000c*/ 	.word	0x00000000
        /*0010*/ 	.short	0x0006
        /*0012*/ 	.short	0x0030
        /*0014*/ 	.byte	0x00, 0xf0, 0x21, 0x00


	//----- nvinfo : EIATTR_KPARAM_INFO
	.align		4
.L_18237:
        /*0018*/ 	.byte	0x04, 0x17
        /*001a*/ 	.short	(.L_18239 - .L_18238)
.L_18238:
        /*001c*/ 	.word	0x00000000
        /*0020*/ 	.short	0x0005
        /*0022*/ 	.short	0x0028
        /*0024*/ 	.byte	0x00, 0xf0, 0x21, 0x00


	//----- nvinfo : EIATTR_KPARAM_INFO
	.align		4
.L_18239:
        /*0028*/ 	.byte	0x04, 0x17
        /*002a*/ 	.short	(.L_18241 - .L_18240)
.L_18240:
        /*002c*/ 	.word	0x00000000
        /*0030*/ 	.short	0x0004
        /*0032*/ 	.short	0x0020
        /*0034*/ 	.byte	0x00, 0xf0, 0x21, 0x00


	//----- nvinfo : EIATTR_KPARAM_INFO
	.align		4
.L_18241:
        /*0038*/ 	.byte	0x04, 0x17
        /*003a*/ 	.short	(.L_18243 - .L_18242)
.L_18242:
        /*003c*/ 	.word	0x00000000
        /*0040*/ 	.short	0x0003
        /*0042*/ 	.short	0x0018
        /*0044*/ 	.byte	0x00, 0xf5, 0x21, 0x00


	//----- nvinfo : EIATTR_KPARAM_INFO
	.align		4
.L_18243:
        /*0048*/ 	.byte	0x04, 0x17
        /*004a*/ 	.short	(.L_18245 - .L_18244)
.L_18244:
        /*004c*/ 	.word	0x00000000
        /*0050*/ 	.short	0x0002
        /*0052*/ 	.short	0x0010
        /*0054*/ 	.byte	0x00, 0xf5, 0x21, 0x00


	//----- nvinfo : EIATTR_KPARAM_INFO
	.align		4
.L_18245:
        /*0058*/ 	.byte	0x04, 0x17
        /*005a*/ 	.short	(.L_18247 - .L_18246)
.L_18246:
        /*005c*/ 	.word	0x00000000
        /*0060*/ 	.short	0x0001
        /*0062*/ 	.short	0x0008
        /*0064*/ 	.byte	0x00, 0xf5, 0x21, 0x00


	//----- nvinfo : EIATTR_KPARAM_INFO
	.align		4
.L_18247:
        /*0068*/ 	.byte	0x04, 0x17
        /*006a*/ 	.short	(.L_18249 - .L_18248)
.L_18248:
        /*006c*/ 	.word	0x00000000
        /*0070*/ 	.short	0x0000
        /*0072*/ 	.short	0x0000
        /*0074*/ 	.byte	0x00, 0xf5, 0x21, 0x00


	//----- nvinfo : EIATTR_SPARSE_MMA_MASK
	.align		4
.L_18249:
        /*0078*/ 	.byte	0x03, 0x50
        /*007a*/ 	.short	0x0000


	//----- nvinfo : EIATTR_MAXREG_COUNT
	.align		4
        /*007c*/ 	.byte	0x03, 0x1b
        /*007e*/ 	.short	0x00ff


	//----- nvinfo : EIATTR_NUM_BARRIERS
	.align		4
        /*0080*/ 	.byte	0x02, 0x4c
        /*0082*/ 	.byte	0x01
	.zero		1


	//----- nvinfo : EIATTR_MERCURY_ISA_VERSION
	.align		4
        /*0084*/ 	.byte	0x03, 0x5f
        /*0086*/ 	.short	0x0101


	//----- nvinfo : EIATTR_VRC_CTA_INIT_COUNT
	.align		4
        /*0088*/ 	.byte	0x02, 0x4a
	.zero		1
	.zero		1


	//----- nvinfo : EIATTR_EXIT_INSTR_OFFSETS
	.align		4
        /*008c*/ 	.byte	0x04, 0x1c
        /*008e*/ 	.short	(.L_18251 - .L_18250)


	//   ....[0]....
.L_18250:
        /*0090*/ 	.word	0x00000150


	//   ....[1]....
        /*0094*/ 	.word	0x00003120


	//   ....[2]....
        /*0098*/ 	.word	0x00003830


	//----- nvinfo : EIATTR_CRS_STACK_SIZE
	.align		4
.L_18251:
        /*009c*/ 	.byte	0x04, 0x1e
        /*009e*/ 	.short	(.L_18253 - .L_18252)
.L_18252:
        /*00a0*/ 	.word	0x00000000


	//----- nvinfo : EIATTR_CBANK_PARAM_SIZE
	.align		4
.L_18253:
        /*00a4*/ 	.byte	0x03, 0x19
        /*00a6*/ 	.short	0x0038


	//----- nvinfo : EIATTR_PARAM_CBANK
	.align		4
        /*00a8*/ 	.byte	0x04, 0x0a
        /*00aa*/ 	.short	(.L_18255 - .L_18254)
	.align		4
.L_18254:
        /*00ac*/ 	.word	index@(.nv.constant0.contiguous_nanprod3_i8)
        /*00b0*/ 	.short	0x0380
        /*00b2*/ 	.short	0x0038


	//----- nvinfo : EIATTR_SW_WAR
	.align		4
.L_18255:
        /*00b4*/ 	.byte	0x04, 0x36
        /*00b6*/ 	.short	(.L_18257 - .L_18256)
.L_18256:
        /*00b8*/ 	.word	0x00000008
.L_18257:


//--------------------- .nv.info.contiguous_nanprod22_i8 --------------------------
	.section	.nv.info.contiguous_nanprod22_i8,"",@"SHT_CUDA_INFO"
	.sectionflags	@""
	.align	4


	//----- nvinfo : EIATTR_CUDA_API_VERSION
	.align		4
        /*0000*/ 	.byte	0x04, 0x37
        /*0002*/ 	.short	(.L_18259 - .L_18258)
.L_18258:
        /*0004*/ 	.word	0x00000082


	//----- nvinfo : EIATTR_KPARAM_INFO
	.align		4
.L_18259:
        /*0008*/ 	.byte	0x04, 0x17
        /*000a*/ 	.short	(.L_18261 - .L_18260)
.L_18260:
        /*000c*/ 	.word	0x00000000
        /*0010*/ 	.short	0x0003
        /*0012*/ 	.short	0x0018
        /*0014*/ 	.byte	0x00, 0xf0, 0x21, 0x00


	//----- nvinfo : EIATTR_KPARAM_INFO
	.align		4
.L_18261:
        /*0018*/ 	.byte	0x04, 0x17
        /*001a*/ 	.short	(.L_18263 - .L_18262)
.L_18262:
        /*001c*/ 	.word	0x00000000
        /*0020*/ 	.short	0x0002
        /*0022*/ 	.short	0x0010
        /*0024*/ 	.byte	0x00, 0xf0, 0x21, 0x00


	//----- nvinfo : EIATTR_KPARAM_INFO
	.align		4
.L_18263:
        /*0028*/ 	.byte	0x04, 0x17
        /*002a*/ 	.short	(.L_18265 - .L_18264)
.L_18264:
        /*002c*/ 	.word	0x00000000
        /*0030*/ 	.short	0x0001
        /*0032*/ 	.short	0x0008
        /*0034*/ 	.byte	0x00, 0xf5, 0x21, 0x00


	//----- nvinfo : EIATTR_KPARAM_INFO
	.align		4
.L_18265:
        /*0038*/ 	.byte	0x04, 0x17
        /*003a*/ 	.short	(.L_18267 - .L_18266)
.L_18266:
        /*003c*/ 	.word	0x00000000
        /*0040*/ 	.short	0x0000
        /*0042*/ 	.short	0x0000
        /*0044*/ 	.byte	0x00, 0xf5, 0x21, 0x00


	//----- nvinfo : EIATTR_SPARSE_MMA_MASK
	.align		4
.L_18267:
        /*0048*/ 	.byte	0x03, 0x50
        /*004a*/ 	.short	0x0000


	//----- nvinfo : EIATTR_MAXREG_COUNT
	.align		4
        /*004c*/ 	.byte	0x03, 0x1b
        /*004e*/ 	.short	0x00ff


	//----- nvinfo : EIATTR_NUM_BARRIERS
	.align		4
        /*0050*/ 	.byte	0x02, 0x4c
        /*0052*/ 	.byte	0x01
	.zero		1


	//----- nvinfo : EIATTR_MERCURY_ISA_VERSION
	.align		4
        /*0054*/ 	.byte	0x03, 0x5f
        /*0056*/ 	.short	0x0101


	//----- nvinfo : EIATTR_VRC_CTA_INIT_COUNT
	.align		4
        /*0058*/ 	.byte	0x02, 0x4a
	.zero		1
	.zero		1


	//----- nvinfo : EIATTR_EXIT_INSTR_OFFSETS
	.align		4
        /*005c*/ 	.byte	0x04, 0x1c
        /*005e*/ 	.short	(.L_18269 - .L_18268)


	//   ....[0]....
.L_18268:
        /*0060*/ 	.word	0x000003f0


	//   ....[1]....
        /*0064*/ 	.word	0x00000590


	//   ....[2]....
        /*0068*/ 	.word	0x000006a0


	//----- nvinfo : EIATTR_CRS_STACK_SIZE
	.align		4
.L_18269:
        /*006c*/ 	.byte	0x04, 0x1e
        /*006e*/ 	.short	(.L_18271 - .L_18270)
.L_18270:
        /*0070*/ 	.word	0x00000000


	//----- nvinfo : EIATTR_CBANK_PARAM_SIZE
	.align		4
.L_18271:
        /*0074*/ 	.byte	0x03, 0x19
        /*0076*/ 	.short	0x0020


	//----- nvinfo : EIATTR_PARAM_CBANK
	.align		4
        /*0078*/ 	.byte	0x04, 0x0a
        /*007a*/ 	.short	(.L_18273 - .L_18272)
	.align		4
.L_18272:
        /*007c*/ 	.word	index@(.nv.constant0.contiguous_nanprod22_i8)
        /*0080*/ 	.short	0x0380
        /*0082*/ 	.short	0x0020


	//----- nvinfo : EIATTR_SW_WAR
	.align		4
.L_18273:
        /*0084*/ 	.byte	0x04, 0x36
        /*0086*/ 	.short	(.L_18275 - .L_18274)
.L_18274:
        /*0088*/ 	.word	0x00000008
.L_18275:


//--------------------- .nv.info.contiguous_nanprod2_i8 --------------------------
	.section	.nv.info.contiguous_nanprod2_i8,"",@"SHT_CUDA_INFO"
	.sectionflags	@""
	.align	4


	//----- nvinfo : EIATTR_CUDA_API_VERSION
	.align		4
        /*0000*/ 	.byte	0x04, 0x37
        /*0002*/ 	.short	(.L_18277 - .L_18276)
.L_18276:
        /*0004*/ 	.word	0x00000082


	//----- nvinfo : EIATTR_KPARAM_INFO
	.align		4
.L_18277:
        /*0008*/ 	.byte	0x04, 0x17
        /*000a*/ 	.short	(.L_18279 - .L_18278)
.L_18278:
        /*000c*/ 	.word	0x00000000
        /*0010*/ 	.short	0x0006
        /*0012*/ 	.short	0x0030
        /*0014*/ 	.byte	0x00, 0xf0, 0x21, 0x00


	//----- nvinfo : EIATTR_KPARAM_INFO
	.align		4
.L_18279:
        /*0018*/ 	.byte	0x04, 0x17
        /*001a*/ 	.short	(.L_18281 - .L_18280)
.L_18280:
        /*001c*/ 	.word	0x00000000
        /*0020*/ 	.short	0x0005
        /*0022*/ 	.short	0x0028
        /*0024*/ 	.byte	0x00, 0xf0, 0x21, 0x00


	//----- nvinfo : EIATTR_KPARAM_INFO
	.align		4
.L_18281:
        /*0028*/ 	.byte	0x04, 0x17
        /*002a*/ 	.short	(.L_18283 - .L_18282)
.L_18282:
        /*002c*/ 	.word	0x00000000
        /*0030*/ 	.short	0x0004
        /*0032*/ 	.short	0x0020
        /*0034*/ 	.byte	0x00, 0xf0, 0x21, 0x00


	//----- nvinfo : EIATTR_KPARAM_INFO
	.align		4
.L_18283:
        /*0038*/ 	.byte	0x04, 0x17
        /*003a*/ 	.short	(.L_18285 - .L_18284)
.L_18284:
        /*003c*/ 	.word	0x00000000
        /*0040*/ 	.short	0x0003
        /*0042*/ 	.short	0x0018
        /*0044*/ 	.byte	0x00, 0xf5, 0x21, 0x00


	//----- nvinfo : EIATTR_KPARAM_INFO
	.align		4
.L_18285:
        /*0048*/ 	.byte	0x04, 0x17
        /*004a*/ 	.short	(.L_18287 - .L_18286)
.L_18286:
        /*004c*/ 	.word	0x00000000
        /*0050*/ 	.short	0x0002
        /*0052*/ 	.short	0x0010
        /*0054*/ 	.byte	0x00, 0xf5, 0x21, 0x00


	//----- nvinfo : EIATTR_KPARAM_INFO
	.align		4
.L_18287:
        /*0058*/ 	.byte	0x04, 0x17
        /*005a*/ 	.short	(.L_18289 - .L_18288)
.L_18288:
        /*005c*/ 	.word	0x00000000
        /*0060*/ 	.short	0x0001
        /*0062*/ 	.short	0x0008
        /*0064*/ 	.byte	0x00, 0xf5, 0x21, 0x00


	//----- nvinfo : EIATTR_KPARAM_INFO
	.align		4
.L_18289:
        /*0068*/ 	.byte	0x04, 0x17
        /*006a*/ 	.short	(.L_18291 - .L_18290)
.L_18290:
        /*006c*/ 	.word	0x00000000
        /*0070*/ 	.short	0x0000
        /*0072*/ 	.short	0x0000
        /*0074*/ 	.byte	0x00, 0xf5, 0x21, 0x00


	//----- nvinfo : EIATTR_SPARSE_MMA_MASK
	.align		4
.L_18291:
        /*0078*/ 	.byte	0x03, 0x50
        /*007a*/ 	.short	0x0000


	//----- nvinfo : EIATTR_MAXREG_COUNT
	.align		4
        /*007c*/ 	.byte	0x03, 0x1b
        /*007e*/ 	.short	0x00ff


	//----- nvinfo : EIATTR_NUM_BARRIERS
	.align		4
        /*0080*/ 	.byte	0x02, 0x4c
        /*0082*/ 	.byte	0x01
	.zero		1


	//----- nvinfo : EIATTR_MERCURY_ISA_VERSION
	.align		4
        /*0084*/ 	.byte	0x03, 0x5f
        /*0086*/ 	.short	0x0101


	//----- nvinfo : EIATTR_VRC_CTA_INIT_COUNT
	.align		4
        /*0088*/ 	.byte	0x02, 0x4a
	.zero		1
	.zero		1


	//----- nvinfo : EIATTR_EXIT_INSTR_OFFSETS
	.align		4
        /*008c*/ 	.byte	0x04, 0x1c
        /*008e*/ 	.short	(.L_18293 - .L_18292)


	//   ....[0]....
.L_18292:
        /*0090*/ 	.word	0x00006760


	//   ....[1]....
        /*0094*/ 	.word	0x00006900


	//   ....[2]....
        /*0098*/ 	.word	0x00006a10


	//----- nvinfo : EIATTR_CRS_STACK_SIZE
	.align		4
.L_18293:
        /*009c*/ 	.byte	0x04, 0x1e
        /*009e*/ 	.short	(.L_18295 - .L_18294)
.L_18294:
        /*00a0*/ 	.word	0x00000000


	//----- nvinfo : EIATTR_CBANK_PARAM_SIZE
	.align		4
.L_18295:
        /*00a4*/ 	.byte	0x03, 0x19
        /*00a6*/ 	.short	0x0038


	//----- nvinfo : EIATTR_PARAM_CBANK
	.align		4
        /*00a8*/ 	.byte	0x04, 0x0a
        /*00aa*/ 	.short	(.L_18297 - .L_18296)
	.align		4
.L_18296:
        /*00ac*/ 	.word	index@(.nv.constant0.contiguous_nanprod2_i8)
        /*00b0*/ 	.short	0x0380
        /*00b2*/ 	.short	0x0038


	//----- nvinfo : EIATTR_SW_WAR
	.align		4
.L_18297:
        /*00b4*/ 	.byte	0x04, 0x36
        /*00b6*/ 	.short	(.L_18299 - .L_18298)
.L_18298:
        /*00b8*/ 	.word	0x00000008
.L_18299:


//--------------------- .nv.info.uncontiguous_nanprod_i8 --------------------------
	.section	.nv.info.uncontiguous_nanprod_i8,"",@"SHT_CUDA_INFO"
	.sectionflags	@""
	.align	4


	//----- nvinfo : EIATTR_CUDA_API_VERSION
	.align		4
        /*0000*/ 	.byte	0x04, 0x37
        /*0002*/ 	.short	(.L_18301 - .L_18300)
.L_18300:
        /*0004*/ 	.word	0x00000082


	//----- nvinfo : EIATTR_KPARAM_INFO
	.align		4
.L_18301:
        /*0008*/ 	.byte	0x04, 0x17
        /*000a*/ 	.short	(.L_18303 - .L_18302)
.L_18302:
        /*000c*/ 	.word	0x00000000
        /*0010*/ 	.short	0x0005
        /*0012*/ 	.short	0x0028
        /*0014*/ 	.byte	0x00, 0xf0, 0x21, 0x00


	//----- nvinfo : EIATTR_KPARAM_INFO
	.align		4
.L_18303:
        /*0018*/ 	.byte	0x04, 0x17
        /*001a*/ 	.short	(.L_18305 - .L_18304)
.L_18304:
        /*001c*/ 	.word	0x00000000
        /*0020*/ 	.short	0x0004
        /*0022*/ 	.short	0x0020
        /*0024*/ 	.byte	0x00, 0xf0, 0x21, 0x00


	//----- nvinfo : EIATTR_KPARAM_INFO
	.align		4
.L_18305:
        /*0028*/ 	.byte	0x04, 0x17
        /*002a*/ 	.short	(.L_18307 - .L_18306)
.L_18306:
        /*002c*/ 	.word	0x00000000
        /*0030*/ 	.short	0x0003
        /*0032*/ 	.short	0x0018
        /*0034*/ 	.byte	0x00, 0xf5, 0x21, 0x00


	//----- nvinfo : EIATTR_KPARAM_INFO
	.align		4
.L_18307:
        /*0038*/ 	.byte	0x04, 0x17
        /*003a*/ 	.short	(.L_18309 - .L_18308)
.L_18308:
        /*003c*/ 	.word	0x00000000
        /*0040*/ 	.short	0x0002
        /*0042*/ 	.short	0x0010
        /*0044*/ 	.byte	0x00, 0xf5, 0x21, 0x00


	//----- nvinfo : EIATTR_KPARAM_INFO
	.align		4
.L_18309:
        /*0048*/ 	.byte	0x04, 0x17
        /*004a*/ 	.short	(.L_18311 - .L_18310)
.L_18310:
        /*004c*/ 	.word	0x00000000
        /*0050*/ 	.short	0x0001
        /*0052*/ 	.short	0x0008
        /*0054*/ 	.byte	0x00, 0xf5, 0x21, 0x00


	//----- nvinfo : EIATTR_KPARAM_INFO
	.align		4
.L_18311:
        /*0058*/ 	.byte	0x04, 0x17
        /*005a*/ 	.short	(.L_18313 - .L_18312)
.L_18312:
        /*005c*/ 	.word	0x00000000
        /*0060*/ 	.short	0x0000
        /*0062*/ 	.short	0x0000
        /*0064*/ 	.byte	0x00, 0xf5, 0x21, 0x00


	//----- nvinfo : EIATTR_SPARSE_MMA_MASK
	.align		4
.L_18313:
        /*0068*/ 	.byte	0x03, 0x50
        /*006a*/ 	.short	0x0000


	//----- nvinfo : EIATTR_MAXREG_COUNT
	.align		4
        /*006c*/ 	.byte	0x03, 0x1b
        /*006e*/ 	.short	0x00ff


	//----- nvinfo : EIATTR_NUM_BARRIERS
	.align		4
        /*0070*/ 	.byte	0x02, 0x4c
        /*0072*/ 	.byte	0x01
	.zero		1


	//----- nvinfo : EIATTR_MERCURY_ISA_VERSION
	.align		4
        /*0074*/ 	.byte	0x03, 0x5f
        /*0076*/ 	.short	0x0101


	//----- nvinfo : EIATTR_VRC_CTA_INIT_COUNT
	.align		4
        /*0078*/ 	.byte	0x02, 0x4a
	.zero		1
	.zero		1


	//----- nvinfo : EIATTR_EXIT_INSTR_OFFSETS
	.align		4
        /*007c*/ 	.byte	0x04, 0x1c
        /*007e*/ 	.short	(.L_18315 - .L_18314)


	//   ....[0]....
.L_18314:
        /*0080*/ 	.word	0x00006720


	//   ....[1]....
        /*0084*/ 	.word	0x000068c0


	//   ....[2]....
        /*0088*/ 	.word	0x00006970


	//----- nvinfo : EIATTR_CRS_STACK_SIZE
	.align		4
.L_18315:
        /*008c*/ 	.byte	0x04, 0x1e
        /*008e*/ 	.short	(.L_18317 - .L_18316)
.L_18316:
        /*0090*/ 	.word	0x00000000


	//----- nvinfo : EIATTR_CBANK_PARAM_SIZE
	.align		4
.L_18317:
        /*0094*/ 	.byte	0x03, 0x19
        /*0096*/ 	.short	0x0030


	//----- nvinfo : EIATTR_PARAM_CBANK
	.align		4
        /*0098*/ 	.byte	0x04, 0x0a
        /*009a*/ 	.short	(.L_18319 - .L_18318)
	.align		4
.L_18318:
        /*009c*/ 	.word	index@(.nv.constant0.uncontiguous_nanprod_i8)
        /*00a0*/ 	.short	0x0380
        /*00a2*/ 	.short	0x0030


	//----- nvinfo : EIATTR_SW_WAR
	.align		4
.L_18319:
        /*00a4*/ 	.byte	0x04, 0x36
        /*00a6*/ 	.short	(.L_18321 - .L_18320)
.L_18320:
        /*00a8*/ 	.word	0x00000008
.L_18321:


//--------------------- .nv.info.contiguous_nanprod_i8 --------------------------
	.section	.nv.info.contiguous_nanprod_i8,"",@"SHT_CUDA_INFO"
	.sectionflags	@""
	.align	4


	//----- nvinfo : EIATTR_CUDA_API_VERSION
	.align		4
        /*0000*/ 	.byte	0x04, 0x37
        /*0002*/ 	.short	(.L_18323 - .L_18322)
.L_18322:
        /*0004*/ 	.word	0x00000082


	//----- nvinfo : EIATTR_KPARAM_INFO
	.align		4
.L_18323:
        /*0008*/ 	.byte	0x04, 0x17
        /*000a*/ 	.short	(.L_18325 - .L_18324)
.L_18324:
        /*000c*/ 	.word	0x00000000
        /*0010*/ 	.short	0x0002
        /*0012*/ 	.short	0x0010
        /*0014*/ 	.byte	0x00, 0xf0, 0x21, 0x00


	//----- nvinfo : EIATTR_KPARAM_INFO
	.align		4
.L_18325:
        /*0018*/ 	.byte	0x04, 0x17
        /*001a*/ 	.short	(.L_18327 - .L_18326)
.L_18326:
        /*001c*/ 	.word	0x00000000
        /*0020*/ 	.short	0x0001
        /*0022*/ 	.short	0x0008
        /*0024*/ 	.byte	0x00, 0xf5, 0x21, 0x00


	//----- nvinfo : EIATTR_KPARAM_INFO
	.align		4
.L_18327:
        /*0028*/ 	.byte	0x04, 0x17
        /*002a*/ 	.short	(.L_18329 - .L_18328)
.L_18328:
        /*002c*/ 	.word	0x00000000
        /*0030*/ 	.short	0x0000
        /*0032*/ 	.short	0x0000
        /*0034*/ 	.byte	0x00, 0xf5, 0x21, 0x00


	//----- nvinfo : EIATTR_SPARSE_MMA_MASK
	.align		4
.L_18329:
        /*0038*/ 	.byte	0x03, 0x50
        /*003a*/ 	.short	0x0000


	//----- nvinfo : EIATTR_MAXREG_COUNT
	.align		4
        /*003c*/ 	.byte	0x03, 0x1b
        /*003e*/ 	.short	0x00ff


	//----- nvinfo : EIATTR_NUM_BARRIERS
	.align		4
        /*0040*/ 	.byte	0x02, 0x4c
        /*0042*/ 	.byte	0x01
	.zero		1


	//----- nvinfo : EIATTR_MERCURY_ISA_VERSION
	.align		4
        /*0044*/ 	.byte	0x03, 0x5f
        /*0046*/ 	.short	0x0101


	//----- nvinfo : EIATTR_VRC_CTA_INIT_COUNT
	.align		4
        /*0048*/ 	.byte	0x02, 0x4a
	.zero		1
	.zero		1


	//----- nvinfo : EIATTR_EXIT_INSTR_OFFSETS
	.align		4
        /*004c*/ 	.byte	0x04, 0x1c
        /*004e*/ 	.short	(.L_18331 - .L_18330)


	//   ....[0]....
.L_18330:
        /*0050*/ 	.word	0x00000350


	//   ....[1]....
        /*0054*/ 	.word	0x000004f0


	//   ....[2]....
        /*0058*/ 	.word	0x000005a0


	//----- nvinfo : EIATTR_CRS_STACK_SIZE
	.align		4
.L_18331:
        /*005c*/ 	.byte	0x04, 0x1e
        /*005e*/ 	.short	(.L_18333 - .L_18332)
.L_18332:
        /*0060*/ 	.word	0x00000000


	//----- nvinfo : EIATTR_CBANK_PARAM_SIZE
	.align		4
.L_18333:
        /*0064*/ 	.byte	0x03, 0x19
        /*0066*/ 	.short	0x0018


	//----- nvinfo : EIATTR_PARAM_CBANK
	.align		4
        /*0068*/ 	.byte	0x04, 0x0a
        /*006a*/ 	.short	(.L_18335 - .L_18334)
	.align		4
.L_18334:
        /*006c*/ 	.word	index@(.nv.constant0.contiguous_nanprod_i8)
        /*0070*/ 	.short	0x0380
        /*0072*/ 	.short	0x0018


	//----- nvinfo : EIATTR_SW_WAR
	.align		4
.L_18335:
        /*0074*/ 	.byte	0x04, 0x36
        /*0076*/ 	.short	(.L_18337 - .L_18336)
.L_18336:
        /*0078*/ 	.word	0x00000008
.L_18337:


//--------------------- .nv.info.contiguous_nanprod33_bool --------------------------
	.section	.nv.info.contiguous_nanprod33_bool,"",@"SHT_CUDA_INFO"
	.sectionflags	@""
	.align	4


	//----- nvinfo : EIATTR_CUDA_API_VERSION
	.align		4
        /*0000*/ 	.byte	0x04, 0x37
        /*0002*/ 	.short	(.L_18339 - .L_18338)
.L_18338:
        /*0004*/ 	.word	0x00000082


	//----- nvinfo : EIATTR_KPARAM_INFO
	.align		4
.L_18339:
        /*0008*/ 	.byte	0x04, 0x17
        /*000a*/ 	.short	(.L_18341 - .L_18340)
.L_18340:
        /*000c*/ 	.word	0x00000000
        /*0010*/ 	.short	0x0004
        /*0012*/ 	.short	0x0020
        /*0014*/ 	.byte	0x00, 0xf0, 0x21, 0x00


	//----- nvinfo : EIATTR_KPARAM_INFO
	.align		4
.L_18341:
        /*0018*/ 	.byte	0x04, 0x17
        /*001a*/ 	.short	(.L_18343 - .L_18342)
.L_18342:
        /*001c*/ 	.word	0x00000000
        /*0020*/ 	.short	0x0003
        /*0022*/ 	.short	0x0018
        /*0024*/ 	.byte	0x00, 0xf0, 0x21, 0x00


	//----- nvinfo : EIATTR_KPARAM_INFO
	.align		4
.L_18343:
        /*0028*/ 	.byte	0x04, 0x17
        /*002a*/ 	.short	(.L_18345 - .L_18344)
.L_18344:
        /*002c*/ 	.word	0x00000000
        /*0030*/ 	.short	0x0002
        /*0032*/ 	.short	0x0010
        /*0034*/ 	.byte	0x00, 0xf0, 0x21, 0x00


	//----- nvinfo : EIATTR_KPARAM_INFO
	.align		4
.L_18345:
        /*0038*/ 	.byte	0x04, 0x17
        /*003a*/ 	.short	(.L_18347 - .L_18346)
.L_18346:
        /*003c*/ 	.word	0x00000000
        /*0040*/ 	.short	0x0001
        /*0042*/ 	.short	0x0008
        /*0044*/ 	.byte	0x00, 0xf5, 0x21, 0x00


	//----- nvinfo : EIATTR_KPARAM_INFO
	.align		4
.L_18347:
        /*0048*/ 	.byte	0x04, 0x17
        /*004a*/ 	.short	(.L_18349 - .L_18348)
.L_18348:
        /*004c*/ 	.word	0x00000000
        /*0050*/ 	.short	0x0000
        /*0052*/ 	.short	0x0000
        /*0054*/ 	.byte	0x00, 0xf5, 0x21, 0x00


	//----- nvinfo : EIATTR_SPARSE_MMA_MASK
	.align		4
.L_18349:
        /*0058*/ 	.byte	0x03, 0x50
        /*005a*/ 	.short	0x0000


	//----- nvinfo : EIATTR_MAXREG_COUNT
	.align		4
        /*005c*/ 	.byte	0x03, 0x1b
        /*005e*/ 	.short	0x00ff


	//----- nvinfo : EIATTR_NUM_BARRIERS
	.align		4
        /*0060*/ 	.byte	0x02, 0x4c
        /*0062*/ 	.byte	0x01
	.zero		1


	//----- nvinfo : EIATTR_MERCURY_ISA_VERSION
	.align		4
        /*0064*/ 	.byte	0x03, 0x5f
        /*0066*/ 	.short	0x0101


	//----- nvinfo : EIATTR_VRC_CTA_INIT_COUNT
	.align		4
        /*0068*/ 	.byte	0x02, 0x4a
	.zero		1
	.zero		1


	//----- nvinfo : EIATTR_EXIT_INSTR_OFFSETS
	.align		4
        /*006c*/ 	.byte	0x04, 0x1c
        /*006e*/ 	.short	(.L_18351 - .L_18350)


	//   ....[0]....
.L_18350:
        /*0070*/ 	.word	0x00000150


	//   ....[1]....
        /*0074*/ 	.word	0x000001f0


	//   ....[2]....
        /*0078*/ 	.word	0x00000770


	//----- nvinfo : EIATTR_CBANK_PARAM_SIZE
	.align		4
.L_18351:
        /*007c*/ 	.byte	0x03, 0x19
        /*007e*/ 	.short	0x0028


	//----- nvinfo : EIATTR_PARAM_CBANK
	.align		4
        /*0080*/ 	.byte	0x04, 0x0a
        /*0082*/ 	.short	(.L_18353 - .L_18352)
	.align		4
.L_18352:
        /*0084*/ 	.word	index@(.nv.constant0.contiguous_nanprod33_bool)
        /*0088*/ 	.short	0x0380
        /*008a*/ 	.short	0x0028


	//----- nvinfo : EIATTR_SW_WAR
	.align		4
.L_18353:
        /*008c*/ 	.byte	0x04, 0x36
        /*008e*/ 	.short	(.L_18355 - .L_18354)
.L_18354:
        /*0090*/ 	.word	0x00000008
.L_18355:


//--------------------- .nv.info.contiguous_nanprod3_bool --------------------------
	.section	.nv.info.contiguous_nanprod3_bool,"",@"SHT_CUDA_INFO"
	.sectionflags	@""
	.align	4


	//----- nvinfo : EIATTR_CUDA_API_VERSION
	.align		4
        /*0000*/ 	.byte	0x04, 0x37
        /*0002*/ 	.short	(.L_18357 - .L_18356)
.L_18356:
        /*0004*/ 	.word	0x00000082


	//----- nvinfo : EIATTR_KPARAM_INFO
	.align		4
.L_18357:
        /*0008*/ 	.byte	0x04, 0x17
        /*000a*/ 	.short	(.L_18359 - .L_18358)
.L_18358:
        /*000c*/ 	.word	0x00000000
        /*0010*/ 	.short	0x0006
        /*0012*/ 	.short	0x0030
        /*0014*/ 	.byte	0x00, 0xf0, 0x21, 0x00


	//----- nvinfo : EIATTR_KPARAM_INFO
	.align		4
.L_18359:
        /*0018*/ 	.byte	0x04, 0x17
        /*001a*/ 	.short	(.L_18361 - .L_18360)
.L_18360:
        /*001c*/ 	.word	0x00000000
        /*0020*/ 	.short	0x0005
        /*0022*/ 	.short	0x0028
        /*0024*/ 	.byte	0x00, 0xf0, 0x21, 0x00


	//----- nvinfo : EIATTR_KPARAM_INFO
	.align		4
.L_18361:
        /*0028*/ 	.byte	0x04, 0x17
        /*002a*/ 	.short	(.L_18363 - .L_18362)
.L_18362:
        /*002c*/ 	.word	0x00000000
        /*0030*/ 	.short	0x0004
        /*0032*/ 	.short	0x0020
        /*0034*/ 	.byte	0x00, 0xf0, 0x21, 0x00


	//----- nvinfo : EIATTR_KPARAM_INFO
	.align		4
.L_18363:
        /*0038*/ 	.byte	0x04, 0x17
        /*003a*/ 	.short	(.L_18365 - .L_18364)
.L_18364:
        /*003c*/ 	.word	0x00000000
        /*0040*/ 	.short	0x0003
        /*0042*/ 	.short	0x0018
        /*0044*/ 	.byte	0x00, 0xf5, 0x21, 0x00


	//----- nvinfo : EIATTR_KPARAM_INFO
	.align		4
.L_18365:
        /*0048*/ 	.byte	0x04, 0x17
        /*004a*/ 	.short	(.L_18367 - .L_18366)
.L_18366:
        /*004c*/ 	.word	0x00000000
        /*0050*/ 	.short	0x0002
        /*0052*/ 	.short	0x0010
        /*0054*/ 	.byte	0x00, 0xf5, 0x21, 0x00


	//----- nvinfo : EIATTR_KPARAM_INFO
	.align		4
.L_18367:
        /*0058*/ 	.byte	0x04, 0x17
        /*005a*/ 	.short	(.L_18369 - .L_18368)
.L_18368:
        /*005c*/ 	.word	0x00000000
        /*0060*/ 	.short	0x0001
        /*0062*/ 	.short	0x0008
        /*0064*/ 	.byte	0x00, 0xf5, 0x21, 0x00


	//----- nvinfo : EIATTR_KPARAM_INFO
	.align		4
.L_18369:
        /*0068*/ 	.byte	0x04, 0x17
        /*006a*/ 	.short	(.L_18371 - .L_18370)
.L_18370:
        /*006c*/ 	.word	0x00000000
        /*0070*/ 	.short	0x0000
        /*0072*/ 	.short	0x0000
        /*0074*/ 	.byte	0x00, 0xf5, 0x21, 0x00


	//----- nvinfo : EIATTR_SPARSE_MMA_MASK
	.align		4
.L_18371:
        /*0078*/ 	.byte	0x03, 0x50
        /*007a*/ 	.short	0x0000


	//----- nvinfo : EIATTR_MAXREG_COUNT
	.align		4
        /*007c*/ 	.byte	0x03, 0x1b
        /*007e*/ 	.short	0x00ff


	//----- nvinfo : EIATTR_NUM_BARRIERS
	.align		4
        /*0080*/ 	.byte	0x02, 0x4c
        /*0082*/ 	.byte	0x01
	.zero		1


	//----- nvinfo : EIATTR_MERCURY_ISA_VERSION
	.align		4
        /*0084*/ 	.byte	0x03, 0x5f
        /*0086*/ 	.short	0x0101


	//----- nvinfo : EIATTR_VRC_CTA_INIT_COUNT
	.align		4
        /*0088*/ 	.byte	0x02, 0x4a
	.zero		1
	.zero		1


	//----- nvinfo : EIATTR_EXIT_INSTR_OFFSETS
	.align		4
        /*008c*/ 	.byte	0x04, 0x1c
        /*008e*/ 	.short	(.L_18373 - .L_18372)


	//   ....[0]....
.L_18372:
        /*0090*/ 	.word	0x00000150


	//   ....[1]....
        /*0094*/ 	.word	0x00003120


	//   ....[2]....
        /*0098*/ 	.word	0x00003730


	//----- nvinfo : EIATTR_CRS_STACK_SIZE
	.align		4
.L_18373:
        /*009c*/ 	.byte	0x04, 0x1e
        /*009e*/ 	.short	(.L_18375 - .L_18374)
.L_18374:
        /*00a0*/ 	.word	0x00000000


	//----- nvinfo : EIATTR_CBANK_PARAM_SIZE
	.align		4
.L_18375:
        /*00a4*/ 	.byte	0x03, 0x19
        /*00a6*/ 	.short	0x0038


	//----- nvinfo : EIATTR_PARAM_CBANK
	.align		4
        /*00a8*/ 	.byte	0x04, 0x0a
        /*00aa*/ 	.short	(.L_18377 - .L_18376)
	.align		4
.L_18376:
        /*00ac*/ 	.word	index@(.nv.constant0.contiguous_nanprod3_bool)
        /*00b0*/ 	.short	0x0380
        /*00b2*/ 	.short	0x0038


	//----- nvinfo : EIATTR_SW_WAR
	.align		4
.L_18377:
        /*00b4*/ 	.byte	0x04, 0x36
        /*00b6*/ 	.short	(.L_18379 - .L_18378)
.L_18378:
        /*00b8*/ 	.word	0x00000008
.L_18379:


//--------------------- .nv.info.contiguous_nanprod22_bool --------------------------
	.section	.nv.info.contiguous_nanprod22_bool,"",@"SHT_CUDA_INFO"
	.sectionflags	@""
	.align	4


	//----- nvinfo : EIATTR_CUDA_API_VERSION
	.align		4
        /*0000*/ 	.byte	0x04, 0x37
        /*0002*/ 	.short	(.L_18381 - .L_18380)
.L_18380:
        /*0004*/ 	.word	0x00000082


	//----- nvinfo : EIATTR_KPARAM_INFO
	.align		4
.L_18381:
        /*0008*/ 	.byte	0x04, 0x17
        /*000a*/ 	.short	(.L_18383 - .L_18382)
.L_18382:
        /*000c*/ 	.word	0x00000000
        /*0010*/ 	.short	0x0003
        /*0012*/ 	.short	0x0018
        /*0014*/ 	.byte	0x00, 0xf0, 0x21, 0x00


	//----- nvinfo : EIATTR_KPARAM_INFO
	.align		4
.L_18383:
        /*0018*/ 	.byte	0x04, 0x17
        /*001a*/ 	.short	(.L_18385 - .L_18384)
.L_18384:
        /*001c*/ 	.word	0x00000000
        /*0020*/ 	.short	0x0002
        /*0022*/ 	.short	0x0010
        /*0024*/ 	.byte	0x00, 0xf0, 0x21, 0x00


	//----- nvinfo : EIATTR_KPARAM_INFO
	.align		4
.L_18385:
        /*0028*/ 	.byte	0x04, 0x17
        /*002a*/ 	.short	(.L_18387 - .L_18386)
.L_18386:
        /*002c*/ 	.word	0x00000000
        /*0030*/ 	.short	0x0001
        /*0032*/ 	.short	0x0008
        /*0034*/ 	.byte	0x00, 0xf5, 0x21, 0x00


	//----- nvinfo : EIATTR_KPARAM_INFO
	.align		4
.L_18387:
        /*0038*/ 	.byte	0x04, 0x17
        /*003a*/ 	.short	(.L_18389 - .L_18388)
.L_18388:
        /*003c*/ 	.word	0x00000000
        /*0040*/ 	.short	0x0000
        /*0042*/ 	.short	0x0000
        /*0044*/ 	.byte	0x00, 0xf5, 0x21, 0x00


	//----- nvinfo : EIATTR_SPARSE_MMA_MASK
	.align		4
.L_18389:
        /*0048*/ 	.byte	0x03, 0x50
        /*004a*/ 	.short	0x0000


	//----- nvinfo : EIATTR_MAXREG_COUNT
	.align		4
        /*004c*/ 	.byte	0x03, 0x1b
        /*004e*/ 	.short	0x00ff


	//----- nvinfo : EIATTR_NUM_BARRIERS
	.align		4
        /*0050*/ 	.byte	0x02, 0x4c
        /*0052*/ 	.byte	0x01
	.zero		1


	//----- nvinfo : EIATTR_MERCURY_ISA_VERSION
	.align		4
        /*0054*/ 	.byte	0x03, 0x5f
        /*0056*/ 	.short	0x0101


	//----- nvinfo : EIATTR_VRC_CTA_INIT_COUNT
	.align		4
        /*0058*/ 	.byte	0x02, 0x4a
	.zero		1
	.zero		1


	//----- nvinfo : EIATTR_EXIT_INSTR_OFFSETS
	.align		4
        /*005c*/ 	.byte	0x04, 0x1c
        /*005e*/ 	.short	(.L_18391 - .L_18390)


	//   ....[0]....
.L_18390:
        /*0060*/ 	.word	0x00000430


	//   ....[1]....
        /*0064*/ 	.word	0x00000690


	//   ....[2]....
        /*0068*/ 	.word	0x000007a0


	//----- nvinfo : EIATTR_CRS_STACK_SIZE
	.align		4
.L_18391:
        /*006c*/ 	.byte	0x04, 0x1e
        /*006e*/ 	.short	(.L_18393 - .L_18392)
.L_18392:
        /*0070*/ 	.word	0x00000000


	//----- nvinfo : EIATTR_CBANK_PARAM_SIZE
	.align		4
.L_18393:
        /*0074*/ 	.byte	0x03, 0x19
        /*0076*/ 	.short	0x0020


	//----- nvinfo : EIATTR_PARAM_CBANK
	.align		4
        /*0078*/ 	.byte	0x04, 0x0a
        /*007a*/ 	.short	(.L_18395 - .L_18394)
	.align		4
.L_18394:
        /*007c*/ 	.word	index@(.nv.constant0.contiguous_nanprod22_bool)
        /*0080*/ 	.short	0x0380
        /*0082*/ 	.short	0x0020


	//----- nvinfo : EIATTR_SW_WAR
	.align		4
.L_18395:
        /*0084*/ 	.byte	0x04, 0x36
        /*0086*/ 	.short	(.L_18397 - .L_18396)
.L_18396:
        /*0088*/ 	.word	0x00000008
.L_18397:


//--------------------- .nv.info.contiguous_nanprod2_bool --------------------------
	.section	.nv.info.contiguous_nanprod2_bool,"",@"SHT_CUDA_INFO"
	.sectionflags	@""
	.align	4


	//----- nvinfo : EIATTR_CUDA_API_VERSION
	.align		4
        /*0000*/ 	.byte	0x04, 0x37
        /*0002*/ 	.short	(.L_18399 - .L_18398)
.L_18398:
        /*0004*/ 	.word	0x00000082


	//----- nvinfo : EIATTR_KPARAM_INFO
	.align		4
.L_18399:
        /*0008*/ 	.byte	0x04, 0x17
        /*000a*/ 	.short	(.L_18401 - .L_18400)
.L_18400:
        /*000c*/ 	.word	0x00000000
        /*0010*/ 	.short	0x0006
        /*0012*/ 	.short	0x0030
        /*0014*/ 	.byte	0x00, 0xf0, 0x21, 0x00


	//----- nvinfo : EIATTR_KPARAM_INFO
	.align		4
.L_18401:
        /*0018*/ 	.byte	0x04, 0x17
        /*001a*/ 	.short	(.L_18403 - .L_18402)
.L_18402:
        /*001c*/ 	.word	0x00000000
        /*0020*/ 	.short	0x0005
        /*0022*/ 	.short	0x0028
        /*0024*/ 	.byte	0x00, 0xf0, 0x21, 0x00


	//----- nvinfo : EIATTR_KPARAM_INFO
	.align		4
.L_18403:
        /*0028*/ 	.byte	0x04, 0x17
        /*002a*/ 	.short	(.L_18405 - .L_18404)
.L_18404:
        /*002c*/ 	.word	0x00000000
        /*0030*/ 	.short	0x0004
        /*0032*/ 	.short	0x0020
        /*0034*/ 	.byte	0x00, 0xf0, 0x21, 0x00


	//----- nvinfo : EIATTR_KPARAM_INFO
	.align		4
.L_18405:
        /*0038*/ 	.byte	0x04, 0x17
        /*003a*/ 	.short	(.L_18407 - .L_18406)
.L_18406:
        /*003c*/ 	.word	0x00000000
        /*0040*/ 	.short	0x0003
        /*0042*/ 	.short	0x0018
        /*0044*/ 	.byte	0x00, 0xf5, 0x21, 0x00


	//----- nvinfo : EIATTR_KPARAM_INFO
	.align		4
.L_18407:
        /*0048*/ 	.byte	0x04, 0x17
        /*004a*/ 	.short	(.L_18409 - .L_18408)
.L_18408:
        /*004c*/ 	.word	0x00000000
        /*0050*/ 	.short	0x0002
        /*0052*/ 	.short	0x0010
        /*0054*/ 	.byte	0x00, 0xf5, 0x21, 0x00


	//----- nvinfo : EIATTR_KPARAM_INFO
	.align		4
.L_18409:
        /*0058*/ 	.byte	0x04, 0x17
        /*005a*/ 	.short	(.L_18411 - .L_18410)
.L_18410:
        /*005c*/ 	.word	0x00000000
        /*0060*/ 	.short	0x0001
        /*0062*/ 	.short	0x0008
        /*0064*/ 	.byte	0x00, 0xf5, 0x21, 0x00


	//----- nvinfo : EIATTR_KPARAM_INFO
	.align		4
.L_18411:
        /*0068*/ 	.byte	0x04, 0x17
        /*006a*/ 	.short	(.L_18413 - .L_18412)
.L_18412:
        /*006c*/ 	.word	0x00000000
        /*0070*/ 	.short	0x0000
        /*0072*/ 	.short	0x0000
        /*0074*/ 	.byte	0x00, 0xf5, 0x21, 0x00


	//----- nvinfo : EIATTR_SPARSE_MMA_MASK
	.align		4
.L_18413:
        /*0078*/ 	.byte	0x03, 0x50
        /*007a*/ 	.short	0x0000


	//----- nvinfo : EIATTR_MAXREG_COUNT
	.align		4
        /*007c*/ 	.byte	0x03, 0x1b
        /*007e*/ 	.short	0x00ff


	//----- nvinfo : EIATTR_NUM_BARRIERS
	.align		4
        /*0080*/ 	.byte	0x02, 0x4c
        /*0082*/ 	.byte	0x01
	.zero		1


	//----- nvinfo : EIATTR_MERCURY_ISA_VERSION
	.align		4
        /*0084*/ 	.byte	0x03, 0x5f
        /*0086*/ 	.short	0x0101


	//----- nvinfo : EIATTR_VRC_CTA_INIT_COUNT
	.align		4
        /*0088*/ 	.byte	0x02, 0x4a
	.zero		1
	.zero		1


	//----- nvinfo : EIATTR_EXIT_INSTR_OFFSETS
	.align		4
        /*008c*/ 	.byte	0x04, 0x1c
        /*008e*/ 	.short	(.L_18415 - .L_18414)


	//   ....[0]....
.L_18414:
        /*0090*/ 	.word	0x000067a0


	//   ....[1]....
        /*0094*/ 	.word	0x00006a00


	//   ....[2]....
        /*0098*/ 	.word	0x00006b10


	//----- nvinfo : EIATTR_CRS_STACK_SIZE
	.align		4
.L_18415:
        /*009c*/ 	.byte	0x04, 0x1e
        /*009e*/ 	.short	(.L_18417 - .L_18416)
.L_18416:
        /*00a0*/ 	.word	0x00000000


	//----- nvinfo : EIATTR_CBANK_PARAM_SIZE
	.align		4
.L_18417:
        /*00a4*/ 	.byte	0x03, 0x19
        /*00a6*/ 	.short	0x0038


	//----- nvinfo : EIATTR_PARAM_CBANK
	.align		4
        /*00a8*/ 	.byte	0x04, 0x0a
        /*00aa*/ 	.short	(.L_18419 - .L_18418)
	.align		4
.L_18418:
        /*00ac*/ 	.word	index@(.nv.constant0.contiguous_nanprod2_bool)
        /*00b0*/ 	.short	0x0380
        /*00b2*/ 	.short	0x0038


	//----- nvinfo : EIATTR_SW_WAR
	.align		4
.L_18419:
        /*00b4*/ 	.byte	0x04, 0x36
        /*00b6*/ 	.short	(.L_18421 - .L_18420)
.L_18420:
        /*00b8*/ 	.word	0x00000008
.L_18421:


//--------------------- .nv.info.uncontiguous_nanprod_bool --------------------------
	.section	.nv.info.uncontiguous_nanprod_bool,"",@"SHT_CUDA_INFO"
	.sectionflags	@""
	.align	4


	//----- nvinfo : EIATTR_CUDA_API_VERSION
	.align		4
        /*0000*/ 	.byte	0x04, 0x37
        /*0002*/ 	.short	(.L_18423 - .L_18422)
.L_18422:
        /*0004*/ 	.word	0x00000082


	//----- nvinfo : EIATTR_KPARAM_INFO
	.align		4
.L_18423:
        /*0008*/ 	.byte	0x04, 0x17
        /*000a*/ 	.short	(.L_18425 - .L_18424)
.L_18424:
        /*000c*/ 	.word	0x00000000
        /*0010*/ 	.short	0x0005
        /*0012*/ 	.short	0x0028
        /*0014*/ 	.byte	0x00, 0xf0, 0x21, 0x00


	//----- nvinfo : EIATTR_KPARAM_INFO
	.align		4
.L_18425:
        /*0018*/ 	.byte	0x04, 0x17
        /*001a*/ 	.short	(.L_18427 - .L_18426)
.L_18426:
        /*001c*/ 	.word	0x00000000
        /*0020*/ 	.short	0x0004
        /*0022*/ 	.short	0x0020
        /*0024*/ 	.byte	0x00, 0xf0, 0x21, 0x00


	//----- nvinfo : EIATTR_KPARAM_INFO
	.align		4
.L_18427:
        /*0028*/ 	.byte	0x04, 0x17
        /*002a*/ 	.short	(.L_18429 - .L_18428)
.L_18428:
        /*002c*/ 	.word	0x00000000
        /*0030*/ 	.short	0x0003
        /*0032*/ 	.short	0x0018
        /*0034*/ 	.byte	0x00, 0xf5, 0x21, 0x00


	//----- nvinfo : EIATTR_KPARAM_INFO
	.align		4
.L_18429:
        /*0038*/ 	.byte	0x04, 0x17
        /*003a*/ 	.short	(.L_18431 - .L_18430)
.L_18430:
        /*003c*/ 	.word	0x00000000
        /*0040*/ 	.short	0x0002
        /*0042*/ 	.short	0x0010
        /*0044*/ 	.byte	0x00, 0xf5, 0x21, 0x00


	//----- nvinfo : EIATTR_KPARAM_INFO
	.align		4
.L_18431:
        /*0048*/ 	.byte	0x04, 0x17
        /*004a*/ 	.short	(.L_18433 - .L_18432)
.L_18432:
        /*004c*/ 	.word	0x00000000
        /*0050*/ 	.short	0x0001
        /*0052*/ 	.short	0x0008
        /*0054*/ 	.byte	0x00, 0xf5, 0x21, 0x00


	//----- nvinfo : EIATTR_KPARAM_INFO
	.align		4
.L_18433:
        /*0058*/ 	.byte	0x04, 0x17
        /*005a*/ 	.short	(.L_18435 - .L_18434)
.L_18434:
        /*005c*/ 	.word	0x00000000
        /*0060*/ 	.short	0x0000
        /*0062*/ 	.short	0x0000
        /*0064*/ 	.byte	0x00, 0xf5, 0x21, 0x00


	//----- nvinfo : EIATTR_SPARSE_MMA_MASK
	.align		4
.L_18435:
        /*0068*/ 	.byte	0x03, 0x50
        /*006a*/ 	.short	0x0000


	//----- nvinfo : EIATTR_MAXREG_COUNT
	.align		4
        /*006c*/ 	.byte	0x03, 0x1b
        /*006e*/ 	.short	0x00ff


	//----- nvinfo : EIATTR_NUM_BARRIERS
	.align		4
        /*0070*/ 	.byte	0x02, 0x4c
        /*0072*/ 	.byte	0x01
	.zero		1


	//----- nvinfo : EIATTR_MERCURY_ISA_VERSION
	.align		4
        /*0074*/ 	.byte	0x03, 0x5f
        /*0076*/ 	.short	0x0101


	//----- nvinfo : EIATTR_VRC_CTA_INIT_COUNT
	.align		4
        /*0078*/ 	.byte	0x02, 0x4a
	.zero		1
	.zero		1


	//----- nvinfo : EIATTR_EXIT_INSTR_OFFSETS
	.align		4
        /*007c*/ 	.byte	0x04, 0x1c
        /*007e*/ 	.short	(.L_18437 - .L_18436)


	//   ....[0]....
.L_18436:
        /*0080*/ 	.word	0x00006760


	//   ....[1]....
        /*0084*/ 	.word	0x000069c0


	//   ....[2]....
        /*0088*/ 	.word	0x00006a70


	//----- nvinfo : EIATTR_CRS_STACK_SIZE
	.align		4
.L_18437:
        /*008c*/ 	.byte	0x04, 0x1e
        /*008e*/ 	.short	(.L_18439 - .L_18438)
.L_18438:
        /*0090*/ 	.word	0x00000000


	//----- nvinfo : EIATTR_CBANK_PARAM_SIZE
	.align		4
.L_18439:
        /*0094*/ 	.byte	0x03, 0x19
        /*0096*/ 	.short	0x0030


	//----- nvinfo : EIATTR_PARAM_CBANK
	.align		4
        /*0098*/ 	.byte	0x04, 0x0a
        /*009a*/ 	.short	(.L_18441 - .L_18440)
	.align		4
.L_18440:
        /*009c*/ 	.word	index@(.nv.constant0.uncontiguous_nanprod_bool)
        /*00a0*/ 	.short	0x0380
        /*00a2*/ 	.short	0x0030


	//----- nvinfo : EIATTR_SW_WAR
	.align		4
.L_18441:
        /*00a4*/ 	.byte	0x04, 0x36
        /*00a6*/ 	.short	(.L_18443 - .L_18442)
.L_18442:
        /*00a8*/ 	.word	0x00000008
.L_18443:


//--------------------- .nv.info.contiguous_nanprod_bool --------------------------
	.section	.nv.info.contiguous_nanprod_bool,"",@"SHT_CUDA_INFO"
	.sectionflags	@""
	.align	4


	//----- nvinfo : EIATTR_CUDA_API_VERSION
	.align		4
        /*0000*/ 	.byte	0x04, 0x37
        /*0002*/ 	.short	(.L_18445 - .L_18444)
.L_18444:
        /*0004*/ 	.word	0x00000082


	//----- nvinfo : EIATTR_KPARAM_INFO
	.align		4
.L_18445:
        /*0008*/ 	.byte	0x04, 0x17
        /*000a*/ 	.short	(.L_18447 - .L_18446)
.L_18446:
        /*000c*/ 	.word	0x00000000
        /*0010*/ 	.short	0x0002
        /*0012*/ 	.short	0x0010
        /*0014*/ 	.byte	0x00, 0xf0, 0x21, 0x00


	//----- nvinfo : EIATTR_KPARAM_INFO
	.align		4
.L_18447:
        /*0018*/ 	.byte	0x04, 0x17
        /*001a*/ 	.short	(.L_18449 - .L_18448)
.L_18448:
        /*001c*/ 	.word	0x00000000
        /*0020*/ 	.short	0x0001
        /*0022*/ 	.short	0x0008
        /*0024*/ 	.byte	0x00, 0xf5, 0x21, 0x00


	//----- nvinfo : EIATTR_KPARAM_INFO
	.align		4
.L_18449:
        /*0028*/ 	.byte	0x04, 0x17
        /*002a*/ 	.short	(.L_18451 - .L_18450)
.L_18450:
        /*002c*/ 	.word	0x00000000
        /*0030*/ 	.short	0x0000
        /*0032*/ 	.short	0x0000
        /*0034*/ 	.byte	0x00, 0xf5, 0x21, 0x00


	//----- nvinfo : EIATTR_SPARSE_MMA_MASK
	.align		4
.L_18451:
        /*0038*/ 	.byte	0x03, 0x50
        /*003a*/ 	.short	0x0000


	//----- nvinfo : EIATTR_MAXREG_COUNT
	.align		4
        /*003c*/ 	.byte	0x03, 0x1b
        /*003e*/ 	.short	0x00ff


	//----- nvinfo : EIATTR_NUM_BARRIERS
	.align		4
        /*0040*/ 	.byte	0x02, 0x4c
        /*0042*/ 	.byte	0x01
	.zero		1


	//----- nvinfo : EIATTR_MERCURY_ISA_VERSION
	.align		4
        /*0044*/ 	.byte	0x03, 0x5f
        /*0046*/ 	.short	0x0101


	//----- nvinfo : EIATTR_VRC_CTA_INIT_COUNT
	.align		4
        /*0048*/ 	.byte	0x02, 0x4a
	.zero		1
	.zero		1


	//----- nvinfo : EIATTR_EXIT_INSTR_OFFSETS
	.align		4
        /*004c*/ 	.byte	0x04, 0x1c
        /*004e*/ 	.short	(.L_18453 - .L_18452)


	//   ....[0]....
.L_18452:
        /*0050*/ 	.word	0x00000390


	//   ....[1]....
        /*0054*/ 	.word	0x000005f0


	//   ....[2]....
        /*0058*/ 	.word	0x000006a0


	//----- nvinfo : EIATTR_CRS_STACK_SIZE
	.align		4
.L_18453:
        /*005c*/ 	.byte	0x04, 0x1e
        /*005e*/ 	.short	(.L_18455 - .L_18454)
.L_18454:
        /*0060*/ 	.word	0x00000000


	//----- nvinfo : EIATTR_CBANK_PARAM_SIZE
	.align		4
.L_18455:
        /*0064*/ 	.byte	0x03, 0x19
        /*0066*/ 	.short	0x0018


	//----- nvinfo : EIATTR_PARAM_CBANK
	.align		4
        /*0068*/ 	.byte	0x04, 0x0a
        /*006a*/ 	.short	(.L_18457 - .L_18456)
	.align		4
.L_18456:
        /*006c*/ 	.word	index@(.nv.constant0.contiguous_nanprod_bool)
        /*0070*/ 	.short	0x0380
        /*0072*/ 	.short	0x0018


	//----- nvinfo : EIATTR_SW_WAR
	.align		4
.L_18457:
        /*0074*/ 	.byte	0x04, 0x36
        /*0076*/ 	.short	(.L_18459 - .L_18458)
.L_18458:
        /*0078*/ 	.word	0x00000008
.L_18459:


//--------------------- .nv.info.contiguous_prod33_bf16 --------------------------
	.section	.nv.info.contiguous_prod33_bf16,"",@"SHT_CUDA_INFO"
	.sectionflags	@""
	.align	4


	//----- nvinfo : EIATTR_CUDA_API_VERSION
	.align		4
        /*0000*/ 	.byte	0x04, 0x37
        /*0002*/ 	.short	(.L_18461 - .L_18460)
.L_18460:
        /*0004*/ 	.word	0x00000082


	//----- nvinfo : EIATTR_KPARAM_INFO
	.align		4
.L_18461:
        /*0008*/ 	.byte	0x04, 0x17
        /*000a*/ 	.short	(.L_18463 - .L_18462)
.L_18462:
        /*000c*/ 	.word	0x00000000
        /*0010*/ 	.short	0x0004
        /*0012*/ 	.short	0x0020
        /*0014*/ 	.byte	0x00, 0xf0, 0x21, 0x00


	//----- nvinfo : EIATTR_KPARAM_INFO
	.align		4
.L_18463:
        /*0018*/ 	.byte	0x04, 0x17
        /*001a*/ 	.short	(.L_18465 - .L_18464)
.L_18464:
        /*001c*/ 	.word	0x00000000
        /*0020*/ 	.short	0x0003
        /*0022*/ 	.short	0x0018
        /*0024*/ 	.byte	0x00, 0xf0, 0x21, 0x00


	//----- nvinfo : EIATTR_KPARAM_INFO
	.align		4
.L_18465:
        /*0028*/ 	.byte	0x04, 0x17
        /*002a*/ 	.short	(.L_18467 - .L_18466)
.L_18466:
        /*002c*/ 	.word	0x00000000
        /*0030*/ 	.short	0x0002
        /*0032*/ 	.short	0x0010
        /*0034*/ 	.byte	0x00, 0xf0, 0x21, 0x00


	//----- nvinfo : EIATTR_KPARAM_INFO
	.align		4
.L_18467:
        /*0038*/ 	.byte	0x04, 0x17
        /*003a*/ 	.short	(.L_18469 - .L_18468)
.L_18468:
        /*003c*/ 	.word	0x00000000
        /*0040*/ 	.short	0x0001
        /*0042*/ 	.short	0x0008
        /*0044*/ 	.byte	0x00, 0xf5, 0x21, 0x00


	//----- nvinfo : EIATTR_KPARAM_INFO
	.align		4
.L_18469:
        /*0048*/ 	.byte	0x04, 0x17
        /*004a*/ 	.short	(.L_18471 - .L_18470)
.L_18470:
        /*004c*/ 	.word	0x00000000
        /*0050*/ 	.short	0x0000
        /*0052*/ 	.short	0x0000
        /*0054*/ 	.byte	0x00, 0xf5, 0x21, 0x00


	//----- nvinfo : EIATTR_SPARSE_MMA_MASK
	.align		4
.L_18471:
        /*0058*/ 	.byte	0x03, 0x50
        /*005a*/ 	.short	0x0000


	//----- nvinfo : EIATTR_MAXREG_COUNT
	.align		4
        /*005c*/ 	.byte	0x03, 0x1b
        /*005e*/ 	.short	0x00ff


	//----- nvinfo : EIATTR_NUM_BARRIERS
	.align		4
        /*0060*/ 	.byte	0x02, 0x4c
        /*0062*/ 	.byte	0x01
	.zero		1


	//----- nvinfo : EIATTR_MERCURY_ISA_VERSION
	.align		4
        /*0064*/ 	.byte	0x03, 0x5f
        /*0066*/ 	.short	0x0101


	//----- nvinfo : EIATTR_VRC_CTA_INIT_COUNT
	.align		4
        /*0068*/ 	.byte	0x02, 0x4a
	.zero		1
	.zero		1


	//----- nvinfo : EIATTR_EXIT_INSTR_OFFSETS
	.align		4
        /*006c*/ 	.byte	0x04, 0x1c
        /*006e*/ 	.short	(.L_18473 - .L_18472)


	//   ....[0]....
.L_18472:
        /*0070*/ 	.word	0x00000160


	//   ....[1]....
        /*0074*/ 	.word	0x000001f0


	//   ....[2]....
        /*0078*/ 	.word	0x00000b20


	//----- nvinfo : EIATTR_CBANK_PARAM_SIZE
	.align		4
.L_18473:
        /*007c*/ 	.byte	0x03, 0x19
        /*007e*/ 	.short	0x0028


	//----- nvinfo : EIATTR_PARAM_CBANK
	.align		4
        /*0080*/ 	.byte	0x04, 0x0a
        /*0082*/ 	.short	(.L_18475 - .L_18474)
	.align		4
.L_18474:
        /*0084*/ 	.word	index@(.nv.constant0.contiguous_prod33_bf16)
        /*0088*/ 	.short	0x0380
        /*008a*/ 	.short	0x0028


	//----- nvinfo : EIATTR_SW_WAR
	.align		4
.L_18475:
        /*008c*/ 	.byte	0x04, 0x36
        /*008e*/ 	.short	(.L_18477 - .L_18476)
.L_18476:
        /*0090*/ 	.word	0x00000008
.L_18477:


//--------------------- .nv.info.contiguous_prod3_bf16 --------------------------
	.section	.nv.info.contiguous_prod3_bf16,"",@"SHT_CUDA_INFO"
	.sectionflags	@""
	.align	4


	//----- nvinfo : EIATTR_CUDA_API_VERSION
	.align		4
        /*0000*/ 	.byte	0x04, 0x37
        /*0002*/ 	.short	(.L_18479 - .L_18478)
.L_18478:
        /*0004*/ 	.word	0x00000082


	//----- nvinfo : EIATTR_KPARAM_INFO
	.align		4
.L_18479:
        /*0008*/ 	.byte	0x04, 0x17
        /*000a*/ 	.short	(.L_18481 - .L_18480)
.L_18480:
        /*000c*/ 	.word	0x00000000
        /*0010*/ 	.short	0x0006
        /*0012*/ 	.short	0x0030
        /*0014*/ 	.byte	0x00, 0xf0, 0x21, 0x00


	//----- nvinfo : EIATTR_KPARAM_INFO
	.align		4
.L_18481:
        /*0018*/ 	.byte	0x04, 0x17
        /*001a*/ 	.short	(.L_18483 - .L_18482)
.L_18482:
        /*001c*/ 	.word	0x00000000
        /*0020*/ 	.short	0x0005
        /*0022*/ 	.short	0x0028
        /*0024*/ 	.byte	0x00, 0xf0, 0x21, 0x00


	//----- nvinfo : EIATTR_KPARAM_INFO
	.align		4
.L_18483:
        /*0028*/ 	.byte	0x04, 0x17
        /*002a*/ 	.short	(.L_18485 - .L_18484)
.L_18484:
        /*002c*/ 	.word	0x00000000
        /*0030*/ 	.short	0x0004
        /*0032*/ 	.short	0x0020
        /*0034*/ 	.byte	0x00, 0xf0, 0x21, 0x00


	//----- nvinfo : EIATTR_KPARAM_INFO
	.align		4
.L_18485:
        /*0038*/ 	.byte	0x04, 0x17
        /*003a*/ 	.short	(.L_18487 - .L_18486)
.L_18486:
        /*003c*/ 	.word	0x00000000
        /*0040*/ 	.short	0x0003
        /*0042*/ 	.short	0x0018
        /*0044*/ 	.byte	0x00, 0xf5, 0x21, 0x00


	//----- nvinfo : EIATTR_KPARAM_INFO
	.align		4
.L_18487:
        /*0048*/ 	.byte	0x04, 0x17
        /*004a*/ 	.short	(.L_18489 - .L_18488)
.L_18488:
        /*004c*/ 	.word	0x00000000
        /*0050*/ 	.short	0x0002
        /*0052*/ 	.short	0x0010
        /*0054*/ 	.byte	0x00, 0xf5, 0x21, 0x00


	//----- nvinfo : EIATTR_KPARAM_INFO
	.align		4
.L_18489:
        /*0058*/ 	.byte	0x04, 0x17
        /*005a*/ 	.short	(.L_18491 - .L_18490)
.L_18490:
        /*005c*/ 	.word	0x00000000
        /*0060*/ 	.short	0x0001
        /*0062*/ 	.short	0x0008
        /*0064*/ 	.byte	0x00, 0xf5, 0x21, 0x00


	//----- nvinfo : EIATTR_KPARAM_INFO
	.align		4
.L_18491:
        /*0068*/ 	.byte	0x04, 0x17
        /*006a*/ 	.short	(.L_18493 - .L_18492)
.L_18492:
        /*006c*/ 	.word	0x00000000
        /*0070*/ 	.short	0x0000
        /*0072*/ 	.short	0x0000
        /*0074*/ 	.byte	0x00, 0xf5, 0x21, 0x00


	//----- nvinfo : EIATTR_SPARSE_MMA_MASK
	.align		4
.L_18493:
        /*0078*/ 	.byte	0x03, 0x50
        /*007a*/ 	.short	0x0000


	//----- nvinfo : EIATTR_MAXREG_COUNT
	.align		4
        /*007c*/ 	.byte	0x03, 0x1b
        /*007e*/ 	.short	0x00ff


	//----- nvinfo : EIATTR_NUM_BARRIERS
	.align		4
        /*0080*/ 	.byte	0x02, 0x4c
        /*0082*/ 	.byte	0x01
	.zero		1


	//----- nvinfo : EIATTR_MERCURY_ISA_VERSION
	.align		4
        /*0084*/ 	.byte	0x03, 0x5f
        /*0086*/ 	.short	0x0101


	//----- nvinfo : EIATTR_VRC_CTA_INIT_COUNT
	.align		4
        /*0088*/ 	.byte	0x02, 0x4a
	.zero		1
	.zero		1


	//----- nvinfo : EIATTR_EXIT_INSTR_OFFSETS
	.align		4
        /*008c*/ 	.byte	0x04, 0x1c
        /*008e*/ 	.short	(.L_18495 - .L_18494)


	//   ....[0]....
.L_18494:
        /*0090*/ 	.word	0x00000160


	//   ....[1]....
        /*0094*/ 	.word	0x00003120


	//   ....[2]....
        /*0098*/ 	.word	0x00003ac0


	//----- nvinfo : EIATTR_CRS_STACK_SIZE
	.align		4
.L_18495:
        /*009c*/ 	.byte	0x04, 0x1e
        /*009e*/ 	.short	(.L_18497 - .L_18496)
.L_18496:
        /*00a0*/ 	.word	0x00000000


	//----- nvinfo : EIATTR_CBANK_PARAM_SIZE
	.align		4
.L_18497:
        /*00a4*/ 	.byte	0x03, 0x19
        /*00a6*/ 	.short	0x0038


	//----- nvinfo : EIATTR_PARAM_CBANK
	.align		4
        /*00a8*/ 	.byte	0x04, 0x0a
        /*00aa*/ 	.short	(.L_18499 - .L_18498)
	.align		4
.L_18498:
        /*00ac*/ 	.word	index@(.nv.constant0.contiguous_prod3_bf16)
        /*00b0*/ 	.short	0x0380
        /*00b2*/ 	.short	0x0038


	//----- nvinfo : EIATTR_SW_WAR
	.align		4
.L_18499:
        /*00b4*/ 	.byte	0x04, 0x36
        /*00b6*/ 	.short	(.L_18501 - .L_18500)
.L_18500:
        /*00b8*/ 	.word	0x00000008
.L_18501:


//--------------------- .nv.info.contiguous_prod22_bf16 --------------------------
	.section	.nv.info.contiguous_prod22_bf16,"",@"SHT_CUDA_INFO"
	.sectionflags	@""
	.align	4


	//----- nvinfo : EIATTR_CUDA_API_VERSION
	.align		4
        /*0000*/ 	.byte	0x04, 0x37
        /*0002*/ 	.short	(.L_18503 - .L_18502)
.L_18502:
        /*0004*/ 	.word	0x00000082


	//----- nvinfo : EIATTR_KPARAM_INFO
	.align		4
.L_18503:
        /*0008*/ 	.byte	0x04, 0x17
        /*000a*/ 	.short	(.L_18505 - .L_18504)
.L_18504:
        /*000c*/ 	.word	0x00000000
        /*0010*/ 	.short	0x0003
        /*0012*/ 	.short	0x0018
        /*0014*/ 	.byte	0x00, 0xf0, 0x21, 0x00


	//----- nvinfo : EIATTR_KPARAM_INFO
	.align		4
.L_18505:
        /*0018*/ 	.byte	0x04, 0x17
        /*001a*/ 	.short	(.L_18507 - .L_18506)
.L_18506:
        /*001c*/ 	.word	0x00000000
        /*0020*/ 	.short	0x0002
        /*0022*/ 	.short	0x0010
        /*0024*/ 	.byte	0x00, 0xf0, 0x21, 0x00


	//----- nvinfo : EIATTR_KPARAM_INFO
	.align		4
.L_18507:
        /*0028*/ 	.byte	0x04, 0x17
        /*002a*/ 	.short	(.L_18509 - .L_18508)
.L_18508:
        /*002c*/ 	.word	0x00000000
        /*0030*/ 	.short	0x0001
        /*0032*/ 	.short	0x0008
        /*0034*/ 	.byte	0x00, 0xf5, 0x21, 0x00


	//----- nvinfo : EIATTR_KPARAM_INFO
	.align		4
.L_18509:
        /*0038*/ 	.byte	0x04, 0x17
        /*003a*/ 	.short	(.L_18511 - .L_18510)
.L_18510:
        /*003c*/ 	.word	0x00000000
        /*0040*/ 	.short	0x0000
        /*0042*/ 	.short	0x0000
        /*0044*/ 	.byte	0x00, 0xf5, 0x21, 0x00


	//----- nvinfo : EIATTR_SPARSE_MMA_MASK
	.align		4
.L_18511:
        /*0048*/ 	.byte	0x03, 0x50
        /*004a*/ 	.short	0x0000


	//----- nvinfo : EIATTR_MAXREG_COUNT
	.align		4
        /*004c*/ 	.byte	0x03, 0x1b
        /*004e*/ 	.short	0x00ff


	//----- nvinfo : EIATTR_NUM_BARRIERS
	.align		4
        /*0050*/ 	.byte	0x02, 0x4c
        /*0052*/ 	.byte	0x01
	.zero		1


	//----- nvinfo : EIATTR_MERCURY_ISA_VERSION
	.align		4
        /*0054*/ 	.byte	0x03, 0x5f
        /*0056*/ 	.short	0x0101


	//----- nvinfo : EIATTR_VRC_CTA_INIT_COUNT
	.align		4
        /*0058*/ 	.byte	0x02, 0x4a
	.zero		1
	.zero		1


	//----- nvinfo : EIATTR_EXIT_INSTR_OFFSETS
	.align		4
        /*005c*/ 	.byte	0x04, 0x1c
        /*005e*/ 	.short	(.L_18513 - .L_18512)


	//   ....[0]....
.L_18512:
        /*0060*/ 	.word	0x00000410


	//   ....[1]....
        /*0064*/ 	.word	0x00000560


	//   ....[2]....
        /*0068*/ 	.word	0x00000670


	//----- nvinfo : EIATTR_CRS_STACK_SIZE
	.align		4
.L_18513:
        /*006c*/ 	.byte	0x04, 0x1e
        /*006e*/ 	.short	(.L_18515 - .L_18514)
.L_18514:
        /*0070*/ 	.word	0x00000000


	//----- nvinfo : EIATTR_CBANK_PARAM_SIZE
	.align		4
.L_18515:
        /*0074*/ 	.byte	0x03, 0x19
        /*0076*/ 	.short	0x0020


	//----- nvinfo : EIATTR_PARAM_CBANK
	.align		4
        /*0078*/ 	.byte	0x04, 0x0a
        /*007a*/ 	.short	(.L_18517 - .L_18516)
	.align		4
.L_18516:
        /*007c*/ 	.word	index@(.nv.constant0.contiguous_prod22_bf16)
        /*0080*/ 	.short	0x0380
        /*0082*/ 	.short	0x0020


	//----- nvinfo : EIATTR_SW_WAR
	.align		4
.L_18517:
        /*0084*/ 	.byte	0x04, 0x36
        /*0086*/ 	.short	(.L_18519 - .L_18518)
.L_18518:
        /*0088*/ 	.word	0x00000008
.L_18519:


//--------------------- .nv.info.contiguous_prod2_bf16 --------------------------
	.section	.nv.info.contiguous_prod2_bf16,"",@"SHT_CUDA_INFO"
	.sectionflags	@""
	.align	4


	//----- nvinfo : EIATTR_CUDA_API_VERSION
	.align		4
        /*0000*/ 	.byte	0x04, 0x37
        /*0002*/ 	.short	(.L_18521 - .L_18520)
.L_18520:
        /*0004*/ 	.word	0x00000082


	//----- nvinfo : EIATTR_KPARAM_INFO
	.align		4
.L_18521:
        /*0008*/ 	.byte	0x04, 0x17
        /*000a*/ 	.short	(.L_18523 - .L_18522)
.L_18522:
        /*000c*/ 	.word	0x00000000
        /*0010*/ 	.short	0x0006
        /*0012*/ 	.short	0x0030
        /*0014*/ 	.byte	0x00, 0xf0, 0x21, 0x00


	//----- nvinfo : EIATTR_KPARAM_INFO
	.align		4
.L_18523:
        /*0018*/ 	.byte	0x04, 0x17
        /*001a*/ 	.short	(.L_18525 - .L_18524)
.L_18524:
        /*001c*/ 	.word	0x00000000
        /*0020*/ 	.short	0x0005
        /*0022*/ 	.short	0x0028
        /*0024*/ 	.byte	0x00, 0xf0, 0x21, 0x00


	//----- nvinfo : EIATTR_KPARAM_INFO
	.align		4
.L_18525:
        /*0028*/ 	.byte	0x04, 0x17
        /*002a*/ 	.short	(.L_18527 - .L_18526)
.L_18526:
        /*002c*/ 	.word	0x00000000
        /*0030*/ 	.short	0x0004
        /*0032*/ 	.short	0x0020
        /*0034*/ 	.byte	0x00, 0xf0, 0x21, 0x00


	//----- nvinfo : EIATTR_KPARAM_INFO
	.align		4
.L_18527:
        /*0038*/ 	.byte	0x04, 0x17
        /*003a*/ 	.short	(.L_18529 - .L_18528)
.L_18528:
        /*003c*/ 	.word	0x00000000
        /*0040*/ 	.short	0x0003
        /*0042*/ 	.short	0x0018
        /*0044*/ 	.byte	0x00, 0xf5, 0x21, 0x00


	//----- nvinfo : EIATTR_KPARAM_INFO
	.align		4
.L_18529:
        /*0048*/ 	.byte	0x04, 0x17
        /*004a*/ 	.short	(.L_18531 - .L_18530)
.L_18530:
        /*004c*/ 	.word	0x00000000
        /*0050*/ 	.short	0x0002
        /*0052*/ 	.short	0x0010
        /*0054*/ 	.byte	0x00, 0xf5, 0x21, 0x00


	//----- nvinfo : EIATTR_KPARAM_INFO
	.align		4
.L_18531:
        /*0058*/ 	.byte	0x04, 0x17
        /*005a*/ 	.short	(.L_18533 - .L_18532)
.L_18532:
        /*005c*/ 	.word	0x00000000
        /*0060*/ 	.short	0x0001
        /*0062*/ 	.short	0x0008
        /*0064*/ 	.byte	0x00, 0xf5, 0x21, 0x00


	//----- nvinfo : EIATTR_KPARAM_INFO
	.align		4
.L_18533:
        /*0068*/ 	.byte	0x04, 0x17
        /*006a*/ 	.short	(.L_18535 - .L_18534)
.L_18534:
        /*006c*/ 	.word	0x00000000
        /*0070*/ 	.short	0x0000
        /*0072*/ 	.short	0x0000
        /*0074*/ 	.byte	0x00, 0xf5, 0x21, 0x00


	//----- nvinfo : EIATTR_SPARSE_MMA_MASK
	.align		4
.L_18535:
        /*0078*/ 	.byte	0x03, 0x50
        /*007a*/ 	.short	0x0000


	//----- nvinfo : EIATTR_MAXREG_COUNT
	.align		4
        /*007c*/ 	.byte	0x03, 0x1b
        /*007e*/ 	.short	0x00ff


	//----- nvinfo : EIATTR_NUM_BARRIERS
	.align		4
        /*0080*/ 	.byte	0x02, 0x4c
        /*0082*/ 	.byte	0x01
	.zero		1


	//----- nvinfo : EIATTR_MERCURY_ISA_VERSION
	.align		4
        /*0084*/ 	.byte	0x03, 0x5f
        /*0086*/ 	.short	0x0101


	//----- nvinfo : EIATTR_VRC_CTA_INIT_COUNT
	.align		4
        /*0088*/ 	.byte	0x02, 0x4a
	.zero		1
	.zero		1


	//----- nvinfo : EIATTR_EXIT_INSTR_OFFSETS
	.align		4
        /*008c*/ 	.byte	0x04, 0x1c
        /*008e*/ 	.short	(.L_18537 - .L_18536)


	//   ....[0]....
.L_18536:
        /*0090*/ 	.word	0x00006800


	//   ....[1]....
        /*0094*/ 	.word	0x00006950


	//   ....[2]....
        /*0098*/ 	.word	0x00006a60


	//----- nvinfo : EIATTR_CRS_STACK_SIZE
	.align		4
.L_18537:
        /*009c*/ 	.byte	0x04, 0x1e
        /*009e*/ 	.short	(.L_18539 - .L_18538)
.L_18538:
        /*00a0*/ 	.word	0x00000000


	//----- nvinfo : EIATTR_CBANK_PARAM_SIZE
	.align		4
.L_18539:
        /*00a4*/ 	.byte	0x03, 0x19
        /*00a6*/ 	.short	0x0038


	//----- nvinfo : EIATTR_PARAM_CBANK
	.align		4
        /*00a8*/ 	.byte	0x04, 0x0a
        /*00aa*/ 	.short	(.L_18541 - .L_18540)
	.align		4
.L_18540:
        /*00ac*/ 	.word	index@(.nv.constant0.contiguous_prod2_bf16)
        /*00b0*/ 	.short	0x0380
        /*00b2*/ 	.short	0x0038


	//----- nvinfo : EIATTR_SW_WAR
	.align		4
.L_18541:
        /*00b4*/ 	.byte	0x04, 0x36
        /*00b6*/ 	.short	(.L_18543 - .L_18542)
.L_18542:
        /*00b8*/ 	.word	0x00000008
.L_18543:


//--------------------- .nv.info.uncontiguous_prod_bf16 --------------------------
	.section	.nv.info.uncontiguous_prod_bf16,"",@"SHT_CUDA_INFO"
	.sectionflags	@""
	.align	4


	//----- nvinfo : EIATTR_CUDA_API_VERSION
	.align		4
        /*0000*/ 	.byte	0x04, 0x37
        /*0002*/ 	.short	(.L_18545 - .L_18544)
.L_18544:
        /*0004*/ 	.word	0x00000082


	//----- nvinfo : EIATTR_KPARAM_INFO
	.align		4
.L_18545:
        /*0008*/ 	.byte	0x04, 0x17
        /*000a*/ 	.short	(.L_18547 - .L_18546)
.L_18546:
        /*000c*/ 	.word	0x00000000
        /*0010*/ 	.short	0x0005
        /*0012*/ 	.short	0x0028
        /*0014*/ 	.byte	0x00, 0xf0, 0x21, 0x00


	//----- nvinfo : EIATTR_KPARAM_INFO
	.align		4
.L_18547:
        /*0018*/ 	.byte	0x04, 0x17
        /*001a*/ 	.short	(.L_18549 - .L_18548)
.L_18548:
        /*001c*/ 	.word	0x00000000
        /*0020*/ 	.short	0x0004
        /*0022*/ 	.short	0x0020
        /*0024*/ 	.byte	0x00, 0xf0, 0x21, 0x00


	//----- nvinfo : EIATTR_KPARAM_INFO
	.align		4
.L_18549:
        /*0028*/ 	.byte	0x04, 0x17
        /*002a*/ 	.short	(.L_18551 - .L_18550)
.L_18550:
        /*002c*/ 	.word	0x00000000
        /*0030*/ 	.short	0x0003
        /*0032*/ 	.short	0x0018
        /*0034*/ 	.byte	0x00, 0xf5, 0x21, 0x00


	//----- nvinfo : EIATTR_KPARAM_INFO
	.align		4
.L_18551:
        /*0038*/ 	.byte	0x04, 0x17
        /*003a*/ 	.short	(.L_18553 - .L_18552)
.L_18552:
        /*003c*/ 	.word	0x00000000
        /*0040*/ 	.short	0x0002
        /*0042*/ 	.short	0x0010
        /*0044*/ 	.byte	0x00, 0xf5, 0x21, 0x00


	//----- nvinfo : EIATTR_KPARAM_INFO
	.align		4
.L_18553:
        /*0048*/ 	.byte	0x04, 0x17
        /*004a*/ 	.short	(.L_18555 - .L_18554)
.L_18554:
        /*004c*/ 	.word	0x00000000
        /*0050*/ 	.short	0x0001
        /*0052*/ 	.short	0x0008
        /*0054*/ 	.byte	0x00, 0xf5, 0x21, 0x00


	//----- nvinfo : EIATTR_KPARAM_INFO
	.align		4
.L_18555:
        /*0058*/ 	.byte	0x04, 0x17
        /*005a*/ 	.short	(.L_18557 - .L_18556)
.L_18556:
        /*005c*/ 	.word	0x00000000
        /*0060*/ 	.short	0x0000
        /*0062*/ 	.short	0x0000
        /*0064*/ 	.byte	0x00, 0xf5, 0x21, 0x00


	//----- nvinfo : EIATTR_SPARSE_MMA_MASK
	.align		4
.L_18557:
        /*0068*/ 	.byte	0x03, 0x50
        /*006a*/ 	.short	0x0000


	//----- nvinfo : EIATTR_MAXREG_COUNT
	.align		4
        /*006c*/ 	.byte	0x03, 0x1b
        /*006e*/ 	.short	0x00ff


	//----- nvinfo : EIATTR_NUM_BARRIERS
	.align		4
        /*0070*/ 	.byte	0x02, 0x4c
        /*0072*/ 	.byte	0x01
	.zero		1


	//----- nvinfo : EIATTR_MERCURY_ISA_VERSION
	.align		4
        /*0074*/ 	.byte	0x03, 0x5f
        /*0076*/ 	.short	0x0101


	//----- nvinfo : EIATTR_INT_WARP_WIDE_INSTR_OFFSETS
	.align		4
        /*0078*/ 	.byte	0x04, 0x31
        /*007a*/ 	.short	(.L_18559 - .L_18558)


	//   ....[0]....
.L_18558:
        /*007c*/ 	.word	0x00006650


	//----- nvinfo : EIATTR_VRC_CTA_INIT_COUNT
	.align		4
.L_18559:
        /*0080*/ 	.byte	0x02, 0x4a
	.zero		1
	.zero		1


	//----- nvinfo : EIATTR_EXIT_INSTR_OFFSETS
	.align		4
        /*0084*/ 	.byte	0x04, 0x1c
        /*0086*/ 	.short	(.L_18561 - .L_18560)


	//   ....[0]....
.L_18560:
        /*0088*/ 	.word	0x000066f0


	//   ....[1]....
        /*008c*/ 	.word	0x00006840


	//   ....[2]....
        /*0090*/ 	.word	0x000068c0


	//----- nvinfo : EIATTR_CRS_STACK_SIZE
	.align		4
.L_18561:
        /*0094*/ 	.byte	0x04, 0x1e
        /*0096*/ 	.short	(.L_18563 - .L_18562)
.L_18562:
        /*0098*/ 	.word	0x00000000


	//----- nvinfo : EIATTR_CBANK_PARAM_SIZE
	.align		4
.L_18563:
        /*009c*/ 	.byte	0x03, 0x19
        /*009e*/ 	.short	0x0030


	//----- nvinfo : EIATTR_PARAM_CBANK
	.align		4
        /*00a0*/ 	.byte	0x04, 0x0a
        /*00a2*/ 	.short	(.L_18565 - .L_18564)
	.align		4
.L_18564:
        /*00a4*/ 	.word	index@(.nv.constant0.uncontiguous_prod_bf16)
        /*00a8*/ 	.short	0x0380
        /*00aa*/ 	.short	0x0030


	//----- nvinfo : EIATTR_SW_WAR
	.align		4
.L_18565:
        /*00ac*/ 	.byte	0x04, 0x36
        /*00ae*/ 	.short	(.L_18567 - .L_18566)
.L_18566:
        /*00b0*/ 	.word	0x00000008
.L_18567:


//--------------------- .nv.info.contiguous_prod_bf16 --------------------------
	.section	.nv.info.contiguous_prod_bf16,"",@"SHT_CUDA_INFO"
	.sectionflags	@""
	.align	4


	//----- nvinfo : EIATTR_CUDA_API_VERSION
	.align		4
        /*0000*/ 	.byte	0x04, 0x37
        /*0002*/ 	.short	(.L_18569 - .L_18568)
.L_18568:
        /*0004*/ 	.word	0x00000082


	//----- nvinfo : EIATTR_KPARAM_INFO
	.align		4
.L_18569:
        /*0008*/ 	.byte	0x04, 0x17
        /*000a*/ 	.short	(.L_18571 - .L_18570)
.L_18570:
        /*000c*/ 	.word	0x00000000
        /*0010*/ 	.short	0x0002
        /*0012*/ 	.short	0x0010
        /*0014*/ 	.byte	0x00, 0xf0, 0x21, 0x00


	//----- nvinfo : EIATTR_KPARAM_INFO
	.align		4
.L_18571:
        /*0018*/ 	.byte	0x04, 0x17
        /*001a*/ 	.short	(.L_18573 - .L_18572)
.L_18572:
        /*001c*/ 	.word	0x00000000
        /*0020*/ 	.short	0x0001
        /*0022*/ 	.short	0x0008
        /*0024*/ 	.byte	0x00, 0xf5, 0x21, 0x00


	//----- nvinfo : EIATTR_KPARAM_INFO
	.align		4
.L_18573:
        /*0028*/ 	.byte	0x04, 0x17
        /*002a*/ 	.short	(.L_18575 - .L_18574)
.L_18574:
        /*002c*/ 	.word	0x00000000
        /*0030*/ 	.short	0x0000
        /*0032*/ 	.short	0x0000
        /*0034*/ 	.byte	0x00, 0xf5, 0x21, 0x00


	//----- nvinfo : EIATTR_SPARSE_MMA_MASK
	.align		4
.L_18575:
        /*0038*/ 	.byte	0x03, 0x50
        /*003a*/ 	.short	0x0000


	//----- nvinfo : EIATTR_MAXREG_COUNT
	.align		4
        /*003c*/ 	.byte	0x03, 0x1b
        /*003e*/ 	.short	0x00ff


	//----- nvinfo : EIATTR_NUM_BARRIERS
	.align		4
        /*0040*/ 	.byte	0x02, 0x4c
        /*0042*/ 	.byte	0x01
	.zero		1


	//----- nvinfo : EIATTR_MERCURY_ISA_VERSION
	.align		4
        /*0044*/ 	.byte	0x03, 0x5f
        /*0046*/ 	.short	0x0101


	//----- nvinfo : EIATTR_INT_WARP_WIDE_INSTR_OFFSETS
	.align		4
        /*0048*/ 	.byte	0x04, 0x31
        /*004a*/ 	.short	(.L_18577 - .L_18576)


	//   ....[0]....
.L_18576:
        /*004c*/ 	.word	0x000002b0


	//----- nvinfo : EIATTR_VRC_CTA_INIT_COUNT
	.align		4
.L_18577:
        /*0050*/ 	.byte	0x02, 0x4a
	.zero		1
	.zero		1


	//----- nvinfo : EIATTR_EXIT_INSTR_OFFSETS
	.align		4
        /*0054*/ 	.byte	0x04, 0x1c
        /*0056*/ 	.short	(.L_18579 - .L_18578)


	//   ....[0]....
.L_18578:
        /*0058*/ 	.word	0x00000350


	//   ....[1]....
        /*005c*/ 	.word	0x000004a0


	//   ....[2]....
        /*0060*/ 	.word	0x00000520


	//----- nvinfo : EIATTR_CRS_STACK_SIZE
	.align		4
.L_18579:
        /*0064*/ 	.byte	0x04, 0x1e
        /*0066*/ 	.short	(.L_18581 - .L_18580)
.L_18580:
        /*0068*/ 	.word	0x00000000


	//----- nvinfo : EIATTR_CBANK_PARAM_SIZE
	.align		4
.L_18581:
        /*006c*/ 	.byte	0x03, 0x19
        /*006e*/ 	.short	0x0018


	//----- nvinfo : EIATTR_PARAM_CBANK
	.align		4
        /*0070*/ 	.byte	0x04, 0x0a
        /*0072*/ 	.short	(.L_18583 - .L_18582)
	.align		4
.L_18582:
        /*0074*/ 	.word	index@(.nv.constant0.contiguous_prod_bf16)
        /*0078*/ 	.short	0x0380
        /*007a*/ 	.short	0x0018


	//----- nvinfo : EIATTR_SW_WAR
	.align		4
.L_18583:
        /*007c*/ 	.byte	0x04, 0x36
        /*007e*/ 	.short	(.L_18585 - .L_18584)
.L_18584:
        /*0080*/ 	.word	0x00000008
.L_18585:


//--------------------- .nv.info.contiguous_prod33_f16 --------------------------
	.section	.nv.info.contiguous_prod33_f16,"",@"SHT_CUDA_INFO"
	.sectionflags	@""
	.align	4


	//----- nvinfo : EIATTR_CUDA_API_VERSION
	.align		4
        /*0000*/ 	.byte	0x04, 0x37
        /*0002*/ 	.short	(.L_18587 - .L_18586)
.L_18586:
        /*0004*/ 	.word	0x00000082


	//----- nvinfo : EIATTR_KPARAM_INFO
	.align		4
.L_18587:
        /*0008*/ 	.byte	0x04, 0x17
        /*000a*/ 	.short	(.L_18589 - .L_18588)
.L_18588:
        /*000c*/ 	.word	0x00000000
        /*0010*/ 	.short	0x0004
        /*0012*/ 	.short	0x0020
        /*0014*/ 	.byte	0x00, 0xf0, 0x21, 0x00


	//----- nvinfo : EIATTR_KPARAM_INFO
	.align		4
.L_18589:
        /*0018*/ 	.byte	0x04, 0x17
        /*001a*/ 	.short	(.L_18591 - .L_18590)
.L_18590:
        /*001c*/ 	.word	0x00000000
        /*0020*/ 	.short	0x0003
        /*0022*/ 	.short	0x0018
        /*0024*/ 	.byte	0x00, 0xf0, 0x21, 0x00


	//----- nvinfo : EIATTR_KPARAM_INFO
	.align		4
.L_18591:
        /*0028*/ 	.byte	0x04, 0x17
        /*002a*/ 	.short	(.L_18593 - .L_18592)
.L_18592:
        /*002c*/ 	.word	0x00000000
        /*0030*/ 	.short	0x0002
        /*0032*/ 	.short	0x0010
        /*0034*/ 	.byte	0x00, 0xf0, 0x21, 0x00


	//----- nvinfo : EIATTR_KPARAM_INFO
	.align		4
.L_18593:
        /*0038*/ 	.byte	0x04, 0x17
        /*003a*/ 	.short	(.L_18595 - .L_18594)
.L_18594:
        /*003c*/ 	.word	0x00000000
        /*0040*/ 	.short	0x0001
        /*0042*/ 	.short	0x0008
        /*0044*/ 	.byte	0x00, 0xf5, 0x21, 0x00


	//----- nvinfo : EIATTR_KPARAM_INFO
	.align		4
.L_18595:
        /*0048*/ 	.byte	0x04, 0x17
        /*004a*/ 	.short	(.L_18597 - .L_18596)
.L_18596:
        /*004c*/ 	.word	0x00000000
        /*0050*/ 	.short	0x0000
        /*0052*/ 	.short	0x0000
        /*0054*/ 	.byte	0x00, 0xf5, 0x21, 0x00


	//----- nvinfo : EIATTR_SPARSE_MMA_MASK
	.align		4
.L_18597:
        /*0058*/ 	.byte	0x03, 0x50
        /*005a*/ 	.short	0x0000


	//----- nvinfo : EIATTR_MAXREG_COUNT
	.align		4
        /*005c*/ 	.byte	0x03, 0x1b
        /*005e*/ 	.short	0x00ff


	//----- nvinfo : EIATTR_NUM_BARRIERS
	.align		4
        /*0060*/ 	.byte	0x02, 0x4c
        /*0062*/ 	.byte	0x01
	.zero		1


	//----- nvinfo : EIATTR_MERCURY_ISA_VERSION
	.align		4
        /*0064*/ 	.byte	0x03, 0x5f
        /*0066*/ 	.short	0x0101


	//----- nvinfo : EIATTR_VRC_CTA_INIT_COUNT
	.align		4
        /*0068*/ 	.byte	0x02, 0x4a
	.zero		1
	.zero		1


	//----- nvinfo : EIATTR_EXIT_INSTR_OFFSETS
	.align		4
        /*006c*/ 	.byte	0x04, 0x1c
        /*006e*/ 	.short	(.L_18599 - .L_18598)


	//   ....[0]....
.L_18598:
        /*0070*/ 	.word	0x00000160


	//   ....[1]....
        /*0074*/ 	.word	0x000001f0


	//   ....[2]....
        /*0078*/ 	.word	0x00000b20


	//----- nvinfo : EIATTR_CBANK_PARAM_SIZE
	.align		4
.L_18599:
        /*007c*/ 	.byte	0x03, 0x19
        /*007e*/ 	.short	0x0028


	//----- nvinfo : EIATTR_PARAM_CBANK
	.align		4
        /*0080*/ 	.byte	0x04, 0x0a
        /*0082*/ 	.short	(.L_18601 - .L_18600)
	.align		4
.L_18600:
        /*0084*/ 	.word	index@(.nv.constant0.contiguous_prod33_f16)
        /*0088*/ 	.short	0x0380
        /*008a*/ 	.short	0x0028


	//----- nvinfo : EIATTR_SW_WAR
	.align		4
.L_18601:
        /*008c*/ 	.byte	0x04, 0x36
        /*008e*/ 	.short	(.L_18603 - .L_18602)
.L_18602:
        /*0090*/ 	.word	0x00000008
.L_18603:


//--------------------- .nv.info.contiguous_prod3_f16 --------------------------
	.section	.nv.info.contiguous_prod3_f16,"",@"SHT_CUDA_INFO"
	.sectionflags	@""
	.align	4


	//----- nvinfo : EIATTR_CUDA_API_VERSION
	.align		4
        /*0000*/ 	.byte	0x04, 0x37
        /*0002*/ 	.short	(.L_18605 - .L_18604)
.L_18604:
        /*0004*/ 	.word	0x00000082


	//----- nvinfo : EIATTR_KPARAM_INFO
	.align		4
.L_18605:
        /*0008*/ 	.byte	0x04, 0x17
        /*000a*/ 	.short	(.L_18607 - .L_18606)
.L_18606:
        /*000c*/ 	.word	0x00000000
        /*0010*/ 	.short	0x0006
        /*0012*/ 	.short	0x0030
        /*0014*/ 	.byte	0x00, 0xf0, 0x21, 0x00


	//----- nvinfo : EIATTR_KPARAM_INFO
	.align		4
.L_18607:
        /*0018*/ 	.byte	0x04, 0x17
        /*001a*/ 	.short	(.L_18609 - .L_18608)
.L_18608:
        /*001c*/ 	.word	0x00000000
        /*0020*/ 	.short	0x0005
        /*0022*/ 	.short	0x0028
        /*0024*/ 	.byte	0x00, 0xf0, 0x21, 0x00


	//----- nvinfo : EIATTR_KPARAM_INFO
	.align		4
.L_18609:
        /*0028*/ 	.byte	0x04, 0x17
        /*002a*/ 	.short	(.L_18611 - .L_18610)
.L_18610:
        /*002c*/ 	.word	0x00000000
        /*0030*/ 	.short	0x0004
        /*0032*/ 	.short	0x0020
        /*0034*/ 	.byte	0x00, 0xf0, 0x21, 0x00


	//----- nvinfo : EIATTR_KPARAM_INFO
	.align		4
.L_18611:
        /*0038*/ 	.byte	0x04, 0x17
        /*003a*/ 	.short	(.L_18613 - .L_18612)
.L_18612:
        /*003c*/ 	.word	0x00000000
        /*0040*/ 	.short	0x0003
        /*0042*/ 	.short	0x0018
        /*0044*/ 	.byte	0x00, 0xf5, 0x21, 0x00


	//----- nvinfo : EIATTR_KPARAM_INFO
	.align		4
.L_18613:
        /*0048*/ 	.byte	0x04, 0x17
        /*004a*/ 	.short	(.L_18615 - .L_18614)
.L_18614:
        /*004c*/ 	.word	0x00000000
        /*0050*/ 	.short	0x0002
        /*0052*/ 	.short	0x0010
        /*0054*/ 	.byte	0x00, 0xf5, 0x21, 0x00


	//----- nvinfo : EIATTR_KPARAM_INFO
	.align		4
.L_18615:
        /*0058*/ 	.byte	0x04, 0x17
        /*005a*/ 	.short	(.L_18617 - .L_18616)
.L_18616:
        /*005c*/ 	.word	0x00000000
        /*0060*/ 	.short	0x0001
        /*0062*/ 	.short	0x0008
        /*0064*/ 	.byte	0x00, 0xf5, 0x21, 0x00


	//----- nvinfo : EIATTR_KPARAM_INFO
	.align		4
.L_18617:
        /*0068*/ 	.byte	0x04, 0x17
        /*006a*/ 	.short	(.L_18619 - .L_18618)
.L_18618:
        /*006c*/ 	.word	0x00000000
        /*0070*/ 	.short	0x0000
        /*0072*/ 	.short	0x0000
        /*0074*/ 	.byte	0x00, 0xf5, 0x21, 0x00


	//----- nvinfo : EIATTR_SPARSE_MMA_MASK
	.align		4
.L_18619:
        /*0078*/ 	.byte	0x03, 0x50
        /*007a*/ 	.short	0x0000


	//----- nvinfo : EIATTR_MAXREG_COUNT
	.align		4
        /*007c*/ 	.byte	0x03, 0x1b
        /*007e*/ 	.short	0x00ff


	//----- nvinfo : EIATTR_NUM_BARRIERS
	.align		4
        /*0080*/ 	.byte	0x02, 0x4c
        /*0082*/ 	.byte	0x01
	.zero		1


	//----- nvinfo : EIATTR_MERCURY_ISA_VERSION
	.align		4
        /*0084*/ 	.byte	0x03, 0x5f
        /*0086*/ 	.short	0x0101


	//----- nvinfo : EIATTR_VRC_CTA_INIT_COUNT
	.align		4
        /*0088*/ 	.byte	0x02, 0x4a
	.zero		1
	.zero		1


	//----- nvinfo : EIATTR_EXIT_INSTR_OFFSETS
	.align		4
        /*008c*/ 	.byte	0x04, 0x1c
        /*008e*/ 	.short	(.L_18621 - .L_18620)


	//   ....[0]....
.L_18620:
        /*0090*/ 	.word	0x00000160


	//   ....[1]....
        /*0094*/ 	.word	0x00003120


	//   ....[2]....
        /*0098*/ 	.word	0x00003ac0


	//----- nvinfo : EIATTR_CRS_STACK_SIZE
	.align		4
.L_18621:
        /*009c*/ 	.byte	0x04, 0x1e
        /*009e*/ 	.short	(.L_18623 - .L_18622)
.L_18622:
        /*00a0*/ 	.word	0x00000000


	//----- nvinfo : EIATTR_CBANK_PARAM_SIZE
	.align		4
.L_18623:
        /*00a4*/ 	.byte	0x03, 0x19
        /*00a6*/ 	.short	0x0038


	//----- nvinfo : EIATTR_PARAM_CBANK
	.align		4
        /*00a8*/ 	.byte	0x04, 0x0a
        /*00aa*/ 	.short	(.L_18625 - .L_18624)
	.align		4
.L_18624:
        /*00ac*/ 	.word	index@(.nv.constant0.contiguous_prod3_f16)
        /*00b0*/ 	.short	0x0380
        /*00b2*/ 	.short	0x0038


	//----- nvinfo : EIATTR_SW_WAR
	.align		4
.L_18625:
        /*00b4*/ 	.byte	0x04, 0x36
        /*00b6*/ 	.short	(.L_18627 - .L_18626)
.L_18626:
        /*00b8*/ 	.word	0x00000008
.L_18627:


//--------------------- .nv.info.contiguous_prod22_f16 --------------------------
	.section	.nv.info.contiguous_prod22_f16,"",@"SHT_CUDA_INFO"
	.sectionflags	@""
	.align	4


	//----- nvinfo : EIATTR_CUDA_API_VERSION
	.align		4
        /*0000*/ 	.byte	0x04, 0x37
        /*0002*/ 	.short	(.L_18629 - .L_18628)
.L_18628:
        /*0004*/ 	.word	0x00000082


	//----- nvinfo : EIATTR_KPARAM_INFO
	.align		4
.L_18629:
        /*0008*/ 	.byte	0x04, 0x17
        /*000a*/ 	.short	(.L_18631 - .L_18630)
.L_18630:
        /*000c*/ 	.word	0x00000000
        /*0010*/ 	.short	0x0003
        /*0012*/ 	.short	0x0018
        /*0014*/ 	.byte	0x00, 0xf0, 0x21, 0x00


	//----- nvinfo : EIATTR_KPARAM_INFO
	.align		4
.L_18631:
        /*0018*/ 	.byte	0x04, 0x17
        /*001a*/ 	.short	(.L_18633 - .L_18632)
.L_18632:
        /*001c*/ 	.word	0x00000000
        /*0020*/ 	.short	0x0002
        /*0022*/ 	.short	0x0010
        /*0024*/ 	.byte	0x00, 0xf0, 0x21, 0x00


	//----- nvinfo : EIATTR_KPARAM_INFO
	.align		4
.L_18633:
        /*0028*/ 	.byte	0x04, 0x17
        /*002a*/ 	.short	(.L_18635 - .L_18634)
.L_18634:
        /*002c*/ 	.word	0x00000000
        /*0030*/ 	.short	0x0001
        /*0032*/ 	.short	0x0008
        /*0034*/ 	.byte	0x00, 0xf5, 0x21, 0x00


	//----- nvinfo : EIATTR_KPARAM_INFO
	.align		4
.L_18635:
        /*0038*/ 	.byte	0x04, 0x17
        /*003a*/ 	.short	(.L_18637 - .L_18636)
.L_18636:
        /*003c*/ 	.word	0x00000000
        /*0040*/ 	.short	0x0000
        /*0042*/ 	.short	0x0000
        /*0044*/ 	.byte	0x00, 0xf5, 0x21, 0x00


	//----- nvinfo : EIATTR_SPARSE_MMA_MASK
	.align		4
.L_18637:
        /*0048*/ 	.byte	0x03, 0x50
        /*004a*/ 	.short	0x0000


	//----- nvinfo : EIATTR_MAXREG_COUNT
	.align		4
        /*004c*/ 	.byte	0x03, 0x1b
        /*004e*/ 	.short	0x00ff


	//----- nvinfo : EIATTR_NUM_BARRIERS
	.align		4
        /*0050*/ 	.byte	0x02, 0x4c
        /*0052*/ 	.byte	0x01
	.zero		1


	//----- nvinfo : EIATTR_MERCURY_ISA_VERSION
	.align		4
        /*0054*/ 	.byte	0x03, 0x5f
        /*0056*/ 	.short	0x0101


	//----- nvinfo : EIATTR_VRC_CTA_INIT_COUNT
	.align		4
        /*0058*/ 	.byte	0x02, 0x4a
	.zero		1
	.zero		1


	//----- nvinfo : EIATTR_EXIT_INSTR_OFFSETS
	.align		4
        /*005c*/ 	.byte	0x04, 0x1c
        /*005e*/ 	.short	(.L_18639 - .L_18638)


	//   ....[0]....
.L_18638:
        /*0060*/ 	.word	0x00000410


	//   ....[1]....
        /*0064*/ 	.word	0x00000560


	//   ....[2]....
        /*0068*/ 	.word	0x00000670


	//----- nvinfo : EIATTR_CRS_STACK_SIZE
	.align		4
.L_18639:
        /*006c*/ 	.byte	0x04, 0x1e
        /*006e*/ 	.short	(.L_18641 - .L_18640)
.L_18640:
        /*0070*/ 	.word	0x00000000


	//----- nvinfo : EIATTR_CBANK_PARAM_SIZE
	.align		4
.L_18641:
        /*0074*/ 	.byte	0x03, 0x19
        /*0076*/ 	.short	0x0020


	//----- nvinfo : EIATTR_PARAM_CBANK
	.align		4
        /*0078*/ 	.byte	0x04, 0x0a
        /*007a*/ 	.short	(.L_18643 - .L_18642)
	.align		4
.L_18642:
        /*007c*/ 	.word	index@(.nv.constant0.contiguous_prod22_f16)
        /*0080*/ 	.short	0x0380
        /*0082*/ 	.short	0x0020


	//----- nvinfo : EIATTR_SW_WAR
	.align		4
.L_18643:
        /*0084*/ 	.byte	0x04, 0x36
        /*0086*/ 	.short	(.L_18645 - .L_18644)
.L_18644:
        /*0088*/ 	.word	0x00000008
.L_18645:


//--------------------- .nv.info.contiguous_prod2_f16 --------------------------
	.section	.nv.info.contiguous_prod2_f16,"",@"SHT_CUDA_INFO"
	.sectionflags	@""
	.align	4


	//----- nvinfo : EIATTR_CUDA_API_VERSION
	.align		4
        /*0000*/ 	.byte	0x04, 0x37
        /*0002*/ 	.short	(.L_18647 - .L_18646)
.L_18646:
        /*0004*/ 	.word	0x00000082


	//----- nvinfo : EIATTR_KPARAM_INFO
	.align		4
.L_18647:
        /*0008*/ 	.byte	0x04, 0x17
        /*000a*/ 	.short	(.L_18649 - .L_18648)
.L_18648:
        /*000c*/ 	.word	0x00000000
        /*0010*/ 	.short	0x0006
        /*0012*/ 	.short	0x0030
        /*0014*/ 	.byte	0x00, 0xf0, 0x21, 0x00


	//----- nvinfo : EIATTR_KPARAM_INFO
	.align		4
.L_18649:
        /*0018*/ 	.byte	0x04, 0x17
        /*001a*/ 	.short	(.L_18651 - .L_18650)
.L_18650:
        /*001c*/ 	.word	0x00000000
        /*0020*/ 	.short	0x0005
        /*0022*/ 	.short	0x0028
        /*0024*/ 	.byte	0x00, 0xf0, 0x21, 0x00


	//----- nvinfo : EIATTR_KPARAM_INFO
	.align		4
.L_18651:
        /*0028*/ 	.byte	0x04, 0x17
        /*002a*/ 	.short	(.L_18653 - .L_18652)
.L_18652:
        /*002c*/ 	.word	0x00000000
        /*0030*/ 	.short	0x0004
        /*0032*/ 	.short	0x0020
        /*0034*/ 	.byte	0x00, 0xf0, 0x21, 0x00


	//----- nvinfo : EIATTR_KPARAM_INFO
	.align		4
.L_18653:
        /*0038*/ 	.byte	0x04, 0x17
        /*003a*/ 	.short	(.L_18655 - .L_18654)
.L_18654:
        /*003c*/ 	.word	0x00000000
        /*0040*/ 	.short	0x0003
        /*0042*/ 	.short	0x0018
        /*0044*/ 	.byte	0x00, 0xf5, 0x21, 0x00


	//----- nvinfo : EIATTR_KPARAM_INFO
	.align		4
.L_18655:
        /*0048*/ 	.byte	0x04, 0x17
        /*004a*/ 	.short	(.L_18657 - .L_18656)
.L_18656:
        /*004c*/ 	.word	0x00000000
        /*0050*/ 	.short	0x0002
        /*0052*/ 	.short	0x0010
        /*0054*/ 	.byte	0x00, 0xf5, 0x21, 0x00


	//----- nvinfo : EIATTR_KPARAM_INFO
	.align		4
.L_18657:
        /*0058*/ 	.byte	0x04, 0x17
        /*005a*/ 	.short	(.L_18659 - .L_18658)
.L_18658:
        /*005c*/ 	.word	0x00000000
        /*0060*/ 	.short	0x0001
        /*0062*/ 	.short	0x0008
        /*0064*/ 	.byte	0x00, 0xf5, 0x21, 0x00


	//----- nvinfo : EIATTR_KPARAM_INFO
	.align		4
.L_18659:
        /*0068*/ 	.byte	0x04, 0x17
        /*006a*/ 	.short	(.L_18661 - .L_18660)
.L_18660:
        /*006c*/ 	.word	0x00000000
        /*0070*/ 	.short	0x0000
        /*0072*/ 	.short	0x0000
        /*0074*/ 	.byte	0x00, 0xf5, 0x21, 0x00


	//----- nvinfo : EIATTR_SPARSE_MMA_MASK
	.align		4
.L_18661:
        /*0078*/ 	.byte	0x03, 0x50
        /*007a*/ 	.short	0x0000


	//----- nvinfo : EIATTR_MAXREG_COUNT
	.align		4
        /*007c*/ 	.byte	0x03, 0x1b
        /*007e*/ 	.short	0x00ff


	//----- nvinfo : EIATTR_NUM_BARRIERS
	.align		4
        /*0080*/ 	.byte	0x02, 0x4c
        /*0082*/ 	.byte	0x01
	.zero		1


	//----- nvinfo : EIATTR_MERCURY_ISA_VERSION
	.align		4
        /*0084*/ 	.byte	0x03, 0x5f
        /*0086*/ 	.short	0x0101


	//----- nvinfo : EIATTR_VRC_CTA_INIT_COUNT
	.align		4
        /*0088*/ 	.byte	0x02, 0x4a
	.zero		1
	.zero		1


	//----- nvinfo : EIATTR_EXIT_INSTR_OFFSETS
	.align		4
        /*008c*/ 	.byte	0x04, 0x1c
        /*008e*/ 	.short	(.L_18663 - .L_18662)


	//   ....[0]....
.L_18662:
        /*0090*/ 	.word	0x00006800


	//   ....[1]....
        /*0094*/ 	.word	0x00006950


	//   ....[2]....
        /*0098*/ 	.word	0x00006a60


	//----- nvinfo : EIATTR_CRS_STACK_SIZE
	.align		4
.L_18663:
        /*009c*/ 	.byte	0x04, 0x1e
        /*009e*/ 	.short	(.L_18665 - .L_18664)
.L_18664:
        /*00a0*/ 	.word	0x00000000


	//----- nvinfo : EIATTR_CBANK_PARAM_SIZE
	.align		4
.L_18665:
        /*00a4*/ 	.byte	0x03, 0x19
        /*00a6*/ 	.short	0x0038


	//----- nvinfo : EIATTR_PARAM_CBANK
	.align		4
        /*00a8*/ 	.byte	0x04, 0x0a
        /*00aa*/ 	.short	(.L_18667 - .L_18666)
	.align		4
.L_18666:
        /*00ac*/ 	.word	index@(.nv.constant0.contiguous_prod2_f16)
        /*00b0*/ 	.short	0x0380
        /*00b2*/ 	.short	0x0038


	//----- nvinfo : EIATTR_SW_WAR
	.align		4
.L_18667:
        /*00b4*/ 	.byte	0x04, 0x36
        /*00b6*/ 	.short	(.L_18669 - .L_18668)
.L_18668:
        /*00b8*/ 	.word	0x00000008
.L_18669:


//--------------------- .nv.info.uncontiguous_prod_f16 --------------------------
	.section	.nv.info.uncontiguous_prod_f16,"",@"SHT_CUDA_INFO"
	.sectionflags	@""
	.align	4


	//----- nvinfo : EIATTR_CUDA_API_VERSION
	.align		4
        /*0000*/ 	.byte	0x04, 0x37
        /*0002*/ 	.short	(.L_18671 - .L_18670)
.L_18670:
        /*0004*/ 	.word	0x00000082


	//----- nvinfo : EIATTR_KPARAM_INFO
	.align		4
.L_18671:
        /*0008*/ 	.byte	0x04, 0x17
        /*000a*/ 	.short	(.L_18673 - .L_18672)
.L_18672:
        /*000c*/ 	.word	0x00000000
        /*0010*/ 	.short	0x0005
        /*0012*/ 	.short	0x0028
        /*0014*/ 	.byte	0x00, 0xf0, 0x21, 0x00


	//----- nvinfo : EIATTR_KPARAM_INFO
	.align		4
.L_18673:
        /*0018*/ 	.byte	0x04, 0x17
        /*001a*/ 	.short	(.L_18675 - .L_18674)
.L_18674:
        /*001c*/ 	.word	0x00000000
        /*0020*/ 	.short	0x0004
        /*0022*/ 	.short	0x0020
        /*0024*/ 	.byte	0x00, 0xf0, 0x21, 0x00


	//----- nvinfo : EIATTR_KPARAM_INFO
	.align		4
.L_18675:
        /*0028*/ 	.byte	0x04, 0x17
        /*002a*/ 	.short	(.L_18677 - .L_18676)
.L_18676:
        /*002c*/ 	.word	0x00000000
        /*0030*/ 	.short	0x0003
        /*0032*/ 	.short	0x0018
        /*0034*/ 	.byte	0x00, 0xf5, 0x21, 0x00


	//----- nvinfo : EIATTR_KPARAM_INFO
	.align		4
.L_18677:
        /*0038*/ 	.byte	0x04, 0x17
        /*003a*/ 	.short	(.L_18679 - .L_18678)
.L_18678:
        /*003c*/ 	.word	0x00000000
        /*0040*/ 	.short	0x0002
        /*0042*/ 	.short	0x0010
        /*0044*/ 	.byte	0x00, 0xf5, 0x21, 0x00


	//----- nvinfo : EIATTR_KPARAM_INFO
	.align		4
.L_18679:
        /*0048*/ 	.byte	0x04, 0x17
        /*004a*/ 	.short	(.L_18681 - .L_18680)
.L_18680:
        /*004c*/ 	.word	0x00000000
        /*0050*/ 	.short	0x0001
        /*0052*/ 	.short	0x0008
        /*0054*/ 	.byte	0x00, 0xf5, 0x21, 0x00


	//----- nvinfo : EIATTR_KPARAM_INFO
	.align		4
.L_18681:
        /*0058*/ 	.byte	0x04, 0x17
        /*005a*/ 	.short	(.L_18683 - .L_18682)
.L_18682:
        /*005c*/ 	.word	0x00000000
        /*0060*/ 	.short	0x0000
        /*0062*/ 	.short	0x0000
        /*0064*/ 	.byte	0x00, 0xf5, 0x21, 0x00


	//----- nvinfo : EIATTR_SPARSE_MMA_MASK
	.align		4
.L_18683:
        /*0068*/ 	.byte	0x03, 0x50
        /*006a*/ 	.short	0x0000


	//----- nvinfo : EIATTR_MAXREG_COUNT
	.align		4
        /*006c*/ 	.byte	0x03, 0x1b
        /*006e*/ 	.short	0x00ff


	//----- nvinfo : EIATTR_NUM_BARRIERS
	.align		4
        /*0070*/ 	.byte	0x02, 0x4c
        /*0072*/ 	.byte	0x01
	.zero		1


	//----- nvinfo : EIATTR_MERCURY_ISA_VERSION
	.align		4
        /*0074*/ 	.byte	0x03, 0x5f
        /*0076*/ 	.short	0x0101


	//----- nvinfo : EIATTR_INT_WARP_WIDE_INSTR_OFFSETS
	.align		4
        /*0078*/ 	.byte	0x04, 0x31
        /*007a*/ 	.short	(.L_18685 - .L_18684)


	//   ....[0]....
.L_18684:
        /*007c*/ 	.word	0x00006650


	//----- nvinfo : EIATTR_VRC_CTA_INIT_COUNT
	.align		4
.L_18685:
        /*0080*/ 	.byte	0x02, 0x4a
	.zero		1
	.zero		1


	//----- nvinfo : EIATTR_EXIT_INSTR_OFFSETS
	.align		4
        /*0084*/ 	.byte	0x04, 0x1c
        /*0086*/ 	.short	(.L_18687 - .L_18686)


	//   ....[0]....
.L_18686:
        /*0088*/ 	.word	0x000066f0


	//   ....[1]....
        /*008c*/ 	.word	0x00006840


	//   ....[2]....
        /*0090*/ 	.word	0x000068c0


	//----- nvinfo : EIATTR_CRS_STACK_SIZE
	.align		4
.L_18687:
        /*0094*/ 	.byte	0x04, 0x1e
        /*0096*/ 	.short	(.L_18689 - .L_18688)
.L_18688:
        /*0098*/ 	.word	0x00000000


	//----- nvinfo : EIATTR_CBANK_PARAM_SIZE
	.align		4
.L_18689:
        /*009c*/ 	.byte	0x03, 0x19
        /*009e*/ 	.short	0x0030


	//----- nvinfo : EIATTR_PARAM_CBANK
	.align		4
        /*00a0*/ 	.byte	0x04, 0x0a
        /*00a2*/ 	.short	(.L_18691 - .L_18690)
	.align		4
.L_18690:
        /*00a4*/ 	.word	index@(.nv.constant0.uncontiguous_prod_f16)
        /*00a8*/ 	.short	0x0380
        /*00aa*/ 	.short	0x0030


	//----- nvinfo : EIATTR_SW_WAR
	.align		4
.L_18691:
        /*00ac*/ 	.byte	0x04, 0x36
        /*00ae*/ 	.short	(.L_18693 - .L_18692)
.L_18692:
        /*00b0*/ 	.word	0x00000008
.L_18693:


//--------------------- .nv.info.contiguous_prod_f16 --------------------------
	.section	.nv.info.contiguous_prod_f16,"",@"SHT_CUDA_INFO"
	.sectionflags	@""
	.align	4


	//----- nvinfo : EIATTR_CUDA_API_VERSION
	.align		4
        /*0000*/ 	.byte	0x04, 0x37
        /*0002*/ 	.short	(.L_18695 - .L_18694)
.L_18694:
        /*0004*/ 	.word	0x00000082


	//----- nvinfo : EIATTR_KPARAM_INFO
	.align		4
.L_18695:
        /*0008*/ 	.byte	0x04, 0x17
        /*000a*/ 	.short	(.L_18697 - .L_18696)
.L_18696:
        /*000c*/ 	.word	0x00000000
        /*0010*/ 	.short	0x0002
        /*0012*/ 	.short	0x0010
        /*0014*/ 	.byte	0x00, 0xf0, 0x21, 0x00


	//----- nvinfo : EIATTR_KPARAM_INFO
	.align		4
.L_18697:
        /*0018*/ 	.byte	0x04, 0x17
        /*001a*/ 	.short	(.L_18699 - .L_18698)
.L_18698:
        /*001c*/ 	.word	0x00000000
        /*0020*/ 	.short	0x0001
        /*0022*/ 	.short	0x0008
        /*0024*/ 	.byte	0x00, 0xf5, 0x21, 0x00


	//----- nvinfo : EIATTR_KPARAM_INFO
	.align		4
.L_18699:
        /*0028*/ 	.byte	0x04, 0x17
        /*002a*/ 	.short	(.L_18701 - .L_18700)
.L_18700:
        /*002c*/ 	.word	0x00000000
        /*0030*/ 	.short	0x0000
        /*0032*/ 	.short	0x0000
        /*0034*/ 	.byte	0x00, 0xf5, 0x21, 0x00


	//----- nvinfo : EIATTR_SPARSE_MMA_MASK
	.align		4
.L_18701:
        /*0038*/ 	.byte	0x03, 0x50
        /*003a*/ 	.short	0x0000


	//----- nvinfo : EIATTR_MAXREG_COUNT
	.align		4
        /*003c*/ 	.byte	0x03, 0x1b
        /*003e*/ 	.short	0x00ff


	//----- nvinfo : EIATTR_NUM_BARRIERS
	.align		4
        /*0040*/ 	.byte	0x02, 0x4c
        /*0042*/ 	.byte	0x01
	.zero		1


	//----- nvinfo : EIATTR_MERCURY_ISA_VERSION
	.align		4
        /*0044*/ 	.byte	0x03, 0x5f
        /*0046*/ 	.short	0x0101


	//----- nvinfo : EIATTR_INT_WARP_WIDE_INSTR_OFFSETS
	.align		4
        /*0048*/ 	.byte	0x04, 0x31
        /*004a*/ 	.short	(.L_18703 - .L_18702)


	//   ....[0]....
.L_18702:
        /*004c*/ 	.word	0x000002b0


	//----- nvinfo : EIATTR_VRC_CTA_INIT_COUNT
	.align		4
.L_18703:
        /*0050*/ 	.byte	0x02, 0x4a
	.zero		1
	.zero		1


	//----- nvinfo : EIATTR_EXIT_INSTR_OFFSETS
	.align		4
        /*0054*/ 	.byte	0x04, 0x1c
        /*0056*/ 	.short	(.L_18705 - .L_18704)


	//   ....[0]....
.L_18704:
        /*0058*/ 	.word	0x00000350


	//   ....[1]....
        /*005c*/ 	.word	0x000004a0


	//   ....[2]....
        /*0060*/ 	.word	0x00000520


	//----- nvinfo : EIATTR_CRS_STACK_SIZE
	.align		4
.L_18705:
        /*0064*/ 	.byte	0x04, 0x1e
        /*0066*/ 	.short	(.L_18707 - .L_18706)
.L_18706:
        /*0068*/ 	.word	0x00000000


	//----- nvinfo : EIATTR_CBANK_PARAM_SIZE
	.align		4
.L_18707:
        /*006c*/ 	.byte	0x03, 0x19
        /*006e*/ 	.short	0x0018


	//----- nvinfo : EIATTR_PARAM_CBANK
	.align		4
        /*0070*/ 	.byte	0x04, 0x0a
        /*0072*/ 	.short	(.L_18709 - .L_18708)
	.align		4
.L_18708:
        /*0074*/ 	.word	index@(.nv.constant0.contiguous_prod_f16)
        /*0078*/ 	.short	0x0380
        /*007a*/ 	.short	0x0018


	//----- nvinfo : EIATTR_SW_WAR
	.align		4
.L_18709:
        /*007c*/ 	.byte	0x04, 0x36
        /*007e*/ 	.short	(.L_18711 - .L_18710)
.L_18710:
        /*0080*/ 	.word	0x00000008
.L_18711:


//--------------------- .nv.info.contiguous_prod33_f64 --------------------------
	.section	.nv.info.contiguous_prod33_f64,"",@"SHT_CUDA_INFO"
	.sectionflags	@""
	.align	4


	//----- nvinfo : EIATTR_CUDA_API_VERSION
	.align		4
        /*0000*/ 	.byte	0x04, 0x37
        /*0002*/ 	.short	(.L_18713 - .L_18712)
.L_18712:
        /*0004*/ 	.word	0x00000082


	//----- nvinfo : EIATTR_KPARAM_INFO
	.align		4
.L_18713:
        /*0008*/ 	.byte	0x04, 0x17
        /*000a*/ 	.short	(.L_18715 - .L_18714)
.L_18714:
        /*000c*/ 	.word	0x00000000
        /*0010*/ 	.short	0x0004
        /*0012*/ 	.short	0x0020
        /*0014*/ 	.byte	0x00, 0xf0, 0x21, 0x00


	//----- nvinfo : EIATTR_KPARAM_INFO
	.align		4
.L_18715:
        /*0018*/ 	.byte	0x04, 0x17
        /*001a*/ 	.short	(.L_18717 - .L_18716)
.L_18716:
        /*001c*/ 	.word	0x00000000
        /*0020*/ 	.short	0x0003
        /*0022*/ 	.short	0x0018
        /*0024*/ 	.byte	0x00, 0xf0, 0x21, 0x00


	//----- nvinfo : EIATTR_KPARAM_INFO
	.align		4
.L_18717:
        /*0028*/ 	.byte	0x04, 0x17
        /*002a*/ 	.short	(.L_18719 - .L_18718)
.L_18718:
        /*002c*/ 	.word	0x00000000
        /*0030*/ 	.short	0x0002
        /*0032*/ 	.short	0x0010
        /*0034*/ 	.byte	0x00, 0xf0, 0x21, 0x00


	//----- nvinfo : EIATTR_KPARAM_INFO
	.align		4
.L_18719:
        /*0038*/ 	.byte	0x04, 0x17
        /*003a*/ 	.short	(.L_18721 - .L_18720)
.L_18720:
        /*003c*/ 	.word	0x00000000
        /*0040*/ 	.short	0x0001
        /*0042*/ 	.short	0x0008
        /*0044*/ 	.byte	0x00, 0xf5, 0x21, 0x00


	//----- nvinfo : EIATTR_KPARAM_INFO
	.align		4
.L_18721:
        /*0048*/ 	.byte	0x04, 0x17
        /*004a*/ 	.short	(.L_18723 - .L_18722)
.L_18722:
        /*004c*/ 	.word	0x00000000
        /*0050*/ 	.short	0x0000
        /*0052*/ 	.short	0x0000
        /*0054*/ 	.byte	0x00, 0xf5, 0x21, 0x00


	//----- nvinfo : EIATTR_SPARSE_MMA_MASK
	.align		4
.L_18723:
        /*0058*/ 	.byte	0x03, 0x50
        /*005a*/ 	.short	0x0000


	//----- nvinfo : EIATTR_MAXREG_COUNT
	.align		4
        /*005c*/ 	.byte	0x03, 0x1b
        /*005e*/ 	.short	0x00ff


	//----- nvinfo : EIATTR_NUM_BARRIERS
	.align		4
        /*0060*/ 	.byte	0x02, 0x4c
        /*0062*/ 	.byte	0x01
	.zero		1


	//----- nvinfo : EIATTR_MERCURY_ISA_VERSION
	.align		4
        /*0064*/ 	.byte	0x03, 0x5f
        /*0066*/ 	.short	0x0101


	//----- nvinfo : EIATTR_VRC_CTA_INIT_COUNT
	.align		4
        /*0068*/ 	.byte	0x02, 0x4a
	.zero		1
	.zero		1


	//----- nvinfo : EIATTR_EXIT_INSTR_OFFSETS
	.align		4
        /*006c*/ 	.byte	0x04, 0x1c
        /*006e*/ 	.short	(.L_18725 - .L_18724)


	//   ....[0]....
.L_18724:
        /*0070*/ 	.word	0x00000170


	//   ....[1]....
        /*0074*/ 	.word	0x00000200


	//   ....[2]....
        /*0078*/ 	.word	0x00000830


	//----- nvinfo : EIATTR_CBANK_PARAM_SIZE
	.align		4
.L_18725:
        /*007c*/ 	.byte	0x03, 0x19
        /*007e*/ 	.short	0x0028


	//----- nvinfo : EIATTR_PARAM_CBANK
	.align		4
        /*0080*/ 	.byte	0x04, 0x0a
        /*0082*/ 	.short	(.L_18727 - .L_18726)
	.align		4
.L_18726:
        /*0084*/ 	.word	index@(.nv.constant0.contiguous_prod33_f64)
        /*0088*/ 	.short	0x0380
        /*008a*/ 	.short	0x0028


	//----- nvinfo : EIATTR_SW_WAR
	.align		4
.L_18727:
        /*008c*/ 	.byte	0x04, 0x36
        /*008e*/ 	.short	(.L_18729 - .L_18728)
.L_18728:
        /*0090*/ 	.word	0x00000008
.L_18729:


//--------------------- .nv.info.contiguous_prod3_f64 --------------------------
	.section	.nv.info.contiguous_prod3_f64,"",@"SHT_CUDA_INFO"
	.sectionflags	@""
	.align	4


	//----- nvinfo : EIATTR_CUDA_API_VERSION
	.align		4
        /*0000*/ 	.byte	0x04, 0x37
        /*0002*/ 	.short	(.L_18731 - .L_18730)
.L_18730:
        /*0004*/ 	.word	0x00000082


	//----- nvinfo : EIATTR_KPARAM_INFO
	.align		4
.L_18731:
        /*0008*/ 	.byte	0x04, 0x17
        /*000a*/ 	.short	(.L_18733 - .L_18732)
.L_18732:
        /*000c*/ 	.word	0x00000000
        /*0010*/ 	.short	0x0006
        /*0012*/ 	.short	0x0030
        /*0014*/ 	.byte	0x00, 0xf0, 0x21, 0x00


	//----- nvinfo : EIATTR_KPARAM_INFO
	.align		4
.L_18733:
        /*0018*/ 	.byte	0x04, 0x17
        /*001a*/ 	.short	(.L_18735 - .L_18734)
.L_18734:
        /*001c*/ 	.word	0x00000000
        /*0020*/ 	.short	0x0005
        /*0022*/ 	.short	0x0028
        /*0024*/ 	.byte	0x00, 0xf0, 0x21, 0x00


	//----- nvinfo : EIATTR_KPARAM_INFO
	.align		4
.L_18735:
        /*0028*/ 	.byte	0x04, 0x17
        /*002a*/ 	.short	(.L_18737 - .L_18736)
.L_18736:
        /*002c*/ 	.word	0x00000000
        /*0030*/ 	.short	0x0004
        /*0032*/ 	.short	0x0020
        /*0034*/ 	.byte	0x00, 0xf0, 0x21, 0x00


	//----- nvinfo : EIATTR_KPARAM_INFO
	.align		4
.L_18737:
        /*0038*/ 	.byte	0x04, 0x17
        /*003a*/ 	.short	(.L_18739 - .L_18738)
.L_18738:
        /*003c*/ 	.word	0x00000000
        /*0040*/ 	.short	0x0003
        /*0042*/ 	.short	0x0018
        /*0044*/ 	.byte	0x00, 0xf5, 0x21, 0x00


	//----- nvinfo : EIATTR_KPARAM_INFO
	.align		4
.L_18739:
        /*0048*/ 	.byte	0x04, 0x17
        /*004a*/ 	.short	(.L_18741 - .L_18740)
.L_18740:
        /*004c*/ 	.word	0x00000000
        /*0050*/ 	.short	0x0002
        /*0052*/ 	.short	0x0010
        /*0054*/ 	.byte	0x00, 0xf5, 0x21, 0x00


	//----- nvinfo : EIATTR_KPARAM_INFO
	.align		4
.L_18741:
        /*0058*/ 	.byte	0x04, 0x17
        /*005a*/ 	.short	(.L_18743 - .L_18742)
.L_18742:
        /*005c*/ 	.word	0x00000000
        /*0060*/ 	.short	0x0001
        /*0062*/ 	.short	0x0008
        /*0064*/ 	.byte	0x00, 0xf5, 0x21, 0x00


	//----- nvinfo : EIATTR_KPARAM_INFO
	.align		4
.L_18743:
        /*0068*/ 	.byte	0x04, 0x17
        /*006a*/ 	.short	(.L_18745 - .L_18744)
.L_18744:
        /*006c*/ 	.word	0x00000000
        /*0070*/ 	.short	0x0000
        /*0072*/ 	.short	0x0000
        /*0074*/ 	.byte	0x00, 0xf5, 0x21, 0x00


	//----- nvinfo : EIATTR_SPARSE_MMA_MASK
	.align		4
.L_18745:
        /*0078*/ 	.byte	0x03, 0x50
        /*007a*/ 	.short	0x0000


	//----- nvinfo : EIATTR_MAXREG_COUNT
	.align		4
        /*007c*/ 	.byte	0x03, 0x1b
        /*007e*/ 	.short	0x00ff


	//----- nvinfo : EIATTR_NUM_BARRIERS
	.align		4
        /*0080*/ 	.byte	0x02, 0x4c
        /*0082*/ 	.byte	0x01
	.zero		1


	//----- nvinfo : EIATTR_MERCURY_ISA_VERSION
	.align		4
        /*0084*/ 	.byte	0x03, 0x5f
        /*0086*/ 	.short	0x0101


	//----- nvinfo : EIATTR_VRC_CTA_INIT_COUNT
	.align		4
        /*0088*/ 	.byte	0x02, 0x4a
	.zero		1
	.zero		1


	//----- nvinfo : EIATTR_EXIT_INSTR_OFFSETS
	.align		4
        /*008c*/ 	.byte	0x04, 0x1c
        /*008e*/ 	.short	(.L_18747 - .L_18746)


	//   ....[0]....
.L_18746:
        /*0090*/ 	.word	0x00000170


	//   ....[1]....
        /*0094*/ 	.word	0x00003140


	//   ....[2]....
        /*0098*/ 	.word	0x000037e0


	//----- nvinfo : EIATTR_CRS_STACK_SIZE
	.align		4
.L_18747:
        /*009c*/ 	.byte	0x04, 0x1e
        /*009e*/ 	.short	(.L_18749 - .L_18748)
.L_18748:
        /*00a0*/ 	.word	0x00000000


	//----- nvinfo : EIATTR_CBANK_PARAM_SIZE
	.align		4
.L_18749:
        /*00a4*/ 	.byte	0x03, 0x19
        /*00a6*/ 	.short	0x0038


	//----- nvinfo : EIATTR_PARAM_CBANK
	.align		4
        /*00a8*/ 	.byte	0x04, 0x0a
        /*00aa*/ 	.short	(.L_18751 - .L_18750)
	.align		4
.L_18750:
        /*00ac*/ 	.word	index@(.nv.constant0.contiguous_prod3_f64)
        /*00b0*/ 	.short	0x0380
        /*00b2*/ 	.short	0x0038


	//----- nvinfo : EIATTR_SW_WAR
	.align		4
.L_18751:
        /*00b4*/ 	.byte	0x04, 0x36
        /*00b6*/ 	.short	(.L_18753 - .L_18752)
.L_18752:
        /*00b8*/ 	.word	0x00000008
.L_18753:


//--------------------- .nv.info.contiguous_prod22_f64 --------------------------
	.section	.nv.info.contiguous_prod22_f64,"",@"SHT_CUDA_INFO"
	.sectionflags	@""
	.align	4


	//----- nvinfo : EIATTR_CUDA_API_VERSION
	.align		4
        /*0000*/ 	.byte	0x04, 0x37
        /*0002*/ 	.short	(.L_18755 - .L_18754)
.L_18754:
        /*0004*/ 	.word	0x00000082


	//----- nvinfo : EIATTR_KPARAM_INFO
	.align		4
.L_18755:
        /*0008*/ 	.byte	0x04, 0x17
        /*000a*/ 	.short	(.L_18757 - .L_18756)
.L_18756:
        /*000c*/ 	.word	0x00000000
        /*0010*/ 	.short	0x0003
        /*0012*/ 	.short	0x0018
        /*0014*/ 	.byte	0x00, 0xf0, 0x21, 0x00


	//----- nvinfo : EIATTR_KPARAM_INFO
	.align		4
.L_18757:
        /*0018*/ 	.byte	0x04, 0x17
        /*001a*/ 	.short	(.L_18759 - .L_18758)
.L_18758:
        /*001c*/ 	.word	0x00000000
        /*0020*/ 	.short	0x0002
        /*0022*/ 	.short	0x0010
        /*0024*/ 	.byte	0x00, 0xf0, 0x21, 0x00


	//----- nvinfo : EIATTR_KPARAM_INFO
	.align		4
.L_18759:
        /*0028*/ 	.byte	0x04, 0x17
        /*002a*/ 	.short	(.L_18761 - .L_18760)
.L_18760:
        /*002c*/ 	.word	0x00000000
        /*0030*/ 	.short	0x0001
        /*0032*/ 	.short	0x0008
        /*0034*/ 	.byte	0x00, 0xf5, 0x21, 0x00


	//----- nvinfo : EIATTR_KPARAM_INFO
	.align		4
.L_18761:
        /*0038*/ 	.byte	0x04, 0x17
        /*003a*/ 	.short	(.L_18763 - .L_18762)
.L_18762:
        /*003c*/ 	.word	0x00000000
        /*0040*/ 	.short	0x0000
        /*0042*/ 	.short	0x0000
        /*0044*/ 	.byte	0x00, 0xf5, 0x21, 0x00


	//----- nvinfo : EIATTR_SPARSE_MMA_MASK
	.align		4
.L_18763:
        /*0048*/ 	.byte	0x03, 0x50
        /*004a*/ 	.short	0x0000


	//----- nvinfo : EIATTR_MAXREG_COUNT
	.align		4
        /*004c*/ 	.byte	0x03, 0x1b
        /*004e*/ 	.short	0x00ff


	//----- nvinfo : EIATTR_NUM_BARRIERS
	.align		4
        /*0050*/ 	.byte	0x02, 0x4c
        /*0052*/ 	.byte	0x01
	.zero		1


	//----- nvinfo : EIATTR_MERCURY_ISA_VERSION
	.align		4
        /*0054*/ 	.byte	0x03, 0x5f
        /*0056*/ 	.short	0x0101


	//----- nvinfo : EIATTR_VRC_CTA_INIT_COUNT
	.align		4
        /*0058*/ 	.byte	0x02, 0x4a
	.zero		1
	.zero		1


	//----- nvinfo : EIATTR_EXIT_INSTR_OFFSETS
	.align		4
        /*005c*/ 	.byte	0x04, 0x1c
        /*005e*/ 	.short	(.L_18765 - .L_18764)


	//   ....[0]....
.L_18764:
        /*0060*/ 	.word	0x00000410


	//   ....[1]....
        /*0064*/ 	.word	0x000005b0


	//   ....[2]....
        /*0068*/ 	.word	0x000006c0


	//----- nvinfo : EIATTR_CRS_STACK_SIZE
	.align		4
.L_18765:
        /*006c*/ 	.byte	0x04, 0x1e
        /*006e*/ 	.short	(.L_18767 - .L_18766)
.L_18766:
        /*0070*/ 	.word	0x00000000


	//----- nvinfo : EIATTR_CBANK_PARAM_SIZE
	.align		4
.L_18767:
        /*0074*/ 	.byte	0x03, 0x19
        /*0076*/ 	.short	0x0020


	//----- nvinfo : EIATTR_PARAM_CBANK
	.align		4
        /*0078*/ 	.byte	0x04, 0x0a
        /*007a*/ 	.short	(.L_18769 - .L_18768)
	.align		4
.L_18768:
        /*007c*/ 	.word	index@(.nv.constant0.contiguous_prod22_f64)
        /*0080*/ 	.short	0x0380
        /*0082*/ 	.short	0x0020


	//----- nvinfo : EIATTR_SW_WAR
	.align		4
.L_18769:
        /*0084*/ 	.byte	0x04, 0x36
        /*0086*/ 	.short	(.L_18771 - .L_18770)
.L_18770:
        /*0088*/ 	.word	0x00000008
.L_18771:


//--------------------- .nv.info.contiguous_prod2_f64 --------------------------
	.section	.nv.info.contiguous_prod2_f64,"",@"SHT_CUDA_INFO"
	.sectionflags	@""
	.align	4


	//----- nvinfo : EIATTR_CUDA_API_VERSION
	.align		4
        /*0000*/ 	.byte	0x04, 0x37
        /*0002*/ 	.short	(.L_18773 - .L_18772)
.L_18772:
        /*0004*/ 	.word	0x00000082


	//----- nvinfo : EIATTR_KPARAM_INFO
	.align		4
.L_18773:
        /*0008*/ 	.byte	0x04, 0x17
        /*000a*/ 	.short	(.L_18775 - .L_18774)
.L_18774:
        /*000c*/ 	.word	0x00000000
        /*0010*/ 	.short	0x0006
        /*0012*/ 	.short	0x0030
        /*0014*/ 	.byte	0x00, 0xf0, 0x21, 0x00


	//----- nvinfo : EIATTR_KPARAM_INFO
	.align		4
.L_18775:
        /*0018*/ 	.byte	0x04, 0x17
        /*001a*/ 	.short	(.L_18777 - .L_18776)
.L_18776:
        /*001c*/ 	.word	0x00000000
        /*0020*/ 	.short	0x0005
        /*0022*/ 	.short	0x0028
        /*0024*/ 	.byte	0x00, 0xf0, 0x21, 0x00


	//----- nvinfo : EIATTR_KPARAM_INFO
	.align		4
.L_18777:
        /*0028*/ 	.byte	0x04, 0x17
        /*002a*/ 	.short	(.L_18779 - .L_18778)
.L_18778:
        /*002c*/ 	.word	0x00000000
        /*0030*/ 	.short	0x0004
        /*0032*/ 	.short	0x0020
        /*0034*/ 	.byte	0x00, 0xf0, 0x21, 0x00


	//----- nvinfo : EIATTR_KPARAM_INFO
	.align		4
.L_18779:
        /*0038*/ 	.byte	0x04, 0x17
        /*003a*/ 	.short	(.L_18781 - .L_18780)
.L_18780:
        /*003c*/ 	.word	0x00000000
        /*0040*/ 	.short	0x0003
        /*0042*/ 	.short	0x0018
        /*0044*/ 	.byte	0x00, 0xf5, 0x21, 0x00


	//----- nvinfo : EIATTR_KPARAM_INFO
	.align		4
.L_18781:
        /*0048*/ 	.byte	0x04, 0x17
        /*004a*/ 	.short	(.L_18783 - .L_18782)
.L_18782:
        /*004c*/ 	.word	0x00000000
        /*0050*/ 	.short	0x0002
        /*0052*/ 	.short	0x0010
        /*0054*/ 	.byte	0x00, 0xf5, 0x21, 0x00


	//----- nvinfo : EIATTR_KPARAM_INFO
	.align		4
.L_18783:
        /*0058*/ 	.byte	0x04, 0x17
        /*005a*/ 	.short	(.L_18785 - .L_18784)
.L_18784:
        /*005c*/ 	.word	0x00000000
        /*0060*/ 	.short	0x0001
        /*0062*/ 	.short	0x0008
        /*0064*/ 	.byte	0x00, 0xf5, 0x21, 0x00


	//----- nvinfo : EIATTR_KPARAM_INFO
	.align		4
.L_18785:
        /*0068*/ 	.byte	0x04, 0x17
        /*006a*/ 	.short	(.L_18787 - .L_18786)
.L_18786:
        /*006c*/ 	.word	0x00000000
        /*0070*/ 	.short	0x0000
        /*0072*/ 	.short	0x0000
        /*0074*/ 	.byte	0x00, 0xf5, 0x21, 0x00


	//----- nvinfo : EIATTR_SPARSE_MMA_MASK
	.align		4
.L_18787:
        /*0078*/ 	.byte	0x03, 0x50
        /*007a*/ 	.short	0x0000


	//----- nvinfo : EIATTR_MAXREG_COUNT
	.align		4
        /*007c*/ 	.byte	0x03, 0x1b
        /*007e*/ 	.short	0x00ff


	//----- nvinfo : EIATTR_NUM_BARRIERS
	.align		4
        /*0080*/ 	.byte	0x02, 0x4c
        /*0082*/ 	.byte	0x01
	.zero		1


	//----- nvinfo : EIATTR_MERCURY_ISA_VERSION
	.align		4
        /*0084*/ 	.byte	0x03, 0x5f
        /*0086*/ 	.short	0x0101


	//----- nvinfo : EIATTR_VRC_CTA_INIT_COUNT
	.align		4
        /*0088*/ 	.byte	0x02, 0x4a
	.zero		1
	.zero		1


	//----- nvinfo : EIATTR_EXIT_INSTR_OFFSETS
	.align		4
        /*008c*/ 	.byte	0x04, 0x1c
        /*008e*/ 	.short	(.L_18789 - .L_18788)


	//   ....[0]....
.L_18788:
        /*0090*/ 	.word	0x00006800


	//   ....[1]....
        /*0094*/ 	.word	0x000069a0


	//   ....[2]....
        /*0098*/ 	.word	0x00006ab0


	//----- nvinfo : EIATTR_CRS_STACK_SIZE
	.align		4
.L_18789:
        /*009c*/ 	.byte	0x04, 0x1e
        /*009e*/ 	.short	(.L_18791 - .L_18790)
.L_18790:
        /*00a0*/ 	.word	0x00000000


	//----- nvinfo : EIATTR_CBANK_PARAM_SIZE
	.align		4
.L_18791:
        /*00a4*/ 	.byte	0x03, 0x19
        /*00a6*/ 	.short	0x0038


	//----- nvinfo : EIATTR_PARAM_CBANK
	.align		4
        /*00a8*/ 	.byte	0x04, 0x0a
        /*00aa*/ 	.short	(.L_18793 - .L_18792)
	.align		4
.L_18792:
        /*00ac*/ 	.word	index@(.nv.constant0.contiguous_prod2_f64)
        /*00b0*/ 	.short	0x0380
        /*00b2*/ 	.short	0x0038


	//----- nvinfo : EIATTR_SW_WAR
	.align		4
.L_18793:
        /*00b4*/ 	.byte	0x04, 0x36
        /*00b6*/ 	.short	(.L_18795 - .L_18794)
.L_18794:
        /*00b8*/ 	.word	0x00000008
.L_18795:


//--------------------- .nv.info.uncontiguous_prod_f64 --------------------------
	.section	.nv.info.uncontiguous_prod_f64,"",@"SHT_CUDA_INFO"
	.sectionflags	@""
	.align	4


	//----- nvinfo : EIATTR_CUDA_API_VERSION
	.align		4
        /*0000*/ 	.byte	0x04, 0x37
        /*0002*/ 	.short	(.L_18797 - .L_18796)
.L_18796:
        /*0004*/ 	.word	0x00000082


	//----- nvinfo : EIATTR_KPARAM_INFO
	.align		4
.L_18797:
        /*0008*/ 	.byte	0x04, 0x17
        /*000a*/ 	.short	(.L_18799 - .L_18798)
.L_18798:
        /*000c*/ 	.word	0x00000000
        /*0010*/ 	.short	0x0005
        /*0012*/ 	.short	0x0028
        /*0014*/ 	.byte	0x00, 0xf0, 0x21, 0x00


	//----- nvinfo : EIATTR_KPARAM_INFO
	.align		4
.L_18799:
        /*0018*/ 	.byte	0x04, 0x17
        /*001a*/ 	.short	(.L_18801 - .L_18800)
.L_18800:
        /*001c*/ 	.word	0x00000000
        /*0020*/ 	.short	0x0004
        /*0022*/ 	.short	0x0020
        /*0024*/ 	.byte	0x00, 0xf0, 0x21, 0x00


	//----- nvinfo : EIATTR_KPARAM_INFO
	.align		4
.L_18801:
        /*0028*/ 	.byte	0x04, 0x17
        /*002a*/ 	.short	(.L_18803 - .L_18802)
.L_18802:
        /*002c*/ 	.word	0x00000000
        /*0030*/ 	.short	0x0003
        /*0032*/ 	.short	0x0018
        /*0034*/ 	.byte	0x00, 0xf5, 0x21, 0x00


	//----- nvinfo : EIATTR_KPARAM_INFO
	.align		4
.L_18803:
        /*0038*/ 	.byte	0x04, 0x17
        /*003a*/ 	.short	(.L_18805 - .L_18804)
.L_18804:
        /*003c*/ 	.word	0x00000000
        /*0040*/ 	.short	0x0002
        /*0042*/ 	.short	0x0010
        /*0044*/ 	.byte	0x00, 0xf5, 0x21, 0x00


	//----- nvinfo : EIATTR_KPARAM_INFO
	.align		4
.L_18805:
        /*0048*/ 	.byte	0x04, 0x17
        /*004a*/ 	.short	(.L_18807 - .L_18806)
.L_18806:
        /*004c*/ 	.word	0x00000000
        /*0050*/ 	.short	0x0001
        /*0052*/ 	.short	0x0008
        /*0054*/ 	.byte	0x00, 0xf5, 0x21, 0x00


	//----- nvinfo : EIATTR_KPARAM_INFO
	.align		4
.L_18807:
        /*0058*/ 	.byte	0x04, 0x17
        /*005a*/ 	.short	(.L_18809 - .L_18808)
.L_18808:
        /*005c*/ 	.word	0x00000000
        /*0060*/ 	.short	0x0000
        /*0062*/ 	.short	0x0000
        /*0064*/ 	.byte	0x00, 0xf5, 0x21, 0x00


	//----- nvinfo : EIATTR_SPARSE_MMA_MASK
	.align		4
.L_18809:
        /*0068*/ 	.byte	0x03, 0x50
        /*006a*/ 	.short	0x0000


	//----- nvinfo : EIATTR_MAXREG_COUNT
	.align		4
        /*006c*/ 	.byte	0x03, 0x1b
        /*006e*/ 	.short	0x00ff


	//----- nvinfo : EIATTR_NUM_BARRIERS
	.align		4
        /*0070*/ 	.byte	0x02, 0x4c
        /*0072*/ 	.byte	0x01
	.zero		1


	//----- nvinfo : EIATTR_MERCURY_ISA_VERSION
	.align		4
        /*0074*/ 	.byte	0x03, 0x5f
        /*0076*/ 	.short	0x0101


	//----- nvinfo : EIATTR_VRC_CTA_INIT_COUNT
	.align		4
        /*0078*/ 	.byte	0x02, 0x4a
	.zero		1
	.zero		1


	//----- nvinfo : EIATTR_EXIT_INSTR_OFFSETS
	.align		4
        /*007c*/ 	.byte	0x04, 0x1c
        /*007e*/ 	.short	(.L_18811 - .L_18810)


	//   ....[0]....
.L_18810:
        /*0080*/ 	.word	0x00006a40


	//   ....[1]....
        /*0084*/ 	.word	0x00006be0


	//   ....[2]....
        /*0088*/ 	.word	0x00006c60


	//----- nvinfo : EIATTR_CRS_STACK_SIZE
	.align		4
.L_18811:
        /*008c*/ 	.byte	0x04, 0x1e
        /*008e*/ 	.short	(.L_18813 - .L_18812)
.L_18812:
        /*0090*/ 	.word	0x00000000


	//----- nvinfo : EIATTR_CBANK_PARAM_SIZE
	.align		4
.L_18813:
        /*0094*/ 	.byte	0x03, 0x19
        /*0096*/ 	.short	0x0030


	//----- nvinfo : EIATTR_PARAM_CBANK
	.align		4
        /*0098*/ 	.byte	0x04, 0x0a
        /*009a*/ 	.short	(.L_18815 - .L_18814)
	.align		4
.L_18814:
        /*009c*/ 	.word	index@(.nv.constant0.uncontiguous_prod_f64)
        /*00a0*/ 	.short	0x0380
        /*00a2*/ 	.short	0x0030


	//----- nvinfo : EIATTR_SW_WAR
	.align		4
.L_18815:
        /*00a4*/ 	.byte	0x04, 0x36
        /*00a6*/ 	.short	(.L_18817 - .L_18816)
.L_18816:
        /*00a8*/ 	.word	0x00000008
.L_18817:


//--------------------- .nv.info.contiguous_prod_f64 --------------------------
	.section	.nv.info.contiguous_prod_f64,"",@"SHT_CUDA_INFO"
	.sectionflags	@""
	.align	4


	//----- nvinfo : EIATTR_CUDA_API_VERSION
	.align		4
        /*0000*/ 	.byte	0x04, 0x37
        /*0002*/ 	.short	(.L_18819 - .L_18818)
.L_18818:
        /*0004*/ 	.word	0x00000082


	//----- nvinfo : EIATTR_KPARAM_INFO
	.align		4
.L_18819:
        /*0008*/ 	.byte	0x04, 0x17
        /*000a*/ 	.short	(.L_18821 - .L_18820)
.L_18820:
        /*000c*/ 	.word	0x00000000
        /*0010*/ 	.short	0x0002
        /*0012*/ 	.short	0x0010
        /*0014*/ 	.byte	0x00, 0xf0, 0x21, 0x00


	//----- nvinfo : EIATTR_KPARAM_INFO
	.align		4
.L_18821:
        /*0018*/ 	.byte	0x04, 0x17
        /*001a*/ 	.short	(.L_18823 - .L_18822)
.L_18822:
        /*001c*/ 	.word	0x00000000
        /*0020*/ 	.short	0x0001
        /*0022*/ 	.short	0x0008
        /*0024*/ 	.byte	0x00, 0xf5, 0x21, 0x00


	//----- nvinfo : EIATTR_KPARAM_INFO
	.align		4
.L_18823:
        /*0028*/ 	.byte	0x04, 0x17
        /*002a*/ 	.short	(.L_18825 - .L_18824)
.L_18824:
        /*002c*/ 	.word	0x00000000
        /*0030*/ 	.short	0x0000
        /*0032*/ 	.short	0x0000
        /*0034*/ 	.byte	0x00, 0xf5, 0x21, 0x00


	//----- nvinfo : EIATTR_SPARSE_MMA_MASK
	.align		4
.L_18825:
        /*0038*/ 	.byte	0x03, 0x50
        /*003a*/ 	.short	0x0000


	//----- nvinfo : EIATTR_MAXREG_COUNT
	.align		4
        /*003c*/ 	.byte	0x03, 0x1b
        /*003e*/ 	.short	0x00ff


	//----- nvinfo : EIATTR_NUM_BARRIERS
	.align		4
        /*0040*/ 	.byte	0x02, 0x4c
        /*0042*/ 	.byte	0x01
	.zero		1


	//----- nvinfo : EIATTR_MERCURY_ISA_VERSION
	.align		4
        /*0044*/ 	.byte	0x03, 0x5f
        /*0046*/ 	.short	0x0101


	//----- nvinfo : EIATTR_VRC_CTA_INIT_COUNT
	.align		4
        /*0048*/ 	.byte	0x02, 0x4a
	.zero		1
	.zero		1


	//----- nvinfo : EIATTR_EXIT_INSTR_OFFSETS
	.align		4
        /*004c*/ 	.byte	0x04, 0x1c
        /*004e*/ 	.short	(.L_18827 - .L_18826)


	//   ....[0]....
.L_18826:
        /*0050*/ 	.word	0x00000360


	//   ....[1]....
        /*0054*/ 	.word	0x00000500


	//   ....[2]....
        /*0058*/ 	.word	0x00000580


	//----- nvinfo : EIATTR_CRS_STACK_SIZE
	.align		4
.L_18827:
        /*005c*/ 	.byte	0x04, 0x1e
        /*005e*/ 	.short	(.L_18829 - .L_18828)
.L_18828:
        /*0060*/ 	.word	0x00000000


	//----- nvinfo : EIATTR_CBANK_PARAM_SIZE
	.align		4
.L_18829:
        /*0064*/ 	.byte	0x03, 0x19
        /*0066*/ 	.short	0x0018


	//----- nvinfo : EIATTR_PARAM_CBANK
	.align		4
        /*0068*/ 	.byte	0x04, 0x0a
        /*006a*/ 	.short	(.L_18831 - .L_18830)
	.align		4
.L_18830:
        /*006c*/ 	.word	index@(.nv.constant0.contiguous_prod_f64)
        /*0070*/ 	.short	0x0380
        /*0072*/ 	.short	0x0018


	//----- nvinfo : EIATTR_SW_WAR
	.align		4
.L_18831:
        /*0074*/ 	.byte	0x04, 0x36
        /*0076*/ 	.short	(.L_18833 - .L_18832)
.L_18832:
        /*0078*/ 	.word	0x00000008
.L_18833:


//--------------------- .nv.info.contiguous_prod33_f32 --------------------------
	.section	.nv.info.contiguous_prod33_f32,"",@"SHT_CUDA_INFO"
	.sectionflags	@""
	.align	4


	//----- nvinfo : EIATTR_CUDA_API_VERSION
	.align		4
        /*0000*/ 	.byte	0x04, 0x37
        /*0002*/ 	.short	(.L_18835 - .L_18834)
.L_18834:
        /*0004*/ 	.word	0x00000082


	//----- nvinfo : EIATTR_KPARAM_INFO
	.align		4
.L_18835:
        /*0008*/ 	.byte	0x04, 0x17
        /*000a*/ 	.short	(.L_18837 - .L_18836)
.L_18836:
        /*000c*/ 	.word	0x00000000
        /*0010*/ 	.short	0x0004
        /*0012*/ 	.short	0x0020
        /*0014*/ 	.byte	0x00, 0xf0, 0x21, 0x00


	//----- nvinfo : EIATTR_KPARAM_INFO
	.align		4
.L_18837:
        /*0018*/ 	.byte	0x04, 0x17
        /*001a*/ 	.short	(.L_18839 - .L_18838)
.L_18838:
        /*001c*/ 	.word	0x00000000
        /*0020*/ 	.short	0x0003
        /*0022*/ 	.short	0x0018
        /*0024*/ 	.byte	0x00, 0xf0, 0x21, 0x00


	//----- nvinfo : EIATTR_KPARAM_INFO
	.align		4
.L_18839:
        /*0028*/ 	.byte	0x04, 0x17
        /*002a*/ 	.short	(.L_18841 - .L_18840)
.L_18840:
        /*002c*/ 	.word	0x00000000
        /*0030*/ 	.short	0x0002
        /*0032*/ 	.short	0x0010
        /*0034*/ 	.byte	0x00, 0xf0, 0x21, 0x00


	//----- nvinfo : EIATTR_KPARAM_INFO
	.align		4
.L_18841:
        /*0038*/ 	.byte	0x04, 0x17
        /*003a*/ 	.short	(.L_18843 - .L_18842)
.L_18842:
        /*003c*/ 	.word	0x00000000
        /*0040*/ 	.short	0x0001
        /*0042*/ 	.short	0x0008
        /*0044*/ 	.byte	0x00, 0xf5, 0x21, 0x00


	//----- nvinfo : EIATTR_KPARAM_INFO
	.align		4
.L_18843:
        /*0048*/ 	.byte	0x04, 0x17
        /*004a*/ 	.short	(.L_18845 - .L_18844)
.L_18844:
        /*004c*/ 	.word	0x00000000
        /*0050*/ 	.short	0x0000
        /*0052*/ 	.short	0x0000
        /*0054*/ 	.byte	0x00, 0xf5, 0x21, 0x00


	//----- nvinfo : EIATTR_SPARSE_MMA_MASK
	.align		4
.L_18845:
        /*0058*/ 	.byte	0x03, 0x50
        /*005a*/ 	.short	0x0000


	//----- nvinfo : EIATTR_MAXREG_COUNT
	.align		4
        /*005c*/ 	.byte	0x03, 0x1b
        /*005e*/ 	.short	0x00ff


	//----- nvinfo : EIATTR_NUM_BARRIERS
	.align		4
        /*0060*/ 	.byte	0x02, 0x4c
        /*0062*/ 	.byte	0x01
	.zero		1


	//----- nvinfo : EIATTR_MERCURY_ISA_VERSION
	.align		4
        /*0064*/ 	.byte	0x03, 0x5f
        /*0066*/ 	.short	0x0101


	//----- nvinfo : EIATTR_VRC_CTA_INIT_COUNT
	.align		4
        /*0068*/ 	.byte	0x02, 0x4a
	.zero		1
	.zero		1


	//----- nvinfo : EIATTR_EXIT_INSTR_OFFSETS
	.align		4
        /*006c*/ 	.byte	0x04, 0x1c
        /*006e*/ 	.short	(.L_18847 - .L_18846)


	//   ....[0]....
.L_18846:
        /*0070*/ 	.word	0x00000160


	//   ....[1]....
        /*0074*/ 	.word	0x000001f0


	//   ....[2]....
        /*0078*/ 	.word	0x00000820


	//----- nvinfo : EIATTR_CBANK_PARAM_SIZE
	.align		4
.L_18847:
        /*007c*/ 	.byte	0x03, 0x19
        /*007e*/ 	.short	0x0028


	//----- nvinfo : EIATTR_PARAM_CBANK
	.align		4
        /*0080*/ 	.byte	0x04, 0x0a
        /*0082*/ 	.short	(.L_18849 - .L_18848)
	.align		4
.L_18848:
        /*0084*/ 	.word	index@(.nv.constant0.contiguous_prod33_f32)
        /*0088*/ 	.short	0x0380
        /*008a*/ 	.short	0x0028


	//----- nvinfo : EIATTR_SW_WAR
	.align		4
.L_18849:
        /*008c*/ 	.byte	0x04, 0x36
        /*008e*/ 	.short	(.L_18851 - .L_18850)
.L_18850:
        /*0090*/ 	.word	0x00000008
.L_18851:


//--------------------- .nv.info.contiguous_prod3_f32 --------------------------
	.section	.nv.info.contiguous_prod3_f32,"",@"SHT_CUDA_INFO"
	.sectionflags	@""
	.align	4


	//----- nvinfo : EIATTR_CUDA_API_VERSION
	.align		4
        /*0000*/ 	.byte	0x04, 0x37
        /*0002*/ 	.short	(.L_18853 - .L_18852)
.L_18852:
        /*0004*/ 	.word	0x00000082


	//----- nvinfo : EIATTR_KPARAM_INFO
	.align		4
.L_18853:
        /*0008*/ 	.byte	0x04, 0x17
        /*000a*/ 	.short	(.L_18855 - .L_18854)
.L_18854:
        /*000c*/ 	.word	0x00000000
        /*0010*/ 	.short	0x0006
        /*0012*/ 	.short	0x0030
        /*0014*/ 	.byte	0x00, 0xf0, 0x21, 0x00


	//----- nvinfo : EIATTR_KPARAM_INFO
	.align		4
.L_18855:
        /*0018*/ 	.byte	0x04, 0x17
        /*001a*/ 	.short	(.L_18857 - .L_18856)
.L_18856:
        /*001c*/ 	.word	0x00000000
        /*0020*/ 	.short	0x0005
        /*0022*/ 	.short	0x0028
        /*0024*/ 	.byte	0x00, 0xf0, 0x21, 0x00


	//----- nvinfo : EIATTR_KPARAM_INFO
	.align		4
.L_18857:
        /*0028*/ 	.byte	0x04, 0x17
        /*002a*/ 	.short	(.L_18859 - .L_18858)
.L_18858:
        /*002c*/ 	.word	0x00000000
        /*0030*/ 	.short	0x0004
        /*0032*/ 	.short	0x0020
        /*0034*/ 	.byte	0x00, 0xf0, 0x21, 0x00


	//----- nvinfo : EIATTR_KPARAM_INFO
	.align		4
.L_18859:
        /*0038*/ 	.byte	0x04, 0x17
        /*003a*/ 	.short	(.L_18861 - .L_18860)
.L_18860:
        /*003c*/ 	.word	0x00000000
        /*0040*/ 	.short	0x0003
        /*0042*/ 	.short	0x0018
        /*0044*/ 	.byte	0x00, 0xf5, 0x21, 0x00


	//----- nvinfo : EIATTR_KPARAM_INFO
	.align		4
.L_18861:
        /*0048*/ 	.byte	0x04, 0x17
        /*004a*/ 	.short	(.L_18863 - .L_18862)
.L_18862:
        /*004c*/ 	.word	0x00000000
        /*0050*/ 	.short	0x0002
        /*0052*/ 	.short	0x0010
        /*0054*/ 	.byte	0x00, 0xf5, 0x21, 0x00


	//----- nvinfo : EIATTR_KPARAM_INFO
	.align		4
.L_18863:
        /*0058*/ 	.byte	0x04, 0x17
        /*005a*/ 	.short	(.L_18865 - .L_18864)
.L_18864:
        /*005c*/ 	.word	0x00000000
        /*0060*/ 	.short	0x0001
        /*0062*/ 	.short	0x0008
        /*0064*/ 	.byte	0x00, 0xf5, 0x21, 0x00


	//----- nvinfo : EIATTR_KPARAM_INFO
	.align		4
.L_18865:
        /*0068*/ 	.byte	0x04, 0x17
        /*006a*/ 	.short	(.L_18867 - .L_18866)
.L_18866:
        /*006c*/ 	.word	0x00000000
        /*0070*/ 	.short	0x0000
        /*0072*/ 	.short	0x0000
        /*0074*/ 	.byte	0x00, 0xf5, 0x21, 0x00


	//----- nvinfo : EIATTR_SPARSE_MMA_MASK
	.align		4
.L_18867:
        /*0078*/ 	.byte	0x03, 0x50
        /*007a*/ 	.short	0x0000


	//----- nvinfo : EIATTR_MAXREG_COUNT
	.align		4
        /*007c*/ 	.byte	0x03, 0x1b
        /*007e*/ 	.short	0x00ff


	//----- nvinfo : EIATTR_NUM_BARRIERS
	.align		4
        /*0080*/ 	.byte	0x02, 0x4c
        /*0082*/ 	.byte	0x01
	.zero		1


	//----- nvinfo : EIATTR_MERCURY_ISA_VERSION
	.align		4
        /*0084*/ 	.byte	0x03, 0x5f
        /*0086*/ 	.short	0x0101


	//----- nvinfo : EIATTR_VRC_CTA_INIT_COUNT
	.align		4
        /*0088*/ 	.byte	0x02, 0x4a
	.zero		1
	.zero		1


	//----- nvinfo : EIATTR_EXIT_INSTR_OFFSETS
	.align		4
        /*008c*/ 	.byte	0x04, 0x1c
        /*008e*/ 	.short	(.L_18869 - .L_18868)


	//   ....[0]....
.L_18868:
        /*0090*/ 	.word	0x00000160


	//   ....[1]....
        /*0094*/ 	.word	0x00003130


	//   ....[2]....
        /*0098*/ 	.word	0x000037d0


	//----- nvinfo : EIATTR_CRS_STACK_SIZE
	.align		4
.L_18869:
        /*009c*/ 	.byte	0x04, 0x1e
        /*009e*/ 	.short	(.L_18871 - .L_18870)
.L_18870:
        /*00a0*/ 	.word	0x00000000


	//----- nvinfo : EIATTR_CBANK_PARAM_SIZE
	.align		4
.L_18871:
        /*00a4*/ 	.byte	0x03, 0x19
        /*00a6*/ 	.short	0x0038


	//----- nvinfo : EIATTR_PARAM_CBANK
	.align		4
        /*00a8*/ 	.byte	0x04, 0x0a
        /*00aa*/ 	.short	(.L_18873 - .L_18872)
	.align		4
.L_18872:
        /*00ac*/ 	.word	index@(.nv.constant0.contiguous_prod3_f32)
        /*00b0*/ 	.short	0x0380
        /*00b2*/ 	.short	0x0038


	//----- nvinfo : EIATTR_SW_WAR
	.align		4
.L_18873:
        /*00b4*/ 	.byte	0x04, 0x36
        /*00b6*/ 	.short	(.L_18875 - .L_18874)
.L_18874:
        /*00b8*/ 	.word	0x00000008
.L_18875:


//--------------------- .nv.info.contiguous_prod22_f32 --------------------------
	.section	.nv.info.contiguous_prod22_f32,"",@"SHT_CUDA_INFO"
	.sectionflags	@""
	.align	4


	//----- nvinfo : EIATTR_CUDA_API_VERSION
	.align		4
        /*0000*/ 	.byte	0x04, 0x37
        /*0002*/ 	.short	(.L_18877 - .L_18876)
.L_18876:
        /*0004*/ 	.word	0x00000082


	//----- nvinfo : EIATTR_KPARAM_INFO
	.align		4
.L_18877:
        /*0008*/ 	.byte	0x04, 0x17
        /*000a*/ 	.short	(.L_18879 - .L_18878)
.L_18878:
        /*000c*/ 	.word	0x00000000
        /*0010*/ 	.short	0x0003
        /*0012*/ 	.short	0x0018
        /*0014*/ 	.byte	0x00, 0xf0, 0x21, 0x00


	//----- nvinfo : EIATTR_KPARAM_INFO
	.align		4
.L_18879:
        /*0018*/ 	.byte	0x04, 0x17
        /*001a*/ 	.short	(.L_18881 - .L_18880)
.L_18880:
        /*001c*/ 	.word	0x00000000
        /*0020*/ 	.short	0x0002
        /*0022*/ 	.short	0x0010
        /*0024*/ 	.byte	0x00, 0xf0, 0x21, 0x00


	//----- nvinfo : EIATTR_KPARAM_INFO
	.align		4
.L_18881:
        /*0028*/ 	.byte	0x04, 0x17
        /*002a*/ 	.short	(.L_18883 - .L_18882)
.L_18882:
        /*002c*/ 	.word	0x00000000
        /*0030*/ 	.short	0x0001
        /*0032*/ 	.short	0x0008
        /*0034*/ 	.byte	0x00, 0xf5, 0x21, 0x00


	//----- nvinfo : EIATTR_KPARAM_INFO
	.align		4
.L_18883:
        /*0038*/ 	.byte	0x04, 0x17
        /*003a*/ 	.short	(.L_18885 - .L_18884)
.L_18884:
        /*003c*/ 	.word	0x00000000
        /*0040*/ 	.short	0x0000
        /*0042*/ 	.short	0x0000
        /*0044*/ 	.byte	0x00, 0xf5, 0x21, 0x00


	//----- nvinfo : EIATTR_SPARSE_MMA_MASK
	.align		4
.L_18885:
        /*0048*/ 	.byte	0x03, 0x50
        /*004a*/ 	.short	0x0000


	//----- nvinfo : EIATTR_MAXREG_COUNT
	.align		4
        /*004c*/ 	.byte	0x03, 0x1b
        /*004e*/ 	.short	0x00ff


	//----- nvinfo : EIATTR_NUM_BARRIERS
	.align		4
        /*0050*/ 	.byte	0x02, 0x4c
        /*0052*/ 	.byte	0x01
	.zero		1


	//----- nvinfo : EIATTR_MERCURY_ISA_VERSION
	.align		4
        /*0054*/ 	.byte	0x03, 0x5f
        /*0056*/ 	.short	0x0101


	//----- nvinfo : EIATTR_VRC_CTA_INIT_COUNT
	.align		4
        /*0058*/ 	.byte	0x02, 0x4a
	.zero		1
	.zero		1


	//----- nvinfo : EIATTR_EXIT_INSTR_OFFSETS
	.align		4
        /*005c*/ 	.byte	0x04, 0x1c
        /*005e*/ 	.short	(.L_18887 - .L_18886)


	//   ....[0]....
.L_18886:
        /*0060*/ 	.word	0x00000400


	//   ....[1]....
        /*0064*/ 	.word	0x000005a0


	//   ....[2]....
        /*0068*/ 	.word	0x000006b0


	//----- nvinfo : EIATTR_CRS_STACK_SIZE
	.align		4
.L_18887:
        /*006c*/ 	.byte	0x04, 0x1e
        /*006e*/ 	.short	(.L_18889 - .L_18888)
.L_18888:
        /*0070*/ 	.word	0x00000000


	//----- nvinfo : EIATTR_CBANK_PARAM_SIZE
	.align		4
.L_18889:
        /*0074*/ 	.byte	0x03, 0x19
        /*0076*/ 	.short	0x0020


	//----- nvinfo : EIATTR_PARAM_CBANK
	.align		4
        /*0078*/ 	.byte	0x04, 0x0a
        /*007a*/ 	.short	(.L_18891 - .L_18890)
	.align		4
.L_18890:
        /*007c*/ 	.word	index@(.nv.constant0.contiguous_prod22_f32)
        /*0080*/ 	.short	0x0380
        /*0082*/ 	.short	0x0020


	//----- nvinfo : EIATTR_SW_WAR
	.align		4
.L_18891:
        /*0084*/ 	.byte	0x04, 0x36
        /*0086*/ 	.short	(.L_18893 - .L_18892)
.L_18892:
        /*0088*/ 	.word	0x00000008
.L_18893:


//--------------------- .nv.info.contiguous_prod2_f32 --------------------------
	.section	.nv.info.contiguous_prod2_f32,"",@"SHT_CUDA_INFO"
	.sectionflags	@""
	.align	4


	//----- nvinfo : EIATTR_CUDA_API_VERSION
	.align		4
        /*0000*/ 	.byte	0x04, 0x37
        /*0002*/ 	.short	(.L_18895 - .L_18894)
.L_18894:
        /*0004*/ 	.word	0x00000082


	//----- nvinfo : EIATTR_KPARAM_INFO
	.align		4
.L_18895:
        /*0008*/ 	.byte	0x04, 0x17
        /*000a*/ 	.short	(.L_18897 - .L_18896)
.L_18896:
        /*000c*/ 	.word	0x00000000
        /*0010*/ 	.short	0x0006
        /*0012*/ 	.short	0x0030
        /*0014*/ 	.byte	0x00, 0xf0, 0x21, 0x00


	//----- nvinfo : EIATTR_KPARAM_INFO
	.align		4
.L_18897:
        /*0018*/ 	.byte	0x04, 0x17
        /*001a*/ 	.short	(.L_18899 - .L_18898)
.L_18898:
        /*001c*/ 	.word	0x00000000
        /*0020*/ 	.short	0x0005
        /*0022*/ 	.short	0x0028
        /*0024*/ 	.byte	0x00, 0xf0, 0x21, 0x00


	//----- nvinfo : EIATTR_KPARAM_INFO
	.align		4
.L_18899:
        /*0028*/ 	.byte	0x04, 0x17
        /*002a*/ 	.short	(.L_18901 - .L_18900)
.L_18900:
        /*002c*/ 	.word	0x00000000
        /*0030*/ 	.short	0x0004
        /*0032*/ 	.short	0x0020
        /*0034*/ 	.byte	0x00, 0xf0, 0x21, 0x00


	//----- nvinfo : EIATTR_KPARAM_INFO
	.align		4
.L_18901:
        /*0038*/ 	.byte	0x04, 0x17
        /*003a*/ 	.short	(.L_18903 - .L_18902)
.L_18902:
        /*003c*/ 	.word	0x00000000
        /*0040*/ 	.short	0x0003
        /*0042*/ 	.short	0x0018
        /*0044*/ 	.byte	0x00, 0xf5, 0x21, 0x00


	//----- nvinfo : EIATTR_KPARAM_INFO
	.align		4
.L_18903:
        /*0048*/ 	.byte	0x04, 0x17
        /*004a*/ 	.short	(.L_18905 - .L_18904)
.L_18904:
        /*004c*/ 	.word	0x00000000
        /*0050*/ 	.short	0x0002
        /*0052*/ 	.short	0x0010
        /*0054*/ 	.byte	0x00, 0xf5, 0x21, 0x00


	//----- nvinfo : EIATTR_KPARAM_INFO
	.align		4
.L_18905:
        /*0058*/ 	.byte	0x04, 0x17
        /*005a*/ 	.short	(.L_18907 - .L_18906)
.L_18906:
        /*005c*/ 	.word	0x00000000
        /*0060*/ 	.short	0x0001
        /*0062*/ 	.short	0x0008
        /*0064*/ 	.byte	0x00, 0xf5, 0x21, 0x00


	//----- nvinfo : EIATTR_KPARAM_INFO
	.align		4
.L_18907:
        /*0068*/ 	.byte	0x04, 0x17
        /*006a*/ 	.short	(.L_18909 - .L_18908)
.L_18908:
        /*006c*/ 	.word	0x00000000
        /*0070*/ 	.short	0x0000
        /*0072*/ 	.short	0x0000
        /*0074*/ 	.byte	0x00, 0xf5, 0x21, 0x00


	//----- nvinfo : EIATTR_SPARSE_MMA_MASK
	.align		4
.L_18909:
        /*0078*/ 	.byte	0x03, 0x50
        /*007a*/ 	.short	0x0000


	//----- nvinfo : EIATTR_MAXREG_COUNT
	.align		4
        /*007c*/ 	.byte	0x03, 0x1b
        /*007e*/ 	.short	0x00ff


	//----- nvinfo : EIATTR_NUM_BARRIERS
	.align		4
        /*0080*/ 	.byte	0x02, 0x4c
        /*0082*/ 	.byte	0x01
	.zero		1


	//----- nvinfo : EIATTR_MERCURY_ISA_VERSION
	.align		4
        /*0084*/ 	.byte	0x03, 0x5f
        /*0086*/ 	.short	0x0101


	//----- nvinfo : EIATTR_VRC_CTA_INIT_COUNT
	.align		4
        /*0088*/ 	.byte	0x02, 0x4a
	.zero		1
	.zero		1


	//----- nvinfo : EIATTR_EXIT_INSTR_OFFSETS
	.align		4
        /*008c*/ 	.byte	0x04, 0x1c
        /*008e*/ 	.short	(.L_18911 - .L_18910)


	//   ....[0]....
.L_18910:
        /*0090*/ 	.word	0x000067f0


	//   ....[1]....
        /*0094*/ 	.word	0x00006990


	//   ....[2]....
        /*0098*/ 	.word	0x00006aa0


	//----- nvinfo : EIATTR_CRS_STACK_SIZE
	.align		4
.L_18911:
        /*009c*/ 	.byte	0x04, 0x1e
        /*009e*/ 	.short	(.L_18913 - .L_18912)
.L_18912:
        /*00a0*/ 	.word	0x00000000


	//----- nvinfo : EIATTR_CBANK_PARAM_SIZE
	.align		4
.L_18913:
        /*00a4*/ 	.byte	0x03, 0x19
        /*00a6*/ 	.short	0x0038


	//----- nvinfo : EIATTR_PARAM_CBANK
	.align		4
        /*00a8*/ 	.byte	0x04, 0x0a
        /*00aa*/ 	.short	(.L_18915 - .L_18914)
	.align		4
.L_18914:
        /*00ac*/ 	.word	index@(.nv.constant0.contiguous_prod2_f32)
        /*00b0*/ 	.short	0x0380
        /*00b2*/ 	.short	0x0038


	//----- nvinfo : EIATTR_SW_WAR
	.align		4
.L_18915:
        /*00b4*/ 	.byte	0x04, 0x36
        /*00b6*/ 	.short	(.L_18917 - .L_18916)
.L_18916:
        /*00b8*/ 	.word	0x00000008
.L_18917:


//--------------------- .nv.info.uncontiguous_prod_f32 --------------------------
	.section	.nv.info.uncontiguous_prod_f32,"",@"SHT_CUDA_INFO"
	.sectionflags	@""
	.align	4


	//----- nvinfo : EIATTR_CUDA_API_VERSION
	.align		4
        /*0000*/ 	.byte	0x04, 0x37
        /*0002*/ 	.short	(.L_18919 - .L_18918)
.L_18918:
        /*0004*/ 	.word	0x00000082


	//----- nvinfo : EIATTR_KPARAM_INFO
	.align		4
.L_18919:
        /*0008*/ 	.byte	0x04, 0x17
        /*000a*/ 	.short	(.L_18921 - .L_18920)
.L_18920:
        /*000c*/ 	.word	0x00000000
        /*0010*/ 	.short	0x0005
        /*0012*/ 	.short	0x0028
        /*0014*/ 	.byte	0x00, 0xf0, 0x21, 0x00


	//----- nvinfo : EIATTR_KPARAM_INFO
	.align		4
.L_18921:
        /*0018*/ 	.byte	0x04, 0x17
        /*001a*/ 	.short	(.L_18923 - .L_18922)
.L_18922:
        /*001c*/ 	.word	0x00000000
        /*0020*/ 	.short	0x0004
        /*0022*/ 	.short	0x0020
        /*0024*/ 	.byte	0x00, 0xf0, 0x21, 0x00


	//----- nvinfo : EIATTR_KPARAM_INFO
	.align		4
.L_18923:
        /*0028*/ 	.byte	0x04, 0x17
        /*002a*/ 	.short	(.L_18925 - .L_18924)
.L_18924:
        /*002c*/ 	.word	0x00000000
        /*0030*/ 	.short	0x0003
        /*0032*/ 	.short	0x0018
        /*0034*/ 	.byte	0x00, 0xf5, 0x21, 0x00


	//----- nvinfo : EIATTR_KPARAM_INFO
	.align		4
.L_18925:
        /*0038*/ 	.byte	0x04, 0x17
        /*003a*/ 	.short	(.L_18927 - .L_18926)
.L_18926:
        /*003c*/ 	.word	0x00000000
        /*0040*/ 	.short	0x0002
        /*0042*/ 	.short	0x0010
        /*0044*/ 	.byte	0x00, 0xf5, 0x21, 0x00


	//----- nvinfo : EIATTR_KPARAM_INFO
	.align		4
.L_18927:
        /*0048*/ 	.byte	0x04, 0x17
        /*004a*/ 	.short	(.L_18929 - .L_18928)
.L_18928:
        /*004c*/ 	.word	0x00000000
        /*0050*/ 	.short	0x0001
        /*0052*/ 	.short	0x0008
        /*0054*/ 	.byte	0x00, 0xf5, 0x21, 0x00


	//----- nvinfo : EIATTR_KPARAM_INFO
	.align		4
.L_18929:
        /*0058*/ 	.byte	0x04, 0x17
        /*005a*/ 	.short	(.L_18931 - .L_18930)
.L_18930:
        /*005c*/ 	.word	0x00000000
        /*0060*/ 	.short	0x0000
        /*0062*/ 	.short	0x0000
        /*0064*/ 	.byte	0x00, 0xf5, 0x21, 0x00


	//----- nvinfo : EIATTR_SPARSE_MMA_MASK
	.align		4
.L_18931:
        /*0068*/ 	.byte	0x03, 0x50
        /*006a*/ 	.short	0x0000


	//----- nvinfo : EIATTR_MAXREG_COUNT
	.align		4
        /*006c*/ 	.byte	0x03, 0x1b
        /*006e*/ 	.short	0x00ff


	//----- nvinfo : EIATTR_NUM_BARRIERS
	.align		4
        /*0070*/ 	.byte	0x02, 0x4c
        /*0072*/ 	.byte	0x01
	.zero		1


	//----- nvinfo : EIATTR_MERCURY_ISA_VERSION
	.align		4
        /*0074*/ 	.byte	0x03, 0x5f
        /*0076*/ 	.short	0x0101


	//----- nvinfo : EIATTR_VRC_CTA_INIT_COUNT
	.align		4
        /*0078*/ 	.byte	0x02, 0x4a
	.zero		1
	.zero		1


	//----- nvinfo : EIATTR_EXIT_INSTR_OFFSETS
	.align		4
        /*007c*/ 	.byte	0x04, 0x1c
        /*007e*/ 	.short	(.L_18933 - .L_18932)


	//   ....[0]....
.L_18932:
        /*0080*/ 	.word	0x00006a20


	//   ....[1]....
        /*0084*/ 	.word	0x00006bc0


	//   ....[2]....
        /*0088*/ 	.word	0x00006c40


	//----- nvinfo : EIATTR_CRS_STACK_SIZE
	.align		4
.L_18933:
        /*008c*/ 	.byte	0x04, 0x1e
        /*008e*/ 	.short	(.L_18935 - .L_18934)
.L_18934:
        /*0090*/ 	.word	0x00000000


	//----- nvinfo : EIATTR_CBANK_PARAM_SIZE
	.align		4
.L_18935:
        /*0094*/ 	.byte	0x03, 0x19
        /*0096*/ 	.short	0x0030


	//----- nvinfo : EIATTR_PARAM_CBANK
	.align		4
        /*0098*/ 	.byte	0x04, 0x0a
        /*009a*/ 	.short	(.L_18937 - .L_18936)
	.align		4
.L_18936:
        /*009c*/ 	.word	index@(.nv.constant0.uncontiguous_prod_f32)
        /*00a0*/ 	.short	0x0380
        /*00a2*/ 	.short	0x0030


	//----- nvinfo : EIATTR_SW_WAR
	.align		4
.L_18937:
        /*00a4*/ 	.byte	0x04, 0x36
        /*00a6*/ 	.short	(.L_18939 - .L_18938)
.L_18938:
        /*00a8*/ 	.word	0x00000008
.L_18939:


//--------------------- .nv.info.contiguous_prod_f32 --------------------------
	.section	.nv.info.contiguous_prod_f32,"",@"SHT_CUDA_INFO"
	.sectionflags	@""
	.align	4


	//----- nvinfo : EIATTR_CUDA_API_VERSION
	.align		4
        /*0000*/ 	.byte	0x04, 0x37
        /*0002*/ 	.short	(.L_18941 - .L_18940)
.L_18940:
        /*0004*/ 	.word	0x00000082


	//----- nvinfo : EIATTR_KPARAM_INFO
	.align		4
.L_18941:
        /*0008*/ 	.byte	0x04, 0x17
        /*000a*/ 	.short	(.L_18943 - .L_18942)
.L_18942:
        /*000c*/ 	.word	0x00000000
        /*0010*/ 	.short	0x0002
        /*0012*/ 	.short	0x0010
        /*0014*/ 	.byte	0x00, 0xf0, 0x21, 0x00


	//----- nvinfo : EIATTR_KPARAM_INFO
	.align		4
.L_18943:
        /*0018*/ 	.byte	0x04, 0x17
        /*001a*/ 	.short	(.L_18945 - .L_18944)
.L_18944:
        /*001c*/ 	.word	0x00000000
        /*0020*/ 	.short	0x0001
        /*0022*/ 	.short	0x0008
        /*0024*/ 	.byte	0x00, 0xf5, 0x21, 0x00


	//----- nvinfo : EIATTR_KPARAM_INFO
	.align		4
.L_18945:
        /*0028*/ 	.byte	0x04, 0x17
        /*002a*/ 	.short	(.L_18947 - .L_18946)
.L_18946:
        /*002c*/ 	.word	0x00000000
        /*0030*/ 	.short	0x0000
        /*0032*/ 	.short	0x0000
        /*0034*/ 	.byte	0x00, 0xf5, 0x21, 0x00


	//----- nvinfo : EIATTR_SPARSE_MMA_MASK
	.align		4
.L_18947:
        /*0038*/ 	.byte	0x03, 0x50
        /*003a*/ 	.short	0x0000


	//----- nvinfo : EIATTR_MAXREG_COUNT
	.align		4
        /*003c*/ 	.byte	0x03, 0x1b
        /*003e*/ 	.short	0x00ff


	//----- nvinfo : EIATTR_NUM_BARRIERS
	.align		4
        /*0040*/ 	.byte	0x02, 0x4c
        /*0042*/ 	.byte	0x01
	.zero		1


	//----- nvinfo : EIATTR_MERCURY_ISA_VERSION
	.align		4
        /*0044*/ 	.byte	0x03, 0x5f
        /*0046*/ 	.short	0x0101


	//----- nvinfo : EIATTR_VRC_CTA_INIT_COUNT
	.align		4
        /*0048*/ 	.byte	0x02, 0x4a
	.zero		1
	.zero		1


	//----- nvinfo : EIATTR_EXIT_INSTR_OFFSETS
	.align		4
        /*004c*/ 	.byte	0x04, 0x1c
        /*004e*/ 	.short	(.L_18949 - .L_18948)


	//   ....[0]....
.L_18948:
        /*0050*/ 	.word	0x00000350


	//   ....[1]....
        /*0054*/ 	.word	0x000004f0


	//   ....[2]....
        /*0058*/ 	.word	0x00000570


	//----- nvinfo : EIATTR_CRS_STACK_SIZE
	.align		4
.L_18949:
        /*005c*/ 	.byte	0x04, 0x1e
        /*005e*/ 	.short	(.L_18951 - .L_18950)
.L_18950:
        /*0060*/ 	.word	0x00000000


	//----- nvinfo : EIATTR_CBANK_PARAM_SIZE
	.align		4
.L_18951:
        /*0064*/ 	.byte	0x03, 0x19
        /*0066*/ 	.short	0x0018


	//----- nvinfo : EIATTR_PARAM_CBANK
	.align		4
        /*0068*/ 	.byte	0x04, 0x0a
        /*006a*/ 	.short	(.L_18953 - .L_18952)
	.align		4
.L_18952:
        /*006c*/ 	.word	index@(.nv.constant0.contiguous_prod_f32)
        /*0070*/ 	.short	0x0380
        /*0072*/ 	.short	0x0018


	//----- nvinfo : EIATTR_SW_WAR
	.align		4
.L_18953:
        /*0074*/ 	.byte	0x04, 0x36
        /*0076*/ 	.short	(.L_18955 - .L_18954)
.L_18954:
        /*0078*/ 	.word	0x00000008
.L_18955:


//--------------------- .nv.info.contiguous_prod33_u64 --------------------------
	.section	.nv.info.contiguous_prod33_u64,"",@"SHT_CUDA_INFO"
	.sectionflags	@""
	.align	4


	//----- nvinfo : EIATTR_CUDA_API_VERSION
	.align		4
        /*0000*/ 	.byte	0x04, 0x37
        /*0002*/ 	.short	(.L_18957 - .L_18956)
.L_18956:
        /*0004*/ 	.word	0x00000082


	//----- nvinfo : EIATTR_KPARAM_INFO
	.align		4
.L_18957:
        /*0008*/ 	.byte	0x04, 0x17
        /*000a*/ 	.short	(.L_18959 - .L_18958)
.L_18958:
        /*000c*/ 	.word	0x00000000
        /*0010*/ 	.short	0x0004
        /*0012*/ 	.short	0x0020
        /*0014*/ 	.byte	0x00, 0xf0, 0x21, 0x00


	//----- nvinfo : EIATTR_KPARAM_INFO
	.align		4
.L_18959:
        /*0018*/ 	.byte	0x04, 0x17
        /*001a*/ 	.short	(.L_18961 - .L_18960)
.L_18960:
        /*001c*/ 	.word	0x00000000
        /*0020*/ 	.short	0x0003
        /*0022*/ 	.short	0x0018
        /*0024*/ 	.byte	0x00, 0xf0, 0x21, 0x00


	//----- nvinfo : EIATTR_KPARAM_INFO
	.align		4
.L_18961:
        /*0028*/ 	.byte	0x04, 0x17
        /*002a*/ 	.short	(.L_18963 - .L_18962)
.L_18962:
        /*002c*/ 	.word	0x00000000
        /*0030*/ 	.short	0x0002
        /*0032*/ 	.short	0x0010
        /*0034*/ 	.byte	0x00, 0xf0, 0x21, 0x00


	//----- nvinfo : EIATTR_KPARAM_INFO
	.align		4
.L_18963:
        /*0038*/ 	.byte	0x04, 0x17
        /*003a*/ 	.short	(.L_18965 - .L_18964)
.L_18964:
        /*003c*/ 	.word	0x00000000
        /*0040*/ 	.short	0x0001
        /*0042*/ 	.short	0x0008
        /*0044*/ 	.byte	0x00, 0xf5, 0x21, 0x00


	//----- nvinfo : EIATTR_KPARAM_INFO
	.align		4
.L_18965:
        /*0048*/ 	.byte	0x04, 0x17
        /*004a*/ 	.short	(.L_18967 - .L_18966)
.L_18966:
        /*004c*/ 	.word	0x00000000
        /*0050*/ 	.short	0x0000
        /*0052*/ 	.short	0x0000
        /*0054*/ 	.byte	0x00, 0xf5, 0x21, 0x00


	//----- nvinfo : EIATTR_SPARSE_MMA_MASK
	.align		4
.L_18967:
        /*0058*/ 	.byte	0x03, 0x50
        /*005a*/ 	.short	0x0000


	//----- nvinfo : EIATTR_MAXREG_COUNT
	.align		4
        /*005c*/ 	.byte	0x03, 0x1b
        /*005e*/ 	.short	0x00ff


	//----- nvinfo : EIATTR_NUM_BARRIERS
	.align		4
        /*0060*/ 	.byte	0x02, 0x4c
        /*0062*/ 	.byte	0x01
	.zero		1


	//----- nvinfo : EIATTR_MERCURY_ISA_VERSION
	.align		4
        /*0064*/ 	.byte	0x03, 0x5f
        /*0066*/ 	.short	0x0101


	//----- nvinfo : EIATTR_VRC_CTA_INIT_COUNT
	.align		4
        /*0068*/ 	.byte	0x02, 0x4a
	.zero		1
	.zero		1


	//----- nvinfo : EIATTR_EXIT_INSTR_OFFSETS
	.align		4
        /*006c*/ 	.byte	0x04, 0x1c
        /*006e*/ 	.short	(.L_18969 - .L_18968)


	//   ....[0]....
.L_18968:
        /*0070*/ 	.word	0x00000170


	//   ....[1]....
        /*0074*/ 	.word	0x00000200


	//   ....[2]....
        /*0078*/ 	.word	0x00000b20


	//----- nvinfo : EIATTR_CBANK_PARAM_SIZE
	.align		4
.L_18969:
        /*007c*/ 	.byte	0x03, 0x19
        /*007e*/ 	.short	0x0028


	//----- nvinfo : EIATTR_PARAM_CBANK
	.align		4
        /*0080*/ 	.byte	0x04, 0x0a
        /*0082*/ 	.short	(.L_18971 - .L_18970)
	.align		4
.L_18970:
        /*0084*/ 	.word	index@(.nv.constant0.contiguous_prod33_u64)
        /*0088*/ 	.short	0x0380
        /*008a*/ 	.short	0x0028


	//----- nvinfo : EIATTR_SW_WAR
	.align		4
.L_18971:
        /*008c*/ 	.byte	0x04, 0x36
        /*008e*/ 	.short	(.L_18973 - .L_18972)
.L_18972:
        /*0090*/ 	.word	0x00000008
.L_18973:


//--------------------- .nv.info.contiguous_prod3_u64 --------------------------
	.section	.nv.info.contiguous_prod3_u64,"",@"SHT_CUDA_INFO"
	.sectionflags	@""
	.align	4


	//----- nvinfo : EIATTR_CUDA_API_VERSION
	.align		4
        /*0000*/ 	.byte	0x04, 0x37
        /*0002*/ 	.short	(.L_18975 - .L_18974)
.L_18974:
        /*0004*/ 	.word	0x00000082


	//----- nvinfo : EIATTR_KPARAM_INFO
	.align		4
.L_18975:
        /*0008*/ 	.byte	0x04, 0x17
        /*000a*/ 	.short	(.L_18977 - .L_18976)
.L_18976:
        /*000c*/ 	.word	0x00000000
        /*0010*/ 	.short	0x0006
        /*0012*/ 	.short	0x0030
        /*0014*/ 	.byte	0x00, 0xf0, 0x21, 0x00


	//----- nvinfo : EIATTR_KPARAM_INFO
	.align		4
.L_18977:
        /*0018*/ 	.byte	0x04, 0x17
        /*001a*/ 	.short	(.L_18979 - .L_18978)
.L_18978:
        /*001c*/ 	.word	0x00000000
        /*0020*/ 	.short	0x0005
        /*0022*/ 	.short	0x0028
        /*0024*/ 	.byte	0x00, 0xf0, 0x21, 0x00


	//----- nvinfo : EIATTR_KPARAM_INFO
	.align		4
.L_18979:
        /*0028*/ 	.byte	0x04, 0x17
        /*002a*/ 	.short	(.L_18981 - .L_18980)
.L_18980:
        /*002c*/ 	.word	0x00000000
        /*0030*/ 	.short	0x0004
        /*0032*/ 	.short	0x0020
        /*0034*/ 	.byte	0x00, 0xf0, 0x21, 0x00


	//----- nvinfo : EIATTR_KPARAM_INFO
	.align		4
.L_18981:
        /*0038*/ 	.byte	0x04, 0x17
        /*003a*/ 	.short	(.L_18983 - .L_18982)
.L_18982:
        /*003c*/ 	.word	0x00000000
        /*0040*/ 	.short	0x0003
        /*0042*/ 	.short	0x0018
        /*0044*/ 	.byte	0x00, 0xf5, 0x21, 0x00


	//----- nvinfo : EIATTR_KPARAM_INFO
	.align		4
.L_18983:
        /*0048*/ 	.byte	0x04, 0x17
        /*004a*/ 	.short	(.L_18985 - .L_18984)
.L_18984:
        /*004c*/ 	.word	0x00000000
        /*0050*/ 	.short	0x0002
        /*0052*/ 	.short	0x0010
        /*0054*/ 	.byte	0x00, 0xf5, 0x21, 0x00


	//----- nvinfo : EIATTR_KPARAM_INFO
	.align		4
.L_18985:
        /*0058*/ 	.byte	0x04, 0x17
        /*005a*/ 	.short	(.L_18987 - .L_18986)
.L_18986:
        /*005c*/ 	.word	0x00000000
        /*0060*/ 	.short	0x0001
        /*0062*/ 	.short	0x0008
        /*0064*/ 	.byte	0x00, 0xf5, 0x21, 0x00


	//----- nvinfo : EIATTR_KPARAM_INFO
	.align		4
.L_18987:
        /*0068*/ 	.byte	0x04, 0x17
        /*006a*/ 	.short	(.L_18989 - .L_18988)
.L_18988:
        /*006c*/ 	.word	0x00000000
        /*0070*/ 	.short	0x0000
        /*0072*/ 	.short	0x0000
        /*0074*/ 	.byte	0x00, 0xf5, 0x21, 0x00


	//----- nvinfo : EIATTR_SPARSE_MMA_MASK
	.align		4
.L_18989:
        /*0078*/ 	.byte	0x03, 0x50
        /*007a*/ 	.short	0x0000


	//----- nvinfo : EIATTR_MAXREG_COUNT
	.align		4
        /*007c*/ 	.byte	0x03, 0x1b
        /*007e*/ 	.short	0x00ff


	//----- nvinfo : EIATTR_NUM_BARRIERS
	.align		4
        /*0080*/ 	.byte	0x02, 0x4c
        /*0082*/ 	.byte	0x01
	.zero		1


	//----- nvinfo : EIATTR_MERCURY_ISA_VERSION
	.align		4
        /*0084*/ 	.byte	0x03, 0x5f
        /*0086*/ 	.short	0x0101


	//----- nvinfo : EIATTR_VRC_CTA_INIT_COUNT
	.align		4
        /*0088*/ 	.byte	0x02, 0x4a
	.zero		1
	.zero		1


	//----- nvinfo : EIATTR_EXIT_INSTR_OFFSETS
	.align		4
        /*008c*/ 	.byte	0x04, 0x1c
        /*008e*/ 	.short	(.L_18991 - .L_18990)


	//   ....[0]....
.L_18990:
        /*0090*/ 	.word	0x00000170


	//   ....[1]....
        /*0094*/ 	.word	0x00003140


	//   ....[2]....
        /*0098*/ 	.word	0x00003ad0


	//----- nvinfo : EIATTR_CRS_STACK_SIZE
	.align		4
.L_18991:
        /*009c*/ 	.byte	0x04, 0x1e
        /*009e*/ 	.short	(.L_18993 - .L_18992)
.L_18992:
        /*00a0*/ 	.word	0x00000000


	//----- nvinfo : EIATTR_CBANK_PARAM_SIZE
	.align		4
.L_18993:
        /*00a4*/ 	.byte	0x03, 0x19
        /*00a6*/ 	.short	0x0038


	//----- nvinfo : EIATTR_PARAM_CBANK
	.align		4
        /*00a8*/ 	.byte	0x04, 0x0a
        /*00aa*/ 	.short	(.L_18995 - .L_18994)
	.align		4
.L_18994:
        /*00ac*/ 	.word	index@(.nv.constant0.contiguous_prod3_u64)
        /*00b0*/ 	.short	0x0380
        /*00b2*/ 	.short	0x0038


	//----- nvinfo : EIATTR_SW_WAR
	.align		4
.L_18995:
        /*00b4*/ 	.byte	0x04, 0x36
        /*00b6*/ 	.short	(.L_18997 - .L_18996)
.L_18996:
        /*00b8*/ 	.word	0x00000008
.L_18997:


//--------------------- .nv.info.contiguous_prod22_u64 --------------------------
	.section	.nv.info.contiguous_prod22_u64,"",@"SHT_CUDA_INFO"
	.sectionflags	@""
	.align	4


	//----- nvinfo : EIATTR_CUDA_API_VERSION
	.align		4
        /*0000*/ 	.byte	0x04, 0x37
        /*0002*/ 	.short	(.L_18999 - .L_18998)
.L_18998:
        /*0004*/ 	.word	0x00000082


	//----- nvinfo : EIATTR_KPARAM_INFO
	.align		4
.L_18999:
        /*0008*/ 	.byte	0x04, 0x17
        /*000a*/ 	.short	(.L_19001 - .L_19000)
.L_19000:
        /*000c*/ 	.word	0x00000000
        /*0010*/ 	.short	0x0003
        /*0012*/ 	.short	0x0018
        /*0014*/ 	.byte	0x00, 0xf0, 0x21, 0x00


	//----- nvinfo : EIATTR_KPARAM_INFO
	.align		4
.L_19001:
        /*0018*/ 	.byte	0x04, 0x17
        /*001a*/ 	.short	(.L_19003 - .L_19002)
.L_19002:
        /*001c*/ 	.word	0x00000000
        /*0020*/ 	.short	0x0002
        /*0022*/ 	.short	0x0010
        /*0024*/ 	.byte	0x00, 0xf0, 0x21, 0x00


	//----- nvinfo : EIATTR_KPARAM_INFO
	.align		4
.L_19003:
        /*0028*/ 	.byte	0x04, 0x17
        /*002a*/ 	.short	(.L_19005 - .L_19004)
.L_19004:
        /*002c*/ 	.word	0x00000000
        /*0030*/ 	.short	0x0001
        /*0032*/ 	.short	0x0008
        /*0034*/ 	.byte	0x00, 0xf5, 0x21, 0x00


	//----- nvinfo : EIATTR_KPARAM_INFO
	.align		4
.L_19005:
        /*0038*/ 	.byte	0x04, 0x17
        /*003a*/ 	.short	(.L_19007 - .L_19006)
.L_19006:
        /*003c*/ 	.word	0x00000000
        /*0040*/ 	.short	0x0000
        /*0042*/ 	.short	0x0000
        /*0044*/ 	.byte	0x00, 0xf5, 0x21, 0x00


	//----- nvinfo : EIATTR_SPARSE_MMA_MASK
	.align		4
.L_19007:
        /*0048*/ 	.byte	0x03, 0x50
        /*004a*/ 	.short	0x0000


	//----- nvinfo : EIATTR_MAXREG_COUNT
	.align		4
        /*004c*/ 	.byte	0x03, 0x1b
        /*004e*/ 	.short	0x00ff


	//----- nvinfo : EIATTR_NUM_BARRIERS
	.align		4
        /*0050*/ 	.byte	0x02, 0x4c
        /*0052*/ 	.byte	0x01
	.zero		1


	//----- nvinfo : EIATTR_MERCURY_ISA_VERSION
	.align		4
        /*0054*/ 	.byte	0x03, 0x5f
        /*0056*/ 	.short	0x0101


	//----- nvinfo : EIATTR_VRC_CTA_INIT_COUNT
	.align		4
        /*0058*/ 	.byte	0x02, 0x4a
	.zero		1
	.zero		1


	//----- nvinfo : EIATTR_EXIT_INSTR_OFFSETS
	.align		4
        /*005c*/ 	.byte	0x04, 0x1c
        /*005e*/ 	.short	(.L_19009 - .L_19008)


	//   ....[0]....
.L_19008:
        /*0060*/ 	.word	0x000004b0


	//   ....[1]....
        /*0064*/ 	.word	0x00000770


	//   ....[2]....
        /*0068*/ 	.word	0x00000880


	//----- nvinfo : EIATTR_CRS_STACK_SIZE
	.align		4
.L_19009:
        /*006c*/ 	.byte	0x04, 0x1e
        /*006e*/ 	.short	(.L_19011 - .L_19010)
.L_19010:
        /*0070*/ 	.word	0x00000000


	//----- nvinfo : EIATTR_CBANK_PARAM_SIZE
	.align		4
.L_19011:
        /*0074*/ 	.byte	0x03, 0x19
        /*0076*/ 	.short	0x0020


	//----- nvinfo : EIATTR_PARAM_CBANK
	.align		4
        /*0078*/ 	.byte	0x04, 0x0a
        /*007a*/ 	.short	(.L_19013 - .L_19012)
	.align		4
.L_19012:
        /*007c*/ 	.word	index@(.nv.constant0.contiguous_prod22_u64)
        /*0080*/ 	.short	0x0380
        /*0082*/ 	.short	0x0020


	//----- nvinfo : EIATTR_SW_WAR
	.align		4
.L_19013:
        /*0084*/ 	.byte	0x04, 0x36
        /*0086*/ 	.short	(.L_19015 - .L_19014)
.L_19014:
        /*0088*/ 	.word	0x00000008
.L_19015:


//--------------------- .nv.info.contiguous_prod2_u64 --------------------------
	.section	.nv.info.contiguous_prod2_u64,"",@"SHT_CUDA_INFO"
	.sectionflags	@""
	.align	4


	//----- nvinfo : EIATTR_CUDA_API_VERSION
	.align		4
        /*0000*/ 	.byte	0x04, 0x37
        /*0002*/ 	.short	(.L_19017 - .L_19016)
.L_19016:
        /*0004*/ 	.word	0x00000082


	//----- nvinfo : EIATTR_KPARAM_INFO
	.align		4
.L_19017:
        /*0008*/ 	.byte	0x04, 0x17
        /*000a*/ 	.short	(.L_19019 - .L_19018)
.L_19018:
        /*000c*/ 	.word	0x00000000
        /*0010*/ 	.short	0x0006
        /*0012*/ 	.short	0x0030
        /*0014*/ 	.byte	0x00, 0xf0, 0x21, 0x00


	//----- nvinfo : EIATTR_KPARAM_INFO
	.align		4
.L_19019:
        /*0018*/ 	.byte	0x04, 0x17
        /*001a*/ 	.short	(.L_19021 - .L_19020)
.L_19020:
        /*001c*/ 	.word	0x00000000
        /*0020*/ 	.short	0x0005
        /*0022*/ 	.short	0x0028
        /*0024*/ 	.byte	0x00, 0xf0, 0x21, 0x00


	//----- nvinfo : EIATTR_KPARAM_INFO
	.align		4
.L_19021:
        /*0028*/ 	.byte	0x04, 0x17
        /*002a*/ 	.short	(.L_19023 - .L_19022)
.L_19022:
        /*002c*/ 	.word	0x00000000
        /*0030*/ 	.short	0x0004
        /*0032*/ 	.short	0x0020
        /*0034*/ 	.byte	0x00, 0xf0, 0x21, 0x00


	//----- nvinfo : EIATTR_KPARAM_INFO
	.align		4
.L_19023:
        /*0038*/ 	.byte	0x04, 0x17
        /*003a*/ 	.short	(.L_19025 - .L_19024)
.L_19024:
        /*003c*/ 	.word	0x00000000
        /*0040*/ 	.short	0x0003
        /*0042*/ 	.short	0x0018
        /*0044*/ 	.byte	0x00, 0xf5, 0x21, 0x00


	//----- nvinfo : EIATTR_KPARAM_INFO
	.align		4
.L_19025:
        /*0048*/ 	.byte	0x04, 0x17
        /*004a*/ 	.short	(.L_19027 - .L_19026)
.L_19026:
        /*004c*/ 	.word	0x00000000
        /*0050*/ 	.short	0x0002
        /*0052*/ 	.short	0x0010
        /*0054*/ 	.byte	0x00, 0xf5, 0x21, 0x00


	//----- nvinfo : EIATTR_KPARAM_INFO
	.align		4
.L_19027:
        /*0058*/ 	.byte	0x04, 0x17
        /*005a*/ 	.short	(.L_19029 - .L_19028)
.L_19028:
        /*005c*/ 	.word	0x00000000
        /*0060*/ 	.short	0x0001
        /*0062*/ 	.short	0x0008
        /*0064*/ 	.byte	0x00, 0xf5, 0x21, 0x00


	//----- nvinfo : EIATTR_KPARAM_INFO
	.align		4
.L_19029:
        /*0068*/ 	.byte	0x04, 0x17
        /*006a*/ 	.short	(.L_19031 - .L_19030)
.L_19030:
        /*006c*/ 	.word	0x00000000
        /*0070*/ 	.short	0x0000
        /*0072*/ 	.short	0x0000
        /*0074*/ 	.byte	0x00, 0xf5, 0x21, 0x00


	//----- nvinfo : EIATTR_SPARSE_MMA_MASK
	.align		4
.L_19031:
        /*0078*/ 	.byte	0x03, 0x50
        /*007a*/ 	.short	0x0000


	//----- nvinfo : EIATTR_MAXREG_COUNT
	.align		4
        /*007c*/ 	.byte	0x03, 0x1b
        /*007e*/ 	.short	0x00ff


	//----- nvinfo : EIATTR_NUM_BARRIERS
	.align		4
        /*0080*/ 	.byte	0x02, 0x4c
        /*0082*/ 	.byte	0x01
	.zero		1


	//----- nvinfo : EIATTR_MERCURY_ISA_VERSION
	.align		4
        /*0084*/ 	.byte	0x03, 0x5f
        /*0086*/ 	.short	0x0101


	//----- nvinfo : EIATTR_VRC_CTA_INIT_COUNT
	.align		4
        /*0088*/ 	.byte	0x02, 0x4a
	.zero		1
	.zero		1


	//----- nvinfo : EIATTR_EXIT_INSTR_OFFSETS
	.align		4
        /*008c*/ 	.byte	0x04, 0x1c
        /*008e*/ 	.short	(.L_19033 - .L_19032)


	//   ....[0]....
.L_19032:
        /*0090*/ 	.word	0x00006890


	//   ....[1]....
        /*0094*/ 	.word	0x00006b50


	//   ....[2]....
        /*0098*/ 	.word	0x00006c60


	//----- nvinfo : EIATTR_CRS_STACK_SIZE
	.align		4
.L_19033:
        /*009c*/ 	.byte	0x04, 0x1e
        /*009e*/ 	.short	(.L_19035 - .L_19034)
.L_19034:
        /*00a0*/ 	.word	0x00000000


	//----- nvinfo : EIATTR_CBANK_PARAM_SIZE
	.align		4
.L_19035:
        /*00a4*/ 	.byte	0x03, 0x19
        /*00a6*/ 	.short	0x0038


	//----- nvinfo : EIATTR_PARAM_CBANK
	.align		4
        /*00a8*/ 	.byte	0x04, 0x0a
        /*00aa*/ 	.short	(.L_19037 - .L_19036)
	.align		4
.L_19036:
        /*00ac*/ 	.word	index@(.nv.constant0.contiguous_prod2_u64)
        /*00b0*/ 	.short	0x0380
        /*00b2*/ 	.short	0x0038


	//----- nvinfo : EIATTR_SW_WAR
	.align		4
.L_19037:
        /*00b4*/ 	.byte	0x04, 0x36
        /*00b6*/ 	.short	(.L_19039 - .L_19038)
.L_19038:
        /*00b8*/ 	.word	0x00000008
.L_19039:


//--------------------- .nv.info.uncontiguous_prod_u64 --------------------------
	.section	.nv.info.uncontiguous_prod_u64,"",@"SHT_CUDA_INFO"
	.sectionflags	@""
	.align	4


	//----- nvinfo : EIATTR_CUDA_API_VERSION
	.align		4
        /*0000*/ 	.byte	0x04, 0x37
        /*0002*/ 	.short	(.L_19041 - .L_19040)
.L_19040:
        /*0004*/ 	.word	0x00000082


	//----- nvinfo : EIATTR_KPARAM_INFO
	.align		4
.L_19041:
        /*0008*/ 	.byte	0x04, 0x17
        /*000a*/ 	.short	(.L_19043 - .L_19042)
.L_19042:
        /*000c*/ 	.word	0x00000000
        /*0010*/ 	.short	0x0005
        /*0012*/ 	.short	0x0028
        /*0014*/ 	.byte	0x00, 0xf0, 0x21, 0x00


	//----- nvinfo : EIATTR_KPARAM_INFO
	.align		4
.L_19043:
        /*0018*/ 	.byte	0x04, 0x17
        /*001a*/ 	.short	(.L_19045 - .L_19044)
.L_19044:
        /*001c*/ 	.word	0x00000000
        /*0020*/ 	.short	0x0004
        /*0022*/ 	.short	0x0020
        /*0024*/ 	.byte	0x00, 0xf0, 0x21, 0x00


	//----- nvinfo : EIATTR_KPARAM_INFO
	.align		4
.L_19045:
        /*0028*/ 	.byte	0x04, 0x17
        /*002a*/ 	.short	(.L_19047 - .L_19046)
.L_19046:
        /*002c*/ 	.word	0x00000000
        /*0030*/ 	.short	0x0003
        /*0032*/ 	.short	0x0018
        /*0034*/ 	.byte	0x00, 0xf5, 0x21, 0x00


	//----- nvinfo : EIATTR_KPARAM_INFO
	.align		4
.L_19047:
        /*0038*/ 	.byte	0x04, 0x17
        /*003a*/ 	.short	(.L_19049 - .L_19048)
.L_19048:
        /*003c*/ 	.word	0x00000000
        /*0040*/ 	.short	0x0002
        /*0042*/ 	.short	0x0010
        /*0044*/ 	.byte	0x00, 0xf5, 0x21, 0x00


	//----- nvinfo : EIATTR_KPARAM_INFO
	.align		4
.L_19049:
        /*0048*/ 	.byte	0x04, 0x17
        /*004a*/ 	.short	(.L_19051 - .L_19050)
.L_19050:
        /*004c*/ 	.word	0x00000000
        /*0050*/ 	.short	0x0001
        /*0052*/ 	.short	0x0008
        /*0054*/ 	.byte	0x00, 0xf5, 0x21, 0x00


	//----- nvinfo : EIATTR_KPARAM_INFO
	.align		4
.L_19051:
        /*0058*/ 	.byte	0x04, 0x17
        /*005a*/ 	.short	(.L_19053 - .L_19052)
.L_19052:
        /*005c*/ 	.word	0x00000000
        /*0060*/ 	.short	0x0000
        /*0062*/ 	.short	0x0000
        /*0064*/ 	.byte	0x00, 0xf5, 0x21, 0x00


	//----- nvinfo : EIATTR_SPARSE_MMA_MASK
	.align		4
.L_19053:
        /*0068*/ 	.byte	0x03, 0x50
        /*006a*/ 	.short	0x0000


	//----- nvinfo : EIATTR_MAXREG_COUNT
	.align		4
        /*006c*/ 	.byte	0x03, 0x1b
        /*006e*/ 	.short	0x00ff


	//----- nvinfo : EIATTR_NUM_BARRIERS
	.align		4
        /*0070*/ 	.byte	0x02, 0x4c
        /*0072*/ 	.byte	0x01
	.zero		1


	//----- nvinfo : EIATTR_MERCURY_ISA_VERSION
	.align		4
        /*0074*/ 	.byte	0x03, 0x5f
        /*0076*/ 	.short	0x0101


	//----- nvinfo : EIATTR_VRC_CTA_INIT_COUNT
	.align		4
        /*0078*/ 	.byte	0x02, 0x4a
	.zero		1
	.zero		1


	//----- nvinfo : EIATTR_EXIT_INSTR_OFFSETS
	.align		4
        /*007c*/ 	.byte	0x04, 0x1c
        /*007e*/ 	.short	(.L_19055 - .L_19054)


	//   ....[0]....
.L_19054:
        /*0080*/ 	.word	0x00006ad0


	//   ....[1]....
        /*0084*/ 	.word	0x00006d90


	//   ....[2]....
        /*0088*/ 	.word	0x00006e10


	//----- nvinfo : EIATTR_CRS_STACK_SIZE
	.align		4
.L_19055:
        /*008c*/ 	.byte	0x04, 0x1e
        /*008e*/ 	.short	(.L_19057 - .L_19056)
.L_19056:
        /*0090*/ 	.word	0x00000000


	//----- nvinfo : EIATTR_CBANK_PARAM_SIZE
	.align		4
.L_19057:
        /*0094*/ 	.byte	0x03, 0x19
        /*0096*/ 	.short	0x0030


	//----- nvinfo : EIATTR_PARAM_CBANK
	.align		4
        /*0098*/ 	.byte	0x04, 0x0a
        /*009a*/ 	.short	(.L_19059 - .L_19058)
	.align		4
.L_19058:
        /*009c*/ 	.word	index@(.nv.constant0.uncontiguous_prod_u64)
        /*00a0*/ 	.short	0x0380
        /*00a2*/ 	.short	0x0030


	//----- nvinfo : EIATTR_SW_WAR
	.align		4
.L_19059:
        /*00a4*/ 	.byte	0x04, 0x36
        /*00a6*/ 	.short	(.L_19061 - .L_19060)
.L_19060:
        /*00a8*/ 	.word	0x00000008
.L_19061:


//--------------------- .nv.info.contiguous_prod_u64 --------------------------
	.section	.nv.info.contiguous_prod_u64,"",@"SHT_CUDA_INFO"
	.sectionflags	@""
	.align	4


	//----- nvinfo : EIATTR_CUDA_API_VERSION
	.align		4
        /*0000*/ 	.byte	0x04, 0x37
        /*0002*/ 	.short	(.L_19063 - .L_19062)
.L_19062:
        /*0004*/ 	.word	0x00000082


	//----- nvinfo : EIATTR_KPARAM_INFO
	.align		4
.L_19063:
        /*0008*/ 	.byte	0x04, 0x17
        /*000a*/ 	.short	(.L_19065 - .L_19064)
.L_19064:
        /*000c*/ 	.word	0x00000000
        /*0010*/ 	.short	0x0002
        /*0012*/ 	.short	0x0010
        /*0014*/ 	.byte	0x00, 0xf0, 0x21, 0x00


	//----- nvinfo : EIATTR_KPARAM_INFO
	.align		4
.L_19065:
        /*0018*/ 	.byte	0x04, 0x17
        /*001a*/ 	.short	(.L_19067 - .L_19066)
.L_19066:
        /*001c*/ 	.word	0x00000000
        /*0020*/ 	.short	0x0001
        /*0022*/ 	.short	0x0008
        /*0024*/ 	.byte	0x00, 0xf5, 0x21, 0x00


	//----- nvinfo : EIATTR_KPARAM_INFO
	.align		4
.L_19067:
        /*0028*/ 	.byte	0x04, 0x17
        /*002a*/ 	.short	(.L_19069 - .L_19068)
.L_19068:
        /*002c*/ 	.word	0x00000000
        /*0030*/ 	.short	0x0000
        /*0032*/ 	.short	0x0000
        /*0034*/ 	.byte	0x00, 0xf5, 0x21, 0x00


	//----- nvinfo : EIATTR_SPARSE_MMA_MASK
	.align		4
.L_19069:
        /*0038*/ 	.byte	0x03, 0x50
        /*003a*/ 	.short	0x0000


	//----- nvinfo : EIATTR_MAXREG_COUNT
	.align		4
        /*003c*/ 	.byte	0x03, 0x1b
        /*003e*/ 	.short	0x00ff


	//----- nvinfo : EIATTR_NUM_BARRIERS
	.align		4
        /*0040*/ 	.byte	0x02, 0x4c
        /*0042*/ 	.byte	0x01
	.zero		1


	//----- nvinfo : EIATTR_MERCURY_ISA_VERSION
	.align		4
        /*0044*/ 	.byte	0x03, 0x5f
        /*0046*/ 	.short	0x0101


	//----- nvinfo : EIATTR_VRC_CTA_INIT_COUNT
	.align		4
        /*0048*/ 	.byte	0x02, 0x4a
	.zero		1
	.zero		1


	//----- nvinfo : EIATTR_EXIT_INSTR_OFFSETS
	.align		4
        /*004c*/ 	.byte	0x04, 0x1c
        /*004e*/ 	.short	(.L_19071 - .L_19070)


	//   ....[0]....
.L_19070:
        /*0050*/ 	.word	0x000003f0


	//   ....[1]....
        /*0054*/ 	.word	0x000006b0


	//   ....[2]....
        /*0058*/ 	.word	0x00000730


	//----- nvinfo : EIATTR_CRS_STACK_SIZE
	.align		4
.L_19071:
        /*005c*/ 	.byte	0x04, 0x1e
        /*005e*/ 	.short	(.L_19073 - .L_19072)
.L_19072:
        /*0060*/ 	.word	0x00000000


	//----- nvinfo : EIATTR_CBANK_PARAM_SIZE
	.align		4
.L_19073:
        /*0064*/ 	.byte	0x03, 0x19
        /*0066*/ 	.short	0x0018


	//----- nvinfo : EIATTR_PARAM_CBANK
	.align		4
        /*0068*/ 	.byte	0x04, 0x0a
        /*006a*/ 	.short	(.L_19075 - .L_19074)
	.align		4
.L_19074:
        /*006c*/ 	.word	index@(.nv.constant0.contiguous_prod_u64)
        /*0070*/ 	.short	0x0380
        /*0072*/ 	.short	0x0018


	//----- nvinfo : EIATTR_SW_WAR
	.align		4
.L_19075:
        /*0074*/ 	.byte	0x04, 0x36
        /*0076*/ 	.short	(.L_19077 - .L_19076)
.L_19076:
        /*0078*/ 	.word	0x00000008
.L_19077:


//--------------------- .nv.info.contiguous_prod33_u32 --------------------------
	.section	.nv.info.contiguous_prod33_u32,"",@"SHT_CUDA_INFO"
	.sectionflags	@""
	.align	4


	//----- nvinfo : EIATTR_CUDA_API_VERSION
	.align		4
        /*0000*/ 	.byte	0x04, 0x37
        /*0002*/ 	.short	(.L_19079 - .L_19078)
.L_19078:
        /*0004*/ 	.word	0x00000082


	//----- nvinfo : EIATTR_KPARAM_INFO
	.align		4
.L_19079:
        /*0008*/ 	.byte	0x04, 0x17
        /*000a*/ 	.short	(.L_19081 - .L_19080)
.L_19080:
        /*000c*/ 	.word	0x00000000
        /*0010*/ 	.short	0x0004
        /*0012*/ 	.short	0x0020
        /*0014*/ 	.byte	0x00, 0xf0, 0x21, 0x00


	//----- nvinfo : EIATTR_KPARAM_INFO
	.align		4
.L_19081:
        /*0018*/ 	.byte	0x04, 0x17
        /*001a*/ 	.short	(.L_19083 - .L_19082)
.L_19082:
        /*001c*/ 	.word	0x00000000
        /*0020*/ 	.short	0x0003
        /*0022*/ 	.short	0x0018
        /*0024*/ 	.byte	0x00, 0xf0, 0x21, 0x00


	//----- nvinfo : EIATTR_KPARAM_INFO
	.align		4
.L_19083:
        /*0028*/ 	.byte	0x04, 0x17
        /*002a*/ 	.short	(.L_19085 - .L_19084)
.L_19084:
        /*002c*/ 	.word	0x00000000
        /*0030*/ 	.short	0x0002
        /*0032*/ 	.short	0x0010
        /*0034*/ 	.byte	0x00, 0xf0, 0x21, 0x00


	//----- nvinfo : EIATTR_KPARAM_INFO
	.align		4
.L_19085:
        /*0038*/ 	.byte	0x04, 0x17
        /*003a*/ 	.short	(.L_19087 - .L_19086)
.L_19086:
        /*003c*/ 	.word	0x00000000
        /*0040*/ 	.short	0x0001
        /*0042*/ 	.short	0x0008
        /*0044*/ 	.byte	0x00, 0xf5, 0x21, 0x00


	//----- nvinfo : EIATTR_KPARAM_INFO
	.align		4
.L_19087:
        /*0048*/ 	.byte	0x04, 0x17
        /*004a*/ 	.short	(.L_19089 - .L_19088)
.L_19088:
        /*004c*/ 	.word	0x00000000
        /*0050*/ 	.short	0x0000
        /*0052*/ 	.short	0x0000
        /*0054*/ 	.byte	0x00, 0xf5, 0x21, 0x00


	//----- nvinfo : EIATTR_SPARSE_MMA_MASK
	.align		4
.L_19089:
        /*0058*/ 	.byte	0x03, 0x50
        /*005a*/ 	.short	0x0000


	//----- nvinfo : EIATTR_MAXREG_COUNT
	.align		4
        /*005c*/ 	.byte	0x03, 0x1b
        /*005e*/ 	.short	0x00ff


	//----- nvinfo : EIATTR_NUM_BARRIERS
	.align		4
        /*0060*/ 	.byte	0x02, 0x4c
        /*0062*/ 	.byte	0x01
	.zero		1


	//----- nvinfo : EIATTR_MERCURY_ISA_VERSION
	.align		4
        /*0064*/ 	.byte	0x03, 0x5f
        /*0066*/ 	.short	0x0101


	//----- nvinfo : EIATTR_VRC_CTA_INIT_COUNT
	.align		4
        /*0068*/ 	.byte	0x02, 0x4a
	.zero		1
	.zero		1


	//----- nvinfo : EIATTR_EXIT_INSTR_OFFSETS
	.align		4
        /*006c*/ 	.byte	0x04, 0x1c
        /*006e*/ 	.short	(.L_19091 - .L_19090)


	//   ....[0]....
.L_19090:
        /*0070*/ 	.word	0x00000160


	//   ....[1]....
        /*0074*/ 	.word	0x000001f0


	//   ....[2]....
        /*0078*/ 	.word	0x00000820


	//----- nvinfo : EIATTR_CBANK_PARAM_SIZE
	.align		4
.L_19091:
        /*007c*/ 	.byte	0x03, 0x19
        /*007e*/ 	.short	0x0028


	//----- nvinfo : EIATTR_PARAM_CBANK
	.align		4
        /*0080*/ 	.byte	0x04, 0x0a
        /*0082*/ 	.short	(.L_19093 - .L_19092)
	.align		4
.L_19092:
        /*0084*/ 	.word	index@(.nv.constant0.contiguous_prod33_u32)
        /*0088*/ 	.short	0x0380
        /*008a*/ 	.short	0x0028


	//----- nvinfo : EIATTR_SW_WAR
	.align		4
.L_19093:
        /*008c*/ 	.byte	0x04, 0x36
        /*008e*/ 	.short	(.L_19095 - .L_19094)
.L_19094:
        /*0090*/ 	.word	0x00000008
.L_19095:


//--------------------- .nv.info.contiguous_prod3_u32 --------------------------
	.section	.nv.info.contiguous_prod3_u32,"",@"SHT_CUDA_INFO"
	.sectionflags	@""
	.align	4


	//----- nvinfo : EIATTR_CUDA_API_VERSION
	.align		4
        /*0000*/ 	.byte	0x04, 0x37
        /*0002*/ 	.short	(.L_19097 - .L_19096)
.L_19096:
        /*0004*/ 	.word	0x00000082


	//----- nvinfo : EIATTR_KPARAM_INFO
	.align		4
.L_19097:
        /*0008*/ 	.byte	0x04, 0x17
        /*000a*/ 	.short	(.L_19099 - .L_19098)
.L_19098:
        /*000c*/ 	.word	0x00000000
        /*0010*/ 	.short	0x0006
        /*0012*/ 	.short	0x0030
        /*0014*/ 	.byte	0x00, 0xf0, 0x21, 0x00


	//----- nvinfo : EIATTR_KPARAM_INFO
	.align		4
.L_19099:
        /*0018*/ 	.byte	0x04, 0x17
        /*001a*/ 	.short	(.L_19101 - .L_19100)
.L_19100:
        /*001c*/ 	.word	0x00000000
        /*0020*/ 	.short	0x0005
        /*0022*/ 	.short	0x0028
        /*0024*/ 	.byte	0x00, 0xf0, 0x21, 0x00


	//----- nvinfo : EIATTR_KPARAM_INFO
	.align		4
.L_19101:
        /*0028*/ 	.byte	0x04, 0x17
        /*002a*/ 	.short	(.L_19103 - .L_19102)
.L_19102:
        /*002c*/ 	.word	0x00000000
        /*0030*/ 	.short	0x0004
        /*0032*/ 	.short	0x0020
        /*0034*/ 	.byte	0x00, 0xf0, 0x21, 0x00


	//----- nvinfo : EIATTR_KPARAM_INFO
	.align		4
.L_19103:
        /*0038*/ 	.byte	0x04, 0x17
        /*003a*/ 	.short	(.L_19105 - .L_19104)
.L_19104:
        /*003c*/ 	.word	0x00000000
        /*0040*/ 	.short	0x0003
        /*0042*/ 	.short	0x0018
        /*0044*/ 	.byte	0x00, 0xf5, 0x21, 0x00


	//----- nvinfo : EIATTR_KPARAM_INFO
	.align		4
.L_19105:
        /*0048*/ 	.byte	0x04, 0x17
        /*004a*/ 	.short	(.L_19107 - .L_19106)
.L_19106:
        /*004c*/ 	.word	0x00000000
        /*0050*/ 	.short	0x0002
        /*0052*/ 	.short	0x0010
        /*0054*/ 	.byte	0x00, 0xf5, 0x21, 0x00


	//----- nvinfo : EIATTR_KPARAM_INFO
	.align		4
.L_19107:
        /*0058*/ 	.byte	0x04, 0x17
        /*005a*/ 	.short	(.L_19109 - .L_19108)
.L_19108:
        /*005c*/ 	.word	0x00000000
        /*0060*/ 	.short	0x0001
        /*0062*/ 	.short	0x0008
        /*0064*/ 	.byte	0x00, 0xf5, 0x21, 0x00


	//----- nvinfo : EIATTR_KPARAM_INFO
	.align		4
.L_19109:
        /*0068*/ 	.byte	0x04, 0x17
        /*006a*/ 	.short	(.L_19111 - .L_19110)
.L_19110:
        /*006c*/ 	.word	0x00000000
        /*0070*/ 	.short	0x0000
        /*0072*/ 	.short	0x0000
        /*0074*/ 	.byte	0x00, 0xf5, 0x21, 0x00


	//----- nvinfo : EIATTR_SPARSE_MMA_MASK
	.align		4
.L_19111:
        /*0078*/ 	.byte	0x03, 0x50
        /*007a*/ 	.short	0x0000


	//----- nvinfo : EIATTR_MAXREG_COUNT
	.align		4
        /*007c*/ 	.byte	0x03, 0x1b
        /*007e*/ 	.short	0x00ff


	//----- nvinfo : EIATTR_NUM_BARRIERS
	.align		4
        /*0080*/ 	.byte	0x02, 0x4c
        /*0082*/ 	.byte	0x01
	.zero		1


	//----- nvinfo : EIATTR_MERCURY_ISA_VERSION
	.align		4
        /*0084*/ 	.byte	0x03, 0x5f
        /*0086*/ 	.short	0x0101


	//----- nvinfo : EIATTR_VRC_CTA_INIT_COUNT
	.align		4
        /*0088*/ 	.byte	0x02, 0x4a
	.zero		1
	.zero		1


	//----- nvinfo : EIATTR_EXIT_INSTR_OFFSETS
	.align		4
        /*008c*/ 	.byte	0x04, 0x1c
        /*008e*/ 	.short	(.L_19113 - .L_19112)


	//   ....[0]....
.L_19112:
        /*0090*/ 	.word	0x00000160


	//   ....[1]....
        /*0094*/ 	.word	0x00003130


	//   ....[2]....
        /*0098*/ 	.word	0x000037d0


	//----- nvinfo : EIATTR_CRS_STACK_SIZE
	.align		4
.L_19113:
        /*009c*/ 	.byte	0x04, 0x1e
        /*009e*/ 	.short	(.L_19115 - .L_19114)
.L_19114:
        /*00a0*/ 	.word	0x00000000


	//----- nvinfo : EIATTR_CBANK_PARAM_SIZE
	.align		4
.L_19115:
        /*00a4*/ 	.byte	0x03, 0x19
        /*00a6*/ 	.short	0x0038


	//----- nvinfo : EIATTR_PARAM_CBANK
	.align		4
        /*00a8*/ 	.byte	0x04, 0x0a
        /*00aa*/ 	.short	(.L_19117 - .L_19116)
	.align		4
.L_19116:
        /*00ac*/ 	.word	index@(.nv.constant0.contiguous_prod3_u32)
        /*00b0*/ 	.short	0x0380
        /*00b2*/ 	.short	0x0038


	//----- nvinfo : EIATTR_SW_WAR
	.align		4
.L_19117:
        /*00b4*/ 	.byte	0x04, 0x36
        /*00b6*/ 	.short	(.L_19119 - .L_19118)
.L_19118:
        /*00b8*/ 	.word	0x00000008
.L_19119:


//--------------------- .nv.info.contiguous_prod22_u32 --------------------------
	.section	.nv.info.contiguous_prod22_u32,"",@"SHT_CUDA_INFO"
	.sectionflags	@""
	.align	4


	//----- nvinfo : EIATTR_CUDA_API_VERSION
	.align		4
        /*0000*/ 	.byte	0x04, 0x37
        /*0002*/ 	.short	(.L_19121 - .L_19120)
.L_19120:
        /*0004*/ 	.word	0x00000082


	//----- nvinfo : EIATTR_KPARAM_INFO
	.align		4
.L_19121:
        /*0008*/ 	.byte	0x04, 0x17
        /*000a*/ 	.short	(.L_19123 - .L_19122)
.L_19122:
        /*000c*/ 	.word	0x00000000
        /*0010*/ 	.short	0x0003
        /*0012*/ 	.short	0x0018
        /*0014*/ 	.byte	0x00, 0xf0, 0x21, 0x00


	//----- nvinfo : EIATTR_KPARAM_INFO
	.align		4
.L_19123:
        /*0018*/ 	.byte	0x04, 0x17
        /*001a*/ 	.short	(.L_19125 - .L_19124)
.L_19124:
        /*001c*/ 	.word	0x00000000
        /*0020*/ 	.short	0x0002
        /*0022*/ 	.short	0x0010
        /*0024*/ 	.byte	0x00, 0xf0, 0x21, 0x00


	//----- nvinfo : EIATTR_KPARAM_INFO
	.align		4
.L_19125:
        /*0028*/ 	.byte	0x04, 0x17
        /*002a*/ 	.short	(.L_19127 - .L_19126)
.L_19126:
        /*002c*/ 	.word	0x00000000
        /*0030*/ 	.short	0x0001
        /*0032*/ 	.short	0x0008
        /*0034*/ 	.byte	0x00, 0xf5, 0x21, 0x00


	//----- nvinfo : EIATTR_KPARAM_INFO
	.align		4
.L_19127:
        /*0038*/ 	.byte	0x04, 0x17
        /*003a*/ 	.short	(.L_19129 - .L_19128)
.L_19128:
        /*003c*/ 	.word	0x00000000
        /*0040*/ 	.short	0x0000
        /*0042*/ 	.short	0x0000
        /*0044*/ 	.byte	0x00, 0xf5, 0x21, 0x00


	//----- nvinfo : EIATTR_SPARSE_MMA_MASK
	.align		4
.L_19129:
        /*0048*/ 	.byte	0x03, 0x50
        /*004a*/ 	.short	0x0000


	//----- nvinfo : EIATTR_MAXREG_COUNT
	.align		4
        /*004c*/ 	.byte	0x03, 0x1b
        /*004e*/ 	.short	0x00ff


	//----- nvinfo : EIATTR_NUM_BARRIERS
	.align		4
        /*0050*/ 	.byte	0x02, 0x4c
        /*0052*/ 	.byte	0x01
	.zero		1


	//----- nvinfo : EIATTR_MERCURY_ISA_VERSION
	.align		4
        /*0054*/ 	.byte	0x03, 0x5f
        /*0056*/ 	.short	0x0101


	//----- nvinfo : EIATTR_VRC_CTA_INIT_COUNT
	.align		4
        /*0058*/ 	.byte	0x02, 0x4a
	.zero		1
	.zero		1


	//----- nvinfo : EIATTR_EXIT_INSTR_OFFSETS
	.align		4
        /*005c*/ 	.byte	0x04, 0x1c
        /*005e*/ 	.short	(.L_19131 - .L_19130)


	//   ....[0]....
.L_19130:
        /*0060*/ 	.word	0x00000400


	//   ....[1]....
        /*0064*/ 	.word	0x000005a0


	//   ....[2]....
        /*0068*/ 	.word	0x000006b0


	//----- nvinfo : EIATTR_CRS_STACK_SIZE
	.align		4
.L_19131:
        /*006c*/ 	.byte	0x04, 0x1e
        /*006e*/ 	.short	(.L_19133 - .L_19132)
.L_19132:
        /*0070*/ 	.word	0x00000000


	//----- nvinfo : EIATTR_CBANK_PARAM_SIZE
	.align		4
.L_19133:
        /*0074*/ 	.byte	0x03, 0x19
        /*0076*/ 	.short	0x0020


	//----- nvinfo : EIATTR_PARAM_CBANK
	.align		4
        /*0078*/ 	.byte	0x04, 0x0a
        /*007a*/ 	.short	(.L_19135 - .L_19134)
	.align		4
.L_19134:
        /*007c*/ 	.word	index@(.nv.constant0.contiguous_prod22_u32)
        /*0080*/ 	.short	0x0380
        /*0082*/ 	.short	0x0020


	//----- nvinfo : EIATTR_SW_WAR
	.align		4
.L_19135:
        /*0084*/ 	.byte	0x04, 0x36
        /*0086*/ 	.short	(.L_19137 - .L_19136)
.L_19136:
        /*0088*/ 	.word	0x00000008
.L_19137:


//--------------------- .nv.info.contiguous_prod2_u32 --------------------------
	.section	.nv.info.contiguous_prod2_u32,"",@"SHT_CUDA_INFO"
	.sectionflags	@""
	.align	4


	//----- nvinfo : EIATTR_CUDA_API_VERSION
	.align		4
        /*0000*/ 	.byte	0x04, 0x37
        /*0002*/ 	.short	(.L_19139 - .L_19138)
.L_19138:
        /*0004*/ 	.word	0x00000082


	//----- nvinfo : EIATTR_KPARAM_INFO
	.align		4
.L_19139:
        /*0008*/ 	.byte	0x04, 0x17
        /*000a*/ 	.short	(.L_19141 - .L_19140)
.L_19140:
        /*000c*/ 	.word	0x00000000
        /*0010*/ 	.short	0x0006
        /*0012*/ 	.short	0x0030
        /*0014*/ 	.byte	0x00, 0xf0, 0x21, 0x00


	//----- nvinfo : EIATTR_KPARAM_INFO
	.align		4
.L_19141:
        /*0018*/ 	.byte	0x04, 0x17
        /*001a*/ 	.short	(.L_19143 - .L_19142)
.L_19142:
        /*001c*/ 	.word	0x00000000
        /*0020*/ 	.short	0x0005
        /*0022*/ 	.short	0x0028
        /*0024*/ 	.byte	0x00, 0xf0, 0x21, 0x00


	//----- nvinfo : EIATTR_KPARAM_INFO
	.align		4
.L_19143:
        /*0028*/ 	.byte	0x04, 0x17
        /*002a*/ 	.short	(.L_19145 - .L_19144)
.L_19144:
        /*002c*/ 	.word	0x00000000
        /*0030*/ 	.short	0x0004
        /*0032*/ 	.short	0x0020
        /*0034*/ 	.byte	0x00, 0xf0, 0x21, 0x00


	//----- nvinfo : EIATTR_KPARAM_INFO
	.align		4
.L_19145:
        /*0038*/ 	.byte	0x04, 0x17
        /*003a*/ 	.short	(.L_19147 - .L_19146)
.L_19146:
        /*003c*/ 	.word	0x00000000
        /*0040*/ 	.short	0x0003
        /*0042*/ 	.short	0x0018
        /*0044*/ 	.byte	0x00, 0xf5, 0x21, 0x00


	//----- nvinfo : EIATTR_KPARAM_INFO
	.align		4
.L_19147:
        /*0048*/ 	.byte	0x04, 0x17
        /*004a*/ 	.short	(.L_19149 - .L_19148)
.L_19148:
        /*004c*/ 	.word	0x00000000
        /*0050*/ 	.short	0x0002
        /*0052*/ 	.short	0x0010
        /*0054*/ 	.byte	0x00, 0xf5, 0x21, 0x00


	//----- nvinfo : EIATTR_KPARAM_INFO
	.align		4
.L_19149:
        /*0058*/ 	.byte	0x04, 0x17
        /*005a*/ 	.short	(.L_19151 - .L_19150)
.L_19150:
        /*005c*/ 	.word	0x00000000
        /*0060*/ 	.short	0x0001
        /*0062*/ 	.short	0x0008
        /*0064*/ 	.byte	0x00, 0xf5, 0x21, 0x00


	//----- nvinfo : EIATTR_KPARAM_INFO
	.align		4
.L_19151:
        /*0068*/ 	.byte	0x04, 0x17
        /*006a*/ 	.short	(.L_19153 - .L_19152)
.L_19152:
        /*006c*/ 	.word	0x00000000
        /*0070*/ 	.short	0x0000
        /*0072*/ 	.short	0x0000
        /*0074*/ 	.byte	0x00, 0xf5, 0x21, 0x00


	//----- nvinfo : EIATTR_SPARSE_MMA_MASK
	.align		4
.L_19153:
        /*0078*/ 	.byte	0x03, 0x50
        /*007a*/ 	.short	0x0000


	//----- nvinfo : EIATTR_MAXREG_COUNT
	.align		4
        /*007c*/ 	.byte	0x03, 0x1b
        /*007e*/ 	.short	0x00ff


	//----- nvinfo : EIATTR_NUM_BARRIERS
	.align		4
        /*0080*/ 	.byte	0x02, 0x4c
        /*0082*/ 	.byte	0x01
	.zero		1


	//----- nvinfo : EIATTR_MERCURY_ISA_VERSION
	.align		4
        /*0084*/ 	.byte	0x03, 0x5f
        /*0086*/ 	.short	0x0101


	//----- nvinfo : EIATTR_VRC_CTA_INIT_COUNT
	.align		4
        /*0088*/ 	.byte	0x02, 0x4a
	.zero		1
	.zero		1


	//----- nvinfo : EIATTR_EXIT_INSTR_OFFSETS
	.align		4
        /*008c*/ 	.byte	0x04, 0x1c
        /*008e*/ 	.short	(.L_19155 - .L_19154)


	//   ....[0]....
.L_19154:
        /*0090*/ 	.word	0x000067f0


	//   ....[1]....
        /*0094*/ 	.word	0x00006990


	//   ....[2]....
        /*0098*/ 	.word	0x00006aa0


	//----- nvinfo : EIATTR_CRS_STACK_SIZE
	.align		4
.L_19155:
        /*009c*/ 	.byte	0x04, 0x1e
        /*009e*/ 	.short	(.L_19157 - .L_19156)
.L_19156:
        /*00a0*/ 	.word	0x00000000


	//----- nvinfo : EIATTR_CBANK_PARAM_SIZE
	.align		4
.L_19157:
        /*00a4*/ 	.byte	0x03, 0x19
        /*00a6*/ 	.short	0x0038


	//----- nvinfo : EIATTR_PARAM_CBANK
	.align		4
        /*00a8*/ 	.byte	0x04, 0x0a
        /*00aa*/ 	.short	(.L_19159 - .L_19158)
	.align		4
.L_19158:
        /*00ac*/ 	.word	index@(.nv.constant0.contiguous_prod2_u32)
        /*00b0*/ 	.short	0x0380
        /*00b2*/ 	.short	0x0038


	//----- nvinfo : EIATTR_SW_WAR
	.align		4
.L_19159:
        /*00b4*/ 	.byte	0x04, 0x36
        /*00b6*/ 	.short	(.L_19161 - .L_19160)
.L_19160:
        /*00b8*/ 	.word	0x00000008
.L_19161:


//--------------------- .nv.info.uncontiguous_prod_u32 --------------------------
	.section	.nv.info.uncontiguous_prod_u32,"",@"SHT_CUDA_INFO"
	.sectionflags	@""
	.align	4


	//----- nvinfo : EIATTR_CUDA_API_VERSION
	.align		4
        /*0000*/ 	.byte	0x04, 0x37
        /*0002*/ 	.short	(.L_19163 - .L_19162)
.L_19162:
        /*0004*/ 	.word	0x00000082


	//----- nvinfo : EIATTR_KPARAM_INFO
	.align		4
.L_19163:
        /*0008*/ 	.byte	0x04, 0x17
        /*000a*/ 	.short	(.L_19165 - .L_19164)
.L_19164:
        /*000c*/ 	.word	0x00000000
        /*0010*/ 	.short	0x0005
        /*0012*/ 	.short	0x0028
        /*0014*/ 	.byte	0x00, 0xf0, 0x21, 0x00


	//----- nvinfo : EIATTR_KPARAM_INFO
	.align		4
.L_19165:
        /*0018*/ 	.byte	0x04, 0x17
        /*001a*/ 	.short	(.L_19167 - .L_19166)
.L_19166:
        /*001c*/ 	.word	0x00000000
        /*0020*/ 	.short	0x0004
        /*0022*/ 	.short	0x0020
        /*0024*/ 	.byte	0x00, 0xf0, 0x21, 0x00


	//----- nvinfo : EIATTR_KPARAM_INFO
	.align		4
.L_19167:
        /*0028*/ 	.byte	0x04, 0x17
        /*002a*/ 	.short	(.L_19169 - .L_19168)
.L_19168:
        /*002c*/ 	.word	0x00000000
        /*0030*/ 	.short	0x0003
        /*0032*/ 	.short	0x0018
        /*0034*/ 	.byte	0x00, 0xf5, 0x21, 0x00


	//----- nvinfo : EIATTR_KPARAM_INFO
	.align		4
.L_19169:
        /*0038*/ 	.byte	0x04, 0x17
        /*003a*/ 	.short	(.L_19171 - .L_19170)
.L_19170:
        /*003c*/ 	.word	0x00000000
        /*0040*/ 	.short	0x0002
        /*0042*/ 	.short	0x0010
        /*0044*/ 	.byte	0x00, 0xf5, 0x21, 0x00


	//----- nvinfo : EIATTR_KPARAM_INFO
	.align		4
.L_19171:
        /*0048*/ 	.byte	0x04, 0x17
        /*004a*/ 	.short	(.L_19173 - .L_19172)
.L_19172:
        /*004c*/ 	.word	0x00000000
        /*0050*/ 	.short	0x0001
        /*0052*/ 	.short	0x0008
        /*0054*/ 	.byte	0x00, 0xf5, 0x21, 0x00


	//----- nvinfo : EIATTR_KPARAM_INFO
	.align		4
.L_19173:
        /*0058*/ 	.byte	0x04, 0x17
        /*005a*/ 	.short	(.L_19175 - .L_19174)
.L_19174:
        /*005c*/ 	.word	0x00000000
        /*0060*/ 	.short	0x0000
        /*0062*/ 	.short	0x0000
        /*0064*/ 	.byte	0x00, 0xf5, 0x21, 0x00


	//----- nvinfo : EIATTR_SPARSE_MMA_MASK
	.align		4
.L_19175:
        /*0068*/ 	.byte	0x03, 0x50
        /*006a*/ 	.short	0x0000


	//----- nvinfo : EIATTR_MAXREG_COUNT
	.align		4
        /*006c*/ 	.byte	0x03, 0x1b
        /*006e*/ 	.short	0x00ff


	//----- nvinfo : EIATTR_NUM_BARRIERS
	.align		4
        /*0070*/ 	.byte	0x02, 0x4c
        /*0072*/ 	.byte	0x01
	.zero		1


	//----- nvinfo : EIATTR_MERCURY_ISA_VERSION
	.align		4
        /*0074*/ 	.byte	0x03, 0x5f
        /*0076*/ 	.short	0x0101


	//----- nvinfo : EIATTR_VRC_CTA_INIT_COUNT
	.align		4
        /*0078*/ 	.byte	0x02, 0x4a
	.zero		1
	.zero		1


	//----- nvinfo : EIATTR_EXIT_INSTR_OFFSETS
	.align		4
        /*007c*/ 	.byte	0x04, 0x1c
        /*007e*/ 	.short	(.L_19177 - .L_19176)


	//   ....[0]....
.L_19176:
        /*0080*/ 	.word	0x00006a20


	//   ....[1]....
        /*0084*/ 	.word	0x00006bc0


	//   ....[2]....
        /*0088*/ 	.word	0x00006c40


	//----- nvinfo : EIATTR_CRS_STACK_SIZE
	.align		4
.L_19177:
        /*008c*/ 	.byte	0x04, 0x1e
        /*008e*/ 	.short	(.L_19179 - .L_19178)
.L_19178:
        /*0090*/ 	.word	0x00000000


	//----- nvinfo : EIATTR_CBANK_PARAM_SIZE
	.align		4
.L_19179:
        /*0094*/ 	.byte	0x03, 0x19
        /*0096*/ 	.short	0x0030


	//----- nvinfo : EIATTR_PARAM_CBANK
	.align		4
        /*0098*/ 	.byte	0x04, 0x0a
        /*009a*/ 	.short	(.L_19181 - .L_19180)
	.align		4
.L_19180:
        /*009c*/ 	.word	index@(.nv.constant0.uncontiguous_prod_u32)
        /*00a0*/ 	.short	0x0380
        /*00a2*/ 	.short	0x0030


	//----- nvinfo : EIATTR_SW_WAR
	.align		4
.L_19181:
        /*00a4*/ 	.byte	0x04, 0x36
        /*00a6*/ 	.short	(.L_19183 - .L_19182)
.L_19182:
        /*00a8*/ 	.word	0x00000008
.L_19183:


//--------------------- .nv.info.contiguous_prod_u32 --------------------------
	.section	.nv.info.contiguous_prod_u32,"",@"SHT_CUDA_INFO"
	.sectionflags	@""
	.align	4


	//----- nvinfo : EIATTR_CUDA_API_VERSION
	.align		4
        /*0000*/ 	.byte	0x04, 0x37
        /*0002*/ 	.short	(.L_19185 - .L_19184)
.L_19184:
        /*0004*/ 	.word	0x00000082


	//----- nvinfo : EIATTR_KPARAM_INFO
	.align		4
.L_19185:
        /*0008*/ 	.byte	0x04, 0x17
        /*000a*/ 	.short	(.L_19187 - .L_19186)
.L_19186:
        /*000c*/ 	.word	0x00000000
        /*0010*/ 	.short	0x0002
        /*0012*/ 	.short	0x0010
        /*0014*/ 	.byte	0x00, 0xf0, 0x21, 0x00


	//----- nvinfo : EIATTR_KPARAM_INFO
	.align		4
.L_19187:
        /*0018*/ 	.byte	0x04, 0x17
        /*001a*/ 	.short	(.L_19189 - .L_19188)
.L_19188:
        /*001c*/ 	.word	0x00000000
        /*0020*/ 	.short	0x0001
        /*0022*/ 	.short	0x0008
        /*0024*/ 	.byte	0x00, 0xf5, 0x21, 0x00


	//----- nvinfo : EIATTR_KPARAM_INFO
	.align		4
.L_19189:
        /*0028*/ 	.byte	0x04, 0x17
        /*002a*/ 	.short	(.L_19191 - .L_19190)
.L_19190:
        /*002c*/ 	.word	0x00000000
        /*0030*/ 	.short	0x0000
        /*0032*/ 	.short	0x0000
        /*0034*/ 	.byte	0x00, 0xf5, 0x21, 0x00


	//----- nvinfo : EIATTR_SPARSE_MMA_MASK
	.align		4
.L_19191:
        /*0038*/ 	.byte	0x03, 0x50
        /*003a*/ 	.short	0x0000


	//----- nvinfo : EIATTR_MAXREG_COUNT
	.align		4
        /*003c*/ 	.byte	0x03, 0x1b
        /*003e*/ 	.short	0x00ff


	//----- nvinfo : EIATTR_NUM_BARRIERS
	.align		4
        /*0040*/ 	.byte	0x02, 0x4c
        /*0042*/ 	.byte	0x01
	.zero		1


	//----- nvinfo : EIATTR_MERCURY_ISA_VERSION
	.align		4
        /*0044*/ 	.byte	0x03, 0x5f
        /*0046*/ 	.short	0x0101


	//----- nvinfo : EIATTR_VRC_CTA_INIT_COUNT
	.align		4
        /*0048*/ 	.byte	0x02, 0x4a
	.zero		1
	.zero		1


	//----- nvinfo : EIATTR_EXIT_INSTR_OFFSETS
	.align		4
        /*004c*/ 	.byte	0x04, 0x1c
        /*004e*/ 	.short	(.L_19193 - .L_19192)


	//   ....[0]....
.L_19192:
        /*0050*/ 	.word	0x00000350


	//   ....[1]....
        /*0054*/ 	.word	0x000004f0


	//   ....[2]....
        /*0058*/ 	.word	0x00000570


	//----- nvinfo : EIATTR_CRS_STACK_SIZE
	.align		4
.L_19193:
        /*005c*/ 	.byte	0x04, 0x1e
        /*005e*/ 	.short	(.L_19195 - .L_19194)
.L_19194:
        /*0060*/ 	.word	0x00000000


	//----- nvinfo : EIATTR_CBANK_PARAM_SIZE
	.align		4
.L_19195:
        /*0064*/ 	.byte	0x03, 0x19
        /*0066*/ 	.short	0x0018


	//----- nvinfo : EIATTR_PARAM_CBANK
	.align		4
        /*0068*/ 	.byte	0x04, 0x0a
        /*006a*/ 	.short	(.L_19197 - .L_19196)
	.align		4
.L_19196:
        /*006c*/ 	.word	index@(.nv.constant0.contiguous_prod_u32)
        /*0070*/ 	.short	0x0380
        /*0072*/ 	.short	0x0018


	//----- nvinfo : EIATTR_SW_WAR
	.align		4
.L_19197:
        /*0074*/ 	.byte	0x04, 0x36
        /*0076*/ 	.short	(.L_19199 - .L_19198)
.L_19198:
        /*0078*/ 	.word	0x00000008
.L_19199:


//--------------------- .nv.info.contiguous_prod33_u16 --------------------------
	.section	.nv.info.contiguous_prod33_u16,"",@"SHT_CUDA_INFO"
	.sectionflags	@""
	.align	4


	//----- nvinfo : EIATTR_CUDA_API_VERSION
	.align		4
        /*0000*/ 	.byte	0x04, 0x37
        /*0002*/ 	.short	(.L_19201 - .L_19200)
.L_19200:
        /*0004*/ 	.word	0x00000082


	//----- nvinfo : EIATTR_KPARAM_INFO
	.align		4
.L_19201:
        /*0008*/ 	.byte	0x04, 0x17
        /*000a*/ 	.short	(.L_19203 - .L_19202)
.L_19202:
        /*000c*/ 	.word	0x00000000
        /*0010*/ 	.short	0x0004
        /*0012*/ 	.short	0x0020
        /*0014*/ 	.byte	0x00, 0xf0, 0x21, 0x00


	//----- nvinfo : EIATTR_KPARAM_INFO
	.align		4
.L_19203:
        /*0018*/ 	.byte	0x04, 0x17
        /*001a*/ 	.short	(.L_19205 - .L_19204)
.L_19204:
        /*001c*/ 	.word	0x00000000
        /*0020*/ 	.short	0x0003
        /*0022*/ 	.short	0x0018
        /*0024*/ 	.byte	0x00, 0xf0, 0x21, 0x00


	//----- nvinfo : EIATTR_KPARAM_INFO
	.align		4
.L_19205:
        /*0028*/ 	.byte	0x04, 0x17
        /*002a*/ 	.short	(.L_19207 - .L_19206)
.L_19206:
        /*002c*/ 	.word	0x00000000
        /*0030*/ 	.short	0x0002
        /*0032*/ 	.short	0x0010
        /*0034*/ 	.byte	0x00, 0xf0, 0x21, 0x00


	//----- nvinfo : EIATTR_KPARAM_INFO
	.align		4
.L_19207:
        /*0038*/ 	.byte	0x04, 0x17
        /*003a*/ 	.short	(.L_19209 - .L_19208)
.L_19208:
        /*003c*/ 	.word	0x00000000
        /*0040*/ 	.short	0x0001
        /*0042*/ 	.short	0x0008
        /*0044*/ 	.byte	0x00, 0xf5, 0x21, 0x00


	//----- nvinfo : EIATTR_KPARAM_INFO
	.align		4
.L_19209:
        /*0048*/ 	.byte	0x04, 0x17
        /*004a*/ 	.short	(.L_19211 - .L_19210)
.L_19210:
        /*004c*/ 	.word	0x00000000
        /*0050*/ 	.short	0x0000
        /*0052*/ 	.short	0x0000
        /*0054*/ 	.byte	0x00, 0xf5, 0x21, 0x00


	//----- nvinfo : EIATTR_SPARSE_MMA_MASK
	.align		4
.L_19211:
        /*0058*/ 	.byte	0x03, 0x50
        /*005a*/ 	.short	0x0000


	//----- nvinfo : EIATTR_MAXREG_COUNT
	.align		4
        /*005c*/ 	.byte	0x03, 0x1b
        /*005e*/ 	.short	0x00ff


	//----- nvinfo : EIATTR_NUM_BARRIERS
	.align		4
        /*0060*/ 	.byte	0x02, 0x4c
        /*0062*/ 	.byte	0x01
	.zero		1


	//----- nvinfo : EIATTR_MERCURY_ISA_VERSION
	.align		4
        /*0064*/ 	.byte	0x03, 0x5f
        /*0066*/ 	.short	0x0101


	//----- nvinfo : EIATTR_VRC_CTA_INIT_COUNT
	.align		4
        /*0068*/ 	.byte	0x02, 0x4a
	.zero		1
	.zero		1


	//----- nvinfo : EIATTR_EXIT_INSTR_OFFSETS
	.align		4
        /*006c*/ 	.byte	0x04, 0x1c
        /*006e*/ 	.short	(.L_19213 - .L_19212)


	//   ....[0]....
.L_19212:
        /*0070*/ 	.word	0x00000160


	//   ....[1]....
        /*0074*/ 	.word	0x000001f0


	//   ....[2]....
        /*0078*/ 	.word	0x00000aa0


	//----- nvinfo : EIATTR_CBANK_PARAM_SIZE
	.align		4
.L_19213:
        /*007c*/ 	.byte	0x03, 0x19
        /*007e*/ 	.short	0x0028


	//----- nvinfo : EIATTR_PARAM_CBANK
	.align		4
        /*0080*/ 	.byte	0x04, 0x0a
        /*0082*/ 	.short	(.L_19215 - .L_19214)
	.align		4
.L_19214:
        /*0084*/ 	.word	index@(.nv.constant0.contiguous_prod33_u16)
        /*0088*/ 	.short	0x0380
        /*008a*/ 	.short	0x0028


	//----- nvinfo : EIATTR_SW_WAR
	.align		4
.L_19215:
        /*008c*/ 	.byte	0x04, 0x36
        /*008e*/ 	.short	(.L_19217 - .L_19216)
.L_19216:
        /*0090*/ 	.word	0x00000008
.L_19217:


//--------------------- .nv.info.contiguous_prod3_u16 --------------------------
	.section	.nv.info.contiguous_prod3_u16,"",@"SHT_CUDA_INFO"
	.sectionflags	@""
	.align	4


	//----- nvinfo : EIATTR_CUDA_API_VERSION
	.align		4
        /*0000*/ 	.byte	0x04, 0x37
        /*0002*/ 	.short	(.L_19219 - .L_19218)
.L_19218:
        /*0004*/ 	.word	0x00000082


	//----- nvinfo : EIATTR_KPARAM_INFO
	.align		4
.L_19219:
        /*0008*/ 	.byte	0x04, 0x17
        /*000a*/ 	.short	(.L_19221 - .L_19220)
.L_19220:
        /*000c*/ 	.word	0x00000000
        /*0010*/ 	.short	0x0006
        /*0012*/ 	.short	0x0030
        /*0014*/ 	.byte	0x00, 0xf0, 0x21, 0x00


	//----- nvinfo : EIATTR_KPARAM_INFO
	.align		4
.L_19221:
        /*0018*/ 	.byte	0x04, 0x17
        /*001a*/ 	.short	(.L_19223 - .L_19222)
.L_19222:
        /*001c*/ 	.word	0x00000000
        /*0020*/ 	.short	0x0005
        /*0022*/ 	.short	0x0028
        /*0024*/ 	.byte	0x00, 0xf0, 0x21, 0x00


	//----- nvinfo : EIATTR_KPARAM_INFO
	.align		4
.L_19223:
        /*0028*/ 	.byte	0x04, 0x17
        /*002a*/ 	.short	(.L_19225 - .L_19224)
.L_19224:
        /*002c*/ 	.word	0x00000000
        /*0030*/ 	.short	0x0004
        /*0032*/ 	.short	0x0020
        /*0034*/ 	.byte	0x00, 0xf0, 0x21, 0x00


	//----- nvinfo : EIATTR_KPARAM_INFO
	.align		4
.L_19225:
        /*0038*/ 	.byte	0x04, 0x17
        /*003a*/ 	.short	(.L_19227 - .L_19226)
.L_19226:
        /*003c*/ 	.word	0x00000000
        /*0040*/ 	.short	0x0003
        /*0042*/ 	.short	0x0018
        /*0044*/ 	.byte	0x00, 0xf5, 0x21, 0x00


	//----- nvinfo : EIATTR_KPARAM_INFO
	.align		4
.L_19227:
        /*0048*/ 	.byte	0x04, 0x17
        /*004a*/ 	.short	(.L_19229 - .L_19228)
.L_19228:
        /*004c*/ 	.word	0x00000000
        /*0050*/ 	.short	0x0002
        /*0052*/ 	.short	0x0010
        /*0054*/ 	.byte	0x00, 0xf5, 0x21, 0x00


	//----- nvinfo : EIATTR_KPARAM_INFO
	.align		4
.L_19229:
        /*0058*/ 	.byte	0x04, 0x17
        /*005a*/ 	.short	(.L_19231 - .L_19230)
.L_19230:
        /*005c*/ 	.word	0x00000000
        /*0060*/ 	.short	0x0001
        /*0062*/ 	.short	0x0008
        /*0064*/ 	.byte	0x00, 0xf5, 0x21, 0x00


	//----- nvinfo : EIATTR_KPARAM_INFO
	.align		4
.L_19231:
        /*0068*/ 	.byte	0x04, 0x17
        /*006a*/ 	.short	(.L_19233 - .L_19232)
.L_19232:
        /*006c*/ 	.word	0x00000000
        /*0070*/ 	.short	0x0000
        /*0072*/ 	.short	0x0000
        /*0074*/ 	.byte	0x00, 0xf5, 0x21, 0x00


	//----- nvinfo : EIATTR_SPARSE_MMA_MASK
	.align		4
.L_19233:
        /*0078*/ 	.byte	0x03, 0x50
        /*007a*/ 	.short	0x0000


	//----- nvinfo : EIATTR_MAXREG_COUNT
	.align		4
        /*007c*/ 	.byte	0x03, 0x1b
        /*007e*/ 	.short	0x00ff


	//----- nvinfo : EIATTR_NUM_BARRIERS
	.align		4
        /*0080*/ 	.byte	0x02, 0x4c
        /*0082*/ 	.byte	0x01
	.zero		1


	//----- nvinfo : EIATTR_MERCURY_ISA_VERSION
	.align		4
        /*0084*/ 	.byte	0x03, 0x5f
        /*0086*/ 	.short	0x0101


	//----- nvinfo : EIATTR_VRC_CTA_INIT_COUNT
	.align		4
        /*0088*/ 	.byte	0x02, 0x4a
	.zero		1
	.zero		1


	//----- nvinfo : EIATTR_EXIT_INSTR_OFFSETS
	.align		4
        /*008c*/ 	.byte	0x04, 0x1c
        /*008e*/ 	.short	(.L_19235 - .L_19234)


	//   ....[0]....
.L_19234:
        /*0090*/ 	.word	0x00000160


	//   ....[1]....
        /*0094*/ 	.word	0x00003130


	//   ....[2]....
        /*0098*/ 	.word	0x00003a20


	//----- nvinfo : EIATTR_CRS_STACK_SIZE
	.align		4
.L_19235:
        /*009c*/ 	.byte	0x04, 0x1e
        /*009e*/ 	.short	(.L_19237 - .L_19236)
.L_19236:
        /*00a0*/ 	.word	0x00000000


	//----- nvinfo : EIATTR_CBANK_PARAM_SIZE
	.align		4
.L_19237:
        /*00a4*/ 	.byte	0x03, 0x19
        /*00a6*/ 	.short	0x0038


	//----- nvinfo : EIATTR_PARAM_CBANK
	.align		4
        /*00a8*/ 	.byte	0x04, 0x0a
        /*00aa*/ 	.short	(.L_19239 - .L_19238)
	.align		4
.L_19238:
        /*00ac*/ 	.word	index@(.nv.constant0.contiguous_prod3_u16)
        /*00b0*/ 	.short	0x0380
        /*00b2*/ 	.short	0x0038


	//----- nvinfo : EIATTR_SW_WAR
	.align		4
.L_19239:
        /*00b4*/ 	.byte	0x04, 0x36
        /*00b6*/ 	.short	(.L_19241 - .L_19240)
.L_19240:
        /*00b8*/ 	.word	0x00000008
.L_19241:


//--------------------- .nv.info.contiguous_prod22_u16 --------------------------
	.section	.nv.info.contiguous_prod22_u16,"",@"SHT_CUDA_INFO"
	.sectionflags	@""
	.align	4


	//----- nvinfo : EIATTR_CUDA_API_VERSION
	.align		4
        /*0000*/ 	.byte	0x04, 0x37
        /*0002*/ 	.short	(.L_19243 - .L_19242)
.L_19242:
        /*0004*/ 	.word	0x00000082


	//----- nvinfo : EIATTR_KPARAM_INFO
	.align		4
.L_19243:
        /*0008*/ 	.byte	0x04, 0x17
        /*000a*/ 	.short	(.L_19245 - .L_19244)
.L_19244:
        /*000c*/ 	.word	0x00000000
        /*0010*/ 	.short	0x0003
        /*0012*/ 	.short	0x0018
        /*0014*/ 	.byte	0x00, 0xf0, 0x21, 0x00


	//----- nvinfo : EIATTR_KPARAM_INFO
	.align		4
.L_19245:
        /*0018*/ 	.byte	0x04, 0x17
        /*001a*/ 	.short	(.L_19247 - .L_19246)
.L_19246:
        /*001c*/ 	.word	0x00000000
        /*0020*/ 	.short	0x0002
        /*0022*/ 	.short	0x0010
        /*0024*/ 	.byte	0x00, 0xf0, 0x21, 0x00


	//----- nvinfo : EIATTR_KPARAM_INFO
	.align		4
.L_19247:
        /*0028*/ 	.byte	0x04, 0x17
        /*002a*/ 	.short	(.L_19249 - .L_19248)
.L_19248:
        /*002c*/ 	.word	0x00000000
        /*0030*/ 	.short	0x0001
        /*0032*/ 	.short	0x0008
        /*0034*/ 	.byte	0x00, 0xf5, 0x21, 0x00


	//----- nvinfo : EIATTR_KPARAM_INFO
	.align		4
.L_19249:
        /*0038*/ 	.byte	0x04, 0x17
        /*003a*/ 	.short	(.L_19251 - .L_19250)
.L_19250:
        /*003c*/ 	.word	0x00000000
        /*0040*/ 	.short	0x0000
        /*0042*/ 	.short	0x0000
        /*0044*/ 	.byte	0x00, 0xf5, 0x21, 0x00


	//----- nvinfo : EIATTR_SPARSE_MMA_MASK
	.align		4
.L_19251:
        /*0048*/ 	.byte	0x03, 0x50
        /*004a*/ 	.short	0x0000


	//----- nvinfo : EIATTR_MAXREG_COUNT
	.align		4
        /*004c*/ 	.byte	0x03, 0x1b
        /*004e*/ 	.short	0x00ff


	//----- nvinfo : EIATTR_NUM_BARRIERS
	.align		4
        /*0050*/ 	.byte	0x02, 0x4c
        /*0052*/ 	.byte	0x01
	.zero		1


	//----- nvinfo : EIATTR_MERCURY_ISA_VERSION
	.align		4
        /*0054*/ 	.byte	0x03, 0x5f
        /*0056*/ 	.short	0x0101


	//----- nvinfo : EIATTR_VRC_CTA_INIT_COUNT
	.align		4
        /*0058*/ 	.byte	0x02, 0x4a
	.zero		1
	.zero		1


	//----- nvinfo : EIATTR_EXIT_INSTR_OFFSETS
	.align		4
        /*005c*/ 	.byte	0x04, 0x1c
        /*005e*/ 	.short	(.L_19253 - .L_19252)


	//   ....[0]....
.L_19252:
        /*0060*/ 	.word	0x00000460


	//   ....[1]....
        /*0064*/ 	.word	0x000006e0


	//   ....[2]....
        /*0068*/ 	.word	0x000007f0


	//----- nvinfo : EIATTR_CRS_STACK_SIZE
	.align		4
.L_19253:
        /*006c*/ 	.byte	0x04, 0x1e
        /*006e*/ 	.short	(.L_19255 - .L_19254)
.L_19254:
        /*0070*/ 	.word	0x00000000


	//----- nvinfo : EIATTR_CBANK_PARAM_SIZE
	.align		4
.L_19255:
        /*0074*/ 	.byte	0x03, 0x19
        /*0076*/ 	.short	0x0020


	//----- nvinfo : EIATTR_PARAM_CBANK
	.align		4
        /*0078*/ 	.byte	0x04, 0x0a
        /*007a*/ 	.short	(.L_19257 - .L_19256)
	.align		4
.L_19256:
        /*007c*/ 	.word	index@(.nv.constant0.contiguous_prod22_u16)
        /*0080*/ 	.short	0x0380
        /*0082*/ 	.short	0x0020


	//----- nvinfo : EIATTR_SW_WAR
	.align		4
.L_19257:
        /*0084*/ 	.byte	0x04, 0x36
        /*0086*/ 	.short	(.L_19259 - .L_19258)
.L_19258:
        /*0088*/ 	.word	0x00000008
.L_19259:


//--------------------- .nv.info.contiguous_prod2_u16 --------------------------
	.section	.nv.info.contiguous_prod2_u16,"",@"SHT_CUDA_INFO"
	.sectionflags	@""
	.align	4


	//----- nvinfo : EIATTR_CUDA_API_VERSION
	.align		4
        /*0000*/ 	.byte	0x04, 0x37
        /*0002*/ 	.short	(.L_19261 - .L_19260)
.L_19260:
        /*0004*/ 	.word	0x00000082


	//----- nvinfo : EIATTR_KPARAM_INFO
	.align		4
.L_19261:
        /*0008*/ 	.byte	0x04, 0x17
        /*000a*/ 	.short	(.L_19263 - .L_19262)
.L_19262:
        /*000c*/ 	.word	0x00000000
        /*0010*/ 	.short	0x0006
        /*0012*/ 	.short	0x0030
        /*0014*/ 	.byte	0x00, 0xf0, 0x21, 0x00


	//----- nvinfo : EIATTR_KPARAM_INFO
	.align		4
.L_19263:
        /*0018*/ 	.byte	0x04, 0x17
        /*001a*/ 	.short	(.L_19265 - .L_19264)
.L_19264:
        /*001c*/ 	.word	0x00000000
        /*0020*/ 	.short	0x0005
        /*0022*/ 	.short	0x0028
        /*0024*/ 	.byte	0x00, 0xf0, 0x21, 0x00


	//----- nvinfo : EIATTR_KPARAM_INFO
	.align		4
.L_19265:
        /*0028*/ 	.byte	0x04, 0x17
        /*002a*/ 	.short	(.L_19267 - .L_19266)
.L_19266:
        /*002c*/ 	.word	0x00000000
        /*0030*/ 	.short	0x0004
        /*0032*/ 	.short	0x0020
        /*0034*/ 	.byte	0x00, 0xf0, 0x21, 0x00


	//----- nvinfo : EIATTR_KPARAM_INFO
	.align		4
.L_19267:
        /*0038*/ 	.byte	0x04, 0x17
        /*003a*/ 	.short	(.L_19269 - .L_19268)
.L_19268:
        /*003c*/ 	.word	0x00000000
        /*0040*/ 	.short	0x0003
        /*0042*/ 	.short	0x0018
        /*0044*/ 	.byte	0x00, 0xf5, 0x21, 0x00


	//----- nvinfo : EIATTR_KPARAM_INFO
	.align		4
.L_19269:
        /*0048*/ 	.byte	0x04, 0x17
        /*004a*/ 	.short	(.L_19271 - .L_19270)
.L_19270:
        /*004c*/ 	.word	0x00000000
        /*0050*/ 	.short	0x0002
        /*0052*/ 	.short	0x0010
        /*0054*/ 	.byte	0x00, 0xf5, 0x21, 0x00


	//----- nvinfo : EIATTR_KPARAM_INFO
	.align		4
.L_19271:
        /*0058*/ 	.byte	0x04, 0x17
        /*005a*/ 	.short	(.L_19273 - .L_19272)
.L_19272:
        /*005c*/ 	.word	0x00000000
        /*0060*/ 	.short	0x0001
        /*0062*/ 	.short	0x0008
        /*0064*/ 	.byte	0x00, 0xf5, 0x21, 0x00


	//----- nvinfo : EIATTR_KPARAM_INFO
	.align		4
.L_19273:
        /*0068*/ 	.byte	0x04, 0x17
        /*006a*/ 	.short	(.L_19275 - .L_19274)
.L_19274:
        /*006c*/ 	.word	0x00000000
        /*0070*/ 	.short	0x0000
        /*0072*/ 	.short	0x0000
        /*0074*/ 	.byte	0x00, 0xf5, 0x21, 0x00


	//----- nvinfo : EIATTR_SPARSE_MMA_MASK
	.align		4
.L_19275:
        /*0078*/ 	.byte	0x03, 0x50
        /*007a*/ 	.short	0x0000


	//----- nvinfo : EIATTR_MAXREG_COUNT
	.align		4
        /*007c*/ 	.byte	0x03, 0x1b
        /*007e*/ 	.short	0x00ff


	//----- nvinfo : EIATTR_NUM_BARRIERS
	.align		4
        /*0080*/ 	.byte	0x02, 0x4c
        /*0082*/ 	.byte	0x01
	.zero		1


	//----- nvinfo : EIATTR_MERCURY_ISA_VERSION
	.align		4
        /*0084*/ 	.byte	0x03, 0x5f
        /*0086*/ 	.short	0x0101


	//----- nvinfo : EIATTR_VRC_CTA_INIT_COUNT
	.align		4
        /*0088*/ 	.byte	0x02, 0x4a
	.zero		1
	.zero		1


	//----- nvinfo : EIATTR_EXIT_INSTR_OFFSETS
	.align		4
        /*008c*/ 	.byte	0x04, 0x1c
        /*008e*/ 	.short	(.L_19277 - .L_19276)


	//   ....[0]....
.L_19276:
        /*0090*/ 	.word	0x00006840


	//   ....[1]....
        /*0094*/ 	.word	0x00006aa0


	//   ....[2]....
        /*0098*/ 	.word	0x00006bb0


	//----- nvinfo : EIATTR_CRS_STACK_SIZE
	.align		4
.L_19277:
        /*009c*/ 	.byte	0x04, 0x1e
        /*009e*/ 	.short	(.L_19279 - .L_19278)
.L_19278:
        /*00a0*/ 	.word	0x00000000


	//----- nvinfo : EIATTR_CBANK_PARAM_SIZE
	.align		4
.L_19279:
        /*00a4*/ 	.byte	0x03, 0x19
        /*00a6*/ 	.short	0x0038


	//----- nvinfo : EIATTR_PARAM_CBANK
	.align		4
        /*00a8*/ 	.byte	0x04, 0x0a
        /*00aa*/ 	.short	(.L_19281 - .L_19280)
	.align		4
.L_19280:
        /*00ac*/ 	.word	index@(.nv.constant0.contiguous_prod2_u16)
        /*00b0*/ 	.short	0x0380
        /*00b2*/ 	.short	0x0038


	//----- nvinfo : EIATTR_SW_WAR
	.align		4
.L_19281:
        /*00b4*/ 	.byte	0x04, 0x36
        /*00b6*/ 	.short	(.L_19283 - .L_19282)
.L_19282:
        /*00b8*/ 	.word	0x00000008
.L_19283:


//--------------------- .nv.info.uncontiguous_prod_u16 --------------------------
	.section	.nv.info.uncontiguous_prod_u16,"",@"SHT_CUDA_INFO"
	.sectionflags	@""
	.align	4


	//----- nvinfo : EIATTR_CUDA_API_VERSION
	.align		4
        /*0000*/ 	.byte	0x04, 0x37
        /*0002*/ 	.short	(.L_19285 - .L_19284)
.L_19284:
        /*0004*/ 	.word	0x00000082


	//----- nvinfo : EIATTR_KPARAM_INFO
	.align		4
.L_19285:
        /*0008*/ 	.byte	0x04, 0x17
        /*000a*/ 	.short	(.L_19287 - .L_19286)
.L_19286:
        /*000c*/ 	.word	0x00000000
        /*0010*/ 	.short	0x0005
        /*0012*/ 	.short	0x0028
        /*0014*/ 	.byte	0x00, 0xf0, 0x21, 0x00


	//----- nvinfo : EIATTR_KPARAM_INFO
	.align		4
.L_19287:
        /*0018*/ 	.byte	0x04, 0x17
        /*001a*/ 	.short	(.L_19289 - .L_19288)
.L_19288:
        /*001c*/ 	.word	0x00000000
        /*0020*/ 	.short	0x0004
        /*0022*/ 	.short	0x0020
        /*0024*/ 	.byte	0x00, 0xf0, 0x21, 0x00


	//----- nvinfo : EIATTR_KPARAM_INFO
	.align		4
.L_19289:
        /*0028*/ 	.byte	0x04, 0x17
        /*002a*/ 	.short	(.L_19291 - .L_19290)
.L_19290:
        /*002c*/ 	.word	0x00000000
        /*0030*/ 	.short	0x0003
        /*0032*/ 	.short	0x0018
        /*0034*/ 	.byte	0x00, 0xf5, 0x21, 0x00


	//----- nvinfo : EIATTR_KPARAM_INFO
	.align		4
.L_19291:
        /*0038*/ 	.byte	0x04, 0x17
        /*003a*/ 	.short	(.L_19293 - .L_19292)
.L_19292:
        /*003c*/ 	.word	0x00000000
        /*0040*/ 	.short	0x0002
        /*0042*/ 	.short	0x0010
        /*0044*/ 	.byte	0x00, 0xf5, 0x21, 0x00


	//----- nvinfo : EIATTR_KPARAM_INFO
	.align		4
.L_19293:
        /*0048*/ 	.byte	0x04, 0x17
        /*004a*/ 	.short	(.L_19295 - .L_19294)
.L_19294:
        /*004c*/ 	.word	0x00000000
        /*0050*/ 	.short	0x0001
        /*0052*/ 	.short	0x0008
        /*0054*/ 	.byte	0x00, 0xf5, 0x21, 0x00


	//----- nvinfo : EIATTR_KPARAM_INFO
	.align		4
.L_19295:
        /*0058*/ 	.byte	0x04, 0x17
        /*005a*/ 	.short	(.L_19297 - .L_19296)
.L_19296:
        /*005c*/ 	.word	0x00000000
        /*0060*/ 	.short	0x0000
        /*0062*/ 	.short	0x0000
        /*0064*/ 	.byte	0x00, 0xf5, 0x21, 0x00


	//----- nvinfo : EIATTR_SPARSE_MMA_MASK
	.align		4
.L_19297:
        /*0068*/ 	.byte	0x03, 0x50
        /*006a*/ 	.short	0x0000


	//----- nvinfo : EIATTR_MAXREG_COUNT
	.align		4
        /*006c*/ 	.byte	0x03, 0x1b
        /*006e*/ 	.short	0x00ff


	//----- nvinfo : EIATTR_NUM_BARRIERS
	.align		4
        /*0070*/ 	.byte	0x02, 0x4c
        /*0072*/ 	.byte	0x01
	.zero		1


	//----- nvinfo : EIATTR_MERCURY_ISA_VERSION
	.align		4
        /*0074*/ 	.byte	0x03, 0x5f
        /*0076*/ 	.short	0x0101


	//----- nvinfo : EIATTR_INT_WARP_WIDE_INSTR_OFFSETS
	.align		4
        /*0078*/ 	.byte	0x04, 0x31
        /*007a*/ 	.short	(.L_19299 - .L_19298)


	//   ....[0]....
.L_19298:
        /*007c*/ 	.word	0x00006670


	//----- nvinfo : EIATTR_VRC_CTA_INIT_COUNT
	.align		4
.L_19299:
        /*0080*/ 	.byte	0x02, 0x4a
	.zero		1
	.zero		1


	//----- nvinfo : EIATTR_EXIT_INSTR_OFFSETS
	.align		4
        /*0084*/ 	.byte	0x04, 0x1c
        /*0086*/ 	.short	(.L_19301 - .L_19300)


	//   ....[0]....
.L_19300:
        /*0088*/ 	.word	0x00006730


	//   ....[1]....
        /*008c*/ 	.word	0x000069b0


	//   ....[2]....
        /*0090*/ 	.word	0x00006a30


	//----- nvinfo : EIATTR_CRS_STACK_SIZE
	.align		4
.L_19301:
        /*0094*/ 	.byte	0x04, 0x1e
        /*0096*/ 	.short	(.L_19303 - .L_19302)
.L_19302:
        /*0098*/ 	.word	0x00000000


	//----- nvinfo : EIATTR_CBANK_PARAM_SIZE
	.align		4
.L_19303:
        /*009c*/ 	.byte	0x03, 0x19
        /*009e*/ 	.short	0x0030


	//----- nvinfo : EIATTR_PARAM_CBANK
	.align		4
        /*00a0*/ 	.byte	0x04, 0x0a
        /*00a2*/ 	.short	(.L_19305 - .L_19304)
	.align		4
.L_19304:
        /*00a4*/ 	.word	index@(.nv.constant0.uncontiguous_prod_u16)
        /*00a8*/ 	.short	0x0380
        /*00aa*/ 	.short	0x0030


	//----- nvinfo : EIATTR_SW_WAR
	.align		4
.L_19305:
        /*00ac*/ 	.byte	0x04, 0x36
        /*00ae*/ 	.short	(.L_19307 - .L_19306)
.L_19306:
        /*00b0*/ 	.word	0x00000008
.L_19307:


//--------------------- .nv.info.contiguous_prod_u16 --------------------------
	.section	.nv.info.contiguous_prod_u16,"",@"SHT_CUDA_INFO"
	.sectionflags	@""
	.align	4


	//----- nvinfo : EIATTR_CUDA_API_VERSION
	.align		4
        /*0000*/ 	.byte	0x04, 0x37
        /*0002*/ 	.short	(.L_19309 - .L_19308)
.L_19308:
        /*0004*/ 	.word	0x00000082


	//----- nvinfo : EIATTR_KPARAM_INFO
	.align		4
.L_19309:
        /*0008*/ 	.byte	0x04, 0x17
        /*000a*/ 	.short	(.L_19311 - .L_19310)
.L_19310:
        /*000c*/ 	.word	0x00000000
        /*0010*/ 	.short	0x0002
        /*0012*/ 	.short	0x0010
        /*0014*/ 	.byte	0x00, 0xf0, 0x21, 0x00


	//----- nvinfo : EIATTR_KPARAM_INFO
	.align		4
.L_19311:
        /*0018*/ 	.byte	0x04, 0x17
        /*001a*/ 	.short	(.L_19313 - .L_19312)
.L_19312:
        /*001c*/ 	.word	0x00000000
        /*0020*/ 	.short	0x0001
        /*0022*/ 	.short	0x0008
        /*0024*/ 	.byte	0x00, 0xf5, 0x21, 0x00


	//----- nvinfo : EIATTR_KPARAM_INFO
	.align		4
.L_19313:
        /*0028*/ 	.byte	0x04, 0x17
        /*002a*/ 	.short	(.L_19315 - .L_19314)
.L_19314:
        /*002c*/ 	.word	0x00000000
        /*0030*/ 	.short	0x0000
        /*0032*/ 	.short	0x0000
        /*0034*/ 	.byte	0x00, 0xf5, 0x21, 0x00


	//----- nvinfo : EIATTR_SPARSE_MMA_MASK
	.align		4
.L_19315:
        /*0038*/ 	.byte	0x03, 0x50
        /*003a*/ 	.short	0x0000


	//----- nvinfo : EIATTR_MAXREG_COUNT
	.align		4
        /*003c*/ 	.byte	0x03, 0x1b
        /*003e*/ 	.short	0x00ff


	//----- nvinfo : EIATTR_NUM_BARRIERS
	.align		4
        /*0040*/ 	.byte	0x02, 0x4c
        /*0042*/ 	.byte	0x01
	.zero		1


	//----- nvinfo : EIATTR_MERCURY_ISA_VERSION
	.align		4
        /*0044*/ 	.byte	0x03, 0x5f
        /*0046*/ 	.short	0x0101


	//----- nvinfo : EIATTR_INT_WARP_WIDE_INSTR_OFFSETS
	.align		4
        /*0048*/ 	.byte	0x04, 0x31
        /*004a*/ 	.short	(.L_19317 - .L_19316)


	//   ....[0]....
.L_19316:
        /*004c*/ 	.word	0x000002e0


	//----- nvinfo : EIATTR_VRC_CTA_INIT_COUNT
	.align		4
.L_19317:
        /*0050*/ 	.byte	0x02, 0x4a
	.zero		1
	.zero		1


	//----- nvinfo : EIATTR_EXIT_INSTR_OFFSETS
	.align		4
        /*0054*/ 	.byte	0x04, 0x1c
        /*0056*/ 	.short	(.L_19319 - .L_19318)


	//   ....[0]....
.L_19318:
        /*0058*/ 	.word	0x000003a0


	//   ....[1]....
        /*005c*/ 	.word	0x00000620


	//   ....[2]....
        /*0060*/ 	.word	0x000006a0


	//----- nvinfo : EIATTR_CRS_STACK_SIZE
	.align		4
.L_19319:
        /*0064*/ 	.byte	0x04, 0x1e
        /*0066*/ 	.short	(.L_19321 - .L_19320)
.L_19320:
        /*0068*/ 	.word	0x00000000


	//----- nvinfo : EIATTR_CBANK_PARAM_SIZE
	.align		4
.L_19321:
        /*006c*/ 	.byte	0x03, 0x19
        /*006e*/ 	.short	0x0018


	//----- nvinfo : EIATTR_PARAM_CBANK
	.align		4
        /*0070*/ 	.byte	0x04, 0x0a
        /*0072*/ 	.short	(.L_19323 - .L_19322)
	.align		4
.L_19322:
        /*0074*/ 	.word	index@(.nv.constant0.contiguous_prod_u16)
        /*0078*/ 	.short	0x0380
        /*007a*/ 	.short	0x0018


	//----- nvinfo : EIATTR_SW_WAR
	.align		4
.L_19323:
        /*007c*/ 	.byte	0x04, 0x36
        /*007e*/ 	.short	(.L_19325 - .L_19324)
.L_19324:
        /*0080*/ 	.word	0x00000008
.L_19325:


//--------------------- .nv.info.contiguous_prod33_u8 --------------------------
	.section	.nv.info.contiguous_prod33_u8,"",@"SHT_CUDA_INFO"
	.sectionflags	@""
	.align	4


	//----- nvinfo : EIATTR_CUDA_API_VERSION
	.align		4
        /*0000*/ 	.byte	0x04, 0x37
        /*0002*/ 	.short	(.L_19327 - .L_19326)
.L_19326:
        /*0004*/ 	.word	0x00000082


	//----- nvinfo : EIATTR_KPARAM_INFO
	.align		4
.L_19327:
        /*0008*/ 	.byte	0x04, 0x17
        /*000a*/ 	.short	(.L_19329 - .L_19328)
.L_19328:
        /*000c*/ 	.word	0x00000000
        /*0010*/ 	.short	0x0004
        /*0012*/ 	.short	0x0020
        /*0014*/ 	.byte	0x00, 0xf0, 0x21, 0x00


	//----- nvinfo : EIATTR_KPARAM_INFO
	.align		4
.L_19329:
        /*0018*/ 	.byte	0x04, 0x17
        /*001a*/ 	.short	(.L_19331 - .L_19330)
.L_19330:
        /*001c*/ 	.word	0x00000000
        /*0020*/ 	.short	0x0003
        /*0022*/ 	.short	0x0018
        /*0024*/ 	.byte	0x00, 0xf0, 0x21, 0x00


	//----- nvinfo : EIATTR_KPARAM_INFO
	.align		4
.L_19331:
        /*0028*/ 	.byte	0x04, 0x17
        /*002a*/ 	.short	(.L_19333 - .L_19332)
.L_19332:
        /*002c*/ 	.word	0x00000000
        /*0030*/ 	.short	0x0002
        /*0032*/ 	.short	0x0010
        /*0034*/ 	.byte	0x00, 0xf0, 0x21, 0x00


	//----- nvinfo : EIATTR_KPARAM_INFO
	.align		4
.L_19333:
        /*0038*/ 	.byte	0x04, 0x17
        /*003a*/ 	.short	(.L_19335 - .L_19334)
.L_19334:
        /*003c*/ 	.word	0x00000000
        /*0040*/ 	.short	0x0001
        /*0042*/ 	.short	0x0008
        /*0044*/ 	.byte	0x00, 0xf5, 0x21, 0x00


	//----- nvinfo : EIATTR_KPARAM_INFO
	.align		4
.L_19335:
        /*0048*/ 	.byte	0x04, 0x17
        /*004a*/ 	.short	(.L_19337 - .L_19336)
.L_19336:
        /*004c*/ 	.word	0x00000000
        /*0050*/ 	.short	0x0000
        /*0052*/ 	.short	0x0000
        /*0054*/ 	.byte	0x00, 0xf5, 0x21, 0x00


	//----- nvinfo : EIATTR_SPARSE_MMA_MASK
	.align		4
.L_19337:
        /*0058*/ 	.byte	0x03, 0x50
        /*005a*/ 	.short	0x0000


	//----- nvinfo : EIATTR_MAXREG_COUNT
	.align		4
        /*005c*/ 	.byte	0x03, 0x1b
        /*005e*/ 	.short	0x00ff


	//----- nvinfo : EIATTR_NUM_BARRIERS
	.align		4
        /*0060*/ 	.byte	0x02, 0x4c
        /*0062*/ 	.byte	0x01
	.zero		1


	//----- nvinfo : EIATTR_MERCURY_ISA_VERSION
	.align		4
        /*0064*/ 	.byte	0x03, 0x5f
        /*0066*/ 	.short	0x0101


	//----- nvinfo : EIATTR_VRC_CTA_INIT_COUNT
	.align		4
        /*0068*/ 	.byte	0x02, 0x4a
	.zero		1
	.zero		1


	//----- nvinfo : EIATTR_EXIT_INSTR_OFFSETS
	.align		4
        /*006c*/ 	.byte	0x04, 0x1c
        /*006e*/ 	.short	(.L_19339 - .L_19338)


	//   ....[0]....
.L_19338:
        /*0070*/ 	.word	0x00000150


	//   ....[1]....
        /*0074*/ 	.word	0x000001f0


	//   ....[2]....
        /*0078*/ 	.word	0x00000860


	//----- nvinfo : EIATTR_CBANK_PARAM_SIZE
	.align		4
.L_19339:
        /*007c*/ 	.byte	0x03, 0x19
        /*007e*/ 	.short	0x0028


	//----- nvinfo : EIATTR_PARAM_CBANK
	.align		4
        /*0080*/ 	.byte	0x04, 0x0a
        /*0082*/ 	.short	(.L_19341 - .L_19340)
	.align		4
.L_19340:
        /*0084*/ 	.word	index@(.nv.constant0.contiguous_prod33_u8)
        /*0088*/ 	.short	0x0380
        /*008a*/ 	.short	0x0028


	//----- nvinfo : EIATTR_SW_WAR
	.align		4
.L_19341:
        /*008c*/ 	.byte	0x04, 0x36
        /*008e*/ 	.short	(.L_19343 - .L_19342)
.L_19342:
        /*0090*/ 	.word	0x00000008
.L_19343:


//--------------------- .nv.info.contiguous_prod3_u8 --------------------------
	.section	.nv.info.contiguous_prod3_u8,"",@"SHT_CUDA_INFO"
	.sectionflags	@""
	.align	4


	//----- nvinfo : EIATTR_CUDA_API_VERSION
	.align		4
        /*0000*/ 	.byte	0x04, 0x37
        /*0002*/ 	.short	(.L_19345 - .L_19344)
.L_19344:
        /*0004*/ 	.word	0x00000082


	//----- nvinfo : EIATTR_KPARAM_INFO
	.align		4
.L_19345:
        /*0008*/ 	.byte	0x04, 0x17
        /*000a*/ 	.short	(.L_19347 - .L_19346)
.L_19346:
        /*000c*/ 	.word	0x00000000
        /*0010*/ 	.short	0x0006
        /*0012*/ 	.short	0x0030
        /*0014*/ 	.byte	0x00, 0xf0, 0x21, 0x00


	//----- nvinfo : EIATTR_KPARAM_INFO
	.align		4
.L_19347:
        /*0018*/ 	.byte	0x04, 0x17
        /*001a*/ 	.short	(.L_19349 - .L_19348)
.L_19348:
        /*001c*/ 	.word	0x00000000
        /*0020*/ 	.short	0x0005
        /*0022*/ 	.short	0x0028
        /*0024*/ 	.byte	0x00, 0xf0, 0x21, 0x00


	//----- nvinfo : EIATTR_KPARAM_INFO
	.align		4
.L_19349:
        /*0028*/ 	.byte	0x04, 0x17
        /*002a*/ 	.short	(.L_19351 - .L_19350)
.L_19350:
        /*002c*/ 	.word	0x00000000
        /*0030*/ 	.short	0x0004
        /*0032*/ 	.short	0x0020
        /*0034*/ 	.byte	0x00, 0xf0, 0x21, 0x00


	//----- nvinfo : EIATTR_KPARAM_INFO
	.align		4
.L_19351:
        /*0038*/ 	.byte	0x04, 0x17
        /*003a*/ 	.short	(.L_19353 - .L_19352)
.L_19352:
        /*003c*/ 	.word	0x00000000
        /*0040*/ 	.short	0x0003
        /*0042*/ 	.short	0x0018
        /*0044*/ 	.byte	0x00, 0xf5, 0x21, 0x00


	//----- nvinfo : EIATTR_KPARAM_INFO
	.align		4
.L_19353:
        /*0048*/ 	.byte	0x04, 0x17
        /*004a*/ 	.short	(.L_19355 - .L_19354)
.L_19354:
        /*004c*/ 	.word	0x00000000
        /*0050*/ 	.short	0x0002
        /*0052*/ 	.short	0x0010
        /*0054*/ 	.byte	0x00, 0xf5, 0x21, 0x00


	//----- nvinfo : EIATTR_KPARAM_INFO
	.align		4
.L_19355:
        /*0058*/ 	.byte	0x04, 0x17
        /*005a*/ 	.short	(.L_19357 - .L_19356)
.L_19356:
        /*005c*/ 	.word	0x00000000
        /*0060*/ 	.short	0x0001
        /*0062*/ 	.short	0x0008
        /*0064*/ 	.byte	0x00, 0xf5, 0x21, 0x00


	//----- nvinfo : EIATTR_KPARAM_INFO
	.align		4
.L_19357:
        /*0068*/ 	.byte	0x04, 0x17
        /*006a*/ 	.short	(.L_19359 - .L_19358)
.L_19358:
        /*006c*/ 	.word	0x00000000
        /*0070*/ 	.short	0x0000
        /*0072*/ 	.short	0x0000
        /*0074*/ 	.byte	0x00, 0xf5, 0x21, 0x00


	//----- nvinfo : EIATTR_SPARSE_MMA_MASK
	.align		4
.L_19359:
        /*0078*/ 	.byte	0x03, 0x50
        /*007a*/ 	.short	0x0000


	//----- nvinfo : EIATTR_MAXREG_COUNT
	.align		4
        /*007c*/ 	.byte	0x03, 0x1b
        /*007e*/ 	.short	0x00ff


	//----- nvinfo : EIATTR_NUM_BARRIERS
	.align		4
        /*0080*/ 	.byte	0x02, 0x4c
        /*0082*/ 	.byte	0x01
	.zero		1


	//----- nvinfo : EIATTR_MERCURY_ISA_VERSION
	.align		4
        /*0084*/ 	.byte	0x03, 0x5f
        /*0086*/ 	.short	0x0101


	//----- nvinfo : EIATTR_VRC_CTA_INIT_COUNT
	.align		4
        /*0088*/ 	.byte	0x02, 0x4a
	.zero		1
	.zero		1


	//----- nvinfo : EIATTR_EXIT_INSTR_OFFSETS
	.align		4
        /*008c*/ 	.byte	0x04, 0x1c
        /*008e*/ 	.short	(.L_19361 - .L_19360)


	//   ....[0]....
.L_19360:
        /*0090*/ 	.word	0x00000150


	//   ....[1]....
        /*0094*/ 	.word	0x00003120


	//   ....[2]....
        /*0098*/ 	.word	0x00003830


	//----- nvinfo : EIATTR_CRS_STACK_SIZE
	.align		4
.L_19361:
        /*009c*/ 	.byte	0x04, 0x1e
        /*009e*/ 	.short	(.L_19363 - .L_19362)
.L_19362:
        /*00a0*/ 	.word	0x00000000


	//----- nvinfo : EIATTR_CBANK_PARAM_SIZE
	.align		4
.L_19363:
        /*00a4*/ 	.byte	0x03, 0x19
        /*00a6*/ 	.short	0x0038


	//----- nvinfo : EIATTR_PARAM_CBANK
	.align		4
        /*00a8*/ 	.byte	0x04, 0x0a
        /*00aa*/ 	.short	(.L_19365 - .L_19364)
	.align		4
.L_19364:
        /*00ac*/ 	.word	index@(.nv.constant0.contiguous_prod3_u8)
        /*00b0*/ 	.short	0x0380
        /*00b2*/ 	.short	0x0038


	//----- nvinfo : EIATTR_SW_WAR
	.align		4
.L_19365:
        /*00b4*/ 	.byte	0x04, 0x36
        /*00b6*/ 	.short	(.L_19367 - .L_19366)
.L_19366:
        /*00b8*/ 	.word	0x00000008
.L_19367:


//--------------------- .nv.info.contiguous_prod22_u8 --------------------------
	.section	.nv.info.contiguous_prod22_u8,"",@"SHT_CUDA_INFO"
	.sectionflags	@""
	.align	4


	//----- nvinfo : EIATTR_CUDA_API_VERSION
	.align		4
        /*0000*/ 	.byte	0x04, 0x37
        /*0002*/ 	.short	(.L_19369 - .L_19368)
.L_19368:
        /*0004*/ 	.word	0x00000082


	//----- nvinfo : EIATTR_KPARAM_INFO
	.align		4
.L_19369:
        /*0008*/ 	.byte	0x04, 0x17
        /*000a*/ 	.short	(.L_19371 - .L_19370)
.L_19370:
        /*000c*/ 	.word	0x00000000
        /*0010*/ 	.short	0x0003
        /*0012*/ 	.short	0x0018
        /*0014*/ 	.byte	0x00, 0xf0, 0x21, 0x00


	//----- nvinfo : EIATTR_KPARAM_INFO
	.align		4
.L_19371:
        /*0018*/ 	.byte	0x04, 0x17
        /*001a*/ 	.short	(.L_19373 - .L_19372)
.L_19372:
        /*001c*/ 	.word	0x00000000
        /*0020*/ 	.short	0x0002
        /*0022*/ 	.short	0x0010
        /*0024*/ 	.byte	0x00, 0xf0, 0x21, 0x00


	//----- nvinfo : EIATTR_KPARAM_INFO
	.align		4
.L_19373:
        /*0028*/ 	.byte	0x04, 0x17
        /*002a*/ 	.short	(.L_19375 - .L_19374)
.L_19374:
        /*002c*/ 	.word	0x00000000
        /*0030*/ 	.short	0x0001
        /*0032*/ 	.short	0x0008
        /*0034*/ 	.byte	0x00, 0xf5, 0x21, 0x00


	//----- nvinfo : EIATTR_KPARAM_INFO
	.align		4
.L_19375:
        /*0038*/ 	.byte	0x04, 0x17
        /*003a*/ 	.short	(.L_19377 - .L_19376)
.L_19376:
        /*003c*/ 	.word	0x00000000
        /*0040*/ 	.short	0x0000
        /*0042*/ 	.short	0x0000
        /*0044*/ 	.byte	0x00, 0xf5, 0x21, 0x00


	//----- nvinfo : EIATTR_SPARSE_MMA_MASK
	.align		4
.L_19377:
        /*0048*/ 	.byte	0x03, 0x50
        /*004a*/ 	.short	0x0000


	//----- nvinfo : EIATTR_MAXREG_COUNT
	.align		4
        /*004c*/ 	.byte	0x03, 0x1b
        /*004e*/ 	.short	0x00ff


	//----- nvinfo : EIATTR_NUM_BARRIERS
	.align		4
        /*0050*/ 	.byte	0x02, 0x4c
        /*0052*/ 	.byte	0x01
	.zero		1


	//----- nvinfo : EIATTR_MERCURY_ISA_VERSION
	.align		4
        /*0054*/ 	.byte	0x03, 0x5f
        /*0056*/ 	.short	0x0101


	//----- nvinfo : EIATTR_VRC_CTA_INIT_COUNT
	.align		4
        /*0058*/ 	.byte	0x02, 0x4a
	.zero		1
	.zero		1


	//----- nvinfo : EIATTR_EXIT_INSTR_OFFSETS
	.align		4
        /*005c*/ 	.byte	0x04, 0x1c
        /*005e*/ 	.short	(.L_19379 - .L_19378)


	//   ....[0]....
.L_19378:
        /*0060*/ 	.word	0x000003f0


	//   ....[1]....
        /*0064*/ 	.word	0x00000590


	//   ....[2]....
        /*0068*/ 	.word	0x000006a0


	//----- nvinfo : EIATTR_CRS_STACK_SIZE
	.align		4
.L_19379:
        /*006c*/ 	.byte	0x04, 0x1e
        /*006e*/ 	.short	(.L_19381 - .L_19380)
.L_19380:
        /*0070*/ 	.word	0x00000000


	//----- nvinfo : EIATTR_CBANK_PARAM_SIZE
	.align		4
.L_19381:
        /*0074*/ 	.byte	0x03, 0x19
        /*0076*/ 	.short	0x0020


	//----- nvinfo : EIATTR_PARAM_CBANK
	.align		4
        /*0078*/ 	.byte	0x04, 0x0a
        /*007a*/ 	.short	(.L_19383 - .L_19382)
	.align		4
.L_19382:
        /*007c*/ 	.word	index@(.nv.constant0.contiguous_prod22_u8)
        /*0080*/ 	.short	0x0380
        /*0082*/ 	.short	0x0020


	//----- nvinfo : EIATTR_SW_WAR
	.align		4
.L_19383:
        /*0084*/ 	.byte	0x04, 0x36
        /*0086*/ 	.short	(.L_19385 - .L_19384)
.L_19384:
        /*0088*/ 	.word	0x00000008
.L_19385:


//--------------------- .nv.info.contiguous_prod2_u8 --------------------------
	.section	.nv.info.contiguous_prod2_u8,"",@"SHT_CUDA_INFO"
	.sectionflags	@""
	.align	4


	//----- nvinfo : EIATTR_CUDA_API_VERSION
	.align		4
        /*0000*/ 	.byte	0x04, 0x37
        /*0002*/ 	.short	(.L_19387 - .L_19386)
.L_19386:
        /*0004*/ 	.word	0x00000082


	//----- nvinfo : EIATTR_KPARAM_INFO
	.align		4
.L_19387:
        /*0008*/ 	.byte	0x04, 0x17
        /*000a*/ 	.short	(.L_19389 - .L_19388)
.L_19388:
        /*000c*/ 	.word	0x00000000
        /*0010*/ 	.short	0x0006
        /*0012*/ 	.short	0x0030
        /*0014*/ 	.byte	0x00, 0xf0, 0x21, 0x00


	//----- nvinfo : EIATTR_KPARAM_INFO
	.align		4
.L_19389:
        /*0018*/ 	.byte	0x04, 0x17
        /*001a*/ 	.short	(.L_19391 - .L_19390)
.L_19390:
        /*001c*/ 	.word	0x00000000
        /*0020*/ 	.short	0x0005
        /*0022*/ 	.short	0x0028
        /*0024*/ 	.byte	0x00, 0xf0, 0x21, 0x00


	//----- nvinfo : EIATTR_KPARAM_INFO
	.align		4
.L_19391:
        /*0028*/ 	.byte	0x04, 0x17
        /*002a*/ 	.short	(.L_19393 - .L_19392)
.L_19392:
        /*002c*/ 	.word	0x00000000
        /*0030*/ 	.short	0x0004
        /*0032*/ 	.short	0x0020
        /*0034*/ 	.byte	0x00, 0xf0, 0x21, 0x00


	//----- nvinfo : EIATTR_KPARAM_INFO
	.align		4
.L_19393:
        /*0038*/ 	.byte	0x04, 0x17
        /*003a*/ 	.short	(.L_19395 - .L_19394)
.L_19394:
        /*003c*/ 	.word	0x00000000
        /*0040*/ 	.short	0x0003
        /*0042*/ 	.short	0x0018
        /*0044*/ 	.byte	0x00, 0xf5, 0x21, 0x00


	//----- nvinfo : EIATTR_KPARAM_INFO
	.align		4
.L_19395:
        /*0048*/ 	.byte	0x04, 0x17
        /*004a*/ 	.short	(.L_19397 - .L_19396)
.L_19396:
        /*004c*/ 	.word	0x00000000
        /*0050*/ 	.short	0x0002
        /*0052*/ 	.short	0x0010
        /*0054*/ 	.byte	0x00, 0xf5, 0x21, 0x00


	//----- nvinfo : EIATTR_KPARAM_INFO
	.align		4
.L_19397:
        /*0058*/ 	.byte	0x04, 0x17
        /*005a*/ 	.short	(.L_19399 - .L_19398)
.L_19398:
        /*005c*/ 	.word	0x00000000
        /*0060*/ 	.short	0x0001
        /*0062*/ 	.short	0x0008
        /*0064*/ 	.byte	0x00, 0xf5, 0x21, 0x00


	//----- nvinfo : EIATTR_KPARAM_INFO
	.align		4
.L_19399:
        /*0068*/ 	.byte	0x04, 0x17
        /*006a*/ 	.short	(.L_19401 - .L_19400)
.L_19400:
        /*006c*/ 	.word	0x00000000
        /*0070*/ 	.short	0x0000
        /*0072*/ 	.short	0x0000
        /*0074*/ 	.byte	0x00, 0xf5, 0x21, 0x00


	//----- nvinfo : EIATTR_SPARSE_MMA_MASK
	.align		4
.L_19401:
        /*0078*/ 	.byte	0x03, 0x50
        /*007a*/ 	.short	0x0000


	//----- nvinfo : EIATTR_MAXREG_COUNT
	.align		4
        /*007c*/ 	.byte	0x03, 0x1b
        /*007e*/ 	.short	0x00ff


	//----- nvinfo : EIATTR_NUM_BARRIERS
	.align		4
        /*0080*/ 	.byte	0x02, 0x4c
        /*0082*/ 	.byte	0x01
	.zero		1


	//----- nvinfo : EIATTR_MERCURY_ISA_VERSION
	.align		4
        /*0084*/ 	.byte	0x03, 0x5f
        /*0086*/ 	.short	0x0101


	//----- nvinfo : EIATTR_VRC_CTA_INIT_COUNT
	.align		4
        /*0088*/ 	.byte	0x02, 0x4a
	.zero		1
	.zero		1


	//----- nvinfo : EIATTR_EXIT_INSTR_OFFSETS
	.align		4
        /*008c*/ 	.byte	0x04, 0x1c
        /*008e*/ 	.short	(.L_19403 - .L_19402)


	//   ....[0]....
.L_19402:
        /*0090*/ 	.word	0x00006760


	//   ....[1]....
        /*0094*/ 	.word	0x00006900


	//   ....[2]....
        /*0098*/ 	.word	0x00006a10


	//----- nvinfo : EIATTR_CRS_STACK_SIZE
	.align		4
.L_19403:
        /*009c*/ 	.byte	0x04, 0x1e
        /*009e*/ 	.short	(.L_19405 - .L_19404)
.L_19404:
        /*00a0*/ 	.word	0x00000000


	//----- nvinfo : EIATTR_CBANK_PARAM_SIZE
	.align		4
.L_19405:
        /*00a4*/ 	.byte	0x03, 0x19
        /*00a6*/ 	.short	0x0038


	//----- nvinfo : EIATTR_PARAM_CBANK
	.align		4
        /*00a8*/ 	.byte	0x04, 0x0a
        /*00aa*/ 	.short	(.L_19407 - .L_19406)
	.align		4
.L_19406:
        /*00ac*/ 	.word	index@(.nv.constant0.contiguous_prod2_u8)
        /*00b0*/ 	.short	0x0380
        /*00b2*/ 	.short	0x0038


	//----- nvinfo : EIATTR_SW_WAR
	.align		4
.L_19407:
        /*00b4*/ 	.byte	0x04, 0x36
        /*00b6*/ 	.short	(.L_19409 - .L_19408)
.L_19408:
        /*00b8*/ 	.word	0x00000008
.L_19409:


//--------------------- .nv.info.uncontiguous_prod_u8 --------------------------
	.section	.nv.info.uncontiguous_prod_u8,"",@"SHT_CUDA_INFO"
	.sectionflags	@""
	.align	4


	//----- nvinfo : EIATTR_CUDA_API_VERSION
	.align		4
        /*0000*/ 	.byte	0x04, 0x37
        /*0002*/ 	.short	(.L_19411 - .L_19410)
.L_19410:
        /*0004*/ 	.word	0x00000082


	//----- nvinfo : EIATTR_KPARAM_INFO
	.align		4
.L_19411:
        /*0008*/ 	.byte	0x04, 0x17
        /*000a*/ 	.short	(.L_19413 - .L_19412)
.L_19412:
        /*000c*/ 	.word	0x00000000
        /*0010*/ 	.short	0x0005
        /*0012*/ 	.short	0x0028
        /*0014*/ 	.byte	0x00, 0xf0, 0x21, 0x00


	//----- nvinfo : EIATTR_KPARAM_INFO
	.align		4
.L_19413:
        /*0018*/ 	.byte	0x04, 0x17
        /*001a*/ 	.short	(.L_19415 - .L_19414)
.L_19414:
        /*001c*/ 	.word	0x00000000
        /*0020*/ 	.short	0x0004
        /*0022*/ 	.short	0x0020
        /*0024*/ 	.byte	0x00, 0xf0, 0x21, 0x00


	//----- nvinfo : EIATTR_KPARAM_INFO
	.align		4
.L_19415:
        /*0028*/ 	.byte	0x04, 0x17
        /*002a*/ 	.short	(.L_19417 - .L_19416)
.L_19416:
        /*002c*/ 	.word	0x00000000
        /*0030*/ 	.short	0x0003
        /*0032*/ 	.short	0x0018
        /*0034*/ 	.byte	0x00, 0xf5, 0x21, 0x00


	//----- nvinfo : EIATTR_KPARAM_INFO
	.align		4
.L_19417:
        /*0038*/ 	.byte	0x04, 0x17
        /*003a*/ 	.short	(.L_19419 - .L_19418)
.L_19418:
        /*003c*/ 	.word	0x00000000
        /*0040*/ 	.short	0x0002
        /*0042*/ 	.short	0x0010
        /*0044*/ 	.byte	0x00, 0xf5, 0x21, 0x00


	//----- nvinfo : EIATTR_KPARAM_INFO
	.align		4
.L_19419:
        /*0048*/ 	.byte	0x04, 0x17
        /*004a*/ 	.short	(.L_19421 - .L_19420)
.L_19420:
        /*004c*/ 	.word	0x00000000
        /*0050*/ 	.short	0x0001
        /*0052*/ 	.short	0x0008
        /*0054*/ 	.byte	0x00, 0xf5, 0x21, 0x00


	//----- nvinfo : EIATTR_KPARAM_INFO
	.align		4
.L_19421:
        /*0058*/ 	.byte	0x04, 0x17
        /*005a*/ 	.short	(.L_19423 - .L_19422)
.L_19422:
        /*005c*/ 	.word	0x00000000
        /*0060*/ 	.short	0x0000
        /*0062*/ 	.short	0x0000
        /*0064*/ 	.byte	0x00, 0xf5, 0x21, 0x00


	//----- nvinfo : EIATTR_SPARSE_MMA_MASK
	.align		4
.L_19423:
        /*0068*/ 	.byte	0x03, 0x50
        /*006a*/ 	.short	0x0000


	//----- nvinfo : EIATTR_MAXREG_COUNT
	.align		4
        /*006c*/ 	.byte	0x03, 0x1b
        /*006e*/ 	.short	0x00ff


	//----- nvinfo : EIATTR_NUM_BARRIERS
	.align		4
        /*0070*/ 	.byte	0x02, 0x4c
        /*0072*/ 	.byte	0x01
	.zero		1


	//----- nvinfo : EIATTR_MERCURY_ISA_VERSION
	.align		4
        /*0074*/ 	.byte	0x03, 0x5f
        /*0076*/ 	.short	0x0101


	//----- nvinfo : EIATTR_VRC_CTA_INIT_COUNT
	.align		4
        /*0078*/ 	.byte	0x02, 0x4a
	.zero		1
	.zero		1


	//----- nvinfo : EIATTR_EXIT_INSTR_OFFSETS
	.align		4
        /*007c*/ 	.byte	0x04, 0x1c
        /*007e*/ 	.short	(.L_19425 - .L_19424)


	//   ....[0]....
.L_19424:
        /*0080*/ 	.word	0x00006720


	//   ....[1]....
        /*0084*/ 	.word	0x000068c0


	//   ....[2]....
        /*0088*/ 	.word	0x00006970


	//----- nvinfo : EIATTR_CRS_STACK_SIZE
	.align		4
.L_19425:
        /*008c*/ 	.byte	0x04, 0x1e
        /*008e*/ 	.short	(.L_19427 - .L_19426)
.L_19426:
        /*0090*/ 	.word	0x00000000


	//----- nvinfo : EIATTR_CBANK_PARAM_SIZE
	.align		4
.L_19427:
        /*0094*/ 	.byte	0x03, 0x19
        /*0096*/ 	.short	0x0030


	//----- nvinfo : EIATTR_PARAM_CBANK
	.align		4
        /*0098*/ 	.byte	0x04, 0x0a
        /*009a*/ 	.short	(.L_19429 - .L_19428)
	.align		4
.L_19428:
        /*009c*/ 	.word	index@(.nv.constant0.uncontiguous_prod_u8)
        /*00a0*/ 	.short	0x0380
        /*00a2*/ 	.short	0x0030


	//----- nvinfo : EIATTR_SW_WAR
	.align		4
.L_19429:
        /*00a4*/ 	.byte	0x04, 0x36
        /*00a6*/ 	.short	(.L_19431 - .L_19430)
.L_19430:
        /*00a8*/ 	.word	0x00000008
.L_19431:


//--------------------- .nv.info.contiguous_prod_u8 --------------------------
	.section	.nv.info.contiguous_prod_u8,"",@"SHT_CUDA_INFO"
	.sectionflags	@""
	.align	4


	//----- nvinfo : EIATTR_CUDA_API_VERSION
	.align		4
        /*0000*/ 	.byte	0x04, 0x37
        /*0002*/ 	.short	(.L_19433 - .L_19432)
.L_19432:
        /*0004*/ 	.word	0x00000082


	//----- nvinfo : EIATTR_KPARAM_INFO
	.align		4
.L_19433:
        /*0008*/ 	.byte	0x04, 0x17
        /*000a*/ 	.short	(.L_19435 - .L_19434)
.L_19434:
        /*000c*/ 	.word	0x00000000
        /*0010*/ 	.short	0x0002
        /*0012*/ 	.short	0x0010
        /*0014*/ 	.byte	0x00, 0xf0, 0x21, 0x00


	//----- nvinfo : EIATTR_KPARAM_INFO
	.align		4
.L_19435:
        /*0018*/ 	.byte	0x04, 0x17
        /*001a*/ 	.short	(.L_19437 - .L_19436)
.L_19436:
        /*001c*/ 	.word	0x00000000
        /*0020*/ 	.short	0x0001
        /*0022*/ 	.short	0x0008
        /*0024*/ 	.byte	0x00, 0xf5, 0x21, 0x00


	//----- nvinfo : EIATTR_KPARAM_INFO
	.align		4
.L_19437:
        /*0028*/ 	.byte	0x04, 0x17
        /*002a*/ 	.short	(.L_19439 - .L_19438)
.L_19438:
        /*002c*/ 	.word	0x00000000
        /*0030*/ 	.short	0x0000
        /*0032*/ 	.short	0x0000
        /*0034*/ 	.byte	0x00, 0xf5, 0x21, 0x00


	//----- nvinfo : EIATTR_SPARSE_MMA_MASK
	.align		4
.L_19439:
        /*0038*/ 	.byte	0x03, 0x50
        /*003a*/ 	.short	0x0000


	//----- nvinfo : EIATTR_MAXREG_COUNT
	.align		4
        /*003c*/ 	.byte	0x03, 0x1b
        /*003e*/ 	.short	0x00ff


	//----- nvinfo : EIATTR_NUM_BARRIERS
	.align		4
        /*0040*/ 	.byte	0x02, 0x4c
        /*0042*/ 	.byte	0x01
	.zero		1


	//----- nvinfo : EIATTR_MERCURY_ISA_VERSION
	.align		4
        /*0044*/ 	.byte	0x03, 0x5f
        /*0046*/ 	.short	0x0101


	//----- nvinfo : EIATTR_VRC_CTA_INIT_COUNT
	.align		4
        /*0048*/ 	.byte	0x02, 0x4a
	.zero		1
	.zero		1


	//----- nvinfo : EIATTR_EXIT_INSTR_OFFSETS
	.align		4
        /*004c*/ 	.byte	0x04, 0x1c
        /*004e*/ 	.short	(.L_19441 - .L_19440)


	//   ....[0]....
.L_19440:
        /*0050*/ 	.word	0x00000350


	//   ....[1]....
        /*0054*/ 	.word	0x000004f0


	//   ....[2]....
        /*0058*/ 	.word	0x000005a0


	//----- nvinfo : EIATTR_CRS_STACK_SIZE
	.align		4
.L_19441:
        /*005c*/ 	.byte	0x04, 0x1e
        /*005e*/ 	.short	(.L_19443 - .L_19442)
.L_19442:
        /*0060*/ 	.word	0x00000000


	//----- nvinfo : EIATTR_CBANK_PARAM_SIZE
	.align		4
.L_19443:
        /*0064*/ 	.byte	0x03, 0x19
        /*0066*/ 	.short	0x0018


	//----- nvinfo : EIATTR_PARAM_CBANK
	.align		4
        /*0068*/ 	.byte	0x04, 0x0a
        /*006a*/ 	.short	(.L_19445 - .L_19444)
	.align		4
.L_19444:
        /*006c*/ 	.word	index@(.nv.constant0.contiguous_prod_u8)
        /*0070*/ 	.short	0x0380
        /*0072*/ 	.short	0x0018


	//----- nvinfo : EIATTR_SW_WAR
	.align		4
.L_19445:
        /*0074*/ 	.byte	0x04, 0x36
        /*0076*/ 	.short	(.L_19447 - .L_19446)
.L_19446:
        /*0078*/ 	.word	0x00000008
.L_19447:


//--------------------- .nv.info.contiguous_prod33_i64 --------------------------
	.section	.nv.info.contiguous_prod33_i64,"",@"SHT_CUDA_INFO"
	.sectionflags	@""
	.align	4


	//----- nvinfo : EIATTR_CUDA_API_VERSION
	.align		4
        /*0000*/ 	.byte	0x04, 0x37
        /*0002*/ 	.short	(.L_19449 - .L_19448)
.L_19448:
        /*0004*/ 	.word	0x00000082


	//----- nvinfo : EIATTR_KPARAM_INFO
	.align		4
.L_19449:
        /*0008*/ 	.byte	0x04, 0x17
        /*000a*/ 	.short	(.L_19451 - .L_19450)
.L_19450:
        /*000c*/ 	.word	0x00000000
        /*0010*/ 	.short	0x0004
        /*0012*/ 	.short	0x0020
        /*0014*/ 	.byte	0x00, 0xf0, 0x21, 0x00


	//----- nvinfo : EIATTR_KPARAM_INFO
	.align		4
.L_19451:
        /*0018*/ 	.byte	0x04, 0x17
        /*001a*/ 	.short	(.L_19453 - .L_19452)
.L_19452:
        /*001c*/ 	.word	0x00000000
        /*0020*/ 	.short	0x0003
        /*0022*/ 	.short	0x0018
        /*0024*/ 	.byte	0x00, 0xf0, 0x21, 0x00


	//----- nvinfo : EIATTR_KPARAM_INFO
	.align		4
.L_19453:
        /*0028*/ 	.byte	0x04, 0x17
        /*002a*/ 	.short	(.L_19455 - .L_19454)
.L_19454:
        /*002c*/ 	.word	0x00000000
        /*0030*/ 	.short	0x0002
        /*0032*/ 	.short	0x0010
        /*0034*/ 	.byte	0x00, 0xf0, 0x21, 0x00


	//----- nvinfo : EIATTR_KPARAM_INFO
	.align		4
.L_19455:
        /*0038*/ 	.byte	0x04, 0x17
        /*003a*/ 	.short	(.L_19457 - .L_19456)
.L_19456:
        /*003c*/ 	.word	0x00000000
        /*0040*/ 	.short	0x0001
        /*0042*/ 	.short	0x0008
        /*0044*/ 	.byte	0x00, 0xf5, 0x21, 0x00


	//----- nvinfo : EIATTR_KPARAM_INFO
	.align		4
.L_19457:
        /*0048*/ 	.byte	0x04, 0x17
        /*004a*/ 	.short	(.L_19459 - .L_19458)
.L_19458:
        /*004c*/ 	.word	0x00000000
        /*0050*/ 	.short	0x0000
        /*0052*/ 	.short	0x0000
        /*0054*/ 	.byte	0x00, 0xf5, 0x21, 0x00


	//----- nvinfo : EIATTR_SPARSE_MMA_MASK
	.align		4
.L_19459:
        /*0058*/ 	.byte	0x03, 0x50
        /*005a*/ 	.short	0x0000


	//----- nvinfo : EIATTR_MAXREG_COUNT
	.align		4
        /*005c*/ 	.byte	0x03, 0x1b
        /*005e*/ 	.short	0x00ff


	//----- nvinfo : EIATTR_NUM_BARRIERS
	.align		4
        /*0060*/ 	.byte	0x02, 0x4c
        /*0062*/ 	.byte	0x01
	.zero		1


	//----- nvinfo : EIATTR_MERCURY_ISA_VERSION
	.align		4
        /*0064*/ 	.byte	0x03, 0x5f
        /*0066*/ 	.short	0x0101


	//----- nvinfo : EIATTR_VRC_CTA_INIT_COUNT
	.align		4
        /*0068*/ 	.byte	0x02, 0x4a
	.zero		1
	.zero		1


	//----- nvinfo : EIATTR_EXIT_INSTR_OFFSETS
	.align		4
        /*006c*/ 	.byte	0x04, 0x1c
        /*006e*/ 	.short	(.L_19461 - .L_19460)


	//   ....[0]....
.L_19460:
        /*0070*/ 	.word	0x00000170


	//   ....[1]....
        /*0074*/ 	.word	0x00000200


	//   ....[2]....
        /*0078*/ 	.word	0x00000b20


	//----- nvinfo : EIATTR_CBANK_PARAM_SIZE
	.align		4
.L_19461:
        /*007c*/ 	.byte	0x03, 0x19
        /*007e*/ 	.short	0x0028


	//----- nvinfo : EIATTR_PARAM_CBANK
	.align		4
        /*0080*/ 	.byte	0x04, 0x0a
        /*0082*/ 	.short	(.L_19463 - .L_19462)
	.align		4
.L_19462:
        /*0084*/ 	.word	index@(.nv.constant0.contiguous_prod33_i64)
        /*0088*/ 	.short	0x0380
        /*008a*/ 	.short	0x0028


	//----- nvinfo : EIATTR_SW_WAR
	.align		4
.L_19463:
        /*008c*/ 	.byte	0x04, 0x36
        /*008e*/ 	.short	(.L_19465 - .L_19464)
.L_19464:
        /*0090*/ 	.word	0x00000008
.L_19465:


//--------------------- .nv.info.contiguous_prod3_i64 --------------------------
	.section	.nv.info.contiguous_prod3_i64,"",@"SHT_CUDA_INFO"
	.sectionflags	@""
	.align	4


	//----- nvinfo : EIATTR_CUDA_API_VERSION
	.align		4
        /*0000*/ 	.byte	0x04, 0x37
        /*0002*/ 	.short	(.L_19467 - .L_19466)
.L_19466:
        /*0004*/ 	.word	0x00000082


	//----- nvinfo : EIATTR_KPARAM_INFO
	.align		4
.L_19467:
        /*0008*/ 	.byte	0x04, 0x17
        /*000a*/ 	.short	(.L_19469 - .L_19468)
.L_19468:
        /*000c*/ 	.word	0x00000000
        /*0010*/ 	.short	0x0006
        /*0012*/ 	.short	0x0030
        /*0014*/ 	.byte	0x00, 0xf0, 0x21, 0x00


	//----- nvinfo : EIATTR_KPARAM_INFO
	.align		4
.L_19469:
        /*0018*/ 	.byte	0x04, 0x17
        /*001a*/ 	.short	(.L_19471 - .L_19470)
.L_19470:
        /*001c*/ 	.word	0x00000000
        /*0020*/ 	.short	0x0005
        /*0022*/ 	.short	0x0028
        /*0024*/ 	.byte	0x00, 0xf0, 0x21, 0x00


	//----- nvinfo : EIATTR_KPARAM_INFO
	.align		4
.L_19471:
        /*0028*/ 	.byte	0x04, 0x17
        /*002a*/ 	.short	(.L_19473 - .L_19472)
.L_19472:
        /*002c*/ 	.word	0x00000000
        /*0030*/ 	.short	0x0004
        /*0032*/ 	.short	0x0020
        /*0034*/ 	.byte	0x00, 0xf0, 0x21, 0x00


	//----- nvinfo : EIATTR_KPARAM_INFO
	.align		4
.L_19473:
        /*0038*/ 	.byte	0x04, 0x17
        /*003a*/ 	.short	(.L_19475 - .L_19474)
.L_19474:
        /*003c*/ 	.word	0x00000000
        /*0040*/ 	.short	0x0003
        /*0042*/ 	.short	0x0018
        /*0044*/ 	.byte	0x00, 0xf5, 0x21, 0x00


	//----- nvinfo : EIATTR_KPARAM_INFO
	.align		4
.L_19475:
        /*0048*/ 	.byte	0x04, 0x17
        /*004a*/ 	.short	(.L_19477 - .L_19476)
.L_19476:
        /*004c*/ 	.word	0x00000000
        /*0050*/ 	.short	0x0002
        /*0052*/ 	.short	0x0010
        /*0054*/ 	.byte	0x00, 0xf5, 0x21, 0x00


	//----- nvinfo : EIATTR_KPARAM_INFO
	.align		4
.L_19477:
        /*0058*/ 	.byte	0x04, 0x17
        /*005a*/ 	.short	(.L_19479 - .L_19478)
.L_19478:
        /*005c*/ 	.word	0x00000000
        /*0060*/ 	.short	0x0001
        /*0062*/ 	.short	0x0008
        /*0064*/ 	.byte	0x00, 0xf5, 0x21, 0x00


	//----- nvinfo : EIATTR_KPARAM_INFO
	.align		4
.L_19479:
        /*0068*/ 	.byte	0x04, 0x17
        /*006a*/ 	.short	(.L_19481 - .L_19480)
.L_19480:
        /*006c*/ 	.word	0x00000000
        /*0070*/ 	.short	0x0000
        /*0072*/ 	.short	0x0000
        /*0074*/ 	.byte	0x00, 0xf5, 0x21, 0x00


	//----- nvinfo : EIATTR_SPARSE_MMA_MASK
	.align		4
.L_19481:
        /*0078*/ 	.byte	0x03, 0x50
        /*007a*/ 	.short	0x0000


	//----- nvinfo : EIATTR_MAXREG_COUNT
	.align		4
        /*007c*/ 	.byte	0x03, 0x1b
        /*007e*/ 	.short	0x00ff


	//----- nvinfo : EIATTR_NUM_BARRIERS
	.align		4
        /*0080*/ 	.byte	0x02, 0x4c
        /*0082*/ 	.byte	0x01
	.zero		1


	//----- nvinfo : EIATTR_MERCURY_ISA_VERSION
	.align		4
        /*0084*/ 	.byte	0x03, 0x5f
        /*0086*/ 	.short	0x0101


	//----- nvinfo : EIATTR_VRC_CTA_INIT_COUNT
	.align		4
        /*0088*/ 	.byte	0x02, 0x4a
	.zero		1
	.zero		1


	//----- nvinfo : EIATTR_EXIT_INSTR_OFFSETS
	.align		4
        /*008c*/ 	.byte	0x04, 0x1c
        /*008e*/ 	.short	(.L_19483 - .L_19482)


	//   ....[0]....
.L_19482:
        /*0090*/ 	.word	0x00000170


	//   ....[1]....
        /*0094*/ 	.word	0x00003140


	//   ....[2]....
        /*0098*/ 	.word	0x00003ad0


	//----- nvinfo : EIATTR_CRS_STACK_SIZE
	.align		4
.L_19483:
        /*009c*/ 	.byte	0x04, 0x1e
        /*009e*/ 	.short	(.L_19485 - .L_19484)
.L_19484:
        /*00a0*/ 	.word	0x00000000


	//----- nvinfo : EIATTR_CBANK_PARAM_SIZE
	.align		4
.L_19485:
        /*00a4*/ 	.byte	0x03, 0x19
        /*00a6*/ 	.short	0x0038


	//----- nvinfo : EIATTR_PARAM_CBANK
	.align		4
        /*00a8*/ 	.byte	0x04, 0x0a
        /*00aa*/ 	.short	(.L_19487 - .L_19486)
	.align		4
.L_19486:
        /*00ac*/ 	.word	index@(.nv.constant0.contiguous_prod3_i64)
        /*00b0*/ 	.short	0x0380
        /*00b2*/ 	.short	0x0038


	//----- nvinfo : EIATTR_SW_WAR
	.align		4
.L_19487:
        /*00b4*/ 	.byte	0x04, 0x36
        /*00b6*/ 	.short	(.L_19489 - .L_19488)
.L_19488:
        /*00b8*/ 	.word	0x00000008
.L_19489:


//--------------------- .nv.info.contiguous_prod22_i64 --------------------------
	.section	.nv.info.contiguous_prod22_i64,"",@"SHT_CUDA_INFO"
	.sectionflags	@""
	.align	4


	//----- nvinfo : EIATTR_CUDA_API_VERSION
	.align		4
        /*0000*/ 	.byte	0x04, 0x37
        /*0002*/ 	.short	(.L_19491 - .L_19490)
.L_19490:
        /*0004*/ 	.word	0x00000082


	//----- nvinfo : EIATTR_KPARAM_INFO
	.align		4
.L_19491:
        /*0008*/ 	.byte	0x04, 0x17
        /*000a*/ 	.short	(.L_19493 - .L_19492)
.L_19492:
        /*000c*/ 	.word	0x00000000
        /*0010*/ 	.short	0x0003
        /*0012*/ 	.short	0x0018
        /*0014*/ 	.byte	0x00, 0xf0, 0x21, 0x00


	//----- nvinfo : EIATTR_KPARAM_INFO
	.align		4
.L_19493:
        /*0018*/ 	.byte	0x04, 0x17
        /*001a*/ 	.short	(.L_19495 - .L_19494)
.L_19494:
        /*001c*/ 	.word	0x00000000
        /*0020*/ 	.short	0x0002
        /*0022*/ 	.short	0x0010
        /*0024*/ 	.byte	0x00, 0xf0, 0x21, 0x00


	//----- nvinfo : EIATTR_KPARAM_INFO
	.align		4
.L_19495:
        /*0028*/ 	.byte	0x04, 0x17
        /*002a*/ 	.short	(.L_19497 - .L_19496)
.L_19496:
        /*002c*/ 	.word	0x00000000
        /*0030*/ 	.short	0x0001
        /*0032*/ 	.short	0x0008
        /*0034*/ 	.byte	0x00, 0xf5, 0x21, 0x00


	//----- nvinfo : EIATTR_KPARAM_INFO
	.align		4
.L_19497:
        /*0038*/ 	.byte	0x04, 0x17
        /*003a*/ 	.short	(.L_19499 - .L_19498)
.L_19498:
        /*003c*/ 	.word	0x00000000
        /*0040*/ 	.short	0x0000
        /*0042*/ 	.short	0x0000
        /*0044*/ 	.byte	0x00, 0xf5, 0x21, 0x00


	//----- nvinfo : EIATTR_SPARSE_MMA_MASK
	.align		4
.L_19499:
        /*0048*/ 	.byte	0x03, 0x50
        /*004a*/ 	.short	0x0000


	//----- nvinfo : EIATTR_MAXREG_COUNT
	.align		4
        /*004c*/ 	.byte	0x03, 0x1b
        /*004e*/ 	.short	0x00ff


	//----- nvinfo : EIATTR_NUM_BARRIERS
	.align		4
        /*0050*/ 	.byte	0x02, 0x4c
        /*0052*/ 	.byte	0x01
	.zero		1


	//----- nvinfo : EIATTR_MERCURY_ISA_VERSION
	.align		4
        /*0054*/ 	.byte	0x03, 0x5f
        /*0056*/ 	.short	0x0101


	//----- nvinfo : EIATTR_VRC_CTA_INIT_COUNT
	.align		4
        /*0058*/ 	.byte	0x02, 0x4a
	.zero		1
	.zero		1


	//----- nvinfo : EIATTR_EXIT_INSTR_OFFSETS
	.align		4
        /*005c*/ 	.byte	0x04, 0x1c
        /*005e*/ 	.short	(.L_19501 - .L_19500)


	//   ....[0]....
.L_19500:
        /*0060*/ 	.word	0x000004b0


	//   ....[1]....
        /*0064*/ 	.word	0x00000770


	//   ....[2]....
        /*0068*/ 	.word	0x00000880


	//----- nvinfo : EIATTR_CRS_STACK_SIZE
	.align		4
.L_19501:
        /*006c*/ 	.byte	0x04, 0x1e
        /*006e*/ 	.short	(.L_19503 - .L_19502)
.L_19502:
        /*0070*/ 	.word	0x00000000


	//----- nvinfo : EIATTR_CBANK_PARAM_SIZE
	.align		4
.L_19503:
        /*0074*/ 	.byte	0x03, 0x19
        /*0076*/ 	.short	0x0020


	//----- nvinfo : EIATTR_PARAM_CBANK
	.align		4
        /*0078*/ 	.byte	0x04, 0x0a
        /*007a*/ 	.short	(.L_19505 - .L_19504)
	.align		4
.L_19504:
        /*007c*/ 	.word	index@(.nv.constant0.contiguous_prod22_i64)
        /*0080*/ 	.short	0x0380
        /*0082*/ 	.short	0x0020


	//----- nvinfo : EIATTR_SW_WAR
	.align		4
.L_19505:
        /*0084*/ 	.byte	0x04, 0x36
        /*0086*/ 	.short	(.L_19507 - .L_19506)
.L_19506:
        /*0088*/ 	.word	0x00000008
.L_19507:


//--------------------- .nv.info.contiguous_prod2_i64 --------------------------
	.section	.nv.info.contiguous_prod2_i64,"",@"SHT_CUDA_INFO"
	.sectionflags	@""
	.align	4


	//----- nvinfo : EIATTR_CUDA_API_VERSION
	.align		4
        /*0000*/ 	.byte	0x04, 0x37
        /*0002*/ 	.short	(.L_19509 - .L_19508)
.L_19508:
        /*0004*/ 	.word	0x00000082


	//----- nvinfo : EIATTR_KPARAM_INFO
	.align		4
.L_19509:
        /*0008*/ 	.byte	0x04, 0x17
        /*000a*/ 	.short	(.L_19511 - .L_19510)
.L_19510:
        /*000c*/ 	.word	0x00000000
        /*0010*/ 	.short	0x0006
        /*0012*/ 	.short	0x0030
        /*0014*/ 	.byte	0x00, 0xf0, 0x21, 0x00


	//----- nvinfo : EIATTR_KPARAM_INFO
	.align		4
.L_19511:
        /*0018*/ 	.byte	0x04, 0x17
        /*001a*/ 	.short	(.L_19513 - .L_19512)
.L_19512:
        /*001c*/ 	.word	0x00000000
        /*0020*/ 	.short	0x0005
        /*0022*/ 	.short	0x0028
        /*0024*/ 	.byte	0x00, 0xf0, 0x21, 0x00


	//----- nvinfo : EIATTR_KPARAM_INFO
	.align		4
.L_19513:
        /*0028*/ 	.byte	0x04, 0x17
        /*002a*/ 	.short	(.L_19515 - .L_19514)
.L_19514:
        /*002c*/ 	.word	0x00000000
        /*0030*/ 	.short	0x0004
        /*0032*/ 	.short	0x0020
        /*0034*/ 	.byte	0x00, 0xf0, 0x21, 0x00


	//----- nvinfo : EIATTR_KPARAM_INFO
	.align		4
.L_19515:
        /*0038*/ 	.byte	0x04, 0x17
        /*003a*/ 	.short	(.L_19517 - .L_19516)
.L_19516:
        /*003c*/ 	.word	0x00000000
        /*0040*/ 	.short	0x0003
        /*0042*/ 	.short	0x0018
        /*0044*/ 	.byte	0x00, 0xf5, 0x21, 0x00


	//----- nvinfo : EIATTR_KPARAM_INFO
	.align		4
.L_19517:
        /*0048*/ 	.byte	0x04, 0x17
        /*004a*/ 	.short	(.L_19519 - .L_19518)
.L_19518:
        /*004c*/ 	.word	0x00000000
        /*0050*/ 	.short	0x0002
        /*0052*/ 	.short	0x0010
        /*0054*/ 	.byte	0x00, 0xf5, 0x21, 0x00


	//----- nvinfo : EIATTR_KPARAM_INFO
	.align		4
.L_19519:
        /*0058*/ 	.byte	0x04, 0x17
        /*005a*/ 	.short	(.L_19521 - .L_19520)
.L_19520:
        /*005c*/ 	.word	0x00000000
        /*0060*/ 	.short	0x0001
        /*0062*/ 	.short	0x0008
        /*0064*/ 	.byte	0x00, 0xf5, 0x21, 0x00


	//----- nvinfo : EIATTR_KPARAM_INFO
	.align		4
.L_19521:
        /*0068*/ 	.byte	0x04, 0x17
        /*006a*/ 	.short	(.L_19523 - .L_19522)
.L_19522:
        /*006c*/ 	.word	0x00000000
        /*0070*/ 	.short	0x0000
        /*0072*/ 	.short	0x0000
        /*0074*/ 	.byte	0x00, 0xf5, 0x21, 0x00


	//----- nvinfo : EIATTR_SPARSE_MMA_MASK
	.align		4
.L_19523:
        /*0078*/ 	.byte	0x03, 0x50
        /*007a*/ 	.short	0x0000


	//----- nvinfo : EIATTR_MAXREG_COUNT
	.align		4
        /*007c*/ 	.byte	0x03, 0x1b
        /*007e*/ 	.short	0x00ff


	//----- nvinfo : EIATTR_NUM_BARRIERS
	.align		4
        /*0080*/ 	.byte	0x02, 0x4c
        /*0082*/ 	.byte	0x01
	.zero		1


	//----- nvinfo : EIATTR_MERCURY_ISA_VERSION
	.align		4
        /*0084*/ 	.byte	0x03, 0x5f
        /*0086*/ 	.short	0x0101


	//----- nvinfo : EIATTR_VRC_CTA_INIT_COUNT
	.align		4
        /*0088*/ 	.byte	0x02, 0x4a
	.zero		1
	.zero		1


	//----- nvinfo : EIATTR_EXIT_INSTR_OFFSETS
	.align		4
        /*008c*/ 	.byte	0x04, 0x1c
        /*008e*/ 	.short	(.L_19525 - .L_19524)


	//   ....[0]....
.L_19524:
        /*0090*/ 	.word	0x00006890


	//   ....[1]....
        /*0094*/ 	.word	0x00006b50


	//   ....[2]....
        /*0098*/ 	.word	0x00006c60


	//----- nvinfo : EIATTR_CRS_STACK_SIZE
	.align		4
.L_19525:
        /*009c*/ 	.byte	0x04, 0x1e
        /*009e*/ 	.short	(.L_19527 - .L_19526)
.L_19526:
        /*00a0*/ 	.word	0x00000000


	//----- nvinfo : EIATTR_CBANK_PARAM_SIZE
	.align		4
.L_19527:
        /*00a4*/ 	.byte	0x03, 0x19
        /*00a6*/ 	.short	0x0038


	//----- nvinfo : EIATTR_PARAM_CBANK
	.align		4
        /*00a8*/ 	.byte	0x04, 0x0a
        /*00aa*/ 	.short	(.L_19529 - .L_19528)
	.align		4
.L_19528:
        /*00ac*/ 	.word	index@(.nv.constant0.contiguous_prod2_i64)
        /*00b0*/ 	.short	0x0380
        /*00b2*/ 	.short	0x0038


	//----- nvinfo : EIATTR_SW_WAR
	.align		4
.L_19529:
        /*00b4*/ 	.byte	0x04, 0x36
        /*00b6*/ 	.short	(.L_19531 - .L_19530)
.L_19530:
        /*00b8*/ 	.word	0x00000008
.L_19531:


//--------------------- .nv.info.uncontiguous_prod_i64 --------------------------
	.section	.nv.info.uncontiguous_prod_i64,"",@"SHT_CUDA_INFO"
	.sectionflags	@""
	.align	4


	//----- nvinfo : EIATTR_CUDA_API_VERSION
	.align		4
        /*0000*/ 	.byte	0x04, 0x37
        /*0002*/ 	.short	(.L_19533 - .L_19532)
.L_19532:
        /*0004*/ 	.word	0x00000082


	//----- nvinfo : EIATTR_KPARAM_INFO
	.align		4
.L_19533:
        /*0008*/ 	.byte	0x04, 0x17
        /*000a*/ 	.short	(.L_19535 - .L_19534)
.L_19534:
        /*000c*/ 	.word	0x00000000
        /*0010*/ 	.short	0x0005
        /*0012*/ 	.short	0x0028
        /*0014*/ 	.byte	0x00, 0xf0, 0x21, 0x00


	//----- nvinfo : EIATTR_KPARAM_INFO
	.align		4
.L_19535:
        /*0018*/ 	.byte	0x04, 0x17
        /*001a*/ 	.short	(.L_19537 - .L_19536)
.L_19536:
        /*001c*/ 	.word	0x00000000
        /*0020*/ 	.short	0x0004
        /*0022*/ 	.short	0x0020
        /*0024*/ 	.byte	0x00, 0xf0, 0x21, 0x00


	//----- nvinfo : EIATTR_KPARAM_INFO
	.align		4
.L_19537:
        /*0028*/ 	.byte	0x04, 0x17
        /*002a*/ 	.short	(.L_19539 - .L_19538)
.L_19538:
        /*002c*/ 	.word	0x00000000
        /*0030*/ 	.short	0x0003
        /*0032*/ 	.short	0x0018
        /*0034*/ 	.byte	0x00, 0xf5, 0x21, 0x00


	//----- nvinfo : EIATTR_KPARAM_INFO
	.align		4
.L_19539:
        /*0038*/ 	.byte	0x04, 0x17
        /*003a*/ 	.short	(.L_19541 - .L_19540)
.L_19540:
        /*003c*/ 	.word	0x00000000
        /*0040*/ 	.short	0x0002
        /*0042*/ 	.short	0x0010
        /*0044*/ 	.byte	0x00, 0xf5, 0x21, 0x00


	//----- nvinfo : EIATTR_KPARAM_INFO
	.align		4
.L_19541:
        /*0048*/ 	.byte	0x04, 0x17
        /*004a*/ 	.short	(.L_19543 - .L_19542)
.L_19542:
        /*004c*/ 	.word	0x00000000
        /*0050*/ 	.short	0x0001
        /*0052*/ 	.short	0x0008
        /*0054*/ 	.byte	0x00, 0xf5, 0x21, 0x00


	//----- nvinfo : EIATTR_KPARAM_INFO
	.align		4
.L_19543:
        /*0058*/ 	.byte	0x04, 0x17
        /*005a*/ 	.short	(.L_19545 - .L_19544)
.L_19544:
        /*005c*/ 	.word	0x00000000
        /*0060*/ 	.short	0x0000
        /*0062*/ 	.short	0x0000
        /*0064*/ 	.byte	0x00, 0xf5, 0x21, 0x00


	//----- nvinfo : EIATTR_SPARSE_MMA_MASK
	.align		4
.L_19545:
        /*0068*/ 	.byte	0x03, 0x50
        /*006a*/ 	.short	0x0000


	//----- nvinfo : EIATTR_MAXREG_COUNT
	.align		4
        /*006c*/ 	.byte	0x03, 0x1b
        /*006e*/ 	.short	0x00ff


	//----- nvinfo : EIATTR_NUM_BARRIERS
	.align		4
        /*0070*/ 	.byte	0x02, 0x4c
        /*0072*/ 	.byte	0x01
	.zero		1


	//----- nvinfo : EIATTR_MERCURY_ISA_VERSION
	.align		4
        /*0074*/ 	.byte	0x03, 0x5f
        /*0076*/ 	.short	0x0101


	//----- nvinfo : EIATTR_VRC_CTA_INIT_COUNT
	.align		4
        /*0078*/ 	.byte	0x02, 0x4a
	.zero		1
	.zero		1


	//----- nvinfo : EIATTR_EXIT_INSTR_OFFSETS
	.align		4
        /*007c*/ 	.byte	0x04, 0x1c
        /*007e*/ 	.short	(.L_19547 - .L_19546)


	//   ....[0]....
.L_19546:
        /*0080*/ 	.word	0x00006ad0


	//   ....[1]....
        /*0084*/ 	.word	0x00006d90


	//   ....[2]....
        /*0088*/ 	.word	0x00006e10


	//----- nvinfo : EIATTR_CRS_STACK_SIZE
	.align		4
.L_19547:
        /*008c*/ 	.byte	0x04, 0x1e
        /*008e*/ 	.short	(.L_19549 - .L_19548)
.L_19548:
        /*0090*/ 	.word	0x00000000


	//----- nvinfo : EIATTR_CBANK_PARAM_SIZE
	.align		4
.L_19549:
        /*0094*/ 	.byte	0x03, 0x19
        /*0096*/ 	.short	0x0030


	//----- nvinfo : EIATTR_PARAM_CBANK
	.align		4
        /*0098*/ 	.byte	0x04, 0x0a
        /*009a*/ 	.short	(.L_19551 - .L_19550)
	.align		4
.L_19550:
        /*009c*/ 	.word	index@(.nv.constant0.uncontiguous_prod_i64)
        /*00a0*/ 	.short	0x0380
        /*00a2*/ 	.short	0x0030


	//----- nvinfo : EIATTR_SW_WAR
	.align		4
.L_19551:
        /*00a4*/ 	.byte	0x04, 0x36
        /*00a6*/ 	.short	(.L_19553 - .L_19552)
.L_19552:
        /*00a8*/ 	.word	0x00000008
.L_19553:


//--------------------- .nv.info.contiguous_prod_i64 --------------------------
	.section	.nv.info.contiguous_prod_i64,"",@"SHT_CUDA_INFO"
	.sectionflags	@""
	.align	4


	//----- nvinfo : EIATTR_CUDA_API_VERSION
	.align		4
        /*0000*/ 	.byte	0x04, 0x37
        /*0002*/ 	.short	(.L_19555 - .L_19554)
.L_19554:
        /*0004*/ 	.word	0x00000082


	//----- nvinfo : EIATTR_KPARAM_INFO
	.align		4
.L_19555:
        /*0008*/ 	.byte	0x04, 0x17
        /*000a*/ 	.short	(.L_19557 - .L_19556)
.L_19556:
        /*000c*/ 	.word	0x00000000
        /*0010*/ 	.short	0x0002
        /*0012*/ 	.short	0x0010
        /*0014*/ 	.byte	0x00, 0xf0, 0x21, 0x00


	//----- nvinfo : EIATTR_KPARAM_INFO
	.align		4
.L_19557:
        /*0018*/ 	.byte	0x04, 0x17
        /*001a*/ 	.short	(.L_19559 - .L_19558)
.L_19558:
        /*001c*/ 	.word	0x00000000
        /*0020*/ 	.short	0x0001
        /*0022*/ 	.short	0x0008
        /*0024*/ 	.byte	0x00, 0xf5, 0x21, 0x00


	//----- nvinfo : EIATTR_KPARAM_INFO
	.align		4
.L_19559:
        /*0028*/ 	.byte	0x04, 0x17
        /*002a*/ 	.short	(.L_19561 - .L_19560)
.L_19560:
        /*002c*/ 	.word	0x00000000
        /*0030*/ 	.short	0x0000
        /*0032*/ 	.short	0x0000
        /*0034*/ 	.byte	0x00, 0xf5, 0x21, 0x00


	//----- nvinfo : EIATTR_SPARSE_MMA_MASK
	.align		4
.L_19561:
        /*0038*/ 	.byte	0x03, 0x50
        /*003a*/ 	.short	0x0000


	//----- nvinfo : EIATTR_MAXREG_COUNT
	.align		4
        /*003c*/ 	.byte	0x03, 0x1b
        /*003e*/ 	.short	0x00ff


	//----- nvinfo : EIATTR_NUM_BARRIERS
	.align		4
        /*0040*/ 	.byte	0x02, 0x4c
        /*0042*/ 	.byte	0x01
	.zero		1


	//----- nvinfo : EIATTR_MERCURY_ISA_VERSION
	.align		4
        /*0044*/ 	.byte	0x03, 0x5f
        /*0046*/ 	.short	0x0101


	//----- nvinfo : EIATTR_VRC_CTA_INIT_COUNT
	.align		4
        /*0048*/ 	.byte	0x02, 0x4a
	.zero		1
	.zero		1


	//----- nvinfo : EIATTR_EXIT_INSTR_OFFSETS
	.align		4
        /*004c*/ 	.byte	0x04, 0x1c
        /*004e*/ 	.short	(.L_19563 - .L_19562)


	//   ....[0]....
.L_19562:
        /*0050*/ 	.word	0x000003f0


	//   ....[1]....
        /*0054*/ 	.word	0x000006b0


	//   ....[2]....
        /*0058*/ 	.word	0x00000730


	//----- nvinfo : EIATTR_CRS_STACK_SIZE
	.align		4
.L_19563:
        /*005c*/ 	.byte	0x04, 0x1e
        /*005e*/ 	.short	(.L_19565 - .L_19564)
.L_19564:
        /*0060*/ 	.word	0x00000000


	//----- nvinfo : EIATTR_CBANK_PARAM_SIZE
	.align		4
.L_19565:
        /*0064*/ 	.byte	0x03, 0x19
        /*0066*/ 	.short	0x0018


	//----- nvinfo : EIATTR_PARAM_CBANK
	.align		4
        /*0068*/ 	.byte	0x04, 0x0a
        /*006a*/ 	.short	(.L_19567 - .L_19566)
	.align		4
.L_19566:
        /*006c*/ 	.word	index@(.nv.constant0.contiguous_prod_i64)
        /*0070*/ 	.short	0x0380
        /*0072*/ 	.short	0x0018


	//----- nvinfo : EIATTR_SW_WAR
	.align		4
.L_19567:
        /*0074*/ 	.byte	0x04, 0x36
        /*0076*/ 	.short	(.L_19569 - .L_19568)
.L_19568:
        /*0078*/ 	.word	0x00000008
.L_19569:


//--------------------- .nv.info.contiguous_prod33_i32 --------------------------
	.section	.nv.info.contiguous_prod33_i32,"",@"SHT_CUDA_INFO"
	.sectionflags	@""
	.align	4


	//----- nvinfo : EIATTR_CUDA_API_VERSION
	.align		4
        /*0000*/ 	.byte	0x04, 0x37
        /*0002*/ 	.short	(.L_19571 - .L_19570)
.L_19570:
        /*0004*/ 	.word	0x00000082


	//----- nvinfo : EIATTR_KPARAM_INFO
	.align		4
.L_19571:
        /*0008*/ 	.byte	0x04, 0x17
        /*000a*/ 	.short	(.L_19573 - .L_19572)
.L_19572:
        /*000c*/ 	.word	0x00000000
        /*0010*/ 	.short	0x0004
        /*0012*/ 	.short	0x0020
        /*0014*/ 	.byte	0x00, 0xf0, 0x21, 0x00


	//----- nvinfo : EIATTR_KPARAM_INFO
	.align		4
.L_19573:
        /*0018*/ 	.byte	0x04, 0x17
        /*001a*/ 	.short	(.L_19575 - .L_19574)
.L_19574:
        /*001c*/ 	.word	0x00000000
        /*0020*/ 	.short	0x0003
        /*0022*/ 	.short	0x0018
        /*0024*/ 	.byte	0x00, 0xf0, 0x21, 0x00


	//----- nvinfo : EIATTR_KPARAM_INFO
	.align		4
.L_19575:
        /*0028*/ 	.byte	0x04, 0x17
        /*002a*/ 	.short	(.L_19577 - .L_19576)
.L_19576:
        /*002c*/ 	.word	0x00000000
        /*0030*/ 	.short	0x0002
        /*0032*/ 	.short	0x0010
        /*0034*/ 	.byte	0x00, 0xf0, 0x21, 0x00


	//----- nvinfo : EIATTR_KPARAM_INFO
	.align		4
.L_19577:
        /*0038*/ 	.byte	0x04, 0x17
        /*003a*/ 	.short	(.L_19579 - .L_19578)
.L_19578:
        /*003c*/ 	.word	0x00000000
        /*0040*/ 	.short	0x0001
        /*0042*/ 	.short	0x0008
        /*0044*/ 	.byte	0x00, 0xf5, 0x21, 0x00


	//----- nvinfo : EIATTR_KPARAM_INFO
	.align		4
.L_19579:
        /*0048*/ 	.byte	0x04, 0x17
        /*004a*/ 	.short	(.L_19581 - .L_19580)
.L_19580:
        /*004c*/ 	.word	0x00000000
        /*0050*/ 	.short	0x0000
        /*0052*/ 	.short	0x0000
        /*0054*/ 	.byte	0x00, 0xf5, 0x21, 0x00


	//----- nvinfo : EIATTR_SPARSE_MMA_MASK
	.align		4
.L_19581:
        /*0058*/ 	.byte	0x03, 0x50
        /*005a*/ 	.short	0x0000


	//----- nvinfo : EIATTR_MAXREG_COUNT
	.align		4
        /*005c*/ 	.byte	0x03, 0x1b
        /*005e*/ 	.short	0x00ff


	//----- nvinfo : EIATTR_NUM_BARRIERS
	.align		4
        /*0060*/ 	.byte	0x02, 0x4c
        /*0062*/ 	.byte	0x01
	.zero		1


	//----- nvinfo : EIATTR_MERCURY_ISA_VERSION
	.align		4
        /*0064*/ 	.byte	0x03, 0x5f
        /*0066*/ 	.short	0x0101


	//----- nvinfo : EIATTR_VRC_CTA_INIT_COUNT
	.align		4
        /*0068*/ 	.byte	0x02, 0x4a
	.zero		1
	.zero		1


	//----- nvinfo : EIATTR_EXIT_INSTR_OFFSETS
	.align		4
        /*006c*/ 	.byte	0x04, 0x1c
        /*006e*/ 	.short	(.L_19583 - .L_19582)


	//   ....[0]....
.L_19582:
        /*0070*/ 	.word	0x00000160


	//   ....[1]....
        /*0074*/ 	.word	0x000001f0


	//   ....[2]....
        /*0078*/ 	.word	0x00000820


	//----- nvinfo : EIATTR_CBANK_PARAM_SIZE
	.align		4
.L_19583:
        /*007c*/ 	.byte	0x03, 0x19
        /*007e*/ 	.short	0x0028


	//----- nvinfo : EIATTR_PARAM_CBANK
	.align		4
        /*0080*/ 	.byte	0x04, 0x0a
        /*0082*/ 	.short	(.L_19585 - .L_19584)
	.align		4
.L_19584:
        /*0084*/ 	.word	index@(.nv.constant0.contiguous_prod33_i32)
        /*0088*/ 	.short	0x0380
        /*008a*/ 	.short	0x0028


	//----- nvinfo : EIATTR_SW_WAR
	.align		4
.L_19585:
        /*008c*/ 	.byte	0x04, 0x36
        /*008e*/ 	.short	(.L_19587 - .L_19586)
.L_19586:
        /*0090*/ 	.word	0x00000008
.L_19587:


//--------------------- .nv.info.contiguous_prod3_i32 --------------------------
	.section	.nv.info.contiguous_prod3_i32,"",@"SHT_CUDA_INFO"
	.sectionflags	@""
	.align	4


	//----- nvinfo : EIATTR_CUDA_API_VERSION
	.align		4
        /*0000*/ 	.byte	0x04, 0x37
        /*0002*/ 	.short	(.L_19589 - .L_19588)
.L_19588:
        /*0004*/ 	.word	0x00000082


	//----- nvinfo : EIATTR_KPARAM_INFO
	.align		4
.L_19589:
        /*0008*/ 	.byte	0x04, 0x17
        /*000a*/ 	.short	(.L_19591 - .L_19590)
.L_19590:
        /*000c*/ 	.word	0x00000000
        /*0010*/ 	.short	0x0006
        /*0012*/ 	.short	0x0030
        /*0014*/ 	.byte	0x00, 0xf0, 0x21, 0x00


	//----- nvinfo : EIATTR_KPARAM_INFO
	.align		4
.L_19591:
        /*0018*/ 	.byte	0x04, 0x17
        /*001a*/ 	.short	(.L_19593 - .L_19592)
.L_19592:
        /*001c*/ 	.word	0x00000000
        /*0020*/ 	.short	0x0005
        /*0022*/ 	.short	0x0028
        /*0024*/ 	.byte	0x00, 0xf0, 0x21, 0x00


	//----- nvinfo : EIATTR_KPARAM_INFO
	.align		4
.L_19593:
        /*0028*/ 	.byte	0x04, 0x17
        /*002a*/ 	.short	(.L_19595 - .L_19594)
.L_19594:
        /*002c*/ 	.word	0x00000000
        /*0030*/ 	.short	0x0004
        /*0032*/ 	.short	0x0020
        /*0034*/ 	.byte	0x00, 0xf0, 0x21, 0x00


	//----- nvinfo : EIATTR_KPARAM_INFO
	.align		4
.L_19595:
        /*0038*/ 	.byte	0x04, 0x17
        /*003a*/ 	.short	(.L_19597 - .L_19596)
.L_19596:
        /*003c*/ 	.word	0x00000000
        /*0040*/ 	.short	0x0003
        /*0042*/ 	.short	0x0018
        /*0044*/ 	.byte	0x00, 0xf5, 0x21, 0x00


	//----- nvinfo : EIATTR_KPARAM_INFO
	.align		4
.L_19597:
        /*0048*/ 	.byte	0x04, 0x17
        /*004a*/ 	.short	(.L_19599 - .L_19598)
.L_19598:
        /*004c*/ 	.word	0x00000000
        /*0050*/ 	.short	0x0002
        /*0052*/ 	.short	0x0010
        /*0054*/ 	.byte	0x00, 0xf5, 0x21, 0x00


	//----- nvinfo : EIATTR_KPARAM_INFO
	.align		4
.L_19599:
        /*0058*/ 	.byte	0x04, 0x17
        /*005a*/ 	.short	(.L_19601 - .L_19600)
.L_19600:
        /*005c*/ 	.word	0x00000000
        /*0060*/ 	.short	0x0001
        /*0062*/ 	.short	0x0008
        /*0064*/ 	.byte	0x00, 0xf5, 0x21, 0x00


	//----- nvinfo : EIATTR_KPARAM_INFO
	.align		4
.L_19601:
        /*0068*/ 	.byte	0x04, 0x17
        /*006a*/ 	.short	(.L_19603 - .L_19602)
.L_19602:
        /*006c*/ 	.word	0x00000000
        /*0070*/ 	.short	0x0000
        /*0072*/ 	.short	0x0000
        /*0074*/ 	.byte	0x00, 0xf5, 0x21, 0x00


	//----- nvinfo : EIATTR_SPARSE_MMA_MASK
	.align		4
.L_19603:
        /*0078*/ 	.byte	0x03, 0x50
        /*007a*/ 	.short	0x0000


	//----- nvinfo : EIATTR_MAXREG_COUNT
	.align		4
        /*007c*/ 	.byte	0x03, 0x1b
        /*007e*/ 	.short	0x00ff


	//----- nvinfo : EIATTR_NUM_BARRIERS
	.align		4
        /*0080*/ 	.byte	0x02, 0x4c
        /*0082*/ 	.byte	0x01
	.zero		1


	//----- nvinfo : EIATTR_MERCURY_ISA_VERSION
	.align		4
        /*0084*/ 	.byte	0x03, 0x5f
        /*0086*/ 	.short	0x0101


	//----- nvinfo : EIATTR_VRC_CTA_INIT_COUNT
	.align		4
        /*0088*/ 	.byte	0x02, 0x4a
	.zero		1
	.zero		1


	//----- nvinfo : EIATTR_EXIT_INSTR_OFFSETS
	.align		4
        /*008c*/ 	.byte	0x04, 0x1c
        /*008e*/ 	.short	(.L_19605 - .L_19604)


	//   ....[0]....
.L_19604:
        /*0090*/ 	.word	0x00000160


	//   ....[1]....
        /*0094*/ 	.word	0x00003130


	//   ....[2]....
        /*0098*/ 	.word	0x000037d0


	//----- nvinfo : EIATTR_CRS_STACK_SIZE
	.align		4
.L_19605:
        /*009c*/ 	.byte	0x04, 0x1e
        /*009e*/ 	.short	(.L_19607 - .L_19606)
.L_19606:
        /*00a0*/ 	.word	0x00000000


	//----- nvinfo : EIATTR_CBANK_PARAM_SIZE
	.align		4
.L_19607:
        /*00a4*/ 	.byte	0x03, 0x19
        /*00a6*/ 	.short	0x0038


	//----- nvinfo : EIATTR_PARAM_CBANK
	.align		4
        /*00a8*/ 	.byte	0x04, 0x0a
        /*00aa*/ 	.short	(.L_19609 - .L_19608)
	.align		4
.L_19608:
        /*00ac*/ 	.word	index@(.nv.constant0.contiguous_prod3_i32)
        /*00b0*/ 	.short	0x0380
        /*00b2*/ 	.short	0x0038


	//----- nvinfo : EIATTR_SW_WAR
	.align		4
.L_19609:
        /*00b4*/ 	.byte	0x04, 0x36
        /*00b6*/ 	.short	(.L_19611 - .L_19610)
.L_19610:
        /*00b8*/ 	.word	0x00000008
.L_19611:


//--------------------- .nv.info.contiguous_prod22_i32 --------------------------
	.section	.nv.info.contiguous_prod22_i32,"",@"SHT_CUDA_INFO"
	.sectionflags	@""
	.align	4


	//----- nvinfo : EIATTR_CUDA_API_VERSION
	.align		4
        /*0000*/ 	.byte	0x04, 0x37
        /*0002*/ 	.short	(.L_19613 - .L_19612)
.L_19612:
        /*0004*/ 	.word	0x00000082


	//----- nvinfo : EIATTR_KPARAM_INFO
	.align		4
.L_19613:
        /*0008*/ 	.byte	0x04, 0x17
        /*000a*/ 	.short	(.L_19615 - .L_19614)
.L_19614:
        /*000c*/ 	.word	0x00000000
        /*0010*/ 	.short	0x0003
        /*0012*/ 	.short	0x0018
        /*0014*/ 	.byte	0x00, 0xf0, 0x21, 0x00


	//----- nvinfo : EIATTR_KPARAM_INFO
	.align		4
.L_19615:
        /*0018*/ 	.byte	0x04, 0x17
        /*001a*/ 	.short	(.L_19617 - .L_19616)
.L_19616:
        /*001c*/ 	.word	0x00000000
        /*0020*/ 	.short	0x0002
        /*0022*/ 	.short	0x0010
        /*0024*/ 	.byte	0x00, 0xf0, 0x21, 0x00


	//----- nvinfo : EIATTR_KPARAM_INFO
	.align		4
.L_19617:
        /*0028*/ 	.byte	0x04, 0x17
        /*002a*/ 	.short	(.L_19619 - .L_19618)
.L_19618:
        /*002c*/ 	.word	0x00000000
        /*0030*/ 	.short	0x0001
        /*0032*/ 	.short	0x0008
        /*0034*/ 	.byte	0x00, 0xf5, 0x21, 0x00


	//----- nvinfo : EIATTR_KPARAM_INFO
	.align		4
.L_19619:
        /*0038*/ 	.byte	0x04, 0x17
        /*003a*/ 	.short	(.L_19621 - .L_19620)
.L_19620:
        /*003c*/ 	.word	0x00000000
        /*0040*/ 	.short	0x0000
        /*0042*/ 	.short	0x0000
        /*0044*/ 	.byte	0x00, 0xf5, 0x21, 0x00


	//----- nvinfo : EIATTR_SPARSE_MMA_MASK
	.align		4
.L_19621:
        /*0048*/ 	.byte	0x03, 0x50
        /*004a*/ 	.short	0x0000


	//----- nvinfo : EIATTR_MAXREG_COUNT
	.align		4
        /*004c*/ 	.byte	0x03, 0x1b
        /*004e*/ 	.short	0x00ff


	//----- nvinfo : EIATTR_NUM_BARRIERS
	.align		4
        /*0050*/ 	.byte	0x02, 0x4c
        /*0052*/ 	.byte	0x01
	.zero		1


	//----- nvinfo : EIATTR_MERCURY_ISA_VERSION
	.align		4
        /*0054*/ 	.byte	0x03, 0x5f
        /*0056*/ 	.short	0x0101


	//----- nvinfo : EIATTR_VRC_CTA_INIT_COUNT
	.align		4
        /*0058*/ 	.byte	0x02, 0x4a
	.zero		1
	.zero		1


	//----- nvinfo : EIATTR_EXIT_INSTR_OFFSETS
	.align		4
        /*005c*/ 	.byte	0x04, 0x1c
        /*005e*/ 	.short	(.L_19623 - .L_19622)


	//   ....[0]....
.L_19622:
        /*0060*/ 	.word	0x00000400


	//   ....[1]....
        /*0064*/ 	.word	0x000005a0


	//   ....[2]....
        /*0068*/ 	.word	0x000006b0


	//----- nvinfo : EIATTR_CRS_STACK_SIZE
	.align		4
.L_19623:
        /*006c*/ 	.byte	0x04, 0x1e
        /*006e*/ 	.short	(.L_19625 - .L_19624)
.L_19624:
        /*0070*/ 	.word	0x00000000


	//----- nvinfo : EIATTR_CBANK_PARAM_SIZE
	.align		4
.L_19625:
        /*0074*/ 	.byte	0x03, 0x19
        /*0076*/ 	.short	0x0020


	//----- nvinfo : EIATTR_PARAM_CBANK
	.align		4
        /*0078*/ 	.byte	0x04, 0x0a
        /*007a*/ 	.short	(.L_19627 - .L_19626)
	.align		4
.L_19626:
        /*007c*/ 	.word	index@(.nv.constant0.contiguous_prod22_i32)
        /*0080*/ 	.short	0x0380
        /*0082*/ 	.short	0x0020


	//----- nvinfo : EIATTR_SW_WAR
	.align		4
.L_19627:
        /*0084*/ 	.byte	0x04, 0x36
        /*0086*/ 	.short	(.L_19629 - .L_19628)
.L_19628:
        /*0088*/ 	.word	0x00000008
.L_19629:


//--------------------- .nv.info.contiguous_prod2_i32 --------------------------
	.section	.nv.info.contiguous_prod2_i32,"",@"SHT_CUDA_INFO"
	.sectionflags	@""
	.align	4


	//----- nvinfo : EIATTR_CUDA_API_VERSION
	.align		4
        /*0000*/ 	.byte	0x04, 0x37
        /*0002*/ 	.short	(.L_19631 - .L_19630)
.L_19630:
        /*0004*/ 	.word	0x00000082


	//----- nvinfo : EIATTR_KPARAM_INFO
	.align		4
.L_19631:
        /*0008*/ 	.byte	0x04, 0x17
        /*000a*/ 	.short	(.L_19633 - .L_19632)
.L_19632:
        /*000c*/ 	.word	0x00000000
        /*0010*/ 	.short	0x0006
        /*0012*/ 	.short	0x0030
        /*0014*/ 	.byte	0x00, 0xf0, 0x21, 0x00


	//----- nvinfo : EIATTR_KPARAM_INFO
	.align		4
.L_19633:
        /*0018*/ 	.byte	0x04, 0x17
        /*001a*/ 	.short	(.L_19635 - .L_19634)
.L_19634:
        /*001c*/ 	.word	0x00000000
        /*0020*/ 	.short	0x0005
        /*0022*/ 	.short	0x0028
        /*0024*/ 	.byte	0x00, 0xf0, 0x21, 0x00


	//----- nvinfo : EIATTR_KPARAM_INFO
	.align		4
.L_19635:
        /*0028*/ 	.byte	0x04, 0x17
        /*002a*/ 	.short	(.L_19637 - .L_19636)
.L_19636:
        /*002c*/ 	.word	0x00000000
        /*0030*/ 	.short	0x0004
        /*0032*/ 	.short	0x0020
        /*0034*/ 	.byte	0x00, 0xf0, 0x21, 0x00


	//----- nvinfo : EIATTR_KPARAM_INFO
	.align		4
.L_19637:
        /*0038*/ 	.byte	0x04, 0x17
        /*003a*/ 	.short	(.L_19639 - .L_19638)
.L_19638:
        /*003c*/ 	.word	0x00000000
        /*0040*/ 	.short	0x0003
        /*0042*/ 	.short	0x0018
        /*0044*/ 	.byte	0x00, 0xf5, 0x21, 0x00


	//----- nvinfo : EIATTR_KPARAM_INFO
	.align		4
.L_19639:
        /*0048*/ 	.byte	0x04, 0x17
        /*004a*/ 	.short	(.L_19641 - .L_19640)
.L_19640:
        /*004c*/ 	.word	0x00000000
        /*0050*/ 	.short	0x0002
        /*0052*/ 	.short	0x0010
        /*0054*/ 	.byte	0x00, 0xf5, 0x21, 0x00


	//----- nvinfo : EIATTR_KPARAM_INFO
	.align		4
.L_19641:
        /*0058*/ 	.byte	0x04, 0x17
        /*005a*/ 	.short	(.L_19643 - .L_19642)
.L_19642:
        /*005c*/ 	.word	0x00000000
        /*0060*/ 	.short	0x0001
        /*0062*/ 	.short	0x0008
        /*0064*/ 	.byte	0x00, 0xf5, 0x21, 0x00


	//----- nvinfo : EIATTR_KPARAM_INFO
	.align		4
.L_19643:
        /*0068*/ 	.byte	0x04, 0x17
        /*006a*/ 	.short	(.L_19645 - .L_19644)
.L_19644:
        /*006c*/ 	.word	0x00000000
        /*0070*/ 	.short	0x0000
        /*0072*/ 	.short	0x0000
        /*0074*/ 	.byte	0x00, 0xf5, 0x21, 0x00


	//----- nvinfo : EIATTR_SPARSE_MMA_MASK
	.align		4
.L_19645:
        /*0078*/ 	.byte	0x03, 0x50
        /*007a*/ 	.short	0x0000


	//----- nvinfo : EIATTR_MAXREG_COUNT
	.align		4
        /*007c*/ 	.byte	0x03, 0x1b
        /*007e*/ 	.short	0x00ff


	//----- nvinfo : EIATTR_NUM_BARRIERS
	.align		4
        /*0080*/ 	.byte	0x02, 0x4c
        /*0082*/ 	.byte	0x01
	.zero		1


	//----- nvinfo : EIATTR_MERCURY_ISA_VERSION
	.align		4
        /*0084*/ 	.byte	0x03, 0x5f
        /*0086*/ 	.short	0x0101


	//----- nvinfo : EIATTR_VRC_CTA_INIT_COUNT
	.align		4
        /*0088*/ 	.byte	0x02, 0x4a
	.zero		1
	.zero		1


	//----- nvinfo : EIATTR_EXIT_INSTR_OFFSETS
	.align		4
        /*008c*/ 	.byte	0x04, 0x1c
        /*008e*/ 	.short	(.L_19647 - .L_19646)


	//   ....[0]....
.L_19646:
        /*0090*/ 	.word	0x000067f0


	//   ....[1]....
        /*0094*/ 	.word	0x00006990


	//   ....[2]....
        /*0098*/ 	.word	0x00006aa0


	//----- nvinfo : EIATTR_CRS_STACK_SIZE
	.align		4
.L_19647:
        /*009c*/ 	.byte	0x04, 0x1e
        /*009e*/ 	.short	(.L_19649 - .L_19648)
.L_19648:
        /*00a0*/ 	.word	0x00000000


	//----- nvinfo : EIATTR_CBANK_PARAM_SIZE
	.align		4
.L_19649:
        /*00a4*/ 	.byte	0x03, 0x19
        /*00a6*/ 	.short	0x0038


	//----- nvinfo : EIATTR_PARAM_CBANK
	.align		4
        /*00a8*/ 	.byte	0x04, 0x0a
        /*00aa*/ 	.short	(.L_19651 - .L_19650)
	.align		4
.L_19650:
        /*00ac*/ 	.word	index@(.nv.constant0.contiguous_prod2_i32)
        /*00b0*/ 	.short	0x0380
        /*00b2*/ 	.short	0x0038


	//----- nvinfo : EIATTR_SW_WAR
	.align		4
.L_19651:
        /*00b4*/ 	.byte	0x04, 0x36
        /*00b6*/ 	.short	(.L_19653 - .L_19652)
.L_19652:
        /*00b8*/ 	.word	0x00000008
.L_19653:


//--------------------- .nv.info.uncontiguous_prod_i32 --------------------------
	.section	.nv.info.uncontiguous_prod_i32,"",@"SHT_CUDA_INFO"
	.sectionflags	@""
	.align	4


	//----- nvinfo : EIATTR_CUDA_API_VERSION
	.align		4
        /*0000*/ 	.byte	0x04, 0x37
        /*0002*/ 	.short	(.L_19655 - .L_19654)
.L_19654:
        /*0004*/ 	.word	0x00000082


	//----- nvinfo : EIATTR_KPARAM_INFO
	.align		4
.L_19655:
        /*0008*/ 	.byte	0x04, 0x17
        /*000a*/ 	.short	(.L_19657 - .L_19656)
.L_19656:
        /*000c*/ 	.word	0x00000000
        /*0010*/ 	.short	0x0005
        /*0012*/ 	.short	0x0028
        /*0014*/ 	.byte	0x00, 0xf0, 0x21, 0x00


	//----- nvinfo : EIATTR_KPARAM_INFO
	.align		4
.L_19657:
        /*0018*/ 	.byte	0x04, 0x17
        /*001a*/ 	.short	(.L_19659 - .L_19658)
.L_19658:
        /*001c*/ 	.word	0x00000000
        /*0020*/ 	.short	0x0004
        /*0022*/ 	.short	0x0020
        /*0024*/ 	.byte	0x00, 0xf0, 0x21, 0x00


	//----- nvinfo : EIATTR_KPARAM_INFO
	.align		4
.L_19659:
        /*0028*/ 	.byte	0x04, 0x17
        /*002a*/ 	.short	(.L_19661 - .L_19660)
.L_19660:
        /*002c*/ 	.word	0x00000000
        /*0030*/ 	.short	0x0003
        /*0032*/ 	.short	0x0018
        /*0034*/ 	.byte	0x00, 0xf5, 0x21, 0x00


	//----- nvinfo : EIATTR_KPARAM_INFO
	.align		4
.L_19661:
        /*0038*/ 	.byte	0x04, 0x17
        /*003a*/ 	.short	(.L_19663 - .L_19662)
.L_19662:
        /*003c*/ 	.word	0x00000000
        /*0040*/ 	.short	0x0002
        /*0042*/ 	.short	0x0010
        /*0044*/ 	.byte	0x00, 0xf5, 0x21, 0x00


	//----- nvinfo : EIATTR_KPARAM_INFO
	.align		4
.L_19663:
        /*0048*/ 	.byte	0x04, 0x17
        /*004a*/ 	.short	(.L_19665 - .L_19664)
.L_19664:
        /*004c*/ 	.word	0x00000000
        /*0050*/ 	.short	0x0001
        /*0052*/ 	.short	0x0008
        /*0054*/ 	.byte	0x00, 0xf5, 0x21, 0x00


	//----- nvinfo : EIATTR_KPARAM_INFO
	.align		4
.L_19665:
        /*0058*/ 	.byte	0x04, 0x17
        /*005a*/ 	.short	(.L_19667 - .L_19666)
.L_19666:
        /*005c*/ 	.word	0x00000000
        /*0060*/ 	.short	0x0000
        /*0062*/ 	.short	0x0000
        /*0064*/ 	.byte	0x00, 0xf5, 0x21, 0x00


	//----- nvinfo : EIATTR_SPARSE_MMA_MASK
	.align		4
.L_19667:
        /*0068*/ 	.byte	0x03, 0x50
        /*006a*/ 	.short	0x0000


	//----- nvinfo : EIATTR_MAXREG_COUNT
	.align		4
        /*006c*/ 	.byte	0x03, 0x1b
        /*006e*/ 	.short	0x00ff


	//----- nvinfo : EIATTR_NUM_BARRIERS
	.align		4
        /*0070*/ 	.byte	0x02, 0x4c
        /*0072*/ 	.byte	0x01
	.zero		1


	//----- nvinfo : EIATTR_MERCURY_ISA_VERSION
	.align		4
        /*0074*/ 	.byte	0x03, 0x5f
        /*0076*/ 	.short	0x0101


	//----- nvinfo : EIATTR_VRC_CTA_INIT_COUNT
	.align		4
        /*0078*/ 	.byte	0x02, 0x4a
	.zero		1
	.zero		1


	//----- nvinfo : EIATTR_EXIT_INSTR_OFFSETS
	.align		4
        /*007c*/ 	.byte	0x04, 0x1c
        /*007e*/ 	.short	(.L_19669 - .L_19668)


	//   ....[0]....
.L_19668:
        /*0080*/ 	.word	0x00006a20


	//   ....[1]....
        /*0084*/ 	.word	0x00006bc0


	//   ....[2]....
        /*0088*/ 	.word	0x00006c40


	//----- nvinfo : EIATTR_CRS_STACK_SIZE
	.align		4
.L_19669:
        /*008c*/ 	.byte	0x04, 0x1e
        /*008e*/ 	.short	(.L_19671 - .L_19670)
.L_19670:
        /*0090*/ 	.word	0x00000000


	//----- nvinfo : EIATTR_CBANK_PARAM_SIZE
	.align		4
.L_19671:
        /*0094*/ 	.byte	0x03, 0x19
        /*0096*/ 	.short	0x0030


	//----- nvinfo : EIATTR_PARAM_CBANK
	.align		4
        /*0098*/ 	.byte	0x04, 0x0a
        /*009a*/ 	.short	(.L_19673 - .L_19672)
	.align		4
.L_19672:
        /*009c*/ 	.word	index@(.nv.constant0.uncontiguous_prod_i32)
        /*00a0*/ 	.short	0x0380
        /*00a2*/ 	.short	0x0030


	//----- nvinfo : EIATTR_SW_WAR
	.align		4
.L_19673:
        /*00a4*/ 	.byte	0x04, 0x36
        /*00a6*/ 	.short	(.L_19675 - .L_19674)
.L_19674:
        /*00a8*/ 	.word	0x00000008
.L_19675:


//--------------------- .nv.info.contiguous_prod_i32 --------------------------
	.section	.nv.info.contiguous_prod_i32,"",@"SHT_CUDA_INFO"
	.sectionflags	@""
	.align	4


	//----- nvinfo : EIATTR_CUDA_API_VERSION
	.align		4
        /*0000*/ 	.byte	0x04, 0x37
        /*0002*/ 	.short	(.L_19677 - .L_19676)
.L_19676:
        /*0004*/ 	.word	0x00000082


	//----- nvinfo : EIATTR_KPARAM_INFO
	.align		4
.L_19677:
        /*0008*/ 	.byte	0x04, 0x17
        /*000a*/ 	.short	(.L_19679 - .L_19678)
.L_19678:
        /*000c*/ 	.word	0x00000000
        /*0010*/ 	.short	0x0002
        /*0012*/ 	.short	0x0010
        /*0014*/ 	.byte	0x00, 0xf0, 0x21, 0x00


	//----- nvinfo : EIATTR_KPARAM_INFO
	.align		4
.L_19679:
        /*0018*/ 	.byte	0x04, 0x17
        /*001a*/ 	.short	(.L_19681 - .L_19680)
.L_19680:
        /*001c*/ 	.word	0x00000000
        /*0020*/ 	.short	0x0001
        /*0022*/ 	.short	0x0008
        /*0024*/ 	.byte	0x00, 0xf5, 0x21, 0x00


	//----- nvinfo : EIATTR_KPARAM_INFO
	.align		4
.L_19681:
        /*0028*/ 	.byte	0x04, 0x17
        /*002a*/ 	.short	(.L_19683 - .L_19682)
.L_19682:
        /*002c*/ 	.word	0x00000000
        /*0030*/ 	.short	0x0000
        /*0032*/ 	.short	0x0000
        /*0034*/ 	.byte	0x00, 0xf5, 0x21, 0x00


	//----- nvinfo : EIATTR_SPARSE_MMA_MASK
	.align		4
.L_19683:
        /*0038*/ 	.byte	0x03, 0x50
        /*003a*/ 	.short	0x0000


	//----- nvinfo : EIATTR_MAXREG_COUNT
	.align		4
        /*003c*/ 	.byte	0x03, 0x1b
        /*003e*/ 	.short	0x00ff


	//----- nvinfo : EIATTR_NUM_BARRIERS
	.align		4
        /*0040*/ 	.byte	0x02, 0x4c
        /*0042*/ 	.byte	0x01
	.zero		1


	//----- nvinfo : EIATTR_MERCURY_ISA_VERSION
	.align		4
        /*0044*/ 	.byte	0x03, 0x5f
        /*0046*/ 	.short	0x0101


	//----- nvinfo : EIATTR_VRC_CTA_INIT_COUNT
	.align		4
        /*0048*/ 	.byte	0x02, 0x4a
	.zero		1
	.zero		1


	//----- nvinfo : EIATTR_EXIT_INSTR_OFFSETS
	.align		4
        /*004c*/ 	.byte	0x04, 0x1c
        /*004e*/ 	.short	(.L_19685 - .L_19684)


	//   ....[0]....
.L_19684:
        /*0050*/ 	.word	0x00000350


	//   ....[1]....
        /*0054*/ 	.word	0x000004f0


	//   ....[2]....
        /*0058*/ 	.word	0x00000570


	//----- nvinfo : EIATTR_CRS_STACK_SIZE
	.align		4
.L_19685:
        /*005c*/ 	.byte	0x04, 0x1e
        /*005e*/ 	.short	(.L_19687 - .L_19686)
.L_19686:
        /*0060*/ 	.word	0x00000000


	//----- nvinfo : EIATTR_CBANK_PARAM_SIZE
	.align		4
.L_19687:
        /*0064*/ 	.byte	0x03, 0x19
        /*0066*/ 	.short	0x0018


	//----- nvinfo : EIATTR_PARAM_CBANK
	.align		4
        /*0068*/ 	.byte	0x04, 0x0a
        /*006a*/ 	.short	(.L_19689 - .L_19688)
	.align		4
.L_19688:
        /*006c*/ 	.word	index@(.nv.constant0.contiguous_prod_i32)
        /*0070*/ 	.short	0x0380
        /*0072*/ 	.short	0x0018


	//----- nvinfo : EIATTR_SW_WAR
	.align		4
.L_19689:
        /*0074*/ 	.byte	0x04, 0x36
        /*0076*/ 	.short	(.L_19691 - .L_19690)
.L_19690:
        /*0078*/ 	.word	0x00000008
.L_19691:


//--------------------- .nv.info.contiguous_prod33_i16 --------------------------
	.section	.nv.info.contiguous_prod33_i16,"",@"SHT_CUDA_INFO"
	.sectionflags	@""
	.align	4


	//----- nvinfo : EIATTR_CUDA_API_VERSION
	.align		4
        /*0000*/ 	.byte	0x04, 0x37
        /*0002*/ 	.short	(.L_19693 - .L_19692)
.L_19692:
        /*0004*/ 	.word	0x00000082


	//----- nvinfo : EIATTR_KPARAM_INFO
	.align		4
.L_19693:
        /*0008*/ 	.byte	0x04, 0x17
        /*000a*/ 	.short	(.L_19695 - .L_19694)
.L_19694:
        /*000c*/ 	.word	0x00000000
        /*0010*/ 	.short	0x0004
        /*0012*/ 	.short	0x0020
        /*0014*/ 	.byte	0x00, 0xf0, 0x21, 0x00


	//----- nvinfo : EIATTR_KPARAM_INFO
	.align		4
.L_19695:
        /*0018*/ 	.byte	0x04, 0x17
        /*001a*/ 	.short	(.L_19697 - .L_19696)
.L_19696:
        /*001c*/ 	.word	0x00000000
        /*0020*/ 	.short	0x0003
        /*0022*/ 	.short	0x0018
        /*0024*/ 	.byte	0x00, 0xf0, 0x21, 0x00


	//----- nvinfo : EIATTR_KPARAM_INFO
	.align		4
.L_19697:
        /*0028*/ 	.byte	0x04, 0x17
        /*002a*/ 	.short	(.L_19699 - .L_19698)
.L_19698:
        /*002c*/ 	.word	0x00000000
        /*0030*/ 	.short	0x0002
        /*0032*/ 	.short	0x0010
        /*0034*/ 	.byte	0x00, 0xf0, 0x21, 0x00


	//----- nvinfo : EIATTR_KPARAM_INFO
	.align		4
.L_19699:
        /*0038*/ 	.byte	0x04, 0x17
        /*003a*/ 	.short	(.L_19701 - .L_19700)
.L_19700:
        /*003c*/ 	.word	0x00000000
        /*0040*/ 	.short	0x0001
        /*0042*/ 	.short	0x0008
        /*0044*/ 	.byte	0x00, 0xf5, 0x21, 0x00


	//----- nvinfo : EIATTR_KPARAM_INFO
	.align		4
.L_19701:
        /*0048*/ 	.byte	0x04, 0x17
        /*004a*/ 	.short	(.L_19703 - .L_19702)
.L_19702:
        /*004c*/ 	.word	0x00000000
        /*0050*/ 	.short	0x0000
        /*0052*/ 	.short	0x0000
        /*0054*/ 	.byte	0x00, 0xf5, 0x21, 0x00


	//----- nvinfo : EIATTR_SPARSE_MMA_MASK
	.align		4
.L_19703:
        /*0058*/ 	.byte	0x03, 0x50
        /*005a*/ 	.short	0x0000


	//----- nvinfo : EIATTR_MAXREG_COUNT
	.align		4
        /*005c*/ 	.byte	0x03, 0x1b
        /*005e*/ 	.short	0x00ff


	//----- nvinfo : EIATTR_NUM_BARRIERS
	.align		4
        /*0060*/ 	.byte	0x02, 0x4c
        /*0062*/ 	.byte	0x01
	.zero		1


	//----- nvinfo : EIATTR_MERCURY_ISA_VERSION
	.align		4
        /*0064*/ 	.byte	0x03, 0x5f
        /*0066*/ 	.short	0x0101


	//----- nvinfo : EIATTR_VRC_CTA_INIT_COUNT
	.align		4
        /*0068*/ 	.byte	0x02, 0x4a
	.zero		1
	.zero		1


	//----- nvinfo : EIATTR_EXIT_INSTR_OFFSETS
	.align		4
        /*006c*/ 	.byte	0x04, 0x1c
        /*006e*/ 	.short	(.L_19705 - .L_19704)


	//   ....[0]....
.L_19704:
        /*0070*/ 	.word	0x00000160


	//   ....[1]....
        /*0074*/ 	.word	0x000001f0


	//   ....[2]....
        /*0078*/ 	.word	0x00000aa0


	//----- nvinfo : EIATTR_CBANK_PARAM_SIZE
	.align		4
.L_19705:
        /*007c*/ 	.byte	0x03, 0x19
        /*007e*/ 	.short	0x0028


	//----- nvinfo : EIATTR_PARAM_CBANK
	.align		4
        /*0080*/ 	.byte	0x04, 0x0a
        /*0082*/ 	.short	(.L_19707 - .L_19706)
	.align		4
.L_19706:
        /*0084*/ 	.word	index@(.nv.constant0.contiguous_prod33_i16)
        /*0088*/ 	.short	0x0380
        /*008a*/ 	.short	0x0028


	//----- nvinfo : EIATTR_SW_WAR
	.align		4
.L_19707:
        /*008c*/ 	.byte	0x04, 0x36
        /*008e*/ 	.short	(.L_19709 - .L_19708)
.L_19708:
        /*0090*/ 	.word	0x00000008
.L_19709:


//--------------------- .nv.info.contiguous_prod3_i16 --------------------------
	.section	.nv.info.contiguous_prod3_i16,"",@"SHT_CUDA_INFO"
	.sectionflags	@""
	.align	4


	//----- nvinfo : EIATTR_CUDA_API_VERSION
	.align		4
        /*0000*/ 	.byte	0x04, 0x37
        /*0002*/ 	.short	(.L_19711 - .L_19710)
.L_19710:
        /*0004*/ 	.word	0x00000082


	//----- nvinfo : EIATTR_KPARAM_INFO
	.align		4
.L_19711:
        /*0008*/ 	.byte	0x04, 0x17
        /*000a*/ 	.short	(.L_19713 - .L_19712)
.L_19712:
        /*000c*/ 	.word	0x00000000
        /*0010*/ 	.short	0x0006
        /*0012*/ 	.short	0x0030
        /*0014*/ 	.byte	0x00, 0xf0, 0x21, 0x00


	//----- nvinfo : EIATTR_KPARAM_INFO
	.align		4
.L_19713:
        /*0018*/ 	.byte	0x04, 0x17
        /*001a*/ 	.short	(.L_19715 - .L_19714)
.L_19714:
        /*001c*/ 	.word	0x00000000
        /*0020*/ 	.short	0x0005
        /*0022*/ 	.short	0x0028
        /*0024*/ 	.byte	0x00, 0xf0, 0x21, 0x00


	//----- nvinfo : EIATTR_KPARAM_INFO
	.align		4
.L_19715:
        /*0028*/ 	.byte	0x04, 0x17
        /*002a*/ 	.short	(.L_19717 - .L_19716)
.L_19716:
        /*002c*/ 	.word	0x00000000
        /*0030*/ 	.short	0x0004
        /*0032*/ 	.short	0x0020
        /*0034*/ 	.byte	0x00, 0xf0, 0x21, 0x00


	//----- nvinfo : EIATTR_KPARAM_INFO
	.align		4
.L_19717:
        /*0038*/ 	.byte	0x04, 0x17
        /*003a*/ 	.short	(.L_19719 - .L_19718)
.L_19718:
        /*003c*/ 	.word	0x00000000
        /*0040*/ 	.short	0x0003
        /*0042*/ 	.short	0x0018
        /*0044*/ 	.byte	0x00, 0xf5, 0x21, 0x00


	//----- nvinfo : EIATTR_KPARAM_INFO
	.align		4
.L_19719:
        /*0048*/ 	.byte	0x04, 0x17
        /*004a*/ 	.short	(.L_19721 - .L_19720)
.L_19720:
        /*004c*/ 	.word	0x00000000
        /*0050*/ 	.short	0x0002
        /*0052*/ 	.short	0x0010
        /*0054*/ 	.byte	0x00, 0xf5, 0x21, 0x00


	//----- nvinfo : EIATTR_KPARAM_INFO
	.align		4
.L_19721:
        /*0058*/ 	.byte	0x04, 0x17
        /*005a*/ 	.short	(.L_19723 - .L_19722)
.L_19722:
        /*005c*/ 	.word	0x00000000
        /*0060*/ 	.short	0x0001
        /*0062*/ 	.short	0x0008
        /*0064*/ 	.byte	0x00, 0xf5, 0x21, 0x00


	//----- nvinfo : EIATTR_KPARAM_INFO
	.align		4
.L_19723:
        /*0068*/ 	.byte	0x04, 0x17
        /*006a*/ 	.short	(.L_19725 - .L_19724)
.L_19724:
        /*006c*/ 	.word	0x00000000
        /*0070*/ 	.short	0x0000
        /*0072*/ 	.short	0x0000
        /*0074*/ 	.byte	0x00, 0xf5, 0x21, 0x00


	//----- nvinfo : EIATTR_SPARSE_MMA_MASK
	.align		4
.L_19725:
        /*0078*/ 	.byte	0x03, 0x50
        /*007a*/ 	.short	0x0000


	//----- nvinfo : EIATTR_MAXREG_COUNT
	.align		4
        /*007c*/ 	.byte	0x03, 0x1b
        /*007e*/ 	.short	0x00ff


	//----- nvinfo : EIATTR_NUM_BARRIERS
	.align		4
        /*0080*/ 	.byte	0x02, 0x4c
        /*0082*/ 	.byte	0x01
	.zero		1


	//----- nvinfo : EIATTR_MERCURY_ISA_VERSION
	.align		4
        /*0084*/ 	.byte	0x03, 0x5f
        /*0086*/ 	.short	0x0101


	//----- nvinfo : EIATTR_VRC_CTA_INIT_COUNT
	.align		4
        /*0088*/ 	.byte	0x02, 0x4a
	.zero		1
	.zero		1


	//----- nvinfo : EIATTR_EXIT_INSTR_OFFSETS
	.align		4
        /*008c*/ 	.byte	0x04, 0x1c
        /*008e*/ 	.short	(.L_19727 - .L_19726)


	//   ....[0]....
.L_19726:
        /*0090*/ 	.word	0x00000160


	//   ....[1]....
        /*0094*/ 	.word	0x00003130


	//   ....[2]....
        /*0098*/ 	.word	0x00003a20


	//----- nvinfo : EIATTR_CRS_STACK_SIZE
	.align		4
.L_19727:
        /*009c*/ 	.byte	0x04, 0x1e
        /*009e*/ 	.short	(.L_19729 - .L_19728)
.L_19728:
        /*00a0*/ 	.word	0x00000000


	//----- nvinfo : EIATTR_CBANK_PARAM_SIZE
	.align		4
.L_19729:
        /*00a4*/ 	.byte	0x03, 0x19
        /*00a6*/ 	.short	0x0038


	//----- nvinfo : EIATTR_PARAM_CBANK
	.align		4
        /*00a8*/ 	.byte	0x04, 0x0a
        /*00aa*/ 	.short	(.L_19731 - .L_19730)
	.align		4
.L_19730:
        /*00ac*/ 	.word	index@(.nv.constant0.contiguous_prod3_i16)
        /*00b0*/ 	.short	0x0380
        /*00b2*/ 	.short	0x0038


	//----- nvinfo : EIATTR_SW_WAR
	.align		4
.L_19731:
        /*00b4*/ 	.byte	0x04, 0x36
        /*00b6*/ 	.short	(.L_19733 - .L_19732)
.L_19732:
        /*00b8*/ 	.word	0x00000008
.L_19733:


//--------------------- .nv.info.contiguous_prod22_i16 --------------------------
	.section	.nv.info.contiguous_prod22_i16,"",@"SHT_CUDA_INFO"
	.sectionflags	@""
	.align	4


	//----- nvinfo : EIATTR_CUDA_API_VERSION
	.align		4
        /*0000*/ 	.byte	0x04, 0x37
        /*0002*/ 	.short	(.L_19735 - .L_19734)
.L_19734:
        /*0004*/ 	.word	0x00000082


	//----- nvinfo : EIATTR_KPARAM_INFO
	.align		4
.L_19735:
        /*0008*/ 	.byte	0x04, 0x17
        /*000a*/ 	.short	(.L_19737 - .L_19736)
.L_19736:
        /*000c*/ 	.word	0x00000000
        /*0010*/ 	.short	0x0003
        /*0012*/ 	.short	0x0018
        /*0014*/ 	.byte	0x00, 0xf0, 0x21, 0x00


	//----- nvinfo : EIATTR_KPARAM_INFO
	.align		4
.L_19737:
        /*0018*/ 	.byte	0x04, 0x17
        /*001a*/ 	.short	(.L_19739 - .L_19738)
.L_19738:
        /*001c*/ 	.word	0x00000000
        /*0020*/ 	.short	0x0002
        /*0022*/ 	.short	0x0010
        /*0024*/ 	.byte	0x00, 0xf0, 0x21, 0x00


	//----- nvinfo : EIATTR_KPARAM_INFO
	.align		4
.L_19739:
        /*0028*/ 	.byte	0x04, 0x17
        /*002a*/ 	.short	(.L_19741 - .L_19740)
.L_19740:
        /*002c*/ 	.word	0x00000000
        /*0030*/ 	.short	0x0001
        /*0032*/ 	.short	0x0008
        /*0034*/ 	.byte	0x00, 0xf5, 0x21, 0x00


	//----- nvinfo : EIATTR_KPARAM_INFO
	.align		4
.L_19741:
        /*0038*/ 	.byte	0x04, 0x17
        /*003a*/ 	.short	(.L_19743 - .L_19742)
.L_19742:
        /*003c*/ 	.word	0x00000000
        /*0040*/ 	.short	0x0000
        /*0042*/ 	.short	0x0000
        /*0044*/ 	.byte	0x00, 0xf5, 0x21, 0x00


	//----- nvinfo : EIATTR_SPARSE_MMA_MASK
	.align		4
.L_19743:
        /*0048*/ 	.byte	0x03, 0x50
        /*004a*/ 	.short	0x0000


	//----- nvinfo : EIATTR_MAXREG_COUNT
	.align		4
        /*004c*/ 	.byte	0x03, 0x1b
        /*004e*/ 	.short	0x00ff


	//----- nvinfo : EIATTR_NUM_BARRIERS
	.align		4
        /*0050*/ 	.byte	0x02, 0x4c
        /*0052*/ 	.byte	0x01
	.zero		1


	//----- nvinfo : EIATTR_MERCURY_ISA_VERSION
	.align		4
        /*0054*/ 	.byte	0x03, 0x5f
        /*0056*/ 	.short	0x0101


	//----- nvinfo : EIATTR_VRC_CTA_INIT_COUNT
	.align		4
        /*0058*/ 	.byte	0x02, 0x4a
	.zero		1
	.zero		1


	//----- nvinfo : EIATTR_EXIT_INSTR_OFFSETS
	.align		4
        /*005c*/ 	.byte	0x04, 0x1c
        /*005e*/ 	.short	(.L_19745 - .L_19744)


	//   ....[0]....
.L_19744:
        /*0060*/ 	.word	0x00000460


	//   ....[1]....
        /*0064*/ 	.word	0x000006e0


	//   ....[2]....
        /*0068*/ 	.word	0x000007f0


	//----- nvinfo : EIATTR_CRS_STACK_SIZE
	.align		4
.L_19745:
        /*006c*/ 	.byte	0x04, 0x1e
        /*006e*/ 	.short	(.L_19747 - .L_19746)
.L_19746:
        /*0070*/ 	.word	0x00000000


	//----- nvinfo : EIATTR_CBANK_PARAM_SIZE
	.align		4
.L_19747:
        /*0074*/ 	.byte	0x03, 0x19
        /*0076*/ 	.short	0x0020


	//----- nvinfo : EIATTR_PARAM_CBANK
	.align		4
        /*0078*/ 	.byte	0x04, 0x0a
        /*007a*/ 	.short	(.L_19749 - .L_19748)
	.align		4
.L_19748:
        /*007c*/ 	.word	index@(.nv.constant0.contiguous_prod22_i16)
        /*0080*/ 	.short	0x0380
        /*0082*/ 	.short	0x0020


	//----- nvinfo : EIATTR_SW_WAR
	.align		4
.L_19749:
        /*0084*/ 	.byte	0x04, 0x36
        /*0086*/ 	.short	(.L_19751 - .L_19750)
.L_19750:
        /*0088*/ 	.word	0x00000008
.L_19751:


//--------------------- .nv.info.contiguous_prod2_i16 --------------------------
	.section	.nv.info.contiguous_prod2_i16,"",@"SHT_CUDA_INFO"
	.sectionflags	@""
	.align	4


	//----- nvinfo : EIATTR_CUDA_API_VERSION
	.align		4
        /*0000*/ 	.byte	0x04, 0x37
        /*0002*/ 	.short	(.L_19753 - .L_19752)
.L_19752:
        /*0004*/ 	.word	0x00000082


	//----- nvinfo : EIATTR_KPARAM_INFO
	.align		4
.L_19753:
        /*0008*/ 	.byte	0x04, 0x17
        /*000a*/ 	.short	(.L_19755 - .L_19754)
.L_19754:
        /*000c*/ 	.word	0x00000000
        /*0010*/ 	.short	0x0006
        /*0012*/ 	.short	0x0030
        /*0014*/ 	.byte	0x00, 0xf0, 0x21, 0x00


	//----- nvinfo : EIATTR_KPARAM_INFO
	.align		4
.L_19755:
        /*0018*/ 	.byte	0x04, 0x17
        /*001a*/ 	.short	(.L_19757 - .L_19756)
.L_19756:
        /*001c*/ 	.word	0x00000000
        /*0020*/ 	.short	0x0005
        /*0022*/ 	.short	0x0028
        /*0024*/ 	.byte	0x00, 0xf0, 0x21, 0x00


	//----- nvinfo : EIATTR_KPARAM_INFO
	.align		4
.L_19757:
        /*0028*/ 	.byte	0x04, 0x17
        /*002a*/ 	.short	(.L_19759 - .L_19758)
.L_19758:
        /*002c*/ 	.word	0x00000000
        /*0030*/ 	.short	0x0004
        /*0032*/ 	.short	0x0020
        /*0034*/ 	.byte	0x00, 0xf0, 0x21, 0x00


	//----- nvinfo : EIATTR_KPARAM_INFO
	.align		4
.L_19759:
        /*0038*/ 	.byte	0x04, 0x17
        /*003a*/ 	.short	(.L_19761 - .L_19760)
.L_19760:
        /*003c*/ 	.word	0x00000000
        /*0040*/ 	.short	0x0003
        /*0042*/ 	.short	0x0018
        /*0044*/ 	.byte	0x00, 0xf5, 0x21, 0x00


	//----- nvinfo : EIATTR_KPARAM_INFO
	.align		4
.L_19761:
        /*0048*/ 	.byte	0x04, 0x17
        /*004a*/ 	.short	(.L_19763 - .L_19762)
.L_19762:
        /*004c*/ 	.word	0x00000000
        /*0050*/ 	.short	0x0002
        /*0052*/ 	.short	0x0010
        /*0054*/ 	.byte	0x00, 0xf5, 0x21, 0x00


	//----- nvinfo : EIATTR_KPARAM_INFO
	.align		4
.L_19763:
        /*0058*/ 	.byte	0x04, 0x17
        /*005a*/ 	.short	(.L_19765 - .L_19764)
.L_19764:
        /*005c*/ 	.word	0x00000000
        /*0060*/ 	.short	0x0001
        /*0062*/ 	.short	0x0008
        /*0064*/ 	.byte	0x00, 0xf5, 0x21, 0x00


	//----- nvinfo : EIATTR_KPARAM_INFO
	.align		4
.L_19765:
        /*0068*/ 	.byte	0x04, 0x17
        /*006a*/ 	.short	(.L_19767 - .L_19766)
.L_19766:
        /*006c*/ 	.word	0x00000000
        /*0070*/ 	.short	0x0000
        /*0072*/ 	.short	0x0000
        /*0074*/ 	.byte	0x00, 0xf5, 0x21, 0x00


	//----- nvinfo : EIATTR_SPARSE_MMA_MASK
	.align		4
.L_19767:
        /*0078*/ 	.byte	0x03, 0x50
        /*007a*/ 	.short	0x0000


	//----- nvinfo : EIATTR_MAXREG_COUNT
	.align		4
        /*007c*/ 	.byte	0x03, 0x1b
        /*007e*/ 	.short	0x00ff


	//----- nvinfo : EIATTR_NUM_BARRIERS
	.align		4
        /*0080*/ 	.byte	0x02, 0x4c
        /*0082*/ 	.byte	0x01
	.zero		1


	//----- nvinfo : EIATTR_MERCURY_ISA_VERSION
	.align		4
        /*0084*/ 	.byte	0x03, 0x5f
        /*0086*/ 	.short	0x0101


	//----- nvinfo : EIATTR_VRC_CTA_INIT_COUNT
	.align		4
        /*0088*/ 	.byte	0x02, 0x4a
	.zero		1
	.zero		1


	//----- nvinfo : EIATTR_EXIT_INSTR_OFFSETS
	.align		4
        /*008c*/ 	.byte	0x04, 0x1c
        /*008e*/ 	.short	(.L_19769 - .L_19768)


	//   ....[0]....
.L_19768:
        /*0090*/ 	.word	0x00006840


	//   ....[1]....
        /*0094*/ 	.word	0x00006aa0


	//   ....[2]....
        /*0098*/ 	.word	0x00006bb0


	//----- nvinfo : EIATTR_CRS_STACK_SIZE
	.align		4
.L_19769:
        /*009c*/ 	.byte	0x04, 0x1e
        /*009e*/ 	.short	(.L_19771 - .L_19770)
.L_19770:
        /*00a0*/ 	.word	0x00000000


	//----- nvinfo : EIATTR_CBANK_PARAM_SIZE
	.align		4
.L_19771:
        /*00a4*/ 	.byte	0x03, 0x19
        /*00a6*/ 	.short	0x0038


	//----- nvinfo : EIATTR_PARAM_CBANK
	.align		4
        /*00a8*/ 	.byte	0x04, 0x0a
        /*00aa*/ 	.short	(.L_19773 - .L_19772)
	.align		4
.L_19772:
        /*00ac*/ 	.word	index@(.nv.constant0.contiguous_prod2_i16)
        /*00b0*/ 	.short	0x0380
        /*00b2*/ 	.short	0x0038


	//----- nvinfo : EIATTR_SW_WAR
	.align		4
.L_19773:
        /*00b4*/ 	.byte	0x04, 0x36
        /*00b6*/ 	.short	(.L_19775 - .L_19774)
.L_19774:
        /*00b8*/ 	.word	0x00000008
.L_19775:


//--------------------- .nv.info.uncontiguous_prod_i16 --------------------------
	.section	.nv.info.uncontiguous_prod_i16,"",@"SHT_CUDA_INFO"
	.sectionflags	@""
	.align	4


	//----- nvinfo : EIATTR_CUDA_API_VERSION
	.align		4
        /*0000*/ 	.byte	0x04, 0x37
        /*0002*/ 	.short	(.L_19777 - .L_19776)
.L_19776:
        /*0004*/ 	.word	0x00000082


	//----- nvinfo : EIATTR_KPARAM_INFO
	.align		4
.L_19777:
        /*0008*/ 	.byte	0x04, 0x17
        /*000a*/ 	.short	(.L_19779 - .L_19778)
.L_19778:
        /*000c*/ 	.word	0x00000000
        /*0010*/ 	.short	0x0005
        /*0012*/ 	.short	0x0028
        /*0014*/ 	.byte	0x00, 0xf0, 0x21, 0x00


	//----- nvinfo : EIATTR_KPARAM_INFO
	.align		4
.L_19779:
        /*0018*/ 	.byte	0x04, 0x17
        /*001a*/ 	.short	(.L_19781 - .L_19780)
.L_19780:
        /*001c*/ 	.word	0x00000000
        /*0020*/ 	.short	0x0004
        /*0022*/ 	.short	0x0020
        /*0024*/ 	.byte	0x00, 0xf0, 0x21, 0x00


	//----- nvinfo : EIATTR_KPARAM_INFO
	.align		4
.L_19781:
        /*0028*/ 	.byte	0x04, 0x17
        /*002a*/ 	.short	(.L_19783 - .L_19782)
.L_19782:
        /*002c*/ 	.word	0x00000000
        /*0030*/ 	.short	0x0003
        /*0032*/ 	.short	0x0018
        /*0034*/ 	.byte	0x00, 0xf5, 0x21, 0x00


	//----- nvinfo : EIATTR_KPARAM_INFO
	.align		4
.L_19783:
        /*0038*/ 	.byte	0x04, 0x17
        /*003a*/ 	.short	(.L_19785 - .L_19784)
.L_19784:
        /*003c*/ 	.word	0x00000000
        /*0040*/ 	.short	0x0002
        /*0042*/ 	.short	0x0010
        /*0044*/ 	.byte	0x00, 0xf5, 0x21, 0x00


	//----- nvinfo : EIATTR_KPARAM_INFO
	.align		4
.L_19785:
        /*0048*/ 	.byte	0x04, 0x17
        /*004a*/ 	.short	(.L_19787 - .L_19786)
.L_19786:
        /*004c*/ 	.word	0x00000000
        /*0050*/ 	.short	0x0001
        /*0052*/ 	.short	0x0008
        /*0054*/ 	.byte	0x00, 0xf5, 0x21, 0x00


	//----- nvinfo : EIATTR_KPARAM_INFO
	.align		4
.L_19787:
        /*0058*/ 	.byte	0x04, 0x17
        /*005a*/ 	.short	(.L_19789 - .L_19788)
.L_19788:
        /*005c*/ 	.word	0x00000000
        /*0060*/ 	.short	0x0000
        /*0062*/ 	.short	0x0000
        /*0064*/ 	.byte	0x00, 0xf5, 0x21, 0x00


	//----- nvinfo : EIATTR_SPARSE_MMA_MASK
	.align		4
.L_19789:
        /*0068*/ 	.byte	0x03, 0x50
        /*006a*/ 	.short	0x0000


	//----- nvinfo : EIATTR_MAXREG_COUNT
	.align		4
        /*006c*/ 	.byte	0x03, 0x1b
        /*006e*/ 	.short	0x00ff


	//----- nvinfo : EIATTR_NUM_BARRIERS
	.align		4
        /*0070*/ 	.byte	0x02, 0x4c
        /*0072*/ 	.byte	0x01
	.zero		1


	//----- nvinfo : EIATTR_MERCURY_ISA_VERSION
	.align		4
        /*0074*/ 	.byte	0x03, 0x5f
        /*0076*/ 	.short	0x0101


	//----- nvinfo : EIATTR_INT_WARP_WIDE_INSTR_OFFSETS
	.align		4
        /*0078*/ 	.byte	0x04, 0x31
        /*007a*/ 	.short	(.L_19791 - .L_19790)


	//   ....[0]....
.L_19790:
        /*007c*/ 	.word	0x00006670


	//----- nvinfo : EIATTR_VRC_CTA_INIT_COUNT
	.align		4
.L_19791:
        /*0080*/ 	.byte	0x02, 0x4a
	.zero		1
	.zero		1


	//----- nvinfo : EIATTR_EXIT_INSTR_OFFSETS
	.align		4
        /*0084*/ 	.byte	0x04, 0x1c
        /*0086*/ 	.short	(.L_19793 - .L_19792)


	//   ....[0]....
.L_19792:
        /*0088*/ 	.word	0x00006730


	//   ....[1]....
        /*008c*/ 	.word	0x000069b0


	//   ....[2]....
        /*0090*/ 	.word	0x00006a30


	//----- nvinfo : EIATTR_CRS_STACK_SIZE
	.align		4
.L_19793:
        /*0094*/ 	.byte	0x04, 0x1e
        /*0096*/ 	.short	(.L_19795 - .L_19794)
.L_19794:
        /*0098*/ 	.word	0x00000000


	//----- nvinfo : EIATTR_CBANK_PARAM_SIZE
	.align		4
.L_19795:
        /*009c*/ 	.byte	0x03, 0x19
        /*009e*/ 	.short	0x0030


	//----- nvinfo : EIATTR_PARAM_CBANK
	.align		4
        /*00a0*/ 	.byte	0x04, 0x0a
        /*00a2*/ 	.short	(.L_19797 - .L_19796)
	.align		4
.L_19796:
        /*00a4*/ 	.word	index@(.nv.constant0.uncontiguous_prod_i16)
        /*00a8*/ 	.short	0x0380
        /*00aa*/ 	.short	0x0030


	//----- nvinfo : EIATTR_SW_WAR
	.align		4
.L_19797:
        /*00ac*/ 	.byte	0x04, 0x36
        /*00ae*/ 	.short	(.L_19799 - .L_19798)
.L_19798:
        /*00b0*/ 	.word	0x00000008
.L_19799:


//--------------------- .nv.info.contiguous_prod_i16 --------------------------
	.section	.nv.info.contiguous_prod_i16,"",@"SHT_CUDA_INFO"
	.sectionflags	@""
	.align	4


	//----- nvinfo : EIATTR_CUDA_API_VERSION
	.align		4
        /*0000*/ 	.byte	0x04, 0x37
        /*0002*/ 	.short	(.L_19801 - .L_19800)
.L_19800:
        /*0004*/ 	.word	0x00000082


	//----- nvinfo : EIATTR_KPARAM_INFO
	.align		4
.L_19801:
        /*0008*/ 	.byte	0x04, 0x17
        /*000a*/ 	.short	(.L_19803 - .L_19802)
.L_19802:
        /*000c*/ 	.word	0x00000000
        /*0010*/ 	.short	0x0002
        /*0012*/ 	.short	0x0010
        /*0014*/ 	.byte	0x00, 0xf0, 0x21, 0x00


	//----- nvinfo : EIATTR_KPARAM_INFO
	.align		4
.L_19803:
        /*0018*/ 	.byte	0x04, 0x17
        /*001a*/ 	.short	(.L_19805 - .L_19804)
.L_19804:
        /*001c*/ 	.word	0x00000000
        /*0020*/ 	.short	0x0001
        /*0022*/ 	.short	0x0008
        /*0024*/ 	.byte	0x00, 0xf5, 0x21, 0x00


	//----- nvinfo : EIATTR_KPARAM_INFO
	.align		4
.L_19805:
        /*0028*/ 	.byte	0x04, 0x17
        /*002a*/ 	.short	(.L_19807 - .L_19806)
.L_19806:
        /*002c*/ 	.word	0x00000000
        /*0030*/ 	.short	0x0000
        /*0032*/ 	.short	0x0000
        /*0034*/ 	.byte	0x00, 0xf5, 0x21, 0x00


	//----- nvinfo : EIATTR_SPARSE_MMA_MASK
	.align		4
.L_19807:
        /*0038*/ 	.byte	0x03, 0x50
        /*003a*/ 	.short	0x0000


	//----- nvinfo : EIATTR_MAXREG_COUNT
	.align		4
        /*003c*/ 	.byte	0x03, 0x1b
        /*003e*/ 	.short	0x00ff


	//----- nvinfo : EIATTR_NUM_BARRIERS
	.align		4
        /*0040*/ 	.byte	0x02, 0x4c
        /*0042*/ 	.byte	0x01
	.zero		1


	//----- nvinfo : EIATTR_MERCURY_ISA_VERSION
	.align		4
        /*0044*/ 	.byte	0x03, 0x5f
        /*0046*/ 	.short	0x0101


	//----- nvinfo : EIATTR_INT_WARP_WIDE_INSTR_OFFSETS
	.align		4
        /*0048*/ 	.byte	0x04, 0x31
        /*004a*/ 	.short	(.L_19809 - .L_19808)


	//   ....[0]....
.L_19808:
        /*004c*/ 	.word	0x000002e0


	//----- nvinfo : EIATTR_VRC_CTA_INIT_COUNT
	.align		4
.L_19809:
        /*0050*/ 	.byte	0x02, 0x4a
	.zero		1
	.zero		1


	//----- nvinfo : EIATTR_EXIT_INSTR_OFFSETS
	.align		4
        /*0054*/ 	.byte	0x04, 0x1c
        /*0056*/ 	.short	(.L_19811 - .L_19810)


	//   ....[0]....
.L_19810:
        /*0058*/ 	.word	0x000003a0


	//   ....[1]....
        /*005c*/ 	.word	0x00000620


	//   ....[2]....
        /*0060*/ 	.word	0x000006a0


	//----- nvinfo : EIATTR_CRS_STACK_SIZE
	.align		4
.L_19811:
        /*0064*/ 	.byte	0x04, 0x1e
        /*0066*/ 	.short	(.L_19813 - .L_19812)
.L_19812:
        /*0068*/ 	.word	0x00000000


	//----- nvinfo : EIATTR_CBANK_PARAM_SIZE
	.align		4
.L_19813:
        /*006c*/ 	.byte	0x03, 0x19
        /*006e*/ 	.short	0x0018


	//----- nvinfo : EIATTR_PARAM_CBANK
	.align		4
        /*0070*/ 	.byte	0x04, 0x0a
        /*0072*/ 	.short	(.L_19815 - .L_19814)
	.align		4
.L_19814:
        /*0074*/ 	.word	index@(.nv.constant0.contiguous_prod_i16)
        /*0078*/ 	.short	0x0380
        /*007a*/ 	.short	0x0018


	//----- nvinfo : EIATTR_SW_WAR
	.align		4
.L_19815:
        /*007c*/ 	.byte	0x04, 0x36
        /*007e*/ 	.short	(.L_19817 - .L_19816)
.L_19816:
        /*0080*/ 	.word	0x00000008
.L_19817:


//--------------------- .nv.info.contiguous_prod33_i8 --------------------------
	.section	.nv.info.contiguous_prod33_i8,"",@"SHT_CUDA_INFO"
	.sectionflags	@""
	.align	4


	//----- nvinfo : EIATTR_CUDA_API_VERSION
	.align		4
        /*0000*/ 	.byte	0x04, 0x37
        /*0002*/ 	.short	(.L_19819 - .L_19818)
.L_19818:
        /*0004*/ 	.word	0x00000082


	//----- nvinfo : EIATTR_KPARAM_INFO
	.align		4
.L_19819:
        /*0008*/ 	.byte	0x04, 0x17
        /*000a*/ 	.short	(.L_19821 - .L_19820)
.L_19820:
        /*000c*/ 	.word	0x00000000
        /*0010*/ 	.short	0x0004
        /*0012*/ 	.short	0x0020
        /*0014*/ 	.byte	0x00, 0xf0, 0x21, 0x00


	//----- nvinfo : EIATTR_KPARAM_INFO
	.align		4
.L_19821:
        /*0018*/ 	.byte	0x04, 0x17
        /*001a*/ 	.short	(.L_19823 - .L_19822)
.L_19822:
        /*001c*/ 	.word	0x00000000
        /*0020*/ 	.short	0x0003
        /*0022*/ 	.short	0x0018
        /*0024*/ 	.byte	0x00, 0xf0, 0x21, 0x00


	//----- nvinfo : EIATTR_KPARAM_INFO
	.align		4
.L_19823:
        /*0028*/ 	.byte	0x04, 0x17
        /*002a*/ 	.short	(.L_19825 - .L_19824)
.L_19824:
        /*002c*/ 	.word	0x00000000
        /*0030*/ 	.short	0x0002
        /*0032*/ 	.short	0x0010
        /*0034*/ 	.byte	0x00, 0xf0, 0x21, 0x00


	//----- nvinfo : EIATTR_KPARAM_INFO
	.align		4
.L_19825:
        /*0038*/ 	.byte	0x04, 0x17
        /*003a*/ 	.short	(.L_19827 - .L_19826)
.L_19826:
        /*003c*/ 	.word	0x00000000
        /*0040*/ 	.short	0x0001
        /*0042*/ 	.short	0x0008
        /*0044*/ 	.byte	0x00, 0xf5, 0x21, 0x00


	//----- nvinfo : EIATTR_KPARAM_INFO
	.align		4
.L_19827:
        /*0048*/ 	.byte	0x04, 0x17
        /*004a*/ 	.short	(.L_19829 - .L_19828)
.L_19828:
        /*004c*/ 	.word	0x00000000
        /*0050*/ 	.short	0x0000
        /*0052*/ 	.short	0x0000
        /*0054*/ 	.byte	0x00, 0xf5, 0x21, 0x00


	//----- nvinfo : EIATTR_SPARSE_MMA_MASK
	.align		4
.L_19829:
        /*0058*/ 	.byte	0x03, 0x50
        /*005a*/ 	.short	0x0000


	//----- nvinfo : EIATTR_MAXREG_COUNT
	.align		4
        /*005c*/ 	.byte	0x03, 0x1b
        /*005e*/ 	.short	0x00ff


	//----- nvinfo : EIATTR_NUM_BARRIERS
	.align		4
        /*0060*/ 	.byte	0x02, 0x4c
        /*0062*/ 	.byte	0x01
	.zero		1


	//----- nvinfo : EIATTR_MERCURY_ISA_VERSION
	.align		4
        /*0064*/ 	.byte	0x03, 0x5f
        /*0066*/ 	.short	0x0101


	//----- nvinfo : EIATTR_VRC_CTA_INIT_COUNT
	.align		4
        /*0068*/ 	.byte	0x02, 0x4a
	.zero		1
	.zero		1


	//----- nvinfo : EIATTR_EXIT_INSTR_OFFSETS
	.align		4
        /*006c*/ 	.byte	0x04, 0x1c
        /*006e*/ 	.short	(.L_19831 - .L_19830)


	//   ....[0]....
.L_19830:
        /*0070*/ 	.word	0x00000150


	//   ....[1]....
        /*0074*/ 	.word	0x000001f0


	//   ....[2]....
        /*0078*/ 	.word	0x00000860


	//----- nvinfo : EIATTR_CBANK_PARAM_SIZE
	.align		4
.L_19831:
        /*007c*/ 	.byte	0x03, 0x19
        /*007e*/ 	.short	0x0028


	//----- nvinfo : EIATTR_PARAM_CBANK
	.align		4
        /*0080*/ 	.byte	0x04, 0x0a
        /*0082*/ 	.short	(.L_19833 - .L_19832)
	.align		4
.L_19832:
        /*0084*/ 	.word	index@(.nv.constant0.contiguous_prod33_i8)
        /*0088*/ 	.short	0x0380
        /*008a*/ 	.short	0x0028


	//----- nvinfo : EIATTR_SW_WAR
	.align		4
.L_19833:
        /*008c*/ 	.byte	0x04, 0x36
        /*008e*/ 	.short	(.L_19835 - .L_19834)
.L_19834:
        /*0090*/ 	.word	0x00000008
.L_19835:


//--------------------- .nv.info.contiguous_prod3_i8 --------------------------
	.section	.nv.info.contiguous_prod3_i8,"",@"SHT_CUDA_INFO"
	.sectionflags	@""
	.align	4


	//----- nvinfo : EIATTR_CUDA_API_VERSION
	.align		4
        /*0000*/ 	.byte	0x04, 0x37
        /*0002*/ 	.short	(.L_19837 - .L_19836)
.L_19836:
        /*0004*/ 	.word	0x00000082


	//----- nvinfo : EIATTR_KPARAM_INFO
	.align		4
.L_19837:
        /*0008*/ 	.byte	0x04, 0x17
        /*000a*/ 	.short	(.L_19839 - .L_19838)
.L_19838:
        /*000c*/ 	.word	0x00000000
        /*0010*/ 	.short	0x0006
        /*0012*/ 	.short	0x0030
        /*0014*/ 	.byte	0x00, 0xf0, 0x21, 0x00


	//----- nvinfo : EIATTR_KPARAM_INFO
	.align		4
.L_19839:
        /*0018*/ 	.byte	0x04, 0x17
        /*001a*/ 	.short	(.L_19841 - .L_19840)
.L_19840:
        /*001c*/ 	.word	0x00000000
        /*0020*/ 	.short	0x0005
        /*0022*/ 	.short	0x0028
        /*0024*/ 	.byte	0x00, 0xf0, 0x21, 0x00


	//----- nvinfo : EIATTR_KPARAM_INFO
	.align		4
.L_19841:
        /*0028*/ 	.byte	0x04, 0x17
        /*002a*/ 	.short	(.L_19843 - .L_19842)
.L_19842:
        /*002c*/ 	.word	0x00000000
        /*0030*/ 	.short	0x0004
        /*0032*/ 	.short	0x0020
        /*0034*/ 	.byte	0x00, 0xf0, 0x21, 0x00


	//----- nvinfo : EIATTR_KPARAM_INFO
	.align		4
.L_19843:
        /*0038*/ 	.byte	0x04, 0x17
        /*003a*/ 	.short	(.L_19845 - .L_19844)
.L_19844:
        /*003c*/ 	.word	0x00000000
        /*0040*/ 	.short	0x0003
        /*0042*/ 	.short	0x0018
        /*0044*/ 	.byte	0x00, 0xf5, 0x21, 0x00


	//----- nvinfo : EIATTR_KPARAM_INFO
	.align		4
.L_19845:
        /*0048*/ 	.byte	0x04, 0x17
        /*004a*/ 	.short	(.L_19847 - .L_19846)
.L_19846:
        /*004c*/ 	.word	0x00000000
        /*0050*/ 	.short	0x0002
        /*0052*/ 	.short	0x0010
        /*0054*/ 	.byte	0x00, 0xf5, 0x21, 0x00


	//----- nvinfo : EIATTR_KPARAM_INFO
	.align		4
.L_19847:
        /*0058*/ 	.byte	0x04, 0x17
        /*005a*/ 	.short	(.L_19849 - .L_19848)
.L_19848:
        /*005c*/ 	.word	0x00000000
        /*0060*/ 	.short	0x0001
        /*0062*/ 	.short	0x0008
        /*0064*/ 	.byte	0x00, 0xf5, 0x21, 0x00


	//----- nvinfo : EIATTR_KPARAM_INFO
	.align		4
.L_19849:
        /*0068*/ 	.byte	0x04, 0x17
        /*006a*/ 	.short	(.L_19851 - .L_19850)
.L_19850:
        /*006c*/ 	.word	0x00000000
        /*0070*/ 	.short	0x0000
        /*0072*/ 	.short	0x0000
        /*0074*/ 	.byte	0x00, 0xf5, 0x21, 0x00


	//----- nvinfo : EIATTR_SPARSE_MMA_MASK
	.align		4
.L_19851:
        /*0078*/ 	.byte	0x03, 0x50
        /*007a*/ 	.short	0x0000


	//----- nvinfo : EIATTR_MAXREG_COUNT
	.align		4
        /*007c*/ 	.byte	0x03, 0x1b
        /*007e*/ 	.short	0x00ff


	//----- nvinfo : EIATTR_NUM_BARRIERS
	.align		4
        /*0080*/ 	.byte	0x02, 0x4c
        /*0082*/ 	.byte	0x01
	.zero		1


	//----- nvinfo : EIATTR_MERCURY_ISA_VERSION
	.align		4
        /*0084*/ 	.byte	0x03, 0x5f
        /*0086*/ 	.short	0x0101


	//----- nvinfo : EIATTR_VRC_CTA_INIT_COUNT
	.align		4
        /*0088*/ 	.byte	0x02, 0x4a
	.zero		1
	.zero		1


	//----- nvinfo : EIATTR_EXIT_INSTR_OFFSETS
	.align		4
        /*008c*/ 	.byte	0x04, 0x1c
        /*008e*/ 	.short	(.L_19853 - .L_19852)


	//   ....[0]....
.L_19852:
        /*0090*/ 	.word	0x00000150


	//   ....[1]....
        /*0094*/ 	.word	0x00003120


	//   ....[2]....
        /*0098*/ 	.word	0x00003830


	//----- nvinfo : EIATTR_CRS_STACK_SIZE
	.align		4
.L_19853:
        /*009c*/ 	.byte	0x04, 0x1e
        /*009e*/ 	.short	(.L_19855 - .L_19854)
.L_19854:
        /*00a0*/ 	.word	0x00000000


	//----- nvinfo : EIATTR_CBANK_PARAM_SIZE
	.align		4
.L_19855:
        /*00a4*/ 	.byte	0x03, 0x19
        /*00a6*/ 	.short	0x0038


	//----- nvinfo : EIATTR_PARAM_CBANK
	.align		4
        /*00a8*/ 	.byte	0x04, 0x0a
        /*00aa*/ 	.short	(.L_19857 - .L_19856)
	.align		4
.L_19856:
        /*00ac*/ 	.word	index@(.nv.constant0.contiguous_prod3_i8)
        /*00b0*/ 	.short	0x0380
        /*00b2*/ 	.short	0x0038


	//----- nvinfo : EIATTR_SW_WAR
	.align		4
.L_19857:
        /*00b4*/ 	.byte	0x04, 0x36
        /*00b6*/ 	.short	(.L_19859 - .L_19858)
.L_19858:
        /*00b8*/ 	.word	0x00000008
.L_19859:


//--------------------- .nv.info.contiguous_prod22_i8 --------------------------
	.section	.nv.info.contiguous_prod22_i8,"",@"SHT_CUDA_INFO"
	.sectionflags	@""
	.align	4


	//----- nvinfo : EIATTR_CUDA_API_VERSION
	.align		4
        /*0000*/ 	.byte	0x04, 0x37
        /*0002*/ 	.short	(.L_19861 - .L_19860)
.L_19860:
        /*0004*/ 	.word	0x00000082


	//----- nvinfo : EIATTR_KPARAM_INFO
	.align		4
.L_19861:
        /*0008*/ 	.byte	0x04, 0x17
        /*000a*/ 	.short	(.L_19863 - .L_19862)
.L_19862:
        /*000c*/ 	.word	0x00000000
        /*0010*/ 	.short	0x0003
        /*0012*/ 	.short	0x0018
        /*0014*/ 	.byte	0x00, 0xf0, 0x21, 0x00


	//----- nvinfo : EIATTR_KPARAM_INFO
	.align		4
.L_19863:
        /*0018*/ 	.byte	0x04, 0x17
        /*001a*/ 	.short	(.L_19865 - .L_19864)
.L_19864:
        /*001c*/ 	.word	0x00000000
        /*0020*/ 	.short	0x0002
        /*0022*/ 	.short	0x0010
        /*0024*/ 	.byte	0x00, 0xf0, 0x21, 0x00


	//----- nvinfo : EIATTR_KPARAM_INFO
	.align		4
.L_19865:
        /*0028*/ 	.byte	0x04, 0x17
        /*002a*/ 	.short	(.L_19867 - .L_19866)
.L_19866:
        /*002c*/ 	.word	0x00000000
        /*0030*/ 	.short	0x0001
        /*0032*/ 	.short	0x0008
        /*0034*/ 	.byte	0x00, 0xf5, 0x21, 0x00


	//----- nvinfo : EIATTR_KPARAM_INFO
	.align		4
.L_19867:
        /*0038*/ 	.byte	0x04, 0x17
        /*003a*/ 	.short	(.L_19869 - .L_19868)
.L_19868:
        /*003c*/ 	.word	0x00000000
        /*0040*/ 	.short	0x0000
        /*0042*/ 	.short	0x0000
        /*0044*/ 	.byte	0x00, 0xf5, 0x21, 0x00


	//----- nvinfo : EIATTR_SPARSE_MMA_MASK
	.align		4
.L_19869:
        /*0048*/ 	.byte	0x03, 0x50
        /*004a*/ 	.short	0x0000


	//----- nvinfo : EIATTR_MAXREG_COUNT
	.align		4
        /*004c*/ 	.byte	0x03, 0x1b
        /*004e*/ 	.short	0x00ff


	//----- nvinfo : EIATTR_NUM_BARRIERS
	.align		4
        /*0050*/ 	.byte	0x02, 0x4c
        /*0052*/ 	.byte	0x01
	.zero		1


	//----- nvinfo : EIATTR_MERCURY_ISA_VERSION
	.align		4
        /*0054*/ 	.byte	0x03, 0x5f
        /*0056*/ 	.short	0x0101


	//----- nvinfo : EIATTR_VRC_CTA_INIT_COUNT
	.align		4
        /*0058*/ 	.byte	0x02, 0x4a
	.zero		1
	.zero		1


	//----- nvinfo : EIATTR_EXIT_INSTR_OFFSETS
	.align		4
        /*005c*/ 	.byte	0x04, 0x1c
        /*005e*/ 	.short	(.L_19871 - .L_19870)


	//   ....[0]....
.L_19870:
        /*0060*/ 	.word	0x000003f0


	//   ....[1]....
        /*0064*/ 	.word	0x00000590


	//   ....[2]....
        /*0068*/ 	.word	0x000006a0


	//----- nvinfo : EIATTR_CRS_STACK_SIZE
	.align		4
.L_19871:
        /*006c*/ 	.byte	0x04, 0x1e
        /*006e*/ 	.short	(.L_19873 - .L_19872)
.L_19872:
        /*0070*/ 	.word	0x00000000


	//----- nvinfo : EIATTR_CBANK_PARAM_SIZE
	.align		4
.L_19873:
        /*0074*/ 	.byte	0x03, 0x19
        /*0076*/ 	.short	0x0020


	//----- nvinfo : EIATTR_PARAM_CBANK
	.align		4
        /*0078*/ 	.byte	0x04, 0x0a
        /*007a*/ 	.short	(.L_19875 - .L_19874)
	.align		4
.L_19874:
        /*007c*/ 	.word	index@(.nv.constant0.contiguous_prod22_i8)
        /*0080*/ 	.short	0x0380
        /*0082*/ 	.short	0x0020


	//----- nvinfo : EIATTR_SW_WAR
	.align		4
.L_19875:
        /*0084*/ 	.byte	0x04, 0x36
        /*0086*/ 	.short	(.L_19877 - .L_19876)
.L_19876:
        /*0088*/ 	.word	0x00000008
.L_19877:


//--------------------- .nv.info.contiguous_prod2_i8 --------------------------
	.section	.nv.info.contiguous_prod2_i8,"",@"SHT_CUDA_INFO"
	.sectionflags	@""
	.align	4


	//----- nvinfo : EIATTR_CUDA_API_VERSION
	.align		4
        /*0000*/ 	.byte	0x04, 0x37
        /*0002*/ 	.short	(.L_19879 - .L_19878)
.L_19878:
        /*0004*/ 	.word	0x00000082


	//----- nvinfo : EIATTR_KPARAM_INFO
	.align		4
.L_19879:
        /*0008*/ 	.byte	0x04, 0x17
        /*000a*/ 	.short	(.L_19881 - .L_19880)
.L_19880:
        /*000c*/ 	.word	0x00000000
        /*0010*/ 	.short	0x0006
        /*0012*/ 	.short	0x0030
        /*0014*/ 	.byte	0x00, 0xf0, 0x21, 0x00


	//----- nvinfo : EIATTR_KPARAM_INFO
	.align		4
.L_19881:
        /*0018*/ 	.byte	0x04, 0x17
        /*001a*/ 	.short	(.L_19883 - .L_19882)
.L_19882:
        /*001c*/ 	.word	0x00000000
        /*0020*/ 	.short	0x0005
        /*0022*/ 	.short	0x0028
        /*0024*/ 	.byte	0x00, 0xf0, 0x21, 0x00


	//----- nvinfo : EIATTR_KPARAM_INFO
	.align		4
.L_19883:
        /*0028*/ 	.byte	0x04, 0x17
        /*002a*/ 	.short	(.L_19885 - .L_19884)
.L_19884:
        /*002c*/ 	.word	0x00000000
        /*0030*/ 	.short	0x0004
        /*0032*/ 	.short	0x0020
        /*0034*/ 	.byte	0x00, 0xf0, 0x21, 0x00


	//----- nvinfo : EIATTR_KPARAM_INFO
	.align		4
.L_19885:
        /*0038*/ 	.byte	0x04, 0x17
        /*003a*/ 	.short	(.L_19887 - .L_19886)
.L_19886:
        /*003c*/ 	.word	0x00000000
        /*0040*/ 	.short	0x0003
        /*0042*/ 	.short	0x0018
        /*0044*/ 	.byte	0x00, 0xf5, 0x21, 0x00


	//----- nvinfo : EIATTR_KPARAM_INFO
	.align		4
.L_19887:
        /*0048*/ 	.byte	0x04, 0x17
        /*004a*/ 	.short	(.L_19889 - .L_19888)
.L_19888:
        /*004c*/ 	.word	0x00000000
        /*0050*/ 	.short	0x0002
        /*0052*/ 	.short	0x0010
        /*0054*/ 	.byte	0x00, 0xf5, 0x21, 0x00


	//----- nvinfo : EIATTR_KPARAM_INFO
	.align		4
.L_19889:
        /*0058*/ 	.byte	0x04, 0x17
        /*005a*/ 	.short	(.L_19891 - .L_19890)
.L_19890:
        /*005c*/ 	.word	0x00000000
        /*0060*/ 	.short	0x0001
        /*0062*/ 	.short	0x0008
        /*0064*/ 	.byte	0x00, 0xf5, 0x21, 0x00


	//----- nvinfo : EIATTR_KPARAM_INFO
	.align		4
.L_19891:
        /*0068*/ 	.byte	0x04, 0x17
        /*006a*/ 	.short	(.L_19893 - .L_19892)
.L_19892:
        /*006c*/ 	.word	0x00000000
        /*0070*/ 	.short	0x0000
        /*0072*/ 	.short	0x0000
        /*0074*/ 	.byte	0x00, 0xf5, 0x21, 0x00


	//----- nvinfo : EIATTR_SPARSE_MMA_MASK
	.align		4
.L_19893:
        /*0078*/ 	.byte	0x03, 0x50
        /*007a*/ 	.short	0x0000


	//----- nvinfo : EIATTR_MAXREG_COUNT
	.align		4
        /*007c*/ 	.byte	0x03, 0x1b
        /*007e*/ 	.short	0x00ff


	//----- nvinfo : EIATTR_NUM_BARRIERS
	.align		4
        /*0080*/ 	.byte	0x02, 0x4c
        /*0082*/ 	.byte	0x01
	.zero		1


	//----- nvinfo : EIATTR_MERCURY_ISA_VERSION
	.align		4
        /*0084*/ 	.byte	0x03, 0x5f
        /*0086*/ 	.short	0x0101


	//----- nvinfo : EIATTR_VRC_CTA_INIT_COUNT
	.align		4
        /*0088*/ 	.byte	0x02, 0x4a
	.zero		1
	.zero		1


	//----- nvinfo : EIATTR_EXIT_INSTR_OFFSETS
	.align		4
        /*008c*/ 	.byte	0x04, 0x1c
        /*008e*/ 	.short	(.L_19895 - .L_19894)


	//   ....[0]....
.L_19894:
        /*0090*/ 	.word	0x00006760


	//   ....[1]....
        /*0094*/ 	.word	0x00006900


	//   ....[2]....
        /*0098*/ 	.word	0x00006a10


	//----- nvinfo : EIATTR_CRS_STACK_SIZE
	.align		4
.L_19895:
        /*009c*/ 	.byte	0x04, 0x1e
        /*009e*/ 	.short	(.L_19897 - .L_19896)
.L_19896:
        /*00a0*/ 	.word	0x00000000


	//----- nvinfo : EIATTR_CBANK_PARAM_SIZE
	.align		4
.L_19897:
        /*00a4*/ 	.byte	0x03, 0x19
        /*00a6*/ 	.short	0x0038


	//----- nvinfo : EIATTR_PARAM_CBANK
	.align		4
        /*00a8*/ 	.byte	0x04, 0x0a
        /*00aa*/ 	.short	(.L_19899 - .L_19898)
	.align		4
.L_19898:
        /*00ac*/ 	.word	index@(.nv.constant0.contiguous_prod2_i8)
        /*00b0*/ 	.short	0x0380
        /*00b2*/ 	.short	0x0038


	//----- nvinfo : EIATTR_SW_WAR
	.align		4
.L_19899:
        /*00b4*/ 	.byte	0x04, 0x36
        /*00b6*/ 	.short	(.L_19901 - .L_19900)
.L_19900:
        /*00b8*/ 	.word	0x00000008
.L_19901:


//--------------------- .nv.info.uncontiguous_prod_i8 --------------------------
	.section	.nv.info.uncontiguous_prod_i8,"",@"SHT_CUDA_INFO"
	.sectionflags	@""
	.align	4


	//----- nvinfo : EIATTR_CUDA_API_VERSION
	.align		4
        /*0000*/ 	.byte	0x04, 0x37
        /*0002*/ 	.short	(.L_19903 - .L_19902)
.L_19902:
        /*0004*/ 	.word	0x00000082


	//----- nvinfo : EIATTR_KPARAM_INFO
	.align		4
.L_19903:
        /*0008*/ 	.byte	0x04, 0x17
        /*000a*/ 	.short	(.L_19905 - .L_19904)
.L_19904:
        /*000c*/ 	.word	0x00000000
        /*0010*/ 	.short	0x0005
        /*0012*/ 	.short	0x0028
        /*0014*/ 	.byte	0x00, 0xf0, 0x21, 0x00


	//----- nvinfo : EIATTR_KPARAM_INFO
	.align		4
.L_19905:
        /*0018*/ 	.byte	0x04, 0x17
        /*001a*/ 	.short	(.L_19907 - .L_19906)
.L_19906:
        /*001c*/ 	.word	0x00000000
        /*0020*/ 	.short	0x0004
        /*0022*/ 	.short	0x0020
        /*0024*/ 	.byte	0x00, 0xf0, 0x21, 0x00


	//----- nvinfo : EIATTR_KPARAM_INFO
	.align		4
.L_19907:
        /*0028*/ 	.byte	0x04, 0x17
        /*002a*/ 	.short	(.L_19909 - .L_19908)
.L_19908:
        /*002c*/ 	.word	0x00000000
        /*0030*/ 	.short	0x0003
        /*0032*/ 	.short	0x0018
        /*0034*/ 	.byte	0x00, 0xf5, 0x21, 0x00


	//----- nvinfo : EIATTR_KPARAM_INFO
	.align		4
.L_19909:
        /*0038*/ 	.byte	0x04, 0x17
        /*003a*/ 	.short	(.L_19911 - .L_19910)
.L_19910:
        /*003c*/ 	.word	0x00000000
        /*0040*/ 	.short	0x0002
        /*0042*/ 	.short	0x0010
        /*0044*/ 	.byte	0x00, 0xf5, 0x21, 0x00


	//----- nvinfo : EIATTR_KPARAM_INFO
	.align		4
.L_19911:
        /*0048*/ 	.byte	0x04, 0x17
        /*004a*/ 	.short	(.L_19913 - .L_19912)
.L_19912:
        /*004c*/ 	.word	0x00000000
        /*0050*/ 	.short	0x0001
        /*0052*/ 	.short	0x0008
        /*0054*/ 	.byte	0x00, 0xf5, 0x21, 0x00


	//----- nvinfo : EIATTR_KPARAM_INFO
	.align		4
.L_19913:
        /*0058*/ 	.byte	0x04, 0x17
        /*005a*/ 	.short	(.L_19915 - .L_19914)
.L_19914:
        /*005c*/ 	.word	0x00000000
        /*0060*/ 	.short	0x0000
        /*0062*/ 	.short	0x0000
        /*0064*/ 	.byte	0x00, 0xf5, 0x21, 0x00


	//----- nvinfo : EIATTR_SPARSE_MMA_MASK
	.align		4
.L_19915:
        /*0068*/ 	.byte	0x03, 0x50
        /*006a*/ 	.short	0x0000


	//----- nvinfo : EIATTR_MAXREG_COUNT
	.align		4
        /*006c*/ 	.byte	0x03, 0x1b
        /*006e*/ 	.short	0x00ff


	//----- nvinfo : EIATTR_NUM_BARRIERS
	.align		4
        /*0070*/ 	.byte	0x02, 0x4c
        /*0072*/ 	.byte	0x01
	.zero		1


	//----- nvinfo : EIATTR_MERCURY_ISA_VERSION
	.align		4
        /*0074*/ 	.byte	0x03, 0x5f
        /*0076*/ 	.short	0x0101


	//----- nvinfo : EIATTR_VRC_CTA_INIT_COUNT
	.align		4
        /*0078*/ 	.byte	0x02, 0x4a
	.zero		1
	.zero		1


	//----- nvinfo : EIATTR_EXIT_INSTR_OFFSETS
	.align		4
        /*007c*/ 	.byte	0x04, 0x1c
        /*007e*/ 	.short	(.L_19917 - .L_19916)


	//   ....[0]....
.L_19916:
        /*0080*/ 	.word	0x00006720


	//   ....[1]....
        /*0084*/ 	.word	0x000068c0


	//   ....[2]....
        /*0088*/ 	.word	0x00006970


	//----- nvinfo : EIATTR_CRS_STACK_SIZE
	.align		4
.L_19917:
        /*008c*/ 	.byte	0x04, 0x1e
        /*008e*/ 	.short	(.L_19919 - .L_19918)
.L_19918:
        /*0090*/ 	.word	0x00000000


	//----- nvinfo : EIATTR_CBANK_PARAM_SIZE
	.align		4
.L_19919:
        /*0094*/ 	.byte	0x03, 0x19
        /*0096*/ 	.short	0x0030


	//----- nvinfo : EIATTR_PARAM_CBANK
	.align		4
        /*0098*/ 	.byte	0x04, 0x0a
        /*009a*/ 	.short	(.L_19921 - .L_19920)
	.align		4
.L_19920:
        /*009c*/ 	.word	index@(.nv.constant0.uncontiguous_prod_i8)
        /*00a0*/ 	.short	0x0380
        /*00a2*/ 	.short	0x0030


	//----- nvinfo : EIATTR_SW_WAR
	.align		4
.L_19921:
        /*00a4*/ 	.byte	0x04, 0x36
        /*00a6*/ 	.short	(.L_19923 - .L_19922)
.L_19922:
        /*00a8*/ 	.word	0x00000008
.L_19923:


//--------------------- .nv.info.contiguous_prod_i8 --------------------------
	.section	.nv.info.contiguous_prod_i8,"",@"SHT_CUDA_INFO"
	.sectionflags	@""
	.align	4


	//----- nvinfo : EIATTR_CUDA_API_VERSION
	.align		4
        /*0000*/ 	.byte	0x04, 0x37
        /*0002*/ 	.short	(.L_19925 - .L_19924)
.L_19924:
        /*0004*/ 	.word	0x00000082


	//----- nvinfo : EIATTR_KPARAM_INFO
	.align		4
.L_19925:
        /*0008*/ 	.byte	0x04, 0x17
        /*000a*/ 	.short	(.L_19927 - .L_19926)
.L_19926:
        /*000c*/ 	.word	0x00000000
        /*0010*/ 	.short	0x0002
        /*0012*/ 	.short	0x0010
        /*0014*/ 	.byte	0x00, 0xf0, 0x21, 0x00


	//----- nvinfo : EIATTR_KPARAM_INFO
	.align		4
.L_19927:
        /*0018*/ 	.byte	0x04, 0x17
        /*001a*/ 	.short	(.L_19929 - .L_19928)
.L_19928:
        /*001c*/ 	.word	0x00000000
        /*0020*/ 	.short	0x0001
        /*0022*/ 	.short	0x0008
        /*0024*/ 	.byte	0x00, 0xf5, 0x21, 0x00


	//----- nvinfo : EIATTR_KPARAM_INFO
	.align		4
.L_19929:
        /*0028*/ 	.byte	0x04, 0x17
        /*002a*/ 	.short	(.L_19931 - .L_19930)
.L_19930:
        /*002c*/ 	.word	0x00000000
        /*0030*/ 	.short	0x0000
        /*0032*/ 	.short	0x0000
        /*0034*/ 	.byte	0x00, 0xf5, 0x21, 0x00


	//----- nvinfo : EIATTR_SPARSE_MMA_MASK
	.align		4
.L_19931:
        /*0038*/ 	.byte	0x03, 0x50
        /*003a*/ 	.short	0x0000


	//----- nvinfo : EIATTR_MAXREG_COUNT
	.align		4
        /*003c*/ 	.byte	0x03, 0x1b
        /*003e*/ 	.short	0x00ff


	//----- nvinfo : EIATTR_NUM_BARRIERS
	.align		4
        /*0040*/ 	.byte	0x02, 0x4c
        /*0042*/ 	.byte	0x01
	.zero		1


	//----- nvinfo : EIATTR_MERCURY_ISA_VERSION
	.align		4
        /*0044*/ 	.byte	0x03, 0x5f
        /*0046*/ 	.short	0x0101


	//----- nvinfo : EIATTR_VRC_CTA_INIT_COUNT
	.align		4
        /*0048*/ 	.byte	0x02, 0x4a
	.zero		1
	.zero		1


	//----- nvinfo : EIATTR_EXIT_INSTR_OFFSETS
	.align		4
        /*004c*/ 	.byte	0x04, 0x1c
        /*004e*/ 	.short	(.L_19933 - .L_19932)


	//   ....[0]....
.L_19932:
        /*0050*/ 	.word	0x00000350


	//   ....[1]....
        /*0054*/ 	.word	0x000004f0


	//   ....[2]....
        /*0058*/ 	.word	0x000005a0


	//----- nvinfo : EIATTR_CRS_STACK_SIZE
	.align		4
.L_19933:
        /*005c*/ 	.byte	0x04, 0x1e
        /*005e*/ 	.short	(.L_19935 - .L_19934)
.L_19934:
        /*0060*/ 	.word	0x00000000


	//----- nvinfo : EIATTR_CBANK_PARAM_SIZE
	.align		4
.L_19935:
        /*0064*/ 	.byte	0x03, 0x19
        /*0066*/ 	.short	0x0018


	//----- nvinfo : EIATTR_PARAM_CBANK
	.align		4
        /*0068*/ 	.byte	0x04, 0x0a
        /*006a*/ 	.short	(.L_19937 - .L_19936)
	.align		4
.L_19936:
        /*006c*/ 	.word	index@(.nv.constant0.contiguous_prod_i8)
        /*0070*/ 	.short	0x0380
        /*0072*/ 	.short	0x0018


	//----- nvinfo : EIATTR_SW_WAR
	.align		4
.L_19937:
        /*0074*/ 	.byte	0x04, 0x36
        /*0076*/ 	.short	(.L_19939 - .L_19938)
.L_19938:
        /*0078*/ 	.word	0x00000008
.L_19939:


//--------------------- .nv.info.contiguous_prod33_bool --------------------------
	.section	.nv.info.contiguous_prod33_bool,"",@"SHT_CUDA_INFO"
	.sectionflags	@""
	.align	4


	//----- nvinfo : EIATTR_CUDA_API_VERSION
	.align		4
        /*0000*/ 	.byte	0x04, 0x37
        /*0002*/ 	.short	(.L_19941 - .L_19940)
.L_19940:
        /*0004*/ 	.word	0x00000082


	//----- nvinfo : EIATTR_KPARAM_INFO
	.align		4
.L_19941:
        /*0008*/ 	.byte	0x04, 0x17
        /*000a*/ 	.short	(.L_19943 - .L_19942)
.L_19942:
        /*000c*/ 	.word	0x00000000
        /*0010*/ 	.short	0x0004
        /*0012*/ 	.short	0x0020
        /*0014*/ 	.byte	0x00, 0xf0, 0x21, 0x00


	//----- nvinfo : EIATTR_KPARAM_INFO
	.align		4
.L_19943:
        /*0018*/ 	.byte	0x04, 0x17
        /*001a*/ 	.short	(.L_19945 - .L_19944)
.L_19944:
        /*001c*/ 	.word	0x00000000
        /*0020*/ 	.short	0x0003
        /*0022*/ 	.short	0x0018
        /*0024*/ 	.byte	0x00, 0xf0, 0x21, 0x00


	//----- nvinfo : EIATTR_KPARAM_INFO
	.align		4
.L_19945:
        /*0028*/ 	.byte	0x04, 0x17
        /*002a*/ 	.short	(.L_19947 - .L_19946)
.L_19946:
        /*002c*/ 	.word	0x00000000
        /*0030*/ 	.short	0x0002
        /*0032*/ 	.short	0x0010
        /*0034*/ 	.byte	0x00, 0xf0, 0x21, 0x00


	//----- nvinfo : EIATTR_KPARAM_INFO
	.align		4
.L_19947:
        /*0038*/ 	.byte	0x04, 0x17
        /*003a*/ 	.short	(.L_19949 - .L_19948)
.L_19948:
        /*003c*/ 	.word	0x00000000
        /*0040*/ 	.short	0x0001
        /*0042*/ 	.short	0x0008
        /*0044*/ 	.byte	0x00, 0xf5, 0x21, 0x00


	//----- nvinfo : EIATTR_KPARAM_INFO
	.align		4
.L_19949:
        /*0048*/ 	.byte	0x04, 0x17
        /*004a*/ 	.short	(.L_19951 - .L_19950)
.L_19950:
        /*004c*/ 	.word	0x00000000
        /*0050*/ 	.short	0x0000
        /*0052*/ 	.short	0x0000
        /*0054*/ 	.byte	0x00, 0xf5, 0x21, 0x00


	//----- nvinfo : EIATTR_SPARSE_MMA_MASK
	.align		4
.L_19951:
        /*0058*/ 	.byte	0x03, 0x50
        /*005a*/ 	.short	0x0000


	//----- nvinfo : EIATTR_MAXREG_COUNT
	.align		4
        /*005c*/ 	.byte	0x03, 0x1b
        /*005e*/ 	.short	0x00ff


	//----- nvinfo : EIATTR_NUM_BARRIERS
	.align		4
        /*0060*/ 	.byte	0x02, 0x4c
        /*0062*/ 	.byte	0x01
	.zero		1


	//----- nvinfo : EIATTR_MERCURY_ISA_VERSION
	.align		4
        /*0064*/ 	.byte	0x03, 0x5f
        /*0066*/ 	.short	0x0101


	//----- nvinfo : EIATTR_VRC_CTA_INIT_COUNT
	.align		4
        /*0068*/ 	.byte	0x02, 0x4a
	.zero		1
	.zero		1


	//----- nvinfo : EIATTR_EXIT_INSTR_OFFSETS
	.align		4
        /*006c*/ 	.byte	0x04, 0x1c
        /*006e*/ 	.short	(.L_19953 - .L_19952)


	//   ....[0]....
.L_19952:
        /*0070*/ 	.word	0x00000150


	//   ....[1]....
        /*0074*/ 	.word	0x000001f0


	//   ....[2]....
        /*0078*/ 	.word	0x00000770


	//----- nvinfo : EIATTR_CBANK_PARAM_SIZE
	.align		4
.L_19953:
        /*007c*/ 	.byte	0x03, 0x19
        /*007e*/ 	.short	0x0028


	//----- nvinfo : EIATTR_PARAM_CBANK
	.align		4
        /*0080*/ 	.byte	0x04, 0x0a
        /*0082*/ 	.short	(.L_19955 - .L_19954)
	.align		4
.L_19954:
        /*0084*/ 	.word	index@(.nv.constant0.contiguous_prod33_bool)
        /*0088*/ 	.short	0x0380
        /*008a*/ 	.short	0x0028


	//----- nvinfo : EIATTR_SW_WAR
	.align		4
.L_19955:
        /*008c*/ 	.byte	0x04, 0x36
        /*008e*/ 	.short	(.L_19957 - .L_19956)
.L_19956:
        /*0090*/ 	.word	0x00000008
.L_19957:


//--------------------- .nv.info.contiguous_prod3_bool --------------------------
	.section	.nv.info.contiguous_prod3_bool,"",@"SHT_CUDA_INFO"
	.sectionflags	@""
	.align	4


	//----- nvinfo : EIATTR_CUDA_API_VERSION
	.align		4
        /*0000*/ 	.byte	0x04, 0x37
        /*0002*/ 	.short	(.L_19959 - .L_19958)
.L_19958:
        /*0004*/ 	.word	0x00000082


	//----- nvinfo : EIATTR_KPARAM_INFO
	.align		4
.L_19959:
        /*0008*/ 	.byte	0x04, 0x17
        /*000a*/ 	.short	(.L_19961 - .L_19960)
.L_19960:
        /*000c*/ 	.word	0x00000000
        /*0010*/ 	.short	0x0006
        /*0012*/ 	.short	0x0030
        /*0014*/ 	.byte	0x00, 0xf0, 0x21, 0x00


	//----- nvinfo : EIATTR_KPARAM_INFO
	.align		4
.L_19961:
        /*0018*/ 	.byte	0x04, 0x17
        /*001a*/ 	.short	(.L_19963 - .L_19962)
.L_19962:
        /*001c*/ 	.word	0x00000000
        /*0020*/ 	.short	0x0005
        /*0022*/ 	.short	0x0028
        /*0024*/ 	.byte	0x00, 0xf0, 0x21, 0x00


	//----- nvinfo : EIATTR_KPARAM_INFO
	.align		4
.L_19963:
        /*0028*/ 	.byte	0x04, 0x17
        /*002a*/ 	.short	(.L_19965 - .L_19964)
.L_19964:
        /*002c*/ 	.word	0x00000000
        /*0030*/ 	.short	0x0004
        /*0032*/ 	.short	0x0020
        /*0034*/ 	.byte	0x00, 0xf0, 0x21, 0x00


	//----- nvinfo : EIATTR_KPARAM_INFO
	.align		4
.L_19965:
        /*0038*/ 	.byte	0x04, 0x17
        /*003a*/ 	.short	(.L_19967 - .L_19966)
.L_19966:
        /*003c*/ 	.word	0x00000000
        /*0040*/ 	.short	0x0003
        /*0042*/ 	.short	0x0018
        /*0044*/ 	.byte	0x00, 0xf5, 0x21, 0x00


	//----- nvinfo : EIATTR_KPARAM_INFO
	.align		4
.L_19967:
        /*0048*/ 	.byte	0x04, 0x17
        /*004a*/ 	.short	(.L_19969 - .L_19968)
.L_19968:
        /*004c*/ 	.word	0x00000000
        /*0050*/ 	.short	0x0002
        /*0052*/ 	.short	0x0010
        /*0054*/ 	.byte	0x00, 0xf5, 0x21, 0x00


	//----- nvinfo : EIATTR_KPARAM_INFO
	.align		4
.L_19969:
        /*0058*/ 	.byte	0x04, 0x17
        /*005a*/ 	.short	(.L_19971 - .L_19970)
.L_19970:
        /*005c*/ 	.word	0x00000000
        /*0060*/ 	.short	0x0001
        /*0062*/ 	.short	0x0008
        /*0064*/ 	.byte	0x00, 0xf5, 0x21, 0x00


	//----- nvinfo : EIATTR_KPARAM_INFO
	.align		4
.L_19971:
        /*0068*/ 	.byte	0x04, 0x17
        /*006a*/ 	.short	(.L_19973 - .L_19972)
.L_19972:
        /*006c*/ 	.word	0x00000000
        /*0070*/ 	.short	0x0000
        /*0072*/ 	.short	0x0000
        /*0074*/ 	.byte	0x00, 0xf5, 0x21, 0x00


	//----- nvinfo : EIATTR_SPARSE_MMA_MASK
	.align		4
.L_19973:
        /*0078*/ 	.byte	0x03, 0x50
        /*007a*/ 	.short	0x0000


	//----- nvinfo : EIATTR_MAXREG_COUNT
	.align		4
        /*007c*/ 	.byte	0x03, 0x1b
        /*007e*/ 	.short	0x00ff


	//----- nvinfo : EIATTR_NUM_BARRIERS
	.align		4
        /*0080*/ 	.byte	0x02, 0x4c
        /*0082*/ 	.byte	0x01
	.zero		1


	//----- nvinfo : EIATTR_MERCURY_ISA_VERSION
	.align		4
        /*0084*/ 	.byte	0x03, 0x5f
        /*0086*/ 	.short	0x0101


	//----- nvinfo : EIATTR_VRC_CTA_INIT_COUNT
	.align		4
        /*0088*/ 	.byte	0x02, 0x4a
	.zero		1
	.zero		1


	//----- nvinfo : EIATTR_EXIT_INSTR_OFFSETS
	.align		4
        /*008c*/ 	.byte	0x04, 0x1c
        /*008e*/ 	.short	(.L_19975 - .L_19974)


	//   ....[0]....
.L_19974:
        /*0090*/ 	.word	0x00000150


	//   ....[1]....
        /*0094*/ 	.word	0x00003120


	//   ....[2]....
        /*0098*/ 	.word	0x00003730


	//----- nvinfo : EIATTR_CRS_STACK_SIZE
	.align		4
.L_19975:
        /*009c*/ 	.byte	0x04, 0x1e
        /*009e*/ 	.short	(.L_19977 - .L_19976)
.L_19976:
        /*00a0*/ 	.word	0x00000000


	//----- nvinfo : EIATTR_CBANK_PARAM_SIZE
	.align		4
.L_19977:
        /*00a4*/ 	.byte	0x03, 0x19
        /*00a6*/ 	.short	0x0038


	//----- nvinfo : EIATTR_PARAM_CBANK
	.align		4
        /*00a8*/ 	.byte	0x04, 0x0a
        /*00aa*/ 	.short	(.L_19979 - .L_19978)
	.align		4
.L_19978:
        /*00ac*/ 	.word	index@(.nv.constant0.contiguous_prod3_bool)
        /*00b0*/ 	.short	0x0380
        /*00b2*/ 	.short	0x0038


	//----- nvinfo : EIATTR_SW_WAR
	.align		4
.L_19979:
        /*00b4*/ 	.byte	0x04, 0x36
        /*00b6*/ 	.short	(.L_19981 - .L_19980)
.L_19980:
        /*00b8*/ 	.word	0x00000008
.L_19981:


//--------------------- .nv.info.contiguous_prod22_bool --------------------------
	.section	.nv.info.contiguous_prod22_bool,"",@"SHT_CUDA_INFO"
	.sectionflags	@""
	.align	4


	//----- nvinfo : EIATTR_CUDA_API_VERSION
	.align		4
        /*0000*/ 	.byte	0x04, 0x37
        /*0002*/ 	.short	(.L_19983 - .L_19982)
.L_19982:
        /*0004*/ 	.word	0x00000082


	//----- nvinfo : EIATTR_KPARAM_INFO
	.align		4
.L_19983:
        /*0008*/ 	.byte	0x04, 0x17
        /*000a*/ 	.short	(.L_19985 - .L_19984)
.L_19984:
        /*000c*/ 	.word	0x00000000
        /*0010*/ 	.short	0x0003
        /*0012*/ 	.short	0x0018
        /*0014*/ 	.byte	0x00, 0xf0, 0x21, 0x00


	//----- nvinfo : EIATTR_KPARAM_INFO
	.align		4
.L_19985:
        /*0018*/ 	.byte	0x04, 0x17
        /*001a*/ 	.short	(.L_19987 - .L_19986)
.L_19986:
        /*001c*/ 	.word	0x00000000
        /*0020*/ 	.short	0x0002
        /*0022*/ 	.short	0x0010
        /*0024*/ 	.byte	0x00, 0xf0, 0x21, 0x00


	//----- nvinfo : EIATTR_KPARAM_INFO
	.align		4
.L_19987:
        /*0028*/ 	.byte	0x04, 0x17
        /*002a*/ 	.short	(.L_19989 - .L_19988)
.L_19988:
        /*002c*/ 	.word	0x00000000
        /*0030*/ 	.short	0x0001
        /*0032*/ 	.short	0x0008
        /*0034*/ 	.byte	0x00, 0xf5, 0x21, 0x00


	//----- nvinfo : EIATTR_KPARAM_INFO
	.align		4
.L_19989:
        /*0038*/ 	.byte	0x04, 0x17
        /*003a*/ 	.short	(.L_19991 - .L_19990)
.L_19990:
        /*003c*/ 	.word	0x00000000
        /*0040*/ 	.short	0x0000
        /*0042*/ 	.short	0x0000
        /*0044*/ 	.byte	0x00, 0xf5, 0x21, 0x00


	//----- nvinfo : EIATTR_SPARSE_MMA_MASK
	.align		4
.L_19991:
        /*0048*/ 	.byte	0x03, 0x50
        /*004a*/ 	.short	0x0000


	//----- nvinfo : EIATTR_MAXREG_COUNT
	.align		4
        /*004c*/ 	.byte	0x03, 0x1b
        /*004e*/ 	.short	0x00ff


	//----- nvinfo : EIATTR_NUM_BARRIERS
	.align		4
        /*0050*/ 	.byte	0x02, 0x4c
        /*0052*/ 	.byte	0x01
	.zero		1


	//----- nvinfo : EIATTR_MERCURY_ISA_VERSION
	.align		4
        /*0054*/ 	.byte	0x03, 0x5f
        /*0056*/ 	.short	0x0101


	//----- nvinfo : EIATTR_VRC_CTA_INIT_COUNT
	.align		4
        /*0058*/ 	.byte	0x02, 0x4a
	.zero		1
	.zero		1


	//----- nvinfo : EIATTR_EXIT_INSTR_OFFSETS
	.align		4
        /*005c*/ 	.byte	0x04, 0x1c
        /*005e*/ 	.short	(.L_19993 - .L_19992)


	//   ....[0]....
.L_19992:
        /*0060*/ 	.word	0x00000430


	//   ....[1]....
        /*0064*/ 	.word	0x00000690


	//   ....[2]....
        /*0068*/ 	.word	0x000007a0


	//----- nvinfo : EIATTR_CRS_STACK_SIZE
	.align		4
.L_19993:
        /*006c*/ 	.byte	0x04, 0x1e
        /*006e*/ 	.short	(.L_19995 - .L_19994)
.L_19994:
        /*0070*/ 	.word	0x00000000


	//----- nvinfo : EIATTR_CBANK_PARAM_SIZE
	.align		4
.L_19995:
        /*0074*/ 	.byte	0x03, 0x19
        /*0076*/ 	.short	0x0020


	//----- nvinfo : EIATTR_PARAM_CBANK
	.align		4
        /*0078*/ 	.byte	0x04, 0x0a
        /*007a*/ 	.short	(.L_19997 - .L_19996)
	.align		4
.L_19996:
        /*007c*/ 	.word	index@(.nv.constant0.contiguous_prod22_bool)
        /*0080*/ 	.short	0x0380
        /*0082*/ 	.short	0x0020


	//----- nvinfo : EIATTR_SW_WAR
	.align		4
.L_19997:
        /*0084*/ 	.byte	0x04, 0x36
        /*0086*/ 	.short	(.L_19999 - .L_19998)
.L_19998:
        /*0088*/ 	.word	0x00000008
.L_19999:


//--------------------- .nv.info.contiguous_prod2_bool --------------------------
	.section	.nv.info.contiguous_prod2_bool,"",@"SHT_CUDA_INFO"
	.sectionflags	@""
	.align	4


	//----- nvinfo : EIATTR_CUDA_API_VERSION
	.align		4
        /*0000*/ 	.byte	0x04, 0x37
        /*0002*/ 	.short	(.L_20001 - .L_20000)
.L_20000:
        /*0004*/ 	.word	0x00000082


	//----- nvinfo : EIATTR_KPARAM_INFO
	.align		4
.L_20001:
        /*0008*/ 	.byte	0x04, 0x17
        /*000a*/ 	.short	(.L_20003 - .L_20002)
.L_20002:
        /*000c*/ 	.word	0x00000000
        /*0010*/ 	.short	0x0006
        /*0012*/ 	.short	0x0030
        /*0014*/ 	.byte	0x00, 0xf0, 0x21, 0x00


	//----- nvinfo : EIATTR_KPARAM_INFO
	.align		4
.L_20003:
        /*0018*/ 	.byte	0x04, 0x17
        /*001a*/ 	.short	(.L_20005 - .L_20004)
.L_20004:
        /*001c*/ 	.word	0x00000000
        /*0020*/ 	.short	0x0005
        /*0022*/ 	.short	0x0028
        /*0024*/ 	.byte	0x00, 0xf0, 0x21, 0x00


	//----- nvinfo : EIATTR_KPARAM_INFO
	.align		4
.L_20005:
        /*0028*/ 	.byte	0x04, 0x17
        /*002a*/ 	.short	(.L_20007 - .L_20006)
.L_20006:
        /*002c*/ 	.word	0x00000000
        /*0030*/ 	.short	0x0004
        /*0032*/ 	.short	0x0020
        /*0034*/ 	.byte	0x00, 0xf0, 0x21, 0x00


	//----- nvinfo : EIATTR_KPARAM_INFO
	.align		4
.L_20007:
        /*0038*/ 	.byte	0x04, 0x17
        /*003a*/ 	.short	(.L_20009 - .L_20008)
.L_20008:
        /*003c*/ 	.word	0x00000000
        /*0040*/ 	.short	0x0003
        /*0042*/ 	.short	0x0018
        /*0044*/ 	.byte	0x00, 0xf5, 0x21, 0x00


	//----- nvinfo : EIATTR_KPARAM_INFO
	.align		4
.L_20009:
        /*0048*/ 	.byte	0x04, 0x17
        /*004a*/ 	.short	(.L_20011 - .L_20010)
.L_20010:
        /*004c*/ 	.word	0x00000000
        /*0050*/ 	.short	0x0002
        /*0052*/ 	.short	0x0010
        /*0054*/ 	.byte	0x00, 0xf5, 0x21, 0x00


	//----- nvinfo : EIATTR_KPARAM_INFO
	.align		4
.L_20011:
        /*0058*/ 	.byte	0x04, 0x17
        /*005a*/ 	.short	(.L_20013 - .L_20012)
.L_20012:
        /*005c*/ 	.word	0x00000000
        /*0060*/ 	.short	0x0001
        /*0062*/ 	.short	0x0008
        /*0064*/ 	.byte	0x00, 0xf5, 0x21, 0x00


	//----- nvinfo : EIATTR_KPARAM_INFO
	.align		4
.L_20013:
        /*0068*/ 	.byte	0x04, 0x17
        /*006a*/ 	.short	(.L_20015 - .L_20014)
.L_20014:
        /*006c*/ 	.word	0x00000000
        /*0070*/ 	.short	0x0000
        /*0072*/ 	.short	0x0000
        /*0074*/ 	.byte	0x00, 0xf5, 0x21, 0x00


	//----- nvinfo : EIATTR_SPARSE_MMA_MASK
	.align		4
.L_20015:
        /*0078*/ 	.byte	0x03, 0x50
        /*007a*/ 	.short	0x0000


	//----- nvinfo : EIATTR_MAXREG_COUNT
	.align		4
        /*007c*/ 	.byte	0x03, 0x1b
        /*007e*/ 	.short	0x00ff


	//----- nvinfo : EIATTR_NUM_BARRIERS
	.align		4
        /*0080*/ 	.byte	0x02, 0x4c
        /*0082*/ 	.byte	0x01
	.zero		1


	//----- nvinfo : EIATTR_MERCURY_ISA_VERSION
	.align		4
        /*0084*/ 	.byte	0x03, 0x5f
        /*0086*/ 	.short	0x0101


	//----- nvinfo : EIATTR_VRC_CTA_INIT_COUNT
	.align		4
        /*0088*/ 	.byte	0x02, 0x4a
	.zero		1
	.zero		1


	//----- nvinfo : EIATTR_EXIT_INSTR_OFFSETS
	.align		4
        /*008c*/ 	.byte	0x04, 0x1c
        /*008e*/ 	.short	(.L_20017 - .L_20016)


	//   ....[0]....
.L_20016:
        /*0090*/ 	.word	0x000067a0


	//   ....[1]....
        /*0094*/ 	.word	0x00006a00


	//   ....[2]....
        /*0098*/ 	.word	0x00006b10


	//----- nvinfo : EIATTR_CRS_STACK_SIZE
	.align		4
.L_20017:
        /*009c*/ 	.byte	0x04, 0x1e
        /*009e*/ 	.short	(.L_20019 - .L_20018)
.L_20018:
        /*00a0*/ 	.word	0x00000000


	//----- nvinfo : EIATTR_CBANK_PARAM_SIZE
	.align		4
.L_20019:
        /*00a4*/ 	.byte	0x03, 0x19
        /*00a6*/ 	.short	0x0038


	//----- nvinfo : EIATTR_PARAM_CBANK
	.align		4
        /*00a8*/ 	.byte	0x04, 0x0a
        /*00aa*/ 	.short	(.L_20021 - .L_20020)
	.align		4
.L_20020:
        /*00ac*/ 	.word	index@(.nv.constant0.contiguous_prod2_bool)
        /*00b0*/ 	.short	0x0380
        /*00b2*/ 	.short	0x0038


	//----- nvinfo : EIATTR_SW_WAR
	.align		4
.L_20021:
        /*00b4*/ 	.byte	0x04, 0x36
        /*00b6*/ 	.short	(.L_20023 - .L_20022)
.L_20022:
        /*00b8*/ 	.word	0x00000008
.L_20023:


//--------------------- .nv.info.uncontiguous_prod_bool --------------------------
	.section	.nv.info.uncontiguous_prod_bool,"",@"SHT_CUDA_INFO"
	.sectionflags	@""
	.align	4


	//----- nvinfo : EIATTR_CUDA_API_VERSION
	.align		4
        /*0000*/ 	.byte	0x04, 0x37
        /*0002*/ 	.short	(.L_20025 - .L_20024)
.L_20024:
        /*0004*/ 	.word	0x00000082


	//----- nvinfo : EIATTR_KPARAM_INFO
	.align		4
.L_20025:
        /*0008*/ 	.byte	0x04, 0x17
        /*000a*/ 	.short	(.L_20027 - .L_20026)
.L_20026:
        /*000c*/ 	.word	0x00000000
        /*0010*/ 	.short	0x0005
        /*0012*/ 	.short	0x0028
        /*0014*/ 	.byte	0x00, 0xf0, 0x21, 0x00


	//----- nvinfo : EIATTR_KPARAM_INFO
	.align		4
.L_20027:
        /*0018*/ 	.byte	0x04, 0x17
        /*001a*/ 	.short	(.L_20029 - .L_20028)
.L_20028:
        /*001c*/ 	.word	0x00000000
        /*0020*/ 	.short	0x0004
        /*0022*/ 	.short	0x0020
        /*0024*/ 	.byte	0x00, 0xf0, 0x21, 0x00


	//----- nvinfo : EIATTR_KPARAM_INFO
	.align		4
.L_20029:
        /*0028*/ 	.byte	0x04, 0x17
        /*002a*/ 	.short	(.L_20031 - .L_20030)
.L_20030:
        /*002c*/ 	.word	0x00000000
        /*0030*/ 	.short	0x0003
        /*0032*/ 	.short	0x0018
        /*0034*/ 	.byte	0x00, 0xf5, 0x21, 0x00


	//----- nvinfo : EIATTR_KPARAM_INFO
	.align		4
.L_20031:
        /*0038*/ 	.byte	0x04, 0x17
        /*003a*/ 	.short	(.L_20033 - .L_20032)
.L_20032:
        /*003c*/ 	.word	0x00000000
        /*0040*/ 	.short	0x0002
        /*0042*/ 	.short	0x0010
        /*0044*/ 	.byte	0x00, 0xf5, 0x21, 0x00


	//----- nvinfo : EIATTR_KPARAM_INFO
	.align		4
.L_20033:
        /*0048*/ 	.byte	0x04, 0x17
        /*004a*/ 	.short	(.L_20035 - .L_20034)
.L_20034:
        /*004c*/ 	.word	0x00000000
        /*0050*/ 	.short	0x0001
        /*0052*/ 	.short	0x0008
        /*0054*/ 	.byte	0x00, 0xf5, 0x21, 0x00


	//----- nvinfo : EIATTR_KPARAM_INFO
	.align		4
.L_20035:
        /*0058*/ 	.byte	0x04, 0x17
        /*005a*/ 	.short	(.L_20037 - .L_20036)
.L_20036:
        /*005c*/ 	.word	0x00000000
        /*0060*/ 	.short	0x0000
        /*0062*/ 	.short	0x0000
        /*0064*/ 	.byte	0x00, 0xf5, 0x21, 0x00


	//----- nvinfo : EIATTR_SPARSE_MMA_MASK
	.align		4
.L_20037:
        /*0068*/ 	.byte	0x03, 0x50
        /*006a*/ 	.short	0x0000


	//----- nvinfo : EIATTR_MAXREG_COUNT
	.align		4
        /*006c*/ 	.byte	0x03, 0x1b
        /*006e*/ 	.short	0x00ff


	//----- nvinfo : EIATTR_NUM_BARRIERS
	.align		4
        /*0070*/ 	.byte	0x02, 0x4c
        /*0072*/ 	.byte	0x01
	.zero		1


	//----- nvinfo : EIATTR_MERCURY_ISA_VERSION
	.align		4
        /*0074*/ 	.byte	0x03, 0x5f
        /*0076*/ 	.short	0x0101


	//----- nvinfo : EIATTR_VRC_CTA_INIT_COUNT
	.align		4
        /*0078*/ 	.byte	0x02, 0x4a
	.zero		1
	.zero		1


	//----- nvinfo : EIATTR_EXIT_INSTR_OFFSETS
	.align		4
        /*007c*/ 	.byte	0x04, 0x1c
        /*007e*/ 	.short	(.L_20039 - .L_20038)


	//   ....[0]....
.L_20038:
        /*0080*/ 	.word	0x00006760


	//   ....[1]....
        /*0084*/ 	.word	0x000069c0


	//   ....[2]....
        /*0088*/ 	.word	0x00006a70


	//----- nvinfo : EIATTR_CRS_STACK_SIZE
	.align		4
.L_20039:
        /*008c*/ 	.byte	0x04, 0x1e
        /*008e*/ 	.short	(.L_20041 - .L_20040)
.L_20040:
        /*0090*/ 	.word	0x00000000


	//----- nvinfo : EIATTR_CBANK_PARAM_SIZE
	.align		4
.L_20041:
        /*0094*/ 	.byte	0x03, 0x19
        /*0096*/ 	.short	0x0030


	//----- nvinfo : EIATTR_PARAM_CBANK
	.align		4
        /*0098*/ 	.byte	0x04, 0x0a
        /*009a*/ 	.short	(.L_20043 - .L_20042)
	.align		4
.L_20042:
        /*009c*/ 	.word	index@(.nv.constant0.uncontiguous_prod_bool)
        /*00a0*/ 	.short	0x0380
        /*00a2*/ 	.short	0x0030


	//----- nvinfo : EIATTR_SW_WAR
	.align		4
.L_20043:
        /*00a4*/ 	.byte	0x04, 0x36
        /*00a6*/ 	.short	(.L_20045 - .L_20044)
.L_20044:
        /*00a8*/ 	.word	0x00000008
.L_20045:


//--------------------- .nv.info.contiguous_prod_bool --------------------------
	.section	.nv.info.contiguous_prod_bool,"",@"SHT_CUDA_INFO"
	.sectionflags	@""
	.align	4


	//----- nvinfo : EIATTR_CUDA_API_VERSION
	.align		4
        /*0000*/ 	.byte	0x04, 0x37
        /*0002*/ 	.short	(.L_20047 - .L_20046)
.L_20046:
        /*0004*/ 	.word	0x00000082


	//----- nvinfo : EIATTR_KPARAM_INFO
	.align		4
.L_20047:
        /*0008*/ 	.byte	0x04, 0x17
        /*000a*/ 	.short	(.L_20049 - .L_20048)
.L_20048:
        /*000c*/ 	.word	0x00000000
        /*0010*/ 	.short	0x0002
        /*0012*/ 	.short	0x0010
        /*0014*/ 	.byte	0x00, 0xf0, 0x21, 0x00


	//----- nvinfo : EIATTR_KPARAM_INFO
	.align		4
.L_20049:
        /*0018*/ 	.byte	0x04, 0x17
        /*001a*/ 	.short	(.L_20051 - .L_20050)
.L_20050:
        /*001c*/ 	.word	0x00000000
        /*0020*/ 	.short	0x0001
        /*0022*/ 	.short	0x0008
        /*0024*/ 	.byte	0x00, 0xf5, 0x21, 0x00


	//----- nvinfo : EIATTR_KPARAM_INFO
	.align		4
.L_20051:
        /*0028*/ 	.byte	0x04, 0x17
        /*002a*/ 	.short	(.L_20053 - .L_20052)
.L_20052:
        /*002c*/ 	.word	0x00000000
        /*0030*/ 	.short	0x0000
        /*0032*/ 	.short	0x0000
        /*0034*/ 	.byte	0x00, 0xf5, 0x21, 0x00


	//----- nvinfo : EIATTR_SPARSE_MMA_MASK
	.align		4
.L_20053:
        /*0038*/ 	.byte	0x03, 0x50
        /*003a*/ 	.short	0x0000


	//----- nvinfo : EIATTR_MAXREG_COUNT
	.align		4
        /*003c*/ 	.byte	0x03, 0x1b
        /*003e*/ 	.short	0x00ff


	//----- nvinfo : EIATTR_NUM_BARRIERS
	.align		4
        /*0040*/ 	.byte	0x02, 0x4c
        /*0042*/ 	.byte	0x01
	.zero		1


	//----- nvinfo : EIATTR_MERCURY_ISA_VERSION
	.align		4
        /*0044*/ 	.byte	0x03, 0x5f
        /*0046*/ 	.short	0x0101


	//----- nvinfo : EIATTR_VRC_CTA_INIT_COUNT
	.align		4
        /*0048*/ 	.byte	0x02, 0x4a
	.zero		1
	.zero		1


	//----- nvinfo : EIATTR_EXIT_INSTR_OFFSETS
	.align		4
        /*004c*/ 	.byte	0x04, 0x1c
        /*004e*/ 	.short	(.L_20055 - .L_20054)


	//   ....[0]....
.L_20054:
        /*0050*/ 	.word	0x00000390


	//   ....[1]....
        /*0054*/ 	.word	0x000005f0


	//   ....[2]....
        /*0058*/ 	.word	0x000006a0


	//----- nvinfo : EIATTR_CRS_STACK_SIZE
	.align		4
.L_20055:
        /*005c*/ 	.byte	0x04, 0x1e
        /*005e*/ 	.short	(.L_20057 - .L_20056)
.L_20056:
        /*0060*/ 	.word	0x00000000


	//----- nvinfo : EIATTR_CBANK_PARAM_SIZE
	.align		4
.L_20057:
        /*0064*/ 	.byte	0x03, 0x19
        /*0066*/ 	.short	0x0018


	//----- nvinfo : EIATTR_PARAM_CBANK
	.align		4
        /*0068*/ 	.byte	0x04, 0x0a
        /*006a*/ 	.short	(.L_20059 - .L_20058)
	.align		4
.L_20058:
        /*006c*/ 	.word	index@(.nv.constant0.contiguous_prod_bool)
        /*0070*/ 	.short	0x0380
        /*0072*/ 	.short	0x0018


	//----- nvinfo : EIATTR_SW_WAR
	.align		4
.L_20059:
        /*0074*/ 	.byte	0x04, 0x36
        /*0076*/ 	.short	(.L_20061 - .L_20060)
.L_20060:
        /*0078*/ 	.word	0x00000008
.L_20061:


//--------------------- .nv.callgraph             --------------------------
	.section	.nv.callgraph,"",@"SHT_CUDA_CALLGRAPH"
	.align	4
	.sectionentsize	8
	.align		4
        /*0000*/ 	.word	0x00000000
	.align		4
        /*0004*/ 	.word	0xffffffff
	.align		4
        /*0008*/ 	.word	0x00000000
	.align		4
        /*000c*/ 	.word	0xfffffffe
	.align		4
        /*0010*/ 	.word	0x00000000
	.align		4
        /*0014*/ 	.word	0xfffffffd
	.align		4
        /*0018*/ 	.word	0x00000000
	.align		4
        /*001c*/ 	.word	0xfffffffc


//--------------------- .text.contiguous_reducel133_bf16 --------------------------
	.section	.text.contiguous_reducel133_bf16,"ax",@progbits
	.align	128
        .global         contiguous_reducel133_bf16
        .type           contiguous_reducel133_bf16,@function
        .size           contiguous_reducel133_bf16,(.L_x_32905 - contiguous_reducel133_bf16)
        .other          contiguous_reducel133_bf16,@"STO_CUDA_ENTRY STV_DEFAULT"
contiguous_reducel133_bf16:
.text.contiguous_reducel133_bf16:
[----:B------:R-:W-:Y:S01]  /*0000*/  LDC R1, c[0x0][0x37c] ;  /* 0x0000df00ff017b82 */ /* 0x000fe20000000800 */
[----:B------:R-:W0:Y:S07]  /*0010*/  S2R R11, SR_TID.Y ;  /* 0x00000000000b7919 */ /* 0x000e2e0000002200 */
[----:B------:R-:W0:Y:S01]  /*0020*/  LDC R0, c[0x0][0x360] ;  /* 0x0000d800ff007b82 */ /* 0x000e220000000800 */
[----:B------:R-:W1:Y:S01]  /*0030*/  LDCU.64 UR8, c[0x0][0x3a0] ;  /* 0x00007400ff0877ac */ /* 0x000e620008000a00 */
[----:B------:R-:W2:Y:S01]  /*0040*/  I2F.BF16 R7, RZ ;  /* 0x000000ff00077306 */ /* 0x000ea20000202400 */
[----:B------:R-:W0:Y:S05]  /*0050*/  S2R R13, SR_TID.X ;  /* 0x00000000000d7919 */ /* 0x000e2a0000002100 */
[----:B------:R-:W3:Y:S08]  /*0060*/  S2UR UR7, SR_CTAID.Y ;  /* 0x00000000000779c3 */ /* 0x000ef00000002600 */
[----:B------:R-:W3:Y:S08]  /*0070*/  LDC R10, c[0x0][0x364] ;  /* 0x0000d900ff0a7b82 */ /* 0x000ef00000000800 */
[----:B------:R-:W4:Y:S08]  /*0080*/  S2UR UR4, SR_CTAID.X ;  /* 0x00000000000479c3 */ /* 0x000f300000002500 */
[----:B------:R-:W5:Y:S01]  /*0090*/  LDC.64 R2, c[0x0][0x398] ;  /* 0x0000e600ff027b82 */ /* 0x000f620000000a00 */
[----:B0-----:R-:W-:-:S07]  /*00a0*/  IMAD R6, R11, R0, R13 ;  /* 0x000000000b067224 */ /* 0x001fce00078e020d */
[----:B------:R-:W0:Y:S01]  /*00b0*/  S2UR UR5, SR_CgaCtaId ;  /* 0x00000000000579c3 */ /* 0x000e220000008800 */
[----:B---3--:R-:W-:-:S05]  /*00c0*/  IMAD R5, R10, UR7, R11 ;  /* 0x000000070a057c24 */ /* 0x008fca000f8e020b */
[----:B-1----:R-:W-:Y:S01]  /*00d0*/  ISETP.GE.U32.AND P0, PT, R5, UR8, PT ;  /* 0x0000000805007c0c */ /* 0x002fe2000bf06070 */
[----:B----4-:R-:W-:Y:S01]  /*00e0*/  IMAD R4, R0, UR4, R13 ;  /* 0x0000000400047c24 */ /* 0x010fe2000f8e020d */
[----:B------:R-:W-:Y:S02]  /*00f0*/  UMOV UR4, 0x400 ;  /* 0x0000040000047882 */ /* 0x000fe40000000000 */
[----:B------:R-:W-:Y:S02]  /*0100*/  ISETP.GE.U32.AND.EX P0, PT, RZ, UR9, PT, P0 ;  /* 0x00000009ff007c0c */ /* 0x000fe4000bf06100 */
[----:B-----5:R-:W-:-:S04]  /*0110*/  ISETP.GE.U32.AND P1, PT, R4, R2, PT ;  /* 0x000000020400720c */ /* 0x020fc80003f26070 */
[----:B------:R-:W-:Y:S01]  /*0120*/  ISETP.GE.U32.OR.EX P0, PT, RZ, R3, P0, P1 ;  /* 0x00000003ff00720c */ /* 0x000fe20000706510 */
[----:B0-----:R-:W-:-:S06]  /*0130*/  ULEA UR5, UR5, UR4, 0x18 ;  /* 0x0000000405057291 */ /* 0x001fcc000f8ec0ff */
[----:B------:R-:W-:-:S05]  /*0140*/  LEA R8, R6, UR5, 0x1 ;  /* 0x0000000506087c11 */ /* 0x000fca000f8e08ff */
[----:B--2---:R0:W-:Y:S01]  /*0150*/  STS.U16 [R8], R7 ;  /* 0x0000000708007388 */ /* 0x0041e20000000400 */
[----:B------:R-:W-:Y:S05]  /*0160*/  @P0 EXIT ;  /* 0x000000000000094d */ /* 0x000fea0003800000 */
[----:B0-----:R-:W0:Y:S01]  /*0170*/  LDC.64 R6, c[0x0][0x388] ;  /* 0x0000e200ff067b82 */ /* 0x001e220000000a00 */
[----:B------:R-:W1:Y:S01]  /*0180*/  LDCU.64 UR8, c[0x0][0x358] ;  /* 0x00006b00ff0877ac */ /* 0x000e620008000a00 */
[----:B------:R-:W-:-:S04]  /*0190*/  IMAD R9, R5, R2, R4 ;  /* 0x0000000205097224 */ /* 0x000fc800078e0204 */
[----:B0-----:R-:W-:-:S06]  /*01a0*/  IMAD.WIDE.U32 R6, R9, 0x2, R6 ;  /* 0x0000000209067825 */ /* 0x001fcc00078e0006 */
[----:B-1----:R-:W2:Y:S01]  /*01b0*/  LDG.E.U16 R7, desc[UR8][R6.64] ;  /* 0x0000000806077981 */ /* 0x002ea2000c1e1500 */
[----:B------:R-:W-:-:S03]  /*01c0*/  ISETP.NE.AND P0, PT, R11, RZ, PT ;  /* 0x000000ff0b00720c */ /* 0x000fc60003f05270 */
[----:B--2---:R0:W-:Y:S01]  /*01d0*/  STS.U16 [R8], R7 ;  /* 0x0000000708007388 */ /* 0x0041e20000000400 */
[----:B------:R-:W-:Y:S09]  /*01e0*/  BAR.SYNC.DEFER_BLOCKING 0x0 ;  /* 0x0000000000007b1d */ /* 0x000ff20000010000 */
[----:B------:R-:W-:Y:S05]  /*01f0*/  @P0 EXIT ;  /* 0x000000000000094d */ /* 0x000fea0003800000 */
[----:B------:R-:W-:-:S13]  /*0200*/  ISETP.GT.U32.AND P0, PT, R10, 0x1, PT ;  /* 0x000000010a00780c */ /* 0x000fda0003f04070 */
[----:B------:R-:W-:-:S06]  /*0210*/  @!P0 LEA R6, R13, UR5, 0x1 ;  /* 0x000000050d068c11 */ /* 0x000fcc000f8e08ff */
[----:B------:R-:W1:Y:S02]  /*0220*/  @!P0 LDS.U16 R6, [R6] ;  /* 0x0000000006068984 */ /* 0x000e640000000400 */
[----:B-1----:R-:W-:Y:S01]  /*0230*/  @!P0 PRMT R12, R6, 0x7610, R12 ;  /* 0x00007610060c8816 */ /* 0x002fe2000000000c */
[----:B------:R-:W-:Y:S06]  /*0240*/  @!P0 BRA `(.L_x_0) ;  /* 0x0000000c00008947 */ /* 0x000fec0003800000 */
[----:B0-----:R-:W-:Y:S01]  /*0250*/  SHF.L.U32 R7, R13, 0x1, RZ ;  /* 0x000000010d077819 */ /* 0x001fe200000006ff */
[----:B------:R-:W-:Y:S01]  /*0260*/  UMOV UR4, 0x1 ;  /* 0x0000000100047882 */ /* 0x000fe20000000000 */
[----:B------:R-:W-:Y:S02]  /*0270*/  IADD3 R6, PT, PT, R10, -0x2, RZ ;  /* 0xfffffffe0a067810 */ /* 0x000fe40007ffe0ff */
[----:B------:R-:W-:Y:S01]  /*0280*/  IADD3 R8, PT, PT, R7, UR5, RZ ;  /* 0x0000000507087c10 */ /* 0x000fe2000fffe0ff */
[----:B------:R0:W1:Y:S01]  /*0290*/  LDS.U16 R12, [R7+UR5] ;  /* 0x00000005070c7984 */ /* 0x0000620008000400 */
[----:B------:R-:W-:Y:S01]  /*02a0*/  ISETP.GE.U32.AND P0, PT, R6, 0xf, PT ;  /* 0x0000000f0600780c */ /* 0x000fe20003f06070 */
[----:B------:R-:W-:-:S05]  /*02b0*/  VIADD R6, R10, 0xffffffff ;  /* 0xffffffff0a067836 */ /* 0x000fca0000000000 */
[----:B------:R-:W-:-:S07]  /*02c0*/  LOP3.LUT R9, R6, 0xf, RZ, 0xc0, !PT ;  /* 0x0000000f06097812 */ /* 0x000fce00078ec0ff */
[----:B0-----:R-:W-:Y:S05]  /*02d0*/  @!P0 BRA `(.L_x_1) ;  /* 0x0000000400788947 */ /* 0x001fea0003800000 */
[----:B------:R-:W-:Y:S01]  /*02e0*/  LEA R11, R0, R7, 0x1 ;  /* 0x00000007000b7211 */ /* 0x000fe200078e08ff */
[----:B------:R-:W-:Y:S01]  /*02f0*/  UMOV UR6, 0x1 ;  /* 0x0000000100067882 */ /* 0x000fe20000000000 */
[----:B------:R-:W-:Y:S01]  /*0300*/  LOP3.LUT R10, R6, 0xfffffff0, RZ, 0xc0, !PT ;  /* 0xfffffff0060a7812 */ /* 0x000fe200078ec0ff */
[----:B------:R-:W-:Y:S02]  /*0310*/  UMOV UR4, URZ ;  /* 0x000000ff00047c82 */ /* 0x000fe40008000000 */
[----:B------:R-:W-:Y:S01]  /*0320*/  VIADD R11, R11, UR5 ;  /* 0x000000050b0b7c36 */ /* 0x000fe20008000000 */
[----:B------:R-:W-:-:S07]  /*0330*/  IADD3 R10, PT, PT, RZ, -R10, RZ ;  /* 0x8000000aff0a7210 */ /* 0x000fce0007ffe0ff */
.L_x_2:
[----:B------:R-:W-:Y:S01]  /*0340*/  IMAD R13, R0, UR6, RZ ;  /* 0x00000006000d7c24 */ /* 0x000fe2000f8e02ff */
[----:B------:R0:W1:Y:S01]  /*0350*/  LDS.U16 R17, [R11] ;  /* 0x000000000b117984 */ /* 0x0000620000000400 */
[----:B------:R-:W-:Y:S01]  /*0360*/  VIADD R10, R10, 0x10 ;  /* 0x000000100a0a7836 */ /* 0x000fe20000000000 */
[----:B------:R-:W-:Y:S02]  /*0370*/  UIADD3 UR4, UPT, UPT, UR4, 0x10, URZ ;  /* 0x0000001004047890 */ /* 0x000fe4000fffe0ff */
[----:B------:R-:W-:Y:S01]  /*0380*/  LEA R13, R13, R8, 0x1 ;  /* 0x000000080d0d7211 */ /* 0x000fe200078e08ff */
[----:B------:R-:W-:Y:S01]  /*0390*/  UIADD3 UR6, UPT, UPT, UR6, 0x10, URZ ;  /* 0x0000001006067890 */ /* 0x000fe2000fffe0ff */
[----:B------:R-:W-:Y:S02]  /*03a0*/  ISETP.NE.AND P0, PT, R10, RZ, PT ;  /* 0x000000ff0a00720c */ /* 0x000fe40003f05270 */
[C---:B0-----:R-:W-:Y:S01]  /*03b0*/  LEA R11, R0.reuse, R11, 0x5 ;  /* 0x0000000b000b7211 */ /* 0x041fe200078e28ff */
[----:B------:R-:W-:-:S05]  /*03c0*/  IMAD R19, R0, 0x2, R13 ;  /* 0x0000000200137824 */ /* 0x000fca00078e020d */
[----:B------:R-:W0:Y:S01]  /*03d0*/  LDS.U16 R21, [R19] ;  /* 0x0000000013157984 */ /* 0x000e220000000400 */
[----:B------:R-:W-:-:S04]  /*03e0*/  LEA R23, R0, R19, 0x1 ;  /* 0x0000001300177211 */ /* 0x000fc800078e08ff */
[C---:B------:R-:W-:Y:S01]  /*03f0*/  LEA R27, R0.reuse, R23, 0x1 ;  /* 0x00000017001b7211 */ /* 0x040fe200078e08ff */
[----:B------:R2:W3:Y:S04]  /*0400*/  LDS.U16 R25, [R23] ;  /* 0x0000000017197984 */ /* 0x0004e80000000400 */
[----:B------:R-:W4:Y:S01]  /*0410*/  LDS.U16 R15, [R27] ;  /* 0x000000001b0f7984 */ /* 0x000f220000000400 */
[----:B------:R-:W-:-:S05]  /*0420*/  IMAD R29, R0, 0x2, R27 ;  /* 0x00000002001d7824 */ /* 0x000fca00078e021b */
[----:B------:R-:W5:Y:S01]  /*0430*/  LDS.U16 R13, [R29] ;  /* 0x000000001d0d7984 */ /* 0x000f620000000400 */
[----:B------:R-:W-:Y:S02]  /*0440*/  LEA R14, R0, R29, 0x1 ;  /* 0x0000001d000e7211 */ /* 0x000fe400078e08ff */
[----:B-1----:R-:W-:-:S03]  /*0450*/  PRMT R12, R12, 0x5410, R17 ;  /* 0x000054100c0c7816 */ /* 0x002fc60000000011 */
[----:B------:R-:W1:Y:S02]  /*0460*/  LDS.U16 R17, [R14] ;  /* 0x000000000e117984 */ /* 0x000e640000000400 */
[----:B------:R-:W-:-:S04]  /*0470*/  HFMA2.BF16_V2 R12, -RZ.H0_H0, RZ.H0_H0, |R12| ;  /* 0x200000ffff0c7231 */ /* 0x000fc8000028090c */
[----:B------:R-:W-:-:S05]  /*0480*/  HADD2.BF16_V2 R12, R12.H0_H0, R12.H1_H1 ;  /* 0x3000000c0c0c7230 */ /* 0x000fca0000200800 */
[----:B0-----:R-:W-:Y:S02]  /*0490*/  PRMT R12, R12, 0x5410, R21 ;  /* 0x000054100c0c7816 */ /* 0x001fe40000000015 */
[----:B------:R-:W-:-:S03]  /*04a0*/  LEA R21, R0, R14, 0x1 ;  /* 0x0000000e00157211 */ /* 0x000fc600078e08ff */
[----:B------:R-:W-:Y:S02]  /*04b0*/  HFMA2.BF16_V2 R12, -RZ.H0_H0, RZ.H0_H0, |R12| ;  /* 0x200000ffff0c7231 */ /* 0x000fe4000028090c */
[----:B------:R0:W1:Y:S01]  /*04c0*/  LDS.U16 R19, [R21] ;  /* 0x0000000015137984 */ /* 0x0000620000000400 */
[----:B--2---:R-:W-:Y:S02]  /*04d0*/  IMAD R23, R0, 0x2, R21 ;  /* 0x0000000200177824 */ /* 0x004fe400078e0215 */
[----:B------:R-:W-:-:S05]  /*04e0*/  HADD2.BF16_V2 R12, R12.H0_H0, R12.H1_H1 ;  /* 0x3000000c0c0c7230 */ /* 0x000fca0000200800 */
[----:B---3--:R-:W-:Y:S02]  /*04f0*/  PRMT R12, R12, 0x5410, R25 ;  /* 0x000054100c0c7816 */ /* 0x008fe40000000019 */
[----:B------:R-:W-:-:S03]  /*0500*/  LEA R25, R0, R23, 0x1 ;  /* 0x0000001700197211 */ /* 0x000fc600078e08ff */
[----:B------:R-:W-:Y:S01]  /*0510*/  HFMA2.BF16_V2 R12, -RZ.H0_H0, RZ.H0_H0, |R12| ;  /* 0x200000ffff0c7231 */ /* 0x000fe2000028090c */
[----:B0-----:R-:W-:-:S03]  /*0520*/  LEA R21, R0, R25, 0x1 ;  /* 0x0000001900157211 */ /* 0x001fc600078e08ff */
[----:B------:R-:W-:-:S05]  /*0530*/  HADD2.BF16_V2 R12, R12.H0_H0, R12.H1_H1 ;  /* 0x3000000c0c0c7230 */ /* 0x000fca0000200800 */
[----:B----4-:R-:W-:Y:S02]  /*0540*/  PRMT R12, R12, 0x5410, R15 ;  /* 0x000054100c0c7816 */ /* 0x010fe4000000000f */
[----:B------:R0:W2:Y:S03]  /*0550*/  LDS.U16 R15, [R23] ;  /* 0x00000000170f7984 */ /* 0x0000a60000000400 */
[----:B------:R-:W-:-:S04]  /*0560*/  HFMA2.BF16_V2 R12, -RZ.H0_H0, RZ.H0_H0, |R12| ;  /* 0x200000ffff0c7231 */ /* 0x000fc8000028090c */
[----:B------:R-:W-:Y:S02]  /*0570*/  HADD2.BF16_V2 R12, R12.H0_H0, R12.H1_H1 ;  /* 0x3000000c0c0c7230 */ /* 0x000fe40000200800 */
[----:B0-----:R-:W-:-:S03]  /*0580*/  IMAD R23, R0, 0x2, R21 ;  /* 0x0000000200177824 */ /* 0x001fc600078e0215 */
[----:B-----5:R-:W-:Y:S02]  /*0590*/  PRMT R12, R12, 0x5410, R13 ;  /* 0x000054100c0c7816 */ /* 0x020fe4000000000d */
[----:B------:R0:W3:Y:S03]  /*05a0*/  LDS.U16 R13, [R25] ;  /* 0x00000000190d7984 */ /* 0x0000e60000000400 */
[----:B------:R-:W-:-:S04]  /*05b0*/  HFMA2.BF16_V2 R12, -RZ.H0_H0, RZ.H0_H0, |R12| ;  /* 0x200000ffff0c7231 */ /* 0x000fc8000028090c */
[----:B------:R-:W-:Y:S01]  /*05c0*/  HADD2.BF16_V2 R12, R12.H0_H0, R12.H1_H1 ;  /* 0x3000000c0c0c7230 */ /* 0x000fe20000200800 */
[----:B0-----:R-:W-:-:S04]  /*05d0*/  LEA R25, R0, R23, 0x1 ;  /* 0x0000001700197211 */ /* 0x001fc800078e08ff */
[----:B-1----:R-:W-:Y:S02]  /*05e0*/  PRMT R12, R12, 0x5410, R17 ;  /* 0x000054100c0c7816 */ /* 0x002fe40000000011 */
[----:B------:R0:W1:Y:S03]  /*05f0*/  LDS.U16 R17, [R21] ;  /* 0x0000000015117984 */ /* 0x0000660000000400 */
[----:B------:R-:W-:-:S04]  /*0600*/  HFMA2.BF16_V2 R12, -RZ.H0_H0, RZ.H0_H0, |R12| ;  /* 0x200000ffff0c7231 */ /* 0x000fc8000028090c */
[----:B------:R-:W-:Y:S01]  /*0610*/  HADD2.BF16_V2 R12, R12.H0_H0, R12.H1_H1 ;  /* 0x3000000c0c0c7230 */ /* 0x000fe20000200800 */
[----:B0-----:R-:W-:-:S04]  /*0620*/  LEA R21, R0, R25, 0x1 ;  /* 0x0000001900157211 */ /* 0x001fc800078e08ff */
[----:B------:R-:W-:Y:S02]  /*0630*/  PRMT R12, R12, 0x5410, R19 ;  /* 0x000054100c0c7816 */ /* 0x000fe40000000013 */
[----:B------:R0:W4:Y:S03]  /*0640*/  LDS.U16 R19, [R23] ;  /* 0x0000000017137984 */ /* 0x0001260000000400 */
[----:B------:R-:W-:-:S04]  /*0650*/  HFMA2.BF16_V2 R12, -RZ.H0_H0, RZ.H0_H0, |R12| ;  /* 0x200000ffff0c7231 */ /* 0x000fc8000028090c */
[----:B------:R-:W-:Y:S02]  /*0660*/  HADD2.BF16_V2 R12, R12.H0_H0, R12.H1_H1 ;  /* 0x3000000c0c0c7230 */ /* 0x000fe40000200800 */
[----:B0-----:R-:W-:-:S03]  /*0670*/  IMAD R23, R0, 0x2, R21 ;  /* 0x0000000200177824 */ /* 0x001fc600078e0215 */
[----:B--2---:R-:W-:Y:S02]  /*0680*/  PRMT R12, R12, 0x5410, R15 ;  /* 0x000054100c0c7816 */ /* 0x004fe4000000000f */
[----:B------:R0:W2:Y:S03]  /*0690*/  LDS.U16 R15, [R25] ;  /* 0x00000000190f7984 */ /* 0x0000a60000000400 */
[----:B------:R-:W-:-:S04]  /*06a0*/  HFMA2.BF16_V2 R12, -RZ.H0_H0, RZ.H0_H0, |R12| ;  /* 0x200000ffff0c7231 */ /* 0x000fc8000028090c */
[----:B------:R-:W-:Y:S01]  /*06b0*/  HADD2.BF16_V2 R12, R12.H0_H0, R12.H1_H1 ;  /* 0x3000000c0c0c7230 */ /* 0x000fe20000200800 */
[----:B0-----:R-:W-:-:S04]  /*06c0*/  LEA R25, R0, R23, 0x1 ;  /* 0x0000001700197211 */ /* 0x001fc800078e08ff */
[----:B---3--:R-:W-:Y:S02]  /*06d0*/  PRMT R12, R12, 0x5410, R13 ;  /* 0x000054100c0c7816 */ /* 0x008fe4000000000d */
[----:B------:R-:W0:Y:S01]  /*06e0*/  LDS.U16 R13, [R21] ;  /* 0x00000000150d7984 */ /* 0x000e220000000400 */
[----:B------:R-:W-:Y:S02]  /*06f0*/  LEA R14, R0, R25, 0x1 ;  /* 0x00000019000e7211 */ /* 0x000fe400078e08ff */
[----:B------:R-:W-:-:S04]  /*0700*/  HFMA2.BF16_V2 R12, -RZ.H0_H0, RZ.H0_H0, |R12| ;  /* 0x200000ffff0c7231 */ /* 0x000fc8000028090c */
[----:B------:R-:W-:-:S05]  /*0710*/  HADD2.BF16_V2 R12, R12.H0_H0, R12.H1_H1 ;  /* 0x3000000c0c0c7230 */ /* 0x000fca0000200800 */
[----:B-1----:R-:W-:Y:S02]  /*0720*/  PRMT R12, R12, 0x5410, R17 ;  /* 0x000054100c0c7816 */ /* 0x002fe40000000011 */
[----:B------:R-:W1:Y:S03]  /*0730*/  LDS.U16 R17, [R23] ;  /* 0x0000000017117984 */ /* 0x000e660000000400 */
[----:B------:R-:W-:-:S04]  /*0740*/  HFMA2.BF16_V2 R12, -RZ.H0_H0, RZ.H0_H0, |R12| ;  /* 0x200000ffff0c7231 */ /* 0x000fc8000028090c */
[----:B------:R-:W-:-:S05]  /*0750*/  HADD2.BF16_V2 R12, R12.H0_H0, R12.H1_H1 ;  /* 0x3000000c0c0c7230 */ /* 0x000fca0000200800 */
[----:B----4-:R-:W-:Y:S02]  /*0760*/  PRMT R12, R12, 0x5410, R19 ;  /* 0x000054100c0c7816 */ /* 0x010fe40000000013 */
[----:B------:R-:W3:Y:S03]  /*0770*/  LDS.U16 R19, [R25] ;  /* 0x0000000019137984 */ /* 0x000ee60000000400 */
[----:B------:R-:W-:-:S04]  /*0780*/  HFMA2.BF16_V2 R12, -RZ.H0_H0, RZ.H0_H0, |R12| ;  /* 0x200000ffff0c7231 */ /* 0x000fc8000028090c */
[----:B------:R-:W-:-:S05]  /*0790*/  HADD2.BF16_V2 R12, R12.H0_H0, R12.H1_H1 ;  /* 0x3000000c0c0c7230 */ /* 0x000fca0000200800 */
[----:B--2---:R-:W-:Y:S02]  /*07a0*/  PRMT R12, R12, 0x5410, R15 ;  /* 0x000054100c0c7816 */ /* 0x004fe4000000000f */
[----:B------:R-:W2:Y:S03]  /*07b0*/  LDS.U16 R15, [R14] ;  /* 0x000000000e0f7984 */ /* 0x000ea60000000400 */
[----:B------:R-:W-:-:S04]  /*07c0*/  HFMA2.BF16_V2 R12, -RZ.H0_H0, RZ.H0_H0, |R12| ;  /* 0x200000ffff0c7231 */ /* 0x000fc8000028090c */
[----:B------:R-:W-:-:S05]  /*07d0*/  HADD2.BF16_V2 R12, R12.H0_H0, R12.H1_H1 ;  /* 0x3000000c0c0c7230 */ /* 0x000fca0000200800 */
[----:B0-----:R-:W-:-:S05]  /*07e0*/  PRMT R12, R12, 0x5410, R13 ;  /* 0x000054100c0c7816 */ /* 0x001fca000000000d */
[----:B------:R-:W-:-:S04]  /*07f0*/  HFMA2.BF16_V2 R12, -RZ.H0_H0, RZ.H0_H0, |R12| ;  /* 0x200000ffff0c7231 */ /* 0x000fc8000028090c */
[----:B------:R-:W-:-:S05]  /*0800*/  HADD2.BF16_V2 R12, R12.H0_H0, R12.H1_H1 ;  /* 0x3000000c0c0c7230 */ /* 0x000fca0000200800 */
[----:B-1----:R-:W-:-:S05]  /*0810*/  PRMT R12, R12, 0x5410, R17 ;  /* 0x000054100c0c7816 */ /* 0x002fca0000000011 */
[----:B------:R-:W-:-:S04]  /*0820*/  HFMA2.BF16_V2 R12, -RZ.H0_H0, RZ.H0_H0, |R12| ;  /* 0x200000ffff0c7231 */ /* 0x000fc8000028090c */
[----:B------:R-:W-:-:S05]  /*0830*/  HADD2.BF16_V2 R12, R12.H0_H0, R12.H1_H1 ;  /* 0x3000000c0c0c7230 */ /* 0x000fca0000200800 */
[----:B---3--:R-:W-:-:S05]  /*0840*/  PRMT R12, R12, 0x5410, R19 ;  /* 0x000054100c0c7816 */ /* 0x008fca0000000013 */
[----:B------:R-:W-:-:S04]  /*0850*/  HFMA2.BF16_V2 R12, -RZ.H0_H0, RZ.H0_H0, |R12| ;  /* 0x200000ffff0c7231 */ /* 0x000fc8000028090c */
[----:B------:R-:W-:-:S05]  /*0860*/  HADD2.BF16_V2 R12, R12.H0_H0, R12.H1_H1 ;  /* 0x3000000c0c0c7230 */ /* 0x000fca0000200800 */
[----:B--2---:R-:W-:-:S05]  /*0870*/  PRMT R12, R12, 0x5410, R15 ;  /* 0x000054100c0c7816 */ /* 0x004fca000000000f */
[----:B------:R-:W-:-:S04]  /*0880*/  HFMA2.BF16_V2 R12, -RZ.H0_H0, RZ.H0_H0, |R12| ;  /* 0x200000ffff0c7231 */ /* 0x000fc8000028090c */
[----:B------:R-:W-:Y:S01]  /*0890*/  HADD2.BF16_V2 R12, R12.H0_H0, R12.H1_H1 ;  /* 0x3000000c0c0c7230 */ /* 0x000fe20000200800 */
[----:B------:R-:W-:Y:S06]  /*08a0*/  @P0 BRA `(.L_x_2) ;  /* 0xfffffff800a40947 */ /* 0x000fec000383ffff */
[----:B------:R-:W-:-:S12]  /*08b0*/  UIADD3 UR4, UPT, UPT, UR4, 0x1, URZ ;  /* 0x0000000104047890 */ /* 0x000fd8000fffe0ff */
.L_x_1:
[----:B------:R-:W-:-:S13]  /*08c0*/  ISETP.NE.AND P0, PT, R9, RZ, PT ;  /* 0x000000ff0900720c */ /* 0x000fda0003f05270 */
[----:B------:R-:W-:Y:S05]  /*08d0*/  @!P0 BRA `(.L_x_3) ;  /* 0x0000000400588947 */ /* 0x000fea0003800000 */
[----:B------:R-:W-:Y:S02]  /*08e0*/  ISETP.GE.U32.AND P0, PT, R9, 0x8, PT ;  /* 0x000000080900780c */ /* 0x000fe40003f06070 */
[----:B------:R-:W-:-:S04]  /*08f0*/  LOP3.LUT R14, R6, 0x7, RZ, 0xc0, !PT ;  /* 0x00000007060e7812 */ /* 0x000fc800078ec0ff */
[----:B------:R-:W-:-:S07]  /*0900*/  ISETP.NE.AND P1, PT, R14, RZ, PT ;  /* 0x000000ff0e00720c */ /* 0x000fce0003f25270 */
[----:B------:R-:W-:Y:S06]  /*0910*/  @!P0 BRA `(.L_x_4) ;  /* 0x0000000000a88947 */ /* 0x000fec0003800000 */
[----:B------:R-:W-:Y:S01]  /*0920*/  IMAD R9, R0, UR4, RZ ;  /* 0x0000000400097c24 */ /* 0x000fe2000f8e02ff */
[----:B------:R-:W-:-:S04]  /*0930*/  UIADD3 UR4, UPT, UPT, UR4, 0x8, URZ ;  /* 0x0000000804047890 */ /* 0x000fc8000fffe0ff */
[----:B------:R-:W-:-:S05]  /*0940*/  LEA R13, R9, R8, 0x1 ;  /* 0x00000008090d7211 */ /* 0x000fca00078e08ff */
[----:B------:R0:W1:Y:S01]  /*0950*/  LDS.U16 R11, [R13] ;  /* 0x000000000d0b7984 */ /* 0x0000620000000400 */
[----:B------:R-:W-:-:S05]  /*0960*/  IMAD R15, R0, 0x2, R13 ;  /* 0x00000002000f7824 */ /* 0x000fca00078e020d */
[----:B------:R2:W3:Y:S01]  /*0970*/  LDS.U16 R17, [R15] ;  /* 0x000000000f117984 */ /* 0x0004e20000000400 */
[----:B------:R-:W-:-:S04]  /*0980*/  LEA R19, R0, R15, 0x1 ;  /* 0x0000000f00137211 */ /* 0x000fc800078e08ff */
[C---:B------:R-:W-:Y:S01]  /*0990*/  LEA R23, R0.reuse, R19, 0x1 ;  /* 0x0000001300177211 */ /* 0x040fe200078e08ff */
[----:B------:R-:W4:Y:S04]  /*09a0*/  LDS.U16 R21, [R19] ;  /* 0x0000000013157984 */ /* 0x000f280000000400 */
[----:B------:R-:W5:Y:S01]  /*09b0*/  LDS.U16 R9, [R23] ;  /* 0x0000000017097984 */ /* 0x000f620000000400 */
[----:B------:R-:W-:-:S05]  /*09c0*/  IMAD R25, R0, 0x2, R23 ;  /* 0x0000000200197824 */ /* 0x000fca00078e0217 */
[----:B0-----:R-:W-:-:S04]  /*09d0*/  LEA R13, R0, R25, 0x1 ;  /* 0x00000019000d7211 */ /* 0x001fc800078e08ff */
[----:B--2---:R-:W-:-:S05]  /*09e0*/  LEA R15, R0, R13, 0x1 ;  /* 0x0000000d000f7211 */ /* 0x004fca00078e08ff */
[----:B------:R-:W-:Y:S01]  /*09f0*/  LDS.U16 R16, [R15] ;  /* 0x000000000f107984 */ /* 0x000fe20000000400 */
[----:B-1----:R-:W-:-:S03]  /*0a00*/  PRMT R12, R12, 0x5410, R11 ;  /* 0x000054100c0c7816 */ /* 0x002fc6000000000b */
[----:B------:R-:W0:Y:S02]  /*0a10*/  LDS.U16 R11, [R25] ;  /* 0x00000000190b7984 */ /* 0x000e240000000400 */
[----:B------:R-:W-:Y:S02]  /*0a20*/  HFMA2.BF16_V2 R10, -RZ.H0_H0, RZ.H0_H0, |R12| ;  /* 0x200000ffff0a7231 */ /* 0x000fe4000028090c */
[----:B------:R-:W1:Y:S02]  /*0a30*/  LDS.U16 R12, [R13] ;  /* 0x000000000d0c7984 */ /* 0x000e640000000400 */
[----:B------:R-:W-:-:S05]  /*0a40*/  HADD2.BF16_V2 R10, R10.H0_H0, R10.H1_H1 ;  /* 0x3000000a0a0a7230 */ /* 0x000fca0000200800 */
[----:B---3--:R-:W-:Y:S01]  /*0a50*/  PRMT R10, R10, 0x5410, R17 ;  /* 0x000054100a0a7816 */ /* 0x008fe20000000011 */
[----:B------:R-:W-:-:S04]  /*0a60*/  IMAD R17, R0, 0x2, R15 ;  /* 0x0000000200117824 */ /* 0x000fc800078e020f */
[----:B------:R-:W-:-:S04]  /*0a70*/  HFMA2.BF16_V2 R10, -RZ.H0_H0, RZ.H0_H0, |R10| ;  /* 0x200000ffff0a7231 */ /* 0x000fc8000028090a */
[----:B------:R-:W-:-:S05]  /*0a80*/  HADD2.BF16_V2 R10, R10.H0_H0, R10.H1_H1 ;  /* 0x3000000a0a0a7230 */ /* 0x000fca0000200800 */
[----:B----4-:R-:W-:-:S05]  /*0a90*/  PRMT R10, R10, 0x5410, R21 ;  /* 0x000054100a0a7816 */ /* 0x010fca0000000015 */
[----:B------:R-:W-:-:S04]  /*0aa0*/  HFMA2.BF16_V2 R10, -RZ.H0_H0, RZ.H0_H0, |R10| ;  /* 0x200000ffff0a7231 */ /* 0x000fc8000028090a */
[----:B------:R-:W-:-:S05]  /*0ab0*/  HADD2.BF16_V2 R10, R10.H0_H0, R10.H1_H1 ;  /* 0x3000000a0a0a7230 */ /* 0x000fca0000200800 */
[----:B-----5:R-:W-:-:S05]  /*0ac0*/  PRMT R10, R10, 0x5410, R9 ;  /* 0x000054100a0a7816 */ /* 0x020fca0000000009 */
[----:B------:R-:W-:Y:S02]  /*0ad0*/  HFMA2.BF16_V2 R9, -RZ.H0_H0, RZ.H0_H0, |R10| ;  /* 0x200000ffff097231 */ /* 0x000fe4000028090a */
[----:B------:R-:W2:Y:S02]  /*0ae0*/  LDS.U16 R10, [R17] ;  /* 0x00000000110a7984 */ /* 0x000ea40000000400 */
[----:B------:R-:W-:-:S05]  /*0af0*/  HADD2.BF16_V2 R9, R9.H0_H0, R9.H1_H1 ;  /* 0x3000000909097230 */ /* 0x000fca0000200800 */
[----:B0-----:R-:W-:-:S05]  /*0b00*/  PRMT R9, R9, 0x5410, R11 ;  /* 0x0000541009097816 */ /* 0x001fca000000000b */
[----:B------:R-:W-:-:S04]  /*0b10*/  HFMA2.BF16_V2 R9, -RZ.H0_H0, RZ.H0_H0, |R9| ;  /* 0x200000ffff097231 */ /* 0x000fc80000280909 */
[----:B------:R-:W-:-:S05]  /*0b20*/  HADD2.BF16_V2 R9, R9.H0_H0, R9.H1_H1 ;  /* 0x3000000909097230 */ /* 0x000fca0000200800 */
[----:B-1----:R-:W-:-:S05]  /*0b30*/  PRMT R9, R9, 0x5410, R12 ;  /* 0x0000541009097816 */ /* 0x002fca000000000c */
[----:B------:R-:W-:-:S04]  /*0b40*/  HFMA2.BF16_V2 R9, -RZ.H0_H0, RZ.H0_H0, |R9| ;  /* 0x200000ffff097231 */ /* 0x000fc80000280909 */
[----:B------:R-:W-:-:S05]  /*0b50*/  HADD2.BF16_V2 R9, R9.H0_H0, R9.H1_H1 ;  /* 0x3000000909097230 */ /* 0x000fca0000200800 */
[----:B------:R-:W-:-:S05]  /*0b60*/  PRMT R9, R9, 0x5410, R16 ;  /* 0x0000541009097816 */ /* 0x000fca0000000010 */
[----:B------:R-:W-:-:S04]  /*0b70*/  HFMA2.BF16_V2 R9, -RZ.H0_H0, RZ.H0_H0, |R9| ;  /* 0x200000ffff097231 */ /* 0x000fc80000280909 */
[----:B------:R-:W-:-:S05]  /*0b80*/  HADD2.BF16_V2 R9, R9.H0_H0, R9.H1_H1 ;  /* 0x3000000909097230 */ /* 0x000fca0000200800 */
[----:B--2---:R-:W-:-:S05]  /*0b90*/  PRMT R9, R9, 0x5410, R10 ;  /* 0x0000541009097816 */ /* 0x004fca000000000a */
[----:B------:R-:W-:-:S04]  /*0ba0*/  HFMA2.BF16_V2 R12, -RZ.H0_H0, RZ.H0_H0, |R9| ;  /* 0x200000ffff0c7231 */ /* 0x000fc80000280909 */
[----:B------:R-:W-:-:S07]  /*0bb0*/  HADD2.BF16_V2 R12, R12.H0_H0, R12.H1_H1 ;  /* 0x3000000c0c0c7230 */ /* 0x000fce0000200800 */
.L_x_4:
[----:B------:R-:W-:Y:S05]  /*0bc0*/  @!P1 BRA `(.L_x_3) ;  /* 0x00000000009c9947 */ /* 0x000fea0003800000 */
[----:B------:R-:W-:Y:S02]  /*0bd0*/  ISETP.GE.U32.AND P0, PT, R14, 0x4, PT ;  /* 0x000000040e00780c */ /* 0x000fe40003f06070 */
[----:B------:R-:W-:-:S04]  /*0be0*/  LOP3.LUT R6, R6, 0x3, RZ, 0xc0, !PT ;  /* 0x0000000306067812 */ /* 0x000fc800078ec0ff */
[----:B------:R-:W-:-:S07]  /*0bf0*/  ISETP.NE.AND P1, PT, R6, RZ, PT ;  /* 0x000000ff0600720c */ /* 0x000fce0003f25270 */
[----:B------:R-:W-:Y:S06]  /*0c00*/  @!P0 BRA `(.L_x_5) ;  /* 0x0000000000588947 */ /* 0x000fec0003800000 */
[----:B------:R-:W-:Y:S01]  /*0c10*/  IMAD R9, R0, UR4, RZ ;  /* 0x0000000400097c24 */ /* 0x000fe2000f8e02ff */
[----:B------:R-:W-:-:S04]  /*0c20*/  UIADD3 UR4, UPT, UPT, UR4, 0x4, URZ ;  /* 0x0000000404047890 */ /* 0x000fc8000fffe0ff */
[----:B------:R-:W-:-:S04]  /*0c30*/  LEA R9, R9, R8, 0x1 ;  /* 0x0000000809097211 */ /* 0x000fc800078e08ff */
[C---:B------:R-:W-:Y:S01]  /*0c40*/  LEA R13, R0.reuse, R9, 0x1 ;  /* 0x00000009000d7211 */ /* 0x040fe200078e08ff */
[----:B------:R-:W1:Y:S04]  /*0c50*/  LDS.U16 R11, [R9] ;  /* 0x00000000090b7984 */ /* 0x000e680000000400 */
[----:B------:R-:W0:Y:S01]  /*0c60*/  LDS.U16 R15, [R13] ;  /* 0x000000000d0f7984 */ /* 0x000e220000000400 */
[----:B------:R-:W-:-:S05]  /*0c70*/  IMAD R17, R0, 0x2, R13 ;  /* 0x0000000200117824 */ /* 0x000fca00078e020d */
[----:B------:R-:W2:Y:S01]  /*0c80*/  LDS.U16 R19, [R17] ;  /* 0x0000000011137984 */ /* 0x000ea20000000400 */
[----:B------:R-:W-:-:S05]  /*0c90*/  LEA R8, R0, R17, 0x1 ;  /* 0x0000001100087211 */ /* 0x000fca00078e08ff */
[----:B------:R-:W3:Y:S01]  /*0ca0*/  LDS.U16 R21, [R8] ;  /* 0x0000000008157984 */ /* 0x000ee20000000400 */
[----:B-1----:R-:W-:-:S05]  /*0cb0*/  PRMT R12, R12, 0x5410, R11 ;  /* 0x000054100c0c7816 */ /* 0x002fca000000000b */
[----:B------:R-:W-:-:S04]  /*0cc0*/  HFMA2.BF16_V2 R12, -RZ.H0_H0, RZ.H0_H0, |R12| ;  /* 0x200000ffff0c7231 */ /* 0x000fc8000028090c */
[----:B------:R-:W-:-:S05]  /*0cd0*/  HADD2.BF16_V2 R12, R12.H0_H0, R12.H1_H1 ;  /* 0x3000000c0c0c7230 */ /* 0x000fca0000200800 */
[----:B0-----:R-:W-:-:S05]  /*0ce0*/  PRMT R12, R12, 0x5410, R15 ;  /* 0x000054100c0c7816 */ /* 0x001fca000000000f */
[----:B------:R-:W-:-:S04]  /*0cf0*/  HFMA2.BF16_V2 R12, -RZ.H0_H0, RZ.H0_H0, |R12| ;  /* 0x200000ffff0c7231 */ /* 0x000fc8000028090c */
[----:B------:R-:W-:-:S05]  /*0d00*/  HADD2.BF16_V2 R12, R12.H0_H0, R12.H1_H1 ;  /* 0x3000000c0c0c7230 */ /* 0x000fca0000200800 */
[----:B--2---:R-:W-:-:S05]  /*0d10*/  PRMT R12, R12, 0x5410, R19 ;  /* 0x000054100c0c7816 */ /* 0x004fca0000000013 */
[----:B------:R-:W-:-:S04]  /*0d20*/  HFMA2.BF16_V2 R12, -RZ.H0_H0, RZ.H0_H0, |R12| ;  /* 0x200000ffff0c7231 */ /* 0x000fc8000028090c */
[----:B------:R-:W-:-:S05]  /*0d30*/  HADD2.BF16_V2 R12, R12.H0_H0, R12.H1_H1 ;  /* 0x3000000c0c0c7230 */ /* 0x000fca0000200800 */
[----:B---3--:R-:W-:-:S05]  /*0d40*/  PRMT R12, R12, 0x5410, R21 ;  /* 0x000054100c0c7816 */ /* 0x008fca0000000015 */
[----:B------:R-:W-:-:S04]  /*0d50*/  HFMA2.BF16_V2 R12, -RZ.H0_H0, RZ.H0_H0, |R12| ;  /* 0x200000ffff0c7231 */ /* 0x000fc8000028090c */
[----:B------:R-:W-:-:S07]  /*0d60*/  HADD2.BF16_V2 R12, R12.H0_H0, R12.H1_H1 ;  /* 0x3000000c0c0c7230 */ /* 0x000fce0000200800 */
.L_x_5:
[----:B------:R-:W-:Y:S05]  /*0d70*/  @!P1 BRA `(.L_x_3) ;  /* 0x0000000000309947 */ /* 0x000fea0003800000 */
[----:B------:R-:W-:Y:S01]  /*0d80*/  IMAD R8, R0, UR4, RZ ;  /* 0x0000000400087c24 */ /* 0x000fe2000f8e02ff */
[----:B------:R-:W-:-:S04]  /*0d90*/  IADD3 R6, PT, PT, RZ, -R6, RZ ;  /* 0x80000006ff067210 */ /* 0x000fc80007ffe0ff */
[----:B------:R-:W-:-:S05]  /*0da0*/  LEA R8, R8, R7, 0x1 ;  /* 0x0000000708087211 */ /* 0x000fca00078e08ff */
[----:B------:R-:W-:-:S07]  /*0db0*/  VIADD R9, R8, UR5 ;  /* 0x0000000508097c36 */ /* 0x000fce0008000000 */
.L_x_6:
[----:B------:R0:W1:Y:S01]  /*0dc0*/  LDS.U16 R11, [R9] ;  /* 0x00000000090b7984 */ /* 0x0000620000000400 */
[----:B------:R-:W-:-:S04]  /*0dd0*/  IADD3 R6, PT, PT, R6, 0x1, RZ ;  /* 0x0000000106067810 */ /* 0x000fc80007ffe0ff */
[----:B------:R-:W-:Y:S02]  /*0de0*/  ISETP.NE.AND P0, PT, R6, RZ, PT ;  /* 0x000000ff0600720c */ /* 0x000fe40003f05270 */
[----:B0-----:R-:W-:Y:S02]  /*0df0*/  LEA R9, R0, R9, 0x1 ;  /* 0x0000000900097211 */ /* 0x001fe400078e08ff */
[----:B-1----:R-:W-:-:S05]  /*0e00*/  PRMT R12, R12, 0x5410, R11 ;  /* 0x000054100c0c7816 */ /* 0x002fca000000000b */
[----:B------:R-:W-:-:S04]  /*0e10*/  HFMA2.BF16_V2 R12, -RZ.H0_H0, RZ.H0_H0, |R12| ;  /* 0x200000ffff0c7231 */ /* 0x000fc8000028090c */
[----:B------:R-:W-:Y:S01]  /*0e20*/  HADD2.BF16_V2 R12, R12.H0_H0, R12.H1_H1 ;  /* 0x3000000c0c0c7230 */ /* 0x000fe20000200800 */
[----:B------:R-:W-:Y:S06]  /*0e30*/  @P0 BRA `(.L_x_6) ;  /* 0xfffffffc00e00947 */ /* 0x000fec000383ffff */
.L_x_3:
[----:B-1----:R1:W-:Y:S02]  /*0e40*/  STS.U16 [R7+UR5], R12 ;  /* 0x0000000c07007988 */ /* 0x0023e40008000405 */
.L_x_0:
[----:B------:R-:W2:Y:S01]  /*0e50*/  LDCU.64 UR10, c[0x0][0x380] ;  /* 0x00007000ff0a77ac */ /* 0x000ea20008000a00 */
[----:B------:R-:W-:-:S03]  /*0e60*/  HFMA2 R5, -RZ, RZ, 0, 0 ;  /* 0x00000000ff057431 */ /* 0x000fc600000001ff */
[----:B------:R-:W-:-:S04]  /*0e70*/  IMAD.WIDE.U32 R4, R2, UR7, R4 ;  /* 0x0000000702047c25 */ /* 0x000fc8000f8e0004 */
[----:B------:R-:W-:Y:S01]  /*0e80*/  IMAD R3, R3, UR7, R5 ;  /* 0x0000000703037c24 */ /* 0x000fe2000f8e0205 */
[----:B--2---:R-:W-:-:S04]  /*0e90*/  LEA R2, P0, R4, UR10, 0x1 ;  /* 0x0000000a04027c11 */ /* 0x004fc8000f8008ff */
[----:B------:R-:W-:-:S05]  /*0ea0*/  LEA.HI.X R3, R4, UR11, R3, 0x1, P0 ;  /* 0x0000000b04037c11 */ /* 0x000fca00080f0c03 */
[----:B------:R-:W-:Y:S01]  /*0eb0*/  STG.E.U16 desc[UR8][R2.64], R12 ;  /* 0x0000000c02007986 */ /* 0x000fe2000c101508 */
[----:B------:R-:W-:Y:S05]  /*0ec0*/  EXIT ;  /* 0x000000000000794d */ /* 0x000fea0003800000 */
.L_x_7:
[----:B------:R-:W-:-:S00]  /*0ed0*/  BRA `(.L_x_7) ;  /* 0xfffffffc00fc7947 */ /* 0x000fc0000383ffff */
[----:B------:R-:W-:-:S00]  /*0ee0*/  NOP ;  /* 0x0000000000007918 */ /* 0x000fc00000000000 */
        /* <DEDUP_REMOVED lines=9> */
.L_x_32905:


//--------------------- .text.contiguous_reducel13_bf16 --------------------------
	.section	.text.contiguous_reducel13_bf16,"ax",@progbits
	.align	128
        .global         contiguous_reducel13_bf16
        .type           contiguous_reducel13_bf16,@function
        .size           contiguous_reducel13_bf16,(.L_x_32204 - contiguous_reducel13_bf16)
        .other          contiguous_reducel13_bf16,@"STO_CUDA_ENTRY STV_DEFAULT"
contiguous_reducel13_bf16:
.text.contiguous_reducel13_bf16:
[----:B------:R-:W-:Y:S01]  /*0000*/  LDC R1, c[0x0][0x37c] ;  /* 0x0000df00ff017b82 */ /* 0x000fe20000000800 */
[----:B------:R-:W0:Y:S07]  /*0010*/  S2R R8, SR_TID.Y ;  /* 0x0000000000087919 */ /* 0x000e2e0000002200 */
[----:B------:R-:W0:Y:S01]  /*0020*/  LDC R6, c[0x0][0x360] ;  /* 0x0000d800ff067b82 */ /* 0x000e220000000800 */
[----:B------:R-:W1:Y:S01]  /*0030*/  LDCU.64 UR8, c[0x0][0x3b0] ;  /* 0x00007600ff0877ac */ /* 0x000e620008000a00 */
[----:B------:R-:W2:Y:S01]  /*0040*/  I2F.BF16 R9, RZ ;  /* 0x000000ff00097306 */ /* 0x000ea20000202400 */
[----:B------:R-:W0:Y:S01]  /*0050*/  S2R R7, SR_TID.X ;  /* 0x0000000000077919 */ /* 0x000e220000002100 */
[----:B------:R-:W3:Y:S04]  /*0060*/  LDCU.64 UR10, c[0x0][0x3a8] ;  /* 0x00007500ff0a77ac */ /* 0x000ee80008000a00 */
[----:B------:R-:W4:Y:S08]  /*0070*/  S2UR UR7, SR_CTAID.Y ;  /* 0x00000000000779c3 */ /* 0x000f300000002600 */
[----:B------:R-:W4:Y:S08]  /*0080*/  LDC R5, c[0x0][0x364] ;  /* 0x0000d900ff057b82 */ /* 0x000f300000000800 */
[----:B------:R-:W5:Y:S08]  /*0090*/  S2UR UR4, SR_CTAID.X ;  /* 0x00000000000479c3 */ /* 0x000f700000002500 */
[----:B------:R-:W2:Y:S01]  /*00a0*/  S2UR UR5, SR_CgaCtaId ;  /* 0x00000000000579c3 */ /* 0x000ea20000008800 */
[----:B0-----:R-:W-:-:S02]  /*00b0*/  IMAD R4, R8, R6, R7 ;  /* 0x0000000608047224 */ /* 0x001fc400078e0207 */
[----:B----4-:R-:W-:-:S05]  /*00c0*/  IMAD R3, R5, UR7, R8 ;  /* 0x0000000705037c24 */ /* 0x010fca000f8e0208 */
[----:B-1----:R-:W-:Y:S01]  /*00d0*/  ISETP.GE.U32.AND P0, PT, R3, UR8, PT ;  /* 0x0000000803007c0c */ /* 0x002fe2000bf06070 */
[----:B-----5:R-:W-:-:S03]  /*00e0*/  IMAD R14, R6, UR4, R7 ;  /* 0x00000004060e7c24 */ /* 0x020fc6000f8e0207 */
[----:B------:R-:W-:Y:S01]  /*00f0*/  ISETP.GE.U32.AND.EX P0, PT, RZ, UR9, PT, P0 ;  /* 0x00000009ff007c0c */ /* 0x000fe2000bf06100 */
[----:B------:R-:W-:Y:S01]  /*0100*/  UMOV UR4, 0x400 ;  /* 0x0000040000047882 */ /* 0x000fe20000000000 */
[----:B---3--:R-:W-:Y:S01]  /*0110*/  ISETP.GE.U32.AND P1, PT, R14, UR10, PT ;  /* 0x0000000a0e007c0c */ /* 0x008fe2000bf26070 */
[----:B--2---:R-:W-:-:S03]  /*0120*/  ULEA UR4, UR5, UR4, 0x18 ;  /* 0x0000000405047291 */ /* 0x004fc6000f8ec0ff */
[----:B------:R-:W-:-:S03]  /*0130*/  ISETP.GE.U32.OR.EX P0, PT, RZ, UR11, P0, P1 ;  /* 0x0000000bff007c0c */ /* 0x000fc60008706510 */
[----:B------:R-:W-:-:S05]  /*0140*/  LEA R4, R4, UR4, 0x1 ;  /* 0x0000000404047c11 */ /* 0x000fca000f8e08ff */
[----:B------:R0:W-:Y:S05]  /*0150*/  STS.U16 [R4], R9 ;  /* 0x0000000904007388 */ /* 0x0001ea0000000400 */
[----:B------:R-:W-:Y:S05]  /*0160*/  @P0 EXIT ;  /* 0x000000000000094d */ /* 0x000fea0003800000 */
[----:B------:R-:W1:Y:S01]  /*0170*/  LDCU UR5, c[0x0][0x3a0] ;  /* 0x00007400ff0577ac */ /* 0x000e620008000800 */
[----:B------:R-:W-:Y:S01]  /*0180*/  IMAD R32, R3, UR10, R14 ;  /* 0x0000000a03207c24 */ /* 0x000fe2000f8e020e */
[----:B------:R-:W-:Y:S01]  /*0190*/  CS2R R28, SRZ ;  /* 0x00000000001c7805 */ /* 0x000fe2000001ff00 */
[----:B------:R-:W2:Y:S01]  /*01a0*/  LDCU.64 UR8, c[0x0][0x358] ;  /* 0x00006b00ff0877ac */ /* 0x000ea20008000a00 */
[----:B-1----:R-:W-:-:S04]  /*01b0*/  UIADD3 UR4, UPT, UPT, UR5, -0x1, URZ ;  /* 0xffffffff05047890 */ /* 0x002fc8000fffe0ff */
[----:B------:R-:W-:-:S09]  /*01c0*/  UISETP.GE.AND UP0, UPT, UR4, URZ, UPT ;  /* 0x000000ff0400728c */ /* 0x000fd2000bf06270 */
[----:B--2---:R-:W-:Y:S05]  /*01d0*/  BRA.U !UP0, `(.L_x_8) ;  /* 0x0000002d08b47547 */ /* 0x004fea000b800000 */
[----:B------:R-:W-:Y:S01]  /*01e0*/  MOV R3, UR4 ;  /* 0x0000000400037c02 */ /* 0x000fe20008000f00 */
[----:B------:R-:W-:Y:S01]  /*01f0*/  UMOV UR4, URZ ;  /* 0x000000ff00047c82 */ /* 0x000fe20008000000 */
[----:B------:R-:W-:Y:S02]  /*0200*/  CS2R R28, SRZ ;  /* 0x00000000001c7805 */ /* 0x000fe4000001ff00 */
[----:B------:R-:W-:-:S13]  /*0210*/  ISETP.GE.U32.AND P0, PT, R3, 0x7, PT ;  /* 0x000000070300780c */ /* 0x000fda0003f06070 */
[----:B------:R-:W-:Y:S05]  /*0220*/  @!P0 BRA `(.L_x_9) ;  /* 0x0000001800348947 */ /* 0x000fea0003800000 */
[----:B------:R-:W1:Y:S01]  /*0230*/  LDC.64 R16, c[0x0][0x390] ;  /* 0x0000e400ff107b82 */ /* 0x000e620000000a00 */
[----:B------:R-:W-:Y:S01]  /*0240*/  ULOP3.LUT UR6, UR5, 0xfffffff8, URZ, 0xc0, !UPT ;  /* 0xfffffff805067892 */ /* 0x000fe2000f8ec0ff */
[----:B------:R-:W-:Y:S01]  /*0250*/  CS2R R28, SRZ ;  /* 0x00000000001c7805 */ /* 0x000fe2000001ff00 */
[----:B------:R-:W-:Y:S02]  /*0260*/  UIADD3 UR5, UPT, UPT, UR5, -0x4, URZ ;  /* 0xfffffffc05057890 */ /* 0x000fe4000fffe0ff */
[----:B------:R-:W-:-:S03]  /*0270*/  UIADD3 UR6, UPT, UPT, URZ, -UR6, URZ ;  /* 0x80000006ff067290 */ /* 0x000fc6000fffe0ff */
[----:B------:R-:W2:Y:S01]  /*0280*/  LDC.64 R18, c[0x0][0x398] ;  /* 0x0000e600ff127b82 */ /* 0x000ea20000000a00 */
[----:B------:R-:W-:-:S07]  /*0290*/  IMAD.U32 R3, RZ, RZ, UR5 ;  /* 0x00000005ff037e24 */ /* 0x000fce000f8e00ff */
[----:B------:R-:W3:Y:S08]  /*02a0*/  LDC.64 R20, c[0x0][0x390] ;  /* 0x0000e400ff147b82 */ /* 0x000ef00000000a00 */
[----:B------:R-:W4:Y:S02]  /*02b0*/  LDC.64 R22, c[0x0][0x398] ;  /* 0x0000e600ff167b82 */ /* 0x000f240000000a00 */
.L_x_26:
[----:B------:R-:W-:-:S05]  /*02c0*/  IADD3 R30, PT, PT, R3, 0x3, RZ ;  /* 0x00000003031e7810 */ /* 0x000fca0007ffe0ff */
[----:B---3--:R-:W-:-:S06]  /*02d0*/  IMAD.WIDE.U32 R34, R30, 0x8, R20 ;  /* 0x000000081e227825 */ /* 0x008fcc00078e0014 */
[----:B------:R-:W3:Y:S02]  /*02e0*/  LDG.E.64 R34, desc[UR8][R34.64] ;  /* 0x0000000822227981 */ /* 0x000ee4000c1e1b00 */
[----:B---3--:R-:W-:-:S13]  /*02f0*/  ISETP.NE.U32.AND P0, PT, R35, RZ, PT ;  /* 0x000000ff2300720c */ /* 0x008fda0003f05070 */
[----:B------:R-:W-:Y:S05]  /*0300*/  @P0 BRA `(.L_x_10) ;  /* 0x0000000000580947 */ /* 0x000fea0003800000 */
[----:B------:R-:W3:Y:S01]  /*0310*/  I2F.U32.RP R0, R34 ;  /* 0x0000002200007306 */ /* 0x000ee20000209000 */
[----:B0-----:R-:W-:Y:S02]  /*0320*/  IADD3 R9, PT, PT, RZ, -R34, RZ ;  /* 0x80000022ff097210 */ /* 0x001fe40007ffe0ff */
[----:B------:R-:W-:-:S05]  /*0330*/  ISETP.NE.U32.AND P2, PT, R34, RZ, PT ;  /* 0x000000ff2200720c */ /* 0x000fca0003f45070 */
[----:B---3--:R-:W0:Y:S02]  /*0340*/  MUFU.RCP R0, R0 ;  /* 0x0000000000007308 */ /* 0x008e240000001000 */
[----:B0-----:R-:W-:-:S06]  /*0350*/  VIADD R10, R0, 0xffffffe ;  /* 0x0ffffffe000a7836 */ /* 0x001fcc0000000000 */
[----:B------:R0:W3:Y:S02]  /*0360*/  F2I.FTZ.U32.TRUNC.NTZ R11, R10 ;  /* 0x0000000a000b7305 */ /* 0x0000e4000021f000 */
[----:B0-----:R-:W-:Y:S02]  /*0370*/  IMAD.MOV.U32 R10, RZ, RZ, RZ ;  /* 0x000000ffff0a7224 */ /* 0x001fe400078e00ff */
[----:B---3--:R-:W-:-:S04]  /*0380*/  IMAD R9, R9, R11, RZ ;  /* 0x0000000b09097224 */ /* 0x008fc800078e02ff */
[----:B------:R-:W-:-:S06]  /*0390*/  IMAD.HI.U32 R11, R11, R9, R10 ;  /* 0x000000090b0b7227 */ /* 0x000fcc00078e000a */
[----:B------:R-:W-:-:S05]  /*03a0*/  IMAD.HI.U32 R31, R11, R32, RZ ;  /* 0x000000200b1f7227 */ /* 0x000fca00078e00ff */
[----:B------:R-:W-:-:S05]  /*03b0*/  IADD3 R9, PT, PT, RZ, -R31, RZ ;  /* 0x8000001fff097210 */ /* 0x000fca0007ffe0ff */
[----:B------:R-:W-:-:S05]  /*03c0*/  IMAD R9, R34, R9, R32 ;  /* 0x0000000922097224 */ /* 0x000fca00078e0220 */
[----:B------:R-:W-:-:S13]  /*03d0*/  ISETP.GE.U32.AND P0, PT, R9, R34, PT ;  /* 0x000000220900720c */ /* 0x000fda0003f06070 */
[----:B------:R-:W-:Y:S01]  /*03e0*/  @P0 IMAD.IADD R9, R9, 0x1, -R34 ;  /* 0x0000000109090824 */ /* 0x000fe200078e0a22 */
[----:B------:R-:W-:-:S04]  /*03f0*/  @P0 IADD3 R31, PT, PT, R31, 0x1, RZ ;  /* 0x000000011f1f0810 */ /* 0x000fc80007ffe0ff */
[----:B------:R-:W-:Y:S01]  /*0400*/  ISETP.GE.U32.AND P1, PT, R9, R34, PT ;  /* 0x000000220900720c */ /* 0x000fe20003f26070 */
[----:B------:R-:W-:-:S12]  /*0410*/  IMAD.MOV.U32 R9, RZ, RZ, RZ ;  /* 0x000000ffff097224 */ /* 0x000fd800078e00ff */
[----:B------:R-:W-:Y:S01]  /*0420*/  @P1 VIADD R31, R31, 0x1 ;  /* 0x000000011f1f1836 */ /* 0x000fe20000000000 */
[----:B------:R-:W-:-:S04]  /*0430*/  @!P2 LOP3.LUT R31, RZ, R34, RZ, 0x33, !PT ;  /* 0x00000022ff1fa212 */ /* 0x000fc800078e33ff */
[----:B------:R-:W-:-:S05]  /*0440*/  IADD3 R11, PT, PT, RZ, -R31, RZ ;  /* 0x8000001fff0b7210 */ /* 0x000fca0007ffe0ff */
[----:B------:R-:W-:Y:S01]  /*0450*/  IMAD R12, R34, R11, R32 ;  /* 0x0000000b220c7224 */ /* 0x000fe200078e0220 */
[----:B------:R-:W-:Y:S06]  /*0460*/  BRA `(.L_x_11) ;  /* 0x0000000000347947 */ /* 0x000fec0003800000 */
.L_x_10:
[----:B------:R-:W-:Y:S01]  /*0470*/  MOV R27, R32 ;  /* 0x00000020001b7202 */ /* 0x000fe20000000f00 */
[----:B------:R-:W-:Y:S01]  /*0480*/  IMAD.MOV.U32 R2, RZ, RZ, R34 ;  /* 0x000000ffff027224 */ /* 0x000fe200078e0022 */
[----:B------:R-:W-:Y:S02]  /*0490*/  MOV R0, R35 ;  /* 0x0000002300007202 */ /* 0x000fe40000000f00 */
[----:B0-----:R-:W-:-:S07]  /*04a0*/  MOV R9, 0x4c0 ;  /* 0x000004c000097802 */ /* 0x001fce0000000f00 */
[----:B-12-4-:R-:W-:Y:S05]  /*04b0*/  CALL.REL.NOINC `($__internal_0_$__cuda_sm20_div_s64) ;  /* 0x00000038006c7944 */ /* 0x016fea0003c00000 */
[----:B------:R-:W-:Y:S01]  /*04c0*/  IADD3 R25, P0, PT, RZ, -R11, RZ ;  /* 0x8000000bff197210 */ /* 0x000fe20007f1e0ff */
[----:B------:R-:W-:Y:S02]  /*04d0*/  HFMA2 R33, -RZ, RZ, 0, 0 ;  /* 0x00000000ff217431 */ /* 0x000fe400000001ff */
[----:B------:R-:W-:Y:S02]  /*04e0*/  IMAD.MOV.U32 R31, RZ, RZ, R11 ;  /* 0x000000ffff1f7224 */ /* 0x000fe400078e000b */
[----:B------:R-:W-:-:S04]  /*04f0*/  IMAD.X R9, RZ, RZ, ~R2, P0 ;  /* 0x000000ffff097224 */ /* 0x000fc800000e0e02 */
[C---:B------:R-:W-:Y:S02]  /*0500*/  IMAD R9, R34.reuse, R9, RZ ;  /* 0x0000000922097224 */ /* 0x040fe400078e02ff */
[----:B------:R-:W-:-:S04]  /*0510*/  IMAD.WIDE.U32 R12, R34, R25, R32 ;  /* 0x00000019220c7225 */ /* 0x000fc800078e0020 */
[----:B------:R-:W-:-:S05]  /*0520*/  IMAD R9, R35, R25, R9 ;  /* 0x0000001923097224 */ /* 0x000fca00078e0209 */
[----:B------:R-:W-:-:S07]  /*0530*/  IADD3 R9, PT, PT, R13, R9, RZ ;  /* 0x000000090d097210 */ /* 0x000fce0007ffe0ff */
.L_x_11:
[----:B------:R-:W-:Y:S02]  /*0540*/  VIADD R32, R3, 0x2 ;  /* 0x0000000203207836 */ /* 0x000fe40000000000 */
[----:B--2---:R-:W-:-:S04]  /*0550*/  IMAD.WIDE.U32 R10, R30, 0x8, R18 ;  /* 0x000000081e0a7825 */ /* 0x004fc800078e0012 */
[----:B-1----:R-:W-:Y:S02]  /*0560*/  IMAD.WIDE.U32 R34, R32, 0x8, R16 ;  /* 0x0000000820227825 */ /* 0x002fe400078e0010 */
[----:B------:R-:W2:Y:S04]  /*0570*/  LDG.E.64 R10, desc[UR8][R10.64] ;  /* 0x000000080a0a7981 */ /* 0x000ea8000c1e1b00 */
[----:B------:R-:W3:Y:S01]  /*0580*/  LDG.E.64 R34, desc[UR8][R34.64] ;  /* 0x0000000822227981 */ /* 0x000ee2000c1e1b00 */
[-C--:B--2---:R-:W-:Y:S02]  /*0590*/  IMAD R0, R11, R12.reuse, RZ ;  /* 0x0000000c0b007224 */ /* 0x084fe400078e02ff */
[----:B------:R-:W-:Y:S01]  /*05a0*/  IMAD.WIDE.U32 R36, R10, R12, R28 ;  /* 0x0000000c0a247225 */ /* 0x000fe200078e001c */
[----:B---3--:R-:W-:-:S03]  /*05b0*/  ISETP.NE.U32.AND P0, PT, R35, RZ, PT ;  /* 0x000000ff2300720c */ /* 0x008fc60003f05070 */
[----:B------:R-:W-:-:S05]  /*05c0*/  IMAD R9, R10, R9, R0 ;  /* 0x000000090a097224 */ /* 0x000fca00078e0200 */
[----:B------:R-:W-:-:S05]  /*05d0*/  IADD3 R28, PT, PT, R37, R9, RZ ;  /* 0x00000009251c7210 */ /* 0x000fca0007ffe0ff */
[----:B------:R-:W-:Y:S05]  /*05e0*/  @P0 BRA `(.L_x_12) ;  /* 0x0000000000580947 */ /* 0x000fea0003800000 */
[----:B------:R-:W0:Y:S01]  /*05f0*/  I2F.U32.RP R0, R34 ;  /* 0x0000002200007306 */ /* 0x000e220000209000 */
[----:B------:R-:W-:Y:S02]  /*0600*/  IADD3 R9, PT, PT, RZ, -R34, RZ ;  /* 0x80000022ff097210 */ /* 0x000fe40007ffe0ff */
[----:B------:R-:W-:-:S05]  /*0610*/  ISETP.NE.U32.AND P2, PT, R34, RZ, PT ;  /* 0x000000ff2200720c */ /* 0x000fca0003f45070 */
[----:B0-----:R-:W0:Y:S02]  /*0620*/  MUFU.RCP R0, R0 ;  /* 0x0000000000007308 */ /* 0x001e240000001000 */
[----:B0-----:R-:W-:-:S06]  /*0630*/  VIADD R10, R0, 0xffffffe ;  /* 0x0ffffffe000a7836 */ /* 0x001fcc0000000000 */
[----:B------:R0:W1:Y:S02]  /*0640*/  F2I.FTZ.U32.TRUNC.NTZ R11, R10 ;  /* 0x0000000a000b7305 */ /* 0x000064000021f000 */
[----:B0-----:R-:W-:Y:S02]  /*0650*/  IMAD.MOV.U32 R10, RZ, RZ, RZ ;  /* 0x000000ffff0a7224 */ /* 0x001fe400078e00ff */
[----:B-1----:R-:W-:-:S04]  /*0660*/  IMAD R9, R9, R11, RZ ;  /* 0x0000000b09097224 */ /* 0x002fc800078e02ff */
        /* <DEDUP_REMOVED lines=14> */
.L_x_12:
[----:B------:R-:W-:Y:S01]  /*0750*/  MOV R27, R31 ;  /* 0x0000001f001b7202 */ /* 0x000fe20000000f00 */
[----:B------:R-:W-:Y:S01]  /*0760*/  IMAD.MOV.U32 R2, RZ, RZ, R34 ;  /* 0x000000ffff027224 */ /* 0x000fe200078e0022 */
[----:B------:R-:W-:Y:S02]  /*0770*/  MOV R0, R35 ;  /* 0x0000002300007202 */ /* 0x000fe40000000f00 */
[----:B------:R-:W-:-:S07]  /*0780*/  MOV R9, 0x7a0 ;  /* 0x000007a000097802 */ /* 0x000fce0000000f00 */
[----:B----4-:R-:W-:Y:S05]  /*0790*/  CALL.REL.NOINC `($__internal_0_$__cuda_sm20_div_s64) ;  /* 0x0000003400b47944 */ /* 0x010fea0003c00000 */
[----:B------:R-:W-:Y:S01]  /*07a0*/  IADD3 R25, P0, PT, RZ, -R11, RZ ;  /* 0x8000000bff197210 */ /* 0x000fe20007f1e0ff */
[----:B------:R-:W-:Y:S01]  /*07b0*/  IMAD.MOV.U32 R13, RZ, RZ, RZ ;  /* 0x000000ffff0d7224 */ /* 0x000fe200078e00ff */
[----:B------:R-:W-:Y:S02]  /*07c0*/  MOV R12, R31 ;  /* 0x0000001f000c7202 */ /* 0x000fe40000000f00 */
[----:B------:R-:W-:Y:S01]  /*07d0*/  MOV R29, R11 ;  /* 0x0000000b001d7202 */ /* 0x000fe20000000f00 */
[----:B------:R-:W-:Y:S02]  /*07e0*/  IMAD.X R9, RZ, RZ, ~R2, P0 ;  /* 0x000000ffff097224 */ /* 0x000fe400000e0e02 */
[----:B------:R-:W-:-:S04]  /*07f0*/  IMAD.WIDE.U32 R12, R34, R25, R12 ;  /* 0x00000019220c7225 */ /* 0x000fc800078e000c */
[----:B------:R-:W-:-:S04]  /*0800*/  IMAD R9, R34, R9, RZ ;  /* 0x0000000922097224 */ /* 0x000fc800078e02ff */
[----:B------:R-:W-:-:S04]  /*0810*/  IMAD R9, R35, R25, R9 ;  /* 0x0000001923097224 */ /* 0x000fc800078e0209 */
[----:B------:R-:W-:-:S07]  /*0820*/  IMAD.IADD R9, R13, 0x1, R9 ;  /* 0x000000010d097824 */ /* 0x000fce00078e0209 */
.L_x_13:
[----:B------:R-:W-:Y:S01]  /*0830*/  IADD3 R30, PT, PT, R3, 0x1, RZ ;  /* 0x00000001031e7810 */ /* 0x000fe20007ffe0ff */
[----:B------:R-:W-:-:S04]  /*0840*/  IMAD.WIDE.U32 R10, R32, 0x8, R18 ;  /* 0x00000008200a7825 */ /* 0x000fc800078e0012 */
[----:B------:R-:W-:Y:S02]  /*0850*/  IMAD.WIDE.U32 R32, R30, 0x8, R16 ;  /* 0x000000081e207825 */ /* 0x000fe400078e0010 */
[----:B------:R-:W2:Y:S04]  /*0860*/  LDG.E.64 R10, desc[UR8][R10.64] ;  /* 0x000000080a0a7981 */ /* 0x000ea8000c1e1b00 */
[----:B------:R-:W3:Y:S01]  /*0870*/  LDG.E.64 R32, desc[UR8][R32.64] ;  /* 0x0000000820207981 */ /* 0x000ee2000c1e1b00 */
[----:B------:R-:W-:Y:S01]  /*0880*/  MOV R35, R28 ;  /* 0x0000001c00237202 */ /* 0x000fe20000000f00 */
[----:B------:R-:W-:Y:S02]  /*0890*/  IMAD.MOV.U32 R34, RZ, RZ, R36 ;  /* 0x000000ffff227224 */ /* 0x000fe400078e0024 */
[----:B--2---:R-:W-:-:S02]  /*08a0*/  IMAD R0, R11, R12, RZ ;  /* 0x0000000c0b007224 */ /* 0x004fc400078e02ff */
[----:B------:R-:W-:Y:S01]  /*08b0*/  IMAD.WIDE.U32 R34, R10, R12, R34 ;  /* 0x0000000c0a227225 */ /* 0x000fe200078e0022 */
[----:B---3--:R-:W-:-:S03]  /*08c0*/  ISETP.NE.U32.AND P0, PT, R33, RZ, PT ;  /* 0x000000ff2100720c */ /* 0x008fc60003f05070 */
[----:B------:R-:W-:-:S04]  /*08d0*/  IMAD R9, R10, R9, R0 ;  /* 0x000000090a097224 */ /* 0x000fc800078e0200 */
[----:B------:R-:W-:-:S06]  /*08e0*/  IMAD.IADD R31, R35, 0x1, R9 ;  /* 0x00000001231f7824 */ /* 0x000fcc00078e0209 */
[----:B------:R-:W-:Y:S05]  /*08f0*/  @P0 BRA `(.L_x_14) ;  /* 0x0000000000580947 */ /* 0x000fea0003800000 */
[----:B------:R-:W0:Y:S01]  /*0900*/  I2F.U32.RP R0, R32 ;  /* 0x0000002000007306 */ /* 0x000e220000209000 */
[----:B------:R-:W-:Y:S01]  /*0910*/  IMAD.MOV R9, RZ, RZ, -R32 ;  /* 0x000000ffff097224 */ /* 0x000fe200078e0a20 */
[----:B------:R-:W-:-:S06]  /*0920*/  ISETP.NE.U32.AND P2, PT, R32, RZ, PT ;  /* 0x000000ff2000720c */ /* 0x000fcc0003f45070 */
[----:B0-----:R-:W0:Y:S02]  /*0930*/  MUFU.RCP R0, R0 ;  /* 0x0000000000007308 */ /* 0x001e240000001000 */
[----:B0-----:R-:W-:-:S06]  /*0940*/  IADD3 R10, PT, PT, R0, 0xffffffe, RZ ;  /* 0x0ffffffe000a7810 */ /* 0x001fcc0007ffe0ff */
[----:B------:R0:W1:Y:S02]  /*0950*/  F2I.FTZ.U32.TRUNC.NTZ R11, R10 ;  /* 0x0000000a000b7305 */ /* 0x000064000021f000 */
[----:B0-----:R-:W-:Y:S02]  /*0960*/  HFMA2 R10, -RZ, RZ, 0, 0 ;  /* 0x00000000ff0a7431 */ /* 0x001fe400000001ff */
[----:B-1----:R-:W-:-:S04]  /*0970*/  IMAD R9, R9, R11, RZ ;  /* 0x0000000b09097224 */ /* 0x002fc800078e02ff */
[----:B------:R-:W-:-:S06]  /*0980*/  IMAD.HI.U32 R2, R11, R9, R10 ;  /* 0x000000090b027227 */ /* 0x000fcc00078e000a */
[----:B------:R-:W-:-:S04]  /*0990*/  IMAD.HI.U32 R28, R2, R29, RZ ;  /* 0x0000001d021c7227 */ /* 0x000fc800078e00ff */
[----:B------:R-:W-:-:S04]  /*09a0*/  IMAD.MOV R9, RZ, RZ, -R28 ;  /* 0x000000ffff097224 */ /* 0x000fc800078e0a1c */
[----:B------:R-:W-:-:S05]  /*09b0*/  IMAD R9, R32, R9, R29 ;  /* 0x0000000920097224 */ /* 0x000fca00078e021d */
[----:B------:R-:W-:-:S13]  /*09c0*/  ISETP.GE.U32.AND P0, PT, R9, R32, PT ;  /* 0x000000200900720c */ /* 0x000fda0003f06070 */
[----:B------:R-:W-:Y:S01]  /*09d0*/  @P0 IADD3 R9, PT, PT, -R32, R9, RZ ;  /* 0x0000000920090210 */ /* 0x000fe20007ffe1ff */
[----:B------:R-:W-:-:S03]  /*09e0*/  @P0 VIADD R28, R28, 0x1 ;  /* 0x000000011c1c0836 */ /* 0x000fc60000000000 */
[----:B------:R-:W-:Y:S02]  /*09f0*/  ISETP.GE.U32.AND P1, PT, R9, R32, PT ;  /* 0x000000200900720c */ /* 0x000fe40003f26070 */
[----:B------:R-:W-:-:S11]  /*0a00*/  MOV R9, RZ ;  /* 0x000000ff00097202 */ /* 0x000fd60000000f00 */
[----:B------:R-:W-:Y:S02]  /*0a10*/  @P1 IADD3 R28, PT, PT, R28, 0x1, RZ ;  /* 0x000000011c1c1810 */ /* 0x000fe40007ffe0ff */
[----:B------:R-:W-:-:S05]  /*0a20*/  @!P2 LOP3.LUT R28, RZ, R32, RZ, 0x33, !PT ;  /* 0x00000020ff1ca212 */ /* 0x000fca00078e33ff */
[----:B------:R-:W-:-:S04]  /*0a30*/  IMAD.MOV R12, RZ, RZ, -R28 ;  /* 0x000000ffff0c7224 */ /* 0x000fc800078e0a1c */
[----:B------:R-:W-:Y:S01]  /*0a40*/  IMAD R12, R32, R12, R29 ;  /* 0x0000000c200c7224 */ /* 0x000fe200078e021d */
[----:B------:R-:W-:Y:S06]  /*0a50*/  BRA `(.L_x_15) ;  /* 0x0000000000387947 */ /* 0x000fec0003800000 */
.L_x_14:
[----:B------:R-:W-:Y:S01]  /*0a60*/  IMAD.MOV.U32 R27, RZ, RZ, R29 ;  /* 0x000000ffff1b7224 */ /* 0x000fe200078e001d */
[----:B------:R-:W-:Y:S01]  /*0a70*/  MOV R2, R32 ;  /* 0x0000002000027202 */ /* 0x000fe20000000f00 */
[----:B------:R-:W-:Y:S01]  /*0a80*/  IMAD.MOV.U32 R0, RZ, RZ, R33 ;  /* 0x000000ffff007224 */ /* 0x000fe200078e0021 */
[----:B------:R-:W-:-:S07]  /*0a90*/  MOV R9, 0xab0 ;  /* 0x00000ab000097802 */ /* 0x000fce0000000f00 */
[----:B----4-:R-:W-:Y:S05]  /*0aa0*/  CALL.REL.NOINC `($__internal_0_$__cuda_sm20_div_s64) ;  /* 0x0000003000f07944 */ /* 0x010fea0003c00000 */
[----:B------:R-:W-:Y:S01]  /*0ab0*/  IADD3 R25, P0, PT, RZ, -R11, RZ ;  /* 0x8000000bff197210 */ /* 0x000fe20007f1e0ff */
[----:B------:R-:W-:Y:S02]  /*0ac0*/  HFMA2 R13, -RZ, RZ, 0, 0 ;  /* 0x00000000ff0d7431 */ /* 0x000fe400000001ff */
[----:B------:R-:W-:Y:S01]  /*0ad0*/  IMAD.MOV.U32 R12, RZ, RZ, R29 ;  /* 0x000000ffff0c7224 */ /* 0x000fe200078e001d */
[----:B------:R-:W-:Y:S01]  /*0ae0*/  IADD3.X R9, PT, PT, RZ, ~R2, RZ, P0, !PT ;  /* 0x80000002ff097210 */ /* 0x000fe200007fe4ff */
[----:B------:R-:W-:-:S04]  /*0af0*/  IMAD.MOV.U32 R28, RZ, RZ, R11 ;  /* 0x000000ffff1c7224 */ /* 0x000fc800078e000b */
[C---:B------:R-:W-:Y:S02]  /*0b00*/  IMAD R9, R32.reuse, R9, RZ ;  /* 0x0000000920097224 */ /* 0x040fe400078e02ff */
[----:B------:R-:W-:-:S04]  /*0b10*/  IMAD.WIDE.U32 R12, R32, R25, R12 ;  /* 0x00000019200c7225 */ /* 0x000fc800078e000c */
[----:B------:R-:W-:-:S05]  /*0b20*/  IMAD R9, R33, R25, R9 ;  /* 0x0000001921097224 */ /* 0x000fca00078e0209 */
[----:B------:R-:W-:-:S07]  /*0b30*/  IADD3 R9, PT, PT, R13, R9, RZ ;  /* 0x000000090d097210 */ /* 0x000fce0007ffe0ff */
.L_x_15:
[----:B------:R-:W-:-:S04]  /*0b40*/  IMAD.WIDE.U32 R32, R3, 0x8, R16 ;  /* 0x0000000803207825 */ /* 0x000fc800078e0010 */
[----:B------:R-:W-:Y:S02]  /*0b50*/  IMAD.WIDE.U32 R10, R30, 0x8, R18 ;  /* 0x000000081e0a7825 */ /* 0x000fe400078e0012 */
[----:B------:R-:W2:Y:S04]  /*0b60*/  LDG.E.64 R32, desc[UR8][R32.64] ;  /* 0x0000000820207981 */ /* 0x000ea8000c1e1b00 */
[----:B------:R-:W3:Y:S01]  /*0b70*/  LDG.E.64 R10, desc[UR8][R10.64] ;  /* 0x000000080a0a7981 */ /* 0x000ee2000c1e1b00 */
[----:B------:R-:W-:Y:S01]  /*0b80*/  IMAD.MOV.U32 R30, RZ, RZ, R34 ;  /* 0x000000ffff1e7224 */ /* 0x000fe200078e0022 */
[----:B--2---:R-:W-:Y:S01]  /*0b90*/  ISETP.NE.U32.AND P0, PT, R33, RZ, PT ;  /* 0x000000ff2100720c */ /* 0x004fe20003f05070 */
[-C--:B---3--:R-:W-:Y:S02]  /*0ba0*/  IMAD R0, R11, R12.reuse, RZ ;  /* 0x0000000c0b007224 */ /* 0x088fe400078e02ff */
[----:B------:R-:W-:-:S04]  /*0bb0*/  IMAD.WIDE.U32 R34, R10, R12, R30 ;  /* 0x0000000c0a227225 */ /* 0x000fc800078e001e */
[----:B------:R-:W-:-:S05]  /*0bc0*/  IMAD R9, R10, R9, R0 ;  /* 0x000000090a097224 */ /* 0x000fca00078e0200 */
[----:B------:R-:W-:Y:S01]  /*0bd0*/  IADD3 R31, PT, PT, R35, R9, RZ ;  /* 0x00000009231f7210 */ /* 0x000fe20007ffe0ff */
[----:B------:R-:W-:Y:S06]  /*0be0*/  @P0 BRA `(.L_x_16) ;  /* 0x0000000000580947 */ /* 0x000fec0003800000 */
        /* <DEDUP_REMOVED lines=22> */
.L_x_16:
[----:B------:R-:W-:Y:S01]  /*0d50*/  MOV R27, R28 ;  /* 0x0000001c001b7202 */ /* 0x000fe20000000f00 */
[----:B------:R-:W-:Y:S01]  /*0d60*/  IMAD.MOV.U32 R2, RZ, RZ, R32 ;  /* 0x000000ffff027224 */ /* 0x000fe200078e0020 */
[----:B------:R-:W-:Y:S02]  /*0d70*/  MOV R0, R33 ;  /* 0x0000002100007202 */ /* 0x000fe40000000f00 */
[----:B------:R-:W-:-:S07]  /*0d80*/  MOV R9, 0xda0 ;  /* 0x00000da000097802 */ /* 0x000fce0000000f00 */
[----:B----4-:R-:W-:Y:S05]  /*0d90*/  CALL.REL.NOINC `($__internal_0_$__cuda_sm20_div_s64) ;  /* 0x0000003000347944 */ /* 0x010fea0003c00000 */
[----:B------:R-:W-:Y:S01]  /*0da0*/  IADD3 R25, P0, PT, RZ, -R11, RZ ;  /* 0x8000000bff197210 */ /* 0x000fe20007f1e0ff */
[----:B------:R-:W-:-:S04]  /*0db0*/  HFMA2 R29, -RZ, RZ, 0, 0 ;  /* 0x00000000ff1d7431 */ /* 0x000fc800000001ff */
[----:B------:R-:W-:-:S04]  /*0dc0*/  IMAD.X R9, RZ, RZ, ~R2, P0 ;  /* 0x000000ffff097224 */ /* 0x000fc800000e0e02 */
[C---:B------:R-:W-:Y:S02]  /*0dd0*/  IMAD R9, R32.reuse, R9, RZ ;  /* 0x0000000920097224 */ /* 0x040fe400078e02ff */
[----:B------:R-:W-:-:S04]  /*0de0*/  IMAD.WIDE.U32 R12, R32, R25, R28 ;  /* 0x00000019200c7225 */ /* 0x000fc800078e001c */
[----:B------:R-:W-:Y:S02]  /*0df0*/  IMAD R9, R33, R25, R9 ;  /* 0x0000001921097224 */ /* 0x000fe400078e0209 */
[----:B------:R-:W-:-:S03]  /*0e00*/  IMAD.MOV.U32 R29, RZ, RZ, R11 ;  /* 0x000000ffff1d7224 */ /* 0x000fc600078e000b */
[----:B------:R-:W-:-:S07]  /*0e10*/  IADD3 R9, PT, PT, R13, R9, RZ ;  /* 0x000000090d097210 */ /* 0x000fce0007ffe0ff */
.L_x_17:
[C---:B------:R-:W-:Y:S02]  /*0e20*/  VIADD R30, R3.reuse, 0xffffffff ;  /* 0xffffffff031e7836 */ /* 0x040fe40000000000 */
[----:B------:R-:W-:-:S04]  /*0e30*/  IMAD.WIDE.U32 R10, R3, 0x8, R18 ;  /* 0x00000008030a7825 */ /* 0x000fc800078e0012 */
[----:B------:R-:W-:Y:S02]  /*0e40*/  IMAD.WIDE.U32 R32, R30, 0x8, R16 ;  /* 0x000000081e207825 */ /* 0x000fe400078e0010 */
[----:B------:R-:W2:Y:S04]  /*0e50*/  LDG.E.64 R10, desc[UR8][R10.64] ;  /* 0x000000080a0a7981 */ /* 0x000ea8000c1e1b00 */
[----:B------:R-:W3:Y:S01]  /*0e60*/  LDG.E.64 R32, desc[UR8][R32.64] ;  /* 0x0000000820207981 */ /* 0x000ee2000c1e1b00 */
[----:B------:R-:W-:Y:S01]  /*0e70*/  MOV R35, R31 ;  /* 0x0000001f00237202 */ /* 0x000fe20000000f00 */
[-C--:B--2---:R-:W-:Y:S02]  /*0e80*/  IMAD R0, R11, R12.reuse, RZ ;  /* 0x0000000c0b007224 */ /* 0x084fe400078e02ff */
        /* <DEDUP_REMOVED lines=11> */
[----:B0-----:R-:W-:Y:S01]  /*0f40*/  MOV R10, RZ ;  /* 0x000000ff000a7202 */ /* 0x001fe20000000f00 */
        /* <DEDUP_REMOVED lines=8> */
[----:B------:R-:W-:Y:S01]  /*0fd0*/  ISETP.GE.U32.AND P1, PT, R9, R32, PT ;  /* 0x000000200900720c */ /* 0x000fe20003f26070 */
[----:B------:R-:W-:-:S12]  /*0fe0*/  HFMA2 R9, -RZ, RZ, 0, 0 ;  /* 0x00000000ff097431 */ /* 0x000fd800000001ff */
[----:B------:R-:W-:Y:S02]  /*0ff0*/  @P1 IADD3 R28, PT, PT, R28, 0x1, RZ ;  /* 0x000000011c1c1810 */ /* 0x000fe40007ffe0ff */
[----:B------:R-:W-:-:S05]  /*1000*/  @!P2 LOP3.LUT R28, RZ, R32, RZ, 0x33, !PT ;  /* 0x00000020ff1ca212 */ /* 0x000fca00078e33ff */
[----:B------:R-:W-:-:S04]  /*1010*/  IMAD.MOV R12, RZ, RZ, -R28 ;  /* 0x000000ffff0c7224 */ /* 0x000fc800078e0a1c */
[----:B------:R-:W-:Y:S01]  /*1020*/  IMAD R12, R32, R12, R29 ;  /* 0x0000000c200c7224 */ /* 0x000fe200078e021d */
[----:B------:R-:W-:Y:S06]  /*1030*/  BRA `(.L_x_19) ;  /* 0x0000000000387947 */ /* 0x000fec0003800000 */
.L_x_18:
        /* <DEDUP_REMOVED lines=14> */
.L_x_19:
[----:B------:R-:W-:Y:S02]  /*1120*/  VIADD R29, R3, 0xfffffffe ;  /* 0xfffffffe031d7836 */ /* 0x000fe40000000000 */
[----:B------:R-:W-:-:S04]  /*1130*/  IMAD.WIDE.U32 R10, R30, 0x8, R18 ;  /* 0x000000081e0a7825 */ /* 0x000fc800078e0012 */
[----:B------:R-:W-:Y:S02]  /*1140*/  IMAD.WIDE.U32 R32, R29, 0x8, R16 ;  /* 0x000000081d207825 */ /* 0x000fe400078e0010 */
[----:B------:R-:W2:Y:S04]  /*1150*/  LDG.E.64 R10, desc[UR8][R10.64] ;  /* 0x000000080a0a7981 */ /* 0x000ea8000c1e1b00 */
[----:B------:R-:W3:Y:S01]  /*1160*/  LDG.E.64 R32, desc[UR8][R32.64] ;  /* 0x0000000820207981 */ /* 0x000ee2000c1e1b00 */
[----:B------:R-:W-:Y:S01]  /*1170*/  MOV R30, R34 ;  /* 0x00000022001e7202 */ /* 0x000fe20000000f00 */
[----:B--2---:R-:W-:-:S04]  /*1180*/  IMAD R0, R11, R12, RZ ;  /* 0x0000000c0b007224 */ /* 0x004fc800078e02ff */
        /* <DEDUP_REMOVED lines=27> */
.L_x_20:
        /* <DEDUP_REMOVED lines=14> */
.L_x_21:
[----:B------:R-:W-:Y:S02]  /*1420*/  VIADD R28, R3, 0xfffffffd ;  /* 0xfffffffd031c7836 */ /* 0x000fe40000000000 */
        /* <DEDUP_REMOVED lines=33> */
.L_x_22:
        /* <DEDUP_REMOVED lines=14> */
.L_x_23:
        /* <DEDUP_REMOVED lines=25> */
[----:B------:R-:W-:Y:S02]  /*18b0*/  @P0 IADD3 R9, PT, PT, -R32, R9, RZ ;  /* 0x0000000920090210 */ /* 0x000fe40007ffe1ff */
[----:B------:R-:W-:Y:S02]  /*18c0*/  @P0 IADD3 R11, PT, PT, R11, 0x1, RZ ;  /* 0x000000010b0b0810 */ /* 0x000fe40007ffe0ff */
[----:B------:R-:W-:Y:S01]  /*18d0*/  ISETP.GE.U32.AND P1, PT, R9, R32, PT ;  /* 0x000000200900720c */ /* 0x000fe20003f26070 */
[----:B------:R-:W-:-:S12]  /*18e0*/  HFMA2 R9, -RZ, RZ, 0, 0 ;  /* 0x00000000ff097431 */ /* 0x000fd800000001ff */
[----:B------:R-:W-:Y:S01]  /*18f0*/  @P1 VIADD R11, R11, 0x1 ;  /* 0x000000010b0b1836 */ /* 0x000fe20000000000 */
[----:B------:R-:W-:-:S04]  /*1900*/  @!P2 LOP3.LUT R11, RZ, R32, RZ, 0x33, !PT ;  /* 0x00000020ff0ba212 */ /* 0x000fc800078e33ff */
[----:B------:R-:W-:-:S05]  /*1910*/  IADD3 R33, PT, PT, RZ, -R11, RZ ;  /* 0x8000000bff217210 */ /* 0x000fca0007ffe0ff */
[----:B------:R-:W-:Y:S01]  /*1920*/  IMAD R33, R32, R33, R30 ;  /* 0x0000002120217224 */ /* 0x000fe200078e021e */
[----:B------:R-:W-:Y:S06]  /*1930*/  BRA `(.L_x_25) ;  /* 0x0000000000387947 */ /* 0x000fec0003800000 */
.L_x_24:
[----:B------:R-:W-:Y:S01]  /*1940*/  IMAD.MOV.U32 R27, RZ, RZ, R30 ;  /* 0x000000ffff1b7224 */ /* 0x000fe200078e001e */
[----:B------:R-:W-:Y:S02]  /*1950*/  MOV R2, R32 ;  /* 0x0000002000027202 */ /* 0x000fe40000000f00 */
[----:B------:R-:W-:Y:S02]  /*1960*/  MOV R0, R33 ;  /* 0x0000002100007202 */ /* 0x000fe40000000f00 */
[----:B------:R-:W-:-:S07]  /*1970*/  MOV R9, 0x1990 ;  /* 0x0000199000097802 */ /* 0x000fce0000000f00 */
[----:B----4-:R-:W-:Y:S05]  /*1980*/  CALL.REL.NOINC `($__internal_0_$__cuda_sm20_div_s64) ;  /* 0x0000002400387944 */ /* 0x010fea0003c00000 */
[----:B------:R-:W-:Y:S01]  /*1990*/  IADD3 R25, P0, PT, RZ, -R11, RZ ;  /* 0x8000000bff197210 */ /* 0x000fe20007f1e0ff */
[----:B------:R-:W-:Y:S01]  /*19a0*/  HFMA2 R13, -RZ, RZ, 0, 0 ;  /* 0x00000000ff0d7431 */ /* 0x000fe200000001ff */
[----:B------:R-:W-:-:S03]  /*19b0*/  MOV R12, R30 ;  /* 0x0000001e000c7202 */ /* 0x000fc60000000f00 */
[----:B------:R-:W-:-:S04]  /*19c0*/  IMAD.X R9, RZ, RZ, ~R2, P0 ;  /* 0x000000ffff097224 */ /* 0x000fc800000e0e02 */
[C---:B------:R-:W-:Y:S02]  /*19d0*/  IMAD R9, R32.reuse, R9, RZ ;  /* 0x0000000920097224 */ /* 0x040fe400078e02ff */
[----:B------:R-:W-:-:S04]  /*19e0*/  IMAD.WIDE.U32 R12, R32, R25, R12 ;  /* 0x00000019200c7225 */ /* 0x000fc800078e000c */
[----:B------:R-:W-:Y:S02]  /*19f0*/  IMAD R9, R33, R25, R9 ;  /* 0x0000001921097224 */ /* 0x000fe400078e0209 */
[----:B------:R-:W-:-:S03]  /*1a00*/  IMAD.MOV.U32 R33, RZ, RZ, R12 ;  /* 0x000000ffff217224 */ /* 0x000fc600078e000c */
[----:B------:R-:W-:-:S07]  /*1a10*/  IADD3 R9, PT, PT, R13, R9, RZ ;  /* 0x000000090d097210 */ /* 0x000fce0007ffe0ff */
.L_x_25:
[----:B----4-:R-:W-:-:S06]  /*1a20*/  IMAD.WIDE.U32 R12, R31, 0x8, R22 ;  /* 0x000000081f0c7825 */ /* 0x010fcc00078e0016 */
[----:B------:R-:W2:Y:S01]  /*1a30*/  LDG.E.64 R12, desc[UR8][R12.64] ;  /* 0x000000080c0c7981 */ /* 0x000ea2000c1e1b00 */
[----:B------:R-:W-:Y:S01]  /*1a40*/  UIADD3 UR6, UPT, UPT, UR6, 0x8, URZ ;  /* 0x0000000806067890 */ /* 0x000fe2000fffe0ff */
[----:B------:R-:W-:Y:S01]  /*1a50*/  MOV R29, R28 ;  /* 0x0000001c001d7202 */ /* 0x000fe20000000f00 */
[----:B------:R-:W-:Y:S01]  /*1a60*/  IMAD.MOV.U32 R28, RZ, RZ, R34 ;  /* 0x000000ffff1c7224 */ /* 0x000fe200078e0022 */
[----:B------:R-:W-:Y:S01]  /*1a70*/  IADD3 R3, PT, PT, R3, -0x8, RZ ;  /* 0xfffffff803037810 */ /* 0x000fe20007ffe0ff */
[----:B------:R-:W-:Y:S01]  /*1a80*/  UISETP.NE.AND UP0, UPT, UR6, URZ, UPT ;  /* 0x000000ff0600728c */ /* 0x000fe2000bf05270 */
[----:B------:R-:W-:Y:S02]  /*1a90*/  IMAD.MOV.U32 R32, RZ, RZ, R11 ;  /* 0x000000ffff207224 */ /* 0x000fe400078e000b */
[-C--:B--2---:R-:W-:Y:S02]  /*1aa0*/  IMAD R0, R13, R33.reuse, RZ ;  /* 0x000000210d007224 */ /* 0x084fe400078e02ff */
[----:B------:R-:W-:-:S04]  /*1ab0*/  IMAD.WIDE.U32 R28, R12, R33, R28 ;  /* 0x000000210c1c7225 */ /* 0x000fc800078e001c */
[----:B------:R-:W-:-:S05]  /*1ac0*/  IMAD R9, R12, R9, R0 ;  /* 0x000000090c097224 */ /* 0x000fca00078e0200 */
[----:B------:R-:W-:Y:S01]  /*1ad0*/  IADD3 R29, PT, PT, R29, R9, RZ ;  /* 0x000000091d1d7210 */ /* 0x000fe20007ffe0ff */
[----:B------:R-:W-:Y:S06]  /*1ae0*/  BRA.U UP0, `(.L_x_26) ;  /* 0xffffffe500f47547 */ /* 0x000fec000b83ffff */
[----:B------:R-:W-:-:S07]  /*1af0*/  IADD3 R3, PT, PT, R3, 0x3, RZ ;  /* 0x0000000303037810 */ /* 0x000fce0007ffe0ff */
.L_x_9:
[----:B------:R-:W1:Y:S02]  /*1b00*/  LDCU UR5, c[0x0][0x3a0] ;  /* 0x00007400ff0577ac */ /* 0x000e640008000800 */
[----:B-1----:R-:W-:-:S09]  /*1b10*/  ULOP3.LUT UP0, UR6, UR5, 0x7, URZ, 0xc0, !UPT ;  /* 0x0000000705067892 */ /* 0x002fd2000f80c0ff */
[----:B------:R-:W-:Y:S05]  /*1b20*/  BRA.U !UP0, `(.L_x_8) ;  /* 0x0000001508607547 */ /* 0x000fea000b800000 */
[----:B------:R-:W-:Y:S02]  /*1b30*/  UISETP.GE.U32.AND UP0, UPT, UR6, 0x4, UPT ;  /* 0x000000040600788c */ /* 0x000fe4000bf06070 */
[----:B------:R-:W-:-:S07]  /*1b40*/  ULOP3.LUT UR5, UR5, 0x3, URZ, 0xc0, !UPT ;  /* 0x0000000305057892 */ /* 0x000fce000f8ec0ff */
[----:B------:R-:W-:Y:S05]  /*1b50*/  BRA.U !UP0, `(.L_x_27) ;  /* 0x0000000d08187547 */ /* 0x000fea000b800000 */
[----:B------:R-:W1:Y:S02]  /*1b60*/  LDC.64 R16, c[0x0][0x390] ;  /* 0x0000e400ff107b82 */ /* 0x000e640000000a00 */
[----:B-1----:R-:W-:-:S06]  /*1b70*/  IMAD.WIDE.U32 R16, R3, 0x8, R16 ;  /* 0x0000000803107825 */ /* 0x002fcc00078e0010 */
[----:B------:R-:W2:Y:S02]  /*1b80*/  LDG.E.64 R16, desc[UR8][R16.64] ;  /* 0x0000000810107981 */ /* 0x000ea4000c1e1b00 */
[----:B--2---:R-:W-:-:S13]  /*1b90*/  ISETP.NE.U32.AND P0, PT, R17, RZ, PT ;  /* 0x000000ff1100720c */ /* 0x004fda0003f05070 */
[----:B------:R-:W-:Y:S05]  /*1ba0*/  @P0 BRA `(.L_x_28) ;  /* 0x0000000000580947 */ /* 0x000fea0003800000 */
[----:B------:R-:W1:Y:S01]  /*1bb0*/  I2F.U32.RP R0, R16 ;  /* 0x0000001000007306 */ /* 0x000e620000209000 */
[----:B0-----:R-:W-:Y:S01]  /*1bc0*/  IMAD.MOV R9, RZ, RZ, -R16 ;  /* 0x000000ffff097224 */ /* 0x001fe200078e0a10 */
[----:B------:R-:W-:-:S06]  /*1bd0*/  ISETP.NE.U32.AND P2, PT, R16, RZ, PT ;  /* 0x000000ff1000720c */ /* 0x000fcc0003f45070 */
[----:B-1----:R-:W0:Y:S02]  /*1be0*/  MUFU.RCP R0, R0 ;  /* 0x0000000000007308 */ /* 0x002e240000001000 */
[----:B0-----:R-:W-:-:S06]  /*1bf0*/  IADD3 R10, PT, PT, R0, 0xffffffe, RZ ;  /* 0x0ffffffe000a7810 */ /* 0x001fcc0007ffe0ff */
[----:B------:R0:W1:Y:S02]  /*1c00*/  F2I.FTZ.U32.TRUNC.NTZ R11, R10 ;  /* 0x0000000a000b7305 */ /* 0x000064000021f000 */
[----:B0-----:R-:W-:Y:S01]  /*1c10*/  MOV R10, RZ ;  /* 0x000000ff000a7202 */ /* 0x001fe20000000f00 */
        /* <DEDUP_REMOVED lines=9> */
[----:B------:R-:W-:-:S12]  /*1cb0*/  HFMA2 R9, -RZ, RZ, 0, 0 ;  /* 0x00000000ff097431 */ /* 0x000fd800000001ff */
[----:B------:R-:W-:Y:S02]  /*1cc0*/  @P1 IADD3 R17, PT, PT, R17, 0x1, RZ ;  /* 0x0000000111111810 */ /* 0x000fe40007ffe0ff */
[----:B------:R-:W-:-:S05]  /*1cd0*/  @!P2 LOP3.LUT R17, RZ, R16, RZ, 0x33, !PT ;  /* 0x00000010ff11a212 */ /* 0x000fca00078e33ff */
[----:B------:R-:W-:-:S04]  /*1ce0*/  IMAD.MOV R11, RZ, RZ, -R17 ;  /* 0x000000ffff0b7224 */ /* 0x000fc800078e0a11 */
[----:B------:R-:W-:Y:S01]  /*1cf0*/  IMAD R12, R16, R11, R32 ;  /* 0x0000000b100c7224 */ /* 0x000fe200078e0220 */
[----:B------:R-:W-:Y:S06]  /*1d00*/  BRA `(.L_x_29) ;  /* 0x0000000000347947 */ /* 0x000fec0003800000 */
.L_x_28:
[----:B------:R-:W-:Y:S01]  /*1d10*/  MOV R27, R32 ;  /* 0x00000020001b7202 */ /* 0x000fe20000000f00 */
[----:B------:R-:W-:Y:S01]  /*1d20*/  IMAD.MOV.U32 R2, RZ, RZ, R16 ;  /* 0x000000ffff027224 */ /* 0x000fe200078e0010 */
[----:B------:R-:W-:Y:S02]  /*1d30*/  MOV R0, R17 ;  /* 0x0000001100007202 */ /* 0x000fe40000000f00 */
[----:B0-----:R-:W-:-:S07]  /*1d40*/  MOV R9, 0x1d60 ;  /* 0x00001d6000097802 */ /* 0x001fce0000000f00 */
[----:B------:R-:W-:Y:S05]  /*1d50*/  CALL.REL.NOINC `($__internal_0_$__cuda_sm20_div_s64) ;  /* 0x0000002000447944 */ /* 0x000fea0003c00000 */
[----:B------:R-:W-:Y:S01]  /*1d60*/  IADD3 R19, P0, PT, RZ, -R11, RZ ;  /* 0x8000000bff137210 */ /* 0x000fe20007f1e0ff */
[----:B------:R-:W-:-:S03]  /*1d70*/  IMAD.MOV.U32 R33, RZ, RZ, RZ ;  /* 0x000000ffff217224 */ /* 0x000fc600078e00ff */
[----:B------:R-:W-:Y:S01]  /*1d80*/  IADD3.X R9, PT, PT, RZ, ~R2, RZ, P0, !PT ;  /* 0x80000002ff097210 */ /* 0x000fe200007fe4ff */
[----:B------:R-:W-:-:S04]  /*1d90*/  IMAD.WIDE.U32 R12, R16, R19, R32 ;  /* 0x00000013100c7225 */ /* 0x000fc800078e0020 */
[----:B------:R-:W-:-:S04]  /*1da0*/  IMAD R9, R16, R9, RZ ;  /* 0x0000000910097224 */ /* 0x000fc800078e02ff */
[----:B------:R-:W-:Y:S01]  /*1db0*/  IMAD R9, R17, R19, R9 ;  /* 0x0000001311097224 */ /* 0x000fe200078e0209 */
[----:B------:R-:W-:-:S04]  /*1dc0*/  MOV R17, R11 ;  /* 0x0000000b00117202 */ /* 0x000fc80000000f00 */
[----:B------:R-:W-:-:S07]  /*1dd0*/  IADD3 R9, PT, PT, R13, R9, RZ ;  /* 0x000000090d097210 */ /* 0x000fce0007ffe0ff */
.L_x_29:
[----:B------:R-:W0:Y:S01]  /*1de0*/  LDC.64 R18, c[0x0][0x390] ;  /* 0x0000e400ff127b82 */ /* 0x000e220000000a00 */
[----:B------:R-:W-:-:S07]  /*1df0*/  VIADD R16, R3, 0xffffffff ;  /* 0xffffffff03107836 */ /* 0x000fce0000000000 */
[----:B------:R-:W1:Y:S01]  /*1e00*/  LDC.64 R10, c[0x0][0x398] ;  /* 0x0000e600ff0a7b82 */ /* 0x000e620000000a00 */
[----:B0-----:R-:W-:-:S06]  /*1e10*/  IMAD.WIDE.U32 R18, R16, 0x8, R18 ;  /* 0x0000000810127825 */ /* 0x001fcc00078e0012 */
[----:B------:R-:W2:Y:S01]  /*1e20*/  LDG.E.64 R18, desc[UR8][R18.64] ;  /* 0x0000000812127981 */ /* 0x000ea2000c1e1b00 */
[----:B-1----:R-:W-:-:S06]  /*1e30*/  IMAD.WIDE.U32 R10, R3, 0x8, R10 ;  /* 0x00000008030a7825 */ /* 0x002fcc00078e000a */
[----:B------:R-:W3:Y:S01]  /*1e40*/  LDG.E.64 R10, desc[UR8][R10.64] ;  /* 0x000000080a0a7981 */ /* 0x000ee2000c1e1b00 */
[----:B--2---:R-:W-:Y:S01]  /*1e50*/  ISETP.NE.U32.AND P0, PT, R19, RZ, PT ;  /* 0x000000ff1300720c */ /* 0x004fe20003f05070 */
[-C--:B---3--:R-:W-:Y:S02]  /*1e60*/  IMAD R0, R11, R12.reuse, RZ ;  /* 0x0000000c0b007224 */ /* 0x088fe400078e02ff */
[----:B------:R-:W-:-:S04]  /*1e70*/  IMAD.WIDE.U32 R20, R10, R12, R28 ;  /* 0x0000000c0a147225 */ /* 0x000fc800078e001c */
[----:B------:R-:W-:-:S05]  /*1e80*/  IMAD R9, R10, R9, R0 ;  /* 0x000000090a097224 */ /* 0x000fca00078e0200 */
[----:B------:R-:W-:Y:S01]  /*1e90*/  IADD3 R23, PT, PT, R21, R9, RZ ;  /* 0x0000000915177210 */ /* 0x000fe20007ffe0ff */
[----:B------:R-:W-:Y:S06]  /*1ea0*/  @P0 BRA `(.L_x_30) ;  /* 0x0000000000580947 */ /* 0x000fec0003800000 */
        /* <DEDUP_REMOVED lines=15> */
[----:B------:R-:W-:Y:S02]  /*1fa0*/  ISETP.GE.U32.AND P1, PT, R9, R18, PT ;  /* 0x000000120900720c */ /* 0x000fe40003f26070 */
[----:B------:R-:W-:-:S11]  /*1fb0*/  MOV R9, RZ ;  /* 0x000000ff00097202 */ /* 0x000fd60000000f00 */
[----:B------:R-:W-:Y:S02]  /*1fc0*/  @P1 IADD3 R19, PT, PT, R19, 0x1, RZ ;  /* 0x0000000113131810 */ /* 0x000fe40007ffe0ff */
[----:B------:R-:W-:-:S05]  /*1fd0*/  @!P2 LOP3.LUT R19, RZ, R18, RZ, 0x33, !PT ;  /* 0x00000012ff13a212 */ /* 0x000fca00078e33ff */
[----:B------:R-:W-:-:S04]  /*1fe0*/  IMAD.MOV R12, RZ, RZ, -R19 ;  /* 0x000000ffff0c7224 */ /* 0x000fc800078e0a13 */
[----:B------:R-:W-:Y:S01]  /*1ff0*/  IMAD R12, R18, R12, R17 ;  /* 0x0000000c120c7224 */ /* 0x000fe200078e0211 */
[----:B------:R-:W-:Y:S06]  /*2000*/  BRA `(.L_x_31) ;  /* 0x0000000000387947 */ /* 0x000fec0003800000 */
.L_x_30:
[----:B------:R-:W-:Y:S01]  /*2010*/  MOV R27, R17 ;  /* 0x00000011001b7202 */ /* 0x000fe20000000f00 */
[----:B------:R-:W-:Y:S01]  /*2020*/  IMAD.MOV.U32 R2, RZ, RZ, R18 ;  /* 0x000000ffff027224 */ /* 0x000fe200078e0012 */
[----:B------:R-:W-:Y:S02]  /*2030*/  MOV R0, R19 ;  /* 0x0000001300007202 */ /* 0x000fe40000000f00 */
[----:B------:R-:W-:-:S07]  /*2040*/  MOV R9, 0x2060 ;  /* 0x0000206000097802 */ /* 0x000fce0000000f00 */
[----:B------:R-:W-:Y:S05]  /*2050*/  CALL.REL.NOINC `($__internal_0_$__cuda_sm20_div_s64) ;  /* 0x0000001c00847944 */ /* 0x000fea0003c00000 */
[----:B------:R-:W-:Y:S01]  /*2060*/  IADD3 R25, P0, PT, RZ, -R11, RZ ;  /* 0x8000000bff197210 */ /* 0x000fe20007f1e0ff */
[----:B------:R-:W-:Y:S02]  /*2070*/  HFMA2 R13, -RZ, RZ, 0, 0 ;  /* 0x00000000ff0d7431 */ /* 0x000fe400000001ff */
[----:B------:R-:W-:Y:S01]  /*2080*/  IMAD.MOV.U32 R12, RZ, RZ, R17 ;  /* 0x000000ffff0c7224 */ /* 0x000fe200078e0011 */
[----:B------:R-:W-:-:S05]  /*2090*/  IADD3.X R9, PT, PT, RZ, ~R2, RZ, P0, !PT ;  /* 0x80000002ff097210 */ /* 0x000fca00007fe4ff */
[C---:B------:R-:W-:Y:S02]  /*20a0*/  IMAD R9, R18.reuse, R9, RZ ;  /* 0x0000000912097224 */ /* 0x040fe400078e02ff */
[----:B------:R-:W-:-:S04]  /*20b0*/  IMAD.WIDE.U32 R12, R18, R25, R12 ;  /* 0x00000019120c7225 */ /* 0x000fc800078e000c */
[----:B------:R-:W-:Y:S01]  /*20c0*/  IMAD R9, R19, R25, R9 ;  /* 0x0000001913097224 */ /* 0x000fe200078e0209 */
[----:B------:R-:W-:-:S03]  /*20d0*/  MOV R19, R11 ;  /* 0x0000000b00137202 */ /* 0x000fc60000000f00 */
[----:B------:R-:W-:-:S07]  /*20e0*/  IMAD.IADD R9, R13, 0x1, R9 ;  /* 0x000000010d097824 */ /* 0x000fce00078e0209 */
.L_x_31:
[----:B------:R-:W0:Y:S01]  /*20f0*/  LDC.64 R28, c[0x0][0x390] ;  /* 0x0000e400ff1c7b82 */ /* 0x000e220000000a00 */
[----:B------:R-:W-:-:S07]  /*2100*/  IADD3 R17, PT, PT, R3, -0x2, RZ ;  /* 0xfffffffe03117810 */ /* 0x000fce0007ffe0ff */
[----:B------:R-:W1:Y:S01]  /*2110*/  LDC.64 R10, c[0x0][0x398] ;  /* 0x0000e600ff0a7b82 */ /* 0x000e620000000a00 */
[----:B0-----:R-:W-:-:S06]  /*2120*/  IMAD.WIDE.U32 R28, R17, 0x8, R28 ;  /* 0x00000008111c7825 */ /* 0x001fcc00078e001c */
[----:B------:R-:W2:Y:S01]  /*2130*/  LDG.E.64 R28, desc[UR8][R28.64] ;  /* 0x000000081c1c7981 */ /* 0x000ea2000c1e1b00 */
[----:B-1----:R-:W-:-:S06]  /*2140*/  IMAD.WIDE.U32 R10, R16, 0x8, R10 ;  /* 0x00000008100a7825 */ /* 0x002fcc00078e000a */
[----:B------:R-:W3:Y:S01]  /*2150*/  LDG.E.64 R10, desc[UR8][R10.64] ;  /* 0x000000080a0a7981 */ /* 0x000ee2000c1e1b00 */
[----:B------:R-:W-:Y:S02]  /*2160*/  MOV R22, R20 ;  /* 0x0000001400167202 */ /* 0x000fe40000000f00 */
[----:B--2---:R-:W-:Y:S01]  /*2170*/  ISETP.NE.U32.AND P0, PT, R29, RZ, PT ;  /* 0x000000ff1d00720c */ /* 0x004fe20003f05070 */
[-C--:B---3--:R-:W-:Y:S02]  /*2180*/  IMAD R0, R11, R12.reuse, RZ ;  /* 0x0000000c0b007224 */ /* 0x088fe400078e02ff */
[----:B------:R-:W-:-:S04]  /*2190*/  IMAD.WIDE.U32 R22, R10, R12, R22 ;  /* 0x0000000c0a167225 */ /* 0x000fc800078e0016 */
[----:B------:R-:W-:-:S04]  /*21a0*/  IMAD R9, R10, R9, R0 ;  /* 0x000000090a097224 */ /* 0x000fc800078e0200 */
[----:B------:R-:W-:Y:S02]  /*21b0*/  IMAD.IADD R21, R23, 0x1, R9 ;  /* 0x0000000117157824 */ /* 0x000fe400078e0209 */
[----:B------:R-:W-:Y:S05]  /*21c0*/  @P0 BRA `(.L_x_32) ;  /* 0x0000000000580947 */ /* 0x000fea0003800000 */
[----:B------:R-:W0:Y:S01]  /*21d0*/  I2F.U32.RP R0, R28 ;  /* 0x0000001c00007306 */ /* 0x000e220000209000 */
[----:B------:R-:W-:Y:S02]  /*21e0*/  IADD3 R9, PT, PT, RZ, -R28, RZ ;  /* 0x8000001cff097210 */ /* 0x000fe40007ffe0ff */
[----:B------:R-:W-:-:S05]  /*21f0*/  ISETP.NE.U32.AND P2, PT, R28, RZ, PT ;  /* 0x000000ff1c00720c */ /* 0x000fca0003f45070 */
[----:B0-----:R-:W0:Y:S02]  /*2200*/  MUFU.RCP R0, R0 ;  /* 0x0000000000007308 */ /* 0x001e240000001000 */
[----:B0-----:R-:W-:-:S06]  /*2210*/  IADD3 R10, PT, PT, R0, 0xffffffe, RZ ;  /* 0x0ffffffe000a7810 */ /* 0x001fcc0007ffe0ff */
        /* <DEDUP_REMOVED lines=8> */
[----:B------:R-:W-:Y:S01]  /*22a0*/  @P0 IADD3 R9, PT, PT, -R28, R9, RZ ;  /* 0x000000091c090210 */ /* 0x000fe20007ffe1ff */
[----:B------:R-:W-:-:S03]  /*22b0*/  @P0 VIADD R18, R18, 0x1 ;  /* 0x0000000112120836 */ /* 0x000fc60000000000 */
[----:B------:R-:W-:Y:S01]  /*22c0*/  ISETP.GE.U32.AND P1, PT, R9, R28, PT ;  /* 0x0000001c0900720c */ /* 0x000fe20003f26070 */
[----:B------:R-:W-:-:S12]  /*22d0*/  IMAD.MOV.U32 R9, RZ, RZ, RZ ;  /* 0x000000ffff097224 */ /* 0x000fd800078e00ff */
[----:B------:R-:W-:Y:S02]  /*22e0*/  @P1 IADD3 R18, PT, PT, R18, 0x1, RZ ;  /* 0x0000000112121810 */ /* 0x000fe40007ffe0ff */
[----:B------:R-:W-:-:S04]  /*22f0*/  @!P2 LOP3.LUT R18, RZ, R28, RZ, 0x33, !PT ;  /* 0x0000001cff12a212 */ /* 0x000fc800078e33ff */
[----:B------:R-:W-:-:S05]  /*2300*/  IADD3 R12, PT, PT, RZ, -R18, RZ ;  /* 0x80000012ff0c7210 */ /* 0x000fca0007ffe0ff */
[----:B------:R-:W-:Y:S01]  /*2310*/  IMAD R12, R28, R12, R19 ;  /* 0x0000000c1c0c7224 */ /* 0x000fe200078e0213 */
[----:B------:R-:W-:Y:S06]  /*2320*/  BRA `(.L_x_33) ;  /* 0x0000000000387947 */ /* 0x000fec0003800000 */
.L_x_32:
[----:B------:R-:W-:Y:S01]  /*2330*/  MOV R27, R19 ;  /* 0x00000013001b7202 */ /* 0x000fe20000000f00 */
[----:B------:R-:W-:Y:S01]  /*2340*/  IMAD.MOV.U32 R0, RZ, RZ, R29 ;  /* 0x000000ffff007224 */ /* 0x000fe200078e001d */
[----:B------:R-:W-:Y:S02]  /*2350*/  MOV R2, R28 ;  /* 0x0000001c00027202 */ /* 0x000fe40000000f00 */
[----:B------:R-:W-:-:S07]  /*2360*/  MOV R9, 0x2380 ;  /* 0x0000238000097802 */ /* 0x000fce0000000f00 */
[----:B------:R-:W-:Y:S05]  /*2370*/  CALL.REL.NOINC `($__internal_0_$__cuda_sm20_div_s64) ;  /* 0x0000001800bc7944 */ /* 0x000fea0003c00000 */
[----:B------:R-:W-:Y:S01]  /*2380*/  IADD3 R25, P0, PT, RZ, -R11, RZ ;  /* 0x8000000bff197210 */ /* 0x000fe20007f1e0ff */
[----:B------:R-:W-:Y:S01]  /*2390*/  IMAD.MOV.U32 R13, RZ, RZ, RZ ;  /* 0x000000ffff0d7224 */ /* 0x000fe200078e00ff */
[----:B------:R-:W-:Y:S02]  /*23a0*/  MOV R12, R19 ;  /* 0x00000013000c7202 */ /* 0x000fe40000000f00 */
[----:B------:R-:W-:Y:S02]  /*23b0*/  IADD3.X R9, PT, PT, RZ, ~R2, RZ, P0, !PT ;  /* 0x80000002ff097210 */ /* 0x000fe400007fe4ff */
[----:B------:R-:W-:Y:S01]  /*23c0*/  MOV R18, R11 ;  /* 0x0000000b00127202 */ /* 0x000fe20000000f00 */
[----:B------:R-:W-:-:S04]  /*23d0*/  IMAD.WIDE.U32 R12, R28, R25, R12 ;  /* 0x000000191c0c7225 */ /* 0x000fc800078e000c */
[----:B------:R-:W-:-:S04]  /*23e0*/  IMAD R9, R28, R9, RZ ;  /* 0x000000091c097224 */ /* 0x000fc800078e02ff */
[----:B------:R-:W-:-:S05]  /*23f0*/  IMAD R9, R29, R25, R9 ;  /* 0x000000191d097224 */ /* 0x000fca00078e0209 */
[----:B------:R-:W-:-:S07]  /*2400*/  IADD3 R9, PT, PT, R13, R9, RZ ;  /* 0x000000090d097210 */ /* 0x000fce0007ffe0ff */
.L_x_33:
[----:B------:R-:W0:Y:S01]  /*2410*/  LDC.64 R28, c[0x0][0x390] ;  /* 0x0000e400ff1c7b82 */ /* 0x000e220000000a00 */
[----:B------:R-:W-:-:S07]  /*2420*/  VIADD R16, R3, 0xfffffffd ;  /* 0xfffffffd03107836 */ /* 0x000fce0000000000 */
        /* <DEDUP_REMOVED lines=27> */
[----:B------:R-:W-:Y:S02]  /*25e0*/  ISETP.GE.U32.AND P1, PT, R9, R28, PT ;  /* 0x0000001c0900720c */ /* 0x000fe40003f26070 */
[----:B------:R-:W-:-:S11]  /*25f0*/  MOV R9, RZ ;  /* 0x000000ff00097202 */ /* 0x000fd60000000f00 */
[----:B------:R-:W-:Y:S01]  /*2600*/  @P1 VIADD R11, R11, 0x1 ;  /* 0x000000010b0b1836 */ /* 0x000fe20000000000 */
[----:B------:R-:W-:-:S04]  /*2610*/  @!P2 LOP3.LUT R11, RZ, R28, RZ, 0x33, !PT ;  /* 0x0000001cff0ba212 */ /* 0x000fc800078e33ff */
[----:B------:R-:W-:Y:S01]  /*2620*/  IADD3 R13, PT, PT, RZ, -R11, RZ ;  /* 0x8000000bff0d7210 */ /* 0x000fe20007ffe0ff */
[----:B------:R-:W-:-:S04]  /*2630*/  IMAD.MOV.U32 R32, RZ, RZ, R11 ;  /* 0x000000ffff207224 */ /* 0x000fc800078e000b */
[----:B------:R-:W-:Y:S01]  /*2640*/  IMAD R12, R28, R13, R18 ;  /* 0x0000000d1c0c7224 */ /* 0x000fe200078e0212 */
[----:B------:R-:W-:Y:S06]  /*2650*/  BRA `(.L_x_35) ;  /* 0x0000000000347947 */ /* 0x000fec0003800000 */
.L_x_34:
        /* <DEDUP_REMOVED lines=11> */
[----:B------:R-:W-:-:S05]  /*2710*/  IMAD R9, R29, R23, R9 ;  /* 0x000000171d097224 */ /* 0x000fca00078e0209 */
[----:B------:R-:W-:-:S07]  /*2720*/  IADD3 R9, PT, PT, R13, R9, RZ ;  /* 0x000000090d097210 */ /* 0x000fce0007ffe0ff */
.L_x_35:
[----:B------:R-:W0:Y:S02]  /*2730*/  LDC.64 R10, c[0x0][0x398] ;  /* 0x0000e600ff0a7b82 */ /* 0x000e240000000a00 */
[----:B0-----:R-:W-:-:S06]  /*2740*/  IMAD.WIDE.U32 R10, R16, 0x8, R10 ;  /* 0x00000008100a7825 */ /* 0x001fcc00078e000a */
[----:B------:R-:W2:Y:S01]  /*2750*/  LDG.E.64 R10, desc[UR8][R10.64] ;  /* 0x000000080a0a7981 */ /* 0x000ea2000c1e1b00 */
[----:B------:R-:W-:Y:S01]  /*2760*/  MOV R16, R20 ;  /* 0x0000001400107202 */ /* 0x000fe20000000f00 */
[----:B------:R-:W-:Y:S02]  /*2770*/  VIADD R3, R3, 0xfffffffc ;  /* 0xfffffffc03037836 */ /* 0x000fe40000000000 */
[-C--:B--2---:R-:W-:Y:S02]  /*2780*/  IMAD R0, R11, R12.reuse, RZ ;  /* 0x0000000c0b007224 */ /* 0x084fe400078e02ff */
[----:B------:R-:W-:-:S04]  /*2790*/  IMAD.WIDE.U32 R28, R10, R12, R16 ;  /* 0x0000000c0a1c7225 */ /* 0x000fc800078e0010 */
[----:B------:R-:W-:-:S05]  /*27a0*/  IMAD R9, R10, R9, R0 ;  /* 0x000000090a097224 */ /* 0x000fca00078e0200 */
[----:B------:R-:W-:-:S07]  /*27b0*/  IADD3 R29, PT, PT, R29, R9, RZ ;  /* 0x000000091d1d7210 */ /* 0x000fce0007ffe0ff */
.L_x_27:
[----:B------:R-:W-:-:S09]  /*27c0*/  UISETP.NE.AND UP0, UPT, UR5, URZ, UPT ;  /* 0x000000ff0500728c */ /* 0x000fd2000bf05270 */
[----:B------:R-:W-:Y:S05]  /*27d0*/  BRA.U !UP0, `(.L_x_8) ;  /* 0x0000000908347547 */ /* 0x000fea000b800000 */
[----:B------:R-:W-:-:S09]  /*27e0*/  UISETP.NE.AND UP0, UPT, UR5, 0x1, UPT ;  /* 0x000000010500788c */ /* 0x000fd2000bf05270 */
[----:B------:R-:W-:Y:S05]  /*27f0*/  BRA.U !UP0, `(.L_x_36) ;  /* 0x00000005088c7547 */ /* 0x000fea000b800000 */
[----:B------:R-:W1:Y:S02]  /*2800*/  LDC.64 R10, c[0x0][0x390] ;  /* 0x0000e400ff0a7b82 */ /* 0x000e640000000a00 */
[----:B-1----:R-:W-:-:S05]  /*2810*/  IMAD.WIDE.U32 R10, R3, 0x8, R10 ;  /* 0x00000008030a7825 */ /* 0x002fca00078e000a */
        /* <DEDUP_REMOVED lines=25> */
.L_x_37:
        /* <DEDUP_REMOVED lines=13> */
.L_x_38:
        /* <DEDUP_REMOVED lines=35> */
.L_x_39:
[----:B------:R-:W-:Y:S01]  /*2cb0*/  MOV R27, R17 ;  /* 0x00000011001b7202 */ /* 0x000fe20000000f00 */
[----:B------:R-:W-:Y:S01]  /*2cc0*/  IMAD.MOV.U32 R2, RZ, RZ, R18 ;  /* 0x000000ffff027224 */ /* 0x000fe200078e0012 */
[----:B------:R-:W-:Y:S02]  /*2cd0*/  MOV R0, R19 ;  /* 0x0000001300007202 */ /* 0x000fe40000000f00 */
[----:B------:R-:W-:-:S07]  /*2ce0*/  MOV R9, 0x2d00 ;  /* 0x00002d0000097802 */ /* 0x000fce0000000f00 */
[----:B------:R-:W-:Y:S05]  /*2cf0*/  CALL.REL.NOINC `($__internal_0_$__cuda_sm20_div_s64) ;  /* 0x00000010005c7944 */ /* 0x000fea0003c00000 */
[-C--:B------:R-:W-:Y:S01]  /*2d00*/  IADD3 R25, P0, PT, RZ, -R11.reuse, RZ ;  /* 0x8000000bff197210 */ /* 0x080fe20007f1e0ff */
[----:B------:R-:W-:Y:S02]  /*2d10*/  HFMA2 R13, -RZ, RZ, 0, 0 ;  /* 0x00000000ff0d7431 */ /* 0x000fe400000001ff */
[----:B------:R-:W-:Y:S01]  /*2d20*/  IMAD.MOV.U32 R12, RZ, RZ, R17 ;  /* 0x000000ffff0c7224 */ /* 0x000fe200078e0011 */
[----:B------:R-:W-:Y:S02]  /*2d30*/  IADD3.X R9, PT, PT, RZ, ~R2, RZ, P0, !PT ;  /* 0x80000002ff097210 */ /* 0x000fe400007fe4ff */
[----:B------:R-:W-:-:S03]  /*2d40*/  MOV R2, R11 ;  /* 0x0000000b00027202 */ /* 0x000fc60000000f00 */
[C---:B------:R-:W-:Y:S02]  /*2d50*/  IMAD R9, R18.reuse, R9, RZ ;  /* 0x0000000912097224 */ /* 0x040fe400078e02ff */
[----:B------:R-:W-:-:S04]  /*2d60*/  IMAD.WIDE.U32 R12, R18, R25, R12 ;  /* 0x00000019120c7225 */ /* 0x000fc800078e000c */
[----:B------:R-:W-:-:S04]  /*2d70*/  IMAD R9, R19, R25, R9 ;  /* 0x0000001913097224 */ /* 0x000fc800078e0209 */
[----:B------:R-:W-:-:S07]  /*2d80*/  IMAD.IADD R9, R13, 0x1, R9 ;  /* 0x000000010d097824 */ /* 0x000fce00078e0209 */
.L_x_40:
[----:B------:R-:W0:Y:S02]  /*2d90*/  LDC.64 R10, c[0x0][0x398] ;  /* 0x0000e600ff0a7b82 */ /* 0x000e240000000a00 */
[----:B0-----:R-:W-:-:S06]  /*2da0*/  IMAD.WIDE.U32 R16, R16, 0x8, R10 ;  /* 0x0000000810107825 */ /* 0x001fcc00078e000a */
[----:B------:R-:W2:Y:S01]  /*2db0*/  LDG.E.64 R16, desc[UR8][R16.64] ;  /* 0x0000000810107981 */ /* 0x000ea2000c1e1b00 */
[----:B------:R-:W-:Y:S02]  /*2dc0*/  MOV R22, R20 ;  /* 0x0000001400167202 */ /* 0x000fe40000000f00 */
[----:B------:R-:W-:Y:S02]  /*2dd0*/  IADD3 R3, PT, PT, R3, -0x2, RZ ;  /* 0xfffffffe03037810 */ /* 0x000fe40007ffe0ff */
[----:B------:R-:W-:Y:S01]  /*2de0*/  MOV R32, R2 ;  /* 0x0000000200207202 */ /* 0x000fe20000000f00 */
[-C--:B--2---:R-:W-:Y:S02]  /*2df0*/  IMAD R0, R17, R12.reuse, RZ ;  /* 0x0000000c11007224 */ /* 0x084fe400078e02ff */
[----:B------:R-:W-:-:S04]  /*2e00*/  IMAD.WIDE.U32 R28, R16, R12, R22 ;  /* 0x0000000c101c7225 */ /* 0x000fc800078e0016 */
[----:B------:R-:W-:-:S04]  /*2e10*/  IMAD R9, R16, R9, R0 ;  /* 0x0000000910097224 */ /* 0x000fc800078e0200 */
[----:B------:R-:W-:-:S07]  /*2e20*/  IMAD.IADD R29, R29, 0x1, R9 ;  /* 0x000000011d1d7824 */ /* 0x000fce00078e0209 */
.L_x_36:
[----:B------:R-:W1:Y:S02]  /*2e30*/  LDCU UR6, c[0x0][0x3a0] ;  /* 0x00007400ff0677ac */ /* 0x000e640008000800 */
[----:B-1----:R-:W-:-:S04]  /*2e40*/  ULOP3.LUT UR6, UR6, 0x1, URZ, 0xc0, !UPT ;  /* 0x0000000106067892 */ /* 0x002fc8000f8ec0ff */
[----:B------:R-:W-:-:S09]  /*2e50*/  UISETP.NE.U32.AND UP0, UPT, UR6, 0x1, UPT ;  /* 0x000000010600788c */ /* 0x000fd2000bf05070 */
[----:B------:R-:W-:Y:S05]  /*2e60*/  BRA.U UP0, `(.L_x_8) ;  /* 0x0000000100907547 */ /* 0x000fea000b800000 */
[----:B------:R-:W1:Y:S02]  /*2e70*/  LDC.64 R10, c[0x0][0x390] ;  /* 0x0000e400ff0a7b82 */ /* 0x000e640000000a00 */
[----:B-1----:R-:W-:-:S06]  /*2e80*/  IMAD.WIDE.U32 R10, R3, 0x8, R10 ;  /* 0x00000008030a7825 */ /* 0x002fcc00078e000a */
[----:B------:R-:W2:Y:S02]  /*2e90*/  LDG.E.64 R10, desc[UR8][R10.64] ;  /* 0x000000080a0a7981 */ /* 0x000ea4000c1e1b00 */
[----:B--2---:R-:W-:-:S13]  /*2ea0*/  ISETP.NE.U32.AND P0, PT, R11, RZ, PT ;  /* 0x000000ff0b00720c */ /* 0x004fda0003f05070 */
[----:B------:R-:W-:Y:S05]  /*2eb0*/  @P0 BRA `(.L_x_41) ;  /* 0x0000000000500947 */ /* 0x000fea0003800000 */
[----:B------:R-:W1:Y:S01]  /*2ec0*/  I2F.U32.RP R0, R10 ;  /* 0x0000000a00007306 */ /* 0x000e620000209000 */
[----:B0-----:R-:W-:Y:S01]  /*2ed0*/  IMAD.MOV R9, RZ, RZ, -R10 ;  /* 0x000000ffff097224 */ /* 0x001fe200078e0a0a */
[----:B------:R-:W-:Y:S01]  /*2ee0*/  ISETP.NE.U32.AND P1, PT, R10, RZ, PT ;  /* 0x000000ff0a00720c */ /* 0x000fe20003f25070 */
[----:B------:R-:W-:-:S05]  /*2ef0*/  IMAD.MOV.U32 R11, RZ, RZ, RZ ;  /* 0x000000ffff0b7224 */ /* 0x000fca00078e00ff */
[----:B-1----:R-:W0:Y:S02]  /*2f00*/  MUFU.RCP R0, R0 ;  /* 0x0000000000007308 */ /* 0x002e240000001000 */
        /* <DEDUP_REMOVED lines=9> */
[----:B------:R-:W-:-:S05]  /*2fa0*/  @P0 IMAD.IADD R9, R9, 0x1, -R10 ;  /* 0x0000000109090824 */ /* 0x000fca00078e0a0a */
[----:B------:R-:W-:-:S13]  /*2fb0*/  ISETP.GE.U32.AND P0, PT, R9, R10, PT ;  /* 0x0000000a0900720c */ /* 0x000fda0003f06070 */
[----:B------:R-:W-:Y:S02]  /*2fc0*/  @P0 IADD3 R9, PT, PT, -R10, R9, RZ ;  /* 0x000000090a090210 */ /* 0x000fe40007ffe1ff */
[----:B------:R-:W-:-:S04]  /*2fd0*/  @!P1 LOP3.LUT R9, RZ, R10, RZ, 0x33, !PT ;  /* 0x0000000aff099212 */ /* 0x000fc800078e33ff */
[----:B------:R-:W-:Y:S01]  /*2fe0*/  MOV R10, R9 ;  /* 0x00000009000a7202 */ /* 0x000fe20000000f00 */
[----:B------:R-:W-:Y:S06]  /*2ff0*/  BRA `(.L_x_42) ;  /* 0x0000000000107947 */ /* 0x000fec0003800000 */
.L_x_41:
[----:B------:R-:W-:-:S07]  /*3000*/  MOV R0, 0x3020 ;  /* 0x0000302000007802 */ /* 0x000fce0000000f00 */
[----:B0-----:R-:W-:Y:S05]  /*3010*/  CALL.REL.NOINC `($__internal_1_$__cuda_sm20_rem_s64) ;  /* 0x0000001000e47944 */ /* 0x001fea0003c00000 */
[----:B------:R-:W-:Y:S02]  /*3020*/  MOV R10, R2 ;  /* 0x00000002000a7202 */ /* 0x000fe40000000f00 */
[----:B------:R-:W-:-:S07]  /*3030*/  MOV R11, R9 ;  /* 0x00000009000b7202 */ /* 0x000fce0000000f00 */
.L_x_42:
[----:B------:R-:W0:Y:S02]  /*3040*/  LDC.64 R12, c[0x0][0x398] ;  /* 0x0000e600ff0c7b82 */ /* 0x000e240000000a00 */
[----:B0-----:R-:W-:-:S06]  /*3050*/  IMAD.WIDE.U32 R2, R3, 0x8, R12 ;  /* 0x0000000803027825 */ /* 0x001fcc00078e000c */
[----:B------:R-:W2:Y:S02]  /*3060*/  LDG.E.64 R2, desc[UR8][R2.64] ;  /* 0x0000000802027981 */ /* 0x000ea4000c1e1b00 */
[-C--:B--2---:R-:W-:Y:S02]  /*3070*/  IMAD R9, R3, R10.reuse, RZ ;  /* 0x0000000a03097224 */ /* 0x084fe400078e02ff */
[----:B------:R-:W-:-:S04]  /*3080*/  IMAD.WIDE.U32 R28, R2, R10, R28 ;  /* 0x0000000a021c7225 */ /* 0x000fc800078e001c */
[----:B------:R-:W-:-:S04]  /*3090*/  IMAD R9, R2, R11, R9 ;  /* 0x0000000b02097224 */ /* 0x000fc800078e0209 */
[----:B------:R-:W-:-:S07]  /*30a0*/  IMAD.IADD R29, R29, 0x1, R9 ;  /* 0x000000011d1d7824 */ /* 0x000fce00078e0209 */
.L_x_8:
[----:B------:R-:W1:Y:S02]  /*30b0*/  LDCU.64 UR10, c[0x0][0x388] ;  /* 0x00007100ff0a77ac */ /* 0x000e640008000a00 */
[----:B-1----:R-:W-:-:S04]  /*30c0*/  LEA R2, P0, R28, UR10, 0x1 ;  /* 0x0000000a1c027c11 */ /* 0x002fc8000f8008ff */
[----:B------:R-:W-:-:S06]  /*30d0*/  LEA.HI.X R3, R28, UR11, R29, 0x1, P0 ;  /* 0x0000000b1c037c11 */ /* 0x000fcc00080f0c1d */
[----:B------:R-:W2:Y:S01]  /*30e0*/  LDG.E.U16 R3, desc[UR8][R2.64] ;  /* 0x0000000802037981 */ /* 0x000ea2000c1e1500 */
[----:B------:R-:W-:-:S03]  /*30f0*/  ISETP.NE.AND P0, PT, R8, RZ, PT ;  /* 0x000000ff0800720c */ /* 0x000fc60003f05270 */
[----:B--2---:R1:W-:Y:S01]  /*3100*/  STS.U16 [R4], R3 ;  /* 0x0000000304007388 */ /* 0x0043e20000000400 */
[----:B------:R-:W-:Y:S09]  /*3110*/  BAR.SYNC.DEFER_BLOCKING 0x0 ;  /* 0x0000000000007b1d */ /* 0x000ff20000010000 */
[----:B------:R-:W-:Y:S05]  /*3120*/  @P0 EXIT ;  /* 0x000000000000094d */ /* 0x000fea0003800000 */
[----:B------:R-:W-:-:S13]  /*3130*/  ISETP.GT.U32.AND P0, PT, R5, 0x1, PT ;  /* 0x000000010500780c */ /* 0x000fda0003f04070 */
[----:B-1----:R-:W1:Y:S01]  /*3140*/  @!P0 S2R R3, SR_CgaCtaId ;  /* 0x0000000000038919 */ /* 0x002e620000008800 */
[----:B------:R-:W-:-:S04]  /*3150*/  @!P0 MOV R0, 0x400 ;  /* 0x0000040000008802 */ /* 0x000fc80000000f00 */
[----:B-1----:R-:W-:-:S04]  /*3160*/  @!P0 LEA R0, R3, R0, 0x18 ;  /* 0x0000000003008211 */ /* 0x002fc800078ec0ff */
[----:B------:R-:W-:-:S06]  /*3170*/  @!P0 LEA R0, R7, R0, 0x1 ;  /* 0x0000000007008211 */ /* 0x000fcc00078e08ff */
[----:B------:R-:W1:Y:S02]  /*3180*/  @!P0 LDS.U16 R0, [R0] ;  /* 0x0000000000008984 */ /* 0x000e640000000400 */
[----:B-1----:R-:W-:Y:S01]  /*3190*/  @!P0 PRMT R8, R0, 0x7610, R8 ;  /* 0x0000761000088816 */ /* 0x002fe20000000008 */
[----:B------:R-:W-:Y:S06]  /*31a0*/  @!P0 BRA `(.L_x_43) ;  /* 0x0000000c000c8947 */ /* 0x000fec0003800000 */
[----:B------:R-:W1:Y:S01]  /*31b0*/  S2UR UR5, SR_CgaCtaId ;  /* 0x00000000000579c3 */ /* 0x000e620000008800 */
[----:B------:R-:W-:Y:S01]  /*31c0*/  VIADD R0, R5, 0xfffffffe ;  /* 0xfffffffe05007836 */ /* 0x000fe20000000000 */
[----:B------:R-:W-:Y:S01]  /*31d0*/  UMOV UR4, 0x400 ;  /* 0x0000040000047882 */ /* 0x000fe20000000000 */
[----:B------:R-:W-:Y:S02]  /*31e0*/  SHF.L.U32 R7, R7, 0x1, RZ ;  /* 0x0000000107077819 */ /* 0x000fe400000006ff */
[----:B------:R-:W-:Y:S02]  /*31f0*/  IADD3 R5, PT, PT, R5, -0x1, RZ ;  /* 0xffffffff05057810 */ /* 0x000fe40007ffe0ff */
[----:B------:R-:W-:Y:S02]  /*3200*/  ISETP.GE.U32.AND P0, PT, R0, 0xf, PT ;  /* 0x0000000f0000780c */ /* 0x000fe40003f06070 */
[----:B------:R-:W-:Y:S01]  /*3210*/  LOP3.LUT R0, R5, 0xf, RZ, 0xc0, !PT ;  /* 0x0000000f05007812 */ /* 0x000fe200078ec0ff */
[----:B-1----:R-:W-:-:S03]  /*3220*/  ULEA UR5, UR5, UR4, 0x18 ;  /* 0x0000000405057291 */ /* 0x002fc6000f8ec0ff */
[----:B------:R-:W-:-:S03]  /*3230*/  UMOV UR4, 0x1 ;  /* 0x0000000100047882 */ /* 0x000fc60000000000 */
[----:B------:R-:W-:-:S03]  /*3240*/  IADD3 R2, PT, PT, R7, UR5, RZ ;  /* 0x0000000507027c10 */ /* 0x000fc6000fffe0ff */
[----:B------:R1:W2:Y:S01]  /*3250*/  LDS.U16 R8, [R7+UR5] ;  /* 0x0000000507087984 */ /* 0x0002a20008000400 */
[----:B------:R-:W-:Y:S05]  /*3260*/  @!P0 BRA `(.L_x_44) ;  /* 0x0000000400788947 */ /* 0x000fea0003800000 */
[----:B------:R-:W-:Y:S01]  /*3270*/  IMAD R3, R6, 0x2, R7 ;  /* 0x0000000206037824 */ /* 0x000fe200078e0207 */
[----:B0-----:R-:W-:Y:S01]  /*3280*/  LOP3.LUT R4, R5, 0xfffffff0, RZ, 0xc0, !PT ;  /* 0xfffffff005047812 */ /* 0x001fe200078ec0ff */
[----:B------:R-:W-:Y:S01]  /*3290*/  UMOV UR6, 0x1 ;  /* 0x0000000100067882 */ /* 0x000fe20000000000 */
[----:B------:R-:W-:Y:S02]  /*32a0*/  UMOV UR4, URZ ;  /* 0x000000ff00047c82 */ /* 0x000fe40008000000 */
[----:B------:R-:W-:Y:S02]  /*32b0*/  IADD3 R3, PT, PT, R3, UR5, RZ ;  /* 0x0000000503037c10 */ /* 0x000fe4000fffe0ff */
[----:B------:R-:W-:-:S07]  /*32c0*/  IADD3 R4, PT, PT, RZ, -R4, RZ ;  /* 0x80000004ff047210 */ /* 0x000fce0007ffe0ff */
.L_x_45:
[----:B------:R-:W-:Y:S01]  /*32d0*/  IMAD R9, R6, UR6, RZ ;  /* 0x0000000606097c24 */ /* 0x000fe2000f8e02ff */
[----:B------:R0:W2:Y:S01]  /*32e0*/  LDS.U16 R11, [R3] ;  /* 0x00000000030b7984 */ /* 0x0000a20000000400 */
[----:B------:R-:W-:Y:S01]  /*32f0*/  IADD3 R4, PT, PT, R4, 0x10, RZ ;  /* 0x0000001004047810 */ /* 0x000fe20007ffe0ff */
[----:B------:R-:W-:Y:S01]  /*3300*/  UIADD3 UR4, UPT, UPT, UR4, 0x10, URZ ;  /* 0x0000001004047890 */ /* 0x000fe2000fffe0ff */
[----:B------:R-:W-:Y:S01]  /*3310*/  IMAD R9, R9, 0x2, R2 ;  /* 0x0000000209097824 */ /* 0x000fe200078e0202 */
[----:B------:R-:W-:Y:S01]  /*3320*/  UIADD3 UR6, UPT, UPT, UR6, 0x10, URZ ;  /* 0x0000001006067890 */ /* 0x000fe2000fffe0ff */
[----:B------:R-:W-:-:S03]  /*3330*/  ISETP.NE.AND P0, PT, R4, RZ, PT ;  /* 0x000000ff0400720c */ /* 0x000fc60003f05270 */
[C---:B------:R-:W-:Y:S02]  /*3340*/  LEA R9, R6.reuse, R9, 0x1 ;  /* 0x0000000906097211 */ /* 0x040fe400078e08ff */
[C---:B0-----:R-:W-:Y:S02]  /*3350*/  LEA R3, R6.reuse, R3, 0x5 ;  /* 0x0000000306037211 */ /* 0x041fe400078e28ff */
[C---:B------:R-:W-:Y:S01]  /*3360*/  LEA R17, R6.reuse, R9, 0x1 ;  /* 0x0000000906117211 */ /* 0x040fe200078e08ff */
[----:B------:R-:W0:Y:S04]  /*3370*/  LDS.U16 R13, [R9] ;  /* 0x00000000090d7984 */ /* 0x000e280000000400 */
[----:B------:R-:W3:Y:S01]  /*3380*/  LDS.U16 R19, [R17] ;  /* 0x0000000011137984 */ /* 0x000ee20000000400 */
[----:B------:R-:W-:-:S05]  /*3390*/  IMAD R21, R6, 0x2, R17 ;  /* 0x0000000206157824 */ /* 0x000fca00078e0211 */
[----:B------:R-:W4:Y:S01]  /*33a0*/  LDS.U16 R23, [R21] ;  /* 0x0000000015177984 */ /* 0x000f220000000400 */
[----:B------:R-:W-:-:S04]  /*33b0*/  LEA R25, R6, R21, 0x1 ;  /* 0x0000001506197211 */ /* 0x000fc800078e08ff */
[----:B------:R-:W-:-:S05]  /*33c0*/  LEA R27, R6, R25, 0x1 ;  /* 0x00000019061b7211 */ /* 0x000fca00078e08ff */
[----:B------:R-:W-:Y:S01]  /*33d0*/  LDS.U16 R9, [R27] ;  /* 0x000000001b097984 */ /* 0x000fe20000000400 */
[----:B--2---:R-:W-:-:S03]  /*33e0*/  PRMT R8, R8, 0x5410, R11 ;  /* 0x0000541008087816 */ /* 0x004fc6000000000b */
[----:B------:R-:W2:Y:S02]  /*33f0*/  LDS.U16 R11, [R25] ;  /* 0x00000000190b7984 */ /* 0x000ea40000000400 */
[----:B------:R-:W-:-:S04]  /*3400*/  HFMA2.BF16_V2 R8, -RZ.H0_H0, RZ.H0_H0, |R8| ;  /* 0x200000ffff087231 */ /* 0x000fc80000280908 */
[----:B------:R-:W-:-:S05]  /*3410*/  HADD2.BF16_V2 R8, R8.H0_H0, R8.H1_H1 ;  /* 0x3000000808087230 */ /* 0x000fca0000200800 */
[----:B0-----:R-:W-:Y:S01]  /*3420*/  PRMT R8, R8, 0x5410, R13 ;  /* 0x0000541008087816 */ /* 0x001fe2000000000d */
[----:B------:R-:W-:-:S04]  /*3430*/  IMAD R13, R6, 0x2, R27 ;  /* 0x00000002060d7824 */ /* 0x000fc800078e021b */
[----:B------:R-:W-:Y:S01]  /*3440*/  HFMA2.BF16_V2 R8, -RZ.H0_H0, RZ.H0_H0, |R8| ;  /* 0x200000ffff087231 */ /* 0x000fe20000280908 */
[----:B------:R0:W5:Y:S03]  /*3450*/  LDS.U16 R17, [R13] ;  /* 0x000000000d117984 */ /* 0x0001660000000400 */
[----:B------:R-:W-:-:S05]  /*3460*/  HADD2.BF16_V2 R8, R8.H0_H0, R8.H1_H1 ;  /* 0x3000000808087230 */ /* 0x000fca0000200800 */
[----:B---3--:R-:W-:Y:S02]  /*3470*/  PRMT R8, R8, 0x5410, R19 ;  /* 0x0000541008087816 */ /* 0x008fe40000000013 */
[----:B------:R-:W-:-:S03]  /*3480*/  LEA R19, R6, R13, 0x1 ;  /* 0x0000000d06137211 */ /* 0x000fc600078e08ff */
[----:B------:R-:W-:Y:S02]  /*3490*/  HFMA2.BF16_V2 R8, -RZ.H0_H0, RZ.H0_H0, |R8| ;  /* 0x200000ffff087231 */ /* 0x000fe40000280908 */
[----:B------:R3:W1:Y:S02]  /*34a0*/  LDS.U16 R21, [R19] ;  /* 0x0000000013157984 */ /* 0x0006640000000400 */
[----:B------:R-:W-:-:S05]  /*34b0*/  HADD2.BF16_V2 R8, R8.H0_H0, R8.H1_H1 ;  /* 0x3000000808087230 */ /* 0x000fca0000200800 */
[----:B----4-:R-:W-:Y:S02]  /*34c0*/  PRMT R8, R8, 0x5410, R23 ;  /* 0x0000541008087816 */ /* 0x010fe40000000017 */
[----:B------:R-:W-:-:S03]  /*34d0*/  LEA R23, R6, R19, 0x1 ;  /* 0x0000001306177211 */ /* 0x000fc600078e08ff */
[----:B------:R-:W-:Y:S02]  /*34e0*/  HFMA2.BF16_V2 R8, -RZ.H0_H0, RZ.H0_H0, |R8| ;  /* 0x200000ffff087231 */ /* 0x000fe40000280908 */
[----:B0-----:R-:W-:Y:S02]  /*34f0*/  IMAD R13, R6, 0x2, R23 ;  /* 0x00000002060d7824 */ /* 0x001fe400078e0217 */
[----:B------:R-:W-:-:S03]  /*3500*/  HADD2.BF16_V2 R8, R8.H0_H0, R8.H1_H1 ;  /* 0x3000000808087230 */ /* 0x000fc60000200800 */
[----:B---3--:R-:W-:Y:S02]  /*3510*/  LEA R19, R6, R13, 0x1 ;  /* 0x0000000d06137211 */ /* 0x008fe400078e08ff */
[----:B--2---:R-:W-:Y:S02]  /*3520*/  PRMT R8, R8, 0x5410, R11 ;  /* 0x0000541008087816 */ /* 0x004fe4000000000b */
[----:B------:R0:W2:Y:S03]  /*3530*/  LDS.U16 R11, [R23] ;  /* 0x00000000170b7984 */ /* 0x0000a60000000400 */
[----:B------:R-:W-:-:S04]  /*3540*/  HFMA2.BF16_V2 R8, -RZ.H0_H0, RZ.H0_H0, |R8| ;  /* 0x200000ffff087231 */ /* 0x000fc80000280908 */
[----:B------:R-:W-:Y:S01]  /*3550*/  HADD2.BF16_V2 R8, R8.H0_H0, R8.H1_H1 ;  /* 0x3000000808087230 */ /* 0x000fe20000200800 */
[----:B0-----:R-:W-:-:S04]  /*3560*/  LEA R23, R6, R19, 0x1 ;  /* 0x0000001306177211 */ /* 0x001fc800078e08ff */
[----:B------:R-:W-:Y:S02]  /*3570*/  PRMT R8, R8, 0x5410, R9 ;  /* 0x0000541008087816 */ /* 0x000fe40000000009 */
[----:B------:R0:W3:Y:S03]  /*3580*/  LDS.U16 R9, [R13] ;  /* 0x000000000d097984 */ /* 0x0000e60000000400 */
[----:B------:R-:W-:-:S04]  /*3590*/  HFMA2.BF16_V2 R8, -RZ.H0_H0, RZ.H0_H0, |R8| ;  /* 0x200000ffff087231 */ /* 0x000fc80000280908 */
[----:B------:R-:W-:Y:S02]  /*35a0*/  HADD2.BF16_V2 R8, R8.H0_H0, R8.H1_H1 ;  /* 0x3000000808087230 */ /* 0x000fe40000200800 */
[----:B0-----:R-:W-:-:S03]  /*35b0*/  IMAD R13, R6, 0x2, R23 ;  /* 0x00000002060d7824 */ /* 0x001fc600078e0217 */
[----:B-----5:R-:W-:Y:S02]  /*35c0*/  PRMT R8, R8, 0x5410, R17 ;  /* 0x0000541008087816 */ /* 0x020fe40000000011 */
[----:B------:R0:W4:Y:S03]  /*35d0*/  LDS.U16 R17, [R19] ;  /* 0x0000000013117984 */ /* 0x0001260000000400 */
        /* <DEDUP_REMOVED lines=8> */
[----:B--2---:R-:W-:Y:S01]  /*3660*/  PRMT R8, R8, 0x5410, R11 ;  /* 0x0000541008087816 */ /* 0x004fe2000000000b */
[----:B------:R-:W-:Y:S01]  /*3670*/  IMAD R10, R6, 0x2, R23 ;  /* 0x00000002060a7824 */ /* 0x000fe200078e0217 */
[----:B------:R-:W0:Y:S03]  /*3680*/  LDS.U16 R11, [R13] ;  /* 0x000000000d0b7984 */ /* 0x000e260000000400 */
[----:B------:R-:W-:Y:S01]  /*3690*/  HFMA2.BF16_V2 R8, -RZ.H0_H0, RZ.H0_H0, |R8| ;  /* 0x200000ffff087231 */ /* 0x000fe20000280908 */
[----:B------:R-:W-:Y:S03]  /*36a0*/  LDS.U16 R13, [R10] ;  /* 0x000000000a0d7984 */ /* 0x000fe60000000400 */
[----:B------:R-:W-:-:S05]  /*36b0*/  HADD2.BF16_V2 R8, R8.H0_H0, R8.H1_H1 ;  /* 0x3000000808087230 */ /* 0x000fca0000200800 */
[----:B---3--:R-:W-:Y:S02]  /*36c0*/  PRMT R8, R8, 0x5410, R9 ;  /* 0x0000541008087816 */ /* 0x008fe40000000009 */
[----:B------:R-:W2:Y:S03]  /*36d0*/  LDS.U16 R9, [R19] ;  /* 0x0000000013097984 */ /* 0x000ea60000000400 */
[----:B------:R-:W-:-:S04]  /*36e0*/  HFMA2.BF16_V2 R8, -RZ.H0_H0, RZ.H0_H0, |R8| ;  /* 0x200000ffff087231 */ /* 0x000fc80000280908 */
[----:B------:R-:W-:-:S05]  /*36f0*/  HADD2.BF16_V2 R8, R8.H0_H0, R8.H1_H1 ;  /* 0x3000000808087230 */ /* 0x000fca0000200800 */
[----:B----4-:R-:W-:Y:S02]  /*3700*/  PRMT R8, R8, 0x5410, R17 ;  /* 0x0000541008087816 */ /* 0x010fe40000000011 */
[----:B------:R-:W3:Y:S03]  /*3710*/  LDS.U16 R17, [R23] ;  /* 0x0000000017117984 */ /* 0x000ee60000000400 */
[----:B------:R-:W-:-:S04]  /*3720*/  HFMA2.BF16_V2 R8, -RZ.H0_H0, RZ.H0_H0, |R8| ;  /* 0x200000ffff087231 */ /* 0x000fc80000280908 */
[----:B------:R-:W-:-:S05]  /*3730*/  HADD2.BF16_V2 R8, R8.H0_H0, R8.H1_H1 ;  /* 0x3000000808087230 */ /* 0x000fca0000200800 */
        /* <DEDUP_REMOVED lines=11> */
[----:B------:R-:W-:-:S05]  /*37f0*/  HADD2.BF16_V2 R8, R8.H0_H0, R8.H1_H1 ;  /* 0x3000000808087230 */ /* 0x000fca0000200800 */
[----:B------:R-:W-:-:S05]  /*3800*/  PRMT R8, R8, 0x5410, R13 ;  /* 0x0000541008087816 */ /* 0x000fca000000000d */
[----:B------:R-:W-:-:S04]  /*3810*/  HFMA2.BF16_V2 R8, -RZ.H0_H0, RZ.H0_H0, |R8| ;  /* 0x200000ffff087231 */ /* 0x000fc80000280908 */
[----:B------:R-:W-:Y:S01]  /*3820*/  HADD2.BF16_V2 R8, R8.H0_H0, R8.H1_H1 ;  /* 0x3000000808087230 */ /* 0x000fe20000200800 */
[----:B------:R-:W-:Y:S06]  /*3830*/  @P0 BRA `(.L_x_45) ;  /* 0xfffffff800a40947 */ /* 0x000fec000383ffff */
[----:B------:R-:W-:-:S12]  /*3840*/  UIADD3 UR4, UPT, UPT, UR4, 0x1, URZ ;  /* 0x0000000104047890 */ /* 0x000fd8000fffe0ff */
.L_x_44:
[----:B------:R-:W-:-:S13]  /*3850*/  ISETP.NE.AND P0, PT, R0, RZ, PT ;  /* 0x000000ff0000720c */ /* 0x000fda0003f05270 */
[----:B------:R-:W-:Y:S05]  /*3860*/  @!P0 BRA `(.L_x_46) ;  /* 0x0000000400588947 */ /* 0x000fea0003800000 */
[----:B------:R-:W-:Y:S02]  /*3870*/  ISETP.GE.U32.AND P0, PT, R0, 0x8, PT ;  /* 0x000000080000780c */ /* 0x000fe40003f06070 */
[----:B0-----:R-:W-:-:S04]  /*3880*/  LOP3.LUT R4, R5, 0x7, RZ, 0xc0, !PT ;  /* 0x0000000705047812 */ /* 0x001fc800078ec0ff */
[----:B------:R-:W-:-:S07]  /*3890*/  ISETP.NE.AND P1, PT, R4, RZ, PT ;  /* 0x000000ff0400720c */ /* 0x000fce0003f25270 */
[----:B------:R-:W-:Y:S06]  /*38a0*/  @!P0 BRA `(.L_x_47) ;  /* 0x0000000000a88947 */ /* 0x000fec0003800000 */
[----:B------:R-:W-:Y:S01]  /*38b0*/  IMAD R3, R6, UR4, RZ ;  /* 0x0000000406037c24 */ /* 0x000fe2000f8e02ff */
[----:B------:R-:W-:-:S03]  /*38c0*/  UIADD3 UR4, UPT, UPT, UR4, 0x8, URZ ;  /* 0x0000000804047890 */ /* 0x000fc6000fffe0ff */
[----:B------:R-:W-:-:S05]  /*38d0*/  IMAD R3, R3, 0x2, R2 ;  /* 0x0000000203037824 */ /* 0x000fca00078e0202 */
[----:B------:R0:W2:Y:S01]  /*38e0*/  LDS.U16 R9, [R3] ;  /* 0x0000000003097984 */ /* 0x0000a20000000400 */
[----:B------:R-:W-:-:S04]  /*38f0*/  LEA R11, R6, R3, 0x1 ;  /* 0x00000003060b7211 */ /* 0x000fc800078e08ff */
[C---:B------:R-:W-:Y:S01]  /*3900*/  LEA R17, R6.reuse, R11, 0x1 ;  /* 0x0000000b06117211 */ /* 0x040fe200078e08ff */
[----:B------:R-:W3:Y:S04]  /*3910*/  LDS.U16 R13, [R11] ;  /* 0x000000000b0d7984 */ /* 0x000ee80000000400 */
[----:B------:R-:W4:Y:S01]  /*3920*/  LDS.U16 R19, [R17] ;  /* 0x0000000011137984 */ /* 0x000f220000000400 */
[----:B------:R-:W-:-:S05]  /*3930*/  IMAD R21, R6, 0x2, R17 ;  /* 0x0000000206157824 */ /* 0x000fca00078e0211 */
[----:B------:R-:W5:Y:S01]  /*3940*/  LDS.U16 R23, [R21] ;  /* 0x0000000015177984 */ /* 0x000f620000000400 */
[----:B------:R-:W-:-:S04]  /*3950*/  LEA R25, R6, R21, 0x1 ;  /* 0x0000001506197211 */ /* 0x000fc800078e08ff */
[----:B0-----:R-:W-:-:S05]  /*3960*/  LEA R3, R6, R25, 0x1 ;  /* 0x0000001906037211 */ /* 0x001fca00078e08ff */
[----:B------:R-:W-:Y:S01]  /*3970*/  LDS.U16 R11, [R3] ;  /* 0x00000000030b7984 */ /* 0x000fe20000000400 */
[----:B--2---:R-:W-:-:S03]  /*3980*/  PRMT R8, R8, 0x5410, R9 ;  /* 0x0000541008087816 */ /* 0x004fc60000000009 */
[----:B------:R-:W0:Y:S02]  /*3990*/  LDS.U16 R9, [R25] ;  /* 0x0000000019097984 */ /* 0x000e240000000400 */
[----:B------:R-:W-:-:S04]  /*39a0*/  HFMA2.BF16_V2 R0, -RZ.H0_H0, RZ.H0_H0, |R8| ;  /* 0x200000ffff007231 */ /* 0x000fc80000280908 */
[----:B------:R-:W-:-:S05]  /*39b0*/  HADD2.BF16_V2 R0, R0.H0_H0, R0.H1_H1 ;  /* 0x3000000000007230 */ /* 0x000fca0000200800 */
[----:B---3--:R-:W-:Y:S01]  /*39c0*/  PRMT R0, R0, 0x5410, R13 ;  /* 0x0000541000007816 */ /* 0x008fe2000000000d */
[----:B------:R-:W-:-:S04]  /*39d0*/  IMAD R13, R6, 0x2, R3 ;  /* 0x00000002060d7824 */ /* 0x000fc800078e0203 */
[----:B------:R-:W-:Y:S01]  /*39e0*/  HFMA2.BF16_V2 R0, -RZ.H0_H0, RZ.H0_H0, |R0| ;  /* 0x200000ffff007231 */ /* 0x000fe20000280900 */
[----:B------:R-:W2:Y:S01]  /*39f0*/  LDS.U16 R17, [R13] ;  /* 0x000000000d117984 */ /* 0x000ea20000000400 */
[----:B------:R-:W-:Y:S02]  /*3a00*/  LEA R8, R6, R13, 0x1 ;  /* 0x0000000d06087211 */ /* 0x000fe400078e08ff */
[----:B------:R-:W-:-:S05]  /*3a10*/  HADD2.BF16_V2 R0, R0.H0_H0, R0.H1_H1 ;  /* 0x3000000000007230 */ /* 0x000fca0000200800 */
[----:B----4-:R-:W-:Y:S02]  /*3a20*/  PRMT R0, R0, 0x5410, R19 ;  /* 0x0000541000007816 */ /* 0x010fe40000000013 */
[----:B------:R-:W3:Y:S03]  /*3a30*/  LDS.U16 R19, [R8] ;  /* 0x0000000008137984 */ /* 0x000ee60000000400 */
[----:B------:R-:W-:-:S04]  /*3a40*/  HFMA2.BF16_V2 R0, -RZ.H0_H0, RZ.H0_H0, |R0| ;  /* 0x200000ffff007231 */ /* 0x000fc80000280900 */
[----:B------:R-:W-:-:S05]  /*3a50*/  HADD2.BF16_V2 R0, R0.H0_H0, R0.H1_H1 ;  /* 0x3000000000007230 */ /* 0x000fca0000200800 */
[----:B-----5:R-:W-:-:S05]  /*3a60*/  PRMT R0, R0, 0x5410, R23 ;  /* 0x0000541000007816 */ /* 0x020fca0000000017 */
[----:B------:R-:W-:-:S04]  /*3a70*/  HFMA2.BF16_V2 R0, -RZ.H0_H0, RZ.H0_H0, |R0| ;  /* 0x200000ffff007231 */ /* 0x000fc80000280900 */
[----:B------:R-:W-:-:S05]  /*3a80*/  HADD2.BF16_V2 R0, R0.H0_H0, R0.H1_H1 ;  /* 0x3000000000007230 */ /* 0x000fca0000200800 */
[----:B0-----:R-:W-:-:S05]  /*3a90*/  PRMT R0, R0, 0x5410, R9 ;  /* 0x0000541000007816 */ /* 0x001fca0000000009 */
[----:B------:R-:W-:-:S04]  /*3aa0*/  HFMA2.BF16_V2 R0, -RZ.H0_H0, RZ.H0_H0, |R0| ;  /* 0x200000ffff007231 */ /* 0x000fc80000280900 */
[----:B------:R-:W-:-:S05]  /*3ab0*/  HADD2.BF16_V2 R0, R0.H0_H0, R0.H1_H1 ;  /* 0x3000000000007230 */ /* 0x000fca0000200800 */
[----:B------:R-:W-:-:S05]  /*3ac0*/  PRMT R0, R0, 0x5410, R11 ;  /* 0x0000541000007816 */ /* 0x000fca000000000b */
        /* <DEDUP_REMOVED lines=8> */
.L_x_47:
        /* <DEDUP_REMOVED lines=8> */
[----:B------:R-:W2:Y:S01]  /*3bd0*/  LDS.U16 R9, [R3] ;  /* 0x0000000003097984 */ /* 0x000ea20000000400 */
[----:B------:R-:W-:-:S05]  /*3be0*/  IMAD R11, R6, 0x2, R3 ;  /* 0x00000002060b7824 */ /* 0x000fca00078e0203 */
[----:B------:R-:W0:Y:S01]  /*3bf0*/  LDS.U16 R13, [R11] ;  /* 0x000000000b0d7984 */ /* 0x000e220000000400 */
[----:B------:R-:W-:-:S04]  /*3c00*/  LEA R17, R6, R11, 0x1 ;  /* 0x0000000b06117211 */ /* 0x000fc800078e08ff */
[----:B------:R-:W-:Y:S01]  /*3c10*/  LEA R0, R6, R17, 0x1 ;  /* 0x0000001106007211 */ /* 0x000fe200078e08ff */
[----:B------:R-:W3:Y:S04]  /*3c20*/  LDS.U16 R19, [R17] ;  /* 0x0000000011137984 */ /* 0x000ee80000000400 */
[----:B------:R-:W4:Y:S01]  /*3c30*/  LDS.U16 R21, [R0] ;  /* 0x0000000000157984 */ /* 0x000f220000000400 */
[----:B--2---:R-:W-:-:S05]  /*3c40*/  PRMT R8, R8, 0x5410, R9 ;  /* 0x0000541008087816 */ /* 0x004fca0000000009 */
[----:B------:R-:W-:-:S04]  /*3c50*/  HFMA2.BF16_V2 R8, -RZ.H0_H0, RZ.H0_H0, |R8| ;  /* 0x200000ffff087231 */ /* 0x000fc80000280908 */
[----:B------:R-:W-:-:S05]  /*3c60*/  HADD2.BF16_V2 R8, R8.H0_H0, R8.H1_H1 ;  /* 0x3000000808087230 */ /* 0x000fca0000200800 */
[----:B0-----:R-:W-:-:S05]  /*3c70*/  PRMT R8, R8, 0x5410, R13 ;  /* 0x0000541008087816 */ /* 0x001fca000000000d */
[----:B------:R-:W-:-:S04]  /*3c80*/  HFMA2.BF16_V2 R8, -RZ.H0_H0, RZ.H0_H0, |R8| ;  /* 0x200000ffff087231 */ /* 0x000fc80000280908 */
[----:B------:R-:W-:-:S05]  /*3c90*/  HADD2.BF16_V2 R8, R8.H0_H0, R8.H1_H1 ;  /* 0x3000000808087230 */ /* 0x000fca0000200800 */
[----:B---3--:R-:W-:-:S05]  /*3ca0*/  PRMT R8, R8, 0x5410, R19 ;  /* 0x0000541008087816 */ /* 0x008fca0000000013 */
[----:B------:R-:W-:-:S04]  /*3cb0*/  HFMA2.BF16_V2 R8, -RZ.H0_H0, RZ.H0_H0, |R8| ;  /* 0x200000ffff087231 */ /* 0x000fc80000280908 */
[----:B------:R-:W-:-:S05]  /*3cc0*/  HADD2.BF16_V2 R8, R8.H0_H0, R8.H1_H1 ;  /* 0x3000000808087230 */ /* 0x000fca0000200800 */
[----:B----4-:R-:W-:-:S05]  /*3cd0*/  PRMT R8, R8, 0x5410, R21 ;  /* 0x0000541008087816 */ /* 0x010fca0000000015 */
[----:B------:R-:W-:-:S04]  /*3ce0*/  HFMA2.BF16_V2 R8, -RZ.H0_H0, RZ.H0_H0, |R8| ;  /* 0x200000ffff087231 */ /* 0x000fc80000280908 */
[----:B------:R-:W-:-:S07]  /*3cf0*/  HADD2.BF16_V2 R8, R8.H0_H0, R8.H1_H1 ;  /* 0x3000000808087230 */ /* 0x000fce0000200800 */
.L_x_48:
[----:B------:R-:W-:Y:S05]  /*3d00*/  @!P1 BRA `(.L_x_46) ;  /* 0x0000000000309947 */ /* 0x000fea0003800000 */
[----:B------:R-:W-:Y:S01]  /*3d10*/  IMAD R0, R6, UR4, RZ ;  /* 0x0000000406007c24 */ /* 0x000fe2000f8e02ff */
[----:B------:R-:W-:-:S03]  /*3d20*/  IADD3 R5, PT, PT, RZ, -R5, RZ ;  /* 0x80000005ff057210 */ /* 0x000fc60007ffe0ff */
[----:B------:R-:W-:-:S05]  /*3d30*/  IMAD R0, R0, 0x2, R7 ;  /* 0x0000000200007824 */ /* 0x000fca00078e0207 */
[----:B------:R-:W-:-:S07]  /*3d40*/  IADD3 R3, PT, PT, R0, UR5, RZ ;  /* 0x0000000500037c10 */ /* 0x000fce000fffe0ff */
.L_x_49:
[----:B------:R0:W2:Y:S01]  /*3d50*/  LDS.U16 R9, [R3] ;  /* 0x0000000003097984 */ /* 0x0000a20000000400 */
[----:B------:R-:W-:-:S05]  /*3d60*/  VIADD R5, R5, 0x1 ;  /* 0x0000000105057836 */ /* 0x000fca0000000000 */
[----:B------:R-:W-:Y:S02]  /*3d70*/  ISETP.NE.AND P0, PT, R5, RZ, PT ;  /* 0x000000ff0500720c */ /* 0x000fe40003f05270 */
[----:B0-----:R-:W-:Y:S02]  /*3d80*/  LEA R3, R6, R3, 0x1 ;  /* 0x0000000306037211 */ /* 0x001fe400078e08ff */
[----:B--2---:R-:W-:-:S05]  /*3d90*/  PRMT R8, R8, 0x5410, R9 ;  /* 0x0000541008087816 */ /* 0x004fca0000000009 */
[----:B------:R-:W-:-:S04]  /*3da0*/  HFMA2.BF16_V2 R8, -RZ.H0_H0, RZ.H0_H0, |R8| ;  /* 0x200000ffff087231 */ /* 0x000fc80000280908 */
[----:B------:R-:W-:Y:S01]  /*3db0*/  HADD2.BF16_V2 R8, R8.H0_H0, R8.H1_H1 ;  /* 0x3000000808087230 */ /* 0x000fe20000200800 */
[----:B------:R-:W-:Y:S06]  /*3dc0*/  @P0 BRA `(.L_x_49) ;  /* 0xfffffffc00e00947 */ /* 0x000fec000383ffff */
.L_x_46:
[----:B--2---:R2:W-:Y:S02]  /*3dd0*/  STS.U16 [R7+UR5], R8 ;  /* 0x0000000807007988 */ /* 0x0045e40008000405 */
.L_x_43:
[----:B------:R-:W3:Y:S01]  /*3de0*/  LDC.64 R2, c[0x0][0x3a8] ;  /* 0x0000ea00ff027b82 */ /* 0x000ee20000000a00 */
[----:B------:R-:W4:Y:S01]  /*3df0*/  LDCU.64 UR4, c[0x0][0x380] ;  /* 0x00007000ff0477ac */ /* 0x000f220008000a00 */
[----:B------:R-:W-:-:S03]  /*3e00*/  HFMA2 R15, -RZ, RZ, 0, 0 ;  /* 0x00000000ff0f7431 */ /* 0x000fc600000001ff */
[----:B---3--:R-:W-:-:S04]  /*3e10*/  IMAD.WIDE.U32 R14, R2, UR7, R14 ;  /* 0x00000007020e7c25 */ /* 0x008fc8000f8e000e */
[----:B------:R-:W-:Y:S01]  /*3e20*/  IMAD R3, R3, UR7, R15 ;  /* 0x0000000703037c24 */ /* 0x000fe2000f8e020f */
[----:B----4-:R-:W-:-:S04]  /*3e30*/  LEA R2, P0, R14, UR4, 0x1 ;  /* 0x000000040e027c11 */ /* 0x010fc8000f8008ff */
[----:B------:R-:W-:-:S05]  /*3e40*/  LEA.HI.X R3, R14, UR5, R3, 0x1, P0 ;  /* 0x000000050e037c11 */ /* 0x000fca00080f0c03 */
[----:B------:R-:W-:Y:S01]  /*3e50*/  STG.E.U16 desc[UR8][R2.64], R8 ;  /* 0x0000000802007986 */ /* 0x000fe2000c101508 */
[----:B------:R-:W-:Y:S05]  /*3e60*/  EXIT ;  /* 0x000000000000794d */ /* 0x000fea0003800000 */
        .weak           $__internal_0_$__cuda_sm20_div_s64
        .type           $__internal_0_$__cuda_sm20_div_s64,@function
        .size           $__internal_0_$__cuda_sm20_div_s64,($__internal_1_$__cuda_sm20_rem_s64 - $__internal_0_$__cuda_sm20_div_s64)
$__internal_0_$__cuda_sm20_div_s64:
[-C--:B------:R-:W-:Y:S02]  /*3e70*/  IADD3 R24, P1, PT, RZ, -R2.reuse, RZ ;  /* 0x80000002ff187210 */ /* 0x080fe40007f3e0ff */
[----:B------:R-:W-:Y:S02]  /*3e80*/  ISETP.GE.AND P0, PT, R0, RZ, PT ;  /* 0x000000ff0000720c */ /* 0x000fe40003f06270 */
[----:B------:R-:W-:Y:S01]  /*3e90*/  ISETP.LE.AND P3, PT, RZ, UR4, PT ;  /* 0x00000004ff007c0c */ /* 0x000fe2000bf63270 */
[----:B------:R-:W-:Y:S01]  /*3ea0*/  IMAD.X R10, RZ, RZ, ~R0, P1 ;  /* 0x000000ffff0a7224 */ /* 0x000fe200008e0e00 */
[----:B------:R-:W-:Y:S02]  /*3eb0*/  SEL R24, R24, R2, !P0 ;  /* 0x0000000218187207 */ /* 0x000fe40004000000 */
[----:B------:R-:W-:Y:S02]  /*3ec0*/  IADD3 R26, P4, PT, RZ, -R27, RZ ;  /* 0x8000001bff1a7210 */ /* 0x000fe40007f9e0ff */
[----:B------:R-:W-:-:S02]  /*3ed0*/  SEL R25, R10, R0, !P0 ;  /* 0x000000000a197207 */ /* 0x000fc40004000000 */
[----:B------:R-:W-:Y:S02]  /*3ee0*/  SEL R26, R26, R27, !P3 ;  /* 0x0000001b1a1a7207 */ /* 0x000fe40005800000 */
[----:B------:R-:W0:Y:S08]  /*3ef0*/  I2F.U64.RP R10, R24 ;  /* 0x00000018000a7312 */ /* 0x000e300000309000 */
[----:B0-----:R-:W0:Y:S02]  /*3f00*/  MUFU.RCP R10, R10 ;  /* 0x0000000a000a7308 */ /* 0x001e240000001000 */
[----:B0-----:R-:W-:-:S06]  /*3f10*/  IADD3 R10, PT, PT, R10, 0x1ffffffe, RZ ;  /* 0x1ffffffe0a0a7810 */ /* 0x001fcc0007ffe0ff */
[----:B------:R-:W0:Y:S02]  /*3f20*/  F2I.U64.TRUNC R40, R10 ;  /* 0x0000000a00287311 */ /* 0x000e24000020d800 */
[----:B0-----:R-:W-:-:S04]  /*3f30*/  IMAD.WIDE.U32 R12, R40, R24, RZ ;  /* 0x00000018280c7225 */ /* 0x001fc800078e00ff */
[C---:B------:R-:W-:Y:S01]  /*3f40*/  IMAD R11, R40.reuse, R25, R13 ;  /* 0x00000019280b7224 */ /* 0x040fe200078e020d */
[----:B------:R-:W-:Y:S01]  /*3f50*/  IADD3 R12, P0, PT, RZ, -R12, RZ ;  /* 0x8000000cff0c7210 */ /* 0x000fe20007f1e0ff */
[----:B------:R-:W-:Y:S02]  /*3f60*/  IMAD.MOV.U32 R39, RZ, RZ, R40 ;  /* 0x000000ffff277224 */ /* 0x000fe400078e0028 */
[----:B------:R-:W-:Y:S02]  /*3f70*/  IMAD R11, R41, R24, R11 ;  /* 0x00000018290b7224 */ /* 0x000fe400078e020b */
[----:B------:R-:W-:-:S03]  /*3f80*/  IMAD.HI.U32 R38, R40, R12, RZ ;  /* 0x0000000c28267227 */ /* 0x000fc600078e00ff */
[----:B------:R-:W-:-:S05]  /*3f90*/  IADD3.X R11, PT, PT, RZ, ~R11, RZ, P0, !PT ;  /* 0x8000000bff0b7210 */ /* 0x000fca00007fe4ff */
[----:B------:R-:W-:-:S04]  /*3fa0*/  IMAD.WIDE.U32 R38, P0, R40, R11, R38 ;  /* 0x0000000b28267225 */ /* 0x000fc80007800026 */
[C---:B------:R-:W-:Y:S02]  /*3fb0*/  IMAD R10, R41.reuse, R11, RZ ;  /* 0x0000000b290a7224 */ /* 0x040fe400078e02ff */
[----:B------:R-:W-:-:S04]  /*3fc0*/  IMAD.HI.U32 R12, P1, R41, R12, R38 ;  /* 0x0000000c290c7227 */ /* 0x000fc80007820026 */
[----:B------:R-:W-:Y:S01]  /*3fd0*/  IMAD.HI.U32 R11, R41, R11, RZ ;  /* 0x0000000b290b7227 */ /* 0x000fe200078e00ff */
[----:B------:R-:W-:-:S04]  /*3fe0*/  IADD3 R39, P2, PT, R10, R12, RZ ;  /* 0x0000000c0a277210 */ /* 0x000fc80007f5e0ff */
[----:B------:R-:W-:Y:S01]  /*3ff0*/  IADD3.X R11, PT, PT, R11, R41, RZ, P0, !PT ;  /* 0x000000290b0b7210 */ /* 0x000fe200007fe4ff */
[----:B------:R-:W-:-:S03]  /*4000*/  IMAD.WIDE.U32 R40, R39, R24, RZ ;  /* 0x0000001827287225 */ /* 0x000fc600078e00ff */
[----:B------:R-:W-:Y:S01]  /*4010*/  IADD3.X R13, PT, PT, RZ, RZ, R11, P2, P1 ;  /* 0x000000ffff0d7210 */ /* 0x000fe200017e240b */
[----:B------:R-:W-:Y:S01]  /*4020*/  IMAD R10, R39, R25, R41 ;  /* 0x00000019270a7224 */ /* 0x000fe200078e0229 */
[----:B------:R-:W-:-:S03]  /*4030*/  IADD3 R11, P0, PT, RZ, -R40, RZ ;  /* 0x80000028ff0b7210 */ /* 0x000fc60007f1e0ff */
[----:B------:R-:W-:Y:S02]  /*4040*/  IMAD R10, R13, R24, R10 ;  /* 0x000000180d0a7224 */ /* 0x000fe400078e020a */
[----:B------:R-:W-:-:S03]  /*4050*/  IMAD.HI.U32 R38, R39, R11, RZ ;  /* 0x0000000b27267227 */ /* 0x000fc600078e00ff */
[----:B------:R-:W-:-:S05]  /*4060*/  IADD3.X R10, PT, PT, RZ, ~R10, RZ, P0, !PT ;  /* 0x8000000aff0a7210 */ /* 0x000fca00007fe4ff */
[----:B------:R-:W-:-:S04]  /*4070*/  IMAD.WIDE.U32 R38, P0, R39, R10, R38 ;  /* 0x0000000a27267225 */ /* 0x000fc80007800026 */
[C---:B------:R-:W-:Y:S02]  /*4080*/  IMAD R12, R13.reuse, R10, RZ ;  /* 0x0000000a0d0c7224 */ /* 0x040fe400078e02ff */
[----:B------:R-:W-:Y:S01]  /*4090*/  IMAD.HI.U32 R11, P1, R13, R11, R38 ;  /* 0x0000000b0d0b7227 */ /* 0x000fe20007820026 */
[----:B------:R-:W-:-:S03]  /*40a0*/  MOV R39, RZ ;  /* 0x000000ff00277202 */ /* 0x000fc60000000f00 */
[----:B------:R-:W-:Y:S01]  /*40b0*/  IMAD.HI.U32 R10, R13, R10, RZ ;  /* 0x0000000a0d0a7227 */ /* 0x000fe200078e00ff */
[----:B------:R-:W-:-:S03]  /*40c0*/  IADD3 R12, P2, PT, R12, R11, RZ ;  /* 0x0000000b0c0c7210 */ /* 0x000fc60007f5e0ff */
[----:B------:R-:W-:Y:S01]  /*40d0*/  IMAD.X R11, RZ, RZ, ~UR4, P4 ;  /* 0x80000004ff0b7e24 */ /* 0x000fe2000a0e06ff */
[----:B------:R-:W-:Y:S01]  /*40e0*/  IADD3.X R10, PT, PT, R10, R13, RZ, P0, !PT ;  /* 0x0000000d0a0a7210 */ /* 0x000fe200007fe4ff */
[----:B------:R-:W-:-:S03]  /*40f0*/  IMAD.HI.U32 R38, R12, R26, RZ ;  /* 0x0000001a0c267227 */ /* 0x000fc600078e00ff */
[----:B------:R-:W-:Y:S02]  /*4100*/  SEL R11, R11, UR4, !P3 ;  /* 0x000000040b0b7c07 */ /* 0x000fe4000d800000 */
[----:B------:R-:W-:-:S03]  /*4110*/  IADD3.X R10, PT, PT, RZ, RZ, R10, P2, P1 ;  /* 0x000000ffff0a7210 */ /* 0x000fc600017e240a */
[----:B------:R-:W-:-:S04]  /*4120*/  IMAD.WIDE.U32 R12, R12, R11, R38 ;  /* 0x0000000b0c0c7225 */ /* 0x000fc800078e0026 */
[----:B------:R-:W-:-:S04]  /*4130*/  IMAD.HI.U32 R13, P0, R10, R26, R12 ;  /* 0x0000001a0a0d7227 */ /* 0x000fc8000780000c */
[CC--:B------:R-:W-:Y:S02]  /*4140*/  IMAD R12, R10.reuse, R11.reuse, RZ ;  /* 0x0000000b0a0c7224 */ /* 0x0c0fe400078e02ff */
[----:B------:R-:W-:-:S03]  /*4150*/  IMAD.HI.U32 R10, R10, R11, RZ ;  /* 0x0000000b0a0a7227 */ /* 0x000fc600078e00ff */
[----:B------:R-:W-:Y:S01]  /*4160*/  IADD3 R12, P1, PT, R12, R13, RZ ;  /* 0x0000000d0c0c7210 */ /* 0x000fe20007f3e0ff */
[----:B------:R-:W-:-:S04]  /*4170*/  IMAD.X R10, RZ, RZ, R10, P0 ;  /* 0x000000ffff0a7224 */ /* 0x000fc800000e060a */
[----:B------:R-:W-:Y:S01]  /*4180*/  IMAD.WIDE.U32 R38, R12, R24, RZ ;  /* 0x000000180c267225 */ /* 0x000fe200078e00ff */
[----:B------:R-:W-:-:S03]  /*4190*/  IADD3.X R10, PT, PT, RZ, R10, RZ, P1, !PT ;  /* 0x0000000aff0a7210 */ /* 0x000fc60000ffe4ff */
[----:B------:R-:W-:Y:S01]  /*41a0*/  IMAD R13, R12, R25, R39 ;  /* 0x000000190c0d7224 */ /* 0x000fe200078e0227 */
[----:B------:R-:W-:-:S03]  /*41b0*/  IADD3 R26, P1, PT, -R38, R26, RZ ;  /* 0x0000001a261a7210 */ /* 0x000fc60007f3e1ff */
[-C--:B------:R-:W-:Y:S01]  /*41c0*/  IMAD R13, R10, R24.reuse, R13 ;  /* 0x000000180a0d7224 */ /* 0x080fe200078e020d */
[----:B------:R-:W-:-:S04]  /*41d0*/  ISETP.GE.U32.AND P0, PT, R26, R24, PT ;  /* 0x000000181a00720c */ /* 0x000fc80003f06070 */
[----:B------:R-:W-:Y:S02]  /*41e0*/  IADD3.X R11, PT, PT, ~R13, R11, RZ, P1, !PT ;  /* 0x0000000b0d0b7210 */ /* 0x000fe40000ffe5ff */
[----:B------:R-:W-:Y:S02]  /*41f0*/  IADD3 R27, P1, PT, R26, -R24, RZ ;  /* 0x800000181a1b7210 */ /* 0x000fe40007f3e0ff */
[----:B------:R-:W-:Y:S02]  /*4200*/  ISETP.GE.U32.AND.EX P0, PT, R11, R25, PT, P0 ;  /* 0x000000190b00720c */ /* 0x000fe40003f06100 */
[----:B------:R-:W-:Y:S02]  /*4210*/  IADD3 R13, P2, PT, R12, 0x1, RZ ;  /* 0x000000010c0d7810 */ /* 0x000fe40007f5e0ff */
[----:B------:R-:W-:Y:S01]  /*4220*/  SEL R26, R27, R26, P0 ;  /* 0x0000001a1b1a7207 */ /* 0x000fe20000000000 */
[----:B------:R-:W-:Y:S01]  /*4230*/  IMAD.X R27, R11, 0x1, ~R25, P1 ;  /* 0x000000010b1b7824 */ /* 0x000fe200008e0e19 */
[----:B------:R-:W-:-:S02]  /*4240*/  SEL R13, R13, R12, P0 ;  /* 0x0000000c0d0d7207 */ /* 0x000fc40000000000 */
[----:B------:R-:W-:Y:S02]  /*4250*/  IADD3.X R12, PT, PT, RZ, R10, RZ, P2, !PT ;  /* 0x0000000aff0c7210 */ /* 0x000fe400017fe4ff */
[----:B------:R-:W-:Y:S02]  /*4260*/  SEL R27, R27, R11, P0 ;  /* 0x0000000b1b1b7207 */ /* 0x000fe40000000000 */
[----:B------:R-:W-:Y:S02]  /*4270*/  ISETP.GE.U32.AND P1, PT, R26, R24, PT ;  /* 0x000000181a00720c */ /* 0x000fe40003f26070 */
[----:B------:R-:W-:Y:S02]  /*4280*/  SEL R12, R12, R10, P0 ;  /* 0x0000000a0c0c7207 */ /* 0x000fe40000000000 */
[----:B------:R-:W-:Y:S02]  /*4290*/  IADD3 R10, P2, PT, R13, 0x1, RZ ;  /* 0x000000010d0a7810 */ /* 0x000fe40007f5e0ff */
[----:B------:R-:W-:-:S02]  /*42a0*/  ISETP.GE.U32.AND.EX P0, PT, R27, R25, PT, P1 ;  /* 0x000000191b00720c */ /* 0x000fc40003f06110 */
[-C--:B------:R-:W-:Y:S02]  /*42b0*/  IADD3.X R11, PT, PT, RZ, R12.reuse, RZ, P2, !PT ;  /* 0x0000000cff0b7210 */ /* 0x080fe400017fe4ff */
[----:B------:R-:W-:Y:S02]  /*42c0*/  SEL R10, R10, R13, P0 ;  /* 0x0000000d0a0a7207 */ /* 0x000fe40000000000 */
[----:B------:R-:W-:Y:S02]  /*42d0*/  SEL R12, R11, R12, P0 ;  /* 0x0000000c0b0c7207 */ /* 0x000fe40000000000 */
[----:B------:R-:W-:Y:S02]  /*42e0*/  IADD3 R11, P2, PT, RZ, -R10, RZ ;  /* 0x8000000aff0b7210 */ /* 0x000fe40007f5e0ff */
[----:B------:R-:W-:Y:S02]  /*42f0*/  LOP3.LUT R13, R0, UR4, RZ, 0x3c, !PT ;  /* 0x00000004000d7c12 */ /* 0x000fe4000f8e3cff */
[----:B------:R-:W-:Y:S01]  /*4300*/  ISETP.NE.U32.AND P0, PT, R2, RZ, PT ;  /* 0x000000ff0200720c */ /* 0x000fe20003f05070 */
[----:B------:R-:W-:Y:S01]  /*4310*/  IMAD.X R2, RZ, RZ, ~R12, P2 ;  /* 0x000000ffff027224 */ /* 0x000fe200010e0e0c */
[----:B------:R-:W-:Y:S01]  /*4320*/  ISETP.GE.AND P1, PT, R13, RZ, PT ;  /* 0x000000ff0d00720c */ /* 0x000fe20003f26270 */
[----:B------:R-:W-:Y:S01]  /*4330*/  HFMA2 R13, -RZ, RZ, 0, 0 ;  /* 0x00000000ff0d7431 */ /* 0x000fe200000001ff */
[----:B------:R-:W-:-:S02]  /*4340*/  ISETP.NE.AND.EX P0, PT, R0, RZ, PT, P0 ;  /* 0x000000ff0000720c */ /* 0x000fc40003f05300 */
[----:B------:R-:W-:Y:S02]  /*4350*/  SEL R2, R2, R12, !P1 ;  /* 0x0000000c02027207 */ /* 0x000fe40004800000 */
[----:B------:R-:W-:Y:S02]  /*4360*/  MOV R12, R9 ;  /* 0x00000009000c7202 */ /* 0x000fe40000000f00 */
[----:B------:R-:W-:Y:S02]  /*4370*/  SEL R11, R11, R10, !P1 ;  /* 0x0000000a0b0b7207 */ /* 0x000fe40004800000 */
[----:B------:R-:W-:Y:S02]  /*4380*/  SEL R2, R2, 0xffffffff, P0 ;  /* 0xffffffff02027807 */ /* 0x000fe40000000000 */
[----:B------:R-:W-:Y:S01]  /*4390*/  SEL R11, R11, 0xffffffff, P0 ;  /* 0xffffffff0b0b7807 */ /* 0x000fe20000000000 */
[----:B------:R-:W-:Y:S06]  /*43a0*/  RET.REL.NODEC R12 `(contiguous_reducel13_bf16) ;  /* 0xffffffbc0c147950 */ /* 0x000fec0003c3ffff */
        .weak           $__internal_1_$__cuda_sm20_rem_s64
        .type           $__internal_1_$__cuda_sm20_rem_s64,@function
        .size           $__internal_1_$__cuda_sm20_rem_s64,(.L_x_32204 - $__internal_1_$__cuda_sm20_rem_s64)
$__internal_1_$__cuda_sm20_rem_s64:
[----:B------:R-:W-:Y:S02]  /*43b0*/  IADD3 R13, P1, PT, RZ, -R10, RZ ;  /* 0x8000000aff0d7210 */ /* 0x000fe40007f3e0ff */
[----:B------:R-:W-:-:S03]  /*43c0*/  ISETP.GE.AND P0, PT, R11, RZ, PT ;  /* 0x000000ff0b00720c */ /* 0x000fc60003f06270 */
[----:B------:R-:W-:Y:S01]  /*43d0*/  IMAD.X R9, RZ, RZ, ~R11, P1 ;  /* 0x000000ffff097224 */ /* 0x000fe200008e0e0b */
[----:B------:R-:W-:-:S04]  /*43e0*/  SEL R12, R13, R10, !P0 ;  /* 0x0000000a0d0c7207 */ /* 0x000fc80004000000 */
[----:B------:R-:W-:-:S04]  /*43f0*/  SEL R13, R9, R11, !P0 ;  /* 0x0000000b090d7207 */ /* 0x000fc80004000000 */
        /* <DEDUP_REMOVED lines=30> */
[----:B------:R-:W-:Y:S02]  /*45e0*/  IMAD.X R9, R2, 0x1, R9, P0 ;  /* 0x0000000102097824 */ /* 0x000fe400000e0609 */
[----:B------:R-:W-:-:S03]  /*45f0*/  IMAD.HI.U32 R16, R19, R32, RZ ;  /* 0x0000002013107227 */ /* 0x000fc600078e00ff */
[----:B------:R-:W-:Y:S01]  /*4600*/  IADD3.X R9, PT, PT, RZ, RZ, R9, P2, P1 ;  /* 0x000000ffff097210 */ /* 0x000fe200017e2409 */
[----:B------:R-:W-:-:S04]  /*4610*/  IMAD.WIDE.U32 R16, RZ, R19, R16 ;  /* 0x00000013ff107225 */ /* 0x000fc800078e0010 */
[----:B------:R-:W-:-:S05]  /*4620*/  IMAD.HI.U32 R9, P0, R9, R32, R16 ;  /* 0x0000002009097227 */ /* 0x000fca0007800010 */
[----:B------:R-:W-:Y:S02]  /*4630*/  IADD3 R9, P1, PT, RZ, R9, RZ ;  /* 0x00000009ff097210 */ /* 0x000fe40007f3e0ff */
[----:B------:R-:W-:-:S03]  /*4640*/  IADD3.X R2, PT, PT, RZ, RZ, RZ, P0, !PT ;  /* 0x000000ffff027210 */ /* 0x000fc600007fe4ff */
[----:B------:R-:W-:-:S04]  /*4650*/  IMAD.WIDE.U32 R16, R9, R12, RZ ;  /* 0x0000000c09107225 */ /* 0x000fc800078e00ff */
[----:B------:R-:W-:Y:S01]  /*4660*/  IMAD.X R19, RZ, RZ, R2, P1 ;  /* 0x000000ffff137224 */ /* 0x000fe200008e0602 */
[----:B------:R-:W-:Y:S01]  /*4670*/  IADD3 R21, P1, PT, -R16, R32, RZ ;  /* 0x0000002010157210 */ /* 0x000fe20007f3e1ff */
[----:B------:R-:W-:-:S03]  /*4680*/  IMAD R9, R9, R13, R17 ;  /* 0x0000000d09097224 */ /* 0x000fc600078e0211 */
[-C--:B------:R-:W-:Y:S01]  /*4690*/  ISETP.GE.U32.AND P0, PT, R21, R12.reuse, PT ;  /* 0x0000000c1500720c */ /* 0x080fe20003f06070 */
[----:B------:R-:W-:-:S05]  /*46a0*/  IMAD R9, R19, R12, R9 ;  /* 0x0000000c13097224 */ /* 0x000fca00078e0209 */
[----:B------:R-:W-:Y:S02]  /*46b0*/  IADD3.X R9, PT, PT, RZ, ~R9, RZ, P1, !PT ;  /* 0x80000009ff097210 */ /* 0x000fe40000ffe4ff */
[----:B------:R-:W-:Y:S02]  /*46c0*/  IADD3 R17, P1, PT, R21, -R12, RZ ;  /* 0x8000000c15117210 */ /* 0x000fe40007f3e0ff */
[CC--:B------:R-:W-:Y:S02]  /*46d0*/  ISETP.GE.U32.AND.EX P0, PT, R9.reuse, R13.reuse, PT, P0 ;  /* 0x0000000d0900720c */ /* 0x0c0fe40003f06100 */
[----:B------:R-:W-:Y:S02]  /*46e0*/  IADD3.X R19, PT, PT, R9, ~R13, RZ, P1, !PT ;  /* 0x8000000d09137210 */ /* 0x000fe40000ffe4ff */
[----:B------:R-:W-:Y:S02]  /*46f0*/  SEL R17, R17, R21, P0 ;  /* 0x0000001511117207 */ /* 0x000fe40000000000 */
[----:B------:R-:W-:-:S02]  /*4700*/  SEL R19, R19, R9, P0 ;  /* 0x0000000913137207 */ /* 0x000fc40000000000 */
[CC--:B------:R-:W-:Y:S02]  /*4710*/  IADD3 R2, P2, PT, R17.reuse, -R12.reuse, RZ ;  /* 0x8000000c11027210 */ /* 0x0c0fe40007f5e0ff */
[----:B------:R-:W-:Y:S02]  /*4720*/  ISETP.NE.U32.AND P1, PT, R10, RZ, PT ;  /* 0x000000ff0a00720c */ /* 0x000fe40003f25070 */
[----:B------:R-:W-:Y:S01]  /*4730*/  ISETP.GE.U32.AND P0, PT, R17, R12, PT ;  /* 0x0000000c1100720c */ /* 0x000fe20003f06070 */
[----:B------:R-:W-:Y:S01]  /*4740*/  IMAD.X R9, R19, 0x1, ~R13, P2 ;  /* 0x0000000113097824 */ /* 0x000fe200010e0e0d */
[----:B------:R-:W-:Y:S01]  /*4750*/  ISETP.NE.AND.EX P1, PT, R11, RZ, PT, P1 ;  /* 0x000000ff0b00720c */ /* 0x000fe20003f25310 */
[----:B------:R-:W-:Y:S01]  /*4760*/  HFMA2 R11, -RZ, RZ, 0, 0 ;  /* 0x00000000ff0b7431 */ /* 0x000fe200000001ff */
[----:B------:R-:W-:Y:S02]  /*4770*/  ISETP.GE.U32.AND.EX P0, PT, R19, R13, PT, P0 ;  /* 0x0000000d1300720c */ /* 0x000fe40003f06100 */
[----:B------:R-:W-:-:S02]  /*4780*/  MOV R10, R0 ;  /* 0x00000000000a7202 */ /* 0x000fc40000000f00 */
[----:B------:R-:W-:Y:S02]  /*4790*/  SEL R2, R2, R17, P0 ;  /* 0x0000001102027207 */ /* 0x000fe40000000000 */
[----:B------:R-:W-:Y:S02]  /*47a0*/  SEL R9, R9, R19, P0 ;  /* 0x0000001309097207 */ /* 0x000fe40000000000 */
[----:B------:R-:W-:Y:S02]  /*47b0*/  SEL R2, R2, 0xffffffff, P1 ;  /* 0xffffffff02027807 */ /* 0x000fe40000800000 */
[----:B------:R-:W-:Y:S01]  /*47c0*/  SEL R9, R9, 0xffffffff, P1 ;  /* 0xffffffff09097807 */ /* 0x000fe20000800000 */
[----:B------:R-:W-:Y:S06]  /*47d0*/  RET.REL.NODEC R10 `(contiguous_reducel13_bf16) ;  /* 0xffffffb80a087950 */ /* 0x000fec0003c3ffff */
.L_x_50:
        /* <DEDUP_REMOVED lines=10> */
.L_x_32204:


//--------------------- .text.contiguous_reducel122_bf16 --------------------------
	.section	.text.contiguous_reducel122_bf16,"ax",@progbits
	.align	128
        .global         contiguous_reducel122_bf16
        .type           contiguous_reducel122_bf16,@function
        .size           contiguous_reducel122_bf16,(.L_x_32907 - contiguous_reducel122_bf16)
        .other          contiguous_reducel122_bf16,@"STO_CUDA_ENTRY STV_DEFAULT"
contiguous_reducel122_bf16:
.text.contiguous_reducel122_bf16:
[----:B------:R-:W-:Y:S01]  /*0000*/  LDC R1, c[0x0][0x37c] ;  /* 0x0000df00ff017b82 */ /* 0x000fe20000000800 */
[----:B------:R-:W0:Y:S07]  /*0010*/  S2R R0, SR_TID.X ;  /* 0x0000000000007919 */ /* 0x000e2e0000002100 */
[----:B------:R-:W1:Y:S01]  /*0020*/  S2UR UR7, SR_CTAID.X ;  /* 0x00000000000779c3 */ /* 0x000e620000002500 */
[----:B------:R-:W2:Y:S01]  /*0030*/  LDCU.64 UR8, c[0x0][0x390] ;  /* 0x00007200ff0877ac */ /* 0x000ea20008000a00 */
[----:B------:R-:W3:Y:S01]  /*0040*/  I2F.BF16 R7, RZ ;  /* 0x000000ff00077306 */ /* 0x000ee20000202400 */
[----:B------:R-:W-:Y:S01]  /*0050*/  BSSY.RECONVERGENT B0, `(.L_x_51) ;  /* 0x000002e000007945 */ /* 0x000fe20003800200 */
[----:B------:R-:W-:Y:S01]  /*0060*/  UMOV UR4, 0x400 ;  /* 0x0000040000047882 */ /* 0x000fe20000000000 */
[----:B------:R-:W4:Y:S03]  /*0070*/  LDCU.64 UR14, c[0x0][0x358] ;  /* 0x00006b00ff0e77ac */ /* 0x000f260008000a00 */
[----:B------:R-:W1:Y:S08]  /*0080*/  LDC R3, c[0x0][0x360] ;  /* 0x0000d800ff037b82 */ /* 0x000e700000000800 */
[----:B------:R-:W5:Y:S01]  /*0090*/  S2UR UR6, SR_CgaCtaId ;  /* 0x00000000000679c3 */ /* 0x000f620000008800 */
[----:B-1----:R-:W-:-:S04]  /*00a0*/  IMAD R5, R3, UR7, RZ ;  /* 0x0000000703057c24 */ /* 0x002fc8000f8e02ff */
[----:B0-----:R-:W-:Y:S01]  /*00b0*/  IMAD R4, R5, 0x2, R0 ;  /* 0x0000000205047824 */ /* 0x001fe200078e0200 */
[----:B-----5:R-:W-:-:S03]  /*00c0*/  ULEA UR6, UR6, UR4, 0x18 ;  /* 0x0000000406067291 */ /* 0x020fc6000f8ec0ff */
[----:B------:R-:W-:-:S03]  /*00d0*/  IMAD.IADD R8, R4, 0x1, R3 ;  /* 0x0000000104087824 */ /* 0x000fc600078e0203 */
[----:B------:R-:W-:Y:S02]  /*00e0*/  LEA R2, R0, UR6, 0x1 ;  /* 0x0000000600027c11 */ /* 0x000fe4000f8e08ff */
[----:B--2---:R-:W-:-:S03]  /*00f0*/  ISETP.GE.U32.AND P0, PT, R8, UR8, PT ;  /* 0x0000000808007c0c */ /* 0x004fc6000bf06070 */
[----:B---3--:R0:W-:Y:S01]  /*0100*/  STS.U16 [R2], R7 ;  /* 0x0000000702007388 */ /* 0x0081e20000000400 */
[----:B------:R-:W-:-:S13]  /*0110*/  ISETP.GE.U32.AND.EX P0, PT, RZ, UR9, PT, P0 ;  /* 0x00000009ff007c0c */ /* 0x000fda000bf06100 */
[----:B0---4-:R-:W-:Y:S05]  /*0120*/  @P0 BRA `(.L_x_52) ;  /* 0x0000000000500947 */ /* 0x011fea0003800000 */
[----:B------:R-:W0:Y:S01]  /*0130*/  S2R R7, SR_CTAID.Y ;  /* 0x0000000000077919 */ /* 0x000e220000002600 */
[----:B------:R-:W1:Y:S01]  /*0140*/  LDCU.64 UR4, c[0x0][0x388] ;  /* 0x00007100ff0477ac */ /* 0x000e620008000a00 */
[----:B------:R-:W-:Y:S02]  /*0150*/  HFMA2 R5, -RZ, RZ, 0, 0 ;  /* 0x00000000ff057431 */ /* 0x000fe400000001ff */
[----:B------:R-:W-:Y:S02]  /*0160*/  IMAD.MOV.U32 R9, RZ, RZ, RZ ;  /* 0x000000ffff097224 */ /* 0x000fe400078e00ff */
[----:B0-----:R-:W-:-:S04]  /*0170*/  IMAD.WIDE.U32 R4, R7, UR8, R4 ;  /* 0x0000000807047c25 */ /* 0x001fc8000f8e0004 */
[C---:B------:R-:W-:Y:S01]  /*0180*/  IMAD R11, R7.reuse, UR9, RZ ;  /* 0x00000009070b7c24 */ /* 0x040fe2000f8e02ff */
[----:B-1----:R-:W-:Y:S01]  /*0190*/  LEA R6, P0, R4, UR4, 0x1 ;  /* 0x0000000404067c11 */ /* 0x002fe2000f8008ff */
[----:B------:R-:W-:-:S03]  /*01a0*/  IMAD.WIDE.U32 R8, R7, UR8, R8 ;  /* 0x0000000807087c25 */ /* 0x000fc6000f8e0008 */
[----:B------:R-:W-:Y:S01]  /*01b0*/  IADD3 R7, PT, PT, R5, R11, RZ ;  /* 0x0000000b05077210 */ /* 0x000fe20007ffe0ff */
[----:B------:R-:W-:Y:S01]  /*01c0*/  IMAD.IADD R5, R11, 0x1, R9 ;  /* 0x000000010b057824 */ /* 0x000fe200078e0209 */
[----:B------:R-:W-:Y:S02]  /*01d0*/  LEA R10, P1, R8, UR4, 0x1 ;  /* 0x00000004080a7c11 */ /* 0x000fe4000f8208ff */
[----:B------:R-:W-:Y:S02]  /*01e0*/  LEA.HI.X R7, R4, UR5, R7, 0x1, P0 ;  /* 0x0000000504077c11 */ /* 0x000fe400080f0c07 */
[----:B------:R-:W-:-:S03]  /*01f0*/  LEA.HI.X R11, R8, UR5, R5, 0x1, P1 ;  /* 0x00000005080b7c11 */ /* 0x000fc600088f0c05 */
[----:B------:R-:W2:Y:S04]  /*0200*/  LDG.E.U16 R6, desc[UR14][R6.64] ;  /* 0x0000000e06067981 */ /* 0x000ea8000c1e1500 */
[----:B------:R-:W2:Y:S02]  /*0210*/  LDG.E.U16 R11, desc[UR14][R10.64] ;  /* 0x0000000e0a0b7981 */ /* 0x000ea4000c1e1500 */
[----:B--2---:R-:W-:-:S05]  /*0220*/  PRMT R4, R6, 0x5410, R11 ;  /* 0x0000541006047816 */ /* 0x004fca000000000b */
[----:B------:R-:W-:-:S04]  /*0230*/  HFMA2.BF16_V2 R4, -RZ.H0_H0, RZ.H0_H0, |R4| ;  /* 0x200000ffff047231 */ /* 0x000fc80000280904 */
[----:B------:R-:W-:-:S05]  /*0240*/  HADD2.BF16_V2 R4, R4.H0_H0, R4.H1_H1 ;  /* 0x3000000404047230 */ /* 0x000fca0000200800 */
[----:B------:R1:W-:Y:S01]  /*0250*/  STS.U16 [R2], R4 ;  /* 0x0000000402007388 */ /* 0x0003e20000000400 */
[----:B------:R-:W-:Y:S05]  /*0260*/  BRA `(.L_x_53) ;  /* 0x0000000000307947 */ /* 0x000fea0003800000 */
.L_x_52:
[----:B------:R-:W-:-:S04]  /*0270*/  ISETP.GE.U32.AND P0, PT, R4, UR8, PT ;  /* 0x0000000804007c0c */ /* 0x000fc8000bf06070 */
[----:B------:R-:W-:-:S13]  /*0280*/  ISETP.GE.U32.AND.EX P0, PT, RZ, UR9, PT, P0 ;  /* 0x00000009ff007c0c */ /* 0x000fda000bf06100 */
[----:B------:R-:W-:Y:S05]  /*0290*/  @P0 BRA `(.L_x_53) ;  /* 0x0000000000240947 */ /* 0x000fea0003800000 */
[----:B------:R-:W0:Y:S01]  /*02a0*/  S2R R9, SR_CTAID.Y ;  /* 0x0000000000097919 */ /* 0x000e220000002600 */
[----:B------:R-:W1:Y:S01]  /*02b0*/  LDCU.64 UR4, c[0x0][0x388] ;  /* 0x00007100ff0477ac */ /* 0x000e620008000a00 */
[----:B------:R-:W-:-:S03]  /*02c0*/  MOV R5, RZ ;  /* 0x000000ff00057202 */ /* 0x000fc60000000f00 */
[----:B0-----:R-:W-:-:S04]  /*02d0*/  IMAD.WIDE.U32 R6, R9, UR8, R4 ;  /* 0x0000000809067c25 */ /* 0x001fc8000f8e0004 */
[----:B------:R-:W-:Y:S01]  /*02e0*/  IMAD R5, R9, UR9, R7 ;  /* 0x0000000909057c24 */ /* 0x000fe2000f8e0207 */
[----:B-1----:R-:W-:-:S04]  /*02f0*/  LEA R4, P0, R6, UR4, 0x1 ;  /* 0x0000000406047c11 */ /* 0x002fc8000f8008ff */
[----:B------:R-:W-:-:S06]  /*0300*/  LEA.HI.X R5, R6, UR5, R5, 0x1, P0 ;  /* 0x0000000506057c11 */ /* 0x000fcc00080f0c05 */
[----:B------:R-:W2:Y:S04]  /*0310*/  LDG.E.U16 R5, desc[UR14][R4.64] ;  /* 0x0000000e04057981 */ /* 0x000ea8000c1e1500 */
[----:B--2---:R0:W-:Y:S02]  /*0320*/  STS.U16 [R2], R5 ;  /* 0x0000000502007388 */ /* 0x0041e40000000400 */
.L_x_53:
[----:B------:R-:W-:Y:S05]  /*0330*/  BSYNC.RECONVERGENT B0 ;  /* 0x0000000000007941 */ /* 0x000fea0003800200 */
.L_x_51:
[----:B------:R-:W-:Y:S01]  /*0340*/  BAR.SYNC.DEFER_BLOCKING 0x0 ;  /* 0x0000000000007b1d */ /* 0x000fe20000010000 */
[----:B------:R-:W-:Y:S02]  /*0350*/  ISETP.GE.U32.AND P1, PT, R3, 0x42, PT ;  /* 0x000000420300780c */ /* 0x000fe40003f26070 */
[----:B------:R-:W-:-:S11]  /*0360*/  ISETP.GT.U32.AND P0, PT, R0, 0x1f, PT ;  /* 0x0000001f0000780c */ /* 0x000fd60003f04070 */
[----:B------:R-:W-:Y:S05]  /*0370*/  @!P1 BRA `(.L_x_54) ;  /* 0x0000000000389947 */ /* 0x000fea0003800000 */
.L_x_55:
[----:B------:R-:W-:-:S04]  /*0380*/  SHF.R.U32.HI R7, RZ, 0x1, R3 ;  /* 0x00000001ff077819 */ /* 0x000fc80000011603 */
[----:B------:R-:W-:-:S13]  /*0390*/  ISETP.GE.U32.AND P1, PT, R0, R7, PT ;  /* 0x000000070000720c */ /* 0x000fda0003f26070 */
[----:B0-----:R-:W-:Y:S01]  /*03a0*/  @!P1 LOP3.LUT R5, R3, 0x7fe, RZ, 0xc0, !PT ;  /* 0x000007fe03059812 */ /* 0x001fe200078ec0ff */
[----:B-1----:R-:W0:Y:S04]  /*03b0*/  @!P1 LDS.U16 R4, [R2] ;  /* 0x0000000002049984 */ /* 0x002e280000000400 */
[----:B------:R-:W-:-:S06]  /*03c0*/  @!P1 IMAD.IADD R5, R2, 0x1, R5 ;  /* 0x0000000102059824 */ /* 0x000fcc00078e0205 */
[----:B------:R-:W1:Y:S01]  /*03d0*/  @!P1 LDS.U16 R5, [R5] ;  /* 0x0000000005059984 */ /* 0x000e620000000400 */
[----:B0-----:R-:W-:Y:S02]  /*03e0*/  @!P1 HFMA2.BF16_V2 R4, -RZ.H0_H0, RZ.H0_H0, |R4|.H0_H0 ;  /* 0x200000ffff049231 */ /* 0x001fe400002c0904 */
[----:B-1----:R-:W-:-:S04]  /*03f0*/  @!P1 HFMA2.BF16_V2 R6, -RZ.H0_H0, RZ.H0_H0, |R5|.H0_H0 ;  /* 0x200000ffff069231 */ /* 0x002fc800002c0905 */
[----:B------:R-:W-:-:S05]  /*0400*/  @!P1 HADD2.BF16_V2 R4, R4.H0_H0, R6.H0_H0 ;  /* 0x2000000604049230 */ /* 0x000fca0000200800 */
[----:B------:R2:W-:Y:S01]  /*0410*/  @!P1 STS.U16 [R2], R4 ;  /* 0x0000000402009388 */ /* 0x0005e20000000400 */
[----:B------:R-:W-:Y:S01]  /*0420*/  BAR.SYNC.DEFER_BLOCKING 0x0 ;  /* 0x0000000000007b1d */ /* 0x000fe20000010000 */
[----:B------:R-:W-:Y:S02]  /*0430*/  ISETP.GT.U32.AND P1, PT, R3, 0x83, PT ;  /* 0x000000830300780c */ /* 0x000fe40003f24070 */
[----:B------:R-:W-:-:S11]  /*0440*/  MOV R3, R7 ;  /* 0x0000000700037202 */ /* 0x000fd60000000f00 */
[----:B--2---:R-:W-:Y:S05]  /*0450*/  @P1 BRA `(.L_x_55) ;  /* 0xfffffffc00c81947 */ /* 0x004fea000383ffff */
.L_x_54:
[----:B------:R-:W-:Y:S05]  /*0460*/  @P0 EXIT ;  /* 0x000000000000094d */ /* 0x000fea0003800000 */
[----:B------:R-:W-:Y:S01]  /*0470*/  LDS.U16 R3, [R2] ;  /* 0x0000000002037984 */ /* 0x000fe20000000400 */
[----:B------:R-:W-:-:S03]  /*0480*/  ISETP.NE.AND P0, PT, R0, RZ, PT ;  /* 0x000000ff0000720c */ /* 0x000fc60003f05270 */
[----:B-1----:R-:W1:Y:S04]  /*0490*/  LDS.U16 R4, [R2+0x40] ;  /* 0x0000400002047984 */ /* 0x002e680000000400 */
[----:B------:R-:W2:Y:S04]  /*04a0*/  LDS.U16 R6, [R2+0x20] ;  /* 0x0000200002067984 */ /* 0x000ea80000000400 */
[----:B0-----:R-:W0:Y:S04]  /*04b0*/  LDS.U16 R5, [R2+0x10] ;  /* 0x0000100002057984 */ /* 0x001e280000000400 */
[----:B------:R-:W3:Y:S04]  /*04c0*/  LDS.U16 R8, [R2+0x8] ;  /* 0x0000080002087984 */ /* 0x000ee80000000400 */
[----:B------:R-:W4:Y:S04]  /*04d0*/  LDS.U16 R7, [R2+0x4] ;  /* 0x0000040002077984 */ /* 0x000f280000000400 */
[----:B------:R-:W5:Y:S01]  /*04e0*/  LDS.U16 R10, [R2+0x2] ;  /* 0x00000200020a7984 */ /* 0x000f620000000400 */
[----:B-1----:R-:W-:-:S05]  /*04f0*/  PRMT R3, R3, 0x5410, R4 ;  /* 0x0000541003037816 */ /* 0x002fca0000000004 */
[----:B------:R-:W-:-:S04]  /*0500*/  HFMA2.BF16_V2 R3, -RZ.H0_H0, RZ.H0_H0, |R3| ;  /* 0x200000ffff037231 */ /* 0x000fc80000280903 */
[----:B------:R-:W-:-:S05]  /*0510*/  HADD2.BF16_V2 R3, R3.H0_H0, R3.H1_H1 ;  /* 0x3000000303037230 */ /* 0x000fca0000200800 */
[----:B--2---:R-:W-:-:S05]  /*0520*/  PRMT R3, R3, 0x5410, R6 ;  /* 0x0000541003037816 */ /* 0x004fca0000000006 */
[----:B------:R-:W-:-:S04]  /*0530*/  HFMA2.BF16_V2 R4, -RZ.H0_H0, RZ.H0_H0, |R3| ;  /* 0x200000ffff047231 */ /* 0x000fc80000280903 */
[----:B------:R-:W-:-:S05]  /*0540*/  HADD2.BF16_V2 R4, R4.H0_H0, R4.H1_H1 ;  /* 0x3000000404047230 */ /* 0x000fca0000200800 */
[----:B0-----:R-:W-:-:S05]  /*0550*/  PRMT R4, R4, 0x5410, R5 ;  /* 0x0000541004047816 */ /* 0x001fca0000000005 */
[----:B------:R-:W-:-:S04]  /*0560*/  HFMA2.BF16_V2 R5, -RZ.H0_H0, RZ.H0_H0, |R4| ;  /* 0x200000ffff057231 */ /* 0x000fc80000280904 */
[----:B------:R-:W-:-:S05]  /*0570*/  HADD2.BF16_V2 R5, R5.H0_H0, R5.H1_H1 ;  /* 0x3000000505057230 */ /* 0x000fca0000200800 */
[--C-:B---3--:R-:W-:Y:S02]  /*0580*/  PRMT R5, R5, 0x5410, R8.reuse ;  /* 0x0000541005057816 */ /* 0x108fe40000000008 */
[----:B------:R-:W-:-:S03]  /*0590*/  PRMT R8, R3, 0x7610, R8 ;  /* 0x0000761003087816 */ /* 0x000fc60000000008 */
[----:B------:R-:W-:Y:S02]  /*05a0*/  HFMA2.BF16_V2 R6, -RZ.H0_H0, RZ.H0_H0, |R5| ;  /* 0x200000ffff067231 */ /* 0x000fe40000280905 */
[----:B------:R0:W-:Y:S02]  /*05b0*/  STS.U16 [R2], R8 ;  /* 0x0000000802007388 */ /* 0x0001e40000000400 */
[----:B------:R-:W-:Y:S02]  /*05c0*/  HADD2.BF16_V2 R6, R6.H0_H0, R6.H1_H1 ;  /* 0x3000000606067230 */ /* 0x000fe40000200800 */
[----:B------:R0:W-:Y:S03]  /*05d0*/  STS.U16 [R2], R4 ;  /* 0x0000000402007388 */ /* 0x0001e60000000400 */
[----:B----4-:R-:W-:Y:S01]  /*05e0*/  PRMT R6, R6, 0x5410, R7 ;  /* 0x0000541006067816 */ /* 0x010fe20000000007 */
[----:B------:R0:W-:Y:S04]  /*05f0*/  STS.U16 [R2], R5 ;  /* 0x0000000502007388 */ /* 0x0001e80000000400 */
[----:B------:R-:W-:Y:S01]  /*0600*/  HFMA2.BF16_V2 R7, -RZ.H0_H0, RZ.H0_H0, |R6| ;  /* 0x200000ffff077231 */ /* 0x000fe20000280906 */
[----:B------:R0:W-:Y:S03]  /*0610*/  STS.U16 [R2], R6 ;  /* 0x0000000602007388 */ /* 0x0001e60000000400 */
[----:B------:R-:W-:-:S05]  /*0620*/  HADD2.BF16_V2 R7, R7.H0_H0, R7.H1_H1 ;  /* 0x3000000707077230 */ /* 0x000fca0000200800 */
[----:B-----5:R-:W-:-:S05]  /*0630*/  PRMT R7, R7, 0x5410, R10 ;  /* 0x0000541007077816 */ /* 0x020fca000000000a */
[----:B------:R-:W-:Y:S01]  /*0640*/  HFMA2.BF16_V2 R3, -RZ.H0_H0, RZ.H0_H0, |R7| ;  /* 0x200000ffff037231 */ /* 0x000fe20000280907 */
[----:B------:R0:W-:Y:S03]  /*0650*/  STS.U16 [R2], R7 ;  /* 0x0000000702007388 */ /* 0x0001e60000000400 */
[----:B------:R-:W-:-:S05]  /*0660*/  HADD2.BF16_V2 R3, R3.H0_H0, R3.H1_H1 ;  /* 0x3000000303037230 */ /* 0x000fca0000200800 */
[----:B------:R0:W-:Y:S01]  /*0670*/  STS.U16 [R2], R3 ;  /* 0x0000000302007388 */ /* 0x0001e20000000400 */
[----:B------:R-:W-:Y:S05]  /*0680*/  @P0 EXIT ;  /* 0x000000000000094d */ /* 0x000fea0003800000 */
[----:B------:R-:W1:Y:S01]  /*0690*/  S2UR UR12, SR_CTAID.Y ;  /* 0x00000000000c79c3 */ /* 0x000e620000002600 */
[----:B0-----:R-:W0:Y:S01]  /*06a0*/  LDS.U16 R5, [UR6] ;  /* 0x00000006ff057984 */ /* 0x001e220008000400 */
[----:B------:R-:W1:Y:S01]  /*06b0*/  LDCU.64 UR8, c[0x0][0x398] ;  /* 0x00007300ff0877ac */ /* 0x000e620008000a00 */
[----:B------:R-:W2:Y:S01]  /*06c0*/  LDCU.64 UR10, c[0x0][0x380] ;  /* 0x00007000ff0a77ac */ /* 0x000ea20008000a00 */
[----:B------:R-:W-:Y:S01]  /*06d0*/  UMOV UR4, UR7 ;  /* 0x0000000700047c82 */ /* 0x000fe20008000000 */
[----:B------:R-:W-:Y:S02]  /*06e0*/  UMOV UR5, URZ ;  /* 0x000000ff00057c82 */ /* 0x000fe40008000000 */
[----:B-1----:R-:W-:-:S04]  /*06f0*/  UIMAD.WIDE.U32 UR4, UR12, UR8, UR4 ;  /* 0x000000080c0472a5 */ /* 0x002fc8000f8e0004 */
[----:B------:R-:W-:Y:S02]  /*0700*/  UIMAD UR8, UR12, UR9, UR5 ;  /* 0x000000090c0872a4 */ /* 0x000fe4000f8e0205 */
[----:B--2---:R-:W-:-:S04]  /*0710*/  ULEA UR5, UP0, UR4, UR10, 0x1 ;  /* 0x0000000a04057291 */ /* 0x004fc8000f8008ff */
[----:B------:R-:W-:Y:S02]  /*0720*/  ULEA.HI.X UR4, UR4, UR11, UR8, 0x1, UP0 ;  /* 0x0000000b04047291 */ /* 0x000fe400080f0c08 */
[----:B------:R-:W-:-:S04]  /*0730*/  IMAD.U32 R2, RZ, RZ, UR5 ;  /* 0x00000005ff027e24 */ /* 0x000fc8000f8e00ff */
[----:B------:R-:W-:-:S05]  /*0740*/  MOV R3, UR4 ;  /* 0x0000000400037c02 */ /* 0x000fca0008000f00 */
[----:B0-----:R-:W-:Y:S01]  /*0750*/  STG.E.U16 desc[UR14][R2.64], R5 ;  /* 0x0000000502007986 */ /* 0x001fe2000c10150e */
[----:B------:R-:W-:Y:S05]  /*0760*/  EXIT ;  /* 0x000000000000794d */ /* 0x000fea0003800000 */
.L_x_56:
        /* <DEDUP_REMOVED lines=9> */
.L_x_32907:


//--------------------- .text.contiguous_reducel12_bf16 --------------------------
	.section	.text.contiguous_reducel12_bf16,"ax",@progbits
	.align	128
        .global         contiguous_reducel12_bf16
        .type           contiguous_reducel12_bf16,@function
        .size           contiguous_reducel12_bf16,(.L_x_32206 - contiguous_reducel12_bf16)
        .other          contiguous_reducel12_bf16,@"STO_CUDA_ENTRY STV_DEFAULT"
contiguous_reducel12_bf16:
.text.contiguous_reducel12_bf16:
        /* <DEDUP_REMOVED lines=9> */
[----:B------:R-:W5:Y:S08]  /*0090*/  S2UR UR5, SR_CgaCtaId ;  /* 0x00000000000579c3 */ /* 0x000f700000008800 */
[----:B------:R-:W3:Y:S01]  /*00a0*/  LDC R11, c[0x0][0x3a0] ;  /* 0x0000e800ff0b7b82 */ /* 0x000ee20000000800 */
[----:B-1----:R-:W-:-:S05]  /*00b0*/  IMAD R7, R2, UR6, RZ ;  /* 0x0000000602077c24 */ /* 0x002fca000f8e02ff */
[----:B0-----:R-:W-:Y:S01]  /*00c0*/  LEA R6, R7, R0, 0x1 ;  /* 0x0000000007067211 */ /* 0x001fe200078e08ff */
[----:B-----5:R-:W-:-:S04]  /*00d0*/  ULEA UR4, UR5, UR4, 0x18 ;  /* 0x0000000405047291 */ /* 0x020fc8000f8ec0ff */
[----:B------:R-:W-:Y:S02]  /*00e0*/  IMAD.IADD R20, R6, 0x1, R2 ;  /* 0x0000000106147824 */ /* 0x000fe400078e0202 */
[----:B------:R-:W-:-:S03]  /*00f0*/  LEA R3, R0, UR4, 0x1 ;  /* 0x0000000400037c11 */ /* 0x000fc6000f8e08ff */
[----:B--2---:R-:W-:Y:S02]  /*0100*/  ISETP.GE.U32.AND P0, PT, R20, UR8, PT ;  /* 0x0000000814007c0c */ /* 0x004fe4000bf06070 */
[----:B---3--:R-:W-:Y:S01]  /*0110*/  IADD3 R10, PT, PT, R11, -0x1, RZ ;  /* 0xffffffff0b0a7810 */ /* 0x008fe20007ffe0ff */
[----:B------:R-:W0:Y:S01]  /*0120*/  LDCU.64 UR4, c[0x0][0x388] ;  /* 0x00007100ff0477ac */ /* 0x000e220008000a00 */
[----:B------:R1:W-:Y:S01]  /*0130*/  STS.U16 [R3], R4 ;  /* 0x0000000403007388 */ /* 0x0003e20000000400 */
[----:B------:R-:W-:Y:S02]  /*0140*/  ISETP.GE.U32.AND.EX P0, PT, RZ, UR9, PT, P0 ;  /* 0x00000009ff007c0c */ /* 0x000fe4000bf06100 */
[----:B0-----:R-:W-:Y:S01]  /*0150*/  MOV R8, UR4 ;  /* 0x0000000400087c02 */ /* 0x001fe20008000f00 */
[----:B------:R-:W-:-:S10]  /*0160*/  IMAD.U32 R9, RZ, RZ, UR5 ;  /* 0x00000005ff097e24 */ /* 0x000fd4000f8e00ff */
[----:B-1--4-:R-:W-:Y:S05]  /*0170*/  @P0 BRA `(.L_x_58) ;  /* 0x0000002c00ac0947 */ /* 0x012fea0003800000 */
[----:B------:R-:W0:Y:S01]  /*0180*/  S2R R9, SR_CTAID.Y ;  /* 0x0000000000097919 */ /* 0x000e220000002600 */
[----:B------:R-:W-:Y:S01]  /*0190*/  ISETP.GE.AND P0, PT, R10, RZ, PT ;  /* 0x000000ff0a00720c */ /* 0x000fe20003f06270 */
[----:B------:R-:W-:Y:S02]  /*01a0*/  HFMA2 R21, -RZ, RZ, 0, 0 ;  /* 0x00000000ff157431 */ /* 0x000fe400000001ff */
[----:B------:R-:W-:Y:S01]  /*01b0*/  IMAD.MOV.U32 R7, RZ, RZ, RZ ;  /* 0x000000ffff077224 */ /* 0x000fe200078e00ff */
[----:B------:R-:W-:Y:S02]  /*01c0*/  CS2R R4, SRZ ;  /* 0x0000000000047805 */ /* 0x000fe4000001ff00 */
[----:B------:R-:W-:Y:S01]  /*01d0*/  CS2R R22, SRZ ;  /* 0x0000000000167805 */ /* 0x000fe2000001ff00 */
[----:B0-----:R-:W-:-:S04]  /*01e0*/  IMAD.WIDE.U32 R6, R9, UR8, R6 ;  /* 0x0000000809067c25 */ /* 0x001fc8000f8e0006 */
[----:B------:R-:W-:-:S04]  /*01f0*/  IMAD.WIDE.U32 R20, R9, UR8, R20 ;  /* 0x0000000809147c25 */ /* 0x000fc8000f8e0014 */
[----:B------:R-:W-:Y:S01]  /*0200*/  IMAD R9, R9, UR9, RZ ;  /* 0x0000000909097c24 */ /* 0x000fe2000f8e02ff */
[----:B------:R-:W-:Y:S06]  /*0210*/  @!P0 BRA `(.L_x_59) ;  /* 0x0000002c00548947 */ /* 0x000fec0003800000 */
[----:B------:R-:W-:Y:S01]  /*0220*/  IMAD.MOV.U32 R8, RZ, RZ, R10 ;  /* 0x000000ffff087224 */ /* 0x000fe200078e000a */
[----:B------:R-:W-:Y:S01]  /*0230*/  IADD3 R7, PT, PT, R7, R9, RZ ;  /* 0x0000000907077210 */ /* 0x000fe20007ffe0ff */
[----:B------:R-:W-:Y:S01]  /*0240*/  IMAD.IADD R9, R9, 0x1, R21 ;  /* 0x0000000109097824 */ /* 0x000fe200078e0215 */
[----:B------:R-:W-:Y:S02]  /*0250*/  CS2R R22, SRZ ;  /* 0x0000000000167805 */ /* 0x000fe4000001ff00 */
[----:B------:R-:W-:Y:S02]  /*0260*/  CS2R R4, SRZ ;  /* 0x0000000000047805 */ /* 0x000fe4000001ff00 */
[----:B------:R-:W-:-:S13]  /*0270*/  ISETP.GE.U32.AND P0, PT, R8, 0x3, PT ;  /* 0x000000030800780c */ /* 0x000fda0003f06070 */
[----:B------:R-:W-:Y:S05]  /*0280*/  @!P0 BRA `(.L_x_60) ;  /* 0x0000001800a48947 */ /* 0x000fea0003800000 */
[----:B------:R-:W0:Y:S01]  /*0290*/  LDC.64 R18, c[0x0][0x390] ;  /* 0x0000e400ff127b82 */ /* 0x000e220000000a00 */
[C---:B------:R-:W-:Y:S02]  /*02a0*/  LOP3.LUT R10, R11.reuse, 0xfffffffc, RZ, 0xc0, !PT ;  /* 0xfffffffc0b0a7812 */ /* 0x040fe400078ec0ff */
[----:B------:R-:W-:Y:S02]  /*02b0*/  CS2R R22, SRZ ;  /* 0x0000000000167805 */ /* 0x000fe4000001ff00 */
[----:B------:R-:W-:Y:S01]  /*02c0*/  IADD3 R8, PT, PT, R11, -0x2, RZ ;  /* 0xfffffffe0b087810 */ /* 0x000fe20007ffe0ff */
[----:B------:R-:W-:Y:S02]  /*02d0*/  IMAD.MOV R10, RZ, RZ, -R10 ;  /* 0x000000ffff0a7224 */ /* 0x000fe400078e0a0a */
[----:B------:R-:W1:Y:S05]  /*02e0*/  LDC.64 R16, c[0x0][0x398] ;  /* 0x0000e600ff107b82 */ /* 0x000e6a0000000a00 */
.L_x_85:
[----:B------:R-:W-:-:S05]  /*02f0*/  IADD3 R15, PT, PT, R8, 0x1, RZ ;  /* 0x00000001080f7810 */ /* 0x000fca0007ffe0ff */
[----:B0-----:R-:W-:-:S06]  /*0300*/  IMAD.WIDE.U32 R34, R15, 0x8, R18 ;  /* 0x000000080f227825 */ /* 0x001fcc00078e0012 */
[----:B------:R-:W2:Y:S01]  /*0310*/  LDG.E.64 R34, desc[UR12][R34.64] ;  /* 0x0000000c22227981 */ /* 0x000ea2000c1e1b00 */
[----:B------:R-:W-:Y:S01]  /*0320*/  VIADD R10, R10, 0x4 ;  /* 0x000000040a0a7836 */ /* 0x000fe20000000000 */
[----:B------:R-:W-:Y:S04]  /*0330*/  BSSY.RECONVERGENT B1, `(.L_x_61) ;  /* 0x000002b000017945 */ /* 0x000fe80003800200 */
[----:B------:R-:W-:Y:S02]  /*0340*/  ISETP.NE.AND P1, PT, R10, RZ, PT ;  /* 0x000000ff0a00720c */ /* 0x000fe40003f25270 */
[----:B--2---:R-:W-:-:S04]  /*0350*/  LOP3.LUT R11, R7, R35, RZ, 0xfc, !PT ;  /* 0x00000023070b7212 */ /* 0x004fc800078efcff */
[----:B------:R-:W-:-:S13]  /*0360*/  ISETP.NE.U32.AND P0, PT, R11, RZ, PT ;  /* 0x000000ff0b00720c */ /* 0x000fda0003f05070 */
[----:B------:R-:W-:Y:S05]  /*0370*/  @P0 BRA `(.L_x_62) ;  /* 0x00000000005c0947 */ /* 0x000fea0003800000 */
[----:B------:R-:W0:Y:S01]  /*0380*/  I2F.U32.RP R7, R34 ;  /* 0x0000002200077306 */ /* 0x000e220000209000 */
[----:B------:R-:W-:Y:S01]  /*0390*/  IMAD.MOV R11, RZ, RZ, -R34 ;  /* 0x000000ffff0b7224 */ /* 0x000fe200078e0a22 */
[----:B------:R-:W-:Y:S01]  /*03a0*/  ISETP.NE.U32.AND P3, PT, R34, RZ, PT ;  /* 0x000000ff2200720c */ /* 0x000fe20003f65070 */
[----:B------:R-:W-:-:S05]  /*03b0*/  IMAD.MOV.U32 R37, RZ, RZ, RZ ;  /* 0x000000ffff257224 */ /* 0x000fca00078e00ff */
[----:B0-----:R-:W0:Y:S02]  /*03c0*/  MUFU.RCP R7, R7 ;  /* 0x0000000700077308 */ /* 0x001e240000001000 */
[----:B0-----:R-:W-:-:S06]  /*03d0*/  IADD3 R12, PT, PT, R7, 0xffffffe, RZ ;  /* 0x0ffffffe070c7810 */ /* 0x001fcc0007ffe0ff */
[----:B------:R0:W2:Y:S02]  /*03e0*/  F2I.FTZ.U32.TRUNC.NTZ R13, R12 ;  /* 0x0000000c000d7305 */ /* 0x0000a4000021f000 */
[----:B0-----:R-:W-:Y:S01]  /*03f0*/  MOV R12, RZ ;  /* 0x000000ff000c7202 */ /* 0x001fe20000000f00 */
[----:B--2---:R-:W-:-:S04]  /*0400*/  IMAD R11, R11, R13, RZ ;  /* 0x0000000d0b0b7224 */ /* 0x004fc800078e02ff */
[----:B------:R-:W-:-:S06]  /*0410*/  IMAD.HI.U32 R13, R13, R11, R12 ;  /* 0x0000000b0d0d7227 */ /* 0x000fcc00078e000c */
[----:B------:R-:W-:-:S04]  /*0420*/  IMAD.HI.U32 R36, R13, R6, RZ ;  /* 0x000000060d247227 */ /* 0x000fc800078e00ff */
[----:B------:R-:W-:Y:S02]  /*0430*/  HFMA2 R13, -RZ, RZ, 0, 0 ;  /* 0x00000000ff0d7431 */ /* 0x000fe400000001ff */
[----:B------:R-:W-:-:S04]  /*0440*/  IMAD.MOV R11, RZ, RZ, -R36 ;  /* 0x000000ffff0b7224 */ /* 0x000fc800078e0a24 */
[----:B------:R-:W-:-:S05]  /*0450*/  IMAD R11, R34, R11, R6 ;  /* 0x0000000b220b7224 */ /* 0x000fca00078e0206 */
[----:B------:R-:W-:-:S13]  /*0460*/  ISETP.GE.U32.AND P0, PT, R11, R34, PT ;  /* 0x000000220b00720c */ /* 0x000fda0003f06070 */
[----:B------:R-:W-:Y:S01]  /*0470*/  @P0 IADD3 R11, PT, PT, -R34, R11, RZ ;  /* 0x0000000b220b0210 */ /* 0x000fe20007ffe1ff */
[----:B------:R-:W-:-:S03]  /*0480*/  @P0 VIADD R36, R36, 0x1 ;  /* 0x0000000124240836 */ /* 0x000fc60000000000 */
[----:B------:R-:W-:-:S13]  /*0490*/  ISETP.GE.U32.AND P2, PT, R11, R34, PT ;  /* 0x000000220b00720c */ /* 0x000fda0003f46070 */
[----:B------:R-:W-:Y:S02]  /*04a0*/  @P2 IADD3 R36, PT, PT, R36, 0x1, RZ ;  /* 0x0000000124242810 */ /* 0x000fe40007ffe0ff */
[----:B------:R-:W-:-:S05]  /*04b0*/  @!P3 LOP3.LUT R36, RZ, R34, RZ, 0x33, !PT ;  /* 0x00000022ff24b212 */ /* 0x000fca00078e33ff */
[----:B------:R-:W-:-:S04]  /*04c0*/  IMAD.MOV R43, RZ, RZ, -R36 ;  /* 0x000000ffff2b7224 */ /* 0x000fc800078e0a24 */
[----:B------:R-:W-:Y:S01]  /*04d0*/  IMAD R43, R34, R43, R6 ;  /* 0x0000002b222b7224 */ /* 0x000fe200078e0206 */
[----:B------:R-:W-:Y:S06]  /*04e0*/  BRA `(.L_x_63) ;  /* 0x00000000003c7947 */ /* 0x000fec0003800000 */
.L_x_62:
[----:B------:R-:W-:Y:S01]  /*04f0*/  MOV R26, R6 ;  /* 0x00000006001a7202 */ /* 0x000fe20000000f00 */
[----:B------:R-:W-:Y:S01]  /*0500*/  IMAD.MOV.U32 R13, RZ, RZ, R7 ;  /* 0x000000ffff0d7224 */ /* 0x000fe200078e0007 */
[----:B------:R-:W-:Y:S01]  /*0510*/  MOV R14, R34 ;  /* 0x00000022000e7202 */ /* 0x000fe20000000f00 */
[----:B------:R-:W-:Y:S01]  /*0520*/  IMAD.MOV.U32 R11, RZ, RZ, R35 ;  /* 0x000000ffff0b7224 */ /* 0x000fe200078e0023 */
[----:B------:R-:W-:-:S07]  /*0530*/  MOV R12, 0x550 ;  /* 0x00000550000c7802 */ /* 0x000fce0000000f00 */
[----:B-1----:R-:W-:Y:S05]  /*0540*/  CALL.REL.NOINC `($__internal_2_$__cuda_sm20_div_s64) ;  /* 0x0000006400887944 */ /* 0x002fea0003c00000 */
[----:B------:R-:W-:Y:S01]  /*0550*/  IADD3 R13, P0, PT, RZ, -R24, RZ ;  /* 0x80000018ff0d7210 */ /* 0x000fe20007f1e0ff */
[----:B------:R-:W-:Y:S01]  /*0560*/  IMAD.MOV.U32 R36, RZ, RZ, R24 ;  /* 0x000000ffff247224 */ /* 0x000fe200078e0018 */
[-C--:B------:R-:W-:Y:S02]  /*0570*/  MOV R37, R25.reuse ;  /* 0x0000001900257202 */ /* 0x080fe40000000f00 */
[----:B------:R-:W-:Y:S01]  /*0580*/  IADD3.X R11, PT, PT, RZ, ~R25, RZ, P0, !PT ;  /* 0x80000019ff0b7210 */ /* 0x000fe200007fe4ff */
[----:B------:R-:W-:-:S04]  /*0590*/  IMAD.WIDE.U32 R6, R34, R13, R6 ;  /* 0x0000000d22067225 */ /* 0x000fc800078e0006 */
[----:B------:R-:W-:Y:S02]  /*05a0*/  IMAD R11, R34, R11, RZ ;  /* 0x0000000b220b7224 */ /* 0x000fe400078e02ff */
[----:B------:R-:W-:Y:S02]  /*05b0*/  IMAD.MOV.U32 R43, RZ, RZ, R6 ;  /* 0x000000ffff2b7224 */ /* 0x000fe400078e0006 */
[----:B------:R-:W-:-:S05]  /*05c0*/  IMAD R11, R35, R13, R11 ;  /* 0x0000000d230b7224 */ /* 0x000fca00078e020b */
[----:B------:R-:W-:-:S07]  /*05d0*/  IADD3 R13, PT, PT, R7, R11, RZ ;  /* 0x0000000b070d7210 */ /* 0x000fce0007ffe0ff */
.L_x_63:
[----:B------:R-:W-:Y:S05]  /*05e0*/  BSYNC.RECONVERGENT B1 ;  /* 0x0000000000017941 */ /* 0x000fea0003800200 */
.L_x_61:
[----:B-1----:R-:W-:-:S06]  /*05f0*/  IMAD.WIDE.U32 R6, R15, 0x8, R16 ;  /* 0x000000080f067825 */ /* 0x002fcc00078e0010 */
[----:B------:R-:W2:Y:S01]  /*0600*/  LDG.E.64 R6, desc[UR12][R6.64] ;  /* 0x0000000c06067981 */ /* 0x000ea2000c1e1b00 */
[----:B------:R-:W-:Y:S01]  /*0610*/  LOP3.LUT R11, R9, R35, RZ, 0xfc, !PT ;  /* 0x00000023090b7212 */ /* 0x000fe200078efcff */
[----:B------:R-:W-:Y:S03]  /*0620*/  BSSY.RECONVERGENT B1, `(.L_x_64) ;  /* 0x000002e000017945 */ /* 0x000fe60003800200 */
[----:B------:R-:W-:Y:S01]  /*0630*/  ISETP.NE.U32.AND P0, PT, R11, RZ, PT ;  /* 0x000000ff0b00720c */ /* 0x000fe20003f05070 */
[-C--:B--2---:R-:W-:Y:S02]  /*0640*/  IMAD R12, R7, R43.reuse, RZ ;  /* 0x0000002b070c7224 */ /* 0x084fe400078e02ff */
[----:B------:R-:W-:-:S04]  /*0650*/  IMAD.WIDE.U32 R42, R6, R43, R4 ;  /* 0x0000002b062a7225 */ /* 0x000fc800078e0004 */
[----:B------:R-:W-:-:S04]  /*0660*/  IMAD R5, R6, R13, R12 ;  /* 0x0000000d06057224 */ /* 0x000fc800078e020c */
[----:B------:R-:W-:Y:S02]  /*0670*/  IMAD.IADD R5, R43, 0x1, R5 ;  /* 0x000000012b057824 */ /* 0x000fe400078e0205 */
[----:B------:R-:W-:Y:S05]  /*0680*/  @P0 BRA `(.L_x_65) ;  /* 0x0000000000600947 */ /* 0x000fea0003800000 */
[----:B------:R-:W0:Y:S01]  /*0690*/  I2F.U32.RP R11, R34 ;  /* 0x00000022000b7306 */ /* 0x000e220000209000 */
[----:B------:R-:W-:Y:S01]  /*06a0*/  IMAD.MOV R9, RZ, RZ, -R34 ;  /* 0x000000ffff097224 */ /* 0x000fe200078e0a22 */
[----:B------:R-:W-:Y:S01]  /*06b0*/  ISETP.NE.U32.AND P3, PT, R34, RZ, PT ;  /* 0x000000ff2200720c */ /* 0x000fe20003f65070 */
[----:B------:R-:W-:-:S05]  /*06c0*/  HFMA2 R35, -RZ, RZ, 0, 0 ;  /* 0x00000000ff237431 */ /* 0x000fca00000001ff */
        /* <DEDUP_REMOVED lines=17> */
[----:B------:R-:W-:Y:S02]  /*07e0*/  IMAD R12, R34, R11, R20 ;  /* 0x0000000b220c7224 */ /* 0x000fe400078e0214 */
[----:B------:R-:W-:Y:S01]  /*07f0*/  IMAD.MOV.U32 R34, RZ, RZ, R4 ;  /* 0x000000ffff227224 */ /* 0x000fe200078e0004 */
[----:B------:R-:W-:Y:S06]  /*0800*/  BRA `(.L_x_66) ;  /* 0x00000000003c7947 */ /* 0x000fec0003800000 */
.L_x_65:
[----:B------:R-:W-:Y:S01]  /*0810*/  IMAD.MOV.U32 R26, RZ, RZ, R20 ;  /* 0x000000ffff1a7224 */ /* 0x000fe200078e0014 */
[----:B------:R-:W-:Y:S01]  /*0820*/  MOV R13, R9 ;  /* 0x00000009000d7202 */ /* 0x000fe20000000f00 */
[----:B------:R-:W-:Y:S01]  /*0830*/  IMAD.MOV.U32 R14, RZ, RZ, R34 ;  /* 0x000000ffff0e7224 */ /* 0x000fe200078e0022 */
[----:B------:R-:W-:Y:S02]  /*0840*/  MOV R11, R35 ;  /* 0x00000023000b7202 */ /* 0x000fe40000000f00 */
[----:B------:R-:W-:-:S07]  /*0850*/  MOV R12, 0x870 ;  /* 0x00000870000c7802 */ /* 0x000fce0000000f00 */
[----:B------:R-:W-:Y:S05]  /*0860*/  CALL.REL.NOINC `($__internal_2_$__cuda_sm20_div_s64) ;  /* 0x0000006000c07944 */ /* 0x000fea0003c00000 */
[----:B------:R-:W-:Y:S02]  /*0870*/  IADD3 R11, P0, PT, RZ, -R24, RZ ;  /* 0x80000018ff0b7210 */ /* 0x000fe40007f1e0ff */
[----:B------:R-:W-:-:S03]  /*0880*/  MOV R21, R9 ;  /* 0x0000000900157202 */ /* 0x000fc60000000f00 */
[----:B------:R-:W-:-:S04]  /*0890*/  IMAD.X R13, RZ, RZ, ~R25, P0 ;  /* 0x000000ffff0d7224 */ /* 0x000fc800000e0e19 */
[C---:B------:R-:W-:Y:S02]  /*08a0*/  IMAD R4, R34.reuse, R13, RZ ;  /* 0x0000000d22047224 */ /* 0x040fe400078e02ff */
[----:B------:R-:W-:Y:S01]  /*08b0*/  IMAD.WIDE.U32 R12, R34, R11, R20 ;  /* 0x0000000b220c7225 */ /* 0x000fe200078e0014 */
[----:B------:R-:W-:-:S03]  /*08c0*/  MOV R34, R24 ;  /* 0x0000001800227202 */ /* 0x000fc60000000f00 */
[----:B------:R-:W-:Y:S02]  /*08d0*/  IMAD R9, R35, R11, R4 ;  /* 0x0000000b23097224 */ /* 0x000fe400078e0204 */
[----:B------:R-:W-:Y:S02]  /*08e0*/  IMAD.MOV.U32 R35, RZ, RZ, R25 ;  /* 0x000000ffff237224 */ /* 0x000fe400078e0019 */
[----:B------:R-:W-:-:S07]  /*08f0*/  IMAD.IADD R9, R9, 0x1, R13 ;  /* 0x0000000109097824 */ /* 0x000fce00078e020d */
.L_x_66:
[----:B------:R-:W-:Y:S05]  /*0900*/  BSYNC.RECONVERGENT B1 ;  /* 0x0000000000017941 */ /* 0x000fea0003800200 */
.L_x_64:
[----:B------:R-:W-:-:S06]  /*0910*/  IMAD.WIDE.U32 R20, R8, 0x8, R18 ;  /* 0x0000000808147825 */ /* 0x000fcc00078e0012 */
[----:B------:R-:W2:Y:S01]  /*0920*/  LDG.E.64 R20, desc[UR12][R20.64] ;  /* 0x0000000c14147981 */ /* 0x000ea2000c1e1b00 */
[C---:B------:R-:W-:Y:S01]  /*0930*/  IMAD R9, R6.reuse, R9, RZ ;  /* 0x0000000906097224 */ /* 0x040fe200078e02ff */
[----:B------:R-:W-:Y:S01]  /*0940*/  BSSY.RECONVERGENT B1, `(.L_x_67) ;  /* 0x000002e000017945 */ /* 0x000fe20003800200 */
[----:B------:R-:W-:-:S04]  /*0950*/  IMAD.WIDE.U32 R22, R6, R12, R22 ;  /* 0x0000000c06167225 */ /* 0x000fc800078e0016 */
[----:B------:R-:W-:-:S05]  /*0960*/  IMAD R7, R7, R12, R9 ;  /* 0x0000000c07077224 */ /* 0x000fca00078e0209 */
[----:B------:R-:W-:Y:S02]  /*0970*/  IADD3 R7, PT, PT, R23, R7, RZ ;  /* 0x0000000717077210 */ /* 0x000fe40007ffe0ff */
[----:B--2---:R-:W-:-:S04]  /*0980*/  LOP3.LUT R4, R37, R21, RZ, 0xfc, !PT ;  /* 0x0000001525047212 */ /* 0x004fc800078efcff */
[----:B------:R-:W-:-:S13]  /*0990*/  ISETP.NE.U32.AND P0, PT, R4, RZ, PT ;  /* 0x000000ff0400720c */ /* 0x000fda0003f05070 */
[----:B------:R-:W-:Y:S05]  /*09a0*/  @P0 BRA `(.L_x_68) ;  /* 0x00000000005c0947 */ /* 0x000fea0003800000 */
[----:B------:R-:W0:Y:S01]  /*09b0*/  I2F.U32.RP R4, R20 ;  /* 0x0000001400047306 */ /* 0x000e220000209000 */
[----:B------:R-:W-:Y:S01]  /*09c0*/  IADD3 R9, PT, PT, RZ, -R20, RZ ;  /* 0x80000014ff097210 */ /* 0x000fe20007ffe0ff */
[----:B------:R-:W-:Y:S01]  /*09d0*/  HFMA2 R39, -RZ, RZ, 0, 0 ;  /* 0x00000000ff277431 */ /* 0x000fe200000001ff */
        /* <DEDUP_REMOVED lines=20> */
.L_x_68:
[----:B------:R-:W-:Y:S01]  /*0b20*/  IMAD.MOV.U32 R26, RZ, RZ, R36 ;  /* 0x000000ffff1a7224 */ /* 0x000fe200078e0024 */
[----:B------:R-:W-:Y:S01]  /*0b30*/  MOV R13, R37 ;  /* 0x00000025000d7202 */ /* 0x000fe20000000f00 */
[----:B------:R-:W-:Y:S01]  /*0b40*/  IMAD.MOV.U32 R14, RZ, RZ, R20 ;  /* 0x000000ffff0e7224 */ /* 0x000fe200078e0014 */
[----:B------:R-:W-:Y:S02]  /*0b50*/  MOV R11, R21 ;  /* 0x00000015000b7202 */ /* 0x000fe40000000f00 */
[----:B------:R-:W-:-:S07]  /*0b60*/  MOV R12, 0xb80 ;  /* 0x00000b80000c7802 */ /* 0x000fce0000000f00 */
[----:B------:R-:W-:Y:S05]  /*0b70*/  CALL.REL.NOINC `($__internal_2_$__cuda_sm20_div_s64) ;  /* 0x0000005c00fc7944 */ /* 0x000fea0003c00000 */
[----:B------:R-:W-:Y:S01]  /*0b80*/  IADD3 R11, P0, PT, RZ, -R24, RZ ;  /* 0x80000018ff0b7210 */ /* 0x000fe20007f1e0ff */
[----:B------:R-:W-:Y:S01]  /*0b90*/  IMAD.MOV.U32 R13, RZ, RZ, R37 ;  /* 0x000000ffff0d7224 */ /* 0x000fe200078e0025 */
[----:B------:R-:W-:Y:S01]  /*0ba0*/  MOV R12, R36 ;  /* 0x00000024000c7202 */ /* 0x000fe20000000f00 */
[----:B------:R-:W-:Y:S01]  /*0bb0*/  IMAD.MOV.U32 R38, RZ, RZ, R24 ;  /* 0x000000ffff267224 */ /* 0x000fe200078e0018 */
[----:B------:R-:W-:Y:S01]  /*0bc0*/  MOV R39, R25 ;  /* 0x0000001900277202 */ /* 0x000fe20000000f00 */
[----:B------:R-:W-:Y:S02]  /*0bd0*/  IMAD.X R9, RZ, RZ, ~R25, P0 ;  /* 0x000000ffff097224 */ /* 0x000fe400000e0e19 */
[----:B------:R-:W-:-:S04]  /*0be0*/  IMAD.WIDE.U32 R12, R20, R11, R12 ;  /* 0x0000000b140c7225 */ /* 0x000fc800078e000c */
[----:B------:R-:W-:-:S04]  /*0bf0*/  IMAD R9, R20, R9, RZ ;  /* 0x0000000914097224 */ /* 0x000fc800078e02ff */
[----:B------:R-:W-:-:S05]  /*0c00*/  IMAD R9, R21, R11, R9 ;  /* 0x0000000b15097224 */ /* 0x000fca00078e0209 */
[----:B------:R-:W-:-:S07]  /*0c10*/  IADD3 R9, PT, PT, R13, R9, RZ ;  /* 0x000000090d097210 */ /* 0x000fce0007ffe0ff */
.L_x_69:
[----:B------:R-:W-:Y:S05]  /*0c20*/  BSYNC.RECONVERGENT B1 ;  /* 0x0000000000017941 */ /* 0x000fea0003800200 */
.L_x_67:
[----:B------:R-:W-:-:S06]  /*0c30*/  IMAD.WIDE.U32 R40, R8, 0x8, R16 ;  /* 0x0000000808287825 */ /* 0x000fcc00078e0010 */
[----:B------:R-:W2:Y:S01]  /*0c40*/  LDG.E.64 R40, desc[UR12][R40.64] ;  /* 0x0000000c28287981 */ /* 0x000ea2000c1e1b00 */
[----:B------:R-:W-:Y:S01]  /*0c50*/  LOP3.LUT R6, R35, R21, RZ, 0xfc, !PT ;  /* 0x0000001523067212 */ /* 0x000fe200078efcff */
[----:B------:R-:W-:Y:S01]  /*0c60*/  IMAD.MOV.U32 R4, RZ, RZ, R42 ;  /* 0x000000ffff047224 */ /* 0x000fe200078e002a */
[----:B------:R-:W-:Y:S02]  /*0c70*/  BSSY.RECONVERGENT B1, `(.L_x_70) ;  /* 0x0000030000017945 */ /* 0x000fe40003800200 */
[----:B------:R-:W-:Y:S01]  /*0c80*/  ISETP.NE.U32.AND P0, PT, R6, RZ, PT ;  /* 0x000000ff0600720c */ /* 0x000fe20003f05070 */
[-C--:B--2---:R-:W-:Y:S02]  /*0c90*/  IMAD R11, R41, R12.reuse, RZ ;  /* 0x0000000c290b7224 */ /* 0x084fe400078e02ff */
[----:B------:R-:W-:-:S04]  /*0ca0*/  IMAD.WIDE.U32 R36, R40, R12, R4 ;  /* 0x0000000c28247225 */ /* 0x000fc800078e0004 */
[----:B------:R-:W-:-:S05]  /*0cb0*/  IMAD R5, R40, R9, R11 ;  /* 0x0000000928057224 */ /* 0x000fca00078e020b */
[----:B------:R-:W-:Y:S01]  /*0cc0*/  IADD3 R5, PT, PT, R37, R5, RZ ;  /* 0x0000000525057210 */ /* 0x000fe20007ffe0ff */
[----:B------:R-:W-:Y:S06]  /*0cd0*/  @P0 BRA `(.L_x_71) ;  /* 0x0000000000600947 */ /* 0x000fec0003800000 */
[----:B------:R-:W0:Y:S01]  /*0ce0*/  I2F.U32.RP R6, R20 ;  /* 0x0000001400067306 */ /* 0x000e220000209000 */
[----:B------:R-:W-:Y:S01]  /*0cf0*/  IADD3 R9, PT, PT, RZ, -R20, RZ ;  /* 0x80000014ff097210 */ /* 0x000fe20007ffe0ff */
[----:B------:R-:W-:Y:S01]  /*0d00*/  IMAD.MOV.U32 R35, RZ, RZ, RZ ;  /* 0x000000ffff237224 */ /* 0x000fe200078e00ff */
[----:B------:R-:W-:-:S05]  /*0d10*/  ISETP.NE.U32.AND P3, PT, R20, RZ, PT ;  /* 0x000000ff1400720c */ /* 0x000fca0003f65070 */
[----:B0-----:R-:W0:Y:S02]  /*0d20*/  MUFU.RCP R6, R6 ;  /* 0x0000000600067308 */ /* 0x001e240000001000 */
[----:B0-----:R-:W-:-:S06]  /*0d30*/  VIADD R12, R6, 0xffffffe ;  /* 0x0ffffffe060c7836 */ /* 0x001fcc0000000000 */
[----:B------:R0:W1:Y:S02]  /*0d40*/  F2I.FTZ.U32.TRUNC.NTZ R13, R12 ;  /* 0x0000000c000d7305 */ /* 0x000064000021f000 */
[----:B0-----:R-:W-:Y:S02]  /*0d50*/  IMAD.MOV.U32 R12, RZ, RZ, RZ ;  /* 0x000000ffff0c7224 */ /* 0x001fe400078e00ff */
[----:B-1----:R-:W-:-:S04]  /*0d60*/  IMAD R9, R9, R13, RZ ;  /* 0x0000000d09097224 */ /* 0x002fc800078e02ff */
[----:B------:R-:W-:-:S04]  /*0d70*/  IMAD.HI.U32 R9, R13, R9, R12 ;  /* 0x000000090d097227 */ /* 0x000fc800078e000c */
[----:B------:R-:W-:Y:S02]  /*0d80*/  IMAD.MOV.U32 R13, RZ, RZ, RZ ;  /* 0x000000ffff0d7224 */ /* 0x000fe400078e00ff */
[----:B------:R-:W-:-:S05]  /*0d90*/  IMAD.HI.U32 R4, R9, R34, RZ ;  /* 0x0000002209047227 */ /* 0x000fca00078e00ff */
[----:B------:R-:W-:-:S05]  /*0da0*/  IADD3 R9, PT, PT, RZ, -R4, RZ ;  /* 0x80000004ff097210 */ /* 0x000fca0007ffe0ff */
[----:B------:R-:W-:-:S05]  /*0db0*/  IMAD R9, R20, R9, R34 ;  /* 0x0000000914097224 */ /* 0x000fca00078e0222 */
[----:B------:R-:W-:-:S13]  /*0dc0*/  ISETP.GE.U32.AND P0, PT, R9, R20, PT ;  /* 0x000000140900720c */ /* 0x000fda0003f06070 */
[----:B------:R-:W-:Y:S01]  /*0dd0*/  @P0 IMAD.IADD R9, R9, 0x1, -R20 ;  /* 0x0000000109090824 */ /* 0x000fe200078e0a14 */
[----:B------:R-:W-:-:S04]  /*0de0*/  @P0 IADD3 R4, PT, PT, R4, 0x1, RZ ;  /* 0x0000000104040810 */ /* 0x000fc80007ffe0ff */
[----:B------:R-:W-:-:S13]  /*0df0*/  ISETP.GE.U32.AND P2, PT, R9, R20, PT ;  /* 0x000000140900720c */ /* 0x000fda0003f46070 */
[----:B------:R-:W-:Y:S01]  /*0e00*/  @P2 VIADD R4, R4, 0x1 ;  /* 0x0000000104042836 */ /* 0x000fe20000000000 */
[----:B------:R-:W-:-:S04]  /*0e10*/  @!P3 LOP3.LUT R4, RZ, R20, RZ, 0x33, !PT ;  /* 0x00000014ff04b212 */ /* 0x000fc800078e33ff */
[----:B------:R-:W-:-:S05]  /*0e20*/  IADD3 R11, PT, PT, RZ, -R4, RZ ;  /* 0x80000004ff0b7210 */ /* 0x000fca0007ffe0ff */
[----:B------:R-:W-:Y:S01]  /*0e30*/  IMAD R11, R20, R11, R34 ;  /* 0x0000000b140b7224 */ /* 0x000fe200078e0222 */
[----:B------:R-:W-:Y:S01]  /*0e40*/  MOV R34, R4 ;  /* 0x0000000400227202 */ /* 0x000fe20000000f00 */
[----:B------:R-:W-:Y:S06]  /*0e50*/  BRA `(.L_x_72) ;  /* 0x0000000000447947 */ /* 0x000fec0003800000 */
.L_x_71:
[----:B------:R-:W-:Y:S01]  /*0e60*/  MOV R26, R34 ;  /* 0x00000022001a7202 */ /* 0x000fe20000000f00 */
[----:B------:R-:W-:Y:S01]  /*0e70*/  IMAD.MOV.U32 R13, RZ, RZ, R35 ;  /* 0x000000ffff0d7224 */ /* 0x000fe200078e0023 */
[----:B------:R-:W-:Y:S01]  /*0e80*/  MOV R14, R20 ;  /* 0x00000014000e7202 */ /* 0x000fe20000000f00 */
[----:B------:R-:W-:Y:S01]  /*0e90*/  IMAD.MOV.U32 R11, RZ, RZ, R21 ;  /* 0x000000ffff0b7224 */ /* 0x000fe200078e0015 */
[----:B------:R-:W-:-:S07]  /*0ea0*/  MOV R12, 0xec0 ;  /* 0x00000ec0000c7802 */ /* 0x000fce0000000f00 */
[----:B------:R-:W-:Y:S05]  /*0eb0*/  CALL.REL.NOINC `($__internal_2_$__cuda_sm20_div_s64) ;  /* 0x0000005c002c7944 */ /* 0x000fea0003c00000 */
[----:B------:R-:W-:Y:S01]  /*0ec0*/  IADD3 R9, P0, PT, RZ, -R24, RZ ;  /* 0x80000018ff097210 */ /* 0x000fe20007f1e0ff */
[----:B------:R-:W-:Y:S01]  /*0ed0*/  IMAD.MOV.U32 R12, RZ, RZ, R34 ;  /* 0x000000ffff0c7224 */ /* 0x000fe200078e0022 */
[----:B------:R-:W-:Y:S01]  /*0ee0*/  MOV R13, R35 ;  /* 0x00000023000d7202 */ /* 0x000fe20000000f00 */
[----:B------:R-:W-:Y:S01]  /*0ef0*/  IMAD.MOV.U32 R34, RZ, RZ, R24 ;  /* 0x000000ffff227224 */ /* 0x000fe200078e0018 */
[-C--:B------:R-:W-:Y:S02]  /*0f00*/  IADD3.X R11, PT, PT, RZ, ~R25.reuse, RZ, P0, !PT ;  /* 0x80000019ff0b7210 */ /* 0x080fe400007fe4ff */
[----:B------:R-:W-:Y:S01]  /*0f10*/  MOV R35, R25 ;  /* 0x0000001900237202 */ /* 0x000fe20000000f00 */
[----:B------:R-:W-:-:S04]  /*0f20*/  IMAD.WIDE.U32 R12, R20, R9, R12 ;  /* 0x00000009140c7225 */ /* 0x000fc800078e000c */
[----:B------:R-:W-:-:S04]  /*0f30*/  IMAD R11, R20, R11, RZ ;  /* 0x0000000b140b7224 */ /* 0x000fc800078e02ff */
[----:B------:R-:W-:Y:S02]  /*0f40*/  IMAD R9, R21, R9, R11 ;  /* 0x0000000915097224 */ /* 0x000fe400078e020b */
[----:B------:R-:W-:-:S03]  /*0f50*/  IMAD.MOV.U32 R11, RZ, RZ, R12 ;  /* 0x000000ffff0b7224 */ /* 0x000fc600078e000c */
[----:B------:R-:W-:-:S07]  /*0f60*/  IADD3 R13, PT, PT, R9, R13, RZ ;  /* 0x0000000d090d7210 */ /* 0x000fce0007ffe0ff */
.L_x_72:
[----:B------:R-:W-:Y:S05]  /*0f70*/  BSYNC.RECONVERGENT B1 ;  /* 0x0000000000017941 */ /* 0x000fea0003800200 */
.L_x_70:
[----:B------:R-:W-:-:S04]  /*0f80*/  VIADD R9, R8, 0xffffffff ;  /* 0xffffffff08097836 */ /* 0x000fc80000000000 */
[----:B------:R-:W-:-:S06]  /*0f90*/  IMAD.WIDE.U32 R20, R9, 0x8, R18 ;  /* 0x0000000809147825 */ /* 0x000fcc00078e0012 */
[----:B------:R-:W2:Y:S01]  /*0fa0*/  LDG.E.64 R20, desc[UR12][R20.64] ;  /* 0x0000000c14147981 */ /* 0x000ea2000c1e1b00 */
[----:B------:R-:W-:Y:S01]  /*0fb0*/  MOV R6, R22 ;  /* 0x0000001600067202 */ /* 0x000fe20000000f00 */
[C---:B------:R-:W-:Y:S01]  /*0fc0*/  IMAD R13, R40.reuse, R13, RZ ;  /* 0x0000000d280d7224 */ /* 0x040fe200078e02ff */
[----:B------:R-:W-:Y:S03]  /*0fd0*/  BSSY.RECONVERGENT B1, `(.L_x_73) ;  /* 0x000002f000017945 */ /* 0x000fe60003800200 */
[----:B------:R-:W-:-:S04]  /*0fe0*/  IMAD.WIDE.U32 R22, R40, R11, R6 ;  /* 0x0000000b28167225 */ /* 0x000fc800078e0006 */
[----:B------:R-:W-:-:S04]  /*0ff0*/  IMAD R7, R41, R11, R13 ;  /* 0x0000000b29077224 */ /* 0x000fc800078e020d */
[----:B------:R-:W-:Y:S01]  /*1000*/  IMAD.IADD R7, R23, 0x1, R7 ;  /* 0x0000000117077824 */ /* 0x000fe200078e0207 */
[----:B--2---:R-:W-:-:S04]  /*1010*/  LOP3.LUT R4, R39, R21, RZ, 0xfc, !PT ;  /* 0x0000001527047212 */ /* 0x004fc800078efcff */
[----:B------:R-:W-:-:S13]  /*1020*/  ISETP.NE.U32.AND P0, PT, R4, RZ, PT ;  /* 0x000000ff0400720c */ /* 0x000fda0003f05070 */
        /* <DEDUP_REMOVED lines=25> */
.L_x_74:
        /* <DEDUP_REMOVED lines=16> */
.L_x_75:
[----:B------:R-:W-:Y:S05]  /*12c0*/  BSYNC.RECONVERGENT B1 ;  /* 0x0000000000017941 */ /* 0x000fea0003800200 */
.L_x_73:
        /* <DEDUP_REMOVED lines=35> */
.L_x_77:
        /* <DEDUP_REMOVED lines=17> */
.L_x_78:
[----:B------:R-:W-:Y:S05]  /*1610*/  BSYNC.RECONVERGENT B1 ;  /* 0x0000000000017941 */ /* 0x000fea0003800200 */
.L_x_76:
        /* <DEDUP_REMOVED lines=20> */
[----:B------:R-:W-:-:S04]  /*1760*/  IMAD.HI.U32 R7, R7, R11, R6 ;  /* 0x0000000b07077227 */ /* 0x000fc800078e0006 */
[----:B------:R-:W-:Y:S02]  /*1770*/  IMAD.MOV.U32 R11, RZ, RZ, RZ ;  /* 0x000000ffff0b7224 */ /* 0x000fe400078e00ff */
        /* <DEDUP_REMOVED lines=13> */
.L_x_80:
        /* <DEDUP_REMOVED lines=10> */
[----:B------:R-:W-:Y:S01]  /*18f0*/  IADD3.X R7, PT, PT, RZ, ~R25, RZ, P0, !PT ;  /* 0x80000019ff077210 */ /* 0x000fe200007fe4ff */
[----:B------:R-:W-:-:S04]  /*1900*/  IMAD.WIDE.U32 R12, R20, R11, R12 ;  /* 0x0000000b140c7225 */ /* 0x000fc800078e000c */
[----:B------:R-:W-:-:S04]  /*1910*/  IMAD R7, R20, R7, RZ ;  /* 0x0000000714077224 */ /* 0x000fc800078e02ff */
[----:B------:R-:W-:-:S05]  /*1920*/  IMAD R7, R21, R11, R7 ;  /* 0x0000000b15077224 */ /* 0x000fca00078e0207 */
[----:B------:R-:W-:Y:S01]  /*1930*/  IADD3 R11, PT, PT, R13, R7, RZ ;  /* 0x000000070d0b7210 */ /* 0x000fe20007ffe0ff */
[----:B------:R-:W-:-:S07]  /*1940*/  IMAD.MOV.U32 R7, RZ, RZ, R25 ;  /* 0x000000ffff077224 */ /* 0x000fce00078e0019 */
.L_x_81:
[----:B------:R-:W-:Y:S05]  /*1950*/  BSYNC.RECONVERGENT B1 ;  /* 0x0000000000017941 */ /* 0x000fea0003800200 */
.L_x_79:
[----:B------:R-:W-:-:S06]  /*1960*/  IMAD.WIDE.U32 R38, R9, 0x8, R16 ;  /* 0x0000000809267825 */ /* 0x000fcc00078e0010 */
[----:B------:R-:W2:Y:S01]  /*1970*/  LDG.E.64 R38, desc[UR12][R38.64] ;  /* 0x0000000c26267981 */ /* 0x000ea2000c1e1b00 */
[----:B------:R-:W-:Y:S01]  /*1980*/  LOP3.LUT R9, R35, R21, RZ, 0xfc, !PT ;  /* 0x0000001523097212 */ /* 0x000fe200078efcff */
[----:B------:R-:W-:Y:S01]  /*1990*/  BSSY.RECONVERGENT B1, `(.L_x_82) ;  /* 0x0000030000017945 */ /* 0x000fe20003800200 */
[----:B------:R-:W-:Y:S02]  /*19a0*/  MOV R4, R36 ;  /* 0x0000002400047202 */ /* 0x000fe40000000f00 */
        /* <DEDUP_REMOVED lines=28> */
[----:B------:R-:W-:Y:S01]  /*1b70*/  MOV R20, R11 ;  /* 0x0000000b00147202 */ /* 0x000fe20000000f00 */
[----:B------:R-:W-:Y:S06]  /*1b80*/  BRA `(.L_x_84) ;  /* 0x0000000000407947 */ /* 0x000fec0003800000 */
.L_x_83:
        /* <DEDUP_REMOVED lines=8> */
[----:B------:R-:W-:-:S03]  /*1c10*/  MOV R12, R34 ;  /* 0x00000022000c7202 */ /* 0x000fc60000000f00 */
[----:B------:R-:W-:Y:S02]  /*1c20*/  IMAD.X R11, RZ, RZ, ~R25, P0 ;  /* 0x000000ffff0b7224 */ /* 0x000fe400000e0e19 */
[----:B------:R-:W-:-:S04]  /*1c30*/  IMAD.WIDE.U32 R12, R20, R9, R12 ;  /* 0x00000009140c7225 */ /* 0x000fc800078e000c */
[----:B------:R-:W-:Y:S01]  /*1c40*/  IMAD R11, R20, R11, RZ ;  /* 0x0000000b140b7224 */ /* 0x000fe200078e02ff */
[----:B------:R-:W-:-:S03]  /*1c50*/  MOV R20, R24 ;  /* 0x0000001800147202 */ /* 0x000fc60000000f00 */
[----:B------:R-:W-:Y:S01]  /*1c60*/  IMAD R11, R21, R9, R11 ;  /* 0x00000009150b7224 */ /* 0x000fe200078e020b */
[----:B------:R-:W-:-:S03]  /*1c70*/  MOV R9, R25 ;  /* 0x0000001900097202 */ /* 0x000fc60000000f00 */
[----:B------:R-:W-:-:S07]  /*1c80*/  IMAD.IADD R13, R11, 0x1, R13 ;  /* 0x000000010b0d7824 */ /* 0x000fce00078e020d */
.L_x_84:
[----:B------:R-:W-:Y:S05]  /*1c90*/  BSYNC.RECONVERGENT B1 ;  /* 0x0000000000017941 */ /* 0x000fea0003800200 */
.L_x_82:
[----:B------:R-:W-:Y:S01]  /*1ca0*/  IMAD R13, R38, R13, RZ ;  /* 0x0000000d260d7224 */ /* 0x000fe200078e02ff */
[----:B------:R-:W-:Y:S01]  /*1cb0*/  IADD3 R8, PT, PT, R8, -0x4, RZ ;  /* 0xfffffffc08087810 */ /* 0x000fe20007ffe0ff */
[----:B------:R-:W-:Y:S02]  /*1cc0*/  IMAD.MOV.U32 R14, RZ, RZ, R22 ;  /* 0x000000ffff0e7224 */ /* 0x000fe400078e0016 */
[-C--:B------:R-:W-:Y:S02]  /*1cd0*/  IMAD R13, R39, R12.reuse, R13 ;  /* 0x0000000c270d7224 */ /* 0x080fe400078e020d */
[----:B------:R-:W-:-:S04]  /*1ce0*/  IMAD.WIDE.U32 R22, R38, R12, R14 ;  /* 0x0000000c26167225 */ /* 0x000fc800078e000e */
[----:B------:R-:W-:Y:S01]  /*1cf0*/  IMAD.IADD R23, R23, 0x1, R13 ;  /* 0x0000000117177824 */ /* 0x000fe200078e020d */
[----:B------:R-:W-:Y:S06]  /*1d00*/  @P1 BRA `(.L_x_85) ;  /* 0xffffffe400781947 */ /* 0x000fec000383ffff */
[----:B------:R-:W-:-:S07]  /*1d10*/  IADD3 R8, PT, PT, R8, 0x1, RZ ;  /* 0x0000000108087810 */ /* 0x000fce0007ffe0ff */
.L_x_60:
[----:B------:R-:W0:Y:S02]  /*1d20*/  LDCU UR4, c[0x0][0x3a0] ;  /* 0x00007400ff0477ac */ /* 0x000e240008000800 */
[----:B0-----:R-:W-:-:S09]  /*1d30*/  ULOP3.LUT UP0, UR4, UR4, 0x3, URZ, 0xc0, !UPT ;  /* 0x0000000304047892 */ /* 0x001fd2000f80c0ff */
[----:B------:R-:W-:Y:S05]  /*1d40*/  BRA.U !UP0, `(.L_x_59) ;  /* 0x0000001108887547 */ /* 0x000fea000b800000 */
[----:B------:R-:W-:-:S09]  /*1d50*/  UISETP.NE.AND UP0, UPT, UR4, 0x1, UPT ;  /* 0x000000010400788c */ /* 0x000fd2000bf05270 */
[----:B------:R-:W-:Y:S05]  /*1d60*/  BRA.U !UP0, `(.L_x_86) ;  /* 0x0000000d08487547 */ /* 0x000fea000b800000 */
[----:B------:R-:W0:Y:S02]  /*1d70*/  LDC.64 R16, c[0x0][0x390] ;  /* 0x0000e400ff107b82 */ /* 0x000e240000000a00 */
[----:B0-----:R-:W-:-:S06]  /*1d80*/  IMAD.WIDE.U32 R16, R8, 0x8, R16 ;  /* 0x0000000808107825 */ /* 0x001fcc00078e0010 */
[----:B------:R-:W2:Y:S01]  /*1d90*/  LDG.E.64 R16, desc[UR12][R16.64] ;  /* 0x0000000c10107981 */ /* 0x000ea2000c1e1b00 */
[----:B------:R-:W-:Y:S01]  /*1da0*/  BSSY.RECONVERGENT B1, `(.L_x_87) ;  /* 0x000002b000017945 */ /* 0x000fe20003800200 */
[----:B--2---:R-:W-:-:S04]  /*1db0*/  LOP3.LUT R10, R7, R17, RZ, 0xfc, !PT ;  /* 0x00000011070a7212 */ /* 0x004fc800078efcff */
[----:B------:R-:W-:-:S13]  /*1dc0*/  ISETP.NE.U32.AND P0, PT, R10, RZ, PT ;  /* 0x000000ff0a00720c */ /* 0x000fda0003f05070 */
[----:B------:R-:W-:Y:S05]  /*1dd0*/  @P0 BRA `(.L_x_88) ;  /* 0x0000000000600947 */ /* 0x000fea0003800000 */
[----:B------:R-:W0:Y:S01]  /*1de0*/  I2F.U32.RP R7, R16 ;  /* 0x0000001000077306 */ /* 0x000e220000209000 */
[----:B------:R-:W-:Y:S02]  /*1df0*/  IADD3 R13, PT, PT, RZ, -R16, RZ ;  /* 0x80000010ff0d7210 */ /* 0x000fe40007ffe0ff */
[----:B------:R-:W-:-:S05]  /*1e00*/  ISETP.NE.U32.AND P2, PT, R16, RZ, PT ;  /* 0x000000ff1000720c */ /* 0x000fca0003f45070 */
[----:B0-----:R-:W0:Y:S02]  /*1e10*/  MUFU.RCP R7, R7 ;  /* 0x0000000700077308 */ /* 0x001e240000001000 */
[----:B0-----:R-:W-:Y:S02]  /*1e20*/  VIADD R10, R7, 0xffffffe ;  /* 0x0ffffffe070a7836 */ /* 0x001fe40000000000 */
[----:B------:R-:W-:-:S04]  /*1e30*/  IMAD.MOV.U32 R7, RZ, RZ, RZ ;  /* 0x000000ffff077224 */ /* 0x000fc800078e00ff */
        /* <DEDUP_REMOVED lines=16> */
[----:B------:R-:W-:Y:S01]  /*1f40*/  MOV R6, R11 ;  /* 0x0000000b00067202 */ /* 0x000fe20000000f00 */
[----:B------:R-:W-:Y:S06]  /*1f50*/  BRA `(.L_x_89) ;  /* 0x00000000003c7947 */ /* 0x000fec0003800000 */
.L_x_88:
[----:B------:R-:W-:Y:S01]  /*1f60*/  MOV R26, R6 ;  /* 0x00000006001a7202 */ /* 0x000fe20000000f00 */
[----:B------:R-:W-:Y:S01]  /*1f70*/  IMAD.MOV.U32 R13, RZ, RZ, R7 ;  /* 0x000000ffff0d7224 */ /* 0x000fe200078e0007 */
[----:B------:R-:W-:Y:S01]  /*1f80*/  MOV R14, R16 ;  /* 0x00000010000e7202 */ /* 0x000fe20000000f00 */
[----:B------:R-:W-:Y:S01]  /*1f90*/  IMAD.MOV.U32 R11, RZ, RZ, R17 ;  /* 0x000000ffff0b7224 */ /* 0x000fe200078e0011 */
[----:B------:R-:W-:-:S07]  /*1fa0*/  MOV R12, 0x1fc0 ;  /* 0x00001fc0000c7802 */ /* 0x000fce0000000f00 */
[----:B------:R-:W-:Y:S05]  /*1fb0*/  CALL.REL.NOINC `($__internal_2_$__cuda_sm20_div_s64) ;  /* 0x0000004800ec7944 */ /* 0x000fea0003c00000 */
[----:B------:R-:W-:-:S04]  /*1fc0*/  IADD3 R13, P0, PT, RZ, -R24, RZ ;  /* 0x80000018ff0d7210 */ /* 0x000fc80007f1e0ff */
[----:B------:R-:W-:Y:S01]  /*1fd0*/  IADD3.X R11, PT, PT, RZ, ~R25, RZ, P0, !PT ;  /* 0x80000019ff0b7210 */ /* 0x000fe200007fe4ff */
[----:B------:R-:W-:-:S04]  /*1fe0*/  IMAD.WIDE.U32 R6, R16, R13, R6 ;  /* 0x0000000d10067225 */ /* 0x000fc800078e0006 */
[----:B------:R-:W-:Y:S02]  /*1ff0*/  IMAD R11, R16, R11, RZ ;  /* 0x0000000b100b7224 */ /* 0x000fe400078e02ff */
[----:B------:R-:W-:Y:S02]  /*2000*/  IMAD.MOV.U32 R35, RZ, RZ, R6 ;  /* 0x000000ffff237224 */ /* 0x000fe400078e0006 */
[----:B------:R-:W-:Y:S02]  /*2010*/  IMAD R11, R17, R13, R11 ;  /* 0x0000000d110b7224 */ /* 0x000fe400078e020b */
[----:B------:R-:W-:-:S03]  /*2020*/  IMAD.MOV.U32 R6, RZ, RZ, R24 ;  /* 0x000000ffff067224 */ /* 0x000fc600078e0018 */
[----:B------:R-:W-:Y:S02]  /*2030*/  IADD3 R13, PT, PT, R7, R11, RZ ;  /* 0x0000000b070d7210 */ /* 0x000fe40007ffe0ff */
[----:B------:R-:W-:-:S07]  /*2040*/  MOV R7, R25 ;  /* 0x0000001900077202 */ /* 0x000fce0000000f00 */
.L_x_89:
[----:B------:R-:W-:Y:S05]  /*2050*/  BSYNC.RECONVERGENT B1 ;  /* 0x0000000000017941 */ /* 0x000fea0003800200 */
.L_x_87:
[----:B------:R-:W0:Y:S02]  /*2060*/  LDC.64 R36, c[0x0][0x398] ;  /* 0x0000e600ff247b82 */ /* 0x000e240000000a00 */
[----:B0-----:R-:W-:-:S06]  /*2070*/  IMAD.WIDE.U32 R36, R8, 0x8, R36 ;  /* 0x0000000808247825 */ /* 0x001fcc00078e0024 */
        /* <DEDUP_REMOVED lines=12> */
[----:B------:R-:W-:-:S05]  /*2140*/  IMAD.MOV.U32 R19, RZ, RZ, RZ ;  /* 0x000000ffff137224 */ /* 0x000fca00078e00ff */
[----:B0-----:R-:W0:Y:S02]  /*2150*/  MUFU.RCP R9, R9 ;  /* 0x0000000900097308 */ /* 0x001e240000001000 */
[----:B0-----:R-:W-:-:S06]  /*2160*/  IADD3 R4, PT, PT, R9, 0xffffffe, RZ ;  /* 0x0ffffffe09047810 */ /* 0x001fcc0007ffe0ff */
[----:B------:R0:W1:Y:S02]  /*2170*/  F2I.FTZ.U32.TRUNC.NTZ R5, R4 ;  /* 0x0000000400057305 */ /* 0x000064000021f000 */
[----:B0-----:R-:W-:Y:S02]  /*2180*/  HFMA2 R4, -RZ, RZ, 0, 0 ;  /* 0x00000000ff047431 */ /* 0x001fe400000001ff */
[----:B-1----:R-:W-:-:S04]  /*2190*/  IMAD R11, R11, R5, RZ ;  /* 0x000000050b0b7224 */ /* 0x002fc800078e02ff */
[----:B------:R-:W-:-:S06]  /*21a0*/  IMAD.HI.U32 R11, R5, R11, R4 ;  /* 0x0000000b050b7227 */ /* 0x000fcc00078e0004 */
[----:B------:R-:W-:Y:S01]  /*21b0*/  IMAD.HI.U32 R18, R11, R20, RZ ;  /* 0x000000140b127227 */ /* 0x000fe200078e00ff */
[----:B------:R-:W-:-:S03]  /*21c0*/  MOV R11, RZ ;  /* 0x000000ff000b7202 */ /* 0x000fc60000000f00 */
        /* <DEDUP_REMOVED lines=11> */
.L_x_91:
        /* <DEDUP_REMOVED lines=8> */
[-C--:B------:R-:W-:Y:S01]  /*2300*/  MOV R19, R25.reuse ;  /* 0x0000001900137202 */ /* 0x080fe20000000f00 */
[----:B------:R-:W-:Y:S01]  /*2310*/  IMAD.MOV.U32 R18, RZ, RZ, R24 ;  /* 0x000000ffff127224 */ /* 0x000fe200078e0018 */
[----:B------:R-:W-:-:S05]  /*2320*/  IADD3.X R5, PT, PT, RZ, ~R25, RZ, P0, !PT ;  /* 0x80000019ff057210 */ /* 0x000fca00007fe4ff */
[----:B------:R-:W-:Y:S01]  /*2330*/  IMAD R10, R16, R5, RZ ;  /* 0x00000005100a7224 */ /* 0x000fe200078e02ff */
[----:B------:R-:W-:-:S03]  /*2340*/  MOV R5, R9 ;  /* 0x0000000900057202 */ /* 0x000fc60000000f00 */
[----:B------:R-:W-:-:S04]  /*2350*/  IMAD.WIDE.U32 R4, R16, R11, R4 ;  /* 0x0000000b10047225 */ /* 0x000fc800078e0004 */
[----:B------:R-:W-:Y:S02]  /*2360*/  IMAD R11, R17, R11, R10 ;  /* 0x0000000b110b7224 */ /* 0x000fe400078e020a */
[----:B------:R-:W-:-:S03]  /*2370*/  IMAD.MOV.U32 R9, RZ, RZ, R4 ;  /* 0x000000ffff097224 */ /* 0x000fc600078e0004 */
[----:B------:R-:W-:-:S07]  /*2380*/  IADD3 R11, PT, PT, R11, R5, RZ ;  /* 0x000000050b0b7210 */ /* 0x000fce0007ffe0ff */
.L_x_92:
[----:B------:R-:W-:Y:S05]  /*2390*/  BSYNC.RECONVERGENT B1 ;  /* 0x0000000000017941 */ /* 0x000fea0003800200 */
.L_x_90:
[----:B------:R-:W0:Y:S01]  /*23a0*/  LDC.64 R16, c[0x0][0x390] ;  /* 0x0000e400ff107b82 */ /* 0x000e220000000a00 */
[----:B------:R-:W-:-:S04]  /*23b0*/  VIADD R4, R8, 0xffffffff ;  /* 0xffffffff08047836 */ /* 0x000fc80000000000 */
[----:B0-----:R-:W-:-:S06]  /*23c0*/  IMAD.WIDE.U32 R16, R4, 0x8, R16 ;  /* 0x0000000804107825 */ /* 0x001fcc00078e0010 */
        /* <DEDUP_REMOVED lines=30> */
[----:B------:R-:W-:Y:S02]  /*25b0*/  IMAD R10, R16, R5, R6 ;  /* 0x00000005100a7224 */ /* 0x000fe400078e0206 */
[----:B------:R-:W-:Y:S01]  /*25c0*/  IMAD.MOV.U32 R6, RZ, RZ, R11 ;  /* 0x000000ffff067224 */ /* 0x000fe200078e000b */
[----:B------:R-:W-:Y:S06]  /*25d0*/  BRA `(.L_x_95) ;  /* 0x0000000000407947 */ /* 0x000fec0003800000 */
.L_x_94:
        /* <DEDUP_REMOVED lines=11> */
[----:B------:R-:W-:Y:S02]  /*2690*/  IMAD.MOV.U32 R7, RZ, RZ, R25 ;  /* 0x000000ffff077224 */ /* 0x000fe400078e0019 */
[----:B------:R-:W-:-:S04]  /*26a0*/  IMAD.WIDE.U32 R10, R16, R9, R10 ;  /* 0x00000009100a7225 */ /* 0x000fc800078e000a */
[----:B------:R-:W-:-:S04]  /*26b0*/  IMAD R5, R16, R5, RZ ;  /* 0x0000000510057224 */ /* 0x000fc800078e02ff */
[----:B------:R-:W-:-:S05]  /*26c0*/  IMAD R5, R17, R9, R5 ;  /* 0x0000000911057224 */ /* 0x000fca00078e0205 */
[----:B------:R-:W-:-:S07]  /*26d0*/  IADD3 R9, PT, PT, R11, R5, RZ ;  /* 0x000000050b097210 */ /* 0x000fce0007ffe0ff */
.L_x_95:
[----:B------:R-:W-:Y:S05]  /*26e0*/  BSYNC.RECONVERGENT B1 ;  /* 0x0000000000017941 */ /* 0x000fea0003800200 */
.L_x_93:
[----:B------:R-:W0:Y:S02]  /*26f0*/  LDC.64 R38, c[0x0][0x398] ;  /* 0x0000e600ff267b82 */ /* 0x000e240000000a00 */
[----:B0-----:R-:W-:-:S06]  /*2700*/  IMAD.WIDE.U32 R38, R4, 0x8, R38 ;  /* 0x0000000804267825 */ /* 0x001fcc00078e0026 */
        /* <DEDUP_REMOVED lines=33> */
.L_x_97:
[----:B------:R-:W-:Y:S01]  /*2920*/  MOV R26, R18 ;  /* 0x00000012001a7202 */ /* 0x000fe20000000f00 */
[----:B------:R-:W-:Y:S01]  /*2930*/  IMAD.MOV.U32 R13, RZ, RZ, R19 ;  /* 0x000000ffff0d7224 */ /* 0x000fe200078e0013 */
[----:B------:R-:W-:Y:S01]  /*2940*/  MOV R14, R16 ;  /* 0x00000010000e7202 */ /* 0x000fe20000000f00 */
[----:B------:R-:W-:Y:S01]  /*2950*/  IMAD.MOV.U32 R11, RZ, RZ, R17 ;  /* 0x000000ffff0b7224 */ /* 0x000fe200078e0011 */
[----:B------:R-:W-:-:S07]  /*2960*/  MOV R12, 0x2980 ;  /* 0x00002980000c7802 */ /* 0x000fce0000000f00 */
[----:B------:R-:W-:Y:S05]  /*2970*/  CALL.REL.NOINC `($__internal_2_$__cuda_sm20_div_s64) ;  /* 0x00000040007c7944 */ /* 0x000fea0003c00000 */
[----:B------:R-:W-:Y:S01]  /*2980*/  IADD3 R9, P0, PT, RZ, -R24, RZ ;  /* 0x80000018ff097210 */ /* 0x000fe20007f1e0ff */
[----:B------:R-:W-:Y:S02]  /*2990*/  IMAD.MOV.U32 R10, RZ, RZ, R18 ;  /* 0x000000ffff0a7224 */ /* 0x000fe400078e0012 */
[----:B------:R-:W-:Y:S01]  /*29a0*/  IMAD.MOV.U32 R20, RZ, RZ, R24 ;  /* 0x000000ffff147224 */ /* 0x000fe200078e0018 */
[----:B------:R-:W-:-:S05]  /*29b0*/  IADD3.X R11, PT, PT, RZ, ~R25, RZ, P0, !PT ;  /* 0x80000019ff0b7210 */ /* 0x000fca00007fe4ff */
[----:B------:R-:W-:Y:S01]  /*29c0*/  IMAD R12, R16, R11, RZ ;  /* 0x0000000b100c7224 */ /* 0x000fe200078e02ff */
[----:B------:R-:W-:-:S03]  /*29d0*/  MOV R11, R19 ;  /* 0x00000013000b7202 */ /* 0x000fc60000000f00 */
[----:B------:R-:W-:-:S04]  /*29e0*/  IMAD.WIDE.U32 R10, R16, R9, R10 ;  /* 0x00000009100a7225 */ /* 0x000fc800078e000a */
[----:B------:R-:W-:-:S05]  /*29f0*/  IMAD R9, R17, R9, R12 ;  /* 0x0000000911097224 */ /* 0x000fca00078e020c */
[----:B------:R-:W-:Y:S01]  /*2a00*/  IADD3 R11, PT, PT, R9, R11, RZ ;  /* 0x0000000b090b7210 */ /* 0x000fe20007ffe0ff */
[----:B------:R-:W-:-:S07]  /*2a10*/  IMAD.MOV.U32 R9, RZ, RZ, R25 ;  /* 0x000000ffff097224 */ /* 0x000fce00078e0019 */
.L_x_98:
[----:B------:R-:W-:Y:S05]  /*2a20*/  BSYNC.RECONVERGENT B1 ;  /* 0x0000000000017941 */ /* 0x000fea0003800200 */
.L_x_96:
[----:B------:R-:W-:Y:S01]  /*2a30*/  MOV R36, R22 ;  /* 0x0000001600247202 */ /* 0x000fe20000000f00 */
[----:B------:R-:W-:Y:S02]  /*2a40*/  IMAD R11, R38, R11, RZ ;  /* 0x0000000b260b7224 */ /* 0x000fe400078e02ff */
[----:B------:R-:W-:Y:S02]  /*2a50*/  VIADD R8, R8, 0xfffffffe ;  /* 0xfffffffe08087836 */ /* 0x000fe40000000000 */
[----:B------:R-:W-:-:S04]  /*2a60*/  IMAD.WIDE.U32 R22, R38, R10, R36 ;  /* 0x0000000a26167225 */ /* 0x000fc800078e0024 */
[----:B------:R-:W-:-:S05]  /*2a70*/  IMAD R11, R39, R10, R11 ;  /* 0x0000000a270b7224 */ /* 0x000fca00078e020b */
[----:B------:R-:W-:-:S07]  /*2a80*/  IADD3 R23, PT, PT, R23, R11, RZ ;  /* 0x0000000b17177210 */ /* 0x000fce0007ffe0ff */
.L_x_86:
[----:B------:R-:W0:Y:S02]  /*2a90*/  LDCU UR4, c[0x0][0x3a0] ;  /* 0x00007400ff0477ac */ /* 0x000e240008000800 */
[----:B0-----:R-:W-:-:S04]  /*2aa0*/  ULOP3.LUT UR4, UR4, 0x1, URZ, 0xc0, !UPT ;  /* 0x0000000104047892 */ /* 0x001fc8000f8ec0ff */
[----:B------:R-:W-:-:S09]  /*2ab0*/  UISETP.NE.U32.AND UP0, UPT, UR4, 0x1, UPT ;  /* 0x000000010400788c */ /* 0x000fd2000bf05070 */
[----:B------:R-:W-:Y:S05]  /*2ac0*/  BRA.U UP0, `(.L_x_59) ;  /* 0x0000000500287547 */ /* 0x000fea000b800000 */
        /* <DEDUP_REMOVED lines=24> */
[----:B------:R-:W-:Y:S01]  /*2c50*/  @!P1 LOP3.LUT R6, RZ, R10, RZ, 0x33, !PT ;  /* 0x0000000aff069212 */ /* 0x000fe200078e33ff */
[----:B------:R-:W-:Y:S06]  /*2c60*/  BRA `(.L_x_101) ;  /* 0x0000000000187947 */ /* 0x000fec0003800000 */
.L_x_100:
[----:B------:R-:W-:Y:S01]  /*2c70*/  MOV R18, R6 ;  /* 0x0000000600127202 */ /* 0x000fe20000000f00 */
[----:B------:R-:W-:Y:S01]  /*2c80*/  IMAD.MOV.U32 R21, RZ, RZ, R7 ;  /* 0x000000ffff157224 */ /* 0x000fe200078e0007 */
[----:B------:R-:W-:Y:S01]  /*2c90*/  MOV R24, R10 ;  /* 0x0000000a00187202 */ /* 0x000fe20000000f00 */
[----:B------:R-:W-:Y:S01]  /*2ca0*/  IMAD.MOV.U32 R19, RZ, RZ, R11 ;  /* 0x000000ffff137224 */ /* 0x000fe200078e000b */
[----:B------:R-:W-:-:S07]  /*2cb0*/  MOV R26, 0x2cd0 ;  /* 0x00002cd0001a7802 */ /* 0x000fce0000000f00 */
[----:B------:R-:W-:Y:S05]  /*2cc0*/  CALL.REL.NOINC `($__internal_3_$__cuda_sm20_rem_s64) ;  /* 0x0000004000f47944 */ /* 0x000fea0003c00000 */
.L_x_101:
[----:B------:R-:W-:Y:S05]  /*2cd0*/  BSYNC.RECONVERGENT B1 ;  /* 0x0000000000017941 */ /* 0x000fea0003800200 */
.L_x_99:
        /* <DEDUP_REMOVED lines=17> */
[----:B------:R-:W0:Y:S02]  /*2df0*/  F2I.FTZ.U32.TRUNC.NTZ R7, R9 ;  /* 0x0000000900077305 */ /* 0x000e24000021f000 */
[----:B0-----:R-:W-:-:S04]  /*2e00*/  IMAD R11, R11, R7, RZ ;  /* 0x000000070b0b7224 */ /* 0x001fc800078e02ff */
[----:B------:R-:W-:-:S06]  /*2e10*/  IMAD.HI.U32 R11, R7, R11, R6 ;  /* 0x0000000b070b7227 */ /* 0x000fcc00078e0006 */
[----:B------:R-:W-:-:S05]  /*2e20*/  IMAD.HI.U32 R6, R11, R20, RZ ;  /* 0x000000140b067227 */ /* 0x000fca00078e00ff */
[----:B------:R-:W-:-:S05]  /*2e30*/  IADD3 R7, PT, PT, RZ, -R6, RZ ;  /* 0x80000006ff077210 */ /* 0x000fca0007ffe0ff */
[----:B------:R-:W-:Y:S02]  /*2e40*/  IMAD R6, R10, R7, R20 ;  /* 0x000000070a067224 */ /* 0x000fe400078e0214 */
[----:B------:R-:W-:-:S03]  /*2e50*/  IMAD.MOV.U32 R7, RZ, RZ, RZ ;  /* 0x000000ffff077224 */ /* 0x000fc600078e00ff */
[----:B------:R-:W-:-:S13]  /*2e60*/  ISETP.GE.U32.AND P0, PT, R6, R10, PT ;  /* 0x0000000a0600720c */ /* 0x000fda0003f06070 */
[----:B------:R-:W-:-:S05]  /*2e70*/  @P0 IMAD.IADD R6, R6, 0x1, -R10 ;  /* 0x0000000106060824 */ /* 0x000fca00078e0a0a */
[----:B------:R-:W-:-:S13]  /*2e80*/  ISETP.GE.U32.AND P0, PT, R6, R10, PT ;  /* 0x0000000a0600720c */ /* 0x000fda0003f06070 */
[----:B------:R-:W-:Y:S02]  /*2e90*/  @P0 IADD3 R6, PT, PT, -R10, R6, RZ ;  /* 0x000000060a060210 */ /* 0x000fe40007ffe1ff */
[----:B------:R-:W-:Y:S01]  /*2ea0*/  @!P1 LOP3.LUT R6, RZ, R10, RZ, 0x33, !PT ;  /* 0x0000000aff069212 */ /* 0x000fe200078e33ff */
[----:B------:R-:W-:Y:S06]  /*2eb0*/  BRA `(.L_x_104) ;  /* 0x0000000000187947 */ /* 0x000fec0003800000 */
.L_x_103:
[----:B------:R-:W-:Y:S01]  /*2ec0*/  MOV R24, R10 ;  /* 0x0000000a00187202 */ /* 0x000fe20000000f00 */
[----:B------:R-:W-:Y:S01]  /*2ed0*/  IMAD.MOV.U32 R19, RZ, RZ, R11 ;  /* 0x000000ffff137224 */ /* 0x000fe200078e000b */
[----:B------:R-:W-:Y:S01]  /*2ee0*/  MOV R18, R20 ;  /* 0x0000001400127202 */ /* 0x000fe20000000f00 */
[----:B------:R-:W-:Y:S01]  /*2ef0*/  IMAD.MOV.U32 R21, RZ, RZ, R9 ;  /* 0x000000ffff157224 */ /* 0x000fe200078e0009 */
[----:B------:R-:W-:-:S07]  /*2f00*/  MOV R26, 0x2f20 ;  /* 0x00002f20001a7802 */ /* 0x000fce0000000f00 */
[----:B------:R-:W-:Y:S05]  /*2f10*/  CALL.REL.NOINC `($__internal_3_$__cuda_sm20_rem_s64) ;  /* 0x0000004000607944 */ /* 0x000fea0003c00000 */
.L_x_104:
[----:B------:R-:W-:Y:S05]  /*2f20*/  BSYNC.RECONVERGENT B1 ;  /* 0x0000000000017941 */ /* 0x000fea0003800200 */
.L_x_102:
[C---:B------:R-:W-:Y:S02]  /*2f30*/  IMAD R7, R16.reuse, R7, RZ ;  /* 0x0000000710077224 */ /* 0x040fe400078e02ff */
[----:B------:R-:W-:-:S04]  /*2f40*/  IMAD.WIDE.U32 R22, R16, R6, R22 ;  /* 0x0000000610167225 */ /* 0x000fc800078e0016 */
[----:B------:R-:W-:-:S05]  /*2f50*/  IMAD R7, R17, R6, R7 ;  /* 0x0000000611077224 */ /* 0x000fca00078e0207 */
[----:B------:R-:W-:-:S07]  /*2f60*/  IADD3 R23, PT, PT, R23, R7, RZ ;  /* 0x0000000717177210 */ /* 0x000fce0007ffe0ff */
.L_x_59:
[----:B------:R-:W0:Y:S02]  /*2f70*/  LDCU.64 UR4, c[0x0][0x388] ;  /* 0x00007100ff0477ac */ /* 0x000e240008000a00 */
[----:B0-----:R-:W-:Y:S02]  /*2f80*/  LEA R8, P1, R22, UR4, 0x1 ;  /* 0x0000000416087c11 */ /* 0x001fe4000f8208ff */
[----:B------:R-:W-:Y:S02]  /*2f90*/  LEA R6, P0, R4, UR4, 0x1 ;  /* 0x0000000404067c11 */ /* 0x000fe4000f8008ff */
[----:B------:R-:W-:Y:S02]  /*2fa0*/  LEA.HI.X R9, R22, UR5, R23, 0x1, P1 ;  /* 0x0000000516097c11 */ /* 0x000fe400088f0c17 */
[----:B------:R-:W-:-:S04]  /*2fb0*/  LEA.HI.X R7, R4, UR5, R5, 0x1, P0 ;  /* 0x0000000504077c11 */ /* 0x000fc800080f0c05 */
[----:B------:R-:W2:Y:S04]  /*2fc0*/  LDG.E.U16 R9, desc[UR12][R8.64] ;  /* 0x0000000c08097981 */ /* 0x000ea8000c1e1500 */
[----:B------:R-:W2:Y:S02]  /*2fd0*/  LDG.E.U16 R6, desc[UR12][R6.64] ;  /* 0x0000000c06067981 */ /* 0x000ea4000c1e1500 */
[----:B--2---:R-:W-:-:S05]  /*2fe0*/  PRMT R4, R6, 0x5410, R9 ;  /* 0x0000541006047816 */ /* 0x004fca0000000009 */
[----:B------:R-:W-:-:S04]  /*2ff0*/  HFMA2.BF16_V2 R4, -RZ.H0_H0, RZ.H0_H0, |R4| ;  /* 0x200000ffff047231 */ /* 0x000fc80000280904 */
[----:B------:R-:W-:-:S05]  /*3000*/  HADD2.BF16_V2 R4, R4.H0_H0, R4.H1_H1 ;  /* 0x3000000404047230 */ /* 0x000fca0000200800 */
[----:B------:R0:W-:Y:S01]  /*3010*/  STS.U16 [R3], R4 ;  /* 0x0000000403007388 */ /* 0x0001e20000000400 */
[----:B------:R-:W-:Y:S05]  /*3020*/  BRA `(.L_x_105) ;  /* 0x0000003400b47947 */ /* 0x000fea0003800000 */
.L_x_58:
[----:B------:R-:W-:-:S04]  /*3030*/  ISETP.GE.U32.AND P0, PT, R6, UR8, PT ;  /* 0x0000000806007c0c */ /* 0x000fc8000bf06070 */
[----:B------:R-:W-:-:S13]  /*3040*/  ISETP.GE.U32.AND.EX P0, PT, RZ, UR9, PT, P0 ;  /* 0x00000009ff007c0c */ /* 0x000fda000bf06100 */
[----:B------:R-:W-:Y:S05]  /*3050*/  @P0 BRA `(.L_x_105) ;  /* 0x0000003400a80947 */ /* 0x000fea0003800000 */
[----:B------:R-:W0:Y:S01]  /*3060*/  S2R R5, SR_CTAID.Y ;  /* 0x0000000000057919 */ /* 0x000e220000002600 */
[----:B------:R-:W-:Y:S01]  /*3070*/  ISETP.GE.AND P0, PT, R10, RZ, PT ;  /* 0x000000ff0a00720c */ /* 0x000fe20003f06270 */
[----:B------:R-:W-:Y:S02]  /*3080*/  IMAD.MOV.U32 R7, RZ, RZ, RZ ;  /* 0x000000ffff077224 */ /* 0x000fe400078e00ff */
[----:B0-----:R-:W-:-:S04]  /*3090*/  IMAD.WIDE.U32 R20, R5, UR8, R6 ;  /* 0x0000000805147c25 */ /* 0x001fc8000f8e0006 */
[----:B------:R-:W-:-:S06]  /*30a0*/  IMAD R4, R5, UR9, R21 ;  /* 0x0000000905047c24 */ /* 0x000fcc000f8e0215 */
[----:B------:R-:W-:Y:S05]  /*30b0*/  @!P0 BRA `(.L_x_106) ;  /* 0x0000003400888947 */ /* 0x000fea0003800000 */
[----:B------:R-:W-:Y:S02]  /*30c0*/  ISETP.GE.U32.AND P0, PT, R10, 0x7, PT ;  /* 0x000000070a00780c */ /* 0x000fe40003f06070 */
[----:B------:R-:W-:Y:S02]  /*30d0*/  MOV R21, R4 ;  /* 0x0000000400157202 */ /* 0x000fe40000000f00 */
[----:B------:R-:W-:-:S09]  /*30e0*/  LOP3.LUT R15, R11, 0x7, RZ, 0xc0, !PT ;  /* 0x000000070b0f7812 */ /* 0x000fd200078ec0ff */
[----:B------:R-:W-:Y:S05]  /*30f0*/  @!P0 BRA `(.L_x_107) ;  /* 0x0000001c003c8947 */ /* 0x000fea0003800000 */
[----:B------:R-:W0:Y:S01]  /*3100*/  LDC.64 R18, c[0x0][0x390] ;  /* 0x0000e400ff127b82 */ /* 0x000e220000000a00 */
[C---:B------:R-:W-:Y:S01]  /*3110*/  LOP3.LUT R6, R11.reuse, 0xfffffff8, RZ, 0xc0, !PT ;  /* 0xfffffff80b067812 */ /* 0x040fe200078ec0ff */
[----:B------:R-:W-:-:S03]  /*3120*/  VIADD R10, R11, 0xfffffffc ;  /* 0xfffffffc0b0a7836 */ /* 0x000fc60000000000 */
[----:B------:R-:W-:-:S03]  /*3130*/  IADD3 R6, PT, PT, RZ, -R6, RZ ;  /* 0x80000006ff067210 */ /* 0x000fc60007ffe0ff */
[----:B------:R-:W1:Y:S04]  /*3140*/  LDC.64 R16, c[0x0][0x398] ;  /* 0x0000e600ff107b82 */ /* 0x000e680000000a00 */
.L_x_132:
[----:B------:R-:W-:-:S04]  /*3150*/  VIADD R7, R10, 0x3 ;  /* 0x000000030a077836 */ /* 0x000fc80000000000 */
[----:B0-----:R-:W-:-:S06]  /*3160*/  IMAD.WIDE.U32 R4, R7, 0x8, R18 ;  /* 0x0000000807047825 */ /* 0x001fcc00078e0012 */
[----:B------:R-:W2:Y:S01]  /*3170*/  LDG.E.64 R4, desc[UR12][R4.64] ;  /* 0x0000000c04047981 */ /* 0x000ea2000c1e1b00 */
[----:B------:R-:W-:Y:S01]  /*3180*/  BSSY.RECONVERGENT B1, `(.L_x_108) ;  /* 0x000002a000017945 */ /* 0x000fe20003800200 */
        /* <DEDUP_REMOVED lines=10> */
[----:B0-----:R-:W-:Y:S02]  /*3230*/  HFMA2 R12, -RZ, RZ, 0, 0 ;  /* 0x00000000ff0c7431 */ /* 0x001fe400000001ff */
[----:B--2---:R-:W-:-:S04]  /*3240*/  IMAD R11, R11, R13, RZ ;  /* 0x0000000d0b0b7224 */ /* 0x004fc800078e02ff */
        /* <DEDUP_REMOVED lines=14> */
.L_x_109:
        /* <DEDUP_REMOVED lines=15> */
.L_x_110:
[----:B------:R-:W-:Y:S05]  /*3420*/  BSYNC.RECONVERGENT B1 ;  /* 0x0000000000017941 */ /* 0x000fea0003800200 */
.L_x_108:
[----:B------:R-:W0:Y:S01]  /*3430*/  LDC.64 R20, c[0x0][0x390] ;  /* 0x0000e400ff147b82 */ /* 0x000e220000000a00 */
[----:B------:R-:W-:-:S07]  /*3440*/  VIADD R5, R10, 0x2 ;  /* 0x000000020a057836 */ /* 0x000fce0000000000 */
[----:B------:R-:W2:Y:S01]  /*3450*/  LDC.64 R22, c[0x0][0x398] ;  /* 0x0000e600ff167b82 */ /* 0x000ea20000000a00 */
[----:B0-----:R-:W-:-:S06]  /*3460*/  IMAD.WIDE.U32 R36, R5, 0x8, R20 ;  /* 0x0000000805247825 */ /* 0x001fcc00078e0014 */
[----:B------:R-:W3:Y:S01]  /*3470*/  LDG.E.64 R36, desc[UR12][R36.64] ;  /* 0x0000000c24247981 */ /* 0x000ee2000c1e1b00 */
[----:B--2---:R-:W-:-:S06]  /*3480*/  IMAD.WIDE.U32 R12, R7, 0x8, R22 ;  /* 0x00000008070c7825 */ /* 0x004fcc00078e0016 */
[----:B------:R-:W2:Y:S01]  /*3490*/  LDG.E.64 R12, desc[UR12][R12.64] ;  /* 0x0000000c0c0c7981 */ /* 0x000ea2000c1e1b00 */
[----:B------:R-:W-:Y:S01]  /*34a0*/  BSSY.RECONVERGENT B1, `(.L_x_111) ;  /* 0x0000031000017945 */ /* 0x000fe20003800200 */
[----:B---3--:R-:W-:-:S04]  /*34b0*/  LOP3.LUT R4, R35, R37, RZ, 0xfc, !PT ;  /* 0x0000002523047212 */ /* 0x008fc800078efcff */
[----:B------:R-:W-:Y:S01]  /*34c0*/  ISETP.NE.U32.AND P0, PT, R4, RZ, PT ;  /* 0x000000ff0400720c */ /* 0x000fe20003f05070 */
[-C--:B--2---:R-:W-:Y:S02]  /*34d0*/  IMAD R7, R13, R39.reuse, RZ ;  /* 0x000000270d077224 */ /* 0x084fe400078e02ff */
[----:B------:R-:W-:-:S04]  /*34e0*/  IMAD.WIDE.U32 R38, R12, R39, RZ ;  /* 0x000000270c267225 */ /* 0x000fc800078e00ff */
        /* <DEDUP_REMOVED lines=9> */
[----:B------:R0:W2:Y:S02]  /*3580*/  F2I.FTZ.U32.TRUNC.NTZ R13, R12 ;  /* 0x0000000c000d7305 */ /* 0x0000a4000021f000 */
[----:B0-----:R-:W-:Y:S02]  /*3590*/  IMAD.MOV.U32 R12, RZ, RZ, RZ ;  /* 0x000000ffff0c7224 */ /* 0x001fe400078e00ff */
[----:B--2---:R-:W-:-:S04]  /*35a0*/  IMAD R11, R11, R13, RZ ;  /* 0x0000000d0b0b7224 */ /* 0x004fc800078e02ff */
        /* <DEDUP_REMOVED lines=15> */
.L_x_112:
        /* <DEDUP_REMOVED lines=17> */
.L_x_113:
[----:B------:R-:W-:Y:S05]  /*37b0*/  BSYNC.RECONVERGENT B1 ;  /* 0x0000000000017941 */ /* 0x000fea0003800200 */
.L_x_111:
[----:B------:R-:W-:Y:S02]  /*37c0*/  VIADD R4, R10, 0x1 ;  /* 0x000000010a047836 */ /* 0x000fe40000000000 */
[----:B------:R-:W-:-:S04]  /*37d0*/  IMAD.WIDE.U32 R12, R5, 0x8, R22 ;  /* 0x00000008050c7825 */ /* 0x000fc800078e0016 */
[----:B------:R-:W-:Y:S02]  /*37e0*/  IMAD.WIDE.U32 R36, R4, 0x8, R20 ;  /* 0x0000000804247825 */ /* 0x000fe400078e0014 */
[----:B------:R-:W2:Y:S04]  /*37f0*/  LDG.E.64 R12, desc[UR12][R12.64] ;  /* 0x0000000c0c0c7981 */ /* 0x000ea8000c1e1b00 */
[----:B------:R-:W3:Y:S01]  /*3800*/  LDG.E.64 R36, desc[UR12][R36.64] ;  /* 0x0000000c24247981 */ /* 0x000ee2000c1e1b00 */
[----:B------:R-:W-:Y:S01]  /*3810*/  MOV R39, R7 ;  /* 0x0000000700277202 */ /* 0x000fe20000000f00 */
[----:B------:R-:W-:Y:S01]  /*3820*/  BSSY.RECONVERGENT B1, `(.L_x_114) ;  /* 0x0000031000017945 */ /* 0x000fe20003800200 */
[----:B---3--:R-:W-:-:S04]  /*3830*/  LOP3.LUT R5, R35, R37, RZ, 0xfc, !PT ;  /* 0x0000002523057212 */ /* 0x008fc800078efcff */
        /* <DEDUP_REMOVED lines=11> */
[----:B0-----:R-:W-:Y:S02]  /*38f0*/  IADD3 R12, PT, PT, R7, 0xffffffe, RZ ;  /* 0x0ffffffe070c7810 */ /* 0x001fe40007ffe0ff */
[----:B------:R-:W-:-:S04]  /*3900*/  MOV R7, RZ ;  /* 0x000000ff00077202 */ /* 0x000fc80000000f00 */
        /* <DEDUP_REMOVED lines=14> */
[----:B------:R-:W-:Y:S02]  /*39f0*/  IMAD R11, R36, R11, R34 ;  /* 0x0000000b240b7224 */ /* 0x000fe400078e0222 */
[----:B------:R-:W-:Y:S01]  /*3a00*/  IMAD.MOV.U32 R34, RZ, RZ, R13 ;  /* 0x000000ffff227224 */ /* 0x000fe200078e000d */
[----:B------:R-:W-:Y:S06]  /*3a10*/  BRA `(.L_x_116) ;  /* 0x0000000000447947 */ /* 0x000fec0003800000 */
.L_x_115:
[----:B------:R-:W-:Y:S01]  /*3a20*/  IMAD.MOV.U32 R26, RZ, RZ, R34 ;  /* 0x000000ffff1a7224 */ /* 0x000fe200078e0022 */
[----:B------:R-:W-:Y:S01]  /*3a30*/  MOV R13, R35 ;  /* 0x00000023000d7202 */ /* 0x000fe20000000f00 */
[----:B------:R-:W-:Y:S01]  /*3a40*/  IMAD.MOV.U32 R14, RZ, RZ, R36 ;  /* 0x000000ffff0e7224 */ /* 0x000fe200078e0024 */
[----:B------:R-:W-:Y:S02]  /*3a50*/  MOV R11, R37 ;  /* 0x00000025000b7202 */ /* 0x000fe40000000f00 */
[----:B------:R-:W-:-:S07]  /*3a60*/  MOV R12, 0x3a80 ;  /* 0x00003a80000c7802 */ /* 0x000fce0000000f00 */
[----:B-1----:R-:W-:Y:S05]  /*3a70*/  CALL.REL.NOINC `($__internal_2_$__cuda_sm20_div_s64) ;  /* 0x00000030003c7944 */ /* 0x002fea0003c00000 */
[----:B------:R-:W-:Y:S01]  /*3a80*/  IADD3 R11, P0, PT, RZ, -R24, RZ ;  /* 0x80000018ff0b7210 */ /* 0x000fe20007f1e0ff */
[----:B------:R-:W-:Y:S01]  /*3a90*/  IMAD.MOV.U32 R13, RZ, RZ, R35 ;  /* 0x000000ffff0d7224 */ /* 0x000fe200078e0023 */
[----:B------:R-:W-:Y:S01]  /*3aa0*/  MOV R12, R34 ;  /* 0x00000022000c7202 */ /* 0x000fe20000000f00 */
[--C-:B------:R-:W-:Y:S01]  /*3ab0*/  IMAD.MOV.U32 R35, RZ, RZ, R25.reuse ;  /* 0x000000ffff237224 */ /* 0x100fe200078e0019 */
[----:B------:R-:W-:Y:S01]  /*3ac0*/  MOV R34, R24 ;  /* 0x0000001800227202 */ /* 0x000fe20000000f00 */
[----:B------:R-:W-:Y:S02]  /*3ad0*/  IMAD.X R7, RZ, RZ, ~R25, P0 ;  /* 0x000000ffff077224 */ /* 0x000fe400000e0e19 */
[----:B------:R-:W-:-:S04]  /*3ae0*/  IMAD.WIDE.U32 R12, R36, R11, R12 ;  /* 0x0000000b240c7225 */ /* 0x000fc800078e000c */
[----:B------:R-:W-:-:S04]  /*3af0*/  IMAD R7, R36, R7, RZ ;  /* 0x0000000724077224 */ /* 0x000fc800078e02ff */
[----:B------:R-:W-:Y:S01]  /*3b00*/  IMAD R7, R37, R11, R7 ;  /* 0x0000000b25077224 */ /* 0x000fe200078e0207 */
[----:B------:R-:W-:-:S03]  /*3b10*/  MOV R11, R12 ;  /* 0x0000000c000b7202 */ /* 0x000fc60000000f00 */
[----:B------:R-:W-:-:S07]  /*3b20*/  IMAD.IADD R7, R13, 0x1, R7 ;  /* 0x000000010d077824 */ /* 0x000fce00078e0207 */
.L_x_116:
[----:B------:R-:W-:Y:S05]  /*3b30*/  BSYNC.RECONVERGENT B1 ;  /* 0x0000000000017941 */ /* 0x000fea0003800200 */
.L_x_114:
[----:B------:R-:W-:-:S04]  /*3b40*/  IMAD.WIDE.U32 R36, R10, 0x8, R20 ;  /* 0x000000080a247825 */ /* 0x000fc800078e0014 */
[----:B------:R-:W-:Y:S02]  /*3b50*/  IMAD.WIDE.U32 R12, R4, 0x8, R22 ;  /* 0x00000008040c7825 */ /* 0x000fe400078e0016 */
[----:B------:R-:W2:Y:S04]  /*3b60*/  LDG.E.64 R36, desc[UR12][R36.64] ;  /* 0x0000000c24247981 */ /* 0x000ea8000c1e1b00 */
[----:B------:R-:W3:Y:S01]  /*3b70*/  LDG.E.64 R12, desc[UR12][R12.64] ;  /* 0x0000000c0c0c7981 */ /* 0x000ee2000c1e1b00 */
[----:B------:R-:W-:Y:S01]  /*3b80*/  MOV R4, R38 ;  /* 0x0000002600047202 */ /* 0x000fe20000000f00 */
[----:B------:R-:W-:Y:S01]  /*3b90*/  BSSY.RECONVERGENT B1, `(.L_x_117) ;  /* 0x0000032000017945 */ /* 0x000fe20003800200 */
[----:B--2---:R-:W-:-:S04]  /*3ba0*/  LOP3.LUT R14, R35, R37, RZ, 0xfc, !PT ;  /* 0x00000025230e7212 */ /* 0x004fc800078efcff */
[----:B------:R-:W-:Y:S01]  /*3bb0*/  ISETP.NE.U32.AND P0, PT, R14, RZ, PT ;  /* 0x000000ff0e00720c */ /* 0x000fe20003f05070 */
[-C--:B---3--:R-:W-:Y:S02]  /*3bc0*/  IMAD R24, R13, R11.reuse, RZ ;  /* 0x0000000b0d187224 */ /* 0x088fe400078e02ff */
[----:B------:R-:W-:-:S04]  /*3bd0*/  IMAD.WIDE.U32 R38, R12, R11, R4 ;  /* 0x0000000b0c267225 */ /* 0x000fc800078e0004 */
[----:B------:R-:W-:Y:S02]  /*3be0*/  IMAD R7, R12, R7, R24 ;  /* 0x000000070c077224 */ /* 0x000fe400078e0218 */
[----:B------:R-:W-:-:S03]  /*3bf0*/  VIADD R5, R10, 0xfffffffc ;  /* 0xfffffffc0a057836 */ /* 0x000fc60000000000 */
        /* <DEDUP_REMOVED lines=26> */
.L_x_118:
        /* <DEDUP_REMOVED lines=17> */
.L_x_119:
[----:B------:R-:W-:Y:S05]  /*3eb0*/  BSYNC.RECONVERGENT B1 ;  /* 0x0000000000017941 */ /* 0x000fea0003800200 */
.L_x_117:
[C---:B------:R-:W-:Y:S02]  /*3ec0*/  VIADD R4, R10.reuse, 0xffffffff ;  /* 0xffffffff0a047836 */ /* 0x040fe40000000000 */
        /* <DEDUP_REMOVED lines=37> */
.L_x_121:
        /* <DEDUP_REMOVED lines=8> */
[----:B------:R-:W-:-:S03]  /*41a0*/  MOV R12, R34 ;  /* 0x00000022000c7202 */ /* 0x000fc60000000f00 */
[----:B------:R-:W-:Y:S02]  /*41b0*/  IMAD.X R7, RZ, RZ, ~R25, P0 ;  /* 0x000000ffff077224 */ /* 0x000fe400000e0e19 */
[----:B------:R-:W-:-:S04]  /*41c0*/  IMAD.WIDE.U32 R12, R22, R11, R12 ;  /* 0x0000000b160c7225 */ /* 0x000fc800078e000c */
[----:B------:R-:W-:Y:S01]  /*41d0*/  IMAD R7, R22, R7, RZ ;  /* 0x0000000716077224 */ /* 0x000fe200078e02ff */
[----:B------:R-:W-:Y:S02]  /*41e0*/  MOV R27, R12 ;  /* 0x0000000c001b7202 */ /* 0x000fe40000000f00 */
[----:B------:R-:W-:Y:S01]  /*41f0*/  MOV R22, R24 ;  /* 0x0000001800167202 */ /* 0x000fe20000000f00 */
[----:B------:R-:W-:Y:S02]  /*4200*/  IMAD R7, R23, R11, R7 ;  /* 0x0000000b17077224 */ /* 0x000fe400078e0207 */
[----:B------:R-:W-:Y:S02]  /*4210*/  IMAD.MOV.U32 R23, RZ, RZ, R25 ;  /* 0x000000ffff177224 */ /* 0x000fe400078e0019 */
[----:B------:R-:W-:-:S07]  /*4220*/  IMAD.IADD R11, R13, 0x1, R7 ;  /* 0x000000010d0b7824 */ /* 0x000fce00078e0207 */
.L_x_122:
[----:B------:R-:W-:Y:S05]  /*4230*/  BSYNC.RECONVERGENT B1 ;  /* 0x0000000000017941 */ /* 0x000fea0003800200 */
.L_x_120:
[----:B------:R-:W0:Y:S01]  /*4240*/  LDC.64 R24, c[0x0][0x390] ;  /* 0x0000e400ff187b82 */ /* 0x000e220000000a00 */
[----:B------:R-:W-:-:S07]  /*4250*/  IADD3 R7, PT, PT, R10, -0x2, RZ ;  /* 0xfffffffe0a077810 */ /* 0x000fce0007ffe0ff */
[----:B------:R-:W2:Y:S01]  /*4260*/  LDC.64 R12, c[0x0][0x398] ;  /* 0x0000e600ff0c7b82 */ /* 0x000ea20000000a00 */
[----:B0-----:R-:W-:-:S05]  /*4270*/  IMAD.WIDE.U32 R24, R7, 0x8, R24 ;  /* 0x0000000807187825 */ /* 0x001fca00078e0018 */
[----:B------:R-:W3:Y:S01]  /*4280*/  LDG.E.64 R34, desc[UR12][R24.64] ;  /* 0x0000000c18227981 */ /* 0x000ee2000c1e1b00 */
[----:B--2---:R-:W-:-:S06]  /*4290*/  IMAD.WIDE.U32 R12, R4, 0x8, R12 ;  /* 0x00000008040c7825 */ /* 0x004fcc00078e000c */
[----:B------:R-:W2:Y:S01]  /*42a0*/  LDG.E.64 R12, desc[UR12][R12.64] ;  /* 0x0000000c0c0c7981 */ /* 0x000ea2000c1e1b00 */
[----:B------:R-:W-:Y:S01]  /*42b0*/  IMAD.MOV.U32 R20, RZ, RZ, R36 ;  /* 0x000000ffff147224 */ /* 0x000fe200078e0024 */
[----:B------:R-:W-:Y:S01]  /*42c0*/  BSSY.RECONVERGENT B1, `(.L_x_123) ;  /* 0x0000031000017945 */ /* 0x000fe20003800200 */
[----:B---3--:R-:W-:-:S04]  /*42d0*/  LOP3.LUT R4, R23, R35, RZ, 0xfc, !PT ;  /* 0x0000002317047212 */ /* 0x008fc800078efcff */
        /* <DEDUP_REMOVED lines=30> */
.L_x_124:
        /* <DEDUP_REMOVED lines=17> */
.L_x_125:
[----:B------:R-:W-:Y:S05]  /*45d0*/  BSYNC.RECONVERGENT B1 ;  /* 0x0000000000017941 */ /* 0x000fea0003800200 */
.L_x_123:
[----:B------:R-:W0:Y:S01]  /*45e0*/  LDC.64 R24, c[0x0][0x390] ;  /* 0x0000e400ff187b82 */ /* 0x000e220000000a00 */
[----:B------:R-:W-:-:S07]  /*45f0*/  VIADD R4, R10, 0xfffffffd ;  /* 0xfffffffd0a047836 */ /* 0x000fce0000000000 */
[----:B------:R-:W2:Y:S01]  /*4600*/  LDC.64 R12, c[0x0][0x398] ;  /* 0x0000e600ff0c7b82 */ /* 0x000ea20000000a00 */
[----:B0-----:R-:W-:-:S05]  /*4610*/  IMAD.WIDE.U32 R24, R4, 0x8, R24 ;  /* 0x0000000804187825 */ /* 0x001fca00078e0018 */
[----:B------:R-:W3:Y:S01]  /*4620*/  LDG.E.64 R34, desc[UR12][R24.64] ;  /* 0x0000000c18227981 */ /* 0x000ee2000c1e1b00 */
[----:B--2---:R-:W-:-:S06]  /*4630*/  IMAD.WIDE.U32 R12, R7, 0x8, R12 ;  /* 0x00000008070c7825 */ /* 0x004fcc00078e000c */
[----:B------:R-:W2:Y:S01]  /*4640*/  LDG.E.64 R12, desc[UR12][R12.64] ;  /* 0x0000000c0c0c7981 */ /* 0x000ea2000c1e1b00 */
        /* <DEDUP_REMOVED lines=30> */
[----:B------:R-:W-:Y:S02]  /*4830*/  IMAD R37, R34, R37, R22 ;  /* 0x0000002522257224 */ /* 0x000fe400078e0216 */
[----:B------:R-:W-:Y:S01]  /*4840*/  IMAD.MOV.U32 R22, RZ, RZ, R13 ;  /* 0x000000ffff167224 */ /* 0x000fe200078e000d */
[----:B------:R-:W-:Y:S06]  /*4850*/  BRA `(.L_x_128) ;  /* 0x0000000000447947 */ /* 0x000fec0003800000 */
.L_x_127:
        /* <DEDUP_REMOVED lines=13> */
[----:B------:R-:W-:Y:S01]  /*4930*/  IMAD R11, R34, R11, RZ ;  /* 0x0000000b220b7224 */ /* 0x000fe200078e02ff */
[----:B------:R-:W-:-:S03]  /*4940*/  MOV R37, R12 ;  /* 0x0000000c00257202 */ /* 0x000fc60000000f00 */
[----:B------:R-:W-:-:S04]  /*4950*/  IMAD R11, R35, R27, R11 ;  /* 0x0000001b230b7224 */ /* 0x000fc800078e020b */
[----:B------:R-:W-:-:S07]  /*4960*/  IMAD.IADD R11, R13, 0x1, R11 ;  /* 0x000000010d0b7824 */ /* 0x000fce00078e020b */
.L_x_128:
[----:B------:R-:W-:Y:S05]  /*4970*/  BSYNC.RECONVERGENT B1 ;  /* 0x0000000000017941 */ /* 0x000fea0003800200 */
.L_x_126:
[----:B------:R-:W0:Y:S08]  /*4980*/  LDC.64 R34, c[0x0][0x390] ;  /* 0x0000e400ff227b82 */ /* 0x000e300000000a00 */
[----:B------:R-:W2:Y:S01]  /*4990*/  LDC.64 R12, c[0x0][0x398] ;  /* 0x0000e600ff0c7b82 */ /* 0x000ea20000000a00 */
[----:B0-----:R-:W-:-:S06]  /*49a0*/  IMAD.WIDE.U32 R34, R5, 0x8, R34 ;  /* 0x0000000805227825 */ /* 0x001fcc00078e0022 */
        /* <DEDUP_REMOVED lines=14> */
[----:B------:R-:W-:Y:S02]  /*4a90*/  ISETP.NE.U32.AND P2, PT, R34, RZ, PT ;  /* 0x000000ff2200720c */ /* 0x000fe40003f45070 */
[----:B------:R-:W-:-:S04]  /*4aa0*/  MOV R21, RZ ;  /* 0x000000ff00157202 */ /* 0x000fc80000000f00 */
        /* <DEDUP_REMOVED lines=19> */
.L_x_130:
        /* <DEDUP_REMOVED lines=8> */
[----:B------:R-:W-:Y:S02]  /*4c60*/  MOV R12, R22 ;  /* 0x00000016000c7202 */ /* 0x000fe40000000f00 */
[----:B------:R-:W-:Y:S02]  /*4c70*/  IADD3.X R11, PT, PT, RZ, ~R25, RZ, P0, !PT ;  /* 0x80000019ff0b7210 */ /* 0x000fe400007fe4ff */
[----:B------:R-:W-:Y:S01]  /*4c80*/  MOV R20, R24 ;  /* 0x0000001800147202 */ /* 0x000fe20000000f00 */
[----:B------:R-:W-:-:S04]  /*4c90*/  IMAD.WIDE.U32 R12, R34, R21, R12 ;  /* 0x00000015220c7225 */ /* 0x000fc800078e000c */
[----:B------:R-:W-:Y:S01]  /*4ca0*/  IMAD R11, R34, R11, RZ ;  /* 0x0000000b220b7224 */ /* 0x000fe200078e02ff */
[----:B------:R-:W-:-:S03]  /*4cb0*/  MOV R23, R12 ;  /* 0x0000000c00177202 */ /* 0x000fc60000000f00 */
[----:B------:R-:W-:Y:S01]  /*4cc0*/  IMAD R11, R35, R21, R11 ;  /* 0x00000015230b7224 */ /* 0x000fe200078e020b */
[----:B------:R-:W-:-:S03]  /*4cd0*/  MOV R21, R25 ;  /* 0x0000001900157202 */ /* 0x000fc60000000f00 */
[----:B------:R-:W-:-:S07]  /*4ce0*/  IMAD.IADD R11, R13, 0x1, R11 ;  /* 0x000000010d0b7824 */ /* 0x000fce00078e020b */
.L_x_131:
[----:B------:R-:W-:Y:S05]  /*4cf0*/  BSYNC.RECONVERGENT B1 ;  /* 0x0000000000017941 */ /* 0x000fea0003800200 */
.L_x_129:
[----:B-1----:R-:W-:-:S06]  /*4d00*/  IMAD.WIDE.U32 R4, R5, 0x8, R16 ;  /* 0x0000000805047825 */ /* 0x002fcc00078e0010 */
[----:B------:R-:W2:Y:S01]  /*4d10*/  LDG.E.64 R4, desc[UR12][R4.64] ;  /* 0x0000000c04047981 */ /* 0x000ea2000c1e1b00 */
[----:B------:R-:W-:Y:S01]  /*4d20*/  IADD3 R6, PT, PT, R6, 0x8, RZ ;  /* 0x0000000806067810 */ /* 0x000fe20007ffe0ff */
[----:B------:R-:W-:Y:S01]  /*4d30*/  IMAD.MOV.U32 R13, RZ, RZ, R7 ;  /* 0x000000ffff0d7224 */ /* 0x000fe200078e0007 */
[----:B------:R-:W-:Y:S01]  /*4d40*/  MOV R12, R36 ;  /* 0x00000024000c7202 */ /* 0x000fe20000000f00 */
[----:B------:R-:W-:Y:S01]  /*4d50*/  VIADD R10, R10, 0xfffffff8 ;  /* 0xfffffff80a0a7836 */ /* 0x000fe20000000000 */
[----:B------:R-:W-:Y:S01]  /*4d60*/  ISETP.NE.AND P0, PT, R6, RZ, PT ;  /* 0x000000ff0600720c */ /* 0x000fe20003f05270 */
[-C--:B--2---:R-:W-:Y:S02]  /*4d70*/  IMAD R7, R5, R23.reuse, RZ ;  /* 0x0000001705077224 */ /* 0x084fe400078e02ff */
[----:B------:R-:W-:-:S04]  /*4d80*/  IMAD.WIDE.U32 R12, R4, R23, R12 ;  /* 0x00000017040c7225 */ /* 0x000fc800078e000c */
[----:B------:R-:W-:Y:S01]  /*4d90*/  IMAD R7, R4, R11, R7 ;  /* 0x0000000b04077224 */ /* 0x000fe200078e0207 */
[----:B------:R-:W-:-:S04]  /*4da0*/  LEA R8, P1, R12, R8, 0x1 ;  /* 0x000000080c087211 */ /* 0x000fc800078208ff */
[----:B------:R-:W-:-:S04]  /*4db0*/  IADD3 R7, PT, PT, R13, R7, RZ ;  /* 0x000000070d077210 */ /* 0x000fc80007ffe0ff */
[----:B------:R-:W-:Y:S01]  /*4dc0*/  LEA.HI.X R9, R12, R9, R7, 0x1, P1 ;  /* 0x000000090c097211 */ /* 0x000fe200008f0c07 */
[----:B------:R-:W-:Y:S06]  /*4dd0*/  @P0 BRA `(.L_x_132) ;  /* 0xffffffe000dc0947 */ /* 0x000fec000383ffff */
[----:B------:R-:W-:-:S07]  /*4de0*/  IADD3 R10, PT, PT, R10, 0x3, RZ ;  /* 0x000000030a0a7810 */ /* 0x000fce0007ffe0ff */
.L_x_107:
[----:B------:R-:W-:-:S13]  /*4df0*/  ISETP.NE.AND P0, PT, R15, RZ, PT ;  /* 0x000000ff0f00720c */ /* 0x000fda0003f05270 */
[----:B------:R-:W-:Y:S05]  /*4e00*/  @!P0 BRA `(.L_x_106) ;  /* 0x0000001800348947 */ /* 0x000fea0003800000 */
[----:B------:R-:W0:Y:S01]  /*4e10*/  LDC R5, c[0x0][0x3a0] ;  /* 0x0000e800ff057b82 */ /* 0x000e220000000800 */
[----:B------:R-:W-:Y:S02]  /*4e20*/  ISETP.GE.U32.AND P0, PT, R15, 0x4, PT ;  /* 0x000000040f00780c */ /* 0x000fe40003f06070 */
[----:B0-----:R-:W-:-:S11]  /*4e30*/  LOP3.LUT R5, R5, 0x3, RZ, 0xc0, !PT ;  /* 0x0000000305057812 */ /* 0x001fd600078ec0ff */
[----:B------:R-:W-:Y:S05]  /*4e40*/  @!P0 BRA `(.L_x_133) ;  /* 0x0000000c00988947 */ /* 0x000fea0003800000 */
        /* <DEDUP_REMOVED lines=10> */
[----:B------:R-:W-:Y:S01]  /*4ef0*/  HFMA2 R19, -RZ, RZ, 0, 0 ;  /* 0x00000000ff137431 */ /* 0x000fe200000001ff */
[----:B------:R-:W-:-:S04]  /*4f00*/  MOV R15, RZ ;  /* 0x000000ff000f7202 */ /* 0x000fc80000000f00 */
        /* <DEDUP_REMOVED lines=12> */
[----:B------:R-:W-:-:S13]  /*4fd0*/  ISETP.GE.U32.AND P1, PT, R7, R6, PT ;  /* 0x000000060700720c */ /* 0x000fda0003f26070 */
[----:B------:R-:W-:Y:S02]  /*4fe0*/  @P1 IADD3 R18, PT, PT, R18, 0x1, RZ ;  /* 0x0000000112121810 */ /* 0x000fe40007ffe0ff */
[----:B------:R-:W-:-:S05]  /*4ff0*/  @!P2 LOP3.LUT R18, RZ, R6, RZ, 0x33, !PT ;  /* 0x00000006ff12a212 */ /* 0x000fca00078e33ff */
[----:B------:R-:W-:-:S04]  /*5000*/  IMAD.MOV R17, RZ, RZ, -R18 ;  /* 0x000000ffff117224 */ /* 0x000fc800078e0a12 */
[----:B------:R-:W-:Y:S01]  /*5010*/  IMAD R17, R6, R17, R20 ;  /* 0x0000001106117224 */ /* 0x000fe200078e0214 */
[----:B------:R-:W-:Y:S06]  /*5020*/  BRA `(.L_x_136) ;  /* 0x00000000003c7947 */ /* 0x000fec0003800000 */
.L_x_135:
[----:B------:R-:W-:Y:S01]  /*5030*/  IMAD.MOV.U32 R26, RZ, RZ, R20 ;  /* 0x000000ffff1a7224 */ /* 0x000fe200078e0014 */
[----:B------:R-:W-:Y:S01]  /*5040*/  MOV R13, R21 ;  /* 0x00000015000d7202 */ /* 0x000fe20000000f00 */
[----:B------:R-:W-:Y:S01]  /*5050*/  IMAD.MOV.U32 R11, RZ, RZ, R7 ;  /* 0x000000ffff0b7224 */ /* 0x000fe200078e0007 */
[----:B------:R-:W-:Y:S02]  /*5060*/  MOV R14, R6 ;  /* 0x00000006000e7202 */ /* 0x000fe40000000f00 */
[----:B------:R-:W-:-:S07]  /*5070*/  MOV R12, 0x5090 ;  /* 0x00005090000c7802 */ /* 0x000fce0000000f00 */
[----:B------:R-:W-:Y:S05]  /*5080*/  CALL.REL.NOINC `($__internal_2_$__cuda_sm20_div_s64) ;  /* 0x0000001800b87944 */ /* 0x000fea0003c00000 */
[-C--:B------:R-:W-:Y:S02]  /*5090*/  IADD3 R15, P0, PT, RZ, -R24.reuse, RZ ;  /* 0x80000018ff0f7210 */ /* 0x080fe40007f1e0ff */
[----:B------:R-:W-:Y:S02]  /*50a0*/  MOV R18, R24 ;  /* 0x0000001800127202 */ /* 0x000fe40000000f00 */
[----:B------:R-:W-:Y:S01]  /*50b0*/  IADD3.X R11, PT, PT, RZ, ~R25, RZ, P0, !PT ;  /* 0x80000019ff0b7210 */ /* 0x000fe200007fe4ff */
[----:B------:R-:W-:Y:S01]  /*50c0*/  IMAD.WIDE.U32 R12, R6, R15, R20 ;  /* 0x0000000f060c7225 */ /* 0x000fe200078e0014 */
[----:B------:R-:W-:-:S03]  /*50d0*/  MOV R19, R25 ;  /* 0x0000001900137202 */ /* 0x000fc60000000f00 */
[----:B------:R-:W-:Y:S01]  /*50e0*/  IMAD R11, R6, R11, RZ ;  /* 0x0000000b060b7224 */ /* 0x000fe200078e02ff */
[----:B------:R-:W-:-:S03]  /*50f0*/  MOV R17, R12 ;  /* 0x0000000c00117202 */ /* 0x000fc60000000f00 */
[----:B------:R-:W-:-:S04]  /*5100*/  IMAD R11, R7, R15, R11 ;  /* 0x0000000f070b7224 */ /* 0x000fc800078e020b */
[----:B------:R-:W-:-:S07]  /*5110*/  IMAD.IADD R15, R13, 0x1, R11 ;  /* 0x000000010d0f7824 */ /* 0x000fce00078e020b */
.L_x_136:
[----:B------:R-:W-:Y:S05]  /*5120*/  BSYNC.RECONVERGENT B1 ;  /* 0x0000000000017941 */ /* 0x000fea0003800200 */
.L_x_134:
[----:B------:R-:W0:Y:S01]  /*5130*/  LDC.64 R6, c[0x0][0x390] ;  /* 0x0000e400ff067b82 */ /* 0x000e220000000a00 */
[----:B------:R-:W-:-:S07]  /*5140*/  VIADD R4, R10, 0xffffffff ;  /* 0xffffffff0a047836 */ /* 0x000fce0000000000 */
[----:B------:R-:W1:Y:S01]  /*5150*/  LDC.64 R12, c[0x0][0x398] ;  /* 0x0000e600ff0c7b82 */ /* 0x000e620000000a00 */
[----:B0-----:R-:W-:-:S06]  /*5160*/  IMAD.WIDE.U32 R6, R4, 0x8, R6 ;  /* 0x0000000804067825 */ /* 0x001fcc00078e0006 */
[----:B------:R-:W2:Y:S01]  /*5170*/  LDG.E.64 R6, desc[UR12][R6.64] ;  /* 0x0000000c06067981 */ /* 0x000ea2000c1e1b00 */
[----:B-1----:R-:W-:-:S06]  /*5180*/  IMAD.WIDE.U32 R12, R10, 0x8, R12 ;  /* 0x000000080a0c7825 */ /* 0x002fcc00078e000c */
[----:B------:R-:W3:Y:S01]  /*5190*/  LDG.E.64 R12, desc[UR12][R12.64] ;  /* 0x0000000c0c0c7981 */ /* 0x000ee2000c1e1b00 */
[----:B------:R-:W-:Y:S01]  /*51a0*/  BSSY.RECONVERGENT B1, `(.L_x_137) ;  /* 0x0000031000017945 */ /* 0x000fe20003800200 */
[----:B--2---:R-:W-:-:S04]  /*51b0*/  LOP3.LUT R11, R19, R7, RZ, 0xfc, !PT ;  /* 0x00000007130b7212 */ /* 0x004fc800078efcff */
[----:B------:R-:W-:Y:S01]  /*51c0*/  ISETP.NE.U32.AND P0, PT, R11, RZ, PT ;  /* 0x000000ff0b00720c */ /* 0x000fe20003f05070 */
[-C--:B---3--:R-:W-:Y:S02]  /*51d0*/  IMAD R14, R13, R17.reuse, RZ ;  /* 0x000000110d0e7224 */ /* 0x088fe400078e02ff */
[----:B------:R-:W-:-:S04]  /*51e0*/  IMAD.WIDE.U32 R16, R12, R17, RZ ;  /* 0x000000110c107225 */ /* 0x000fc800078e00ff */
[----:B------:R-:W-:-:S05]  /*51f0*/  IMAD R15, R12, R15, R14 ;  /* 0x0000000f0c0f7224 */ /* 0x000fca00078e020e */
[----:B------:R-:W-:Y:S01]  /*5200*/  IADD3 R23, PT, PT, R17, R15, RZ ;  /* 0x0000000f11177210 */ /* 0x000fe20007ffe0ff */
[----:B------:R-:W-:Y:S06]  /*5210*/  @P0 BRA `(.L_x_138) ;  /* 0x0000000000600947 */ /* 0x000fec0003800000 */
[----:B------:R-:W0:Y:S01]  /*5220*/  I2F.U32.RP R7, R6 ;  /* 0x0000000600077306 */ /* 0x000e220000209000 */
[----:B------:R-:W-:Y:S01]  /*5230*/  IMAD.MOV R11, RZ, RZ, -R6 ;  /* 0x000000ffff0b7224 */ /* 0x000fe200078e0a06 */
[----:B------:R-:W-:Y:S01]  /*5240*/  ISETP.NE.U32.AND P2, PT, R6, RZ, PT ;  /* 0x000000ff0600720c */ /* 0x000fe20003f45070 */
[----:B------:R-:W-:-:S05]  /*5250*/  IMAD.MOV.U32 R19, RZ, RZ, RZ ;  /* 0x000000ffff137224 */ /* 0x000fca00078e00ff */
[----:B0-----:R-:W0:Y:S02]  /*5260*/  MUFU.RCP R7, R7 ;  /* 0x0000000700077308 */ /* 0x001e240000001000 */
[----:B0-----:R-:W-:Y:S02]  /*5270*/  IADD3 R12, PT, PT, R7, 0xffffffe, RZ ;  /* 0x0ffffffe070c7810 */ /* 0x001fe40007ffe0ff */
[----:B------:R-:W-:-:S04]  /*5280*/  MOV R7, RZ ;  /* 0x000000ff00077202 */ /* 0x000fc80000000f00 */
        /* <DEDUP_REMOVED lines=15> */
[----:B------:R-:W-:Y:S01]  /*5380*/  MOV R18, R13 ;  /* 0x0000000d00127202 */ /* 0x000fe20000000f00 */
[----:B------:R-:W-:Y:S06]  /*5390*/  BRA `(.L_x_139) ;  /* 0x0000000000447947 */ /* 0x000fec0003800000 */
.L_x_138:
[----:B------:R-:W-:Y:S01]  /*53a0*/  MOV R26, R18 ;  /* 0x00000012001a7202 */ /* 0x000fe20000000f00 */
[----:B------:R-:W-:Y:S01]  /*53b0*/  IMAD.MOV.U32 R14, RZ, RZ, R6 ;  /* 0x000000ffff0e7224 */ /* 0x000fe200078e0006 */
[----:B------:R-:W-:Y:S02]  /*53c0*/  MOV R13, R19 ;  /* 0x00000013000d7202 */ /* 0x000fe40000000f00 */
[----:B------:R-:W-:Y:S02]  /*53d0*/  MOV R11, R7 ;  /* 0x00000007000b7202 */ /* 0x000fe40000000f00 */
[----:B------:R-:W-:-:S07]  /*53e0*/  MOV R12, 0x5400 ;  /* 0x00005400000c7802 */ /* 0x000fce0000000f00 */
[----:B------:R-:W-:Y:S05]  /*53f0*/  CALL.REL.NOINC `($__internal_2_$__cuda_sm20_div_s64) ;  /* 0x0000001400dc7944 */ /* 0x000fea0003c00000 */
[-C--:B------:R-:W-:Y:S01]  /*5400*/  IADD3 R15, P0, PT, RZ, -R24.reuse, RZ ;  /* 0x80000018ff0f7210 */ /* 0x080fe20007f1e0ff */
[----:B------:R-:W-:Y:S01]  /*5410*/  IMAD.MOV.U32 R12, RZ, RZ, R18 ;  /* 0x000000ffff0c7224 */ /* 0x000fe200078e0012 */
[----:B------:R-:W-:Y:S02]  /*5420*/  MOV R13, R19 ;  /* 0x00000013000d7202 */ /* 0x000fe40000000f00 */
[----:B------:R-:W-:Y:S02]  /*5430*/  IADD3.X R11, PT, PT, RZ, ~R25, RZ, P0, !PT ;  /* 0x80000019ff0b7210 */ /* 0x000fe400007fe4ff */
[----:B------:R-:W-:Y:S01]  /*5440*/  MOV R18, R24 ;  /* 0x0000001800127202 */ /* 0x000fe20000000f00 */
[----:B------:R-:W-:Y:S01]  /*5450*/  IMAD.WIDE.U32 R12, R6, R15, R12 ;  /* 0x0000000f060c7225 */ /* 0x000fe200078e000c */
[----:B------:R-:W-:-:S03]  /*5460*/  MOV R19, R25 ;  /* 0x0000001900137202 */ /* 0x000fc60000000f00 */
[----:B------:R-:W-:-:S04]  /*5470*/  IMAD R11, R6, R11, RZ ;  /* 0x0000000b060b7224 */ /* 0x000fc800078e02ff */
[----:B------:R-:W-:Y:S01]  /*5480*/  IMAD R7, R7, R15, R11 ;  /* 0x0000000f07077224 */ /* 0x000fe200078e020b */
[----:B------:R-:W-:-:S03]  /*5490*/  MOV R11, R12 ;  /* 0x0000000c000b7202 */ /* 0x000fc60000000f00 */
[----:B------:R-:W-:-:S07]  /*54a0*/  IMAD.IADD R7, R13, 0x1, R7 ;  /* 0x000000010d077824 */ /* 0x000fce00078e0207 */
.L_x_139:
[----:B------:R-:W-:Y:S05]  /*54b0*/  BSYNC.RECONVERGENT B1 ;  /* 0x0000000000017941 */ /* 0x000fea0003800200 */
.L_x_137:
[----:B------:R-:W0:Y:S01]  /*54c0*/  LDC.64 R20, c[0x0][0x390] ;  /* 0x0000e400ff147b82 */ /* 0x000e220000000a00 */
[----:B------:R-:W-:-:S07]  /*54d0*/  VIADD R6, R10, 0xfffffffe ;  /* 0xfffffffe0a067836 */ /* 0x000fce0000000000 */
[----:B------:R-:W1:Y:S01]  /*54e0*/  LDC.64 R12, c[0x0][0x398] ;  /* 0x0000e600ff0c7b82 */ /* 0x000e620000000a00 */
[----:B0-----:R-:W-:-:S06]  /*54f0*/  IMAD.WIDE.U32 R20, R6, 0x8, R20 ;  /* 0x0000000806147825 */ /* 0x001fcc00078e0014 */
[----:B------:R-:W2:Y:S01]  /*5500*/  LDG.E.64 R20, desc[UR12][R20.64] ;  /* 0x0000000c14147981 */ /* 0x000ea2000c1e1b00 */
[----:B-1----:R-:W-:-:S06]  /*5510*/  IMAD.WIDE.U32 R12, R4, 0x8, R12 ;  /* 0x00000008040c7825 */ /* 0x002fcc00078e000c */
[----:B------:R-:W3:Y:S01]  /*5520*/  LDG.E.64 R12, desc[UR12][R12.64] ;  /* 0x0000000c0c0c7981 */ /* 0x000ee2000c1e1b00 */
[----:B------:R-:W-:Y:S01]  /*5530*/  MOV R22, R16 ;  /* 0x0000001000167202 */ /* 0x000fe20000000f00 */
[----:B------:R-:W-:Y:S01]  /*5540*/  BSSY.RECONVERGENT B1, `(.L_x_140) ;  /* 0x0000031000017945 */ /* 0x000fe20003800200 */
[----:B--2---:R-:W-:-:S04]  /*5550*/  LOP3.LUT R4, R19, R21, RZ, 0xfc, !PT ;  /* 0x0000001513047212 */ /* 0x004fc800078efcff */
[----:B------:R-:W-:Y:S01]  /*5560*/  ISETP.NE.U32.AND P0, PT, R4, RZ, PT ;  /* 0x000000ff0400720c */ /* 0x000fe20003f05070 */
[-C--:B---3--:R-:W-:Y:S02]  /*5570*/  IMAD R14, R13, R11.reuse, RZ ;  /* 0x0000000b0d0e7224 */ /* 0x088fe400078e02ff */
[----:B------:R-:W-:-:S04]  /*5580*/  IMAD.WIDE.U32 R16, R12, R11, R22 ;  /* 0x0000000b0c107225 */ /* 0x000fc800078e0016 */
[----:B------:R-:W-:-:S05]  /*5590*/  IMAD R7, R12, R7, R14 ;  /* 0x000000070c077224 */ /* 0x000fca00078e020e */
[----:B------:R-:W-:Y:S01]  /*55a0*/  IADD3 R7, PT, PT, R17, R7, RZ ;  /* 0x0000000711077210 */ /* 0x000fe20007ffe0ff */
[----:B------:R-:W-:Y:S06]  /*55b0*/  @P0 BRA `(.L_x_141) ;  /* 0x0000000000600947 */ /* 0x000fec0003800000 */
[----:B------:R-:W0:Y:S01]  /*55c0*/  I2F.U32.RP R4, R20 ;  /* 0x0000001400047306 */ /* 0x000e220000209000 */
[----:B------:R-:W-:Y:S01]  /*55d0*/  IADD3 R11, PT, PT, RZ, -R20, RZ ;  /* 0x80000014ff0b7210 */ /* 0x000fe20007ffe0ff */
[----:B------:R-:W-:Y:S01]  /*55e0*/  HFMA2 R19, -RZ, RZ, 0, 0 ;  /* 0x00000000ff137431 */ /* 0x000fe200000001ff */
        /* <DEDUP_REMOVED lines=17> */
[----:B------:R-:W-:-:S05]  /*5700*/  IADD3 R15, PT, PT, RZ, -R13, RZ ;  /* 0x8000000dff0f7210 */ /* 0x000fca0007ffe0ff */
[----:B------:R-:W-:Y:S02]  /*5710*/  IMAD R15, R20, R15, R18 ;  /* 0x0000000f140f7224 */ /* 0x000fe400078e0212 */
[----:B------:R-:W-:Y:S01]  /*5720*/  IMAD.MOV.U32 R18, RZ, RZ, R13 ;  /* 0x000000ffff127224 */ /* 0x000fe200078e000d */
[----:B------:R-:W-:Y:S06]  /*5730*/  BRA `(.L_x_142) ;  /* 0x0000000000447947 */ /* 0x000fec0003800000 */
.L_x_141:
[----:B------:R-:W-:Y:S01]  /*5740*/  MOV R26, R18 ;  /* 0x00000012001a7202 */ /* 0x000fe20000000f00 */
[----:B------:R-:W-:Y:S01]  /*5750*/  IMAD.MOV.U32 R13, RZ, RZ, R19 ;  /* 0x000000ffff0d7224 */ /* 0x000fe200078e0013 */
[----:B------:R-:W-:Y:S02]  /*5760*/  MOV R14, R20 ;  /* 0x00000014000e7202 */ /* 0x000fe40000000f00 */
[----:B------:R-:W-:Y:S02]  /*5770*/  MOV R11, R21 ;  /* 0x00000015000b7202 */ /* 0x000fe40000000f00 */
[----:B------:R-:W-:-:S07]  /*5780*/  MOV R12, 0x57a0 ;  /* 0x000057a0000c7802 */ /* 0x000fce0000000f00 */
[----:B------:R-:W-:Y:S05]  /*5790*/  CALL.REL.NOINC `($__internal_2_$__cuda_sm20_div_s64) ;  /* 0x0000001000f47944 */ /* 0x000fea0003c00000 */
[----:B------:R-:W-:Y:S02]  /*57a0*/  IADD3 R15, P0, PT, RZ, -R24, RZ ;  /* 0x80000018ff0f7210 */ /* 0x000fe40007f1e0ff */
[----:B------:R-:W-:Y:S02]  /*57b0*/  MOV R12, R18 ;  /* 0x00000012000c7202 */ /* 0x000fe40000000f00 */
[----:B------:R-:W-:Y:S01]  /*57c0*/  MOV R13, R19 ;  /* 0x00000013000d7202 */ /* 0x000fe20000000f00 */
[--C-:B------:R-:W-:Y:S01]  /*57d0*/  IMAD.X R11, RZ, RZ, ~R25.reuse, P0 ;  /* 0x000000ffff0b7224 */ /* 0x100fe200000e0e19 */
[----:B------:R-:W-:Y:S01]  /*57e0*/  MOV R18, R24 ;  /* 0x0000001800127202 */ /* 0x000fe20000000f00 */
[----:B------:R-:W-:Y:S02]  /*57f0*/  IMAD.MOV.U32 R19, RZ, RZ, R25 ;  /* 0x000000ffff137224 */ /* 0x000fe400078e0019 */
[C---:B------:R-:W-:Y:S02]  /*5800*/  IMAD R11, R20.reuse, R11, RZ ;  /* 0x0000000b140b7224 */ /* 0x040fe400078e02ff */
[----:B------:R-:W-:-:S04]  /*5810*/  IMAD.WIDE.U32 R12, R20, R15, R12 ;  /* 0x0000000f140c7225 */ /* 0x000fc800078e000c */
[----:B------:R-:W-:Y:S02]  /*5820*/  IMAD R11, R21, R15, R11 ;  /* 0x0000000f150b7224 */ /* 0x000fe400078e020b */
[----:B------:R-:W-:-:S03]  /*5830*/  IMAD.MOV.U32 R15, RZ, RZ, R12 ;  /* 0x000000ffff0f7224 */ /* 0x000fc600078e000c */
[----:B------:R-:W-:-:S07]  /*5840*/  IADD3 R11, PT, PT, R13, R11, RZ ;  /* 0x0000000b0d0b7210 */ /* 0x000fce0007ffe0ff */
.L_x_142:
[----:B------:R-:W-:Y:S05]  /*5850*/  BSYNC.RECONVERGENT B1 ;  /* 0x0000000000017941 */ /* 0x000fea0003800200 */
.L_x_140:
[----:B------:R-:W0:Y:S01]  /*5860*/  LDC.64 R20, c[0x0][0x390] ;  /* 0x0000e400ff147b82 */ /* 0x000e220000000a00 */
[----:B------:R-:W-:-:S07]  /*5870*/  IADD3 R4, PT, PT, R10, -0x3, RZ ;  /* 0xfffffffd0a047810 */ /* 0x000fce0007ffe0ff */
        /* <DEDUP_REMOVED lines=11> */
[----:B------:R-:W-:-:S04]  /*5930*/  IMAD R17, R12, R11, R17 ;  /* 0x0000000b0c117224 */ /* 0x000fc800078e0211 */
[----:B------:R-:W-:Y:S02]  /*5940*/  IMAD.IADD R17, R7, 0x1, R17 ;  /* 0x0000000107117824 */ /* 0x000fe400078e0211 */
[----:B------:R-:W-:Y:S05]  /*5950*/  @P0 BRA `(.L_x_144) ;  /* 0x0000000000600947 */ /* 0x000fea0003800000 */
[----:B------:R-:W0:Y:S01]  /*5960*/  I2F.U32.RP R11, R20 ;  /* 0x00000014000b7306 */ /* 0x000e220000209000 */
[----:B------:R-:W-:Y:S01]  /*5970*/  IADD3 R15, PT, PT, RZ, -R20, RZ ;  /* 0x80000014ff0f7210 */ /* 0x000fe20007ffe0ff */
[----:B------:R-:W-:Y:S01]  /*5980*/  IMAD.MOV.U32 R21, RZ, RZ, RZ ;  /* 0x000000ffff157224 */ /* 0x000fe200078e00ff */
[----:B------:R-:W-:-:S05]  /*5990*/  ISETP.NE.U32.AND P2, PT, R20, RZ, PT ;  /* 0x000000ff1400720c */ /* 0x000fca0003f45070 */
[----:B0-----:R-:W0:Y:S02]  /*59a0*/  MUFU.RCP R11, R11 ;  /* 0x0000000b000b7308 */ /* 0x001e240000001000 */
[----:B0-----:R-:W-:Y:S01]  /*59b0*/  IADD3 R12, PT, PT, R11, 0xffffffe, RZ ;  /* 0x0ffffffe0b0c7810 */ /* 0x001fe20007ffe0ff */
[----:B------:R-:W-:-:S05]  /*59c0*/  HFMA2 R11, -RZ, RZ, 0, 0 ;  /* 0x00000000ff0b7431 */ /* 0x000fca00000001ff */
        /* <DEDUP_REMOVED lines=10> */
[----:B------:R-:W-:-:S13]  /*5a70*/  ISETP.GE.U32.AND P1, PT, R15, R20, PT ;  /* 0x000000140f00720c */ /* 0x000fda0003f26070 */
[----:B------:R-:W-:Y:S02]  /*5a80*/  @P1 IADD3 R13, PT, PT, R13, 0x1, RZ ;  /* 0x000000010d0d1810 */ /* 0x000fe40007ffe0ff */
[----:B------:R-:W-:-:S04]  /*5a90*/  @!P2 LOP3.LUT R13, RZ, R20, RZ, 0x33, !PT ;  /* 0x00000014ff0da212 */ /* 0x000fc800078e33ff */
[----:B------:R-:W-:-:S05]  /*5aa0*/  IADD3 R19, PT, PT, RZ, -R13, RZ ;  /* 0x8000000dff137210 */ /* 0x000fca0007ffe0ff */
[----:B------:R-:W-:Y:S01]  /*5ab0*/  IMAD R19, R20, R19, R18 ;  /* 0x0000001314137224 */ /* 0x000fe200078e0212 */
[----:B------:R-:W-:Y:S01]  /*5ac0*/  MOV R20, R13 ;  /* 0x0000000d00147202 */ /* 0x000fe20000000f00 */
[----:B------:R-:W-:Y:S06]  /*5ad0*/  BRA `(.L_x_145) ;  /* 0x0000000000447947 */ /* 0x000fec0003800000 */
.L_x_144:
        /* <DEDUP_REMOVED lines=8> */
[----:B------:R-:W-:Y:S02]  /*5b60*/  MOV R12, R18 ;  /* 0x00000012000c7202 */ /* 0x000fe40000000f00 */
[----:B------:R-:W-:-:S03]  /*5b70*/  IADD3.X R11, PT, PT, RZ, ~R25, RZ, P0, !PT ;  /* 0x80000019ff0b7210 */ /* 0x000fc600007fe4ff */
[----:B------:R-:W-:-:S04]  /*5b80*/  IMAD.WIDE.U32 R12, R20, R15, R12 ;  /* 0x0000000f140c7225 */ /* 0x000fc800078e000c */
[----:B------:R-:W-:Y:S01]  /*5b90*/  IMAD R11, R20, R11, RZ ;  /* 0x0000000b140b7224 */ /* 0x000fe200078e02ff */
[----:B------:R-:W-:Y:S02]  /*5ba0*/  MOV R20, R24 ;  /* 0x0000001800147202 */ /* 0x000fe40000000f00 */
[----:B------:R-:W-:Y:S01]  /*5bb0*/  MOV R19, R12 ;  /* 0x0000000c00137202 */ /* 0x000fe20000000f00 */
[----:B------:R-:W-:Y:S01]  /*5bc0*/  IMAD R11, R21, R15, R11 ;  /* 0x0000000f150b7224 */ /* 0x000fe200078e020b */
[----:B------:R-:W-:-:S03]  /*5bd0*/  MOV R21, R25 ;  /* 0x0000001900157202 */ /* 0x000fc60000000f00 */
[----:B------:R-:W-:-:S07]  /*5be0*/  IMAD.IADD R11, R13, 0x1, R11 ;  /* 0x000000010d0b7824 */ /* 0x000fce00078e020b */
.L_x_145:
[----:B------:R-:W-:Y:S05]  /*5bf0*/  BSYNC.RECONVERGENT B1 ;  /* 0x0000000000017941 */ /* 0x000fea0003800200 */
.L_x_143:
[----:B------:R-:W0:Y:S02]  /*5c00*/  LDC.64 R12, c[0x0][0x398] ;  /* 0x0000e600ff0c7b82 */ /* 0x000e240000000a00 */
[----:B0-----:R-:W-:-:S06]  /*5c10*/  IMAD.WIDE.U32 R12, R4, 0x8, R12 ;  /* 0x00000008040c7825 */ /* 0x001fcc00078e000c */
[----:B------:R-:W2:Y:S01]  /*5c20*/  LDG.E.64 R12, desc[UR12][R12.64] ;  /* 0x0000000c0c0c7981 */ /* 0x000ea2000c1e1b00 */
[----:B------:R-:W-:Y:S02]  /*5c30*/  MOV R16, R6 ;  /* 0x0000000600107202 */ /* 0x000fe40000000f00 */
[----:B------:R-:W-:Y:S01]  /*5c40*/  IADD3 R10, PT, PT, R10, -0x4, RZ ;  /* 0xfffffffc0a0a7810 */ /* 0x000fe20007ffe0ff */
[-C--:B--2---:R-:W-:Y:S02]  /*5c50*/  IMAD R4, R13, R19.reuse, RZ ;  /* 0x000000130d047224 */ /* 0x084fe400078e02ff */
[----:B------:R-:W-:-:S04]  /*5c60*/  IMAD.WIDE.U32 R16, R12, R19, R16 ;  /* 0x000000130c107225 */ /* 0x000fc800078e0010 */
[----:B------:R-:W-:Y:S01]  /*5c70*/  IMAD R11, R12, R11, R4 ;  /* 0x0000000b0c0b7224 */ /* 0x000fe200078e0204 */
[----:B------:R-:W-:-:S03]  /*5c80*/  LEA R8, P0, R16, R8, 0x1 ;  /* 0x0000000810087211 */ /* 0x000fc600078008ff */
[----:B------:R-:W-:-:S05]  /*5c90*/  IMAD.IADD R4, R17, 0x1, R11 ;  /* 0x0000000111047824 */ /* 0x000fca00078e020b */
[----:B------:R-:W-:-:S07]  /*5ca0*/  LEA.HI.X R9, R16, R9, R4, 0x1, P0 ;  /* 0x0000000910097211 */ /* 0x000fce00000f0c04 */
.L_x_133:
[----:B------:R-:W-:-:S13]  /*5cb0*/  ISETP.NE.AND P0, PT, R5, RZ, PT ;  /* 0x000000ff0500720c */ /* 0x000fda0003f05270 */
[----:B------:R-:W-:Y:S05]  /*5cc0*/  @!P0 BRA `(.L_x_106) ;  /* 0x0000000800848947 */ /* 0x000fea0003800000 */
[----:B------:R-:W-:-:S13]  /*5cd0*/  ISETP.NE.AND P0, PT, R5, 0x1, PT ;  /* 0x000000010500780c */ /* 0x000fda0003f05270 */
        /* <DEDUP_REMOVED lines=17> */
[----:B------:R-:W-:Y:S01]  /*5df0*/  IMAD.HI.U32 R7, R7, R11, R6 ;  /* 0x0000000b07077227 */ /* 0x000fe200078e0006 */
[----:B------:R-:W-:-:S05]  /*5e00*/  MOV R11, RZ ;  /* 0x000000ff000b7202 */ /* 0x000fca0000000f00 */
        /* <DEDUP_REMOVED lines=12> */
.L_x_148:
        /* <DEDUP_REMOVED lines=8> */
[-C--:B------:R-:W-:Y:S02]  /*5f50*/  MOV R19, R25.reuse ;  /* 0x0000001900137202 */ /* 0x080fe40000000f00 */
[----:B------:R-:W-:Y:S01]  /*5f60*/  IADD3.X R11, PT, PT, RZ, ~R25, RZ, P0, !PT ;  /* 0x80000019ff0b7210 */ /* 0x000fe200007fe4ff */
[----:B------:R-:W-:-:S04]  /*5f70*/  IMAD.WIDE.U32 R6, R4, R13, R20 ;  /* 0x0000000d04067225 */ /* 0x000fc800078e0014 */
[----:B------:R-:W-:-:S04]  /*5f80*/  IMAD R11, R4, R11, RZ ;  /* 0x0000000b040b7224 */ /* 0x000fc800078e02ff */
[----:B------:R-:W-:-:S05]  /*5f90*/  IMAD R11, R5, R13, R11 ;  /* 0x0000000d050b7224 */ /* 0x000fca00078e020b */
[----:B------:R-:W-:-:S07]  /*5fa0*/  IADD3 R11, PT, PT, R7, R11, RZ ;  /* 0x0000000b070b7210 */ /* 0x000fce0007ffe0ff */
.L_x_149:
[----:B------:R-:W-:Y:S05]  /*5fb0*/  BSYNC.RECONVERGENT B1 ;  /* 0x0000000000017941 */ /* 0x000fea0003800200 */
.L_x_147:
[----:B------:R-:W0:Y:S01]  /*5fc0*/  LDC.64 R16, c[0x0][0x390] ;  /* 0x0000e400ff107b82 */ /* 0x000e220000000a00 */
[----:B------:R-:W-:-:S07]  /*5fd0*/  IADD3 R4, PT, PT, R10, -0x1, RZ ;  /* 0xffffffff0a047810 */ /* 0x000fce0007ffe0ff */
        /* <DEDUP_REMOVED lines=35> */
[----:B------:R-:W-:Y:S06]  /*6210*/  BRA `(.L_x_152) ;  /* 0x0000000000447947 */ /* 0x000fec0003800000 */
.L_x_151:
[----:B------:R-:W-:Y:S01]  /*6220*/  MOV R26, R18 ;  /* 0x00000012001a7202 */ /* 0x000fe20000000f00 */
[----:B------:R-:W-:Y:S01]  /*6230*/  IMAD.MOV.U32 R13, RZ, RZ, R19 ;  /* 0x000000ffff0d7224 */ /* 0x000fe200078e0013 */
[----:B------:R-:W-:Y:S02]  /*6240*/  MOV R14, R16 ;  /* 0x00000010000e7202 */ /* 0x000fe40000000f00 */
[----:B------:R-:W-:Y:S02]  /*6250*/  MOV R11, R17 ;  /* 0x00000011000b7202 */ /* 0x000fe40000000f00 */
[----:B------:R-:W-:-:S07]  /*6260*/  MOV R12, 0x6280 ;  /* 0x00006280000c7802 */ /* 0x000fce0000000f00 */
[----:B------:R-:W-:Y:S05]  /*6270*/  CALL.REL.NOINC `($__internal_2_$__cuda_sm20_div_s64) ;  /* 0x00000008003c7944 */ /* 0x000fea0003c00000 */
[----:B------:R-:W-:Y:S01]  /*6280*/  IADD3 R15, P0, PT, RZ, -R24, RZ ;  /* 0x80000018ff0f7210 */ /* 0x000fe20007f1e0ff */
[----:B------:R-:W-:Y:S01]  /*6290*/  IMAD.MOV.U32 R20, RZ, RZ, R24 ;  /* 0x000000ffff147224 */ /* 0x000fe200078e0018 */
[----:B------:R-:W-:Y:S01]  /*62a0*/  MOV R12, R18 ;  /* 0x00000012000c7202 */ /* 0x000fe20000000f00 */
[--C-:B------:R-:W-:Y:S01]  /*62b0*/  IMAD.MOV.U32 R21, RZ, RZ, R25.reuse ;  /* 0x000000ffff157224 */ /* 0x100fe200078e0019 */
[----:B------:R-:W-:Y:S01]  /*62c0*/  MOV R13, R19 ;  /* 0x00000013000d7202 */ /* 0x000fe20000000f00 */
[----:B------:R-:W-:-:S04]  /*62d0*/  IMAD.X R11, RZ, RZ, ~R25, P0 ;  /* 0x000000ffff0b7224 */ /* 0x000fc800000e0e19 */
[C---:B------:R-:W-:Y:S02]  /*62e0*/  IMAD R11, R16.reuse, R11, RZ ;  /* 0x0000000b100b7224 */ /* 0x040fe400078e02ff */
[----:B------:R-:W-:-:S04]  /*62f0*/  IMAD.WIDE.U32 R12, R16, R15, R12 ;  /* 0x0000000f100c7225 */ /* 0x000fc800078e000c */
[----:B------:R-:W-:Y:S01]  /*6300*/  IMAD R11, R17, R15, R11 ;  /* 0x0000000f110b7224 */ /* 0x000fe200078e020b */
[----:B------:R-:W-:-:S04]  /*6310*/  MOV R17, R12 ;  /* 0x0000000c00117202 */ /* 0x000fc80000000f00 */
[----:B------:R-:W-:-:S07]  /*6320*/  IADD3 R11, PT, PT, R13, R11, RZ ;  /* 0x0000000b0d0b7210 */ /* 0x000fce0007ffe0ff */
.L_x_152:
[----:B------:R-:W-:Y:S05]  /*6330*/  BSYNC.RECONVERGENT B1 ;  /* 0x0000000000017941 */ /* 0x000fea0003800200 */
.L_x_150:
[----:B------:R-:W0:Y:S02]  /*6340*/  LDC.64 R12, c[0x0][0x398] ;  /* 0x0000e600ff0c7b82 */ /* 0x000e240000000a00 */
[----:B0-----:R-:W-:-:S06]  /*6350*/  IMAD.WIDE.U32 R12, R4, 0x8, R12 ;  /* 0x00000008040c7825 */ /* 0x001fcc00078e000c */
[----:B------:R-:W2:Y:S01]  /*6360*/  LDG.E.64 R12, desc[UR12][R12.64] ;  /* 0x0000000c0c0c7981 */ /* 0x000ea2000c1e1b00 */
[----:B------:R-:W-:Y:S01]  /*6370*/  MOV R4, R6 ;  /* 0x0000000600047202 */ /* 0x000fe20000000f00 */
[----:B------:R-:W-:Y:S02]  /*6380*/  VIADD R10, R10, 0xfffffffe ;  /* 0xfffffffe0a0a7836 */ /* 0x000fe40000000000 */
[-C--:B--2---:R-:W-:Y:S02]  /*6390*/  IMAD R7, R13, R17.reuse, RZ ;  /* 0x000000110d077224 */ /* 0x084fe400078e02ff */
[----:B------:R-:W-:-:S04]  /*63a0*/  IMAD.WIDE.U32 R4, R12, R17, R4 ;  /* 0x000000110c047225 */ /* 0x000fc800078e0004 */
[----:B------:R-:W-:Y:S01]  /*63b0*/  IMAD R7, R12, R11, R7 ;  /* 0x0000000b0c077224 */ /* 0x000fe200078e0207 */
[----:B------:R-:W-:-:S04]  /*63c0*/  LEA R8, P0, R4, R8, 0x1 ;  /* 0x0000000804087211 */ /* 0x000fc800078008ff */
[----:B------:R-:W-:-:S04]  /*63d0*/  IADD3 R5, PT, PT, R5, R7, RZ ;  /* 0x0000000705057210 */ /* 0x000fc80007ffe0ff */
[----:B------:R-:W-:-:S07]  /*63e0*/  LEA.HI.X R9, R4, R9, R5, 0x1, P0 ;  /* 0x0000000904097211 */ /* 0x000fce00000f0c05 */
.L_x_146:
        /* <DEDUP_REMOVED lines=22> */
[----:B------:R-:W-:Y:S02]  /*6550*/  IMAD R7, R18, R5, R20 ;  /* 0x0000000512077224 */ /* 0x000fe400078e0214 */
[----:B------:R-:W-:-:S03]  /*6560*/  HFMA2 R5, -RZ, RZ, 0, 0 ;  /* 0x00000000ff057431 */ /* 0x000fc600000001ff */
[----:B------:R-:W-:-:S13]  /*6570*/  ISETP.GE.U32.AND P0, PT, R7, R18, PT ;  /* 0x000000120700720c */ /* 0x000fda0003f06070 */
[----:B------:R-:W-:-:S04]  /*6580*/  @P0 IADD3 R7, PT, PT, -R18, R7, RZ ;  /* 0x0000000712070210 */ /* 0x000fc80007ffe1ff */
[----:B------:R-:W-:-:S13]  /*6590*/  ISETP.GE.U32.AND P0, PT, R7, R18, PT ;  /* 0x000000120700720c */ /* 0x000fda0003f06070 */
[----:B------:R-:W-:Y:S01]  /*65a0*/  @P0 IMAD.IADD R7, R7, 0x1, -R18 ;  /* 0x0000000107070824 */ /* 0x000fe200078e0a12 */
[----:B------:R-:W-:-:S04]  /*65b0*/  @!P1 LOP3.LUT R7, RZ, R18, RZ, 0x33, !PT ;  /* 0x00000012ff079212 */ /* 0x000fc800078e33ff */
[----:B------:R-:W-:Y:S01]  /*65c0*/  MOV R4, R7 ;  /* 0x0000000700047202 */ /* 0x000fe20000000f00 */
[----:B------:R-:W-:Y:S06]  /*65d0*/  BRA `(.L_x_155) ;  /* 0x0000000000187947 */ /* 0x000fec0003800000 */
.L_x_154:
[----:B------:R-:W-:Y:S01]  /*65e0*/  IMAD.MOV.U32 R24, RZ, RZ, R18 ;  /* 0x000000ffff187224 */ /* 0x000fe200078e0012 */
[----:B------:R-:W-:Y:S02]  /*65f0*/  MOV R18, R20 ;  /* 0x0000001400127202 */ /* 0x000fe40000000f00 */
[----:B------:R-:W-:-:S07]  /*6600*/  MOV R26, 0x6620 ;  /* 0x00006620001a7802 */ /* 0x000fce0000000f00 */
[----:B------:R-:W-:Y:S05]  /*6610*/  CALL.REL.NOINC `($__internal_3_$__cuda_sm20_rem_s64) ;  /* 0x0000000800a07944 */ /* 0x000fea0003c00000 */
[----:B------:R-:W-:Y:S01]  /*6620*/  MOV R4, R6 ;  /* 0x0000000600047202 */ /* 0x000fe20000000f00 */
[----:B------:R-:W-:-:S07]  /*6630*/  IMAD.MOV.U32 R5, RZ, RZ, R7 ;  /* 0x000000ffff057224 */ /* 0x000fce00078e0007 */
.L_x_155:
[----:B------:R-:W-:Y:S05]  /*6640*/  BSYNC.RECONVERGENT B1 ;  /* 0x0000000000017941 */ /* 0x000fea0003800200 */
.L_x_153:
[----:B------:R-:W0:Y:S02]  /*6650*/  LDC.64 R6, c[0x0][0x398] ;  /* 0x0000e600ff067b82 */ /* 0x000e240000000a00 */
[----:B0-----:R-:W-:-:S06]  /*6660*/  IMAD.WIDE.U32 R10, R10, 0x8, R6 ;  /* 0x000000080a0a7825 */ /* 0x001fcc00078e0006 */
[----:B------:R-:W2:Y:S02]  /*6670*/  LDG.E.64 R10, desc[UR12][R10.64] ;  /* 0x0000000c0a0a7981 */ /* 0x000ea4000c1e1b00 */
[-C--:B--2---:R-:W-:Y:S02]  /*6680*/  IMAD R13, R11, R4.reuse, RZ ;  /* 0x000000040b0d7224 */ /* 0x084fe400078e02ff */
[----:B------:R-:W-:-:S04]  /*6690*/  IMAD.WIDE.U32 R6, R10, R4, RZ ;  /* 0x000000040a067225 */ /* 0x000fc800078e00ff */
[----:B------:R-:W-:Y:S01]  /*66a0*/  IMAD R13, R10, R5, R13 ;  /* 0x000000050a0d7224 */ /* 0x000fe200078e020d */
[----:B------:R-:W-:-:S04]  /*66b0*/  LEA R8, P0, R6, R8, 0x1 ;  /* 0x0000000806087211 */ /* 0x000fc800078008ff */
[----:B------:R-:W-:-:S04]  /*66c0*/  IADD3 R4, PT, PT, R7, R13, RZ ;  /* 0x0000000d07047210 */ /* 0x000fc80007ffe0ff */
[----:B------:R-:W-:-:S07]  /*66d0*/  LEA.HI.X R9, R6, R9, R4, 0x1, P0 ;  /* 0x0000000906097211 */ /* 0x000fce00000f0c04 */
.L_x_106:
[----:B------:R-:W2:Y:S04]  /*66e0*/  LDG.E.U16 R8, desc[UR12][R8.64] ;  /* 0x0000000c08087981 */ /* 0x000ea8000c1e1500 */
[----:B--2---:R1:W-:Y:S02]  /*66f0*/  STS.U16 [R3], R8 ;  /* 0x0000000803007388 */ /* 0x0043e40000000400 */
.L_x_105:
[----:B------:R-:W-:Y:S05]  /*6700*/  BSYNC.RECONVERGENT B0 ;  /* 0x0000000000007941 */ /* 0x000fea0003800200 */
.L_x_57:
[----:B------:R-:W-:Y:S01]  /*6710*/  BAR.SYNC.DEFER_BLOCKING 0x0 ;  /* 0x0000000000007b1d */ /* 0x000fe20000010000 */
[----:B------:R-:W-:Y:S02]  /*6720*/  ISETP.GE.U32.AND P0, PT, R2, 0x42, PT ;  /* 0x000000420200780c */ /* 0x000fe40003f06070 */
[----:B------:R-:W-:-:S11]  /*6730*/  ISETP.GT.U32.AND P1, PT, R0, 0x1f, PT ;  /* 0x0000001f0000780c */ /* 0x000fd60003f24070 */
[----:B------:R-:W-:Y:S05]  /*6740*/  @!P0 BRA `(.L_x_156) ;  /* 0x0000000000388947 */ /* 0x000fea0003800000 */
.L_x_157:
[----:B------:R-:W-:-:S04]  /*6750*/  SHF.R.U32.HI R7, RZ, 0x1, R2 ;  /* 0x00000001ff077819 */ /* 0x000fc80000011602 */
[----:B------:R-:W-:-:S13]  /*6760*/  ISETP.GE.U32.AND P0, PT, R0, R7, PT ;  /* 0x000000070000720c */ /* 0x000fda0003f06070 */
[----:B0-----:R-:W-:-:S04]  /*6770*/  @!P0 LOP3.LUT R4, R2, 0x7fe, RZ, 0xc0, !PT ;  /* 0x000007fe02048812 */ /* 0x001fc800078ec0ff */
[----:B------:R-:W-:Y:S02]  /*6780*/  @!P0 IADD3 R5, PT, PT, R3, R4, RZ ;  /* 0x0000000403058210 */ /* 0x000fe40007ffe0ff */
[----:B------:R-:W0:Y:S04]  /*6790*/  @!P0 LDS.U16 R4, [R3] ;  /* 0x0000000003048984 */ /* 0x000e280000000400 */
[----:B------:R-:W2:Y:S01]  /*67a0*/  @!P0 LDS.U16 R5, [R5] ;  /* 0x0000000005058984 */ /* 0x000ea20000000400 */
[----:B0-----:R-:W-:Y:S02]  /*67b0*/  @!P0 HFMA2.BF16_V2 R4, -RZ.H0_H0, RZ.H0_H0, |R4|.H0_H0 ;  /* 0x200000ffff048231 */ /* 0x001fe400002c0904 */
[----:B--2---:R-:W-:-:S04]  /*67c0*/  @!P0 HFMA2.BF16_V2 R6, -RZ.H0_H0, RZ.H0_H0, |R5|.H0_H0 ;  /* 0x200000ffff068231 */ /* 0x004fc800002c0905 */
[----:B------:R-:W-:-:S05]  /*67d0*/  @!P0 HADD2.BF16_V2 R4, R4.H0_H0, R6.H0_H0 ;  /* 0x2000000604048230 */ /* 0x000fca0000200800 */
[----:B------:R2:W-:Y:S01]  /*67e0*/  @!P0 STS.U16 [R3], R4 ;  /* 0x0000000403008388 */ /* 0x0005e20000000400 */
[----:B------:R-:W-:Y:S01]  /*67f0*/  BAR.SYNC.DEFER_BLOCKING 0x0 ;  /* 0x0000000000007b1d */ /* 0x000fe20000010000 */
[----:B------:R-:W-:Y:S01]  /*6800*/  ISETP.GT.U32.AND P0, PT, R2, 0x83, PT ;  /* 0x000000830200780c */ /* 0x000fe20003f04070 */
[----:B------:R-:W-:-:S12]  /*6810*/  IMAD.MOV.U32 R2, RZ, RZ, R7 ;  /* 0x000000ffff027224 */ /* 0x000fd800078e0007 */
[----:B--2---:R-:W-:Y:S05]  /*6820*/  @P0 BRA `(.L_x_157) ;  /* 0xfffffffc00c80947 */ /* 0x004fea000383ffff */
.L_x_156:
[----:B------:R-:W-:Y:S05]  /*6830*/  @P1 EXIT ;  /* 0x000000000000194d */ /* 0x000fea0003800000 */
[----:B------:R-:W-:Y:S01]  /*6840*/  LDS.U16 R2, [R3] ;  /* 0x0000000003027984 */ /* 0x000fe20000000400 */
[----:B------:R-:W-:-:S03]  /*6850*/  ISETP.NE.AND P0, PT, R0, RZ, PT ;  /* 0x000000ff0000720c */ /* 0x000fc60003f05270 */
[----:B------:R-:W2:Y:S04]  /*6860*/  LDS.U16 R5, [R3+0x40] ;  /* 0x0000400003057984 */ /* 0x000ea80000000400 */
[----:B------:R-:W3:Y:S04]  /*6870*/  LDS.U16 R7, [R3+0x20] ;  /* 0x0000200003077984 */ /* 0x000ee80000000400 */
[----:B------:R-:W4:Y:S04]  /*6880*/  LDS.U16 R9, [R3+0x10] ;  /* 0x0000100003097984 */ /* 0x000f280000000400 */
[----:B------:R-:W5:Y:S04]  /*6890*/  LDS.U16 R6, [R3+0x8] ;  /* 0x0000080003067984 */ /* 0x000f680000000400 */
[----:B------:R-:W5:Y:S04]  /*68a0*/  LDS.U16 R11, [R3+0x4] ;  /* 0x00000400030b7984 */ /* 0x000f680000000400 */
[----:B-1----:R-:W1:Y:S01]  /*68b0*/  LDS.U16 R8, [R3+0x2] ;  /* 0x0000020003087984 */ /* 0x002e620000000400 */
[----:B--2---:R-:W-:-:S05]  /*68c0*/  PRMT R2, R2, 0x5410, R5 ;  /* 0x0000541002027816 */ /* 0x004fca0000000005 */
[----:B------:R-:W-:-:S04]  /*68d0*/  HFMA2.BF16_V2 R2, -RZ.H0_H0, RZ.H0_H0, |R2| ;  /* 0x200000ffff027231 */ /* 0x000fc80000280902 */
[----:B------:R-:W-:-:S05]  /*68e0*/  HADD2.BF16_V2 R2, R2.H0_H0, R2.H1_H1 ;  /* 0x3000000202027230 */ /* 0x000fca0000200800 */
[----:B---3--:R-:W-:-:S05]  /*68f0*/  PRMT R2, R2, 0x5410, R7 ;  /* 0x0000541002027816 */ /* 0x008fca0000000007 */
[----:B0-----:R-:W-:-:S04]  /*6900*/  HFMA2.BF16_V2 R4, -RZ.H0_H0, RZ.H0_H0, |R2| ;  /* 0x200000ffff047231 */ /* 0x001fc80000280902 */
[----:B------:R-:W-:-:S05]  /*6910*/  HADD2.BF16_V2 R4, R4.H0_H0, R4.H1_H1 ;  /* 0x3000000404047230 */ /* 0x000fca0000200800 */
[--C-:B----4-:R-:W-:Y:S02]  /*6920*/  PRMT R4, R4, 0x5410, R9.reuse ;  /* 0x0000541004047816 */ /* 0x110fe40000000009 */
[----:B------:R-:W-:-:S03]  /*6930*/  PRMT R9, R2, 0x7610, R9 ;  /* 0x0000761002097816 */ /* 0x000fc60000000009 */
[----:B------:R-:W-:Y:S02]  /*6940*/  HFMA2.BF16_V2 R5, -RZ.H0_H0, RZ.H0_H0, |R4| ;  /* 0x200000ffff057231 */ /* 0x000fe40000280904 */
[----:B------:R0:W-:Y:S02]  /*6950*/  STS.U16 [R3], R9 ;  /* 0x0000000903007388 */ /* 0x0001e40000000400 */
[----:B------:R-:W-:Y:S02]  /*6960*/  HADD2.BF16_V2 R5, R5.H0_H0, R5.H1_H1 ;  /* 0x3000000505057230 */ /* 0x000fe40000200800 */
[----:B------:R0:W-:Y:S03]  /*6970*/  STS.U16 [R3], R4 ;  /* 0x0000000403007388 */ /* 0x0001e60000000400 */
[----:B-----5:R-:W-:-:S05]  /*6980*/  PRMT R5, R5, 0x5410, R6 ;  /* 0x0000541005057816 */ /* 0x020fca0000000006 */
[----:B------:R-:W-:Y:S01]  /*6990*/  HFMA2.BF16_V2 R6, -RZ.H0_H0, RZ.H0_H0, |R5| ;  /* 0x200000ffff067231 */ /* 0x000fe20000280905 */
[----:B------:R0:W-:Y:S03]  /*69a0*/  STS.U16 [R3], R5 ;  /* 0x0000000503007388 */ /* 0x0001e60000000400 */
[----:B------:R-:W-:-:S05]  /*69b0*/  HADD2.BF16_V2 R6, R6.H0_H0, R6.H1_H1 ;  /* 0x3000000606067230 */ /* 0x000fca0000200800 */
[----:B------:R-:W-:-:S05]  /*69c0*/  PRMT R6, R6, 0x5410, R11 ;  /* 0x0000541006067816 */ /* 0x000fca000000000b */
[----:B------:R-:W-:Y:S01]  /*69d0*/  HFMA2.BF16_V2 R7, -RZ.H0_H0, RZ.H0_H0, |R6| ;  /* 0x200000ffff077231 */ /* 0x000fe20000280906 */
[----:B------:R0:W-:Y:S03]  /*69e0*/  STS.U16 [R3], R6 ;  /* 0x0000000603007388 */ /* 0x0001e60000000400 */
[----:B------:R-:W-:-:S05]  /*69f0*/  HADD2.BF16_V2 R7, R7.H0_H0, R7.H1_H1 ;  /* 0x3000000707077230 */ /* 0x000fca0000200800 */
[----:B-1----:R-:W-:-:S05]  /*6a00*/  PRMT R7, R7, 0x5410, R8 ;  /* 0x0000541007077816 */ /* 0x002fca0000000008 */
[----:B------:R-:W-:Y:S01]  /*6a10*/  HFMA2.BF16_V2 R2, -RZ.H0_H0, RZ.H0_H0, |R7| ;  /* 0x200000ffff027231 */ /* 0x000fe20000280907 */
[----:B------:R0:W-:Y:S03]  /*6a20*/  STS.U16 [R3], R7 ;  /* 0x0000000703007388 */ /* 0x0001e60000000400 */
[----:B------:R-:W-:-:S05]  /*6a30*/  HADD2.BF16_V2 R2, R2.H0_H0, R2.H1_H1 ;  /* 0x3000000202027230 */ /* 0x000fca0000200800 */
[----:B------:R0:W-:Y:S01]  /*6a40*/  STS.U16 [R3], R2 ;  /* 0x0000000203007388 */ /* 0x0001e20000000400 */
[----:B------:R-:W-:Y:S05]  /*6a50*/  @P0 EXIT ;  /* 0x000000000000094d */ /* 0x000fea0003800000 */
[----:B------:R-:W1:Y:S01]  /*6a60*/  S2UR UR5, SR_CgaCtaId ;  /* 0x00000000000579c3 */ /* 0x000e620000008800 */
[----:B------:R-:W-:Y:S01]  /*6a70*/  UMOV UR4, 0x400 ;  /* 0x0000040000047882 */ /* 0x000fe20000000000 */
[----:B------:R-:W2:Y:S01]  /*6a80*/  LDCU.64 UR8, c[0x0][0x3b0] ;  /* 0x00007600ff0877ac */ /* 0x000ea20008000a00 */
[----:B------:R-:W3:Y:S05]  /*6a90*/  LDCU.64 UR10, c[0x0][0x380] ;  /* 0x00007000ff0a77ac */ /* 0x000eea0008000a00 */
[----:B------:R-:W2:Y:S01]  /*6aa0*/  S2UR UR7, SR_CTAID.Y ;  /* 0x00000000000779c3 */ /* 0x000ea20000002600 */
[----:B-1----:R-:W-:-:S03]  /*6ab0*/  ULEA UR4, UR5, UR4, 0x18 ;  /* 0x0000000405047291 */ /* 0x002fc6000f8ec0ff */
[----:B------:R-:W-:-:S06]  /*6ac0*/  UMOV UR5, URZ ;  /* 0x000000ff00057c82 */ /* 0x000fcc0008000000 */
[----:B0-----:R-:W0:Y:S01]  /*6ad0*/  LDS.U16 R5, [UR4] ;  /* 0x00000004ff057984 */ /* 0x001e220008000400 */
[----:B------:R-:W-:Y:S02]  /*6ae0*/  UMOV UR4, UR6 ;  /* 0x0000000600047c82 */ /* 0x000fe40008000000 */
[----:B--2---:R-:W-:-:S04]  /*6af0*/  UIMAD.WIDE.U32 UR4, UR7, UR8, UR4 ;  /* 0x00000008070472a5 */ /* 0x004fc8000f8e0004 */
[----:B------:R-:W-:Y:S02]  /*6b00*/  UIMAD UR7, UR7, UR9, UR5 ;  /* 0x00000009070772a4 */ /* 0x000fe4000f8e0205 */
[----:B---3--:R-:W-:-:S04]  /*6b10*/  ULEA UR5, UP0, UR4, UR10, 0x1 ;  /* 0x0000000a04057291 */ /* 0x008fc8000f8008ff */
[----:B------:R-:W-:Y:S02]  /*6b20*/  ULEA.HI.X UR4, UR4, UR11, UR7, 0x1, UP0 ;  /* 0x0000000b04047291 */ /* 0x000fe400080f0c07 */
[----:B------:R-:W-:-:S04]  /*6b30*/  MOV R2, UR5 ;  /* 0x0000000500027c02 */ /* 0x000fc80008000f00 */
[----:B------:R-:W-:-:S05]  /*6b40*/  MOV R3, UR4 ;  /* 0x0000000400037c02 */ /* 0x000fca0008000f00 */
[----:B0-----:R-:W-:Y:S01]  /*6b50*/  STG.E.U16 desc[UR12][R2.64], R5 ;  /* 0x0000000502007986 */ /* 0x001fe2000c10150c */
[----:B------:R-:W-:Y:S05]  /*6b60*/  EXIT ;  /* 0x000000000000794d */ /* 0x000fea0003800000 */
        .weak           $__internal_2_$__cuda_sm20_div_s64
        .type           $__internal_2_$__cuda_sm20_div_s64,@function
        .size           $__internal_2_$__cuda_sm20_div_s64,($__internal_3_$__cuda_sm20_rem_s64 - $__internal_2_$__cuda_sm20_div_s64)
$__internal_2_$__cuda_sm20_div_s64:
[-C--:B------:R-:W-:Y:S02]  /*6b70*/  IADD3 R25, P2, PT, RZ, -R14.reuse, RZ ;  /* 0x8000000eff197210 */ /* 0x080fe40007f5e0ff */
[----:B------:R-:W-:Y:S02]  /*6b80*/  ISETP.GE.AND P0, PT, R11, RZ, PT ;  /* 0x000000ff0b00720c */ /* 0x000fe40003f06270 */
[----:B------:R-:W-:Y:S01]  /*6b90*/  ISETP.GE.AND P3, PT, R13, RZ, PT ;  /* 0x000000ff0d00720c */ /* 0x000fe20003f66270 */
[----:B------:R-:W-:Y:S01]  /*6ba0*/  IMAD.X R28, RZ, RZ, ~R11, P2 ;  /* 0x000000ffff1c7224 */ /* 0x000fe200010e0e0b */
[----:B------:R-:W-:-:S04]  /*6bb0*/  SEL R24, R25, R14, !P0 ;  /* 0x0000000e19187207 */ /* 0x000fc80004000000 */
[----:B------:R-:W-:-:S04]  /*6bc0*/  SEL R25, R28, R11, !P0 ;  /* 0x0000000b1c197207 */ /* 0x000fc80004000000 */
[----:B------:R-:W0:Y:S08]  /*6bd0*/  I2F.U64.RP R30, R24 ;  /* 0x00000018001e7312 */ /* 0x000e300000309000 */
[----:B0-----:R-:W0:Y:S02]  /*6be0*/  MUFU.RCP R29, R30 ;  /* 0x0000001e001d7308 */ /* 0x001e240000001000 */
[----:B0-----:R-:W-:-:S06]  /*6bf0*/  IADD3 R29, PT, PT, R29, 0x1ffffffe, RZ ;  /* 0x1ffffffe1d1d7810 */ /* 0x001fcc0007ffe0ff */
[----:B------:R0:W1:Y:S02]  /*6c00*/  F2I.U64.TRUNC R44, R29 ;  /* 0x0000001d002c7311 */ /* 0x000064000020d800 */
[----:B0-----:R-:W-:Y:S01]  /*6c10*/  IADD3 R29, P4, PT, RZ, -R26, RZ ;  /* 0x8000001aff1d7210 */ /* 0x001fe20007f9e0ff */
[----:B-1----:R-:W-:-:S04]  /*6c20*/  IMAD.WIDE.U32 R32, R44, R24, RZ ;  /* 0x000000182c207225 */ /* 0x002fc800078e00ff */
[C---:B------:R-:W-:Y:S01]  /*6c30*/  IMAD R27, R44.reuse, R25, R33 ;  /* 0x000000192c1b7224 */ /* 0x040fe200078e0221 */
[----:B------:R-:W-:Y:S01]  /*6c40*/  IADD3 R28, P0, PT, RZ, -R32, RZ ;  /* 0x80000020ff1c7210 */ /* 0x000fe20007f1e0ff */
[----:B------:R-:W-:Y:S02]  /*6c50*/  IMAD.MOV.U32 R33, RZ, RZ, R44 ;  /* 0x000000ffff217224 */ /* 0x000fe400078e002c */
[----:B------:R-:W-:Y:S02]  /*6c60*/  IMAD R27, R45, R24, R27 ;  /* 0x000000182d1b7224 */ /* 0x000fe400078e021b */
[----:B------:R-:W-:-:S03]  /*6c70*/  IMAD.HI.U32 R32, R44, R28, RZ ;  /* 0x0000001c2c207227 */ /* 0x000fc600078e00ff */
[----:B------:R-:W-:-:S05]  /*6c80*/  IADD3.X R27, PT, PT, RZ, ~R27, RZ, P0, !PT ;  /* 0x8000001bff1b7210 */ /* 0x000fca00007fe4ff */
[----:B------:R-:W-:-:S04]  /*6c90*/  IMAD.WIDE.U32 R32, P0, R44, R27, R32 ;  /* 0x0000001b2c207225 */ /* 0x000fc80007800020 */
[----:B------:R-:W-:-:S04]  /*6ca0*/  IMAD.HI.U32 R28, P2, R45, R28, R32 ;  /* 0x0000001c2d1c7227 */ /* 0x000fc80007840020 */
[----:B------:R-:W-:-:S04]  /*6cb0*/  IMAD.HI.U32 R33, R45, R27, RZ ;  /* 0x0000001b2d217227 */ /* 0x000fc800078e00ff */
[----:B------:R-:W-:Y:S01]  /*6cc0*/  IMAD R27, R45, R27, RZ ;  /* 0x0000001b2d1b7224 */ /* 0x000fe200078e02ff */
[----:B------:R-:W-:-:S04]  /*6cd0*/  IADD3.X R33, PT, PT, R33, R45, RZ, P0, !PT ;  /* 0x0000002d21217210 */ /* 0x000fc800007fe4ff */
[----:B------:R-:W-:-:S04]  /*6ce0*/  IADD3 R45, P0, PT, R27, R28, RZ ;  /* 0x0000001c1b2d7210 */ /* 0x000fc80007f1e0ff */
[----:B------:R-:W-:Y:S01]  /*6cf0*/  IADD3.X R33, PT, PT, RZ, RZ, R33, P0, P2 ;  /* 0x000000ffff217210 */ /* 0x000fe200007e4421 */
[----:B------:R-:W-:-:S04]  /*6d00*/  IMAD.WIDE.U32 R30, R45, R24, RZ ;  /* 0x000000182d1e7225 */ /* 0x000fc800078e00ff */
[----:B------:R-:W-:Y:S01]  /*6d10*/  IMAD R28, R45, R25, R31 ;  /* 0x000000192d1c7224 */ /* 0x000fe200078e021f */
[----:B------:R-:W-:Y:S01]  /*6d20*/  IADD3 R30, P0, PT, RZ, -R30, RZ ;  /* 0x8000001eff1e7210 */ /* 0x000fe20007f1e0ff */
[----:B------:R-:W-:Y:S02]  /*6d30*/  HFMA2 R31, -RZ, RZ, 0, 0 ;  /* 0x00000000ff1f7431 */ /* 0x000fe400000001ff */
[----:B------:R-:W-:Y:S02]  /*6d40*/  IMAD R28, R33, R24, R28 ;  /* 0x00000018211c7224 */ /* 0x000fe400078e021c */
[----:B------:R-:W-:-:S03]  /*6d50*/  IMAD.HI.U32 R44, R45, R30, RZ ;  /* 0x0000001e2d2c7227 */ /* 0x000fc600078e00ff */
[----:B------:R-:W-:-:S05]  /*6d60*/  IADD3.X R28, PT, PT, RZ, ~R28, RZ, P0, !PT ;  /* 0x8000001cff1c7210 */ /* 0x000fca00007fe4ff */
[----:B------:R-:W-:-:S04]  /*6d70*/  IMAD.WIDE.U32 R44, P2, R45, R28, R44 ;  /* 0x0000001c2d2c7225 */ /* 0x000fc8000784002c */
[----:B------:R-:W-:-:S04]  /*6d80*/  IMAD.HI.U32 R27, P0, R33, R30, R44 ;  /* 0x0000001e211b7227 */ /* 0x000fc8000780002c */
[----:B------:R-:W-:-:S04]  /*6d90*/  IMAD.HI.U32 R30, R33, R28, RZ ;  /* 0x0000001c211e7227 */ /* 0x000fc800078e00ff */
[----:B------:R-:W-:Y:S02]  /*6da0*/  IMAD R28, R33, R28, RZ ;  /* 0x0000001c211c7224 */ /* 0x000fe400078e02ff */
[----:B------:R-:W-:-:S03]  /*6db0*/  IMAD.X R33, R30, 0x1, R33, P2 ;  /* 0x000000011e217824 */ /* 0x000fc600010e0621 */
[----:B------:R-:W-:Y:S02]  /*6dc0*/  IADD3 R27, P2, PT, R28, R27, RZ ;  /* 0x0000001b1c1b7210 */ /* 0x000fe40007f5e0ff */
[----:B------:R-:W-:Y:S02]  /*6dd0*/  SEL R28, R29, R26, !P3 ;  /* 0x0000001a1d1c7207 */ /* 0x000fe40005800000 */
[-C--:B------:R-:W-:Y:S02]  /*6de0*/  IADD3.X R26, PT, PT, RZ, ~R13.reuse, RZ, P4, !PT ;  /* 0x8000000dff1a7210 */ /* 0x080fe400027fe4ff */
[----:B------:R-:W-:Y:S01]  /*6df0*/  IADD3.X R33, PT, PT, RZ, RZ, R33, P2, P0 ;  /* 0x000000ffff217210 */ /* 0x000fe200017e0421 */
[----:B------:R-:W-:Y:S01]  /*6e00*/  IMAD.HI.U32 R30, R27, R28, RZ ;  /* 0x0000001c1b1e7227 */ /* 0x000fe200078e00ff */
[-C--:B------:R-:W-:Y:S02]  /*6e10*/  SEL R26, R26, R13.reuse, !P3 ;  /* 0x0000000d1a1a7207 */ /* 0x080fe40005800000 */
[----:B------:R-:W-:-:S03]  /*6e20*/  LOP3.LUT R13, R11, R13, RZ, 0x3c, !PT ;  /* 0x0000000d0b0d7212 */ /* 0x000fc600078e3cff */
[----:B------:R-:W-:-:S04]  /*6e30*/  IMAD.WIDE.U32 R30, R27, R26, R30 ;  /* 0x0000001a1b1e7225 */ /* 0x000fc800078e001e */
[C---:B------:R-:W-:Y:S02]  /*6e40*/  IMAD R29, R33.reuse, R26, RZ ;  /* 0x0000001a211d7224 */ /* 0x040fe400078e02ff */
[----:B------:R-:W-:-:S04]  /*6e50*/  IMAD.HI.U32 R30, P0, R33, R28, R30 ;  /* 0x0000001c211e7227 */ /* 0x000fc8000780001e */
[----:B------:R-:W-:Y:S01]  /*6e60*/  IMAD.HI.U32 R33, R33, R26, RZ ;  /* 0x0000001a21217227 */ /* 0x000fe200078e00ff */
[----:B------:R-:W-:-:S05]  /*6e70*/  IADD3 R29, P2, PT, R29, R30, RZ ;  /* 0x0000001e1d1d7210 */ /* 0x000fca0007f5e0ff */
[----:B------:R-:W-:-:S04]  /*6e80*/  IMAD.WIDE.U32 R30, R29, R24, RZ ;  /* 0x000000181d1e7225 */ /* 0x000fc800078e00ff */
[----:B------:R-:W-:Y:S01]  /*6e90*/  IMAD R27, R29, R25, R31 ;  /* 0x000000191d1b7224 */ /* 0x000fe200078e021f */
[----:B------:R-:W-:Y:S01]  /*6ea0*/  IADD3 R31, P3, PT, -R30, R28, RZ ;  /* 0x0000001c1e1f7210 */ /* 0x000fe20007f7e1ff */
[----:B------:R-:W-:-:S03]  /*6eb0*/  IMAD.X R28, RZ, RZ, R33, P0 ;  /* 0x000000ffff1c7224 */ /* 0x000fc600000e0621 */
[----:B------:R-:W-:Y:S02]  /*6ec0*/  ISETP.GE.U32.AND P0, PT, R31, R24, PT ;  /* 0x000000181f00720c */ /* 0x000fe40003f06070 */
[----:B------:R-:W-:-:S05]  /*6ed0*/  IADD3.X R28, PT, PT, RZ, R28, RZ, P2, !PT ;  /* 0x0000001cff1c7210 */ /* 0x000fca00017fe4ff */
[----:B------:R-:W-:-:S05]  /*6ee0*/  IMAD R27, R28, R24, R27 ;  /* 0x000000181c1b7224 */ /* 0x000fca00078e021b */
[----:B------:R-:W-:Y:S02]  /*6ef0*/  IADD3.X R27, PT, PT, ~R27, R26, RZ, P3, !PT ;  /* 0x0000001a1b1b7210 */ /* 0x000fe40001ffe5ff */
[----:B------:R-:W-:Y:S02]  /*6f00*/  IADD3 R26, P3, PT, R31, -R24, RZ ;  /* 0x800000181f1a7210 */ /* 0x000fe40007f7e0ff */
[----:B------:R-:W-:-:S04]  /*6f10*/  ISETP.GE.U32.AND.EX P0, PT, R27, R25, PT, P0 ;  /* 0x000000191b00720c */ /* 0x000fc80003f06100 */
[----:B------:R-:W-:-:S04]  /*6f20*/  SEL R31, R26, R31, P0 ;  /* 0x0000001f1a1f7207 */ /* 0x000fc80000000000 */
[----:B------:R-:W-:Y:S01]  /*6f30*/  ISETP.GE.U32.AND P2, PT, R31, R24, PT ;  /* 0x000000181f00720c */ /* 0x000fe20003f46070 */
[----:B------:R-:W-:Y:S01]  /*6f40*/  IMAD.X R24, R27, 0x1, ~R25, P3 ;  /* 0x000000011b187824 */ /* 0x000fe200018e0e19 */
[----:B------:R-:W-:-:S04]  /*6f50*/  IADD3 R26, P3, PT, R29, 0x1, RZ ;  /* 0x000000011d1a7810 */ /* 0x000fc80007f7e0ff */
[----:B------:R-:W-:Y:S02]  /*6f60*/  SEL R24, R24, R27, P0 ;  /* 0x0000001b18187207 */ /* 0x000fe40000000000 */
[-C--:B------:R-:W-:Y:S02]  /*6f70*/  IADD3.X R27, PT, PT, RZ, R28.reuse, RZ, P3, !PT ;  /* 0x0000001cff1b7210 */ /* 0x080fe40001ffe4ff */
[----:B------:R-:W-:Y:S02]  /*6f80*/  SEL R26, R26, R29, P0 ;  /* 0x0000001d1a1a7207 */ /* 0x000fe40000000000 */
[----:B------:R-:W-:Y:S02]  /*6f90*/  SEL R27, R27, R28, P0 ;  /* 0x0000001c1b1b7207 */ /* 0x000fe40000000000 */
[----:B------:R-:W-:Y:S02]  /*6fa0*/  ISETP.GE.U32.AND.EX P0, PT, R24, R25, PT, P2 ;  /* 0x000000191800720c */ /* 0x000fe40003f06120 */
[----:B------:R-:W-:-:S04]  /*6fb0*/  IADD3 R25, P2, PT, R26, 0x1, RZ ;  /* 0x000000011a197810 */ /* 0x000fc80007f5e0ff */
[-C--:B------:R-:W-:Y:S02]  /*6fc0*/  IADD3.X R24, PT, PT, RZ, R27.reuse, RZ, P2, !PT ;  /* 0x0000001bff187210 */ /* 0x080fe400017fe4ff */
[----:B------:R-:W-:Y:S02]  /*6fd0*/  SEL R25, R25, R26, P0 ;  /* 0x0000001a19197207 */ /* 0x000fe40000000000 */
[----:B------:R-:W-:Y:S02]  /*6fe0*/  SEL R27, R24, R27, P0 ;  /* 0x0000001b181b7207 */ /* 0x000fe40000000000 */
[----:B------:R-:W-:Y:S02]  /*6ff0*/  IADD3 R24, P3, PT, RZ, -R25, RZ ;  /* 0x80000019ff187210 */ /* 0x000fe40007f7e0ff */
[----:B------:R-:W-:Y:S02]  /*7000*/  ISETP.NE.U32.AND P0, PT, R14, RZ, PT ;  /* 0x000000ff0e00720c */ /* 0x000fe40003f05070 */
[----:B------:R-:W-:Y:S01]  /*7010*/  ISETP.GE.AND P2, PT, R13, RZ, PT ;  /* 0x000000ff0d00720c */ /* 0x000fe20003f46270 */
[----:B------:R-:W-:Y:S01]  /*7020*/  IMAD.X R14, RZ, RZ, ~R27, P3 ;  /* 0x000000ffff0e7224 */ /* 0x000fe200018e0e1b */
[----:B------:R-:W-:-:S02]  /*7030*/  MOV R13, 0x0 ;  /* 0x00000000000d7802 */ /* 0x000fc40000000f00 */
[----:B------:R-:W-:Y:S02]  /*7040*/  ISETP.NE.AND.EX P0, PT, R11, RZ, PT, P0 ;  /* 0x000000ff0b00720c */ /* 0x000fe40003f05300 */
[----:B------:R-:W-:Y:S02]  /*7050*/  SEL R24, R24, R25, !P2 ;  /* 0x0000001918187207 */ /* 0x000fe40005000000 */
[----:B------:R-:W-:Y:S02]  /*7060*/  SEL R14, R14, R27, !P2 ;  /* 0x0000001b0e0e7207 */ /* 0x000fe40005000000 */
[----:B------:R-:W-:Y:S02]  /*7070*/  SEL R24, R24, 0xffffffff, P0 ;  /* 0xffffffff18187807 */ /* 0x000fe40000000000 */
[----:B------:R-:W-:Y:S01]  /*7080*/  SEL R25, R14, 0xffffffff, P0 ;  /* 0xffffffff0e197807 */ /* 0x000fe20000000000 */
[----:B------:R-:W-:Y:S06]  /*7090*/  RET.REL.NODEC R12 `(contiguous_reducel12_bf16) ;  /* 0xffffff8c0cd87950 */ /* 0x000fec0003c3ffff */
        .weak           $__internal_3_$__cuda_sm20_rem_s64
        .type           $__internal_3_$__cuda_sm20_rem_s64,@function
        .size           $__internal_3_$__cuda_sm20_rem_s64,(.L_x_32206 - $__internal_3_$__cuda_sm20_rem_s64)
$__internal_3_$__cuda_sm20_rem_s64:
[-C--:B------:R-:W-:Y:S02]  /*70a0*/  IADD3 R7, P1, PT, RZ, -R24.reuse, RZ ;  /* 0x80000018ff077210 */ /* 0x080fe40007f3e0ff */
[----:B------:R-:W-:Y:S02]  /*70b0*/  ISETP.GE.AND P0, PT, R19, RZ, PT ;  /* 0x000000ff1300720c */ /* 0x000fe40003f06270 */
[-C--:B------:R-:W-:Y:S02]  /*70c0*/  IADD3.X R12, PT, PT, RZ, ~R19.reuse, RZ, P1, !PT ;  /* 0x80000013ff0c7210 */ /* 0x080fe40000ffe4ff */
[----:B------:R-:W-:Y:S02]  /*70d0*/  SEL R6, R7, R24, !P0 ;  /* 0x0000001807067207 */ /* 0x000fe40004000000 */
[----:B------:R-:W-:-:S04]  /*70e0*/  SEL R7, R12, R19, !P0 ;  /* 0x000000130c077207 */ /* 0x000fc80004000000 */
[----:B------:R-:W0:Y:S08]  /*70f0*/  I2F.U64.RP R25, R6 ;  /* 0x0000000600197312 */ /* 0x000e300000309000 */
[----:B0-----:R-:W0:Y:S02]  /*7100*/  MUFU.RCP R25, R25 ;  /* 0x0000001900197308 */ /* 0x001e240000001000 */
[----:B0-----:R-:W-:-:S06]  /*7110*/  VIADD R12, R25, 0x1ffffffe ;  /* 0x1ffffffe190c7836 */ /* 0x001fcc0000000000 */
[----:B------:R-:W0:Y:S02]  /*7120*/  F2I.U64.TRUNC R12, R12 ;  /* 0x0000000c000c7311 */ /* 0x000e24000020d800 */
[----:B0-----:R-:W-:-:S04]  /*7130*/  IMAD.WIDE.U32 R14, R12, R6, RZ ;  /* 0x000000060c0e7225 */ /* 0x001fc800078e00ff */
[----:B------:R-:W-:Y:S01]  /*7140*/  IMAD R15, R12, R7, R15 ;  /* 0x000000070c0f7224 */ /* 0x000fe200078e020f */
[----:B------:R-:W-:-:S03]  /*7150*/  IADD3 R27, P0, PT, RZ, -R14, RZ ;  /* 0x8000000eff1b7210 */ /* 0x000fc60007f1e0ff */
[----:B------:R-:W-:Y:S02]  /*7160*/  IMAD R15, R13, R6, R15 ;  /* 0x000000060d0f7224 */ /* 0x000fe400078e020f */
[----:B------:R-:W-:-:S03]  /*7170*/  IMAD.HI.U32 R14, R12, R27, RZ ;  /* 0x0000001b0c0e7227 */ /* 0x000fc600078e00ff */
[----:B------:R-:W-:Y:S02]  /*7180*/  IADD3.X R29, PT, PT, RZ, ~R15, RZ, P0, !PT ;  /* 0x8000000fff1d7210 */ /* 0x000fe400007fe4ff */
[----:B------:R-:W-:-:S03]  /*7190*/  MOV R15, R12 ;  /* 0x0000000c000f7202 */ /* 0x000fc60000000f00 */
[-C--:B------:R-:W-:Y:S02]  /*71a0*/  IMAD R31, R13, R29.reuse, RZ ;  /* 0x0000001d0d1f7224 */ /* 0x080fe400078e02ff */
[----:B------:R-:W-:-:S04]  /*71b0*/  IMAD.WIDE.U32 R14, P0, R12, R29, R14 ;  /* 0x0000001d0c0e7225 */ /* 0x000fc8000780000e */
[----:B------:R-:W-:-:S04]  /*71c0*/  IMAD.HI.U32 R25, R13, R29, RZ ;  /* 0x0000001d0d197227 */ /* 0x000fc800078e00ff */
[----:B------:R-:W-:-:S04]  /*71d0*/  IMAD.HI.U32 R14, P1, R13, R27, R14 ;  /* 0x0000001b0d0e7227 */ /* 0x000fc8000782000e */
[----:B------:R-:W-:Y:S01]  /*71e0*/  IMAD.X R25, R25, 0x1, R13, P0 ;  /* 0x0000000119197824 */ /* 0x000fe200000e060d */
[----:B------:R-:W-:-:S04]  /*71f0*/  IADD3 R15, P2, PT, R31, R14, RZ ;  /* 0x0000000e1f0f7210 */ /* 0x000fc80007f5e0ff */
[----:B------:R-:W-:Y:S01]  /*7200*/  IADD3.X R25, PT, PT, RZ, RZ, R25, P2, P1 ;  /* 0x000000ffff197210 */ /* 0x000fe200017e2419 */
[----:B------:R-:W-:Y:S01]  /*7210*/  IMAD.WIDE.U32 R12, R15, R6, RZ ;  /* 0x000000060f0c7225 */ /* 0x000fe200078e00ff */
[----:B------:R-:W-:-:S03]  /*7220*/  ISETP.GE.AND P1, PT, R21, RZ, PT ;  /* 0x000000ff1500720c */ /* 0x000fc60003f26270 */
[----:B------:R-:W-:Y:S01]  /*7230*/  IMAD R13, R15, R7, R13 ;  /* 0x000000070f0d7224 */ /* 0x000fe200078e020d */
[----:B------:R-:W-:-:S03]  /*7240*/  IADD3 R27, P0, PT, RZ, -R12, RZ ;  /* 0x8000000cff1b7210 */ /* 0x000fc60007f1e0ff */
[----:B------:R-:W-:Y:S02]  /*7250*/  IMAD R13, R25, R6, R13 ;  /* 0x00000006190d7224 */ /* 0x000fe400078e020d */
[----:B------:R-:W-:-:S03]  /*7260*/  IMAD.HI.U32 R14, R15, R27, RZ ;  /* 0x0000001b0f0e7227 */ /* 0x000fc600078e00ff */
[----:B------:R-:W-:Y:S02]  /*7270*/  IADD3.X R12, PT, PT, RZ, ~R13, RZ, P0, !PT ;  /* 0x8000000dff0c7210 */ /* 0x000fe400007fe4ff */
[----:B------:R-:W-:-:S03]  /*7280*/  IADD3 R13, P4, PT, RZ, -R18, RZ ;  /* 0x80000012ff0d7210 */ /* 0x000fc60007f9e0ff */
[----:B------:R-:W-:-:S04]  /*7290*/  IMAD.WIDE.U32 R14, P0, R15, R12, R14 ;  /* 0x0000000c0f0e7225 */ /* 0x000fc8000780000e */
[----:B------:R-:W-:Y:S01]  /*72a0*/  IMAD.HI.U32 R14, P2, R25, R27, R14 ;  /* 0x0000001b190e7227 */ /* 0x000fe2000784000e */
[----:B------:R-:W-:-:S03]  /*72b0*/  SEL R15, R13, R18, !P1 ;  /* 0x000000120d0f7207 */ /* 0x000fc60004800000 */
[----:B------:R-:W-:Y:S01]  /*72c0*/  HFMA2 R13, -RZ, RZ, 0, 0 ;  /* 0x00000000ff0d7431 */ /* 0x000fe200000001ff */
[-C--:B------:R-:W-:Y:S01]  /*72d0*/  IADD3.X R18, PT, PT, RZ, ~R21.reuse, RZ, P4, !PT ;  /* 0x80000015ff127210 */ /* 0x080fe200027fe4ff */
[CC--:B------:R-:W-:Y:S02]  /*72e0*/  IMAD R27, R25.reuse, R12.reuse, RZ ;  /* 0x0000000c191b7224 */ /* 0x0c0fe400078e02ff */
[----:B------:R-:W-:Y:S01]  /*72f0*/  IMAD.HI.U32 R12, R25, R12, RZ ;  /* 0x0000000c190c7227 */ /* 0x000fe200078e00ff */
[----:B------:R-:W-:Y:S02]  /*7300*/  SEL R21, R18, R21, !P1 ;  /* 0x0000001512157207 */ /* 0x000fe40004800000 */
[----:B------:R-:W-:Y:S01]  /*7310*/  IADD3 R14, P3, PT, R27, R14, RZ ;  /* 0x0000000e1b0e7210 */ /* 0x000fe20007f7e0ff */
[----:B------:R-:W-:-:S04]  /*7320*/  IMAD.X R25, R12, 0x1, R25, P0 ;  /* 0x000000010c197824 */ /* 0x000fc800000e0619 */
[----:B------:R-:W-:Y:S01]  /*7330*/  IMAD.HI.U32 R12, R14, R15, RZ ;  /* 0x0000000f0e0c7227 */ /* 0x000fe200078e00ff */
[----:B------:R-:W-:-:S03]  /*7340*/  IADD3.X R18, PT, PT, RZ, RZ, R25, P3, P2 ;  /* 0x000000ffff127210 */ /* 0x000fc60001fe4419 */
[----:B------:R-:W-:-:S04]  /*7350*/  IMAD.WIDE.U32 R12, R14, R21, R12 ;  /* 0x000000150e0c7225 */ /* 0x000fc800078e000c */
[C---:B------:R-:W-:Y:S02]  /*7360*/  IMAD R25, R18.reuse, R21, RZ ;  /* 0x0000001512197224 */ /* 0x040fe400078e02ff */
[----:B------:R-:W-:-:S04]  /*7370*/  IMAD.HI.U32 R12, P0, R18, R15, R12 ;  /* 0x0000000f120c7227 */ /* 0x000fc8000780000c */
[----:B------:R-:W-:Y:S01]  /*7380*/  IMAD.HI.U32 R14, R18, R21, RZ ;  /* 0x00000015120e7227 */ /* 0x000fe200078e00ff */
[----:B------:R-:W-:-:S04]  /*7390*/  IADD3 R25, P2, PT, R25, R12, RZ ;  /* 0x0000000c19197210 */ /* 0x000fc80007f5e0ff */
[----:B------:R-:W-:Y:S01]  /*73a0*/  IADD3.X R14, PT, PT, R14, RZ, RZ, P0, !PT ;  /* 0x000000ff0e0e7210 */ /* 0x000fe200007fe4ff */
[----:B------:R-:W-:-:S04]  /*73b0*/  IMAD.WIDE.U32 R12, R25, R6, RZ ;  /* 0x00000006190c7225 */ /* 0x000fc800078e00ff */
[----:B------:R-:W-:Y:S01]  /*73c0*/  IMAD.X R27, RZ, RZ, R14, P2 ;  /* 0x000000ffff1b7224 */ /* 0x000fe200010e060e */
[----:B------:R-:W-:Y:S01]  /*73d0*/  IADD3 R29, P2, PT, -R12, R15, RZ ;  /* 0x0000000f0c1d7210 */ /* 0x000fe20007f5e1ff */
[----:B------:R-:W-:-:S03]  /*73e0*/  IMAD R25, R25, R7, R13 ;  /* 0x0000000719197224 */ /* 0x000fc600078e020d */
[-C--:B------:R-:W-:Y:S01]  /*73f0*/  ISETP.GE.U32.AND P0, PT, R29, R6.reuse, PT ;  /* 0x000000061d00720c */ /* 0x080fe20003f06070 */
[----:B------:R-:W-:Y:S01]  /*7400*/  IMAD R12, R27, R6, R25 ;  /* 0x000000061b0c7224 */ /* 0x000fe200078e0219 */
[----:B------:R-:W-:-:S04]  /*7410*/  MOV R27, 0x0 ;  /* 0x00000000001b7802 */ /* 0x000fc80000000f00 */
[----:B------:R-:W-:Y:S02]  /*7420*/  IADD3.X R21, PT, PT, ~R12, R21, RZ, P2, !PT ;  /* 0x000000150c157210 */ /* 0x000fe400017fe5ff */
[----:B------:R-:W-:Y:S02]  /*7430*/  IADD3 R13, P2, PT, R29, -R6, RZ ;  /* 0x800000061d0d7210 */ /* 0x000fe40007f5e0ff */
[CC--:B------:R-:W-:Y:S02]  /*7440*/  ISETP.GE.U32.AND.EX P0, PT, R21.reuse, R7.reuse, PT, P0 ;  /* 0x000000071500720c */ /* 0x0c0fe40003f06100 */
[----:B------:R-:W-:Y:S02]  /*7450*/  IADD3.X R15, PT, PT, R21, ~R7, RZ, P2, !PT ;  /* 0x80000007150f7210 */ /* 0x000fe400017fe4ff */
[----:B------:R-:W-:Y:S02]  /*7460*/  SEL R13, R13, R29, P0 ;  /* 0x0000001d0d0d7207 */ /* 0x000fe40000000000 */
[----:B------:R-:W-:-:S02]  /*7470*/  SEL R15, R15, R21, P0 ;  /* 0x000000150f0f7207 */ /* 0x000fc40000000000 */
[CC--:B------:R-:W-:Y:S02]  /*7480*/  ISETP.GE.U32.AND P0, PT, R13.reuse, R6.reuse, PT ;  /* 0x000000060d00720c */ /* 0x0c0fe40003f06070 */
[----:B------:R-:W-:Y:S02]  /*7490*/  IADD3 R6, P2, PT, R13, -R6, RZ ;  /* 0x800000060d067210 */ /* 0x000fe40007f5e0ff */
[----:B------:R-:W-:-:S03]  /*74a0*/  ISETP.GE.U32.AND.EX P0, PT, R15, R7, PT, P0 ;  /* 0x000000070f00720c */ /* 0x000fc60003f06100 */
[----:B------:R-:W-:Y:S01]  /*74b0*/  IMAD.X R7, R15, 0x1, ~R7, P2 ;  /* 0x000000010f077824 */ /* 0x000fe200010e0e07 */
[----:B------:R-:W-:-:S04]  /*74c0*/  SEL R6, R6, R13, P0 ;  /* 0x0000000d06067207 */ /* 0x000fc80000000000 */
[----:B------:R-:W-:Y:S02]  /*74d0*/  SEL R7, R7, R15, P0 ;  /* 0x0000000f07077207 */ /* 0x000fe40000000000 */
[-C--:B------:R-:W-:Y:S02]  /*74e0*/  IADD3 R13, P2, PT, RZ, -R6.reuse, RZ ;  /* 0x80000006ff0d7210 */ /* 0x080fe40007f5e0ff */
[----:B------:R-:W-:Y:S02]  /*74f0*/  ISETP.NE.U32.AND P0, PT, R24, RZ, PT ;  /* 0x000000ff1800720c */ /* 0x000fe40003f05070 */
[----:B------:R-:W-:Y:S02]  /*7500*/  IADD3.X R12, PT, PT, RZ, ~R7, RZ, P2, !PT ;  /* 0x80000007ff0c7210 */ /* 0x000fe400017fe4ff */
[----:B------:R-:W-:Y:S02]  /*7510*/  ISETP.NE.AND.EX P0, PT, R19, RZ, PT, P0 ;  /* 0x000000ff1300720c */ /* 0x000fe40003f05300 */
[----:B------:R-:W-:-:S02]  /*7520*/  SEL R6, R13, R6, !P1 ;  /* 0x000000060d067207 */ /* 0x000fc40004800000 */
[----:B------:R-:W-:Y:S02]  /*7530*/  SEL R7, R12, R7, !P1 ;  /* 0x000000070c077207 */ /* 0x000fe40004800000 */
[----:B------:R-:W-:Y:S02]  /*7540*/  SEL R6, R6, 0xffffffff, P0 ;  /* 0xffffffff06067807 */ /* 0x000fe40000000000 */
[----:B------:R-:W-:Y:S01]  /*7550*/  SEL R7, R7, 0xffffffff, P0 ;  /* 0xffffffff07077807 */ /* 0x000fe20000000000 */
[----:B------:R-:W-:Y:S06]  /*7560*/  RET.REL.NODEC R26 `(contiguous_reducel12_bf16) ;  /* 0xffffff881aa47950 */ /* 0x000fec0003c3ffff */
.L_x_158:
        /* <DEDUP_REMOVED lines=9> */
.L_x_32206:


//--------------------- .text.uncontiguous_reducel1_bf16 --------------------------
	.section	.text.uncontiguous_reducel1_bf16,"ax",@progbits
	.align	128
        .global         uncontiguous_reducel1_bf16
        .type           uncontiguous_reducel1_bf16,@function
        .size           uncontiguous_reducel1_bf16,(.L_x_32208 - uncontiguous_reducel1_bf16)
        .other          uncontiguous_reducel1_bf16,@"STO_CUDA_ENTRY STV_DEFAULT"
uncontiguous_reducel1_bf16:
.text.uncontiguous_reducel1_bf16:
[----:B------:R-:W-:Y:S01]  /*0000*/  LDC R1, c[0x0][0x37c] ;  /* 0x0000df00ff017b82 */ /* 0x000fe20000000800 */
[----:B------:R-:W0:Y:S07]  /*0010*/  S2R R0, SR_CTAID.X ;  /* 0x0000000000007919 */ /* 0x000e2e0000002500 */
[----:B------:R-:W1:Y:S01]  /*0020*/  S2UR UR6, SR_CgaCtaId ;  /* 0x00000000000679c3 */ /* 0x000e620000008800 */
[----:B------:R-:W0:Y:S01]  /*0030*/  LDCU UR5, c[0x0][0x360] ;  /* 0x00006c00ff0577ac */ /* 0x000e220008000800 */
[----:B------:R-:W2:Y:S01]  /*0040*/  I2F.BF16 R4, RZ ;  /* 0x000000ff00047306 */ /* 0x000ea20000202400 */
[----:B------:R-:W3:Y:S01]  /*0050*/  S2R R2, SR_TID.X ;  /* 0x0000000000027919 */ /* 0x000ee20000002100 */
[----:B------:R-:W-:Y:S01]  /*0060*/  BSSY.RECONVERGENT B0, `(.L_x_159) ;  /* 0x000065a000007945 */ /* 0x000fe20003800200 */
[----:B------:R-:W4:Y:S03]  /*0070*/  LDCU.64 UR10, c[0x0][0x3a8] ;  /* 0x00007500ff0a77ac */ /* 0x000f260008000a00 */
[----:B------:R-:W5:Y:S01]  /*0080*/  LDC R11, c[0x0][0x3a0] ;  /* 0x0000e800ff0b7b82 */ /* 0x000f620000000800 */
[----:B------:R-:W-:Y:S01]  /*0090*/  UMOV UR4, 0x400 ;  /* 0x0000040000047882 */ /* 0x000fe20000000000 */
[----:B------:R-:W2:Y:S01]  /*00a0*/  LDCU.64 UR8, c[0x0][0x358] ;  /* 0x00006b00ff0877ac */ /* 0x000ea20008000a00 */
[----:B-1----:R-:W-:Y:S01]  /*00b0*/  ULEA UR4, UR6, UR4, 0x18 ;  /* 0x0000000406047291 */ /* 0x002fe2000f8ec0ff */
[----:B0-----:R-:W-:Y:S01]  /*00c0*/  IMAD R5, R0, UR5, RZ ;  /* 0x0000000500057c24 */ /* 0x001fe2000f8e02ff */
[----:B-----5:R-:W-:-:S04]  /*00d0*/  IADD3 R8, PT, PT, R11, -0x1, RZ ;  /* 0xffffffff0b087810 */ /* 0x020fc80007ffe0ff */
[----:B---3--:R-:W-:Y:S02]  /*00e0*/  LEA R3, R2, UR4, 0x1 ;  /* 0x0000000402037c11 */ /* 0x008fe4000f8e08ff */
[----:B------:R-:W-:-:S03]  /*00f0*/  LEA R10, R5, R2, 0x1 ;  /* 0x00000002050a7211 */ /* 0x000fc600078e08ff */
[----:B--2---:R0:W-:Y:S02]  /*0100*/  STS.U16 [R3], R4 ;  /* 0x0000000403007388 */ /* 0x0041e40000000400 */
[----:B------:R-:W-:-:S05]  /*0110*/  VIADD R20, R10, UR5 ;  /* 0x000000050a147c36 */ /* 0x000fca0008000000 */
[----:B----4-:R-:W-:-:S04]  /*0120*/  ISETP.GE.U32.AND P0, PT, R20, UR10, PT ;  /* 0x0000000a14007c0c */ /* 0x010fc8000bf06070 */
[----:B------:R-:W-:-:S13]  /*0130*/  ISETP.GE.U32.AND.EX P0, PT, RZ, UR11, PT, P0 ;  /* 0x0000000bff007c0c */ /* 0x000fda000bf06100 */
[----:B0-----:R-:W-:Y:S05]  /*0140*/  @P0 BRA `(.L_x_160) ;  /* 0x0000002c008c0947 */ /* 0x001fea0003800000 */
[----:B------:R-:W-:Y:S02]  /*0150*/  ISETP.GE.AND P0, PT, R8, RZ, PT ;  /* 0x000000ff0800720c */ /* 0x000fe40003f06270 */
[----:B------:R-:W-:Y:S02]  /*0160*/  CS2R R4, SRZ ;  /* 0x0000000000047805 */ /* 0x000fe4000001ff00 */
[----:B------:R-:W-:-:S09]  /*0170*/  CS2R R22, SRZ ;  /* 0x0000000000167805 */ /* 0x000fd2000001ff00 */
[----:B------:R-:W-:Y:S05]  /*0180*/  @!P0 BRA `(.L_x_161) ;  /* 0x0000002c004c8947 */ /* 0x000fea0003800000 */
[----:B------:R-:W-:Y:S01]  /*0190*/  ISETP.GE.U32.AND P0, PT, R8, 0x3, PT ;  /* 0x000000030800780c */ /* 0x000fe20003f06070 */
[----:B------:R-:W-:Y:S02]  /*01a0*/  HFMA2 R7, -RZ, RZ, 0, 0 ;  /* 0x00000000ff077431 */ /* 0x000fe400000001ff */
[----:B------:R-:W-:Y:S01]  /*01b0*/  IMAD.MOV.U32 R6, RZ, RZ, R10 ;  /* 0x000000ffff067224 */ /* 0x000fe200078e000a */
[----:B------:R-:W-:Y:S01]  /*01c0*/  CS2R R22, SRZ ;  /* 0x0000000000167805 */ /* 0x000fe2000001ff00 */
[----:B------:R-:W-:Y:S01]  /*01d0*/  IMAD.MOV.U32 R9, RZ, RZ, RZ ;  /* 0x000000ffff097224 */ /* 0x000fe200078e00ff */
[----:B------:R-:W-:-:S07]  /*01e0*/  CS2R R4, SRZ ;  /* 0x0000000000047805 */ /* 0x000fce000001ff00 */
[----:B------:R-:W-:Y:S05]  /*01f0*/  @!P0 BRA `(.L_x_162) ;  /* 0x0000001800988947 */ /* 0x000fea0003800000 */
[----:B------:R-:W0:Y:S01]  /*0200*/  LDC.64 R18, c[0x0][0x390] ;  /* 0x0000e400ff127b82 */ /* 0x000e220000000a00 */
[C---:B------:R-:W-:Y:S02]  /*0210*/  LOP3.LUT R10, R11.reuse, 0xfffffffc, RZ, 0xc0, !PT ;  /* 0xfffffffc0b0a7812 */ /* 0x040fe400078ec0ff */
[----:B------:R-:W-:Y:S02]  /*0220*/  CS2R R22, SRZ ;  /* 0x0000000000167805 */ /* 0x000fe4000001ff00 */
[----:B------:R-:W-:Y:S01]  /*0230*/  IADD3 R8, PT, PT, R11, -0x2, RZ ;  /* 0xfffffffe0b087810 */ /* 0x000fe20007ffe0ff */
[----:B------:R-:W-:Y:S02]  /*0240*/  IMAD.MOV R10, RZ, RZ, -R10 ;  /* 0x000000ffff0a7224 */ /* 0x000fe400078e0a0a */
[----:B------:R-:W1:Y:S05]  /*0250*/  LDC.64 R16, c[0x0][0x398] ;  /* 0x0000e600ff107b82 */ /* 0x000e6a0000000a00 */
.L_x_187:
        /* <DEDUP_REMOVED lines=14> */
[----:B0-----:R-:W-:Y:S01]  /*0340*/  IADD3 R12, PT, PT, R9, 0xffffffe, RZ ;  /* 0x0ffffffe090c7810 */ /* 0x001fe20007ffe0ff */
[----:B------:R-:W-:-:S05]  /*0350*/  HFMA2 R9, -RZ, RZ, 0, 0 ;  /* 0x00000000ff097431 */ /* 0x000fca00000001ff */
[----:B------:R0:W2:Y:S02]  /*0360*/  F2I.FTZ.U32.TRUNC.NTZ R13, R12 ;  /* 0x0000000c000d7305 */ /* 0x0000a4000021f000 */
[----:B0-----:R-:W-:Y:S01]  /*0370*/  MOV R12, RZ ;  /* 0x000000ff000c7202 */ /* 0x001fe20000000f00 */
        /* <DEDUP_REMOVED lines=14> */
.L_x_164:
[----:B------:R-:W-:Y:S01]  /*0460*/  MOV R26, R6 ;  /* 0x00000006001a7202 */ /* 0x000fe20000000f00 */
[----:B------:R-:W-:Y:S01]  /*0470*/  IMAD.MOV.U32 R13, RZ, RZ, R9 ;  /* 0x000000ffff0d7224 */ /* 0x000fe200078e0009 */
[----:B------:R-:W-:Y:S01]  /*0480*/  MOV R14, R40 ;  /* 0x00000028000e7202 */ /* 0x000fe20000000f00 */
[----:B------:R-:W-:Y:S01]  /*0490*/  IMAD.MOV.U32 R11, RZ, RZ, R41 ;  /* 0x000000ffff0b7224 */ /* 0x000fe200078e0029 */
[----:B------:R-:W-:-:S07]  /*04a0*/  MOV R12, 0x4c0 ;  /* 0x000004c0000c7802 */ /* 0x000fce0000000f00 */
[----:B-1----:R-:W-:Y:S05]  /*04b0*/  CALL.REL.NOINC `($__internal_4_$__cuda_sm20_div_s64) ;  /* 0x0000006400487944 */ /* 0x002fea0003c00000 */
[-C--:B------:R-:W-:Y:S01]  /*04c0*/  IADD3 R21, P0, PT, RZ, -R24.reuse, RZ ;  /* 0x80000018ff157210 */ /* 0x080fe20007f1e0ff */
[----:B------:R-:W-:Y:S01]  /*04d0*/  IMAD.MOV.U32 R12, RZ, RZ, R6 ;  /* 0x000000ffff0c7224 */ /* 0x000fe200078e0006 */
[----:B------:R-:W-:Y:S01]  /*04e0*/  MOV R13, R9 ;  /* 0x00000009000d7202 */ /* 0x000fe20000000f00 */
[----:B------:R-:W-:Y:S01]  /*04f0*/  IMAD.MOV.U32 R35, RZ, RZ, R25 ;  /* 0x000000ffff237224 */ /* 0x000fe200078e0019 */
[----:B------:R-:W-:Y:S02]  /*0500*/  IADD3.X R11, PT, PT, RZ, ~R25, RZ, P0, !PT ;  /* 0x80000019ff0b7210 */ /* 0x000fe400007fe4ff */
[----:B------:R-:W-:Y:S01]  /*0510*/  MOV R34, R24 ;  /* 0x0000001800227202 */ /* 0x000fe20000000f00 */
[----:B------:R-:W-:-:S04]  /*0520*/  IMAD.WIDE.U32 R12, R40, R21, R12 ;  /* 0x00000015280c7225 */ /* 0x000fc800078e000c */
[----:B------:R-:W-:-:S04]  /*0530*/  IMAD R11, R40, R11, RZ ;  /* 0x0000000b280b7224 */ /* 0x000fc800078e02ff */
[----:B------:R-:W-:-:S04]  /*0540*/  IMAD R11, R41, R21, R11 ;  /* 0x00000015290b7224 */ /* 0x000fc800078e020b */
[----:B------:R-:W-:-:S07]  /*0550*/  IMAD.IADD R9, R13, 0x1, R11 ;  /* 0x000000010d097824 */ /* 0x000fce00078e020b */
.L_x_165:
[----:B------:R-:W-:Y:S05]  /*0560*/  BSYNC.RECONVERGENT B1 ;  /* 0x0000000000017941 */ /* 0x000fea0003800200 */
.L_x_163:
[----:B-1----:R-:W-:-:S06]  /*0570*/  IMAD.WIDE.U32 R38, R15, 0x8, R16 ;  /* 0x000000080f267825 */ /* 0x002fcc00078e0010 */
        /* <DEDUP_REMOVED lines=19> */
[----:B------:R-:W-:-:S04]  /*06b0*/  IMAD.HI.U32 R42, R7, R20, RZ ;  /* 0x00000014072a7227 */ /* 0x000fc800078e00ff */
[----:B------:R-:W-:Y:S01]  /*06c0*/  IMAD.MOV.U32 R7, RZ, RZ, RZ ;  /* 0x000000ffff077224 */ /* 0x000fe200078e00ff */
        /* <DEDUP_REMOVED lines=10> */
[----:B------:R-:W-:Y:S06]  /*0770*/  BRA `(.L_x_168) ;  /* 0x00000000003c7947 */ /* 0x000fec0003800000 */
.L_x_167:
[----:B------:R-:W-:Y:S01]  /*0780*/  IMAD.MOV.U32 R26, RZ, RZ, R20 ;  /* 0x000000ffff1a7224 */ /* 0x000fe200078e0014 */
[----:B------:R-:W-:Y:S01]  /*0790*/  MOV R13, R7 ;  /* 0x00000007000d7202 */ /* 0x000fe20000000f00 */
[----:B------:R-:W-:Y:S01]  /*07a0*/  IMAD.MOV.U32 R14, RZ, RZ, R40 ;  /* 0x000000ffff0e7224 */ /* 0x000fe200078e0028 */
[----:B------:R-:W-:Y:S02]  /*07b0*/  MOV R11, R41 ;  /* 0x00000029000b7202 */ /* 0x000fe40000000f00 */
[----:B------:R-:W-:-:S07]  /*07c0*/  MOV R12, 0x7e0 ;  /* 0x000007e0000c7802 */ /* 0x000fce0000000f00 */
[----:B------:R-:W-:Y:S05]  /*07d0*/  CALL.REL.NOINC `($__internal_4_$__cuda_sm20_div_s64) ;  /* 0x0000006000807944 */ /* 0x000fea0003c00000 */
[----:B------:R-:W-:Y:S01]  /*07e0*/  IADD3 R9, P0, PT, RZ, -R24, RZ ;  /* 0x80000018ff097210 */ /* 0x000fe20007f1e0ff */
[--C-:B------:R-:W-:Y:S01]  /*07f0*/  IMAD.MOV.U32 R43, RZ, RZ, R25.reuse ;  /* 0x000000ffff2b7224 */ /* 0x100fe200078e0019 */
[----:B------:R-:W-:Y:S02]  /*0800*/  MOV R6, R20 ;  /* 0x0000001400067202 */ /* 0x000fe40000000f00 */
[----:B------:R-:W-:Y:S01]  /*0810*/  MOV R42, R24 ;  /* 0x00000018002a7202 */ /* 0x000fe20000000f00 */
[----:B------:R-:W-:-:S04]  /*0820*/  IMAD.X R5, RZ, RZ, ~R25, P0 ;  /* 0x000000ffff057224 */ /* 0x000fc800000e0e19 */
[C---:B------:R-:W-:Y:S02]  /*0830*/  IMAD R11, R40.reuse, R5, RZ ;  /* 0x00000005280b7224 */ /* 0x040fe400078e02ff */
[----:B------:R-:W-:-:S04]  /*0840*/  IMAD.WIDE.U32 R4, R40, R9, R6 ;  /* 0x0000000928047225 */ /* 0x000fc800078e0006 */
[----:B------:R-:W-:-:S04]  /*0850*/  IMAD R11, R41, R9, R11 ;  /* 0x00000009290b7224 */ /* 0x000fc800078e020b */
[----:B------:R-:W-:-:S07]  /*0860*/  IMAD.IADD R7, R11, 0x1, R5 ;  /* 0x000000010b077824 */ /* 0x000fce00078e0205 */
.L_x_168:
[----:B------:R-:W-:Y:S05]  /*0870*/  BSYNC.RECONVERGENT B1 ;  /* 0x0000000000017941 */ /* 0x000fea0003800200 */
.L_x_166:
[----:B------:R-:W-:-:S06]  /*0880*/  IMAD.WIDE.U32 R20, R8, 0x8, R18 ;  /* 0x0000000808147825 */ /* 0x000fcc00078e0012 */
[----:B------:R-:W2:Y:S01]  /*0890*/  LDG.E.64 R20, desc[UR8][R20.64] ;  /* 0x0000000814147981 */ /* 0x000ea2000c1e1b00 */
[C---:B------:R-:W-:Y:S01]  /*08a0*/  IMAD R7, R38.reuse, R7, RZ ;  /* 0x0000000726077224 */ /* 0x040fe200078e02ff */
[----:B------:R-:W-:Y:S01]  /*08b0*/  BSSY.RECONVERGENT B1, `(.L_x_169) ;  /* 0x000002f000017945 */ /* 0x000fe20003800200 */
[----:B------:R-:W-:-:S04]  /*08c0*/  IMAD.WIDE.U32 R22, R38, R4, R22 ;  /* 0x0000000426167225 */ /* 0x000fc800078e0016 */
[----:B------:R-:W-:-:S04]  /*08d0*/  IMAD R7, R39, R4, R7 ;  /* 0x0000000427077224 */ /* 0x000fc800078e0207 */
[----:B------:R-:W-:Y:S01]  /*08e0*/  IMAD.IADD R9, R23, 0x1, R7 ;  /* 0x0000000117097824 */ /* 0x000fe200078e0207 */
[----:B--2---:R-:W-:-:S04]  /*08f0*/  LOP3.LUT R5, R35, R21, RZ, 0xfc, !PT ;  /* 0x0000001523057212 */ /* 0x004fc800078efcff */
[----:B------:R-:W-:Y:S02]  /*0900*/  ISETP.NE.U32.AND P0, PT, R5, RZ, PT ;  /* 0x000000ff0500720c */ /* 0x000fe40003f05070 */
[----:B------:R-:W-:-:S11]  /*0910*/  IADD3 R5, PT, PT, R8, -0x2, RZ ;  /* 0xfffffffe08057810 */ /* 0x000fd60007ffe0ff */
        /* <DEDUP_REMOVED lines=24> */
.L_x_170:
[----:B------:R-:W-:Y:S01]  /*0aa0*/  MOV R26, R34 ;  /* 0x00000022001a7202 */ /* 0x000fe20000000f00 */
[----:B------:R-:W-:Y:S01]  /*0ab0*/  IMAD.MOV.U32 R13, RZ, RZ, R35 ;  /* 0x000000ffff0d7224 */ /* 0x000fe200078e0023 */
[----:B------:R-:W-:Y:S01]  /*0ac0*/  MOV R14, R20 ;  /* 0x00000014000e7202 */ /* 0x000fe20000000f00 */
[----:B------:R-:W-:Y:S01]  /*0ad0*/  IMAD.MOV.U32 R11, RZ, RZ, R21 ;  /* 0x000000ffff0b7224 */ /* 0x000fe200078e0015 */
[----:B------:R-:W-:-:S07]  /*0ae0*/  MOV R12, 0xb00 ;  /* 0x00000b00000c7802 */ /* 0x000fce0000000f00 */
[----:B------:R-:W-:Y:S05]  /*0af0*/  CALL.REL.NOINC `($__internal_4_$__cuda_sm20_div_s64) ;  /* 0x0000005c00b87944 */ /* 0x000fea0003c00000 */
        /* <DEDUP_REMOVED lines=10> */
.L_x_171:
[----:B------:R-:W-:Y:S05]  /*0ba0*/  BSYNC.RECONVERGENT B1 ;  /* 0x0000000000017941 */ /* 0x000fea0003800200 */
.L_x_169:
        /* <DEDUP_REMOVED lines=34> */
.L_x_173:
        /* <DEDUP_REMOVED lines=10> */
[----:B------:R-:W-:-:S05]  /*0e70*/  IADD3.X R13, PT, PT, RZ, ~R25, RZ, P0, !PT ;  /* 0x80000019ff0d7210 */ /* 0x000fca00007fe4ff */
[----:B------:R-:W-:Y:S01]  /*0e80*/  IMAD R4, R20, R13, RZ ;  /* 0x0000000d14047224 */ /* 0x000fe200078e02ff */
[----:B------:R-:W-:-:S03]  /*0e90*/  MOV R13, R43 ;  /* 0x0000002b000d7202 */ /* 0x000fc60000000f00 */
[----:B------:R-:W-:-:S04]  /*0ea0*/  IMAD.WIDE.U32 R12, R20, R11, R12 ;  /* 0x0000000b140c7225 */ /* 0x000fc800078e000c */
[----:B------:R-:W-:-:S04]  /*0eb0*/  IMAD R11, R21, R11, R4 ;  /* 0x0000000b150b7224 */ /* 0x000fc800078e0204 */
[----:B------:R-:W-:-:S07]  /*0ec0*/  IMAD.IADD R11, R11, 0x1, R13 ;  /* 0x000000010b0b7824 */ /* 0x000fce00078e020d */
.L_x_174:
[----:B------:R-:W-:Y:S05]  /*0ed0*/  BSYNC.RECONVERGENT B1 ;  /* 0x0000000000017941 */ /* 0x000fea0003800200 */
.L_x_172:
[----:B------:R-:W-:-:S05]  /*0ee0*/  IADD3 R15, PT, PT, R8, -0x1, RZ ;  /* 0xffffffff080f7810 */ /* 0x000fca0007ffe0ff */
[----:B------:R-:W-:-:S06]  /*0ef0*/  IMAD.WIDE.U32 R20, R15, 0x8, R18 ;  /* 0x000000080f147825 */ /* 0x000fcc00078e0012 */
[----:B------:R-:W2:Y:S01]  /*0f00*/  LDG.E.64 R20, desc[UR8][R20.64] ;  /* 0x0000000814147981 */ /* 0x000ea2000c1e1b00 */
[C---:B------:R-:W-:Y:S01]  /*0f10*/  IMAD R11, R40.reuse, R11, RZ ;  /* 0x0000000b280b7224 */ /* 0x040fe200078e02ff */
[----:B------:R-:W-:Y:S01]  /*0f20*/  BSSY.RECONVERGENT B1, `(.L_x_175) ;  /* 0x0000030000017945 */ /* 0x000fe20003800200 */
[----:B------:R-:W-:Y:S02]  /*0f30*/  IMAD.MOV.U32 R23, RZ, RZ, R9 ;  /* 0x000000ffff177224 */ /* 0x000fe400078e0009 */
[-C--:B------:R-:W-:Y:S02]  /*0f40*/  IMAD R9, R41, R12.reuse, R11 ;  /* 0x0000000c29097224 */ /* 0x080fe400078e020b */
[----:B------:R-:W-:-:S05]  /*0f50*/  IMAD.WIDE.U32 R22, R40, R12, R22 ;  /* 0x0000000c28167225 */ /* 0x000fca00078e0016 */
[----:B------:R-:W-:Y:S02]  /*0f60*/  IADD3 R9, PT, PT, R23, R9, RZ ;  /* 0x0000000917097210 */ /* 0x000fe40007ffe0ff */
[----:B--2---:R-:W-:-:S04]  /*0f70*/  LOP3.LUT R4, R39, R21, RZ, 0xfc, !PT ;  /* 0x0000001527047212 */ /* 0x004fc800078efcff */
[----:B------:R-:W-:-:S13]  /*0f80*/  ISETP.NE.U32.AND P0, PT, R4, RZ, PT ;  /* 0x000000ff0400720c */ /* 0x000fda0003f05070 */
[----:B------:R-:W-:Y:S05]  /*0f90*/  @P0 BRA `(.L_x_176) ;  /* 0x0000000000600947 */ /* 0x000fea0003800000 */
        /* <DEDUP_REMOVED lines=24> */
.L_x_176:
        /* <DEDUP_REMOVED lines=16> */
.L_x_177:
[----:B------:R-:W-:Y:S05]  /*1220*/  BSYNC.RECONVERGENT B1 ;  /* 0x0000000000017941 */ /* 0x000fea0003800200 */
.L_x_175:
        /* <DEDUP_REMOVED lines=35> */
.L_x_179:
[----:B------:R-:W-:Y:S01]  /*1460*/  IMAD.MOV.U32 R26, RZ, RZ, R34 ;  /* 0x000000ffff1a7224 */ /* 0x000fe200078e0022 */
[----:B------:R-:W-:Y:S01]  /*1470*/  MOV R13, R35 ;  /* 0x00000023000d7202 */ /* 0x000fe20000000f00 */
[----:B------:R-:W-:Y:S01]  /*1480*/  IMAD.MOV.U32 R14, RZ, RZ, R20 ;  /* 0x000000ffff0e7224 */ /* 0x000fe200078e0014 */
[----:B------:R-:W-:Y:S02]  /*1490*/  MOV R11, R21 ;  /* 0x00000015000b7202 */ /* 0x000fe40000000f00 */
[----:B------:R-:W-:-:S07]  /*14a0*/  MOV R12, 0x14c0 ;  /* 0x000014c0000c7802 */ /* 0x000fce0000000f00 */
[----:B------:R-:W-:Y:S05]  /*14b0*/  CALL.REL.NOINC `($__internal_4_$__cuda_sm20_div_s64) ;  /* 0x0000005400487944 */ /* 0x000fea0003c00000 */
[----:B------:R-:W-:Y:S02]  /*14c0*/  IADD3 R11, P0, PT, RZ, -R24, RZ ;  /* 0x80000018ff0b7210 */ /* 0x000fe40007f1e0ff */
[----:B------:R-:W-:Y:S01]  /*14d0*/  MOV R12, R34 ;  /* 0x00000022000c7202 */ /* 0x000fe20000000f00 */
[----:B------:R-:W-:Y:S02]  /*14e0*/  IMAD.MOV.U32 R34, RZ, RZ, R24 ;  /* 0x000000ffff227224 */ /* 0x000fe400078e0018 */
[----:B------:R-:W-:-:S04]  /*14f0*/  IMAD.X R13, RZ, RZ, ~R25, P0 ;  /* 0x000000ffff0d7224 */ /* 0x000fc800000e0e19 */
[C---:B------:R-:W-:Y:S02]  /*1500*/  IMAD R4, R20.reuse, R13, RZ ;  /* 0x0000000d14047224 */ /* 0x040fe400078e02ff */
[----:B------:R-:W-:Y:S01]  /*1510*/  IMAD.MOV.U32 R13, RZ, RZ, R35 ;  /* 0x000000ffff0d7224 */ /* 0x000fe200078e0023 */
[----:B------:R-:W-:Y:S01]  /*1520*/  MOV R35, R25 ;  /* 0x0000001900237202 */ /* 0x000fe20000000f00 */
[----:B------:R-:W-:-:S04]  /*1530*/  IMAD.WIDE.U32 R12, R20, R11, R12 ;  /* 0x0000000b140c7225 */ /* 0x000fc800078e000c */
[----:B------:R-:W-:-:S05]  /*1540*/  IMAD R11, R21, R11, R4 ;  /* 0x0000000b150b7224 */ /* 0x000fca00078e0204 */
[----:B------:R-:W-:-:S07]  /*1550*/  IADD3 R11, PT, PT, R11, R13, RZ ;  /* 0x0000000d0b0b7210 */ /* 0x000fce0007ffe0ff */
.L_x_180:
[----:B------:R-:W-:Y:S05]  /*1560*/  BSYNC.RECONVERGENT B1 ;  /* 0x0000000000017941 */ /* 0x000fea0003800200 */
.L_x_178:
        /* <DEDUP_REMOVED lines=34> */
.L_x_182:
[----:B------:R-:W-:Y:S01]  /*1790*/  IMAD.MOV.U32 R26, RZ, RZ, R38 ;  /* 0x000000ffff1a7224 */ /* 0x000fe200078e0026 */
[----:B------:R-:W-:Y:S01]  /*17a0*/  MOV R13, R39 ;  /* 0x00000027000d7202 */ /* 0x000fe20000000f00 */
[----:B------:R-:W-:Y:S01]  /*17b0*/  IMAD.MOV.U32 R14, RZ, RZ, R20 ;  /* 0x000000ffff0e7224 */ /* 0x000fe200078e0014 */
[----:B------:R-:W-:Y:S02]  /*17c0*/  MOV R11, R21 ;  /* 0x00000015000b7202 */ /* 0x000fe40000000f00 */
[----:B------:R-:W-:-:S07]  /*17d0*/  MOV R12, 0x17f0 ;  /* 0x000017f0000c7802 */ /* 0x000fce0000000f00 */
[----:B------:R-:W-:Y:S05]  /*17e0*/  CALL.REL.NOINC `($__internal_4_$__cuda_sm20_div_s64) ;  /* 0x00000050007c7944 */ /* 0x000fea0003c00000 */
[----:B------:R-:W-:Y:S01]  /*17f0*/  IADD3 R11, P0, PT, RZ, -R24, RZ ;  /* 0x80000018ff0b7210 */ /* 0x000fe20007f1e0ff */
[----:B------:R-:W-:Y:S01]  /*1800*/  IMAD.MOV.U32 R13, RZ, RZ, R39 ;  /* 0x000000ffff0d7224 */ /* 0x000fe200078e0027 */
[----:B------:R-:W-:Y:S02]  /*1810*/  MOV R12, R38 ;  /* 0x00000026000c7202 */ /* 0x000fe40000000f00 */
[----:B------:R-:W-:Y:S01]  /*1820*/  MOV R6, R24 ;  /* 0x0000001800067202 */ /* 0x000fe20000000f00 */
[----:B------:R-:W-:Y:S02]  /*1830*/  IMAD.X R9, RZ, RZ, ~R25, P0 ;  /* 0x000000ffff097224 */ /* 0x000fe400000e0e19 */
[----:B------:R-:W-:-:S04]  /*1840*/  IMAD.WIDE.U32 R12, R20, R11, R12 ;  /* 0x0000000b140c7225 */ /* 0x000fc800078e000c */
[----:B------:R-:W-:-:S04]  /*1850*/  IMAD R9, R20, R9, RZ ;  /* 0x0000000914097224 */ /* 0x000fc800078e02ff */
[----:B------:R-:W-:-:S04]  /*1860*/  IMAD R9, R21, R11, R9 ;  /* 0x0000000b15097224 */ /* 0x000fc800078e0209 */
[----:B------:R-:W-:Y:S01]  /*1870*/  IMAD.IADD R11, R13, 0x1, R9 ;  /* 0x000000010d0b7824 */ /* 0x000fe200078e0209 */
[----:B------:R-:W-:-:S07]  /*1880*/  MOV R9, R25 ;  /* 0x0000001900097202 */ /* 0x000fce0000000f00 */
.L_x_183:
[----:B------:R-:W-:Y:S05]  /*1890*/  BSYNC.RECONVERGENT B1 ;  /* 0x0000000000017941 */ /* 0x000fea0003800200 */
.L_x_181:
        /* <DEDUP_REMOVED lines=19> */
[----:B------:R-:W-:-:S04]  /*19d0*/  IMAD.HI.U32 R7, R13, R7, R12 ;  /* 0x000000070d077227 */ /* 0x000fc800078e000c */
[----:B------:R-:W-:Y:S02]  /*19e0*/  HFMA2 R13, -RZ, RZ, 0, 0 ;  /* 0x00000000ff0d7431 */ /* 0x000fe400000001ff */
        /* <DEDUP_REMOVED lines=14> */
.L_x_185:
[----:B------:R-:W-:Y:S01]  /*1ad0*/  MOV R26, R34 ;  /* 0x00000022001a7202 */ /* 0x000fe20000000f00 */
[----:B------:R-:W-:Y:S01]  /*1ae0*/  IMAD.MOV.U32 R13, RZ, RZ, R35 ;  /* 0x000000ffff0d7224 */ /* 0x000fe200078e0023 */
[----:B------:R-:W-:Y:S01]  /*1af0*/  MOV R14, R20 ;  /* 0x00000014000e7202 */ /* 0x000fe20000000f00 */
[----:B------:R-:W-:Y:S01]  /*1b00*/  IMAD.MOV.U32 R11, RZ, RZ, R21 ;  /* 0x000000ffff0b7224 */ /* 0x000fe200078e0015 */
[----:B------:R-:W-:-:S07]  /*1b10*/  MOV R12, 0x1b30 ;  /* 0x00001b30000c7802 */ /* 0x000fce0000000f00 */
[----:B------:R-:W-:Y:S05]  /*1b20*/  CALL.REL.NOINC `($__internal_4_$__cuda_sm20_div_s64) ;  /* 0x0000004c00ac7944 */ /* 0x000fea0003c00000 */
[----:B------:R-:W-:Y:S01]  /*1b30*/  IADD3 R7, P0, PT, RZ, -R24, RZ ;  /* 0x80000018ff077210 */ /* 0x000fe20007f1e0ff */
[----:B------:R-:W-:Y:S01]  /*1b40*/  IMAD.MOV.U32 R12, RZ, RZ, R34 ;  /* 0x000000ffff0c7224 */ /* 0x000fe200078e0022 */
[----:B------:R-:W-:Y:S02]  /*1b50*/  MOV R13, R35 ;  /* 0x00000023000d7202 */ /* 0x000fe40000000f00 */
[----:B------:R-:W-:Y:S01]  /*1b60*/  IADD3.X R11, PT, PT, RZ, ~R25, RZ, P0, !PT ;  /* 0x80000019ff0b7210 */ /* 0x000fe200007fe4ff */
[----:B------:R-:W-:-:S04]  /*1b70*/  IMAD.WIDE.U32 R12, R20, R7, R12 ;  /* 0x00000007140c7225 */ /* 0x000fc800078e000c */
[----:B------:R-:W-:Y:S02]  /*1b80*/  IMAD R11, R20, R11, RZ ;  /* 0x0000000b140b7224 */ /* 0x000fe400078e02ff */
[----:B------:R-:W-:Y:S02]  /*1b90*/  IMAD.MOV.U32 R20, RZ, RZ, R24 ;  /* 0x000000ffff147224 */ /* 0x000fe400078e0018 */
[----:B------:R-:W-:Y:S02]  /*1ba0*/  IMAD R11, R21, R7, R11 ;  /* 0x00000007150b7224 */ /* 0x000fe400078e020b */
[----:B------:R-:W-:-:S03]  /*1bb0*/  IMAD.MOV.U32 R7, RZ, RZ, R25 ;  /* 0x000000ffff077224 */ /* 0x000fc600078e0019 */
[----:B------:R-:W-:-:S07]  /*1bc0*/  IADD3 R13, PT, PT, R11, R13, RZ ;  /* 0x0000000d0b0d7210 */ /* 0x000fce0007ffe0ff */
.L_x_186:
[----:B------:R-:W-:Y:S05]  /*1bd0*/  BSYNC.RECONVERGENT B1 ;  /* 0x0000000000017941 */ /* 0x000fea0003800200 */
.L_x_184:
[----:B------:R-:W-:Y:S01]  /*1be0*/  MOV R14, R22 ;  /* 0x00000016000e7202 */ /* 0x000fe20000000f00 */
[----:B------:R-:W-:Y:S02]  /*1bf0*/  IMAD R13, R38, R13, RZ ;  /* 0x0000000d260d7224 */ /* 0x000fe400078e02ff */
[----:B------:R-:W-:Y:S02]  /*1c00*/  VIADD R8, R8, 0xfffffffc ;  /* 0xfffffffc08087836 */ /* 0x000fe40000000000 */
[----:B------:R-:W-:-:S04]  /*1c10*/  IMAD.WIDE.U32 R22, R38, R12, R14 ;  /* 0x0000000c26167225 */ /* 0x000fc800078e000e */
[----:B------:R-:W-:-:S05]  /*1c20*/  IMAD R13, R39, R12, R13 ;  /* 0x0000000c270d7224 */ /* 0x000fca00078e020d */
[----:B------:R-:W-:Y:S01]  /*1c30*/  IADD3 R23, PT, PT, R23, R13, RZ ;  /* 0x0000000d17177210 */ /* 0x000fe20007ffe0ff */
[----:B------:R-:W-:Y:S06]  /*1c40*/  @P2 BRA `(.L_x_187) ;  /* 0xffffffe400842947 */ /* 0x000fec000383ffff */
[----:B------:R-:W-:-:S07]  /*1c50*/  VIADD R8, R8, 0x1 ;  /* 0x0000000108087836 */ /* 0x000fce0000000000 */
.L_x_162:
        /* <DEDUP_REMOVED lines=35> */
.L_x_190:
        /* <DEDUP_REMOVED lines=16> */
.L_x_191:
[----:B------:R-:W-:Y:S05]  /*1f90*/  BSYNC.RECONVERGENT B1 ;  /* 0x0000000000017941 */ /* 0x000fea0003800200 */
.L_x_189:
        /* <DEDUP_REMOVED lines=14> */
[----:B------:R-:W-:Y:S01]  /*2080*/  ISETP.NE.U32.AND P2, PT, R16, RZ, PT ;  /* 0x000000ff1000720c */ /* 0x000fe20003f45070 */
[----:B------:R-:W-:-:S04]  /*2090*/  IMAD.MOV.U32 R9, RZ, RZ, RZ ;  /* 0x000000ffff097224 */ /* 0x000fc800078e00ff */
        /* <DEDUP_REMOVED lines=18> */
.L_x_193:
        /* <DEDUP_REMOVED lines=10> */
[----:B------:R-:W-:-:S04]  /*2260*/  IMAD.X R5, RZ, RZ, ~R25, P0 ;  /* 0x000000ffff057224 */ /* 0x000fc800000e0e19 */
[C---:B------:R-:W-:Y:S02]  /*2270*/  IMAD R10, R16.reuse, R5, RZ ;  /* 0x00000005100a7224 */ /* 0x040fe400078e02ff */
[----:B------:R-:W-:-:S04]  /*2280*/  IMAD.WIDE.U32 R4, R16, R9, R6 ;  /* 0x0000000910047225 */ /* 0x000fc800078e0006 */
[----:B------:R-:W-:Y:S02]  /*2290*/  IMAD R9, R17, R9, R10 ;  /* 0x0000000911097224 */ /* 0x000fe400078e020a */
[----:B------:R-:W-:-:S03]  /*22a0*/  IMAD.MOV.U32 R7, RZ, RZ, R4 ;  /* 0x000000ffff077224 */ /* 0x000fc600078e0004 */
[----:B------:R-:W-:-:S07]  /*22b0*/  IADD3 R9, PT, PT, R9, R5, RZ ;  /* 0x0000000509097210 */ /* 0x000fce0007ffe0ff */
.L_x_194:
[----:B------:R-:W-:Y:S05]  /*22c0*/  BSYNC.RECONVERGENT B1 ;  /* 0x0000000000017941 */ /* 0x000fea0003800200 */
.L_x_192:
        /* <DEDUP_REMOVED lines=30> */
[----:B------:R-:W-:Y:S01]  /*24b0*/  @P1 VIADD R6, R6, 0x1 ;  /* 0x0000000106061836 */ /* 0x000fe20000000000 */
[----:B------:R-:W-:-:S04]  /*24c0*/  @!P2 LOP3.LUT R6, RZ, R16, RZ, 0x33, !PT ;  /* 0x00000010ff06a212 */ /* 0x000fc800078e33ff */
[----:B------:R-:W-:-:S05]  /*24d0*/  IADD3 R5, PT, PT, RZ, -R6, RZ ;  /* 0x80000006ff057210 */ /* 0x000fca0007ffe0ff */
[----:B------:R-:W-:Y:S01]  /*24e0*/  IMAD R10, R16, R5, R34 ;  /* 0x00000005100a7224 */ /* 0x000fe200078e0222 */
[----:B------:R-:W-:Y:S06]  /*24f0*/  BRA `(.L_x_197) ;  /* 0x0000000000407947 */ /* 0x000fec0003800000 */
.L_x_196:
        /* <DEDUP_REMOVED lines=10> */
[----:B------:R-:W-:Y:S01]  /*25a0*/  IMAD.X R5, RZ, RZ, ~R25, P0 ;  /* 0x000000ffff057224 */ /* 0x000fe200000e0e19 */
[----:B------:R-:W-:Y:S01]  /*25b0*/  MOV R9, R25 ;  /* 0x0000001900097202 */ /* 0x000fe20000000f00 */
[----:B------:R-:W-:-:S04]  /*25c0*/  IMAD.WIDE.U32 R10, R16, R7, R10 ;  /* 0x00000007100a7225 */ /* 0x000fc800078e000a */
[----:B------:R-:W-:-:S04]  /*25d0*/  IMAD R5, R16, R5, RZ ;  /* 0x0000000510057224 */ /* 0x000fc800078e02ff */
[----:B------:R-:W-:-:S04]  /*25e0*/  IMAD R5, R17, R7, R5 ;  /* 0x0000000711057224 */ /* 0x000fc800078e0205 */
[----:B------:R-:W-:-:S07]  /*25f0*/  IMAD.IADD R7, R11, 0x1, R5 ;  /* 0x000000010b077824 */ /* 0x000fce00078e0205 */
.L_x_197:
[----:B------:R-:W-:Y:S05]  /*2600*/  BSYNC.RECONVERGENT B1 ;  /* 0x0000000000017941 */ /* 0x000fea0003800200 */
.L_x_195:
[----:B------:R-:W0:Y:S02]  /*2610*/  LDC.64 R34, c[0x0][0x398] ;  /* 0x0000e600ff227b82 */ /* 0x000e240000000a00 */
[----:B0-----:R-:W-:-:S06]  /*2620*/  IMAD.WIDE.U32 R34, R4, 0x8, R34 ;  /* 0x0000000804227825 */ /* 0x001fcc00078e0022 */
        /* <DEDUP_REMOVED lines=33> */
.L_x_199:
[----:B------:R-:W-:Y:S01]  /*2840*/  IMAD.MOV.U32 R26, RZ, RZ, R18 ;  /* 0x000000ffff1a7224 */ /* 0x000fe200078e0012 */
[----:B------:R-:W-:Y:S01]  /*2850*/  MOV R13, R19 ;  /* 0x00000013000d7202 */ /* 0x000fe20000000f00 */
[----:B------:R-:W-:Y:S01]  /*2860*/  IMAD.MOV.U32 R14, RZ, RZ, R16 ;  /* 0x000000ffff0e7224 */ /* 0x000fe200078e0010 */
[----:B------:R-:W-:Y:S02]  /*2870*/  MOV R11, R17 ;  /* 0x00000011000b7202 */ /* 0x000fe40000000f00 */
[----:B------:R-:W-:-:S07]  /*2880*/  MOV R12, 0x28a0 ;  /* 0x000028a0000c7802 */ /* 0x000fce0000000f00 */
[----:B------:R-:W-:Y:S05]  /*2890*/  CALL.REL.NOINC `($__internal_4_$__cuda_sm20_div_s64) ;  /* 0x0000004000507944 */ /* 0x000fea0003c00000 */
[----:B------:R-:W-:Y:S02]  /*28a0*/  IADD3 R7, P0, PT, RZ, -R24, RZ ;  /* 0x80000018ff077210 */ /* 0x000fe40007f1e0ff */
[----:B------:R-:W-:Y:S02]  /*28b0*/  MOV R10, R18 ;  /* 0x00000012000a7202 */ /* 0x000fe40000000f00 */
[----:B------:R-:W-:Y:S01]  /*28c0*/  MOV R20, R24 ;  /* 0x0000001800147202 */ /* 0x000fe20000000f00 */
[----:B------:R-:W-:-:S04]  /*28d0*/  IMAD.X R11, RZ, RZ, ~R25, P0 ;  /* 0x000000ffff0b7224 */ /* 0x000fc800000e0e19 */
[C---:B------:R-:W-:Y:S02]  /*28e0*/  IMAD R12, R16.reuse, R11, RZ ;  /* 0x0000000b100c7224 */ /* 0x040fe400078e02ff */
[----:B------:R-:W-:Y:S02]  /*28f0*/  IMAD.MOV.U32 R11, RZ, RZ, R19 ;  /* 0x000000ffff0b7224 */ /* 0x000fe400078e0013 */
[----:B------:R-:W-:-:S04]  /*2900*/  IMAD.WIDE.U32 R10, R16, R7, R10 ;  /* 0x00000007100a7225 */ /* 0x000fc800078e000a */
[----:B------:R-:W-:-:S04]  /*2910*/  IMAD R7, R17, R7, R12 ;  /* 0x0000000711077224 */ /* 0x000fc800078e020c */
[----:B------:R-:W-:Y:S01]  /*2920*/  IMAD.IADD R11, R7, 0x1, R11 ;  /* 0x00000001070b7824 */ /* 0x000fe200078e020b */
[----:B------:R-:W-:-:S07]  /*2930*/  MOV R7, R25 ;  /* 0x0000001900077202 */ /* 0x000fce0000000f00 */
.L_x_200:
[----:B------:R-:W-:Y:S05]  /*2940*/  BSYNC.RECONVERGENT B1 ;  /* 0x0000000000017941 */ /* 0x000fea0003800200 */
.L_x_198:
[----:B------:R-:W-:Y:S01]  /*2950*/  IMAD R11, R34, R11, RZ ;  /* 0x0000000b220b7224 */ /* 0x000fe200078e02ff */
[----:B------:R-:W-:Y:S01]  /*2960*/  IADD3 R8, PT, PT, R8, -0x2, RZ ;  /* 0xfffffffe08087810 */ /* 0x000fe20007ffe0ff */
[----:B------:R-:W-:Y:S02]  /*2970*/  IMAD.MOV.U32 R38, RZ, RZ, R22 ;  /* 0x000000ffff267224 */ /* 0x000fe400078e0016 */
[-C--:B------:R-:W-:Y:S02]  /*2980*/  IMAD R11, R35, R10.reuse, R11 ;  /* 0x0000000a230b7224 */ /* 0x080fe400078e020b */
[----:B------:R-:W-:-:S04]  /*2990*/  IMAD.WIDE.U32 R22, R34, R10, R38 ;  /* 0x0000000a22167225 */ /* 0x000fc800078e0026 */
[----:B------:R-:W-:-:S07]  /*29a0*/  IMAD.IADD R23, R23, 0x1, R11 ;  /* 0x0000000117177824 */ /* 0x000fce00078e020b */
.L_x_188:
        /* <DEDUP_REMOVED lines=22> */
[----:B------:R-:W-:Y:S02]  /*2b10*/  IMAD R13, R16, R11, R6 ;  /* 0x0000000b100d7224 */ /* 0x000fe400078e0206 */
[----:B------:R-:W-:-:S03]  /*2b20*/  IMAD.MOV.U32 R11, RZ, RZ, RZ ;  /* 0x000000ffff0b7224 */ /* 0x000fc600078e00ff */
[----:B------:R-:W-:-:S13]  /*2b30*/  ISETP.GE.U32.AND P0, PT, R13, R16, PT ;  /* 0x000000100d00720c */ /* 0x000fda0003f06070 */
[----:B------:R-:W-:-:S04]  /*2b40*/  @P0 IADD3 R13, PT, PT, -R16, R13, RZ ;  /* 0x0000000d100d0210 */ /* 0x000fc80007ffe1ff */
[----:B------:R-:W-:-:S13]  /*2b50*/  ISETP.GE.U32.AND P0, PT, R13, R16, PT ;  /* 0x000000100d00720c */ /* 0x000fda0003f06070 */
[----:B------:R-:W-:Y:S01]  /*2b60*/  @P0 IMAD.IADD R13, R13, 0x1, -R16 ;  /* 0x000000010d0d0824 */ /* 0x000fe200078e0a10 */
[----:B------:R-:W-:-:S04]  /*2b70*/  @!P1 LOP3.LUT R13, RZ, R16, RZ, 0x33, !PT ;  /* 0x00000010ff0d9212 */ /* 0x000fc800078e33ff */
[----:B------:R-:W-:Y:S01]  /*2b80*/  MOV R10, R13 ;  /* 0x0000000d000a7202 */ /* 0x000fe20000000f00 */
[----:B------:R-:W-:Y:S06]  /*2b90*/  BRA `(.L_x_203) ;  /* 0x0000000000187947 */ /* 0x000fec0003800000 */
.L_x_202:
[----:B------:R-:W-:Y:S01]  /*2ba0*/  MOV R18, R6 ;  /* 0x0000000600127202 */ /* 0x000fe20000000f00 */
[----:B------:R-:W-:Y:S01]  /*2bb0*/  IMAD.MOV.U32 R21, RZ, RZ, R9 ;  /* 0x000000ffff157224 */ /* 0x000fe200078e0009 */
[----:B------:R-:W-:Y:S01]  /*2bc0*/  MOV R24, R16 ;  /* 0x0000001000187202 */ /* 0x000fe20000000f00 */
[----:B------:R-:W-:Y:S01]  /*2bd0*/  IMAD.MOV.U32 R19, RZ, RZ, R17 ;  /* 0x000000ffff137224 */ /* 0x000fe200078e0011 */
[----:B------:R-:W-:-:S07]  /*2be0*/  MOV R26, 0x2c00 ;  /* 0x00002c00001a7802 */ /* 0x000fce0000000f00 */
[----:B------:R-:W-:Y:S05]  /*2bf0*/  CALL.REL.NOINC `($__internal_5_$__cuda_sm20_rem_s64) ;  /* 0x0000004000c47944 */ /* 0x000fea0003c00000 */
.L_x_203:
[----:B------:R-:W-:Y:S05]  /*2c00*/  BSYNC.RECONVERGENT B1 ;  /* 0x0000000000017941 */ /* 0x000fea0003800200 */
.L_x_201:
        /* <DEDUP_REMOVED lines=30> */
.L_x_205:
[----:B------:R-:W-:Y:S01]  /*2df0*/  MOV R24, R16 ;  /* 0x0000001000187202 */ /* 0x000fe20000000f00 */
[----:B------:R-:W-:Y:S01]  /*2e00*/  IMAD.MOV.U32 R19, RZ, RZ, R17 ;  /* 0x000000ffff137224 */ /* 0x000fe200078e0011 */
[----:B------:R-:W-:Y:S01]  /*2e10*/  MOV R18, R20 ;  /* 0x0000001400127202 */ /* 0x000fe20000000f00 */
[----:B------:R-:W-:Y:S01]  /*2e20*/  IMAD.MOV.U32 R21, RZ, RZ, R7 ;  /* 0x000000ffff157224 */ /* 0x000fe200078e0007 */
[----:B------:R-:W-:-:S07]  /*2e30*/  MOV R26, 0x2e50 ;  /* 0x00002e50001a7802 */ /* 0x000fce0000000f00 */
[----:B------:R-:W-:Y:S05]  /*2e40*/  CALL.REL.NOINC `($__internal_5_$__cuda_sm20_rem_s64) ;  /* 0x0000004000307944 */ /* 0x000fea0003c00000 */
[----:B------:R-:W-:Y:S01]  /*2e50*/  MOV R6, R10 ;  /* 0x0000000a00067202 */ /* 0x000fe20000000f00 */
[----:B------:R-:W-:-:S07]  /*2e60*/  IMAD.MOV.U32 R7, RZ, RZ, R11 ;  /* 0x000000ffff077224 */ /* 0x000fce00078e000b */
.L_x_206:
[----:B------:R-:W-:Y:S05]  /*2e70*/  BSYNC.RECONVERGENT B1 ;  /* 0x0000000000017941 */ /* 0x000fea0003800200 */
.L_x_204:
[C---:B------:R-:W-:Y:S02]  /*2e80*/  IMAD R7, R8.reuse, R7, RZ ;  /* 0x0000000708077224 */ /* 0x040fe400078e02ff */
[----:B------:R-:W-:-:S04]  /*2e90*/  IMAD.WIDE.U32 R22, R8, R6, R22 ;  /* 0x0000000608167225 */ /* 0x000fc800078e0016 */
[----:B------:R-:W-:-:S05]  /*2ea0*/  IMAD R7, R9, R6, R7 ;  /* 0x0000000609077224 */ /* 0x000fca00078e0207 */
[----:B------:R-:W-:-:S07]  /*2eb0*/  IADD3 R23, PT, PT, R23, R7, RZ ;  /* 0x0000000717177210 */ /* 0x000fce0007ffe0ff */
.L_x_161:
        /* <DEDUP_REMOVED lines=12> */
.L_x_160:
[----:B------:R-:W-:-:S04]  /*2f80*/  ISETP.GE.U32.AND P0, PT, R10, UR10, PT ;  /* 0x0000000a0a007c0c */ /* 0x000fc8000bf06070 */
[----:B------:R-:W-:-:S13]  /*2f90*/  ISETP.GE.U32.AND.EX P0, PT, RZ, UR11, PT, P0 ;  /* 0x0000000bff007c0c */ /* 0x000fda000bf06100 */
[----:B------:R-:W-:Y:S05]  /*2fa0*/  @P0 BRA `(.L_x_207) ;  /* 0x0000003400940947 */ /* 0x000fea0003800000 */
[----:B------:R-:W-:Y:S01]  /*2fb0*/  ISETP.GE.AND P0, PT, R8, RZ, PT ;  /* 0x000000ff0800720c */ /* 0x000fe20003f06270 */
[----:B------:R-:W-:Y:S02]  /*2fc0*/  HFMA2 R5, -RZ, RZ, 0, 0 ;  /* 0x00000000ff057431 */ /* 0x000fe400000001ff */
[----:B------:R-:W-:-:S10]  /*2fd0*/  IMAD.MOV.U32 R6, RZ, RZ, RZ ;  /* 0x000000ffff067224 */ /* 0x000fd400078e00ff */
[----:B------:R-:W-:Y:S05]  /*2fe0*/  @!P0 BRA `(.L_x_208) ;  /* 0x0000003400708947 */ /* 0x000fea0003800000 */
[----:B------:R-:W-:Y:S01]  /*2ff0*/  ISETP.GE.U32.AND P0, PT, R8, 0x7, PT ;  /* 0x000000070800780c */ /* 0x000fe20003f06070 */
[----:B------:R-:W-:Y:S01]  /*3000*/  IMAD.MOV.U32 R15, RZ, RZ, RZ ;  /* 0x000000ffff0f7224 */ /* 0x000fe200078e00ff */
[----:B------:R-:W-:Y:S01]  /*3010*/  LOP3.LUT R9, R11, 0x7, RZ, 0xc0, !PT ;  /* 0x000000070b097812 */ /* 0x000fe200078ec0ff */
[----:B------:R-:W-:Y:S01]  /*3020*/  IMAD.MOV.U32 R5, RZ, RZ, RZ ;  /* 0x000000ffff057224 */ /* 0x000fe200078e00ff */
[----:B------:R-:W-:-:S09]  /*3030*/  MOV R6, RZ ;  /* 0x000000ff00067202 */ /* 0x000fd20000000f00 */
[----:B------:R-:W-:Y:S05]  /*3040*/  @!P0 BRA `(.L_x_209) ;  /* 0x0000001c00248947 */ /* 0x000fea0003800000 */
[----:B------:R-:W0:Y:S01]  /*3050*/  LDC.64 R18, c[0x0][0x390] ;  /* 0x0000e400ff127b82 */ /* 0x000e220000000a00 */
[C---:B------:R-:W-:Y:S01]  /*3060*/  LOP3.LUT R7, R11.reuse, 0xfffffff8, RZ, 0xc0, !PT ;  /* 0xfffffff80b077812 */ /* 0x040fe200078ec0ff */
[----:B------:R-:W-:Y:S01]  /*3070*/  IMAD.MOV.U32 R6, RZ, RZ, RZ ;  /* 0x000000ffff067224 */ /* 0x000fe200078e00ff */
[----:B------:R-:W-:Y:S02]  /*3080*/  IADD3 R8, PT, PT, R11, -0x4, RZ ;  /* 0xfffffffc0b087810 */ /* 0x000fe40007ffe0ff */
[----:B------:R-:W-:Y:S01]  /*3090*/  MOV R5, RZ ;  /* 0x000000ff00057202 */ /* 0x000fe20000000f00 */
[----:B------:R-:W-:Y:S02]  /*30a0*/  IMAD.MOV R7, RZ, RZ, -R7 ;  /* 0x000000ffff077224 */ /* 0x000fe400078e0a07 */
[----:B------:R-:W1:Y:S08]  /*30b0*/  LDC.64 R16, c[0x0][0x398] ;  /* 0x0000e600ff107b82 */ /* 0x000e700000000a00 */
[----:B------:R-:W2:Y:S08]  /*30c0*/  LDC.64 R22, c[0x0][0x390] ;  /* 0x0000e400ff167b82 */ /* 0x000eb00000000a00 */
[----:B------:R-:W3:Y:S02]  /*30d0*/  LDC.64 R34, c[0x0][0x398] ;  /* 0x0000e600ff227b82 */ /* 0x000ee40000000a00 */
.L_x_234:
[----:B------:R-:W-:-:S05]  /*30e0*/  IADD3 R4, PT, PT, R8, 0x3, RZ ;  /* 0x0000000308047810 */ /* 0x000fca0007ffe0ff */
[----:B0-----:R-:W-:-:S06]  /*30f0*/  IMAD.WIDE.U32 R20, R4, 0x8, R18 ;  /* 0x0000000804147825 */ /* 0x001fcc00078e0012 */
[----:B------:R-:W4:Y:S01]  /*3100*/  LDG.E.64 R20, desc[UR8][R20.64] ;  /* 0x0000000814147981 */ /* 0x000f22000c1e1b00 */
[----:B------:R-:W-:Y:S01]  /*3110*/  VIADD R7, R7, 0x8 ;  /* 0x0000000807077836 */ /* 0x000fe20000000000 */
[----:B------:R-:W-:Y:S04]  /*3120*/  BSSY.RECONVERGENT B1, `(.L_x_210) ;  /* 0x000002c000017945 */ /* 0x000fe80003800200 */
[----:B------:R-:W-:Y:S02]  /*3130*/  ISETP.NE.AND P2, PT, R7, RZ, PT ;  /* 0x000000ff0700720c */ /* 0x000fe40003f45270 */
[----:B----4-:R-:W-:-:S04]  /*3140*/  LOP3.LUT R11, R15, R21, RZ, 0xfc, !PT ;  /* 0x000000150f0b7212 */ /* 0x010fc800078efcff */
        /* <DEDUP_REMOVED lines=8> */
[----:B------:R0:W4:Y:S02]  /*31d0*/  F2I.FTZ.U32.TRUNC.NTZ R13, R12 ;  /* 0x0000000c000d7305 */ /* 0x000124000021f000 */
[----:B0-----:R-:W-:Y:S02]  /*31e0*/  HFMA2 R12, -RZ, RZ, 0, 0 ;  /* 0x00000000ff0c7431 */ /* 0x001fe400000001ff */
[----:B----4-:R-:W-:-:S04]  /*31f0*/  IMAD R15, R15, R13, RZ ;  /* 0x0000000d0f0f7224 */ /* 0x010fc800078e02ff */
        /* <DEDUP_REMOVED lines=14> */
.L_x_211:
[----:B------:R-:W-:Y:S01]  /*32e0*/  MOV R26, R10 ;  /* 0x0000000a001a7202 */ /* 0x000fe20000000f00 */
[----:B------:R-:W-:Y:S01]  /*32f0*/  IMAD.MOV.U32 R13, RZ, RZ, R15 ;  /* 0x000000ffff0d7224 */ /* 0x000fe200078e000f */
[----:B------:R-:W-:Y:S01]  /*3300*/  MOV R14, R20 ;  /* 0x00000014000e7202 */ /* 0x000fe20000000f00 */
[----:B------:R-:W-:Y:S01]  /*3310*/  IMAD.MOV.U32 R11, RZ, RZ, R21 ;  /* 0x000000ffff0b7224 */ /* 0x000fe200078e0015 */
[----:B------:R-:W-:-:S07]  /*3320*/  MOV R12, 0x3340 ;  /* 0x00003340000c7802 */ /* 0x000fce0000000f00 */
[----:B-123--:R-:W-:Y:S05]  /*3330*/  CALL.REL.NOINC `($__internal_4_$__cuda_sm20_div_s64) ;  /* 0x0000003400a87944 */ /* 0x00efea0003c00000 */
[-C--:B------:R-:W-:Y:S01]  /*3340*/  IADD3 R27, P0, PT, RZ, -R24.reuse, RZ ;  /* 0x80000018ff1b7210 */ /* 0x080fe20007f1e0ff */
[----:B------:R-:W-:Y:S01]  /*3350*/  IMAD.MOV.U32 R11, RZ, RZ, R15 ;  /* 0x000000ffff0b7224 */ /* 0x000fe200078e000f */
[----:B------:R-:W-:Y:S01]  /*3360*/  MOV R36, R24 ;  /* 0x0000001800247202 */ /* 0x000fe20000000f00 */
[----:B------:R-:W-:Y:S01]  /*3370*/  IMAD.MOV.U32 R37, RZ, RZ, R25 ;  /* 0x000000ffff257224 */ /* 0x000fe200078e0019 */
[----:B------:R-:W-:Y:S01]  /*3380*/  IADD3.X R13, PT, PT, RZ, ~R25, RZ, P0, !PT ;  /* 0x80000019ff0d7210 */ /* 0x000fe200007fe4ff */
[----:B------:R-:W-:-:S04]  /*3390*/  IMAD.WIDE.U32 R10, R20, R27, R10 ;  /* 0x0000001b140a7225 */ /* 0x000fc800078e000a */
[----:B------:R-:W-:-:S04]  /*33a0*/  IMAD R13, R20, R13, RZ ;  /* 0x0000000d140d7224 */ /* 0x000fc800078e02ff */
[----:B------:R-:W-:Y:S01]  /*33b0*/  IMAD R13, R21, R27, R13 ;  /* 0x0000001b150d7224 */ /* 0x000fe200078e020d */
[----:B------:R-:W-:-:S03]  /*33c0*/  MOV R21, R10 ;  /* 0x0000000a00157202 */ /* 0x000fc60000000f00 */
[----:B------:R-:W-:-:S07]  /*33d0*/  IMAD.IADD R13, R11, 0x1, R13 ;  /* 0x000000010b0d7824 */ /* 0x000fce00078e020d */
.L_x_212:
[----:B------:R-:W-:Y:S05]  /*33e0*/  BSYNC.RECONVERGENT B1 ;  /* 0x0000000000017941 */ /* 0x000fea0003800200 */
.L_x_210:
[----:B------:R-:W-:Y:S01]  /*33f0*/  IADD3 R15, PT, PT, R8, 0x2, RZ ;  /* 0x00000002080f7810 */ /* 0x000fe20007ffe0ff */
[----:B---3--:R-:W-:-:S04]  /*3400*/  IMAD.WIDE.U32 R10, R4, 0x8, R34 ;  /* 0x00000008040a7825 */ /* 0x008fc800078e0022 */
[----:B--2---:R-:W-:Y:S02]  /*3410*/  IMAD.WIDE.U32 R38, R15, 0x8, R22 ;  /* 0x000000080f267825 */ /* 0x004fe400078e0016 */
[----:B------:R-:W2:Y:S04]  /*3420*/  LDG.E.64 R10, desc[UR8][R10.64] ;  /* 0x000000080a0a7981 */ /* 0x000ea8000c1e1b00 */
[----:B------:R-:W3:Y:S01]  /*3430*/  LDG.E.64 R38, desc[UR8][R38.64] ;  /* 0x0000000826267981 */ /* 0x000ee2000c1e1b00 */
        /* <DEDUP_REMOVED lines=14> */
[----:B0-----:R-:W-:Y:S02]  /*3520*/  VIADD R10, R6, 0xffffffe ;  /* 0x0ffffffe060a7836 */ /* 0x001fe40000000000 */
[----:B------:R-:W-:-:S04]  /*3530*/  IMAD.MOV.U32 R6, RZ, RZ, RZ ;  /* 0x000000ffff067224 */ /* 0x000fc800078e00ff */
        /* <DEDUP_REMOVED lines=17> */
.L_x_214:
[----:B------:R-:W-:Y:S01]  /*3650*/  MOV R26, R36 ;  /* 0x00000024001a7202 */ /* 0x000fe20000000f00 */
[----:B------:R-:W-:Y:S01]  /*3660*/  IMAD.MOV.U32 R13, RZ, RZ, R37 ;  /* 0x000000ffff0d7224 */ /* 0x000fe200078e0025 */
[----:B------:R-:W-:Y:S01]  /*3670*/  MOV R14, R38 ;  /* 0x00000026000e7202 */ /* 0x000fe20000000f00 */
[----:B------:R-:W-:Y:S01]  /*3680*/  IMAD.MOV.U32 R11, RZ, RZ, R39 ;  /* 0x000000ffff0b7224 */ /* 0x000fe200078e0027 */
[----:B------:R-:W-:-:S07]  /*3690*/  MOV R12, 0x36b0 ;  /* 0x000036b0000c7802 */ /* 0x000fce0000000f00 */
[----:B-1----:R-:W-:Y:S05]  /*36a0*/  CALL.REL.NOINC `($__internal_4_$__cuda_sm20_div_s64) ;  /* 0x0000003000cc7944 */ /* 0x002fea0003c00000 */
        /* <DEDUP_REMOVED lines=11> */
.L_x_215:
[----:B------:R-:W-:Y:S05]  /*3760*/  BSYNC.RECONVERGENT B1 ;  /* 0x0000000000017941 */ /* 0x000fea0003800200 */
.L_x_213:
        /* <DEDUP_REMOVED lines=38> */
.L_x_217:
[----:B------:R-:W-:Y:S01]  /*39d0*/  IMAD.MOV.U32 R26, RZ, RZ, R36 ;  /* 0x000000ffff1a7224 */ /* 0x000fe200078e0024 */
[----:B------:R-:W-:Y:S01]  /*39e0*/  MOV R13, R37 ;  /* 0x00000025000d7202 */ /* 0x000fe20000000f00 */
[----:B------:R-:W-:Y:S01]  /*39f0*/  IMAD.MOV.U32 R14, RZ, RZ, R38 ;  /* 0x000000ffff0e7224 */ /* 0x000fe200078e0026 */
[----:B------:R-:W-:Y:S02]  /*3a00*/  MOV R11, R39 ;  /* 0x00000027000b7202 */ /* 0x000fe40000000f00 */
[----:B------:R-:W-:-:S07]  /*3a10*/  MOV R12, 0x3a30 ;  /* 0x00003a30000c7802 */ /* 0x000fce0000000f00 */
[----:B-1----:R-:W-:Y:S05]  /*3a20*/  CALL.REL.NOINC `($__internal_4_$__cuda_sm20_div_s64) ;  /* 0x0000002c00ec7944 */ /* 0x002fea0003c00000 */
        /* <DEDUP_REMOVED lines=11> */
.L_x_218:
[----:B------:R-:W-:Y:S05]  /*3ae0*/  BSYNC.RECONVERGENT B1 ;  /* 0x0000000000017941 */ /* 0x000fea0003800200 */
.L_x_216:
        /* <DEDUP_REMOVED lines=20> */
[----:B------:R0:W2:Y:S02]  /*3c30*/  F2I.FTZ.U32.TRUNC.NTZ R11, R10 ;  /* 0x0000000a000b7305 */ /* 0x0000a4000021f000 */
[----:B0-----:R-:W-:Y:S02]  /*3c40*/  IMAD.MOV.U32 R10, RZ, RZ, RZ ;  /* 0x000000ffff0a7224 */ /* 0x001fe400078e00ff */
[----:B--2---:R-:W-:-:S04]  /*3c50*/  IMAD R13, R13, R11, RZ ;  /* 0x0000000b0d0d7224 */ /* 0x004fc800078e02ff */
        /* <DEDUP_REMOVED lines=14> */
.L_x_220:
        /* <DEDUP_REMOVED lines=17> */
.L_x_221:
[----:B------:R-:W-:Y:S05]  /*3e50*/  BSYNC.RECONVERGENT B1 ;  /* 0x0000000000017941 */ /* 0x000fea0003800200 */
.L_x_219:
[C---:B------:R-:W-:Y:S01]  /*3e60*/  IADD3 R5, PT, PT, R8.reuse, -0x1, RZ ;  /* 0xffffffff08057810 */ /* 0x040fe20007ffe0ff */
[----:B------:R-:W-:-:S04]  /*3e70*/  IMAD.WIDE.U32 R10, R8, 0x8, R34 ;  /* 0x00000008080a7825 */ /* 0x000fc800078e0022 */
[----:B------:R-:W-:Y:S02]  /*3e80*/  IMAD.WIDE.U32 R38, R5, 0x8, R22 ;  /* 0x0000000805267825 */ /* 0x000fe400078e0016 */
        /* <DEDUP_REMOVED lines=35> */
.L_x_223:
        /* <DEDUP_REMOVED lines=8> */
[----:B------:R-:W-:Y:S02]  /*4140*/  MOV R11, R41 ;  /* 0x00000029000b7202 */ /* 0x000fe40000000f00 */
[----:B------:R-:W-:Y:S01]  /*4150*/  IADD3.X R13, PT, PT, RZ, ~R25, RZ, P0, !PT ;  /* 0x80000019ff0d7210 */ /* 0x000fe200007fe4ff */
[----:B------:R-:W-:-:S04]  /*4160*/  IMAD.WIDE.U32 R10, R38, R15, R10 ;  /* 0x0000000f260a7225 */ /* 0x000fc800078e000a */
[----:B------:R-:W-:Y:S02]  /*4170*/  IMAD R13, R38, R13, RZ ;  /* 0x0000000d260d7224 */ /* 0x000fe400078e02ff */
[----:B------:R-:W-:Y:S02]  /*4180*/  IMAD.MOV.U32 R27, RZ, RZ, R10 ;  /* 0x000000ffff1b7224 */ /* 0x000fe400078e000a */
[----:B------:R-:W-:Y:S01]  /*4190*/  IMAD R13, R39, R15, R13 ;  /* 0x0000000f270d7224 */ /* 0x000fe200078e020d */
[----:B------:R-:W-:Y:S01]  /*41a0*/  MOV R39, R25 ;  /* 0x0000001900277202 */ /* 0x000fe20000000f00 */
[----:B------:R-:W-:-:S03]  /*41b0*/  IMAD.MOV.U32 R38, RZ, RZ, R24 ;  /* 0x000000ffff267224 */ /* 0x000fc600078e0018 */
[----:B------:R-:W-:-:S07]  /*41c0*/  IADD3 R13, PT, PT, R11, R13, RZ ;  /* 0x0000000d0b0d7210 */ /* 0x000fce0007ffe0ff */
.L_x_224:
[----:B------:R-:W-:Y:S05]  /*41d0*/  BSYNC.RECONVERGENT B1 ;  /* 0x0000000000017941 */ /* 0x000fea0003800200 */
.L_x_222:
        /* <DEDUP_REMOVED lines=38> */
.L_x_226:
        /* <DEDUP_REMOVED lines=17> */
.L_x_227:
[----:B------:R-:W-:Y:S05]  /*4550*/  BSYNC.RECONVERGENT B1 ;  /* 0x0000000000017941 */ /* 0x000fea0003800200 */
.L_x_225:
[----:B------:R-:W-:Y:S01]  /*4560*/  IADD3 R5, PT, PT, R8, -0x3, RZ ;  /* 0xfffffffd08057810 */ /* 0x000fe20007ffe0ff */
        /* <DEDUP_REMOVED lines=36> */
.L_x_229:
[----:B------:R-:W-:Y:S01]  /*47b0*/  MOV R26, R38 ;  /* 0x00000026001a7202 */ /* 0x000fe20000000f00 */
[----:B------:R-:W-:Y:S01]  /*47c0*/  IMAD.MOV.U32 R13, RZ, RZ, R39 ;  /* 0x000000ffff0d7224 */ /* 0x000fe200078e0027 */
[----:B------:R-:W-:Y:S02]  /*47d0*/  MOV R14, R42 ;  /* 0x0000002a000e7202 */ /* 0x000fe40000000f00 */
[----:B------:R-:W-:Y:S02]  /*47e0*/  MOV R11, R43 ;  /* 0x0000002b000b7202 */ /* 0x000fe40000000f00 */
[----:B------:R-:W-:-:S07]  /*47f0*/  MOV R12, 0x4810 ;  /* 0x00004810000c7802 */ /* 0x000fce0000000f00 */
[----:B-1----:R-:W-:Y:S05]  /*4800*/  CALL.REL.NOINC `($__internal_4_$__cuda_sm20_div_s64) ;  /* 0x0000002000747944 */ /* 0x002fea0003c00000 */
[----:B------:R-:W-:Y:S01]  /*4810*/  IADD3 R27, P0, PT, RZ, -R24, RZ ;  /* 0x80000018ff1b7210 */ /* 0x000fe20007f1e0ff */
[--C-:B------:R-:W-:Y:S01]  /*4820*/  IMAD.MOV.U32 R37, RZ, RZ, R25.reuse ;  /* 0x000000ffff257224 */ /* 0x100fe200078e0019 */
[----:B------:R-:W-:Y:S02]  /*4830*/  MOV R10, R38 ;  /* 0x00000026000a7202 */ /* 0x000fe40000000f00 */
[----:B------:R-:W-:Y:S01]  /*4840*/  MOV R11, R39 ;  /* 0x00000027000b7202 */ /* 0x000fe20000000f00 */
[----:B------:R-:W-:Y:S01]  /*4850*/  IMAD.X R13, RZ, RZ, ~R25, P0 ;  /* 0x000000ffff0d7224 */ /* 0x000fe200000e0e19 */
[----:B------:R-:W-:-:S03]  /*4860*/  MOV R36, R24 ;  /* 0x0000001800247202 */ /* 0x000fc60000000f00 */
[C---:B------:R-:W-:Y:S02]  /*4870*/  IMAD R13, R42.reuse, R13, RZ ;  /* 0x0000000d2a0d7224 */ /* 0x040fe400078e02ff */
[----:B------:R-:W-:-:S04]  /*4880*/  IMAD.WIDE.U32 R10, R42, R27, R10 ;  /* 0x0000001b2a0a7225 */ /* 0x000fc800078e000a */
[----:B------:R-:W-:Y:S02]  /*4890*/  IMAD R13, R43, R27, R13 ;  /* 0x0000001b2b0d7224 */ /* 0x000fe400078e020d */
[----:B------:R-:W-:-:S03]  /*48a0*/  IMAD.MOV.U32 R43, RZ, RZ, R10 ;  /* 0x000000ffff2b7224 */ /* 0x000fc600078e000a */
[----:B------:R-:W-:-:S07]  /*48b0*/  IADD3 R4, PT, PT, R11, R13, RZ ;  /* 0x0000000d0b047210 */ /* 0x000fce0007ffe0ff */
.L_x_230:
[----:B------:R-:W-:Y:S05]  /*48c0*/  BSYNC.RECONVERGENT B1 ;  /* 0x0000000000017941 */ /* 0x000fea0003800200 */
.L_x_228:
        /* <DEDUP_REMOVED lines=14> */
[----:B------:R-:W-:Y:S02]  /*49b0*/  IADD3 R13, PT, PT, RZ, -R38, RZ ;  /* 0x80000026ff0d7210 */ /* 0x000fe40007ffe0ff */
[----:B------:R-:W-:Y:S02]  /*49c0*/  ISETP.NE.U32.AND P3, PT, R38, RZ, PT ;  /* 0x000000ff2600720c */ /* 0x000fe40003f65070 */
[----:B------:R-:W-:-:S03]  /*49d0*/  MOV R15, RZ ;  /* 0x000000ff000f7202 */ /* 0x000fc60000000f00 */
[----:B0-----:R-:W0:Y:S02]  /*49e0*/  MUFU.RCP R4, R4 ;  /* 0x0000000400047308 */ /* 0x001e240000001000 */
[----:B0-----:R-:W-:-:S06]  /*49f0*/  VIADD R10, R4, 0xffffffe ;  /* 0x0ffffffe040a7836 */ /* 0x001fcc0000000000 */
        /* <DEDUP_REMOVED lines=11> */
[----:B------:R-:W-:-:S12]  /*4ab0*/  IMAD.MOV.U32 R11, RZ, RZ, RZ ;  /* 0x000000ffff0b7224 */ /* 0x000fd800078e00ff */
[----:B------:R-:W-:Y:S01]  /*4ac0*/  @P1 VIADD R10, R10, 0x1 ;  /* 0x000000010a0a1836 */ /* 0x000fe20000000000 */
[----:B------:R-:W-:-:S04]  /*4ad0*/  @!P3 LOP3.LUT R10, RZ, R38, RZ, 0x33, !PT ;  /* 0x00000026ff0ab212 */ /* 0x000fc800078e33ff */
[----:B------:R-:W-:-:S05]  /*4ae0*/  IADD3 R37, PT, PT, RZ, -R10, RZ ;  /* 0x8000000aff257210 */ /* 0x000fca0007ffe0ff */
[----:B------:R-:W-:Y:S01]  /*4af0*/  IMAD R37, R38, R37, R36 ;  /* 0x0000002526257224 */ /* 0x000fe200078e0224 */
[----:B------:R-:W-:Y:S06]  /*4b00*/  BRA `(.L_x_233) ;  /* 0x0000000000447947 */ /* 0x000fec0003800000 */
.L_x_232:
[----:B------:R-:W-:Y:S01]  /*4b10*/  MOV R26, R36 ;  /* 0x00000024001a7202 */ /* 0x000fe20000000f00 */
[----:B------:R-:W-:Y:S01]  /*4b20*/  IMAD.MOV.U32 R14, RZ, RZ, R38 ;  /* 0x000000ffff0e7224 */ /* 0x000fe200078e0026 */
[----:B------:R-:W-:Y:S02]  /*4b30*/  MOV R13, R37 ;  /* 0x00000025000d7202 */ /* 0x000fe40000000f00 */
[----:B------:R-:W-:Y:S02]  /*4b40*/  MOV R11, R39 ;  /* 0x00000027000b7202 */ /* 0x000fe40000000f00 */
[----:B------:R-:W-:-:S07]  /*4b50*/  MOV R12, 0x4b70 ;  /* 0x00004b70000c7802 */ /* 0x000fce0000000f00 */
[----:B-1----:R-:W-:Y:S05]  /*4b60*/  CALL.REL.NOINC `($__internal_4_$__cuda_sm20_div_s64) ;  /* 0x0000001c009c7944 */ /* 0x002fea0003c00000 */
[-C--:B------:R-:W-:Y:S01]  /*4b70*/  IADD3 R15, P0, PT, RZ, -R24.reuse, RZ ;  /* 0x80000018ff0f7210 */ /* 0x080fe20007f1e0ff */
[----:B------:R-:W-:Y:S01]  /*4b80*/  IMAD.MOV.U32 R12, RZ, RZ, R36 ;  /* 0x000000ffff0c7224 */ /* 0x000fe200078e0024 */
[----:B------:R-:W-:Y:S02]  /*4b90*/  MOV R13, R37 ;  /* 0x00000025000d7202 */ /* 0x000fe40000000f00 */
[----:B------:R-:W-:Y:S02]  /*4ba0*/  IADD3.X R11, PT, PT, RZ, ~R25, RZ, P0, !PT ;  /* 0x80000019ff0b7210 */ /* 0x000fe400007fe4ff */
[----:B------:R-:W-:Y:S01]  /*4bb0*/  MOV R10, R24 ;  /* 0x00000018000a7202 */ /* 0x000fe20000000f00 */
[----:B------:R-:W-:-:S04]  /*4bc0*/  IMAD.WIDE.U32 R12, R38, R15, R12 ;  /* 0x0000000f260c7225 */ /* 0x000fc800078e000c */
[----:B------:R-:W-:Y:S02]  /*4bd0*/  IMAD R11, R38, R11, RZ ;  /* 0x0000000b260b7224 */ /* 0x000fe400078e02ff */
[----:B------:R-:W-:Y:S02]  /*4be0*/  IMAD.MOV.U32 R37, RZ, RZ, R12 ;  /* 0x000000ffff257224 */ /* 0x000fe400078e000c */
[----:B------:R-:W-:Y:S01]  /*4bf0*/  IMAD R11, R39, R15, R11 ;  /* 0x0000000f270b7224 */ /* 0x000fe200078e020b */
[----:B------:R-:W-:-:S04]  /*4c00*/  MOV R15, R25 ;  /* 0x00000019000f7202 */ /* 0x000fc80000000f00 */
[----:B------:R-:W-:-:S07]  /*4c10*/  IADD3 R11, PT, PT, R13, R11, RZ ;  /* 0x0000000b0d0b7210 */ /* 0x000fce0007ffe0ff */
.L_x_233:
[----:B------:R-:W-:Y:S05]  /*4c20*/  BSYNC.RECONVERGENT B1 ;  /* 0x0000000000017941 */ /* 0x000fea0003800200 */
.L_x_231:
[----:B-1----:R-:W-:-:S06]  /*4c30*/  IMAD.WIDE.U32 R12, R21, 0x8, R16 ;  /* 0x00000008150c7825 */ /* 0x002fcc00078e0010 */
[----:B------:R-:W2:Y:S01]  /*4c40*/  LDG.E.64 R12, desc[UR8][R12.64] ;  /* 0x000000080c0c7981 */ /* 0x000ea2000c1e1b00 */
[----:B------:R-:W-:Y:S01]  /*4c50*/  IMAD.MOV.U32 R4, RZ, RZ, R40 ;  /* 0x000000ffff047224 */ /* 0x000fe200078e0028 */
[----:B------:R-:W-:Y:S01]  /*4c60*/  IADD3 R8, PT, PT, R8, -0x8, RZ ;  /* 0xfffffff808087810 */ /* 0x000fe20007ffe0ff */
[-C--:B--2---:R-:W-:Y:S02]  /*4c70*/  IMAD R6, R13, R37.reuse, RZ ;  /* 0x000000250d067224 */ /* 0x084fe400078e02ff */
[----:B------:R-:W-:-:S04]  /*4c80*/  IMAD.WIDE.U32 R4, R12, R37, R4 ;  /* 0x000000250c047225 */ /* 0x000fc800078e0004 */
[----:B------:R-:W-:Y:S01]  /*4c90*/  IMAD R11, R12, R11, R6 ;  /* 0x0000000b0c0b7224 */ /* 0x000fe200078e0206 */
[----:B------:R-:W-:-:S03]  /*4ca0*/  MOV R6, R4 ;  /* 0x0000000400067202 */ /* 0x000fc60000000f00 */
[----:B------:R-:W-:Y:S01]  /*4cb0*/  IMAD.IADD R5, R5, 0x1, R11 ;  /* 0x0000000105057824 */ /* 0x000fe200078e020b */
[----:B------:R-:W-:Y:S06]  /*4cc0*/  @P2 BRA `(.L_x_234) ;  /* 0xffffffe400042947 */ /* 0x000fec000383ffff */
[----:B------:R-:W-:-:S07]  /*4cd0*/  IADD3 R8, PT, PT, R8, 0x3, RZ ;  /* 0x0000000308087810 */ /* 0x000fce0007ffe0ff */
.L_x_209:
        /* <DEDUP_REMOVED lines=36> */
.L_x_237:
[----:B------:R-:W-:Y:S01]  /*4f20*/  IMAD.MOV.U32 R26, RZ, RZ, R10 ;  /* 0x000000ffff1a7224 */ /* 0x000fe200078e000a */
[----:B------:R-:W-:Y:S01]  /*4f30*/  MOV R13, R15 ;  /* 0x0000000f000d7202 */ /* 0x000fe20000000f00 */
[----:B------:R-:W-:Y:S01]  /*4f40*/  IMAD.MOV.U32 R11, RZ, RZ, R17 ;  /* 0x000000ffff0b7224 */ /* 0x000fe200078e0011 */
[----:B------:R-:W-:Y:S02]  /*4f50*/  MOV R14, R16 ;  /* 0x00000010000e7202 */ /* 0x000fe40000000f00 */
[----:B------:R-:W-:-:S07]  /*4f60*/  MOV R12, 0x4f80 ;  /* 0x00004f80000c7802 */ /* 0x000fce0000000f00 */
[----:B------:R-:W-:Y:S05]  /*4f70*/  CALL.REL.NOINC `($__internal_4_$__cuda_sm20_div_s64) ;  /* 0x0000001800987944 */ /* 0x000fea0003c00000 */
        /* <DEDUP_REMOVED lines=8> */
[----:B------:R-:W-:-:S05]  /*5000*/  IMAD R7, R17, R9, R7 ;  /* 0x0000000911077224 */ /* 0x000fca00078e0207 */
[----:B------:R-:W-:-:S07]  /*5010*/  IADD3 R15, PT, PT, R11, R7, RZ ;  /* 0x000000070b0f7210 */ /* 0x000fce0007ffe0ff */
.L_x_238:
[----:B------:R-:W-:Y:S05]  /*5020*/  BSYNC.RECONVERGENT B1 ;  /* 0x0000000000017941 */ /* 0x000fea0003800200 */
.L_x_236:
        /* <DEDUP_REMOVED lines=8> */
[----:B------:R-:W-:Y:S01]  /*50b0*/  IMAD.MOV.U32 R17, RZ, RZ, R5 ;  /* 0x000000ffff117224 */ /* 0x000fe200078e0005 */
        /* <DEDUP_REMOVED lines=32> */
.L_x_240:
[----:B------:R-:W-:Y:S01]  /*52c0*/  MOV R26, R20 ;  /* 0x00000014001a7202 */ /* 0x000fe20000000f00 */
[----:B------:R-:W-:Y:S01]  /*52d0*/  IMAD.MOV.U32 R14, RZ, RZ, R18 ;  /* 0x000000ffff0e7224 */ /* 0x000fe200078e0012 */
[----:B------:R-:W-:Y:S02]  /*52e0*/  MOV R13, R21 ;  /* 0x00000015000d7202 */ /* 0x000fe40000000f00 */
[----:B------:R-:W-:Y:S02]  /*52f0*/  MOV R11, R19 ;  /* 0x00000013000b7202 */ /* 0x000fe40000000f00 */
[----:B------:R-:W-:-:S07]  /*5300*/  MOV R12, 0x5320 ;  /* 0x00005320000c7802 */ /* 0x000fce0000000f00 */
[----:B------:R-:W-:Y:S05]  /*5310*/  CALL.REL.NOINC `($__internal_4_$__cuda_sm20_div_s64) ;  /* 0x0000001400b07944 */ /* 0x000fea0003c00000 */
[----:B------:R-:W-:Y:S01]  /*5320*/  IADD3 R9, P0, PT, RZ, -R24, RZ ;  /* 0x80000018ff097210 */ /* 0x000fe20007f1e0ff */
[----:B------:R-:W-:Y:S01]  /*5330*/  IMAD.MOV.U32 R10, RZ, RZ, R20 ;  /* 0x000000ffff0a7224 */ /* 0x000fe200078e0014 */
[----:B------:R-:W-:Y:S02]  /*5340*/  MOV R11, R21 ;  /* 0x00000015000b7202 */ /* 0x000fe40000000f00 */
[----:B------:R-:W-:Y:S01]  /*5350*/  IADD3.X R5, PT, PT, RZ, ~R25, RZ, P0, !PT ;  /* 0x80000019ff057210 */ /* 0x000fe200007fe4ff */
[----:B------:R-:W-:-:S04]  /*5360*/  IMAD.WIDE.U32 R10, R18, R9, R10 ;  /* 0x00000009120a7225 */ /* 0x000fc800078e000a */
[----:B------:R-:W-:Y:S01]  /*5370*/  IMAD R5, R18, R5, RZ ;  /* 0x0000000512057224 */ /* 0x000fe200078e02ff */
[----:B------:R-:W-:-:S03]  /*5380*/  MOV R18, R24 ;  /* 0x0000001800127202 */ /* 0x000fc60000000f00 */
[----:B------:R-:W-:Y:S01]  /*5390*/  IMAD R5, R19, R9, R5 ;  /* 0x0000000913057224 */ /* 0x000fe200078e0205 */
[----:B------:R-:W-:Y:S02]  /*53a0*/  MOV R9, R10 ;  /* 0x0000000a00097202 */ /* 0x000fe40000000f00 */
[----:B------:R-:W-:Y:S01]  /*53b0*/  MOV R19, R25 ;  /* 0x0000001900137202 */ /* 0x000fe20000000f00 */
[----:B------:R-:W-:-:S07]  /*53c0*/  IMAD.IADD R5, R11, 0x1, R5 ;  /* 0x000000010b057824 */ /* 0x000fce00078e0205 */
.L_x_241:
[----:B------:R-:W-:Y:S05]  /*53d0*/  BSYNC.RECONVERGENT B1 ;  /* 0x0000000000017941 */ /* 0x000fea0003800200 */
.L_x_239:
        /* <DEDUP_REMOVED lines=40> */
.L_x_243:
[----:B------:R-:W-:Y:S01]  /*5660*/  MOV R26, R18 ;  /* 0x00000012001a7202 */ /* 0x000fe20000000f00 */
[----:B------:R-:W-:Y:S01]  /*5670*/  IMAD.MOV.U32 R13, RZ, RZ, R19 ;  /* 0x000000ffff0d7224 */ /* 0x000fe200078e0013 */
[----:B------:R-:W-:Y:S02]  /*5680*/  MOV R14, R20 ;  /* 0x00000014000e7202 */ /* 0x000fe40000000f00 */
[----:B------:R-:W-:Y:S02]  /*5690*/  MOV R11, R21 ;  /* 0x00000015000b7202 */ /* 0x000fe40000000f00 */
[----:B------:R-:W-:-:S07]  /*56a0*/  MOV R12, 0x56c0 ;  /* 0x000056c0000c7802 */ /* 0x000fce0000000f00 */
[----:B------:R-:W-:Y:S05]  /*56b0*/  CALL.REL.NOINC `($__internal_4_$__cuda_sm20_div_s64) ;  /* 0x0000001000c87944 */ /* 0x000fea0003c00000 */
        /* <DEDUP_REMOVED lines=11> */
.L_x_244:
[----:B------:R-:W-:Y:S05]  /*5770*/  BSYNC.RECONVERGENT B1 ;  /* 0x0000000000017941 */ /* 0x000fea0003800200 */
.L_x_242:
        /* <DEDUP_REMOVED lines=39> */
.L_x_246:
        /* <DEDUP_REMOVED lines=17> */
.L_x_247:
[----:B------:R-:W-:Y:S05]  /*5b00*/  BSYNC.RECONVERGENT B1 ;  /* 0x0000000000017941 */ /* 0x000fea0003800200 */
.L_x_245:
[----:B------:R-:W0:Y:S02]  /*5b10*/  LDC.64 R12, c[0x0][0x398] ;  /* 0x0000e600ff0c7b82 */ /* 0x000e240000000a00 */
[----:B0-----:R-:W-:-:S06]  /*5b20*/  IMAD.WIDE.U32 R12, R5, 0x8, R12 ;  /* 0x00000008050c7825 */ /* 0x001fcc00078e000c */
[----:B------:R-:W2:Y:S01]  /*5b30*/  LDG.E.64 R12, desc[UR8][R12.64] ;  /* 0x000000080c0c7981 */ /* 0x000ea2000c1e1b00 */
[----:B------:R-:W-:Y:S02]  /*5b40*/  MOV R16, R6 ;  /* 0x0000000600107202 */ /* 0x000fe40000000f00 */
[----:B------:R-:W-:Y:S01]  /*5b50*/  IADD3 R8, PT, PT, R8, -0x4, RZ ;  /* 0xfffffffc08087810 */ /* 0x000fe20007ffe0ff */
[-C--:B--2---:R-:W-:Y:S02]  /*5b60*/  IMAD R5, R13, R19.reuse, RZ ;  /* 0x000000130d057224 */ /* 0x084fe400078e02ff */
[----:B------:R-:W-:-:S04]  /*5b70*/  IMAD.WIDE.U32 R6, R12, R19, R16 ;  /* 0x000000130c067225 */ /* 0x000fc800078e0010 */
[----:B------:R-:W-:-:S04]  /*5b80*/  IMAD R5, R12, R9, R5 ;  /* 0x000000090c057224 */ /* 0x000fc800078e0205 */
[----:B------:R-:W-:-:S07]  /*5b90*/  IMAD.IADD R5, R7, 0x1, R5 ;  /* 0x0000000107057824 */ /* 0x000fce00078e0205 */
.L_x_235:
[----:B------:R-:W-:-:S13]  /*5ba0*/  ISETP.NE.AND P0, PT, R4, RZ, PT ;  /* 0x000000ff0400720c */ /* 0x000fda0003f05270 */
[----:B------:R-:W-:Y:S05]  /*5bb0*/  @!P0 BRA `(.L_x_208) ;  /* 0x00000008007c8947 */ /* 0x000fea0003800000 */
[----:B------:R-:W-:-:S13]  /*5bc0*/  ISETP.NE.AND P0, PT, R4, 0x1, PT ;  /* 0x000000010400780c */ /* 0x000fda0003f05270 */
[----:B------:R-:W-:Y:S05]  /*5bd0*/  @!P0 BRA `(.L_x_248) ;  /* 0x0000000400c48947 */ /* 0x000fea0003800000 */
[----:B------:R-:W0:Y:S02]  /*5be0*/  LDC.64 R12, c[0x0][0x390] ;  /* 0x0000e400ff0c7b82 */ /* 0x000e240000000a00 */
[----:B0-----:R-:W-:-:S05]  /*5bf0*/  IMAD.WIDE.U32 R12, R8, 0x8, R12 ;  /* 0x00000008080c7825 */ /* 0x001fca00078e000c */
[----:B------:R-:W2:Y:S01]  /*5c00*/  LDG.E.64 R16, desc[UR8][R12.64] ;  /* 0x000000080c107981 */ /* 0x000ea2000c1e1b00 */
[----:B------:R-:W-:Y:S01]  /*5c10*/  BSSY.RECONVERGENT B1, `(.L_x_249) ;  /* 0x000002b000017945 */ /* 0x000fe20003800200 */
[----:B--2---:R-:W-:-:S04]  /*5c20*/  LOP3.LUT R4, R15, R17, RZ, 0xfc, !PT ;  /* 0x000000110f047212 */ /* 0x004fc800078efcff */
[----:B------:R-:W-:-:S13]  /*5c30*/  ISETP.NE.U32.AND P0, PT, R4, RZ, PT ;  /* 0x000000ff0400720c */ /* 0x000fda0003f05070 */
[----:B------:R-:W-:Y:S05]  /*5c40*/  @P0 BRA `(.L_x_250) ;  /* 0x00000000005c0947 */ /* 0x000fea0003800000 */
[----:B------:R-:W0:Y:S01]  /*5c50*/  I2F.U32.RP R4, R16 ;  /* 0x0000001000047306 */ /* 0x000e220000209000 */
[----:B------:R-:W-:Y:S01]  /*5c60*/  IADD3 R7, PT, PT, RZ, -R16, RZ ;  /* 0x80000010ff077210 */ /* 0x000fe20007ffe0ff */
[----:B------:R-:W-:Y:S01]  /*5c70*/  HFMA2 R19, -RZ, RZ, 0, 0 ;  /* 0x00000000ff137431 */ /* 0x000fe200000001ff */
[----:B------:R-:W-:Y:S01]  /*5c80*/  ISETP.NE.U32.AND P2, PT, R16, RZ, PT ;  /* 0x000000ff1000720c */ /* 0x000fe20003f45070 */
[----:B------:R-:W-:-:S04]  /*5c90*/  IMAD.MOV.U32 R15, RZ, RZ, RZ ;  /* 0x000000ffff0f7224 */ /* 0x000fc800078e00ff */
        /* <DEDUP_REMOVED lines=18> */
.L_x_250:
[----:B------:R-:W-:Y:S01]  /*5dc0*/  MOV R26, R10 ;  /* 0x0000000a001a7202 */ /* 0x000fe20000000f00 */
[----:B------:R-:W-:Y:S01]  /*5dd0*/  IMAD.MOV.U32 R13, RZ, RZ, R15 ;  /* 0x000000ffff0d7224 */ /* 0x000fe200078e000f */
[----:B------:R-:W-:Y:S02]  /*5de0*/  MOV R14, R16 ;  /* 0x00000010000e7202 */ /* 0x000fe40000000f00 */
[----:B------:R-:W-:Y:S02]  /*5df0*/  MOV R11, R17 ;  /* 0x00000011000b7202 */ /* 0x000fe40000000f00 */
[----:B------:R-:W-:-:S07]  /*5e00*/  MOV R12, 0x5e20 ;  /* 0x00005e20000c7802 */ /* 0x000fce0000000f00 */
[----:B------:R-:W-:Y:S05]  /*5e10*/  CALL.REL.NOINC `($__internal_4_$__cuda_sm20_div_s64) ;  /* 0x0000000800f07944 */ /* 0x000fea0003c00000 */
[-C--:B------:R-:W-:Y:S02]  /*5e20*/  IADD3 R9, P0, PT, RZ, -R24.reuse, RZ ;  /* 0x80000018ff097210 */ /* 0x080fe40007f1e0ff */
[----:B------:R-:W-:Y:S02]  /*5e30*/  MOV R11, R15 ;  /* 0x0000000f000b7202 */ /* 0x000fe40000000f00 */
[----:B------:R-:W-:Y:S01]  /*5e40*/  MOV R18, R24 ;  /* 0x0000001800127202 */ /* 0x000fe20000000f00 */
[----:B------:R-:W-:Y:S01]  /*5e50*/  IMAD.X R7, RZ, RZ, ~R25, P0 ;  /* 0x000000ffff077224 */ /* 0x000fe200000e0e19 */
[----:B------:R-:W-:Y:S01]  /*5e60*/  MOV R19, R25 ;  /* 0x0000001900137202 */ /* 0x000fe20000000f00 */
[----:B------:R-:W-:-:S04]  /*5e70*/  IMAD.WIDE.U32 R10, R16, R9, R10 ;  /* 0x00000009100a7225 */ /* 0x000fc800078e000a */
[----:B------:R-:W-:Y:S01]  /*5e80*/  IMAD R7, R16, R7, RZ ;  /* 0x0000000710077224 */ /* 0x000fe200078e02ff */
[----:B------:R-:W-:-:S03]  /*5e90*/  MOV R13, R10 ;  /* 0x0000000a000d7202 */ /* 0x000fc60000000f00 */
[----:B------:R-:W-:-:S04]  /*5ea0*/  IMAD R7, R17, R9, R7 ;  /* 0x0000000911077224 */ /* 0x000fc800078e0207 */
[----:B------:R-:W-:-:S07]  /*5eb0*/  IMAD.IADD R15, R11, 0x1, R7 ;  /* 0x000000010b0f7824 */ /* 0x000fce00078e0207 */
.L_x_251:
[----:B------:R-:W-:Y:S05]  /*5ec0*/  BSYNC.RECONVERGENT B1 ;  /* 0x0000000000017941 */ /* 0x000fea0003800200 */
.L_x_249:
        /* <DEDUP_REMOVED lines=21> */
[----:B0-----:R-:W-:Y:S02]  /*6020*/  VIADD R10, R9, 0xffffffe ;  /* 0x0ffffffe090a7836 */ /* 0x001fe40000000000 */
[----:B------:R-:W-:-:S04]  /*6030*/  IMAD.MOV.U32 R9, RZ, RZ, RZ ;  /* 0x000000ffff097224 */ /* 0x000fc800078e00ff */
        /* <DEDUP_REMOVED lines=10> */
[----:B------:R-:W-:-:S13]  /*60e0*/  ISETP.GE.U32.AND P1, PT, R11, R16, PT ;  /* 0x000000100b00720c */ /* 0x000fda0003f26070 */
[----:B------:R-:W-:Y:S01]  /*60f0*/  @P1 VIADD R10, R10, 0x1 ;  /* 0x000000010a0a1836 */ /* 0x000fe20000000000 */
[----:B------:R-:W-:-:S04]  /*6100*/  @!P2 LOP3.LUT R10, RZ, R16, RZ, 0x33, !PT ;  /* 0x00000010ff0aa212 */ /* 0x000fc800078e33ff */
[----:B------:R-:W-:-:S05]  /*6110*/  IADD3 R17, PT, PT, RZ, -R10, RZ ;  /* 0x8000000aff117210 */ /* 0x000fca0007ffe0ff */
[----:B------:R-:W-:Y:S01]  /*6120*/  IMAD R17, R16, R17, R18 ;  /* 0x0000001110117224 */ /* 0x000fe200078e0212 */
[----:B------:R-:W-:Y:S06]  /*6130*/  BRA `(.L_x_254) ;  /* 0x0000000000447947 */ /* 0x000fec0003800000 */
.L_x_253:
[----:B------:R-:W-:Y:S01]  /*6140*/  MOV R26, R18 ;  /* 0x00000012001a7202 */ /* 0x000fe20000000f00 */
[----:B------:R-:W-:Y:S01]  /*6150*/  IMAD.MOV.U32 R14, RZ, RZ, R16 ;  /* 0x000000ffff0e7224 */ /* 0x000fe200078e0010 */
[----:B------:R-:W-:Y:S02]  /*6160*/  MOV R13, R19 ;  /* 0x00000013000d7202 */ /* 0x000fe40000000f00 */
        /* <DEDUP_REMOVED lines=11> */
[----:B------:R-:W-:Y:S02]  /*6220*/  IMAD R9, R17, R11, R9 ;  /* 0x0000000b11097224 */ /* 0x000fe400078e0209 */
[----:B------:R-:W-:-:S03]  /*6230*/  IMAD.MOV.U32 R17, RZ, RZ, R12 ;  /* 0x000000ffff117224 */ /* 0x000fc600078e000c */
[----:B------:R-:W-:-:S07]  /*6240*/  IADD3 R9, PT, PT, R13, R9, RZ ;  /* 0x000000090d097210 */ /* 0x000fce0007ffe0ff */
.L_x_254:
[----:B------:R-:W-:Y:S05]  /*6250*/  BSYNC.RECONVERGENT B1 ;  /* 0x0000000000017941 */ /* 0x000fea0003800200 */
.L_x_252:
[----:B------:R-:W0:Y:S02]  /*6260*/  LDC.64 R12, c[0x0][0x398] ;  /* 0x0000e600ff0c7b82 */ /* 0x000e240000000a00 */
[----:B0-----:R-:W-:-:S06]  /*6270*/  IMAD.WIDE.U32 R12, R4, 0x8, R12 ;  /* 0x00000008040c7825 */ /* 0x001fcc00078e000c */
[----:B------:R-:W2:Y:S01]  /*6280*/  LDG.E.64 R12, desc[UR8][R12.64] ;  /* 0x000000080c0c7981 */ /* 0x000ea2000c1e1b00 */
[----:B------:R-:W-:Y:S01]  /*6290*/  IMAD.MOV.U32 R4, RZ, RZ, R6 ;  /* 0x000000ffff047224 */ /* 0x000fe200078e0006 */
[----:B------:R-:W-:Y:S01]  /*62a0*/  IADD3 R8, PT, PT, R8, -0x2, RZ ;  /* 0xfffffffe08087810 */ /* 0x000fe20007ffe0ff */
[-C--:B--2---:R-:W-:Y:S02]  /*62b0*/  IMAD R11, R13, R17.reuse, RZ ;  /* 0x000000110d0b7224 */ /* 0x084fe400078e02ff */
[----:B------:R-:W-:-:S04]  /*62c0*/  IMAD.WIDE.U32 R6, R12, R17, R4 ;  /* 0x000000110c067225 */ /* 0x000fc800078e0004 */
[----:B------:R-:W-:-:S05]  /*62d0*/  IMAD R9, R12, R9, R11 ;  /* 0x000000090c097224 */ /* 0x000fca00078e020b */
[----:B------:R-:W-:-:S07]  /*62e0*/  IADD3 R5, PT, PT, R7, R9, RZ ;  /* 0x0000000907057210 */ /* 0x000fce0007ffe0ff */
.L_x_248:
        /* <DEDUP_REMOVED lines=25> */
[----:B------:R-:W-:-:S04]  /*6480*/  @P0 IADD3 R10, PT, PT, -R18, R10, RZ ;  /* 0x0000000a120a0210 */ /* 0x000fc80007ffe1ff */
[----:B------:R-:W-:-:S13]  /*6490*/  ISETP.GE.U32.AND P0, PT, R10, R18, PT ;  /* 0x000000120a00720c */ /* 0x000fda0003f06070 */
[----:B------:R-:W-:Y:S02]  /*64a0*/  @P0 IADD3 R10, PT, PT, -R18, R10, RZ ;  /* 0x0000000a120a0210 */ /* 0x000fe40007ffe1ff */
[----:B------:R-:W-:Y:S01]  /*64b0*/  @!P1 LOP3.LUT R10, RZ, R18, RZ, 0x33, !PT ;  /* 0x00000012ff0a9212 */ /* 0x000fe200078e33ff */
[----:B------:R-:W-:Y:S06]  /*64c0*/  BRA `(.L_x_257) ;  /* 0x0000000000147947 */ /* 0x000fec0003800000 */
.L_x_256:
[----:B------:R-:W-:Y:S01]  /*64d0*/  MOV R24, R18 ;  /* 0x0000001200187202 */ /* 0x000fe20000000f00 */
[----:B------:R-:W-:Y:S01]  /*64e0*/  IMAD.MOV.U32 R21, RZ, RZ, R15 ;  /* 0x000000ffff157224 */ /* 0x000fe200078e000f */
[----:B------:R-:W-:Y:S02]  /*64f0*/  MOV R18, R10 ;  /* 0x0000000a00127202 */ /* 0x000fe40000000f00 */
[----:B------:R-:W-:-:S07]  /*6500*/  MOV R26, 0x6520 ;  /* 0x00006520001a7802 */ /* 0x000fce0000000f00 */
[----:B------:R-:W-:Y:S05]  /*6510*/  CALL.REL.NOINC `($__internal_5_$__cuda_sm20_rem_s64) ;  /* 0x00000008007c7944 */ /* 0x000fea0003c00000 */
.L_x_257:
[----:B------:R-:W-:Y:S05]  /*6520*/  BSYNC.RECONVERGENT B1 ;  /* 0x0000000000017941 */ /* 0x000fea0003800200 */
.L_x_255:
[----:B------:R-:W0:Y:S02]  /*6530*/  LDC.64 R12, c[0x0][0x398] ;  /* 0x0000e600ff0c7b82 */ /* 0x000e240000000a00 */
[----:B0-----:R-:W-:-:S06]  /*6540*/  IMAD.WIDE.U32 R8, R8, 0x8, R12 ;  /* 0x0000000808087825 */ /* 0x001fcc00078e000c */
[----:B------:R-:W2:Y:S01]  /*6550*/  LDG.E.64 R8, desc[UR8][R8.64] ;  /* 0x0000000808087981 */ /* 0x000ea2000c1e1b00 */
[----:B------:R-:W-:Y:S01]  /*6560*/  MOV R7, R5 ;  /* 0x0000000500077202 */ /* 0x000fe20000000f00 */
[-C--:B--2---:R-:W-:Y:S02]  /*6570*/  IMAD R13, R9, R10.reuse, RZ ;  /* 0x0000000a090d7224 */ /* 0x084fe400078e02ff */
[----:B------:R-:W-:-:S04]  /*6580*/  IMAD.WIDE.U32 R6, R8, R10, R6 ;  /* 0x0000000a08067225 */ /* 0x000fc800078e0006 */
[----:B------:R-:W-:-:S05]  /*6590*/  IMAD R13, R8, R11, R13 ;  /* 0x0000000b080d7224 */ /* 0x000fca00078e020d */
[----:B------:R-:W-:-:S07]  /*65a0*/  IADD3 R5, PT, PT, R7, R13, RZ ;  /* 0x0000000d07057210 */ /* 0x000fce0007ffe0ff */
.L_x_208:
[----:B------:R-:W0:Y:S02]  /*65b0*/  LDCU.64 UR6, c[0x0][0x388] ;  /* 0x00007100ff0677ac */ /* 0x000e240008000a00 */
[----:B0-----:R-:W-:-:S04]  /*65c0*/  LEA R4, P0, R6, UR6, 0x1 ;  /* 0x0000000606047c11 */ /* 0x001fc8000f8008ff */
[----:B------:R-:W-:-:S05]  /*65d0*/  LEA.HI.X R5, R6, UR7, R5, 0x1, P0 ;  /* 0x0000000706057c11 */ /* 0x000fca00080f0c05 */
[----:B------:R-:W2:Y:S04]  /*65e0*/  LDG.E.U16 R4, desc[UR8][R4.64] ;  /* 0x0000000804047981 */ /* 0x000ea8000c1e1500 */
[----:B--2---:R1:W-:Y:S02]  /*65f0*/  STS.U16 [R3], R4 ;  /* 0x0000000403007388 */ /* 0x0043e40000000400 */
.L_x_207:
[----:B------:R-:W-:Y:S05]  /*6600*/  BSYNC.RECONVERGENT B0 ;  /* 0x0000000000007941 */ /* 0x000fea0003800200 */
.L_x_159:
[----:B------:R-:W-:Y:S01]  /*6610*/  BAR.SYNC.DEFER_BLOCKING 0x0 ;  /* 0x0000000000007b1d */ /* 0x000fe20000010000 */
[----:B------:R-:W-:Y:S01]  /*6620*/  UISETP.GE.U32.AND UP0, UPT, UR5, 0x42, UPT ;  /* 0x000000420500788c */ /* 0x000fe2000bf06070 */
[----:B------:R-:W-:-:S08]  /*6630*/  ISETP.GT.U32.AND P1, PT, R2, 0x1f, PT ;  /* 0x0000001f0200780c */ /* 0x000fd00003f24070 */
[----:B------:R-:W-:Y:S05]  /*6640*/  BRA.U !UP0, `(.L_x_258) ;  /* 0x0000000108387547 */ /* 0x000fea000b800000 */
.L_x_259:
[----:B------:R-:W-:-:S06]  /*6650*/  USHF.R.U32.HI UR4, URZ, 0x1, UR5 ;  /* 0x00000001ff047899 */ /* 0x000fcc0008011605 */
[----:B------:R-:W-:-:S13]  /*6660*/  ISETP.GE.U32.AND P0, PT, R2, UR4, PT ;  /* 0x0000000402007c0c */ /* 0x000fda000bf06070 */
[----:B------:R-:W-:Y:S01]  /*6670*/  VOTEU.ALL UP0, P0 ;  /* 0x0000000000ff7886 */ /* 0x000fe20000000000 */
[----:B012---:R-:W0:Y:S04]  /*6680*/  @!P0 LDS.U16 R4, [R3] ;  /* 0x0000000003048984 */ /* 0x007e280000000400 */
[----:B------:R-:W-:Y:S02]  /*6690*/  @!UP0 ULOP3.LUT UR6, UR5, 0x7fe, URZ, 0xc0, !UPT ;  /* 0x000007fe05068892 */ /* 0x000fe4000f8ec0ff */
[----:B------:R-:W-:-:S03]  /*66a0*/  UISETP.GT.U32.AND UP0, UPT, UR5, 0x83, UPT ;  /* 0x000000830500788c */ /* 0x000fc6000bf04070 */
[----:B------:R-:W-:-:S04]  /*66b0*/  UMOV UR5, UR4 ;  /* 0x0000000400057c82 */ /* 0x000fc80008000000 */
[----:B------:R-:W1:Y:S01]  /*66c0*/  @!P0 LDS.U16 R5, [R3+UR6] ;  /* 0x0000000603058984 */ /* 0x000e620008000400 */
[----:B0-----:R-:W-:Y:S02]  /*66d0*/  @!P0 HFMA2.BF16_V2 R4, -RZ.H0_H0, RZ.H0_H0, |R4|.H0_H0 ;  /* 0x200000ffff048231 */ /* 0x001fe400002c0904 */
[----:B-1----:R-:W-:-:S04]  /*66e0*/  @!P0 HFMA2.BF16_V2 R5, -RZ.H0_H0, RZ.H0_H0, |R5|.H0_H0 ;  /* 0x200000ffff058231 */ /* 0x002fc800002c0905 */
[----:B------:R-:W-:-:S05]  /*66f0*/  @!P0 HADD2.BF16_V2 R4, R4.H0_H0, R5.H0_H0 ;  /* 0x2000000504048230 */ /* 0x000fca0000200800 */
[----:B------:R2:W-:Y:S01]  /*6700*/  @!P0 STS.U16 [R3], R4 ;  /* 0x0000000403008388 */ /* 0x0005e20000000400 */
[----:B------:R-:W-:Y:S06]  /*6710*/  BAR.SYNC.DEFER_BLOCKING 0x0 ;  /* 0x0000000000007b1d */ /* 0x000fec0000010000 */
[----:B------:R-:W-:Y:S05]  /*6720*/  BRA.U UP0, `(.L_x_259) ;  /* 0xfffffffd00c87547 */ /* 0x000fea000b83ffff */
.L_x_258:
[----:B------:R-:W-:Y:S05]  /*6730*/  @P1 EXIT ;  /* 0x000000000000194d */ /* 0x000fea0003800000 */
[----:B012---:R-:W-:Y:S01]  /*6740*/  LDS.U16 R4, [R3] ;  /* 0x0000000003047984 */ /* 0x007fe20000000400 */
[----:B------:R-:W-:-:S03]  /*6750*/  ISETP.NE.AND P0, PT, R2, RZ, PT ;  /* 0x000000ff0200720c */ /* 0x000fc60003f05270 */
[----:B------:R-:W0:Y:S04]  /*6760*/  LDS.U16 R5, [R3+0x40] ;  /* 0x0000400003057984 */ /* 0x000e280000000400 */
[----:B------:R-:W1:Y:S04]  /*6770*/  LDS.U16 R7, [R3+0x20] ;  /* 0x0000200003077984 */ /* 0x000e680000000400 */
[----:B------:R-:W2:Y:S04]  /*6780*/  LDS.U16 R6, [R3+0x10] ;  /* 0x0000100003067984 */ /* 0x000ea80000000400 */
[----:B------:R-:W3:Y:S04]  /*6790*/  LDS.U16 R9, [R3+0x8] ;  /* 0x0000080003097984 */ /* 0x000ee80000000400 */
[----:B------:R-:W4:Y:S04]  /*67a0*/  LDS.U16 R8, [R3+0x4] ;  /* 0x0000040003087984 */ /* 0x000f280000000400 */
[----:B------:R-:W5:Y:S01]  /*67b0*/  LDS.U16 R11, [R3+0x2] ;  /* 0x00000200030b7984 */ /* 0x000f620000000400 */
[----:B0-----:R-:W-:-:S05]  /*67c0*/  PRMT R4, R4, 0x5410, R5 ;  /* 0x0000541004047816 */ /* 0x001fca0000000005 */
[----:B------:R-:W-:-:S04]  /*67d0*/  HFMA2.BF16_V2 R4, -RZ.H0_H0, RZ.H0_H0, |R4| ;  /* 0x200000ffff047231 */ /* 0x000fc80000280904 */
[----:B------:R-:W-:-:S05]  /*67e0*/  HADD2.BF16_V2 R4, R4.H0_H0, R4.H1_H1 ;  /* 0x3000000404047230 */ /* 0x000fca0000200800 */
[----:B-1----:R-:W-:-:S05]  /*67f0*/  PRMT R4, R4, 0x5410, R7 ;  /* 0x0000541004047816 */ /* 0x002fca0000000007 */
[----:B------:R-:W-:-:S04]  /*6800*/  HFMA2.BF16_V2 R5, -RZ.H0_H0, RZ.H0_H0, |R4| ;  /* 0x200000ffff057231 */ /* 0x000fc80000280904 */
[----:B------:R-:W-:-:S05]  /*6810*/  HADD2.BF16_V2 R5, R5.H0_H0, R5.H1_H1 ;  /* 0x3000000505057230 */ /* 0x000fca0000200800 */
[----:B--2---:R-:W-:-:S05]  /*6820*/  PRMT R5, R5, 0x5410, R6 ;  /* 0x0000541005057816 */ /* 0x004fca0000000006 */
        /* <DEDUP_REMOVED lines=19> */
[----:B------:R-:W1:Y:S01]  /*6960*/  S2UR UR5, SR_CgaCtaId ;  /* 0x00000000000579c3 */ /* 0x000e620000008800 */
[----:B------:R-:W-:-:S07]  /*6970*/  UMOV UR4, 0x400 ;  /* 0x0000040000047882 */ /* 0x000fce0000000000 */
[----:B0-----:R-:W0:Y:S01]  /*6980*/  LDC.64 R2, c[0x0][0x380] ;  /* 0x0000e000ff027b82 */ /* 0x001e220000000a00 */
[----:B-1----:R-:W-:Y:S01]  /*6990*/  ULEA UR4, UR5, UR4, 0x18 ;  /* 0x0000000405047291 */ /* 0x002fe2000f8ec0ff */
[----:B0-----:R-:W-:-:S08]  /*69a0*/  IMAD.WIDE.U32 R2, R0, 0x2, R2 ;  /* 0x0000000200027825 */ /* 0x001fd000078e0002 */
[----:B------:R-:W0:Y:S04]  /*69b0*/  LDS.U16 R5, [UR4] ;  /* 0x00000004ff057984 */ /* 0x000e280008000400 */
[----:B0-----:R-:W-:Y:S01]  /*69c0*/  STG.E.U16 desc[UR8][R2.64], R5 ;  /* 0x0000000502007986 */ /* 0x001fe2000c101508 */
[----:B------:R-:W-:Y:S05]  /*69d0*/  EXIT ;  /* 0x000000000000794d */ /* 0x000fea0003800000 */
        .weak           $__internal_4_$__cuda_sm20_div_s64
        .type           $__internal_4_$__cuda_sm20_div_s64,@function
        .size           $__internal_4_$__cuda_sm20_div_s64,($__internal_5_$__cuda_sm20_rem_s64 - $__internal_4_$__cuda_sm20_div_s64)
$__internal_4_$__cuda_sm20_div_s64:
        /* <DEDUP_REMOVED lines=82> */
[----:B------:R-:W-:Y:S06]  /*6f00*/  RET.REL.NODEC R12 `(uncontiguous_reducel1_bf16) ;  /* 0xffffff900c3c7950 */ /* 0x000fec0003c3ffff */
        .weak           $__internal_5_$__cuda_sm20_rem_s64
        .type           $__internal_5_$__cuda_sm20_rem_s64,@function
        .size           $__internal_5_$__cuda_sm20_rem_s64,(.L_x_32208 - $__internal_5_$__cuda_sm20_rem_s64)
$__internal_5_$__cuda_sm20_rem_s64:
        /* <DEDUP_REMOVED lines=76> */
[----:B------:R-:W-:Y:S06]  /*73d0*/  RET.REL.NODEC R26 `(uncontiguous_reducel1_bf16) ;  /* 0xffffff8c1a087950 */ /* 0x000fec0003c3ffff */
.L_x_260:
        /* <DEDUP_REMOVED lines=10> */
.L_x_32208:


//--------------------- .text.contiguous_reducel1_bf16 --------------------------
	.section	.text.contiguous_reducel1_bf16,"ax",@progbits
	.align	128
        .global         contiguous_reducel1_bf16
        .type           contiguous_reducel1_bf16,@function
        .size           contiguous_reducel1_bf16,(.L_x_32910 - contiguous_reducel1_bf16)
        .other          contiguous_reducel1_bf16,@"STO_CUDA_ENTRY STV_DEFAULT"
contiguous_reducel1_bf16:
.text.contiguous_reducel1_bf16:
[----:B------:R-:W-:Y:S01]  /*0000*/  LDC R1, c[0x0][0x37c] ;  /* 0x0000df00ff017b82 */ /* 0x000fe20000000800 */
[----:B------:R-:W0:Y:S01]  /*0010*/  S2R R0, SR_CTAID.X ;  /* 0x0000000000007919 */ /* 0x000e220000002500 */
[----:B------:R-:W0:Y:S01]  /*0020*/  LDCU UR5, c[0x0][0x360] ;  /* 0x00006c00ff0577ac */ /* 0x000e220008000800 */
[----:B------:R-:W1:Y:S01]  /*0030*/  S2R R2, SR_TID.X ;  /* 0x0000000000027919 */ /* 0x000e620000002100 */
[----:B------:R-:W2:Y:S01]  /*0040*/  LDCU.64 UR10, c[0x0][0x390] ;  /* 0x00007200ff0a77ac */ /* 0x000ea20008000a00 */
[----:B------:R-:W3:Y:S01]  /*0050*/  LDCU.64 UR8, c[0x0][0x358] ;  /* 0x00006b00ff0877ac */ /* 0x000ee20008000a00 */
[----:B0-----:R-:W-:-:S05]  /*0060*/  IMAD R3, R0, UR5, RZ ;  /* 0x0000000500037c24 */ /* 0x001fca000f8e02ff */
[----:B-1----:R-:W-:-:S04]  /*0070*/  LEA R9, R3, R2, 0x1 ;  /* 0x0000000203097211 */ /* 0x002fc800078e08ff */
[----:B------:R-:W-:-:S04]  /*0080*/  IADD3 R3, PT, PT, R9, UR5, RZ ;  /* 0x0000000509037c10 */ /* 0x000fc8000fffe0ff */
[----:B--2---:R-:W-:-:S04]  /*0090*/  ISETP.GE.U32.AND P0, PT, R3, UR10, PT ;  /* 0x0000000a03007c0c */ /* 0x004fc8000bf06070 */
[----:B------:R-:W-:-:S13]  /*00a0*/  ISETP.GE.U32.AND.EX P0, PT, RZ, UR11, PT, P0 ;  /* 0x0000000bff007c0c */ /* 0x000fda000bf06100 */
[----:B------:R-:W0:Y:S08]  /*00b0*/  @!P0 LDC.64 R6, c[0x0][0x388] ;  /* 0x0000e200ff068b82 */ /* 0x000e300000000a00 */
[----:B------:R-:W1:Y:S01]  /*00c0*/  @!P0 LDC.64 R4, c[0x0][0x388] ;  /* 0x0000e200ff048b82 */ /* 0x000e620000000a00 */
[----:B0-----:R-:W-:-:S04]  /*00d0*/  @!P0 LEA R6, P1, R3, R6, 0x1 ;  /* 0x0000000603068211 */ /* 0x001fc800078208ff */
[----:B------:R-:W-:Y:S01]  /*00e0*/  @!P0 LEA.HI.X R7, R3, R7, RZ, 0x1, P1 ;  /* 0x0000000703078211 */ /* 0x000fe200008f0cff */
[----:B-1----:R-:W-:-:S04]  /*00f0*/  @!P0 IMAD.WIDE.U32 R4, R9, 0x2, R4 ;  /* 0x0000000209048825 */ /* 0x002fc800078e0004 */
[----:B---3--:R-:W2:Y:S04]  /*0100*/  @!P0 LDG.E.U16 R6, desc[UR8][R6.64] ;  /* 0x0000000806068981 */ /* 0x008ea8000c1e1500 */
[----:B------:R2:W3:Y:S01]  /*0110*/  @!P0 LDG.E.U16 R4, desc[UR8][R4.64] ;  /* 0x0000000804048981 */ /* 0x0004e2000c1e1500 */
[----:B------:R-:W0:Y:S01]  /*0120*/  S2UR UR6, SR_CgaCtaId ;  /* 0x00000000000679c3 */ /* 0x000e220000008800 */
[----:B------:R-:W1:Y:S01]  /*0130*/  I2F.BF16 R8, RZ ;  /* 0x000000ff00087306 */ /* 0x000e620000202400 */
[----:B------:R-:W-:Y:S01]  /*0140*/  UMOV UR4, 0x400 ;  /* 0x0000040000047882 */ /* 0x000fe20000000000 */
[----:B------:R-:W-:Y:S01]  /*0150*/  BSSY.RECONVERGENT B0, `(.L_x_261) ;  /* 0x0000012000007945 */ /* 0x000fe20003800200 */
[----:B------:R-:W-:Y:S01]  /*0160*/  ISETP.GT.U32.AND P1, PT, R2, 0x1f, PT ;  /* 0x0000001f0200780c */ /* 0x000fe20003f24070 */
[----:B0-----:R-:W-:Y:S01]  /*0170*/  ULEA UR4, UR6, UR4, 0x18 ;  /* 0x0000000406047291 */ /* 0x001fe2000f8ec0ff */
[----:B--2---:R-:W-:-:S02]  /*0180*/  @!P0 HFMA2.BF16_V2 R5, -RZ.H0_H0, RZ.H0_H0, |R6|.H0_H0 ;  /* 0x200000ffff058231 */ /* 0x004fc400002c0906 */
[----:B---3--:R-:W-:-:S04]  /*0190*/  @!P0 HFMA2.BF16_V2 R3, -RZ.H0_H0, RZ.H0_H0, |R4|.H0_H0 ;  /* 0x200000ffff038231 */ /* 0x008fc800002c0904 */
[----:B------:R-:W-:Y:S01]  /*01a0*/  @!P0 HADD2.BF16_V2 R5, R3.H0_H0, R5.H0_H0 ;  /* 0x2000000503058230 */ /* 0x000fe20000200800 */
[----:B------:R-:W-:-:S05]  /*01b0*/  LEA R3, R2, UR4, 0x1 ;  /* 0x0000000402037c11 */ /* 0x000fca000f8e08ff */
[----:B-1----:R0:W-:Y:S04]  /*01c0*/  STS.U16 [R3], R8 ;  /* 0x0000000803007388 */ /* 0x0021e80000000400 */
[----:B------:R0:W-:Y:S01]  /*01d0*/  @!P0 STS.U16 [R3], R5 ;  /* 0x0000000503008388 */ /* 0x0001e20000000400 */
[----:B------:R-:W-:Y:S05]  /*01e0*/  @!P0 BRA `(.L_x_262) ;  /* 0x0000000000208947 */ /* 0x000fea0003800000 */
[----:B------:R-:W-:-:S04]  /*01f0*/  ISETP.GE.U32.AND P0, PT, R9, UR10, PT ;  /* 0x0000000a09007c0c */ /* 0x000fc8000bf06070 */
[----:B------:R-:W-:-:S13]  /*0200*/  ISETP.GE.U32.AND.EX P0, PT, RZ, UR11, PT, P0 ;  /* 0x0000000bff007c0c */ /* 0x000fda000bf06100 */
[----:B------:R-:W-:Y:S05]  /*0210*/  @P0 BRA `(.L_x_262) ;  /* 0x0000000000140947 */ /* 0x000fea0003800000 */
[----:B------:R-:W1:Y:S02]  /*0220*/  LDCU.64 UR6, c[0x0][0x388] ;  /* 0x00007100ff0677ac */ /* 0x000e640008000a00 */
[----:B-1----:R-:W-:-:S04]  /*0230*/  LEA R4, P0, R9, UR6, 0x1 ;  /* 0x0000000609047c11 */ /* 0x002fc8000f8008ff */
[----:B0-----:R-:W-:-:S05]  /*0240*/  LEA.HI.X R5, R9, UR7, RZ, 0x1, P0 ;  /* 0x0000000709057c11 */ /* 0x001fca00080f0cff */
[----:B------:R-:W2:Y:S04]  /*0250*/  LDG.E.U16 R4, desc[UR8][R4.64] ;  /* 0x0000000804047981 */ /* 0x000ea8000c1e1500 */
[----:B--2---:R1:W-:Y:S02]  /*0260*/  STS.U16 [R3], R4 ;  /* 0x0000000403007388 */ /* 0x0043e40000000400 */
.L_x_262:
[----:B------:R-:W-:Y:S05]  /*0270*/  BSYNC.RECONVERGENT B0 ;  /* 0x0000000000007941 */ /* 0x000fea0003800200 */
.L_x_261:
[----:B------:R-:W-:Y:S01]  /*0280*/  BAR.SYNC.DEFER_BLOCKING 0x0 ;  /* 0x0000000000007b1d */ /* 0x000fe20000010000 */
[----:B------:R-:W-:-:S09]  /*0290*/  UISETP.GE.U32.AND UP0, UPT, UR5, 0x42, UPT ;  /* 0x000000420500788c */ /* 0x000fd2000bf06070 */
[----:B------:R-:W-:Y:S05]  /*02a0*/  BRA.U !UP0, `(.L_x_263) ;  /* 0x0000000108387547 */ /* 0x000fea000b800000 */
.L_x_264:
[----:B------:R-:W-:-:S06]  /*02b0*/  USHF.R.U32.HI UR6, URZ, 0x1, UR5 ;  /* 0x00000001ff067899 */ /* 0x000fcc0008011605 */
[----:B------:R-:W-:-:S13]  /*02c0*/  ISETP.GE.U32.AND P0, PT, R2, UR6, PT ;  /* 0x0000000602007c0c */ /* 0x000fda000bf06070 */
[----:B------:R-:W-:Y:S01]  /*02d0*/  VOTEU.ALL UP0, P0 ;  /* 0x0000000000ff7886 */ /* 0x000fe20000000000 */
[----:B-12---:R-:W1:Y:S04]  /*02e0*/  @!P0 LDS.U16 R4, [R3] ;  /* 0x0000000003048984 */ /* 0x006e680000000400 */
[----:B------:R-:W-:Y:S02]  /*02f0*/  @!UP0 ULOP3.LUT UR7, UR5, 0x7fe, URZ, 0xc0, !UPT ;  /* 0x000007fe05078892 */ /* 0x000fe4000f8ec0ff */
[----:B------:R-:W-:-:S03]  /*0300*/  UISETP.GT.U32.AND UP0, UPT, UR5, 0x83, UPT ;  /* 0x000000830500788c */ /* 0x000fc6000bf04070 */
[----:B------:R-:W-:-:S04]  /*0310*/  UMOV UR5, UR6 ;  /* 0x0000000600057c82 */ /* 0x000fc80008000000 */
[----:B0-----:R-:W0:Y:S01]  /*0320*/  @!P0 LDS.U16 R5, [R3+UR7] ;  /* 0x0000000703058984 */ /* 0x001e220008000400 */
[----:B-1----:R-:W-:Y:S02]  /*0330*/  @!P0 HFMA2.BF16_V2 R4, -RZ.H0_H0, RZ.H0_H0, |R4|.H0_H0 ;  /* 0x200000ffff048231 */ /* 0x002fe400002c0904 */
[----:B0-----:R-:W-:-:S04]  /*0340*/  @!P0 HFMA2.BF16_V2 R5, -RZ.H0_H0, RZ.H0_H0, |R5|.H0_H0 ;  /* 0x200000ffff058231 */ /* 0x001fc800002c0905 */
[----:B------:R-:W-:-:S05]  /*0350*/  @!P0 HADD2.BF16_V2 R4, R4.H0_H0, R5.H0_H0 ;  /* 0x2000000504048230 */ /* 0x000fca0000200800 */
[----:B------:R2:W-:Y:S01]  /*0360*/  @!P0 STS.U16 [R3], R4 ;  /* 0x0000000403008388 */ /* 0x0005e20000000400 */
[----:B------:R-:W-:Y:S06]  /*0370*/  BAR.SYNC.DEFER_BLOCKING 0x0 ;  /* 0x0000000000007b1d */ /* 0x000fec0000010000 */
[----:B------:R-:W-:Y:S05]  /*0380*/  BRA.U UP0, `(.L_x_264) ;  /* 0xfffffffd00c87547 */ /* 0x000fea000b83ffff */
.L_x_263:
[----:B------:R-:W-:Y:S05]  /*0390*/  @P1 EXIT ;  /* 0x000000000000194d */ /* 0x000fea0003800000 */
[----:B-12---:R-:W-:Y:S01]  /*03a0*/  LDS.U16 R4, [R3] ;  /* 0x0000000003047984 */ /* 0x006fe20000000400 */
[----:B------:R-:W-:-:S03]  /*03b0*/  ISETP.NE.AND P0, PT, R2, RZ, PT ;  /* 0x000000ff0200720c */ /* 0x000fc60003f05270 */
[----:B0-----:R-:W0:Y:S04]  /*03c0*/  LDS.U16 R5, [R3+0x40] ;  /* 0x0000400003057984 */ /* 0x001e280000000400 */
        /* <DEDUP_REMOVED lines=31> */
[----:B0-----:R-:W0:Y:S01]  /*05c0*/  LDS.U16 R5, [UR4] ;  /* 0x00000004ff057984 */ /* 0x001e220008000400 */
[----:B------:R-:W1:Y:S02]  /*05d0*/  LDC.64 R2, c[0x0][0x380] ;  /* 0x0000e000ff027b82 */ /* 0x000e640000000a00 */
[----:B-1----:R-:W-:-:S05]  /*05e0*/  IMAD.WIDE.U32 R2, R0, 0x2, R2 ;  /* 0x0000000200027825 */ /* 0x002fca00078e0002 */
[----:B0-----:R-:W-:Y:S01]  /*05f0*/  STG.E.U16 desc[UR8][R2.64], R5 ;  /* 0x0000000502007986 */ /* 0x001fe2000c101508 */
[----:B------:R-:W-:Y:S05]  /*0600*/  EXIT ;  /* 0x000000000000794d */ /* 0x000fea0003800000 */
.L_x_265:
        /* <DEDUP_REMOVED lines=15> */
.L_x_32910:


//--------------------- .text.contiguous_reducel133_f16 --------------------------
	.section	.text.contiguous_reducel133_f16,"ax",@progbits
	.align	128
        .global         contiguous_reducel133_f16
        .type           contiguous_reducel133_f16,@function
        .size           contiguous_reducel133_f16,(.L_x_32911 - contiguous_reducel133_f16)
        .other          contiguous_reducel133_f16,@"STO_CUDA_ENTRY STV_DEFAULT"
contiguous_reducel133_f16:
.text.contiguous_reducel133_f16:
[----:B------:R-:W-:Y:S01]  /*0000*/  LDC R1, c[0x0][0x37c] ;  /* 0x0000df00ff017b82 */ /* 0x000fe20000000800 */
[----:B------:R-:W0:Y:S07]  /*0010*/  S2R R11, SR_TID.Y ;  /* 0x00000000000b7919 */ /* 0x000e2e0000002200 */
[----:B------:R-:W0:Y:S01]  /*0020*/  LDC R0, c[0x0][0x360] ;  /* 0x0000d800ff007b82 */ /* 0x000e220000000800 */
[----:B------:R-:W1:Y:S01]  /*0030*/  LDCU.64 UR8, c[0x0][0x3a0] ;  /* 0x00007400ff0877ac */ /* 0x000e620008000a00 */
[----:B------:R-:W0:Y:S06]  /*0040*/  S2R R13, SR_TID.X ;  /* 0x00000000000d7919 */ /* 0x000e2c0000002100 */
[----:B------:R-:W2:Y:S08]  /*0050*/  S2UR UR7, SR_CTAID.Y ;  /* 0x00000000000779c3 */ /* 0x000eb00000002600 */
[----:B------:R-:W2:Y:S08]  /*0060*/  LDC R10, c[0x0][0x364] ;  /* 0x0000d900ff0a7b82 */ /* 0x000eb00000000800 */
[----:B------:R-:W3:Y:S08]  /*0070*/  S2UR UR4, SR_CTAID.X ;  /* 0x00000000000479c3 */ /* 0x000ef00000002500 */
[----:B------:R-:W4:Y:S01]  /*0080*/  LDC.64 R2, c[0x0][0x398] ;  /* 0x0000e600ff027b82 */ /* 0x000f220000000a00 */
[----:B0-----:R-:W-:-:S07]  /*0090*/  IMAD R6, R11, R0, R13 ;  /* 0x000000000b067224 */ /* 0x001fce00078e020d */
[----:B------:R-:W0:Y:S01]  /*00a0*/  S2UR UR5, SR_CgaCtaId ;  /* 0x00000000000579c3 */ /* 0x000e220000008800 */
[----:B--2---:R-:W-:-:S05]  /*00b0*/  IMAD R5, R10, UR7, R11 ;  /* 0x000000070a057c24 */ /* 0x004fca000f8e020b */
[----:B-1----:R-:W-:Y:S01]  /*00c0*/  ISETP.GE.U32.AND P0, PT, R5, UR8, PT ;  /* 0x0000000805007c0c */ /* 0x002fe2000bf06070 */
[----:B---3--:R-:W-:Y:S01]  /*00d0*/  IMAD R4, R0, UR4, R13 ;  /* 0x0000000400047c24 */ /* 0x008fe2000f8e020d */
[----:B------:R-:W-:Y:S02]  /*00e0*/  UMOV UR4, 0x400 ;  /* 0x0000040000047882 */ /* 0x000fe40000000000 */
[----:B------:R-:W-:Y:S02]  /*00f0*/  ISETP.GE.U32.AND.EX P0, PT, RZ, UR9, PT, P0 ;  /* 0x00000009ff007c0c */ /* 0x000fe4000bf06100 */
[----:B----4-:R-:W-:-:S04]  /*0100*/  ISETP.GE.U32.AND P1, PT, R4, R2, PT ;  /* 0x000000020400720c */ /* 0x010fc80003f26070 */
[----:B------:R-:W-:Y:S01]  /*0110*/  ISETP.GE.U32.OR.EX P0, PT, RZ, R3, P0, P1 ;  /* 0x00000003ff00720c */ /* 0x000fe20000706510 */
[----:B0-----:R-:W-:-:S06]  /*0120*/  ULEA UR5, UR5, UR4, 0x18 ;  /* 0x0000000405057291 */ /* 0x001fcc000f8ec0ff */
[----:B------:R-:W-:-:S05]  /*0130*/  LEA R8, R6, UR5, 0x1 ;  /* 0x0000000506087c11 */ /* 0x000fca000f8e08ff */
[----:B------:R0:W-:Y:S01]  /*0140*/  STS.U16 [R8], RZ ;  /* 0x000000ff08007388 */ /* 0x0001e20000000400 */
[----:B------:R-:W-:Y:S05]  /*0150*/  @P0 EXIT ;  /* 0x000000000000094d */ /* 0x000fea0003800000 */
[----:B------:R-:W1:Y:S01]  /*0160*/  LDC.64 R6, c[0x0][0x388] ;  /* 0x0000e200ff067b82 */ /* 0x000e620000000a00 */
[----:B------:R-:W2:Y:S01]  /*0170*/  LDCU.64 UR8, c[0x0][0x358] ;  /* 0x00006b00ff0877ac */ /* 0x000ea20008000a00 */
[----:B------:R-:W-:-:S04]  /*0180*/  IMAD R9, R5, R2, R4 ;  /* 0x0000000205097224 */ /* 0x000fc800078e0204 */
[----:B-1----:R-:W-:-:S06]  /*0190*/  IMAD.WIDE.U32 R6, R9, 0x2, R6 ;  /* 0x0000000209067825 */ /* 0x002fcc00078e0006 */
[----:B--2---:R-:W2:Y:S01]  /*01a0*/  LDG.E.U16 R7, desc[UR8][R6.64] ;  /* 0x0000000806077981 */ /* 0x004ea2000c1e1500 */
[----:B------:R-:W-:-:S03]  /*01b0*/  ISETP.NE.AND P0, PT, R11, RZ, PT ;  /* 0x000000ff0b00720c */ /* 0x000fc60003f05270 */
[----:B--2---:R1:W-:Y:S01]  /*01c0*/  STS.U16 [R8], R7 ;  /* 0x0000000708007388 */ /* 0x0043e20000000400 */
[----:B------:R-:W-:Y:S09]  /*01d0*/  BAR.SYNC.DEFER_BLOCKING 0x0 ;  /* 0x0000000000007b1d */ /* 0x000ff20000010000 */
[----:B------:R-:W-:Y:S05]  /*01e0*/  @P0 EXIT ;  /* 0x000000000000094d */ /* 0x000fea0003800000 */
[----:B------:R-:W-:-:S13]  /*01f0*/  ISETP.GT.U32.AND P0, PT, R10, 0x1, PT ;  /* 0x000000010a00780c */ /* 0x000fda0003f04070 */
[----:B------:R-:W-:-:S06]  /*0200*/  @!P0 LEA R6, R13, UR5, 0x1 ;  /* 0x000000050d068c11 */ /* 0x000fcc000f8e08ff */
[----:B------:R-:W2:Y:S02]  /*0210*/  @!P0 LDS.U16 R6, [R6] ;  /* 0x0000000006068984 */ /* 0x000ea40000000400 */
[----:B--2---:R-:W-:Y:S01]  /*0220*/  @!P0 PRMT R12, R6, 0x7610, R12 ;  /* 0x00007610060c8816 */ /* 0x004fe2000000000c */
[----:B------:R-:W-:Y:S06]  /*0230*/  @!P0 BRA `(.L_x_266) ;  /* 0x0000000800188947 */ /* 0x000fec0003800000 */
[----:B-1----:R-:W-:Y:S01]  /*0240*/  SHF.L.U32 R7, R13, 0x1, RZ ;  /* 0x000000010d077819 */ /* 0x002fe200000006ff */
[----:B------:R-:W-:Y:S01]  /*0250*/  UMOV UR4, 0x1 ;  /* 0x0000000100047882 */ /* 0x000fe20000000000 */
[----:B------:R-:W-:Y:S02]  /*0260*/  IADD3 R6, PT, PT, R10, -0x2, RZ ;  /* 0xfffffffe0a067810 */ /* 0x000fe40007ffe0ff */
[----:B0-----:R-:W-:Y:S01]  /*0270*/  IADD3 R8, PT, PT, R7, UR5, RZ ;  /* 0x0000000507087c10 */ /* 0x001fe2000fffe0ff */
        /* <DEDUP_REMOVED lines=10> */
[----:B------:R-:W-:-:S07]  /*0320*/  IADD3 R10, PT, PT, -R10, RZ, RZ ;  /* 0x000000ff0a0a7210 */ /* 0x000fce0007ffe1ff */
.L_x_268:
        /* <DEDUP_REMOVED lines=9> */
[C---:B------:R-:W-:Y:S02]  /*03c0*/  LEA R15, R0.reuse, R29, 0x1 ;  /* 0x0000001d000f7211 */ /* 0x040fe400078e08ff */
[----:B------:R-:W0:Y:S02]  /*03d0*/  LDS.U16 R29, [R29] ;  /* 0x000000001d1d7984 */ /* 0x000e240000000400 */
[C---:B------:R-:W-:Y:S02]  /*03e0*/  LEA R27, R0.reuse, R15, 0x1 ;  /* 0x0000000f001b7211 */ /* 0x040fe400078e08ff */
[----:B------:R2:W3:Y:S03]  /*03f0*/  LDS.U16 R14, [R15] ;  /* 0x000000000f0e7984 */ /* 0x0004e60000000400 */
[C---:B------:R-:W-:Y:S02]  /*0400*/  IMAD R16, R0.reuse, 0x2, R27 ;  /* 0x0000000200107824 */ /* 0x040fe400078e021b */
[----:B------:R-:W4:Y:S03]  /*0410*/  LDS.U16 R27, [R27] ;  /* 0x000000001b1b7984 */ /* 0x000f260000000400 */
[C---:B------:R-:W-:Y:S01]  /*0420*/  LEA R21, R0.reuse, R16, 0x1 ;  /* 0x0000001000157211 */ /* 0x040fe200078e08ff */
[----:B------:R5:W4:Y:S03]  /*0430*/  LDS.U16 R23, [R16] ;  /* 0x0000000010177984 */ /* 0x000b260000000400 */
[----:B------:R-:W-:-:S02]  /*0440*/  LEA R13, R0, R21, 0x1 ;  /* 0x00000015000d7211 */ /* 0x000fc400078e08ff */
[----:B------:R-:W4:Y:S03]  /*0450*/  LDS.U16 R21, [R21] ;  /* 0x0000000015157984 */ /* 0x000f260000000400 */
[C---:B------:R-:W-:Y:S02]  /*0460*/  IMAD R19, R0.reuse, 0x2, R13 ;  /* 0x0000000200137824 */ /* 0x040fe400078e020d */
[----:B------:R-:W4:Y:S01]  /*0470*/  LDS.U16 R13, [R13] ;  /* 0x000000000d0d7984 */ /* 0x000f220000000400 */
[----:B-1----:R-:W-:Y:S02]  /*0480*/  HADD2 R12, |R12|.H0_H0, |R25|.H0_H0 ;  /* 0x600000190c0c7230 */ /* 0x002fe40000000a00 */
[C---:B------:R-:W-:Y:S02]  /*0490*/  LEA R17, R0.reuse, R19, 0x1 ;  /* 0x0000001300117211 */ /* 0x040fe400078e08ff */
[----:B------:R-:W1:Y:S02]  /*04a0*/  LDS.U16 R19, [R19] ;  /* 0x0000000013137984 */ /* 0x000e640000000400 */
[----:B--2---:R-:W-:-:S02]  /*04b0*/  LEA R15, R0, R17, 0x1 ;  /* 0x00000011000f7211 */ /* 0x004fc400078e08ff */
[----:B------:R-:W2:Y:S03]  /*04c0*/  LDS.U16 R17, [R17] ;  /* 0x0000000011117984 */ /* 0x000ea60000000400 */
[C---:B------:R-:W-:Y:S02]  /*04d0*/  IMAD R18, R0.reuse, 0x2, R15 ;  /* 0x0000000200127824 */ /* 0x040fe400078e020f */
[----:B------:R-:W2:Y:S03]  /*04e0*/  LDS.U16 R15, [R15] ;  /* 0x000000000f0f7984 */ /* 0x000ea60000000400 */
[----:B-----5:R-:W-:Y:S01]  /*04f0*/  LEA R16, R0, R18, 0x1 ;  /* 0x0000001200107211 */ /* 0x020fe200078e08ff */
[----:B------:R5:W2:Y:S01]  /*0500*/  LDS.U16 R25, [R18] ;  /* 0x0000000012197984 */ /* 0x000aa20000000400 */
[----:B0-----:R-:W-:-:S02]  /*0510*/  HADD2 R12, |R12|.H0_H0, |R29|.H0_H0 ;  /* 0x6000001d0c0c7230 */ /* 0x001fc40000000a00 */
[----:B------:R-:W-:Y:S01]  /*0520*/  LEA R20, R0, R16, 0x1 ;  /* 0x0000001000147211 */ /* 0x000fe200078e08ff */
[----:B------:R-:W0:Y:S01]  /*0530*/  LDS.U16 R29, [R16] ;  /* 0x00000000101d7984 */ /* 0x000e220000000400 */
[----:B---3--:R-:W-:-:S03]  /*0540*/  HADD2 R14, |R12|.H0_H0, |R14|.H0_H0 ;  /* 0x6000000e0c0e7230 */ /* 0x008fc60000000a00 */
[----:B------:R-:W-:Y:S01]  /*0550*/  IMAD R22, R0, 0x2, R20 ;  /* 0x0000000200167824 */ /* 0x000fe200078e0214 */
[----:B------:R-:W3:Y:S01]  /*0560*/  LDS.U16 R12, [R20] ;  /* 0x00000000140c7984 */ /* 0x000ee20000000400 */
[----:B----4-:R-:W-:-:S03]  /*0570*/  HADD2 R14, |R14|.H0_H0, |R27|.H0_H0 ;  /* 0x6000001b0e0e7230 */ /* 0x010fc60000000a00 */
[C---:B------:R-:W-:Y:S01]  /*0580*/  LEA R24, R0.reuse, R22, 0x1 ;  /* 0x0000001600187211 */ /* 0x040fe200078e08ff */
[----:B------:R-:W4:Y:S01]  /*0590*/  LDS.U16 R27, [R22] ;  /* 0x00000000161b7984 */ /* 0x000f220000000400 */
[----:B------:R-:W-:Y:S02]  /*05a0*/  HADD2 R14, |R14|.H0_H0, |R23|.H0_H0 ;  /* 0x600000170e0e7230 */ /* 0x000fe40000000a00 */
[----:B-----5:R-:W-:Y:S01]  /*05b0*/  LEA R18, R0, R24, 0x1 ;  /* 0x0000001800127211 */ /* 0x020fe200078e08ff */
[----:B------:R-:W5:Y:S01]  /*05c0*/  LDS.U16 R23, [R24] ;  /* 0x0000000018177984 */ /* 0x000f620000000400 */
[----:B------:R-:W-:-:S03]  /*05d0*/  HADD2 R14, |R14|.H0_H0, |R21|.H0_H0 ;  /* 0x600000150e0e7230 */ /* 0x000fc60000000a00 */
[----:B------:R-:W5:Y:S01]  /*05e0*/  LDS.U16 R21, [R18] ;  /* 0x0000000012157984 */ /* 0x000f620000000400 */
[----:B------:R-:W-:-:S04]  /*05f0*/  HADD2 R13, |R14|.H0_H0, |R13|.H0_H0 ;  /* 0x6000000d0e0d7230 */ /* 0x000fc80000000a00 */
[----:B-1----:R-:W-:-:S04]  /*0600*/  HADD2 R13, |R13|.H0_H0, |R19|.H0_H0 ;  /* 0x600000130d0d7230 */ /* 0x002fc80000000a00 */
[----:B--2---:R-:W-:-:S04]  /*0610*/  HADD2 R13, |R13|.H0_H0, |R17|.H0_H0 ;  /* 0x600000110d0d7230 */ /* 0x004fc80000000a00 */
[----:B------:R-:W-:-:S04]  /*0620*/  HADD2 R13, |R13|.H0_H0, |R15|.H0_H0 ;  /* 0x6000000f0d0d7230 */ /* 0x000fc80000000a00 */
[----:B------:R-:W-:-:S04]  /*0630*/  HADD2 R13, |R13|.H0_H0, |R25|.H0_H0 ;  /* 0x600000190d0d7230 */ /* 0x000fc80000000a00 */
[----:B0-----:R-:W-:-:S04]  /*0640*/  HADD2 R13, |R13|.H0_H0, |R29|.H0_H0 ;  /* 0x6000001d0d0d7230 */ /* 0x001fc80000000a00 */
[----:B---3--:R-:W-:-:S04]  /*0650*/  HADD2 R12, |R13|.H0_H0, |R12|.H0_H0 ;  /* 0x6000000c0d0c7230 */ /* 0x008fc80000000a00 */
[----:B----4-:R-:W-:-:S04]  /*0660*/  HADD2 R12, |R12|.H0_H0, |R27|.H0_H0 ;  /* 0x6000001b0c0c7230 */ /* 0x010fc80000000a00 */
[----:B-----5:R-:W-:-:S04]  /*0670*/  HADD2 R12, |R12|.H0_H0, |R23|.H0_H0 ;  /* 0x600000170c0c7230 */ /* 0x020fc80000000a00 */
[----:B------:R-:W-:Y:S01]  /*0680*/  HADD2 R12, |R12|.H0_H0, |R21|.H0_H0 ;  /* 0x600000150c0c7230 */ /* 0x000fe20000000a00 */
[----:B------:R-:W-:Y:S06]  /*0690*/  @P0 BRA `(.L_x_268) ;  /* 0xfffffffc00240947 */ /* 0x000fec000383ffff */
[----:B------:R-:W-:-:S12]  /*06a0*/  UIADD3 UR4, UPT, UPT, UR4, 0x1, URZ ;  /* 0x0000000104047890 */ /* 0x000fd8000fffe0ff */
.L_x_267:
        /* <DEDUP_REMOVED lines=9> */
[C---:B------:R-:W-:Y:S02]  /*0740*/  IMAD R11, R0.reuse, 0x2, R9 ;  /* 0x00000002000b7824 */ /* 0x040fe400078e0209 */
[----:B------:R-:W1:Y:S03]  /*0750*/  LDS.U16 R9, [R9] ;  /* 0x0000000009097984 */ /* 0x000e660000000400 */
[C---:B------:R-:W-:Y:S01]  /*0760*/  LEA R13, R0.reuse, R11, 0x1 ;  /* 0x0000000b000d7211 */ /* 0x040fe200078e08ff */
[----:B------:R-:W0:Y:S03]  /*0770*/  LDS.U16 R10, [R11] ;  /* 0x000000000b0a7984 */ /* 0x000e260000000400 */
[C---:B------:R-:W-:Y:S01]  /*0780*/  LEA R15, R0.reuse, R13, 0x1 ;  /* 0x0000000d000f7211 */ /* 0x040fe200078e08ff */
[----:B------:R-:W2:Y:S04]  /*0790*/  LDS.U16 R14, [R13] ;  /* 0x000000000d0e7984 */ /* 0x000ea80000000400 */
[C---:B------:R-:W-:Y:S01]  /*07a0*/  IMAD R17, R0.reuse, 0x2, R15 ;  /* 0x0000000200117824 */ /* 0x040fe200078e020f */
[----:B------:R-:W3:Y:S04]  /*07b0*/  LDS.U16 R16, [R15] ;  /* 0x000000000f107984 */ /* 0x000ee80000000400 */
[C---:B------:R-:W-:Y:S01]  /*07c0*/  LEA R19, R0.reuse, R17, 0x1 ;  /* 0x0000001100137211 */ /* 0x040fe200078e08ff */
[----:B------:R-:W4:Y:S03]  /*07d0*/  LDS.U16 R18, [R17] ;  /* 0x0000000011127984 */ /* 0x000f260000000400 */
[C---:B------:R-:W-:Y:S01]  /*07e0*/  LEA R23, R0.reuse, R19, 0x1 ;  /* 0x0000001300177211 */ /* 0x040fe200078e08ff */
[----:B------:R-:W5:Y:S04]  /*07f0*/  LDS.U16 R20, [R19] ;  /* 0x0000000013147984 */ /* 0x000f680000000400 */
[----:B------:R-:W-:Y:S01]  /*0800*/  IMAD R24, R0, 0x2, R23 ;  /* 0x0000000200187824 */ /* 0x000fe200078e0217 */
[----:B------:R-:W5:Y:S05]  /*0810*/  LDS.U16 R22, [R23] ;  /* 0x0000000017167984 */ /* 0x000f6a0000000400 */
[----:B------:R-:W5:Y:S01]  /*0820*/  LDS.U16 R24, [R24] ;  /* 0x0000000018187984 */ /* 0x000f620000000400 */
[----:B-1----:R-:W-:-:S04]  /*0830*/  HADD2 R9, |R12|.H0_H0, |R9|.H0_H0 ;  /* 0x600000090c097230 */ /* 0x002fc80000000a00 */
[----:B0-----:R-:W-:-:S04]  /*0840*/  HADD2 R9, |R9|.H0_H0, |R10|.H0_H0 ;  /* 0x6000000a09097230 */ /* 0x001fc80000000a00 */
[----:B--2---:R-:W-:-:S04]  /*0850*/  HADD2 R9, |R9|.H0_H0, |R14|.H0_H0 ;  /* 0x6000000e09097230 */ /* 0x004fc80000000a00 */
[----:B---3--:R-:W-:-:S04]  /*0860*/  HADD2 R9, |R9|.H0_H0, |R16|.H0_H0 ;  /* 0x6000001009097230 */ /* 0x008fc80000000a00 */
[----:B----4-:R-:W-:-:S04]  /*0870*/  HADD2 R9, |R9|.H0_H0, |R18|.H0_H0 ;  /* 0x6000001209097230 */ /* 0x010fc80000000a00 */
[----:B-----5:R-:W-:-:S04]  /*0880*/  HADD2 R9, |R9|.H0_H0, |R20|.H0_H0 ;  /* 0x6000001409097230 */ /* 0x020fc80000000a00 */
[----:B------:R-:W-:-:S04]  /*0890*/  HADD2 R9, |R9|.H0_H0, |R22|.H0_H0 ;  /* 0x6000001609097230 */ /* 0x000fc80000000a00 */
[----:B------:R-:W-:-:S07]  /*08a0*/  HADD2 R12, |R9|.H0_H0, |R24|.H0_H0 ;  /* 0x60000018090c7230 */ /* 0x000fce0000000a00 */
.L_x_270:
        /* <DEDUP_REMOVED lines=8> */
[C---:B------:R-:W-:Y:S02]  /*0930*/  LEA R11, R0.reuse, R9, 0x1 ;  /* 0x00000009000b7211 */ /* 0x040fe400078e08ff */
[----:B------:R-:W1:Y:S03]  /*0940*/  LDS.U16 R9, [R9] ;  /* 0x0000000009097984 */ /* 0x000e660000000400 */
[C---:B------:R-:W-:Y:S02]  /*0950*/  IMAD R13, R0.reuse, 0x2, R11 ;  /* 0x00000002000d7824 */ /* 0x040fe400078e020b */
[----:B------:R-:W0:Y:S03]  /*0960*/  LDS.U16 R11, [R11] ;  /* 0x000000000b0b7984 */ /* 0x000e260000000400 */
[----:B------:R-:W-:-:S02]  /*0970*/  LEA R8, R0, R13, 0x1 ;  /* 0x0000000d00087211 */ /* 0x000fc400078e08ff */
[----:B------:R-:W2:Y:S04]  /*0980*/  LDS.U16 R13, [R13] ;  /* 0x000000000d0d7984 */ /* 0x000ea80000000400 */
[----:B------:R-:W3:Y:S01]  /*0990*/  LDS.U16 R15, [R8] ;  /* 0x00000000080f7984 */ /* 0x000ee20000000400 */
[----:B-1----:R-:W-:-:S04]  /*09a0*/  HADD2 R12, |R12|.H0_H0, |R9|.H0_H0 ;  /* 0x600000090c0c7230 */ /* 0x002fc80000000a00 */
[----:B0-----:R-:W-:-:S04]  /*09b0*/  HADD2 R12, |R12|.H0_H0, |R11|.H0_H0 ;  /* 0x6000000b0c0c7230 */ /* 0x001fc80000000a00 */
[----:B--2---:R-:W-:-:S04]  /*09c0*/  HADD2 R12, |R12|.H0_H0, |R13|.H0_H0 ;  /* 0x6000000d0c0c7230 */ /* 0x004fc80000000a00 */
[----:B---3--:R-:W-:-:S07]  /*09d0*/  HADD2 R12, |R12|.H0_H0, |R15|.H0_H0 ;  /* 0x6000000f0c0c7230 */ /* 0x008fce0000000a00 */
.L_x_271:
[----:B------:R-:W-:Y:S05]  /*09e0*/  @!P1 BRA `(.L_x_269) ;  /* 0x0000000000289947 */ /* 0x000fea0003800000 */
[----:B------:R-:W-:Y:S01]  /*09f0*/  IMAD R8, R0, UR4, RZ ;  /* 0x0000000400087c24 */ /* 0x000fe2000f8e02ff */
[----:B------:R-:W-:-:S04]  /*0a00*/  IADD3 R6, PT, PT, -R6, RZ, RZ ;  /* 0x000000ff06067210 */ /* 0x000fc80007ffe1ff */
[----:B------:R-:W-:-:S05]  /*0a10*/  LEA R8, R8, R7, 0x1 ;  /* 0x0000000708087211 */ /* 0x000fca00078e08ff */
[----:B------:R-:W-:-:S07]  /*0a20*/  VIADD R9, R8, UR5 ;  /* 0x0000000508097c36 */ /* 0x000fce0008000000 */
.L_x_272:
[----:B------:R0:W1:Y:S01]  /*0a30*/  LDS.U16 R11, [R9] ;  /* 0x00000000090b7984 */ /* 0x0000620000000400 */
[----:B------:R-:W-:-:S04]  /*0a40*/  IADD3 R6, PT, PT, R6, 0x1, RZ ;  /* 0x0000000106067810 */ /* 0x000fc80007ffe0ff */
[----:B------:R-:W-:Y:S02]  /*0a50*/  ISETP.NE.AND P0, PT, R6, RZ, PT ;  /* 0x000000ff0600720c */ /* 0x000fe40003f05270 */
[----:B0-----:R-:W-:Y:S01]  /*0a60*/  LEA R9, R0, R9, 0x1 ;  /* 0x0000000900097211 */ /* 0x001fe200078e08ff */
[----:B-1----:R-:W-:-:S10]  /*0a70*/  HADD2 R12, |R12|.H0_H0, |R11|.H0_H0 ;  /* 0x6000000b0c0c7230 */ /* 0x002fd40000000a00 */
[----:B------:R-:W-:Y:S05]  /*0a80*/  @P0 BRA `(.L_x_272) ;  /* 0xfffffffc00e80947 */ /* 0x000fea000383ffff */
.L_x_269:
[----:B-1----:R2:W-:Y:S02]  /*0a90*/  STS.U16 [R7+UR5], R12 ;  /* 0x0000000c07007988 */ /* 0x0025e40008000405 */
.L_x_266:
[----:B------:R-:W3:Y:S01]  /*0aa0*/  LDCU.64 UR10, c[0x0][0x380] ;  /* 0x00007000ff0a77ac */ /* 0x000ee20008000a00 */
[----:B------:R-:W-:-:S03]  /*0ab0*/  HFMA2 R5, -RZ, RZ, 0, 0 ;  /* 0x00000000ff057431 */ /* 0x000fc600000001ff */
[----:B------:R-:W-:-:S04]  /*0ac0*/  IMAD.WIDE.U32 R4, R2, UR7, R4 ;  /* 0x0000000702047c25 */ /* 0x000fc8000f8e0004 */
[----:B------:R-:W-:Y:S01]  /*0ad0*/  IMAD R3, R3, UR7, R5 ;  /* 0x0000000703037c24 */ /* 0x000fe2000f8e0205 */
[----:B---3--:R-:W-:-:S04]  /*0ae0*/  LEA R2, P0, R4, UR10, 0x1 ;  /* 0x0000000a04027c11 */ /* 0x008fc8000f8008ff */
[----:B------:R-:W-:-:S05]  /*0af0*/  LEA.HI.X R3, R4, UR11, R3, 0x1, P0 ;  /* 0x0000000b04037c11 */ /* 0x000fca00080f0c03 */
[----:B------:R-:W-:Y:S01]  /*0b00*/  STG.E.U16 desc[UR8][R2.64], R12 ;  /* 0x0000000c02007986 */ /* 0x000fe2000c101508 */
[----:B------:R-:W-:Y:S05]  /*0b10*/  EXIT ;  /* 0x000000000000794d */ /* 0x000fea0003800000 */
.L_x_273:
        /* <DEDUP_REMOVED lines=14> */
.L_x_32911:


//--------------------- .text.contiguous_reducel13_f16 --------------------------
	.section	.text.contiguous_reducel13_f16,"ax",@progbits
	.align	128
        .global         contiguous_reducel13_f16
        .type           contiguous_reducel13_f16,@function
        .size           contiguous_reducel13_f16,(.L_x_32210 - contiguous_reducel13_f16)
        .other          contiguous_reducel13_f16,@"STO_CUDA_ENTRY STV_DEFAULT"
contiguous_reducel13_f16:
.text.contiguous_reducel13_f16:
[----:B------:R-:W-:Y:S01]  /*0000*/  LDC R1, c[0x0][0x37c] ;  /* 0x0000df00ff017b82 */ /* 0x000fe20000000800 */
[----:B------:R-:W0:Y:S07]  /*0010*/  S2R R8, SR_TID.Y ;  /* 0x0000000000087919 */ /* 0x000e2e0000002200 */
[----:B------:R-:W0:Y:S01]  /*0020*/  LDC R6, c[0x0][0x360] ;  /* 0x0000d800ff067b82 */ /* 0x000e220000000800 */
[----:B------:R-:W1:Y:S01]  /*0030*/  LDCU.64 UR8, c[0x0][0x3b0] ;  /* 0x00007600ff0877ac */ /* 0x000e620008000a00 */
[----:B------:R-:W0:Y:S01]  /*0040*/  S2R R7, SR_TID.X ;  /* 0x0000000000077919 */ /* 0x000e220000002100 */
[----:B------:R-:W2:Y:S05]  /*0050*/  LDCU.64 UR10, c[0x0][0x3a8] ;  /* 0x00007500ff0a77ac */ /* 0x000eaa0008000a00 */
[----:B------:R-:W3:Y:S08]  /*0060*/  S2UR UR7, SR_CTAID.Y ;  /* 0x00000000000779c3 */ /* 0x000ef00000002600 */
[----:B------:R-:W3:Y:S08]  /*0070*/  LDC R5, c[0x0][0x364] ;  /* 0x0000d900ff057b82 */ /* 0x000ef00000000800 */
[----:B------:R-:W4:Y:S08]  /*0080*/  S2UR UR4, SR_CTAID.X ;  /* 0x00000000000479c3 */ /* 0x000f300000002500 */
[----:B------:R-:W5:Y:S01]  /*0090*/  S2UR UR5, SR_CgaCtaId ;  /* 0x00000000000579c3 */ /* 0x000f620000008800 */
[----:B0-----:R-:W-:-:S02]  /*00a0*/  IMAD R4, R8, R6, R7 ;  /* 0x0000000608047224 */ /* 0x001fc400078e0207 */
[----:B---3--:R-:W-:-:S05]  /*00b0*/  IMAD R3, R5, UR7, R8 ;  /* 0x0000000705037c24 */ /* 0x008fca000f8e0208 */
[----:B-1----:R-:W-:Y:S01]  /*00c0*/  ISETP.GE.U32.AND P0, PT, R3, UR8, PT ;  /* 0x0000000803007c0c */ /* 0x002fe2000bf06070 */
[----:B----4-:R-:W-:-:S03]  /*00d0*/  IMAD R14, R6, UR4, R7 ;  /* 0x00000004060e7c24 */ /* 0x010fc6000f8e0207 */
[----:B------:R-:W-:Y:S01]  /*00e0*/  ISETP.GE.U32.AND.EX P0, PT, RZ, UR9, PT, P0 ;  /* 0x00000009ff007c0c */ /* 0x000fe2000bf06100 */
[----:B------:R-:W-:Y:S01]  /*00f0*/  UMOV UR4, 0x400 ;  /* 0x0000040000047882 */ /* 0x000fe20000000000 */
[----:B--2---:R-:W-:Y:S01]  /*0100*/  ISETP.GE.U32.AND P1, PT, R14, UR10, PT ;  /* 0x0000000a0e007c0c */ /* 0x004fe2000bf26070 */
[----:B-----5:R-:W-:-:S03]  /*0110*/  ULEA UR4, UR5, UR4, 0x18 ;  /* 0x0000000405047291 */ /* 0x020fc6000f8ec0ff */
[----:B------:R-:W-:-:S03]  /*0120*/  ISETP.GE.U32.OR.EX P0, PT, RZ, UR11, P0, P1 ;  /* 0x0000000bff007c0c */ /* 0x000fc60008706510 */
[----:B------:R-:W-:-:S05]  /*0130*/  LEA R4, R4, UR4, 0x1 ;  /* 0x0000000404047c11 */ /* 0x000fca000f8e08ff */
[----:B------:R0:W-:Y:S05]  /*0140*/  STS.U16 [R4], RZ ;  /* 0x000000ff04007388 */ /* 0x0001ea0000000400 */
        /* <DEDUP_REMOVED lines=17> */
[----:B------:R-:W-:-:S03]  /*0260*/  UIADD3 UR6, UPT, UPT, -UR6, URZ, URZ ;  /* 0x000000ff06067290 */ /* 0x000fc6000fffe1ff */
[----:B------:R-:W2:Y:S01]  /*0270*/  LDC.64 R18, c[0x0][0x398] ;  /* 0x0000e600ff127b82 */ /* 0x000ea20000000a00 */
[----:B------:R-:W-:-:S07]  /*0280*/  IMAD.U32 R3, RZ, RZ, UR5 ;  /* 0x00000005ff037e24 */ /* 0x000fce000f8e00ff */
[----:B------:R-:W3:Y:S08]  /*0290*/  LDC.64 R20, c[0x0][0x390] ;  /* 0x0000e400ff147b82 */ /* 0x000ef00000000a00 */
[----:B------:R-:W4:Y:S02]  /*02a0*/  LDC.64 R22, c[0x0][0x398] ;  /* 0x0000e600ff167b82 */ /* 0x000f240000000a00 */
.L_x_292:
[----:B------:R-:W-:-:S05]  /*02b0*/  IADD3 R30, PT, PT, R3, 0x3, RZ ;  /* 0x00000003031e7810 */ /* 0x000fca0007ffe0ff */
[----:B---3--:R-:W-:-:S06]  /*02c0*/  IMAD.WIDE.U32 R34, R30, 0x8, R20 ;  /* 0x000000081e227825 */ /* 0x008fcc00078e0014 */
[----:B------:R-:W3:Y:S02]  /*02d0*/  LDG.E.64 R34, desc[UR8][R34.64] ;  /* 0x0000000822227981 */ /* 0x000ee4000c1e1b00 */
[----:B---3--:R-:W-:-:S13]  /*02e0*/  ISETP.NE.U32.AND P0, PT, R35, RZ, PT ;  /* 0x000000ff2300720c */ /* 0x008fda0003f05070 */
[----:B------:R-:W-:Y:S05]  /*02f0*/  @P0 BRA `(.L_x_276) ;  /* 0x0000000000580947 */ /* 0x000fea0003800000 */
[----:B------:R-:W3:Y:S01]  /*0300*/  I2F.U32.RP R0, R34 ;  /* 0x0000002200007306 */ /* 0x000ee20000209000 */
[----:B------:R-:W-:Y:S02]  /*0310*/  IADD3 R9, PT, PT, RZ, -R34, RZ ;  /* 0x80000022ff097210 */ /* 0x000fe40007ffe0ff */
[----:B------:R-:W-:-:S05]  /*0320*/  ISETP.NE.U32.AND P2, PT, R34, RZ, PT ;  /* 0x000000ff2200720c */ /* 0x000fca0003f45070 */
[----:B---3--:R-:W3:Y:S02]  /*0330*/  MUFU.RCP R0, R0 ;  /* 0x0000000000007308 */ /* 0x008ee40000001000 */
[----:B---3--:R-:W-:-:S06]  /*0340*/  VIADD R10, R0, 0xffffffe ;  /* 0x0ffffffe000a7836 */ /* 0x008fcc0000000000 */
[----:B------:R3:W5:Y:S02]  /*0350*/  F2I.FTZ.U32.TRUNC.NTZ R11, R10 ;  /* 0x0000000a000b7305 */ /* 0x000764000021f000 */
[----:B---3--:R-:W-:Y:S02]  /*0360*/  IMAD.MOV.U32 R10, RZ, RZ, RZ ;  /* 0x000000ffff0a7224 */ /* 0x008fe400078e00ff */
[----:B-----5:R-:W-:-:S04]  /*0370*/  IMAD R9, R9, R11, RZ ;  /* 0x0000000b09097224 */ /* 0x020fc800078e02ff */
[----:B------:R-:W-:-:S06]  /*0380*/  IMAD.HI.U32 R11, R11, R9, R10 ;  /* 0x000000090b0b7227 */ /* 0x000fcc00078e000a */
[----:B------:R-:W-:-:S05]  /*0390*/  IMAD.HI.U32 R31, R11, R32, RZ ;  /* 0x000000200b1f7227 */ /* 0x000fca00078e00ff */
[----:B------:R-:W-:-:S05]  /*03a0*/  IADD3 R9, PT, PT, -R31, RZ, RZ ;  /* 0x000000ff1f097210 */ /* 0x000fca0007ffe1ff */
        /* <DEDUP_REMOVED lines=8> */
[----:B------:R-:W-:-:S05]  /*0430*/  IADD3 R11, PT, PT, -R31, RZ, RZ ;  /* 0x000000ff1f0b7210 */ /* 0x000fca0007ffe1ff */
[----:B------:R-:W-:Y:S01]  /*0440*/  IMAD R12, R34, R11, R32 ;  /* 0x0000000b220c7224 */ /* 0x000fe200078e0220 */
[----:B------:R-:W-:Y:S06]  /*0450*/  BRA `(.L_x_277) ;  /* 0x0000000000347947 */ /* 0x000fec0003800000 */
.L_x_276:
[----:B------:R-:W-:Y:S01]  /*0460*/  MOV R27, R32 ;  /* 0x00000020001b7202 */ /* 0x000fe20000000f00 */
[----:B------:R-:W-:Y:S01]  /*0470*/  IMAD.MOV.U32 R2, RZ, RZ, R34 ;  /* 0x000000ffff027224 */ /* 0x000fe200078e0022 */
[----:B------:R-:W-:Y:S02]  /*0480*/  MOV R0, R35 ;  /* 0x0000002300007202 */ /* 0x000fe40000000f00 */
[----:B------:R-:W-:-:S07]  /*0490*/  MOV R9, 0x4b0 ;  /* 0x000004b000097802 */ /* 0x000fce0000000f00 */
[----:B012-4-:R-:W-:Y:S05]  /*04a0*/  CALL.REL.NOINC `($__internal_6_$__cuda_sm20_div_s64) ;  /* 0x0000003400847944 */ /* 0x017fea0003c00000 */
[----:B------:R-:W-:Y:S01]  /*04b0*/  IADD3 R25, P0, PT, RZ, -R11, RZ ;  /* 0x8000000bff197210 */ /* 0x000fe20007f1e0ff */
[----:B------:R-:W-:Y:S02]  /*04c0*/  HFMA2 R33, -RZ, RZ, 0, 0 ;  /* 0x00000000ff217431 */ /* 0x000fe400000001ff */
[----:B------:R-:W-:Y:S02]  /*04d0*/  IMAD.MOV.U32 R31, RZ, RZ, R11 ;  /* 0x000000ffff1f7224 */ /* 0x000fe400078e000b */
[----:B------:R-:W-:-:S04]  /*04e0*/  IMAD.X R9, RZ, RZ, ~R2, P0 ;  /* 0x000000ffff097224 */ /* 0x000fc800000e0e02 */
[----:B------:R-:W-:Y:S02]  /*04f0*/  IMAD R9, R9, R34, RZ ;  /* 0x0000002209097224 */ /* 0x000fe400078e02ff */
[----:B------:R-:W-:-:S04]  /*0500*/  IMAD.WIDE.U32 R12, R34, R25, R32 ;  /* 0x00000019220c7225 */ /* 0x000fc800078e0020 */
[----:B------:R-:W-:-:S05]  /*0510*/  IMAD R9, R35, R25, R9 ;  /* 0x0000001923097224 */ /* 0x000fca00078e0209 */
[----:B------:R-:W-:-:S07]  /*0520*/  IADD3 R9, PT, PT, R13, R9, RZ ;  /* 0x000000090d097210 */ /* 0x000fce0007ffe0ff */
.L_x_277:
        /* <DEDUP_REMOVED lines=11> */
[----:B------:R-:W1:Y:S01]  /*05e0*/  I2F.U32.RP R0, R34 ;  /* 0x0000002200007306 */ /* 0x000e620000209000 */
[----:B------:R-:W-:Y:S02]  /*05f0*/  IADD3 R9, PT, PT, RZ, -R34, RZ ;  /* 0x80000022ff097210 */ /* 0x000fe40007ffe0ff */
[----:B------:R-:W-:-:S05]  /*0600*/  ISETP.NE.U32.AND P2, PT, R34, RZ, PT ;  /* 0x000000ff2200720c */ /* 0x000fca0003f45070 */
[----:B-1----:R-:W1:Y:S02]  /*0610*/  MUFU.RCP R0, R0 ;  /* 0x0000000000007308 */ /* 0x002e640000001000 */
[----:B-1----:R-:W-:-:S06]  /*0620*/  VIADD R10, R0, 0xffffffe ;  /* 0x0ffffffe000a7836 */ /* 0x002fcc0000000000 */
[----:B------:R1:W2:Y:S02]  /*0630*/  F2I.FTZ.U32.TRUNC.NTZ R11, R10 ;  /* 0x0000000a000b7305 */ /* 0x0002a4000021f000 */
[----:B-1----:R-:W-:Y:S02]  /*0640*/  IMAD.MOV.U32 R10, RZ, RZ, RZ ;  /* 0x000000ffff0a7224 */ /* 0x002fe400078e00ff */
[----:B--2---:R-:W-:-:S04]  /*0650*/  IMAD R9, R9, R11, RZ ;  /* 0x0000000b09097224 */ /* 0x004fc800078e02ff */
        /* <DEDUP_REMOVED lines=14> */
.L_x_278:
[----:B------:R-:W-:Y:S01]  /*0740*/  MOV R27, R31 ;  /* 0x0000001f001b7202 */ /* 0x000fe20000000f00 */
[----:B------:R-:W-:Y:S01]  /*0750*/  IMAD.MOV.U32 R2, RZ, RZ, R34 ;  /* 0x000000ffff027224 */ /* 0x000fe200078e0022 */
[----:B------:R-:W-:Y:S02]  /*0760*/  MOV R0, R35 ;  /* 0x0000002300007202 */ /* 0x000fe40000000f00 */
[----:B------:R-:W-:-:S07]  /*0770*/  MOV R9, 0x790 ;  /* 0x0000079000097802 */ /* 0x000fce0000000f00 */
[----:B0---4-:R-:W-:Y:S05]  /*0780*/  CALL.REL.NOINC `($__internal_6_$__cuda_sm20_div_s64) ;  /* 0x0000003000cc7944 */ /* 0x011fea0003c00000 */
        /* <DEDUP_REMOVED lines=9> */
.L_x_279:
        /* <DEDUP_REMOVED lines=13> */
[----:B------:R-:W1:Y:S01]  /*08f0*/  I2F.U32.RP R0, R32 ;  /* 0x0000002000007306 */ /* 0x000e620000209000 */
[----:B------:R-:W-:Y:S01]  /*0900*/  IMAD.MOV R9, RZ, RZ, -R32 ;  /* 0x000000ffff097224 */ /* 0x000fe200078e0a20 */
[----:B------:R-:W-:-:S06]  /*0910*/  ISETP.NE.U32.AND P2, PT, R32, RZ, PT ;  /* 0x000000ff2000720c */ /* 0x000fcc0003f45070 */
[----:B-1----:R-:W1:Y:S02]  /*0920*/  MUFU.RCP R0, R0 ;  /* 0x0000000000007308 */ /* 0x002e640000001000 */
[----:B-1----:R-:W-:-:S06]  /*0930*/  IADD3 R10, PT, PT, R0, 0xffffffe, RZ ;  /* 0x0ffffffe000a7810 */ /* 0x002fcc0007ffe0ff */
[----:B------:R1:W2:Y:S02]  /*0940*/  F2I.FTZ.U32.TRUNC.NTZ R11, R10 ;  /* 0x0000000a000b7305 */ /* 0x0002a4000021f000 */
[----:B-1----:R-:W-:Y:S02]  /*0950*/  HFMA2 R10, -RZ, RZ, 0, 0 ;  /* 0x00000000ff0a7431 */ /* 0x002fe400000001ff */
        /* <DEDUP_REMOVED lines=15> */
.L_x_280:
[----:B------:R-:W-:Y:S01]  /*0a50*/  IMAD.MOV.U32 R27, RZ, RZ, R29 ;  /* 0x000000ffff1b7224 */ /* 0x000fe200078e001d */
[----:B------:R-:W-:Y:S01]  /*0a60*/  MOV R2, R32 ;  /* 0x0000002000027202 */ /* 0x000fe20000000f00 */
[----:B------:R-:W-:Y:S01]  /*0a70*/  IMAD.MOV.U32 R0, RZ, RZ, R33 ;  /* 0x000000ffff007224 */ /* 0x000fe200078e0021 */
[----:B------:R-:W-:-:S07]  /*0a80*/  MOV R9, 0xaa0 ;  /* 0x00000aa000097802 */ /* 0x000fce0000000f00 */
[----:B0---4-:R-:W-:Y:S05]  /*0a90*/  CALL.REL.NOINC `($__internal_6_$__cuda_sm20_div_s64) ;  /* 0x0000003000087944 */ /* 0x011fea0003c00000 */
[----:B------:R-:W-:Y:S01]  /*0aa0*/  IADD3 R25, P0, PT, RZ, -R11, RZ ;  /* 0x8000000bff197210 */ /* 0x000fe20007f1e0ff */
[----:B------:R-:W-:Y:S02]  /*0ab0*/  HFMA2 R13, -RZ, RZ, 0, 0 ;  /* 0x00000000ff0d7431 */ /* 0x000fe400000001ff */
[----:B------:R-:W-:Y:S01]  /*0ac0*/  IMAD.MOV.U32 R12, RZ, RZ, R29 ;  /* 0x000000ffff0c7224 */ /* 0x000fe200078e001d */
[----:B------:R-:W-:Y:S01]  /*0ad0*/  IADD3.X R9, PT, PT, RZ, ~R2, RZ, P0, !PT ;  /* 0x80000002ff097210 */ /* 0x000fe200007fe4ff */
[----:B------:R-:W-:-:S04]  /*0ae0*/  IMAD.MOV.U32 R28, RZ, RZ, R11 ;  /* 0x000000ffff1c7224 */ /* 0x000fc800078e000b */
[----:B------:R-:W-:Y:S02]  /*0af0*/  IMAD R9, R9, R32, RZ ;  /* 0x0000002009097224 */ /* 0x000fe400078e02ff */
[----:B------:R-:W-:-:S04]  /*0b00*/  IMAD.WIDE.U32 R12, R32, R25, R12 ;  /* 0x00000019200c7225 */ /* 0x000fc800078e000c */
[----:B------:R-:W-:-:S05]  /*0b10*/  IMAD R9, R33, R25, R9 ;  /* 0x0000001921097224 */ /* 0x000fca00078e0209 */
[----:B------:R-:W-:-:S07]  /*0b20*/  IADD3 R9, PT, PT, R13, R9, RZ ;  /* 0x000000090d097210 */ /* 0x000fce0007ffe0ff */
.L_x_281:
        /* <DEDUP_REMOVED lines=33> */
.L_x_282:
[----:B------:R-:W-:Y:S01]  /*0d40*/  MOV R27, R28 ;  /* 0x0000001c001b7202 */ /* 0x000fe20000000f00 */
[----:B------:R-:W-:Y:S01]  /*0d50*/  IMAD.MOV.U32 R2, RZ, RZ, R32 ;  /* 0x000000ffff027224 */ /* 0x000fe200078e0020 */
[----:B------:R-:W-:Y:S02]  /*0d60*/  MOV R0, R33 ;  /* 0x0000002100007202 */ /* 0x000fe40000000f00 */
[----:B------:R-:W-:-:S07]  /*0d70*/  MOV R9, 0xd90 ;  /* 0x00000d9000097802 */ /* 0x000fce0000000f00 */
[----:B0---4-:R-:W-:Y:S05]  /*0d80*/  CALL.REL.NOINC `($__internal_6_$__cuda_sm20_div_s64) ;  /* 0x0000002c004c7944 */ /* 0x011fea0003c00000 */
[----:B------:R-:W-:Y:S01]  /*0d90*/  IADD3 R25, P0, PT, RZ, -R11, RZ ;  /* 0x8000000bff197210 */ /* 0x000fe20007f1e0ff */
[----:B------:R-:W-:-:S04]  /*0da0*/  HFMA2 R29, -RZ, RZ, 0, 0 ;  /* 0x00000000ff1d7431 */ /* 0x000fc800000001ff */
[----:B------:R-:W-:-:S04]  /*0db0*/  IMAD.X R9, RZ, RZ, ~R2, P0 ;  /* 0x000000ffff097224 */ /* 0x000fc800000e0e02 */
[----:B------:R-:W-:Y:S02]  /*0dc0*/  IMAD R9, R9, R32, RZ ;  /* 0x0000002009097224 */ /* 0x000fe400078e02ff */
[----:B------:R-:W-:-:S04]  /*0dd0*/  IMAD.WIDE.U32 R12, R32, R25, R28 ;  /* 0x00000019200c7225 */ /* 0x000fc800078e001c */
[----:B------:R-:W-:Y:S02]  /*0de0*/  IMAD R9, R33, R25, R9 ;  /* 0x0000001921097224 */ /* 0x000fe400078e0209 */
[----:B------:R-:W-:-:S03]  /*0df0*/  IMAD.MOV.U32 R29, RZ, RZ, R11 ;  /* 0x000000ffff1d7224 */ /* 0x000fc600078e000b */
[----:B------:R-:W-:-:S07]  /*0e00*/  IADD3 R9, PT, PT, R13, R9, RZ ;  /* 0x000000090d097210 */ /* 0x000fce0007ffe0ff */
.L_x_283:
        /* <DEDUP_REMOVED lines=18> */
[----:B-1----:R-:W-:Y:S01]  /*0f30*/  MOV R10, RZ ;  /* 0x000000ff000a7202 */ /* 0x002fe20000000f00 */
        /* <DEDUP_REMOVED lines=15> */
.L_x_284:
        /* <DEDUP_REMOVED lines=14> */
.L_x_285:
        /* <DEDUP_REMOVED lines=34> */
.L_x_286:
        /* <DEDUP_REMOVED lines=14> */
.L_x_287:
        /* <DEDUP_REMOVED lines=34> */
.L_x_288:
        /* <DEDUP_REMOVED lines=14> */
.L_x_289:
        /* <DEDUP_REMOVED lines=31> */
[----:B------:R-:W-:-:S05]  /*1900*/  IADD3 R33, PT, PT, -R11, RZ, RZ ;  /* 0x000000ff0b217210 */ /* 0x000fca0007ffe1ff */
[----:B------:R-:W-:Y:S01]  /*1910*/  IMAD R33, R32, R33, R30 ;  /* 0x0000002120217224 */ /* 0x000fe200078e021e */
[----:B------:R-:W-:Y:S06]  /*1920*/  BRA `(.L_x_291) ;  /* 0x0000000000387947 */ /* 0x000fec0003800000 */
.L_x_290:
[----:B------:R-:W-:Y:S01]  /*1930*/  IMAD.MOV.U32 R27, RZ, RZ, R30 ;  /* 0x000000ffff1b7224 */ /* 0x000fe200078e001e */
[----:B------:R-:W-:Y:S02]  /*1940*/  MOV R2, R32 ;  /* 0x0000002000027202 */ /* 0x000fe40000000f00 */
[----:B------:R-:W-:Y:S02]  /*1950*/  MOV R0, R33 ;  /* 0x0000002100007202 */ /* 0x000fe40000000f00 */
[----:B------:R-:W-:-:S07]  /*1960*/  MOV R9, 0x1980 ;  /* 0x0000198000097802 */ /* 0x000fce0000000f00 */
[----:B0---4-:R-:W-:Y:S05]  /*1970*/  CALL.REL.NOINC `($__internal_6_$__cuda_sm20_div_s64) ;  /* 0x0000002000507944 */ /* 0x011fea0003c00000 */
[----:B------:R-:W-:Y:S01]  /*1980*/  IADD3 R25, P0, PT, RZ, -R11, RZ ;  /* 0x8000000bff197210 */ /* 0x000fe20007f1e0ff */
[----:B------:R-:W-:Y:S01]  /*1990*/  HFMA2 R13, -RZ, RZ, 0, 0 ;  /* 0x00000000ff0d7431 */ /* 0x000fe200000001ff */
[----:B------:R-:W-:-:S03]  /*19a0*/  MOV R12, R30 ;  /* 0x0000001e000c7202 */ /* 0x000fc60000000f00 */
[----:B------:R-:W-:-:S04]  /*19b0*/  IMAD.X R9, RZ, RZ, ~R2, P0 ;  /* 0x000000ffff097224 */ /* 0x000fc800000e0e02 */
[----:B------:R-:W-:Y:S02]  /*19c0*/  IMAD R9, R9, R32, RZ ;  /* 0x0000002009097224 */ /* 0x000fe400078e02ff */
[----:B------:R-:W-:-:S04]  /*19d0*/  IMAD.WIDE.U32 R12, R32, R25, R12 ;  /* 0x00000019200c7225 */ /* 0x000fc800078e000c */
[----:B------:R-:W-:Y:S02]  /*19e0*/  IMAD R9, R33, R25, R9 ;  /* 0x0000001921097224 */ /* 0x000fe400078e0209 */
[----:B------:R-:W-:-:S03]  /*19f0*/  IMAD.MOV.U32 R33, RZ, RZ, R12 ;  /* 0x000000ffff217224 */ /* 0x000fc600078e000c */
[----:B------:R-:W-:-:S07]  /*1a00*/  IADD3 R9, PT, PT, R13, R9, RZ ;  /* 0x000000090d097210 */ /* 0x000fce0007ffe0ff */
.L_x_291:
        /* <DEDUP_REMOVED lines=14> */
.L_x_275:
        /* <DEDUP_REMOVED lines=33> */
.L_x_294:
[----:B------:R-:W-:Y:S01]  /*1d00*/  MOV R27, R32 ;  /* 0x00000020001b7202 */ /* 0x000fe20000000f00 */
[----:B------:R-:W-:Y:S01]  /*1d10*/  IMAD.MOV.U32 R2, RZ, RZ, R16 ;  /* 0x000000ffff027224 */ /* 0x000fe200078e0010 */
[----:B------:R-:W-:Y:S02]  /*1d20*/  MOV R0, R17 ;  /* 0x0000001100007202 */ /* 0x000fe40000000f00 */
[----:B------:R-:W-:-:S07]  /*1d30*/  MOV R9, 0x1d50 ;  /* 0x00001d5000097802 */ /* 0x000fce0000000f00 */
[----:B0-----:R-:W-:Y:S05]  /*1d40*/  CALL.REL.NOINC `($__internal_6_$__cuda_sm20_div_s64) ;  /* 0x0000001c005c7944 */ /* 0x001fea0003c00000 */
        /* <DEDUP_REMOVED lines=8> */
.L_x_295:
[----:B------:R-:W1:Y:S01]  /*1dd0*/  LDC.64 R18, c[0x0][0x390] ;  /* 0x0000e400ff127b82 */ /* 0x000e620000000a00 */
[----:B------:R-:W-:-:S07]  /*1de0*/  VIADD R16, R3, 0xffffffff ;  /* 0xffffffff03107836 */ /* 0x000fce0000000000 */
[----:B------:R-:W2:Y:S01]  /*1df0*/  LDC.64 R10, c[0x0][0x398] ;  /* 0x0000e600ff0a7b82 */ /* 0x000ea20000000a00 */
[----:B-1----:R-:W-:-:S06]  /*1e00*/  IMAD.WIDE.U32 R18, R16, 0x8, R18 ;  /* 0x0000000810127825 */ /* 0x002fcc00078e0012 */
[----:B------:R-:W3:Y:S01]  /*1e10*/  LDG.E.64 R18, desc[UR8][R18.64] ;  /* 0x0000000812127981 */ /* 0x000ee2000c1e1b00 */
[----:B--2---:R-:W-:-:S06]  /*1e20*/  IMAD.WIDE.U32 R10, R3, 0x8, R10 ;  /* 0x00000008030a7825 */ /* 0x004fcc00078e000a */
[----:B------:R-:W2:Y:S01]  /*1e30*/  LDG.E.64 R10, desc[UR8][R10.64] ;  /* 0x000000080a0a7981 */ /* 0x000ea2000c1e1b00 */
[----:B---3--:R-:W-:Y:S01]  /*1e40*/  ISETP.NE.U32.AND P0, PT, R19, RZ, PT ;  /* 0x000000ff1300720c */ /* 0x008fe20003f05070 */
[-C--:B--2---:R-:W-:Y:S02]  /*1e50*/  IMAD R0, R11, R12.reuse, RZ ;  /* 0x0000000c0b007224 */ /* 0x084fe400078e02ff */
[----:B------:R-:W-:-:S04]  /*1e60*/  IMAD.WIDE.U32 R20, R10, R12, R28 ;  /* 0x0000000c0a147225 */ /* 0x000fc800078e001c */
[----:B------:R-:W-:-:S05]  /*1e70*/  IMAD R9, R10, R9, R0 ;  /* 0x000000090a097224 */ /* 0x000fca00078e0200 */
[----:B------:R-:W-:Y:S01]  /*1e80*/  IADD3 R23, PT, PT, R21, R9, RZ ;  /* 0x0000000915177210 */ /* 0x000fe20007ffe0ff */
[----:B------:R-:W-:Y:S06]  /*1e90*/  @P0 BRA `(.L_x_296) ;  /* 0x0000000000580947 */ /* 0x000fec0003800000 */
        /* <DEDUP_REMOVED lines=22> */
.L_x_296:
[----:B------:R-:W-:Y:S01]  /*2000*/  MOV R27, R17 ;  /* 0x00000011001b7202 */ /* 0x000fe20000000f00 */
[----:B------:R-:W-:Y:S01]  /*2010*/  IMAD.MOV.U32 R2, RZ, RZ, R18 ;  /* 0x000000ffff027224 */ /* 0x000fe200078e0012 */
[----:B------:R-:W-:Y:S02]  /*2020*/  MOV R0, R19 ;  /* 0x0000001300007202 */ /* 0x000fe40000000f00 */
[----:B------:R-:W-:-:S07]  /*2030*/  MOV R9, 0x2050 ;  /* 0x0000205000097802 */ /* 0x000fce0000000f00 */
[----:B0-----:R-:W-:Y:S05]  /*2040*/  CALL.REL.NOINC `($__internal_6_$__cuda_sm20_div_s64) ;  /* 0x00000018009c7944 */ /* 0x001fea0003c00000 */
[----:B------:R-:W-:Y:S01]  /*2050*/  IADD3 R25, P0, PT, RZ, -R11, RZ ;  /* 0x8000000bff197210 */ /* 0x000fe20007f1e0ff */
[----:B------:R-:W-:Y:S02]  /*2060*/  HFMA2 R13, -RZ, RZ, 0, 0 ;  /* 0x00000000ff0d7431 */ /* 0x000fe400000001ff */
[----:B------:R-:W-:Y:S01]  /*2070*/  IMAD.MOV.U32 R12, RZ, RZ, R17 ;  /* 0x000000ffff0c7224 */ /* 0x000fe200078e0011 */
[----:B------:R-:W-:-:S05]  /*2080*/  IADD3.X R9, PT, PT, RZ, ~R2, RZ, P0, !PT ;  /* 0x80000002ff097210 */ /* 0x000fca00007fe4ff */
[----:B------:R-:W-:Y:S02]  /*2090*/  IMAD R9, R9, R18, RZ ;  /* 0x0000001209097224 */ /* 0x000fe400078e02ff */
[----:B------:R-:W-:-:S04]  /*20a0*/  IMAD.WIDE.U32 R12, R18, R25, R12 ;  /* 0x00000019120c7225 */ /* 0x000fc800078e000c */
[----:B------:R-:W-:Y:S01]  /*20b0*/  IMAD R9, R19, R25, R9 ;  /* 0x0000001913097224 */ /* 0x000fe200078e0209 */
[----:B------:R-:W-:-:S03]  /*20c0*/  MOV R19, R11 ;  /* 0x0000000b00137202 */ /* 0x000fc60000000f00 */
[----:B------:R-:W-:-:S07]  /*20d0*/  IMAD.IADD R9, R13, 0x1, R9 ;  /* 0x000000010d097824 */ /* 0x000fce00078e0209 */
.L_x_297:
[----:B------:R-:W1:Y:S01]  /*20e0*/  LDC.64 R28, c[0x0][0x390] ;  /* 0x0000e400ff1c7b82 */ /* 0x000e620000000a00 */
[----:B------:R-:W-:-:S07]  /*20f0*/  IADD3 R17, PT, PT, R3, -0x2, RZ ;  /* 0xfffffffe03117810 */ /* 0x000fce0007ffe0ff */
[----:B------:R-:W2:Y:S01]  /*2100*/  LDC.64 R10, c[0x0][0x398] ;  /* 0x0000e600ff0a7b82 */ /* 0x000ea20000000a00 */
[----:B-1----:R-:W-:-:S06]  /*2110*/  IMAD.WIDE.U32 R28, R17, 0x8, R28 ;  /* 0x00000008111c7825 */ /* 0x002fcc00078e001c */
[----:B------:R-:W3:Y:S01]  /*2120*/  LDG.E.64 R28, desc[UR8][R28.64] ;  /* 0x000000081c1c7981 */ /* 0x000ee2000c1e1b00 */
[----:B--2---:R-:W-:-:S06]  /*2130*/  IMAD.WIDE.U32 R10, R16, 0x8, R10 ;  /* 0x00000008100a7825 */ /* 0x004fcc00078e000a */
[----:B------:R-:W2:Y:S01]  /*2140*/  LDG.E.64 R10, desc[UR8][R10.64] ;  /* 0x000000080a0a7981 */ /* 0x000ea2000c1e1b00 */
[----:B------:R-:W-:Y:S02]  /*2150*/  MOV R22, R20 ;  /* 0x0000001400167202 */ /* 0x000fe40000000f00 */
[----:B---3--:R-:W-:Y:S01]  /*2160*/  ISETP.NE.U32.AND P0, PT, R29, RZ, PT ;  /* 0x000000ff1d00720c */ /* 0x008fe20003f05070 */
[-C--:B--2---:R-:W-:Y:S02]  /*2170*/  IMAD R0, R11, R12.reuse, RZ ;  /* 0x0000000c0b007224 */ /* 0x084fe400078e02ff */
[----:B------:R-:W-:-:S04]  /*2180*/  IMAD.WIDE.U32 R22, R10, R12, R22 ;  /* 0x0000000c0a167225 */ /* 0x000fc800078e0016 */
[----:B------:R-:W-:-:S04]  /*2190*/  IMAD R9, R10, R9, R0 ;  /* 0x000000090a097224 */ /* 0x000fc800078e0200 */
[----:B------:R-:W-:Y:S02]  /*21a0*/  IMAD.IADD R21, R23, 0x1, R9 ;  /* 0x0000000117157824 */ /* 0x000fe400078e0209 */
[----:B------:R-:W-:Y:S05]  /*21b0*/  @P0 BRA `(.L_x_298) ;  /* 0x0000000000580947 */ /* 0x000fea0003800000 */
[----:B------:R-:W1:Y:S01]  /*21c0*/  I2F.U32.RP R0, R28 ;  /* 0x0000001c00007306 */ /* 0x000e620000209000 */
[----:B------:R-:W-:Y:S02]  /*21d0*/  IADD3 R9, PT, PT, RZ, -R28, RZ ;  /* 0x8000001cff097210 */ /* 0x000fe40007ffe0ff */
[----:B------:R-:W-:-:S05]  /*21e0*/  ISETP.NE.U32.AND P2, PT, R28, RZ, PT ;  /* 0x000000ff1c00720c */ /* 0x000fca0003f45070 */
[----:B-1----:R-:W1:Y:S02]  /*21f0*/  MUFU.RCP R0, R0 ;  /* 0x0000000000007308 */ /* 0x002e640000001000 */
[----:B-1----:R-:W-:-:S06]  /*2200*/  IADD3 R10, PT, PT, R0, 0xffffffe, RZ ;  /* 0x0ffffffe000a7810 */ /* 0x002fcc0007ffe0ff */
        /* <DEDUP_REMOVED lines=14> */
[----:B------:R-:W-:-:S05]  /*22f0*/  IADD3 R12, PT, PT, -R18, RZ, RZ ;  /* 0x000000ff120c7210 */ /* 0x000fca0007ffe1ff */
[----:B------:R-:W-:Y:S01]  /*2300*/  IMAD R12, R28, R12, R19 ;  /* 0x0000000c1c0c7224 */ /* 0x000fe200078e0213 */
[----:B------:R-:W-:Y:S06]  /*2310*/  BRA `(.L_x_299) ;  /* 0x0000000000387947 */ /* 0x000fec0003800000 */
.L_x_298:
[----:B------:R-:W-:Y:S01]  /*2320*/  MOV R27, R19 ;  /* 0x00000013001b7202 */ /* 0x000fe20000000f00 */
[----:B------:R-:W-:Y:S01]  /*2330*/  IMAD.MOV.U32 R0, RZ, RZ, R29 ;  /* 0x000000ffff007224 */ /* 0x000fe200078e001d */
[----:B------:R-:W-:Y:S02]  /*2340*/  MOV R2, R28 ;  /* 0x0000001c00027202 */ /* 0x000fe40000000f00 */
[----:B------:R-:W-:-:S07]  /*2350*/  MOV R9, 0x2370 ;  /* 0x0000237000097802 */ /* 0x000fce0000000f00 */
[----:B0-----:R-:W-:Y:S05]  /*2360*/  CALL.REL.NOINC `($__internal_6_$__cuda_sm20_div_s64) ;  /* 0x0000001400d47944 */ /* 0x001fea0003c00000 */
        /* <DEDUP_REMOVED lines=9> */
.L_x_299:
[----:B------:R-:W1:Y:S01]  /*2400*/  LDC.64 R28, c[0x0][0x390] ;  /* 0x0000e400ff1c7b82 */ /* 0x000e620000000a00 */
[----:B------:R-:W-:-:S07]  /*2410*/  VIADD R16, R3, 0xfffffffd ;  /* 0xfffffffd03107836 */ /* 0x000fce0000000000 */
        /* <DEDUP_REMOVED lines=31> */
[----:B------:R-:W-:Y:S01]  /*2610*/  IADD3 R13, PT, PT, -R11, RZ, RZ ;  /* 0x000000ff0b0d7210 */ /* 0x000fe20007ffe1ff */
[----:B------:R-:W-:-:S04]  /*2620*/  IMAD.MOV.U32 R32, RZ, RZ, R11 ;  /* 0x000000ffff207224 */ /* 0x000fc800078e000b */
[----:B------:R-:W-:Y:S01]  /*2630*/  IMAD R12, R28, R13, R18 ;  /* 0x0000000d1c0c7224 */ /* 0x000fe200078e0212 */
[----:B------:R-:W-:Y:S06]  /*2640*/  BRA `(.L_x_301) ;  /* 0x0000000000347947 */ /* 0x000fec0003800000 */
.L_x_300:
        /* <DEDUP_REMOVED lines=11> */
[----:B------:R-:W-:-:S05]  /*2700*/  IMAD R9, R29, R23, R9 ;  /* 0x000000171d097224 */ /* 0x000fca00078e0209 */
[----:B------:R-:W-:-:S07]  /*2710*/  IADD3 R9, PT, PT, R13, R9, RZ ;  /* 0x000000090d097210 */ /* 0x000fce0007ffe0ff */
.L_x_301:
[----:B------:R-:W1:Y:S02]  /*2720*/  LDC.64 R10, c[0x0][0x398] ;  /* 0x0000e600ff0a7b82 */ /* 0x000e640000000a00 */
[----:B-1----:R-:W-:-:S06]  /*2730*/  IMAD.WIDE.U32 R10, R16, 0x8, R10 ;  /* 0x00000008100a7825 */ /* 0x002fcc00078e000a */
[----:B------:R-:W2:Y:S01]  /*2740*/  LDG.E.64 R10, desc[UR8][R10.64] ;  /* 0x000000080a0a7981 */ /* 0x000ea2000c1e1b00 */
[----:B------:R-:W-:Y:S01]  /*2750*/  MOV R16, R20 ;  /* 0x0000001400107202 */ /* 0x000fe20000000f00 */
[----:B------:R-:W-:Y:S02]  /*2760*/  VIADD R3, R3, 0xfffffffc ;  /* 0xfffffffc03037836 */ /* 0x000fe40000000000 */
[-C--:B--2---:R-:W-:Y:S02]  /*2770*/  IMAD R0, R11, R12.reuse, RZ ;  /* 0x0000000c0b007224 */ /* 0x084fe400078e02ff */
[----:B------:R-:W-:-:S04]  /*2780*/  IMAD.WIDE.U32 R28, R10, R12, R16 ;  /* 0x0000000c0a1c7225 */ /* 0x000fc800078e0010 */
[----:B------:R-:W-:-:S05]  /*2790*/  IMAD R9, R10, R9, R0 ;  /* 0x000000090a097224 */ /* 0x000fca00078e0200 */
[----:B------:R-:W-:-:S07]  /*27a0*/  IADD3 R29, PT, PT, R29, R9, RZ ;  /* 0x000000091d1d7210 */ /* 0x000fce0007ffe0ff */
.L_x_293:
        /* <DEDUP_REMOVED lines=31> */
.L_x_303:
        /* <DEDUP_REMOVED lines=13> */
.L_x_304:
        /* <DEDUP_REMOVED lines=35> */
.L_x_305:
[----:B------:R-:W-:Y:S01]  /*2ca0*/  MOV R27, R17 ;  /* 0x00000011001b7202 */ /* 0x000fe20000000f00 */
[----:B------:R-:W-:Y:S01]  /*2cb0*/  IMAD.MOV.U32 R2, RZ, RZ, R18 ;  /* 0x000000ffff027224 */ /* 0x000fe200078e0012 */
[----:B------:R-:W-:Y:S02]  /*2cc0*/  MOV R0, R19 ;  /* 0x0000001300007202 */ /* 0x000fe40000000f00 */
[----:B------:R-:W-:-:S07]  /*2cd0*/  MOV R9, 0x2cf0 ;  /* 0x00002cf000097802 */ /* 0x000fce0000000f00 */
[----:B0-----:R-:W-:Y:S05]  /*2ce0*/  CALL.REL.NOINC `($__internal_6_$__cuda_sm20_div_s64) ;  /* 0x0000000c00747944 */ /* 0x001fea0003c00000 */
[-C--:B------:R-:W-:Y:S01]  /*2cf0*/  IADD3 R25, P0, PT, RZ, -R11.reuse, RZ ;  /* 0x8000000bff197210 */ /* 0x080fe20007f1e0ff */
[----:B------:R-:W-:Y:S02]  /*2d00*/  HFMA2 R13, -RZ, RZ, 0, 0 ;  /* 0x00000000ff0d7431 */ /* 0x000fe400000001ff */
[----:B------:R-:W-:Y:S01]  /*2d10*/  IMAD.MOV.U32 R12, RZ, RZ, R17 ;  /* 0x000000ffff0c7224 */ /* 0x000fe200078e0011 */
[----:B------:R-:W-:Y:S02]  /*2d20*/  IADD3.X R9, PT, PT, RZ, ~R2, RZ, P0, !PT ;  /* 0x80000002ff097210 */ /* 0x000fe400007fe4ff */
[----:B------:R-:W-:-:S03]  /*2d30*/  MOV R2, R11 ;  /* 0x0000000b00027202 */ /* 0x000fc60000000f00 */
[----:B------:R-:W-:Y:S02]  /*2d40*/  IMAD R9, R9, R18, RZ ;  /* 0x0000001209097224 */ /* 0x000fe400078e02ff */
[----:B------:R-:W-:-:S04]  /*2d50*/  IMAD.WIDE.U32 R12, R18, R25, R12 ;  /* 0x00000019120c7225 */ /* 0x000fc800078e000c */
[----:B------:R-:W-:-:S04]  /*2d60*/  IMAD R9, R19, R25, R9 ;  /* 0x0000001913097224 */ /* 0x000fc800078e0209 */
[----:B------:R-:W-:-:S07]  /*2d70*/  IMAD.IADD R9, R13, 0x1, R9 ;  /* 0x000000010d097824 */ /* 0x000fce00078e0209 */
.L_x_306:
[----:B------:R-:W1:Y:S02]  /*2d80*/  LDC.64 R10, c[0x0][0x398] ;  /* 0x0000e600ff0a7b82 */ /* 0x000e640000000a00 */
[----:B-1----:R-:W-:-:S06]  /*2d90*/  IMAD.WIDE.U32 R16, R16, 0x8, R10 ;  /* 0x0000000810107825 */ /* 0x002fcc00078e000a */
        /* <DEDUP_REMOVED lines=8> */
.L_x_302:
        /* <DEDUP_REMOVED lines=10> */
[----:B------:R-:W-:Y:S01]  /*2ec0*/  IMAD.MOV R9, RZ, RZ, -R10 ;  /* 0x000000ffff097224 */ /* 0x000fe200078e0a0a */
[----:B------:R-:W-:Y:S01]  /*2ed0*/  ISETP.NE.U32.AND P1, PT, R10, RZ, PT ;  /* 0x000000ff0a00720c */ /* 0x000fe20003f25070 */
[----:B------:R-:W-:-:S05]  /*2ee0*/  IMAD.MOV.U32 R11, RZ, RZ, RZ ;  /* 0x000000ffff0b7224 */ /* 0x000fca00078e00ff */
        /* <DEDUP_REMOVED lines=16> */
.L_x_307:
[----:B------:R-:W-:-:S07]  /*2ff0*/  MOV R0, 0x3010 ;  /* 0x0000301000007802 */ /* 0x000fce0000000f00 */
[----:B0-----:R-:W-:Y:S05]  /*3000*/  CALL.REL.NOINC `($__internal_7_$__cuda_sm20_rem_s64) ;  /* 0x0000000c00fc7944 */ /* 0x001fea0003c00000 */
[----:B------:R-:W-:Y:S02]  /*3010*/  MOV R10, R2 ;  /* 0x00000002000a7202 */ /* 0x000fe40000000f00 */
[----:B------:R-:W-:-:S07]  /*3020*/  MOV R11, R9 ;  /* 0x00000009000b7202 */ /* 0x000fce0000000f00 */
.L_x_308:
[----:B------:R-:W1:Y:S02]  /*3030*/  LDC.64 R12, c[0x0][0x398] ;  /* 0x0000e600ff0c7b82 */ /* 0x000e640000000a00 */
[----:B-1----:R-:W-:-:S06]  /*3040*/  IMAD.WIDE.U32 R2, R3, 0x8, R12 ;  /* 0x0000000803027825 */ /* 0x002fcc00078e000c */
[----:B------:R-:W2:Y:S02]  /*3050*/  LDG.E.64 R2, desc[UR8][R2.64] ;  /* 0x0000000802027981 */ /* 0x000ea4000c1e1b00 */
[-C--:B--2---:R-:W-:Y:S02]  /*3060*/  IMAD R9, R3, R10.reuse, RZ ;  /* 0x0000000a03097224 */ /* 0x084fe400078e02ff */
[----:B------:R-:W-:-:S04]  /*3070*/  IMAD.WIDE.U32 R28, R2, R10, R28 ;  /* 0x0000000a021c7225 */ /* 0x000fc800078e001c */
[----:B------:R-:W-:-:S04]  /*3080*/  IMAD R9, R2, R11, R9 ;  /* 0x0000000b02097224 */ /* 0x000fc800078e0209 */
[----:B------:R-:W-:-:S07]  /*3090*/  IMAD.IADD R29, R29, 0x1, R9 ;  /* 0x000000011d1d7824 */ /* 0x000fce00078e0209 */
.L_x_274:
        /* <DEDUP_REMOVED lines=33> */
[----:B------:R-:W-:-:S07]  /*32b0*/  IADD3 R4, PT, PT, -R4, RZ, RZ ;  /* 0x000000ff04047210 */ /* 0x000fce0007ffe1ff */
.L_x_311:
        /* <DEDUP_REMOVED lines=10> */
[----:B------:R0:W3:Y:S04]  /*3360*/  LDS.U16 R25, [R13] ;  /* 0x000000000d197984 */ /* 0x0000e80000000400 */
[C---:B------:R-:W-:Y:S01]  /*3370*/  IMAD R29, R6.reuse, 0x2, R17 ;  /* 0x00000002061d7824 */ /* 0x040fe200078e0211 */
[----:B------:R-:W4:Y:S04]  /*3380*/  LDS.U16 R27, [R17] ;  /* 0x00000000111b7984 */ /* 0x000f280000000400 */
[----:B------:R-:W-:-:S02]  /*3390*/  LEA R31, R6, R29, 0x1 ;  /* 0x0000001d061f7211 */ /* 0x000fc400078e08ff */
[----:B------:R-:W5:Y:S02]  /*33a0*/  LDS.U16 R29, [R29] ;  /* 0x000000001d1d7984 */ /* 0x000f640000000400 */
[C---:B------:R-:W-:Y:S02]  /*33b0*/  LEA R21, R6.reuse, R31, 0x1 ;  /* 0x0000001f06157211 */ /* 0x040fe400078e08ff */
[----:B------:R1:W5:Y:S03]  /*33c0*/  LDS.U16 R9, [R31] ;  /* 0x000000001f097984 */ /* 0x0003660000000400 */
[C---:B------:R-:W-:Y:S02]  /*33d0*/  IMAD R11, R6.reuse, 0x2, R21 ;  /* 0x00000002060b7824 */ /* 0x040fe400078e0215 */
[----:B------:R-:W5:Y:S03]  /*33e0*/  LDS.U16 R21, [R21] ;  /* 0x0000000015157984 */ /* 0x000f660000000400 */
[----:B------:R-:W-:-:S02]  /*33f0*/  LEA R19, R6, R11, 0x1 ;  /* 0x0000000b06137211 */ /* 0x000fc400078e08ff */
[----:B------:R-:W5:Y:S02]  /*3400*/  LDS.U16 R11, [R11] ;  /* 0x000000000b0b7984 */ /* 0x000f640000000400 */
[C---:B------:R-:W-:Y:S01]  /*3410*/  LEA R33, R6.reuse, R19, 0x1 ;  /* 0x0000001306217211 */ /* 0x040fe200078e08ff */
[----:B--2---:R-:W-:Y:S01]  /*3420*/  HADD2 R8, |R8|.H0_H0, |R23|.H0_H0 ;  /* 0x6000001708087230 */ /* 0x004fe20000000a00 */
[----:B------:R-:W2:Y:S03]  /*3430*/  LDS.U16 R19, [R19] ;  /* 0x0000000013137984 */ /* 0x000ea60000000400 */
[C---:B0-----:R-:W-:Y:S01]  /*3440*/  IMAD R13, R6.reuse, 0x2, R33 ;  /* 0x00000002060d7824 */ /* 0x041fe200078e0221 */
[----:B------:R-:W0:Y:S04]  /*3450*/  LDS.U16 R17, [R33] ;  /* 0x0000000021117984 */ /* 0x000e280000000400 */
[----:B------:R-:W-:-:S02]  /*3460*/  LEA R35, R6, R13, 0x1 ;  /* 0x0000000d06237211 */ /* 0x000fc400078e08ff */
[----:B------:R-:W0:Y:S01]  /*3470*/  LDS.U16 R13, [R13] ;  /* 0x000000000d0d7984 */ /* 0x000e220000000400 */
[----:B---3--:R-:W-:Y:S01]  /*3480*/  HADD2 R8, |R8|.H0_H0, |R25|.H0_H0 ;  /* 0x6000001908087230 */ /* 0x008fe20000000a00 */
[C---:B-1----:R-:W-:Y:S02]  /*3490*/  LEA R31, R6.reuse, R35, 0x1 ;  /* 0x00000023061f7211 */ /* 0x042fe400078e08ff */
[----:B------:R-:W1:Y:S01]  /*34a0*/  LDS.U16 R23, [R35] ;  /* 0x0000000023177984 */ /* 0x000e620000000400 */
[----:B----4-:R-:W-:Y:S02]  /*34b0*/  HADD2 R8, |R8|.H0_H0, |R27|.H0_H0 ;  /* 0x6000001b08087230 */ /* 0x010fe40000000a00 */
[C---:B------:R-:W-:Y:S02]  /*34c0*/  IMAD R25, R6.reuse, 0x2, R31 ;  /* 0x0000000206197824 */ /* 0x040fe400078e021f */
[----:B------:R-:W3:Y:S03]  /*34d0*/  LDS.U16 R31, [R31] ;  /* 0x000000001f1f7984 */ /* 0x000ee60000000400 */
[C---:B------:R-:W-:Y:S01]  /*34e0*/  LEA R27, R6.reuse, R25, 0x1 ;  /* 0x00000019061b7211 */ /* 0x040fe200078e08ff */
[----:B-----5:R-:W-:Y:S01]  /*34f0*/  HADD2 R8, |R8|.H0_H0, |R29|.H0_H0 ;  /* 0x6000001d08087230 */ /* 0x020fe20000000a00 */
[----:B------:R-:W4:Y:S02]  /*3500*/  LDS.U16 R25, [R25] ;  /* 0x0000000019197984 */ /* 0x000f240000000400 */
[C---:B------:R-:W-:Y:S01]  /*3510*/  LEA R29, R6.reuse, R27, 0x1 ;  /* 0x0000001b061d7211 */ /* 0x040fe200078e08ff */
[----:B------:R-:W-:Y:S01]  /*3520*/  HADD2 R8, |R8|.H0_H0, |R9|.H0_H0 ;  /* 0x6000000908087230 */ /* 0x000fe20000000a00 */
[----:B------:R-:W5:Y:S03]  /*3530*/  LDS.U16 R27, [R27] ;  /* 0x000000001b1b7984 */ /* 0x000f660000000400 */
[----:B------:R-:W-:Y:S01]  /*3540*/  IMAD R10, R6, 0x2, R29 ;  /* 0x00000002060a7824 */ /* 0x000fe200078e021d */
[----:B------:R-:W5:Y:S01]  /*3550*/  LDS.U16 R9, [R29] ;  /* 0x000000001d097984 */ /* 0x000f620000000400 */
[----:B------:R-:W-:-:S03]  /*3560*/  HADD2 R8, |R8|.H0_H0, |R21|.H0_H0 ;  /* 0x6000001508087230 */ /* 0x000fc60000000a00 */
[----:B------:R-:W5:Y:S01]  /*3570*/  LDS.U16 R21, [R10] ;  /* 0x000000000a157984 */ /* 0x000f620000000400 */
[----:B------:R-:W-:-:S04]  /*3580*/  HADD2 R8, |R8|.H0_H0, |R11|.H0_H0 ;  /* 0x6000000b08087230 */ /* 0x000fc80000000a00 */
[----:B--2---:R-:W-:-:S04]  /*3590*/  HADD2 R8, |R8|.H0_H0, |R19|.H0_H0 ;  /* 0x6000001308087230 */ /* 0x004fc80000000a00 */
[----:B0-----:R-:W-:-:S04]  /*35a0*/  HADD2 R8, |R8|.H0_H0, |R17|.H0_H0 ;  /* 0x6000001108087230 */ /* 0x001fc80000000a00 */
[----:B------:R-:W-:-:S04]  /*35b0*/  HADD2 R8, |R8|.H0_H0, |R13|.H0_H0 ;  /* 0x6000000d08087230 */ /* 0x000fc80000000a00 */
[----:B-1----:R-:W-:-:S04]  /*35c0*/  HADD2 R8, |R8|.H0_H0, |R23|.H0_H0 ;  /* 0x6000001708087230 */ /* 0x002fc80000000a00 */
[----:B---3--:R-:W-:-:S04]  /*35d0*/  HADD2 R8, |R8|.H0_H0, |R31|.H0_H0 ;  /* 0x6000001f08087230 */ /* 0x008fc80000000a00 */
[----:B----4-:R-:W-:-:S04]  /*35e0*/  HADD2 R8, |R8|.H0_H0, |R25|.H0_H0 ;  /* 0x6000001908087230 */ /* 0x010fc80000000a00 */
[----:B-----5:R-:W-:-:S04]  /*35f0*/  HADD2 R8, |R8|.H0_H0, |R27|.H0_H0 ;  /* 0x6000001b08087230 */ /* 0x020fc80000000a00 */
[----:B------:R-:W-:-:S04]  /*3600*/  HADD2 R8, |R8|.H0_H0, |R9|.H0_H0 ;  /* 0x6000000908087230 */ /* 0x000fc80000000a00 */
[----:B------:R-:W-:Y:S01]  /*3610*/  HADD2 R8, |R8|.H0_H0, |R21|.H0_H0 ;  /* 0x6000001508087230 */ /* 0x000fe20000000a00 */
[----:B------:R-:W-:Y:S06]  /*3620*/  @P0 BRA `(.L_x_311) ;  /* 0xfffffffc00240947 */ /* 0x000fec000383ffff */
[----:B------:R-:W-:-:S12]  /*3630*/  UIADD3 UR4, UPT, UPT, UR4, 0x1, URZ ;  /* 0x0000000104047890 */ /* 0x000fd8000fffe0ff */
.L_x_310:
[----:B------:R-:W-:-:S13]  /*3640*/  ISETP.NE.AND P0, PT, R0, RZ, PT ;  /* 0x000000ff0000720c */ /* 0x000fda0003f05270 */
[----:B------:R-:W-:Y:S05]  /*3650*/  @!P0 BRA `(.L_x_312) ;  /* 0x0000000000f08947 */ /* 0x000fea0003800000 */
[----:B------:R-:W-:Y:S02]  /*3660*/  ISETP.GE.U32.AND P0, PT, R0, 0x8, PT ;  /* 0x000000080000780c */ /* 0x000fe40003f06070 */
[----:B------:R-:W-:-:S04]  /*3670*/  LOP3.LUT R10, R5, 0x7, RZ, 0xc0, !PT ;  /* 0x00000007050a7812 */ /* 0x000fc800078ec0ff */
[----:B------:R-:W-:-:S07]  /*3680*/  ISETP.NE.AND P1, PT, R10, RZ, PT ;  /* 0x000000ff0a00720c */ /* 0x000fce0003f25270 */
[----:B------:R-:W-:Y:S06]  /*3690*/  @!P0 BRA `(.L_x_313) ;  /* 0x0000000000688947 */ /* 0x000fec0003800000 */
[----:B------:R-:W-:Y:S01]  /*36a0*/  IMAD R3, R6, UR4, RZ ;  /* 0x0000000406037c24 */ /* 0x000fe2000f8e02ff */
[----:B------:R-:W-:-:S03]  /*36b0*/  UIADD3 UR4, UPT, UPT, UR4, 0x8, URZ ;  /* 0x0000000804047890 */ /* 0x000fc6000fffe0ff */
[----:B------:R-:W-:-:S05]  /*36c0*/  IMAD R3, R3, 0x2, R2 ;  /* 0x0000000203037824 */ /* 0x000fca00078e0202 */
[C---:B------:R-:W-:Y:S02]  /*36d0*/  LEA R9, R6.reuse, R3, 0x1 ;  /* 0x0000000306097211 */ /* 0x040fe400078e08ff */
[----:B------:R-:W2:Y:S02]  /*36e0*/  LDS.U16 R3, [R3] ;  /* 0x0000000003037984 */ /* 0x000ea40000000400 */
[C---:B------:R-:W-:Y:S02]  /*36f0*/  LEA R11, R6.reuse, R9, 0x1 ;  /* 0x00000009060b7211 */ /* 0x040fe400078e08ff */
[----:B------:R-:W3:Y:S03]  /*3700*/  LDS.U16 R0, [R9] ;  /* 0x0000000009007984 */ /* 0x000ee60000000400 */
[C---:B------:R-:W-:Y:S02]  /*3710*/  IMAD R13, R6.reuse, 0x2, R11 ;  /* 0x00000002060d7824 */ /* 0x040fe400078e020b */
[----:B------:R-:W4:Y:S03]  /*3720*/  LDS.U16 R11, [R11] ;  /* 0x000000000b0b7984 */ /* 0x000f260000000400 */
[----:B------:R-:W-:-:S02]  /*3730*/  LEA R17, R6, R13, 0x1 ;  /* 0x0000000d06117211 */ /* 0x000fc400078e08ff */
[----:B------:R-:W5:Y:S02]  /*3740*/  LDS.U16 R13, [R13] ;  /* 0x000000000d0d7984 */ /* 0x000f640000000400 */
[C---:B------:R-:W-:Y:S02]  /*3750*/  LEA R19, R6.reuse, R17, 0x1 ;  /* 0x0000001106137211 */ /* 0x040fe400078e08ff */
[----:B------:R-:W1:Y:S03]  /*3760*/  LDS.U16 R17, [R17] ;  /* 0x0000000011117984 */ /* 0x000e660000000400 */
[C---:B------:R-:W-:Y:S02]  /*3770*/  IMAD R21, R6.reuse, 0x2, R19 ;  /* 0x0000000206157824 */ /* 0x040fe400078e0213 */
[----:B------:R-:W1:Y:S03]  /*3780*/  LDS.U16 R19, [R19] ;  /* 0x0000000013137984 */ /* 0x000e660000000400 */
[----:B0-----:R-:W-:-:S02]  /*3790*/  LEA R4, R6, R21, 0x1 ;  /* 0x0000001506047211 */ /* 0x001fc400078e08ff */
[----:B------:R-:W0:Y:S04]  /*37a0*/  LDS.U16 R21, [R21] ;  /* 0x0000000015157984 */ /* 0x000e280000000400 */
[----:B------:R-:W0:Y:S01]  /*37b0*/  LDS.U16 R9, [R4] ;  /* 0x0000000004097984 */ /* 0x000e220000000400 */
[----:B--2---:R-:W-:-:S04]  /*37c0*/  HADD2 R3, |R8|.H0_H0, |R3|.H0_H0 ;  /* 0x6000000308037230 */ /* 0x004fc80000000a00 */
[----:B---3--:R-:W-:-:S04]  /*37d0*/  HADD2 R0, |R3|.H0_H0, |R0|.H0_H0 ;  /* 0x6000000003007230 */ /* 0x008fc80000000a00 */
[----:B----4-:R-:W-:-:S04]  /*37e0*/  HADD2 R0, |R0|.H0_H0, |R11|.H0_H0 ;  /* 0x6000000b00007230 */ /* 0x010fc80000000a00 */
[----:B-----5:R-:W-:-:S04]  /*37f0*/  HADD2 R0, |R0|.H0_H0, |R13|.H0_H0 ;  /* 0x6000000d00007230 */ /* 0x020fc80000000a00 */
[----:B-1----:R-:W-:-:S04]  /*3800*/  HADD2 R0, |R0|.H0_H0, |R17|.H0_H0 ;  /* 0x6000001100007230 */ /* 0x002fc80000000a00 */
[----:B------:R-:W-:-:S04]  /*3810*/  HADD2 R0, |R0|.H0_H0, |R19|.H0_H0 ;  /* 0x6000001300007230 */ /* 0x000fc80000000a00 */
[----:B0-----:R-:W-:-:S04]  /*3820*/  HADD2 R0, |R0|.H0_H0, |R21|.H0_H0 ;  /* 0x6000001500007230 */ /* 0x001fc80000000a00 */
[----:B------:R-:W-:-:S07]  /*3830*/  HADD2 R8, |R0|.H0_H0, |R9|.H0_H0 ;  /* 0x6000000900087230 */ /* 0x000fce0000000a00 */
.L_x_313:
        /* <DEDUP_REMOVED lines=9> */
[----:B------:R-:W2:Y:S03]  /*38d0*/  LDS.U16 R3, [R3] ;  /* 0x0000000003037984 */ /* 0x000ea60000000400 */
[C---:B------:R-:W-:Y:S02]  /*38e0*/  LEA R11, R6.reuse, R9, 0x1 ;  /* 0x00000009060b7211 */ /* 0x040fe400078e08ff */
[----:B------:R-:W3:Y:S02]  /*38f0*/  LDS.U16 R9, [R9] ;  /* 0x0000000009097984 */ /* 0x000ee40000000400 */
[----:B------:R-:W-:Y:S02]  /*3900*/  LEA R0, R6, R11, 0x1 ;  /* 0x0000000b06007211 */ /* 0x000fe400078e08ff */
[----:B------:R-:W4:Y:S04]  /*3910*/  LDS.U16 R11, [R11] ;  /* 0x000000000b0b7984 */ /* 0x000f280000000400 */
[----:B------:R-:W5:Y:S01]  /*3920*/  LDS.U16 R13, [R0] ;  /* 0x00000000000d7984 */ /* 0x000f620000000400 */
[----:B--2---:R-:W-:-:S04]  /*3930*/  HADD2 R8, |R8|.H0_H0, |R3|.H0_H0 ;  /* 0x6000000308087230 */ /* 0x004fc80000000a00 */
[----:B---3--:R-:W-:-:S04]  /*3940*/  HADD2 R8, |R8|.H0_H0, |R9|.H0_H0 ;  /* 0x6000000908087230 */ /* 0x008fc80000000a00 */
[----:B----4-:R-:W-:-:S04]  /*3950*/  HADD2 R8, |R8|.H0_H0, |R11|.H0_H0 ;  /* 0x6000000b08087230 */ /* 0x010fc80000000a00 */
[----:B-----5:R-:W-:-:S07]  /*3960*/  HADD2 R8, |R8|.H0_H0, |R13|.H0_H0 ;  /* 0x6000000d08087230 */ /* 0x020fce0000000a00 */
.L_x_314:
[----:B------:R-:W-:Y:S05]  /*3970*/  @!P1 BRA `(.L_x_312) ;  /* 0x0000000000289947 */ /* 0x000fea0003800000 */
[----:B------:R-:W-:Y:S01]  /*3980*/  IMAD R0, R6, UR4, RZ ;  /* 0x0000000406007c24 */ /* 0x000fe2000f8e02ff */
[----:B------:R-:W-:-:S03]  /*3990*/  IADD3 R5, PT, PT, -R5, RZ, RZ ;  /* 0x000000ff05057210 */ /* 0x000fc60007ffe1ff */
[----:B------:R-:W-:-:S05]  /*39a0*/  IMAD R0, R0, 0x2, R7 ;  /* 0x0000000200007824 */ /* 0x000fca00078e0207 */
[----:B------:R-:W-:-:S07]  /*39b0*/  IADD3 R3, PT, PT, R0, UR5, RZ ;  /* 0x0000000500037c10 */ /* 0x000fce000fffe0ff */
.L_x_315:
[----:B------:R3:W2:Y:S01]  /*39c0*/  LDS.U16 R9, [R3] ;  /* 0x0000000003097984 */ /* 0x0006a20000000400 */
[----:B------:R-:W-:-:S05]  /*39d0*/  VIADD R5, R5, 0x1 ;  /* 0x0000000105057836 */ /* 0x000fca0000000000 */
[----:B------:R-:W-:Y:S02]  /*39e0*/  ISETP.NE.AND P0, PT, R5, RZ, PT ;  /* 0x000000ff0500720c */ /* 0x000fe40003f05270 */
[----:B---3--:R-:W-:Y:S01]  /*39f0*/  LEA R3, R6, R3, 0x1 ;  /* 0x0000000306037211 */ /* 0x008fe200078e08ff */
[----:B--2---:R-:W-:-:S10]  /*3a00*/  HADD2 R8, |R8|.H0_H0, |R9|.H0_H0 ;  /* 0x6000000908087230 */ /* 0x004fd40000000a00 */
[----:B------:R-:W-:Y:S05]  /*3a10*/  @P0 BRA `(.L_x_315) ;  /* 0xfffffffc00e80947 */ /* 0x000fea000383ffff */
.L_x_312:
[----:B--2---:R2:W-:Y:S02]  /*3a20*/  STS.U16 [R7+UR5], R8 ;  /* 0x0000000807007988 */ /* 0x0045e40008000405 */
.L_x_309:
        /* <DEDUP_REMOVED lines=9> */
        .weak           $__internal_6_$__cuda_sm20_div_s64
        .type           $__internal_6_$__cuda_sm20_div_s64,@function
        .size           $__internal_6_$__cuda_sm20_div_s64,($__internal_7_$__cuda_sm20_rem_s64 - $__internal_6_$__cuda_sm20_div_s64)
$__internal_6_$__cuda_sm20_div_s64:
        /* <DEDUP_REMOVED lines=83> */
[----:B------:R-:W-:Y:S06]  /*3ff0*/  RET.REL.NODEC R12 `(contiguous_reducel13_f16) ;  /* 0xffffffc00c007950 */ /* 0x000fec0003c3ffff */
        .weak           $__internal_7_$__cuda_sm20_rem_s64
        .type           $__internal_7_$__cuda_sm20_rem_s64,@function
        .size           $__internal_7_$__cuda_sm20_rem_s64,(.L_x_32210 - $__internal_7_$__cuda_sm20_rem_s64)
$__internal_7_$__cuda_sm20_rem_s64:
        /* <DEDUP_REMOVED lines=66> */
[----:B------:R-:W-:Y:S06]  /*4420*/  RET.REL.NODEC R10 `(contiguous_reducel13_f16) ;  /* 0xffffffb80af47950 */ /* 0x000fec0003c3ffff */
.L_x_316:
        /* <DEDUP_REMOVED lines=13> */
.L_x_32210:


//--------------------- .text.contiguous_reducel122_f16 --------------------------
	.section	.text.contiguous_reducel122_f16,"ax",@progbits
	.align	128
        .global         contiguous_reducel122_f16
        .type           contiguous_reducel122_f16,@function
        .size           contiguous_reducel122_f16,(.L_x_32913 - contiguous_reducel122_f16)
        .other          contiguous_reducel122_f16,@"STO_CUDA_ENTRY STV_DEFAULT"
contiguous_reducel122_f16:
.text.contiguous_reducel122_f16:
[----:B------:R-:W-:Y:S01]  /*0000*/  LDC R1, c[0x0][0x37c] ;  /* 0x0000df00ff017b82 */ /* 0x000fe20000000800 */
[----:B------:R-:W0:Y:S07]  /*0010*/  S2R R0, SR_TID.X ;  /* 0x0000000000007919 */ /* 0x000e2e0000002100 */
[----:B------:R-:W1:Y:S01]  /*0020*/  S2UR UR6, SR_CTAID.X ;  /* 0x00000000000679c3 */ /* 0x000e620000002500 */
[----:B------:R-:W2:Y:S01]  /*0030*/  LDCU.64 UR8, c[0x0][0x390] ;  /* 0x00007200ff0877ac */ /* 0x000ea20008000a00 */
[----:B------:R-:W3:Y:S06]  /*0040*/  LDCU.64 UR12, c[0x0][0x358] ;  /* 0x00006b00ff0c77ac */ /* 0x000eec0008000a00 */
[----:B------:R-:W1:Y:S02]  /*0050*/  LDC R2, c[0x0][0x360] ;  /* 0x0000d800ff027b82 */ /* 0x000e640000000800 */
[----:B-1----:R-:W-:-:S04]  /*0060*/  IMAD R5, R2, UR6, RZ ;  /* 0x0000000602057c24 */ /* 0x002fc8000f8e02ff */
[----:B0-----:R-:W-:-:S04]  /*0070*/  IMAD R4, R5, 0x2, R0 ;  /* 0x0000000205047824 */ /* 0x001fc800078e0200 */
[----:B------:R-:W-:-:S05]  /*0080*/  IMAD.IADD R10, R4, 0x1, R2 ;  /* 0x00000001040a7824 */ /* 0x000fca00078e0202 */
[----:B--2---:R-:W-:-:S04]  /*0090*/  ISETP.GE.U32.AND P0, PT, R10, UR8, PT ;  /* 0x000000080a007c0c */ /* 0x004fc8000bf06070 */
[----:B------:R-:W-:-:S13]  /*00a0*/  ISETP.GE.U32.AND.EX P0, PT, RZ, UR9, PT, P0 ;  /* 0x00000009ff007c0c */ /* 0x000fda000bf06100 */
[----:B------:R-:W0:Y:S01]  /*00b0*/  @!P0 S2R R3, SR_CTAID.Y ;  /* 0x0000000000038919 */ /* 0x000e220000002600 */
[----:B------:R-:W1:Y:S01]  /*00c0*/  @!P0 LDC.64 R12, c[0x0][0x388] ;  /* 0x0000e200ff0c8b82 */ /* 0x000e620000000a00 */
[----:B------:R-:W-:Y:S01]  /*00d0*/  @!P0 MOV R11, RZ ;  /* 0x000000ff000b8202 */ /* 0x000fe20000000f00 */
[----:B------:R-:W-:Y:S02]  /*00e0*/  @!P0 IMAD.MOV.U32 R5, RZ, RZ, RZ ;  /* 0x000000ffff058224 */ /* 0x000fe400078e00ff */
[----:B0-----:R-:W-:-:S04]  /*00f0*/  @!P0 IMAD.WIDE.U32 R6, R3, UR8, R4 ;  /* 0x0000000803068c25 */ /* 0x001fc8000f8e0004 */
[C---:B------:R-:W-:Y:S01]  /*0100*/  @!P0 IMAD R9, R3.reuse, UR9, RZ ;  /* 0x0000000903098c24 */ /* 0x040fe2000f8e02ff */
[----:B-1----:R-:W-:Y:S01]  /*0110*/  @!P0 LEA R8, P1, R6, R12, 0x1 ;  /* 0x0000000c06088211 */ /* 0x002fe200078208ff */
[----:B------:R-:W-:-:S03]  /*0120*/  @!P0 IMAD.WIDE.U32 R10, R3, UR8, R10 ;  /* 0x00000008030a8c25 */ /* 0x000fc6000f8e000a */
[----:B------:R-:W-:Y:S01]  /*0130*/  @!P0 IADD3 R7, PT, PT, R7, R9, RZ ;  /* 0x0000000907078210 */ /* 0x000fe20007ffe0ff */
[----:B------:R-:W-:Y:S01]  /*0140*/  @!P0 IMAD.IADD R3, R9, 0x1, R11 ;  /* 0x0000000109038824 */ /* 0x000fe200078e020b */
[----:B------:R-:W-:Y:S02]  /*0150*/  @!P0 LEA R12, P2, R10, R12, 0x1 ;  /* 0x0000000c0a0c8211 */ /* 0x000fe400078408ff */
[-C--:B------:R-:W-:Y:S02]  /*0160*/  @!P0 LEA.HI.X R9, R6, R13.reuse, R7, 0x1, P1 ;  /* 0x0000000d06098211 */ /* 0x080fe400008f0c07 */
[----:B------:R-:W-:-:S03]  /*0170*/  @!P0 LEA.HI.X R13, R10, R13, R3, 0x1, P2 ;  /* 0x0000000d0a0d8211 */ /* 0x000fc600010f0c03 */
[----:B---3--:R-:W2:Y:S04]  /*0180*/  @!P0 LDG.E.U16 R8, desc[UR12][R8.64] ;  /* 0x0000000c08088981 */ /* 0x008ea8000c1e1500 */
[----:B------:R-:W2:Y:S01]  /*0190*/  @!P0 LDG.E.U16 R13, desc[UR12][R12.64] ;  /* 0x0000000c0c0d8981 */ /* 0x000ea2000c1e1500 */
[----:B------:R-:W0:Y:S01]  /*01a0*/  S2UR UR5, SR_CgaCtaId ;  /* 0x00000000000579c3 */ /* 0x000e220000008800 */
[----:B------:R-:W-:Y:S01]  /*01b0*/  UMOV UR4, 0x400 ;  /* 0x0000040000047882 */ /* 0x000fe20000000000 */
[----:B------:R-:W-:Y:S01]  /*01c0*/  BSSY.RECONVERGENT B0, `(.L_x_317) ;  /* 0x0000015000007945 */ /* 0x000fe20003800200 */
[----:B------:R-:W-:Y:S02]  /*01d0*/  ISETP.GE.U32.AND P1, PT, R2, 0x42, PT ;  /* 0x000000420200780c */ /* 0x000fe40003f26070 */
[----:B------:R-:W-:Y:S01]  /*01e0*/  ISETP.GT.U32.AND P2, PT, R0, 0x1f, PT ;  /* 0x0000001f0000780c */ /* 0x000fe20003f44070 */
[----:B0-----:R-:W-:-:S06]  /*01f0*/  ULEA UR4, UR5, UR4, 0x18 ;  /* 0x0000000405047291 */ /* 0x001fcc000f8ec0ff */
[----:B------:R-:W-:-:S05]  /*0200*/  LEA R3, R0, UR4, 0x1 ;  /* 0x0000000400037c11 */ /* 0x000fca000f8e08ff */
[----:B------:R0:W-:Y:S01]  /*0210*/  STS.U16 [R3], RZ ;  /* 0x000000ff03007388 */ /* 0x0001e20000000400 */
[----:B--2---:R-:W-:-:S05]  /*0220*/  @!P0 HADD2 R13, |R8|.H0_H0, |R13|.H0_H0 ;  /* 0x6000000d080d8230 */ /* 0x004fca0000000a00 */
[----:B------:R0:W-:Y:S01]  /*0230*/  @!P0 STS.U16 [R3], R13 ;  /* 0x0000000d03008388 */ /* 0x0001e20000000400 */
[----:B------:R-:W-:Y:S05]  /*0240*/  @!P0 BRA `(.L_x_318) ;  /* 0x0000000000308947 */ /* 0x000fea0003800000 */
[----:B------:R-:W-:-:S04]  /*0250*/  ISETP.GE.U32.AND P0, PT, R4, UR8, PT ;  /* 0x0000000804007c0c */ /* 0x000fc8000bf06070 */
[----:B------:R-:W-:-:S13]  /*0260*/  ISETP.GE.U32.AND.EX P0, PT, RZ, UR9, PT, P0 ;  /* 0x00000009ff007c0c */ /* 0x000fda000bf06100 */
[----:B------:R-:W-:Y:S05]  /*0270*/  @P0 BRA `(.L_x_318) ;  /* 0x0000000000240947 */ /* 0x000fea0003800000 */
[----:B------:R-:W1:Y:S01]  /*0280*/  S2R R7, SR_CTAID.Y ;  /* 0x0000000000077919 */ /* 0x000e620000002600 */
[----:B------:R-:W2:Y:S01]  /*0290*/  LDCU.64 UR4, c[0x0][0x388] ;  /* 0x00007100ff0477ac */ /* 0x000ea20008000a00 */
[----:B------:R-:W-:-:S03]  /*02a0*/  HFMA2 R5, -RZ, RZ, 0, 0 ;  /* 0x00000000ff057431 */ /* 0x000fc600000001ff */
[----:B-1----:R-:W-:-:S04]  /*02b0*/  IMAD.WIDE.U32 R4, R7, UR8, R4 ;  /* 0x0000000807047c25 */ /* 0x002fc8000f8e0004 */
[----:B------:R-:W-:Y:S01]  /*02c0*/  IMAD R7, R7, UR9, R5 ;  /* 0x0000000907077c24 */ /* 0x000fe2000f8e0205 */
[----:B--2---:R-:W-:-:S04]  /*02d0*/  LEA R6, P0, R4, UR4, 0x1 ;  /* 0x0000000404067c11 */ /* 0x004fc8000f8008ff */
[----:B------:R-:W-:-:S05]  /*02e0*/  LEA.HI.X R7, R4, UR5, R7, 0x1, P0 ;  /* 0x0000000504077c11 */ /* 0x000fca00080f0c07 */
[----:B------:R-:W2:Y:S04]  /*02f0*/  LDG.E.U16 R6, desc[UR12][R6.64] ;  /* 0x0000000c06067981 */ /* 0x000ea8000c1e1500 */
[----:B--2---:R1:W-:Y:S02]  /*0300*/  STS.U16 [R3], R6 ;  /* 0x0000000603007388 */ /* 0x0043e40000000400 */
.L_x_318:
[----:B------:R-:W-:Y:S05]  /*0310*/  BSYNC.RECONVERGENT B0 ;  /* 0x0000000000007941 */ /* 0x000fea0003800200 */
.L_x_317:
[----:B------:R-:W-:Y:S06]  /*0320*/  BAR.SYNC.DEFER_BLOCKING 0x0 ;  /* 0x0000000000007b1d */ /* 0x000fec0000010000 */
[----:B------:R-:W-:Y:S05]  /*0330*/  @!P1 BRA `(.L_x_319) ;  /* 0x0000000000309947 */ /* 0x000fea0003800000 */
.L_x_320:
[----:B------:R-:W-:-:S04]  /*0340*/  SHF.R.U32.HI R7, RZ, 0x1, R2 ;  /* 0x00000001ff077819 */ /* 0x000fc80000011602 */
[----:B------:R-:W-:-:S13]  /*0350*/  ISETP.GE.U32.AND P0, PT, R0, R7, PT ;  /* 0x000000070000720c */ /* 0x000fda0003f06070 */
[----:B------:R-:W-:-:S05]  /*0360*/  @!P0 LOP3.LUT R4, R2, 0x7fe, RZ, 0xc0, !PT ;  /* 0x000007fe02048812 */ /* 0x000fca00078ec0ff */
[----:B------:R-:W-:Y:S02]  /*0370*/  @!P0 IMAD.IADD R5, R3, 0x1, R4 ;  /* 0x0000000103058824 */ /* 0x000fe400078e0204 */
[----:B------:R-:W-:Y:S04]  /*0380*/  @!P0 LDS.U16 R4, [R3] ;  /* 0x0000000003048984 */ /* 0x000fe80000000400 */
[----:B------:R-:W2:Y:S02]  /*0390*/  @!P0 LDS.U16 R5, [R5] ;  /* 0x0000000005058984 */ /* 0x000ea40000000400 */
[----:B--2---:R-:W-:-:S05]  /*03a0*/  @!P0 HADD2 R4, |R4|.H0_H0, |R5|.H0_H0 ;  /* 0x6000000504048230 */ /* 0x004fca0000000a00 */
[----:B------:R2:W-:Y:S01]  /*03b0*/  @!P0 STS.U16 [R3], R4 ;  /* 0x0000000403008388 */ /* 0x0005e20000000400 */
[----:B------:R-:W-:Y:S01]  /*03c0*/  BAR.SYNC.DEFER_BLOCKING 0x0 ;  /* 0x0000000000007b1d */ /* 0x000fe20000010000 */
[----:B------:R-:W-:Y:S02]  /*03d0*/  ISETP.GT.U32.AND P0, PT, R2, 0x83, PT ;  /* 0x000000830200780c */ /* 0x000fe40003f04070 */
[----:B------:R-:W-:-:S11]  /*03e0*/  MOV R2, R7 ;  /* 0x0000000700027202 */ /* 0x000fd60000000f00 */
[----:B--2---:R-:W-:Y:S05]  /*03f0*/  @P0 BRA `(.L_x_320) ;  /* 0xfffffffc00d00947 */ /* 0x004fea000383ffff */
.L_x_319:
[----:B------:R-:W-:Y:S05]  /*0400*/  @P2 EXIT ;  /* 0x000000000000294d */ /* 0x000fea0003800000 */
[----:B------:R-:W-:Y:S01]  /*0410*/  LDS.U16 R2, [R3] ;  /* 0x0000000003027984 */ /* 0x000fe20000000400 */
[----:B------:R-:W-:-:S03]  /*0420*/  ISETP.NE.AND P0, PT, R0, RZ, PT ;  /* 0x000000ff0000720c */ /* 0x000fc60003f05270 */
[----:B------:R-:W2:Y:S04]  /*0430*/  LDS.U16 R5, [R3+0x40] ;  /* 0x0000400003057984 */ /* 0x000ea80000000400 */
[----:B------:R-:W3:Y:S04]  /*0440*/  LDS.U16 R7, [R3+0x20] ;  /* 0x0000200003077984 */ /* 0x000ee80000000400 */
[----:B------:R-:W4:Y:S04]  /*0450*/  LDS.U16 R4, [R3+0x10] ;  /* 0x0000100003047984 */ /* 0x000f280000000400 */
[----:B------:R-:W5:Y:S04]  /*0460*/  LDS.U16 R9, [R3+0x8] ;  /* 0x0000080003097984 */ /* 0x000f680000000400 */
[----:B-1----:R-:W1:Y:S04]  /*0470*/  LDS.U16 R6, [R3+0x4] ;  /* 0x0000040003067984 */ /* 0x002e680000000400 */
[----:B------:R-:W0:Y:S01]  /*0480*/  LDS.U16 R11, [R3+0x2] ;  /* 0x00000200030b7984 */ /* 0x000e220000000400 */
[----:B--2---:R-:W-:-:S04]  /*0490*/  HADD2 R2, |R2|.H0_H0, |R5|.H0_H0 ;  /* 0x6000000502027230 */ /* 0x004fc80000000a00 */
[----:B---3--:R-:W-:Y:S01]  /*04a0*/  HADD2 R7, |R2|.H0_H0, |R7|.H0_H0 ;  /* 0x6000000702077230 */ /* 0x008fe20000000a00 */
[----:B------:R2:W-:Y:S03]  /*04b0*/  STS.U16 [R3], R2 ;  /* 0x0000000203007388 */ /* 0x0005e60000000400 */
[----:B----4-:R-:W-:Y:S01]  /*04c0*/  HADD2 R4, |R7|.H0_H0, |R4|.H0_H0 ;  /* 0x6000000407047230 */ /* 0x010fe20000000a00 */
[----:B------:R2:W-:Y:S03]  /*04d0*/  STS.U16 [R3], R7 ;  /* 0x0000000703007388 */ /* 0x0005e60000000400 */
[----:B-----5:R-:W-:Y:S01]  /*04e0*/  HADD2 R9, |R4|.H0_H0, |R9|.H0_H0 ;  /* 0x6000000904097230 */ /* 0x020fe20000000a00 */
[----:B------:R2:W-:Y:S03]  /*04f0*/  STS.U16 [R3], R4 ;  /* 0x0000000403007388 */ /* 0x0005e60000000400 */
[----:B-1----:R-:W-:Y:S01]  /*0500*/  HADD2 R6, |R9|.H0_H0, |R6|.H0_H0 ;  /* 0x6000000609067230 */ /* 0x002fe20000000a00 */
[----:B------:R2:W-:Y:S03]  /*0510*/  STS.U16 [R3], R9 ;  /* 0x0000000903007388 */ /* 0x0005e60000000400 */
[----:B0-----:R-:W-:Y:S01]  /*0520*/  HADD2 R11, |R6|.H0_H0, |R11|.H0_H0 ;  /* 0x6000000b060b7230 */ /* 0x001fe20000000a00 */
[----:B------:R2:W-:Y:S04]  /*0530*/  STS.U16 [R3], R6 ;  /* 0x0000000603007388 */ /* 0x0005e80000000400 */
[----:B------:R2:W-:Y:S01]  /*0540*/  STS.U16 [R3], R11 ;  /* 0x0000000b03007388 */ /* 0x0005e20000000400 */
[----:B------:R-:W-:Y:S05]  /*0550*/  @P0 EXIT ;  /* 0x000000000000094d */ /* 0x000fea0003800000 */
[----:B------:R-:W0:Y:S01]  /*0560*/  S2UR UR5, SR_CgaCtaId ;  /* 0x00000000000579c3 */ /* 0x000e220000008800 */
[----:B------:R-:W-:Y:S01]  /*0570*/  UMOV UR4, 0x400 ;  /* 0x0000040000047882 */ /* 0x000fe20000000000 */
[----:B------:R-:W1:Y:S01]  /*0580*/  LDCU.64 UR8, c[0x0][0x398] ;  /* 0x00007300ff0877ac */ /* 0x000e620008000a00 */
[----:B------:R-:W3:Y:S05]  /*0590*/  LDCU.64 UR10, c[0x0][0x380] ;  /* 0x00007000ff0a77ac */ /* 0x000eea0008000a00 */
[----:B------:R-:W1:Y:S01]  /*05a0*/  S2UR UR7, SR_CTAID.Y ;  /* 0x00000000000779c3 */ /* 0x000e620000002600 */
[----:B0-----:R-:W-:-:S03]  /*05b0*/  ULEA UR4, UR5, UR4, 0x18 ;  /* 0x0000000405047291 */ /* 0x001fc6000f8ec0ff */
[----:B------:R-:W-:-:S06]  /*05c0*/  UMOV UR5, URZ ;  /* 0x000000ff00057c82 */ /* 0x000fcc0008000000 */
[----:B------:R-:W0:Y:S01]  /*05d0*/  LDS.U16 R5, [UR4] ;  /* 0x00000004ff057984 */ /* 0x000e220008000400 */
[----:B------:R-:W-:Y:S02]  /*05e0*/  UMOV UR4, UR6 ;  /* 0x0000000600047c82 */ /* 0x000fe40008000000 */
[----:B-1----:R-:W-:-:S04]  /*05f0*/  UIMAD.WIDE.U32 UR4, UR7, UR8, UR4 ;  /* 0x00000008070472a5 */ /* 0x002fc8000f8e0004 */
[----:B------:R-:W-:Y:S02]  /*0600*/  UIMAD UR7, UR7, UR9, UR5 ;  /* 0x00000009070772a4 */ /* 0x000fe4000f8e0205 */
[----:B---3--:R-:W-:-:S04]  /*0610*/  ULEA UR5, UP0, UR4, UR10, 0x1 ;  /* 0x0000000a04057291 */ /* 0x008fc8000f8008ff */
[----:B------:R-:W-:Y:S02]  /*0620*/  ULEA.HI.X UR4, UR4, UR11, UR7, 0x1, UP0 ;  /* 0x0000000b04047291 */ /* 0x000fe400080f0c07 */
[----:B--2---:R-:W-:-:S04]  /*0630*/  IMAD.U32 R2, RZ, RZ, UR5 ;  /* 0x00000005ff027e24 */ /* 0x004fc8000f8e00ff */
[----:B------:R-:W-:-:S05]  /*0640*/  MOV R3, UR4 ;  /* 0x0000000400037c02 */ /* 0x000fca0008000f00 */
[----:B0-----:R-:W-:Y:S01]  /*0650*/  STG.E.U16 desc[UR12][R2.64], R5 ;  /* 0x0000000502007986 */ /* 0x001fe2000c10150c */
[----:B------:R-:W-:Y:S05]  /*0660*/  EXIT ;  /* 0x000000000000794d */ /* 0x000fea0003800000 */
.L_x_321:
        /* <DEDUP_REMOVED lines=9> */
.L_x_32913:


//--------------------- .text.contiguous_reducel12_f16 --------------------------
	.section	.text.contiguous_reducel12_f16,"ax",@progbits
	.align	128
        .global         contiguous_reducel12_f16
        .type           contiguous_reducel12_f16,@function
        .size           contiguous_reducel12_f16,(.L_x_32212 - contiguous_reducel12_f16)
        .other          contiguous_reducel12_f16,@"STO_CUDA_ENTRY STV_DEFAULT"
contiguous_reducel12_f16:
.text.contiguous_reducel12_f16:
[----:B------:R-:W-:Y:S01]  /*0000*/  LDC R1, c[0x0][0x37c] ;  /* 0x0000df00ff017b82 */ /* 0x000fe20000000800 */
[----:B------:R-:W0:Y:S07]  /*0010*/  S2R R0, SR_TID.X ;  /* 0x0000000000007919 */ /* 0x000e2e0000002100 */
[----:B------:R-:W1:Y:S01]  /*0020*/  S2UR UR6, SR_CTAID.X ;  /* 0x00000000000679c3 */ /* 0x000e620000002500 */
[----:B------:R-:W2:Y:S01]  /*0030*/  LDCU.64 UR8, c[0x0][0x3a8] ;  /* 0x00007500ff0877ac */ /* 0x000ea20008000a00 */
[----:B------:R-:W-:Y:S01]  /*0040*/  BSSY.RECONVERGENT B0, `(.L_x_322) ;  /* 0x000066a000007945 */ /* 0x000fe20003800200 */
[----:B------:R-:W-:Y:S01]  /*0050*/  UMOV UR4, 0x400 ;  /* 0x0000040000047882 */ /* 0x000fe20000000000 */
[----:B------:R-:W3:Y:S04]  /*0060*/  LDCU.64 UR12, c[0x0][0x358] ;  /* 0x00006b00ff0c77ac */ /* 0x000ee80008000a00 */
[----:B------:R-:W1:Y:S08]  /*0070*/  LDC R2, c[0x0][0x360] ;  /* 0x0000d800ff027b82 */ /* 0x000e700000000800 */
[----:B------:R-:W4:Y:S08]  /*0080*/  S2UR UR5, SR_CgaCtaId ;  /* 0x00000000000579c3 */ /* 0x000f300000008800 */
[----:B------:R-:W5:Y:S01]  /*0090*/  LDC R11, c[0x0][0x3a0] ;  /* 0x0000e800ff0b7b82 */ /* 0x000f620000000800 */
[----:B-1----:R-:W-:-:S05]  /*00a0*/  IMAD R7, R2, UR6, RZ ;  /* 0x0000000602077c24 */ /* 0x002fca000f8e02ff */
[----:B0-----:R-:W-:Y:S01]  /*00b0*/  LEA R6, R7, R0, 0x1 ;  /* 0x0000000007067211 */ /* 0x001fe200078e08ff */
[----:B----4-:R-:W-:-:S04]  /*00c0*/  ULEA UR4, UR5, UR4, 0x18 ;  /* 0x0000000405047291 */ /* 0x010fc8000f8ec0ff */
[----:B------:R-:W-:Y:S02]  /*00d0*/  IMAD.IADD R20, R6, 0x1, R2 ;  /* 0x0000000106147824 */ /* 0x000fe400078e0202 */
[----:B------:R-:W-:-:S03]  /*00e0*/  LEA R3, R0, UR4, 0x1 ;  /* 0x0000000400037c11 */ /* 0x000fc6000f8e08ff */
[----:B--2---:R-:W-:Y:S02]  /*00f0*/  ISETP.GE.U32.AND P0, PT, R20, UR8, PT ;  /* 0x0000000814007c0c */ /* 0x004fe4000bf06070 */
[----:B-----5:R-:W-:Y:S01]  /*0100*/  IADD3 R10, PT, PT, R11, -0x1, RZ ;  /* 0xffffffff0b0a7810 */ /* 0x020fe20007ffe0ff */
[----:B------:R-:W0:Y:S01]  /*0110*/  LDCU.64 UR4, c[0x0][0x388] ;  /* 0x00007100ff0477ac */ /* 0x000e220008000a00 */
[----:B------:R1:W-:Y:S01]  /*0120*/  STS.U16 [R3], RZ ;  /* 0x000000ff03007388 */ /* 0x0003e20000000400 */
[----:B------:R-:W-:Y:S02]  /*0130*/  ISETP.GE.U32.AND.EX P0, PT, RZ, UR9, PT, P0 ;  /* 0x00000009ff007c0c */ /* 0x000fe4000bf06100 */
[----:B0-----:R-:W-:Y:S01]  /*0140*/  MOV R8, UR4 ;  /* 0x0000000400087c02 */ /* 0x001fe20008000f00 */
[----:B------:R-:W-:-:S10]  /*0150*/  IMAD.U32 R9, RZ, RZ, UR5 ;  /* 0x00000005ff097e24 */ /* 0x000fd4000f8e00ff */
[----:B-1-3--:R-:W-:Y:S05]  /*0160*/  @P0 BRA `(.L_x_323) ;  /* 0x0000002c00a40947 */ /* 0x00afea0003800000 */
        /* <DEDUP_REMOVED lines=23> */
.L_x_350:
        /* <DEDUP_REMOVED lines=32> */
.L_x_327:
[----:B------:R-:W-:Y:S01]  /*04e0*/  MOV R26, R6 ;  /* 0x00000006001a7202 */ /* 0x000fe20000000f00 */
[----:B------:R-:W-:Y:S01]  /*04f0*/  IMAD.MOV.U32 R13, RZ, RZ, R7 ;  /* 0x000000ffff0d7224 */ /* 0x000fe200078e0007 */
[----:B------:R-:W-:Y:S01]  /*0500*/  MOV R14, R34 ;  /* 0x00000022000e7202 */ /* 0x000fe20000000f00 */
[----:B------:R-:W-:Y:S01]  /*0510*/  IMAD.MOV.U32 R11, RZ, RZ, R35 ;  /* 0x000000ffff0b7224 */ /* 0x000fe200078e0023 */
[----:B------:R-:W-:-:S07]  /*0520*/  MOV R12, 0x540 ;  /* 0x00000540000c7802 */ /* 0x000fce0000000f00 */
[----:B-1----:R-:W-:Y:S05]  /*0530*/  CALL.REL.NOINC `($__internal_8_$__cuda_sm20_div_s64) ;  /* 0x0000006400487944 */ /* 0x002fea0003c00000 */
        /* <DEDUP_REMOVED lines=9> */
.L_x_328:
[----:B------:R-:W-:Y:S05]  /*05d0*/  BSYNC.RECONVERGENT B1 ;  /* 0x0000000000017941 */ /* 0x000fea0003800200 */
.L_x_326:
        /* <DEDUP_REMOVED lines=34> */
.L_x_330:
[----:B------:R-:W-:Y:S01]  /*0800*/  IMAD.MOV.U32 R26, RZ, RZ, R20 ;  /* 0x000000ffff1a7224 */ /* 0x000fe200078e0014 */
[----:B------:R-:W-:Y:S01]  /*0810*/  MOV R13, R9 ;  /* 0x00000009000d7202 */ /* 0x000fe20000000f00 */
[----:B------:R-:W-:Y:S01]  /*0820*/  IMAD.MOV.U32 R14, RZ, RZ, R34 ;  /* 0x000000ffff0e7224 */ /* 0x000fe200078e0022 */
[----:B------:R-:W-:Y:S02]  /*0830*/  MOV R11, R35 ;  /* 0x00000023000b7202 */ /* 0x000fe40000000f00 */
[----:B------:R-:W-:-:S07]  /*0840*/  MOV R12, 0x860 ;  /* 0x00000860000c7802 */ /* 0x000fce0000000f00 */
[----:B------:R-:W-:Y:S05]  /*0850*/  CALL.REL.NOINC `($__internal_8_$__cuda_sm20_div_s64) ;  /* 0x0000006000807944 */ /* 0x000fea0003c00000 */
[----:B------:R-:W-:Y:S02]  /*0860*/  IADD3 R11, P0, PT, RZ, -R24, RZ ;  /* 0x80000018ff0b7210 */ /* 0x000fe40007f1e0ff */
[----:B------:R-:W-:-:S03]  /*0870*/  MOV R21, R9 ;  /* 0x0000000900157202 */ /* 0x000fc60000000f00 */
[----:B------:R-:W-:-:S04]  /*0880*/  IMAD.X R13, RZ, RZ, ~R25, P0 ;  /* 0x000000ffff0d7224 */ /* 0x000fc800000e0e19 */
[----:B------:R-:W-:Y:S02]  /*0890*/  IMAD R4, R13, R34, RZ ;  /* 0x000000220d047224 */ /* 0x000fe400078e02ff */
[----:B------:R-:W-:Y:S01]  /*08a0*/  IMAD.WIDE.U32 R12, R34, R11, R20 ;  /* 0x0000000b220c7225 */ /* 0x000fe200078e0014 */
[----:B------:R-:W-:-:S03]  /*08b0*/  MOV R34, R24 ;  /* 0x0000001800227202 */ /* 0x000fc60000000f00 */
[----:B------:R-:W-:Y:S02]  /*08c0*/  IMAD R9, R35, R11, R4 ;  /* 0x0000000b23097224 */ /* 0x000fe400078e0204 */
[----:B------:R-:W-:Y:S02]  /*08d0*/  IMAD.MOV.U32 R35, RZ, RZ, R25 ;  /* 0x000000ffff237224 */ /* 0x000fe400078e0019 */
[----:B------:R-:W-:-:S07]  /*08e0*/  IMAD.IADD R9, R9, 0x1, R13 ;  /* 0x0000000109097824 */ /* 0x000fce00078e020d */
.L_x_331:
[----:B------:R-:W-:Y:S05]  /*08f0*/  BSYNC.RECONVERGENT B1 ;  /* 0x0000000000017941 */ /* 0x000fea0003800200 */
.L_x_329:
[----:B------:R-:W-:-:S06]  /*0900*/  IMAD.WIDE.U32 R20, R8, 0x8, R18 ;  /* 0x0000000808147825 */ /* 0x000fcc00078e0012 */
[----:B------:R-:W2:Y:S01]  /*0910*/  LDG.E.64 R20, desc[UR12][R20.64] ;  /* 0x0000000c14147981 */ /* 0x000ea2000c1e1b00 */
[----:B------:R-:W-:Y:S01]  /*0920*/  IMAD R9, R9, R6, RZ ;  /* 0x0000000609097224 */ /* 0x000fe200078e02ff */
        /* <DEDUP_REMOVED lines=30> */
.L_x_333:
[----:B------:R-:W-:Y:S01]  /*0b10*/  IMAD.MOV.U32 R26, RZ, RZ, R36 ;  /* 0x000000ffff1a7224 */ /* 0x000fe200078e0024 */
[----:B------:R-:W-:Y:S01]  /*0b20*/  MOV R13, R37 ;  /* 0x00000025000d7202 */ /* 0x000fe20000000f00 */
[----:B------:R-:W-:Y:S01]  /*0b30*/  IMAD.MOV.U32 R14, RZ, RZ, R20 ;  /* 0x000000ffff0e7224 */ /* 0x000fe200078e0014 */
[----:B------:R-:W-:Y:S02]  /*0b40*/  MOV R11, R21 ;  /* 0x00000015000b7202 */ /* 0x000fe40000000f00 */
[----:B------:R-:W-:-:S07]  /*0b50*/  MOV R12, 0xb70 ;  /* 0x00000b70000c7802 */ /* 0x000fce0000000f00 */
[----:B------:R-:W-:Y:S05]  /*0b60*/  CALL.REL.NOINC `($__internal_8_$__cuda_sm20_div_s64) ;  /* 0x0000005c00bc7944 */ /* 0x000fea0003c00000 */
        /* <DEDUP_REMOVED lines=10> */
.L_x_334:
[----:B------:R-:W-:Y:S05]  /*0c10*/  BSYNC.RECONVERGENT B1 ;  /* 0x0000000000017941 */ /* 0x000fea0003800200 */
.L_x_332:
        /* <DEDUP_REMOVED lines=23> */
[----:B------:R-:W-:-:S05]  /*0d90*/  IADD3 R9, PT, PT, -R4, RZ, RZ ;  /* 0x000000ff04097210 */ /* 0x000fca0007ffe1ff */
[----:B------:R-:W-:-:S05]  /*0da0*/  IMAD R9, R20, R9, R34 ;  /* 0x0000000914097224 */ /* 0x000fca00078e0222 */
[----:B------:R-:W-:-:S13]  /*0db0*/  ISETP.GE.U32.AND P0, PT, R9, R20, PT ;  /* 0x000000140900720c */ /* 0x000fda0003f06070 */
[----:B------:R-:W-:Y:S01]  /*0dc0*/  @P0 IMAD.IADD R9, R9, 0x1, -R20 ;  /* 0x0000000109090824 */ /* 0x000fe200078e0a14 */
[----:B------:R-:W-:-:S04]  /*0dd0*/  @P0 IADD3 R4, PT, PT, R4, 0x1, RZ ;  /* 0x0000000104040810 */ /* 0x000fc80007ffe0ff */
[----:B------:R-:W-:-:S13]  /*0de0*/  ISETP.GE.U32.AND P2, PT, R9, R20, PT ;  /* 0x000000140900720c */ /* 0x000fda0003f46070 */
[----:B------:R-:W-:Y:S01]  /*0df0*/  @P2 VIADD R4, R4, 0x1 ;  /* 0x0000000104042836 */ /* 0x000fe20000000000 */
[----:B------:R-:W-:-:S04]  /*0e00*/  @!P3 LOP3.LUT R4, RZ, R20, RZ, 0x33, !PT ;  /* 0x00000014ff04b212 */ /* 0x000fc800078e33ff */
[----:B------:R-:W-:-:S05]  /*0e10*/  IADD3 R11, PT, PT, -R4, RZ, RZ ;  /* 0x000000ff040b7210 */ /* 0x000fca0007ffe1ff */
[----:B------:R-:W-:Y:S01]  /*0e20*/  IMAD R11, R20, R11, R34 ;  /* 0x0000000b140b7224 */ /* 0x000fe200078e0222 */
[----:B------:R-:W-:Y:S01]  /*0e30*/  MOV R34, R4 ;  /* 0x0000000400227202 */ /* 0x000fe20000000f00 */
[----:B------:R-:W-:Y:S06]  /*0e40*/  BRA `(.L_x_337) ;  /* 0x0000000000447947 */ /* 0x000fec0003800000 */
.L_x_336:
[----:B------:R-:W-:Y:S01]  /*0e50*/  MOV R26, R34 ;  /* 0x00000022001a7202 */ /* 0x000fe20000000f00 */
[----:B------:R-:W-:Y:S01]  /*0e60*/  IMAD.MOV.U32 R13, RZ, RZ, R35 ;  /* 0x000000ffff0d7224 */ /* 0x000fe200078e0023 */
[----:B------:R-:W-:Y:S01]  /*0e70*/  MOV R14, R20 ;  /* 0x00000014000e7202 */ /* 0x000fe20000000f00 */
[----:B------:R-:W-:Y:S01]  /*0e80*/  IMAD.MOV.U32 R11, RZ, RZ, R21 ;  /* 0x000000ffff0b7224 */ /* 0x000fe200078e0015 */
[----:B------:R-:W-:-:S07]  /*0e90*/  MOV R12, 0xeb0 ;  /* 0x00000eb0000c7802 */ /* 0x000fce0000000f00 */
[----:B------:R-:W-:Y:S05]  /*0ea0*/  CALL.REL.NOINC `($__internal_8_$__cuda_sm20_div_s64) ;  /* 0x0000005800ec7944 */ /* 0x000fea0003c00000 */
        /* <DEDUP_REMOVED lines=11> */
.L_x_337:
[----:B------:R-:W-:Y:S05]  /*0f60*/  BSYNC.RECONVERGENT B1 ;  /* 0x0000000000017941 */ /* 0x000fea0003800200 */
.L_x_335:
[----:B------:R-:W-:-:S04]  /*0f70*/  VIADD R9, R8, 0xffffffff ;  /* 0xffffffff08097836 */ /* 0x000fc80000000000 */
[----:B------:R-:W-:-:S06]  /*0f80*/  IMAD.WIDE.U32 R20, R9, 0x8, R18 ;  /* 0x0000000809147825 */ /* 0x000fcc00078e0012 */
[----:B------:R-:W2:Y:S01]  /*0f90*/  LDG.E.64 R20, desc[UR12][R20.64] ;  /* 0x0000000c14147981 */ /* 0x000ea2000c1e1b00 */
[----:B------:R-:W-:Y:S01]  /*0fa0*/  MOV R6, R22 ;  /* 0x0000001600067202 */ /* 0x000fe20000000f00 */
[----:B------:R-:W-:Y:S01]  /*0fb0*/  IMAD R13, R13, R40, RZ ;  /* 0x000000280d0d7224 */ /* 0x000fe200078e02ff */
        /* <DEDUP_REMOVED lines=31> */
.L_x_339:
        /* <DEDUP_REMOVED lines=16> */
.L_x_340:
[----:B------:R-:W-:Y:S05]  /*12b0*/  BSYNC.RECONVERGENT B1 ;  /* 0x0000000000017941 */ /* 0x000fea0003800200 */
.L_x_338:
        /* <DEDUP_REMOVED lines=35> */
.L_x_342:
        /* <DEDUP_REMOVED lines=17> */
.L_x_343:
[----:B------:R-:W-:Y:S05]  /*1600*/  BSYNC.RECONVERGENT B1 ;  /* 0x0000000000017941 */ /* 0x000fea0003800200 */
.L_x_341:
        /* <DEDUP_REMOVED lines=35> */
.L_x_345:
        /* <DEDUP_REMOVED lines=16> */
.L_x_346:
[----:B------:R-:W-:Y:S05]  /*1940*/  BSYNC.RECONVERGENT B1 ;  /* 0x0000000000017941 */ /* 0x000fea0003800200 */
.L_x_344:
        /* <DEDUP_REMOVED lines=35> */
.L_x_348:
        /* <DEDUP_REMOVED lines=16> */
.L_x_349:
[----:B------:R-:W-:Y:S05]  /*1c80*/  BSYNC.RECONVERGENT B1 ;  /* 0x0000000000017941 */ /* 0x000fea0003800200 */
.L_x_347:
        /* <DEDUP_REMOVED lines=8> */
.L_x_325:
        /* <DEDUP_REMOVED lines=34> */
[----:B------:R-:W-:Y:S01]  /*1f30*/  MOV R6, R11 ;  /* 0x0000000b00067202 */ /* 0x000fe20000000f00 */
[----:B------:R-:W-:Y:S06]  /*1f40*/  BRA `(.L_x_354) ;  /* 0x00000000003c7947 */ /* 0x000fec0003800000 */
.L_x_353:
[----:B------:R-:W-:Y:S01]  /*1f50*/  MOV R26, R6 ;  /* 0x00000006001a7202 */ /* 0x000fe20000000f00 */
[----:B------:R-:W-:Y:S01]  /*1f60*/  IMAD.MOV.U32 R13, RZ, RZ, R7 ;  /* 0x000000ffff0d7224 */ /* 0x000fe200078e0007 */
[----:B------:R-:W-:Y:S01]  /*1f70*/  MOV R14, R16 ;  /* 0x00000010000e7202 */ /* 0x000fe20000000f00 */
[----:B------:R-:W-:Y:S01]  /*1f80*/  IMAD.MOV.U32 R11, RZ, RZ, R17 ;  /* 0x000000ffff0b7224 */ /* 0x000fe200078e0011 */
[----:B------:R-:W-:-:S07]  /*1f90*/  MOV R12, 0x1fb0 ;  /* 0x00001fb0000c7802 */ /* 0x000fce0000000f00 */
[----:B------:R-:W-:Y:S05]  /*1fa0*/  CALL.REL.NOINC `($__internal_8_$__cuda_sm20_div_s64) ;  /* 0x0000004800ac7944 */ /* 0x000fea0003c00000 */
        /* <DEDUP_REMOVED lines=9> */
.L_x_354:
[----:B------:R-:W-:Y:S05]  /*2040*/  BSYNC.RECONVERGENT B1 ;  /* 0x0000000000017941 */ /* 0x000fea0003800200 */
.L_x_352:
        /* <DEDUP_REMOVED lines=34> */
.L_x_356:
        /* <DEDUP_REMOVED lines=17> */
.L_x_357:
[----:B------:R-:W-:Y:S05]  /*2380*/  BSYNC.RECONVERGENT B1 ;  /* 0x0000000000017941 */ /* 0x000fea0003800200 */
.L_x_355:
[----:B------:R-:W0:Y:S01]  /*2390*/  LDC.64 R16, c[0x0][0x390] ;  /* 0x0000e400ff107b82 */ /* 0x000e220000000a00 */
[----:B------:R-:W-:-:S04]  /*23a0*/  VIADD R4, R8, 0xffffffff ;  /* 0xffffffff08047836 */ /* 0x000fc80000000000 */
[----:B0-----:R-:W-:-:S06]  /*23b0*/  IMAD.WIDE.U32 R16, R4, 0x8, R16 ;  /* 0x0000000804107825 */ /* 0x001fcc00078e0010 */
        /* <DEDUP_REMOVED lines=30> */
[----:B------:R-:W-:Y:S02]  /*25a0*/  IMAD R10, R16, R5, R6 ;  /* 0x00000005100a7224 */ /* 0x000fe400078e0206 */
[----:B------:R-:W-:Y:S01]  /*25b0*/  IMAD.MOV.U32 R6, RZ, RZ, R11 ;  /* 0x000000ffff067224 */ /* 0x000fe200078e000b */
[----:B------:R-:W-:Y:S06]  /*25c0*/  BRA `(.L_x_360) ;  /* 0x0000000000407947 */ /* 0x000fec0003800000 */
.L_x_359:
        /* <DEDUP_REMOVED lines=16> */
.L_x_360:
[----:B------:R-:W-:Y:S05]  /*26d0*/  BSYNC.RECONVERGENT B1 ;  /* 0x0000000000017941 */ /* 0x000fea0003800200 */
.L_x_358:
        /* <DEDUP_REMOVED lines=35> */
.L_x_362:
[----:B------:R-:W-:Y:S01]  /*2910*/  MOV R26, R18 ;  /* 0x00000012001a7202 */ /* 0x000fe20000000f00 */
[----:B------:R-:W-:Y:S01]  /*2920*/  IMAD.MOV.U32 R13, RZ, RZ, R19 ;  /* 0x000000ffff0d7224 */ /* 0x000fe200078e0013 */
[----:B------:R-:W-:Y:S01]  /*2930*/  MOV R14, R16 ;  /* 0x00000010000e7202 */ /* 0x000fe20000000f00 */
[----:B------:R-:W-:Y:S01]  /*2940*/  IMAD.MOV.U32 R11, RZ, RZ, R17 ;  /* 0x000000ffff0b7224 */ /* 0x000fe200078e0011 */
[----:B------:R-:W-:-:S07]  /*2950*/  MOV R12, 0x2970 ;  /* 0x00002970000c7802 */ /* 0x000fce0000000f00 */
[----:B------:R-:W-:Y:S05]  /*2960*/  CALL.REL.NOINC `($__internal_8_$__cuda_sm20_div_s64) ;  /* 0x00000040003c7944 */ /* 0x000fea0003c00000 */
        /* <DEDUP_REMOVED lines=10> */
.L_x_363:
[----:B------:R-:W-:Y:S05]  /*2a10*/  BSYNC.RECONVERGENT B1 ;  /* 0x0000000000017941 */ /* 0x000fea0003800200 */
.L_x_361:
[----:B------:R-:W-:Y:S01]  /*2a20*/  MOV R36, R22 ;  /* 0x0000001600247202 */ /* 0x000fe20000000f00 */
[----:B------:R-:W-:Y:S02]  /*2a30*/  IMAD R11, R11, R38, RZ ;  /* 0x000000260b0b7224 */ /* 0x000fe400078e02ff */
[----:B------:R-:W-:Y:S02]  /*2a40*/  VIADD R8, R8, 0xfffffffe ;  /* 0xfffffffe08087836 */ /* 0x000fe40000000000 */
[----:B------:R-:W-:-:S04]  /*2a50*/  IMAD.WIDE.U32 R22, R38, R10, R36 ;  /* 0x0000000a26167225 */ /* 0x000fc800078e0024 */
[----:B------:R-:W-:-:S05]  /*2a60*/  IMAD R11, R39, R10, R11 ;  /* 0x0000000a270b7224 */ /* 0x000fca00078e020b */
[----:B------:R-:W-:-:S07]  /*2a70*/  IADD3 R23, PT, PT, R23, R11, RZ ;  /* 0x0000000b17177210 */ /* 0x000fce0007ffe0ff */
.L_x_351:
        /* <DEDUP_REMOVED lines=28> */
[----:B------:R-:W-:Y:S01]  /*2c40*/  @!P1 LOP3.LUT R6, RZ, R10, RZ, 0x33, !PT ;  /* 0x0000000aff069212 */ /* 0x000fe200078e33ff */
[----:B------:R-:W-:Y:S06]  /*2c50*/  BRA `(.L_x_366) ;  /* 0x0000000000187947 */ /* 0x000fec0003800000 */
.L_x_365:
[----:B------:R-:W-:Y:S01]  /*2c60*/  MOV R18, R6 ;  /* 0x0000000600127202 */ /* 0x000fe20000000f00 */
[----:B------:R-:W-:Y:S01]  /*2c70*/  IMAD.MOV.U32 R19, RZ, RZ, R7 ;  /* 0x000000ffff137224 */ /* 0x000fe200078e0007 */
[----:B------:R-:W-:Y:S01]  /*2c80*/  MOV R24, R10 ;  /* 0x0000000a00187202 */ /* 0x000fe20000000f00 */
[----:B------:R-:W-:Y:S01]  /*2c90*/  IMAD.MOV.U32 R21, RZ, RZ, R11 ;  /* 0x000000ffff157224 */ /* 0x000fe200078e000b */
[----:B------:R-:W-:-:S07]  /*2ca0*/  MOV R26, 0x2cc0 ;  /* 0x00002cc0001a7802 */ /* 0x000fce0000000f00 */
[----:B------:R-:W-:Y:S05]  /*2cb0*/  CALL.REL.NOINC `($__internal_9_$__cuda_sm20_rem_s64) ;  /* 0x0000004000b47944 */ /* 0x000fea0003c00000 */
.L_x_366:
[----:B------:R-:W-:Y:S05]  /*2cc0*/  BSYNC.RECONVERGENT B1 ;  /* 0x0000000000017941 */ /* 0x000fea0003800200 */
.L_x_364:
        /* <DEDUP_REMOVED lines=21> */
[----:B------:R-:W-:-:S05]  /*2e20*/  IADD3 R7, PT, PT, -R6, RZ, RZ ;  /* 0x000000ff06077210 */ /* 0x000fca0007ffe1ff */
        /* <DEDUP_REMOVED lines=8> */
.L_x_368:
[----:B------:R-:W-:Y:S01]  /*2eb0*/  MOV R24, R10 ;  /* 0x0000000a00187202 */ /* 0x000fe20000000f00 */
[----:B------:R-:W-:Y:S01]  /*2ec0*/  IMAD.MOV.U32 R21, RZ, RZ, R11 ;  /* 0x000000ffff157224 */ /* 0x000fe200078e000b */
[----:B------:R-:W-:Y:S01]  /*2ed0*/  MOV R18, R20 ;  /* 0x0000001400127202 */ /* 0x000fe20000000f00 */
[----:B------:R-:W-:Y:S01]  /*2ee0*/  IMAD.MOV.U32 R19, RZ, RZ, R9 ;  /* 0x000000ffff137224 */ /* 0x000fe200078e0009 */
[----:B------:R-:W-:-:S07]  /*2ef0*/  MOV R26, 0x2f10 ;  /* 0x00002f10001a7802 */ /* 0x000fce0000000f00 */
[----:B------:R-:W-:Y:S05]  /*2f00*/  CALL.REL.NOINC `($__internal_9_$__cuda_sm20_rem_s64) ;  /* 0x0000004000207944 */ /* 0x000fea0003c00000 */
.L_x_369:
[----:B------:R-:W-:Y:S05]  /*2f10*/  BSYNC.RECONVERGENT B1 ;  /* 0x0000000000017941 */ /* 0x000fea0003800200 */
.L_x_367:
[----:B------:R-:W-:Y:S02]  /*2f20*/  IMAD R7, R7, R16, RZ ;  /* 0x0000001007077224 */ /* 0x000fe400078e02ff */
[----:B------:R-:W-:-:S04]  /*2f30*/  IMAD.WIDE.U32 R22, R16, R6, R22 ;  /* 0x0000000610167225 */ /* 0x000fc800078e0016 */
[----:B------:R-:W-:-:S05]  /*2f40*/  IMAD R7, R17, R6, R7 ;  /* 0x0000000611077224 */ /* 0x000fca00078e0207 */
[----:B------:R-:W-:-:S07]  /*2f50*/  IADD3 R23, PT, PT, R23, R7, RZ ;  /* 0x0000000717177210 */ /* 0x000fce0007ffe0ff */
.L_x_324:
[----:B------:R-:W0:Y:S02]  /*2f60*/  LDCU.64 UR4, c[0x0][0x388] ;  /* 0x00007100ff0477ac */ /* 0x000e240008000a00 */
[----:B0-----:R-:W-:Y:S02]  /*2f70*/  LEA R8, P1, R22, UR4, 0x1 ;  /* 0x0000000416087c11 */ /* 0x001fe4000f8208ff */
[----:B------:R-:W-:Y:S02]  /*2f80*/  LEA R6, P0, R4, UR4, 0x1 ;  /* 0x0000000404067c11 */ /* 0x000fe4000f8008ff */
[----:B------:R-:W-:Y:S02]  /*2f90*/  LEA.HI.X R9, R22, UR5, R23, 0x1, P1 ;  /* 0x0000000516097c11 */ /* 0x000fe400088f0c17 */
[----:B------:R-:W-:-:S04]  /*2fa0*/  LEA.HI.X R7, R4, UR5, R5, 0x1, P0 ;  /* 0x0000000504077c11 */ /* 0x000fc800080f0c05 */
[----:B------:R-:W2:Y:S04]  /*2fb0*/  LDG.E.U16 R9, desc[UR12][R8.64] ;  /* 0x0000000c08097981 */ /* 0x000ea8000c1e1500 */
[----:B------:R-:W2:Y:S02]  /*2fc0*/  LDG.E.U16 R6, desc[UR12][R6.64] ;  /* 0x0000000c06067981 */ /* 0x000ea4000c1e1500 */
[----:B--2---:R-:W-:-:S05]  /*2fd0*/  HADD2 R9, |R6|.H0_H0, |R9|.H0_H0 ;  /* 0x6000000906097230 */ /* 0x004fca0000000a00 */
[----:B------:R0:W-:Y:S01]  /*2fe0*/  STS.U16 [R3], R9 ;  /* 0x0000000903007388 */ /* 0x0001e20000000400 */
[----:B------:R-:W-:Y:S05]  /*2ff0*/  BRA `(.L_x_370) ;  /* 0x0000003400b87947 */ /* 0x000fea0003800000 */
.L_x_323:
        /* <DEDUP_REMOVED lines=16> */
[----:B------:R-:W-:-:S03]  /*3100*/  IADD3 R6, PT, PT, -R6, RZ, RZ ;  /* 0x000000ff06067210 */ /* 0x000fc60007ffe1ff */
[----:B------:R-:W1:Y:S04]  /*3110*/  LDC.64 R16, c[0x0][0x398] ;  /* 0x0000e600ff107b82 */ /* 0x000e680000000a00 */
.L_x_397:
        /* <DEDUP_REMOVED lines=10> */
[----:B------:R-:W-:Y:S01]  /*31c0*/  IMAD.MOV.U32 R37, RZ, RZ, RZ ;  /* 0x000000ffff257224 */ /* 0x000fe200078e00ff */
        /* <DEDUP_REMOVED lines=19> */
.L_x_374:
        /* <DEDUP_REMOVED lines=11> */
[----:B------:R-:W-:-:S04]  /*33b0*/  IMAD R7, R7, R20, RZ ;  /* 0x0000001407077224 */ /* 0x000fc800078e02ff */
[----:B------:R-:W-:Y:S02]  /*33c0*/  IMAD R7, R21, R11, R7 ;  /* 0x0000000b15077224 */ /* 0x000fe400078e0207 */
[----:B------:R-:W-:-:S03]  /*33d0*/  IMAD.MOV.U32 R21, RZ, RZ, R12 ;  /* 0x000000ffff157224 */ /* 0x000fc600078e000c */
[----:B------:R-:W-:-:S07]  /*33e0*/  IADD3 R11, PT, PT, R13, R7, RZ ;  /* 0x000000070d0b7210 */ /* 0x000fce0007ffe0ff */
.L_x_375:
[----:B------:R-:W-:Y:S05]  /*33f0*/  BSYNC.RECONVERGENT B1 ;  /* 0x0000000000017941 */ /* 0x000fea0003800200 */
.L_x_373:
        /* <DEDUP_REMOVED lines=39> */
.L_x_377:
        /* <DEDUP_REMOVED lines=17> */
.L_x_378:
[----:B------:R-:W-:Y:S05]  /*3780*/  BSYNC.RECONVERGENT B1 ;  /* 0x0000000000017941 */ /* 0x000fea0003800200 */
.L_x_376:
        /* <DEDUP_REMOVED lines=37> */
.L_x_380:
        /* <DEDUP_REMOVED lines=10> */
[----:B------:R-:W-:Y:S01]  /*3a80*/  IADD3.X R11, PT, PT, RZ, ~R25, RZ, P0, !PT ;  /* 0x80000019ff0b7210 */ /* 0x000fe200007fe4ff */
[----:B------:R-:W-:-:S04]  /*3a90*/  IMAD.WIDE.U32 R12, R40, R21, R12 ;  /* 0x00000015280c7225 */ /* 0x000fc800078e000c */
[----:B------:R-:W-:-:S04]  /*3aa0*/  IMAD R11, R11, R40, RZ ;  /* 0x000000280b0b7224 */ /* 0x000fc800078e02ff */
[----:B------:R-:W-:Y:S01]  /*3ab0*/  IMAD R11, R41, R21, R11 ;  /* 0x00000015290b7224 */ /* 0x000fe200078e020b */
[----:B------:R-:W-:Y:S01]  /*3ac0*/  MOV R21, R25 ;  /* 0x0000001900157202 */ /* 0x000fe20000000f00 */
[----:B------:R-:W-:-:S03]  /*3ad0*/  IMAD.MOV.U32 R41, RZ, RZ, R12 ;  /* 0x000000ffff297224 */ /* 0x000fc600078e000c */
[----:B------:R-:W-:-:S07]  /*3ae0*/  IADD3 R11, PT, PT, R13, R11, RZ ;  /* 0x0000000b0d0b7210 */ /* 0x000fce0007ffe0ff */
.L_x_381:
[----:B------:R-:W-:Y:S05]  /*3af0*/  BSYNC.RECONVERGENT B1 ;  /* 0x0000000000017941 */ /* 0x000fea0003800200 */
.L_x_379:
[----:B------:R-:W-:-:S04]  /*3b00*/  IMAD.WIDE.U32 R36, R10, 0x8, R18 ;  /* 0x000000080a247825 */ /* 0x000fc800078e0012 */
[----:B------:R-:W-:Y:S02]  /*3b10*/  IMAD.WIDE.U32 R12, R5, 0x8, R22 ;  /* 0x00000008050c7825 */ /* 0x000fe400078e0016 */
[----:B------:R-:W2:Y:S04]  /*3b20*/  LDG.E.64 R36, desc[UR12][R36.64] ;  /* 0x0000000c24247981 */ /* 0x000ea8000c1e1b00 */
[----:B------:R-:W3:Y:S01]  /*3b30*/  LDG.E.64 R4, desc[UR12][R12.64] ;  /* 0x0000000c0c047981 */ /* 0x000ee2000c1e1b00 */
[----:B------:R-:W-:Y:S01]  /*3b40*/  IMAD.MOV.U32 R39, RZ, RZ, R7 ;  /* 0x000000ffff277224 */ /* 0x000fe200078e0007 */
[----:B------:R-:W-:Y:S01]  /*3b50*/  BSSY.RECONVERGENT B1, `(.L_x_382) ;  /* 0x0000032000017945 */ /* 0x000fe20003800200 */
[----:B--2---:R-:W-:-:S04]  /*3b60*/  LOP3.LUT R14, R21, R37, RZ, 0xfc, !PT ;  /* 0x00000025150e7212 */ /* 0x004fc800078efcff */
[----:B------:R-:W-:Y:S01]  /*3b70*/  ISETP.NE.U32.AND P0, PT, R14, RZ, PT ;  /* 0x000000ff0e00720c */ /* 0x000fe20003f05070 */
[-C--:B---3--:R-:W-:Y:S02]  /*3b80*/  IMAD R5, R5, R41.reuse, RZ ;  /* 0x0000002905057224 */ /* 0x088fe400078e02ff */
[----:B------:R-:W-:-:S04]  /*3b90*/  IMAD.WIDE.U32 R38, R4, R41, R38 ;  /* 0x0000002904267225 */ /* 0x000fc800078e0026 */
[----:B------:R-:W-:Y:S01]  /*3ba0*/  IMAD R7, R4, R11, R5 ;  /* 0x0000000b04077224 */ /* 0x000fe200078e0205 */
[----:B------:R-:W-:-:S03]  /*3bb0*/  IADD3 R5, PT, PT, R10, -0x4, RZ ;  /* 0xfffffffc0a057810 */ /* 0x000fc60007ffe0ff */
        /* <DEDUP_REMOVED lines=26> */
.L_x_383:
[----:B------:R-:W-:Y:S01]  /*3d60*/  IMAD.MOV.U32 R26, RZ, RZ, R20 ;  /* 0x000000ffff1a7224 */ /* 0x000fe200078e0014 */
[----:B------:R-:W-:Y:S01]  /*3d70*/  MOV R13, R21 ;  /* 0x00000015000d7202 */ /* 0x000fe20000000f00 */
[----:B------:R-:W-:Y:S01]  /*3d80*/  IMAD.MOV.U32 R14, RZ, RZ, R36 ;  /* 0x000000ffff0e7224 */ /* 0x000fe200078e0024 */
[----:B------:R-:W-:Y:S02]  /*3d90*/  MOV R11, R37 ;  /* 0x00000025000b7202 */ /* 0x000fe40000000f00 */
[----:B------:R-:W-:-:S07]  /*3da0*/  MOV R12, 0x3dc0 ;  /* 0x00003dc0000c7802 */ /* 0x000fce0000000f00 */
[----:B-1----:R-:W-:Y:S05]  /*3db0*/  CALL.REL.NOINC `($__internal_8_$__cuda_sm20_div_s64) ;  /* 0x0000002c00287944 */ /* 0x002fea0003c00000 */
        /* <DEDUP_REMOVED lines=11> */
.L_x_384:
[----:B------:R-:W-:Y:S05]  /*3e70*/  BSYNC.RECONVERGENT B1 ;  /* 0x0000000000017941 */ /* 0x000fea0003800200 */
.L_x_382:
        /* <DEDUP_REMOVED lines=38> */
.L_x_386:
        /* <DEDUP_REMOVED lines=13> */
[----:B------:R-:W-:Y:S02]  /*41b0*/  IMAD R7, R7, R22, RZ ;  /* 0x0000001607077224 */ /* 0x000fe400078e02ff */
[----:B------:R-:W-:Y:S02]  /*41c0*/  IMAD.MOV.U32 R27, RZ, RZ, R12 ;  /* 0x000000ffff1b7224 */ /* 0x000fe400078e000c */
[----:B------:R-:W-:-:S05]  /*41d0*/  IMAD R7, R23, R11, R7 ;  /* 0x0000000b17077224 */ /* 0x000fca00078e0207 */
[----:B------:R-:W-:-:S07]  /*41e0*/  IADD3 R11, PT, PT, R13, R7, RZ ;  /* 0x000000070d0b7210 */ /* 0x000fce0007ffe0ff */
.L_x_387:
[----:B------:R-:W-:Y:S05]  /*41f0*/  BSYNC.RECONVERGENT B1 ;  /* 0x0000000000017941 */ /* 0x000fea0003800200 */
.L_x_385:
[----:B------:R-:W0:Y:S01]  /*4200*/  LDC.64 R22, c[0x0][0x390] ;  /* 0x0000e400ff167b82 */ /* 0x000e220000000a00 */
[----:B------:R-:W-:-:S07]  /*4210*/  VIADD R7, R10, 0xfffffffe ;  /* 0xfffffffe0a077836 */ /* 0x000fce0000000000 */
        /* <DEDUP_REMOVED lines=38> */
.L_x_389:
        /* <DEDUP_REMOVED lines=17> */
.L_x_390:
[----:B------:R-:W-:Y:S05]  /*4590*/  BSYNC.RECONVERGENT B1 ;  /* 0x0000000000017941 */ /* 0x000fea0003800200 */
.L_x_388:
[----:B------:R-:W0:Y:S01]  /*45a0*/  LDC.64 R22, c[0x0][0x390] ;  /* 0x0000e400ff167b82 */ /* 0x000e220000000a00 */
[----:B------:R-:W-:-:S07]  /*45b0*/  IADD3 R4, PT, PT, R10, -0x3, RZ ;  /* 0xfffffffd0a047810 */ /* 0x000fce0007ffe0ff */
[----:B------:R-:W2:Y:S01]  /*45c0*/  LDC.64 R12, c[0x0][0x398] ;  /* 0x0000e600ff0c7b82 */ /* 0x000ea20000000a00 */
[----:B0-----:R-:W-:-:S06]  /*45d0*/  IMAD.WIDE.U32 R22, R4, 0x8, R22 ;  /* 0x0000000804167825 */ /* 0x001fcc00078e0016 */
        /* <DEDUP_REMOVED lines=36> */
.L_x_392:
        /* <DEDUP_REMOVED lines=17> */
.L_x_393:
[----:B------:R-:W-:Y:S05]  /*4930*/  BSYNC.RECONVERGENT B1 ;  /* 0x0000000000017941 */ /* 0x000fea0003800200 */
.L_x_391:
[----:B------:R-:W0:Y:S08]  /*4940*/  LDC.64 R22, c[0x0][0x390] ;  /* 0x0000e400ff167b82 */ /* 0x000e300000000a00 */
        /* <DEDUP_REMOVED lines=34> */
[----:B------:R-:W-:-:S05]  /*4b70*/  IADD3 R21, PT, PT, -R18, RZ, RZ ;  /* 0x000000ff12157210 */ /* 0x000fca0007ffe1ff */
[----:B------:R-:W-:Y:S01]  /*4b80*/  IMAD R21, R22, R21, R20 ;  /* 0x0000001516157224 */ /* 0x000fe200078e0214 */
[----:B------:R-:W-:Y:S06]  /*4b90*/  BRA `(.L_x_396) ;  /* 0x0000000000447947 */ /* 0x000fec0003800000 */
.L_x_395:
[----:B------:R-:W-:Y:S01]  /*4ba0*/  IMAD.MOV.U32 R26, RZ, RZ, R20 ;  /* 0x000000ffff1a7224 */ /* 0x000fe200078e0014 */
[----:B------:R-:W-:Y:S01]  /*4bb0*/  MOV R13, R21 ;  /* 0x00000015000d7202 */ /* 0x000fe20000000f00 */
[----:B------:R-:W-:Y:S01]  /*4bc0*/  IMAD.MOV.U32 R14, RZ, RZ, R22 ;  /* 0x000000ffff0e7224 */ /* 0x000fe200078e0016 */
[----:B------:R-:W-:Y:S02]  /*4bd0*/  MOV R11, R23 ;  /* 0x00000017000b7202 */ /* 0x000fe40000000f00 */
[----:B------:R-:W-:-:S07]  /*4be0*/  MOV R12, 0x4c00 ;  /* 0x00004c00000c7802 */ /* 0x000fce0000000f00 */
[----:B-1----:R-:W-:Y:S05]  /*4bf0*/  CALL.REL.NOINC `($__internal_8_$__cuda_sm20_div_s64) ;  /* 0x0000001c00987944 */ /* 0x002fea0003c00000 */
        /* <DEDUP_REMOVED lines=11> */
.L_x_396:
[----:B------:R-:W-:Y:S05]  /*4cb0*/  BSYNC.RECONVERGENT B1 ;  /* 0x0000000000017941 */ /* 0x000fea0003800200 */
.L_x_394:
[----:B-1----:R-:W-:-:S06]  /*4cc0*/  IMAD.WIDE.U32 R4, R5, 0x8, R16 ;  /* 0x0000000805047825 */ /* 0x002fcc00078e0010 */
[----:B------:R-:W2:Y:S01]  /*4cd0*/  LDG.E.64 R4, desc[UR12][R4.64] ;  /* 0x0000000c04047981 */ /* 0x000ea2000c1e1b00 */
[----:B------:R-:W-:Y:S01]  /*4ce0*/  IADD3 R6, PT, PT, R6, 0x8, RZ ;  /* 0x0000000806067810 */ /* 0x000fe20007ffe0ff */
[----:B------:R-:W-:Y:S01]  /*4cf0*/  IMAD.MOV.U32 R12, RZ, RZ, R36 ;  /* 0x000000ffff0c7224 */ /* 0x000fe200078e0024 */
[----:B------:R-:W-:Y:S02]  /*4d00*/  MOV R13, R7 ;  /* 0x00000007000d7202 */ /* 0x000fe40000000f00 */
[----:B------:R-:W-:Y:S02]  /*4d10*/  ISETP.NE.AND P0, PT, R6, RZ, PT ;  /* 0x000000ff0600720c */ /* 0x000fe40003f05270 */
[----:B------:R-:W-:Y:S01]  /*4d20*/  IADD3 R10, PT, PT, R10, -0x8, RZ ;  /* 0xfffffff80a0a7810 */ /* 0x000fe20007ffe0ff */
[-C--:B--2---:R-:W-:Y:S02]  /*4d30*/  IMAD R7, R5, R21.reuse, RZ ;  /* 0x0000001505077224 */ /* 0x084fe400078e02ff */
[----:B------:R-:W-:-:S04]  /*4d40*/  IMAD.WIDE.U32 R12, R4, R21, R12 ;  /* 0x00000015040c7225 */ /* 0x000fc800078e000c */
[----:B------:R-:W-:Y:S01]  /*4d50*/  IMAD R7, R4, R11, R7 ;  /* 0x0000000b04077224 */ /* 0x000fe200078e0207 */
[----:B------:R-:W-:-:S03]  /*4d60*/  LEA R8, P1, R12, R8, 0x1 ;  /* 0x000000080c087211 */ /* 0x000fc600078208ff */
[----:B------:R-:W-:-:S05]  /*4d70*/  IMAD.IADD R7, R13, 0x1, R7 ;  /* 0x000000010d077824 */ /* 0x000fca00078e0207 */
[----:B------:R-:W-:Y:S01]  /*4d80*/  LEA.HI.X R9, R12, R9, R7, 0x1, P1 ;  /* 0x000000090c097211 */ /* 0x000fe200008f0c07 */
[----:B------:R-:W-:Y:S06]  /*4d90*/  @P0 BRA `(.L_x_397) ;  /* 0xffffffe000e00947 */ /* 0x000fec000383ffff */
[----:B------:R-:W-:-:S07]  /*4da0*/  IADD3 R10, PT, PT, R10, 0x3, RZ ;  /* 0x000000030a0a7810 */ /* 0x000fce0007ffe0ff */
.L_x_372:
        /* <DEDUP_REMOVED lines=16> */
[----:B------:R-:W-:Y:S02]  /*4eb0*/  ISETP.NE.U32.AND P2, PT, R6, RZ, PT ;  /* 0x000000ff0600720c */ /* 0x000fe40003f45070 */
[----:B------:R-:W-:-:S03]  /*4ec0*/  MOV R15, RZ ;  /* 0x000000ff000f7202 */ /* 0x000fc60000000f00 */
        /* <DEDUP_REMOVED lines=15> */
[----:B------:R-:W-:-:S05]  /*4fc0*/  IADD3 R17, PT, PT, -R13, RZ, RZ ;  /* 0x000000ff0d117210 */ /* 0x000fca0007ffe1ff */
[----:B------:R-:W-:Y:S02]  /*4fd0*/  IMAD R17, R6, R17, R18 ;  /* 0x0000001106117224 */ /* 0x000fe400078e0212 */
[----:B------:R-:W-:Y:S01]  /*4fe0*/  IMAD.MOV.U32 R18, RZ, RZ, R13 ;  /* 0x000000ffff127224 */ /* 0x000fe200078e000d */
[----:B------:R-:W-:Y:S06]  /*4ff0*/  BRA `(.L_x_401) ;  /* 0x00000000003c7947 */ /* 0x000fec0003800000 */
.L_x_400:
[----:B------:R-:W-:Y:S01]  /*5000*/  MOV R26, R18 ;  /* 0x00000012001a7202 */ /* 0x000fe20000000f00 */
[----:B------:R-:W-:Y:S01]  /*5010*/  IMAD.MOV.U32 R13, RZ, RZ, R19 ;  /* 0x000000ffff0d7224 */ /* 0x000fe200078e0013 */
[----:B------:R-:W-:Y:S02]  /*5020*/  MOV R14, R6 ;  /* 0x00000006000e7202 */ /* 0x000fe40000000f00 */
[----:B------:R-:W-:Y:S02]  /*5030*/  MOV R11, R7 ;  /* 0x00000007000b7202 */ /* 0x000fe40000000f00 */
[----:B------:R-:W-:-:S07]  /*5040*/  MOV R12, 0x5060 ;  /* 0x00005060000c7802 */ /* 0x000fce0000000f00 */
[----:B------:R-:W-:Y:S05]  /*5050*/  CALL.REL.NOINC `($__internal_8_$__cuda_sm20_div_s64) ;  /* 0x0000001800807944 */ /* 0x000fea0003c00000 */
[----:B------:R-:W-:-:S05]  /*5060*/  IADD3 R15, P0, PT, RZ, -R24, RZ ;  /* 0x80000018ff0f7210 */ /* 0x000fca0007f1e0ff */
[----:B------:R-:W-:Y:S02]  /*5070*/  IMAD.X R11, RZ, RZ, ~R25, P0 ;  /* 0x000000ffff0b7224 */ /* 0x000fe400000e0e19 */
[----:B------:R-:W-:Y:S01]  /*5080*/  IMAD.WIDE.U32 R12, R6, R15, R18 ;  /* 0x0000000f060c7225 */ /* 0x000fe200078e0012 */
[----:B------:R-:W-:-:S03]  /*5090*/  MOV R19, R25 ;  /* 0x0000001900137202 */ /* 0x000fc60000000f00 */
[----:B------:R-:W-:Y:S01]  /*50a0*/  IMAD R11, R11, R6, RZ ;  /* 0x000000060b0b7224 */ /* 0x000fe200078e02ff */
[----:B------:R-:W-:Y:S01]  /*50b0*/  MOV R17, R12 ;  /* 0x0000000c00117202 */ /* 0x000fe20000000f00 */
[----:B------:R-:W-:Y:S02]  /*50c0*/  IMAD.MOV.U32 R18, RZ, RZ, R24 ;  /* 0x000000ffff127224 */ /* 0x000fe400078e0018 */
[----:B------:R-:W-:-:S05]  /*50d0*/  IMAD R11, R7, R15, R11 ;  /* 0x0000000f070b7224 */ /* 0x000fca00078e020b */
[----:B------:R-:W-:-:S07]  /*50e0*/  IADD3 R15, PT, PT, R13, R11, RZ ;  /* 0x0000000b0d0f7210 */ /* 0x000fce0007ffe0ff */
.L_x_401:
[----:B------:R-:W-:Y:S05]  /*50f0*/  BSYNC.RECONVERGENT B1 ;  /* 0x0000000000017941 */ /* 0x000fea0003800200 */
.L_x_399:
        /* <DEDUP_REMOVED lines=17> */
[----:B------:R-:W-:Y:S01]  /*5210*/  HFMA2 R19, -RZ, RZ, 0, 0 ;  /* 0x00000000ff137431 */ /* 0x000fe200000001ff */
[----:B------:R-:W-:-:S05]  /*5220*/  ISETP.NE.U32.AND P2, PT, R6, RZ, PT ;  /* 0x000000ff0600720c */ /* 0x000fca0003f45070 */
[----:B0-----:R-:W0:Y:S02]  /*5230*/  MUFU.RCP R7, R7 ;  /* 0x0000000700077308 */ /* 0x001e240000001000 */
[----:B0-----:R-:W-:Y:S01]  /*5240*/  IADD3 R12, PT, PT, R7, 0xffffffe, RZ ;  /* 0x0ffffffe070c7810 */ /* 0x001fe20007ffe0ff */
[----:B------:R-:W-:-:S05]  /*5250*/  IMAD.MOV.U32 R7, RZ, RZ, RZ ;  /* 0x000000ffff077224 */ /* 0x000fca00078e00ff */
        /* <DEDUP_REMOVED lines=8> */
[----:B------:R-:W-:Y:S01]  /*52e0*/  @P0 IADD3 R11, PT, PT, -R6, R11, RZ ;  /* 0x0000000b060b0210 */ /* 0x000fe20007ffe1ff */
[----:B------:R-:W-:-:S03]  /*52f0*/  @P0 VIADD R13, R13, 0x1 ;  /* 0x000000010d0d0836 */ /* 0x000fc60000000000 */
[----:B------:R-:W-:-:S13]  /*5300*/  ISETP.GE.U32.AND P1, PT, R11, R6, PT ;  /* 0x000000060b00720c */ /* 0x000fda0003f26070 */
[----:B------:R-:W-:Y:S02]  /*5310*/  @P1 IADD3 R13, PT, PT, R13, 0x1, RZ ;  /* 0x000000010d0d1810 */ /* 0x000fe40007ffe0ff */
[----:B------:R-:W-:-:S04]  /*5320*/  @!P2 LOP3.LUT R13, RZ, R6, RZ, 0x33, !PT ;  /* 0x00000006ff0da212 */ /* 0x000fc800078e33ff */
[----:B------:R-:W-:-:S05]  /*5330*/  IADD3 R11, PT, PT, -R13, RZ, RZ ;  /* 0x000000ff0d0b7210 */ /* 0x000fca0007ffe1ff */
[----:B------:R-:W-:Y:S01]  /*5340*/  IMAD R11, R6, R11, R18 ;  /* 0x0000000b060b7224 */ /* 0x000fe200078e0212 */
[----:B------:R-:W-:Y:S01]  /*5350*/  MOV R18, R13 ;  /* 0x0000000d00127202 */ /* 0x000fe20000000f00 */
[----:B------:R-:W-:Y:S06]  /*5360*/  BRA `(.L_x_404) ;  /* 0x0000000000447947 */ /* 0x000fec0003800000 */
.L_x_403:
        /* <DEDUP_REMOVED lines=14> */
[----:B------:R-:W-:Y:S01]  /*5450*/  IMAD R7, R7, R15, R11 ;  /* 0x0000000f07077224 */ /* 0x000fe200078e020b */
[----:B------:R-:W-:-:S04]  /*5460*/  MOV R11, R12 ;  /* 0x0000000c000b7202 */ /* 0x000fc80000000f00 */
[----:B------:R-:W-:-:S07]  /*5470*/  IADD3 R7, PT, PT, R13, R7, RZ ;  /* 0x000000070d077210 */ /* 0x000fce0007ffe0ff */
.L_x_404:
[----:B------:R-:W-:Y:S05]  /*5480*/  BSYNC.RECONVERGENT B1 ;  /* 0x0000000000017941 */ /* 0x000fea0003800200 */
.L_x_402:
[----:B------:R-:W0:Y:S01]  /*5490*/  LDC.64 R20, c[0x0][0x390] ;  /* 0x0000e400ff147b82 */ /* 0x000e220000000a00 */
[----:B------:R-:W-:-:S07]  /*54a0*/  IADD3 R6, PT, PT, R10, -0x2, RZ ;  /* 0xfffffffe0a067810 */ /* 0x000fce0007ffe0ff */
[----:B------:R-:W1:Y:S01]  /*54b0*/  LDC.64 R12, c[0x0][0x398] ;  /* 0x0000e600ff0c7b82 */ /* 0x000e620000000a00 */
[----:B0-----:R-:W-:-:S06]  /*54c0*/  IMAD.WIDE.U32 R20, R6, 0x8, R20 ;  /* 0x0000000806147825 */ /* 0x001fcc00078e0014 */
[----:B------:R-:W2:Y:S01]  /*54d0*/  LDG.E.64 R20, desc[UR12][R20.64] ;  /* 0x0000000c14147981 */ /* 0x000ea2000c1e1b00 */
[----:B-1----:R-:W-:-:S06]  /*54e0*/  IMAD.WIDE.U32 R12, R4, 0x8, R12 ;  /* 0x00000008040c7825 */ /* 0x002fcc00078e000c */
[----:B------:R-:W3:Y:S01]  /*54f0*/  LDG.E.64 R12, desc[UR12][R12.64] ;  /* 0x0000000c0c0c7981 */ /* 0x000ee2000c1e1b00 */
        /* <DEDUP_REMOVED lines=33> */
.L_x_406:
[----:B------:R-:W-:Y:S01]  /*5710*/  MOV R26, R18 ;  /* 0x00000012001a7202 */ /* 0x000fe20000000f00 */
[----:B------:R-:W-:Y:S01]  /*5720*/  IMAD.MOV.U32 R14, RZ, RZ, R20 ;  /* 0x000000ffff0e7224 */ /* 0x000fe200078e0014 */
[----:B------:R-:W-:Y:S02]  /*5730*/  MOV R13, R19 ;  /* 0x00000013000d7202 */ /* 0x000fe40000000f00 */
[----:B------:R-:W-:Y:S02]  /*5740*/  MOV R11, R21 ;  /* 0x00000015000b7202 */ /* 0x000fe40000000f00 */
[----:B------:R-:W-:-:S07]  /*5750*/  MOV R12, 0x5770 ;  /* 0x00005770000c7802 */ /* 0x000fce0000000f00 */
[----:B------:R-:W-:Y:S05]  /*5760*/  CALL.REL.NOINC `($__internal_8_$__cuda_sm20_div_s64) ;  /* 0x0000001000bc7944 */ /* 0x000fea0003c00000 */
        /* <DEDUP_REMOVED lines=11> */
.L_x_407:
[----:B------:R-:W-:Y:S05]  /*5820*/  BSYNC.RECONVERGENT B1 ;  /* 0x0000000000017941 */ /* 0x000fea0003800200 */
.L_x_405:
        /* <DEDUP_REMOVED lines=37> */
[----:B------:R-:W-:Y:S01]  /*5a80*/  IMAD R21, R20, R21, R18 ;  /* 0x0000001514157224 */ /* 0x000fe200078e0212 */
[----:B------:R-:W-:Y:S01]  /*5a90*/  MOV R18, R13 ;  /* 0x0000000d00127202 */ /* 0x000fe20000000f00 */
[----:B------:R-:W-:Y:S06]  /*5aa0*/  BRA `(.L_x_410) ;  /* 0x0000000000447947 */ /* 0x000fec0003800000 */
.L_x_409:
[----:B------:R-:W-:Y:S01]  /*5ab0*/  MOV R26, R18 ;  /* 0x00000012001a7202 */ /* 0x000fe20000000f00 */
[----:B------:R-:W-:Y:S01]  /*5ac0*/  IMAD.MOV.U32 R13, RZ, RZ, R19 ;  /* 0x000000ffff0d7224 */ /* 0x000fe200078e0013 */
[----:B------:R-:W-:Y:S02]  /*5ad0*/  MOV R14, R20 ;  /* 0x00000014000e7202 */ /* 0x000fe40000000f00 */
[----:B------:R-:W-:Y:S02]  /*5ae0*/  MOV R11, R21 ;  /* 0x00000015000b7202 */ /* 0x000fe40000000f00 */
[----:B------:R-:W-:-:S07]  /*5af0*/  MOV R12, 0x5b10 ;  /* 0x00005b10000c7802 */ /* 0x000fce0000000f00 */
[----:B------:R-:W-:Y:S05]  /*5b00*/  CALL.REL.NOINC `($__internal_8_$__cuda_sm20_div_s64) ;  /* 0x0000000c00d47944 */ /* 0x000fea0003c00000 */
[----:B------:R-:W-:Y:S02]  /*5b10*/  IADD3 R15, P0, PT, RZ, -R24, RZ ;  /* 0x80000018ff0f7210 */ /* 0x000fe40007f1e0ff */
[----:B------:R-:W-:Y:S01]  /*5b20*/  MOV R12, R18 ;  /* 0x00000012000c7202 */ /* 0x000fe20000000f00 */
[----:B------:R-:W-:Y:S01]  /*5b30*/  IMAD.MOV.U32 R18, RZ, RZ, R24 ;  /* 0x000000ffff127224 */ /* 0x000fe200078e0018 */
[----:B------:R-:W-:Y:S01]  /*5b40*/  MOV R13, R19 ;  /* 0x00000013000d7202 */ /* 0x000fe20000000f00 */
[--C-:B------:R-:W-:Y:S02]  /*5b50*/  IMAD.X R11, RZ, RZ, ~R25.reuse, P0 ;  /* 0x000000ffff0b7224 */ /* 0x100fe400000e0e19 */
[----:B------:R-:W-:Y:S02]  /*5b60*/  IMAD.MOV.U32 R19, RZ, RZ, R25 ;  /* 0x000000ffff137224 */ /* 0x000fe400078e0019 */
[----:B------:R-:W-:Y:S02]  /*5b70*/  IMAD R11, R11, R20, RZ ;  /* 0x000000140b0b7224 */ /* 0x000fe400078e02ff */
[----:B------:R-:W-:-:S04]  /*5b80*/  IMAD.WIDE.U32 R12, R20, R15, R12 ;  /* 0x0000000f140c7225 */ /* 0x000fc800078e000c */
[----:B------:R-:W-:Y:S01]  /*5b90*/  IMAD R11, R21, R15, R11 ;  /* 0x0000000f150b7224 */ /* 0x000fe200078e020b */
[----:B------:R-:W-:-:S04]  /*5ba0*/  MOV R21, R12 ;  /* 0x0000000c00157202 */ /* 0x000fc80000000f00 */
[----:B------:R-:W-:-:S07]  /*5bb0*/  IADD3 R11, PT, PT, R13, R11, RZ ;  /* 0x0000000b0d0b7210 */ /* 0x000fce0007ffe0ff */
.L_x_410:
[----:B------:R-:W-:Y:S05]  /*5bc0*/  BSYNC.RECONVERGENT B1 ;  /* 0x0000000000017941 */ /* 0x000fea0003800200 */
.L_x_408:
        /* <DEDUP_REMOVED lines=11> */
.L_x_398:
        /* <DEDUP_REMOVED lines=33> */
[----:B------:R-:W-:Y:S01]  /*5e90*/  MOV R18, R7 ;  /* 0x0000000700127202 */ /* 0x000fe20000000f00 */
[----:B------:R-:W-:Y:S06]  /*5ea0*/  BRA `(.L_x_414) ;  /* 0x0000000000387947 */ /* 0x000fec0003800000 */
.L_x_413:
[----:B------:R-:W-:Y:S01]  /*5eb0*/  IMAD.MOV.U32 R26, RZ, RZ, R18 ;  /* 0x000000ffff1a7224 */ /* 0x000fe200078e0012 */
[----:B------:R-:W-:Y:S01]  /*5ec0*/  MOV R13, R19 ;  /* 0x00000013000d7202 */ /* 0x000fe20000000f00 */
[----:B------:R-:W-:Y:S01]  /*5ed0*/  IMAD.MOV.U32 R11, RZ, RZ, R5 ;  /* 0x000000ffff0b7224 */ /* 0x000fe200078e0005 */
[----:B------:R-:W-:Y:S02]  /*5ee0*/  MOV R14, R4 ;  /* 0x00000004000e7202 */ /* 0x000fe40000000f00 */
[----:B------:R-:W-:-:S07]  /*5ef0*/  MOV R12, 0x5f10 ;  /* 0x00005f10000c7802 */ /* 0x000fce0000000f00 */
[----:B------:R-:W-:Y:S05]  /*5f00*/  CALL.REL.NOINC `($__internal_8_$__cuda_sm20_div_s64) ;  /* 0x0000000800d47944 */ /* 0x000fea0003c00000 */
[----:B------:R-:W-:-:S04]  /*5f10*/  IADD3 R13, P0, PT, RZ, -R24, RZ ;  /* 0x80000018ff0d7210 */ /* 0x000fc80007f1e0ff */
[----:B------:R-:W-:Y:S01]  /*5f20*/  IADD3.X R11, PT, PT, RZ, ~R25, RZ, P0, !PT ;  /* 0x80000019ff0b7210 */ /* 0x000fe200007fe4ff */
[----:B------:R-:W-:Y:S01]  /*5f30*/  IMAD.WIDE.U32 R6, R4, R13, R18 ;  /* 0x0000000d04067225 */ /* 0x000fe200078e0012 */
[----:B------:R-:W-:-:S03]  /*5f40*/  MOV R19, R25 ;  /* 0x0000001900137202 */ /* 0x000fc60000000f00 */
[----:B------:R-:W-:Y:S02]  /*5f50*/  IMAD R11, R11, R4, RZ ;  /* 0x000000040b0b7224 */ /* 0x000fe400078e02ff */
[----:B------:R-:W-:Y:S02]  /*5f60*/  IMAD.MOV.U32 R18, RZ, RZ, R24 ;  /* 0x000000ffff127224 */ /* 0x000fe400078e0018 */
[----:B------:R-:W-:-:S05]  /*5f70*/  IMAD R11, R5, R13, R11 ;  /* 0x0000000d050b7224 */ /* 0x000fca00078e020b */
[----:B------:R-:W-:-:S07]  /*5f80*/  IADD3 R11, PT, PT, R7, R11, RZ ;  /* 0x0000000b070b7210 */ /* 0x000fce0007ffe0ff */
.L_x_414:
[----:B------:R-:W-:Y:S05]  /*5f90*/  BSYNC.RECONVERGENT B1 ;  /* 0x0000000000017941 */ /* 0x000fea0003800200 */
.L_x_412:
        /* <DEDUP_REMOVED lines=39> */
.L_x_416:
        /* <DEDUP_REMOVED lines=17> */
.L_x_417:
[----:B------:R-:W-:Y:S05]  /*6320*/  BSYNC.RECONVERGENT B1 ;  /* 0x0000000000017941 */ /* 0x000fea0003800200 */
.L_x_415:
        /* <DEDUP_REMOVED lines=11> */
.L_x_411:
        /* <DEDUP_REMOVED lines=28> */
[----:B------:R-:W-:-:S04]  /*65a0*/  @!P1 LOP3.LUT R7, RZ, R20, RZ, 0x33, !PT ;  /* 0x00000014ff079212 */ /* 0x000fc800078e33ff */
[----:B------:R-:W-:Y:S01]  /*65b0*/  MOV R4, R7 ;  /* 0x0000000700047202 */ /* 0x000fe20000000f00 */
[----:B------:R-:W-:Y:S06]  /*65c0*/  BRA `(.L_x_420) ;  /* 0x0000000000147947 */ /* 0x000fec0003800000 */
.L_x_419:
[----:B------:R-:W-:Y:S02]  /*65d0*/  MOV R24, R20 ;  /* 0x0000001400187202 */ /* 0x000fe40000000f00 */
[----:B------:R-:W-:-:S07]  /*65e0*/  MOV R26, 0x6600 ;  /* 0x00006600001a7802 */ /* 0x000fce0000000f00 */
[----:B------:R-:W-:Y:S05]  /*65f0*/  CALL.REL.NOINC `($__internal_9_$__cuda_sm20_rem_s64) ;  /* 0x0000000800647944 */ /* 0x000fea0003c00000 */
[----:B------:R-:W-:Y:S01]  /*6600*/  MOV R4, R6 ;  /* 0x0000000600047202 */ /* 0x000fe20000000f00 */
[----:B------:R-:W-:-:S07]  /*6610*/  IMAD.MOV.U32 R5, RZ, RZ, R7 ;  /* 0x000000ffff057224 */ /* 0x000fce00078e0007 */
.L_x_420:
[----:B------:R-:W-:Y:S05]  /*6620*/  BSYNC.RECONVERGENT B1 ;  /* 0x0000000000017941 */ /* 0x000fea0003800200 */
.L_x_418:
        /* <DEDUP_REMOVED lines=9> */
.L_x_371:
[----:B------:R-:W2:Y:S04]  /*66c0*/  LDG.E.U16 R8, desc[UR12][R8.64] ;  /* 0x0000000c08087981 */ /* 0x000ea8000c1e1500 */
[----:B--2---:R1:W-:Y:S02]  /*66d0*/  STS.U16 [R3], R8 ;  /* 0x0000000803007388 */ /* 0x0043e40000000400 */
.L_x_370:
[----:B------:R-:W-:Y:S05]  /*66e0*/  BSYNC.RECONVERGENT B0 ;  /* 0x0000000000007941 */ /* 0x000fea0003800200 */
.L_x_322:
[----:B------:R-:W-:Y:S01]  /*66f0*/  BAR.SYNC.DEFER_BLOCKING 0x0 ;  /* 0x0000000000007b1d */ /* 0x000fe20000010000 */
[----:B------:R-:W-:Y:S02]  /*6700*/  ISETP.GE.U32.AND P0, PT, R2, 0x42, PT ;  /* 0x000000420200780c */ /* 0x000fe40003f06070 */
[----:B------:R-:W-:-:S11]  /*6710*/  ISETP.GT.U32.AND P1, PT, R0, 0x1f, PT ;  /* 0x0000001f0000780c */ /* 0x000fd60003f24070 */
[----:B------:R-:W-:Y:S05]  /*6720*/  @!P0 BRA `(.L_x_421) ;  /* 0x0000000000308947 */ /* 0x000fea0003800000 */
.L_x_422:
[----:B------:R-:W-:-:S04]  /*6730*/  SHF.R.U32.HI R7, RZ, 0x1, R2 ;  /* 0x00000001ff077819 */ /* 0x000fc80000011602 */
[----:B------:R-:W-:-:S13]  /*6740*/  ISETP.GE.U32.AND P0, PT, R0, R7, PT ;  /* 0x000000070000720c */ /* 0x000fda0003f06070 */
[----:B------:R-:W-:-:S04]  /*6750*/  @!P0 LOP3.LUT R4, R2, 0x7fe, RZ, 0xc0, !PT ;  /* 0x000007fe02048812 */ /* 0x000fc800078ec0ff */
[----:B------:R-:W-:Y:S02]  /*6760*/  @!P0 IADD3 R5, PT, PT, R3, R4, RZ ;  /* 0x0000000403058210 */ /* 0x000fe40007ffe0ff */
[----:B------:R-:W-:Y:S04]  /*6770*/  @!P0 LDS.U16 R4, [R3] ;  /* 0x0000000003048984 */ /* 0x000fe80000000400 */
[----:B------:R-:W2:Y:S02]  /*6780*/  @!P0 LDS.U16 R5, [R5] ;  /* 0x0000000005058984 */ /* 0x000ea40000000400 */
[----:B--2---:R-:W-:-:S05]  /*6790*/  @!P0 HADD2 R4, |R4|.H0_H0, |R5|.H0_H0 ;  /* 0x6000000504048230 */ /* 0x004fca0000000a00 */
[----:B------:R2:W-:Y:S01]  /*67a0*/  @!P0 STS.U16 [R3], R4 ;  /* 0x0000000403008388 */ /* 0x0005e20000000400 */
[----:B------:R-:W-:Y:S01]  /*67b0*/  BAR.SYNC.DEFER_BLOCKING 0x0 ;  /* 0x0000000000007b1d */ /* 0x000fe20000010000 */
[----:B------:R-:W-:Y:S01]  /*67c0*/  ISETP.GT.U32.AND P0, PT, R2, 0x83, PT ;  /* 0x000000830200780c */ /* 0x000fe20003f04070 */
[----:B------:R-:W-:-:S12]  /*67d0*/  IMAD.MOV.U32 R2, RZ, RZ, R7 ;  /* 0x000000ffff027224 */ /* 0x000fd800078e0007 */
[----:B--2---:R-:W-:Y:S05]  /*67e0*/  @P0 BRA `(.L_x_422) ;  /* 0xfffffffc00d00947 */ /* 0x004fea000383ffff */
.L_x_421:
[----:B------:R-:W-:Y:S05]  /*67f0*/  @P1 EXIT ;  /* 0x000000000000194d */ /* 0x000fea0003800000 */
[----:B------:R-:W-:Y:S01]  /*6800*/  LDS.U16 R2, [R3] ;  /* 0x0000000003027984 */ /* 0x000fe20000000400 */
[----:B------:R-:W-:-:S03]  /*6810*/  ISETP.NE.AND P0, PT, R0, RZ, PT ;  /* 0x000000ff0000720c */ /* 0x000fc60003f05270 */
[----:B------:R-:W2:Y:S04]  /*6820*/  LDS.U16 R5, [R3+0x40] ;  /* 0x0000400003057984 */ /* 0x000ea80000000400 */
[----:B------:R-:W3:Y:S04]  /*6830*/  LDS.U16 R7, [R3+0x20] ;  /* 0x0000200003077984 */ /* 0x000ee80000000400 */
[----:B------:R-:W4:Y:S04]  /*6840*/  LDS.U16 R4, [R3+0x10] ;  /* 0x0000100003047984 */ /* 0x000f280000000400 */
[----:B0-----:R-:W0:Y:S04]  /*6850*/  LDS.U16 R9, [R3+0x8] ;  /* 0x0000080003097984 */ /* 0x001e280000000400 */
[----:B------:R-:W5:Y:S04]  /*6860*/  LDS.U16 R6, [R3+0x4] ;  /* 0x0000040003067984 */ /* 0x000f680000000400 */
[----:B------:R-:W1:Y:S01]  /*6870*/  LDS.U16 R11, [R3+0x2] ;  /* 0x00000200030b7984 */ /* 0x000e620000000400 */
[----:B--2---:R-:W-:-:S04]  /*6880*/  HADD2 R2, |R2|.H0_H0, |R5|.H0_H0 ;  /* 0x6000000502027230 */ /* 0x004fc80000000a00 */
[----:B---3--:R-:W-:Y:S01]  /*6890*/  HADD2 R7, |R2|.H0_H0, |R7|.H0_H0 ;  /* 0x6000000702077230 */ /* 0x008fe20000000a00 */
[----:B------:R2:W-:Y:S03]  /*68a0*/  STS.U16 [R3], R2 ;  /* 0x0000000203007388 */ /* 0x0005e60000000400 */
[----:B----4-:R-:W-:Y:S01]  /*68b0*/  HADD2 R4, |R7|.H0_H0, |R4|.H0_H0 ;  /* 0x6000000407047230 */ /* 0x010fe20000000a00 */
[----:B------:R2:W-:Y:S03]  /*68c0*/  STS.U16 [R3], R7 ;  /* 0x0000000703007388 */ /* 0x0005e60000000400 */
[----:B0-----:R-:W-:Y:S01]  /*68d0*/  HADD2 R9, |R4|.H0_H0, |R9|.H0_H0 ;  /* 0x6000000904097230 */ /* 0x001fe20000000a00 */
[----:B------:R2:W-:Y:S03]  /*68e0*/  STS.U16 [R3], R4 ;  /* 0x0000000403007388 */ /* 0x0005e60000000400 */
[----:B-----5:R-:W-:Y:S01]  /*68f0*/  HADD2 R6, |R9|.H0_H0, |R6|.H0_H0 ;  /* 0x6000000609067230 */ /* 0x020fe20000000a00 */
[----:B------:R2:W-:Y:S03]  /*6900*/  STS.U16 [R3], R9 ;  /* 0x0000000903007388 */ /* 0x0005e60000000400 */
[----:B-1----:R-:W-:Y:S01]  /*6910*/  HADD2 R11, |R6|.H0_H0, |R11|.H0_H0 ;  /* 0x6000000b060b7230 */ /* 0x002fe20000000a00 */
        /* <DEDUP_REMOVED lines=16> */
[----:B--2---:R-:W-:-:S04]  /*6a20*/  MOV R2, UR5 ;  /* 0x0000000500027c02 */ /* 0x004fc80008000f00 */
[----:B------:R-:W-:-:S05]  /*6a30*/  MOV R3, UR4 ;  /* 0x0000000400037c02 */ /* 0x000fca0008000f00 */
[----:B0-----:R-:W-:Y:S01]  /*6a40*/  STG.E.U16 desc[UR12][R2.64], R5 ;  /* 0x0000000502007986 */ /* 0x001fe2000c10150c */
[----:B------:R-:W-:Y:S05]  /*6a50*/  EXIT ;  /* 0x000000000000794d */ /* 0x000fea0003800000 */
        .weak           $__internal_8_$__cuda_sm20_div_s64
        .type           $__internal_8_$__cuda_sm20_div_s64,@function
        .size           $__internal_8_$__cuda_sm20_div_s64,($__internal_9_$__cuda_sm20_rem_s64 - $__internal_8_$__cuda_sm20_div_s64)
$__internal_8_$__cuda_sm20_div_s64:
        /* <DEDUP_REMOVED lines=82> */
[----:B------:R-:W-:Y:S06]  /*6f80*/  RET.REL.NODEC R12 `(contiguous_reducel12_f16) ;  /* 0xffffff900c1c7950 */ /* 0x000fec0003c3ffff */
        .weak           $__internal_9_$__cuda_sm20_rem_s64
        .type           $__internal_9_$__cuda_sm20_rem_s64,@function
        .size           $__internal_9_$__cuda_sm20_rem_s64,(.L_x_32212 - $__internal_9_$__cuda_sm20_rem_s64)
$__internal_9_$__cuda_sm20_rem_s64:
        /* <DEDUP_REMOVED lines=76> */
[----:B------:R-:W-:Y:S06]  /*7450*/  RET.REL.NODEC R26 `(contiguous_reducel12_f16) ;  /* 0xffffff881ae87950 */ /* 0x000fec0003c3ffff */
.L_x_423:
        /* <DEDUP_REMOVED lines=10> */
.L_x_32212:


//--------------------- .text.uncontiguous_reducel1_f16 --------------------------
	.section	.text.uncontiguous_reducel1_f16,"ax",@progbits
	.align	128
        .global         uncontiguous_reducel1_f16
        .type           uncontiguous_reducel1_f16,@function
        .size           uncontiguous_reducel1_f16,(.L_x_32214 - uncontiguous_reducel1_f16)
        .other          uncontiguous_reducel1_f16,@"STO_CUDA_ENTRY STV_DEFAULT"
uncontiguous_reducel1_f16:
.text.uncontiguous_reducel1_f16:
[----:B------:R-:W-:Y:S01]  /*0000*/  LDC R1, c[0x0][0x37c] ;  /* 0x0000df00ff017b82 */ /* 0x000fe20000000800 */
[----:B------:R-:W0:Y:S07]  /*0010*/  S2R R0, SR_CTAID.X ;  /* 0x0000000000007919 */ /* 0x000e2e0000002500 */
[----:B------:R-:W1:Y:S01]  /*0020*/  S2UR UR6, SR_CgaCtaId ;  /* 0x00000000000679c3 */ /* 0x000e620000008800 */
[----:B------:R-:W0:Y:S01]  /*0030*/  LDCU UR5, c[0x0][0x360] ;  /* 0x00006c00ff0577ac */ /* 0x000e220008000800 */
[----:B------:R-:W-:Y:S01]  /*0040*/  BSSY.RECONVERGENT B0, `(.L_x_424) ;  /* 0x0000659000007945 */ /* 0x000fe20003800200 */
[----:B------:R-:W2:Y:S01]  /*0050*/  S2R R2, SR_TID.X ;  /* 0x0000000000027919 */ /* 0x000ea20000002100 */
[----:B------:R-:W3:Y:S04]  /*0060*/  LDCU.64 UR10, c[0x0][0x3a8] ;  /* 0x00007500ff0a77ac */ /* 0x000ee80008000a00 */
[----:B------:R-:W4:Y:S01]  /*0070*/  LDC R11, c[0x0][0x3a0] ;  /* 0x0000e800ff0b7b82 */ /* 0x000f220000000800 */
[----:B------:R-:W-:Y:S01]  /*0080*/  UMOV UR4, 0x400 ;  /* 0x0000040000047882 */ /* 0x000fe20000000000 */
[----:B------:R-:W2:Y:S01]  /*0090*/  LDCU.64 UR8, c[0x0][0x358] ;  /* 0x00006b00ff0877ac */ /* 0x000ea20008000a00 */
[----:B-1----:R-:W-:Y:S01]  /*00a0*/  ULEA UR4, UR6, UR4, 0x18 ;  /* 0x0000000406047291 */ /* 0x002fe2000f8ec0ff */
[----:B0-----:R-:W-:Y:S01]  /*00b0*/  IMAD R5, R0, UR5, RZ ;  /* 0x0000000500057c24 */ /* 0x001fe2000f8e02ff */
[----:B----4-:R-:W-:-:S04]  /*00c0*/  IADD3 R8, PT, PT, R11, -0x1, RZ ;  /* 0xffffffff0b087810 */ /* 0x010fc80007ffe0ff */
[----:B--2---:R-:W-:Y:S02]  /*00d0*/  LEA R3, R2, UR4, 0x1 ;  /* 0x0000000402037c11 */ /* 0x004fe4000f8e08ff */
[----:B------:R-:W-:-:S03]  /*00e0*/  LEA R10, R5, R2, 0x1 ;  /* 0x00000002050a7211 */ /* 0x000fc600078e08ff */
[----:B------:R0:W-:Y:S02]  /*00f0*/  STS.U16 [R3], RZ ;  /* 0x000000ff03007388 */ /* 0x0001e40000000400 */
[----:B------:R-:W-:-:S05]  /*0100*/  VIADD R20, R10, UR5 ;  /* 0x000000050a147c36 */ /* 0x000fca0008000000 */
[----:B---3--:R-:W-:-:S04]  /*0110*/  ISETP.GE.U32.AND P0, PT, R20, UR10, PT ;  /* 0x0000000a14007c0c */ /* 0x008fc8000bf06070 */
        /* <DEDUP_REMOVED lines=19> */
.L_x_452:
        /* <DEDUP_REMOVED lines=32> */
.L_x_429:
[----:B------:R-:W-:Y:S01]  /*0450*/  MOV R26, R6 ;  /* 0x00000006001a7202 */ /* 0x000fe20000000f00 */
[----:B------:R-:W-:Y:S01]  /*0460*/  IMAD.MOV.U32 R13, RZ, RZ, R9 ;  /* 0x000000ffff0d7224 */ /* 0x000fe200078e0009 */
[----:B------:R-:W-:Y:S01]  /*0470*/  MOV R14, R40 ;  /* 0x00000028000e7202 */ /* 0x000fe20000000f00 */
[----:B------:R-:W-:Y:S01]  /*0480*/  IMAD.MOV.U32 R11, RZ, RZ, R41 ;  /* 0x000000ffff0b7224 */ /* 0x000fe200078e0029 */
[----:B------:R-:W-:-:S07]  /*0490*/  MOV R12, 0x4b0 ;  /* 0x000004b0000c7802 */ /* 0x000fce0000000f00 */
[----:B-1----:R-:W-:Y:S05]  /*04a0*/  CALL.REL.NOINC `($__internal_10_$__cuda_sm20_div_s64) ;  /* 0x0000006400047944 */ /* 0x002fea0003c00000 */
        /* <DEDUP_REMOVED lines=10> */
.L_x_430:
[----:B------:R-:W-:Y:S05]  /*0550*/  BSYNC.RECONVERGENT B1 ;  /* 0x0000000000017941 */ /* 0x000fea0003800200 */
.L_x_428:
        /* <DEDUP_REMOVED lines=32> */
[----:B------:R-:W-:Y:S06]  /*0760*/  BRA `(.L_x_433) ;  /* 0x00000000003c7947 */ /* 0x000fec0003800000 */
.L_x_432:
[----:B------:R-:W-:Y:S01]  /*0770*/  IMAD.MOV.U32 R26, RZ, RZ, R20 ;  /* 0x000000ffff1a7224 */ /* 0x000fe200078e0014 */
[----:B------:R-:W-:Y:S01]  /*0780*/  MOV R13, R7 ;  /* 0x00000007000d7202 */ /* 0x000fe20000000f00 */
[----:B------:R-:W-:Y:S01]  /*0790*/  IMAD.MOV.U32 R14, RZ, RZ, R40 ;  /* 0x000000ffff0e7224 */ /* 0x000fe200078e0028 */
[----:B------:R-:W-:Y:S02]  /*07a0*/  MOV R11, R41 ;  /* 0x00000029000b7202 */ /* 0x000fe40000000f00 */
[----:B------:R-:W-:-:S07]  /*07b0*/  MOV R12, 0x7d0 ;  /* 0x000007d0000c7802 */ /* 0x000fce0000000f00 */
[----:B------:R-:W-:Y:S05]  /*07c0*/  CALL.REL.NOINC `($__internal_10_$__cuda_sm20_div_s64) ;  /* 0x00000060003c7944 */ /* 0x000fea0003c00000 */
[----:B------:R-:W-:Y:S01]  /*07d0*/  IADD3 R9, P0, PT, RZ, -R24, RZ ;  /* 0x80000018ff097210 */ /* 0x000fe20007f1e0ff */
[--C-:B------:R-:W-:Y:S01]  /*07e0*/  IMAD.MOV.U32 R43, RZ, RZ, R25.reuse ;  /* 0x000000ffff2b7224 */ /* 0x100fe200078e0019 */
[----:B------:R-:W-:Y:S02]  /*07f0*/  MOV R6, R20 ;  /* 0x0000001400067202 */ /* 0x000fe40000000f00 */
[----:B------:R-:W-:Y:S01]  /*0800*/  MOV R42, R24 ;  /* 0x00000018002a7202 */ /* 0x000fe20000000f00 */
[----:B------:R-:W-:-:S04]  /*0810*/  IMAD.X R5, RZ, RZ, ~R25, P0 ;  /* 0x000000ffff057224 */ /* 0x000fc800000e0e19 */
[----:B------:R-:W-:Y:S02]  /*0820*/  IMAD R11, R5, R40, RZ ;  /* 0x00000028050b7224 */ /* 0x000fe400078e02ff */
[----:B------:R-:W-:-:S04]  /*0830*/  IMAD.WIDE.U32 R4, R40, R9, R6 ;  /* 0x0000000928047225 */ /* 0x000fc800078e0006 */
[----:B------:R-:W-:-:S04]  /*0840*/  IMAD R11, R41, R9, R11 ;  /* 0x00000009290b7224 */ /* 0x000fc800078e020b */
[----:B------:R-:W-:-:S07]  /*0850*/  IMAD.IADD R7, R11, 0x1, R5 ;  /* 0x000000010b077824 */ /* 0x000fce00078e0205 */
.L_x_433:
[----:B------:R-:W-:Y:S05]  /*0860*/  BSYNC.RECONVERGENT B1 ;  /* 0x0000000000017941 */ /* 0x000fea0003800200 */
.L_x_431:
[----:B------:R-:W-:-:S06]  /*0870*/  IMAD.WIDE.U32 R20, R8, 0x8, R18 ;  /* 0x0000000808147825 */ /* 0x000fcc00078e0012 */
[----:B------:R-:W2:Y:S01]  /*0880*/  LDG.E.64 R20, desc[UR8][R20.64] ;  /* 0x0000000814147981 */ /* 0x000ea2000c1e1b00 */
[----:B------:R-:W-:Y:S01]  /*0890*/  IMAD R7, R7, R38, RZ ;  /* 0x0000002607077224 */ /* 0x000fe200078e02ff */
        /* <DEDUP_REMOVED lines=31> */
.L_x_435:
[----:B------:R-:W-:Y:S01]  /*0a90*/  MOV R26, R34 ;  /* 0x00000022001a7202 */ /* 0x000fe20000000f00 */
[----:B------:R-:W-:Y:S01]  /*0aa0*/  IMAD.MOV.U32 R13, RZ, RZ, R35 ;  /* 0x000000ffff0d7224 */ /* 0x000fe200078e0023 */
[----:B------:R-:W-:Y:S01]  /*0ab0*/  MOV R14, R20 ;  /* 0x00000014000e7202 */ /* 0x000fe20000000f00 */
[----:B------:R-:W-:Y:S01]  /*0ac0*/  IMAD.MOV.U32 R11, RZ, RZ, R21 ;  /* 0x000000ffff0b7224 */ /* 0x000fe200078e0015 */
[----:B------:R-:W-:-:S07]  /*0ad0*/  MOV R12, 0xaf0 ;  /* 0x00000af0000c7802 */ /* 0x000fce0000000f00 */
[----:B------:R-:W-:Y:S05]  /*0ae0*/  CALL.REL.NOINC `($__internal_10_$__cuda_sm20_div_s64) ;  /* 0x0000005c00747944 */ /* 0x000fea0003c00000 */
        /* <DEDUP_REMOVED lines=10> */
.L_x_436:
[----:B------:R-:W-:Y:S05]  /*0b90*/  BSYNC.RECONVERGENT B1 ;  /* 0x0000000000017941 */ /* 0x000fea0003800200 */
.L_x_434:
        /* <DEDUP_REMOVED lines=34> */
.L_x_438:
        /* <DEDUP_REMOVED lines=16> */
.L_x_439:
[----:B------:R-:W-:Y:S05]  /*0ec0*/  BSYNC.RECONVERGENT B1 ;  /* 0x0000000000017941 */ /* 0x000fea0003800200 */
.L_x_437:
[----:B------:R-:W-:-:S05]  /*0ed0*/  IADD3 R15, PT, PT, R8, -0x1, RZ ;  /* 0xffffffff080f7810 */ /* 0x000fca0007ffe0ff */
[----:B------:R-:W-:-:S06]  /*0ee0*/  IMAD.WIDE.U32 R20, R15, 0x8, R18 ;  /* 0x000000080f147825 */ /* 0x000fcc00078e0012 */
[----:B------:R-:W2:Y:S01]  /*0ef0*/  LDG.E.64 R20, desc[UR8][R20.64] ;  /* 0x0000000814147981 */ /* 0x000ea2000c1e1b00 */
[----:B------:R-:W-:Y:S01]  /*0f00*/  IMAD R11, R11, R40, RZ ;  /* 0x000000280b0b7224 */ /* 0x000fe200078e02ff */
        /* <DEDUP_REMOVED lines=32> */
.L_x_441:
        /* <DEDUP_REMOVED lines=16> */
.L_x_442:
[----:B------:R-:W-:Y:S05]  /*1210*/  BSYNC.RECONVERGENT B1 ;  /* 0x0000000000017941 */ /* 0x000fea0003800200 */
.L_x_440:
        /* <DEDUP_REMOVED lines=35> */
.L_x_444:
[----:B------:R-:W-:Y:S01]  /*1450*/  IMAD.MOV.U32 R26, RZ, RZ, R34 ;  /* 0x000000ffff1a7224 */ /* 0x000fe200078e0022 */
[----:B------:R-:W-:Y:S01]  /*1460*/  MOV R13, R35 ;  /* 0x00000023000d7202 */ /* 0x000fe20000000f00 */
[----:B------:R-:W-:Y:S01]  /*1470*/  IMAD.MOV.U32 R14, RZ, RZ, R20 ;  /* 0x000000ffff0e7224 */ /* 0x000fe200078e0014 */
[----:B------:R-:W-:Y:S02]  /*1480*/  MOV R11, R21 ;  /* 0x00000015000b7202 */ /* 0x000fe40000000f00 */
[----:B------:R-:W-:-:S07]  /*1490*/  MOV R12, 0x14b0 ;  /* 0x000014b0000c7802 */ /* 0x000fce0000000f00 */
[----:B------:R-:W-:Y:S05]  /*14a0*/  CALL.REL.NOINC `($__internal_10_$__cuda_sm20_div_s64) ;  /* 0x0000005400047944 */ /* 0x000fea0003c00000 */
[----:B------:R-:W-:Y:S02]  /*14b0*/  IADD3 R11, P0, PT, RZ, -R24, RZ ;  /* 0x80000018ff0b7210 */ /* 0x000fe40007f1e0ff */
[----:B------:R-:W-:Y:S01]  /*14c0*/  MOV R12, R34 ;  /* 0x00000022000c7202 */ /* 0x000fe20000000f00 */
[----:B------:R-:W-:Y:S02]  /*14d0*/  IMAD.MOV.U32 R34, RZ, RZ, R24 ;  /* 0x000000ffff227224 */ /* 0x000fe400078e0018 */
[----:B------:R-:W-:-:S04]  /*14e0*/  IMAD.X R13, RZ, RZ, ~R25, P0 ;  /* 0x000000ffff0d7224 */ /* 0x000fc800000e0e19 */
[----:B------:R-:W-:Y:S02]  /*14f0*/  IMAD R4, R13, R20, RZ ;  /* 0x000000140d047224 */ /* 0x000fe400078e02ff */
[----:B------:R-:W-:Y:S01]  /*1500*/  IMAD.MOV.U32 R13, RZ, RZ, R35 ;  /* 0x000000ffff0d7224 */ /* 0x000fe200078e0023 */
[----:B------:R-:W-:Y:S01]  /*1510*/  MOV R35, R25 ;  /* 0x0000001900237202 */ /* 0x000fe20000000f00 */
[----:B------:R-:W-:-:S04]  /*1520*/  IMAD.WIDE.U32 R12, R20, R11, R12 ;  /* 0x0000000b140c7225 */ /* 0x000fc800078e000c */
[----:B------:R-:W-:-:S05]  /*1530*/  IMAD R11, R21, R11, R4 ;  /* 0x0000000b150b7224 */ /* 0x000fca00078e0204 */
[----:B------:R-:W-:-:S07]  /*1540*/  IADD3 R11, PT, PT, R11, R13, RZ ;  /* 0x0000000d0b0b7210 */ /* 0x000fce0007ffe0ff */
.L_x_445:
[----:B------:R-:W-:Y:S05]  /*1550*/  BSYNC.RECONVERGENT B1 ;  /* 0x0000000000017941 */ /* 0x000fea0003800200 */
.L_x_443:
        /* <DEDUP_REMOVED lines=34> */
.L_x_447:
[----:B------:R-:W-:Y:S01]  /*1780*/  IMAD.MOV.U32 R26, RZ, RZ, R38 ;  /* 0x000000ffff1a7224 */ /* 0x000fe200078e0026 */
[----:B------:R-:W-:Y:S01]  /*1790*/  MOV R13, R39 ;  /* 0x00000027000d7202 */ /* 0x000fe20000000f00 */
[----:B------:R-:W-:Y:S01]  /*17a0*/  IMAD.MOV.U32 R14, RZ, RZ, R20 ;  /* 0x000000ffff0e7224 */ /* 0x000fe200078e0014 */
[----:B------:R-:W-:Y:S02]  /*17b0*/  MOV R11, R21 ;  /* 0x00000015000b7202 */ /* 0x000fe40000000f00 */
[----:B------:R-:W-:-:S07]  /*17c0*/  MOV R12, 0x17e0 ;  /* 0x000017e0000c7802 */ /* 0x000fce0000000f00 */
[----:B------:R-:W-:Y:S05]  /*17d0*/  CALL.REL.NOINC `($__internal_10_$__cuda_sm20_div_s64) ;  /* 0x0000005000387944 */ /* 0x000fea0003c00000 */
        /* <DEDUP_REMOVED lines=10> */
.L_x_448:
[----:B------:R-:W-:Y:S05]  /*1880*/  BSYNC.RECONVERGENT B1 ;  /* 0x0000000000017941 */ /* 0x000fea0003800200 */
.L_x_446:
        /* <DEDUP_REMOVED lines=35> */
.L_x_450:
[----:B------:R-:W-:Y:S01]  /*1ac0*/  MOV R26, R34 ;  /* 0x00000022001a7202 */ /* 0x000fe20000000f00 */
[----:B------:R-:W-:Y:S01]  /*1ad0*/  IMAD.MOV.U32 R13, RZ, RZ, R35 ;  /* 0x000000ffff0d7224 */ /* 0x000fe200078e0023 */
[----:B------:R-:W-:Y:S01]  /*1ae0*/  MOV R14, R20 ;  /* 0x00000014000e7202 */ /* 0x000fe20000000f00 */
[----:B------:R-:W-:Y:S01]  /*1af0*/  IMAD.MOV.U32 R11, RZ, RZ, R21 ;  /* 0x000000ffff0b7224 */ /* 0x000fe200078e0015 */
[----:B------:R-:W-:-:S07]  /*1b00*/  MOV R12, 0x1b20 ;  /* 0x00001b20000c7802 */ /* 0x000fce0000000f00 */
[----:B------:R-:W-:Y:S05]  /*1b10*/  CALL.REL.NOINC `($__internal_10_$__cuda_sm20_div_s64) ;  /* 0x0000004c00687944 */ /* 0x000fea0003c00000 */
        /* <DEDUP_REMOVED lines=10> */
.L_x_451:
[----:B------:R-:W-:Y:S05]  /*1bc0*/  BSYNC.RECONVERGENT B1 ;  /* 0x0000000000017941 */ /* 0x000fea0003800200 */
.L_x_449:
        /* <DEDUP_REMOVED lines=8> */
.L_x_427:
        /* <DEDUP_REMOVED lines=35> */
.L_x_455:
        /* <DEDUP_REMOVED lines=16> */
.L_x_456:
[----:B------:R-:W-:Y:S05]  /*1f80*/  BSYNC.RECONVERGENT B1 ;  /* 0x0000000000017941 */ /* 0x000fea0003800200 */
.L_x_454:
        /* <DEDUP_REMOVED lines=34> */
.L_x_458:
        /* <DEDUP_REMOVED lines=10> */
[----:B------:R-:W-:-:S04]  /*2250*/  IMAD.X R5, RZ, RZ, ~R25, P0 ;  /* 0x000000ffff057224 */ /* 0x000fc800000e0e19 */
[----:B------:R-:W-:Y:S02]  /*2260*/  IMAD R10, R5, R16, RZ ;  /* 0x00000010050a7224 */ /* 0x000fe400078e02ff */
[----:B------:R-:W-:-:S04]  /*2270*/  IMAD.WIDE.U32 R4, R16, R9, R6 ;  /* 0x0000000910047225 */ /* 0x000fc800078e0006 */
[----:B------:R-:W-:Y:S02]  /*2280*/  IMAD R9, R17, R9, R10 ;  /* 0x0000000911097224 */ /* 0x000fe400078e020a */
[----:B------:R-:W-:-:S03]  /*2290*/  IMAD.MOV.U32 R7, RZ, RZ, R4 ;  /* 0x000000ffff077224 */ /* 0x000fc600078e0004 */
[----:B------:R-:W-:-:S07]  /*22a0*/  IADD3 R9, PT, PT, R9, R5, RZ ;  /* 0x0000000509097210 */ /* 0x000fce0007ffe0ff */
.L_x_459:
[----:B------:R-:W-:Y:S05]  /*22b0*/  BSYNC.RECONVERGENT B1 ;  /* 0x0000000000017941 */ /* 0x000fea0003800200 */
.L_x_457:
        /* <DEDUP_REMOVED lines=35> */
.L_x_461:
        /* <DEDUP_REMOVED lines=16> */
.L_x_462:
[----:B------:R-:W-:Y:S05]  /*25f0*/  BSYNC.RECONVERGENT B1 ;  /* 0x0000000000017941 */ /* 0x000fea0003800200 */
.L_x_460:
        /* <DEDUP_REMOVED lines=35> */
.L_x_464:
[----:B------:R-:W-:Y:S01]  /*2830*/  IMAD.MOV.U32 R26, RZ, RZ, R18 ;  /* 0x000000ffff1a7224 */ /* 0x000fe200078e0012 */
[----:B------:R-:W-:Y:S01]  /*2840*/  MOV R13, R19 ;  /* 0x00000013000d7202 */ /* 0x000fe20000000f00 */
[----:B------:R-:W-:Y:S01]  /*2850*/  IMAD.MOV.U32 R14, RZ, RZ, R16 ;  /* 0x000000ffff0e7224 */ /* 0x000fe200078e0010 */
[----:B------:R-:W-:Y:S02]  /*2860*/  MOV R11, R17 ;  /* 0x00000011000b7202 */ /* 0x000fe40000000f00 */
[----:B------:R-:W-:-:S07]  /*2870*/  MOV R12, 0x2890 ;  /* 0x00002890000c7802 */ /* 0x000fce0000000f00 */
[----:B------:R-:W-:Y:S05]  /*2880*/  CALL.REL.NOINC `($__internal_10_$__cuda_sm20_div_s64) ;  /* 0x00000040000c7944 */ /* 0x000fea0003c00000 */
[----:B------:R-:W-:Y:S02]  /*2890*/  IADD3 R7, P0, PT, RZ, -R24, RZ ;  /* 0x80000018ff077210 */ /* 0x000fe40007f1e0ff */
[----:B------:R-:W-:Y:S02]  /*28a0*/  MOV R10, R18 ;  /* 0x00000012000a7202 */ /* 0x000fe40000000f00 */
[----:B------:R-:W-:Y:S01]  /*28b0*/  MOV R20, R24 ;  /* 0x0000001800147202 */ /* 0x000fe20000000f00 */
[----:B------:R-:W-:-:S04]  /*28c0*/  IMAD.X R11, RZ, RZ, ~R25, P0 ;  /* 0x000000ffff0b7224 */ /* 0x000fc800000e0e19 */
[----:B------:R-:W-:Y:S02]  /*28d0*/  IMAD R12, R11, R16, RZ ;  /* 0x000000100b0c7224 */ /* 0x000fe400078e02ff */
[----:B------:R-:W-:Y:S02]  /*28e0*/  IMAD.MOV.U32 R11, RZ, RZ, R19 ;  /* 0x000000ffff0b7224 */ /* 0x000fe400078e0013 */
[----:B------:R-:W-:-:S04]  /*28f0*/  IMAD.WIDE.U32 R10, R16, R7, R10 ;  /* 0x00000007100a7225 */ /* 0x000fc800078e000a */
[----:B------:R-:W-:-:S04]  /*2900*/  IMAD R7, R17, R7, R12 ;  /* 0x0000000711077224 */ /* 0x000fc800078e020c */
[----:B------:R-:W-:Y:S01]  /*2910*/  IMAD.IADD R11, R7, 0x1, R11 ;  /* 0x00000001070b7824 */ /* 0x000fe200078e020b */
[----:B------:R-:W-:-:S07]  /*2920*/  MOV R7, R25 ;  /* 0x0000001900077202 */ /* 0x000fce0000000f00 */
.L_x_465:
[----:B------:R-:W-:Y:S05]  /*2930*/  BSYNC.RECONVERGENT B1 ;  /* 0x0000000000017941 */ /* 0x000fea0003800200 */
.L_x_463:
[----:B------:R-:W-:Y:S01]  /*2940*/  IMAD R11, R11, R34, RZ ;  /* 0x000000220b0b7224 */ /* 0x000fe200078e02ff */
[----:B------:R-:W-:Y:S01]  /*2950*/  IADD3 R8, PT, PT, R8, -0x2, RZ ;  /* 0xfffffffe08087810 */ /* 0x000fe20007ffe0ff */
[----:B------:R-:W-:Y:S02]  /*2960*/  IMAD.MOV.U32 R38, RZ, RZ, R22 ;  /* 0x000000ffff267224 */ /* 0x000fe400078e0016 */
[-C--:B------:R-:W-:Y:S02]  /*2970*/  IMAD R11, R35, R10.reuse, R11 ;  /* 0x0000000a230b7224 */ /* 0x080fe400078e020b */
[----:B------:R-:W-:-:S04]  /*2980*/  IMAD.WIDE.U32 R22, R34, R10, R38 ;  /* 0x0000000a22167225 */ /* 0x000fc800078e0026 */
[----:B------:R-:W-:-:S07]  /*2990*/  IMAD.IADD R23, R23, 0x1, R11 ;  /* 0x0000000117177824 */ /* 0x000fce00078e020b */
.L_x_453:
        /* <DEDUP_REMOVED lines=31> */
.L_x_467:
[----:B------:R-:W-:Y:S01]  /*2b90*/  MOV R18, R6 ;  /* 0x0000000600127202 */ /* 0x000fe20000000f00 */
[----:B------:R-:W-:Y:S01]  /*2ba0*/  IMAD.MOV.U32 R21, RZ, RZ, R9 ;  /* 0x000000ffff157224 */ /* 0x000fe200078e0009 */
[----:B------:R-:W-:Y:S01]  /*2bb0*/  MOV R24, R16 ;  /* 0x0000001000187202 */ /* 0x000fe20000000f00 */
[----:B------:R-:W-:Y:S01]  /*2bc0*/  IMAD.MOV.U32 R19, RZ, RZ, R17 ;  /* 0x000000ffff137224 */ /* 0x000fe200078e0011 */
[----:B------:R-:W-:-:S07]  /*2bd0*/  MOV R26, 0x2bf0 ;  /* 0x00002bf0001a7802 */ /* 0x000fce0000000f00 */
[----:B------:R-:W-:Y:S05]  /*2be0*/  CALL.REL.NOINC `($__internal_11_$__cuda_sm20_rem_s64) ;  /* 0x0000004000807944 */ /* 0x000fea0003c00000 */
.L_x_468:
[----:B------:R-:W-:Y:S05]  /*2bf0*/  BSYNC.RECONVERGENT B1 ;  /* 0x0000000000017941 */ /* 0x000fea0003800200 */
.L_x_466:
        /* <DEDUP_REMOVED lines=30> */
.L_x_470:
[----:B------:R-:W-:Y:S01]  /*2de0*/  MOV R24, R16 ;  /* 0x0000001000187202 */ /* 0x000fe20000000f00 */
[----:B------:R-:W-:Y:S01]  /*2df0*/  IMAD.MOV.U32 R19, RZ, RZ, R17 ;  /* 0x000000ffff137224 */ /* 0x000fe200078e0011 */
[----:B------:R-:W-:Y:S01]  /*2e00*/  MOV R18, R20 ;  /* 0x0000001400127202 */ /* 0x000fe20000000f00 */
[----:B------:R-:W-:Y:S01]  /*2e10*/  IMAD.MOV.U32 R21, RZ, RZ, R7 ;  /* 0x000000ffff157224 */ /* 0x000fe200078e0007 */
[----:B------:R-:W-:-:S07]  /*2e20*/  MOV R26, 0x2e40 ;  /* 0x00002e40001a7802 */ /* 0x000fce0000000f00 */
[----:B------:R-:W-:Y:S05]  /*2e30*/  CALL.REL.NOINC `($__internal_11_$__cuda_sm20_rem_s64) ;  /* 0x0000003c00ec7944 */ /* 0x000fea0003c00000 */
[----:B------:R-:W-:Y:S01]  /*2e40*/  MOV R6, R10 ;  /* 0x0000000a00067202 */ /* 0x000fe20000000f00 */
[----:B------:R-:W-:-:S07]  /*2e50*/  IMAD.MOV.U32 R7, RZ, RZ, R11 ;  /* 0x000000ffff077224 */ /* 0x000fce00078e000b */
.L_x_471:
[----:B------:R-:W-:Y:S05]  /*2e60*/  BSYNC.RECONVERGENT B1 ;  /* 0x0000000000017941 */ /* 0x000fea0003800200 */
.L_x_469:
[----:B------:R-:W-:Y:S02]  /*2e70*/  IMAD R7, R7, R8, RZ ;  /* 0x0000000807077224 */ /* 0x000fe400078e02ff */
[----:B------:R-:W-:-:S04]  /*2e80*/  IMAD.WIDE.U32 R22, R8, R6, R22 ;  /* 0x0000000608167225 */ /* 0x000fc800078e0016 */
[----:B------:R-:W-:-:S05]  /*2e90*/  IMAD R7, R9, R6, R7 ;  /* 0x0000000609077224 */ /* 0x000fca00078e0207 */
[----:B------:R-:W-:-:S07]  /*2ea0*/  IADD3 R23, PT, PT, R23, R7, RZ ;  /* 0x0000000717177210 */ /* 0x000fce0007ffe0ff */
.L_x_426:
        /* <DEDUP_REMOVED lines=10> */
.L_x_425:
        /* <DEDUP_REMOVED lines=22> */
.L_x_499:
        /* <DEDUP_REMOVED lines=32> */
.L_x_476:
[----:B------:R-:W-:Y:S01]  /*32b0*/  MOV R26, R10 ;  /* 0x0000000a001a7202 */ /* 0x000fe20000000f00 */
[----:B------:R-:W-:Y:S01]  /*32c0*/  IMAD.MOV.U32 R13, RZ, RZ, R15 ;  /* 0x000000ffff0d7224 */ /* 0x000fe200078e000f */
[----:B------:R-:W-:Y:S01]  /*32d0*/  MOV R14, R20 ;  /* 0x00000014000e7202 */ /* 0x000fe20000000f00 */
[----:B------:R-:W-:Y:S01]  /*32e0*/  IMAD.MOV.U32 R11, RZ, RZ, R21 ;  /* 0x000000ffff0b7224 */ /* 0x000fe200078e0015 */
[----:B------:R-:W-:-:S07]  /*32f0*/  MOV R12, 0x3310 ;  /* 0x00003310000c7802 */ /* 0x000fce0000000f00 */
[----:B-123--:R-:W-:Y:S05]  /*3300*/  CALL.REL.NOINC `($__internal_10_$__cuda_sm20_div_s64) ;  /* 0x00000034006c7944 */ /* 0x00efea0003c00000 */
        /* <DEDUP_REMOVED lines=10> */
.L_x_477:
[----:B------:R-:W-:Y:S05]  /*33b0*/  BSYNC.RECONVERGENT B1 ;  /* 0x0000000000017941 */ /* 0x000fea0003800200 */
.L_x_475:
        /* <DEDUP_REMOVED lines=38> */
.L_x_479:
[----:B------:R-:W-:Y:S01]  /*3620*/  MOV R26, R36 ;  /* 0x00000024001a7202 */ /* 0x000fe20000000f00 */
[----:B------:R-:W-:Y:S01]  /*3630*/  IMAD.MOV.U32 R13, RZ, RZ, R37 ;  /* 0x000000ffff0d7224 */ /* 0x000fe200078e0025 */
[----:B------:R-:W-:Y:S01]  /*3640*/  MOV R14, R38 ;  /* 0x00000026000e7202 */ /* 0x000fe20000000f00 */
[----:B------:R-:W-:Y:S01]  /*3650*/  IMAD.MOV.U32 R11, RZ, RZ, R39 ;  /* 0x000000ffff0b7224 */ /* 0x000fe200078e0027 */
[----:B------:R-:W-:-:S07]  /*3660*/  MOV R12, 0x3680 ;  /* 0x00003680000c7802 */ /* 0x000fce0000000f00 */
[----:B-1----:R-:W-:Y:S05]  /*3670*/  CALL.REL.NOINC `($__internal_10_$__cuda_sm20_div_s64) ;  /* 0x0000003000907944 */ /* 0x002fea0003c00000 */
        /* <DEDUP_REMOVED lines=11> */
.L_x_480:
[----:B------:R-:W-:Y:S05]  /*3730*/  BSYNC.RECONVERGENT B1 ;  /* 0x0000000000017941 */ /* 0x000fea0003800200 */
.L_x_478:
        /* <DEDUP_REMOVED lines=38> */
.L_x_482:
[----:B------:R-:W-:Y:S01]  /*39a0*/  IMAD.MOV.U32 R26, RZ, RZ, R36 ;  /* 0x000000ffff1a7224 */ /* 0x000fe200078e0024 */
[----:B------:R-:W-:Y:S01]  /*39b0*/  MOV R13, R37 ;  /* 0x00000025000d7202 */ /* 0x000fe20000000f00 */
[----:B------:R-:W-:Y:S01]  /*39c0*/  IMAD.MOV.U32 R14, RZ, RZ, R38 ;  /* 0x000000ffff0e7224 */ /* 0x000fe200078e0026 */
[----:B------:R-:W-:Y:S02]  /*39d0*/  MOV R11, R39 ;  /* 0x00000027000b7202 */ /* 0x000fe40000000f00 */
[----:B------:R-:W-:-:S07]  /*39e0*/  MOV R12, 0x3a00 ;  /* 0x00003a00000c7802 */ /* 0x000fce0000000f00 */
[----:B-1----:R-:W-:Y:S05]  /*39f0*/  CALL.REL.NOINC `($__internal_10_$__cuda_sm20_div_s64) ;  /* 0x0000002c00b07944 */ /* 0x002fea0003c00000 */
        /* <DEDUP_REMOVED lines=11> */
.L_x_483:
[----:B------:R-:W-:Y:S05]  /*3ab0*/  BSYNC.RECONVERGENT B1 ;  /* 0x0000000000017941 */ /* 0x000fea0003800200 */
.L_x_481:
        /* <DEDUP_REMOVED lines=37> */
.L_x_485:
        /* <DEDUP_REMOVED lines=17> */
.L_x_486:
[----:B------:R-:W-:Y:S05]  /*3e20*/  BSYNC.RECONVERGENT B1 ;  /* 0x0000000000017941 */ /* 0x000fea0003800200 */
.L_x_484:
        /* <DEDUP_REMOVED lines=38> */
.L_x_488:
        /* <DEDUP_REMOVED lines=17> */
.L_x_489:
[----:B------:R-:W-:Y:S05]  /*41a0*/  BSYNC.RECONVERGENT B1 ;  /* 0x0000000000017941 */ /* 0x000fea0003800200 */
.L_x_487:
        /* <DEDUP_REMOVED lines=38> */
.L_x_491:
        /* <DEDUP_REMOVED lines=17> */
.L_x_492:
[----:B------:R-:W-:Y:S05]  /*4520*/  BSYNC.RECONVERGENT B1 ;  /* 0x0000000000017941 */ /* 0x000fea0003800200 */
.L_x_490:
        /* <DEDUP_REMOVED lines=37> */
.L_x_494:
[----:B------:R-:W-:Y:S01]  /*4780*/  IMAD.MOV.U32 R26, RZ, RZ, R38 ;  /* 0x000000ffff1a7224 */ /* 0x000fe200078e0026 */
[----:B------:R-:W-:Y:S01]  /*4790*/  MOV R13, R39 ;  /* 0x00000027000d7202 */ /* 0x000fe20000000f00 */
[----:B------:R-:W-:Y:S01]  /*47a0*/  IMAD.MOV.U32 R14, RZ, RZ, R42 ;  /* 0x000000ffff0e7224 */ /* 0x000fe200078e002a */
[----:B------:R-:W-:Y:S02]  /*47b0*/  MOV R11, R43 ;  /* 0x0000002b000b7202 */ /* 0x000fe40000000f00 */
[----:B------:R-:W-:-:S07]  /*47c0*/  MOV R12, 0x47e0 ;  /* 0x000047e0000c7802 */ /* 0x000fce0000000f00 */
[----:B-1----:R-:W-:Y:S05]  /*47d0*/  CALL.REL.NOINC `($__internal_10_$__cuda_sm20_div_s64) ;  /* 0x0000002000387944 */ /* 0x002fea0003c00000 */
[----:B------:R-:W-:Y:S01]  /*47e0*/  IADD3 R27, P0, PT, RZ, -R24, RZ ;  /* 0x80000018ff1b7210 */ /* 0x000fe20007f1e0ff */
[--C-:B------:R-:W-:Y:S01]  /*47f0*/  IMAD.MOV.U32 R37, RZ, RZ, R25.reuse ;  /* 0x000000ffff257224 */ /* 0x100fe200078e0019 */
[----:B------:R-:W-:Y:S02]  /*4800*/  MOV R10, R38 ;  /* 0x00000026000a7202 */ /* 0x000fe40000000f00 */
[----:B------:R-:W-:Y:S01]  /*4810*/  MOV R11, R39 ;  /* 0x00000027000b7202 */ /* 0x000fe20000000f00 */
[----:B------:R-:W-:Y:S01]  /*4820*/  IMAD.X R13, RZ, RZ, ~R25, P0 ;  /* 0x000000ffff0d7224 */ /* 0x000fe200000e0e19 */
[----:B------:R-:W-:-:S03]  /*4830*/  MOV R36, R24 ;  /* 0x0000001800247202 */ /* 0x000fc60000000f00 */
[----:B------:R-:W-:Y:S02]  /*4840*/  IMAD R13, R13, R42, RZ ;  /* 0x0000002a0d0d7224 */ /* 0x000fe400078e02ff */
[----:B------:R-:W-:-:S04]  /*4850*/  IMAD.WIDE.U32 R10, R42, R27, R10 ;  /* 0x0000001b2a0a7225 */ /* 0x000fc800078e000a */
[----:B------:R-:W-:Y:S02]  /*4860*/  IMAD R13, R43, R27, R13 ;  /* 0x0000001b2b0d7224 */ /* 0x000fe400078e020d */
[----:B------:R-:W-:-:S03]  /*4870*/  IMAD.MOV.U32 R43, RZ, RZ, R10 ;  /* 0x000000ffff2b7224 */ /* 0x000fc600078e000a */
[----:B------:R-:W-:-:S07]  /*4880*/  IADD3 R4, PT, PT, R11, R13, RZ ;  /* 0x0000000d0b047210 */ /* 0x000fce0007ffe0ff */
.L_x_495:
[----:B------:R-:W-:Y:S05]  /*4890*/  BSYNC.RECONVERGENT B1 ;  /* 0x0000000000017941 */ /* 0x000fea0003800200 */
.L_x_493:
        /* <DEDUP_REMOVED lines=33> */
[----:B------:R-:W-:-:S05]  /*4ab0*/  IADD3 R37, PT, PT, -R10, RZ, RZ ;  /* 0x000000ff0a257210 */ /* 0x000fca0007ffe1ff */
[----:B------:R-:W-:Y:S01]  /*4ac0*/  IMAD R37, R38, R37, R36 ;  /* 0x0000002526257224 */ /* 0x000fe200078e0224 */
[----:B------:R-:W-:Y:S06]  /*4ad0*/  BRA `(.L_x_498) ;  /* 0x0000000000447947 */ /* 0x000fec0003800000 */
.L_x_497:
[----:B------:R-:W-:Y:S01]  /*4ae0*/  MOV R26, R36 ;  /* 0x00000024001a7202 */ /* 0x000fe20000000f00 */
[----:B------:R-:W-:Y:S01]  /*4af0*/  IMAD.MOV.U32 R14, RZ, RZ, R38 ;  /* 0x000000ffff0e7224 */ /* 0x000fe200078e0026 */
[----:B------:R-:W-:Y:S02]  /*4b00*/  MOV R13, R37 ;  /* 0x00000025000d7202 */ /* 0x000fe40000000f00 */
[----:B------:R-:W-:Y:S02]  /*4b10*/  MOV R11, R39 ;  /* 0x00000027000b7202 */ /* 0x000fe40000000f00 */
[----:B------:R-:W-:-:S07]  /*4b20*/  MOV R12, 0x4b40 ;  /* 0x00004b40000c7802 */ /* 0x000fce0000000f00 */
[----:B-1----:R-:W-:Y:S05]  /*4b30*/  CALL.REL.NOINC `($__internal_10_$__cuda_sm20_div_s64) ;  /* 0x0000001c00607944 */ /* 0x002fea0003c00000 */
        /* <DEDUP_REMOVED lines=11> */
.L_x_498:
[----:B------:R-:W-:Y:S05]  /*4bf0*/  BSYNC.RECONVERGENT B1 ;  /* 0x0000000000017941 */ /* 0x000fea0003800200 */
.L_x_496:
        /* <DEDUP_REMOVED lines=11> */
.L_x_474:
        /* <DEDUP_REMOVED lines=36> */
.L_x_502:
[----:B------:R-:W-:Y:S01]  /*4ef0*/  IMAD.MOV.U32 R26, RZ, RZ, R10 ;  /* 0x000000ffff1a7224 */ /* 0x000fe200078e000a */
[----:B------:R-:W-:Y:S01]  /*4f00*/  MOV R13, R15 ;  /* 0x0000000f000d7202 */ /* 0x000fe20000000f00 */
[----:B------:R-:W-:Y:S01]  /*4f10*/  IMAD.MOV.U32 R11, RZ, RZ, R17 ;  /* 0x000000ffff0b7224 */ /* 0x000fe200078e0011 */
[----:B------:R-:W-:Y:S02]  /*4f20*/  MOV R14, R16 ;  /* 0x00000010000e7202 */ /* 0x000fe40000000f00 */
[----:B------:R-:W-:-:S07]  /*4f30*/  MOV R12, 0x4f50 ;  /* 0x00004f50000c7802 */ /* 0x000fce0000000f00 */
[----:B------:R-:W-:Y:S05]  /*4f40*/  CALL.REL.NOINC `($__internal_10_$__cuda_sm20_div_s64) ;  /* 0x00000018005c7944 */ /* 0x000fea0003c00000 */
        /* <DEDUP_REMOVED lines=10> */
.L_x_503:
[----:B------:R-:W-:Y:S05]  /*4ff0*/  BSYNC.RECONVERGENT B1 ;  /* 0x0000000000017941 */ /* 0x000fea0003800200 */
.L_x_501:
        /* <DEDUP_REMOVED lines=41> */
.L_x_505:
[----:B------:R-:W-:Y:S01]  /*5290*/  MOV R26, R20 ;  /* 0x00000014001a7202 */ /* 0x000fe20000000f00 */
[----:B------:R-:W-:Y:S01]  /*52a0*/  IMAD.MOV.U32 R14, RZ, RZ, R18 ;  /* 0x000000ffff0e7224 */ /* 0x000fe200078e0012 */
[----:B------:R-:W-:Y:S02]  /*52b0*/  MOV R13, R21 ;  /* 0x00000015000d7202 */ /* 0x000fe40000000f00 */
[----:B------:R-:W-:Y:S02]  /*52c0*/  MOV R11, R19 ;  /* 0x00000013000b7202 */ /* 0x000fe40000000f00 */
[----:B------:R-:W-:-:S07]  /*52d0*/  MOV R12, 0x52f0 ;  /* 0x000052f0000c7802 */ /* 0x000fce0000000f00 */
[----:B------:R-:W-:Y:S05]  /*52e0*/  CALL.REL.NOINC `($__internal_10_$__cuda_sm20_div_s64) ;  /* 0x0000001400747944 */ /* 0x000fea0003c00000 */
        /* <DEDUP_REMOVED lines=11> */
.L_x_506:
[----:B------:R-:W-:Y:S05]  /*53a0*/  BSYNC.RECONVERGENT B1 ;  /* 0x0000000000017941 */ /* 0x000fea0003800200 */
.L_x_504:
        /* <DEDUP_REMOVED lines=36> */
[----:B------:R-:W-:-:S05]  /*55f0*/  IADD3 R13, PT, PT, -R11, RZ, RZ ;  /* 0x000000ff0b0d7210 */ /* 0x000fca0007ffe1ff */
[----:B------:R-:W-:Y:S02]  /*5600*/  IMAD R13, R20, R13, R18 ;  /* 0x0000000d140d7224 */ /* 0x000fe400078e0212 */
[----:B------:R-:W-:Y:S01]  /*5610*/  IMAD.MOV.U32 R18, RZ, RZ, R11 ;  /* 0x000000ffff127224 */ /* 0x000fe200078e000b */
[----:B------:R-:W-:Y:S06]  /*5620*/  BRA `(.L_x_509) ;  /* 0x0000000000447947 */ /* 0x000fec0003800000 */
.L_x_508:
[----:B------:R-:W-:Y:S01]  /*5630*/  MOV R26, R18 ;  /* 0x00000012001a7202 */ /* 0x000fe20000000f00 */
[----:B------:R-:W-:Y:S01]  /*5640*/  IMAD.MOV.U32 R13, RZ, RZ, R19 ;  /* 0x000000ffff0d7224 */ /* 0x000fe200078e0013 */
[----:B------:R-:W-:Y:S02]  /*5650*/  MOV R14, R20 ;  /* 0x00000014000e7202 */ /* 0x000fe40000000f00 */
[----:B------:R-:W-:Y:S02]  /*5660*/  MOV R11, R21 ;  /* 0x00000015000b7202 */ /* 0x000fe40000000f00 */
[----:B------:R-:W-:-:S07]  /*5670*/  MOV R12, 0x5690 ;  /* 0x00005690000c7802 */ /* 0x000fce0000000f00 */
[----:B------:R-:W-:Y:S05]  /*5680*/  CALL.REL.NOINC `($__internal_10_$__cuda_sm20_div_s64) ;  /* 0x00000010008c7944 */ /* 0x000fea0003c00000 */
[----:B------:R-:W-:Y:S02]  /*5690*/  IADD3 R9, P0, PT, RZ, -R24, RZ ;  /* 0x80000018ff097210 */ /* 0x000fe40007f1e0ff */
[----:B------:R-:W-:Y:S02]  /*56a0*/  MOV R10, R18 ;  /* 0x00000012000a7202 */ /* 0x000fe40000000f00 */
[----:B------:R-:W-:Y:S01]  /*56b0*/  MOV R11, R19 ;  /* 0x00000013000b7202 */ /* 0x000fe20000000f00 */
[--C-:B------:R-:W-:Y:S01]  /*56c0*/  IMAD.X R5, RZ, RZ, ~R25.reuse, P0 ;  /* 0x000000ffff057224 */ /* 0x100fe200000e0e19 */
[----:B------:R-:W-:Y:S01]  /*56d0*/  MOV R18, R24 ;  /* 0x0000001800127202 */ /* 0x000fe20000000f00 */
[----:B------:R-:W-:Y:S02]  /*56e0*/  IMAD.MOV.U32 R19, RZ, RZ, R25 ;  /* 0x000000ffff137224 */ /* 0x000fe400078e0019 */
[----:B------:R-:W-:Y:S02]  /*56f0*/  IMAD R5, R5, R20, RZ ;  /* 0x0000001405057224 */ /* 0x000fe400078e02ff */
[----:B------:R-:W-:-:S04]  /*5700*/  IMAD.WIDE.U32 R10, R20, R9, R10 ;  /* 0x00000009140a7225 */ /* 0x000fc800078e000a */
[----:B------:R-:W-:Y:S02]  /*5710*/  IMAD R5, R21, R9, R5 ;  /* 0x0000000915057224 */ /* 0x000fe400078e0205 */
[----:B------:R-:W-:-:S03]  /*5720*/  IMAD.MOV.U32 R13, RZ, RZ, R10 ;  /* 0x000000ffff0d7224 */ /* 0x000fc600078e000a */
[----:B------:R-:W-:-:S07]  /*5730*/  IADD3 R9, PT, PT, R11, R5, RZ ;  /* 0x000000050b097210 */ /* 0x000fce0007ffe0ff */
.L_x_509:
[----:B------:R-:W-:Y:S05]  /*5740*/  BSYNC.RECONVERGENT B1 ;  /* 0x0000000000017941 */ /* 0x000fea0003800200 */
.L_x_507:
        /* <DEDUP_REMOVED lines=38> */
[----:B------:R-:W-:Y:S06]  /*59b0*/  BRA `(.L_x_512) ;  /* 0x0000000000447947 */ /* 0x000fec0003800000 */
.L_x_511:
        /* <DEDUP_REMOVED lines=8> */
[----:B------:R-:W-:Y:S01]  /*5a40*/  MOV R12, R18 ;  /* 0x00000012000c7202 */ /* 0x000fe20000000f00 */
[--C-:B------:R-:W-:Y:S01]  /*5a50*/  IMAD.MOV.U32 R15, RZ, RZ, R25.reuse ;  /* 0x000000ffff0f7224 */ /* 0x100fe200078e0019 */
[----:B------:R-:W-:Y:S01]  /*5a60*/  MOV R13, R19 ;  /* 0x00000013000d7202 */ /* 0x000fe20000000f00 */
[----:B------:R-:W-:-:S04]  /*5a70*/  IMAD.X R9, RZ, RZ, ~R25, P0 ;  /* 0x000000ffff097224 */ /* 0x000fc800000e0e19 */
[----:B------:R-:W-:Y:S02]  /*5a80*/  IMAD R9, R9, R20, RZ ;  /* 0x0000001409097224 */ /* 0x000fe400078e02ff */
[----:B------:R-:W-:-:S04]  /*5a90*/  IMAD.WIDE.U32 R12, R20, R11, R12 ;  /* 0x0000000b140c7225 */ /* 0x000fc800078e000c */
[----:B------:R-:W-:Y:S01]  /*5aa0*/  IMAD R9, R21, R11, R9 ;  /* 0x0000000b15097224 */ /* 0x000fe200078e0209 */
[----:B------:R-:W-:-:S04]  /*5ab0*/  MOV R19, R12 ;  /* 0x0000000c00137202 */ /* 0x000fc80000000f00 */
[----:B------:R-:W-:-:S07]  /*5ac0*/  IADD3 R9, PT, PT, R13, R9, RZ ;  /* 0x000000090d097210 */ /* 0x000fce0007ffe0ff */
.L_x_512:
[----:B------:R-:W-:Y:S05]  /*5ad0*/  BSYNC.RECONVERGENT B1 ;  /* 0x0000000000017941 */ /* 0x000fea0003800200 */
.L_x_510:
        /* <DEDUP_REMOVED lines=9> */
.L_x_500:
        /* <DEDUP_REMOVED lines=34> */
.L_x_515:
[----:B------:R-:W-:Y:S01]  /*5d90*/  MOV R26, R10 ;  /* 0x0000000a001a7202 */ /* 0x000fe20000000f00 */
[----:B------:R-:W-:Y:S01]  /*5da0*/  IMAD.MOV.U32 R13, RZ, RZ, R15 ;  /* 0x000000ffff0d7224 */ /* 0x000fe200078e000f */
[----:B------:R-:W-:Y:S02]  /*5db0*/  MOV R14, R16 ;  /* 0x00000010000e7202 */ /* 0x000fe40000000f00 */
[----:B------:R-:W-:Y:S02]  /*5dc0*/  MOV R11, R17 ;  /* 0x00000011000b7202 */ /* 0x000fe40000000f00 */
[----:B------:R-:W-:-:S07]  /*5dd0*/  MOV R12, 0x5df0 ;  /* 0x00005df0000c7802 */ /* 0x000fce0000000f00 */
[----:B------:R-:W-:Y:S05]  /*5de0*/  CALL.REL.NOINC `($__internal_10_$__cuda_sm20_div_s64) ;  /* 0x0000000800b47944 */ /* 0x000fea0003c00000 */
        /* <DEDUP_REMOVED lines=10> */
.L_x_516:
[----:B------:R-:W-:Y:S05]  /*5e90*/  BSYNC.RECONVERGENT B1 ;  /* 0x0000000000017941 */ /* 0x000fea0003800200 */
.L_x_514:
        /* <DEDUP_REMOVED lines=38> */
[----:B------:R-:W-:Y:S06]  /*6100*/  BRA `(.L_x_519) ;  /* 0x0000000000447947 */ /* 0x000fec0003800000 */
.L_x_518:
[----:B------:R-:W-:Y:S01]  /*6110*/  MOV R26, R18 ;  /* 0x00000012001a7202 */ /* 0x000fe20000000f00 */
[----:B------:R-:W-:Y:S01]  /*6120*/  IMAD.MOV.U32 R14, RZ, RZ, R16 ;  /* 0x000000ffff0e7224 */ /* 0x000fe200078e0010 */
[----:B------:R-:W-:Y:S02]  /*6130*/  MOV R13, R19 ;  /* 0x00000013000d7202 */ /* 0x000fe40000000f00 */
        /* <DEDUP_REMOVED lines=14> */
.L_x_519:
[----:B------:R-:W-:Y:S05]  /*6220*/  BSYNC.RECONVERGENT B1 ;  /* 0x0000000000017941 */ /* 0x000fea0003800200 */
.L_x_517:
        /* <DEDUP_REMOVED lines=9> */
.L_x_513:
        /* <DEDUP_REMOVED lines=30> */
.L_x_521:
[----:B------:R-:W-:Y:S01]  /*64a0*/  MOV R24, R18 ;  /* 0x0000001200187202 */ /* 0x000fe20000000f00 */
[----:B------:R-:W-:Y:S01]  /*64b0*/  IMAD.MOV.U32 R21, RZ, RZ, R15 ;  /* 0x000000ffff157224 */ /* 0x000fe200078e000f */
[----:B------:R-:W-:Y:S02]  /*64c0*/  MOV R18, R10 ;  /* 0x0000000a00127202 */ /* 0x000fe40000000f00 */
[----:B------:R-:W-:-:S07]  /*64d0*/  MOV R26, 0x64f0 ;  /* 0x000064f0001a7802 */ /* 0x000fce0000000f00 */
[----:B------:R-:W-:Y:S05]  /*64e0*/  CALL.REL.NOINC `($__internal_11_$__cuda_sm20_rem_s64) ;  /* 0x0000000800407944 */ /* 0x000fea0003c00000 */
.L_x_522:
[----:B------:R-:W-:Y:S05]  /*64f0*/  BSYNC.RECONVERGENT B1 ;  /* 0x0000000000017941 */ /* 0x000fea0003800200 */
.L_x_520:
        /* <DEDUP_REMOVED lines=8> */
.L_x_473:
[----:B------:R-:W0:Y:S02]  /*6580*/  LDCU.64 UR6, c[0x0][0x388] ;  /* 0x00007100ff0677ac */ /* 0x000e240008000a00 */
[----:B0-----:R-:W-:-:S04]  /*6590*/  LEA R4, P0, R6, UR6, 0x1 ;  /* 0x0000000606047c11 */ /* 0x001fc8000f8008ff */
[----:B------:R-:W-:-:S05]  /*65a0*/  LEA.HI.X R5, R6, UR7, R5, 0x1, P0 ;  /* 0x0000000706057c11 */ /* 0x000fca00080f0c05 */
[----:B------:R-:W2:Y:S04]  /*65b0*/  LDG.E.U16 R4, desc[UR8][R4.64] ;  /* 0x0000000804047981 */ /* 0x000ea8000c1e1500 */
[----:B--2---:R1:W-:Y:S02]  /*65c0*/  STS.U16 [R3], R4 ;  /* 0x0000000403007388 */ /* 0x0043e40000000400 */
.L_x_472:
[----:B------:R-:W-:Y:S05]  /*65d0*/  BSYNC.RECONVERGENT B0 ;  /* 0x0000000000007941 */ /* 0x000fea0003800200 */
.L_x_424:
[----:B------:R-:W-:Y:S01]  /*65e0*/  BAR.SYNC.DEFER_BLOCKING 0x0 ;  /* 0x0000000000007b1d */ /* 0x000fe20000010000 */
[----:B------:R-:W-:Y:S01]  /*65f0*/  UISETP.GE.U32.AND UP0, UPT, UR5, 0x42, UPT ;  /* 0x000000420500788c */ /* 0x000fe2000bf06070 */
[----:B------:R-:W-:-:S08]  /*6600*/  ISETP.GT.U32.AND P1, PT, R2, 0x1f, PT ;  /* 0x0000001f0200780c */ /* 0x000fd00003f24070 */
[----:B------:R-:W-:Y:S05]  /*6610*/  BRA.U !UP0, `(.L_x_523) ;  /* 0x0000000108307547 */ /* 0x000fea000b800000 */
.L_x_524:
[----:B------:R-:W-:-:S06]  /*6620*/  USHF.R.U32.HI UR4, URZ, 0x1, UR5 ;  /* 0x00000001ff047899 */ /* 0x000fcc0008011605 */
[----:B------:R-:W-:-:S13]  /*6630*/  ISETP.GE.U32.AND P0, PT, R2, UR4, PT ;  /* 0x0000000402007c0c */ /* 0x000fda000bf06070 */
[----:B------:R-:W-:Y:S01]  /*6640*/  VOTEU.ALL UP0, P0 ;  /* 0x0000000000ff7886 */ /* 0x000fe20000000000 */
[----:B-12---:R-:W-:Y:S04]  /*6650*/  @!P0 LDS.U16 R4, [R3] ;  /* 0x0000000003048984 */ /* 0x006fe80000000400 */
[----:B------:R-:W-:Y:S02]  /*6660*/  @!UP0 ULOP3.LUT UR6, UR5, 0x7fe, URZ, 0xc0, !UPT ;  /* 0x000007fe05068892 */ /* 0x000fe4000f8ec0ff */
[----:B------:R-:W-:-:S03]  /*6670*/  UISETP.GT.U32.AND UP0, UPT, UR5, 0x83, UPT ;  /* 0x000000830500788c */ /* 0x000fc6000bf04070 */
[----:B------:R-:W-:-:S04]  /*6680*/  UMOV UR5, UR4 ;  /* 0x0000000400057c82 */ /* 0x000fc80008000000 */
[----:B------:R-:W1:Y:S02]  /*6690*/  @!P0 LDS.U16 R5, [R3+UR6] ;  /* 0x0000000603058984 */ /* 0x000e640008000400 */
[----:B-1----:R-:W-:-:S05]  /*66a0*/  @!P0 HADD2 R4, |R4|.H0_H0, |R5|.H0_H0 ;  /* 0x6000000504048230 */ /* 0x002fca0000000a00 */
[----:B------:R2:W-:Y:S01]  /*66b0*/  @!P0 STS.U16 [R3], R4 ;  /* 0x0000000403008388 */ /* 0x0005e20000000400 */
[----:B------:R-:W-:Y:S06]  /*66c0*/  BAR.SYNC.DEFER_BLOCKING 0x0 ;  /* 0x0000000000007b1d */ /* 0x000fec0000010000 */
[----:B------:R-:W-:Y:S05]  /*66d0*/  BRA.U UP0, `(.L_x_524) ;  /* 0xfffffffd00d07547 */ /* 0x000fea000b83ffff */
.L_x_523:
[----:B------:R-:W-:Y:S05]  /*66e0*/  @P1 EXIT ;  /* 0x000000000000194d */ /* 0x000fea0003800000 */
[----:B-12---:R-:W-:Y:S01]  /*66f0*/  LDS.U16 R4, [R3] ;  /* 0x0000000003047984 */ /* 0x006fe20000000400 */
[----:B------:R-:W-:-:S03]  /*6700*/  ISETP.NE.AND P0, PT, R2, RZ, PT ;  /* 0x000000ff0200720c */ /* 0x000fc60003f05270 */
[----:B------:R-:W1:Y:S04]  /*6710*/  LDS.U16 R5, [R3+0x40] ;  /* 0x0000400003057984 */ /* 0x000e680000000400 */
[----:B------:R-:W2:Y:S04]  /*6720*/  LDS.U16 R7, [R3+0x20] ;  /* 0x0000200003077984 */ /* 0x000ea80000000400 */
[----:B------:R-:W3:Y:S04]  /*6730*/  LDS.U16 R6, [R3+0x10] ;  /* 0x0000100003067984 */ /* 0x000ee80000000400 */
[----:B0-----:R-:W0:Y:S04]  /*6740*/  LDS.U16 R9, [R3+0x8] ;  /* 0x0000080003097984 */ /* 0x001e280000000400 */
[----:B------:R-:W4:Y:S04]  /*6750*/  LDS.U16 R8, [R3+0x4] ;  /* 0x0000040003087984 */ /* 0x000f280000000400 */
[----:B------:R-:W5:Y:S01]  /*6760*/  LDS.U16 R11, [R3+0x2] ;  /* 0x00000200030b7984 */ /* 0x000f620000000400 */
[----:B-1----:R-:W-:-:S04]  /*6770*/  HADD2 R4, |R4|.H0_H0, |R5|.H0_H0 ;  /* 0x6000000504047230 */ /* 0x002fc80000000a00 */
[----:B--2---:R-:W-:Y:S01]  /*6780*/  HADD2 R7, |R4|.H0_H0, |R7|.H0_H0 ;  /* 0x6000000704077230 */ /* 0x004fe20000000a00 */
[----:B------:R1:W-:Y:S03]  /*6790*/  STS.U16 [R3], R4 ;  /* 0x0000000403007388 */ /* 0x0003e60000000400 */
[----:B---3--:R-:W-:Y:S01]  /*67a0*/  HADD2 R6, |R7|.H0_H0, |R6|.H0_H0 ;  /* 0x6000000607067230 */ /* 0x008fe20000000a00 */
[----:B------:R1:W-:Y:S03]  /*67b0*/  STS.U16 [R3], R7 ;  /* 0x0000000703007388 */ /* 0x0003e60000000400 */
[----:B0-----:R-:W-:Y:S01]  /*67c0*/  HADD2 R9, |R6|.H0_H0, |R9|.H0_H0 ;  /* 0x6000000906097230 */ /* 0x001fe20000000a00 */
[----:B------:R1:W-:Y:S03]  /*67d0*/  STS.U16 [R3], R6 ;  /* 0x0000000603007388 */ /* 0x0003e60000000400 */
[----:B----4-:R-:W-:Y:S01]  /*67e0*/  HADD2 R8, |R9|.H0_H0, |R8|.H0_H0 ;  /* 0x6000000809087230 */ /* 0x010fe20000000a00 */
[----:B------:R1:W-:Y:S03]  /*67f0*/  STS.U16 [R3], R9 ;  /* 0x0000000903007388 */ /* 0x0003e60000000400 */
[----:B-----5:R-:W-:Y:S01]  /*6800*/  HADD2 R11, |R8|.H0_H0, |R11|.H0_H0 ;  /* 0x6000000b080b7230 */ /* 0x020fe20000000a00 */
[----:B------:R1:W-:Y:S04]  /*6810*/  STS.U16 [R3], R8 ;  /* 0x0000000803007388 */ /* 0x0003e80000000400 */
[----:B------:R1:W-:Y:S01]  /*6820*/  STS.U16 [R3], R11 ;  /* 0x0000000b03007388 */ /* 0x0003e20000000400 */
[----:B------:R-:W-:Y:S05]  /*6830*/  @P0 EXIT ;  /* 0x000000000000094d */ /* 0x000fea0003800000 */
[----:B------:R-:W0:Y:S01]  /*6840*/  S2UR UR5, SR_CgaCtaId ;  /* 0x00000000000579c3 */ /* 0x000e220000008800 */
[----:B------:R-:W-:-:S07]  /*6850*/  UMOV UR4, 0x400 ;  /* 0x0000040000047882 */ /* 0x000fce0000000000 */
[----:B-1----:R-:W1:Y:S01]  /*6860*/  LDC.64 R2, c[0x0][0x380] ;  /* 0x0000e000ff027b82 */ /* 0x002e620000000a00 */
[----:B0-----:R-:W-:Y:S01]  /*6870*/  ULEA UR4, UR5, UR4, 0x18 ;  /* 0x0000000405047291 */ /* 0x001fe2000f8ec0ff */
[----:B-1----:R-:W-:-:S08]  /*6880*/  IMAD.WIDE.U32 R2, R0, 0x2, R2 ;  /* 0x0000000200027825 */ /* 0x002fd000078e0002 */
[----:B------:R-:W0:Y:S04]  /*6890*/  LDS.U16 R5, [UR4] ;  /* 0x00000004ff057984 */ /* 0x000e280008000400 */
[----:B0-----:R-:W-:Y:S01]  /*68a0*/  STG.E.U16 desc[UR8][R2.64], R5 ;  /* 0x0000000502007986 */ /* 0x001fe2000c101508 */
[----:B------:R-:W-:Y:S05]  /*68b0*/  EXIT ;  /* 0x000000000000794d */ /* 0x000fea0003800000 */
        .weak           $__internal_10_$__cuda_sm20_div_s64
        .type           $__internal_10_$__cuda_sm20_div_s64,@function
        .size           $__internal_10_$__cuda_sm20_div_s64,($__internal_11_$__cuda_sm20_rem_s64 - $__internal_10_$__cuda_sm20_div_s64)
$__internal_10_$__cuda_sm20_div_s64:
        /* <DEDUP_REMOVED lines=82> */
[----:B------:R-:W-:Y:S06]  /*6de0*/  RET.REL.NODEC R12 `(uncontiguous_reducel1_f16) ;  /* 0xffffff900c847950 */ /* 0x000fec0003c3ffff */
        .weak           $__internal_11_$__cuda_sm20_rem_s64
        .type           $__internal_11_$__cuda_sm20_rem_s64,@function
        .size           $__internal_11_$__cuda_sm20_rem_s64,(.L_x_32214 - $__internal_11_$__cuda_sm20_rem_s64)
$__internal_11_$__cuda_sm20_rem_s64:
        /* <DEDUP_REMOVED lines=76> */
[----:B------:R-:W-:Y:S06]  /*72b0*/  RET.REL.NODEC R26 `(uncontiguous_reducel1_f16) ;  /* 0xffffff8c1a507950 */ /* 0x000fec0003c3ffff */
.L_x_525:
        /* <DEDUP_REMOVED lines=12> */
.L_x_32214:


//--------------------- .text.contiguous_reducel1_f16 --------------------------
	.section	.text.contiguous_reducel1_f16,"ax",@progbits
	.align	128
        .global         contiguous_reducel1_f16
        .type           contiguous_reducel1_f16,@function
        .size           contiguous_reducel1_f16,(.L_x_32916 - contiguous_reducel1_f16)
        .other          contiguous_reducel1_f16,@"STO_CUDA_ENTRY STV_DEFAULT"
contiguous_reducel1_f16:
.text.contiguous_reducel1_f16:
[----:B------:R-:W-:Y:S01]  /*0000*/  LDC R1, c[0x0][0x37c] ;  /* 0x0000df00ff017b82 */ /* 0x000fe20000000800 */
[----:B------:R-:W0:Y:S01]  /*0010*/  S2R R0, SR_CTAID.X ;  /* 0x0000000000007919 */ /* 0x000e220000002500 */
[----:B------:R-:W0:Y:S01]  /*0020*/  LDCU UR5, c[0x0][0x360] ;  /* 0x00006c00ff0577ac */ /* 0x000e220008000800 */
[----:B------:R-:W1:Y:S01]  /*0030*/  S2R R2, SR_TID.X ;  /* 0x0000000000027919 */ /* 0x000e620000002100 */
[----:B------:R-:W2:Y:S01]  /*0040*/  LDCU.64 UR10, c[0x0][0x390] ;  /* 0x00007200ff0a77ac */ /* 0x000ea20008000a00 */
[----:B------:R-:W3:Y:S01]  /*0050*/  LDCU.64 UR8, c[0x0][0x358] ;  /* 0x00006b00ff0877ac */ /* 0x000ee20008000a00 */
[----:B0-----:R-:W-:-:S04]  /*0060*/  IMAD R3, R0, UR5, RZ ;  /* 0x0000000500037c24 */ /* 0x001fc8000f8e02ff */
[----:B-1----:R-:W-:-:S05]  /*0070*/  IMAD R9, R3, 0x2, R2 ;  /* 0x0000000203097824 */ /* 0x002fca00078e0202 */
[----:B------:R-:W-:-:S04]  /*0080*/  IADD3 R3, PT, PT, R9, UR5, RZ ;  /* 0x0000000509037c10 */ /* 0x000fc8000fffe0ff */
[----:B--2---:R-:W-:-:S04]  /*0090*/  ISETP.GE.U32.AND P0, PT, R3, UR10, PT ;  /* 0x0000000a03007c0c */ /* 0x004fc8000bf06070 */
[----:B------:R-:W-:-:S13]  /*00a0*/  ISETP.GE.U32.AND.EX P0, PT, RZ, UR11, PT, P0 ;  /* 0x0000000bff007c0c */ /* 0x000fda000bf06100 */
[----:B------:R-:W0:Y:S08]  /*00b0*/  @!P0 LDC.64 R6, c[0x0][0x388] ;  /* 0x0000e200ff068b82 */ /* 0x000e300000000a00 */
[----:B------:R-:W1:Y:S01]  /*00c0*/  @!P0 LDC.64 R4, c[0x0][0x388] ;  /* 0x0000e200ff048b82 */ /* 0x000e620000000a00 */
[----:B0-----:R-:W-:-:S04]  /*00d0*/  @!P0 LEA R6, P1, R3, R6, 0x1 ;  /* 0x0000000603068211 */ /* 0x001fc800078208ff */
[----:B------:R-:W-:Y:S01]  /*00e0*/  @!P0 LEA.HI.X R7, R3, R7, RZ, 0x1, P1 ;  /* 0x0000000703078211 */ /* 0x000fe200008f0cff */
[----:B-1----:R-:W-:-:S05]  /*00f0*/  @!P0 IMAD.WIDE.U32 R4, R9, 0x2, R4 ;  /* 0x0000000209048825 */ /* 0x002fca00078e0004 */
[----:B---3--:R-:W2:Y:S04]  /*0100*/  @!P0 LDG.E.U16 R7, desc[UR8][R6.64] ;  /* 0x0000000806078981 */ /* 0x008ea8000c1e1500 */
[----:B------:R-:W2:Y:S01]  /*0110*/  @!P0 LDG.E.U16 R4, desc[UR8][R4.64] ;  /* 0x0000000804048981 */ /* 0x000ea2000c1e1500 */
[----:B------:R-:W0:Y:S01]  /*0120*/  S2UR UR6, SR_CgaCtaId ;  /* 0x00000000000679c3 */ /* 0x000e220000008800 */
[----:B------:R-:W-:Y:S02]  /*0130*/  UMOV UR4, 0x400 ;  /* 0x0000040000047882 */ /* 0x000fe40000000000 */
[----:B0-----:R-:W-:-:S06]  /*0140*/  ULEA UR4, UR6, UR4, 0x18 ;  /* 0x0000000406047291 */ /* 0x001fcc000f8ec0ff */
[----:B------:R-:W-:-:S05]  /*0150*/  LEA R3, R2, UR4, 0x1 ;  /* 0x0000000402037c11 */ /* 0x000fca000f8e08ff */
[----:B------:R0:W-:Y:S01]  /*0160*/  STS.U16 [R3], RZ ;  /* 0x000000ff03007388 */ /* 0x0001e20000000400 */
[----:B------:R-:W-:Y:S01]  /*0170*/  BSSY.RECONVERGENT B0, `(.L_x_526) ;  /* 0x000000d000007945 */ /* 0x000fe20003800200 */
[----:B------:R-:W-:Y:S01]  /*0180*/  ISETP.GT.U32.AND P1, PT, R2, 0x1f, PT ;  /* 0x0000001f0200780c */ /* 0x000fe20003f24070 */
[----:B--2---:R-:W-:-:S05]  /*0190*/  @!P0 HADD2 R7, |R4|.H0_H0, |R7|.H0_H0 ;  /* 0x6000000704078230 */ /* 0x004fca0000000a00 */
[----:B------:R0:W-:Y:S01]  /*01a0*/  @!P0 STS.U16 [R3], R7 ;  /* 0x0000000703008388 */ /* 0x0001e20000000400 */
[----:B------:R-:W-:Y:S06]  /*01b0*/  @!P0 BRA `(.L_x_527) ;  /* 0x0000000000208947 */ /* 0x000fec0003800000 */
[----:B------:R-:W-:-:S04]  /*01c0*/  ISETP.GE.U32.AND P0, PT, R9, UR10, PT ;  /* 0x0000000a09007c0c */ /* 0x000fc8000bf06070 */
[----:B------:R-:W-:-:S13]  /*01d0*/  ISETP.GE.U32.AND.EX P0, PT, RZ, UR11, PT, P0 ;  /* 0x0000000bff007c0c */ /* 0x000fda000bf06100 */
[----:B------:R-:W-:Y:S05]  /*01e0*/  @P0 BRA `(.L_x_527) ;  /* 0x0000000000140947 */ /* 0x000fea0003800000 */
[----:B------:R-:W1:Y:S02]  /*01f0*/  LDCU.64 UR6, c[0x0][0x388] ;  /* 0x00007100ff0677ac */ /* 0x000e640008000a00 */
[----:B-1----:R-:W-:-:S04]  /*0200*/  LEA R4, P0, R9, UR6, 0x1 ;  /* 0x0000000609047c11 */ /* 0x002fc8000f8008ff */
[----:B------:R-:W-:-:S05]  /*0210*/  LEA.HI.X R5, R9, UR7, RZ, 0x1, P0 ;  /* 0x0000000709057c11 */ /* 0x000fca00080f0cff */
[----:B------:R-:W2:Y:S04]  /*0220*/  LDG.E.U16 R4, desc[UR8][R4.64] ;  /* 0x0000000804047981 */ /* 0x000ea8000c1e1500 */
[----:B--2---:R1:W-:Y:S02]  /*0230*/  STS.U16 [R3], R4 ;  /* 0x0000000403007388 */ /* 0x0043e40000000400 */
.L_x_527:
[----:B------:R-:W-:Y:S05]  /*0240*/  BSYNC.RECONVERGENT B0 ;  /* 0x0000000000007941 */ /* 0x000fea0003800200 */
.L_x_526:
[----:B------:R-:W-:Y:S01]  /*0250*/  BAR.SYNC.DEFER_BLOCKING 0x0 ;  /* 0x0000000000007b1d */ /* 0x000fe20000010000 */
[----:B------:R-:W-:-:S09]  /*0260*/  UISETP.GE.U32.AND UP0, UPT, UR5, 0x42, UPT ;  /* 0x000000420500788c */ /* 0x000fd2000bf06070 */
[----:B------:R-:W-:Y:S05]  /*0270*/  BRA.U !UP0, `(.L_x_528) ;  /* 0x0000000108307547 */ /* 0x000fea000b800000 */
.L_x_529:
        /* <DEDUP_REMOVED lines=12> */
.L_x_528:
[----:B------:R-:W-:Y:S05]  /*0340*/  @P1 EXIT ;  /* 0x000000000000194d */ /* 0x000fea0003800000 */
[----:B-12---:R-:W-:Y:S01]  /*0350*/  LDS.U16 R4, [R3] ;  /* 0x0000000003047984 */ /* 0x006fe20000000400 */
[----:B------:R-:W-:-:S03]  /*0360*/  ISETP.NE.AND P0, PT, R2, RZ, PT ;  /* 0x000000ff0200720c */ /* 0x000fc60003f05270 */
[----:B------:R-:W1:Y:S04]  /*0370*/  LDS.U16 R5, [R3+0x40] ;  /* 0x0000400003057984 */ /* 0x000e680000000400 */
[----:B0-----:R-:W0:Y:S04]  /*0380*/  LDS.U16 R7, [R3+0x20] ;  /* 0x0000200003077984 */ /* 0x001e280000000400 */
[----:B------:R-:W2:Y:S04]  /*0390*/  LDS.U16 R6, [R3+0x10] ;  /* 0x0000100003067984 */ /* 0x000ea80000000400 */
[----:B------:R-:W3:Y:S04]  /*03a0*/  LDS.U16 R9, [R3+0x8] ;  /* 0x0000080003097984 */ /* 0x000ee80000000400 */
[----:B------:R-:W4:Y:S04]  /*03b0*/  LDS.U16 R8, [R3+0x4] ;  /* 0x0000040003087984 */ /* 0x000f280000000400 */
[----:B------:R-:W5:Y:S01]  /*03c0*/  LDS.U16 R11, [R3+0x2] ;  /* 0x00000200030b7984 */ /* 0x000f620000000400 */
[----:B-1----:R-:W-:-:S04]  /*03d0*/  HADD2 R4, |R4|.H0_H0, |R5|.H0_H0 ;  /* 0x6000000504047230 */ /* 0x002fc80000000a00 */
[----:B0-----:R-:W-:Y:S01]  /*03e0*/  HADD2 R7, |R4|.H0_H0, |R7|.H0_H0 ;  /* 0x6000000704077230 */ /* 0x001fe20000000a00 */
[----:B------:R0:W-:Y:S03]  /*03f0*/  STS.U16 [R3], R4 ;  /* 0x0000000403007388 */ /* 0x0001e60000000400 */
[----:B--2---:R-:W-:Y:S01]  /*0400*/  HADD2 R6, |R7|.H0_H0, |R6|.H0_H0 ;  /* 0x6000000607067230 */ /* 0x004fe20000000a00 */
[----:B------:R0:W-:Y:S03]  /*0410*/  STS.U16 [R3], R7 ;  /* 0x0000000703007388 */ /* 0x0001e60000000400 */
[----:B---3--:R-:W-:Y:S01]  /*0420*/  HADD2 R9, |R6|.H0_H0, |R9|.H0_H0 ;  /* 0x6000000906097230 */ /* 0x008fe20000000a00 */
[----:B------:R0:W-:Y:S03]  /*0430*/  STS.U16 [R3], R6 ;  /* 0x0000000603007388 */ /* 0x0001e60000000400 */
[----:B----4-:R-:W-:Y:S01]  /*0440*/  HADD2 R8, |R9|.H0_H0, |R8|.H0_H0 ;  /* 0x6000000809087230 */ /* 0x010fe20000000a00 */
[----:B------:R0:W-:Y:S03]  /*0450*/  STS.U16 [R3], R9 ;  /* 0x0000000903007388 */ /* 0x0001e60000000400 */
[----:B-----5:R-:W-:Y:S01]  /*0460*/  HADD2 R11, |R8|.H0_H0, |R11|.H0_H0 ;  /* 0x6000000b080b7230 */ /* 0x020fe20000000a00 */
[----:B------:R0:W-:Y:S04]  /*0470*/  STS.U16 [R3], R8 ;  /* 0x0000000803007388 */ /* 0x0001e80000000400 */
        /* <DEDUP_REMOVED lines=10> */
.L_x_530:
        /* <DEDUP_REMOVED lines=14> */
.L_x_32916:


//--------------------- .text.contiguous_reducel133_f64 --------------------------
	.section	.text.contiguous_reducel133_f64,"ax",@progbits
	.align	128
        .global         contiguous_reducel133_f64
        .type           contiguous_reducel133_f64,@function
        .size           contiguous_reducel133_f64,(.L_x_32917 - contiguous_reducel133_f64)
        .other          contiguous_reducel133_f64,@"STO_CUDA_ENTRY STV_DEFAULT"
contiguous_reducel133_f64:
.text.contiguous_reducel133_f64:
[----:B------:R-:W-:Y:S01]  /*0000*/  LDC R1, c[0x0][0x37c] ;  /* 0x0000df00ff017b82 */ /* 0x000fe20000000800 */
[----:B------:R-:W0:Y:S01]  /*0010*/  S2R R4, SR_TID.Y ;  /* 0x0000000000047919 */ /* 0x000e220000002200 */
[----:B------:R-:W1:Y:S06]  /*0020*/  LDCU UR8, c[0x0][0x360] ;  /* 0x00006c00ff0877ac */ /* 0x000e6c0008000800 */
[----:B------:R-:W0:Y:S01]  /*0030*/  S2UR UR9, SR_CTAID.Y ;  /* 0x00000000000979c3 */ /* 0x000e220000002600 */
[----:B------:R-:W1:Y:S01]  /*0040*/  S2R R11, SR_TID.X ;  /* 0x00000000000b7919 */ /* 0x000e620000002100 */
[----:B------:R-:W2:Y:S01]  /*0050*/  LDCU.64 UR6, c[0x0][0x3a0] ;  /* 0x00007400ff0677ac */ /* 0x000ea20008000a00 */
[----:B------:R-:W3:Y:S01]  /*0060*/  S2R R10, SR_CTAID.X ;  /* 0x00000000000a7919 */ /* 0x000ee20000002500 */
[----:B------:R-:W-:-:S04]  /*0070*/  UMOV UR4, 0x400 ;  /* 0x0000040000047882 */ /* 0x000fc80000000000 */
[----:B------:R-:W0:Y:S08]  /*0080*/  LDC R13, c[0x0][0x364] ;  /* 0x0000d900ff0d7b82 */ /* 0x000e300000000800 */
[----:B------:R-:W4:Y:S08]  /*0090*/  LDC.64 R8, c[0x0][0x398] ;  /* 0x0000e600ff087b82 */ /* 0x000f300000000a00 */
[----:B------:R-:W5:Y:S01]  /*00a0*/  S2UR UR5, SR_CgaCtaId ;  /* 0x00000000000579c3 */ /* 0x000f620000008800 */
[----:B0-----:R-:W-:-:S02]  /*00b0*/  IMAD R5, R13, UR9, R4 ;  /* 0x000000090d057c24 */ /* 0x001fc4000f8e0204 */
[----:B-1----:R-:W-:-:S03]  /*00c0*/  IMAD R0, R4, UR8, R11 ;  /* 0x0000000804007c24 */ /* 0x002fc6000f8e020b */
[----:B--2---:R-:W-:Y:S01]  /*00d0*/  ISETP.GE.U32.AND P0, PT, R5, UR6, PT ;  /* 0x0000000605007c0c */ /* 0x004fe2000bf06070 */
[----:B---3--:R-:W-:-:S03]  /*00e0*/  IMAD R10, R10, UR8, R11 ;  /* 0x000000080a0a7c24 */ /* 0x008fc6000f8e020b */
[----:B------:R-:W-:Y:S02]  /*00f0*/  ISETP.GE.U32.AND.EX P0, PT, RZ, UR7, PT, P0 ;  /* 0x00000007ff007c0c */ /* 0x000fe4000bf06100 */
[----:B----4-:R-:W-:-:S04]  /*0100*/  ISETP.GE.U32.AND P1, PT, R10, R8, PT ;  /* 0x000000080a00720c */ /* 0x010fc80003f26070 */
[----:B------:R-:W-:Y:S01]  /*0110*/  ISETP.GE.U32.OR.EX P0, PT, RZ, R9, P0, P1 ;  /* 0x00000009ff00720c */ /* 0x000fe20000706510 */
[----:B-----5:R-:W-:-:S06]  /*0120*/  ULEA UR4, UR5, UR4, 0x18 ;  /* 0x0000000405047291 */ /* 0x020fcc000f8ec0ff */
[----:B------:R-:W-:-:S05]  /*0130*/  LEA R7, R0, UR4, 0x3 ;  /* 0x0000000400077c11 */ /* 0x000fca000f8e18ff */
[----:B------:R0:W-:Y:S01]  /*0140*/  STS.64 [R7], RZ ;  /* 0x000000ff07007388 */ /* 0x0001e20000000a00 */
[----:B------:R-:W-:Y:S05]  /*0150*/  @P0 EXIT ;  /* 0x000000000000094d */ /* 0x000fea0003800000 */
[----:B------:R-:W1:Y:S01]  /*0160*/  LDC.64 R2, c[0x0][0x388] ;  /* 0x0000e200ff027b82 */ /* 0x000e620000000a00 */
[----:B------:R-:W2:Y:S01]  /*0170*/  LDCU.64 UR6, c[0x0][0x358] ;  /* 0x00006b00ff0677ac */ /* 0x000ea20008000a00 */
[----:B------:R-:W-:-:S04]  /*0180*/  IMAD R5, R5, R8, R10 ;  /* 0x0000000805057224 */ /* 0x000fc800078e020a */
[----:B-1----:R-:W-:-:S06]  /*0190*/  IMAD.WIDE.U32 R2, R5, 0x8, R2 ;  /* 0x0000000805027825 */ /* 0x002fcc00078e0002 */
[----:B--2---:R-:W2:Y:S01]  /*01a0*/  LDG.E.64 R2, desc[UR6][R2.64] ;  /* 0x0000000602027981 */ /* 0x004ea2000c1e1b00 */
[----:B------:R-:W-:-:S03]  /*01b0*/  ISETP.NE.AND P0, PT, R4, RZ, PT ;  /* 0x000000ff0400720c */ /* 0x000fc60003f05270 */
[----:B--2---:R1:W-:Y:S01]  /*01c0*/  STS.64 [R7], R2 ;  /* 0x0000000207007388 */ /* 0x0043e20000000a00 */
[----:B------:R-:W-:Y:S09]  /*01d0*/  BAR.SYNC.DEFER_BLOCKING 0x0 ;  /* 0x0000000000007b1d */ /* 0x000ff20000010000 */
[----:B------:R-:W-:Y:S05]  /*01e0*/  @P0 EXIT ;  /* 0x000000000000094d */ /* 0x000fea0003800000 */
[----:B------:R-:W-:-:S13]  /*01f0*/  ISETP.GT.U32.AND P0, PT, R13, 0x1, PT ;  /* 0x000000010d00780c */ /* 0x000fda0003f04070 */
[----:B------:R-:W-:-:S06]  /*0200*/  @!P0 LEA R14, R11, UR4, 0x3 ;  /* 0x000000040b0e8c11 */ /* 0x000fcc000f8e18ff */
[----:B------:R-:W2:Y:S01]  /*0210*/  @!P0 LDS.64 R14, [R14] ;  /* 0x000000000e0e8984 */ /* 0x000ea20000000a00 */
[----:B------:R-:W-:Y:S05]  /*0220*/  @!P0 BRA `(.L_x_531) ;  /* 0x00000004005c8947 */ /* 0x000fea0003800000 */
[----:B-1----:R-:W-:Y:S01]  /*0230*/  LEA R2, R11, UR4, 0x3 ;  /* 0x000000040b027c11 */ /* 0x002fe2000f8e18ff */
[C---:B------:R-:W-:Y:S02]  /*0240*/  VIADD R0, R13.reuse, 0xfffffffe ;  /* 0xfffffffe0d007836 */ /* 0x040fe40000000000 */
[----:B------:R-:W-:Y:S02]  /*0250*/  HFMA2 R5, -RZ, RZ, 0, 5.9604644775390625e-08 ;  /* 0x00000001ff057431 */ /* 0x000fe400000001ff */
[----:B------:R-:W-:Y:S01]  /*0260*/  VIADD R3, R13, 0xffffffff ;  /* 0xffffffff0d037836 */ /* 0x000fe20000000000 */
[----:B--2---:R1:W2:Y:S01]  /*0270*/  LDS.64 R14, [R2] ;  /* 0x00000000020e7984 */ /* 0x0042a20000000a00 */
[----:B------:R-:W-:-:S03]  /*0280*/  ISETP.GE.U32.AND P0, PT, R0, 0x7, PT ;  /* 0x000000070000780c */ /* 0x000fc60003f06070 */
[----:B------:R-:W-:-:S10]  /*0290*/  LOP3.LUT R4, R3, 0x7, RZ, 0xc0, !PT ;  /* 0x0000000703047812 */ /* 0x000fd400078ec0ff */
[----:B-1----:R-:W-:Y:S05]  /*02a0*/  @!P0 BRA `(.L_x_532) ;  /* 0x00000000009c8947 */ /* 0x002fea0003800000 */
[----:B------:R-:W-:Y:S01]  /*02b0*/  USHF.L.U32 UR5, UR8, 0x3, URZ ;  /* 0x0000000308057899 */ /* 0x000fe200080006ff */
[----:B0-----:R-:W-:Y:S01]  /*02c0*/  LOP3.LUT R7, R3, 0xfffffff8, RZ, 0xc0, !PT ;  /* 0xfffffff803077812 */ /* 0x001fe200078ec0ff */
[----:B------:R-:W-:Y:S02]  /*02d0*/  IMAD.MOV.U32 R6, RZ, RZ, 0x1 ;  /* 0x00000001ff067424 */ /* 0x000fe400078e00ff */
[----:B------:R-:W-:Y:S01]  /*02e0*/  IMAD.MOV.U32 R5, RZ, RZ, RZ ;  /* 0x000000ffff057224 */ /* 0x000fe200078e00ff */
[----:B------:R-:W-:Y:S02]  /*02f0*/  IADD3 R7, PT, PT, -R7, RZ, RZ ;  /* 0x000000ff07077210 */ /* 0x000fe40007ffe1ff */
[----:B------:R-:W-:-:S05]  /*0300*/  LEA R0, R11, UR5, 0x3 ;  /* 0x000000050b007c11 */ /* 0x000fca000f8e18ff */
[----:B------:R-:W-:-:S07]  /*0310*/  VIADD R0, R0, UR4 ;  /* 0x0000000400007c36 */ /* 0x000fce0008000000 */
.L_x_533:
[C---:B------:R-:W-:Y:S01]  /*0320*/  IMAD R13, R6.reuse, UR8, RZ ;  /* 0x00000008060d7c24 */ /* 0x040fe2000f8e02ff */
[----:B------:R-:W2:Y:S01]  /*0330*/  LDS.64 R16, [R0] ;  /* 0x0000000000107984 */ /* 0x000ea20000000a00 */
[----:B------:R-:W-:Y:S01]  /*0340*/  IADD3 R7, PT, PT, R7, 0x8, RZ ;  /* 0x0000000807077810 */ /* 0x000fe20007ffe0ff */
[----:B------:R-:W-:Y:S01]  /*0350*/  VIADD R5, R5, 0x8 ;  /* 0x0000000805057836 */ /* 0x000fe20000000000 */
[----:B------:R-:W-:Y:S01]  /*0360*/  IADD3 R6, PT, PT, R6, 0x8, RZ ;  /* 0x0000000806067810 */ /* 0x000fe20007ffe0ff */
[----:B------:R-:W-:Y:S01]  /*0370*/  IMAD R24, R13, 0x8, R2 ;  /* 0x000000080d187824 */ /* 0x000fe200078e0202 */
[----:B------:R-:W-:-:S04]  /*0380*/  ISETP.NE.AND P0, PT, R7, RZ, PT ;  /* 0x000000ff0700720c */ /* 0x000fc80003f05270 */
[----:B------:R0:W1:Y:S01]  /*0390*/  LDS.64 R22, [R24+UR5] ;  /* 0x0000000518167984 */ /* 0x0000620008000a00 */
[----:B------:R-:W-:-:S05]  /*03a0*/  IADD3 R25, PT, PT, R24, UR5, RZ ;  /* 0x0000000518197c10 */ /* 0x000fca000fffe0ff */
[----:B------:R-:W3:Y:S01]  /*03b0*/  LDS.64 R20, [R25+UR5] ;  /* 0x0000000519147984 */ /* 0x000ee20008000a00 */
[----:B------:R-:W-:-:S04]  /*03c0*/  VIADD R26, R25, UR5 ;  /* 0x00000005191a7c36 */ /* 0x000fc80008000000 */
[----:B------:R-:W-:Y:S01]  /*03d0*/  VIADD R27, R26, UR5 ;  /* 0x000000051a1b7c36 */ /* 0x000fe20008000000 */
[----:B------:R-:W4:Y:S04]  /*03e0*/  LDS.64 R12, [R26+UR5] ;  /* 0x000000051a0c7984 */ /* 0x000f280008000a00 */
[----:B------:R-:W5:Y:S01]  /*03f0*/  LDS.64 R18, [R27+UR5] ;  /* 0x000000051b127984 */ /* 0x000f620008000a00 */
[----:B------:R-:W-:-:S05]  /*0400*/  IADD3 R28, PT, PT, R27, UR5, RZ ;  /* 0x000000051b1c7c10 */ /* 0x000fca000fffe0ff */
[----:B------:R-:W-:-:S04]  /*0410*/  VIADD R29, R28, UR5 ;  /* 0x000000051c1d7c36 */ /* 0x000fc80008000000 */
[----:B0-----:R-:W-:Y:S01]  /*0420*/  VIADD R24, R29, UR5 ;  /* 0x000000051d187c36 */ /* 0x001fe20008000000 */
[----:B--2---:R-:W-:Y:S01]  /*0430*/  DADD R16, |R16|, |R14| ;  /* 0x0000000010107229 */ /* 0x004fe2000000060e */
[----:B------:R-:W0:Y:S07]  /*0440*/  LDS.64 R14, [R28+UR5] ;  /* 0x000000051c0e7984 */ /* 0x000e2e0008000a00 */
[----:B-1----:R-:W-:Y:S02]  /*0450*/  DADD R22, |R16|, |R22| ;  /* 0x0000000010167229 */ /* 0x002fe40000000616 */
[----:B------:R-:W1:Y:S06]  /*0460*/  LDS.64 R16, [R29+UR5] ;  /* 0x000000051d107984 */ /* 0x000e6c0008000a00 */
[----:B---3--:R-:W-:-:S02]  /*0470*/  DADD R20, |R22|, |R20| ;  /* 0x0000000016147229 */ /* 0x008fc40000000614 */
[----:B------:R-:W2:Y:S06]  /*0480*/  LDS.64 R22, [R24+UR5] ;  /* 0x0000000518167984 */ /* 0x000eac0008000a00 */
[----:B----4-:R-:W-:-:S08]  /*0490*/  DADD R12, |R20|, |R12| ;  /* 0x00000000140c7229 */ /* 0x010fd0000000060c */
[----:B-----5:R-:W-:Y:S01]  /*04a0*/  DADD R12, |R12|, |R18| ;  /* 0x000000000c0c7229 */ /* 0x020fe20000000612 */
[----:B------:R-:W3:Y:S07]  /*04b0*/  LDC R19, c[0x0][0x360] ;  /* 0x0000d800ff137b82 */ /* 0x000eee0000000800 */
[----:B0-----:R-:W-:-:S08]  /*04c0*/  DADD R12, |R12|, |R14| ;  /* 0x000000000c0c7229 */ /* 0x001fd0000000060e */
[----:B-1----:R-:W-:-:S08]  /*04d0*/  DADD R12, |R12|, |R16| ;  /* 0x000000000c0c7229 */ /* 0x002fd00000000610 */
[----:B--2---:R-:W-:Y:S01]  /*04e0*/  DADD R14, |R12|, |R22| ;  /* 0x000000000c0e7229 */ /* 0x004fe20000000616 */
[----:B---3--:R-:W-:Y:S01]  /*04f0*/  IMAD R0, R19, 0x40, R0 ;  /* 0x0000004013007824 */ /* 0x008fe200078e0200 */
[----:B------:R-:W-:Y:S09]  /*0500*/  @P0 BRA `(.L_x_533) ;  /* 0xfffffffc00840947 */ /* 0x000ff2000383ffff */
[----:B------:R-:W-:-:S07]  /*0510*/  VIADD R5, R5, 0x1 ;  /* 0x0000000105057836 */ /* 0x000fce0000000000 */
.L_x_532:
[----:B------:R-:W-:-:S13]  /*0520*/  ISETP.NE.AND P0, PT, R4, RZ, PT ;  /* 0x000000ff0400720c */ /* 0x000fda0003f05270 */
[----:B------:R-:W-:Y:S05]  /*0530*/  @!P0 BRA `(.L_x_534) ;  /* 0x0000000000948947 */ /* 0x000fea0003800000 */
[----:B------:R-:W-:Y:S02]  /*0540*/  ISETP.GE.U32.AND P0, PT, R4, 0x4, PT ;  /* 0x000000040400780c */ /* 0x000fe40003f06070 */
[----:B------:R-:W-:-:S04]  /*0550*/  LOP3.LUT R21, R3, 0x3, RZ, 0xc0, !PT ;  /* 0x0000000303157812 */ /* 0x000fc800078ec0ff */
[----:B------:R-:W-:-:S07]  /*0560*/  ISETP.NE.AND P1, PT, R21, RZ, PT ;  /* 0x000000ff1500720c */ /* 0x000fce0003f25270 */
[----:B------:R-:W-:Y:S06]  /*0570*/  @!P0 BRA `(.L_x_535) ;  /* 0x00000000003c8947 */ /* 0x000fec0003800000 */
[----:B------:R-:W1:Y:S01]  /*0580*/  LDC R19, c[0x0][0x360] ;  /* 0x0000d800ff137b82 */ /* 0x000e620000000800 */
[C---:B0-----:R-:W-:Y:S01]  /*0590*/  IMAD R7, R5.reuse, UR8, RZ ;  /* 0x0000000805077c24 */ /* 0x041fe2000f8e02ff */
[----:B------:R-:W-:-:S03]  /*05a0*/  IADD3 R5, PT, PT, R5, 0x4, RZ ;  /* 0x0000000405057810 */ /* 0x000fc60007ffe0ff */
[----:B------:R-:W-:-:S05]  /*05b0*/  IMAD R0, R7, 0x8, R2 ;  /* 0x0000000807007824 */ /* 0x000fca00078e0202 */
[----:B------:R-:W2:Y:S01]  /*05c0*/  LDS.64 R6, [R0] ;  /* 0x0000000000067984 */ /* 0x000ea20000000a00 */
[----:B-1----:R-:W-:-:S05]  /*05d0*/  LEA R4, R19, R0, 0x3 ;  /* 0x0000000013047211 */ /* 0x002fca00078e18ff */
[----:B------:R-:W0:Y:S01]  /*05e0*/  LDS.64 R16, [R4] ;  /* 0x0000000004107984 */ /* 0x000e220000000a00 */
[----:B------:R-:W-:-:S04]  /*05f0*/  IMAD R20, R19, 0x8, R4 ;  /* 0x0000000813147824 */ /* 0x000fc800078e0204 */
[----:B------:R-:W-:Y:S01]  /*0600*/  IMAD R18, R19, 0x8, R20 ;  /* 0x0000000813127824 */ /* 0x000fe200078e0214 */
[----:B------:R-:W1:Y:S05]  /*0610*/  LDS.64 R12, [R20] ;  /* 0x00000000140c7984 */ /* 0x000e6a0000000a00 */
[----:B------:R-:W3:Y:S01]  /*0620*/  LDS.64 R18, [R18] ;  /* 0x0000000012127984 */ /* 0x000ee20000000a00 */
[----:B--2---:R-:W-:-:S08]  /*0630*/  DADD R6, |R14|, |R6| ;  /* 0x000000000e067229 */ /* 0x004fd00000000606 */
[----:B0-----:R-:W-:-:S08]  /*0640*/  DADD R6, |R6|, |R16| ;  /* 0x0000000006067229 */ /* 0x001fd00000000610 */
[----:B-1----:R-:W-:-:S08]  /*0650*/  DADD R6, |R6|, |R12| ;  /* 0x0000000006067229 */ /* 0x002fd0000000060c */
[----:B---3--:R-:W-:-:S11]  /*0660*/  DADD R14, |R6|, |R18| ;  /* 0x00000000060e7229 */ /* 0x008fd60000000612 */
.L_x_535:
[----:B------:R-:W-:Y:S05]  /*0670*/  @!P1 BRA `(.L_x_534) ;  /* 0x0000000000449947 */ /* 0x000fea0003800000 */
[----:B------:R-:W-:Y:S02]  /*0680*/  ISETP.NE.AND P0, PT, R21, 0x1, PT ;  /* 0x000000011500780c */ /* 0x000fe40003f05270 */
[----:B------:R-:W-:-:S04]  /*0690*/  LOP3.LUT R3, R3, 0x1, RZ, 0xc0, !PT ;  /* 0x0000000103037812 */ /* 0x000fc800078ec0ff */
[----:B------:R-:W-:-:S07]  /*06a0*/  ISETP.NE.U32.AND P1, PT, R3, 0x1, PT ;  /* 0x000000010300780c */ /* 0x000fce0003f25070 */
[----:B------:R-:W-:Y:S06]  /*06b0*/  @!P0 BRA `(.L_x_536) ;  /* 0x0000000000248947 */ /* 0x000fec0003800000 */
[----:B------:R-:W1:Y:S01]  /*06c0*/  LDC R12, c[0x0][0x360] ;  /* 0x0000d800ff0c7b82 */ /* 0x000e620000000800 */
[C---:B------:R-:W-:Y:S01]  /*06d0*/  IMAD R3, R5.reuse, UR8, RZ ;  /* 0x0000000805037c24 */ /* 0x040fe2000f8e02ff */
[----:B------:R-:W-:-:S03]  /*06e0*/  IADD3 R5, PT, PT, R5, 0x2, RZ ;  /* 0x0000000205057810 */ /* 0x000fc60007ffe0ff */
[----:B------:R-:W-:-:S05]  /*06f0*/  IMAD R3, R3, 0x8, R2 ;  /* 0x0000000803037824 */ /* 0x000fca00078e0202 */
[----:B0-----:R-:W2:Y:S01]  /*0700*/  LDS.64 R6, [R3] ;  /* 0x0000000003067984 */ /* 0x001ea20000000a00 */
[----:B-1----:R-:W-:-:S06]  /*0710*/  IMAD R12, R12, 0x8, R3 ;  /* 0x000000080c0c7824 */ /* 0x002fcc00078e0203 */
[----:B------:R-:W0:Y:S01]  /*0720*/  LDS.64 R12, [R12] ;  /* 0x000000000c0c7984 */ /* 0x000e220000000a00 */
[----:B--2---:R-:W-:-:S08]  /*0730*/  DADD R6, |R14|, |R6| ;  /* 0x000000000e067229 */ /* 0x004fd00000000606 */
[----:B0-----:R-:W-:-:S11]  /*0740*/  DADD R14, |R6|, |R12| ;  /* 0x00000000060e7229 */ /* 0x001fd6000000060c */
.L_x_536:
[----:B------:R-:W-:-:S04]  /*0750*/  @!P1 IMAD R5, R5, UR8, RZ ;  /* 0x0000000805059c24 */ /* 0x000fc8000f8e02ff */
[----:B------:R-:W-:-:S06]  /*0760*/  @!P1 IMAD R5, R5, 0x8, R2 ;  /* 0x0000000805059824 */ /* 0x000fcc00078e0202 */
[----:B------:R-:W2:Y:S02]  /*0770*/  @!P1 LDS.64 R4, [R5] ;  /* 0x0000000005049984 */ /* 0x000ea40000000a00 */
[----:B--2---:R-:W-:-:S11]  /*0780*/  @!P1 DADD R14, |R14|, |R4| ;  /* 0x000000000e0e9229 */ /* 0x004fd60000000604 */
.L_x_534:
[----:B--2---:R3:W-:Y:S02]  /*0790*/  STS.64 [R2], R14 ;  /* 0x0000000e02007388 */ /* 0x0047e40000000a00 */
.L_x_531:
[----:B------:R-:W1:Y:S01]  /*07a0*/  LDCU.64 UR10, c[0x0][0x380] ;  /* 0x00007000ff0a77ac */ /* 0x000e620008000a00 */
[----:B------:R-:W-:-:S03]  /*07b0*/  MOV R11, RZ ;  /* 0x000000ff000b7202 */ /* 0x000fc60000000f00 */
[----:B------:R-:W-:-:S04]  /*07c0*/  IMAD.WIDE.U32 R10, R8, UR9, R10 ;  /* 0x00000009080a7c25 */ /* 0x000fc8000f8e000a */
[----:B------:R-:W-:Y:S01]  /*07d0*/  IMAD R9, R9, UR9, R11 ;  /* 0x0000000909097c24 */ /* 0x000fe2000f8e020b */
[----:B-1-3--:R-:W-:-:S04]  /*07e0*/  LEA R2, P0, R10, UR10, 0x3 ;  /* 0x0000000a0a027c11 */ /* 0x00afc8000f8018ff */
[----:B------:R-:W-:-:S05]  /*07f0*/  LEA.HI.X R3, R10, UR11, R9, 0x3, P0 ;  /* 0x0000000b0a037c11 */ /* 0x000fca00080f1c09 */
[----:B--2---:R-:W-:Y:S01]  /*0800*/  STG.E.64 desc[UR6][R2.64], R14 ;  /* 0x0000000e02007986 */ /* 0x004fe2000c101b06 */
[----:B------:R-:W-:Y:S05]  /*0810*/  EXIT ;  /* 0x000000000000794d */ /* 0x000fea0003800000 */
.L_x_537:
        /* <DEDUP_REMOVED lines=14> */
.L_x_32917:


//--------------------- .text.contiguous_reducel13_f64 --------------------------
	.section	.text.contiguous_reducel13_f64,"ax",@progbits
	.align	128
        .global         contiguous_reducel13_f64
        .type           contiguous_reducel13_f64,@function
        .size           contiguous_reducel13_f64,(.L_x_32216 - contiguous_reducel13_f64)
        .other          contiguous_reducel13_f64,@"STO_CUDA_ENTRY STV_DEFAULT"
contiguous_reducel13_f64:
.text.contiguous_reducel13_f64:
[----:B------:R-:W-:Y:S01]  /*0000*/  LDC R1, c[0x0][0x37c] ;  /* 0x0000df00ff017b82 */ /* 0x000fe20000000800 */
[----:B------:R-:W0:Y:S01]  /*0010*/  S2R R7, SR_TID.Y ;  /* 0x0000000000077919 */ /* 0x000e220000002200 */
[----:B------:R-:W1:Y:S06]  /*0020*/  LDCU UR7, c[0x0][0x360] ;  /* 0x00006c00ff0777ac */ /* 0x000e6c0008000800 */
[----:B------:R-:W0:Y:S01]  /*0030*/  S2UR UR8, SR_CTAID.Y ;  /* 0x00000000000879c3 */ /* 0x000e220000002600 */
[----:B------:R-:W1:Y:S01]  /*0040*/  S2R R6, SR_TID.X ;  /* 0x0000000000067919 */ /* 0x000e620000002100 */
[----:B------:R-:W2:Y:S01]  /*0050*/  LDCU.64 UR10, c[0x0][0x3b0] ;  /* 0x00007600ff0a77ac */ /* 0x000ea20008000a00 */
[----:B------:R-:W3:Y:S01]  /*0060*/  S2R R15, SR_CTAID.X ;  /* 0x00000000000f7919 */ /* 0x000ee20000002500 */
[----:B------:R-:W4:Y:S04]  /*0070*/  LDCU.64 UR12, c[0x0][0x3a8] ;  /* 0x00007500ff0c77ac */ /* 0x000f280008000a00 */
[----:B------:R-:W0:Y:S01]  /*0080*/  LDC R5, c[0x0][0x364] ;  /* 0x0000d900ff057b82 */ /* 0x000e220000000800 */
[----:B------:R-:W-:-:S07]  /*0090*/  UMOV UR4, 0x400 ;  /* 0x0000040000047882 */ /* 0x000fce0000000000 */
[----:B------:R-:W5:Y:S01]  /*00a0*/  S2UR UR5, SR_CgaCtaId ;  /* 0x00000000000579c3 */ /* 0x000f620000008800 */
[----:B0-----:R-:W-:Y:S02]  /*00b0*/  IMAD R3, R5, UR8, R7 ;  /* 0x0000000805037c24 */ /* 0x001fe4000f8e0207 */
[----:B-1----:R-:W-:-:S03]  /*00c0*/  IMAD R4, R7, UR7, R6 ;  /* 0x0000000707047c24 */ /* 0x002fc6000f8e0206 */
[----:B--2---:R-:W-:Y:S01]  /*00d0*/  ISETP.GE.U32.AND P0, PT, R3, UR10, PT ;  /* 0x0000000a03007c0c */ /* 0x004fe2000bf06070 */
[----:B---3--:R-:W-:Y:S01]  /*00e0*/  IMAD R14, R15, UR7, R6 ;  /* 0x000000070f0e7c24 */ /* 0x008fe2000f8e0206 */
[----:B-----5:R-:W-:Y:S02]  /*00f0*/  ULEA UR4, UR5, UR4, 0x18 ;  /* 0x0000000405047291 */ /* 0x020fe4000f8ec0ff */
[----:B------:R-:W-:Y:S02]  /*0100*/  ISETP.GE.U32.AND.EX P0, PT, RZ, UR11, PT, P0 ;  /* 0x0000000bff007c0c */ /* 0x000fe4000bf06100 */
[----:B----4-:R-:W-:Y:S02]  /*0110*/  ISETP.GE.U32.AND P1, PT, R14, UR12, PT ;  /* 0x0000000c0e007c0c */ /* 0x010fe4000bf26070 */
[----:B------:R-:W-:Y:S02]  /*0120*/  LEA R4, R4, UR4, 0x3 ;  /* 0x0000000404047c11 */ /* 0x000fe4000f8e18ff */
[----:B------:R-:W-:-:S03]  /*0130*/  ISETP.GE.U32.OR.EX P0, PT, RZ, UR13, P0, P1 ;  /* 0x0000000dff007c0c */ /* 0x000fc60008706510 */
[----:B------:R0:W-:Y:S10]  /*0140*/  STS.64 [R4], RZ ;  /* 0x000000ff04007388 */ /* 0x0001f40000000a00 */
[----:B0-----:R-:W-:Y:S05]  /*0150*/  @P0 EXIT ;  /* 0x000000000000094d */ /* 0x001fea0003800000 */
[----:B------:R-:W0:Y:S01]  /*0160*/  LDCU UR5, c[0x0][0x3a0] ;  /* 0x00007400ff0577ac */ /* 0x000e220008000800 */
[----:B------:R-:W-:Y:S01]  /*0170*/  IMAD R32, R3, UR12, R14 ;  /* 0x0000000c03207c24 */ /* 0x000fe2000f8e020e */
[----:B------:R-:W-:Y:S01]  /*0180*/  CS2R R28, SRZ ;  /* 0x00000000001c7805 */ /* 0x000fe2000001ff00 */
[----:B------:R-:W1:Y:S01]  /*0190*/  LDCU.64 UR10, c[0x0][0x358] ;  /* 0x00006b00ff0a77ac */ /* 0x000e620008000a00 */
[----:B0-----:R-:W-:-:S04]  /*01a0*/  UIADD3 UR4, UPT, UPT, UR5, -0x1, URZ ;  /* 0xffffffff05047890 */ /* 0x001fc8000fffe0ff */
[----:B------:R-:W-:-:S09]  /*01b0*/  UISETP.GE.AND UP0, UPT, UR4, URZ, UPT ;  /* 0x000000ff0400728c */ /* 0x000fd2000bf06270 */
[----:B-1----:R-:W-:Y:S05]  /*01c0*/  BRA.U !UP0, `(.L_x_538) ;  /* 0x0000002d08b87547 */ /* 0x002fea000b800000 */
[----:B------:R-:W-:Y:S01]  /*01d0*/  MOV R2, UR4 ;  /* 0x0000000400027c02 */ /* 0x000fe20008000f00 */
[----:B------:R-:W-:Y:S01]  /*01e0*/  UMOV UR4, URZ ;  /* 0x000000ff00047c82 */ /* 0x000fe20008000000 */
[----:B------:R-:W-:Y:S02]  /*01f0*/  CS2R R28, SRZ ;  /* 0x00000000001c7805 */ /* 0x000fe4000001ff00 */
[----:B------:R-:W-:-:S13]  /*0200*/  ISETP.GE.U32.AND P0, PT, R2, 0x7, PT ;  /* 0x000000070200780c */ /* 0x000fda0003f06070 */
[----:B------:R-:W-:Y:S05]  /*0210*/  @!P0 BRA `(.L_x_539) ;  /* 0x0000001800348947 */ /* 0x000fea0003800000 */
[----:B------:R-:W0:Y:S01]  /*0220*/  LDC.64 R16, c[0x0][0x390] ;  /* 0x0000e400ff107b82 */ /* 0x000e220000000a00 */
[----:B------:R-:W-:Y:S01]  /*0230*/  ULOP3.LUT UR6, UR5, 0xfffffff8, URZ, 0xc0, !UPT ;  /* 0xfffffff805067892 */ /* 0x000fe2000f8ec0ff */
[----:B------:R-:W-:Y:S01]  /*0240*/  CS2R R28, SRZ ;  /* 0x00000000001c7805 */ /* 0x000fe2000001ff00 */
[----:B------:R-:W-:Y:S02]  /*0250*/  UIADD3 UR5, UPT, UPT, UR5, -0x4, URZ ;  /* 0xfffffffc05057890 */ /* 0x000fe4000fffe0ff */
[----:B------:R-:W-:-:S03]  /*0260*/  UIADD3 UR6, UPT, UPT, -UR6, URZ, URZ ;  /* 0x000000ff06067290 */ /* 0x000fc6000fffe1ff */
[----:B------:R-:W1:Y:S01]  /*0270*/  LDC.64 R18, c[0x0][0x398] ;  /* 0x0000e600ff127b82 */ /* 0x000e620000000a00 */
[----:B------:R-:W-:-:S07]  /*0280*/  IMAD.U32 R2, RZ, RZ, UR5 ;  /* 0x00000005ff027e24 */ /* 0x000fce000f8e00ff */
[----:B------:R-:W2:Y:S08]  /*0290*/  LDC.64 R20, c[0x0][0x390] ;  /* 0x0000e400ff147b82 */ /* 0x000eb00000000a00 */
[----:B------:R-:W3:Y:S02]  /*02a0*/  LDC.64 R22, c[0x0][0x398] ;  /* 0x0000e600ff167b82 */ /* 0x000ee40000000a00 */
.L_x_556:
[----:B------:R-:W-:-:S05]  /*02b0*/  IADD3 R27, PT, PT, R2, 0x3, RZ ;  /* 0x00000003021b7810 */ /* 0x000fca0007ffe0ff */
[----:B--2---:R-:W-:-:S06]  /*02c0*/  IMAD.WIDE.U32 R36, R27, 0x8, R20 ;  /* 0x000000081b247825 */ /* 0x004fcc00078e0014 */
[----:B------:R-:W2:Y:S02]  /*02d0*/  LDG.E.64 R36, desc[UR10][R36.64] ;  /* 0x0000000a24247981 */ /* 0x000ea4000c1e1b00 */
[----:B--2---:R-:W-:-:S13]  /*02e0*/  ISETP.NE.U32.AND P0, PT, R37, RZ, PT ;  /* 0x000000ff2500720c */ /* 0x004fda0003f05070 */
[----:B------:R-:W-:Y:S05]  /*02f0*/  @P0 BRA `(.L_x_540) ;  /* 0x0000000000580947 */ /* 0x000fea0003800000 */
[----:B------:R-:W2:Y:S01]  /*0300*/  I2F.U32.RP R0, R36 ;  /* 0x0000002400007306 */ /* 0x000ea20000209000 */
[----:B------:R-:W-:Y:S02]  /*0310*/  IADD3 R3, PT, PT, RZ, -R36, RZ ;  /* 0x80000024ff037210 */ /* 0x000fe40007ffe0ff */
[----:B------:R-:W-:-:S05]  /*0320*/  ISETP.NE.U32.AND P2, PT, R36, RZ, PT ;  /* 0x000000ff2400720c */ /* 0x000fca0003f45070 */
[----:B--2---:R-:W2:Y:S02]  /*0330*/  MUFU.RCP R0, R0 ;  /* 0x0000000000007308 */ /* 0x004ea40000001000 */
[----:B--2---:R-:W-:-:S06]  /*0340*/  VIADD R8, R0, 0xffffffe ;  /* 0x0ffffffe00087836 */ /* 0x004fcc0000000000 */
[----:B------:R2:W4:Y:S02]  /*0350*/  F2I.FTZ.U32.TRUNC.NTZ R9, R8 ;  /* 0x0000000800097305 */ /* 0x000524000021f000 */
[----:B--2---:R-:W-:Y:S02]  /*0360*/  IMAD.MOV.U32 R8, RZ, RZ, RZ ;  /* 0x000000ffff087224 */ /* 0x004fe400078e00ff */
[----:B----4-:R-:W-:-:S04]  /*0370*/  IMAD R3, R3, R9, RZ ;  /* 0x0000000903037224 */ /* 0x010fc800078e02ff */
        /* <DEDUP_REMOVED lines=14> */
.L_x_540:
[----:B------:R-:W-:Y:S01]  /*0460*/  MOV R30, R32 ;  /* 0x00000020001e7202 */ /* 0x000fe20000000f00 */
[----:B------:R-:W-:Y:S01]  /*0470*/  IMAD.MOV.U32 R0, RZ, RZ, R36 ;  /* 0x000000ffff007224 */ /* 0x000fe200078e0024 */
[----:B------:R-:W-:Y:S02]  /*0480*/  MOV R3, R37 ;  /* 0x0000002500037202 */ /* 0x000fe40000000f00 */
[----:B------:R-:W-:-:S07]  /*0490*/  MOV R8, 0x4b0 ;  /* 0x000004b000087802 */ /* 0x000fce0000000f00 */
[----:B01-3--:R-:W-:Y:S05]  /*04a0*/  CALL.REL.NOINC `($__internal_12_$__cuda_sm20_div_s64) ;  /* 0x0000003000c87944 */ /* 0x00bfea0003c00000 */
[----:B------:R-:W-:Y:S01]  /*04b0*/  IADD3 R11, P0, PT, RZ, -R10, RZ ;  /* 0x8000000aff0b7210 */ /* 0x000fe20007f1e0ff */
[----:B------:R-:W-:Y:S02]  /*04c0*/  HFMA2 R33, -RZ, RZ, 0, 0 ;  /* 0x00000000ff217431 */ /* 0x000fe400000001ff */
[----:B------:R-:W-:Y:S02]  /*04d0*/  IMAD.MOV.U32 R30, RZ, RZ, R10 ;  /* 0x000000ffff1e7224 */ /* 0x000fe400078e000a */
[----:B------:R-:W-:-:S04]  /*04e0*/  IMAD.X R3, RZ, RZ, ~R0, P0 ;  /* 0x000000ffff037224 */ /* 0x000fc800000e0e00 */
[----:B------:R-:W-:Y:S02]  /*04f0*/  IMAD R3, R3, R36, RZ ;  /* 0x0000002403037224 */ /* 0x000fe400078e02ff */
[----:B------:R-:W-:-:S04]  /*0500*/  IMAD.WIDE.U32 R8, R36, R11, R32 ;  /* 0x0000000b24087225 */ /* 0x000fc800078e0020 */
[----:B------:R-:W-:Y:S01]  /*0510*/  IMAD R3, R37, R11, R3 ;  /* 0x0000000b25037224 */ /* 0x000fe200078e0203 */
[----:B------:R-:W-:-:S03]  /*0520*/  MOV R39, R8 ;  /* 0x0000000800277202 */ /* 0x000fc60000000f00 */
[----:B------:R-:W-:-:S07]  /*0530*/  IMAD.IADD R3, R9, 0x1, R3 ;  /* 0x0000000109037824 */ /* 0x000fce00078e0203 */
.L_x_541:
[----:B------:R-:W-:Y:S01]  /*0540*/  IADD3 R31, PT, PT, R2, 0x2, RZ ;  /* 0x00000002021f7810 */ /* 0x000fe20007ffe0ff */
[----:B-1----:R-:W-:-:S04]  /*0550*/  IMAD.WIDE.U32 R8, R27, 0x8, R18 ;  /* 0x000000081b087825 */ /* 0x002fc800078e0012 */
[----:B0-----:R-:W-:Y:S02]  /*0560*/  IMAD.WIDE.U32 R36, R31, 0x8, R16 ;  /* 0x000000081f247825 */ /* 0x001fe400078e0010 */
[----:B------:R-:W2:Y:S04]  /*0570*/  LDG.E.64 R8, desc[UR10][R8.64] ;  /* 0x0000000a08087981 */ /* 0x000ea8000c1e1b00 */
[----:B------:R-:W4:Y:S01]  /*0580*/  LDG.E.64 R36, desc[UR10][R36.64] ;  /* 0x0000000a24247981 */ /* 0x000f22000c1e1b00 */
[-C--:B--2---:R-:W-:Y:S02]  /*0590*/  IMAD R0, R9, R39.reuse, RZ ;  /* 0x0000002709007224 */ /* 0x084fe400078e02ff */
[----:B------:R-:W-:Y:S01]  /*05a0*/  IMAD.WIDE.U32 R38, R8, R39, R28 ;  /* 0x0000002708267225 */ /* 0x000fe200078e001c */
[----:B----4-:R-:W-:-:S03]  /*05b0*/  ISETP.NE.U32.AND P0, PT, R37, RZ, PT ;  /* 0x000000ff2500720c */ /* 0x010fc60003f05070 */
        /* <DEDUP_REMOVED lines=25> */
.L_x_542:
[----:B------:R-:W-:Y:S01]  /*0750*/  IMAD.MOV.U32 R0, RZ, RZ, R36 ;  /* 0x000000ffff007224 */ /* 0x000fe200078e0024 */
[----:B------:R-:W-:Y:S02]  /*0760*/  MOV R3, R37 ;  /* 0x0000002500037202 */ /* 0x000fe40000000f00 */
[----:B------:R-:W-:-:S07]  /*0770*/  MOV R8, 0x790 ;  /* 0x0000079000087802 */ /* 0x000fce0000000f00 */
[----:B---3--:R-:W-:Y:S05]  /*0780*/  CALL.REL.NOINC `($__internal_12_$__cuda_sm20_div_s64) ;  /* 0x0000003000107944 */ /* 0x008fea0003c00000 */
[----:B------:R-:W-:Y:S01]  /*0790*/  IADD3 R11, P0, PT, RZ, -R10, RZ ;  /* 0x8000000aff0b7210 */ /* 0x000fe20007f1e0ff */
[----:B------:R-:W-:Y:S01]  /*07a0*/  IMAD.MOV.U32 R9, RZ, RZ, RZ ;  /* 0x000000ffff097224 */ /* 0x000fe200078e00ff */
[----:B------:R-:W-:Y:S02]  /*07b0*/  MOV R8, R30 ;  /* 0x0000001e00087202 */ /* 0x000fe40000000f00 */
[----:B------:R-:W-:Y:S01]  /*07c0*/  MOV R28, R10 ;  /* 0x0000000a001c7202 */ /* 0x000fe20000000f00 */
[----:B------:R-:W-:Y:S02]  /*07d0*/  IMAD.X R3, RZ, RZ, ~R0, P0 ;  /* 0x000000ffff037224 */ /* 0x000fe400000e0e00 */
[----:B------:R-:W-:-:S04]  /*07e0*/  IMAD.WIDE.U32 R8, R36, R11, R8 ;  /* 0x0000000b24087225 */ /* 0x000fc800078e0008 */
[----:B------:R-:W-:-:S04]  /*07f0*/  IMAD R3, R3, R36, RZ ;  /* 0x0000002403037224 */ /* 0x000fc800078e02ff */
[----:B------:R-:W-:Y:S02]  /*0800*/  IMAD R3, R37, R11, R3 ;  /* 0x0000000b25037224 */ /* 0x000fe400078e0203 */
[----:B------:R-:W-:-:S03]  /*0810*/  IMAD.MOV.U32 R11, RZ, RZ, R8 ;  /* 0x000000ffff0b7224 */ /* 0x000fc600078e0008 */
[----:B------:R-:W-:-:S07]  /*0820*/  IADD3 R3, PT, PT, R9, R3, RZ ;  /* 0x0000000309037210 */ /* 0x000fce0007ffe0ff */
.L_x_543:
[----:B------:R-:W-:Y:S02]  /*0830*/  VIADD R29, R2, 0x1 ;  /* 0x00000001021d7836 */ /* 0x000fe40000000000 */
[----:B------:R-:W-:-:S04]  /*0840*/  IMAD.WIDE.U32 R8, R31, 0x8, R18 ;  /* 0x000000081f087825 */ /* 0x000fc800078e0012 */
[----:B------:R-:W-:Y:S02]  /*0850*/  IMAD.WIDE.U32 R36, R29, 0x8, R16 ;  /* 0x000000081d247825 */ /* 0x000fe400078e0010 */
[----:B------:R-:W2:Y:S04]  /*0860*/  LDG.E.64 R8, desc[UR10][R8.64] ;  /* 0x0000000a08087981 */ /* 0x000ea8000c1e1b00 */
[----:B------:R-:W4:Y:S01]  /*0870*/  LDG.E.64 R36, desc[UR10][R36.64] ;  /* 0x0000000a24247981 */ /* 0x000f22000c1e1b00 */
[----:B------:R-:W-:Y:S01]  /*0880*/  MOV R26, R38 ;  /* 0x00000026001a7202 */ /* 0x000fe20000000f00 */
[----:B--2---:R-:W-:-:S04]  /*0890*/  IMAD R0, R9, R11, RZ ;  /* 0x0000000b09007224 */ /* 0x004fc800078e02ff */
        /* <DEDUP_REMOVED lines=27> */
.L_x_544:
[----:B------:R-:W-:Y:S01]  /*0a50*/  IMAD.MOV.U32 R30, RZ, RZ, R28 ;  /* 0x000000ffff1e7224 */ /* 0x000fe200078e001c */
[----:B------:R-:W-:Y:S01]  /*0a60*/  MOV R0, R36 ;  /* 0x0000002400007202 */ /* 0x000fe20000000f00 */
[----:B------:R-:W-:Y:S01]  /*0a70*/  IMAD.MOV.U32 R3, RZ, RZ, R37 ;  /* 0x000000ffff037224 */ /* 0x000fe200078e0025 */
[----:B------:R-:W-:-:S07]  /*0a80*/  MOV R8, 0xaa0 ;  /* 0x00000aa000087802 */ /* 0x000fce0000000f00 */
[----:B---3--:R-:W-:Y:S05]  /*0a90*/  CALL.REL.NOINC `($__internal_12_$__cuda_sm20_div_s64) ;  /* 0x0000002c004c7944 */ /* 0x008fea0003c00000 */
[----:B------:R-:W-:Y:S01]  /*0aa0*/  IADD3 R11, P0, PT, RZ, -R10, RZ ;  /* 0x8000000aff0b7210 */ /* 0x000fe20007f1e0ff */
[----:B------:R-:W-:Y:S02]  /*0ab0*/  HFMA2 R9, -RZ, RZ, 0, 0 ;  /* 0x00000000ff097431 */ /* 0x000fe400000001ff */
[----:B------:R-:W-:Y:S01]  /*0ac0*/  IMAD.MOV.U32 R8, RZ, RZ, R28 ;  /* 0x000000ffff087224 */ /* 0x000fe200078e001c */
[----:B------:R-:W-:Y:S01]  /*0ad0*/  IADD3.X R3, PT, PT, RZ, ~R0, RZ, P0, !PT ;  /* 0x80000000ff037210 */ /* 0x000fe200007fe4ff */
[----:B------:R-:W-:-:S04]  /*0ae0*/  IMAD.MOV.U32 R30, RZ, RZ, R10 ;  /* 0x000000ffff1e7224 */ /* 0x000fc800078e000a */
[----:B------:R-:W-:Y:S02]  /*0af0*/  IMAD R3, R3, R36, RZ ;  /* 0x0000002403037224 */ /* 0x000fe400078e02ff */
[----:B------:R-:W-:-:S04]  /*0b00*/  IMAD.WIDE.U32 R8, R36, R11, R8 ;  /* 0x0000000b24087225 */ /* 0x000fc800078e0008 */
[----:B------:R-:W-:Y:S01]  /*0b10*/  IMAD R3, R37, R11, R3 ;  /* 0x0000000b25037224 */ /* 0x000fe200078e0203 */
[----:B------:R-:W-:-:S03]  /*0b20*/  MOV R11, R8 ;  /* 0x00000008000b7202 */ /* 0x000fc60000000f00 */
[----:B------:R-:W-:-:S07]  /*0b30*/  IMAD.IADD R3, R9, 0x1, R3 ;  /* 0x0000000109037824 */ /* 0x000fce00078e0203 */
.L_x_545:
[----:B------:R-:W-:-:S04]  /*0b40*/  IMAD.WIDE.U32 R36, R2, 0x8, R16 ;  /* 0x0000000802247825 */ /* 0x000fc800078e0010 */
[----:B------:R-:W-:Y:S02]  /*0b50*/  IMAD.WIDE.U32 R8, R29, 0x8, R18 ;  /* 0x000000081d087825 */ /* 0x000fe400078e0012 */
[----:B------:R-:W2:Y:S04]  /*0b60*/  LDG.E.64 R36, desc[UR10][R36.64] ;  /* 0x0000000a24247981 */ /* 0x000ea8000c1e1b00 */
[----:B------:R-:W4:Y:S01]  /*0b70*/  LDG.E.64 R8, desc[UR10][R8.64] ;  /* 0x0000000a08087981 */ /* 0x000f22000c1e1b00 */
[----:B------:R-:W-:Y:S02]  /*0b80*/  MOV R26, R38 ;  /* 0x00000026001a7202 */ /* 0x000fe40000000f00 */
[----:B--2---:R-:W-:Y:S01]  /*0b90*/  ISETP.NE.U32.AND P0, PT, R37, RZ, PT ;  /* 0x000000ff2500720c */ /* 0x004fe20003f05070 */
[----:B----4-:R-:W-:-:S02]  /*0ba0*/  IMAD R0, R9, R11, RZ ;  /* 0x0000000b09007224 */ /* 0x010fc400078e02ff */
        /* <DEDUP_REMOVED lines=26> */
.L_x_546:
[----:B------:R-:W-:Y:S01]  /*0d50*/  IMAD.MOV.U32 R0, RZ, RZ, R36 ;  /* 0x000000ffff007224 */ /* 0x000fe200078e0024 */
[----:B------:R-:W-:Y:S02]  /*0d60*/  MOV R3, R37 ;  /* 0x0000002500037202 */ /* 0x000fe40000000f00 */
[----:B------:R-:W-:-:S07]  /*0d70*/  MOV R8, 0xd90 ;  /* 0x00000d9000087802 */ /* 0x000fce0000000f00 */
[----:B---3--:R-:W-:Y:S05]  /*0d80*/  CALL.REL.NOINC `($__internal_12_$__cuda_sm20_div_s64) ;  /* 0x0000002800907944 */ /* 0x008fea0003c00000 */
        /* <DEDUP_REMOVED lines=9> */
.L_x_547:
[C---:B------:R-:W-:Y:S01]  /*0e20*/  IADD3 R27, PT, PT, R2.reuse, -0x1, RZ ;  /* 0xffffffff021b7810 */ /* 0x040fe20007ffe0ff */
[----:B------:R-:W-:-:S04]  /*0e30*/  IMAD.WIDE.U32 R8, R2, 0x8, R18 ;  /* 0x0000000802087825 */ /* 0x000fc800078e0012 */
[----:B------:R-:W-:Y:S02]  /*0e40*/  IMAD.WIDE.U32 R36, R27, 0x8, R16 ;  /* 0x000000081b247825 */ /* 0x000fe400078e0010 */
[----:B------:R-:W2:Y:S04]  /*0e50*/  LDG.E.64 R8, desc[UR10][R8.64] ;  /* 0x0000000a08087981 */ /* 0x000ea8000c1e1b00 */
[----:B------:R-:W4:Y:S01]  /*0e60*/  LDG.E.64 R36, desc[UR10][R36.64] ;  /* 0x0000000a24247981 */ /* 0x000f22000c1e1b00 */
[----:B------:R-:W-:Y:S02]  /*0e70*/  IMAD.MOV.U32 R39, RZ, RZ, R29 ;  /* 0x000000ffff277224 */ /* 0x000fe400078e001d */
[-C--:B--2---:R-:W-:Y:S02]  /*0e80*/  IMAD R0, R9, R11.reuse, RZ ;  /* 0x0000000b09007224 */ /* 0x084fe400078e02ff */
[----:B------:R-:W-:Y:S01]  /*0e90*/  IMAD.WIDE.U32 R38, R8, R11, R38 ;  /* 0x0000000b08267225 */ /* 0x000fe200078e0026 */
[----:B----4-:R-:W-:-:S03]  /*0ea0*/  ISETP.NE.U32.AND P0, PT, R37, RZ, PT ;  /* 0x000000ff2500720c */ /* 0x010fc60003f05070 */
        /* <DEDUP_REMOVED lines=25> */
.L_x_548:
[----:B------:R-:W-:Y:S01]  /*1040*/  MOV R30, R28 ;  /* 0x0000001c001e7202 */ /* 0x000fe20000000f00 */
        /* <DEDUP_REMOVED lines=13> */
.L_x_549:
[----:B------:R-:W-:Y:S01]  /*1120*/  IADD3 R29, PT, PT, R2, -0x2, RZ ;  /* 0xfffffffe021d7810 */ /* 0x000fe20007ffe0ff */
        /* <DEDUP_REMOVED lines=33> */
.L_x_550:
        /* <DEDUP_REMOVED lines=14> */
.L_x_551:
        /* <DEDUP_REMOVED lines=34> */
.L_x_552:
[----:B------:R-:W-:Y:S01]  /*1640*/  MOV R30, R28 ;  /* 0x0000001c001e7202 */ /* 0x000fe20000000f00 */
        /* <DEDUP_REMOVED lines=14> */
.L_x_553:
        /* <DEDUP_REMOVED lines=34> */
.L_x_554:
[----:B------:R-:W-:Y:S01]  /*1950*/  IMAD.MOV.U32 R0, RZ, RZ, R36 ;  /* 0x000000ffff007224 */ /* 0x000fe200078e0024 */
[----:B------:R-:W-:Y:S02]  /*1960*/  MOV R3, R37 ;  /* 0x0000002500037202 */ /* 0x000fe40000000f00 */
[----:B------:R-:W-:-:S07]  /*1970*/  MOV R8, 0x1990 ;  /* 0x0000199000087802 */ /* 0x000fce0000000f00 */
[----:B---3--:R-:W-:Y:S05]  /*1980*/  CALL.REL.NOINC `($__internal_12_$__cuda_sm20_div_s64) ;  /* 0x0000001c00907944 */ /* 0x008fea0003c00000 */
[----:B------:R-:W-:Y:S01]  /*1990*/  IADD3 R11, P0, PT, RZ, -R10, RZ ;  /* 0x8000000aff0b7210 */ /* 0x000fe20007f1e0ff */
[----:B------:R-:W-:Y:S01]  /*19a0*/  IMAD.MOV.U32 R9, RZ, RZ, RZ ;  /* 0x000000ffff097224 */ /* 0x000fe200078e00ff */
[----:B------:R-:W-:-:S03]  /*19b0*/  MOV R8, R30 ;  /* 0x0000001e00087202 */ /* 0x000fc60000000f00 */
[----:B------:R-:W-:Y:S02]  /*19c0*/  IMAD.X R3, RZ, RZ, ~R0, P0 ;  /* 0x000000ffff037224 */ /* 0x000fe400000e0e00 */
[----:B------:R-:W-:-:S04]  /*19d0*/  IMAD.WIDE.U32 R8, R36, R11, R8 ;  /* 0x0000000b24087225 */ /* 0x000fc800078e0008 */
[----:B------:R-:W-:-:S04]  /*19e0*/  IMAD R3, R3, R36, RZ ;  /* 0x0000002403037224 */ /* 0x000fc800078e02ff */
[----:B------:R-:W-:Y:S01]  /*19f0*/  IMAD R3, R37, R11, R3 ;  /* 0x0000000b25037224 */ /* 0x000fe200078e0203 */
[----:B------:R-:W-:-:S03]  /*1a00*/  MOV R37, R8 ;  /* 0x0000000800257202 */ /* 0x000fc60000000f00 */
[----:B------:R-:W-:-:S07]  /*1a10*/  IMAD.IADD R3, R9, 0x1, R3 ;  /* 0x0000000109037824 */ /* 0x000fce00078e0203 */
.L_x_555:
[----:B---3--:R-:W-:-:S06]  /*1a20*/  IMAD.WIDE.U32 R8, R31, 0x8, R22 ;  /* 0x000000081f087825 */ /* 0x008fcc00078e0016 */
[----:B------:R-:W2:Y:S01]  /*1a30*/  LDG.E.64 R8, desc[UR10][R8.64] ;  /* 0x0000000a08087981 */ /* 0x000ea2000c1e1b00 */
[----:B------:R-:W-:Y:S01]  /*1a40*/  UIADD3 UR6, UPT, UPT, UR6, 0x8, URZ ;  /* 0x0000000806067890 */ /* 0x000fe2000fffe0ff */
[----:B------:R-:W-:Y:S01]  /*1a50*/  MOV R26, R28 ;  /* 0x0000001c001a7202 */ /* 0x000fe20000000f00 */
[----:B------:R-:W-:Y:S01]  /*1a60*/  IMAD.MOV.U32 R32, RZ, RZ, R10 ;  /* 0x000000ffff207224 */ /* 0x000fe200078e000a */
[----:B------:R-:W-:Y:S01]  /*1a70*/  IADD3 R2, PT, PT, R2, -0x8, RZ ;  /* 0xfffffff802027810 */ /* 0x000fe20007ffe0ff */
[----:B------:R-:W-:Y:S01]  /*1a80*/  UISETP.NE.AND UP0, UPT, UR6, URZ, UPT ;  /* 0x000000ff0600728c */ /* 0x000fe2000bf05270 */
[-C--:B--2---:R-:W-:Y:S02]  /*1a90*/  IMAD R0, R9, R37.reuse, RZ ;  /* 0x0000002509007224 */ /* 0x084fe400078e02ff */
[----:B------:R-:W-:-:S04]  /*1aa0*/  IMAD.WIDE.U32 R28, R8, R37, R26 ;  /* 0x00000025081c7225 */ /* 0x000fc800078e001a */
[----:B------:R-:W-:-:S04]  /*1ab0*/  IMAD R3, R8, R3, R0 ;  /* 0x0000000308037224 */ /* 0x000fc800078e0200 */
[----:B------:R-:W-:Y:S01]  /*1ac0*/  IMAD.IADD R29, R29, 0x1, R3 ;  /* 0x000000011d1d7824 */ /* 0x000fe200078e0203 */
[----:B------:R-:W-:Y:S06]  /*1ad0*/  BRA.U UP0, `(.L_x_556) ;  /* 0xffffffe500f47547 */ /* 0x000fec000b83ffff */
[----:B------:R-:W-:-:S07]  /*1ae0*/  IADD3 R2, PT, PT, R2, 0x3, RZ ;  /* 0x0000000302027810 */ /* 0x000fce0007ffe0ff */
.L_x_539:
[----:B------:R-:W0:Y:S02]  /*1af0*/  LDCU UR5, c[0x0][0x3a0] ;  /* 0x00007400ff0577ac */ /* 0x000e240008000800 */
[----:B0-----:R-:W-:-:S09]  /*1b00*/  ULOP3.LUT UP0, UR6, UR5, 0x7, URZ, 0xc0, !UPT ;  /* 0x0000000705067892 */ /* 0x001fd2000f80c0ff */
[----:B------:R-:W-:Y:S05]  /*1b10*/  BRA.U !UP0, `(.L_x_538) ;  /* 0x0000001508647547 */ /* 0x000fea000b800000 */
[----:B------:R-:W-:Y:S02]  /*1b20*/  UISETP.GE.U32.AND UP0, UPT, UR6, 0x4, UPT ;  /* 0x000000040600788c */ /* 0x000fe4000bf06070 */
[----:B------:R-:W-:-:S07]  /*1b30*/  ULOP3.LUT UR5, UR5, 0x3, URZ, 0xc0, !UPT ;  /* 0x0000000305057892 */ /* 0x000fce000f8ec0ff */
[----:B------:R-:W-:Y:S05]  /*1b40*/  BRA.U !UP0, `(.L_x_557) ;  /* 0x0000000d081c7547 */ /* 0x000fea000b800000 */
[----:B------:R-:W0:Y:S02]  /*1b50*/  LDC.64 R16, c[0x0][0x390] ;  /* 0x0000e400ff107b82 */ /* 0x000e240000000a00 */
[----:B0-----:R-:W-:-:S06]  /*1b60*/  IMAD.WIDE.U32 R16, R2, 0x8, R16 ;  /* 0x0000000802107825 */ /* 0x001fcc00078e0010 */
[----:B------:R-:W2:Y:S02]  /*1b70*/  LDG.E.64 R16, desc[UR10][R16.64] ;  /* 0x0000000a10107981 */ /* 0x000ea4000c1e1b00 */
[----:B--2---:R-:W-:-:S13]  /*1b80*/  ISETP.NE.U32.AND P0, PT, R17, RZ, PT ;  /* 0x000000ff1100720c */ /* 0x004fda0003f05070 */
        /* <DEDUP_REMOVED lines=23> */
.L_x_558:
[----:B------:R-:W-:Y:S01]  /*1d00*/  MOV R30, R32 ;  /* 0x00000020001e7202 */ /* 0x000fe20000000f00 */
[----:B------:R-:W-:Y:S01]  /*1d10*/  IMAD.MOV.U32 R0, RZ, RZ, R16 ;  /* 0x000000ffff007224 */ /* 0x000fe200078e0010 */
[----:B------:R-:W-:Y:S02]  /*1d20*/  MOV R3, R17 ;  /* 0x0000001100037202 */ /* 0x000fe40000000f00 */
[----:B------:R-:W-:-:S07]  /*1d30*/  MOV R8, 0x1d50 ;  /* 0x00001d5000087802 */ /* 0x000fce0000000f00 */
[----:B------:R-:W-:Y:S05]  /*1d40*/  CALL.REL.NOINC `($__internal_12_$__cuda_sm20_div_s64) ;  /* 0x0000001800a07944 */ /* 0x000fea0003c00000 */
        /* <DEDUP_REMOVED lines=9> */
.L_x_559:
[----:B------:R-:W0:Y:S01]  /*1de0*/  LDC.64 R18, c[0x0][0x390] ;  /* 0x0000e400ff127b82 */ /* 0x000e220000000a00 */
[----:B------:R-:W-:-:S07]  /*1df0*/  IADD3 R16, PT, PT, R2, -0x1, RZ ;  /* 0xffffffff02107810 */ /* 0x000fce0007ffe0ff */
        /* <DEDUP_REMOVED lines=33> */
.L_x_560:
        /* <DEDUP_REMOVED lines=13> */
.L_x_561:
        /* <DEDUP_REMOVED lines=36> */
.L_x_562:
[----:B------:R-:W-:Y:S01]  /*2320*/  IMAD.MOV.U32 R30, RZ, RZ, R20 ;  /* 0x000000ffff1e7224 */ /* 0x000fe200078e0014 */
[----:B------:R-:W-:Y:S02]  /*2330*/  MOV R0, R18 ;  /* 0x0000001200007202 */ /* 0x000fe40000000f00 */
[----:B------:R-:W-:Y:S02]  /*2340*/  MOV R3, R19 ;  /* 0x0000001300037202 */ /* 0x000fe40000000f00 */
[----:B------:R-:W-:-:S07]  /*2350*/  MOV R8, 0x2370 ;  /* 0x0000237000087802 */ /* 0x000fce0000000f00 */
[----:B------:R-:W-:Y:S05]  /*2360*/  CALL.REL.NOINC `($__internal_12_$__cuda_sm20_div_s64) ;  /* 0x0000001400187944 */ /* 0x000fea0003c00000 */
[----:B------:R-:W-:Y:S01]  /*2370*/  IADD3 R11, P0, PT, RZ, -R10, RZ ;  /* 0x8000000aff0b7210 */ /* 0x000fe20007f1e0ff */
[----:B------:R-:W-:Y:S01]  /*2380*/  HFMA2 R9, -RZ, RZ, 0, 0 ;  /* 0x00000000ff097431 */ /* 0x000fe200000001ff */
[----:B------:R-:W-:Y:S01]  /*2390*/  MOV R8, R20 ;  /* 0x0000001400087202 */ /* 0x000fe20000000f00 */
[----:B------:R-:W-:Y:S02]  /*23a0*/  IMAD.MOV.U32 R30, RZ, RZ, R10 ;  /* 0x000000ffff1e7224 */ /* 0x000fe400078e000a */
[----:B------:R-:W-:-:S04]  /*23b0*/  IMAD.X R3, RZ, RZ, ~R0, P0 ;  /* 0x000000ffff037224 */ /* 0x000fc800000e0e00 */
[----:B------:R-:W-:Y:S02]  /*23c0*/  IMAD R3, R3, R18, RZ ;  /* 0x0000001203037224 */ /* 0x000fe400078e02ff */
[----:B------:R-:W-:-:S04]  /*23d0*/  IMAD.WIDE.U32 R8, R18, R11, R8 ;  /* 0x0000000b12087225 */ /* 0x000fc800078e0008 */
[----:B------:R-:W-:Y:S01]  /*23e0*/  IMAD R11, R19, R11, R3 ;  /* 0x0000000b130b7224 */ /* 0x000fe200078e0203 */
[----:B------:R-:W-:-:S04]  /*23f0*/  MOV R3, R8 ;  /* 0x0000000800037202 */ /* 0x000fc80000000f00 */
[----:B------:R-:W-:-:S07]  /*2400*/  IADD3 R11, PT, PT, R9, R11, RZ ;  /* 0x0000000b090b7210 */ /* 0x000fce0007ffe0ff */
.L_x_563:
        /* <DEDUP_REMOVED lines=37> */
.L_x_564:
[----:B------:R-:W-:Y:S02]  /*2660*/  MOV R0, R18 ;  /* 0x0000001200007202 */ /* 0x000fe40000000f00 */
[----:B------:R-:W-:Y:S02]  /*2670*/  MOV R3, R19 ;  /* 0x0000001300037202 */ /* 0x000fe40000000f00 */
[----:B------:R-:W-:-:S07]  /*2680*/  MOV R8, 0x26a0 ;  /* 0x000026a000087802 */ /* 0x000fce0000000f00 */
[----:B------:R-:W-:Y:S05]  /*2690*/  CALL.REL.NOINC `($__internal_12_$__cuda_sm20_div_s64) ;  /* 0x00000010004c7944 */ /* 0x000fea0003c00000 */
[----:B------:R-:W-:Y:S01]  /*26a0*/  IADD3 R11, P0, PT, RZ, -R10, RZ ;  /* 0x8000000aff0b7210 */ /* 0x000fe20007f1e0ff */
[----:B------:R-:W-:-:S04]  /*26b0*/  HFMA2 R31, -RZ, RZ, 0, 0 ;  /* 0x00000000ff1f7431 */ /* 0x000fc800000001ff */
[----:B------:R-:W-:-:S04]  /*26c0*/  IMAD.X R3, RZ, RZ, ~R0, P0 ;  /* 0x000000ffff037224 */ /* 0x000fc800000e0e00 */
[----:B------:R-:W-:Y:S02]  /*26d0*/  IMAD R3, R3, R18, RZ ;  /* 0x0000001203037224 */ /* 0x000fe400078e02ff */
[----:B------:R-:W-:-:S04]  /*26e0*/  IMAD.WIDE.U32 R8, R18, R11, R30 ;  /* 0x0000000b12087225 */ /* 0x000fc800078e001e */
[----:B------:R-:W-:Y:S01]  /*26f0*/  IMAD R3, R19, R11, R3 ;  /* 0x0000000b13037224 */ /* 0x000fe200078e0203 */
[----:B------:R-:W-:-:S03]  /*2700*/  MOV R19, R8 ;  /* 0x0000000800137202 */ /* 0x000fc60000000f00 */
[----:B------:R-:W-:-:S07]  /*2710*/  IMAD.IADD R3, R9, 0x1, R3 ;  /* 0x0000000109037824 */ /* 0x000fce00078e0203 */
.L_x_565:
        /* <DEDUP_REMOVED lines=10> */
.L_x_557:
[----:B------:R-:W-:-:S09]  /*27c0*/  UISETP.NE.AND UP0, UPT, UR5, URZ, UPT ;  /* 0x000000ff0500728c */ /* 0x000fd2000bf05270 */
[----:B------:R-:W-:Y:S05]  /*27d0*/  BRA.U !UP0, `(.L_x_538) ;  /* 0x0000000908347547 */ /* 0x000fea000b800000 */
[----:B------:R-:W-:-:S09]  /*27e0*/  UISETP.NE.AND UP0, UPT, UR5, 0x1, UPT ;  /* 0x000000010500788c */ /* 0x000fd2000bf05270 */
[----:B------:R-:W-:Y:S05]  /*27f0*/  BRA.U !UP0, `(.L_x_566) ;  /* 0x00000005088c7547 */ /* 0x000fea000b800000 */
[----:B------:R-:W0:Y:S02]  /*2800*/  LDC.64 R8, c[0x0][0x390] ;  /* 0x0000e400ff087b82 */ /* 0x000e240000000a00 */
[----:B0-----:R-:W-:-:S05]  /*2810*/  IMAD.WIDE.U32 R8, R2, 0x8, R8 ;  /* 0x0000000802087825 */ /* 0x001fca00078e0008 */
[----:B------:R-:W2:Y:S02]  /*2820*/  LDG.E.64 R16, desc[UR10][R8.64] ;  /* 0x0000000a08107981 */ /* 0x000ea4000c1e1b00 */
[----:B--2---:R-:W-:-:S13]  /*2830*/  ISETP.NE.U32.AND P0, PT, R17, RZ, PT ;  /* 0x000000ff1100720c */ /* 0x004fda0003f05070 */
        /* <DEDUP_REMOVED lines=23> */
.L_x_567:
[----:B------:R-:W-:Y:S01]  /*29b0*/  MOV R30, R32 ;  /* 0x00000020001e7202 */ /* 0x000fe20000000f00 */
[----:B------:R-:W-:Y:S01]  /*29c0*/  IMAD.MOV.U32 R0, RZ, RZ, R16 ;  /* 0x000000ffff007224 */ /* 0x000fe200078e0010 */
[----:B------:R-:W-:Y:S02]  /*29d0*/  MOV R3, R17 ;  /* 0x0000001100037202 */ /* 0x000fe40000000f00 */
[----:B------:R-:W-:-:S07]  /*29e0*/  MOV R8, 0x2a00 ;  /* 0x00002a0000087802 */ /* 0x000fce0000000f00 */
[----:B------:R-:W-:Y:S05]  /*29f0*/  CALL.REL.NOINC `($__internal_12_$__cuda_sm20_div_s64) ;  /* 0x0000000c00747944 */ /* 0x000fea0003c00000 */
[-C--:B------:R-:W-:Y:S01]  /*2a00*/  IADD3 R11, P0, PT, RZ, -R10.reuse, RZ ;  /* 0x8000000aff0b7210 */ /* 0x080fe20007f1e0ff */
[----:B------:R-:W-:Y:S01]  /*2a10*/  IMAD.MOV.U32 R33, RZ, RZ, RZ ;  /* 0x000000ffff217224 */ /* 0x000fe200078e00ff */
[----:B------:R-:W-:Y:S02]  /*2a20*/  MOV R30, R10 ;  /* 0x0000000a001e7202 */ /* 0x000fe40000000f00 */
[----:B------:R-:W-:Y:S01]  /*2a30*/  IADD3.X R3, PT, PT, RZ, ~R0, RZ, P0, !PT ;  /* 0x80000000ff037210 */ /* 0x000fe200007fe4ff */
[----:B------:R-:W-:-:S04]  /*2a40*/  IMAD.WIDE.U32 R8, R16, R11, R32 ;  /* 0x0000000b10087225 */ /* 0x000fc800078e0020 */
[----:B------:R-:W-:-:S04]  /*2a50*/  IMAD R3, R3, R16, RZ ;  /* 0x0000001003037224 */ /* 0x000fc800078e02ff */
[----:B------:R-:W-:Y:S01]  /*2a60*/  IMAD R3, R17, R11, R3 ;  /* 0x0000000b11037224 */ /* 0x000fe200078e0203 */
[----:B------:R-:W-:-:S03]  /*2a70*/  MOV R17, R8 ;  /* 0x0000000800117202 */ /* 0x000fc60000000f00 */
[----:B------:R-:W-:-:S07]  /*2a80*/  IMAD.IADD R3, R9, 0x1, R3 ;  /* 0x0000000109037824 */ /* 0x000fce00078e0203 */
.L_x_568:
        /* <DEDUP_REMOVED lines=36> */
.L_x_569:
        /* <DEDUP_REMOVED lines=12> */
.L_x_570:
        /* <DEDUP_REMOVED lines=10> */
.L_x_566:
[----:B------:R-:W0:Y:S02]  /*2e30*/  LDCU UR6, c[0x0][0x3a0] ;  /* 0x00007400ff0677ac */ /* 0x000e240008000800 */
[----:B0-----:R-:W-:-:S04]  /*2e40*/  ULOP3.LUT UR6, UR6, 0x1, URZ, 0xc0, !UPT ;  /* 0x0000000106067892 */ /* 0x001fc8000f8ec0ff */
[----:B------:R-:W-:-:S09]  /*2e50*/  UISETP.NE.U32.AND UP0, UPT, UR6, 0x1, UPT ;  /* 0x000000010600788c */ /* 0x000fd2000bf05070 */
[----:B------:R-:W-:Y:S05]  /*2e60*/  BRA.U UP0, `(.L_x_538) ;  /* 0x0000000100907547 */ /* 0x000fea000b800000 */
[----:B------:R-:W0:Y:S02]  /*2e70*/  LDC.64 R8, c[0x0][0x390] ;  /* 0x0000e400ff087b82 */ /* 0x000e240000000a00 */
[----:B0-----:R-:W-:-:S06]  /*2e80*/  IMAD.WIDE.U32 R8, R2, 0x8, R8 ;  /* 0x0000000802087825 */ /* 0x001fcc00078e0008 */
[----:B------:R-:W2:Y:S02]  /*2e90*/  LDG.E.64 R8, desc[UR10][R8.64] ;  /* 0x0000000a08087981 */ /* 0x000ea4000c1e1b00 */
[----:B--2---:R-:W-:-:S13]  /*2ea0*/  ISETP.NE.U32.AND P0, PT, R9, RZ, PT ;  /* 0x000000ff0900720c */ /* 0x004fda0003f05070 */
        /* <DEDUP_REMOVED lines=21> */
.L_x_571:
[----:B------:R-:W-:-:S07]  /*3000*/  MOV R0, 0x3020 ;  /* 0x0000302000007802 */ /* 0x000fce0000000f00 */
[----:B------:R-:W-:Y:S05]  /*3010*/  CALL.REL.NOINC `($__internal_13_$__cuda_sm20_rem_s64) ;  /* 0x0000000c00387944 */ /* 0x000fea0003c00000 */
[----:B------:R-:W-:Y:S02]  /*3020*/  MOV R8, R3 ;  /* 0x0000000300087202 */ /* 0x000fe40000000f00 */
[----:B------:R-:W-:-:S07]  /*3030*/  MOV R9, R10 ;  /* 0x0000000a00097202 */ /* 0x000fce0000000f00 */
.L_x_572:
[----:B------:R-:W0:Y:S02]  /*3040*/  LDC.64 R10, c[0x0][0x398] ;  /* 0x0000e600ff0a7b82 */ /* 0x000e240000000a00 */
[----:B0-----:R-:W-:-:S06]  /*3050*/  IMAD.WIDE.U32 R2, R2, 0x8, R10 ;  /* 0x0000000802027825 */ /* 0x001fcc00078e000a */
[----:B------:R-:W2:Y:S02]  /*3060*/  LDG.E.64 R2, desc[UR10][R2.64] ;  /* 0x0000000a02027981 */ /* 0x000ea4000c1e1b00 */
[-C--:B--2---:R-:W-:Y:S02]  /*3070*/  IMAD R11, R3, R8.reuse, RZ ;  /* 0x00000008030b7224 */ /* 0x084fe400078e02ff */
[----:B------:R-:W-:-:S04]  /*3080*/  IMAD.WIDE.U32 R28, R2, R8, R28 ;  /* 0x00000008021c7225 */ /* 0x000fc800078e001c */
[----:B------:R-:W-:-:S04]  /*3090*/  IMAD R11, R2, R9, R11 ;  /* 0x00000009020b7224 */ /* 0x000fc800078e020b */
[----:B------:R-:W-:-:S07]  /*30a0*/  IMAD.IADD R29, R29, 0x1, R11 ;  /* 0x000000011d1d7824 */ /* 0x000fce00078e020b */
.L_x_538:
[----:B------:R-:W0:Y:S02]  /*30b0*/  LDCU.64 UR12, c[0x0][0x388] ;  /* 0x00007100ff0c77ac */ /* 0x000e240008000a00 */
[----:B0-----:R-:W-:-:S04]  /*30c0*/  LEA R2, P0, R28, UR12, 0x3 ;  /* 0x0000000c1c027c11 */ /* 0x001fc8000f8018ff */
[----:B------:R-:W-:-:S06]  /*30d0*/  LEA.HI.X R3, R28, UR13, R29, 0x3, P0 ;  /* 0x0000000d1c037c11 */ /* 0x000fcc00080f1c1d */
[----:B------:R-:W2:Y:S01]  /*30e0*/  LDG.E.64 R2, desc[UR10][R2.64] ;  /* 0x0000000a02027981 */ /* 0x000ea2000c1e1b00 */
[----:B------:R-:W-:-:S03]  /*30f0*/  ISETP.NE.AND P0, PT, R7, RZ, PT ;  /* 0x000000ff0700720c */ /* 0x000fc60003f05270 */
[----:B--2---:R0:W-:Y:S01]  /*3100*/  STS.64 [R4], R2 ;  /* 0x0000000204007388 */ /* 0x0041e20000000a00 */
[----:B------:R-:W-:Y:S09]  /*3110*/  BAR.SYNC.DEFER_BLOCKING 0x0 ;  /* 0x0000000000007b1d */ /* 0x000ff20000010000 */
[----:B------:R-:W-:Y:S05]  /*3120*/  @P0 EXIT ;  /* 0x000000000000094d */ /* 0x000fea0003800000 */
[----:B------:R-:W-:-:S13]  /*3130*/  ISETP.GT.U32.AND P0, PT, R5, 0x1, PT ;  /* 0x000000010500780c */ /* 0x000fda0003f04070 */
[----:B0-----:R-:W0:Y:S01]  /*3140*/  @!P0 S2R R3, SR_CgaCtaId ;  /* 0x0000000000038919 */ /* 0x001e220000008800 */
[----:B------:R-:W-:-:S04]  /*3150*/  @!P0 MOV R0, 0x400 ;  /* 0x0000040000008802 */ /* 0x000fc80000000f00 */
[----:B0-----:R-:W-:-:S04]  /*3160*/  @!P0 LEA R3, R3, R0, 0x18 ;  /* 0x0000000003038211 */ /* 0x001fc800078ec0ff */
[----:B------:R-:W-:-:S06]  /*3170*/  @!P0 LEA R10, R6, R3, 0x3 ;  /* 0x00000003060a8211 */ /* 0x000fcc00078e18ff */
[----:B------:R-:W0:Y:S01]  /*3180*/  @!P0 LDS.64 R10, [R10] ;  /* 0x000000000a0a8984 */ /* 0x000e220000000a00 */
[----:B------:R-:W-:Y:S05]  /*3190*/  @!P0 BRA `(.L_x_573) ;  /* 0x0000000400688947 */ /* 0x000fea0003800000 */
[----:B------:R-:W1:Y:S01]  /*31a0*/  S2UR UR5, SR_CgaCtaId ;  /* 0x00000000000579c3 */ /* 0x000e620000008800 */
[----:B------:R-:W-:Y:S01]  /*31b0*/  UMOV UR4, 0x400 ;  /* 0x0000040000047882 */ /* 0x000fe20000000000 */
[C---:B------:R-:W-:Y:S01]  /*31c0*/  IADD3 R2, PT, PT, R5.reuse, -0x2, RZ ;  /* 0xfffffffe05027810 */ /* 0x040fe20007ffe0ff */
[----:B------:R-:W-:Y:S02]  /*31d0*/  VIADD R7, R5, 0xffffffff ;  /* 0xffffffff05077836 */ /* 0x000fe40000000000 */
[----:B------:R-:W-:Y:S01]  /*31e0*/  HFMA2 R9, -RZ, RZ, 0, 5.9604644775390625e-08 ;  /* 0x00000001ff097431 */ /* 0x000fe200000001ff */
[----:B------:R-:W-:Y:S02]  /*31f0*/  ISETP.GE.U32.AND P0, PT, R2, 0x7, PT ;  /* 0x000000070200780c */ /* 0x000fe40003f06070 */
[----:B------:R-:W-:Y:S01]  /*3200*/  LOP3.LUT R8, R7, 0x7, RZ, 0xc0, !PT ;  /* 0x0000000707087812 */ /* 0x000fe200078ec0ff */
[----:B-1----:R-:W-:-:S06]  /*3210*/  ULEA UR4, UR5, UR4, 0x18 ;  /* 0x0000000405047291 */ /* 0x002fcc000f8ec0ff */
[----:B------:R-:W-:-:S05]  /*3220*/  LEA R0, R6, UR4, 0x3 ;  /* 0x0000000406007c11 */ /* 0x000fca000f8e18ff */
[----:B0-----:R0:W1:Y:S01]  /*3230*/  LDS.64 R10, [R0] ;  /* 0x00000000000a7984 */ /* 0x0010620000000a00 */
[----:B------:R-:W-:Y:S05]  /*3240*/  @!P0 BRA `(.L_x_574) ;  /* 0x00000000009c8947 */ /* 0x000fea0003800000 */
[----:B------:R-:W-:Y:S01]  /*3250*/  USHF.L.U32 UR5, UR7, 0x3, URZ ;  /* 0x0000000307057899 */ /* 0x000fe200080006ff */
[----:B------:R-:W-:Y:S01]  /*3260*/  LOP3.LUT R12, R7, 0xfffffff8, RZ, 0xc0, !PT ;  /* 0xfffffff8070c7812 */ /* 0x000fe200078ec0ff */
[----:B------:R-:W-:Y:S01]  /*3270*/  IMAD.MOV.U32 R9, RZ, RZ, RZ ;  /* 0x000000ffff097224 */ /* 0x000fe200078e00ff */
[----:B------:R-:W-:Y:S02]  /*3280*/  MOV R13, 0x1 ;  /* 0x00000001000d7802 */ /* 0x000fe40000000f00 */
[----:B------:R-:W-:Y:S02]  /*3290*/  IADD3 R12, PT, PT, -R12, RZ, RZ ;  /* 0x000000ff0c0c7210 */ /* 0x000fe40007ffe1ff */
[----:B------:R-:W-:-:S04]  /*32a0*/  LEA R6, R6, UR5, 0x3 ;  /* 0x0000000506067c11 */ /* 0x000fc8000f8e18ff */
[----:B------:R-:W-:-:S07]  /*32b0*/  IADD3 R6, PT, PT, R6, UR4, RZ ;  /* 0x0000000406067c10 */ /* 0x000fce000fffe0ff */
.L_x_575:
[----:B------:R-:W-:Y:S01]  /*32c0*/  IMAD R3, R13, UR7, RZ ;  /* 0x000000070d037c24 */ /* 0x000fe2000f8e02ff */
[----:B------:R-:W1:Y:S01]  /*32d0*/  LDS.64 R20, [R6] ;  /* 0x0000000006147984 */ /* 0x000e620000000a00 */
[----:B------:R-:W-:Y:S01]  /*32e0*/  IADD3 R12, PT, PT, R12, 0x8, RZ ;  /* 0x000000080c0c7810 */ /* 0x000fe20007ffe0ff */
[----:B------:R-:W-:Y:S01]  /*32f0*/  VIADD R9, R9, 0x8 ;  /* 0x0000000809097836 */ /* 0x000fe20000000000 */
[----:B------:R-:W-:Y:S01]  /*3300*/  IADD3 R13, PT, PT, R13, 0x8, RZ ;  /* 0x000000080d0d7810 */ /* 0x000fe20007ffe0ff */
[----:B------:R-:W-:Y:S01]  /*3310*/  IMAD R22, R3, 0x8, R0 ;  /* 0x0000000803167824 */ /* 0x000fe200078e0200 */
[----:B------:R-:W-:-:S04]  /*3320*/  ISETP.NE.AND P0, PT, R12, RZ, PT ;  /* 0x000000ff0c00720c */ /* 0x000fc80003f05270 */
[----:B------:R2:W3:Y:S01]  /*3330*/  LDS.64 R16, [R22+UR5] ;  /* 0x0000000516107984 */ /* 0x0004e20008000a00 */
[----:B------:R-:W-:-:S04]  /*3340*/  IADD3 R23, PT, PT, R22, UR5, RZ ;  /* 0x0000000516177c10 */ /* 0x000fc8000fffe0ff */
[----:B------:R-:W-:Y:S01]  /*3350*/  IADD3 R24, PT, PT, R23, UR5, RZ ;  /* 0x0000000517187c10 */ /* 0x000fe2000fffe0ff */
[----:B------:R-:W4:Y:S04]  /*3360*/  LDS.64 R18, [R23+UR5] ;  /* 0x0000000517127984 */ /* 0x000f280008000a00 */
[----:B------:R-:W5:Y:S01]  /*3370*/  LDS.64 R2, [R24+UR5] ;  /* 0x0000000518027984 */ /* 0x000f620008000a00 */
[----:B------:R-:W-:-:S05]  /*3380*/  VIADD R25, R24, UR5 ;  /* 0x0000000518197c36 */ /* 0x000fca0008000000 */
[----:B------:R-:W0:Y:S01]  /*3390*/  LDS.64 R4, [R25+UR5] ;  /* 0x0000000519047984 */ /* 0x000e220008000a00 */
[----:B------:R-:W-:-:S04]  /*33a0*/  IADD3 R26, PT, PT, R25, UR5, RZ ;  /* 0x00000005191a7c10 */ /* 0x000fc8000fffe0ff */
[----:B------:R-:W-:-:S05]  /*33b0*/  IADD3 R27, PT, PT, R26, UR5, RZ ;  /* 0x000000051a1b7c10 */ /* 0x000fca000fffe0ff */
[----:B--2---:R-:W-:Y:S01]  /*33c0*/  VIADD R22, R27, UR5 ;  /* 0x000000051b167c36 */ /* 0x004fe20008000000 */
[----:B-1----:R-:W-:Y:S01]  /*33d0*/  DADD R20, |R20|, |R10| ;  /* 0x0000000014147229 */ /* 0x002fe2000000060a */
[----:B------:R-:W1:Y:S07]  /*33e0*/  LDS.64 R10, [R26+UR5] ;  /* 0x000000051a0a7984 */ /* 0x000e6e0008000a00 */
[----:B---3--:R-:W-:Y:S01]  /*33f0*/  DADD R20, |R20|, |R16| ;  /* 0x0000000014147229 */ /* 0x008fe20000000610 */
[----:B------:R-:W2:Y:S07]  /*3400*/  LDS.64 R16, [R27+UR5] ;  /* 0x000000051b107984 */ /* 0x000eae0008000a00 */
[----:B----4-:R-:W-:Y:S01]  /*3410*/  DADD R20, |R20|, |R18| ;  /* 0x0000000014147229 */ /* 0x010fe20000000612 */
[----:B------:R-:W3:Y:S07]  /*3420*/  LDS.64 R18, [R22+UR5] ;  /* 0x0000000516127984 */ /* 0x000eee0008000a00 */
[----:B-----5:R-:W-:-:S08]  /*3430*/  DADD R2, |R20|, |R2| ;  /* 0x0000000014027229 */ /* 0x020fd00000000602 */
[----:B0-----:R-:W-:Y:S01]  /*3440*/  DADD R2, |R2|, |R4| ;  /* 0x0000000002027229 */ /* 0x001fe20000000604 */
[----:B------:R-:W0:Y:S07]  /*3450*/  LDC R5, c[0x0][0x360] ;  /* 0x0000d800ff057b82 */ /* 0x000e2e0000000800 */
[----:B-1----:R-:W-:-:S08]  /*3460*/  DADD R2, |R2|, |R10| ;  /* 0x0000000002027229 */ /* 0x002fd0000000060a */
[----:B--2---:R-:W-:-:S08]  /*3470*/  DADD R2, |R2|, |R16| ;  /* 0x0000000002027229 */ /* 0x004fd00000000610 */
[----:B---3--:R-:W-:Y:S01]  /*3480*/  DADD R10, |R2|, |R18| ;  /* 0x00000000020a7229 */ /* 0x008fe20000000612 */
[----:B0-----:R-:W-:Y:S01]  /*3490*/  LEA R6, R5, R6, 0x6 ;  /* 0x0000000605067211 */ /* 0x001fe200078e30ff */
[----:B------:R-:W-:Y:S09]  /*34a0*/  @P0 BRA `(.L_x_575) ;  /* 0xfffffffc00840947 */ /* 0x000ff2000383ffff */
[----:B------:R-:W-:-:S07]  /*34b0*/  IADD3 R9, PT, PT, R9, 0x1, RZ ;  /* 0x0000000109097810 */ /* 0x000fce0007ffe0ff */
.L_x_574:
[----:B------:R-:W-:-:S13]  /*34c0*/  ISETP.NE.AND P0, PT, R8, RZ, PT ;  /* 0x000000ff0800720c */ /* 0x000fda0003f05270 */
[----:B------:R-:W-:Y:S05]  /*34d0*/  @!P0 BRA `(.L_x_576) ;  /* 0x0000000000948947 */ /* 0x000fea0003800000 */
[----:B------:R-:W-:Y:S02]  /*34e0*/  ISETP.GE.U32.AND P0, PT, R8, 0x4, PT ;  /* 0x000000040800780c */ /* 0x000fe40003f06070 */
[----:B------:R-:W-:-:S04]  /*34f0*/  LOP3.LUT R19, R7, 0x3, RZ, 0xc0, !PT ;  /* 0x0000000307137812 */ /* 0x000fc800078ec0ff */
[----:B------:R-:W-:-:S07]  /*3500*/  ISETP.NE.AND P1, PT, R19, RZ, PT ;  /* 0x000000ff1300720c */ /* 0x000fce0003f25270 */
[----:B------:R-:W-:Y:S06]  /*3510*/  @!P0 BRA `(.L_x_577) ;  /* 0x00000000003c8947 */ /* 0x000fec0003800000 */
[----:B------:R-:W2:Y:S01]  /*3520*/  LDC R17, c[0x0][0x360] ;  /* 0x0000d800ff117b82 */ /* 0x000ea20000000800 */
[C---:B------:R-:W-:Y:S01]  /*3530*/  IMAD R3, R9.reuse, UR7, RZ ;  /* 0x0000000709037c24 */ /* 0x040fe2000f8e02ff */
[----:B------:R-:W-:-:S03]  /*3540*/  IADD3 R9, PT, PT, R9, 0x4, RZ ;  /* 0x0000000409097810 */ /* 0x000fc60007ffe0ff */
[----:B------:R-:W-:-:S05]  /*3550*/  IMAD R6, R3, 0x8, R0 ;  /* 0x0000000803067824 */ /* 0x000fca00078e0200 */
[----:B------:R-:W1:Y:S01]  /*3560*/  LDS.64 R2, [R6] ;  /* 0x0000000006027984 */ /* 0x000e620000000a00 */
[----:B--2---:R-:W-:-:S04]  /*3570*/  LEA R8, R17, R6, 0x3 ;  /* 0x0000000611087211 */ /* 0x004fc800078e18ff */
[C---:B------:R-:W-:Y:S01]  /*3580*/  LEA R18, R17.reuse, R8, 0x3 ;  /* 0x0000000811127211 */ /* 0x040fe200078e18ff */
[----:B------:R-:W2:Y:S04]  /*3590*/  LDS.64 R4, [R8] ;  /* 0x0000000008047984 */ /* 0x000ea80000000a00 */
[----:B------:R-:W3:Y:S01]  /*35a0*/  LDS.64 R12, [R18] ;  /* 0x00000000120c7984 */ /* 0x000ee20000000a00 */
[----:B------:R-:W-:-:S06]  /*35b0*/  IMAD R16, R17, 0x8, R18 ;  /* 0x0000000811107824 */ /* 0x000fcc00078e0212 */
[----:B------:R-:W4:Y:S01]  /*35c0*/  LDS.64 R16, [R16] ;  /* 0x0000000010107984 */ /* 0x000f220000000a00 */
[----:B-1----:R-:W-:-:S08]  /*35d0*/  DADD R2, |R10|, |R2| ;  /* 0x000000000a027229 */ /* 0x002fd00000000602 */
[----:B--2---:R-:W-:-:S08]  /*35e0*/  DADD R2, |R2|, |R4| ;  /* 0x0000000002027229 */ /* 0x004fd00000000604 */
[----:B---3--:R-:W-:-:S08]  /*35f0*/  DADD R2, |R2|, |R12| ;  /* 0x0000000002027229 */ /* 0x008fd0000000060c */
[----:B----4-:R-:W-:-:S11]  /*3600*/  DADD R10, |R2|, |R16| ;  /* 0x00000000020a7229 */ /* 0x010fd60000000610 */
.L_x_577:
[----:B------:R-:W-:Y:S05]  /*3610*/  @!P1 BRA `(.L_x_576) ;  /* 0x0000000000449947 */ /* 0x000fea0003800000 */
[----:B------:R-:W-:Y:S02]  /*3620*/  ISETP.NE.AND P0, PT, R19, 0x1, PT ;  /* 0x000000011300780c */ /* 0x000fe40003f05270 */
[----:B------:R-:W-:-:S04]  /*3630*/  LOP3.LUT R7, R7, 0x1, RZ, 0xc0, !PT ;  /* 0x0000000107077812 */ /* 0x000fc800078ec0ff */
[----:B------:R-:W-:-:S07]  /*3640*/  ISETP.NE.U32.AND P1, PT, R7, 0x1, PT ;  /* 0x000000010700780c */ /* 0x000fce0003f25070 */
[----:B------:R-:W-:Y:S06]  /*3650*/  @!P0 BRA `(.L_x_578) ;  /* 0x0000000000248947 */ /* 0x000fec0003800000 */
[----:B------:R-:W2:Y:S01]  /*3660*/  LDC R5, c[0x0][0x360] ;  /* 0x0000d800ff057b82 */ /* 0x000ea20000000800 */
[C---:B------:R-:W-:Y:S01]  /*3670*/  IMAD R3, R9.reuse, UR7, RZ ;  /* 0x0000000709037c24 */ /* 0x040fe2000f8e02ff */
[----:B------:R-:W-:-:S04]  /*3680*/  IADD3 R9, PT, PT, R9, 0x2, RZ ;  /* 0x0000000209097810 */ /* 0x000fc80007ffe0ff */
[----:B------:R-:W-:-:S05]  /*3690*/  LEA R6, R3, R0, 0x3 ;  /* 0x0000000003067211 */ /* 0x000fca00078e18ff */
[----:B------:R-:W1:Y:S01]  /*36a0*/  LDS.64 R2, [R6] ;  /* 0x0000000006027984 */ /* 0x000e620000000a00 */
[----:B--2---:R-:W-:-:S06]  /*36b0*/  IMAD R4, R5, 0x8, R6 ;  /* 0x0000000805047824 */ /* 0x004fcc00078e0206 */
[----:B------:R-:W2:Y:S01]  /*36c0*/  LDS.64 R4, [R4] ;  /* 0x0000000004047984 */ /* 0x000ea20000000a00 */
[----:B-1----:R-:W-:-:S08]  /*36d0*/  DADD R2, |R10|, |R2| ;  /* 0x000000000a027229 */ /* 0x002fd00000000602 */
[----:B--2---:R-:W-:-:S11]  /*36e0*/  DADD R10, |R2|, |R4| ;  /* 0x00000000020a7229 */ /* 0x004fd60000000604 */
.L_x_578:
[----:B------:R-:W-:-:S05]  /*36f0*/  @!P1 IMAD R9, R9, UR7, RZ ;  /* 0x0000000709099c24 */ /* 0x000fca000f8e02ff */
[----:B------:R-:W-:-:S06]  /*3700*/  @!P1 LEA R2, R9, R0, 0x3 ;  /* 0x0000000009029211 */ /* 0x000fcc00078e18ff */
[----:B------:R-:W1:Y:S02]  /*3710*/  @!P1 LDS.64 R2, [R2] ;  /* 0x0000000002029984 */ /* 0x000e640000000a00 */
[----:B-1----:R-:W-:-:S11]  /*3720*/  @!P1 DADD R10, |R10|, |R2| ;  /* 0x000000000a0a9229 */ /* 0x002fd60000000602 */
.L_x_576:
[----:B-1----:R1:W-:Y:S02]  /*3730*/  STS.64 [R0], R10 ;  /* 0x0000000a00007388 */ /* 0x0023e40000000a00 */
.L_x_573:
[----:B------:R-:W2:Y:S01]  /*3740*/  LDC.64 R2, c[0x0][0x3a8] ;  /* 0x0000ea00ff027b82 */ /* 0x000ea20000000a00 */
[----:B------:R-:W3:Y:S01]  /*3750*/  LDCU.64 UR4, c[0x0][0x380] ;  /* 0x00007000ff0477ac */ /* 0x000ee20008000a00 */
[----:B------:R-:W-:Y:S02]  /*3760*/  IMAD.MOV.U32 R15, RZ, RZ, RZ ;  /* 0x000000ffff0f7224 */ /* 0x000fe400078e00ff */
[----:B--2---:R-:W-:-:S04]  /*3770*/  IMAD.WIDE.U32 R14, R2, UR8, R14 ;  /* 0x00000008020e7c25 */ /* 0x004fc8000f8e000e */
[----:B------:R-:W-:Y:S01]  /*3780*/  IMAD R3, R3, UR8, R15 ;  /* 0x0000000803037c24 */ /* 0x000fe2000f8e020f */
[----:B---3--:R-:W-:-:S04]  /*3790*/  LEA R2, P0, R14, UR4, 0x3 ;  /* 0x000000040e027c11 */ /* 0x008fc8000f8018ff */
[----:B------:R-:W-:-:S05]  /*37a0*/  LEA.HI.X R3, R14, UR5, R3, 0x3, P0 ;  /* 0x000000050e037c11 */ /* 0x000fca00080f1c03 */
[----:B0-----:R-:W-:Y:S01]  /*37b0*/  STG.E.64 desc[UR10][R2.64], R10 ;  /* 0x0000000a02007986 */ /* 0x001fe2000c101b0a */
[----:B------:R-:W-:Y:S05]  /*37c0*/  EXIT ;  /* 0x000000000000794d */ /* 0x000fea0003800000 */
        .weak           $__internal_12_$__cuda_sm20_div_s64
        .type           $__internal_12_$__cuda_sm20_div_s64,@function
        .size           $__internal_12_$__cuda_sm20_div_s64,($__internal_13_$__cuda_sm20_rem_s64 - $__internal_12_$__cuda_sm20_div_s64)
$__internal_12_$__cuda_sm20_div_s64:
[-C--:B------:R-:W-:Y:S02]  /*37d0*/  IADD3 R25, P1, PT, RZ, -R0.reuse, RZ ;  /* 0x80000000ff197210 */ /* 0x080fe40007f3e0ff */
[----:B------:R-:W-:Y:S02]  /*37e0*/  ISETP.GE.AND P0, PT, R3, RZ, PT ;  /* 0x000000ff0300720c */ /* 0x000fe40003f06270 */
[-C--:B------:R-:W-:Y:S02]  /*37f0*/  IADD3.X R10, PT, PT, RZ, ~R3.reuse, RZ, P1, !PT ;  /* 0x80000003ff0a7210 */ /* 0x080fe40000ffe4ff */
[----:B------:R-:W-:Y:S02]  /*3800*/  SEL R24, R25, R0, !P0 ;  /* 0x0000000019187207 */ /* 0x000fe40004000000 */
[----:B------:R-:W-:Y:S02]  /*3810*/  SEL R25, R10, R3, !P0 ;  /* 0x000000030a197207 */ /* 0x000fe40004000000 */
[----:B------:R-:W-:-:S02]  /*3820*/  ISETP.LE.AND P3, PT, RZ, UR4, PT ;  /* 0x00000004ff007c0c */ /* 0x000fc4000bf63270 */
[----:B------:R-:W0:Y:S08]  /*3830*/  I2F.U64.RP R13, R24 ;  /* 0x00000018000d7312 */ /* 0x000e300000309000 */
[----:B0-----:R-:W0:Y:S02]  /*3840*/  MUFU.RCP R11, R13 ;  /* 0x0000000d000b7308 */ /* 0x001e240000001000 */
[----:B0-----:R-:W-:-:S06]  /*3850*/  IADD3 R11, PT, PT, R11, 0x1ffffffe, RZ ;  /* 0x1ffffffe0b0b7810 */ /* 0x001fcc0007ffe0ff */
[----:B------:R-:W0:Y:S02]  /*3860*/  F2I.U64.TRUNC R34, R11 ;  /* 0x0000000b00227311 */ /* 0x000e24000020d800 */
[----:B0-----:R-:W-:-:S04]  /*3870*/  IMAD.WIDE.U32 R40, R34, R24, RZ ;  /* 0x0000001822287225 */ /* 0x001fc800078e00ff */
[C---:B------:R-:W-:Y:S01]  /*3880*/  IMAD R9, R34.reuse, R25, R41 ;  /* 0x0000001922097224 */ /* 0x040fe200078e0229 */
[----:B------:R-:W-:Y:S02]  /*3890*/  IADD3 R12, P0, PT, RZ, -R40, RZ ;  /* 0x80000028ff0c7210 */ /* 0x000fe40007f1e0ff */
[----:B------:R-:W-:Y:S01]  /*38a0*/  MOV R41, R34 ;  /* 0x0000002200297202 */ /* 0x000fe20000000f00 */
[----:B------:R-:W-:Y:S02]  /*38b0*/  IMAD R10, R35, R24, R9 ;  /* 0x00000018230a7224 */ /* 0x000fe400078e0209 */
[----:B------:R-:W-:-:S04]  /*38c0*/  IMAD.HI.U32 R40, R34, R12, RZ ;  /* 0x0000000c22287227 */ /* 0x000fc800078e00ff */
[----:B------:R-:W-:-:S04]  /*38d0*/  IMAD.X R10, RZ, RZ, ~R10, P0 ;  /* 0x000000ffff0a7224 */ /* 0x000fc800000e0e0a */
        /* <DEDUP_REMOVED lines=8> */
[C---:B------:R-:W-:Y:S01]  /*3960*/  IMAD R9, R13.reuse, R25, R35 ;  /* 0x000000190d097224 */ /* 0x040fe200078e0223 */
[----:B------:R-:W-:Y:S01]  /*3970*/  IADD3 R11, P0, PT, RZ, -R34, RZ ;  /* 0x80000022ff0b7210 */ /* 0x000fe20007f1e0ff */
[----:B------:R-:W-:Y:S02]  /*3980*/  IMAD.MOV.U32 R35, RZ, RZ, RZ ;  /* 0x000000ffff237224 */ /* 0x000fe400078e00ff */
[----:B------:R-:W-:Y:S02]  /*3990*/  IMAD R9, R10, R24, R9 ;  /* 0x000000180a097224 */ /* 0x000fe400078e0209 */
[----:B------:R-:W-:-:S04]  /*39a0*/  IMAD.HI.U32 R12, R13, R11, RZ ;  /* 0x0000000b0d0c7227 */ /* 0x000fc800078e00ff */
[----:B------:R-:W-:-:S04]  /*39b0*/  IMAD.X R9, RZ, RZ, ~R9, P0 ;  /* 0x000000ffff097224 */ /* 0x000fc800000e0e09 */
[----:B------:R-:W-:-:S04]  /*39c0*/  IMAD.WIDE.U32 R12, P0, R13, R9, R12 ;  /* 0x000000090d0c7225 */ /* 0x000fc8000780000c */
[----:B------:R-:W-:Y:S01]  /*39d0*/  IMAD.HI.U32 R11, P1, R10, R11, R12 ;  /* 0x0000000b0a0b7227 */ /* 0x000fe2000782000c */
[----:B------:R-:W-:-:S03]  /*39e0*/  IADD3 R13, P4, PT, RZ, -R30, RZ ;  /* 0x8000001eff0d7210 */ /* 0x000fc60007f9e0ff */
[CC--:B------:R-:W-:Y:S01]  /*39f0*/  IMAD R12, R10.reuse, R9.reuse, RZ ;  /* 0x000000090a0c7224 */ /* 0x0c0fe200078e02ff */
[----:B------:R-:W-:Y:S01]  /*3a00*/  SEL R13, R13, R30, !P3 ;  /* 0x0000001e0d0d7207 */ /* 0x000fe20005800000 */
[----:B------:R-:W-:-:S03]  /*3a10*/  IMAD.HI.U32 R9, R10, R9, RZ ;  /* 0x000000090a097227 */ /* 0x000fc600078e00ff */
[----:B------:R-:W-:Y:S02]  /*3a20*/  IADD3 R12, P2, PT, R12, R11, RZ ;  /* 0x0000000b0c0c7210 */ /* 0x000fe40007f5e0ff */
[----:B------:R-:W-:Y:S02]  /*3a30*/  IADD3.X R11, PT, PT, RZ, ~UR4, RZ, P4, !PT ;  /* 0x80000004ff0b7c10 */ /* 0x000fe4000a7fe4ff */
[----:B------:R-:W-:Y:S01]  /*3a40*/  IADD3.X R10, PT, PT, R9, R10, RZ, P0, !PT ;  /* 0x0000000a090a7210 */ /* 0x000fe200007fe4ff */
[----:B------:R-:W-:Y:S01]  /*3a50*/  IMAD.HI.U32 R34, R12, R13, RZ ;  /* 0x0000000d0c227227 */ /* 0x000fe200078e00ff */
[----:B------:R-:W-:Y:S02]  /*3a60*/  SEL R11, R11, UR4, !P3 ;  /* 0x000000040b0b7c07 */ /* 0x000fe4000d800000 */
[----:B------:R-:W-:-:S03]  /*3a70*/  IADD3.X R10, PT, PT, RZ, RZ, R10, P2, P1 ;  /* 0x000000ffff0a7210 */ /* 0x000fc600017e240a */
[----:B------:R-:W-:-:S04]  /*3a80*/  IMAD.WIDE.U32 R34, R12, R11, R34 ;  /* 0x0000000b0c227225 */ /* 0x000fc800078e0022 */
[C---:B------:R-:W-:Y:S02]  /*3a90*/  IMAD R9, R10.reuse, R11, RZ ;  /* 0x0000000b0a097224 */ /* 0x040fe400078e02ff */
[----:B------:R-:W-:-:S04]  /*3aa0*/  IMAD.HI.U32 R12, P0, R10, R13, R34 ;  /* 0x0000000d0a0c7227 */ /* 0x000fc80007800022 */
[----:B------:R-:W-:Y:S01]  /*3ab0*/  IMAD.HI.U32 R10, R10, R11, RZ ;  /* 0x0000000b0a0a7227 */ /* 0x000fe200078e00ff */
[----:B------:R-:W-:-:S04]  /*3ac0*/  IADD3 R9, P1, PT, R9, R12, RZ ;  /* 0x0000000c09097210 */ /* 0x000fc80007f3e0ff */
[----:B------:R-:W-:Y:S01]  /*3ad0*/  IADD3.X R10, PT, PT, R10, RZ, RZ, P0, !PT ;  /* 0x000000ff0a0a7210 */ /* 0x000fe200007fe4ff */
[----:B------:R-:W-:-:S03]  /*3ae0*/  IMAD.WIDE.U32 R34, R9, R24, RZ ;  /* 0x0000001809227225 */ /* 0x000fc600078e00ff */
[----:B------:R-:W-:Y:S01]  /*3af0*/  IADD3.X R10, PT, PT, RZ, R10, RZ, P1, !PT ;  /* 0x0000000aff0a7210 */ /* 0x000fe20000ffe4ff */
[----:B------:R-:W-:Y:S01]  /*3b00*/  IMAD R33, R9, R25, R35 ;  /* 0x0000001909217224 */ /* 0x000fe200078e0223 */
[----:B------:R-:W-:-:S03]  /*3b10*/  IADD3 R13, P1, PT, -R34, R13, RZ ;  /* 0x0000000d220d7210 */ /* 0x000fc60007f3e1ff */
[-C--:B------:R-:W-:Y:S01]  /*3b20*/  IMAD R12, R10, R24.reuse, R33 ;  /* 0x000000180a0c7224 */ /* 0x080fe200078e0221 */
[----:B------:R-:W-:-:S03]  /*3b30*/  ISETP.GE.U32.AND P0, PT, R13, R24, PT ;  /* 0x000000180d00720c */ /* 0x000fc60003f06070 */
[----:B------:R-:W-:Y:S01]  /*3b40*/  IMAD.X R11, R11, 0x1, ~R12, P1 ;  /* 0x000000010b0b7824 */ /* 0x000fe200008e0e0c */
[----:B------:R-:W-:-:S04]  /*3b50*/  IADD3 R34, P1, PT, R13, -R24, RZ ;  /* 0x800000180d227210 */ /* 0x000fc80007f3e0ff */
[CC--:B------:R-:W-:Y:S02]  /*3b60*/  ISETP.GE.U32.AND.EX P0, PT, R11.reuse, R25.reuse, PT, P0 ;  /* 0x000000190b00720c */ /* 0x0c0fe40003f06100 */
[----:B------:R-:W-:Y:S02]  /*3b70*/  IADD3.X R26, PT, PT, R11, ~R25, RZ, P1, !PT ;  /* 0x800000190b1a7210 */ /* 0x000fe40000ffe4ff */
[----:B------:R-:W-:Y:S02]  /*3b80*/  IADD3 R12, P1, PT, R9, 0x1, RZ ;  /* 0x00000001090c7810 */ /* 0x000fe40007f3e0ff */
[----:B------:R-:W-:Y:S02]  /*3b90*/  SEL R13, R34, R13, P0 ;  /* 0x0000000d220d7207 */ /* 0x000fe40000000000 */
[----:B------:R-:W-:Y:S02]  /*3ba0*/  IADD3.X R33, PT, PT, RZ, R10, RZ, P1, !PT ;  /* 0x0000000aff217210 */ /* 0x000fe40000ffe4ff */
[----:B------:R-:W-:-:S02]  /*3bb0*/  SEL R12, R12, R9, P0 ;  /* 0x000000090c0c7207 */ /* 0x000fc40000000000 */
[----:B------:R-:W-:Y:S02]  /*3bc0*/  SEL R11, R26, R11, P0 ;  /* 0x0000000b1a0b7207 */ /* 0x000fe40000000000 */
[----:B------:R-:W-:Y:S02]  /*3bd0*/  ISETP.GE.U32.AND P1, PT, R13, R24, PT ;  /* 0x000000180d00720c */ /* 0x000fe40003f26070 */
[----:B------:R-:W-:Y:S02]  /*3be0*/  SEL R33, R33, R10, P0 ;  /* 0x0000000a21217207 */ /* 0x000fe40000000000 */
[----:B------:R-:W-:Y:S02]  /*3bf0*/  IADD3 R9, P2, PT, R12, 0x1, RZ ;  /* 0x000000010c097810 */ /* 0x000fe40007f5e0ff */
[----:B------:R-:W-:Y:S02]  /*3c00*/  ISETP.GE.U32.AND.EX P0, PT, R11, R25, PT, P1 ;  /* 0x000000190b00720c */ /* 0x000fe40003f06110 */
[----:B------:R-:W-:Y:S01]  /*3c10*/  LOP3.LUT R11, R3, UR4, RZ, 0x3c, !PT ;  /* 0x00000004030b7c12 */ /* 0x000fe2000f8e3cff */
[----:B------:R-:W-:Y:S01]  /*3c20*/  IMAD.X R10, RZ, RZ, R33, P2 ;  /* 0x000000ffff0a7224 */ /* 0x000fe200010e0621 */
[----:B------:R-:W-:-:S02]  /*3c30*/  SEL R9, R9, R12, P0 ;  /* 0x0000000c09097207 */ /* 0x000fc40000000000 */
[----:B------:R-:W-:Y:S02]  /*3c40*/  ISETP.GE.AND P1, PT, R11, RZ, PT ;  /* 0x000000ff0b00720c */ /* 0x000fe40003f26270 */
[----:B------:R-:W-:Y:S02]  /*3c50*/  SEL R33, R10, R33, P0 ;  /* 0x000000210a217207 */ /* 0x000fe40000000000 */
[-C--:B------:R-:W-:Y:S02]  /*3c60*/  IADD3 R10, P2, PT, RZ, -R9.reuse, RZ ;  /* 0x80000009ff0a7210 */ /* 0x080fe40007f5e0ff */
[----:B------:R-:W-:Y:S02]  /*3c70*/  ISETP.NE.U32.AND P0, PT, R0, RZ, PT ;  /* 0x000000ff0000720c */ /* 0x000fe40003f05070 */
[----:B------:R-:W-:Y:S01]  /*3c80*/  SEL R10, R10, R9, !P1 ;  /* 0x000000090a0a7207 */ /* 0x000fe20004800000 */
[----:B------:R-:W-:Y:S01]  /*3c90*/  HFMA2 R9, -RZ, RZ, 0, 0 ;  /* 0x00000000ff097431 */ /* 0x000fe200000001ff */
[----:B------:R-:W-:-:S02]  /*3ca0*/  IADD3.X R0, PT, PT, RZ, ~R33, RZ, P2, !PT ;  /* 0x80000021ff007210 */ /* 0x000fc400017fe4ff */
[----:B------:R-:W-:Y:S02]  /*3cb0*/  ISETP.NE.AND.EX P0, PT, R3, RZ, PT, P0 ;  /* 0x000000ff0300720c */ /* 0x000fe40003f05300 */
[----:B------:R-:W-:Y:S02]  /*3cc0*/  SEL R0, R0, R33, !P1 ;  /* 0x0000002100007207 */ /* 0x000fe40004800000 */
[----:B------:R-:W-:Y:S02]  /*3cd0*/  SEL R10, R10, 0xffffffff, P0 ;  /* 0xffffffff0a0a7807 */ /* 0x000fe40000000000 */
[----:B------:R-:W-:Y:S01]  /*3ce0*/  SEL R0, R0, 0xffffffff, P0 ;  /* 0xffffffff00007807 */ /* 0x000fe20000000000 */
[----:B------:R-:W-:Y:S06]  /*3cf0*/  RET.REL.NODEC R8 `(contiguous_reducel13_f64) ;  /* 0xffffffc008c07950 */ /* 0x000fec0003c3ffff */
        .weak           $__internal_13_$__cuda_sm20_rem_s64
        .type           $__internal_13_$__cuda_sm20_rem_s64,@function
        .size           $__internal_13_$__cuda_sm20_rem_s64,(.L_x_32216 - $__internal_13_$__cuda_sm20_rem_s64)
$__internal_13_$__cuda_sm20_rem_s64:
        /* <DEDUP_REMOVED lines=10> */
[----:B------:R-:W-:Y:S01]  /*3da0*/  IMAD R17, R12, R11, R17 ;  /* 0x0000000b0c117224 */ /* 0x000fe200078e0211 */
[----:B------:R-:W-:-:S03]  /*3db0*/  IADD3 R19, P0, PT, RZ, -R16, RZ ;  /* 0x80000010ff137210 */ /* 0x000fc60007f1e0ff */
[----:B------:R-:W-:Y:S02]  /*3dc0*/  IMAD R17, R13, R10, R17 ;  /* 0x0000000a0d117224 */ /* 0x000fe400078e0211 */
[----:B------:R-:W-:-:S03]  /*3dd0*/  IMAD.HI.U32 R16, R12, R19, RZ ;  /* 0x000000130c107227 */ /* 0x000fc600078e00ff */
[----:B------:R-:W-:Y:S01]  /*3de0*/  IADD3.X R21, PT, PT, RZ, ~R17, RZ, P0, !PT ;  /* 0x80000011ff157210 */ /* 0x000fe200007fe4ff */
[----:B------:R-:W-:-:S04]  /*3df0*/  IMAD.MOV.U32 R17, RZ, RZ, R12 ;  /* 0x000000ffff117224 */ /* 0x000fc800078e000c */
        /* <DEDUP_REMOVED lines=12> */
[----:B------:R-:W-:Y:S02]  /*3ec0*/  IADD3.X R12, PT, PT, RZ, ~R13, RZ, P0, !PT ;  /* 0x8000000dff0c7210 */ /* 0x000fe400007fe4ff */
[----:B------:R-:W-:-:S03]  /*3ed0*/  MOV R13, RZ ;  /* 0x000000ff000d7202 */ /* 0x000fc60000000f00 */
[----:B------:R-:W-:-:S04]  /*3ee0*/  IMAD.WIDE.U32 R16, P0, R17, R12, R16 ;  /* 0x0000000c11107225 */ /* 0x000fc80007800010 */
[C---:B------:R-:W-:Y:S02]  /*3ef0*/  IMAD R18, R3.reuse, R12, RZ ;  /* 0x0000000c03127224 */ /* 0x040fe400078e02ff */
[----:B------:R-:W-:-:S04]  /*3f00*/  IMAD.HI.U32 R17, P1, R3, R19, R16 ;  /* 0x0000001303117227 */ /* 0x000fc80007820010 */
        /* <DEDUP_REMOVED lines=33> */
[----:B------:R-:W-:Y:S06]  /*4120*/  RET.REL.NODEC R8 `(contiguous_reducel13_f64) ;  /* 0xffffffbc08b47950 */ /* 0x000fec0003c3ffff */
.L_x_579:
        /* <DEDUP_REMOVED lines=13> */
.L_x_32216:


//--------------------- .text.contiguous_reducel122_f64 --------------------------
	.section	.text.contiguous_reducel122_f64,"ax",@progbits
	.align	128
        .global         contiguous_reducel122_f64
        .type           contiguous_reducel122_f64,@function
        .size           contiguous_reducel122_f64,(.L_x_32919 - contiguous_reducel122_f64)
        .other          contiguous_reducel122_f64,@"STO_CUDA_ENTRY STV_DEFAULT"
contiguous_reducel122_f64:
.text.contiguous_reducel122_f64:
        /* <DEDUP_REMOVED lines=13> */
[----:B------:R-:W-:Y:S02]  /*00d0*/  @!P0 IMAD.MOV.U32 R9, RZ, RZ, RZ ;  /* 0x000000ffff098224 */ /* 0x000fe400078e00ff */
[----:B------:R-:W-:Y:S02]  /*00e0*/  @!P0 IMAD.MOV.U32 R5, RZ, RZ, RZ ;  /* 0x000000ffff058224 */ /* 0x000fe400078e00ff */
[----:B0-----:R-:W-:-:S04]  /*00f0*/  @!P0 IMAD.WIDE.U32 R6, R11, UR8, R4 ;  /* 0x000000080b068c25 */ /* 0x001fc8000f8e0004 */
[C---:B------:R-:W-:Y:S01]  /*0100*/  @!P0 IMAD R13, R11.reuse, UR9, RZ ;  /* 0x000000090b0d8c24 */ /* 0x040fe2000f8e02ff */
[----:B-1----:R-:W-:Y:S01]  /*0110*/  @!P0 LEA R10, P1, R6, R14, 0x3 ;  /* 0x0000000e060a8211 */ /* 0x002fe200078218ff */
[----:B------:R-:W-:-:S04]  /*0120*/  @!P0 IMAD.WIDE.U32 R8, R11, UR8, R8 ;  /* 0x000000080b088c25 */ /* 0x000fc8000f8e0008 */
[----:B------:R-:W-:Y:S01]  /*0130*/  @!P0 IMAD.IADD R7, R7, 0x1, R13 ;  /* 0x0000000107078824 */ /* 0x000fe200078e020d */
[----:B------:R-:W-:Y:S01]  /*0140*/  @!P0 LEA R12, P2, R8, R14, 0x3 ;  /* 0x0000000e080c8211 */ /* 0x000fe200078418ff */
[----:B------:R-:W-:-:S03]  /*0150*/  @!P0 IMAD.IADD R2, R13, 0x1, R9 ;  /* 0x000000010d028824 */ /* 0x000fc600078e0209 */
[-C--:B------:R-:W-:Y:S02]  /*0160*/  @!P0 LEA.HI.X R11, R6, R15.reuse, R7, 0x3, P1 ;  /* 0x0000000f060b8211 */ /* 0x080fe400008f1c07 */
[----:B------:R-:W-:-:S03]  /*0170*/  @!P0 LEA.HI.X R13, R8, R15, R2, 0x3, P2 ;  /* 0x0000000f080d8211 */ /* 0x000fc600010f1c02 */
[----:B---3--:R-:W2:Y:S04]  /*0180*/  @!P0 LDG.E.64 R6, desc[UR12][R10.64] ;  /* 0x0000000c0a068981 */ /* 0x008ea8000c1e1b00 */
[----:B------:R-:W2:Y:S01]  /*0190*/  @!P0 LDG.E.64 R8, desc[UR12][R12.64] ;  /* 0x0000000c0c088981 */ /* 0x000ea2000c1e1b00 */
[----:B------:R-:W0:Y:S01]  /*01a0*/  S2UR UR5, SR_CgaCtaId ;  /* 0x00000000000579c3 */ /* 0x000e220000008800 */
[----:B------:R-:W-:Y:S01]  /*01b0*/  UMOV UR4, 0x400 ;  /* 0x0000040000047882 */ /* 0x000fe20000000000 */
[----:B------:R-:W-:Y:S01]  /*01c0*/  BSSY.RECONVERGENT B0, `(.L_x_580) ;  /* 0x0000015000007945 */ /* 0x000fe20003800200 */
[----:B------:R-:W-:Y:S02]  /*01d0*/  ISETP.GE.U32.AND P1, PT, R3, 0x42, PT ;  /* 0x000000420300780c */ /* 0x000fe40003f26070 */
[----:B------:R-:W-:Y:S01]  /*01e0*/  ISETP.GT.U32.AND P2, PT, R0, 0x1f, PT ;  /* 0x0000001f0000780c */ /* 0x000fe20003f44070 */
[----:B0-----:R-:W-:-:S06]  /*01f0*/  ULEA UR4, UR5, UR4, 0x18 ;  /* 0x0000000405047291 */ /* 0x001fcc000f8ec0ff */
[----:B------:R-:W-:-:S05]  /*0200*/  LEA R2, R0, UR4, 0x3 ;  /* 0x0000000400027c11 */ /* 0x000fca000f8e18ff */
[----:B------:R0:W-:Y:S01]  /*0210*/  STS.64 [R2], RZ ;  /* 0x000000ff02007388 */ /* 0x0001e20000000a00 */
[----:B--2---:R-:W-:-:S07]  /*0220*/  @!P0 DADD R6, |R6|, |R8| ;  /* 0x0000000006068229 */ /* 0x004fce0000000608 */
[----:B------:R0:W-:Y:S01]  /*0230*/  @!P0 STS.64 [R2], R6 ;  /* 0x0000000602008388 */ /* 0x0001e20000000a00 */
[----:B------:R-:W-:Y:S05]  /*0240*/  @!P0 BRA `(.L_x_581) ;  /* 0x0000000000308947 */ /* 0x000fea0003800000 */
[----:B------:R-:W-:-:S04]  /*0250*/  ISETP.GE.U32.AND P0, PT, R4, UR8, PT ;  /* 0x0000000804007c0c */ /* 0x000fc8000bf06070 */
[----:B------:R-:W-:-:S13]  /*0260*/  ISETP.GE.U32.AND.EX P0, PT, RZ, UR9, PT, P0 ;  /* 0x00000009ff007c0c */ /* 0x000fda000bf06100 */
[----:B------:R-:W-:Y:S05]  /*0270*/  @P0 BRA `(.L_x_581) ;  /* 0x0000000000240947 */ /* 0x000fea0003800000 */
[----:B0-----:R-:W0:Y:S01]  /*0280*/  S2R R7, SR_CTAID.Y ;  /* 0x0000000000077919 */ /* 0x001e220000002600 */
[----:B------:R-:W1:Y:S01]  /*0290*/  LDCU.64 UR4, c[0x0][0x388] ;  /* 0x00007100ff0477ac */ /* 0x000e620008000a00 */
[----:B------:R-:W-:Y:S02]  /*02a0*/  IMAD.MOV.U32 R5, RZ, RZ, RZ ;  /* 0x000000ffff057224 */ /* 0x000fe400078e00ff */
[----:B0-----:R-:W-:-:S04]  /*02b0*/  IMAD.WIDE.U32 R4, R7, UR8, R4 ;  /* 0x0000000807047c25 */ /* 0x001fc8000f8e0004 */
[----:B------:R-:W-:Y:S01]  /*02c0*/  IMAD R7, R7, UR9, R5 ;  /* 0x0000000907077c24 */ /* 0x000fe2000f8e0205 */
[----:B-1----:R-:W-:-:S04]  /*02d0*/  LEA R6, P0, R4, UR4, 0x3 ;  /* 0x0000000404067c11 */ /* 0x002fc8000f8018ff */
[----:B------:R-:W-:-:S06]  /*02e0*/  LEA.HI.X R7, R4, UR5, R7, 0x3, P0 ;  /* 0x0000000504077c11 */ /* 0x000fcc00080f1c07 */
[----:B------:R-:W2:Y:S04]  /*02f0*/  LDG.E.64 R6, desc[UR12][R6.64] ;  /* 0x0000000c06067981 */ /* 0x000ea8000c1e1b00 */
[----:B--2---:R1:W-:Y:S02]  /*0300*/  STS.64 [R2], R6 ;  /* 0x0000000602007388 */ /* 0x0043e40000000a00 */
.L_x_581:
[----:B------:R-:W-:Y:S05]  /*0310*/  BSYNC.RECONVERGENT B0 ;  /* 0x0000000000007941 */ /* 0x000fea0003800200 */
.L_x_580:
[----:B------:R-:W-:Y:S06]  /*0320*/  BAR.SYNC.DEFER_BLOCKING 0x0 ;  /* 0x0000000000007b1d */ /* 0x000fec0000010000 */
[----:B------:R-:W-:Y:S05]  /*0330*/  @!P1 BRA `(.L_x_582) ;  /* 0x00000000002c9947 */ /* 0x000fea0003800000 */
.L_x_583:
[----:B------:R-:W-:-:S04]  /*0340*/  SHF.R.U32.HI R9, RZ, 0x1, R3 ;  /* 0x00000001ff097819 */ /* 0x000fc80000011603 */
[----:B------:R-:W-:-:S13]  /*0350*/  ISETP.GE.U32.AND P0, PT, R0, R9, PT ;  /* 0x000000090000720c */ /* 0x000fda0003f06070 */
[----:B01----:R-:W-:Y:S01]  /*0360*/  @!P0 IMAD R6, R9, 0x8, R2 ;  /* 0x0000000809068824 */ /* 0x003fe200078e0202 */
[----:B------:R-:W-:Y:S05]  /*0370*/  @!P0 LDS.64 R4, [R2] ;  /* 0x0000000002048984 */ /* 0x000fea0000000a00 */
[----:B------:R-:W0:Y:S02]  /*0380*/  @!P0 LDS.64 R6, [R6] ;  /* 0x0000000006068984 */ /* 0x000e240000000a00 */
[----:B0-----:R-:W-:-:S07]  /*0390*/  @!P0 DADD R4, |R4|, |R6| ;  /* 0x0000000004048229 */ /* 0x001fce0000000606 */
[----:B------:R2:W-:Y:S01]  /*03a0*/  @!P0 STS.64 [R2], R4 ;  /* 0x0000000402008388 */ /* 0x0005e20000000a00 */
[----:B------:R-:W-:Y:S01]  /*03b0*/  BAR.SYNC.DEFER_BLOCKING 0x0 ;  /* 0x0000000000007b1d */ /* 0x000fe20000010000 */
[----:B------:R-:W-:Y:S01]  /*03c0*/  ISETP.GT.U32.AND P0, PT, R3, 0x83, PT ;  /* 0x000000830300780c */ /* 0x000fe20003f04070 */
[----:B------:R-:W-:-:S12]  /*03d0*/  IMAD.MOV.U32 R3, RZ, RZ, R9 ;  /* 0x000000ffff037224 */ /* 0x000fd800078e0009 */
[----:B--2---:R-:W-:Y:S05]  /*03e0*/  @P0 BRA `(.L_x_583) ;  /* 0xfffffffc00d40947 */ /* 0x004fea000383ffff */
.L_x_582:
[----:B------:R-:W-:Y:S05]  /*03f0*/  @P2 EXIT ;  /* 0x000000000000294d */ /* 0x000fea0003800000 */
[----:B------:R-:W-:Y:S01]  /*0400*/  LDS.64 R4, [R2] ;  /* 0x0000000002047984 */ /* 0x000fe20000000a00 */
[----:B------:R-:W-:-:S03]  /*0410*/  ISETP.NE.AND P0, PT, R0, RZ, PT ;  /* 0x000000ff0000720c */ /* 0x000fc60003f05270 */
[----:B01----:R-:W0:Y:S02]  /*0420*/  LDS.64 R6, [R2+0x100] ;  /* 0x0001000002067984 */ /* 0x003e240000000a00 */
[----:B0-----:R-:W-:-:S07]  /*0430*/  DADD R4, |R4|, |R6| ;  /* 0x0000000004047229 */ /* 0x001fce0000000606 */
[----:B------:R-:W-:Y:S04]  /*0440*/  STS.64 [R2], R4 ;  /* 0x0000000402007388 */ /* 0x000fe80000000a00 */
[----:B------:R-:W-:Y:S04]  /*0450*/  LDS.64 R6, [R2] ;  /* 0x0000000002067984 */ /* 0x000fe80000000a00 */
[----:B------:R-:W0:Y:S02]  /*0460*/  LDS.64 R8, [R2+0x80] ;  /* 0x0000800002087984 */ /* 0x000e240000000a00 */
        /* <DEDUP_REMOVED lines=17> */
[----:B------:R0:W-:Y:S01]  /*0580*/  STS.64 [R2], R6 ;  /* 0x0000000602007388 */ /* 0x0001e20000000a00 */
        /* <DEDUP_REMOVED lines=8> */
[----:B0-----:R-:W0:Y:S01]  /*0610*/  LDS.64 R2, [UR4] ;  /* 0x00000004ff027984 */ /* 0x001e220008000a00 */
[----:B------:R-:W-:Y:S02]  /*0620*/  UMOV UR4, UR6 ;  /* 0x0000000600047c82 */ /* 0x000fe40008000000 */
[----:B--2---:R-:W-:-:S04]  /*0630*/  UIMAD.WIDE.U32 UR4, UR7, UR8, UR4 ;  /* 0x00000008070472a5 */ /* 0x004fc8000f8e0004 */
[----:B------:R-:W-:Y:S02]  /*0640*/  UIMAD UR7, UR7, UR9, UR5 ;  /* 0x00000009070772a4 */ /* 0x000fe4000f8e0205 */
[----:B---3--:R-:W-:-:S04]  /*0650*/  ULEA UR5, UP0, UR4, UR10, 0x3 ;  /* 0x0000000a04057291 */ /* 0x008fc8000f8018ff */
[----:B------:R-:W-:Y:S02]  /*0660*/  ULEA.HI.X UR4, UR4, UR11, UR7, 0x3, UP0 ;  /* 0x0000000b04047291 */ /* 0x000fe400080f1c07 */
[----:B------:R-:W-:-:S04]  /*0670*/  IMAD.U32 R4, RZ, RZ, UR5 ;  /* 0x00000005ff047e24 */ /* 0x000fc8000f8e00ff */
[----:B------:R-:W-:-:S05]  /*0680*/  IMAD.U32 R5, RZ, RZ, UR4 ;  /* 0x00000004ff057e24 */ /* 0x000fca000f8e00ff */
[----:B0-----:R-:W-:Y:S01]  /*0690*/  STG.E.64 desc[UR12][R4.64], R2 ;  /* 0x0000000204007986 */ /* 0x001fe2000c101b0c */
[----:B------:R-:W-:Y:S05]  /*06a0*/  EXIT ;  /* 0x000000000000794d */ /* 0x000fea0003800000 */
.L_x_584:
        /* <DEDUP_REMOVED lines=13> */
.L_x_32919:


//--------------------- .text.contiguous_reducel12_f64 --------------------------
	.section	.text.contiguous_reducel12_f64,"ax",@progbits
	.align	128
        .global         contiguous_reducel12_f64
        .type           contiguous_reducel12_f64,@function
        .size           contiguous_reducel12_f64,(.L_x_32218 - contiguous_reducel12_f64)
        .other          contiguous_reducel12_f64,@"STO_CUDA_ENTRY STV_DEFAULT"
contiguous_reducel12_f64:
.text.contiguous_reducel12_f64:
        /* <DEDUP_REMOVED lines=18> */
[----:B------:R1:W-:Y:S01]  /*0120*/  STS.64 [R3], RZ ;  /* 0x000000ff03007388 */ /* 0x0003e20000000a00 */
        /* <DEDUP_REMOVED lines=27> */
.L_x_613:
        /* <DEDUP_REMOVED lines=32> */
.L_x_590:
[----:B------:R-:W-:Y:S01]  /*04e0*/  MOV R26, R6 ;  /* 0x00000006001a7202 */ /* 0x000fe20000000f00 */
[----:B------:R-:W-:Y:S01]  /*04f0*/  IMAD.MOV.U32 R13, RZ, RZ, R7 ;  /* 0x000000ffff0d7224 */ /* 0x000fe200078e0007 */
[----:B------:R-:W-:Y:S01]  /*0500*/  MOV R14, R34 ;  /* 0x00000022000e7202 */ /* 0x000fe20000000f00 */
[----:B------:R-:W-:Y:S01]  /*0510*/  IMAD.MOV.U32 R11, RZ, RZ, R35 ;  /* 0x000000ffff0b7224 */ /* 0x000fe200078e0023 */
[----:B------:R-:W-:-:S07]  /*0520*/  MOV R12, 0x540 ;  /* 0x00000540000c7802 */ /* 0x000fce0000000f00 */
[----:B-1----:R-:W-:Y:S05]  /*0530*/  CALL.REL.NOINC `($__internal_14_$__cuda_sm20_div_s64) ;  /* 0x0000006400587944 */ /* 0x002fea0003c00000 */
        /* <DEDUP_REMOVED lines=9> */
.L_x_591:
[----:B------:R-:W-:Y:S05]  /*05d0*/  BSYNC.RECONVERGENT B1 ;  /* 0x0000000000017941 */ /* 0x000fea0003800200 */
.L_x_589:
        /* <DEDUP_REMOVED lines=34> */
.L_x_593:
[----:B------:R-:W-:Y:S01]  /*0800*/  IMAD.MOV.U32 R26, RZ, RZ, R20 ;  /* 0x000000ffff1a7224 */ /* 0x000fe200078e0014 */
[----:B------:R-:W-:Y:S01]  /*0810*/  MOV R13, R9 ;  /* 0x00000009000d7202 */ /* 0x000fe20000000f00 */
[----:B------:R-:W-:Y:S01]  /*0820*/  IMAD.MOV.U32 R14, RZ, RZ, R34 ;  /* 0x000000ffff0e7224 */ /* 0x000fe200078e0022 */
[----:B------:R-:W-:Y:S02]  /*0830*/  MOV R11, R35 ;  /* 0x00000023000b7202 */ /* 0x000fe40000000f00 */
[----:B------:R-:W-:-:S07]  /*0840*/  MOV R12, 0x860 ;  /* 0x00000860000c7802 */ /* 0x000fce0000000f00 */
[----:B------:R-:W-:Y:S05]  /*0850*/  CALL.REL.NOINC `($__internal_14_$__cuda_sm20_div_s64) ;  /* 0x0000006000907944 */ /* 0x000fea0003c00000 */
        /* <DEDUP_REMOVED lines=9> */
.L_x_594:
[----:B------:R-:W-:Y:S05]  /*08f0*/  BSYNC.RECONVERGENT B1 ;  /* 0x0000000000017941 */ /* 0x000fea0003800200 */
.L_x_592:
        /* <DEDUP_REMOVED lines=33> */
.L_x_596:
[----:B------:R-:W-:Y:S01]  /*0b10*/  IMAD.MOV.U32 R26, RZ, RZ, R36 ;  /* 0x000000ffff1a7224 */ /* 0x000fe200078e0024 */
[----:B------:R-:W-:Y:S01]  /*0b20*/  MOV R13, R37 ;  /* 0x00000025000d7202 */ /* 0x000fe20000000f00 */
[----:B------:R-:W-:Y:S01]  /*0b30*/  IMAD.MOV.U32 R14, RZ, RZ, R20 ;  /* 0x000000ffff0e7224 */ /* 0x000fe200078e0014 */
[----:B------:R-:W-:Y:S02]  /*0b40*/  MOV R11, R21 ;  /* 0x00000015000b7202 */ /* 0x000fe40000000f00 */
[----:B------:R-:W-:-:S07]  /*0b50*/  MOV R12, 0xb70 ;  /* 0x00000b70000c7802 */ /* 0x000fce0000000f00 */
[----:B------:R-:W-:Y:S05]  /*0b60*/  CALL.REL.NOINC `($__internal_14_$__cuda_sm20_div_s64) ;  /* 0x0000005c00cc7944 */ /* 0x000fea0003c00000 */
        /* <DEDUP_REMOVED lines=10> */
.L_x_597:
[----:B------:R-:W-:Y:S05]  /*0c10*/  BSYNC.RECONVERGENT B1 ;  /* 0x0000000000017941 */ /* 0x000fea0003800200 */
.L_x_595:
        /* <DEDUP_REMOVED lines=35> */
.L_x_599:
[----:B------:R-:W-:Y:S01]  /*0e50*/  MOV R26, R34 ;  /* 0x00000022001a7202 */ /* 0x000fe20000000f00 */
[----:B------:R-:W-:Y:S01]  /*0e60*/  IMAD.MOV.U32 R13, RZ, RZ, R35 ;  /* 0x000000ffff0d7224 */ /* 0x000fe200078e0023 */
[----:B------:R-:W-:Y:S01]  /*0e70*/  MOV R14, R20 ;  /* 0x00000014000e7202 */ /* 0x000fe20000000f00 */
[----:B------:R-:W-:Y:S01]  /*0e80*/  IMAD.MOV.U32 R11, RZ, RZ, R21 ;  /* 0x000000ffff0b7224 */ /* 0x000fe200078e0015 */
[----:B------:R-:W-:-:S07]  /*0e90*/  MOV R12, 0xeb0 ;  /* 0x00000eb0000c7802 */ /* 0x000fce0000000f00 */
[----:B------:R-:W-:Y:S05]  /*0ea0*/  CALL.REL.NOINC `($__internal_14_$__cuda_sm20_div_s64) ;  /* 0x0000005800fc7944 */ /* 0x000fea0003c00000 */
        /* <DEDUP_REMOVED lines=11> */
.L_x_600:
[----:B------:R-:W-:Y:S05]  /*0f60*/  BSYNC.RECONVERGENT B1 ;  /* 0x0000000000017941 */ /* 0x000fea0003800200 */
.L_x_598:
        /* <DEDUP_REMOVED lines=36> */
.L_x_602:
        /* <DEDUP_REMOVED lines=16> */
.L_x_603:
[----:B------:R-:W-:Y:S05]  /*12b0*/  BSYNC.RECONVERGENT B1 ;  /* 0x0000000000017941 */ /* 0x000fea0003800200 */
.L_x_601:
        /* <DEDUP_REMOVED lines=35> */
.L_x_605:
        /* <DEDUP_REMOVED lines=17> */
.L_x_606:
[----:B------:R-:W-:Y:S05]  /*1600*/  BSYNC.RECONVERGENT B1 ;  /* 0x0000000000017941 */ /* 0x000fea0003800200 */
.L_x_604:
        /* <DEDUP_REMOVED lines=35> */
.L_x_608:
        /* <DEDUP_REMOVED lines=16> */
.L_x_609:
[----:B------:R-:W-:Y:S05]  /*1940*/  BSYNC.RECONVERGENT B1 ;  /* 0x0000000000017941 */ /* 0x000fea0003800200 */
.L_x_607:
        /* <DEDUP_REMOVED lines=35> */
.L_x_611:
        /* <DEDUP_REMOVED lines=16> */
.L_x_612:
[----:B------:R-:W-:Y:S05]  /*1c80*/  BSYNC.RECONVERGENT B1 ;  /* 0x0000000000017941 */ /* 0x000fea0003800200 */
.L_x_610:
        /* <DEDUP_REMOVED lines=8> */
.L_x_588:
        /* <DEDUP_REMOVED lines=36> */
.L_x_616:
[----:B------:R-:W-:Y:S01]  /*1f50*/  MOV R26, R6 ;  /* 0x00000006001a7202 */ /* 0x000fe20000000f00 */
[----:B------:R-:W-:Y:S01]  /*1f60*/  IMAD.MOV.U32 R13, RZ, RZ, R7 ;  /* 0x000000ffff0d7224 */ /* 0x000fe200078e0007 */
[----:B------:R-:W-:Y:S01]  /*1f70*/  MOV R14, R16 ;  /* 0x00000010000e7202 */ /* 0x000fe20000000f00 */
[----:B------:R-:W-:Y:S01]  /*1f80*/  IMAD.MOV.U32 R11, RZ, RZ, R17 ;  /* 0x000000ffff0b7224 */ /* 0x000fe200078e0011 */
[----:B------:R-:W-:-:S07]  /*1f90*/  MOV R12, 0x1fb0 ;  /* 0x00001fb0000c7802 */ /* 0x000fce0000000f00 */
[----:B------:R-:W-:Y:S05]  /*1fa0*/  CALL.REL.NOINC `($__internal_14_$__cuda_sm20_div_s64) ;  /* 0x0000004800bc7944 */ /* 0x000fea0003c00000 */
        /* <DEDUP_REMOVED lines=9> */
.L_x_617:
[----:B------:R-:W-:Y:S05]  /*2040*/  BSYNC.RECONVERGENT B1 ;  /* 0x0000000000017941 */ /* 0x000fea0003800200 */
.L_x_615:
        /* <DEDUP_REMOVED lines=34> */
.L_x_619:
        /* <DEDUP_REMOVED lines=17> */
.L_x_620:
[----:B------:R-:W-:Y:S05]  /*2380*/  BSYNC.RECONVERGENT B1 ;  /* 0x0000000000017941 */ /* 0x000fea0003800200 */
.L_x_618:
        /* <DEDUP_REMOVED lines=36> */
.L_x_622:
        /* <DEDUP_REMOVED lines=16> */
.L_x_623:
[----:B------:R-:W-:Y:S05]  /*26d0*/  BSYNC.RECONVERGENT B1 ;  /* 0x0000000000017941 */ /* 0x000fea0003800200 */
.L_x_621:
        /* <DEDUP_REMOVED lines=35> */
.L_x_625:
[----:B------:R-:W-:Y:S01]  /*2910*/  MOV R26, R18 ;  /* 0x00000012001a7202 */ /* 0x000fe20000000f00 */
[----:B------:R-:W-:Y:S01]  /*2920*/  IMAD.MOV.U32 R13, RZ, RZ, R19 ;  /* 0x000000ffff0d7224 */ /* 0x000fe200078e0013 */
[----:B------:R-:W-:Y:S01]  /*2930*/  MOV R14, R16 ;  /* 0x00000010000e7202 */ /* 0x000fe20000000f00 */
[----:B------:R-:W-:Y:S01]  /*2940*/  IMAD.MOV.U32 R11, RZ, RZ, R17 ;  /* 0x000000ffff0b7224 */ /* 0x000fe200078e0011 */
[----:B------:R-:W-:-:S07]  /*2950*/  MOV R12, 0x2970 ;  /* 0x00002970000c7802 */ /* 0x000fce0000000f00 */
[----:B------:R-:W-:Y:S05]  /*2960*/  CALL.REL.NOINC `($__internal_14_$__cuda_sm20_div_s64) ;  /* 0x00000040004c7944 */ /* 0x000fea0003c00000 */
        /* <DEDUP_REMOVED lines=10> */
.L_x_626:
[----:B------:R-:W-:Y:S05]  /*2a10*/  BSYNC.RECONVERGENT B1 ;  /* 0x0000000000017941 */ /* 0x000fea0003800200 */
.L_x_624:
[----:B------:R-:W-:Y:S01]  /*2a20*/  MOV R36, R22 ;  /* 0x0000001600247202 */ /* 0x000fe20000000f00 */
[----:B------:R-:W-:Y:S02]  /*2a30*/  IMAD R11, R11, R38, RZ ;  /* 0x000000260b0b7224 */ /* 0x000fe400078e02ff */
[----:B------:R-:W-:Y:S02]  /*2a40*/  VIADD R8, R8, 0xfffffffe ;  /* 0xfffffffe08087836 */ /* 0x000fe40000000000 */
[----:B------:R-:W-:-:S04]  /*2a50*/  IMAD.WIDE.U32 R22, R38, R10, R36 ;  /* 0x0000000a26167225 */ /* 0x000fc800078e0024 */
[----:B------:R-:W-:-:S05]  /*2a60*/  IMAD R11, R39, R10, R11 ;  /* 0x0000000a270b7224 */ /* 0x000fca00078e020b */
[----:B------:R-:W-:-:S07]  /*2a70*/  IADD3 R23, PT, PT, R23, R11, RZ ;  /* 0x0000000b17177210 */ /* 0x000fce0007ffe0ff */
.L_x_614:
        /* <DEDUP_REMOVED lines=30> */
.L_x_628:
[----:B------:R-:W-:Y:S01]  /*2c60*/  MOV R18, R6 ;  /* 0x0000000600127202 */ /* 0x000fe20000000f00 */
[----:B------:R-:W-:Y:S01]  /*2c70*/  IMAD.MOV.U32 R19, RZ, RZ, R7 ;  /* 0x000000ffff137224 */ /* 0x000fe200078e0007 */
[----:B------:R-:W-:Y:S01]  /*2c80*/  MOV R24, R10 ;  /* 0x0000000a00187202 */ /* 0x000fe20000000f00 */
[----:B------:R-:W-:Y:S01]  /*2c90*/  IMAD.MOV.U32 R21, RZ, RZ, R11 ;  /* 0x000000ffff157224 */ /* 0x000fe200078e000b */
[----:B------:R-:W-:-:S07]  /*2ca0*/  MOV R26, 0x2cc0 ;  /* 0x00002cc0001a7802 */ /* 0x000fce0000000f00 */
[----:B------:R-:W-:Y:S05]  /*2cb0*/  CALL.REL.NOINC `($__internal_15_$__cuda_sm20_rem_s64) ;  /* 0x0000004000c47944 */ /* 0x000fea0003c00000 */
.L_x_629:
[----:B------:R-:W-:Y:S05]  /*2cc0*/  BSYNC.RECONVERGENT B1 ;  /* 0x0000000000017941 */ /* 0x000fea0003800200 */
.L_x_627:
        /* <DEDUP_REMOVED lines=30> */
.L_x_631:
[----:B------:R-:W-:Y:S01]  /*2eb0*/  MOV R24, R10 ;  /* 0x0000000a00187202 */ /* 0x000fe20000000f00 */
[----:B------:R-:W-:Y:S01]  /*2ec0*/  IMAD.MOV.U32 R21, RZ, RZ, R11 ;  /* 0x000000ffff157224 */ /* 0x000fe200078e000b */
[----:B------:R-:W-:Y:S01]  /*2ed0*/  MOV R18, R20 ;  /* 0x0000001400127202 */ /* 0x000fe20000000f00 */
[----:B------:R-:W-:Y:S01]  /*2ee0*/  IMAD.MOV.U32 R19, RZ, RZ, R9 ;  /* 0x000000ffff137224 */ /* 0x000fe200078e0009 */
[----:B------:R-:W-:-:S07]  /*2ef0*/  MOV R26, 0x2f10 ;  /* 0x00002f10001a7802 */ /* 0x000fce0000000f00 */
[----:B------:R-:W-:Y:S05]  /*2f00*/  CALL.REL.NOINC `($__internal_15_$__cuda_sm20_rem_s64) ;  /* 0x0000004000307944 */ /* 0x000fea0003c00000 */
.L_x_632:
[----:B------:R-:W-:Y:S05]  /*2f10*/  BSYNC.RECONVERGENT B1 ;  /* 0x0000000000017941 */ /* 0x000fea0003800200 */
.L_x_630:
[----:B------:R-:W-:Y:S02]  /*2f20*/  IMAD R7, R7, R16, RZ ;  /* 0x0000001007077224 */ /* 0x000fe400078e02ff */
[----:B------:R-:W-:-:S04]  /*2f30*/  IMAD.WIDE.U32 R22, R16, R6, R22 ;  /* 0x0000000610167225 */ /* 0x000fc800078e0016 */
[----:B------:R-:W-:-:S05]  /*2f40*/  IMAD R7, R17, R6, R7 ;  /* 0x0000000611077224 */ /* 0x000fca00078e0207 */
[----:B------:R-:W-:-:S07]  /*2f50*/  IADD3 R23, PT, PT, R23, R7, RZ ;  /* 0x0000000717177210 */ /* 0x000fce0007ffe0ff */
.L_x_587:
[----:B------:R-:W0:Y:S02]  /*2f60*/  LDCU.64 UR4, c[0x0][0x388] ;  /* 0x00007100ff0477ac */ /* 0x000e240008000a00 */
[----:B0-----:R-:W-:Y:S02]  /*2f70*/  LEA R6, P1, R22, UR4, 0x3 ;  /* 0x0000000416067c11 */ /* 0x001fe4000f8218ff */
[----:B------:R-:W-:Y:S02]  /*2f80*/  LEA R8, P0, R4, UR4, 0x3 ;  /* 0x0000000404087c11 */ /* 0x000fe4000f8018ff */
[----:B------:R-:W-:Y:S02]  /*2f90*/  LEA.HI.X R7, R22, UR5, R23, 0x3, P1 ;  /* 0x0000000516077c11 */ /* 0x000fe400088f1c17 */
[----:B------:R-:W-:-:S04]  /*2fa0*/  LEA.HI.X R9, R4, UR5, R5, 0x3, P0 ;  /* 0x0000000504097c11 */ /* 0x000fc800080f1c05 */
[----:B------:R-:W2:Y:S04]  /*2fb0*/  LDG.E.64 R6, desc[UR12][R6.64] ;  /* 0x0000000c06067981 */ /* 0x000ea8000c1e1b00 */
[----:B------:R-:W2:Y:S02]  /*2fc0*/  LDG.E.64 R4, desc[UR12][R8.64] ;  /* 0x0000000c08047981 */ /* 0x000ea4000c1e1b00 */
[----:B--2---:R-:W-:-:S07]  /*2fd0*/  DADD R4, |R4|, |R6| ;  /* 0x0000000004047229 */ /* 0x004fce0000000606 */
[----:B------:R0:W-:Y:S01]  /*2fe0*/  STS.64 [R3], R4 ;  /* 0x0000000403007388 */ /* 0x0001e20000000a00 */
[----:B------:R-:W-:Y:S05]  /*2ff0*/  BRA `(.L_x_633) ;  /* 0x0000003400b87947 */ /* 0x000fea0003800000 */
.L_x_586:
        /* <DEDUP_REMOVED lines=18> */
.L_x_660:
        /* <DEDUP_REMOVED lines=30> */
.L_x_637:
        /* <DEDUP_REMOVED lines=15> */
.L_x_638:
[----:B------:R-:W-:Y:S05]  /*33f0*/  BSYNC.RECONVERGENT B1 ;  /* 0x0000000000017941 */ /* 0x000fea0003800200 */
.L_x_636:
        /* <DEDUP_REMOVED lines=39> */
.L_x_640:
        /* <DEDUP_REMOVED lines=17> */
.L_x_641:
[----:B------:R-:W-:Y:S05]  /*3780*/  BSYNC.RECONVERGENT B1 ;  /* 0x0000000000017941 */ /* 0x000fea0003800200 */
.L_x_639:
        /* <DEDUP_REMOVED lines=37> */
.L_x_643:
        /* <DEDUP_REMOVED lines=17> */
.L_x_644:
[----:B------:R-:W-:Y:S05]  /*3af0*/  BSYNC.RECONVERGENT B1 ;  /* 0x0000000000017941 */ /* 0x000fea0003800200 */
.L_x_642:
        /* <DEDUP_REMOVED lines=38> */
.L_x_646:
[----:B------:R-:W-:Y:S01]  /*3d60*/  IMAD.MOV.U32 R26, RZ, RZ, R20 ;  /* 0x000000ffff1a7224 */ /* 0x000fe200078e0014 */
[----:B------:R-:W-:Y:S01]  /*3d70*/  MOV R13, R21 ;  /* 0x00000015000d7202 */ /* 0x000fe20000000f00 */
[----:B------:R-:W-:Y:S01]  /*3d80*/  IMAD.MOV.U32 R14, RZ, RZ, R36 ;  /* 0x000000ffff0e7224 */ /* 0x000fe200078e0024 */
[----:B------:R-:W-:Y:S02]  /*3d90*/  MOV R11, R37 ;  /* 0x00000025000b7202 */ /* 0x000fe40000000f00 */
[----:B------:R-:W-:-:S07]  /*3da0*/  MOV R12, 0x3dc0 ;  /* 0x00003dc0000c7802 */ /* 0x000fce0000000f00 */
[----:B-1----:R-:W-:Y:S05]  /*3db0*/  CALL.REL.NOINC `($__internal_14_$__cuda_sm20_div_s64) ;  /* 0x0000002c00387944 */ /* 0x002fea0003c00000 */
        /* <DEDUP_REMOVED lines=11> */
.L_x_647:
[----:B------:R-:W-:Y:S05]  /*3e70*/  BSYNC.RECONVERGENT B1 ;  /* 0x0000000000017941 */ /* 0x000fea0003800200 */
.L_x_645:
        /* <DEDUP_REMOVED lines=38> */
.L_x_649:
        /* <DEDUP_REMOVED lines=17> */
.L_x_650:
[----:B------:R-:W-:Y:S05]  /*41f0*/  BSYNC.RECONVERGENT B1 ;  /* 0x0000000000017941 */ /* 0x000fea0003800200 */
.L_x_648:
        /* <DEDUP_REMOVED lines=40> */
.L_x_652:
        /* <DEDUP_REMOVED lines=17> */
.L_x_653:
[----:B------:R-:W-:Y:S05]  /*4590*/  BSYNC.RECONVERGENT B1 ;  /* 0x0000000000017941 */ /* 0x000fea0003800200 */
.L_x_651:
        /* <DEDUP_REMOVED lines=40> */
.L_x_655:
        /* <DEDUP_REMOVED lines=17> */
.L_x_656:
[----:B------:R-:W-:Y:S05]  /*4930*/  BSYNC.RECONVERGENT B1 ;  /* 0x0000000000017941 */ /* 0x000fea0003800200 */
.L_x_654:
        /* <DEDUP_REMOVED lines=38> */
.L_x_658:
        /* <DEDUP_REMOVED lines=8> */
[----:B------:R-:W-:Y:S02]  /*4c20*/  MOV R12, R20 ;  /* 0x00000014000c7202 */ /* 0x000fe40000000f00 */
[----:B------:R-:W-:Y:S01]  /*4c30*/  MOV R18, R24 ;  /* 0x0000001800127202 */ /* 0x000fe20000000f00 */
[----:B------:R-:W-:Y:S02]  /*4c40*/  IMAD.X R11, RZ, RZ, ~R25, P0 ;  /* 0x000000ffff0b7224 */ /* 0x000fe400000e0e19 */
[----:B------:R-:W-:-:S04]  /*4c50*/  IMAD.WIDE.U32 R12, R22, R19, R12 ;  /* 0x00000013160c7225 */ /* 0x000fc800078e000c */
[----:B------:R-:W-:Y:S02]  /*4c60*/  IMAD R11, R11, R22, RZ ;  /* 0x000000160b0b7224 */ /* 0x000fe400078e02ff */
[----:B------:R-:W-:Y:S02]  /*4c70*/  IMAD.MOV.U32 R21, RZ, RZ, R12 ;  /* 0x000000ffff157224 */ /* 0x000fe400078e000c */
[----:B------:R-:W-:Y:S02]  /*4c80*/  IMAD R11, R23, R19, R11 ;  /* 0x00000013170b7224 */ /* 0x000fe400078e020b */
[----:B------:R-:W-:-:S03]  /*4c90*/  IMAD.MOV.U32 R19, RZ, RZ, R25 ;  /* 0x000000ffff137224 */ /* 0x000fc600078e0019 */
[----:B------:R-:W-:-:S07]  /*4ca0*/  IADD3 R11, PT, PT, R13, R11, RZ ;  /* 0x0000000b0d0b7210 */ /* 0x000fce0007ffe0ff */
.L_x_659:
[----:B------:R-:W-:Y:S05]  /*4cb0*/  BSYNC.RECONVERGENT B1 ;  /* 0x0000000000017941 */ /* 0x000fea0003800200 */
.L_x_657:
        /* <DEDUP_REMOVED lines=14> */
[----:B------:R-:W-:-:S07]  /*4da0*/  VIADD R10, R10, 0x3 ;  /* 0x000000030a0a7836 */ /* 0x000fce0000000000 */
.L_x_635:
        /* <DEDUP_REMOVED lines=37> */
.L_x_663:
[----:B------:R-:W-:Y:S01]  /*5000*/  MOV R26, R18 ;  /* 0x00000012001a7202 */ /* 0x000fe20000000f00 */
[----:B------:R-:W-:Y:S01]  /*5010*/  IMAD.MOV.U32 R13, RZ, RZ, R19 ;  /* 0x000000ffff0d7224 */ /* 0x000fe200078e0013 */
[----:B------:R-:W-:Y:S02]  /*5020*/  MOV R14, R6 ;  /* 0x00000006000e7202 */ /* 0x000fe40000000f00 */
[----:B------:R-:W-:Y:S02]  /*5030*/  MOV R11, R7 ;  /* 0x00000007000b7202 */ /* 0x000fe40000000f00 */
[----:B------:R-:W-:-:S07]  /*5040*/  MOV R12, 0x5060 ;  /* 0x00005060000c7802 */ /* 0x000fce0000000f00 */
[----:B------:R-:W-:Y:S05]  /*5050*/  CALL.REL.NOINC `($__internal_14_$__cuda_sm20_div_s64) ;  /* 0x0000001800907944 */ /* 0x000fea0003c00000 */
        /* <DEDUP_REMOVED lines=9> */
.L_x_664:
[----:B------:R-:W-:Y:S05]  /*50f0*/  BSYNC.RECONVERGENT B1 ;  /* 0x0000000000017941 */ /* 0x000fea0003800200 */
.L_x_662:
        /* <DEDUP_REMOVED lines=39> */
.L_x_666:
        /* <DEDUP_REMOVED lines=17> */
.L_x_667:
[----:B------:R-:W-:Y:S05]  /*5480*/  BSYNC.RECONVERGENT B1 ;  /* 0x0000000000017941 */ /* 0x000fea0003800200 */
.L_x_665:
        /* <DEDUP_REMOVED lines=40> */
.L_x_669:
[----:B------:R-:W-:Y:S01]  /*5710*/  MOV R26, R18 ;  /* 0x00000012001a7202 */ /* 0x000fe20000000f00 */
[----:B------:R-:W-:Y:S01]  /*5720*/  IMAD.MOV.U32 R14, RZ, RZ, R20 ;  /* 0x000000ffff0e7224 */ /* 0x000fe200078e0014 */
[----:B------:R-:W-:Y:S02]  /*5730*/  MOV R13, R19 ;  /* 0x00000013000d7202 */ /* 0x000fe40000000f00 */
[----:B------:R-:W-:Y:S02]  /*5740*/  MOV R11, R21 ;  /* 0x00000015000b7202 */ /* 0x000fe40000000f00 */
[----:B------:R-:W-:-:S07]  /*5750*/  MOV R12, 0x5770 ;  /* 0x00005770000c7802 */ /* 0x000fce0000000f00 */
[----:B------:R-:W-:Y:S05]  /*5760*/  CALL.REL.NOINC `($__internal_14_$__cuda_sm20_div_s64) ;  /* 0x0000001000cc7944 */ /* 0x000fea0003c00000 */
        /* <DEDUP_REMOVED lines=11> */
.L_x_670:
[----:B------:R-:W-:Y:S05]  /*5820*/  BSYNC.RECONVERGENT B1 ;  /* 0x0000000000017941 */ /* 0x000fea0003800200 */
.L_x_668:
        /* <DEDUP_REMOVED lines=40> */
.L_x_672:
[----:B------:R-:W-:Y:S01]  /*5ab0*/  MOV R26, R18 ;  /* 0x00000012001a7202 */ /* 0x000fe20000000f00 */
[----:B------:R-:W-:Y:S01]  /*5ac0*/  IMAD.MOV.U32 R13, RZ, RZ, R19 ;  /* 0x000000ffff0d7224 */ /* 0x000fe200078e0013 */
[----:B------:R-:W-:Y:S02]  /*5ad0*/  MOV R14, R20 ;  /* 0x00000014000e7202 */ /* 0x000fe40000000f00 */
[----:B------:R-:W-:Y:S02]  /*5ae0*/  MOV R11, R21 ;  /* 0x00000015000b7202 */ /* 0x000fe40000000f00 */
[----:B------:R-:W-:-:S07]  /*5af0*/  MOV R12, 0x5b10 ;  /* 0x00005b10000c7802 */ /* 0x000fce0000000f00 */
[----:B------:R-:W-:Y:S05]  /*5b00*/  CALL.REL.NOINC `($__internal_14_$__cuda_sm20_div_s64) ;  /* 0x0000000c00e47944 */ /* 0x000fea0003c00000 */
        /* <DEDUP_REMOVED lines=11> */
.L_x_673:
[----:B------:R-:W-:Y:S05]  /*5bc0*/  BSYNC.RECONVERGENT B1 ;  /* 0x0000000000017941 */ /* 0x000fea0003800200 */
.L_x_671:
        /* <DEDUP_REMOVED lines=11> */
.L_x_661:
        /* <DEDUP_REMOVED lines=35> */
.L_x_676:
[----:B------:R-:W-:Y:S01]  /*5eb0*/  IMAD.MOV.U32 R26, RZ, RZ, R18 ;  /* 0x000000ffff1a7224 */ /* 0x000fe200078e0012 */
[----:B------:R-:W-:Y:S01]  /*5ec0*/  MOV R13, R19 ;  /* 0x00000013000d7202 */ /* 0x000fe20000000f00 */
[----:B------:R-:W-:Y:S01]  /*5ed0*/  IMAD.MOV.U32 R11, RZ, RZ, R5 ;  /* 0x000000ffff0b7224 */ /* 0x000fe200078e0005 */
[----:B------:R-:W-:Y:S02]  /*5ee0*/  MOV R14, R4 ;  /* 0x00000004000e7202 */ /* 0x000fe40000000f00 */
[----:B------:R-:W-:-:S07]  /*5ef0*/  MOV R12, 0x5f10 ;  /* 0x00005f10000c7802 */ /* 0x000fce0000000f00 */
[----:B------:R-:W-:Y:S05]  /*5f00*/  CALL.REL.NOINC `($__internal_14_$__cuda_sm20_div_s64) ;  /* 0x0000000800e47944 */ /* 0x000fea0003c00000 */
        /* <DEDUP_REMOVED lines=8> */
.L_x_677:
[----:B------:R-:W-:Y:S05]  /*5f90*/  BSYNC.RECONVERGENT B1 ;  /* 0x0000000000017941 */ /* 0x000fea0003800200 */
.L_x_675:
        /* <DEDUP_REMOVED lines=39> */
.L_x_679:
        /* <DEDUP_REMOVED lines=17> */
.L_x_680:
[----:B------:R-:W-:Y:S05]  /*6320*/  BSYNC.RECONVERGENT B1 ;  /* 0x0000000000017941 */ /* 0x000fea0003800200 */
.L_x_678:
        /* <DEDUP_REMOVED lines=11> */
.L_x_674:
        /* <DEDUP_REMOVED lines=31> */
.L_x_682:
[----:B------:R-:W-:Y:S02]  /*65d0*/  MOV R24, R20 ;  /* 0x0000001400187202 */ /* 0x000fe40000000f00 */
[----:B------:R-:W-:-:S07]  /*65e0*/  MOV R26, 0x6600 ;  /* 0x00006600001a7802 */ /* 0x000fce0000000f00 */
[----:B------:R-:W-:Y:S05]  /*65f0*/  CALL.REL.NOINC `($__internal_15_$__cuda_sm20_rem_s64) ;  /* 0x0000000800747944 */ /* 0x000fea0003c00000 */
[----:B------:R-:W-:Y:S01]  /*6600*/  MOV R4, R6 ;  /* 0x0000000600047202 */ /* 0x000fe20000000f00 */
[----:B------:R-:W-:-:S07]  /*6610*/  IMAD.MOV.U32 R5, RZ, RZ, R7 ;  /* 0x000000ffff057224 */ /* 0x000fce00078e0007 */
.L_x_683:
[----:B------:R-:W-:Y:S05]  /*6620*/  BSYNC.RECONVERGENT B1 ;  /* 0x0000000000017941 */ /* 0x000fea0003800200 */
.L_x_681:
        /* <DEDUP_REMOVED lines=9> */
.L_x_634:
[----:B------:R-:W2:Y:S04]  /*66c0*/  LDG.E.64 R4, desc[UR12][R8.64] ;  /* 0x0000000c08047981 */ /* 0x000ea8000c1e1b00 */
[----:B--2---:R1:W-:Y:S02]  /*66d0*/  STS.64 [R3], R4 ;  /* 0x0000000403007388 */ /* 0x0043e40000000a00 */
.L_x_633:
[----:B------:R-:W-:Y:S05]  /*66e0*/  BSYNC.RECONVERGENT B0 ;  /* 0x0000000000007941 */ /* 0x000fea0003800200 */
.L_x_585:
[----:B------:R-:W-:Y:S01]  /*66f0*/  BAR.SYNC.DEFER_BLOCKING 0x0 ;  /* 0x0000000000007b1d */ /* 0x000fe20000010000 */
[----:B------:R-:W-:Y:S02]  /*6700*/  ISETP.GE.U32.AND P0, PT, R2, 0x42, PT ;  /* 0x000000420200780c */ /* 0x000fe40003f06070 */
[----:B------:R-:W-:-:S11]  /*6710*/  ISETP.GT.U32.AND P1, PT, R0, 0x1f, PT ;  /* 0x0000001f0000780c */ /* 0x000fd60003f24070 */
[----:B------:R-:W-:Y:S05]  /*6720*/  @!P0 BRA `(.L_x_684) ;  /* 0x00000000002c8947 */ /* 0x000fea0003800000 */
.L_x_685:
[----:B------:R-:W-:-:S04]  /*6730*/  SHF.R.U32.HI R8, RZ, 0x1, R2 ;  /* 0x00000001ff087819 */ /* 0x000fc80000011602 */
[----:B------:R-:W-:-:S13]  /*6740*/  ISETP.GE.U32.AND P0, PT, R0, R8, PT ;  /* 0x000000080000720c */ /* 0x000fda0003f06070 */
[----:B------:R-:W-:Y:S01]  /*6750*/  @!P0 LEA R6, R8, R3, 0x3 ;  /* 0x0000000308068211 */ /* 0x000fe200078e18ff */
[----:B01----:R-:W-:Y:S05]  /*6760*/  @!P0 LDS.64 R4, [R3] ;  /* 0x0000000003048984 */ /* 0x003fea0000000a00 */
[----:B------:R-:W0:Y:S02]  /*6770*/  @!P0 LDS.64 R6, [R6] ;  /* 0x0000000006068984 */ /* 0x000e240000000a00 */
[----:B0-----:R-:W-:-:S07]  /*6780*/  @!P0 DADD R4, |R4|, |R6| ;  /* 0x0000000004048229 */ /* 0x001fce0000000606 */
[----:B------:R2:W-:Y:S01]  /*6790*/  @!P0 STS.64 [R3], R4 ;  /* 0x0000000403008388 */ /* 0x0005e20000000a00 */
[----:B------:R-:W-:Y:S01]  /*67a0*/  BAR.SYNC.DEFER_BLOCKING 0x0 ;  /* 0x0000000000007b1d */ /* 0x000fe20000010000 */
[----:B------:R-:W-:Y:S01]  /*67b0*/  ISETP.GT.U32.AND P0, PT, R2, 0x83, PT ;  /* 0x000000830200780c */ /* 0x000fe20003f04070 */
[----:B------:R-:W-:-:S12]  /*67c0*/  IMAD.MOV.U32 R2, RZ, RZ, R8 ;  /* 0x000000ffff027224 */ /* 0x000fd800078e0008 */
[----:B--2---:R-:W-:Y:S05]  /*67d0*/  @P0 BRA `(.L_x_685) ;  /* 0xfffffffc00d40947 */ /* 0x004fea000383ffff */
.L_x_684:
[----:B------:R-:W-:Y:S05]  /*67e0*/  @P1 EXIT ;  /* 0x000000000000194d */ /* 0x000fea0003800000 */
[----:B01----:R-:W-:Y:S01]  /*67f0*/  LDS.64 R4, [R3] ;  /* 0x0000000003047984 */ /* 0x003fe20000000a00 */
[----:B------:R-:W-:-:S03]  /*6800*/  ISETP.NE.AND P0, PT, R0, RZ, PT ;  /* 0x000000ff0000720c */ /* 0x000fc60003f05270 */
        /* <DEDUP_REMOVED lines=37> */
[----:B------:R-:W-:-:S04]  /*6a60*/  MOV R4, UR5 ;  /* 0x0000000500047c02 */ /* 0x000fc80008000f00 */
[----:B------:R-:W-:-:S05]  /*6a70*/  MOV R5, UR4 ;  /* 0x0000000400057c02 */ /* 0x000fca0008000f00 */
[----:B0-----:R-:W-:Y:S01]  /*6a80*/  STG.E.64 desc[UR12][R4.64], R2 ;  /* 0x0000000204007986 */ /* 0x001fe2000c101b0c */
[----:B------:R-:W-:Y:S05]  /*6a90*/  EXIT ;  /* 0x000000000000794d */ /* 0x000fea0003800000 */
        .weak           $__internal_14_$__cuda_sm20_div_s64
        .type           $__internal_14_$__cuda_sm20_div_s64,@function
        .size           $__internal_14_$__cuda_sm20_div_s64,($__internal_15_$__cuda_sm20_rem_s64 - $__internal_14_$__cuda_sm20_div_s64)
$__internal_14_$__cuda_sm20_div_s64:
        /* <DEDUP_REMOVED lines=27> */
[----:B------:R-:W-:Y:S02]  /*6c50*/  IADD3 R30, P0, PT, RZ, -R30, RZ ;  /* 0x8000001eff1e7210 */ /* 0x000fe40007f1e0ff */
[----:B------:R-:W-:Y:S01]  /*6c60*/  MOV R31, RZ ;  /* 0x000000ff001f7202 */ /* 0x000fe20000000f00 */
        /* <DEDUP_REMOVED lines=46> */
[----:B------:R-:W-:-:S02]  /*6f50*/  IMAD.X R14, RZ, RZ, ~R27, P3 ;  /* 0x000000ffff0e7224 */ /* 0x000fc400018e0e1b */
[----:B------:R-:W-:Y:S01]  /*6f60*/  HFMA2 R13, -RZ, RZ, 0, 0 ;  /* 0x00000000ff0d7431 */ /* 0x000fe200000001ff */
[----:B------:R-:W-:Y:S02]  /*6f70*/  ISETP.NE.AND.EX P0, PT, R11, RZ, PT, P0 ;  /* 0x000000ff0b00720c */ /* 0x000fe40003f05300 */
[----:B------:R-:W-:Y:S02]  /*6f80*/  SEL R24, R24, R25, !P2 ;  /* 0x0000001918187207 */ /* 0x000fe40005000000 */
[----:B------:R-:W-:Y:S02]  /*6f90*/  SEL R14, R14, R27, !P2 ;  /* 0x0000001b0e0e7207 */ /* 0x000fe40005000000 */
[----:B------:R-:W-:Y:S02]  /*6fa0*/  SEL R24, R24, 0xffffffff, P0 ;  /* 0xffffffff18187807 */ /* 0x000fe40000000000 */
[----:B------:R-:W-:Y:S01]  /*6fb0*/  SEL R25, R14, 0xffffffff, P0 ;  /* 0xffffffff0e197807 */ /* 0x000fe20000000000 */
[----:B------:R-:W-:Y:S06]  /*6fc0*/  RET.REL.NODEC R12 `(contiguous_reducel12_f64) ;  /* 0xffffff900c0c7950 */ /* 0x000fec0003c3ffff */
        .weak           $__internal_15_$__cuda_sm20_rem_s64
        .type           $__internal_15_$__cuda_sm20_rem_s64,@function
        .size           $__internal_15_$__cuda_sm20_rem_s64,(.L_x_32218 - $__internal_15_$__cuda_sm20_rem_s64)
$__internal_15_$__cuda_sm20_rem_s64:
        /* <DEDUP_REMOVED lines=76> */
[----:B------:R-:W-:Y:S06]  /*7490*/  RET.REL.NODEC R26 `(contiguous_reducel12_f64) ;  /* 0xffffff881ad87950 */ /* 0x000fec0003c3ffff */
.L_x_686:
        /* <DEDUP_REMOVED lines=14> */
.L_x_32218:


//--------------------- .text.uncontiguous_reducel1_f64 --------------------------
	.section	.text.uncontiguous_reducel1_f64,"ax",@progbits
	.align	128
        .global         uncontiguous_reducel1_f64
        .type           uncontiguous_reducel1_f64,@function
        .size           uncontiguous_reducel1_f64,(.L_x_32220 - uncontiguous_reducel1_f64)
        .other          uncontiguous_reducel1_f64,@"STO_CUDA_ENTRY STV_DEFAULT"
uncontiguous_reducel1_f64:
.text.uncontiguous_reducel1_f64:
[----:B------:R-:W-:Y:S01]  /*0000*/  LDC R1, c[0x0][0x37c] ;  /* 0x0000df00ff017b82 */ /* 0x000fe20000000800 */
[----:B------:R-:W0:Y:S07]  /*0010*/  S2R R0, SR_CTAID.X ;  /* 0x0000000000007919 */ /* 0x000e2e0000002500 */
[----:B------:R-:W1:Y:S01]  /*0020*/  S2UR UR5, SR_CgaCtaId ;  /* 0x00000000000579c3 */ /* 0x000e620000008800 */
[----:B------:R-:W2:Y:S01]  /*0030*/  LDCU UR8, c[0x0][0x360] ;  /* 0x00006c00ff0877ac */ /* 0x000ea20008000800 */
[----:B------:R-:W-:Y:S01]  /*0040*/  BSSY.RECONVERGENT B0, `(.L_x_687) ;  /* 0x000068d000007945 */ /* 0x000fe20003800200 */
[----:B------:R-:W3:Y:S01]  /*0050*/  S2R R2, SR_TID.X ;  /* 0x0000000000027919 */ /* 0x000ee20000002100 */
[----:B------:R-:W4:Y:S04]  /*0060*/  LDCU.64 UR10, c[0x0][0x3a8] ;  /* 0x00007500ff0a77ac */ /* 0x000f280008000a00 */
[----:B------:R-:W5:Y:S01]  /*0070*/  LDC R11, c[0x0][0x3a0] ;  /* 0x0000e800ff0b7b82 */ /* 0x000f620000000800 */
[----:B------:R-:W-:Y:S01]  /*0080*/  UMOV UR4, 0x400 ;  /* 0x0000040000047882 */ /* 0x000fe20000000000 */
[----:B------:R-:W3:Y:S01]  /*0090*/  LDCU.64 UR6, c[0x0][0x358] ;  /* 0x00006b00ff0677ac */ /* 0x000ee20008000a00 */
[----:B--2---:R-:W-:Y:S01]  /*00a0*/  MOV R4, UR8 ;  /* 0x0000000800047c02 */ /* 0x004fe20008000f00 */
[----:B-1----:R-:W-:Y:S01]  /*00b0*/  ULEA UR4, UR5, UR4, 0x18 ;  /* 0x0000000405047291 */ /* 0x002fe2000f8ec0ff */
[----:B0-----:R-:W-:-:S02]  /*00c0*/  IMAD R5, R0, UR8, RZ ;  /* 0x0000000800057c24 */ /* 0x001fc4000f8e02ff */
[----:B-----5:R-:W-:-:S03]  /*00d0*/  VIADD R9, R11, 0xffffffff ;  /* 0xffffffff0b097836 */ /* 0x020fc60000000000 */
[----:B---3--:R-:W-:Y:S02]  /*00e0*/  LEA R3, R2, UR4, 0x3 ;  /* 0x0000000402037c11 */ /* 0x008fe4000f8e18ff */
[----:B------:R-:W-:-:S03]  /*00f0*/  LEA R14, R5, R2, 0x1 ;  /* 0x00000002050e7211 */ /* 0x000fc600078e08ff */
[----:B------:R0:W-:Y:S02]  /*0100*/  STS.64 [R3], RZ ;  /* 0x000000ff03007388 */ /* 0x0001e40000000a00 */
[----:B------:R-:W-:-:S05]  /*0110*/  VIADD R7, R14, UR8 ;  /* 0x000000080e077c36 */ /* 0x000fca0008000000 */
[----:B----4-:R-:W-:-:S04]  /*0120*/  ISETP.GE.U32.AND P0, PT, R7, UR10, PT ;  /* 0x0000000a07007c0c */ /* 0x010fc8000bf06070 */
[----:B------:R-:W-:-:S13]  /*0130*/  ISETP.GE.U32.AND.EX P0, PT, RZ, UR11, PT, P0 ;  /* 0x0000000bff007c0c */ /* 0x000fda000bf06100 */
[----:B0-----:R-:W-:Y:S05]  /*0140*/  @P0 BRA `(.L_x_688) ;  /* 0x0000003000100947 */ /* 0x001fea0003800000 */
[----:B------:R-:W-:Y:S01]  /*0150*/  ISETP.GE.AND P0, PT, R9, RZ, PT ;  /* 0x000000ff0900720c */ /* 0x000fe20003f06270 */
[----:B------:R-:W-:Y:S02]  /*0160*/  HFMA2 R27, -RZ, RZ, 0, 0 ;  /* 0x00000000ff1b7431 */ /* 0x000fe400000001ff */
[----:B------:R-:W-:Y:S01]  /*0170*/  IMAD.MOV.U32 R28, RZ, RZ, RZ ;  /* 0x000000ffff1c7224 */ /* 0x000fe200078e00ff */
[----:B------:R-:W-:Y:S01]  /*0180*/  MOV R5, RZ ;  /* 0x000000ff00057202 */ /* 0x000fe20000000f00 */
[----:B------:R-:W-:-:S08]  /*0190*/  IMAD.MOV.U32 R6, RZ, RZ, RZ ;  /* 0x000000ffff067224 */ /* 0x000fd000078e00ff */
[----:B------:R-:W-:Y:S05]  /*01a0*/  @!P0 BRA `(.L_x_689) ;  /* 0x0000002c00d08947 */ /* 0x000fea0003800000 */
[----:B------:R-:W-:Y:S01]  /*01b0*/  ISETP.GE.U32.AND P0, PT, R9, 0x3, PT ;  /* 0x000000030900780c */ /* 0x000fe20003f06070 */
[----:B------:R-:W-:Y:S01]  /*01c0*/  IMAD.MOV.U32 R15, RZ, RZ, RZ ;  /* 0x000000ffff0f7224 */ /* 0x000fe200078e00ff */
[----:B------:R-:W-:Y:S01]  /*01d0*/  MOV R8, RZ ;  /* 0x000000ff00087202 */ /* 0x000fe20000000f00 */
[----:B------:R-:W-:Y:S01]  /*01e0*/  IMAD.MOV.U32 R6, RZ, RZ, RZ ;  /* 0x000000ffff067224 */ /* 0x000fe200078e00ff */
[----:B------:R-:W-:Y:S01]  /*01f0*/  MOV R5, RZ ;  /* 0x000000ff00057202 */ /* 0x000fe20000000f00 */
[----:B------:R-:W-:Y:S01]  /*0200*/  IMAD.MOV.U32 R28, RZ, RZ, RZ ;  /* 0x000000ffff1c7224 */ /* 0x000fe200078e00ff */
[----:B------:R-:W-:-:S07]  /*0210*/  MOV R27, RZ ;  /* 0x000000ff001b7202 */ /* 0x000fce0000000f00 */
[----:B------:R-:W-:Y:S05]  /*0220*/  @!P0 BRA `(.L_x_690) ;  /* 0x0000001800d88947 */ /* 0x000fea0003800000 */
[----:B------:R-:W0:Y:S01]  /*0230*/  LDC.64 R18, c[0x0][0x390] ;  /* 0x0000e400ff127b82 */ /* 0x000e220000000a00 */
[C---:B------:R-:W-:Y:S01]  /*0240*/  LOP3.LUT R10, R11.reuse, 0xfffffffc, RZ, 0xc0, !PT ;  /* 0xfffffffc0b0a7812 */ /* 0x040fe200078ec0ff */
[----:B------:R-:W-:Y:S01]  /*0250*/  HFMA2 R6, -RZ, RZ, 0, 0 ;  /* 0x00000000ff067431 */ /* 0x000fe200000001ff */
[----:B------:R-:W-:Y:S01]  /*0260*/  IADD3 R9, PT, PT, R11, -0x2, RZ ;  /* 0xfffffffe0b097810 */ /* 0x000fe20007ffe0ff */
[----:B------:R-:W-:Y:S02]  /*0270*/  IMAD.MOV.U32 R5, RZ, RZ, RZ ;  /* 0x000000ffff057224 */ /* 0x000fe400078e00ff */
[----:B------:R-:W-:-:S07]  /*0280*/  IMAD.MOV R10, RZ, RZ, -R10 ;  /* 0x000000ffff0a7224 */ /* 0x000fce00078e0a0a */
.L_x_715:
        /* <DEDUP_REMOVED lines=11> */
[----:B------:R-:W-:-:S06]  /*0340*/  ISETP.NE.U32.AND P3, PT, R16, RZ, PT ;  /* 0x000000ff1000720c */ /* 0x000fcc0003f65070 */
[----:B0-----:R-:W0:Y:S02]  /*0350*/  MUFU.RCP R11, R11 ;  /* 0x0000000b000b7308 */ /* 0x001e240000001000 */
[----:B0-----:R-:W-:Y:S01]  /*0360*/  IADD3 R12, PT, PT, R11, 0xffffffe, RZ ;  /* 0x0ffffffe0b0c7810 */ /* 0x001fe20007ffe0ff */
[----:B------:R-:W-:-:S05]  /*0370*/  HFMA2 R11, -RZ, RZ, 0, 0 ;  /* 0x00000000ff0b7431 */ /* 0x000fca00000001ff */
        /* <DEDUP_REMOVED lines=18> */
.L_x_692:
[----:B------:R-:W-:Y:S01]  /*04a0*/  IMAD.MOV.U32 R29, RZ, RZ, R14 ;  /* 0x000000ffff1d7224 */ /* 0x000fe200078e000e */
[----:B------:R-:W-:Y:S01]  /*04b0*/  MOV R26, R15 ;  /* 0x0000000f001a7202 */ /* 0x000fe20000000f00 */
[----:B------:R-:W-:Y:S01]  /*04c0*/  IMAD.MOV.U32 R13, RZ, RZ, R16 ;  /* 0x000000ffff0d7224 */ /* 0x000fe200078e0010 */
[----:B------:R-:W-:Y:S02]  /*04d0*/  MOV R12, R17 ;  /* 0x00000011000c7202 */ /* 0x000fe40000000f00 */
[----:B------:R-:W-:-:S07]  /*04e0*/  MOV R11, 0x500 ;  /* 0x00000500000b7802 */ /* 0x000fce0000000f00 */
[----:B------:R-:W-:Y:S05]  /*04f0*/  CALL.REL.NOINC `($__internal_16_$__cuda_sm20_div_s64) ;  /* 0x0000006400d07944 */ /* 0x000fea0003c00000 */
[----:B------:R-:W-:-:S05]  /*0500*/  IADD3 R21, P0, PT, RZ, -R24, RZ ;  /* 0x80000018ff157210 */ /* 0x000fca0007f1e0ff */
[----:B------:R-:W-:Y:S02]  /*0510*/  IMAD.X R11, RZ, RZ, ~R25, P0 ;  /* 0x000000ffff0b7224 */ /* 0x000fe400000e0e19 */
[----:B------:R-:W-:Y:S01]  /*0520*/  IMAD.WIDE.U32 R12, R16, R21, R14 ;  /* 0x00000015100c7225 */ /* 0x000fe200078e000e */
[----:B------:R-:W-:-:S03]  /*0530*/  MOV R14, R24 ;  /* 0x00000018000e7202 */ /* 0x000fc60000000f00 */
[----:B------:R-:W-:Y:S01]  /*0540*/  IMAD R11, R11, R16, RZ ;  /* 0x000000100b0b7224 */ /* 0x000fe200078e02ff */
[----:B------:R-:W-:Y:S01]  /*0550*/  MOV R29, R12 ;  /* 0x0000000c001d7202 */ /* 0x000fe20000000f00 */
[----:B------:R-:W-:Y:S02]  /*0560*/  IMAD.MOV.U32 R15, RZ, RZ, R25 ;  /* 0x000000ffff0f7224 */ /* 0x000fe400078e0019 */
[----:B------:R-:W-:-:S04]  /*0570*/  IMAD R11, R17, R21, R11 ;  /* 0x00000015110b7224 */ /* 0x000fc800078e020b */
[----:B------:R-:W-:-:S07]  /*0580*/  IMAD.IADD R11, R13, 0x1, R11 ;  /* 0x000000010d0b7824 */ /* 0x000fce00078e020b */
.L_x_693:
[----:B------:R-:W-:Y:S05]  /*0590*/  BSYNC.RECONVERGENT B1 ;  /* 0x0000000000017941 */ /* 0x000fea0003800200 */
.L_x_691:
[----:B------:R-:W0:Y:S02]  /*05a0*/  LDC.64 R20, c[0x0][0x398] ;  /* 0x0000e600ff147b82 */ /* 0x000e240000000a00 */
[----:B0-----:R-:W-:-:S06]  /*05b0*/  IMAD.WIDE.U32 R22, R22, 0x8, R20 ;  /* 0x0000000816167825 */ /* 0x001fcc00078e0014 */
[----:B------:R-:W2:Y:S01]  /*05c0*/  LDG.E.64 R22, desc[UR6][R22.64] ;  /* 0x0000000616167981 */ /* 0x000ea2000c1e1b00 */
[----:B------:R-:W-:Y:S01]  /*05d0*/  LOP3.LUT R12, R8, R17, RZ, 0xfc, !PT ;  /* 0x00000011080c7212 */ /* 0x000fe200078efcff */
[----:B------:R-:W-:Y:S01]  /*05e0*/  IMAD.MOV.U32 R35, RZ, RZ, R28 ;  /* 0x000000ffff237224 */ /* 0x000fe200078e001c */
[----:B------:R-:W-:Y:S01]  /*05f0*/  MOV R34, R27 ;  /* 0x0000001b00227202 */ /* 0x000fe20000000f00 */
[----:B------:R-:W-:Y:S01]  /*0600*/  BSSY.RECONVERGENT B1, `(.L_x_694) ;  /* 0x000002e000017945 */ /* 0x000fe20003800200 */
        /* <DEDUP_REMOVED lines=29> */
.L_x_695:
[----:B------:R-:W-:Y:S01]  /*07e0*/  IMAD.MOV.U32 R29, RZ, RZ, R7 ;  /* 0x000000ffff1d7224 */ /* 0x000fe200078e0007 */
[----:B------:R-:W-:Y:S01]  /*07f0*/  MOV R26, R8 ;  /* 0x00000008001a7202 */ /* 0x000fe20000000f00 */
[----:B------:R-:W-:Y:S01]  /*0800*/  IMAD.MOV.U32 R13, RZ, RZ, R16 ;  /* 0x000000ffff0d7224 */ /* 0x000fe200078e0010 */
[----:B------:R-:W-:Y:S02]  /*0810*/  MOV R12, R17 ;  /* 0x00000011000c7202 */ /* 0x000fe40000000f00 */
[----:B------:R-:W-:-:S07]  /*0820*/  MOV R11, 0x840 ;  /* 0x00000840000b7802 */ /* 0x000fce0000000f00 */
[----:B------:R-:W-:Y:S05]  /*0830*/  CALL.REL.NOINC `($__internal_16_$__cuda_sm20_div_s64) ;  /* 0x0000006400007944 */ /* 0x000fea0003c00000 */
[----:B------:R-:W-:Y:S01]  /*0840*/  IADD3 R11, P0, PT, RZ, -R24, RZ ;  /* 0x80000018ff0b7210 */ /* 0x000fe20007f1e0ff */
[----:B------:R-:W-:Y:S01]  /*0850*/  IMAD.MOV.U32 R36, RZ, RZ, R24 ;  /* 0x000000ffff247224 */ /* 0x000fe200078e0018 */
[----:B------:R-:W-:Y:S02]  /*0860*/  MOV R12, R7 ;  /* 0x00000007000c7202 */ /* 0x000fe40000000f00 */
[----:B------:R-:W-:Y:S01]  /*0870*/  MOV R37, R25 ;  /* 0x0000001900257202 */ /* 0x000fe20000000f00 */
[----:B------:R-:W-:-:S04]  /*0880*/  IMAD.X R13, RZ, RZ, ~R25, P0 ;  /* 0x000000ffff0d7224 */ /* 0x000fc800000e0e19 */
[----:B------:R-:W-:Y:S02]  /*0890*/  IMAD R26, R13, R16, RZ ;  /* 0x000000100d1a7224 */ /* 0x000fe400078e02ff */
[----:B------:R-:W-:Y:S02]  /*08a0*/  IMAD.MOV.U32 R13, RZ, RZ, R8 ;  /* 0x000000ffff0d7224 */ /* 0x000fe400078e0008 */
[----:B------:R-:W-:-:S04]  /*08b0*/  IMAD.WIDE.U32 R12, R16, R11, R12 ;  /* 0x0000000b100c7225 */ /* 0x000fc800078e000c */
[----:B------:R-:W-:-:S05]  /*08c0*/  IMAD R11, R17, R11, R26 ;  /* 0x0000000b110b7224 */ /* 0x000fca00078e021a */
[----:B------:R-:W-:-:S07]  /*08d0*/  IADD3 R11, PT, PT, R11, R13, RZ ;  /* 0x0000000d0b0b7210 */ /* 0x000fce0007ffe0ff */
.L_x_696:
[----:B------:R-:W-:Y:S05]  /*08e0*/  BSYNC.RECONVERGENT B1 ;  /* 0x0000000000017941 */ /* 0x000fea0003800200 */
.L_x_694:
[----:B------:R-:W-:-:S06]  /*08f0*/  IMAD.WIDE.U32 R16, R9, 0x8, R18 ;  /* 0x0000000809107825 */ /* 0x000fcc00078e0012 */
[----:B------:R-:W2:Y:S01]  /*0900*/  LDG.E.64 R16, desc[UR6][R16.64] ;  /* 0x0000000610107981 */ /* 0x000ea2000c1e1b00 */
[----:B------:R-:W-:Y:S01]  /*0910*/  MOV R39, R6 ;  /* 0x0000000600277202 */ /* 0x000fe20000000f00 */
[----:B------:R-:W-:Y:S01]  /*0920*/  IMAD R11, R11, R22, RZ ;  /* 0x000000160b0b7224 */ /* 0x000fe200078e02ff */
[----:B------:R-:W-:Y:S01]  /*0930*/  BSSY.RECONVERGENT B1, `(.L_x_697) ;  /* 0x0000031000017945 */ /* 0x000fe20003800200 */
[----:B------:R-:W-:Y:S02]  /*0940*/  IMAD.MOV.U32 R38, RZ, RZ, R5 ;  /* 0x000000ffff267224 */ /* 0x000fe400078e0005 */
[-C--:B------:R-:W-:Y:S02]  /*0950*/  IMAD R11, R23, R12.reuse, R11 ;  /* 0x0000000c170b7224 */ /* 0x080fe400078e020b */
[----:B------:R-:W-:-:S04]  /*0960*/  IMAD.WIDE.U32 R38, R22, R12, R38 ;  /* 0x0000000c16267225 */ /* 0x000fc800078e0026 */
[----:B------:R-:W-:Y:S01]  /*0970*/  VIADD R5, R9, 0xfffffffe ;  /* 0xfffffffe09057836 */ /* 0x000fe20000000000 */
        /* <DEDUP_REMOVED lines=28> */
.L_x_698:
[----:B------:R-:W-:Y:S01]  /*0b40*/  MOV R29, R14 ;  /* 0x0000000e001d7202 */ /* 0x000fe20000000f00 */
[----:B------:R-:W-:Y:S01]  /*0b50*/  IMAD.MOV.U32 R26, RZ, RZ, R15 ;  /* 0x000000ffff1a7224 */ /* 0x000fe200078e000f */
[----:B------:R-:W-:Y:S01]  /*0b60*/  MOV R13, R16 ;  /* 0x00000010000d7202 */ /* 0x000fe20000000f00 */
[----:B------:R-:W-:Y:S01]  /*0b70*/  IMAD.MOV.U32 R12, RZ, RZ, R17 ;  /* 0x000000ffff0c7224 */ /* 0x000fe200078e0011 */
[----:B------:R-:W-:-:S07]  /*0b80*/  MOV R11, 0xba0 ;  /* 0x00000ba0000b7802 */ /* 0x000fce0000000f00 */
[----:B------:R-:W-:Y:S05]  /*0b90*/  CALL.REL.NOINC `($__internal_16_$__cuda_sm20_div_s64) ;  /* 0x0000006000287944 */ /* 0x000fea0003c00000 */
        /* <DEDUP_REMOVED lines=10> */
.L_x_699:
[----:B------:R-:W-:Y:S05]  /*0c40*/  BSYNC.RECONVERGENT B1 ;  /* 0x0000000000017941 */ /* 0x000fea0003800200 */
.L_x_697:
        /* <DEDUP_REMOVED lines=20> */
[----:B------:R-:W-:Y:S01]  /*0d90*/  IMAD.HI.U32 R11, R13, R11, R12 ;  /* 0x0000000b0d0b7227 */ /* 0x000fe200078e000c */
[----:B------:R-:W-:-:S05]  /*0da0*/  MOV R13, RZ ;  /* 0x000000ff000d7202 */ /* 0x000fca0000000f00 */
        /* <DEDUP_REMOVED lines=12> */
.L_x_701:
        /* <DEDUP_REMOVED lines=16> */
.L_x_702:
[----:B------:R-:W-:Y:S05]  /*0f70*/  BSYNC.RECONVERGENT B1 ;  /* 0x0000000000017941 */ /* 0x000fea0003800200 */
.L_x_700:
[----:B------:R-:W-:-:S05]  /*0f80*/  IADD3 R8, PT, PT, R9, -0x1, RZ ;  /* 0xffffffff09087810 */ /* 0x000fca0007ffe0ff */
        /* <DEDUP_REMOVED lines=36> */
.L_x_704:
        /* <DEDUP_REMOVED lines=17> */
.L_x_705:
[----:B------:R-:W-:Y:S05]  /*12e0*/  BSYNC.RECONVERGENT B1 ;  /* 0x0000000000017941 */ /* 0x000fea0003800200 */
.L_x_703:
[----:B------:R-:W0:Y:S02]  /*12f0*/  LDC.64 R12, c[0x0][0x398] ;  /* 0x0000e600ff0c7b82 */ /* 0x000e240000000a00 */
[----:B0-----:R-:W-:-:S05]  /*1300*/  IMAD.WIDE.U32 R12, R8, 0x8, R12 ;  /* 0x00000008080c7825 */ /* 0x001fca00078e000c */
        /* <DEDUP_REMOVED lines=33> */
.L_x_707:
        /* <DEDUP_REMOVED lines=16> */
.L_x_708:
[----:B------:R-:W-:Y:S05]  /*1620*/  BSYNC.RECONVERGENT B1 ;  /* 0x0000000000017941 */ /* 0x000fea0003800200 */
.L_x_706:
[----:B------:R-:W-:-:S06]  /*1630*/  IMAD.WIDE.U32 R16, R5, 0x8, R18 ;  /* 0x0000000805107825 */ /* 0x000fcc00078e0012 */
[----:B------:R-:W2:Y:S01]  /*1640*/  LDG.E.64 R16, desc[UR6][R16.64] ;  /* 0x0000000610107981 */ /* 0x000ea2000c1e1b00 */
[----:B------:R-:W-:Y:S01]  /*1650*/  MOV R22, R36 ;  /* 0x0000002400167202 */ /* 0x000fe20000000f00 */
        /* <DEDUP_REMOVED lines=30> */
[----:B------:R-:W-:Y:S02]  /*1840*/  IMAD R27, R16, R27, R14 ;  /* 0x0000001b101b7224 */ /* 0x000fe400078e020e */
[----:B------:R-:W-:Y:S01]  /*1850*/  IMAD.MOV.U32 R14, RZ, RZ, R13 ;  /* 0x000000ffff0e7224 */ /* 0x000fe200078e000d */
[----:B------:R-:W-:Y:S06]  /*1860*/  BRA `(.L_x_711) ;  /* 0x0000000000447947 */ /* 0x000fec0003800000 */
.L_x_710:
[----:B------:R-:W-:Y:S01]  /*1870*/  MOV R29, R14 ;  /* 0x0000000e001d7202 */ /* 0x000fe20000000f00 */
[----:B------:R-:W-:Y:S01]  /*1880*/  IMAD.MOV.U32 R26, RZ, RZ, R15 ;  /* 0x000000ffff1a7224 */ /* 0x000fe200078e000f */
[----:B------:R-:W-:Y:S01]  /*1890*/  MOV R13, R16 ;  /* 0x00000010000d7202 */ /* 0x000fe20000000f00 */
[----:B------:R-:W-:Y:S01]  /*18a0*/  IMAD.MOV.U32 R12, RZ, RZ, R17 ;  /* 0x000000ffff0c7224 */ /* 0x000fe200078e0011 */
[----:B------:R-:W-:-:S07]  /*18b0*/  MOV R11, 0x18d0 ;  /* 0x000018d0000b7802 */ /* 0x000fce0000000f00 */
[----:B------:R-:W-:Y:S05]  /*18c0*/  CALL.REL.NOINC `($__internal_16_$__cuda_sm20_div_s64) ;  /* 0x0000005000dc7944 */ /* 0x000fea0003c00000 */
        /* <DEDUP_REMOVED lines=9> */
[----:B------:R-:W-:-:S03]  /*1960*/  MOV R27, R12 ;  /* 0x0000000c001b7202 */ /* 0x000fc60000000f00 */
[----:B------:R-:W-:-:S07]  /*1970*/  IMAD.IADD R11, R13, 0x1, R11 ;  /* 0x000000010d0b7824 */ /* 0x000fce00078e020b */
.L_x_711:
[----:B------:R-:W-:Y:S05]  /*1980*/  BSYNC.RECONVERGENT B1 ;  /* 0x0000000000017941 */ /* 0x000fea0003800200 */
.L_x_709:
[----:B------:R-:W0:Y:S02]  /*1990*/  LDC.64 R12, c[0x0][0x398] ;  /* 0x0000e600ff0c7b82 */ /* 0x000e240000000a00 */
[----:B0-----:R-:W-:-:S05]  /*19a0*/  IMAD.WIDE.U32 R12, R5, 0x8, R12 ;  /* 0x00000008050c7825 */ /* 0x001fca00078e000c */
[----:B------:R-:W2:Y:S01]  /*19b0*/  LDG.E.64 R34, desc[UR6][R12.64] ;  /* 0x000000060c227981 */ /* 0x000ea2000c1e1b00 */
[----:B------:R-:W-:Y:S01]  /*19c0*/  LOP3.LUT R5, R21, R17, RZ, 0xfc, !PT ;  /* 0x0000001115057212 */ /* 0x000fe200078efcff */
[----:B------:R-:W-:Y:S01]  /*19d0*/  IMAD.MOV.U32 R39, RZ, RZ, R7 ;  /* 0x000000ffff277224 */ /* 0x000fe200078e0007 */
[----:B------:R-:W-:Y:S02]  /*19e0*/  BSSY.RECONVERGENT B1, `(.L_x_712) ;  /* 0x0000030000017945 */ /* 0x000fe40003800200 */
[----:B------:R-:W-:Y:S01]  /*19f0*/  ISETP.NE.U32.AND P0, PT, R5, RZ, PT ;  /* 0x000000ff0500720c */ /* 0x000fe20003f05070 */
[-C--:B--2---:R-:W-:Y:S02]  /*1a00*/  IMAD R8, R35, R27.reuse, RZ ;  /* 0x0000001b23087224 */ /* 0x084fe400078e02ff */
[----:B------:R-:W-:-:S04]  /*1a10*/  IMAD.WIDE.U32 R38, R34, R27, R38 ;  /* 0x0000001b22267225 */ /* 0x000fc800078e0026 */
[----:B------:R-:W-:Y:S01]  /*1a20*/  IMAD R11, R34, R11, R8 ;  /* 0x0000000b220b7224 */ /* 0x000fe200078e0208 */
[----:B------:R-:W-:-:S03]  /*1a30*/  MOV R27, R38 ;  /* 0x00000026001b7202 */ /* 0x000fc60000000f00 */
        /* <DEDUP_REMOVED lines=19> */
[----:B------:R-:W-:-:S12]  /*1b70*/  IMAD.MOV.U32 R5, RZ, RZ, RZ ;  /* 0x000000ffff057224 */ /* 0x000fd800078e00ff */
[----:B------:R-:W-:Y:S02]  /*1b80*/  @P1 IADD3 R7, PT, PT, R7, 0x1, RZ ;  /* 0x0000000107071810 */ /* 0x000fe40007ffe0ff */
[----:B------:R-:W-:-:S05]  /*1b90*/  @!P3 LOP3.LUT R7, RZ, R16, RZ, 0x33, !PT ;  /* 0x00000010ff07b212 */ /* 0x000fca00078e33ff */
[----:B------:R-:W-:-:S04]  /*1ba0*/  IMAD.MOV R17, RZ, RZ, -R7 ;  /* 0x000000ffff117224 */ /* 0x000fc800078e0a07 */
[----:B------:R-:W-:Y:S01]  /*1bb0*/  IMAD R17, R16, R17, R20 ;  /* 0x0000001110117224 */ /* 0x000fe200078e0214 */
[----:B------:R-:W-:Y:S06]  /*1bc0*/  BRA `(.L_x_714) ;  /* 0x0000000000447947 */ /* 0x000fec0003800000 */
.L_x_713:
        /* <DEDUP_REMOVED lines=8> */
[----:B------:R-:W-:Y:S02]  /*1c50*/  MOV R13, R21 ;  /* 0x00000015000d7202 */ /* 0x000fe40000000f00 */
[-C--:B------:R-:W-:Y:S02]  /*1c60*/  IADD3.X R7, PT, PT, RZ, ~R25.reuse, RZ, P0, !PT ;  /* 0x80000019ff077210 */ /* 0x080fe400007fe4ff */
[----:B------:R-:W-:Y:S01]  /*1c70*/  MOV R8, R25 ;  /* 0x0000001900087202 */ /* 0x000fe20000000f00 */
[----:B------:R-:W-:-:S04]  /*1c80*/  IMAD.WIDE.U32 R12, R16, R5, R12 ;  /* 0x00000005100c7225 */ /* 0x000fc800078e000c */
[----:B------:R-:W-:-:S04]  /*1c90*/  IMAD R7, R7, R16, RZ ;  /* 0x0000001007077224 */ /* 0x000fc800078e02ff */
[----:B------:R-:W-:Y:S01]  /*1ca0*/  IMAD R5, R17, R5, R7 ;  /* 0x0000000511057224 */ /* 0x000fe200078e0207 */
[----:B------:R-:W-:Y:S01]  /*1cb0*/  MOV R17, R12 ;  /* 0x0000000c00117202 */ /* 0x000fe20000000f00 */
[----:B------:R-:W-:Y:S02]  /*1cc0*/  IMAD.MOV.U32 R7, RZ, RZ, R24 ;  /* 0x000000ffff077224 */ /* 0x000fe400078e0018 */
[----:B------:R-:W-:-:S07]  /*1cd0*/  IMAD.IADD R5, R5, 0x1, R13 ;  /* 0x0000000105057824 */ /* 0x000fce00078e020d */
.L_x_714:
[----:B------:R-:W-:Y:S05]  /*1ce0*/  BSYNC.RECONVERGENT B1 ;  /* 0x0000000000017941 */ /* 0x000fea0003800200 */
.L_x_712:
[----:B------:R-:W-:Y:S01]  /*1cf0*/  MOV R13, R6 ;  /* 0x00000006000d7202 */ /* 0x000fe20000000f00 */
[----:B------:R-:W-:Y:S02]  /*1d00*/  IMAD R5, R5, R34, RZ ;  /* 0x0000002205057224 */ /* 0x000fe400078e02ff */
[----:B------:R-:W-:Y:S02]  /*1d10*/  IMAD.MOV.U32 R12, RZ, RZ, R22 ;  /* 0x000000ffff0c7224 */ /* 0x000fe400078e0016 */
[-C--:B------:R-:W-:Y:S02]  /*1d20*/  IMAD R5, R35, R17.reuse, R5 ;  /* 0x0000001123057224 */ /* 0x080fe400078e0205 */
[----:B------:R-:W-:-:S04]  /*1d30*/  IMAD.WIDE.U32 R12, R34, R17, R12 ;  /* 0x00000011220c7225 */ /* 0x000fc800078e000c */
[----:B------:R-:W-:Y:S01]  /*1d40*/  VIADD R9, R9, 0xfffffffc ;  /* 0xfffffffc09097836 */ /* 0x000fe20000000000 */
[----:B------:R-:W-:Y:S01]  /*1d50*/  IADD3 R6, PT, PT, R13, R5, RZ ;  /* 0x000000050d067210 */ /* 0x000fe20007ffe0ff */
[----:B------:R-:W-:Y:S01]  /*1d60*/  IMAD.MOV.U32 R5, RZ, RZ, R12 ;  /* 0x000000ffff057224 */ /* 0x000fe200078e000c */
[----:B------:R-:W-:Y:S06]  /*1d70*/  @P2 BRA `(.L_x_715) ;  /* 0xffffffe400442947 */ /* 0x000fec000383ffff */
[----:B------:R-:W-:-:S07]  /*1d80*/  IADD3 R9, PT, PT, R9, 0x1, RZ ;  /* 0x0000000109097810 */ /* 0x000fce0007ffe0ff */
.L_x_690:
        /* <DEDUP_REMOVED lines=36> */
.L_x_718:
[----:B------:R-:W-:Y:S01]  /*1fd0*/  MOV R29, R14 ;  /* 0x0000000e001d7202 */ /* 0x000fe20000000f00 */
[----:B------:R-:W-:Y:S01]  /*1fe0*/  IMAD.MOV.U32 R26, RZ, RZ, R15 ;  /* 0x000000ffff1a7224 */ /* 0x000fe200078e000f */
[----:B------:R-:W-:Y:S01]  /*1ff0*/  MOV R13, R16 ;  /* 0x00000010000d7202 */ /* 0x000fe20000000f00 */
[----:B------:R-:W-:Y:S01]  /*2000*/  IMAD.MOV.U32 R12, RZ, RZ, R17 ;  /* 0x000000ffff0c7224 */ /* 0x000fe200078e0011 */
[----:B------:R-:W-:-:S07]  /*2010*/  MOV R11, 0x2030 ;  /* 0x00002030000b7802 */ /* 0x000fce0000000f00 */
[----:B------:R-:W-:Y:S05]  /*2020*/  CALL.REL.NOINC `($__internal_16_$__cuda_sm20_div_s64) ;  /* 0x0000004c00047944 */ /* 0x000fea0003c00000 */
[----:B------:R-:W-:-:S04]  /*2030*/  IADD3 R19, P0, PT, RZ, -R24, RZ ;  /* 0x80000018ff137210 */ /* 0x000fc80007f1e0ff */
[----:B------:R-:W-:Y:S01]  /*2040*/  IADD3.X R13, PT, PT, RZ, ~R25, RZ, P0, !PT ;  /* 0x80000019ff0d7210 */ /* 0x000fe200007fe4ff */
[----:B------:R-:W-:Y:S01]  /*2050*/  IMAD.WIDE.U32 R10, R16, R19, R14 ;  /* 0x00000013100a7225 */ /* 0x000fe200078e000e */
[----:B------:R-:W-:-:S03]  /*2060*/  MOV R15, R25 ;  /* 0x00000019000f7202 */ /* 0x000fc60000000f00 */
[----:B------:R-:W-:Y:S02]  /*2070*/  IMAD R13, R13, R16, RZ ;  /* 0x000000100d0d7224 */ /* 0x000fe400078e02ff */
[----:B------:R-:W-:Y:S02]  /*2080*/  IMAD.MOV.U32 R14, RZ, RZ, R24 ;  /* 0x000000ffff0e7224 */ /* 0x000fe400078e0018 */
[----:B------:R-:W-:Y:S02]  /*2090*/  IMAD R19, R17, R19, R13 ;  /* 0x0000001311137224 */ /* 0x000fe400078e020d */
[----:B------:R-:W-:-:S03]  /*20a0*/  IMAD.MOV.U32 R13, RZ, RZ, R10 ;  /* 0x000000ffff0d7224 */ /* 0x000fc600078e000a */
[----:B------:R-:W-:-:S07]  /*20b0*/  IADD3 R19, PT, PT, R11, R19, RZ ;  /* 0x000000130b137210 */ /* 0x000fce0007ffe0ff */
.L_x_719:
[----:B------:R-:W-:Y:S05]  /*20c0*/  BSYNC.RECONVERGENT B1 ;  /* 0x0000000000017941 */ /* 0x000fea0003800200 */
.L_x_717:
        /* <DEDUP_REMOVED lines=36> */
.L_x_721:
        /* <DEDUP_REMOVED lines=8> */
[-C--:B------:R-:W-:Y:S01]  /*2390*/  MOV R19, R25.reuse ;  /* 0x0000001900137202 */ /* 0x080fe20000000f00 */
[----:B------:R-:W-:Y:S01]  /*23a0*/  IMAD.MOV.U32 R18, RZ, RZ, R24 ;  /* 0x000000ffff127224 */ /* 0x000fe200078e0018 */
[----:B------:R-:W-:-:S05]  /*23b0*/  IADD3.X R13, PT, PT, RZ, ~R25, RZ, P0, !PT ;  /* 0x80000019ff0d7210 */ /* 0x000fca00007fe4ff */
[----:B------:R-:W-:Y:S01]  /*23c0*/  IMAD R10, R13, R16, RZ ;  /* 0x000000100d0a7224 */ /* 0x000fe200078e02ff */
[----:B------:R-:W-:-:S03]  /*23d0*/  MOV R13, R8 ;  /* 0x00000008000d7202 */ /* 0x000fc60000000f00 */
[-C--:B------:R-:W-:Y:S02]  /*23e0*/  IMAD R17, R17, R11.reuse, R10 ;  /* 0x0000000b11117224 */ /* 0x080fe400078e020a */
[----:B------:R-:W-:-:S04]  /*23f0*/  IMAD.WIDE.U32 R12, R16, R11, R12 ;  /* 0x0000000b100c7225 */ /* 0x000fc800078e000c */
[----:B------:R-:W-:Y:S01]  /*2400*/  IMAD.MOV.U32 R11, RZ, RZ, R12 ;  /* 0x000000ffff0b7224 */ /* 0x000fe200078e000c */
[----:B------:R-:W-:-:S07]  /*2410*/  IADD3 R13, PT, PT, R17, R13, RZ ;  /* 0x0000000d110d7210 */ /* 0x000fce0007ffe0ff */
.L_x_722:
[----:B------:R-:W-:Y:S05]  /*2420*/  BSYNC.RECONVERGENT B1 ;  /* 0x0000000000017941 */ /* 0x000fea0003800200 */
.L_x_720:
[----:B------:R-:W0:Y:S01]  /*2430*/  LDC.64 R16, c[0x0][0x390] ;  /* 0x0000e400ff107b82 */ /* 0x000e220000000a00 */
[----:B------:R-:W-:-:S04]  /*2440*/  VIADD R7, R9, 0xffffffff ;  /* 0xffffffff09077836 */ /* 0x000fc80000000000 */
[----:B0-----:R-:W-:-:S06]  /*2450*/  IMAD.WIDE.U32 R16, R7, 0x8, R16 ;  /* 0x0000000807107825 */ /* 0x001fcc00078e0010 */
        /* <DEDUP_REMOVED lines=35> */
.L_x_724:
        /* <DEDUP_REMOVED lines=16> */
.L_x_725:
[----:B------:R-:W-:Y:S05]  /*2790*/  BSYNC.RECONVERGENT B1 ;  /* 0x0000000000017941 */ /* 0x000fea0003800200 */
.L_x_723:
        /* <DEDUP_REMOVED lines=9> */
[----:B------:R-:W-:Y:S02]  /*2830*/  IMAD R13, R38, R13, R6 ;  /* 0x0000000d260d7224 */ /* 0x000fe400078e0206 */
[----:B------:R-:W-:-:S03]  /*2840*/  IMAD.MOV.U32 R27, RZ, RZ, R36 ;  /* 0x000000ffff1b7224 */ /* 0x000fc600078e0024 */
        /* <DEDUP_REMOVED lines=25> */
.L_x_727:
        /* <DEDUP_REMOVED lines=10> */
[----:B------:R-:W-:Y:S02]  /*2a80*/  IMAD.X R7, RZ, RZ, ~R25, P0 ;  /* 0x000000ffff077224 */ /* 0x000fe400000e0e19 */
[----:B------:R-:W-:-:S04]  /*2a90*/  IMAD.WIDE.U32 R10, R16, R5, R10 ;  /* 0x00000005100a7225 */ /* 0x000fc800078e000a */
[----:B------:R-:W-:-:S04]  /*2aa0*/  IMAD R7, R7, R16, RZ ;  /* 0x0000001007077224 */ /* 0x000fc800078e02ff */
[----:B------:R-:W-:Y:S01]  /*2ab0*/  IMAD R5, R17, R5, R7 ;  /* 0x0000000511057224 */ /* 0x000fe200078e0207 */
[----:B------:R-:W-:-:S03]  /*2ac0*/  MOV R7, R24 ;  /* 0x0000001800077202 */ /* 0x000fc60000000f00 */
[----:B------:R-:W-:-:S07]  /*2ad0*/  IMAD.IADD R5, R5, 0x1, R11 ;  /* 0x0000000105057824 */ /* 0x000fce00078e020b */
.L_x_728:
[----:B------:R-:W-:Y:S05]  /*2ae0*/  BSYNC.RECONVERGENT B1 ;  /* 0x0000000000017941 */ /* 0x000fea0003800200 */
.L_x_726:
[----:B------:R-:W-:Y:S01]  /*2af0*/  IMAD R5, R5, R38, RZ ;  /* 0x0000002605057224 */ /* 0x000fe200078e02ff */
[----:B------:R-:W-:Y:S01]  /*2b00*/  IADD3 R9, PT, PT, R9, -0x2, RZ ;  /* 0xfffffffe09097810 */ /* 0x000fe20007ffe0ff */
[----:B------:R-:W-:Y:S02]  /*2b10*/  IMAD.MOV.U32 R34, RZ, RZ, R20 ;  /* 0x000000ffff227224 */ /* 0x000fe400078e0014 */
[-C--:B------:R-:W-:Y:S02]  /*2b20*/  IMAD R5, R39, R10.reuse, R5 ;  /* 0x0000000a27057224 */ /* 0x080fe400078e0205 */
[----:B------:R-:W-:-:S04]  /*2b30*/  IMAD.WIDE.U32 R34, R38, R10, R34 ;  /* 0x0000000a26227225 */ /* 0x000fc800078e0022 */
[----:B------:R-:W-:Y:S01]  /*2b40*/  IMAD.IADD R6, R35, 0x1, R5 ;  /* 0x0000000123067824 */ /* 0x000fe200078e0205 */
[----:B------:R-:W-:-:S07]  /*2b50*/  MOV R5, R34 ;  /* 0x0000002200057202 */ /* 0x000fce0000000f00 */
.L_x_716:
        /* <DEDUP_REMOVED lines=22> */
[----:B------:R-:W-:Y:S02]  /*2cc0*/  IMAD R13, R16, R11, R14 ;  /* 0x0000000b100d7224 */ /* 0x000fe400078e020e */
[----:B------:R-:W-:-:S03]  /*2cd0*/  HFMA2 R11, -RZ, RZ, 0, 0 ;  /* 0x00000000ff0b7431 */ /* 0x000fc600000001ff */
[----:B------:R-:W-:-:S13]  /*2ce0*/  ISETP.GE.U32.AND P0, PT, R13, R16, PT ;  /* 0x000000100d00720c */ /* 0x000fda0003f06070 */
[----:B------:R-:W-:-:S05]  /*2cf0*/  @P0 IMAD.IADD R13, R13, 0x1, -R16 ;  /* 0x000000010d0d0824 */ /* 0x000fca00078e0a10 */
[----:B------:R-:W-:-:S13]  /*2d00*/  ISETP.GE.U32.AND P0, PT, R13, R16, PT ;  /* 0x000000100d00720c */ /* 0x000fda0003f06070 */
[----:B------:R-:W-:Y:S02]  /*2d10*/  @P0 IADD3 R13, PT, PT, -R16, R13, RZ ;  /* 0x0000000d100d0210 */ /* 0x000fe40007ffe1ff */
[----:B------:R-:W-:-:S05]  /*2d20*/  @!P1 LOP3.LUT R13, RZ, R16, RZ, 0x33, !PT ;  /* 0x00000010ff0d9212 */ /* 0x000fca00078e33ff */
[----:B------:R-:W-:Y:S01]  /*2d30*/  IMAD.MOV.U32 R10, RZ, RZ, R13 ;  /* 0x000000ffff0a7224 */ /* 0x000fe200078e000d */
[----:B------:R-:W-:Y:S06]  /*2d40*/  BRA `(.L_x_731) ;  /* 0x0000000000207947 */ /* 0x000fec0003800000 */
.L_x_730:
[----:B------:R-:W-:Y:S01]  /*2d50*/  IMAD.MOV.U32 R20, RZ, RZ, R14 ;  /* 0x000000ffff147224 */ /* 0x000fe200078e000e */
[----:B------:R-:W-:Y:S01]  /*2d60*/  MOV R24, R15 ;  /* 0x0000000f00187202 */ /* 0x000fe20000000f00 */
[----:B------:R-:W-:Y:S01]  /*2d70*/  IMAD.MOV.U32 R21, RZ, RZ, R16 ;  /* 0x000000ffff157224 */ /* 0x000fe200078e0010 */
[----:B------:R-:W-:Y:S02]  /*2d80*/  MOV R22, R17 ;  /* 0x0000001100167202 */ /* 0x000fe40000000f00 */
[----:B------:R-:W-:-:S07]  /*2d90*/  MOV R23, 0x2db0 ;  /* 0x00002db000177802 */ /* 0x000fce0000000f00 */
[----:B------:R-:W-:Y:S05]  /*2da0*/  CALL.REL.NOINC `($__internal_17_$__cuda_sm20_rem_s64) ;  /* 0x0000004000f47944 */ /* 0x000fea0003c00000 */
[----:B------:R-:W-:Y:S01]  /*2db0*/  IMAD.MOV.U32 R10, RZ, RZ, R12 ;  /* 0x000000ffff0a7224 */ /* 0x000fe200078e000c */
[----:B------:R-:W-:-:S07]  /*2dc0*/  MOV R11, R13 ;  /* 0x0000000d000b7202 */ /* 0x000fce0000000f00 */
.L_x_731:
[----:B------:R-:W-:Y:S05]  /*2dd0*/  BSYNC.RECONVERGENT B1 ;  /* 0x0000000000017941 */ /* 0x000fea0003800200 */
.L_x_729:
        /* <DEDUP_REMOVED lines=22> */
[----:B------:R-:W-:-:S04]  /*2f40*/  IMAD.HI.U32 R8, R9, R11, R8 ;  /* 0x0000000b09087227 */ /* 0x000fc800078e0008 */
[----:B------:R-:W-:Y:S02]  /*2f50*/  IMAD.MOV.U32 R9, RZ, RZ, RZ ;  /* 0x000000ffff097224 */ /* 0x000fe400078e00ff */
        /* <DEDUP_REMOVED lines=9> */
.L_x_733:
[----:B------:R-:W-:Y:S01]  /*2ff0*/  MOV R21, R16 ;  /* 0x0000001000157202 */ /* 0x000fe20000000f00 */
[----:B------:R-:W-:Y:S01]  /*3000*/  IMAD.MOV.U32 R22, RZ, RZ, R17 ;  /* 0x000000ffff167224 */ /* 0x000fe200078e0011 */
[----:B------:R-:W-:Y:S01]  /*3010*/  MOV R20, R7 ;  /* 0x0000000700147202 */ /* 0x000fe20000000f00 */
[----:B------:R-:W-:Y:S01]  /*3020*/  IMAD.MOV.U32 R24, RZ, RZ, R8 ;  /* 0x000000ffff187224 */ /* 0x000fe200078e0008 */
[----:B------:R-:W-:-:S07]  /*3030*/  MOV R23, 0x3050 ;  /* 0x0000305000177802 */ /* 0x000fce0000000f00 */
[----:B------:R-:W-:Y:S05]  /*3040*/  CALL.REL.NOINC `($__internal_17_$__cuda_sm20_rem_s64) ;  /* 0x00000040004c7944 */ /* 0x000fea0003c00000 */
[----:B------:R-:W-:Y:S01]  /*3050*/  MOV R8, R12 ;  /* 0x0000000c00087202 */ /* 0x000fe20000000f00 */
[----:B------:R-:W-:-:S07]  /*3060*/  IMAD.MOV.U32 R9, RZ, RZ, R13 ;  /* 0x000000ffff097224 */ /* 0x000fce00078e000d */
.L_x_734:
[----:B------:R-:W-:Y:S05]  /*3070*/  BSYNC.RECONVERGENT B1 ;  /* 0x0000000000017941 */ /* 0x000fea0003800200 */
.L_x_732:
[----:B------:R-:W-:Y:S01]  /*3080*/  MOV R10, R5 ;  /* 0x00000005000a7202 */ /* 0x000fe20000000f00 */
[----:B------:R-:W-:Y:S02]  /*3090*/  IMAD R7, R9, R18, RZ ;  /* 0x0000001209077224 */ /* 0x000fe400078e02ff */
[----:B------:R-:W-:Y:S02]  /*30a0*/  IMAD.MOV.U32 R11, RZ, RZ, R6 ;  /* 0x000000ffff0b7224 */ /* 0x000fe400078e0006 */
[-C--:B------:R-:W-:Y:S02]  /*30b0*/  IMAD R7, R19, R8.reuse, R7 ;  /* 0x0000000813077224 */ /* 0x080fe400078e0207 */
[----:B------:R-:W-:-:S04]  /*30c0*/  IMAD.WIDE.U32 R10, R18, R8, R10 ;  /* 0x00000008120a7225 */ /* 0x000fc800078e000a */
[----:B------:R-:W-:Y:S01]  /*30d0*/  IMAD.MOV.U32 R5, RZ, RZ, R10 ;  /* 0x000000ffff057224 */ /* 0x000fe200078e000a */
[----:B------:R-:W-:-:S07]  /*30e0*/  IADD3 R6, PT, PT, R11, R7, RZ ;  /* 0x000000070b067210 */ /* 0x000fce0007ffe0ff */
.L_x_689:
        /* <DEDUP_REMOVED lines=10> */
.L_x_688:
[----:B------:R-:W-:-:S04]  /*3190*/  ISETP.GE.U32.AND P0, PT, R14, UR10, PT ;  /* 0x0000000a0e007c0c */ /* 0x000fc8000bf06070 */
[----:B------:R-:W-:-:S13]  /*31a0*/  ISETP.GE.U32.AND.EX P0, PT, RZ, UR11, PT, P0 ;  /* 0x0000000bff007c0c */ /* 0x000fda000bf06100 */
[----:B------:R-:W-:Y:S05]  /*31b0*/  @P0 BRA `(.L_x_735) ;  /* 0x0000003400d40947 */ /* 0x000fea0003800000 */
[----:B------:R-:W-:Y:S02]  /*31c0*/  ISETP.GE.AND P0, PT, R9, RZ, PT ;  /* 0x000000ff0900720c */ /* 0x000fe40003f06270 */
[----:B------:R-:W-:-:S11]  /*31d0*/  CS2R R6, SRZ ;  /* 0x0000000000067805 */ /* 0x000fd6000001ff00 */
[----:B------:R-:W-:Y:S05]  /*31e0*/  @!P0 BRA `(.L_x_736) ;  /* 0x0000003400b48947 */ /* 0x000fea0003800000 */
[----:B------:R-:W-:Y:S02]  /*31f0*/  ISETP.GE.U32.AND P0, PT, R9, 0x7, PT ;  /* 0x000000070900780c */ /* 0x000fe40003f06070 */
[----:B------:R-:W-:Y:S02]  /*3200*/  CS2R R6, SRZ ;  /* 0x0000000000067805 */ /* 0x000fe4000001ff00 */
[----:B------:R-:W-:Y:S01]  /*3210*/  MOV R15, R14 ;  /* 0x0000000e000f7202 */ /* 0x000fe20000000f00 */
[----:B------:R-:W-:Y:S01]  /*3220*/  IMAD.MOV.U32 R14, RZ, RZ, RZ ;  /* 0x000000ffff0e7224 */ /* 0x000fe200078e00ff */
[----:B------:R-:W-:-:S07]  /*3230*/  LOP3.LUT R10, R11, 0x7, RZ, 0xc0, !PT ;  /* 0x000000070b0a7812 */ /* 0x000fce00078ec0ff */
[----:B------:R-:W-:Y:S05]  /*3240*/  @!P0 BRA `(.L_x_737) ;  /* 0x0000001c003c8947 */ /* 0x000fea0003800000 */
[----:B------:R-:W0:Y:S01]  /*3250*/  LDC.64 R22, c[0x0][0x390] ;  /* 0x0000e400ff167b82 */ /* 0x000e220000000a00 */
[C---:B------:R-:W-:Y:S02]  /*3260*/  LOP3.LUT R8, R11.reuse, 0xfffffff8, RZ, 0xc0, !PT ;  /* 0xfffffff80b087812 */ /* 0x040fe400078ec0ff */
[----:B------:R-:W-:Y:S02]  /*3270*/  CS2R R6, SRZ ;  /* 0x0000000000067805 */ /* 0x000fe4000001ff00 */
[----:B------:R-:W-:Y:S01]  /*3280*/  IADD3 R9, PT, PT, R11, -0x4, RZ ;  /* 0xfffffffc0b097810 */ /* 0x000fe20007ffe0ff */
[----:B------:R-:W-:Y:S02]  /*3290*/  IMAD.MOV R8, RZ, RZ, -R8 ;  /* 0x000000ffff087224 */ /* 0x000fe400078e0a08 */
[----:B------:R-:W1:Y:S08]  /*32a0*/  LDC.64 R16, c[0x0][0x398] ;  /* 0x0000e600ff107b82 */ /* 0x000e700000000a00 */
[----:B------:R-:W2:Y:S08]  /*32b0*/  LDC.64 R18, c[0x0][0x390] ;  /* 0x0000e400ff127b82 */ /* 0x000eb00000000a00 */
[----:B------:R-:W3:Y:S02]  /*32c0*/  LDC.64 R20, c[0x0][0x398] ;  /* 0x0000e600ff147b82 */ /* 0x000ee40000000a00 */
.L_x_762:
        /* <DEDUP_REMOVED lines=33> */
.L_x_739:
[----:B------:R-:W-:Y:S01]  /*34e0*/  IMAD.MOV.U32 R29, RZ, RZ, R15 ;  /* 0x000000ffff1d7224 */ /* 0x000fe200078e000f */
[----:B------:R-:W-:Y:S01]  /*34f0*/  MOV R26, R14 ;  /* 0x0000000e001a7202 */ /* 0x000fe20000000f00 */
[----:B------:R-:W-:Y:S01]  /*3500*/  IMAD.MOV.U32 R13, RZ, RZ, R34 ;  /* 0x000000ffff0d7224 */ /* 0x000fe200078e0022 */
[----:B------:R-:W-:Y:S02]  /*3510*/  MOV R12, R35 ;  /* 0x00000023000c7202 */ /* 0x000fe40000000f00 */
[----:B------:R-:W-:-:S07]  /*3520*/  MOV R11, 0x3540 ;  /* 0x00003540000b7802 */ /* 0x000fce0000000f00 */
[----:B-123--:R-:W-:Y:S05]  /*3530*/  CALL.REL.NOINC `($__internal_16_$__cuda_sm20_div_s64) ;  /* 0x0000003400c07944 */ /* 0x00efea0003c00000 */
        /* <DEDUP_REMOVED lines=11> */
.L_x_740:
[----:B------:R-:W-:Y:S05]  /*35f0*/  BSYNC.RECONVERGENT B1 ;  /* 0x0000000000017941 */ /* 0x000fea0003800200 */
.L_x_738:
[----:B------:R-:W-:Y:S01]  /*3600*/  IADD3 R14, PT, PT, R9, 0x2, RZ ;  /* 0x00000002090e7810 */ /* 0x000fe20007ffe0ff */
[----:B---3--:R-:W-:-:S04]  /*3610*/  IMAD.WIDE.U32 R12, R5, 0x8, R20 ;  /* 0x00000008050c7825 */ /* 0x008fc800078e0014 */
[----:B--2---:R-:W-:Y:S02]  /*3620*/  IMAD.WIDE.U32 R36, R14, 0x8, R18 ;  /* 0x000000080e247825 */ /* 0x004fe400078e0012 */
[----:B------:R-:W2:Y:S04]  /*3630*/  LDG.E.64 R12, desc[UR6][R12.64] ;  /* 0x000000060c0c7981 */ /* 0x000ea8000c1e1b00 */
[----:B------:R-:W3:Y:S01]  /*3640*/  LDG.E.64 R36, desc[UR6][R36.64] ;  /* 0x0000000624247981 */ /* 0x000ee2000c1e1b00 */
[----:B------:R-:W-:Y:S01]  /*3650*/  MOV R39, R6 ;  /* 0x0000000600277202 */ /* 0x000fe20000000f00 */
[----:B------:R-:W-:Y:S01]  /*3660*/  IMAD.MOV.U32 R38, RZ, RZ, R7 ;  /* 0x000000ffff267224 */ /* 0x000fe200078e0007 */
        /* <DEDUP_REMOVED lines=32> */
.L_x_742:
[----:B------:R-:W-:Y:S01]  /*3870*/  IMAD.MOV.U32 R29, RZ, RZ, R34 ;  /* 0x000000ffff1d7224 */ /* 0x000fe200078e0022 */
[----:B------:R-:W-:Y:S01]  /*3880*/  MOV R26, R35 ;  /* 0x00000023001a7202 */ /* 0x000fe20000000f00 */
[----:B------:R-:W-:Y:S01]  /*3890*/  IMAD.MOV.U32 R13, RZ, RZ, R36 ;  /* 0x000000ffff0d7224 */ /* 0x000fe200078e0024 */
[----:B------:R-:W-:Y:S02]  /*38a0*/  MOV R12, R37 ;  /* 0x00000025000c7202 */ /* 0x000fe40000000f00 */
[----:B------:R-:W-:-:S07]  /*38b0*/  MOV R11, 0x38d0 ;  /* 0x000038d0000b7802 */ /* 0x000fce0000000f00 */
[----:B-1----:R-:W-:Y:S05]  /*38c0*/  CALL.REL.NOINC `($__internal_16_$__cuda_sm20_div_s64) ;  /* 0x0000003000dc7944 */ /* 0x002fea0003c00000 */
        /* <DEDUP_REMOVED lines=11> */
.L_x_743:
[----:B------:R-:W-:Y:S05]  /*3980*/  BSYNC.RECONVERGENT B1 ;  /* 0x0000000000017941 */ /* 0x000fea0003800200 */
.L_x_741:
[----:B------:R-:W-:Y:S01]  /*3990*/  IADD3 R5, PT, PT, R9, 0x1, RZ ;  /* 0x0000000109057810 */ /* 0x000fe20007ffe0ff */
        /* <DEDUP_REMOVED lines=37> */
.L_x_745:
[----:B------:R-:W-:Y:S01]  /*3bf0*/  MOV R29, R34 ;  /* 0x00000022001d7202 */ /* 0x000fe20000000f00 */
[----:B------:R-:W-:Y:S01]  /*3c00*/  IMAD.MOV.U32 R26, RZ, RZ, R35 ;  /* 0x000000ffff1a7224 */ /* 0x000fe200078e0023 */
[----:B------:R-:W-:Y:S01]  /*3c10*/  MOV R13, R36 ;  /* 0x00000024000d7202 */ /* 0x000fe20000000f00 */
[----:B------:R-:W-:Y:S01]  /*3c20*/  IMAD.MOV.U32 R12, RZ, RZ, R37 ;  /* 0x000000ffff0c7224 */ /* 0x000fe200078e0025 */
[----:B------:R-:W-:-:S07]  /*3c30*/  MOV R11, 0x3c50 ;  /* 0x00003c50000b7802 */ /* 0x000fce0000000f00 */
[----:B-1----:R-:W-:Y:S05]  /*3c40*/  CALL.REL.NOINC `($__internal_16_$__cuda_sm20_div_s64) ;  /* 0x0000002c00fc7944 */ /* 0x002fea0003c00000 */
        /* <DEDUP_REMOVED lines=11> */
.L_x_746:
[----:B------:R-:W-:Y:S05]  /*3d00*/  BSYNC.RECONVERGENT B1 ;  /* 0x0000000000017941 */ /* 0x000fea0003800200 */
.L_x_744:
[----:B------:R-:W-:-:S04]  /*3d10*/  IMAD.WIDE.U32 R36, R9, 0x8, R18 ;  /* 0x0000000809247825 */ /* 0x000fc800078e0012 */
[----:B------:R-:W-:Y:S02]  /*3d20*/  IMAD.WIDE.U32 R12, R5, 0x8, R20 ;  /* 0x00000008050c7825 */ /* 0x000fe400078e0014 */
[----:B------:R-:W2:Y:S04]  /*3d30*/  LDG.E.64 R36, desc[UR6][R36.64] ;  /* 0x0000000624247981 */ /* 0x000ea8000c1e1b00 */
[----:B------:R-:W3:Y:S01]  /*3d40*/  LDG.E.64 R12, desc[UR6][R12.64] ;  /* 0x000000060c0c7981 */ /* 0x000ee2000c1e1b00 */
[----:B------:R-:W-:Y:S01]  /*3d50*/  IMAD.MOV.U32 R15, RZ, RZ, R6 ;  /* 0x000000ffff0f7224 */ /* 0x000fe200078e0006 */
[----:B------:R-:W-:Y:S01]  /*3d60*/  BSSY.RECONVERGENT B1, `(.L_x_747) ;  /* 0x0000032000017945 */ /* 0x000fe20003800200 */
[----:B------:R-:W-:Y:S02]  /*3d70*/  IADD3 R6, PT, PT, R9, -0x4, RZ ;  /* 0xfffffffc09067810 */ /* 0x000fe40007ffe0ff */
        /* <DEDUP_REMOVED lines=31> */
.L_x_748:
        /* <DEDUP_REMOVED lines=17> */
.L_x_749:
[----:B------:R-:W-:Y:S05]  /*4080*/  BSYNC.RECONVERGENT B1 ;  /* 0x0000000000017941 */ /* 0x000fea0003800200 */
.L_x_747:
[C---:B------:R-:W-:Y:S01]  /*4090*/  IADD3 R5, PT, PT, R9.reuse, -0x1, RZ ;  /* 0xffffffff09057810 */ /* 0x040fe20007ffe0ff */
[----:B------:R-:W-:-:S04]  /*40a0*/  IMAD.WIDE.U32 R12, R9, 0x8, R20 ;  /* 0x00000008090c7825 */ /* 0x000fc800078e0014 */
[----:B------:R-:W-:Y:S02]  /*40b0*/  IMAD.WIDE.U32 R34, R5, 0x8, R18 ;  /* 0x0000000805227825 */ /* 0x000fe400078e0012 */
        /* <DEDUP_REMOVED lines=36> */
.L_x_751:
        /* <DEDUP_REMOVED lines=17> */
.L_x_752:
[----:B------:R-:W-:Y:S05]  /*4410*/  BSYNC.RECONVERGENT B1 ;  /* 0x0000000000017941 */ /* 0x000fea0003800200 */
.L_x_750:
        /* <DEDUP_REMOVED lines=38> */
.L_x_754:
        /* <DEDUP_REMOVED lines=17> */
.L_x_755:
[----:B------:R-:W-:Y:S05]  /*4790*/  BSYNC.RECONVERGENT B1 ;  /* 0x0000000000017941 */ /* 0x000fea0003800200 */
.L_x_753:
        /* <DEDUP_REMOVED lines=38> */
.L_x_757:
        /* <DEDUP_REMOVED lines=17> */
.L_x_758:
[----:B------:R-:W-:Y:S05]  /*4b10*/  BSYNC.RECONVERGENT B1 ;  /* 0x0000000000017941 */ /* 0x000fea0003800200 */
.L_x_756:
        /* <DEDUP_REMOVED lines=36> */
.L_x_760:
        /* <DEDUP_REMOVED lines=13> */
[----:B------:R-:W-:Y:S01]  /*4e30*/  IMAD R7, R7, R36, RZ ;  /* 0x0000002407077224 */ /* 0x000fe200078e02ff */
[----:B------:R-:W-:-:S03]  /*4e40*/  MOV R35, R12 ;  /* 0x0000000c00237202 */ /* 0x000fc60000000f00 */
[----:B------:R-:W-:-:S04]  /*4e50*/  IMAD R7, R37, R11, R7 ;  /* 0x0000000b25077224 */ /* 0x000fc800078e0207 */
[----:B------:R-:W-:-:S07]  /*4e60*/  IMAD.IADD R11, R13, 0x1, R7 ;  /* 0x000000010d0b7824 */ /* 0x000fce00078e0207 */
.L_x_761:
[----:B------:R-:W-:Y:S05]  /*4e70*/  BSYNC.RECONVERGENT B1 ;  /* 0x0000000000017941 */ /* 0x000fea0003800200 */
.L_x_759:
[----:B-1----:R-:W-:-:S05]  /*4e80*/  IMAD.WIDE.U32 R24, R6, 0x8, R16 ;  /* 0x0000000806187825 */ /* 0x002fca00078e0010 */
[----:B------:R-:W2:Y:S01]  /*4e90*/  LDG.E.64 R6, desc[UR6][R24.64] ;  /* 0x0000000618067981 */ /* 0x000ea2000c1e1b00 */
[----:B------:R-:W-:Y:S01]  /*4ea0*/  MOV R13, R5 ;  /* 0x00000005000d7202 */ /* 0x000fe20000000f00 */
[----:B------:R-:W-:Y:S02]  /*4eb0*/  IMAD.MOV.U32 R12, RZ, RZ, R38 ;  /* 0x000000ffff0c7224 */ /* 0x000fe400078e0026 */
[----:B------:R-:W-:Y:S02]  /*4ec0*/  VIADD R9, R9, 0xfffffff8 ;  /* 0xfffffff809097836 */ /* 0x000fe40000000000 */
[-C--:B--2---:R-:W-:Y:S02]  /*4ed0*/  IMAD R7, R7, R35.reuse, RZ ;  /* 0x0000002307077224 */ /* 0x084fe400078e02ff */
[----:B------:R-:W-:-:S04]  /*4ee0*/  IMAD.WIDE.U32 R12, R6, R35, R12 ;  /* 0x00000023060c7225 */ /* 0x000fc800078e000c */
[----:B------:R-:W-:Y:S01]  /*4ef0*/  IMAD R11, R6, R11, R7 ;  /* 0x0000000b060b7224 */ /* 0x000fe200078e0207 */
[----:B------:R-:W-:-:S03]  /*4f00*/  MOV R7, R12 ;  /* 0x0000000c00077202 */ /* 0x000fc60000000f00 */
[----:B------:R-:W-:Y:S01]  /*4f10*/  IMAD.IADD R6, R13, 0x1, R11 ;  /* 0x000000010d067824 */ /* 0x000fe200078e020b */
[----:B------:R-:W-:Y:S06]  /*4f20*/  @P2 BRA `(.L_x_762) ;  /* 0xffffffe000e82947 */ /* 0x000fec000383ffff */
[----:B------:R-:W-:-:S07]  /*4f30*/  IADD3 R9, PT, PT, R9, 0x3, RZ ;  /* 0x0000000309097810 */ /* 0x000fce0007ffe0ff */
.L_x_737:
        /* <DEDUP_REMOVED lines=35> */
.L_x_765:
        /* <DEDUP_REMOVED lines=9> */
[----:B------:R-:W-:Y:S02]  /*5200*/  IADD3.X R13, PT, PT, RZ, ~R25, RZ, P0, !PT ;  /* 0x80000019ff0d7210 */ /* 0x000fe400007fe4ff */
[----:B------:R-:W-:Y:S01]  /*5210*/  MOV R18, R24 ;  /* 0x0000001800127202 */ /* 0x000fe20000000f00 */
[----:B------:R-:W-:-:S04]  /*5220*/  IMAD.WIDE.U32 R10, R16, R19, R10 ;  /* 0x00000013100a7225 */ /* 0x000fc800078e000a */
[----:B------:R-:W-:Y:S02]  /*5230*/  IMAD R13, R13, R16, RZ ;  /* 0x000000100d0d7224 */ /* 0x000fe400078e02ff */
[----:B------:R-:W-:Y:S02]  /*5240*/  IMAD.MOV.U32 R15, RZ, RZ, R10 ;  /* 0x000000ffff0f7224 */ /* 0x000fe400078e000a */
[----:B------:R-:W-:Y:S02]  /*5250*/  IMAD R13, R17, R19, R13 ;  /* 0x00000013110d7224 */ /* 0x000fe400078e020d */
[----:B------:R-:W-:-:S03]  /*5260*/  IMAD.MOV.U32 R19, RZ, RZ, R25 ;  /* 0x000000ffff137224 */ /* 0x000fc600078e0019 */
[----:B------:R-:W-:-:S07]  /*5270*/  IADD3 R10, PT, PT, R11, R13, RZ ;  /* 0x0000000d0b0a7210 */ /* 0x000fce0007ffe0ff */
.L_x_766:
[----:B------:R-:W-:Y:S05]  /*5280*/  BSYNC.RECONVERGENT B1 ;  /* 0x0000000000017941 */ /* 0x000fea0003800200 */
.L_x_764:
[----:B------:R-:W0:Y:S01]  /*5290*/  LDC.64 R16, c[0x0][0x390] ;  /* 0x0000e400ff107b82 */ /* 0x000e220000000a00 */
[----:B------:R-:W-:-:S07]  /*52a0*/  IADD3 R8, PT, PT, R9, -0x1, RZ ;  /* 0xffffffff09087810 */ /* 0x000fce0007ffe0ff */
[----:B------:R-:W1:Y:S01]  /*52b0*/  LDC.64 R12, c[0x0][0x398] ;  /* 0x0000e600ff0c7b82 */ /* 0x000e620000000a00 */
[----:B0-----:R-:W-:-:S06]  /*52c0*/  IMAD.WIDE.U32 R16, R8, 0x8, R16 ;  /* 0x0000000808107825 */ /* 0x001fcc00078e0010 */
[----:B------:R-:W2:Y:S01]  /*52d0*/  LDG.E.64 R16, desc[UR6][R16.64] ;  /* 0x0000000610107981 */ /* 0x000ea2000c1e1b00 */
[----:B-1----:R-:W-:-:S06]  /*52e0*/  IMAD.WIDE.U32 R12, R9, 0x8, R12 ;  /* 0x00000008090c7825 */ /* 0x002fcc00078e000c */
[----:B------:R-:W3:Y:S01]  /*52f0*/  LDG.E.64 R12, desc[UR6][R12.64] ;  /* 0x000000060c0c7981 */ /* 0x000ee2000c1e1b00 */
[----:B------:R-:W-:-:S04]  /*5300*/  LOP3.LUT R7, R7, R6, RZ, 0x3c, !PT ;  /* 0x0000000607077212 */ /* 0x000fc800078e3cff */
[----:B------:R-:W-:-:S04]  /*5310*/  LOP3.LUT R6, R7, R6, RZ, 0x3c, !PT ;  /* 0x0000000607067212 */ /* 0x000fc800078e3cff */
[----:B------:R-:W-:Y:S01]  /*5320*/  LOP3.LUT R7, R7, R6, RZ, 0x3c, !PT ;  /* 0x0000000607077212 */ /* 0x000fe200078e3cff */
        /* <DEDUP_REMOVED lines=31> */
.L_x_768:
[----:B------:R-:W-:Y:S01]  /*5520*/  MOV R29, R18 ;  /* 0x00000012001d7202 */ /* 0x000fe20000000f00 */
[----:B------:R-:W-:Y:S01]  /*5530*/  IMAD.MOV.U32 R13, RZ, RZ, R16 ;  /* 0x000000ffff0d7224 */ /* 0x000fe200078e0010 */
[----:B------:R-:W-:Y:S02]  /*5540*/  MOV R26, R19 ;  /* 0x00000013001a7202 */ /* 0x000fe40000000f00 */
[----:B------:R-:W-:Y:S02]  /*5550*/  MOV R12, R17 ;  /* 0x00000011000c7202 */ /* 0x000fe40000000f00 */
[----:B------:R-:W-:-:S07]  /*5560*/  MOV R11, 0x5580 ;  /* 0x00005580000b7802 */ /* 0x000fce0000000f00 */
[----:B------:R-:W-:Y:S05]  /*5570*/  CALL.REL.NOINC `($__internal_16_$__cuda_sm20_div_s64) ;  /* 0x0000001400b07944 */ /* 0x000fea0003c00000 */
        /* <DEDUP_REMOVED lines=11> */
.L_x_769:
[----:B------:R-:W-:Y:S05]  /*5630*/  BSYNC.RECONVERGENT B1 ;  /* 0x0000000000017941 */ /* 0x000fea0003800200 */
.L_x_767:
        /* <DEDUP_REMOVED lines=40> */
.L_x_771:
[----:B------:R-:W-:Y:S01]  /*58c0*/  MOV R29, R18 ;  /* 0x00000012001d7202 */ /* 0x000fe20000000f00 */
[----:B------:R-:W-:Y:S01]  /*58d0*/  IMAD.MOV.U32 R26, RZ, RZ, R19 ;  /* 0x000000ffff1a7224 */ /* 0x000fe200078e0013 */
[----:B------:R-:W-:Y:S02]  /*58e0*/  MOV R13, R20 ;  /* 0x00000014000d7202 */ /* 0x000fe40000000f00 */
[----:B------:R-:W-:Y:S02]  /*58f0*/  MOV R12, R21 ;  /* 0x00000015000c7202 */ /* 0x000fe40000000f00 */
[----:B------:R-:W-:-:S07]  /*5900*/  MOV R11, 0x5920 ;  /* 0x00005920000b7802 */ /* 0x000fce0000000f00 */
[----:B------:R-:W-:Y:S05]  /*5910*/  CALL.REL.NOINC `($__internal_16_$__cuda_sm20_div_s64) ;  /* 0x0000001000c87944 */ /* 0x000fea0003c00000 */
        /* <DEDUP_REMOVED lines=11> */
.L_x_772:
[----:B------:R-:W-:Y:S05]  /*59d0*/  BSYNC.RECONVERGENT B1 ;  /* 0x0000000000017941 */ /* 0x000fea0003800200 */
.L_x_770:
        /* <DEDUP_REMOVED lines=39> */
.L_x_774:
[----:B------:R-:W-:Y:S01]  /*5c50*/  MOV R29, R18 ;  /* 0x00000012001d7202 */ /* 0x000fe20000000f00 */
[----:B------:R-:W-:Y:S01]  /*5c60*/  IMAD.MOV.U32 R26, RZ, RZ, R19 ;  /* 0x000000ffff1a7224 */ /* 0x000fe200078e0013 */
[----:B------:R-:W-:Y:S02]  /*5c70*/  MOV R13, R20 ;  /* 0x00000014000d7202 */ /* 0x000fe40000000f00 */
[----:B------:R-:W-:Y:S02]  /*5c80*/  MOV R12, R21 ;  /* 0x00000015000c7202 */ /* 0x000fe40000000f00 */
[----:B------:R-:W-:-:S07]  /*5c90*/  MOV R11, 0x5cb0 ;  /* 0x00005cb0000b7802 */ /* 0x000fce0000000f00 */
[----:B------:R-:W-:Y:S05]  /*5ca0*/  CALL.REL.NOINC `($__internal_16_$__cuda_sm20_div_s64) ;  /* 0x0000000c00e47944 */ /* 0x000fea0003c00000 */
[----:B------:R-:W-:Y:S01]  /*5cb0*/  IADD3 R15, P0, PT, RZ, -R24, RZ ;  /* 0x80000018ff0f7210 */ /* 0x000fe20007f1e0ff */
[--C-:B------:R-:W-:Y:S01]  /*5cc0*/  IMAD.MOV.U32 R14, RZ, RZ, R25.reuse ;  /* 0x000000ffff0e7224 */ /* 0x100fe200078e0019 */
[----:B------:R-:W-:Y:S02]  /*5cd0*/  MOV R10, R18 ;  /* 0x00000012000a7202 */ /* 0x000fe40000000f00 */
[----:B------:R-:W-:Y:S01]  /*5ce0*/  MOV R11, R19 ;  /* 0x00000013000b7202 */ /* 0x000fe20000000f00 */
[----:B------:R-:W-:-:S04]  /*5cf0*/  IMAD.X R13, RZ, RZ, ~R25, P0 ;  /* 0x000000ffff0d7224 */ /* 0x000fc800000e0e19 */
[----:B------:R-:W-:Y:S02]  /*5d00*/  IMAD R13, R13, R20, RZ ;  /* 0x000000140d0d7224 */ /* 0x000fe400078e02ff */
[----:B------:R-:W-:-:S04]  /*5d10*/  IMAD.WIDE.U32 R10, R20, R15, R10 ;  /* 0x0000000f140a7225 */ /* 0x000fc800078e000a */
[----:B------:R-:W-:Y:S01]  /*5d20*/  IMAD R19, R21, R15, R13 ;  /* 0x0000000f15137224 */ /* 0x000fe200078e020d */
[----:B------:R-:W-:Y:S01]  /*5d30*/  MOV R13, R10 ;  /* 0x0000000a000d7202 */ /* 0x000fe20000000f00 */
[----:B------:R-:W-:-:S03]  /*5d40*/  IMAD.MOV.U32 R15, RZ, RZ, R24 ;  /* 0x000000ffff0f7224 */ /* 0x000fc600078e0018 */
[----:B------:R-:W-:-:S07]  /*5d50*/  IADD3 R19, PT, PT, R11, R19, RZ ;  /* 0x000000130b137210 */ /* 0x000fce0007ffe0ff */
.L_x_775:
[----:B------:R-:W-:Y:S05]  /*5d60*/  BSYNC.RECONVERGENT B1 ;  /* 0x0000000000017941 */ /* 0x000fea0003800200 */
.L_x_773:
[----:B------:R-:W0:Y:S02]  /*5d70*/  LDC.64 R10, c[0x0][0x398] ;  /* 0x0000e600ff0a7b82 */ /* 0x000e240000000a00 */
[----:B0-----:R-:W-:-:S06]  /*5d80*/  IMAD.WIDE.U32 R10, R6, 0x8, R10 ;  /* 0x00000008060a7825 */ /* 0x001fcc00078e000a */
[----:B------:R-:W2:Y:S01]  /*5d90*/  LDG.E.64 R10, desc[UR6][R10.64] ;  /* 0x000000060a0a7981 */ /* 0x000ea2000c1e1b00 */
[----:B------:R-:W-:Y:S02]  /*5da0*/  MOV R6, R16 ;  /* 0x0000001000067202 */ /* 0x000fe40000000f00 */
[----:B------:R-:W-:Y:S01]  /*5db0*/  IADD3 R9, PT, PT, R9, -0x4, RZ ;  /* 0xfffffffc09097810 */ /* 0x000fe20007ffe0ff */
[-C--:B--2---:R-:W-:Y:S02]  /*5dc0*/  IMAD R8, R11, R13.reuse, RZ ;  /* 0x0000000d0b087224 */ /* 0x084fe400078e02ff */
[----:B------:R-:W-:-:S04]  /*5dd0*/  IMAD.WIDE.U32 R12, R10, R13, R6 ;  /* 0x0000000d0a0c7225 */ /* 0x000fc800078e0006 */
[----:B------:R-:W-:Y:S02]  /*5de0*/  IMAD R19, R10, R19, R8 ;  /* 0x000000130a137224 */ /* 0x000fe400078e0208 */
[----:B------:R-:W-:-:S03]  /*5df0*/  IMAD.MOV.U32 R7, RZ, RZ, R12 ;  /* 0x000000ffff077224 */ /* 0x000fc600078e000c */
[----:B------:R-:W-:-:S07]  /*5e00*/  IADD3 R6, PT, PT, R13, R19, RZ ;  /* 0x000000130d067210 */ /* 0x000fce0007ffe0ff */
.L_x_763:
        /* <DEDUP_REMOVED lines=34> */
.L_x_778:
        /* <DEDUP_REMOVED lines=15> */
[----:B------:R-:W-:-:S05]  /*6120*/  IMAD R5, R17, R13, R5 ;  /* 0x0000000d11057224 */ /* 0x000fca00078e0205 */
[----:B------:R-:W-:-:S07]  /*6130*/  IADD3 R13, PT, PT, R11, R5, RZ ;  /* 0x000000050b0d7210 */ /* 0x000fce0007ffe0ff */
.L_x_779:
[----:B------:R-:W-:Y:S05]  /*6140*/  BSYNC.RECONVERGENT B1 ;  /* 0x0000000000017941 */ /* 0x000fea0003800200 */
.L_x_777:
        /* <DEDUP_REMOVED lines=23> */
[----:B0-----:R-:W-:-:S06]  /*62c0*/  IADD3 R10, PT, PT, R8, 0xffffffe, RZ ;  /* 0x0ffffffe080a7810 */ /* 0x001fcc0007ffe0ff */
        /* <DEDUP_REMOVED lines=17> */
.L_x_781:
        /* <DEDUP_REMOVED lines=17> */
.L_x_782:
[----:B------:R-:W-:Y:S05]  /*64f0*/  BSYNC.RECONVERGENT B1 ;  /* 0x0000000000017941 */ /* 0x000fea0003800200 */
.L_x_780:
        /* <DEDUP_REMOVED lines=10> */
.L_x_776:
        /* <DEDUP_REMOVED lines=31> */
.L_x_784:
[----:B------:R-:W-:Y:S01]  /*6790*/  MOV R21, R10 ;  /* 0x0000000a00157202 */ /* 0x000fe20000000f00 */
[----:B------:R-:W-:Y:S01]  /*67a0*/  IMAD.MOV.U32 R20, RZ, RZ, R15 ;  /* 0x000000ffff147224 */ /* 0x000fe200078e000f */
[----:B------:R-:W-:Y:S02]  /*67b0*/  MOV R22, R11 ;  /* 0x0000000b00167202 */ /* 0x000fe40000000f00 */
[----:B------:R-:W-:Y:S02]  /*67c0*/  MOV R24, R14 ;  /* 0x0000000e00187202 */ /* 0x000fe40000000f00 */
[----:B------:R-:W-:-:S07]  /*67d0*/  MOV R23, 0x67f0 ;  /* 0x000067f000177802 */ /* 0x000fce0000000f00 */
[----:B------:R-:W-:Y:S05]  /*67e0*/  CALL.REL.NOINC `($__internal_17_$__cuda_sm20_rem_s64) ;  /* 0x0000000800647944 */ /* 0x000fea0003c00000 */
[----:B------:R-:W-:Y:S01]  /*67f0*/  MOV R10, R12 ;  /* 0x0000000c000a7202 */ /* 0x000fe20000000f00 */
[----:B------:R-:W-:-:S07]  /*6800*/  IMAD.MOV.U32 R11, RZ, RZ, R13 ;  /* 0x000000ffff0b7224 */ /* 0x000fce00078e000d */
.L_x_785:
[----:B------:R-:W-:Y:S05]  /*6810*/  BSYNC.RECONVERGENT B1 ;  /* 0x0000000000017941 */ /* 0x000fea0003800200 */
.L_x_783:
[----:B------:R-:W0:Y:S02]  /*6820*/  LDC.64 R12, c[0x0][0x398] ;  /* 0x0000e600ff0c7b82 */ /* 0x000e240000000a00 */
[----:B0-----:R-:W-:-:S06]  /*6830*/  IMAD.WIDE.U32 R8, R9, 0x8, R12 ;  /* 0x0000000809087825 */ /* 0x001fcc00078e000c */
[----:B------:R-:W2:Y:S01]  /*6840*/  LDG.E.64 R8, desc[UR6][R8.64] ;  /* 0x0000000608087981 */ /* 0x000ea2000c1e1b00 */
[----:B------:R-:W-:Y:S02]  /*6850*/  MOV R12, R7 ;  /* 0x00000007000c7202 */ /* 0x000fe40000000f00 */
[----:B------:R-:W-:Y:S01]  /*6860*/  MOV R13, R6 ;  /* 0x00000006000d7202 */ /* 0x000fe20000000f00 */
[-C--:B--2---:R-:W-:Y:S02]  /*6870*/  IMAD R5, R9, R10.reuse, RZ ;  /* 0x0000000a09057224 */ /* 0x084fe400078e02ff */
[----:B------:R-:W-:-:S04]  /*6880*/  IMAD.WIDE.U32 R12, R8, R10, R12 ;  /* 0x0000000a080c7225 */ /* 0x000fc800078e000c */
[----:B------:R-:W-:Y:S02]  /*6890*/  IMAD R5, R8, R11, R5 ;  /* 0x0000000b08057224 */ /* 0x000fe400078e0205 */
[----:B------:R-:W-:-:S03]  /*68a0*/  IMAD.MOV.U32 R7, RZ, RZ, R12 ;  /* 0x000000ffff077224 */ /* 0x000fc600078e000c */
[----:B------:R-:W-:-:S07]  /*68b0*/  IADD3 R6, PT, PT, R13, R5, RZ ;  /* 0x000000050d067210 */ /* 0x000fce0007ffe0ff */
.L_x_736:
[----:B------:R-:W0:Y:S02]  /*68c0*/  LDCU.64 UR4, c[0x0][0x388] ;  /* 0x00007100ff0477ac */ /* 0x000e240008000a00 */
[----:B0-----:R-:W-:-:S04]  /*68d0*/  LEA R8, P0, R7, UR4, 0x3 ;  /* 0x0000000407087c11 */ /* 0x001fc8000f8018ff */
[----:B------:R-:W-:-:S05]  /*68e0*/  LEA.HI.X R9, R7, UR5, R6, 0x3, P0 ;  /* 0x0000000507097c11 */ /* 0x000fca00080f1c06 */
[----:B------:R-:W2:Y:S04]  /*68f0*/  LDG.E.64 R6, desc[UR6][R8.64] ;  /* 0x0000000608067981 */ /* 0x000ea8000c1e1b00 */
[----:B--2---:R0:W-:Y:S02]  /*6900*/  STS.64 [R3], R6 ;  /* 0x0000000603007388 */ /* 0x0041e40000000a00 */
.L_x_735:
[----:B------:R-:W-:Y:S05]  /*6910*/  BSYNC.RECONVERGENT B0 ;  /* 0x0000000000007941 */ /* 0x000fea0003800200 */
.L_x_687:
[----:B------:R-:W-:Y:S01]  /*6920*/  BAR.SYNC.DEFER_BLOCKING 0x0 ;  /* 0x0000000000007b1d */ /* 0x000fe20000010000 */
[----:B------:R-:W-:Y:S02]  /*6930*/  ISETP.GE.U32.AND P0, PT, R4, 0x42, PT ;  /* 0x000000420400780c */ /* 0x000fe40003f06070 */
[----:B------:R-:W-:-:S11]  /*6940*/  ISETP.GT.U32.AND P1, PT, R2, 0x1f, PT ;  /* 0x0000001f0200780c */ /* 0x000fd60003f24070 */
[----:B------:R-:W-:Y:S05]  /*6950*/  @!P0 BRA `(.L_x_786) ;  /* 0x00000000002c8947 */ /* 0x000fea0003800000 */
.L_x_787:
        /* <DEDUP_REMOVED lines=11> */
.L_x_786:
        /* <DEDUP_REMOVED lines=28> */
[----:B------:R-:W-:-:S07]  /*6bd0*/  UMOV UR4, 0x400 ;  /* 0x0000040000047882 */ /* 0x000fce0000000000 */
[----:B------:R-:W2:Y:S01]  /*6be0*/  LDC.64 R4, c[0x0][0x380] ;  /* 0x0000e000ff047b82 */ /* 0x000ea20000000a00 */
[----:B-1----:R-:W-:Y:S01]  /*6bf0*/  ULEA UR4, UR5, UR4, 0x18 ;  /* 0x0000000405047291 */ /* 0x002fe2000f8ec0ff */
[----:B--2---:R-:W-:-:S08]  /*6c00*/  IMAD.WIDE.U32 R4, R0, 0x8, R4 ;  /* 0x0000000800047825 */ /* 0x004fd000078e0004 */
[----:B0-----:R-:W0:Y:S04]  /*6c10*/  LDS.64 R2, [UR4] ;  /* 0x00000004ff027984 */ /* 0x001e280008000a00 */
[----:B0-----:R-:W-:Y:S01]  /*6c20*/  STG.E.64 desc[UR6][R4.64], R2 ;  /* 0x0000000204007986 */ /* 0x001fe2000c101b06 */
[----:B------:R-:W-:Y:S05]  /*6c30*/  EXIT ;  /* 0x000000000000794d */ /* 0x000fea0003800000 */
        .weak           $__internal_16_$__cuda_sm20_div_s64
        .type           $__internal_16_$__cuda_sm20_div_s64,@function
        .size           $__internal_16_$__cuda_sm20_div_s64,($__internal_17_$__cuda_sm20_rem_s64 - $__internal_16_$__cuda_sm20_div_s64)
$__internal_16_$__cuda_sm20_div_s64:
[-C--:B------:R-:W-:Y:S02]  /*6c40*/  IADD3 R24, P1, PT, RZ, -R13.reuse, RZ ;  /* 0x8000000dff187210 */ /* 0x080fe40007f3e0ff */
[----:B------:R-:W-:Y:S02]  /*6c50*/  ISETP.GE.AND P0, PT, R12, RZ, PT ;  /* 0x000000ff0c00720c */ /* 0x000fe40003f06270 */
[-C--:B------:R-:W-:Y:S02]  /*6c60*/  IADD3.X R25, PT, PT, RZ, ~R12.reuse, RZ, P1, !PT ;  /* 0x8000000cff197210 */ /* 0x080fe40000ffe4ff */
[----:B------:R-:W-:Y:S02]  /*6c70*/  SEL R24, R24, R13, !P0 ;  /* 0x0000000d18187207 */ /* 0x000fe40004000000 */
[----:B------:R-:W-:Y:S02]  /*6c80*/  SEL R25, R25, R12, !P0 ;  /* 0x0000000c19197207 */ /* 0x000fe40004000000 */
[----:B------:R-:W-:-:S02]  /*6c90*/  ISETP.GE.AND P3, PT, R26, RZ, PT ;  /* 0x000000ff1a00720c */ /* 0x000fc40003f66270 */
        /* <DEDUP_REMOVED lines=20> */
[----:B------:R-:W-:-:S03]  /*6de0*/  IADD3 R30, P0, PT, RZ, -R30, RZ ;  /* 0x8000001eff1e7210 */ /* 0x000fc60007f1e0ff */
[----:B------:R-:W-:Y:S02]  /*6df0*/  IMAD R31, R33, R24, R31 ;  /* 0x00000018211f7224 */ /* 0x000fe400078e021f */
[----:B------:R-:W-:-:S04]  /*6e00*/  IMAD.HI.U32 R42, R43, R30, RZ ;  /* 0x0000001e2b2a7227 */ /* 0x000fc800078e00ff */
[----:B------:R-:W-:-:S04]  /*6e10*/  IMAD.X R31, RZ, RZ, ~R31, P0 ;  /* 0x000000ffff1f7224 */ /* 0x000fc800000e0e1f */
[----:B------:R-:W-:-:S04]  /*6e20*/  IMAD.WIDE.U32 R42, P1, R43, R31, R42 ;  /* 0x0000001f2b2a7225 */ /* 0x000fc8000782002a */
[----:B------:R-:W-:-:S04]  /*6e30*/  IMAD.HI.U32 R32, R33, R31, RZ ;  /* 0x0000001f21207227 */ /* 0x000fc800078e00ff */
[----:B------:R-:W-:-:S04]  /*6e40*/  IMAD.HI.U32 R30, P0, R33, R30, R42 ;  /* 0x0000001e211e7227 */ /* 0x000fc8000780002a */
[----:B------:R-:W-:Y:S01]  /*6e50*/  IMAD R31, R33, R31, RZ ;  /* 0x0000001f211f7224 */ /* 0x000fe200078e02ff */
[----:B------:R-:W-:Y:S01]  /*6e60*/  IADD3.X R33, PT, PT, R32, R33, RZ, P1, !PT ;  /* 0x0000002120217210 */ /* 0x000fe20000ffe4ff */
[----:B------:R-:W-:-:S03]  /*6e70*/  IMAD.MOV.U32 R43, RZ, RZ, RZ ;  /* 0x000000ffff2b7224 */ /* 0x000fc600078e00ff */
[----:B------:R-:W-:Y:S02]  /*6e80*/  IADD3 R31, P1, PT, R31, R30, RZ ;  /* 0x0000001e1f1f7210 */ /* 0x000fe40007f3e0ff */
[-C--:B------:R-:W-:Y:S02]  /*6e90*/  IADD3 R30, P4, PT, RZ, -R29.reuse, RZ ;  /* 0x8000001dff1e7210 */ /* 0x080fe40007f9e0ff */
[----:B------:R-:W-:Y:S02]  /*6ea0*/  IADD3.X R33, PT, PT, RZ, RZ, R33, P1, P0 ;  /* 0x000000ffff217210 */ /* 0x000fe40000fe0421 */
[----:B------:R-:W-:Y:S02]  /*6eb0*/  SEL R29, R30, R29, !P3 ;  /* 0x0000001d1e1d7207 */ /* 0x000fe40005800000 */
[----:B------:R-:W-:-:S03]  /*6ec0*/  IADD3.X R30, PT, PT, RZ, ~R26, RZ, P4, !PT ;  /* 0x8000001aff1e7210 */ /* 0x000fc600027fe4ff */
[----:B------:R-:W-:Y:S01]  /*6ed0*/  IMAD.HI.U32 R42, R31, R29, RZ ;  /* 0x0000001d1f2a7227 */ /* 0x000fe200078e00ff */
[-C--:B------:R-:W-:Y:S02]  /*6ee0*/  SEL R30, R30, R26.reuse, !P3 ;  /* 0x0000001a1e1e7207 */ /* 0x080fe40005800000 */
[----:B------:R-:W-:-:S03]  /*6ef0*/  LOP3.LUT R26, R12, R26, RZ, 0x3c, !PT ;  /* 0x0000001a0c1a7212 */ /* 0x000fc600078e3cff */
        /* <DEDUP_REMOVED lines=14> */
[----:B------:R-:W-:-:S04]  /*6fe0*/  ISETP.GE.U32.AND.EX P0, PT, R30, R25, PT, P0 ;  /* 0x000000191e00720c */ /* 0x000fc80003f06100 */
[----:B------:R-:W-:-:S04]  /*6ff0*/  SEL R31, R31, R29, P0 ;  /* 0x0000001d1f1f7207 */ /* 0x000fc80000000000 */
[----:B------:R-:W-:Y:S02]  /*7000*/  ISETP.GE.U32.AND P1, PT, R31, R24, PT ;  /* 0x000000181f00720c */ /* 0x000fe40003f26070 */
[----:B------:R-:W-:Y:S02]  /*7010*/  IADD3.X R24, PT, PT, R30, ~R25, RZ, P3, !PT ;  /* 0x800000191e187210 */ /* 0x000fe40001ffe4ff */
[----:B------:R-:W-:Y:S02]  /*7020*/  IADD3 R29, P3, PT, R32, 0x1, RZ ;  /* 0x00000001201d7810 */ /* 0x000fe40007f7e0ff */
[----:B------:R-:W-:Y:S02]  /*7030*/  SEL R24, R24, R30, P0 ;  /* 0x0000001e18187207 */ /* 0x000fe40000000000 */
[----:B------:R-:W-:Y:S02]  /*7040*/  SEL R32, R29, R32, P0 ;  /* 0x000000201d207207 */ /* 0x000fe40000000000 */
[----:B------:R-:W-:-:S04]  /*7050*/  IADD3.X R29, PT, PT, RZ, R33, RZ, P3, !PT ;  /* 0x00000021ff1d7210 */ /* 0x000fc80001ffe4ff */
[----:B------:R-:W-:Y:S02]  /*7060*/  SEL R29, R29, R33, P0 ;  /* 0x000000211d1d7207 */ /* 0x000fe40000000000 */
[----:B------:R-:W-:Y:S02]  /*7070*/  ISETP.GE.U32.AND.EX P0, PT, R24, R25, PT, P1 ;  /* 0x000000191800720c */ /* 0x000fe40003f06110 */
[----:B------:R-:W-:-:S04]  /*7080*/  IADD3 R25, P1, PT, R32, 0x1, RZ ;  /* 0x0000000120197810 */ /* 0x000fc80007f3e0ff */
[----:B------:R-:W-:Y:S01]  /*7090*/  SEL R25, R25, R32, P0 ;  /* 0x0000002019197207 */ /* 0x000fe20000000000 */
[----:B------:R-:W-:Y:S01]  /*70a0*/  IMAD.X R24, RZ, RZ, R29, P1 ;  /* 0x000000ffff187224 */ /* 0x000fe200008e061d */
[----:B------:R-:W-:-:S04]  /*70b0*/  ISETP.GE.AND P1, PT, R26, RZ, PT ;  /* 0x000000ff1a00720c */ /* 0x000fc80003f26270 */
[----:B------:R-:W-:Y:S02]  /*70c0*/  SEL R29, R24, R29, P0 ;  /* 0x0000001d181d7207 */ /* 0x000fe40000000000 */
[----:B------:R-:W-:Y:S02]  /*70d0*/  IADD3 R24, P3, PT, RZ, -R25, RZ ;  /* 0x80000019ff187210 */ /* 0x000fe40007f7e0ff */
[----:B------:R-:W-:Y:S02]  /*70e0*/  ISETP.NE.U32.AND P0, PT, R13, RZ, PT ;  /* 0x000000ff0d00720c */ /* 0x000fe40003f05070 */
[-C--:B------:R-:W-:Y:S02]  /*70f0*/  IADD3.X R13, PT, PT, RZ, ~R29.reuse, RZ, P3, !PT ;  /* 0x8000001dff0d7210 */ /* 0x080fe40001ffe4ff */
[----:B------:R-:W-:Y:S02]  /*7100*/  ISETP.NE.AND.EX P0, PT, R12, RZ, PT, P0 ;  /* 0x000000ff0c00720c */ /* 0x000fe40003f05300 */
[----:B------:R-:W-:-:S02]  /*7110*/  SEL R13, R13, R29, !P1 ;  /* 0x0000001d0d0d7207 */ /* 0x000fc40004800000 */
[----:B------:R-:W-:Y:S02]  /*7120*/  SEL R24, R24, R25, !P1 ;  /* 0x0000001918187207 */ /* 0x000fe40004800000 */
[----:B------:R-:W-:Y:S01]  /*7130*/  SEL R25, R13, 0xffffffff, P0 ;  /* 0xffffffff0d197807 */ /* 0x000fe20000000000 */
[----:B------:R-:W-:Y:S01]  /*7140*/  IMAD.MOV.U32 R13, RZ, RZ, 0x0 ;  /* 0x00000000ff0d7424 */ /* 0x000fe200078e00ff */
[----:B------:R-:W-:Y:S02]  /*7150*/  MOV R12, R11 ;  /* 0x0000000b000c7202 */ /* 0x000fe40000000f00 */
[----:B------:R-:W-:Y:S02]  /*7160*/  SEL R24, R24, 0xffffffff, P0 ;  /* 0xffffffff18187807 */ /* 0x000fe40000000000 */
[----:B------:R-:W-:Y:S05]  /*7170*/  RET.REL.NODEC R12 `(uncontiguous_reducel1_f64) ;  /* 0xffffff8c0ca07950 */ /* 0x000fea0003c3ffff */
        .weak           $__internal_17_$__cuda_sm20_rem_s64
        .type           $__internal_17_$__cuda_sm20_rem_s64,@function
        .size           $__internal_17_$__cuda_sm20_rem_s64,(.L_x_32220 - $__internal_17_$__cuda_sm20_rem_s64)
$__internal_17_$__cuda_sm20_rem_s64:
[-C--:B------:R-:W-:Y:S02]  /*7180*/  IADD3 R10, P1, PT, RZ, -R21.reuse, RZ ;  /* 0x80000015ff0a7210 */ /* 0x080fe40007f3e0ff */
[----:B------:R-:W-:Y:S02]  /*7190*/  ISETP.GE.AND P0, PT, R22, RZ, PT ;  /* 0x000000ff1600720c */ /* 0x000fe40003f06270 */
[-C--:B------:R-:W-:Y:S02]  /*71a0*/  IADD3.X R11, PT, PT, RZ, ~R22.reuse, RZ, P1, !PT ;  /* 0x80000016ff0b7210 */ /* 0x080fe40000ffe4ff */
[----:B------:R-:W-:Y:S02]  /*71b0*/  SEL R10, R10, R21, !P0 ;  /* 0x000000150a0a7207 */ /* 0x000fe40004000000 */
        /* <DEDUP_REMOVED lines=9> */
[----:B------:R-:W-:-:S04]  /*7250*/  IMAD.HI.U32 R14, R12, R29, RZ ;  /* 0x0000001d0c0e7227 */ /* 0x000fc800078e00ff */
[----:B------:R-:W-:Y:S01]  /*7260*/  IMAD.X R31, RZ, RZ, ~R15, P0 ;  /* 0x000000ffff1f7224 */ /* 0x000fe200000e0e0f */
[----:B------:R-:W-:-:S03]  /*7270*/  MOV R15, R12 ;  /* 0x0000000c000f7202 */ /* 0x000fc60000000f00 */
[-C--:B------:R-:W-:Y:S02]  /*7280*/  IMAD R33, R13, R31.reuse, RZ ;  /* 0x0000001f0d217224 */ /* 0x080fe400078e02ff */
[----:B------:R-:W-:-:S04]  /*7290*/  IMAD.WIDE.U32 R14, P0, R12, R31, R14 ;  /* 0x0000001f0c0e7225 */ /* 0x000fc8000780000e */
[----:B------:R-:W-:-:S04]  /*72a0*/  IMAD.HI.U32 R25, R13, R31, RZ ;  /* 0x0000001f0d197227 */ /* 0x000fc800078e00ff */
[----:B------:R-:W-:Y:S01]  /*72b0*/  IMAD.HI.U32 R14, P1, R13, R29, R14 ;  /* 0x0000001d0d0e7227 */ /* 0x000fe2000782000e */
[----:B------:R-:W-:-:S04]  /*72c0*/  IADD3.X R25, PT, PT, R25, R13, RZ, P0, !PT ;  /* 0x0000000d19197210 */ /* 0x000fc800007fe4ff */
[----:B------:R-:W-:-:S04]  /*72d0*/  IADD3 R15, P2, PT, R33, R14, RZ ;  /* 0x0000000e210f7210 */ /* 0x000fc80007f5e0ff */
[----:B------:R-:W-:Y:S01]  /*72e0*/  IADD3.X R25, PT, PT, RZ, RZ, R25, P2, P1 ;  /* 0x000000ffff197210 */ /* 0x000fe200017e2419 */
[----:B------:R-:W-:Y:S01]  /*72f0*/  IMAD.WIDE.U32 R12, R15, R10, RZ ;  /* 0x0000000a0f0c7225 */ /* 0x000fe200078e00ff */
[----:B------:R-:W-:-:S03]  /*7300*/  ISETP.GE.AND P1, PT, R24, RZ, PT ;  /* 0x000000ff1800720c */ /* 0x000fc60003f26270 */
[----:B------:R-:W-:Y:S01]  /*7310*/  IMAD R13, R15, R11, R13 ;  /* 0x0000000b0f0d7224 */ /* 0x000fe200078e020d */
[----:B------:R-:W-:-:S03]  /*7320*/  IADD3 R29, P0, PT, RZ, -R12, RZ ;  /* 0x8000000cff1d7210 */ /* 0x000fc60007f1e0ff */
[----:B------:R-:W-:Y:S02]  /*7330*/  IMAD R13, R25, R10, R13 ;  /* 0x0000000a190d7224 */ /* 0x000fe400078e020d */
[----:B------:R-:W-:-:S04]  /*7340*/  IMAD.HI.U32 R14, R15, R29, RZ ;  /* 0x0000001d0f0e7227 */ /* 0x000fc800078e00ff */
[----:B------:R-:W-:Y:S01]  /*7350*/  IMAD.X R12, RZ, RZ, ~R13, P0 ;  /* 0x000000ffff0c7224 */ /* 0x000fe200000e0e0d */
[----:B------:R-:W-:-:S03]  /*7360*/  IADD3 R13, P4, PT, RZ, -R20, RZ ;  /* 0x80000014ff0d7210 */ /* 0x000fc60007f9e0ff */
[----:B------:R-:W-:-:S04]  /*7370*/  IMAD.WIDE.U32 R14, P0, R15, R12, R14 ;  /* 0x0000000c0f0e7225 */ /* 0x000fc8000780000e */
[----:B------:R-:W-:Y:S01]  /*7380*/  IMAD.HI.U32 R14, P2, R25, R29, R14 ;  /* 0x0000001d190e7227 */ /* 0x000fe2000784000e */
[----:B------:R-:W-:-:S03]  /*7390*/  SEL R15, R13, R20, !P1 ;  /* 0x000000140d0f7207 */ /* 0x000fc60004800000 */
[CC--:B------:R-:W-:Y:S02]  /*73a0*/  IMAD R29, R25.reuse, R12.reuse, RZ ;  /* 0x0000000c191d7224 */ /* 0x0c0fe400078e02ff */
[----:B------:R-:W-:-:S03]  /*73b0*/  IMAD.HI.U32 R12, R25, R12, RZ ;  /* 0x0000000c190c7227 */ /* 0x000fc600078e00ff */
[----:B------:R-:W-:Y:S02]  /*73c0*/  IADD3 R14, P3, PT, R29, R14, RZ ;  /* 0x0000000e1d0e7210 */ /* 0x000fe40007f7e0ff */
[-C--:B------:R-:W-:Y:S02]  /*73d0*/  IADD3.X R29, PT, PT, RZ, ~R24.reuse, RZ, P4, !PT ;  /* 0x80000018ff1d7210 */ /* 0x080fe400027fe4ff */
[----:B------:R-:W-:Y:S01]  /*73e0*/  IADD3.X R13, PT, PT, R12, R25, RZ, P0, !PT ;  /* 0x000000190c0d7210 */ /* 0x000fe200007fe4ff */
[C---:B------:R-:W-:Y:S01]  /*73f0*/  IMAD.HI.U32 R12, R14.reuse, R15, RZ ;  /* 0x0000000f0e0c7227 */ /* 0x040fe200078e00ff */
[----:B------:R-:W-:Y:S02]  /*7400*/  SEL R25, R29, R24, !P1 ;  /* 0x000000181d197207 */ /* 0x000fe40004800000 */
[----:B------:R-:W-:Y:S01]  /*7410*/  IADD3.X R20, PT, PT, RZ, RZ, R13, P3, P2 ;  /* 0x000000ffff147210 */ /* 0x000fe20001fe440d */
[----:B------:R-:W-:Y:S02]  /*7420*/  IMAD.MOV.U32 R13, RZ, RZ, RZ ;  /* 0x000000ffff0d7224 */ /* 0x000fe400078e00ff */
        /* <DEDUP_REMOVED lines=16> */
[----:B------:R-:W-:Y:S02]  /*7530*/  SEL R15, R15, R13, P0 ;  /* 0x0000000d0f0f7207 */ /* 0x000fe40000000000 */
[----:B------:R-:W-:Y:S02]  /*7540*/  SEL R25, R25, R29, P0 ;  /* 0x0000001d19197207 */ /* 0x000fe40000000000 */
[CC--:B------:R-:W-:Y:S02]  /*7550*/  ISETP.GE.U32.AND P0, PT, R15.reuse, R10.reuse, PT ;  /* 0x0000000a0f00720c */ /* 0x0c0fe40003f06070 */
[----:B------:R-:W-:-:S02]  /*7560*/  IADD3 R12, P2, PT, R15, -R10, RZ ;  /* 0x8000000a0f0c7210 */ /* 0x000fc40007f5e0ff */
[CC--:B------:R-:W-:Y:S02]  /*7570*/  ISETP.GE.U32.AND.EX P0, PT, R25.reuse, R11.reuse, PT, P0 ;  /* 0x0000000b1900720c */ /* 0x0c0fe40003f06100 */
[----:B------:R-:W-:Y:S02]  /*7580*/  IADD3.X R13, PT, PT, R25, ~R11, RZ, P2, !PT ;  /* 0x8000000b190d7210 */ /* 0x000fe400017fe4ff */
[----:B------:R-:W-:Y:S02]  /*7590*/  SEL R12, R12, R15, P0 ;  /* 0x0000000f0c0c7207 */ /* 0x000fe40000000000 */
[----:B------:R-:W-:Y:S02]  /*75a0*/  SEL R13, R13, R25, P0 ;  /* 0x000000190d0d7207 */ /* 0x000fe40000000000 */
[----:B------:R-:W-:Y:S02]  /*75b0*/  IADD3 R11, P2, PT, RZ, -R12, RZ ;  /* 0x8000000cff0b7210 */ /* 0x000fe40007f5e0ff */
[----:B------:R-:W-:-:S02]  /*75c0*/  ISETP.NE.U32.AND P0, PT, R21, RZ, PT ;  /* 0x000000ff1500720c */ /* 0x000fc40003f05070 */
[----:B------:R-:W-:Y:S01]  /*75d0*/  SEL R12, R11, R12, !P1 ;  /* 0x0000000c0b0c7207 */ /* 0x000fe20004800000 */
[----:B------:R-:W-:Y:S02]  /*75e0*/  IMAD.X R10, RZ, RZ, ~R13, P2 ;  /* 0x000000ffff0a7224 */ /* 0x000fe400010e0e0d */
[----:B------:R-:W-:Y:S01]  /*75f0*/  HFMA2 R11, -RZ, RZ, 0, 0 ;  /* 0x00000000ff0b7431 */ /* 0x000fe200000001ff */
[----:B------:R-:W-:Y:S02]  /*7600*/  ISETP.NE.AND.EX P0, PT, R22, RZ, PT, P0 ;  /* 0x000000ff1600720c */ /* 0x000fe40003f05300 */
[----:B------:R-:W-:Y:S02]  /*7610*/  SEL R13, R10, R13, !P1 ;  /* 0x0000000d0a0d7207 */ /* 0x000fe40004800000 */
[----:B------:R-:W-:Y:S02]  /*7620*/  MOV R10, R23 ;  /* 0x00000017000a7202 */ /* 0x000fe40000000f00 */
[----:B------:R-:W-:-:S02]  /*7630*/  SEL R12, R12, 0xffffffff, P0 ;  /* 0xffffffff0c0c7807 */ /* 0x000fc40000000000 */
[----:B------:R-:W-:Y:S01]  /*7640*/  SEL R13, R13, 0xffffffff, P0 ;  /* 0xffffffff0d0d7807 */ /* 0x000fe20000000000 */
[----:B------:R-:W-:Y:S06]  /*7650*/  RET.REL.NODEC R10 `(uncontiguous_reducel1_f64) ;  /* 0xffffff880a687950 */ /* 0x000fec0003c3ffff */
.L_x_788:
        /* <DEDUP_REMOVED lines=10> */
.L_x_32220:


//--------------------- .text.contiguous_reducel1_f64 --------------------------
	.section	.text.contiguous_reducel1_f64,"ax",@progbits
	.align	128
        .global         contiguous_reducel1_f64
        .type           contiguous_reducel1_f64,@function
        .size           contiguous_reducel1_f64,(.L_x_32922 - contiguous_reducel1_f64)
        .other          contiguous_reducel1_f64,@"STO_CUDA_ENTRY STV_DEFAULT"
contiguous_reducel1_f64:
.text.contiguous_reducel1_f64:
[----:B------:R-:W-:Y:S01]  /*0000*/  LDC R1, c[0x0][0x37c] ;  /* 0x0000df00ff017b82 */ /* 0x000fe20000000800 */
[----:B------:R-:W0:Y:S01]  /*0010*/  S2R R0, SR_CTAID.X ;  /* 0x0000000000007919 */ /* 0x000e220000002500 */
[----:B------:R-:W0:Y:S01]  /*0020*/  LDCU UR8, c[0x0][0x360] ;  /* 0x00006c00ff0877ac */ /* 0x000e220008000800 */
[----:B------:R-:W1:Y:S01]  /*0030*/  S2R R2, SR_TID.X ;  /* 0x0000000000027919 */ /* 0x000e620000002100 */
[----:B------:R-:W2:Y:S01]  /*0040*/  LDCU.64 UR10, c[0x0][0x390] ;  /* 0x00007200ff0a77ac */ /* 0x000ea20008000a00 */
[----:B------:R-:W3:Y:S01]  /*0050*/  LDCU.64 UR6, c[0x0][0x358] ;  /* 0x00006b00ff0677ac */ /* 0x000ee20008000a00 */
[----:B0-----:R-:W-:-:S04]  /*0060*/  IMAD R3, R0, UR8, RZ ;  /* 0x0000000800037c24 */ /* 0x001fc8000f8e02ff */
[----:B-1----:R-:W-:-:S04]  /*0070*/  IMAD R11, R3, 0x2, R2 ;  /* 0x00000002030b7824 */ /* 0x002fc800078e0202 */
[----:B------:R-:W-:-:S05]  /*0080*/  VIADD R3, R11, UR8 ;  /* 0x000000080b037c36 */ /* 0x000fca0008000000 */
[----:B--2---:R-:W-:-:S04]  /*0090*/  ISETP.GE.U32.AND P0, PT, R3, UR10, PT ;  /* 0x0000000a03007c0c */ /* 0x004fc8000bf06070 */
[----:B------:R-:W-:-:S13]  /*00a0*/  ISETP.GE.U32.AND.EX P0, PT, RZ, UR11, PT, P0 ;  /* 0x0000000bff007c0c */ /* 0x000fda000bf06100 */
[----:B------:R-:W0:Y:S08]  /*00b0*/  @!P0 LDC.64 R8, c[0x0][0x388] ;  /* 0x0000e200ff088b82 */ /* 0x000e300000000a00 */
[----:B------:R-:W1:Y:S01]  /*00c0*/  @!P0 LDC.64 R4, c[0x0][0x388] ;  /* 0x0000e200ff048b82 */ /* 0x000e620000000a00 */
[----:B0-----:R-:W-:-:S04]  /*00d0*/  @!P0 LEA R8, P1, R3, R8, 0x3 ;  /* 0x0000000803088211 */ /* 0x001fc800078218ff */
[----:B------:R-:W-:Y:S01]  /*00e0*/  @!P0 LEA.HI.X R9, R3, R9, RZ, 0x3, P1 ;  /* 0x0000000903098211 */ /* 0x000fe200008f1cff */
[----:B-1----:R-:W-:-:S04]  /*00f0*/  @!P0 IMAD.WIDE.U32 R4, R11, 0x8, R4 ;  /* 0x000000080b048825 */ /* 0x002fc800078e0004 */
[----:B---3--:R-:W2:Y:S04]  /*0100*/  @!P0 LDG.E.64 R6, desc[UR6][R8.64] ;  /* 0x0000000608068981 */ /* 0x008ea8000c1e1b00 */
[----:B------:R-:W2:Y:S01]  /*0110*/  @!P0 LDG.E.64 R4, desc[UR6][R4.64] ;  /* 0x0000000604048981 */ /* 0x000ea2000c1e1b00 */
[----:B------:R-:W0:Y:S01]  /*0120*/  S2UR UR5, SR_CgaCtaId ;  /* 0x00000000000579c3 */ /* 0x000e220000008800 */
[----:B------:R-:W-:Y:S02]  /*0130*/  UMOV UR4, 0x400 ;  /* 0x0000040000047882 */ /* 0x000fe40000000000 */
[----:B0-----:R-:W-:-:S06]  /*0140*/  ULEA UR4, UR5, UR4, 0x18 ;  /* 0x0000000405047291 */ /* 0x001fcc000f8ec0ff */
[----:B------:R-:W-:-:S05]  /*0150*/  LEA R3, R2, UR4, 0x3 ;  /* 0x0000000402037c11 */ /* 0x000fca000f8e18ff */
[----:B------:R0:W-:Y:S01]  /*0160*/  STS.64 [R3], RZ ;  /* 0x000000ff03007388 */ /* 0x0001e20000000a00 */
[----:B------:R-:W-:Y:S01]  /*0170*/  IMAD.U32 R10, RZ, RZ, UR8 ;  /* 0x00000008ff0a7e24 */ /* 0x000fe2000f8e00ff */
[----:B------:R-:W-:Y:S01]  /*0180*/  BSSY.RECONVERGENT B0, `(.L_x_789) ;  /* 0x000000e000007945 */ /* 0x000fe20003800200 */
[----:B------:R-:W-:-:S03]  /*0190*/  ISETP.GT.U32.AND P1, PT, R2, 0x1f, PT ;  /* 0x0000001f0200780c */ /* 0x000fc60003f24070 */
[----:B------:R-:W-:Y:S01]  /*01a0*/  ISETP.GE.U32.AND P2, PT, R10, 0x42, PT ;  /* 0x000000420a00780c */ /* 0x000fe20003f46070 */
[----:B--2---:R-:W-:-:S07]  /*01b0*/  @!P0 DADD R6, |R4|, |R6| ;  /* 0x0000000004068229 */ /* 0x004fce0000000606 */
[----:B------:R0:W-:Y:S01]  /*01c0*/  @!P0 STS.64 [R3], R6 ;  /* 0x0000000603008388 */ /* 0x0001e20000000a00 */
[----:B------:R-:W-:Y:S05]  /*01d0*/  @!P0 BRA `(.L_x_790) ;  /* 0x0000000000208947 */ /* 0x000fea0003800000 */
[----:B------:R-:W-:-:S04]  /*01e0*/  ISETP.GE.U32.AND P0, PT, R11, UR10, PT ;  /* 0x0000000a0b007c0c */ /* 0x000fc8000bf06070 */
[----:B------:R-:W-:-:S13]  /*01f0*/  ISETP.GE.U32.AND.EX P0, PT, RZ, UR11, PT, P0 ;  /* 0x0000000bff007c0c */ /* 0x000fda000bf06100 */
[----:B------:R-:W-:Y:S05]  /*0200*/  @P0 BRA `(.L_x_790) ;  /* 0x0000000000140947 */ /* 0x000fea0003800000 */
[----:B------:R-:W1:Y:S02]  /*0210*/  LDCU.64 UR4, c[0x0][0x388] ;  /* 0x00007100ff0477ac */ /* 0x000e640008000a00 */
[----:B-1----:R-:W-:-:S04]  /*0220*/  LEA R4, P0, R11, UR4, 0x3 ;  /* 0x000000040b047c11 */ /* 0x002fc8000f8018ff */
[----:B------:R-:W-:-:S06]  /*0230*/  LEA.HI.X R5, R11, UR5, RZ, 0x3, P0 ;  /* 0x000000050b057c11 */ /* 0x000fcc00080f1cff */
[----:B------:R-:W2:Y:S04]  /*0240*/  LDG.E.64 R4, desc[UR6][R4.64] ;  /* 0x0000000604047981 */ /* 0x000ea8000c1e1b00 */
[----:B--2---:R1:W-:Y:S02]  /*0250*/  STS.64 [R3], R4 ;  /* 0x0000000403007388 */ /* 0x0043e40000000a00 */
.L_x_790:
[----:B------:R-:W-:Y:S05]  /*0260*/  BSYNC.RECONVERGENT B0 ;  /* 0x0000000000007941 */ /* 0x000fea0003800200 */
.L_x_789:
[----:B------:R-:W-:Y:S06]  /*0270*/  BAR.SYNC.DEFER_BLOCKING 0x0 ;  /* 0x0000000000007b1d */ /* 0x000fec0000010000 */
[----:B------:R-:W-:Y:S05]  /*0280*/  @!P2 BRA `(.L_x_791) ;  /* 0x00000000002ca947 */ /* 0x000fea0003800000 */
.L_x_792:
[----:B------:R-:W-:-:S04]  /*0290*/  SHF.R.U32.HI R8, RZ, 0x1, R10 ;  /* 0x00000001ff087819 */ /* 0x000fc8000001160a */
[----:B------:R-:W-:-:S13]  /*02a0*/  ISETP.GE.U32.AND P0, PT, R2, R8, PT ;  /* 0x000000080200720c */ /* 0x000fda0003f06070 */
[----:B0-----:R-:W-:Y:S01]  /*02b0*/  @!P0 IMAD R6, R8, 0x8, R3 ;  /* 0x0000000808068824 */ /* 0x001fe200078e0203 */
[----:B-1----:R-:W-:Y:S05]  /*02c0*/  @!P0 LDS.64 R4, [R3] ;  /* 0x0000000003048984 */ /* 0x002fea0000000a00 */
[----:B------:R-:W0:Y:S02]  /*02d0*/  @!P0 LDS.64 R6, [R6] ;  /* 0x0000000006068984 */ /* 0x000e240000000a00 */
[----:B0-----:R-:W-:-:S07]  /*02e0*/  @!P0 DADD R4, |R4|, |R6| ;  /* 0x0000000004048229 */ /* 0x001fce0000000606 */
[----:B------:R2:W-:Y:S01]  /*02f0*/  @!P0 STS.64 [R3], R4 ;  /* 0x0000000403008388 */ /* 0x0005e20000000a00 */
[----:B------:R-:W-:Y:S01]  /*0300*/  BAR.SYNC.DEFER_BLOCKING 0x0 ;  /* 0x0000000000007b1d */ /* 0x000fe20000010000 */
[----:B------:R-:W-:Y:S01]  /*0310*/  ISETP.GT.U32.AND P0, PT, R10, 0x83, PT ;  /* 0x000000830a00780c */ /* 0x000fe20003f04070 */
[----:B------:R-:W-:-:S12]  /*0320*/  IMAD.MOV.U32 R10, RZ, RZ, R8 ;  /* 0x000000ffff0a7224 */ /* 0x000fd800078e0008 */
[----:B--2---:R-:W-:Y:S05]  /*0330*/  @P0 BRA `(.L_x_792) ;  /* 0xfffffffc00d40947 */ /* 0x004fea000383ffff */
.L_x_791:
[----:B------:R-:W-:Y:S05]  /*0340*/  @P1 EXIT ;  /* 0x000000000000194d */ /* 0x000fea0003800000 */
[----:B-1----:R-:W-:Y:S01]  /*0350*/  LDS.64 R4, [R3] ;  /* 0x0000000003047984 */ /* 0x002fe20000000a00 */
[----:B------:R-:W-:-:S03]  /*0360*/  ISETP.NE.AND P0, PT, R2, RZ, PT ;  /* 0x000000ff0200720c */ /* 0x000fc60003f05270 */
[----:B0-----:R-:W0:Y:S02]  /*0370*/  LDS.64 R6, [R3+0x100] ;  /* 0x0001000003067984 */ /* 0x001e240000000a00 */
        /* <DEDUP_REMOVED lines=31> */
.L_x_793:
        /* <DEDUP_REMOVED lines=9> */
.L_x_32922:


//--------------------- .text.contiguous_reducel133_f32 --------------------------
	.section	.text.contiguous_reducel133_f32,"ax",@progbits
	.align	128
        .global         contiguous_reducel133_f32
        .type           contiguous_reducel133_f32,@function
        .size           contiguous_reducel133_f32,(.L_x_32923 - contiguous_reducel133_f32)
        .other          contiguous_reducel133_f32,@"STO_CUDA_ENTRY STV_DEFAULT"
contiguous_reducel133_f32:
.text.contiguous_reducel133_f32:
        /* <DEDUP_REMOVED lines=20> */
[----:B------:R0:W-:Y:S01]  /*0140*/  STS [R0], RZ ;  /* 0x000000ff00007388 */ /* 0x0001e20000000800 */
[----:B------:R-:W-:Y:S05]  /*0150*/  @P0 EXIT ;  /* 0x000000000000094d */ /* 0x000fea0003800000 */
[----:B------:R-:W1:Y:S01]  /*0160*/  LDC.64 R6, c[0x0][0x388] ;  /* 0x0000e200ff067b82 */ /* 0x000e620000000a00 */
[----:B------:R-:W2:Y:S01]  /*0170*/  LDCU.64 UR6, c[0x0][0x358] ;  /* 0x00006b00ff0677ac */ /* 0x000ea20008000a00 */
[----:B------:R-:W-:-:S04]  /*0180*/  IMAD R9, R5, R2, R4 ;  /* 0x0000000205097224 */ /* 0x000fc800078e0204 */
[----:B-1----:R-:W-:-:S06]  /*0190*/  IMAD.WIDE.U32 R6, R9, 0x4, R6 ;  /* 0x0000000409067825 */ /* 0x002fcc00078e0006 */
[----:B--2---:R-:W2:Y:S01]  /*01a0*/  LDG.E R7, desc[UR6][R6.64] ;  /* 0x0000000606077981 */ /* 0x004ea2000c1e1900 */
[----:B------:R-:W-:-:S03]  /*01b0*/  ISETP.NE.AND P0, PT, R8, RZ, PT ;  /* 0x000000ff0800720c */ /* 0x000fc60003f05270 */
[----:B--2---:R1:W-:Y:S01]  /*01c0*/  STS [R0], R7 ;  /* 0x0000000700007388 */ /* 0x0043e20000000800 */
[----:B------:R-:W-:Y:S09]  /*01d0*/  BAR.SYNC.DEFER_BLOCKING 0x0 ;  /* 0x0000000000007b1d */ /* 0x000ff20000010000 */
[----:B------:R-:W-:Y:S05]  /*01e0*/  @P0 EXIT ;  /* 0x000000000000094d */ /* 0x000fea0003800000 */
[----:B------:R-:W-:-:S13]  /*01f0*/  ISETP.GT.U32.AND P0, PT, R13, 0x1, PT ;  /* 0x000000010d00780c */ /* 0x000fda0003f04070 */
[----:B-1----:R-:W-:-:S06]  /*0200*/  @!P0 LEA R7, R11, UR4, 0x2 ;  /* 0x000000040b078c11 */ /* 0x002fcc000f8e10ff */
[----:B------:R-:W1:Y:S01]  /*0210*/  @!P0 LDS R7, [R7] ;  /* 0x0000000007078984 */ /* 0x000e620000000800 */
[----:B------:R-:W-:Y:S05]  /*0220*/  @!P0 BRA `(.L_x_794) ;  /* 0x00000004005c8947 */ /* 0x000fea0003800000 */
[----:B0-----:R-:W-:Y:S01]  /*0230*/  LEA R0, R11, UR4, 0x2 ;  /* 0x000000040b007c11 */ /* 0x001fe2000f8e10ff */
[C---:B------:R-:W-:Y:S01]  /*0240*/  VIADD R8, R13.reuse, 0xffffffff ;  /* 0xffffffff0d087836 */ /* 0x040fe20000000000 */
[----:B------:R-:W-:Y:S01]  /*0250*/  IADD3 R6, PT, PT, R13, -0x2, RZ ;  /* 0xfffffffe0d067810 */ /* 0x000fe20007ffe0ff */
[----:B------:R-:W-:Y:S02]  /*0260*/  HFMA2 R9, -RZ, RZ, 0, 5.9604644775390625e-08 ;  /* 0x00000001ff097431 */ /* 0x000fe400000001ff */
[----:B-1----:R0:W1:Y:S01]  /*0270*/  LDS R7, [R0] ;  /* 0x0000000000077984 */ /* 0x0020620000000800 */
[----:B------:R-:W-:Y:S02]  /*0280*/  ISETP.GE.U32.AND P0, PT, R6, 0x7, PT ;  /* 0x000000070600780c */ /* 0x000fe40003f06070 */
[----:B------:R-:W-:-:S11]  /*0290*/  LOP3.LUT R6, R8, 0x7, RZ, 0xc0, !PT ;  /* 0x0000000708067812 */ /* 0x000fd600078ec0ff */
[----:B0-----:R-:W-:Y:S05]  /*02a0*/  @!P0 BRA `(.L_x_795) ;  /* 0x00000000009c8947 */ /* 0x001fea0003800000 */
[----:B------:R-:W-:Y:S01]  /*02b0*/  USHF.L.U32 UR5, UR8, 0x2, URZ ;  /* 0x0000000208057899 */ /* 0x000fe200080006ff */
[----:B------:R-:W-:Y:S01]  /*02c0*/  LOP3.LUT R10, R8, 0xfffffff8, RZ, 0xc0, !PT ;  /* 0xfffffff8080a7812 */ /* 0x000fe200078ec0ff */
[----:B------:R-:W-:Y:S01]  /*02d0*/  IMAD.MOV.U32 R20, RZ, RZ, 0x1 ;  /* 0x00000001ff147424 */ /* 0x000fe200078e00ff */
[----:B------:R-:W-:-:S03]  /*02e0*/  MOV R9, RZ ;  /* 0x000000ff00097202 */ /* 0x000fc60000000f00 */
[----:B------:R-:W-:Y:S01]  /*02f0*/  LEA R11, R11, UR5, 0x2 ;  /* 0x000000050b0b7c11 */ /* 0x000fe2000f8e10ff */
[----:B------:R-:W-:-:S03]  /*0300*/  IMAD.MOV R10, RZ, RZ, -R10 ;  /* 0x000000ffff0a7224 */ /* 0x000fc600078e0a0a */
[----:B------:R-:W-:-:S07]  /*0310*/  IADD3 R11, PT, PT, R11, UR4, RZ ;  /* 0x000000040b0b7c10 */ /* 0x000fce000fffe0ff */
.L_x_796:
[----:B------:R-:W-:Y:S01]  /*0320*/  IMAD R13, R20, UR8, RZ ;  /* 0x00000008140d7c24 */ /* 0x000fe2000f8e02ff */
[----:B------:R-:W1:Y:S01]  /*0330*/  LDS R12, [R11] ;  /* 0x000000000b0c7984 */ /* 0x000e620000000800 */
[----:B------:R-:W-:Y:S01]  /*0340*/  IADD3 R10, PT, PT, R10, 0x8, RZ ;  /* 0x000000080a0a7810 */ /* 0x000fe20007ffe0ff */
[----:B------:R-:W-:Y:S01]  /*0350*/  VIADD R20, R20, 0x8 ;  /* 0x0000000814147836 */ /* 0x000fe20000000000 */
[----:B------:R-:W-:Y:S01]  /*0360*/  IADD3 R9, PT, PT, R9, 0x8, RZ ;  /* 0x0000000809097810 */ /* 0x000fe20007ffe0ff */
[----:B------:R-:W-:Y:S01]  /*0370*/  IMAD R13, R13, 0x4, R0 ;  /* 0x000000040d0d7824 */ /* 0x000fe200078e0200 */
[----:B------:R-:W-:-:S04]  /*0380*/  ISETP.NE.AND P0, PT, R10, RZ, PT ;  /* 0x000000ff0a00720c */ /* 0x000fc80003f05270 */
[----:B------:R-:W-:Y:S02]  /*0390*/  IADD3 R14, PT, PT, R13, UR5, RZ ;  /* 0x000000050d0e7c10 */ /* 0x000fe4000fffe0ff */
[----:B------:R-:W0:Y:S03]  /*03a0*/  LDS R13, [R13+UR5] ;  /* 0x000000050d0d7984 */ /* 0x000e260008000800 */
[----:B------:R-:W-:Y:S01]  /*03b0*/  VIADD R15, R14, UR5 ;  /* 0x000000050e0f7c36 */ /* 0x000fe20008000000 */
[----:B------:R2:W3:Y:S04]  /*03c0*/  LDS R17, [R14+UR5] ;  /* 0x000000050e117984 */ /* 0x0004e80008000800 */
[----:B------:R-:W-:-:S02]  /*03d0*/  IADD3 R16, PT, PT, R15, UR5, RZ ;  /* 0x000000050f107c10 */ /* 0x000fc4000fffe0ff */
[----:B------:R-:W4:Y:S01]  /*03e0*/  LDS R15, [R15+UR5] ;  /* 0x000000050f0f7984 */ /* 0x000f220008000800 */
[----:B--2---:R-:W2:Y:S02]  /*03f0*/  LDC R14, c[0x0][0x360] ;  /* 0x0000d800ff0e7b82 */ /* 0x004ea40000000800 */
[----:B------:R-:W-:Y:S01]  /*0400*/  VIADD R18, R16, UR5 ;  /* 0x0000000510127c36 */ /* 0x000fe20008000000 */
[----:B------:R-:W5:Y:S04]  /*0410*/  LDS R19, [R16+UR5] ;  /* 0x0000000510137984 */ /* 0x000f680008000800 */
[----:B------:R-:W-:Y:S01]  /*0420*/  IADD3 R21, PT, PT, R18, UR5, RZ ;  /* 0x0000000512157c10 */ /* 0x000fe2000fffe0ff */
[----:B------:R-:W5:Y:S04]  /*0430*/  LDS R23, [R18+UR5] ;  /* 0x0000000512177984 */ /* 0x000f680008000800 */
[----:B------:R-:W-:-:S02]  /*0440*/  VIADD R22, R21, UR5 ;  /* 0x0000000515167c36 */ /* 0x000fc40008000000 */
[----:B------:R-:W5:Y:S04]  /*0450*/  LDS R21, [R21+UR5] ;  /* 0x0000000515157984 */ /* 0x000f680008000800 */
[----:B------:R-:W5:Y:S01]  /*0460*/  LDS R25, [R22+UR5] ;  /* 0x0000000516197984 */ /* 0x000f620008000800 */
[----:B-1----:R-:W-:Y:S01]  /*0470*/  FADD R12, |R12|, |R7| ;  /* 0x400000070c0c7221 */ /* 0x002fe20000000200 */
[----:B--2---:R-:W-:-:S03]  /*0480*/  IMAD R11, R14, 0x20, R11 ;  /* 0x000000200e0b7824 */ /* 0x004fc600078e020b */
[----:B0-----:R-:W-:-:S04]  /*0490*/  FADD R12, R12, |R13| ;  /* 0x4000000d0c0c7221 */ /* 0x001fc80000000000 */
[----:B---3--:R-:W-:-:S04]  /*04a0*/  FADD R12, R12, |R17| ;  /* 0x400000110c0c7221 */ /* 0x008fc80000000000 */
[----:B----4-:R-:W-:-:S04]  /*04b0*/  FADD R12, R12, |R15| ;  /* 0x4000000f0c0c7221 */ /* 0x010fc80000000000 */
[----:B-----5:R-:W-:-:S04]  /*04c0*/  FADD R12, R12, |R19| ;  /* 0x400000130c0c7221 */ /* 0x020fc80000000000 */
[----:B------:R-:W-:-:S04]  /*04d0*/  FADD R12, R12, |R23| ;  /* 0x400000170c0c7221 */ /* 0x000fc80000000000 */
[----:B------:R-:W-:-:S04]  /*04e0*/  FADD R12, R12, |R21| ;  /* 0x400000150c0c7221 */ /* 0x000fc80000000000 */
[----:B------:R-:W-:Y:S01]  /*04f0*/  FADD R7, R12, |R25| ;  /* 0x400000190c077221 */ /* 0x000fe20000000000 */
[----:B------:R-:W-:Y:S06]  /*0500*/  @P0 BRA `(.L_x_796) ;  /* 0xfffffffc00840947 */ /* 0x000fec000383ffff */
[----:B------:R-:W-:-:S07]  /*0510*/  IADD3 R9, PT, PT, R9, 0x1, RZ ;  /* 0x0000000109097810 */ /* 0x000fce0007ffe0ff */
.L_x_795:
[----:B------:R-:W-:-:S13]  /*0520*/  ISETP.NE.AND P0, PT, R6, RZ, PT ;  /* 0x000000ff0600720c */ /* 0x000fda0003f05270 */
[----:B------:R-:W-:Y:S05]  /*0530*/  @!P0 BRA `(.L_x_797) ;  /* 0x0000000000948947 */ /* 0x000fea0003800000 */
[----:B------:R-:W-:Y:S02]  /*0540*/  ISETP.GE.U32.AND P0, PT, R6, 0x4, PT ;  /* 0x000000040600780c */ /* 0x000fe40003f06070 */
[----:B------:R-:W-:-:S04]  /*0550*/  LOP3.LUT R16, R8, 0x3, RZ, 0xc0, !PT ;  /* 0x0000000308107812 */ /* 0x000fc800078ec0ff */
[----:B------:R-:W-:-:S07]  /*0560*/  ISETP.NE.AND P1, PT, R16, RZ, PT ;  /* 0x000000ff1000720c */ /* 0x000fce0003f25270 */
[----:B------:R-:W-:Y:S06]  /*0570*/  @!P0 BRA `(.L_x_798) ;  /* 0x00000000003c8947 */ /* 0x000fec0003800000 */
[----:B------:R-:W0:Y:S01]  /*0580*/  LDC R15, c[0x0][0x360] ;  /* 0x0000d800ff0f7b82 */ /* 0x000e220000000800 */
[C---:B------:R-:W-:Y:S02]  /*0590*/  IMAD R11, R9.reuse, UR8, RZ ;  /* 0x00000008090b7c24 */ /* 0x040fe4000f8e02ff */
[----:B------:R-:W-:Y:S02]  /*05a0*/  VIADD R9, R9, 0x4 ;  /* 0x0000000409097836 */ /* 0x000fe40000000000 */
[----:B------:R-:W-:-:S05]  /*05b0*/  IMAD R11, R11, 0x4, R0 ;  /* 0x000000040b0b7824 */ /* 0x000fca00078e0200 */
[----:B------:R-:W1:Y:S01]  /*05c0*/  LDS R6, [R11] ;  /* 0x000000000b067984 */ /* 0x000e620000000800 */
[----:B0-----:R-:W-:-:S05]  /*05d0*/  LEA R10, R15, R11, 0x2 ;  /* 0x0000000b0f0a7211 */ /* 0x001fca00078e10ff */
[C---:B------:R-:W-:Y:S01]  /*05e0*/  IMAD R12, R15.reuse, 0x4, R10 ;  /* 0x000000040f0c7824 */ /* 0x040fe200078e020a */
[----:B------:R-:W0:Y:S04]  /*05f0*/  LDS R13, [R10] ;  /* 0x000000000a0d7984 */ /* 0x000e280000000800 */
[----:B------:R-:W-:Y:S02]  /*0600*/  LEA R14, R15, R12, 0x2 ;  /* 0x0000000c0f0e7211 */ /* 0x000fe400078e10ff */
[----:B------:R-:W2:Y:S04]  /*0610*/  LDS R15, [R12] ;  /* 0x000000000c0f7984 */ /* 0x000ea80000000800 */
[----:B------:R-:W3:Y:S01]  /*0620*/  LDS R17, [R14] ;  /* 0x000000000e117984 */ /* 0x000ee20000000800 */
[----:B-1----:R-:W-:-:S04]  /*0630*/  FADD R6, |R7|, |R6| ;  /* 0x4000000607067221 */ /* 0x002fc80000000200 */
[----:B0-----:R-:W-:-:S04]  /*0640*/  FADD R6, R6, |R13| ;  /* 0x4000000d06067221 */ /* 0x001fc80000000000 */
[----:B--2---:R-:W-:-:S04]  /*0650*/  FADD R6, R6, |R15| ;  /* 0x4000000f06067221 */ /* 0x004fc80000000000 */
[----:B---3--:R-:W-:-:S07]  /*0660*/  FADD R7, R6, |R17| ;  /* 0x4000001106077221 */ /* 0x008fce0000000000 */
.L_x_798:
[----:B------:R-:W-:Y:S05]  /*0670*/  @!P1 BRA `(.L_x_797) ;  /* 0x0000000000449947 */ /* 0x000fea0003800000 */
[----:B------:R-:W-:Y:S02]  /*0680*/  ISETP.NE.AND P0, PT, R16, 0x1, PT ;  /* 0x000000011000780c */ /* 0x000fe40003f05270 */
[----:B------:R-:W-:-:S04]  /*0690*/  LOP3.LUT R8, R8, 0x1, RZ, 0xc0, !PT ;  /* 0x0000000108087812 */ /* 0x000fc800078ec0ff */
[----:B------:R-:W-:-:S07]  /*06a0*/  ISETP.NE.U32.AND P1, PT, R8, 0x1, PT ;  /* 0x000000010800780c */ /* 0x000fce0003f25070 */
[----:B------:R-:W-:Y:S06]  /*06b0*/  @!P0 BRA `(.L_x_799) ;  /* 0x0000000000248947 */ /* 0x000fec0003800000 */
[----:B------:R-:W0:Y:S01]  /*06c0*/  LDC R8, c[0x0][0x360] ;  /* 0x0000d800ff087b82 */ /* 0x000e220000000800 */
[C---:B------:R-:W-:Y:S02]  /*06d0*/  IMAD R11, R9.reuse, UR8, RZ ;  /* 0x00000008090b7c24 */ /* 0x040fe4000f8e02ff */
[----:B------:R-:W-:-:S03]  /*06e0*/  VIADD R9, R9, 0x2 ;  /* 0x0000000209097836 */ /* 0x000fc60000000000 */
[----:B------:R-:W-:-:S05]  /*06f0*/  LEA R11, R11, R0, 0x2 ;  /* 0x000000000b0b7211 */ /* 0x000fca00078e10ff */
[----:B------:R-:W1:Y:S01]  /*0700*/  LDS R6, [R11] ;  /* 0x000000000b067984 */ /* 0x000e620000000800 */
[----:B0-----:R-:W-:-:S05]  /*0710*/  LEA R8, R8, R11, 0x2 ;  /* 0x0000000b08087211 */ /* 0x001fca00078e10ff */
[----:B------:R-:W0:Y:S01]  /*0720*/  LDS R13, [R8] ;  /* 0x00000000080d7984 */ /* 0x000e220000000800 */
[----:B-1----:R-:W-:-:S04]  /*0730*/  FADD R6, |R7|, |R6| ;  /* 0x4000000607067221 */ /* 0x002fc80000000200 */
[----:B0-----:R-:W-:-:S07]  /*0740*/  FADD R7, R6, |R13| ;  /* 0x4000000d06077221 */ /* 0x001fce0000000000 */
.L_x_799:
[----:B------:R-:W-:-:S05]  /*0750*/  @!P1 IMAD R9, R9, UR8, RZ ;  /* 0x0000000809099c24 */ /* 0x000fca000f8e02ff */
[----:B------:R-:W-:-:S05]  /*0760*/  @!P1 LEA R9, R9, R0, 0x2 ;  /* 0x0000000009099211 */ /* 0x000fca00078e10ff */
[----:B------:R-:W1:Y:S02]  /*0770*/  @!P1 LDS R6, [R9] ;  /* 0x0000000009069984 */ /* 0x000e640000000800 */
[----:B-1----:R-:W-:-:S07]  /*0780*/  @!P1 FADD R7, |R7|, |R6| ;  /* 0x4000000607079221 */ /* 0x002fce0000000200 */
.L_x_797:
[----:B-1----:R2:W-:Y:S02]  /*0790*/  STS [R0], R7 ;  /* 0x0000000700007388 */ /* 0x0025e40000000800 */
.L_x_794:
[----:B------:R-:W3:Y:S01]  /*07a0*/  LDCU.64 UR10, c[0x0][0x380] ;  /* 0x00007000ff0a77ac */ /* 0x000ee20008000a00 */
[----:B------:R-:W-:-:S03]  /*07b0*/  MOV R5, RZ ;  /* 0x000000ff00057202 */ /* 0x000fc60000000f00 */
[----:B------:R-:W-:-:S04]  /*07c0*/  IMAD.WIDE.U32 R4, R2, UR9, R4 ;  /* 0x0000000902047c25 */ /* 0x000fc8000f8e0004 */
[----:B------:R-:W-:Y:S01]  /*07d0*/  IMAD R3, R3, UR9, R5 ;  /* 0x0000000903037c24 */ /* 0x000fe2000f8e0205 */
[----:B---3--:R-:W-:-:S04]  /*07e0*/  LEA R2, P0, R4, UR10, 0x2 ;  /* 0x0000000a04027c11 */ /* 0x008fc8000f8010ff */
[----:B------:R-:W-:-:S05]  /*07f0*/  LEA.HI.X R3, R4, UR11, R3, 0x2, P0 ;  /* 0x0000000b04037c11 */ /* 0x000fca00080f1403 */
[----:B-1----:R-:W-:Y:S01]  /*0800*/  STG.E desc[UR6][R2.64], R7 ;  /* 0x0000000702007986 */ /* 0x002fe2000c101906 */
[----:B------:R-:W-:Y:S05]  /*0810*/  EXIT ;  /* 0x000000000000794d */ /* 0x000fea0003800000 */
.L_x_800:
        /* <DEDUP_REMOVED lines=14> */
.L_x_32923:


//--------------------- .text.contiguous_reducel13_f32 --------------------------
	.section	.text.contiguous_reducel13_f32,"ax",@progbits
	.align	128
        .global         contiguous_reducel13_f32
        .type           contiguous_reducel13_f32,@function
        .size           contiguous_reducel13_f32,(.L_x_32222 - contiguous_reducel13_f32)
        .other          contiguous_reducel13_f32,@"STO_CUDA_ENTRY STV_DEFAULT"
contiguous_reducel13_f32:
.text.contiguous_reducel13_f32:
        /* <DEDUP_REMOVED lines=20> */
[----:B------:R0:W-:Y:S10]  /*0140*/  STS [R4], RZ ;  /* 0x000000ff04007388 */ /* 0x0001f40000000800 */
        /* <DEDUP_REMOVED lines=22> */
.L_x_819:
        /* <DEDUP_REMOVED lines=27> */
.L_x_803:
[----:B------:R-:W-:Y:S01]  /*0460*/  MOV R30, R32 ;  /* 0x00000020001e7202 */ /* 0x000fe20000000f00 */
[----:B------:R-:W-:Y:S01]  /*0470*/  IMAD.MOV.U32 R0, RZ, RZ, R36 ;  /* 0x000000ffff007224 */ /* 0x000fe200078e0024 */
[----:B------:R-:W-:Y:S02]  /*0480*/  MOV R3, R37 ;  /* 0x0000002500037202 */ /* 0x000fe40000000f00 */
[----:B------:R-:W-:-:S07]  /*0490*/  MOV R8, 0x4b0 ;  /* 0x000004b000087802 */ /* 0x000fce0000000f00 */
[----:B01-3--:R-:W-:Y:S05]  /*04a0*/  CALL.REL.NOINC `($__internal_18_$__cuda_sm20_div_s64) ;  /* 0x0000003000c87944 */ /* 0x00bfea0003c00000 */
        /* <DEDUP_REMOVED lines=9> */
.L_x_804:
        /* <DEDUP_REMOVED lines=33> */
.L_x_805:
[----:B------:R-:W-:Y:S01]  /*0750*/  IMAD.MOV.U32 R0, RZ, RZ, R36 ;  /* 0x000000ffff007224 */ /* 0x000fe200078e0024 */
[----:B------:R-:W-:Y:S02]  /*0760*/  MOV R3, R37 ;  /* 0x0000002500037202 */ /* 0x000fe40000000f00 */
[----:B------:R-:W-:-:S07]  /*0770*/  MOV R8, 0x790 ;  /* 0x0000079000087802 */ /* 0x000fce0000000f00 */
[----:B---3--:R-:W-:Y:S05]  /*0780*/  CALL.REL.NOINC `($__internal_18_$__cuda_sm20_div_s64) ;  /* 0x0000003000107944 */ /* 0x008fea0003c00000 */
        /* <DEDUP_REMOVED lines=10> */
.L_x_806:
        /* <DEDUP_REMOVED lines=34> */
.L_x_807:
[----:B------:R-:W-:Y:S01]  /*0a50*/  IMAD.MOV.U32 R30, RZ, RZ, R28 ;  /* 0x000000ffff1e7224 */ /* 0x000fe200078e001c */
[----:B------:R-:W-:Y:S01]  /*0a60*/  MOV R0, R36 ;  /* 0x0000002400007202 */ /* 0x000fe20000000f00 */
[----:B------:R-:W-:Y:S01]  /*0a70*/  IMAD.MOV.U32 R3, RZ, RZ, R37 ;  /* 0x000000ffff037224 */ /* 0x000fe200078e0025 */
[----:B------:R-:W-:-:S07]  /*0a80*/  MOV R8, 0xaa0 ;  /* 0x00000aa000087802 */ /* 0x000fce0000000f00 */
[----:B---3--:R-:W-:Y:S05]  /*0a90*/  CALL.REL.NOINC `($__internal_18_$__cuda_sm20_div_s64) ;  /* 0x0000002c004c7944 */ /* 0x008fea0003c00000 */
        /* <DEDUP_REMOVED lines=10> */
.L_x_808:
        /* <DEDUP_REMOVED lines=33> */
.L_x_809:
[----:B------:R-:W-:Y:S01]  /*0d50*/  IMAD.MOV.U32 R0, RZ, RZ, R36 ;  /* 0x000000ffff007224 */ /* 0x000fe200078e0024 */
[----:B------:R-:W-:Y:S02]  /*0d60*/  MOV R3, R37 ;  /* 0x0000002500037202 */ /* 0x000fe40000000f00 */
[----:B------:R-:W-:-:S07]  /*0d70*/  MOV R8, 0xd90 ;  /* 0x00000d9000087802 */ /* 0x000fce0000000f00 */
[----:B---3--:R-:W-:Y:S05]  /*0d80*/  CALL.REL.NOINC `($__internal_18_$__cuda_sm20_div_s64) ;  /* 0x0000002800907944 */ /* 0x008fea0003c00000 */
        /* <DEDUP_REMOVED lines=9> */
.L_x_810:
        /* <DEDUP_REMOVED lines=34> */
.L_x_811:
[----:B------:R-:W-:Y:S01]  /*1040*/  MOV R30, R28 ;  /* 0x0000001c001e7202 */ /* 0x000fe20000000f00 */
        /* <DEDUP_REMOVED lines=13> */
.L_x_812:
        /* <DEDUP_REMOVED lines=34> */
.L_x_813:
        /* <DEDUP_REMOVED lines=14> */
.L_x_814:
        /* <DEDUP_REMOVED lines=34> */
.L_x_815:
[----:B------:R-:W-:Y:S01]  /*1640*/  MOV R30, R28 ;  /* 0x0000001c001e7202 */ /* 0x000fe20000000f00 */
        /* <DEDUP_REMOVED lines=14> */
.L_x_816:
        /* <DEDUP_REMOVED lines=34> */
.L_x_817:
[----:B------:R-:W-:Y:S01]  /*1950*/  IMAD.MOV.U32 R0, RZ, RZ, R36 ;  /* 0x000000ffff007224 */ /* 0x000fe200078e0024 */
[----:B------:R-:W-:Y:S02]  /*1960*/  MOV R3, R37 ;  /* 0x0000002500037202 */ /* 0x000fe40000000f00 */
[----:B------:R-:W-:-:S07]  /*1970*/  MOV R8, 0x1990 ;  /* 0x0000199000087802 */ /* 0x000fce0000000f00 */
[----:B---3--:R-:W-:Y:S05]  /*1980*/  CALL.REL.NOINC `($__internal_18_$__cuda_sm20_div_s64) ;  /* 0x0000001c00907944 */ /* 0x008fea0003c00000 */
        /* <DEDUP_REMOVED lines=9> */
.L_x_818:
        /* <DEDUP_REMOVED lines=13> */
.L_x_802:
        /* <DEDUP_REMOVED lines=33> */
.L_x_821:
[----:B------:R-:W-:Y:S01]  /*1d00*/  MOV R30, R32 ;  /* 0x00000020001e7202 */ /* 0x000fe20000000f00 */
[----:B------:R-:W-:Y:S01]  /*1d10*/  IMAD.MOV.U32 R3, RZ, RZ, R17 ;  /* 0x000000ffff037224 */ /* 0x000fe200078e0011 */
[----:B------:R-:W-:Y:S02]  /*1d20*/  MOV R0, R16 ;  /* 0x0000001000007202 */ /* 0x000fe40000000f00 */
[----:B------:R-:W-:-:S07]  /*1d30*/  MOV R8, 0x1d50 ;  /* 0x00001d5000087802 */ /* 0x000fce0000000f00 */
[----:B------:R-:W-:Y:S05]  /*1d40*/  CALL.REL.NOINC `($__internal_18_$__cuda_sm20_div_s64) ;  /* 0x0000001800a07944 */ /* 0x000fea0003c00000 */
[----:B------:R-:W-:Y:S01]  /*1d50*/  IADD3 R11, P0, PT, RZ, -R10, RZ ;  /* 0x8000000aff0b7210 */ /* 0x000fe20007f1e0ff */
[----:B------:R-:W-:Y:S02]  /*1d60*/  HFMA2 R33, -RZ, RZ, 0, 0 ;  /* 0x00000000ff217431 */ /* 0x000fe400000001ff */
[----:B------:R-:W-:Y:S01]  /*1d70*/  IMAD.MOV.U32 R30, RZ, RZ, R10 ;  /* 0x000000ffff1e7224 */ /* 0x000fe200078e000a */
[----:B------:R-:W-:-:S05]  /*1d80*/  IADD3.X R3, PT, PT, RZ, ~R0, RZ, P0, !PT ;  /* 0x80000000ff037210 */ /* 0x000fca00007fe4ff */
[----:B------:R-:W-:Y:S02]  /*1d90*/  IMAD R3, R3, R16, RZ ;  /* 0x0000001003037224 */ /* 0x000fe400078e02ff */
[----:B------:R-:W-:-:S04]  /*1da0*/  IMAD.WIDE.U32 R8, R16, R11, R32 ;  /* 0x0000000b10087225 */ /* 0x000fc800078e0020 */
[----:B------:R-:W-:Y:S01]  /*1db0*/  IMAD R3, R17, R11, R3 ;  /* 0x0000000b11037224 */ /* 0x000fe200078e0203 */
[----:B------:R-:W-:-:S04]  /*1dc0*/  MOV R17, R8 ;  /* 0x0000000800117202 */ /* 0x000fc80000000f00 */
[----:B------:R-:W-:-:S07]  /*1dd0*/  IADD3 R3, PT, PT, R9, R3, RZ ;  /* 0x0000000309037210 */ /* 0x000fce0007ffe0ff */
.L_x_822:
        /* <DEDUP_REMOVED lines=35> */
.L_x_823:
[----:B------:R-:W-:Y:S01]  /*2010*/  MOV R0, R18 ;  /* 0x0000001200007202 */ /* 0x000fe20000000f00 */
[----:B------:R-:W-:Y:S01]  /*2020*/  IMAD.MOV.U32 R3, RZ, RZ, R19 ;  /* 0x000000ffff037224 */ /* 0x000fe200078e0013 */
        /* <DEDUP_REMOVED lines=11> */
.L_x_824:
        /* <DEDUP_REMOVED lines=36> */
.L_x_825:
[----:B------:R-:W-:Y:S01]  /*2320*/  IMAD.MOV.U32 R30, RZ, RZ, R20 ;  /* 0x000000ffff1e7224 */ /* 0x000fe200078e0014 */
[----:B------:R-:W-:Y:S02]  /*2330*/  MOV R0, R18 ;  /* 0x0000001200007202 */ /* 0x000fe40000000f00 */
[----:B------:R-:W-:Y:S02]  /*2340*/  MOV R3, R19 ;  /* 0x0000001300037202 */ /* 0x000fe40000000f00 */
[----:B------:R-:W-:-:S07]  /*2350*/  MOV R8, 0x2370 ;  /* 0x0000237000087802 */ /* 0x000fce0000000f00 */
[----:B------:R-:W-:Y:S05]  /*2360*/  CALL.REL.NOINC `($__internal_18_$__cuda_sm20_div_s64) ;  /* 0x0000001400187944 */ /* 0x000fea0003c00000 */
        /* <DEDUP_REMOVED lines=10> */
.L_x_826:
        /* <DEDUP_REMOVED lines=37> */
.L_x_827:
[----:B------:R-:W-:Y:S02]  /*2660*/  MOV R0, R18 ;  /* 0x0000001200007202 */ /* 0x000fe40000000f00 */
[----:B------:R-:W-:Y:S02]  /*2670*/  MOV R3, R19 ;  /* 0x0000001300037202 */ /* 0x000fe40000000f00 */
[----:B------:R-:W-:-:S07]  /*2680*/  MOV R8, 0x26a0 ;  /* 0x000026a000087802 */ /* 0x000fce0000000f00 */
[----:B------:R-:W-:Y:S05]  /*2690*/  CALL.REL.NOINC `($__internal_18_$__cuda_sm20_div_s64) ;  /* 0x00000010004c7944 */ /* 0x000fea0003c00000 */
        /* <DEDUP_REMOVED lines=8> */
.L_x_828:
        /* <DEDUP_REMOVED lines=10> */
.L_x_820:
        /* <DEDUP_REMOVED lines=31> */
.L_x_830:
[----:B------:R-:W-:Y:S01]  /*29b0*/  MOV R30, R32 ;  /* 0x00000020001e7202 */ /* 0x000fe20000000f00 */
[----:B------:R-:W-:Y:S01]  /*29c0*/  IMAD.MOV.U32 R0, RZ, RZ, R16 ;  /* 0x000000ffff007224 */ /* 0x000fe200078e0010 */
[----:B------:R-:W-:Y:S02]  /*29d0*/  MOV R3, R17 ;  /* 0x0000001100037202 */ /* 0x000fe40000000f00 */
[----:B------:R-:W-:-:S07]  /*29e0*/  MOV R8, 0x2a00 ;  /* 0x00002a0000087802 */ /* 0x000fce0000000f00 */
[----:B------:R-:W-:Y:S05]  /*29f0*/  CALL.REL.NOINC `($__internal_18_$__cuda_sm20_div_s64) ;  /* 0x0000000c00747944 */ /* 0x000fea0003c00000 */
        /* <DEDUP_REMOVED lines=9> */
.L_x_831:
        /* <DEDUP_REMOVED lines=36> */
.L_x_832:
        /* <DEDUP_REMOVED lines=12> */
.L_x_833:
        /* <DEDUP_REMOVED lines=10> */
.L_x_829:
        /* <DEDUP_REMOVED lines=29> */
.L_x_834:
[----:B------:R-:W-:-:S07]  /*3000*/  MOV R0, 0x3020 ;  /* 0x0000302000007802 */ /* 0x000fce0000000f00 */
[----:B------:R-:W-:Y:S05]  /*3010*/  CALL.REL.NOINC `($__internal_19_$__cuda_sm20_rem_s64) ;  /* 0x0000000c00387944 */ /* 0x000fea0003c00000 */
[----:B------:R-:W-:Y:S02]  /*3020*/  MOV R8, R3 ;  /* 0x0000000300087202 */ /* 0x000fe40000000f00 */
[----:B------:R-:W-:-:S07]  /*3030*/  MOV R9, R10 ;  /* 0x0000000a00097202 */ /* 0x000fce0000000f00 */
.L_x_835:
[----:B------:R-:W0:Y:S02]  /*3040*/  LDC.64 R10, c[0x0][0x398] ;  /* 0x0000e600ff0a7b82 */ /* 0x000e240000000a00 */
[----:B0-----:R-:W-:-:S06]  /*3050*/  IMAD.WIDE.U32 R2, R2, 0x8, R10 ;  /* 0x0000000802027825 */ /* 0x001fcc00078e000a */
[----:B------:R-:W2:Y:S02]  /*3060*/  LDG.E.64 R2, desc[UR10][R2.64] ;  /* 0x0000000a02027981 */ /* 0x000ea4000c1e1b00 */
[-C--:B--2---:R-:W-:Y:S02]  /*3070*/  IMAD R11, R3, R8.reuse, RZ ;  /* 0x00000008030b7224 */ /* 0x084fe400078e02ff */
[----:B------:R-:W-:-:S04]  /*3080*/  IMAD.WIDE.U32 R28, R2, R8, R28 ;  /* 0x00000008021c7225 */ /* 0x000fc800078e001c */
[----:B------:R-:W-:-:S04]  /*3090*/  IMAD R11, R2, R9, R11 ;  /* 0x00000009020b7224 */ /* 0x000fc800078e020b */
[----:B------:R-:W-:-:S07]  /*30a0*/  IMAD.IADD R29, R29, 0x1, R11 ;  /* 0x000000011d1d7824 */ /* 0x000fce00078e020b */
.L_x_801:
[----:B------:R-:W0:Y:S02]  /*30b0*/  LDCU.64 UR12, c[0x0][0x388] ;  /* 0x00007100ff0c77ac */ /* 0x000e240008000a00 */
[----:B0-----:R-:W-:-:S04]  /*30c0*/  LEA R2, P0, R28, UR12, 0x2 ;  /* 0x0000000c1c027c11 */ /* 0x001fc8000f8010ff */
[----:B------:R-:W-:-:S06]  /*30d0*/  LEA.HI.X R3, R28, UR13, R29, 0x2, P0 ;  /* 0x0000000d1c037c11 */ /* 0x000fcc00080f141d */
[----:B------:R-:W2:Y:S01]  /*30e0*/  LDG.E R3, desc[UR10][R2.64] ;  /* 0x0000000a02037981 */ /* 0x000ea2000c1e1900 */
[----:B------:R-:W-:-:S03]  /*30f0*/  ISETP.NE.AND P0, PT, R7, RZ, PT ;  /* 0x000000ff0700720c */ /* 0x000fc60003f05270 */
[----:B--2---:R0:W-:Y:S01]  /*3100*/  STS [R4], R3 ;  /* 0x0000000304007388 */ /* 0x0041e20000000800 */
[----:B------:R-:W-:Y:S09]  /*3110*/  BAR.SYNC.DEFER_BLOCKING 0x0 ;  /* 0x0000000000007b1d */ /* 0x000ff20000010000 */
[----:B------:R-:W-:Y:S05]  /*3120*/  @P0 EXIT ;  /* 0x000000000000094d */ /* 0x000fea0003800000 */
[----:B------:R-:W-:-:S13]  /*3130*/  ISETP.GT.U32.AND P0, PT, R5, 0x1, PT ;  /* 0x000000010500780c */ /* 0x000fda0003f04070 */
[----:B0-----:R-:W0:Y:S01]  /*3140*/  @!P0 S2R R3, SR_CgaCtaId ;  /* 0x0000000000038919 */ /* 0x001e220000008800 */
[----:B------:R-:W-:-:S04]  /*3150*/  @!P0 MOV R0, 0x400 ;  /* 0x0000040000008802 */ /* 0x000fc80000000f00 */
[----:B0-----:R-:W-:-:S04]  /*3160*/  @!P0 LEA R3, R3, R0, 0x18 ;  /* 0x0000000003038211 */ /* 0x001fc800078ec0ff */
[----:B------:R-:W-:-:S06]  /*3170*/  @!P0 LEA R3, R6, R3, 0x2 ;  /* 0x0000000306038211 */ /* 0x000fcc00078e10ff */
[----:B------:R-:W0:Y:S01]  /*3180*/  @!P0 LDS R3, [R3] ;  /* 0x0000000003038984 */ /* 0x000e220000000800 */
        /* <DEDUP_REMOVED lines=10> */
[----:B0-----:R0:W1:Y:S01]  /*3230*/  LDS R3, [R0] ;  /* 0x0000000000037984 */ /* 0x0010620000000800 */
        /* <DEDUP_REMOVED lines=8> */
.L_x_838:
        /* <DEDUP_REMOVED lines=8> */
[----:B------:R-:W2:Y:S02]  /*3340*/  LDS R9, [R9+UR5] ;  /* 0x0000000509097984 */ /* 0x000ea40008000800 */
[----:B------:R-:W-:Y:S02]  /*3350*/  IADD3 R11, PT, PT, R10, UR5, RZ ;  /* 0x000000050a0b7c10 */ /* 0x000fe4000fffe0ff */
[----:B------:R-:W3:Y:S03]  /*3360*/  LDS R13, [R10+UR5] ;  /* 0x000000050a0d7984 */ /* 0x000ee60008000800 */
[----:B------:R-:W-:Y:S02]  /*3370*/  VIADD R12, R11, UR5 ;  /* 0x000000050b0c7c36 */ /* 0x000fe40008000000 */
[----:B------:R-:W4:Y:S03]  /*3380*/  LDS R11, [R11+UR5] ;  /* 0x000000050b0b7984 */ /* 0x000f260008000800 */
[----:B------:R-:W-:Y:S01]  /*3390*/  IADD3 R16, PT, PT, R12, UR5, RZ ;  /* 0x000000050c107c10 */ /* 0x000fe2000fffe0ff */
[----:B------:R-:W5:Y:S03]  /*33a0*/  LDS R17, [R12+UR5] ;  /* 0x000000050c117984 */ /* 0x000f660008000800 */
[----:B------:R-:W-:Y:S01]  /*33b0*/  IADD3 R18, PT, PT, R16, UR5, RZ ;  /* 0x0000000510127c10 */ /* 0x000fe2000fffe0ff */
[----:B------:R-:W0:Y:S04]  /*33c0*/  LDS R19, [R16+UR5] ;  /* 0x0000000510137984 */ /* 0x000e280008000800 */
[----:B------:R-:W-:Y:S01]  /*33d0*/  VIADD R20, R18, UR5 ;  /* 0x0000000512147c36 */ /* 0x000fe20008000000 */
[----:B------:R-:W0:Y:S04]  /*33e0*/  LDS R21, [R18+UR5] ;  /* 0x0000000512157984 */ /* 0x000e280008000800 */
[----:B------:R-:W0:Y:S01]  /*33f0*/  LDS R23, [R20+UR5] ;  /* 0x0000000514177984 */ /* 0x000e220008000800 */
[----:B-1----:R-:W-:-:S02]  /*3400*/  FADD R8, |R8|, |R3| ;  /* 0x4000000308087221 */ /* 0x002fc40000000200 */
[----:B------:R-:W1:Y:S02]  /*3410*/  LDC R3, c[0x0][0x360] ;  /* 0x0000d800ff037b82 */ /* 0x000e640000000800 */
[----:B--2---:R-:W-:-:S04]  /*3420*/  FADD R8, R8, |R9| ;  /* 0x4000000908087221 */ /* 0x004fc80000000000 */
[----:B---3--:R-:W-:-:S04]  /*3430*/  FADD R8, R8, |R13| ;  /* 0x4000000d08087221 */ /* 0x008fc80000000000 */
[----:B----4-:R-:W-:-:S04]  /*3440*/  FADD R8, R8, |R11| ;  /* 0x4000000b08087221 */ /* 0x010fc80000000000 */
[----:B-----5:R-:W-:Y:S01]  /*3450*/  FADD R8, R8, |R17| ;  /* 0x4000001108087221 */ /* 0x020fe20000000000 */
[----:B-1----:R-:W-:-:S03]  /*3460*/  LEA R6, R3, R6, 0x5 ;  /* 0x0000000603067211 */ /* 0x002fc600078e28ff */
[----:B0-----:R-:W-:-:S04]  /*3470*/  FADD R8, R8, |R19| ;  /* 0x4000001308087221 */ /* 0x001fc80000000000 */
[----:B------:R-:W-:-:S04]  /*3480*/  FADD R8, R8, |R21| ;  /* 0x4000001508087221 */ /* 0x000fc80000000000 */
[----:B------:R-:W-:Y:S01]  /*3490*/  FADD R3, R8, |R23| ;  /* 0x4000001708037221 */ /* 0x000fe20000000000 */
[----:B------:R-:W-:Y:S06]  /*34a0*/  @P0 BRA `(.L_x_838) ;  /* 0xfffffffc00840947 */ /* 0x000fec000383ffff */
[----:B------:R-:W-:-:S07]  /*34b0*/  IADD3 R4, PT, PT, R7, 0x1, RZ ;  /* 0x0000000107047810 */ /* 0x000fce0007ffe0ff */
.L_x_837:
        /* <DEDUP_REMOVED lines=10> */
[----:B------:R-:W1:Y:S01]  /*3560*/  LDS R2, [R7] ;  /* 0x0000000007027984 */ /* 0x000e620000000800 */
[----:B--2---:R-:W-:-:S04]  /*3570*/  LEA R6, R11, R7, 0x2 ;  /* 0x000000070b067211 */ /* 0x004fc800078e10ff */
[C---:B------:R-:W-:Y:S01]  /*3580*/  LEA R8, R11.reuse, R6, 0x2 ;  /* 0x000000060b087211 */ /* 0x040fe200078e10ff */
[----:B------:R-:W2:Y:S04]  /*3590*/  LDS R9, [R6] ;  /* 0x0000000006097984 */ /* 0x000ea80000000800 */
[----:B------:R-:W-:Y:S02]  /*35a0*/  IMAD R10, R11, 0x4, R8 ;  /* 0x000000040b0a7824 */ /* 0x000fe400078e0208 */
[----:B------:R-:W3:Y:S04]  /*35b0*/  LDS R11, [R8] ;  /* 0x00000000080b7984 */ /* 0x000ee80000000800 */
[----:B------:R-:W4:Y:S01]  /*35c0*/  LDS R13, [R10] ;  /* 0x000000000a0d7984 */ /* 0x000f220000000800 */
[----:B-1----:R-:W-:-:S04]  /*35d0*/  FADD R2, |R3|, |R2| ;  /* 0x4000000203027221 */ /* 0x002fc80000000200 */
[----:B--2---:R-:W-:-:S04]  /*35e0*/  FADD R2, R2, |R9| ;  /* 0x4000000902027221 */ /* 0x004fc80000000000 */
[----:B---3--:R-:W-:-:S04]  /*35f0*/  FADD R2, R2, |R11| ;  /* 0x4000000b02027221 */ /* 0x008fc80000000000 */
[----:B----4-:R-:W-:-:S07]  /*3600*/  FADD R3, R2, |R13| ;  /* 0x4000000d02037221 */ /* 0x010fce0000000000 */
.L_x_840:
        /* <DEDUP_REMOVED lines=9> */
[----:B------:R-:W1:Y:S01]  /*36a0*/  LDS R2, [R5] ;  /* 0x0000000005027984 */ /* 0x000e620000000800 */
[----:B--2---:R-:W-:-:S05]  /*36b0*/  IMAD R6, R6, 0x4, R5 ;  /* 0x0000000406067824 */ /* 0x004fca00078e0205 */
[----:B------:R-:W2:Y:S01]  /*36c0*/  LDS R7, [R6] ;  /* 0x0000000006077984 */ /* 0x000ea20000000800 */
[----:B-1----:R-:W-:-:S04]  /*36d0*/  FADD R2, |R3|, |R2| ;  /* 0x4000000203027221 */ /* 0x002fc80000000200 */
[----:B--2---:R-:W-:-:S07]  /*36e0*/  FADD R3, R2, |R7| ;  /* 0x4000000702037221 */ /* 0x004fce0000000000 */
.L_x_841:
[----:B------:R-:W-:-:S05]  /*36f0*/  @!P1 IMAD R5, R4, UR7, RZ ;  /* 0x0000000704059c24 */ /* 0x000fca000f8e02ff */
[----:B------:R-:W-:-:S05]  /*3700*/  @!P1 LEA R5, R5, R0, 0x2 ;  /* 0x0000000005059211 */ /* 0x000fca00078e10ff */
[----:B------:R-:W1:Y:S02]  /*3710*/  @!P1 LDS R2, [R5] ;  /* 0x0000000005029984 */ /* 0x000e640000000800 */
[----:B-1----:R-:W-:-:S07]  /*3720*/  @!P1 FADD R3, |R3|, |R2| ;  /* 0x4000000203039221 */ /* 0x002fce0000000200 */
.L_x_839:
[----:B-1----:R1:W-:Y:S02]  /*3730*/  STS [R0], R3 ;  /* 0x0000000300007388 */ /* 0x0023e40000000800 */
.L_x_836:
[----:B------:R-:W2:Y:S01]  /*3740*/  LDC.64 R4, c[0x0][0x3a8] ;  /* 0x0000ea00ff047b82 */ /* 0x000ea20000000a00 */
[----:B------:R-:W3:Y:S01]  /*3750*/  LDCU.64 UR4, c[0x0][0x380] ;  /* 0x00007000ff0477ac */ /* 0x000ee20008000a00 */
[----:B------:R-:W-:Y:S02]  /*3760*/  IMAD.MOV.U32 R15, RZ, RZ, RZ ;  /* 0x000000ffff0f7224 */ /* 0x000fe400078e00ff */
[----:B--2---:R-:W-:-:S04]  /*3770*/  IMAD.WIDE.U32 R14, R4, UR8, R14 ;  /* 0x00000008040e7c25 */ /* 0x004fc8000f8e000e */
[----:B------:R-:W-:Y:S01]  /*3780*/  IMAD R5, R5, UR8, R15 ;  /* 0x0000000805057c24 */ /* 0x000fe2000f8e020f */
[----:B---3--:R-:W-:-:S04]  /*3790*/  LEA R4, P0, R14, UR4, 0x2 ;  /* 0x000000040e047c11 */ /* 0x008fc8000f8010ff */
[----:B------:R-:W-:-:S05]  /*37a0*/  LEA.HI.X R5, R14, UR5, R5, 0x2, P0 ;  /* 0x000000050e057c11 */ /* 0x000fca00080f1405 */
[----:B0-----:R-:W-:Y:S01]  /*37b0*/  STG.E desc[UR10][R4.64], R3 ;  /* 0x0000000304007986 */ /* 0x001fe2000c10190a */
[----:B------:R-:W-:Y:S05]  /*37c0*/  EXIT ;  /* 0x000000000000794d */ /* 0x000fea0003800000 */
        .weak           $__internal_18_$__cuda_sm20_div_s64
        .type           $__internal_18_$__cuda_sm20_div_s64,@function
        .size           $__internal_18_$__cuda_sm20_div_s64,($__internal_19_$__cuda_sm20_rem_s64 - $__internal_18_$__cuda_sm20_div_s64)
$__internal_18_$__cuda_sm20_div_s64:
        /* <DEDUP_REMOVED lines=82> */
[----:B------:R-:W-:Y:S06]  /*3cf0*/  RET.REL.NODEC R8 `(contiguous_reducel13_f32) ;  /* 0xffffffc008c07950 */ /* 0x000fec0003c3ffff */
        .weak           $__internal_19_$__cuda_sm20_rem_s64
        .type           $__internal_19_$__cuda_sm20_rem_s64,@function
        .size           $__internal_19_$__cuda_sm20_rem_s64,(.L_x_32222 - $__internal_19_$__cuda_sm20_rem_s64)
$__internal_19_$__cuda_sm20_rem_s64:
        /* <DEDUP_REMOVED lines=66> */
[----:B------:R-:W-:Y:S06]  /*4120*/  RET.REL.NODEC R8 `(contiguous_reducel13_f32) ;  /* 0xffffffbc08b47950 */ /* 0x000fec0003c3ffff */
.L_x_842:
        /* <DEDUP_REMOVED lines=13> */
.L_x_32222:


//--------------------- .text.contiguous_reducel122_f32 --------------------------
	.section	.text.contiguous_reducel122_f32,"ax",@progbits
	.align	128
        .global         contiguous_reducel122_f32
        .type           contiguous_reducel122_f32,@function
        .size           contiguous_reducel122_f32,(.L_x_32925 - contiguous_reducel122_f32)
        .other          contiguous_reducel122_f32,@"STO_CUDA_ENTRY STV_DEFAULT"
contiguous_reducel122_f32:
.text.contiguous_reducel122_f32:
        /* <DEDUP_REMOVED lines=15> */
[C---:B0-----:R-:W-:Y:S02]  /*00f0*/  @!P0 IMAD R13, R9.reuse, UR9, RZ ;  /* 0x00000009090d8c24 */ /* 0x041fe4000f8e02ff */
[----:B------:R-:W-:-:S04]  /*0100*/  @!P0 IMAD.WIDE.U32 R10, R9, UR8, R10 ;  /* 0x00000008090a8c25 */ /* 0x000fc8000f8e000a */
[----:B------:R-:W-:Y:S01]  /*0110*/  @!P0 IMAD.WIDE.U32 R6, R9, UR8, R4 ;  /* 0x0000000809068c25 */ /* 0x000fe2000f8e0004 */
[----:B-1----:R-:W-:-:S03]  /*0120*/  @!P0 LEA R12, P2, R10, R14, 0x2 ;  /* 0x0000000e0a0c8211 */ /* 0x002fc600078410ff */
[----:B------:R-:W-:Y:S01]  /*0130*/  @!P0 IMAD.IADD R2, R13, 0x1, R11 ;  /* 0x000000010d028824 */ /* 0x000fe200078e020b */
[----:B------:R-:W-:Y:S02]  /*0140*/  @!P0 IADD3 R7, PT, PT, R7, R13, RZ ;  /* 0x0000000d07078210 */ /* 0x000fe40007ffe0ff */
[----:B------:R-:W-:Y:S02]  /*0150*/  @!P0 LEA R8, P1, R6, R14, 0x2 ;  /* 0x0000000e06088211 */ /* 0x000fe400078210ff */
[-C--:B------:R-:W-:Y:S02]  /*0160*/  @!P0 LEA.HI.X R13, R10, R15.reuse, R2, 0x2, P2 ;  /* 0x0000000f0a0d8211 */ /* 0x080fe400010f1402 */
[----:B------:R-:W-:-:S04]  /*0170*/  @!P0 LEA.HI.X R9, R6, R15, R7, 0x2, P1 ;  /* 0x0000000f06098211 */ /* 0x000fc800008f1407 */
[----:B---3--:R-:W2:Y:S04]  /*0180*/  @!P0 LDG.E R13, desc[UR12][R12.64] ;  /* 0x0000000c0c0d8981 */ /* 0x008ea8000c1e1900 */
[----:B------:R-:W2:Y:S01]  /*0190*/  @!P0 LDG.E R8, desc[UR12][R8.64] ;  /* 0x0000000c08088981 */ /* 0x000ea2000c1e1900 */
[----:B------:R-:W0:Y:S01]  /*01a0*/  S2UR UR5, SR_CgaCtaId ;  /* 0x00000000000579c3 */ /* 0x000e220000008800 */
[----:B------:R-:W-:Y:S02]  /*01b0*/  UMOV UR4, 0x400 ;  /* 0x0000040000047882 */ /* 0x000fe40000000000 */
[----:B0-----:R-:W-:-:S06]  /*01c0*/  ULEA UR4, UR5, UR4, 0x18 ;  /* 0x0000000405047291 */ /* 0x001fcc000f8ec0ff */
[----:B------:R-:W-:-:S05]  /*01d0*/  LEA R2, R0, UR4, 0x2 ;  /* 0x0000000400027c11 */ /* 0x000fca000f8e10ff */
[----:B------:R0:W-:Y:S01]  /*01e0*/  STS [R2], RZ ;  /* 0x000000ff02007388 */ /* 0x0001e20000000800 */
[----:B------:R-:W-:Y:S01]  /*01f0*/  BSSY.RECONVERGENT B0, `(.L_x_843) ;  /* 0x0000012000007945 */ /* 0x000fe20003800200 */
[----:B------:R-:W-:Y:S02]  /*0200*/  ISETP.GE.U32.AND P1, PT, R3, 0x42, PT ;  /* 0x000000420300780c */ /* 0x000fe40003f26070 */
[----:B------:R-:W-:Y:S01]  /*0210*/  ISETP.GT.U32.AND P2, PT, R0, 0x1f, PT ;  /* 0x0000001f0000780c */ /* 0x000fe20003f44070 */
[----:B--2---:R-:W-:-:S05]  /*0220*/  @!P0 FADD R7, |R8|, |R13| ;  /* 0x4000000d08078221 */ /* 0x004fca0000000200 */
[----:B------:R0:W-:Y:S01]  /*0230*/  @!P0 STS [R2], R7 ;  /* 0x0000000702008388 */ /* 0x0001e20000000800 */
[----:B------:R-:W-:Y:S06]  /*0240*/  @!P0 BRA `(.L_x_844) ;  /* 0x0000000000308947 */ /* 0x000fec0003800000 */
[----:B------:R-:W-:-:S04]  /*0250*/  ISETP.GE.U32.AND P0, PT, R4, UR8, PT ;  /* 0x0000000804007c0c */ /* 0x000fc8000bf06070 */
[----:B------:R-:W-:-:S13]  /*0260*/  ISETP.GE.U32.AND.EX P0, PT, RZ, UR9, PT, P0 ;  /* 0x00000009ff007c0c */ /* 0x000fda000bf06100 */
[----:B------:R-:W-:Y:S05]  /*0270*/  @P0 BRA `(.L_x_844) ;  /* 0x0000000000240947 */ /* 0x000fea0003800000 */
[----:B0-----:R-:W0:Y:S01]  /*0280*/  S2R R7, SR_CTAID.Y ;  /* 0x0000000000077919 */ /* 0x001e220000002600 */
[----:B------:R-:W1:Y:S01]  /*0290*/  LDCU.64 UR4, c[0x0][0x388] ;  /* 0x00007100ff0477ac */ /* 0x000e620008000a00 */
[----:B------:R-:W-:-:S03]  /*02a0*/  HFMA2 R5, -RZ, RZ, 0, 0 ;  /* 0x00000000ff057431 */ /* 0x000fc600000001ff */
[----:B0-----:R-:W-:-:S04]  /*02b0*/  IMAD.WIDE.U32 R4, R7, UR8, R4 ;  /* 0x0000000807047c25 */ /* 0x001fc8000f8e0004 */
[----:B------:R-:W-:Y:S01]  /*02c0*/  IMAD R7, R7, UR9, R5 ;  /* 0x0000000907077c24 */ /* 0x000fe2000f8e0205 */
[----:B-1----:R-:W-:-:S04]  /*02d0*/  LEA R6, P0, R4, UR4, 0x2 ;  /* 0x0000000404067c11 */ /* 0x002fc8000f8010ff */
[----:B------:R-:W-:-:S06]  /*02e0*/  LEA.HI.X R7, R4, UR5, R7, 0x2, P0 ;  /* 0x0000000504077c11 */ /* 0x000fcc00080f1407 */
[----:B------:R-:W2:Y:S04]  /*02f0*/  LDG.E R7, desc[UR12][R6.64] ;  /* 0x0000000c06077981 */ /* 0x000ea8000c1e1900 */
[----:B--2---:R1:W-:Y:S02]  /*0300*/  STS [R2], R7 ;  /* 0x0000000702007388 */ /* 0x0043e40000000800 */
.L_x_844:
[----:B------:R-:W-:Y:S05]  /*0310*/  BSYNC.RECONVERGENT B0 ;  /* 0x0000000000007941 */ /* 0x000fea0003800200 */
.L_x_843:
[----:B------:R-:W-:Y:S06]  /*0320*/  BAR.SYNC.DEFER_BLOCKING 0x0 ;  /* 0x0000000000007b1d */ /* 0x000fec0000010000 */
[----:B------:R-:W-:Y:S05]  /*0330*/  @!P1 BRA `(.L_x_845) ;  /* 0x00000000002c9947 */ /* 0x000fea0003800000 */
.L_x_846:
[----:B------:R-:W-:-:S04]  /*0340*/  SHF.R.U32.HI R9, RZ, 0x1, R3 ;  /* 0x00000001ff097819 */ /* 0x000fc80000011603 */
[----:B------:R-:W-:-:S13]  /*0350*/  ISETP.GE.U32.AND P0, PT, R0, R9, PT ;  /* 0x000000090000720c */ /* 0x000fda0003f06070 */
[----:B------:R-:W-:Y:S01]  /*0360*/  @!P0 IMAD R5, R9, 0x4, R2 ;  /* 0x0000000409058824 */ /* 0x000fe200078e0202 */
[----:B------:R-:W-:Y:S05]  /*0370*/  @!P0 LDS R4, [R2] ;  /* 0x0000000002048984 */ /* 0x000fea0000000800 */
[----:B------:R-:W0:Y:S02]  /*0380*/  @!P0 LDS R5, [R5] ;  /* 0x0000000005058984 */ /* 0x000e240000000800 */
[----:B01----:R-:W-:-:S05]  /*0390*/  @!P0 FADD R7, |R4|, |R5| ;  /* 0x4000000504078221 */ /* 0x003fca0000000200 */
[----:B------:R2:W-:Y:S01]  /*03a0*/  @!P0 STS [R2], R7 ;  /* 0x0000000702008388 */ /* 0x0005e20000000800 */
[----:B------:R-:W-:Y:S01]  /*03b0*/  BAR.SYNC.DEFER_BLOCKING 0x0 ;  /* 0x0000000000007b1d */ /* 0x000fe20000010000 */
[----:B------:R-:W-:Y:S02]  /*03c0*/  ISETP.GT.U32.AND P0, PT, R3, 0x83, PT ;  /* 0x000000830300780c */ /* 0x000fe40003f04070 */
[----:B------:R-:W-:-:S11]  /*03d0*/  MOV R3, R9 ;  /* 0x0000000900037202 */ /* 0x000fd60000000f00 */
[----:B--2---:R-:W-:Y:S05]  /*03e0*/  @P0 BRA `(.L_x_846) ;  /* 0xfffffffc00d40947 */ /* 0x004fea000383ffff */
.L_x_845:
[----:B------:R-:W-:Y:S05]  /*03f0*/  @P2 EXIT ;  /* 0x000000000000294d */ /* 0x000fea0003800000 */
[----:B------:R-:W-:Y:S01]  /*0400*/  LDS R3, [R2] ;  /* 0x0000000002037984 */ /* 0x000fe20000000800 */
[----:B------:R-:W-:-:S03]  /*0410*/  ISETP.NE.AND P0, PT, R0, RZ, PT ;  /* 0x000000ff0000720c */ /* 0x000fc60003f05270 */
[----:B------:R-:W2:Y:S02]  /*0420*/  LDS R4, [R2+0x80] ;  /* 0x0000800002047984 */ /* 0x000ea40000000800 */
[----:B--2---:R-:W-:-:S05]  /*0430*/  FADD R3, |R3|, |R4| ;  /* 0x4000000403037221 */ /* 0x004fca0000000200 */
[----:B------:R-:W-:Y:S04]  /*0440*/  STS [R2], R3 ;  /* 0x0000000302007388 */ /* 0x000fe80000000800 */
[----:B------:R-:W-:Y:S04]  /*0450*/  LDS R4, [R2] ;  /* 0x0000000002047984 */ /* 0x000fe80000000800 */
[----:B------:R-:W2:Y:S02]  /*0460*/  LDS R5, [R2+0x40] ;  /* 0x0000400002057984 */ /* 0x000ea40000000800 */
[----:B--2---:R-:W-:-:S05]  /*0470*/  FADD R5, |R4|, |R5| ;  /* 0x4000000504057221 */ /* 0x004fca0000000200 */
[----:B------:R-:W-:Y:S04]  /*0480*/  STS [R2], R5 ;  /* 0x0000000502007388 */ /* 0x000fe80000000800 */
[----:B------:R-:W-:Y:S04]  /*0490*/  LDS R4, [R2] ;  /* 0x0000000002047984 */ /* 0x000fe80000000800 */
[----:B01----:R-:W0:Y:S02]  /*04a0*/  LDS R7, [R2+0x20] ;  /* 0x0000200002077984 */ /* 0x003e240000000800 */
[----:B0-----:R-:W-:-:S05]  /*04b0*/  FADD R7, |R4|, |R7| ;  /* 0x4000000704077221 */ /* 0x001fca0000000200 */
[----:B------:R-:W-:Y:S04]  /*04c0*/  STS [R2], R7 ;  /* 0x0000000702007388 */ /* 0x000fe80000000800 */
[----:B------:R-:W-:Y:S04]  /*04d0*/  LDS R4, [R2] ;  /* 0x0000000002047984 */ /* 0x000fe80000000800 */
[----:B------:R-:W0:Y:S02]  /*04e0*/  LDS R9, [R2+0x10] ;  /* 0x0000100002097984 */ /* 0x000e240000000800 */
        /* <DEDUP_REMOVED lines=9> */
[----:B------:R0:W-:Y:S01]  /*0580*/  STS [R2], R5 ;  /* 0x0000000502007388 */ /* 0x0001e20000000800 */
        /* <DEDUP_REMOVED lines=8> */
[----:B0-----:R-:W0:Y:S01]  /*0610*/  LDS R5, [UR4] ;  /* 0x00000004ff057984 */ /* 0x001e220008000800 */
[----:B------:R-:W-:Y:S02]  /*0620*/  UMOV UR4, UR6 ;  /* 0x0000000600047c82 */ /* 0x000fe40008000000 */
[----:B--2---:R-:W-:-:S04]  /*0630*/  UIMAD.WIDE.U32 UR4, UR7, UR8, UR4 ;  /* 0x00000008070472a5 */ /* 0x004fc8000f8e0004 */
[----:B------:R-:W-:Y:S02]  /*0640*/  UIMAD UR7, UR7, UR9, UR5 ;  /* 0x00000009070772a4 */ /* 0x000fe4000f8e0205 */
[----:B---3--:R-:W-:-:S04]  /*0650*/  ULEA UR5, UP0, UR4, UR10, 0x2 ;  /* 0x0000000a04057291 */ /* 0x008fc8000f8010ff */
[----:B------:R-:W-:Y:S02]  /*0660*/  ULEA.HI.X UR4, UR4, UR11, UR7, 0x2, UP0 ;  /* 0x0000000b04047291 */ /* 0x000fe400080f1407 */
[----:B------:R-:W-:-:S04]  /*0670*/  IMAD.U32 R2, RZ, RZ, UR5 ;  /* 0x00000005ff027e24 */ /* 0x000fc8000f8e00ff */
[----:B------:R-:W-:-:S05]  /*0680*/  MOV R3, UR4 ;  /* 0x0000000400037c02 */ /* 0x000fca0008000f00 */
[----:B0-----:R-:W-:Y:S01]  /*0690*/  STG.E desc[UR12][R2.64], R5 ;  /* 0x0000000502007986 */ /* 0x001fe2000c10190c */
[----:B------:R-:W-:Y:S05]  /*06a0*/  EXIT ;  /* 0x000000000000794d */ /* 0x000fea0003800000 */
.L_x_847:
        /* <DEDUP_REMOVED lines=13> */
.L_x_32925:


//--------------------- .text.contiguous_reducel12_f32 --------------------------
	.section	.text.contiguous_reducel12_f32,"ax",@progbits
	.align	128
        .global         contiguous_reducel12_f32
        .type           contiguous_reducel12_f32,@function
        .size           contiguous_reducel12_f32,(.L_x_32224 - contiguous_reducel12_f32)
        .other          contiguous_reducel12_f32,@"STO_CUDA_ENTRY STV_DEFAULT"
contiguous_reducel12_f32:
.text.contiguous_reducel12_f32:
        /* <DEDUP_REMOVED lines=18> */
[----:B------:R1:W-:Y:S01]  /*0120*/  STS [R3], RZ ;  /* 0x000000ff03007388 */ /* 0x0003e20000000800 */
        /* <DEDUP_REMOVED lines=27> */
.L_x_876:
        /* <DEDUP_REMOVED lines=32> */
.L_x_853:
[----:B------:R-:W-:Y:S01]  /*04e0*/  MOV R26, R6 ;  /* 0x00000006001a7202 */ /* 0x000fe20000000f00 */
[----:B------:R-:W-:Y:S01]  /*04f0*/  IMAD.MOV.U32 R13, RZ, RZ, R7 ;  /* 0x000000ffff0d7224 */ /* 0x000fe200078e0007 */
[----:B------:R-:W-:Y:S01]  /*0500*/  MOV R14, R34 ;  /* 0x00000022000e7202 */ /* 0x000fe20000000f00 */
[----:B------:R-:W-:Y:S01]  /*0510*/  IMAD.MOV.U32 R11, RZ, RZ, R35 ;  /* 0x000000ffff0b7224 */ /* 0x000fe200078e0023 */
[----:B------:R-:W-:-:S07]  /*0520*/  MOV R12, 0x540 ;  /* 0x00000540000c7802 */ /* 0x000fce0000000f00 */
[----:B-1----:R-:W-:Y:S05]  /*0530*/  CALL.REL.NOINC `($__internal_20_$__cuda_sm20_div_s64) ;  /* 0x0000006400587944 */ /* 0x002fea0003c00000 */
        /* <DEDUP_REMOVED lines=9> */
.L_x_854:
[----:B------:R-:W-:Y:S05]  /*05d0*/  BSYNC.RECONVERGENT B1 ;  /* 0x0000000000017941 */ /* 0x000fea0003800200 */
.L_x_852:
        /* <DEDUP_REMOVED lines=34> */
.L_x_856:
[----:B------:R-:W-:Y:S01]  /*0800*/  IMAD.MOV.U32 R26, RZ, RZ, R20 ;  /* 0x000000ffff1a7224 */ /* 0x000fe200078e0014 */
[----:B------:R-:W-:Y:S01]  /*0810*/  MOV R13, R9 ;  /* 0x00000009000d7202 */ /* 0x000fe20000000f00 */
[----:B------:R-:W-:Y:S01]  /*0820*/  IMAD.MOV.U32 R14, RZ, RZ, R34 ;  /* 0x000000ffff0e7224 */ /* 0x000fe200078e0022 */
[----:B------:R-:W-:Y:S02]  /*0830*/  MOV R11, R35 ;  /* 0x00000023000b7202 */ /* 0x000fe40000000f00 */
[----:B------:R-:W-:-:S07]  /*0840*/  MOV R12, 0x860 ;  /* 0x00000860000c7802 */ /* 0x000fce0000000f00 */
[----:B------:R-:W-:Y:S05]  /*0850*/  CALL.REL.NOINC `($__internal_20_$__cuda_sm20_div_s64) ;  /* 0x0000006000907944 */ /* 0x000fea0003c00000 */
        /* <DEDUP_REMOVED lines=9> */
.L_x_857:
[----:B------:R-:W-:Y:S05]  /*08f0*/  BSYNC.RECONVERGENT B1 ;  /* 0x0000000000017941 */ /* 0x000fea0003800200 */
.L_x_855:
        /* <DEDUP_REMOVED lines=33> */
.L_x_859:
[----:B------:R-:W-:Y:S01]  /*0b10*/  IMAD.MOV.U32 R26, RZ, RZ, R36 ;  /* 0x000000ffff1a7224 */ /* 0x000fe200078e0024 */
[----:B------:R-:W-:Y:S01]  /*0b20*/  MOV R13, R37 ;  /* 0x00000025000d7202 */ /* 0x000fe20000000f00 */
[----:B------:R-:W-:Y:S01]  /*0b30*/  IMAD.MOV.U32 R14, RZ, RZ, R20 ;  /* 0x000000ffff0e7224 */ /* 0x000fe200078e0014 */
[----:B------:R-:W-:Y:S02]  /*0b40*/  MOV R11, R21 ;  /* 0x00000015000b7202 */ /* 0x000fe40000000f00 */
[----:B------:R-:W-:-:S07]  /*0b50*/  MOV R12, 0xb70 ;  /* 0x00000b70000c7802 */ /* 0x000fce0000000f00 */
[----:B------:R-:W-:Y:S05]  /*0b60*/  CALL.REL.NOINC `($__internal_20_$__cuda_sm20_div_s64) ;  /* 0x0000005c00cc7944 */ /* 0x000fea0003c00000 */
        /* <DEDUP_REMOVED lines=10> */
.L_x_860:
[----:B------:R-:W-:Y:S05]  /*0c10*/  BSYNC.RECONVERGENT B1 ;  /* 0x0000000000017941 */ /* 0x000fea0003800200 */
.L_x_858:
        /* <DEDUP_REMOVED lines=35> */
.L_x_862:
[----:B------:R-:W-:Y:S01]  /*0e50*/  MOV R26, R34 ;  /* 0x00000022001a7202 */ /* 0x000fe20000000f00 */
[----:B------:R-:W-:Y:S01]  /*0e60*/  IMAD.MOV.U32 R13, RZ, RZ, R35 ;  /* 0x000000ffff0d7224 */ /* 0x000fe200078e0023 */
[----:B------:R-:W-:Y:S01]  /*0e70*/  MOV R14, R20 ;  /* 0x00000014000e7202 */ /* 0x000fe20000000f00 */
[----:B------:R-:W-:Y:S01]  /*0e80*/  IMAD.MOV.U32 R11, RZ, RZ, R21 ;  /* 0x000000ffff0b7224 */ /* 0x000fe200078e0015 */
[----:B------:R-:W-:-:S07]  /*0e90*/  MOV R12, 0xeb0 ;  /* 0x00000eb0000c7802 */ /* 0x000fce0000000f00 */
[----:B------:R-:W-:Y:S05]  /*0ea0*/  CALL.REL.NOINC `($__internal_20_$__cuda_sm20_div_s64) ;  /* 0x0000005800fc7944 */ /* 0x000fea0003c00000 */
        /* <DEDUP_REMOVED lines=11> */
.L_x_863:
[----:B------:R-:W-:Y:S05]  /*0f60*/  BSYNC.RECONVERGENT B1 ;  /* 0x0000000000017941 */ /* 0x000fea0003800200 */
.L_x_861:
        /* <DEDUP_REMOVED lines=36> */
.L_x_865:
        /* <DEDUP_REMOVED lines=16> */
.L_x_866:
[----:B------:R-:W-:Y:S05]  /*12b0*/  BSYNC.RECONVERGENT B1 ;  /* 0x0000000000017941 */ /* 0x000fea0003800200 */
.L_x_864:
        /* <DEDUP_REMOVED lines=35> */
.L_x_868:
        /* <DEDUP_REMOVED lines=17> */
.L_x_869:
[----:B------:R-:W-:Y:S05]  /*1600*/  BSYNC.RECONVERGENT B1 ;  /* 0x0000000000017941 */ /* 0x000fea0003800200 */
.L_x_867:
        /* <DEDUP_REMOVED lines=35> */
.L_x_871:
        /* <DEDUP_REMOVED lines=16> */
.L_x_872:
[----:B------:R-:W-:Y:S05]  /*1940*/  BSYNC.RECONVERGENT B1 ;  /* 0x0000000000017941 */ /* 0x000fea0003800200 */
.L_x_870:
        /* <DEDUP_REMOVED lines=35> */
.L_x_874:
        /* <DEDUP_REMOVED lines=16> */
.L_x_875:
[----:B------:R-:W-:Y:S05]  /*1c80*/  BSYNC.RECONVERGENT B1 ;  /* 0x0000000000017941 */ /* 0x000fea0003800200 */
.L_x_873:
        /* <DEDUP_REMOVED lines=8> */
.L_x_851:
        /* <DEDUP_REMOVED lines=36> */
.L_x_879:
[----:B------:R-:W-:Y:S01]  /*1f50*/  MOV R26, R6 ;  /* 0x00000006001a7202 */ /* 0x000fe20000000f00 */
[----:B------:R-:W-:Y:S01]  /*1f60*/  IMAD.MOV.U32 R13, RZ, RZ, R7 ;  /* 0x000000ffff0d7224 */ /* 0x000fe200078e0007 */
[----:B------:R-:W-:Y:S01]  /*1f70*/  MOV R14, R16 ;  /* 0x00000010000e7202 */ /* 0x000fe20000000f00 */
[----:B------:R-:W-:Y:S01]  /*1f80*/  IMAD.MOV.U32 R11, RZ, RZ, R17 ;  /* 0x000000ffff0b7224 */ /* 0x000fe200078e0011 */
[----:B------:R-:W-:-:S07]  /*1f90*/  MOV R12, 0x1fb0 ;  /* 0x00001fb0000c7802 */ /* 0x000fce0000000f00 */
[----:B------:R-:W-:Y:S05]  /*1fa0*/  CALL.REL.NOINC `($__internal_20_$__cuda_sm20_div_s64) ;  /* 0x0000004800bc7944 */ /* 0x000fea0003c00000 */
        /* <DEDUP_REMOVED lines=9> */
.L_x_880:
[----:B------:R-:W-:Y:S05]  /*2040*/  BSYNC.RECONVERGENT B1 ;  /* 0x0000000000017941 */ /* 0x000fea0003800200 */
.L_x_878:
        /* <DEDUP_REMOVED lines=34> */
.L_x_882:
        /* <DEDUP_REMOVED lines=17> */
.L_x_883:
[----:B------:R-:W-:Y:S05]  /*2380*/  BSYNC.RECONVERGENT B1 ;  /* 0x0000000000017941 */ /* 0x000fea0003800200 */
.L_x_881:
        /* <DEDUP_REMOVED lines=36> */
.L_x_885:
        /* <DEDUP_REMOVED lines=16> */
.L_x_886:
[----:B------:R-:W-:Y:S05]  /*26d0*/  BSYNC.RECONVERGENT B1 ;  /* 0x0000000000017941 */ /* 0x000fea0003800200 */
.L_x_884:
        /* <DEDUP_REMOVED lines=35> */
.L_x_888:
[----:B------:R-:W-:Y:S01]  /*2910*/  MOV R26, R18 ;  /* 0x00000012001a7202 */ /* 0x000fe20000000f00 */
[----:B------:R-:W-:Y:S01]  /*2920*/  IMAD.MOV.U32 R13, RZ, RZ, R19 ;  /* 0x000000ffff0d7224 */ /* 0x000fe200078e0013 */
[----:B------:R-:W-:Y:S01]  /*2930*/  MOV R14, R16 ;  /* 0x00000010000e7202 */ /* 0x000fe20000000f00 */
[----:B------:R-:W-:Y:S01]  /*2940*/  IMAD.MOV.U32 R11, RZ, RZ, R17 ;  /* 0x000000ffff0b7224 */ /* 0x000fe200078e0011 */
[----:B------:R-:W-:-:S07]  /*2950*/  MOV R12, 0x2970 ;  /* 0x00002970000c7802 */ /* 0x000fce0000000f00 */
[----:B------:R-:W-:Y:S05]  /*2960*/  CALL.REL.NOINC `($__internal_20_$__cuda_sm20_div_s64) ;  /* 0x00000040004c7944 */ /* 0x000fea0003c00000 */
        /* <DEDUP_REMOVED lines=10> */
.L_x_889:
[----:B------:R-:W-:Y:S05]  /*2a10*/  BSYNC.RECONVERGENT B1 ;  /* 0x0000000000017941 */ /* 0x000fea0003800200 */
.L_x_887:
[----:B------:R-:W-:Y:S01]  /*2a20*/  MOV R36, R22 ;  /* 0x0000001600247202 */ /* 0x000fe20000000f00 */
[----:B------:R-:W-:Y:S02]  /*2a30*/  IMAD R11, R11, R38, RZ ;  /* 0x000000260b0b7224 */ /* 0x000fe400078e02ff */
[----:B------:R-:W-:Y:S02]  /*2a40*/  VIADD R8, R8, 0xfffffffe ;  /* 0xfffffffe08087836 */ /* 0x000fe40000000000 */
[----:B------:R-:W-:-:S04]  /*2a50*/  IMAD.WIDE.U32 R22, R38, R10, R36 ;  /* 0x0000000a26167225 */ /* 0x000fc800078e0024 */
[----:B------:R-:W-:-:S05]  /*2a60*/  IMAD R11, R39, R10, R11 ;  /* 0x0000000a270b7224 */ /* 0x000fca00078e020b */
[----:B------:R-:W-:-:S07]  /*2a70*/  IADD3 R23, PT, PT, R23, R11, RZ ;  /* 0x0000000b17177210 */ /* 0x000fce0007ffe0ff */
.L_x_877:
        /* <DEDUP_REMOVED lines=30> */
.L_x_891:
[----:B------:R-:W-:Y:S01]  /*2c60*/  MOV R18, R6 ;  /* 0x0000000600127202 */ /* 0x000fe20000000f00 */
[----:B------:R-:W-:Y:S01]  /*2c70*/  IMAD.MOV.U32 R19, RZ, RZ, R7 ;  /* 0x000000ffff137224 */ /* 0x000fe200078e0007 */
[----:B------:R-:W-:Y:S01]  /*2c80*/  MOV R24, R10 ;  /* 0x0000000a00187202 */ /* 0x000fe20000000f00 */
[----:B------:R-:W-:Y:S01]  /*2c90*/  IMAD.MOV.U32 R21, RZ, RZ, R11 ;  /* 0x000000ffff157224 */ /* 0x000fe200078e000b */
[----:B------:R-:W-:-:S07]  /*2ca0*/  MOV R26, 0x2cc0 ;  /* 0x00002cc0001a7802 */ /* 0x000fce0000000f00 */
[----:B------:R-:W-:Y:S05]  /*2cb0*/  CALL.REL.NOINC `($__internal_21_$__cuda_sm20_rem_s64) ;  /* 0x0000004000c47944 */ /* 0x000fea0003c00000 */
.L_x_892:
[----:B------:R-:W-:Y:S05]  /*2cc0*/  BSYNC.RECONVERGENT B1 ;  /* 0x0000000000017941 */ /* 0x000fea0003800200 */
.L_x_890:
        /* <DEDUP_REMOVED lines=30> */
.L_x_894:
[----:B------:R-:W-:Y:S01]  /*2eb0*/  MOV R24, R10 ;  /* 0x0000000a00187202 */ /* 0x000fe20000000f00 */
[----:B------:R-:W-:Y:S01]  /*2ec0*/  IMAD.MOV.U32 R21, RZ, RZ, R11 ;  /* 0x000000ffff157224 */ /* 0x000fe200078e000b */
[----:B------:R-:W-:Y:S01]  /*2ed0*/  MOV R18, R20 ;  /* 0x0000001400127202 */ /* 0x000fe20000000f00 */
[----:B------:R-:W-:Y:S01]  /*2ee0*/  IMAD.MOV.U32 R19, RZ, RZ, R9 ;  /* 0x000000ffff137224 */ /* 0x000fe200078e0009 */
[----:B------:R-:W-:-:S07]  /*2ef0*/  MOV R26, 0x2f10 ;  /* 0x00002f10001a7802 */ /* 0x000fce0000000f00 */
[----:B------:R-:W-:Y:S05]  /*2f00*/  CALL.REL.NOINC `($__internal_21_$__cuda_sm20_rem_s64) ;  /* 0x0000004000307944 */ /* 0x000fea0003c00000 */
.L_x_895:
[----:B------:R-:W-:Y:S05]  /*2f10*/  BSYNC.RECONVERGENT B1 ;  /* 0x0000000000017941 */ /* 0x000fea0003800200 */
.L_x_893:
[----:B------:R-:W-:Y:S02]  /*2f20*/  IMAD R7, R7, R16, RZ ;  /* 0x0000001007077224 */ /* 0x000fe400078e02ff */
[----:B------:R-:W-:-:S04]  /*2f30*/  IMAD.WIDE.U32 R22, R16, R6, R22 ;  /* 0x0000000610167225 */ /* 0x000fc800078e0016 */
[----:B------:R-:W-:-:S05]  /*2f40*/  IMAD R7, R17, R6, R7 ;  /* 0x0000000611077224 */ /* 0x000fca00078e0207 */
[----:B------:R-:W-:-:S07]  /*2f50*/  IADD3 R23, PT, PT, R23, R7, RZ ;  /* 0x0000000717177210 */ /* 0x000fce0007ffe0ff */
.L_x_850:
[----:B------:R-:W0:Y:S02]  /*2f60*/  LDCU.64 UR4, c[0x0][0x388] ;  /* 0x00007100ff0477ac */ /* 0x000e240008000a00 */
[----:B0-----:R-:W-:Y:S02]  /*2f70*/  LEA R8, P1, R22, UR4, 0x2 ;  /* 0x0000000416087c11 */ /* 0x001fe4000f8210ff */
[----:B------:R-:W-:Y:S02]  /*2f80*/  LEA R6, P0, R4, UR4, 0x2 ;  /* 0x0000000404067c11 */ /* 0x000fe4000f8010ff */
[----:B------:R-:W-:Y:S02]  /*2f90*/  LEA.HI.X R9, R22, UR5, R23, 0x2, P1 ;  /* 0x0000000516097c11 */ /* 0x000fe400088f1417 */
[----:B------:R-:W-:-:S04]  /*2fa0*/  LEA.HI.X R7, R4, UR5, R5, 0x2, P0 ;  /* 0x0000000504077c11 */ /* 0x000fc800080f1405 */
[----:B------:R-:W2:Y:S04]  /*2fb0*/  LDG.E R9, desc[UR12][R8.64] ;  /* 0x0000000c08097981 */ /* 0x000ea8000c1e1900 */
[----:B------:R-:W2:Y:S02]  /*2fc0*/  LDG.E R6, desc[UR12][R6.64] ;  /* 0x0000000c06067981 */ /* 0x000ea4000c1e1900 */
[----:B--2---:R-:W-:-:S05]  /*2fd0*/  FADD R4, |R6|, |R9| ;  /* 0x4000000906047221 */ /* 0x004fca0000000200 */
[----:B------:R0:W-:Y:S01]  /*2fe0*/  STS [R3], R4 ;  /* 0x0000000403007388 */ /* 0x0001e20000000800 */
[----:B------:R-:W-:Y:S05]  /*2ff0*/  BRA `(.L_x_896) ;  /* 0x0000003400b87947 */ /* 0x000fea0003800000 */
.L_x_849:
        /* <DEDUP_REMOVED lines=18> */
.L_x_923:
        /* <DEDUP_REMOVED lines=30> */
.L_x_900:
        /* <DEDUP_REMOVED lines=15> */
.L_x_901:
[----:B------:R-:W-:Y:S05]  /*33f0*/  BSYNC.RECONVERGENT B1 ;  /* 0x0000000000017941 */ /* 0x000fea0003800200 */
.L_x_899:
        /* <DEDUP_REMOVED lines=39> */
.L_x_903:
        /* <DEDUP_REMOVED lines=17> */
.L_x_904:
[----:B------:R-:W-:Y:S05]  /*3780*/  BSYNC.RECONVERGENT B1 ;  /* 0x0000000000017941 */ /* 0x000fea0003800200 */
.L_x_902:
        /* <DEDUP_REMOVED lines=37> */
.L_x_906:
        /* <DEDUP_REMOVED lines=17> */
.L_x_907:
[----:B------:R-:W-:Y:S05]  /*3af0*/  BSYNC.RECONVERGENT B1 ;  /* 0x0000000000017941 */ /* 0x000fea0003800200 */
.L_x_905:
        /* <DEDUP_REMOVED lines=38> */
.L_x_909:
[----:B------:R-:W-:Y:S01]  /*3d60*/  IMAD.MOV.U32 R26, RZ, RZ, R20 ;  /* 0x000000ffff1a7224 */ /* 0x000fe200078e0014 */
[----:B------:R-:W-:Y:S01]  /*3d70*/  MOV R13, R21 ;  /* 0x00000015000d7202 */ /* 0x000fe20000000f00 */
[----:B------:R-:W-:Y:S01]  /*3d80*/  IMAD.MOV.U32 R14, RZ, RZ, R36 ;  /* 0x000000ffff0e7224 */ /* 0x000fe200078e0024 */
[----:B------:R-:W-:Y:S02]  /*3d90*/  MOV R11, R37 ;  /* 0x00000025000b7202 */ /* 0x000fe40000000f00 */
[----:B------:R-:W-:-:S07]  /*3da0*/  MOV R12, 0x3dc0 ;  /* 0x00003dc0000c7802 */ /* 0x000fce0000000f00 */
[----:B-1----:R-:W-:Y:S05]  /*3db0*/  CALL.REL.NOINC `($__internal_20_$__cuda_sm20_div_s64) ;  /* 0x0000002c00387944 */ /* 0x002fea0003c00000 */
        /* <DEDUP_REMOVED lines=11> */
.L_x_910:
[----:B------:R-:W-:Y:S05]  /*3e70*/  BSYNC.RECONVERGENT B1 ;  /* 0x0000000000017941 */ /* 0x000fea0003800200 */
.L_x_908:
        /* <DEDUP_REMOVED lines=38> */
.L_x_912:
        /* <DEDUP_REMOVED lines=17> */
.L_x_913:
[----:B------:R-:W-:Y:S05]  /*41f0*/  BSYNC.RECONVERGENT B1 ;  /* 0x0000000000017941 */ /* 0x000fea0003800200 */
.L_x_911:
        /* <DEDUP_REMOVED lines=40> */
.L_x_915:
        /* <DEDUP_REMOVED lines=17> */
.L_x_916:
[----:B------:R-:W-:Y:S05]  /*4590*/  BSYNC.RECONVERGENT B1 ;  /* 0x0000000000017941 */ /* 0x000fea0003800200 */
.L_x_914:
        /* <DEDUP_REMOVED lines=40> */
.L_x_918:
        /* <DEDUP_REMOVED lines=17> */
.L_x_919:
[----:B------:R-:W-:Y:S05]  /*4930*/  BSYNC.RECONVERGENT B1 ;  /* 0x0000000000017941 */ /* 0x000fea0003800200 */
.L_x_917:
        /* <DEDUP_REMOVED lines=38> */
.L_x_921:
[----:B------:R-:W-:Y:S01]  /*4ba0*/  MOV R26, R20 ;  /* 0x00000014001a7202 */ /* 0x000fe20000000f00 */
[----:B------:R-:W-:Y:S01]  /*4bb0*/  IMAD.MOV.U32 R14, RZ, RZ, R22 ;  /* 0x000000ffff0e7224 */ /* 0x000fe200078e0016 */
[----:B------:R-:W-:Y:S02]  /*4bc0*/  MOV R13, R21 ;  /* 0x00000015000d7202 */ /* 0x000fe40000000f00 */
[----:B------:R-:W-:Y:S02]  /*4bd0*/  MOV R11, R23 ;  /* 0x00000017000b7202 */ /* 0x000fe40000000f00 */
[----:B------:R-:W-:-:S07]  /*4be0*/  MOV R12, 0x4c00 ;  /* 0x00004c00000c7802 */ /* 0x000fce0000000f00 */
[----:B-1----:R-:W-:Y:S05]  /*4bf0*/  CALL.REL.NOINC `($__internal_20_$__cuda_sm20_div_s64) ;  /* 0x0000001c00a87944 */ /* 0x002fea0003c00000 */
        /* <DEDUP_REMOVED lines=11> */
.L_x_922:
[----:B------:R-:W-:Y:S05]  /*4cb0*/  BSYNC.RECONVERGENT B1 ;  /* 0x0000000000017941 */ /* 0x000fea0003800200 */
.L_x_920:
        /* <DEDUP_REMOVED lines=15> */
.L_x_898:
        /* <DEDUP_REMOVED lines=37> */
.L_x_926:
[----:B------:R-:W-:Y:S01]  /*5000*/  MOV R26, R18 ;  /* 0x00000012001a7202 */ /* 0x000fe20000000f00 */
[----:B------:R-:W-:Y:S01]  /*5010*/  IMAD.MOV.U32 R13, RZ, RZ, R19 ;  /* 0x000000ffff0d7224 */ /* 0x000fe200078e0013 */
[----:B------:R-:W-:Y:S02]  /*5020*/  MOV R14, R6 ;  /* 0x00000006000e7202 */ /* 0x000fe40000000f00 */
[----:B------:R-:W-:Y:S02]  /*5030*/  MOV R11, R7 ;  /* 0x00000007000b7202 */ /* 0x000fe40000000f00 */
[----:B------:R-:W-:-:S07]  /*5040*/  MOV R12, 0x5060 ;  /* 0x00005060000c7802 */ /* 0x000fce0000000f00 */
[----:B------:R-:W-:Y:S05]  /*5050*/  CALL.REL.NOINC `($__internal_20_$__cuda_sm20_div_s64) ;  /* 0x0000001800907944 */ /* 0x000fea0003c00000 */
        /* <DEDUP_REMOVED lines=9> */
.L_x_927:
[----:B------:R-:W-:Y:S05]  /*50f0*/  BSYNC.RECONVERGENT B1 ;  /* 0x0000000000017941 */ /* 0x000fea0003800200 */
.L_x_925:
        /* <DEDUP_REMOVED lines=39> */
.L_x_929:
        /* <DEDUP_REMOVED lines=17> */
.L_x_930:
[----:B------:R-:W-:Y:S05]  /*5480*/  BSYNC.RECONVERGENT B1 ;  /* 0x0000000000017941 */ /* 0x000fea0003800200 */
.L_x_928:
        /* <DEDUP_REMOVED lines=40> */
.L_x_932:
[----:B------:R-:W-:Y:S01]  /*5710*/  MOV R26, R18 ;  /* 0x00000012001a7202 */ /* 0x000fe20000000f00 */
[----:B------:R-:W-:Y:S01]  /*5720*/  IMAD.MOV.U32 R14, RZ, RZ, R20 ;  /* 0x000000ffff0e7224 */ /* 0x000fe200078e0014 */
[----:B------:R-:W-:Y:S02]  /*5730*/  MOV R13, R19 ;  /* 0x00000013000d7202 */ /* 0x000fe40000000f00 */
[----:B------:R-:W-:Y:S02]  /*5740*/  MOV R11, R21 ;  /* 0x00000015000b7202 */ /* 0x000fe40000000f00 */
[----:B------:R-:W-:-:S07]  /*5750*/  MOV R12, 0x5770 ;  /* 0x00005770000c7802 */ /* 0x000fce0000000f00 */
[----:B------:R-:W-:Y:S05]  /*5760*/  CALL.REL.NOINC `($__internal_20_$__cuda_sm20_div_s64) ;  /* 0x0000001000cc7944 */ /* 0x000fea0003c00000 */
        /* <DEDUP_REMOVED lines=11> */
.L_x_933:
[----:B------:R-:W-:Y:S05]  /*5820*/  BSYNC.RECONVERGENT B1 ;  /* 0x0000000000017941 */ /* 0x000fea0003800200 */
.L_x_931:
        /* <DEDUP_REMOVED lines=40> */
.L_x_935:
[----:B------:R-:W-:Y:S01]  /*5ab0*/  MOV R26, R18 ;  /* 0x00000012001a7202 */ /* 0x000fe20000000f00 */
[----:B------:R-:W-:Y:S01]  /*5ac0*/  IMAD.MOV.U32 R13, RZ, RZ, R19 ;  /* 0x000000ffff0d7224 */ /* 0x000fe200078e0013 */
[----:B------:R-:W-:Y:S02]  /*5ad0*/  MOV R14, R20 ;  /* 0x00000014000e7202 */ /* 0x000fe40000000f00 */
[----:B------:R-:W-:Y:S02]  /*5ae0*/  MOV R11, R21 ;  /* 0x00000015000b7202 */ /* 0x000fe40000000f00 */
[----:B------:R-:W-:-:S07]  /*5af0*/  MOV R12, 0x5b10 ;  /* 0x00005b10000c7802 */ /* 0x000fce0000000f00 */
[----:B------:R-:W-:Y:S05]  /*5b00*/  CALL.REL.NOINC `($__internal_20_$__cuda_sm20_div_s64) ;  /* 0x0000000c00e47944 */ /* 0x000fea0003c00000 */
        /* <DEDUP_REMOVED lines=11> */
.L_x_936:
[----:B------:R-:W-:Y:S05]  /*5bc0*/  BSYNC.RECONVERGENT B1 ;  /* 0x0000000000017941 */ /* 0x000fea0003800200 */
.L_x_934:
        /* <DEDUP_REMOVED lines=11> */
.L_x_924:
        /* <DEDUP_REMOVED lines=35> */
.L_x_939:
[----:B------:R-:W-:Y:S01]  /*5eb0*/  IMAD.MOV.U32 R26, RZ, RZ, R18 ;  /* 0x000000ffff1a7224 */ /* 0x000fe200078e0012 */
[----:B------:R-:W-:Y:S01]  /*5ec0*/  MOV R13, R19 ;  /* 0x00000013000d7202 */ /* 0x000fe20000000f00 */
[----:B------:R-:W-:Y:S01]  /*5ed0*/  IMAD.MOV.U32 R11, RZ, RZ, R5 ;  /* 0x000000ffff0b7224 */ /* 0x000fe200078e0005 */
[----:B------:R-:W-:Y:S02]  /*5ee0*/  MOV R14, R4 ;  /* 0x00000004000e7202 */ /* 0x000fe40000000f00 */
[----:B------:R-:W-:-:S07]  /*5ef0*/  MOV R12, 0x5f10 ;  /* 0x00005f10000c7802 */ /* 0x000fce0000000f00 */
[----:B------:R-:W-:Y:S05]  /*5f00*/  CALL.REL.NOINC `($__internal_20_$__cuda_sm20_div_s64) ;  /* 0x0000000800e47944 */ /* 0x000fea0003c00000 */
        /* <DEDUP_REMOVED lines=8> */
.L_x_940:
[----:B------:R-:W-:Y:S05]  /*5f90*/  BSYNC.RECONVERGENT B1 ;  /* 0x0000000000017941 */ /* 0x000fea0003800200 */
.L_x_938:
        /* <DEDUP_REMOVED lines=39> */
.L_x_942:
        /* <DEDUP_REMOVED lines=17> */
.L_x_943:
[----:B------:R-:W-:Y:S05]  /*6320*/  BSYNC.RECONVERGENT B1 ;  /* 0x0000000000017941 */ /* 0x000fea0003800200 */
.L_x_941:
        /* <DEDUP_REMOVED lines=11> */
.L_x_937:
        /* <DEDUP_REMOVED lines=31> */
.L_x_945:
[----:B------:R-:W-:Y:S02]  /*65d0*/  MOV R24, R20 ;  /* 0x0000001400187202 */ /* 0x000fe40000000f00 */
[----:B------:R-:W-:-:S07]  /*65e0*/  MOV R26, 0x6600 ;  /* 0x00006600001a7802 */ /* 0x000fce0000000f00 */
[----:B------:R-:W-:Y:S05]  /*65f0*/  CALL.REL.NOINC `($__internal_21_$__cuda_sm20_rem_s64) ;  /* 0x0000000800747944 */ /* 0x000fea0003c00000 */
[----:B------:R-:W-:Y:S01]  /*6600*/  MOV R4, R6 ;  /* 0x0000000600047202 */ /* 0x000fe20000000f00 */
[----:B------:R-:W-:-:S07]  /*6610*/  IMAD.MOV.U32 R5, RZ, RZ, R7 ;  /* 0x000000ffff057224 */ /* 0x000fce00078e0007 */
.L_x_946:
[----:B------:R-:W-:Y:S05]  /*6620*/  BSYNC.RECONVERGENT B1 ;  /* 0x0000000000017941 */ /* 0x000fea0003800200 */
.L_x_944:
        /* <DEDUP_REMOVED lines=9> */
.L_x_897:
[----:B------:R-:W2:Y:S04]  /*66c0*/  LDG.E R8, desc[UR12][R8.64] ;  /* 0x0000000c08087981 */ /* 0x000ea8000c1e1900 */
[----:B--2---:R1:W-:Y:S02]  /*66d0*/  STS [R3], R8 ;  /* 0x0000000803007388 */ /* 0x0043e40000000800 */
.L_x_896:
[----:B------:R-:W-:Y:S05]  /*66e0*/  BSYNC.RECONVERGENT B0 ;  /* 0x0000000000007941 */ /* 0x000fea0003800200 */
.L_x_848:
[----:B------:R-:W-:Y:S01]  /*66f0*/  BAR.SYNC.DEFER_BLOCKING 0x0 ;  /* 0x0000000000007b1d */ /* 0x000fe20000010000 */
[----:B------:R-:W-:Y:S02]  /*6700*/  ISETP.GE.U32.AND P0, PT, R2, 0x42, PT ;  /* 0x000000420200780c */ /* 0x000fe40003f06070 */
[----:B------:R-:W-:-:S11]  /*6710*/  ISETP.GT.U32.AND P1, PT, R0, 0x1f, PT ;  /* 0x0000001f0000780c */ /* 0x000fd60003f24070 */
[----:B------:R-:W-:Y:S05]  /*6720*/  @!P0 BRA `(.L_x_947) ;  /* 0x00000000002c8947 */ /* 0x000fea0003800000 */
.L_x_948:
[----:B------:R-:W-:-:S04]  /*6730*/  SHF.R.U32.HI R6, RZ, 0x1, R2 ;  /* 0x00000001ff067819 */ /* 0x000fc80000011602 */
[----:B------:R-:W-:-:S13]  /*6740*/  ISETP.GE.U32.AND P0, PT, R0, R6, PT ;  /* 0x000000060000720c */ /* 0x000fda0003f06070 */
[----:B------:R-:W-:Y:S01]  /*6750*/  @!P0 LEA R5, R6, R3, 0x2 ;  /* 0x0000000306058211 */ /* 0x000fe200078e10ff */
[----:B0-----:R-:W-:Y:S05]  /*6760*/  @!P0 LDS R4, [R3] ;  /* 0x0000000003048984 */ /* 0x001fea0000000800 */
[----:B------:R-:W0:Y:S02]  /*6770*/  @!P0 LDS R5, [R5] ;  /* 0x0000000005058984 */ /* 0x000e240000000800 */
[----:B0-----:R-:W-:-:S05]  /*6780*/  @!P0 FADD R4, |R4|, |R5| ;  /* 0x4000000504048221 */ /* 0x001fca0000000200 */
[----:B------:R2:W-:Y:S01]  /*6790*/  @!P0 STS [R3], R4 ;  /* 0x0000000403008388 */ /* 0x0005e20000000800 */
[----:B------:R-:W-:Y:S01]  /*67a0*/  BAR.SYNC.DEFER_BLOCKING 0x0 ;  /* 0x0000000000007b1d */ /* 0x000fe20000010000 */
[----:B------:R-:W-:Y:S01]  /*67b0*/  ISETP.GT.U32.AND P0, PT, R2, 0x83, PT ;  /* 0x000000830200780c */ /* 0x000fe20003f04070 */
[----:B------:R-:W-:-:S12]  /*67c0*/  IMAD.MOV.U32 R2, RZ, RZ, R6 ;  /* 0x000000ffff027224 */ /* 0x000fd800078e0006 */
[----:B--2---:R-:W-:Y:S05]  /*67d0*/  @P0 BRA `(.L_x_948) ;  /* 0xfffffffc00d40947 */ /* 0x004fea000383ffff */
.L_x_947:
[----:B------:R-:W-:Y:S05]  /*67e0*/  @P1 EXIT ;  /* 0x000000000000194d */ /* 0x000fea0003800000 */
[----:B------:R-:W-:Y:S01]  /*67f0*/  LDS R2, [R3] ;  /* 0x0000000003027984 */ /* 0x000fe20000000800 */
[----:B------:R-:W-:-:S03]  /*6800*/  ISETP.NE.AND P0, PT, R0, RZ, PT ;  /* 0x000000ff0000720c */ /* 0x000fc60003f05270 */
[----:B------:R-:W2:Y:S02]  /*6810*/  LDS R5, [R3+0x80] ;  /* 0x0000800003057984 */ /* 0x000ea40000000800 */
[----:B--2---:R-:W-:-:S05]  /*6820*/  FADD R2, |R2|, |R5| ;  /* 0x4000000502027221 */ /* 0x004fca0000000200 */
[----:B------:R-:W-:Y:S04]  /*6830*/  STS [R3], R2 ;  /* 0x0000000203007388 */ /* 0x000fe80000000800 */
[----:B0-----:R-:W-:Y:S04]  /*6840*/  LDS R4, [R3] ;  /* 0x0000000003047984 */ /* 0x001fe80000000800 */
        /* <DEDUP_REMOVED lines=8> */
[----:B-1----:R-:W0:Y:S02]  /*68d0*/  LDS R8, [R3+0x10] ;  /* 0x0000100003087984 */ /* 0x002e240000000800 */
        /* <DEDUP_REMOVED lines=18> */
[----:B------:R-:W1:Y:S01]  /*6a00*/  LDS R5, [UR4] ;  /* 0x00000004ff057984 */ /* 0x000e620008000800 */
[----:B------:R-:W-:Y:S02]  /*6a10*/  UMOV UR4, UR6 ;  /* 0x0000000600047c82 */ /* 0x000fe40008000000 */
[----:B--2---:R-:W-:-:S04]  /*6a20*/  UIMAD.WIDE.U32 UR4, UR7, UR8, UR4 ;  /* 0x00000008070472a5 */ /* 0x004fc8000f8e0004 */
[----:B------:R-:W-:Y:S02]  /*6a30*/  UIMAD UR7, UR7, UR9, UR5 ;  /* 0x00000009070772a4 */ /* 0x000fe4000f8e0205 */
[----:B---3--:R-:W-:-:S04]  /*6a40*/  ULEA UR5, UP0, UR4, UR10, 0x2 ;  /* 0x0000000a04057291 */ /* 0x008fc8000f8010ff */
[----:B------:R-:W-:Y:S02]  /*6a50*/  ULEA.HI.X UR4, UR4, UR11, UR7, 0x2, UP0 ;  /* 0x0000000b04047291 */ /* 0x000fe400080f1407 */
[----:B------:R-:W-:-:S04]  /*6a60*/  MOV R2, UR5 ;  /* 0x0000000500027c02 */ /* 0x000fc80008000f00 */
[----:B0-----:R-:W-:-:S05]  /*6a70*/  MOV R3, UR4 ;  /* 0x0000000400037c02 */ /* 0x001fca0008000f00 */
[----:B-1----:R-:W-:Y:S01]  /*6a80*/  STG.E desc[UR12][R2.64], R5 ;  /* 0x0000000502007986 */ /* 0x002fe2000c10190c */
[----:B------:R-:W-:Y:S05]  /*6a90*/  EXIT ;  /* 0x000000000000794d */ /* 0x000fea0003800000 */
        .weak           $__internal_20_$__cuda_sm20_div_s64
        .type           $__internal_20_$__cuda_sm20_div_s64,@function
        .size           $__internal_20_$__cuda_sm20_div_s64,($__internal_21_$__cuda_sm20_rem_s64 - $__internal_20_$__cuda_sm20_div_s64)
$__internal_20_$__cuda_sm20_div_s64:
        /* <DEDUP_REMOVED lines=82> */
[----:B------:R-:W-:Y:S06]  /*6fc0*/  RET.REL.NODEC R12 `(contiguous_reducel12_f32) ;  /* 0xffffff900c0c7950 */ /* 0x000fec0003c3ffff */
        .weak           $__internal_21_$__cuda_sm20_rem_s64
        .type           $__internal_21_$__cuda_sm20_rem_s64,@function
        .size           $__internal_21_$__cuda_sm20_rem_s64,(.L_x_32224 - $__internal_21_$__cuda_sm20_rem_s64)
$__internal_21_$__cuda_sm20_rem_s64:
        /* <DEDUP_REMOVED lines=76> */
[----:B------:R-:W-:Y:S06]  /*7490*/  RET.REL.NODEC R26 `(contiguous_reducel12_f32) ;  /* 0xffffff881ad87950 */ /* 0x000fec0003c3ffff */
.L_x_949:
        /* <DEDUP_REMOVED lines=14> */
.L_x_32224:


//--------------------- .text.uncontiguous_reducel1_f32 --------------------------
	.section	.text.uncontiguous_reducel1_f32,"ax",@progbits
	.align	128
        .global         uncontiguous_reducel1_f32
        .type           uncontiguous_reducel1_f32,@function
        .size           uncontiguous_reducel1_f32,(.L_x_32226 - uncontiguous_reducel1_f32)
        .other          uncontiguous_reducel1_f32,@"STO_CUDA_ENTRY STV_DEFAULT"
uncontiguous_reducel1_f32:
.text.uncontiguous_reducel1_f32:
        /* <DEDUP_REMOVED lines=16> */
[----:B------:R0:W-:Y:S02]  /*0100*/  STS [R3], RZ ;  /* 0x000000ff03007388 */ /* 0x0001e40000000800 */
        /* <DEDUP_REMOVED lines=24> */
.L_x_978:
        /* <DEDUP_REMOVED lines=33> */
.L_x_955:
[----:B------:R-:W-:Y:S01]  /*04a0*/  IMAD.MOV.U32 R29, RZ, RZ, R14 ;  /* 0x000000ffff1d7224 */ /* 0x000fe200078e000e */
[----:B------:R-:W-:Y:S01]  /*04b0*/  MOV R26, R15 ;  /* 0x0000000f001a7202 */ /* 0x000fe20000000f00 */
[----:B------:R-:W-:Y:S01]  /*04c0*/  IMAD.MOV.U32 R13, RZ, RZ, R16 ;  /* 0x000000ffff0d7224 */ /* 0x000fe200078e0010 */
[----:B------:R-:W-:Y:S02]  /*04d0*/  MOV R12, R17 ;  /* 0x00000011000c7202 */ /* 0x000fe40000000f00 */
[----:B------:R-:W-:-:S07]  /*04e0*/  MOV R11, 0x500 ;  /* 0x00000500000b7802 */ /* 0x000fce0000000f00 */
[----:B------:R-:W-:Y:S05]  /*04f0*/  CALL.REL.NOINC `($__internal_22_$__cuda_sm20_div_s64) ;  /* 0x0000006400d07944 */ /* 0x000fea0003c00000 */
        /* <DEDUP_REMOVED lines=9> */
.L_x_956:
[----:B------:R-:W-:Y:S05]  /*0590*/  BSYNC.RECONVERGENT B1 ;  /* 0x0000000000017941 */ /* 0x000fea0003800200 */
.L_x_954:
        /* <DEDUP_REMOVED lines=36> */
.L_x_958:
[----:B------:R-:W-:Y:S01]  /*07e0*/  IMAD.MOV.U32 R29, RZ, RZ, R7 ;  /* 0x000000ffff1d7224 */ /* 0x000fe200078e0007 */
[----:B------:R-:W-:Y:S01]  /*07f0*/  MOV R26, R8 ;  /* 0x00000008001a7202 */ /* 0x000fe20000000f00 */
[----:B------:R-:W-:Y:S01]  /*0800*/  IMAD.MOV.U32 R13, RZ, RZ, R16 ;  /* 0x000000ffff0d7224 */ /* 0x000fe200078e0010 */
[----:B------:R-:W-:Y:S02]  /*0810*/  MOV R12, R17 ;  /* 0x00000011000c7202 */ /* 0x000fe40000000f00 */
[----:B------:R-:W-:-:S07]  /*0820*/  MOV R11, 0x840 ;  /* 0x00000840000b7802 */ /* 0x000fce0000000f00 */
[----:B------:R-:W-:Y:S05]  /*0830*/  CALL.REL.NOINC `($__internal_22_$__cuda_sm20_div_s64) ;  /* 0x0000006400007944 */ /* 0x000fea0003c00000 */
        /* <DEDUP_REMOVED lines=10> */
.L_x_959:
[----:B------:R-:W-:Y:S05]  /*08e0*/  BSYNC.RECONVERGENT B1 ;  /* 0x0000000000017941 */ /* 0x000fea0003800200 */
.L_x_957:
        /* <DEDUP_REMOVED lines=37> */
.L_x_961:
[----:B------:R-:W-:Y:S01]  /*0b40*/  MOV R29, R14 ;  /* 0x0000000e001d7202 */ /* 0x000fe20000000f00 */
[----:B------:R-:W-:Y:S01]  /*0b50*/  IMAD.MOV.U32 R26, RZ, RZ, R15 ;  /* 0x000000ffff1a7224 */ /* 0x000fe200078e000f */
[----:B------:R-:W-:Y:S01]  /*0b60*/  MOV R13, R16 ;  /* 0x00000010000d7202 */ /* 0x000fe20000000f00 */
[----:B------:R-:W-:Y:S01]  /*0b70*/  IMAD.MOV.U32 R12, RZ, RZ, R17 ;  /* 0x000000ffff0c7224 */ /* 0x000fe200078e0011 */
[----:B------:R-:W-:-:S07]  /*0b80*/  MOV R11, 0xba0 ;  /* 0x00000ba0000b7802 */ /* 0x000fce0000000f00 */
[----:B------:R-:W-:Y:S05]  /*0b90*/  CALL.REL.NOINC `($__internal_22_$__cuda_sm20_div_s64) ;  /* 0x0000006000287944 */ /* 0x000fea0003c00000 */
        /* <DEDUP_REMOVED lines=10> */
.L_x_962:
[----:B------:R-:W-:Y:S05]  /*0c40*/  BSYNC.RECONVERGENT B1 ;  /* 0x0000000000017941 */ /* 0x000fea0003800200 */
.L_x_960:
        /* <DEDUP_REMOVED lines=34> */
.L_x_964:
        /* <DEDUP_REMOVED lines=16> */
.L_x_965:
[----:B------:R-:W-:Y:S05]  /*0f70*/  BSYNC.RECONVERGENT B1 ;  /* 0x0000000000017941 */ /* 0x000fea0003800200 */
.L_x_963:
        /* <DEDUP_REMOVED lines=37> */
.L_x_967:
        /* <DEDUP_REMOVED lines=17> */
.L_x_968:
[----:B------:R-:W-:Y:S05]  /*12e0*/  BSYNC.RECONVERGENT B1 ;  /* 0x0000000000017941 */ /* 0x000fea0003800200 */
.L_x_966:
        /* <DEDUP_REMOVED lines=35> */
.L_x_970:
        /* <DEDUP_REMOVED lines=16> */
.L_x_971:
[----:B------:R-:W-:Y:S05]  /*1620*/  BSYNC.RECONVERGENT B1 ;  /* 0x0000000000017941 */ /* 0x000fea0003800200 */
.L_x_969:
        /* <DEDUP_REMOVED lines=36> */
.L_x_973:
[----:B------:R-:W-:Y:S01]  /*1870*/  MOV R29, R14 ;  /* 0x0000000e001d7202 */ /* 0x000fe20000000f00 */
[----:B------:R-:W-:Y:S01]  /*1880*/  IMAD.MOV.U32 R26, RZ, RZ, R15 ;  /* 0x000000ffff1a7224 */ /* 0x000fe200078e000f */
[----:B------:R-:W-:Y:S01]  /*1890*/  MOV R13, R16 ;  /* 0x00000010000d7202 */ /* 0x000fe20000000f00 */
[----:B------:R-:W-:Y:S01]  /*18a0*/  IMAD.MOV.U32 R12, RZ, RZ, R17 ;  /* 0x000000ffff0c7224 */ /* 0x000fe200078e0011 */
[----:B------:R-:W-:-:S07]  /*18b0*/  MOV R11, 0x18d0 ;  /* 0x000018d0000b7802 */ /* 0x000fce0000000f00 */
[----:B------:R-:W-:Y:S05]  /*18c0*/  CALL.REL.NOINC `($__internal_22_$__cuda_sm20_div_s64) ;  /* 0x0000005000dc7944 */ /* 0x000fea0003c00000 */
        /* <DEDUP_REMOVED lines=11> */
.L_x_974:
[----:B------:R-:W-:Y:S05]  /*1980*/  BSYNC.RECONVERGENT B1 ;  /* 0x0000000000017941 */ /* 0x000fea0003800200 */
.L_x_972:
        /* <DEDUP_REMOVED lines=36> */
.L_x_976:
        /* <DEDUP_REMOVED lines=17> */
.L_x_977:
[----:B------:R-:W-:Y:S05]  /*1ce0*/  BSYNC.RECONVERGENT B1 ;  /* 0x0000000000017941 */ /* 0x000fea0003800200 */
.L_x_975:
        /* <DEDUP_REMOVED lines=10> */
.L_x_953:
        /* <DEDUP_REMOVED lines=36> */
.L_x_981:
[----:B------:R-:W-:Y:S01]  /*1fd0*/  MOV R29, R14 ;  /* 0x0000000e001d7202 */ /* 0x000fe20000000f00 */
[----:B------:R-:W-:Y:S01]  /*1fe0*/  IMAD.MOV.U32 R26, RZ, RZ, R15 ;  /* 0x000000ffff1a7224 */ /* 0x000fe200078e000f */
[----:B------:R-:W-:Y:S01]  /*1ff0*/  MOV R13, R16 ;  /* 0x00000010000d7202 */ /* 0x000fe20000000f00 */
[----:B------:R-:W-:Y:S01]  /*2000*/  IMAD.MOV.U32 R12, RZ, RZ, R17 ;  /* 0x000000ffff0c7224 */ /* 0x000fe200078e0011 */
[----:B------:R-:W-:-:S07]  /*2010*/  MOV R11, 0x2030 ;  /* 0x00002030000b7802 */ /* 0x000fce0000000f00 */
[----:B------:R-:W-:Y:S05]  /*2020*/  CALL.REL.NOINC `($__internal_22_$__cuda_sm20_div_s64) ;  /* 0x0000004c00047944 */ /* 0x000fea0003c00000 */
        /* <DEDUP_REMOVED lines=9> */
.L_x_982:
[----:B------:R-:W-:Y:S05]  /*20c0*/  BSYNC.RECONVERGENT B1 ;  /* 0x0000000000017941 */ /* 0x000fea0003800200 */
.L_x_980:
        /* <DEDUP_REMOVED lines=36> */
.L_x_984:
        /* <DEDUP_REMOVED lines=17> */
.L_x_985:
[----:B------:R-:W-:Y:S05]  /*2420*/  BSYNC.RECONVERGENT B1 ;  /* 0x0000000000017941 */ /* 0x000fea0003800200 */
.L_x_983:
        /* <DEDUP_REMOVED lines=38> */
.L_x_987:
        /* <DEDUP_REMOVED lines=16> */
.L_x_988:
[----:B------:R-:W-:Y:S05]  /*2790*/  BSYNC.RECONVERGENT B1 ;  /* 0x0000000000017941 */ /* 0x000fea0003800200 */
.L_x_986:
        /* <DEDUP_REMOVED lines=36> */
.L_x_990:
        /* <DEDUP_REMOVED lines=16> */
.L_x_991:
[----:B------:R-:W-:Y:S05]  /*2ae0*/  BSYNC.RECONVERGENT B1 ;  /* 0x0000000000017941 */ /* 0x000fea0003800200 */
.L_x_989:
[----:B------:R-:W-:Y:S01]  /*2af0*/  IMAD R5, R5, R38, RZ ;  /* 0x0000002605057224 */ /* 0x000fe200078e02ff */
[----:B------:R-:W-:Y:S01]  /*2b00*/  IADD3 R9, PT, PT, R9, -0x2, RZ ;  /* 0xfffffffe09097810 */ /* 0x000fe20007ffe0ff */
[----:B------:R-:W-:Y:S02]  /*2b10*/  IMAD.MOV.U32 R34, RZ, RZ, R20 ;  /* 0x000000ffff227224 */ /* 0x000fe400078e0014 */
[-C--:B------:R-:W-:Y:S02]  /*2b20*/  IMAD R5, R39, R10.reuse, R5 ;  /* 0x0000000a27057224 */ /* 0x080fe400078e0205 */
[----:B------:R-:W-:-:S04]  /*2b30*/  IMAD.WIDE.U32 R34, R38, R10, R34 ;  /* 0x0000000a26227225 */ /* 0x000fc800078e0022 */
[----:B------:R-:W-:Y:S01]  /*2b40*/  IMAD.IADD R6, R35, 0x1, R5 ;  /* 0x0000000123067824 */ /* 0x000fe200078e0205 */
[----:B------:R-:W-:-:S07]  /*2b50*/  MOV R5, R34 ;  /* 0x0000002200057202 */ /* 0x000fce0000000f00 */
.L_x_979:
        /* <DEDUP_REMOVED lines=31> */
.L_x_993:
[----:B------:R-:W-:Y:S01]  /*2d50*/  IMAD.MOV.U32 R20, RZ, RZ, R14 ;  /* 0x000000ffff147224 */ /* 0x000fe200078e000e */
[----:B------:R-:W-:Y:S01]  /*2d60*/  MOV R24, R15 ;  /* 0x0000000f00187202 */ /* 0x000fe20000000f00 */
[----:B------:R-:W-:Y:S01]  /*2d70*/  IMAD.MOV.U32 R21, RZ, RZ, R16 ;  /* 0x000000ffff157224 */ /* 0x000fe200078e0010 */
[----:B------:R-:W-:Y:S02]  /*2d80*/  MOV R22, R17 ;  /* 0x0000001100167202 */ /* 0x000fe40000000f00 */
[----:B------:R-:W-:-:S07]  /*2d90*/  MOV R23, 0x2db0 ;  /* 0x00002db000177802 */ /* 0x000fce0000000f00 */
[----:B------:R-:W-:Y:S05]  /*2da0*/  CALL.REL.NOINC `($__internal_23_$__cuda_sm20_rem_s64) ;  /* 0x0000004000f47944 */ /* 0x000fea0003c00000 */
[----:B------:R-:W-:Y:S01]  /*2db0*/  IMAD.MOV.U32 R10, RZ, RZ, R12 ;  /* 0x000000ffff0a7224 */ /* 0x000fe200078e000c */
[----:B------:R-:W-:-:S07]  /*2dc0*/  MOV R11, R13 ;  /* 0x0000000d000b7202 */ /* 0x000fce0000000f00 */
.L_x_994:
[----:B------:R-:W-:Y:S05]  /*2dd0*/  BSYNC.RECONVERGENT B1 ;  /* 0x0000000000017941 */ /* 0x000fea0003800200 */
.L_x_992:
        /* <DEDUP_REMOVED lines=33> */
.L_x_996:
[----:B------:R-:W-:Y:S01]  /*2ff0*/  MOV R21, R16 ;  /* 0x0000001000157202 */ /* 0x000fe20000000f00 */
[----:B------:R-:W-:Y:S01]  /*3000*/  IMAD.MOV.U32 R22, RZ, RZ, R17 ;  /* 0x000000ffff167224 */ /* 0x000fe200078e0011 */
[----:B------:R-:W-:Y:S01]  /*3010*/  MOV R20, R7 ;  /* 0x0000000700147202 */ /* 0x000fe20000000f00 */
[----:B------:R-:W-:Y:S01]  /*3020*/  IMAD.MOV.U32 R24, RZ, RZ, R8 ;  /* 0x000000ffff187224 */ /* 0x000fe200078e0008 */
[----:B------:R-:W-:-:S07]  /*3030*/  MOV R23, 0x3050 ;  /* 0x0000305000177802 */ /* 0x000fce0000000f00 */
[----:B------:R-:W-:Y:S05]  /*3040*/  CALL.REL.NOINC `($__internal_23_$__cuda_sm20_rem_s64) ;  /* 0x00000040004c7944 */ /* 0x000fea0003c00000 */
[----:B------:R-:W-:Y:S01]  /*3050*/  MOV R8, R12 ;  /* 0x0000000c00087202 */ /* 0x000fe20000000f00 */
[----:B------:R-:W-:-:S07]  /*3060*/  IMAD.MOV.U32 R9, RZ, RZ, R13 ;  /* 0x000000ffff097224 */ /* 0x000fce00078e000d */
.L_x_997:
[----:B------:R-:W-:Y:S05]  /*3070*/  BSYNC.RECONVERGENT B1 ;  /* 0x0000000000017941 */ /* 0x000fea0003800200 */
.L_x_995:
[----:B------:R-:W-:Y:S01]  /*3080*/  MOV R10, R5 ;  /* 0x00000005000a7202 */ /* 0x000fe20000000f00 */
[----:B------:R-:W-:Y:S02]  /*3090*/  IMAD R7, R9, R18, RZ ;  /* 0x0000001209077224 */ /* 0x000fe400078e02ff */
[----:B------:R-:W-:Y:S02]  /*30a0*/  IMAD.MOV.U32 R11, RZ, RZ, R6 ;  /* 0x000000ffff0b7224 */ /* 0x000fe400078e0006 */
[-C--:B------:R-:W-:Y:S02]  /*30b0*/  IMAD R7, R19, R8.reuse, R7 ;  /* 0x0000000813077224 */ /* 0x080fe400078e0207 */
[----:B------:R-:W-:-:S04]  /*30c0*/  IMAD.WIDE.U32 R10, R18, R8, R10 ;  /* 0x00000008120a7225 */ /* 0x000fc800078e000a */
[----:B------:R-:W-:Y:S01]  /*30d0*/  IMAD.MOV.U32 R5, RZ, RZ, R10 ;  /* 0x000000ffff057224 */ /* 0x000fe200078e000a */
[----:B------:R-:W-:-:S07]  /*30e0*/  IADD3 R6, PT, PT, R11, R7, RZ ;  /* 0x000000070b067210 */ /* 0x000fce0007ffe0ff */
.L_x_952:
        /* <DEDUP_REMOVED lines=10> */
.L_x_951:
        /* <DEDUP_REMOVED lines=20> */
.L_x_1025:
        /* <DEDUP_REMOVED lines=33> */
.L_x_1002:
[----:B------:R-:W-:Y:S01]  /*34e0*/  IMAD.MOV.U32 R29, RZ, RZ, R15 ;  /* 0x000000ffff1d7224 */ /* 0x000fe200078e000f */
[----:B------:R-:W-:Y:S01]  /*34f0*/  MOV R26, R14 ;  /* 0x0000000e001a7202 */ /* 0x000fe20000000f00 */
[----:B------:R-:W-:Y:S01]  /*3500*/  IMAD.MOV.U32 R13, RZ, RZ, R34 ;  /* 0x000000ffff0d7224 */ /* 0x000fe200078e0022 */
[----:B------:R-:W-:Y:S02]  /*3510*/  MOV R12, R35 ;  /* 0x00000023000c7202 */ /* 0x000fe40000000f00 */
[----:B------:R-:W-:-:S07]  /*3520*/  MOV R11, 0x3540 ;  /* 0x00003540000b7802 */ /* 0x000fce0000000f00 */
[----:B-123--:R-:W-:Y:S05]  /*3530*/  CALL.REL.NOINC `($__internal_22_$__cuda_sm20_div_s64) ;  /* 0x0000003400c07944 */ /* 0x00efea0003c00000 */
        /* <DEDUP_REMOVED lines=11> */
.L_x_1003:
[----:B------:R-:W-:Y:S05]  /*35f0*/  BSYNC.RECONVERGENT B1 ;  /* 0x0000000000017941 */ /* 0x000fea0003800200 */
.L_x_1001:
        /* <DEDUP_REMOVED lines=39> */
.L_x_1005:
[----:B------:R-:W-:Y:S01]  /*3870*/  IMAD.MOV.U32 R29, RZ, RZ, R34 ;  /* 0x000000ffff1d7224 */ /* 0x000fe200078e0022 */
[----:B------:R-:W-:Y:S01]  /*3880*/  MOV R26, R35 ;  /* 0x00000023001a7202 */ /* 0x000fe20000000f00 */
[----:B------:R-:W-:Y:S01]  /*3890*/  IMAD.MOV.U32 R13, RZ, RZ, R36 ;  /* 0x000000ffff0d7224 */ /* 0x000fe200078e0024 */
[----:B------:R-:W-:Y:S02]  /*38a0*/  MOV R12, R37 ;  /* 0x00000025000c7202 */ /* 0x000fe40000000f00 */
[----:B------:R-:W-:-:S07]  /*38b0*/  MOV R11, 0x38d0 ;  /* 0x000038d0000b7802 */ /* 0x000fce0000000f00 */
[----:B-1----:R-:W-:Y:S05]  /*38c0*/  CALL.REL.NOINC `($__internal_22_$__cuda_sm20_div_s64) ;  /* 0x0000003000dc7944 */ /* 0x002fea0003c00000 */
        /* <DEDUP_REMOVED lines=11> */
.L_x_1006:
[----:B------:R-:W-:Y:S05]  /*3980*/  BSYNC.RECONVERGENT B1 ;  /* 0x0000000000017941 */ /* 0x000fea0003800200 */
.L_x_1004:
        /* <DEDUP_REMOVED lines=38> */
.L_x_1008:
[----:B------:R-:W-:Y:S01]  /*3bf0*/  MOV R29, R34 ;  /* 0x00000022001d7202 */ /* 0x000fe20000000f00 */
[----:B------:R-:W-:Y:S01]  /*3c00*/  IMAD.MOV.U32 R26, RZ, RZ, R35 ;  /* 0x000000ffff1a7224 */ /* 0x000fe200078e0023 */
[----:B------:R-:W-:Y:S01]  /*3c10*/  MOV R13, R36 ;  /* 0x00000024000d7202 */ /* 0x000fe20000000f00 */
[----:B------:R-:W-:Y:S01]  /*3c20*/  IMAD.MOV.U32 R12, RZ, RZ, R37 ;  /* 0x000000ffff0c7224 */ /* 0x000fe200078e0025 */
[----:B------:R-:W-:-:S07]  /*3c30*/  MOV R11, 0x3c50 ;  /* 0x00003c50000b7802 */ /* 0x000fce0000000f00 */
[----:B-1----:R-:W-:Y:S05]  /*3c40*/  CALL.REL.NOINC `($__internal_22_$__cuda_sm20_div_s64) ;  /* 0x0000002c00fc7944 */ /* 0x002fea0003c00000 */
        /* <DEDUP_REMOVED lines=11> */
.L_x_1009:
[----:B------:R-:W-:Y:S05]  /*3d00*/  BSYNC.RECONVERGENT B1 ;  /* 0x0000000000017941 */ /* 0x000fea0003800200 */
.L_x_1007:
        /* <DEDUP_REMOVED lines=38> */
.L_x_1011:
        /* <DEDUP_REMOVED lines=17> */
.L_x_1012:
[----:B------:R-:W-:Y:S05]  /*4080*/  BSYNC.RECONVERGENT B1 ;  /* 0x0000000000017941 */ /* 0x000fea0003800200 */
.L_x_1010:
        /* <DEDUP_REMOVED lines=39> */
.L_x_1014:
        /* <DEDUP_REMOVED lines=17> */
.L_x_1015:
[----:B------:R-:W-:Y:S05]  /*4410*/  BSYNC.RECONVERGENT B1 ;  /* 0x0000000000017941 */ /* 0x000fea0003800200 */
.L_x_1013:
        /* <DEDUP_REMOVED lines=38> */
.L_x_1017:
        /* <DEDUP_REMOVED lines=17> */
.L_x_1018:
[----:B------:R-:W-:Y:S05]  /*4790*/  BSYNC.RECONVERGENT B1 ;  /* 0x0000000000017941 */ /* 0x000fea0003800200 */
.L_x_1016:
        /* <DEDUP_REMOVED lines=38> */
.L_x_1020:
        /* <DEDUP_REMOVED lines=17> */
.L_x_1021:
[----:B------:R-:W-:Y:S05]  /*4b10*/  BSYNC.RECONVERGENT B1 ;  /* 0x0000000000017941 */ /* 0x000fea0003800200 */
.L_x_1019:
        /* <DEDUP_REMOVED lines=36> */
.L_x_1023:
        /* <DEDUP_REMOVED lines=17> */
.L_x_1024:
[----:B------:R-:W-:Y:S05]  /*4e70*/  BSYNC.RECONVERGENT B1 ;  /* 0x0000000000017941 */ /* 0x000fea0003800200 */
.L_x_1022:
[----:B-1----:R-:W-:-:S05]  /*4e80*/  IMAD.WIDE.U32 R24, R6, 0x8, R16 ;  /* 0x0000000806187825 */ /* 0x002fca00078e0010 */
[----:B------:R-:W2:Y:S01]  /*4e90*/  LDG.E.64 R6, desc[UR6][R24.64] ;  /* 0x0000000618067981 */ /* 0x000ea2000c1e1b00 */
[----:B------:R-:W-:Y:S01]  /*4ea0*/  MOV R12, R38 ;  /* 0x00000026000c7202 */ /* 0x000fe20000000f00 */
        /* <DEDUP_REMOVED lines=9> */
.L_x_1000:
        /* <DEDUP_REMOVED lines=35> */
.L_x_1028:
[----:B------:R-:W-:Y:S01]  /*5170*/  MOV R29, R15 ;  /* 0x0000000f001d7202 */ /* 0x000fe20000000f00 */
[----:B------:R-:W-:Y:S01]  /*5180*/  IMAD.MOV.U32 R26, RZ, RZ, R14 ;  /* 0x000000ffff1a7224 */ /* 0x000fe200078e000e */
[----:B------:R-:W-:Y:S02]  /*5190*/  MOV R13, R16 ;  /* 0x00000010000d7202 */ /* 0x000fe40000000f00 */
[----:B------:R-:W-:Y:S02]  /*51a0*/  MOV R12, R17 ;  /* 0x00000011000c7202 */ /* 0x000fe40000000f00 */
[----:B------:R-:W-:-:S07]  /*51b0*/  MOV R11, 0x51d0 ;  /* 0x000051d0000b7802 */ /* 0x000fce0000000f00 */
[----:B------:R-:W-:Y:S05]  /*51c0*/  CALL.REL.NOINC `($__internal_22_$__cuda_sm20_div_s64) ;  /* 0x00000018009c7944 */ /* 0x000fea0003c00000 */
[----:B------:R-:W-:Y:S02]  /*51d0*/  IADD3 R19, P0, PT, RZ, -R24, RZ ;  /* 0x80000018ff137210 */ /* 0x000fe40007f1e0ff */
[----:B------:R-:W-:Y:S02]  /*51e0*/  MOV R10, R15 ;  /* 0x0000000f000a7202 */ /* 0x000fe40000000f00 */
[----:B------:R-:W-:Y:S01]  /*51f0*/  MOV R11, R14 ;  /* 0x0000000e000b7202 */ /* 0x000fe20000000f00 */
[----:B------:R-:W-:Y:S01]  /*5200*/  IMAD.X R13, RZ, RZ, ~R25, P0 ;  /* 0x000000ffff0d7224 */ /* 0x000fe200000e0e19 */
[----:B------:R-:W-:-:S03]  /*5210*/  MOV R18, R24 ;  /* 0x0000001800127202 */ /* 0x000fc60000000f00 */
[----:B------:R-:W-:Y:S02]  /*5220*/  IMAD R13, R13, R16, RZ ;  /* 0x000000100d0d7224 */ /* 0x000fe400078e02ff */
[----:B------:R-:W-:-:S04]  /*5230*/  IMAD.WIDE.U32 R10, R16, R19, R10 ;  /* 0x00000013100a7225 */ /* 0x000fc800078e000a */
[----:B------:R-:W-:Y:S02]  /*5240*/  IMAD R13, R17, R19, R13 ;  /* 0x00000013110d7224 */ /* 0x000fe400078e020d */
[----:B------:R-:W-:Y:S02]  /*5250*/  IMAD.MOV.U32 R15, RZ, RZ, R10 ;  /* 0x000000ffff0f7224 */ /* 0x000fe400078e000a */
[----:B------:R-:W-:Y:S01]  /*5260*/  IMAD.MOV.U32 R19, RZ, RZ, R25 ;  /* 0x000000ffff137224 */ /* 0x000fe200078e0019 */
[----:B------:R-:W-:-:S07]  /*5270*/  IADD3 R10, PT, PT, R11, R13, RZ ;  /* 0x0000000d0b0a7210 */ /* 0x000fce0007ffe0ff */
.L_x_1029:
[----:B------:R-:W-:Y:S05]  /*5280*/  BSYNC.RECONVERGENT B1 ;  /* 0x0000000000017941 */ /* 0x000fea0003800200 */
.L_x_1027:
        /* <DEDUP_REMOVED lines=41> */
.L_x_1031:
[----:B------:R-:W-:Y:S01]  /*5520*/  MOV R29, R18 ;  /* 0x00000012001d7202 */ /* 0x000fe20000000f00 */
[----:B------:R-:W-:Y:S01]  /*5530*/  IMAD.MOV.U32 R13, RZ, RZ, R16 ;  /* 0x000000ffff0d7224 */ /* 0x000fe200078e0010 */
[----:B------:R-:W-:Y:S02]  /*5540*/  MOV R26, R19 ;  /* 0x00000013001a7202 */ /* 0x000fe40000000f00 */
[----:B------:R-:W-:Y:S02]  /*5550*/  MOV R12, R17 ;  /* 0x00000011000c7202 */ /* 0x000fe40000000f00 */
[----:B------:R-:W-:-:S07]  /*5560*/  MOV R11, 0x5580 ;  /* 0x00005580000b7802 */ /* 0x000fce0000000f00 */
[----:B------:R-:W-:Y:S05]  /*5570*/  CALL.REL.NOINC `($__internal_22_$__cuda_sm20_div_s64) ;  /* 0x0000001400b07944 */ /* 0x000fea0003c00000 */
        /* <DEDUP_REMOVED lines=11> */
.L_x_1032:
[----:B------:R-:W-:Y:S05]  /*5630*/  BSYNC.RECONVERGENT B1 ;  /* 0x0000000000017941 */ /* 0x000fea0003800200 */
.L_x_1030:
        /* <DEDUP_REMOVED lines=40> */
.L_x_1034:
        /* <DEDUP_REMOVED lines=17> */
.L_x_1035:
[----:B------:R-:W-:Y:S05]  /*59d0*/  BSYNC.RECONVERGENT B1 ;  /* 0x0000000000017941 */ /* 0x000fea0003800200 */
.L_x_1033:
        /* <DEDUP_REMOVED lines=39> */
.L_x_1037:
[----:B------:R-:W-:Y:S01]  /*5c50*/  MOV R29, R18 ;  /* 0x00000012001d7202 */ /* 0x000fe20000000f00 */
[----:B------:R-:W-:Y:S01]  /*5c60*/  IMAD.MOV.U32 R26, RZ, RZ, R19 ;  /* 0x000000ffff1a7224 */ /* 0x000fe200078e0013 */
[----:B------:R-:W-:Y:S02]  /*5c70*/  MOV R13, R20 ;  /* 0x00000014000d7202 */ /* 0x000fe40000000f00 */
[----:B------:R-:W-:Y:S02]  /*5c80*/  MOV R12, R21 ;  /* 0x00000015000c7202 */ /* 0x000fe40000000f00 */
[----:B------:R-:W-:-:S07]  /*5c90*/  MOV R11, 0x5cb0 ;  /* 0x00005cb0000b7802 */ /* 0x000fce0000000f00 */
[----:B------:R-:W-:Y:S05]  /*5ca0*/  CALL.REL.NOINC `($__internal_22_$__cuda_sm20_div_s64) ;  /* 0x0000000c00e47944 */ /* 0x000fea0003c00000 */
        /* <DEDUP_REMOVED lines=11> */
.L_x_1038:
[----:B------:R-:W-:Y:S05]  /*5d60*/  BSYNC.RECONVERGENT B1 ;  /* 0x0000000000017941 */ /* 0x000fea0003800200 */
.L_x_1036:
        /* <DEDUP_REMOVED lines=10> */
.L_x_1026:
        /* <DEDUP_REMOVED lines=34> */
.L_x_1041:
        /* <DEDUP_REMOVED lines=17> */
.L_x_1042:
[----:B------:R-:W-:Y:S05]  /*6140*/  BSYNC.RECONVERGENT B1 ;  /* 0x0000000000017941 */ /* 0x000fea0003800200 */
.L_x_1040:
        /* <DEDUP_REMOVED lines=41> */
.L_x_1044:
        /* <DEDUP_REMOVED lines=17> */
.L_x_1045:
[----:B------:R-:W-:Y:S05]  /*64f0*/  BSYNC.RECONVERGENT B1 ;  /* 0x0000000000017941 */ /* 0x000fea0003800200 */
.L_x_1043:
        /* <DEDUP_REMOVED lines=10> */
.L_x_1039:
        /* <DEDUP_REMOVED lines=31> */
.L_x_1047:
[----:B------:R-:W-:Y:S01]  /*6790*/  MOV R21, R10 ;  /* 0x0000000a00157202 */ /* 0x000fe20000000f00 */
[----:B------:R-:W-:Y:S01]  /*67a0*/  IMAD.MOV.U32 R20, RZ, RZ, R15 ;  /* 0x000000ffff147224 */ /* 0x000fe200078e000f */
[----:B------:R-:W-:Y:S02]  /*67b0*/  MOV R22, R11 ;  /* 0x0000000b00167202 */ /* 0x000fe40000000f00 */
[----:B------:R-:W-:Y:S02]  /*67c0*/  MOV R24, R14 ;  /* 0x0000000e00187202 */ /* 0x000fe40000000f00 */
[----:B------:R-:W-:-:S07]  /*67d0*/  MOV R23, 0x67f0 ;  /* 0x000067f000177802 */ /* 0x000fce0000000f00 */
[----:B------:R-:W-:Y:S05]  /*67e0*/  CALL.REL.NOINC `($__internal_23_$__cuda_sm20_rem_s64) ;  /* 0x0000000800647944 */ /* 0x000fea0003c00000 */
[----:B------:R-:W-:Y:S01]  /*67f0*/  MOV R10, R12 ;  /* 0x0000000c000a7202 */ /* 0x000fe20000000f00 */
[----:B------:R-:W-:-:S07]  /*6800*/  IMAD.MOV.U32 R11, RZ, RZ, R13 ;  /* 0x000000ffff0b7224 */ /* 0x000fce00078e000d */
.L_x_1048:
[----:B------:R-:W-:Y:S05]  /*6810*/  BSYNC.RECONVERGENT B1 ;  /* 0x0000000000017941 */ /* 0x000fea0003800200 */
.L_x_1046:
        /* <DEDUP_REMOVED lines=10> */
.L_x_999:
[----:B------:R-:W0:Y:S02]  /*68c0*/  LDCU.64 UR4, c[0x0][0x388] ;  /* 0x00007100ff0477ac */ /* 0x000e240008000a00 */
[----:B0-----:R-:W-:-:S04]  /*68d0*/  LEA R8, P0, R7, UR4, 0x2 ;  /* 0x0000000407087c11 */ /* 0x001fc8000f8010ff */
[----:B------:R-:W-:-:S05]  /*68e0*/  LEA.HI.X R9, R7, UR5, R6, 0x2, P0 ;  /* 0x0000000507097c11 */ /* 0x000fca00080f1406 */
[----:B------:R-:W2:Y:S04]  /*68f0*/  LDG.E R8, desc[UR6][R8.64] ;  /* 0x0000000608087981 */ /* 0x000ea8000c1e1900 */
[----:B--2---:R0:W-:Y:S02]  /*6900*/  STS [R3], R8 ;  /* 0x0000000803007388 */ /* 0x0041e40000000800 */
.L_x_998:
[----:B------:R-:W-:Y:S05]  /*6910*/  BSYNC.RECONVERGENT B0 ;  /* 0x0000000000007941 */ /* 0x000fea0003800200 */
.L_x_950:
[----:B------:R-:W-:Y:S01]  /*6920*/  BAR.SYNC.DEFER_BLOCKING 0x0 ;  /* 0x0000000000007b1d */ /* 0x000fe20000010000 */
[----:B------:R-:W-:Y:S02]  /*6930*/  ISETP.GE.U32.AND P0, PT, R4, 0x42, PT ;  /* 0x000000420400780c */ /* 0x000fe40003f06070 */
[----:B------:R-:W-:-:S11]  /*6940*/  ISETP.GT.U32.AND P1, PT, R2, 0x1f, PT ;  /* 0x0000001f0200780c */ /* 0x000fd60003f24070 */
[----:B------:R-:W-:Y:S05]  /*6950*/  @!P0 BRA `(.L_x_1049) ;  /* 0x00000000002c8947 */ /* 0x000fea0003800000 */
.L_x_1050:
[----:B------:R-:W-:-:S04]  /*6960*/  SHF.R.U32.HI R7, RZ, 0x1, R4 ;  /* 0x00000001ff077819 */ /* 0x000fc80000011604 */
[----:B------:R-:W-:-:S13]  /*6970*/  ISETP.GE.U32.AND P0, PT, R2, R7, PT ;  /* 0x000000070200720c */ /* 0x000fda0003f06070 */
[----:B-1----:R-:W-:Y:S01]  /*6980*/  @!P0 LEA R6, R7, R3, 0x2 ;  /* 0x0000000307068211 */ /* 0x002fe200078e10ff */
[----:B------:R-:W-:Y:S05]  /*6990*/  @!P0 LDS R5, [R3] ;  /* 0x0000000003058984 */ /* 0x000fea0000000800 */
[----:B------:R-:W0:Y:S02]  /*69a0*/  @!P0 LDS R6, [R6] ;  /* 0x0000000006068984 */ /* 0x000e240000000800 */
[----:B0-----:R-:W-:-:S05]  /*69b0*/  @!P0 FADD R8, |R5|, |R6| ;  /* 0x4000000605088221 */ /* 0x001fca0000000200 */
[----:B------:R2:W-:Y:S01]  /*69c0*/  @!P0 STS [R3], R8 ;  /* 0x0000000803008388 */ /* 0x0005e20000000800 */
[----:B------:R-:W-:Y:S01]  /*69d0*/  BAR.SYNC.DEFER_BLOCKING 0x0 ;  /* 0x0000000000007b1d */ /* 0x000fe20000010000 */
[----:B------:R-:W-:Y:S01]  /*69e0*/  ISETP.GT.U32.AND P0, PT, R4, 0x83, PT ;  /* 0x000000830400780c */ /* 0x000fe20003f04070 */
[----:B------:R-:W-:-:S12]  /*69f0*/  IMAD.MOV.U32 R4, RZ, RZ, R7 ;  /* 0x000000ffff047224 */ /* 0x000fd800078e0007 */
[----:B--2---:R-:W-:Y:S05]  /*6a00*/  @P0 BRA `(.L_x_1050) ;  /* 0xfffffffc00d40947 */ /* 0x004fea000383ffff */
.L_x_1049:
[----:B------:R-:W-:Y:S05]  /*6a10*/  @P1 EXIT ;  /* 0x000000000000194d */ /* 0x000fea0003800000 */
[----:B------:R-:W-:Y:S01]  /*6a20*/  LDS R4, [R3] ;  /* 0x0000000003047984 */ /* 0x000fe20000000800 */
[----:B------:R-:W-:-:S03]  /*6a30*/  ISETP.NE.AND P0, PT, R2, RZ, PT ;  /* 0x000000ff0200720c */ /* 0x000fc60003f05270 */
[----:B------:R-:W2:Y:S02]  /*6a40*/  LDS R5, [R3+0x80] ;  /* 0x0000800003057984 */ /* 0x000ea40000000800 */
[----:B--2---:R-:W-:-:S05]  /*6a50*/  FADD R4, |R4|, |R5| ;  /* 0x4000000504047221 */ /* 0x004fca0000000200 */
[----:B------:R-:W-:Y:S04]  /*6a60*/  STS [R3], R4 ;  /* 0x0000000403007388 */ /* 0x000fe80000000800 */
[----:B------:R-:W-:Y:S04]  /*6a70*/  LDS R5, [R3] ;  /* 0x0000000003057984 */ /* 0x000fe80000000800 */
[----:B-1----:R-:W1:Y:S02]  /*6a80*/  LDS R6, [R3+0x40] ;  /* 0x0000400003067984 */ /* 0x002e640000000800 */
[----:B-1----:R-:W-:-:S05]  /*6a90*/  FADD R6, |R5|, |R6| ;  /* 0x4000000605067221 */ /* 0x002fca0000000200 */
[----:B------:R-:W-:Y:S04]  /*6aa0*/  STS [R3], R6 ;  /* 0x0000000603007388 */ /* 0x000fe80000000800 */
[----:B------:R-:W-:Y:S04]  /*6ab0*/  LDS R5, [R3] ;  /* 0x0000000003057984 */ /* 0x000fe80000000800 */
[----:B0-----:R-:W0:Y:S02]  /*6ac0*/  LDS R8, [R3+0x20] ;  /* 0x0000200003087984 */ /* 0x001e240000000800 */
        /* <DEDUP_REMOVED lines=16> */
[----:B------:R-:W-:-:S07]  /*6bd0*/  UMOV UR4, 0x400 ;  /* 0x0000040000047882 */ /* 0x000fce0000000000 */
[----:B0-----:R-:W0:Y:S01]  /*6be0*/  LDC.64 R2, c[0x0][0x380] ;  /* 0x0000e000ff027b82 */ /* 0x001e220000000a00 */
[----:B-1----:R-:W-:Y:S01]  /*6bf0*/  ULEA UR4, UR5, UR4, 0x18 ;  /* 0x0000000405047291 */ /* 0x002fe2000f8ec0ff */
[----:B0-----:R-:W-:-:S08]  /*6c00*/  IMAD.WIDE.U32 R2, R0, 0x4, R2 ;  /* 0x0000000400027825 */ /* 0x001fd000078e0002 */
[----:B------:R-:W0:Y:S04]  /*6c10*/  LDS R5, [UR4] ;  /* 0x00000004ff057984 */ /* 0x000e280008000800 */
[----:B0-----:R-:W-:Y:S01]  /*6c20*/  STG.E desc[UR6][R2.64], R5 ;  /* 0x0000000502007986 */ /* 0x001fe2000c101906 */
[----:B------:R-:W-:Y:S05]  /*6c30*/  EXIT ;  /* 0x000000000000794d */ /* 0x000fea0003800000 */
        .weak           $__internal_22_$__cuda_sm20_div_s64
        .type           $__internal_22_$__cuda_sm20_div_s64,@function
        .size           $__internal_22_$__cuda_sm20_div_s64,($__internal_23_$__cuda_sm20_rem_s64 - $__internal_22_$__cuda_sm20_div_s64)
$__internal_22_$__cuda_sm20_div_s64:
        /* <DEDUP_REMOVED lines=83> */
[----:B------:R-:W-:Y:S05]  /*7170*/  RET.REL.NODEC R12 `(uncontiguous_reducel1_f32) ;  /* 0xffffff8c0ca07950 */ /* 0x000fea0003c3ffff */
        .weak           $__internal_23_$__cuda_sm20_rem_s64
        .type           $__internal_23_$__cuda_sm20_rem_s64,@function
        .size           $__internal_23_$__cuda_sm20_rem_s64,(.L_x_32226 - $__internal_23_$__cuda_sm20_rem_s64)
$__internal_23_$__cuda_sm20_rem_s64:
        /* <DEDUP_REMOVED lines=77> */
[----:B------:R-:W-:Y:S06]  /*7650*/  RET.REL.NODEC R10 `(uncontiguous_reducel1_f32) ;  /* 0xffffff880a687950 */ /* 0x000fec0003c3ffff */
.L_x_1051:
        /* <DEDUP_REMOVED lines=10> */
.L_x_32226:


//--------------------- .text.contiguous_reducel1_f32 --------------------------
	.section	.text.contiguous_reducel1_f32,"ax",@progbits
	.align	128
        .global         contiguous_reducel1_f32
        .type           contiguous_reducel1_f32,@function
        .size           contiguous_reducel1_f32,(.L_x_32928 - contiguous_reducel1_f32)
        .other          contiguous_reducel1_f32,@"STO_CUDA_ENTRY STV_DEFAULT"
contiguous_reducel1_f32:
.text.contiguous_reducel1_f32:
        /* <DEDUP_REMOVED lines=15> */
[----:B-1----:R-:W-:-:S05]  /*00f0*/  @!P0 IMAD.WIDE.U32 R4, R9, 0x4, R4 ;  /* 0x0000000409048825 */ /* 0x002fca00078e0004 */
[----:B---3--:R-:W2:Y:S04]  /*0100*/  @!P0 LDG.E R7, desc[UR6][R6.64] ;  /* 0x0000000606078981 */ /* 0x008ea8000c1e1900 */
[----:B------:R-:W2:Y:S01]  /*0110*/  @!P0 LDG.E R4, desc[UR6][R4.64] ;  /* 0x0000000604048981 */ /* 0x000ea2000c1e1900 */
[----:B------:R-:W0:Y:S01]  /*0120*/  S2UR UR5, SR_CgaCtaId ;  /* 0x00000000000579c3 */ /* 0x000e220000008800 */
[----:B------:R-:W-:Y:S02]  /*0130*/  UMOV UR4, 0x400 ;  /* 0x0000040000047882 */ /* 0x000fe40000000000 */
[----:B0-----:R-:W-:-:S06]  /*0140*/  ULEA UR4, UR5, UR4, 0x18 ;  /* 0x0000000405047291 */ /* 0x001fcc000f8ec0ff */
[----:B------:R-:W-:-:S05]  /*0150*/  LEA R3, R2, UR4, 0x2 ;  /* 0x0000000402037c11 */ /* 0x000fca000f8e10ff */
[----:B------:R0:W-:Y:S01]  /*0160*/  STS [R3], RZ ;  /* 0x000000ff03007388 */ /* 0x0001e20000000800 */
[----:B------:R-:W-:Y:S01]  /*0170*/  MOV R8, UR8 ;  /* 0x0000000800087c02 */ /* 0x000fe20008000f00 */
[----:B------:R-:W-:Y:S01]  /*0180*/  BSSY.RECONVERGENT B0, `(.L_x_1052) ;  /* 0x000000e000007945 */ /* 0x000fe20003800200 */
[----:B------:R-:W-:Y:S02]  /*0190*/  ISETP.GT.U32.AND P1, PT, R2, 0x1f, PT ;  /* 0x0000001f0200780c */ /* 0x000fe40003f24070 */
[----:B------:R-:W-:Y:S01]  /*01a0*/  ISETP.GE.U32.AND P2, PT, R8, 0x42, PT ;  /* 0x000000420800780c */ /* 0x000fe20003f46070 */
[----:B--2---:R-:W-:-:S05]  /*01b0*/  @!P0 FADD R10, |R4|, |R7| ;  /* 0x40000007040a8221 */ /* 0x004fca0000000200 */
[----:B------:R0:W-:Y:S01]  /*01c0*/  @!P0 STS [R3], R10 ;  /* 0x0000000a03008388 */ /* 0x0001e20000000800 */
[----:B------:R-:W-:Y:S06]  /*01d0*/  @!P0 BRA `(.L_x_1053) ;  /* 0x0000000000208947 */ /* 0x000fec0003800000 */
[----:B------:R-:W-:-:S04]  /*01e0*/  ISETP.GE.U32.AND P0, PT, R9, UR10, PT ;  /* 0x0000000a09007c0c */ /* 0x000fc8000bf06070 */
[----:B------:R-:W-:-:S13]  /*01f0*/  ISETP.GE.U32.AND.EX P0, PT, RZ, UR11, PT, P0 ;  /* 0x0000000bff007c0c */ /* 0x000fda000bf06100 */
[----:B------:R-:W-:Y:S05]  /*0200*/  @P0 BRA `(.L_x_1053) ;  /* 0x0000000000140947 */ /* 0x000fea0003800000 */
[----:B------:R-:W1:Y:S02]  /*0210*/  LDCU.64 UR4, c[0x0][0x388] ;  /* 0x00007100ff0477ac */ /* 0x000e640008000a00 */
[----:B-1----:R-:W-:-:S04]  /*0220*/  LEA R4, P0, R9, UR4, 0x2 ;  /* 0x0000000409047c11 */ /* 0x002fc8000f8010ff */
[----:B------:R-:W-:-:S05]  /*0230*/  LEA.HI.X R5, R9, UR5, RZ, 0x2, P0 ;  /* 0x0000000509057c11 */ /* 0x000fca00080f14ff */
[----:B------:R-:W2:Y:S04]  /*0240*/  LDG.E R4, desc[UR6][R4.64] ;  /* 0x0000000604047981 */ /* 0x000ea8000c1e1900 */
[----:B--2---:R1:W-:Y:S02]  /*0250*/  STS [R3], R4 ;  /* 0x0000000403007388 */ /* 0x0043e40000000800 */
.L_x_1053:
[----:B------:R-:W-:Y:S05]  /*0260*/  BSYNC.RECONVERGENT B0 ;  /* 0x0000000000007941 */ /* 0x000fea0003800200 */
.L_x_1052:
[----:B------:R-:W-:Y:S06]  /*0270*/  BAR.SYNC.DEFER_BLOCKING 0x0 ;  /* 0x0000000000007b1d */ /* 0x000fec0000010000 */
[----:B------:R-:W-:Y:S05]  /*0280*/  @!P2 BRA `(.L_x_1054) ;  /* 0x00000000002ca947 */ /* 0x000fea0003800000 */
.L_x_1055:
[----:B------:R-:W-:-:S04]  /*0290*/  SHF.R.U32.HI R6, RZ, 0x1, R8 ;  /* 0x00000001ff067819 */ /* 0x000fc80000011608 */
[----:B------:R-:W-:-:S13]  /*02a0*/  ISETP.GE.U32.AND P0, PT, R2, R6, PT ;  /* 0x000000060200720c */ /* 0x000fda0003f06070 */
[----:B------:R-:W-:Y:S01]  /*02b0*/  @!P0 IMAD R5, R6, 0x4, R3 ;  /* 0x0000000406058824 */ /* 0x000fe200078e0203 */
[----:B-1----:R-:W-:Y:S05]  /*02c0*/  @!P0 LDS R4, [R3] ;  /* 0x0000000003048984 */ /* 0x002fea0000000800 */
[----:B------:R-:W1:Y:S02]  /*02d0*/  @!P0 LDS R5, [R5] ;  /* 0x0000000005058984 */ /* 0x000e640000000800 */
[----:B-1----:R-:W-:-:S05]  /*02e0*/  @!P0 FADD R4, |R4|, |R5| ;  /* 0x4000000504048221 */ /* 0x002fca0000000200 */
[----:B------:R2:W-:Y:S01]  /*02f0*/  @!P0 STS [R3], R4 ;  /* 0x0000000403008388 */ /* 0x0005e20000000800 */
[----:B------:R-:W-:Y:S01]  /*0300*/  BAR.SYNC.DEFER_BLOCKING 0x0 ;  /* 0x0000000000007b1d */ /* 0x000fe20000010000 */
[----:B------:R-:W-:Y:S02]  /*0310*/  ISETP.GT.U32.AND P0, PT, R8, 0x83, PT ;  /* 0x000000830800780c */ /* 0x000fe40003f04070 */
[----:B------:R-:W-:-:S11]  /*0320*/  MOV R8, R6 ;  /* 0x0000000600087202 */ /* 0x000fd60000000f00 */
[----:B--2---:R-:W-:Y:S05]  /*0330*/  @P0 BRA `(.L_x_1055) ;  /* 0xfffffffc00d40947 */ /* 0x004fea000383ffff */
.L_x_1054:
[----:B------:R-:W-:Y:S05]  /*0340*/  @P1 EXIT ;  /* 0x000000000000194d */ /* 0x000fea0003800000 */
[----:B-1----:R-:W-:Y:S01]  /*0350*/  LDS R4, [R3] ;  /* 0x0000000003047984 */ /* 0x002fe20000000800 */
[----:B------:R-:W-:-:S03]  /*0360*/  ISETP.NE.AND P0, PT, R2, RZ, PT ;  /* 0x000000ff0200720c */ /* 0x000fc60003f05270 */
[----:B------:R-:W1:Y:S02]  /*0370*/  LDS R5, [R3+0x80] ;  /* 0x0000800003057984 */ /* 0x000e640000000800 */
[----:B-1----:R-:W-:-:S05]  /*0380*/  FADD R4, |R4|, |R5| ;  /* 0x4000000504047221 */ /* 0x002fca0000000200 */
[----:B------:R-:W-:Y:S04]  /*0390*/  STS [R3], R4 ;  /* 0x0000000403007388 */ /* 0x000fe80000000800 */
[----:B------:R-:W-:Y:S04]  /*03a0*/  LDS R5, [R3] ;  /* 0x0000000003057984 */ /* 0x000fe80000000800 */
        /* <DEDUP_REMOVED lines=28> */
.L_x_1056:
        /* <DEDUP_REMOVED lines=9> */
.L_x_32928:


//--------------------- .text.contiguous_reducel133_u64 --------------------------
	.section	.text.contiguous_reducel133_u64,"ax",@progbits
	.align	128
        .global         contiguous_reducel133_u64
        .type           contiguous_reducel133_u64,@function
        .size           contiguous_reducel133_u64,(.L_x_32929 - contiguous_reducel133_u64)
        .other          contiguous_reducel133_u64,@"STO_CUDA_ENTRY STV_DEFAULT"
contiguous_reducel133_u64:
.text.contiguous_reducel133_u64:
        /* <DEDUP_REMOVED lines=35> */
[----:B------:R-:W-:Y:S01]  /*0230*/  LEA R19, R13, UR4, 0x3 ;  /* 0x000000040d137c11 */ /* 0x000fe2000f8e18ff */
[C---:B------:R-:W-:Y:S02]  /*0240*/  VIADD R0, R15.reuse, 0xfffffffe ;  /* 0xfffffffe0f007836 */ /* 0x040fe40000000000 */
[----:B------:R-:W-:Y:S02]  /*0250*/  VIADD R20, R15, 0xffffffff ;  /* 0xffffffff0f147836 */ /* 0x000fe40000000000 */
[----:B--2---:R2:W3:Y:S01]  /*0260*/  LDS.64 R10, [R19] ;  /* 0x00000000130a7984 */ /* 0x0044e20000000a00 */
[----:B------:R-:W-:Y:S01]  /*0270*/  ISETP.GE.U32.AND P0, PT, R0, 0x7, PT ;  /* 0x000000070000780c */ /* 0x000fe20003f06070 */
[----:B------:R-:W-:Y:S01]  /*0280*/  IMAD.MOV.U32 R18, RZ, RZ, 0x1 ;  /* 0x00000001ff127424 */ /* 0x000fe200078e00ff */
[----:B------:R-:W-:-:S11]  /*0290*/  LOP3.LUT R21, R20, 0x7, RZ, 0xc0, !PT ;  /* 0x0000000714157812 */ /* 0x000fd600078ec0ff */
[----:B------:R-:W-:Y:S05]  /*02a0*/  @!P0 BRA `(.L_x_1058) ;  /* 0x00000000009c8947 */ /* 0x000fea0003800000 */
[----:B------:R-:W-:Y:S01]  /*02b0*/  USHF.L.U32 UR5, UR8, 0x3, URZ ;  /* 0x0000000308057899 */ /* 0x000fe200080006ff */
[----:B------:R-:W-:Y:S01]  /*02c0*/  LOP3.LUT R22, R20, 0xfffffff8, RZ, 0xc0, !PT ;  /* 0xfffffff814167812 */ /* 0x000fe200078ec0ff */
[----:B------:R-:W-:Y:S02]  /*02d0*/  IMAD.MOV.U32 R23, RZ, RZ, 0x1 ;  /* 0x00000001ff177424 */ /* 0x000fe400078e00ff */
[----:B------:R-:W-:Y:S02]  /*02e0*/  IMAD.MOV.U32 R18, RZ, RZ, RZ ;  /* 0x000000ffff127224 */ /* 0x000fe400078e00ff */
[----:B------:R-:W-:Y:S01]  /*02f0*/  LEA R0, R13, UR5, 0x3 ;  /* 0x000000050d007c11 */ /* 0x000fe2000f8e18ff */
[----:B------:R-:W-:-:S04]  /*0300*/  IMAD.MOV R22, RZ, RZ, -R22 ;  /* 0x000000ffff167224 */ /* 0x000fc800078e0a16 */
[----:B------:R-:W-:-:S07]  /*0310*/  VIADD R0, R0, UR4 ;  /* 0x0000000400007c36 */ /* 0x000fce0008000000 */
.L_x_1059:
[C---:B-1----:R-:W-:Y:S01]  /*0320*/  IMAD R6, R23.reuse, UR8, RZ ;  /* 0x0000000817067c24 */ /* 0x042fe2000f8e02ff */
[----:B------:R1:W-:Y:S01]  /*0330*/  LDS.64 R12, [R0] ;  /* 0x00000000000c7984 */ /* 0x0003e20000000a00 */
[----:B------:R-:W1:Y:S01]  /*0340*/  LDC R29, c[0x0][0x360] ;  /* 0x0000d800ff1d7b82 */ /* 0x000e620000000800 */
[----:B------:R-:W-:Y:S01]  /*0350*/  VIADD R22, R22, 0x8 ;  /* 0x0000000816167836 */ /* 0x000fe20000000000 */
[----:B------:R-:W-:Y:S01]  /*0360*/  IADD3 R23, PT, PT, R23, 0x8, RZ ;  /* 0x0000000817177810 */ /* 0x000fe20007ffe0ff */
[----:B------:R-:W-:Y:S02]  /*0370*/  IMAD R16, R6, 0x8, R19 ;  /* 0x0000000806107824 */ /* 0x000fe400078e0213 */
[----:B------:R-:W-:Y:S02]  /*0380*/  VIADD R18, R18, 0x8 ;  /* 0x0000000812127836 */ /* 0x000fe40000000000 */
[----:B------:R-:W-:Y:S01]  /*0390*/  VIADD R6, R16, UR5 ;  /* 0x0000000510067c36 */ /* 0x000fe20008000000 */
[----:B------:R-:W3:Y:S03]  /*03a0*/  LDS.64 R14, [R16+UR5] ;  /* 0x00000005100e7984 */ /* 0x000ee60008000a00 */
[----:B------:R-:W-:-:S02]  /*03b0*/  VIADD R8, R6, UR5 ;  /* 0x0000000506087c36 */ /* 0x000fc40008000000 */
[----:B------:R-:W-:Y:S03]  /*03c0*/  LDS.64 R6, [R6+UR5] ;  /* 0x0000000506067984 */ /* 0x000fe60008000a00 */
[----:B------:R-:W-:Y:S02]  /*03d0*/  IADD3 R26, PT, PT, R8, UR5, RZ ;  /* 0x00000005081a7c10 */ /* 0x000fe4000fffe0ff */
[----:B0-----:R-:W0:Y:S03]  /*03e0*/  LDS.64 R8, [R8+UR5] ;  /* 0x0000000508087984 */ /* 0x001e260008000a00 */
[----:B------:R-:W-:Y:S02]  /*03f0*/  VIADD R17, R26, UR5 ;  /* 0x000000051a117c36 */ /* 0x000fe40008000000 */
[----:B-1----:R-:W-:-:S02]  /*0400*/  IMAD R0, R29, 0x40, R0 ;  /* 0x000000401d007824 */ /* 0x002fc400078e0200 */
[----:B------:R-:W-:Y:S02]  /*0410*/  VIADD R24, R17, UR5 ;  /* 0x0000000511187c36 */ /* 0x000fe40008000000 */
[----:B------:R-:W-:Y:S01]  /*0420*/  LDS.64 R16, [R17+UR5] ;  /* 0x0000000511107984 */ /* 0x000fe20008000a00 */
[----:B---3--:R-:W-:Y:S01]  /*0430*/  IADD3 R25, P0, P1, R14, R12, R10 ;  /* 0x0000000c0e197210 */ /* 0x008fe2000791e00a */
[----:B------:R-:W-:-:S03]  /*0440*/  VIADD R12, R24, UR5 ;  /* 0x00000005180c7c36 */ /* 0x000fc60008000000 */
[----:B------:R-:W-:Y:S02]  /*0450*/  IADD3.X R27, PT, PT, R15, R13, R11, P0, P1 ;  /* 0x0000000d0f1b7210 */ /* 0x000fe400007e240b */
[----:B------:R-:W1:Y:S04]  /*0460*/  LDS.64 R14, [R26+UR5] ;  /* 0x000000051a0e7984 */ /* 0x000e680008000a00 */
[----:B------:R-:W-:Y:S01]  /*0470*/  LDS.64 R10, [R24+UR5] ;  /* 0x00000005180a7984 */ /* 0x000fe20008000a00 */
[----:B0-----:R-:W-:-:S03]  /*0480*/  IADD3 R25, P0, P1, R8, R6, R25 ;  /* 0x0000000608197210 */ /* 0x001fc6000791e019 */
[----:B------:R-:W0:Y:S01]  /*0490*/  LDS.64 R12, [R12+UR5] ;  /* 0x000000050c0c7984 */ /* 0x000e220008000a00 */
[----:B------:R-:W-:Y:S02]  /*04a0*/  IADD3.X R27, PT, PT, R9, R7, R27, P0, P1 ;  /* 0x00000007091b7210 */ /* 0x000fe400007e241b */
[----:B-1----:R-:W-:-:S04]  /*04b0*/  IADD3 R7, P0, P1, R16, R14, R25 ;  /* 0x0000000e10077210 */ /* 0x002fc8000791e019 */
[----:B------:R-:W-:Y:S02]  /*04c0*/  IADD3.X R15, PT, PT, R17, R15, R27, P0, P1 ;  /* 0x0000000f110f7210 */ /* 0x000fe400007e241b */
[----:B------:R-:W-:Y:S02]  /*04d0*/  ISETP.NE.AND P0, PT, R22, RZ, PT ;  /* 0x000000ff1600720c */ /* 0x000fe40003f05270 */
[----:B0-----:R-:W-:-:S04]  /*04e0*/  IADD3 R10, P1, P2, R12, R10, R7 ;  /* 0x0000000a0c0a7210 */ /* 0x001fc80007a3e007 */
[----:B------:R-:W-:-:S07]  /*04f0*/  IADD3.X R11, PT, PT, R13, R11, R15, P1, P2 ;  /* 0x0000000b0d0b7210 */ /* 0x000fce0000fe440f */
[----:B------:R-:W-:Y:S05]  /*0500*/  @P0 BRA `(.L_x_1059) ;  /* 0xfffffffc00840947 */ /* 0x000fea000383ffff */
[----:B------:R-:W-:-:S07]  /*0510*/  VIADD R18, R18, 0x1 ;  /* 0x0000000112127836 */ /* 0x000fce0000000000 */
.L_x_1058:
[----:B------:R-:W-:-:S13]  /*0520*/  ISETP.NE.AND P0, PT, R21, RZ, PT ;  /* 0x000000ff1500720c */ /* 0x000fda0003f05270 */
[----:B------:R-:W-:Y:S05]  /*0530*/  @!P0 BRA `(.L_x_1060) ;  /* 0x0000000000988947 */ /* 0x000fea0003800000 */
[----:B------:R-:W-:Y:S02]  /*0540*/  ISETP.GE.U32.AND P1, PT, R21, 0x4, PT ;  /* 0x000000041500780c */ /* 0x000fe40003f26070 */
[----:B------:R-:W-:-:S04]  /*0550*/  LOP3.LUT R16, R20, 0x3, RZ, 0xc0, !PT ;  /* 0x0000000314107812 */ /* 0x000fc800078ec0ff */
[----:B------:R-:W-:-:S07]  /*0560*/  ISETP.NE.AND P0, PT, R16, RZ, PT ;  /* 0x000000ff1000720c */ /* 0x000fce0003f05270 */
[----:B------:R-:W-:Y:S06]  /*0570*/  @!P1 BRA `(.L_x_1061) ;  /* 0x00000000003c9947 */ /* 0x000fec0003800000 */
[----:B01----:R-:W0:Y:S01]  /*0580*/  LDC R9, c[0x0][0x360] ;  /* 0x0000d800ff097b82 */ /* 0x003e220000000800 */
[C---:B------:R-:W-:Y:S02]  /*0590*/  IMAD R0, R18.reuse, UR8, RZ ;  /* 0x0000000812007c24 */ /* 0x040fe4000f8e02ff */
[----:B------:R-:W-:Y:S02]  /*05a0*/  VIADD R18, R18, 0x4 ;  /* 0x0000000412127836 */ /* 0x000fe40000000000 */
[----:B------:R-:W-:-:S05]  /*05b0*/  IMAD R0, R0, 0x8, R19 ;  /* 0x0000000800007824 */ /* 0x000fca00078e0213 */
[----:B------:R-:W-:Y:S01]  /*05c0*/  LDS.64 R6, [R0] ;  /* 0x0000000000067984 */ /* 0x000fe20000000a00 */
[----:B0-----:R-:W-:-:S04]  /*05d0*/  IMAD R8, R9, 0x8, R0 ;  /* 0x0000000809087824 */ /* 0x001fc800078e0200 */
[----:B------:R-:W-:-:S04]  /*05e0*/  IMAD R12, R9, 0x8, R8 ;  /* 0x00000008090c7824 */ /* 0x000fc800078e0208 */
[----:B------:R-:W-:Y:S02]  /*05f0*/  IMAD R14, R9, 0x8, R12 ;  /* 0x00000008090e7824 */ /* 0x000fe400078e020c */
[----:B------:R-:W3:Y:S04]  /*0600*/  LDS.64 R8, [R8] ;  /* 0x0000000008087984 */ /* 0x000ee80000000a00 */
[----:B------:R-:W-:Y:S04]  /*0610*/  LDS.64 R12, [R12] ;  /* 0x000000000c0c7984 */ /* 0x000fe80000000a00 */
[----:B------:R-:W0:Y:S01]  /*0620*/  LDS.64 R14, [R14] ;  /* 0x000000000e0e7984 */ /* 0x000e220000000a00 */
[----:B---3--:R-:W-:-:S04]  /*0630*/  IADD3 R17, P1, P2, R8, R6, R10 ;  /* 0x0000000608117210 */ /* 0x008fc80007a3e00a */
[----:B------:R-:W-:Y:S02]  /*0640*/  IADD3.X R11, PT, PT, R9, R7, R11, P1, P2 ;  /* 0x00000007090b7210 */ /* 0x000fe40000fe440b */
[----:B0-----:R-:W-:-:S04]  /*0650*/  IADD3 R10, P3, P4, R14, R12, R17 ;  /* 0x0000000c0e0a7210 */ /* 0x001fc80007c7e011 */
[----:B------:R-:W-:-:S09]  /*0660*/  IADD3.X R11, PT, PT, R15, R13, R11, P3, P4 ;  /* 0x0000000d0f0b7210 */ /* 0x000fd20001fe840b */
.L_x_1061:
[----:B------:R-:W-:Y:S05]  /*0670*/  @!P0 BRA `(.L_x_1060) ;  /* 0x0000000000488947 */ /* 0x000fea0003800000 */
[----:B------:R-:W-:Y:S02]  /*0680*/  ISETP.NE.AND P0, PT, R16, 0x1, PT ;  /* 0x000000011000780c */ /* 0x000fe40003f05270 */
[----:B------:R-:W-:-:S04]  /*0690*/  LOP3.LUT R20, R20, 0x1, RZ, 0xc0, !PT ;  /* 0x0000000114147812 */ /* 0x000fc800078ec0ff */
[----:B------:R-:W-:-:S07]  /*06a0*/  ISETP.NE.U32.AND P1, PT, R20, 0x1, PT ;  /* 0x000000011400780c */ /* 0x000fce0003f25070 */
[----:B------:R-:W-:Y:S06]  /*06b0*/  @!P0 BRA `(.L_x_1062) ;  /* 0x0000000000248947 */ /* 0x000fec0003800000 */
[----:B-1----:R-:W1:Y:S01]  /*06c0*/  LDC R7, c[0x0][0x360] ;  /* 0x0000d800ff077b82 */ /* 0x002e620000000800 */
[C---:B------:R-:W-:Y:S02]  /*06d0*/  IMAD R0, R18.reuse, UR8, RZ ;  /* 0x0000000812007c24 */ /* 0x040fe4000f8e02ff */
[----:B------:R-:W-:-:S03]  /*06e0*/  VIADD R18, R18, 0x2 ;  /* 0x0000000212127836 */ /* 0x000fc60000000000 */
[----:B------:R-:W-:-:S05]  /*06f0*/  LEA R0, R0, R19, 0x3 ;  /* 0x0000001300007211 */ /* 0x000fca00078e18ff */
[----:B-1----:R-:W-:Y:S02]  /*0700*/  IMAD R8, R7, 0x8, R0 ;  /* 0x0000000807087824 */ /* 0x002fe400078e0200 */
[----:B------:R-:W-:Y:S04]  /*0710*/  LDS.64 R6, [R0] ;  /* 0x0000000000067984 */ /* 0x000fe80000000a00 */
[----:B0-----:R-:W3:Y:S02]  /*0720*/  LDS.64 R8, [R8] ;  /* 0x0000000008087984 */ /* 0x001ee40000000a00 */
[----:B---3--:R-:W-:-:S04]  /*0730*/  IADD3 R10, P0, P2, R8, R6, R10 ;  /* 0x00000006080a7210 */ /* 0x008fc80007a1e00a */
[----:B------:R-:W-:-:S09]  /*0740*/  IADD3.X R11, PT, PT, R9, R7, R11, P0, P2 ;  /* 0x00000007090b7210 */ /* 0x000fd200007e440b */
.L_x_1062:
[----:B------:R-:W-:-:S04]  /*0750*/  @!P1 IMAD R18, R18, UR8, RZ ;  /* 0x0000000812129c24 */ /* 0x000fc8000f8e02ff */
[----:B-1----:R-:W-:-:S06]  /*0760*/  @!P1 IMAD R6, R18, 0x8, R19 ;  /* 0x0000000812069824 */ /* 0x002fcc00078e0213 */
[----:B------:R-:W3:Y:S02]  /*0770*/  @!P1 LDS.64 R6, [R6] ;  /* 0x0000000006069984 */ /* 0x000ee40000000a00 */
[----:B---3--:R-:W-:-:S05]  /*0780*/  @!P1 IADD3 R10, P0, PT, R6, R10, RZ ;  /* 0x0000000a060a9210 */ /* 0x008fca0007f1e0ff */
[----:B------:R-:W-:-:S08]  /*0790*/  @!P1 IMAD.X R11, R7, 0x1, R11, P0 ;  /* 0x00000001070b9824 */ /* 0x000fd000000e060b */
.L_x_1060:
[----:B---3--:R3:W-:Y:S02]  /*07a0*/  STS.64 [R19], R10 ;  /* 0x0000000a13007388 */ /* 0x0087e40000000a00 */
.L_x_1057:
[----:B------:R-:W4:Y:S01]  /*07b0*/  LDCU.64 UR10, c[0x0][0x380] ;  /* 0x00007000ff0a77ac */ /* 0x000f220008000a00 */
[----:B------:R-:W-:Y:S02]  /*07c0*/  IMAD.MOV.U32 R3, RZ, RZ, RZ ;  /* 0x000000ffff037224 */ /* 0x000fe400078e00ff */
[----:B------:R-:W-:-:S04]  /*07d0*/  IMAD.WIDE.U32 R2, R4, UR9, R2 ;  /* 0x0000000904027c25 */ /* 0x000fc8000f8e0002 */
[----:B------:R-:W-:Y:S01]  /*07e0*/  IMAD R5, R5, UR9, R3 ;  /* 0x0000000905057c24 */ /* 0x000fe2000f8e0203 */
[----:B----4-:R-:W-:-:S04]  /*07f0*/  LEA R4, P0, R2, UR10, 0x3 ;  /* 0x0000000a02047c11 */ /* 0x010fc8000f8018ff */
[----:B------:R-:W-:-:S05]  /*0800*/  LEA.HI.X R5, R2, UR11, R5, 0x3, P0 ;  /* 0x0000000b02057c11 */ /* 0x000fca00080f1c05 */
[----:B--2---:R-:W-:Y:S01]  /*0810*/  STG.E.64 desc[UR6][R4.64], R10 ;  /* 0x0000000a04007986 */ /* 0x004fe2000c101b06 */
[----:B------:R-:W-:Y:S05]  /*0820*/  EXIT ;  /* 0x000000000000794d */ /* 0x000fea0003800000 */
.L_x_1063:
        /* <DEDUP_REMOVED lines=13> */
.L_x_32929:


//--------------------- .text.contiguous_reducel13_u64 --------------------------
	.section	.text.contiguous_reducel13_u64,"ax",@progbits
	.align	128
        .global         contiguous_reducel13_u64
        .type           contiguous_reducel13_u64,@function
        .size           contiguous_reducel13_u64,(.L_x_32228 - contiguous_reducel13_u64)
        .other          contiguous_reducel13_u64,@"STO_CUDA_ENTRY STV_DEFAULT"
contiguous_reducel13_u64:
.text.contiguous_reducel13_u64:
        /* <DEDUP_REMOVED lines=43> */
.L_x_1082:
        /* <DEDUP_REMOVED lines=27> */
.L_x_1066:
[----:B------:R-:W-:Y:S01]  /*0460*/  MOV R30, R32 ;  /* 0x00000020001e7202 */ /* 0x000fe20000000f00 */
[----:B------:R-:W-:Y:S01]  /*0470*/  IMAD.MOV.U32 R0, RZ, RZ, R36 ;  /* 0x000000ffff007224 */ /* 0x000fe200078e0024 */
[----:B------:R-:W-:Y:S02]  /*0480*/  MOV R3, R37 ;  /* 0x0000002500037202 */ /* 0x000fe40000000f00 */
[----:B------:R-:W-:-:S07]  /*0490*/  MOV R8, 0x4b0 ;  /* 0x000004b000087802 */ /* 0x000fce0000000f00 */
[----:B01-3--:R-:W-:Y:S05]  /*04a0*/  CALL.REL.NOINC `($__internal_24_$__cuda_sm20_div_s64) ;  /* 0x0000003000cc7944 */ /* 0x00bfea0003c00000 */
        /* <DEDUP_REMOVED lines=9> */
.L_x_1067:
        /* <DEDUP_REMOVED lines=33> */
.L_x_1068:
[----:B------:R-:W-:Y:S01]  /*0750*/  IMAD.MOV.U32 R0, RZ, RZ, R36 ;  /* 0x000000ffff007224 */ /* 0x000fe200078e0024 */
[----:B------:R-:W-:Y:S02]  /*0760*/  MOV R3, R37 ;  /* 0x0000002500037202 */ /* 0x000fe40000000f00 */
[----:B------:R-:W-:-:S07]  /*0770*/  MOV R8, 0x790 ;  /* 0x0000079000087802 */ /* 0x000fce0000000f00 */
[----:B---3--:R-:W-:Y:S05]  /*0780*/  CALL.REL.NOINC `($__internal_24_$__cuda_sm20_div_s64) ;  /* 0x0000003000147944 */ /* 0x008fea0003c00000 */
        /* <DEDUP_REMOVED lines=10> */
.L_x_1069:
        /* <DEDUP_REMOVED lines=34> */
.L_x_1070:
[----:B------:R-:W-:Y:S01]  /*0a50*/  IMAD.MOV.U32 R30, RZ, RZ, R28 ;  /* 0x000000ffff1e7224 */ /* 0x000fe200078e001c */
[----:B------:R-:W-:Y:S01]  /*0a60*/  MOV R0, R36 ;  /* 0x0000002400007202 */ /* 0x000fe20000000f00 */
[----:B------:R-:W-:Y:S01]  /*0a70*/  IMAD.MOV.U32 R3, RZ, RZ, R37 ;  /* 0x000000ffff037224 */ /* 0x000fe200078e0025 */
[----:B------:R-:W-:-:S07]  /*0a80*/  MOV R8, 0xaa0 ;  /* 0x00000aa000087802 */ /* 0x000fce0000000f00 */
[----:B---3--:R-:W-:Y:S05]  /*0a90*/  CALL.REL.NOINC `($__internal_24_$__cuda_sm20_div_s64) ;  /* 0x0000002c00507944 */ /* 0x008fea0003c00000 */
        /* <DEDUP_REMOVED lines=10> */
.L_x_1071:
        /* <DEDUP_REMOVED lines=33> */
.L_x_1072:
[----:B------:R-:W-:Y:S01]  /*0d50*/  IMAD.MOV.U32 R0, RZ, RZ, R36 ;  /* 0x000000ffff007224 */ /* 0x000fe200078e0024 */
[----:B------:R-:W-:Y:S02]  /*0d60*/  MOV R3, R37 ;  /* 0x0000002500037202 */ /* 0x000fe40000000f00 */
[----:B------:R-:W-:-:S07]  /*0d70*/  MOV R8, 0xd90 ;  /* 0x00000d9000087802 */ /* 0x000fce0000000f00 */
[----:B---3--:R-:W-:Y:S05]  /*0d80*/  CALL.REL.NOINC `($__internal_24_$__cuda_sm20_div_s64) ;  /* 0x0000002800947944 */ /* 0x008fea0003c00000 */
        /* <DEDUP_REMOVED lines=9> */
.L_x_1073:
        /* <DEDUP_REMOVED lines=34> */
.L_x_1074:
[----:B------:R-:W-:Y:S01]  /*1040*/  MOV R30, R28 ;  /* 0x0000001c001e7202 */ /* 0x000fe20000000f00 */
        /* <DEDUP_REMOVED lines=13> */
.L_x_1075:
        /* <DEDUP_REMOVED lines=34> */
.L_x_1076:
        /* <DEDUP_REMOVED lines=14> */
.L_x_1077:
        /* <DEDUP_REMOVED lines=34> */
.L_x_1078:
[----:B------:R-:W-:Y:S01]  /*1640*/  MOV R30, R28 ;  /* 0x0000001c001e7202 */ /* 0x000fe20000000f00 */
        /* <DEDUP_REMOVED lines=14> */
.L_x_1079:
        /* <DEDUP_REMOVED lines=34> */
.L_x_1080:
[----:B------:R-:W-:Y:S01]  /*1950*/  IMAD.MOV.U32 R0, RZ, RZ, R36 ;  /* 0x000000ffff007224 */ /* 0x000fe200078e0024 */
[----:B------:R-:W-:Y:S02]  /*1960*/  MOV R3, R37 ;  /* 0x0000002500037202 */ /* 0x000fe40000000f00 */
[----:B------:R-:W-:-:S07]  /*1970*/  MOV R8, 0x1990 ;  /* 0x0000199000087802 */ /* 0x000fce0000000f00 */
[----:B---3--:R-:W-:Y:S05]  /*1980*/  CALL.REL.NOINC `($__internal_24_$__cuda_sm20_div_s64) ;  /* 0x0000001c00947944 */ /* 0x008fea0003c00000 */
        /* <DEDUP_REMOVED lines=9> */
.L_x_1081:
        /* <DEDUP_REMOVED lines=13> */
.L_x_1065:
        /* <DEDUP_REMOVED lines=33> */
.L_x_1084:
[----:B------:R-:W-:Y:S01]  /*1d00*/  MOV R30, R32 ;  /* 0x00000020001e7202 */ /* 0x000fe20000000f00 */
[----:B------:R-:W-:Y:S01]  /*1d10*/  IMAD.MOV.U32 R0, RZ, RZ, R16 ;  /* 0x000000ffff007224 */ /* 0x000fe200078e0010 */
[----:B------:R-:W-:Y:S02]  /*1d20*/  MOV R3, R17 ;  /* 0x0000001100037202 */ /* 0x000fe40000000f00 */
[----:B------:R-:W-:-:S07]  /*1d30*/  MOV R8, 0x1d50 ;  /* 0x00001d5000087802 */ /* 0x000fce0000000f00 */
[----:B------:R-:W-:Y:S05]  /*1d40*/  CALL.REL.NOINC `($__internal_24_$__cuda_sm20_div_s64) ;  /* 0x0000001800a47944 */ /* 0x000fea0003c00000 */
        /* <DEDUP_REMOVED lines=9> */
.L_x_1085:
        /* <DEDUP_REMOVED lines=35> */
.L_x_1086:
        /* <DEDUP_REMOVED lines=13> */
.L_x_1087:
        /* <DEDUP_REMOVED lines=36> */
.L_x_1088:
[----:B------:R-:W-:Y:S01]  /*2320*/  MOV R30, R20 ;  /* 0x00000014001e7202 */ /* 0x000fe20000000f00 */
[----:B------:R-:W-:Y:S01]  /*2330*/  IMAD.MOV.U32 R0, RZ, RZ, R18 ;  /* 0x000000ffff007224 */ /* 0x000fe200078e0012 */
[----:B------:R-:W-:Y:S02]  /*2340*/  MOV R3, R19 ;  /* 0x0000001300037202 */ /* 0x000fe40000000f00 */
[----:B------:R-:W-:-:S07]  /*2350*/  MOV R8, 0x2370 ;  /* 0x0000237000087802 */ /* 0x000fce0000000f00 */
[----:B------:R-:W-:Y:S05]  /*2360*/  CALL.REL.NOINC `($__internal_24_$__cuda_sm20_div_s64) ;  /* 0x00000014001c7944 */ /* 0x000fea0003c00000 */
        /* <DEDUP_REMOVED lines=10> */
.L_x_1089:
        /* <DEDUP_REMOVED lines=33> */
[--C-:B------:R-:W-:Y:S02]  /*2620*/  IMAD.MOV R19, RZ, RZ, -R9.reuse ;  /* 0x000000ffff137224 */ /* 0x100fe400078e0a09 */
[----:B------:R-:W-:Y:S02]  /*2630*/  IMAD.MOV.U32 R10, RZ, RZ, R9 ;  /* 0x000000ffff0a7224 */ /* 0x000fe400078e0009 */
[----:B------:R-:W-:Y:S01]  /*2640*/  IMAD R19, R18, R19, R30 ;  /* 0x0000001312137224 */ /* 0x000fe200078e021e */
[----:B------:R-:W-:Y:S06]  /*2650*/  BRA `(.L_x_1091) ;  /* 0x0000000000307947 */ /* 0x000fec0003800000 */
.L_x_1090:
[----:B------:R-:W-:Y:S01]  /*2660*/  MOV R0, R18 ;  /* 0x0000001200007202 */ /* 0x000fe20000000f00 */
[----:B------:R-:W-:Y:S01]  /*2670*/  IMAD.MOV.U32 R3, RZ, RZ, R19 ;  /* 0x000000ffff037224 */ /* 0x000fe200078e0013 */
[----:B------:R-:W-:-:S07]  /*2680*/  MOV R8, 0x26a0 ;  /* 0x000026a000087802 */ /* 0x000fce0000000f00 */
[----:B------:R-:W-:Y:S05]  /*2690*/  CALL.REL.NOINC `($__internal_24_$__cuda_sm20_div_s64) ;  /* 0x0000001000507944 */ /* 0x000fea0003c00000 */
[----:B------:R-:W-:Y:S01]  /*26a0*/  IADD3 R11, P0, PT, RZ, -R10, RZ ;  /* 0x8000000aff0b7210 */ /* 0x000fe20007f1e0ff */
[----:B------:R-:W-:-:S03]  /*26b0*/  IMAD.MOV.U32 R31, RZ, RZ, RZ ;  /* 0x000000ffff1f7224 */ /* 0x000fc600078e00ff */
[----:B------:R-:W-:Y:S01]  /*26c0*/  IADD3.X R3, PT, PT, RZ, ~R0, RZ, P0, !PT ;  /* 0x80000000ff037210 */ /* 0x000fe200007fe4ff */
[----:B------:R-:W-:-:S04]  /*26d0*/  IMAD.WIDE.U32 R8, R18, R11, R30 ;  /* 0x0000000b12087225 */ /* 0x000fc800078e001e */
[----:B------:R-:W-:-:S04]  /*26e0*/  IMAD R3, R3, R18, RZ ;  /* 0x0000001203037224 */ /* 0x000fc800078e02ff */
[----:B------:R-:W-:Y:S01]  /*26f0*/  IMAD R3, R19, R11, R3 ;  /* 0x0000000b13037224 */ /* 0x000fe200078e0203 */
[----:B------:R-:W-:-:S03]  /*2700*/  MOV R19, R8 ;  /* 0x0000000800137202 */ /* 0x000fc60000000f00 */
[----:B------:R-:W-:-:S07]  /*2710*/  IMAD.IADD R3, R9, 0x1, R3 ;  /* 0x0000000109037824 */ /* 0x000fce00078e0203 */
.L_x_1091:
[----:B------:R-:W0:Y:S02]  /*2720*/  LDC.64 R8, c[0x0][0x398] ;  /* 0x0000e600ff087b82 */ /* 0x000e240000000a00 */
[----:B0-----:R-:W-:-:S06]  /*2730*/  IMAD.WIDE.U32 R8, R16, 0x8, R8 ;  /* 0x0000000810087825 */ /* 0x001fcc00078e0008 */
[----:B------:R-:W2:Y:S01]  /*2740*/  LDG.E.64 R8, desc[UR10][R8.64] ;  /* 0x0000000a08087981 */ /* 0x000ea2000c1e1b00 */
[----:B------:R-:W-:Y:S01]  /*2750*/  MOV R16, R20 ;  /* 0x0000001400107202 */ /* 0x000fe20000000f00 */
[----:B------:R-:W-:Y:S02]  /*2760*/  VIADD R2, R2, 0xfffffffc ;  /* 0xfffffffc02027836 */ /* 0x000fe40000000000 */
[----:B------:R-:W-:Y:S02]  /*2770*/  IMAD.MOV.U32 R32, RZ, RZ, R10 ;  /* 0x000000ffff207224 */ /* 0x000fe400078e000a */
[-C--:B--2---:R-:W-:Y:S02]  /*2780*/  IMAD R0, R9, R19.reuse, RZ ;  /* 0x0000001309007224 */ /* 0x084fe400078e02ff */
[----:B------:R-:W-:-:S04]  /*2790*/  IMAD.WIDE.U32 R28, R8, R19, R16 ;  /* 0x00000013081c7225 */ /* 0x000fc800078e0010 */
[----:B------:R-:W-:-:S05]  /*27a0*/  IMAD R3, R8, R3, R0 ;  /* 0x0000000308037224 */ /* 0x000fca00078e0200 */
[----:B------:R-:W-:-:S07]  /*27b0*/  IADD3 R29, PT, PT, R29, R3, RZ ;  /* 0x000000031d1d7210 */ /* 0x000fce0007ffe0ff */
.L_x_1083:
        /* <DEDUP_REMOVED lines=31> */
.L_x_1093:
[----:B------:R-:W-:Y:S01]  /*29b0*/  IMAD.MOV.U32 R30, RZ, RZ, R32 ;  /* 0x000000ffff1e7224 */ /* 0x000fe200078e0020 */
[----:B------:R-:W-:Y:S01]  /*29c0*/  MOV R0, R16 ;  /* 0x0000001000007202 */ /* 0x000fe20000000f00 */
[----:B------:R-:W-:Y:S01]  /*29d0*/  IMAD.MOV.U32 R3, RZ, RZ, R17 ;  /* 0x000000ffff037224 */ /* 0x000fe200078e0011 */
[----:B------:R-:W-:-:S07]  /*29e0*/  MOV R8, 0x2a00 ;  /* 0x00002a0000087802 */ /* 0x000fce0000000f00 */
[----:B------:R-:W-:Y:S05]  /*29f0*/  CALL.REL.NOINC `($__internal_24_$__cuda_sm20_div_s64) ;  /* 0x0000000c00787944 */ /* 0x000fea0003c00000 */
        /* <DEDUP_REMOVED lines=9> */
.L_x_1094:
        /* <DEDUP_REMOVED lines=31> */
[----:B------:R-:W-:-:S04]  /*2c80*/  @!P2 LOP3.LUT R9, RZ, R18, RZ, 0x33, !PT ;  /* 0x00000012ff09a212 */ /* 0x000fc800078e33ff */
[----:B------:R-:W-:Y:S01]  /*2c90*/  MOV R10, R9 ;  /* 0x00000009000a7202 */ /* 0x000fe20000000f00 */
[----:B------:R-:W-:-:S04]  /*2ca0*/  IMAD.MOV R19, RZ, RZ, -R9 ;  /* 0x000000ffff137224 */ /* 0x000fc800078e0a09 */
[----:B------:R-:W-:Y:S01]  /*2cb0*/  IMAD R19, R18, R19, R30 ;  /* 0x0000001312137224 */ /* 0x000fe200078e021e */
[----:B------:R-:W-:Y:S06]  /*2cc0*/  BRA `(.L_x_1096) ;  /* 0x0000000000307947 */ /* 0x000fec0003800000 */
.L_x_1095:
[----:B------:R-:W-:Y:S01]  /*2cd0*/  IMAD.MOV.U32 R0, RZ, RZ, R18 ;  /* 0x000000ffff007224 */ /* 0x000fe200078e0012 */
[----:B------:R-:W-:Y:S02]  /*2ce0*/  MOV R3, R19 ;  /* 0x0000001300037202 */ /* 0x000fe40000000f00 */
        /* <DEDUP_REMOVED lines=10> */
.L_x_1096:
[----:B------:R-:W0:Y:S02]  /*2d90*/  LDC.64 R8, c[0x0][0x398] ;  /* 0x0000e600ff087b82 */ /* 0x000e240000000a00 */
[----:B0-----:R-:W-:-:S06]  /*2da0*/  IMAD.WIDE.U32 R8, R16, 0x8, R8 ;  /* 0x0000000810087825 */ /* 0x001fcc00078e0008 */
[----:B------:R-:W2:Y:S01]  /*2db0*/  LDG.E.64 R8, desc[UR10][R8.64] ;  /* 0x0000000a08087981 */ /* 0x000ea2000c1e1b00 */
[----:B------:R-:W-:Y:S01]  /*2dc0*/  IMAD.MOV.U32 R16, RZ, RZ, R20 ;  /* 0x000000ffff107224 */ /* 0x000fe200078e0014 */
[----:B------:R-:W-:Y:S01]  /*2dd0*/  IADD3 R2, PT, PT, R2, -0x2, RZ ;  /* 0xfffffffe02027810 */ /* 0x000fe20007ffe0ff */
[----:B------:R-:W-:Y:S02]  /*2de0*/  IMAD.MOV.U32 R32, RZ, RZ, R10 ;  /* 0x000000ffff207224 */ /* 0x000fe400078e000a */
[-C--:B--2---:R-:W-:Y:S02]  /*2df0*/  IMAD R0, R9, R19.reuse, RZ ;  /* 0x0000001309007224 */ /* 0x084fe400078e02ff */
[----:B------:R-:W-:-:S04]  /*2e00*/  IMAD.WIDE.U32 R28, R8, R19, R16 ;  /* 0x00000013081c7225 */ /* 0x000fc800078e0010 */
[----:B------:R-:W-:-:S05]  /*2e10*/  IMAD R3, R8, R3, R0 ;  /* 0x0000000308037224 */ /* 0x000fca00078e0200 */
[----:B------:R-:W-:-:S07]  /*2e20*/  IADD3 R29, PT, PT, R29, R3, RZ ;  /* 0x000000031d1d7210 */ /* 0x000fce0007ffe0ff */
.L_x_1092:
        /* <DEDUP_REMOVED lines=23> */
[----:B------:R-:W-:-:S04]  /*2fa0*/  @P0 IADD3 R3, PT, PT, -R8, R3, RZ ;  /* 0x0000000308030210 */ /* 0x000fc80007ffe1ff */
[----:B------:R-:W-:-:S13]  /*2fb0*/  ISETP.GE.U32.AND P0, PT, R3, R8, PT ;  /* 0x000000080300720c */ /* 0x000fda0003f06070 */
[----:B------:R-:W-:Y:S01]  /*2fc0*/  @P0 IMAD.IADD R3, R3, 0x1, -R8 ;  /* 0x0000000103030824 */ /* 0x000fe200078e0a08 */
[----:B------:R-:W-:-:S04]  /*2fd0*/  @!P1 LOP3.LUT R3, RZ, R8, RZ, 0x33, !PT ;  /* 0x00000008ff039212 */ /* 0x000fc800078e33ff */
[----:B------:R-:W-:Y:S01]  /*2fe0*/  MOV R8, R3 ;  /* 0x0000000300087202 */ /* 0x000fe20000000f00 */
[----:B------:R-:W-:Y:S06]  /*2ff0*/  BRA `(.L_x_1098) ;  /* 0x0000000000107947 */ /* 0x000fec0003800000 */
.L_x_1097:
[----:B------:R-:W-:-:S07]  /*3000*/  MOV R0, 0x3020 ;  /* 0x0000302000007802 */ /* 0x000fce0000000f00 */
[----:B------:R-:W-:Y:S05]  /*3010*/  CALL.REL.NOINC `($__internal_25_$__cuda_sm20_rem_s64) ;  /* 0x0000000c003c7944 */ /* 0x000fea0003c00000 */
[----:B------:R-:W-:Y:S01]  /*3020*/  IMAD.MOV.U32 R8, RZ, RZ, R3 ;  /* 0x000000ffff087224 */ /* 0x000fe200078e0003 */
[----:B------:R-:W-:-:S07]  /*3030*/  MOV R9, R10 ;  /* 0x0000000a00097202 */ /* 0x000fce0000000f00 */
.L_x_1098:
[----:B------:R-:W0:Y:S02]  /*3040*/  LDC.64 R10, c[0x0][0x398] ;  /* 0x0000e600ff0a7b82 */ /* 0x000e240000000a00 */
[----:B0-----:R-:W-:-:S06]  /*3050*/  IMAD.WIDE.U32 R2, R2, 0x8, R10 ;  /* 0x0000000802027825 */ /* 0x001fcc00078e000a */
[----:B------:R-:W2:Y:S02]  /*3060*/  LDG.E.64 R2, desc[UR10][R2.64] ;  /* 0x0000000a02027981 */ /* 0x000ea4000c1e1b00 */
[-C--:B--2---:R-:W-:Y:S02]  /*3070*/  IMAD R11, R3, R8.reuse, RZ ;  /* 0x00000008030b7224 */ /* 0x084fe400078e02ff */
[----:B------:R-:W-:-:S04]  /*3080*/  IMAD.WIDE.U32 R28, R2, R8, R28 ;  /* 0x00000008021c7225 */ /* 0x000fc800078e001c */
[----:B------:R-:W-:-:S05]  /*3090*/  IMAD R11, R2, R9, R11 ;  /* 0x00000009020b7224 */ /* 0x000fca00078e020b */
[----:B------:R-:W-:-:S07]  /*30a0*/  IADD3 R29, PT, PT, R29, R11, RZ ;  /* 0x0000000b1d1d7210 */ /* 0x000fce0007ffe0ff */
.L_x_1064:
        /* <DEDUP_REMOVED lines=11> */
[----:B0-----:R-:W-:-:S05]  /*3160*/  @!P0 LEA R3, R3, R0, 0x18 ;  /* 0x0000000003038211 */ /* 0x001fca00078ec0ff */
[----:B------:R-:W-:-:S06]  /*3170*/  @!P0 IMAD R2, R6, 0x8, R3 ;  /* 0x0000000806028824 */ /* 0x000fcc00078e0203 */
[----:B------:R-:W0:Y:S01]  /*3180*/  @!P0 LDS.64 R2, [R2] ;  /* 0x0000000002028984 */ /* 0x000e220000000a00 */
[----:B------:R-:W-:Y:S05]  /*3190*/  @!P0 BRA `(.L_x_1099) ;  /* 0x00000004006c8947 */ /* 0x000fea0003800000 */
[----:B------:R-:W1:Y:S01]  /*31a0*/  S2UR UR5, SR_CgaCtaId ;  /* 0x00000000000579c3 */ /* 0x000e620000008800 */
[----:B------:R-:W-:Y:S01]  /*31b0*/  UMOV UR4, 0x400 ;  /* 0x0000040000047882 */ /* 0x000fe20000000000 */
[C---:B------:R-:W-:Y:S01]  /*31c0*/  IADD3 R4, PT, PT, R5.reuse, -0x2, RZ ;  /* 0xfffffffe05047810 */ /* 0x040fe20007ffe0ff */
[----:B------:R-:W-:Y:S01]  /*31d0*/  IMAD.MOV.U32 R20, RZ, RZ, 0x1 ;  /* 0x00000001ff147424 */ /* 0x000fe200078e00ff */
[----:B------:R-:W-:Y:S02]  /*31e0*/  IADD3 R5, PT, PT, R5, -0x1, RZ ;  /* 0xffffffff05057810 */ /* 0x000fe40007ffe0ff */
        /* <DEDUP_REMOVED lines=8> */
[----:B------:R-:W-:Y:S01]  /*3270*/  HFMA2 R27, -RZ, RZ, 0, 5.9604644775390625e-08 ;  /* 0x00000001ff1b7431 */ /* 0x000fe200000001ff */
[----:B------:R-:W-:-:S03]  /*3280*/  MOV R20, RZ ;  /* 0x000000ff00147202 */ /* 0x000fc60000000f00 */
[----:B------:R-:W-:Y:S01]  /*3290*/  LEA R6, R6, UR5, 0x3 ;  /* 0x0000000506067c11 */ /* 0x000fe2000f8e18ff */
[----:B------:R-:W-:-:S03]  /*32a0*/  IMAD.MOV R21, RZ, RZ, -R21 ;  /* 0x000000ffff157224 */ /* 0x000fc600078e0a15 */
[----:B------:R-:W-:-:S07]  /*32b0*/  IADD3 R26, PT, PT, R6, UR4, RZ ;  /* 0x00000004061a7c10 */ /* 0x000fce000fffe0ff */
.L_x_1101:
[----:B------:R-:W-:Y:S01]  /*32c0*/  IMAD R7, R27, UR7, RZ ;  /* 0x000000071b077c24 */ /* 0x000fe2000f8e02ff */
[----:B------:R-:W2:Y:S01]  /*32d0*/  LDC R31, c[0x0][0x360] ;  /* 0x0000d800ff1f7b82 */ /* 0x000ea20000000800 */
[----:B------:R-:W-:Y:S01]  /*32e0*/  VIADD R21, R21, 0x8 ;  /* 0x0000000815157836 */ /* 0x000fe20000000000 */
[----:B------:R-:W-:Y:S01]  /*32f0*/  IADD3 R20, PT, PT, R20, 0x8, RZ ;  /* 0x0000000814147810 */ /* 0x000fe20007ffe0ff */
[----:B------:R-:W-:Y:S01]  /*3300*/  VIADD R27, R27, 0x8 ;  /* 0x000000081b1b7836 */ /* 0x000fe20000000000 */
[----:B------:R-:W-:Y:S02]  /*3310*/  LEA R8, R7, R0, 0x3 ;  /* 0x0000000007087211 */ /* 0x000fe400078e18ff */
[----:B------:R2:W-:Y:S03]  /*3320*/  LDS.64 R6, [R26] ;  /* 0x000000001a067984 */ /* 0x0005e60000000a00 */
[----:B------:R-:W-:-:S02]  /*3330*/  VIADD R10, R8, UR5 ;  /* 0x00000005080a7c36 */ /* 0x000fc40008000000 */
[----:B------:R-:W1:Y:S03]  /*3340*/  LDS.64 R8, [R8+UR5] ;  /* 0x0000000508087984 */ /* 0x000e660008000a00 */
[----:B------:R-:W-:Y:S02]  /*3350*/  IADD3 R12, PT, PT, R10, UR5, RZ ;  /* 0x000000050a0c7c10 */ /* 0x000fe4000fffe0ff */
[----:B------:R-:W-:Y:S02]  /*3360*/  LDS.64 R10, [R10+UR5] ;  /* 0x000000050a0a7984 */ /* 0x000fe40008000a00 */
[----:B------:R-:W-:Y:S02]  /*3370*/  IADD3 R16, PT, PT, R12, UR5, RZ ;  /* 0x000000050c107c10 */ /* 0x000fe4000fffe0ff */
[----:B------:R-:W3:Y:S03]  /*3380*/  LDS.64 R12, [R12+UR5] ;  /* 0x000000050c0c7984 */ /* 0x000ee60008000a00 */
[----:B------:R-:W-:Y:S01]  /*3390*/  VIADD R18, R16, UR5 ;  /* 0x0000000510127c36 */ /* 0x000fe20008000000 */
[----:B--2---:R-:W-:Y:S01]  /*33a0*/  LEA R26, R31, R26, 0x6 ;  /* 0x0000001a1f1a7211 */ /* 0x004fe200078e30ff */
[----:B------:R-:W-:Y:S03]  /*33b0*/  LDS.64 R16, [R16+UR5] ;  /* 0x0000000510107984 */ /* 0x000fe60008000a00 */
[----:B------:R-:W-:-:S02]  /*33c0*/  IADD3 R22, PT, PT, R18, UR5, RZ ;  /* 0x0000000512167c10 */ /* 0x000fc4000fffe0ff */
[----:B------:R-:W2:Y:S02]  /*33d0*/  LDS.64 R18, [R18+UR5] ;  /* 0x0000000512127984 */ /* 0x000ea40008000a00 */
[----:B------:R-:W-:Y:S02]  /*33e0*/  IADD3 R24, PT, PT, R22, UR5, RZ ;  /* 0x0000000516187c10 */ /* 0x000fe4000fffe0ff */
[----:B------:R-:W-:Y:S04]  /*33f0*/  LDS.64 R22, [R22+UR5] ;  /* 0x0000000516167984 */ /* 0x000fe80008000a00 */
[----:B------:R-:W4:Y:S01]  /*3400*/  LDS.64 R24, [R24+UR5] ;  /* 0x0000000518187984 */ /* 0x000f220008000a00 */
[----:B-1----:R-:W-:-:S04]  /*3410*/  IADD3 R29, P0, P1, R8, R6, R2 ;  /* 0x00000006081d7210 */ /* 0x002fc8000791e002 */
[----:B------:R-:W-:Y:S02]  /*3420*/  IADD3.X R7, PT, PT, R9, R7, R3, P0, P1 ;  /* 0x0000000709077210 */ /* 0x000fe400007e2403 */
[----:B---3--:R-:W-:-:S04]  /*3430*/  IADD3 R3, P0, P1, R12, R10, R29 ;  /* 0x0000000a0c037210 */ /* 0x008fc8000791e01d */
[----:B------:R-:W-:Y:S02]  /*3440*/  IADD3.X R11, PT, PT, R13, R11, R7, P0, P1 ;  /* 0x0000000b0d0b7210 */ /* 0x000fe400007e2407 */
[----:B--2---:R-:W-:-:S04]  /*3450*/  IADD3 R3, P0, P1, R18, R16, R3 ;  /* 0x0000001012037210 */ /* 0x004fc8000791e003 */
[----:B------:R-:W-:Y:S02]  /*3460*/  IADD3.X R17, PT, PT, R19, R17, R11, P0, P1 ;  /* 0x0000001113117210 */ /* 0x000fe400007e240b */
[----:B------:R-:W-:Y:S02]  /*3470*/  ISETP.NE.AND P0, PT, R21, RZ, PT ;  /* 0x000000ff1500720c */ /* 0x000fe40003f05270 */
[----:B----4-:R-:W-:-:S04]  /*3480*/  IADD3 R2, P1, P2, R24, R22, R3 ;  /* 0x0000001618027210 */ /* 0x010fc80007a3e003 */
[----:B------:R-:W-:-:S07]  /*3490*/  IADD3.X R3, PT, PT, R25, R23, R17, P1, P2 ;  /* 0x0000001719037210 */ /* 0x000fce0000fe4411 */
[----:B------:R-:W-:Y:S05]  /*34a0*/  @P0 BRA `(.L_x_1101) ;  /* 0xfffffffc00840947 */ /* 0x000fea000383ffff */
[----:B------:R-:W-:-:S07]  /*34b0*/  IADD3 R20, PT, PT, R20, 0x1, RZ ;  /* 0x0000000114147810 */ /* 0x000fce0007ffe0ff */
.L_x_1100:
[----:B------:R-:W-:-:S13]  /*34c0*/  ISETP.NE.AND P0, PT, R4, RZ, PT ;  /* 0x000000ff0400720c */ /* 0x000fda0003f05270 */
[----:B------:R-:W-:Y:S05]  /*34d0*/  @!P0 BRA `(.L_x_1102) ;  /* 0x0000000000988947 */ /* 0x000fea0003800000 */
[----:B------:R-:W-:Y:S02]  /*34e0*/  ISETP.GE.U32.AND P1, PT, R4, 0x4, PT ;  /* 0x000000040400780c */ /* 0x000fe40003f26070 */
[----:B------:R-:W-:-:S04]  /*34f0*/  LOP3.LUT R16, R5, 0x3, RZ, 0xc0, !PT ;  /* 0x0000000305107812 */ /* 0x000fc800078ec0ff */
[----:B------:R-:W-:-:S07]  /*3500*/  ISETP.NE.AND P0, PT, R16, RZ, PT ;  /* 0x000000ff1000720c */ /* 0x000fce0003f05270 */
[----:B------:R-:W-:Y:S06]  /*3510*/  @!P1 BRA `(.L_x_1103) ;  /* 0x00000000003c9947 */ /* 0x000fec0003800000 */
[----:B------:R-:W2:Y:S01]  /*3520*/  LDC R9, c[0x0][0x360] ;  /* 0x0000d800ff097b82 */ /* 0x000ea20000000800 */
[C---:B------:R-:W-:Y:S02]  /*3530*/  IMAD R7, R20.reuse, UR7, RZ ;  /* 0x0000000714077c24 */ /* 0x040fe4000f8e02ff */
[----:B------:R-:W-:-:S03]  /*3540*/  VIADD R20, R20, 0x4 ;  /* 0x0000000414147836 */ /* 0x000fc60000000000 */
[----:B------:R-:W-:-:S05]  /*3550*/  LEA R7, R7, R0, 0x3 ;  /* 0x0000000007077211 */ /* 0x000fca00078e18ff */
[C---:B--2---:R-:W-:Y:S02]  /*3560*/  IMAD R8, R9.reuse, 0x8, R7 ;  /* 0x0000000809087824 */ /* 0x044fe400078e0207 */
[----:B------:R-:W-:Y:S03]  /*3570*/  LDS.64 R6, [R7] ;  /* 0x0000000007067984 */ /* 0x000fe60000000a00 */
[----:B------:R-:W-:-:S04]  /*3580*/  LEA R10, R9, R8, 0x3 ;  /* 0x00000008090a7211 */ /* 0x000fc800078e18ff */
[----:B------:R-:W-:Y:S02]  /*3590*/  LEA R12, R9, R10, 0x3 ;  /* 0x0000000a090c7211 */ /* 0x000fe400078e18ff */
[----:B------:R-:W1:Y:S04]  /*35a0*/  LDS.64 R8, [R8] ;  /* 0x0000000008087984 */ /* 0x000e680000000a00 */
[----:B------:R-:W-:Y:S04]  /*35b0*/  LDS.64 R10, [R10] ;  /* 0x000000000a0a7984 */ /* 0x000fe80000000a00 */
[----:B------:R-:W2:Y:S01]  /*35c0*/  LDS.64 R12, [R12] ;  /* 0x000000000c0c7984 */ /* 0x000ea20000000a00 */
[----:B-1----:R-:W-:-:S04]  /*35d0*/  IADD3 R17, P1, P2, R8, R6, R2 ;  /* 0x0000000608117210 */ /* 0x002fc80007a3e002 */
[----:B------:R-:W-:Y:S02]  /*35e0*/  IADD3.X R3, PT, PT, R9, R7, R3, P1, P2 ;  /* 0x0000000709037210 */ /* 0x000fe40000fe4403 */
[----:B--2---:R-:W-:-:S04]  /*35f0*/  IADD3 R2, P3, P4, R12, R10, R17 ;  /* 0x0000000a0c027210 */ /* 0x004fc80007c7e011 */
[----:B------:R-:W-:-:S09]  /*3600*/  IADD3.X R3, PT, PT, R13, R11, R3, P3, P4 ;  /* 0x0000000b0d037210 */ /* 0x000fd20001fe8403 */
.L_x_1103:
[----:B------:R-:W-:Y:S05]  /*3610*/  @!P0 BRA `(.L_x_1102) ;  /* 0x0000000000488947 */ /* 0x000fea0003800000 */
[----:B------:R-:W-:Y:S02]  /*3620*/  ISETP.NE.AND P0, PT, R16, 0x1, PT ;  /* 0x000000011000780c */ /* 0x000fe40003f05270 */
[----:B------:R-:W-:-:S04]  /*3630*/  LOP3.LUT R5, R5, 0x1, RZ, 0xc0, !PT ;  /* 0x0000000105057812 */ /* 0x000fc800078ec0ff */
[----:B------:R-:W-:-:S07]  /*3640*/  ISETP.NE.U32.AND P1, PT, R5, 0x1, PT ;  /* 0x000000010500780c */ /* 0x000fce0003f25070 */
[----:B------:R-:W-:Y:S06]  /*3650*/  @!P0 BRA `(.L_x_1104) ;  /* 0x0000000000248947 */ /* 0x000fec0003800000 */
[----:B------:R-:W2:Y:S01]  /*3660*/  LDC R6, c[0x0][0x360] ;  /* 0x0000d800ff067b82 */ /* 0x000ea20000000800 */
[C---:B------:R-:W-:Y:S02]  /*3670*/  IMAD R5, R20.reuse, UR7, RZ ;  /* 0x0000000714057c24 */ /* 0x040fe4000f8e02ff */
[----:B------:R-:W-:-:S03]  /*3680*/  VIADD R20, R20, 0x2 ;  /* 0x0000000214147836 */ /* 0x000fc60000000000 */
[----:B------:R-:W-:-:S04]  /*3690*/  LEA R5, R5, R0, 0x3 ;  /* 0x0000000005057211 */ /* 0x000fc800078e18ff */
[----:B--2---:R-:W-:Y:S02]  /*36a0*/  LEA R6, R6, R5, 0x3 ;  /* 0x0000000506067211 */ /* 0x004fe400078e18ff */
[----:B------:R-:W-:Y:S04]  /*36b0*/  LDS.64 R4, [R5] ;  /* 0x0000000005047984 */ /* 0x000fe80000000a00 */
[----:B------:R-:W1:Y:S02]  /*36c0*/  LDS.64 R6, [R6] ;  /* 0x0000000006067984 */ /* 0x000e640000000a00 */
[----:B-1----:R-:W-:-:S04]  /*36d0*/  IADD3 R2, P0, P2, R6, R4, R2 ;  /* 0x0000000406027210 */ /* 0x002fc80007a1e002 */
[----:B------:R-:W-:-:S09]  /*36e0*/  IADD3.X R3, PT, PT, R7, R5, R3, P0, P2 ;  /* 0x0000000507037210 */ /* 0x000fd200007e4403 */
.L_x_1104:
[----:B------:R-:W-:-:S05]  /*36f0*/  @!P1 IMAD R5, R20, UR7, RZ ;  /* 0x0000000714059c24 */ /* 0x000fca000f8e02ff */
[----:B------:R-:W-:-:S06]  /*3700*/  @!P1 LEA R5, R5, R0, 0x3 ;  /* 0x0000000005059211 */ /* 0x000fcc00078e18ff */
[----:B------:R-:W1:Y:S02]  /*3710*/  @!P1 LDS.64 R4, [R5] ;  /* 0x0000000005049984 */ /* 0x000e640000000a00 */
[----:B-1----:R-:W-:-:S04]  /*3720*/  @!P1 IADD3 R2, P0, PT, R4, R2, RZ ;  /* 0x0000000204029210 */ /* 0x002fc80007f1e0ff */
[----:B------:R-:W-:-:S09]  /*3730*/  @!P1 IADD3.X R3, PT, PT, R5, R3, RZ, P0, !PT ;  /* 0x0000000305039210 */ /* 0x000fd200007fe4ff */
.L_x_1102:
[----:B-1----:R1:W-:Y:S02]  /*3740*/  STS.64 [R0], R2 ;  /* 0x0000000200007388 */ /* 0x0023e40000000a00 */
.L_x_1099:
        /* <DEDUP_REMOVED lines=9> */
        .weak           $__internal_24_$__cuda_sm20_div_s64
        .type           $__internal_24_$__cuda_sm20_div_s64,@function
        .size           $__internal_24_$__cuda_sm20_div_s64,($__internal_25_$__cuda_sm20_rem_s64 - $__internal_24_$__cuda_sm20_div_s64)
$__internal_24_$__cuda_sm20_div_s64:
        /* <DEDUP_REMOVED lines=82> */
[----:B------:R-:W-:Y:S06]  /*3d00*/  RET.REL.NODEC R8 `(contiguous_reducel13_u64) ;  /* 0xffffffc008bc7950 */ /* 0x000fec0003c3ffff */
        .weak           $__internal_25_$__cuda_sm20_rem_s64
        .type           $__internal_25_$__cuda_sm20_rem_s64,@function
        .size           $__internal_25_$__cuda_sm20_rem_s64,(.L_x_32228 - $__internal_25_$__cuda_sm20_rem_s64)
$__internal_25_$__cuda_sm20_rem_s64:
        /* <DEDUP_REMOVED lines=66> */
[----:B------:R-:W-:Y:S06]  /*4130*/  RET.REL.NODEC R8 `(contiguous_reducel13_u64) ;  /* 0xffffffbc08b07950 */ /* 0x000fec0003c3ffff */
.L_x_1105:
        /* <DEDUP_REMOVED lines=12> */
.L_x_32228:


//--------------------- .text.contiguous_reducel122_u64 --------------------------
	.section	.text.contiguous_reducel122_u64,"ax",@progbits
	.align	128
        .global         contiguous_reducel122_u64
        .type           contiguous_reducel122_u64,@function
        .size           contiguous_reducel122_u64,(.L_x_32931 - contiguous_reducel122_u64)
        .other          contiguous_reducel122_u64,@"STO_CUDA_ENTRY STV_DEFAULT"
contiguous_reducel122_u64:
.text.contiguous_reducel122_u64:
        /* <DEDUP_REMOVED lines=8> */
[----:B------:R-:W4:Y:S01]  /*0080*/  S2UR UR5, SR_CgaCtaId ;  /* 0x00000000000579c3 */ /* 0x000f220000008800 */
[----:B-1----:R-:W-:-:S04]  /*0090*/  IMAD R5, R3, UR6, RZ ;  /* 0x0000000603057c24 */ /* 0x002fc8000f8e02ff */
[----:B0-----:R-:W-:Y:S01]  /*00a0*/  IMAD R4, R5, 0x2, R0 ;  /* 0x0000000205047824 */ /* 0x001fe200078e0200 */
[----:B----4-:R-:W-:-:S03]  /*00b0*/  ULEA UR4, UR5, UR4, 0x18 ;  /* 0x0000000405047291 */ /* 0x010fc6000f8ec0ff */
[----:B------:R-:W-:-:S03]  /*00c0*/  IMAD.IADD R6, R4, 0x1, R3 ;  /* 0x0000000104067824 */ /* 0x000fc600078e0203 */
[----:B------:R-:W-:Y:S02]  /*00d0*/  LEA R2, R0, UR4, 0x3 ;  /* 0x0000000400027c11 */ /* 0x000fe4000f8e18ff */
[----:B--2---:R-:W-:-:S03]  /*00e0*/  ISETP.GE.U32.AND P0, PT, R6, UR8, PT ;  /* 0x0000000806007c0c */ /* 0x004fc6000bf06070 */
[----:B------:R0:W-:Y:S01]  /*00f0*/  STS.64 [R2], RZ ;  /* 0x000000ff02007388 */ /* 0x0001e20000000a00 */
[----:B------:R-:W-:-:S13]  /*0100*/  ISETP.GE.U32.AND.EX P0, PT, RZ, UR9, PT, P0 ;  /* 0x00000009ff007c0c */ /* 0x000fda000bf06100 */
[----:B0--3--:R-:W-:Y:S05]  /*0110*/  @P0 BRA `(.L_x_1107) ;  /* 0x00000000004c0947 */ /* 0x009fea0003800000 */
[----:B------:R-:W0:Y:S01]  /*0120*/  S2R R9, SR_CTAID.Y ;  /* 0x0000000000097919 */ /* 0x000e220000002600 */
[----:B------:R-:W1:Y:S01]  /*0130*/  LDCU.64 UR4, c[0x0][0x388] ;  /* 0x00007100ff0477ac */ /* 0x000e620008000a00 */
[----:B------:R-:W-:Y:S02]  /*0140*/  IMAD.MOV.U32 R5, RZ, RZ, RZ ;  /* 0x000000ffff057224 */ /* 0x000fe400078e00ff */
[----:B------:R-:W-:Y:S02]  /*0150*/  IMAD.MOV.U32 R7, RZ, RZ, RZ ;  /* 0x000000ffff077224 */ /* 0x000fe400078e00ff */
[----:B0-----:R-:W-:-:S04]  /*0160*/  IMAD.WIDE.U32 R4, R9, UR8, R4 ;  /* 0x0000000809047c25 */ /* 0x001fc8000f8e0004 */
[C---:B------:R-:W-:Y:S01]  /*0170*/  IMAD R11, R9.reuse, UR9, RZ ;  /* 0x00000009090b7c24 */ /* 0x040fe2000f8e02ff */
[----:B-1----:R-:W-:Y:S01]  /*0180*/  LEA R8, P0, R4, UR4, 0x3 ;  /* 0x0000000404087c11 */ /* 0x002fe2000f8018ff */
[----:B------:R-:W-:-:S04]  /*0190*/  IMAD.WIDE.U32 R6, R9, UR8, R6 ;  /* 0x0000000809067c25 */ /* 0x000fc8000f8e0006 */
[----:B------:R-:W-:Y:S01]  /*01a0*/  IMAD.IADD R9, R5, 0x1, R11 ;  /* 0x0000000105097824 */ /* 0x000fe200078e020b */
[----:B------:R-:W-:Y:S01]  /*01b0*/  LEA R10, P1, R6, UR4, 0x3 ;  /* 0x00000004060a7c11 */ /* 0x000fe2000f8218ff */
[----:B------:R-:W-:-:S03]  /*01c0*/  IMAD.IADD R5, R11, 0x1, R7 ;  /* 0x000000010b057824 */ /* 0x000fc600078e0207 */
[----:B------:R-:W-:Y:S02]  /*01d0*/  LEA.HI.X R9, R4, UR5, R9, 0x3, P0 ;  /* 0x0000000504097c11 */ /* 0x000fe400080f1c09 */
[----:B------:R-:W-:-:S03]  /*01e0*/  LEA.HI.X R11, R6, UR5, R5, 0x3, P1 ;  /* 0x00000005060b7c11 */ /* 0x000fc600088f1c05 */
[----:B------:R-:W2:Y:S04]  /*01f0*/  LDG.E.64 R4, desc[UR12][R8.64] ;  /* 0x0000000c08047981 */ /* 0x000ea8000c1e1b00 */
[----:B------:R-:W2:Y:S02]  /*0200*/  LDG.E.64 R6, desc[UR12][R10.64] ;  /* 0x0000000c0a067981 */ /* 0x000ea4000c1e1b00 */
[----:B--2---:R-:W-:-:S05]  /*0210*/  IADD3 R4, P0, PT, R4, R6, RZ ;  /* 0x0000000604047210 */ /* 0x004fca0007f1e0ff */
[----:B------:R-:W-:-:S05]  /*0220*/  IMAD.X R5, R5, 0x1, R7, P0 ;  /* 0x0000000105057824 */ /* 0x000fca00000e0607 */
[----:B------:R1:W-:Y:S01]  /*0230*/  STS.64 [R2], R4 ;  /* 0x0000000402007388 */ /* 0x0003e20000000a00 */
[----:B------:R-:W-:Y:S05]  /*0240*/  BRA `(.L_x_1108) ;  /* 0x0000000000307947 */ /* 0x000fea0003800000 */
.L_x_1107:
[----:B------:R-:W-:-:S04]  /*0250*/  ISETP.GE.U32.AND P0, PT, R4, UR8, PT ;  /* 0x0000000804007c0c */ /* 0x000fc8000bf06070 */
[----:B------:R-:W-:-:S13]  /*0260*/  ISETP.GE.U32.AND.EX P0, PT, RZ, UR9, PT, P0 ;  /* 0x00000009ff007c0c */ /* 0x000fda000bf06100 */
[----:B------:R-:W-:Y:S05]  /*0270*/  @P0 BRA `(.L_x_1108) ;  /* 0x0000000000240947 */ /* 0x000fea0003800000 */
[----:B------:R-:W0:Y:S01]  /*0280*/  S2R R7, SR_CTAID.Y ;  /* 0x0000000000077919 */ /* 0x000e220000002600 */
        /* <DEDUP_REMOVED lines=8> */
.L_x_1108:
[----:B------:R-:W-:Y:S05]  /*0310*/  BSYNC.RECONVERGENT B0 ;  /* 0x0000000000007941 */ /* 0x000fea0003800200 */
.L_x_1106:
[----:B------:R-:W-:Y:S01]  /*0320*/  BAR.SYNC.DEFER_BLOCKING 0x0 ;  /* 0x0000000000007b1d */ /* 0x000fe20000010000 */
[----:B------:R-:W-:Y:S02]  /*0330*/  ISETP.GE.U32.AND P1, PT, R3, 0x42, PT ;  /* 0x000000420300780c */ /* 0x000fe40003f26070 */
[----:B------:R-:W-:-:S11]  /*0340*/  ISETP.GT.U32.AND P0, PT, R0, 0x1f, PT ;  /* 0x0000001f0000780c */ /* 0x000fd60003f04070 */
[----:B------:R-:W-:Y:S05]  /*0350*/  @!P1 BRA `(.L_x_1109) ;  /* 0x0000000000309947 */ /* 0x000fea0003800000 */
.L_x_1110:
[----:B------:R-:W-:-:S04]  /*0360*/  SHF.R.U32.HI R9, RZ, 0x1, R3 ;  /* 0x00000001ff097819 */ /* 0x000fc80000011603 */
[----:B------:R-:W-:-:S13]  /*0370*/  ISETP.GE.U32.AND P1, PT, R0, R9, PT ;  /* 0x000000090000720c */ /* 0x000fda0003f26070 */
[----:B0-----:R-:W-:Y:S01]  /*0380*/  @!P1 IMAD R6, R9, 0x8, R2 ;  /* 0x0000000809069824 */ /* 0x001fe200078e0202 */
[----:B-1----:R-:W-:Y:S05]  /*0390*/  @!P1 LDS.64 R4, [R2] ;  /* 0x0000000002049984 */ /* 0x002fea0000000a00 */
[----:B------:R-:W0:Y:S02]  /*03a0*/  @!P1 LDS.64 R6, [R6] ;  /* 0x0000000006069984 */ /* 0x000e240000000a00 */
[----:B0-----:R-:W-:-:S05]  /*03b0*/  @!P1 IADD3 R4, P2, PT, R4, R6, RZ ;  /* 0x0000000604049210 */ /* 0x001fca0007f5e0ff */
[----:B------:R-:W-:-:S05]  /*03c0*/  @!P1 IMAD.X R5, R5, 0x1, R7, P2 ;  /* 0x0000000105059824 */ /* 0x000fca00010e0607 */
[----:B------:R2:W-:Y:S01]  /*03d0*/  @!P1 STS.64 [R2], R4 ;  /* 0x0000000402009388 */ /* 0x0005e20000000a00 */
[----:B------:R-:W-:Y:S01]  /*03e0*/  BAR.SYNC.DEFER_BLOCKING 0x0 ;  /* 0x0000000000007b1d */ /* 0x000fe20000010000 */
[----:B------:R-:W-:Y:S01]  /*03f0*/  ISETP.GT.U32.AND P1, PT, R3, 0x83, PT ;  /* 0x000000830300780c */ /* 0x000fe20003f24070 */
[----:B------:R-:W-:-:S12]  /*0400*/  IMAD.MOV.U32 R3, RZ, RZ, R9 ;  /* 0x000000ffff037224 */ /* 0x000fd800078e0009 */
[----:B--2---:R-:W-:Y:S05]  /*0410*/  @P1 BRA `(.L_x_1110) ;  /* 0xfffffffc00d01947 */ /* 0x004fea000383ffff */
.L_x_1109:
[----:B------:R-:W-:Y:S05]  /*0420*/  @P0 EXIT ;  /* 0x000000000000094d */ /* 0x000fea0003800000 */
[----:B-1----:R-:W-:Y:S04]  /*0430*/  LDS.64 R4, [R2] ;  /* 0x0000000002047984 */ /* 0x002fe80000000a00 */
[----:B0-----:R-:W0:Y:S02]  /*0440*/  LDS.64 R6, [R2+0x100] ;  /* 0x0001000002067984 */ /* 0x001e240000000a00 */
[----:B0-----:R-:W-:-:S05]  /*0450*/  IADD3 R8, P0, PT, R4, R6, RZ ;  /* 0x0000000604087210 */ /* 0x001fca0007f1e0ff */
[----:B------:R-:W-:-:S05]  /*0460*/  IMAD.X R9, R5, 0x1, R7, P0 ;  /* 0x0000000105097824 */ /* 0x000fca00000e0607 */
[----:B------:R-:W-:Y:S04]  /*0470*/  STS.64 [R2], R8 ;  /* 0x0000000802007388 */ /* 0x000fe80000000a00 */
[----:B------:R-:W-:Y:S04]  /*0480*/  LDS.64 R4, [R2] ;  /* 0x0000000002047984 */ /* 0x000fe80000000a00 */
[----:B------:R-:W0:Y:S02]  /*0490*/  LDS.64 R6, [R2+0x80] ;  /* 0x0000800002067984 */ /* 0x000e240000000a00 */
        /* <DEDUP_REMOVED lines=16> */
[----:B------:R-:W-:Y:S01]  /*05a0*/  IMAD.X R11, R5, 0x1, R7, P0 ;  /* 0x00000001050b7824 */ /* 0x000fe200000e0607 */
[----:B------:R-:W-:-:S04]  /*05b0*/  ISETP.NE.AND P0, PT, R0, RZ, PT ;  /* 0x000000ff0000720c */ /* 0x000fc80003f05270 */
[----:B------:R-:W-:Y:S04]  /*05c0*/  STS.64 [R2], R10 ;  /* 0x0000000a02007388 */ /* 0x000fe80000000a00 */
[----:B------:R-:W-:Y:S04]  /*05d0*/  LDS.64 R4, [R2] ;  /* 0x0000000002047984 */ /* 0x000fe80000000a00 */
[----:B------:R-:W0:Y:S02]  /*05e0*/  LDS.64 R6, [R2+0x8] ;  /* 0x0000080002067984 */ /* 0x000e240000000a00 */
[----:B0-----:R-:W-:-:S05]  /*05f0*/  IADD3 R4, P1, PT, R4, R6, RZ ;  /* 0x0000000604047210 */ /* 0x001fca0007f3e0ff */
[----:B------:R-:W-:-:S05]  /*0600*/  IMAD.X R5, R5, 0x1, R7, P1 ;  /* 0x0000000105057824 */ /* 0x000fca00008e0607 */
        /* <DEDUP_REMOVED lines=19> */
.L_x_1111:
        /* <DEDUP_REMOVED lines=12> */
.L_x_32931:


//--------------------- .text.contiguous_reducel12_u64 --------------------------
	.section	.text.contiguous_reducel12_u64,"ax",@progbits
	.align	128
        .global         contiguous_reducel12_u64
        .type           contiguous_reducel12_u64,@function
        .size           contiguous_reducel12_u64,(.L_x_32230 - contiguous_reducel12_u64)
        .other          contiguous_reducel12_u64,@"STO_CUDA_ENTRY STV_DEFAULT"
contiguous_reducel12_u64:
.text.contiguous_reducel12_u64:
        /* <DEDUP_REMOVED lines=46> */
.L_x_1140:
        /* <DEDUP_REMOVED lines=32> */
.L_x_1117:
[----:B------:R-:W-:Y:S01]  /*04e0*/  MOV R26, R6 ;  /* 0x00000006001a7202 */ /* 0x000fe20000000f00 */
[----:B------:R-:W-:Y:S01]  /*04f0*/  IMAD.MOV.U32 R13, RZ, RZ, R7 ;  /* 0x000000ffff0d7224 */ /* 0x000fe200078e0007 */
[----:B------:R-:W-:Y:S01]  /*0500*/  MOV R14, R34 ;  /* 0x00000022000e7202 */ /* 0x000fe20000000f00 */
[----:B------:R-:W-:Y:S01]  /*0510*/  IMAD.MOV.U32 R11, RZ, RZ, R35 ;  /* 0x000000ffff0b7224 */ /* 0x000fe200078e0023 */
[----:B------:R-:W-:-:S07]  /*0520*/  MOV R12, 0x540 ;  /* 0x00000540000c7802 */ /* 0x000fce0000000f00 */
[----:B-1----:R-:W-:Y:S05]  /*0530*/  CALL.REL.NOINC `($__internal_26_$__cuda_sm20_div_s64) ;  /* 0x0000006400787944 */ /* 0x002fea0003c00000 */
        /* <DEDUP_REMOVED lines=9> */
.L_x_1118:
[----:B------:R-:W-:Y:S05]  /*05d0*/  BSYNC.RECONVERGENT B1 ;  /* 0x0000000000017941 */ /* 0x000fea0003800200 */
.L_x_1116:
        /* <DEDUP_REMOVED lines=34> */
.L_x_1120:
[----:B------:R-:W-:Y:S01]  /*0800*/  IMAD.MOV.U32 R26, RZ, RZ, R20 ;  /* 0x000000ffff1a7224 */ /* 0x000fe200078e0014 */
[----:B------:R-:W-:Y:S01]  /*0810*/  MOV R13, R9 ;  /* 0x00000009000d7202 */ /* 0x000fe20000000f00 */
[----:B------:R-:W-:Y:S01]  /*0820*/  IMAD.MOV.U32 R14, RZ, RZ, R34 ;  /* 0x000000ffff0e7224 */ /* 0x000fe200078e0022 */
[----:B------:R-:W-:Y:S02]  /*0830*/  MOV R11, R35 ;  /* 0x00000023000b7202 */ /* 0x000fe40000000f00 */
[----:B------:R-:W-:-:S07]  /*0840*/  MOV R12, 0x860 ;  /* 0x00000860000c7802 */ /* 0x000fce0000000f00 */
[----:B------:R-:W-:Y:S05]  /*0850*/  CALL.REL.NOINC `($__internal_26_$__cuda_sm20_div_s64) ;  /* 0x0000006000b07944 */ /* 0x000fea0003c00000 */
        /* <DEDUP_REMOVED lines=9> */
.L_x_1121:
[----:B------:R-:W-:Y:S05]  /*08f0*/  BSYNC.RECONVERGENT B1 ;  /* 0x0000000000017941 */ /* 0x000fea0003800200 */
.L_x_1119:
        /* <DEDUP_REMOVED lines=33> */
.L_x_1123:
[----:B------:R-:W-:Y:S01]  /*0b10*/  IMAD.MOV.U32 R26, RZ, RZ, R36 ;  /* 0x000000ffff1a7224 */ /* 0x000fe200078e0024 */
[----:B------:R-:W-:Y:S01]  /*0b20*/  MOV R13, R37 ;  /* 0x00000025000d7202 */ /* 0x000fe20000000f00 */
[----:B------:R-:W-:Y:S01]  /*0b30*/  IMAD.MOV.U32 R14, RZ, RZ, R20 ;  /* 0x000000ffff0e7224 */ /* 0x000fe200078e0014 */
[----:B------:R-:W-:Y:S02]  /*0b40*/  MOV R11, R21 ;  /* 0x00000015000b7202 */ /* 0x000fe40000000f00 */
[----:B------:R-:W-:-:S07]  /*0b50*/  MOV R12, 0xb70 ;  /* 0x00000b70000c7802 */ /* 0x000fce0000000f00 */
[----:B------:R-:W-:Y:S05]  /*0b60*/  CALL.REL.NOINC `($__internal_26_$__cuda_sm20_div_s64) ;  /* 0x0000005c00ec7944 */ /* 0x000fea0003c00000 */
        /* <DEDUP_REMOVED lines=10> */
.L_x_1124:
[----:B------:R-:W-:Y:S05]  /*0c10*/  BSYNC.RECONVERGENT B1 ;  /* 0x0000000000017941 */ /* 0x000fea0003800200 */
.L_x_1122:
        /* <DEDUP_REMOVED lines=35> */
.L_x_1126:
[----:B------:R-:W-:Y:S01]  /*0e50*/  MOV R26, R34 ;  /* 0x00000022001a7202 */ /* 0x000fe20000000f00 */
[----:B------:R-:W-:Y:S01]  /*0e60*/  IMAD.MOV.U32 R13, RZ, RZ, R35 ;  /* 0x000000ffff0d7224 */ /* 0x000fe200078e0023 */
[----:B------:R-:W-:Y:S01]  /*0e70*/  MOV R14, R20 ;  /* 0x00000014000e7202 */ /* 0x000fe20000000f00 */
[----:B------:R-:W-:Y:S01]  /*0e80*/  IMAD.MOV.U32 R11, RZ, RZ, R21 ;  /* 0x000000ffff0b7224 */ /* 0x000fe200078e0015 */
[----:B------:R-:W-:-:S07]  /*0e90*/  MOV R12, 0xeb0 ;  /* 0x00000eb0000c7802 */ /* 0x000fce0000000f00 */
[----:B------:R-:W-:Y:S05]  /*0ea0*/  CALL.REL.NOINC `($__internal_26_$__cuda_sm20_div_s64) ;  /* 0x0000005c001c7944 */ /* 0x000fea0003c00000 */
        /* <DEDUP_REMOVED lines=11> */
.L_x_1127:
[----:B------:R-:W-:Y:S05]  /*0f60*/  BSYNC.RECONVERGENT B1 ;  /* 0x0000000000017941 */ /* 0x000fea0003800200 */
.L_x_1125:
        /* <DEDUP_REMOVED lines=36> */
.L_x_1129:
        /* <DEDUP_REMOVED lines=16> */
.L_x_1130:
[----:B------:R-:W-:Y:S05]  /*12b0*/  BSYNC.RECONVERGENT B1 ;  /* 0x0000000000017941 */ /* 0x000fea0003800200 */
.L_x_1128:
        /* <DEDUP_REMOVED lines=35> */
.L_x_1132:
        /* <DEDUP_REMOVED lines=17> */
.L_x_1133:
[----:B------:R-:W-:Y:S05]  /*1600*/  BSYNC.RECONVERGENT B1 ;  /* 0x0000000000017941 */ /* 0x000fea0003800200 */
.L_x_1131:
        /* <DEDUP_REMOVED lines=35> */
.L_x_1135:
        /* <DEDUP_REMOVED lines=16> */
.L_x_1136:
[----:B------:R-:W-:Y:S05]  /*1940*/  BSYNC.RECONVERGENT B1 ;  /* 0x0000000000017941 */ /* 0x000fea0003800200 */
.L_x_1134:
        /* <DEDUP_REMOVED lines=35> */
.L_x_1138:
        /* <DEDUP_REMOVED lines=16> */
.L_x_1139:
[----:B------:R-:W-:Y:S05]  /*1c80*/  BSYNC.RECONVERGENT B1 ;  /* 0x0000000000017941 */ /* 0x000fea0003800200 */
.L_x_1137:
        /* <DEDUP_REMOVED lines=8> */
.L_x_1115:
        /* <DEDUP_REMOVED lines=36> */
.L_x_1143:
[----:B------:R-:W-:Y:S01]  /*1f50*/  MOV R26, R6 ;  /* 0x00000006001a7202 */ /* 0x000fe20000000f00 */
[----:B------:R-:W-:Y:S01]  /*1f60*/  IMAD.MOV.U32 R13, RZ, RZ, R7 ;  /* 0x000000ffff0d7224 */ /* 0x000fe200078e0007 */
[----:B------:R-:W-:Y:S01]  /*1f70*/  MOV R14, R16 ;  /* 0x00000010000e7202 */ /* 0x000fe20000000f00 */
[----:B------:R-:W-:Y:S01]  /*1f80*/  IMAD.MOV.U32 R11, RZ, RZ, R17 ;  /* 0x000000ffff0b7224 */ /* 0x000fe200078e0011 */
[----:B------:R-:W-:-:S07]  /*1f90*/  MOV R12, 0x1fb0 ;  /* 0x00001fb0000c7802 */ /* 0x000fce0000000f00 */
[----:B------:R-:W-:Y:S05]  /*1fa0*/  CALL.REL.NOINC `($__internal_26_$__cuda_sm20_div_s64) ;  /* 0x0000004800dc7944 */ /* 0x000fea0003c00000 */
        /* <DEDUP_REMOVED lines=9> */
.L_x_1144:
[----:B------:R-:W-:Y:S05]  /*2040*/  BSYNC.RECONVERGENT B1 ;  /* 0x0000000000017941 */ /* 0x000fea0003800200 */
.L_x_1142:
        /* <DEDUP_REMOVED lines=34> */
.L_x_1146:
        /* <DEDUP_REMOVED lines=17> */
.L_x_1147:
[----:B------:R-:W-:Y:S05]  /*2380*/  BSYNC.RECONVERGENT B1 ;  /* 0x0000000000017941 */ /* 0x000fea0003800200 */
.L_x_1145:
        /* <DEDUP_REMOVED lines=36> */
.L_x_1149:
        /* <DEDUP_REMOVED lines=16> */
.L_x_1150:
[----:B------:R-:W-:Y:S05]  /*26d0*/  BSYNC.RECONVERGENT B1 ;  /* 0x0000000000017941 */ /* 0x000fea0003800200 */
.L_x_1148:
        /* <DEDUP_REMOVED lines=35> */
.L_x_1152:
[----:B------:R-:W-:Y:S01]  /*2910*/  MOV R26, R18 ;  /* 0x00000012001a7202 */ /* 0x000fe20000000f00 */
[----:B------:R-:W-:Y:S01]  /*2920*/  IMAD.MOV.U32 R13, RZ, RZ, R19 ;  /* 0x000000ffff0d7224 */ /* 0x000fe200078e0013 */
[----:B------:R-:W-:Y:S01]  /*2930*/  MOV R14, R16 ;  /* 0x00000010000e7202 */ /* 0x000fe20000000f00 */
[----:B------:R-:W-:Y:S01]  /*2940*/  IMAD.MOV.U32 R11, RZ, RZ, R17 ;  /* 0x000000ffff0b7224 */ /* 0x000fe200078e0011 */
[----:B------:R-:W-:-:S07]  /*2950*/  MOV R12, 0x2970 ;  /* 0x00002970000c7802 */ /* 0x000fce0000000f00 */
[----:B------:R-:W-:Y:S05]  /*2960*/  CALL.REL.NOINC `($__internal_26_$__cuda_sm20_div_s64) ;  /* 0x00000040006c7944 */ /* 0x000fea0003c00000 */
        /* <DEDUP_REMOVED lines=10> */
.L_x_1153:
[----:B------:R-:W-:Y:S05]  /*2a10*/  BSYNC.RECONVERGENT B1 ;  /* 0x0000000000017941 */ /* 0x000fea0003800200 */
.L_x_1151:
[----:B------:R-:W-:Y:S01]  /*2a20*/  MOV R36, R22 ;  /* 0x0000001600247202 */ /* 0x000fe20000000f00 */
[----:B------:R-:W-:Y:S02]  /*2a30*/  IMAD R11, R11, R38, RZ ;  /* 0x000000260b0b7224 */ /* 0x000fe400078e02ff */
[----:B------:R-:W-:Y:S02]  /*2a40*/  VIADD R8, R8, 0xfffffffe ;  /* 0xfffffffe08087836 */ /* 0x000fe40000000000 */
[----:B------:R-:W-:-:S04]  /*2a50*/  IMAD.WIDE.U32 R22, R38, R10, R36 ;  /* 0x0000000a26167225 */ /* 0x000fc800078e0024 */
[----:B------:R-:W-:-:S05]  /*2a60*/  IMAD R11, R39, R10, R11 ;  /* 0x0000000a270b7224 */ /* 0x000fca00078e020b */
[----:B------:R-:W-:-:S07]  /*2a70*/  IADD3 R23, PT, PT, R23, R11, RZ ;  /* 0x0000000b17177210 */ /* 0x000fce0007ffe0ff */
.L_x_1141:
        /* <DEDUP_REMOVED lines=30> */
.L_x_1155:
[----:B------:R-:W-:Y:S01]  /*2c60*/  MOV R18, R6 ;  /* 0x0000000600127202 */ /* 0x000fe20000000f00 */
[----:B------:R-:W-:Y:S01]  /*2c70*/  IMAD.MOV.U32 R19, RZ, RZ, R7 ;  /* 0x000000ffff137224 */ /* 0x000fe200078e0007 */
[----:B------:R-:W-:Y:S01]  /*2c80*/  MOV R24, R10 ;  /* 0x0000000a00187202 */ /* 0x000fe20000000f00 */
[----:B------:R-:W-:Y:S01]  /*2c90*/  IMAD.MOV.U32 R21, RZ, RZ, R11 ;  /* 0x000000ffff157224 */ /* 0x000fe200078e000b */
[----:B------:R-:W-:-:S07]  /*2ca0*/  MOV R26, 0x2cc0 ;  /* 0x00002cc0001a7802 */ /* 0x000fce0000000f00 */
[----:B------:R-:W-:Y:S05]  /*2cb0*/  CALL.REL.NOINC `($__internal_27_$__cuda_sm20_rem_s64) ;  /* 0x0000004000e47944 */ /* 0x000fea0003c00000 */
.L_x_1156:
[----:B------:R-:W-:Y:S05]  /*2cc0*/  BSYNC.RECONVERGENT B1 ;  /* 0x0000000000017941 */ /* 0x000fea0003800200 */
.L_x_1154:
        /* <DEDUP_REMOVED lines=30> */
.L_x_1158:
[----:B------:R-:W-:Y:S01]  /*2eb0*/  MOV R24, R10 ;  /* 0x0000000a00187202 */ /* 0x000fe20000000f00 */
[----:B------:R-:W-:Y:S01]  /*2ec0*/  IMAD.MOV.U32 R21, RZ, RZ, R11 ;  /* 0x000000ffff157224 */ /* 0x000fe200078e000b */
[----:B------:R-:W-:Y:S01]  /*2ed0*/  MOV R18, R20 ;  /* 0x0000001400127202 */ /* 0x000fe20000000f00 */
[----:B------:R-:W-:Y:S01]  /*2ee0*/  IMAD.MOV.U32 R19, RZ, RZ, R9 ;  /* 0x000000ffff137224 */ /* 0x000fe200078e0009 */
[----:B------:R-:W-:-:S07]  /*2ef0*/  MOV R26, 0x2f10 ;  /* 0x00002f10001a7802 */ /* 0x000fce0000000f00 */
[----:B------:R-:W-:Y:S05]  /*2f00*/  CALL.REL.NOINC `($__internal_27_$__cuda_sm20_rem_s64) ;  /* 0x0000004000507944 */ /* 0x000fea0003c00000 */
.L_x_1159:
[----:B------:R-:W-:Y:S05]  /*2f10*/  BSYNC.RECONVERGENT B1 ;  /* 0x0000000000017941 */ /* 0x000fea0003800200 */
.L_x_1157:
[----:B------:R-:W-:Y:S02]  /*2f20*/  IMAD R7, R7, R16, RZ ;  /* 0x0000001007077224 */ /* 0x000fe400078e02ff */
[----:B------:R-:W-:-:S04]  /*2f30*/  IMAD.WIDE.U32 R22, R16, R6, R22 ;  /* 0x0000000610167225 */ /* 0x000fc800078e0016 */
[----:B------:R-:W-:-:S05]  /*2f40*/  IMAD R7, R17, R6, R7 ;  /* 0x0000000611077224 */ /* 0x000fca00078e0207 */
[----:B------:R-:W-:-:S07]  /*2f50*/  IADD3 R23, PT, PT, R23, R7, RZ ;  /* 0x0000000717177210 */ /* 0x000fce0007ffe0ff */
.L_x_1114:
[----:B------:R-:W0:Y:S02]  /*2f60*/  LDCU.64 UR4, c[0x0][0x388] ;  /* 0x00007100ff0477ac */ /* 0x000e240008000a00 */
[----:B0-----:R-:W-:Y:S02]  /*2f70*/  LEA R6, P1, R22, UR4, 0x3 ;  /* 0x0000000416067c11 */ /* 0x001fe4000f8218ff */
[----:B------:R-:W-:Y:S02]  /*2f80*/  LEA R8, P0, R4, UR4, 0x3 ;  /* 0x0000000404087c11 */ /* 0x000fe4000f8018ff */
[----:B------:R-:W-:Y:S02]  /*2f90*/  LEA.HI.X R7, R22, UR5, R23, 0x3, P1 ;  /* 0x0000000516077c11 */ /* 0x000fe400088f1c17 */
[----:B------:R-:W-:-:S04]  /*2fa0*/  LEA.HI.X R9, R4, UR5, R5, 0x3, P0 ;  /* 0x0000000504097c11 */ /* 0x000fc800080f1c05 */
[----:B------:R-:W2:Y:S04]  /*2fb0*/  LDG.E.64 R6, desc[UR12][R6.64] ;  /* 0x0000000c06067981 */ /* 0x000ea8000c1e1b00 */
[----:B------:R-:W2:Y:S02]  /*2fc0*/  LDG.E.64 R4, desc[UR12][R8.64] ;  /* 0x0000000c08047981 */ /* 0x000ea4000c1e1b00 */
[----:B--2---:R-:W-:-:S05]  /*2fd0*/  IADD3 R4, P0, PT, R4, R6, RZ ;  /* 0x0000000604047210 */ /* 0x004fca0007f1e0ff */
[----:B------:R-:W-:-:S05]  /*2fe0*/  IMAD.X R5, R5, 0x1, R7, P0 ;  /* 0x0000000105057824 */ /* 0x000fca00000e0607 */
[----:B------:R0:W-:Y:S01]  /*2ff0*/  STS.64 [R3], R4 ;  /* 0x0000000403007388 */ /* 0x0001e20000000a00 */
[----:B------:R-:W-:Y:S05]  /*3000*/  BRA `(.L_x_1160) ;  /* 0x0000003400b87947 */ /* 0x000fea0003800000 */
.L_x_1113:
[----:B------:R-:W-:-:S04]  /*3010*/  ISETP.GE.U32.AND P0, PT, R6, UR8, PT ;  /* 0x0000000806007c0c */ /* 0x000fc8000bf06070 */
[----:B------:R-:W-:-:S13]  /*3020*/  ISETP.GE.U32.AND.EX P0, PT, RZ, UR9, PT, P0 ;  /* 0x00000009ff007c0c */ /* 0x000fda000bf06100 */
[----:B------:R-:W-:Y:S05]  /*3030*/  @P0 BRA `(.L_x_1160) ;  /* 0x0000003400ac0947 */ /* 0x000fea0003800000 */
[----:B------:R-:W0:Y:S01]  /*3040*/  S2R R5, SR_CTAID.Y ;  /* 0x0000000000057919 */ /* 0x000e220000002600 */
[----:B------:R-:W-:Y:S01]  /*3050*/  ISETP.GE.AND P0, PT, R10, RZ, PT ;  /* 0x000000ff0a00720c */ /* 0x000fe20003f06270 */
[----:B------:R-:W-:-:S03]  /*3060*/  HFMA2 R7, -RZ, RZ, 0, 0 ;  /* 0x00000000ff077431 */ /* 0x000fc600000001ff */
[----:B0-----:R-:W-:-:S04]  /*3070*/  IMAD.WIDE.U32 R18, R5, UR8, R6 ;  /* 0x0000000805127c25 */ /* 0x001fc8000f8e0006 */
[----:B------:R-:W-:-:S05]  /*3080*/  IMAD R5, R5, UR9, R19 ;  /* 0x0000000905057c24 */ /* 0x000fca000f8e0213 */
[----:B------:R-:W-:Y:S05]  /*3090*/  @!P0 BRA `(.L_x_1161) ;  /* 0x00000034008c8947 */ /* 0x000fea0003800000 */
[----:B------:R-:W-:Y:S01]  /*30a0*/  ISETP.GE.U32.AND P0, PT, R10, 0x7, PT ;  /* 0x000000070a00780c */ /* 0x000fe20003f06070 */
[----:B------:R-:W-:Y:S01]  /*30b0*/  IMAD.MOV.U32 R19, RZ, RZ, R5 ;  /* 0x000000ffff137224 */ /* 0x000fe200078e0005 */
[----:B------:R-:W-:-:S11]  /*30c0*/  LOP3.LUT R15, R11, 0x7, RZ, 0xc0, !PT ;  /* 0x000000070b0f7812 */ /* 0x000fd600078ec0ff */
[----:B------:R-:W-:Y:S05]  /*30d0*/  @!P0 BRA `(.L_x_1162) ;  /* 0x0000001c00388947 */ /* 0x000fea0003800000 */
[----:B------:R-:W0:Y:S01]  /*30e0*/  LDC.64 R34, c[0x0][0x390] ;  /* 0x0000e400ff227b82 */ /* 0x000e220000000a00 */
[C---:B------:R-:W-:Y:S02]  /*30f0*/  LOP3.LUT R6, R11.reuse, 0xfffffff8, RZ, 0xc0, !PT ;  /* 0xfffffff80b067812 */ /* 0x040fe400078ec0ff */
[----:B------:R-:W-:-:S03]  /*3100*/  IADD3 R10, PT, PT, R11, -0x4, RZ ;  /* 0xfffffffc0b0a7810 */ /* 0x000fc60007ffe0ff */
[----:B------:R-:W-:Y:S02]  /*3110*/  IMAD.MOV R6, RZ, RZ, -R6 ;  /* 0x000000ffff067224 */ /* 0x000fe400078e0a06 */
[----:B------:R-:W1:Y:S05]  /*3120*/  LDC.64 R16, c[0x0][0x398] ;  /* 0x0000e600ff107b82 */ /* 0x000e6a0000000a00 */
.L_x_1187:
[----:B------:R-:W-:-:S05]  /*3130*/  IADD3 R5, PT, PT, R10, 0x3, RZ ;  /* 0x000000030a057810 */ /* 0x000fca0007ffe0ff */
        /* <DEDUP_REMOVED lines=9> */
[----:B------:R-:W-:Y:S02]  /*31d0*/  ISETP.NE.U32.AND P2, PT, R20, RZ, PT ;  /* 0x000000ff1400720c */ /* 0x000fe40003f45070 */
[----:B------:R-:W-:-:S03]  /*31e0*/  MOV R37, RZ ;  /* 0x000000ff00257202 */ /* 0x000fc60000000f00 */
        /* <DEDUP_REMOVED lines=18> */
.L_x_1164:
[----:B------:R-:W-:Y:S01]  /*3310*/  IMAD.MOV.U32 R26, RZ, RZ, R18 ;  /* 0x000000ffff1a7224 */ /* 0x000fe200078e0012 */
[----:B------:R-:W-:Y:S01]  /*3320*/  MOV R13, R19 ;  /* 0x00000013000d7202 */ /* 0x000fe20000000f00 */
[----:B------:R-:W-:Y:S01]  /*3330*/  IMAD.MOV.U32 R14, RZ, RZ, R20 ;  /* 0x000000ffff0e7224 */ /* 0x000fe200078e0014 */
[----:B------:R-:W-:Y:S02]  /*3340*/  MOV R11, R21 ;  /* 0x00000015000b7202 */ /* 0x000fe40000000f00 */
[----:B------:R-:W-:-:S07]  /*3350*/  MOV R12, 0x3370 ;  /* 0x00003370000c7802 */ /* 0x000fce0000000f00 */
[----:B-1----:R-:W-:Y:S05]  /*3360*/  CALL.REL.NOINC `($__internal_26_$__cuda_sm20_div_s64) ;  /* 0x0000003400ec7944 */ /* 0x002fea0003c00000 */
[-C--:B------:R-:W-:Y:S01]  /*3370*/  IADD3 R11, P0, PT, RZ, -R24.reuse, RZ ;  /* 0x80000018ff0b7210 */ /* 0x080fe20007f1e0ff */
[----:B------:R-:W-:Y:S01]  /*3380*/  IMAD.MOV.U32 R37, RZ, RZ, R25 ;  /* 0x000000ffff257224 */ /* 0x000fe200078e0019 */
[----:B------:R-:W-:-:S03]  /*3390*/  MOV R36, R24 ;  /* 0x0000001800247202 */ /* 0x000fc60000000f00 */
[----:B------:R-:W-:Y:S02]  /*33a0*/  IMAD.X R7, RZ, RZ, ~R25, P0 ;  /* 0x000000ffff077224 */ /* 0x000fe400000e0e19 */
[----:B------:R-:W-:-:S04]  /*33b0*/  IMAD.WIDE.U32 R12, R20, R11, R18 ;  /* 0x0000000b140c7225 */ /* 0x000fc800078e0012 */
[----:B------:R-:W-:-:S04]  /*33c0*/  IMAD R7, R7, R20, RZ ;  /* 0x0000001407077224 */ /* 0x000fc800078e02ff */
[----:B------:R-:W-:Y:S01]  /*33d0*/  IMAD R7, R21, R11, R7 ;  /* 0x0000000b15077224 */ /* 0x000fe200078e0207 */
[----:B------:R-:W-:-:S03]  /*33e0*/  MOV R21, R12 ;  /* 0x0000000c00157202 */ /* 0x000fc60000000f00 */
[----:B------:R-:W-:-:S07]  /*33f0*/  IMAD.IADD R11, R13, 0x1, R7 ;  /* 0x000000010d0b7824 */ /* 0x000fce00078e0207 */
.L_x_1165:
[----:B------:R-:W-:Y:S05]  /*3400*/  BSYNC.RECONVERGENT B1 ;  /* 0x0000000000017941 */ /* 0x000fea0003800200 */
.L_x_1163:
[----:B------:R-:W0:Y:S01]  /*3410*/  LDC.64 R18, c[0x0][0x390] ;  /* 0x0000e400ff127b82 */ /* 0x000e220000000a00 */
[----:B------:R-:W-:-:S07]  /*3420*/  IADD3 R7, PT, PT, R10, 0x2, RZ ;  /* 0x000000020a077810 */ /* 0x000fce0007ffe0ff */
        /* <DEDUP_REMOVED lines=37> */
.L_x_1167:
[----:B------:R-:W-:Y:S01]  /*3680*/  IMAD.MOV.U32 R26, RZ, RZ, R36 ;  /* 0x000000ffff1a7224 */ /* 0x000fe200078e0024 */
[----:B------:R-:W-:Y:S01]  /*3690*/  MOV R13, R37 ;  /* 0x00000025000d7202 */ /* 0x000fe20000000f00 */
[----:B------:R-:W-:Y:S01]  /*36a0*/  IMAD.MOV.U32 R14, RZ, RZ, R38 ;  /* 0x000000ffff0e7224 */ /* 0x000fe200078e0026 */
[----:B------:R-:W-:Y:S02]  /*36b0*/  MOV R11, R39 ;  /* 0x00000027000b7202 */ /* 0x000fe40000000f00 */
[----:B------:R-:W-:-:S07]  /*36c0*/  MOV R12, 0x36e0 ;  /* 0x000036e0000c7802 */ /* 0x000fce0000000f00 */
[----:B-1----:R-:W-:Y:S05]  /*36d0*/  CALL.REL.NOINC `($__internal_26_$__cuda_sm20_div_s64) ;  /* 0x0000003400107944 */ /* 0x002fea0003c00000 */
        /* <DEDUP_REMOVED lines=11> */
.L_x_1168:
[----:B------:R-:W-:Y:S05]  /*3790*/  BSYNC.RECONVERGENT B1 ;  /* 0x0000000000017941 */ /* 0x000fea0003800200 */
.L_x_1166:
        /* <DEDUP_REMOVED lines=37> */
.L_x_1170:
        /* <DEDUP_REMOVED lines=14> */
[----:B------:R-:W-:Y:S01]  /*3ad0*/  MOV R41, R12 ;  /* 0x0000000c00297202 */ /* 0x000fe20000000f00 */
[----:B------:R-:W-:Y:S02]  /*3ae0*/  IMAD.MOV.U32 R21, RZ, RZ, R25 ;  /* 0x000000ffff157224 */ /* 0x000fe400078e0019 */
[----:B------:R-:W-:-:S07]  /*3af0*/  IMAD.IADD R11, R13, 0x1, R11 ;  /* 0x000000010d0b7824 */ /* 0x000fce00078e020b */
.L_x_1171:
[----:B------:R-:W-:Y:S05]  /*3b00*/  BSYNC.RECONVERGENT B1 ;  /* 0x0000000000017941 */ /* 0x000fea0003800200 */
.L_x_1169:
        /* <DEDUP_REMOVED lines=38> */
.L_x_1173:
        /* <DEDUP_REMOVED lines=17> */
.L_x_1174:
[----:B------:R-:W-:Y:S05]  /*3e80*/  BSYNC.RECONVERGENT B1 ;  /* 0x0000000000017941 */ /* 0x000fea0003800200 */
.L_x_1172:
        /* <DEDUP_REMOVED lines=38> */
.L_x_1176:
        /* <DEDUP_REMOVED lines=17> */
.L_x_1177:
[----:B------:R-:W-:Y:S05]  /*4200*/  BSYNC.RECONVERGENT B1 ;  /* 0x0000000000017941 */ /* 0x000fea0003800200 */
.L_x_1175:
        /* <DEDUP_REMOVED lines=40> */
.L_x_1179:
        /* <DEDUP_REMOVED lines=17> */
.L_x_1180:
[----:B------:R-:W-:Y:S05]  /*45a0*/  BSYNC.RECONVERGENT B1 ;  /* 0x0000000000017941 */ /* 0x000fea0003800200 */
.L_x_1178:
        /* <DEDUP_REMOVED lines=40> */
.L_x_1182:
        /* <DEDUP_REMOVED lines=17> */
.L_x_1183:
[----:B------:R-:W-:Y:S05]  /*4940*/  BSYNC.RECONVERGENT B1 ;  /* 0x0000000000017941 */ /* 0x000fea0003800200 */
.L_x_1181:
        /* <DEDUP_REMOVED lines=38> */
.L_x_1185:
        /* <DEDUP_REMOVED lines=10> */
[----:B------:R-:W-:Y:S01]  /*4c50*/  IADD3.X R11, PT, PT, RZ, ~R25, RZ, P0, !PT ;  /* 0x80000019ff0b7210 */ /* 0x000fe200007fe4ff */
[----:B------:R-:W-:-:S04]  /*4c60*/  IMAD.WIDE.U32 R12, R22, R19, R12 ;  /* 0x00000013160c7225 */ /* 0x000fc800078e000c */
[----:B------:R-:W-:Y:S01]  /*4c70*/  IMAD R11, R11, R22, RZ ;  /* 0x000000160b0b7224 */ /* 0x000fe200078e02ff */
[----:B------:R-:W-:-:S03]  /*4c80*/  MOV R21, R12 ;  /* 0x0000000c00157202 */ /* 0x000fc60000000f00 */
[----:B------:R-:W-:Y:S01]  /*4c90*/  IMAD R11, R23, R19, R11 ;  /* 0x00000013170b7224 */ /* 0x000fe200078e020b */
[----:B------:R-:W-:-:S03]  /*4ca0*/  MOV R19, R25 ;  /* 0x0000001900137202 */ /* 0x000fc60000000f00 */
[----:B------:R-:W-:-:S07]  /*4cb0*/  IMAD.IADD R11, R13, 0x1, R11 ;  /* 0x000000010d0b7824 */ /* 0x000fce00078e020b */
.L_x_1186:
[----:B------:R-:W-:Y:S05]  /*4cc0*/  BSYNC.RECONVERGENT B1 ;  /* 0x0000000000017941 */ /* 0x000fea0003800200 */
.L_x_1184:
[----:B-1----:R-:W-:-:S06]  /*4cd0*/  IMAD.WIDE.U32 R4, R5, 0x8, R16 ;  /* 0x0000000805047825 */ /* 0x002fcc00078e0010 */
[----:B------:R-:W2:Y:S01]  /*4ce0*/  LDG.E.64 R4, desc[UR12][R4.64] ;  /* 0x0000000c04047981 */ /* 0x000ea2000c1e1b00 */
[----:B------:R-:W-:Y:S01]  /*4cf0*/  VIADD R6, R6, 0x8 ;  /* 0x0000000806067836 */ /* 0x000fe20000000000 */
[----:B------:R-:W-:Y:S01]  /*4d00*/  MOV R13, R7 ;  /* 0x00000007000d7202 */ /* 0x000fe20000000f00 */
[----:B------:R-:W-:Y:S02]  /*4d10*/  IMAD.MOV.U32 R12, RZ, RZ, R36 ;  /* 0x000000ffff0c7224 */ /* 0x000fe400078e0024 */
        /* <DEDUP_REMOVED lines=10> */
.L_x_1162:
        /* <DEDUP_REMOVED lines=37> */
.L_x_1190:
        /* <DEDUP_REMOVED lines=15> */
.L_x_1191:
[----:B------:R-:W-:Y:S05]  /*5100*/  BSYNC.RECONVERGENT B1 ;  /* 0x0000000000017941 */ /* 0x000fea0003800200 */
.L_x_1189:
        /* <DEDUP_REMOVED lines=39> */
.L_x_1193:
[----:B------:R-:W-:Y:S01]  /*5380*/  MOV R26, R18 ;  /* 0x00000012001a7202 */ /* 0x000fe20000000f00 */
[----:B------:R-:W-:Y:S01]  /*5390*/  IMAD.MOV.U32 R13, RZ, RZ, R19 ;  /* 0x000000ffff0d7224 */ /* 0x000fe200078e0013 */
[----:B------:R-:W-:Y:S02]  /*53a0*/  MOV R14, R6 ;  /* 0x00000006000e7202 */ /* 0x000fe40000000f00 */
[----:B------:R-:W-:Y:S02]  /*53b0*/  MOV R11, R7 ;  /* 0x00000007000b7202 */ /* 0x000fe40000000f00 */
[----:B------:R-:W-:-:S07]  /*53c0*/  MOV R12, 0x53e0 ;  /* 0x000053e0000c7802 */ /* 0x000fce0000000f00 */
[----:B------:R-:W-:Y:S05]  /*53d0*/  CALL.REL.NOINC `($__internal_26_$__cuda_sm20_div_s64) ;  /* 0x0000001400d07944 */ /* 0x000fea0003c00000 */
        /* <DEDUP_REMOVED lines=11> */
.L_x_1194:
[----:B------:R-:W-:Y:S05]  /*5490*/  BSYNC.RECONVERGENT B1 ;  /* 0x0000000000017941 */ /* 0x000fea0003800200 */
.L_x_1192:
        /* <DEDUP_REMOVED lines=40> */
.L_x_1196:
        /* <DEDUP_REMOVED lines=17> */
.L_x_1197:
[----:B------:R-:W-:Y:S05]  /*5830*/  BSYNC.RECONVERGENT B1 ;  /* 0x0000000000017941 */ /* 0x000fea0003800200 */
.L_x_1195:
        /* <DEDUP_REMOVED lines=21> */
[----:B0-----:R-:W-:Y:S01]  /*5990*/  IADD3 R12, PT, PT, R11, 0xffffffe, RZ ;  /* 0x0ffffffe0b0c7810 */ /* 0x001fe20007ffe0ff */
[----:B------:R-:W-:-:S05]  /*59a0*/  HFMA2 R11, -RZ, RZ, 0, 0 ;  /* 0x00000000ff0b7431 */ /* 0x000fca00000001ff */
        /* <DEDUP_REMOVED lines=14> */
[----:B------:R-:W-:Y:S02]  /*5a90*/  IMAD R21, R20, R21, R18 ;  /* 0x0000001514157224 */ /* 0x000fe400078e0212 */
[----:B------:R-:W-:Y:S01]  /*5aa0*/  IMAD.MOV.U32 R18, RZ, RZ, R13 ;  /* 0x000000ffff127224 */ /* 0x000fe200078e000d */
[----:B------:R-:W-:Y:S06]  /*5ab0*/  BRA `(.L_x_1200) ;  /* 0x0000000000447947 */ /* 0x000fec0003800000 */
.L_x_1199:
[----:B------:R-:W-:Y:S01]  /*5ac0*/  MOV R26, R18 ;  /* 0x00000012001a7202 */ /* 0x000fe20000000f00 */
[----:B------:R-:W-:Y:S01]  /*5ad0*/  IMAD.MOV.U32 R14, RZ, RZ, R20 ;  /* 0x000000ffff0e7224 */ /* 0x000fe200078e0014 */
[----:B------:R-:W-:Y:S02]  /*5ae0*/  MOV R13, R19 ;  /* 0x00000013000d7202 */ /* 0x000fe40000000f00 */
[----:B------:R-:W-:Y:S02]  /*5af0*/  MOV R11, R21 ;  /* 0x00000015000b7202 */ /* 0x000fe40000000f00 */
[----:B------:R-:W-:-:S07]  /*5b00*/  MOV R12, 0x5b20 ;  /* 0x00005b20000c7802 */ /* 0x000fce0000000f00 */
[----:B------:R-:W-:Y:S05]  /*5b10*/  CALL.REL.NOINC `($__internal_26_$__cuda_sm20_div_s64) ;  /* 0x0000001000007944 */ /* 0x000fea0003c00000 */
        /* <DEDUP_REMOVED lines=11> */
.L_x_1200:
[----:B------:R-:W-:Y:S05]  /*5bd0*/  BSYNC.RECONVERGENT B1 ;  /* 0x0000000000017941 */ /* 0x000fea0003800200 */
.L_x_1198:
[----:B------:R-:W0:Y:S02]  /*5be0*/  LDC.64 R12, c[0x0][0x398] ;  /* 0x0000e600ff0c7b82 */ /* 0x000e240000000a00 */
[----:B0-----:R-:W-:-:S06]  /*5bf0*/  IMAD.WIDE.U32 R12, R4, 0x8, R12 ;  /* 0x00000008040c7825 */ /* 0x001fcc00078e000c */
[----:B------:R-:W2:Y:S01]  /*5c00*/  LDG.E.64 R12, desc[UR12][R12.64] ;  /* 0x0000000c0c0c7981 */ /* 0x000ea2000c1e1b00 */
[----:B------:R-:W-:Y:S01]  /*5c10*/  IMAD.MOV.U32 R16, RZ, RZ, R6 ;  /* 0x000000ffff107224 */ /* 0x000fe200078e0006 */
[----:B------:R-:W-:Y:S01]  /*5c20*/  IADD3 R10, PT, PT, R10, -0x4, RZ ;  /* 0xfffffffc0a0a7810 */ /* 0x000fe20007ffe0ff */
[-C--:B--2---:R-:W-:Y:S02]  /*5c30*/  IMAD R4, R13, R21.reuse, RZ ;  /* 0x000000150d047224 */ /* 0x084fe400078e02ff */
[----:B------:R-:W-:-:S04]  /*5c40*/  IMAD.WIDE.U32 R16, R12, R21, R16 ;  /* 0x000000150c107225 */ /* 0x000fc800078e0010 */
[----:B------:R-:W-:Y:S01]  /*5c50*/  IMAD R11, R12, R11, R4 ;  /* 0x0000000b0c0b7224 */ /* 0x000fe200078e0204 */
[----:B------:R-:W-:-:S04]  /*5c60*/  LEA R8, P0, R16, R8, 0x3 ;  /* 0x0000000810087211 */ /* 0x000fc800078018ff */
[----:B------:R-:W-:-:S04]  /*5c70*/  IADD3 R4, PT, PT, R17, R11, RZ ;  /* 0x0000000b11047210 */ /* 0x000fc80007ffe0ff */
[----:B------:R-:W-:-:S07]  /*5c80*/  LEA.HI.X R9, R16, R9, R4, 0x3, P0 ;  /* 0x0000000910097211 */ /* 0x000fce00000f1c04 */
.L_x_1188:
        /* <DEDUP_REMOVED lines=35> */
.L_x_1203:
[----:B------:R-:W-:Y:S01]  /*5ec0*/  MOV R26, R18 ;  /* 0x00000012001a7202 */ /* 0x000fe20000000f00 */
[----:B------:R-:W-:Y:S01]  /*5ed0*/  IMAD.MOV.U32 R13, RZ, RZ, R19 ;  /* 0x000000ffff0d7224 */ /* 0x000fe200078e0013 */
[----:B------:R-:W-:Y:S02]  /*5ee0*/  MOV R14, R4 ;  /* 0x00000004000e7202 */ /* 0x000fe40000000f00 */
[----:B------:R-:W-:Y:S02]  /*5ef0*/  MOV R11, R5 ;  /* 0x00000005000b7202 */ /* 0x000fe40000000f00 */
[----:B------:R-:W-:-:S07]  /*5f00*/  MOV R12, 0x5f20 ;  /* 0x00005f20000c7802 */ /* 0x000fce0000000f00 */
[----:B------:R-:W-:Y:S05]  /*5f10*/  CALL.REL.NOINC `($__internal_26_$__cuda_sm20_div_s64) ;  /* 0x0000000c00007944 */ /* 0x000fea0003c00000 */
[----:B------:R-:W-:-:S05]  /*5f20*/  IADD3 R13, P0, PT, RZ, -R24, RZ ;  /* 0x80000018ff0d7210 */ /* 0x000fca0007f1e0ff */
[----:B------:R-:W-:Y:S02]  /*5f30*/  IMAD.X R11, RZ, RZ, ~R25, P0 ;  /* 0x000000ffff0b7224 */ /* 0x000fe400000e0e19 */
[----:B------:R-:W-:Y:S01]  /*5f40*/  IMAD.WIDE.U32 R6, R4, R13, R18 ;  /* 0x0000000d04067225 */ /* 0x000fe200078e0012 */
[----:B------:R-:W-:-:S03]  /*5f50*/  MOV R18, R24 ;  /* 0x0000001800127202 */ /* 0x000fc60000000f00 */
[----:B------:R-:W-:Y:S02]  /*5f60*/  IMAD R11, R11, R4, RZ ;  /* 0x000000040b0b7224 */ /* 0x000fe400078e02ff */
[----:B------:R-:W-:Y:S02]  /*5f70*/  IMAD.MOV.U32 R19, RZ, RZ, R25 ;  /* 0x000000ffff137224 */ /* 0x000fe400078e0019 */
[----:B------:R-:W-:-:S05]  /*5f80*/  IMAD R11, R5, R13, R11 ;  /* 0x0000000d050b7224 */ /* 0x000fca00078e020b */
[----:B------:R-:W-:-:S07]  /*5f90*/  IADD3 R11, PT, PT, R7, R11, RZ ;  /* 0x0000000b070b7210 */ /* 0x000fce0007ffe0ff */
.L_x_1204:
[----:B------:R-:W-:Y:S05]  /*5fa0*/  BSYNC.RECONVERGENT B1 ;  /* 0x0000000000017941 */ /* 0x000fea0003800200 */
.L_x_1202:
        /* <DEDUP_REMOVED lines=39> */
.L_x_1206:
[----:B------:R-:W-:Y:S01]  /*6220*/  MOV R26, R18 ;  /* 0x00000012001a7202 */ /* 0x000fe20000000f00 */
[----:B------:R-:W-:Y:S01]  /*6230*/  IMAD.MOV.U32 R13, RZ, RZ, R19 ;  /* 0x000000ffff0d7224 */ /* 0x000fe200078e0013 */
[----:B------:R-:W-:Y:S02]  /*6240*/  MOV R14, R16 ;  /* 0x00000010000e7202 */ /* 0x000fe40000000f00 */
[----:B------:R-:W-:Y:S02]  /*6250*/  MOV R11, R17 ;  /* 0x00000011000b7202 */ /* 0x000fe40000000f00 */
[----:B------:R-:W-:-:S07]  /*6260*/  MOV R12, 0x6280 ;  /* 0x00006280000c7802 */ /* 0x000fce0000000f00 */
[----:B------:R-:W-:Y:S05]  /*6270*/  CALL.REL.NOINC `($__internal_26_$__cuda_sm20_div_s64) ;  /* 0x0000000800287944 */ /* 0x000fea0003c00000 */
        /* <DEDUP_REMOVED lines=11> */
.L_x_1207:
[----:B------:R-:W-:Y:S05]  /*6330*/  BSYNC.RECONVERGENT B1 ;  /* 0x0000000000017941 */ /* 0x000fea0003800200 */
.L_x_1205:
        /* <DEDUP_REMOVED lines=11> */
.L_x_1201:
        /* <DEDUP_REMOVED lines=31> */
.L_x_1209:
[----:B------:R-:W-:Y:S01]  /*65e0*/  IMAD.MOV.U32 R24, RZ, RZ, R20 ;  /* 0x000000ffff187224 */ /* 0x000fe200078e0014 */
[----:B------:R-:W-:-:S07]  /*65f0*/  MOV R26, 0x6610 ;  /* 0x00006610001a7802 */ /* 0x000fce0000000f00 */
[----:B------:R-:W-:Y:S05]  /*6600*/  CALL.REL.NOINC `($__internal_27_$__cuda_sm20_rem_s64) ;  /* 0x0000000800907944 */ /* 0x000fea0003c00000 */
[----:B------:R-:W-:Y:S02]  /*6610*/  MOV R4, R6 ;  /* 0x0000000600047202 */ /* 0x000fe40000000f00 */
[----:B------:R-:W-:-:S07]  /*6620*/  MOV R5, R7 ;  /* 0x0000000700057202 */ /* 0x000fce0000000f00 */
.L_x_1210:
[----:B------:R-:W-:Y:S05]  /*6630*/  BSYNC.RECONVERGENT B1 ;  /* 0x0000000000017941 */ /* 0x000fea0003800200 */
.L_x_1208:
[----:B------:R-:W0:Y:S02]  /*6640*/  LDC.64 R6, c[0x0][0x398] ;  /* 0x0000e600ff067b82 */ /* 0x000e240000000a00 */
[----:B0-----:R-:W-:-:S06]  /*6650*/  IMAD.WIDE.U32 R10, R10, 0x8, R6 ;  /* 0x000000080a0a7825 */ /* 0x001fcc00078e0006 */
[----:B------:R-:W2:Y:S02]  /*6660*/  LDG.E.64 R10, desc[UR12][R10.64] ;  /* 0x0000000c0a0a7981 */ /* 0x000ea4000c1e1b00 */
[-C--:B--2---:R-:W-:Y:S02]  /*6670*/  IMAD R13, R11, R4.reuse, RZ ;  /* 0x000000040b0d7224 */ /* 0x084fe400078e02ff */
[----:B------:R-:W-:-:S04]  /*6680*/  IMAD.WIDE.U32 R6, R10, R4, RZ ;  /* 0x000000040a067225 */ /* 0x000fc800078e00ff */
[----:B------:R-:W-:Y:S01]  /*6690*/  IMAD R13, R10, R5, R13 ;  /* 0x000000050a0d7224 */ /* 0x000fe200078e020d */
[----:B------:R-:W-:-:S03]  /*66a0*/  LEA R8, P0, R6, R8, 0x3 ;  /* 0x0000000806087211 */ /* 0x000fc600078018ff */
[----:B------:R-:W-:-:S05]  /*66b0*/  IMAD.IADD R4, R7, 0x1, R13 ;  /* 0x0000000107047824 */ /* 0x000fca00078e020d */
[----:B------:R-:W-:-:S07]  /*66c0*/  LEA.HI.X R9, R6, R9, R4, 0x3, P0 ;  /* 0x0000000906097211 */ /* 0x000fce00000f1c04 */
.L_x_1161:
[----:B------:R-:W2:Y:S04]  /*66d0*/  LDG.E.64 R4, desc[UR12][R8.64] ;  /* 0x0000000c08047981 */ /* 0x000ea8000c1e1b00 */
[----:B--2---:R1:W-:Y:S02]  /*66e0*/  STS.64 [R3], R4 ;  /* 0x0000000403007388 */ /* 0x0043e40000000a00 */
.L_x_1160:
[----:B------:R-:W-:Y:S05]  /*66f0*/  BSYNC.RECONVERGENT B0 ;  /* 0x0000000000007941 */ /* 0x000fea0003800200 */
.L_x_1112:
[----:B------:R-:W-:Y:S01]  /*6700*/  BAR.SYNC.DEFER_BLOCKING 0x0 ;  /* 0x0000000000007b1d */ /* 0x000fe20000010000 */
[----:B------:R-:W-:Y:S02]  /*6710*/  ISETP.GE.U32.AND P0, PT, R2, 0x42, PT ;  /* 0x000000420200780c */ /* 0x000fe40003f06070 */
[----:B------:R-:W-:-:S11]  /*6720*/  ISETP.GT.U32.AND P1, PT, R0, 0x1f, PT ;  /* 0x0000001f0000780c */ /* 0x000fd60003f24070 */
[----:B------:R-:W-:Y:S05]  /*6730*/  @!P0 BRA `(.L_x_1211) ;  /* 0x0000000000308947 */ /* 0x000fea0003800000 */
.L_x_1212:
[----:B------:R-:W-:-:S04]  /*6740*/  SHF.R.U32.HI R8, RZ, 0x1, R2 ;  /* 0x00000001ff087819 */ /* 0x000fc80000011602 */
[----:B------:R-:W-:-:S13]  /*6750*/  ISETP.GE.U32.AND P0, PT, R0, R8, PT ;  /* 0x000000080000720c */ /* 0x000fda0003f06070 */
[----:B------:R-:W-:Y:S01]  /*6760*/  @!P0 LEA R6, R8, R3, 0x3 ;  /* 0x0000000308068211 */ /* 0x000fe200078e18ff */
[----:B01----:R-:W-:Y:S05]  /*6770*/  @!P0 LDS.64 R4, [R3] ;  /* 0x0000000003048984 */ /* 0x003fea0000000a00 */
[----:B------:R-:W0:Y:S02]  /*6780*/  @!P0 LDS.64 R6, [R6] ;  /* 0x0000000006068984 */ /* 0x000e240000000a00 */
[----:B0-----:R-:W-:-:S04]  /*6790*/  @!P0 IADD3 R4, P2, PT, R4, R6, RZ ;  /* 0x0000000604048210 */ /* 0x001fc80007f5e0ff */
[----:B------:R-:W-:-:S05]  /*67a0*/  @!P0 IADD3.X R5, PT, PT, R5, R7, RZ, P2, !PT ;  /* 0x0000000705058210 */ /* 0x000fca00017fe4ff */
[----:B------:R2:W-:Y:S01]  /*67b0*/  @!P0 STS.64 [R3], R4 ;  /* 0x0000000403008388 */ /* 0x0005e20000000a00 */
[----:B------:R-:W-:Y:S01]  /*67c0*/  BAR.SYNC.DEFER_BLOCKING 0x0 ;  /* 0x0000000000007b1d */ /* 0x000fe20000010000 */
[----:B------:R-:W-:Y:S01]  /*67d0*/  ISETP.GT.U32.AND P0, PT, R2, 0x83, PT ;  /* 0x000000830200780c */ /* 0x000fe20003f04070 */
[----:B------:R-:W-:-:S12]  /*67e0*/  IMAD.MOV.U32 R2, RZ, RZ, R8 ;  /* 0x000000ffff027224 */ /* 0x000fd800078e0008 */
[----:B--2---:R-:W-:Y:S05]  /*67f0*/  @P0 BRA `(.L_x_1212) ;  /* 0xfffffffc00d00947 */ /* 0x004fea000383ffff */
.L_x_1211:
[----:B------:R-:W-:Y:S05]  /*6800*/  @P1 EXIT ;  /* 0x000000000000194d */ /* 0x000fea0003800000 */
[----:B01----:R-:W-:Y:S04]  /*6810*/  LDS.64 R4, [R3] ;  /* 0x0000000003047984 */ /* 0x003fe80000000a00 */
[----:B------:R-:W0:Y:S02]  /*6820*/  LDS.64 R6, [R3+0x100] ;  /* 0x0001000003067984 */ /* 0x000e240000000a00 */
[----:B0-----:R-:W-:-:S04]  /*6830*/  IADD3 R8, P0, PT, R4, R6, RZ ;  /* 0x0000000604087210 */ /* 0x001fc80007f1e0ff */
[----:B------:R-:W-:-:S05]  /*6840*/  IADD3.X R9, PT, PT, R5, R7, RZ, P0, !PT ;  /* 0x0000000705097210 */ /* 0x000fca00007fe4ff */
[----:B------:R-:W-:Y:S04]  /*6850*/  STS.64 [R3], R8 ;  /* 0x0000000803007388 */ /* 0x000fe80000000a00 */
[----:B------:R-:W-:Y:S04]  /*6860*/  LDS.64 R4, [R3] ;  /* 0x0000000003047984 */ /* 0x000fe80000000a00 */
[----:B------:R-:W0:Y:S02]  /*6870*/  LDS.64 R6, [R3+0x80] ;  /* 0x0000800003067984 */ /* 0x000e240000000a00 */
[----:B0-----:R-:W-:-:S04]  /*6880*/  IADD3 R10, P0, PT, R4, R6, RZ ;  /* 0x00000006040a7210 */ /* 0x001fc80007f1e0ff */
[----:B------:R-:W-:-:S05]  /*6890*/  IADD3.X R11, PT, PT, R5, R7, RZ, P0, !PT ;  /* 0x00000007050b7210 */ /* 0x000fca00007fe4ff */
        /* <DEDUP_REMOVED lines=13> */
[----:B0-----:R-:W-:-:S04]  /*6970*/  IADD3 R10, P0, PT, R4, R6, RZ ;  /* 0x00000006040a7210 */ /* 0x001fc80007f1e0ff */
[----:B------:R-:W-:Y:S02]  /*6980*/  IADD3.X R11, PT, PT, R5, R7, RZ, P0, !PT ;  /* 0x00000007050b7210 */ /* 0x000fe400007fe4ff */
[----:B------:R-:W-:-:S03]  /*6990*/  ISETP.NE.AND P0, PT, R0, RZ, PT ;  /* 0x000000ff0000720c */ /* 0x000fc60003f05270 */
        /* <DEDUP_REMOVED lines=24> */
        .weak           $__internal_26_$__cuda_sm20_div_s64
        .type           $__internal_26_$__cuda_sm20_div_s64,@function
        .size           $__internal_26_$__cuda_sm20_div_s64,($__internal_27_$__cuda_sm20_rem_s64 - $__internal_26_$__cuda_sm20_div_s64)
$__internal_26_$__cuda_sm20_div_s64:
        /* <DEDUP_REMOVED lines=82> */
[----:B------:R-:W-:Y:S06]  /*7040*/  RET.REL.NODEC R12 `(contiguous_reducel12_u64) ;  /* 0xffffff8c0cec7950 */ /* 0x000fec0003c3ffff */
        .weak           $__internal_27_$__cuda_sm20_rem_s64
        .type           $__internal_27_$__cuda_sm20_rem_s64,@function
        .size           $__internal_27_$__cuda_sm20_rem_s64,(.L_x_32230 - $__internal_27_$__cuda_sm20_rem_s64)
$__internal_27_$__cuda_sm20_rem_s64:
        /* <DEDUP_REMOVED lines=76> */
[----:B------:R-:W-:Y:S06]  /*7510*/  RET.REL.NODEC R26 `(contiguous_reducel12_u64) ;  /* 0xffffff881ab87950 */ /* 0x000fec0003c3ffff */
.L_x_1213:
        /* <DEDUP_REMOVED lines=14> */
.L_x_32230:


//--------------------- .text.uncontiguous_reducel1_u64 --------------------------
	.section	.text.uncontiguous_reducel1_u64,"ax",@progbits
	.align	128
        .global         uncontiguous_reducel1_u64
        .type           uncontiguous_reducel1_u64,@function
        .size           uncontiguous_reducel1_u64,(.L_x_32232 - uncontiguous_reducel1_u64)
        .other          uncontiguous_reducel1_u64,@"STO_CUDA_ENTRY STV_DEFAULT"
uncontiguous_reducel1_u64:
.text.uncontiguous_reducel1_u64:
        /* <DEDUP_REMOVED lines=41> */
.L_x_1242:
        /* <DEDUP_REMOVED lines=33> */
.L_x_1219:
[----:B------:R-:W-:Y:S01]  /*04a0*/  IMAD.MOV.U32 R29, RZ, RZ, R14 ;  /* 0x000000ffff1d7224 */ /* 0x000fe200078e000e */
[----:B------:R-:W-:Y:S01]  /*04b0*/  MOV R26, R15 ;  /* 0x0000000f001a7202 */ /* 0x000fe20000000f00 */
[----:B------:R-:W-:Y:S01]  /*04c0*/  IMAD.MOV.U32 R13, RZ, RZ, R16 ;  /* 0x000000ffff0d7224 */ /* 0x000fe200078e0010 */
[----:B------:R-:W-:Y:S02]  /*04d0*/  MOV R12, R17 ;  /* 0x00000011000c7202 */ /* 0x000fe40000000f00 */
[----:B------:R-:W-:-:S07]  /*04e0*/  MOV R11, 0x500 ;  /* 0x00000500000b7802 */ /* 0x000fce0000000f00 */
[----:B------:R-:W-:Y:S05]  /*04f0*/  CALL.REL.NOINC `($__internal_28_$__cuda_sm20_div_s64) ;  /* 0x0000006400f07944 */ /* 0x000fea0003c00000 */
        /* <DEDUP_REMOVED lines=9> */
.L_x_1220:
[----:B------:R-:W-:Y:S05]  /*0590*/  BSYNC.RECONVERGENT B1 ;  /* 0x0000000000017941 */ /* 0x000fea0003800200 */
.L_x_1218:
        /* <DEDUP_REMOVED lines=36> */
.L_x_1222:
[----:B------:R-:W-:Y:S01]  /*07e0*/  IMAD.MOV.U32 R29, RZ, RZ, R7 ;  /* 0x000000ffff1d7224 */ /* 0x000fe200078e0007 */
[----:B------:R-:W-:Y:S01]  /*07f0*/  MOV R26, R8 ;  /* 0x00000008001a7202 */ /* 0x000fe20000000f00 */
[----:B------:R-:W-:Y:S01]  /*0800*/  IMAD.MOV.U32 R13, RZ, RZ, R16 ;  /* 0x000000ffff0d7224 */ /* 0x000fe200078e0010 */
[----:B------:R-:W-:Y:S02]  /*0810*/  MOV R12, R17 ;  /* 0x00000011000c7202 */ /* 0x000fe40000000f00 */
[----:B------:R-:W-:-:S07]  /*0820*/  MOV R11, 0x840 ;  /* 0x00000840000b7802 */ /* 0x000fce0000000f00 */
[----:B------:R-:W-:Y:S05]  /*0830*/  CALL.REL.NOINC `($__internal_28_$__cuda_sm20_div_s64) ;  /* 0x0000006400207944 */ /* 0x000fea0003c00000 */
        /* <DEDUP_REMOVED lines=10> */
.L_x_1223:
[----:B------:R-:W-:Y:S05]  /*08e0*/  BSYNC.RECONVERGENT B1 ;  /* 0x0000000000017941 */ /* 0x000fea0003800200 */
.L_x_1221:
        /* <DEDUP_REMOVED lines=37> */
.L_x_1225:
[----:B------:R-:W-:Y:S01]  /*0b40*/  MOV R29, R14 ;  /* 0x0000000e001d7202 */ /* 0x000fe20000000f00 */
[----:B------:R-:W-:Y:S01]  /*0b50*/  IMAD.MOV.U32 R26, RZ, RZ, R15 ;  /* 0x000000ffff1a7224 */ /* 0x000fe200078e000f */
[----:B------:R-:W-:Y:S01]  /*0b60*/  MOV R13, R16 ;  /* 0x00000010000d7202 */ /* 0x000fe20000000f00 */
[----:B------:R-:W-:Y:S01]  /*0b70*/  IMAD.MOV.U32 R12, RZ, RZ, R17 ;  /* 0x000000ffff0c7224 */ /* 0x000fe200078e0011 */
[----:B------:R-:W-:-:S07]  /*0b80*/  MOV R11, 0xba0 ;  /* 0x00000ba0000b7802 */ /* 0x000fce0000000f00 */
[----:B------:R-:W-:Y:S05]  /*0b90*/  CALL.REL.NOINC `($__internal_28_$__cuda_sm20_div_s64) ;  /* 0x0000006000487944 */ /* 0x000fea0003c00000 */
        /* <DEDUP_REMOVED lines=10> */
.L_x_1226:
[----:B------:R-:W-:Y:S05]  /*0c40*/  BSYNC.RECONVERGENT B1 ;  /* 0x0000000000017941 */ /* 0x000fea0003800200 */
.L_x_1224:
        /* <DEDUP_REMOVED lines=34> */
.L_x_1228:
        /* <DEDUP_REMOVED lines=16> */
.L_x_1229:
[----:B------:R-:W-:Y:S05]  /*0f70*/  BSYNC.RECONVERGENT B1 ;  /* 0x0000000000017941 */ /* 0x000fea0003800200 */
.L_x_1227:
        /* <DEDUP_REMOVED lines=37> */
.L_x_1231:
        /* <DEDUP_REMOVED lines=17> */
.L_x_1232:
[----:B------:R-:W-:Y:S05]  /*12e0*/  BSYNC.RECONVERGENT B1 ;  /* 0x0000000000017941 */ /* 0x000fea0003800200 */
.L_x_1230:
        /* <DEDUP_REMOVED lines=35> */
.L_x_1234:
        /* <DEDUP_REMOVED lines=16> */
.L_x_1235:
[----:B------:R-:W-:Y:S05]  /*1620*/  BSYNC.RECONVERGENT B1 ;  /* 0x0000000000017941 */ /* 0x000fea0003800200 */
.L_x_1233:
        /* <DEDUP_REMOVED lines=36> */
.L_x_1237:
[----:B------:R-:W-:Y:S01]  /*1870*/  MOV R29, R14 ;  /* 0x0000000e001d7202 */ /* 0x000fe20000000f00 */
[----:B------:R-:W-:Y:S01]  /*1880*/  IMAD.MOV.U32 R26, RZ, RZ, R15 ;  /* 0x000000ffff1a7224 */ /* 0x000fe200078e000f */
[----:B------:R-:W-:Y:S01]  /*1890*/  MOV R13, R16 ;  /* 0x00000010000d7202 */ /* 0x000fe20000000f00 */
[----:B------:R-:W-:Y:S01]  /*18a0*/  IMAD.MOV.U32 R12, RZ, RZ, R17 ;  /* 0x000000ffff0c7224 */ /* 0x000fe200078e0011 */
[----:B------:R-:W-:-:S07]  /*18b0*/  MOV R11, 0x18d0 ;  /* 0x000018d0000b7802 */ /* 0x000fce0000000f00 */
[----:B------:R-:W-:Y:S05]  /*18c0*/  CALL.REL.NOINC `($__internal_28_$__cuda_sm20_div_s64) ;  /* 0x0000005000fc7944 */ /* 0x000fea0003c00000 */
        /* <DEDUP_REMOVED lines=11> */
.L_x_1238:
[----:B------:R-:W-:Y:S05]  /*1980*/  BSYNC.RECONVERGENT B1 ;  /* 0x0000000000017941 */ /* 0x000fea0003800200 */
.L_x_1236:
        /* <DEDUP_REMOVED lines=36> */
.L_x_1240:
        /* <DEDUP_REMOVED lines=17> */
.L_x_1241:
[----:B------:R-:W-:Y:S05]  /*1ce0*/  BSYNC.RECONVERGENT B1 ;  /* 0x0000000000017941 */ /* 0x000fea0003800200 */
.L_x_1239:
        /* <DEDUP_REMOVED lines=10> */
.L_x_1217:
        /* <DEDUP_REMOVED lines=36> */
.L_x_1245:
[----:B------:R-:W-:Y:S01]  /*1fd0*/  MOV R29, R14 ;  /* 0x0000000e001d7202 */ /* 0x000fe20000000f00 */
[----:B------:R-:W-:Y:S01]  /*1fe0*/  IMAD.MOV.U32 R26, RZ, RZ, R15 ;  /* 0x000000ffff1a7224 */ /* 0x000fe200078e000f */
[----:B------:R-:W-:Y:S01]  /*1ff0*/  MOV R13, R16 ;  /* 0x00000010000d7202 */ /* 0x000fe20000000f00 */
[----:B------:R-:W-:Y:S01]  /*2000*/  IMAD.MOV.U32 R12, RZ, RZ, R17 ;  /* 0x000000ffff0c7224 */ /* 0x000fe200078e0011 */
[----:B------:R-:W-:-:S07]  /*2010*/  MOV R11, 0x2030 ;  /* 0x00002030000b7802 */ /* 0x000fce0000000f00 */
[----:B------:R-:W-:Y:S05]  /*2020*/  CALL.REL.NOINC `($__internal_28_$__cuda_sm20_div_s64) ;  /* 0x0000004c00247944 */ /* 0x000fea0003c00000 */
        /* <DEDUP_REMOVED lines=9> */
.L_x_1246:
[----:B------:R-:W-:Y:S05]  /*20c0*/  BSYNC.RECONVERGENT B1 ;  /* 0x0000000000017941 */ /* 0x000fea0003800200 */
.L_x_1244:
        /* <DEDUP_REMOVED lines=36> */
.L_x_1248:
        /* <DEDUP_REMOVED lines=17> */
.L_x_1249:
[----:B------:R-:W-:Y:S05]  /*2420*/  BSYNC.RECONVERGENT B1 ;  /* 0x0000000000017941 */ /* 0x000fea0003800200 */
.L_x_1247:
        /* <DEDUP_REMOVED lines=38> */
.L_x_1251:
        /* <DEDUP_REMOVED lines=16> */
.L_x_1252:
[----:B------:R-:W-:Y:S05]  /*2790*/  BSYNC.RECONVERGENT B1 ;  /* 0x0000000000017941 */ /* 0x000fea0003800200 */
.L_x_1250:
        /* <DEDUP_REMOVED lines=36> */
.L_x_1254:
        /* <DEDUP_REMOVED lines=16> */
.L_x_1255:
[----:B------:R-:W-:Y:S05]  /*2ae0*/  BSYNC.RECONVERGENT B1 ;  /* 0x0000000000017941 */ /* 0x000fea0003800200 */
.L_x_1253:
[----:B------:R-:W-:Y:S01]  /*2af0*/  IMAD R5, R5, R38, RZ ;  /* 0x0000002605057224 */ /* 0x000fe200078e02ff */
[----:B------:R-:W-:Y:S01]  /*2b00*/  IADD3 R9, PT, PT, R9, -0x2, RZ ;  /* 0xfffffffe09097810 */ /* 0x000fe20007ffe0ff */
[----:B------:R-:W-:Y:S02]  /*2b10*/  IMAD.MOV.U32 R34, RZ, RZ, R20 ;  /* 0x000000ffff227224 */ /* 0x000fe400078e0014 */
[-C--:B------:R-:W-:Y:S02]  /*2b20*/  IMAD R5, R39, R10.reuse, R5 ;  /* 0x0000000a27057224 */ /* 0x080fe400078e0205 */
[----:B------:R-:W-:-:S04]  /*2b30*/  IMAD.WIDE.U32 R34, R38, R10, R34 ;  /* 0x0000000a26227225 */ /* 0x000fc800078e0022 */
[----:B------:R-:W-:Y:S01]  /*2b40*/  IMAD.IADD R6, R35, 0x1, R5 ;  /* 0x0000000123067824 */ /* 0x000fe200078e0205 */
[----:B------:R-:W-:-:S07]  /*2b50*/  MOV R5, R34 ;  /* 0x0000002200057202 */ /* 0x000fce0000000f00 */
.L_x_1243:
        /* <DEDUP_REMOVED lines=31> */
.L_x_1257:
[----:B------:R-:W-:Y:S01]  /*2d50*/  IMAD.MOV.U32 R20, RZ, RZ, R14 ;  /* 0x000000ffff147224 */ /* 0x000fe200078e000e */
[----:B------:R-:W-:Y:S01]  /*2d60*/  MOV R24, R15 ;  /* 0x0000000f00187202 */ /* 0x000fe20000000f00 */
[----:B------:R-:W-:Y:S01]  /*2d70*/  IMAD.MOV.U32 R21, RZ, RZ, R16 ;  /* 0x000000ffff157224 */ /* 0x000fe200078e0010 */
[----:B------:R-:W-:Y:S02]  /*2d80*/  MOV R22, R17 ;  /* 0x0000001100167202 */ /* 0x000fe40000000f00 */
[----:B------:R-:W-:-:S07]  /*2d90*/  MOV R23, 0x2db0 ;  /* 0x00002db000177802 */ /* 0x000fce0000000f00 */
[----:B------:R-:W-:Y:S05]  /*2da0*/  CALL.REL.NOINC `($__internal_29_$__cuda_sm20_rem_s64) ;  /* 0x0000004400147944 */ /* 0x000fea0003c00000 */
[----:B------:R-:W-:Y:S01]  /*2db0*/  IMAD.MOV.U32 R10, RZ, RZ, R12 ;  /* 0x000000ffff0a7224 */ /* 0x000fe200078e000c */
[----:B------:R-:W-:-:S07]  /*2dc0*/  MOV R11, R13 ;  /* 0x0000000d000b7202 */ /* 0x000fce0000000f00 */
.L_x_1258:
[----:B------:R-:W-:Y:S05]  /*2dd0*/  BSYNC.RECONVERGENT B1 ;  /* 0x0000000000017941 */ /* 0x000fea0003800200 */
.L_x_1256:
        /* <DEDUP_REMOVED lines=33> */
.L_x_1260:
[----:B------:R-:W-:Y:S01]  /*2ff0*/  MOV R21, R16 ;  /* 0x0000001000157202 */ /* 0x000fe20000000f00 */
[----:B------:R-:W-:Y:S01]  /*3000*/  IMAD.MOV.U32 R22, RZ, RZ, R17 ;  /* 0x000000ffff167224 */ /* 0x000fe200078e0011 */
[----:B------:R-:W-:Y:S01]  /*3010*/  MOV R20, R7 ;  /* 0x0000000700147202 */ /* 0x000fe20000000f00 */
[----:B------:R-:W-:Y:S01]  /*3020*/  IMAD.MOV.U32 R24, RZ, RZ, R8 ;  /* 0x000000ffff187224 */ /* 0x000fe200078e0008 */
[----:B------:R-:W-:-:S07]  /*3030*/  MOV R23, 0x3050 ;  /* 0x0000305000177802 */ /* 0x000fce0000000f00 */
[----:B------:R-:W-:Y:S05]  /*3040*/  CALL.REL.NOINC `($__internal_29_$__cuda_sm20_rem_s64) ;  /* 0x00000040006c7944 */ /* 0x000fea0003c00000 */
[----:B------:R-:W-:Y:S01]  /*3050*/  MOV R8, R12 ;  /* 0x0000000c00087202 */ /* 0x000fe20000000f00 */
[----:B------:R-:W-:-:S07]  /*3060*/  IMAD.MOV.U32 R9, RZ, RZ, R13 ;  /* 0x000000ffff097224 */ /* 0x000fce00078e000d */
.L_x_1261:
[----:B------:R-:W-:Y:S05]  /*3070*/  BSYNC.RECONVERGENT B1 ;  /* 0x0000000000017941 */ /* 0x000fea0003800200 */
.L_x_1259:
[----:B------:R-:W-:Y:S01]  /*3080*/  MOV R10, R5 ;  /* 0x00000005000a7202 */ /* 0x000fe20000000f00 */
[----:B------:R-:W-:Y:S02]  /*3090*/  IMAD R7, R9, R18, RZ ;  /* 0x0000001209077224 */ /* 0x000fe400078e02ff */
[----:B------:R-:W-:Y:S02]  /*30a0*/  IMAD.MOV.U32 R11, RZ, RZ, R6 ;  /* 0x000000ffff0b7224 */ /* 0x000fe400078e0006 */
[-C--:B------:R-:W-:Y:S02]  /*30b0*/  IMAD R7, R19, R8.reuse, R7 ;  /* 0x0000000813077224 */ /* 0x080fe400078e0207 */
[----:B------:R-:W-:-:S04]  /*30c0*/  IMAD.WIDE.U32 R10, R18, R8, R10 ;  /* 0x00000008120a7225 */ /* 0x000fc800078e000a */
[----:B------:R-:W-:Y:S01]  /*30d0*/  IMAD.MOV.U32 R5, RZ, RZ, R10 ;  /* 0x000000ffff057224 */ /* 0x000fe200078e000a */
[----:B------:R-:W-:-:S07]  /*30e0*/  IADD3 R6, PT, PT, R11, R7, RZ ;  /* 0x000000070b067210 */ /* 0x000fce0007ffe0ff */
.L_x_1216:
[----:B------:R-:W0:Y:S02]  /*30f0*/  LDCU.64 UR4, c[0x0][0x388] ;  /* 0x00007100ff0477ac */ /* 0x000e240008000a00 */
[----:B0-----:R-:W-:Y:S02]  /*3100*/  LEA R8, P1, R5, UR4, 0x3 ;  /* 0x0000000405087c11 */ /* 0x001fe4000f8218ff */
[----:B------:R-:W-:Y:S02]  /*3110*/  LEA R10, P0, R27, UR4, 0x3 ;  /* 0x000000041b0a7c11 */ /* 0x000fe4000f8018ff */
[----:B------:R-:W-:Y:S02]  /*3120*/  LEA.HI.X R9, R5, UR5, R6, 0x3, P1 ;  /* 0x0000000505097c11 */ /* 0x000fe400088f1c06 */
[----:B------:R-:W-:-:S04]  /*3130*/  LEA.HI.X R11, R27, UR5, R28, 0x3, P0 ;  /* 0x000000051b0b7c11 */ /* 0x000fc800080f1c1c */
[----:B------:R-:W2:Y:S04]  /*3140*/  LDG.E.64 R8, desc[UR6][R8.64] ;  /* 0x0000000608087981 */ /* 0x000ea8000c1e1b00 */
[----:B------:R-:W2:Y:S02]  /*3150*/  LDG.E.64 R6, desc[UR6][R10.64] ;  /* 0x000000060a067981 */ /* 0x000ea4000c1e1b00 */
[----:B--2---:R-:W-:-:S04]  /*3160*/  IADD3 R6, P0, PT, R6, R8, RZ ;  /* 0x0000000806067210 */ /* 0x004fc80007f1e0ff */
[----:B------:R-:W-:-:S05]  /*3170*/  IADD3.X R7, PT, PT, R7, R9, RZ, P0, !PT ;  /* 0x0000000907077210 */ /* 0x000fca00007fe4ff */
[----:B------:R1:W-:Y:S01]  /*3180*/  STS.64 [R3], R6 ;  /* 0x0000000603007388 */ /* 0x0003e20000000a00 */
[----:B------:R-:W-:Y:S05]  /*3190*/  BRA `(.L_x_1262) ;  /* 0x0000003400e07947 */ /* 0x000fea0003800000 */
.L_x_1215:
[----:B------:R-:W-:-:S04]  /*31a0*/  ISETP.GE.U32.AND P0, PT, R14, UR10, PT ;  /* 0x0000000a0e007c0c */ /* 0x000fc8000bf06070 */
[----:B------:R-:W-:-:S13]  /*31b0*/  ISETP.GE.U32.AND.EX P0, PT, RZ, UR11, PT, P0 ;  /* 0x0000000bff007c0c */ /* 0x000fda000bf06100 */
[----:B------:R-:W-:Y:S05]  /*31c0*/  @P0 BRA `(.L_x_1262) ;  /* 0x0000003400d40947 */ /* 0x000fea0003800000 */
[----:B------:R-:W-:Y:S02]  /*31d0*/  ISETP.GE.AND P0, PT, R9, RZ, PT ;  /* 0x000000ff0900720c */ /* 0x000fe40003f06270 */
[----:B------:R-:W-:-:S11]  /*31e0*/  CS2R R6, SRZ ;  /* 0x0000000000067805 */ /* 0x000fd6000001ff00 */
[----:B------:R-:W-:Y:S05]  /*31f0*/  @!P0 BRA `(.L_x_1263) ;  /* 0x0000003400b48947 */ /* 0x000fea0003800000 */
[----:B------:R-:W-:Y:S01]  /*3200*/  ISETP.GE.U32.AND P0, PT, R9, 0x7, PT ;  /* 0x000000070900780c */ /* 0x000fe20003f06070 */
[----:B------:R-:W-:Y:S02]  /*3210*/  IMAD.MOV.U32 R15, RZ, RZ, R14 ;  /* 0x000000ffff0f7224 */ /* 0x000fe400078e000e */
[----:B------:R-:W-:Y:S01]  /*3220*/  HFMA2 R14, -RZ, RZ, 0, 0 ;  /* 0x00000000ff0e7431 */ /* 0x000fe200000001ff */
[----:B------:R-:W-:Y:S02]  /*3230*/  LOP3.LUT R10, R11, 0x7, RZ, 0xc0, !PT ;  /* 0x000000070b0a7812 */ /* 0x000fe400078ec0ff */
[----:B------:R-:W-:-:S07]  /*3240*/  CS2R R6, SRZ ;  /* 0x0000000000067805 */ /* 0x000fce000001ff00 */
[----:B------:R-:W-:Y:S05]  /*3250*/  @!P0 BRA `(.L_x_1264) ;  /* 0x0000001c003c8947 */ /* 0x000fea0003800000 */
[----:B------:R-:W0:Y:S01]  /*3260*/  LDC.64 R22, c[0x0][0x390] ;  /* 0x0000e400ff167b82 */ /* 0x000e220000000a00 */
[C---:B------:R-:W-:Y:S01]  /*3270*/  LOP3.LUT R8, R11.reuse, 0xfffffff8, RZ, 0xc0, !PT ;  /* 0xfffffff80b087812 */ /* 0x040fe200078ec0ff */
[----:B------:R-:W-:Y:S01]  /*3280*/  VIADD R9, R11, 0xfffffffc ;  /* 0xfffffffc0b097836 */ /* 0x000fe20000000000 */
[----:B------:R-:W-:Y:S02]  /*3290*/  CS2R R6, SRZ ;  /* 0x0000000000067805 */ /* 0x000fe4000001ff00 */
[----:B------:R-:W-:-:S03]  /*32a0*/  IADD3 R8, PT, PT, -R8, RZ, RZ ;  /* 0x000000ff08087210 */ /* 0x000fc60007ffe1ff */
[----:B------:R-:W1:Y:S08]  /*32b0*/  LDC.64 R16, c[0x0][0x398] ;  /* 0x0000e600ff107b82 */ /* 0x000e700000000a00 */
[----:B------:R-:W2:Y:S08]  /*32c0*/  LDC.64 R18, c[0x0][0x390] ;  /* 0x0000e400ff127b82 */ /* 0x000eb00000000a00 */
[----:B------:R-:W3:Y:S02]  /*32d0*/  LDC.64 R20, c[0x0][0x398] ;  /* 0x0000e600ff147b82 */ /* 0x000ee40000000a00 */
.L_x_1289:
[----:B------:R-:W-:-:S04]  /*32e0*/  VIADD R5, R9, 0x3 ;  /* 0x0000000309057836 */ /* 0x000fc80000000000 */
[----:B0-----:R-:W-:-:S06]  /*32f0*/  IMAD.WIDE.U32 R34, R5, 0x8, R22 ;  /* 0x0000000805227825 */ /* 0x001fcc00078e0016 */
[----:B------:R-:W4:Y:S01]  /*3300*/  LDG.E.64 R34, desc[UR6][R34.64] ;  /* 0x0000000622227981 */ /* 0x000f22000c1e1b00 */
[----:B------:R-:W-:Y:S01]  /*3310*/  IADD3 R8, PT, PT, R8, 0x8, RZ ;  /* 0x0000000808087810 */ /* 0x000fe20007ffe0ff */
[----:B------:R-:W-:Y:S03]  /*3320*/  BSSY.RECONVERGENT B1, `(.L_x_1265) ;  /* 0x000002e000017945 */ /* 0x000fe60003800200 */
[----:B------:R-:W-:Y:S02]  /*3330*/  ISETP.NE.AND P2, PT, R8, RZ, PT ;  /* 0x000000ff0800720c */ /* 0x000fe40003f45270 */
[----:B----4-:R-:W-:-:S04]  /*3340*/  LOP3.LUT R11, R14, R35, RZ, 0xfc, !PT ;  /* 0x000000230e0b7212 */ /* 0x010fc800078efcff */
        /* <DEDUP_REMOVED lines=9> */
[----:B------:R0:W4:Y:S02]  /*33e0*/  F2I.FTZ.U32.TRUNC.NTZ R13, R12 ;  /* 0x0000000c000d7305 */ /* 0x000124000021f000 */
[----:B0-----:R-:W-:Y:S02]  /*33f0*/  IMAD.MOV.U32 R12, RZ, RZ, RZ ;  /* 0x000000ffff0c7224 */ /* 0x001fe400078e00ff */
        /* <DEDUP_REMOVED lines=15> */
.L_x_1266:
[----:B------:R-:W-:Y:S01]  /*34f0*/  MOV R29, R15 ;  /* 0x0000000f001d7202 */ /* 0x000fe20000000f00 */
[----:B------:R-:W-:Y:S01]  /*3500*/  IMAD.MOV.U32 R26, RZ, RZ, R14 ;  /* 0x000000ffff1a7224 */ /* 0x000fe200078e000e */
[----:B------:R-:W-:Y:S01]  /*3510*/  MOV R13, R34 ;  /* 0x00000022000d7202 */ /* 0x000fe20000000f00 */
[----:B------:R-:W-:Y:S01]  /*3520*/  IMAD.MOV.U32 R12, RZ, RZ, R35 ;  /* 0x000000ffff0c7224 */ /* 0x000fe200078e0023 */
[----:B------:R-:W-:-:S07]  /*3530*/  MOV R11, 0x3550 ;  /* 0x00003550000b7802 */ /* 0x000fce0000000f00 */
[----:B-123--:R-:W-:Y:S05]  /*3540*/  CALL.REL.NOINC `($__internal_28_$__cuda_sm20_div_s64) ;  /* 0x0000003400dc7944 */ /* 0x00efea0003c00000 */
        /* <DEDUP_REMOVED lines=11> */
.L_x_1267:
[----:B------:R-:W-:Y:S05]  /*3600*/  BSYNC.RECONVERGENT B1 ;  /* 0x0000000000017941 */ /* 0x000fea0003800200 */
.L_x_1265:
[----:B------:R-:W-:Y:S02]  /*3610*/  VIADD R14, R9, 0x2 ;  /* 0x00000002090e7836 */ /* 0x000fe40000000000 */
        /* <DEDUP_REMOVED lines=38> */
.L_x_1269:
[----:B------:R-:W-:Y:S01]  /*3880*/  MOV R29, R34 ;  /* 0x00000022001d7202 */ /* 0x000fe20000000f00 */
[----:B------:R-:W-:Y:S01]  /*3890*/  IMAD.MOV.U32 R26, RZ, RZ, R35 ;  /* 0x000000ffff1a7224 */ /* 0x000fe200078e0023 */
[----:B------:R-:W-:Y:S01]  /*38a0*/  MOV R13, R36 ;  /* 0x00000024000d7202 */ /* 0x000fe20000000f00 */
[----:B------:R-:W-:Y:S01]  /*38b0*/  IMAD.MOV.U32 R12, RZ, RZ, R37 ;  /* 0x000000ffff0c7224 */ /* 0x000fe200078e0025 */
[----:B------:R-:W-:-:S07]  /*38c0*/  MOV R11, 0x38e0 ;  /* 0x000038e0000b7802 */ /* 0x000fce0000000f00 */
[----:B-1----:R-:W-:Y:S05]  /*38d0*/  CALL.REL.NOINC `($__internal_28_$__cuda_sm20_div_s64) ;  /* 0x0000003000f87944 */ /* 0x002fea0003c00000 */
        /* <DEDUP_REMOVED lines=11> */
.L_x_1270:
[----:B------:R-:W-:Y:S05]  /*3990*/  BSYNC.RECONVERGENT B1 ;  /* 0x0000000000017941 */ /* 0x000fea0003800200 */
.L_x_1268:
        /* <DEDUP_REMOVED lines=38> */
.L_x_1272:
[----:B------:R-:W-:Y:S01]  /*3c00*/  IMAD.MOV.U32 R29, RZ, RZ, R34 ;  /* 0x000000ffff1d7224 */ /* 0x000fe200078e0022 */
[----:B------:R-:W-:Y:S01]  /*3c10*/  MOV R26, R35 ;  /* 0x00000023001a7202 */ /* 0x000fe20000000f00 */
[----:B------:R-:W-:Y:S01]  /*3c20*/  IMAD.MOV.U32 R13, RZ, RZ, R36 ;  /* 0x000000ffff0d7224 */ /* 0x000fe200078e0024 */
[----:B------:R-:W-:Y:S02]  /*3c30*/  MOV R12, R37 ;  /* 0x00000025000c7202 */ /* 0x000fe40000000f00 */
[----:B------:R-:W-:-:S07]  /*3c40*/  MOV R11, 0x3c60 ;  /* 0x00003c60000b7802 */ /* 0x000fce0000000f00 */
[----:B-1----:R-:W-:Y:S05]  /*3c50*/  CALL.REL.NOINC `($__internal_28_$__cuda_sm20_div_s64) ;  /* 0x0000003000187944 */ /* 0x002fea0003c00000 */
        /* <DEDUP_REMOVED lines=11> */
.L_x_1273:
[----:B------:R-:W-:Y:S05]  /*3d10*/  BSYNC.RECONVERGENT B1 ;  /* 0x0000000000017941 */ /* 0x000fea0003800200 */
.L_x_1271:
[----:B------:R-:W-:-:S04]  /*3d20*/  IMAD.WIDE.U32 R36, R9, 0x8, R18 ;  /* 0x0000000809247825 */ /* 0x000fc800078e0012 */
[----:B------:R-:W-:Y:S02]  /*3d30*/  IMAD.WIDE.U32 R12, R5, 0x8, R20 ;  /* 0x00000008050c7825 */ /* 0x000fe400078e0014 */
[----:B------:R-:W2:Y:S04]  /*3d40*/  LDG.E.64 R36, desc[UR6][R36.64] ;  /* 0x0000000624247981 */ /* 0x000ea8000c1e1b00 */
[----:B------:R-:W3:Y:S01]  /*3d50*/  LDG.E.64 R12, desc[UR6][R12.64] ;  /* 0x000000060c0c7981 */ /* 0x000ee2000c1e1b00 */
[----:B------:R-:W-:Y:S01]  /*3d60*/  MOV R15, R6 ;  /* 0x00000006000f7202 */ /* 0x000fe20000000f00 */
[----:B------:R-:W-:Y:S01]  /*3d70*/  BSSY.RECONVERGENT B1, `(.L_x_1274) ;  /* 0x0000032000017945 */ /* 0x000fe20003800200 */
[----:B------:R-:W-:Y:S01]  /*3d80*/  VIADD R6, R9, 0xfffffffc ;  /* 0xfffffffc09067836 */ /* 0x000fe20000000000 */
        /* <DEDUP_REMOVED lines=31> */
.L_x_1275:
        /* <DEDUP_REMOVED lines=17> */
.L_x_1276:
[----:B------:R-:W-:Y:S05]  /*4090*/  BSYNC.RECONVERGENT B1 ;  /* 0x0000000000017941 */ /* 0x000fea0003800200 */
.L_x_1274:
[C---:B------:R-:W-:Y:S02]  /*40a0*/  VIADD R5, R9.reuse, 0xffffffff ;  /* 0xffffffff09057836 */ /* 0x040fe40000000000 */
        /* <DEDUP_REMOVED lines=38> */
.L_x_1278:
        /* <DEDUP_REMOVED lines=17> */
.L_x_1279:
[----:B------:R-:W-:Y:S05]  /*4420*/  BSYNC.RECONVERGENT B1 ;  /* 0x0000000000017941 */ /* 0x000fea0003800200 */
.L_x_1277:
        /* <DEDUP_REMOVED lines=38> */
.L_x_1281:
        /* <DEDUP_REMOVED lines=17> */
.L_x_1282:
[----:B------:R-:W-:Y:S05]  /*47a0*/  BSYNC.RECONVERGENT B1 ;  /* 0x0000000000017941 */ /* 0x000fea0003800200 */
.L_x_1280:
        /* <DEDUP_REMOVED lines=38> */
.L_x_1284:
        /* <DEDUP_REMOVED lines=17> */
.L_x_1285:
[----:B------:R-:W-:Y:S05]  /*4b20*/  BSYNC.RECONVERGENT B1 ;  /* 0x0000000000017941 */ /* 0x000fea0003800200 */
.L_x_1283:
        /* <DEDUP_REMOVED lines=36> */
.L_x_1287:
        /* <DEDUP_REMOVED lines=13> */
[----:B------:R-:W-:Y:S02]  /*4e40*/  IMAD R7, R7, R36, RZ ;  /* 0x0000002407077224 */ /* 0x000fe400078e02ff */
[----:B------:R-:W-:Y:S02]  /*4e50*/  IMAD.MOV.U32 R35, RZ, RZ, R12 ;  /* 0x000000ffff237224 */ /* 0x000fe400078e000c */
[----:B------:R-:W-:-:S05]  /*4e60*/  IMAD R7, R37, R11, R7 ;  /* 0x0000000b25077224 */ /* 0x000fca00078e0207 */
[----:B------:R-:W-:-:S07]  /*4e70*/  IADD3 R11, PT, PT, R13, R7, RZ ;  /* 0x000000070d0b7210 */ /* 0x000fce0007ffe0ff */
.L_x_1288:
[----:B------:R-:W-:Y:S05]  /*4e80*/  BSYNC.RECONVERGENT B1 ;  /* 0x0000000000017941 */ /* 0x000fea0003800200 */
.L_x_1286:
[----:B-1----:R-:W-:-:S05]  /*4e90*/  IMAD.WIDE.U32 R24, R6, 0x8, R16 ;  /* 0x0000000806187825 */ /* 0x002fca00078e0010 */
[----:B------:R-:W2:Y:S01]  /*4ea0*/  LDG.E.64 R6, desc[UR6][R24.64] ;  /* 0x0000000618067981 */ /* 0x000ea2000c1e1b00 */
[----:B------:R-:W-:Y:S01]  /*4eb0*/  MOV R12, R38 ;  /* 0x00000026000c7202 */ /* 0x000fe20000000f00 */
[----:B------:R-:W-:Y:S01]  /*4ec0*/  IMAD.MOV.U32 R13, RZ, RZ, R5 ;  /* 0x000000ffff0d7224 */ /* 0x000fe200078e0005 */
[----:B------:R-:W-:Y:S01]  /*4ed0*/  IADD3 R9, PT, PT, R9, -0x8, RZ ;  /* 0xfffffff809097810 */ /* 0x000fe20007ffe0ff */
[-C--:B--2---:R-:W-:Y:S02]  /*4ee0*/  IMAD R7, R7, R35.reuse, RZ ;  /* 0x0000002307077224 */ /* 0x084fe400078e02ff */
[----:B------:R-:W-:-:S04]  /*4ef0*/  IMAD.WIDE.U32 R12, R6, R35, R12 ;  /* 0x00000023060c7225 */ /* 0x000fc800078e000c */
[----:B------:R-:W-:Y:S02]  /*4f00*/  IMAD R11, R6, R11, R7 ;  /* 0x0000000b060b7224 */ /* 0x000fe400078e0207 */
[----:B------:R-:W-:-:S03]  /*4f10*/  IMAD.MOV.U32 R7, RZ, RZ, R12 ;  /* 0x000000ffff077224 */ /* 0x000fc600078e000c */
[----:B------:R-:W-:Y:S01]  /*4f20*/  IADD3 R6, PT, PT, R13, R11, RZ ;  /* 0x0000000b0d067210 */ /* 0x000fe20007ffe0ff */
[----:B------:R-:W-:Y:S06]  /*4f30*/  @P2 BRA `(.L_x_1289) ;  /* 0xffffffe000e82947 */ /* 0x000fec000383ffff */
[----:B------:R-:W-:-:S07]  /*4f40*/  VIADD R9, R9, 0x3 ;  /* 0x0000000309097836 */ /* 0x000fce0000000000 */
.L_x_1264:
        /* <DEDUP_REMOVED lines=35> */
.L_x_1292:
[----:B------:R-:W-:Y:S01]  /*5180*/  IMAD.MOV.U32 R29, RZ, RZ, R15 ;  /* 0x000000ffff1d7224 */ /* 0x000fe200078e000f */
[----:B------:R-:W-:Y:S01]  /*5190*/  MOV R26, R14 ;  /* 0x0000000e001a7202 */ /* 0x000fe20000000f00 */
[----:B------:R-:W-:Y:S01]  /*51a0*/  IMAD.MOV.U32 R13, RZ, RZ, R16 ;  /* 0x000000ffff0d7224 */ /* 0x000fe200078e0010 */
[----:B------:R-:W-:Y:S02]  /*51b0*/  MOV R12, R17 ;  /* 0x00000011000c7202 */ /* 0x000fe40000000f00 */
[----:B------:R-:W-:-:S07]  /*51c0*/  MOV R11, 0x51e0 ;  /* 0x000051e0000b7802 */ /* 0x000fce0000000f00 */
[----:B------:R-:W-:Y:S05]  /*51d0*/  CALL.REL.NOINC `($__internal_28_$__cuda_sm20_div_s64) ;  /* 0x0000001800b87944 */ /* 0x000fea0003c00000 */
[-C--:B------:R-:W-:Y:S01]  /*51e0*/  IADD3 R19, P0, PT, RZ, -R24.reuse, RZ ;  /* 0x80000018ff137210 */ /* 0x080fe20007f1e0ff */
[----:B------:R-:W-:Y:S01]  /*51f0*/  IMAD.MOV.U32 R11, RZ, RZ, R14 ;  /* 0x000000ffff0b7224 */ /* 0x000fe200078e000e */
[----:B------:R-:W-:Y:S02]  /*5200*/  MOV R10, R15 ;  /* 0x0000000f000a7202 */ /* 0x000fe40000000f00 */
[----:B------:R-:W-:Y:S01]  /*5210*/  MOV R18, R24 ;  /* 0x0000001800127202 */ /* 0x000fe20000000f00 */
[----:B------:R-:W-:Y:S02]  /*5220*/  IMAD.X R13, RZ, RZ, ~R25, P0 ;  /* 0x000000ffff0d7224 */ /* 0x000fe400000e0e19 */
[----:B------:R-:W-:-:S04]  /*5230*/  IMAD.WIDE.U32 R10, R16, R19, R10 ;  /* 0x00000013100a7225 */ /* 0x000fc800078e000a */
[----:B------:R-:W-:Y:S01]  /*5240*/  IMAD R13, R13, R16, RZ ;  /* 0x000000100d0d7224 */ /* 0x000fe200078e02ff */
[----:B------:R-:W-:-:S03]  /*5250*/  MOV R15, R10 ;  /* 0x0000000a000f7202 */ /* 0x000fc60000000f00 */
[----:B------:R-:W-:Y:S02]  /*5260*/  IMAD R13, R17, R19, R13 ;  /* 0x00000013110d7224 */ /* 0x000fe400078e020d */
[----:B------:R-:W-:Y:S02]  /*5270*/  IMAD.MOV.U32 R19, RZ, RZ, R25 ;  /* 0x000000ffff137224 */ /* 0x000fe400078e0019 */
[----:B------:R-:W-:-:S07]  /*5280*/  IMAD.IADD R10, R11, 0x1, R13 ;  /* 0x000000010b0a7824 */ /* 0x000fce00078e020d */
.L_x_1293:
[----:B------:R-:W-:Y:S05]  /*5290*/  BSYNC.RECONVERGENT B1 ;  /* 0x0000000000017941 */ /* 0x000fea0003800200 */
.L_x_1291:
        /* <DEDUP_REMOVED lines=39> */
[----:B------:R-:W-:Y:S01]  /*5510*/  MOV R18, R11 ;  /* 0x0000000b00127202 */ /* 0x000fe20000000f00 */
[----:B------:R-:W-:Y:S06]  /*5520*/  BRA `(.L_x_1296) ;  /* 0x0000000000447947 */ /* 0x000fec0003800000 */
.L_x_1295:
        /* <DEDUP_REMOVED lines=17> */
.L_x_1296:
[----:B------:R-:W-:Y:S05]  /*5640*/  BSYNC.RECONVERGENT B1 ;  /* 0x0000000000017941 */ /* 0x000fea0003800200 */
.L_x_1294:
        /* <DEDUP_REMOVED lines=40> */
.L_x_1298:
[----:B------:R-:W-:Y:S01]  /*58d0*/  MOV R29, R18 ;  /* 0x00000012001d7202 */ /* 0x000fe20000000f00 */
[----:B------:R-:W-:Y:S01]  /*58e0*/  IMAD.MOV.U32 R13, RZ, RZ, R20 ;  /* 0x000000ffff0d7224 */ /* 0x000fe200078e0014 */
[----:B------:R-:W-:Y:S02]  /*58f0*/  MOV R26, R19 ;  /* 0x00000013001a7202 */ /* 0x000fe40000000f00 */
[----:B------:R-:W-:Y:S02]  /*5900*/  MOV R12, R21 ;  /* 0x00000015000c7202 */ /* 0x000fe40000000f00 */
[----:B------:R-:W-:-:S07]  /*5910*/  MOV R11, 0x5930 ;  /* 0x00005930000b7802 */ /* 0x000fce0000000f00 */
[----:B------:R-:W-:Y:S05]  /*5920*/  CALL.REL.NOINC `($__internal_28_$__cuda_sm20_div_s64) ;  /* 0x0000001000e47944 */ /* 0x000fea0003c00000 */
        /* <DEDUP_REMOVED lines=11> */
.L_x_1299:
[----:B------:R-:W-:Y:S05]  /*59e0*/  BSYNC.RECONVERGENT B1 ;  /* 0x0000000000017941 */ /* 0x000fea0003800200 */
.L_x_1297:
        /* <DEDUP_REMOVED lines=39> */
.L_x_1301:
[----:B------:R-:W-:Y:S01]  /*5c60*/  MOV R29, R18 ;  /* 0x00000012001d7202 */ /* 0x000fe20000000f00 */
[----:B------:R-:W-:Y:S01]  /*5c70*/  IMAD.MOV.U32 R13, RZ, RZ, R20 ;  /* 0x000000ffff0d7224 */ /* 0x000fe200078e0014 */
[----:B------:R-:W-:Y:S02]  /*5c80*/  MOV R26, R19 ;  /* 0x00000013001a7202 */ /* 0x000fe40000000f00 */
[----:B------:R-:W-:Y:S02]  /*5c90*/  MOV R12, R21 ;  /* 0x00000015000c7202 */ /* 0x000fe40000000f00 */
        /* <DEDUP_REMOVED lines=11> */
[----:B------:R-:W-:-:S03]  /*5d50*/  IMAD.MOV.U32 R13, RZ, RZ, R10 ;  /* 0x000000ffff0d7224 */ /* 0x000fc600078e000a */
[----:B------:R-:W-:-:S07]  /*5d60*/  IADD3 R19, PT, PT, R11, R19, RZ ;  /* 0x000000130b137210 */ /* 0x000fce0007ffe0ff */
.L_x_1302:
[----:B------:R-:W-:Y:S05]  /*5d70*/  BSYNC.RECONVERGENT B1 ;  /* 0x0000000000017941 */ /* 0x000fea0003800200 */
.L_x_1300:
        /* <DEDUP_REMOVED lines=8> */
[----:B------:R-:W-:-:S03]  /*5e00*/  MOV R7, R12 ;  /* 0x0000000c00077202 */ /* 0x000fc60000000f00 */
[----:B------:R-:W-:-:S07]  /*5e10*/  IMAD.IADD R6, R13, 0x1, R19 ;  /* 0x000000010d067824 */ /* 0x000fce00078e0213 */
.L_x_1290:
        /* <DEDUP_REMOVED lines=34> */
.L_x_1305:
[----:B------:R-:W-:Y:S01]  /*6040*/  MOV R29, R15 ;  /* 0x0000000f001d7202 */ /* 0x000fe20000000f00 */
[----:B------:R-:W-:Y:S01]  /*6050*/  IMAD.MOV.U32 R26, RZ, RZ, R14 ;  /* 0x000000ffff1a7224 */ /* 0x000fe200078e000e */
[----:B------:R-:W-:Y:S02]  /*6060*/  MOV R13, R16 ;  /* 0x00000010000d7202 */ /* 0x000fe40000000f00 */
[----:B------:R-:W-:Y:S02]  /*6070*/  MOV R12, R17 ;  /* 0x00000011000c7202 */ /* 0x000fe40000000f00 */
[----:B------:R-:W-:-:S07]  /*6080*/  MOV R11, 0x60a0 ;  /* 0x000060a0000b7802 */ /* 0x000fce0000000f00 */
[----:B------:R-:W-:Y:S05]  /*6090*/  CALL.REL.NOINC `($__internal_28_$__cuda_sm20_div_s64) ;  /* 0x0000000c00087944 */ /* 0x000fea0003c00000 */
        /* <DEDUP_REMOVED lines=11> */
.L_x_1306:
[----:B------:R-:W-:Y:S05]  /*6150*/  BSYNC.RECONVERGENT B1 ;  /* 0x0000000000017941 */ /* 0x000fea0003800200 */
.L_x_1304:
        /* <DEDUP_REMOVED lines=41> */
.L_x_1308:
        /* <DEDUP_REMOVED lines=17> */
.L_x_1309:
[----:B------:R-:W-:Y:S05]  /*6500*/  BSYNC.RECONVERGENT B1 ;  /* 0x0000000000017941 */ /* 0x000fea0003800200 */
.L_x_1307:
        /* <DEDUP_REMOVED lines=10> */
.L_x_1303:
        /* <DEDUP_REMOVED lines=31> */
.L_x_1311:
[----:B------:R-:W-:Y:S01]  /*67a0*/  IMAD.MOV.U32 R21, RZ, RZ, R10 ;  /* 0x000000ffff157224 */ /* 0x000fe200078e000a */
[----:B------:R-:W-:Y:S01]  /*67b0*/  MOV R22, R11 ;  /* 0x0000000b00167202 */ /* 0x000fe20000000f00 */
[----:B------:R-:W-:Y:S01]  /*67c0*/  IMAD.MOV.U32 R24, RZ, RZ, R14 ;  /* 0x000000ffff187224 */ /* 0x000fe200078e000e */
[----:B------:R-:W-:Y:S02]  /*67d0*/  MOV R20, R15 ;  /* 0x0000000f00147202 */ /* 0x000fe40000000f00 */
[----:B------:R-:W-:-:S07]  /*67e0*/  MOV R23, 0x6800 ;  /* 0x0000680000177802 */ /* 0x000fce0000000f00 */
[----:B------:R-:W-:Y:S05]  /*67f0*/  CALL.REL.NOINC `($__internal_29_$__cuda_sm20_rem_s64) ;  /* 0x0000000800807944 */ /* 0x000fea0003c00000 */
[----:B------:R-:W-:Y:S02]  /*6800*/  MOV R10, R12 ;  /* 0x0000000c000a7202 */ /* 0x000fe40000000f00 */
[----:B------:R-:W-:-:S07]  /*6810*/  MOV R11, R13 ;  /* 0x0000000d000b7202 */ /* 0x000fce0000000f00 */
.L_x_1312:
[----:B------:R-:W-:Y:S05]  /*6820*/  BSYNC.RECONVERGENT B1 ;  /* 0x0000000000017941 */ /* 0x000fea0003800200 */
.L_x_1310:
[----:B------:R-:W0:Y:S02]  /*6830*/  LDC.64 R12, c[0x0][0x398] ;  /* 0x0000e600ff0c7b82 */ /* 0x000e240000000a00 */
[----:B0-----:R-:W-:-:S06]  /*6840*/  IMAD.WIDE.U32 R8, R9, 0x8, R12 ;  /* 0x0000000809087825 */ /* 0x001fcc00078e000c */
[----:B------:R-:W2:Y:S01]  /*6850*/  LDG.E.64 R8, desc[UR6][R8.64] ;  /* 0x0000000608087981 */ /* 0x000ea2000c1e1b00 */
[----:B------:R-:W-:Y:S01]  /*6860*/  MOV R13, R6 ;  /* 0x00000006000d7202 */ /* 0x000fe20000000f00 */
[----:B------:R-:W-:Y:S02]  /*6870*/  IMAD.MOV.U32 R12, RZ, RZ, R7 ;  /* 0x000000ffff0c7224 */ /* 0x000fe400078e0007 */
[-C--:B--2---:R-:W-:Y:S02]  /*6880*/  IMAD R5, R9, R10.reuse, RZ ;  /* 0x0000000a09057224 */ /* 0x084fe400078e02ff */
[----:B------:R-:W-:-:S04]  /*6890*/  IMAD.WIDE.U32 R12, R8, R10, R12 ;  /* 0x0000000a080c7225 */ /* 0x000fc800078e000c */
[----:B------:R-:W-:Y:S01]  /*68a0*/  IMAD R5, R8, R11, R5 ;  /* 0x0000000b08057224 */ /* 0x000fe200078e0205 */
[----:B------:R-:W-:-:S03]  /*68b0*/  MOV R7, R12 ;  /* 0x0000000c00077202 */ /* 0x000fc60000000f00 */
[----:B------:R-:W-:-:S07]  /*68c0*/  IMAD.IADD R6, R13, 0x1, R5 ;  /* 0x000000010d067824 */ /* 0x000fce00078e0205 */
.L_x_1263:
[----:B------:R-:W0:Y:S02]  /*68d0*/  LDCU.64 UR4, c[0x0][0x388] ;  /* 0x00007100ff0477ac */ /* 0x000e240008000a00 */
[----:B0-----:R-:W-:-:S04]  /*68e0*/  LEA R8, P0, R7, UR4, 0x3 ;  /* 0x0000000407087c11 */ /* 0x001fc8000f8018ff */
[----:B------:R-:W-:-:S05]  /*68f0*/  LEA.HI.X R9, R7, UR5, R6, 0x3, P0 ;  /* 0x0000000507097c11 */ /* 0x000fca00080f1c06 */
[----:B------:R-:W2:Y:S04]  /*6900*/  LDG.E.64 R6, desc[UR6][R8.64] ;  /* 0x0000000608067981 */ /* 0x000ea8000c1e1b00 */
[----:B--2---:R0:W-:Y:S02]  /*6910*/  STS.64 [R3], R6 ;  /* 0x0000000603007388 */ /* 0x0041e40000000a00 */
.L_x_1262:
[----:B------:R-:W-:Y:S05]  /*6920*/  BSYNC.RECONVERGENT B0 ;  /* 0x0000000000007941 */ /* 0x000fea0003800200 */
.L_x_1214:
[----:B------:R-:W-:Y:S01]  /*6930*/  BAR.SYNC.DEFER_BLOCKING 0x0 ;  /* 0x0000000000007b1d */ /* 0x000fe20000010000 */
[----:B------:R-:W-:Y:S02]  /*6940*/  ISETP.GE.U32.AND P0, PT, R4, 0x42, PT ;  /* 0x000000420400780c */ /* 0x000fe40003f06070 */
[----:B------:R-:W-:-:S11]  /*6950*/  ISETP.GT.U32.AND P1, PT, R2, 0x1f, PT ;  /* 0x0000001f0200780c */ /* 0x000fd60003f24070 */
[----:B------:R-:W-:Y:S05]  /*6960*/  @!P0 BRA `(.L_x_1313) ;  /* 0x0000000000308947 */ /* 0x000fea0003800000 */
.L_x_1314:
        /* <DEDUP_REMOVED lines=12> */
.L_x_1313:
[----:B------:R-:W-:Y:S05]  /*6a30*/  @P1 EXIT ;  /* 0x000000000000194d */ /* 0x000fea0003800000 */
[----:B------:R-:W-:Y:S04]  /*6a40*/  LDS.64 R4, [R3] ;  /* 0x0000000003047984 */ /* 0x000fe80000000a00 */
[----:B01----:R-:W0:Y:S02]  /*6a50*/  LDS.64 R6, [R3+0x100] ;  /* 0x0001000003067984 */ /* 0x003e240000000a00 */
        /* <DEDUP_REMOVED lines=31> */
[----:B------:R-:W-:-:S07]  /*6c50*/  UMOV UR4, 0x400 ;  /* 0x0000040000047882 */ /* 0x000fce0000000000 */
[----:B0-----:R-:W0:Y:S01]  /*6c60*/  LDC.64 R4, c[0x0][0x380] ;  /* 0x0000e000ff047b82 */ /* 0x001e220000000a00 */
[----:B-1----:R-:W-:Y:S01]  /*6c70*/  ULEA UR4, UR5, UR4, 0x18 ;  /* 0x0000000405047291 */ /* 0x002fe2000f8ec0ff */
[----:B0-----:R-:W-:-:S08]  /*6c80*/  IMAD.WIDE.U32 R4, R0, 0x8, R4 ;  /* 0x0000000800047825 */ /* 0x001fd000078e0004 */
[----:B------:R-:W0:Y:S04]  /*6c90*/  LDS.64 R2, [UR4] ;  /* 0x00000004ff027984 */ /* 0x000e280008000a00 */
[----:B0-----:R-:W-:Y:S01]  /*6ca0*/  STG.E.64 desc[UR6][R4.64], R2 ;  /* 0x0000000204007986 */ /* 0x001fe2000c101b06 */
[----:B------:R-:W-:Y:S05]  /*6cb0*/  EXIT ;  /* 0x000000000000794d */ /* 0x000fea0003800000 */
        .weak           $__internal_28_$__cuda_sm20_div_s64
        .type           $__internal_28_$__cuda_sm20_div_s64,@function
        .size           $__internal_28_$__cuda_sm20_div_s64,($__internal_29_$__cuda_sm20_rem_s64 - $__internal_28_$__cuda_sm20_div_s64)
$__internal_28_$__cuda_sm20_div_s64:
        /* <DEDUP_REMOVED lines=83> */
[----:B------:R-:W-:Y:S05]  /*71f0*/  RET.REL.NODEC R12 `(uncontiguous_reducel1_u64) ;  /* 0xffffff8c0c807950 */ /* 0x000fea0003c3ffff */
        .weak           $__internal_29_$__cuda_sm20_rem_s64
        .type           $__internal_29_$__cuda_sm20_rem_s64,@function
        .size           $__internal_29_$__cuda_sm20_rem_s64,(.L_x_32232 - $__internal_29_$__cuda_sm20_rem_s64)
$__internal_29_$__cuda_sm20_rem_s64:
        /* <DEDUP_REMOVED lines=77> */
[----:B------:R-:W-:Y:S06]  /*76d0*/  RET.REL.NODEC R10 `(uncontiguous_reducel1_u64) ;  /* 0xffffff880a487950 */ /* 0x000fec0003c3ffff */
.L_x_1315:
        /* <DEDUP_REMOVED lines=10> */
.L_x_32232:


//--------------------- .text.contiguous_reducel1_u64 --------------------------
	.section	.text.contiguous_reducel1_u64,"ax",@progbits
	.align	128
        .global         contiguous_reducel1_u64
        .type           contiguous_reducel1_u64,@function
        .size           contiguous_reducel1_u64,(.L_x_32934 - contiguous_reducel1_u64)
        .other          contiguous_reducel1_u64,@"STO_CUDA_ENTRY STV_DEFAULT"
contiguous_reducel1_u64:
.text.contiguous_reducel1_u64:
        /* <DEDUP_REMOVED lines=26> */
[----:B------:R-:W-:Y:S02]  /*01a0*/  ISETP.GE.U32.AND P2, PT, R10, 0x42, PT ;  /* 0x000000420a00780c */ /* 0x000fe40003f46070 */
[----:B--2---:R-:W-:-:S05]  /*01b0*/  @!P0 IADD3 R8, P3, PT, R4, R6, RZ ;  /* 0x0000000604088210 */ /* 0x004fca0007f7e0ff */
[----:B------:R-:W-:-:S05]  /*01c0*/  @!P0 IMAD.X R9, R5, 0x1, R7, P3 ;  /* 0x0000000105098824 */ /* 0x000fca00018e0607 */
        /* <DEDUP_REMOVED lines=10> */
.L_x_1317:
[----:B------:R-:W-:Y:S05]  /*0270*/  BSYNC.RECONVERGENT B0 ;  /* 0x0000000000007941 */ /* 0x000fea0003800200 */
.L_x_1316:
[----:B------:R-:W-:Y:S06]  /*0280*/  BAR.SYNC.DEFER_BLOCKING 0x0 ;  /* 0x0000000000007b1d */ /* 0x000fec0000010000 */
[----:B------:R-:W-:Y:S05]  /*0290*/  @!P2 BRA `(.L_x_1318) ;  /* 0x000000000030a947 */ /* 0x000fea0003800000 */
.L_x_1319:
[----:B0-----:R-:W-:-:S04]  /*02a0*/  SHF.R.U32.HI R8, RZ, 0x1, R10 ;  /* 0x00000001ff087819 */ /* 0x001fc8000001160a */
[----:B------:R-:W-:-:S13]  /*02b0*/  ISETP.GE.U32.AND P0, PT, R2, R8, PT ;  /* 0x000000080200720c */ /* 0x000fda0003f06070 */
[----:B------:R-:W-:Y:S01]  /*02c0*/  @!P0 IMAD R6, R8, 0x8, R3 ;  /* 0x0000000808068824 */ /* 0x000fe200078e0203 */
        /* <DEDUP_REMOVED lines=9> */
.L_x_1318:
[----:B------:R-:W-:Y:S05]  /*0360*/  @P1 EXIT ;  /* 0x000000000000194d */ /* 0x000fea0003800000 */
[----:B-1----:R-:W-:Y:S04]  /*0370*/  LDS.64 R4, [R3] ;  /* 0x0000000003047984 */ /* 0x002fe80000000a00 */
        /* <DEDUP_REMOVED lines=39> */
.L_x_1320:
        /* <DEDUP_REMOVED lines=9> */
.L_x_32934:


//--------------------- .text.contiguous_reducel133_u32 --------------------------
	.section	.text.contiguous_reducel133_u32,"ax",@progbits
	.align	128
        .global         contiguous_reducel133_u32
        .type           contiguous_reducel133_u32,@function
        .size           contiguous_reducel133_u32,(.L_x_32935 - contiguous_reducel133_u32)
        .other          contiguous_reducel133_u32,@"STO_CUDA_ENTRY STV_DEFAULT"
contiguous_reducel133_u32:
.text.contiguous_reducel133_u32:
        /* <DEDUP_REMOVED lines=32> */
[----:B01----:R-:W-:-:S06]  /*0200*/  @!P0 LEA R0, R13, UR4, 0x2 ;  /* 0x000000040d008c11 */ /* 0x003fcc000f8e10ff */
[----:B------:R-:W0:Y:S01]  /*0210*/  @!P0 LDS R0, [R0] ;  /* 0x0000000000008984 */ /* 0x000e220000000800 */
[----:B------:R-:W-:Y:S05]  /*0220*/  @!P0 BRA `(.L_x_1321) ;  /* 0x0000000400408947 */ /* 0x000fea0003800000 */
[----:B------:R-:W-:Y:S01]  /*0230*/  LEA R7, R13, UR4, 0x2 ;  /* 0x000000040d077c11 */ /* 0x000fe2000f8e10ff */
[C---:B------:R-:W-:Y:S02]  /*0240*/  VIADD R6, R11.reuse, 0xfffffffe ;  /* 0xfffffffe0b067836 */ /* 0x040fe40000000000 */
[----:B------:R-:W-:Y:S02]  /*0250*/  IMAD.MOV.U32 R9, RZ, RZ, 0x1 ;  /* 0x00000001ff097424 */ /* 0x000fe400078e00ff */
[----:B0-----:R0:W1:Y:S01]  /*0260*/  LDS R0, [R7] ;  /* 0x0000000007007984 */ /* 0x0010620000000800 */
[----:B------:R-:W-:Y:S01]  /*0270*/  ISETP.GE.U32.AND P0, PT, R6, 0x7, PT ;  /* 0x000000070600780c */ /* 0x000fe20003f06070 */
[----:B------:R-:W-:-:S05]  /*0280*/  VIADD R6, R11, 0xffffffff ;  /* 0xffffffff0b067836 */ /* 0x000fca0000000000 */
[----:B------:R-:W-:-:S07]  /*0290*/  LOP3.LUT R8, R6, 0x7, RZ, 0xc0, !PT ;  /* 0x0000000706087812 */ /* 0x000fce00078ec0ff */
[----:B------:R-:W-:Y:S05]  /*02a0*/  @!P0 BRA `(.L_x_1322) ;  /* 0x00000000008c8947 */ /* 0x000fea0003800000 */
[----:B------:R-:W-:Y:S01]  /*02b0*/  USHF.L.U32 UR5, UR8, 0x2, URZ ;  /* 0x0000000208057899 */ /* 0x000fe200080006ff */
[----:B------:R-:W-:Y:S01]  /*02c0*/  LOP3.LUT R11, R6, 0xfffffff8, RZ, 0xc0, !PT ;  /* 0xfffffff8060b7812 */ /* 0x000fe200078ec0ff */
[----:B------:R-:W-:Y:S02]  /*02d0*/  HFMA2 R9, -RZ, RZ, 0, 0 ;  /* 0x00000000ff097431 */ /* 0x000fe400000001ff */
[----:B------:R-:W-:Y:S02]  /*02e0*/  IMAD.MOV.U32 R10, RZ, RZ, 0x1 ;  /* 0x00000001ff0a7424 */ /* 0x000fe400078e00ff */
[----:B------:R-:W-:Y:S01]  /*02f0*/  LEA R12, R13, UR5, 0x2 ;  /* 0x000000050d0c7c11 */ /* 0x000fe2000f8e10ff */
[----:B------:R-:W-:-:S04]  /*0300*/  IMAD.MOV R11, RZ, RZ, -R11 ;  /* 0x000000ffff0b7224 */ /* 0x000fc800078e0a0b */
[----:B------:R-:W-:-:S07]  /*0310*/  VIADD R12, R12, UR4 ;  /* 0x000000040c0c7c36 */ /* 0x000fce0008000000 */
.L_x_1323:
[----:B------:R-:W-:Y:S01]  /*0320*/  IMAD R14, R10, UR8, RZ ;  /* 0x000000080a0e7c24 */ /* 0x000fe2000f8e02ff */
[----:B------:R2:W-:Y:S01]  /*0330*/  LDS R13, [R12] ;  /* 0x000000000c0d7984 */ /* 0x0005e20000000800 */
[----:B------:R-:W2:Y:S01]  /*0340*/  LDC R23, c[0x0][0x360] ;  /* 0x0000d800ff177b82 */ /* 0x000ea20000000800 */
[----:B------:R-:W-:Y:S01]  /*0350*/  VIADD R11, R11, 0x8 ;  /* 0x000000080b0b7836 */ /* 0x000fe20000000000 */
[----:B------:R-:W-:Y:S01]  /*0360*/  IADD3 R9, PT, PT, R9, 0x8, RZ ;  /* 0x0000000809097810 */ /* 0x000fe20007ffe0ff */
[----:B------:R-:W-:Y:S02]  /*0370*/  IMAD R14, R14, 0x4, R7 ;  /* 0x000000040e0e7824 */ /* 0x000fe400078e0207 */
[----:B------:R-:W-:Y:S01]  /*0380*/  VIADD R10, R10, 0x8 ;  /* 0x000000080a0a7836 */ /* 0x000fe20000000000 */
[----:B------:R-:W-:Y:S02]  /*0390*/  ISETP.NE.AND P0, PT, R11, RZ, PT ;  /* 0x000000ff0b00720c */ /* 0x000fe40003f05270 */
[----:B------:R-:W-:-:S02]  /*03a0*/  IADD3 R15, PT, PT, R14, UR5, RZ ;  /* 0x000000050e0f7c10 */ /* 0x000fc4000fffe0ff */
[----:B------:R-:W1:Y:S03]  /*03b0*/  LDS R14, [R14+UR5] ;  /* 0x000000050e0e7984 */ /* 0x000e660008000800 */
[----:B------:R-:W-:Y:S01]  /*03c0*/  VIADD R16, R15, UR5 ;  /* 0x000000050f107c36 */ /* 0x000fe20008000000 */
[----:B------:R-:W-:Y:S03]  /*03d0*/  LDS R18, [R15+UR5] ;  /* 0x000000050f127984 */ /* 0x000fe60008000800 */
[----:B------:R-:W-:Y:S02]  /*03e0*/  VIADD R17, R16, UR5 ;  /* 0x0000000510117c36 */ /* 0x000fe40008000000 */
[----:B------:R-:W3:Y:S02]  /*03f0*/  LDS R16, [R16+UR5] ;  /* 0x0000000510107984 */ /* 0x000ee40008000800 */
[----:B------:R-:W-:-:S02]  /*0400*/  VIADD R19, R17, UR5 ;  /* 0x0000000511137c36 */ /* 0x000fc40008000000 */
[----:B------:R-:W-:Y:S01]  /*0410*/  LDS R20, [R17+UR5] ;  /* 0x0000000511147984 */ /* 0x000fe20008000800 */
[----:B--2---:R-:W-:Y:S02]  /*0420*/  IMAD R12, R23, 0x20, R12 ;  /* 0x00000020170c7824 */ /* 0x004fe400078e020c */
[----:B------:R-:W-:Y:S02]  /*0430*/  IADD3 R21, PT, PT, R19, UR5, RZ ;  /* 0x0000000513157c10 */ /* 0x000fe4000fffe0ff */
[----:B------:R-:W2:Y:S03]  /*0440*/  LDS R19, [R19+UR5] ;  /* 0x0000000513137984 */ /* 0x000ea60008000800 */
[----:B------:R-:W-:Y:S01]  /*0450*/  VIADD R22, R21, UR5 ;  /* 0x0000000515167c36 */ /* 0x000fe20008000000 */
[----:B------:R-:W-:Y:S05]  /*0460*/  LDS R24, [R21+UR5] ;  /* 0x0000000515187984 */ /* 0x000fea0008000800 */
[----:B------:R-:W4:Y:S01]  /*0470*/  LDS R22, [R22+UR5] ;  /* 0x0000000516167984 */ /* 0x000f220008000800 */
[----:B-1----:R-:W-:-:S04]  /*0480*/  IADD3 R13, PT, PT, R14, R13, R0 ;  /* 0x0000000d0e0d7210 */ /* 0x002fc80007ffe000 */
[----:B---3--:R-:W-:-:S04]  /*0490*/  IADD3 R13, PT, PT, R16, R18, R13 ;  /* 0x00000012100d7210 */ /* 0x008fc80007ffe00d */
[----:B--2---:R-:W-:-:S04]  /*04a0*/  IADD3 R13, PT, PT, R19, R20, R13 ;  /* 0x00000014130d7210 */ /* 0x004fc80007ffe00d */
[----:B----4-:R-:W-:Y:S01]  /*04b0*/  IADD3 R0, PT, PT, R22, R24, R13 ;  /* 0x0000001816007210 */ /* 0x010fe20007ffe00d */
[----:B------:R-:W-:Y:S06]  /*04c0*/  @P0 BRA `(.L_x_1323) ;  /* 0xfffffffc00940947 */ /* 0x000fec000383ffff */
[----:B------:R-:W-:-:S07]  /*04d0*/  VIADD R9, R9, 0x1 ;  /* 0x0000000109097836 */ /* 0x000fce0000000000 */
.L_x_1322:
        /* <DEDUP_REMOVED lines=8> */
[----:B------:R-:W-:Y:S02]  /*0560*/  VIADD R9, R9, 0x4 ;  /* 0x0000000409097836 */ /* 0x000fe40000000000 */
[----:B------:R-:W-:-:S05]  /*0570*/  IMAD R8, R8, 0x4, R7 ;  /* 0x0000000408087824 */ /* 0x000fca00078e0207 */
[----:B------:R-:W-:Y:S01]  /*0580*/  LDS R11, [R8] ;  /* 0x00000000080b7984 */ /* 0x000fe20000000800 */
[----:B--2---:R-:W-:-:S05]  /*0590*/  LEA R10, R13, R8, 0x2 ;  /* 0x000000080d0a7211 */ /* 0x004fca00078e10ff */
[C---:B------:R-:W-:Y:S02]  /*05a0*/  IMAD R12, R13.reuse, 0x4, R10 ;  /* 0x000000040d0c7824 */ /* 0x040fe400078e020a */
[----:B------:R-:W1:Y:S02]  /*05b0*/  LDS R10, [R10] ;  /* 0x000000000a0a7984 */ /* 0x000e640000000800 */
[----:B------:R-:W-:Y:S02]  /*05c0*/  IMAD R14, R13, 0x4, R12 ;  /* 0x000000040d0e7824 */ /* 0x000fe400078e020c */
[----:B------:R-:W-:Y:S04]  /*05d0*/  LDS R13, [R12] ;  /* 0x000000000c0d7984 */ /* 0x000fe80000000800 */
[----:B------:R-:W2:Y:S01]  /*05e0*/  LDS R14, [R14] ;  /* 0x000000000e0e7984 */ /* 0x000ea20000000800 */
[----:B-1----:R-:W-:-:S04]  /*05f0*/  IADD3 R0, PT, PT, R10, R11, R0 ;  /* 0x0000000b0a007210 */ /* 0x002fc80007ffe000 */
[----:B--2---:R-:W-:-:S07]  /*0600*/  IADD3 R0, PT, PT, R14, R13, R0 ;  /* 0x0000000d0e007210 */ /* 0x004fce0007ffe000 */
.L_x_1325:
        /* <DEDUP_REMOVED lines=8> */
[----:B------:R-:W-:-:S05]  /*0690*/  LEA R6, R6, R7, 0x2 ;  /* 0x0000000706067211 */ /* 0x000fca00078e10ff */
[----:B--2---:R-:W-:Y:S02]  /*06a0*/  IMAD R8, R11, 0x4, R6 ;  /* 0x000000040b087824 */ /* 0x004fe400078e0206 */
[----:B------:R-:W-:Y:S04]  /*06b0*/  LDS R11, [R6] ;  /* 0x00000000060b7984 */ /* 0x000fe80000000800 */
[----:B------:R-:W1:Y:S02]  /*06c0*/  LDS R8, [R8] ;  /* 0x0000000008087984 */ /* 0x000e640000000800 */
[----:B-1----:R-:W-:-:S07]  /*06d0*/  IADD3 R0, PT, PT, R8, R11, R0 ;  /* 0x0000000b08007210 */ /* 0x002fce0007ffe000 */
.L_x_1326:
[----:B------:R-:W-:-:S04]  /*06e0*/  @!P1 IMAD R6, R9, UR8, RZ ;  /* 0x0000000809069c24 */ /* 0x000fc8000f8e02ff */
[----:B------:R-:W-:-:S05]  /*06f0*/  @!P1 IMAD R6, R6, 0x4, R7 ;  /* 0x0000000406069824 */ /* 0x000fca00078e0207 */
[----:B------:R-:W1:Y:S02]  /*0700*/  @!P1 LDS R9, [R6] ;  /* 0x0000000006099984 */ /* 0x000e640000000800 */
[----:B-1----:R-:W-:-:S07]  /*0710*/  @!P1 IADD3 R0, PT, PT, R0, R9, RZ ;  /* 0x0000000900009210 */ /* 0x002fce0007ffe0ff */
.L_x_1324:
[----:B-1----:R1:W-:Y:S02]  /*0720*/  STS [R7], R0 ;  /* 0x0000000007007388 */ /* 0x0023e40000000800 */
.L_x_1321:
[----:B------:R-:W2:Y:S01]  /*0730*/  LDCU.64 UR10, c[0x0][0x380] ;  /* 0x00007000ff0a77ac */ /* 0x000ea20008000a00 */
[----:B------:R-:W-:Y:S02]  /*0740*/  IMAD.MOV.U32 R5, RZ, RZ, RZ ;  /* 0x000000ffff057224 */ /* 0x000fe400078e00ff */
[----:B------:R-:W-:-:S04]  /*0750*/  IMAD.WIDE.U32 R4, R2, UR9, R4 ;  /* 0x0000000902047c25 */ /* 0x000fc8000f8e0004 */
[----:B------:R-:W-:Y:S01]  /*0760*/  IMAD R3, R3, UR9, R5 ;  /* 0x0000000903037c24 */ /* 0x000fe2000f8e0205 */
[----:B--2---:R-:W-:-:S04]  /*0770*/  LEA R2, P0, R4, UR10, 0x2 ;  /* 0x0000000a04027c11 */ /* 0x004fc8000f8010ff */
[----:B------:R-:W-:-:S05]  /*0780*/  LEA.HI.X R3, R4, UR11, R3, 0x2, P0 ;  /* 0x0000000b04037c11 */ /* 0x000fca00080f1403 */
[----:B0-----:R-:W-:Y:S01]  /*0790*/  STG.E desc[UR6][R2.64], R0 ;  /* 0x0000000002007986 */ /* 0x001fe2000c101906 */
[----:B------:R-:W-:Y:S05]  /*07a0*/  EXIT ;  /* 0x000000000000794d */ /* 0x000fea0003800000 */
.L_x_1327:
        /* <DEDUP_REMOVED lines=13> */
.L_x_32935:


//--------------------- .text.contiguous_reducel13_u32 --------------------------
	.section	.text.contiguous_reducel13_u32,"ax",@progbits
	.align	128
        .global         contiguous_reducel13_u32
        .type           contiguous_reducel13_u32,@function
        .size           contiguous_reducel13_u32,(.L_x_32234 - contiguous_reducel13_u32)
        .other          contiguous_reducel13_u32,@"STO_CUDA_ENTRY STV_DEFAULT"
contiguous_reducel13_u32:
.text.contiguous_reducel13_u32:
        /* <DEDUP_REMOVED lines=43> */
.L_x_1346:
        /* <DEDUP_REMOVED lines=27> */
.L_x_1330:
[----:B------:R-:W-:Y:S01]  /*0460*/  MOV R30, R32 ;  /* 0x00000020001e7202 */ /* 0x000fe20000000f00 */
[----:B------:R-:W-:Y:S01]  /*0470*/  IMAD.MOV.U32 R0, RZ, RZ, R36 ;  /* 0x000000ffff007224 */ /* 0x000fe200078e0024 */
[----:B------:R-:W-:Y:S02]  /*0480*/  MOV R3, R37 ;  /* 0x0000002500037202 */ /* 0x000fe40000000f00 */
[----:B------:R-:W-:-:S07]  /*0490*/  MOV R8, 0x4b0 ;  /* 0x000004b000087802 */ /* 0x000fce0000000f00 */
[----:B01-3--:R-:W-:Y:S05]  /*04a0*/  CALL.REL.NOINC `($__internal_30_$__cuda_sm20_div_s64) ;  /* 0x0000003000ac7944 */ /* 0x00bfea0003c00000 */
        /* <DEDUP_REMOVED lines=9> */
.L_x_1331:
        /* <DEDUP_REMOVED lines=33> */
.L_x_1332:
[----:B------:R-:W-:Y:S01]  /*0750*/  IMAD.MOV.U32 R0, RZ, RZ, R36 ;  /* 0x000000ffff007224 */ /* 0x000fe200078e0024 */
[----:B------:R-:W-:Y:S02]  /*0760*/  MOV R3, R37 ;  /* 0x0000002500037202 */ /* 0x000fe40000000f00 */
[----:B------:R-:W-:-:S07]  /*0770*/  MOV R8, 0x790 ;  /* 0x0000079000087802 */ /* 0x000fce0000000f00 */
[----:B---3--:R-:W-:Y:S05]  /*0780*/  CALL.REL.NOINC `($__internal_30_$__cuda_sm20_div_s64) ;  /* 0x0000002c00f47944 */ /* 0x008fea0003c00000 */
        /* <DEDUP_REMOVED lines=10> */
.L_x_1333:
        /* <DEDUP_REMOVED lines=34> */
.L_x_1334:
[----:B------:R-:W-:Y:S01]  /*0a50*/  IMAD.MOV.U32 R30, RZ, RZ, R28 ;  /* 0x000000ffff1e7224 */ /* 0x000fe200078e001c */
[----:B------:R-:W-:Y:S01]  /*0a60*/  MOV R0, R36 ;  /* 0x0000002400007202 */ /* 0x000fe20000000f00 */
[----:B------:R-:W-:Y:S01]  /*0a70*/  IMAD.MOV.U32 R3, RZ, RZ, R37 ;  /* 0x000000ffff037224 */ /* 0x000fe200078e0025 */
[----:B------:R-:W-:-:S07]  /*0a80*/  MOV R8, 0xaa0 ;  /* 0x00000aa000087802 */ /* 0x000fce0000000f00 */
[----:B---3--:R-:W-:Y:S05]  /*0a90*/  CALL.REL.NOINC `($__internal_30_$__cuda_sm20_div_s64) ;  /* 0x0000002c00307944 */ /* 0x008fea0003c00000 */
        /* <DEDUP_REMOVED lines=10> */
.L_x_1335:
        /* <DEDUP_REMOVED lines=33> */
.L_x_1336:
[----:B------:R-:W-:Y:S01]  /*0d50*/  IMAD.MOV.U32 R0, RZ, RZ, R36 ;  /* 0x000000ffff007224 */ /* 0x000fe200078e0024 */
[----:B------:R-:W-:Y:S02]  /*0d60*/  MOV R3, R37 ;  /* 0x0000002500037202 */ /* 0x000fe40000000f00 */
[----:B------:R-:W-:-:S07]  /*0d70*/  MOV R8, 0xd90 ;  /* 0x00000d9000087802 */ /* 0x000fce0000000f00 */
[----:B---3--:R-:W-:Y:S05]  /*0d80*/  CALL.REL.NOINC `($__internal_30_$__cuda_sm20_div_s64) ;  /* 0x0000002800747944 */ /* 0x008fea0003c00000 */
        /* <DEDUP_REMOVED lines=9> */
.L_x_1337:
        /* <DEDUP_REMOVED lines=34> */
.L_x_1338:
[----:B------:R-:W-:Y:S01]  /*1040*/  MOV R30, R28 ;  /* 0x0000001c001e7202 */ /* 0x000fe20000000f00 */
        /* <DEDUP_REMOVED lines=13> */
.L_x_1339:
        /* <DEDUP_REMOVED lines=34> */
.L_x_1340:
        /* <DEDUP_REMOVED lines=14> */
.L_x_1341:
        /* <DEDUP_REMOVED lines=34> */
.L_x_1342:
[----:B------:R-:W-:Y:S01]  /*1640*/  MOV R30, R28 ;  /* 0x0000001c001e7202 */ /* 0x000fe20000000f00 */
        /* <DEDUP_REMOVED lines=14> */
.L_x_1343:
        /* <DEDUP_REMOVED lines=34> */
.L_x_1344:
[----:B------:R-:W-:Y:S01]  /*1950*/  IMAD.MOV.U32 R0, RZ, RZ, R36 ;  /* 0x000000ffff007224 */ /* 0x000fe200078e0024 */
[----:B------:R-:W-:Y:S02]  /*1960*/  MOV R3, R37 ;  /* 0x0000002500037202 */ /* 0x000fe40000000f00 */
[----:B------:R-:W-:-:S07]  /*1970*/  MOV R8, 0x1990 ;  /* 0x0000199000087802 */ /* 0x000fce0000000f00 */
[----:B---3--:R-:W-:Y:S05]  /*1980*/  CALL.REL.NOINC `($__internal_30_$__cuda_sm20_div_s64) ;  /* 0x0000001c00747944 */ /* 0x008fea0003c00000 */
        /* <DEDUP_REMOVED lines=9> */
.L_x_1345:
        /* <DEDUP_REMOVED lines=13> */
.L_x_1329:
        /* <DEDUP_REMOVED lines=33> */
.L_x_1348:
[----:B------:R-:W-:Y:S01]  /*1d00*/  MOV R30, R32 ;  /* 0x00000020001e7202 */ /* 0x000fe20000000f00 */
[----:B------:R-:W-:Y:S01]  /*1d10*/  IMAD.MOV.U32 R0, RZ, RZ, R16 ;  /* 0x000000ffff007224 */ /* 0x000fe200078e0010 */
[----:B------:R-:W-:Y:S02]  /*1d20*/  MOV R3, R17 ;  /* 0x0000001100037202 */ /* 0x000fe40000000f00 */
[----:B------:R-:W-:-:S07]  /*1d30*/  MOV R8, 0x1d50 ;  /* 0x00001d5000087802 */ /* 0x000fce0000000f00 */
[----:B------:R-:W-:Y:S05]  /*1d40*/  CALL.REL.NOINC `($__internal_30_$__cuda_sm20_div_s64) ;  /* 0x0000001800847944 */ /* 0x000fea0003c00000 */
        /* <DEDUP_REMOVED lines=9> */
.L_x_1349:
        /* <DEDUP_REMOVED lines=35> */
.L_x_1350:
        /* <DEDUP_REMOVED lines=13> */
.L_x_1351:
        /* <DEDUP_REMOVED lines=36> */
.L_x_1352:
[----:B------:R-:W-:Y:S01]  /*2320*/  MOV R30, R20 ;  /* 0x00000014001e7202 */ /* 0x000fe20000000f00 */
[----:B------:R-:W-:Y:S01]  /*2330*/  IMAD.MOV.U32 R0, RZ, RZ, R18 ;  /* 0x000000ffff007224 */ /* 0x000fe200078e0012 */
[----:B------:R-:W-:Y:S02]  /*2340*/  MOV R3, R19 ;  /* 0x0000001300037202 */ /* 0x000fe40000000f00 */
[----:B------:R-:W-:-:S07]  /*2350*/  MOV R8, 0x2370 ;  /* 0x0000237000087802 */ /* 0x000fce0000000f00 */
[----:B------:R-:W-:Y:S05]  /*2360*/  CALL.REL.NOINC `($__internal_30_$__cuda_sm20_div_s64) ;  /* 0x0000001000fc7944 */ /* 0x000fea0003c00000 */
        /* <DEDUP_REMOVED lines=10> */
.L_x_1353:
        /* <DEDUP_REMOVED lines=37> */
.L_x_1354:
[----:B------:R-:W-:Y:S01]  /*2660*/  IMAD.MOV.U32 R0, RZ, RZ, R18 ;  /* 0x000000ffff007224 */ /* 0x000fe200078e0012 */
[----:B------:R-:W-:Y:S02]  /*2670*/  MOV R3, R19 ;  /* 0x0000001300037202 */ /* 0x000fe40000000f00 */
[----:B------:R-:W-:-:S07]  /*2680*/  MOV R8, 0x26a0 ;  /* 0x000026a000087802 */ /* 0x000fce0000000f00 */
[----:B------:R-:W-:Y:S05]  /*2690*/  CALL.REL.NOINC `($__internal_30_$__cuda_sm20_div_s64) ;  /* 0x0000001000307944 */ /* 0x000fea0003c00000 */
        /* <DEDUP_REMOVED lines=8> */
.L_x_1355:
        /* <DEDUP_REMOVED lines=10> */
.L_x_1347:
        /* <DEDUP_REMOVED lines=31> */
.L_x_1357:
[----:B------:R-:W-:Y:S01]  /*29b0*/  MOV R30, R32 ;  /* 0x00000020001e7202 */ /* 0x000fe20000000f00 */
[----:B------:R-:W-:Y:S01]  /*29c0*/  IMAD.MOV.U32 R3, RZ, RZ, R17 ;  /* 0x000000ffff037224 */ /* 0x000fe200078e0011 */
[----:B------:R-:W-:Y:S02]  /*29d0*/  MOV R0, R16 ;  /* 0x0000001000007202 */ /* 0x000fe40000000f00 */
[----:B------:R-:W-:-:S07]  /*29e0*/  MOV R8, 0x2a00 ;  /* 0x00002a0000087802 */ /* 0x000fce0000000f00 */
[----:B------:R-:W-:Y:S05]  /*29f0*/  CALL.REL.NOINC `($__internal_30_$__cuda_sm20_div_s64) ;  /* 0x0000000c00587944 */ /* 0x000fea0003c00000 */
        /* <DEDUP_REMOVED lines=9> */
.L_x_1358:
        /* <DEDUP_REMOVED lines=36> */
.L_x_1359:
        /* <DEDUP_REMOVED lines=12> */
.L_x_1360:
        /* <DEDUP_REMOVED lines=10> */
.L_x_1356:
        /* <DEDUP_REMOVED lines=29> */
.L_x_1361:
[----:B------:R-:W-:-:S07]  /*3000*/  MOV R0, 0x3020 ;  /* 0x0000302000007802 */ /* 0x000fce0000000f00 */
[----:B------:R-:W-:Y:S05]  /*3010*/  CALL.REL.NOINC `($__internal_31_$__cuda_sm20_rem_s64) ;  /* 0x0000000c001c7944 */ /* 0x000fea0003c00000 */
[----:B------:R-:W-:Y:S01]  /*3020*/  IMAD.MOV.U32 R8, RZ, RZ, R3 ;  /* 0x000000ffff087224 */ /* 0x000fe200078e0003 */
[----:B------:R-:W-:-:S07]  /*3030*/  MOV R9, R10 ;  /* 0x0000000a00097202 */ /* 0x000fce0000000f00 */
.L_x_1362:
[----:B------:R-:W0:Y:S02]  /*3040*/  LDC.64 R10, c[0x0][0x398] ;  /* 0x0000e600ff0a7b82 */ /* 0x000e240000000a00 */
[----:B0-----:R-:W-:-:S06]  /*3050*/  IMAD.WIDE.U32 R2, R2, 0x8, R10 ;  /* 0x0000000802027825 */ /* 0x001fcc00078e000a */
[----:B------:R-:W2:Y:S02]  /*3060*/  LDG.E.64 R2, desc[UR10][R2.64] ;  /* 0x0000000a02027981 */ /* 0x000ea4000c1e1b00 */
[-C--:B--2---:R-:W-:Y:S02]  /*3070*/  IMAD R11, R3, R8.reuse, RZ ;  /* 0x00000008030b7224 */ /* 0x084fe400078e02ff */
[----:B------:R-:W-:-:S04]  /*3080*/  IMAD.WIDE.U32 R28, R2, R8, R28 ;  /* 0x00000008021c7225 */ /* 0x000fc800078e001c */
[----:B------:R-:W-:-:S05]  /*3090*/  IMAD R11, R2, R9, R11 ;  /* 0x00000009020b7224 */ /* 0x000fca00078e020b */
[----:B------:R-:W-:-:S07]  /*30a0*/  IADD3 R29, PT, PT, R29, R11, RZ ;  /* 0x0000000b1d1d7210 */ /* 0x000fce0007ffe0ff */
.L_x_1328:
        /* <DEDUP_REMOVED lines=11> */
[----:B0-----:R-:W-:-:S05]  /*3160*/  @!P0 LEA R3, R3, R0, 0x18 ;  /* 0x0000000003038211 */ /* 0x001fca00078ec0ff */
[----:B------:R-:W-:-:S06]  /*3170*/  @!P0 IMAD R0, R6, 0x4, R3 ;  /* 0x0000000406008824 */ /* 0x000fcc00078e0203 */
[----:B------:R-:W0:Y:S01]  /*3180*/  @!P0 LDS R0, [R0] ;  /* 0x0000000000008984 */ /* 0x000e220000000800 */
        /* <DEDUP_REMOVED lines=19> */
.L_x_1365:
[C---:B------:R-:W-:Y:S01]  /*32c0*/  IMAD R10, R7.reuse, UR7, RZ ;  /* 0x00000007070a7c24 */ /* 0x040fe2000f8e02ff */
[----:B------:R2:W-:Y:S01]  /*32d0*/  LDS R9, [R6] ;  /* 0x0000000006097984 */ /* 0x0005e20000000800 */
[----:B------:R-:W2:Y:S01]  /*32e0*/  LDC R21, c[0x0][0x360] ;  /* 0x0000d800ff157b82 */ /* 0x000ea20000000800 */
[----:B------:R-:W-:Y:S01]  /*32f0*/  VIADD R4, R4, 0x8 ;  /* 0x0000000804047836 */ /* 0x000fe20000000000 */
[----:B------:R-:W-:Y:S01]  /*3300*/  IADD3 R8, PT, PT, R8, 0x8, RZ ;  /* 0x0000000808087810 */ /* 0x000fe20007ffe0ff */
[----:B------:R-:W-:Y:S01]  /*3310*/  VIADD R7, R7, 0x8 ;  /* 0x0000000807077836 */ /* 0x000fe20000000000 */
[----:B------:R-:W-:Y:S02]  /*3320*/  LEA R10, R10, R3, 0x2 ;  /* 0x000000030a0a7211 */ /* 0x000fe400078e10ff */
[----:B------:R-:W-:-:S03]  /*3330*/  ISETP.NE.AND P0, PT, R4, RZ, PT ;  /* 0x000000ff0400720c */ /* 0x000fc60003f05270 */
[----:B------:R-:W-:Y:S02]  /*3340*/  VIADD R11, R10, UR5 ;  /* 0x000000050a0b7c36 */ /* 0x000fe40008000000 */
[----:B------:R-:W1:Y:S03]  /*3350*/  LDS R10, [R10+UR5] ;  /* 0x000000050a0a7984 */ /* 0x000e660008000800 */
[----:B------:R-:W-:Y:S01]  /*3360*/  IADD3 R12, PT, PT, R11, UR5, RZ ;  /* 0x000000050b0c7c10 */ /* 0x000fe2000fffe0ff */
[----:B------:R-:W-:Y:S03]  /*3370*/  LDS R16, [R11+UR5] ;  /* 0x000000050b107984 */ /* 0x000fe60008000800 */
[----:B------:R-:W-:Y:S02]  /*3380*/  IADD3 R13, PT, PT, R12, UR5, RZ ;  /* 0x000000050c0d7c10 */ /* 0x000fe4000fffe0ff */
[----:B------:R-:W3:Y:S03]  /*3390*/  LDS R12, [R12+UR5] ;  /* 0x000000050c0c7984 */ /* 0x000ee60008000800 */
[----:B------:R-:W-:Y:S01]  /*33a0*/  VIADD R17, R13, UR5 ;  /* 0x000000050d117c36 */ /* 0x000fe20008000000 */
[----:B------:R-:W-:Y:S01]  /*33b0*/  LDS R18, [R13+UR5] ;  /* 0x000000050d127984 */ /* 0x000fe20008000800 */
[----:B--2---:R-:W-:-:S03]  /*33c0*/  LEA R6, R21, R6, 0x5 ;  /* 0x0000000615067211 */ /* 0x004fc600078e28ff */
[----:B------:R-:W-:Y:S02]  /*33d0*/  IADD3 R19, PT, PT, R17, UR5, RZ ;  /* 0x0000000511137c10 */ /* 0x000fe4000fffe0ff */
[----:B------:R-:W2:Y:S02]  /*33e0*/  LDS R17, [R17+UR5] ;  /* 0x0000000511117984 */ /* 0x000ea40008000800 */
[----:B------:R-:W-:Y:S02]  /*33f0*/  IADD3 R20, PT, PT, R19, UR5, RZ ;  /* 0x0000000513147c10 */ /* 0x000fe4000fffe0ff */
[----:B------:R-:W-:Y:S04]  /*3400*/  LDS R22, [R19+UR5] ;  /* 0x0000000513167984 */ /* 0x000fe80008000800 */
[----:B------:R-:W4:Y:S01]  /*3410*/  LDS R20, [R20+UR5] ;  /* 0x0000000514147984 */ /* 0x000f220008000800 */
[----:B-1----:R-:W-:-:S04]  /*3420*/  IADD3 R9, PT, PT, R10, R9, R0 ;  /* 0x000000090a097210 */ /* 0x002fc80007ffe000 */
[----:B---3--:R-:W-:-:S04]  /*3430*/  IADD3 R9, PT, PT, R12, R16, R9 ;  /* 0x000000100c097210 */ /* 0x008fc80007ffe009 */
[----:B--2---:R-:W-:-:S04]  /*3440*/  IADD3 R9, PT, PT, R17, R18, R9 ;  /* 0x0000001211097210 */ /* 0x004fc80007ffe009 */
[----:B----4-:R-:W-:Y:S01]  /*3450*/  IADD3 R0, PT, PT, R20, R22, R9 ;  /* 0x0000001614007210 */ /* 0x010fe20007ffe009 */
[----:B------:R-:W-:Y:S06]  /*3460*/  @P0 BRA `(.L_x_1365) ;  /* 0xfffffffc00940947 */ /* 0x000fec000383ffff */
[----:B------:R-:W-:-:S07]  /*3470*/  IADD3 R4, PT, PT, R8, 0x1, RZ ;  /* 0x0000000108047810 */ /* 0x000fce0007ffe0ff */
.L_x_1364:
        /* <DEDUP_REMOVED lines=10> */
[----:B------:R-:W-:Y:S01]  /*3520*/  LDS R7, [R2] ;  /* 0x0000000002077984 */ /* 0x000fe20000000800 */
[----:B--2---:R-:W-:-:S05]  /*3530*/  IMAD R6, R9, 0x4, R2 ;  /* 0x0000000409067824 */ /* 0x004fca00078e0202 */
[C---:B------:R-:W-:Y:S02]  /*3540*/  LEA R8, R9.reuse, R6, 0x2 ;  /* 0x0000000609087211 */ /* 0x040fe400078e10ff */
[----:B------:R-:W1:Y:S02]  /*3550*/  LDS R6, [R6] ;  /* 0x0000000006067984 */ /* 0x000e640000000800 */
[----:B------:R-:W-:Y:S02]  /*3560*/  LEA R10, R9, R8, 0x2 ;  /* 0x00000008090a7211 */ /* 0x000fe400078e10ff */
[----:B------:R-:W-:Y:S04]  /*3570*/  LDS R9, [R8] ;  /* 0x0000000008097984 */ /* 0x000fe80000000800 */
[----:B------:R-:W2:Y:S01]  /*3580*/  LDS R10, [R10] ;  /* 0x000000000a0a7984 */ /* 0x000ea20000000800 */
[----:B-1----:R-:W-:-:S04]  /*3590*/  IADD3 R0, PT, PT, R6, R7, R0 ;  /* 0x0000000706007210 */ /* 0x002fc80007ffe000 */
[----:B--2---:R-:W-:-:S07]  /*35a0*/  IADD3 R0, PT, PT, R10, R9, R0 ;  /* 0x000000090a007210 */ /* 0x004fce0007ffe000 */
.L_x_1367:
        /* <DEDUP_REMOVED lines=10> */
[----:B------:R-:W-:Y:S04]  /*3650*/  LDS R5, [R2] ;  /* 0x0000000002057984 */ /* 0x000fe80000000800 */
[----:B------:R-:W1:Y:S02]  /*3660*/  LDS R6, [R6] ;  /* 0x0000000006067984 */ /* 0x000e640000000800 */
[----:B-1----:R-:W-:-:S07]  /*3670*/  IADD3 R0, PT, PT, R6, R5, R0 ;  /* 0x0000000506007210 */ /* 0x002fce0007ffe000 */
.L_x_1368:
[----:B------:R-:W-:-:S05]  /*3680*/  @!P1 IMAD R4, R4, UR7, RZ ;  /* 0x0000000704049c24 */ /* 0x000fca000f8e02ff */
[----:B------:R-:W-:-:S05]  /*3690*/  @!P1 LEA R4, R4, R3, 0x2 ;  /* 0x0000000304049211 */ /* 0x000fca00078e10ff */
[----:B------:R-:W1:Y:S02]  /*36a0*/  @!P1 LDS R5, [R4] ;  /* 0x0000000004059984 */ /* 0x000e640000000800 */
[----:B-1----:R-:W-:-:S07]  /*36b0*/  @!P1 IADD3 R0, PT, PT, R0, R5, RZ ;  /* 0x0000000500009210 */ /* 0x002fce0007ffe0ff */
.L_x_1366:
[----:B-1----:R1:W-:Y:S02]  /*36c0*/  STS [R3], R0 ;  /* 0x0000000003007388 */ /* 0x0023e40000000800 */
.L_x_1363:
[----:B01----:R-:W0:Y:S01]  /*36d0*/  LDC.64 R2, c[0x0][0x3a8] ;  /* 0x0000ea00ff027b82 */ /* 0x003e220000000a00 */
[----:B------:R-:W1:Y:S01]  /*36e0*/  LDCU.64 UR4, c[0x0][0x380] ;  /* 0x00007000ff0477ac */ /* 0x000e620008000a00 */
[----:B------:R-:W-:Y:S02]  /*36f0*/  IMAD.MOV.U32 R15, RZ, RZ, RZ ;  /* 0x000000ffff0f7224 */ /* 0x000fe400078e00ff */
[----:B0-----:R-:W-:-:S04]  /*3700*/  IMAD.WIDE.U32 R14, R2, UR8, R14 ;  /* 0x00000008020e7c25 */ /* 0x001fc8000f8e000e */
[----:B------:R-:W-:Y:S01]  /*3710*/  IMAD R3, R3, UR8, R15 ;  /* 0x0000000803037c24 */ /* 0x000fe2000f8e020f */
[----:B-1----:R-:W-:-:S04]  /*3720*/  LEA R2, P0, R14, UR4, 0x2 ;  /* 0x000000040e027c11 */ /* 0x002fc8000f8010ff */
[----:B------:R-:W-:-:S05]  /*3730*/  LEA.HI.X R3, R14, UR5, R3, 0x2, P0 ;  /* 0x000000050e037c11 */ /* 0x000fca00080f1403 */
[----:B------:R-:W-:Y:S01]  /*3740*/  STG.E desc[UR10][R2.64], R0 ;  /* 0x0000000002007986 */ /* 0x000fe2000c10190a */
[----:B------:R-:W-:Y:S05]  /*3750*/  EXIT ;  /* 0x000000000000794d */ /* 0x000fea0003800000 */
        .weak           $__internal_30_$__cuda_sm20_div_s64
        .type           $__internal_30_$__cuda_sm20_div_s64,@function
        .size           $__internal_30_$__cuda_sm20_div_s64,($__internal_31_$__cuda_sm20_rem_s64 - $__internal_30_$__cuda_sm20_div_s64)
$__internal_30_$__cuda_sm20_div_s64:
        /* <DEDUP_REMOVED lines=82> */
[----:B------:R-:W-:Y:S06]  /*3c80*/  RET.REL.NODEC R8 `(contiguous_reducel13_u32) ;  /* 0xffffffc008dc7950 */ /* 0x000fec0003c3ffff */
        .weak           $__internal_31_$__cuda_sm20_rem_s64
        .type           $__internal_31_$__cuda_sm20_rem_s64,@function
        .size           $__internal_31_$__cuda_sm20_rem_s64,(.L_x_32234 - $__internal_31_$__cuda_sm20_rem_s64)
$__internal_31_$__cuda_sm20_rem_s64:
        /* <DEDUP_REMOVED lines=66> */
[----:B------:R-:W-:Y:S06]  /*40b0*/  RET.REL.NODEC R8 `(contiguous_reducel13_u32) ;  /* 0xffffffbc08d07950 */ /* 0x000fec0003c3ffff */
.L_x_1369:
        /* <DEDUP_REMOVED lines=12> */
.L_x_32234:


//--------------------- .text.contiguous_reducel122_u32 --------------------------
	.section	.text.contiguous_reducel122_u32,"ax",@progbits
	.align	128
        .global         contiguous_reducel122_u32
        .type           contiguous_reducel122_u32,@function
        .size           contiguous_reducel122_u32,(.L_x_32937 - contiguous_reducel122_u32)
        .other          contiguous_reducel122_u32,@"STO_CUDA_ENTRY STV_DEFAULT"
contiguous_reducel122_u32:
.text.contiguous_reducel122_u32:
        /* <DEDUP_REMOVED lines=13> */
[----:B------:R-:W-:Y:S01]  /*00d0*/  @!P0 IMAD.MOV.U32 R11, RZ, RZ, RZ ;  /* 0x000000ffff0b8224 */ /* 0x000fe200078e00ff */
[----:B------:R-:W-:Y:S01]  /*00e0*/  @!P0 MOV R5, RZ ;  /* 0x000000ff00058202 */ /* 0x000fe20000000f00 */
[C---:B0-----:R-:W-:Y:S02]  /*00f0*/  @!P0 IMAD R13, R9.reuse, UR9, RZ ;  /* 0x00000009090d8c24 */ /* 0x041fe4000f8e02ff */
[----:B------:R-:W-:-:S04]  /*0100*/  @!P0 IMAD.WIDE.U32 R10, R9, UR8, R10 ;  /* 0x00000008090a8c25 */ /* 0x000fc8000f8e000a */
[----:B------:R-:W-:Y:S01]  /*0110*/  @!P0 IMAD.WIDE.U32 R6, R9, UR8, R4 ;  /* 0x0000000809068c25 */ /* 0x000fe2000f8e0004 */
[----:B-1----:R-:W-:-:S03]  /*0120*/  @!P0 LEA R12, P2, R10, R14, 0x2 ;  /* 0x0000000e0a0c8211 */ /* 0x002fc600078410ff */
[----:B------:R-:W-:Y:S01]  /*0130*/  @!P0 IMAD.IADD R2, R13, 0x1, R11 ;  /* 0x000000010d028824 */ /* 0x000fe200078e020b */
[----:B------:R-:W-:Y:S01]  /*0140*/  @!P0 LEA R8, P1, R6, R14, 0x2 ;  /* 0x0000000e06088211 */ /* 0x000fe200078210ff */
[----:B------:R-:W-:-:S03]  /*0150*/  @!P0 IMAD.IADD R7, R7, 0x1, R13 ;  /* 0x0000000107078824 */ /* 0x000fc600078e020d */
        /* <DEDUP_REMOVED lines=12> */
[----:B--2---:R-:W-:-:S05]  /*0220*/  @!P0 IMAD.IADD R7, R8, 0x1, R13 ;  /* 0x0000000108078824 */ /* 0x004fca00078e020d */
        /* <DEDUP_REMOVED lines=14> */
.L_x_1371:
[----:B------:R-:W-:Y:S05]  /*0310*/  BSYNC.RECONVERGENT B0 ;  /* 0x0000000000007941 */ /* 0x000fea0003800200 */
.L_x_1370:
[----:B------:R-:W-:Y:S06]  /*0320*/  BAR.SYNC.DEFER_BLOCKING 0x0 ;  /* 0x0000000000007b1d */ /* 0x000fec0000010000 */
[----:B------:R-:W-:Y:S05]  /*0330*/  @!P1 BRA `(.L_x_1372) ;  /* 0x00000000002c9947 */ /* 0x000fea0003800000 */
.L_x_1373:
[----:B------:R-:W-:-:S04]  /*0340*/  SHF.R.U32.HI R9, RZ, 0x1, R3 ;  /* 0x00000001ff097819 */ /* 0x000fc80000011603 */
[----:B------:R-:W-:-:S13]  /*0350*/  ISETP.GE.U32.AND P0, PT, R0, R9, PT ;  /* 0x000000090000720c */ /* 0x000fda0003f06070 */
[----:B------:R-:W-:Y:S01]  /*0360*/  @!P0 IMAD R5, R9, 0x4, R2 ;  /* 0x0000000409058824 */ /* 0x000fe200078e0202 */
[----:B------:R-:W-:Y:S05]  /*0370*/  @!P0 LDS R4, [R2] ;  /* 0x0000000002048984 */ /* 0x000fea0000000800 */
[----:B------:R-:W0:Y:S02]  /*0380*/  @!P0 LDS R5, [R5] ;  /* 0x0000000005058984 */ /* 0x000e240000000800 */
[----:B01----:R-:W-:-:S05]  /*0390*/  @!P0 IMAD.IADD R7, R4, 0x1, R5 ;  /* 0x0000000104078824 */ /* 0x003fca00078e0205 */
[----:B------:R2:W-:Y:S01]  /*03a0*/  @!P0 STS [R2], R7 ;  /* 0x0000000702008388 */ /* 0x0005e20000000800 */
[----:B------:R-:W-:Y:S01]  /*03b0*/  BAR.SYNC.DEFER_BLOCKING 0x0 ;  /* 0x0000000000007b1d */ /* 0x000fe20000010000 */
[----:B------:R-:W-:Y:S01]  /*03c0*/  ISETP.GT.U32.AND P0, PT, R3, 0x83, PT ;  /* 0x000000830300780c */ /* 0x000fe20003f04070 */
[----:B------:R-:W-:-:S12]  /*03d0*/  IMAD.MOV.U32 R3, RZ, RZ, R9 ;  /* 0x000000ffff037224 */ /* 0x000fd800078e0009 */
[----:B--2---:R-:W-:Y:S05]  /*03e0*/  @P0 BRA `(.L_x_1373) ;  /* 0xfffffffc00d40947 */ /* 0x004fea000383ffff */
.L_x_1372:
[----:B------:R-:W-:Y:S05]  /*03f0*/  @P2 EXIT ;  /* 0x000000000000294d */ /* 0x000fea0003800000 */
[----:B------:R-:W-:Y:S01]  /*0400*/  LDS R3, [R2] ;  /* 0x0000000002037984 */ /* 0x000fe20000000800 */
[----:B------:R-:W-:-:S03]  /*0410*/  ISETP.NE.AND P0, PT, R0, RZ, PT ;  /* 0x000000ff0000720c */ /* 0x000fc60003f05270 */
[----:B------:R-:W2:Y:S02]  /*0420*/  LDS R4, [R2+0x80] ;  /* 0x0000800002047984 */ /* 0x000ea40000000800 */
[----:B--2---:R-:W-:-:S05]  /*0430*/  IADD3 R3, PT, PT, R3, R4, RZ ;  /* 0x0000000403037210 */ /* 0x004fca0007ffe0ff */
[----:B------:R-:W-:Y:S04]  /*0440*/  STS [R2], R3 ;  /* 0x0000000302007388 */ /* 0x000fe80000000800 */
[----:B------:R-:W-:Y:S04]  /*0450*/  LDS R4, [R2] ;  /* 0x0000000002047984 */ /* 0x000fe80000000800 */
[----:B------:R-:W2:Y:S02]  /*0460*/  LDS R5, [R2+0x40] ;  /* 0x0000400002057984 */ /* 0x000ea40000000800 */
[----:B--2---:R-:W-:-:S05]  /*0470*/  IMAD.IADD R5, R4, 0x1, R5 ;  /* 0x0000000104057824 */ /* 0x004fca00078e0205 */
[----:B------:R-:W-:Y:S04]  /*0480*/  STS [R2], R5 ;  /* 0x0000000502007388 */ /* 0x000fe80000000800 */
[----:B------:R-:W-:Y:S04]  /*0490*/  LDS R4, [R2] ;  /* 0x0000000002047984 */ /* 0x000fe80000000800 */
[----:B01----:R-:W0:Y:S02]  /*04a0*/  LDS R7, [R2+0x20] ;  /* 0x0000200002077984 */ /* 0x003e240000000800 */
[----:B0-----:R-:W-:-:S05]  /*04b0*/  IMAD.IADD R7, R4, 0x1, R7 ;  /* 0x0000000104077824 */ /* 0x001fca00078e0207 */
[----:B------:R-:W-:Y:S04]  /*04c0*/  STS [R2], R7 ;  /* 0x0000000702007388 */ /* 0x000fe80000000800 */
[----:B------:R-:W-:Y:S04]  /*04d0*/  LDS R4, [R2] ;  /* 0x0000000002047984 */ /* 0x000fe80000000800 */
[----:B------:R-:W0:Y:S02]  /*04e0*/  LDS R9, [R2+0x10] ;  /* 0x0000100002097984 */ /* 0x000e240000000800 */
[----:B0-----:R-:W-:-:S05]  /*04f0*/  IADD3 R9, PT, PT, R4, R9, RZ ;  /* 0x0000000904097210 */ /* 0x001fca0007ffe0ff */
[----:B------:R-:W-:Y:S04]  /*0500*/  STS [R2], R9 ;  /* 0x0000000902007388 */ /* 0x000fe80000000800 */
[----:B------:R-:W-:Y:S04]  /*0510*/  LDS R3, [R2] ;  /* 0x0000000002037984 */ /* 0x000fe80000000800 */
[----:B------:R-:W0:Y:S02]  /*0520*/  LDS R4, [R2+0x8] ;  /* 0x0000080002047984 */ /* 0x000e240000000800 */
[----:B0-----:R-:W-:-:S05]  /*0530*/  IMAD.IADD R3, R3, 0x1, R4 ;  /* 0x0000000103037824 */ /* 0x001fca00078e0204 */
[----:B------:R-:W-:Y:S04]  /*0540*/  STS [R2], R3 ;  /* 0x0000000302007388 */ /* 0x000fe80000000800 */
[----:B------:R-:W-:Y:S04]  /*0550*/  LDS R4, [R2] ;  /* 0x0000000002047984 */ /* 0x000fe80000000800 */
[----:B------:R-:W0:Y:S02]  /*0560*/  LDS R5, [R2+0x4] ;  /* 0x0000040002057984 */ /* 0x000e240000000800 */
[----:B0-----:R-:W-:-:S05]  /*0570*/  IMAD.IADD R5, R4, 0x1, R5 ;  /* 0x0000000104057824 */ /* 0x001fca00078e0205 */
        /* <DEDUP_REMOVED lines=15> */
[----:B------:R-:W-:-:S04]  /*0670*/  MOV R2, UR5 ;  /* 0x0000000500027c02 */ /* 0x000fc80008000f00 */
[----:B------:R-:W-:-:S05]  /*0680*/  IMAD.U32 R3, RZ, RZ, UR4 ;  /* 0x00000004ff037e24 */ /* 0x000fca000f8e00ff */
[----:B0-----:R-:W-:Y:S01]  /*0690*/  STG.E desc[UR12][R2.64], R5 ;  /* 0x0000000502007986 */ /* 0x001fe2000c10190c */
[----:B------:R-:W-:Y:S05]  /*06a0*/  EXIT ;  /* 0x000000000000794d */ /* 0x000fea0003800000 */
.L_x_1374:
        /* <DEDUP_REMOVED lines=13> */
.L_x_32937:


//--------------------- .text.contiguous_reducel12_u32 --------------------------
	.section	.text.contiguous_reducel12_u32,"ax",@progbits
	.align	128
        .global         contiguous_reducel12_u32
        .type           contiguous_reducel12_u32,@function
        .size           contiguous_reducel12_u32,(.L_x_32236 - contiguous_reducel12_u32)
        .other          contiguous_reducel12_u32,@"STO_CUDA_ENTRY STV_DEFAULT"
contiguous_reducel12_u32:
.text.contiguous_reducel12_u32:
        /* <DEDUP_REMOVED lines=46> */
.L_x_1403:
        /* <DEDUP_REMOVED lines=32> */
.L_x_1380:
[----:B------:R-:W-:Y:S01]  /*04e0*/  MOV R26, R6 ;  /* 0x00000006001a7202 */ /* 0x000fe20000000f00 */
[----:B------:R-:W-:Y:S01]  /*04f0*/  IMAD.MOV.U32 R13, RZ, RZ, R7 ;  /* 0x000000ffff0d7224 */ /* 0x000fe200078e0007 */
[----:B------:R-:W-:Y:S01]  /*0500*/  MOV R14, R34 ;  /* 0x00000022000e7202 */ /* 0x000fe20000000f00 */
[----:B------:R-:W-:Y:S01]  /*0510*/  IMAD.MOV.U32 R11, RZ, RZ, R35 ;  /* 0x000000ffff0b7224 */ /* 0x000fe200078e0023 */
[----:B------:R-:W-:-:S07]  /*0520*/  MOV R12, 0x540 ;  /* 0x00000540000c7802 */ /* 0x000fce0000000f00 */
[----:B-1----:R-:W-:Y:S05]  /*0530*/  CALL.REL.NOINC `($__internal_32_$__cuda_sm20_div_s64) ;  /* 0x0000006400587944 */ /* 0x002fea0003c00000 */
        /* <DEDUP_REMOVED lines=9> */
.L_x_1381:
[----:B------:R-:W-:Y:S05]  /*05d0*/  BSYNC.RECONVERGENT B1 ;  /* 0x0000000000017941 */ /* 0x000fea0003800200 */
.L_x_1379:
        /* <DEDUP_REMOVED lines=34> */
.L_x_1383:
[----:B------:R-:W-:Y:S01]  /*0800*/  IMAD.MOV.U32 R26, RZ, RZ, R20 ;  /* 0x000000ffff1a7224 */ /* 0x000fe200078e0014 */
[----:B------:R-:W-:Y:S01]  /*0810*/  MOV R13, R9 ;  /* 0x00000009000d7202 */ /* 0x000fe20000000f00 */
[----:B------:R-:W-:Y:S01]  /*0820*/  IMAD.MOV.U32 R14, RZ, RZ, R34 ;  /* 0x000000ffff0e7224 */ /* 0x000fe200078e0022 */
[----:B------:R-:W-:Y:S02]  /*0830*/  MOV R11, R35 ;  /* 0x00000023000b7202 */ /* 0x000fe40000000f00 */
[----:B------:R-:W-:-:S07]  /*0840*/  MOV R12, 0x860 ;  /* 0x00000860000c7802 */ /* 0x000fce0000000f00 */
[----:B------:R-:W-:Y:S05]  /*0850*/  CALL.REL.NOINC `($__internal_32_$__cuda_sm20_div_s64) ;  /* 0x0000006000907944 */ /* 0x000fea0003c00000 */
        /* <DEDUP_REMOVED lines=9> */
.L_x_1384:
[----:B------:R-:W-:Y:S05]  /*08f0*/  BSYNC.RECONVERGENT B1 ;  /* 0x0000000000017941 */ /* 0x000fea0003800200 */
.L_x_1382:
        /* <DEDUP_REMOVED lines=33> */
.L_x_1386:
[----:B------:R-:W-:Y:S01]  /*0b10*/  IMAD.MOV.U32 R26, RZ, RZ, R36 ;  /* 0x000000ffff1a7224 */ /* 0x000fe200078e0024 */
[----:B------:R-:W-:Y:S01]  /*0b20*/  MOV R13, R37 ;  /* 0x00000025000d7202 */ /* 0x000fe20000000f00 */
[----:B------:R-:W-:Y:S01]  /*0b30*/  IMAD.MOV.U32 R14, RZ, RZ, R20 ;  /* 0x000000ffff0e7224 */ /* 0x000fe200078e0014 */
[----:B------:R-:W-:Y:S02]  /*0b40*/  MOV R11, R21 ;  /* 0x00000015000b7202 */ /* 0x000fe40000000f00 */
[----:B------:R-:W-:-:S07]  /*0b50*/  MOV R12, 0xb70 ;  /* 0x00000b70000c7802 */ /* 0x000fce0000000f00 */
[----:B------:R-:W-:Y:S05]  /*0b60*/  CALL.REL.NOINC `($__internal_32_$__cuda_sm20_div_s64) ;  /* 0x0000005c00cc7944 */ /* 0x000fea0003c00000 */
        /* <DEDUP_REMOVED lines=10> */
.L_x_1387:
[----:B------:R-:W-:Y:S05]  /*0c10*/  BSYNC.RECONVERGENT B1 ;  /* 0x0000000000017941 */ /* 0x000fea0003800200 */
.L_x_1385:
        /* <DEDUP_REMOVED lines=35> */
.L_x_1389:
[----:B------:R-:W-:Y:S01]  /*0e50*/  MOV R26, R34 ;  /* 0x00000022001a7202 */ /* 0x000fe20000000f00 */
[----:B------:R-:W-:Y:S01]  /*0e60*/  IMAD.MOV.U32 R13, RZ, RZ, R35 ;  /* 0x000000ffff0d7224 */ /* 0x000fe200078e0023 */
[----:B------:R-:W-:Y:S01]  /*0e70*/  MOV R14, R20 ;  /* 0x00000014000e7202 */ /* 0x000fe20000000f00 */
[----:B------:R-:W-:Y:S01]  /*0e80*/  IMAD.MOV.U32 R11, RZ, RZ, R21 ;  /* 0x000000ffff0b7224 */ /* 0x000fe200078e0015 */
[----:B------:R-:W-:-:S07]  /*0e90*/  MOV R12, 0xeb0 ;  /* 0x00000eb0000c7802 */ /* 0x000fce0000000f00 */
[----:B------:R-:W-:Y:S05]  /*0ea0*/  CALL.REL.NOINC `($__internal_32_$__cuda_sm20_div_s64) ;  /* 0x0000005800fc7944 */ /* 0x000fea0003c00000 */
        /* <DEDUP_REMOVED lines=11> */
.L_x_1390:
[----:B------:R-:W-:Y:S05]  /*0f60*/  BSYNC.RECONVERGENT B1 ;  /* 0x0000000000017941 */ /* 0x000fea0003800200 */
.L_x_1388:
        /* <DEDUP_REMOVED lines=36> */
.L_x_1392:
        /* <DEDUP_REMOVED lines=16> */
.L_x_1393:
[----:B------:R-:W-:Y:S05]  /*12b0*/  BSYNC.RECONVERGENT B1 ;  /* 0x0000000000017941 */ /* 0x000fea0003800200 */
.L_x_1391:
        /* <DEDUP_REMOVED lines=35> */
.L_x_1395:
        /* <DEDUP_REMOVED lines=17> */
.L_x_1396:
[----:B------:R-:W-:Y:S05]  /*1600*/  BSYNC.RECONVERGENT B1 ;  /* 0x0000000000017941 */ /* 0x000fea0003800200 */
.L_x_1394:
        /* <DEDUP_REMOVED lines=35> */
.L_x_1398:
        /* <DEDUP_REMOVED lines=16> */
.L_x_1399:
[----:B------:R-:W-:Y:S05]  /*1940*/  BSYNC.RECONVERGENT B1 ;  /* 0x0000000000017941 */ /* 0x000fea0003800200 */
.L_x_1397:
        /* <DEDUP_REMOVED lines=35> */
.L_x_1401:
        /* <DEDUP_REMOVED lines=16> */
.L_x_1402:
[----:B------:R-:W-:Y:S05]  /*1c80*/  BSYNC.RECONVERGENT B1 ;  /* 0x0000000000017941 */ /* 0x000fea0003800200 */
.L_x_1400:
        /* <DEDUP_REMOVED lines=8> */
.L_x_1378:
        /* <DEDUP_REMOVED lines=36> */
.L_x_1406:
[----:B------:R-:W-:Y:S01]  /*1f50*/  MOV R26, R6 ;  /* 0x00000006001a7202 */ /* 0x000fe20000000f00 */
[----:B------:R-:W-:Y:S01]  /*1f60*/  IMAD.MOV.U32 R13, RZ, RZ, R7 ;  /* 0x000000ffff0d7224 */ /* 0x000fe200078e0007 */
[----:B------:R-:W-:Y:S01]  /*1f70*/  MOV R14, R16 ;  /* 0x00000010000e7202 */ /* 0x000fe20000000f00 */
[----:B------:R-:W-:Y:S01]  /*1f80*/  IMAD.MOV.U32 R11, RZ, RZ, R17 ;  /* 0x000000ffff0b7224 */ /* 0x000fe200078e0011 */
[----:B------:R-:W-:-:S07]  /*1f90*/  MOV R12, 0x1fb0 ;  /* 0x00001fb0000c7802 */ /* 0x000fce0000000f00 */
[----:B------:R-:W-:Y:S05]  /*1fa0*/  CALL.REL.NOINC `($__internal_32_$__cuda_sm20_div_s64) ;  /* 0x0000004800bc7944 */ /* 0x000fea0003c00000 */
        /* <DEDUP_REMOVED lines=9> */
.L_x_1407:
[----:B------:R-:W-:Y:S05]  /*2040*/  BSYNC.RECONVERGENT B1 ;  /* 0x0000000000017941 */ /* 0x000fea0003800200 */
.L_x_1405:
        /* <DEDUP_REMOVED lines=34> */
.L_x_1409:
        /* <DEDUP_REMOVED lines=17> */
.L_x_1410:
[----:B------:R-:W-:Y:S05]  /*2380*/  BSYNC.RECONVERGENT B1 ;  /* 0x0000000000017941 */ /* 0x000fea0003800200 */
.L_x_1408:
        /* <DEDUP_REMOVED lines=36> */
.L_x_1412:
        /* <DEDUP_REMOVED lines=16> */
.L_x_1413:
[----:B------:R-:W-:Y:S05]  /*26d0*/  BSYNC.RECONVERGENT B1 ;  /* 0x0000000000017941 */ /* 0x000fea0003800200 */
.L_x_1411:
        /* <DEDUP_REMOVED lines=35> */
.L_x_1415:
[----:B------:R-:W-:Y:S01]  /*2910*/  MOV R26, R18 ;  /* 0x00000012001a7202 */ /* 0x000fe20000000f00 */
[----:B------:R-:W-:Y:S01]  /*2920*/  IMAD.MOV.U32 R13, RZ, RZ, R19 ;  /* 0x000000ffff0d7224 */ /* 0x000fe200078e0013 */
[----:B------:R-:W-:Y:S01]  /*2930*/  MOV R14, R16 ;  /* 0x00000010000e7202 */ /* 0x000fe20000000f00 */
[----:B------:R-:W-:Y:S01]  /*2940*/  IMAD.MOV.U32 R11, RZ, RZ, R17 ;  /* 0x000000ffff0b7224 */ /* 0x000fe200078e0011 */
[----:B------:R-:W-:-:S07]  /*2950*/  MOV R12, 0x2970 ;  /* 0x00002970000c7802 */ /* 0x000fce0000000f00 */
[----:B------:R-:W-:Y:S05]  /*2960*/  CALL.REL.NOINC `($__internal_32_$__cuda_sm20_div_s64) ;  /* 0x00000040004c7944 */ /* 0x000fea0003c00000 */
        /* <DEDUP_REMOVED lines=10> */
.L_x_1416:
[----:B------:R-:W-:Y:S05]  /*2a10*/  BSYNC.RECONVERGENT B1 ;  /* 0x0000000000017941 */ /* 0x000fea0003800200 */
.L_x_1414:
[----:B------:R-:W-:Y:S01]  /*2a20*/  MOV R36, R22 ;  /* 0x0000001600247202 */ /* 0x000fe20000000f00 */
[----:B------:R-:W-:Y:S02]  /*2a30*/  IMAD R11, R11, R38, RZ ;  /* 0x000000260b0b7224 */ /* 0x000fe400078e02ff */
[----:B------:R-:W-:Y:S02]  /*2a40*/  VIADD R8, R8, 0xfffffffe ;  /* 0xfffffffe08087836 */ /* 0x000fe40000000000 */
[----:B------:R-:W-:-:S04]  /*2a50*/  IMAD.WIDE.U32 R22, R38, R10, R36 ;  /* 0x0000000a26167225 */ /* 0x000fc800078e0024 */
[----:B------:R-:W-:-:S05]  /*2a60*/  IMAD R11, R39, R10, R11 ;  /* 0x0000000a270b7224 */ /* 0x000fca00078e020b */
[----:B------:R-:W-:-:S07]  /*2a70*/  IADD3 R23, PT, PT, R23, R11, RZ ;  /* 0x0000000b17177210 */ /* 0x000fce0007ffe0ff */
.L_x_1404:
        /* <DEDUP_REMOVED lines=30> */
.L_x_1418:
[----:B------:R-:W-:Y:S01]  /*2c60*/  MOV R18, R6 ;  /* 0x0000000600127202 */ /* 0x000fe20000000f00 */
[----:B------:R-:W-:Y:S01]  /*2c70*/  IMAD.MOV.U32 R19, RZ, RZ, R7 ;  /* 0x000000ffff137224 */ /* 0x000fe200078e0007 */
[----:B------:R-:W-:Y:S01]  /*2c80*/  MOV R24, R10 ;  /* 0x0000000a00187202 */ /* 0x000fe20000000f00 */
[----:B------:R-:W-:Y:S01]  /*2c90*/  IMAD.MOV.U32 R21, RZ, RZ, R11 ;  /* 0x000000ffff157224 */ /* 0x000fe200078e000b */
[----:B------:R-:W-:-:S07]  /*2ca0*/  MOV R26, 0x2cc0 ;  /* 0x00002cc0001a7802 */ /* 0x000fce0000000f00 */
[----:B------:R-:W-:Y:S05]  /*2cb0*/  CALL.REL.NOINC `($__internal_33_$__cuda_sm20_rem_s64) ;  /* 0x0000004000c47944 */ /* 0x000fea0003c00000 */
.L_x_1419:
[----:B------:R-:W-:Y:S05]  /*2cc0*/  BSYNC.RECONVERGENT B1 ;  /* 0x0000000000017941 */ /* 0x000fea0003800200 */
.L_x_1417:
        /* <DEDUP_REMOVED lines=30> */
.L_x_1421:
[----:B------:R-:W-:Y:S01]  /*2eb0*/  MOV R24, R10 ;  /* 0x0000000a00187202 */ /* 0x000fe20000000f00 */
[----:B------:R-:W-:Y:S01]  /*2ec0*/  IMAD.MOV.U32 R21, RZ, RZ, R11 ;  /* 0x000000ffff157224 */ /* 0x000fe200078e000b */
[----:B------:R-:W-:Y:S01]  /*2ed0*/  MOV R18, R20 ;  /* 0x0000001400127202 */ /* 0x000fe20000000f00 */
[----:B------:R-:W-:Y:S01]  /*2ee0*/  IMAD.MOV.U32 R19, RZ, RZ, R9 ;  /* 0x000000ffff137224 */ /* 0x000fe200078e0009 */
[----:B------:R-:W-:-:S07]  /*2ef0*/  MOV R26, 0x2f10 ;  /* 0x00002f10001a7802 */ /* 0x000fce0000000f00 */
[----:B------:R-:W-:Y:S05]  /*2f00*/  CALL.REL.NOINC `($__internal_33_$__cuda_sm20_rem_s64) ;  /* 0x0000004000307944 */ /* 0x000fea0003c00000 */
.L_x_1422:
[----:B------:R-:W-:Y:S05]  /*2f10*/  BSYNC.RECONVERGENT B1 ;  /* 0x0000000000017941 */ /* 0x000fea0003800200 */
.L_x_1420:
[----:B------:R-:W-:Y:S02]  /*2f20*/  IMAD R7, R7, R16, RZ ;  /* 0x0000001007077224 */ /* 0x000fe400078e02ff */
[----:B------:R-:W-:-:S04]  /*2f30*/  IMAD.WIDE.U32 R22, R16, R6, R22 ;  /* 0x0000000610167225 */ /* 0x000fc800078e0016 */
[----:B------:R-:W-:-:S05]  /*2f40*/  IMAD R7, R17, R6, R7 ;  /* 0x0000000611077224 */ /* 0x000fca00078e0207 */
[----:B------:R-:W-:-:S07]  /*2f50*/  IADD3 R23, PT, PT, R23, R7, RZ ;  /* 0x0000000717177210 */ /* 0x000fce0007ffe0ff */
.L_x_1377:
[----:B------:R-:W0:Y:S02]  /*2f60*/  LDCU.64 UR4, c[0x0][0x388] ;  /* 0x00007100ff0477ac */ /* 0x000e240008000a00 */
[----:B0-----:R-:W-:Y:S02]  /*2f70*/  LEA R8, P1, R22, UR4, 0x2 ;  /* 0x0000000416087c11 */ /* 0x001fe4000f8210ff */
[----:B------:R-:W-:Y:S02]  /*2f80*/  LEA R6, P0, R4, UR4, 0x2 ;  /* 0x0000000404067c11 */ /* 0x000fe4000f8010ff */
[----:B------:R-:W-:Y:S02]  /*2f90*/  LEA.HI.X R9, R22, UR5, R23, 0x2, P1 ;  /* 0x0000000516097c11 */ /* 0x000fe400088f1417 */
[----:B------:R-:W-:-:S04]  /*2fa0*/  LEA.HI.X R7, R4, UR5, R5, 0x2, P0 ;  /* 0x0000000504077c11 */ /* 0x000fc800080f1405 */
[----:B------:R-:W2:Y:S04]  /*2fb0*/  LDG.E R9, desc[UR12][R8.64] ;  /* 0x0000000c08097981 */ /* 0x000ea8000c1e1900 */
[----:B------:R-:W2:Y:S02]  /*2fc0*/  LDG.E R6, desc[UR12][R6.64] ;  /* 0x0000000c06067981 */ /* 0x000ea4000c1e1900 */
[----:B--2---:R-:W-:-:S05]  /*2fd0*/  IMAD.IADD R4, R6, 0x1, R9 ;  /* 0x0000000106047824 */ /* 0x004fca00078e0209 */
[----:B------:R0:W-:Y:S01]  /*2fe0*/  STS [R3], R4 ;  /* 0x0000000403007388 */ /* 0x0001e20000000800 */
[----:B------:R-:W-:Y:S05]  /*2ff0*/  BRA `(.L_x_1423) ;  /* 0x0000003400b87947 */ /* 0x000fea0003800000 */
.L_x_1376:
        /* <DEDUP_REMOVED lines=18> */
.L_x_1450:
        /* <DEDUP_REMOVED lines=30> */
.L_x_1427:
[----:B------:R-:W-:Y:S01]  /*3300*/  IMAD.MOV.U32 R26, RZ, RZ, R18 ;  /* 0x000000ffff1a7224 */ /* 0x000fe200078e0012 */
[----:B------:R-:W-:Y:S01]  /*3310*/  MOV R13, R19 ;  /* 0x00000013000d7202 */ /* 0x000fe20000000f00 */
[----:B------:R-:W-:Y:S01]  /*3320*/  IMAD.MOV.U32 R14, RZ, RZ, R20 ;  /* 0x000000ffff0e7224 */ /* 0x000fe200078e0014 */
[----:B------:R-:W-:Y:S02]  /*3330*/  MOV R11, R21 ;  /* 0x00000015000b7202 */ /* 0x000fe40000000f00 */
[----:B------:R-:W-:-:S07]  /*3340*/  MOV R12, 0x3360 ;  /* 0x00003360000c7802 */ /* 0x000fce0000000f00 */
[----:B-1----:R-:W-:Y:S05]  /*3350*/  CALL.REL.NOINC `($__internal_32_$__cuda_sm20_div_s64) ;  /* 0x0000003400d07944 */ /* 0x002fea0003c00000 */
        /* <DEDUP_REMOVED lines=9> */
.L_x_1428:
[----:B------:R-:W-:Y:S05]  /*33f0*/  BSYNC.RECONVERGENT B1 ;  /* 0x0000000000017941 */ /* 0x000fea0003800200 */
.L_x_1426:
        /* <DEDUP_REMOVED lines=39> */
.L_x_1430:
[----:B------:R-:W-:Y:S01]  /*3670*/  IMAD.MOV.U32 R26, RZ, RZ, R36 ;  /* 0x000000ffff1a7224 */ /* 0x000fe200078e0024 */
[----:B------:R-:W-:Y:S01]  /*3680*/  MOV R13, R37 ;  /* 0x00000025000d7202 */ /* 0x000fe20000000f00 */
[----:B------:R-:W-:Y:S01]  /*3690*/  IMAD.MOV.U32 R14, RZ, RZ, R38 ;  /* 0x000000ffff0e7224 */ /* 0x000fe200078e0026 */
[----:B------:R-:W-:Y:S02]  /*36a0*/  MOV R11, R39 ;  /* 0x00000027000b7202 */ /* 0x000fe40000000f00 */
[----:B------:R-:W-:-:S07]  /*36b0*/  MOV R12, 0x36d0 ;  /* 0x000036d0000c7802 */ /* 0x000fce0000000f00 */
[----:B-1----:R-:W-:Y:S05]  /*36c0*/  CALL.REL.NOINC `($__internal_32_$__cuda_sm20_div_s64) ;  /* 0x0000003000f47944 */ /* 0x002fea0003c00000 */
        /* <DEDUP_REMOVED lines=11> */
.L_x_1431:
[----:B------:R-:W-:Y:S05]  /*3780*/  BSYNC.RECONVERGENT B1 ;  /* 0x0000000000017941 */ /* 0x000fea0003800200 */
.L_x_1429:
        /* <DEDUP_REMOVED lines=37> */
.L_x_1433:
        /* <DEDUP_REMOVED lines=17> */
.L_x_1434:
[----:B------:R-:W-:Y:S05]  /*3af0*/  BSYNC.RECONVERGENT B1 ;  /* 0x0000000000017941 */ /* 0x000fea0003800200 */
.L_x_1432:
        /* <DEDUP_REMOVED lines=38> */
.L_x_1436:
        /* <DEDUP_REMOVED lines=17> */
.L_x_1437:
[----:B------:R-:W-:Y:S05]  /*3e70*/  BSYNC.RECONVERGENT B1 ;  /* 0x0000000000017941 */ /* 0x000fea0003800200 */
.L_x_1435:
        /* <DEDUP_REMOVED lines=38> */
.L_x_1439:
        /* <DEDUP_REMOVED lines=17> */
.L_x_1440:
[----:B------:R-:W-:Y:S05]  /*41f0*/  BSYNC.RECONVERGENT B1 ;  /* 0x0000000000017941 */ /* 0x000fea0003800200 */
.L_x_1438:
        /* <DEDUP_REMOVED lines=40> */
.L_x_1442:
        /* <DEDUP_REMOVED lines=17> */
.L_x_1443:
[----:B------:R-:W-:Y:S05]  /*4590*/  BSYNC.RECONVERGENT B1 ;  /* 0x0000000000017941 */ /* 0x000fea0003800200 */
.L_x_1441:
        /* <DEDUP_REMOVED lines=40> */
.L_x_1445:
        /* <DEDUP_REMOVED lines=17> */
.L_x_1446:
[----:B------:R-:W-:Y:S05]  /*4930*/  BSYNC.RECONVERGENT B1 ;  /* 0x0000000000017941 */ /* 0x000fea0003800200 */
.L_x_1444:
        /* <DEDUP_REMOVED lines=38> */
.L_x_1448:
        /* <DEDUP_REMOVED lines=17> */
.L_x_1449:
[----:B------:R-:W-:Y:S05]  /*4cb0*/  BSYNC.RECONVERGENT B1 ;  /* 0x0000000000017941 */ /* 0x000fea0003800200 */
.L_x_1447:
        /* <DEDUP_REMOVED lines=15> */
.L_x_1425:
        /* <DEDUP_REMOVED lines=37> */
.L_x_1453:
[----:B------:R-:W-:Y:S01]  /*5000*/  MOV R26, R18 ;  /* 0x00000012001a7202 */ /* 0x000fe20000000f00 */
[----:B------:R-:W-:Y:S01]  /*5010*/  IMAD.MOV.U32 R14, RZ, RZ, R6 ;  /* 0x000000ffff0e7224 */ /* 0x000fe200078e0006 */
[----:B------:R-:W-:Y:S02]  /*5020*/  MOV R13, R19 ;  /* 0x00000013000d7202 */ /* 0x000fe40000000f00 */
[----:B------:R-:W-:Y:S02]  /*5030*/  MOV R11, R7 ;  /* 0x00000007000b7202 */ /* 0x000fe40000000f00 */
[----:B------:R-:W-:-:S07]  /*5040*/  MOV R12, 0x5060 ;  /* 0x00005060000c7802 */ /* 0x000fce0000000f00 */
[----:B------:R-:W-:Y:S05]  /*5050*/  CALL.REL.NOINC `($__internal_32_$__cuda_sm20_div_s64) ;  /* 0x0000001800907944 */ /* 0x000fea0003c00000 */
        /* <DEDUP_REMOVED lines=9> */
.L_x_1454:
[----:B------:R-:W-:Y:S05]  /*50f0*/  BSYNC.RECONVERGENT B1 ;  /* 0x0000000000017941 */ /* 0x000fea0003800200 */
.L_x_1452:
        /* <DEDUP_REMOVED lines=20> */
[----:B0-----:R-:W-:Y:S01]  /*5240*/  VIADD R12, R7, 0xffffffe ;  /* 0x0ffffffe070c7836 */ /* 0x001fe20000000000 */
[----:B------:R-:W-:-:S05]  /*5250*/  MOV R7, RZ ;  /* 0x000000ff00077202 */ /* 0x000fca0000000f00 */
        /* <DEDUP_REMOVED lines=17> */
.L_x_1456:
[----:B------:R-:W-:Y:S01]  /*5370*/  MOV R26, R18 ;  /* 0x00000012001a7202 */ /* 0x000fe20000000f00 */
[----:B------:R-:W-:Y:S01]  /*5380*/  IMAD.MOV.U32 R13, RZ, RZ, R19 ;  /* 0x000000ffff0d7224 */ /* 0x000fe200078e0013 */
[----:B------:R-:W-:Y:S02]  /*5390*/  MOV R14, R6 ;  /* 0x00000006000e7202 */ /* 0x000fe40000000f00 */
[----:B------:R-:W-:Y:S02]  /*53a0*/  MOV R11, R7 ;  /* 0x00000007000b7202 */ /* 0x000fe40000000f00 */
[----:B------:R-:W-:-:S07]  /*53b0*/  MOV R12, 0x53d0 ;  /* 0x000053d0000c7802 */ /* 0x000fce0000000f00 */
[----:B------:R-:W-:Y:S05]  /*53c0*/  CALL.REL.NOINC `($__internal_32_$__cuda_sm20_div_s64) ;  /* 0x0000001400b47944 */ /* 0x000fea0003c00000 */
        /* <DEDUP_REMOVED lines=11> */
.L_x_1457:
[----:B------:R-:W-:Y:S05]  /*5480*/  BSYNC.RECONVERGENT B1 ;  /* 0x0000000000017941 */ /* 0x000fea0003800200 */
.L_x_1455:
        /* <DEDUP_REMOVED lines=40> */
.L_x_1459:
        /* <DEDUP_REMOVED lines=17> */
.L_x_1460:
[----:B------:R-:W-:Y:S05]  /*5820*/  BSYNC.RECONVERGENT B1 ;  /* 0x0000000000017941 */ /* 0x000fea0003800200 */
.L_x_1458:
        /* <DEDUP_REMOVED lines=40> */
.L_x_1462:
[----:B------:R-:W-:Y:S01]  /*5ab0*/  MOV R26, R18 ;  /* 0x00000012001a7202 */ /* 0x000fe20000000f00 */
[----:B------:R-:W-:Y:S01]  /*5ac0*/  IMAD.MOV.U32 R14, RZ, RZ, R20 ;  /* 0x000000ffff0e7224 */ /* 0x000fe200078e0014 */
[----:B------:R-:W-:Y:S02]  /*5ad0*/  MOV R13, R19 ;  /* 0x00000013000d7202 */ /* 0x000fe40000000f00 */
[----:B------:R-:W-:Y:S02]  /*5ae0*/  MOV R11, R21 ;  /* 0x00000015000b7202 */ /* 0x000fe40000000f00 */
[----:B------:R-:W-:-:S07]  /*5af0*/  MOV R12, 0x5b10 ;  /* 0x00005b10000c7802 */ /* 0x000fce0000000f00 */
[----:B------:R-:W-:Y:S05]  /*5b00*/  CALL.REL.NOINC `($__internal_32_$__cuda_sm20_div_s64) ;  /* 0x0000000c00e47944 */ /* 0x000fea0003c00000 */
        /* <DEDUP_REMOVED lines=11> */
.L_x_1463:
[----:B------:R-:W-:Y:S05]  /*5bc0*/  BSYNC.RECONVERGENT B1 ;  /* 0x0000000000017941 */ /* 0x000fea0003800200 */
.L_x_1461:
        /* <DEDUP_REMOVED lines=11> */
.L_x_1451:
        /* <DEDUP_REMOVED lines=35> */
.L_x_1466:
[----:B------:R-:W-:Y:S01]  /*5eb0*/  MOV R26, R18 ;  /* 0x00000012001a7202 */ /* 0x000fe20000000f00 */
[----:B------:R-:W-:Y:S01]  /*5ec0*/  IMAD.MOV.U32 R13, RZ, RZ, R19 ;  /* 0x000000ffff0d7224 */ /* 0x000fe200078e0013 */
[----:B------:R-:W-:Y:S02]  /*5ed0*/  MOV R14, R4 ;  /* 0x00000004000e7202 */ /* 0x000fe40000000f00 */
[----:B------:R-:W-:Y:S02]  /*5ee0*/  MOV R11, R5 ;  /* 0x00000005000b7202 */ /* 0x000fe40000000f00 */
[----:B------:R-:W-:-:S07]  /*5ef0*/  MOV R12, 0x5f10 ;  /* 0x00005f10000c7802 */ /* 0x000fce0000000f00 */
[----:B------:R-:W-:Y:S05]  /*5f00*/  CALL.REL.NOINC `($__internal_32_$__cuda_sm20_div_s64) ;  /* 0x0000000800e47944 */ /* 0x000fea0003c00000 */
        /* <DEDUP_REMOVED lines=8> */
.L_x_1467:
[----:B------:R-:W-:Y:S05]  /*5f90*/  BSYNC.RECONVERGENT B1 ;  /* 0x0000000000017941 */ /* 0x000fea0003800200 */
.L_x_1465:
        /* <DEDUP_REMOVED lines=39> */
.L_x_1469:
[----:B------:R-:W-:Y:S01]  /*6210*/  MOV R26, R18 ;  /* 0x00000012001a7202 */ /* 0x000fe20000000f00 */
[----:B------:R-:W-:Y:S01]  /*6220*/  IMAD.MOV.U32 R13, RZ, RZ, R19 ;  /* 0x000000ffff0d7224 */ /* 0x000fe200078e0013 */
[----:B------:R-:W-:Y:S02]  /*6230*/  MOV R14, R16 ;  /* 0x00000010000e7202 */ /* 0x000fe40000000f00 */
[----:B------:R-:W-:Y:S02]  /*6240*/  MOV R11, R17 ;  /* 0x00000011000b7202 */ /* 0x000fe40000000f00 */
[----:B------:R-:W-:-:S07]  /*6250*/  MOV R12, 0x6270 ;  /* 0x00006270000c7802 */ /* 0x000fce0000000f00 */
[----:B------:R-:W-:Y:S05]  /*6260*/  CALL.REL.NOINC `($__internal_32_$__cuda_sm20_div_s64) ;  /* 0x00000008000c7944 */ /* 0x000fea0003c00000 */
        /* <DEDUP_REMOVED lines=11> */
.L_x_1470:
[----:B------:R-:W-:Y:S05]  /*6320*/  BSYNC.RECONVERGENT B1 ;  /* 0x0000000000017941 */ /* 0x000fea0003800200 */
.L_x_1468:
        /* <DEDUP_REMOVED lines=11> */
.L_x_1464:
        /* <DEDUP_REMOVED lines=31> */
.L_x_1472:
[----:B------:R-:W-:Y:S01]  /*65d0*/  IMAD.MOV.U32 R24, RZ, RZ, R20 ;  /* 0x000000ffff187224 */ /* 0x000fe200078e0014 */
[----:B------:R-:W-:-:S07]  /*65e0*/  MOV R26, 0x6600 ;  /* 0x00006600001a7802 */ /* 0x000fce0000000f00 */
[----:B------:R-:W-:Y:S05]  /*65f0*/  CALL.REL.NOINC `($__internal_33_$__cuda_sm20_rem_s64) ;  /* 0x0000000800747944 */ /* 0x000fea0003c00000 */
[----:B------:R-:W-:Y:S02]  /*6600*/  MOV R4, R6 ;  /* 0x0000000600047202 */ /* 0x000fe40000000f00 */
[----:B------:R-:W-:-:S07]  /*6610*/  MOV R5, R7 ;  /* 0x0000000700057202 */ /* 0x000fce0000000f00 */
.L_x_1473:
[----:B------:R-:W-:Y:S05]  /*6620*/  BSYNC.RECONVERGENT B1 ;  /* 0x0000000000017941 */ /* 0x000fea0003800200 */
.L_x_1471:
        /* <DEDUP_REMOVED lines=9> */
.L_x_1424:
[----:B------:R-:W2:Y:S04]  /*66c0*/  LDG.E R8, desc[UR12][R8.64] ;  /* 0x0000000c08087981 */ /* 0x000ea8000c1e1900 */
[----:B--2---:R1:W-:Y:S02]  /*66d0*/  STS [R3], R8 ;  /* 0x0000000803007388 */ /* 0x0043e40000000800 */
.L_x_1423:
[----:B------:R-:W-:Y:S05]  /*66e0*/  BSYNC.RECONVERGENT B0 ;  /* 0x0000000000007941 */ /* 0x000fea0003800200 */
.L_x_1375:
[----:B------:R-:W-:Y:S01]  /*66f0*/  BAR.SYNC.DEFER_BLOCKING 0x0 ;  /* 0x0000000000007b1d */ /* 0x000fe20000010000 */
[----:B------:R-:W-:Y:S02]  /*6700*/  ISETP.GE.U32.AND P0, PT, R2, 0x42, PT ;  /* 0x000000420200780c */ /* 0x000fe40003f06070 */
[----:B------:R-:W-:-:S11]  /*6710*/  ISETP.GT.U32.AND P1, PT, R0, 0x1f, PT ;  /* 0x0000001f0000780c */ /* 0x000fd60003f24070 */
[----:B------:R-:W-:Y:S05]  /*6720*/  @!P0 BRA `(.L_x_1474) ;  /* 0x00000000002c8947 */ /* 0x000fea0003800000 */
.L_x_1475:
[----:B------:R-:W-:-:S04]  /*6730*/  SHF.R.U32.HI R6, RZ, 0x1, R2 ;  /* 0x00000001ff067819 */ /* 0x000fc80000011602 */
[----:B------:R-:W-:-:S13]  /*6740*/  ISETP.GE.U32.AND P0, PT, R0, R6, PT ;  /* 0x000000060000720c */ /* 0x000fda0003f06070 */
[----:B------:R-:W-:Y:S01]  /*6750*/  @!P0 LEA R5, R6, R3, 0x2 ;  /* 0x0000000306058211 */ /* 0x000fe200078e10ff */
[----:B0-----:R-:W-:Y:S05]  /*6760*/  @!P0 LDS R4, [R3] ;  /* 0x0000000003048984 */ /* 0x001fea0000000800 */
[----:B------:R-:W0:Y:S02]  /*6770*/  @!P0 LDS R5, [R5] ;  /* 0x0000000005058984 */ /* 0x000e240000000800 */
[----:B0-----:R-:W-:-:S05]  /*6780*/  @!P0 IADD3 R4, PT, PT, R4, R5, RZ ;  /* 0x0000000504048210 */ /* 0x001fca0007ffe0ff */
[----:B------:R2:W-:Y:S01]  /*6790*/  @!P0 STS [R3], R4 ;  /* 0x0000000403008388 */ /* 0x0005e20000000800 */
[----:B------:R-:W-:Y:S01]  /*67a0*/  BAR.SYNC.DEFER_BLOCKING 0x0 ;  /* 0x0000000000007b1d */ /* 0x000fe20000010000 */
[----:B------:R-:W-:Y:S01]  /*67b0*/  ISETP.GT.U32.AND P0, PT, R2, 0x83, PT ;  /* 0x000000830200780c */ /* 0x000fe20003f04070 */
[----:B------:R-:W-:-:S12]  /*67c0*/  IMAD.MOV.U32 R2, RZ, RZ, R6 ;  /* 0x000000ffff027224 */ /* 0x000fd800078e0006 */
[----:B--2---:R-:W-:Y:S05]  /*67d0*/  @P0 BRA `(.L_x_1475) ;  /* 0xfffffffc00d40947 */ /* 0x004fea000383ffff */
.L_x_1474:
[----:B------:R-:W-:Y:S05]  /*67e0*/  @P1 EXIT ;  /* 0x000000000000194d */ /* 0x000fea0003800000 */
[----:B------:R-:W-:Y:S01]  /*67f0*/  LDS R2, [R3] ;  /* 0x0000000003027984 */ /* 0x000fe20000000800 */
[----:B------:R-:W-:-:S03]  /*6800*/  ISETP.NE.AND P0, PT, R0, RZ, PT ;  /* 0x000000ff0000720c */ /* 0x000fc60003f05270 */
[----:B------:R-:W2:Y:S02]  /*6810*/  LDS R5, [R3+0x80] ;  /* 0x0000800003057984 */ /* 0x000ea40000000800 */
[----:B--2---:R-:W-:-:S05]  /*6820*/  IADD3 R2, PT, PT, R2, R5, RZ ;  /* 0x0000000502027210 */ /* 0x004fca0007ffe0ff */
[----:B------:R-:W-:Y:S04]  /*6830*/  STS [R3], R2 ;  /* 0x0000000203007388 */ /* 0x000fe80000000800 */
[----:B0-----:R-:W-:Y:S04]  /*6840*/  LDS R4, [R3] ;  /* 0x0000000003047984 */ /* 0x001fe80000000800 */
        /* <DEDUP_REMOVED lines=8> */
[----:B-1----:R-:W0:Y:S02]  /*68d0*/  LDS R8, [R3+0x10] ;  /* 0x0000100003087984 */ /* 0x002e240000000800 */
[----:B0-----:R-:W-:-:S05]  /*68e0*/  IADD3 R8, PT, PT, R5, R8, RZ ;  /* 0x0000000805087210 */ /* 0x001fca0007ffe0ff */
        /* <DEDUP_REMOVED lines=27> */
        .weak           $__internal_32_$__cuda_sm20_div_s64
        .type           $__internal_32_$__cuda_sm20_div_s64,@function
        .size           $__internal_32_$__cuda_sm20_div_s64,($__internal_33_$__cuda_sm20_rem_s64 - $__internal_32_$__cuda_sm20_div_s64)
$__internal_32_$__cuda_sm20_div_s64:
        /* <DEDUP_REMOVED lines=82> */
[----:B------:R-:W-:Y:S06]  /*6fc0*/  RET.REL.NODEC R12 `(contiguous_reducel12_u32) ;  /* 0xffffff900c0c7950 */ /* 0x000fec0003c3ffff */
        .weak           $__internal_33_$__cuda_sm20_rem_s64
        .type           $__internal_33_$__cuda_sm20_rem_s64,@function
        .size           $__internal_33_$__cuda_sm20_rem_s64,(.L_x_32236 - $__internal_33_$__cuda_sm20_rem_s64)
$__internal_33_$__cuda_sm20_rem_s64:
        /* <DEDUP_REMOVED lines=76> */
[----:B------:R-:W-:Y:S06]  /*7490*/  RET.REL.NODEC R26 `(contiguous_reducel12_u32) ;  /* 0xffffff881ad87950 */ /* 0x000fec0003c3ffff */
.L_x_1476:
        /* <DEDUP_REMOVED lines=14> */
.L_x_32236:


//--------------------- .text.uncontiguous_reducel1_u32 --------------------------
	.section	.text.uncontiguous_reducel1_u32,"ax",@progbits
	.align	128
        .global         uncontiguous_reducel1_u32
        .type           uncontiguous_reducel1_u32,@function
        .size           uncontiguous_reducel1_u32,(.L_x_32238 - uncontiguous_reducel1_u32)
        .other          uncontiguous_reducel1_u32,@"STO_CUDA_ENTRY STV_DEFAULT"
uncontiguous_reducel1_u32:
.text.uncontiguous_reducel1_u32:
        /* <DEDUP_REMOVED lines=41> */
.L_x_1505:
        /* <DEDUP_REMOVED lines=33> */
.L_x_1482:
[----:B------:R-:W-:Y:S01]  /*04a0*/  IMAD.MOV.U32 R29, RZ, RZ, R14 ;  /* 0x000000ffff1d7224 */ /* 0x000fe200078e000e */
[----:B------:R-:W-:Y:S01]  /*04b0*/  MOV R26, R15 ;  /* 0x0000000f001a7202 */ /* 0x000fe20000000f00 */
[----:B------:R-:W-:Y:S01]  /*04c0*/  IMAD.MOV.U32 R13, RZ, RZ, R16 ;  /* 0x000000ffff0d7224 */ /* 0x000fe200078e0010 */
[----:B------:R-:W-:Y:S02]  /*04d0*/  MOV R12, R17 ;  /* 0x00000011000c7202 */ /* 0x000fe40000000f00 */
[----:B------:R-:W-:-:S07]  /*04e0*/  MOV R11, 0x500 ;  /* 0x00000500000b7802 */ /* 0x000fce0000000f00 */
[----:B------:R-:W-:Y:S05]  /*04f0*/  CALL.REL.NOINC `($__internal_34_$__cuda_sm20_div_s64) ;  /* 0x0000006400d07944 */ /* 0x000fea0003c00000 */
        /* <DEDUP_REMOVED lines=9> */
.L_x_1483:
[----:B------:R-:W-:Y:S05]  /*0590*/  BSYNC.RECONVERGENT B1 ;  /* 0x0000000000017941 */ /* 0x000fea0003800200 */
.L_x_1481:
        /* <DEDUP_REMOVED lines=36> */
.L_x_1485:
[----:B------:R-:W-:Y:S01]  /*07e0*/  IMAD.MOV.U32 R29, RZ, RZ, R7 ;  /* 0x000000ffff1d7224 */ /* 0x000fe200078e0007 */
[----:B------:R-:W-:Y:S01]  /*07f0*/  MOV R26, R8 ;  /* 0x00000008001a7202 */ /* 0x000fe20000000f00 */
[----:B------:R-:W-:Y:S01]  /*0800*/  IMAD.MOV.U32 R13, RZ, RZ, R16 ;  /* 0x000000ffff0d7224 */ /* 0x000fe200078e0010 */
[----:B------:R-:W-:Y:S02]  /*0810*/  MOV R12, R17 ;  /* 0x00000011000c7202 */ /* 0x000fe40000000f00 */
[----:B------:R-:W-:-:S07]  /*0820*/  MOV R11, 0x840 ;  /* 0x00000840000b7802 */ /* 0x000fce0000000f00 */
[----:B------:R-:W-:Y:S05]  /*0830*/  CALL.REL.NOINC `($__internal_34_$__cuda_sm20_div_s64) ;  /* 0x0000006400007944 */ /* 0x000fea0003c00000 */
        /* <DEDUP_REMOVED lines=10> */
.L_x_1486:
[----:B------:R-:W-:Y:S05]  /*08e0*/  BSYNC.RECONVERGENT B1 ;  /* 0x0000000000017941 */ /* 0x000fea0003800200 */
.L_x_1484:
        /* <DEDUP_REMOVED lines=37> */
.L_x_1488:
[----:B------:R-:W-:Y:S01]  /*0b40*/  MOV R29, R14 ;  /* 0x0000000e001d7202 */ /* 0x000fe20000000f00 */
[----:B------:R-:W-:Y:S01]  /*0b50*/  IMAD.MOV.U32 R26, RZ, RZ, R15 ;  /* 0x000000ffff1a7224 */ /* 0x000fe200078e000f */
[----:B------:R-:W-:Y:S01]  /*0b60*/  MOV R13, R16 ;  /* 0x00000010000d7202 */ /* 0x000fe20000000f00 */
[----:B------:R-:W-:Y:S01]  /*0b70*/  IMAD.MOV.U32 R12, RZ, RZ, R17 ;  /* 0x000000ffff0c7224 */ /* 0x000fe200078e0011 */
[----:B------:R-:W-:-:S07]  /*0b80*/  MOV R11, 0xba0 ;  /* 0x00000ba0000b7802 */ /* 0x000fce0000000f00 */
[----:B------:R-:W-:Y:S05]  /*0b90*/  CALL.REL.NOINC `($__internal_34_$__cuda_sm20_div_s64) ;  /* 0x0000006000287944 */ /* 0x000fea0003c00000 */
        /* <DEDUP_REMOVED lines=10> */
.L_x_1489:
[----:B------:R-:W-:Y:S05]  /*0c40*/  BSYNC.RECONVERGENT B1 ;  /* 0x0000000000017941 */ /* 0x000fea0003800200 */
.L_x_1487:
        /* <DEDUP_REMOVED lines=34> */
.L_x_1491:
        /* <DEDUP_REMOVED lines=16> */
.L_x_1492:
[----:B------:R-:W-:Y:S05]  /*0f70*/  BSYNC.RECONVERGENT B1 ;  /* 0x0000000000017941 */ /* 0x000fea0003800200 */
.L_x_1490:
        /* <DEDUP_REMOVED lines=37> */
.L_x_1494:
        /* <DEDUP_REMOVED lines=17> */
.L_x_1495:
[----:B------:R-:W-:Y:S05]  /*12e0*/  BSYNC.RECONVERGENT B1 ;  /* 0x0000000000017941 */ /* 0x000fea0003800200 */
.L_x_1493:
        /* <DEDUP_REMOVED lines=35> */
.L_x_1497:
        /* <DEDUP_REMOVED lines=16> */
.L_x_1498:
[----:B------:R-:W-:Y:S05]  /*1620*/  BSYNC.RECONVERGENT B1 ;  /* 0x0000000000017941 */ /* 0x000fea0003800200 */
.L_x_1496:
        /* <DEDUP_REMOVED lines=36> */
.L_x_1500:
[----:B------:R-:W-:Y:S01]  /*1870*/  MOV R29, R14 ;  /* 0x0000000e001d7202 */ /* 0x000fe20000000f00 */
[----:B------:R-:W-:Y:S01]  /*1880*/  IMAD.MOV.U32 R26, RZ, RZ, R15 ;  /* 0x000000ffff1a7224 */ /* 0x000fe200078e000f */
[----:B------:R-:W-:Y:S01]  /*1890*/  MOV R13, R16 ;  /* 0x00000010000d7202 */ /* 0x000fe20000000f00 */
[----:B------:R-:W-:Y:S01]  /*18a0*/  IMAD.MOV.U32 R12, RZ, RZ, R17 ;  /* 0x000000ffff0c7224 */ /* 0x000fe200078e0011 */
[----:B------:R-:W-:-:S07]  /*18b0*/  MOV R11, 0x18d0 ;  /* 0x000018d0000b7802 */ /* 0x000fce0000000f00 */
[----:B------:R-:W-:Y:S05]  /*18c0*/  CALL.REL.NOINC `($__internal_34_$__cuda_sm20_div_s64) ;  /* 0x0000005000dc7944 */ /* 0x000fea0003c00000 */
        /* <DEDUP_REMOVED lines=11> */
.L_x_1501:
[----:B------:R-:W-:Y:S05]  /*1980*/  BSYNC.RECONVERGENT B1 ;  /* 0x0000000000017941 */ /* 0x000fea0003800200 */
.L_x_1499:
        /* <DEDUP_REMOVED lines=36> */
.L_x_1503:
        /* <DEDUP_REMOVED lines=17> */
.L_x_1504:
[----:B------:R-:W-:Y:S05]  /*1ce0*/  BSYNC.RECONVERGENT B1 ;  /* 0x0000000000017941 */ /* 0x000fea0003800200 */
.L_x_1502:
        /* <DEDUP_REMOVED lines=10> */
.L_x_1480:
        /* <DEDUP_REMOVED lines=36> */
.L_x_1508:
[----:B------:R-:W-:Y:S01]  /*1fd0*/  MOV R29, R14 ;  /* 0x0000000e001d7202 */ /* 0x000fe20000000f00 */
[----:B------:R-:W-:Y:S01]  /*1fe0*/  IMAD.MOV.U32 R26, RZ, RZ, R15 ;  /* 0x000000ffff1a7224 */ /* 0x000fe200078e000f */
[----:B------:R-:W-:Y:S01]  /*1ff0*/  MOV R13, R16 ;  /* 0x00000010000d7202 */ /* 0x000fe20000000f00 */
[----:B------:R-:W-:Y:S01]  /*2000*/  IMAD.MOV.U32 R12, RZ, RZ, R17 ;  /* 0x000000ffff0c7224 */ /* 0x000fe200078e0011 */
[----:B------:R-:W-:-:S07]  /*2010*/  MOV R11, 0x2030 ;  /* 0x00002030000b7802 */ /* 0x000fce0000000f00 */
[----:B------:R-:W-:Y:S05]  /*2020*/  CALL.REL.NOINC `($__internal_34_$__cuda_sm20_div_s64) ;  /* 0x0000004c00047944 */ /* 0x000fea0003c00000 */
        /* <DEDUP_REMOVED lines=9> */
.L_x_1509:
[----:B------:R-:W-:Y:S05]  /*20c0*/  BSYNC.RECONVERGENT B1 ;  /* 0x0000000000017941 */ /* 0x000fea0003800200 */
.L_x_1507:
        /* <DEDUP_REMOVED lines=36> */
.L_x_1511:
        /* <DEDUP_REMOVED lines=17> */
.L_x_1512:
[----:B------:R-:W-:Y:S05]  /*2420*/  BSYNC.RECONVERGENT B1 ;  /* 0x0000000000017941 */ /* 0x000fea0003800200 */
.L_x_1510:
        /* <DEDUP_REMOVED lines=38> */
.L_x_1514:
        /* <DEDUP_REMOVED lines=16> */
.L_x_1515:
[----:B------:R-:W-:Y:S05]  /*2790*/  BSYNC.RECONVERGENT B1 ;  /* 0x0000000000017941 */ /* 0x000fea0003800200 */
.L_x_1513:
        /* <DEDUP_REMOVED lines=36> */
.L_x_1517:
        /* <DEDUP_REMOVED lines=16> */
.L_x_1518:
[----:B------:R-:W-:Y:S05]  /*2ae0*/  BSYNC.RECONVERGENT B1 ;  /* 0x0000000000017941 */ /* 0x000fea0003800200 */
.L_x_1516:
[----:B------:R-:W-:Y:S01]  /*2af0*/  IMAD R5, R5, R38, RZ ;  /* 0x0000002605057224 */ /* 0x000fe200078e02ff */
[----:B------:R-:W-:Y:S01]  /*2b00*/  IADD3 R9, PT, PT, R9, -0x2, RZ ;  /* 0xfffffffe09097810 */ /* 0x000fe20007ffe0ff */
[----:B------:R-:W-:Y:S02]  /*2b10*/  IMAD.MOV.U32 R34, RZ, RZ, R20 ;  /* 0x000000ffff227224 */ /* 0x000fe400078e0014 */
[-C--:B------:R-:W-:Y:S02]  /*2b20*/  IMAD R5, R39, R10.reuse, R5 ;  /* 0x0000000a27057224 */ /* 0x080fe400078e0205 */
[----:B------:R-:W-:-:S04]  /*2b30*/  IMAD.WIDE.U32 R34, R38, R10, R34 ;  /* 0x0000000a26227225 */ /* 0x000fc800078e0022 */
[----:B------:R-:W-:Y:S01]  /*2b40*/  IMAD.IADD R6, R35, 0x1, R5 ;  /* 0x0000000123067824 */ /* 0x000fe200078e0205 */
[----:B------:R-:W-:-:S07]  /*2b50*/  MOV R5, R34 ;  /* 0x0000002200057202 */ /* 0x000fce0000000f00 */
.L_x_1506:
        /* <DEDUP_REMOVED lines=31> */
.L_x_1520:
[----:B------:R-:W-:Y:S01]  /*2d50*/  IMAD.MOV.U32 R20, RZ, RZ, R14 ;  /* 0x000000ffff147224 */ /* 0x000fe200078e000e */
[----:B------:R-:W-:Y:S01]  /*2d60*/  MOV R24, R15 ;  /* 0x0000000f00187202 */ /* 0x000fe20000000f00 */
[----:B------:R-:W-:Y:S01]  /*2d70*/  IMAD.MOV.U32 R21, RZ, RZ, R16 ;  /* 0x000000ffff157224 */ /* 0x000fe200078e0010 */
[----:B------:R-:W-:Y:S02]  /*2d80*/  MOV R22, R17 ;  /* 0x0000001100167202 */ /* 0x000fe40000000f00 */
[----:B------:R-:W-:-:S07]  /*2d90*/  MOV R23, 0x2db0 ;  /* 0x00002db000177802 */ /* 0x000fce0000000f00 */
[----:B------:R-:W-:Y:S05]  /*2da0*/  CALL.REL.NOINC `($__internal_35_$__cuda_sm20_rem_s64) ;  /* 0x0000004000f47944 */ /* 0x000fea0003c00000 */
[----:B------:R-:W-:Y:S01]  /*2db0*/  IMAD.MOV.U32 R10, RZ, RZ, R12 ;  /* 0x000000ffff0a7224 */ /* 0x000fe200078e000c */
[----:B------:R-:W-:-:S07]  /*2dc0*/  MOV R11, R13 ;  /* 0x0000000d000b7202 */ /* 0x000fce0000000f00 */
.L_x_1521:
[----:B------:R-:W-:Y:S05]  /*2dd0*/  BSYNC.RECONVERGENT B1 ;  /* 0x0000000000017941 */ /* 0x000fea0003800200 */
.L_x_1519:
        /* <DEDUP_REMOVED lines=33> */
.L_x_1523:
[----:B------:R-:W-:Y:S01]  /*2ff0*/  MOV R21, R16 ;  /* 0x0000001000157202 */ /* 0x000fe20000000f00 */
[----:B------:R-:W-:Y:S01]  /*3000*/  IMAD.MOV.U32 R22, RZ, RZ, R17 ;  /* 0x000000ffff167224 */ /* 0x000fe200078e0011 */
[----:B------:R-:W-:Y:S01]  /*3010*/  MOV R20, R7 ;  /* 0x0000000700147202 */ /* 0x000fe20000000f00 */
[----:B------:R-:W-:Y:S01]  /*3020*/  IMAD.MOV.U32 R24, RZ, RZ, R8 ;  /* 0x000000ffff187224 */ /* 0x000fe200078e0008 */
[----:B------:R-:W-:-:S07]  /*3030*/  MOV R23, 0x3050 ;  /* 0x0000305000177802 */ /* 0x000fce0000000f00 */
[----:B------:R-:W-:Y:S05]  /*3040*/  CALL.REL.NOINC `($__internal_35_$__cuda_sm20_rem_s64) ;  /* 0x00000040004c7944 */ /* 0x000fea0003c00000 */
[----:B------:R-:W-:Y:S01]  /*3050*/  MOV R8, R12 ;  /* 0x0000000c00087202 */ /* 0x000fe20000000f00 */
[----:B------:R-:W-:-:S07]  /*3060*/  IMAD.MOV.U32 R9, RZ, RZ, R13 ;  /* 0x000000ffff097224 */ /* 0x000fce00078e000d */
.L_x_1524:
[----:B------:R-:W-:Y:S05]  /*3070*/  BSYNC.RECONVERGENT B1 ;  /* 0x0000000000017941 */ /* 0x000fea0003800200 */
.L_x_1522:
[----:B------:R-:W-:Y:S01]  /*3080*/  MOV R10, R5 ;  /* 0x00000005000a7202 */ /* 0x000fe20000000f00 */
[----:B------:R-:W-:Y:S02]  /*3090*/  IMAD R7, R9, R18, RZ ;  /* 0x0000001209077224 */ /* 0x000fe400078e02ff */
[----:B------:R-:W-:Y:S02]  /*30a0*/  IMAD.MOV.U32 R11, RZ, RZ, R6 ;  /* 0x000000ffff0b7224 */ /* 0x000fe400078e0006 */
[-C--:B------:R-:W-:Y:S02]  /*30b0*/  IMAD R7, R19, R8.reuse, R7 ;  /* 0x0000000813077224 */ /* 0x080fe400078e0207 */
[----:B------:R-:W-:-:S04]  /*30c0*/  IMAD.WIDE.U32 R10, R18, R8, R10 ;  /* 0x00000008120a7225 */ /* 0x000fc800078e000a */
[----:B------:R-:W-:Y:S01]  /*30d0*/  IMAD.MOV.U32 R5, RZ, RZ, R10 ;  /* 0x000000ffff057224 */ /* 0x000fe200078e000a */
[----:B------:R-:W-:-:S07]  /*30e0*/  IADD3 R6, PT, PT, R11, R7, RZ ;  /* 0x000000070b067210 */ /* 0x000fce0007ffe0ff */
.L_x_1479:
[----:B------:R-:W0:Y:S02]  /*30f0*/  LDCU.64 UR4, c[0x0][0x388] ;  /* 0x00007100ff0477ac */ /* 0x000e240008000a00 */
[----:B0-----:R-:W-:Y:S02]  /*3100*/  LEA R10, P1, R5, UR4, 0x2 ;  /* 0x00000004050a7c11 */ /* 0x001fe4000f8210ff */
[----:B------:R-:W-:Y:S02]  /*3110*/  LEA R8, P0, R27, UR4, 0x2 ;  /* 0x000000041b087c11 */ /* 0x000fe4000f8010ff */
[----:B------:R-:W-:Y:S02]  /*3120*/  LEA.HI.X R11, R5, UR5, R6, 0x2, P1 ;  /* 0x00000005050b7c11 */ /* 0x000fe400088f1406 */
[----:B------:R-:W-:-:S04]  /*3130*/  LEA.HI.X R9, R27, UR5, R28, 0x2, P0 ;  /* 0x000000051b097c11 */ /* 0x000fc800080f141c */
[----:B------:R-:W2:Y:S04]  /*3140*/  LDG.E R11, desc[UR6][R10.64] ;  /* 0x000000060a0b7981 */ /* 0x000ea8000c1e1900 */
[----:B------:R-:W2:Y:S02]  /*3150*/  LDG.E R8, desc[UR6][R8.64] ;  /* 0x0000000608087981 */ /* 0x000ea4000c1e1900 */
[----:B--2---:R-:W-:-:S05]  /*3160*/  IADD3 R6, PT, PT, R8, R11, RZ ;  /* 0x0000000b08067210 */ /* 0x004fca0007ffe0ff */
[----:B------:R1:W-:Y:S01]  /*3170*/  STS [R3], R6 ;  /* 0x0000000603007388 */ /* 0x0003e20000000800 */
[----:B------:R-:W-:Y:S05]  /*3180*/  BRA `(.L_x_1525) ;  /* 0x0000003400e07947 */ /* 0x000fea0003800000 */
.L_x_1478:
        /* <DEDUP_REMOVED lines=20> */
.L_x_1552:
        /* <DEDUP_REMOVED lines=33> */
.L_x_1529:
[----:B------:R-:W-:Y:S01]  /*34e0*/  MOV R29, R15 ;  /* 0x0000000f001d7202 */ /* 0x000fe20000000f00 */
[----:B------:R-:W-:Y:S01]  /*34f0*/  IMAD.MOV.U32 R26, RZ, RZ, R14 ;  /* 0x000000ffff1a7224 */ /* 0x000fe200078e000e */
[----:B------:R-:W-:Y:S01]  /*3500*/  MOV R13, R34 ;  /* 0x00000022000d7202 */ /* 0x000fe20000000f00 */
[----:B------:R-:W-:Y:S01]  /*3510*/  IMAD.MOV.U32 R12, RZ, RZ, R35 ;  /* 0x000000ffff0c7224 */ /* 0x000fe200078e0023 */
[----:B------:R-:W-:-:S07]  /*3520*/  MOV R11, 0x3540 ;  /* 0x00003540000b7802 */ /* 0x000fce0000000f00 */
[----:B-123--:R-:W-:Y:S05]  /*3530*/  CALL.REL.NOINC `($__internal_34_$__cuda_sm20_div_s64) ;  /* 0x0000003400c07944 */ /* 0x00efea0003c00000 */
        /* <DEDUP_REMOVED lines=11> */
.L_x_1530:
[----:B------:R-:W-:Y:S05]  /*35f0*/  BSYNC.RECONVERGENT B1 ;  /* 0x0000000000017941 */ /* 0x000fea0003800200 */
.L_x_1528:
        /* <DEDUP_REMOVED lines=39> */
.L_x_1532:
[----:B------:R-:W-:Y:S01]  /*3870*/  MOV R29, R34 ;  /* 0x00000022001d7202 */ /* 0x000fe20000000f00 */
[----:B------:R-:W-:Y:S01]  /*3880*/  IMAD.MOV.U32 R26, RZ, RZ, R35 ;  /* 0x000000ffff1a7224 */ /* 0x000fe200078e0023 */
[----:B------:R-:W-:Y:S01]  /*3890*/  MOV R13, R36 ;  /* 0x00000024000d7202 */ /* 0x000fe20000000f00 */
[----:B------:R-:W-:Y:S01]  /*38a0*/  IMAD.MOV.U32 R12, RZ, RZ, R37 ;  /* 0x000000ffff0c7224 */ /* 0x000fe200078e0025 */
[----:B------:R-:W-:-:S07]  /*38b0*/  MOV R11, 0x38d0 ;  /* 0x000038d0000b7802 */ /* 0x000fce0000000f00 */
[----:B-1----:R-:W-:Y:S05]  /*38c0*/  CALL.REL.NOINC `($__internal_34_$__cuda_sm20_div_s64) ;  /* 0x0000003000dc7944 */ /* 0x002fea0003c00000 */
        /* <DEDUP_REMOVED lines=11> */
.L_x_1533:
[----:B------:R-:W-:Y:S05]  /*3980*/  BSYNC.RECONVERGENT B1 ;  /* 0x0000000000017941 */ /* 0x000fea0003800200 */
.L_x_1531:
        /* <DEDUP_REMOVED lines=38> */
.L_x_1535:
[----:B------:R-:W-:Y:S01]  /*3bf0*/  IMAD.MOV.U32 R29, RZ, RZ, R34 ;  /* 0x000000ffff1d7224 */ /* 0x000fe200078e0022 */
[----:B------:R-:W-:Y:S01]  /*3c00*/  MOV R26, R35 ;  /* 0x00000023001a7202 */ /* 0x000fe20000000f00 */
[----:B------:R-:W-:Y:S01]  /*3c10*/  IMAD.MOV.U32 R13, RZ, RZ, R36 ;  /* 0x000000ffff0d7224 */ /* 0x000fe200078e0024 */
[----:B------:R-:W-:Y:S02]  /*3c20*/  MOV R12, R37 ;  /* 0x00000025000c7202 */ /* 0x000fe40000000f00 */
[----:B------:R-:W-:-:S07]  /*3c30*/  MOV R11, 0x3c50 ;  /* 0x00003c50000b7802 */ /* 0x000fce0000000f00 */
[----:B-1----:R-:W-:Y:S05]  /*3c40*/  CALL.REL.NOINC `($__internal_34_$__cuda_sm20_div_s64) ;  /* 0x0000002c00fc7944 */ /* 0x002fea0003c00000 */
        /* <DEDUP_REMOVED lines=11> */
.L_x_1536:
[----:B------:R-:W-:Y:S05]  /*3d00*/  BSYNC.RECONVERGENT B1 ;  /* 0x0000000000017941 */ /* 0x000fea0003800200 */
.L_x_1534:
        /* <DEDUP_REMOVED lines=38> */
.L_x_1538:
        /* <DEDUP_REMOVED lines=17> */
.L_x_1539:
[----:B------:R-:W-:Y:S05]  /*4080*/  BSYNC.RECONVERGENT B1 ;  /* 0x0000000000017941 */ /* 0x000fea0003800200 */
.L_x_1537:
        /* <DEDUP_REMOVED lines=39> */
.L_x_1541:
        /* <DEDUP_REMOVED lines=17> */
.L_x_1542:
[----:B------:R-:W-:Y:S05]  /*4410*/  BSYNC.RECONVERGENT B1 ;  /* 0x0000000000017941 */ /* 0x000fea0003800200 */
.L_x_1540:
        /* <DEDUP_REMOVED lines=38> */
.L_x_1544:
        /* <DEDUP_REMOVED lines=17> */
.L_x_1545:
[----:B------:R-:W-:Y:S05]  /*4790*/  BSYNC.RECONVERGENT B1 ;  /* 0x0000000000017941 */ /* 0x000fea0003800200 */
.L_x_1543:
        /* <DEDUP_REMOVED lines=38> */
.L_x_1547:
        /* <DEDUP_REMOVED lines=17> */
.L_x_1548:
[----:B------:R-:W-:Y:S05]  /*4b10*/  BSYNC.RECONVERGENT B1 ;  /* 0x0000000000017941 */ /* 0x000fea0003800200 */
.L_x_1546:
        /* <DEDUP_REMOVED lines=36> */
.L_x_1550:
        /* <DEDUP_REMOVED lines=17> */
.L_x_1551:
[----:B------:R-:W-:Y:S05]  /*4e70*/  BSYNC.RECONVERGENT B1 ;  /* 0x0000000000017941 */ /* 0x000fea0003800200 */
.L_x_1549:
        /* <DEDUP_REMOVED lines=12> */
.L_x_1527:
        /* <DEDUP_REMOVED lines=35> */
.L_x_1555:
[----:B------:R-:W-:Y:S01]  /*5170*/  IMAD.MOV.U32 R29, RZ, RZ, R15 ;  /* 0x000000ffff1d7224 */ /* 0x000fe200078e000f */
[----:B------:R-:W-:Y:S01]  /*5180*/  MOV R26, R14 ;  /* 0x0000000e001a7202 */ /* 0x000fe20000000f00 */
[----:B------:R-:W-:Y:S01]  /*5190*/  IMAD.MOV.U32 R13, RZ, RZ, R16 ;  /* 0x000000ffff0d7224 */ /* 0x000fe200078e0010 */
[----:B------:R-:W-:Y:S02]  /*51a0*/  MOV R12, R17 ;  /* 0x00000011000c7202 */ /* 0x000fe40000000f00 */
[----:B------:R-:W-:-:S07]  /*51b0*/  MOV R11, 0x51d0 ;  /* 0x000051d0000b7802 */ /* 0x000fce0000000f00 */
[----:B------:R-:W-:Y:S05]  /*51c0*/  CALL.REL.NOINC `($__internal_34_$__cuda_sm20_div_s64) ;  /* 0x00000018009c7944 */ /* 0x000fea0003c00000 */
        /* <DEDUP_REMOVED lines=11> */
.L_x_1556:
[----:B------:R-:W-:Y:S05]  /*5280*/  BSYNC.RECONVERGENT B1 ;  /* 0x0000000000017941 */ /* 0x000fea0003800200 */
.L_x_1554:
        /* <DEDUP_REMOVED lines=41> */
.L_x_1558:
        /* <DEDUP_REMOVED lines=17> */
.L_x_1559:
[----:B------:R-:W-:Y:S05]  /*5630*/  BSYNC.RECONVERGENT B1 ;  /* 0x0000000000017941 */ /* 0x000fea0003800200 */
.L_x_1557:
        /* <DEDUP_REMOVED lines=40> */
.L_x_1561:
[----:B------:R-:W-:Y:S01]  /*58c0*/  MOV R29, R18 ;  /* 0x00000012001d7202 */ /* 0x000fe20000000f00 */
[----:B------:R-:W-:Y:S01]  /*58d0*/  IMAD.MOV.U32 R13, RZ, RZ, R20 ;  /* 0x000000ffff0d7224 */ /* 0x000fe200078e0014 */
[----:B------:R-:W-:Y:S02]  /*58e0*/  MOV R26, R19 ;  /* 0x00000013001a7202 */ /* 0x000fe40000000f00 */
[----:B------:R-:W-:Y:S02]  /*58f0*/  MOV R12, R21 ;  /* 0x00000015000c7202 */ /* 0x000fe40000000f00 */
[----:B------:R-:W-:-:S07]  /*5900*/  MOV R11, 0x5920 ;  /* 0x00005920000b7802 */ /* 0x000fce0000000f00 */
[----:B------:R-:W-:Y:S05]  /*5910*/  CALL.REL.NOINC `($__internal_34_$__cuda_sm20_div_s64) ;  /* 0x0000001000c87944 */ /* 0x000fea0003c00000 */
        /* <DEDUP_REMOVED lines=11> */
.L_x_1562:
[----:B------:R-:W-:Y:S05]  /*59d0*/  BSYNC.RECONVERGENT B1 ;  /* 0x0000000000017941 */ /* 0x000fea0003800200 */
.L_x_1560:
        /* <DEDUP_REMOVED lines=39> */
.L_x_1564:
[----:B------:R-:W-:Y:S01]  /*5c50*/  MOV R29, R18 ;  /* 0x00000012001d7202 */ /* 0x000fe20000000f00 */
[----:B------:R-:W-:Y:S01]  /*5c60*/  IMAD.MOV.U32 R13, RZ, RZ, R20 ;  /* 0x000000ffff0d7224 */ /* 0x000fe200078e0014 */
[----:B------:R-:W-:Y:S02]  /*5c70*/  MOV R26, R19 ;  /* 0x00000013001a7202 */ /* 0x000fe40000000f00 */
[----:B------:R-:W-:Y:S02]  /*5c80*/  MOV R12, R21 ;  /* 0x00000015000c7202 */ /* 0x000fe40000000f00 */
        /* <DEDUP_REMOVED lines=13> */
.L_x_1565:
[----:B------:R-:W-:Y:S05]  /*5d60*/  BSYNC.RECONVERGENT B1 ;  /* 0x0000000000017941 */ /* 0x000fea0003800200 */
.L_x_1563:
        /* <DEDUP_REMOVED lines=10> */
.L_x_1553:
        /* <DEDUP_REMOVED lines=34> */
.L_x_1568:
[----:B------:R-:W-:Y:S01]  /*6030*/  MOV R29, R15 ;  /* 0x0000000f001d7202 */ /* 0x000fe20000000f00 */
[----:B------:R-:W-:Y:S01]  /*6040*/  IMAD.MOV.U32 R26, RZ, RZ, R14 ;  /* 0x000000ffff1a7224 */ /* 0x000fe200078e000e */
[----:B------:R-:W-:Y:S02]  /*6050*/  MOV R13, R16 ;  /* 0x00000010000d7202 */ /* 0x000fe40000000f00 */
[----:B------:R-:W-:Y:S02]  /*6060*/  MOV R12, R17 ;  /* 0x00000011000c7202 */ /* 0x000fe40000000f00 */
[----:B------:R-:W-:-:S07]  /*6070*/  MOV R11, 0x6090 ;  /* 0x00006090000b7802 */ /* 0x000fce0000000f00 */
[----:B------:R-:W-:Y:S05]  /*6080*/  CALL.REL.NOINC `($__internal_34_$__cuda_sm20_div_s64) ;  /* 0x0000000800ec7944 */ /* 0x000fea0003c00000 */
        /* <DEDUP_REMOVED lines=11> */
.L_x_1569:
[----:B------:R-:W-:Y:S05]  /*6140*/  BSYNC.RECONVERGENT B1 ;  /* 0x0000000000017941 */ /* 0x000fea0003800200 */
.L_x_1567:
        /* <DEDUP_REMOVED lines=41> */
.L_x_1571:
        /* <DEDUP_REMOVED lines=17> */
.L_x_1572:
[----:B------:R-:W-:Y:S05]  /*64f0*/  BSYNC.RECONVERGENT B1 ;  /* 0x0000000000017941 */ /* 0x000fea0003800200 */
.L_x_1570:
        /* <DEDUP_REMOVED lines=10> */
.L_x_1566:
        /* <DEDUP_REMOVED lines=31> */
.L_x_1574:
[----:B------:R-:W-:Y:S01]  /*6790*/  IMAD.MOV.U32 R21, RZ, RZ, R10 ;  /* 0x000000ffff157224 */ /* 0x000fe200078e000a */
[----:B------:R-:W-:Y:S01]  /*67a0*/  MOV R22, R11 ;  /* 0x0000000b00167202 */ /* 0x000fe20000000f00 */
[----:B------:R-:W-:Y:S01]  /*67b0*/  IMAD.MOV.U32 R24, RZ, RZ, R14 ;  /* 0x000000ffff187224 */ /* 0x000fe200078e000e */
[----:B------:R-:W-:Y:S02]  /*67c0*/  MOV R20, R15 ;  /* 0x0000000f00147202 */ /* 0x000fe40000000f00 */
[----:B------:R-:W-:-:S07]  /*67d0*/  MOV R23, 0x67f0 ;  /* 0x000067f000177802 */ /* 0x000fce0000000f00 */
[----:B------:R-:W-:Y:S05]  /*67e0*/  CALL.REL.NOINC `($__internal_35_$__cuda_sm20_rem_s64) ;  /* 0x0000000800647944 */ /* 0x000fea0003c00000 */
[----:B------:R-:W-:Y:S02]  /*67f0*/  MOV R10, R12 ;  /* 0x0000000c000a7202 */ /* 0x000fe40000000f00 */
[----:B------:R-:W-:-:S07]  /*6800*/  MOV R11, R13 ;  /* 0x0000000d000b7202 */ /* 0x000fce0000000f00 */
.L_x_1575:
[----:B------:R-:W-:Y:S05]  /*6810*/  BSYNC.RECONVERGENT B1 ;  /* 0x0000000000017941 */ /* 0x000fea0003800200 */
.L_x_1573:
        /* <DEDUP_REMOVED lines=10> */
.L_x_1526:
[----:B------:R-:W0:Y:S02]  /*68c0*/  LDCU.64 UR4, c[0x0][0x388] ;  /* 0x00007100ff0477ac */ /* 0x000e240008000a00 */
[----:B0-----:R-:W-:-:S04]  /*68d0*/  LEA R8, P0, R7, UR4, 0x2 ;  /* 0x0000000407087c11 */ /* 0x001fc8000f8010ff */
[----:B------:R-:W-:-:S05]  /*68e0*/  LEA.HI.X R9, R7, UR5, R6, 0x2, P0 ;  /* 0x0000000507097c11 */ /* 0x000fca00080f1406 */
[----:B------:R-:W2:Y:S04]  /*68f0*/  LDG.E R8, desc[UR6][R8.64] ;  /* 0x0000000608087981 */ /* 0x000ea8000c1e1900 */
[----:B--2---:R0:W-:Y:S02]  /*6900*/  STS [R3], R8 ;  /* 0x0000000803007388 */ /* 0x0041e40000000800 */
.L_x_1525:
[----:B------:R-:W-:Y:S05]  /*6910*/  BSYNC.RECONVERGENT B0 ;  /* 0x0000000000007941 */ /* 0x000fea0003800200 */
.L_x_1477:
[----:B------:R-:W-:Y:S01]  /*6920*/  BAR.SYNC.DEFER_BLOCKING 0x0 ;  /* 0x0000000000007b1d */ /* 0x000fe20000010000 */
[----:B------:R-:W-:Y:S02]  /*6930*/  ISETP.GE.U32.AND P0, PT, R4, 0x42, PT ;  /* 0x000000420400780c */ /* 0x000fe40003f06070 */
[----:B------:R-:W-:-:S11]  /*6940*/  ISETP.GT.U32.AND P1, PT, R2, 0x1f, PT ;  /* 0x0000001f0200780c */ /* 0x000fd60003f24070 */
[----:B------:R-:W-:Y:S05]  /*6950*/  @!P0 BRA `(.L_x_1576) ;  /* 0x00000000002c8947 */ /* 0x000fea0003800000 */
.L_x_1577:
[----:B------:R-:W-:-:S04]  /*6960*/  SHF.R.U32.HI R7, RZ, 0x1, R4 ;  /* 0x00000001ff077819 */ /* 0x000fc80000011604 */
[----:B------:R-:W-:-:S13]  /*6970*/  ISETP.GE.U32.AND P0, PT, R2, R7, PT ;  /* 0x000000070200720c */ /* 0x000fda0003f06070 */
[----:B-1----:R-:W-:Y:S01]  /*6980*/  @!P0 LEA R6, R7, R3, 0x2 ;  /* 0x0000000307068211 */ /* 0x002fe200078e10ff */
[----:B------:R-:W-:Y:S05]  /*6990*/  @!P0 LDS R5, [R3] ;  /* 0x0000000003058984 */ /* 0x000fea0000000800 */
[----:B------:R-:W0:Y:S02]  /*69a0*/  @!P0 LDS R6, [R6] ;  /* 0x0000000006068984 */ /* 0x000e240000000800 */
[----:B0-----:R-:W-:-:S05]  /*69b0*/  @!P0 IADD3 R8, PT, PT, R5, R6, RZ ;  /* 0x0000000605088210 */ /* 0x001fca0007ffe0ff */
[----:B------:R2:W-:Y:S01]  /*69c0*/  @!P0 STS [R3], R8 ;  /* 0x0000000803008388 */ /* 0x0005e20000000800 */
[----:B------:R-:W-:Y:S01]  /*69d0*/  BAR.SYNC.DEFER_BLOCKING 0x0 ;  /* 0x0000000000007b1d */ /* 0x000fe20000010000 */
[----:B------:R-:W-:Y:S01]  /*69e0*/  ISETP.GT.U32.AND P0, PT, R4, 0x83, PT ;  /* 0x000000830400780c */ /* 0x000fe20003f04070 */
[----:B------:R-:W-:-:S12]  /*69f0*/  IMAD.MOV.U32 R4, RZ, RZ, R7 ;  /* 0x000000ffff047224 */ /* 0x000fd800078e0007 */
[----:B--2---:R-:W-:Y:S05]  /*6a00*/  @P0 BRA `(.L_x_1577) ;  /* 0xfffffffc00d40947 */ /* 0x004fea000383ffff */
.L_x_1576:
[----:B------:R-:W-:Y:S05]  /*6a10*/  @P1 EXIT ;  /* 0x000000000000194d */ /* 0x000fea0003800000 */
[----:B------:R-:W-:Y:S01]  /*6a20*/  LDS R4, [R3] ;  /* 0x0000000003047984 */ /* 0x000fe20000000800 */
[----:B------:R-:W-:-:S03]  /*6a30*/  ISETP.NE.AND P0, PT, R2, RZ, PT ;  /* 0x000000ff0200720c */ /* 0x000fc60003f05270 */
[----:B------:R-:W2:Y:S02]  /*6a40*/  LDS R5, [R3+0x80] ;  /* 0x0000800003057984 */ /* 0x000ea40000000800 */
[----:B--2---:R-:W-:-:S05]  /*6a50*/  IADD3 R4, PT, PT, R4, R5, RZ ;  /* 0x0000000504047210 */ /* 0x004fca0007ffe0ff */
[----:B------:R-:W-:Y:S04]  /*6a60*/  STS [R3], R4 ;  /* 0x0000000403007388 */ /* 0x000fe80000000800 */
[----:B------:R-:W-:Y:S04]  /*6a70*/  LDS R5, [R3] ;  /* 0x0000000003057984 */ /* 0x000fe80000000800 */
[----:B-1----:R-:W1:Y:S02]  /*6a80*/  LDS R6, [R3+0x40] ;  /* 0x0000400003067984 */ /* 0x002e640000000800 */
[----:B-1----:R-:W-:-:S05]  /*6a90*/  IADD3 R6, PT, PT, R5, R6, RZ ;  /* 0x0000000605067210 */ /* 0x002fca0007ffe0ff */
[----:B------:R-:W-:Y:S04]  /*6aa0*/  STS [R3], R6 ;  /* 0x0000000603007388 */ /* 0x000fe80000000800 */
[----:B------:R-:W-:Y:S04]  /*6ab0*/  LDS R5, [R3] ;  /* 0x0000000003057984 */ /* 0x000fe80000000800 */
[----:B0-----:R-:W0:Y:S02]  /*6ac0*/  LDS R8, [R3+0x20] ;  /* 0x0000200003087984 */ /* 0x001e240000000800 */
        /* <DEDUP_REMOVED lines=23> */
        .weak           $__internal_34_$__cuda_sm20_div_s64
        .type           $__internal_34_$__cuda_sm20_div_s64,@function
        .size           $__internal_34_$__cuda_sm20_div_s64,($__internal_35_$__cuda_sm20_rem_s64 - $__internal_34_$__cuda_sm20_div_s64)
$__internal_34_$__cuda_sm20_div_s64:
        /* <DEDUP_REMOVED lines=83> */
[----:B------:R-:W-:Y:S05]  /*7170*/  RET.REL.NODEC R12 `(uncontiguous_reducel1_u32) ;  /* 0xffffff8c0ca07950 */ /* 0x000fea0003c3ffff */
        .weak           $__internal_35_$__cuda_sm20_rem_s64
        .type           $__internal_35_$__cuda_sm20_rem_s64,@function
        .size           $__internal_35_$__cuda_sm20_rem_s64,(.L_x_32238 - $__internal_35_$__cuda_sm20_rem_s64)
$__internal_35_$__cuda_sm20_rem_s64:
        /* <DEDUP_REMOVED lines=77> */
[----:B------:R-:W-:Y:S06]  /*7650*/  RET.REL.NODEC R10 `(uncontiguous_reducel1_u32) ;  /* 0xffffff880a687950 */ /* 0x000fec0003c3ffff */
.L_x_1578:
        /* <DEDUP_REMOVED lines=10> */
.L_x_32238:


//--------------------- .text.contiguous_reducel1_u32 --------------------------
	.section	.text.contiguous_reducel1_u32,"ax",@progbits
	.align	128
        .global         contiguous_reducel1_u32
        .type           contiguous_reducel1_u32,@function
        .size           contiguous_reducel1_u32,(.L_x_32940 - contiguous_reducel1_u32)
        .other          contiguous_reducel1_u32,@"STO_CUDA_ENTRY STV_DEFAULT"
contiguous_reducel1_u32:
.text.contiguous_reducel1_u32:
        /* <DEDUP_REMOVED lines=23> */
[----:B------:R-:W-:Y:S01]  /*0170*/  IMAD.U32 R8, RZ, RZ, UR8 ;  /* 0x00000008ff087e24 */ /* 0x000fe2000f8e00ff */
[----:B------:R-:W-:Y:S01]  /*0180*/  BSSY.RECONVERGENT B0, `(.L_x_1579) ;  /* 0x000000e000007945 */ /* 0x000fe20003800200 */
[----:B------:R-:W-:-:S03]  /*0190*/  ISETP.GT.U32.AND P1, PT, R2, 0x1f, PT ;  /* 0x0000001f0200780c */ /* 0x000fc60003f24070 */
[----:B------:R-:W-:Y:S01]  /*01a0*/  ISETP.GE.U32.AND P2, PT, R8, 0x42, PT ;  /* 0x000000420800780c */ /* 0x000fe20003f46070 */
[----:B--2---:R-:W-:-:S05]  /*01b0*/  @!P0 IMAD.IADD R10, R4, 0x1, R7 ;  /* 0x00000001040a8824 */ /* 0x004fca00078e0207 */
        /* <DEDUP_REMOVED lines=10> */
.L_x_1580:
[----:B------:R-:W-:Y:S05]  /*0260*/  BSYNC.RECONVERGENT B0 ;  /* 0x0000000000007941 */ /* 0x000fea0003800200 */
.L_x_1579:
[----:B------:R-:W-:Y:S06]  /*0270*/  BAR.SYNC.DEFER_BLOCKING 0x0 ;  /* 0x0000000000007b1d */ /* 0x000fec0000010000 */
[----:B------:R-:W-:Y:S05]  /*0280*/  @!P2 BRA `(.L_x_1581) ;  /* 0x00000000002ca947 */ /* 0x000fea0003800000 */
.L_x_1582:
[----:B------:R-:W-:-:S04]  /*0290*/  SHF.R.U32.HI R6, RZ, 0x1, R8 ;  /* 0x00000001ff067819 */ /* 0x000fc80000011608 */
[----:B------:R-:W-:-:S13]  /*02a0*/  ISETP.GE.U32.AND P0, PT, R2, R6, PT ;  /* 0x000000060200720c */ /* 0x000fda0003f06070 */
[----:B------:R-:W-:Y:S01]  /*02b0*/  @!P0 IMAD R5, R6, 0x4, R3 ;  /* 0x0000000406058824 */ /* 0x000fe200078e0203 */
[----:B-1----:R-:W-:Y:S05]  /*02c0*/  @!P0 LDS R4, [R3] ;  /* 0x0000000003048984 */ /* 0x002fea0000000800 */
[----:B------:R-:W1:Y:S02]  /*02d0*/  @!P0 LDS R5, [R5] ;  /* 0x0000000005058984 */ /* 0x000e640000000800 */
[----:B-1----:R-:W-:-:S05]  /*02e0*/  @!P0 IMAD.IADD R4, R4, 0x1, R5 ;  /* 0x0000000104048824 */ /* 0x002fca00078e0205 */
[----:B------:R2:W-:Y:S01]  /*02f0*/  @!P0 STS [R3], R4 ;  /* 0x0000000403008388 */ /* 0x0005e20000000800 */
[----:B------:R-:W-:Y:S01]  /*0300*/  BAR.SYNC.DEFER_BLOCKING 0x0 ;  /* 0x0000000000007b1d */ /* 0x000fe20000010000 */
[----:B------:R-:W-:Y:S02]  /*0310*/  ISETP.GT.U32.AND P0, PT, R8, 0x83, PT ;  /* 0x000000830800780c */ /* 0x000fe40003f04070 */
[----:B------:R-:W-:-:S11]  /*0320*/  MOV R8, R6 ;  /* 0x0000000600087202 */ /* 0x000fd60000000f00 */
[----:B--2---:R-:W-:Y:S05]  /*0330*/  @P0 BRA `(.L_x_1582) ;  /* 0xfffffffc00d40947 */ /* 0x004fea000383ffff */
.L_x_1581:
[----:B------:R-:W-:Y:S05]  /*0340*/  @P1 EXIT ;  /* 0x000000000000194d */ /* 0x000fea0003800000 */
[----:B-1----:R-:W-:Y:S01]  /*0350*/  LDS R4, [R3] ;  /* 0x0000000003047984 */ /* 0x002fe20000000800 */
[----:B------:R-:W-:-:S03]  /*0360*/  ISETP.NE.AND P0, PT, R2, RZ, PT ;  /* 0x000000ff0200720c */ /* 0x000fc60003f05270 */
[----:B------:R-:W1:Y:S02]  /*0370*/  LDS R5, [R3+0x80] ;  /* 0x0000800003057984 */ /* 0x000e640000000800 */
[----:B-1----:R-:W-:-:S05]  /*0380*/  IMAD.IADD R4, R4, 0x1, R5 ;  /* 0x0000000104047824 */ /* 0x002fca00078e0205 */
[----:B------:R-:W-:Y:S04]  /*0390*/  STS [R3], R4 ;  /* 0x0000000403007388 */ /* 0x000fe80000000800 */
[----:B------:R-:W-:Y:S04]  /*03a0*/  LDS R5, [R3] ;  /* 0x0000000003057984 */ /* 0x000fe80000000800 */
        /* <DEDUP_REMOVED lines=8> */
[----:B0-----:R-:W0:Y:S02]  /*0430*/  LDS R10, [R3+0x10] ;  /* 0x00001000030a7984 */ /* 0x001e240000000800 */
        /* <DEDUP_REMOVED lines=19> */
.L_x_1583:
        /* <DEDUP_REMOVED lines=9> */
.L_x_32940:


//--------------------- .text.contiguous_reducel133_u16 --------------------------
	.section	.text.contiguous_reducel133_u16,"ax",@progbits
	.align	128
        .global         contiguous_reducel133_u16
        .type           contiguous_reducel133_u16,@function
        .size           contiguous_reducel133_u16,(.L_x_32941 - contiguous_reducel133_u16)
        .other          contiguous_reducel133_u16,@"STO_CUDA_ENTRY STV_DEFAULT"
contiguous_reducel133_u16:
.text.contiguous_reducel133_u16:
        /* <DEDUP_REMOVED lines=33> */
[----:B------:R-:W0:Y:S02]  /*0210*/  @!P0 LDS.U16 R6, [R6] ;  /* 0x0000000006068984 */ /* 0x000e240000000400 */
[----:B01----:R-:W-:Y:S01]  /*0220*/  @!P0 PRMT R0, R6, 0x7610, R0 ;  /* 0x0000761006008816 */ /* 0x003fe20000000000 */
[----:B------:R-:W-:Y:S06]  /*0230*/  @!P0 BRA `(.L_x_1584) ;  /* 0x0000000400508947 */ /* 0x000fec0003800000 */
[----:B------:R-:W-:Y:S01]  /*0240*/  LEA R7, R13, UR4, 0x1 ;  /* 0x000000040d077c11 */ /* 0x000fe2000f8e08ff */
[C---:B------:R-:W-:Y:S02]  /*0250*/  VIADD R0, R11.reuse, 0xfffffffe ;  /* 0xfffffffe0b007836 */ /* 0x040fe40000000000 */
[----:B------:R-:W-:Y:S02]  /*0260*/  VIADD R6, R11, 0xffffffff ;  /* 0xffffffff0b067836 */ /* 0x000fe40000000000 */
[----:B------:R-:W0:Y:S01]  /*0270*/  LDS.U16 R10, [R7] ;  /* 0x00000000070a7984 */ /* 0x000e220000000400 */
[----:B------:R-:W-:Y:S01]  /*0280*/  ISETP.GE.U32.AND P0, PT, R0, 0x7, PT ;  /* 0x000000070000780c */ /* 0x000fe20003f06070 */
[----:B------:R-:W-:Y:S01]  /*0290*/  IMAD.MOV.U32 R9, RZ, RZ, 0x1 ;  /* 0x00000001ff097424 */ /* 0x000fe200078e00ff */
[----:B------:R-:W-:Y:S02]  /*02a0*/  LOP3.LUT R8, R6, 0x7, RZ, 0xc0, !PT ;  /* 0x0000000706087812 */ /* 0x000fe400078ec0ff */
[----:B0-----:R-:W-:-:S09]  /*02b0*/  PRMT R0, R10, 0x7610, R0 ;  /* 0x000076100a007816 */ /* 0x001fd20000000000 */
        /* <DEDUP_REMOVED lines=8> */
.L_x_1586:
[----:B------:R-:W-:Y:S01]  /*0340*/  IMAD R14, R10, UR8, RZ ;  /* 0x000000080a0e7c24 */ /* 0x000fe2000f8e02ff */
[----:B------:R0:W-:Y:S01]  /*0350*/  LDS.U16 R13, [R12] ;  /* 0x000000000c0d7984 */ /* 0x0001e20000000400 */
[----:B------:R-:W0:Y:S01]  /*0360*/  LDC R23, c[0x0][0x360] ;  /* 0x0000d800ff177b82 */ /* 0x000e220000000800 */
[----:B------:R-:W-:Y:S02]  /*0370*/  VIADD R11, R11, 0x8 ;  /* 0x000000080b0b7836 */ /* 0x000fe40000000000 */
[----:B------:R-:W-:Y:S01]  /*0380*/  LEA R14, R14, R7, 0x1 ;  /* 0x000000070e0e7211 */ /* 0x000fe200078e08ff */
[----:B------:R-:W-:Y:S02]  /*0390*/  VIADD R9, R9, 0x8 ;  /* 0x0000000809097836 */ /* 0x000fe40000000000 */
[----:B------:R-:W-:Y:S01]  /*03a0*/  ISETP.NE.AND P0, PT, R11, RZ, PT ;  /* 0x000000ff0b00720c */ /* 0x000fe20003f05270 */
[----:B------:R-:W-:Y:S02]  /*03b0*/  VIADD R10, R10, 0x8 ;  /* 0x000000080a0a7836 */ /* 0x000fe40000000000 */
[----:B------:R-:W-:-:S02]  /*03c0*/  VIADD R15, R14, UR5 ;  /* 0x000000050e0f7c36 */ /* 0x000fc40008000000 */
[----:B------:R-:W1:Y:S02]  /*03d0*/  LDS.U16 R14, [R14+UR5] ;  /* 0x000000050e0e7984 */ /* 0x000e640008000400 */
[----:B------:R-:W-:Y:S02]  /*03e0*/  VIADD R16, R15, UR5 ;  /* 0x000000050f107c36 */ /* 0x000fe40008000000 */
[----:B------:R-:W-:Y:S02]  /*03f0*/  LDS.U16 R18, [R15+UR5] ;  /* 0x000000050f127984 */ /* 0x000fe40008000400 */
[----:B------:R-:W-:Y:S02]  /*0400*/  VIADD R17, R16, UR5 ;  /* 0x0000000510117c36 */ /* 0x000fe40008000000 */
[----:B------:R-:W2:Y:S02]  /*0410*/  LDS.U16 R16, [R16+UR5] ;  /* 0x0000000510107984 */ /* 0x000ea40008000400 */
[----:B------:R-:W-:-:S02]  /*0420*/  VIADD R19, R17, UR5 ;  /* 0x0000000511137c36 */ /* 0x000fc40008000000 */
[----:B------:R-:W-:Y:S01]  /*0430*/  LDS.U16 R20, [R17+UR5] ;  /* 0x0000000511147984 */ /* 0x000fe20008000400 */
[----:B0-----:R-:W-:Y:S02]  /*0440*/  IMAD R12, R23, 0x10, R12 ;  /* 0x00000010170c7824 */ /* 0x001fe400078e020c */
[----:B------:R-:W-:Y:S02]  /*0450*/  VIADD R21, R19, UR5 ;  /* 0x0000000513157c36 */ /* 0x000fe40008000000 */
[----:B------:R-:W0:Y:S03]  /*0460*/  LDS.U16 R19, [R19+UR5] ;  /* 0x0000000513137984 */ /* 0x000e260008000400 */
[----:B------:R-:W-:Y:S01]  /*0470*/  IADD3 R22, PT, PT, R21, UR5, RZ ;  /* 0x0000000515167c10 */ /* 0x000fe2000fffe0ff */
[----:B------:R-:W-:Y:S05]  /*0480*/  LDS.U16 R24, [R21+UR5] ;  /* 0x0000000515187984 */ /* 0x000fea0008000400 */
[----:B------:R-:W3:Y:S01]  /*0490*/  LDS.U16 R22, [R22+UR5] ;  /* 0x0000000516167984 */ /* 0x000ee20008000400 */
[----:B-1----:R-:W-:-:S04]  /*04a0*/  IADD3 R13, PT, PT, R14, R13, R0 ;  /* 0x0000000d0e0d7210 */ /* 0x002fc80007ffe000 */
[----:B--2---:R-:W-:-:S04]  /*04b0*/  IADD3 R13, PT, PT, R16, R18, R13 ;  /* 0x00000012100d7210 */ /* 0x004fc80007ffe00d */
[----:B0-----:R-:W-:-:S04]  /*04c0*/  IADD3 R13, PT, PT, R19, R20, R13 ;  /* 0x00000014130d7210 */ /* 0x001fc80007ffe00d */
[----:B---3--:R-:W-:-:S04]  /*04d0*/  IADD3 R13, PT, PT, R22, R24, R13 ;  /* 0x00000018160d7210 */ /* 0x008fc80007ffe00d */
[----:B------:R-:W-:Y:S01]  /*04e0*/  PRMT R0, R13, 0x7610, R0 ;  /* 0x000076100d007816 */ /* 0x000fe20000000000 */
[----:B------:R-:W-:Y:S06]  /*04f0*/  @P0 BRA `(.L_x_1586) ;  /* 0xfffffffc00900947 */ /* 0x000fec000383ffff */
[----:B------:R-:W-:-:S07]  /*0500*/  VIADD R9, R9, 0x1 ;  /* 0x0000000109097836 */ /* 0x000fce0000000000 */
.L_x_1585:
        /* <DEDUP_REMOVED lines=8> */
[----:B------:R-:W-:-:S03]  /*0590*/  VIADD R9, R9, 0x4 ;  /* 0x0000000409097836 */ /* 0x000fc60000000000 */
[----:B------:R-:W-:-:S05]  /*05a0*/  LEA R8, R8, R7, 0x1 ;  /* 0x0000000708087211 */ /* 0x000fca00078e08ff */
[----:B------:R-:W-:Y:S01]  /*05b0*/  LDS.U16 R11, [R8] ;  /* 0x00000000080b7984 */ /* 0x000fe20000000400 */
[----:B0-----:R-:W-:-:S04]  /*05c0*/  IMAD R10, R13, 0x2, R8 ;  /* 0x000000020d0a7824 */ /* 0x001fc800078e0208 */
[C---:B------:R-:W-:Y:S02]  /*05d0*/  IMAD R12, R13.reuse, 0x2, R10 ;  /* 0x000000020d0c7824 */ /* 0x040fe400078e020a */
[----:B------:R-:W0:Y:S02]  /*05e0*/  LDS.U16 R10, [R10] ;  /* 0x000000000a0a7984 */ /* 0x000e240000000400 */
[----:B------:R-:W-:Y:S02]  /*05f0*/  IMAD R13, R13, 0x2, R12 ;  /* 0x000000020d0d7824 */ /* 0x000fe400078e020c */
[----:B------:R-:W-:Y:S04]  /*0600*/  LDS.U16 R12, [R12] ;  /* 0x000000000c0c7984 */ /* 0x000fe80000000400 */
[----:B------:R-:W1:Y:S01]  /*0610*/  LDS.U16 R13, [R13] ;  /* 0x000000000d0d7984 */ /* 0x000e620000000400 */
[----:B0-----:R-:W-:-:S04]  /*0620*/  IADD3 R11, PT, PT, R10, R11, R0 ;  /* 0x0000000b0a0b7210 */ /* 0x001fc80007ffe000 */
[----:B-1----:R-:W-:-:S04]  /*0630*/  IADD3 R11, PT, PT, R13, R12, R11 ;  /* 0x0000000c0d0b7210 */ /* 0x002fc80007ffe00b */
[----:B------:R-:W-:-:S07]  /*0640*/  PRMT R0, R11, 0x7610, R0 ;  /* 0x000076100b007816 */ /* 0x000fce0000000000 */
.L_x_1588:
[----:B------:R-:W-:Y:S05]  /*0650*/  @!P1 BRA `(.L_x_1587) ;  /* 0x0000000000449947 */ /* 0x000fea0003800000 */
[----:B------:R-:W-:Y:S02]  /*0660*/  ISETP.NE.AND P0, PT, R14, 0x1, PT ;  /* 0x000000010e00780c */ /* 0x000fe40003f05270 */
[----:B------:R-:W-:-:S04]  /*0670*/  LOP3.LUT R6, R6, 0x1, RZ, 0xc0, !PT ;  /* 0x0000000106067812 */ /* 0x000fc800078ec0ff */
[----:B------:R-:W-:-:S07]  /*0680*/  ISETP.NE.U32.AND P1, PT, R6, 0x1, PT ;  /* 0x000000010600780c */ /* 0x000fce0003f25070 */
[----:B------:R-:W-:Y:S06]  /*0690*/  @!P0 BRA `(.L_x_1589) ;  /* 0x0000000000208947 */ /* 0x000fec0003800000 */
[----:B------:R-:W0:Y:S01]  /*06a0*/  LDC R11, c[0x0][0x360] ;  /* 0x0000d800ff0b7b82 */ /* 0x000e220000000800 */
[C---:B------:R-:W-:Y:S02]  /*06b0*/  IMAD R6, R9.reuse, UR8, RZ ;  /* 0x0000000809067c24 */ /* 0x040fe4000f8e02ff */
[----:B------:R-:W-:Y:S02]  /*06c0*/  VIADD R9, R9, 0x2 ;  /* 0x0000000209097836 */ /* 0x000fe40000000000 */
[----:B------:R-:W-:-:S05]  /*06d0*/  IMAD R6, R6, 0x2, R7 ;  /* 0x0000000206067824 */ /* 0x000fca00078e0207 */
[----:B0-----:R-:W-:Y:S02]  /*06e0*/  LEA R8, R11, R6, 0x1 ;  /* 0x000000060b087211 */ /* 0x001fe400078e08ff */
[----:B------:R-:W-:Y:S04]  /*06f0*/  LDS.U16 R11, [R6] ;  /* 0x00000000060b7984 */ /* 0x000fe80000000400 */
[----:B------:R-:W0:Y:S02]  /*0700*/  LDS.U16 R8, [R8] ;  /* 0x0000000008087984 */ /* 0x000e240000000400 */
[----:B0-----:R-:W-:-:S07]  /*0710*/  IADD3 R0, PT, PT, R8, R11, R0 ;  /* 0x0000000b08007210 */ /* 0x001fce0007ffe000 */
.L_x_1589:
[----:B------:R-:W-:-:S04]  /*0720*/  @!P1 IMAD R6, R9, UR8, RZ ;  /* 0x0000000809069c24 */ /* 0x000fc8000f8e02ff */
[----:B------:R-:W-:-:S05]  /*0730*/  @!P1 IMAD R6, R6, 0x2, R7 ;  /* 0x0000000206069824 */ /* 0x000fca00078e0207 */
[----:B------:R-:W0:Y:S02]  /*0740*/  @!P1 LDS.U16 R9, [R6] ;  /* 0x0000000006099984 */ /* 0x000e240000000400 */
[----:B0-----:R-:W-:-:S05]  /*0750*/  @!P1 IMAD.IADD R9, R0, 0x1, R9 ;  /* 0x0000000100099824 */ /* 0x001fca00078e0209 */
[----:B------:R-:W-:-:S07]  /*0760*/  @!P1 PRMT R0, R9, 0x7610, R0 ;  /* 0x0000761009009816 */ /* 0x000fce0000000000 */
.L_x_1587:
[----:B------:R0:W-:Y:S02]  /*0770*/  STS.U16 [R7], R0 ;  /* 0x0000000007007388 */ /* 0x0001e40000000400 */
.L_x_1584:
[----:B------:R-:W1:Y:S01]  /*0780*/  LDCU.64 UR10, c[0x0][0x380] ;  /* 0x00007000ff0a77ac */ /* 0x000e620008000a00 */
[----:B------:R-:W-:Y:S02]  /*0790*/  IMAD.MOV.U32 R5, RZ, RZ, RZ ;  /* 0x000000ffff057224 */ /* 0x000fe400078e00ff */
[----:B------:R-:W-:-:S04]  /*07a0*/  IMAD.WIDE.U32 R4, R2, UR9, R4 ;  /* 0x0000000902047c25 */ /* 0x000fc8000f8e0004 */
[----:B------:R-:W-:Y:S01]  /*07b0*/  IMAD R3, R3, UR9, R5 ;  /* 0x0000000903037c24 */ /* 0x000fe2000f8e0205 */
[----:B-1----:R-:W-:-:S04]  /*07c0*/  LEA R2, P0, R4, UR10, 0x1 ;  /* 0x0000000a04027c11 */ /* 0x002fc8000f8008ff */
[----:B------:R-:W-:-:S05]  /*07d0*/  LEA.HI.X R3, R4, UR11, R3, 0x1, P0 ;  /* 0x0000000b04037c11 */ /* 0x000fca00080f0c03 */
[----:B------:R-:W-:Y:S01]  /*07e0*/  STG.E.U16 desc[UR6][R2.64], R0 ;  /* 0x0000000002007986 */ /* 0x000fe2000c101506 */
[----:B------:R-:W-:Y:S05]  /*07f0*/  EXIT ;  /* 0x000000000000794d */ /* 0x000fea0003800000 */
.L_x_1590:
        /* <DEDUP_REMOVED lines=16> */
.L_x_32941:


//--------------------- .text.contiguous_reducel13_u16 --------------------------
	.section	.text.contiguous_reducel13_u16,"ax",@progbits
	.align	128
        .global         contiguous_reducel13_u16
        .type           contiguous_reducel13_u16,@function
        .size           contiguous_reducel13_u16,(.L_x_32240 - contiguous_reducel13_u16)
        .other          contiguous_reducel13_u16,@"STO_CUDA_ENTRY STV_DEFAULT"
contiguous_reducel13_u16:
.text.contiguous_reducel13_u16:
        /* <DEDUP_REMOVED lines=20> */
[----:B------:R0:W-:Y:S10]  /*0140*/  STS.U16 [R4], RZ ;  /* 0x000000ff04007388 */ /* 0x0001f40000000400 */
        /* <DEDUP_REMOVED lines=22> */
.L_x_1609:
        /* <DEDUP_REMOVED lines=27> */
.L_x_1593:
[----:B------:R-:W-:Y:S01]  /*0460*/  MOV R30, R32 ;  /* 0x00000020001e7202 */ /* 0x000fe20000000f00 */
[----:B------:R-:W-:Y:S01]  /*0470*/  IMAD.MOV.U32 R0, RZ, RZ, R36 ;  /* 0x000000ffff007224 */ /* 0x000fe200078e0024 */
[----:B------:R-:W-:Y:S02]  /*0480*/  MOV R3, R37 ;  /* 0x0000002500037202 */ /* 0x000fe40000000f00 */
[----:B------:R-:W-:-:S07]  /*0490*/  MOV R8, 0x4b0 ;  /* 0x000004b000087802 */ /* 0x000fce0000000f00 */
[----:B01-3--:R-:W-:Y:S05]  /*04a0*/  CALL.REL.NOINC `($__internal_36_$__cuda_sm20_div_s64) ;  /* 0x0000003000c07944 */ /* 0x00bfea0003c00000 */
        /* <DEDUP_REMOVED lines=9> */
.L_x_1594:
        /* <DEDUP_REMOVED lines=33> */
.L_x_1595:
[----:B------:R-:W-:Y:S01]  /*0750*/  IMAD.MOV.U32 R0, RZ, RZ, R36 ;  /* 0x000000ffff007224 */ /* 0x000fe200078e0024 */
[----:B------:R-:W-:Y:S02]  /*0760*/  MOV R3, R37 ;  /* 0x0000002500037202 */ /* 0x000fe40000000f00 */
[----:B------:R-:W-:-:S07]  /*0770*/  MOV R8, 0x790 ;  /* 0x0000079000087802 */ /* 0x000fce0000000f00 */
[----:B---3--:R-:W-:Y:S05]  /*0780*/  CALL.REL.NOINC `($__internal_36_$__cuda_sm20_div_s64) ;  /* 0x0000003000087944 */ /* 0x008fea0003c00000 */
        /* <DEDUP_REMOVED lines=10> */
.L_x_1596:
        /* <DEDUP_REMOVED lines=34> */
.L_x_1597:
[----:B------:R-:W-:Y:S01]  /*0a50*/  IMAD.MOV.U32 R30, RZ, RZ, R28 ;  /* 0x000000ffff1e7224 */ /* 0x000fe200078e001c */
[----:B------:R-:W-:Y:S01]  /*0a60*/  MOV R0, R36 ;  /* 0x0000002400007202 */ /* 0x000fe20000000f00 */
[----:B------:R-:W-:Y:S01]  /*0a70*/  IMAD.MOV.U32 R3, RZ, RZ, R37 ;  /* 0x000000ffff037224 */ /* 0x000fe200078e0025 */
[----:B------:R-:W-:-:S07]  /*0a80*/  MOV R8, 0xaa0 ;  /* 0x00000aa000087802 */ /* 0x000fce0000000f00 */
[----:B---3--:R-:W-:Y:S05]  /*0a90*/  CALL.REL.NOINC `($__internal_36_$__cuda_sm20_div_s64) ;  /* 0x0000002c00447944 */ /* 0x008fea0003c00000 */
        /* <DEDUP_REMOVED lines=10> */
.L_x_1598:
        /* <DEDUP_REMOVED lines=33> */
.L_x_1599:
[----:B------:R-:W-:Y:S01]  /*0d50*/  IMAD.MOV.U32 R0, RZ, RZ, R36 ;  /* 0x000000ffff007224 */ /* 0x000fe200078e0024 */
[----:B------:R-:W-:Y:S02]  /*0d60*/  MOV R3, R37 ;  /* 0x0000002500037202 */ /* 0x000fe40000000f00 */
[----:B------:R-:W-:-:S07]  /*0d70*/  MOV R8, 0xd90 ;  /* 0x00000d9000087802 */ /* 0x000fce0000000f00 */
[----:B---3--:R-:W-:Y:S05]  /*0d80*/  CALL.REL.NOINC `($__internal_36_$__cuda_sm20_div_s64) ;  /* 0x0000002800887944 */ /* 0x008fea0003c00000 */
        /* <DEDUP_REMOVED lines=9> */
.L_x_1600:
        /* <DEDUP_REMOVED lines=34> */
.L_x_1601:
[----:B------:R-:W-:Y:S01]  /*1040*/  MOV R30, R28 ;  /* 0x0000001c001e7202 */ /* 0x000fe20000000f00 */
        /* <DEDUP_REMOVED lines=13> */
.L_x_1602:
        /* <DEDUP_REMOVED lines=34> */
.L_x_1603:
        /* <DEDUP_REMOVED lines=14> */
.L_x_1604:
        /* <DEDUP_REMOVED lines=34> */
.L_x_1605:
[----:B------:R-:W-:Y:S01]  /*1640*/  MOV R30, R28 ;  /* 0x0000001c001e7202 */ /* 0x000fe20000000f00 */
        /* <DEDUP_REMOVED lines=14> */
.L_x_1606:
        /* <DEDUP_REMOVED lines=34> */
.L_x_1607:
[----:B------:R-:W-:Y:S01]  /*1950*/  IMAD.MOV.U32 R0, RZ, RZ, R36 ;  /* 0x000000ffff007224 */ /* 0x000fe200078e0024 */
[----:B------:R-:W-:Y:S02]  /*1960*/  MOV R3, R37 ;  /* 0x0000002500037202 */ /* 0x000fe40000000f00 */
[----:B------:R-:W-:-:S07]  /*1970*/  MOV R8, 0x1990 ;  /* 0x0000199000087802 */ /* 0x000fce0000000f00 */
[----:B---3--:R-:W-:Y:S05]  /*1980*/  CALL.REL.NOINC `($__internal_36_$__cuda_sm20_div_s64) ;  /* 0x0000001c00887944 */ /* 0x008fea0003c00000 */
        /* <DEDUP_REMOVED lines=9> */
.L_x_1608:
        /* <DEDUP_REMOVED lines=13> */
.L_x_1592:
        /* <DEDUP_REMOVED lines=33> */
.L_x_1611:
[----:B------:R-:W-:Y:S01]  /*1d00*/  MOV R30, R32 ;  /* 0x00000020001e7202 */ /* 0x000fe20000000f00 */
[----:B------:R-:W-:Y:S01]  /*1d10*/  IMAD.MOV.U32 R0, RZ, RZ, R16 ;  /* 0x000000ffff007224 */ /* 0x000fe200078e0010 */
[----:B------:R-:W-:Y:S02]  /*1d20*/  MOV R3, R17 ;  /* 0x0000001100037202 */ /* 0x000fe40000000f00 */
[----:B------:R-:W-:-:S07]  /*1d30*/  MOV R8, 0x1d50 ;  /* 0x00001d5000087802 */ /* 0x000fce0000000f00 */
[----:B------:R-:W-:Y:S05]  /*1d40*/  CALL.REL.NOINC `($__internal_36_$__cuda_sm20_div_s64) ;  /* 0x0000001800987944 */ /* 0x000fea0003c00000 */
        /* <DEDUP_REMOVED lines=9> */
.L_x_1612:
        /* <DEDUP_REMOVED lines=35> */
.L_x_1613:
        /* <DEDUP_REMOVED lines=13> */
.L_x_1614:
        /* <DEDUP_REMOVED lines=36> */
.L_x_1615:
[----:B------:R-:W-:Y:S01]  /*2320*/  MOV R30, R20 ;  /* 0x00000014001e7202 */ /* 0x000fe20000000f00 */
[----:B------:R-:W-:Y:S01]  /*2330*/  IMAD.MOV.U32 R0, RZ, RZ, R18 ;  /* 0x000000ffff007224 */ /* 0x000fe200078e0012 */
[----:B------:R-:W-:Y:S02]  /*2340*/  MOV R3, R19 ;  /* 0x0000001300037202 */ /* 0x000fe40000000f00 */
[----:B------:R-:W-:-:S07]  /*2350*/  MOV R8, 0x2370 ;  /* 0x0000237000087802 */ /* 0x000fce0000000f00 */
[----:B------:R-:W-:Y:S05]  /*2360*/  CALL.REL.NOINC `($__internal_36_$__cuda_sm20_div_s64) ;  /* 0x0000001400107944 */ /* 0x000fea0003c00000 */
        /* <DEDUP_REMOVED lines=10> */
.L_x_1616:
        /* <DEDUP_REMOVED lines=37> */
.L_x_1617:
[----:B------:R-:W-:Y:S01]  /*2660*/  MOV R0, R18 ;  /* 0x0000001200007202 */ /* 0x000fe20000000f00 */
[----:B------:R-:W-:Y:S01]  /*2670*/  IMAD.MOV.U32 R3, RZ, RZ, R19 ;  /* 0x000000ffff037224 */ /* 0x000fe200078e0013 */
[----:B------:R-:W-:-:S07]  /*2680*/  MOV R8, 0x26a0 ;  /* 0x000026a000087802 */ /* 0x000fce0000000f00 */
[----:B------:R-:W-:Y:S05]  /*2690*/  CALL.REL.NOINC `($__internal_36_$__cuda_sm20_div_s64) ;  /* 0x0000001000447944 */ /* 0x000fea0003c00000 */
        /* <DEDUP_REMOVED lines=8> */
.L_x_1618:
        /* <DEDUP_REMOVED lines=10> */
.L_x_1610:
        /* <DEDUP_REMOVED lines=31> */
.L_x_1620:
[----:B------:R-:W-:Y:S01]  /*29b0*/  MOV R30, R32 ;  /* 0x00000020001e7202 */ /* 0x000fe20000000f00 */
[----:B------:R-:W-:Y:S01]  /*29c0*/  IMAD.MOV.U32 R3, RZ, RZ, R17 ;  /* 0x000000ffff037224 */ /* 0x000fe200078e0011 */
[----:B------:R-:W-:Y:S02]  /*29d0*/  MOV R0, R16 ;  /* 0x0000001000007202 */ /* 0x000fe40000000f00 */
[----:B------:R-:W-:-:S07]  /*29e0*/  MOV R8, 0x2a00 ;  /* 0x00002a0000087802 */ /* 0x000fce0000000f00 */
[----:B------:R-:W-:Y:S05]  /*29f0*/  CALL.REL.NOINC `($__internal_36_$__cuda_sm20_div_s64) ;  /* 0x0000000c006c7944 */ /* 0x000fea0003c00000 */
        /* <DEDUP_REMOVED lines=9> */
.L_x_1621:
        /* <DEDUP_REMOVED lines=36> */
.L_x_1622:
[----:B------:R-:W-:Y:S01]  /*2cd0*/  IMAD.MOV.U32 R0, RZ, RZ, R18 ;  /* 0x000000ffff007224 */ /* 0x000fe200078e0012 */
[----:B------:R-:W-:Y:S02]  /*2ce0*/  MOV R3, R19 ;  /* 0x0000001300037202 */ /* 0x000fe40000000f00 */
        /* <DEDUP_REMOVED lines=10> */
.L_x_1623:
        /* <DEDUP_REMOVED lines=10> */
.L_x_1619:
        /* <DEDUP_REMOVED lines=29> */
.L_x_1624:
[----:B------:R-:W-:-:S07]  /*3000*/  MOV R0, 0x3020 ;  /* 0x0000302000007802 */ /* 0x000fce0000000f00 */
[----:B------:R-:W-:Y:S05]  /*3010*/  CALL.REL.NOINC `($__internal_37_$__cuda_sm20_rem_s64) ;  /* 0x0000000c00307944 */ /* 0x000fea0003c00000 */
[----:B------:R-:W-:Y:S01]  /*3020*/  IMAD.MOV.U32 R8, RZ, RZ, R3 ;  /* 0x000000ffff087224 */ /* 0x000fe200078e0003 */
[----:B------:R-:W-:-:S07]  /*3030*/  MOV R9, R10 ;  /* 0x0000000a00097202 */ /* 0x000fce0000000f00 */
.L_x_1625:
[----:B------:R-:W0:Y:S02]  /*3040*/  LDC.64 R10, c[0x0][0x398] ;  /* 0x0000e600ff0a7b82 */ /* 0x000e240000000a00 */
[----:B0-----:R-:W-:-:S06]  /*3050*/  IMAD.WIDE.U32 R2, R2, 0x8, R10 ;  /* 0x0000000802027825 */ /* 0x001fcc00078e000a */
[----:B------:R-:W2:Y:S02]  /*3060*/  LDG.E.64 R2, desc[UR10][R2.64] ;  /* 0x0000000a02027981 */ /* 0x000ea4000c1e1b00 */
[-C--:B--2---:R-:W-:Y:S02]  /*3070*/  IMAD R11, R3, R8.reuse, RZ ;  /* 0x00000008030b7224 */ /* 0x084fe400078e02ff */
[----:B------:R-:W-:-:S04]  /*3080*/  IMAD.WIDE.U32 R28, R2, R8, R28 ;  /* 0x00000008021c7225 */ /* 0x000fc800078e001c */
[----:B------:R-:W-:-:S05]  /*3090*/  IMAD R11, R2, R9, R11 ;  /* 0x00000009020b7224 */ /* 0x000fca00078e020b */
[----:B------:R-:W-:-:S07]  /*30a0*/  IADD3 R29, PT, PT, R29, R11, RZ ;  /* 0x0000000b1d1d7210 */ /* 0x000fce0007ffe0ff */
.L_x_1591:
[----:B------:R-:W0:Y:S02]  /*30b0*/  LDCU.64 UR12, c[0x0][0x388] ;  /* 0x00007100ff0c77ac */ /* 0x000e240008000a00 */
[----:B0-----:R-:W-:-:S04]  /*30c0*/  LEA R2, P0, R28, UR12, 0x1 ;  /* 0x0000000c1c027c11 */ /* 0x001fc8000f8008ff */
[----:B------:R-:W-:-:S06]  /*30d0*/  LEA.HI.X R3, R28, UR13, R29, 0x1, P0 ;  /* 0x0000000d1c037c11 */ /* 0x000fcc00080f0c1d */
[----:B------:R-:W2:Y:S01]  /*30e0*/  LDG.E.U16 R3, desc[UR10][R2.64] ;  /* 0x0000000a02037981 */ /* 0x000ea2000c1e1500 */
[----:B------:R-:W-:-:S03]  /*30f0*/  ISETP.NE.AND P0, PT, R7, RZ, PT ;  /* 0x000000ff0700720c */ /* 0x000fc60003f05270 */
[----:B--2---:R0:W-:Y:S01]  /*3100*/  STS.U16 [R4], R3 ;  /* 0x0000000304007388 */ /* 0x0041e20000000400 */
[----:B------:R-:W-:Y:S09]  /*3110*/  BAR.SYNC.DEFER_BLOCKING 0x0 ;  /* 0x0000000000007b1d */ /* 0x000ff20000010000 */
[----:B------:R-:W-:Y:S05]  /*3120*/  @P0 EXIT ;  /* 0x000000000000094d */ /* 0x000fea0003800000 */
[----:B------:R-:W-:-:S13]  /*3130*/  ISETP.GT.U32.AND P0, PT, R5, 0x1, PT ;  /* 0x000000010500780c */ /* 0x000fda0003f04070 */
[----:B0-----:R-:W0:Y:S01]  /*3140*/  @!P0 S2R R3, SR_CgaCtaId ;  /* 0x0000000000038919 */ /* 0x001e220000008800 */
[----:B------:R-:W-:-:S04]  /*3150*/  @!P0 MOV R0, 0x400 ;  /* 0x0000040000008802 */ /* 0x000fc80000000f00 */
[----:B0-----:R-:W-:-:S05]  /*3160*/  @!P0 LEA R3, R3, R0, 0x18 ;  /* 0x0000000003038211 */ /* 0x001fca00078ec0ff */
[----:B------:R-:W-:-:S06]  /*3170*/  @!P0 IMAD R0, R6, 0x2, R3 ;  /* 0x0000000206008824 */ /* 0x000fcc00078e0203 */
[----:B------:R-:W0:Y:S02]  /*3180*/  @!P0 LDS.U16 R0, [R0] ;  /* 0x0000000000008984 */ /* 0x000e240000000400 */
[----:B0-----:R-:W-:Y:S01]  /*3190*/  @!P0 PRMT R3, R0, 0x7610, R3 ;  /* 0x0000761000038816 */ /* 0x001fe20000000003 */
[----:B------:R-:W-:Y:S06]  /*31a0*/  @!P0 BRA `(.L_x_1626) ;  /* 0x00000004005c8947 */ /* 0x000fec0003800000 */
[----:B------:R-:W0:Y:S01]  /*31b0*/  S2UR UR5, SR_CgaCtaId ;  /* 0x00000000000579c3 */ /* 0x000e220000008800 */
[----:B------:R-:W-:Y:S01]  /*31c0*/  UMOV UR4, 0x400 ;  /* 0x0000040000047882 */ /* 0x000fe20000000000 */
[C---:B------:R-:W-:Y:S01]  /*31d0*/  IADD3 R2, PT, PT, R5.reuse, -0x2, RZ ;  /* 0xfffffffe05027810 */ /* 0x040fe20007ffe0ff */
[----:B------:R-:W-:Y:S01]  /*31e0*/  IMAD.MOV.U32 R4, RZ, RZ, 0x1 ;  /* 0x00000001ff047424 */ /* 0x000fe200078e00ff */
[----:B------:R-:W-:Y:S02]  /*31f0*/  IADD3 R5, PT, PT, R5, -0x1, RZ ;  /* 0xffffffff05057810 */ /* 0x000fe40007ffe0ff */
[----:B------:R-:W-:Y:S02]  /*3200*/  ISETP.GE.U32.AND P0, PT, R2, 0x7, PT ;  /* 0x000000070200780c */ /* 0x000fe40003f06070 */
[----:B------:R-:W-:Y:S01]  /*3210*/  LOP3.LUT R2, R5, 0x7, RZ, 0xc0, !PT ;  /* 0x0000000705027812 */ /* 0x000fe200078ec0ff */
[----:B0-----:R-:W-:-:S06]  /*3220*/  ULEA UR4, UR5, UR4, 0x18 ;  /* 0x0000000405047291 */ /* 0x001fcc000f8ec0ff */
[----:B------:R-:W-:-:S05]  /*3230*/  LEA R0, R6, UR4, 0x1 ;  /* 0x0000000406007c11 */ /* 0x000fca000f8e08ff */
[----:B------:R0:W1:Y:S01]  /*3240*/  LDS.U16 R3, [R0] ;  /* 0x0000000000037984 */ /* 0x0000620000000400 */
        /* <DEDUP_REMOVED lines=8> */
.L_x_1628:
[C---:B------:R-:W-:Y:S01]  /*32d0*/  IMAD R9, R7.reuse, UR7, RZ ;  /* 0x0000000707097c24 */ /* 0x040fe2000f8e02ff */
[----:B------:R2:W-:Y:S01]  /*32e0*/  LDS.U16 R10, [R6] ;  /* 0x00000000060a7984 */ /* 0x0005e20000000400 */
[----:B------:R-:W2:Y:S01]  /*32f0*/  LDC R19, c[0x0][0x360] ;  /* 0x0000d800ff137b82 */ /* 0x000ea20000000800 */
[----:B------:R-:W-:Y:S01]  /*3300*/  VIADD R4, R4, 0x8 ;  /* 0x0000000804047836 */ /* 0x000fe20000000000 */
[----:B------:R-:W-:Y:S01]  /*3310*/  IADD3 R8, PT, PT, R8, 0x8, RZ ;  /* 0x0000000808087810 */ /* 0x000fe20007ffe0ff */
[----:B------:R-:W-:Y:S01]  /*3320*/  VIADD R7, R7, 0x8 ;  /* 0x0000000807077836 */ /* 0x000fe20000000000 */
[----:B------:R-:W-:Y:S02]  /*3330*/  LEA R9, R9, R0, 0x1 ;  /* 0x0000000009097211 */ /* 0x000fe400078e08ff */
[----:B------:R-:W-:-:S03]  /*3340*/  ISETP.NE.AND P0, PT, R4, RZ, PT ;  /* 0x000000ff0400720c */ /* 0x000fc60003f05270 */
[----:B------:R-:W-:Y:S02]  /*3350*/  VIADD R11, R9, UR5 ;  /* 0x00000005090b7c36 */ /* 0x000fe40008000000 */
[----:B------:R-:W1:Y:S03]  /*3360*/  LDS.U16 R9, [R9+UR5] ;  /* 0x0000000509097984 */ /* 0x000e660008000400 */
[----:B------:R-:W-:Y:S02]  /*3370*/  IADD3 R12, PT, PT, R11, UR5, RZ ;  /* 0x000000050b0c7c10 */ /* 0x000fe4000fffe0ff */
[----:B------:R-:W-:Y:S02]  /*3380*/  LDS.U16 R11, [R11+UR5] ;  /* 0x000000050b0b7984 */ /* 0x000fe40008000400 */
[----:B------:R-:W-:Y:S02]  /*3390*/  IADD3 R13, PT, PT, R12, UR5, RZ ;  /* 0x000000050c0d7c10 */ /* 0x000fe4000fffe0ff */
[----:B------:R-:W3:Y:S03]  /*33a0*/  LDS.U16 R12, [R12+UR5] ;  /* 0x000000050c0c7984 */ /* 0x000ee60008000400 */
[----:B------:R-:W-:Y:S01]  /*33b0*/  VIADD R16, R13, UR5 ;  /* 0x000000050d107c36 */ /* 0x000fe20008000000 */
[----:B--2---:R-:W-:Y:S01]  /*33c0*/  LEA R6, R19, R6, 0x4 ;  /* 0x0000000613067211 */ /* 0x004fe200078e20ff */
[----:B------:R-:W-:Y:S03]  /*33d0*/  LDS.U16 R13, [R13+UR5] ;  /* 0x000000050d0d7984 */ /* 0x000fe60008000400 */
[----:B------:R-:W-:-:S02]  /*33e0*/  IADD3 R17, PT, PT, R16, UR5, RZ ;  /* 0x0000000510117c10 */ /* 0x000fc4000fffe0ff */
[----:B------:R-:W2:Y:S02]  /*33f0*/  LDS.U16 R16, [R16+UR5] ;  /* 0x0000000510107984 */ /* 0x000ea40008000400 */
[----:B------:R-:W-:Y:S02]  /*3400*/  IADD3 R18, PT, PT, R17, UR5, RZ ;  /* 0x0000000511127c10 */ /* 0x000fe4000fffe0ff */
[----:B------:R-:W-:Y:S04]  /*3410*/  LDS.U16 R17, [R17+UR5] ;  /* 0x0000000511117984 */ /* 0x000fe80008000400 */
[----:B------:R-:W4:Y:S01]  /*3420*/  LDS.U16 R18, [R18+UR5] ;  /* 0x0000000512127984 */ /* 0x000f220008000400 */
[----:B-1----:R-:W-:-:S04]  /*3430*/  IADD3 R10, PT, PT, R9, R10, R3 ;  /* 0x0000000a090a7210 */ /* 0x002fc80007ffe003 */
[----:B---3--:R-:W-:-:S04]  /*3440*/  IADD3 R10, PT, PT, R12, R11, R10 ;  /* 0x0000000b0c0a7210 */ /* 0x008fc80007ffe00a */
[----:B--2---:R-:W-:-:S04]  /*3450*/  IADD3 R10, PT, PT, R16, R13, R10 ;  /* 0x0000000d100a7210 */ /* 0x004fc80007ffe00a */
[----:B----4-:R-:W-:-:S04]  /*3460*/  IADD3 R10, PT, PT, R18, R17, R10 ;  /* 0x00000011120a7210 */ /* 0x010fc80007ffe00a */
[----:B------:R-:W-:Y:S01]  /*3470*/  PRMT R3, R10, 0x7610, R3 ;  /* 0x000076100a037816 */ /* 0x000fe20000000003 */
[----:B------:R-:W-:Y:S06]  /*3480*/  @P0 BRA `(.L_x_1628) ;  /* 0xfffffffc00900947 */ /* 0x000fec000383ffff */
[----:B------:R-:W-:-:S07]  /*3490*/  IADD3 R4, PT, PT, R8, 0x1, RZ ;  /* 0x0000000108047810 */ /* 0x000fce0007ffe0ff */
.L_x_1627:
        /* <DEDUP_REMOVED lines=10> */
[----:B------:R-:W-:Y:S01]  /*3540*/  LDS.U16 R2, [R7] ;  /* 0x0000000007027984 */ /* 0x000fe20000000400 */
[----:B--2---:R-:W-:-:S05]  /*3550*/  IMAD R6, R9, 0x2, R7 ;  /* 0x0000000209067824 */ /* 0x004fca00078e0207 */
[C---:B------:R-:W-:Y:S02]  /*3560*/  LEA R8, R9.reuse, R6, 0x1 ;  /* 0x0000000609087211 */ /* 0x040fe400078e08ff */
[----:B------:R-:W1:Y:S02]  /*3570*/  LDS.U16 R6, [R6] ;  /* 0x0000000006067984 */ /* 0x000e640000000400 */
[----:B------:R-:W-:Y:S02]  /*3580*/  LEA R10, R9, R8, 0x1 ;  /* 0x00000008090a7211 */ /* 0x000fe400078e08ff */
[----:B------:R-:W-:Y:S04]  /*3590*/  LDS.U16 R9, [R8] ;  /* 0x0000000008097984 */ /* 0x000fe80000000400 */
[----:B------:R-:W2:Y:S01]  /*35a0*/  LDS.U16 R10, [R10] ;  /* 0x000000000a0a7984 */ /* 0x000ea20000000400 */
[----:B-1----:R-:W-:-:S04]  /*35b0*/  IADD3 R2, PT, PT, R6, R2, R3 ;  /* 0x0000000206027210 */ /* 0x002fc80007ffe003 */
[----:B--2---:R-:W-:-:S04]  /*35c0*/  IADD3 R2, PT, PT, R10, R9, R2 ;  /* 0x000000090a027210 */ /* 0x004fc80007ffe002 */
[----:B------:R-:W-:-:S07]  /*35d0*/  PRMT R3, R2, 0x7610, R3 ;  /* 0x0000761002037816 */ /* 0x000fce0000000003 */
.L_x_1630:
        /* <DEDUP_REMOVED lines=9> */
[----:B------:R-:W-:Y:S01]  /*3670*/  LDS.U16 R2, [R5] ;  /* 0x0000000005027984 */ /* 0x000fe20000000400 */
[----:B--2---:R-:W-:-:S06]  /*3680*/  LEA R6, R6, R5, 0x1 ;  /* 0x0000000506067211 */ /* 0x004fcc00078e08ff */
[----:B------:R-:W1:Y:S02]  /*3690*/  LDS.U16 R6, [R6] ;  /* 0x0000000006067984 */ /* 0x000e640000000400 */
[----:B-1----:R-:W-:-:S04]  /*36a0*/  IADD3 R2, PT, PT, R6, R2, R3 ;  /* 0x0000000206027210 */ /* 0x002fc80007ffe003 */
[----:B------:R-:W-:-:S07]  /*36b0*/  PRMT R3, R2, 0x7610, R3 ;  /* 0x0000761002037816 */ /* 0x000fce0000000003 */
.L_x_1631:
[----:B------:R-:W-:-:S05]  /*36c0*/  @!P1 IMAD R5, R4, UR7, RZ ;  /* 0x0000000704059c24 */ /* 0x000fca000f8e02ff */
[----:B------:R-:W-:-:S05]  /*36d0*/  @!P1 LEA R5, R5, R0, 0x1 ;  /* 0x0000000005059211 */ /* 0x000fca00078e08ff */
[----:B------:R-:W1:Y:S02]  /*36e0*/  @!P1 LDS.U16 R2, [R5] ;  /* 0x0000000005029984 */ /* 0x000e640000000400 */
[----:B-1----:R-:W-:-:S04]  /*36f0*/  @!P1 IADD3 R2, PT, PT, R3, R2, RZ ;  /* 0x0000000203029210 */ /* 0x002fc80007ffe0ff */
[----:B------:R-:W-:-:S07]  /*3700*/  @!P1 PRMT R3, R2, 0x7610, R3 ;  /* 0x0000761002039816 */ /* 0x000fce0000000003 */
.L_x_1629:
[----:B-1----:R1:W-:Y:S02]  /*3710*/  STS.U16 [R0], R3 ;  /* 0x0000000300007388 */ /* 0x0023e40000000400 */
.L_x_1626:
[----:B------:R-:W2:Y:S01]  /*3720*/  LDC.64 R4, c[0x0][0x3a8] ;  /* 0x0000ea00ff047b82 */ /* 0x000ea20000000a00 */
[----:B------:R-:W3:Y:S01]  /*3730*/  LDCU.64 UR4, c[0x0][0x380] ;  /* 0x00007000ff0477ac */ /* 0x000ee20008000a00 */
[----:B------:R-:W-:Y:S02]  /*3740*/  IMAD.MOV.U32 R15, RZ, RZ, RZ ;  /* 0x000000ffff0f7224 */ /* 0x000fe400078e00ff */
[----:B--2---:R-:W-:-:S04]  /*3750*/  IMAD.WIDE.U32 R14, R4, UR8, R14 ;  /* 0x00000008040e7c25 */ /* 0x004fc8000f8e000e */
[----:B------:R-:W-:Y:S01]  /*3760*/  IMAD R5, R5, UR8, R15 ;  /* 0x0000000805057c24 */ /* 0x000fe2000f8e020f */
[----:B---3--:R-:W-:-:S04]  /*3770*/  LEA R4, P0, R14, UR4, 0x1 ;  /* 0x000000040e047c11 */ /* 0x008fc8000f8008ff */
[----:B------:R-:W-:-:S05]  /*3780*/  LEA.HI.X R5, R14, UR5, R5, 0x1, P0 ;  /* 0x000000050e057c11 */ /* 0x000fca00080f0c05 */
[----:B------:R-:W-:Y:S01]  /*3790*/  STG.E.U16 desc[UR10][R4.64], R3 ;  /* 0x0000000304007986 */ /* 0x000fe2000c10150a */
[----:B------:R-:W-:Y:S05]  /*37a0*/  EXIT ;  /* 0x000000000000794d */ /* 0x000fea0003800000 */
        .weak           $__internal_36_$__cuda_sm20_div_s64
        .type           $__internal_36_$__cuda_sm20_div_s64,@function
        .size           $__internal_36_$__cuda_sm20_div_s64,($__internal_37_$__cuda_sm20_rem_s64 - $__internal_36_$__cuda_sm20_div_s64)
$__internal_36_$__cuda_sm20_div_s64:
        /* <DEDUP_REMOVED lines=82> */
[----:B------:R-:W-:Y:S06]  /*3cd0*/  RET.REL.NODEC R8 `(contiguous_reducel13_u16) ;  /* 0xffffffc008c87950 */ /* 0x000fec0003c3ffff */
        .weak           $__internal_37_$__cuda_sm20_rem_s64
        .type           $__internal_37_$__cuda_sm20_rem_s64,@function
        .size           $__internal_37_$__cuda_sm20_rem_s64,(.L_x_32240 - $__internal_37_$__cuda_sm20_rem_s64)
$__internal_37_$__cuda_sm20_rem_s64:
        /* <DEDUP_REMOVED lines=66> */
[----:B------:R-:W-:Y:S06]  /*4100*/  RET.REL.NODEC R8 `(contiguous_reducel13_u16) ;  /* 0xffffffbc08bc7950 */ /* 0x000fec0003c3ffff */
.L_x_1632:
        /* <DEDUP_REMOVED lines=15> */
.L_x_32240:


//--------------------- .text.contiguous_reducel122_u16 --------------------------
	.section	.text.contiguous_reducel122_u16,"ax",@progbits
	.align	128
        .global         contiguous_reducel122_u16
        .type           contiguous_reducel122_u16,@function
        .size           contiguous_reducel122_u16,(.L_x_32943 - contiguous_reducel122_u16)
        .other          contiguous_reducel122_u16,@"STO_CUDA_ENTRY STV_DEFAULT"
contiguous_reducel122_u16:
.text.contiguous_reducel122_u16:
        /* <DEDUP_REMOVED lines=34> */
[----:B--2---:R-:W-:-:S05]  /*0220*/  @!P0 IMAD.IADD R6, R8, 0x1, R13 ;  /* 0x0000000108068824 */ /* 0x004fca00078e020d */
[----:B------:R0:W-:Y:S01]  /*0230*/  @!P0 STS.U16 [R3], R6 ;  /* 0x0000000603008388 */ /* 0x0001e20000000400 */
[----:B------:R-:W-:Y:S05]  /*0240*/  @!P0 BRA `(.L_x_1634) ;  /* 0x0000000000308947 */ /* 0x000fea0003800000 */
[----:B------:R-:W-:-:S04]  /*0250*/  ISETP.GE.U32.AND P0, PT, R4, UR8, PT ;  /* 0x0000000804007c0c */ /* 0x000fc8000bf06070 */
[----:B------:R-:W-:-:S13]  /*0260*/  ISETP.GE.U32.AND.EX P0, PT, RZ, UR9, PT, P0 ;  /* 0x00000009ff007c0c */ /* 0x000fda000bf06100 */
[----:B------:R-:W-:Y:S05]  /*0270*/  @P0 BRA `(.L_x_1634) ;  /* 0x0000000000240947 */ /* 0x000fea0003800000 */
[----:B------:R-:W1:Y:S01]  /*0280*/  S2R R7, SR_CTAID.Y ;  /* 0x0000000000077919 */ /* 0x000e620000002600 */
[----:B------:R-:W0:Y:S01]  /*0290*/  LDCU.64 UR4, c[0x0][0x388] ;  /* 0x00007100ff0477ac */ /* 0x000e220008000a00 */
[----:B------:R-:W-:-:S03]  /*02a0*/  HFMA2 R5, -RZ, RZ, 0, 0 ;  /* 0x00000000ff057431 */ /* 0x000fc600000001ff */
[----:B-1----:R-:W-:-:S04]  /*02b0*/  IMAD.WIDE.U32 R4, R7, UR8, R4 ;  /* 0x0000000807047c25 */ /* 0x002fc8000f8e0004 */
[----:B------:R-:W-:Y:S01]  /*02c0*/  IMAD R7, R7, UR9, R5 ;  /* 0x0000000907077c24 */ /* 0x000fe2000f8e0205 */
[----:B0-----:R-:W-:-:S04]  /*02d0*/  LEA R6, P0, R4, UR4, 0x1 ;  /* 0x0000000404067c11 */ /* 0x001fc8000f8008ff */
[----:B------:R-:W-:-:S05]  /*02e0*/  LEA.HI.X R7, R4, UR5, R7, 0x1, P0 ;  /* 0x0000000504077c11 */ /* 0x000fca00080f0c07 */
[----:B------:R-:W2:Y:S04]  /*02f0*/  LDG.E.U16 R6, desc[UR12][R6.64] ;  /* 0x0000000c06067981 */ /* 0x000ea8000c1e1500 */
[----:B--2---:R1:W-:Y:S02]  /*0300*/  STS.U16 [R3], R6 ;  /* 0x0000000603007388 */ /* 0x0043e40000000400 */
.L_x_1634:
[----:B------:R-:W-:Y:S05]  /*0310*/  BSYNC.RECONVERGENT B0 ;  /* 0x0000000000007941 */ /* 0x000fea0003800200 */
.L_x_1633:
[----:B------:R-:W-:Y:S06]  /*0320*/  BAR.SYNC.DEFER_BLOCKING 0x0 ;  /* 0x0000000000007b1d */ /* 0x000fec0000010000 */
[----:B------:R-:W-:Y:S05]  /*0330*/  @!P1 BRA `(.L_x_1635) ;  /* 0x0000000000309947 */ /* 0x000fea0003800000 */
.L_x_1636:
[----:B------:R-:W-:-:S04]  /*0340*/  SHF.R.U32.HI R7, RZ, 0x1, R2 ;  /* 0x00000001ff077819 */ /* 0x000fc80000011602 */
[----:B------:R-:W-:-:S13]  /*0350*/  ISETP.GE.U32.AND P0, PT, R0, R7, PT ;  /* 0x000000070000720c */ /* 0x000fda0003f06070 */
[----:B------:R-:W-:-:S05]  /*0360*/  @!P0 LOP3.LUT R4, R2, 0x7fe, RZ, 0xc0, !PT ;  /* 0x000007fe02048812 */ /* 0x000fca00078ec0ff */
[----:B------:R-:W-:Y:S02]  /*0370*/  @!P0 IMAD.IADD R5, R3, 0x1, R4 ;  /* 0x0000000103058824 */ /* 0x000fe400078e0204 */
[----:B------:R-:W-:Y:S04]  /*0380*/  @!P0 LDS.U16 R4, [R3] ;  /* 0x0000000003048984 */ /* 0x000fe80000000400 */
[----:B------:R-:W2:Y:S02]  /*0390*/  @!P0 LDS.U16 R5, [R5] ;  /* 0x0000000005058984 */ /* 0x000ea40000000400 */
[----:B--2---:R-:W-:-:S05]  /*03a0*/  @!P0 IMAD.IADD R4, R4, 0x1, R5 ;  /* 0x0000000104048824 */ /* 0x004fca00078e0205 */
[----:B------:R2:W-:Y:S01]  /*03b0*/  @!P0 STS.U16 [R3], R4 ;  /* 0x0000000403008388 */ /* 0x0005e20000000400 */
[----:B------:R-:W-:Y:S01]  /*03c0*/  BAR.SYNC.DEFER_BLOCKING 0x0 ;  /* 0x0000000000007b1d */ /* 0x000fe20000010000 */
[----:B------:R-:W-:Y:S01]  /*03d0*/  ISETP.GT.U32.AND P0, PT, R2, 0x83, PT ;  /* 0x000000830200780c */ /* 0x000fe20003f04070 */
[----:B------:R-:W-:-:S12]  /*03e0*/  IMAD.MOV.U32 R2, RZ, RZ, R7 ;  /* 0x000000ffff027224 */ /* 0x000fd800078e0007 */
[----:B--2---:R-:W-:Y:S05]  /*03f0*/  @P0 BRA `(.L_x_1636) ;  /* 0xfffffffc00d00947 */ /* 0x004fea000383ffff */
.L_x_1635:
[----:B------:R-:W-:Y:S05]  /*0400*/  @P2 EXIT ;  /* 0x000000000000294d */ /* 0x000fea0003800000 */
[----:B------:R-:W-:Y:S01]  /*0410*/  LDS.U16 R2, [R3] ;  /* 0x0000000003027984 */ /* 0x000fe20000000400 */
[----:B------:R-:W-:-:S03]  /*0420*/  ISETP.NE.AND P0, PT, R0, RZ, PT ;  /* 0x000000ff0000720c */ /* 0x000fc60003f05270 */
[----:B------:R-:W2:Y:S02]  /*0430*/  LDS.U16 R5, [R3+0x40] ;  /* 0x0000400003057984 */ /* 0x000ea40000000400 */
[----:B--2---:R-:W-:-:S05]  /*0440*/  IADD3 R2, PT, PT, R2, R5, RZ ;  /* 0x0000000502027210 */ /* 0x004fca0007ffe0ff */
[----:B------:R-:W-:Y:S04]  /*0450*/  STS.U16 [R3], R2 ;  /* 0x0000000203007388 */ /* 0x000fe80000000400 */
[----:B------:R-:W-:Y:S04]  /*0460*/  LDS.U16 R4, [R3] ;  /* 0x0000000003047984 */ /* 0x000fe80000000400 */
[----:B------:R-:W2:Y:S02]  /*0470*/  LDS.U16 R5, [R3+0x20] ;  /* 0x0000200003057984 */ /* 0x000ea40000000400 */
[----:B--2---:R-:W-:-:S05]  /*0480*/  IMAD.IADD R4, R4, 0x1, R5 ;  /* 0x0000000104047824 */ /* 0x004fca00078e0205 */
[----:B------:R-:W-:Y:S04]  /*0490*/  STS.U16 [R3], R4 ;  /* 0x0000000403007388 */ /* 0x000fe80000000400 */
[----:B------:R-:W-:Y:S04]  /*04a0*/  LDS.U16 R5, [R3] ;  /* 0x0000000003057984 */ /* 0x000fe80000000400 */
[----:B01----:R-:W0:Y:S02]  /*04b0*/  LDS.U16 R6, [R3+0x10] ;  /* 0x0000100003067984 */ /* 0x003e240000000400 */
[----:B0-----:R-:W-:-:S05]  /*04c0*/  IMAD.IADD R6, R5, 0x1, R6 ;  /* 0x0000000105067824 */ /* 0x001fca00078e0206 */
[----:B------:R-:W-:Y:S04]  /*04d0*/  STS.U16 [R3], R6 ;  /* 0x0000000603007388 */ /* 0x000fe80000000400 */
[----:B------:R-:W-:Y:S04]  /*04e0*/  LDS.U16 R5, [R3] ;  /* 0x0000000003057984 */ /* 0x000fe80000000400 */
[----:B------:R-:W0:Y:S02]  /*04f0*/  LDS.U16 R8, [R3+0x8] ;  /* 0x0000080003087984 */ /* 0x000e240000000400 */
[----:B0-----:R-:W-:-:S05]  /*0500*/  IADD3 R8, PT, PT, R5, R8, RZ ;  /* 0x0000000805087210 */ /* 0x001fca0007ffe0ff */
[----:B------:R-:W-:Y:S04]  /*0510*/  STS.U16 [R3], R8 ;  /* 0x0000000803007388 */ /* 0x000fe80000000400 */
[----:B------:R-:W-:Y:S04]  /*0520*/  LDS.U16 R2, [R3] ;  /* 0x0000000003027984 */ /* 0x000fe80000000400 */
[----:B------:R-:W0:Y:S02]  /*0530*/  LDS.U16 R5, [R3+0x4] ;  /* 0x0000040003057984 */ /* 0x000e240000000400 */
[----:B0-----:R-:W-:-:S05]  /*0540*/  IMAD.IADD R2, R2, 0x1, R5 ;  /* 0x0000000102027824 */ /* 0x001fca00078e0205 */
[----:B------:R-:W-:Y:S04]  /*0550*/  STS.U16 [R3], R2 ;  /* 0x0000000203007388 */ /* 0x000fe80000000400 */
[----:B------:R-:W-:Y:S04]  /*0560*/  LDS.U16 R4, [R3] ;  /* 0x0000000003047984 */ /* 0x000fe80000000400 */
[----:B------:R-:W0:Y:S02]  /*0570*/  LDS.U16 R5, [R3+0x2] ;  /* 0x0000020003057984 */ /* 0x000e240000000400 */
[----:B0-----:R-:W-:-:S05]  /*0580*/  IMAD.IADD R4, R4, 0x1, R5 ;  /* 0x0000000104047824 */ /* 0x001fca00078e0205 */
        /* <DEDUP_REMOVED lines=9> */
[----:B------:R-:W1:Y:S01]  /*0620*/  LDS.U16 R5, [UR4] ;  /* 0x00000004ff057984 */ /* 0x000e620008000400 */
[----:B------:R-:W-:Y:S02]  /*0630*/  UMOV UR4, UR6 ;  /* 0x0000000600047c82 */ /* 0x000fe40008000000 */
[----:B--2---:R-:W-:-:S04]  /*0640*/  UIMAD.WIDE.U32 UR4, UR7, UR8, UR4 ;  /* 0x00000008070472a5 */ /* 0x004fc8000f8e0004 */
[----:B------:R-:W-:Y:S02]  /*0650*/  UIMAD UR7, UR7, UR9, UR5 ;  /* 0x00000009070772a4 */ /* 0x000fe4000f8e0205 */
[----:B---3--:R-:W-:-:S04]  /*0660*/  ULEA UR5, UP0, UR4, UR10, 0x1 ;  /* 0x0000000a04057291 */ /* 0x008fc8000f8008ff */
[----:B------:R-:W-:Y:S02]  /*0670*/  ULEA.HI.X UR4, UR4, UR11, UR7, 0x1, UP0 ;  /* 0x0000000b04047291 */ /* 0x000fe400080f0c07 */
[----:B------:R-:W-:-:S04]  /*0680*/  MOV R2, UR5 ;  /* 0x0000000500027c02 */ /* 0x000fc80008000f00 */
[----:B0-----:R-:W-:-:S05]  /*0690*/  IMAD.U32 R3, RZ, RZ, UR4 ;  /* 0x00000004ff037e24 */ /* 0x001fca000f8e00ff */
[----:B-1----:R-:W-:Y:S01]  /*06a0*/  STG.E.U16 desc[UR12][R2.64], R5 ;  /* 0x0000000502007986 */ /* 0x002fe2000c10150c */
[----:B------:R-:W-:Y:S05]  /*06b0*/  EXIT ;  /* 0x000000000000794d */ /* 0x000fea0003800000 */
.L_x_1637:
        /* <DEDUP_REMOVED lines=12> */
.L_x_32943:


//--------------------- .text.contiguous_reducel12_u16 --------------------------
	.section	.text.contiguous_reducel12_u16,"ax",@progbits
	.align	128
        .global         contiguous_reducel12_u16
        .type           contiguous_reducel12_u16,@function
        .size           contiguous_reducel12_u16,(.L_x_32242 - contiguous_reducel12_u16)
        .other          contiguous_reducel12_u16,@"STO_CUDA_ENTRY STV_DEFAULT"
contiguous_reducel12_u16:
.text.contiguous_reducel12_u16:
        /* <DEDUP_REMOVED lines=46> */
.L_x_1666:
        /* <DEDUP_REMOVED lines=32> */
.L_x_1643:
[----:B------:R-:W-:Y:S01]  /*04e0*/  MOV R26, R6 ;  /* 0x00000006001a7202 */ /* 0x000fe20000000f00 */
[----:B------:R-:W-:Y:S01]  /*04f0*/  IMAD.MOV.U32 R13, RZ, RZ, R7 ;  /* 0x000000ffff0d7224 */ /* 0x000fe200078e0007 */
[----:B------:R-:W-:Y:S01]  /*0500*/  MOV R14, R34 ;  /* 0x00000022000e7202 */ /* 0x000fe20000000f00 */
[----:B------:R-:W-:Y:S01]  /*0510*/  IMAD.MOV.U32 R11, RZ, RZ, R35 ;  /* 0x000000ffff0b7224 */ /* 0x000fe200078e0023 */
[----:B------:R-:W-:-:S07]  /*0520*/  MOV R12, 0x540 ;  /* 0x00000540000c7802 */ /* 0x000fce0000000f00 */
[----:B-1----:R-:W-:Y:S05]  /*0530*/  CALL.REL.NOINC `($__internal_38_$__cuda_sm20_div_s64) ;  /* 0x00000064005c7944 */ /* 0x002fea0003c00000 */
        /* <DEDUP_REMOVED lines=9> */
.L_x_1644:
[----:B------:R-:W-:Y:S05]  /*05d0*/  BSYNC.RECONVERGENT B1 ;  /* 0x0000000000017941 */ /* 0x000fea0003800200 */
.L_x_1642:
        /* <DEDUP_REMOVED lines=34> */
.L_x_1646:
[----:B------:R-:W-:Y:S01]  /*0800*/  IMAD.MOV.U32 R26, RZ, RZ, R20 ;  /* 0x000000ffff1a7224 */ /* 0x000fe200078e0014 */
[----:B------:R-:W-:Y:S01]  /*0810*/  MOV R13, R9 ;  /* 0x00000009000d7202 */ /* 0x000fe20000000f00 */
[----:B------:R-:W-:Y:S01]  /*0820*/  IMAD.MOV.U32 R14, RZ, RZ, R34 ;  /* 0x000000ffff0e7224 */ /* 0x000fe200078e0022 */
[----:B------:R-:W-:Y:S02]  /*0830*/  MOV R11, R35 ;  /* 0x00000023000b7202 */ /* 0x000fe40000000f00 */
[----:B------:R-:W-:-:S07]  /*0840*/  MOV R12, 0x860 ;  /* 0x00000860000c7802 */ /* 0x000fce0000000f00 */
[----:B------:R-:W-:Y:S05]  /*0850*/  CALL.REL.NOINC `($__internal_38_$__cuda_sm20_div_s64) ;  /* 0x0000006000947944 */ /* 0x000fea0003c00000 */
        /* <DEDUP_REMOVED lines=9> */
.L_x_1647:
[----:B------:R-:W-:Y:S05]  /*08f0*/  BSYNC.RECONVERGENT B1 ;  /* 0x0000000000017941 */ /* 0x000fea0003800200 */
.L_x_1645:
        /* <DEDUP_REMOVED lines=33> */
.L_x_1649:
[----:B------:R-:W-:Y:S01]  /*0b10*/  IMAD.MOV.U32 R26, RZ, RZ, R36 ;  /* 0x000000ffff1a7224 */ /* 0x000fe200078e0024 */
[----:B------:R-:W-:Y:S01]  /*0b20*/  MOV R13, R37 ;  /* 0x00000025000d7202 */ /* 0x000fe20000000f00 */
[----:B------:R-:W-:Y:S01]  /*0b30*/  IMAD.MOV.U32 R14, RZ, RZ, R20 ;  /* 0x000000ffff0e7224 */ /* 0x000fe200078e0014 */
[----:B------:R-:W-:Y:S02]  /*0b40*/  MOV R11, R21 ;  /* 0x00000015000b7202 */ /* 0x000fe40000000f00 */
[----:B------:R-:W-:-:S07]  /*0b50*/  MOV R12, 0xb70 ;  /* 0x00000b70000c7802 */ /* 0x000fce0000000f00 */
[----:B------:R-:W-:Y:S05]  /*0b60*/  CALL.REL.NOINC `($__internal_38_$__cuda_sm20_div_s64) ;  /* 0x0000005c00d07944 */ /* 0x000fea0003c00000 */
        /* <DEDUP_REMOVED lines=10> */
.L_x_1650:
[----:B------:R-:W-:Y:S05]  /*0c10*/  BSYNC.RECONVERGENT B1 ;  /* 0x0000000000017941 */ /* 0x000fea0003800200 */
.L_x_1648:
        /* <DEDUP_REMOVED lines=35> */
.L_x_1652:
[----:B------:R-:W-:Y:S01]  /*0e50*/  MOV R26, R34 ;  /* 0x00000022001a7202 */ /* 0x000fe20000000f00 */
[----:B------:R-:W-:Y:S01]  /*0e60*/  IMAD.MOV.U32 R13, RZ, RZ, R35 ;  /* 0x000000ffff0d7224 */ /* 0x000fe200078e0023 */
[----:B------:R-:W-:Y:S01]  /*0e70*/  MOV R14, R20 ;  /* 0x00000014000e7202 */ /* 0x000fe20000000f00 */
[----:B------:R-:W-:Y:S01]  /*0e80*/  IMAD.MOV.U32 R11, RZ, RZ, R21 ;  /* 0x000000ffff0b7224 */ /* 0x000fe200078e0015 */
[----:B------:R-:W-:-:S07]  /*0e90*/  MOV R12, 0xeb0 ;  /* 0x00000eb0000c7802 */ /* 0x000fce0000000f00 */
[----:B------:R-:W-:Y:S05]  /*0ea0*/  CALL.REL.NOINC `($__internal_38_$__cuda_sm20_div_s64) ;  /* 0x0000005c00007944 */ /* 0x000fea0003c00000 */
        /* <DEDUP_REMOVED lines=11> */
.L_x_1653:
[----:B------:R-:W-:Y:S05]  /*0f60*/  BSYNC.RECONVERGENT B1 ;  /* 0x0000000000017941 */ /* 0x000fea0003800200 */
.L_x_1651:
        /* <DEDUP_REMOVED lines=36> */
.L_x_1655:
        /* <DEDUP_REMOVED lines=16> */
.L_x_1656:
[----:B------:R-:W-:Y:S05]  /*12b0*/  BSYNC.RECONVERGENT B1 ;  /* 0x0000000000017941 */ /* 0x000fea0003800200 */
.L_x_1654:
        /* <DEDUP_REMOVED lines=35> */
.L_x_1658:
        /* <DEDUP_REMOVED lines=17> */
.L_x_1659:
[----:B------:R-:W-:Y:S05]  /*1600*/  BSYNC.RECONVERGENT B1 ;  /* 0x0000000000017941 */ /* 0x000fea0003800200 */
.L_x_1657:
        /* <DEDUP_REMOVED lines=35> */
.L_x_1661:
        /* <DEDUP_REMOVED lines=16> */
.L_x_1662:
[----:B------:R-:W-:Y:S05]  /*1940*/  BSYNC.RECONVERGENT B1 ;  /* 0x0000000000017941 */ /* 0x000fea0003800200 */
.L_x_1660:
        /* <DEDUP_REMOVED lines=35> */
.L_x_1664:
        /* <DEDUP_REMOVED lines=16> */
.L_x_1665:
[----:B------:R-:W-:Y:S05]  /*1c80*/  BSYNC.RECONVERGENT B1 ;  /* 0x0000000000017941 */ /* 0x000fea0003800200 */
.L_x_1663:
        /* <DEDUP_REMOVED lines=8> */
.L_x_1641:
        /* <DEDUP_REMOVED lines=36> */
.L_x_1669:
[----:B------:R-:W-:Y:S01]  /*1f50*/  MOV R26, R6 ;  /* 0x00000006001a7202 */ /* 0x000fe20000000f00 */
[----:B------:R-:W-:Y:S01]  /*1f60*/  IMAD.MOV.U32 R13, RZ, RZ, R7 ;  /* 0x000000ffff0d7224 */ /* 0x000fe200078e0007 */
[----:B------:R-:W-:Y:S01]  /*1f70*/  MOV R14, R16 ;  /* 0x00000010000e7202 */ /* 0x000fe20000000f00 */
[----:B------:R-:W-:Y:S01]  /*1f80*/  IMAD.MOV.U32 R11, RZ, RZ, R17 ;  /* 0x000000ffff0b7224 */ /* 0x000fe200078e0011 */
[----:B------:R-:W-:-:S07]  /*1f90*/  MOV R12, 0x1fb0 ;  /* 0x00001fb0000c7802 */ /* 0x000fce0000000f00 */
[----:B------:R-:W-:Y:S05]  /*1fa0*/  CALL.REL.NOINC `($__internal_38_$__cuda_sm20_div_s64) ;  /* 0x0000004800c07944 */ /* 0x000fea0003c00000 */
        /* <DEDUP_REMOVED lines=9> */
.L_x_1670:
[----:B------:R-:W-:Y:S05]  /*2040*/  BSYNC.RECONVERGENT B1 ;  /* 0x0000000000017941 */ /* 0x000fea0003800200 */
.L_x_1668:
        /* <DEDUP_REMOVED lines=34> */
.L_x_1672:
        /* <DEDUP_REMOVED lines=17> */
.L_x_1673:
[----:B------:R-:W-:Y:S05]  /*2380*/  BSYNC.RECONVERGENT B1 ;  /* 0x0000000000017941 */ /* 0x000fea0003800200 */
.L_x_1671:
        /* <DEDUP_REMOVED lines=36> */
.L_x_1675:
        /* <DEDUP_REMOVED lines=16> */
.L_x_1676:
[----:B------:R-:W-:Y:S05]  /*26d0*/  BSYNC.RECONVERGENT B1 ;  /* 0x0000000000017941 */ /* 0x000fea0003800200 */
.L_x_1674:
        /* <DEDUP_REMOVED lines=35> */
.L_x_1678:
[----:B------:R-:W-:Y:S01]  /*2910*/  MOV R26, R18 ;  /* 0x00000012001a7202 */ /* 0x000fe20000000f00 */
[----:B------:R-:W-:Y:S01]  /*2920*/  IMAD.MOV.U32 R13, RZ, RZ, R19 ;  /* 0x000000ffff0d7224 */ /* 0x000fe200078e0013 */
[----:B------:R-:W-:Y:S01]  /*2930*/  MOV R14, R16 ;  /* 0x00000010000e7202 */ /* 0x000fe20000000f00 */
[----:B------:R-:W-:Y:S01]  /*2940*/  IMAD.MOV.U32 R11, RZ, RZ, R17 ;  /* 0x000000ffff0b7224 */ /* 0x000fe200078e0011 */
[----:B------:R-:W-:-:S07]  /*2950*/  MOV R12, 0x2970 ;  /* 0x00002970000c7802 */ /* 0x000fce0000000f00 */
[----:B------:R-:W-:Y:S05]  /*2960*/  CALL.REL.NOINC `($__internal_38_$__cuda_sm20_div_s64) ;  /* 0x0000004000507944 */ /* 0x000fea0003c00000 */
        /* <DEDUP_REMOVED lines=10> */
.L_x_1679:
[----:B------:R-:W-:Y:S05]  /*2a10*/  BSYNC.RECONVERGENT B1 ;  /* 0x0000000000017941 */ /* 0x000fea0003800200 */
.L_x_1677:
[----:B------:R-:W-:Y:S01]  /*2a20*/  MOV R36, R22 ;  /* 0x0000001600247202 */ /* 0x000fe20000000f00 */
[----:B------:R-:W-:Y:S02]  /*2a30*/  IMAD R11, R11, R38, RZ ;  /* 0x000000260b0b7224 */ /* 0x000fe400078e02ff */
[----:B------:R-:W-:Y:S02]  /*2a40*/  VIADD R8, R8, 0xfffffffe ;  /* 0xfffffffe08087836 */ /* 0x000fe40000000000 */
[----:B------:R-:W-:-:S04]  /*2a50*/  IMAD.WIDE.U32 R22, R38, R10, R36 ;  /* 0x0000000a26167225 */ /* 0x000fc800078e0024 */
[----:B------:R-:W-:-:S05]  /*2a60*/  IMAD R11, R39, R10, R11 ;  /* 0x0000000a270b7224 */ /* 0x000fca00078e020b */
[----:B------:R-:W-:-:S07]  /*2a70*/  IADD3 R23, PT, PT, R23, R11, RZ ;  /* 0x0000000b17177210 */ /* 0x000fce0007ffe0ff */
.L_x_1667:
        /* <DEDUP_REMOVED lines=30> */
.L_x_1681:
[----:B------:R-:W-:Y:S01]  /*2c60*/  MOV R18, R6 ;  /* 0x0000000600127202 */ /* 0x000fe20000000f00 */
[----:B------:R-:W-:Y:S01]  /*2c70*/  IMAD.MOV.U32 R19, RZ, RZ, R7 ;  /* 0x000000ffff137224 */ /* 0x000fe200078e0007 */
[----:B------:R-:W-:Y:S01]  /*2c80*/  MOV R24, R10 ;  /* 0x0000000a00187202 */ /* 0x000fe20000000f00 */
[----:B------:R-:W-:Y:S01]  /*2c90*/  IMAD.MOV.U32 R21, RZ, RZ, R11 ;  /* 0x000000ffff157224 */ /* 0x000fe200078e000b */
[----:B------:R-:W-:-:S07]  /*2ca0*/  MOV R26, 0x2cc0 ;  /* 0x00002cc0001a7802 */ /* 0x000fce0000000f00 */
[----:B------:R-:W-:Y:S05]  /*2cb0*/  CALL.REL.NOINC `($__internal_39_$__cuda_sm20_rem_s64) ;  /* 0x0000004000c87944 */ /* 0x000fea0003c00000 */
.L_x_1682:
[----:B------:R-:W-:Y:S05]  /*2cc0*/  BSYNC.RECONVERGENT B1 ;  /* 0x0000000000017941 */ /* 0x000fea0003800200 */
.L_x_1680:
        /* <DEDUP_REMOVED lines=30> */
.L_x_1684:
[----:B------:R-:W-:Y:S01]  /*2eb0*/  MOV R24, R10 ;  /* 0x0000000a00187202 */ /* 0x000fe20000000f00 */
[----:B------:R-:W-:Y:S01]  /*2ec0*/  IMAD.MOV.U32 R21, RZ, RZ, R11 ;  /* 0x000000ffff157224 */ /* 0x000fe200078e000b */
[----:B------:R-:W-:Y:S01]  /*2ed0*/  MOV R18, R20 ;  /* 0x0000001400127202 */ /* 0x000fe20000000f00 */
[----:B------:R-:W-:Y:S01]  /*2ee0*/  IMAD.MOV.U32 R19, RZ, RZ, R9 ;  /* 0x000000ffff137224 */ /* 0x000fe200078e0009 */
[----:B------:R-:W-:-:S07]  /*2ef0*/  MOV R26, 0x2f10 ;  /* 0x00002f10001a7802 */ /* 0x000fce0000000f00 */
[----:B------:R-:W-:Y:S05]  /*2f00*/  CALL.REL.NOINC `($__internal_39_$__cuda_sm20_rem_s64) ;  /* 0x0000004000347944 */ /* 0x000fea0003c00000 */
.L_x_1685:
[----:B------:R-:W-:Y:S05]  /*2f10*/  BSYNC.RECONVERGENT B1 ;  /* 0x0000000000017941 */ /* 0x000fea0003800200 */
.L_x_1683:
[----:B------:R-:W-:Y:S02]  /*2f20*/  IMAD R7, R7, R16, RZ ;  /* 0x0000001007077224 */ /* 0x000fe400078e02ff */
[----:B------:R-:W-:-:S04]  /*2f30*/  IMAD.WIDE.U32 R22, R16, R6, R22 ;  /* 0x0000000610167225 */ /* 0x000fc800078e0016 */
[----:B------:R-:W-:-:S05]  /*2f40*/  IMAD R7, R17, R6, R7 ;  /* 0x0000000611077224 */ /* 0x000fca00078e0207 */
[----:B------:R-:W-:-:S07]  /*2f50*/  IADD3 R23, PT, PT, R23, R7, RZ ;  /* 0x0000000717177210 */ /* 0x000fce0007ffe0ff */
.L_x_1640:
[----:B------:R-:W0:Y:S02]  /*2f60*/  LDCU.64 UR4, c[0x0][0x388] ;  /* 0x00007100ff0477ac */ /* 0x000e240008000a00 */
[----:B0-----:R-:W-:Y:S02]  /*2f70*/  LEA R8, P1, R22, UR4, 0x1 ;  /* 0x0000000416087c11 */ /* 0x001fe4000f8208ff */
[----:B------:R-:W-:Y:S02]  /*2f80*/  LEA R6, P0, R4, UR4, 0x1 ;  /* 0x0000000404067c11 */ /* 0x000fe4000f8008ff */
[----:B------:R-:W-:Y:S02]  /*2f90*/  LEA.HI.X R9, R22, UR5, R23, 0x1, P1 ;  /* 0x0000000516097c11 */ /* 0x000fe400088f0c17 */
[----:B------:R-:W-:-:S04]  /*2fa0*/  LEA.HI.X R7, R4, UR5, R5, 0x1, P0 ;  /* 0x0000000504077c11 */ /* 0x000fc800080f0c05 */
[----:B------:R-:W2:Y:S04]  /*2fb0*/  LDG.E.U16 R9, desc[UR12][R8.64] ;  /* 0x0000000c08097981 */ /* 0x000ea8000c1e1500 */
[----:B------:R-:W2:Y:S02]  /*2fc0*/  LDG.E.U16 R6, desc[UR12][R6.64] ;  /* 0x0000000c06067981 */ /* 0x000ea4000c1e1500 */
[----:B--2---:R-:W-:-:S05]  /*2fd0*/  IMAD.IADD R4, R6, 0x1, R9 ;  /* 0x0000000106047824 */ /* 0x004fca00078e0209 */
[----:B------:R0:W-:Y:S01]  /*2fe0*/  STS.U16 [R3], R4 ;  /* 0x0000000403007388 */ /* 0x0001e20000000400 */
[----:B------:R-:W-:Y:S05]  /*2ff0*/  BRA `(.L_x_1686) ;  /* 0x0000003400b87947 */ /* 0x000fea0003800000 */
.L_x_1639:
        /* <DEDUP_REMOVED lines=18> */
.L_x_1713:
        /* <DEDUP_REMOVED lines=30> */
.L_x_1690:
[----:B------:R-:W-:Y:S01]  /*3300*/  IMAD.MOV.U32 R26, RZ, RZ, R18 ;  /* 0x000000ffff1a7224 */ /* 0x000fe200078e0012 */
[----:B------:R-:W-:Y:S01]  /*3310*/  MOV R13, R19 ;  /* 0x00000013000d7202 */ /* 0x000fe20000000f00 */
[----:B------:R-:W-:Y:S01]  /*3320*/  IMAD.MOV.U32 R14, RZ, RZ, R20 ;  /* 0x000000ffff0e7224 */ /* 0x000fe200078e0014 */
[----:B------:R-:W-:Y:S02]  /*3330*/  MOV R11, R21 ;  /* 0x00000015000b7202 */ /* 0x000fe40000000f00 */
[----:B------:R-:W-:-:S07]  /*3340*/  MOV R12, 0x3360 ;  /* 0x00003360000c7802 */ /* 0x000fce0000000f00 */
[----:B-1----:R-:W-:Y:S05]  /*3350*/  CALL.REL.NOINC `($__internal_38_$__cuda_sm20_div_s64) ;  /* 0x0000003400d47944 */ /* 0x002fea0003c00000 */
        /* <DEDUP_REMOVED lines=9> */
.L_x_1691:
[----:B------:R-:W-:Y:S05]  /*33f0*/  BSYNC.RECONVERGENT B1 ;  /* 0x0000000000017941 */ /* 0x000fea0003800200 */
.L_x_1689:
        /* <DEDUP_REMOVED lines=39> */
.L_x_1693:
[----:B------:R-:W-:Y:S01]  /*3670*/  IMAD.MOV.U32 R26, RZ, RZ, R36 ;  /* 0x000000ffff1a7224 */ /* 0x000fe200078e0024 */
[----:B------:R-:W-:Y:S01]  /*3680*/  MOV R13, R37 ;  /* 0x00000025000d7202 */ /* 0x000fe20000000f00 */
[----:B------:R-:W-:Y:S01]  /*3690*/  IMAD.MOV.U32 R14, RZ, RZ, R38 ;  /* 0x000000ffff0e7224 */ /* 0x000fe200078e0026 */
[----:B------:R-:W-:Y:S02]  /*36a0*/  MOV R11, R39 ;  /* 0x00000027000b7202 */ /* 0x000fe40000000f00 */
[----:B------:R-:W-:-:S07]  /*36b0*/  MOV R12, 0x36d0 ;  /* 0x000036d0000c7802 */ /* 0x000fce0000000f00 */
[----:B-1----:R-:W-:Y:S05]  /*36c0*/  CALL.REL.NOINC `($__internal_38_$__cuda_sm20_div_s64) ;  /* 0x0000003000f87944 */ /* 0x002fea0003c00000 */
        /* <DEDUP_REMOVED lines=11> */
.L_x_1694:
[----:B------:R-:W-:Y:S05]  /*3780*/  BSYNC.RECONVERGENT B1 ;  /* 0x0000000000017941 */ /* 0x000fea0003800200 */
.L_x_1692:
        /* <DEDUP_REMOVED lines=37> */
.L_x_1696:
        /* <DEDUP_REMOVED lines=17> */
.L_x_1697:
[----:B------:R-:W-:Y:S05]  /*3af0*/  BSYNC.RECONVERGENT B1 ;  /* 0x0000000000017941 */ /* 0x000fea0003800200 */
.L_x_1695:
        /* <DEDUP_REMOVED lines=38> */
.L_x_1699:
        /* <DEDUP_REMOVED lines=17> */
.L_x_1700:
[----:B------:R-:W-:Y:S05]  /*3e70*/  BSYNC.RECONVERGENT B1 ;  /* 0x0000000000017941 */ /* 0x000fea0003800200 */
.L_x_1698:
        /* <DEDUP_REMOVED lines=38> */
.L_x_1702:
        /* <DEDUP_REMOVED lines=17> */
.L_x_1703:
[----:B------:R-:W-:Y:S05]  /*41f0*/  BSYNC.RECONVERGENT B1 ;  /* 0x0000000000017941 */ /* 0x000fea0003800200 */
.L_x_1701:
        /* <DEDUP_REMOVED lines=40> */
.L_x_1705:
        /* <DEDUP_REMOVED lines=17> */
.L_x_1706:
[----:B------:R-:W-:Y:S05]  /*4590*/  BSYNC.RECONVERGENT B1 ;  /* 0x0000000000017941 */ /* 0x000fea0003800200 */
.L_x_1704:
        /* <DEDUP_REMOVED lines=40> */
.L_x_1708:
        /* <DEDUP_REMOVED lines=17> */
.L_x_1709:
[----:B------:R-:W-:Y:S05]  /*4930*/  BSYNC.RECONVERGENT B1 ;  /* 0x0000000000017941 */ /* 0x000fea0003800200 */
.L_x_1707:
        /* <DEDUP_REMOVED lines=38> */
.L_x_1711:
        /* <DEDUP_REMOVED lines=17> */
.L_x_1712:
[----:B------:R-:W-:Y:S05]  /*4cb0*/  BSYNC.RECONVERGENT B1 ;  /* 0x0000000000017941 */ /* 0x000fea0003800200 */
.L_x_1710:
        /* <DEDUP_REMOVED lines=15> */
.L_x_1688:
        /* <DEDUP_REMOVED lines=37> */
.L_x_1716:
        /* <DEDUP_REMOVED lines=15> */
.L_x_1717:
[----:B------:R-:W-:Y:S05]  /*50f0*/  BSYNC.RECONVERGENT B1 ;  /* 0x0000000000017941 */ /* 0x000fea0003800200 */
.L_x_1715:
        /* <DEDUP_REMOVED lines=39> */
.L_x_1719:
[----:B------:R-:W-:Y:S01]  /*5370*/  MOV R26, R18 ;  /* 0x00000012001a7202 */ /* 0x000fe20000000f00 */
[----:B------:R-:W-:Y:S01]  /*5380*/  IMAD.MOV.U32 R13, RZ, RZ, R19 ;  /* 0x000000ffff0d7224 */ /* 0x000fe200078e0013 */
[----:B------:R-:W-:Y:S02]  /*5390*/  MOV R14, R6 ;  /* 0x00000006000e7202 */ /* 0x000fe40000000f00 */
[----:B------:R-:W-:Y:S02]  /*53a0*/  MOV R11, R7 ;  /* 0x00000007000b7202 */ /* 0x000fe40000000f00 */
[----:B------:R-:W-:-:S07]  /*53b0*/  MOV R12, 0x53d0 ;  /* 0x000053d0000c7802 */ /* 0x000fce0000000f00 */
[----:B------:R-:W-:Y:S05]  /*53c0*/  CALL.REL.NOINC `($__internal_38_$__cuda_sm20_div_s64) ;  /* 0x0000001400b87944 */ /* 0x000fea0003c00000 */
        /* <DEDUP_REMOVED lines=11> */
.L_x_1720:
[----:B------:R-:W-:Y:S05]  /*5480*/  BSYNC.RECONVERGENT B1 ;  /* 0x0000000000017941 */ /* 0x000fea0003800200 */
.L_x_1718:
        /* <DEDUP_REMOVED lines=40> */
.L_x_1722:
        /* <DEDUP_REMOVED lines=17> */
.L_x_1723:
[----:B------:R-:W-:Y:S05]  /*5820*/  BSYNC.RECONVERGENT B1 ;  /* 0x0000000000017941 */ /* 0x000fea0003800200 */
.L_x_1721:
        /* <DEDUP_REMOVED lines=40> */
.L_x_1725:
[----:B------:R-:W-:Y:S01]  /*5ab0*/  MOV R26, R18 ;  /* 0x00000012001a7202 */ /* 0x000fe20000000f00 */
[----:B------:R-:W-:Y:S01]  /*5ac0*/  IMAD.MOV.U32 R14, RZ, RZ, R20 ;  /* 0x000000ffff0e7224 */ /* 0x000fe200078e0014 */
[----:B------:R-:W-:Y:S02]  /*5ad0*/  MOV R13, R19 ;  /* 0x00000013000d7202 */ /* 0x000fe40000000f00 */
[----:B------:R-:W-:Y:S02]  /*5ae0*/  MOV R11, R21 ;  /* 0x00000015000b7202 */ /* 0x000fe40000000f00 */
[----:B------:R-:W-:-:S07]  /*5af0*/  MOV R12, 0x5b10 ;  /* 0x00005b10000c7802 */ /* 0x000fce0000000f00 */
[----:B------:R-:W-:Y:S05]  /*5b00*/  CALL.REL.NOINC `($__internal_38_$__cuda_sm20_div_s64) ;  /* 0x0000000c00e87944 */ /* 0x000fea0003c00000 */
        /* <DEDUP_REMOVED lines=11> */
.L_x_1726:
[----:B------:R-:W-:Y:S05]  /*5bc0*/  BSYNC.RECONVERGENT B1 ;  /* 0x0000000000017941 */ /* 0x000fea0003800200 */
.L_x_1724:
        /* <DEDUP_REMOVED lines=11> */
.L_x_1714:
        /* <DEDUP_REMOVED lines=35> */
.L_x_1729:
[----:B------:R-:W-:Y:S01]  /*5eb0*/  MOV R26, R18 ;  /* 0x00000012001a7202 */ /* 0x000fe20000000f00 */
[----:B------:R-:W-:Y:S01]  /*5ec0*/  IMAD.MOV.U32 R13, RZ, RZ, R19 ;  /* 0x000000ffff0d7224 */ /* 0x000fe200078e0013 */
[----:B------:R-:W-:Y:S02]  /*5ed0*/  MOV R14, R4 ;  /* 0x00000004000e7202 */ /* 0x000fe40000000f00 */
[----:B------:R-:W-:Y:S02]  /*5ee0*/  MOV R11, R5 ;  /* 0x00000005000b7202 */ /* 0x000fe40000000f00 */
[----:B------:R-:W-:-:S07]  /*5ef0*/  MOV R12, 0x5f10 ;  /* 0x00005f10000c7802 */ /* 0x000fce0000000f00 */
[----:B------:R-:W-:Y:S05]  /*5f00*/  CALL.REL.NOINC `($__internal_38_$__cuda_sm20_div_s64) ;  /* 0x0000000800e87944 */ /* 0x000fea0003c00000 */
        /* <DEDUP_REMOVED lines=8> */
.L_x_1730:
[----:B------:R-:W-:Y:S05]  /*5f90*/  BSYNC.RECONVERGENT B1 ;  /* 0x0000000000017941 */ /* 0x000fea0003800200 */
.L_x_1728:
        /* <DEDUP_REMOVED lines=39> */
.L_x_1732:
[----:B------:R-:W-:Y:S01]  /*6210*/  MOV R26, R18 ;  /* 0x00000012001a7202 */ /* 0x000fe20000000f00 */
[----:B------:R-:W-:Y:S01]  /*6220*/  IMAD.MOV.U32 R13, RZ, RZ, R19 ;  /* 0x000000ffff0d7224 */ /* 0x000fe200078e0013 */
[----:B------:R-:W-:Y:S02]  /*6230*/  MOV R14, R16 ;  /* 0x00000010000e7202 */ /* 0x000fe40000000f00 */
[----:B------:R-:W-:Y:S02]  /*6240*/  MOV R11, R17 ;  /* 0x00000011000b7202 */ /* 0x000fe40000000f00 */
[----:B------:R-:W-:-:S07]  /*6250*/  MOV R12, 0x6270 ;  /* 0x00006270000c7802 */ /* 0x000fce0000000f00 */
[----:B------:R-:W-:Y:S05]  /*6260*/  CALL.REL.NOINC `($__internal_38_$__cuda_sm20_div_s64) ;  /* 0x0000000800107944 */ /* 0x000fea0003c00000 */
        /* <DEDUP_REMOVED lines=11> */
.L_x_1733:
[----:B------:R-:W-:Y:S05]  /*6320*/  BSYNC.RECONVERGENT B1 ;  /* 0x0000000000017941 */ /* 0x000fea0003800200 */
.L_x_1731:
        /* <DEDUP_REMOVED lines=11> */
.L_x_1727:
        /* <DEDUP_REMOVED lines=31> */
.L_x_1735:
[----:B------:R-:W-:Y:S01]  /*65d0*/  IMAD.MOV.U32 R24, RZ, RZ, R20 ;  /* 0x000000ffff187224 */ /* 0x000fe200078e0014 */
[----:B------:R-:W-:-:S07]  /*65e0*/  MOV R26, 0x6600 ;  /* 0x00006600001a7802 */ /* 0x000fce0000000f00 */
[----:B------:R-:W-:Y:S05]  /*65f0*/  CALL.REL.NOINC `($__internal_39_$__cuda_sm20_rem_s64) ;  /* 0x0000000800787944 */ /* 0x000fea0003c00000 */
[----:B------:R-:W-:Y:S02]  /*6600*/  MOV R4, R6 ;  /* 0x0000000600047202 */ /* 0x000fe40000000f00 */
[----:B------:R-:W-:-:S07]  /*6610*/  MOV R5, R7 ;  /* 0x0000000700057202 */ /* 0x000fce0000000f00 */
.L_x_1736:
[----:B------:R-:W-:Y:S05]  /*6620*/  BSYNC.RECONVERGENT B1 ;  /* 0x0000000000017941 */ /* 0x000fea0003800200 */
.L_x_1734:
        /* <DEDUP_REMOVED lines=9> */
.L_x_1687:
[----:B------:R-:W2:Y:S04]  /*66c0*/  LDG.E.U16 R8, desc[UR12][R8.64] ;  /* 0x0000000c08087981 */ /* 0x000ea8000c1e1500 */
[----:B--2---:R1:W-:Y:S02]  /*66d0*/  STS.U16 [R3], R8 ;  /* 0x0000000803007388 */ /* 0x0043e40000000400 */
.L_x_1686:
[----:B------:R-:W-:Y:S05]  /*66e0*/  BSYNC.RECONVERGENT B0 ;  /* 0x0000000000007941 */ /* 0x000fea0003800200 */
.L_x_1638:
[----:B------:R-:W-:Y:S01]  /*66f0*/  BAR.SYNC.DEFER_BLOCKING 0x0 ;  /* 0x0000000000007b1d */ /* 0x000fe20000010000 */
[----:B------:R-:W-:Y:S02]  /*6700*/  ISETP.GE.U32.AND P0, PT, R2, 0x42, PT ;  /* 0x000000420200780c */ /* 0x000fe40003f06070 */
[----:B------:R-:W-:-:S11]  /*6710*/  ISETP.GT.U32.AND P1, PT, R0, 0x1f, PT ;  /* 0x0000001f0000780c */ /* 0x000fd60003f24070 */
[----:B------:R-:W-:Y:S05]  /*6720*/  @!P0 BRA `(.L_x_1737) ;  /* 0x0000000000308947 */ /* 0x000fea0003800000 */
.L_x_1738:
[----:B------:R-:W-:-:S04]  /*6730*/  SHF.R.U32.HI R7, RZ, 0x1, R2 ;  /* 0x00000001ff077819 */ /* 0x000fc80000011602 */
[----:B------:R-:W-:-:S13]  /*6740*/  ISETP.GE.U32.AND P0, PT, R0, R7, PT ;  /* 0x000000070000720c */ /* 0x000fda0003f06070 */
[----:B0-----:R-:W-:-:S04]  /*6750*/  @!P0 LOP3.LUT R4, R2, 0x7fe, RZ, 0xc0, !PT ;  /* 0x000007fe02048812 */ /* 0x001fc800078ec0ff */
[----:B------:R-:W-:Y:S02]  /*6760*/  @!P0 IADD3 R5, PT, PT, R3, R4, RZ ;  /* 0x0000000403058210 */ /* 0x000fe40007ffe0ff */
[----:B------:R-:W-:Y:S04]  /*6770*/  @!P0 LDS.U16 R4, [R3] ;  /* 0x0000000003048984 */ /* 0x000fe80000000400 */
[----:B------:R-:W0:Y:S02]  /*6780*/  @!P0 LDS.U16 R5, [R5] ;  /* 0x0000000005058984 */ /* 0x000e240000000400 */
[----:B0-----:R-:W-:-:S05]  /*6790*/  @!P0 IADD3 R4, PT, PT, R4, R5, RZ ;  /* 0x0000000504048210 */ /* 0x001fca0007ffe0ff */
[----:B------:R2:W-:Y:S01]  /*67a0*/  @!P0 STS.U16 [R3], R4 ;  /* 0x0000000403008388 */ /* 0x0005e20000000400 */
[----:B------:R-:W-:Y:S01]  /*67b0*/  BAR.SYNC.DEFER_BLOCKING 0x0 ;  /* 0x0000000000007b1d */ /* 0x000fe20000010000 */
[----:B------:R-:W-:Y:S01]  /*67c0*/  ISETP.GT.U32.AND P0, PT, R2, 0x83, PT ;  /* 0x000000830200780c */ /* 0x000fe20003f04070 */
[----:B------:R-:W-:-:S12]  /*67d0*/  IMAD.MOV.U32 R2, RZ, RZ, R7 ;  /* 0x000000ffff027224 */ /* 0x000fd800078e0007 */
[----:B--2---:R-:W-:Y:S05]  /*67e0*/  @P0 BRA `(.L_x_1738) ;  /* 0xfffffffc00d00947 */ /* 0x004fea000383ffff */
.L_x_1737:
[----:B------:R-:W-:Y:S05]  /*67f0*/  @P1 EXIT ;  /* 0x000000000000194d */ /* 0x000fea0003800000 */
[----:B------:R-:W-:Y:S01]  /*6800*/  LDS.U16 R2, [R3] ;  /* 0x0000000003027984 */ /* 0x000fe20000000400 */
[----:B------:R-:W-:-:S03]  /*6810*/  ISETP.NE.AND P0, PT, R0, RZ, PT ;  /* 0x000000ff0000720c */ /* 0x000fc60003f05270 */
[----:B------:R-:W2:Y:S02]  /*6820*/  LDS.U16 R5, [R3+0x40] ;  /* 0x0000400003057984 */ /* 0x000ea40000000400 */
[----:B--2---:R-:W-:-:S05]  /*6830*/  IADD3 R2, PT, PT, R2, R5, RZ ;  /* 0x0000000502027210 */ /* 0x004fca0007ffe0ff */
[----:B------:R-:W-:Y:S04]  /*6840*/  STS.U16 [R3], R2 ;  /* 0x0000000203007388 */ /* 0x000fe80000000400 */
[----:B0-----:R-:W-:Y:S04]  /*6850*/  LDS.U16 R4, [R3] ;  /* 0x0000000003047984 */ /* 0x001fe80000000400 */
        /* <DEDUP_REMOVED lines=8> */
[----:B-1----:R-:W0:Y:S02]  /*68e0*/  LDS.U16 R8, [R3+0x8] ;  /* 0x0000080003087984 */ /* 0x002e240000000400 */
[----:B0-----:R-:W-:-:S05]  /*68f0*/  IADD3 R8, PT, PT, R5, R8, RZ ;  /* 0x0000000805087210 */ /* 0x001fca0007ffe0ff */
        /* <DEDUP_REMOVED lines=24> */
[----:B0-----:R-:W-:-:S05]  /*6a80*/  MOV R3, UR4 ;  /* 0x0000000400037c02 */ /* 0x001fca0008000f00 */
[----:B-1----:R-:W-:Y:S01]  /*6a90*/  STG.E.U16 desc[UR12][R2.64], R5 ;  /* 0x0000000502007986 */ /* 0x002fe2000c10150c */
[----:B------:R-:W-:Y:S05]  /*6aa0*/  EXIT ;  /* 0x000000000000794d */ /* 0x000fea0003800000 */
        .weak           $__internal_38_$__cuda_sm20_div_s64
        .type           $__internal_38_$__cuda_sm20_div_s64,@function
        .size           $__internal_38_$__cuda_sm20_div_s64,($__internal_39_$__cuda_sm20_rem_s64 - $__internal_38_$__cuda_sm20_div_s64)
$__internal_38_$__cuda_sm20_div_s64:
        /* <DEDUP_REMOVED lines=82> */
[----:B------:R-:W-:Y:S06]  /*6fd0*/  RET.REL.NODEC R12 `(contiguous_reducel12_u16) ;  /* 0xffffff900c087950 */ /* 0x000fec0003c3ffff */
        .weak           $__internal_39_$__cuda_sm20_rem_s64
        .type           $__internal_39_$__cuda_sm20_rem_s64,@function
        .size           $__internal_39_$__cuda_sm20_rem_s64,(.L_x_32242 - $__internal_39_$__cuda_sm20_rem_s64)
$__internal_39_$__cuda_sm20_rem_s64:
        /* <DEDUP_REMOVED lines=76> */
[----:B------:R-:W-:Y:S06]  /*74a0*/  RET.REL.NODEC R26 `(contiguous_reducel12_u16) ;  /* 0xffffff881ad47950 */ /* 0x000fec0003c3ffff */
.L_x_1739:
        /* <DEDUP_REMOVED lines=13> */
.L_x_32242:


//--------------------- .text.uncontiguous_reducel1_u16 --------------------------
	.section	.text.uncontiguous_reducel1_u16,"ax",@progbits
	.align	128
        .global         uncontiguous_reducel1_u16
        .type           uncontiguous_reducel1_u16,@function
        .size           uncontiguous_reducel1_u16,(.L_x_32244 - uncontiguous_reducel1_u16)
        .other          uncontiguous_reducel1_u16,@"STO_CUDA_ENTRY STV_DEFAULT"
uncontiguous_reducel1_u16:
.text.uncontiguous_reducel1_u16:
        /* <DEDUP_REMOVED lines=37> */
.L_x_1768:
        /* <DEDUP_REMOVED lines=32> */
.L_x_1745:
[----:B------:R-:W-:Y:S01]  /*0450*/  MOV R26, R6 ;  /* 0x00000006001a7202 */ /* 0x000fe20000000f00 */
[----:B------:R-:W-:Y:S01]  /*0460*/  IMAD.MOV.U32 R13, RZ, RZ, R9 ;  /* 0x000000ffff0d7224 */ /* 0x000fe200078e0009 */
[----:B------:R-:W-:Y:S01]  /*0470*/  MOV R14, R40 ;  /* 0x00000028000e7202 */ /* 0x000fe20000000f00 */
[----:B------:R-:W-:Y:S01]  /*0480*/  IMAD.MOV.U32 R11, RZ, RZ, R41 ;  /* 0x000000ffff0b7224 */ /* 0x000fe200078e0029 */
[----:B------:R-:W-:-:S07]  /*0490*/  MOV R12, 0x4b0 ;  /* 0x000004b0000c7802 */ /* 0x000fce0000000f00 */
[----:B-1----:R-:W-:Y:S05]  /*04a0*/  CALL.REL.NOINC `($__internal_40_$__cuda_sm20_div_s64) ;  /* 0x0000006400187944 */ /* 0x002fea0003c00000 */
        /* <DEDUP_REMOVED lines=10> */
.L_x_1746:
[----:B------:R-:W-:Y:S05]  /*0550*/  BSYNC.RECONVERGENT B1 ;  /* 0x0000000000017941 */ /* 0x000fea0003800200 */
.L_x_1744:
        /* <DEDUP_REMOVED lines=33> */
.L_x_1748:
[----:B------:R-:W-:Y:S01]  /*0770*/  IMAD.MOV.U32 R26, RZ, RZ, R20 ;  /* 0x000000ffff1a7224 */ /* 0x000fe200078e0014 */
[----:B------:R-:W-:Y:S01]  /*0780*/  MOV R13, R7 ;  /* 0x00000007000d7202 */ /* 0x000fe20000000f00 */
[----:B------:R-:W-:Y:S01]  /*0790*/  IMAD.MOV.U32 R14, RZ, RZ, R40 ;  /* 0x000000ffff0e7224 */ /* 0x000fe200078e0028 */
[----:B------:R-:W-:Y:S02]  /*07a0*/  MOV R11, R41 ;  /* 0x00000029000b7202 */ /* 0x000fe40000000f00 */
[----:B------:R-:W-:-:S07]  /*07b0*/  MOV R12, 0x7d0 ;  /* 0x000007d0000c7802 */ /* 0x000fce0000000f00 */
[----:B------:R-:W-:Y:S05]  /*07c0*/  CALL.REL.NOINC `($__internal_40_$__cuda_sm20_div_s64) ;  /* 0x0000006000507944 */ /* 0x000fea0003c00000 */
        /* <DEDUP_REMOVED lines=9> */
.L_x_1749:
[----:B------:R-:W-:Y:S05]  /*0860*/  BSYNC.RECONVERGENT B1 ;  /* 0x0000000000017941 */ /* 0x000fea0003800200 */
.L_x_1747:
        /* <DEDUP_REMOVED lines=34> */
.L_x_1751:
[----:B------:R-:W-:Y:S01]  /*0a90*/  MOV R26, R34 ;  /* 0x00000022001a7202 */ /* 0x000fe20000000f00 */
[----:B------:R-:W-:Y:S01]  /*0aa0*/  IMAD.MOV.U32 R13, RZ, RZ, R35 ;  /* 0x000000ffff0d7224 */ /* 0x000fe200078e0023 */
[----:B------:R-:W-:Y:S01]  /*0ab0*/  MOV R14, R20 ;  /* 0x00000014000e7202 */ /* 0x000fe20000000f00 */
[----:B------:R-:W-:Y:S01]  /*0ac0*/  IMAD.MOV.U32 R11, RZ, RZ, R21 ;  /* 0x000000ffff0b7224 */ /* 0x000fe200078e0015 */
[----:B------:R-:W-:-:S07]  /*0ad0*/  MOV R12, 0xaf0 ;  /* 0x00000af0000c7802 */ /* 0x000fce0000000f00 */
[----:B------:R-:W-:Y:S05]  /*0ae0*/  CALL.REL.NOINC `($__internal_40_$__cuda_sm20_div_s64) ;  /* 0x0000005c00887944 */ /* 0x000fea0003c00000 */
        /* <DEDUP_REMOVED lines=10> */
.L_x_1752:
[----:B------:R-:W-:Y:S05]  /*0b90*/  BSYNC.RECONVERGENT B1 ;  /* 0x0000000000017941 */ /* 0x000fea0003800200 */
.L_x_1750:
        /* <DEDUP_REMOVED lines=34> */
.L_x_1754:
        /* <DEDUP_REMOVED lines=16> */
.L_x_1755:
[----:B------:R-:W-:Y:S05]  /*0ec0*/  BSYNC.RECONVERGENT B1 ;  /* 0x0000000000017941 */ /* 0x000fea0003800200 */
.L_x_1753:
        /* <DEDUP_REMOVED lines=36> */
.L_x_1757:
        /* <DEDUP_REMOVED lines=16> */
.L_x_1758:
[----:B------:R-:W-:Y:S05]  /*1210*/  BSYNC.RECONVERGENT B1 ;  /* 0x0000000000017941 */ /* 0x000fea0003800200 */
.L_x_1756:
        /* <DEDUP_REMOVED lines=35> */
.L_x_1760:
[----:B------:R-:W-:Y:S01]  /*1450*/  IMAD.MOV.U32 R26, RZ, RZ, R34 ;  /* 0x000000ffff1a7224 */ /* 0x000fe200078e0022 */
[----:B------:R-:W-:Y:S01]  /*1460*/  MOV R13, R35 ;  /* 0x00000023000d7202 */ /* 0x000fe20000000f00 */
[----:B------:R-:W-:Y:S01]  /*1470*/  IMAD.MOV.U32 R14, RZ, RZ, R20 ;  /* 0x000000ffff0e7224 */ /* 0x000fe200078e0014 */
[----:B------:R-:W-:Y:S02]  /*1480*/  MOV R11, R21 ;  /* 0x00000015000b7202 */ /* 0x000fe40000000f00 */
[----:B------:R-:W-:-:S07]  /*1490*/  MOV R12, 0x14b0 ;  /* 0x000014b0000c7802 */ /* 0x000fce0000000f00 */
[----:B------:R-:W-:Y:S05]  /*14a0*/  CALL.REL.NOINC `($__internal_40_$__cuda_sm20_div_s64) ;  /* 0x0000005400187944 */ /* 0x000fea0003c00000 */
        /* <DEDUP_REMOVED lines=10> */
.L_x_1761:
[----:B------:R-:W-:Y:S05]  /*1550*/  BSYNC.RECONVERGENT B1 ;  /* 0x0000000000017941 */ /* 0x000fea0003800200 */
.L_x_1759:
        /* <DEDUP_REMOVED lines=34> */
.L_x_1763:
[----:B------:R-:W-:Y:S01]  /*1780*/  IMAD.MOV.U32 R26, RZ, RZ, R38 ;  /* 0x000000ffff1a7224 */ /* 0x000fe200078e0026 */
[----:B------:R-:W-:Y:S01]  /*1790*/  MOV R13, R39 ;  /* 0x00000027000d7202 */ /* 0x000fe20000000f00 */
[----:B------:R-:W-:Y:S01]  /*17a0*/  IMAD.MOV.U32 R14, RZ, RZ, R20 ;  /* 0x000000ffff0e7224 */ /* 0x000fe200078e0014 */
[----:B------:R-:W-:Y:S02]  /*17b0*/  MOV R11, R21 ;  /* 0x00000015000b7202 */ /* 0x000fe40000000f00 */
[----:B------:R-:W-:-:S07]  /*17c0*/  MOV R12, 0x17e0 ;  /* 0x000017e0000c7802 */ /* 0x000fce0000000f00 */
[----:B------:R-:W-:Y:S05]  /*17d0*/  CALL.REL.NOINC `($__internal_40_$__cuda_sm20_div_s64) ;  /* 0x00000050004c7944 */ /* 0x000fea0003c00000 */
        /* <DEDUP_REMOVED lines=10> */
.L_x_1764:
[----:B------:R-:W-:Y:S05]  /*1880*/  BSYNC.RECONVERGENT B1 ;  /* 0x0000000000017941 */ /* 0x000fea0003800200 */
.L_x_1762:
        /* <DEDUP_REMOVED lines=35> */
.L_x_1766:
[----:B------:R-:W-:Y:S01]  /*1ac0*/  MOV R26, R34 ;  /* 0x00000022001a7202 */ /* 0x000fe20000000f00 */
[----:B------:R-:W-:Y:S01]  /*1ad0*/  IMAD.MOV.U32 R13, RZ, RZ, R35 ;  /* 0x000000ffff0d7224 */ /* 0x000fe200078e0023 */
[----:B------:R-:W-:Y:S01]  /*1ae0*/  MOV R14, R20 ;  /* 0x00000014000e7202 */ /* 0x000fe20000000f00 */
[----:B------:R-:W-:Y:S01]  /*1af0*/  IMAD.MOV.U32 R11, RZ, RZ, R21 ;  /* 0x000000ffff0b7224 */ /* 0x000fe200078e0015 */
[----:B------:R-:W-:-:S07]  /*1b00*/  MOV R12, 0x1b20 ;  /* 0x00001b20000c7802 */ /* 0x000fce0000000f00 */
[----:B------:R-:W-:Y:S05]  /*1b10*/  CALL.REL.NOINC `($__internal_40_$__cuda_sm20_div_s64) ;  /* 0x0000004c007c7944 */ /* 0x000fea0003c00000 */
        /* <DEDUP_REMOVED lines=10> */
.L_x_1767:
[----:B------:R-:W-:Y:S05]  /*1bc0*/  BSYNC.RECONVERGENT B1 ;  /* 0x0000000000017941 */ /* 0x000fea0003800200 */
.L_x_1765:
        /* <DEDUP_REMOVED lines=8> */
.L_x_1743:
        /* <DEDUP_REMOVED lines=35> */
.L_x_1771:
        /* <DEDUP_REMOVED lines=16> */
.L_x_1772:
[----:B------:R-:W-:Y:S05]  /*1f80*/  BSYNC.RECONVERGENT B1 ;  /* 0x0000000000017941 */ /* 0x000fea0003800200 */
.L_x_1770:
        /* <DEDUP_REMOVED lines=34> */
.L_x_1774:
        /* <DEDUP_REMOVED lines=16> */
.L_x_1775:
[----:B------:R-:W-:Y:S05]  /*22b0*/  BSYNC.RECONVERGENT B1 ;  /* 0x0000000000017941 */ /* 0x000fea0003800200 */
.L_x_1773:
        /* <DEDUP_REMOVED lines=35> */
.L_x_1777:
        /* <DEDUP_REMOVED lines=16> */
.L_x_1778:
[----:B------:R-:W-:Y:S05]  /*25f0*/  BSYNC.RECONVERGENT B1 ;  /* 0x0000000000017941 */ /* 0x000fea0003800200 */
.L_x_1776:
        /* <DEDUP_REMOVED lines=35> */
.L_x_1780:
[----:B------:R-:W-:Y:S01]  /*2830*/  IMAD.MOV.U32 R26, RZ, RZ, R18 ;  /* 0x000000ffff1a7224 */ /* 0x000fe200078e0012 */
[----:B------:R-:W-:Y:S01]  /*2840*/  MOV R13, R19 ;  /* 0x00000013000d7202 */ /* 0x000fe20000000f00 */
[----:B------:R-:W-:Y:S01]  /*2850*/  IMAD.MOV.U32 R14, RZ, RZ, R16 ;  /* 0x000000ffff0e7224 */ /* 0x000fe200078e0010 */
[----:B------:R-:W-:Y:S02]  /*2860*/  MOV R11, R17 ;  /* 0x00000011000b7202 */ /* 0x000fe40000000f00 */
[----:B------:R-:W-:-:S07]  /*2870*/  MOV R12, 0x2890 ;  /* 0x00002890000c7802 */ /* 0x000fce0000000f00 */
[----:B------:R-:W-:Y:S05]  /*2880*/  CALL.REL.NOINC `($__internal_40_$__cuda_sm20_div_s64) ;  /* 0x0000004000207944 */ /* 0x000fea0003c00000 */
        /* <DEDUP_REMOVED lines=10> */
.L_x_1781:
[----:B------:R-:W-:Y:S05]  /*2930*/  BSYNC.RECONVERGENT B1 ;  /* 0x0000000000017941 */ /* 0x000fea0003800200 */
.L_x_1779:
[----:B------:R-:W-:Y:S01]  /*2940*/  IMAD R11, R11, R34, RZ ;  /* 0x000000220b0b7224 */ /* 0x000fe200078e02ff */
[----:B------:R-:W-:Y:S01]  /*2950*/  IADD3 R8, PT, PT, R8, -0x2, RZ ;  /* 0xfffffffe08087810 */ /* 0x000fe20007ffe0ff */
[----:B------:R-:W-:Y:S02]  /*2960*/  IMAD.MOV.U32 R38, RZ, RZ, R22 ;  /* 0x000000ffff267224 */ /* 0x000fe400078e0016 */
[-C--:B------:R-:W-:Y:S02]  /*2970*/  IMAD R11, R35, R10.reuse, R11 ;  /* 0x0000000a230b7224 */ /* 0x080fe400078e020b */
[----:B------:R-:W-:-:S04]  /*2980*/  IMAD.WIDE.U32 R22, R34, R10, R38 ;  /* 0x0000000a22167225 */ /* 0x000fc800078e0026 */
[----:B------:R-:W-:-:S07]  /*2990*/  IMAD.IADD R23, R23, 0x1, R11 ;  /* 0x0000000117177824 */ /* 0x000fce00078e020b */
.L_x_1769:
        /* <DEDUP_REMOVED lines=31> */
.L_x_1783:
[----:B------:R-:W-:Y:S01]  /*2b90*/  MOV R18, R6 ;  /* 0x0000000600127202 */ /* 0x000fe20000000f00 */
[----:B------:R-:W-:Y:S01]  /*2ba0*/  IMAD.MOV.U32 R21, RZ, RZ, R9 ;  /* 0x000000ffff157224 */ /* 0x000fe200078e0009 */
[----:B------:R-:W-:Y:S01]  /*2bb0*/  MOV R24, R16 ;  /* 0x0000001000187202 */ /* 0x000fe20000000f00 */
[----:B------:R-:W-:Y:S01]  /*2bc0*/  IMAD.MOV.U32 R19, RZ, RZ, R17 ;  /* 0x000000ffff137224 */ /* 0x000fe200078e0011 */
[----:B------:R-:W-:-:S07]  /*2bd0*/  MOV R26, 0x2bf0 ;  /* 0x00002bf0001a7802 */ /* 0x000fce0000000f00 */
[----:B------:R-:W-:Y:S05]  /*2be0*/  CALL.REL.NOINC `($__internal_41_$__cuda_sm20_rem_s64) ;  /* 0x0000004000947944 */ /* 0x000fea0003c00000 */
.L_x_1784:
[----:B------:R-:W-:Y:S05]  /*2bf0*/  BSYNC.RECONVERGENT B1 ;  /* 0x0000000000017941 */ /* 0x000fea0003800200 */
.L_x_1782:
        /* <DEDUP_REMOVED lines=30> */
.L_x_1786:
[----:B------:R-:W-:Y:S01]  /*2de0*/  MOV R24, R16 ;  /* 0x0000001000187202 */ /* 0x000fe20000000f00 */
[----:B------:R-:W-:Y:S01]  /*2df0*/  IMAD.MOV.U32 R19, RZ, RZ, R17 ;  /* 0x000000ffff137224 */ /* 0x000fe200078e0011 */
[----:B------:R-:W-:Y:S01]  /*2e00*/  MOV R18, R20 ;  /* 0x0000001400127202 */ /* 0x000fe20000000f00 */
[----:B------:R-:W-:Y:S01]  /*2e10*/  IMAD.MOV.U32 R21, RZ, RZ, R7 ;  /* 0x000000ffff157224 */ /* 0x000fe200078e0007 */
[----:B------:R-:W-:-:S07]  /*2e20*/  MOV R26, 0x2e40 ;  /* 0x00002e40001a7802 */ /* 0x000fce0000000f00 */
[----:B------:R-:W-:Y:S05]  /*2e30*/  CALL.REL.NOINC `($__internal_41_$__cuda_sm20_rem_s64) ;  /* 0x0000004000007944 */ /* 0x000fea0003c00000 */
[----:B------:R-:W-:Y:S01]  /*2e40*/  MOV R6, R10 ;  /* 0x0000000a00067202 */ /* 0x000fe20000000f00 */
[----:B------:R-:W-:-:S07]  /*2e50*/  IMAD.MOV.U32 R7, RZ, RZ, R11 ;  /* 0x000000ffff077224 */ /* 0x000fce00078e000b */
.L_x_1787:
[----:B------:R-:W-:Y:S05]  /*2e60*/  BSYNC.RECONVERGENT B1 ;  /* 0x0000000000017941 */ /* 0x000fea0003800200 */
.L_x_1785:
[----:B------:R-:W-:Y:S02]  /*2e70*/  IMAD R7, R7, R8, RZ ;  /* 0x0000000807077224 */ /* 0x000fe400078e02ff */
[----:B------:R-:W-:-:S04]  /*2e80*/  IMAD.WIDE.U32 R22, R8, R6, R22 ;  /* 0x0000000608167225 */ /* 0x000fc800078e0016 */
[----:B------:R-:W-:-:S05]  /*2e90*/  IMAD R7, R9, R6, R7 ;  /* 0x0000000609077224 */ /* 0x000fca00078e0207 */
[----:B------:R-:W-:-:S07]  /*2ea0*/  IADD3 R23, PT, PT, R23, R7, RZ ;  /* 0x0000000717177210 */ /* 0x000fce0007ffe0ff */
.L_x_1742:
        /* <DEDUP_REMOVED lines=10> */
.L_x_1741:
        /* <DEDUP_REMOVED lines=9> */
[----:B------:R-:W-:Y:S02]  /*2fe0*/  MOV R15, RZ ;  /* 0x000000ff000f7202 */ /* 0x000fe40000000f00 */
[----:B------:R-:W-:Y:S02]  /*2ff0*/  LOP3.LUT R9, R11, 0x7, RZ, 0xc0, !PT ;  /* 0x000000070b097812 */ /* 0x000fe400078ec0ff */
[----:B------:R-:W-:-:S07]  /*3000*/  MOV R5, RZ ;  /* 0x000000ff00057202 */ /* 0x000fce0000000f00 */
[----:B------:R-:W-:Y:S05]  /*3010*/  @!P0 BRA `(.L_x_1790) ;  /* 0x0000001c00248947 */ /* 0x000fea0003800000 */
[----:B------:R-:W0:Y:S01]  /*3020*/  LDC.64 R34, c[0x0][0x390] ;  /* 0x0000e400ff227b82 */ /* 0x000e220000000a00 */
[C---:B------:R-:W-:Y:S01]  /*3030*/  LOP3.LUT R7, R11.reuse, 0xfffffff8, RZ, 0xc0, !PT ;  /* 0xfffffff80b077812 */ /* 0x040fe200078ec0ff */
[----:B------:R-:W-:Y:S01]  /*3040*/  VIADD R8, R11, 0xfffffffc ;  /* 0xfffffffc0b087836 */ /* 0x000fe20000000000 */
[----:B------:R-:W-:Y:S01]  /*3050*/  MOV R6, RZ ;  /* 0x000000ff00067202 */ /* 0x000fe20000000f00 */
[----:B------:R-:W-:Y:S01]  /*3060*/  IMAD.MOV.U32 R5, RZ, RZ, RZ ;  /* 0x000000ffff057224 */ /* 0x000fe200078e00ff */
[----:B------:R-:W-:-:S03]  /*3070*/  IADD3 R7, PT, PT, -R7, RZ, RZ ;  /* 0x000000ff07077210 */ /* 0x000fc60007ffe1ff */
[----:B------:R-:W1:Y:S08]  /*3080*/  LDC.64 R16, c[0x0][0x398] ;  /* 0x0000e600ff107b82 */ /* 0x000e700000000a00 */
[----:B------:R-:W2:Y:S08]  /*3090*/  LDC.64 R18, c[0x0][0x390] ;  /* 0x0000e400ff127b82 */ /* 0x000eb00000000a00 */
[----:B------:R-:W3:Y:S02]  /*30a0*/  LDC.64 R22, c[0x0][0x398] ;  /* 0x0000e600ff167b82 */ /* 0x000ee40000000a00 */
.L_x_1815:
        /* <DEDUP_REMOVED lines=32> */
.L_x_1792:
[----:B------:R-:W-:Y:S01]  /*32b0*/  IMAD.MOV.U32 R26, RZ, RZ, R10 ;  /* 0x000000ffff1a7224 */ /* 0x000fe200078e000a */
[----:B------:R-:W-:Y:S01]  /*32c0*/  MOV R13, R15 ;  /* 0x0000000f000d7202 */ /* 0x000fe20000000f00 */
[----:B------:R-:W-:Y:S01]  /*32d0*/  IMAD.MOV.U32 R14, RZ, RZ, R20 ;  /* 0x000000ffff0e7224 */ /* 0x000fe200078e0014 */
[----:B------:R-:W-:Y:S02]  /*32e0*/  MOV R11, R21 ;  /* 0x00000015000b7202 */ /* 0x000fe40000000f00 */
[----:B------:R-:W-:-:S07]  /*32f0*/  MOV R12, 0x3310 ;  /* 0x00003310000c7802 */ /* 0x000fce0000000f00 */
[----:B-123--:R-:W-:Y:S05]  /*3300*/  CALL.REL.NOINC `($__internal_40_$__cuda_sm20_div_s64) ;  /* 0x0000003400807944 */ /* 0x00efea0003c00000 */
[----:B------:R-:W-:Y:S01]  /*3310*/  IADD3 R27, P0, PT, RZ, -R24, RZ ;  /* 0x80000018ff1b7210 */ /* 0x000fe20007f1e0ff */
[----:B------:R-:W-:Y:S01]  /*3320*/  IMAD.MOV.U32 R36, RZ, RZ, R24 ;  /* 0x000000ffff247224 */ /* 0x000fe200078e0018 */
        /* <DEDUP_REMOVED lines=8> */
.L_x_1793:
[----:B------:R-:W-:Y:S05]  /*33b0*/  BSYNC.RECONVERGENT B1 ;  /* 0x0000000000017941 */ /* 0x000fea0003800200 */
.L_x_1791:
[----:B------:R-:W-:Y:S02]  /*33c0*/  VIADD R15, R8, 0x2 ;  /* 0x00000002080f7836 */ /* 0x000fe40000000000 */
[----:B---3--:R-:W-:-:S04]  /*33d0*/  IMAD.WIDE.U32 R10, R4, 0x8, R22 ;  /* 0x00000008040a7825 */ /* 0x008fc800078e0016 */
[----:B--2---:R-:W-:Y:S02]  /*33e0*/  IMAD.WIDE.U32 R38, R15, 0x8, R18 ;  /* 0x000000080f267825 */ /* 0x004fe400078e0012 */
        /* <DEDUP_REMOVED lines=35> */
.L_x_1795:
[----:B------:R-:W-:Y:S01]  /*3620*/  IMAD.MOV.U32 R26, RZ, RZ, R36 ;  /* 0x000000ffff1a7224 */ /* 0x000fe200078e0024 */
[----:B------:R-:W-:Y:S01]  /*3630*/  MOV R13, R37 ;  /* 0x00000025000d7202 */ /* 0x000fe20000000f00 */
[----:B------:R-:W-:Y:S01]  /*3640*/  IMAD.MOV.U32 R14, RZ, RZ, R38 ;  /* 0x000000ffff0e7224 */ /* 0x000fe200078e0026 */
[----:B------:R-:W-:Y:S02]  /*3650*/  MOV R11, R39 ;  /* 0x00000027000b7202 */ /* 0x000fe40000000f00 */
[----:B------:R-:W-:-:S07]  /*3660*/  MOV R12, 0x3680 ;  /* 0x00003680000c7802 */ /* 0x000fce0000000f00 */
[----:B-1----:R-:W-:Y:S05]  /*3670*/  CALL.REL.NOINC `($__internal_40_$__cuda_sm20_div_s64) ;  /* 0x0000003000a47944 */ /* 0x002fea0003c00000 */
        /* <DEDUP_REMOVED lines=11> */
.L_x_1796:
[----:B------:R-:W-:Y:S05]  /*3730*/  BSYNC.RECONVERGENT B1 ;  /* 0x0000000000017941 */ /* 0x000fea0003800200 */
.L_x_1794:
        /* <DEDUP_REMOVED lines=17> */
[----:B------:R-:W-:Y:S01]  /*3850*/  ISETP.NE.U32.AND P3, PT, R38, RZ, PT ;  /* 0x000000ff2600720c */ /* 0x000fe20003f65070 */
[----:B------:R-:W-:-:S04]  /*3860*/  IMAD.MOV.U32 R37, RZ, RZ, RZ ;  /* 0x000000ffff257224 */ /* 0x000fc800078e00ff */
        /* <DEDUP_REMOVED lines=19> */
.L_x_1798:
[----:B------:R-:W-:Y:S01]  /*39a0*/  MOV R26, R36 ;  /* 0x00000024001a7202 */ /* 0x000fe20000000f00 */
[----:B------:R-:W-:Y:S01]  /*39b0*/  IMAD.MOV.U32 R13, RZ, RZ, R37 ;  /* 0x000000ffff0d7224 */ /* 0x000fe200078e0025 */
[----:B------:R-:W-:Y:S01]  /*39c0*/  MOV R14, R38 ;  /* 0x00000026000e7202 */ /* 0x000fe20000000f00 */
[----:B------:R-:W-:Y:S01]  /*39d0*/  IMAD.MOV.U32 R11, RZ, RZ, R39 ;  /* 0x000000ffff0b7224 */ /* 0x000fe200078e0027 */
[----:B------:R-:W-:-:S07]  /*39e0*/  MOV R12, 0x3a00 ;  /* 0x00003a00000c7802 */ /* 0x000fce0000000f00 */
[----:B-1----:R-:W-:Y:S05]  /*39f0*/  CALL.REL.NOINC `($__internal_40_$__cuda_sm20_div_s64) ;  /* 0x0000002c00c47944 */ /* 0x002fea0003c00000 */
        /* <DEDUP_REMOVED lines=11> */
.L_x_1799:
[----:B------:R-:W-:Y:S05]  /*3ab0*/  BSYNC.RECONVERGENT B1 ;  /* 0x0000000000017941 */ /* 0x000fea0003800200 */
.L_x_1797:
        /* <DEDUP_REMOVED lines=37> */
.L_x_1801:
        /* <DEDUP_REMOVED lines=17> */
.L_x_1802:
[----:B------:R-:W-:Y:S05]  /*3e20*/  BSYNC.RECONVERGENT B1 ;  /* 0x0000000000017941 */ /* 0x000fea0003800200 */
.L_x_1800:
        /* <DEDUP_REMOVED lines=38> */
.L_x_1804:
        /* <DEDUP_REMOVED lines=17> */
.L_x_1805:
[----:B------:R-:W-:Y:S05]  /*41a0*/  BSYNC.RECONVERGENT B1 ;  /* 0x0000000000017941 */ /* 0x000fea0003800200 */
.L_x_1803:
        /* <DEDUP_REMOVED lines=38> */
.L_x_1807:
        /* <DEDUP_REMOVED lines=17> */
.L_x_1808:
[----:B------:R-:W-:Y:S05]  /*4520*/  BSYNC.RECONVERGENT B1 ;  /* 0x0000000000017941 */ /* 0x000fea0003800200 */
.L_x_1806:
        /* <DEDUP_REMOVED lines=37> */
.L_x_1810:
        /* <DEDUP_REMOVED lines=17> */
.L_x_1811:
[----:B------:R-:W-:Y:S05]  /*4890*/  BSYNC.RECONVERGENT B1 ;  /* 0x0000000000017941 */ /* 0x000fea0003800200 */
.L_x_1809:
        /* <DEDUP_REMOVED lines=36> */
.L_x_1813:
        /* <DEDUP_REMOVED lines=17> */
.L_x_1814:
[----:B------:R-:W-:Y:S05]  /*4bf0*/  BSYNC.RECONVERGENT B1 ;  /* 0x0000000000017941 */ /* 0x000fea0003800200 */
.L_x_1812:
[----:B-1----:R-:W-:-:S06]  /*4c00*/  IMAD.WIDE.U32 R12, R21, 0x8, R16 ;  /* 0x00000008150c7825 */ /* 0x002fcc00078e0010 */
[----:B------:R-:W2:Y:S01]  /*4c10*/  LDG.E.64 R12, desc[UR8][R12.64] ;  /* 0x000000080c0c7981 */ /* 0x000ea2000c1e1b00 */
[----:B------:R-:W-:Y:S01]  /*4c20*/  MOV R4, R40 ;  /* 0x0000002800047202 */ /* 0x000fe20000000f00 */
[----:B------:R-:W-:Y:S02]  /*4c30*/  VIADD R8, R8, 0xfffffff8 ;  /* 0xfffffff808087836 */ /* 0x000fe40000000000 */
[-C--:B--2---:R-:W-:Y:S02]  /*4c40*/  IMAD R6, R13, R37.reuse, RZ ;  /* 0x000000250d067224 */ /* 0x084fe400078e02ff */
[----:B------:R-:W-:-:S04]  /*4c50*/  IMAD.WIDE.U32 R4, R12, R37, R4 ;  /* 0x000000250c047225 */ /* 0x000fc800078e0004 */
[----:B------:R-:W-:Y:S01]  /*4c60*/  IMAD R11, R12, R11, R6 ;  /* 0x0000000b0c0b7224 */ /* 0x000fe200078e0206 */
[----:B------:R-:W-:-:S04]  /*4c70*/  MOV R6, R4 ;  /* 0x0000000400067202 */ /* 0x000fc80000000f00 */
[----:B------:R-:W-:Y:S01]  /*4c80*/  IADD3 R5, PT, PT, R5, R11, RZ ;  /* 0x0000000b05057210 */ /* 0x000fe20007ffe0ff */
[----:B------:R-:W-:Y:S06]  /*4c90*/  @P2 BRA `(.L_x_1815) ;  /* 0xffffffe400042947 */ /* 0x000fec000383ffff */
[----:B------:R-:W-:-:S07]  /*4ca0*/  VIADD R8, R8, 0x3 ;  /* 0x0000000308087836 */ /* 0x000fce0000000000 */
.L_x_1790:
        /* <DEDUP_REMOVED lines=36> */
.L_x_1818:
[----:B------:R-:W-:Y:S01]  /*4ef0*/  MOV R26, R10 ;  /* 0x0000000a001a7202 */ /* 0x000fe20000000f00 */
[----:B------:R-:W-:Y:S01]  /*4f00*/  IMAD.MOV.U32 R13, RZ, RZ, R15 ;  /* 0x000000ffff0d7224 */ /* 0x000fe200078e000f */
[----:B------:R-:W-:Y:S02]  /*4f10*/  MOV R14, R16 ;  /* 0x00000010000e7202 */ /* 0x000fe40000000f00 */
[----:B------:R-:W-:Y:S02]  /*4f20*/  MOV R11, R17 ;  /* 0x00000011000b7202 */ /* 0x000fe40000000f00 */
[----:B------:R-:W-:-:S07]  /*4f30*/  MOV R12, 0x4f50 ;  /* 0x00004f50000c7802 */ /* 0x000fce0000000f00 */
[----:B------:R-:W-:Y:S05]  /*4f40*/  CALL.REL.NOINC `($__internal_40_$__cuda_sm20_div_s64) ;  /* 0x0000001800707944 */ /* 0x000fea0003c00000 */
        /* <DEDUP_REMOVED lines=10> */
.L_x_1819:
[----:B------:R-:W-:Y:S05]  /*4ff0*/  BSYNC.RECONVERGENT B1 ;  /* 0x0000000000017941 */ /* 0x000fea0003800200 */
.L_x_1817:
        /* <DEDUP_REMOVED lines=41> */
.L_x_1821:
        /* <DEDUP_REMOVED lines=9> */
[----:B------:R-:W-:-:S03]  /*5320*/  IADD3.X R5, PT, PT, RZ, ~R25, RZ, P0, !PT ;  /* 0x80000019ff057210 */ /* 0x000fc600007fe4ff */
[----:B------:R-:W-:-:S04]  /*5330*/  IMAD.WIDE.U32 R10, R18, R9, R10 ;  /* 0x00000009120a7225 */ /* 0x000fc800078e000a */
[----:B------:R-:W-:Y:S02]  /*5340*/  IMAD R5, R5, R18, RZ ;  /* 0x0000001205057224 */ /* 0x000fe400078e02ff */
[----:B------:R-:W-:Y:S02]  /*5350*/  IMAD.MOV.U32 R18, RZ, RZ, R24 ;  /* 0x000000ffff127224 */ /* 0x000fe400078e0018 */
[----:B------:R-:W-:Y:S01]  /*5360*/  IMAD R5, R19, R9, R5 ;  /* 0x0000000913057224 */ /* 0x000fe200078e0205 */
[----:B------:R-:W-:Y:S02]  /*5370*/  MOV R9, R10 ;  /* 0x0000000a00097202 */ /* 0x000fe40000000f00 */
[----:B------:R-:W-:Y:S02]  /*5380*/  MOV R19, R25 ;  /* 0x0000001900137202 */ /* 0x000fe40000000f00 */
[----:B------:R-:W-:-:S07]  /*5390*/  IADD3 R5, PT, PT, R11, R5, RZ ;  /* 0x000000050b057210 */ /* 0x000fce0007ffe0ff */
.L_x_1822:
[----:B------:R-:W-:Y:S05]  /*53a0*/  BSYNC.RECONVERGENT B1 ;  /* 0x0000000000017941 */ /* 0x000fea0003800200 */
.L_x_1820:
        /* <DEDUP_REMOVED lines=40> */
.L_x_1824:
[----:B------:R-:W-:Y:S01]  /*5630*/  MOV R26, R18 ;  /* 0x00000012001a7202 */ /* 0x000fe20000000f00 */
[----:B------:R-:W-:Y:S01]  /*5640*/  IMAD.MOV.U32 R14, RZ, RZ, R20 ;  /* 0x000000ffff0e7224 */ /* 0x000fe200078e0014 */
[----:B------:R-:W-:Y:S02]  /*5650*/  MOV R13, R19 ;  /* 0x00000013000d7202 */ /* 0x000fe40000000f00 */
[----:B------:R-:W-:Y:S02]  /*5660*/  MOV R11, R21 ;  /* 0x00000015000b7202 */ /* 0x000fe40000000f00 */
[----:B------:R-:W-:-:S07]  /*5670*/  MOV R12, 0x5690 ;  /* 0x00005690000c7802 */ /* 0x000fce0000000f00 */
[----:B------:R-:W-:Y:S05]  /*5680*/  CALL.REL.NOINC `($__internal_40_$__cuda_sm20_div_s64) ;  /* 0x0000001000a07944 */ /* 0x000fea0003c00000 */
[-C--:B------:R-:W-:Y:S01]  /*5690*/  IADD3 R9, P0, PT, RZ, -R24.reuse, RZ ;  /* 0x80000018ff097210 */ /* 0x080fe20007f1e0ff */
[----:B------:R-:W-:Y:S01]  /*56a0*/  IMAD.MOV.U32 R10, RZ, RZ, R18 ;  /* 0x000000ffff0a7224 */ /* 0x000fe200078e0012 */
[----:B------:R-:W-:Y:S02]  /*56b0*/  MOV R11, R19 ;  /* 0x00000013000b7202 */ /* 0x000fe40000000f00 */
[----:B------:R-:W-:Y:S02]  /*56c0*/  IADD3.X R5, PT, PT, RZ, ~R25, RZ, P0, !PT ;  /* 0x80000019ff057210 */ /* 0x000fe400007fe4ff */
[----:B------:R-:W-:Y:S01]  /*56d0*/  MOV R18, R24 ;  /* 0x0000001800127202 */ /* 0x000fe20000000f00 */
[----:B------:R-:W-:Y:S01]  /*56e0*/  IMAD.WIDE.U32 R10, R20, R9, R10 ;  /* 0x00000009140a7225 */ /* 0x000fe200078e000a */
[----:B------:R-:W-:-:S03]  /*56f0*/  MOV R19, R25 ;  /* 0x0000001900137202 */ /* 0x000fc60000000f00 */
[----:B------:R-:W-:Y:S01]  /*5700*/  IMAD R5, R5, R20, RZ ;  /* 0x0000001405057224 */ /* 0x000fe200078e02ff */
[----:B------:R-:W-:-:S03]  /*5710*/  MOV R13, R10 ;  /* 0x0000000a000d7202 */ /* 0x000fc60000000f00 */
[----:B------:R-:W-:-:S04]  /*5720*/  IMAD R5, R21, R9, R5 ;  /* 0x0000000915057224 */ /* 0x000fc800078e0205 */
[----:B------:R-:W-:-:S07]  /*5730*/  IMAD.IADD R9, R11, 0x1, R5 ;  /* 0x000000010b097824 */ /* 0x000fce00078e0205 */
.L_x_1825:
[----:B------:R-:W-:Y:S05]  /*5740*/  BSYNC.RECONVERGENT B1 ;  /* 0x0000000000017941 */ /* 0x000fea0003800200 */
.L_x_1823:
        /* <DEDUP_REMOVED lines=39> */
.L_x_1827:
        /* <DEDUP_REMOVED lines=13> */
[----:B------:R-:W-:Y:S02]  /*5a90*/  IMAD R9, R9, R20, RZ ;  /* 0x0000001409097224 */ /* 0x000fe400078e02ff */
[----:B------:R-:W-:Y:S02]  /*5aa0*/  IMAD.MOV.U32 R19, RZ, RZ, R12 ;  /* 0x000000ffff137224 */ /* 0x000fe400078e000c */
[----:B------:R-:W-:-:S05]  /*5ab0*/  IMAD R9, R21, R11, R9 ;  /* 0x0000000b15097224 */ /* 0x000fca00078e0209 */
[----:B------:R-:W-:-:S07]  /*5ac0*/  IADD3 R9, PT, PT, R13, R9, RZ ;  /* 0x000000090d097210 */ /* 0x000fce0007ffe0ff */
.L_x_1828:
[----:B------:R-:W-:Y:S05]  /*5ad0*/  BSYNC.RECONVERGENT B1 ;  /* 0x0000000000017941 */ /* 0x000fea0003800200 */
.L_x_1826:
        /* <DEDUP_REMOVED lines=9> */
.L_x_1816:
        /* <DEDUP_REMOVED lines=34> */
.L_x_1831:
[----:B------:R-:W-:Y:S01]  /*5d90*/  MOV R26, R10 ;  /* 0x0000000a001a7202 */ /* 0x000fe20000000f00 */
[----:B------:R-:W-:Y:S01]  /*5da0*/  IMAD.MOV.U32 R14, RZ, RZ, R16 ;  /* 0x000000ffff0e7224 */ /* 0x000fe200078e0010 */
[----:B------:R-:W-:Y:S02]  /*5db0*/  MOV R13, R15 ;  /* 0x0000000f000d7202 */ /* 0x000fe40000000f00 */
[----:B------:R-:W-:Y:S02]  /*5dc0*/  MOV R11, R17 ;  /* 0x00000011000b7202 */ /* 0x000fe40000000f00 */
[----:B------:R-:W-:-:S07]  /*5dd0*/  MOV R12, 0x5df0 ;  /* 0x00005df0000c7802 */ /* 0x000fce0000000f00 */
[----:B------:R-:W-:Y:S05]  /*5de0*/  CALL.REL.NOINC `($__internal_40_$__cuda_sm20_div_s64) ;  /* 0x0000000800c87944 */ /* 0x000fea0003c00000 */
[----:B------:R-:W-:Y:S01]  /*5df0*/  IADD3 R9, P0, PT, RZ, -R24, RZ ;  /* 0x80000018ff097210 */ /* 0x000fe20007f1e0ff */
[----:B------:R-:W-:Y:S01]  /*5e00*/  IMAD.MOV.U32 R11, RZ, RZ, R15 ;  /* 0x000000ffff0b7224 */ /* 0x000fe200078e000f */
[-C--:B------:R-:W-:Y:S01]  /*5e10*/  MOV R19, R25.reuse ;  /* 0x0000001900137202 */ /* 0x080fe20000000f00 */
[----:B------:R-:W-:Y:S01]  /*5e20*/  IMAD.MOV.U32 R18, RZ, RZ, R24 ;  /* 0x000000ffff127224 */ /* 0x000fe200078e0018 */
[----:B------:R-:W-:Y:S01]  /*5e30*/  IADD3.X R7, PT, PT, RZ, ~R25, RZ, P0, !PT ;  /* 0x80000019ff077210 */ /* 0x000fe200007fe4ff */
[----:B------:R-:W-:-:S04]  /*5e40*/  IMAD.WIDE.U32 R10, R16, R9, R10 ;  /* 0x00000009100a7225 */ /* 0x000fc800078e000a */
[----:B------:R-:W-:Y:S01]  /*5e50*/  IMAD R7, R7, R16, RZ ;  /* 0x0000001007077224 */ /* 0x000fe200078e02ff */
[----:B------:R-:W-:-:S03]  /*5e60*/  MOV R13, R10 ;  /* 0x0000000a000d7202 */ /* 0x000fc60000000f00 */
[----:B------:R-:W-:-:S05]  /*5e70*/  IMAD R7, R17, R9, R7 ;  /* 0x0000000911077224 */ /* 0x000fca00078e0207 */
[----:B------:R-:W-:-:S07]  /*5e80*/  IADD3 R15, PT, PT, R11, R7, RZ ;  /* 0x000000070b0f7210 */ /* 0x000fce0007ffe0ff */
.L_x_1832:
[----:B------:R-:W-:Y:S05]  /*5e90*/  BSYNC.RECONVERGENT B1 ;  /* 0x0000000000017941 */ /* 0x000fea0003800200 */
.L_x_1830:
        /* <DEDUP_REMOVED lines=39> */
.L_x_1834:
        /* <DEDUP_REMOVED lines=17> */
.L_x_1835:
[----:B------:R-:W-:Y:S05]  /*6220*/  BSYNC.RECONVERGENT B1 ;  /* 0x0000000000017941 */ /* 0x000fea0003800200 */
.L_x_1833:
        /* <DEDUP_REMOVED lines=9> */
.L_x_1829:
        /* <DEDUP_REMOVED lines=30> */
.L_x_1837:
[----:B------:R-:W-:Y:S01]  /*64a0*/  IMAD.MOV.U32 R24, RZ, RZ, R18 ;  /* 0x000000ffff187224 */ /* 0x000fe200078e0012 */
[----:B------:R-:W-:Y:S02]  /*64b0*/  MOV R18, R10 ;  /* 0x0000000a00127202 */ /* 0x000fe40000000f00 */
[----:B------:R-:W-:Y:S02]  /*64c0*/  MOV R21, R15 ;  /* 0x0000000f00157202 */ /* 0x000fe40000000f00 */
[----:B------:R-:W-:-:S07]  /*64d0*/  MOV R26, 0x64f0 ;  /* 0x000064f0001a7802 */ /* 0x000fce0000000f00 */
[----:B------:R-:W-:Y:S05]  /*64e0*/  CALL.REL.NOINC `($__internal_41_$__cuda_sm20_rem_s64) ;  /* 0x0000000800547944 */ /* 0x000fea0003c00000 */
.L_x_1838:
[----:B------:R-:W-:Y:S05]  /*64f0*/  BSYNC.RECONVERGENT B1 ;  /* 0x0000000000017941 */ /* 0x000fea0003800200 */
.L_x_1836:
[----:B------:R-:W0:Y:S02]  /*6500*/  LDC.64 R12, c[0x0][0x398] ;  /* 0x0000e600ff0c7b82 */ /* 0x000e240000000a00 */
[----:B0-----:R-:W-:-:S06]  /*6510*/  IMAD.WIDE.U32 R8, R8, 0x8, R12 ;  /* 0x0000000808087825 */ /* 0x001fcc00078e000c */
[----:B------:R-:W2:Y:S01]  /*6520*/  LDG.E.64 R8, desc[UR8][R8.64] ;  /* 0x0000000808087981 */ /* 0x000ea2000c1e1b00 */
[----:B------:R-:W-:Y:S02]  /*6530*/  IMAD.MOV.U32 R7, RZ, RZ, R5 ;  /* 0x000000ffff077224 */ /* 0x000fe400078e0005 */
[-C--:B--2---:R-:W-:Y:S02]  /*6540*/  IMAD R13, R9, R10.reuse, RZ ;  /* 0x0000000a090d7224 */ /* 0x084fe400078e02ff */
[----:B------:R-:W-:-:S04]  /*6550*/  IMAD.WIDE.U32 R6, R8, R10, R6 ;  /* 0x0000000a08067225 */ /* 0x000fc800078e0006 */
[----:B------:R-:W-:-:S05]  /*6560*/  IMAD R13, R8, R11, R13 ;  /* 0x0000000b080d7224 */ /* 0x000fca00078e020d */
[----:B------:R-:W-:-:S07]  /*6570*/  IADD3 R5, PT, PT, R7, R13, RZ ;  /* 0x0000000d07057210 */ /* 0x000fce0007ffe0ff */
.L_x_1789:
[----:B------:R-:W0:Y:S02]  /*6580*/  LDCU.64 UR6, c[0x0][0x388] ;  /* 0x00007100ff0677ac */ /* 0x000e240008000a00 */
[----:B0-----:R-:W-:-:S04]  /*6590*/  LEA R4, P0, R6, UR6, 0x1 ;  /* 0x0000000606047c11 */ /* 0x001fc8000f8008ff */
[----:B------:R-:W-:-:S05]  /*65a0*/  LEA.HI.X R5, R6, UR7, R5, 0x1, P0 ;  /* 0x0000000706057c11 */ /* 0x000fca00080f0c05 */
[----:B------:R-:W2:Y:S04]  /*65b0*/  LDG.E.U16 R4, desc[UR8][R4.64] ;  /* 0x0000000804047981 */ /* 0x000ea8000c1e1500 */
[----:B--2---:R1:W-:Y:S02]  /*65c0*/  STS.U16 [R3], R4 ;  /* 0x0000000403007388 */ /* 0x0043e40000000400 */
.L_x_1788:
[----:B------:R-:W-:Y:S05]  /*65d0*/  BSYNC.RECONVERGENT B0 ;  /* 0x0000000000007941 */ /* 0x000fea0003800200 */
.L_x_1740:
[----:B------:R-:W-:Y:S01]  /*65e0*/  BAR.SYNC.DEFER_BLOCKING 0x0 ;  /* 0x0000000000007b1d */ /* 0x000fe20000010000 */
[----:B------:R-:W-:Y:S01]  /*65f0*/  UISETP.GE.U32.AND UP0, UPT, UR5, 0x42, UPT ;  /* 0x000000420500788c */ /* 0x000fe2000bf06070 */
[----:B------:R-:W-:-:S08]  /*6600*/  ISETP.GT.U32.AND P1, PT, R2, 0x1f, PT ;  /* 0x0000001f0200780c */ /* 0x000fd00003f24070 */
[----:B------:R-:W-:Y:S05]  /*6610*/  BRA.U !UP0, `(.L_x_1839) ;  /* 0x0000000108307547 */ /* 0x000fea000b800000 */
.L_x_1840:
[----:B------:R-:W-:-:S06]  /*6620*/  USHF.R.U32.HI UR4, URZ, 0x1, UR5 ;  /* 0x00000001ff047899 */ /* 0x000fcc0008011605 */
[----:B------:R-:W-:-:S13]  /*6630*/  ISETP.GE.U32.AND P0, PT, R2, UR4, PT ;  /* 0x0000000402007c0c */ /* 0x000fda000bf06070 */
[----:B------:R-:W-:Y:S01]  /*6640*/  VOTEU.ALL UP0, P0 ;  /* 0x0000000000ff7886 */ /* 0x000fe20000000000 */
[----:B012---:R-:W-:Y:S04]  /*6650*/  @!P0 LDS.U16 R4, [R3] ;  /* 0x0000000003048984 */ /* 0x007fe80000000400 */
[----:B------:R-:W-:Y:S02]  /*6660*/  @!UP0 ULOP3.LUT UR6, UR5, 0x7fe, URZ, 0xc0, !UPT ;  /* 0x000007fe05068892 */ /* 0x000fe4000f8ec0ff */
[----:B------:R-:W-:-:S03]  /*6670*/  UISETP.GT.U32.AND UP0, UPT, UR5, 0x83, UPT ;  /* 0x000000830500788c */ /* 0x000fc6000bf04070 */
[----:B------:R-:W-:-:S04]  /*6680*/  UMOV UR5, UR4 ;  /* 0x0000000400057c82 */ /* 0x000fc80008000000 */
[----:B------:R-:W0:Y:S02]  /*6690*/  @!P0 LDS.U16 R5, [R3+UR6] ;  /* 0x0000000603058984 */ /* 0x000e240008000400 */
[----:B0-----:R-:W-:-:S05]  /*66a0*/  @!P0 IADD3 R4, PT, PT, R4, R5, RZ ;  /* 0x0000000504048210 */ /* 0x001fca0007ffe0ff */
[----:B------:R2:W-:Y:S01]  /*66b0*/  @!P0 STS.U16 [R3], R4 ;  /* 0x0000000403008388 */ /* 0x0005e20000000400 */
[----:B------:R-:W-:Y:S06]  /*66c0*/  BAR.SYNC.DEFER_BLOCKING 0x0 ;  /* 0x0000000000007b1d */ /* 0x000fec0000010000 */
[----:B------:R-:W-:Y:S05]  /*66d0*/  BRA.U UP0, `(.L_x_1840) ;  /* 0xfffffffd00d07547 */ /* 0x000fea000b83ffff */
.L_x_1839:
[----:B------:R-:W-:Y:S05]  /*66e0*/  @P1 EXIT ;  /* 0x000000000000194d */ /* 0x000fea0003800000 */
[----:B012---:R-:W-:Y:S01]  /*66f0*/  LDS.U16 R4, [R3] ;  /* 0x0000000003047984 */ /* 0x007fe20000000400 */
[----:B------:R-:W-:-:S03]  /*6700*/  ISETP.NE.AND P0, PT, R2, RZ, PT ;  /* 0x000000ff0200720c */ /* 0x000fc60003f05270 */
[----:B------:R-:W0:Y:S02]  /*6710*/  LDS.U16 R5, [R3+0x40] ;  /* 0x0000400003057984 */ /* 0x000e240000000400 */
        /* <DEDUP_REMOVED lines=31> */
        .weak           $__internal_40_$__cuda_sm20_div_s64
        .type           $__internal_40_$__cuda_sm20_div_s64,@function
        .size           $__internal_40_$__cuda_sm20_div_s64,($__internal_41_$__cuda_sm20_rem_s64 - $__internal_40_$__cuda_sm20_div_s64)
$__internal_40_$__cuda_sm20_div_s64:
        /* <DEDUP_REMOVED lines=82> */
[----:B------:R-:W-:Y:S06]  /*6e30*/  RET.REL.NODEC R12 `(uncontiguous_reducel1_u16) ;  /* 0xffffff900c707950 */ /* 0x000fec0003c3ffff */
        .weak           $__internal_41_$__cuda_sm20_rem_s64
        .type           $__internal_41_$__cuda_sm20_rem_s64,@function
        .size           $__internal_41_$__cuda_sm20_rem_s64,(.L_x_32244 - $__internal_41_$__cuda_sm20_rem_s64)
$__internal_41_$__cuda_sm20_rem_s64:
        /* <DEDUP_REMOVED lines=76> */
[----:B------:R-:W-:Y:S06]  /*7300*/  RET.REL.NODEC R26 `(uncontiguous_reducel1_u16) ;  /* 0xffffff8c1a3c7950 */ /* 0x000fec0003c3ffff */
.L_x_1841:
        /* <DEDUP_REMOVED lines=15> */
.L_x_32244:


//--------------------- .text.contiguous_reducel1_u16 --------------------------
	.section	.text.contiguous_reducel1_u16,"ax",@progbits
	.align	128
        .global         contiguous_reducel1_u16
        .type           contiguous_reducel1_u16,@function
        .size           contiguous_reducel1_u16,(.L_x_32946 - contiguous_reducel1_u16)
        .other          contiguous_reducel1_u16,@"STO_CUDA_ENTRY STV_DEFAULT"
contiguous_reducel1_u16:
.text.contiguous_reducel1_u16:
        /* <DEDUP_REMOVED lines=25> */
[----:B--2---:R-:W-:-:S05]  /*0190*/  @!P0 IMAD.IADD R8, R4, 0x1, R7 ;  /* 0x0000000104088824 */ /* 0x004fca00078e0207 */
        /* <DEDUP_REMOVED lines=10> */
.L_x_1843:
[----:B------:R-:W-:Y:S05]  /*0240*/  BSYNC.RECONVERGENT B0 ;  /* 0x0000000000007941 */ /* 0x000fea0003800200 */
.L_x_1842:
[----:B------:R-:W-:Y:S01]  /*0250*/  BAR.SYNC.DEFER_BLOCKING 0x0 ;  /* 0x0000000000007b1d */ /* 0x000fe20000010000 */
[----:B------:R-:W-:-:S09]  /*0260*/  UISETP.GE.U32.AND UP0, UPT, UR5, 0x42, UPT ;  /* 0x000000420500788c */ /* 0x000fd2000bf06070 */
[----:B------:R-:W-:Y:S05]  /*0270*/  BRA.U !UP0, `(.L_x_1844) ;  /* 0x0000000108307547 */ /* 0x000fea000b800000 */
.L_x_1845:
        /* <DEDUP_REMOVED lines=8> */
[----:B-1----:R-:W-:-:S05]  /*0300*/  @!P0 IMAD.IADD R4, R4, 0x1, R5 ;  /* 0x0000000104048824 */ /* 0x002fca00078e0205 */
[----:B------:R2:W-:Y:S01]  /*0310*/  @!P0 STS.U16 [R3], R4 ;  /* 0x0000000403008388 */ /* 0x0005e20000000400 */
[----:B------:R-:W-:Y:S06]  /*0320*/  BAR.SYNC.DEFER_BLOCKING 0x0 ;  /* 0x0000000000007b1d */ /* 0x000fec0000010000 */
[----:B------:R-:W-:Y:S05]  /*0330*/  BRA.U UP0, `(.L_x_1845) ;  /* 0xfffffffd00d07547 */ /* 0x000fea000b83ffff */
.L_x_1844:
[----:B------:R-:W-:Y:S05]  /*0340*/  @P1 EXIT ;  /* 0x000000000000194d */ /* 0x000fea0003800000 */
[----:B-12---:R-:W-:Y:S01]  /*0350*/  LDS.U16 R4, [R3] ;  /* 0x0000000003047984 */ /* 0x006fe20000000400 */
[----:B------:R-:W-:-:S03]  /*0360*/  ISETP.NE.AND P0, PT, R2, RZ, PT ;  /* 0x000000ff0200720c */ /* 0x000fc60003f05270 */
[----:B------:R-:W1:Y:S02]  /*0370*/  LDS.U16 R5, [R3+0x40] ;  /* 0x0000400003057984 */ /* 0x000e640000000400 */
[----:B-1----:R-:W-:-:S05]  /*0380*/  IMAD.IADD R4, R4, 0x1, R5 ;  /* 0x0000000104047824 */ /* 0x002fca00078e0205 */
[----:B------:R-:W-:Y:S04]  /*0390*/  STS.U16 [R3], R4 ;  /* 0x0000000403007388 */ /* 0x000fe80000000400 */
[----:B------:R-:W-:Y:S04]  /*03a0*/  LDS.U16 R5, [R3] ;  /* 0x0000000003057984 */ /* 0x000fe80000000400 */
[----:B------:R-:W1:Y:S02]  /*03b0*/  LDS.U16 R6, [R3+0x20] ;  /* 0x0000200003067984 */ /* 0x000e640000000400 */
[----:B-1----:R-:W-:-:S05]  /*03c0*/  IADD3 R6, PT, PT, R5, R6, RZ ;  /* 0x0000000605067210 */ /* 0x002fca0007ffe0ff */
[----:B------:R-:W-:Y:S04]  /*03d0*/  STS.U16 [R3], R6 ;  /* 0x0000000603007388 */ /* 0x000fe80000000400 */
[----:B------:R-:W-:Y:S04]  /*03e0*/  LDS.U16 R5, [R3] ;  /* 0x0000000003057984 */ /* 0x000fe80000000400 */
[----:B0-----:R-:W0:Y:S02]  /*03f0*/  LDS.U16 R8, [R3+0x10] ;  /* 0x0000100003087984 */ /* 0x001e240000000400 */
[----:B0-----:R-:W-:-:S05]  /*0400*/  IMAD.IADD R8, R5, 0x1, R8 ;  /* 0x0000000105087824 */ /* 0x001fca00078e0208 */
        /* <DEDUP_REMOVED lines=22> */
.L_x_1846:
        /* <DEDUP_REMOVED lines=9> */
.L_x_32946:


//--------------------- .text.contiguous_reducel133_u8 --------------------------
	.section	.text.contiguous_reducel133_u8,"ax",@progbits
	.align	128
        .global         contiguous_reducel133_u8
        .type           contiguous_reducel133_u8,@function
        .size           contiguous_reducel133_u8,(.L_x_32947 - contiguous_reducel133_u8)
        .other          contiguous_reducel133_u8,@"STO_CUDA_ENTRY STV_DEFAULT"
contiguous_reducel133_u8:
.text.contiguous_reducel133_u8:
        /* <DEDUP_REMOVED lines=18> */
[----:B-----5:R-:W-:-:S09]  /*0120*/  ULEA UR4, UR5, UR4, 0x18 ;  /* 0x0000000405047291 */ /* 0x020fd2000f8ec0ff */
[----:B------:R0:W-:Y:S03]  /*0130*/  STS.U8 [R8+UR4], RZ ;  /* 0x000000ff08007988 */ /* 0x0001e60008000004 */
[----:B------:R-:W-:Y:S05]  /*0140*/  @P0 EXIT ;  /* 0x000000000000094d */ /* 0x000fea0003800000 */
[----:B------:R-:W1:Y:S01]  /*0150*/  LDCU.64 UR10, c[0x0][0x388] ;  /* 0x00007100ff0a77ac */ /* 0x000e620008000a00 */
[----:B------:R-:W-:Y:S01]  /*0160*/  IMAD R6, R5, R2, R4 ;  /* 0x0000000205067224 */ /* 0x000fe200078e0204 */
[----:B------:R-:W2:Y:S04]  /*0170*/  LDCU.64 UR6, c[0x0][0x358] ;  /* 0x00006b00ff0677ac */ /* 0x000ea80008000a00 */
[----:B-1----:R-:W-:-:S05]  /*0180*/  IADD3 R6, P0, PT, R6, UR10, RZ ;  /* 0x0000000a06067c10 */ /* 0x002fca000ff1e0ff */
[----:B------:R-:W-:-:S06]  /*0190*/  IMAD.X R7, RZ, RZ, UR11, P0 ;  /* 0x0000000bff077e24 */ /* 0x000fcc00080e06ff */
[----:B--2---:R-:W2:Y:S01]  /*01a0*/  LDG.E.U8 R7, desc[UR6][R6.64] ;  /* 0x0000000606077981 */ /* 0x004ea2000c1e1100 */
[----:B------:R-:W-:-:S03]  /*01b0*/  ISETP.NE.AND P0, PT, R9, RZ, PT ;  /* 0x000000ff0900720c */ /* 0x000fc60003f05270 */
[----:B--2---:R1:W-:Y:S01]  /*01c0*/  STS.U8 [R8+UR4], R7 ;  /* 0x0000000708007988 */ /* 0x0043e20008000004 */
[----:B------:R-:W-:Y:S09]  /*01d0*/  BAR.SYNC.DEFER_BLOCKING 0x0 ;  /* 0x0000000000007b1d */ /* 0x000ff20000010000 */
[----:B------:R-:W-:Y:S05]  /*01e0*/  @P0 EXIT ;  /* 0x000000000000094d */ /* 0x000fea0003800000 */
[----:B------:R-:W-:-:S13]  /*01f0*/  ISETP.GT.U32.AND P0, PT, R10, 0x1, PT ;  /* 0x000000010a00780c */ /* 0x000fda0003f04070 */
[----:B-1----:R1:W2:Y:S01]  /*0200*/  @!P0 LDS.U8 R7, [R0+UR4] ;  /* 0x0000000400078984 */ /* 0x0022a20008000000 */
[----:B------:R-:W-:Y:S05]  /*0210*/  @!P0 BRA `(.L_x_1847) ;  /* 0x0000000400188947 */ /* 0x000fea0003800000 */
[----:B--2---:R2:W3:Y:S01]  /*0220*/  LDS.U8 R7, [R0+UR4] ;  /* 0x0000000400077984 */ /* 0x0044e20008000000 */
[----:B------:R-:W-:Y:S02]  /*0230*/  VIADD R6, R10, 0xfffffffe ;  /* 0xfffffffe0a067836 */ /* 0x000fe40000000000 */
[----:B0-----:R-:W-:Y:S02]  /*0240*/  VIADD R8, R0, UR4 ;  /* 0x0000000400087c36 */ /* 0x001fe40008000000 */
[----:B------:R-:W-:Y:S01]  /*0250*/  IMAD.MOV.U32 R11, RZ, RZ, 0x1 ;  /* 0x00000001ff0b7424 */ /* 0x000fe200078e00ff */
[----:B------:R-:W-:Y:S01]  /*0260*/  ISETP.GE.U32.AND P0, PT, R6, 0x7, PT ;  /* 0x000000070600780c */ /* 0x000fe20003f06070 */
[----:B------:R-:W-:-:S05]  /*0270*/  VIADD R6, R10, 0xffffffff ;  /* 0xffffffff0a067836 */ /* 0x000fca0000000000 */
[----:B------:R-:W-:-:S07]  /*0280*/  LOP3.LUT R9, R6, 0x7, RZ, 0xc0, !PT ;  /* 0x0000000706097812 */ /* 0x000fce00078ec0ff */
[----:B------:R-:W-:Y:S05]  /*0290*/  @!P0 BRA `(.L_x_1848) ;  /* 0x0000000000788947 */ /* 0x000fea0003800000 */
[----:B------:R-:W0:Y:S01]  /*02a0*/  LDC R11, c[0x0][0x360] ;  /* 0x0000d800ff0b7b82 */ /* 0x000e220000000800 */
[----:B------:R-:W-:Y:S01]  /*02b0*/  LOP3.LUT R12, R6, 0xfffffff8, RZ, 0xc0, !PT ;  /* 0xfffffff8060c7812 */ /* 0x000fe200078ec0ff */
[----:B------:R-:W-:-:S04]  /*02c0*/  IMAD.MOV.U32 R10, RZ, RZ, RZ ;  /* 0x000000ffff0a7224 */ /* 0x000fc800078e00ff */
[----:B------:R-:W-:Y:S01]  /*02d0*/  IMAD.MOV R12, RZ, RZ, -R12 ;  /* 0x000000ffff0c7224 */ /* 0x000fe200078e0a0c */
[----:B0-----:R-:W-:-:S07]  /*02e0*/  IADD3 R14, PT, PT, R0, UR4, R11 ;  /* 0x00000004000e7c10 */ /* 0x001fce000fffe00b */
.L_x_1849:
[----:B------:R-:W-:Y:S01]  /*02f0*/  VIADD R13, R14, UR8 ;  /* 0x000000080e0d7c36 */ /* 0x000fe20008000000 */
[----:B------:R-:W-:Y:S01]  /*0300*/  LDS.U8 R16, [R14] ;  /* 0x000000000e107984 */ /* 0x000fe20000000000 */
[----:B------:R-:W-:Y:S02]  /*0310*/  VIADD R12, R12, 0x8 ;  /* 0x000000080c0c7836 */ /* 0x000fe40000000000 */
[----:B------:R-:W-:Y:S01]  /*0320*/  VIADD R17, R13, UR8 ;  /* 0x000000080d117c36 */ /* 0x000fe20008000000 */
[----:B------:R0:W3:Y:S01]  /*0330*/  LDS.U8 R15, [R14+UR8] ;  /* 0x000000080e0f7984 */ /* 0x0000e20008000000 */
[----:B------:R-:W-:Y:S01]  /*0340*/  VIADD R10, R10, 0x8 ;  /* 0x000000080a0a7836 */ /* 0x000fe20000000000 */
[----:B------:R-:W-:Y:S01]  /*0350*/  ISETP.NE.AND P0, PT, R12, RZ, PT ;  /* 0x000000ff0c00720c */ /* 0x000fe20003f05270 */
[----:B------:R-:W-:Y:S01]  /*0360*/  VIADD R19, R17, UR8 ;  /* 0x0000000811137c36 */ /* 0x000fe20008000000 */
[----:B------:R-:W-:Y:S03]  /*0370*/  LDS.U8 R18, [R13+UR8] ;  /* 0x000000080d127984 */ /* 0x000fe60008000000 */
[----:B------:R-:W-:Y:S01]  /*0380*/  VIADD R20, R19, UR8 ;  /* 0x0000000813147c36 */ /* 0x000fe20008000000 */
[----:B------:R-:W4:Y:S01]  /*0390*/  LDS.U8 R17, [R17+UR8] ;  /* 0x0000000811117984 */ /* 0x000f220008000000 */
[----:B0-----:R-:W-:-:S02]  /*03a0*/  IMAD R14, R11, 0x8, R14 ;  /* 0x000000080b0e7824 */ /* 0x001fc400078e020e */
[----:B------:R-:W-:Y:S01]  /*03b0*/  VIADD R21, R20, UR8 ;  /* 0x0000000814157c36 */ /* 0x000fe20008000000 */
[----:B------:R-:W-:Y:S03]  /*03c0*/  LDS.U8 R22, [R19+UR8] ;  /* 0x0000000813167984 */ /* 0x000fe60008000000 */
[----:B------:R-:W-:Y:S01]  /*03d0*/  VIADD R23, R21, UR8 ;  /* 0x0000000815177c36 */ /* 0x000fe20008000000 */
[----:B------:R-:W0:Y:S04]  /*03e0*/  LDS.U8 R20, [R20+UR8] ;  /* 0x0000000814147984 */ /* 0x000e280008000000 */
[----:B------:R-:W-:Y:S04]  /*03f0*/  LDS.U8 R24, [R21+UR8] ;  /* 0x0000000815187984 */ /* 0x000fe80008000000 */
[----:B------:R-:W5:Y:S01]  /*0400*/  LDS.U8 R23, [R23+UR8] ;  /* 0x0000000817177984 */ /* 0x000f620008000000 */
[----:B---3--:R-:W-:-:S04]  /*0410*/  IADD3 R15, PT, PT, R15, R16, R7 ;  /* 0x000000100f0f7210 */ /* 0x008fc80007ffe007 */
[----:B----4-:R-:W-:-:S04]  /*0420*/  IADD3 R15, PT, PT, R17, R18, R15 ;  /* 0x00000012110f7210 */ /* 0x010fc80007ffe00f */
[----:B0-----:R-:W-:-:S04]  /*0430*/  IADD3 R15, PT, PT, R20, R22, R15 ;  /* 0x00000016140f7210 */ /* 0x001fc80007ffe00f */
[----:B-----5:R-:W-:-:S04]  /*0440*/  IADD3 R15, PT, PT, R23, R24, R15 ;  /* 0x00000018170f7210 */ /* 0x020fc80007ffe00f */
[----:B------:R-:W-:Y:S01]  /*0450*/  PRMT R7, R15, 0x7610, R7 ;  /* 0x000076100f077816 */ /* 0x000fe20000000007 */
[----:B------:R-:W-:Y:S06]  /*0460*/  @P0 BRA `(.L_x_1849) ;  /* 0xfffffffc00a00947 */ /* 0x000fec000383ffff */
[----:B------:R-:W-:-:S07]  /*0470*/  VIADD R11, R10, 0x1 ;  /* 0x000000010a0b7836 */ /* 0x000fce0000000000 */
.L_x_1848:
[----:B------:R-:W-:-:S13]  /*0480*/  ISETP.NE.AND P0, PT, R9, RZ, PT ;  /* 0x000000ff0900720c */ /* 0x000fda0003f05270 */
[----:B------:R-:W-:Y:S05]  /*0490*/  @!P0 BRA `(.L_x_1850) ;  /* 0x0000000000748947 */ /* 0x000fea0003800000 */
[----:B------:R-:W-:Y:S02]  /*04a0*/  ISETP.GE.U32.AND P0, PT, R9, 0x4, PT ;  /* 0x000000040900780c */ /* 0x000fe40003f06070 */
[----:B------:R-:W-:-:S04]  /*04b0*/  LOP3.LUT R16, R6, 0x3, RZ, 0xc0, !PT ;  /* 0x0000000306107812 */ /* 0x000fc800078ec0ff */
[----:B------:R-:W-:-:S07]  /*04c0*/  ISETP.NE.AND P1, PT, R16, RZ, PT ;  /* 0x000000ff1000720c */ /* 0x000fce0003f25270 */
[----:B------:R-:W-:Y:S06]  /*04d0*/  @!P0 BRA `(.L_x_1851) ;  /* 0x00000000002c8947 */ /* 0x000fec0003800000 */
[C---:B------:R-:W-:Y:S02]  /*04e0*/  IMAD R9, R11.reuse, UR8, R8 ;  /* 0x000000080b097c24 */ /* 0x040fe4000f8e0208 */
[----:B------:R-:W-:Y:S02]  /*04f0*/  VIADD R11, R11, 0x4 ;  /* 0x000000040b0b7836 */ /* 0x000fe40000000000 */
[----:B------:R-:W-:Y:S01]  /*0500*/  VIADD R12, R9, UR8 ;  /* 0x00000008090c7c36 */ /* 0x000fe20008000000 */
[----:B------:R-:W-:Y:S03]  /*0510*/  LDS.U8 R10, [R9] ;  /* 0x00000000090a7984 */ /* 0x000fe60000000000 */
[----:B------:R-:W-:Y:S01]  /*0520*/  VIADD R14, R12, UR8 ;  /* 0x000000080c0e7c36 */ /* 0x000fe20008000000 */
[----:B------:R-:W3:Y:S04]  /*0530*/  LDS.U8 R13, [R9+UR8] ;  /* 0x00000008090d7984 */ /* 0x000ee80008000000 */
[----:B------:R-:W-:Y:S04]  /*0540*/  LDS.U8 R15, [R12+UR8] ;  /* 0x000000080c0f7984 */ /* 0x000fe80008000000 */
[----:B------:R-:W0:Y:S01]  /*0550*/  LDS.U8 R14, [R14+UR8] ;  /* 0x000000080e0e7984 */ /* 0x000e220008000000 */
[----:B---3--:R-:W-:-:S04]  /*0560*/  IADD3 R10, PT, PT, R13, R10, R7 ;  /* 0x0000000a0d0a7210 */ /* 0x008fc80007ffe007 */
[----:B0-----:R-:W-:-:S04]  /*0570*/  IADD3 R10, PT, PT, R14, R15, R10 ;  /* 0x0000000f0e0a7210 */ /* 0x001fc80007ffe00a */
[----:B------:R-:W-:-:S07]  /*0580*/  PRMT R7, R10, 0x7610, R7 ;  /* 0x000076100a077816 */ /* 0x000fce0000000007 */
.L_x_1851:
[----:B------:R-:W-:Y:S05]  /*0590*/  @!P1 BRA `(.L_x_1850) ;  /* 0x0000000000349947 */ /* 0x000fea0003800000 */
[----:B------:R-:W-:Y:S02]  /*05a0*/  ISETP.NE.AND P0, PT, R16, 0x1, PT ;  /* 0x000000011000780c */ /* 0x000fe40003f05270 */
[----:B------:R-:W-:-:S04]  /*05b0*/  LOP3.LUT R6, R6, 0x1, RZ, 0xc0, !PT ;  /* 0x0000000106067812 */ /* 0x000fc800078ec0ff */
[----:B------:R-:W-:-:S07]  /*05c0*/  ISETP.NE.U32.AND P1, PT, R6, 0x1, PT ;  /* 0x000000010600780c */ /* 0x000fce0003f25070 */
[C---:B------:R-:W-:Y:S02]  /*05d0*/  @P0 IMAD R9, R11.reuse, UR8, R8 ;  /* 0x000000080b090c24 */ /* 0x040fe4000f8e0208 */
[----:B------:R-:W-:-:S03]  /*05e0*/  @P0 VIADD R11, R11, 0x2 ;  /* 0x000000020b0b0836 */ /* 0x000fc60000000000 */
[----:B------:R-:W-:Y:S01]  /*05f0*/  @P0 LDS.U8 R6, [R9] ;  /* 0x0000000009060984 */ /* 0x000fe20000000000 */
[----:B------:R-:W-:-:S03]  /*0600*/  @!P1 IMAD R8, R11, UR8, R8 ;  /* 0x000000080b089c24 */ /* 0x000fc6000f8e0208 */
[----:B------:R-:W3:Y:S04]  /*0610*/  @P0 LDS.U8 R10, [R9+UR8] ;  /* 0x00000008090a0984 */ /* 0x000ee80008000000 */
[----:B------:R-:W0:Y:S01]  /*0620*/  @!P1 LDS.U8 R8, [R8] ;  /* 0x0000000008089984 */ /* 0x000e220000000000 */
[----:B---3--:R-:W-:-:S04]  /*0630*/  @P0 IADD3 R6, PT, PT, R10, R6, R7 ;  /* 0x000000060a060210 */ /* 0x008fc80007ffe007 */
[----:B------:R-:W-:-:S05]  /*0640*/  @P0 PRMT R7, R6, 0x7610, R7 ;  /* 0x0000761006070816 */ /* 0x000fca0000000007 */
[----:B0-----:R-:W-:-:S05]  /*0650*/  @!P1 IMAD.IADD R6, R7, 0x1, R8 ;  /* 0x0000000107069824 */ /* 0x001fca00078e0208 */
[----:B------:R-:W-:-:S07]  /*0660*/  @!P1 PRMT R7, R6, 0x7610, R7 ;  /* 0x0000761006079816 */ /* 0x000fce0000000007 */
.L_x_1850:
[----:B---3--:R3:W-:Y:S02]  /*0670*/  STS.U8 [R0+UR4], R7 ;  /* 0x0000000700007988 */ /* 0x0087e40008000004 */
.L_x_1847:
[----:B------:R-:W4:Y:S01]  /*0680*/  LDCU.64 UR10, c[0x0][0x380] ;  /* 0x00007000ff0a77ac */ /* 0x000f220008000a00 */
[----:B------:R-:W-:Y:S02]  /*0690*/  IMAD.MOV.U32 R5, RZ, RZ, RZ ;  /* 0x000000ffff057224 */ /* 0x000fe400078e00ff */
[----:B------:R-:W-:-:S04]  /*06a0*/  IMAD.WIDE.U32 R4, R2, UR9, R4 ;  /* 0x0000000902047c25 */ /* 0x000fc8000f8e0004 */
[----:B------:R-:W-:Y:S01]  /*06b0*/  IMAD R3, R3, UR9, R5 ;  /* 0x0000000903037c24 */ /* 0x000fe2000f8e0205 */
[----:B----4-:R-:W-:-:S04]  /*06c0*/  IADD3 R4, P0, PT, R4, UR10, RZ ;  /* 0x0000000a04047c10 */ /* 0x010fc8000ff1e0ff */
[----:B------:R-:W-:-:S05]  /*06d0*/  IADD3.X R5, PT, PT, R3, UR11, RZ, P0, !PT ;  /* 0x0000000b03057c10 */ /* 0x000fca00087fe4ff */
[----:B--2---:R-:W-:Y:S01]  /*06e0*/  STG.E.U8 desc[UR6][R4.64], R7 ;  /* 0x0000000704007986 */ /* 0x004fe2000c101106 */
[----:B------:R-:W-:Y:S05]  /*06f0*/  EXIT ;  /* 0x000000000000794d */ /* 0x000fea0003800000 */
.L_x_1852:
        /* <DEDUP_REMOVED lines=16> */
.L_x_32947:


//--------------------- .text.contiguous_reducel13_u8 --------------------------
	.section	.text.contiguous_reducel13_u8,"ax",@progbits
	.align	128
        .global         contiguous_reducel13_u8
        .type           contiguous_reducel13_u8,@function
        .size           contiguous_reducel13_u8,(.L_x_32246 - contiguous_reducel13_u8)
        .other          contiguous_reducel13_u8,@"STO_CUDA_ENTRY STV_DEFAULT"
contiguous_reducel13_u8:
.text.contiguous_reducel13_u8:
        /* <DEDUP_REMOVED lines=17> */
[----:B----4-:R-:W-:-:S04]  /*0110*/  ISETP.GE.U32.AND P1, PT, R14, UR12, PT ;  /* 0x0000000c0e007c0c */ /* 0x010fc8000bf26070 */
[----:B------:R-:W-:Y:S01]  /*0120*/  ISETP.GE.U32.OR.EX P0, PT, RZ, UR13, P0, P1 ;  /* 0x0000000dff007c0c */ /* 0x000fe20008706510 */
[----:B------:R0:W-:-:S12]  /*0130*/  STS.U8 [R4+UR5], RZ ;  /* 0x000000ff04007988 */ /* 0x0001d80008000005 */
        /* <DEDUP_REMOVED lines=22> */
.L_x_1871:
        /* <DEDUP_REMOVED lines=27> */
.L_x_1855:
[----:B------:R-:W-:Y:S01]  /*0450*/  MOV R30, R32 ;  /* 0x00000020001e7202 */ /* 0x000fe20000000f00 */
[----:B------:R-:W-:Y:S01]  /*0460*/  IMAD.MOV.U32 R0, RZ, RZ, R36 ;  /* 0x000000ffff007224 */ /* 0x000fe200078e0024 */
[----:B------:R-:W-:Y:S02]  /*0470*/  MOV R3, R37 ;  /* 0x0000002500037202 */ /* 0x000fe40000000f00 */
[----:B------:R-:W-:-:S07]  /*0480*/  MOV R8, 0x4a0 ;  /* 0x000004a000087802 */ /* 0x000fce0000000f00 */
[----:B01-3--:R-:W-:Y:S05]  /*0490*/  CALL.REL.NOINC `($__internal_42_$__cuda_sm20_div_s64) ;  /* 0x0000003000887944 */ /* 0x00bfea0003c00000 */
        /* <DEDUP_REMOVED lines=9> */
.L_x_1856:
        /* <DEDUP_REMOVED lines=33> */
.L_x_1857:
[----:B------:R-:W-:Y:S01]  /*0740*/  IMAD.MOV.U32 R0, RZ, RZ, R36 ;  /* 0x000000ffff007224 */ /* 0x000fe200078e0024 */
[----:B------:R-:W-:Y:S02]  /*0750*/  MOV R3, R37 ;  /* 0x0000002500037202 */ /* 0x000fe40000000f00 */
[----:B------:R-:W-:-:S07]  /*0760*/  MOV R8, 0x780 ;  /* 0x0000078000087802 */ /* 0x000fce0000000f00 */
[----:B---3--:R-:W-:Y:S05]  /*0770*/  CALL.REL.NOINC `($__internal_42_$__cuda_sm20_div_s64) ;  /* 0x0000002c00d07944 */ /* 0x008fea0003c00000 */
        /* <DEDUP_REMOVED lines=10> */
.L_x_1858:
        /* <DEDUP_REMOVED lines=34> */
.L_x_1859:
[----:B------:R-:W-:Y:S01]  /*0a40*/  IMAD.MOV.U32 R30, RZ, RZ, R28 ;  /* 0x000000ffff1e7224 */ /* 0x000fe200078e001c */
[----:B------:R-:W-:Y:S01]  /*0a50*/  MOV R0, R36 ;  /* 0x0000002400007202 */ /* 0x000fe20000000f00 */
[----:B------:R-:W-:Y:S01]  /*0a60*/  IMAD.MOV.U32 R3, RZ, RZ, R37 ;  /* 0x000000ffff037224 */ /* 0x000fe200078e0025 */
[----:B------:R-:W-:-:S07]  /*0a70*/  MOV R8, 0xa90 ;  /* 0x00000a9000087802 */ /* 0x000fce0000000f00 */
[----:B---3--:R-:W-:Y:S05]  /*0a80*/  CALL.REL.NOINC `($__internal_42_$__cuda_sm20_div_s64) ;  /* 0x0000002c000c7944 */ /* 0x008fea0003c00000 */
        /* <DEDUP_REMOVED lines=10> */
.L_x_1860:
        /* <DEDUP_REMOVED lines=33> */
.L_x_1861:
[----:B------:R-:W-:Y:S01]  /*0d40*/  IMAD.MOV.U32 R0, RZ, RZ, R36 ;  /* 0x000000ffff007224 */ /* 0x000fe200078e0024 */
[----:B------:R-:W-:Y:S02]  /*0d50*/  MOV R3, R37 ;  /* 0x0000002500037202 */ /* 0x000fe40000000f00 */
[----:B------:R-:W-:-:S07]  /*0d60*/  MOV R8, 0xd80 ;  /* 0x00000d8000087802 */ /* 0x000fce0000000f00 */
[----:B---3--:R-:W-:Y:S05]  /*0d70*/  CALL.REL.NOINC `($__internal_42_$__cuda_sm20_div_s64) ;  /* 0x0000002800507944 */ /* 0x008fea0003c00000 */
        /* <DEDUP_REMOVED lines=9> */
.L_x_1862:
        /* <DEDUP_REMOVED lines=34> */
.L_x_1863:
[----:B------:R-:W-:Y:S01]  /*1030*/  MOV R30, R28 ;  /* 0x0000001c001e7202 */ /* 0x000fe20000000f00 */
        /* <DEDUP_REMOVED lines=13> */
.L_x_1864:
        /* <DEDUP_REMOVED lines=34> */
.L_x_1865:
        /* <DEDUP_REMOVED lines=14> */
.L_x_1866:
        /* <DEDUP_REMOVED lines=34> */
.L_x_1867:
[----:B------:R-:W-:Y:S01]  /*1630*/  MOV R30, R28 ;  /* 0x0000001c001e7202 */ /* 0x000fe20000000f00 */
        /* <DEDUP_REMOVED lines=14> */
.L_x_1868:
        /* <DEDUP_REMOVED lines=34> */
.L_x_1869:
[----:B------:R-:W-:Y:S01]  /*1940*/  IMAD.MOV.U32 R0, RZ, RZ, R36 ;  /* 0x000000ffff007224 */ /* 0x000fe200078e0024 */
[----:B------:R-:W-:Y:S02]  /*1950*/  MOV R3, R37 ;  /* 0x0000002500037202 */ /* 0x000fe40000000f00 */
[----:B------:R-:W-:-:S07]  /*1960*/  MOV R8, 0x1980 ;  /* 0x0000198000087802 */ /* 0x000fce0000000f00 */
[----:B---3--:R-:W-:Y:S05]  /*1970*/  CALL.REL.NOINC `($__internal_42_$__cuda_sm20_div_s64) ;  /* 0x0000001c00507944 */ /* 0x008fea0003c00000 */
        /* <DEDUP_REMOVED lines=9> */
.L_x_1870:
        /* <DEDUP_REMOVED lines=13> */
.L_x_1854:
        /* <DEDUP_REMOVED lines=33> */
.L_x_1873:
[----:B------:R-:W-:Y:S01]  /*1cf0*/  MOV R30, R32 ;  /* 0x00000020001e7202 */ /* 0x000fe20000000f00 */
[----:B------:R-:W-:Y:S01]  /*1d00*/  IMAD.MOV.U32 R0, RZ, RZ, R16 ;  /* 0x000000ffff007224 */ /* 0x000fe200078e0010 */
[----:B------:R-:W-:Y:S02]  /*1d10*/  MOV R3, R17 ;  /* 0x0000001100037202 */ /* 0x000fe40000000f00 */
[----:B------:R-:W-:-:S07]  /*1d20*/  MOV R8, 0x1d40 ;  /* 0x00001d4000087802 */ /* 0x000fce0000000f00 */
[----:B------:R-:W-:Y:S05]  /*1d30*/  CALL.REL.NOINC `($__internal_42_$__cuda_sm20_div_s64) ;  /* 0x0000001800607944 */ /* 0x000fea0003c00000 */
        /* <DEDUP_REMOVED lines=9> */
.L_x_1874:
        /* <DEDUP_REMOVED lines=35> */
.L_x_1875:
        /* <DEDUP_REMOVED lines=13> */
.L_x_1876:
        /* <DEDUP_REMOVED lines=36> */
.L_x_1877:
[----:B------:R-:W-:Y:S01]  /*2310*/  MOV R30, R20 ;  /* 0x00000014001e7202 */ /* 0x000fe20000000f00 */
[----:B------:R-:W-:Y:S01]  /*2320*/  IMAD.MOV.U32 R0, RZ, RZ, R18 ;  /* 0x000000ffff007224 */ /* 0x000fe200078e0012 */
[----:B------:R-:W-:Y:S02]  /*2330*/  MOV R3, R19 ;  /* 0x0000001300037202 */ /* 0x000fe40000000f00 */
[----:B------:R-:W-:-:S07]  /*2340*/  MOV R8, 0x2360 ;  /* 0x0000236000087802 */ /* 0x000fce0000000f00 */
[----:B------:R-:W-:Y:S05]  /*2350*/  CALL.REL.NOINC `($__internal_42_$__cuda_sm20_div_s64) ;  /* 0x0000001000d87944 */ /* 0x000fea0003c00000 */
        /* <DEDUP_REMOVED lines=10> */
.L_x_1878:
        /* <DEDUP_REMOVED lines=37> */
.L_x_1879:
[----:B------:R-:W-:Y:S01]  /*2650*/  MOV R0, R18 ;  /* 0x0000001200007202 */ /* 0x000fe20000000f00 */
[----:B------:R-:W-:Y:S01]  /*2660*/  IMAD.MOV.U32 R3, RZ, RZ, R19 ;  /* 0x000000ffff037224 */ /* 0x000fe200078e0013 */
[----:B------:R-:W-:-:S07]  /*2670*/  MOV R8, 0x2690 ;  /* 0x0000269000087802 */ /* 0x000fce0000000f00 */
[----:B------:R-:W-:Y:S05]  /*2680*/  CALL.REL.NOINC `($__internal_42_$__cuda_sm20_div_s64) ;  /* 0x00000010000c7944 */ /* 0x000fea0003c00000 */
[----:B------:R-:W-:Y:S01]  /*2690*/  IADD3 R11, P0, PT, RZ, -R10, RZ ;  /* 0x8000000aff0b7210 */ /* 0x000fe20007f1e0ff */
[----:B------:R-:W-:-:S03]  /*26a0*/  HFMA2 R31, -RZ, RZ, 0, 0 ;  /* 0x00000000ff1f7431 */ /* 0x000fc600000001ff */
[----:B------:R-:W-:-:S05]  /*26b0*/  IADD3.X R3, PT, PT, RZ, ~R0, RZ, P0, !PT ;  /* 0x80000000ff037210 */ /* 0x000fca00007fe4ff */
[----:B------:R-:W-:Y:S02]  /*26c0*/  IMAD R3, R3, R18, RZ ;  /* 0x0000001203037224 */ /* 0x000fe400078e02ff */
[----:B------:R-:W-:-:S04]  /*26d0*/  IMAD.WIDE.U32 R8, R18, R11, R30 ;  /* 0x0000000b12087225 */ /* 0x000fc800078e001e */
[----:B------:R-:W-:Y:S02]  /*26e0*/  IMAD R3, R19, R11, R3 ;  /* 0x0000000b13037224 */ /* 0x000fe400078e0203 */
[----:B------:R-:W-:-:S03]  /*26f0*/  IMAD.MOV.U32 R19, RZ, RZ, R8 ;  /* 0x000000ffff137224 */ /* 0x000fc600078e0008 */
[----:B------:R-:W-:-:S07]  /*2700*/  IADD3 R3, PT, PT, R9, R3, RZ ;  /* 0x0000000309037210 */ /* 0x000fce0007ffe0ff */
.L_x_1880:
[----:B------:R-:W0:Y:S02]  /*2710*/  LDC.64 R8, c[0x0][0x398] ;  /* 0x0000e600ff087b82 */ /* 0x000e240000000a00 */
[----:B0-----:R-:W-:-:S06]  /*2720*/  IMAD.WIDE.U32 R8, R16, 0x8, R8 ;  /* 0x0000000810087825 */ /* 0x001fcc00078e0008 */
[----:B------:R-:W2:Y:S01]  /*2730*/  LDG.E.64 R8, desc[UR10][R8.64] ;  /* 0x0000000a08087981 */ /* 0x000ea2000c1e1b00 */
[----:B------:R-:W-:Y:S01]  /*2740*/  MOV R16, R20 ;  /* 0x0000001400107202 */ /* 0x000fe20000000f00 */
[----:B------:R-:W-:Y:S01]  /*2750*/  VIADD R2, R2, 0xfffffffc ;  /* 0xfffffffc02027836 */ /* 0x000fe20000000000 */
[----:B------:R-:W-:Y:S01]  /*2760*/  MOV R32, R10 ;  /* 0x0000000a00207202 */ /* 0x000fe20000000f00 */
[-C--:B--2---:R-:W-:Y:S02]  /*2770*/  IMAD R0, R9, R19.reuse, RZ ;  /* 0x0000001309007224 */ /* 0x084fe400078e02ff */
[----:B------:R-:W-:-:S04]  /*2780*/  IMAD.WIDE.U32 R28, R8, R19, R16 ;  /* 0x00000013081c7225 */ /* 0x000fc800078e0010 */
[----:B------:R-:W-:-:S05]  /*2790*/  IMAD R3, R8, R3, R0 ;  /* 0x0000000308037224 */ /* 0x000fca00078e0200 */
[----:B------:R-:W-:-:S07]  /*27a0*/  IADD3 R29, PT, PT, R29, R3, RZ ;  /* 0x000000031d1d7210 */ /* 0x000fce0007ffe0ff */
.L_x_1872:
        /* <DEDUP_REMOVED lines=31> */
.L_x_1882:
[----:B------:R-:W-:Y:S01]  /*29a0*/  IMAD.MOV.U32 R30, RZ, RZ, R32 ;  /* 0x000000ffff1e7224 */ /* 0x000fe200078e0020 */
[----:B------:R-:W-:Y:S02]  /*29b0*/  MOV R0, R16 ;  /* 0x0000001000007202 */ /* 0x000fe40000000f00 */
[----:B------:R-:W-:Y:S02]  /*29c0*/  MOV R3, R17 ;  /* 0x0000001100037202 */ /* 0x000fe40000000f00 */
[----:B------:R-:W-:-:S07]  /*29d0*/  MOV R8, 0x29f0 ;  /* 0x000029f000087802 */ /* 0x000fce0000000f00 */
[----:B------:R-:W-:Y:S05]  /*29e0*/  CALL.REL.NOINC `($__internal_42_$__cuda_sm20_div_s64) ;  /* 0x0000000c00347944 */ /* 0x000fea0003c00000 */
[-C--:B------:R-:W-:Y:S01]  /*29f0*/  IADD3 R11, P0, PT, RZ, -R10.reuse, RZ ;  /* 0x8000000aff0b7210 */ /* 0x080fe20007f1e0ff */
        /* <DEDUP_REMOVED lines=8> */
.L_x_1883:
        /* <DEDUP_REMOVED lines=32> */
[----:B------:R-:W-:Y:S02]  /*2c80*/  IADD3 R19, PT, PT, -R9, RZ, RZ ;  /* 0x000000ff09137210 */ /* 0x000fe40007ffe1ff */
[----:B------:R-:W-:-:S03]  /*2c90*/  MOV R10, R9 ;  /* 0x00000009000a7202 */ /* 0x000fc60000000f00 */
[----:B------:R-:W-:Y:S01]  /*2ca0*/  IMAD R19, R18, R19, R30 ;  /* 0x0000001312137224 */ /* 0x000fe200078e021e */
[----:B------:R-:W-:Y:S06]  /*2cb0*/  BRA `(.L_x_1885) ;  /* 0x0000000000307947 */ /* 0x000fec0003800000 */
.L_x_1884:
        /* <DEDUP_REMOVED lines=12> */
.L_x_1885:
        /* <DEDUP_REMOVED lines=10> */
.L_x_1881:
        /* <DEDUP_REMOVED lines=26> */
[----:B------:R-:W-:-:S05]  /*2fc0*/  @!P1 LOP3.LUT R3, RZ, R8, RZ, 0x33, !PT ;  /* 0x00000008ff039212 */ /* 0x000fca00078e33ff */
[----:B------:R-:W-:Y:S01]  /*2fd0*/  IMAD.MOV.U32 R8, RZ, RZ, R3 ;  /* 0x000000ffff087224 */ /* 0x000fe200078e0003 */
[----:B------:R-:W-:Y:S06]  /*2fe0*/  BRA `(.L_x_1887) ;  /* 0x0000000000107947 */ /* 0x000fec0003800000 */
.L_x_1886:
[----:B------:R-:W-:-:S07]  /*2ff0*/  MOV R0, 0x3010 ;  /* 0x0000301000007802 */ /* 0x000fce0000000f00 */
[----:B------:R-:W-:Y:S05]  /*3000*/  CALL.REL.NOINC `($__internal_43_$__cuda_sm20_rem_s64) ;  /* 0x0000000800f87944 */ /* 0x000fea0003c00000 */
[----:B------:R-:W-:Y:S01]  /*3010*/  MOV R8, R3 ;  /* 0x0000000300087202 */ /* 0x000fe20000000f00 */
[----:B------:R-:W-:-:S07]  /*3020*/  IMAD.MOV.U32 R9, RZ, RZ, R10 ;  /* 0x000000ffff097224 */ /* 0x000fce00078e000a */
.L_x_1887:
[----:B------:R-:W0:Y:S02]  /*3030*/  LDC.64 R10, c[0x0][0x398] ;  /* 0x0000e600ff0a7b82 */ /* 0x000e240000000a00 */
[----:B0-----:R-:W-:-:S06]  /*3040*/  IMAD.WIDE.U32 R2, R2, 0x8, R10 ;  /* 0x0000000802027825 */ /* 0x001fcc00078e000a */
[----:B------:R-:W2:Y:S02]  /*3050*/  LDG.E.64 R2, desc[UR10][R2.64] ;  /* 0x0000000a02027981 */ /* 0x000ea4000c1e1b00 */
[-C--:B--2---:R-:W-:Y:S02]  /*3060*/  IMAD R11, R3, R8.reuse, RZ ;  /* 0x00000008030b7224 */ /* 0x084fe400078e02ff */
[----:B------:R-:W-:-:S04]  /*3070*/  IMAD.WIDE.U32 R28, R2, R8, R28 ;  /* 0x00000008021c7225 */ /* 0x000fc800078e001c */
[----:B------:R-:W-:-:S05]  /*3080*/  IMAD R11, R2, R9, R11 ;  /* 0x00000009020b7224 */ /* 0x000fca00078e020b */
[----:B------:R-:W-:-:S07]  /*3090*/  IADD3 R29, PT, PT, R29, R11, RZ ;  /* 0x0000000b1d1d7210 */ /* 0x000fce0007ffe0ff */
.L_x_1853:
[----:B------:R-:W0:Y:S02]  /*30a0*/  LDCU.64 UR12, c[0x0][0x388] ;  /* 0x00007100ff0c77ac */ /* 0x000e240008000a00 */
[----:B0-----:R-:W-:-:S04]  /*30b0*/  IADD3 R28, P0, PT, R28, UR12, RZ ;  /* 0x0000000c1c1c7c10 */ /* 0x001fc8000ff1e0ff */
[----:B------:R-:W-:-:S06]  /*30c0*/  IADD3.X R29, PT, PT, R29, UR13, RZ, P0, !PT ;  /* 0x0000000d1d1d7c10 */ /* 0x000fcc00087fe4ff */
[----:B------:R-:W2:Y:S01]  /*30d0*/  LDG.E.U8 R29, desc[UR10][R28.64] ;  /* 0x0000000a1c1d7981 */ /* 0x000ea2000c1e1100 */
[----:B------:R-:W-:-:S03]  /*30e0*/  ISETP.NE.AND P0, PT, R7, RZ, PT ;  /* 0x000000ff0700720c */ /* 0x000fc60003f05270 */
[----:B--2---:R0:W-:Y:S01]  /*30f0*/  STS.U8 [R4+UR5], R29 ;  /* 0x0000001d04007988 */ /* 0x0041e20008000005 */
[----:B------:R-:W-:Y:S09]  /*3100*/  BAR.SYNC.DEFER_BLOCKING 0x0 ;  /* 0x0000000000007b1d */ /* 0x000ff20000010000 */
[----:B------:R-:W-:Y:S05]  /*3110*/  @P0 EXIT ;  /* 0x000000000000094d */ /* 0x000fea0003800000 */
[----:B------:R-:W-:-:S13]  /*3120*/  ISETP.GT.U32.AND P0, PT, R5, 0x1, PT ;  /* 0x000000010500780c */ /* 0x000fda0003f04070 */
[----:B------:R-:W1:Y:S01]  /*3130*/  @!P0 S2R R3, SR_CgaCtaId ;  /* 0x0000000000038919 */ /* 0x000e620000008800 */
[----:B------:R-:W-:-:S04]  /*3140*/  @!P0 MOV R0, 0x400 ;  /* 0x0000040000008802 */ /* 0x000fc80000000f00 */
[----:B-1----:R-:W-:-:S04]  /*3150*/  @!P0 LEA R3, R3, R0, 0x18 ;  /* 0x0000000003038211 */ /* 0x002fc800078ec0ff */
[----:B------:R-:W-:-:S06]  /*3160*/  @!P0 IADD3 R0, PT, PT, R3, R6, RZ ;  /* 0x0000000603008210 */ /* 0x000fcc0007ffe0ff */
[----:B------:R-:W1:Y:S02]  /*3170*/  @!P0 LDS.U8 R0, [R0] ;  /* 0x0000000000008984 */ /* 0x000e640000000000 */
[----:B-1----:R-:W-:Y:S01]  /*3180*/  @!P0 PRMT R3, R0, 0x7610, R3 ;  /* 0x0000761000038816 */ /* 0x002fe20000000003 */
[----:B------:R-:W-:Y:S06]  /*3190*/  @!P0 BRA `(.L_x_1888) ;  /* 0x0000000400248947 */ /* 0x000fec0003800000 */
[----:B------:R-:W1:Y:S01]  /*31a0*/  S2UR UR5, SR_CgaCtaId ;  /* 0x00000000000579c3 */ /* 0x000e620000008800 */
[C---:B------:R-:W-:Y:S01]  /*31b0*/  VIADD R0, R5.reuse, 0xfffffffe ;  /* 0xfffffffe05007836 */ /* 0x040fe20000000000 */
[----:B------:R-:W-:Y:S01]  /*31c0*/  UMOV UR4, 0x400 ;  /* 0x0000040000047882 */ /* 0x000fe20000000000 */
[----:B------:R-:W-:Y:S01]  /*31d0*/  IADD3 R5, PT, PT, R5, -0x1, RZ ;  /* 0xffffffff05057810 */ /* 0x000fe20007ffe0ff */
[----:B------:R-:W-:Y:S02]  /*31e0*/  HFMA2 R7, -RZ, RZ, 0, 5.9604644775390625e-08 ;  /* 0x00000001ff077431 */ /* 0x000fe400000001ff */
[----:B------:R-:W-:Y:S02]  /*31f0*/  ISETP.GE.U32.AND P0, PT, R0, 0x7, PT ;  /* 0x000000070000780c */ /* 0x000fe40003f06070 */
[----:B------:R-:W-:Y:S01]  /*3200*/  LOP3.LUT R2, R5, 0x7, RZ, 0xc0, !PT ;  /* 0x0000000705027812 */ /* 0x000fe200078ec0ff */
[----:B-1----:R-:W-:-:S06]  /*3210*/  ULEA UR4, UR5, UR4, 0x18 ;  /* 0x0000000405047291 */ /* 0x002fcc000f8ec0ff */
[----:B------:R-:W-:-:S03]  /*3220*/  VIADD R0, R6, UR4 ;  /* 0x0000000406007c36 */ /* 0x000fc60008000000 */
[----:B------:R1:W2:Y:S01]  /*3230*/  LDS.U8 R3, [R6+UR4] ;  /* 0x0000000406037984 */ /* 0x0002a20008000000 */
[----:B------:R-:W-:Y:S05]  /*3240*/  @!P0 BRA `(.L_x_1889) ;  /* 0x0000000000788947 */ /* 0x000fea0003800000 */
[----:B------:R-:W3:Y:S01]  /*3250*/  LDC R19, c[0x0][0x360] ;  /* 0x0000d800ff137b82 */ /* 0x000ee20000000800 */
[----:B0-----:R-:W-:Y:S02]  /*3260*/  LOP3.LUT R4, R5, 0xfffffff8, RZ, 0xc0, !PT ;  /* 0xfffffff805047812 */ /* 0x001fe400078ec0ff */
[----:B------:R-:W-:Y:S02]  /*3270*/  MOV R8, RZ ;  /* 0x000000ff00087202 */ /* 0x000fe40000000f00 */
[----:B------:R-:W-:Y:S02]  /*3280*/  IADD3 R4, PT, PT, -R4, RZ, RZ ;  /* 0x000000ff04047210 */ /* 0x000fe40007ffe1ff */
[----:B---3--:R-:W-:-:S07]  /*3290*/  IADD3 R7, PT, PT, R6, UR4, R19 ;  /* 0x0000000406077c10 */ /* 0x008fce000fffe013 */
.L_x_1890:
[----:B------:R-:W-:Y:S01]  /*32a0*/  VIADD R9, R7, UR8 ;  /* 0x0000000807097c36 */ /* 0x000fe20008000000 */
[----:B------:R-:W-:Y:S01]  /*32b0*/  LDS.U8 R10, [R7] ;  /* 0x00000000070a7984 */ /* 0x000fe20000000000 */
[----:B------:R-:W-:Y:S01]  /*32c0*/  VIADD R4, R4, 0x8 ;  /* 0x0000000804047836 */ /* 0x000fe20000000000 */
[----:B------:R-:W-:Y:S02]  /*32d0*/  IADD3 R8, PT, PT, R8, 0x8, RZ ;  /* 0x0000000808087810 */ /* 0x000fe40007ffe0ff */
[----:B------:R-:W-:Y:S01]  /*32e0*/  IADD3 R12, PT, PT, R9, UR8, RZ ;  /* 0x00000008090c7c10 */ /* 0x000fe2000fffe0ff */
[----:B------:R0:W2:Y:S01]  /*32f0*/  LDS.U8 R11, [R7+UR8] ;  /* 0x00000008070b7984 */ /* 0x0000a20008000000 */
[----:B------:R-:W-:Y:S02]  /*3300*/  ISETP.NE.AND P0, PT, R4, RZ, PT ;  /* 0x000000ff0400720c */ /* 0x000fe40003f05270 */
[----:B------:R-:W-:Y:S01]  /*3310*/  IADD3 R13, PT, PT, R12, UR8, RZ ;  /* 0x000000080c0d7c10 */ /* 0x000fe2000fffe0ff */
[----:B------:R-:W-:Y:S04]  /*3320*/  LDS.U8 R9, [R9+UR8] ;  /* 0x0000000809097984 */ /* 0x000fe80008000000 */
[----:B------:R-:W-:Y:S01]  /*3330*/  VIADD R16, R13, UR8 ;  /* 0x000000080d107c36 */ /* 0x000fe20008000000 */
[----:B------:R-:W3:Y:S01]  /*3340*/  LDS.U8 R12, [R12+UR8] ;  /* 0x000000080c0c7984 */ /* 0x000ee20008000000 */
[----:B0-----:R-:W-:-:S03]  /*3350*/  LEA R7, R19, R7, 0x3 ;  /* 0x0000000713077211 */ /* 0x001fc600078e18ff */
[----:B------:R-:W-:Y:S01]  /*3360*/  IADD3 R17, PT, PT, R16, UR8, RZ ;  /* 0x0000000810117c10 */ /* 0x000fe2000fffe0ff */
[----:B------:R-:W-:Y:S03]  /*3370*/  LDS.U8 R13, [R13+UR8] ;  /* 0x000000080d0d7984 */ /* 0x000fe60008000000 */
[----:B------:R-:W-:Y:S01]  /*3380*/  IADD3 R18, PT, PT, R17, UR8, RZ ;  /* 0x0000000811127c10 */ /* 0x000fe2000fffe0ff */
[----:B------:R-:W0:Y:S04]  /*3390*/  LDS.U8 R16, [R16+UR8] ;  /* 0x0000000810107984 */ /* 0x000e280008000000 */
[----:B------:R-:W-:Y:S04]  /*33a0*/  LDS.U8 R17, [R17+UR8] ;  /* 0x0000000811117984 */ /* 0x000fe80008000000 */
[----:B------:R-:W4:Y:S01]  /*33b0*/  LDS.U8 R18, [R18+UR8] ;  /* 0x0000000812127984 */ /* 0x000f220008000000 */
[----:B--2---:R-:W-:-:S04]  /*33c0*/  IADD3 R10, PT, PT, R11, R10, R3 ;  /* 0x0000000a0b0a7210 */ /* 0x004fc80007ffe003 */
[----:B---3--:R-:W-:-:S04]  /*33d0*/  IADD3 R10, PT, PT, R12, R9, R10 ;  /* 0x000000090c0a7210 */ /* 0x008fc80007ffe00a */
[----:B0-----:R-:W-:-:S04]  /*33e0*/  IADD3 R10, PT, PT, R16, R13, R10 ;  /* 0x0000000d100a7210 */ /* 0x001fc80007ffe00a */
[----:B----4-:R-:W-:-:S04]  /*33f0*/  IADD3 R10, PT, PT, R18, R17, R10 ;  /* 0x00000011120a7210 */ /* 0x010fc80007ffe00a */
[----:B------:R-:W-:Y:S01]  /*3400*/  PRMT R3, R10, 0x7610, R3 ;  /* 0x000076100a037816 */ /* 0x000fe20000000003 */
[----:B------:R-:W-:Y:S06]  /*3410*/  @P0 BRA `(.L_x_1890) ;  /* 0xfffffffc00a00947 */ /* 0x000fec000383ffff */
[----:B------:R-:W-:-:S07]  /*3420*/  VIADD R7, R8, 0x1 ;  /* 0x0000000108077836 */ /* 0x000fce0000000000 */
.L_x_1889:
[----:B------:R-:W-:-:S13]  /*3430*/  ISETP.NE.AND P0, PT, R2, RZ, PT ;  /* 0x000000ff0200720c */ /* 0x000fda0003f05270 */
[----:B------:R-:W-:Y:S05]  /*3440*/  @!P0 BRA `(.L_x_1891) ;  /* 0x0000000000748947 */ /* 0x000fea0003800000 */
[----:B------:R-:W-:Y:S02]  /*3450*/  ISETP.GE.U32.AND P0, PT, R2, 0x4, PT ;  /* 0x000000040200780c */ /* 0x000fe40003f06070 */
[----:B------:R-:W-:-:S04]  /*3460*/  LOP3.LUT R12, R5, 0x3, RZ, 0xc0, !PT ;  /* 0x00000003050c7812 */ /* 0x000fc800078ec0ff */
[----:B------:R-:W-:-:S07]  /*3470*/  ISETP.NE.AND P1, PT, R12, RZ, PT ;  /* 0x000000ff0c00720c */ /* 0x000fce0003f25270 */
[----:B------:R-:W-:Y:S06]  /*3480*/  @!P0 BRA `(.L_x_1892) ;  /* 0x00000000002c8947 */ /* 0x000fec0003800000 */
[C---:B------:R-:W-:Y:S02]  /*3490*/  IMAD R2, R7.reuse, UR8, R0 ;  /* 0x0000000807027c24 */ /* 0x040fe4000f8e0200 */
[----:B------:R-:W-:-:S03]  /*34a0*/  VIADD R7, R7, 0x4 ;  /* 0x0000000407077836 */ /* 0x000fc60000000000 */
[----:B------:R-:W-:Y:S01]  /*34b0*/  IADD3 R8, PT, PT, R2, UR8, RZ ;  /* 0x0000000802087c10 */ /* 0x000fe2000fffe0ff */
[----:B0-----:R-:W-:Y:S03]  /*34c0*/  LDS.U8 R4, [R2] ;  /* 0x0000000002047984 */ /* 0x001fe60000000000 */
[----:B------:R-:W-:Y:S01]  /*34d0*/  IADD3 R10, PT, PT, R8, UR8, RZ ;  /* 0x00000008080a7c10 */ /* 0x000fe2000fffe0ff */
[----:B------:R-:W2:Y:S04]  /*34e0*/  LDS.U8 R9, [R2+UR8] ;  /* 0x0000000802097984 */ /* 0x000ea80008000000 */
[----:B------:R-:W-:Y:S04]  /*34f0*/  LDS.U8 R11, [R8+UR8] ;  /* 0x00000008080b7984 */ /* 0x000fe80008000000 */
[----:B------:R-:W0:Y:S01]  /*3500*/  LDS.U8 R10, [R10+UR8] ;  /* 0x000000080a0a7984 */ /* 0x000e220008000000 */
[----:B--2---:R-:W-:-:S04]  /*3510*/  IADD3 R4, PT, PT, R9, R4, R3 ;  /* 0x0000000409047210 */ /* 0x004fc80007ffe003 */
[----:B0-----:R-:W-:-:S04]  /*3520*/  IADD3 R4, PT, PT, R10, R11, R4 ;  /* 0x0000000b0a047210 */ /* 0x001fc80007ffe004 */
[----:B------:R-:W-:-:S07]  /*3530*/  PRMT R3, R4, 0x7610, R3 ;  /* 0x0000761004037816 */ /* 0x000fce0000000003 */
.L_x_1892:
[----:B------:R-:W-:Y:S05]  /*3540*/  @!P1 BRA `(.L_x_1891) ;  /* 0x0000000000349947 */ /* 0x000fea0003800000 */
[----:B------:R-:W-:Y:S02]  /*3550*/  ISETP.NE.AND P0, PT, R12, 0x1, PT ;  /* 0x000000010c00780c */ /* 0x000fe40003f05270 */
[----:B------:R-:W-:-:S04]  /*3560*/  LOP3.LUT R5, R5, 0x1, RZ, 0xc0, !PT ;  /* 0x0000000105057812 */ /* 0x000fc800078ec0ff */
[----:B------:R-:W-:-:S07]  /*3570*/  ISETP.NE.U32.AND P1, PT, R5, 0x1, PT ;  /* 0x000000010500780c */ /* 0x000fce0003f25070 */
[C---:B0-----:R-:W-:Y:S01]  /*3580*/  @P0 IMAD R4, R7.reuse, UR8, R0 ;  /* 0x0000000807040c24 */ /* 0x041fe2000f8e0200 */
[----:B------:R-:W-:-:S04]  /*3590*/  @P0 IADD3 R7, PT, PT, R7, 0x2, RZ ;  /* 0x0000000207070810 */ /* 0x000fc80007ffe0ff */
[----:B------:R-:W-:Y:S01]  /*35a0*/  @P0 LDS.U8 R2, [R4] ;  /* 0x0000000004020984 */ /* 0x000fe20000000000 */
[----:B------:R-:W-:-:S03]  /*35b0*/  @!P1 IMAD R0, R7, UR8, R0 ;  /* 0x0000000807009c24 */ /* 0x000fc6000f8e0200 */
[----:B------:R-:W2:Y:S04]  /*35c0*/  @P0 LDS.U8 R5, [R4+UR8] ;  /* 0x0000000804050984 */ /* 0x000ea80008000000 */
[----:B------:R-:W0:Y:S01]  /*35d0*/  @!P1 LDS.U8 R0, [R0] ;  /* 0x0000000000009984 */ /* 0x000e220000000000 */
[----:B--2---:R-:W-:-:S04]  /*35e0*/  @P0 IADD3 R2, PT, PT, R5, R2, R3 ;  /* 0x0000000205020210 */ /* 0x004fc80007ffe003 */
[----:B------:R-:W-:-:S04]  /*35f0*/  @P0 PRMT R3, R2, 0x7610, R3 ;  /* 0x0000761002030816 */ /* 0x000fc80000000003 */
[----:B0-----:R-:W-:-:S04]  /*3600*/  @!P1 IADD3 R2, PT, PT, R3, R0, RZ ;  /* 0x0000000003029210 */ /* 0x001fc80007ffe0ff */
[----:B------:R-:W-:-:S07]  /*3610*/  @!P1 PRMT R3, R2, 0x7610, R3 ;  /* 0x0000761002039816 */ /* 0x000fce0000000003 */
.L_x_1891:
[----:B--2---:R2:W-:Y:S02]  /*3620*/  STS.U8 [R6+UR4], R3 ;  /* 0x0000000306007988 */ /* 0x0045e40008000004 */
.L_x_1888:
[----:B0-----:R-:W0:Y:S01]  /*3630*/  LDC.64 R4, c[0x0][0x3a8] ;  /* 0x0000ea00ff047b82 */ /* 0x001e220000000a00 */
[----:B------:R-:W3:Y:S01]  /*3640*/  LDCU.64 UR4, c[0x0][0x380] ;  /* 0x00007000ff0477ac */ /* 0x000ee20008000a00 */
[----:B------:R-:W-:Y:S02]  /*3650*/  IMAD.MOV.U32 R15, RZ, RZ, RZ ;  /* 0x000000ffff0f7224 */ /* 0x000fe400078e00ff */
[----:B0-----:R-:W-:-:S04]  /*3660*/  IMAD.WIDE.U32 R14, R4, UR9, R14 ;  /* 0x00000009040e7c25 */ /* 0x001fc8000f8e000e */
[----:B------:R-:W-:Y:S01]  /*3670*/  IMAD R0, R5, UR9, R15 ;  /* 0x0000000905007c24 */ /* 0x000fe2000f8e020f */
[----:B---3--:R-:W-:-:S04]  /*3680*/  IADD3 R14, P0, PT, R14, UR4, RZ ;  /* 0x000000040e0e7c10 */ /* 0x008fc8000ff1e0ff */
[----:B------:R-:W-:-:S05]  /*3690*/  IADD3.X R15, PT, PT, R0, UR5, RZ, P0, !PT ;  /* 0x00000005000f7c10 */ /* 0x000fca00087fe4ff */
[----:B------:R-:W-:Y:S01]  /*36a0*/  STG.E.U8 desc[UR10][R14.64], R3 ;  /* 0x000000030e007986 */ /* 0x000fe2000c10110a */
[----:B------:R-:W-:Y:S05]  /*36b0*/  EXIT ;  /* 0x000000000000794d */ /* 0x000fea0003800000 */
        .weak           $__internal_42_$__cuda_sm20_div_s64
        .type           $__internal_42_$__cuda_sm20_div_s64,@function
        .size           $__internal_42_$__cuda_sm20_div_s64,($__internal_43_$__cuda_sm20_rem_s64 - $__internal_42_$__cuda_sm20_div_s64)
$__internal_42_$__cuda_sm20_div_s64:
        /* <DEDUP_REMOVED lines=82> */
[----:B------:R-:W-:Y:S06]  /*3be0*/  RET.REL.NODEC R8 `(contiguous_reducel13_u8) ;  /* 0xffffffc408047950 */ /* 0x000fec0003c3ffff */
        .weak           $__internal_43_$__cuda_sm20_rem_s64
        .type           $__internal_43_$__cuda_sm20_rem_s64,@function
        .size           $__internal_43_$__cuda_sm20_rem_s64,(.L_x_32246 - $__internal_43_$__cuda_sm20_rem_s64)
$__internal_43_$__cuda_sm20_rem_s64:
        /* <DEDUP_REMOVED lines=66> */
[----:B------:R-:W-:Y:S06]  /*4010*/  RET.REL.NODEC R8 `(contiguous_reducel13_u8) ;  /* 0xffffffbc08f87950 */ /* 0x000fec0003c3ffff */
.L_x_1893:
        /* <DEDUP_REMOVED lines=14> */
.L_x_32246:


//--------------------- .text.contiguous_reducel122_u8 --------------------------
	.section	.text.contiguous_reducel122_u8,"ax",@progbits
	.align	128
        .global         contiguous_reducel122_u8
        .type           contiguous_reducel122_u8,@function
        .size           contiguous_reducel122_u8,(.L_x_32949 - contiguous_reducel122_u8)
        .other          contiguous_reducel122_u8,@"STO_CUDA_ENTRY STV_DEFAULT"
contiguous_reducel122_u8:
.text.contiguous_reducel122_u8:
        /* <DEDUP_REMOVED lines=16> */
[----:B------:R-:W-:Y:S01]  /*0100*/  @!P0 IMAD.WIDE.U32 R4, R9, UR8, R2 ;  /* 0x0000000809048c25 */ /* 0x000fe2000f8e0002 */
[----:B-1----:R-:W-:-:S03]  /*0110*/  @!P0 IADD3 R6, P2, PT, R6, R10, RZ ;  /* 0x0000000a06068210 */ /* 0x002fc60007f5e0ff */
[----:B------:R-:W-:Y:S01]  /*0120*/  @!P0 IMAD R9, R9, UR9, RZ ;  /* 0x0000000909098c24 */ /* 0x000fe2000f8e02ff */
[----:B------:R-:W-:-:S04]  /*0130*/  @!P0 IADD3 R4, P1, PT, R4, R10, RZ ;  /* 0x0000000a04048210 */ /* 0x000fc80007f3e0ff */
[C---:B------:R-:W-:Y:S02]  /*0140*/  @!P0 IADD3.X R7, PT, PT, R11.reuse, R9, R7, P2, !PT ;  /* 0x000000090b078210 */ /* 0x040fe400017fe407 */
[----:B------:R-:W-:-:S04]  /*0150*/  @!P0 IADD3.X R5, PT, PT, R11, R5, R9, P1, !PT ;  /* 0x000000050b058210 */ /* 0x000fc80000ffe409 */
[----:B---3--:R-:W2:Y:S04]  /*0160*/  @!P0 LDG.E.U8 R7, desc[UR12][R6.64] ;  /* 0x0000000c06078981 */ /* 0x008ea8000c1e1100 */
[----:B------:R-:W2:Y:S01]  /*0170*/  @!P0 LDG.E.U8 R4, desc[UR12][R4.64] ;  /* 0x0000000c04048981 */ /* 0x000ea2000c1e1100 */
[----:B------:R-:W0:Y:S01]  /*0180*/  S2UR UR6, SR_CgaCtaId ;  /* 0x00000000000679c3 */ /* 0x000e220000008800 */
[----:B------:R-:W-:Y:S02]  /*0190*/  UMOV UR4, 0x400 ;  /* 0x0000040000047882 */ /* 0x000fe40000000000 */
[----:B0-----:R-:W-:-:S09]  /*01a0*/  ULEA UR4, UR6, UR4, 0x18 ;  /* 0x0000000406047291 */ /* 0x001fd2000f8ec0ff */
[----:B------:R0:W-:Y:S01]  /*01b0*/  STS.U8 [R0+UR4], RZ ;  /* 0x000000ff00007988 */ /* 0x0001e20008000004 */
[----:B------:R-:W1:Y:S01]  /*01c0*/  LDCU UR5, c[0x0][0x360] ;  /* 0x00006c00ff0577ac */ /* 0x000e620008000800 */
[----:B------:R-:W-:Y:S01]  /*01d0*/  BSSY.RECONVERGENT B0, `(.L_x_1894) ;  /* 0x0000011000007945 */ /* 0x000fe20003800200 */
[----:B------:R-:W-:Y:S01]  /*01e0*/  ISETP.GT.U32.AND P1, PT, R0, 0x1f, PT ;  /* 0x0000001f0000780c */ /* 0x000fe20003f24070 */
[----:B--2---:R-:W-:-:S05]  /*01f0*/  @!P0 IMAD.IADD R9, R4, 0x1, R7 ;  /* 0x0000000104098824 */ /* 0x004fca00078e0207 */
[----:B------:R0:W-:Y:S01]  /*0200*/  @!P0 STS.U8 [R0+UR4], R9 ;  /* 0x0000000900008988 */ /* 0x0001e20008000004 */
[----:B-1----:R-:W-:Y:S06]  /*0210*/  @!P0 BRA `(.L_x_1895) ;  /* 0x0000000000308947 */ /* 0x002fec0003800000 */
        /* <DEDUP_REMOVED lines=8> */
[----:B--2---:R-:W-:-:S04]  /*02a0*/  IADD3 R2, P0, PT, R2, UR10, RZ ;  /* 0x0000000a02027c10 */ /* 0x004fc8000ff1e0ff */
[----:B------:R-:W-:-:S06]  /*02b0*/  IADD3.X R3, PT, PT, R5, UR11, RZ, P0, !PT ;  /* 0x0000000b05037c10 */ /* 0x000fcc00087fe4ff */
[----:B------:R-:W2:Y:S04]  /*02c0*/  LDG.E.U8 R3, desc[UR12][R2.64] ;  /* 0x0000000c02037981 */ /* 0x000ea8000c1e1100 */
[----:B--2---:R1:W-:Y:S02]  /*02d0*/  STS.U8 [R0+UR4], R3 ;  /* 0x0000000300007988 */ /* 0x0043e40008000004 */
.L_x_1895:
[----:B------:R-:W-:Y:S05]  /*02e0*/  BSYNC.RECONVERGENT B0 ;  /* 0x0000000000007941 */ /* 0x000fea0003800200 */
.L_x_1894:
[----:B------:R-:W-:Y:S01]  /*02f0*/  BAR.SYNC.DEFER_BLOCKING 0x0 ;  /* 0x0000000000007b1d */ /* 0x000fe20000010000 */
[----:B------:R-:W-:Y:S01]  /*0300*/  UISETP.GE.U32.AND UP0, UPT, UR5, 0x42, UPT ;  /* 0x000000420500788c */ /* 0x000fe2000bf06070 */
[----:B------:R-:W-:-:S08]  /*0310*/  VIADD R2, R0, UR4 ;  /* 0x0000000400027c36 */ /* 0x000fd00008000000 */
[----:B------:R-:W-:Y:S05]  /*0320*/  BRA.U !UP0, `(.L_x_1896) ;  /* 0x0000000108287547 */ /* 0x000fea000b800000 */
.L_x_1897:
[----:B------:R-:W-:Y:S02]  /*0330*/  USHF.R.U32.HI UR6, URZ, 0x1, UR5 ;  /* 0x00000001ff067899 */ /* 0x000fe40008011605 */
[----:B------:R-:W-:-:S04]  /*0340*/  UISETP.GT.U32.AND UP0, UPT, UR5, 0x83, UPT ;  /* 0x000000830500788c */ /* 0x000fc8000bf04070 */
[----:B------:R-:W-:Y:S01]  /*0350*/  ISETP.GE.U32.AND P0, PT, R0, UR6, PT ;  /* 0x0000000600007c0c */ /* 0x000fe2000bf06070 */
[----:B------:R-:W-:-:S12]  /*0360*/  UMOV UR5, UR6 ;  /* 0x0000000600057c82 */ /* 0x000fd80008000000 */
[----:B-12---:R-:W-:Y:S04]  /*0370*/  @!P0 LDS.U8 R3, [R0+UR4] ;  /* 0x0000000400038984 */ /* 0x006fe80008000000 */
[----:B------:R-:W1:Y:S02]  /*0380*/  @!P0 LDS.U8 R4, [R2+UR6] ;  /* 0x0000000602048984 */ /* 0x000e640008000000 */
[----:B-1----:R-:W-:-:S05]  /*0390*/  @!P0 IMAD.IADD R3, R3, 0x1, R4 ;  /* 0x0000000103038824 */ /* 0x002fca00078e0204 */
[----:B------:R2:W-:Y:S01]  /*03a0*/  @!P0 STS.U8 [R0+UR4], R3 ;  /* 0x0000000300008988 */ /* 0x0005e20008000004 */
[----:B------:R-:W-:Y:S06]  /*03b0*/  BAR.SYNC.DEFER_BLOCKING 0x0 ;  /* 0x0000000000007b1d */ /* 0x000fec0000010000 */
[----:B------:R-:W-:Y:S05]  /*03c0*/  BRA.U UP0, `(.L_x_1897) ;  /* 0xfffffffd00d87547 */ /* 0x000fea000b83ffff */
.L_x_1896:
[----:B------:R-:W-:Y:S05]  /*03d0*/  @P1 EXIT ;  /* 0x000000000000194d */ /* 0x000fea0003800000 */
[----:B------:R-:W-:Y:S01]  /*03e0*/  LDS.U8 R2, [R0+UR4] ;  /* 0x0000000400027984 */ /* 0x000fe20008000000 */
[----:B------:R-:W-:-:S03]  /*03f0*/  ISETP.NE.AND P0, PT, R0, RZ, PT ;  /* 0x000000ff0000720c */ /* 0x000fc60003f05270 */
[----:B-12---:R-:W1:Y:S02]  /*0400*/  LDS.U8 R3, [R0+UR4+0x20] ;  /* 0x0000200400037984 */ /* 0x006e640008000000 */
[----:B-1----:R-:W-:-:S05]  /*0410*/  IADD3 R3, PT, PT, R2, R3, RZ ;  /* 0x0000000302037210 */ /* 0x002fca0007ffe0ff */
[----:B------:R-:W-:Y:S04]  /*0420*/  STS.U8 [R0+UR4], R3 ;  /* 0x0000000300007988 */ /* 0x000fe80008000004 */
[----:B------:R-:W-:Y:S04]  /*0430*/  LDS.U8 R2, [R0+UR4] ;  /* 0x0000000400027984 */ /* 0x000fe80008000000 */
[----:B------:R-:W1:Y:S02]  /*0440*/  LDS.U8 R5, [R0+UR4+0x10] ;  /* 0x0000100400057984 */ /* 0x000e640008000000 */
[----:B-1----:R-:W-:-:S05]  /*0450*/  IMAD.IADD R5, R2, 0x1, R5 ;  /* 0x0000000102057824 */ /* 0x002fca00078e0205 */
[----:B------:R-:W-:Y:S04]  /*0460*/  STS.U8 [R0+UR4], R5 ;  /* 0x0000000500007988 */ /* 0x000fe80008000004 */
[----:B------:R-:W-:Y:S04]  /*0470*/  LDS.U8 R2, [R0+UR4] ;  /* 0x0000000400027984 */ /* 0x000fe80008000000 */
[----:B------:R-:W1:Y:S02]  /*0480*/  LDS.U8 R7, [R0+UR4+0x8] ;  /* 0x0000080400077984 */ /* 0x000e640008000000 */
[----:B-1----:R-:W-:-:S05]  /*0490*/  IMAD.IADD R7, R2, 0x1, R7 ;  /* 0x0000000102077824 */ /* 0x002fca00078e0207 */
[----:B------:R-:W-:Y:S04]  /*04a0*/  STS.U8 [R0+UR4], R7 ;  /* 0x0000000700007988 */ /* 0x000fe80008000004 */
[----:B------:R-:W-:Y:S04]  /*04b0*/  LDS.U8 R2, [R0+UR4] ;  /* 0x0000000400027984 */ /* 0x000fe80008000000 */
[----:B0-----:R-:W0:Y:S02]  /*04c0*/  LDS.U8 R9, [R0+UR4+0x4] ;  /* 0x0000040400097984 */ /* 0x001e240008000000 */
[----:B0-----:R-:W-:-:S05]  /*04d0*/  IADD3 R9, PT, PT, R2, R9, RZ ;  /* 0x0000000902097210 */ /* 0x001fca0007ffe0ff */
[----:B------:R-:W-:Y:S04]  /*04e0*/  STS.U8 [R0+UR4], R9 ;  /* 0x0000000900007988 */ /* 0x000fe80008000004 */
[----:B------:R-:W-:Y:S04]  /*04f0*/  LDS.U8 R2, [R0+UR4] ;  /* 0x0000000400027984 */ /* 0x000fe80008000000 */
[----:B------:R-:W0:Y:S02]  /*0500*/  LDS.U8 R3, [R0+UR4+0x2] ;  /* 0x0000020400037984 */ /* 0x000e240008000000 */
[----:B0-----:R-:W-:-:S05]  /*0510*/  IMAD.IADD R3, R2, 0x1, R3 ;  /* 0x0000000102037824 */ /* 0x001fca00078e0203 */
[----:B------:R-:W-:Y:S04]  /*0520*/  STS.U8 [R0+UR4], R3 ;  /* 0x0000000300007988 */ /* 0x000fe80008000004 */
[----:B------:R-:W-:Y:S04]  /*0530*/  LDS.U8 R2, [R0+UR4] ;  /* 0x0000000400027984 */ /* 0x000fe80008000000 */
[----:B------:R-:W0:Y:S02]  /*0540*/  LDS.U8 R5, [R0+UR4+0x1] ;  /* 0x0000010400057984 */ /* 0x000e240008000000 */
[----:B0-----:R-:W-:-:S05]  /*0550*/  IADD3 R5, PT, PT, R2, R5, RZ ;  /* 0x0000000502057210 */ /* 0x001fca0007ffe0ff */
[----:B------:R0:W-:Y:S01]  /*0560*/  STS.U8 [R0+UR4], R5 ;  /* 0x0000000500007988 */ /* 0x0001e20008000004 */
        /* <DEDUP_REMOVED lines=8> */
[----:B0-----:R-:W0:Y:S01]  /*05f0*/  LDS.U8 R5, [UR4] ;  /* 0x00000004ff057984 */ /* 0x001e220008000000 */
[----:B------:R-:W-:Y:S02]  /*0600*/  UMOV UR4, UR7 ;  /* 0x0000000700047c82 */ /* 0x000fe40008000000 */
[----:B--2---:R-:W-:-:S04]  /*0610*/  UIMAD.WIDE.U32 UR4, UR6, UR8, UR4 ;  /* 0x00000008060472a5 */ /* 0x004fc8000f8e0004 */
[----:B------:R-:W-:Y:S02]  /*0620*/  UIMAD UR5, UR6, UR9, UR5 ;  /* 0x00000009060572a4 */ /* 0x000fe4000f8e0205 */
[----:B---3--:R-:W-:-:S04]  /*0630*/  UIADD3 UR4, UP0, UPT, UR4, UR10, URZ ;  /* 0x0000000a04047290 */ /* 0x008fc8000ff1e0ff */
[----:B------:R-:W-:Y:S02]  /*0640*/  UIADD3.X UR5, UPT, UPT, UR5, UR11, URZ, UP0, !UPT ;  /* 0x0000000b05057290 */ /* 0x000fe400087fe4ff */
[----:B------:R-:W-:-:S04]  /*0650*/  IMAD.U32 R2, RZ, RZ, UR4 ;  /* 0x00000004ff027e24 */ /* 0x000fc8000f8e00ff */
[----:B------:R-:W-:-:S05]  /*0660*/  MOV R3, UR5 ;  /* 0x0000000500037c02 */ /* 0x000fca0008000f00 */
[----:B0-----:R-:W-:Y:S01]  /*0670*/  STG.E.U8 desc[UR12][R2.64], R5 ;  /* 0x0000000502007986 */ /* 0x001fe2000c10110c */
[----:B------:R-:W-:Y:S05]  /*0680*/  EXIT ;  /* 0x000000000000794d */ /* 0x000fea0003800000 */
.L_x_1898:
        /* <DEDUP_REMOVED lines=15> */
.L_x_32949:


//--------------------- .text.contiguous_reducel12_u8 --------------------------
	.section	.text.contiguous_reducel12_u8,"ax",@progbits
	.align	128
        .global         contiguous_reducel12_u8
        .type           contiguous_reducel12_u8,@function
        .size           contiguous_reducel12_u8,(.L_x_32248 - contiguous_reducel12_u8)
        .other          contiguous_reducel12_u8,@"STO_CUDA_ENTRY STV_DEFAULT"
contiguous_reducel12_u8:
.text.contiguous_reducel12_u8:
[----:B------:R-:W-:Y:S01]  /*0000*/  LDC R1, c[0x0][0x37c] ;  /* 0x0000df00ff017b82 */ /* 0x000fe20000000800 */
[----:B------:R-:W0:Y:S07]  /*0010*/  S2R R0, SR_TID.X ;  /* 0x0000000000007919 */ /* 0x000e2e0000002100 */
[----:B------:R-:W1:Y:S01]  /*0020*/  S2UR UR7, SR_CTAID.X ;  /* 0x00000000000779c3 */ /* 0x000e620000002500 */
[----:B------:R-:W2:Y:S01]  /*0030*/  LDCU.64 UR8, c[0x0][0x3a8] ;  /* 0x00007500ff0877ac */ /* 0x000ea20008000a00 */
[----:B------:R-:W-:Y:S01]  /*0040*/  BSSY.RECONVERGENT B0, `(.L_x_1899) ;  /* 0x0000662000007945 */ /* 0x000fe20003800200 */
[----:B------:R-:W-:Y:S01]  /*0050*/  UMOV UR4, 0x400 ;  /* 0x0000040000047882 */ /* 0x000fe20000000000 */
[----:B------:R-:W3:Y:S04]  /*0060*/  LDCU.64 UR10, c[0x0][0x388] ;  /* 0x00007100ff0a77ac */ /* 0x000ee80008000a00 */
[----:B------:R-:W1:Y:S01]  /*0070*/  LDC R19, c[0x0][0x360] ;  /* 0x0000d800ff137b82 */ /* 0x000e620000000800 */
[----:B------:R-:W4:Y:S07]  /*0080*/  LDCU.64 UR12, c[0x0][0x358] ;  /* 0x00006b00ff0c77ac */ /* 0x000f2e0008000a00 */
[----:B------:R-:W5:Y:S08]  /*0090*/  S2UR UR5, SR_CgaCtaId ;  /* 0x00000000000579c3 */ /* 0x000f700000008800 */
[----:B------:R-:W4:Y:S01]  /*00a0*/  LDC R6, c[0x0][0x3a0] ;  /* 0x0000e800ff067b82 */ /* 0x000f220000000800 */
[----:B---3--:R-:W-:Y:S01]  /*00b0*/  MOV R12, UR10 ;  /* 0x0000000a000c7c02 */ /* 0x008fe20008000f00 */
[----:B------:R-:W-:-:S02]  /*00c0*/  IMAD.U32 R7, RZ, RZ, UR11 ;  /* 0x0000000bff077e24 */ /* 0x000fc4000f8e00ff */
[----:B-1----:R-:W-:-:S05]  /*00d0*/  IMAD R9, R19, UR7, RZ ;  /* 0x0000000713097c24 */ /* 0x002fca000f8e02ff */
[----:B0-----:R-:W-:Y:S01]  /*00e0*/  LEA R8, R9, R0, 0x1 ;  /* 0x0000000009087211 */ /* 0x001fe200078e08ff */
[----:B-----5:R-:W-:-:S04]  /*00f0*/  ULEA UR4, UR5, UR4, 0x18 ;  /* 0x0000000405047291 */ /* 0x020fc8000f8ec0ff */
[----:B------:R-:W-:Y:S01]  /*0100*/  IMAD.IADD R18, R8, 0x1, R19 ;  /* 0x0000000108127824 */ /* 0x000fe200078e0213 */
[----:B------:R-:W0:Y:S01]  /*0110*/  LDCU UR5, c[0x0][0x360] ;  /* 0x00006c00ff0577ac */ /* 0x000e220008000800 */
[----:B------:R-:W-:-:S03]  /*0120*/  VIADD R2, R0, UR4 ;  /* 0x0000000400027c36 */ /* 0x000fc60008000000 */
[----:B--2---:R-:W-:Y:S01]  /*0130*/  ISETP.GE.U32.AND P0, PT, R18, UR8, PT ;  /* 0x0000000812007c0c */ /* 0x004fe2000bf06070 */
[----:B------:R1:W-:Y:S01]  /*0140*/  STS.U8 [R0+UR4], RZ ;  /* 0x000000ff00007988 */ /* 0x0003e20008000004 */
[----:B----4-:R-:W-:Y:S02]  /*0150*/  IADD3 R14, PT, PT, R6, -0x1, RZ ;  /* 0xffffffff060e7810 */ /* 0x010fe40007ffe0ff */
[----:B------:R-:W-:-:S13]  /*0160*/  ISETP.GE.U32.AND.EX P0, PT, RZ, UR9, PT, P0 ;  /* 0x00000009ff007c0c */ /* 0x000fda000bf06100 */
[----:B01----:R-:W-:Y:S05]  /*0170*/  @P0 BRA `(.L_x_1900) ;  /* 0x0000002c00b00947 */ /* 0x003fea0003800000 */
        /* <DEDUP_REMOVED lines=10> */
[----:B------:R-:W-:Y:S01]  /*0220*/  MOV R5, R14 ;  /* 0x0000000e00057202 */ /* 0x000fe20000000f00 */
[----:B------:R-:W-:Y:S01]  /*0230*/  IMAD.IADD R3, R9, 0x1, R7 ;  /* 0x0000000109037824 */ /* 0x000fe200078e0207 */
[----:B------:R-:W-:Y:S01]  /*0240*/  MOV R4, R8 ;  /* 0x0000000800047202 */ /* 0x000fe20000000f00 */
[----:B------:R-:W-:Y:S01]  /*0250*/  IMAD.IADD R19, R7, 0x1, R19 ;  /* 0x0000000107137824 */ /* 0x000fe200078e0213 */
[----:B------:R-:W-:Y:S02]  /*0260*/  ISETP.GE.U32.AND P0, PT, R5, 0x3, PT ;  /* 0x000000030500780c */ /* 0x000fe40003f06070 */
[----:B------:R-:W-:Y:S02]  /*0270*/  CS2R R20, SRZ ;  /* 0x0000000000147805 */ /* 0x000fe4000001ff00 */
[----:B------:R-:W-:-:S09]  /*0280*/  CS2R R12, SRZ ;  /* 0x00000000000c7805 */ /* 0x000fd2000001ff00 */
[----:B------:R-:W-:Y:S05]  /*0290*/  @!P0 BRA `(.L_x_1902) ;  /* 0x0000001800b08947 */ /* 0x000fea0003800000 */
[----:B------:R-:W0:Y:S01]  /*02a0*/  LDC.64 R14, c[0x0][0x390] ;  /* 0x0000e400ff0e7b82 */ /* 0x000e220000000a00 */
[C---:B------:R-:W-:Y:S02]  /*02b0*/  LOP3.LUT R7, R6.reuse, 0xfffffffc, RZ, 0xc0, !PT ;  /* 0xfffffffc06077812 */ /* 0x040fe400078ec0ff */
[----:B------:R-:W-:Y:S02]  /*02c0*/  CS2R R20, SRZ ;  /* 0x0000000000147805 */ /* 0x000fe4000001ff00 */
[----:B------:R-:W-:Y:S01]  /*02d0*/  IADD3 R5, PT, PT, R6, -0x2, RZ ;  /* 0xfffffffe06057810 */ /* 0x000fe20007ffe0ff */
[----:B------:R-:W-:Y:S02]  /*02e0*/  IMAD.MOV R6, RZ, RZ, -R7 ;  /* 0x000000ffff067224 */ /* 0x000fe400078e0a07 */
[----:B------:R-:W1:Y:S05]  /*02f0*/  LDC.64 R16, c[0x0][0x398] ;  /* 0x0000e600ff107b82 */ /* 0x000e6a0000000a00 */
.L_x_1927:
        /* <DEDUP_REMOVED lines=32> */
.L_x_1904:
[----:B------:R-:W-:Y:S01]  /*0500*/  MOV R26, R4 ;  /* 0x00000004001a7202 */ /* 0x000fe20000000f00 */
[----:B------:R-:W-:Y:S01]  /*0510*/  IMAD.MOV.U32 R11, RZ, RZ, R3 ;  /* 0x000000ffff0b7224 */ /* 0x000fe200078e0003 */
[----:B------:R-:W-:Y:S01]  /*0520*/  MOV R10, R22 ;  /* 0x00000016000a7202 */ /* 0x000fe20000000f00 */
[----:B------:R-:W-:Y:S01]  /*0530*/  IMAD.MOV.U32 R9, RZ, RZ, R23 ;  /* 0x000000ffff097224 */ /* 0x000fe200078e0017 */
[----:B------:R-:W-:-:S07]  /*0540*/  MOV R8, 0x560 ;  /* 0x0000056000087802 */ /* 0x000fce0000000f00 */
[----:B-1----:R-:W-:Y:S05]  /*0550*/  CALL.REL.NOINC `($__internal_44_$__cuda_sm20_div_s64) ;  /* 0x00000064002c7944 */ /* 0x002fea0003c00000 */
        /* <DEDUP_REMOVED lines=10> */
.L_x_1905:
[----:B------:R-:W-:Y:S05]  /*0600*/  BSYNC.RECONVERGENT B1 ;  /* 0x0000000000017941 */ /* 0x000fea0003800200 */
.L_x_1903:
        /* <DEDUP_REMOVED lines=34> */
.L_x_1907:
[----:B------:R-:W-:Y:S01]  /*0830*/  MOV R26, R18 ;  /* 0x00000012001a7202 */ /* 0x000fe20000000f00 */
[----:B------:R-:W-:Y:S01]  /*0840*/  IMAD.MOV.U32 R11, RZ, RZ, R19 ;  /* 0x000000ffff0b7224 */ /* 0x000fe200078e0013 */
[----:B------:R-:W-:Y:S01]  /*0850*/  MOV R10, R22 ;  /* 0x00000016000a7202 */ /* 0x000fe20000000f00 */
[----:B------:R-:W-:Y:S01]  /*0860*/  IMAD.MOV.U32 R9, RZ, RZ, R23 ;  /* 0x000000ffff097224 */ /* 0x000fe200078e0017 */
[----:B------:R-:W-:-:S07]  /*0870*/  MOV R8, 0x890 ;  /* 0x0000089000087802 */ /* 0x000fce0000000f00 */
[----:B------:R-:W-:Y:S05]  /*0880*/  CALL.REL.NOINC `($__internal_44_$__cuda_sm20_div_s64) ;  /* 0x0000006000607944 */ /* 0x000fea0003c00000 */
[----:B------:R-:W-:-:S04]  /*0890*/  IADD3 R7, P0, PT, RZ, -R24, RZ ;  /* 0x80000018ff077210 */ /* 0x000fc80007f1e0ff */
[----:B------:R-:W-:-:S05]  /*08a0*/  IADD3.X R9, PT, PT, RZ, ~R25, RZ, P0, !PT ;  /* 0x80000019ff097210 */ /* 0x000fca00007fe4ff */
[----:B------:R-:W-:Y:S02]  /*08b0*/  IMAD R4, R9, R22, RZ ;  /* 0x0000001609047224 */ /* 0x000fe400078e02ff */
[----:B------:R-:W-:Y:S01]  /*08c0*/  IMAD.WIDE.U32 R8, R22, R7, R18 ;  /* 0x0000000716087225 */ /* 0x000fe200078e0012 */
[----:B------:R-:W-:-:S03]  /*08d0*/  MOV R22, R24 ;  /* 0x0000001800167202 */ /* 0x000fc60000000f00 */
[----:B------:R-:W-:Y:S02]  /*08e0*/  IMAD R7, R23, R7, R4 ;  /* 0x0000000717077224 */ /* 0x000fe400078e0204 */
[----:B------:R-:W-:Y:S02]  /*08f0*/  IMAD.MOV.U32 R23, RZ, RZ, R25 ;  /* 0x000000ffff177224 */ /* 0x000fe400078e0019 */
[----:B------:R-:W-:-:S07]  /*0900*/  IMAD.IADD R7, R7, 0x1, R9 ;  /* 0x0000000107077824 */ /* 0x000fce00078e0209 */
.L_x_1908:
[----:B------:R-:W-:Y:S05]  /*0910*/  BSYNC.RECONVERGENT B1 ;  /* 0x0000000000017941 */ /* 0x000fea0003800200 */
.L_x_1906:
        /* <DEDUP_REMOVED lines=33> */
.L_x_1910:
[----:B------:R-:W-:Y:S01]  /*0b30*/  IMAD.MOV.U32 R26, RZ, RZ, R36 ;  /* 0x000000ffff1a7224 */ /* 0x000fe200078e0024 */
[----:B------:R-:W-:Y:S01]  /*0b40*/  MOV R11, R37 ;  /* 0x00000025000b7202 */ /* 0x000fe20000000f00 */
[----:B------:R-:W-:Y:S01]  /*0b50*/  IMAD.MOV.U32 R10, RZ, RZ, R18 ;  /* 0x000000ffff0a7224 */ /* 0x000fe200078e0012 */
[----:B------:R-:W-:Y:S02]  /*0b60*/  MOV R9, R19 ;  /* 0x0000001300097202 */ /* 0x000fe40000000f00 */
[----:B------:R-:W-:-:S07]  /*0b70*/  MOV R8, 0xb90 ;  /* 0x00000b9000087802 */ /* 0x000fce0000000f00 */
[----:B------:R-:W-:Y:S05]  /*0b80*/  CALL.REL.NOINC `($__internal_44_$__cuda_sm20_div_s64) ;  /* 0x0000005c00a07944 */ /* 0x000fea0003c00000 */
        /* <DEDUP_REMOVED lines=10> */
.L_x_1911:
[----:B------:R-:W-:Y:S05]  /*0c30*/  BSYNC.RECONVERGENT B1 ;  /* 0x0000000000017941 */ /* 0x000fea0003800200 */
.L_x_1909:
[----:B------:R-:W-:-:S06]  /*0c40*/  IMAD.WIDE.U32 R40, R5, 0x8, R16 ;  /* 0x0000000805287825 */ /* 0x000fcc00078e0010 */
        /* <DEDUP_REMOVED lines=34> */
.L_x_1913:
[----:B------:R-:W-:Y:S01]  /*0e70*/  MOV R26, R22 ;  /* 0x00000016001a7202 */ /* 0x000fe20000000f00 */
[----:B------:R-:W-:Y:S01]  /*0e80*/  IMAD.MOV.U32 R11, RZ, RZ, R23 ;  /* 0x000000ffff0b7224 */ /* 0x000fe200078e0017 */
[----:B------:R-:W-:Y:S01]  /*0e90*/  MOV R10, R18 ;  /* 0x00000012000a7202 */ /* 0x000fe20000000f00 */
[----:B------:R-:W-:Y:S01]  /*0ea0*/  IMAD.MOV.U32 R9, RZ, RZ, R19 ;  /* 0x000000ffff097224 */ /* 0x000fe200078e0013 */
[----:B------:R-:W-:-:S07]  /*0eb0*/  MOV R8, 0xed0 ;  /* 0x00000ed000087802 */ /* 0x000fce0000000f00 */
[----:B------:R-:W-:Y:S05]  /*0ec0*/  CALL.REL.NOINC `($__internal_44_$__cuda_sm20_div_s64) ;  /* 0x0000005800d07944 */ /* 0x000fea0003c00000 */
        /* <DEDUP_REMOVED lines=11> */
.L_x_1914:
[----:B------:R-:W-:Y:S05]  /*0f80*/  BSYNC.RECONVERGENT B1 ;  /* 0x0000000000017941 */ /* 0x000fea0003800200 */
.L_x_1912:
        /* <DEDUP_REMOVED lines=36> */
.L_x_1916:
        /* <DEDUP_REMOVED lines=16> */
.L_x_1917:
[----:B------:R-:W-:Y:S05]  /*12d0*/  BSYNC.RECONVERGENT B1 ;  /* 0x0000000000017941 */ /* 0x000fea0003800200 */
.L_x_1915:
        /* <DEDUP_REMOVED lines=35> */
.L_x_1919:
[----:B------:R-:W-:Y:S01]  /*1510*/  MOV R26, R42 ;  /* 0x0000002a001a7202 */ /* 0x000fe20000000f00 */
[----:B------:R-:W-:Y:S01]  /*1520*/  IMAD.MOV.U32 R11, RZ, RZ, R43 ;  /* 0x000000ffff0b7224 */ /* 0x000fe200078e002b */
[----:B------:R-:W-:Y:S01]  /*1530*/  MOV R10, R18 ;  /* 0x00000012000a7202 */ /* 0x000fe20000000f00 */
[----:B------:R-:W-:Y:S01]  /*1540*/  IMAD.MOV.U32 R9, RZ, RZ, R19 ;  /* 0x000000ffff097224 */ /* 0x000fe200078e0013 */
[----:B------:R-:W-:-:S07]  /*1550*/  MOV R8, 0x1570 ;  /* 0x0000157000087802 */ /* 0x000fce0000000f00 */
[----:B------:R-:W-:Y:S05]  /*1560*/  CALL.REL.NOINC `($__internal_44_$__cuda_sm20_div_s64) ;  /* 0x0000005400287944 */ /* 0x000fea0003c00000 */
[----:B------:R-:W-:Y:S01]  /*1570*/  IADD3 R7, P0, PT, RZ, -R24, RZ ;  /* 0x80000018ff077210 */ /* 0x000fe20007f1e0ff */
[----:B------:R-:W-:-:S03]  /*1580*/  IMAD.MOV.U32 R8, RZ, RZ, R42 ;  /* 0x000000ffff087224 */ /* 0x000fc600078e002a */
[----:B------:R-:W-:-:S05]  /*1590*/  IADD3.X R9, PT, PT, RZ, ~R25, RZ, P0, !PT ;  /* 0x80000019ff097210 */ /* 0x000fca00007fe4ff */
[----:B------:R-:W-:Y:S01]  /*15a0*/  IMAD R4, R9, R18, RZ ;  /* 0x0000001209047224 */ /* 0x000fe200078e02ff */
[----:B------:R-:W-:-:S03]  /*15b0*/  MOV R9, R43 ;  /* 0x0000002b00097202 */ /* 0x000fc60000000f00 */
[----:B------:R-:W-:-:S04]  /*15c0*/  IMAD.WIDE.U32 R8, R18, R7, R8 ;  /* 0x0000000712087225 */ /* 0x000fc800078e0008 */
[----:B------:R-:W-:Y:S01]  /*15d0*/  IMAD R7, R19, R7, R4 ;  /* 0x0000000713077224 */ /* 0x000fe200078e0204 */
[----:B------:R-:W-:Y:S01]  /*15e0*/  MOV R19, R25 ;  /* 0x0000001900137202 */ /* 0x000fe20000000f00 */
[----:B------:R-:W-:Y:S02]  /*15f0*/  IMAD.MOV.U32 R43, RZ, RZ, R8 ;  /* 0x000000ffff2b7224 */ /* 0x000fe400078e0008 */
[----:B------:R-:W-:Y:S01]  /*1600*/  IMAD.MOV.U32 R18, RZ, RZ, R24 ;  /* 0x000000ffff127224 */ /* 0x000fe200078e0018 */
[----:B------:R-:W-:-:S07]  /*1610*/  IADD3 R7, PT, PT, R7, R9, RZ ;  /* 0x0000000907077210 */ /* 0x000fce0007ffe0ff */
.L_x_1920:
[----:B------:R-:W-:Y:S05]  /*1620*/  BSYNC.RECONVERGENT B1 ;  /* 0x0000000000017941 */ /* 0x000fea0003800200 */
.L_x_1918:
[----:B------:R-:W-:-:S04]  /*1630*/  VIADD R31, R5, 0xfffffffe ;  /* 0xfffffffe051f7836 */ /* 0x000fc80000000000 */
[----:B------:R-:W-:-:S06]  /*1640*/  IMAD.WIDE.U32 R20, R31, 0x8, R14 ;  /* 0x000000081f147825 */ /* 0x000fcc00078e000e */
[----:B------:R-:W2:Y:S01]  /*1650*/  LDG.E.64 R20, desc[UR12][R20.64] ;  /* 0x0000000c14147981 */ /* 0x000ea2000c1e1b00 */
[----:B------:R-:W-:Y:S01]  /*1660*/  MOV R23, R3 ;  /* 0x0000000300177202 */ /* 0x000fe20000000f00 */
[----:B------:R-:W-:Y:S01]  /*1670*/  IMAD R7, R7, R40, RZ ;  /* 0x0000002807077224 */ /* 0x000fe200078e02ff */
[----:B------:R-:W-:Y:S01]  /*1680*/  BSSY.RECONVERGENT B1, `(.L_x_1921) ;  /* 0x000002f000017945 */ /* 0x000fe20003800200 */
        /* <DEDUP_REMOVED lines=29> */
.L_x_1922:
        /* <DEDUP_REMOVED lines=15> */
[----:B------:R-:W-:Y:S01]  /*1950*/  IMAD.IADD R9, R9, 0x1, R3 ;  /* 0x0000000109097824 */ /* 0x000fe200078e0203 */
[----:B------:R-:W-:-:S07]  /*1960*/  MOV R3, R25 ;  /* 0x0000001900037202 */ /* 0x000fce0000000f00 */
.L_x_1923:
[----:B------:R-:W-:Y:S05]  /*1970*/  BSYNC.RECONVERGENT B1 ;  /* 0x0000000000017941 */ /* 0x000fea0003800200 */
.L_x_1921:
        /* <DEDUP_REMOVED lines=35> */
.L_x_1925:
[----:B------:R-:W-:Y:S01]  /*1bb0*/  MOV R26, R18 ;  /* 0x00000012001a7202 */ /* 0x000fe20000000f00 */
[----:B------:R-:W-:Y:S01]  /*1bc0*/  IMAD.MOV.U32 R11, RZ, RZ, R19 ;  /* 0x000000ffff0b7224 */ /* 0x000fe200078e0013 */
[----:B------:R-:W-:Y:S01]  /*1bd0*/  MOV R10, R20 ;  /* 0x00000014000a7202 */ /* 0x000fe20000000f00 */
[----:B------:R-:W-:Y:S01]  /*1be0*/  IMAD.MOV.U32 R9, RZ, RZ, R21 ;  /* 0x000000ffff097224 */ /* 0x000fe200078e0015 */
[----:B------:R-:W-:-:S07]  /*1bf0*/  MOV R8, 0x1c10 ;  /* 0x00001c1000087802 */ /* 0x000fce0000000f00 */
[----:B------:R-:W-:Y:S05]  /*1c00*/  CALL.REL.NOINC `($__internal_44_$__cuda_sm20_div_s64) ;  /* 0x0000004c00807944 */ /* 0x000fea0003c00000 */
[----:B------:R-:W-:Y:S01]  /*1c10*/  IADD3 R11, P0, PT, RZ, -R24, RZ ;  /* 0x80000018ff0b7210 */ /* 0x000fe20007f1e0ff */
[----:B------:R-:W-:Y:S02]  /*1c20*/  IMAD.MOV.U32 R8, RZ, RZ, R18 ;  /* 0x000000ffff087224 */ /* 0x000fe400078e0012 */
[----:B------:R-:W-:Y:S01]  /*1c30*/  IMAD.MOV.U32 R18, RZ, RZ, R24 ;  /* 0x000000ffff127224 */ /* 0x000fe200078e0018 */
[----:B------:R-:W-:-:S05]  /*1c40*/  IADD3.X R9, PT, PT, RZ, ~R25, RZ, P0, !PT ;  /* 0x80000019ff097210 */ /* 0x000fca00007fe4ff */
[----:B------:R-:W-:Y:S01]  /*1c50*/  IMAD R10, R9, R20, RZ ;  /* 0x00000014090a7224 */ /* 0x000fe200078e02ff */
[----:B------:R-:W-:Y:S02]  /*1c60*/  MOV R9, R19 ;  /* 0x0000001300097202 */ /* 0x000fe40000000f00 */
[----:B------:R-:W-:Y:S01]  /*1c70*/  MOV R19, R25 ;  /* 0x0000001900137202 */ /* 0x000fe20000000f00 */
[-C--:B------:R-:W-:Y:S02]  /*1c80*/  IMAD R21, R21, R11.reuse, R10 ;  /* 0x0000000b15157224 */ /* 0x080fe400078e020a */
[----:B------:R-:W-:-:S04]  /*1c90*/  IMAD.WIDE.U32 R8, R20, R11, R8 ;  /* 0x0000000b14087225 */ /* 0x000fc800078e0008 */
[----:B------:R-:W-:Y:S01]  /*1ca0*/  IMAD.IADD R9, R21, 0x1, R9 ;  /* 0x0000000115097824 */ /* 0x000fe200078e0209 */
[----:B------:R-:W-:-:S07]  /*1cb0*/  MOV R11, R8 ;  /* 0x00000008000b7202 */ /* 0x000fce0000000f00 */
.L_x_1926:
[----:B------:R-:W-:Y:S05]  /*1cc0*/  BSYNC.RECONVERGENT B1 ;  /* 0x0000000000017941 */ /* 0x000fea0003800200 */
.L_x_1924:
[----:B------:R-:W-:Y:S01]  /*1cd0*/  MOV R21, R7 ;  /* 0x0000000700157202 */ /* 0x000fe20000000f00 */
[----:B------:R-:W-:Y:S02]  /*1ce0*/  IMAD R9, R9, R38, RZ ;  /* 0x0000002609097224 */ /* 0x000fe400078e02ff */
[----:B------:R-:W-:Y:S02]  /*1cf0*/  IMAD.MOV.U32 R20, RZ, RZ, R22 ;  /* 0x000000ffff147224 */ /* 0x000fe400078e0016 */
[-C--:B------:R-:W-:Y:S02]  /*1d00*/  IMAD R9, R39, R11.reuse, R9 ;  /* 0x0000000b27097224 */ /* 0x080fe400078e0209 */
[----:B------:R-:W-:-:S04]  /*1d10*/  IMAD.WIDE.U32 R20, R38, R11, R20 ;  /* 0x0000000b26147225 */ /* 0x000fc800078e0014 */
[----:B------:R-:W-:Y:S01]  /*1d20*/  VIADD R5, R5, 0xfffffffc ;  /* 0xfffffffc05057836 */ /* 0x000fe20000000000 */
[----:B------:R-:W-:Y:S01]  /*1d30*/  IADD3 R21, PT, PT, R21, R9, RZ ;  /* 0x0000000915157210 */ /* 0x000fe20007ffe0ff */
[----:B------:R-:W-:Y:S06]  /*1d40*/  @P1 BRA `(.L_x_1927) ;  /* 0xffffffe4006c1947 */ /* 0x000fec000383ffff */
[----:B------:R-:W-:-:S07]  /*1d50*/  VIADD R5, R5, 0x1 ;  /* 0x0000000105057836 */ /* 0x000fce0000000000 */
.L_x_1902:
        /* <DEDUP_REMOVED lines=35> */
.L_x_1930:
[----:B------:R-:W-:Y:S01]  /*1f90*/  MOV R26, R4 ;  /* 0x00000004001a7202 */ /* 0x000fe20000000f00 */
[----:B------:R-:W-:Y:S01]  /*1fa0*/  IMAD.MOV.U32 R11, RZ, RZ, R3 ;  /* 0x000000ffff0b7224 */ /* 0x000fe200078e0003 */
[----:B------:R-:W-:Y:S01]  /*1fb0*/  MOV R10, R6 ;  /* 0x00000006000a7202 */ /* 0x000fe20000000f00 */
[----:B------:R-:W-:Y:S01]  /*1fc0*/  IMAD.MOV.U32 R9, RZ, RZ, R7 ;  /* 0x000000ffff097224 */ /* 0x000fe200078e0007 */
[----:B------:R-:W-:-:S07]  /*1fd0*/  MOV R8, 0x1ff0 ;  /* 0x00001ff000087802 */ /* 0x000fce0000000f00 */
[----:B------:R-:W-:Y:S05]  /*1fe0*/  CALL.REL.NOINC `($__internal_44_$__cuda_sm20_div_s64) ;  /* 0x0000004800887944 */ /* 0x000fea0003c00000 */
        /* <DEDUP_REMOVED lines=10> */
.L_x_1931:
[----:B------:R-:W-:Y:S05]  /*2090*/  BSYNC.RECONVERGENT B1 ;  /* 0x0000000000017941 */ /* 0x000fea0003800200 */
.L_x_1929:
        /* <DEDUP_REMOVED lines=34> */
.L_x_1933:
        /* <DEDUP_REMOVED lines=8> */
[----:B------:R-:W-:-:S03]  /*2340*/  MOV R17, R25 ;  /* 0x0000001900117202 */ /* 0x000fc60000000f00 */
[----:B------:R-:W-:-:S04]  /*2350*/  IMAD.X R9, RZ, RZ, ~R25, P0 ;  /* 0x000000ffff097224 */ /* 0x000fc800000e0e19 */
[----:B------:R-:W-:Y:S02]  /*2360*/  IMAD R4, R9, R6, RZ ;  /* 0x0000000609047224 */ /* 0x000fe400078e02ff */
[----:B------:R-:W-:-:S04]  /*2370*/  IMAD.WIDE.U32 R8, R6, R3, R18 ;  /* 0x0000000306087225 */ /* 0x000fc800078e0012 */
[----:B------:R-:W-:-:S05]  /*2380*/  IMAD R7, R7, R3, R4 ;  /* 0x0000000307077224 */ /* 0x000fca00078e0204 */
[----:B------:R-:W-:-:S07]  /*2390*/  IADD3 R7, PT, PT, R7, R9, RZ ;  /* 0x0000000907077210 */ /* 0x000fce0007ffe0ff */
.L_x_1934:
[----:B------:R-:W-:Y:S05]  /*23a0*/  BSYNC.RECONVERGENT B1 ;  /* 0x0000000000017941 */ /* 0x000fea0003800200 */
.L_x_1932:
        /* <DEDUP_REMOVED lines=35> */
.L_x_1936:
        /* <DEDUP_REMOVED lines=15> */
[----:B------:R-:W-:Y:S01]  /*26d0*/  IADD3 R9, PT, PT, R9, R3, RZ ;  /* 0x0000000309097210 */ /* 0x000fe20007ffe0ff */
[----:B------:R-:W-:-:S07]  /*26e0*/  IMAD.MOV.U32 R3, RZ, RZ, R25 ;  /* 0x000000ffff037224 */ /* 0x000fce00078e0019 */
.L_x_1937:
[----:B------:R-:W-:Y:S05]  /*26f0*/  BSYNC.RECONVERGENT B1 ;  /* 0x0000000000017941 */ /* 0x000fea0003800200 */
.L_x_1935:
        /* <DEDUP_REMOVED lines=35> */
.L_x_1939:
        /* <DEDUP_REMOVED lines=9> */
[----:B------:R-:W-:Y:S01]  /*29c0*/  IADD3.X R9, PT, PT, RZ, ~R25, RZ, P0, !PT ;  /* 0x80000019ff097210 */ /* 0x000fe200007fe4ff */
[----:B------:R-:W-:-:S04]  /*29d0*/  IMAD.MOV.U32 R19, RZ, RZ, R25 ;  /* 0x000000ffff137224 */ /* 0x000fc800078e0019 */
[----:B------:R-:W-:Y:S01]  /*29e0*/  IMAD R10, R9, R14, RZ ;  /* 0x0000000e090a7224 */ /* 0x000fe200078e02ff */
[----:B------:R-:W-:-:S03]  /*29f0*/  MOV R9, R17 ;  /* 0x0000001100097202 */ /* 0x000fc60000000f00 */
[----:B------:R-:W-:-:S04]  /*2a00*/  IMAD.WIDE.U32 R8, R14, R11, R8 ;  /* 0x0000000b0e087225 */ /* 0x000fc800078e0008 */
[----:B------:R-:W-:-:S05]  /*2a10*/  IMAD R11, R15, R11, R10 ;  /* 0x0000000b0f0b7224 */ /* 0x000fca00078e020a */
[----:B------:R-:W-:-:S07]  /*2a20*/  IADD3 R9, PT, PT, R11, R9, RZ ;  /* 0x000000090b097210 */ /* 0x000fce0007ffe0ff */
.L_x_1940:
[----:B------:R-:W-:Y:S05]  /*2a30*/  BSYNC.RECONVERGENT B1 ;  /* 0x0000000000017941 */ /* 0x000fea0003800200 */
.L_x_1938:
[----:B------:R-:W-:Y:S01]  /*2a40*/  MOV R6, R20 ;  /* 0x0000001400067202 */ /* 0x000fe20000000f00 */
[----:B------:R-:W-:Y:S02]  /*2a50*/  IMAD R9, R9, R22, RZ ;  /* 0x0000001609097224 */ /* 0x000fe400078e02ff */
[----:B------:R-:W-:Y:S02]  /*2a60*/  VIADD R5, R5, 0xfffffffe ;  /* 0xfffffffe05057836 */ /* 0x000fe40000000000 */
[----:B------:R-:W-:-:S04]  /*2a70*/  IMAD.WIDE.U32 R20, R22, R8, R6 ;  /* 0x0000000816147225 */ /* 0x000fc800078e0006 */
[----:B------:R-:W-:-:S05]  /*2a80*/  IMAD R9, R23, R8, R9 ;  /* 0x0000000817097224 */ /* 0x000fca00078e0209 */
[----:B------:R-:W-:-:S07]  /*2a90*/  IADD3 R21, PT, PT, R21, R9, RZ ;  /* 0x0000000915157210 */ /* 0x000fce0007ffe0ff */
.L_x_1928:
        /* <DEDUP_REMOVED lines=31> */
.L_x_1942:
[----:B------:R-:W-:Y:S01]  /*2c90*/  IMAD.MOV.U32 R23, RZ, RZ, R3 ;  /* 0x000000ffff177224 */ /* 0x000fe200078e0003 */
[----:B------:R-:W-:Y:S01]  /*2ca0*/  MOV R22, R6 ;  /* 0x0000000600167202 */ /* 0x000fe20000000f00 */
[----:B------:R-:W-:Y:S01]  /*2cb0*/  IMAD.MOV.U32 R3, RZ, RZ, R7 ;  /* 0x000000ffff037224 */ /* 0x000fe200078e0007 */
[----:B------:R-:W-:-:S07]  /*2cc0*/  MOV R24, 0x2ce0 ;  /* 0x00002ce000187802 */ /* 0x000fce0000000f00 */
[----:B------:R-:W-:Y:S05]  /*2cd0*/  CALL.REL.NOINC `($__internal_45_$__cuda_sm20_rem_s64) ;  /* 0x0000004000987944 */ /* 0x000fea0003c00000 */
[----:B------:R-:W-:-:S07]  /*2ce0*/  MOV R8, R4 ;  /* 0x0000000400087202 */ /* 0x000fce0000000f00 */
.L_x_1943:
[----:B------:R-:W-:Y:S05]  /*2cf0*/  BSYNC.RECONVERGENT B1 ;  /* 0x0000000000017941 */ /* 0x000fea0003800200 */
.L_x_1941:
        /* <DEDUP_REMOVED lines=12> */
[----:B------:R-:W-:Y:S02]  /*2dc0*/  HFMA2 R4, -RZ, RZ, 0, 0 ;  /* 0x00000000ff047431 */ /* 0x000fe400000001ff */
[----:B------:R-:W-:Y:S01]  /*2dd0*/  IMAD.MOV R3, RZ, RZ, -R6 ;  /* 0x000000ffff037224 */ /* 0x000fe200078e0a06 */
[----:B------:R-:W-:-:S04]  /*2de0*/  ISETP.NE.U32.AND P1, PT, R6, RZ, PT ;  /* 0x000000ff0600720c */ /* 0x000fc80003f25070 */
[----:B0-----:R-:W0:Y:S02]  /*2df0*/  MUFU.RCP R7, R7 ;  /* 0x0000000700077308 */ /* 0x001e240000001000 */
[----:B0-----:R-:W-:-:S06]  /*2e00*/  IADD3 R5, PT, PT, R7, 0xffffffe, RZ ;  /* 0x0ffffffe07057810 */ /* 0x001fcc0007ffe0ff */
[----:B------:R-:W0:Y:S02]  /*2e10*/  F2I.FTZ.U32.TRUNC.NTZ R5, R5 ;  /* 0x0000000500057305 */ /* 0x000e24000021f000 */
[----:B0-----:R-:W-:-:S04]  /*2e20*/  IMAD R3, R3, R5, RZ ;  /* 0x0000000503037224 */ /* 0x001fc800078e02ff */
[----:B------:R-:W-:Y:S01]  /*2e30*/  IMAD.HI.U32 R3, R5, R3, R4 ;  /* 0x0000000305037227 */ /* 0x000fe200078e0004 */
[----:B------:R-:W-:-:S05]  /*2e40*/  MOV R5, RZ ;  /* 0x000000ff00057202 */ /* 0x000fca0000000f00 */
[----:B------:R-:W-:-:S04]  /*2e50*/  IMAD.HI.U32 R3, R3, R18, RZ ;  /* 0x0000001203037227 */ /* 0x000fc800078e00ff */
[----:B------:R-:W-:-:S04]  /*2e60*/  IMAD.MOV R3, RZ, RZ, -R3 ;  /* 0x000000ffff037224 */ /* 0x000fc800078e0a03 */
[----:B------:R-:W-:-:S05]  /*2e70*/  IMAD R4, R6, R3, R18 ;  /* 0x0000000306047224 */ /* 0x000fca00078e0212 */
[----:B------:R-:W-:-:S13]  /*2e80*/  ISETP.GE.U32.AND P0, PT, R4, R6, PT ;  /* 0x000000060400720c */ /* 0x000fda0003f06070 */
[----:B------:R-:W-:-:S04]  /*2e90*/  @P0 IADD3 R4, PT, PT, -R6, R4, RZ ;  /* 0x0000000406040210 */ /* 0x000fc80007ffe1ff */
[----:B------:R-:W-:-:S13]  /*2ea0*/  ISETP.GE.U32.AND P0, PT, R4, R6, PT ;  /* 0x000000060400720c */ /* 0x000fda0003f06070 */
[----:B------:R-:W-:Y:S01]  /*2eb0*/  @P0 IMAD.IADD R4, R4, 0x1, -R6 ;  /* 0x0000000104040824 */ /* 0x000fe200078e0a06 */
[----:B------:R-:W-:Y:S01]  /*2ec0*/  @!P1 LOP3.LUT R4, RZ, R6, RZ, 0x33, !PT ;  /* 0x00000006ff049212 */ /* 0x000fe200078e33ff */
[----:B------:R-:W-:Y:S06]  /*2ed0*/  BRA `(.L_x_1946) ;  /* 0x00000000001c7947 */ /* 0x000fec0003800000 */
.L_x_1945:
[----:B------:R-:W-:Y:S01]  /*2ee0*/  IMAD.MOV.U32 R22, RZ, RZ, R6 ;  /* 0x000000ffff167224 */ /* 0x000fe200078e0006 */
[----:B------:R-:W-:Y:S01]  /*2ef0*/  MOV R3, R7 ;  /* 0x0000000700037202 */ /* 0x000fe20000000f00 */
[----:B------:R-:W-:Y:S01]  /*2f00*/  IMAD.MOV.U32 R4, RZ, RZ, R18 ;  /* 0x000000ffff047224 */ /* 0x000fe200078e0012 */
[----:B------:R-:W-:Y:S02]  /*2f10*/  MOV R23, R19 ;  /* 0x0000001300177202 */ /* 0x000fe40000000f00 */
[----:B------:R-:W-:-:S07]  /*2f20*/  MOV R24, 0x2f40 ;  /* 0x00002f4000187802 */ /* 0x000fce0000000f00 */
[----:B------:R-:W-:Y:S05]  /*2f30*/  CALL.REL.NOINC `($__internal_45_$__cuda_sm20_rem_s64) ;  /* 0x0000004000007944 */ /* 0x000fea0003c00000 */
[----:B------:R-:W-:-:S07]  /*2f40*/  IMAD.MOV.U32 R5, RZ, RZ, R9 ;  /* 0x000000ffff057224 */ /* 0x000fce00078e0009 */
.L_x_1946:
[----:B------:R-:W-:Y:S05]  /*2f50*/  BSYNC.RECONVERGENT B1 ;  /* 0x0000000000017941 */ /* 0x000fea0003800200 */
.L_x_1944:
[----:B------:R-:W-:Y:S02]  /*2f60*/  IMAD R3, R5, R14, RZ ;  /* 0x0000000e05037224 */ /* 0x000fe400078e02ff */
[----:B------:R-:W-:-:S04]  /*2f70*/  IMAD.WIDE.U32 R20, R14, R4, R20 ;  /* 0x000000040e147225 */ /* 0x000fc800078e0014 */
[----:B------:R-:W-:-:S05]  /*2f80*/  IMAD R3, R15, R4, R3 ;  /* 0x000000040f037224 */ /* 0x000fca00078e0203 */
[----:B------:R-:W-:-:S07]  /*2f90*/  IADD3 R21, PT, PT, R21, R3, RZ ;  /* 0x0000000315157210 */ /* 0x000fce0007ffe0ff */
.L_x_1901:
[----:B------:R-:W0:Y:S02]  /*2fa0*/  LDCU.64 UR10, c[0x0][0x388] ;  /* 0x00007100ff0a77ac */ /* 0x000e240008000a00 */
[----:B0-----:R-:W-:Y:S02]  /*2fb0*/  IADD3 R20, P1, PT, R20, UR10, RZ ;  /* 0x0000000a14147c10 */ /* 0x001fe4000ff3e0ff */
[----:B------:R-:W-:Y:S02]  /*2fc0*/  IADD3 R12, P0, PT, R12, UR10, RZ ;  /* 0x0000000a0c0c7c10 */ /* 0x000fe4000ff1e0ff */
[----:B------:R-:W-:Y:S02]  /*2fd0*/  IADD3.X R21, PT, PT, R21, UR11, RZ, P1, !PT ;  /* 0x0000000b15157c10 */ /* 0x000fe40008ffe4ff */
[----:B------:R-:W-:-:S04]  /*2fe0*/  IADD3.X R13, PT, PT, R13, UR11, RZ, P0, !PT ;  /* 0x0000000b0d0d7c10 */ /* 0x000fc800087fe4ff */
[----:B------:R-:W2:Y:S04]  /*2ff0*/  LDG.E.U8 R21, desc[UR12][R20.64] ;  /* 0x0000000c14157981 */ /* 0x000ea8000c1e1100 */
[----:B------:R-:W2:Y:S02]  /*3000*/  LDG.E.U8 R12, desc[UR12][R12.64] ;  /* 0x0000000c0c0c7981 */ /* 0x000ea4000c1e1100 */
[----:B--2---:R-:W-:-:S05]  /*3010*/  IMAD.IADD R3, R12, 0x1, R21 ;  /* 0x000000010c037824 */ /* 0x004fca00078e0215 */
[----:B------:R1:W-:Y:S01]  /*3020*/  STS.U8 [R0+UR4], R3 ;  /* 0x0000000300007988 */ /* 0x0003e20008000004 */
[----:B------:R-:W-:Y:S05]  /*3030*/  BRA `(.L_x_1947) ;  /* 0x0000003400887947 */ /* 0x000fea0003800000 */
.L_x_1900:
        /* <DEDUP_REMOVED lines=17> */
[----:B------:R-:W1:Y:S08]  /*3150*/  LDC.64 R16, c[0x0][0x398] ;  /* 0x0000e600ff107b82 */ /* 0x000e700000000a00 */
[----:B------:R-:W2:Y:S08]  /*3160*/  LDC.64 R18, c[0x0][0x390] ;  /* 0x0000e400ff127b82 */ /* 0x000eb00000000a00 */
[----:B------:R-:W3:Y:S02]  /*3170*/  LDC.64 R20, c[0x0][0x398] ;  /* 0x0000e600ff147b82 */ /* 0x000ee40000000a00 */
.L_x_1974:
[----:B------:R-:W-:-:S05]  /*3180*/  IADD3 R3, PT, PT, R14, 0x3, RZ ;  /* 0x000000030e037810 */ /* 0x000fca0007ffe0ff */
[----:B0-----:R-:W-:-:S06]  /*3190*/  IMAD.WIDE.U32 R36, R3, 0x8, R22 ;  /* 0x0000000803247825 */ /* 0x001fcc00078e0016 */
[----:B------:R-:W4:Y:S01]  /*31a0*/  LDG.E.64 R36, desc[UR12][R36.64] ;  /* 0x0000000c24247981 */ /* 0x000f22000c1e1b00 */
[----:B------:R-:W-:Y:S01]  /*31b0*/  BSSY.RECONVERGENT B1, `(.L_x_1950) ;  /* 0x000002a000017945 */ /* 0x000fe20003800200 */
[----:B----4-:R-:W-:-:S04]  /*31c0*/  LOP3.LUT R6, R5, R37, RZ, 0xfc, !PT ;  /* 0x0000002505067212 */ /* 0x010fc800078efcff */
        /* <DEDUP_REMOVED lines=26> */
.L_x_1951:
[----:B------:R-:W-:Y:S01]  /*3370*/  MOV R26, R4 ;  /* 0x00000004001a7202 */ /* 0x000fe20000000f00 */
[----:B------:R-:W-:Y:S01]  /*3380*/  IMAD.MOV.U32 R11, RZ, RZ, R5 ;  /* 0x000000ffff0b7224 */ /* 0x000fe200078e0005 */
[----:B------:R-:W-:Y:S01]  /*3390*/  MOV R10, R36 ;  /* 0x00000024000a7202 */ /* 0x000fe20000000f00 */
[----:B------:R-:W-:Y:S01]  /*33a0*/  IMAD.MOV.U32 R9, RZ, RZ, R37 ;  /* 0x000000ffff097224 */ /* 0x000fe200078e0025 */
[----:B------:R-:W-:-:S07]  /*33b0*/  MOV R8, 0x33d0 ;  /* 0x000033d000087802 */ /* 0x000fce0000000f00 */
[----:B-123--:R-:W-:Y:S05]  /*33c0*/  CALL.REL.NOINC `($__internal_44_$__cuda_sm20_div_s64) ;  /* 0x0000003400907944 */ /* 0x00efea0003c00000 */
[----:B------:R-:W-:-:S04]  /*33d0*/  IADD3 R11, P0, PT, RZ, -R24, RZ ;  /* 0x80000018ff0b7210 */ /* 0x000fc80007f1e0ff */
[----:B------:R-:W-:Y:S01]  /*33e0*/  IADD3.X R9, PT, PT, RZ, ~R25, RZ, P0, !PT ;  /* 0x80000019ff097210 */ /* 0x000fe200007fe4ff */
[----:B------:R-:W-:-:S04]  /*33f0*/  IMAD.WIDE.U32 R4, R36, R11, R4 ;  /* 0x0000000b24047225 */ /* 0x000fc800078e0004 */
[----:B------:R-:W-:Y:S01]  /*3400*/  IMAD R9, R9, R36, RZ ;  /* 0x0000002409097224 */ /* 0x000fe200078e02ff */
[----:B------:R-:W-:-:S03]  /*3410*/  MOV R36, R24 ;  /* 0x0000001800247202 */ /* 0x000fc60000000f00 */
[----:B------:R-:W-:Y:S02]  /*3420*/  IMAD R9, R37, R11, R9 ;  /* 0x0000000b25097224 */ /* 0x000fe400078e0209 */
[----:B------:R-:W-:Y:S02]  /*3430*/  IMAD.MOV.U32 R37, RZ, RZ, R25 ;  /* 0x000000ffff257224 */ /* 0x000fe400078e0019 */
[----:B------:R-:W-:-:S07]  /*3440*/  IMAD.IADD R6, R5, 0x1, R9 ;  /* 0x0000000105067824 */ /* 0x000fce00078e0209 */
.L_x_1952:
[----:B------:R-:W-:Y:S05]  /*3450*/  BSYNC.RECONVERGENT B1 ;  /* 0x0000000000017941 */ /* 0x000fea0003800200 */
.L_x_1950:
[----:B------:R-:W-:Y:S01]  /*3460*/  IADD3 R5, PT, PT, R14, 0x2, RZ ;  /* 0x000000020e057810 */ /* 0x000fe20007ffe0ff */
[----:B---3--:R-:W-:-:S04]  /*3470*/  IMAD.WIDE.U32 R8, R3, 0x8, R20 ;  /* 0x0000000803087825 */ /* 0x008fc800078e0014 */
[----:B--2---:R-:W-:Y:S02]  /*3480*/  IMAD.WIDE.U32 R38, R5, 0x8, R18 ;  /* 0x0000000805267825 */ /* 0x004fe400078e0012 */
[----:B------:R-:W2:Y:S04]  /*3490*/  LDG.E.64 R8, desc[UR12][R8.64] ;  /* 0x0000000c08087981 */ /* 0x000ea8000c1e1b00 */
[----:B------:R-:W3:Y:S01]  /*34a0*/  LDG.E.64 R38, desc[UR12][R38.64] ;  /* 0x0000000c26267981 */ /* 0x000ee2000c1e1b00 */
        /* <DEDUP_REMOVED lines=32> */
.L_x_1954:
[----:B------:R-:W-:Y:S01]  /*36b0*/  IMAD.MOV.U32 R26, RZ, RZ, R36 ;  /* 0x000000ffff1a7224 */ /* 0x000fe200078e0024 */
[----:B------:R-:W-:Y:S01]  /*36c0*/  MOV R11, R37 ;  /* 0x00000025000b7202 */ /* 0x000fe20000000f00 */
[----:B------:R-:W-:Y:S01]  /*36d0*/  IMAD.MOV.U32 R10, RZ, RZ, R38 ;  /* 0x000000ffff0a7224 */ /* 0x000fe200078e0026 */
[----:B------:R-:W-:Y:S02]  /*36e0*/  MOV R9, R39 ;  /* 0x0000002700097202 */ /* 0x000fe40000000f00 */
[----:B------:R-:W-:-:S07]  /*36f0*/  MOV R8, 0x3710 ;  /* 0x0000371000087802 */ /* 0x000fce0000000f00 */
[----:B-1----:R-:W-:Y:S05]  /*3700*/  CALL.REL.NOINC `($__internal_44_$__cuda_sm20_div_s64) ;  /* 0x0000003000c07944 */ /* 0x002fea0003c00000 */
        /* <DEDUP_REMOVED lines=10> */
.L_x_1955:
[----:B------:R-:W-:Y:S05]  /*37b0*/  BSYNC.RECONVERGENT B1 ;  /* 0x0000000000017941 */ /* 0x000fea0003800200 */
.L_x_1953:
[----:B------:R-:W-:Y:S02]  /*37c0*/  VIADD R3, R14, 0x1 ;  /* 0x000000010e037836 */ /* 0x000fe40000000000 */
[----:B------:R-:W-:-:S04]  /*37d0*/  IMAD.WIDE.U32 R10, R5, 0x8, R20 ;  /* 0x00000008050a7825 */ /* 0x000fc800078e0014 */
[----:B------:R-:W-:Y:S01]  /*37e0*/  IMAD.WIDE.U32 R38, R3, 0x8, R18 ;  /* 0x0000000803267825 */ /* 0x000fe200078e0012 */
[----:B------:R-:W2:Y:S05]  /*37f0*/  LDG.E.64 R4, desc[UR12][R10.64] ;  /* 0x0000000c0a047981 */ /* 0x000eaa000c1e1b00 */
        /* <DEDUP_REMOVED lines=34> */
.L_x_1957:
        /* <DEDUP_REMOVED lines=17> */
.L_x_1958:
[----:B------:R-:W-:Y:S05]  /*3b30*/  BSYNC.RECONVERGENT B1 ;  /* 0x0000000000017941 */ /* 0x000fea0003800200 */
.L_x_1956:
        /* <DEDUP_REMOVED lines=38> */
.L_x_1960:
[----:B------:R-:W-:Y:S01]  /*3da0*/  MOV R26, R36 ;  /* 0x00000024001a7202 */ /* 0x000fe20000000f00 */
[----:B------:R-:W-:Y:S01]  /*3db0*/  IMAD.MOV.U32 R11, RZ, RZ, R37 ;  /* 0x000000ffff0b7224 */ /* 0x000fe200078e0025 */
[----:B------:R-:W-:Y:S01]  /*3dc0*/  MOV R10, R38 ;  /* 0x00000026000a7202 */ /* 0x000fe20000000f00 */
[----:B------:R-:W-:Y:S01]  /*3dd0*/  IMAD.MOV.U32 R9, RZ, RZ, R39 ;  /* 0x000000ffff097224 */ /* 0x000fe200078e0027 */
[----:B------:R-:W-:-:S07]  /*3de0*/  MOV R8, 0x3e00 ;  /* 0x00003e0000087802 */ /* 0x000fce0000000f00 */
[----:B-1----:R-:W-:Y:S05]  /*3df0*/  CALL.REL.NOINC `($__internal_44_$__cuda_sm20_div_s64) ;  /* 0x0000002c00047944 */ /* 0x002fea0003c00000 */
        /* <DEDUP_REMOVED lines=11> */
.L_x_1961:
[----:B------:R-:W-:Y:S05]  /*3eb0*/  BSYNC.RECONVERGENT B1 ;  /* 0x0000000000017941 */ /* 0x000fea0003800200 */
.L_x_1959:
        /* <DEDUP_REMOVED lines=38> */
.L_x_1963:
        /* <DEDUP_REMOVED lines=14> */
[----:B------:R-:W-:Y:S01]  /*4200*/  MOV R27, R8 ;  /* 0x00000008001b7202 */ /* 0x000fe20000000f00 */
[----:B------:R-:W-:Y:S02]  /*4210*/  IMAD.MOV.U32 R37, RZ, RZ, R25 ;  /* 0x000000ffff257224 */ /* 0x000fe400078e0019 */
[----:B------:R-:W-:-:S07]  /*4220*/  IMAD.IADD R11, R9, 0x1, R11 ;  /* 0x00000001090b7824 */ /* 0x000fce00078e020b */
.L_x_1964:
[----:B------:R-:W-:Y:S05]  /*4230*/  BSYNC.RECONVERGENT B1 ;  /* 0x0000000000017941 */ /* 0x000fea0003800200 */
.L_x_1962:
        /* <DEDUP_REMOVED lines=38> */
.L_x_1966:
        /* <DEDUP_REMOVED lines=17> */
.L_x_1967:
[----:B------:R-:W-:Y:S05]  /*45b0*/  BSYNC.RECONVERGENT B1 ;  /* 0x0000000000017941 */ /* 0x000fea0003800200 */
.L_x_1965:
        /* <DEDUP_REMOVED lines=38> */
.L_x_1969:
        /* <DEDUP_REMOVED lines=17> */
.L_x_1970:
[----:B------:R-:W-:Y:S05]  /*4930*/  BSYNC.RECONVERGENT B1 ;  /* 0x0000000000017941 */ /* 0x000fea0003800200 */
.L_x_1968:
        /* <DEDUP_REMOVED lines=36> */
.L_x_1972:
        /* <DEDUP_REMOVED lines=14> */
[----:B------:R-:W-:-:S04]  /*4c60*/  IMAD R5, R39, R11, R5 ;  /* 0x0000000b27057224 */ /* 0x000fc800078e0205 */
[----:B------:R-:W-:Y:S01]  /*4c70*/  IMAD.IADD R11, R9, 0x1, R5 ;  /* 0x00000001090b7824 */ /* 0x000fe200078e0205 */
[----:B------:R-:W-:-:S07]  /*4c80*/  MOV R5, R25 ;  /* 0x0000001900057202 */ /* 0x000fce0000000f00 */
.L_x_1973:
[----:B------:R-:W-:Y:S05]  /*4c90*/  BSYNC.RECONVERGENT B1 ;  /* 0x0000000000017941 */ /* 0x000fea0003800200 */
.L_x_1971:
[----:B-1----:R-:W-:-:S06]  /*4ca0*/  IMAD.WIDE.U32 R8, R6, 0x8, R16 ;  /* 0x0000000806087825 */ /* 0x002fcc00078e0010 */
[----:B------:R-:W2:Y:S01]  /*4cb0*/  LDG.E.64 R8, desc[UR12][R8.64] ;  /* 0x0000000c08087981 */ /* 0x000ea2000c1e1b00 */
[----:B------:R-:W-:Y:S01]  /*4cc0*/  IADD3 R13, PT, PT, R13, 0x8, RZ ;  /* 0x000000080d0d7810 */ /* 0x000fe20007ffe0ff */
[----:B------:R-:W-:Y:S01]  /*4cd0*/  IMAD.MOV.U32 R25, RZ, RZ, R3 ;  /* 0x000000ffff197224 */ /* 0x000fe200078e0003 */
[----:B------:R-:W-:Y:S02]  /*4ce0*/  MOV R24, R40 ;  /* 0x0000002800187202 */ /* 0x000fe40000000f00 */
[----:B------:R-:W-:Y:S02]  /*4cf0*/  ISETP.NE.AND P0, PT, R13, RZ, PT ;  /* 0x000000ff0d00720c */ /* 0x000fe40003f05270 */
[----:B------:R-:W-:Y:S01]  /*4d00*/  IADD3 R14, PT, PT, R14, -0x8, RZ ;  /* 0xfffffff80e0e7810 */ /* 0x000fe20007ffe0ff */
[----:B--2---:R-:W-:-:S04]  /*4d10*/  IMAD.WIDE.U32 R24, R8, R37, R24 ;  /* 0x0000002508187225 */ /* 0x004fc800078e0018 */
[----:B------:R-:W-:Y:S01]  /*4d20*/  IMAD R37, R9, R37, RZ ;  /* 0x0000002509257224 */ /* 0x000fe200078e02ff */
[----:B------:R-:W-:-:S03]  /*4d30*/  IADD3 R12, P1, PT, R12, R24, RZ ;  /* 0x000000180c0c7210 */ /* 0x000fc60007f3e0ff */
[----:B------:R-:W-:-:S05]  /*4d40*/  IMAD R24, R8, R11, R37 ;  /* 0x0000000b08187224 */ /* 0x000fca00078e0225 */
[----:B------:R-:W-:Y:S01]  /*4d50*/  IADD3.X R7, PT, PT, R7, R25, R24, P1, !PT ;  /* 0x0000001907077210 */ /* 0x000fe20000ffe418 */
[----:B------:R-:W-:Y:S06]  /*4d60*/  @P0 BRA `(.L_x_1974) ;  /* 0xffffffe400040947 */ /* 0x000fec000383ffff */
[----:B------:R-:W-:-:S07]  /*4d70*/  VIADD R14, R14, 0x3 ;  /* 0x000000030e0e7836 */ /* 0x000fce0000000000 */
.L_x_1949:
        /* <DEDUP_REMOVED lines=36> */
.L_x_1977:
[----:B------:R-:W-:Y:S01]  /*4fc0*/  MOV R26, R4 ;  /* 0x00000004001a7202 */ /* 0x000fe20000000f00 */
[----:B------:R-:W-:Y:S01]  /*4fd0*/  IMAD.MOV.U32 R11, RZ, RZ, R5 ;  /* 0x000000ffff0b7224 */ /* 0x000fe200078e0005 */
[----:B------:R-:W-:Y:S02]  /*4fe0*/  MOV R10, R16 ;  /* 0x00000010000a7202 */ /* 0x000fe40000000f00 */
[----:B------:R-:W-:Y:S02]  /*4ff0*/  MOV R9, R17 ;  /* 0x0000001100097202 */ /* 0x000fe40000000f00 */
[----:B------:R-:W-:-:S07]  /*5000*/  MOV R8, 0x5020 ;  /* 0x0000502000087802 */ /* 0x000fce0000000f00 */
[----:B------:R-:W-:Y:S05]  /*5010*/  CALL.REL.NOINC `($__internal_44_$__cuda_sm20_div_s64) ;  /* 0x00000018007c7944 */ /* 0x000fea0003c00000 */
[----:B------:R-:W-:Y:S01]  /*5020*/  IADD3 R9, P0, PT, RZ, -R24, RZ ;  /* 0x80000018ff097210 */ /* 0x000fe20007f1e0ff */
[----:B------:R-:W-:Y:S01]  /*5030*/  IMAD.MOV.U32 R20, RZ, RZ, R24 ;  /* 0x000000ffff147224 */ /* 0x000fe200078e0018 */
[----:B------:R-:W-:-:S03]  /*5040*/  MOV R21, R25 ;  /* 0x0000001900157202 */ /* 0x000fc60000000f00 */
[----:B------:R-:W-:Y:S02]  /*5050*/  IMAD.X R3, RZ, RZ, ~R25, P0 ;  /* 0x000000ffff037224 */ /* 0x000fe400000e0e19 */
[----:B------:R-:W-:-:S04]  /*5060*/  IMAD.WIDE.U32 R4, R16, R9, R4 ;  /* 0x0000000910047225 */ /* 0x000fc800078e0004 */
[----:B------:R-:W-:-:S04]  /*5070*/  IMAD R3, R3, R16, RZ ;  /* 0x0000001003037224 */ /* 0x000fc800078e02ff */
[----:B------:R-:W-:Y:S01]  /*5080*/  IMAD R3, R17, R9, R3 ;  /* 0x0000000911037224 */ /* 0x000fe200078e0203 */
[----:B------:R-:W-:-:S04]  /*5090*/  MOV R17, R4 ;  /* 0x0000000400117202 */ /* 0x000fc80000000f00 */
[----:B------:R-:W-:-:S07]  /*50a0*/  IADD3 R11, PT, PT, R5, R3, RZ ;  /* 0x00000003050b7210 */ /* 0x000fce0007ffe0ff */
.L_x_1978:
[----:B------:R-:W-:Y:S05]  /*50b0*/  BSYNC.RECONVERGENT B1 ;  /* 0x0000000000017941 */ /* 0x000fea0003800200 */
.L_x_1976:
        /* <DEDUP_REMOVED lines=39> */
.L_x_1980:
        /* <DEDUP_REMOVED lines=17> */
.L_x_1981:
[----:B------:R-:W-:Y:S05]  /*5440*/  BSYNC.RECONVERGENT B1 ;  /* 0x0000000000017941 */ /* 0x000fea0003800200 */
.L_x_1979:
        /* <DEDUP_REMOVED lines=39> */
.L_x_1983:
        /* <DEDUP_REMOVED lines=17> */
.L_x_1984:
[----:B------:R-:W-:Y:S05]  /*57d0*/  BSYNC.RECONVERGENT B1 ;  /* 0x0000000000017941 */ /* 0x000fea0003800200 */
.L_x_1982:
[----:B------:R-:W0:Y:S01]  /*57e0*/  LDC.64 R22, c[0x0][0x390] ;  /* 0x0000e400ff167b82 */ /* 0x000e220000000a00 */
[----:B------:R-:W-:-:S07]  /*57f0*/  IADD3 R3, PT, PT, R14, -0x3, RZ ;  /* 0xfffffffd0e037810 */ /* 0x000fce0007ffe0ff */
[----:B------:R-:W1:Y:S01]  /*5800*/  LDC.64 R10, c[0x0][0x398] ;  /* 0x0000e600ff0a7b82 */ /* 0x000e620000000a00 */
[----:B0-----:R-:W-:-:S04]  /*5810*/  IMAD.WIDE.U32 R22, R3, 0x8, R22 ;  /* 0x0000000803167825 */ /* 0x001fc800078e0016 */
[----:B-1----:R-:W-:Y:S02]  /*5820*/  IMAD.WIDE.U32 R10, R4, 0x8, R10 ;  /* 0x00000008040a7825 */ /* 0x002fe400078e000a */
        /* <DEDUP_REMOVED lines=35> */
.L_x_1986:
        /* <DEDUP_REMOVED lines=8> */
[----:B------:R-:W-:Y:S02]  /*5ae0*/  MOV R9, R21 ;  /* 0x0000001500097202 */ /* 0x000fe40000000f00 */
[----:B------:R-:W-:Y:S01]  /*5af0*/  IADD3.X R11, PT, PT, RZ, ~R25, RZ, P0, !PT ;  /* 0x80000019ff0b7210 */ /* 0x000fe200007fe4ff */
[----:B------:R-:W-:-:S04]  /*5b00*/  IMAD.WIDE.U32 R8, R4, R13, R8 ;  /* 0x0000000d04087225 */ /* 0x000fc800078e0008 */
[----:B------:R-:W-:Y:S01]  /*5b10*/  IMAD R11, R11, R4, RZ ;  /* 0x000000040b0b7224 */ /* 0x000fe200078e02ff */
[----:B------:R-:W-:Y:S01]  /*5b20*/  MOV R4, R24 ;  /* 0x0000001800047202 */ /* 0x000fe20000000f00 */
[----:B------:R-:W-:Y:S02]  /*5b30*/  IMAD.MOV.U32 R21, RZ, RZ, R8 ;  /* 0x000000ffff157224 */ /* 0x000fe400078e0008 */
[----:B------:R-:W-:Y:S01]  /*5b40*/  IMAD R11, R5, R13, R11 ;  /* 0x0000000d050b7224 */ /* 0x000fe200078e020b */
[----:B------:R-:W-:-:S04]  /*5b50*/  MOV R5, R25 ;  /* 0x0000001900057202 */ /* 0x000fc80000000f00 */
[----:B------:R-:W-:-:S07]  /*5b60*/  IADD3 R11, PT, PT, R9, R11, RZ ;  /* 0x0000000b090b7210 */ /* 0x000fce0007ffe0ff */
.L_x_1987:
[----:B------:R-:W-:Y:S05]  /*5b70*/  BSYNC.RECONVERGENT B1 ;  /* 0x0000000000017941 */ /* 0x000fea0003800200 */
.L_x_1985:
[----:B------:R-:W0:Y:S02]  /*5b80*/  LDC.64 R8, c[0x0][0x398] ;  /* 0x0000e600ff087b82 */ /* 0x000e240000000a00 */
[----:B0-----:R-:W-:-:S06]  /*5b90*/  IMAD.WIDE.U32 R8, R3, 0x8, R8 ;  /* 0x0000000803087825 */ /* 0x001fcc00078e0008 */
[----:B------:R-:W2:Y:S01]  /*5ba0*/  LDG.E.64 R8, desc[UR12][R8.64] ;  /* 0x0000000c08087981 */ /* 0x000ea2000c1e1b00 */
[----:B------:R-:W-:Y:S01]  /*5bb0*/  IMAD.MOV.U32 R18, RZ, RZ, R16 ;  /* 0x000000ffff127224 */ /* 0x000fe200078e0010 */
[----:B------:R-:W-:-:S03]  /*5bc0*/  IADD3 R14, PT, PT, R14, -0x4, RZ ;  /* 0xfffffffc0e0e7810 */ /* 0x000fc60007ffe0ff */
[----:B--2---:R-:W-:-:S04]  /*5bd0*/  IMAD.WIDE.U32 R18, R8, R21, R18 ;  /* 0x0000001508127225 */ /* 0x004fc800078e0012 */
[----:B------:R-:W-:Y:S01]  /*5be0*/  IMAD R21, R9, R21, RZ ;  /* 0x0000001509157224 */ /* 0x000fe200078e02ff */
[----:B------:R-:W-:-:S03]  /*5bf0*/  IADD3 R12, P0, PT, R12, R18, RZ ;  /* 0x000000120c0c7210 */ /* 0x000fc60007f1e0ff */
[----:B------:R-:W-:-:S05]  /*5c00*/  IMAD R18, R8, R11, R21 ;  /* 0x0000000b08127224 */ /* 0x000fca00078e0215 */
[----:B------:R-:W-:-:S07]  /*5c10*/  IADD3.X R7, PT, PT, R7, R19, R18, P0, !PT ;  /* 0x0000001307077210 */ /* 0x000fce00007fe412 */
.L_x_1975:
        /* <DEDUP_REMOVED lines=34> */
.L_x_1990:
[----:B------:R-:W-:Y:S01]  /*5e40*/  IMAD.MOV.U32 R26, RZ, RZ, R4 ;  /* 0x000000ffff1a7224 */ /* 0x000fe200078e0004 */
[----:B------:R-:W-:Y:S01]  /*5e50*/  MOV R11, R5 ;  /* 0x00000005000b7202 */ /* 0x000fe20000000f00 */
[----:B------:R-:W-:Y:S01]  /*5e60*/  IMAD.MOV.U32 R9, RZ, RZ, R17 ;  /* 0x000000ffff097224 */ /* 0x000fe200078e0011 */
[----:B------:R-:W-:Y:S02]  /*5e70*/  MOV R10, R16 ;  /* 0x00000010000a7202 */ /* 0x000fe40000000f00 */
[----:B------:R-:W-:-:S07]  /*5e80*/  MOV R8, 0x5ea0 ;  /* 0x00005ea000087802 */ /* 0x000fce0000000f00 */
[----:B------:R-:W-:Y:S05]  /*5e90*/  CALL.REL.NOINC `($__internal_44_$__cuda_sm20_div_s64) ;  /* 0x0000000800dc7944 */ /* 0x000fea0003c00000 */
[-C--:B------:R-:W-:Y:S02]  /*5ea0*/  IADD3 R9, P0, PT, RZ, -R24.reuse, RZ ;  /* 0x80000018ff097210 */ /* 0x080fe40007f1e0ff */
[----:B------:R-:W-:Y:S02]  /*5eb0*/  MOV R20, R24 ;  /* 0x0000001800147202 */ /* 0x000fe40000000f00 */
[----:B------:R-:W-:Y:S01]  /*5ec0*/  IADD3.X R3, PT, PT, RZ, ~R25, RZ, P0, !PT ;  /* 0x80000019ff037210 */ /* 0x000fe200007fe4ff */
[----:B------:R-:W-:Y:S01]  /*5ed0*/  IMAD.WIDE.U32 R4, R16, R9, R4 ;  /* 0x0000000910047225 */ /* 0x000fe200078e0004 */
[----:B------:R-:W-:-:S03]  /*5ee0*/  MOV R21, R25 ;  /* 0x0000001900157202 */ /* 0x000fc60000000f00 */
[----:B------:R-:W-:-:S04]  /*5ef0*/  IMAD R3, R3, R16, RZ ;  /* 0x0000001003037224 */ /* 0x000fc800078e02ff */
[----:B------:R-:W-:Y:S01]  /*5f00*/  IMAD R3, R17, R9, R3 ;  /* 0x0000000911037224 */ /* 0x000fe200078e0203 */
[----:B------:R-:W-:-:S03]  /*5f10*/  MOV R17, R4 ;  /* 0x0000000400117202 */ /* 0x000fc60000000f00 */
[----:B------:R-:W-:-:S07]  /*5f20*/  IMAD.IADD R11, R5, 0x1, R3 ;  /* 0x00000001050b7824 */ /* 0x000fce00078e0203 */
.L_x_1991:
[----:B------:R-:W-:Y:S05]  /*5f30*/  BSYNC.RECONVERGENT B1 ;  /* 0x0000000000017941 */ /* 0x000fea0003800200 */
.L_x_1989:
        /* <DEDUP_REMOVED lines=39> */
.L_x_1993:
        /* <DEDUP_REMOVED lines=17> */
.L_x_1994:
[----:B------:R-:W-:Y:S05]  /*62c0*/  BSYNC.RECONVERGENT B1 ;  /* 0x0000000000017941 */ /* 0x000fea0003800200 */
.L_x_1992:
        /* <DEDUP_REMOVED lines=10> */
.L_x_1988:
        /* <DEDUP_REMOVED lines=30> */
.L_x_1996:
[----:B------:R-:W-:Y:S01]  /*6550*/  IMAD.MOV.U32 R3, RZ, RZ, R23 ;  /* 0x000000ffff037224 */ /* 0x000fe200078e0017 */
[----:B------:R-:W-:Y:S02]  /*6560*/  MOV R23, R5 ;  /* 0x0000000500177202 */ /* 0x000fe40000000f00 */
[----:B------:R-:W-:-:S07]  /*6570*/  MOV R24, 0x6590 ;  /* 0x0000659000187802 */ /* 0x000fce0000000f00 */
[----:B------:R-:W-:Y:S05]  /*6580*/  CALL.REL.NOINC `($__internal_45_$__cuda_sm20_rem_s64) ;  /* 0x00000008006c7944 */ /* 0x000fea0003c00000 */
[----:B------:R-:W-:-:S07]  /*6590*/  MOV R5, R9 ;  /* 0x0000000900057202 */ /* 0x000fce0000000f00 */
.L_x_1997:
[----:B------:R-:W-:Y:S05]  /*65a0*/  BSYNC.RECONVERGENT B1 ;  /* 0x0000000000017941 */ /* 0x000fea0003800200 */
.L_x_1995:
        /* <DEDUP_REMOVED lines=8> */
.L_x_1948:
[----:B------:R-:W-:-:S06]  /*6630*/  MOV R13, R7 ;  /* 0x00000007000d7202 */ /* 0x000fcc0000000f00 */
[----:B------:R-:W2:Y:S04]  /*6640*/  LDG.E.U8 R13, desc[UR12][R12.64] ;  /* 0x0000000c0c0d7981 */ /* 0x000ea8000c1e1100 */
[----:B--2---:R0:W-:Y:S02]  /*6650*/  STS.U8 [R0+UR4], R13 ;  /* 0x0000000d00007988 */ /* 0x0041e40008000004 */
.L_x_1947:
[----:B------:R-:W-:Y:S05]  /*6660*/  BSYNC.RECONVERGENT B0 ;  /* 0x0000000000007941 */ /* 0x000fea0003800200 */
.L_x_1899:
[----:B------:R-:W-:Y:S01]  /*6670*/  BAR.SYNC.DEFER_BLOCKING 0x0 ;  /* 0x0000000000007b1d */ /* 0x000fe20000010000 */
[----:B------:R-:W-:Y:S01]  /*6680*/  UISETP.GE.U32.AND UP0, UPT, UR5, 0x42, UPT ;  /* 0x000000420500788c */ /* 0x000fe2000bf06070 */
[----:B------:R-:W-:-:S08]  /*6690*/  ISETP.GT.U32.AND P1, PT, R0, 0x1f, PT ;  /* 0x0000001f0000780c */ /* 0x000fd00003f24070 */
[----:B------:R-:W-:Y:S05]  /*66a0*/  BRA.U !UP0, `(.L_x_1998) ;  /* 0x0000000108287547 */ /* 0x000fea000b800000 */
.L_x_1999:
        /* <DEDUP_REMOVED lines=10> */
.L_x_1998:
        /* <DEDUP_REMOVED lines=25> */
[----:B------:R1:W-:Y:S01]  /*68e0*/  STS.U8 [R0+UR4], R5 ;  /* 0x0000000500007988 */ /* 0x0003e20008000004 */
[----:B------:R-:W-:Y:S05]  /*68f0*/  @P0 EXIT ;  /* 0x000000000000094d */ /* 0x000fea0003800000 */
[----:B------:R-:W2:Y:S01]  /*6900*/  S2UR UR5, SR_CgaCtaId ;  /* 0x00000000000579c3 */ /* 0x000ea20000008800 */
[----:B------:R-:W-:Y:S01]  /*6910*/  UMOV UR4, 0x400 ;  /* 0x0000040000047882 */ /* 0x000fe20000000000 */
[----:B------:R-:W3:Y:S01]  /*6920*/  LDCU.64 UR8, c[0x0][0x3b0] ;  /* 0x00007600ff0877ac */ /* 0x000ee20008000a00 */
[----:B------:R-:W4:Y:S05]  /*6930*/  LDCU.64 UR10, c[0x0][0x380] ;  /* 0x00007000ff0a77ac */ /* 0x000f2a0008000a00 */
[----:B------:R-:W3:Y:S01]  /*6940*/  S2UR UR6, SR_CTAID.Y ;  /* 0x00000000000679c3 */ /* 0x000ee20000002600 */
[----:B--2---:R-:W-:-:S03]  /*6950*/  ULEA UR4, UR5, UR4, 0x18 ;  /* 0x0000000405047291 */ /* 0x004fc6000f8ec0ff */
[----:B------:R-:W-:-:S06]  /*6960*/  UMOV UR5, URZ ;  /* 0x000000ff00057c82 */ /* 0x000fcc0008000000 */
[----:B-1----:R-:W1:Y:S01]  /*6970*/  LDS.U8 R5, [UR4] ;  /* 0x00000004ff057984 */ /* 0x002e620008000000 */
[----:B------:R-:W-:Y:S02]  /*6980*/  UMOV UR4, UR7 ;  /* 0x0000000700047c82 */ /* 0x000fe40008000000 */
[----:B---3--:R-:W-:-:S04]  /*6990*/  UIMAD.WIDE.U32 UR4, UR6, UR8, UR4 ;  /* 0x00000008060472a5 */ /* 0x008fc8000f8e0004 */
[----:B------:R-:W-:Y:S02]  /*69a0*/  UIMAD UR5, UR6, UR9, UR5 ;  /* 0x00000009060572a4 */ /* 0x000fe4000f8e0205 */
[----:B----4-:R-:W-:-:S04]  /*69b0*/  UIADD3 UR4, UP0, UPT, UR4, UR10, URZ ;  /* 0x0000000a04047290 */ /* 0x010fc8000ff1e0ff */
[----:B------:R-:W-:Y:S02]  /*69c0*/  UIADD3.X UR5, UPT, UPT, UR5, UR11, URZ, UP0, !UPT ;  /* 0x0000000b05057290 */ /* 0x000fe400087fe4ff */
[----:B------:R-:W-:-:S04]  /*69d0*/  MOV R2, UR4 ;  /* 0x0000000400027c02 */ /* 0x000fc80008000f00 */
[----:B------:R-:W-:-:S05]  /*69e0*/  MOV R3, UR5 ;  /* 0x0000000500037c02 */ /* 0x000fca0008000f00 */
[----:B-1----:R-:W-:Y:S01]  /*69f0*/  STG.E.U8 desc[UR12][R2.64], R5 ;  /* 0x0000000502007986 */ /* 0x002fe2000c10110c */
[----:B------:R-:W-:Y:S05]  /*6a00*/  EXIT ;  /* 0x000000000000794d */ /* 0x000fea0003800000 */
        .weak           $__internal_44_$__cuda_sm20_div_s64
        .type           $__internal_44_$__cuda_sm20_div_s64,@function
        .size           $__internal_44_$__cuda_sm20_div_s64,($__internal_45_$__cuda_sm20_rem_s64 - $__internal_44_$__cuda_sm20_div_s64)
$__internal_44_$__cuda_sm20_div_s64:
        /* <DEDUP_REMOVED lines=18> */
[----:B------:R-:W-:-:S04]  /*6b30*/  IMAD.HI.U32 R29, R33, R27, RZ ;  /* 0x0000001b211d7227 */ /* 0x000fc800078e00ff */
[----:B------:R-:W-:Y:S01]  /*6b40*/  IMAD.HI.U32 R28, P2, R33, R28, R34 ;  /* 0x0000001c211c7227 */ /* 0x000fe20007840022 */
[----:B------:R-:W-:-:S03]  /*6b50*/  IADD3.X R29, PT, PT, R29, R33, RZ, P0, !PT ;  /* 0x000000211d1d7210 */ /* 0x000fc600007fe4ff */
[----:B------:R-:W-:-:S05]  /*6b60*/  IMAD R27, R33, R27, RZ ;  /* 0x0000001b211b7224 */ /* 0x000fca00078e02ff */
[----:B------:R-:W-:-:S04]  /*6b70*/  IADD3 R33, P0, PT, R27, R28, RZ ;  /* 0x0000001c1b217210 */ /* 0x000fc80007f1e0ff */
[----:B------:R-:W-:Y:S01]  /*6b80*/  IADD3.X R29, PT, PT, RZ, RZ, R29, P0, P2 ;  /* 0x000000ffff1d7210 */ /* 0x000fe200007e441d */
[----:B------:R-:W-:-:S04]  /*6b90*/  IMAD.WIDE.U32 R34, R33, R24, RZ ;  /* 0x0000001821227225 */ /* 0x000fc800078e00ff */
[----:B------:R-:W-:Y:S01]  /*6ba0*/  IMAD R30, R33, R25, R35 ;  /* 0x00000019211e7224 */ /* 0x000fe200078e0223 */
[----:B------:R-:W-:-:S03]  /*6bb0*/  IADD3 R28, P0, PT, RZ, -R34, RZ ;  /* 0x80000022ff1c7210 */ /* 0x000fc60007f1e0ff */
[----:B------:R-:W-:Y:S02]  /*6bc0*/  IMAD R30, R29, R24, R30 ;  /* 0x000000181d1e7224 */ /* 0x000fe400078e021e */
[----:B------:R-:W-:-:S03]  /*6bd0*/  IMAD.HI.U32 R32, R33, R28, RZ ;  /* 0x0000001c21207227 */ /* 0x000fc600078e00ff */
[----:B------:R-:W-:-:S05]  /*6be0*/  IADD3.X R30, PT, PT, RZ, ~R30, RZ, P0, !PT ;  /* 0x8000001eff1e7210 */ /* 0x000fca00007fe4ff */
[----:B------:R-:W-:-:S04]  /*6bf0*/  IMAD.WIDE.U32 R32, P2, R33, R30, R32 ;  /* 0x0000001e21207225 */ /* 0x000fc80007840020 */
[----:B------:R-:W-:-:S04]  /*6c00*/  IMAD.HI.U32 R27, P0, R29, R28, R32 ;  /* 0x0000001c1d1b7227 */ /* 0x000fc80007800020 */
[----:B------:R-:W-:Y:S02]  /*6c10*/  HFMA2 R33, -RZ, RZ, 0, 0 ;  /* 0x00000000ff217431 */ /* 0x000fe400000001ff */
[----:B------:R-:W-:-:S04]  /*6c20*/  IMAD.HI.U32 R28, R29, R30, RZ ;  /* 0x0000001e1d1c7227 */ /* 0x000fc800078e00ff */
[----:B------:R-:W-:Y:S02]  /*6c30*/  IMAD R30, R29, R30, RZ ;  /* 0x0000001e1d1e7224 */ /* 0x000fe400078e02ff */
[----:B------:R-:W-:-:S03]  /*6c40*/  IMAD.X R28, R28, 0x1, R29, P2 ;  /* 0x000000011c1c7824 */ /* 0x000fc600010e061d */
        /* <DEDUP_REMOVED lines=22> */
[----:B------:R-:W-:-:S04]  /*6db0*/  ISETP.GE.U32.AND.EX P0, PT, R29, R25, PT, P0 ;  /* 0x000000191d00720c */ /* 0x000fc80003f06100 */
[----:B------:R-:W-:-:S04]  /*6dc0*/  SEL R27, R26, R27, P0 ;  /* 0x0000001b1a1b7207 */ /* 0x000fc80000000000 */
[----:B------:R-:W-:Y:S01]  /*6dd0*/  ISETP.GE.U32.AND P2, PT, R27, R24, PT ;  /* 0x000000181b00720c */ /* 0x000fe20003f46070 */
[----:B------:R-:W-:Y:S01]  /*6de0*/  IMAD.X R24, R29, 0x1, ~R25, P3 ;  /* 0x000000011d187824 */ /* 0x000fe200018e0e19 */
[----:B------:R-:W-:-:S04]  /*6df0*/  IADD3 R26, P3, PT, R33, 0x1, RZ ;  /* 0x00000001211a7810 */ /* 0x000fc80007f7e0ff */
[-C--:B------:R-:W-:Y:S02]  /*6e00*/  IADD3.X R27, PT, PT, RZ, R28.reuse, RZ, P3, !PT ;  /* 0x0000001cff1b7210 */ /* 0x080fe40001ffe4ff */
[----:B------:R-:W-:Y:S02]  /*6e10*/  SEL R24, R24, R29, P0 ;  /* 0x0000001d18187207 */ /* 0x000fe40000000000 */
        /* <DEDUP_REMOVED lines=11> */
[----:B------:R-:W-:-:S02]  /*6ed0*/  ISETP.NE.AND.EX P0, PT, R9, RZ, PT, P0 ;  /* 0x000000ff0900720c */ /* 0x000fc40003f05300 */
[----:B------:R-:W-:Y:S02]  /*6ee0*/  MOV R9, 0x0 ;  /* 0x0000000000097802 */ /* 0x000fe40000000f00 */
[----:B------:R-:W-:Y:S02]  /*6ef0*/  SEL R24, R24, R25, !P2 ;  /* 0x0000001918187207 */ /* 0x000fe40005000000 */
[----:B------:R-:W-:Y:S02]  /*6f00*/  SEL R10, R10, R27, !P2 ;  /* 0x0000001b0a0a7207 */ /* 0x000fe40005000000 */
[----:B------:R-:W-:Y:S02]  /*6f10*/  SEL R24, R24, 0xffffffff, P0 ;  /* 0xffffffff18187807 */ /* 0x000fe40000000000 */
[----:B------:R-:W-:Y:S01]  /*6f20*/  SEL R25, R10, 0xffffffff, P0 ;  /* 0xffffffff0a197807 */ /* 0x000fe20000000000 */
[----:B------:R-:W-:Y:S06]  /*6f30*/  RET.REL.NODEC R8 `(contiguous_reducel12_u8) ;  /* 0xffffff9008307950 */ /* 0x000fec0003c3ffff */
        .weak           $__internal_45_$__cuda_sm20_rem_s64
        .type           $__internal_45_$__cuda_sm20_rem_s64,@function
        .size           $__internal_45_$__cuda_sm20_rem_s64,(.L_x_32248 - $__internal_45_$__cuda_sm20_rem_s64)
$__internal_45_$__cuda_sm20_rem_s64:
        /* <DEDUP_REMOVED lines=34> */
[----:B------:R-:W-:Y:S02]  /*7160*/  HFMA2 R11, -RZ, RZ, 0, 0 ;  /* 0x00000000ff0b7431 */ /* 0x000fe400000001ff */
[CC--:B------:R-:W-:Y:S02]  /*7170*/  IMAD R27, R25.reuse, R10.reuse, RZ ;  /* 0x0000000a191b7224 */ /* 0x0c0fe400078e02ff */
[----:B------:R-:W-:-:S03]  /*7180*/  IMAD.HI.U32 R10, R25, R10, RZ ;  /* 0x0000000a190a7227 */ /* 0x000fc600078e00ff */
[----:B------:R-:W-:Y:S01]  /*7190*/  IADD3 R4, P3, PT, R27, R16, RZ ;  /* 0x000000101b047210 */ /* 0x000fe20007f7e0ff */
[----:B------:R-:W-:Y:S01]  /*71a0*/  IMAD.X R25, R10, 0x1, R25, P0 ;  /* 0x000000010a197824 */ /* 0x000fe200000e0619 */
[----:B------:R-:W-:-:S03]  /*71b0*/  IADD3.X R16, PT, PT, RZ, ~R23, RZ, P4, !PT ;  /* 0x80000017ff107210 */ /* 0x000fc600027fe4ff */
[----:B------:R-:W-:Y:S01]  /*71c0*/  IMAD.HI.U32 R10, R4, R17, RZ ;  /* 0x00000011040a7227 */ /* 0x000fe200078e00ff */
[----:B------:R-:W-:Y:S02]  /*71d0*/  SEL R23, R16, R23, !P1 ;  /* 0x0000001710177207 */ /* 0x000fe40004800000 */
        /* <DEDUP_REMOVED lines=34> */
[----:B------:R-:W-:Y:S06]  /*7400*/  RET.REL.NODEC R24 `(contiguous_reducel12_u8) ;  /* 0xffffff8818fc7950 */ /* 0x000fec0003c3ffff */
.L_x_2000:
        /* <DEDUP_REMOVED lines=15> */
.L_x_32248:


//--------------------- .text.uncontiguous_reducel1_u8 --------------------------
	.section	.text.uncontiguous_reducel1_u8,"ax",@progbits
	.align	128
        .global         uncontiguous_reducel1_u8
        .type           uncontiguous_reducel1_u8,@function
        .size           uncontiguous_reducel1_u8,(.L_x_32250 - uncontiguous_reducel1_u8)
        .other          uncontiguous_reducel1_u8,@"STO_CUDA_ENTRY STV_DEFAULT"
uncontiguous_reducel1_u8:
.text.uncontiguous_reducel1_u8:
        /* <DEDUP_REMOVED lines=13> */
[----:B------:R-:W-:Y:S01]  /*00d0*/  IMAD.IADD R18, R14, 0x1, R5 ;  /* 0x000000010e127824 */ /* 0x000fe200078e0205 */
[----:B------:R-:W0:Y:S01]  /*00e0*/  LDCU UR5, c[0x0][0x360] ;  /* 0x00006c00ff0577ac */ /* 0x000e220008000800 */
[----:B------:R-:W-:-:S03]  /*00f0*/  VIADD R2, R0, UR4 ;  /* 0x0000000400027c36 */ /* 0x000fc60008000000 */
[----:B--2---:R-:W-:Y:S01]  /*0100*/  ISETP.GE.U32.AND P0, PT, R18, UR10, PT ;  /* 0x0000000a12007c0c */ /* 0x004fe2000bf06070 */
[----:B------:R1:W-:Y:S01]  /*0110*/  STS.U8 [R0+UR4], RZ ;  /* 0x000000ff00007988 */ /* 0x0003e20008000004 */
[----:B-----5:R-:W-:Y:S02]  /*0120*/  IADD3 R3, PT, PT, R8, -0x1, RZ ;  /* 0xffffffff08037810 */ /* 0x020fe40007ffe0ff */
[----:B------:R-:W-:-:S13]  /*0130*/  ISETP.GE.U32.AND.EX P0, PT, RZ, UR11, PT, P0 ;  /* 0x0000000bff007c0c */ /* 0x000fda000bf06100 */
[----:B01-3--:R-:W-:Y:S05]  /*0140*/  @P0 BRA `(.L_x_2002) ;  /* 0x0000002c00980947 */ /* 0x00bfea0003800000 */
[----:B------:R-:W-:Y:S02]  /*0150*/  ISETP.GE.AND P0, PT, R3, RZ, PT ;  /* 0x000000ff0300720c */ /* 0x000fe40003f06270 */
[----:B------:R-:W-:Y:S02]  /*0160*/  CS2R R12, SRZ ;  /* 0x00000000000c7805 */ /* 0x000fe4000001ff00 */
[----:B------:R-:W-:-:S09]  /*0170*/  CS2R R20, SRZ ;  /* 0x0000000000147805 */ /* 0x000fd2000001ff00 */
[----:B------:R-:W-:Y:S05]  /*0180*/  @!P0 BRA `(.L_x_2003) ;  /* 0x0000002c00608947 */ /* 0x000fea0003800000 */
[----:B------:R-:W-:Y:S01]  /*0190*/  ISETP.GE.U32.AND P0, PT, R3, 0x3, PT ;  /* 0x000000030300780c */ /* 0x000fe20003f06070 */
[----:B------:R-:W-:Y:S01]  /*01a0*/  HFMA2 R5, -RZ, RZ, 0, 0 ;  /* 0x00000000ff057431 */ /* 0x000fe200000001ff */
[----:B------:R-:W-:Y:S01]  /*01b0*/  MOV R4, R14 ;  /* 0x0000000e00047202 */ /* 0x000fe20000000f00 */
[----:B------:R-:W-:Y:S01]  /*01c0*/  IMAD.MOV.U32 R19, RZ, RZ, RZ ;  /* 0x000000ffff137224 */ /* 0x000fe200078e00ff */
[----:B------:R-:W-:Y:S02]  /*01d0*/  CS2R R20, SRZ ;  /* 0x0000000000147805 */ /* 0x000fe4000001ff00 */
[----:B------:R-:W-:-:S07]  /*01e0*/  CS2R R12, SRZ ;  /* 0x00000000000c7805 */ /* 0x000fce000001ff00 */
[----:B------:R-:W-:Y:S05]  /*01f0*/  @!P0 BRA `(.L_x_2004) ;  /* 0x0000001800a88947 */ /* 0x000fea0003800000 */
[----:B------:R-:W0:Y:S01]  /*0200*/  LDC.64 R14, c[0x0][0x390] ;  /* 0x0000e400ff0e7b82 */ /* 0x000e220000000a00 */
[C---:B------:R-:W-:Y:S01]  /*0210*/  LOP3.LUT R6, R8.reuse, 0xfffffffc, RZ, 0xc0, !PT ;  /* 0xfffffffc08067812 */ /* 0x040fe200078ec0ff */
[----:B------:R-:W-:Y:S01]  /*0220*/  VIADD R3, R8, 0xfffffffe ;  /* 0xfffffffe08037836 */ /* 0x000fe20000000000 */
[----:B------:R-:W-:Y:S02]  /*0230*/  CS2R R20, SRZ ;  /* 0x0000000000147805 */ /* 0x000fe4000001ff00 */
[----:B------:R-:W-:-:S03]  /*0240*/  IADD3 R6, PT, PT, -R6, RZ, RZ ;  /* 0x000000ff06067210 */ /* 0x000fc60007ffe1ff */
[----:B------:R-:W1:Y:S04]  /*0250*/  LDC.64 R16, c[0x0][0x398] ;  /* 0x0000e600ff107b82 */ /* 0x000e680000000a00 */
.L_x_2029:
[----:B------:R-:W-:-:S04]  /*0260*/  VIADD R7, R3, 0x1 ;  /* 0x0000000103077836 */ /* 0x000fc80000000000 */
[----:B0-----:R-:W-:-:S06]  /*0270*/  IMAD.WIDE.U32 R36, R7, 0x8, R14 ;  /* 0x0000000807247825 */ /* 0x001fcc00078e000e */
[----:B------:R-:W2:Y:S01]  /*0280*/  LDG.E.64 R36, desc[UR8][R36.64] ;  /* 0x0000000824247981 */ /* 0x000ea2000c1e1b00 */
[----:B------:R-:W-:Y:S01]  /*0290*/  IADD3 R6, PT, PT, R6, 0x4, RZ ;  /* 0x0000000406067810 */ /* 0x000fe20007ffe0ff */
[----:B------:R-:W-:Y:S03]  /*02a0*/  BSSY.RECONVERGENT B1, `(.L_x_2005) ;  /* 0x000002b000017945 */ /* 0x000fe60003800200 */
[----:B------:R-:W-:Y:S02]  /*02b0*/  ISETP.NE.AND P2, PT, R6, RZ, PT ;  /* 0x000000ff0600720c */ /* 0x000fe40003f45270 */
[----:B--2---:R-:W-:-:S04]  /*02c0*/  LOP3.LUT R8, R5, R37, RZ, 0xfc, !PT ;  /* 0x0000002505087212 */ /* 0x004fc800078efcff */
[----:B------:R-:W-:-:S13]  /*02d0*/  ISETP.NE.U32.AND P0, PT, R8, RZ, PT ;  /* 0x000000ff0800720c */ /* 0x000fda0003f05070 */
[----:B------:R-:W-:Y:S05]  /*02e0*/  @P0 BRA `(.L_x_2006) ;  /* 0x00000000005c0947 */ /* 0x000fea0003800000 */
[----:B------:R-:W0:Y:S01]  /*02f0*/  I2F.U32.RP R5, R36 ;  /* 0x0000002400057306 */ /* 0x000e220000209000 */
[----:B------:R-:W-:Y:S02]  /*0300*/  IADD3 R11, PT, PT, RZ, -R36, RZ ;  /* 0x80000024ff0b7210 */ /* 0x000fe40007ffe0ff */
        /* <DEDUP_REMOVED lines=21> */
.L_x_2006:
[----:B------:R-:W-:Y:S01]  /*0460*/  IMAD.MOV.U32 R26, RZ, RZ, R4 ;  /* 0x000000ffff1a7224 */ /* 0x000fe200078e0004 */
[----:B------:R-:W-:Y:S01]  /*0470*/  MOV R11, R5 ;  /* 0x00000005000b7202 */ /* 0x000fe20000000f00 */
[----:B------:R-:W-:Y:S01]  /*0480*/  IMAD.MOV.U32 R10, RZ, RZ, R36 ;  /* 0x000000ffff0a7224 */ /* 0x000fe200078e0024 */
[----:B------:R-:W-:Y:S02]  /*0490*/  MOV R9, R37 ;  /* 0x0000002500097202 */ /* 0x000fe40000000f00 */
[----:B------:R-:W-:-:S07]  /*04a0*/  MOV R8, 0x4c0 ;  /* 0x000004c000087802 */ /* 0x000fce0000000f00 */
[----:B-1----:R-:W-:Y:S05]  /*04b0*/  CALL.REL.NOINC `($__internal_46_$__cuda_sm20_div_s64) ;  /* 0x00000064002c7944 */ /* 0x002fea0003c00000 */
[-C--:B------:R-:W-:Y:S01]  /*04c0*/  IADD3 R11, P0, PT, RZ, -R24.reuse, RZ ;  /* 0x80000018ff0b7210 */ /* 0x080fe20007f1e0ff */
[----:B------:R-:W-:Y:S01]  /*04d0*/  IMAD.MOV.U32 R23, RZ, RZ, R25 ;  /* 0x000000ffff177224 */ /* 0x000fe200078e0019 */
[----:B------:R-:W-:-:S03]  /*04e0*/  MOV R22, R24 ;  /* 0x0000001800167202 */ /* 0x000fc60000000f00 */
[----:B------:R-:W-:Y:S02]  /*04f0*/  IMAD.X R9, RZ, RZ, ~R25, P0 ;  /* 0x000000ffff097224 */ /* 0x000fe400000e0e19 */
[----:B------:R-:W-:-:S04]  /*0500*/  IMAD.WIDE.U32 R4, R36, R11, R4 ;  /* 0x0000000b24047225 */ /* 0x000fc800078e0004 */
[----:B------:R-:W-:Y:S01]  /*0510*/  IMAD R9, R9, R36, RZ ;  /* 0x0000002409097224 */ /* 0x000fe200078e02ff */
[----:B------:R-:W-:-:S03]  /*0520*/  MOV R35, R4 ;  /* 0x0000000400237202 */ /* 0x000fc60000000f00 */
[----:B------:R-:W-:-:S04]  /*0530*/  IMAD R9, R37, R11, R9 ;  /* 0x0000000b25097224 */ /* 0x000fc800078e0209 */
[----:B------:R-:W-:-:S07]  /*0540*/  IMAD.IADD R9, R5, 0x1, R9 ;  /* 0x0000000105097824 */ /* 0x000fce00078e0209 */
.L_x_2007:
[----:B------:R-:W-:Y:S05]  /*0550*/  BSYNC.RECONVERGENT B1 ;  /* 0x0000000000017941 */ /* 0x000fea0003800200 */
.L_x_2005:
        /* <DEDUP_REMOVED lines=33> */
.L_x_2009:
[----:B------:R-:W-:Y:S01]  /*0770*/  IMAD.MOV.U32 R26, RZ, RZ, R18 ;  /* 0x000000ffff1a7224 */ /* 0x000fe200078e0012 */
[----:B------:R-:W-:Y:S01]  /*0780*/  MOV R11, R19 ;  /* 0x00000013000b7202 */ /* 0x000fe20000000f00 */
[----:B------:R-:W-:Y:S01]  /*0790*/  IMAD.MOV.U32 R10, RZ, RZ, R36 ;  /* 0x000000ffff0a7224 */ /* 0x000fe200078e0024 */
[----:B------:R-:W-:Y:S02]  /*07a0*/  MOV R9, R37 ;  /* 0x0000002500097202 */ /* 0x000fe40000000f00 */
[----:B------:R-:W-:-:S07]  /*07b0*/  MOV R8, 0x7d0 ;  /* 0x000007d000087802 */ /* 0x000fce0000000f00 */
[----:B------:R-:W-:Y:S05]  /*07c0*/  CALL.REL.NOINC `($__internal_46_$__cuda_sm20_div_s64) ;  /* 0x0000006000687944 */ /* 0x000fea0003c00000 */
[-C--:B------:R-:W-:Y:S01]  /*07d0*/  IADD3 R11, P0, PT, RZ, -R24.reuse, RZ ;  /* 0x80000018ff0b7210 */ /* 0x080fe20007f1e0ff */
[----:B------:R-:W-:Y:S01]  /*07e0*/  IMAD.MOV.U32 R43, RZ, RZ, R25 ;  /* 0x000000ffff2b7224 */ /* 0x000fe200078e0019 */
[----:B------:R-:W-:-:S03]  /*07f0*/  MOV R42, R24 ;  /* 0x00000018002a7202 */ /* 0x000fc60000000f00 */
[----:B------:R-:W-:-:S04]  /*0800*/  IMAD.X R9, RZ, RZ, ~R25, P0 ;  /* 0x000000ffff097224 */ /* 0x000fc800000e0e19 */
[----:B------:R-:W-:Y:S02]  /*0810*/  IMAD R10, R9, R36, RZ ;  /* 0x00000024090a7224 */ /* 0x000fe400078e02ff */
[----:B------:R-:W-:-:S04]  /*0820*/  IMAD.WIDE.U32 R8, R36, R11, R18 ;  /* 0x0000000b24087225 */ /* 0x000fc800078e0012 */
[----:B------:R-:W-:Y:S01]  /*0830*/  IMAD R11, R37, R11, R10 ;  /* 0x0000000b250b7224 */ /* 0x000fe200078e020a */
[----:B------:R-:W-:-:S03]  /*0840*/  MOV R37, R8 ;  /* 0x0000000800257202 */ /* 0x000fc60000000f00 */
[----:B------:R-:W-:-:S07]  /*0850*/  IMAD.IADD R9, R11, 0x1, R9 ;  /* 0x000000010b097824 */ /* 0x000fce00078e0209 */
.L_x_2010:
[----:B------:R-:W-:Y:S05]  /*0860*/  BSYNC.RECONVERGENT B1 ;  /* 0x0000000000017941 */ /* 0x000fea0003800200 */
.L_x_2008:
[----:B------:R-:W-:-:S06]  /*0870*/  IMAD.WIDE.U32 R40, R3, 0x8, R14 ;  /* 0x0000000803287825 */ /* 0x000fcc00078e000e */
[----:B------:R-:W2:Y:S01]  /*0880*/  LDG.E.64 R40, desc[UR8][R40.64] ;  /* 0x0000000828287981 */ /* 0x000ea2000c1e1b00 */
[----:B------:R-:W-:Y:S01]  /*0890*/  IMAD R9, R9, R4, RZ ;  /* 0x0000000409097224 */ /* 0x000fe200078e02ff */
[----:B------:R-:W-:Y:S01]  /*08a0*/  BSSY.RECONVERGENT B1, `(.L_x_2011) ;  /* 0x000002f000017945 */ /* 0x000fe20003800200 */
[----:B------:R-:W-:Y:S01]  /*08b0*/  IMAD.WIDE.U32 R18, R4, R37, R20 ;  /* 0x0000002504127225 */ /* 0x000fe200078e0014 */
[----:B------:R-:W-:-:S03]  /*08c0*/  IADD3 R13, PT, PT, R3, -0x2, RZ ;  /* 0xfffffffe030d7810 */ /* 0x000fc60007ffe0ff */
        /* <DEDUP_REMOVED lines=28> */
.L_x_2012:
[----:B------:R-:W-:Y:S01]  /*0a90*/  MOV R26, R22 ;  /* 0x00000016001a7202 */ /* 0x000fe20000000f00 */
[----:B------:R-:W-:Y:S01]  /*0aa0*/  IMAD.MOV.U32 R11, RZ, RZ, R23 ;  /* 0x000000ffff0b7224 */ /* 0x000fe200078e0017 */
[----:B------:R-:W-:Y:S01]  /*0ab0*/  MOV R10, R40 ;  /* 0x00000028000a7202 */ /* 0x000fe20000000f00 */
[----:B------:R-:W-:Y:S01]  /*0ac0*/  IMAD.MOV.U32 R9, RZ, RZ, R41 ;  /* 0x000000ffff097224 */ /* 0x000fe200078e0029 */
[----:B------:R-:W-:-:S07]  /*0ad0*/  MOV R8, 0xaf0 ;  /* 0x00000af000087802 */ /* 0x000fce0000000f00 */
[----:B------:R-:W-:Y:S05]  /*0ae0*/  CALL.REL.NOINC `($__internal_46_$__cuda_sm20_div_s64) ;  /* 0x0000005c00a07944 */ /* 0x000fea0003c00000 */
        /* <DEDUP_REMOVED lines=10> */
.L_x_2013:
[----:B------:R-:W-:Y:S05]  /*0b90*/  BSYNC.RECONVERGENT B1 ;  /* 0x0000000000017941 */ /* 0x000fea0003800200 */
.L_x_2011:
        /* <DEDUP_REMOVED lines=35> */
.L_x_2015:
[----:B------:R-:W-:Y:S01]  /*0dd0*/  IMAD.MOV.U32 R26, RZ, RZ, R42 ;  /* 0x000000ffff1a7224 */ /* 0x000fe200078e002a */
[----:B------:R-:W-:Y:S01]  /*0de0*/  MOV R11, R43 ;  /* 0x0000002b000b7202 */ /* 0x000fe20000000f00 */
[----:B------:R-:W-:Y:S01]  /*0df0*/  IMAD.MOV.U32 R10, RZ, RZ, R40 ;  /* 0x000000ffff0a7224 */ /* 0x000fe200078e0028 */
[----:B------:R-:W-:Y:S02]  /*0e00*/  MOV R9, R41 ;  /* 0x0000002900097202 */ /* 0x000fe40000000f00 */
[----:B------:R-:W-:-:S07]  /*0e10*/  MOV R8, 0xe30 ;  /* 0x00000e3000087802 */ /* 0x000fce0000000f00 */
[----:B------:R-:W-:Y:S05]  /*0e20*/  CALL.REL.NOINC `($__internal_46_$__cuda_sm20_div_s64) ;  /* 0x0000005800d07944 */ /* 0x000fea0003c00000 */
[----:B------:R-:W-:Y:S02]  /*0e30*/  IADD3 R11, P0, PT, RZ, -R24, RZ ;  /* 0x80000018ff0b7210 */ /* 0x000fe40007f1e0ff */
[----:B------:R-:W-:-:S03]  /*0e40*/  MOV R8, R42 ;  /* 0x0000002a00087202 */ /* 0x000fc60000000f00 */
[----:B------:R-:W-:-:S04]  /*0e50*/  IMAD.X R9, RZ, RZ, ~R25, P0 ;  /* 0x000000ffff097224 */ /* 0x000fc800000e0e19 */
[----:B------:R-:W-:Y:S02]  /*0e60*/  IMAD R4, R9, R40, RZ ;  /* 0x0000002809047224 */ /* 0x000fe400078e02ff */
[----:B------:R-:W-:Y:S02]  /*0e70*/  IMAD.MOV.U32 R9, RZ, RZ, R43 ;  /* 0x000000ffff097224 */ /* 0x000fe400078e002b */
[----:B------:R-:W-:Y:S01]  /*0e80*/  IMAD.WIDE.U32 R8, R40, R11, R8 ;  /* 0x0000000b28087225 */ /* 0x000fe200078e0008 */
[----:B------:R-:W-:-:S03]  /*0e90*/  MOV R40, R24 ;  /* 0x0000001800287202 */ /* 0x000fc60000000f00 */
[----:B------:R-:W-:Y:S01]  /*0ea0*/  IMAD R11, R41, R11, R4 ;  /* 0x0000000b290b7224 */ /* 0x000fe200078e0204 */
[----:B------:R-:W-:Y:S01]  /*0eb0*/  MOV R43, R8 ;  /* 0x00000008002b7202 */ /* 0x000fe20000000f00 */
[----:B------:R-:W-:Y:S02]  /*0ec0*/  IMAD.MOV.U32 R41, RZ, RZ, R25 ;  /* 0x000000ffff297224 */ /* 0x000fe400078e0019 */
[----:B------:R-:W-:-:S07]  /*0ed0*/  IMAD.IADD R9, R11, 0x1, R9 ;  /* 0x000000010b097824 */ /* 0x000fce00078e0209 */
.L_x_2016:
[----:B------:R-:W-:Y:S05]  /*0ee0*/  BSYNC.RECONVERGENT B1 ;  /* 0x0000000000017941 */ /* 0x000fea0003800200 */
.L_x_2014:
[----:B------:R-:W-:-:S05]  /*0ef0*/  IADD3 R19, PT, PT, R3, -0x1, RZ ;  /* 0xffffffff03137810 */ /* 0x000fca0007ffe0ff */
[----:B------:R-:W-:-:S06]  /*0f00*/  IMAD.WIDE.U32 R20, R19, 0x8, R14 ;  /* 0x0000000813147825 */ /* 0x000fcc00078e000e */
[----:B------:R-:W2:Y:S01]  /*0f10*/  LDG.E.64 R20, desc[UR8][R20.64] ;  /* 0x0000000814147981 */ /* 0x000ea2000c1e1b00 */
[----:B------:R-:W-:Y:S01]  /*0f20*/  IMAD.MOV.U32 R4, RZ, RZ, R18 ;  /* 0x000000ffff047224 */ /* 0x000fe200078e0012 */
[----:B------:R-:W-:Y:S01]  /*0f30*/  BSSY.RECONVERGENT B1, `(.L_x_2017) ;  /* 0x0000030000017945 */ /* 0x000fe20003800200 */
[----:B------:R-:W-:Y:S02]  /*0f40*/  IMAD R9, R9, R38, RZ ;  /* 0x0000002609097224 */ /* 0x000fe400078e02ff */
        /* <DEDUP_REMOVED lines=30> */
.L_x_2018:
        /* <DEDUP_REMOVED lines=16> */
.L_x_2019:
[----:B------:R-:W-:Y:S05]  /*1230*/  BSYNC.RECONVERGENT B1 ;  /* 0x0000000000017941 */ /* 0x000fea0003800200 */
.L_x_2017:
        /* <DEDUP_REMOVED lines=34> */
.L_x_2021:
[----:B------:R-:W-:Y:S01]  /*1460*/  MOV R26, R40 ;  /* 0x00000028001a7202 */ /* 0x000fe20000000f00 */
[----:B------:R-:W-:Y:S01]  /*1470*/  IMAD.MOV.U32 R11, RZ, RZ, R41 ;  /* 0x000000ffff0b7224 */ /* 0x000fe200078e0029 */
[----:B------:R-:W-:Y:S01]  /*1480*/  MOV R10, R20 ;  /* 0x00000014000a7202 */ /* 0x000fe20000000f00 */
[----:B------:R-:W-:Y:S01]  /*1490*/  IMAD.MOV.U32 R9, RZ, RZ, R21 ;  /* 0x000000ffff097224 */ /* 0x000fe200078e0015 */
[----:B------:R-:W-:-:S07]  /*14a0*/  MOV R8, 0x14c0 ;  /* 0x000014c000087802 */ /* 0x000fce0000000f00 */
[----:B------:R-:W-:Y:S05]  /*14b0*/  CALL.REL.NOINC `($__internal_46_$__cuda_sm20_div_s64) ;  /* 0x00000054002c7944 */ /* 0x000fea0003c00000 */
        /* <DEDUP_REMOVED lines=11> */
.L_x_2022:
[----:B------:R-:W-:Y:S05]  /*1570*/  BSYNC.RECONVERGENT B1 ;  /* 0x0000000000017941 */ /* 0x000fea0003800200 */
.L_x_2020:
[----:B------:R-:W-:-:S06]  /*1580*/  IMAD.WIDE.U32 R20, R13, 0x8, R14 ;  /* 0x000000080d147825 */ /* 0x000fcc00078e000e */
[----:B------:R-:W2:Y:S01]  /*1590*/  LDG.E.64 R20, desc[UR8][R20.64] ;  /* 0x0000000814147981 */ /* 0x000ea2000c1e1b00 */
[----:B------:R-:W-:Y:S01]  /*15a0*/  IMAD R9, R9, R38, RZ ;  /* 0x0000002609097224 */ /* 0x000fe200078e02ff */
[----:B------:R-:W-:Y:S01]  /*15b0*/  BSSY.RECONVERGENT B1, `(.L_x_2023) ;  /* 0x0000030000017945 */ /* 0x000fe20003800200 */
[----:B------:R-:W-:-:S04]  /*15c0*/  IMAD.MOV.U32 R4, RZ, RZ, R22 ;  /* 0x000000ffff047224 */ /* 0x000fc800078e0016 */
[----:B------:R-:W-:Y:S01]  /*15d0*/  IMAD.WIDE.U32 R22, R38, R41, R4 ;  /* 0x0000002926167225 */ /* 0x000fe200078e0004 */
[----:B--2---:R-:W-:-:S04]  /*15e0*/  LOP3.LUT R7, R37, R21, RZ, 0xfc, !PT ;  /* 0x0000001525077212 */ /* 0x004fc800078efcff */
[----:B------:R-:W-:Y:S01]  /*15f0*/  ISETP.NE.U32.AND P0, PT, R7, RZ, PT ;  /* 0x000000ff0700720c */ /* 0x000fe20003f05070 */
[----:B------:R-:W-:-:S05]  /*1600*/  IMAD R7, R39, R41, R9 ;  /* 0x0000002927077224 */ /* 0x000fca00078e0209 */
[----:B------:R-:W-:-:S07]  /*1610*/  IADD3 R7, PT, PT, R23, R7, RZ ;  /* 0x0000000717077210 */ /* 0x000fce0007ffe0ff */
        /* <DEDUP_REMOVED lines=24> */
.L_x_2024:
[----:B------:R-:W-:Y:S01]  /*17a0*/  IMAD.MOV.U32 R26, RZ, RZ, R36 ;  /* 0x000000ffff1a7224 */ /* 0x000fe200078e0024 */
[----:B------:R-:W-:Y:S01]  /*17b0*/  MOV R11, R37 ;  /* 0x00000025000b7202 */ /* 0x000fe20000000f00 */
[----:B------:R-:W-:Y:S01]  /*17c0*/  IMAD.MOV.U32 R10, RZ, RZ, R20 ;  /* 0x000000ffff0a7224 */ /* 0x000fe200078e0014 */
[----:B------:R-:W-:Y:S02]  /*17d0*/  MOV R9, R21 ;  /* 0x0000001500097202 */ /* 0x000fe40000000f00 */
[----:B------:R-:W-:-:S07]  /*17e0*/  MOV R8, 0x1800 ;  /* 0x0000180000087802 */ /* 0x000fce0000000f00 */
[----:B------:R-:W-:Y:S05]  /*17f0*/  CALL.REL.NOINC `($__internal_46_$__cuda_sm20_div_s64) ;  /* 0x00000050005c7944 */ /* 0x000fea0003c00000 */
        /* <DEDUP_REMOVED lines=11> */
.L_x_2025:
[----:B------:R-:W-:Y:S05]  /*18b0*/  BSYNC.RECONVERGENT B1 ;  /* 0x0000000000017941 */ /* 0x000fea0003800200 */
.L_x_2023:
        /* <DEDUP_REMOVED lines=33> */
[----:B------:R-:W-:Y:S01]  /*1ad0*/  MOV R18, R8 ;  /* 0x0000000800127202 */ /* 0x000fe20000000f00 */
[----:B------:R-:W-:Y:S06]  /*1ae0*/  BRA `(.L_x_2028) ;  /* 0x0000000000447947 */ /* 0x000fec0003800000 */
.L_x_2027:
[----:B------:R-:W-:Y:S01]  /*1af0*/  IMAD.MOV.U32 R26, RZ, RZ, R18 ;  /* 0x000000ffff1a7224 */ /* 0x000fe200078e0012 */
[----:B------:R-:W-:Y:S01]  /*1b00*/  MOV R11, R19 ;  /* 0x00000013000b7202 */ /* 0x000fe20000000f00 */
[----:B------:R-:W-:Y:S01]  /*1b10*/  IMAD.MOV.U32 R10, RZ, RZ, R20 ;  /* 0x000000ffff0a7224 */ /* 0x000fe200078e0014 */
[----:B------:R-:W-:Y:S02]  /*1b20*/  MOV R9, R21 ;  /* 0x0000001500097202 */ /* 0x000fe40000000f00 */
[----:B------:R-:W-:-:S07]  /*1b30*/  MOV R8, 0x1b50 ;  /* 0x00001b5000087802 */ /* 0x000fce0000000f00 */
[----:B------:R-:W-:Y:S05]  /*1b40*/  CALL.REL.NOINC `($__internal_46_$__cuda_sm20_div_s64) ;  /* 0x0000004c00887944 */ /* 0x000fea0003c00000 */
[----:B------:R-:W-:Y:S02]  /*1b50*/  IADD3 R11, P0, PT, RZ, -R24, RZ ;  /* 0x80000018ff0b7210 */ /* 0x000fe40007f1e0ff */
[----:B------:R-:W-:Y:S02]  /*1b60*/  MOV R8, R18 ;  /* 0x0000001200087202 */ /* 0x000fe40000000f00 */
[----:B------:R-:W-:Y:S01]  /*1b70*/  MOV R18, R24 ;  /* 0x0000001800127202 */ /* 0x000fe20000000f00 */
[----:B------:R-:W-:-:S04]  /*1b80*/  IMAD.X R9, RZ, RZ, ~R25, P0 ;  /* 0x000000ffff097224 */ /* 0x000fc800000e0e19 */
[----:B------:R-:W-:Y:S02]  /*1b90*/  IMAD R10, R9, R20, RZ ;  /* 0x00000014090a7224 */ /* 0x000fe400078e02ff */
[----:B------:R-:W-:Y:S02]  /*1ba0*/  IMAD.MOV.U32 R9, RZ, RZ, R19 ;  /* 0x000000ffff097224 */ /* 0x000fe400078e0013 */
[-C--:B------:R-:W-:Y:S02]  /*1bb0*/  IMAD R21, R21, R11.reuse, R10 ;  /* 0x0000000b15157224 */ /* 0x080fe400078e020a */
[----:B------:R-:W-:-:S04]  /*1bc0*/  IMAD.WIDE.U32 R8, R20, R11, R8 ;  /* 0x0000000b14087225 */ /* 0x000fc800078e0008 */
[----:B------:R-:W-:Y:S01]  /*1bd0*/  IMAD.MOV.U32 R11, RZ, RZ, R8 ;  /* 0x000000ffff0b7224 */ /* 0x000fe200078e0008 */
[----:B------:R-:W-:Y:S01]  /*1be0*/  IADD3 R9, PT, PT, R21, R9, RZ ;  /* 0x0000000915097210 */ /* 0x000fe20007ffe0ff */
[----:B------:R-:W-:-:S07]  /*1bf0*/  IMAD.MOV.U32 R19, RZ, RZ, R25 ;  /* 0x000000ffff137224 */ /* 0x000fce00078e0019 */
.L_x_2028:
[----:B------:R-:W-:Y:S05]  /*1c00*/  BSYNC.RECONVERGENT B1 ;  /* 0x0000000000017941 */ /* 0x000fea0003800200 */
.L_x_2026:
[----:B------:R-:W-:Y:S01]  /*1c10*/  MOV R20, R22 ;  /* 0x0000001600147202 */ /* 0x000fe20000000f00 */
        /* <DEDUP_REMOVED lines=8> */
.L_x_2004:
        /* <DEDUP_REMOVED lines=36> */
.L_x_2032:
[----:B------:R-:W-:Y:S01]  /*1ee0*/  MOV R26, R4 ;  /* 0x00000004001a7202 */ /* 0x000fe20000000f00 */
[----:B------:R-:W-:Y:S01]  /*1ef0*/  IMAD.MOV.U32 R11, RZ, RZ, R5 ;  /* 0x000000ffff0b7224 */ /* 0x000fe200078e0005 */
[----:B------:R-:W-:Y:S01]  /*1f00*/  MOV R10, R6 ;  /* 0x00000006000a7202 */ /* 0x000fe20000000f00 */
[----:B------:R-:W-:Y:S01]  /*1f10*/  IMAD.MOV.U32 R9, RZ, RZ, R7 ;  /* 0x000000ffff097224 */ /* 0x000fe200078e0007 */
[----:B------:R-:W-:-:S07]  /*1f20*/  MOV R8, 0x1f40 ;  /* 0x00001f4000087802 */ /* 0x000fce0000000f00 */
[----:B------:R-:W-:Y:S05]  /*1f30*/  CALL.REL.NOINC `($__internal_46_$__cuda_sm20_div_s64) ;  /* 0x00000048008c7944 */ /* 0x000fea0003c00000 */
[----:B------:R-:W-:-:S04]  /*1f40*/  IADD3 R11, P0, PT, RZ, -R24, RZ ;  /* 0x80000018ff0b7210 */ /* 0x000fc80007f1e0ff */
[----:B------:R-:W-:Y:S01]  /*1f50*/  IADD3.X R9, PT, PT, RZ, ~R25, RZ, P0, !PT ;  /* 0x80000019ff097210 */ /* 0x000fe200007fe4ff */
[----:B------:R-:W-:-:S04]  /*1f60*/  IMAD.WIDE.U32 R4, R6, R11, R4 ;  /* 0x0000000b06047225 */ /* 0x000fc800078e0004 */
[----:B------:R-:W-:-:S04]  /*1f70*/  IMAD R9, R9, R6, RZ ;  /* 0x0000000609097224 */ /* 0x000fc800078e02ff */
[----:B------:R-:W-:Y:S02]  /*1f80*/  IMAD R9, R7, R11, R9 ;  /* 0x0000000b07097224 */ /* 0x000fe400078e0209 */
[----:B------:R-:W-:Y:S02]  /*1f90*/  IMAD.MOV.U32 R11, RZ, RZ, R4 ;  /* 0x000000ffff0b7224 */ /* 0x000fe400078e0004 */
[----:B------:R-:W-:Y:S01]  /*1fa0*/  IMAD.MOV.U32 R4, RZ, RZ, R24 ;  /* 0x000000ffff047224 */ /* 0x000fe200078e0018 */
[----:B------:R-:W-:Y:S02]  /*1fb0*/  IADD3 R15, PT, PT, R5, R9, RZ ;  /* 0x00000009050f7210 */ /* 0x000fe40007ffe0ff */
[----:B------:R-:W-:-:S07]  /*1fc0*/  MOV R5, R25 ;  /* 0x0000001900057202 */ /* 0x000fce0000000f00 */
.L_x_2033:
[----:B------:R-:W-:Y:S05]  /*1fd0*/  BSYNC.RECONVERGENT B1 ;  /* 0x0000000000017941 */ /* 0x000fea0003800200 */
.L_x_2031:
        /* <DEDUP_REMOVED lines=34> */
.L_x_2035:
        /* <DEDUP_REMOVED lines=8> */
[----:B------:R-:W-:Y:S02]  /*2280*/  MOV R16, R24 ;  /* 0x0000001800107202 */ /* 0x000fe40000000f00 */
[----:B------:R-:W-:-:S05]  /*2290*/  IADD3.X R9, PT, PT, RZ, ~R25, RZ, P0, !PT ;  /* 0x80000019ff097210 */ /* 0x000fca00007fe4ff */
[----:B------:R-:W-:Y:S02]  /*22a0*/  IMAD R10, R9, R6, RZ ;  /* 0x00000006090a7224 */ /* 0x000fe400078e02ff */
[----:B------:R-:W-:-:S04]  /*22b0*/  IMAD.WIDE.U32 R8, R6, R11, R18 ;  /* 0x0000000b06087225 */ /* 0x000fc800078e0012 */
[----:B------:R-:W-:-:S04]  /*22c0*/  IMAD R7, R7, R11, R10 ;  /* 0x0000000b07077224 */ /* 0x000fc800078e020a */
[----:B------:R-:W-:-:S07]  /*22d0*/  IMAD.IADD R9, R7, 0x1, R9 ;  /* 0x0000000107097824 */ /* 0x000fce00078e0209 */
.L_x_2036:
[----:B------:R-:W-:Y:S05]  /*22e0*/  BSYNC.RECONVERGENT B1 ;  /* 0x0000000000017941 */ /* 0x000fea0003800200 */
.L_x_2034:
[----:B------:R-:W0:Y:S01]  /*22f0*/  LDC.64 R14, c[0x0][0x390] ;  /* 0x0000e400ff0e7b82 */ /* 0x000e220000000a00 */
[----:B------:R-:W-:-:S05]  /*2300*/  IADD3 R6, PT, PT, R3, -0x1, RZ ;  /* 0xffffffff03067810 */ /* 0x000fca0007ffe0ff */
[----:B0-----:R-:W-:-:S06]  /*2310*/  IMAD.WIDE.U32 R14, R6, 0x8, R14 ;  /* 0x00000008060e7825 */ /* 0x001fcc00078e000e */
[----:B------:R-:W2:Y:S01]  /*2320*/  LDG.E.64 R14, desc[UR8][R14.64] ;  /* 0x000000080e0e7981 */ /* 0x000ea2000c1e1b00 */
[----:B------:R-:W-:Y:S01]  /*2330*/  IMAD R9, R9, R22, RZ ;  /* 0x0000001609097224 */ /* 0x000fe200078e02ff */
[----:B------:R-:W-:Y:S01]  /*2340*/  BSSY.RECONVERGENT B1, `(.L_x_2037) ;  /* 0x0000030000017945 */ /* 0x000fe20003800200 */
[----:B------:R-:W-:-:S04]  /*2350*/  IMAD.WIDE.U32 R20, R22, R8, R20 ;  /* 0x0000000816147225 */ /* 0x000fc800078e0014 */
[----:B------:R-:W-:Y:S01]  /*2360*/  IMAD R9, R23, R8, R9 ;  /* 0x0000000817097224 */ /* 0x000fe200078e0209 */
[----:B--2---:R-:W-:-:S04]  /*2370*/  LOP3.LUT R7, R5, R15, RZ, 0xfc, !PT ;  /* 0x0000000f05077212 */ /* 0x004fc800078efcff */
[----:B------:R-:W-:Y:S01]  /*2380*/  ISETP.NE.U32.AND P0, PT, R7, RZ, PT ;  /* 0x000000ff0700720c */ /* 0x000fe20003f05070 */
[----:B------:R-:W-:-:S12]  /*2390*/  IMAD.IADD R7, R21, 0x1, R9 ;  /* 0x0000000115077824 */ /* 0x000fd800078e0209 */
        /* <DEDUP_REMOVED lines=25> */
.L_x_2038:
        /* <DEDUP_REMOVED lines=14> */
[----:B------:R-:W-:Y:S02]  /*2610*/  IMAD R19, R15, R19, R11 ;  /* 0x000000130f137224 */ /* 0x000fe400078e020b */
[----:B------:R-:W-:-:S03]  /*2620*/  IMAD.MOV.U32 R11, RZ, RZ, R8 ;  /* 0x000000ffff0b7224 */ /* 0x000fc600078e0008 */
[----:B------:R-:W-:-:S07]  /*2630*/  IADD3 R19, PT, PT, R9, R19, RZ ;  /* 0x0000001309137210 */ /* 0x000fce0007ffe0ff */
.L_x_2039:
[----:B------:R-:W-:Y:S05]  /*2640*/  BSYNC.RECONVERGENT B1 ;  /* 0x0000000000017941 */ /* 0x000fea0003800200 */
.L_x_2037:
        /* <DEDUP_REMOVED lines=35> */
.L_x_2041:
[----:B------:R-:W-:Y:S01]  /*2880*/  MOV R26, R16 ;  /* 0x00000010001a7202 */ /* 0x000fe20000000f00 */
[----:B------:R-:W-:Y:S01]  /*2890*/  IMAD.MOV.U32 R11, RZ, RZ, R17 ;  /* 0x000000ffff0b7224 */ /* 0x000fe200078e0011 */
[----:B------:R-:W-:Y:S01]  /*28a0*/  MOV R10, R14 ;  /* 0x0000000e000a7202 */ /* 0x000fe20000000f00 */
[----:B------:R-:W-:Y:S01]  /*28b0*/  IMAD.MOV.U32 R9, RZ, RZ, R15 ;  /* 0x000000ffff097224 */ /* 0x000fe200078e000f */
[----:B------:R-:W-:-:S07]  /*28c0*/  MOV R8, 0x28e0 ;  /* 0x000028e000087802 */ /* 0x000fce0000000f00 */
[----:B------:R-:W-:Y:S05]  /*28d0*/  CALL.REL.NOINC `($__internal_46_$__cuda_sm20_div_s64) ;  /* 0x0000004000247944 */ /* 0x000fea0003c00000 */
        /* <DEDUP_REMOVED lines=10> */
.L_x_2042:
[----:B------:R-:W-:Y:S05]  /*2980*/  BSYNC.RECONVERGENT B1 ;  /* 0x0000000000017941 */ /* 0x000fea0003800200 */
.L_x_2040:
[----:B------:R-:W-:Y:S01]  /*2990*/  MOV R6, R20 ;  /* 0x0000001400067202 */ /* 0x000fe20000000f00 */
[----:B------:R-:W-:Y:S02]  /*29a0*/  IMAD R9, R9, R22, RZ ;  /* 0x0000001609097224 */ /* 0x000fe400078e02ff */
[----:B------:R-:W-:Y:S02]  /*29b0*/  VIADD R3, R3, 0xfffffffe ;  /* 0xfffffffe03037836 */ /* 0x000fe40000000000 */
[----:B------:R-:W-:-:S04]  /*29c0*/  IMAD.WIDE.U32 R20, R22, R8, R6 ;  /* 0x0000000816147225 */ /* 0x000fc800078e0006 */
[----:B------:R-:W-:-:S05]  /*29d0*/  IMAD R9, R23, R8, R9 ;  /* 0x0000000817097224 */ /* 0x000fca00078e0209 */
[----:B------:R-:W-:-:S07]  /*29e0*/  IADD3 R21, PT, PT, R21, R9, RZ ;  /* 0x0000000915157210 */ /* 0x000fce0007ffe0ff */
.L_x_2030:
        /* <DEDUP_REMOVED lines=31> */
.L_x_2044:
[----:B------:R-:W-:Y:S01]  /*2be0*/  IMAD.MOV.U32 R14, RZ, RZ, R4 ;  /* 0x000000ffff0e7224 */ /* 0x000fe200078e0004 */
[----:B------:R-:W-:Y:S01]  /*2bf0*/  MOV R23, R5 ;  /* 0x0000000500177202 */ /* 0x000fe20000000f00 */
[----:B------:R-:W-:Y:S01]  /*2c00*/  IMAD.MOV.U32 R22, RZ, RZ, R6 ;  /* 0x000000ffff167224 */ /* 0x000fe200078e0006 */
[----:B------:R-:W-:Y:S02]  /*2c10*/  MOV R15, R7 ;  /* 0x00000007000f7202 */ /* 0x000fe40000000f00 */
[----:B------:R-:W-:-:S07]  /*2c20*/  MOV R24, 0x2c40 ;  /* 0x00002c4000187802 */ /* 0x000fce0000000f00 */
[----:B------:R-:W-:Y:S05]  /*2c30*/  CALL.REL.NOINC `($__internal_47_$__cuda_sm20_rem_s64) ;  /* 0x0000004000987944 */ /* 0x000fea0003c00000 */
.L_x_2045:
[----:B------:R-:W-:Y:S05]  /*2c40*/  BSYNC.RECONVERGENT B1 ;  /* 0x0000000000017941 */ /* 0x000fea0003800200 */
.L_x_2043:
        /* <DEDUP_REMOVED lines=15> */
[----:B0-----:R-:W-:Y:S01]  /*2d40*/  IADD3 R8, PT, PT, R7, 0xffffffe, RZ ;  /* 0x0ffffffe07087810 */ /* 0x001fe20007ffe0ff */
[----:B------:R-:W-:-:S05]  /*2d50*/  IMAD.MOV.U32 R7, RZ, RZ, RZ ;  /* 0x000000ffff077224 */ /* 0x000fca00078e00ff */
        /* <DEDUP_REMOVED lines=14> */
.L_x_2047:
[----:B------:R-:W-:Y:S01]  /*2e40*/  MOV R22, R6 ;  /* 0x0000000600167202 */ /* 0x000fe20000000f00 */
[----:B------:R-:W-:Y:S01]  /*2e50*/  IMAD.MOV.U32 R15, RZ, RZ, R7 ;  /* 0x000000ffff0f7224 */ /* 0x000fe200078e0007 */
[----:B------:R-:W-:Y:S01]  /*2e60*/  MOV R14, R18 ;  /* 0x00000012000e7202 */ /* 0x000fe20000000f00 */
[----:B------:R-:W-:Y:S01]  /*2e70*/  IMAD.MOV.U32 R23, RZ, RZ, R19 ;  /* 0x000000ffff177224 */ /* 0x000fe200078e0013 */
[----:B------:R-:W-:-:S07]  /*2e80*/  MOV R24, 0x2ea0 ;  /* 0x00002ea000187802 */ /* 0x000fce0000000f00 */
[----:B------:R-:W-:Y:S05]  /*2e90*/  CALL.REL.NOINC `($__internal_47_$__cuda_sm20_rem_s64) ;  /* 0x0000004000007944 */ /* 0x000fea0003c00000 */
[----:B------:R-:W-:Y:S01]  /*2ea0*/  MOV R6, R8 ;  /* 0x0000000800067202 */ /* 0x000fe20000000f00 */
[----:B------:R-:W-:-:S07]  /*2eb0*/  IMAD.MOV.U32 R7, RZ, RZ, R9 ;  /* 0x000000ffff077224 */ /* 0x000fce00078e0009 */
.L_x_2048:
[----:B------:R-:W-:Y:S05]  /*2ec0*/  BSYNC.RECONVERGENT B1 ;  /* 0x0000000000017941 */ /* 0x000fea0003800200 */
.L_x_2046:
[----:B------:R-:W-:Y:S02]  /*2ed0*/  IMAD R3, R7, R4, RZ ;  /* 0x0000000407037224 */ /* 0x000fe400078e02ff */
[----:B------:R-:W-:-:S04]  /*2ee0*/  IMAD.WIDE.U32 R20, R4, R6, R20 ;  /* 0x0000000604147225 */ /* 0x000fc800078e0014 */
[----:B------:R-:W-:-:S05]  /*2ef0*/  IMAD R3, R5, R6, R3 ;  /* 0x0000000605037224 */ /* 0x000fca00078e0203 */
[----:B------:R-:W-:-:S07]  /*2f00*/  IADD3 R21, PT, PT, R21, R3, RZ ;  /* 0x0000000315157210 */ /* 0x000fce0007ffe0ff */
.L_x_2003:
        /* <DEDUP_REMOVED lines=10> */
.L_x_2002:
[----:B------:R-:W-:-:S04]  /*2fb0*/  ISETP.GE.U32.AND P0, PT, R14, UR10, PT ;  /* 0x0000000a0e007c0c */ /* 0x000fc8000bf06070 */
[----:B------:R-:W-:-:S13]  /*2fc0*/  ISETP.GE.U32.AND.EX P0, PT, RZ, UR11, PT, P0 ;  /* 0x0000000bff007c0c */ /* 0x000fda000bf06100 */
[----:B------:R-:W-:Y:S05]  /*2fd0*/  @P0 BRA `(.L_x_2049) ;  /* 0x0000003400900947 */ /* 0x000fea0003800000 */
[----:B------:R-:W-:Y:S02]  /*2fe0*/  ISETP.GE.AND P0, PT, R3, RZ, PT ;  /* 0x000000ff0300720c */ /* 0x000fe40003f06270 */
[----:B------:R-:W-:-:S11]  /*2ff0*/  CS2R R4, SRZ ;  /* 0x0000000000047805 */ /* 0x000fd6000001ff00 */
[----:B------:R-:W-:Y:S05]  /*3000*/  @!P0 BRA `(.L_x_2050) ;  /* 0x0000003400708947 */ /* 0x000fea0003800000 */
[----:B------:R-:W-:Y:S01]  /*3010*/  MOV R7, R3 ;  /* 0x0000000300077202 */ /* 0x000fe20000000f00 */
[----:B------:R-:W-:Y:S01]  /*3020*/  IMAD.MOV.U32 R13, RZ, RZ, RZ ;  /* 0x000000ffff0d7224 */ /* 0x000fe200078e00ff */
[----:B------:R-:W-:Y:S02]  /*3030*/  LOP3.LUT R12, R8, 0x7, RZ, 0xc0, !PT ;  /* 0x00000007080c7812 */ /* 0x000fe400078ec0ff */
        /* <DEDUP_REMOVED lines=11> */
.L_x_2076:
        /* <DEDUP_REMOVED lines=33> */
.L_x_2053:
[----:B------:R-:W-:Y:S01]  /*3300*/  IMAD.MOV.U32 R26, RZ, RZ, R14 ;  /* 0x000000ffff1a7224 */ /* 0x000fe200078e000e */
[----:B------:R-:W-:Y:S01]  /*3310*/  MOV R11, R13 ;  /* 0x0000000d000b7202 */ /* 0x000fe20000000f00 */
[----:B------:R-:W-:Y:S01]  /*3320*/  IMAD.MOV.U32 R10, RZ, RZ, R34 ;  /* 0x000000ffff0a7224 */ /* 0x000fe200078e0022 */
[----:B------:R-:W-:Y:S02]  /*3330*/  MOV R9, R35 ;  /* 0x0000002300097202 */ /* 0x000fe40000000f00 */
[----:B------:R-:W-:-:S07]  /*3340*/  MOV R8, 0x3360 ;  /* 0x0000336000087802 */ /* 0x000fce0000000f00 */
[----:B-123--:R-:W-:Y:S05]  /*3350*/  CALL.REL.NOINC `($__internal_46_$__cuda_sm20_div_s64) ;  /* 0x0000003400847944 */ /* 0x00efea0003c00000 */
[----:B------:R-:W-:Y:S02]  /*3360*/  IADD3 R27, P0, PT, RZ, -R24, RZ ;  /* 0x80000018ff1b7210 */ /* 0x000fe40007f1e0ff */
[----:B------:R-:W-:-:S03]  /*3370*/  MOV R15, R13 ;  /* 0x0000000d000f7202 */ /* 0x000fc60000000f00 */
[----:B------:R-:W-:Y:S02]  /*3380*/  IMAD.X R11, RZ, RZ, ~R25, P0 ;  /* 0x000000ffff0b7224 */ /* 0x000fe400000e0e19 */
[----:B------:R-:W-:-:S04]  /*3390*/  IMAD.WIDE.U32 R8, R34, R27, R14 ;  /* 0x0000001b22087225 */ /* 0x000fc800078e000e */
[----:B------:R-:W-:Y:S02]  /*33a0*/  IMAD R11, R11, R34, RZ ;  /* 0x000000220b0b7224 */ /* 0x000fe400078e02ff */
[----:B------:R-:W-:Y:S02]  /*33b0*/  IMAD.MOV.U32 R15, RZ, RZ, R8 ;  /* 0x000000ffff0f7224 */ /* 0x000fe400078e0008 */
[----:B------:R-:W-:Y:S01]  /*33c0*/  IMAD R11, R35, R27, R11 ;  /* 0x0000001b230b7224 */ /* 0x000fe200078e020b */
[----:B------:R-:W-:Y:S01]  /*33d0*/  MOV R35, R25 ;  /* 0x0000001900237202 */ /* 0x000fe20000000f00 */
[----:B------:R-:W-:-:S03]  /*33e0*/  IMAD.MOV.U32 R34, RZ, RZ, R24 ;  /* 0x000000ffff227224 */ /* 0x000fc600078e0018 */
[----:B------:R-:W-:-:S07]  /*33f0*/  IADD3 R11, PT, PT, R9, R11, RZ ;  /* 0x0000000b090b7210 */ /* 0x000fce0007ffe0ff */
.L_x_2054:
[----:B------:R-:W-:Y:S05]  /*3400*/  BSYNC.RECONVERGENT B1 ;  /* 0x0000000000017941 */ /* 0x000fea0003800200 */
.L_x_2052:
[----:B------:R-:W-:Y:S02]  /*3410*/  VIADD R13, R7, 0x2 ;  /* 0x00000002070d7836 */ /* 0x000fe40000000000 */
        /* <DEDUP_REMOVED lines=36> */
.L_x_2056:
[----:B------:R-:W-:Y:S01]  /*3660*/  MOV R26, R34 ;  /* 0x00000022001a7202 */ /* 0x000fe20000000f00 */
[----:B------:R-:W-:Y:S01]  /*3670*/  IMAD.MOV.U32 R11, RZ, RZ, R35 ;  /* 0x000000ffff0b7224 */ /* 0x000fe200078e0023 */
[----:B------:R-:W-:Y:S01]  /*3680*/  MOV R10, R36 ;  /* 0x00000024000a7202 */ /* 0x000fe20000000f00 */
[----:B------:R-:W-:Y:S01]  /*3690*/  IMAD.MOV.U32 R9, RZ, RZ, R37 ;  /* 0x000000ffff097224 */ /* 0x000fe200078e0025 */
[----:B------:R-:W-:-:S07]  /*36a0*/  MOV R8, 0x36c0 ;  /* 0x000036c000087802 */ /* 0x000fce0000000f00 */
[----:B-1----:R-:W-:Y:S05]  /*36b0*/  CALL.REL.NOINC `($__internal_46_$__cuda_sm20_div_s64) ;  /* 0x0000003000ac7944 */ /* 0x002fea0003c00000 */
        /* <DEDUP_REMOVED lines=11> */
.L_x_2057:
[----:B------:R-:W-:Y:S05]  /*3770*/  BSYNC.RECONVERGENT B1 ;  /* 0x0000000000017941 */ /* 0x000fea0003800200 */
.L_x_2055:
        /* <DEDUP_REMOVED lines=38> */
.L_x_2059:
[----:B------:R-:W-:Y:S01]  /*39e0*/  IMAD.MOV.U32 R26, RZ, RZ, R34 ;  /* 0x000000ffff1a7224 */ /* 0x000fe200078e0022 */
[----:B------:R-:W-:Y:S01]  /*39f0*/  MOV R11, R35 ;  /* 0x00000023000b7202 */ /* 0x000fe20000000f00 */
[----:B------:R-:W-:Y:S01]  /*3a00*/  IMAD.MOV.U32 R10, RZ, RZ, R36 ;  /* 0x000000ffff0a7224 */ /* 0x000fe200078e0024 */
[----:B------:R-:W-:Y:S02]  /*3a10*/  MOV R9, R37 ;  /* 0x0000002500097202 */ /* 0x000fe40000000f00 */
[----:B------:R-:W-:-:S07]  /*3a20*/  MOV R8, 0x3a40 ;  /* 0x00003a4000087802 */ /* 0x000fce0000000f00 */
[----:B-1----:R-:W-:Y:S05]  /*3a30*/  CALL.REL.NOINC `($__internal_46_$__cuda_sm20_div_s64) ;  /* 0x0000002c00cc7944 */ /* 0x002fea0003c00000 */
        /* <DEDUP_REMOVED lines=11> */
.L_x_2060:
[----:B------:R-:W-:Y:S05]  /*3af0*/  BSYNC.RECONVERGENT B1 ;  /* 0x0000000000017941 */ /* 0x000fea0003800200 */
.L_x_2058:
        /* <DEDUP_REMOVED lines=37> */
.L_x_2062:
        /* <DEDUP_REMOVED lines=17> */
.L_x_2063:
[----:B------:R-:W-:Y:S05]  /*3e60*/  BSYNC.RECONVERGENT B1 ;  /* 0x0000000000017941 */ /* 0x000fea0003800200 */
.L_x_2061:
        /* <DEDUP_REMOVED lines=38> */
.L_x_2065:
        /* <DEDUP_REMOVED lines=17> */
.L_x_2066:
[----:B------:R-:W-:Y:S05]  /*41e0*/  BSYNC.RECONVERGENT B1 ;  /* 0x0000000000017941 */ /* 0x000fea0003800200 */
.L_x_2064:
        /* <DEDUP_REMOVED lines=38> */
.L_x_2068:
        /* <DEDUP_REMOVED lines=17> */
.L_x_2069:
[----:B------:R-:W-:Y:S05]  /*4560*/  BSYNC.RECONVERGENT B1 ;  /* 0x0000000000017941 */ /* 0x000fea0003800200 */
.L_x_2067:
        /* <DEDUP_REMOVED lines=37> */
.L_x_2071:
        /* <DEDUP_REMOVED lines=17> */
.L_x_2072:
[----:B------:R-:W-:Y:S05]  /*48d0*/  BSYNC.RECONVERGENT B1 ;  /* 0x0000000000017941 */ /* 0x000fea0003800200 */
.L_x_2070:
        /* <DEDUP_REMOVED lines=37> */
.L_x_2074:
        /* <DEDUP_REMOVED lines=17> */
.L_x_2075:
[----:B------:R-:W-:Y:S05]  /*4c40*/  BSYNC.RECONVERGENT B1 ;  /* 0x0000000000017941 */ /* 0x000fea0003800200 */
.L_x_2073:
        /* <DEDUP_REMOVED lines=12> */
.L_x_2051:
        /* <DEDUP_REMOVED lines=37> */
.L_x_2079:
[----:B------:R-:W-:Y:S01]  /*4f60*/  MOV R26, R14 ;  /* 0x0000000e001a7202 */ /* 0x000fe20000000f00 */
[----:B------:R-:W-:Y:S01]  /*4f70*/  IMAD.MOV.U32 R11, RZ, RZ, R13 ;  /* 0x000000ffff0b7224 */ /* 0x000fe200078e000d */
[----:B------:R-:W-:Y:S02]  /*4f80*/  MOV R10, R16 ;  /* 0x00000010000a7202 */ /* 0x000fe40000000f00 */
[----:B------:R-:W-:Y:S02]  /*4f90*/  MOV R9, R17 ;  /* 0x0000001100097202 */ /* 0x000fe40000000f00 */
[----:B------:R-:W-:-:S07]  /*4fa0*/  MOV R8, 0x4fc0 ;  /* 0x00004fc000087802 */ /* 0x000fce0000000f00 */
[----:B------:R-:W-:Y:S05]  /*4fb0*/  CALL.REL.NOINC `($__internal_46_$__cuda_sm20_div_s64) ;  /* 0x00000018006c7944 */ /* 0x000fea0003c00000 */
[----:B------:R-:W-:Y:S02]  /*4fc0*/  IADD3 R15, P0, PT, RZ, -R24, RZ ;  /* 0x80000018ff0f7210 */ /* 0x000fe40007f1e0ff */
[----:B------:R-:W-:Y:S02]  /*4fd0*/  MOV R12, R14 ;  /* 0x0000000e000c7202 */ /* 0x000fe40000000f00 */
[----:B------:R-:W-:Y:S01]  /*4fe0*/  MOV R14, R24 ;  /* 0x00000018000e7202 */ /* 0x000fe20000000f00 */
[----:B------:R-:W-:Y:S02]  /*4ff0*/  IMAD.X R11, RZ, RZ, ~R25, P0 ;  /* 0x000000ffff0b7224 */ /* 0x000fe400000e0e19 */
[----:B------:R-:W-:-:S04]  /*5000*/  IMAD.WIDE.U32 R8, R16, R15, R12 ;  /* 0x0000000f10087225 */ /* 0x000fc800078e000c */
[----:B------:R-:W-:-:S04]  /*5010*/  IMAD R11, R11, R16, RZ ;  /* 0x000000100b0b7224 */ /* 0x000fc800078e02ff */
[----:B------:R-:W-:Y:S01]  /*5020*/  IMAD R11, R17, R15, R11 ;  /* 0x0000000f110b7224 */ /* 0x000fe200078e020b */
[----:B------:R-:W-:Y:S02]  /*5030*/  MOV R17, R8 ;  /* 0x0000000800117202 */ /* 0x000fe40000000f00 */
[----:B------:R-:W-:Y:S01]  /*5040*/  MOV R15, R25 ;  /* 0x00000019000f7202 */ /* 0x000fe20000000f00 */
[----:B------:R-:W-:-:S07]  /*5050*/  IMAD.IADD R11, R9, 0x1, R11 ;  /* 0x00000001090b7824 */ /* 0x000fce00078e020b */
.L_x_2080:
[----:B------:R-:W-:Y:S05]  /*5060*/  BSYNC.RECONVERGENT B1 ;  /* 0x0000000000017941 */ /* 0x000fea0003800200 */
.L_x_2078:
        /* <DEDUP_REMOVED lines=38> */
.L_x_2082:
        /* <DEDUP_REMOVED lines=17> */
.L_x_2083:
[----:B------:R-:W-:Y:S05]  /*53e0*/  BSYNC.RECONVERGENT B1 ;  /* 0x0000000000017941 */ /* 0x000fea0003800200 */
.L_x_2081:
        /* <DEDUP_REMOVED lines=40> */
.L_x_2085:
[----:B------:R-:W-:Y:S01]  /*5670*/  MOV R26, R12 ;  /* 0x0000000c001a7202 */ /* 0x000fe20000000f00 */
[----:B------:R-:W-:Y:S01]  /*5680*/  IMAD.MOV.U32 R10, RZ, RZ, R14 ;  /* 0x000000ffff0a7224 */ /* 0x000fe200078e000e */
[----:B------:R-:W-:Y:S02]  /*5690*/  MOV R11, R13 ;  /* 0x0000000d000b7202 */ /* 0x000fe40000000f00 */
[----:B------:R-:W-:Y:S02]  /*56a0*/  MOV R9, R15 ;  /* 0x0000000f00097202 */ /* 0x000fe40000000f00 */
[----:B------:R-:W-:-:S07]  /*56b0*/  MOV R8, 0x56d0 ;  /* 0x000056d000087802 */ /* 0x000fce0000000f00 */
[----:B------:R-:W-:Y:S05]  /*56c0*/  CALL.REL.NOINC `($__internal_46_$__cuda_sm20_div_s64) ;  /* 0x0000001000a87944 */ /* 0x000fea0003c00000 */
        /* <DEDUP_REMOVED lines=11> */
.L_x_2086:
[----:B------:R-:W-:Y:S05]  /*5780*/  BSYNC.RECONVERGENT B1 ;  /* 0x0000000000017941 */ /* 0x000fea0003800200 */
.L_x_2084:
        /* <DEDUP_REMOVED lines=40> */
.L_x_2088:
        /* <DEDUP_REMOVED lines=9> */
[--C-:B------:R-:W-:Y:S02]  /*5aa0*/  IMAD.X R11, RZ, RZ, ~R25.reuse, P0 ;  /* 0x000000ffff0b7224 */ /* 0x100fe400000e0e19 */
[----:B------:R-:W-:Y:S02]  /*5ab0*/  IMAD.MOV.U32 R13, RZ, RZ, R25 ;  /* 0x000000ffff0d7224 */ /* 0x000fe400078e0019 */
[----:B------:R-:W-:Y:S02]  /*5ac0*/  IMAD R11, R11, R14, RZ ;  /* 0x0000000e0b0b7224 */ /* 0x000fe400078e02ff */
[----:B------:R-:W-:-:S04]  /*5ad0*/  IMAD.WIDE.U32 R8, R14, R19, R8 ;  /* 0x000000130e087225 */ /* 0x000fc800078e0008 */
[----:B------:R-:W-:Y:S01]  /*5ae0*/  IMAD R11, R15, R19, R11 ;  /* 0x000000130f0b7224 */ /* 0x000fe200078e020b */
[----:B------:R-:W-:Y:S01]  /*5af0*/  MOV R15, R8 ;  /* 0x00000008000f7202 */ /* 0x000fe20000000f00 */
[----:B------:R-:W-:-:S03]  /*5b00*/  IMAD.MOV.U32 R14, RZ, RZ, R24 ;  /* 0x000000ffff0e7224 */ /* 0x000fc600078e0018 */
[----:B------:R-:W-:-:S07]  /*5b10*/  IADD3 R11, PT, PT, R9, R11, RZ ;  /* 0x0000000b090b7210 */ /* 0x000fce0007ffe0ff */
.L_x_2089:
[----:B------:R-:W-:Y:S05]  /*5b20*/  BSYNC.RECONVERGENT B1 ;  /* 0x0000000000017941 */ /* 0x000fea0003800200 */
.L_x_2087:
        /* <DEDUP_REMOVED lines=9> */
.L_x_2077:
        /* <DEDUP_REMOVED lines=35> */
.L_x_2092:
        /* <DEDUP_REMOVED lines=9> */
[----:B------:R-:W-:Y:S02]  /*5e80*/  IADD3.X R3, PT, PT, RZ, ~R25, RZ, P0, !PT ;  /* 0x80000019ff037210 */ /* 0x000fe400007fe4ff */
[----:B------:R-:W-:Y:S01]  /*5e90*/  MOV R14, R24 ;  /* 0x00000018000e7202 */ /* 0x000fe20000000f00 */
[----:B------:R-:W-:-:S04]  /*5ea0*/  IMAD.WIDE.U32 R8, R16, R11, R12 ;  /* 0x0000000b10087225 */ /* 0x000fc800078e000c */
[----:B------:R-:W-:-:S04]  /*5eb0*/  IMAD R3, R3, R16, RZ ;  /* 0x0000001003037224 */ /* 0x000fc800078e02ff */
[----:B------:R-:W-:Y:S02]  /*5ec0*/  IMAD R3, R17, R11, R3 ;  /* 0x0000000b11037224 */ /* 0x000fe400078e0203 */
[----:B------:R-:W-:-:S03]  /*5ed0*/  IMAD.MOV.U32 R17, RZ, RZ, R8 ;  /* 0x000000ffff117224 */ /* 0x000fc600078e0008 */
[----:B------:R-:W-:-:S07]  /*5ee0*/  IADD3 R11, PT, PT, R9, R3, RZ ;  /* 0x00000003090b7210 */ /* 0x000fce0007ffe0ff */
.L_x_2093:
[----:B------:R-:W-:Y:S05]  /*5ef0*/  BSYNC.RECONVERGENT B1 ;  /* 0x0000000000017941 */ /* 0x000fea0003800200 */
.L_x_2091:
        /* <DEDUP_REMOVED lines=39> */
.L_x_2095:
[----:B------:R-:W-:Y:S01]  /*6170*/  MOV R26, R14 ;  /* 0x0000000e001a7202 */ /* 0x000fe20000000f00 */
[----:B------:R-:W-:Y:S01]  /*6180*/  IMAD.MOV.U32 R11, RZ, RZ, R15 ;  /* 0x000000ffff0b7224 */ /* 0x000fe200078e000f */
[----:B------:R-:W-:Y:S02]  /*6190*/  MOV R10, R12 ;  /* 0x0000000c000a7202 */ /* 0x000fe40000000f00 */
[----:B------:R-:W-:Y:S02]  /*61a0*/  MOV R9, R13 ;  /* 0x0000000d00097202 */ /* 0x000fe40000000f00 */
[----:B------:R-:W-:-:S07]  /*61b0*/  MOV R8, 0x61d0 ;  /* 0x000061d000087802 */ /* 0x000fce0000000f00 */
[----:B------:R-:W-:Y:S05]  /*61c0*/  CALL.REL.NOINC `($__internal_46_$__cuda_sm20_div_s64) ;  /* 0x0000000400e87944 */ /* 0x000fea0003c00000 */
[----:B------:R-:W-:Y:S02]  /*61d0*/  IADD3 R19, P0, PT, RZ, -R24, RZ ;  /* 0x80000018ff137210 */ /* 0x000fe40007f1e0ff */
[----:B------:R-:W-:Y:S01]  /*61e0*/  MOV R8, R14 ;  /* 0x0000000e00087202 */ /* 0x000fe20000000f00 */
[----:B------:R-:W-:Y:S01]  /*61f0*/  IMAD.MOV.U32 R14, RZ, RZ, R24 ;  /* 0x000000ffff0e7224 */ /* 0x000fe200078e0018 */
        /* <DEDUP_REMOVED lines=8> */
.L_x_2096:
[----:B------:R-:W-:Y:S05]  /*6280*/  BSYNC.RECONVERGENT B1 ;  /* 0x0000000000017941 */ /* 0x000fea0003800200 */
.L_x_2094:
        /* <DEDUP_REMOVED lines=9> */
.L_x_2090:
        /* <DEDUP_REMOVED lines=31> */
.L_x_2098:
[----:B------:R-:W-:Y:S01]  /*6510*/  IMAD.MOV.U32 R15, RZ, RZ, R23 ;  /* 0x000000ffff0f7224 */ /* 0x000fe200078e0017 */
[----:B------:R-:W-:Y:S02]  /*6520*/  MOV R23, R13 ;  /* 0x0000000d00177202 */ /* 0x000fe40000000f00 */
[----:B------:R-:W-:-:S07]  /*6530*/  MOV R24, 0x6550 ;  /* 0x0000655000187802 */ /* 0x000fce0000000f00 */
[----:B------:R-:W-:Y:S05]  /*6540*/  CALL.REL.NOINC `($__internal_47_$__cuda_sm20_rem_s64) ;  /* 0x0000000800547944 */ /* 0x000fea0003c00000 */
.L_x_2099:
[----:B------:R-:W-:Y:S05]  /*6550*/  BSYNC.RECONVERGENT B1 ;  /* 0x0000000000017941 */ /* 0x000fea0003800200 */
.L_x_2097:
[----:B------:R-:W0:Y:S02]  /*6560*/  LDC.64 R10, c[0x0][0x398] ;  /* 0x0000e600ff0a7b82 */ /* 0x000e240000000a00 */
[----:B0-----:R-:W-:-:S06]  /*6570*/  IMAD.WIDE.U32 R6, R7, 0x8, R10 ;  /* 0x0000000807067825 */ /* 0x001fcc00078e000a */
[----:B------:R-:W2:Y:S02]  /*6580*/  LDG.E.64 R6, desc[UR8][R6.64] ;  /* 0x0000000806067981 */ /* 0x000ea4000c1e1b00 */
[-C--:B--2---:R-:W-:Y:S02]  /*6590*/  IMAD R3, R7, R8.reuse, RZ ;  /* 0x0000000807037224 */ /* 0x084fe400078e02ff */
[----:B------:R-:W-:-:S04]  /*65a0*/  IMAD.WIDE.U32 R4, R6, R8, R4 ;  /* 0x0000000806047225 */ /* 0x000fc800078e0004 */
[----:B------:R-:W-:-:S05]  /*65b0*/  IMAD R3, R6, R9, R3 ;  /* 0x0000000906037224 */ /* 0x000fca00078e0203 */
[----:B------:R-:W-:-:S07]  /*65c0*/  IADD3 R5, PT, PT, R5, R3, RZ ;  /* 0x0000000305057210 */ /* 0x000fce0007ffe0ff */
.L_x_2050:
[----:B------:R-:W0:Y:S02]  /*65d0*/  LDCU.64 UR12, c[0x0][0x388] ;  /* 0x00007100ff0c77ac */ /* 0x000e240008000a00 */
[----:B0-----:R-:W-:-:S04]  /*65e0*/  IADD3 R4, P0, PT, R4, UR12, RZ ;  /* 0x0000000c04047c10 */ /* 0x001fc8000ff1e0ff */
[----:B------:R-:W-:-:S06]  /*65f0*/  IADD3.X R5, PT, PT, R5, UR13, RZ, P0, !PT ;  /* 0x0000000d05057c10 */ /* 0x000fcc00087fe4ff */
[----:B------:R-:W2:Y:S04]  /*6600*/  LDG.E.U8 R5, desc[UR8][R4.64] ;  /* 0x0000000804057981 */ /* 0x000ea8000c1e1100 */
[----:B--2---:R1:W-:Y:S02]  /*6610*/  STS.U8 [R0+UR4], R5 ;  /* 0x0000000500007988 */ /* 0x0043e40008000004 */
.L_x_2049:
[----:B------:R-:W-:Y:S05]  /*6620*/  BSYNC.RECONVERGENT B0 ;  /* 0x0000000000007941 */ /* 0x000fea0003800200 */
.L_x_2001:
[----:B------:R-:W-:Y:S01]  /*6630*/  BAR.SYNC.DEFER_BLOCKING 0x0 ;  /* 0x0000000000007b1d */ /* 0x000fe20000010000 */
[----:B------:R-:W-:Y:S01]  /*6640*/  UISETP.GE.U32.AND UP0, UPT, UR5, 0x42, UPT ;  /* 0x000000420500788c */ /* 0x000fe2000bf06070 */
[----:B------:R-:W-:-:S08]  /*6650*/  ISETP.GT.U32.AND P1, PT, R0, 0x1f, PT ;  /* 0x0000001f0000780c */ /* 0x000fd00003f24070 */
[----:B------:R-:W-:Y:S05]  /*6660*/  BRA.U !UP0, `(.L_x_2100) ;  /* 0x0000000108287547 */ /* 0x000fea000b800000 */
.L_x_2101:
[----:B------:R-:W-:Y:S02]  /*6670*/  USHF.R.U32.HI UR6, URZ, 0x1, UR5 ;  /* 0x00000001ff067899 */ /* 0x000fe40008011605 */
[----:B------:R-:W-:-:S04]  /*6680*/  UISETP.GT.U32.AND UP0, UPT, UR5, 0x83, UPT ;  /* 0x000000830500788c */ /* 0x000fc8000bf04070 */
[----:B------:R-:W-:Y:S01]  /*6690*/  ISETP.GE.U32.AND P0, PT, R0, UR6, PT ;  /* 0x0000000600007c0c */ /* 0x000fe2000bf06070 */
[----:B------:R-:W-:-:S12]  /*66a0*/  UMOV UR5, UR6 ;  /* 0x0000000600057c82 */ /* 0x000fd80008000000 */
[----:B0-2---:R-:W-:Y:S04]  /*66b0*/  @!P0 LDS.U8 R3, [R0+UR4] ;  /* 0x0000000400038984 */ /* 0x005fe80008000000 */
[----:B------:R-:W0:Y:S02]  /*66c0*/  @!P0 LDS.U8 R4, [R2+UR6] ;  /* 0x0000000602048984 */ /* 0x000e240008000000 */
[----:B0-----:R-:W-:-:S05]  /*66d0*/  @!P0 IMAD.IADD R3, R3, 0x1, R4 ;  /* 0x0000000103038824 */ /* 0x001fca00078e0204 */
[----:B------:R2:W-:Y:S01]  /*66e0*/  @!P0 STS.U8 [R0+UR4], R3 ;  /* 0x0000000300008988 */ /* 0x0005e20008000004 */
[----:B------:R-:W-:Y:S06]  /*66f0*/  BAR.SYNC.DEFER_BLOCKING 0x0 ;  /* 0x0000000000007b1d */ /* 0x000fec0000010000 */
[----:B------:R-:W-:Y:S05]  /*6700*/  BRA.U UP0, `(.L_x_2101) ;  /* 0xfffffffd00d87547 */ /* 0x000fea000b83ffff */
.L_x_2100:
[----:B------:R-:W-:Y:S05]  /*6710*/  @P1 EXIT ;  /* 0x000000000000194d */ /* 0x000fea0003800000 */
[----:B------:R-:W-:Y:S01]  /*6720*/  LDS.U8 R2, [R0+UR4] ;  /* 0x0000000400027984 */ /* 0x000fe20008000000 */
[----:B------:R-:W-:-:S03]  /*6730*/  ISETP.NE.AND P0, PT, R0, RZ, PT ;  /* 0x000000ff0000720c */ /* 0x000fc60003f05270 */
[----:B0-2---:R-:W0:Y:S02]  /*6740*/  LDS.U8 R3, [R0+UR4+0x20] ;  /* 0x0000200400037984 */ /* 0x005e240008000000 */
[----:B0-----:R-:W-:-:S05]  /*6750*/  IADD3 R3, PT, PT, R2, R3, RZ ;  /* 0x0000000302037210 */ /* 0x001fca0007ffe0ff */
[----:B------:R-:W-:Y:S04]  /*6760*/  STS.U8 [R0+UR4], R3 ;  /* 0x0000000300007988 */ /* 0x000fe80008000004 */
[----:B------:R-:W-:Y:S04]  /*6770*/  LDS.U8 R2, [R0+UR4] ;  /* 0x0000000400027984 */ /* 0x000fe80008000000 */
[----:B-1----:R-:W0:Y:S02]  /*6780*/  LDS.U8 R5, [R0+UR4+0x10] ;  /* 0x0000100400057984 */ /* 0x002e240008000000 */
        /* <DEDUP_REMOVED lines=9> */
[----:B------:R-:W-:Y:S04]  /*6820*/  STS.U8 [R0+UR4], R9 ;  /* 0x0000000900007988 */ /* 0x000fe80008000004 */
[----:B------:R-:W-:Y:S04]  /*6830*/  LDS.U8 R2, [R0+UR4] ;  /* 0x0000000400027984 */ /* 0x000fe80008000000 */
[----:B------:R-:W0:Y:S02]  /*6840*/  LDS.U8 R3, [R0+UR4+0x2] ;  /* 0x0000020400037984 */ /* 0x000e240008000000 */
[----:B0-----:R-:W-:-:S05]  /*6850*/  IADD3 R3, PT, PT, R2, R3, RZ ;  /* 0x0000000302037210 */ /* 0x001fca0007ffe0ff */
[----:B------:R-:W-:Y:S04]  /*6860*/  STS.U8 [R0+UR4], R3 ;  /* 0x0000000300007988 */ /* 0x000fe80008000004 */
[----:B------:R-:W-:Y:S04]  /*6870*/  LDS.U8 R2, [R0+UR4] ;  /* 0x0000000400027984 */ /* 0x000fe80008000000 */
[----:B------:R-:W0:Y:S02]  /*6880*/  LDS.U8 R5, [R0+UR4+0x1] ;  /* 0x0000010400057984 */ /* 0x000e240008000000 */
[----:B0-----:R-:W-:-:S05]  /*6890*/  IMAD.IADD R5, R2, 0x1, R5 ;  /* 0x0000000102057824 */ /* 0x001fca00078e0205 */
[----:B------:R0:W-:Y:S01]  /*68a0*/  STS.U8 [R0+UR4], R5 ;  /* 0x0000000500007988 */ /* 0x0001e20008000004 */
[----:B------:R-:W-:Y:S05]  /*68b0*/  @P0 EXIT ;  /* 0x000000000000094d */ /* 0x000fea0003800000 */
[----:B------:R-:W1:Y:S01]  /*68c0*/  S2UR UR5, SR_CgaCtaId ;  /* 0x00000000000579c3 */ /* 0x000e620000008800 */
[----:B------:R-:W-:Y:S02]  /*68d0*/  UMOV UR4, 0x400 ;  /* 0x0000040000047882 */ /* 0x000fe40000000000 */
[----:B-1----:R-:W-:-:S09]  /*68e0*/  ULEA UR4, UR5, UR4, 0x18 ;  /* 0x0000000405047291 */ /* 0x002fd2000f8ec0ff */
[----:B0-----:R-:W0:Y:S02]  /*68f0*/  LDS.U8 R5, [UR4] ;  /* 0x00000004ff057984 */ /* 0x001e240008000000 */
[----:B------:R-:W1:Y:S02]  /*6900*/  LDCU.64 UR4, c[0x0][0x380] ;  /* 0x00007000ff0477ac */ /* 0x000e640008000a00 */
[----:B-1----:R-:W-:-:S04]  /*6910*/  UIADD3 UR4, UP0, UPT, UR7, UR4, URZ ;  /* 0x0000000407047290 */ /* 0x002fc8000ff1e0ff */
[----:B------:R-:W-:Y:S02]  /*6920*/  UIADD3.X UR5, UPT, UPT, URZ, UR5, URZ, UP0, !UPT ;  /* 0x00000005ff057290 */ /* 0x000fe400087fe4ff */
[----:B------:R-:W-:-:S04]  /*6930*/  MOV R2, UR4 ;  /* 0x0000000400027c02 */ /* 0x000fc80008000f00 */
[----:B------:R-:W-:-:S05]  /*6940*/  MOV R3, UR5 ;  /* 0x0000000500037c02 */ /* 0x000fca0008000f00 */
[----:B0-----:R-:W-:Y:S01]  /*6950*/  STG.E.U8 desc[UR8][R2.64], R5 ;  /* 0x0000000502007986 */ /* 0x001fe2000c101108 */
[----:B------:R-:W-:Y:S05]  /*6960*/  EXIT ;  /* 0x000000000000794d */ /* 0x000fea0003800000 */
        .weak           $__internal_46_$__cuda_sm20_div_s64
        .type           $__internal_46_$__cuda_sm20_div_s64,@function
        .size           $__internal_46_$__cuda_sm20_div_s64,($__internal_47_$__cuda_sm20_rem_s64 - $__internal_46_$__cuda_sm20_div_s64)
$__internal_46_$__cuda_sm20_div_s64:
        /* <DEDUP_REMOVED lines=25> */
[----:B------:R-:W-:Y:S01]  /*6b00*/  IADD3 R28, P0, PT, RZ, -R44, RZ ;  /* 0x8000002cff1c7210 */ /* 0x000fe20007f1e0ff */
[----:B------:R-:W-:Y:S01]  /*6b10*/  HFMA2 R45, -RZ, RZ, 0, 0 ;  /* 0x00000000ff2d7431 */ /* 0x000fe200000001ff */
[----:B------:R-:W-:Y:S01]  /*6b20*/  ISETP.GE.AND P3, PT, R11, RZ, PT ;  /* 0x000000ff0b00720c */ /* 0x000fe20003f66270 */
[----:B------:R-:W-:Y:S02]  /*6b30*/  IMAD R30, R29, R24, R30 ;  /* 0x000000181d1e7224 */ /* 0x000fe400078e021e */
[----:B------:R-:W-:-:S03]  /*6b40*/  IMAD.HI.U32 R32, R33, R28, RZ ;  /* 0x0000001c21207227 */ /* 0x000fc600078e00ff */
[----:B------:R-:W-:-:S05]  /*6b50*/  IADD3.X R30, PT, PT, RZ, ~R30, RZ, P0, !PT ;  /* 0x8000001eff1e7210 */ /* 0x000fca00007fe4ff */
[----:B------:R-:W-:-:S04]  /*6b60*/  IMAD.WIDE.U32 R32, P1, R33, R30, R32 ;  /* 0x0000001e21207225 */ /* 0x000fc80007820020 */
[----:B------:R-:W-:-:S04]  /*6b70*/  IMAD.HI.U32 R27, P0, R29, R28, R32 ;  /* 0x0000001c1d1b7227 */ /* 0x000fc80007800020 */
[----:B------:R-:W-:-:S04]  /*6b80*/  IMAD.HI.U32 R28, R29, R30, RZ ;  /* 0x0000001e1d1c7227 */ /* 0x000fc800078e00ff */
[----:B------:R-:W-:Y:S02]  /*6b90*/  IMAD R30, R29, R30, RZ ;  /* 0x0000001e1d1e7224 */ /* 0x000fe400078e02ff */
[----:B------:R-:W-:Y:S01]  /*6ba0*/  IMAD.X R28, R28, 0x1, R29, P1 ;  /* 0x000000011c1c7824 */ /* 0x000fe200008e061d */
[-C--:B------:R-:W-:Y:S02]  /*6bb0*/  IADD3 R29, P4, PT, RZ, -R26.reuse, RZ ;  /* 0x8000001aff1d7210 */ /* 0x080fe40007f9e0ff */
[----:B------:R-:W-:Y:S02]  /*6bc0*/  IADD3 R27, P1, PT, R30, R27, RZ ;  /* 0x0000001b1e1b7210 */ /* 0x000fe40007f3e0ff */
[----:B------:R-:W-:Y:S02]  /*6bd0*/  SEL R29, R29, R26, !P3 ;  /* 0x0000001a1d1d7207 */ /* 0x000fe40005800000 */
[----:B------:R-:W-:Y:S02]  /*6be0*/  IADD3.X R26, PT, PT, RZ, ~R11, RZ, P4, !PT ;  /* 0x8000000bff1a7210 */ /* 0x000fe400027fe4ff */
[----:B------:R-:W-:Y:S01]  /*6bf0*/  IADD3.X R33, PT, PT, RZ, RZ, R28, P1, P0 ;  /* 0x000000ffff217210 */ /* 0x000fe20000fe041c */
[----:B------:R-:W-:Y:S01]  /*6c00*/  IMAD.HI.U32 R44, R27, R29, RZ ;  /* 0x0000001d1b2c7227 */ /* 0x000fe200078e00ff */
[----:B------:R-:W-:-:S02]  /*6c10*/  SEL R26, R26, R11, !P3 ;  /* 0x0000000b1a1a7207 */ /* 0x000fc40005800000 */
[----:B------:R-:W-:-:S03]  /*6c20*/  LOP3.LUT R11, R9, R11, RZ, 0x3c, !PT ;  /* 0x0000000b090b7212 */ /* 0x000fc600078e3cff */
[----:B------:R-:W-:-:S04]  /*6c30*/  IMAD.WIDE.U32 R44, R27, R26, R44 ;  /* 0x0000001a1b2c7225 */ /* 0x000fc800078e002c */
[C---:B------:R-:W-:Y:S02]  /*6c40*/  IMAD R27, R33.reuse, R26, RZ ;  /* 0x0000001a211b7224 */ /* 0x040fe400078e02ff */
[----:B------:R-:W-:-:S05]  /*6c50*/  IMAD.HI.U32 R28, P0, R33, R29, R44 ;  /* 0x0000001d211c7227 */ /* 0x000fca000780002c */
[----:B------:R-:W-:Y:S01]  /*6c60*/  IADD3 R27, P1, PT, R27, R28, RZ ;  /* 0x0000001c1b1b7210 */ /* 0x000fe20007f3e0ff */
[----:B------:R-:W-:-:S04]  /*6c70*/  IMAD.HI.U32 R28, R33, R26, RZ ;  /* 0x0000001a211c7227 */ /* 0x000fc800078e00ff */
[----:B------:R-:W-:Y:S02]  /*6c80*/  IMAD.X R28, RZ, RZ, R28, P0 ;  /* 0x000000ffff1c7224 */ /* 0x000fe400000e061c */
[----:B------:R-:W-:-:S03]  /*6c90*/  IMAD.WIDE.U32 R32, R27, R24, RZ ;  /* 0x000000181b207225 */ /* 0x000fc600078e00ff */
[----:B------:R-:W-:Y:S01]  /*6ca0*/  IADD3.X R28, PT, PT, RZ, R28, RZ, P1, !PT ;  /* 0x0000001cff1c7210 */ /* 0x000fe20000ffe4ff */
[----:B------:R-:W-:Y:S01]  /*6cb0*/  IMAD R33, R27, R25, R33 ;  /* 0x000000191b217224 */ /* 0x000fe200078e0221 */
[----:B------:R-:W-:-:S03]  /*6cc0*/  IADD3 R29, P0, PT, -R32, R29, RZ ;  /* 0x0000001d201d7210 */ /* 0x000fc60007f1e1ff */
[-C--:B------:R-:W-:Y:S01]  /*6cd0*/  IMAD R33, R28, R24.reuse, R33 ;  /* 0x000000181c217224 */ /* 0x080fe200078e0221 */
[----:B------:R-:W-:-:S04]  /*6ce0*/  ISETP.GE.U32.AND P1, PT, R29, R24, PT ;  /* 0x000000181d00720c */ /* 0x000fc80003f26070 */
[----:B------:R-:W-:Y:S02]  /*6cf0*/  IADD3.X R33, PT, PT, ~R33, R26, RZ, P0, !PT ;  /* 0x0000001a21217210 */ /* 0x000fe400007fe5ff */
[----:B------:R-:W-:Y:S02]  /*6d00*/  IADD3 R26, P3, PT, R29, -R24, RZ ;  /* 0x800000181d1a7210 */ /* 0x000fe40007f7e0ff */
[----:B------:R-:W-:-:S04]  /*6d10*/  ISETP.GE.U32.AND.EX P1, PT, R33, R25, PT, P1 ;  /* 0x000000192100720c */ /* 0x000fc80003f26110 */
[----:B------:R-:W-:Y:S02]  /*6d20*/  SEL R29, R26, R29, P1 ;  /* 0x0000001d1a1d7207 */ /* 0x000fe40000800000 */
[----:B------:R-:W-:Y:S02]  /*6d30*/  IADD3 R26, P4, PT, R27, 0x1, RZ ;  /* 0x000000011b1a7810 */ /* 0x000fe40007f9e0ff */
[----:B------:R-:W-:Y:S01]  /*6d40*/  ISETP.GE.U32.AND P0, PT, R29, R24, PT ;  /* 0x000000181d00720c */ /* 0x000fe20003f06070 */
[----:B------:R-:W-:Y:S01]  /*6d50*/  IMAD.X R24, R33, 0x1, ~R25, P3 ;  /* 0x0000000121187824 */ /* 0x000fe200018e0e19 */
[----:B------:R-:W-:Y:S02]  /*6d60*/  SEL R26, R26, R27, P1 ;  /* 0x0000001b1a1a7207 */ /* 0x000fe40000800000 */
[----:B------:R-:W-:Y:S02]  /*6d70*/  IADD3.X R27, PT, PT, RZ, R28, RZ, P4, !PT ;  /* 0x0000001cff1b7210 */ /* 0x000fe400027fe4ff */
[----:B------:R-:W-:-:S02]  /*6d80*/  SEL R24, R24, R33, P1 ;  /* 0x0000002118187207 */ /* 0x000fc40000800000 */
[----:B------:R-:W-:Y:S02]  /*6d90*/  SEL R27, R27, R28, P1 ;  /* 0x0000001c1b1b7207 */ /* 0x000fe40000800000 */
[----:B------:R-:W-:Y:S02]  /*6da0*/  IADD3 R29, P1, PT, R26, 0x1, RZ ;  /* 0x000000011a1d7810 */ /* 0x000fe40007f3e0ff */
[----:B------:R-:W-:Y:S02]  /*6db0*/  ISETP.GE.U32.AND.EX P0, PT, R24, R25, PT, P0 ;  /* 0x000000191800720c */ /* 0x000fe40003f06100 */
[-C--:B------:R-:W-:Y:S02]  /*6dc0*/  IADD3.X R24, PT, PT, RZ, R27.reuse, RZ, P1, !PT ;  /* 0x0000001bff187210 */ /* 0x080fe40000ffe4ff */
[----:B------:R-:W-:Y:S02]  /*6dd0*/  SEL R29, R29, R26, P0 ;  /* 0x0000001a1d1d7207 */ /* 0x000fe40000000000 */
[----:B------:R-:W-:-:S02]  /*6de0*/  SEL R27, R24, R27, P0 ;  /* 0x0000001b181b7207 */ /* 0x000fc40000000000 */
[-C--:B------:R-:W-:Y:S02]  /*6df0*/  IADD3 R24, P3, PT, RZ, -R29.reuse, RZ ;  /* 0x8000001dff187210 */ /* 0x080fe40007f7e0ff */
[----:B------:R-:W-:Y:S02]  /*6e00*/  ISETP.NE.U32.AND P0, PT, R10, RZ, PT ;  /* 0x000000ff0a00720c */ /* 0x000fe40003f05070 */
[----:B------:R-:W-:Y:S01]  /*6e10*/  ISETP.GE.AND P1, PT, R11, RZ, PT ;  /* 0x000000ff0b00720c */ /* 0x000fe20003f26270 */
[----:B------:R-:W-:Y:S01]  /*6e20*/  IMAD.X R10, RZ, RZ, ~R27, P3 ;  /* 0x000000ffff0a7224 */ /* 0x000fe200018e0e1b */
[----:B------:R-:W-:Y:S02]  /*6e30*/  ISETP.NE.AND.EX P0, PT, R9, RZ, PT, P0 ;  /* 0x000000ff0900720c */ /* 0x000fe40003f05300 */
[----:B------:R-:W-:Y:S02]  /*6e40*/  MOV R9, 0x0 ;  /* 0x0000000000097802 */ /* 0x000fe40000000f00 */
[----:B------:R-:W-:-:S02]  /*6e50*/  SEL R24, R24, R29, !P1 ;  /* 0x0000001d18187207 */ /* 0x000fc40004800000 */
[----:B------:R-:W-:Y:S02]  /*6e60*/  SEL R10, R10, R27, !P1 ;  /* 0x0000001b0a0a7207 */ /* 0x000fe40004800000 */
[----:B------:R-:W-:Y:S02]  /*6e70*/  SEL R24, R24, 0xffffffff, P0 ;  /* 0xffffffff18187807 */ /* 0x000fe40000000000 */
[----:B------:R-:W-:Y:S01]  /*6e80*/  SEL R25, R10, 0xffffffff, P0 ;  /* 0xffffffff0a197807 */ /* 0x000fe20000000000 */
[----:B------:R-:W-:Y:S06]  /*6e90*/  RET.REL.NODEC R8 `(uncontiguous_reducel1_u8) ;  /* 0xffffff9008587950 */ /* 0x000fec0003c3ffff */
        .weak           $__internal_47_$__cuda_sm20_rem_s64
        .type           $__internal_47_$__cuda_sm20_rem_s64,@function
        .size           $__internal_47_$__cuda_sm20_rem_s64,(.L_x_32250 - $__internal_47_$__cuda_sm20_rem_s64)
$__internal_47_$__cuda_sm20_rem_s64:
        /* <DEDUP_REMOVED lines=76> */
[----:B------:R-:W-:Y:S06]  /*7360*/  RET.REL.NODEC R24 `(uncontiguous_reducel1_u8) ;  /* 0xffffff8c18247950 */ /* 0x000fec0003c3ffff */
.L_x_2102:
        /* <DEDUP_REMOVED lines=9> */
.L_x_32250:


//--------------------- .text.contiguous_reducel1_u8 --------------------------
	.section	.text.contiguous_reducel1_u8,"ax",@progbits
	.align	128
        .global         contiguous_reducel1_u8
        .type           contiguous_reducel1_u8,@function
        .size           contiguous_reducel1_u8,(.L_x_32952 - contiguous_reducel1_u8)
        .other          contiguous_reducel1_u8,@"STO_CUDA_ENTRY STV_DEFAULT"
contiguous_reducel1_u8:
.text.contiguous_reducel1_u8:
        /* <DEDUP_REMOVED lines=11> */
[----:B------:R-:W0:Y:S02]  /*00b0*/  @!P0 LDC.64 R8, c[0x0][0x388] ;  /* 0x0000e200ff088b82 */ /* 0x000e240000000a00 */
[-C--:B0-----:R-:W-:Y:S02]  /*00c0*/  @!P0 IADD3 R2, P1, PT, R7, R8.reuse, RZ ;  /* 0x0000000807028210 */ /* 0x081fe40007f3e0ff */
[----:B------:R-:W-:-:S03]  /*00d0*/  @!P0 IADD3 R4, P2, PT, R5, R8, RZ ;  /* 0x0000000805048210 */ /* 0x000fc60007f5e0ff */
[----:B------:R-:W-:Y:S01]  /*00e0*/  @!P0 IMAD.X R3, RZ, RZ, R9, P1 ;  /* 0x000000ffff038224 */ /* 0x000fe200008e0609 */
[----:B------:R-:W-:-:S04]  /*00f0*/  @!P0 IADD3.X R5, PT, PT, RZ, R9, RZ, P2, !PT ;  /* 0x00000009ff058210 */ /* 0x000fc800017fe4ff */
[----:B---3--:R-:W2:Y:S04]  /*0100*/  @!P0 LDG.E.U8 R2, desc[UR8][R2.64] ;  /* 0x0000000802028981 */ /* 0x008ea8000c1e1100 */
[----:B------:R-:W2:Y:S01]  /*0110*/  @!P0 LDG.E.U8 R5, desc[UR8][R4.64] ;  /* 0x0000000804058981 */ /* 0x000ea2000c1e1100 */
[----:B------:R-:W0:Y:S01]  /*0120*/  S2UR UR6, SR_CgaCtaId ;  /* 0x00000000000679c3 */ /* 0x000e220000008800 */
[----:B------:R-:W-:Y:S01]  /*0130*/  UMOV UR4, 0x400 ;  /* 0x0000040000047882 */ /* 0x000fe20000000000 */
[----:B------:R-:W1:Y:S01]  /*0140*/  LDCU UR5, c[0x0][0x360] ;  /* 0x00006c00ff0577ac */ /* 0x000e620008000800 */
[----:B------:R-:W-:Y:S01]  /*0150*/  BSSY.RECONVERGENT B0, `(.L_x_2103) ;  /* 0x000000f000007945 */ /* 0x000fe20003800200 */
[----:B------:R-:W-:Y:S01]  /*0160*/  ISETP.GT.U32.AND P1, PT, R0, 0x1f, PT ;  /* 0x0000001f0000780c */ /* 0x000fe20003f24070 */
[----:B0-----:R-:W-:-:S09]  /*0170*/  ULEA UR4, UR6, UR4, 0x18 ;  /* 0x0000000406047291 */ /* 0x001fd2000f8ec0ff */
[----:B------:R0:W-:Y:S01]  /*0180*/  STS.U8 [R0+UR4], RZ ;  /* 0x000000ff00007988 */ /* 0x0001e20008000004 */
[----:B--2---:R-:W-:-:S05]  /*0190*/  @!P0 IMAD.IADD R9, R2, 0x1, R5 ;  /* 0x0000000102098824 */ /* 0x004fca00078e0205 */
[----:B------:R0:W-:Y:S01]  /*01a0*/  @!P0 STS.U8 [R0+UR4], R9 ;  /* 0x0000000900008988 */ /* 0x0001e20008000004 */
[----:B-1----:R-:W-:Y:S05]  /*01b0*/  @!P0 BRA `(.L_x_2104) ;  /* 0x0000000000208947 */ /* 0x002fea0003800000 */
[----:B------:R-:W-:-:S04]  /*01c0*/  ISETP.GE.U32.AND P0, PT, R7, UR10, PT ;  /* 0x0000000a07007c0c */ /* 0x000fc8000bf06070 */
[----:B------:R-:W-:-:S13]  /*01d0*/  ISETP.GE.U32.AND.EX P0, PT, RZ, UR11, PT, P0 ;  /* 0x0000000bff007c0c */ /* 0x000fda000bf06100 */
[----:B------:R-:W-:Y:S05]  /*01e0*/  @P0 BRA `(.L_x_2104) ;  /* 0x0000000000140947 */ /* 0x000fea0003800000 */
[----:B------:R-:W1:Y:S02]  /*01f0*/  LDCU.64 UR12, c[0x0][0x388] ;  /* 0x00007100ff0c77ac */ /* 0x000e640008000a00 */
[----:B-1----:R-:W-:-:S05]  /*0200*/  IADD3 R2, P0, PT, R7, UR12, RZ ;  /* 0x0000000c07027c10 */ /* 0x002fca000ff1e0ff */
[----:B------:R-:W-:-:S06]  /*0210*/  IMAD.X R3, RZ, RZ, UR13, P0 ;  /* 0x0000000dff037e24 */ /* 0x000fcc00080e06ff */
[----:B------:R-:W2:Y:S04]  /*0220*/  LDG.E.U8 R3, desc[UR8][R2.64] ;  /* 0x0000000802037981 */ /* 0x000ea8000c1e1100 */
[----:B--2---:R1:W-:Y:S02]  /*0230*/  STS.U8 [R0+UR4], R3 ;  /* 0x0000000300007988 */ /* 0x0043e40008000004 */
.L_x_2104:
[----:B------:R-:W-:Y:S05]  /*0240*/  BSYNC.RECONVERGENT B0 ;  /* 0x0000000000007941 */ /* 0x000fea0003800200 */
.L_x_2103:
[----:B------:R-:W-:Y:S01]  /*0250*/  BAR.SYNC.DEFER_BLOCKING 0x0 ;  /* 0x0000000000007b1d */ /* 0x000fe20000010000 */
[----:B------:R-:W-:Y:S01]  /*0260*/  UISETP.GE.U32.AND UP0, UPT, UR5, 0x42, UPT ;  /* 0x000000420500788c */ /* 0x000fe2000bf06070 */
[----:B------:R-:W-:-:S08]  /*0270*/  IADD3 R2, PT, PT, R0, UR4, RZ ;  /* 0x0000000400027c10 */ /* 0x000fd0000fffe0ff */
[----:B------:R-:W-:Y:S05]  /*0280*/  BRA.U !UP0, `(.L_x_2105) ;  /* 0x0000000108287547 */ /* 0x000fea000b800000 */
.L_x_2106:
        /* <DEDUP_REMOVED lines=10> */
.L_x_2105:
[----:B------:R-:W-:Y:S05]  /*0330*/  @P1 EXIT ;  /* 0x000000000000194d */ /* 0x000fea0003800000 */
[----:B------:R-:W-:Y:S01]  /*0340*/  LDS.U8 R2, [R0+UR4] ;  /* 0x0000000400027984 */ /* 0x000fe20008000000 */
[----:B------:R-:W-:-:S03]  /*0350*/  ISETP.NE.AND P0, PT, R0, RZ, PT ;  /* 0x000000ff0000720c */ /* 0x000fc60003f05270 */
[----:B-12---:R-:W1:Y:S02]  /*0360*/  LDS.U8 R3, [R0+UR4+0x20] ;  /* 0x0000200400037984 */ /* 0x006e640008000000 */
        /* <DEDUP_REMOVED lines=11> */
[----:B0-----:R-:W0:Y:S02]  /*0420*/  LDS.U8 R9, [R0+UR4+0x4] ;  /* 0x0000040400097984 */ /* 0x001e240008000000 */
        /* <DEDUP_REMOVED lines=18> */
[----:B------:R-:W-:-:S04]  /*0550*/  IMAD.U32 R2, RZ, RZ, UR4 ;  /* 0x00000004ff027e24 */ /* 0x000fc8000f8e00ff */
[----:B------:R-:W-:-:S05]  /*0560*/  MOV R3, UR5 ;  /* 0x0000000500037c02 */ /* 0x000fca0008000f00 */
[----:B0-----:R-:W-:Y:S01]  /*0570*/  STG.E.U8 desc[UR8][R2.64], R5 ;  /* 0x0000000502007986 */ /* 0x001fe2000c101108 */
[----:B------:R-:W-:Y:S05]  /*0580*/  EXIT ;  /* 0x000000000000794d */ /* 0x000fea0003800000 */
.L_x_2107:
        /* <DEDUP_REMOVED lines=15> */
.L_x_32952:


//--------------------- .text.contiguous_reducel133_i64 --------------------------
	.section	.text.contiguous_reducel133_i64,"ax",@progbits
	.align	128
        .global         contiguous_reducel133_i64
        .type           contiguous_reducel133_i64,@function
        .size           contiguous_reducel133_i64,(.L_x_32953 - contiguous_reducel133_i64)
        .other          contiguous_reducel133_i64,@"STO_CUDA_ENTRY STV_DEFAULT"
contiguous_reducel133_i64:
.text.contiguous_reducel133_i64:
        /* <DEDUP_REMOVED lines=33> */
[----:B01----:R-:W0:Y:S01]  /*0210*/  @!P0 LDS.64 R8, [R8] ;  /* 0x0000000008088984 */ /* 0x003e220000000a00 */
[----:B------:R-:W-:Y:S05]  /*0220*/  @!P0 BRA `(.L_x_2108) ;  /* 0x0000000c00f48947 */ /* 0x000fea0003800000 */
[----:B------:R-:W-:Y:S01]  /*0230*/  LEA R0, R15, UR4, 0x3 ;  /* 0x000000040f007c11 */ /* 0x000fe2000f8e18ff */
[----:B------:R-:W-:-:S04]  /*0240*/  VIADD R6, R13, 0xfffffffe ;  /* 0xfffffffe0d067836 */ /* 0x000fc80000000000 */
[----:B0-----:R0:W1:Y:S01]  /*0250*/  LDS.64 R8, [R0] ;  /* 0x0000000000087984 */ /* 0x0010620000000a00 */
[----:B------:R-:W-:Y:S01]  /*0260*/  ISETP.GE.U32.AND P0, PT, R6, 0x7, PT ;  /* 0x000000070600780c */ /* 0x000fe20003f06070 */
[----:B------:R-:W-:Y:S02]  /*0270*/  VIADD R6, R13, 0xffffffff ;  /* 0xffffffff0d067836 */ /* 0x000fe40000000000 */
[----:B------:R-:W-:-:S03]  /*0280*/  IMAD.MOV.U32 R13, RZ, RZ, 0x1 ;  /* 0x00000001ff0d7424 */ /* 0x000fc600078e00ff */
[----:B------:R-:W-:-:S07]  /*0290*/  LOP3.LUT R7, R6, 0x7, RZ, 0xc0, !PT ;  /* 0x0000000706077812 */ /* 0x000fce00078ec0ff */
        /* <DEDUP_REMOVED lines=8> */
.L_x_2110:
[----:B------:R-:W2:Y:S01]  /*0320*/  LDS.64 R18, [R12] ;  /* 0x000000000c127984 */ /* 0x000ea20000000a00 */
[----:B------:R-:W-:Y:S01]  /*0330*/  IMAD R11, R17, UR8, RZ ;  /* 0x00000008110b7c24 */ /* 0x000fe2000f8e02ff */
[----:B-1----:R-:W-:Y:S01]  /*0340*/  ISETP.LT.AND P2, PT, R9, RZ, PT ;  /* 0x000000ff0900720c */ /* 0x002fe20003f41270 */
[----:B------:R-:W-:Y:S01]  /*0350*/  VIADD R16, R16, 0x8 ;  /* 0x0000000810107836 */ /* 0x000fe20000000000 */
[-C--:B------:R-:W-:Y:S01]  /*0360*/  IADD3 R27, P3, PT, RZ, -R8.reuse, RZ ;  /* 0x80000008ff1b7210 */ /* 0x080fe20007f7e0ff */
[----:B------:R-:W-:Y:S02]  /*0370*/  IMAD R21, R11, 0x8, R0 ;  /* 0x000000080b157824 */ /* 0x000fe400078e0200 */
[----:B------:R-:W-:Y:S01]  /*0380*/  VIADD R13, R13, 0x8 ;  /* 0x000000080d0d7836 */ /* 0x000fe20000000000 */
[----:B------:R-:W-:Y:S01]  /*0390*/  SEL R27, R27, R8, P2 ;  /* 0x000000081b1b7207 */ /* 0x000fe20001000000 */
[----:B------:R-:W-:Y:S01]  /*03a0*/  VIADD R20, R21, UR5 ;  /* 0x0000000515147c36 */ /* 0x000fe20008000000 */
[----:B------:R-:W1:Y:S01]  /*03b0*/  LDS.64 R14, [R21+UR5] ;  /* 0x00000005150e7984 */ /* 0x000e620008000a00 */
[----:B------:R-:W-:-:S02]  /*03c0*/  IMAD.X R8, RZ, RZ, ~R9, P3 ;  /* 0x000000ffff087224 */ /* 0x000fc400018e0e09 */
[----:B------:R-:W-:Y:S01]  /*03d0*/  VIADD R17, R17, 0x8 ;  /* 0x0000000811117836 */ /* 0x000fe20000000000 */
[----:B------:R3:W4:Y:S02]  /*03e0*/  LDS.64 R10, [R20+UR5] ;  /* 0x00000005140a7984 */ /* 0x0007240008000a00 */
[----:B------:R-:W-:Y:S01]  /*03f0*/  SEL R8, R8, R9, P2 ;  /* 0x0000000908087207 */ /* 0x000fe20001000000 */
[----:B---3--:R-:W-:Y:S01]  /*0400*/  VIADD R20, R20, UR5 ;  /* 0x0000000514147c36 */ /* 0x008fe20008000000 */
[----:B--2---:R-:W-:Y:S02]  /*0410*/  IADD3 R23, P1, PT, RZ, -R18, RZ ;  /* 0x80000012ff177210 */ /* 0x004fe40007f3e0ff */
[----:B------:R-:W-:-:S03]  /*0420*/  ISETP.LT.AND P0, PT, R19, RZ, PT ;  /* 0x000000ff1300720c */ /* 0x000fc60003f01270 */
[----:B------:R-:W-:Y:S01]  /*0430*/  IMAD.X R25, RZ, RZ, ~R19, P1 ;  /* 0x000000ffff197224 */ /* 0x000fe200008e0e13 */
[----:B------:R-:W-:-:S04]  /*0440*/  SEL R18, R23, R18, P0 ;  /* 0x0000001217127207 */ /* 0x000fc80000000000 */
[----:B------:R-:W-:Y:S02]  /*0450*/  SEL R19, R25, R19, P0 ;  /* 0x0000001319137207 */ /* 0x000fe40000000000 */
[----:B------:R-:W-:Y:S02]  /*0460*/  IADD3 R18, P0, PT, R18, R27, RZ ;  /* 0x0000001b12127210 */ /* 0x000fe40007f1e0ff */
[----:B-1----:R-:W-:Y:S02]  /*0470*/  IADD3 R21, P1, PT, RZ, -R14, RZ ;  /* 0x8000000eff157210 */ /* 0x002fe40007f3e0ff */
[----:B------:R-:W-:Y:S01]  /*0480*/  IADD3 R25, P3, PT, RZ, -R18, RZ ;  /* 0x80000012ff197210 */ /* 0x000fe20007f7e0ff */
[----:B------:R-:W-:Y:S01]  /*0490*/  IMAD.X R19, R19, 0x1, R8, P0 ;  /* 0x0000000113137824 */ /* 0x000fe200000e0608 */
[----:B------:R-:W-:Y:S01]  /*04a0*/  ISETP.LT.AND P0, PT, R15, RZ, PT ;  /* 0x000000ff0f00720c */ /* 0x000fe20003f01270 */
[----:B------:R1:W2:Y:S01]  /*04b0*/  LDS.64 R8, [R20+UR5] ;  /* 0x0000000514087984 */ /* 0x0002a20008000a00 */
[----:B------:R-:W-:-:S02]  /*04c0*/  IMAD.X R23, RZ, RZ, ~R15, P1 ;  /* 0x000000ffff177224 */ /* 0x000fc400008e0e0f */
[----:B------:R-:W-:Y:S01]  /*04d0*/  ISETP.LT.AND P2, PT, R19, RZ, PT ;  /* 0x000000ff1300720c */ /* 0x000fe20003f41270 */
[----:B------:R-:W-:-:S03]  /*04e0*/  IMAD.X R22, RZ, RZ, ~R19, P3 ;  /* 0x000000ffff167224 */ /* 0x000fc600018e0e13 */
[----:B------:R-:W-:Y:S01]  /*04f0*/  SEL R25, R25, R18, P2 ;  /* 0x0000001219197207 */ /* 0x000fe20001000000 */
[----:B-1----:R-:W-:Y:S01]  /*0500*/  VIADD R20, R20, UR5 ;  /* 0x0000000514147c36 */ /* 0x002fe20008000000 */
[----:B------:R-:W-:Y:S02]  /*0510*/  SEL R18, R21, R14, P0 ;  /* 0x0000000e15127207 */ /* 0x000fe40000000000 */
[----:B------:R-:W-:Y:S02]  /*0520*/  SEL R14, R22, R19, P2 ;  /* 0x00000013160e7207 */ /* 0x000fe40001000000 */
[----:B------:R-:W-:Y:S02]  /*0530*/  SEL R19, R23, R15, P0 ;  /* 0x0000000f17137207 */ /* 0x000fe40000000000 */
[----:B------:R-:W-:Y:S02]  /*0540*/  IADD3 R18, P0, PT, R18, R25, RZ ;  /* 0x0000001912127210 */ /* 0x000fe40007f1e0ff */
[----:B----4-:R-:W-:-:S02]  /*0550*/  IADD3 R21, P1, PT, RZ, -R10, RZ ;  /* 0x8000000aff157210 */ /* 0x010fc40007f3e0ff */
[----:B------:R-:W-:Y:S01]  /*0560*/  IADD3 R25, P3, PT, RZ, -R18, RZ ;  /* 0x80000012ff197210 */ /* 0x000fe20007f7e0ff */
[----:B------:R-:W-:Y:S01]  /*0570*/  IMAD.X R19, R19, 0x1, R14, P0 ;  /* 0x0000000113137824 */ /* 0x000fe200000e060e */
[----:B------:R-:W-:Y:S01]  /*0580*/  ISETP.LT.AND P0, PT, R11, RZ, PT ;  /* 0x000000ff0b00720c */ /* 0x000fe20003f01270 */
[----:B------:R1:W3:Y:S01]  /*0590*/  LDS.64 R14, [R20+UR5] ;  /* 0x00000005140e7984 */ /* 0x0002e20008000a00 */
[----:B------:R-:W-:Y:S02]  /*05a0*/  IMAD.X R23, RZ, RZ, ~R11, P1 ;  /* 0x000000ffff177224 */ /* 0x000fe400008e0e0b */
[----:B------:R-:W-:Y:S01]  /*05b0*/  ISETP.LT.AND P2, PT, R19, RZ, PT ;  /* 0x000000ff1300720c */ /* 0x000fe20003f41270 */
[----:B------:R-:W-:-:S03]  /*05c0*/  IMAD.X R22, RZ, RZ, ~R19, P3 ;  /* 0x000000ffff167224 */ /* 0x000fc600018e0e13 */
[----:B------:R-:W-:Y:S02]  /*05d0*/  SEL R25, R25, R18, P2 ;  /* 0x0000001219197207 */ /* 0x000fe40001000000 */
[----:B------:R-:W-:Y:S02]  /*05e0*/  SEL R18, R21, R10, P0 ;  /* 0x0000000a15127207 */ /* 0x000fe40000000000 */
[----:B------:R-:W-:Y:S02]  /*05f0*/  SEL R21, R23, R11, P0 ;  /* 0x0000000b17157207 */ /* 0x000fe40000000000 */
[----:B------:R-:W-:Y:S01]  /*0600*/  SEL R10, R22, R19, P2 ;  /* 0x00000013160a7207 */ /* 0x000fe20001000000 */
[----:B------:R-:W-:Y:S01]  /*0610*/  VIADD R19, R20, UR5 ;  /* 0x0000000514137c36 */ /* 0x000fe20008000000 */
[----:B------:R-:W-:Y:S02]  /*0620*/  IADD3 R18, P0, PT, R18, R25, RZ ;  /* 0x0000001912127210 */ /* 0x000fe40007f1e0ff */
[----:B--2---:R-:W-:-:S03]  /*0630*/  IADD3 R23, P1, PT, RZ, -R8, RZ ;  /* 0x80000008ff177210 */ /* 0x004fc60007f3e0ff */
[----:B------:R-:W-:Y:S01]  /*0640*/  IMAD.X R21, R21, 0x1, R10, P0 ;  /* 0x0000000115157824 */ /* 0x000fe200000e060a */
[----:B------:R-:W-:Y:S01]  /*0650*/  IADD3 R27, P3, PT, RZ, -R18, RZ ;  /* 0x80000012ff1b7210 */ /* 0x000fe20007f7e0ff */
[----:B------:R2:W4:Y:S01]  /*0660*/  LDS.64 R10, [R19+UR5] ;  /* 0x00000005130a7984 */ /* 0x0005220008000a00 */
[----:B------:R-:W-:Y:S01]  /*0670*/  ISETP.LT.AND P0, PT, R9, RZ, PT ;  /* 0x000000ff0900720c */ /* 0x000fe20003f01270 */
[----:B------:R-:W-:Y:S01]  /*0680*/  IMAD.X R25, RZ, RZ, ~R9, P1 ;  /* 0x000000ffff197224 */ /* 0x000fe200008e0e09 */
[----:B------:R-:W-:Y:S02]  /*0690*/  ISETP.LT.AND P2, PT, R21, RZ, PT ;  /* 0x000000ff1500720c */ /* 0x000fe40003f41270 */
[----:B-1----:R-:W-:Y:S02]  /*06a0*/  SEL R20, R23, R8, P0 ;  /* 0x0000000817147207 */ /* 0x002fe40000000000 */
[----:B------:R-:W-:Y:S01]  /*06b0*/  SEL R27, R27, R18, P2 ;  /* 0x000000121b1b7207 */ /* 0x000fe20001000000 */
[----:B------:R-:W-:Y:S01]  /*06c0*/  IMAD.X R18, RZ, RZ, ~R21, P3 ;  /* 0x000000ffff127224 */ /* 0x000fe200018e0e15 */
[----:B------:R-:W-:-:S02]  /*06d0*/  SEL R8, R25, R9, P0 ;  /* 0x0000000919087207 */ /* 0x000fc40000000000 */
[----:B------:R-:W-:Y:S02]  /*06e0*/  IADD3 R20, P0, PT, R20, R27, RZ ;  /* 0x0000001b14147210 */ /* 0x000fe40007f1e0ff */
[----:B------:R-:W-:Y:S01]  /*06f0*/  SEL R21, R18, R21, P2 ;  /* 0x0000001512157207 */ /* 0x000fe20001000000 */
[----:B------:R-:W-:Y:S01]  /*0700*/  VIADD R18, R19, UR5 ;  /* 0x0000000513127c36 */ /* 0x000fe20008000000 */
[----:B------:R-:W-:-:S03]  /*0710*/  IADD3 R25, P3, PT, RZ, -R20, RZ ;  /* 0x80000014ff197210 */ /* 0x000fc60007f7e0ff */
[----:B--2---:R-:W-:Y:S01]  /*0720*/  IMAD.X R19, R8, 0x1, R21, P0 ;  /* 0x0000000108137824 */ /* 0x004fe200000e0615 */
[-C--:B---3--:R-:W-:Y:S01]  /*0730*/  IADD3 R21, P1, PT, RZ, -R14.reuse, RZ ;  /* 0x8000000eff157210 */ /* 0x088fe20007f3e0ff */
[----:B------:R1:W2:Y:S01]  /*0740*/  LDS.64 R8, [R18+UR5] ;  /* 0x0000000512087984 */ /* 0x0002a20008000a00 */
[----:B------:R-:W-:Y:S02]  /*0750*/  ISETP.LT.AND P0, PT, R15, RZ, PT ;  /* 0x000000ff0f00720c */ /* 0x000fe40003f01270 */
[----:B------:R-:W-:Y:S01]  /*0760*/  ISETP.LT.AND P2, PT, R19, RZ, PT ;  /* 0x000000ff1300720c */ /* 0x000fe20003f41270 */
[----:B------:R-:W-:Y:S01]  /*0770*/  IMAD.X R23, RZ, RZ, ~R15, P1 ;  /* 0x000000ffff177224 */ /* 0x000fe200008e0e0f */
[----:B------:R-:W-:Y:S02]  /*0780*/  SEL R14, R21, R14, P0 ;  /* 0x0000000e150e7207 */ /* 0x000fe40000000000 */
[----:B------:R-:W-:Y:S01]  /*0790*/  SEL R25, R25, R20, P2 ;  /* 0x0000001419197207 */ /* 0x000fe20001000000 */
[----:B------:R-:W-:Y:S01]  /*07a0*/  IMAD.X R20, RZ, RZ, ~R19, P3 ;  /* 0x000000ffff147224 */ /* 0x000fe200018e0e13 */
[----:B------:R-:W-:-:S04]  /*07b0*/  SEL R15, R23, R15, P0 ;  /* 0x0000000f170f7207 */ /* 0x000fc80000000000 */
[----:B------:R-:W-:Y:S02]  /*07c0*/  SEL R20, R20, R19, P2 ;  /* 0x0000001314147207 */ /* 0x000fe40001000000 */
[----:B------:R-:W-:Y:S01]  /*07d0*/  IADD3 R19, P0, PT, R14, R25, RZ ;  /* 0x000000190e137210 */ /* 0x000fe20007f1e0ff */
[----:B------:R-:W-:-:S04]  /*07e0*/  VIADD R14, R18, UR5 ;  /* 0x00000005120e7c36 */ /* 0x000fc80008000000 */
[----:B-1----:R-:W-:Y:S01]  /*07f0*/  IMAD.X R18, R15, 0x1, R20, P0 ;  /* 0x000000010f127824 */ /* 0x002fe200000e0614 */
[-C--:B------:R-:W-:Y:S01]  /*0800*/  IADD3 R20, P3, PT, RZ, -R19.reuse, RZ ;  /* 0x80000013ff147210 */ /* 0x080fe20007f7e0ff */
[----:B------:R-:W1:Y:S01]  /*0810*/  LDS.64 R14, [R14+UR5] ;  /* 0x000000050e0e7984 */ /* 0x000e620008000a00 */
[-C--:B----4-:R-:W-:Y:S02]  /*0820*/  IADD3 R21, P1, PT, RZ, -R10.reuse, RZ ;  /* 0x8000000aff157210 */ /* 0x090fe40007f3e0ff */
[----:B------:R-:W-:Y:S01]  /*0830*/  ISETP.LT.AND P2, PT, R18, RZ, PT ;  /* 0x000000ff1200720c */ /* 0x000fe20003f41270 */
[----:B------:R-:W-:Y:S01]  /*0840*/  IMAD.X R25, RZ, RZ, ~R18, P3 ;  /* 0x000000ffff197224 */ /* 0x000fe200018e0e12 */
[----:B------:R-:W-:Y:S02]  /*0850*/  ISETP.LT.AND P0, PT, R11, RZ, PT ;  /* 0x000000ff0b00720c */ /* 0x000fe40003f01270 */
[----:B------:R-:W-:Y:S01]  /*0860*/  SEL R23, R20, R19, P2 ;  /* 0x0000001314177207 */ /* 0x000fe20001000000 */
[----:B------:R-:W-:Y:S01]  /*0870*/  IMAD.X R19, RZ, RZ, ~R11, P1 ;  /* 0x000000ffff137224 */ /* 0x000fe200008e0e0b */
[----:B------:R-:W-:-:S02]  /*0880*/  SEL R10, R21, R10, P0 ;  /* 0x0000000a150a7207 */ /* 0x000fc40000000000 */
[----:B------:R-:W-:Y:S02]  /*0890*/  SEL R18, R25, R18, P2 ;  /* 0x0000001219127207 */ /* 0x000fe40001000000 */
[----:B------:R-:W-:Y:S01]  /*08a0*/  SEL R11, R19, R11, P0 ;  /* 0x0000000b130b7207 */ /* 0x000fe20000000000 */
[----:B------:R-:W3:Y:S01]  /*08b0*/  LDC R25, c[0x0][0x360] ;  /* 0x0000d800ff197b82 */ /* 0x000ee20000000800 */
[----:B------:R-:W-:Y:S02]  /*08c0*/  IADD3 R10, P0, PT, R10, R23, RZ ;  /* 0x000000170a0a7210 */ /* 0x000fe40007f1e0ff */
[----:B--2---:R-:W-:-:S03]  /*08d0*/  IADD3 R19, P1, PT, RZ, -R8, RZ ;  /* 0x80000008ff137210 */ /* 0x004fc60007f3e0ff */
[----:B------:R-:W-:Y:S01]  /*08e0*/  IMAD.X R11, R11, 0x1, R18, P0 ;  /* 0x000000010b0b7824 */ /* 0x000fe200000e0612 */
[----:B------:R-:W-:Y:S02]  /*08f0*/  IADD3 R23, P3, PT, RZ, -R10, RZ ;  /* 0x8000000aff177210 */ /* 0x000fe40007f7e0ff */
[----:B------:R-:W-:Y:S01]  /*0900*/  ISETP.LT.AND P0, PT, R9, RZ, PT ;  /* 0x000000ff0900720c */ /* 0x000fe20003f01270 */
[----:B------:R-:W-:Y:S01]  /*0910*/  IMAD.X R21, RZ, RZ, ~R9, P1 ;  /* 0x000000ffff157224 */ /* 0x000fe200008e0e09 */
[----:B------:R-:W-:Y:S01]  /*0920*/  ISETP.LT.AND P2, PT, R11, RZ, PT ;  /* 0x000000ff0b00720c */ /* 0x000fe20003f41270 */
[----:B------:R-:W-:Y:S01]  /*0930*/  IMAD.X R18, RZ, RZ, ~R11, P3 ;  /* 0x000000ffff127224 */ /* 0x000fe200018e0e0b */
[----:B------:R-:W-:Y:S02]  /*0940*/  SEL R8, R19, R8, P0 ;  /* 0x0000000813087207 */ /* 0x000fe40000000000 */
[----:B------:R-:W-:Y:S02]  /*0950*/  SEL R23, R23, R10, P2 ;  /* 0x0000000a17177207 */ /* 0x000fe40001000000 */
[----:B------:R-:W-:-:S02]  /*0960*/  SEL R9, R21, R9, P0 ;  /* 0x0000000915097207 */ /* 0x000fc40000000000 */
[----:B------:R-:W-:Y:S02]  /*0970*/  SEL R10, R18, R11, P2 ;  /* 0x0000000b120a7207 */ /* 0x000fe40001000000 */
[----:B------:R-:W-:Y:S01]  /*0980*/  IADD3 R8, P0, PT, R8, R23, RZ ;  /* 0x0000001708087210 */ /* 0x000fe20007f1e0ff */
[----:B---3--:R-:W-:-:S03]  /*0990*/  IMAD R12, R25, 0x40, R12 ;  /* 0x00000040190c7824 */ /* 0x008fc600078e020c */
[----:B------:R-:W-:Y:S01]  /*09a0*/  IADD3 R21, P3, PT, RZ, -R8, RZ ;  /* 0x80000008ff157210 */ /* 0x000fe20007f7e0ff */
[----:B------:R-:W-:Y:S01]  /*09b0*/  IMAD.X R9, R9, 0x1, R10, P0 ;  /* 0x0000000109097824 */ /* 0x000fe200000e060a */
[----:B-1----:R-:W-:Y:S02]  /*09c0*/  IADD3 R11, P1, PT, RZ, -R14, RZ ;  /* 0x8000000eff0b7210 */ /* 0x002fe40007f3e0ff */
[----:B------:R-:W-:Y:S01]  /*09d0*/  ISETP.LT.AND P0, PT, R15, RZ, PT ;  /* 0x000000ff0f00720c */ /* 0x000fe20003f01270 */
[----:B------:R-:W-:Y:S01]  /*09e0*/  IMAD.X R10, RZ, RZ, ~R9, P3 ;  /* 0x000000ffff0a7224 */ /* 0x000fe200018e0e09 */
[----:B------:R-:W-:Y:S01]  /*09f0*/  ISETP.LT.AND P2, PT, R9, RZ, PT ;  /* 0x000000ff0900720c */ /* 0x000fe20003f41270 */
[----:B------:R-:W-:-:S03]  /*0a00*/  IMAD.X R19, RZ, RZ, ~R15, P1 ;  /* 0x000000ffff137224 */ /* 0x000fc600008e0e0f */
[----:B------:R-:W-:Y:S02]  /*0a10*/  SEL R21, R21, R8, P2 ;  /* 0x0000000815157207 */ /* 0x000fe40001000000 */
[----:B------:R-:W-:Y:S02]  /*0a20*/  SEL R10, R10, R9, P2 ;  /* 0x000000090a0a7207 */ /* 0x000fe40001000000 */
[----:B------:R-:W-:Y:S02]  /*0a30*/  SEL R8, R11, R14, P0 ;  /* 0x0000000e0b087207 */ /* 0x000fe40000000000 */
[----:B------:R-:W-:Y:S02]  /*0a40*/  SEL R9, R19, R15, P0 ;  /* 0x0000000f13097207 */ /* 0x000fe40000000000 */
[----:B------:R-:W-:Y:S02]  /*0a50*/  ISETP.NE.AND P0, PT, R16, RZ, PT ;  /* 0x000000ff1000720c */ /* 0x000fe40003f05270 */
[----:B------:R-:W-:-:S05]  /*0a60*/  IADD3 R8, P1, PT, R8, R21, RZ ;  /* 0x0000001508087210 */ /* 0x000fca0007f3e0ff */
[----:B------:R-:W-:-:S06]  /*0a70*/  IMAD.X R9, R9, 0x1, R10, P1 ;  /* 0x0000000109097824 */ /* 0x000fcc00008e060a */
[----:B------:R-:W-:Y:S05]  /*0a80*/  @P0 BRA `(.L_x_2110) ;  /* 0xfffffff800240947 */ /* 0x000fea000383ffff */
[----:B------:R-:W-:-:S07]  /*0a90*/  VIADD R13, R13, 0x1 ;  /* 0x000000010d0d7836 */ /* 0x000fce0000000000 */
.L_x_2109:
        /* <DEDUP_REMOVED lines=8> */
[-C--:B-1----:R-:W-:Y:S01]  /*0b20*/  IADD3 R23, P4, PT, RZ, -R8.reuse, RZ ;  /* 0x80000008ff177210 */ /* 0x082fe20007f9e0ff */
[----:B------:R-:W-:Y:S01]  /*0b30*/  VIADD R13, R13, 0x4 ;  /* 0x000000040d0d7836 */ /* 0x000fe20000000000 */
[----:B------:R-:W-:Y:S01]  /*0b40*/  ISETP.LT.AND P3, PT, R9, RZ, PT ;  /* 0x000000ff0900720c */ /* 0x000fe20003f61270 */
[----:B------:R-:W-:Y:S02]  /*0b50*/  IMAD R7, R7, 0x8, R0 ;  /* 0x0000000807077824 */ /* 0x000fe400078e0200 */
[----:B------:R-:W-:Y:S01]  /*0b60*/  IMAD.X R22, RZ, RZ, ~R9, P4 ;  /* 0x000000ffff167224 */ /* 0x000fe200020e0e09 */
[----:B------:R-:W-:Y:S02]  /*0b70*/  SEL R20, R23, R8, P3 ;  /* 0x0000000817147207 */ /* 0x000fe40001800000 */
[----:B------:R-:W1:Y:S01]  /*0b80*/  LDS.64 R16, [R7] ;  /* 0x0000000007107984 */ /* 0x000e620000000a00 */
[----:B--2---:R-:W-:-:S04]  /*0b90*/  IMAD R12, R25, 0x8, R7 ;  /* 0x00000008190c7824 */ /* 0x004fc800078e0207 */
[C---:B------:R-:W-:Y:S01]  /*0ba0*/  IMAD R18, R25.reuse, 0x8, R12 ;  /* 0x0000000819127824 */ /* 0x040fe200078e020c */
[----:B------:R2:W3:Y:S03]  /*0bb0*/  LDS.64 R14, [R12] ;  /* 0x000000000c0e7984 */ /* 0x0004e60000000a00 */
[----:B------:R-:W-:Y:S01]  /*0bc0*/  IMAD R8, R25, 0x8, R18 ;  /* 0x0000000819087824 */ /* 0x000fe200078e0212 */
[----:B------:R-:W4:Y:S01]  /*0bd0*/  LDS.64 R10, [R18] ;  /* 0x00000000120a7984 */ /* 0x000f220000000a00 */
[----:B-1----:R-:W-:Y:S02]  /*0be0*/  IADD3 R21, P2, PT, RZ, -R16, RZ ;  /* 0x80000010ff157210 */ /* 0x002fe40007f5e0ff */
[----:B------:R-:W-:-:S03]  /*0bf0*/  ISETP.LT.AND P1, PT, R17, RZ, PT ;  /* 0x000000ff1100720c */ /* 0x000fc60003f21270 */
[----:B------:R-:W-:Y:S01]  /*0c00*/  IMAD.X R23, RZ, RZ, ~R17, P2 ;  /* 0x000000ffff177224 */ /* 0x000fe200010e0e11 */
[----:B------:R-:W-:Y:S02]  /*0c10*/  SEL R7, R21, R16, P1 ;  /* 0x0000001015077207 */ /* 0x000fe40000800000 */
[----:B------:R-:W-:Y:S02]  /*0c20*/  SEL R21, R22, R9, P3 ;  /* 0x0000000916157207 */ /* 0x000fe40001800000 */
[----:B--2---:R-:W-:Y:S01]  /*0c30*/  SEL R12, R23, R17, P1 ;  /* 0x00000011170c7207 */ /* 0x004fe20000800000 */
[----:B------:R-:W1:Y:S01]  /*0c40*/  LDS.64 R8, [R8] ;  /* 0x0000000008087984 */ /* 0x000e620000000a00 */
[----:B------:R-:W-:-:S04]  /*0c50*/  IADD3 R7, P1, PT, R7, R20, RZ ;  /* 0x0000001407077210 */ /* 0x000fc80007f3e0ff */
[----:B------:R-:W-:Y:S01]  /*0c60*/  IADD3 R16, P4, PT, RZ, -R7, RZ ;  /* 0x80000007ff107210 */ /* 0x000fe20007f9e0ff */
[----:B------:R-:W-:Y:S01]  /*0c70*/  IMAD.X R12, R12, 0x1, R21, P1 ;  /* 0x000000010c0c7824 */ /* 0x000fe200008e0615 */
[----:B---3--:R-:W-:Y:S02]  /*0c80*/  IADD3 R17, P2, PT, RZ, -R14, RZ ;  /* 0x8000000eff117210 */ /* 0x008fe40007f5e0ff */
        /* <DEDUP_REMOVED lines=13> */
[----:B------:R-:W-:Y:S02]  /*0d60*/  IMAD.X R17, RZ, RZ, ~R11, P2 ;  /* 0x000000ffff117224 */ /* 0x000fe400010e0e0b */
[----:B------:R-:W-:Y:S01]  /*0d70*/  IMAD.X R21, RZ, RZ, ~R12, P4 ;  /* 0x000000ffff157224 */ /* 0x000fe200020e0e0c */
[----:B------:R-:W-:-:S04]  /*0d80*/  ISETP.LT.AND P3, PT, R12, RZ, PT ;  /* 0x000000ff0c00720c */ /* 0x000fc80003f61270 */
[----:B------:R-:W-:Y:S02]  /*0d90*/  SEL R14, R14, R7, P3 ;  /* 0x000000070e0e7207 */ /* 0x000fe40001800000 */
[----:B------:R-:W-:Y:S02]  /*0da0*/  SEL R7, R15, R10, P1 ;  /* 0x0000000a0f077207 */ /* 0x000fe40000800000 */
[----:B------:R-:W-:Y:S02]  /*0db0*/  SEL R10, R17, R11, P1 ;  /* 0x0000000b110a7207 */ /* 0x000fe40000800000 */
[----:B------:R-:W-:Y:S02]  /*0dc0*/  SEL R15, R21, R12, P3 ;  /* 0x0000000c150f7207 */ /* 0x000fe40001800000 */
[----:B------:R-:W-:Y:S02]  /*0dd0*/  IADD3 R7, P1, PT, R7, R14, RZ ;  /* 0x0000000e07077210 */ /* 0x000fe40007f3e0ff */
[----:B-1----:R-:W-:-:S02]  /*0de0*/  IADD3 R11, P3, PT, RZ, -R8, RZ ;  /* 0x80000008ff0b7210 */ /* 0x002fc40007f7e0ff */
[----:B------:R-:W-:Y:S01]  /*0df0*/  IADD3 R12, P4, PT, RZ, -R7, RZ ;  /* 0x80000007ff0c7210 */ /* 0x000fe20007f9e0ff */
[----:B------:R-:W-:Y:S01]  /*0e00*/  IMAD.X R10, R10, 0x1, R15, P1 ;  /* 0x000000010a0a7824 */ /* 0x000fe200008e060f */
[----:B------:R-:W-:-:S03]  /*0e10*/  ISETP.LT.AND P1, PT, R9, RZ, PT ;  /* 0x000000ff0900720c */ /* 0x000fc60003f21270 */
[----:B------:R-:W-:Y:S01]  /*0e20*/  IMAD.X R15, RZ, RZ, ~R10, P4 ;  /* 0x000000ffff0f7224 */ /* 0x000fe200020e0e0a */
[----:B------:R-:W-:Y:S02]  /*0e30*/  ISETP.LT.AND P2, PT, R10, RZ, PT ;  /* 0x000000ff0a00720c */ /* 0x000fe40003f41270 */
[----:B------:R-:W-:Y:S02]  /*0e40*/  SEL R8, R11, R8, P1 ;  /* 0x000000080b087207 */ /* 0x000fe40000800000 */
[----:B------:R-:W-:Y:S01]  /*0e50*/  SEL R11, R12, R7, P2 ;  /* 0x000000070c0b7207 */ /* 0x000fe20001000000 */
[----:B------:R-:W-:Y:S01]  /*0e60*/  IMAD.X R7, RZ, RZ, ~R9, P3 ;  /* 0x000000ffff077224 */ /* 0x000fe200018e0e09 */
[----:B------:R-:W-:Y:S02]  /*0e70*/  SEL R10, R15, R10, P2 ;  /* 0x0000000a0f0a7207 */ /* 0x000fe40001000000 */
[----:B------:R-:W-:Y:S02]  /*0e80*/  IADD3 R8, P3, PT, R8, R11, RZ ;  /* 0x0000000b08087210 */ /* 0x000fe40007f7e0ff */
[----:B------:R-:W-:-:S05]  /*0e90*/  SEL R9, R7, R9, P1 ;  /* 0x0000000907097207 */ /* 0x000fca0000800000 */
[----:B------:R-:W-:-:S07]  /*0ea0*/  IMAD.X R9, R9, 0x1, R10, P3 ;  /* 0x0000000109097824 */ /* 0x000fce00018e060a */
.L_x_2112:
[----:B------:R-:W-:Y:S05]  /*0eb0*/  @!P0 BRA `(.L_x_2111) ;  /* 0x0000000000cc8947 */ /* 0x000fea0003800000 */
[----:B------:R-:W-:Y:S02]  /*0ec0*/  ISETP.NE.AND P1, PT, R19, 0x1, PT ;  /* 0x000000011300780c */ /* 0x000fe40003f25270 */
[----:B------:R-:W-:-:S04]  /*0ed0*/  LOP3.LUT R6, R6, 0x1, RZ, 0xc0, !PT ;  /* 0x0000000106067812 */ /* 0x000fc800078ec0ff */
[----:B------:R-:W-:-:S07]  /*0ee0*/  ISETP.NE.U32.AND P0, PT, R6, 0x1, PT ;  /* 0x000000010600780c */ /* 0x000fce0003f05070 */
[----:B------:R-:W-:Y:S06]  /*0ef0*/  @!P1 BRA `(.L_x_2113) ;  /* 0x00000000007c9947 */ /* 0x000fec0003800000 */
[----:B------:R-:W2:Y:S01]  /*0f00*/  LDC R15, c[0x0][0x360] ;  /* 0x0000d800ff0f7b82 */ /* 0x000ea20000000800 */
[----:B------:R-:W-:Y:S01]  /*0f10*/  IMAD R7, R13, UR8, RZ ;  /* 0x000000080d077c24 */ /* 0x000fe2000f8e02ff */
[----:B-1----:R-:W-:Y:S01]  /*0f20*/  ISETP.LT.AND P3, PT, R9, RZ, PT ;  /* 0x000000ff0900720c */ /* 0x002fe20003f61270 */
[----:B------:R-:W-:Y:S01]  /*0f30*/  VIADD R13, R13, 0x2 ;  /* 0x000000020d0d7836 */ /* 0x000fe20000000000 */
[----:B------:R-:W-:Y:S01]  /*0f40*/  IADD3 R17, P4, PT, RZ, -R8, RZ ;  /* 0x80000008ff117210 */ /* 0x000fe20007f9e0ff */
[----:B------:R-:W-:-:S03]  /*0f50*/  IMAD R12, R7, 0x8, R0 ;  /* 0x00000008070c7824 */ /* 0x000fc600078e0200 */
[----:B------:R-:W-:Y:S01]  /*0f60*/  SEL R14, R17, R8, P3 ;  /* 0x00000008110e7207 */ /* 0x000fe20001800000 */
[----:B------:R-:W-:Y:S01]  /*0f70*/  IMAD.X R8, RZ, RZ, ~R9, P4 ;  /* 0x000000ffff087224 */ /* 0x000fe200020e0e09 */
[----:B------:R-:W1:Y:S04]  /*0f80*/  LDS.64 R10, [R12] ;  /* 0x000000000c0a7984 */ /* 0x000e680000000a00 */
[----:B------:R-:W-:Y:S01]  /*0f90*/  SEL R8, R8, R9, P3 ;  /* 0x0000000908087207 */ /* 0x000fe20001800000 */
[----:B--2---:R-:W-:-:S06]  /*0fa0*/  IMAD R6, R15, 0x8, R12 ;  /* 0x000000080f067824 */ /* 0x004fcc00078e020c */
[----:B------:R-:W2:Y:S01]  /*0fb0*/  LDS.64 R6, [R6] ;  /* 0x0000000006067984 */ /* 0x000ea20000000a00 */
[----:B-1----:R-:W-:Y:S02]  /*0fc0*/  IADD3 R15, P2, PT, RZ, -R10, RZ ;  /* 0x8000000aff0f7210 */ /* 0x002fe40007f5e0ff */
[----:B------:R-:W-:-:S03]  /*0fd0*/  ISETP.LT.AND P1, PT, R11, RZ, PT ;  /* 0x000000ff0b00720c */ /* 0x000fc60003f21270 */
[----:B------:R-:W-:Y:S01]  /*0fe0*/  IMAD.X R17, RZ, RZ, ~R11, P2 ;  /* 0x000000ffff117224 */ /* 0x000fe200010e0e0b */
[----:B------:R-:W-:-:S04]  /*0ff0*/  SEL R15, R15, R10, P1 ;  /* 0x0000000a0f0f7207 */ /* 0x000fc80000800000 */
[----:B------:R-:W-:Y:S02]  /*1000*/  SEL R17, R17, R11, P1 ;  /* 0x0000000b11117207 */ /* 0x000fe40000800000 */
[----:B------:R-:W-:-:S04]  /*1010*/  IADD3 R14, P1, PT, R15, R14, RZ ;  /* 0x0000000e0f0e7210 */ /* 0x000fc80007f3e0ff */
[----:B------:R-:W-:Y:S01]  /*1020*/  IADD3 R11, P4, PT, RZ, -R14, RZ ;  /* 0x8000000eff0b7210 */ /* 0x000fe20007f9e0ff */
[----:B------:R-:W-:Y:S01]  /*1030*/  IMAD.X R17, R17, 0x1, R8, P1 ;  /* 0x0000000111117824 */ /* 0x000fe200008e0608 */
[----:B--2---:R-:W-:-:S03]  /*1040*/  ISETP.LT.AND P2, PT, R7, RZ, PT ;  /* 0x000000ff0700720c */ /* 0x004fc60003f41270 */
[----:B------:R-:W-:Y:S01]  /*1050*/  IMAD.X R10, RZ, RZ, ~R17, P4 ;  /* 0x000000ffff0a7224 */ /* 0x000fe200020e0e11 */
[-C--:B------:R-:W-:Y:S02]  /*1060*/  IADD3 R9, P3, PT, RZ, -R6.reuse, RZ ;  /* 0x80000006ff097210 */ /* 0x080fe40007f7e0ff */
[----:B------:R-:W-:Y:S02]  /*1070*/  ISETP.LT.AND P1, PT, R17, RZ, PT ;  /* 0x000000ff1100720c */ /* 0x000fe40003f21270 */
[----:B------:R-:W-:Y:S01]  /*1080*/  SEL R9, R9, R6, P2 ;  /* 0x0000000609097207 */ /* 0x000fe20001000000 */
[----:B------:R-:W-:Y:S01]  /*1090*/  IMAD.X R6, RZ, RZ, ~R7, P3 ;  /* 0x000000ffff067224 */ /* 0x000fe200018e0e07 */
[----:B------:R-:W-:-:S04]  /*10a0*/  SEL R8, R11, R14, P1 ;  /* 0x0000000e0b087207 */ /* 0x000fc80000800000 */
[----:B------:R-:W-:Y:S02]  /*10b0*/  IADD3 R8, P3, PT, R9, R8, RZ ;  /* 0x0000000809087210 */ /* 0x000fe40007f7e0ff */
[----:B------:R-:W-:Y:S02]  /*10c0*/  SEL R6, R6, R7, P2 ;  /* 0x0000000706067207 */ /* 0x000fe40001000000 */
[----:B------:R-:W-:-:S05]  /*10d0*/  SEL R9, R10, R17, P1 ;  /* 0x000000110a097207 */ /* 0x000fca0000800000 */
[----:B------:R-:W-:-:S07]  /*10e0*/  IMAD.X R9, R6, 0x1, R9, P3 ;  /* 0x0000000106097824 */ /* 0x000fce00018e0609 */
.L_x_2113:
[----:B------:R-:W-:Y:S05]  /*10f0*/  @P0 BRA `(.L_x_2111) ;  /* 0x00000000003c0947 */ /* 0x000fea0003800000 */
[----:B------:R-:W-:Y:S01]  /*1100*/  IMAD R13, R13, UR8, RZ ;  /* 0x000000080d0d7c24 */ /* 0x000fe2000f8e02ff */
[----:B-1----:R-:W-:-:S03]  /*1110*/  ISETP.LT.AND P2, PT, R9, RZ, PT ;  /* 0x000000ff0900720c */ /* 0x002fc60003f41270 */
[----:B------:R-:W-:Y:S01]  /*1120*/  IMAD R6, R13, 0x8, R0 ;  /* 0x000000080d067824 */ /* 0x000fe200078e0200 */
[----:B------:R-:W-:-:S04]  /*1130*/  IADD3 R13, P3, PT, RZ, -R8, RZ ;  /* 0x80000008ff0d7210 */ /* 0x000fc80007f7e0ff */
[----:B------:R-:W-:Y:S01]  /*1140*/  SEL R13, R13, R8, P2 ;  /* 0x000000080d0d7207 */ /* 0x000fe20001000000 */
[----:B------:R-:W1:Y:S01]  /*1150*/  LDS.64 R6, [R6] ;  /* 0x0000000006067984 */ /* 0x000e620000000a00 */
[----:B------:R-:W-:-:S05]  /*1160*/  IMAD.X R10, RZ, RZ, ~R9, P3 ;  /* 0x000000ffff0a7224 */ /* 0x000fca00018e0e09 */
[----:B------:R-:W-:Y:S02]  /*1170*/  SEL R9, R10, R9, P2 ;  /* 0x000000090a097207 */ /* 0x000fe40001000000 */
[----:B-1----:R-:W-:Y:S02]  /*1180*/  ISETP.LT.AND P1, PT, R7, RZ, PT ;  /* 0x000000ff0700720c */ /* 0x002fe40003f21270 */
[----:B------:R-:W-:-:S04]  /*1190*/  IADD3 R11, P0, PT, RZ, -R6, RZ ;  /* 0x80000006ff0b7210 */ /* 0x000fc80007f1e0ff */
[----:B------:R-:W-:Y:S01]  /*11a0*/  SEL R8, R11, R6, P1 ;  /* 0x000000060b087207 */ /* 0x000fe20000800000 */
[----:B------:R-:W-:-:S03]  /*11b0*/  IMAD.X R11, RZ, RZ, ~R7, P0 ;  /* 0x000000ffff0b7224 */ /* 0x000fc600000e0e07 */
[----:B------:R-:W-:Y:S02]  /*11c0*/  IADD3 R8, P0, PT, R13, R8, RZ ;  /* 0x000000080d087210 */ /* 0x000fe40007f1e0ff */
[----:B------:R-:W-:-:S05]  /*11d0*/  SEL R6, R11, R7, P1 ;  /* 0x000000070b067207 */ /* 0x000fca0000800000 */
[----:B------:R-:W-:-:S07]  /*11e0*/  IMAD.X R9, R9, 0x1, R6, P0 ;  /* 0x0000000109097824 */ /* 0x000fce00000e0606 */
.L_x_2111:
[----:B-1----:R1:W-:Y:S02]  /*11f0*/  STS.64 [R0], R8 ;  /* 0x0000000800007388 */ /* 0x0023e40000000a00 */
.L_x_2108:
[----:B------:R-:W2:Y:S01]  /*1200*/  LDCU.64 UR10, c[0x0][0x380] ;  /* 0x00007000ff0a77ac */ /* 0x000ea20008000a00 */
[----:B------:R-:W-:Y:S02]  /*1210*/  IMAD.MOV.U32 R5, RZ, RZ, RZ ;  /* 0x000000ffff057224 */ /* 0x000fe400078e00ff */
[----:B------:R-:W-:-:S04]  /*1220*/  IMAD.WIDE.U32 R4, R2, UR9, R4 ;  /* 0x0000000902047c25 */ /* 0x000fc8000f8e0004 */
[----:B------:R-:W-:Y:S01]  /*1230*/  IMAD R3, R3, UR9, R5 ;  /* 0x0000000903037c24 */ /* 0x000fe2000f8e0205 */
[----:B--2---:R-:W-:-:S04]  /*1240*/  LEA R2, P0, R4, UR10, 0x3 ;  /* 0x0000000a04027c11 */ /* 0x004fc8000f8018ff */
[----:B------:R-:W-:-:S05]  /*1250*/  LEA.HI.X R3, R4, UR11, R3, 0x3, P0 ;  /* 0x0000000b04037c11 */ /* 0x000fca00080f1c03 */
[----:B0-----:R-:W-:Y:S01]  /*1260*/  STG.E.64 desc[UR6][R2.64], R8 ;  /* 0x0000000802007986 */ /* 0x001fe2000c101b06 */
[----:B------:R-:W-:Y:S05]  /*1270*/  EXIT ;  /* 0x000000000000794d */ /* 0x000fea0003800000 */
.L_x_2114:
        /* <DEDUP_REMOVED lines=16> */
.L_x_32953:


//--------------------- .text.contiguous_reducel13_i64 --------------------------
	.section	.text.contiguous_reducel13_i64,"ax",@progbits
	.align	128
        .global         contiguous_reducel13_i64
        .type           contiguous_reducel13_i64,@function
        .size           contiguous_reducel13_i64,(.L_x_32252 - contiguous_reducel13_i64)
        .other          contiguous_reducel13_i64,@"STO_CUDA_ENTRY STV_DEFAULT"
contiguous_reducel13_i64:
.text.contiguous_reducel13_i64:
        /* <DEDUP_REMOVED lines=29> */
[----:B------:R-:W-:Y:S01]  /*01d0*/  IMAD.U32 R2, RZ, RZ, UR4 ;  /* 0x00000004ff027e24 */ /* 0x000fe2000f8e00ff */
[----:B------:R-:W-:Y:S01]  /*01e0*/  UMOV UR4, URZ ;  /* 0x000000ff00047c82 */ /* 0x000fe20008000000 */
[----:B------:R-:W-:-:S03]  /*01f0*/  CS2R R28, SRZ ;  /* 0x00000000001c7805 */ /* 0x000fc6000001ff00 */
        /* <DEDUP_REMOVED lines=11> */
.L_x_2133:
[----:B------:R-:W-:-:S05]  /*02b0*/  IADD3 R27, PT, PT, R2, 0x3, RZ ;  /* 0x00000003021b7810 */ /* 0x000fca0007ffe0ff */
[----:B--2---:R-:W-:-:S06]  /*02c0*/  IMAD.WIDE.U32 R36, R27, 0x8, R20 ;  /* 0x000000081b247825 */ /* 0x004fcc00078e0014 */
[----:B------:R-:W2:Y:S02]  /*02d0*/  LDG.E.64 R36, desc[UR10][R36.64] ;  /* 0x0000000a24247981 */ /* 0x000ea4000c1e1b00 */
[----:B--2---:R-:W-:-:S13]  /*02e0*/  ISETP.NE.U32.AND P0, PT, R37, RZ, PT ;  /* 0x000000ff2500720c */ /* 0x004fda0003f05070 */
[----:B------:R-:W-:Y:S05]  /*02f0*/  @P0 BRA `(.L_x_2117) ;  /* 0x0000000000580947 */ /* 0x000fea0003800000 */
[----:B------:R-:W2:Y:S01]  /*0300*/  I2F.U32.RP R0, R36 ;  /* 0x0000002400007306 */ /* 0x000ea20000209000 */
[----:B------:R-:W-:Y:S01]  /*0310*/  IMAD.MOV R3, RZ, RZ, -R36 ;  /* 0x000000ffff037224 */ /* 0x000fe200078e0a24 */
[----:B------:R-:W-:-:S06]  /*0320*/  ISETP.NE.U32.AND P2, PT, R36, RZ, PT ;  /* 0x000000ff2400720c */ /* 0x000fcc0003f45070 */
[----:B--2---:R-:W2:Y:S02]  /*0330*/  MUFU.RCP R0, R0 ;  /* 0x0000000000007308 */ /* 0x004ea40000001000 */
[----:B--2---:R-:W-:-:S06]  /*0340*/  VIADD R8, R0, 0xffffffe ;  /* 0x0ffffffe00087836 */ /* 0x004fcc0000000000 */
[----:B------:R2:W4:Y:S02]  /*0350*/  F2I.FTZ.U32.TRUNC.NTZ R9, R8 ;  /* 0x0000000800097305 */ /* 0x000524000021f000 */
[----:B--2---:R-:W-:Y:S02]  /*0360*/  HFMA2 R8, -RZ, RZ, 0, 0 ;  /* 0x00000000ff087431 */ /* 0x004fe400000001ff */
[----:B----4-:R-:W-:-:S04]  /*0370*/  IMAD R3, R3, R9, RZ ;  /* 0x0000000903037224 */ /* 0x010fc800078e02ff */
[----:B------:R-:W-:-:S06]  /*0380*/  IMAD.HI.U32 R9, R9, R3, R8 ;  /* 0x0000000309097227 */ /* 0x000fcc00078e0008 */
[----:B------:R-:W-:-:S04]  /*0390*/  IMAD.HI.U32 R30, R9, R32, RZ ;  /* 0x00000020091e7227 */ /* 0x000fc800078e00ff */
[----:B------:R-:W-:-:S04]  /*03a0*/  IMAD.MOV R3, RZ, RZ, -R30 ;  /* 0x000000ffff037224 */ /* 0x000fc800078e0a1e */
[----:B------:R-:W-:-:S05]  /*03b0*/  IMAD R3, R36, R3, R32 ;  /* 0x0000000324037224 */ /* 0x000fca00078e0220 */
[----:B------:R-:W-:-:S13]  /*03c0*/  ISETP.GE.U32.AND P0, PT, R3, R36, PT ;  /* 0x000000240300720c */ /* 0x000fda0003f06070 */
[----:B------:R-:W-:Y:S01]  /*03d0*/  @P0 IMAD.IADD R3, R3, 0x1, -R36 ;  /* 0x0000000103030824 */ /* 0x000fe200078e0a24 */
[----:B------:R-:W-:-:S04]  /*03e0*/  @P0 IADD3 R30, PT, PT, R30, 0x1, RZ ;  /* 0x000000011e1e0810 */ /* 0x000fc80007ffe0ff */
[----:B------:R-:W-:Y:S02]  /*03f0*/  ISETP.GE.U32.AND P1, PT, R3, R36, PT ;  /* 0x000000240300720c */ /* 0x000fe40003f26070 */
[----:B------:R-:W-:-:S11]  /*0400*/  MOV R3, RZ ;  /* 0x000000ff00037202 */ /* 0x000fd60000000f00 */
[----:B------:R-:W-:Y:S01]  /*0410*/  @P1 VIADD R30, R30, 0x1 ;  /* 0x000000011e1e1836 */ /* 0x000fe20000000000 */
[----:B------:R-:W-:-:S05]  /*0420*/  @!P2 LOP3.LUT R30, RZ, R36, RZ, 0x33, !PT ;  /* 0x00000024ff1ea212 */ /* 0x000fca00078e33ff */
[----:B------:R-:W-:-:S04]  /*0430*/  IMAD.MOV R39, RZ, RZ, -R30 ;  /* 0x000000ffff277224 */ /* 0x000fc800078e0a1e */
[----:B------:R-:W-:Y:S01]  /*0440*/  IMAD R39, R36, R39, R32 ;  /* 0x0000002724277224 */ /* 0x000fe200078e0220 */
[----:B------:R-:W-:Y:S06]  /*0450*/  BRA `(.L_x_2118) ;  /* 0x0000000000387947 */ /* 0x000fec0003800000 */
.L_x_2117:
[----:B------:R-:W-:Y:S01]  /*0460*/  IMAD.MOV.U32 R30, RZ, RZ, R32 ;  /* 0x000000ffff1e7224 */ /* 0x000fe200078e0020 */
[----:B------:R-:W-:Y:S01]  /*0470*/  MOV R3, R37 ;  /* 0x0000002500037202 */ /* 0x000fe20000000f00 */
[----:B------:R-:W-:Y:S01]  /*0480*/  IMAD.MOV.U32 R0, RZ, RZ, R36 ;  /* 0x000000ffff007224 */ /* 0x000fe200078e0024 */
[----:B------:R-:W-:-:S07]  /*0490*/  MOV R8, 0x4b0 ;  /* 0x000004b000087802 */ /* 0x000fce0000000f00 */
[----:B01-3--:R-:W-:Y:S05]  /*04a0*/  CALL.REL.NOINC `($__internal_48_$__cuda_sm20_div_s64) ;  /* 0x0000003c00607944 */ /* 0x00bfea0003c00000 */
[-C--:B------:R-:W-:Y:S01]  /*04b0*/  IADD3 R11, P0, PT, RZ, -R10.reuse, RZ ;  /* 0x8000000aff0b7210 */ /* 0x080fe20007f1e0ff */
[----:B------:R-:W-:Y:S01]  /*04c0*/  IMAD.MOV.U32 R33, RZ, RZ, RZ ;  /* 0x000000ffff217224 */ /* 0x000fe200078e00ff */
[----:B------:R-:W-:-:S03]  /*04d0*/  MOV R30, R10 ;  /* 0x0000000a001e7202 */ /* 0x000fc60000000f00 */
[----:B------:R-:W-:Y:S02]  /*04e0*/  IMAD.X R3, RZ, RZ, ~R0, P0 ;  /* 0x000000ffff037224 */ /* 0x000fe400000e0e00 */
[----:B------:R-:W-:-:S04]  /*04f0*/  IMAD.WIDE.U32 R8, R36, R11, R32 ;  /* 0x0000000b24087225 */ /* 0x000fc800078e0020 */
[----:B------:R-:W-:Y:S02]  /*0500*/  IMAD R3, R3, R36, RZ ;  /* 0x0000002403037224 */ /* 0x000fe400078e02ff */
[----:B------:R-:W-:Y:S02]  /*0510*/  IMAD.MOV.U32 R39, RZ, RZ, R8 ;  /* 0x000000ffff277224 */ /* 0x000fe400078e0008 */
[----:B------:R-:W-:-:S04]  /*0520*/  IMAD R3, R37, R11, R3 ;  /* 0x0000000b25037224 */ /* 0x000fc800078e0203 */
[----:B------:R-:W-:-:S07]  /*0530*/  IMAD.IADD R3, R9, 0x1, R3 ;  /* 0x0000000109037824 */ /* 0x000fce00078e0203 */
.L_x_2118:
        /* <DEDUP_REMOVED lines=28> */
[----:B------:R-:W-:Y:S01]  /*0700*/  @P1 VIADD R28, R28, 0x1 ;  /* 0x000000011c1c1836 */ /* 0x000fe20000000000 */
[----:B------:R-:W-:-:S04]  /*0710*/  @!P2 LOP3.LUT R28, RZ, R36, RZ, 0x33, !PT ;  /* 0x00000024ff1ca212 */ /* 0x000fc800078e33ff */
[----:B------:R-:W-:-:S05]  /*0720*/  IADD3 R11, PT, PT, -R28, RZ, RZ ;  /* 0x000000ff1c0b7210 */ /* 0x000fca0007ffe1ff */
[----:B------:R-:W-:Y:S01]  /*0730*/  IMAD R11, R36, R11, R30 ;  /* 0x0000000b240b7224 */ /* 0x000fe200078e021e */
[----:B------:R-:W-:Y:S06]  /*0740*/  BRA `(.L_x_2120) ;  /* 0x0000000000387947 */ /* 0x000fec0003800000 */
.L_x_2119:
[----:B------:R-:W-:Y:S01]  /*0750*/  IMAD.MOV.U32 R0, RZ, RZ, R36 ;  /* 0x000000ffff007224 */ /* 0x000fe200078e0024 */
[----:B------:R-:W-:Y:S02]  /*0760*/  MOV R3, R37 ;  /* 0x0000002500037202 */ /* 0x000fe40000000f00 */
[----:B------:R-:W-:-:S07]  /*0770*/  MOV R8, 0x790 ;  /* 0x0000079000087802 */ /* 0x000fce0000000f00 */
[----:B---3--:R-:W-:Y:S05]  /*0780*/  CALL.REL.NOINC `($__internal_48_$__cuda_sm20_div_s64) ;  /* 0x0000003800a87944 */ /* 0x008fea0003c00000 */
[----:B------:R-:W-:Y:S01]  /*0790*/  IADD3 R11, P0, PT, RZ, -R10, RZ ;  /* 0x8000000aff0b7210 */ /* 0x000fe20007f1e0ff */
[----:B------:R-:W-:Y:S02]  /*07a0*/  HFMA2 R9, -RZ, RZ, 0, 0 ;  /* 0x00000000ff097431 */ /* 0x000fe400000001ff */
[----:B------:R-:W-:Y:S02]  /*07b0*/  IMAD.MOV.U32 R8, RZ, RZ, R30 ;  /* 0x000000ffff087224 */ /* 0x000fe400078e001e */
[----:B------:R-:W-:Y:S02]  /*07c0*/  IMAD.MOV.U32 R28, RZ, RZ, R10 ;  /* 0x000000ffff1c7224 */ /* 0x000fe400078e000a */
[----:B------:R-:W-:-:S04]  /*07d0*/  IMAD.X R3, RZ, RZ, ~R0, P0 ;  /* 0x000000ffff037224 */ /* 0x000fc800000e0e00 */
[----:B------:R-:W-:Y:S02]  /*07e0*/  IMAD R3, R3, R36, RZ ;  /* 0x0000002403037224 */ /* 0x000fe400078e02ff */
[----:B------:R-:W-:-:S04]  /*07f0*/  IMAD.WIDE.U32 R8, R36, R11, R8 ;  /* 0x0000000b24087225 */ /* 0x000fc800078e0008 */
[----:B------:R-:W-:Y:S02]  /*0800*/  IMAD R3, R37, R11, R3 ;  /* 0x0000000b25037224 */ /* 0x000fe400078e0203 */
[----:B------:R-:W-:-:S03]  /*0810*/  IMAD.MOV.U32 R11, RZ, RZ, R8 ;  /* 0x000000ffff0b7224 */ /* 0x000fc600078e0008 */
[----:B------:R-:W-:-:S07]  /*0820*/  IADD3 R3, PT, PT, R9, R3, RZ ;  /* 0x0000000309037210 */ /* 0x000fce0007ffe0ff */
.L_x_2120:
[----:B------:R-:W-:Y:S02]  /*0830*/  VIADD R29, R2, 0x1 ;  /* 0x00000001021d7836 */ /* 0x000fe40000000000 */
        /* <DEDUP_REMOVED lines=12> */
[----:B------:R-:W-:Y:S01]  /*0900*/  IMAD.MOV R3, RZ, RZ, -R36 ;  /* 0x000000ffff037224 */ /* 0x000fe200078e0a24 */
[----:B------:R-:W-:-:S06]  /*0910*/  ISETP.NE.U32.AND P2, PT, R36, RZ, PT ;  /* 0x000000ff2400720c */ /* 0x000fcc0003f45070 */
        /* <DEDUP_REMOVED lines=10> */
[----:B------:R-:W-:Y:S01]  /*09c0*/  @P0 IMAD.IADD R3, R3, 0x1, -R36 ;  /* 0x0000000103030824 */ /* 0x000fe200078e0a24 */
[----:B------:R-:W-:-:S04]  /*09d0*/  @P0 IADD3 R30, PT, PT, R30, 0x1, RZ ;  /* 0x000000011e1e0810 */ /* 0x000fc80007ffe0ff */
[----:B------:R-:W-:Y:S01]  /*09e0*/  ISETP.GE.U32.AND P1, PT, R3, R36, PT ;  /* 0x000000240300720c */ /* 0x000fe20003f26070 */
[----:B------:R-:W-:-:S12]  /*09f0*/  HFMA2 R3, -RZ, RZ, 0, 0 ;  /* 0x00000000ff037431 */ /* 0x000fd800000001ff */
[----:B------:R-:W-:Y:S01]  /*0a00*/  @P1 VIADD R30, R30, 0x1 ;  /* 0x000000011e1e1836 */ /* 0x000fe20000000000 */
[----:B------:R-:W-:-:S05]  /*0a10*/  @!P2 LOP3.LUT R30, RZ, R36, RZ, 0x33, !PT ;  /* 0x00000024ff1ea212 */ /* 0x000fca00078e33ff */
[----:B------:R-:W-:-:S04]  /*0a20*/  IMAD.MOV R11, RZ, RZ, -R30 ;  /* 0x000000ffff0b7224 */ /* 0x000fc800078e0a1e */
[----:B------:R-:W-:Y:S01]  /*0a30*/  IMAD R11, R36, R11, R28 ;  /* 0x0000000b240b7224 */ /* 0x000fe200078e021c */
[----:B------:R-:W-:Y:S06]  /*0a40*/  BRA `(.L_x_2122) ;  /* 0x00000000003c7947 */ /* 0x000fec0003800000 */
.L_x_2121:
[----:B------:R-:W-:Y:S01]  /*0a50*/  IMAD.MOV.U32 R30, RZ, RZ, R28 ;  /* 0x000000ffff1e7224 */ /* 0x000fe200078e001c */
[----:B------:R-:W-:Y:S01]  /*0a60*/  MOV R3, R37 ;  /* 0x0000002500037202 */ /* 0x000fe20000000f00 */
[----:B------:R-:W-:Y:S01]  /*0a70*/  IMAD.MOV.U32 R0, RZ, RZ, R36 ;  /* 0x000000ffff007224 */ /* 0x000fe200078e0024 */
        /* <DEDUP_REMOVED lines=12> */
.L_x_2122:
[----:B------:R-:W-:-:S04]  /*0b40*/  IMAD.WIDE.U32 R36, R2, 0x8, R16 ;  /* 0x0000000802247825 */ /* 0x000fc800078e0010 */
[----:B------:R-:W-:Y:S02]  /*0b50*/  IMAD.WIDE.U32 R8, R29, 0x8, R18 ;  /* 0x000000081d087825 */ /* 0x000fe400078e0012 */
[----:B------:R-:W2:Y:S04]  /*0b60*/  LDG.E.64 R36, desc[UR10][R36.64] ;  /* 0x0000000a24247981 */ /* 0x000ea8000c1e1b00 */
[----:B------:R-:W4:Y:S01]  /*0b70*/  LDG.E.64 R8, desc[UR10][R8.64] ;  /* 0x0000000a08087981 */ /* 0x000f22000c1e1b00 */
[----:B------:R-:W-:Y:S01]  /*0b80*/  IMAD.MOV.U32 R26, RZ, RZ, R38 ;  /* 0x000000ffff1a7224 */ /* 0x000fe200078e0026 */
[----:B--2---:R-:W-:Y:S01]  /*0b90*/  ISETP.NE.U32.AND P0, PT, R37, RZ, PT ;  /* 0x000000ff2500720c */ /* 0x004fe20003f05070 */
[-C--:B----4-:R-:W-:Y:S02]  /*0ba0*/  IMAD R0, R9, R11.reuse, RZ ;  /* 0x0000000b09007224 */ /* 0x090fe400078e02ff */
        /* <DEDUP_REMOVED lines=17> */
[----:B------:R-:W-:Y:S02]  /*0cc0*/  @P0 IMAD.IADD R3, R3, 0x1, -R36 ;  /* 0x0000000103030824 */ /* 0x000fe400078e0a24 */
        /* <DEDUP_REMOVED lines=8> */
.L_x_2123:
[----:B------:R-:W-:Y:S01]  /*0d50*/  MOV R0, R36 ;  /* 0x0000002400007202 */ /* 0x000fe20000000f00 */
[----:B------:R-:W-:Y:S01]  /*0d60*/  IMAD.MOV.U32 R3, RZ, RZ, R37 ;  /* 0x000000ffff037224 */ /* 0x000fe200078e0025 */
[----:B------:R-:W-:-:S07]  /*0d70*/  MOV R8, 0xd90 ;  /* 0x00000d9000087802 */ /* 0x000fce0000000f00 */
[----:B---3--:R-:W-:Y:S05]  /*0d80*/  CALL.REL.NOINC `($__internal_48_$__cuda_sm20_div_s64) ;  /* 0x0000003400287944 */ /* 0x008fea0003c00000 */
[----:B------:R-:W-:Y:S01]  /*0d90*/  IADD3 R11, P0, PT, RZ, -R10, RZ ;  /* 0x8000000aff0b7210 */ /* 0x000fe20007f1e0ff */
[----:B------:R-:W-:Y:S02]  /*0da0*/  HFMA2 R31, -RZ, RZ, 0, 0 ;  /* 0x00000000ff1f7431 */ /* 0x000fe400000001ff */
[----:B------:R-:W-:Y:S02]  /*0db0*/  IMAD.MOV.U32 R28, RZ, RZ, R10 ;  /* 0x000000ffff1c7224 */ /* 0x000fe400078e000a */
[----:B------:R-:W-:-:S04]  /*0dc0*/  IMAD.X R3, RZ, RZ, ~R0, P0 ;  /* 0x000000ffff037224 */ /* 0x000fc800000e0e00 */
[----:B------:R-:W-:Y:S02]  /*0dd0*/  IMAD R3, R3, R36, RZ ;  /* 0x0000002403037224 */ /* 0x000fe400078e02ff */
[----:B------:R-:W-:-:S04]  /*0de0*/  IMAD.WIDE.U32 R8, R36, R11, R30 ;  /* 0x0000000b24087225 */ /* 0x000fc800078e001e */
[----:B------:R-:W-:Y:S02]  /*0df0*/  IMAD R3, R37, R11, R3 ;  /* 0x0000000b25037224 */ /* 0x000fe400078e0203 */
[----:B------:R-:W-:-:S03]  /*0e00*/  IMAD.MOV.U32 R11, RZ, RZ, R8 ;  /* 0x000000ffff0b7224 */ /* 0x000fc600078e0008 */
[----:B------:R-:W-:-:S07]  /*0e10*/  IADD3 R3, PT, PT, R9, R3, RZ ;  /* 0x0000000309037210 */ /* 0x000fce0007ffe0ff */
.L_x_2124:
[C---:B------:R-:W-:Y:S02]  /*0e20*/  VIADD R27, R2.reuse, 0xffffffff ;  /* 0xffffffff021b7836 */ /* 0x040fe40000000000 */
        /* <DEDUP_REMOVED lines=33> */
.L_x_2125:
[----:B------:R-:W-:Y:S01]  /*1040*/  IMAD.MOV.U32 R30, RZ, RZ, R28 ;  /* 0x000000ffff1e7224 */ /* 0x000fe200078e001c */
[----:B------:R-:W-:Y:S01]  /*1050*/  MOV R3, R37 ;  /* 0x0000002500037202 */ /* 0x000fe20000000f00 */
[----:B------:R-:W-:Y:S01]  /*1060*/  IMAD.MOV.U32 R0, RZ, RZ, R36 ;  /* 0x000000ffff007224 */ /* 0x000fe200078e0024 */
[----:B------:R-:W-:-:S07]  /*1070*/  MOV R8, 0x1090 ;  /* 0x0000109000087802 */ /* 0x000fce0000000f00 */
[----:B---3--:R-:W-:Y:S05]  /*1080*/  CALL.REL.NOINC `($__internal_48_$__cuda_sm20_div_s64) ;  /* 0x0000003000687944 */ /* 0x008fea0003c00000 */
[-C--:B------:R-:W-:Y:S01]  /*1090*/  IADD3 R11, P0, PT, RZ, -R10.reuse, RZ ;  /* 0x8000000aff0b7210 */ /* 0x080fe20007f1e0ff */
[----:B------:R-:W-:Y:S01]  /*10a0*/  IMAD.MOV.U32 R29, RZ, RZ, RZ ;  /* 0x000000ffff1d7224 */ /* 0x000fe200078e00ff */
[----:B------:R-:W-:-:S03]  /*10b0*/  MOV R30, R10 ;  /* 0x0000000a001e7202 */ /* 0x000fc60000000f00 */
[----:B------:R-:W-:Y:S02]  /*10c0*/  IMAD.X R3, RZ, RZ, ~R0, P0 ;  /* 0x000000ffff037224 */ /* 0x000fe400000e0e00 */
[----:B------:R-:W-:-:S04]  /*10d0*/  IMAD.WIDE.U32 R8, R36, R11, R28 ;  /* 0x0000000b24087225 */ /* 0x000fc800078e001c */
[----:B------:R-:W-:-:S04]  /*10e0*/  IMAD R3, R3, R36, RZ ;  /* 0x0000002403037224 */ /* 0x000fc800078e02ff */
[----:B------:R-:W-:Y:S02]  /*10f0*/  IMAD R3, R37, R11, R3 ;  /* 0x0000000b25037224 */ /* 0x000fe400078e0203 */
[----:B------:R-:W-:Y:S02]  /*1100*/  IMAD.MOV.U32 R11, RZ, RZ, R8 ;  /* 0x000000ffff0b7224 */ /* 0x000fe400078e0008 */
[----:B------:R-:W-:-:S07]  /*1110*/  IMAD.IADD R3, R9, 0x1, R3 ;  /* 0x0000000109037824 */ /* 0x000fce00078e0203 */
.L_x_2126:
        /* <DEDUP_REMOVED lines=34> */
.L_x_2127:
[----:B------:R-:W-:Y:S01]  /*1340*/  MOV R0, R36 ;  /* 0x0000002400007202 */ /* 0x000fe20000000f00 */
[----:B------:R-:W-:Y:S01]  /*1350*/  IMAD.MOV.U32 R3, RZ, RZ, R37 ;  /* 0x000000ffff037224 */ /* 0x000fe200078e0025 */
[----:B------:R-:W-:-:S07]  /*1360*/  MOV R8, 0x1380 ;  /* 0x0000138000087802 */ /* 0x000fce0000000f00 */
[----:B---3--:R-:W-:Y:S05]  /*1370*/  CALL.REL.NOINC `($__internal_48_$__cuda_sm20_div_s64) ;  /* 0x0000002c00ac7944 */ /* 0x008fea0003c00000 */
[----:B------:R-:W-:Y:S01]  /*1380*/  IADD3 R11, P0, PT, RZ, -R10, RZ ;  /* 0x8000000aff0b7210 */ /* 0x000fe20007f1e0ff */
[----:B------:R-:W-:Y:S01]  /*1390*/  IMAD.MOV.U32 R9, RZ, RZ, RZ ;  /* 0x000000ffff097224 */ /* 0x000fe200078e00ff */
[----:B------:R-:W-:Y:S01]  /*13a0*/  MOV R8, R30 ;  /* 0x0000001e00087202 */ /* 0x000fe20000000f00 */
[----:B------:R-:W-:Y:S02]  /*13b0*/  IMAD.MOV.U32 R28, RZ, RZ, R10 ;  /* 0x000000ffff1c7224 */ /* 0x000fe400078e000a */
[----:B------:R-:W-:Y:S02]  /*13c0*/  IMAD.X R3, RZ, RZ, ~R0, P0 ;  /* 0x000000ffff037224 */ /* 0x000fe400000e0e00 */
[----:B------:R-:W-:-:S04]  /*13d0*/  IMAD.WIDE.U32 R8, R36, R11, R8 ;  /* 0x0000000b24087225 */ /* 0x000fc800078e0008 */
[----:B------:R-:W-:-:S04]  /*13e0*/  IMAD R3, R3, R36, RZ ;  /* 0x0000002403037224 */ /* 0x000fc800078e02ff */
[----:B------:R-:W-:Y:S01]  /*13f0*/  IMAD R3, R37, R11, R3 ;  /* 0x0000000b25037224 */ /* 0x000fe200078e0203 */
[----:B------:R-:W-:-:S03]  /*1400*/  MOV R11, R8 ;  /* 0x00000008000b7202 */ /* 0x000fc60000000f00 */
[----:B------:R-:W-:-:S07]  /*1410*/  IMAD.IADD R3, R9, 0x1, R3 ;  /* 0x0000000109037824 */ /* 0x000fce00078e0203 */
.L_x_2128:
        /* <DEDUP_REMOVED lines=34> */
.L_x_2129:
[----:B------:R-:W-:Y:S01]  /*1640*/  IMAD.MOV.U32 R30, RZ, RZ, R28 ;  /* 0x000000ffff1e7224 */ /* 0x000fe200078e001c */
        /* <DEDUP_REMOVED lines=14> */
.L_x_2130:
        /* <DEDUP_REMOVED lines=34> */
.L_x_2131:
[----:B------:R-:W-:Y:S01]  /*1950*/  IMAD.MOV.U32 R0, RZ, RZ, R36 ;  /* 0x000000ffff007224 */ /* 0x000fe200078e0024 */
[----:B------:R-:W-:Y:S02]  /*1960*/  MOV R3, R37 ;  /* 0x0000002500037202 */ /* 0x000fe40000000f00 */
        /* <DEDUP_REMOVED lines=9> */
[----:B------:R-:W-:Y:S02]  /*1a00*/  IMAD.MOV.U32 R37, RZ, RZ, R8 ;  /* 0x000000ffff257224 */ /* 0x000fe400078e0008 */
[----:B------:R-:W-:-:S07]  /*1a10*/  IMAD.IADD R3, R9, 0x1, R3 ;  /* 0x0000000109037824 */ /* 0x000fce00078e0203 */
.L_x_2132:
[----:B---3--:R-:W-:-:S06]  /*1a20*/  IMAD.WIDE.U32 R8, R31, 0x8, R22 ;  /* 0x000000081f087825 */ /* 0x008fcc00078e0016 */
[----:B------:R-:W2:Y:S01]  /*1a30*/  LDG.E.64 R8, desc[UR10][R8.64] ;  /* 0x0000000a08087981 */ /* 0x000ea2000c1e1b00 */
[----:B------:R-:W-:Y:S01]  /*1a40*/  UIADD3 UR6, UPT, UPT, UR6, 0x8, URZ ;  /* 0x0000000806067890 */ /* 0x000fe2000fffe0ff */
[----:B------:R-:W-:Y:S01]  /*1a50*/  MOV R26, R28 ;  /* 0x0000001c001a7202 */ /* 0x000fe20000000f00 */
[----:B------:R-:W-:Y:S01]  /*1a60*/  VIADD R2, R2, 0xfffffff8 ;  /* 0xfffffff802027836 */ /* 0x000fe20000000000 */
[----:B------:R-:W-:Y:S01]  /*1a70*/  MOV R32, R10 ;  /* 0x0000000a00207202 */ /* 0x000fe20000000f00 */
[----:B------:R-:W-:Y:S01]  /*1a80*/  UISETP.NE.AND UP0, UPT, UR6, URZ, UPT ;  /* 0x000000ff0600728c */ /* 0x000fe2000bf05270 */
[-C--:B--2---:R-:W-:Y:S02]  /*1a90*/  IMAD R0, R9, R37.reuse, RZ ;  /* 0x0000002509007224 */ /* 0x084fe400078e02ff */
[----:B------:R-:W-:-:S04]  /*1aa0*/  IMAD.WIDE.U32 R28, R8, R37, R26 ;  /* 0x00000025081c7225 */ /* 0x000fc800078e001a */
[----:B------:R-:W-:-:S04]  /*1ab0*/  IMAD R3, R8, R3, R0 ;  /* 0x0000000308037224 */ /* 0x000fc800078e0200 */
[----:B------:R-:W-:Y:S01]  /*1ac0*/  IMAD.IADD R29, R29, 0x1, R3 ;  /* 0x000000011d1d7824 */ /* 0x000fe200078e0203 */
[----:B------:R-:W-:Y:S06]  /*1ad0*/  BRA.U UP0, `(.L_x_2133) ;  /* 0xffffffe500f47547 */ /* 0x000fec000b83ffff */
[----:B------:R-:W-:-:S07]  /*1ae0*/  VIADD R2, R2, 0x3 ;  /* 0x0000000302027836 */ /* 0x000fce0000000000 */
.L_x_2116:
        /* <DEDUP_REMOVED lines=33> */
.L_x_2135:
[----:B------:R-:W-:Y:S01]  /*1d00*/  IMAD.MOV.U32 R30, RZ, RZ, R32 ;  /* 0x000000ffff1e7224 */ /* 0x000fe200078e0020 */
[----:B------:R-:W-:Y:S01]  /*1d10*/  MOV R0, R16 ;  /* 0x0000001000007202 */ /* 0x000fe20000000f00 */
[----:B------:R-:W-:Y:S01]  /*1d20*/  IMAD.MOV.U32 R3, RZ, RZ, R17 ;  /* 0x000000ffff037224 */ /* 0x000fe200078e0011 */
[----:B------:R-:W-:-:S07]  /*1d30*/  MOV R8, 0x1d50 ;  /* 0x00001d5000087802 */ /* 0x000fce0000000f00 */
[----:B------:R-:W-:Y:S05]  /*1d40*/  CALL.REL.NOINC `($__internal_48_$__cuda_sm20_div_s64) ;  /* 0x0000002400387944 */ /* 0x000fea0003c00000 */
        /* <DEDUP_REMOVED lines=9> */
.L_x_2136:
        /* <DEDUP_REMOVED lines=29> */
[----:B------:R-:W-:-:S13]  /*1fb0*/  ISETP.GE.U32.AND P1, PT, R3, R18, PT ;  /* 0x000000120300720c */ /* 0x000fda0003f26070 */
[----:B------:R-:W-:Y:S02]  /*1fc0*/  @P1 IADD3 R20, PT, PT, R20, 0x1, RZ ;  /* 0x0000000114141810 */ /* 0x000fe40007ffe0ff */
[----:B------:R-:W-:-:S05]  /*1fd0*/  @!P2 LOP3.LUT R20, RZ, R18, RZ, 0x33, !PT ;  /* 0x00000012ff14a212 */ /* 0x000fca00078e33ff */
[----:B------:R-:W-:-:S04]  /*1fe0*/  IMAD.MOV R3, RZ, RZ, -R20 ;  /* 0x000000ffff037224 */ /* 0x000fc800078e0a14 */
[----:B------:R-:W-:Y:S01]  /*1ff0*/  IMAD R3, R18, R3, R30 ;  /* 0x0000000312037224 */ /* 0x000fe200078e021e */
[----:B------:R-:W-:Y:S06]  /*2000*/  BRA `(.L_x_2138) ;  /* 0x0000000000347947 */ /* 0x000fec0003800000 */
.L_x_2137:
        /* <DEDUP_REMOVED lines=13> */
.L_x_2138:
[----:B------:R-:W0:Y:S01]  /*20e0*/  LDC.64 R18, c[0x0][0x390] ;  /* 0x0000e400ff127b82 */ /* 0x000e220000000a00 */
[----:B------:R-:W-:-:S07]  /*20f0*/  VIADD R17, R2, 0xfffffffe ;  /* 0xfffffffe02117836 */ /* 0x000fce0000000000 */
        /* <DEDUP_REMOVED lines=28> */
[----:B------:R-:W-:-:S13]  /*22c0*/  ISETP.GE.U32.AND P1, PT, R3, R18, PT ;  /* 0x000000120300720c */ /* 0x000fda0003f26070 */
[----:B------:R-:W-:Y:S01]  /*22d0*/  @P1 VIADD R30, R30, 0x1 ;  /* 0x000000011e1e1836 */ /* 0x000fe20000000000 */
[----:B------:R-:W-:-:S05]  /*22e0*/  @!P2 LOP3.LUT R30, RZ, R18, RZ, 0x33, !PT ;  /* 0x00000012ff1ea212 */ /* 0x000fca00078e33ff */
[----:B------:R-:W-:-:S04]  /*22f0*/  IMAD.MOV R3, RZ, RZ, -R30 ;  /* 0x000000ffff037224 */ /* 0x000fc800078e0a1e */
[----:B------:R-:W-:Y:S01]  /*2300*/  IMAD R3, R18, R3, R20 ;  /* 0x0000000312037224 */ /* 0x000fe200078e0214 */
[----:B------:R-:W-:Y:S06]  /*2310*/  BRA `(.L_x_2140) ;  /* 0x00000000003c7947 */ /* 0x000fec0003800000 */
.L_x_2139:
        /* <DEDUP_REMOVED lines=15> */
.L_x_2140:
        /* <DEDUP_REMOVED lines=33> */
[--C-:B------:R-:W-:Y:S02]  /*2620*/  IMAD.MOV R19, RZ, RZ, -R9.reuse ;  /* 0x000000ffff137224 */ /* 0x100fe400078e0a09 */
[----:B------:R-:W-:Y:S02]  /*2630*/  IMAD.MOV.U32 R10, RZ, RZ, R9 ;  /* 0x000000ffff0a7224 */ /* 0x000fe400078e0009 */
[----:B------:R-:W-:Y:S01]  /*2640*/  IMAD R19, R18, R19, R30 ;  /* 0x0000001312137224 */ /* 0x000fe200078e021e */
[----:B------:R-:W-:Y:S06]  /*2650*/  BRA `(.L_x_2142) ;  /* 0x0000000000307947 */ /* 0x000fec0003800000 */
.L_x_2141:
[----:B------:R-:W-:Y:S01]  /*2660*/  IMAD.MOV.U32 R0, RZ, RZ, R18 ;  /* 0x000000ffff007224 */ /* 0x000fe200078e0012 */
[----:B------:R-:W-:Y:S02]  /*2670*/  MOV R3, R19 ;  /* 0x0000001300037202 */ /* 0x000fe40000000f00 */
[----:B------:R-:W-:-:S07]  /*2680*/  MOV R8, 0x26a0 ;  /* 0x000026a000087802 */ /* 0x000fce0000000f00 */
[----:B------:R-:W-:Y:S05]  /*2690*/  CALL.REL.NOINC `($__internal_48_$__cuda_sm20_div_s64) ;  /* 0x0000001800e47944 */ /* 0x000fea0003c00000 */
[----:B------:R-:W-:Y:S01]  /*26a0*/  IADD3 R11, P0, PT, RZ, -R10, RZ ;  /* 0x8000000aff0b7210 */ /* 0x000fe20007f1e0ff */
[----:B------:R-:W-:-:S04]  /*26b0*/  IMAD.MOV.U32 R31, RZ, RZ, RZ ;  /* 0x000000ffff1f7224 */ /* 0x000fc800078e00ff */
[----:B------:R-:W-:Y:S02]  /*26c0*/  IMAD.X R3, RZ, RZ, ~R0, P0 ;  /* 0x000000ffff037224 */ /* 0x000fe400000e0e00 */
[----:B------:R-:W-:-:S04]  /*26d0*/  IMAD.WIDE.U32 R8, R18, R11, R30 ;  /* 0x0000000b12087225 */ /* 0x000fc800078e001e */
[----:B------:R-:W-:-:S04]  /*26e0*/  IMAD R3, R3, R18, RZ ;  /* 0x0000001203037224 */ /* 0x000fc800078e02ff */
[----:B------:R-:W-:Y:S01]  /*26f0*/  IMAD R3, R19, R11, R3 ;  /* 0x0000000b13037224 */ /* 0x000fe200078e0203 */
[----:B------:R-:W-:-:S03]  /*2700*/  MOV R19, R8 ;  /* 0x0000000800137202 */ /* 0x000fc60000000f00 */
[----:B------:R-:W-:-:S07]  /*2710*/  IMAD.IADD R3, R9, 0x1, R3 ;  /* 0x0000000109037824 */ /* 0x000fce00078e0203 */
.L_x_2142:
        /* <DEDUP_REMOVED lines=8> */
[----:B------:R-:W-:-:S04]  /*27a0*/  IMAD R3, R8, R3, R0 ;  /* 0x0000000308037224 */ /* 0x000fc800078e0200 */
[----:B------:R-:W-:-:S07]  /*27b0*/  IMAD.IADD R29, R29, 0x1, R3 ;  /* 0x000000011d1d7824 */ /* 0x000fce00078e0203 */
.L_x_2134:
        /* <DEDUP_REMOVED lines=31> */
.L_x_2144:
[----:B------:R-:W-:Y:S01]  /*29b0*/  IMAD.MOV.U32 R30, RZ, RZ, R32 ;  /* 0x000000ffff1e7224 */ /* 0x000fe200078e0020 */
[----:B------:R-:W-:Y:S01]  /*29c0*/  MOV R0, R16 ;  /* 0x0000001000007202 */ /* 0x000fe20000000f00 */
[----:B------:R-:W-:Y:S01]  /*29d0*/  IMAD.MOV.U32 R3, RZ, RZ, R17 ;  /* 0x000000ffff037224 */ /* 0x000fe200078e0011 */
[----:B------:R-:W-:-:S07]  /*29e0*/  MOV R8, 0x2a00 ;  /* 0x00002a0000087802 */ /* 0x000fce0000000f00 */
[----:B------:R-:W-:Y:S05]  /*29f0*/  CALL.REL.NOINC `($__internal_48_$__cuda_sm20_div_s64) ;  /* 0x00000018000c7944 */ /* 0x000fea0003c00000 */
[-C--:B------:R-:W-:Y:S01]  /*2a00*/  IADD3 R11, P0, PT, RZ, -R10.reuse, RZ ;  /* 0x8000000aff0b7210 */ /* 0x080fe20007f1e0ff */
[----:B------:R-:W-:Y:S01]  /*2a10*/  IMAD.MOV.U32 R33, RZ, RZ, RZ ;  /* 0x000000ffff217224 */ /* 0x000fe200078e00ff */
[----:B------:R-:W-:Y:S02]  /*2a20*/  MOV R30, R10 ;  /* 0x0000000a001e7202 */ /* 0x000fe40000000f00 */
[----:B------:R-:W-:Y:S01]  /*2a30*/  IADD3.X R3, PT, PT, RZ, ~R0, RZ, P0, !PT ;  /* 0x80000000ff037210 */ /* 0x000fe200007fe4ff */
[----:B------:R-:W-:-:S04]  /*2a40*/  IMAD.WIDE.U32 R8, R16, R11, R32 ;  /* 0x0000000b10087225 */ /* 0x000fc800078e0020 */
[----:B------:R-:W-:-:S04]  /*2a50*/  IMAD R3, R3, R16, RZ ;  /* 0x0000001003037224 */ /* 0x000fc800078e02ff */
[----:B------:R-:W-:Y:S02]  /*2a60*/  IMAD R3, R17, R11, R3 ;  /* 0x0000000b11037224 */ /* 0x000fe400078e0203 */
[----:B------:R-:W-:-:S03]  /*2a70*/  IMAD.MOV.U32 R17, RZ, RZ, R8 ;  /* 0x000000ffff117224 */ /* 0x000fc600078e0008 */
[----:B------:R-:W-:-:S07]  /*2a80*/  IADD3 R3, PT, PT, R9, R3, RZ ;  /* 0x0000000309037210 */ /* 0x000fce0007ffe0ff */
.L_x_2145:
        /* <DEDUP_REMOVED lines=32> */
[----:B------:R-:W-:Y:S02]  /*2c90*/  IADD3 R19, PT, PT, -R9, RZ, RZ ;  /* 0x000000ff09137210 */ /* 0x000fe40007ffe1ff */
[----:B------:R-:W-:-:S03]  /*2ca0*/  MOV R10, R9 ;  /* 0x00000009000a7202 */ /* 0x000fc60000000f00 */
[----:B------:R-:W-:Y:S01]  /*2cb0*/  IMAD R19, R18, R19, R30 ;  /* 0x0000001312137224 */ /* 0x000fe200078e021e */
[----:B------:R-:W-:Y:S06]  /*2cc0*/  BRA `(.L_x_2147) ;  /* 0x0000000000307947 */ /* 0x000fec0003800000 */
.L_x_2146:
[----:B------:R-:W-:Y:S01]  /*2cd0*/  IMAD.MOV.U32 R0, RZ, RZ, R18 ;  /* 0x000000ffff007224 */ /* 0x000fe200078e0012 */
[----:B------:R-:W-:Y:S02]  /*2ce0*/  MOV R3, R19 ;  /* 0x0000001300037202 */ /* 0x000fe40000000f00 */
[----:B------:R-:W-:-:S07]  /*2cf0*/  MOV R8, 0x2d10 ;  /* 0x00002d1000087802 */ /* 0x000fce0000000f00 */
[----:B------:R-:W-:Y:S05]  /*2d00*/  CALL.REL.NOINC `($__internal_48_$__cuda_sm20_div_s64) ;  /* 0x0000001400487944 */ /* 0x000fea0003c00000 */
        /* <DEDUP_REMOVED lines=8> */
.L_x_2147:
[----:B------:R-:W0:Y:S02]  /*2d90*/  LDC.64 R8, c[0x0][0x398] ;  /* 0x0000e600ff087b82 */ /* 0x000e240000000a00 */
[----:B0-----:R-:W-:-:S06]  /*2da0*/  IMAD.WIDE.U32 R8, R16, 0x8, R8 ;  /* 0x0000000810087825 */ /* 0x001fcc00078e0008 */
[----:B------:R-:W2:Y:S01]  /*2db0*/  LDG.E.64 R8, desc[UR10][R8.64] ;  /* 0x0000000a08087981 */ /* 0x000ea2000c1e1b00 */
[----:B------:R-:W-:Y:S01]  /*2dc0*/  IMAD.MOV.U32 R16, RZ, RZ, R20 ;  /* 0x000000ffff107224 */ /* 0x000fe200078e0014 */
[----:B------:R-:W-:Y:S02]  /*2dd0*/  IADD3 R2, PT, PT, R2, -0x2, RZ ;  /* 0xfffffffe02027810 */ /* 0x000fe40007ffe0ff */
[----:B------:R-:W-:Y:S01]  /*2de0*/  MOV R32, R10 ;  /* 0x0000000a00207202 */ /* 0x000fe20000000f00 */
[-C--:B--2---:R-:W-:Y:S02]  /*2df0*/  IMAD R0, R9, R19.reuse, RZ ;  /* 0x0000001309007224 */ /* 0x084fe400078e02ff */
[----:B------:R-:W-:-:S04]  /*2e00*/  IMAD.WIDE.U32 R28, R8, R19, R16 ;  /* 0x00000013081c7225 */ /* 0x000fc800078e0010 */
[----:B------:R-:W-:-:S04]  /*2e10*/  IMAD R3, R8, R3, R0 ;  /* 0x0000000308037224 */ /* 0x000fc800078e0200 */
[----:B------:R-:W-:-:S07]  /*2e20*/  IMAD.IADD R29, R29, 0x1, R3 ;  /* 0x000000011d1d7824 */ /* 0x000fce00078e0203 */
.L_x_2143:
        /* <DEDUP_REMOVED lines=10> */
[----:B------:R-:W-:Y:S02]  /*2ed0*/  IADD3 R3, PT, PT, RZ, -R8, RZ ;  /* 0x80000008ff037210 */ /* 0x000fe40007ffe0ff */
[----:B------:R-:W-:Y:S02]  /*2ee0*/  ISETP.NE.U32.AND P1, PT, R8, RZ, PT ;  /* 0x000000ff0800720c */ /* 0x000fe40003f25070 */
[----:B------:R-:W-:-:S03]  /*2ef0*/  MOV R9, RZ ;  /* 0x000000ff00097202 */ /* 0x000fc60000000f00 */
        /* <DEDUP_REMOVED lines=13> */
[----:B------:R-:W-:-:S05]  /*2fd0*/  @!P1 LOP3.LUT R3, RZ, R8, RZ, 0x33, !PT ;  /* 0x00000008ff039212 */ /* 0x000fca00078e33ff */
[----:B------:R-:W-:Y:S01]  /*2fe0*/  IMAD.MOV.U32 R8, RZ, RZ, R3 ;  /* 0x000000ffff087224 */ /* 0x000fe200078e0003 */
[----:B------:R-:W-:Y:S06]  /*2ff0*/  BRA `(.L_x_2149) ;  /* 0x0000000000107947 */ /* 0x000fec0003800000 */
.L_x_2148:
[----:B------:R-:W-:-:S07]  /*3000*/  MOV R0, 0x3020 ;  /* 0x0000302000007802 */ /* 0x000fce0000000f00 */
[----:B------:R-:W-:Y:S05]  /*3010*/  CALL.REL.NOINC `($__internal_49_$__cuda_sm20_rem_s64) ;  /* 0x0000001400d07944 */ /* 0x000fea0003c00000 */
[----:B------:R-:W-:Y:S01]  /*3020*/  IMAD.MOV.U32 R8, RZ, RZ, R3 ;  /* 0x000000ffff087224 */ /* 0x000fe200078e0003 */
[----:B------:R-:W-:-:S07]  /*3030*/  MOV R9, R10 ;  /* 0x0000000a00097202 */ /* 0x000fce0000000f00 */
.L_x_2149:
[----:B------:R-:W0:Y:S02]  /*3040*/  LDC.64 R10, c[0x0][0x398] ;  /* 0x0000e600ff0a7b82 */ /* 0x000e240000000a00 */
[----:B0-----:R-:W-:-:S06]  /*3050*/  IMAD.WIDE.U32 R2, R2, 0x8, R10 ;  /* 0x0000000802027825 */ /* 0x001fcc00078e000a */
[----:B------:R-:W2:Y:S02]  /*3060*/  LDG.E.64 R2, desc[UR10][R2.64] ;  /* 0x0000000a02027981 */ /* 0x000ea4000c1e1b00 */
[-C--:B--2---:R-:W-:Y:S02]  /*3070*/  IMAD R11, R3, R8.reuse, RZ ;  /* 0x00000008030b7224 */ /* 0x084fe400078e02ff */
[----:B------:R-:W-:-:S04]  /*3080*/  IMAD.WIDE.U32 R28, R2, R8, R28 ;  /* 0x00000008021c7225 */ /* 0x000fc800078e001c */
[----:B------:R-:W-:-:S04]  /*3090*/  IMAD R11, R2, R9, R11 ;  /* 0x00000009020b7224 */ /* 0x000fc800078e020b */
[----:B------:R-:W-:-:S07]  /*30a0*/  IMAD.IADD R29, R29, 0x1, R11 ;  /* 0x000000011d1d7824 */ /* 0x000fce00078e020b */
.L_x_2115:
        /* <DEDUP_REMOVED lines=17> */
[C---:B------:R-:W-:Y:S01]  /*31c0*/  VIADD R4, R5.reuse, 0xfffffffe ;  /* 0xfffffffe05047836 */ /* 0x040fe20000000000 */
[----:B------:R-:W-:Y:S01]  /*31d0*/  IADD3 R5, PT, PT, R5, -0x1, RZ ;  /* 0xffffffff05057810 */ /* 0x000fe20007ffe0ff */
[----:B------:R-:W-:-:S03]  /*31e0*/  IMAD.MOV.U32 R8, RZ, RZ, 0x1 ;  /* 0x00000001ff087424 */ /* 0x000fc600078e00ff */
        /* <DEDUP_REMOVED lines=8> */
[----:B------:R-:W-:-:S03]  /*3270*/  HFMA2 R19, -RZ, RZ, 0, 5.9604644775390625e-08 ;  /* 0x00000001ff137431 */ /* 0x000fc600000001ff */
[----:B------:R-:W-:Y:S02]  /*3280*/  IADD3 R7, PT, PT, -R7, RZ, RZ ;  /* 0x000000ff07077210 */ /* 0x000fe40007ffe1ff */
[----:B------:R-:W-:Y:S01]  /*3290*/  LEA R8, R6, UR5, 0x3 ;  /* 0x0000000506087c11 */ /* 0x000fe2000f8e18ff */
[----:B------:R-:W-:-:S04]  /*32a0*/  IMAD.MOV.U32 R6, RZ, RZ, RZ ;  /* 0x000000ffff067224 */ /* 0x000fc800078e00ff */
[----:B------:R-:W-:-:S07]  /*32b0*/  VIADD R8, R8, UR4 ;  /* 0x0000000408087c36 */ /* 0x000fce0008000000 */
.L_x_2152:
[----:B------:R-:W2:Y:S01]  /*32c0*/  LDS.64 R10, [R8] ;  /* 0x00000000080a7984 */ /* 0x000ea20000000a00 */
[----:B------:R-:W-:Y:S01]  /*32d0*/  IMAD R9, R19, UR7, RZ ;  /* 0x0000000713097c24 */ /* 0x000fe2000f8e02ff */
[----:B-1----:R-:W-:Y:S01]  /*32e0*/  IADD3 R25, P3, PT, RZ, -R2, RZ ;  /* 0x80000002ff197210 */ /* 0x002fe20007f7e0ff */
[----:B------:R-:W-:Y:S01]  /*32f0*/  VIADD R6, R6, 0x8 ;  /* 0x0000000806067836 */ /* 0x000fe20000000000 */
[----:B------:R-:W-:Y:S02]  /*3300*/  ISETP.LT.AND P2, PT, R3, RZ, PT ;  /* 0x000000ff0300720c */ /* 0x000fe40003f41270 */
[----:B------:R-:W-:Y:S02]  /*3310*/  LEA R9, R9, R0, 0x3 ;  /* 0x0000000009097211 */ /* 0x000fe400078e18ff */
[----:B------:R-:W-:Y:S02]  /*3320*/  IADD3.X R20, PT, PT, RZ, ~R3, RZ, P3, !PT ;  /* 0x80000003ff147210 */ /* 0x000fe40001ffe4ff */
[----:B------:R-:W-:Y:S01]  /*3330*/  SEL R25, R25, R2, P2 ;  /* 0x0000000219197207 */ /* 0x000fe20001000000 */
[----:B------:R-:W1:Y:S01]  /*3340*/  LDS.64 R12, [R9+UR5] ;  /* 0x00000005090c7984 */ /* 0x000e620008000a00 */
[----:B------:R-:W-:Y:S01]  /*3350*/  VIADD R18, R9, UR5 ;  /* 0x0000000509127c36 */ /* 0x000fe20008000000 */
[----:B------:R-:W-:-:S02]  /*3360*/  IADD3 R7, PT, PT, R7, 0x8, RZ ;  /* 0x0000000807077810 */ /* 0x000fc40007ffe0ff */
[----:B------:R-:W-:Y:S02]  /*3370*/  IADD3 R19, PT, PT, R19, 0x8, RZ ;  /* 0x0000000813137810 */ /* 0x000fe40007ffe0ff */
[----:B------:R3:W4:Y:S02]  /*3380*/  LDS.64 R16, [R18+UR5] ;  /* 0x0000000512107984 */ /* 0x0007240008000a00 */
[----:B---3--:R-:W-:Y:S01]  /*3390*/  VIADD R18, R18, UR5 ;  /* 0x0000000512127c36 */ /* 0x008fe20008000000 */
[----:B--2---:R-:W-:Y:S02]  /*33a0*/  IADD3 R21, P1, PT, RZ, -R10, RZ ;  /* 0x8000000aff157210 */ /* 0x004fe40007f3e0ff */
[----:B------:R-:W-:-:S03]  /*33b0*/  ISETP.LT.AND P0, PT, R11, RZ, PT ;  /* 0x000000ff0b00720c */ /* 0x000fc60003f01270 */
[----:B------:R-:W-:Y:S01]  /*33c0*/  IMAD.X R23, RZ, RZ, ~R11, P1 ;  /* 0x000000ffff177224 */ /* 0x000fe200008e0e0b */
[----:B------:R-:W-:Y:S02]  /*33d0*/  SEL R2, R21, R10, P0 ;  /* 0x0000000a15027207 */ /* 0x000fe40000000000 */
[----:B------:R-:W-:Y:S02]  /*33e0*/  SEL R10, R20, R3, P2 ;  /* 0x00000003140a7207 */ /* 0x000fe40001000000 */
[----:B------:R-:W-:Y:S02]  /*33f0*/  SEL R3, R23, R11, P0 ;  /* 0x0000000b17037207 */ /* 0x000fe40000000000 */
[----:B------:R-:W-:Y:S02]  /*3400*/  IADD3 R2, P0, PT, R2, R25, RZ ;  /* 0x0000001902027210 */ /* 0x000fe40007f1e0ff */
[----:B-1----:R-:W-:Y:S02]  /*3410*/  IADD3 R9, P1, PT, RZ, -R12, RZ ;  /* 0x8000000cff097210 */ /* 0x002fe40007f3e0ff */
[----:B------:R-:W-:-:S02]  /*3420*/  IADD3.X R3, PT, PT, R3, R10, RZ, P0, !PT ;  /* 0x0000000a03037210 */ /* 0x000fc400007fe4ff */
[----:B------:R1:W2:Y:S01]  /*3430*/  LDS.64 R10, [R18+UR5] ;  /* 0x00000005120a7984 */ /* 0x0002a20008000a00 */
[-C--:B------:R-:W-:Y:S01]  /*3440*/  IADD3 R23, P3, PT, RZ, -R2.reuse, RZ ;  /* 0x80000002ff177210 */ /* 0x080fe20007f7e0ff */
[----:B------:R-:W-:Y:S01]  /*3450*/  IMAD.X R21, RZ, RZ, ~R13, P1 ;  /* 0x000000ffff157224 */ /* 0x000fe200008e0e0d */
[----:B------:R-:W-:Y:S02]  /*3460*/  ISETP.LT.AND P2, PT, R3, RZ, PT ;  /* 0x000000ff0300720c */ /* 0x000fe40003f41270 */
[----:B------:R-:W-:Y:S02]  /*3470*/  ISETP.LT.AND P0, PT, R13, RZ, PT ;  /* 0x000000ff0d00720c */ /* 0x000fe40003f01270 */
[----:B------:R-:W-:Y:S01]  /*3480*/  IADD3.X R20, PT, PT, RZ, ~R3, RZ, P3, !PT ;  /* 0x80000003ff147210 */ /* 0x000fe20001ffe4ff */
[----:B-1----:R-:W-:Y:S01]  /*3490*/  VIADD R18, R18, UR5 ;  /* 0x0000000512127c36 */ /* 0x002fe20008000000 */
[----:B------:R-:W-:Y:S02]  /*34a0*/  SEL R23, R23, R2, P2 ;  /* 0x0000000217177207 */ /* 0x000fe40001000000 */
[----:B------:R-:W-:-:S02]  /*34b0*/  SEL R2, R9, R12, P0 ;  /* 0x0000000c09027207 */ /* 0x000fc40000000000 */
[----:B------:R-:W-:Y:S02]  /*34c0*/  SEL R12, R20, R3, P2 ;  /* 0x00000003140c7207 */ /* 0x000fe40001000000 */
[----:B------:R-:W-:Y:S02]  /*34d0*/  SEL R3, R21, R13, P0 ;  /* 0x0000000d15037207 */ /* 0x000fe40000000000 */
[----:B------:R-:W-:Y:S02]  /*34e0*/  IADD3 R2, P0, PT, R2, R23, RZ ;  /* 0x0000001702027210 */ /* 0x000fe40007f1e0ff */
[----:B----4-:R-:W-:Y:S02]  /*34f0*/  IADD3 R9, P1, PT, RZ, -R16, RZ ;  /* 0x80000010ff097210 */ /* 0x010fe40007f3e0ff */
[----:B------:R-:W-:Y:S02]  /*3500*/  IADD3.X R3, PT, PT, R3, R12, RZ, P0, !PT ;  /* 0x0000000c03037210 */ /* 0x000fe400007fe4ff */
[----:B------:R1:W3:Y:S01]  /*3510*/  LDS.64 R12, [R18+UR5] ;  /* 0x00000005120c7984 */ /* 0x0002e20008000a00 */
[----:B------:R-:W-:Y:S01]  /*3520*/  IADD3 R23, P3, PT, RZ, -R2, RZ ;  /* 0x80000002ff177210 */ /* 0x000fe20007f7e0ff */
[----:B------:R-:W-:Y:S01]  /*3530*/  IMAD.X R21, RZ, RZ, ~R17, P1 ;  /* 0x000000ffff157224 */ /* 0x000fe200008e0e11 */
[----:B------:R-:W-:-:S02]  /*3540*/  ISETP.LT.AND P2, PT, R3, RZ, PT ;  /* 0x000000ff0300720c */ /* 0x000fc40003f41270 */
[----:B------:R-:W-:Y:S02]  /*3550*/  ISETP.LT.AND P0, PT, R17, RZ, PT ;  /* 0x000000ff1100720c */ /* 0x000fe40003f01270 */
[----:B------:R-:W-:Y:S02]  /*3560*/  SEL R23, R23, R2, P2 ;  /* 0x0000000217177207 */ /* 0x000fe40001000000 */
[----:B------:R-:W-:Y:S02]  /*3570*/  IADD3.X R2, PT, PT, RZ, ~R3, RZ, P3, !PT ;  /* 0x80000003ff027210 */ /* 0x000fe40001ffe4ff */
[----:B------:R-:W-:Y:S01]  /*3580*/  SEL R16, R9, R16, P0 ;  /* 0x0000001009107207 */ /* 0x000fe20000000000 */
[----:B------:R-:W-:Y:S01]  /*3590*/  VIADD R9, R18, UR5 ;  /* 0x0000000512097c36 */ /* 0x000fe20008000000 */
[----:B------:R-:W-:Y:S02]  /*35a0*/  SEL R17, R21, R17, P0 ;  /* 0x0000001115117207 */ /* 0x000fe40000000000 */
[----:B------:R-:W-:-:S02]  /*35b0*/  SEL R2, R2, R3, P2 ;  /* 0x0000000302027207 */ /* 0x000fc40001000000 */
[----:B------:R-:W-:Y:S02]  /*35c0*/  IADD3 R16, P0, PT, R16, R23, RZ ;  /* 0x0000001710107210 */ /* 0x000fe40007f1e0ff */
[----:B--2---:R-:W-:Y:S02]  /*35d0*/  IADD3 R21, P1, PT, RZ, -R10, RZ ;  /* 0x8000000aff157210 */ /* 0x004fe40007f3e0ff */
[----:B------:R-:W-:Y:S02]  /*35e0*/  IADD3.X R17, PT, PT, R17, R2, RZ, P0, !PT ;  /* 0x0000000211117210 */ /* 0x000fe400007fe4ff */
[----:B------:R-:W-:Y:S01]  /*35f0*/  IADD3 R25, P3, PT, RZ, -R16, RZ ;  /* 0x80000010ff197210 */ /* 0x000fe20007f7e0ff */
[----:B------:R-:W-:Y:S01]  /*3600*/  IMAD.X R23, RZ, RZ, ~R11, P1 ;  /* 0x000000ffff177224 */ /* 0x000fe200008e0e0b */
[----:B------:R-:W-:Y:S01]  /*3610*/  ISETP.LT.AND P2, PT, R17, RZ, PT ;  /* 0x000000ff1100720c */ /* 0x000fe20003f41270 */
[----:B------:R2:W4:Y:S01]  /*3620*/  LDS.64 R2, [R9+UR5] ;  /* 0x0000000509027984 */ /* 0x0005220008000a00 */
[----:B------:R-:W-:-:S02]  /*3630*/  ISETP.LT.AND P0, PT, R11, RZ, PT ;  /* 0x000000ff0b00720c */ /* 0x000fc40003f01270 */
[-C--:B-1----:R-:W-:Y:S02]  /*3640*/  IADD3.X R18, PT, PT, RZ, ~R17.reuse, RZ, P3, !PT ;  /* 0x80000011ff127210 */ /* 0x082fe40001ffe4ff */
[----:B------:R-:W-:Y:S02]  /*3650*/  SEL R25, R25, R16, P2 ;  /* 0x0000001019197207 */ /* 0x000fe40001000000 */
[----:B------:R-:W-:Y:S02]  /*3660*/  SEL R10, R21, R10, P0 ;  /* 0x0000000a150a7207 */ /* 0x000fe40000000000 */
[----:B------:R-:W-:Y:S02]  /*3670*/  SEL R18, R18, R17, P2 ;  /* 0x0000001112127207 */ /* 0x000fe40001000000 */
[----:B------:R-:W-:Y:S02]  /*3680*/  SEL R11, R23, R11, P0 ;  /* 0x0000000b170b7207 */ /* 0x000fe40000000000 */
[----:B------:R-:W-:-:S02]  /*3690*/  IADD3 R17, P0, PT, R10, R25, RZ ;  /* 0x000000190a117210 */ /* 0x000fc40007f1e0ff */
[----:B------:R-:W-:Y:S02]  /*36a0*/  IADD3 R16, PT, PT, R9, UR5, RZ ;  /* 0x0000000509107c10 */ /* 0x000fe4000fffe0ff */
[-C--:B---3--:R-:W-:Y:S01]  /*36b0*/  IADD3 R21, P1, PT, RZ, -R12.reuse, RZ ;  /* 0x8000000cff157210 */ /* 0x088fe20007f3e0ff */
[----:B--2---:R-:W-:Y:S01]  /*36c0*/  IMAD.X R9, R11, 0x1, R18, P0 ;  /* 0x000000010b097824 */ /* 0x004fe200000e0612 */
[----:B------:R-:W-:Y:S01]  /*36d0*/  IADD3 R18, P3, PT, RZ, -R17, RZ ;  /* 0x80000011ff127210 */ /* 0x000fe20007f7e0ff */
[----:B------:R1:W2:Y:S01]  /*36e0*/  LDS.64 R10, [R16+UR5] ;  /* 0x00000005100a7984 */ /* 0x0002a20008000a00 */
[----:B------:R-:W-:Y:S02]  /*36f0*/  ISETP.LT.AND P0, PT, R13, RZ, PT ;  /* 0x000000ff0d00720c */ /* 0x000fe40003f01270 */
[----:B------:R-:W-:Y:S02]  /*3700*/  ISETP.LT.AND P2, PT, R9, RZ, PT ;  /* 0x000000ff0900720c */ /* 0x000fe40003f41270 */
[----:B------:R-:W-:-:S02]  /*3710*/  SEL R12, R21, R12, P0 ;  /* 0x0000000c150c7207 */ /* 0x000fc40000000000 */
[----:B------:R-:W-:Y:S01]  /*3720*/  SEL R23, R18, R17, P2 ;  /* 0x0000001112177207 */ /* 0x000fe20001000000 */
[----:B------:R-:W-:Y:S01]  /*3730*/  IMAD.X R17, RZ, RZ, ~R13, P1 ;  /* 0x000000ffff117224 */ /* 0x000fe200008e0e0d */
[----:B------:R-:W-:-:S04]  /*3740*/  IADD3.X R18, PT, PT, RZ, ~R9, RZ, P3, !PT ;  /* 0x80000009ff127210 */ /* 0x000fc80001ffe4ff */
[----:B------:R-:W-:Y:S02]  /*3750*/  SEL R18, R18, R9, P2 ;  /* 0x0000000912127207 */ /* 0x000fe40001000000 */
[----:B------:R-:W-:Y:S02]  /*3760*/  SEL R13, R17, R13, P0 ;  /* 0x0000000d110d7207 */ /* 0x000fe40000000000 */
[----:B------:R-:W-:Y:S02]  /*3770*/  IADD3 R9, P0, PT, R12, R23, RZ ;  /* 0x000000170c097210 */ /* 0x000fe40007f1e0ff */
[----:B------:R-:W-:Y:S02]  /*3780*/  IADD3 R12, PT, PT, R16, UR5, RZ ;  /* 0x00000005100c7c10 */ /* 0x000fe4000fffe0ff */
[----:B----4-:R-:W-:Y:S01]  /*3790*/  IADD3 R17, P1, PT, RZ, -R2, RZ ;  /* 0x80000002ff117210 */ /* 0x010fe20007f3e0ff */
[----:B-1----:R-:W-:Y:S01]  /*37a0*/  IMAD.X R16, R13, 0x1, R18, P0 ;  /* 0x000000010d107824 */ /* 0x002fe200000e0612 */
[----:B------:R-:W-:-:S02]  /*37b0*/  IADD3 R18, P3, PT, RZ, -R9, RZ ;  /* 0x80000009ff127210 */ /* 0x000fc40007f7e0ff */
[----:B------:R-:W1:Y:S01]  /*37c0*/  LDS.64 R12, [R12+UR5] ;  /* 0x000000050c0c7984 */ /* 0x000e620008000a00 */
[----:B------:R-:W-:Y:S02]  /*37d0*/  ISETP.LT.AND P0, PT, R3, RZ, PT ;  /* 0x000000ff0300720c */ /* 0x000fe40003f01270 */
[----:B------:R-:W-:Y:S02]  /*37e0*/  ISETP.LT.AND P2, PT, R16, RZ, PT ;  /* 0x000000ff1000720c */ /* 0x000fe40003f41270 */
[----:B------:R-:W-:Y:S02]  /*37f0*/  IADD3.X R23, PT, PT, RZ, ~R16, RZ, P3, !PT ;  /* 0x80000010ff177210 */ /* 0x000fe40001ffe4ff */
[----:B------:R-:W-:Y:S01]  /*3800*/  SEL R21, R18, R9, P2 ;  /* 0x0000000912157207 */ /* 0x000fe20001000000 */
[----:B------:R-:W-:Y:S01]  /*3810*/  IMAD.X R9, RZ, RZ, ~R3, P1 ;  /* 0x000000ffff097224 */ /* 0x000fe200008e0e03 */
[----:B------:R-:W-:Y:S02]  /*3820*/  SEL R2, R17, R2, P0 ;  /* 0x0000000211027207 */ /* 0x000fe40000000000 */
[----:B------:R-:W-:-:S02]  /*3830*/  SEL R16, R23, R16, P2 ;  /* 0x0000001017107207 */ /* 0x000fc40001000000 */
[----:B------:R-:W-:Y:S01]  /*3840*/  SEL R3, R9, R3, P0 ;  /* 0x0000000309037207 */ /* 0x000fe20000000000 */
[----:B------:R-:W3:Y:S01]  /*3850*/  LDC R23, c[0x0][0x360] ;  /* 0x0000d800ff177b82 */ /* 0x000ee20000000800 */
[----:B------:R-:W-:Y:S02]  /*3860*/  IADD3 R2, P0, PT, R2, R21, RZ ;  /* 0x0000001502027210 */ /* 0x000fe40007f1e0ff */
[----:B--2---:R-:W-:Y:S02]  /*3870*/  IADD3 R9, P1, PT, RZ, -R10, RZ ;  /* 0x8000000aff097210 */ /* 0x004fe40007f3e0ff */
[----:B------:R-:W-:Y:S02]  /*3880*/  IADD3.X R3, PT, PT, R3, R16, RZ, P0, !PT ;  /* 0x0000001003037210 */ /* 0x000fe400007fe4ff */
[----:B------:R-:W-:Y:S02]  /*3890*/  IADD3 R21, P3, PT, RZ, -R2, RZ ;  /* 0x80000002ff157210 */ /* 0x000fe40007f7e0ff */
[----:B------:R-:W-:-:S02]  /*38a0*/  ISETP.LT.AND P2, PT, R3, RZ, PT ;  /* 0x000000ff0300720c */ /* 0x000fc40003f41270 */
[----:B------:R-:W-:Y:S01]  /*38b0*/  ISETP.LT.AND P0, PT, R11, RZ, PT ;  /* 0x000000ff0b00720c */ /* 0x000fe20003f01270 */
[----:B------:R-:W-:Y:S01]  /*38c0*/  IMAD.X R16, RZ, RZ, ~R3, P3 ;  /* 0x000000ffff107224 */ /* 0x000fe200018e0e03 */
[----:B------:R-:W-:Y:S02]  /*38d0*/  IADD3.X R17, PT, PT, RZ, ~R11, RZ, P1, !PT ;  /* 0x8000000bff117210 */ /* 0x000fe40000ffe4ff */
[----:B------:R-:W-:Y:S02]  /*38e0*/  SEL R21, R21, R2, P2 ;  /* 0x0000000215157207 */ /* 0x000fe40001000000 */
[----:B------:R-:W-:Y:S02]  /*38f0*/  SEL R2, R9, R10, P0 ;  /* 0x0000000a09027207 */ /* 0x000fe40000000000 */
[----:B------:R-:W-:Y:S02]  /*3900*/  SEL R10, R16, R3, P2 ;  /* 0x00000003100a7207 */ /* 0x000fe40001000000 */
[----:B------:R-:W-:-:S02]  /*3910*/  SEL R3, R17, R11, P0 ;  /* 0x0000000b11037207 */ /* 0x000fc40000000000 */
[----:B------:R-:W-:Y:S01]  /*3920*/  IADD3 R2, P0, PT, R2, R21, RZ ;  /* 0x0000001502027210 */ /* 0x000fe20007f1e0ff */
[----:B---3--:R-:W-:Y:S01]  /*3930*/  IMAD R8, R23, 0x40, R8 ;  /* 0x0000004017087824 */ /* 0x008fe200078e0208 */
[----:B-1----:R-:W-:-:S03]  /*3940*/  IADD3 R9, P1, PT, RZ, -R12, RZ ;  /* 0x8000000cff097210 */ /* 0x002fc60007f3e0ff */
[----:B------:R-:W-:Y:S01]  /*3950*/  IMAD.X R3, R3, 0x1, R10, P0 ;  /* 0x0000000103037824 */ /* 0x000fe200000e060a */
[-C--:B------:R-:W-:Y:S01]  /*3960*/  IADD3 R17, P3, PT, RZ, -R2.reuse, RZ ;  /* 0x80000002ff117210 */ /* 0x080fe20007f7e0ff */
[----:B------:R-:W-:Y:S01]  /*3970*/  IMAD.X R11, RZ, RZ, ~R13, P1 ;  /* 0x000000ffff0b7224 */ /* 0x000fe200008e0e0d */
[----:B------:R-:W-:Y:S02]  /*3980*/  ISETP.LT.AND P0, PT, R13, RZ, PT ;  /* 0x000000ff0d00720c */ /* 0x000fe40003f01270 */
[----:B------:R-:W-:Y:S02]  /*3990*/  ISETP.LT.AND P2, PT, R3, RZ, PT ;  /* 0x000000ff0300720c */ /* 0x000fe40003f41270 */
[-C--:B------:R-:W-:Y:S02]  /*39a0*/  IADD3.X R10, PT, PT, RZ, ~R3.reuse, RZ, P3, !PT ;  /* 0x80000003ff0a7210 */ /* 0x080fe40001ffe4ff */
[----:B------:R-:W-:Y:S02]  /*39b0*/  SEL R17, R17, R2, P2 ;  /* 0x0000000211117207 */ /* 0x000fe40001000000 */
[----:B------:R-:W-:-:S02]  /*39c0*/  SEL R10, R10, R3, P2 ;  /* 0x000000030a0a7207 */ /* 0x000fc40001000000 */
[----:B------:R-:W-:Y:S02]  /*39d0*/  SEL R2, R9, R12, P0 ;  /* 0x0000000c09027207 */ /* 0x000fe40000000000 */
[----:B------:R-:W-:Y:S02]  /*39e0*/  SEL R3, R11, R13, P0 ;  /* 0x0000000d0b037207 */ /* 0x000fe40000000000 */
[----:B------:R-:W-:Y:S02]  /*39f0*/  ISETP.NE.AND P0, PT, R7, RZ, PT ;  /* 0x000000ff0700720c */ /* 0x000fe40003f05270 */
[----:B------:R-:W-:-:S04]  /*3a00*/  IADD3 R2, P1, PT, R2, R17, RZ ;  /* 0x0000001102027210 */ /* 0x000fc80007f3e0ff */
[----:B------:R-:W-:-:S07]  /*3a10*/  IADD3.X R3, PT, PT, R3, R10, RZ, P1, !PT ;  /* 0x0000000a03037210 */ /* 0x000fce0000ffe4ff */
[----:B------:R-:W-:Y:S05]  /*3a20*/  @P0 BRA `(.L_x_2152) ;  /* 0xfffffff800240947 */ /* 0x000fea000383ffff */
[----:B------:R-:W-:-:S07]  /*3a30*/  VIADD R8, R6, 0x1 ;  /* 0x0000000106087836 */ /* 0x000fce0000000000 */
.L_x_2151:
        /* <DEDUP_REMOVED lines=8> */
[----:B-1----:R-:W-:Y:S01]  /*3ac0*/  IADD3 R21, P4, PT, RZ, -R2, RZ ;  /* 0x80000002ff157210 */ /* 0x002fe20007f9e0ff */
[----:B------:R-:W-:Y:S01]  /*3ad0*/  VIADD R8, R8, 0x4 ;  /* 0x0000000408087836 */ /* 0x000fe20000000000 */
[----:B------:R-:W-:Y:S02]  /*3ae0*/  ISETP.LT.AND P3, PT, R3, RZ, PT ;  /* 0x000000ff0300720c */ /* 0x000fe40003f61270 */
[----:B------:R-:W-:Y:S01]  /*3af0*/  LEA R4, R7, R0, 0x3 ;  /* 0x0000000007047211 */ /* 0x000fe200078e18ff */
[----:B------:R-:W-:Y:S01]  /*3b00*/  IMAD.X R18, RZ, RZ, ~R3, P4 ;  /* 0x000000ffff127224 */ /* 0x000fe200020e0e03 */
[----:B------:R-:W-:-:S03]  /*3b10*/  SEL R21, R21, R2, P3 ;  /* 0x0000000215157207 */ /* 0x000fc60001800000 */
[----:B------:R-:W1:Y:S01]  /*3b20*/  LDS.64 R12, [R4] ;  /* 0x00000000040c7984 */ /* 0x000e620000000a00 */
[----:B--2---:R-:W-:-:S05]  /*3b30*/  IMAD R9, R23, 0x8, R4 ;  /* 0x0000000817097824 */ /* 0x004fca00078e0204 */
[----:B------:R2:W3:Y:S01]  /*3b40*/  LDS.64 R10, [R9] ;  /* 0x00000000090a7984 */ /* 0x0004e20000000a00 */
[----:B------:R-:W-:-:S05]  /*3b50*/  LEA R16, R23, R9, 0x3 ;  /* 0x0000000917107211 */ /* 0x000fca00078e18ff */
[----:B------:R-:W4:Y:S01]  /*3b60*/  LDS.64 R6, [R16] ;  /* 0x0000000010067984 */ /* 0x000f220000000a00 */
[----:B------:R-:W-:Y:S01]  /*3b70*/  IMAD R2, R23, 0x8, R16 ;  /* 0x0000000817027824 */ /* 0x000fe200078e0210 */
[-C--:B-1----:R-:W-:Y:S02]  /*3b80*/  IADD3 R17, P2, PT, RZ, -R12.reuse, RZ ;  /* 0x8000000cff117210 */ /* 0x082fe40007f5e0ff */
[----:B------:R-:W-:Y:S02]  /*3b90*/  ISETP.LT.AND P1, PT, R13, RZ, PT ;  /* 0x000000ff0d00720c */ /* 0x000fe40003f21270 */
[-C--:B------:R-:W-:Y:S02]  /*3ba0*/  IADD3.X R19, PT, PT, RZ, ~R13.reuse, RZ, P2, !PT ;  /* 0x8000000dff137210 */ /* 0x080fe400017fe4ff */
[----:B------:R-:W-:Y:S02]  /*3bb0*/  SEL R4, R17, R12, P1 ;  /* 0x0000000c11047207 */ /* 0x000fe40000800000 */
[----:B--2---:R-:W-:-:S02]  /*3bc0*/  SEL R9, R19, R13, P1 ;  /* 0x0000000d13097207 */ /* 0x004fc40000800000 */
[----:B------:R-:W-:Y:S02]  /*3bd0*/  SEL R12, R18, R3, P3 ;  /* 0x00000003120c7207 */ /* 0x000fe40001800000 */
[----:B------:R-:W-:Y:S01]  /*3be0*/  IADD3 R4, P1, PT, R4, R21, RZ ;  /* 0x0000001504047210 */ /* 0x000fe20007f3e0ff */
[----:B------:R-:W1:Y:S03]  /*3bf0*/  LDS.64 R2, [R2] ;  /* 0x0000000002027984 */ /* 0x000e660000000a00 */
[----:B------:R-:W-:Y:S02]  /*3c00*/  IADD3.X R9, PT, PT, R9, R12, RZ, P1, !PT ;  /* 0x0000000c09097210 */ /* 0x000fe40000ffe4ff */
[----:B------:R-:W-:Y:S02]  /*3c10*/  IADD3 R19, P4, PT, RZ, -R4, RZ ;  /* 0x80000004ff137210 */ /* 0x000fe40007f9e0ff */
[----:B------:R-:W-:-:S02]  /*3c20*/  ISETP.LT.AND P3, PT, R9, RZ, PT ;  /* 0x000000ff0900720c */ /* 0x000fc40003f61270 */
[----:B---3--:R-:W-:Y:S01]  /*3c30*/  IADD3 R13, P2, PT, RZ, -R10, RZ ;  /* 0x8000000aff0d7210 */ /* 0x008fe20007f5e0ff */
[----:B------:R-:W-:Y:S01]  /*3c40*/  IMAD.X R12, RZ, RZ, ~R9, P4 ;  /* 0x000000ffff0c7224 */ /* 0x000fe200020e0e09 */
[----:B------:R-:W-:Y:S02]  /*3c50*/  ISETP.LT.AND P1, PT, R11, RZ, PT ;  /* 0x000000ff0b00720c */ /* 0x000fe40003f21270 */
[----:B------:R-:W-:Y:S02]  /*3c60*/  SEL R19, R19, R4, P3 ;  /* 0x0000000413137207 */ /* 0x000fe40001800000 */
[----:B------:R-:W-:Y:S02]  /*3c70*/  IADD3.X R17, PT, PT, RZ, ~R11, RZ, P2, !PT ;  /* 0x8000000bff117210 */ /* 0x000fe400017fe4ff */
[----:B------:R-:W-:Y:S02]  /*3c80*/  SEL R4, R13, R10, P1 ;  /* 0x0000000a0d047207 */ /* 0x000fe40000800000 */
[----:B------:R-:W-:-:S02]  /*3c90*/  SEL R10, R12, R9, P3 ;  /* 0x000000090c0a7207 */ /* 0x000fc40001800000 */
[----:B------:R-:W-:Y:S02]  /*3ca0*/  SEL R9, R17, R11, P1 ;  /* 0x0000000b11097207 */ /* 0x000fe40000800000 */
[----:B------:R-:W-:Y:S02]  /*3cb0*/  IADD3 R4, P1, PT, R4, R19, RZ ;  /* 0x0000001304047210 */ /* 0x000fe40007f3e0ff */
[----:B----4-:R-:W-:Y:S02]  /*3cc0*/  IADD3 R11, P2, PT, RZ, -R6, RZ ;  /* 0x80000006ff0b7210 */ /* 0x010fe40007f5e0ff */
[----:B------:R-:W-:Y:S01]  /*3cd0*/  IADD3 R17, P4, PT, RZ, -R4, RZ ;  /* 0x80000004ff117210 */ /* 0x000fe20007f9e0ff */
[----:B------:R-:W-:Y:S01]  /*3ce0*/  IMAD.X R9, R9, 0x1, R10, P1 ;  /* 0x0000000109097824 */ /* 0x000fe200008e060a */
[----:B------:R-:W-:Y:S01]  /*3cf0*/  ISETP.LT.AND P1, PT, R7, RZ, PT ;  /* 0x000000ff0700720c */ /* 0x000fe20003f21270 */
[----:B------:R-:W-:-:S03]  /*3d00*/  IMAD.X R13, RZ, RZ, ~R7, P2 ;  /* 0x000000ffff0d7224 */ /* 0x000fc600010e0e07 */
[----:B------:R-:W-:Y:S02]  /*3d10*/  ISETP.LT.AND P3, PT, R9, RZ, PT ;  /* 0x000000ff0900720c */ /* 0x000fe40003f61270 */
[----:B------:R-:W-:Y:S02]  /*3d20*/  IADD3.X R10, PT, PT, RZ, ~R9, RZ, P4, !PT ;  /* 0x80000009ff0a7210 */ /* 0x000fe400027fe4ff */
[----:B------:R-:W-:Y:S02]  /*3d30*/  SEL R17, R17, R4, P3 ;  /* 0x0000000411117207 */ /* 0x000fe40001800000 */
[----:B------:R-:W-:Y:S02]  /*3d40*/  SEL R4, R11, R6, P1 ;  /* 0x000000060b047207 */ /* 0x000fe40000800000 */
[----:B------:R-:W-:Y:S02]  /*3d50*/  SEL R6, R13, R7, P1 ;  /* 0x000000070d067207 */ /* 0x000fe40000800000 */
[----:B------:R-:W-:-:S02]  /*3d60*/  SEL R9, R10, R9, P3 ;  /* 0x000000090a097207 */ /* 0x000fc40001800000 */
[----:B------:R-:W-:Y:S02]  /*3d70*/  IADD3 R4, P1, PT, R4, R17, RZ ;  /* 0x0000001104047210 */ /* 0x000fe40007f3e0ff */
[----:B-1----:R-:W-:Y:S02]  /*3d80*/  IADD3 R7, P3, PT, RZ, -R2, RZ ;  /* 0x80000002ff077210 */ /* 0x002fe40007f7e0ff */
[----:B------:R-:W-:Y:S02]  /*3d90*/  IADD3.X R6, PT, PT, R6, R9, RZ, P1, !PT ;  /* 0x0000000906067210 */ /* 0x000fe40000ffe4ff */
[----:B------:R-:W-:Y:S02]  /*3da0*/  ISETP.LT.AND P1, PT, R3, RZ, PT ;  /* 0x000000ff0300720c */ /* 0x000fe40003f21270 */
[----:B------:R-:W-:Y:S02]  /*3db0*/  IADD3 R9, P4, PT, RZ, -R4, RZ ;  /* 0x80000004ff097210 */ /* 0x000fe40007f9e0ff */
[----:B------:R-:W-:-:S02]  /*3dc0*/  ISETP.LT.AND P2, PT, R6, RZ, PT ;  /* 0x000000ff0600720c */ /* 0x000fc40003f41270 */
[----:B------:R-:W-:Y:S01]  /*3dd0*/  SEL R2, R7, R2, P1 ;  /* 0x0000000207027207 */ /* 0x000fe20000800000 */
[----:B------:R-:W-:Y:S01]  /*3de0*/  IMAD.X R7, RZ, RZ, ~R3, P3 ;  /* 0x000000ffff077224 */ /* 0x000fe200018e0e03 */
[----:B------:R-:W-:Y:S02]  /*3df0*/  SEL R9, R9, R4, P2 ;  /* 0x0000000409097207 */ /* 0x000fe40001000000 */
[-C--:B------:R-:W-:Y:S02]  /*3e00*/  IADD3.X R11, PT, PT, RZ, ~R6.reuse, RZ, P4, !PT ;  /* 0x80000006ff0b7210 */ /* 0x080fe400027fe4ff */
[----:B------:R-:W-:Y:S02]  /*3e10*/  IADD3 R2, P3, PT, R2, R9, RZ ;  /* 0x0000000902027210 */ /* 0x000fe40007f7e0ff */
[----:B------:R-:W-:Y:S02]  /*3e20*/  SEL R3, R7, R3, P1 ;  /* 0x0000000307037207 */ /* 0x000fe40000800000 */
[----:B------:R-:W-:-:S04]  /*3e30*/  SEL R6, R11, R6, P2 ;  /* 0x000000060b067207 */ /* 0x000fc80001000000 */
[----:B------:R-:W-:-:S07]  /*3e40*/  IADD3.X R3, PT, PT, R3, R6, RZ, P3, !PT ;  /* 0x0000000603037210 */ /* 0x000fce0001ffe4ff */
.L_x_2154:
[----:B------:R-:W-:Y:S05]  /*3e50*/  @!P0 BRA `(.L_x_2153) ;  /* 0x0000000000cc8947 */ /* 0x000fea0003800000 */
[----:B------:R-:W-:Y:S02]  /*3e60*/  ISETP.NE.AND P1, PT, R20, 0x1, PT ;  /* 0x000000011400780c */ /* 0x000fe40003f25270 */
[----:B------:R-:W-:-:S04]  /*3e70*/  LOP3.LUT R5, R5, 0x1, RZ, 0xc0, !PT ;  /* 0x0000000105057812 */ /* 0x000fc800078ec0ff */
[----:B------:R-:W-:-:S07]  /*3e80*/  ISETP.NE.U32.AND P0, PT, R5, 0x1, PT ;  /* 0x000000010500780c */ /* 0x000fce0003f05070 */
[----:B------:R-:W-:Y:S06]  /*3e90*/  @!P1 BRA `(.L_x_2155) ;  /* 0x00000000007c9947 */ /* 0x000fec0003800000 */
[----:B------:R-:W2:Y:S01]  /*3ea0*/  LDC R4, c[0x0][0x360] ;  /* 0x0000d800ff047b82 */ /* 0x000ea20000000800 */
[C---:B------:R-:W-:Y:S01]  /*3eb0*/  IMAD R5, R8.reuse, UR7, RZ ;  /* 0x0000000708057c24 */ /* 0x040fe2000f8e02ff */
[----:B-1----:R-:W-:Y:S02]  /*3ec0*/  ISETP.LT.AND P3, PT, R3, RZ, PT ;  /* 0x000000ff0300720c */ /* 0x002fe40003f61270 */
[-C--:B------:R-:W-:Y:S01]  /*3ed0*/  IADD3 R13, P4, PT, RZ, -R2.reuse, RZ ;  /* 0x80000002ff0d7210 */ /* 0x080fe20007f9e0ff */
[----:B------:R-:W-:Y:S01]  /*3ee0*/  IMAD R9, R5, 0x8, R0 ;  /* 0x0000000805097824 */ /* 0x000fe200078e0200 */
[----:B------:R-:W-:Y:S02]  /*3ef0*/  IADD3 R8, PT, PT, R8, 0x2, RZ ;  /* 0x0000000208087810 */ /* 0x000fe40007ffe0ff */
[----:B------:R-:W-:Y:S01]  /*3f00*/  SEL R10, R13, R2, P3 ;  /* 0x000000020d0a7207 */ /* 0x000fe20001800000 */
[----:B------:R-:W-:Y:S01]  /*3f10*/  IMAD.X R2, RZ, RZ, ~R3, P4 ;  /* 0x000000ffff027224 */ /* 0x000fe200020e0e03 */
[----:B------:R-:W1:Y:S04]  /*3f20*/  LDS.64 R6, [R9] ;  /* 0x0000000009067984 */ /* 0x000e680000000a00 */
[----:B------:R-:W-:-:S02]  /*3f30*/  SEL R2, R2, R3, P3 ;  /* 0x0000000302027207 */ /* 0x000fc40001800000 */
[----:B--2---:R-:W-:-:S06]  /*3f40*/  LEA R4, R4, R9, 0x3 ;  /* 0x0000000904047211 */ /* 0x004fcc00078e18ff */
[----:B------:R-:W2:Y:S01]  /*3f50*/  LDS.64 R4, [R4] ;  /* 0x0000000004047984 */ /* 0x000ea20000000a00 */
[-C--:B-1----:R-:W-:Y:S02]  /*3f60*/  IADD3 R11, P2, PT, RZ, -R6.reuse, RZ ;  /* 0x80000006ff0b7210 */ /* 0x082fe40007f5e0ff */
[----:B------:R-:W-:Y:S02]  /*3f70*/  ISETP.LT.AND P1, PT, R7, RZ, PT ;  /* 0x000000ff0700720c */ /* 0x000fe40003f21270 */
[-C--:B------:R-:W-:Y:S02]  /*3f80*/  IADD3.X R13, PT, PT, RZ, ~R7.reuse, RZ, P2, !PT ;  /* 0x80000007ff0d7210 */ /* 0x080fe400017fe4ff */
[----:B------:R-:W-:Y:S02]  /*3f90*/  SEL R11, R11, R6, P1 ;  /* 0x000000060b0b7207 */ /* 0x000fe40000800000 */
[----:B------:R-:W-:Y:S02]  /*3fa0*/  SEL R13, R13, R7, P1 ;  /* 0x000000070d0d7207 */ /* 0x000fe40000800000 */
[----:B------:R-:W-:-:S04]  /*3fb0*/  IADD3 R10, P1, PT, R11, R10, RZ ;  /* 0x0000000a0b0a7210 */ /* 0x000fc80007f3e0ff */
[----:B------:R-:W-:Y:S01]  /*3fc0*/  IADD3 R7, P4, PT, RZ, -R10, RZ ;  /* 0x8000000aff077210 */ /* 0x000fe20007f9e0ff */
[----:B------:R-:W-:Y:S01]  /*3fd0*/  IMAD.X R13, R13, 0x1, R2, P1 ;  /* 0x000000010d0d7824 */ /* 0x000fe200008e0602 */
[----:B--2---:R-:W-:Y:S02]  /*3fe0*/  ISETP.LT.AND P2, PT, R5, RZ, PT ;  /* 0x000000ff0500720c */ /* 0x004fe40003f41270 */
[-C--:B------:R-:W-:Y:S02]  /*3ff0*/  IADD3 R3, P3, PT, RZ, -R4.reuse, RZ ;  /* 0x80000004ff037210 */ /* 0x080fe40007f7e0ff */
[----:B------:R-:W-:Y:S02]  /*4000*/  ISETP.LT.AND P1, PT, R13, RZ, PT ;  /* 0x000000ff0d00720c */ /* 0x000fe40003f21270 */
[----:B------:R-:W-:Y:S01]  /*4010*/  SEL R2, R3, R4, P2 ;  /* 0x0000000403027207 */ /* 0x000fe20001000000 */
[----:B------:R-:W-:Y:S01]  /*4020*/  IMAD.X R4, RZ, RZ, ~R13, P4 ;  /* 0x000000ffff047224 */ /* 0x000fe200020e0e0d */
[----:B------:R-:W-:-:S02]  /*4030*/  SEL R7, R7, R10, P1 ;  /* 0x0000000a07077207 */ /* 0x000fc40000800000 */
[----:B------:R-:W-:Y:S02]  /*4040*/  IADD3.X R3, PT, PT, RZ, ~R5, RZ, P3, !PT ;  /* 0x80000005ff037210 */ /* 0x000fe40001ffe4ff */
[----:B------:R-:W-:Y:S02]  /*4050*/  IADD3 R2, P3, PT, R2, R7, RZ ;  /* 0x0000000702027210 */ /* 0x000fe40007f7e0ff */
[----:B------:R-:W-:Y:S02]  /*4060*/  SEL R3, R3, R5, P2 ;  /* 0x0000000503037207 */ /* 0x000fe40001000000 */
[----:B------:R-:W-:-:S05]  /*4070*/  SEL R4, R4, R13, P1 ;  /* 0x0000000d04047207 */ /* 0x000fca0000800000 */
[----:B------:R-:W-:-:S07]  /*4080*/  IMAD.X R3, R3, 0x1, R4, P3 ;  /* 0x0000000103037824 */ /* 0x000fce00018e0604 */
.L_x_2155:
[----:B------:R-:W-:Y:S05]  /*4090*/  @P0 BRA `(.L_x_2153) ;  /* 0x00000000003c0947 */ /* 0x000fea0003800000 */
[----:B------:R-:W-:Y:S01]  /*40a0*/  IMAD R5, R8, UR7, RZ ;  /* 0x0000000708057c24 */ /* 0x000fe2000f8e02ff */
[----:B-1----:R-:W-:Y:S02]  /*40b0*/  IADD3 R9, P3, PT, RZ, -R2, RZ ;  /* 0x80000002ff097210 */ /* 0x002fe40007f7e0ff */
[----:B------:R-:W-:Y:S02]  /*40c0*/  ISETP.LT.AND P2, PT, R3, RZ, PT ;  /* 0x000000ff0300720c */ /* 0x000fe40003f41270 */
[----:B------:R-:W-:Y:S01]  /*40d0*/  LEA R5, R5, R0, 0x3 ;  /* 0x0000000005057211 */ /* 0x000fe200078e18ff */
[----:B------:R-:W-:Y:S01]  /*40e0*/  IMAD.X R6, RZ, RZ, ~R3, P3 ;  /* 0x000000ffff067224 */ /* 0x000fe200018e0e03 */
[----:B------:R-:W-:-:S04]  /*40f0*/  SEL R9, R9, R2, P2 ;  /* 0x0000000209097207 */ /* 0x000fc80001000000 */
[----:B------:R-:W1:Y:S01]  /*4100*/  LDS.64 R4, [R5] ;  /* 0x0000000005047984 */ /* 0x000e620000000a00 */
[----:B------:R-:W-:Y:S02]  /*4110*/  SEL R6, R6, R3, P2 ;  /* 0x0000000306067207 */ /* 0x000fe40001000000 */
[----:B-1----:R-:W-:Y:S02]  /*4120*/  ISETP.LT.AND P1, PT, R5, RZ, PT ;  /* 0x000000ff0500720c */ /* 0x002fe40003f21270 */
[----:B------:R-:W-:-:S04]  /*4130*/  IADD3 R7, P0, PT, RZ, -R4, RZ ;  /* 0x80000004ff077210 */ /* 0x000fc80007f1e0ff */
[----:B------:R-:W-:Y:S02]  /*4140*/  SEL R2, R7, R4, P1 ;  /* 0x0000000407027207 */ /* 0x000fe40000800000 */
[-C--:B------:R-:W-:Y:S02]  /*4150*/  IADD3.X R4, PT, PT, RZ, ~R5.reuse, RZ, P0, !PT ;  /* 0x80000005ff047210 */ /* 0x080fe400007fe4ff */
[----:B------:R-:W-:Y:S02]  /*4160*/  IADD3 R2, P0, PT, R9, R2, RZ ;  /* 0x0000000209027210 */ /* 0x000fe40007f1e0ff */
[----:B------:R-:W-:-:S05]  /*4170*/  SEL R3, R4, R5, P1 ;  /* 0x0000000504037207 */ /* 0x000fca0000800000 */
[----:B------:R-:W-:-:S07]  /*4180*/  IMAD.X R3, R6, 0x1, R3, P0 ;  /* 0x0000000106037824 */ /* 0x000fce00000e0603 */
.L_x_2153:
[----:B-1----:R1:W-:Y:S02]  /*4190*/  STS.64 [R0], R2 ;  /* 0x0000000200007388 */ /* 0x0023e40000000a00 */
.L_x_2150:
[----:B------:R-:W2:Y:S01]  /*41a0*/  LDC.64 R4, c[0x0][0x3a8] ;  /* 0x0000ea00ff047b82 */ /* 0x000ea20000000a00 */
[----:B------:R-:W3:Y:S01]  /*41b0*/  LDCU.64 UR4, c[0x0][0x380] ;  /* 0x00007000ff0477ac */ /* 0x000ee20008000a00 */
[----:B------:R-:W-:-:S03]  /*41c0*/  MOV R15, RZ ;  /* 0x000000ff000f7202 */ /* 0x000fc60000000f00 */
[----:B--2---:R-:W-:-:S04]  /*41d0*/  IMAD.WIDE.U32 R14, R4, UR8, R14 ;  /* 0x00000008040e7c25 */ /* 0x004fc8000f8e000e */
[----:B------:R-:W-:Y:S01]  /*41e0*/  IMAD R5, R5, UR8, R15 ;  /* 0x0000000805057c24 */ /* 0x000fe2000f8e020f */
[----:B---3--:R-:W-:-:S04]  /*41f0*/  LEA R4, P0, R14, UR4, 0x3 ;  /* 0x000000040e047c11 */ /* 0x008fc8000f8018ff */
[----:B------:R-:W-:-:S05]  /*4200*/  LEA.HI.X R5, R14, UR5, R5, 0x3, P0 ;  /* 0x000000050e057c11 */ /* 0x000fca00080f1c05 */
[----:B0-----:R-:W-:Y:S01]  /*4210*/  STG.E.64 desc[UR10][R4.64], R2 ;  /* 0x0000000204007986 */ /* 0x001fe2000c101b0a */
[----:B------:R-:W-:Y:S05]  /*4220*/  EXIT ;  /* 0x000000000000794d */ /* 0x000fea0003800000 */
        .weak           $__internal_48_$__cuda_sm20_div_s64
        .type           $__internal_48_$__cuda_sm20_div_s64,@function
        .size           $__internal_48_$__cuda_sm20_div_s64,($__internal_49_$__cuda_sm20_rem_s64 - $__internal_48_$__cuda_sm20_div_s64)
$__internal_48_$__cuda_sm20_div_s64:
[-C--:B------:R-:W-:Y:S02]  /*4230*/  IADD3 R25, P1, PT, RZ, -R0.reuse, RZ ;  /* 0x80000000ff197210 */ /* 0x080fe40007f3e0ff */
[----:B------:R-:W-:Y:S02]  /*4240*/  ISETP.GE.AND P0, PT, R3, RZ, PT ;  /* 0x000000ff0300720c */ /* 0x000fe40003f06270 */
[----:B------:R-:W-:Y:S01]  /*4250*/  ISETP.LE.AND P3, PT, RZ, UR4, PT ;  /* 0x00000004ff007c0c */ /* 0x000fe2000bf63270 */
        /* <DEDUP_REMOVED lines=18> */
[----:B------:R-:W-:-:S03]  /*4380*/  IADD3 R13, P2, PT, R9, R12, RZ ;  /* 0x0000000c090d7210 */ /* 0x000fc60007f5e0ff */
[----:B------:R-:W-:Y:S02]  /*4390*/  IMAD.X R10, R10, 0x1, R35, P0 ;  /* 0x000000010a0a7824 */ /* 0x000fe400000e0623 */
[----:B------:R-:W-:-:S03]  /*43a0*/  IMAD.WIDE.U32 R34, R13, R24, RZ ;  /* 0x000000180d227225 */ /* 0x000fc600078e00ff */
[----:B------:R-:W-:Y:S01]  /*43b0*/  IADD3.X R10, PT, PT, RZ, RZ, R10, P2, P1 ;  /* 0x000000ffff0a7210 */ /* 0x000fe200017e240a */
[C---:B------:R-:W-:Y:S01]  /*43c0*/  IMAD R9, R13.reuse, R25, R35 ;  /* 0x000000190d097224 */ /* 0x040fe200078e0223 */
[----:B------:R-:W-:Y:S01]  /*43d0*/  IADD3 R11, P0, PT, RZ, -R34, RZ ;  /* 0x80000022ff0b7210 */ /* 0x000fe20007f1e0ff */
[----:B------:R-:W-:Y:S02]  /*43e0*/  IMAD.MOV.U32 R35, RZ, RZ, RZ ;  /* 0x000000ffff237224 */ /* 0x000fe400078e00ff */
[----:B------:R-:W-:Y:S02]  /*43f0*/  IMAD R9, R10, R24, R9 ;  /* 0x000000180a097224 */ /* 0x000fe400078e0209 */
[----:B------:R-:W-:-:S03]  /*4400*/  IMAD.HI.U32 R12, R13, R11, RZ ;  /* 0x0000000b0d0c7227 */ /* 0x000fc600078e00ff */
[----:B------:R-:W-:-:S05]  /*4410*/  IADD3.X R9, PT, PT, RZ, ~R9, RZ, P0, !PT ;  /* 0x80000009ff097210 */ /* 0x000fca00007fe4ff */
[----:B------:R-:W-:-:S04]  /*4420*/  IMAD.WIDE.U32 R12, P0, R13, R9, R12 ;  /* 0x000000090d0c7225 */ /* 0x000fc8000780000c */
[----:B------:R-:W-:Y:S01]  /*4430*/  IMAD.HI.U32 R11, P1, R10, R11, R12 ;  /* 0x0000000b0a0b7227 */ /* 0x000fe2000782000c */
[----:B------:R-:W-:-:S03]  /*4440*/  IADD3 R13, P4, PT, RZ, -R30, RZ ;  /* 0x8000001eff0d7210 */ /* 0x000fc60007f9e0ff */
[CC--:B------:R-:W-:Y:S01]  /*4450*/  IMAD R12, R10.reuse, R9.reuse, RZ ;  /* 0x000000090a0c7224 */ /* 0x0c0fe200078e02ff */
[----:B------:R-:W-:Y:S01]  /*4460*/  SEL R13, R13, R30, !P3 ;  /* 0x0000001e0d0d7207 */ /* 0x000fe20005800000 */
[----:B------:R-:W-:-:S03]  /*4470*/  IMAD.HI.U32 R9, R10, R9, RZ ;  /* 0x000000090a097227 */ /* 0x000fc600078e00ff */
[----:B------:R-:W-:Y:S01]  /*4480*/  IADD3 R12, P2, PT, R12, R11, RZ ;  /* 0x0000000b0c0c7210 */ /* 0x000fe20007f5e0ff */
[----:B------:R-:W-:Y:S01]  /*4490*/  IMAD.X R11, RZ, RZ, ~UR4, P4 ;  /* 0x80000004ff0b7e24 */ /* 0x000fe2000a0e06ff */
[----:B------:R-:W-:-:S03]  /*44a0*/  IADD3.X R10, PT, PT, R9, R10, RZ, P0, !PT ;  /* 0x0000000a090a7210 */ /* 0x000fc600007fe4ff */
        /* <DEDUP_REMOVED lines=14> */
[----:B------:R-:W-:-:S05]  /*4590*/  IMAD R12, R10, R24, R33 ;  /* 0x000000180a0c7224 */ /* 0x000fca00078e0221 */
[----:B------:R-:W-:Y:S02]  /*45a0*/  IADD3.X R11, PT, PT, ~R12, R11, RZ, P1, !PT ;  /* 0x0000000b0c0b7210 */ /* 0x000fe40000ffe5ff */
[----:B------:R-:W-:Y:S02]  /*45b0*/  IADD3 R34, P1, PT, R13, -R24, RZ ;  /* 0x800000180d227210 */ /* 0x000fe40007f3e0ff */
[----:B------:R-:W-:-:S03]  /*45c0*/  ISETP.GE.U32.AND.EX P0, PT, R11, R25, PT, P0 ;  /* 0x000000190b00720c */ /* 0x000fc60003f06100 */
[----:B------:R-:W-:Y:S01]  /*45d0*/  IMAD.X R26, R11, 0x1, ~R25, P1 ;  /* 0x000000010b1a7824 */ /* 0x000fe200008e0e19 */
[----:B------:R-:W-:Y:S02]  /*45e0*/  IADD3 R12, P1, PT, R9, 0x1, RZ ;  /* 0x00000001090c7810 */ /* 0x000fe40007f3e0ff */
[----:B------:R-:W-:Y:S02]  /*45f0*/  SEL R13, R34, R13, P0 ;  /* 0x0000000d220d7207 */ /* 0x000fe40000000000 */
[----:B------:R-:W-:Y:S02]  /*4600*/  IADD3.X R33, PT, PT, RZ, R10, RZ, P1, !PT ;  /* 0x0000000aff217210 */ /* 0x000fe40000ffe4ff */
[----:B------:R-:W-:Y:S02]  /*4610*/  SEL R12, R12, R9, P0 ;  /* 0x000000090c0c7207 */ /* 0x000fe40000000000 */
[----:B------:R-:W-:Y:S02]  /*4620*/  SEL R11, R26, R11, P0 ;  /* 0x0000000b1a0b7207 */ /* 0x000fe40000000000 */
[----:B------:R-:W-:-:S02]  /*4630*/  ISETP.GE.U32.AND P1, PT, R13, R24, PT ;  /* 0x000000180d00720c */ /* 0x000fc40003f26070 */
[----:B------:R-:W-:Y:S02]  /*4640*/  SEL R33, R33, R10, P0 ;  /* 0x0000000a21217207 */ /* 0x000fe40000000000 */
[----:B------:R-:W-:Y:S02]  /*4650*/  IADD3 R9, P2, PT, R12, 0x1, RZ ;  /* 0x000000010c097810 */ /* 0x000fe40007f5e0ff */
[----:B------:R-:W-:Y:S02]  /*4660*/  ISETP.GE.U32.AND.EX P0, PT, R11, R25, PT, P1 ;  /* 0x000000190b00720c */ /* 0x000fe40003f06110 */
[----:B------:R-:W-:Y:S01]  /*4670*/  LOP3.LUT R11, R3, UR4, RZ, 0x3c, !PT ;  /* 0x00000004030b7c12 */ /* 0x000fe2000f8e3cff */
[----:B------:R-:W-:Y:S01]  /*4680*/  IMAD.X R10, RZ, RZ, R33, P2 ;  /* 0x000000ffff0a7224 */ /* 0x000fe200010e0621 */
[----:B------:R-:W-:Y:S02]  /*4690*/  SEL R9, R9, R12, P0 ;  /* 0x0000000c09097207 */ /* 0x000fe40000000000 */
[----:B------:R-:W-:-:S02]  /*46a0*/  ISETP.GE.AND P1, PT, R11, RZ, PT ;  /* 0x000000ff0b00720c */ /* 0x000fc40003f26270 */
[----:B------:R-:W-:Y:S02]  /*46b0*/  SEL R33, R10, R33, P0 ;  /* 0x000000210a217207 */ /* 0x000fe40000000000 */
[----:B------:R-:W-:Y:S02]  /*46c0*/  IADD3 R10, P2, PT, RZ, -R9, RZ ;  /* 0x80000009ff0a7210 */ /* 0x000fe40007f5e0ff */
[----:B------:R-:W-:Y:S02]  /*46d0*/  ISETP.NE.U32.AND P0, PT, R0, RZ, PT ;  /* 0x000000ff0000720c */ /* 0x000fe40003f05070 */
[----:B------:R-:W-:Y:S02]  /*46e0*/  IADD3.X R0, PT, PT, RZ, ~R33, RZ, P2, !PT ;  /* 0x80000021ff007210 */ /* 0x000fe400017fe4ff */
[----:B------:R-:W-:Y:S01]  /*46f0*/  SEL R10, R10, R9, !P1 ;  /* 0x000000090a0a7207 */ /* 0x000fe20004800000 */
[----:B------:R-:W-:Y:S01]  /*4700*/  IMAD.MOV.U32 R9, RZ, RZ, 0x0 ;  /* 0x00000000ff097424 */ /* 0x000fe200078e00ff */
[----:B------:R-:W-:-:S02]  /*4710*/  ISETP.NE.AND.EX P0, PT, R3, RZ, PT, P0 ;  /* 0x000000ff0300720c */ /* 0x000fc40003f05300 */
[----:B------:R-:W-:Y:S02]  /*4720*/  SEL R0, R0, R33, !P1 ;  /* 0x0000002100007207 */ /* 0x000fe40004800000 */
[----:B------:R-:W-:Y:S02]  /*4730*/  SEL R10, R10, 0xffffffff, P0 ;  /* 0xffffffff0a0a7807 */ /* 0x000fe40000000000 */
[----:B------:R-:W-:Y:S01]  /*4740*/  SEL R0, R0, 0xffffffff, P0 ;  /* 0xffffffff00007807 */ /* 0x000fe20000000000 */
[----:B------:R-:W-:Y:S06]  /*4750*/  RET.REL.NODEC R8 `(contiguous_reducel13_i64) ;  /* 0xffffffb808287950 */ /* 0x000fec0003c3ffff */
        .weak           $__internal_49_$__cuda_sm20_rem_s64
        .type           $__internal_49_$__cuda_sm20_rem_s64,@function
        .size           $__internal_49_$__cuda_sm20_rem_s64,(.L_x_32252 - $__internal_49_$__cuda_sm20_rem_s64)
$__internal_49_$__cuda_sm20_rem_s64:
        /* <DEDUP_REMOVED lines=27> */
[----:B------:R-:W-:-:S04]  /*4910*/  IMAD.HI.U32 R16, R17, R19, RZ ;  /* 0x0000001311107227 */ /* 0x000fc800078e00ff */
[----:B------:R-:W-:Y:S02]  /*4920*/  IMAD.X R12, RZ, RZ, ~R13, P0 ;  /* 0x000000ffff0c7224 */ /* 0x000fe400000e0e0d */
[----:B------:R-:W-:Y:S02]  /*4930*/  IMAD.MOV.U32 R13, RZ, RZ, RZ ;  /* 0x000000ffff0d7224 */ /* 0x000fe400078e00ff */
[----:B------:R-:W-:-:S04]  /*4940*/  IMAD.WIDE.U32 R16, P0, R17, R12, R16 ;  /* 0x0000000c11107225 */ /* 0x000fc80007800010 */
[C---:B------:R-:W-:Y:S02]  /*4950*/  IMAD R18, R3.reuse, R12, RZ ;  /* 0x0000000c03127224 */ /* 0x040fe400078e02ff */
[----:B------:R-:W-:-:S04]  /*4960*/  IMAD.HI.U32 R17, P1, R3, R19, R16 ;  /* 0x0000001303117227 */ /* 0x000fc80007820010 */
[----:B------:R-:W-:Y:S01]  /*4970*/  IMAD.HI.U32 R16, R3, R12, RZ ;  /* 0x0000000c03107227 */ /* 0x000fe200078e00ff */
[----:B------:R-:W-:-:S04]  /*4980*/  IADD3 R17, P2, PT, R18, R17, RZ ;  /* 0x0000001112117210 */ /* 0x000fc80007f5e0ff */
[----:B------:R-:W-:Y:S01]  /*4990*/  IADD3.X R3, PT, PT, R16, R3, RZ, P0, !PT ;  /* 0x0000000310037210 */ /* 0x000fe200007fe4ff */
        /* <DEDUP_REMOVED lines=14> */
[----:B------:R-:W-:-:S03]  /*4a80*/  ISETP.GE.U32.AND.EX P0, PT, R3, R11, PT, P0 ;  /* 0x0000000b0300720c */ /* 0x000fc60003f06100 */
[----:B------:R-:W-:Y:S01]  /*4a90*/  IMAD.X R17, R3, 0x1, ~R11, P1 ;  /* 0x0000000103117824 */ /* 0x000fe200008e0e0b */
[----:B------:R-:W-:Y:S02]  /*4aa0*/  SEL R13, R13, R19, P0 ;  /* 0x000000130d0d7207 */ /* 0x000fe40000000000 */
[----:B------:R-:W-:Y:S01]  /*4ab0*/  ISETP.NE.U32.AND P1, PT, R8, RZ, PT ;  /* 0x000000ff0800720c */ /* 0x000fe20003f25070 */
[----:B------:R-:W-:Y:S01]  /*4ac0*/  IMAD.MOV.U32 R8, RZ, RZ, R0 ;  /* 0x000000ffff087224 */ /* 0x000fe200078e0000 */
[----:B------:R-:W-:Y:S02]  /*4ad0*/  SEL R17, R17, R3, P0 ;  /* 0x0000000311117207 */ /* 0x000fe40000000000 */
[CC--:B------:R-:W-:Y:S02]  /*4ae0*/  ISETP.GE.U32.AND P0, PT, R13.reuse, R10.reuse, PT ;  /* 0x0000000a0d00720c */ /* 0x0c0fe40003f06070 */
[----:B------:R-:W-:Y:S02]  /*4af0*/  IADD3 R3, P2, PT, R13, -R10, RZ ;  /* 0x8000000a0d037210 */ /* 0x000fe40007f5e0ff */
[----:B------:R-:W-:Y:S01]  /*4b00*/  ISETP.NE.AND.EX P1, PT, R9, RZ, PT, P1 ;  /* 0x000000ff0900720c */ /* 0x000fe20003f25310 */
[----:B------:R-:W-:Y:S01]  /*4b10*/  HFMA2 R9, -RZ, RZ, 0, 0 ;  /* 0x00000000ff097431 */ /* 0x000fe200000001ff */
[----:B------:R-:W-:-:S02]  /*4b20*/  ISETP.GE.U32.AND.EX P0, PT, R17, R11, PT, P0 ;  /* 0x0000000b1100720c */ /* 0x000fc40003f06100 */
[----:B------:R-:W-:Y:S02]  /*4b30*/  IADD3.X R10, PT, PT, R17, ~R11, RZ, P2, !PT ;  /* 0x8000000b110a7210 */ /* 0x000fe400017fe4ff */
[----:B------:R-:W-:Y:S02]  /*4b40*/  SEL R3, R3, R13, P0 ;  /* 0x0000000d03037207 */ /* 0x000fe40000000000 */
[----:B------:R-:W-:Y:S02]  /*4b50*/  SEL R10, R10, R17, P0 ;  /* 0x000000110a0a7207 */ /* 0x000fe40000000000 */
[----:B------:R-:W-:Y:S02]  /*4b60*/  SEL R3, R3, 0xffffffff, P1 ;  /* 0xffffffff03037807 */ /* 0x000fe40000800000 */
[----:B------:R-:W-:Y:S01]  /*4b70*/  SEL R10, R10, 0xffffffff, P1 ;  /* 0xffffffff0a0a7807 */ /* 0x000fe20000800000 */
[----:B------:R-:W-:Y:S06]  /*4b80*/  RET.REL.NODEC R8 `(contiguous_reducel13_i64) ;  /* 0xffffffb4081c7950 */ /* 0x000fec0003c3ffff */
.L_x_2156:
        /* <DEDUP_REMOVED lines=15> */
.L_x_32252:


//--------------------- .text.contiguous_reducel122_i64 --------------------------
	.section	.text.contiguous_reducel122_i64,"ax",@progbits
	.align	128
        .global         contiguous_reducel122_i64
        .type           contiguous_reducel122_i64,@function
        .size           contiguous_reducel122_i64,(.L_x_32955 - contiguous_reducel122_i64)
        .other          contiguous_reducel122_i64,@"STO_CUDA_ENTRY STV_DEFAULT"
contiguous_reducel122_i64:
.text.contiguous_reducel122_i64:
        /* <DEDUP_REMOVED lines=32> */
[----:B------:R-:W3:Y:S01]  /*0200*/  LDG.E.64 R6, desc[UR12][R10.64] ;  /* 0x0000000c0a067981 */ /* 0x000ee2000c1e1b00 */
[----:B--2---:R-:W-:Y:S02]  /*0210*/  IADD3 R17, P3, PT, RZ, -R4, RZ ;  /* 0x80000004ff117210 */ /* 0x004fe40007f7e0ff */
[----:B------:R-:W-:Y:S02]  /*0220*/  ISETP.LT.AND P2, PT, R5, RZ, PT ;  /* 0x000000ff0500720c */ /* 0x000fe40003f41270 */
[----:B---3--:R-:W-:Y:S01]  /*0230*/  IADD3 R13, P1, PT, RZ, -R6, RZ ;  /* 0x80000006ff0d7210 */ /* 0x008fe20007f3e0ff */
[----:B------:R-:W-:Y:S01]  /*0240*/  IMAD.X R19, RZ, RZ, ~R5, P3 ;  /* 0x000000ffff137224 */ /* 0x000fe200018e0e05 */
[----:B------:R-:W-:-:S02]  /*0250*/  ISETP.LT.AND P0, PT, R7, RZ, PT ;  /* 0x000000ff0700720c */ /* 0x000fc40003f01270 */
[----:B------:R-:W-:Y:S01]  /*0260*/  SEL R17, R17, R4, P2 ;  /* 0x0000000411117207 */ /* 0x000fe20001000000 */
[----:B------:R-:W-:Y:S01]  /*0270*/  IMAD.X R15, RZ, RZ, ~R7, P1 ;  /* 0x000000ffff0f7224 */ /* 0x000fe200008e0e07 */
[----:B------:R-:W-:Y:S02]  /*0280*/  SEL R4, R13, R6, P0 ;  /* 0x000000060d047207 */ /* 0x000fe40000000000 */
[----:B------:R-:W-:Y:S02]  /*0290*/  SEL R5, R19, R5, P2 ;  /* 0x0000000513057207 */ /* 0x000fe40001000000 */
[----:B------:R-:W-:Y:S02]  /*02a0*/  SEL R6, R15, R7, P0 ;  /* 0x000000070f067207 */ /* 0x000fe40000000000 */
[----:B------:R-:W-:-:S05]  /*02b0*/  IADD3 R4, P0, PT, R4, R17, RZ ;  /* 0x0000001104047210 */ /* 0x000fca0007f1e0ff */
[----:B------:R-:W-:-:S05]  /*02c0*/  IMAD.X R5, R6, 0x1, R5, P0 ;  /* 0x0000000106057824 */ /* 0x000fca00000e0605 */
[----:B------:R1:W-:Y:S01]  /*02d0*/  STS.64 [R2], R4 ;  /* 0x0000000402007388 */ /* 0x0003e20000000a00 */
[----:B------:R-:W-:Y:S05]  /*02e0*/  BRA `(.L_x_2159) ;  /* 0x0000000000307947 */ /* 0x000fea0003800000 */
.L_x_2158:
        /* <DEDUP_REMOVED lines=12> */
.L_x_2159:
[----:B------:R-:W-:Y:S05]  /*03b0*/  BSYNC.RECONVERGENT B0 ;  /* 0x0000000000007941 */ /* 0x000fea0003800200 */
.L_x_2157:
[----:B------:R-:W-:Y:S01]  /*03c0*/  BAR.SYNC.DEFER_BLOCKING 0x0 ;  /* 0x0000000000007b1d */ /* 0x000fe20000010000 */
[----:B------:R-:W-:-:S13]  /*03d0*/  ISETP.GE.U32.AND P0, PT, R3, 0x42, PT ;  /* 0x000000420300780c */ /* 0x000fda0003f06070 */
[----:B------:R-:W-:Y:S05]  /*03e0*/  @!P0 BRA `(.L_x_2160) ;  /* 0x0000000000648947 */ /* 0x000fea0003800000 */
.L_x_2163:
[----:B------:R-:W-:Y:S01]  /*03f0*/  SHF.R.U32.HI R17, RZ, 0x1, R3 ;  /* 0x00000001ff117819 */ /* 0x000fe20000011603 */
[----:B------:R-:W-:Y:S03]  /*0400*/  BSSY.RECONVERGENT B0, `(.L_x_2161) ;  /* 0x0000013000007945 */ /* 0x000fe60003800200 */
[----:B------:R-:W-:-:S13]  /*0410*/  ISETP.GE.U32.AND P0, PT, R0, R17, PT ;  /* 0x000000110000720c */ /* 0x000fda0003f06070 */
[----:B--2---:R-:W-:Y:S05]  /*0420*/  @P0 BRA `(.L_x_2162) ;  /* 0x0000000000400947 */ /* 0x004fea0003800000 */
[----:B0-----:R-:W-:Y:S01]  /*0430*/  IMAD R6, R17, 0x8, R2 ;  /* 0x0000000811067824 */ /* 0x001fe200078e0202 */
[----:B-1----:R-:W0:Y:S05]  /*0440*/  LDS.64 R4, [R2] ;  /* 0x0000000002047984 */ /* 0x002e2a0000000a00 */
[----:B------:R-:W1:Y:S01]  /*0450*/  LDS.64 R6, [R6] ;  /* 0x0000000006067984 */ /* 0x000e620000000a00 */
[----:B0-----:R-:W-:Y:S02]  /*0460*/  IADD3 R13, P3, PT, RZ, -R4, RZ ;  /* 0x80000004ff0d7210 */ /* 0x001fe40007f7e0ff */
[----:B------:R-:W-:Y:S02]  /*0470*/  ISETP.LT.AND P2, PT, R5, RZ, PT ;  /* 0x000000ff0500720c */ /* 0x000fe40003f41270 */
[----:B-1----:R-:W-:Y:S01]  /*0480*/  IADD3 R9, P1, PT, RZ, -R6, RZ ;  /* 0x80000006ff097210 */ /* 0x002fe20007f3e0ff */
        /* <DEDUP_REMOVED lines=9> */
[----:B------:R2:W-:Y:S03]  /*0520*/  STS.64 [R2], R4 ;  /* 0x0000000402007388 */ /* 0x0005e60000000a00 */
.L_x_2162:
[----:B------:R-:W-:Y:S05]  /*0530*/  BSYNC.RECONVERGENT B0 ;  /* 0x0000000000007941 */ /* 0x000fea0003800200 */
.L_x_2161:
[----:B------:R-:W-:Y:S01]  /*0540*/  BAR.SYNC.DEFER_BLOCKING 0x0 ;  /* 0x0000000000007b1d */ /* 0x000fe20000010000 */
[----:B------:R-:W-:Y:S01]  /*0550*/  ISETP.GT.U32.AND P0, PT, R3, 0x83, PT ;  /* 0x000000830300780c */ /* 0x000fe20003f04070 */
[----:B------:R-:W-:-:S12]  /*0560*/  IMAD.MOV.U32 R3, RZ, RZ, R17 ;  /* 0x000000ffff037224 */ /* 0x000fd800078e0011 */
[----:B------:R-:W-:Y:S05]  /*0570*/  @P0 BRA `(.L_x_2163) ;  /* 0xfffffffc009c0947 */ /* 0x000fea000383ffff */
.L_x_2160:
[----:B------:R-:W-:-:S13]  /*0580*/  ISETP.GT.U32.AND P0, PT, R0, 0x1f, PT ;  /* 0x0000001f0000780c */ /* 0x000fda0003f04070 */
[----:B------:R-:W-:Y:S05]  /*0590*/  @P0 EXIT ;  /* 0x000000000000094d */ /* 0x000fea0003800000 */
[----:B-12---:R-:W1:Y:S04]  /*05a0*/  LDS.64 R4, [R2] ;  /* 0x0000000002047984 */ /* 0x006e680000000a00 */
[----:B0-----:R-:W0:Y:S01]  /*05b0*/  LDS.64 R6, [R2+0x100] ;  /* 0x0001000002067984 */ /* 0x001e220000000a00 */
[----:B-1----:R-:W-:Y:S02]  /*05c0*/  ISETP.LT.AND P2, PT, R5, RZ, PT ;  /* 0x000000ff0500720c */ /* 0x002fe40003f41270 */
[----:B------:R-:W-:Y:S02]  /*05d0*/  IADD3 R11, P3, PT, RZ, -R4, RZ ;  /* 0x80000004ff0b7210 */ /* 0x000fe40007f7e0ff */
[----:B0-----:R-:W-:Y:S02]  /*05e0*/  IADD3 R3, P1, PT, RZ, -R6, RZ ;  /* 0x80000006ff037210 */ /* 0x001fe40007f3e0ff */
[----:B------:R-:W-:-:S02]  /*05f0*/  ISETP.LT.AND P0, PT, R7, RZ, PT ;  /* 0x000000ff0700720c */ /* 0x000fc40003f01270 */
[----:B------:R-:W-:Y:S01]  /*0600*/  SEL R11, R11, R4, P2 ;  /* 0x000000040b0b7207 */ /* 0x000fe20001000000 */
[----:B------:R-:W-:Y:S01]  /*0610*/  IMAD.X R9, RZ, RZ, ~R7, P1 ;  /* 0x000000ffff097224 */ /* 0x000fe200008e0e07 */
[----:B------:R-:W-:Y:S01]  /*0620*/  SEL R8, R3, R6, P0 ;  /* 0x0000000603087207 */ /* 0x000fe20000000000 */
[----:B------:R-:W-:-:S03]  /*0630*/  IMAD.X R4, RZ, RZ, ~R5, P3 ;  /* 0x000000ffff047224 */ /* 0x000fc600018e0e05 */
[----:B------:R-:W-:Y:S02]  /*0640*/  SEL R6, R9, R7, P0 ;  /* 0x0000000709067207 */ /* 0x000fe40000000000 */
[----:B------:R-:W-:Y:S02]  /*0650*/  SEL R5, R4, R5, P2 ;  /* 0x0000000504057207 */ /* 0x000fe40001000000 */
[----:B------:R-:W-:-:S05]  /*0660*/  IADD3 R8, P0, PT, R8, R11, RZ ;  /* 0x0000000b08087210 */ /* 0x000fca0007f1e0ff */
[----:B------:R-:W-:-:S05]  /*0670*/  IMAD.X R9, R6, 0x1, R5, P0 ;  /* 0x0000000106097824 */ /* 0x000fca00000e0605 */
[----:B------:R-:W-:Y:S04]  /*0680*/  STS.64 [R2], R8 ;  /* 0x0000000802007388 */ /* 0x000fe80000000a00 */
[----:B------:R-:W0:Y:S04]  /*0690*/  LDS.64 R4, [R2] ;  /* 0x0000000002047984 */ /* 0x000e280000000a00 */
[----:B------:R-:W1:Y:S01]  /*06a0*/  LDS.64 R6, [R2+0x80] ;  /* 0x0000800002067984 */ /* 0x000e620000000a00 */
[----:B0-----:R-:W-:Y:S02]  /*06b0*/  ISETP.LT.AND P2, PT, R5, RZ, PT ;  /* 0x000000ff0500720c */ /* 0x001fe40003f41270 */
[----:B------:R-:W-:-:S02]  /*06c0*/  IADD3 R11, P3, PT, RZ, -R4, RZ ;  /* 0x80000004ff0b7210 */ /* 0x000fc40007f7e0ff */
[----:B-1----:R-:W-:Y:S02]  /*06d0*/  IADD3 R3, P1, PT, RZ, -R6, RZ ;  /* 0x80000006ff037210 */ /* 0x002fe40007f3e0ff */
[----:B------:R-:W-:Y:S01]  /*06e0*/  ISETP.LT.AND P0, PT, R7, RZ, PT ;  /* 0x000000ff0700720c */ /* 0x000fe20003f01270 */
[----:B------:R-:W-:Y:S01]  /*06f0*/  IMAD.X R13, RZ, RZ, ~R5, P3 ;  /* 0x000000ffff0d7224 */ /* 0x000fe200018e0e05 */
[----:B------:R-:W-:Y:S01]  /*0700*/  SEL R4, R11, R4, P2 ;  /* 0x000000040b047207 */ /* 0x000fe20001000000 */
[----:B------:R-:W-:Y:S01]  /*0710*/  IMAD.X R11, RZ, RZ, ~R7, P1 ;  /* 0x000000ffff0b7224 */ /* 0x000fe200008e0e07 */
[----:B------:R-:W-:Y:S02]  /*0720*/  SEL R3, R3, R6, P0 ;  /* 0x0000000603037207 */ /* 0x000fe40000000000 */
[----:B------:R-:W-:Y:S02]  /*0730*/  SEL R5, R13, R5, P2 ;  /* 0x000000050d057207 */ /* 0x000fe40001000000 */
[----:B------:R-:W-:-:S02]  /*0740*/  SEL R6, R11, R7, P0 ;  /* 0x000000070b067207 */ /* 0x000fc40000000000 */
        /* <DEDUP_REMOVED lines=50> */
[----:B0-----:R-:W-:Y:S02]  /*0a70*/  IADD3 R13, P3, PT, RZ, -R4, RZ ;  /* 0x80000004ff0d7210 */ /* 0x001fe40007f7e0ff */
[----:B------:R-:W-:-:S02]  /*0a80*/  ISETP.LT.AND P2, PT, R5, RZ, PT ;  /* 0x000000ff0500720c */ /* 0x000fc40003f41270 */
[----:B-1----:R-:W-:Y:S01]  /*0a90*/  IADD3 R3, P1, PT, RZ, -R6, RZ ;  /* 0x80000006ff037210 */ /* 0x002fe20007f3e0ff */
[----:B------:R-:W-:Y:S01]  /*0aa0*/  IMAD.X R15, RZ, RZ, ~R5, P3 ;  /* 0x000000ffff0f7224 */ /* 0x000fe200018e0e05 */
[----:B------:R-:W-:Y:S02]  /*0ab0*/  ISETP.LT.AND P0, PT, R7, RZ, PT ;  /* 0x000000ff0700720c */ /* 0x000fe40003f01270 */
[----:B------:R-:W-:Y:S01]  /*0ac0*/  SEL R13, R13, R4, P2 ;  /* 0x000000040d0d7207 */ /* 0x000fe20001000000 */
[----:B------:R-:W-:Y:S01]  /*0ad0*/  IMAD.X R11, RZ, RZ, ~R7, P1 ;  /* 0x000000ffff0b7224 */ /* 0x000fe200008e0e07 */
[----:B------:R-:W-:Y:S02]  /*0ae0*/  SEL R4, R3, R6, P0 ;  /* 0x0000000603047207 */ /* 0x000fe40000000000 */
[----:B------:R-:W-:Y:S02]  /*0af0*/  SEL R5, R15, R5, P2 ;  /* 0x000000050f057207 */ /* 0x000fe40001000000 */
[----:B------:R-:W-:-:S02]  /*0b00*/  SEL R6, R11, R7, P0 ;  /* 0x000000070b067207 */ /* 0x000fc40000000000 */
[----:B------:R-:W-:Y:S02]  /*0b10*/  ISETP.NE.AND P0, PT, R0, RZ, PT ;  /* 0x000000ff0000720c */ /* 0x000fe40003f05270 */
[----:B------:R-:W-:-:S05]  /*0b20*/  IADD3 R4, P1, PT, R4, R13, RZ ;  /* 0x0000000d04047210 */ /* 0x000fca0007f3e0ff */
        /* <DEDUP_REMOVED lines=20> */
.L_x_2164:
        /* <DEDUP_REMOVED lines=9> */
.L_x_32955:


//--------------------- .text.contiguous_reducel12_i64 --------------------------
	.section	.text.contiguous_reducel12_i64,"ax",@progbits
	.align	128
        .global         contiguous_reducel12_i64
        .type           contiguous_reducel12_i64,@function
        .size           contiguous_reducel12_i64,(.L_x_32254 - contiguous_reducel12_i64)
        .other          contiguous_reducel12_i64,@"STO_CUDA_ENTRY STV_DEFAULT"
contiguous_reducel12_i64:
.text.contiguous_reducel12_i64:
[----:B------:R-:W-:Y:S01]  /*0000*/  LDC R1, c[0x0][0x37c] ;  /* 0x0000df00ff017b82 */ /* 0x000fe20000000800 */
[----:B------:R-:W0:Y:S07]  /*0010*/  S2R R0, SR_TID.X ;  /* 0x0000000000007919 */ /* 0x000e2e0000002100 */
[----:B------:R-:W1:Y:S01]  /*0020*/  S2UR UR5, SR_CgaCtaId ;  /* 0x00000000000579c3 */ /* 0x000e620000008800 */
[----:B------:R-:W2:Y:S01]  /*0030*/  LDCU.64 UR8, c[0x0][0x3a8] ;  /* 0x00007500ff0877ac */ /* 0x000ea20008000a00 */
[----:B------:R-:W-:Y:S01]  /*0040*/  BSSY.RECONVERGENT B0, `(.L_x_2165) ;  /* 0x0000675000007945 */ /* 0x000fe20003800200 */
[----:B------:R-:W-:Y:S01]  /*0050*/  UMOV UR4, 0x400 ;  /* 0x0000040000047882 */ /* 0x000fe20000000000 */
[----:B------:R-:W3:Y:S04]  /*0060*/  LDCU.64 UR12, c[0x0][0x358] ;  /* 0x00006b00ff0c77ac */ /* 0x000ee80008000a00 */
[----:B------:R-:W4:Y:S08]  /*0070*/  S2UR UR6, SR_CTAID.X ;  /* 0x00000000000679c3 */ /* 0x000f300000002500 */
[----:B------:R-:W4:Y:S01]  /*0080*/  LDC R2, c[0x0][0x360] ;  /* 0x0000d800ff027b82 */ /* 0x000f220000000800 */
[----:B-1----:R-:W-:-:S07]  /*0090*/  ULEA UR4, UR5, UR4, 0x18 ;  /* 0x0000000405047291 */ /* 0x002fce000f8ec0ff */
[----:B------:R-:W1:Y:S01]  /*00a0*/  LDC R11, c[0x0][0x3a0] ;  /* 0x0000e800ff0b7b82 */ /* 0x000e620000000800 */
[----:B0-----:R-:W-:-:S03]  /*00b0*/  LEA R3, R0, UR4, 0x3 ;  /* 0x0000000400037c11 */ /* 0x001fc6000f8e18ff */
[----:B------:R-:W0:Y:S02]  /*00c0*/  LDCU.64 UR4, c[0x0][0x388] ;  /* 0x00007100ff0477ac */ /* 0x000e240008000a00 */
[----:B------:R0:W-:Y:S01]  /*00d0*/  STS.64 [R3], RZ ;  /* 0x000000ff03007388 */ /* 0x0001e20000000a00 */
[----:B----4-:R-:W-:-:S04]  /*00e0*/  IMAD R7, R2, UR6, RZ ;  /* 0x0000000602077c24 */ /* 0x010fc8000f8e02ff */
[----:B------:R-:W-:-:S04]  /*00f0*/  IMAD R6, R7, 0x2, R0 ;  /* 0x0000000207067824 */ /* 0x000fc800078e0200 */
[----:B------:R-:W-:Y:S02]  /*0100*/  IMAD.IADD R20, R6, 0x1, R2 ;  /* 0x0000000106147824 */ /* 0x000fe400078e0202 */
[----:B-1----:R-:W-:-:S03]  /*0110*/  VIADD R10, R11, 0xffffffff ;  /* 0xffffffff0b0a7836 */ /* 0x002fc60000000000 */
[----:B--2---:R-:W-:Y:S01]  /*0120*/  ISETP.GE.U32.AND P0, PT, R20, UR8, PT ;  /* 0x0000000814007c0c */ /* 0x004fe2000bf06070 */
[----:B0-----:R-:W-:Y:S01]  /*0130*/  IMAD.U32 R9, RZ, RZ, UR5 ;  /* 0x00000005ff097e24 */ /* 0x001fe2000f8e00ff */
[----:B------:R-:W-:Y:S02]  /*0140*/  MOV R8, UR4 ;  /* 0x0000000400087c02 */ /* 0x000fe40008000f00 */
[----:B------:R-:W-:-:S13]  /*0150*/  ISETP.GE.U32.AND.EX P0, PT, RZ, UR9, PT, P0 ;  /* 0x00000009ff007c0c */ /* 0x000fda000bf06100 */
[----:B---3--:R-:W-:Y:S05]  /*0160*/  @P0 BRA `(.L_x_2166) ;  /* 0x0000002c00d00947 */ /* 0x008fea0003800000 */
        /* <DEDUP_REMOVED lines=18> */
[C---:B------:R-:W-:Y:S01]  /*0290*/  LOP3.LUT R10, R11.reuse, 0xfffffffc, RZ, 0xc0, !PT ;  /* 0xfffffffc0b0a7812 */ /* 0x040fe200078ec0ff */
[----:B------:R-:W-:Y:S01]  /*02a0*/  VIADD R8, R11, 0xfffffffe ;  /* 0xfffffffe0b087836 */ /* 0x000fe20000000000 */
[----:B------:R-:W-:Y:S02]  /*02b0*/  CS2R R22, SRZ ;  /* 0x0000000000167805 */ /* 0x000fe4000001ff00 */
[----:B------:R-:W-:-:S03]  /*02c0*/  IADD3 R10, PT, PT, -R10, RZ, RZ ;  /* 0x000000ff0a0a7210 */ /* 0x000fc60007ffe1ff */
[----:B------:R-:W1:Y:S04]  /*02d0*/  LDC.64 R16, c[0x0][0x398] ;  /* 0x0000e600ff107b82 */ /* 0x000e680000000a00 */
.L_x_2193:
[----:B------:R-:W-:-:S04]  /*02e0*/  VIADD R15, R8, 0x1 ;  /* 0x00000001080f7836 */ /* 0x000fc80000000000 */
        /* <DEDUP_REMOVED lines=15> */
[----:B0-----:R-:W-:Y:S02]  /*03e0*/  IMAD.MOV.U32 R12, RZ, RZ, RZ ;  /* 0x000000ffff0c7224 */ /* 0x001fe400078e00ff */
[----:B--2---:R-:W-:-:S04]  /*03f0*/  IMAD R11, R11, R13, RZ ;  /* 0x0000000d0b0b7224 */ /* 0x004fc800078e02ff */
        /* <DEDUP_REMOVED lines=14> */
.L_x_2170:
[----:B------:R-:W-:Y:S01]  /*04e0*/  IMAD.MOV.U32 R26, RZ, RZ, R6 ;  /* 0x000000ffff1a7224 */ /* 0x000fe200078e0006 */
[----:B------:R-:W-:Y:S01]  /*04f0*/  MOV R13, R7 ;  /* 0x00000007000d7202 */ /* 0x000fe20000000f00 */
[----:B------:R-:W-:Y:S01]  /*0500*/  IMAD.MOV.U32 R14, RZ, RZ, R34 ;  /* 0x000000ffff0e7224 */ /* 0x000fe200078e0022 */
[----:B------:R-:W-:Y:S02]  /*0510*/  MOV R11, R35 ;  /* 0x00000023000b7202 */ /* 0x000fe40000000f00 */
[----:B------:R-:W-:-:S07]  /*0520*/  MOV R12, 0x540 ;  /* 0x00000540000c7802 */ /* 0x000fce0000000f00 */
[----:B-1----:R-:W-:Y:S05]  /*0530*/  CALL.REL.NOINC `($__internal_50_$__cuda_sm20_div_s64) ;  /* 0x0000006800c47944 */ /* 0x002fea0003c00000 */
        /* <DEDUP_REMOVED lines=9> */
.L_x_2171:
[----:B------:R-:W-:Y:S05]  /*05d0*/  BSYNC.RECONVERGENT B1 ;  /* 0x0000000000017941 */ /* 0x000fea0003800200 */
.L_x_2169:
        /* <DEDUP_REMOVED lines=34> */
.L_x_2173:
[----:B------:R-:W-:Y:S01]  /*0800*/  MOV R26, R20 ;  /* 0x00000014001a7202 */ /* 0x000fe20000000f00 */
[----:B------:R-:W-:Y:S01]  /*0810*/  IMAD.MOV.U32 R13, RZ, RZ, R9 ;  /* 0x000000ffff0d7224 */ /* 0x000fe200078e0009 */
[----:B------:R-:W-:Y:S01]  /*0820*/  MOV R14, R34 ;  /* 0x00000022000e7202 */ /* 0x000fe20000000f00 */
[----:B------:R-:W-:Y:S01]  /*0830*/  IMAD.MOV.U32 R11, RZ, RZ, R35 ;  /* 0x000000ffff0b7224 */ /* 0x000fe200078e0023 */
[----:B------:R-:W-:-:S07]  /*0840*/  MOV R12, 0x860 ;  /* 0x00000860000c7802 */ /* 0x000fce0000000f00 */
[----:B------:R-:W-:Y:S05]  /*0850*/  CALL.REL.NOINC `($__internal_50_$__cuda_sm20_div_s64) ;  /* 0x0000006400fc7944 */ /* 0x000fea0003c00000 */
[----:B------:R-:W-:Y:S01]  /*0860*/  IADD3 R11, P0, PT, RZ, -R24, RZ ;  /* 0x80000018ff0b7210 */ /* 0x000fe20007f1e0ff */
[----:B------:R-:W-:-:S03]  /*0870*/  IMAD.MOV.U32 R21, RZ, RZ, R9 ;  /* 0x000000ffff157224 */ /* 0x000fc600078e0009 */
[----:B------:R-:W-:-:S05]  /*0880*/  IADD3.X R13, PT, PT, RZ, ~R25, RZ, P0, !PT ;  /* 0x80000019ff0d7210 */ /* 0x000fca00007fe4ff */
[----:B------:R-:W-:Y:S02]  /*0890*/  IMAD R4, R13, R34, RZ ;  /* 0x000000220d047224 */ /* 0x000fe400078e02ff */
[----:B------:R-:W-:-:S04]  /*08a0*/  IMAD.WIDE.U32 R12, R34, R11, R20 ;  /* 0x0000000b220c7225 */ /* 0x000fc800078e0014 */
[----:B------:R-:W-:Y:S01]  /*08b0*/  IMAD R9, R35, R11, R4 ;  /* 0x0000000b23097224 */ /* 0x000fe200078e0204 */
[----:B------:R-:W-:Y:S01]  /*08c0*/  MOV R35, R25 ;  /* 0x0000001900237202 */ /* 0x000fe20000000f00 */
[----:B------:R-:W-:-:S03]  /*08d0*/  IMAD.MOV.U32 R34, RZ, RZ, R24 ;  /* 0x000000ffff227224 */ /* 0x000fc600078e0018 */
[----:B------:R-:W-:-:S07]  /*08e0*/  IADD3 R9, PT, PT, R9, R13, RZ ;  /* 0x0000000d09097210 */ /* 0x000fce0007ffe0ff */
.L_x_2174:
[----:B------:R-:W-:Y:S05]  /*08f0*/  BSYNC.RECONVERGENT B1 ;  /* 0x0000000000017941 */ /* 0x000fea0003800200 */
.L_x_2172:
        /* <DEDUP_REMOVED lines=33> */
.L_x_2176:
[----:B------:R-:W-:Y:S01]  /*0b10*/  MOV R26, R36 ;  /* 0x00000024001a7202 */ /* 0x000fe20000000f00 */
[----:B------:R-:W-:Y:S01]  /*0b20*/  IMAD.MOV.U32 R13, RZ, RZ, R37 ;  /* 0x000000ffff0d7224 */ /* 0x000fe200078e0025 */
[----:B------:R-:W-:Y:S01]  /*0b30*/  MOV R14, R20 ;  /* 0x00000014000e7202 */ /* 0x000fe20000000f00 */
[----:B------:R-:W-:Y:S01]  /*0b40*/  IMAD.MOV.U32 R11, RZ, RZ, R21 ;  /* 0x000000ffff0b7224 */ /* 0x000fe200078e0015 */
[----:B------:R-:W-:-:S07]  /*0b50*/  MOV R12, 0xb70 ;  /* 0x00000b70000c7802 */ /* 0x000fce0000000f00 */
[----:B------:R-:W-:Y:S05]  /*0b60*/  CALL.REL.NOINC `($__internal_50_$__cuda_sm20_div_s64) ;  /* 0x0000006400387944 */ /* 0x000fea0003c00000 */
        /* <DEDUP_REMOVED lines=10> */
.L_x_2177:
[----:B------:R-:W-:Y:S05]  /*0c10*/  BSYNC.RECONVERGENT B1 ;  /* 0x0000000000017941 */ /* 0x000fea0003800200 */
.L_x_2175:
        /* <DEDUP_REMOVED lines=35> */
.L_x_2179:
[----:B------:R-:W-:Y:S01]  /*0e50*/  IMAD.MOV.U32 R26, RZ, RZ, R34 ;  /* 0x000000ffff1a7224 */ /* 0x000fe200078e0022 */
[----:B------:R-:W-:Y:S01]  /*0e60*/  MOV R13, R35 ;  /* 0x00000023000d7202 */ /* 0x000fe20000000f00 */
[----:B------:R-:W-:Y:S01]  /*0e70*/  IMAD.MOV.U32 R14, RZ, RZ, R20 ;  /* 0x000000ffff0e7224 */ /* 0x000fe200078e0014 */
[----:B------:R-:W-:Y:S02]  /*0e80*/  MOV R11, R21 ;  /* 0x00000015000b7202 */ /* 0x000fe40000000f00 */
[----:B------:R-:W-:-:S07]  /*0e90*/  MOV R12, 0xeb0 ;  /* 0x00000eb0000c7802 */ /* 0x000fce0000000f00 */
[----:B------:R-:W-:Y:S05]  /*0ea0*/  CALL.REL.NOINC `($__internal_50_$__cuda_sm20_div_s64) ;  /* 0x0000006000687944 */ /* 0x000fea0003c00000 */
        /* <DEDUP_REMOVED lines=11> */
.L_x_2180:
[----:B------:R-:W-:Y:S05]  /*0f60*/  BSYNC.RECONVERGENT B1 ;  /* 0x0000000000017941 */ /* 0x000fea0003800200 */
.L_x_2178:
        /* <DEDUP_REMOVED lines=36> */
.L_x_2182:
        /* <DEDUP_REMOVED lines=16> */
.L_x_2183:
[----:B------:R-:W-:Y:S05]  /*12b0*/  BSYNC.RECONVERGENT B1 ;  /* 0x0000000000017941 */ /* 0x000fea0003800200 */
.L_x_2181:
        /* <DEDUP_REMOVED lines=35> */
.L_x_2185:
        /* <DEDUP_REMOVED lines=17> */
.L_x_2186:
[----:B------:R-:W-:Y:S05]  /*1600*/  BSYNC.RECONVERGENT B1 ;  /* 0x0000000000017941 */ /* 0x000fea0003800200 */
.L_x_2184:
        /* <DEDUP_REMOVED lines=35> */
.L_x_2188:
        /* <DEDUP_REMOVED lines=16> */
.L_x_2189:
[----:B------:R-:W-:Y:S05]  /*1940*/  BSYNC.RECONVERGENT B1 ;  /* 0x0000000000017941 */ /* 0x000fea0003800200 */
.L_x_2187:
        /* <DEDUP_REMOVED lines=35> */
.L_x_2191:
[----:B------:R-:W-:Y:S01]  /*1b80*/  MOV R26, R34 ;  /* 0x00000022001a7202 */ /* 0x000fe20000000f00 */
[----:B------:R-:W-:Y:S01]  /*1b90*/  IMAD.MOV.U32 R13, RZ, RZ, R35 ;  /* 0x000000ffff0d7224 */ /* 0x000fe200078e0023 */
[----:B------:R-:W-:Y:S01]  /*1ba0*/  MOV R14, R20 ;  /* 0x00000014000e7202 */ /* 0x000fe20000000f00 */
[----:B------:R-:W-:Y:S01]  /*1bb0*/  IMAD.MOV.U32 R11, RZ, RZ, R21 ;  /* 0x000000ffff0b7224 */ /* 0x000fe200078e0015 */
[----:B------:R-:W-:-:S07]  /*1bc0*/  MOV R12, 0x1be0 ;  /* 0x00001be0000c7802 */ /* 0x000fce0000000f00 */
[----:B------:R-:W-:Y:S05]  /*1bd0*/  CALL.REL.NOINC `($__internal_50_$__cuda_sm20_div_s64) ;  /* 0x00000054001c7944 */ /* 0x000fea0003c00000 */
        /* <DEDUP_REMOVED lines=10> */
.L_x_2192:
[----:B------:R-:W-:Y:S05]  /*1c80*/  BSYNC.RECONVERGENT B1 ;  /* 0x0000000000017941 */ /* 0x000fea0003800200 */
.L_x_2190:
        /* <DEDUP_REMOVED lines=8> */
.L_x_2168:
        /* <DEDUP_REMOVED lines=36> */
.L_x_2196:
[----:B------:R-:W-:Y:S01]  /*1f50*/  IMAD.MOV.U32 R26, RZ, RZ, R6 ;  /* 0x000000ffff1a7224 */ /* 0x000fe200078e0006 */
[----:B------:R-:W-:Y:S01]  /*1f60*/  MOV R13, R7 ;  /* 0x00000007000d7202 */ /* 0x000fe20000000f00 */
[----:B------:R-:W-:Y:S01]  /*1f70*/  IMAD.MOV.U32 R14, RZ, RZ, R16 ;  /* 0x000000ffff0e7224 */ /* 0x000fe200078e0010 */
[----:B------:R-:W-:Y:S02]  /*1f80*/  MOV R11, R17 ;  /* 0x00000011000b7202 */ /* 0x000fe40000000f00 */
[----:B------:R-:W-:-:S07]  /*1f90*/  MOV R12, 0x1fb0 ;  /* 0x00001fb0000c7802 */ /* 0x000fce0000000f00 */
[----:B------:R-:W-:Y:S05]  /*1fa0*/  CALL.REL.NOINC `($__internal_50_$__cuda_sm20_div_s64) ;  /* 0x0000005000287944 */ /* 0x000fea0003c00000 */
[----:B------:R-:W-:-:S05]  /*1fb0*/  IADD3 R13, P0, PT, RZ, -R24, RZ ;  /* 0x80000018ff0d7210 */ /* 0x000fca0007f1e0ff */
[----:B------:R-:W-:Y:S02]  /*1fc0*/  IMAD.X R11, RZ, RZ, ~R25, P0 ;  /* 0x000000ffff0b7224 */ /* 0x000fe400000e0e19 */
[----:B------:R-:W-:-:S04]  /*1fd0*/  IMAD.WIDE.U32 R6, R16, R13, R6 ;  /* 0x0000000d10067225 */ /* 0x000fc800078e0006 */
[----:B------:R-:W-:Y:S01]  /*1fe0*/  IMAD R11, R11, R16, RZ ;  /* 0x000000100b0b7224 */ /* 0x000fe200078e02ff */
[----:B------:R-:W-:Y:S02]  /*1ff0*/  MOV R35, R6 ;  /* 0x0000000600237202 */ /* 0x000fe40000000f00 */
[----:B------:R-:W-:Y:S01]  /*2000*/  MOV R6, R24 ;  /* 0x0000001800067202 */ /* 0x000fe20000000f00 */
[----:B------:R-:W-:-:S04]  /*2010*/  IMAD R11, R17, R13, R11 ;  /* 0x0000000d110b7224 */ /* 0x000fc800078e020b */
[----:B------:R-:W-:Y:S02]  /*2020*/  IMAD.IADD R13, R7, 0x1, R11 ;  /* 0x00000001070d7824 */ /* 0x000fe400078e020b */
[----:B------:R-:W-:-:S07]  /*2030*/  IMAD.MOV.U32 R7, RZ, RZ, R25 ;  /* 0x000000ffff077224 */ /* 0x000fce00078e0019 */
.L_x_2197:
[----:B------:R-:W-:Y:S05]  /*2040*/  BSYNC.RECONVERGENT B1 ;  /* 0x0000000000017941 */ /* 0x000fea0003800200 */
.L_x_2195:
        /* <DEDUP_REMOVED lines=34> */
.L_x_2199:
[----:B------:R-:W-:Y:S01]  /*2270*/  IMAD.MOV.U32 R26, RZ, RZ, R20 ;  /* 0x000000ffff1a7224 */ /* 0x000fe200078e0014 */
[----:B------:R-:W-:Y:S01]  /*2280*/  MOV R13, R9 ;  /* 0x00000009000d7202 */ /* 0x000fe20000000f00 */
[----:B------:R-:W-:Y:S01]  /*2290*/  IMAD.MOV.U32 R14, RZ, RZ, R16 ;  /* 0x000000ffff0e7224 */ /* 0x000fe200078e0010 */
[----:B------:R-:W-:Y:S02]  /*22a0*/  MOV R11, R17 ;  /* 0x00000011000b7202 */ /* 0x000fe40000000f00 */
[----:B------:R-:W-:-:S07]  /*22b0*/  MOV R12, 0x22d0 ;  /* 0x000022d0000c7802 */ /* 0x000fce0000000f00 */
[----:B------:R-:W-:Y:S05]  /*22c0*/  CALL.REL.NOINC `($__internal_50_$__cuda_sm20_div_s64) ;  /* 0x0000004c00607944 */ /* 0x000fea0003c00000 */
[----:B------:R-:W-:Y:S01]  /*22d0*/  IADD3 R11, P0, PT, RZ, -R24, RZ ;  /* 0x80000018ff0b7210 */ /* 0x000fe20007f1e0ff */
[--C-:B------:R-:W-:Y:S01]  /*22e0*/  IMAD.MOV.U32 R19, RZ, RZ, R25.reuse ;  /* 0x000000ffff137224 */ /* 0x100fe200078e0019 */
[----:B------:R-:W-:Y:S02]  /*22f0*/  MOV R4, R20 ;  /* 0x0000001400047202 */ /* 0x000fe40000000f00 */
[----:B------:R-:W-:Y:S01]  /*2300*/  MOV R18, R24 ;  /* 0x0000001800127202 */ /* 0x000fe20000000f00 */
[----:B------:R-:W-:-:S04]  /*2310*/  IMAD.X R5, RZ, RZ, ~R25, P0 ;  /* 0x000000ffff057224 */ /* 0x000fc800000e0e19 */
[----:B------:R-:W-:Y:S02]  /*2320*/  IMAD R10, R5, R16, RZ ;  /* 0x00000010050a7224 */ /* 0x000fe400078e02ff */
[----:B------:R-:W-:Y:S02]  /*2330*/  IMAD.MOV.U32 R5, RZ, RZ, R9 ;  /* 0x000000ffff057224 */ /* 0x000fe400078e0009 */
[----:B------:R-:W-:-:S04]  /*2340*/  IMAD.WIDE.U32 R4, R16, R11, R4 ;  /* 0x0000000b10047225 */ /* 0x000fc800078e0004 */
[----:B------:R-:W-:Y:S01]  /*2350*/  IMAD R11, R17, R11, R10 ;  /* 0x0000000b110b7224 */ /* 0x000fe200078e020a */
[----:B------:R-:W-:-:S03]  /*2360*/  MOV R9, R4 ;  /* 0x0000000400097202 */ /* 0x000fc60000000f00 */
[----:B------:R-:W-:-:S07]  /*2370*/  IMAD.IADD R11, R11, 0x1, R5 ;  /* 0x000000010b0b7824 */ /* 0x000fce00078e0205 */
.L_x_2200:
[----:B------:R-:W-:Y:S05]  /*2380*/  BSYNC.RECONVERGENT B1 ;  /* 0x0000000000017941 */ /* 0x000fea0003800200 */
.L_x_2198:
[----:B------:R-:W0:Y:S01]  /*2390*/  LDC.64 R16, c[0x0][0x390] ;  /* 0x0000e400ff107b82 */ /* 0x000e220000000a00 */
[----:B------:R-:W-:-:S05]  /*23a0*/  IADD3 R4, PT, PT, R8, -0x1, RZ ;  /* 0xffffffff08047810 */ /* 0x000fca0007ffe0ff */
[----:B0-----:R-:W-:-:S06]  /*23b0*/  IMAD.WIDE.U32 R16, R4, 0x8, R16 ;  /* 0x0000000804107825 */ /* 0x001fcc00078e0010 */
        /* <DEDUP_REMOVED lines=33> */
.L_x_2202:
        /* <DEDUP_REMOVED lines=16> */
.L_x_2203:
[----:B------:R-:W-:Y:S05]  /*26d0*/  BSYNC.RECONVERGENT B1 ;  /* 0x0000000000017941 */ /* 0x000fea0003800200 */
.L_x_2201:
        /* <DEDUP_REMOVED lines=35> */
.L_x_2205:
[----:B------:R-:W-:Y:S01]  /*2910*/  IMAD.MOV.U32 R26, RZ, RZ, R18 ;  /* 0x000000ffff1a7224 */ /* 0x000fe200078e0012 */
[----:B------:R-:W-:Y:S01]  /*2920*/  MOV R13, R19 ;  /* 0x00000013000d7202 */ /* 0x000fe20000000f00 */
[----:B------:R-:W-:Y:S01]  /*2930*/  IMAD.MOV.U32 R14, RZ, RZ, R16 ;  /* 0x000000ffff0e7224 */ /* 0x000fe200078e0010 */
[----:B------:R-:W-:Y:S02]  /*2940*/  MOV R11, R17 ;  /* 0x00000011000b7202 */ /* 0x000fe40000000f00 */
[----:B------:R-:W-:-:S07]  /*2950*/  MOV R12, 0x2970 ;  /* 0x00002970000c7802 */ /* 0x000fce0000000f00 */
[----:B------:R-:W-:Y:S05]  /*2960*/  CALL.REL.NOINC `($__internal_50_$__cuda_sm20_div_s64) ;  /* 0x0000004400b87944 */ /* 0x000fea0003c00000 */
        /* <DEDUP_REMOVED lines=10> */
.L_x_2206:
[----:B------:R-:W-:Y:S05]  /*2a10*/  BSYNC.RECONVERGENT B1 ;  /* 0x0000000000017941 */ /* 0x000fea0003800200 */
.L_x_2204:
[----:B------:R-:W-:Y:S01]  /*2a20*/  IMAD R11, R11, R38, RZ ;  /* 0x000000260b0b7224 */ /* 0x000fe200078e02ff */
[----:B------:R-:W-:Y:S01]  /*2a30*/  IADD3 R8, PT, PT, R8, -0x2, RZ ;  /* 0xfffffffe08087810 */ /* 0x000fe20007ffe0ff */
[----:B------:R-:W-:Y:S02]  /*2a40*/  IMAD.MOV.U32 R36, RZ, RZ, R22 ;  /* 0x000000ffff247224 */ /* 0x000fe400078e0016 */
[-C--:B------:R-:W-:Y:S02]  /*2a50*/  IMAD R11, R39, R10.reuse, R11 ;  /* 0x0000000a270b7224 */ /* 0x080fe400078e020b */
[----:B------:R-:W-:-:S04]  /*2a60*/  IMAD.WIDE.U32 R22, R38, R10, R36 ;  /* 0x0000000a26167225 */ /* 0x000fc800078e0024 */
[----:B------:R-:W-:-:S07]  /*2a70*/  IMAD.IADD R23, R23, 0x1, R11 ;  /* 0x0000000117177824 */ /* 0x000fce00078e020b */
.L_x_2194:
        /* <DEDUP_REMOVED lines=30> */
.L_x_2208:
[----:B------:R-:W-:Y:S01]  /*2c60*/  IMAD.MOV.U32 R18, RZ, RZ, R6 ;  /* 0x000000ffff127224 */ /* 0x000fe200078e0006 */
[----:B------:R-:W-:Y:S01]  /*2c70*/  MOV R19, R7 ;  /* 0x0000000700137202 */ /* 0x000fe20000000f00 */
[----:B------:R-:W-:Y:S01]  /*2c80*/  IMAD.MOV.U32 R24, RZ, RZ, R10 ;  /* 0x000000ffff187224 */ /* 0x000fe200078e000a */
[----:B------:R-:W-:Y:S02]  /*2c90*/  MOV R21, R11 ;  /* 0x0000000b00157202 */ /* 0x000fe40000000f00 */
[----:B------:R-:W-:-:S07]  /*2ca0*/  MOV R26, 0x2cc0 ;  /* 0x00002cc0001a7802 */ /* 0x000fce0000000f00 */
[----:B------:R-:W-:Y:S05]  /*2cb0*/  CALL.REL.NOINC `($__internal_51_$__cuda_sm20_rem_s64) ;  /* 0x0000004800307944 */ /* 0x000fea0003c00000 */
.L_x_2209:
[----:B------:R-:W-:Y:S05]  /*2cc0*/  BSYNC.RECONVERGENT B1 ;  /* 0x0000000000017941 */ /* 0x000fea0003800200 */
.L_x_2207:
        /* <DEDUP_REMOVED lines=20> */
[----:B------:R-:W-:-:S04]  /*2e10*/  IMAD.HI.U32 R6, R11, R20, RZ ;  /* 0x000000140b067227 */ /* 0x000fc800078e00ff */
[----:B------:R-:W-:-:S04]  /*2e20*/  IMAD.MOV R7, RZ, RZ, -R6 ;  /* 0x000000ffff077224 */ /* 0x000fc800078e0a06 */
[----:B------:R-:W-:Y:S01]  /*2e30*/  IMAD R6, R10, R7, R20 ;  /* 0x000000070a067224 */ /* 0x000fe200078e0214 */
[----:B------:R-:W-:-:S04]  /*2e40*/  MOV R7, RZ ;  /* 0x000000ff00077202 */ /* 0x000fc80000000f00 */
[----:B------:R-:W-:-:S13]  /*2e50*/  ISETP.GE.U32.AND P0, PT, R6, R10, PT ;  /* 0x0000000a0600720c */ /* 0x000fda0003f06070 */
[----:B------:R-:W-:-:S04]  /*2e60*/  @P0 IADD3 R6, PT, PT, -R10, R6, RZ ;  /* 0x000000060a060210 */ /* 0x000fc80007ffe1ff */
[----:B------:R-:W-:-:S13]  /*2e70*/  ISETP.GE.U32.AND P0, PT, R6, R10, PT ;  /* 0x0000000a0600720c */ /* 0x000fda0003f06070 */
[----:B------:R-:W-:Y:S01]  /*2e80*/  @P0 IMAD.IADD R6, R6, 0x1, -R10 ;  /* 0x0000000106060824 */ /* 0x000fe200078e0a0a */
[----:B------:R-:W-:Y:S01]  /*2e90*/  @!P1 LOP3.LUT R6, RZ, R10, RZ, 0x33, !PT ;  /* 0x0000000aff069212 */ /* 0x000fe200078e33ff */
[----:B------:R-:W-:Y:S06]  /*2ea0*/  BRA `(.L_x_2212) ;  /* 0x0000000000187947 */ /* 0x000fec0003800000 */
.L_x_2211:
[----:B------:R-:W-:Y:S01]  /*2eb0*/  IMAD.MOV.U32 R24, RZ, RZ, R10 ;  /* 0x000000ffff187224 */ /* 0x000fe200078e000a */
[----:B------:R-:W-:Y:S01]  /*2ec0*/  MOV R21, R11 ;  /* 0x0000000b00157202 */ /* 0x000fe20000000f00 */
[----:B------:R-:W-:Y:S01]  /*2ed0*/  IMAD.MOV.U32 R18, RZ, RZ, R20 ;  /* 0x000000ffff127224 */ /* 0x000fe200078e0014 */
[----:B------:R-:W-:Y:S02]  /*2ee0*/  MOV R19, R9 ;  /* 0x0000000900137202 */ /* 0x000fe40000000f00 */
[----:B------:R-:W-:-:S07]  /*2ef0*/  MOV R26, 0x2f10 ;  /* 0x00002f10001a7802 */ /* 0x000fce0000000f00 */
[----:B------:R-:W-:Y:S05]  /*2f00*/  CALL.REL.NOINC `($__internal_51_$__cuda_sm20_rem_s64) ;  /* 0x00000044009c7944 */ /* 0x000fea0003c00000 */
.L_x_2212:
[----:B------:R-:W-:Y:S05]  /*2f10*/  BSYNC.RECONVERGENT B1 ;  /* 0x0000000000017941 */ /* 0x000fea0003800200 */
.L_x_2210:
[----:B------:R-:W-:Y:S02]  /*2f20*/  IMAD R7, R7, R16, RZ ;  /* 0x0000001007077224 */ /* 0x000fe400078e02ff */
[----:B------:R-:W-:-:S04]  /*2f30*/  IMAD.WIDE.U32 R22, R16, R6, R22 ;  /* 0x0000000610167225 */ /* 0x000fc800078e0016 */
[----:B------:R-:W-:-:S04]  /*2f40*/  IMAD R7, R17, R6, R7 ;  /* 0x0000000611077224 */ /* 0x000fc800078e0207 */
[----:B------:R-:W-:-:S07]  /*2f50*/  IMAD.IADD R23, R23, 0x1, R7 ;  /* 0x0000000117177824 */ /* 0x000fce00078e0207 */
.L_x_2167:
[----:B------:R-:W0:Y:S02]  /*2f60*/  LDCU.64 UR4, c[0x0][0x388] ;  /* 0x00007100ff0477ac */ /* 0x000e240008000a00 */
[----:B0-----:R-:W-:Y:S02]  /*2f70*/  LEA R6, P1, R22, UR4, 0x3 ;  /* 0x0000000416067c11 */ /* 0x001fe4000f8218ff */
[----:B------:R-:W-:Y:S02]  /*2f80*/  LEA R8, P0, R4, UR4, 0x3 ;  /* 0x0000000404087c11 */ /* 0x000fe4000f8018ff */
[----:B------:R-:W-:Y:S02]  /*2f90*/  LEA.HI.X R7, R22, UR5, R23, 0x3, P1 ;  /* 0x0000000516077c11 */ /* 0x000fe400088f1c17 */
[----:B------:R-:W-:-:S04]  /*2fa0*/  LEA.HI.X R9, R4, UR5, R5, 0x3, P0 ;  /* 0x0000000504097c11 */ /* 0x000fc800080f1c05 */
[----:B------:R-:W2:Y:S04]  /*2fb0*/  LDG.E.64 R6, desc[UR12][R6.64] ;  /* 0x0000000c06067981 */ /* 0x000ea8000c1e1b00 */
[----:B------:R-:W3:Y:S01]  /*2fc0*/  LDG.E.64 R4, desc[UR12][R8.64] ;  /* 0x0000000c08047981 */ /* 0x000ee2000c1e1b00 */
[----:B--2---:R-:W-:Y:S02]  /*2fd0*/  IADD3 R11, P1, PT, RZ, -R6, RZ ;  /* 0x80000006ff0b7210 */ /* 0x004fe40007f3e0ff */
[----:B------:R-:W-:Y:S02]  /*2fe0*/  ISETP.LT.AND P0, PT, R7, RZ, PT ;  /* 0x000000ff0700720c */ /* 0x000fe40003f01270 */
[----:B---3--:R-:W-:Y:S02]  /*2ff0*/  IADD3 R15, P3, PT, RZ, -R4, RZ ;  /* 0x80000004ff0f7210 */ /* 0x008fe40007f7e0ff */
[----:B------:R-:W-:Y:S01]  /*3000*/  ISETP.LT.AND P2, PT, R5, RZ, PT ;  /* 0x000000ff0500720c */ /* 0x000fe20003f41270 */
[----:B------:R-:W-:Y:S01]  /*3010*/  IMAD.X R13, RZ, RZ, ~R7, P1 ;  /* 0x000000ffff0d7224 */ /* 0x000fe200008e0e07 */
[----:B------:R-:W-:-:S02]  /*3020*/  IADD3.X R17, PT, PT, RZ, ~R5, RZ, P3, !PT ;  /* 0x80000005ff117210 */ /* 0x000fc40001ffe4ff */
[----:B------:R-:W-:Y:S02]  /*3030*/  SEL R15, R15, R4, P2 ;  /* 0x000000040f0f7207 */ /* 0x000fe40001000000 */
[----:B------:R-:W-:Y:S02]  /*3040*/  SEL R4, R11, R6, P0 ;  /* 0x000000060b047207 */ /* 0x000fe40000000000 */
[----:B------:R-:W-:Y:S02]  /*3050*/  SEL R10, R17, R5, P2 ;  /* 0x00000005110a7207 */ /* 0x000fe40001000000 */
[----:B------:R-:W-:Y:S02]  /*3060*/  SEL R5, R13, R7, P0 ;  /* 0x000000070d057207 */ /* 0x000fe40000000000 */
[----:B------:R-:W-:-:S04]  /*3070*/  IADD3 R4, P0, PT, R4, R15, RZ ;  /* 0x0000000f04047210 */ /* 0x000fc80007f1e0ff */
[----:B------:R-:W-:-:S05]  /*3080*/  IADD3.X R5, PT, PT, R5, R10, RZ, P0, !PT ;  /* 0x0000000a05057210 */ /* 0x000fca00007fe4ff */
[----:B------:R0:W-:Y:S01]  /*3090*/  STS.64 [R3], R4 ;  /* 0x0000000403007388 */ /* 0x0001e20000000a00 */
[----:B------:R-:W-:Y:S05]  /*30a0*/  BRA `(.L_x_2213) ;  /* 0x0000003400b87947 */ /* 0x000fea0003800000 */
.L_x_2166:
        /* <DEDUP_REMOVED lines=18> */
.L_x_2240:
        /* <DEDUP_REMOVED lines=30> */
.L_x_2217:
[----:B------:R-:W-:Y:S01]  /*33b0*/  MOV R26, R18 ;  /* 0x00000012001a7202 */ /* 0x000fe20000000f00 */
[----:B------:R-:W-:Y:S01]  /*33c0*/  IMAD.MOV.U32 R13, RZ, RZ, R19 ;  /* 0x000000ffff0d7224 */ /* 0x000fe200078e0013 */
[----:B------:R-:W-:Y:S01]  /*33d0*/  MOV R14, R20 ;  /* 0x00000014000e7202 */ /* 0x000fe20000000f00 */
[----:B------:R-:W-:Y:S01]  /*33e0*/  IMAD.MOV.U32 R11, RZ, RZ, R21 ;  /* 0x000000ffff0b7224 */ /* 0x000fe200078e0015 */
[----:B------:R-:W-:-:S07]  /*33f0*/  MOV R12, 0x3410 ;  /* 0x00003410000c7802 */ /* 0x000fce0000000f00 */
[----:B-1----:R-:W-:Y:S05]  /*3400*/  CALL.REL.NOINC `($__internal_50_$__cuda_sm20_div_s64) ;  /* 0x0000003c00107944 */ /* 0x002fea0003c00000 */
        /* <DEDUP_REMOVED lines=9> */
.L_x_2218:
[----:B------:R-:W-:Y:S05]  /*34a0*/  BSYNC.RECONVERGENT B1 ;  /* 0x0000000000017941 */ /* 0x000fea0003800200 */
.L_x_2216:
        /* <DEDUP_REMOVED lines=39> */
.L_x_2220:
        /* <DEDUP_REMOVED lines=17> */
.L_x_2221:
[----:B------:R-:W-:Y:S05]  /*3830*/  BSYNC.RECONVERGENT B1 ;  /* 0x0000000000017941 */ /* 0x000fea0003800200 */
.L_x_2219:
        /* <DEDUP_REMOVED lines=37> */
.L_x_2223:
        /* <DEDUP_REMOVED lines=17> */
.L_x_2224:
[----:B------:R-:W-:Y:S05]  /*3ba0*/  BSYNC.RECONVERGENT B1 ;  /* 0x0000000000017941 */ /* 0x000fea0003800200 */
.L_x_2222:
        /* <DEDUP_REMOVED lines=38> */
.L_x_2226:
[----:B------:R-:W-:Y:S01]  /*3e10*/  IMAD.MOV.U32 R26, RZ, RZ, R20 ;  /* 0x000000ffff1a7224 */ /* 0x000fe200078e0014 */
[----:B------:R-:W-:Y:S01]  /*3e20*/  MOV R13, R21 ;  /* 0x00000015000d7202 */ /* 0x000fe20000000f00 */
[----:B------:R-:W-:Y:S01]  /*3e30*/  IMAD.MOV.U32 R14, RZ, RZ, R36 ;  /* 0x000000ffff0e7224 */ /* 0x000fe200078e0024 */
[----:B------:R-:W-:Y:S02]  /*3e40*/  MOV R11, R37 ;  /* 0x00000025000b7202 */ /* 0x000fe40000000f00 */
[----:B------:R-:W-:-:S07]  /*3e50*/  MOV R12, 0x3e70 ;  /* 0x00003e70000c7802 */ /* 0x000fce0000000f00 */
[----:B-1----:R-:W-:Y:S05]  /*3e60*/  CALL.REL.NOINC `($__internal_50_$__cuda_sm20_div_s64) ;  /* 0x0000003000787944 */ /* 0x002fea0003c00000 */
        /* <DEDUP_REMOVED lines=11> */
.L_x_2227:
[----:B------:R-:W-:Y:S05]  /*3f20*/  BSYNC.RECONVERGENT B1 ;  /* 0x0000000000017941 */ /* 0x000fea0003800200 */
.L_x_2225:
        /* <DEDUP_REMOVED lines=38> */
.L_x_2229:
        /* <DEDUP_REMOVED lines=17> */
.L_x_2230:
[----:B------:R-:W-:Y:S05]  /*42a0*/  BSYNC.RECONVERGENT B1 ;  /* 0x0000000000017941 */ /* 0x000fea0003800200 */
.L_x_2228:
        /* <DEDUP_REMOVED lines=40> */
.L_x_2232:
        /* <DEDUP_REMOVED lines=17> */
.L_x_2233:
[----:B------:R-:W-:Y:S05]  /*4640*/  BSYNC.RECONVERGENT B1 ;  /* 0x0000000000017941 */ /* 0x000fea0003800200 */
.L_x_2231:
        /* <DEDUP_REMOVED lines=40> */
.L_x_2235:
        /* <DEDUP_REMOVED lines=17> */
.L_x_2236:
[----:B------:R-:W-:Y:S05]  /*49e0*/  BSYNC.RECONVERGENT B1 ;  /* 0x0000000000017941 */ /* 0x000fea0003800200 */
.L_x_2234:
        /* <DEDUP_REMOVED lines=38> */
.L_x_2238:
        /* <DEDUP_REMOVED lines=17> */
.L_x_2239:
[----:B------:R-:W-:Y:S05]  /*4d60*/  BSYNC.RECONVERGENT B1 ;  /* 0x0000000000017941 */ /* 0x000fea0003800200 */
.L_x_2237:
        /* <DEDUP_REMOVED lines=15> */
.L_x_2215:
        /* <DEDUP_REMOVED lines=37> */
.L_x_2243:
        /* <DEDUP_REMOVED lines=15> */
.L_x_2244:
[----:B------:R-:W-:Y:S05]  /*51a0*/  BSYNC.RECONVERGENT B1 ;  /* 0x0000000000017941 */ /* 0x000fea0003800200 */
.L_x_2242:
        /* <DEDUP_REMOVED lines=39> */
.L_x_2246:
        /* <DEDUP_REMOVED lines=17> */
.L_x_2247:
[----:B------:R-:W-:Y:S05]  /*5530*/  BSYNC.RECONVERGENT B1 ;  /* 0x0000000000017941 */ /* 0x000fea0003800200 */
.L_x_2245:
        /* <DEDUP_REMOVED lines=40> */
.L_x_2249:
        /* <DEDUP_REMOVED lines=17> */
.L_x_2250:
[----:B------:R-:W-:Y:S05]  /*58d0*/  BSYNC.RECONVERGENT B1 ;  /* 0x0000000000017941 */ /* 0x000fea0003800200 */
.L_x_2248:
        /* <DEDUP_REMOVED lines=40> */
.L_x_2252:
        /* <DEDUP_REMOVED lines=17> */
.L_x_2253:
[----:B------:R-:W-:Y:S05]  /*5c70*/  BSYNC.RECONVERGENT B1 ;  /* 0x0000000000017941 */ /* 0x000fea0003800200 */
.L_x_2251:
        /* <DEDUP_REMOVED lines=11> */
.L_x_2241:
        /* <DEDUP_REMOVED lines=35> */
.L_x_2256:
[----:B------:R-:W-:Y:S01]  /*5f60*/  MOV R26, R18 ;  /* 0x00000012001a7202 */ /* 0x000fe20000000f00 */
[----:B------:R-:W-:Y:S01]  /*5f70*/  IMAD.MOV.U32 R13, RZ, RZ, R19 ;  /* 0x000000ffff0d7224 */ /* 0x000fe200078e0013 */
[----:B------:R-:W-:Y:S01]  /*5f80*/  MOV R14, R4 ;  /* 0x00000004000e7202 */ /* 0x000fe20000000f00 */
[----:B------:R-:W-:Y:S01]  /*5f90*/  IMAD.MOV.U32 R11, RZ, RZ, R5 ;  /* 0x000000ffff0b7224 */ /* 0x000fe200078e0005 */
[----:B------:R-:W-:-:S07]  /*5fa0*/  MOV R12, 0x5fc0 ;  /* 0x00005fc0000c7802 */ /* 0x000fce0000000f00 */
[----:B------:R-:W-:Y:S05]  /*5fb0*/  CALL.REL.NOINC `($__internal_50_$__cuda_sm20_div_s64) ;  /* 0x0000001000247944 */ /* 0x000fea0003c00000 */
[----:B------:R-:W-:-:S04]  /*5fc0*/  IADD3 R13, P0, PT, RZ, -R24, RZ ;  /* 0x80000018ff0d7210 */ /* 0x000fc80007f1e0ff */
[----:B------:R-:W-:Y:S01]  /*5fd0*/  IADD3.X R11, PT, PT, RZ, ~R25, RZ, P0, !PT ;  /* 0x80000019ff0b7210 */ /* 0x000fe200007fe4ff */
[----:B------:R-:W-:Y:S01]  /*5fe0*/  IMAD.WIDE.U32 R6, R4, R13, R18 ;  /* 0x0000000d04067225 */ /* 0x000fe200078e0012 */
[----:B------:R-:W-:-:S03]  /*5ff0*/  MOV R18, R24 ;  /* 0x0000001800127202 */ /* 0x000fc60000000f00 */
[----:B------:R-:W-:Y:S02]  /*6000*/  IMAD R11, R11, R4, RZ ;  /* 0x000000040b0b7224 */ /* 0x000fe400078e02ff */
[----:B------:R-:W-:Y:S02]  /*6010*/  IMAD.MOV.U32 R19, RZ, RZ, R25 ;  /* 0x000000ffff137224 */ /* 0x000fe400078e0019 */
[----:B------:R-:W-:-:S04]  /*6020*/  IMAD R11, R5, R13, R11 ;  /* 0x0000000d050b7224 */ /* 0x000fc800078e020b */
[----:B------:R-:W-:-:S07]  /*6030*/  IMAD.IADD R11, R7, 0x1, R11 ;  /* 0x00000001070b7824 */ /* 0x000fce00078e020b */
.L_x_2257:
[----:B------:R-:W-:Y:S05]  /*6040*/  BSYNC.RECONVERGENT B1 ;  /* 0x0000000000017941 */ /* 0x000fea0003800200 */
.L_x_2255:
        /* <DEDUP_REMOVED lines=39> */
.L_x_2259:
        /* <DEDUP_REMOVED lines=17> */
.L_x_2260:
[----:B------:R-:W-:Y:S05]  /*63d0*/  BSYNC.RECONVERGENT B1 ;  /* 0x0000000000017941 */ /* 0x000fea0003800200 */
.L_x_2258:
        /* <DEDUP_REMOVED lines=11> */
.L_x_2254:
        /* <DEDUP_REMOVED lines=31> */
.L_x_2262:
[----:B------:R-:W-:Y:S01]  /*6680*/  IMAD.MOV.U32 R24, RZ, RZ, R20 ;  /* 0x000000ffff187224 */ /* 0x000fe200078e0014 */
[----:B------:R-:W-:-:S07]  /*6690*/  MOV R26, 0x66b0 ;  /* 0x000066b0001a7802 */ /* 0x000fce0000000f00 */
[----:B------:R-:W-:Y:S05]  /*66a0*/  CALL.REL.NOINC `($__internal_51_$__cuda_sm20_rem_s64) ;  /* 0x0000000c00b47944 */ /* 0x000fea0003c00000 */
[----:B------:R-:W-:Y:S01]  /*66b0*/  MOV R4, R6 ;  /* 0x0000000600047202 */ /* 0x000fe20000000f00 */
[----:B------:R-:W-:-:S07]  /*66c0*/  IMAD.MOV.U32 R5, RZ, RZ, R7 ;  /* 0x000000ffff057224 */ /* 0x000fce00078e0007 */
.L_x_2263:
[----:B------:R-:W-:Y:S05]  /*66d0*/  BSYNC.RECONVERGENT B1 ;  /* 0x0000000000017941 */ /* 0x000fea0003800200 */
.L_x_2261:
        /* <DEDUP_REMOVED lines=9> */
.L_x_2214:
[----:B------:R-:W2:Y:S04]  /*6770*/  LDG.E.64 R4, desc[UR12][R8.64] ;  /* 0x0000000c08047981 */ /* 0x000ea8000c1e1b00 */
[----:B--2---:R1:W-:Y:S02]  /*6780*/  STS.64 [R3], R4 ;  /* 0x0000000403007388 */ /* 0x0043e40000000a00 */
.L_x_2213:
[----:B------:R-:W-:Y:S05]  /*6790*/  BSYNC.RECONVERGENT B0 ;  /* 0x0000000000007941 */ /* 0x000fea0003800200 */
.L_x_2165:
[----:B------:R-:W-:Y:S01]  /*67a0*/  BAR.SYNC.DEFER_BLOCKING 0x0 ;  /* 0x0000000000007b1d */ /* 0x000fe20000010000 */
[----:B------:R-:W-:-:S13]  /*67b0*/  ISETP.GE.U32.AND P0, PT, R2, 0x42, PT ;  /* 0x000000420200780c */ /* 0x000fda0003f06070 */
[----:B------:R-:W-:Y:S05]  /*67c0*/  @!P0 BRA `(.L_x_2264) ;  /* 0x0000000000648947 */ /* 0x000fea0003800000 */
.L_x_2267:
[----:B------:R-:W-:Y:S01]  /*67d0*/  SHF.R.U32.HI R10, RZ, 0x1, R2 ;  /* 0x00000001ff0a7819 */ /* 0x000fe20000011602 */
[----:B------:R-:W-:Y:S03]  /*67e0*/  BSSY.RECONVERGENT B0, `(.L_x_2265) ;  /* 0x0000013000007945 */ /* 0x000fe60003800200 */
[----:B------:R-:W-:-:S13]  /*67f0*/  ISETP.GE.U32.AND P0, PT, R0, R10, PT ;  /* 0x0000000a0000720c */ /* 0x000fda0003f06070 */
[----:B--2---:R-:W-:Y:S05]  /*6800*/  @P0 BRA `(.L_x_2266) ;  /* 0x0000000000400947 */ /* 0x004fea0003800000 */
[----:B------:R-:W-:Y:S01]  /*6810*/  IMAD R6, R10, 0x8, R3 ;  /* 0x000000080a067824 */ /* 0x000fe200078e0203 */
[----:B01----:R-:W0:Y:S05]  /*6820*/  LDS.64 R4, [R3] ;  /* 0x0000000003047984 */ /* 0x003e2a0000000a00 */
[----:B------:R-:W1:Y:S01]  /*6830*/  LDS.64 R6, [R6] ;  /* 0x0000000006067984 */ /* 0x000e620000000a00 */
[----:B0-----:R-:W-:Y:S02]  /*6840*/  ISETP.LT.AND P2, PT, R5, RZ, PT ;  /* 0x000000ff0500720c */ /* 0x001fe40003f41270 */
[----:B------:R-:W-:Y:S02]  /*6850*/  IADD3 R13, P3, PT, RZ, -R4, RZ ;  /* 0x80000004ff0d7210 */ /* 0x000fe40007f7e0ff */
[----:B-1----:R-:W-:-:S02]  /*6860*/  IADD3 R9, P1, PT, RZ, -R6, RZ ;  /* 0x80000006ff097210 */ /* 0x002fc40007f3e0ff */
[----:B------:R-:W-:Y:S02]  /*6870*/  ISETP.LT.AND P0, PT, R7, RZ, PT ;  /* 0x000000ff0700720c */ /* 0x000fe40003f01270 */
[----:B------:R-:W-:Y:S01]  /*6880*/  SEL R13, R13, R4, P2 ;  /* 0x000000040d0d7207 */ /* 0x000fe20001000000 */
[----:B------:R-:W-:Y:S01]  /*6890*/  IMAD.X R11, RZ, RZ, ~R7, P1 ;  /* 0x000000ffff0b7224 */ /* 0x000fe200008e0e07 */
[----:B------:R-:W-:Y:S02]  /*68a0*/  IADD3.X R15, PT, PT, RZ, ~R5, RZ, P3, !PT ;  /* 0x80000005ff0f7210 */ /* 0x000fe40001ffe4ff */
[----:B------:R-:W-:Y:S02]  /*68b0*/  SEL R4, R9, R6, P0 ;  /* 0x0000000609047207 */ /* 0x000fe40000000000 */
[----:B------:R-:W-:Y:S02]  /*68c0*/  SEL R7, R11, R7, P0 ;  /* 0x000000070b077207 */ /* 0x000fe40000000000 */
[----:B------:R-:W-:-:S02]  /*68d0*/  SEL R8, R15, R5, P2 ;  /* 0x000000050f087207 */ /* 0x000fc40001000000 */
[----:B------:R-:W-:-:S04]  /*68e0*/  IADD3 R4, P0, PT, R4, R13, RZ ;  /* 0x0000000d04047210 */ /* 0x000fc80007f1e0ff */
[----:B------:R-:W-:-:S05]  /*68f0*/  IADD3.X R5, PT, PT, R7, R8, RZ, P0, !PT ;  /* 0x0000000807057210 */ /* 0x000fca00007fe4ff */
[----:B------:R2:W-:Y:S04]  /*6900*/  STS.64 [R3], R4 ;  /* 0x0000000403007388 */ /* 0x0005e80000000a00 */
.L_x_2266:
[----:B------:R-:W-:Y:S05]  /*6910*/  BSYNC.RECONVERGENT B0 ;  /* 0x0000000000007941 */ /* 0x000fea0003800200 */
.L_x_2265:
[----:B------:R-:W-:Y:S01]  /*6920*/  BAR.SYNC.DEFER_BLOCKING 0x0 ;  /* 0x0000000000007b1d */ /* 0x000fe20000010000 */
[----:B------:R-:W-:Y:S01]  /*6930*/  ISETP.GT.U32.AND P0, PT, R2, 0x83, PT ;  /* 0x000000830200780c */ /* 0x000fe20003f04070 */
[----:B------:R-:W-:-:S12]  /*6940*/  IMAD.MOV.U32 R2, RZ, RZ, R10 ;  /* 0x000000ffff027224 */ /* 0x000fd800078e000a */
[----:B------:R-:W-:Y:S05]  /*6950*/  @P0 BRA `(.L_x_2267) ;  /* 0xfffffffc009c0947 */ /* 0x000fea000383ffff */
.L_x_2264:
[----:B------:R-:W-:-:S13]  /*6960*/  ISETP.GT.U32.AND P0, PT, R0, 0x1f, PT ;  /* 0x0000001f0000780c */ /* 0x000fda0003f04070 */
[----:B------:R-:W-:Y:S05]  /*6970*/  @P0 EXIT ;  /* 0x000000000000094d */ /* 0x000fea0003800000 */
[----:B012---:R-:W0:Y:S04]  /*6980*/  LDS.64 R4, [R3] ;  /* 0x0000000003047984 */ /* 0x007e280000000a00 */
[----:B------:R-:W1:Y:S01]  /*6990*/  LDS.64 R6, [R3+0x100] ;  /* 0x0001000003067984 */ /* 0x000e620000000a00 */
[----:B0-----:R-:W-:Y:S02]  /*69a0*/  ISETP.LT.AND P2, PT, R5, RZ, PT ;  /* 0x000000ff0500720c */ /* 0x001fe40003f41270 */
[----:B------:R-:W-:Y:S02]  /*69b0*/  IADD3 R13, P3, PT, RZ, -R4, RZ ;  /* 0x80000004ff0d7210 */ /* 0x000fe40007f7e0ff */
[----:B-1----:R-:W-:Y:S02]  /*69c0*/  IADD3 R9, P1, PT, RZ, -R6, RZ ;  /* 0x80000006ff097210 */ /* 0x002fe40007f3e0ff */
[----:B------:R-:W-:-:S02]  /*69d0*/  ISETP.LT.AND P0, PT, R7, RZ, PT ;  /* 0x000000ff0700720c */ /* 0x000fc40003f01270 */
[----:B------:R-:W-:Y:S01]  /*69e0*/  SEL R13, R13, R4, P2 ;  /* 0x000000040d0d7207 */ /* 0x000fe20001000000 */
[----:B------:R-:W-:Y:S01]  /*69f0*/  IMAD.X R11, RZ, RZ, ~R7, P1 ;  /* 0x000000ffff0b7224 */ /* 0x000fe200008e0e07 */
[----:B------:R-:W-:Y:S02]  /*6a00*/  IADD3.X R4, PT, PT, RZ, ~R5, RZ, P3, !PT ;  /* 0x80000005ff047210 */ /* 0x000fe40001ffe4ff */
[----:B------:R-:W-:Y:S02]  /*6a10*/  SEL R8, R9, R6, P0 ;  /* 0x0000000609087207 */ /* 0x000fe40000000000 */
[----:B------:R-:W-:Y:S02]  /*6a20*/  SEL R6, R11, R7, P0 ;  /* 0x000000070b067207 */ /* 0x000fe40000000000 */
[----:B------:R-:W-:Y:S02]  /*6a30*/  SEL R5, R4, R5, P2 ;  /* 0x0000000504057207 */ /* 0x000fe40001000000 */
[----:B------:R-:W-:-:S04]  /*6a40*/  IADD3 R8, P0, PT, R8, R13, RZ ;  /* 0x0000000d08087210 */ /* 0x000fc80007f1e0ff */
[----:B------:R-:W-:-:S05]  /*6a50*/  IADD3.X R9, PT, PT, R6, R5, RZ, P0, !PT ;  /* 0x0000000506097210 */ /* 0x000fca00007fe4ff */
[----:B------:R-:W-:Y:S04]  /*6a60*/  STS.64 [R3], R8 ;  /* 0x0000000803007388 */ /* 0x000fe80000000a00 */
[----:B------:R-:W0:Y:S04]  /*6a70*/  LDS.64 R4, [R3] ;  /* 0x0000000003047984 */ /* 0x000e280000000a00 */
[----:B------:R-:W1:Y:S01]  /*6a80*/  LDS.64 R6, [R3+0x80] ;  /* 0x0000800003067984 */ /* 0x000e620000000a00 */
[----:B0-----:R-:W-:Y:S02]  /*6a90*/  ISETP.LT.AND P2, PT, R5, RZ, PT ;  /* 0x000000ff0500720c */ /* 0x001fe40003f41270 */
[----:B------:R-:W-:-:S02]  /*6aa0*/  IADD3 R15, P3, PT, RZ, -R4, RZ ;  /* 0x80000004ff0f7210 */ /* 0x000fc40007f7e0ff */
[----:B-1----:R-:W-:Y:S02]  /*6ab0*/  IADD3 R11, P1, PT, RZ, -R6, RZ ;  /* 0x80000006ff0b7210 */ /* 0x002fe40007f3e0ff */
[----:B------:R-:W-:Y:S02]  /*6ac0*/  ISETP.LT.AND P0, PT, R7, RZ, PT ;  /* 0x000000ff0700720c */ /* 0x000fe40003f01270 */
[----:B------:R-:W-:Y:S01]  /*6ad0*/  SEL R15, R15, R4, P2 ;  /* 0x000000040f0f7207 */ /* 0x000fe20001000000 */
[----:B------:R-:W-:Y:S01]  /*6ae0*/  IMAD.X R4, RZ, RZ, ~R5, P3 ;  /* 0x000000ffff047224 */ /* 0x000fe200018e0e05 */
[-C--:B------:R-:W-:Y:S02]  /*6af0*/  IADD3.X R13, PT, PT, RZ, ~R7.reuse, RZ, P1, !PT ;  /* 0x80000007ff0d7210 */ /* 0x080fe40000ffe4ff */
[----:B------:R-:W-:Y:S02]  /*6b00*/  SEL R2, R11, R6, P0 ;  /* 0x000000060b027207 */ /* 0x000fe40000000000 */
[----:B------:R-:W-:-:S02]  /*6b10*/  SEL R6, R13, R7, P0 ;  /* 0x000000070d067207 */ /* 0x000fc40000000000 */
        /* <DEDUP_REMOVED lines=12> */
[----:B------:R-:W-:Y:S02]  /*6be0*/  IADD3.X R4, PT, PT, RZ, ~R5, RZ, P3, !PT ;  /* 0x80000005ff047210 */ /* 0x000fe40001ffe4ff */
[----:B------:R-:W-:Y:S02]  /*6bf0*/  SEL R2, R11, R6, P0 ;  /* 0x000000060b027207 */ /* 0x000fe40000000000 */
[----:B------:R-:W-:-:S02]  /*6c00*/  SEL R6, R13, R7, P0 ;  /* 0x000000070d067207 */ /* 0x000fc40000000000 */
        /* <DEDUP_REMOVED lines=41> */
[-C--:B------:R-:W-:Y:S02]  /*6ea0*/  IADD3.X R13, PT, PT, RZ, ~R7.reuse, RZ, P1, !PT ;  /* 0x80000007ff0d7210 */ /* 0x080fe40000ffe4ff */
[----:B------:R-:W-:Y:S02]  /*6eb0*/  SEL R15, R15, R4, P2 ;  /* 0x000000040f0f7207 */ /* 0x000fe40001000000 */
[----:B------:R-:W-:Y:S02]  /*6ec0*/  SEL R4, R11, R6, P0 ;  /* 0x000000060b047207 */ /* 0x000fe40000000000 */
[----:B------:R-:W-:-:S02]  /*6ed0*/  SEL R6, R13, R7, P0 ;  /* 0x000000070d067207 */ /* 0x000fc40000000000 */
[----:B------:R-:W-:Y:S02]  /*6ee0*/  ISETP.NE.AND P0, PT, R0, RZ, PT ;  /* 0x000000ff0000720c */ /* 0x000fe40003f05270 */
[----:B------:R-:W-:Y:S02]  /*6ef0*/  SEL R5, R17, R5, P2 ;  /* 0x0000000511057207 */ /* 0x000fe40001000000 */
        /* <DEDUP_REMOVED lines=18> */
[----:B------:R-:W-:-:S05]  /*7020*/  IMAD.U32 R5, RZ, RZ, UR4 ;  /* 0x00000004ff057e24 */ /* 0x000fca000f8e00ff */
[----:B0-----:R-:W-:Y:S01]  /*7030*/  STG.E.64 desc[UR12][R4.64], R2 ;  /* 0x0000000204007986 */ /* 0x001fe2000c101b0c */
[----:B------:R-:W-:Y:S05]  /*7040*/  EXIT ;  /* 0x000000000000794d */ /* 0x000fea0003800000 */
        .weak           $__internal_50_$__cuda_sm20_div_s64
        .type           $__internal_50_$__cuda_sm20_div_s64,@function
        .size           $__internal_50_$__cuda_sm20_div_s64,($__internal_51_$__cuda_sm20_rem_s64 - $__internal_50_$__cuda_sm20_div_s64)
$__internal_50_$__cuda_sm20_div_s64:
        /* <DEDUP_REMOVED lines=8> */
[----:B0-----:R-:W-:-:S06]  /*70d0*/  VIADD R29, R29, 0x1ffffffe ;  /* 0x1ffffffe1d1d7836 */ /* 0x001fcc0000000000 */
        /* <DEDUP_REMOVED lines=28> */
[----:B------:R-:W-:Y:S02]  /*72a0*/  IADD3 R27, P2, PT, R28, R27, RZ ;  /* 0x0000001b1c1b7210 */ /* 0x000fe40007f5e0ff */
[----:B------:R-:W-:Y:S01]  /*72b0*/  SEL R28, R29, R26, !P3 ;  /* 0x0000001a1d1c7207 */ /* 0x000fe20005800000 */
[----:B------:R-:W-:Y:S01]  /*72c0*/  IMAD.X R26, RZ, RZ, ~R13, P4 ;  /* 0x000000ffff1a7224 */ /* 0x000fe200020e0e0d */
[----:B------:R-:W-:-:S03]  /*72d0*/  IADD3.X R33, PT, PT, RZ, RZ, R33, P2, P0 ;  /* 0x000000ffff217210 */ /* 0x000fc600017e0421 */
        /* <DEDUP_REMOVED lines=14> */
[----:B------:R-:W-:-:S04]  /*73c0*/  IMAD R27, R28, R24, R27 ;  /* 0x000000181c1b7224 */ /* 0x000fc800078e021b */
        /* <DEDUP_REMOVED lines=8> */
[----:B------:R-:W-:Y:S01]  /*7450*/  SEL R26, R26, R29, P0 ;  /* 0x0000001d1a1a7207 */ /* 0x000fe20000000000 */
[----:B------:R-:W-:-:S05]  /*7460*/  IMAD.X R27, RZ, RZ, R28, P3 ;  /* 0x000000ffff1b7224 */ /* 0x000fca00018e061c */
        /* <DEDUP_REMOVED lines=16> */
[----:B------:R-:W-:Y:S06]  /*7570*/  RET.REL.NODEC R12 `(contiguous_reducel12_i64) ;  /* 0xffffff880ca07950 */ /* 0x000fec0003c3ffff */
        .weak           $__internal_51_$__cuda_sm20_rem_s64
        .type           $__internal_51_$__cuda_sm20_rem_s64,@function
        .size           $__internal_51_$__cuda_sm20_rem_s64,(.L_x_32254 - $__internal_51_$__cuda_sm20_rem_s64)
$__internal_51_$__cuda_sm20_rem_s64:
        /* <DEDUP_REMOVED lines=34> */
[CC--:B------:R-:W-:Y:S02]  /*77a0*/  IMAD R27, R25.reuse, R12.reuse, RZ ;  /* 0x0000000c191b7224 */ /* 0x0c0fe400078e02ff */
[----:B------:R-:W-:-:S03]  /*77b0*/  IMAD.HI.U32 R12, R25, R12, RZ ;  /* 0x0000000c190c7227 */ /* 0x000fc600078e00ff */
[----:B------:R-:W-:Y:S01]  /*77c0*/  IADD3 R14, P3, PT, R27, R14, RZ ;  /* 0x0000000e1b0e7210 */ /* 0x000fe20007f7e0ff */
[----:B------:R-:W-:Y:S01]  /*77d0*/  IMAD.X R18, RZ, RZ, ~R19, P4 ;  /* 0x000000ffff127224 */ /* 0x000fe200020e0e13 */
[----:B------:R-:W-:Y:S01]  /*77e0*/  IADD3.X R25, PT, PT, R12, R25, RZ, P0, !PT ;  /* 0x000000190c197210 */ /* 0x000fe200007fe4ff */
[----:B------:R-:W-:Y:S02]  /*77f0*/  IMAD.MOV.U32 R13, RZ, RZ, RZ ;  /* 0x000000ffff0d7224 */ /* 0x000fe400078e00ff */
        /* <DEDUP_REMOVED lines=14> */
[----:B------:R-:W-:Y:S02]  /*78e0*/  IMAD R12, R27, R6, R25 ;  /* 0x000000061b0c7224 */ /* 0x000fe400078e0219 */
[----:B------:R-:W-:-:S03]  /*78f0*/  HFMA2 R27, -RZ, RZ, 0, 0 ;  /* 0x00000000ff1b7431 */ /* 0x000fc600000001ff */
[----:B------:R-:W-:Y:S02]  /*7900*/  IADD3.X R19, PT, PT, ~R12, R19, RZ, P2, !PT ;  /* 0x000000130c137210 */ /* 0x000fe400017fe5ff */
[----:B------:R-:W-:Y:S02]  /*7910*/  IADD3 R13, P2, PT, R29, -R6, RZ ;  /* 0x800000061d0d7210 */ /* 0x000fe40007f5e0ff */
[----:B------:R-:W-:-:S03]  /*7920*/  ISETP.GE.U32.AND.EX P0, PT, R19, R7, PT, P0 ;  /* 0x000000071300720c */ /* 0x000fc60003f06100 */
[----:B------:R-:W-:Y:S01]  /*7930*/  IMAD.X R15, R19, 0x1, ~R7, P2 ;  /* 0x00000001130f7824 */ /* 0x000fe200010e0e07 */
[----:B------:R-:W-:-:S04]  /*7940*/  SEL R13, R13, R29, P0 ;  /* 0x0000001d0d0d7207 */ /* 0x000fc80000000000 */
[----:B------:R-:W-:Y:S02]  /*7950*/  SEL R15, R15, R19, P0 ;  /* 0x000000130f0f7207 */ /* 0x000fe40000000000 */
[CC--:B------:R-:W-:Y:S02]  /*7960*/  ISETP.GE.U32.AND P0, PT, R13.reuse, R6.reuse, PT ;  /* 0x000000060d00720c */ /* 0x0c0fe40003f06070 */
[----:B------:R-:W-:Y:S02]  /*7970*/  IADD3 R6, P2, PT, R13, -R6, RZ ;  /* 0x800000060d067210 */ /* 0x000fe40007f5e0ff */
[CC--:B------:R-:W-:Y:S02]  /*7980*/  ISETP.GE.U32.AND.EX P0, PT, R15.reuse, R7.reuse, PT, P0 ;  /* 0x000000070f00720c */ /* 0x0c0fe40003f06100 */
[----:B------:R-:W-:Y:S02]  /*7990*/  IADD3.X R7, PT, PT, R15, ~R7, RZ, P2, !PT ;  /* 0x800000070f077210 */ /* 0x000fe400017fe4ff */
[----:B------:R-:W-:-:S02]  /*79a0*/  SEL R6, R6, R13, P0 ;  /* 0x0000000d06067207 */ /* 0x000fc40000000000 */
[----:B------:R-:W-:Y:S02]  /*79b0*/  SEL R7, R7, R15, P0 ;  /* 0x0000000f07077207 */ /* 0x000fe40000000000 */
[-C--:B------:R-:W-:Y:S02]  /*79c0*/  IADD3 R13, P2, PT, RZ, -R6.reuse, RZ ;  /* 0x80000006ff0d7210 */ /* 0x080fe40007f5e0ff */
[----:B------:R-:W-:Y:S02]  /*79d0*/  ISETP.NE.U32.AND P0, PT, R24, RZ, PT ;  /* 0x000000ff1800720c */ /* 0x000fe40003f05070 */
[----:B------:R-:W-:Y:S01]  /*79e0*/  SEL R6, R13, R6, !P1 ;  /* 0x000000060d067207 */ /* 0x000fe20004800000 */
[----:B------:R-:W-:Y:S01]  /*79f0*/  IMAD.X R12, RZ, RZ, ~R7, P2 ;  /* 0x000000ffff0c7224 */ /* 0x000fe200010e0e07 */
[----:B------:R-:W-:-:S04]  /*7a00*/  ISETP.NE.AND.EX P0, PT, R21, RZ, PT, P0 ;  /* 0x000000ff1500720c */ /* 0x000fc80003f05300 */
[----:B------:R-:W-:Y:S02]  /*7a10*/  SEL R7, R12, R7, !P1 ;  /* 0x000000070c077207 */ /* 0x000fe40004800000 */
[----:B------:R-:W-:Y:S02]  /*7a20*/  SEL R6, R6, 0xffffffff, P0 ;  /* 0xffffffff06067807 */ /* 0x000fe40000000000 */
[----:B------:R-:W-:Y:S01]  /*7a30*/  SEL R7, R7, 0xffffffff, P0 ;  /* 0xffffffff07077807 */ /* 0x000fe20000000000 */
[----:B------:R-:W-:Y:S06]  /*7a40*/  RET.REL.NODEC R26 `(contiguous_reducel12_i64) ;  /* 0xffffff841a6c7950 */ /* 0x000fec0003c3ffff */
.L_x_2268:
        /* <DEDUP_REMOVED lines=11> */
.L_x_32254:


//--------------------- .text.uncontiguous_reducel1_i64 --------------------------
	.section	.text.uncontiguous_reducel1_i64,"ax",@progbits
	.align	128
        .global         uncontiguous_reducel1_i64
        .type           uncontiguous_reducel1_i64,@function
        .size           uncontiguous_reducel1_i64,(.L_x_32256 - uncontiguous_reducel1_i64)
        .other          uncontiguous_reducel1_i64,@"STO_CUDA_ENTRY STV_DEFAULT"
uncontiguous_reducel1_i64:
.text.uncontiguous_reducel1_i64:
        /* <DEDUP_REMOVED lines=13> */
[----:B-----5:R-:W-:Y:S02]  /*00d0*/  VIADD R9, R11, 0xffffffff ;  /* 0xffffffff0b097836 */ /* 0x020fe40000000000 */
[----:B---3--:R-:W-:Y:S01]  /*00e0*/  IMAD R14, R5, 0x2, R2 ;  /* 0x00000002050e7824 */ /* 0x008fe200078e0202 */
[----:B------:R-:W-:-:S03]  /*00f0*/  LEA R3, R2, UR4, 0x3 ;  /* 0x0000000402037c11 */ /* 0x000fc6000f8e18ff */
[----:B------:R-:W-:Y:S02]  /*0100*/  VIADD R7, R14, UR8 ;  /* 0x000000080e077c36 */ /* 0x000fe40008000000 */
[----:B------:R0:W-:Y:S03]  /*0110*/  STS.64 [R3], RZ ;  /* 0x000000ff03007388 */ /* 0x0001e60000000a00 */
[----:B----4-:R-:W-:-:S04]  /*0120*/  ISETP.GE.U32.AND P0, PT, R7, UR10, PT ;  /* 0x0000000a07007c0c */ /* 0x010fc8000bf06070 */
[----:B------:R-:W-:-:S13]  /*0130*/  ISETP.GE.U32.AND.EX P0, PT, RZ, UR11, PT, P0 ;  /* 0x0000000bff007c0c */ /* 0x000fda000bf06100 */
[----:B0-----:R-:W-:Y:S05]  /*0140*/  @P0 BRA `(.L_x_2270) ;  /* 0x00000030003c0947 */ /* 0x001fea0003800000 */
[----:B------:R-:W-:Y:S01]  /*0150*/  ISETP.GE.AND P0, PT, R9, RZ, PT ;  /* 0x000000ff0900720c */ /* 0x000fe20003f06270 */
[----:B------:R-:W-:Y:S02]  /*0160*/  HFMA2 R28, -RZ, RZ, 0, 0 ;  /* 0x00000000ff1c7431 */ /* 0x000fe400000001ff */
[----:B------:R-:W-:Y:S02]  /*0170*/  IMAD.MOV.U32 R27, RZ, RZ, RZ ;  /* 0x000000ffff1b7224 */ /* 0x000fe400078e00ff */
[----:B------:R-:W-:Y:S02]  /*0180*/  IMAD.MOV.U32 R5, RZ, RZ, RZ ;  /* 0x000000ffff057224 */ /* 0x000fe400078e00ff */
[----:B------:R-:W-:-:S06]  /*0190*/  IMAD.MOV.U32 R6, RZ, RZ, RZ ;  /* 0x000000ffff067224 */ /* 0x000fcc00078e00ff */
[----:B------:R-:W-:Y:S05]  /*01a0*/  @!P0 BRA `(.L_x_2271) ;  /* 0x0000002c00d08947 */ /* 0x000fea0003800000 */
[----:B------:R-:W-:Y:S01]  /*01b0*/  ISETP.GE.U32.AND P0, PT, R9, 0x3, PT ;  /* 0x000000030900780c */ /* 0x000fe20003f06070 */
[----:B------:R-:W-:Y:S01]  /*01c0*/  IMAD.MOV.U32 R15, RZ, RZ, RZ ;  /* 0x000000ffff0f7224 */ /* 0x000fe200078e00ff */
[----:B------:R-:W-:Y:S01]  /*01d0*/  MOV R8, RZ ;  /* 0x000000ff00087202 */ /* 0x000fe20000000f00 */
[----:B------:R-:W-:Y:S01]  /*01e0*/  IMAD.MOV.U32 R5, RZ, RZ, RZ ;  /* 0x000000ffff057224 */ /* 0x000fe200078e00ff */
[----:B------:R-:W-:Y:S01]  /*01f0*/  MOV R6, RZ ;  /* 0x000000ff00067202 */ /* 0x000fe20000000f00 */
[----:B------:R-:W-:Y:S02]  /*0200*/  IMAD.MOV.U32 R27, RZ, RZ, RZ ;  /* 0x000000ffff1b7224 */ /* 0x000fe400078e00ff */
[----:B------:R-:W-:-:S06]  /*0210*/  IMAD.MOV.U32 R28, RZ, RZ, RZ ;  /* 0x000000ffff1c7224 */ /* 0x000fcc00078e00ff */
[----:B------:R-:W-:Y:S05]  /*0220*/  @!P0 BRA `(.L_x_2272) ;  /* 0x0000001800d88947 */ /* 0x000fea0003800000 */
[----:B------:R-:W0:Y:S01]  /*0230*/  LDC.64 R18, c[0x0][0x390] ;  /* 0x0000e400ff127b82 */ /* 0x000e220000000a00 */
[C---:B------:R-:W-:Y:S01]  /*0240*/  LOP3.LUT R10, R11.reuse, 0xfffffffc, RZ, 0xc0, !PT ;  /* 0xfffffffc0b0a7812 */ /* 0x040fe200078ec0ff */
[----:B------:R-:W-:Y:S01]  /*0250*/  IMAD.MOV.U32 R5, RZ, RZ, RZ ;  /* 0x000000ffff057224 */ /* 0x000fe200078e00ff */
[----:B------:R-:W-:Y:S01]  /*0260*/  IADD3 R9, PT, PT, R11, -0x2, RZ ;  /* 0xfffffffe0b097810 */ /* 0x000fe20007ffe0ff */
[----:B------:R-:W-:Y:S01]  /*0270*/  IMAD.MOV.U32 R6, RZ, RZ, RZ ;  /* 0x000000ffff067224 */ /* 0x000fe200078e00ff */
[----:B------:R-:W-:-:S07]  /*0280*/  IADD3 R10, PT, PT, -R10, RZ, RZ ;  /* 0x000000ff0a0a7210 */ /* 0x000fce0007ffe1ff */
.L_x_2297:
        /* <DEDUP_REMOVED lines=33> */
.L_x_2274:
[----:B------:R-:W-:Y:S01]  /*04a0*/  MOV R29, R14 ;  /* 0x0000000e001d7202 */ /* 0x000fe20000000f00 */
[----:B------:R-:W-:Y:S01]  /*04b0*/  IMAD.MOV.U32 R26, RZ, RZ, R15 ;  /* 0x000000ffff1a7224 */ /* 0x000fe200078e000f */
[----:B------:R-:W-:Y:S01]  /*04c0*/  MOV R13, R16 ;  /* 0x00000010000d7202 */ /* 0x000fe20000000f00 */
[----:B------:R-:W-:Y:S01]  /*04d0*/  IMAD.MOV.U32 R12, RZ, RZ, R17 ;  /* 0x000000ffff0c7224 */ /* 0x000fe200078e0011 */
[----:B------:R-:W-:-:S07]  /*04e0*/  MOV R11, 0x500 ;  /* 0x00000500000b7802 */ /* 0x000fce0000000f00 */
[----:B------:R-:W-:Y:S05]  /*04f0*/  CALL.REL.NOINC `($__internal_52_$__cuda_sm20_div_s64) ;  /* 0x0000006c003c7944 */ /* 0x000fea0003c00000 */
        /* <DEDUP_REMOVED lines=9> */
.L_x_2275:
[----:B------:R-:W-:Y:S05]  /*0590*/  BSYNC.RECONVERGENT B1 ;  /* 0x0000000000017941 */ /* 0x000fea0003800200 */
.L_x_2273:
        /* <DEDUP_REMOVED lines=36> */
.L_x_2277:
[----:B------:R-:W-:Y:S01]  /*07e0*/  MOV R29, R7 ;  /* 0x00000007001d7202 */ /* 0x000fe20000000f00 */
[----:B------:R-:W-:Y:S01]  /*07f0*/  IMAD.MOV.U32 R26, RZ, RZ, R8 ;  /* 0x000000ffff1a7224 */ /* 0x000fe200078e0008 */
[----:B------:R-:W-:Y:S01]  /*0800*/  MOV R13, R16 ;  /* 0x00000010000d7202 */ /* 0x000fe20000000f00 */
[----:B------:R-:W-:Y:S01]  /*0810*/  IMAD.MOV.U32 R12, RZ, RZ, R17 ;  /* 0x000000ffff0c7224 */ /* 0x000fe200078e0011 */
[----:B------:R-:W-:-:S07]  /*0820*/  MOV R11, 0x840 ;  /* 0x00000840000b7802 */ /* 0x000fce0000000f00 */
[----:B------:R-:W-:Y:S05]  /*0830*/  CALL.REL.NOINC `($__internal_52_$__cuda_sm20_div_s64) ;  /* 0x00000068006c7944 */ /* 0x000fea0003c00000 */
        /* <DEDUP_REMOVED lines=10> */
.L_x_2278:
[----:B------:R-:W-:Y:S05]  /*08e0*/  BSYNC.RECONVERGENT B1 ;  /* 0x0000000000017941 */ /* 0x000fea0003800200 */
.L_x_2276:
[----:B------:R-:W-:-:S06]  /*08f0*/  IMAD.WIDE.U32 R16, R9, 0x8, R18 ;  /* 0x0000000809107825 */ /* 0x000fcc00078e0012 */
[----:B------:R-:W2:Y:S01]  /*0900*/  LDG.E.64 R16, desc[UR6][R16.64] ;  /* 0x0000000610107981 */ /* 0x000ea2000c1e1b00 */
[----:B------:R-:W-:Y:S01]  /*0910*/  MOV R38, R5 ;  /* 0x0000000500267202 */ /* 0x000fe20000000f00 */
[----:B------:R-:W-:Y:S01]  /*0920*/  IMAD R11, R11, R22, RZ ;  /* 0x000000160b0b7224 */ /* 0x000fe200078e02ff */
[----:B------:R-:W-:Y:S01]  /*0930*/  BSSY.RECONVERGENT B1, `(.L_x_2279) ;  /* 0x0000031000017945 */ /* 0x000fe20003800200 */
[----:B------:R-:W-:Y:S01]  /*0940*/  IMAD.MOV.U32 R39, RZ, RZ, R6 ;  /* 0x000000ffff277224 */ /* 0x000fe200078e0006 */
[----:B------:R-:W-:Y:S01]  /*0950*/  IADD3 R5, PT, PT, R9, -0x2, RZ ;  /* 0xfffffffe09057810 */ /* 0x000fe20007ffe0ff */
        /* <DEDUP_REMOVED lines=30> */
.L_x_2280:
[----:B------:R-:W-:Y:S01]  /*0b40*/  IMAD.MOV.U32 R29, RZ, RZ, R14 ;  /* 0x000000ffff1d7224 */ /* 0x000fe200078e000e */
[----:B------:R-:W-:Y:S01]  /*0b50*/  MOV R26, R15 ;  /* 0x0000000f001a7202 */ /* 0x000fe20000000f00 */
[----:B------:R-:W-:Y:S01]  /*0b60*/  IMAD.MOV.U32 R13, RZ, RZ, R16 ;  /* 0x000000ffff0d7224 */ /* 0x000fe200078e0010 */
[----:B------:R-:W-:Y:S02]  /*0b70*/  MOV R12, R17 ;  /* 0x00000011000c7202 */ /* 0x000fe40000000f00 */
[----:B------:R-:W-:-:S07]  /*0b80*/  MOV R11, 0xba0 ;  /* 0x00000ba0000b7802 */ /* 0x000fce0000000f00 */
[----:B------:R-:W-:Y:S05]  /*0b90*/  CALL.REL.NOINC `($__internal_52_$__cuda_sm20_div_s64) ;  /* 0x0000006400947944 */ /* 0x000fea0003c00000 */
        /* <DEDUP_REMOVED lines=10> */
.L_x_2281:
[----:B------:R-:W-:Y:S05]  /*0c40*/  BSYNC.RECONVERGENT B1 ;  /* 0x0000000000017941 */ /* 0x000fea0003800200 */
.L_x_2279:
        /* <DEDUP_REMOVED lines=34> */
.L_x_2283:
        /* <DEDUP_REMOVED lines=16> */
.L_x_2284:
[----:B------:R-:W-:Y:S05]  /*0f70*/  BSYNC.RECONVERGENT B1 ;  /* 0x0000000000017941 */ /* 0x000fea0003800200 */
.L_x_2282:
[----:B------:R-:W-:-:S04]  /*0f80*/  VIADD R8, R9, 0xffffffff ;  /* 0xffffffff09087836 */ /* 0x000fc80000000000 */
        /* <DEDUP_REMOVED lines=36> */
.L_x_2286:
[----:B------:R-:W-:Y:S01]  /*11d0*/  MOV R29, R14 ;  /* 0x0000000e001d7202 */ /* 0x000fe20000000f00 */
[----:B------:R-:W-:Y:S01]  /*11e0*/  IMAD.MOV.U32 R26, RZ, RZ, R15 ;  /* 0x000000ffff1a7224 */ /* 0x000fe200078e000f */
[----:B------:R-:W-:Y:S01]  /*11f0*/  MOV R13, R16 ;  /* 0x00000010000d7202 */ /* 0x000fe20000000f00 */
[----:B------:R-:W-:Y:S01]  /*1200*/  IMAD.MOV.U32 R12, RZ, RZ, R17 ;  /* 0x000000ffff0c7224 */ /* 0x000fe200078e0011 */
[----:B------:R-:W-:-:S07]  /*1210*/  MOV R11, 0x1230 ;  /* 0x00001230000b7802 */ /* 0x000fce0000000f00 */
[----:B------:R-:W-:Y:S05]  /*1220*/  CALL.REL.NOINC `($__internal_52_$__cuda_sm20_div_s64) ;  /* 0x0000005c00f07944 */ /* 0x000fea0003c00000 */
        /* <DEDUP_REMOVED lines=11> */
.L_x_2287:
[----:B------:R-:W-:Y:S05]  /*12e0*/  BSYNC.RECONVERGENT B1 ;  /* 0x0000000000017941 */ /* 0x000fea0003800200 */
.L_x_2285:
        /* <DEDUP_REMOVED lines=35> */
.L_x_2289:
        /* <DEDUP_REMOVED lines=16> */
.L_x_2290:
[----:B------:R-:W-:Y:S05]  /*1620*/  BSYNC.RECONVERGENT B1 ;  /* 0x0000000000017941 */ /* 0x000fea0003800200 */
.L_x_2288:
        /* <DEDUP_REMOVED lines=36> */
.L_x_2292:
        /* <DEDUP_REMOVED lines=17> */
.L_x_2293:
[----:B------:R-:W-:Y:S05]  /*1980*/  BSYNC.RECONVERGENT B1 ;  /* 0x0000000000017941 */ /* 0x000fea0003800200 */
.L_x_2291:
        /* <DEDUP_REMOVED lines=36> */
.L_x_2295:
        /* <DEDUP_REMOVED lines=9> */
[--C-:B------:R-:W-:Y:S02]  /*1c60*/  IMAD.MOV.U32 R8, RZ, RZ, R25.reuse ;  /* 0x000000ffff087224 */ /* 0x100fe400078e0019 */
[----:B------:R-:W-:Y:S02]  /*1c70*/  IMAD.X R7, RZ, RZ, ~R25, P0 ;  /* 0x000000ffff077224 */ /* 0x000fe400000e0e19 */
[----:B------:R-:W-:-:S04]  /*1c80*/  IMAD.WIDE.U32 R12, R16, R5, R12 ;  /* 0x00000005100c7225 */ /* 0x000fc800078e000c */
[----:B------:R-:W-:-:S04]  /*1c90*/  IMAD R7, R7, R16, RZ ;  /* 0x0000001007077224 */ /* 0x000fc800078e02ff */
[----:B------:R-:W-:Y:S01]  /*1ca0*/  IMAD R5, R17, R5, R7 ;  /* 0x0000000511057224 */ /* 0x000fe200078e0207 */
[----:B------:R-:W-:Y:S01]  /*1cb0*/  MOV R7, R24 ;  /* 0x0000001800077202 */ /* 0x000fe20000000f00 */
[----:B------:R-:W-:-:S03]  /*1cc0*/  IMAD.MOV.U32 R17, RZ, RZ, R12 ;  /* 0x000000ffff117224 */ /* 0x000fc600078e000c */
[----:B------:R-:W-:-:S07]  /*1cd0*/  IADD3 R5, PT, PT, R5, R13, RZ ;  /* 0x0000000d05057210 */ /* 0x000fce0007ffe0ff */
.L_x_2296:
[----:B------:R-:W-:Y:S05]  /*1ce0*/  BSYNC.RECONVERGENT B1 ;  /* 0x0000000000017941 */ /* 0x000fea0003800200 */
.L_x_2294:
[----:B------:R-:W-:Y:S01]  /*1cf0*/  MOV R12, R22 ;  /* 0x00000016000c7202 */ /* 0x000fe20000000f00 */
[----:B------:R-:W-:Y:S01]  /*1d00*/  IMAD R5, R5, R34, RZ ;  /* 0x0000002205057224 */ /* 0x000fe200078e02ff */
[----:B------:R-:W-:Y:S01]  /*1d10*/  IADD3 R9, PT, PT, R9, -0x4, RZ ;  /* 0xfffffffc09097810 */ /* 0x000fe20007ffe0ff */
[----:B------:R-:W-:Y:S02]  /*1d20*/  IMAD.MOV.U32 R13, RZ, RZ, R6 ;  /* 0x000000ffff0d7224 */ /* 0x000fe400078e0006 */
[-C--:B------:R-:W-:Y:S02]  /*1d30*/  IMAD R5, R35, R17.reuse, R5 ;  /* 0x0000001123057224 */ /* 0x080fe400078e0205 */
[----:B------:R-:W-:-:S04]  /*1d40*/  IMAD.WIDE.U32 R12, R34, R17, R12 ;  /* 0x00000011220c7225 */ /* 0x000fc800078e000c */
[----:B------:R-:W-:Y:S01]  /*1d50*/  IMAD.IADD R6, R13, 0x1, R5 ;  /* 0x000000010d067824 */ /* 0x000fe200078e0205 */
[----:B------:R-:W-:Y:S01]  /*1d60*/  MOV R5, R12 ;  /* 0x0000000c00057202 */ /* 0x000fe20000000f00 */
[----:B------:R-:W-:Y:S06]  /*1d70*/  @P2 BRA `(.L_x_2297) ;  /* 0xffffffe400442947 */ /* 0x000fec000383ffff */
[----:B------:R-:W-:-:S07]  /*1d80*/  VIADD R9, R9, 0x1 ;  /* 0x0000000109097836 */ /* 0x000fce0000000000 */
.L_x_2272:
        /* <DEDUP_REMOVED lines=36> */
.L_x_2300:
[----:B------:R-:W-:Y:S01]  /*1fd0*/  IMAD.MOV.U32 R29, RZ, RZ, R14 ;  /* 0x000000ffff1d7224 */ /* 0x000fe200078e000e */
[----:B------:R-:W-:Y:S01]  /*1fe0*/  MOV R26, R15 ;  /* 0x0000000f001a7202 */ /* 0x000fe20000000f00 */
[----:B------:R-:W-:Y:S01]  /*1ff0*/  IMAD.MOV.U32 R13, RZ, RZ, R16 ;  /* 0x000000ffff0d7224 */ /* 0x000fe200078e0010 */
[----:B------:R-:W-:Y:S02]  /*2000*/  MOV R12, R17 ;  /* 0x00000011000c7202 */ /* 0x000fe40000000f00 */
[----:B------:R-:W-:-:S07]  /*2010*/  MOV R11, 0x2030 ;  /* 0x00002030000b7802 */ /* 0x000fce0000000f00 */
[----:B------:R-:W-:Y:S05]  /*2020*/  CALL.REL.NOINC `($__internal_52_$__cuda_sm20_div_s64) ;  /* 0x0000005000707944 */ /* 0x000fea0003c00000 */
[----:B------:R-:W-:-:S05]  /*2030*/  IADD3 R19, P0, PT, RZ, -R24, RZ ;  /* 0x80000018ff137210 */ /* 0x000fca0007f1e0ff */
[----:B------:R-:W-:Y:S02]  /*2040*/  IMAD.X R13, RZ, RZ, ~R25, P0 ;  /* 0x000000ffff0d7224 */ /* 0x000fe400000e0e19 */
[----:B------:R-:W-:Y:S01]  /*2050*/  IMAD.WIDE.U32 R10, R16, R19, R14 ;  /* 0x00000013100a7225 */ /* 0x000fe200078e000e */
[----:B------:R-:W-:-:S03]  /*2060*/  MOV R14, R24 ;  /* 0x00000018000e7202 */ /* 0x000fc60000000f00 */
[----:B------:R-:W-:Y:S02]  /*2070*/  IMAD R13, R13, R16, RZ ;  /* 0x000000100d0d7224 */ /* 0x000fe400078e02ff */
[----:B------:R-:W-:Y:S02]  /*2080*/  IMAD.MOV.U32 R15, RZ, RZ, R25 ;  /* 0x000000ffff0f7224 */ /* 0x000fe400078e0019 */
[----:B------:R-:W-:Y:S01]  /*2090*/  IMAD R19, R17, R19, R13 ;  /* 0x0000001311137224 */ /* 0x000fe200078e020d */
[----:B------:R-:W-:-:S03]  /*20a0*/  MOV R13, R10 ;  /* 0x0000000a000d7202 */ /* 0x000fc60000000f00 */
[----:B------:R-:W-:-:S07]  /*20b0*/  IMAD.IADD R19, R11, 0x1, R19 ;  /* 0x000000010b137824 */ /* 0x000fce00078e0213 */
.L_x_2301:
[----:B------:R-:W-:Y:S05]  /*20c0*/  BSYNC.RECONVERGENT B1 ;  /* 0x0000000000017941 */ /* 0x000fea0003800200 */
.L_x_2299:
        /* <DEDUP_REMOVED lines=36> */
.L_x_2303:
[----:B------:R-:W-:Y:S01]  /*2310*/  IMAD.MOV.U32 R29, RZ, RZ, R7 ;  /* 0x000000ffff1d7224 */ /* 0x000fe200078e0007 */
[----:B------:R-:W-:Y:S01]  /*2320*/  MOV R26, R8 ;  /* 0x00000008001a7202 */ /* 0x000fe20000000f00 */
[----:B------:R-:W-:Y:S01]  /*2330*/  IMAD.MOV.U32 R13, RZ, RZ, R16 ;  /* 0x000000ffff0d7224 */ /* 0x000fe200078e0010 */
[----:B------:R-:W-:Y:S02]  /*2340*/  MOV R12, R17 ;  /* 0x00000011000c7202 */ /* 0x000fe40000000f00 */
[----:B------:R-:W-:-:S07]  /*2350*/  MOV R11, 0x2370 ;  /* 0x00002370000b7802 */ /* 0x000fce0000000f00 */
[----:B------:R-:W-:Y:S05]  /*2360*/  CALL.REL.NOINC `($__internal_52_$__cuda_sm20_div_s64) ;  /* 0x0000004c00a07944 */ /* 0x000fea0003c00000 */
[-C--:B------:R-:W-:Y:S01]  /*2370*/  IADD3 R11, P0, PT, RZ, -R24.reuse, RZ ;  /* 0x80000018ff0b7210 */ /* 0x080fe20007f1e0ff */
[--C-:B------:R-:W-:Y:S01]  /*2380*/  IMAD.MOV.U32 R19, RZ, RZ, R25.reuse ;  /* 0x000000ffff137224 */ /* 0x100fe200078e0019 */
[----:B------:R-:W-:Y:S02]  /*2390*/  MOV R12, R7 ;  /* 0x00000007000c7202 */ /* 0x000fe40000000f00 */
[----:B------:R-:W-:Y:S01]  /*23a0*/  MOV R18, R24 ;  /* 0x0000001800127202 */ /* 0x000fe20000000f00 */
[----:B------:R-:W-:-:S04]  /*23b0*/  IMAD.X R13, RZ, RZ, ~R25, P0 ;  /* 0x000000ffff0d7224 */ /* 0x000fc800000e0e19 */
[----:B------:R-:W-:Y:S02]  /*23c0*/  IMAD R10, R13, R16, RZ ;  /* 0x000000100d0a7224 */ /* 0x000fe400078e02ff */
[----:B------:R-:W-:Y:S02]  /*23d0*/  IMAD.MOV.U32 R13, RZ, RZ, R8 ;  /* 0x000000ffff0d7224 */ /* 0x000fe400078e0008 */
[-C--:B------:R-:W-:Y:S02]  /*23e0*/  IMAD R17, R17, R11.reuse, R10 ;  /* 0x0000000b11117224 */ /* 0x080fe400078e020a */
[----:B------:R-:W-:-:S04]  /*23f0*/  IMAD.WIDE.U32 R12, R16, R11, R12 ;  /* 0x0000000b100c7225 */ /* 0x000fc800078e000c */
[----:B------:R-:W-:Y:S01]  /*2400*/  IMAD.IADD R13, R17, 0x1, R13 ;  /* 0x00000001110d7824 */ /* 0x000fe200078e020d */
[----:B------:R-:W-:-:S07]  /*2410*/  MOV R11, R12 ;  /* 0x0000000c000b7202 */ /* 0x000fce0000000f00 */
.L_x_2304:
[----:B------:R-:W-:Y:S05]  /*2420*/  BSYNC.RECONVERGENT B1 ;  /* 0x0000000000017941 */ /* 0x000fea0003800200 */
.L_x_2302:
[----:B------:R-:W0:Y:S01]  /*2430*/  LDC.64 R16, c[0x0][0x390] ;  /* 0x0000e400ff107b82 */ /* 0x000e220000000a00 */
[----:B------:R-:W-:-:S05]  /*2440*/  IADD3 R7, PT, PT, R9, -0x1, RZ ;  /* 0xffffffff09077810 */ /* 0x000fca0007ffe0ff */
[----:B0-----:R-:W-:-:S06]  /*2450*/  IMAD.WIDE.U32 R16, R7, 0x8, R16 ;  /* 0x0000000807107825 */ /* 0x001fcc00078e0010 */
        /* <DEDUP_REMOVED lines=35> */
.L_x_2306:
        /* <DEDUP_REMOVED lines=16> */
.L_x_2307:
[----:B------:R-:W-:Y:S05]  /*2790*/  BSYNC.RECONVERGENT B1 ;  /* 0x0000000000017941 */ /* 0x000fea0003800200 */
.L_x_2305:
        /* <DEDUP_REMOVED lines=36> */
.L_x_2309:
        /* <DEDUP_REMOVED lines=10> */
[----:B------:R-:W-:Y:S01]  /*2a80*/  IADD3.X R7, PT, PT, RZ, ~R25, RZ, P0, !PT ;  /* 0x80000019ff077210 */ /* 0x000fe200007fe4ff */
[----:B------:R-:W-:-:S04]  /*2a90*/  IMAD.WIDE.U32 R10, R16, R5, R10 ;  /* 0x00000005100a7225 */ /* 0x000fc800078e000a */
[----:B------:R-:W-:-:S04]  /*2aa0*/  IMAD R7, R7, R16, RZ ;  /* 0x0000001007077224 */ /* 0x000fc800078e02ff */
[----:B------:R-:W-:Y:S02]  /*2ab0*/  IMAD R5, R17, R5, R7 ;  /* 0x0000000511057224 */ /* 0x000fe400078e0207 */
[----:B------:R-:W-:-:S03]  /*2ac0*/  IMAD.MOV.U32 R7, RZ, RZ, R24 ;  /* 0x000000ffff077224 */ /* 0x000fc600078e0018 */
[----:B------:R-:W-:-:S07]  /*2ad0*/  IADD3 R5, PT, PT, R5, R11, RZ ;  /* 0x0000000b05057210 */ /* 0x000fce0007ffe0ff */
.L_x_2310:
[----:B------:R-:W-:Y:S05]  /*2ae0*/  BSYNC.RECONVERGENT B1 ;  /* 0x0000000000017941 */ /* 0x000fea0003800200 */
.L_x_2308:
[----:B------:R-:W-:Y:S01]  /*2af0*/  MOV R34, R20 ;  /* 0x0000001400227202 */ /* 0x000fe20000000f00 */
[----:B------:R-:W-:Y:S02]  /*2b00*/  IMAD R5, R5, R38, RZ ;  /* 0x0000002605057224 */ /* 0x000fe400078e02ff */
[----:B------:R-:W-:Y:S02]  /*2b10*/  VIADD R9, R9, 0xfffffffe ;  /* 0xfffffffe09097836 */ /* 0x000fe40000000000 */
[----:B------:R-:W-:-:S04]  /*2b20*/  IMAD.WIDE.U32 R34, R38, R10, R34 ;  /* 0x0000000a26227225 */ /* 0x000fc800078e0022 */
[----:B------:R-:W-:-:S05]  /*2b30*/  IMAD R5, R39, R10, R5 ;  /* 0x0000000a27057224 */ /* 0x000fca00078e0205 */
[----:B------:R-:W-:Y:S01]  /*2b40*/  IADD3 R6, PT, PT, R35, R5, RZ ;  /* 0x0000000523067210 */ /* 0x000fe20007ffe0ff */
[----:B------:R-:W-:-:S07]  /*2b50*/  IMAD.MOV.U32 R5, RZ, RZ, R34 ;  /* 0x000000ffff057224 */ /* 0x000fce00078e0022 */
.L_x_2298:
        /* <DEDUP_REMOVED lines=31> */
.L_x_2312:
[----:B------:R-:W-:Y:S01]  /*2d50*/  MOV R20, R14 ;  /* 0x0000000e00147202 */ /* 0x000fe20000000f00 */
[----:B------:R-:W-:Y:S01]  /*2d60*/  IMAD.MOV.U32 R24, RZ, RZ, R15 ;  /* 0x000000ffff187224 */ /* 0x000fe200078e000f */
[----:B------:R-:W-:Y:S01]  /*2d70*/  MOV R21, R16 ;  /* 0x0000001000157202 */ /* 0x000fe20000000f00 */
[----:B------:R-:W-:Y:S01]  /*2d80*/  IMAD.MOV.U32 R22, RZ, RZ, R17 ;  /* 0x000000ffff167224 */ /* 0x000fe200078e0011 */
[----:B------:R-:W-:-:S07]  /*2d90*/  MOV R23, 0x2db0 ;  /* 0x00002db000177802 */ /* 0x000fce0000000f00 */
[----:B------:R-:W-:Y:S05]  /*2da0*/  CALL.REL.NOINC `($__internal_53_$__cuda_sm20_rem_s64) ;  /* 0x0000004800607944 */ /* 0x000fea0003c00000 */
[----:B------:R-:W-:Y:S01]  /*2db0*/  MOV R10, R12 ;  /* 0x0000000c000a7202 */ /* 0x000fe20000000f00 */
[----:B------:R-:W-:-:S07]  /*2dc0*/  IMAD.MOV.U32 R11, RZ, RZ, R13 ;  /* 0x000000ffff0b7224 */ /* 0x000fce00078e000d */
.L_x_2313:
[----:B------:R-:W-:Y:S05]  /*2dd0*/  BSYNC.RECONVERGENT B1 ;  /* 0x0000000000017941 */ /* 0x000fea0003800200 */
.L_x_2311:
        /* <DEDUP_REMOVED lines=33> */
.L_x_2315:
[----:B------:R-:W-:Y:S01]  /*2ff0*/  IMAD.MOV.U32 R21, RZ, RZ, R16 ;  /* 0x000000ffff157224 */ /* 0x000fe200078e0010 */
[----:B------:R-:W-:Y:S01]  /*3000*/  MOV R22, R17 ;  /* 0x0000001100167202 */ /* 0x000fe20000000f00 */
[----:B------:R-:W-:Y:S01]  /*3010*/  IMAD.MOV.U32 R20, RZ, RZ, R7 ;  /* 0x000000ffff147224 */ /* 0x000fe200078e0007 */
[----:B------:R-:W-:Y:S02]  /*3020*/  MOV R24, R8 ;  /* 0x0000000800187202 */ /* 0x000fe40000000f00 */
[----:B------:R-:W-:-:S07]  /*3030*/  MOV R23, 0x3050 ;  /* 0x0000305000177802 */ /* 0x000fce0000000f00 */
[----:B------:R-:W-:Y:S05]  /*3040*/  CALL.REL.NOINC `($__internal_53_$__cuda_sm20_rem_s64) ;  /* 0x0000004400b87944 */ /* 0x000fea0003c00000 */
[----:B------:R-:W-:Y:S01]  /*3050*/  IMAD.MOV.U32 R8, RZ, RZ, R12 ;  /* 0x000000ffff087224 */ /* 0x000fe200078e000c */
[----:B------:R-:W-:-:S07]  /*3060*/  MOV R9, R13 ;  /* 0x0000000d00097202 */ /* 0x000fce0000000f00 */
.L_x_2316:
[----:B------:R-:W-:Y:S05]  /*3070*/  BSYNC.RECONVERGENT B1 ;  /* 0x0000000000017941 */ /* 0x000fea0003800200 */
.L_x_2314:
[----:B------:R-:W-:Y:S01]  /*3080*/  MOV R11, R6 ;  /* 0x00000006000b7202 */ /* 0x000fe20000000f00 */
[----:B------:R-:W-:Y:S02]  /*3090*/  IMAD.MOV.U32 R10, RZ, RZ, R5 ;  /* 0x000000ffff0a7224 */ /* 0x000fe400078e0005 */
[----:B------:R-:W-:Y:S02]  /*30a0*/  IMAD R7, R9, R18, RZ ;  /* 0x0000001209077224 */ /* 0x000fe400078e02ff */
[----:B------:R-:W-:-:S04]  /*30b0*/  IMAD.WIDE.U32 R10, R18, R8, R10 ;  /* 0x00000008120a7225 */ /* 0x000fc800078e000a */
[----:B------:R-:W-:Y:S01]  /*30c0*/  IMAD R7, R19, R8, R7 ;  /* 0x0000000813077224 */ /* 0x000fe200078e0207 */
[----:B------:R-:W-:-:S03]  /*30d0*/  MOV R5, R10 ;  /* 0x0000000a00057202 */ /* 0x000fc60000000f00 */
[----:B------:R-:W-:-:S07]  /*30e0*/  IMAD.IADD R6, R11, 0x1, R7 ;  /* 0x000000010b067824 */ /* 0x000fce00078e0207 */
.L_x_2271:
[----:B------:R-:W0:Y:S02]  /*30f0*/  LDCU.64 UR4, c[0x0][0x388] ;  /* 0x00007100ff0477ac */ /* 0x000e240008000a00 */
[----:B0-----:R-:W-:Y:S02]  /*3100*/  LEA R10, P0, R27, UR4, 0x3 ;  /* 0x000000041b0a7c11 */ /* 0x001fe4000f8018ff */
[----:B------:R-:W-:Y:S02]  /*3110*/  LEA R8, P1, R5, UR4, 0x3 ;  /* 0x0000000405087c11 */ /* 0x000fe4000f8218ff */
        /* <DEDUP_REMOVED lines=9> */
[----:B------:R-:W-:Y:S02]  /*31b0*/  SEL R15, R15, R6, P2 ;  /* 0x000000060f0f7207 */ /* 0x000fe40001000000 */
[-C--:B------:R-:W-:Y:S02]  /*31c0*/  IADD3.X R13, PT, PT, RZ, ~R9.reuse, RZ, P1, !PT ;  /* 0x80000009ff0d7210 */ /* 0x080fe40000ffe4ff */
[----:B------:R-:W-:Y:S02]  /*31d0*/  SEL R6, R5, R8, P0 ;  /* 0x0000000805067207 */ /* 0x000fe40000000000 */
[----:B------:R-:W-:Y:S02]  /*31e0*/  SEL R5, R13, R9, P0 ;  /* 0x000000090d057207 */ /* 0x000fe40000000000 */
[----:B------:R-:W-:Y:S02]  /*31f0*/  SEL R12, R17, R7, P2 ;  /* 0x00000007110c7207 */ /* 0x000fe40001000000 */
[----:B------:R-:W-:-:S05]  /*3200*/  IADD3 R6, P0, PT, R6, R15, RZ ;  /* 0x0000000f06067210 */ /* 0x000fca0007f1e0ff */
[----:B------:R-:W-:-:S05]  /*3210*/  IMAD.X R7, R5, 0x1, R12, P0 ;  /* 0x0000000105077824 */ /* 0x000fca00000e060c */
[----:B------:R1:W-:Y:S01]  /*3220*/  STS.64 [R3], R6 ;  /* 0x0000000603007388 */ /* 0x0003e20000000a00 */
[----:B------:R-:W-:Y:S05]  /*3230*/  BRA `(.L_x_2317) ;  /* 0x0000003400e07947 */ /* 0x000fea0003800000 */
.L_x_2270:
        /* <DEDUP_REMOVED lines=20> */
.L_x_2344:
        /* <DEDUP_REMOVED lines=33> */
.L_x_2321:
[----:B------:R-:W-:Y:S01]  /*3590*/  IMAD.MOV.U32 R29, RZ, RZ, R15 ;  /* 0x000000ffff1d7224 */ /* 0x000fe200078e000f */
[----:B------:R-:W-:Y:S01]  /*35a0*/  MOV R26, R14 ;  /* 0x0000000e001a7202 */ /* 0x000fe20000000f00 */
[----:B------:R-:W-:Y:S01]  /*35b0*/  IMAD.MOV.U32 R13, RZ, RZ, R34 ;  /* 0x000000ffff0d7224 */ /* 0x000fe200078e0022 */
[----:B------:R-:W-:Y:S02]  /*35c0*/  MOV R12, R35 ;  /* 0x00000023000c7202 */ /* 0x000fe40000000f00 */
[----:B------:R-:W-:-:S07]  /*35d0*/  MOV R11, 0x35f0 ;  /* 0x000035f0000b7802 */ /* 0x000fce0000000f00 */
[----:B-123--:R-:W-:Y:S05]  /*35e0*/  CALL.REL.NOINC `($__internal_52_$__cuda_sm20_div_s64) ;  /* 0x0000003c00007944 */ /* 0x00efea0003c00000 */
        /* <DEDUP_REMOVED lines=11> */
.L_x_2322:
[----:B------:R-:W-:Y:S05]  /*36a0*/  BSYNC.RECONVERGENT B1 ;  /* 0x0000000000017941 */ /* 0x000fea0003800200 */
.L_x_2320:
        /* <DEDUP_REMOVED lines=39> */
.L_x_2324:
[----:B------:R-:W-:Y:S01]  /*3920*/  IMAD.MOV.U32 R29, RZ, RZ, R34 ;  /* 0x000000ffff1d7224 */ /* 0x000fe200078e0022 */
[----:B------:R-:W-:Y:S01]  /*3930*/  MOV R26, R35 ;  /* 0x00000023001a7202 */ /* 0x000fe20000000f00 */
[----:B------:R-:W-:Y:S01]  /*3940*/  IMAD.MOV.U32 R13, RZ, RZ, R36 ;  /* 0x000000ffff0d7224 */ /* 0x000fe200078e0024 */
[----:B------:R-:W-:Y:S02]  /*3950*/  MOV R12, R37 ;  /* 0x00000025000c7202 */ /* 0x000fe40000000f00 */
[----:B------:R-:W-:-:S07]  /*3960*/  MOV R11, 0x3980 ;  /* 0x00003980000b7802 */ /* 0x000fce0000000f00 */
[----:B-1----:R-:W-:Y:S05]  /*3970*/  CALL.REL.NOINC `($__internal_52_$__cuda_sm20_div_s64) ;  /* 0x00000038001c7944 */ /* 0x002fea0003c00000 */
        /* <DEDUP_REMOVED lines=11> */
.L_x_2325:
[----:B------:R-:W-:Y:S05]  /*3a30*/  BSYNC.RECONVERGENT B1 ;  /* 0x0000000000017941 */ /* 0x000fea0003800200 */
.L_x_2323:
        /* <DEDUP_REMOVED lines=38> */
.L_x_2327:
[----:B------:R-:W-:Y:S01]  /*3ca0*/  MOV R29, R34 ;  /* 0x00000022001d7202 */ /* 0x000fe20000000f00 */
[----:B------:R-:W-:Y:S01]  /*3cb0*/  IMAD.MOV.U32 R26, RZ, RZ, R35 ;  /* 0x000000ffff1a7224 */ /* 0x000fe200078e0023 */
[----:B------:R-:W-:Y:S01]  /*3cc0*/  MOV R13, R36 ;  /* 0x00000024000d7202 */ /* 0x000fe20000000f00 */
[----:B------:R-:W-:Y:S01]  /*3cd0*/  IMAD.MOV.U32 R12, RZ, RZ, R37 ;  /* 0x000000ffff0c7224 */ /* 0x000fe200078e0025 */
[----:B------:R-:W-:-:S07]  /*3ce0*/  MOV R11, 0x3d00 ;  /* 0x00003d00000b7802 */ /* 0x000fce0000000f00 */
[----:B-1----:R-:W-:Y:S05]  /*3cf0*/  CALL.REL.NOINC `($__internal_52_$__cuda_sm20_div_s64) ;  /* 0x00000034003c7944 */ /* 0x002fea0003c00000 */
        /* <DEDUP_REMOVED lines=11> */
.L_x_2328:
[----:B------:R-:W-:Y:S05]  /*3db0*/  BSYNC.RECONVERGENT B1 ;  /* 0x0000000000017941 */ /* 0x000fea0003800200 */
.L_x_2326:
        /* <DEDUP_REMOVED lines=38> */
.L_x_2330:
        /* <DEDUP_REMOVED lines=17> */
.L_x_2331:
[----:B------:R-:W-:Y:S05]  /*4130*/  BSYNC.RECONVERGENT B1 ;  /* 0x0000000000017941 */ /* 0x000fea0003800200 */
.L_x_2329:
        /* <DEDUP_REMOVED lines=39> */
.L_x_2333:
        /* <DEDUP_REMOVED lines=17> */
.L_x_2334:
[----:B------:R-:W-:Y:S05]  /*44c0*/  BSYNC.RECONVERGENT B1 ;  /* 0x0000000000017941 */ /* 0x000fea0003800200 */
.L_x_2332:
        /* <DEDUP_REMOVED lines=38> */
.L_x_2336:
        /* <DEDUP_REMOVED lines=17> */
.L_x_2337:
[----:B------:R-:W-:Y:S05]  /*4840*/  BSYNC.RECONVERGENT B1 ;  /* 0x0000000000017941 */ /* 0x000fea0003800200 */
.L_x_2335:
        /* <DEDUP_REMOVED lines=38> */
.L_x_2339:
        /* <DEDUP_REMOVED lines=17> */
.L_x_2340:
[----:B------:R-:W-:Y:S05]  /*4bc0*/  BSYNC.RECONVERGENT B1 ;  /* 0x0000000000017941 */ /* 0x000fea0003800200 */
.L_x_2338:
        /* <DEDUP_REMOVED lines=36> */
.L_x_2342:
        /* <DEDUP_REMOVED lines=17> */
.L_x_2343:
[----:B------:R-:W-:Y:S05]  /*4f20*/  BSYNC.RECONVERGENT B1 ;  /* 0x0000000000017941 */ /* 0x000fea0003800200 */
.L_x_2341:
        /* <DEDUP_REMOVED lines=12> */
.L_x_2319:
        /* <DEDUP_REMOVED lines=35> */
.L_x_2347:
        /* <DEDUP_REMOVED lines=12> */
[----:B------:R-:W-:Y:S02]  /*52e0*/  IMAD R13, R13, R16, RZ ;  /* 0x000000100d0d7224 */ /* 0x000fe400078e02ff */
[----:B------:R-:W-:Y:S02]  /*52f0*/  IMAD.MOV.U32 R15, RZ, RZ, R10 ;  /* 0x000000ffff0f7224 */ /* 0x000fe400078e000a */
[----:B------:R-:W-:Y:S01]  /*5300*/  IMAD R13, R17, R19, R13 ;  /* 0x00000013110d7224 */ /* 0x000fe200078e020d */
[----:B------:R-:W-:-:S04]  /*5310*/  MOV R19, R25 ;  /* 0x0000001900137202 */ /* 0x000fc80000000f00 */
[----:B------:R-:W-:-:S07]  /*5320*/  IADD3 R10, PT, PT, R11, R13, RZ ;  /* 0x0000000d0b0a7210 */ /* 0x000fce0007ffe0ff */
.L_x_2348:
[----:B------:R-:W-:Y:S05]  /*5330*/  BSYNC.RECONVERGENT B1 ;  /* 0x0000000000017941 */ /* 0x000fea0003800200 */
.L_x_2346:
[----:B------:R-:W0:Y:S01]  /*5340*/  LDC.64 R16, c[0x0][0x390] ;  /* 0x0000e400ff107b82 */ /* 0x000e220000000a00 */
[----:B------:R-:W-:-:S07]  /*5350*/  VIADD R8, R9, 0xffffffff ;  /* 0xffffffff09087836 */ /* 0x000fce0000000000 */
        /* <DEDUP_REMOVED lines=36> */
[----:B------:R-:W-:Y:S02]  /*55a0*/  IMAD R17, R16, R17, R18 ;  /* 0x0000001110117224 */ /* 0x000fe400078e0212 */
[----:B------:R-:W-:Y:S01]  /*55b0*/  IMAD.MOV.U32 R18, RZ, RZ, R11 ;  /* 0x000000ffff127224 */ /* 0x000fe200078e000b */
[----:B------:R-:W-:Y:S06]  /*55c0*/  BRA `(.L_x_2351) ;  /* 0x0000000000447947 */ /* 0x000fec0003800000 */
.L_x_2350:
        /* <DEDUP_REMOVED lines=17> */
.L_x_2351:
[----:B------:R-:W-:Y:S05]  /*56e0*/  BSYNC.RECONVERGENT B1 ;  /* 0x0000000000017941 */ /* 0x000fea0003800200 */
.L_x_2349:
        /* <DEDUP_REMOVED lines=40> */
.L_x_2353:
        /* <DEDUP_REMOVED lines=17> */
.L_x_2354:
[----:B------:R-:W-:Y:S05]  /*5a80*/  BSYNC.RECONVERGENT B1 ;  /* 0x0000000000017941 */ /* 0x000fea0003800200 */
.L_x_2352:
        /* <DEDUP_REMOVED lines=39> */
.L_x_2356:
        /* <DEDUP_REMOVED lines=17> */
.L_x_2357:
[----:B------:R-:W-:Y:S05]  /*5e10*/  BSYNC.RECONVERGENT B1 ;  /* 0x0000000000017941 */ /* 0x000fea0003800200 */
.L_x_2355:
[----:B------:R-:W0:Y:S02]  /*5e20*/  LDC.64 R10, c[0x0][0x398] ;  /* 0x0000e600ff0a7b82 */ /* 0x000e240000000a00 */
[----:B0-----:R-:W-:-:S06]  /*5e30*/  IMAD.WIDE.U32 R10, R6, 0x8, R10 ;  /* 0x00000008060a7825 */ /* 0x001fcc00078e000a */
[----:B------:R-:W2:Y:S01]  /*5e40*/  LDG.E.64 R10, desc[UR6][R10.64] ;  /* 0x000000060a0a7981 */ /* 0x000ea2000c1e1b00 */
[----:B------:R-:W-:Y:S01]  /*5e50*/  IMAD.MOV.U32 R6, RZ, RZ, R16 ;  /* 0x000000ffff067224 */ /* 0x000fe200078e0010 */
[----:B------:R-:W-:Y:S01]  /*5e60*/  IADD3 R9, PT, PT, R9, -0x4, RZ ;  /* 0xfffffffc09097810 */ /* 0x000fe20007ffe0ff */
[-C--:B--2---:R-:W-:Y:S02]  /*5e70*/  IMAD R8, R11, R13.reuse, RZ ;  /* 0x0000000d0b087224 */ /* 0x084fe400078e02ff */
[----:B------:R-:W-:-:S04]  /*5e80*/  IMAD.WIDE.U32 R12, R10, R13, R6 ;  /* 0x0000000d0a0c7225 */ /* 0x000fc800078e0006 */
[----:B------:R-:W-:Y:S02]  /*5e90*/  IMAD R19, R10, R19, R8 ;  /* 0x000000130a137224 */ /* 0x000fe400078e0208 */
[----:B------:R-:W-:-:S03]  /*5ea0*/  IMAD.MOV.U32 R7, RZ, RZ, R12 ;  /* 0x000000ffff077224 */ /* 0x000fc600078e000c */
[----:B------:R-:W-:-:S07]  /*5eb0*/  IADD3 R6, PT, PT, R13, R19, RZ ;  /* 0x000000130d067210 */ /* 0x000fce0007ffe0ff */
.L_x_2345:
        /* <DEDUP_REMOVED lines=34> */
.L_x_2360:
[----:B------:R-:W-:Y:S01]  /*60e0*/  IMAD.MOV.U32 R29, RZ, RZ, R15 ;  /* 0x000000ffff1d7224 */ /* 0x000fe200078e000f */
[----:B------:R-:W-:Y:S01]  /*60f0*/  MOV R26, R14 ;  /* 0x0000000e001a7202 */ /* 0x000fe20000000f00 */
[----:B------:R-:W-:Y:S01]  /*6100*/  IMAD.MOV.U32 R13, RZ, RZ, R16 ;  /* 0x000000ffff0d7224 */ /* 0x000fe200078e0010 */
[----:B------:R-:W-:Y:S02]  /*6110*/  MOV R12, R17 ;  /* 0x00000011000c7202 */ /* 0x000fe40000000f00 */
[----:B------:R-:W-:-:S07]  /*6120*/  MOV R11, 0x6140 ;  /* 0x00006140000b7802 */ /* 0x000fce0000000f00 */
[----:B------:R-:W-:Y:S05]  /*6130*/  CALL.REL.NOINC `($__internal_52_$__cuda_sm20_div_s64) ;  /* 0x00000010002c7944 */ /* 0x000fea0003c00000 */
[-C--:B------:R-:W-:Y:S01]  /*6140*/  IADD3 R13, P0, PT, RZ, -R24.reuse, RZ ;  /* 0x80000018ff0d7210 */ /* 0x080fe20007f1e0ff */
        /* <DEDUP_REMOVED lines=10> */
.L_x_2361:
[----:B------:R-:W-:Y:S05]  /*61f0*/  BSYNC.RECONVERGENT B1 ;  /* 0x0000000000017941 */ /* 0x000fea0003800200 */
.L_x_2359:
        /* <DEDUP_REMOVED lines=41> */
.L_x_2363:
        /* <DEDUP_REMOVED lines=17> */
.L_x_2364:
[----:B------:R-:W-:Y:S05]  /*65a0*/  BSYNC.RECONVERGENT B1 ;  /* 0x0000000000017941 */ /* 0x000fea0003800200 */
.L_x_2362:
        /* <DEDUP_REMOVED lines=10> */
.L_x_2358:
        /* <DEDUP_REMOVED lines=31> */
.L_x_2366:
        /* <DEDUP_REMOVED lines=8> */
.L_x_2367:
[----:B------:R-:W-:Y:S05]  /*68c0*/  BSYNC.RECONVERGENT B1 ;  /* 0x0000000000017941 */ /* 0x000fea0003800200 */
.L_x_2365:
[----:B------:R-:W0:Y:S02]  /*68d0*/  LDC.64 R12, c[0x0][0x398] ;  /* 0x0000e600ff0c7b82 */ /* 0x000e240000000a00 */
[----:B0-----:R-:W-:-:S06]  /*68e0*/  IMAD.WIDE.U32 R8, R9, 0x8, R12 ;  /* 0x0000000809087825 */ /* 0x001fcc00078e000c */
[----:B------:R-:W2:Y:S01]  /*68f0*/  LDG.E.64 R8, desc[UR6][R8.64] ;  /* 0x0000000608087981 */ /* 0x000ea2000c1e1b00 */
[----:B------:R-:W-:Y:S01]  /*6900*/  MOV R13, R6 ;  /* 0x00000006000d7202 */ /* 0x000fe20000000f00 */
[----:B------:R-:W-:Y:S02]  /*6910*/  IMAD.MOV.U32 R12, RZ, RZ, R7 ;  /* 0x000000ffff0c7224 */ /* 0x000fe400078e0007 */
[-C--:B--2---:R-:W-:Y:S02]  /*6920*/  IMAD R5, R9, R10.reuse, RZ ;  /* 0x0000000a09057224 */ /* 0x084fe400078e02ff */
[----:B------:R-:W-:-:S04]  /*6930*/  IMAD.WIDE.U32 R12, R8, R10, R12 ;  /* 0x0000000a080c7225 */ /* 0x000fc800078e000c */
[----:B------:R-:W-:Y:S02]  /*6940*/  IMAD R5, R8, R11, R5 ;  /* 0x0000000b08057224 */ /* 0x000fe400078e0205 */
[----:B------:R-:W-:-:S03]  /*6950*/  IMAD.MOV.U32 R7, RZ, RZ, R12 ;  /* 0x000000ffff077224 */ /* 0x000fc600078e000c */
[----:B------:R-:W-:-:S07]  /*6960*/  IADD3 R6, PT, PT, R13, R5, RZ ;  /* 0x000000050d067210 */ /* 0x000fce0007ffe0ff */
.L_x_2318:
[----:B------:R-:W0:Y:S02]  /*6970*/  LDCU.64 UR4, c[0x0][0x388] ;  /* 0x00007100ff0477ac */ /* 0x000e240008000a00 */
[----:B0-----:R-:W-:-:S04]  /*6980*/  LEA R8, P0, R7, UR4, 0x3 ;  /* 0x0000000407087c11 */ /* 0x001fc8000f8018ff */
[----:B------:R-:W-:-:S05]  /*6990*/  LEA.HI.X R9, R7, UR5, R6, 0x3, P0 ;  /* 0x0000000507097c11 */ /* 0x000fca00080f1c06 */
[----:B------:R-:W2:Y:S04]  /*69a0*/  LDG.E.64 R6, desc[UR6][R8.64] ;  /* 0x0000000608067981 */ /* 0x000ea8000c1e1b00 */
[----:B--2---:R0:W-:Y:S02]  /*69b0*/  STS.64 [R3], R6 ;  /* 0x0000000603007388 */ /* 0x0041e40000000a00 */
.L_x_2317:
[----:B------:R-:W-:Y:S05]  /*69c0*/  BSYNC.RECONVERGENT B0 ;  /* 0x0000000000007941 */ /* 0x000fea0003800200 */
.L_x_2269:
[----:B------:R-:W-:Y:S01]  /*69d0*/  BAR.SYNC.DEFER_BLOCKING 0x0 ;  /* 0x0000000000007b1d */ /* 0x000fe20000010000 */
[----:B------:R-:W-:-:S13]  /*69e0*/  ISETP.GE.U32.AND P0, PT, R4, 0x42, PT ;  /* 0x000000420400780c */ /* 0x000fda0003f06070 */
[----:B------:R-:W-:Y:S05]  /*69f0*/  @!P0 BRA `(.L_x_2368) ;  /* 0x0000000000648947 */ /* 0x000fea0003800000 */
.L_x_2371:
        /* <DEDUP_REMOVED lines=20> */
.L_x_2370:
[----:B------:R-:W-:Y:S05]  /*6b40*/  BSYNC.RECONVERGENT B0 ;  /* 0x0000000000007941 */ /* 0x000fea0003800200 */
.L_x_2369:
[----:B------:R-:W-:Y:S01]  /*6b50*/  BAR.SYNC.DEFER_BLOCKING 0x0 ;  /* 0x0000000000007b1d */ /* 0x000fe20000010000 */
[----:B------:R-:W-:Y:S01]  /*6b60*/  ISETP.GT.U32.AND P0, PT, R4, 0x83, PT ;  /* 0x000000830400780c */ /* 0x000fe20003f04070 */
[----:B------:R-:W-:-:S12]  /*6b70*/  IMAD.MOV.U32 R4, RZ, RZ, R12 ;  /* 0x000000ffff047224 */ /* 0x000fd800078e000c */
[----:B------:R-:W-:Y:S05]  /*6b80*/  @P0 BRA `(.L_x_2371) ;  /* 0xfffffffc009c0947 */ /* 0x000fea000383ffff */
.L_x_2368:
[----:B------:R-:W-:-:S13]  /*6b90*/  ISETP.GT.U32.AND P0, PT, R2, 0x1f, PT ;  /* 0x0000001f0200780c */ /* 0x000fda0003f04070 */
[----:B------:R-:W-:Y:S05]  /*6ba0*/  @P0 EXIT ;  /* 0x000000000000094d */ /* 0x000fea0003800000 */
[----:B------:R-:W3:Y:S04]  /*6bb0*/  LDS.64 R4, [R3] ;  /* 0x0000000003047984 */ /* 0x000ee80000000a00 */
[----:B012---:R-:W0:Y:S01]  /*6bc0*/  LDS.64 R6, [R3+0x100] ;  /* 0x0001000003067984 */ /* 0x007e220000000a00 */
[----:B---3--:R-:W-:Y:S02]  /*6bd0*/  ISETP.LT.AND P2, PT, R5, RZ, PT ;  /* 0x000000ff0500720c */ /* 0x008fe40003f41270 */
[----:B------:R-:W-:Y:S02]  /*6be0*/  IADD3 R13, P3, PT, RZ, -R4, RZ ;  /* 0x80000004ff0d7210 */ /* 0x000fe40007f7e0ff */
[----:B0-----:R-:W-:Y:S02]  /*6bf0*/  IADD3 R9, P1, PT, RZ, -R6, RZ ;  /* 0x80000006ff097210 */ /* 0x001fe40007f3e0ff */
        /* <DEDUP_REMOVED lines=17> */
[----:B------:R-:W-:Y:S02]  /*6d10*/  SEL R15, R15, R4, P2 ;  /* 0x000000040f0f7207 */ /* 0x000fe40001000000 */
        /* <DEDUP_REMOVED lines=77> */
        .weak           $__internal_52_$__cuda_sm20_div_s64
        .type           $__internal_52_$__cuda_sm20_div_s64,@function
        .size           $__internal_52_$__cuda_sm20_div_s64,($__internal_53_$__cuda_sm20_rem_s64 - $__internal_52_$__cuda_sm20_div_s64)
$__internal_52_$__cuda_sm20_div_s64:
        /* <DEDUP_REMOVED lines=33> */
[----:B------:R-:W-:Y:S02]  /*7400*/  HFMA2 R43, -RZ, RZ, 0, 0 ;  /* 0x00000000ff2b7431 */ /* 0x000fe400000001ff */
[----:B------:R-:W-:Y:S01]  /*7410*/  IMAD R31, R33, R31, RZ ;  /* 0x0000001f211f7224 */ /* 0x000fe200078e02ff */
[----:B------:R-:W-:-:S04]  /*7420*/  IADD3.X R33, PT, PT, R32, R33, RZ, P1, !PT ;  /* 0x0000002120217210 */ /* 0x000fc80000ffe4ff */
[----:B------:R-:W-:Y:S02]  /*7430*/  IADD3 R31, P1, PT, R31, R30, RZ ;  /* 0x0000001e1f1f7210 */ /* 0x000fe40007f3e0ff */
[-C--:B------:R-:W-:Y:S02]  /*7440*/  IADD3 R30, P4, PT, RZ, -R29.reuse, RZ ;  /* 0x8000001dff1e7210 */ /* 0x080fe40007f9e0ff */
[----:B------:R-:W-:Y:S02]  /*7450*/  IADD3.X R33, PT, PT, RZ, RZ, R33, P1, P0 ;  /* 0x000000ffff217210 */ /* 0x000fe40000fe0421 */
[----:B------:R-:W-:Y:S01]  /*7460*/  SEL R29, R30, R29, !P3 ;  /* 0x0000001d1e1d7207 */ /* 0x000fe20005800000 */
[----:B------:R-:W-:-:S04]  /*7470*/  IMAD.X R30, RZ, RZ, ~R26, P4 ;  /* 0x000000ffff1e7224 */ /* 0x000fc800020e0e1a */
[----:B------:R-:W-:Y:S01]  /*7480*/  IMAD.HI.U32 R42, R31, R29, RZ ;  /* 0x0000001d1f2a7227 */ /* 0x000fe200078e00ff */
[-C--:B------:R-:W-:Y:S02]  /*7490*/  SEL R30, R30, R26.reuse, !P3 ;  /* 0x0000001a1e1e7207 */ /* 0x080fe40005800000 */
[----:B------:R-:W-:-:S03]  /*74a0*/  LOP3.LUT R26, R12, R26, RZ, 0x3c, !PT ;  /* 0x0000001a0c1a7212 */ /* 0x000fc600078e3cff */
[----:B------:R-:W-:-:S04]  /*74b0*/  IMAD.WIDE.U32 R42, R31, R30, R42 ;  /* 0x0000001e1f2a7225 */ /* 0x000fc800078e002a */
[C---:B------:R-:W-:Y:S02]  /*74c0*/  IMAD R32, R33.reuse, R30, RZ ;  /* 0x0000001e21207224 */ /* 0x040fe400078e02ff */
[----:B------:R-:W-:-:S04]  /*74d0*/  IMAD.HI.U32 R31, P0, R33, R29, R42 ;  /* 0x0000001d211f7227 */ /* 0x000fc8000780002a */
[----:B------:R-:W-:Y:S01]  /*74e0*/  IMAD.HI.U32 R33, R33, R30, RZ ;  /* 0x0000001e21217227 */ /* 0x000fe200078e00ff */
[----:B------:R-:W-:-:S03]  /*74f0*/  IADD3 R32, P1, PT, R32, R31, RZ ;  /* 0x0000001f20207210 */ /* 0x000fc60007f3e0ff */
[----:B------:R-:W-:Y:S02]  /*7500*/  IMAD.X R33, RZ, RZ, R33, P0 ;  /* 0x000000ffff217224 */ /* 0x000fe400000e0621 */
        /* <DEDUP_REMOVED lines=27> */
[----:B------:R-:W-:Y:S02]  /*76c0*/  SEL R24, R24, R25, !P1 ;  /* 0x0000001918187207 */ /* 0x000fe40004800000 */
[----:B------:R-:W-:Y:S02]  /*76d0*/  SEL R13, R13, R29, !P1 ;  /* 0x0000001d0d0d7207 */ /* 0x000fe40004800000 */
[----:B------:R-:W-:Y:S02]  /*76e0*/  MOV R12, R11 ;  /* 0x0000000b000c7202 */ /* 0x000fe40000000f00 */
[----:B------:R-:W-:Y:S01]  /*76f0*/  SEL R25, R13, 0xffffffff, P0 ;  /* 0xffffffff0d197807 */ /* 0x000fe20000000000 */
[----:B------:R-:W-:Y:S01]  /*7700*/  IMAD.MOV.U32 R13, RZ, RZ, 0x0 ;  /* 0x00000000ff0d7424 */ /* 0x000fe200078e00ff */
[----:B------:R-:W-:-:S03]  /*7710*/  SEL R24, R24, 0xffffffff, P0 ;  /* 0xffffffff18187807 */ /* 0x000fc60000000000 */
[----:B------:R-:W-:Y:S05]  /*7720*/  RET.REL.NODEC R12 `(uncontiguous_reducel1_i64) ;  /* 0xffffff880c347950 */ /* 0x000fea0003c3ffff */
        .weak           $__internal_53_$__cuda_sm20_rem_s64
        .type           $__internal_53_$__cuda_sm20_rem_s64,@function
        .size           $__internal_53_$__cuda_sm20_rem_s64,(.L_x_32256 - $__internal_53_$__cuda_sm20_rem_s64)
$__internal_53_$__cuda_sm20_rem_s64:
        /* <DEDUP_REMOVED lines=25> */
[----:B------:R-:W-:Y:S02]  /*78c0*/  IADD3 R29, P0, PT, RZ, -R12, RZ ;  /* 0x8000000cff1d7210 */ /* 0x000fe40007f1e0ff */
[----:B------:R-:W-:Y:S01]  /*78d0*/  ISETP.GE.AND P1, PT, R24, RZ, PT ;  /* 0x000000ff1800720c */ /* 0x000fe20003f26270 */
        /* <DEDUP_REMOVED lines=9> */
[----:B------:R-:W-:Y:S01]  /*7970*/  IADD3 R14, P3, PT, R29, R14, RZ ;  /* 0x0000000e1d0e7210 */ /* 0x000fe20007f7e0ff */
[----:B------:R-:W-:Y:S01]  /*7980*/  IMAD.X R13, R12, 0x1, R25, P0 ;  /* 0x000000010c0d7824 */ /* 0x000fe200000e0619 */
[----:B------:R-:W-:-:S03]  /*7990*/  IADD3.X R29, PT, PT, RZ, ~R24, RZ, P4, !PT ;  /* 0x80000018ff1d7210 */ /* 0x000fc600027fe4ff */
[----:B------:R-:W-:Y:S01]  /*79a0*/  IMAD.HI.U32 R12, R14, R15, RZ ;  /* 0x0000000f0e0c7227 */ /* 0x000fe200078e00ff */
[----:B------:R-:W-:-:S03]  /*79b0*/  IADD3.X R20, PT, PT, RZ, RZ, R13, P3, P2 ;  /* 0x000000ffff147210 */ /* 0x000fc60001fe440d */
[----:B------:R-:W-:Y:S01]  /*79c0*/  HFMA2 R13, -RZ, RZ, 0, 0 ;  /* 0x00000000ff0d7431 */ /* 0x000fe200000001ff */
[----:B------:R-:W-:-:S05]  /*79d0*/  SEL R25, R29, R24, !P1 ;  /* 0x000000181d197207 */ /* 0x000fca0004800000 */
[-C--:B------:R-:W-:Y:S02]  /*79e0*/  IMAD R29, R20, R25.reuse, RZ ;  /* 0x00000019141d7224 */ /* 0x080fe400078e02ff */
[----:B------:R-:W-:-:S04]  /*79f0*/  IMAD.WIDE.U32 R12, R14, R25, R12 ;  /* 0x000000190e0c7225 */ /* 0x000fc800078e000c */
[----:B------:R-:W-:-:S04]  /*7a00*/  IMAD.HI.U32 R14, R20, R25, RZ ;  /* 0x00000019140e7227 */ /* 0x000fc800078e00ff */
[----:B------:R-:W-:-:S04]  /*7a10*/  IMAD.HI.U32 R12, P0, R20, R15, R12 ;  /* 0x0000000f140c7227 */ /* 0x000fc8000780000c */
[----:B------:R-:W-:Y:S01]  /*7a20*/  IMAD.X R14, RZ, RZ, R14, P0 ;  /* 0x000000ffff0e7224 */ /* 0x000fe200000e060e */
[----:B------:R-:W-:-:S04]  /*7a30*/  IADD3 R29, P2, PT, R29, R12, RZ ;  /* 0x0000000c1d1d7210 */ /* 0x000fc80007f5e0ff */
[----:B------:R-:W-:Y:S01]  /*7a40*/  IADD3.X R31, PT, PT, RZ, R14, RZ, P2, !PT ;  /* 0x0000000eff1f7210 */ /* 0x000fe200017fe4ff */
[----:B------:R-:W-:-:S04]  /*7a50*/  IMAD.WIDE.U32 R12, R29, R10, RZ ;  /* 0x0000000a1d0c7225 */ /* 0x000fc800078e00ff */
        /* <DEDUP_REMOVED lines=12> */
[----:B------:R-:W-:-:S03]  /*7b20*/  ISETP.GE.U32.AND.EX P0, PT, R25, R11, PT, P0 ;  /* 0x0000000b1900720c */ /* 0x000fc60003f06100 */
[----:B------:R-:W-:Y:S01]  /*7b30*/  IMAD.X R13, R25, 0x1, ~R11, P2 ;  /* 0x00000001190d7824 */ /* 0x000fe200010e0e0b */
[----:B------:R-:W-:-:S04]  /*7b40*/  SEL R12, R12, R15, P0 ;  /* 0x0000000f0c0c7207 */ /* 0x000fc80000000000 */
[----:B------:R-:W-:Y:S02]  /*7b50*/  SEL R13, R13, R25, P0 ;  /* 0x000000190d0d7207 */ /* 0x000fe40000000000 */
[-C--:B------:R-:W-:Y:S02]  /*7b60*/  IADD3 R11, P2, PT, RZ, -R12.reuse, RZ ;  /* 0x8000000cff0b7210 */ /* 0x080fe40007f5e0ff */
[----:B------:R-:W-:Y:S02]  /*7b70*/  ISETP.NE.U32.AND P0, PT, R21, RZ, PT ;  /* 0x000000ff1500720c */ /* 0x000fe40003f05070 */
[-C--:B------:R-:W-:Y:S02]  /*7b80*/  IADD3.X R10, PT, PT, RZ, ~R13.reuse, RZ, P2, !PT ;  /* 0x8000000dff0a7210 */ /* 0x080fe400017fe4ff */
[----:B------:R-:W-:Y:S02]  /*7b90*/  SEL R12, R11, R12, !P1 ;  /* 0x0000000c0b0c7207 */ /* 0x000fe40004800000 */
[----:B------:R-:W-:Y:S01]  /*7ba0*/  SEL R13, R10, R13, !P1 ;  /* 0x0000000d0a0d7207 */ /* 0x000fe20004800000 */
[----:B------:R-:W-:Y:S01]  /*7bb0*/  IMAD.MOV.U32 R10, RZ, RZ, R23 ;  /* 0x000000ffff0a7224 */ /* 0x000fe200078e0017 */
[----:B------:R-:W-:-:S02]  /*7bc0*/  MOV R11, 0x0 ;  /* 0x00000000000b7802 */ /* 0x000fc40000000f00 */
[----:B------:R-:W-:-:S04]  /*7bd0*/  ISETP.NE.AND.EX P0, PT, R22, RZ, PT, P0 ;  /* 0x000000ff1600720c */ /* 0x000fc80003f05300 */
[----:B------:R-:W-:Y:S02]  /*7be0*/  SEL R12, R12, 0xffffffff, P0 ;  /* 0xffffffff0c0c7807 */ /* 0x000fe40000000000 */
[----:B------:R-:W-:Y:S01]  /*7bf0*/  SEL R13, R13, 0xffffffff, P0 ;  /* 0xffffffff0d0d7807 */ /* 0x000fe20000000000 */
[----:B------:R-:W-:Y:S06]  /*7c00*/  RET.REL.NODEC R10 `(uncontiguous_reducel1_i64) ;  /* 0xffffff800afc7950 */ /* 0x000fec0003c3ffff */
.L_x_2372:
        /* <DEDUP_REMOVED lines=15> */
.L_x_32256:


//--------------------- .text.contiguous_reducel1_i64 --------------------------
	.section	.text.contiguous_reducel1_i64,"ax",@progbits
	.align	128
        .global         contiguous_reducel1_i64
        .type           contiguous_reducel1_i64,@function
        .size           contiguous_reducel1_i64,(.L_x_32958 - contiguous_reducel1_i64)
        .other          contiguous_reducel1_i64,@"STO_CUDA_ENTRY STV_DEFAULT"
contiguous_reducel1_i64:
.text.contiguous_reducel1_i64:
[----:B------:R-:W-:Y:S01]  /*0000*/  LDC R1, c[0x0][0x37c] ;  /* 0x0000df00ff017b82 */ /* 0x000fe20000000800 */
[----:B------:R-:W0:Y:S07]  /*0010*/  S2R R0, SR_CTAID.X ;  /* 0x0000000000007919 */ /* 0x000e2e0000002500 */
[----:B------:R-:W1:Y:S01]  /*0020*/  S2UR UR5, SR_CgaCtaId ;  /* 0x00000000000579c3 */ /* 0x000e620000008800 */
[----:B------:R-:W2:Y:S01]  /*0030*/  LDCU UR8, c[0x0][0x360] ;  /* 0x00006c00ff0877ac */ /* 0x000ea20008000800 */
[----:B------:R-:W-:Y:S01]  /*0040*/  BSSY.RECONVERGENT B0, `(.L_x_2373) ;  /* 0x000002c000007945 */ /* 0x000fe20003800200 */
[----:B------:R-:W3:Y:S01]  /*0050*/  S2R R2, SR_TID.X ;  /* 0x0000000000027919 */ /* 0x000ee20000002100 */
[----:B------:R-:W4:Y:S01]  /*0060*/  LDCU.64 UR10, c[0x0][0x390] ;  /* 0x00007200ff0a77ac */ /* 0x000f220008000a00 */
[----:B------:R-:W-:Y:S01]  /*0070*/  UMOV UR4, 0x400 ;  /* 0x0000040000047882 */ /* 0x000fe20000000000 */
[----:B------:R-:W0:Y:S01]  /*0080*/  LDCU.64 UR6, c[0x0][0x358] ;  /* 0x00006b00ff0677ac */ /* 0x000e220008000a00 */
[----:B--2---:R-:W-:Y:S01]  /*0090*/  IMAD.U32 R4, RZ, RZ, UR8 ;  /* 0x00000008ff047e24 */ /* 0x004fe2000f8e00ff */
[----:B-1----:R-:W-:Y:S01]  /*00a0*/  ULEA UR4, UR5, UR4, 0x18 ;  /* 0x0000000405047291 */ /* 0x002fe2000f8ec0ff */
[----:B0-----:R-:W-:-:S04]  /*00b0*/  IMAD R5, R0, UR8, RZ ;  /* 0x0000000800057c24 */ /* 0x001fc8000f8e02ff */
[----:B---3--:R-:W-:Y:S01]  /*00c0*/  IMAD R5, R5, 0x2, R2 ;  /* 0x0000000205057824 */ /* 0x008fe200078e0202 */
[----:B------:R-:W-:-:S03]  /*00d0*/  LEA R3, R2, UR4, 0x3 ;  /* 0x0000000402037c11 */ /* 0x000fc6000f8e18ff */
[----:B------:R-:W-:Y:S02]  /*00e0*/  VIADD R9, R5, UR8 ;  /* 0x0000000805097c36 */ /* 0x000fe40008000000 */
[----:B------:R0:W-:Y:S03]  /*00f0*/  STS.64 [R3], RZ ;  /* 0x000000ff03007388 */ /* 0x0001e60000000a00 */
[----:B----4-:R-:W-:-:S04]  /*0100*/  ISETP.GE.U32.AND P0, PT, R9, UR10, PT ;  /* 0x0000000a09007c0c */ /* 0x010fc8000bf06070 */
[----:B------:R-:W-:-:S13]  /*0110*/  ISETP.GE.U32.AND.EX P0, PT, RZ, UR11, PT, P0 ;  /* 0x0000000bff007c0c */ /* 0x000fda000bf06100 */
[----:B0-----:R-:W-:Y:S05]  /*0120*/  @P0 BRA `(.L_x_2374) ;  /* 0x0000000000540947 */ /* 0x001fea0003800000 */
[----:B------:R-:W0:Y:S01]  /*0130*/  LDC.64 R6, c[0x0][0x388] ;  /* 0x0000e200ff067b82 */ /* 0x000e220000000a00 */
[----:B------:R-:W1:Y:S02]  /*0140*/  LDCU.64 UR4, c[0x0][0x388] ;  /* 0x00007100ff0477ac */ /* 0x000e640008000a00 */
[----:B-1----:R-:W-:-:S04]  /*0150*/  LEA R8, P0, R9, UR4, 0x3 ;  /* 0x0000000409087c11 */ /* 0x002fc8000f8018ff */
[----:B------:R-:W-:Y:S01]  /*0160*/  LEA.HI.X R9, R9, UR5, RZ, 0x3, P0 ;  /* 0x0000000509097c11 */ /* 0x000fe200080f1cff */
[----:B0-----:R-:W-:-:S05]  /*0170*/  IMAD.WIDE.U32 R6, R5, 0x8, R6 ;  /* 0x0000000805067825 */ /* 0x001fca00078e0006 */
[----:B------:R-:W2:Y:S04]  /*0180*/  LDG.E.64 R8, desc[UR6][R8.64] ;  /* 0x0000000608087981 */ /* 0x000ea8000c1e1b00 */
[----:B------:R-:W3:Y:S01]  /*0190*/  LDG.E.64 R6, desc[UR6][R6.64] ;  /* 0x0000000606067981 */ /* 0x000ee2000c1e1b00 */
[----:B--2---:R-:W-:Y:S02]  /*01a0*/  IADD3 R5, P1, PT, RZ, -R8, RZ ;  /* 0x80000008ff057210 */ /* 0x004fe40007f3e0ff */
[----:B---3--:R-:W-:Y:S02]  /*01b0*/  ISETP.LT.AND P2, PT, R7, RZ, PT ;  /* 0x000000ff0700720c */ /* 0x008fe40003f41270 */
[----:B------:R-:W-:Y:S02]  /*01c0*/  IADD3 R11, P3, PT, RZ, -R6, RZ ;  /* 0x80000006ff0b7210 */ /* 0x000fe40007f7e0ff */
        /* <DEDUP_REMOVED lines=9> */
[----:B------:R1:W-:Y:S01]  /*0260*/  STS.64 [R3], R6 ;  /* 0x0000000603007388 */ /* 0x0003e20000000a00 */
[----:B------:R-:W-:Y:S05]  /*0270*/  BRA `(.L_x_2375) ;  /* 0x0000000000207947 */ /* 0x000fea0003800000 */
.L_x_2374:
[----:B------:R-:W-:-:S04]  /*0280*/  ISETP.GE.U32.AND P0, PT, R5, UR10, PT ;  /* 0x0000000a05007c0c */ /* 0x000fc8000bf06070 */
[----:B------:R-:W-:-:S13]  /*0290*/  ISETP.GE.U32.AND.EX P0, PT, RZ, UR11, PT, P0 ;  /* 0x0000000bff007c0c */ /* 0x000fda000bf06100 */
[----:B------:R-:W-:Y:S05]  /*02a0*/  @P0 BRA `(.L_x_2375) ;  /* 0x0000000000140947 */ /* 0x000fea0003800000 */
[----:B------:R-:W0:Y:S02]  /*02b0*/  LDCU.64 UR4, c[0x0][0x388] ;  /* 0x00007100ff0477ac */ /* 0x000e240008000a00 */
[----:B0-----:R-:W-:-:S04]  /*02c0*/  LEA R6, P0, R5, UR4, 0x3 ;  /* 0x0000000405067c11 */ /* 0x001fc8000f8018ff */
[----:B------:R-:W-:-:S06]  /*02d0*/  LEA.HI.X R7, R5, UR5, RZ, 0x3, P0 ;  /* 0x0000000505077c11 */ /* 0x000fcc00080f1cff */
[----:B------:R-:W2:Y:S04]  /*02e0*/  LDG.E.64 R6, desc[UR6][R6.64] ;  /* 0x0000000606067981 */ /* 0x000ea8000c1e1b00 */
[----:B--2---:R0:W-:Y:S02]  /*02f0*/  STS.64 [R3], R6 ;  /* 0x0000000603007388 */ /* 0x0041e40000000a00 */
.L_x_2375:
[----:B------:R-:W-:Y:S05]  /*0300*/  BSYNC.RECONVERGENT B0 ;  /* 0x0000000000007941 */ /* 0x000fea0003800200 */
.L_x_2373:
[----:B------:R-:W-:Y:S01]  /*0310*/  BAR.SYNC.DEFER_BLOCKING 0x0 ;  /* 0x0000000000007b1d */ /* 0x000fe20000010000 */
[----:B------:R-:W-:-:S13]  /*0320*/  ISETP.GE.U32.AND P0, PT, R4, 0x42, PT ;  /* 0x000000420400780c */ /* 0x000fda0003f06070 */
[----:B------:R-:W-:Y:S05]  /*0330*/  @!P0 BRA `(.L_x_2376) ;  /* 0x0000000000648947 */ /* 0x000fea0003800000 */
.L_x_2379:
[----:B------:R-:W-:Y:S01]  /*0340*/  SHF.R.U32.HI R12, RZ, 0x1, R4 ;  /* 0x00000001ff0c7819 */ /* 0x000fe20000011604 */
[----:B------:R-:W-:Y:S03]  /*0350*/  BSSY.RECONVERGENT B0, `(.L_x_2377) ;  /* 0x0000013000007945 */ /* 0x000fe60003800200 */
[----:B------:R-:W-:-:S13]  /*0360*/  ISETP.GE.U32.AND P0, PT, R2, R12, PT ;  /* 0x0000000c0200720c */ /* 0x000fda0003f06070 */
[----:B--2---:R-:W-:Y:S05]  /*0370*/  @P0 BRA `(.L_x_2378) ;  /* 0x0000000000400947 */ /* 0x004fea0003800000 */
[----:B------:R-:W-:Y:S01]  /*0380*/  IMAD R8, R12, 0x8, R3 ;  /* 0x000000080c087824 */ /* 0x000fe200078e0203 */
[----:B01----:R-:W0:Y:S05]  /*0390*/  LDS.64 R6, [R3] ;  /* 0x0000000003067984 */ /* 0x003e2a0000000a00 */
        /* <DEDUP_REMOVED lines=14> */
.L_x_2378:
[----:B------:R-:W-:Y:S05]  /*0480*/  BSYNC.RECONVERGENT B0 ;  /* 0x0000000000007941 */ /* 0x000fea0003800200 */
.L_x_2377:
[----:B------:R-:W-:Y:S01]  /*0490*/  BAR.SYNC.DEFER_BLOCKING 0x0 ;  /* 0x0000000000007b1d */ /* 0x000fe20000010000 */
[----:B------:R-:W-:Y:S01]  /*04a0*/  ISETP.GT.U32.AND P0, PT, R4, 0x83, PT ;  /* 0x000000830400780c */ /* 0x000fe20003f04070 */
[----:B------:R-:W-:-:S12]  /*04b0*/  IMAD.MOV.U32 R4, RZ, RZ, R12 ;  /* 0x000000ffff047224 */ /* 0x000fd800078e000c */
[----:B------:R-:W-:Y:S05]  /*04c0*/  @P0 BRA `(.L_x_2379) ;  /* 0xfffffffc009c0947 */ /* 0x000fea000383ffff */
.L_x_2376:
        /* <DEDUP_REMOVED lines=102> */
.L_x_2380:
        /* <DEDUP_REMOVED lines=13> */
.L_x_32958:


//--------------------- .text.contiguous_reducel133_i32 --------------------------
	.section	.text.contiguous_reducel133_i32,"ax",@progbits
	.align	128
        .global         contiguous_reducel133_i32
        .type           contiguous_reducel133_i32,@function
        .size           contiguous_reducel133_i32,(.L_x_32959 - contiguous_reducel133_i32)
        .other          contiguous_reducel133_i32,@"STO_CUDA_ENTRY STV_DEFAULT"
contiguous_reducel133_i32:
.text.contiguous_reducel133_i32:
        /* <DEDUP_REMOVED lines=32> */
[----:B------:R-:W-:-:S06]  /*0200*/  @!P0 LEA R11, R13, UR4, 0x2 ;  /* 0x000000040d0b8c11 */ /* 0x000fcc000f8e10ff */
[----:B------:R-:W2:Y:S01]  /*0210*/  @!P0 LDS R11, [R11] ;  /* 0x000000000b0b8984 */ /* 0x000ea20000000800 */
[----:B------:R-:W-:Y:S05]  /*0220*/  @!P0 BRA `(.L_x_2381) ;  /* 0x0000000400fc8947 */ /* 0x000fea0003800000 */
[----:B01----:R-:W-:Y:S01]  /*0230*/  LEA R0, R13, UR4, 0x2 ;  /* 0x000000040d007c11 */ /* 0x003fe2000f8e10ff */
[C---:B------:R-:W-:Y:S02]  /*0240*/  VIADD R6, R15.reuse, 0xfffffffe ;  /* 0xfffffffe0f067836 */ /* 0x040fe40000000000 */
[----:B------:R-:W-:Y:S02]  /*0250*/  VIADD R7, R15, 0xffffffff ;  /* 0xffffffff0f077836 */ /* 0x000fe40000000000 */
[----:B--2---:R0:W1:Y:S01]  /*0260*/  LDS R11, [R0] ;  /* 0x00000000000b7984 */ /* 0x0040620000000800 */
[----:B------:R-:W-:Y:S01]  /*0270*/  ISETP.GE.U32.AND P0, PT, R6, 0x7, PT ;  /* 0x000000070600780c */ /* 0x000fe20003f06070 */
[----:B------:R-:W-:Y:S01]  /*0280*/  IMAD.MOV.U32 R8, RZ, RZ, 0x1 ;  /* 0x00000001ff087424 */ /* 0x000fe200078e00ff */
[----:B------:R-:W-:-:S11]  /*0290*/  LOP3.LUT R6, R7, 0x7, RZ, 0xc0, !PT ;  /* 0x0000000707067812 */ /* 0x000fd600078ec0ff */
[----:B0-----:R-:W-:Y:S05]  /*02a0*/  @!P0 BRA `(.L_x_2382) ;  /* 0x0000000000fc8947 */ /* 0x001fea0003800000 */
[----:B------:R-:W-:Y:S01]  /*02b0*/  USHF.L.U32 UR5, UR8, 0x2, URZ ;  /* 0x0000000208057899 */ /* 0x000fe200080006ff */
[----:B------:R-:W-:Y:S01]  /*02c0*/  LOP3.LUT R9, R7, 0xfffffff8, RZ, 0xc0, !PT ;  /* 0xfffffff807097812 */ /* 0x000fe200078ec0ff */
[----:B------:R-:W-:Y:S02]  /*02d0*/  IMAD.MOV.U32 R19, RZ, RZ, 0x1 ;  /* 0x00000001ff137424 */ /* 0x000fe400078e00ff */
[----:B------:R-:W-:Y:S02]  /*02e0*/  IMAD.MOV.U32 R8, RZ, RZ, RZ ;  /* 0x000000ffff087224 */ /* 0x000fe400078e00ff */
[----:B------:R-:W-:Y:S01]  /*02f0*/  LEA R10, R13, UR5, 0x2 ;  /* 0x000000050d0a7c11 */ /* 0x000fe2000f8e10ff */
[----:B------:R-:W-:-:S04]  /*0300*/  IMAD.MOV R9, RZ, RZ, -R9 ;  /* 0x000000ffff097224 */ /* 0x000fc800078e0a09 */
[----:B------:R-:W-:-:S07]  /*0310*/  VIADD R10, R10, UR4 ;  /* 0x000000040a0a7c36 */ /* 0x000fce0008000000 */
.L_x_2383:
[----:B------:R-:W0:Y:S01]  /*0320*/  LDS R15, [R10] ;  /* 0x000000000a0f7984 */ /* 0x000e220000000800 */
[----:B------:R-:W-:Y:S01]  /*0330*/  IMAD R13, R19, UR8, RZ ;  /* 0x00000008130d7c24 */ /* 0x000fe2000f8e02ff */
[----:B-1----:R-:W-:Y:S01]  /*0340*/  IABS R22, R11 ;  /* 0x0000000b00167213 */ /* 0x002fe20000000000 */
[----:B------:R-:W-:Y:S02]  /*0350*/  VIADD R9, R9, 0x8 ;  /* 0x0000000809097836 */ /* 0x000fe40000000000 */
[----:B------:R-:W-:Y:S01]  /*0360*/  VIADD R8, R8, 0x8 ;  /* 0x0000000808087836 */ /* 0x000fe20000000000 */
[----:B------:R-:W-:Y:S01]  /*0370*/  LEA R13, R13, R0, 0x2 ;  /* 0x000000000d0d7211 */ /* 0x000fe200078e10ff */
[----:B------:R-:W-:Y:S01]  /*0380*/  VIADD R19, R19, 0x8 ;  /* 0x0000000813137836 */ /* 0x000fe20000000000 */
[----:B------:R-:W-:-:S03]  /*0390*/  ISETP.NE.AND P0, PT, R9, RZ, PT ;  /* 0x000000ff0900720c */ /* 0x000fc60003f05270 */
[----:B------:R-:W-:Y:S01]  /*03a0*/  VIADD R16, R13, UR5 ;  /* 0x000000050d107c36 */ /* 0x000fe20008000000 */
[----:B------:R-:W1:Y:S03]  /*03b0*/  LDS R17, [R13+UR5] ;  /* 0x000000050d117984 */ /* 0x000e660008000800 */
[----:B------:R-:W-:Y:S01]  /*03c0*/  VIADD R18, R16, UR5 ;  /* 0x0000000510127c36 */ /* 0x000fe20008000000 */
[----:B------:R2:W3:Y:S03]  /*03d0*/  LDS R14, [R16+UR5] ;  /* 0x00000005100e7984 */ /* 0x0004e60008000800 */
[----:B------:R-:W-:Y:S01]  /*03e0*/  VIADD R20, R18, UR5 ;  /* 0x0000000512147c36 */ /* 0x000fe20008000000 */
[----:B------:R4:W-:Y:S03]  /*03f0*/  LDS R12, [R18+UR5] ;  /* 0x00000005120c7984 */ /* 0x0009e60008000800 */
[----:B--2---:R-:W-:Y:S01]  /*0400*/  VIADD R16, R20, UR5 ;  /* 0x0000000514107c36 */ /* 0x004fe20008000000 */
[----:B------:R-:W2:Y:S01]  /*0410*/  LDS R11, [R20+UR5] ;  /* 0x00000005140b7984 */ /* 0x000ea20008000800 */
[----:B0-----:R-:W-:-:S05]  /*0420*/  IABS R15, R15 ;  /* 0x0000000f000f7213 */ /* 0x001fca0000000000 */
[----:B------:R-:W-:-:S05]  /*0430*/  IMAD.IADD R13, R15, 0x1, R22 ;  /* 0x000000010f0d7824 */ /* 0x000fca00078e0216 */
[----:B------:R-:W-:Y:S02]  /*0440*/  IABS R13, R13 ;  /* 0x0000000d000d7213 */ /* 0x000fe40000000000 */
[----:B-1----:R-:W-:Y:S01]  /*0450*/  IABS R15, R17 ;  /* 0x00000011000f7213 */ /* 0x002fe20000000000 */
[----:B------:R-:W-:Y:S02]  /*0460*/  VIADD R17, R16, UR5 ;  /* 0x0000000510117c36 */ /* 0x000fe40008000000 */
[----:B----4-:R-:W-:Y:S01]  /*0470*/  IMAD.MOV.U32 R18, RZ, RZ, R13 ;  /* 0x000000ffff127224 */ /* 0x010fe200078e000d */
[----:B---3--:R-:W-:Y:S01]  /*0480*/  IABS R14, R14 ;  /* 0x0000000e000e7213 */ /* 0x008fe20000000000 */
[----:B------:R0:W1:Y:S03]  /*0490*/  LDS R13, [R16+UR5] ;  /* 0x00000005100d7984 */ /* 0x0000660008000800 */
[----:B------:R-:W-:-:S04]  /*04a0*/  IADD3 R15, PT, PT, R15, R18, RZ ;  /* 0x000000120f0f7210 */ /* 0x000fc80007ffe0ff */
[----:B------:R-:W-:Y:S01]  /*04b0*/  IABS R18, R15 ;  /* 0x0000000f00127213 */ /* 0x000fe20000000000 */
[----:B------:R-:W-:Y:S01]  /*04c0*/  IMAD.MOV.U32 R15, RZ, RZ, R14 ;  /* 0x000000ffff0f7224 */ /* 0x000fe200078e000e */
[----:B--2---:R-:W-:Y:S01]  /*04d0*/  IABS R11, R11 ;  /* 0x0000000b000b7213 */ /* 0x004fe20000000000 */
[----:B------:R-:W2:Y:S02]  /*04e0*/  LDS R14, [R17+UR5] ;  /* 0x00000005110e7984 */ /* 0x000ea40008000800 */
[----:B------:R-:W-:Y:S01]  /*04f0*/  IMAD.IADD R15, R15, 0x1, R18 ;  /* 0x000000010f0f7824 */ /* 0x000fe200078e0212 */
[----:B------:R-:W-:Y:S01]  /*0500*/  IABS R18, R12 ;  /* 0x0000000c00127213 */ /* 0x000fe20000000000 */
[----:B------:R-:W-:-:S03]  /*0510*/  VIADD R12, R17, UR5 ;  /* 0x00000005110c7c36 */ /* 0x000fc60008000000 */
[----:B0-----:R-:W-:Y:S01]  /*0520*/  IABS R16, R15 ;  /* 0x0000000f00107213 */ /* 0x001fe20000000000 */
[----:B------:R-:W-:Y:S02]  /*0530*/  IMAD.MOV.U32 R15, RZ, RZ, R18 ;  /* 0x000000ffff0f7224 */ /* 0x000fe400078e0012 */
[----:B------:R-:W0:Y:S02]  /*0540*/  LDS R12, [R12+UR5] ;  /* 0x000000050c0c7984 */ /* 0x000e240008000800 */
[----:B------:R-:W-:-:S05]  /*0550*/  IMAD.IADD R15, R15, 0x1, R16 ;  /* 0x000000010f0f7824 */ /* 0x000fca00078e0210 */
[----:B------:R-:W-:-:S04]  /*0560*/  IABS R16, R15 ;  /* 0x0000000f00107213 */ /* 0x000fc80000000000 */
[----:B------:R-:W-:-:S04]  /*0570*/  IADD3 R11, PT, PT, R11, R16, RZ ;  /* 0x000000100b0b7210 */ /* 0x000fc80007ffe0ff */
[----:B------:R-:W-:Y:S02]  /*0580*/  IABS R16, R11 ;  /* 0x0000000b00107213 */ /* 0x000fe40000000000 */
[----:B-1----:R-:W-:-:S05]  /*0590*/  IABS R13, R13 ;  /* 0x0000000d000d7213 */ /* 0x002fca0000000000 */
[----:B------:R-:W-:Y:S02]  /*05a0*/  IMAD.MOV.U32 R11, RZ, RZ, R13 ;  /* 0x000000ffff0b7224 */ /* 0x000fe400078e000d */
[----:B------:R-:W1:Y:S02]  /*05b0*/  LDC R13, c[0x0][0x360] ;  /* 0x0000d800ff0d7b82 */ /* 0x000e640000000800 */
[----:B------:R-:W-:Y:S01]  /*05c0*/  IMAD.IADD R11, R11, 0x1, R16 ;  /* 0x000000010b0b7824 */ /* 0x000fe200078e0210 */
[----:B--2---:R-:W-:-:S04]  /*05d0*/  IABS R14, R14 ;  /* 0x0000000e000e7213 */ /* 0x004fc80000000000 */
[----:B------:R-:W-:Y:S01]  /*05e0*/  IABS R15, R11 ;  /* 0x0000000b000f7213 */ /* 0x000fe20000000000 */
[----:B------:R-:W-:-:S04]  /*05f0*/  IMAD.MOV.U32 R11, RZ, RZ, R14 ;  /* 0x000000ffff0b7224 */ /* 0x000fc800078e000e */
[----:B------:R-:W-:Y:S01]  /*0600*/  IMAD.MOV.U32 R14, RZ, RZ, R15 ;  /* 0x000000ffff0e7224 */ /* 0x000fe200078e000f */
[----:B0-----:R-:W-:-:S03]  /*0610*/  IABS R12, R12 ;  /* 0x0000000c000c7213 */ /* 0x001fc60000000000 */
[----:B------:R-:W-:-:S05]  /*0620*/  IMAD.IADD R11, R11, 0x1, R14 ;  /* 0x000000010b0b7824 */ /* 0x000fca00078e020e */
[----:B------:R-:W-:Y:S02]  /*0630*/  IABS R14, R11 ;  /* 0x0000000b000e7213 */ /* 0x000fe40000000000 */
[----:B------:R-:W-:Y:S01]  /*0640*/  MOV R11, R12 ;  /* 0x0000000c000b7202 */ /* 0x000fe20000000f00 */
[----:B-1----:R-:W-:Y:S02]  /*0650*/  IMAD R10, R13, 0x20, R10 ;  /* 0x000000200d0a7824 */ /* 0x002fe400078e020a */
[----:B------:R-:W-:-:S04]  /*0660*/  IMAD.MOV.U32 R12, RZ, RZ, R14 ;  /* 0x000000ffff0c7224 */ /* 0x000fc800078e000e */
[----:B------:R-:W-:Y:S01]  /*0670*/  IMAD.IADD R11, R11, 0x1, R12 ;  /* 0x000000010b0b7824 */ /* 0x000fe200078e020c */
[----:B------:R-:W-:Y:S06]  /*0680*/  @P0 BRA `(.L_x_2383) ;  /* 0xfffffffc00240947 */ /* 0x000fec000383ffff */
[----:B------:R-:W-:-:S07]  /*0690*/  VIADD R8, R8, 0x1 ;  /* 0x0000000108087836 */ /* 0x000fce0000000000 */
.L_x_2382:
[----:B------:R-:W-:-:S13]  /*06a0*/  ISETP.NE.AND P0, PT, R6, RZ, PT ;  /* 0x000000ff0600720c */ /* 0x000fda0003f05270 */
[----:B------:R-:W-:Y:S05]  /*06b0*/  @!P0 BRA `(.L_x_2384) ;  /* 0x0000000000d48947 */ /* 0x000fea0003800000 */
[----:B------:R-:W-:Y:S02]  /*06c0*/  ISETP.GE.U32.AND P0, PT, R6, 0x4, PT ;  /* 0x000000040600780c */ /* 0x000fe40003f06070 */
[----:B------:R-:W-:-:S04]  /*06d0*/  LOP3.LUT R16, R7, 0x3, RZ, 0xc0, !PT ;  /* 0x0000000307107812 */ /* 0x000fc800078ec0ff */
[----:B------:R-:W-:-:S07]  /*06e0*/  ISETP.NE.AND P1, PT, R16, RZ, PT ;  /* 0x000000ff1000720c */ /* 0x000fce0003f25270 */
[----:B------:R-:W-:Y:S06]  /*06f0*/  @!P0 BRA `(.L_x_2385) ;  /* 0x0000000000648947 */ /* 0x000fec0003800000 */
[----:B------:R-:W0:Y:S01]  /*0700*/  LDC R18, c[0x0][0x360] ;  /* 0x0000d800ff127b82 */ /* 0x000e220000000800 */
[C---:B------:R-:W-:Y:S01]  /*0710*/  IMAD R9, R8.reuse, UR8, RZ ;  /* 0x0000000808097c24 */ /* 0x040fe2000f8e02ff */
[----:B-1----:R-:W-:Y:S01]  /*0720*/  IABS R11, R11 ;  /* 0x0000000b000b7213 */ /* 0x002fe20000000000 */
[----:B------:R-:W-:-:S03]  /*0730*/  VIADD R8, R8, 0x4 ;  /* 0x0000000408087836 */ /* 0x000fc60000000000 */
[----:B------:R-:W-:-:S05]  /*0740*/  LEA R9, R9, R0, 0x2 ;  /* 0x0000000009097211 */ /* 0x000fca00078e10ff */
[----:B------:R-:W1:Y:S01]  /*0750*/  LDS R6, [R9] ;  /* 0x0000000009067984 */ /* 0x000e620000000800 */
[----:B0-----:R-:W-:-:S04]  /*0760*/  IMAD R10, R18, 0x4, R9 ;  /* 0x00000004120a7824 */ /* 0x001fc800078e0209 */
[C---:B------:R-:W-:Y:S01]  /*0770*/  IMAD R13, R18.reuse, 0x4, R10 ;  /* 0x00000004120d7824 */ /* 0x040fe200078e020a */
[----:B------:R-:W0:Y:S03]  /*0780*/  LDS R12, [R10] ;  /* 0x000000000a0c7984 */ /* 0x000e260000000800 */
[----:B------:R-:W-:Y:S01]  /*0790*/  IMAD R15, R18, 0x4, R13 ;  /* 0x00000004120f7824 */ /* 0x000fe200078e020d */
[----:B------:R-:W2:Y:S05]  /*07a0*/  LDS R14, [R13] ;  /* 0x000000000d0e7984 */ /* 0x000eaa0000000800 */
[----:B------:R-:W3:Y:S01]  /*07b0*/  LDS R15, [R15] ;  /* 0x000000000f0f7984 */ /* 0x000ee20000000800 */
[----:B-1----:R-:W-:-:S05]  /*07c0*/  IABS R6, R6 ;  /* 0x0000000600067213 */ /* 0x002fca0000000000 */
[----:B------:R-:W-:-:S05]  /*07d0*/  IMAD.IADD R6, R6, 0x1, R11 ;  /* 0x0000000106067824 */ /* 0x000fca00078e020b */
[----:B------:R-:W-:Y:S02]  /*07e0*/  IABS R9, R6 ;  /* 0x0000000600097213 */ /* 0x000fe40000000000 */
[----:B0-----:R-:W-:Y:S02]  /*07f0*/  IABS R12, R12 ;  /* 0x0000000c000c7213 */ /* 0x001fe40000000000 */
[----:B--2---:R-:W-:-:S03]  /*0800*/  IABS R14, R14 ;  /* 0x0000000e000e7213 */ /* 0x004fc60000000000 */
[----:B------:R-:W-:-:S04]  /*0810*/  IMAD.MOV.U32 R6, RZ, RZ, R12 ;  /* 0x000000ffff067224 */ /* 0x000fc800078e000c */
[----:B------:R-:W-:Y:S01]  /*0820*/  IMAD.IADD R6, R6, 0x1, R9 ;  /* 0x0000000106067824 */ /* 0x000fe200078e0209 */
[----:B---3--:R-:W-:-:S04]  /*0830*/  IABS R11, R15 ;  /* 0x0000000f000b7213 */ /* 0x008fc80000000000 */
[----:B------:R-:W-:Y:S02]  /*0840*/  IABS R9, R6 ;  /* 0x0000000600097213 */ /* 0x000fe40000000000 */
[----:B------:R-:W-:-:S05]  /*0850*/  MOV R6, R14 ;  /* 0x0000000e00067202 */ /* 0x000fca0000000f00 */
[----:B------:R-:W-:-:S05]  /*0860*/  IMAD.IADD R6, R6, 0x1, R9 ;  /* 0x0000000106067824 */ /* 0x000fca00078e0209 */
[----:B------:R-:W-:-:S05]  /*0870*/  IABS R6, R6 ;  /* 0x0000000600067213 */ /* 0x000fca0000000000 */
[----:B------:R-:W-:-:S07]  /*0880*/  IMAD.IADD R11, R11, 0x1, R6 ;  /* 0x000000010b0b7824 */ /* 0x000fce00078e0206 */
.L_x_2385:
[----:B------:R-:W-:Y:S05]  /*0890*/  @!P1 BRA `(.L_x_2384) ;  /* 0x00000000005c9947 */ /* 0x000fea0003800000 */
[----:B------:R-:W-:Y:S02]  /*08a0*/  ISETP.NE.AND P0, PT, R16, 0x1, PT ;  /* 0x000000011000780c */ /* 0x000fe40003f05270 */
[----:B------:R-:W-:-:S04]  /*08b0*/  LOP3.LUT R7, R7, 0x1, RZ, 0xc0, !PT ;  /* 0x0000000107077812 */ /* 0x000fc800078ec0ff */
[----:B------:R-:W-:-:S07]  /*08c0*/  ISETP.NE.U32.AND P1, PT, R7, 0x1, PT ;  /* 0x000000010700780c */ /* 0x000fce0003f25070 */
[----:B------:R-:W-:Y:S06]  /*08d0*/  @!P0 BRA `(.L_x_2386) ;  /* 0x0000000000348947 */ /* 0x000fec0003800000 */
[----:B------:R-:W0:Y:S01]  /*08e0*/  LDC R10, c[0x0][0x360] ;  /* 0x0000d800ff0a7b82 */ /* 0x000e220000000800 */
[C---:B------:R-:W-:Y:S01]  /*08f0*/  IMAD R7, R8.reuse, UR8, RZ ;  /* 0x0000000808077c24 */ /* 0x040fe2000f8e02ff */
[----:B-1----:R-:W-:Y:S02]  /*0900*/  IABS R9, R11 ;  /* 0x0000000b00097213 */ /* 0x002fe40000000000 */
[----:B------:R-:W-:Y:S01]  /*0910*/  IADD3 R8, PT, PT, R8, 0x2, RZ ;  /* 0x0000000208087810 */ /* 0x000fe20007ffe0ff */
[----:B------:R-:W-:-:S05]  /*0920*/  IMAD R7, R7, 0x4, R0 ;  /* 0x0000000407077824 */ /* 0x000fca00078e0200 */
[----:B------:R-:W1:Y:S01]  /*0930*/  LDS R6, [R7] ;  /* 0x0000000007067984 */ /* 0x000e620000000800 */
[----:B0-----:R-:W-:-:S06]  /*0940*/  IMAD R10, R10, 0x4, R7 ;  /* 0x000000040a0a7824 */ /* 0x001fcc00078e0207 */
[----:B------:R-:W0:Y:S01]  /*0950*/  LDS R10, [R10] ;  /* 0x000000000a0a7984 */ /* 0x000e220000000800 */
[----:B-1----:R-:W-:-:S05]  /*0960*/  IABS R6, R6 ;  /* 0x0000000600067213 */ /* 0x002fca0000000000 */
[----:B------:R-:W-:-:S05]  /*0970*/  IMAD.IADD R6, R6, 0x1, R9 ;  /* 0x0000000106067824 */ /* 0x000fca00078e0209 */
[----:B------:R-:W-:Y:S02]  /*0980*/  IABS R6, R6 ;  /* 0x0000000600067213 */ /* 0x000fe40000000000 */
[----:B0-----:R-:W-:-:S05]  /*0990*/  IABS R11, R10 ;  /* 0x0000000a000b7213 */ /* 0x001fca0000000000 */
[----:B------:R-:W-:-:S07]  /*09a0*/  IMAD.IADD R11, R11, 0x1, R6 ;  /* 0x000000010b0b7824 */ /* 0x000fce00078e0206 */
.L_x_2386:
[----:B------:R-:W-:Y:S01]  /*09b0*/  @!P1 IMAD R7, R8, UR8, RZ ;  /* 0x0000000808079c24 */ /* 0x000fe2000f8e02ff */
[----:B-1----:R-:W-:-:S03]  /*09c0*/  @!P1 IABS R9, R11 ;  /* 0x0000000b00099213 */ /* 0x002fc60000000000 */
[----:B------:R-:W-:-:S06]  /*09d0*/  @!P1 IMAD R7, R7, 0x4, R0 ;  /* 0x0000000407079824 */ /* 0x000fcc00078e0200 */
[----:B------:R-:W0:Y:S02]  /*09e0*/  @!P1 LDS R7, [R7] ;  /* 0x0000000007079984 */ /* 0x000e240000000800 */
[----:B0-----:R-:W-:-:S05]  /*09f0*/  @!P1 IABS R6, R7 ;  /* 0x0000000700069213 */ /* 0x001fca0000000000 */
[----:B------:R-:W-:-:S07]  /*0a00*/  @!P1 IMAD.IADD R11, R9, 0x1, R6 ;  /* 0x00000001090b9824 */ /* 0x000fce00078e0206 */
.L_x_2384:
[----:B-1----:R3:W-:Y:S02]  /*0a10*/  STS [R0], R11 ;  /* 0x0000000b00007388 */ /* 0x0027e40000000800 */
.L_x_2381:
[----:B------:R-:W4:Y:S01]  /*0a20*/  LDCU.64 UR10, c[0x0][0x380] ;  /* 0x00007000ff0a77ac */ /* 0x000f220008000a00 */
[----:B------:R-:W-:Y:S02]  /*0a30*/  IMAD.MOV.U32 R5, RZ, RZ, RZ ;  /* 0x000000ffff057224 */ /* 0x000fe400078e00ff */
[----:B------:R-:W-:-:S04]  /*0a40*/  IMAD.WIDE.U32 R4, R2, UR9, R4 ;  /* 0x0000000902047c25 */ /* 0x000fc8000f8e0004 */
[----:B------:R-:W-:Y:S01]  /*0a50*/  IMAD R3, R3, UR9, R5 ;  /* 0x0000000903037c24 */ /* 0x000fe2000f8e0205 */
[----:B----4-:R-:W-:-:S04]  /*0a60*/  LEA R2, P0, R4, UR10, 0x2 ;  /* 0x0000000a04027c11 */ /* 0x010fc8000f8010ff */
[----:B------:R-:W-:-:S05]  /*0a70*/  LEA.HI.X R3, R4, UR11, R3, 0x2, P0 ;  /* 0x0000000b04037c11 */ /* 0x000fca00080f1403 */
[----:B--2---:R-:W-:Y:S01]  /*0a80*/  STG.E desc[UR6][R2.64], R11 ;  /* 0x0000000b02007986 */ /* 0x004fe2000c101906 */
[----:B------:R-:W-:Y:S05]  /*0a90*/  EXIT ;  /* 0x000000000000794d */ /* 0x000fea0003800000 */
.L_x_2387:
        /* <DEDUP_REMOVED lines=14> */
.L_x_32959:


//--------------------- .text.contiguous_reducel13_i32 --------------------------
	.section	.text.contiguous_reducel13_i32,"ax",@progbits
	.align	128
        .global         contiguous_reducel13_i32
        .type           contiguous_reducel13_i32,@function
        .size           contiguous_reducel13_i32,(.L_x_32258 - contiguous_reducel13_i32)
        .other          contiguous_reducel13_i32,@"STO_CUDA_ENTRY STV_DEFAULT"
contiguous_reducel13_i32:
.text.contiguous_reducel13_i32:
        /* <DEDUP_REMOVED lines=43> */
.L_x_2406:
        /* <DEDUP_REMOVED lines=27> */
.L_x_2390:
[----:B------:R-:W-:Y:S01]  /*0460*/  MOV R30, R32 ;  /* 0x00000020001e7202 */ /* 0x000fe20000000f00 */
[----:B------:R-:W-:Y:S01]  /*0470*/  IMAD.MOV.U32 R0, RZ, RZ, R36 ;  /* 0x000000ffff007224 */ /* 0x000fe200078e0024 */
[----:B------:R-:W-:Y:S02]  /*0480*/  MOV R3, R37 ;  /* 0x0000002500037202 */ /* 0x000fe40000000f00 */
[----:B------:R-:W-:-:S07]  /*0490*/  MOV R8, 0x4b0 ;  /* 0x000004b000087802 */ /* 0x000fce0000000f00 */
[----:B01-3--:R-:W-:Y:S05]  /*04a0*/  CALL.REL.NOINC `($__internal_54_$__cuda_sm20_div_s64) ;  /* 0x0000003400647944 */ /* 0x00bfea0003c00000 */
        /* <DEDUP_REMOVED lines=9> */
.L_x_2391:
        /* <DEDUP_REMOVED lines=33> */
.L_x_2392:
[----:B------:R-:W-:Y:S01]  /*0750*/  IMAD.MOV.U32 R0, RZ, RZ, R36 ;  /* 0x000000ffff007224 */ /* 0x000fe200078e0024 */
[----:B------:R-:W-:Y:S02]  /*0760*/  MOV R3, R37 ;  /* 0x0000002500037202 */ /* 0x000fe40000000f00 */
[----:B------:R-:W-:-:S07]  /*0770*/  MOV R8, 0x790 ;  /* 0x0000079000087802 */ /* 0x000fce0000000f00 */
[----:B---3--:R-:W-:Y:S05]  /*0780*/  CALL.REL.NOINC `($__internal_54_$__cuda_sm20_div_s64) ;  /* 0x0000003000ac7944 */ /* 0x008fea0003c00000 */
        /* <DEDUP_REMOVED lines=10> */
.L_x_2393:
        /* <DEDUP_REMOVED lines=34> */
.L_x_2394:
[----:B------:R-:W-:Y:S01]  /*0a50*/  IMAD.MOV.U32 R30, RZ, RZ, R28 ;  /* 0x000000ffff1e7224 */ /* 0x000fe200078e001c */
[----:B------:R-:W-:Y:S01]  /*0a60*/  MOV R0, R36 ;  /* 0x0000002400007202 */ /* 0x000fe20000000f00 */
[----:B------:R-:W-:Y:S01]  /*0a70*/  IMAD.MOV.U32 R3, RZ, RZ, R37 ;  /* 0x000000ffff037224 */ /* 0x000fe200078e0025 */
[----:B------:R-:W-:-:S07]  /*0a80*/  MOV R8, 0xaa0 ;  /* 0x00000aa000087802 */ /* 0x000fce0000000f00 */
[----:B---3--:R-:W-:Y:S05]  /*0a90*/  CALL.REL.NOINC `($__internal_54_$__cuda_sm20_div_s64) ;  /* 0x0000002c00e87944 */ /* 0x008fea0003c00000 */
        /* <DEDUP_REMOVED lines=10> */
.L_x_2395:
        /* <DEDUP_REMOVED lines=33> */
.L_x_2396:
[----:B------:R-:W-:Y:S01]  /*0d50*/  IMAD.MOV.U32 R0, RZ, RZ, R36 ;  /* 0x000000ffff007224 */ /* 0x000fe200078e0024 */
[----:B------:R-:W-:Y:S02]  /*0d60*/  MOV R3, R37 ;  /* 0x0000002500037202 */ /* 0x000fe40000000f00 */
[----:B------:R-:W-:-:S07]  /*0d70*/  MOV R8, 0xd90 ;  /* 0x00000d9000087802 */ /* 0x000fce0000000f00 */
[----:B---3--:R-:W-:Y:S05]  /*0d80*/  CALL.REL.NOINC `($__internal_54_$__cuda_sm20_div_s64) ;  /* 0x0000002c002c7944 */ /* 0x008fea0003c00000 */
        /* <DEDUP_REMOVED lines=9> */
.L_x_2397:
        /* <DEDUP_REMOVED lines=34> */
.L_x_2398:
[----:B------:R-:W-:Y:S01]  /*1040*/  MOV R30, R28 ;  /* 0x0000001c001e7202 */ /* 0x000fe20000000f00 */
        /* <DEDUP_REMOVED lines=13> */
.L_x_2399:
        /* <DEDUP_REMOVED lines=34> */
.L_x_2400:
        /* <DEDUP_REMOVED lines=14> */
.L_x_2401:
        /* <DEDUP_REMOVED lines=34> */
.L_x_2402:
[----:B------:R-:W-:Y:S01]  /*1640*/  MOV R30, R28 ;  /* 0x0000001c001e7202 */ /* 0x000fe20000000f00 */
        /* <DEDUP_REMOVED lines=14> */
.L_x_2403:
        /* <DEDUP_REMOVED lines=34> */
.L_x_2404:
[----:B------:R-:W-:Y:S01]  /*1950*/  IMAD.MOV.U32 R0, RZ, RZ, R36 ;  /* 0x000000ffff007224 */ /* 0x000fe200078e0024 */
[----:B------:R-:W-:Y:S02]  /*1960*/  MOV R3, R37 ;  /* 0x0000002500037202 */ /* 0x000fe40000000f00 */
[----:B------:R-:W-:-:S07]  /*1970*/  MOV R8, 0x1990 ;  /* 0x0000199000087802 */ /* 0x000fce0000000f00 */
[----:B---3--:R-:W-:Y:S05]  /*1980*/  CALL.REL.NOINC `($__internal_54_$__cuda_sm20_div_s64) ;  /* 0x00000020002c7944 */ /* 0x008fea0003c00000 */
        /* <DEDUP_REMOVED lines=9> */
.L_x_2405:
        /* <DEDUP_REMOVED lines=13> */
.L_x_2389:
        /* <DEDUP_REMOVED lines=33> */
.L_x_2408:
[----:B------:R-:W-:Y:S01]  /*1d00*/  MOV R30, R32 ;  /* 0x00000020001e7202 */ /* 0x000fe20000000f00 */
[----:B------:R-:W-:Y:S01]  /*1d10*/  IMAD.MOV.U32 R0, RZ, RZ, R16 ;  /* 0x000000ffff007224 */ /* 0x000fe200078e0010 */
[----:B------:R-:W-:Y:S02]  /*1d20*/  MOV R3, R17 ;  /* 0x0000001100037202 */ /* 0x000fe40000000f00 */
[----:B------:R-:W-:-:S07]  /*1d30*/  MOV R8, 0x1d50 ;  /* 0x00001d5000087802 */ /* 0x000fce0000000f00 */
[----:B------:R-:W-:Y:S05]  /*1d40*/  CALL.REL.NOINC `($__internal_54_$__cuda_sm20_div_s64) ;  /* 0x0000001c003c7944 */ /* 0x000fea0003c00000 */
        /* <DEDUP_REMOVED lines=9> */
.L_x_2409:
        /* <DEDUP_REMOVED lines=35> */
.L_x_2410:
        /* <DEDUP_REMOVED lines=13> */
.L_x_2411:
        /* <DEDUP_REMOVED lines=36> */
.L_x_2412:
[----:B------:R-:W-:Y:S01]  /*2320*/  MOV R30, R20 ;  /* 0x00000014001e7202 */ /* 0x000fe20000000f00 */
[----:B------:R-:W-:Y:S01]  /*2330*/  IMAD.MOV.U32 R0, RZ, RZ, R18 ;  /* 0x000000ffff007224 */ /* 0x000fe200078e0012 */
[----:B------:R-:W-:Y:S02]  /*2340*/  MOV R3, R19 ;  /* 0x0000001300037202 */ /* 0x000fe40000000f00 */
[----:B------:R-:W-:-:S07]  /*2350*/  MOV R8, 0x2370 ;  /* 0x0000237000087802 */ /* 0x000fce0000000f00 */
[----:B------:R-:W-:Y:S05]  /*2360*/  CALL.REL.NOINC `($__internal_54_$__cuda_sm20_div_s64) ;  /* 0x0000001400b47944 */ /* 0x000fea0003c00000 */
        /* <DEDUP_REMOVED lines=10> */
.L_x_2413:
        /* <DEDUP_REMOVED lines=37> */
.L_x_2414:
[----:B------:R-:W-:Y:S01]  /*2660*/  MOV R0, R18 ;  /* 0x0000001200007202 */ /* 0x000fe20000000f00 */
[----:B------:R-:W-:Y:S01]  /*2670*/  IMAD.MOV.U32 R3, RZ, RZ, R19 ;  /* 0x000000ffff037224 */ /* 0x000fe200078e0013 */
[----:B------:R-:W-:-:S07]  /*2680*/  MOV R8, 0x26a0 ;  /* 0x000026a000087802 */ /* 0x000fce0000000f00 */
[----:B------:R-:W-:Y:S05]  /*2690*/  CALL.REL.NOINC `($__internal_54_$__cuda_sm20_div_s64) ;  /* 0x0000001000e87944 */ /* 0x000fea0003c00000 */
        /* <DEDUP_REMOVED lines=8> */
.L_x_2415:
        /* <DEDUP_REMOVED lines=10> */
.L_x_2407:
        /* <DEDUP_REMOVED lines=31> */
.L_x_2417:
[----:B------:R-:W-:Y:S01]  /*29b0*/  IMAD.MOV.U32 R30, RZ, RZ, R32 ;  /* 0x000000ffff1e7224 */ /* 0x000fe200078e0020 */
[----:B------:R-:W-:Y:S01]  /*29c0*/  MOV R0, R16 ;  /* 0x0000001000007202 */ /* 0x000fe20000000f00 */
[----:B------:R-:W-:Y:S01]  /*29d0*/  IMAD.MOV.U32 R3, RZ, RZ, R17 ;  /* 0x000000ffff037224 */ /* 0x000fe200078e0011 */
[----:B------:R-:W-:-:S07]  /*29e0*/  MOV R8, 0x2a00 ;  /* 0x00002a0000087802 */ /* 0x000fce0000000f00 */
[----:B------:R-:W-:Y:S05]  /*29f0*/  CALL.REL.NOINC `($__internal_54_$__cuda_sm20_div_s64) ;  /* 0x0000001000107944 */ /* 0x000fea0003c00000 */
        /* <DEDUP_REMOVED lines=9> */
.L_x_2418:
        /* <DEDUP_REMOVED lines=36> */
.L_x_2419:
[----:B------:R-:W-:Y:S01]  /*2cd0*/  IMAD.MOV.U32 R0, RZ, RZ, R18 ;  /* 0x000000ffff007224 */ /* 0x000fe200078e0012 */
[----:B------:R-:W-:Y:S02]  /*2ce0*/  MOV R3, R19 ;  /* 0x0000001300037202 */ /* 0x000fe40000000f00 */
[----:B------:R-:W-:-:S07]  /*2cf0*/  MOV R8, 0x2d10 ;  /* 0x00002d1000087802 */ /* 0x000fce0000000f00 */
[----:B------:R-:W-:Y:S05]  /*2d00*/  CALL.REL.NOINC `($__internal_54_$__cuda_sm20_div_s64) ;  /* 0x0000000c004c7944 */ /* 0x000fea0003c00000 */
        /* <DEDUP_REMOVED lines=8> */
.L_x_2420:
        /* <DEDUP_REMOVED lines=10> */
.L_x_2416:
        /* <DEDUP_REMOVED lines=29> */
.L_x_2421:
[----:B------:R-:W-:-:S07]  /*3000*/  MOV R0, 0x3020 ;  /* 0x0000302000007802 */ /* 0x000fce0000000f00 */
[----:B------:R-:W-:Y:S05]  /*3010*/  CALL.REL.NOINC `($__internal_55_$__cuda_sm20_rem_s64) ;  /* 0x0000000c00d47944 */ /* 0x000fea0003c00000 */
[----:B------:R-:W-:Y:S01]  /*3020*/  IMAD.MOV.U32 R8, RZ, RZ, R3 ;  /* 0x000000ffff087224 */ /* 0x000fe200078e0003 */
[----:B------:R-:W-:-:S07]  /*3030*/  MOV R9, R10 ;  /* 0x0000000a00097202 */ /* 0x000fce0000000f00 */
.L_x_2422:
[----:B------:R-:W0:Y:S02]  /*3040*/  LDC.64 R10, c[0x0][0x398] ;  /* 0x0000e600ff0a7b82 */ /* 0x000e240000000a00 */
[----:B0-----:R-:W-:-:S06]  /*3050*/  IMAD.WIDE.U32 R2, R2, 0x8, R10 ;  /* 0x0000000802027825 */ /* 0x001fcc00078e000a */
[----:B------:R-:W2:Y:S02]  /*3060*/  LDG.E.64 R2, desc[UR10][R2.64] ;  /* 0x0000000a02027981 */ /* 0x000ea4000c1e1b00 */
[-C--:B--2---:R-:W-:Y:S02]  /*3070*/  IMAD R11, R3, R8.reuse, RZ ;  /* 0x00000008030b7224 */ /* 0x084fe400078e02ff */
[----:B------:R-:W-:-:S04]  /*3080*/  IMAD.WIDE.U32 R28, R2, R8, R28 ;  /* 0x00000008021c7225 */ /* 0x000fc800078e001c */
[----:B------:R-:W-:-:S04]  /*3090*/  IMAD R11, R2, R9, R11 ;  /* 0x00000009020b7224 */ /* 0x000fc800078e020b */
[----:B------:R-:W-:-:S07]  /*30a0*/  IMAD.IADD R29, R29, 0x1, R11 ;  /* 0x000000011d1d7824 */ /* 0x000fce00078e020b */
.L_x_2388:
        /* <DEDUP_REMOVED lines=28> */
[----:B------:R-:W-:Y:S02]  /*3270*/  HFMA2 R18, -RZ, RZ, 0, 5.9604644775390625e-08 ;  /* 0x00000001ff127431 */ /* 0x000fe400000001ff */
[----:B------:R-:W-:Y:S02]  /*3280*/  IMAD.MOV.U32 R4, RZ, RZ, RZ ;  /* 0x000000ffff047224 */ /* 0x000fe400078e00ff */
[----:B------:R-:W-:Y:S02]  /*3290*/  LEA R8, R6, UR5, 0x2 ;  /* 0x0000000506087c11 */ /* 0x000fe4000f8e10ff */
[----:B------:R-:W-:-:S03]  /*32a0*/  IADD3 R6, PT, PT, -R7, RZ, RZ ;  /* 0x000000ff07067210 */ /* 0x000fc60007ffe1ff */
[----:B------:R-:W-:-:S07]  /*32b0*/  VIADD R7, R8, UR4 ;  /* 0x0000000408077c36 */ /* 0x000fce0008000000 */
.L_x_2425:
[----:B------:R-:W-:Y:S01]  /*32c0*/  IMAD R9, R18, UR7, RZ ;  /* 0x0000000712097c24 */ /* 0x000fe2000f8e02ff */
[----:B------:R-:W2:Y:S01]  /*32d0*/  LDS R8, [R7] ;  /* 0x0000000007087984 */ /* 0x000ea20000000800 */
[----:B-1----:R-:W-:Y:S01]  /*32e0*/  IABS R19, R3 ;  /* 0x0000000300137213 */ /* 0x002fe20000000000 */
[----:B------:R-:W-:Y:S01]  /*32f0*/  VIADD R4, R4, 0x8 ;  /* 0x0000000804047836 */ /* 0x000fe20000000000 */
[----:B------:R-:W-:Y:S02]  /*3300*/  IADD3 R6, PT, PT, R6, 0x8, RZ ;  /* 0x0000000806067810 */ /* 0x000fe40007ffe0ff */
[----:B------:R-:W-:Y:S02]  /*3310*/  LEA R9, R9, R0, 0x2 ;  /* 0x0000000009097211 */ /* 0x000fe400078e10ff */
[----:B------:R-:W-:Y:S02]  /*3320*/  ISETP.NE.AND P0, PT, R6, RZ, PT ;  /* 0x000000ff0600720c */ /* 0x000fe40003f05270 */
[----:B------:R-:W-:Y:S01]  /*3330*/  IADD3 R18, PT, PT, R18, 0x8, RZ ;  /* 0x0000000812127810 */ /* 0x000fe20007ffe0ff */
[----:B------:R1:W3:Y:S01]  /*3340*/  LDS R11, [R9+UR5] ;  /* 0x00000005090b7984 */ /* 0x0002e20008000800 */
[----:B------:R-:W-:-:S05]  /*3350*/  VIADD R10, R9, UR5 ;  /* 0x00000005090a7c36 */ /* 0x000fca0008000000 */
[----:B------:R4:W5:Y:S01]  /*3360*/  LDS R13, [R10+UR5] ;  /* 0x000000050a0d7984 */ /* 0x0009620008000800 */
[----:B------:R-:W-:-:S05]  /*3370*/  IADD3 R12, PT, PT, R10, UR5, RZ ;  /* 0x000000050a0c7c10 */ /* 0x000fca000fffe0ff */
[----:B------:R-:W0:Y:S01]  /*3380*/  LDS R17, [R12+UR5] ;  /* 0x000000050c117984 */ /* 0x000e220008000800 */
[----:B------:R-:W-:-:S04]  /*3390*/  VIADD R16, R12, UR5 ;  /* 0x000000050c107c36 */ /* 0x000fc80008000000 */
[----:B-1----:R-:W-:Y:S01]  /*33a0*/  VIADD R9, R16, UR5 ;  /* 0x0000000510097c36 */ /* 0x002fe20008000000 */
[----:B------:R-:W1:Y:S04]  /*33b0*/  LDS R3, [R16+UR5] ;  /* 0x0000000510037984 */ /* 0x000e680008000800 */
[----:B----4-:R-:W-:Y:S02]  /*33c0*/  IADD3 R10, PT, PT, R9, UR5, RZ ;  /* 0x00000005090a7c10 */ /* 0x010fe4000fffe0ff */
[----:B--2---:R-:W-:-:S04]  /*33d0*/  IABS R8, R8 ;  /* 0x0000000800087213 */ /* 0x004fc80000000000 */
[----:B------:R-:W-:-:S04]  /*33e0*/  IADD3 R8, PT, PT, R8, R19, RZ ;  /* 0x0000001308087210 */ /* 0x000fc80007ffe0ff */
[----:B------:R-:W-:Y:S02]  /*33f0*/  IABS R19, R8 ;  /* 0x0000000800137213 */ /* 0x000fe40000000000 */
[----:B---3--:R-:W-:-:S04]  /*3400*/  IABS R11, R11 ;  /* 0x0000000b000b7213 */ /* 0x008fc80000000000 */
[----:B------:R-:W-:Y:S02]  /*3410*/  MOV R8, R11 ;  /* 0x0000000b00087202 */ /* 0x000fe40000000f00 */
[----:B------:R2:W3:Y:S01]  /*3420*/  LDS R11, [R9+UR5] ;  /* 0x00000005090b7984 */ /* 0x0004e20008000800 */
[----:B-----5:R-:W-:Y:S02]  /*3430*/  IABS R13, R13 ;  /* 0x0000000d000d7213 */ /* 0x020fe40000000000 */
[----:B------:R-:W-:Y:S01]  /*3440*/  IMAD.IADD R8, R8, 0x1, R19 ;  /* 0x0000000108087824 */ /* 0x000fe200078e0213 */
[----:B0-----:R-:W-:-:S04]  /*3450*/  IABS R17, R17 ;  /* 0x0000001100117213 */ /* 0x001fc80000000000 */
[----:B------:R-:W-:Y:S01]  /*3460*/  IABS R12, R8 ;  /* 0x00000008000c7213 */ /* 0x000fe20000000000 */
[----:B------:R-:W-:Y:S01]  /*3470*/  IMAD.MOV.U32 R8, RZ, RZ, R13 ;  /* 0x000000ffff087224 */ /* 0x000fe200078e000d */
[----:B--2---:R-:W-:Y:S02]  /*3480*/  IADD3 R9, PT, PT, R10, UR5, RZ ;  /* 0x000000050a097c10 */ /* 0x004fe4000fffe0ff */
[----:B------:R-:W-:Y:S02]  /*3490*/  MOV R13, R12 ;  /* 0x0000000c000d7202 */ /* 0x000fe40000000f00 */
[----:B------:R0:W2:Y:S01]  /*34a0*/  LDS R12, [R10+UR5] ;  /* 0x000000050a0c7984 */ /* 0x0000a20008000800 */
[----:B-1----:R-:W-:Y:S02]  /*34b0*/  IABS R3, R3 ;  /* 0x0000000300037213 */ /* 0x002fe40000000000 */
[----:B------:R-:W-:Y:S01]  /*34c0*/  IMAD.IADD R8, R8, 0x1, R13 ;  /* 0x0000000108087824 */ /* 0x000fe200078e020d */
[----:B------:R-:W1:Y:S04]  /*34d0*/  LDS R9, [R9+UR5] ;  /* 0x0000000509097984 */ /* 0x000e680008000800 */
[----:B------:R-:W-:Y:S01]  /*34e0*/  IABS R13, R8 ;  /* 0x00000008000d7213 */ /* 0x000fe20000000000 */
[----:B------:R-:W-:Y:S01]  /*34f0*/  IMAD.MOV.U32 R8, RZ, RZ, R17 ;  /* 0x000000ffff087224 */ /* 0x000fe200078e0011 */
[----:B0-----:R-:W0:Y:S04]  /*3500*/  LDC R10, c[0x0][0x360] ;  /* 0x0000d800ff0a7b82 */ /* 0x001e280000000800 */
[----:B------:R-:W-:-:S04]  /*3510*/  IADD3 R8, PT, PT, R8, R13, RZ ;  /* 0x0000000d08087210 */ /* 0x000fc80007ffe0ff */
[----:B------:R-:W-:-:S05]  /*3520*/  IABS R8, R8 ;  /* 0x0000000800087213 */ /* 0x000fca0000000000 */
[----:B------:R-:W-:Y:S01]  /*3530*/  IMAD.IADD R3, R3, 0x1, R8 ;  /* 0x0000000103037824 */ /* 0x000fe200078e0208 */
[----:B---3--:R-:W-:-:S04]  /*3540*/  IABS R11, R11 ;  /* 0x0000000b000b7213 */ /* 0x008fc80000000000 */
[----:B------:R-:W-:Y:S02]  /*3550*/  IABS R8, R3 ;  /* 0x0000000300087213 */ /* 0x000fe40000000000 */
[----:B------:R-:W-:Y:S02]  /*3560*/  MOV R3, R11 ;  /* 0x0000000b00037202 */ /* 0x000fe40000000f00 */
[----:B0-----:R-:W-:-:S03]  /*3570*/  LEA R7, R10, R7, 0x5 ;  /* 0x000000070a077211 */ /* 0x001fc600078e28ff */
[----:B------:R-:W-:Y:S01]  /*3580*/  IMAD.IADD R3, R3, 0x1, R8 ;  /* 0x0000000103037824 */ /* 0x000fe200078e0208 */
[----:B--2---:R-:W-:-:S04]  /*3590*/  IABS R12, R12 ;  /* 0x0000000c000c7213 */ /* 0x004fc80000000000 */
[----:B------:R-:W-:Y:S02]  /*35a0*/  IABS R8, R3 ;  /* 0x0000000300087213 */ /* 0x000fe40000000000 */
[----:B------:R-:W-:Y:S02]  /*35b0*/  MOV R3, R12 ;  /* 0x0000000c00037202 */ /* 0x000fe40000000f00 */
[----:B-1----:R-:W-:-:S03]  /*35c0*/  IABS R9, R9 ;  /* 0x0000000900097213 */ /* 0x002fc60000000000 */
[----:B------:R-:W-:-:S05]  /*35d0*/  IMAD.IADD R3, R3, 0x1, R8 ;  /* 0x0000000103037824 */ /* 0x000fca00078e0208 */
[----:B------:R-:W-:Y:S01]  /*35e0*/  IABS R8, R3 ;  /* 0x0000000300087213 */ /* 0x000fe20000000000 */
[----:B------:R-:W-:-:S05]  /*35f0*/  IMAD.MOV.U32 R3, RZ, RZ, R9 ;  /* 0x000000ffff037224 */ /* 0x000fca00078e0009 */
[----:B------:R-:W-:Y:S01]  /*3600*/  IADD3 R3, PT, PT, R3, R8, RZ ;  /* 0x0000000803037210 */ /* 0x000fe20007ffe0ff */
[----:B------:R-:W-:Y:S06]  /*3610*/  @P0 BRA `(.L_x_2425) ;  /* 0xfffffffc00280947 */ /* 0x000fec000383ffff */
[----:B------:R-:W-:-:S07]  /*3620*/  IADD3 R4, PT, PT, R4, 0x1, RZ ;  /* 0x0000000104047810 */ /* 0x000fce0007ffe0ff */
.L_x_2424:
        /* <DEDUP_REMOVED lines=8> */
[----:B-1----:R-:W-:Y:S01]  /*36b0*/  IABS R3, R3 ;  /* 0x0000000300037213 */ /* 0x002fe20000000000 */
[----:B------:R-:W-:Y:S02]  /*36c0*/  VIADD R4, R4, 0x4 ;  /* 0x0000000404047836 */ /* 0x000fe40000000000 */
[----:B------:R-:W-:-:S05]  /*36d0*/  IMAD R7, R7, 0x4, R0 ;  /* 0x0000000407077824 */ /* 0x000fca00078e0200 */
[----:B------:R-:W1:Y:S01]  /*36e0*/  LDS R2, [R7] ;  /* 0x0000000007027984 */ /* 0x000e620000000800 */
[----:B--2---:R-:W-:-:S04]  /*36f0*/  LEA R6, R12, R7, 0x2 ;  /* 0x000000070c067211 */ /* 0x004fc800078e10ff */
[C---:B------:R-:W-:Y:S01]  /*3700*/  LEA R9, R12.reuse, R6, 0x2 ;  /* 0x000000060c097211 */ /* 0x040fe200078e10ff */
[----:B------:R-:W2:Y:S04]  /*3710*/  LDS R8, [R6] ;  /* 0x0000000006087984 */ /* 0x000ea80000000800 */
[----:B------:R-:W3:Y:S01]  /*3720*/  LDS R10, [R9] ;  /* 0x00000000090a7984 */ /* 0x000ee20000000800 */
[----:B------:R-:W-:-:S06]  /*3730*/  IMAD R11, R12, 0x4, R9 ;  /* 0x000000040c0b7824 */ /* 0x000fcc00078e0209 */
[----:B------:R-:W4:Y:S01]  /*3740*/  LDS R11, [R11] ;  /* 0x000000000b0b7984 */ /* 0x000f220000000800 */
[----:B-1----:R-:W-:-:S04]  /*3750*/  IABS R2, R2 ;  /* 0x0000000200027213 */ /* 0x002fc80000000000 */
[----:B------:R-:W-:-:S04]  /*3760*/  IADD3 R2, PT, PT, R2, R3, RZ ;  /* 0x0000000302027210 */ /* 0x000fc80007ffe0ff */
[----:B------:R-:W-:Y:S02]  /*3770*/  IABS R3, R2 ;  /* 0x0000000200037213 */ /* 0x000fe40000000000 */
[----:B--2---:R-:W-:-:S04]  /*3780*/  IABS R8, R8 ;  /* 0x0000000800087213 */ /* 0x004fc80000000000 */
[----:B------:R-:W-:Y:S02]  /*3790*/  MOV R2, R8 ;  /* 0x0000000800027202 */ /* 0x000fe40000000f00 */
[----:B---3--:R-:W-:-:S03]  /*37a0*/  IABS R10, R10 ;  /* 0x0000000a000a7213 */ /* 0x008fc60000000000 */
[----:B------:R-:W-:-:S05]  /*37b0*/  IMAD.IADD R2, R2, 0x1, R3 ;  /* 0x0000000102027824 */ /* 0x000fca00078e0203 */
[----:B------:R-:W-:Y:S02]  /*37c0*/  IABS R3, R2 ;  /* 0x0000000200037213 */ /* 0x000fe40000000000 */
[----:B------:R-:W-:-:S04]  /*37d0*/  MOV R2, R10 ;  /* 0x0000000a00027202 */ /* 0x000fc80000000f00 */
[----:B------:R-:W-:Y:S02]  /*37e0*/  IADD3 R2, PT, PT, R2, R3, RZ ;  /* 0x0000000302027210 */ /* 0x000fe40007ffe0ff */
[----:B----4-:R-:W-:Y:S02]  /*37f0*/  IABS R3, R11 ;  /* 0x0000000b00037213 */ /* 0x010fe40000000000 */
[----:B------:R-:W-:-:S04]  /*3800*/  IABS R2, R2 ;  /* 0x0000000200027213 */ /* 0x000fc80000000000 */
[----:B------:R-:W-:-:S07]  /*3810*/  IADD3 R3, PT, PT, R3, R2, RZ ;  /* 0x0000000203037210 */ /* 0x000fce0007ffe0ff */
.L_x_2427:
[----:B------:R-:W-:Y:S05]  /*3820*/  @!P1 BRA `(.L_x_2426) ;  /* 0x00000000005c9947 */ /* 0x000fea0003800000 */
[----:B------:R-:W-:Y:S02]  /*3830*/  ISETP.NE.AND P0, PT, R13, 0x1, PT ;  /* 0x000000010d00780c */ /* 0x000fe40003f05270 */
[----:B------:R-:W-:-:S04]  /*3840*/  LOP3.LUT R5, R5, 0x1, RZ, 0xc0, !PT ;  /* 0x0000000105057812 */ /* 0x000fc800078ec0ff */
[----:B------:R-:W-:-:S07]  /*3850*/  ISETP.NE.U32.AND P1, PT, R5, 0x1, PT ;  /* 0x000000010500780c */ /* 0x000fce0003f25070 */
[----:B------:R-:W-:Y:S06]  /*3860*/  @!P0 BRA `(.L_x_2428) ;  /* 0x0000000000348947 */ /* 0x000fec0003800000 */
[----:B------:R-:W2:Y:S01]  /*3870*/  LDC R6, c[0x0][0x360] ;  /* 0x0000d800ff067b82 */ /* 0x000ea20000000800 */
[C---:B------:R-:W-:Y:S01]  /*3880*/  IMAD R5, R4.reuse, UR7, RZ ;  /* 0x0000000704057c24 */ /* 0x040fe2000f8e02ff */
[----:B-1----:R-:W-:Y:S02]  /*3890*/  IABS R3, R3 ;  /* 0x0000000300037213 */ /* 0x002fe40000000000 */
[----:B------:R-:W-:Y:S02]  /*38a0*/  IADD3 R4, PT, PT, R4, 0x2, RZ ;  /* 0x0000000204047810 */ /* 0x000fe40007ffe0ff */
[----:B------:R-:W-:-:S05]  /*38b0*/  LEA R5, R5, R0, 0x2 ;  /* 0x0000000005057211 */ /* 0x000fca00078e10ff */
[----:B------:R-:W1:Y:S01]  /*38c0*/  LDS R2, [R5] ;  /* 0x0000000005027984 */ /* 0x000e620000000800 */
[----:B--2---:R-:W-:-:S06]  /*38d0*/  IMAD R6, R6, 0x4, R5 ;  /* 0x0000000406067824 */ /* 0x004fcc00078e0205 */
[----:B------:R-:W2:Y:S01]  /*38e0*/  LDS R6, [R6] ;  /* 0x0000000006067984 */ /* 0x000ea20000000800 */
[----:B-1----:R-:W-:-:S04]  /*38f0*/  IABS R2, R2 ;  /* 0x0000000200027213 */ /* 0x002fc80000000000 */
[----:B------:R-:W-:-:S04]  /*3900*/  IADD3 R2, PT, PT, R2, R3, RZ ;  /* 0x0000000302027210 */ /* 0x000fc80007ffe0ff */
[----:B------:R-:W-:Y:S02]  /*3910*/  IABS R2, R2 ;  /* 0x0000000200027213 */ /* 0x000fe40000000000 */
[----:B--2---:R-:W-:-:S05]  /*3920*/  IABS R3, R6 ;  /* 0x0000000600037213 */ /* 0x004fca0000000000 */
[----:B------:R-:W-:-:S07]  /*3930*/  IMAD.IADD R3, R3, 0x1, R2 ;  /* 0x0000000103037824 */ /* 0x000fce00078e0202 */
.L_x_2428:
[----:B------:R-:W-:Y:S01]  /*3940*/  @!P1 IMAD R5, R4, UR7, RZ ;  /* 0x0000000704059c24 */ /* 0x000fe2000f8e02ff */
[----:B-1----:R-:W-:-:S04]  /*3950*/  @!P1 IABS R7, R3 ;  /* 0x0000000300079213 */ /* 0x002fc80000000000 */
[----:B------:R-:W-:-:S06]  /*3960*/  @!P1 LEA R5, R5, R0, 0x2 ;  /* 0x0000000005059211 */ /* 0x000fcc00078e10ff */
[----:B------:R-:W1:Y:S02]  /*3970*/  @!P1 LDS R5, [R5] ;  /* 0x0000000005059984 */ /* 0x000e640000000800 */
[----:B-1----:R-:W-:-:S04]  /*3980*/  @!P1 IABS R2, R5 ;  /* 0x0000000500029213 */ /* 0x002fc80000000000 */
[----:B------:R-:W-:-:S07]  /*3990*/  @!P1 IADD3 R3, PT, PT, R7, R2, RZ ;  /* 0x0000000207039210 */ /* 0x000fce0007ffe0ff */
.L_x_2426:
[----:B-1----:R1:W-:Y:S02]  /*39a0*/  STS [R0], R3 ;  /* 0x0000000300007388 */ /* 0x0023e40000000800 */
.L_x_2423:
        /* <DEDUP_REMOVED lines=9> */
        .weak           $__internal_54_$__cuda_sm20_div_s64
        .type           $__internal_54_$__cuda_sm20_div_s64,@function
        .size           $__internal_54_$__cuda_sm20_div_s64,($__internal_55_$__cuda_sm20_rem_s64 - $__internal_54_$__cuda_sm20_div_s64)
$__internal_54_$__cuda_sm20_div_s64:
        /* <DEDUP_REMOVED lines=82> */
[----:B------:R-:W-:Y:S06]  /*3f60*/  RET.REL.NODEC R8 `(contiguous_reducel13_i32) ;  /* 0xffffffc008247950 */ /* 0x000fec0003c3ffff */
        .weak           $__internal_55_$__cuda_sm20_rem_s64
        .type           $__internal_55_$__cuda_sm20_rem_s64,@function
        .size           $__internal_55_$__cuda_sm20_rem_s64,(.L_x_32258 - $__internal_55_$__cuda_sm20_rem_s64)
$__internal_55_$__cuda_sm20_rem_s64:
        /* <DEDUP_REMOVED lines=66> */
[----:B------:R-:W-:Y:S06]  /*4390*/  RET.REL.NODEC R8 `(contiguous_reducel13_i32) ;  /* 0xffffffbc08187950 */ /* 0x000fec0003c3ffff */
.L_x_2429:
        /* <DEDUP_REMOVED lines=14> */
.L_x_32258:


//--------------------- .text.contiguous_reducel122_i32 --------------------------
	.section	.text.contiguous_reducel122_i32,"ax",@progbits
	.align	128
        .global         contiguous_reducel122_i32
        .type           contiguous_reducel122_i32,@function
        .size           contiguous_reducel122_i32,(.L_x_32961 - contiguous_reducel122_i32)
        .other          contiguous_reducel122_i32,@"STO_CUDA_ENTRY STV_DEFAULT"
contiguous_reducel122_i32:
.text.contiguous_reducel122_i32:
        /* <DEDUP_REMOVED lines=15> */
[----:B------:R0:W-:Y:S01]  /*00f0*/  STS [R0], RZ ;  /* 0x000000ff00007388 */ /* 0x0001e20000000800 */
        /* <DEDUP_REMOVED lines=15> */
[----:B------:R-:W2:Y:S04]  /*01f0*/  LDG.E R6, desc[UR12][R6.64] ;  /* 0x0000000c06067981 */ /* 0x000ea8000c1e1900 */
[----:B------:R-:W3:Y:S01]  /*0200*/  LDG.E R10, desc[UR12][R10.64] ;  /* 0x0000000c0a0a7981 */ /* 0x000ee2000c1e1900 */
[----:B--2---:R-:W-:Y:S02]  /*0210*/  IABS R4, R6 ;  /* 0x0000000600047213 */ /* 0x004fe40000000000 */
[----:B---3--:R-:W-:-:S05]  /*0220*/  IABS R5, R10 ;  /* 0x0000000a00057213 */ /* 0x008fca0000000000 */
[----:B------:R-:W-:-:S05]  /*0230*/  IMAD.IADD R5, R5, 0x1, R4 ;  /* 0x0000000105057824 */ /* 0x000fca00078e0204 */
[----:B------:R1:W-:Y:S01]  /*0240*/  STS [R0], R5 ;  /* 0x0000000500007388 */ /* 0x0003e20000000800 */
[----:B------:R-:W-:Y:S05]  /*0250*/  BRA `(.L_x_2432) ;  /* 0x0000000000307947 */ /* 0x000fea0003800000 */
.L_x_2431:
        /* <DEDUP_REMOVED lines=10> */
[----:B------:R-:W2:Y:S04]  /*0300*/  LDG.E R7, desc[UR12][R6.64] ;  /* 0x0000000c06077981 */ /* 0x000ea8000c1e1900 */
[----:B--2---:R0:W-:Y:S02]  /*0310*/  STS [R0], R7 ;  /* 0x0000000700007388 */ /* 0x0041e40000000800 */
.L_x_2432:
[----:B------:R-:W-:Y:S05]  /*0320*/  BSYNC.RECONVERGENT B0 ;  /* 0x0000000000007941 */ /* 0x000fea0003800200 */
.L_x_2430:
[----:B------:R-:W-:Y:S01]  /*0330*/  BAR.SYNC.DEFER_BLOCKING 0x0 ;  /* 0x0000000000007b1d */ /* 0x000fe20000010000 */
[----:B------:R-:W-:Y:S02]  /*0340*/  ISETP.GE.U32.AND P1, PT, R3, 0x42, PT ;  /* 0x000000420300780c */ /* 0x000fe40003f26070 */
[----:B------:R-:W-:-:S11]  /*0350*/  ISETP.GT.U32.AND P0, PT, R2, 0x1f, PT ;  /* 0x0000001f0200780c */ /* 0x000fd60003f04070 */
[----:B------:R-:W-:Y:S05]  /*0360*/  @!P1 BRA `(.L_x_2433) ;  /* 0x0000000000349947 */ /* 0x000fea0003800000 */
.L_x_2434:
[----:B------:R-:W-:-:S04]  /*0370*/  SHF.R.U32.HI R9, RZ, 0x1, R3 ;  /* 0x00000001ff097819 */ /* 0x000fc80000011603 */
[----:B------:R-:W-:-:S13]  /*0380*/  ISETP.GE.U32.AND P1, PT, R2, R9, PT ;  /* 0x000000090200720c */ /* 0x000fda0003f26070 */
[----:B-1----:R-:W-:Y:S01]  /*0390*/  @!P1 IMAD R5, R9, 0x4, R0 ;  /* 0x0000000409059824 */ /* 0x002fe200078e0200 */
[----:B------:R-:W1:Y:S05]  /*03a0*/  @!P1 LDS R4, [R0] ;  /* 0x0000000000049984 */ /* 0x000e6a0000000800 */
[----:B------:R-:W0:Y:S01]  /*03b0*/  @!P1 LDS R5, [R5] ;  /* 0x0000000005059984 */ /* 0x000e220000000800 */
[----:B-1----:R-:W-:Y:S02]  /*03c0*/  @!P1 IABS R4, R4 ;  /* 0x0000000400049213 */ /* 0x002fe40000000000 */
[----:B0-----:R-:W-:-:S05]  /*03d0*/  @!P1 IABS R7, R5 ;  /* 0x0000000500079213 */ /* 0x001fca0000000000 */
[----:B------:R-:W-:-:S05]  /*03e0*/  @!P1 IMAD.IADD R7, R7, 0x1, R4 ;  /* 0x0000000107079824 */ /* 0x000fca00078e0204 */
[----:B------:R2:W-:Y:S01]  /*03f0*/  @!P1 STS [R0], R7 ;  /* 0x0000000700009388 */ /* 0x0005e20000000800 */
[----:B------:R-:W-:Y:S01]  /*0400*/  BAR.SYNC.DEFER_BLOCKING 0x0 ;  /* 0x0000000000007b1d */ /* 0x000fe20000010000 */
[----:B------:R-:W-:Y:S01]  /*0410*/  ISETP.GT.U32.AND P1, PT, R3, 0x83, PT ;  /* 0x000000830300780c */ /* 0x000fe20003f24070 */
[----:B------:R-:W-:-:S12]  /*0420*/  IMAD.MOV.U32 R3, RZ, RZ, R9 ;  /* 0x000000ffff037224 */ /* 0x000fd800078e0009 */
[----:B--2---:R-:W-:Y:S05]  /*0430*/  @P1 BRA `(.L_x_2434) ;  /* 0xfffffffc00cc1947 */ /* 0x004fea000383ffff */
.L_x_2433:
[----:B------:R-:W-:Y:S05]  /*0440*/  @P0 EXIT ;  /* 0x000000000000094d */ /* 0x000fea0003800000 */
[----:B------:R-:W1:Y:S01]  /*0450*/  LDS R3, [R0] ;  /* 0x0000000000037984 */ /* 0x000e620000000800 */
[----:B------:R-:W-:-:S03]  /*0460*/  ISETP.NE.AND P0, PT, R2, RZ, PT ;  /* 0x000000ff0200720c */ /* 0x000fc60003f05270 */
[----:B------:R-:W2:Y:S01]  /*0470*/  LDS R4, [R0+0x80] ;  /* 0x0000800000047984 */ /* 0x000ea20000000800 */
[----:B-1----:R-:W-:Y:S02]  /*0480*/  IABS R5, R3 ;  /* 0x0000000300057213 */ /* 0x002fe40000000000 */
[----:B--2---:R-:W-:-:S03]  /*0490*/  IABS R3, R4 ;  /* 0x0000000400037213 */ /* 0x004fc60000000000 */
[----:B------:R-:W-:-:S04]  /*04a0*/  IMAD.MOV.U32 R4, RZ, RZ, R5 ;  /* 0x000000ffff047224 */ /* 0x000fc800078e0005 */
[----:B------:R-:W-:-:S05]  /*04b0*/  IMAD.IADD R3, R3, 0x1, R4 ;  /* 0x0000000103037824 */ /* 0x000fca00078e0204 */
[----:B------:R-:W-:Y:S04]  /*04c0*/  STS [R0], R3 ;  /* 0x0000000300007388 */ /* 0x000fe80000000800 */
[----:B------:R-:W1:Y:S04]  /*04d0*/  LDS R4, [R0] ;  /* 0x0000000000047984 */ /* 0x000e680000000800 */
[----:B------:R-:W2:Y:S01]  /*04e0*/  LDS R5, [R0+0x40] ;  /* 0x0000400000057984 */ /* 0x000ea20000000800 */
[----:B-1----:R-:W-:Y:S02]  /*04f0*/  IABS R4, R4 ;  /* 0x0000000400047213 */ /* 0x002fe40000000000 */
[----:B--2---:R-:W-:-:S05]  /*0500*/  IABS R5, R5 ;  /* 0x0000000500057213 */ /* 0x004fca0000000000 */
        /* <DEDUP_REMOVED lines=25> */
[----:B------:R1:W-:Y:S01]  /*06a0*/  STS [R0], R5 ;  /* 0x0000000500007388 */ /* 0x0003e20000000800 */
        /* <DEDUP_REMOVED lines=8> */
[----:B-1----:R-:W1:Y:S01]  /*0730*/  LDS R5, [UR4] ;  /* 0x00000004ff057984 */ /* 0x002e620008000800 */
[----:B------:R-:W-:Y:S02]  /*0740*/  UMOV UR4, UR6 ;  /* 0x0000000600047c82 */ /* 0x000fe40008000000 */
[----:B---3--:R-:W-:-:S04]  /*0750*/  UIMAD.WIDE.U32 UR4, UR7, UR8, UR4 ;  /* 0x00000008070472a5 */ /* 0x008fc8000f8e0004 */
[----:B------:R-:W-:Y:S02]  /*0760*/  UIMAD UR7, UR7, UR9, UR5 ;  /* 0x00000009070772a4 */ /* 0x000fe4000f8e0205 */
[----:B----4-:R-:W-:-:S04]  /*0770*/  ULEA UR5, UP0, UR4, UR10, 0x2 ;  /* 0x0000000a04057291 */ /* 0x010fc8000f8010ff */
[----:B------:R-:W-:Y:S02]  /*0780*/  ULEA.HI.X UR4, UR4, UR11, UR7, 0x2, UP0 ;  /* 0x0000000b04047291 */ /* 0x000fe400080f1407 */
[----:B------:R-:W-:-:S04]  /*0790*/  IMAD.U32 R2, RZ, RZ, UR5 ;  /* 0x00000005ff027e24 */ /* 0x000fc8000f8e00ff */
[----:B------:R-:W-:-:S05]  /*07a0*/  IMAD.U32 R3, RZ, RZ, UR4 ;  /* 0x00000004ff037e24 */ /* 0x000fca000f8e00ff */
[----:B-1----:R-:W-:Y:S01]  /*07b0*/  STG.E desc[UR12][R2.64], R5 ;  /* 0x0000000502007986 */ /* 0x002fe2000c10190c */
[----:B------:R-:W-:Y:S05]  /*07c0*/  EXIT ;  /* 0x000000000000794d */ /* 0x000fea0003800000 */
.L_x_2435:
        /* <DEDUP_REMOVED lines=11> */
.L_x_32961:


//--------------------- .text.contiguous_reducel12_i32 --------------------------
	.section	.text.contiguous_reducel12_i32,"ax",@progbits
	.align	128
        .global         contiguous_reducel12_i32
        .type           contiguous_reducel12_i32,@function
        .size           contiguous_reducel12_i32,(.L_x_32260 - contiguous_reducel12_i32)
        .other          contiguous_reducel12_i32,@"STO_CUDA_ENTRY STV_DEFAULT"
contiguous_reducel12_i32:
.text.contiguous_reducel12_i32:
        /* <DEDUP_REMOVED lines=46> */
.L_x_2464:
        /* <DEDUP_REMOVED lines=32> */
.L_x_2441:
[----:B------:R-:W-:Y:S01]  /*04e0*/  MOV R26, R6 ;  /* 0x00000006001a7202 */ /* 0x000fe20000000f00 */
[----:B------:R-:W-:Y:S01]  /*04f0*/  IMAD.MOV.U32 R13, RZ, RZ, R7 ;  /* 0x000000ffff0d7224 */ /* 0x000fe200078e0007 */
[----:B------:R-:W-:Y:S01]  /*0500*/  MOV R14, R34 ;  /* 0x00000022000e7202 */ /* 0x000fe20000000f00 */
[----:B------:R-:W-:Y:S01]  /*0510*/  IMAD.MOV.U32 R11, RZ, RZ, R35 ;  /* 0x000000ffff0b7224 */ /* 0x000fe200078e0023 */
[----:B------:R-:W-:-:S07]  /*0520*/  MOV R12, 0x540 ;  /* 0x00000540000c7802 */ /* 0x000fce0000000f00 */
[----:B-1----:R-:W-:Y:S05]  /*0530*/  CALL.REL.NOINC `($__internal_56_$__cuda_sm20_div_s64) ;  /* 0x00000064009c7944 */ /* 0x002fea0003c00000 */
        /* <DEDUP_REMOVED lines=9> */
.L_x_2442:
[----:B------:R-:W-:Y:S05]  /*05d0*/  BSYNC.RECONVERGENT B1 ;  /* 0x0000000000017941 */ /* 0x000fea0003800200 */
.L_x_2440:
        /* <DEDUP_REMOVED lines=34> */
.L_x_2444:
[----:B------:R-:W-:Y:S01]  /*0800*/  IMAD.MOV.U32 R26, RZ, RZ, R20 ;  /* 0x000000ffff1a7224 */ /* 0x000fe200078e0014 */
[----:B------:R-:W-:Y:S01]  /*0810*/  MOV R13, R9 ;  /* 0x00000009000d7202 */ /* 0x000fe20000000f00 */
[----:B------:R-:W-:Y:S01]  /*0820*/  IMAD.MOV.U32 R14, RZ, RZ, R34 ;  /* 0x000000ffff0e7224 */ /* 0x000fe200078e0022 */
[----:B------:R-:W-:Y:S02]  /*0830*/  MOV R11, R35 ;  /* 0x00000023000b7202 */ /* 0x000fe40000000f00 */
[----:B------:R-:W-:-:S07]  /*0840*/  MOV R12, 0x860 ;  /* 0x00000860000c7802 */ /* 0x000fce0000000f00 */
[----:B------:R-:W-:Y:S05]  /*0850*/  CALL.REL.NOINC `($__internal_56_$__cuda_sm20_div_s64) ;  /* 0x0000006000d47944 */ /* 0x000fea0003c00000 */
        /* <DEDUP_REMOVED lines=9> */
.L_x_2445:
[----:B------:R-:W-:Y:S05]  /*08f0*/  BSYNC.RECONVERGENT B1 ;  /* 0x0000000000017941 */ /* 0x000fea0003800200 */
.L_x_2443:
        /* <DEDUP_REMOVED lines=33> */
.L_x_2447:
[----:B------:R-:W-:Y:S01]  /*0b10*/  IMAD.MOV.U32 R26, RZ, RZ, R36 ;  /* 0x000000ffff1a7224 */ /* 0x000fe200078e0024 */
[----:B------:R-:W-:Y:S01]  /*0b20*/  MOV R13, R37 ;  /* 0x00000025000d7202 */ /* 0x000fe20000000f00 */
[----:B------:R-:W-:Y:S01]  /*0b30*/  IMAD.MOV.U32 R14, RZ, RZ, R20 ;  /* 0x000000ffff0e7224 */ /* 0x000fe200078e0014 */
[----:B------:R-:W-:Y:S02]  /*0b40*/  MOV R11, R21 ;  /* 0x00000015000b7202 */ /* 0x000fe40000000f00 */
[----:B------:R-:W-:-:S07]  /*0b50*/  MOV R12, 0xb70 ;  /* 0x00000b70000c7802 */ /* 0x000fce0000000f00 */
[----:B------:R-:W-:Y:S05]  /*0b60*/  CALL.REL.NOINC `($__internal_56_$__cuda_sm20_div_s64) ;  /* 0x0000006000107944 */ /* 0x000fea0003c00000 */
        /* <DEDUP_REMOVED lines=10> */
.L_x_2448:
[----:B------:R-:W-:Y:S05]  /*0c10*/  BSYNC.RECONVERGENT B1 ;  /* 0x0000000000017941 */ /* 0x000fea0003800200 */
.L_x_2446:
        /* <DEDUP_REMOVED lines=35> */
.L_x_2450:
[----:B------:R-:W-:Y:S01]  /*0e50*/  MOV R26, R34 ;  /* 0x00000022001a7202 */ /* 0x000fe20000000f00 */
[----:B------:R-:W-:Y:S01]  /*0e60*/  IMAD.MOV.U32 R13, RZ, RZ, R35 ;  /* 0x000000ffff0d7224 */ /* 0x000fe200078e0023 */
[----:B------:R-:W-:Y:S01]  /*0e70*/  MOV R14, R20 ;  /* 0x00000014000e7202 */ /* 0x000fe20000000f00 */
[----:B------:R-:W-:Y:S01]  /*0e80*/  IMAD.MOV.U32 R11, RZ, RZ, R21 ;  /* 0x000000ffff0b7224 */ /* 0x000fe200078e0015 */
[----:B------:R-:W-:-:S07]  /*0e90*/  MOV R12, 0xeb0 ;  /* 0x00000eb0000c7802 */ /* 0x000fce0000000f00 */
[----:B------:R-:W-:Y:S05]  /*0ea0*/  CALL.REL.NOINC `($__internal_56_$__cuda_sm20_div_s64) ;  /* 0x0000005c00407944 */ /* 0x000fea0003c00000 */
        /* <DEDUP_REMOVED lines=11> */
.L_x_2451:
[----:B------:R-:W-:Y:S05]  /*0f60*/  BSYNC.RECONVERGENT B1 ;  /* 0x0000000000017941 */ /* 0x000fea0003800200 */
.L_x_2449:
        /* <DEDUP_REMOVED lines=36> */
.L_x_2453:
        /* <DEDUP_REMOVED lines=16> */
.L_x_2454:
[----:B------:R-:W-:Y:S05]  /*12b0*/  BSYNC.RECONVERGENT B1 ;  /* 0x0000000000017941 */ /* 0x000fea0003800200 */
.L_x_2452:
        /* <DEDUP_REMOVED lines=35> */
.L_x_2456:
        /* <DEDUP_REMOVED lines=17> */
.L_x_2457:
[----:B------:R-:W-:Y:S05]  /*1600*/  BSYNC.RECONVERGENT B1 ;  /* 0x0000000000017941 */ /* 0x000fea0003800200 */
.L_x_2455:
        /* <DEDUP_REMOVED lines=35> */
.L_x_2459:
        /* <DEDUP_REMOVED lines=16> */
.L_x_2460:
[----:B------:R-:W-:Y:S05]  /*1940*/  BSYNC.RECONVERGENT B1 ;  /* 0x0000000000017941 */ /* 0x000fea0003800200 */
.L_x_2458:
        /* <DEDUP_REMOVED lines=35> */
.L_x_2462:
        /* <DEDUP_REMOVED lines=16> */
.L_x_2463:
[----:B------:R-:W-:Y:S05]  /*1c80*/  BSYNC.RECONVERGENT B1 ;  /* 0x0000000000017941 */ /* 0x000fea0003800200 */
.L_x_2461:
        /* <DEDUP_REMOVED lines=8> */
.L_x_2439:
        /* <DEDUP_REMOVED lines=36> */
.L_x_2467:
[----:B------:R-:W-:Y:S01]  /*1f50*/  MOV R26, R6 ;  /* 0x00000006001a7202 */ /* 0x000fe20000000f00 */
[----:B------:R-:W-:Y:S01]  /*1f60*/  IMAD.MOV.U32 R13, RZ, RZ, R7 ;  /* 0x000000ffff0d7224 */ /* 0x000fe200078e0007 */
[----:B------:R-:W-:Y:S01]  /*1f70*/  MOV R14, R16 ;  /* 0x00000010000e7202 */ /* 0x000fe20000000f00 */
[----:B------:R-:W-:Y:S01]  /*1f80*/  IMAD.MOV.U32 R11, RZ, RZ, R17 ;  /* 0x000000ffff0b7224 */ /* 0x000fe200078e0011 */
[----:B------:R-:W-:-:S07]  /*1f90*/  MOV R12, 0x1fb0 ;  /* 0x00001fb0000c7802 */ /* 0x000fce0000000f00 */
[----:B------:R-:W-:Y:S05]  /*1fa0*/  CALL.REL.NOINC `($__internal_56_$__cuda_sm20_div_s64) ;  /* 0x0000004c00007944 */ /* 0x000fea0003c00000 */
        /* <DEDUP_REMOVED lines=9> */
.L_x_2468:
[----:B------:R-:W-:Y:S05]  /*2040*/  BSYNC.RECONVERGENT B1 ;  /* 0x0000000000017941 */ /* 0x000fea0003800200 */
.L_x_2466:
        /* <DEDUP_REMOVED lines=34> */
.L_x_2470:
        /* <DEDUP_REMOVED lines=17> */
.L_x_2471:
[----:B------:R-:W-:Y:S05]  /*2380*/  BSYNC.RECONVERGENT B1 ;  /* 0x0000000000017941 */ /* 0x000fea0003800200 */
.L_x_2469:
        /* <DEDUP_REMOVED lines=36> */
.L_x_2473:
        /* <DEDUP_REMOVED lines=16> */
.L_x_2474:
[----:B------:R-:W-:Y:S05]  /*26d0*/  BSYNC.RECONVERGENT B1 ;  /* 0x0000000000017941 */ /* 0x000fea0003800200 */
.L_x_2472:
        /* <DEDUP_REMOVED lines=35> */
.L_x_2476:
[----:B------:R-:W-:Y:S01]  /*2910*/  MOV R26, R18 ;  /* 0x00000012001a7202 */ /* 0x000fe20000000f00 */
[----:B------:R-:W-:Y:S01]  /*2920*/  IMAD.MOV.U32 R13, RZ, RZ, R19 ;  /* 0x000000ffff0d7224 */ /* 0x000fe200078e0013 */
[----:B------:R-:W-:Y:S01]  /*2930*/  MOV R14, R16 ;  /* 0x00000010000e7202 */ /* 0x000fe20000000f00 */
[----:B------:R-:W-:Y:S01]  /*2940*/  IMAD.MOV.U32 R11, RZ, RZ, R17 ;  /* 0x000000ffff0b7224 */ /* 0x000fe200078e0011 */
[----:B------:R-:W-:-:S07]  /*2950*/  MOV R12, 0x2970 ;  /* 0x00002970000c7802 */ /* 0x000fce0000000f00 */
[----:B------:R-:W-:Y:S05]  /*2960*/  CALL.REL.NOINC `($__internal_56_$__cuda_sm20_div_s64) ;  /* 0x0000004000907944 */ /* 0x000fea0003c00000 */
        /* <DEDUP_REMOVED lines=10> */
.L_x_2477:
[----:B------:R-:W-:Y:S05]  /*2a10*/  BSYNC.RECONVERGENT B1 ;  /* 0x0000000000017941 */ /* 0x000fea0003800200 */
.L_x_2475:
[----:B------:R-:W-:Y:S01]  /*2a20*/  MOV R36, R22 ;  /* 0x0000001600247202 */ /* 0x000fe20000000f00 */
[----:B------:R-:W-:Y:S02]  /*2a30*/  IMAD R11, R11, R38, RZ ;  /* 0x000000260b0b7224 */ /* 0x000fe400078e02ff */
[----:B------:R-:W-:Y:S02]  /*2a40*/  VIADD R8, R8, 0xfffffffe ;  /* 0xfffffffe08087836 */ /* 0x000fe40000000000 */
[----:B------:R-:W-:-:S04]  /*2a50*/  IMAD.WIDE.U32 R22, R38, R10, R36 ;  /* 0x0000000a26167225 */ /* 0x000fc800078e0024 */
[----:B------:R-:W-:-:S05]  /*2a60*/  IMAD R11, R39, R10, R11 ;  /* 0x0000000a270b7224 */ /* 0x000fca00078e020b */
[----:B------:R-:W-:-:S07]  /*2a70*/  IADD3 R23, PT, PT, R23, R11, RZ ;  /* 0x0000000b17177210 */ /* 0x000fce0007ffe0ff */
.L_x_2465:
        /* <DEDUP_REMOVED lines=30> */
.L_x_2479:
[----:B------:R-:W-:Y:S01]  /*2c60*/  MOV R18, R6 ;  /* 0x0000000600127202 */ /* 0x000fe20000000f00 */
[----:B------:R-:W-:Y:S01]  /*2c70*/  IMAD.MOV.U32 R19, RZ, RZ, R7 ;  /* 0x000000ffff137224 */ /* 0x000fe200078e0007 */
[----:B------:R-:W-:Y:S01]  /*2c80*/  MOV R24, R10 ;  /* 0x0000000a00187202 */ /* 0x000fe20000000f00 */
[----:B------:R-:W-:Y:S01]  /*2c90*/  IMAD.MOV.U32 R21, RZ, RZ, R11 ;  /* 0x000000ffff157224 */ /* 0x000fe200078e000b */
[----:B------:R-:W-:-:S07]  /*2ca0*/  MOV R26, 0x2cc0 ;  /* 0x00002cc0001a7802 */ /* 0x000fce0000000f00 */
[----:B------:R-:W-:Y:S05]  /*2cb0*/  CALL.REL.NOINC `($__internal_57_$__cuda_sm20_rem_s64) ;  /* 0x0000004400087944 */ /* 0x000fea0003c00000 */
.L_x_2480:
[----:B------:R-:W-:Y:S05]  /*2cc0*/  BSYNC.RECONVERGENT B1 ;  /* 0x0000000000017941 */ /* 0x000fea0003800200 */
.L_x_2478:
        /* <DEDUP_REMOVED lines=30> */
.L_x_2482:
[----:B------:R-:W-:Y:S01]  /*2eb0*/  MOV R24, R10 ;  /* 0x0000000a00187202 */ /* 0x000fe20000000f00 */
[----:B------:R-:W-:Y:S01]  /*2ec0*/  IMAD.MOV.U32 R21, RZ, RZ, R11 ;  /* 0x000000ffff157224 */ /* 0x000fe200078e000b */
[----:B------:R-:W-:Y:S01]  /*2ed0*/  MOV R18, R20 ;  /* 0x0000001400127202 */ /* 0x000fe20000000f00 */
[----:B------:R-:W-:Y:S01]  /*2ee0*/  IMAD.MOV.U32 R19, RZ, RZ, R9 ;  /* 0x000000ffff137224 */ /* 0x000fe200078e0009 */
[----:B------:R-:W-:-:S07]  /*2ef0*/  MOV R26, 0x2f10 ;  /* 0x00002f10001a7802 */ /* 0x000fce0000000f00 */
[----:B------:R-:W-:Y:S05]  /*2f00*/  CALL.REL.NOINC `($__internal_57_$__cuda_sm20_rem_s64) ;  /* 0x0000004000747944 */ /* 0x000fea0003c00000 */
.L_x_2483:
[----:B------:R-:W-:Y:S05]  /*2f10*/  BSYNC.RECONVERGENT B1 ;  /* 0x0000000000017941 */ /* 0x000fea0003800200 */
.L_x_2481:
[----:B------:R-:W-:Y:S02]  /*2f20*/  IMAD R7, R7, R16, RZ ;  /* 0x0000001007077224 */ /* 0x000fe400078e02ff */
[----:B------:R-:W-:-:S04]  /*2f30*/  IMAD.WIDE.U32 R22, R16, R6, R22 ;  /* 0x0000000610167225 */ /* 0x000fc800078e0016 */
[----:B------:R-:W-:-:S05]  /*2f40*/  IMAD R7, R17, R6, R7 ;  /* 0x0000000611077224 */ /* 0x000fca00078e0207 */
[----:B------:R-:W-:-:S07]  /*2f50*/  IADD3 R23, PT, PT, R23, R7, RZ ;  /* 0x0000000717177210 */ /* 0x000fce0007ffe0ff */
.L_x_2438:
[----:B------:R-:W0:Y:S02]  /*2f60*/  LDCU.64 UR4, c[0x0][0x388] ;  /* 0x00007100ff0477ac */ /* 0x000e240008000a00 */
[----:B0-----:R-:W-:Y:S02]  /*2f70*/  LEA R6, P0, R4, UR4, 0x2 ;  /* 0x0000000404067c11 */ /* 0x001fe4000f8010ff */
[----:B------:R-:W-:Y:S02]  /*2f80*/  LEA R8, P1, R22, UR4, 0x2 ;  /* 0x0000000416087c11 */ /* 0x000fe4000f8210ff */
        /* <DEDUP_REMOVED lines=9> */
.L_x_2437:
        /* <DEDUP_REMOVED lines=18> */
.L_x_2511:
        /* <DEDUP_REMOVED lines=30> */
.L_x_2488:
[----:B------:R-:W-:Y:S01]  /*3320*/  IMAD.MOV.U32 R26, RZ, RZ, R18 ;  /* 0x000000ffff1a7224 */ /* 0x000fe200078e0012 */
[----:B------:R-:W-:Y:S01]  /*3330*/  MOV R13, R19 ;  /* 0x00000013000d7202 */ /* 0x000fe20000000f00 */
[----:B------:R-:W-:Y:S01]  /*3340*/  IMAD.MOV.U32 R14, RZ, RZ, R20 ;  /* 0x000000ffff0e7224 */ /* 0x000fe200078e0014 */
[----:B------:R-:W-:Y:S02]  /*3350*/  MOV R11, R21 ;  /* 0x00000015000b7202 */ /* 0x000fe40000000f00 */
[----:B------:R-:W-:-:S07]  /*3360*/  MOV R12, 0x3380 ;  /* 0x00003380000c7802 */ /* 0x000fce0000000f00 */
[----:B-1----:R-:W-:Y:S05]  /*3370*/  CALL.REL.NOINC `($__internal_56_$__cuda_sm20_div_s64) ;  /* 0x00000038000c7944 */ /* 0x002fea0003c00000 */
        /* <DEDUP_REMOVED lines=9> */
.L_x_2489:
[----:B------:R-:W-:Y:S05]  /*3410*/  BSYNC.RECONVERGENT B1 ;  /* 0x0000000000017941 */ /* 0x000fea0003800200 */
.L_x_2487:
        /* <DEDUP_REMOVED lines=39> */
.L_x_2491:
[----:B------:R-:W-:Y:S01]  /*3690*/  IMAD.MOV.U32 R26, RZ, RZ, R36 ;  /* 0x000000ffff1a7224 */ /* 0x000fe200078e0024 */
[----:B------:R-:W-:Y:S01]  /*36a0*/  MOV R13, R37 ;  /* 0x00000025000d7202 */ /* 0x000fe20000000f00 */
[----:B------:R-:W-:Y:S01]  /*36b0*/  IMAD.MOV.U32 R14, RZ, RZ, R38 ;  /* 0x000000ffff0e7224 */ /* 0x000fe200078e0026 */
[----:B------:R-:W-:Y:S02]  /*36c0*/  MOV R11, R39 ;  /* 0x00000027000b7202 */ /* 0x000fe40000000f00 */
[----:B------:R-:W-:-:S07]  /*36d0*/  MOV R12, 0x36f0 ;  /* 0x000036f0000c7802 */ /* 0x000fce0000000f00 */
[----:B-1----:R-:W-:Y:S05]  /*36e0*/  CALL.REL.NOINC `($__internal_56_$__cuda_sm20_div_s64) ;  /* 0x0000003400307944 */ /* 0x002fea0003c00000 */
        /* <DEDUP_REMOVED lines=11> */
.L_x_2492:
[----:B------:R-:W-:Y:S05]  /*37a0*/  BSYNC.RECONVERGENT B1 ;  /* 0x0000000000017941 */ /* 0x000fea0003800200 */
.L_x_2490:
        /* <DEDUP_REMOVED lines=37> */
.L_x_2494:
        /* <DEDUP_REMOVED lines=17> */
.L_x_2495:
[----:B------:R-:W-:Y:S05]  /*3b10*/  BSYNC.RECONVERGENT B1 ;  /* 0x0000000000017941 */ /* 0x000fea0003800200 */
.L_x_2493:
        /* <DEDUP_REMOVED lines=38> */
.L_x_2497:
        /* <DEDUP_REMOVED lines=17> */
.L_x_2498:
[----:B------:R-:W-:Y:S05]  /*3e90*/  BSYNC.RECONVERGENT B1 ;  /* 0x0000000000017941 */ /* 0x000fea0003800200 */
.L_x_2496:
        /* <DEDUP_REMOVED lines=38> */
.L_x_2500:
        /* <DEDUP_REMOVED lines=17> */
.L_x_2501:
[----:B------:R-:W-:Y:S05]  /*4210*/  BSYNC.RECONVERGENT B1 ;  /* 0x0000000000017941 */ /* 0x000fea0003800200 */
.L_x_2499:
        /* <DEDUP_REMOVED lines=40> */
.L_x_2503:
        /* <DEDUP_REMOVED lines=17> */
.L_x_2504:
[----:B------:R-:W-:Y:S05]  /*45b0*/  BSYNC.RECONVERGENT B1 ;  /* 0x0000000000017941 */ /* 0x000fea0003800200 */
.L_x_2502:
        /* <DEDUP_REMOVED lines=40> */
.L_x_2506:
        /* <DEDUP_REMOVED lines=17> */
.L_x_2507:
[----:B------:R-:W-:Y:S05]  /*4950*/  BSYNC.RECONVERGENT B1 ;  /* 0x0000000000017941 */ /* 0x000fea0003800200 */
.L_x_2505:
        /* <DEDUP_REMOVED lines=38> */
.L_x_2509:
        /* <DEDUP_REMOVED lines=17> */
.L_x_2510:
[----:B------:R-:W-:Y:S05]  /*4cd0*/  BSYNC.RECONVERGENT B1 ;  /* 0x0000000000017941 */ /* 0x000fea0003800200 */
.L_x_2508:
        /* <DEDUP_REMOVED lines=15> */
.L_x_2486:
        /* <DEDUP_REMOVED lines=37> */
.L_x_2514:
        /* <DEDUP_REMOVED lines=15> */
.L_x_2515:
[----:B------:R-:W-:Y:S05]  /*5110*/  BSYNC.RECONVERGENT B1 ;  /* 0x0000000000017941 */ /* 0x000fea0003800200 */
.L_x_2513:
        /* <DEDUP_REMOVED lines=39> */
.L_x_2517:
        /* <DEDUP_REMOVED lines=17> */
.L_x_2518:
[----:B------:R-:W-:Y:S05]  /*54a0*/  BSYNC.RECONVERGENT B1 ;  /* 0x0000000000017941 */ /* 0x000fea0003800200 */
.L_x_2516:
        /* <DEDUP_REMOVED lines=40> */
.L_x_2520:
[----:B------:R-:W-:Y:S01]  /*5730*/  IMAD.MOV.U32 R26, RZ, RZ, R18 ;  /* 0x000000ffff1a7224 */ /* 0x000fe200078e0012 */
[----:B------:R-:W-:Y:S01]  /*5740*/  MOV R13, R19 ;  /* 0x00000013000d7202 */ /* 0x000fe20000000f00 */
[----:B------:R-:W-:Y:S01]  /*5750*/  IMAD.MOV.U32 R14, RZ, RZ, R20 ;  /* 0x000000ffff0e7224 */ /* 0x000fe200078e0014 */
[----:B------:R-:W-:Y:S02]  /*5760*/  MOV R11, R21 ;  /* 0x00000015000b7202 */ /* 0x000fe40000000f00 */
[----:B------:R-:W-:-:S07]  /*5770*/  MOV R12, 0x5790 ;  /* 0x00005790000c7802 */ /* 0x000fce0000000f00 */
[----:B------:R-:W-:Y:S05]  /*5780*/  CALL.REL.NOINC `($__internal_56_$__cuda_sm20_div_s64) ;  /* 0x0000001400087944 */ /* 0x000fea0003c00000 */
        /* <DEDUP_REMOVED lines=11> */
.L_x_2521:
[----:B------:R-:W-:Y:S05]  /*5840*/  BSYNC.RECONVERGENT B1 ;  /* 0x0000000000017941 */ /* 0x000fea0003800200 */
.L_x_2519:
        /* <DEDUP_REMOVED lines=40> */
.L_x_2523:
        /* <DEDUP_REMOVED lines=17> */
.L_x_2524:
[----:B------:R-:W-:Y:S05]  /*5be0*/  BSYNC.RECONVERGENT B1 ;  /* 0x0000000000017941 */ /* 0x000fea0003800200 */
.L_x_2522:
        /* <DEDUP_REMOVED lines=11> */
.L_x_2512:
        /* <DEDUP_REMOVED lines=35> */
.L_x_2527:
[----:B------:R-:W-:Y:S01]  /*5ed0*/  MOV R26, R18 ;  /* 0x00000012001a7202 */ /* 0x000fe20000000f00 */
[----:B------:R-:W-:Y:S01]  /*5ee0*/  IMAD.MOV.U32 R14, RZ, RZ, R4 ;  /* 0x000000ffff0e7224 */ /* 0x000fe200078e0004 */
[----:B------:R-:W-:Y:S02]  /*5ef0*/  MOV R13, R19 ;  /* 0x00000013000d7202 */ /* 0x000fe40000000f00 */
[----:B------:R-:W-:Y:S02]  /*5f00*/  MOV R11, R5 ;  /* 0x00000005000b7202 */ /* 0x000fe40000000f00 */
[----:B------:R-:W-:-:S07]  /*5f10*/  MOV R12, 0x5f30 ;  /* 0x00005f30000c7802 */ /* 0x000fce0000000f00 */
[----:B------:R-:W-:Y:S05]  /*5f20*/  CALL.REL.NOINC `($__internal_56_$__cuda_sm20_div_s64) ;  /* 0x0000000c00207944 */ /* 0x000fea0003c00000 */
[----:B------:R-:W-:-:S04]  /*5f30*/  IADD3 R13, P0, PT, RZ, -R24, RZ ;  /* 0x80000018ff0d7210 */ /* 0x000fc80007f1e0ff */
[----:B------:R-:W-:Y:S01]  /*5f40*/  IADD3.X R11, PT, PT, RZ, ~R25, RZ, P0, !PT ;  /* 0x80000019ff0b7210 */ /* 0x000fe200007fe4ff */
[----:B------:R-:W-:Y:S01]  /*5f50*/  IMAD.WIDE.U32 R6, R4, R13, R18 ;  /* 0x0000000d04067225 */ /* 0x000fe200078e0012 */
[----:B------:R-:W-:Y:S02]  /*5f60*/  MOV R18, R24 ;  /* 0x0000001800127202 */ /* 0x000fe40000000f00 */
[----:B------:R-:W-:Y:S01]  /*5f70*/  MOV R19, R25 ;  /* 0x0000001900137202 */ /* 0x000fe20000000f00 */
[----:B------:R-:W-:-:S04]  /*5f80*/  IMAD R11, R11, R4, RZ ;  /* 0x000000040b0b7224 */ /* 0x000fc800078e02ff */
[----:B------:R-:W-:-:S04]  /*5f90*/  IMAD R11, R5, R13, R11 ;  /* 0x0000000d050b7224 */ /* 0x000fc800078e020b */
[----:B------:R-:W-:-:S07]  /*5fa0*/  IMAD.IADD R11, R7, 0x1, R11 ;  /* 0x00000001070b7824 */ /* 0x000fce00078e020b */
.L_x_2528:
[----:B------:R-:W-:Y:S05]  /*5fb0*/  BSYNC.RECONVERGENT B1 ;  /* 0x0000000000017941 */ /* 0x000fea0003800200 */
.L_x_2526:
        /* <DEDUP_REMOVED lines=39> */
.L_x_2530:
[----:B------:R-:W-:Y:S01]  /*6230*/  MOV R26, R18 ;  /* 0x00000012001a7202 */ /* 0x000fe20000000f00 */
[----:B------:R-:W-:Y:S01]  /*6240*/  IMAD.MOV.U32 R14, RZ, RZ, R16 ;  /* 0x000000ffff0e7224 */ /* 0x000fe200078e0010 */
[----:B------:R-:W-:Y:S02]  /*6250*/  MOV R13, R19 ;  /* 0x00000013000d7202 */ /* 0x000fe40000000f00 */
[----:B------:R-:W-:Y:S02]  /*6260*/  MOV R11, R17 ;  /* 0x00000011000b7202 */ /* 0x000fe40000000f00 */
[----:B------:R-:W-:-:S07]  /*6270*/  MOV R12, 0x6290 ;  /* 0x00006290000c7802 */ /* 0x000fce0000000f00 */
[----:B------:R-:W-:Y:S05]  /*6280*/  CALL.REL.NOINC `($__internal_56_$__cuda_sm20_div_s64) ;  /* 0x0000000800487944 */ /* 0x000fea0003c00000 */
        /* <DEDUP_REMOVED lines=11> */
.L_x_2531:
[----:B------:R-:W-:Y:S05]  /*6340*/  BSYNC.RECONVERGENT B1 ;  /* 0x0000000000017941 */ /* 0x000fea0003800200 */
.L_x_2529:
        /* <DEDUP_REMOVED lines=11> */
.L_x_2525:
        /* <DEDUP_REMOVED lines=27> */
[----:B------:R-:W-:Y:S02]  /*65b0*/  @P0 IADD3 R7, PT, PT, -R20, R7, RZ ;  /* 0x0000000714070210 */ /* 0x000fe40007ffe1ff */
[----:B------:R-:W-:-:S05]  /*65c0*/  @!P1 LOP3.LUT R7, RZ, R20, RZ, 0x33, !PT ;  /* 0x00000014ff079212 */ /* 0x000fca00078e33ff */
[----:B------:R-:W-:Y:S01]  /*65d0*/  IMAD.MOV.U32 R4, RZ, RZ, R7 ;  /* 0x000000ffff047224 */ /* 0x000fe200078e0007 */
[----:B------:R-:W-:Y:S06]  /*65e0*/  BRA `(.L_x_2534) ;  /* 0x0000000000147947 */ /* 0x000fec0003800000 */
.L_x_2533:
[----:B------:R-:W-:Y:S02]  /*65f0*/  MOV R24, R20 ;  /* 0x0000001400187202 */ /* 0x000fe40000000f00 */
[----:B------:R-:W-:-:S07]  /*6600*/  MOV R26, 0x6620 ;  /* 0x00006620001a7802 */ /* 0x000fce0000000f00 */
[----:B------:R-:W-:Y:S05]  /*6610*/  CALL.REL.NOINC `($__internal_57_$__cuda_sm20_rem_s64) ;  /* 0x0000000800b07944 */ /* 0x000fea0003c00000 */
[----:B------:R-:W-:Y:S01]  /*6620*/  IMAD.MOV.U32 R4, RZ, RZ, R6 ;  /* 0x000000ffff047224 */ /* 0x000fe200078e0006 */
[----:B------:R-:W-:-:S07]  /*6630*/  MOV R5, R7 ;  /* 0x0000000700057202 */ /* 0x000fce0000000f00 */
.L_x_2534:
[----:B------:R-:W-:Y:S05]  /*6640*/  BSYNC.RECONVERGENT B1 ;  /* 0x0000000000017941 */ /* 0x000fea0003800200 */
.L_x_2532:
        /* <DEDUP_REMOVED lines=9> */
.L_x_2485:
[----:B------:R-:W2:Y:S04]  /*66e0*/  LDG.E R8, desc[UR12][R8.64] ;  /* 0x0000000c08087981 */ /* 0x000ea8000c1e1900 */
[----:B--2---:R1:W-:Y:S02]  /*66f0*/  STS [R3], R8 ;  /* 0x0000000803007388 */ /* 0x0043e40000000800 */
.L_x_2484:
[----:B------:R-:W-:Y:S05]  /*6700*/  BSYNC.RECONVERGENT B0 ;  /* 0x0000000000007941 */ /* 0x000fea0003800200 */
.L_x_2436:
[----:B------:R-:W-:Y:S01]  /*6710*/  BAR.SYNC.DEFER_BLOCKING 0x0 ;  /* 0x0000000000007b1d */ /* 0x000fe20000010000 */
[----:B------:R-:W-:Y:S02]  /*6720*/  ISETP.GE.U32.AND P0, PT, R2, 0x42, PT ;  /* 0x000000420200780c */ /* 0x000fe40003f06070 */
[----:B------:R-:W-:-:S11]  /*6730*/  ISETP.GT.U32.AND P1, PT, R0, 0x1f, PT ;  /* 0x0000001f0000780c */ /* 0x000fd60003f24070 */
[----:B------:R-:W-:Y:S05]  /*6740*/  @!P0 BRA `(.L_x_2535) ;  /* 0x0000000000348947 */ /* 0x000fea0003800000 */
.L_x_2536:
[----:B------:R-:W-:-:S04]  /*6750*/  SHF.R.U32.HI R6, RZ, 0x1, R2 ;  /* 0x00000001ff067819 */ /* 0x000fc80000011602 */
[----:B------:R-:W-:-:S13]  /*6760*/  ISETP.GE.U32.AND P0, PT, R0, R6, PT ;  /* 0x000000060000720c */ /* 0x000fda0003f06070 */
[----:B------:R-:W-:Y:S01]  /*6770*/  @!P0 IMAD R5, R6, 0x4, R3 ;  /* 0x0000000406058824 */ /* 0x000fe200078e0203 */
[----:B0-----:R-:W0:Y:S05]  /*6780*/  @!P0 LDS R4, [R3] ;  /* 0x0000000003048984 */ /* 0x001e2a0000000800 */
[----:B------:R-:W2:Y:S01]  /*6790*/  @!P0 LDS R5, [R5] ;  /* 0x0000000005058984 */ /* 0x000ea20000000800 */
[----:B0-----:R-:W-:Y:S02]  /*67a0*/  @!P0 IABS R7, R4 ;  /* 0x0000000400078213 */ /* 0x001fe40000000000 */
[----:B--2---:R-:W-:-:S04]  /*67b0*/  @!P0 IABS R4, R5 ;  /* 0x0000000500048213 */ /* 0x004fc80000000000 */
[----:B------:R-:W-:-:S05]  /*67c0*/  @!P0 IADD3 R4, PT, PT, R4, R7, RZ ;  /* 0x0000000704048210 */ /* 0x000fca0007ffe0ff */
[----:B------:R2:W-:Y:S01]  /*67d0*/  @!P0 STS [R3], R4 ;  /* 0x0000000403008388 */ /* 0x0005e20000000800 */
[----:B------:R-:W-:Y:S01]  /*67e0*/  BAR.SYNC.DEFER_BLOCKING 0x0 ;  /* 0x0000000000007b1d */ /* 0x000fe20000010000 */
[----:B------:R-:W-:Y:S02]  /*67f0*/  ISETP.GT.U32.AND P0, PT, R2, 0x83, PT ;  /* 0x000000830200780c */ /* 0x000fe40003f04070 */
[----:B------:R-:W-:-:S11]  /*6800*/  MOV R2, R6 ;  /* 0x0000000600027202 */ /* 0x000fd60000000f00 */
[----:B--2---:R-:W-:Y:S05]  /*6810*/  @P0 BRA `(.L_x_2536) ;  /* 0xfffffffc00cc0947 */ /* 0x004fea000383ffff */
.L_x_2535:
[----:B------:R-:W-:Y:S05]  /*6820*/  @P1 EXIT ;  /* 0x000000000000194d */ /* 0x000fea0003800000 */
[----:B------:R-:W2:Y:S01]  /*6830*/  LDS R2, [R3] ;  /* 0x0000000003027984 */ /* 0x000ea20000000800 */
[----:B------:R-:W-:-:S03]  /*6840*/  ISETP.NE.AND P0, PT, R0, RZ, PT ;  /* 0x000000ff0000720c */ /* 0x000fc60003f05270 */
[----:B0-----:R-:W0:Y:S01]  /*6850*/  LDS R4, [R3+0x80] ;  /* 0x0000800003047984 */ /* 0x001e220000000800 */
[----:B--2---:R-:W-:Y:S02]  /*6860*/  IABS R5, R2 ;  /* 0x0000000200057213 */ /* 0x004fe40000000000 */
[----:B0-----:R-:W-:-:S05]  /*6870*/  IABS R2, R4 ;  /* 0x0000000400027213 */ /* 0x001fca0000000000 */
[----:B------:R-:W-:-:S05]  /*6880*/  IMAD.IADD R2, R2, 0x1, R5 ;  /* 0x0000000102027824 */ /* 0x000fca00078e0205 */
[----:B------:R-:W-:Y:S04]  /*6890*/  STS [R3], R2 ;  /* 0x0000000203007388 */ /* 0x000fe80000000800 */
[----:B------:R-:W0:Y:S04]  /*68a0*/  LDS R4, [R3] ;  /* 0x0000000003047984 */ /* 0x000e280000000800 */
[----:B------:R-:W2:Y:S01]  /*68b0*/  LDS R5, [R3+0x40] ;  /* 0x0000400003057984 */ /* 0x000ea20000000800 */
[----:B0-----:R-:W-:Y:S02]  /*68c0*/  IABS R6, R4 ;  /* 0x0000000400067213 */ /* 0x001fe40000000000 */
[----:B--2---:R-:W-:-:S02]  /*68d0*/  IABS R4, R5 ;  /* 0x0000000500047213 */ /* 0x004fc40000000000 */
[----:B------:R-:W-:-:S04]  /*68e0*/  MOV R5, R6 ;  /* 0x0000000600057202 */ /* 0x000fc80000000f00 */
[----:B------:R-:W-:-:S05]  /*68f0*/  IADD3 R4, PT, PT, R4, R5, RZ ;  /* 0x0000000504047210 */ /* 0x000fca0007ffe0ff */
[----:B------:R-:W-:Y:S04]  /*6900*/  STS [R3], R4 ;  /* 0x0000000403007388 */ /* 0x000fe80000000800 */
[----:B------:R-:W0:Y:S04]  /*6910*/  LDS R5, [R3] ;  /* 0x0000000003057984 */ /* 0x000e280000000800 */
[----:B------:R-:W2:Y:S01]  /*6920*/  LDS R6, [R3+0x20] ;  /* 0x0000200003067984 */ /* 0x000ea20000000800 */
[----:B0-----:R-:W-:Y:S02]  /*6930*/  IABS R5, R5 ;  /* 0x0000000500057213 */ /* 0x001fe40000000000 */
[----:B--2---:R-:W-:-:S05]  /*6940*/  IABS R2, R6 ;  /* 0x0000000600027213 */ /* 0x004fca0000000000 */
[----:B------:R-:W-:-:S05]  /*6950*/  IMAD.IADD R2, R2, 0x1, R5 ;  /* 0x0000000102027824 */ /* 0x000fca00078e0205 */
[----:B------:R-:W-:Y:S04]  /*6960*/  STS [R3], R2 ;  /* 0x0000000203007388 */ /* 0x000fe80000000800 */
[----:B------:R-:W0:Y:S04]  /*6970*/  LDS R5, [R3] ;  /* 0x0000000003057984 */ /* 0x000e280000000800 */
[----:B------:R-:W2:Y:S01]  /*6980*/  LDS R6, [R3+0x10] ;  /* 0x0000100003067984 */ /* 0x000ea20000000800 */
[----:B0-----:R-:W-:Y:S02]  /*6990*/  IABS R5, R5 ;  /* 0x0000000500057213 */ /* 0x001fe40000000000 */
[----:B--2---:R-:W-:-:S04]  /*69a0*/  IABS R4, R6 ;  /* 0x0000000600047213 */ /* 0x004fc80000000000 */
[----:B------:R-:W-:-:S05]  /*69b0*/  IADD3 R4, PT, PT, R4, R5, RZ ;  /* 0x0000000504047210 */ /* 0x000fca0007ffe0ff */
        /* <DEDUP_REMOVED lines=21> */
[----:B------:R-:W2:Y:S01]  /*6b10*/  LDS R5, [UR4] ;  /* 0x00000004ff057984 */ /* 0x000ea20008000800 */
[----:B------:R-:W-:Y:S02]  /*6b20*/  UMOV UR4, UR6 ;  /* 0x0000000600047c82 */ /* 0x000fe40008000000 */
[----:B---3--:R-:W-:-:S04]  /*6b30*/  UIMAD.WIDE.U32 UR4, UR7, UR8, UR4 ;  /* 0x00000008070472a5 */ /* 0x008fc8000f8e0004 */
[----:B------:R-:W-:Y:S02]  /*6b40*/  UIMAD UR7, UR7, UR9, UR5 ;  /* 0x00000009070772a4 */ /* 0x000fe4000f8e0205 */
[----:B----4-:R-:W-:-:S04]  /*6b50*/  ULEA UR5, UP0, UR4, UR10, 0x2 ;  /* 0x0000000a04057291 */ /* 0x010fc8000f8010ff */
[----:B------:R-:W-:Y:S02]  /*6b60*/  ULEA.HI.X UR4, UR4, UR11, UR7, 0x2, UP0 ;  /* 0x0000000b04047291 */ /* 0x000fe400080f1407 */
[----:B------:R-:W-:-:S04]  /*6b70*/  MOV R2, UR5 ;  /* 0x0000000500027c02 */ /* 0x000fc80008000f00 */
[----:B01----:R-:W-:-:S05]  /*6b80*/  MOV R3, UR4 ;  /* 0x0000000400037c02 */ /* 0x003fca0008000f00 */
[----:B--2---:R-:W-:Y:S01]  /*6b90*/  STG.E desc[UR12][R2.64], R5 ;  /* 0x0000000502007986 */ /* 0x004fe2000c10190c */
[----:B------:R-:W-:Y:S05]  /*6ba0*/  EXIT ;  /* 0x000000000000794d */ /* 0x000fea0003800000 */
        .weak           $__internal_56_$__cuda_sm20_div_s64
        .type           $__internal_56_$__cuda_sm20_div_s64,@function
        .size           $__internal_56_$__cuda_sm20_div_s64,($__internal_57_$__cuda_sm20_rem_s64 - $__internal_56_$__cuda_sm20_div_s64)
$__internal_56_$__cuda_sm20_div_s64:
        /* <DEDUP_REMOVED lines=82> */
[----:B------:R-:W-:Y:S06]  /*70d0*/  RET.REL.NODEC R12 `(contiguous_reducel12_i32) ;  /* 0xffffff8c0cc87950 */ /* 0x000fec0003c3ffff */
        .weak           $__internal_57_$__cuda_sm20_rem_s64
        .type           $__internal_57_$__cuda_sm20_rem_s64,@function
        .size           $__internal_57_$__cuda_sm20_rem_s64,(.L_x_32260 - $__internal_57_$__cuda_sm20_rem_s64)
$__internal_57_$__cuda_sm20_rem_s64:
        /* <DEDUP_REMOVED lines=76> */
[----:B------:R-:W-:Y:S06]  /*75a0*/  RET.REL.NODEC R26 `(contiguous_reducel12_i32) ;  /* 0xffffff881a947950 */ /* 0x000fec0003c3ffff */
.L_x_2537:
        /* <DEDUP_REMOVED lines=13> */
.L_x_32260:


//--------------------- .text.uncontiguous_reducel1_i32 --------------------------
	.section	.text.uncontiguous_reducel1_i32,"ax",@progbits
	.align	128
        .global         uncontiguous_reducel1_i32
        .type           uncontiguous_reducel1_i32,@function
        .size           uncontiguous_reducel1_i32,(.L_x_32262 - uncontiguous_reducel1_i32)
        .other          uncontiguous_reducel1_i32,@"STO_CUDA_ENTRY STV_DEFAULT"
uncontiguous_reducel1_i32:
.text.uncontiguous_reducel1_i32:
        /* <DEDUP_REMOVED lines=41> */
.L_x_2566:
        /* <DEDUP_REMOVED lines=33> */
.L_x_2543:
[----:B------:R-:W-:Y:S01]  /*04a0*/  IMAD.MOV.U32 R29, RZ, RZ, R14 ;  /* 0x000000ffff1d7224 */ /* 0x000fe200078e000e */
[----:B------:R-:W-:Y:S01]  /*04b0*/  MOV R26, R15 ;  /* 0x0000000f001a7202 */ /* 0x000fe20000000f00 */
[----:B------:R-:W-:Y:S01]  /*04c0*/  IMAD.MOV.U32 R13, RZ, RZ, R16 ;  /* 0x000000ffff0d7224 */ /* 0x000fe200078e0010 */
[----:B------:R-:W-:Y:S02]  /*04d0*/  MOV R12, R17 ;  /* 0x00000011000c7202 */ /* 0x000fe40000000f00 */
[----:B------:R-:W-:-:S07]  /*04e0*/  MOV R11, 0x500 ;  /* 0x00000500000b7802 */ /* 0x000fce0000000f00 */
[----:B------:R-:W-:Y:S05]  /*04f0*/  CALL.REL.NOINC `($__internal_58_$__cuda_sm20_div_s64) ;  /* 0x0000006800147944 */ /* 0x000fea0003c00000 */
        /* <DEDUP_REMOVED lines=9> */
.L_x_2544:
[----:B------:R-:W-:Y:S05]  /*0590*/  BSYNC.RECONVERGENT B1 ;  /* 0x0000000000017941 */ /* 0x000fea0003800200 */
.L_x_2542:
        /* <DEDUP_REMOVED lines=36> */
.L_x_2546:
[----:B------:R-:W-:Y:S01]  /*07e0*/  IMAD.MOV.U32 R29, RZ, RZ, R7 ;  /* 0x000000ffff1d7224 */ /* 0x000fe200078e0007 */
[----:B------:R-:W-:Y:S01]  /*07f0*/  MOV R26, R8 ;  /* 0x00000008001a7202 */ /* 0x000fe20000000f00 */
[----:B------:R-:W-:Y:S01]  /*0800*/  IMAD.MOV.U32 R13, RZ, RZ, R16 ;  /* 0x000000ffff0d7224 */ /* 0x000fe200078e0010 */
[----:B------:R-:W-:Y:S02]  /*0810*/  MOV R12, R17 ;  /* 0x00000011000c7202 */ /* 0x000fe40000000f00 */
[----:B------:R-:W-:-:S07]  /*0820*/  MOV R11, 0x840 ;  /* 0x00000840000b7802 */ /* 0x000fce0000000f00 */
[----:B------:R-:W-:Y:S05]  /*0830*/  CALL.REL.NOINC `($__internal_58_$__cuda_sm20_div_s64) ;  /* 0x0000006400447944 */ /* 0x000fea0003c00000 */
        /* <DEDUP_REMOVED lines=10> */
.L_x_2547:
[----:B------:R-:W-:Y:S05]  /*08e0*/  BSYNC.RECONVERGENT B1 ;  /* 0x0000000000017941 */ /* 0x000fea0003800200 */
.L_x_2545:
        /* <DEDUP_REMOVED lines=37> */
.L_x_2549:
[----:B------:R-:W-:Y:S01]  /*0b40*/  MOV R29, R14 ;  /* 0x0000000e001d7202 */ /* 0x000fe20000000f00 */
[----:B------:R-:W-:Y:S01]  /*0b50*/  IMAD.MOV.U32 R26, RZ, RZ, R15 ;  /* 0x000000ffff1a7224 */ /* 0x000fe200078e000f */
[----:B------:R-:W-:Y:S01]  /*0b60*/  MOV R13, R16 ;  /* 0x00000010000d7202 */ /* 0x000fe20000000f00 */
[----:B------:R-:W-:Y:S01]  /*0b70*/  IMAD.MOV.U32 R12, RZ, RZ, R17 ;  /* 0x000000ffff0c7224 */ /* 0x000fe200078e0011 */
[----:B------:R-:W-:-:S07]  /*0b80*/  MOV R11, 0xba0 ;  /* 0x00000ba0000b7802 */ /* 0x000fce0000000f00 */
[----:B------:R-:W-:Y:S05]  /*0b90*/  CALL.REL.NOINC `($__internal_58_$__cuda_sm20_div_s64) ;  /* 0x00000060006c7944 */ /* 0x000fea0003c00000 */
        /* <DEDUP_REMOVED lines=10> */
.L_x_2550:
[----:B------:R-:W-:Y:S05]  /*0c40*/  BSYNC.RECONVERGENT B1 ;  /* 0x0000000000017941 */ /* 0x000fea0003800200 */
.L_x_2548:
        /* <DEDUP_REMOVED lines=34> */
.L_x_2552:
        /* <DEDUP_REMOVED lines=16> */
.L_x_2553:
[----:B------:R-:W-:Y:S05]  /*0f70*/  BSYNC.RECONVERGENT B1 ;  /* 0x0000000000017941 */ /* 0x000fea0003800200 */
.L_x_2551:
        /* <DEDUP_REMOVED lines=37> */
.L_x_2555:
        /* <DEDUP_REMOVED lines=17> */
.L_x_2556:
[----:B------:R-:W-:Y:S05]  /*12e0*/  BSYNC.RECONVERGENT B1 ;  /* 0x0000000000017941 */ /* 0x000fea0003800200 */
.L_x_2554:
        /* <DEDUP_REMOVED lines=35> */
.L_x_2558:
        /* <DEDUP_REMOVED lines=16> */
.L_x_2559:
[----:B------:R-:W-:Y:S05]  /*1620*/  BSYNC.RECONVERGENT B1 ;  /* 0x0000000000017941 */ /* 0x000fea0003800200 */
.L_x_2557:
        /* <DEDUP_REMOVED lines=36> */
.L_x_2561:
[----:B------:R-:W-:Y:S01]  /*1870*/  MOV R29, R14 ;  /* 0x0000000e001d7202 */ /* 0x000fe20000000f00 */
[----:B------:R-:W-:Y:S01]  /*1880*/  IMAD.MOV.U32 R26, RZ, RZ, R15 ;  /* 0x000000ffff1a7224 */ /* 0x000fe200078e000f */
[----:B------:R-:W-:Y:S01]  /*1890*/  MOV R13, R16 ;  /* 0x00000010000d7202 */ /* 0x000fe20000000f00 */
[----:B------:R-:W-:Y:S01]  /*18a0*/  IMAD.MOV.U32 R12, RZ, RZ, R17 ;  /* 0x000000ffff0c7224 */ /* 0x000fe200078e0011 */
[----:B------:R-:W-:-:S07]  /*18b0*/  MOV R11, 0x18d0 ;  /* 0x000018d0000b7802 */ /* 0x000fce0000000f00 */
[----:B------:R-:W-:Y:S05]  /*18c0*/  CALL.REL.NOINC `($__internal_58_$__cuda_sm20_div_s64) ;  /* 0x0000005400207944 */ /* 0x000fea0003c00000 */
        /* <DEDUP_REMOVED lines=11> */
.L_x_2562:
[----:B------:R-:W-:Y:S05]  /*1980*/  BSYNC.RECONVERGENT B1 ;  /* 0x0000000000017941 */ /* 0x000fea0003800200 */
.L_x_2560:
        /* <DEDUP_REMOVED lines=36> */
.L_x_2564:
        /* <DEDUP_REMOVED lines=17> */
.L_x_2565:
[----:B------:R-:W-:Y:S05]  /*1ce0*/  BSYNC.RECONVERGENT B1 ;  /* 0x0000000000017941 */ /* 0x000fea0003800200 */
.L_x_2563:
        /* <DEDUP_REMOVED lines=10> */
.L_x_2541:
        /* <DEDUP_REMOVED lines=36> */
.L_x_2569:
[----:B------:R-:W-:Y:S01]  /*1fd0*/  MOV R29, R14 ;  /* 0x0000000e001d7202 */ /* 0x000fe20000000f00 */
[----:B------:R-:W-:Y:S01]  /*1fe0*/  IMAD.MOV.U32 R26, RZ, RZ, R15 ;  /* 0x000000ffff1a7224 */ /* 0x000fe200078e000f */
[----:B------:R-:W-:Y:S01]  /*1ff0*/  MOV R13, R16 ;  /* 0x00000010000d7202 */ /* 0x000fe20000000f00 */
[----:B------:R-:W-:Y:S01]  /*2000*/  IMAD.MOV.U32 R12, RZ, RZ, R17 ;  /* 0x000000ffff0c7224 */ /* 0x000fe200078e0011 */
[----:B------:R-:W-:-:S07]  /*2010*/  MOV R11, 0x2030 ;  /* 0x00002030000b7802 */ /* 0x000fce0000000f00 */
[----:B------:R-:W-:Y:S05]  /*2020*/  CALL.REL.NOINC `($__internal_58_$__cuda_sm20_div_s64) ;  /* 0x0000004c00487944 */ /* 0x000fea0003c00000 */
        /* <DEDUP_REMOVED lines=9> */
.L_x_2570:
[----:B------:R-:W-:Y:S05]  /*20c0*/  BSYNC.RECONVERGENT B1 ;  /* 0x0000000000017941 */ /* 0x000fea0003800200 */
.L_x_2568:
        /* <DEDUP_REMOVED lines=36> */
.L_x_2572:
        /* <DEDUP_REMOVED lines=17> */
.L_x_2573:
[----:B------:R-:W-:Y:S05]  /*2420*/  BSYNC.RECONVERGENT B1 ;  /* 0x0000000000017941 */ /* 0x000fea0003800200 */
.L_x_2571:
        /* <DEDUP_REMOVED lines=38> */
.L_x_2575:
        /* <DEDUP_REMOVED lines=16> */
.L_x_2576:
[----:B------:R-:W-:Y:S05]  /*2790*/  BSYNC.RECONVERGENT B1 ;  /* 0x0000000000017941 */ /* 0x000fea0003800200 */
.L_x_2574:
        /* <DEDUP_REMOVED lines=36> */
.L_x_2578:
        /* <DEDUP_REMOVED lines=16> */
.L_x_2579:
[----:B------:R-:W-:Y:S05]  /*2ae0*/  BSYNC.RECONVERGENT B1 ;  /* 0x0000000000017941 */ /* 0x000fea0003800200 */
.L_x_2577:
[----:B------:R-:W-:Y:S01]  /*2af0*/  IMAD R5, R5, R38, RZ ;  /* 0x0000002605057224 */ /* 0x000fe200078e02ff */
[----:B------:R-:W-:Y:S01]  /*2b00*/  IADD3 R9, PT, PT, R9, -0x2, RZ ;  /* 0xfffffffe09097810 */ /* 0x000fe20007ffe0ff */
[----:B------:R-:W-:Y:S02]  /*2b10*/  IMAD.MOV.U32 R34, RZ, RZ, R20 ;  /* 0x000000ffff227224 */ /* 0x000fe400078e0014 */
[-C--:B------:R-:W-:Y:S02]  /*2b20*/  IMAD R5, R39, R10.reuse, R5 ;  /* 0x0000000a27057224 */ /* 0x080fe400078e0205 */
[----:B------:R-:W-:-:S04]  /*2b30*/  IMAD.WIDE.U32 R34, R38, R10, R34 ;  /* 0x0000000a26227225 */ /* 0x000fc800078e0022 */
[----:B------:R-:W-:Y:S01]  /*2b40*/  IMAD.IADD R6, R35, 0x1, R5 ;  /* 0x0000000123067824 */ /* 0x000fe200078e0205 */
[----:B------:R-:W-:-:S07]  /*2b50*/  MOV R5, R34 ;  /* 0x0000002200057202 */ /* 0x000fce0000000f00 */
.L_x_2567:
        /* <DEDUP_REMOVED lines=31> */
.L_x_2581:
[----:B------:R-:W-:Y:S01]  /*2d50*/  IMAD.MOV.U32 R20, RZ, RZ, R14 ;  /* 0x000000ffff147224 */ /* 0x000fe200078e000e */
[----:B------:R-:W-:Y:S01]  /*2d60*/  MOV R24, R15 ;  /* 0x0000000f00187202 */ /* 0x000fe20000000f00 */
[----:B------:R-:W-:Y:S01]  /*2d70*/  IMAD.MOV.U32 R21, RZ, RZ, R16 ;  /* 0x000000ffff157224 */ /* 0x000fe200078e0010 */
[----:B------:R-:W-:Y:S02]  /*2d80*/  MOV R22, R17 ;  /* 0x0000001100167202 */ /* 0x000fe40000000f00 */
[----:B------:R-:W-:-:S07]  /*2d90*/  MOV R23, 0x2db0 ;  /* 0x00002db000177802 */ /* 0x000fce0000000f00 */
[----:B------:R-:W-:Y:S05]  /*2da0*/  CALL.REL.NOINC `($__internal_59_$__cuda_sm20_rem_s64) ;  /* 0x0000004400387944 */ /* 0x000fea0003c00000 */
[----:B------:R-:W-:Y:S01]  /*2db0*/  IMAD.MOV.U32 R10, RZ, RZ, R12 ;  /* 0x000000ffff0a7224 */ /* 0x000fe200078e000c */
[----:B------:R-:W-:-:S07]  /*2dc0*/  MOV R11, R13 ;  /* 0x0000000d000b7202 */ /* 0x000fce0000000f00 */
.L_x_2582:
[----:B------:R-:W-:Y:S05]  /*2dd0*/  BSYNC.RECONVERGENT B1 ;  /* 0x0000000000017941 */ /* 0x000fea0003800200 */
.L_x_2580:
        /* <DEDUP_REMOVED lines=33> */
.L_x_2584:
[----:B------:R-:W-:Y:S01]  /*2ff0*/  MOV R21, R16 ;  /* 0x0000001000157202 */ /* 0x000fe20000000f00 */
[----:B------:R-:W-:Y:S01]  /*3000*/  IMAD.MOV.U32 R22, RZ, RZ, R17 ;  /* 0x000000ffff167224 */ /* 0x000fe200078e0011 */
[----:B------:R-:W-:Y:S01]  /*3010*/  MOV R20, R7 ;  /* 0x0000000700147202 */ /* 0x000fe20000000f00 */
[----:B------:R-:W-:Y:S01]  /*3020*/  IMAD.MOV.U32 R24, RZ, RZ, R8 ;  /* 0x000000ffff187224 */ /* 0x000fe200078e0008 */
[----:B------:R-:W-:-:S07]  /*3030*/  MOV R23, 0x3050 ;  /* 0x0000305000177802 */ /* 0x000fce0000000f00 */
[----:B------:R-:W-:Y:S05]  /*3040*/  CALL.REL.NOINC `($__internal_59_$__cuda_sm20_rem_s64) ;  /* 0x0000004000907944 */ /* 0x000fea0003c00000 */
[----:B------:R-:W-:Y:S01]  /*3050*/  MOV R8, R12 ;  /* 0x0000000c00087202 */ /* 0x000fe20000000f00 */
[----:B------:R-:W-:-:S07]  /*3060*/  IMAD.MOV.U32 R9, RZ, RZ, R13 ;  /* 0x000000ffff097224 */ /* 0x000fce00078e000d */
.L_x_2585:
[----:B------:R-:W-:Y:S05]  /*3070*/  BSYNC.RECONVERGENT B1 ;  /* 0x0000000000017941 */ /* 0x000fea0003800200 */
.L_x_2583:
[----:B------:R-:W-:Y:S01]  /*3080*/  MOV R10, R5 ;  /* 0x00000005000a7202 */ /* 0x000fe20000000f00 */
[----:B------:R-:W-:Y:S02]  /*3090*/  IMAD R7, R9, R18, RZ ;  /* 0x0000001209077224 */ /* 0x000fe400078e02ff */
[----:B------:R-:W-:Y:S02]  /*30a0*/  IMAD.MOV.U32 R11, RZ, RZ, R6 ;  /* 0x000000ffff0b7224 */ /* 0x000fe400078e0006 */
[-C--:B------:R-:W-:Y:S02]  /*30b0*/  IMAD R7, R19, R8.reuse, R7 ;  /* 0x0000000813077224 */ /* 0x080fe400078e0207 */
[----:B------:R-:W-:-:S04]  /*30c0*/  IMAD.WIDE.U32 R10, R18, R8, R10 ;  /* 0x00000008120a7225 */ /* 0x000fc800078e000a */
[----:B------:R-:W-:Y:S01]  /*30d0*/  IMAD.MOV.U32 R5, RZ, RZ, R10 ;  /* 0x000000ffff057224 */ /* 0x000fe200078e000a */
[----:B------:R-:W-:-:S07]  /*30e0*/  IADD3 R6, PT, PT, R11, R7, RZ ;  /* 0x000000070b067210 */ /* 0x000fce0007ffe0ff */
.L_x_2540:
        /* <DEDUP_REMOVED lines=8> */
[----:B---3--:R-:W-:-:S04]  /*3170*/  IABS R6, R10 ;  /* 0x0000000a00067213 */ /* 0x008fc80000000000 */
[----:B------:R-:W-:-:S05]  /*3180*/  IADD3 R6, PT, PT, R6, R5, RZ ;  /* 0x0000000506067210 */ /* 0x000fca0007ffe0ff */
[----:B------:R1:W-:Y:S01]  /*3190*/  STS [R3], R6 ;  /* 0x0000000603007388 */ /* 0x0003e20000000800 */
[----:B------:R-:W-:Y:S05]  /*31a0*/  BRA `(.L_x_2586) ;  /* 0x0000003400e07947 */ /* 0x000fea0003800000 */
.L_x_2539:
        /* <DEDUP_REMOVED lines=20> */
.L_x_2613:
        /* <DEDUP_REMOVED lines=33> */
.L_x_2590:
[----:B------:R-:W-:Y:S01]  /*3500*/  MOV R29, R15 ;  /* 0x0000000f001d7202 */ /* 0x000fe20000000f00 */
[----:B------:R-:W-:Y:S01]  /*3510*/  IMAD.MOV.U32 R26, RZ, RZ, R14 ;  /* 0x000000ffff1a7224 */ /* 0x000fe200078e000e */
[----:B------:R-:W-:Y:S01]  /*3520*/  MOV R13, R34 ;  /* 0x00000022000d7202 */ /* 0x000fe20000000f00 */
[----:B------:R-:W-:Y:S01]  /*3530*/  IMAD.MOV.U32 R12, RZ, RZ, R35 ;  /* 0x000000ffff0c7224 */ /* 0x000fe200078e0023 */
[----:B------:R-:W-:-:S07]  /*3540*/  MOV R11, 0x3560 ;  /* 0x00003560000b7802 */ /* 0x000fce0000000f00 */
[----:B-123--:R-:W-:Y:S05]  /*3550*/  CALL.REL.NOINC `($__internal_58_$__cuda_sm20_div_s64) ;  /* 0x0000003400fc7944 */ /* 0x00efea0003c00000 */
        /* <DEDUP_REMOVED lines=11> */
.L_x_2591:
[----:B------:R-:W-:Y:S05]  /*3610*/  BSYNC.RECONVERGENT B1 ;  /* 0x0000000000017941 */ /* 0x000fea0003800200 */
.L_x_2589:
        /* <DEDUP_REMOVED lines=39> */
.L_x_2593:
[----:B------:R-:W-:Y:S01]  /*3890*/  MOV R29, R34 ;  /* 0x00000022001d7202 */ /* 0x000fe20000000f00 */
[----:B------:R-:W-:Y:S01]  /*38a0*/  IMAD.MOV.U32 R26, RZ, RZ, R35 ;  /* 0x000000ffff1a7224 */ /* 0x000fe200078e0023 */
[----:B------:R-:W-:Y:S01]  /*38b0*/  MOV R13, R36 ;  /* 0x00000024000d7202 */ /* 0x000fe20000000f00 */
[----:B------:R-:W-:Y:S01]  /*38c0*/  IMAD.MOV.U32 R12, RZ, RZ, R37 ;  /* 0x000000ffff0c7224 */ /* 0x000fe200078e0025 */
[----:B------:R-:W-:-:S07]  /*38d0*/  MOV R11, 0x38f0 ;  /* 0x000038f0000b7802 */ /* 0x000fce0000000f00 */
[----:B-1----:R-:W-:Y:S05]  /*38e0*/  CALL.REL.NOINC `($__internal_58_$__cuda_sm20_div_s64) ;  /* 0x0000003400187944 */ /* 0x002fea0003c00000 */
        /* <DEDUP_REMOVED lines=11> */
.L_x_2594:
[----:B------:R-:W-:Y:S05]  /*39a0*/  BSYNC.RECONVERGENT B1 ;  /* 0x0000000000017941 */ /* 0x000fea0003800200 */
.L_x_2592:
        /* <DEDUP_REMOVED lines=38> */
.L_x_2596:
[----:B------:R-:W-:Y:S01]  /*3c10*/  IMAD.MOV.U32 R29, RZ, RZ, R34 ;  /* 0x000000ffff1d7224 */ /* 0x000fe200078e0022 */
[----:B------:R-:W-:Y:S01]  /*3c20*/  MOV R26, R35 ;  /* 0x00000023001a7202 */ /* 0x000fe20000000f00 */
[----:B------:R-:W-:Y:S01]  /*3c30*/  IMAD.MOV.U32 R13, RZ, RZ, R36 ;  /* 0x000000ffff0d7224 */ /* 0x000fe200078e0024 */
[----:B------:R-:W-:Y:S02]  /*3c40*/  MOV R12, R37 ;  /* 0x00000025000c7202 */ /* 0x000fe40000000f00 */
[----:B------:R-:W-:-:S07]  /*3c50*/  MOV R11, 0x3c70 ;  /* 0x00003c70000b7802 */ /* 0x000fce0000000f00 */
[----:B-1----:R-:W-:Y:S05]  /*3c60*/  CALL.REL.NOINC `($__internal_58_$__cuda_sm20_div_s64) ;  /* 0x0000003000387944 */ /* 0x002fea0003c00000 */
        /* <DEDUP_REMOVED lines=11> */
.L_x_2597:
[----:B------:R-:W-:Y:S05]  /*3d20*/  BSYNC.RECONVERGENT B1 ;  /* 0x0000000000017941 */ /* 0x000fea0003800200 */
.L_x_2595:
        /* <DEDUP_REMOVED lines=38> */
.L_x_2599:
        /* <DEDUP_REMOVED lines=17> */
.L_x_2600:
[----:B------:R-:W-:Y:S05]  /*40a0*/  BSYNC.RECONVERGENT B1 ;  /* 0x0000000000017941 */ /* 0x000fea0003800200 */
.L_x_2598:
        /* <DEDUP_REMOVED lines=39> */
.L_x_2602:
        /* <DEDUP_REMOVED lines=17> */
.L_x_2603:
[----:B------:R-:W-:Y:S05]  /*4430*/  BSYNC.RECONVERGENT B1 ;  /* 0x0000000000017941 */ /* 0x000fea0003800200 */
.L_x_2601:
        /* <DEDUP_REMOVED lines=38> */
.L_x_2605:
        /* <DEDUP_REMOVED lines=17> */
.L_x_2606:
[----:B------:R-:W-:Y:S05]  /*47b0*/  BSYNC.RECONVERGENT B1 ;  /* 0x0000000000017941 */ /* 0x000fea0003800200 */
.L_x_2604:
        /* <DEDUP_REMOVED lines=38> */
.L_x_2608:
        /* <DEDUP_REMOVED lines=17> */
.L_x_2609:
[----:B------:R-:W-:Y:S05]  /*4b30*/  BSYNC.RECONVERGENT B1 ;  /* 0x0000000000017941 */ /* 0x000fea0003800200 */
.L_x_2607:
        /* <DEDUP_REMOVED lines=36> */
.L_x_2611:
        /* <DEDUP_REMOVED lines=17> */
.L_x_2612:
[----:B------:R-:W-:Y:S05]  /*4e90*/  BSYNC.RECONVERGENT B1 ;  /* 0x0000000000017941 */ /* 0x000fea0003800200 */
.L_x_2610:
        /* <DEDUP_REMOVED lines=12> */
.L_x_2588:
        /* <DEDUP_REMOVED lines=35> */
.L_x_2616:
[----:B------:R-:W-:Y:S01]  /*5190*/  IMAD.MOV.U32 R29, RZ, RZ, R15 ;  /* 0x000000ffff1d7224 */ /* 0x000fe200078e000f */
[----:B------:R-:W-:Y:S01]  /*51a0*/  MOV R26, R14 ;  /* 0x0000000e001a7202 */ /* 0x000fe20000000f00 */
[----:B------:R-:W-:Y:S01]  /*51b0*/  IMAD.MOV.U32 R13, RZ, RZ, R16 ;  /* 0x000000ffff0d7224 */ /* 0x000fe200078e0010 */
[----:B------:R-:W-:Y:S02]  /*51c0*/  MOV R12, R17 ;  /* 0x00000011000c7202 */ /* 0x000fe40000000f00 */
[----:B------:R-:W-:-:S07]  /*51d0*/  MOV R11, 0x51f0 ;  /* 0x000051f0000b7802 */ /* 0x000fce0000000f00 */
[----:B------:R-:W-:Y:S05]  /*51e0*/  CALL.REL.NOINC `($__internal_58_$__cuda_sm20_div_s64) ;  /* 0x0000001800d87944 */ /* 0x000fea0003c00000 */
        /* <DEDUP_REMOVED lines=11> */
.L_x_2617:
[----:B------:R-:W-:Y:S05]  /*52a0*/  BSYNC.RECONVERGENT B1 ;  /* 0x0000000000017941 */ /* 0x000fea0003800200 */
.L_x_2615:
        /* <DEDUP_REMOVED lines=41> */
.L_x_2619:
        /* <DEDUP_REMOVED lines=17> */
.L_x_2620:
[----:B------:R-:W-:Y:S05]  /*5650*/  BSYNC.RECONVERGENT B1 ;  /* 0x0000000000017941 */ /* 0x000fea0003800200 */
.L_x_2618:
        /* <DEDUP_REMOVED lines=40> */
.L_x_2622:
        /* <DEDUP_REMOVED lines=17> */
.L_x_2623:
[----:B------:R-:W-:Y:S05]  /*59f0*/  BSYNC.RECONVERGENT B1 ;  /* 0x0000000000017941 */ /* 0x000fea0003800200 */
.L_x_2621:
        /* <DEDUP_REMOVED lines=39> */
.L_x_2625:
        /* <DEDUP_REMOVED lines=14> */
[----:B------:R-:W-:Y:S02]  /*5d50*/  MOV R15, R24 ;  /* 0x00000018000f7202 */ /* 0x000fe40000000f00 */
[----:B------:R-:W-:Y:S01]  /*5d60*/  MOV R13, R10 ;  /* 0x0000000a000d7202 */ /* 0x000fe20000000f00 */
[----:B------:R-:W-:-:S07]  /*5d70*/  IMAD.IADD R19, R11, 0x1, R19 ;  /* 0x000000010b137824 */ /* 0x000fce00078e0213 */
.L_x_2626:
[----:B------:R-:W-:Y:S05]  /*5d80*/  BSYNC.RECONVERGENT B1 ;  /* 0x0000000000017941 */ /* 0x000fea0003800200 */
.L_x_2624:
        /* <DEDUP_REMOVED lines=8> */
[----:B------:R-:W-:-:S04]  /*5e10*/  MOV R7, R12 ;  /* 0x0000000c00077202 */ /* 0x000fc80000000f00 */
[----:B------:R-:W-:-:S07]  /*5e20*/  IADD3 R6, PT, PT, R13, R19, RZ ;  /* 0x000000130d067210 */ /* 0x000fce0007ffe0ff */
.L_x_2614:
        /* <DEDUP_REMOVED lines=34> */
.L_x_2629:
[----:B------:R-:W-:Y:S01]  /*6050*/  MOV R29, R15 ;  /* 0x0000000f001d7202 */ /* 0x000fe20000000f00 */
[----:B------:R-:W-:Y:S01]  /*6060*/  IMAD.MOV.U32 R13, RZ, RZ, R16 ;  /* 0x000000ffff0d7224 */ /* 0x000fe200078e0010 */
[----:B------:R-:W-:Y:S02]  /*6070*/  MOV R26, R14 ;  /* 0x0000000e001a7202 */ /* 0x000fe40000000f00 */
[----:B------:R-:W-:Y:S02]  /*6080*/  MOV R12, R17 ;  /* 0x00000011000c7202 */ /* 0x000fe40000000f00 */
[----:B------:R-:W-:-:S07]  /*6090*/  MOV R11, 0x60b0 ;  /* 0x000060b0000b7802 */ /* 0x000fce0000000f00 */
[----:B------:R-:W-:Y:S05]  /*60a0*/  CALL.REL.NOINC `($__internal_58_$__cuda_sm20_div_s64) ;  /* 0x0000000c00287944 */ /* 0x000fea0003c00000 */
[----:B------:R-:W-:Y:S01]  /*60b0*/  IADD3 R13, P0, PT, RZ, -R24, RZ ;  /* 0x80000018ff0d7210 */ /* 0x000fe20007f1e0ff */
        /* <DEDUP_REMOVED lines=10> */
.L_x_2630:
[----:B------:R-:W-:Y:S05]  /*6160*/  BSYNC.RECONVERGENT B1 ;  /* 0x0000000000017941 */ /* 0x000fea0003800200 */
.L_x_2628:
        /* <DEDUP_REMOVED lines=41> */
.L_x_2632:
        /* <DEDUP_REMOVED lines=17> */
.L_x_2633:
[----:B------:R-:W-:Y:S05]  /*6510*/  BSYNC.RECONVERGENT B1 ;  /* 0x0000000000017941 */ /* 0x000fea0003800200 */
.L_x_2631:
        /* <DEDUP_REMOVED lines=10> */
.L_x_2627:
        /* <DEDUP_REMOVED lines=31> */
.L_x_2635:
[----:B------:R-:W-:Y:S01]  /*67b0*/  MOV R21, R10 ;  /* 0x0000000a00157202 */ /* 0x000fe20000000f00 */
[----:B------:R-:W-:Y:S01]  /*67c0*/  IMAD.MOV.U32 R22, RZ, RZ, R11 ;  /* 0x000000ffff167224 */ /* 0x000fe200078e000b */
[----:B------:R-:W-:Y:S02]  /*67d0*/  MOV R20, R15 ;  /* 0x0000000f00147202 */ /* 0x000fe40000000f00 */
[----:B------:R-:W-:Y:S02]  /*67e0*/  MOV R24, R14 ;  /* 0x0000000e00187202 */ /* 0x000fe40000000f00 */
[----:B------:R-:W-:-:S07]  /*67f0*/  MOV R23, 0x6810 ;  /* 0x0000681000177802 */ /* 0x000fce0000000f00 */
[----:B------:R-:W-:Y:S05]  /*6800*/  CALL.REL.NOINC `($__internal_59_$__cuda_sm20_rem_s64) ;  /* 0x0000000800a07944 */ /* 0x000fea0003c00000 */
[----:B------:R-:W-:Y:S01]  /*6810*/  IMAD.MOV.U32 R10, RZ, RZ, R12 ;  /* 0x000000ffff0a7224 */ /* 0x000fe200078e000c */
[----:B------:R-:W-:-:S07]  /*6820*/  MOV R11, R13 ;  /* 0x0000000d000b7202 */ /* 0x000fce0000000f00 */
.L_x_2636:
[----:B------:R-:W-:Y:S05]  /*6830*/  BSYNC.RECONVERGENT B1 ;  /* 0x0000000000017941 */ /* 0x000fea0003800200 */
.L_x_2634:
        /* <DEDUP_REMOVED lines=8> */
[----:B------:R-:W-:-:S04]  /*68c0*/  MOV R7, R12 ;  /* 0x0000000c00077202 */ /* 0x000fc80000000f00 */
[----:B------:R-:W-:-:S07]  /*68d0*/  IADD3 R6, PT, PT, R13, R5, RZ ;  /* 0x000000050d067210 */ /* 0x000fce0007ffe0ff */
.L_x_2587:
[----:B------:R-:W0:Y:S02]  /*68e0*/  LDCU.64 UR4, c[0x0][0x388] ;  /* 0x00007100ff0477ac */ /* 0x000e240008000a00 */
[----:B0-----:R-:W-:-:S04]  /*68f0*/  LEA R8, P0, R7, UR4, 0x2 ;  /* 0x0000000407087c11 */ /* 0x001fc8000f8010ff */
[----:B------:R-:W-:-:S05]  /*6900*/  LEA.HI.X R9, R7, UR5, R6, 0x2, P0 ;  /* 0x0000000507097c11 */ /* 0x000fca00080f1406 */
[----:B------:R-:W2:Y:S04]  /*6910*/  LDG.E R8, desc[UR6][R8.64] ;  /* 0x0000000608087981 */ /* 0x000ea8000c1e1900 */
[----:B--2---:R0:W-:Y:S02]  /*6920*/  STS [R3], R8 ;  /* 0x0000000803007388 */ /* 0x0041e40000000800 */
.L_x_2586:
[----:B------:R-:W-:Y:S05]  /*6930*/  BSYNC.RECONVERGENT B0 ;  /* 0x0000000000007941 */ /* 0x000fea0003800200 */
.L_x_2538:
[----:B------:R-:W-:Y:S01]  /*6940*/  BAR.SYNC.DEFER_BLOCKING 0x0 ;  /* 0x0000000000007b1d */ /* 0x000fe20000010000 */
[----:B------:R-:W-:Y:S02]  /*6950*/  ISETP.GE.U32.AND P0, PT, R4, 0x42, PT ;  /* 0x000000420400780c */ /* 0x000fe40003f06070 */
[----:B------:R-:W-:-:S11]  /*6960*/  ISETP.GT.U32.AND P1, PT, R2, 0x1f, PT ;  /* 0x0000001f0200780c */ /* 0x000fd60003f24070 */
[----:B------:R-:W-:Y:S05]  /*6970*/  @!P0 BRA `(.L_x_2637) ;  /* 0x0000000000348947 */ /* 0x000fea0003800000 */
.L_x_2638:
[----:B------:R-:W-:-:S04]  /*6980*/  SHF.R.U32.HI R7, RZ, 0x1, R4 ;  /* 0x00000001ff077819 */ /* 0x000fc80000011604 */
[----:B------:R-:W-:-:S13]  /*6990*/  ISETP.GE.U32.AND P0, PT, R2, R7, PT ;  /* 0x000000070200720c */ /* 0x000fda0003f06070 */
[----:B-1----:R-:W-:Y:S01]  /*69a0*/  @!P0 IMAD R6, R7, 0x4, R3 ;  /* 0x0000000407068824 */ /* 0x002fe200078e0203 */
[----:B------:R-:W1:Y:S05]  /*69b0*/  @!P0 LDS R5, [R3] ;  /* 0x0000000003058984 */ /* 0x000e6a0000000800 */
[----:B------:R-:W0:Y:S01]  /*69c0*/  @!P0 LDS R6, [R6] ;  /* 0x0000000006068984 */ /* 0x000e220000000800 */
[----:B-1----:R-:W-:Y:S02]  /*69d0*/  @!P0 IABS R5, R5 ;  /* 0x0000000500058213 */ /* 0x002fe40000000000 */
[----:B0-----:R-:W-:-:S04]  /*69e0*/  @!P0 IABS R8, R6 ;  /* 0x0000000600088213 */ /* 0x001fc80000000000 */
[----:B------:R-:W-:-:S05]  /*69f0*/  @!P0 IADD3 R8, PT, PT, R8, R5, RZ ;  /* 0x0000000508088210 */ /* 0x000fca0007ffe0ff */
[----:B------:R2:W-:Y:S01]  /*6a00*/  @!P0 STS [R3], R8 ;  /* 0x0000000803008388 */ /* 0x0005e20000000800 */
[----:B------:R-:W-:Y:S01]  /*6a10*/  BAR.SYNC.DEFER_BLOCKING 0x0 ;  /* 0x0000000000007b1d */ /* 0x000fe20000010000 */
[----:B------:R-:W-:Y:S02]  /*6a20*/  ISETP.GT.U32.AND P0, PT, R4, 0x83, PT ;  /* 0x000000830400780c */ /* 0x000fe40003f04070 */
[----:B------:R-:W-:-:S11]  /*6a30*/  MOV R4, R7 ;  /* 0x0000000700047202 */ /* 0x000fd60000000f00 */
[----:B--2---:R-:W-:Y:S05]  /*6a40*/  @P0 BRA `(.L_x_2638) ;  /* 0xfffffffc00cc0947 */ /* 0x004fea000383ffff */
.L_x_2637:
[----:B------:R-:W-:Y:S05]  /*6a50*/  @P1 EXIT ;  /* 0x000000000000194d */ /* 0x000fea0003800000 */
[----:B------:R-:W1:Y:S01]  /*6a60*/  LDS R4, [R3] ;  /* 0x0000000003047984 */ /* 0x000e620000000800 */
[----:B------:R-:W-:-:S03]  /*6a70*/  ISETP.NE.AND P0, PT, R2, RZ, PT ;  /* 0x000000ff0200720c */ /* 0x000fc60003f05270 */
[----:B------:R-:W2:Y:S01]  /*6a80*/  LDS R5, [R3+0x80] ;  /* 0x0000800003057984 */ /* 0x000ea20000000800 */
[----:B-1----:R-:W-:Y:S02]  /*6a90*/  IABS R6, R4 ;  /* 0x0000000400067213 */ /* 0x002fe40000000000 */
[----:B--2---:R-:W-:-:S03]  /*6aa0*/  IABS R4, R5 ;  /* 0x0000000500047213 */ /* 0x004fc60000000000 */
[----:B------:R-:W-:-:S05]  /*6ab0*/  IMAD.MOV.U32 R5, RZ, RZ, R6 ;  /* 0x000000ffff057224 */ /* 0x000fca00078e0006 */
[----:B------:R-:W-:-:S05]  /*6ac0*/  IADD3 R4, PT, PT, R4, R5, RZ ;  /* 0x0000000504047210 */ /* 0x000fca0007ffe0ff */
[----:B------:R-:W-:Y:S04]  /*6ad0*/  STS [R3], R4 ;  /* 0x0000000403007388 */ /* 0x000fe80000000800 */
[----:B------:R-:W1:Y:S04]  /*6ae0*/  LDS R5, [R3] ;  /* 0x0000000003057984 */ /* 0x000e680000000800 */
[----:B------:R-:W2:Y:S01]  /*6af0*/  LDS R6, [R3+0x40] ;  /* 0x0000400003067984 */ /* 0x000ea20000000800 */
[----:B-1----:R-:W-:Y:S02]  /*6b00*/  IABS R5, R5 ;  /* 0x0000000500057213 */ /* 0x002fe40000000000 */
[----:B--2---:R-:W-:-:S04]  /*6b10*/  IABS R6, R6 ;  /* 0x0000000600067213 */ /* 0x004fc80000000000 */
[----:B------:R-:W-:-:S05]  /*6b20*/  IADD3 R6, PT, PT, R6, R5, RZ ;  /* 0x0000000506067210 */ /* 0x000fca0007ffe0ff */
        /* <DEDUP_REMOVED lines=27> */
[----:B------:R-:W-:-:S07]  /*6ce0*/  UMOV UR4, 0x400 ;  /* 0x0000040000047882 */ /* 0x000fce0000000000 */
[----:B01----:R-:W0:Y:S01]  /*6cf0*/  LDC.64 R2, c[0x0][0x380] ;  /* 0x0000e000ff027b82 */ /* 0x003e220000000a00 */
[----:B--2---:R-:W-:Y:S01]  /*6d00*/  ULEA UR4, UR5, UR4, 0x18 ;  /* 0x0000000405047291 */ /* 0x004fe2000f8ec0ff */
[----:B0-----:R-:W-:-:S08]  /*6d10*/  IMAD.WIDE.U32 R2, R0, 0x4, R2 ;  /* 0x0000000400027825 */ /* 0x001fd000078e0002 */
[----:B------:R-:W0:Y:S04]  /*6d20*/  LDS R5, [UR4] ;  /* 0x00000004ff057984 */ /* 0x000e280008000800 */
[----:B0-----:R-:W-:Y:S01]  /*6d30*/  STG.E desc[UR6][R2.64], R5 ;  /* 0x0000000502007986 */ /* 0x001fe2000c101906 */
[----:B------:R-:W-:Y:S05]  /*6d40*/  EXIT ;  /* 0x000000000000794d */ /* 0x000fea0003800000 */
        .weak           $__internal_58_$__cuda_sm20_div_s64
        .type           $__internal_58_$__cuda_sm20_div_s64,@function
        .size           $__internal_58_$__cuda_sm20_div_s64,($__internal_59_$__cuda_sm20_rem_s64 - $__internal_58_$__cuda_sm20_div_s64)
$__internal_58_$__cuda_sm20_div_s64:
        /* <DEDUP_REMOVED lines=83> */
[----:B------:R-:W-:Y:S05]  /*7280*/  RET.REL.NODEC R12 `(uncontiguous_reducel1_i32) ;  /* 0xffffff8c0c5c7950 */ /* 0x000fea0003c3ffff */
        .weak           $__internal_59_$__cuda_sm20_rem_s64
        .type           $__internal_59_$__cuda_sm20_rem_s64,@function
        .size           $__internal_59_$__cuda_sm20_rem_s64,(.L_x_32262 - $__internal_59_$__cuda_sm20_rem_s64)
$__internal_59_$__cuda_sm20_rem_s64:
        /* <DEDUP_REMOVED lines=77> */
[----:B------:R-:W-:Y:S06]  /*7760*/  RET.REL.NODEC R10 `(uncontiguous_reducel1_i32) ;  /* 0xffffff880a247950 */ /* 0x000fec0003c3ffff */
.L_x_2639:
        /* <DEDUP_REMOVED lines=9> */
.L_x_32262:


//--------------------- .text.contiguous_reducel1_i32 --------------------------
	.section	.text.contiguous_reducel1_i32,"ax",@progbits
	.align	128
        .global         contiguous_reducel1_i32
        .type           contiguous_reducel1_i32,@function
        .size           contiguous_reducel1_i32,(.L_x_32964 - contiguous_reducel1_i32)
        .other          contiguous_reducel1_i32,@"STO_CUDA_ENTRY STV_DEFAULT"
contiguous_reducel1_i32:
.text.contiguous_reducel1_i32:
        /* <DEDUP_REMOVED lines=16> */
[----:B---3--:R-:W2:Y:S04]  /*0100*/  @!P0 LDG.E R6, desc[UR6][R6.64] ;  /* 0x0000000606068981 */ /* 0x008ea8000c1e1900 */
[----:B------:R-:W3:Y:S01]  /*0110*/  @!P0 LDG.E R4, desc[UR6][R4.64] ;  /* 0x0000000604048981 */ /* 0x000ee2000c1e1900 */
        /* <DEDUP_REMOVED lines=8> */
[----:B------:R-:W-:Y:S02]  /*01a0*/  ISETP.GE.U32.AND P2, PT, R8, 0x42, PT ;  /* 0x000000420800780c */ /* 0x000fe40003f46070 */
[----:B--2---:R-:W-:Y:S02]  /*01b0*/  @!P0 IABS R10, R6 ;  /* 0x00000006000a8213 */ /* 0x004fe40000000000 */
[----:B---3--:R-:W-:-:S05]  /*01c0*/  @!P0 IABS R11, R4 ;  /* 0x00000004000b8213 */ /* 0x008fca0000000000 */
[----:B------:R-:W-:-:S05]  /*01d0*/  @!P0 IMAD.IADD R4, R10, 0x1, R11 ;  /* 0x000000010a048824 */ /* 0x000fca00078e020b */
[----:B------:R0:W-:Y:S01]  /*01e0*/  @!P0 STS [R3], R4 ;  /* 0x0000000403008388 */ /* 0x0001e20000000800 */
[----:B------:R-:W-:Y:S05]  /*01f0*/  @!P0 BRA `(.L_x_2641) ;  /* 0x0000000000208947 */ /* 0x000fea0003800000 */
[----:B------:R-:W-:-:S04]  /*0200*/  ISETP.GE.U32.AND P0, PT, R9, UR10, PT ;  /* 0x0000000a09007c0c */ /* 0x000fc8000bf06070 */
[----:B------:R-:W-:-:S13]  /*0210*/  ISETP.GE.U32.AND.EX P0, PT, RZ, UR11, PT, P0 ;  /* 0x0000000bff007c0c */ /* 0x000fda000bf06100 */
[----:B------:R-:W-:Y:S05]  /*0220*/  @P0 BRA `(.L_x_2641) ;  /* 0x0000000000140947 */ /* 0x000fea0003800000 */
[----:B------:R-:W0:Y:S02]  /*0230*/  LDCU.64 UR4, c[0x0][0x388] ;  /* 0x00007100ff0477ac */ /* 0x000e240008000a00 */
[----:B0-----:R-:W-:-:S04]  /*0240*/  LEA R4, P0, R9, UR4, 0x2 ;  /* 0x0000000409047c11 */ /* 0x001fc8000f8010ff */
[----:B------:R-:W-:-:S05]  /*0250*/  LEA.HI.X R5, R9, UR5, RZ, 0x2, P0 ;  /* 0x0000000509057c11 */ /* 0x000fca00080f14ff */
[----:B------:R-:W2:Y:S04]  /*0260*/  LDG.E R4, desc[UR6][R4.64] ;  /* 0x0000000604047981 */ /* 0x000ea8000c1e1900 */
[----:B--2---:R1:W-:Y:S02]  /*0270*/  STS [R3], R4 ;  /* 0x0000000403007388 */ /* 0x0043e40000000800 */
.L_x_2641:
[----:B------:R-:W-:Y:S05]  /*0280*/  BSYNC.RECONVERGENT B0 ;  /* 0x0000000000007941 */ /* 0x000fea0003800200 */
.L_x_2640:
[----:B------:R-:W-:Y:S06]  /*0290*/  BAR.SYNC.DEFER_BLOCKING 0x0 ;  /* 0x0000000000007b1d */ /* 0x000fec0000010000 */
[----:B------:R-:W-:Y:S05]  /*02a0*/  @!P2 BRA `(.L_x_2642) ;  /* 0x000000000034a947 */ /* 0x000fea0003800000 */
.L_x_2643:
[----:B------:R-:W-:-:S04]  /*02b0*/  SHF.R.U32.HI R6, RZ, 0x1, R8 ;  /* 0x00000001ff067819 */ /* 0x000fc80000011608 */
[----:B------:R-:W-:-:S13]  /*02c0*/  ISETP.GE.U32.AND P0, PT, R2, R6, PT ;  /* 0x000000060200720c */ /* 0x000fda0003f06070 */
[----:B------:R-:W-:Y:S01]  /*02d0*/  @!P0 IMAD R5, R6, 0x4, R3 ;  /* 0x0000000406058824 */ /* 0x000fe200078e0203 */
[----:B01----:R-:W0:Y:S05]  /*02e0*/  @!P0 LDS R4, [R3] ;  /* 0x0000000003048984 */ /* 0x003e2a0000000800 */
[----:B------:R-:W1:Y:S01]  /*02f0*/  @!P0 LDS R5, [R5] ;  /* 0x0000000005058984 */ /* 0x000e620000000800 */
[----:B0-----:R-:W-:Y:S02]  /*0300*/  @!P0 IABS R7, R4 ;  /* 0x0000000400078213 */ /* 0x001fe40000000000 */
[----:B-1----:R-:W-:-:S05]  /*0310*/  @!P0 IABS R4, R5 ;  /* 0x0000000500048213 */ /* 0x002fca0000000000 */
[----:B------:R-:W-:-:S05]  /*0320*/  @!P0 IMAD.IADD R4, R4, 0x1, R7 ;  /* 0x0000000104048824 */ /* 0x000fca00078e0207 */
[----:B------:R2:W-:Y:S01]  /*0330*/  @!P0 STS [R3], R4 ;  /* 0x0000000403008388 */ /* 0x0005e20000000800 */
[----:B------:R-:W-:Y:S01]  /*0340*/  BAR.SYNC.DEFER_BLOCKING 0x0 ;  /* 0x0000000000007b1d */ /* 0x000fe20000010000 */
[----:B------:R-:W-:Y:S01]  /*0350*/  ISETP.GT.U32.AND P0, PT, R8, 0x83, PT ;  /* 0x000000830800780c */ /* 0x000fe20003f04070 */
[----:B------:R-:W-:-:S12]  /*0360*/  IMAD.MOV.U32 R8, RZ, RZ, R6 ;  /* 0x000000ffff087224 */ /* 0x000fd800078e0006 */
[----:B--2---:R-:W-:Y:S05]  /*0370*/  @P0 BRA `(.L_x_2643) ;  /* 0xfffffffc00cc0947 */ /* 0x004fea000383ffff */
.L_x_2642:
[----:B------:R-:W-:Y:S05]  /*0380*/  @P1 EXIT ;  /* 0x000000000000194d */ /* 0x000fea0003800000 */
[----:B01----:R-:W0:Y:S01]  /*0390*/  LDS R4, [R3] ;  /* 0x0000000003047984 */ /* 0x003e220000000800 */
[----:B------:R-:W-:-:S03]  /*03a0*/  ISETP.NE.AND P0, PT, R2, RZ, PT ;  /* 0x000000ff0200720c */ /* 0x000fc60003f05270 */
[----:B------:R-:W1:Y:S01]  /*03b0*/  LDS R5, [R3+0x80] ;  /* 0x0000800003057984 */ /* 0x000e620000000800 */
[----:B0-----:R-:W-:Y:S02]  /*03c0*/  IABS R6, R4 ;  /* 0x0000000400067213 */ /* 0x001fe40000000000 */
[----:B-1----:R-:W-:-:S03]  /*03d0*/  IABS R4, R5 ;  /* 0x0000000500047213 */ /* 0x002fc60000000000 */
[----:B------:R-:W-:-:S04]  /*03e0*/  IMAD.MOV.U32 R5, RZ, RZ, R6 ;  /* 0x000000ffff057224 */ /* 0x000fc800078e0006 */
[----:B------:R-:W-:-:S05]  /*03f0*/  IMAD.IADD R4, R4, 0x1, R5 ;  /* 0x0000000104047824 */ /* 0x000fca00078e0205 */
[----:B------:R-:W-:Y:S04]  /*0400*/  STS [R3], R4 ;  /* 0x0000000403007388 */ /* 0x000fe80000000800 */
[----:B------:R-:W0:Y:S04]  /*0410*/  LDS R5, [R3] ;  /* 0x0000000003057984 */ /* 0x000e280000000800 */
[----:B------:R-:W1:Y:S01]  /*0420*/  LDS R6, [R3+0x40] ;  /* 0x0000400003067984 */ /* 0x000e620000000800 */
[----:B0-----:R-:W-:Y:S02]  /*0430*/  IABS R5, R5 ;  /* 0x0000000500057213 */ /* 0x001fe40000000000 */
[----:B-1----:R-:W-:-:S05]  /*0440*/  IABS R6, R6 ;  /* 0x0000000600067213 */ /* 0x002fca0000000000 */
        /* <DEDUP_REMOVED lines=35> */
.L_x_2644:
        /* <DEDUP_REMOVED lines=16> */
.L_x_32964:


//--------------------- .text.contiguous_reducel133_i16 --------------------------
	.section	.text.contiguous_reducel133_i16,"ax",@progbits
	.align	128
        .global         contiguous_reducel133_i16
        .type           contiguous_reducel133_i16,@function
        .size           contiguous_reducel133_i16,(.L_x_32965 - contiguous_reducel133_i16)
        .other          contiguous_reducel133_i16,@"STO_CUDA_ENTRY STV_DEFAULT"
contiguous_reducel133_i16:
.text.contiguous_reducel133_i16:
        /* <DEDUP_REMOVED lines=32> */
[----:B01----:R-:W-:-:S06]  /*0200*/  @!P0 LEA R0, R13, UR4, 0x1 ;  /* 0x000000040d008c11 */ /* 0x003fcc000f8e08ff */
[----:B------:R-:W0:Y:S02]  /*0210*/  @!P0 LDS.U16 R0, [R0] ;  /* 0x0000000000008984 */ /* 0x000e240000000400 */
[----:B0-----:R-:W-:Y:S01]  /*0220*/  @!P0 PRMT R11, R0, 0x7610, R11 ;  /* 0x00007610000b8816 */ /* 0x001fe2000000000b */
[----:B------:R-:W-:Y:S06]  /*0230*/  @!P0 BRA `(.L_x_2645) ;  /* 0x0000000800cc8947 */ /* 0x000fec0003800000 */
[----:B------:R-:W-:Y:S01]  /*0240*/  LEA R0, R13, UR4, 0x1 ;  /* 0x000000040d007c11 */ /* 0x000fe2000f8e08ff */
[C---:B------:R-:W-:Y:S02]  /*0250*/  VIADD R6, R15.reuse, 0xfffffffe ;  /* 0xfffffffe0f067836 */ /* 0x040fe40000000000 */
[----:B------:R-:W-:Y:S02]  /*0260*/  IMAD.MOV.U32 R8, RZ, RZ, 0x1 ;  /* 0x00000001ff087424 */ /* 0x000fe400078e00ff */
[----:B------:R0:W1:Y:S01]  /*0270*/  LDS.U16 R11, [R0] ;  /* 0x00000000000b7984 */ /* 0x0000620000000400 */
[----:B------:R-:W-:Y:S01]  /*0280*/  ISETP.GE.U32.AND P0, PT, R6, 0x7, PT ;  /* 0x000000070600780c */ /* 0x000fe20003f06070 */
[----:B------:R-:W-:-:S05]  /*0290*/  VIADD R6, R15, 0xffffffff ;  /* 0xffffffff0f067836 */ /* 0x000fca0000000000 */
[----:B------:R-:W-:-:S07]  /*02a0*/  LOP3.LUT R7, R6, 0x7, RZ, 0xc0, !PT ;  /* 0x0000000706077812 */ /* 0x000fce00078ec0ff */
        /* <DEDUP_REMOVED lines=8> */
.L_x_2647:
[----:B------:R-:W0:Y:S01]  /*0330*/  LDS.U16 R14, [R10] ;  /* 0x000000000a0e7984 */ /* 0x000e220000000400 */
[----:B------:R-:W-:Y:S01]  /*0340*/  IMAD R13, R17, UR8, RZ ;  /* 0x00000008110d7c24 */ /* 0x000fe2000f8e02ff */
[----:B-1----:R-:W-:Y:S01]  /*0350*/  PRMT R11, R11, 0x9910, RZ ;  /* 0x000099100b0b7816 */ /* 0x002fe200000000ff */
[----:B------:R-:W-:Y:S02]  /*0360*/  VIADD R9, R9, 0x8 ;  /* 0x0000000809097836 */ /* 0x000fe40000000000 */
[----:B------:R-:W-:Y:S01]  /*0370*/  IMAD R13, R13, 0x2, R0 ;  /* 0x000000020d0d7824 */ /* 0x000fe200078e0200 */
[----:B------:R-:W-:Y:S01]  /*0380*/  IABS R11, R11 ;  /* 0x0000000b000b7213 */ /* 0x000fe20000000000 */
[----:B------:R-:W-:Y:S01]  /*0390*/  VIADD R8, R8, 0x8 ;  /* 0x0000000808087836 */ /* 0x000fe20000000000 */
[----:B------:R-:W-:Y:S01]  /*03a0*/  ISETP.NE.AND P0, PT, R9, RZ, PT ;  /* 0x000000ff0900720c */ /* 0x000fe20003f05270 */
[----:B------:R-:W-:Y:S01]  /*03b0*/  VIADD R15, R13, UR5 ;  /* 0x000000050d0f7c36 */ /* 0x000fe20008000000 */
[----:B------:R-:W1:Y:S01]  /*03c0*/  LDS.U16 R16, [R13+UR5] ;  /* 0x000000050d107984 */ /* 0x000e620008000400 */
[----:B------:R-:W-:-:S03]  /*03d0*/  VIADD R17, R17, 0x8 ;  /* 0x0000000811117836 */ /* 0x000fc60000000000 */
[----:B------:R2:W3:Y:S01]  /*03e0*/  LDS.U16 R12, [R15+UR5] ;  /* 0x000000050f0c7984 */ /* 0x0004e20008000400 */
[----:B0-----:R-:W-:Y:S01]  /*03f0*/  PRMT R18, R14, 0x9910, RZ ;  /* 0x000099100e127816 */ /* 0x001fe200000000ff */
[----:B------:R-:W-:-:S03]  /*0400*/  VIADD R14, R15, UR5 ;  /* 0x000000050f0e7c36 */ /* 0x000fc60008000000 */
[----:B------:R-:W-:Y:S01]  /*0410*/  IABS R19, R18 ;  /* 0x0000001200137213 */ /* 0x000fe20000000000 */
[----:B--2---:R-:W-:Y:S01]  /*0420*/  VIADD R15, R14, UR5 ;  /* 0x000000050e0f7c36 */ /* 0x004fe20008000000 */
[----:B------:R-:W-:Y:S02]  /*0430*/  PRMT R18, R11, 0x7710, RZ ;  /* 0x000077100b127816 */ /* 0x000fe400000000ff */
[----:B------:R-:W-:Y:S01]  /*0440*/  PRMT R19, R19, 0x7710, RZ ;  /* 0x0000771013137816 */ /* 0x000fe200000000ff */
[----:B------:R0:W2:Y:S01]  /*0450*/  LDS.U16 R11, [R14+UR5] ;  /* 0x000000050e0b7984 */ /* 0x0000a20008000400 */
[----:B-1----:R-:W-:-:S03]  /*0460*/  PRMT R16, R16, 0x9910, RZ ;  /* 0x0000991010107816 */ /* 0x002fc600000000ff */
[----:B------:R-:W-:Y:S01]  /*0470*/  IMAD.IADD R13, R18, 0x1, R19 ;  /* 0x00000001120d7824 */ /* 0x000fe200078e0213 */
[----:B------:R-:W-:Y:S02]  /*0480*/  IABS R19, R16 ;  /* 0x0000001000137213 */ /* 0x000fe40000000000 */
[----:B---3--:R-:W-:Y:S02]  /*0490*/  PRMT R12, R12, 0x9910, RZ ;  /* 0x000099100c0c7816 */ /* 0x008fe400000000ff */
[----:B------:R-:W-:Y:S02]  /*04a0*/  PRMT R13, R13, 0x9910, RZ ;  /* 0x000099100d0d7816 */ /* 0x000fe400000000ff */
[----:B------:R-:W-:Y:S02]  /*04b0*/  PRMT R19, R19, 0x7710, RZ ;  /* 0x0000771013137816 */ /* 0x000fe400000000ff */
[----:B------:R-:W-:Y:S02]  /*04c0*/  IABS R16, R13 ;  /* 0x0000000d00107213 */ /* 0x000fe40000000000 */
[----:B------:R1:W3:Y:S02]  /*04d0*/  LDS.U16 R13, [R15+UR5] ;  /* 0x000000050f0d7984 */ /* 0x0002e40008000400 */
[----:B------:R-:W-:-:S05]  /*04e0*/  PRMT R16, R16, 0x7710, RZ ;  /* 0x0000771010107816 */ /* 0x000fca00000000ff */
[----:B0-----:R-:W-:Y:S01]  /*04f0*/  IMAD.IADD R14, R16, 0x1, R19 ;  /* 0x00000001100e7824 */ /* 0x001fe200078e0213 */
[----:B------:R-:W-:Y:S01]  /*0500*/  IABS R19, R12 ;  /* 0x0000000c00137213 */ /* 0x000fe20000000000 */
[----:B------:R-:W-:-:S03]  /*0510*/  VIADD R16, R15, UR5 ;  /* 0x000000050f107c36 */ /* 0x000fc60008000000 */
[----:B------:R-:W-:Y:S01]  /*0520*/  PRMT R14, R14, 0x9910, RZ ;  /* 0x000099100e0e7816 */ /* 0x000fe200000000ff */
[----:B-1----:R-:W-:Y:S01]  /*0530*/  VIADD R15, R16, UR5 ;  /* 0x00000005100f7c36 */ /* 0x002fe20008000000 */
[----:B------:R-:W-:Y:S01]  /*0540*/  PRMT R19, R19, 0x7710, RZ ;  /* 0x0000771013137816 */ /* 0x000fe200000000ff */
[----:B------:R3:W0:Y:S01]  /*0550*/  LDS.U16 R12, [R16+UR5] ;  /* 0x00000005100c7984 */ /* 0x0006220008000400 */
[----:B------:R-:W-:-:S04]  /*0560*/  IABS R14, R14 ;  /* 0x0000000e000e7213 */ /* 0x000fc80000000000 */
[----:B------:R-:W-:-:S05]  /*0570*/  PRMT R14, R14, 0x7710, RZ ;  /* 0x000077100e0e7816 */ /* 0x000fca00000000ff */
[----:B------:R-:W-:Y:S01]  /*0580*/  IMAD.IADD R14, R14, 0x1, R19 ;  /* 0x000000010e0e7824 */ /* 0x000fe200078e0213 */
[----:B--2---:R-:W-:-:S04]  /*0590*/  PRMT R11, R11, 0x9910, RZ ;  /* 0x000099100b0b7816 */ /* 0x004fc800000000ff */
[----:B------:R-:W-:Y:S02]  /*05a0*/  PRMT R14, R14, 0x9910, RZ ;  /* 0x000099100e0e7816 */ /* 0x000fe400000000ff */
[----:B------:R-:W-:Y:S02]  /*05b0*/  IABS R19, R11 ;  /* 0x0000000b00137213 */ /* 0x000fe40000000000 */
[----:B------:R-:W-:Y:S01]  /*05c0*/  IABS R14, R14 ;  /* 0x0000000e000e7213 */ /* 0x000fe20000000000 */
[----:B------:R1:W2:Y:S01]  /*05d0*/  LDS.U16 R11, [R15+UR5] ;  /* 0x000000050f0b7984 */ /* 0x0002a20008000400 */
[----:B------:R-:W-:Y:S02]  /*05e0*/  PRMT R19, R19, 0x7710, RZ ;  /* 0x0000771013137816 */ /* 0x000fe400000000ff */
[----:B------:R-:W-:Y:S02]  /*05f0*/  PRMT R14, R14, 0x7710, RZ ;  /* 0x000077100e0e7816 */ /* 0x000fe400000000ff */
[----:B---3--:R-:W-:Y:S01]  /*0600*/  PRMT R16, R13, 0x9910, RZ ;  /* 0x000099100d107816 */ /* 0x008fe200000000ff */
[----:B------:R-:W-:-:S02]  /*0610*/  VIADD R13, R15, UR5 ;  /* 0x000000050f0d7c36 */ /* 0x000fc40008000000 */
[----:B------:R-:W-:Y:S01]  /*0620*/  IMAD.IADD R14, R14, 0x1, R19 ;  /* 0x000000010e0e7824 */ /* 0x000fe200078e0213 */
[----:B------:R-:W-:-:S03]  /*0630*/  IABS R16, R16 ;  /* 0x0000001000107213 */ /* 0x000fc60000000000 */
[----:B------:R-:W3:Y:S01]  /*0640*/  LDS.U16 R13, [R13+UR5] ;  /* 0x000000050d0d7984 */ /* 0x000ee20008000400 */
[----:B------:R-:W-:Y:S02]  /*0650*/  PRMT R14, R14, 0x9910, RZ ;  /* 0x000099100e0e7816 */ /* 0x000fe400000000ff */
[----:B------:R-:W-:Y:S02]  /*0660*/  PRMT R19, R16, 0x7710, RZ ;  /* 0x0000771010137816 */ /* 0x000fe400000000ff */
[----:B------:R-:W-:Y:S02]  /*0670*/  IABS R14, R14 ;  /* 0x0000000e000e7213 */ /* 0x000fe40000000000 */
[----:B0-----:R-:W-:Y:S02]  /*0680*/  PRMT R12, R12, 0x9910, RZ ;  /* 0x000099100c0c7816 */ /* 0x001fe400000000ff */
[----:B------:R-:W-:Y:S02]  /*0690*/  PRMT R14, R14, 0x7710, RZ ;  /* 0x000077100e0e7816 */ /* 0x000fe400000000ff */
[----:B-1----:R-:W-:-:S03]  /*06a0*/  IABS R15, R12 ;  /* 0x0000000c000f7213 */ /* 0x002fc60000000000 */
[----:B------:R-:W-:Y:S01]  /*06b0*/  IMAD.IADD R14, R14, 0x1, R19 ;  /* 0x000000010e0e7824 */ /* 0x000fe200078e0213 */
[----:B------:R-:W-:-:S04]  /*06c0*/  PRMT R15, R15, 0x7710, RZ ;  /* 0x000077100f0f7816 */ /* 0x000fc800000000ff */
[----:B------:R-:W-:-:S04]  /*06d0*/  PRMT R14, R14, 0x9910, RZ ;  /* 0x000099100e0e7816 */ /* 0x000fc800000000ff */
[----:B------:R-:W-:-:S04]  /*06e0*/  IABS R12, R14 ;  /* 0x0000000e000c7213 */ /* 0x000fc80000000000 */
[----:B------:R-:W-:Y:S02]  /*06f0*/  PRMT R12, R12, 0x7710, RZ ;  /* 0x000077100c0c7816 */ /* 0x000fe400000000ff */
[----:B--2---:R-:W-:-:S03]  /*0700*/  PRMT R11, R11, 0x9910, RZ ;  /* 0x000099100b0b7816 */ /* 0x004fc600000000ff */
[----:B------:R-:W-:Y:S01]  /*0710*/  IMAD.IADD R12, R12, 0x1, R15 ;  /* 0x000000010c0c7824 */ /* 0x000fe200078e020f */
[----:B------:R-:W-:Y:S01]  /*0720*/  IABS R14, R11 ;  /* 0x0000000b000e7213 */ /* 0x000fe20000000000 */
[----:B------:R-:W0:Y:S03]  /*0730*/  LDC R15, c[0x0][0x360] ;  /* 0x0000d800ff0f7b82 */ /* 0x000e260000000800 */
[----:B------:R-:W-:Y:S02]  /*0740*/  PRMT R12, R12, 0x9910, RZ ;  /* 0x000099100c0c7816 */ /* 0x000fe400000000ff */
[----:B---3--:R-:W-:Y:S02]  /*0750*/  PRMT R13, R13, 0x9910, RZ ;  /* 0x000099100d0d7816 */ /* 0x008fe400000000ff */
[----:B------:R-:W-:Y:S02]  /*0760*/  IABS R11, R12 ;  /* 0x0000000c000b7213 */ /* 0x000fe40000000000 */
[----:B------:R-:W-:-:S02]  /*0770*/  PRMT R12, R14, 0x7710, RZ ;  /* 0x000077100e0c7816 */ /* 0x000fc400000000ff */
[----:B------:R-:W-:-:S05]  /*0780*/  PRMT R11, R11, 0x7710, RZ ;  /* 0x000077100b0b7816 */ /* 0x000fca00000000ff */
[----:B------:R-:W-:Y:S01]  /*0790*/  IMAD.IADD R11, R11, 0x1, R12 ;  /* 0x000000010b0b7824 */ /* 0x000fe200078e020c */
[----:B------:R-:W-:-:S04]  /*07a0*/  IABS R12, R13 ;  /* 0x0000000d000c7213 */ /* 0x000fc80000000000 */
[----:B------:R-:W-:Y:S02]  /*07b0*/  PRMT R11, R11, 0x9910, RZ ;  /* 0x000099100b0b7816 */ /* 0x000fe400000000ff */
[----:B------:R-:W-:Y:S01]  /*07c0*/  PRMT R12, R12, 0x7710, RZ ;  /* 0x000077100c0c7816 */ /* 0x000fe200000000ff */
[----:B0-----:R-:W-:Y:S01]  /*07d0*/  IMAD R10, R15, 0x10, R10 ;  /* 0x000000100f0a7824 */ /* 0x001fe200078e020a */
[----:B------:R-:W-:-:S04]  /*07e0*/  IABS R11, R11 ;  /* 0x0000000b000b7213 */ /* 0x000fc80000000000 */
[----:B------:R-:W-:-:S05]  /*07f0*/  PRMT R11, R11, 0x7710, RZ ;  /* 0x000077100b0b7816 */ /* 0x000fca00000000ff */
[----:B------:R-:W-:Y:S01]  /*0800*/  IMAD.IADD R11, R11, 0x1, R12 ;  /* 0x000000010b0b7824 */ /* 0x000fe200078e020c */
[----:B------:R-:W-:Y:S06]  /*0810*/  @P0 BRA `(.L_x_2647) ;  /* 0xfffffff800c40947 */ /* 0x000fec000383ffff */
[----:B------:R-:W-:-:S07]  /*0820*/  VIADD R8, R8, 0x1 ;  /* 0x0000000108087836 */ /* 0x000fce0000000000 */
.L_x_2646:
        /* <DEDUP_REMOVED lines=8> */
[----:B-1----:R-:W-:Y:S01]  /*08b0*/  PRMT R11, R11, 0x9910, RZ ;  /* 0x000099100b0b7816 */ /* 0x002fe200000000ff */
[----:B------:R-:W-:Y:S02]  /*08c0*/  VIADD R8, R8, 0x4 ;  /* 0x0000000408087836 */ /* 0x000fe40000000000 */
[----:B------:R-:W-:Y:S01]  /*08d0*/  IMAD R9, R7, 0x2, R0 ;  /* 0x0000000207097824 */ /* 0x000fe200078e0200 */
[----:B------:R-:W-:-:S04]  /*08e0*/  IABS R11, R11 ;  /* 0x0000000b000b7213 */ /* 0x000fc80000000000 */
[----:B------:R-:W1:Y:S01]  /*08f0*/  LDS.U16 R10, [R9] ;  /* 0x00000000090a7984 */ /* 0x000e620000000400 */
[----:B------:R-:W-:Y:S01]  /*0900*/  PRMT R11, R11, 0x7710, RZ ;  /* 0x000077100b0b7816 */ /* 0x000fe200000000ff */
[----:B0-----:R-:W-:-:S04]  /*0910*/  IMAD R12, R17, 0x2, R9 ;  /* 0x00000002110c7824 */ /* 0x001fc800078e0209 */
[C---:B------:R-:W-:Y:S01]  /*0920*/  IMAD R14, R17.reuse, 0x2, R12 ;  /* 0x00000002110e7824 */ /* 0x040fe200078e020c */
[----:B------:R-:W0:Y:S04]  /*0930*/  LDS.U16 R13, [R12] ;  /* 0x000000000c0d7984 */ /* 0x000e280000000400 */
[----:B------:R-:W2:Y:S01]  /*0940*/  LDS.U16 R7, [R14] ;  /* 0x000000000e077984 */ /* 0x000ea20000000400 */
[----:B-1----:R-:W-:Y:S01]  /*0950*/  PRMT R16, R10, 0x9910, RZ ;  /* 0x000099100a107816 */ /* 0x002fe200000000ff */
[----:B------:R-:W-:-:S03]  /*0960*/  IMAD R10, R17, 0x2, R14 ;  /* 0x00000002110a7824 */ /* 0x000fc600078e020e */
[----:B------:R-:W-:-:S03]  /*0970*/  IABS R16, R16 ;  /* 0x0000001000107213 */ /* 0x000fc60000000000 */
[----:B------:R-:W1:Y:S01]  /*0980*/  LDS.U16 R10, [R10] ;  /* 0x000000000a0a7984 */ /* 0x000e620000000400 */
[----:B------:R-:W-:-:S05]  /*0990*/  PRMT R16, R16, 0x7710, RZ ;  /* 0x0000771010107816 */ /* 0x000fca00000000ff */
[----:B------:R-:W-:-:S05]  /*09a0*/  IMAD.IADD R9, R11, 0x1, R16 ;  /* 0x000000010b097824 */ /* 0x000fca00078e0210 */
[----:B------:R-:W-:Y:S02]  /*09b0*/  PRMT R9, R9, 0x9910, RZ ;  /* 0x0000991009097816 */ /* 0x000fe400000000ff */
[----:B0-----:R-:W-:Y:S02]  /*09c0*/  PRMT R13, R13, 0x9910, RZ ;  /* 0x000099100d0d7816 */ /* 0x001fe400000000ff */
[----:B------:R-:W-:Y:S02]  /*09d0*/  IABS R9, R9 ;  /* 0x0000000900097213 */ /* 0x000fe40000000000 */
[----:B------:R-:W-:Y:S02]  /*09e0*/  IABS R12, R13 ;  /* 0x0000000d000c7213 */ /* 0x000fe40000000000 */
[----:B------:R-:W-:Y:S02]  /*09f0*/  PRMT R9, R9, 0x7710, RZ ;  /* 0x0000771009097816 */ /* 0x000fe400000000ff */
[----:B------:R-:W-:-:S02]  /*0a00*/  PRMT R12, R12, 0x7710, RZ ;  /* 0x000077100c0c7816 */ /* 0x000fc400000000ff */
[----:B--2---:R-:W-:-:S03]  /*0a10*/  PRMT R7, R7, 0x9910, RZ ;  /* 0x0000991007077816 */ /* 0x004fc600000000ff */
[----:B------:R-:W-:Y:S01]  /*0a20*/  IMAD.IADD R9, R9, 0x1, R12 ;  /* 0x0000000109097824 */ /* 0x000fe200078e020c */
[----:B------:R-:W-:-:S04]  /*0a30*/  IABS R12, R7 ;  /* 0x00000007000c7213 */ /* 0x000fc80000000000 */
[----:B------:R-:W-:Y:S02]  /*0a40*/  PRMT R9, R9, 0x9910, RZ ;  /* 0x0000991009097816 */ /* 0x000fe400000000ff */
[----:B------:R-:W-:Y:S02]  /*0a50*/  PRMT R12, R12, 0x7710, RZ ;  /* 0x000077100c0c7816 */ /* 0x000fe400000000ff */
[----:B------:R-:W-:-:S04]  /*0a60*/  IABS R7, R9 ;  /* 0x0000000900077213 */ /* 0x000fc80000000000 */
[----:B------:R-:W-:Y:S02]  /*0a70*/  PRMT R7, R7, 0x7710, RZ ;  /* 0x0000771007077816 */ /* 0x000fe400000000ff */
[----:B-1----:R-:W-:-:S03]  /*0a80*/  PRMT R10, R10, 0x9910, RZ ;  /* 0x000099100a0a7816 */ /* 0x002fc600000000ff */
[----:B------:R-:W-:Y:S01]  /*0a90*/  IMAD.IADD R7, R7, 0x1, R12 ;  /* 0x0000000107077824 */ /* 0x000fe200078e020c */
[----:B------:R-:W-:-:S04]  /*0aa0*/  IABS R10, R10 ;  /* 0x0000000a000a7213 */ /* 0x000fc80000000000 */
[----:B------:R-:W-:Y:S02]  /*0ab0*/  PRMT R7, R7, 0x9910, RZ ;  /* 0x0000991007077816 */ /* 0x000fe400000000ff */
[----:B------:R-:W-:Y:S02]  /*0ac0*/  PRMT R10, R10, 0x7710, RZ ;  /* 0x000077100a0a7816 */ /* 0x000fe400000000ff */
[----:B------:R-:W-:-:S04]  /*0ad0*/  IABS R7, R7 ;  /* 0x0000000700077213 */ /* 0x000fc80000000000 */
[----:B------:R-:W-:-:S05]  /*0ae0*/  PRMT R11, R7, 0x7710, RZ ;  /* 0x00007710070b7816 */ /* 0x000fca00000000ff */
[----:B------:R-:W-:-:S07]  /*0af0*/  IMAD.IADD R11, R11, 0x1, R10 ;  /* 0x000000010b0b7824 */ /* 0x000fce00078e020a */
.L_x_2649:
[----:B------:R-:W-:Y:S05]  /*0b00*/  @!P1 BRA `(.L_x_2648) ;  /* 0x0000000000949947 */ /* 0x000fea0003800000 */
[----:B------:R-:W-:Y:S02]  /*0b10*/  ISETP.NE.AND P0, PT, R15, 0x1, PT ;  /* 0x000000010f00780c */ /* 0x000fe40003f05270 */
[----:B------:R-:W-:-:S04]  /*0b20*/  LOP3.LUT R6, R6, 0x1, RZ, 0xc0, !PT ;  /* 0x0000000106067812 */ /* 0x000fc800078ec0ff */
[----:B------:R-:W-:-:S07]  /*0b30*/  ISETP.NE.U32.AND P1, PT, R6, 0x1, PT ;  /* 0x000000010600780c */ /* 0x000fce0003f25070 */
[----:B------:R-:W-:Y:S06]  /*0b40*/  @!P0 BRA `(.L_x_2650) ;  /* 0x0000000000588947 */ /* 0x000fec0003800000 */
[----:B------:R-:W0:Y:S01]  /*0b50*/  LDC R10, c[0x0][0x360] ;  /* 0x0000d800ff0a7b82 */ /* 0x000e220000000800 */
[C---:B------:R-:W-:Y:S01]  /*0b60*/  IMAD R7, R8.reuse, UR8, RZ ;  /* 0x0000000808077c24 */ /* 0x040fe2000f8e02ff */
[----:B-1----:R-:W-:Y:S01]  /*0b70*/  PRMT R11, R11, 0x9910, RZ ;  /* 0x000099100b0b7816 */ /* 0x002fe200000000ff */
[----:B------:R-:W-:Y:S02]  /*0b80*/  VIADD R8, R8, 0x2 ;  /* 0x0000000208087836 */ /* 0x000fe40000000000 */
[----:B------:R-:W-:-:S05]  /*0b90*/  IMAD R7, R7, 0x2, R0 ;  /* 0x0000000207077824 */ /* 0x000fca00078e0200 */
[----:B------:R-:W1:Y:S01]  /*0ba0*/  LDS.U16 R6, [R7] ;  /* 0x0000000007067984 */ /* 0x000e620000000400 */
[----:B0-----:R-:W-:-:S06]  /*0bb0*/  IMAD R10, R10, 0x2, R7 ;  /* 0x000000020a0a7824 */ /* 0x001fcc00078e0207 */
[----:B------:R-:W0:Y:S01]  /*0bc0*/  LDS.U16 R10, [R10] ;  /* 0x000000000a0a7984 */ /* 0x000e220000000400 */
[----:B-1----:R-:W-:Y:S02]  /*0bd0*/  PRMT R9, R6, 0x9910, RZ ;  /* 0x0000991006097816 */ /* 0x002fe400000000ff */
[----:B------:R-:W-:Y:S02]  /*0be0*/  IABS R6, R11 ;  /* 0x0000000b00067213 */ /* 0x000fe40000000000 */
[----:B------:R-:W-:Y:S02]  /*0bf0*/  IABS R9, R9 ;  /* 0x0000000900097213 */ /* 0x000fe40000000000 */
[----:B------:R-:W-:Y:S02]  /*0c00*/  PRMT R6, R6, 0x7710, RZ ;  /* 0x0000771006067816 */ /* 0x000fe400000000ff */
[----:B------:R-:W-:-:S05]  /*0c10*/  PRMT R9, R9, 0x7710, RZ ;  /* 0x0000771009097816 */ /* 0x000fca00000000ff */
[----:B------:R-:W-:-:S05]  /*0c20*/  IMAD.IADD R6, R6, 0x1, R9 ;  /* 0x0000000106067824 */ /* 0x000fca00078e0209 */
[----:B------:R-:W-:Y:S02]  /*0c30*/  PRMT R6, R6, 0x9910, RZ ;  /* 0x0000991006067816 */ /* 0x000fe400000000ff */
[----:B0-----:R-:W-:Y:S02]  /*0c40*/  PRMT R9, R10, 0x9910, RZ ;  /* 0x000099100a097816 */ /* 0x001fe400000000ff */
[----:B------:R-:W-:Y:S02]  /*0c50*/  IABS R6, R6 ;  /* 0x0000000600067213 */ /* 0x000fe40000000000 */
[----:B------:R-:W-:Y:S02]  /*0c60*/  IABS R7, R9 ;  /* 0x0000000900077213 */ /* 0x000fe40000000000 */
[----:B------:R-:W-:Y:S02]  /*0c70*/  PRMT R6, R6, 0x7710, RZ ;  /* 0x0000771006067816 */ /* 0x000fe400000000ff */
[----:B------:R-:W-:-:S05]  /*0c80*/  PRMT R7, R7, 0x7710, RZ ;  /* 0x0000771007077816 */ /* 0x000fca00000000ff */
[----:B------:R-:W-:-:S05]  /*0c90*/  IMAD.IADD R6, R6, 0x1, R7 ;  /* 0x0000000106067824 */ /* 0x000fca00078e0207 */
[----:B------:R-:W-:-:S07]  /*0ca0*/  PRMT R11, R6, 0x7610, R11 ;  /* 0x00007610060b7816 */ /* 0x000fce000000000b */
.L_x_2650:
[----:B------:R-:W-:Y:S01]  /*0cb0*/  @!P1 IMAD R7, R8, UR8, RZ ;  /* 0x0000000808079c24 */ /* 0x000fe2000f8e02ff */
[----:B-1----:R-:W-:-:S03]  /*0cc0*/  @!P1 PRMT R6, R11, 0x9910, RZ ;  /* 0x000099100b069816 */ /* 0x002fc600000000ff */
[----:B------:R-:W-:Y:S01]  /*0cd0*/  @!P1 IMAD R7, R7, 0x2, R0 ;  /* 0x0000000207079824 */ /* 0x000fe200078e0200 */
[----:B------:R-:W-:-:S04]  /*0ce0*/  @!P1 IABS R6, R6 ;  /* 0x0000000600069213 */ /* 0x000fc80000000000 */
[----:B------:R-:W-:Y:S01]  /*0cf0*/  @!P1 PRMT R9, R6, 0x7710, RZ ;  /* 0x0000771006099816 */ /* 0x000fe200000000ff */
[----:B------:R-:W0:Y:S02]  /*0d00*/  @!P1 LDS.U16 R7, [R7] ;  /* 0x0000000007079984 */ /* 0x000e240000000400 */
[----:B0-----:R-:W-:-:S04]  /*0d10*/  @!P1 PRMT R8, R7, 0x9910, RZ ;  /* 0x0000991007089816 */ /* 0x001fc800000000ff */
[----:B------:R-:W-:-:S04]  /*0d20*/  @!P1 IABS R8, R8 ;  /* 0x0000000800089213 */ /* 0x000fc80000000000 */
[----:B------:R-:W-:-:S05]  /*0d30*/  @!P1 PRMT R6, R8, 0x7710, RZ ;  /* 0x0000771008069816 */ /* 0x000fca00000000ff */
[----:B------:R-:W-:-:S05]  /*0d40*/  @!P1 IMAD.IADD R6, R9, 0x1, R6 ;  /* 0x0000000109069824 */ /* 0x000fca00078e0206 */
[----:B------:R-:W-:-:S07]  /*0d50*/  @!P1 PRMT R11, R6, 0x7610, R11 ;  /* 0x00007610060b9816 */ /* 0x000fce000000000b */
.L_x_2648:
[----:B-1----:R0:W-:Y:S02]  /*0d60*/  STS.U16 [R0], R11 ;  /* 0x0000000b00007388 */ /* 0x0021e40000000400 */
.L_x_2645:
        /* <DEDUP_REMOVED lines=8> */
.L_x_2651:
        /* <DEDUP_REMOVED lines=9> */
.L_x_32965:


//--------------------- .text.contiguous_reducel13_i16 --------------------------
	.section	.text.contiguous_reducel13_i16,"ax",@progbits
	.align	128
        .global         contiguous_reducel13_i16
        .type           contiguous_reducel13_i16,@function
        .size           contiguous_reducel13_i16,(.L_x_32264 - contiguous_reducel13_i16)
        .other          contiguous_reducel13_i16,@"STO_CUDA_ENTRY STV_DEFAULT"
contiguous_reducel13_i16:
.text.contiguous_reducel13_i16:
        /* <DEDUP_REMOVED lines=43> */
.L_x_2670:
        /* <DEDUP_REMOVED lines=27> */
.L_x_2654:
[----:B------:R-:W-:Y:S01]  /*0460*/  IMAD.MOV.U32 R30, RZ, RZ, R32 ;  /* 0x000000ffff1e7224 */ /* 0x000fe200078e0020 */
[----:B------:R-:W-:Y:S01]  /*0470*/  MOV R3, R37 ;  /* 0x0000002500037202 */ /* 0x000fe20000000f00 */
[----:B------:R-:W-:Y:S01]  /*0480*/  IMAD.MOV.U32 R0, RZ, RZ, R36 ;  /* 0x000000ffff007224 */ /* 0x000fe200078e0024 */
[----:B------:R-:W-:-:S07]  /*0490*/  MOV R8, 0x4b0 ;  /* 0x000004b000087802 */ /* 0x000fce0000000f00 */
[----:B01-3--:R-:W-:Y:S05]  /*04a0*/  CALL.REL.NOINC `($__internal_60_$__cuda_sm20_div_s64) ;  /* 0x0000003800387944 */ /* 0x00bfea0003c00000 */
        /* <DEDUP_REMOVED lines=9> */
.L_x_2655:
        /* <DEDUP_REMOVED lines=33> */
.L_x_2656:
[----:B------:R-:W-:Y:S01]  /*0750*/  IMAD.MOV.U32 R0, RZ, RZ, R36 ;  /* 0x000000ffff007224 */ /* 0x000fe200078e0024 */
[----:B------:R-:W-:Y:S02]  /*0760*/  MOV R3, R37 ;  /* 0x0000002500037202 */ /* 0x000fe40000000f00 */
[----:B------:R-:W-:-:S07]  /*0770*/  MOV R8, 0x790 ;  /* 0x0000079000087802 */ /* 0x000fce0000000f00 */
[----:B---3--:R-:W-:Y:S05]  /*0780*/  CALL.REL.NOINC `($__internal_60_$__cuda_sm20_div_s64) ;  /* 0x0000003400807944 */ /* 0x008fea0003c00000 */
        /* <DEDUP_REMOVED lines=10> */
.L_x_2657:
        /* <DEDUP_REMOVED lines=34> */
.L_x_2658:
[----:B------:R-:W-:Y:S01]  /*0a50*/  IMAD.MOV.U32 R30, RZ, RZ, R28 ;  /* 0x000000ffff1e7224 */ /* 0x000fe200078e001c */
[----:B------:R-:W-:Y:S01]  /*0a60*/  MOV R3, R37 ;  /* 0x0000002500037202 */ /* 0x000fe20000000f00 */
[----:B------:R-:W-:Y:S01]  /*0a70*/  IMAD.MOV.U32 R0, RZ, RZ, R36 ;  /* 0x000000ffff007224 */ /* 0x000fe200078e0024 */
        /* <DEDUP_REMOVED lines=12> */
.L_x_2659:
        /* <DEDUP_REMOVED lines=33> */
.L_x_2660:
[----:B------:R-:W-:Y:S01]  /*0d50*/  MOV R0, R36 ;  /* 0x0000002400007202 */ /* 0x000fe20000000f00 */
[----:B------:R-:W-:Y:S01]  /*0d60*/  IMAD.MOV.U32 R3, RZ, RZ, R37 ;  /* 0x000000ffff037224 */ /* 0x000fe200078e0025 */
[----:B------:R-:W-:-:S07]  /*0d70*/  MOV R8, 0xd90 ;  /* 0x00000d9000087802 */ /* 0x000fce0000000f00 */
[----:B---3--:R-:W-:Y:S05]  /*0d80*/  CALL.REL.NOINC `($__internal_60_$__cuda_sm20_div_s64) ;  /* 0x0000003000007944 */ /* 0x008fea0003c00000 */
        /* <DEDUP_REMOVED lines=9> */
.L_x_2661:
        /* <DEDUP_REMOVED lines=34> */
.L_x_2662:
[----:B------:R-:W-:Y:S01]  /*1040*/  IMAD.MOV.U32 R30, RZ, RZ, R28 ;  /* 0x000000ffff1e7224 */ /* 0x000fe200078e001c */
[----:B------:R-:W-:Y:S01]  /*1050*/  MOV R3, R37 ;  /* 0x0000002500037202 */ /* 0x000fe20000000f00 */
[----:B------:R-:W-:Y:S01]  /*1060*/  IMAD.MOV.U32 R0, RZ, RZ, R36 ;  /* 0x000000ffff007224 */ /* 0x000fe200078e0024 */
[----:B------:R-:W-:-:S07]  /*1070*/  MOV R8, 0x1090 ;  /* 0x0000109000087802 */ /* 0x000fce0000000f00 */
[----:B---3--:R-:W-:Y:S05]  /*1080*/  CALL.REL.NOINC `($__internal_60_$__cuda_sm20_div_s64) ;  /* 0x0000002c00407944 */ /* 0x008fea0003c00000 */
        /* <DEDUP_REMOVED lines=9> */
.L_x_2663:
        /* <DEDUP_REMOVED lines=34> */
.L_x_2664:
[----:B------:R-:W-:Y:S01]  /*1340*/  MOV R0, R36 ;  /* 0x0000002400007202 */ /* 0x000fe20000000f00 */
[----:B------:R-:W-:Y:S01]  /*1350*/  IMAD.MOV.U32 R3, RZ, RZ, R37 ;  /* 0x000000ffff037224 */ /* 0x000fe200078e0025 */
[----:B------:R-:W-:-:S07]  /*1360*/  MOV R8, 0x1380 ;  /* 0x0000138000087802 */ /* 0x000fce0000000f00 */
[----:B---3--:R-:W-:Y:S05]  /*1370*/  CALL.REL.NOINC `($__internal_60_$__cuda_sm20_div_s64) ;  /* 0x0000002800847944 */ /* 0x008fea0003c00000 */
        /* <DEDUP_REMOVED lines=10> */
.L_x_2665:
        /* <DEDUP_REMOVED lines=34> */
.L_x_2666:
[----:B------:R-:W-:Y:S01]  /*1640*/  MOV R30, R28 ;  /* 0x0000001c001e7202 */ /* 0x000fe20000000f00 */
[----:B------:R-:W-:Y:S01]  /*1650*/  IMAD.MOV.U32 R0, RZ, RZ, R36 ;  /* 0x000000ffff007224 */ /* 0x000fe200078e0024 */
[----:B------:R-:W-:Y:S02]  /*1660*/  MOV R3, R37 ;  /* 0x0000002500037202 */ /* 0x000fe40000000f00 */
[----:B------:R-:W-:-:S07]  /*1670*/  MOV R8, 0x1690 ;  /* 0x0000169000087802 */ /* 0x000fce0000000f00 */
[----:B---3--:R-:W-:Y:S05]  /*1680*/  CALL.REL.NOINC `($__internal_60_$__cuda_sm20_div_s64) ;  /* 0x0000002400c07944 */ /* 0x008fea0003c00000 */
        /* <DEDUP_REMOVED lines=10> */
.L_x_2667:
        /* <DEDUP_REMOVED lines=34> */
.L_x_2668:
[----:B------:R-:W-:Y:S01]  /*1950*/  IMAD.MOV.U32 R0, RZ, RZ, R36 ;  /* 0x000000ffff007224 */ /* 0x000fe200078e0024 */
[----:B------:R-:W-:Y:S02]  /*1960*/  MOV R3, R37 ;  /* 0x0000002500037202 */ /* 0x000fe40000000f00 */
[----:B------:R-:W-:-:S07]  /*1970*/  MOV R8, 0x1990 ;  /* 0x0000199000087802 */ /* 0x000fce0000000f00 */
[----:B---3--:R-:W-:Y:S05]  /*1980*/  CALL.REL.NOINC `($__internal_60_$__cuda_sm20_div_s64) ;  /* 0x0000002400007944 */ /* 0x008fea0003c00000 */
        /* <DEDUP_REMOVED lines=9> */
.L_x_2669:
        /* <DEDUP_REMOVED lines=13> */
.L_x_2653:
        /* <DEDUP_REMOVED lines=33> */
.L_x_2672:
[----:B------:R-:W-:Y:S01]  /*1d00*/  MOV R30, R32 ;  /* 0x00000020001e7202 */ /* 0x000fe20000000f00 */
[----:B------:R-:W-:Y:S01]  /*1d10*/  IMAD.MOV.U32 R0, RZ, RZ, R16 ;  /* 0x000000ffff007224 */ /* 0x000fe200078e0010 */
[----:B------:R-:W-:Y:S02]  /*1d20*/  MOV R3, R17 ;  /* 0x0000001100037202 */ /* 0x000fe40000000f00 */
[----:B------:R-:W-:-:S07]  /*1d30*/  MOV R8, 0x1d50 ;  /* 0x00001d5000087802 */ /* 0x000fce0000000f00 */
[----:B------:R-:W-:Y:S05]  /*1d40*/  CALL.REL.NOINC `($__internal_60_$__cuda_sm20_div_s64) ;  /* 0x0000002000107944 */ /* 0x000fea0003c00000 */
        /* <DEDUP_REMOVED lines=9> */
.L_x_2673:
        /* <DEDUP_REMOVED lines=35> */
.L_x_2674:
        /* <DEDUP_REMOVED lines=13> */
.L_x_2675:
        /* <DEDUP_REMOVED lines=36> */
.L_x_2676:
[----:B------:R-:W-:Y:S01]  /*2320*/  MOV R30, R20 ;  /* 0x00000014001e7202 */ /* 0x000fe20000000f00 */
[----:B------:R-:W-:Y:S01]  /*2330*/  IMAD.MOV.U32 R0, RZ, RZ, R18 ;  /* 0x000000ffff007224 */ /* 0x000fe200078e0012 */
[----:B------:R-:W-:Y:S02]  /*2340*/  MOV R3, R19 ;  /* 0x0000001300037202 */ /* 0x000fe40000000f00 */
[----:B------:R-:W-:-:S07]  /*2350*/  MOV R8, 0x2370 ;  /* 0x0000237000087802 */ /* 0x000fce0000000f00 */
[----:B------:R-:W-:Y:S05]  /*2360*/  CALL.REL.NOINC `($__internal_60_$__cuda_sm20_div_s64) ;  /* 0x0000001800887944 */ /* 0x000fea0003c00000 */
        /* <DEDUP_REMOVED lines=10> */
.L_x_2677:
        /* <DEDUP_REMOVED lines=37> */
.L_x_2678:
[----:B------:R-:W-:Y:S01]  /*2660*/  MOV R0, R18 ;  /* 0x0000001200007202 */ /* 0x000fe20000000f00 */
[----:B------:R-:W-:Y:S01]  /*2670*/  IMAD.MOV.U32 R3, RZ, RZ, R19 ;  /* 0x000000ffff037224 */ /* 0x000fe200078e0013 */
[----:B------:R-:W-:-:S07]  /*2680*/  MOV R8, 0x26a0 ;  /* 0x000026a000087802 */ /* 0x000fce0000000f00 */
[----:B------:R-:W-:Y:S05]  /*2690*/  CALL.REL.NOINC `($__internal_60_$__cuda_sm20_div_s64) ;  /* 0x0000001400bc7944 */ /* 0x000fea0003c00000 */
        /* <DEDUP_REMOVED lines=8> */
.L_x_2679:
        /* <DEDUP_REMOVED lines=10> */
.L_x_2671:
        /* <DEDUP_REMOVED lines=31> */
.L_x_2681:
[----:B------:R-:W-:Y:S01]  /*29b0*/  IMAD.MOV.U32 R30, RZ, RZ, R32 ;  /* 0x000000ffff1e7224 */ /* 0x000fe200078e0020 */
[----:B------:R-:W-:Y:S01]  /*29c0*/  MOV R0, R16 ;  /* 0x0000001000007202 */ /* 0x000fe20000000f00 */
[----:B------:R-:W-:Y:S01]  /*29d0*/  IMAD.MOV.U32 R3, RZ, RZ, R17 ;  /* 0x000000ffff037224 */ /* 0x000fe200078e0011 */
[----:B------:R-:W-:-:S07]  /*29e0*/  MOV R8, 0x2a00 ;  /* 0x00002a0000087802 */ /* 0x000fce0000000f00 */
[----:B------:R-:W-:Y:S05]  /*29f0*/  CALL.REL.NOINC `($__internal_60_$__cuda_sm20_div_s64) ;  /* 0x0000001000e47944 */ /* 0x000fea0003c00000 */
        /* <DEDUP_REMOVED lines=9> */
.L_x_2682:
        /* <DEDUP_REMOVED lines=36> */
.L_x_2683:
[----:B------:R-:W-:Y:S01]  /*2cd0*/  IMAD.MOV.U32 R0, RZ, RZ, R18 ;  /* 0x000000ffff007224 */ /* 0x000fe200078e0012 */
[----:B------:R-:W-:Y:S02]  /*2ce0*/  MOV R3, R19 ;  /* 0x0000001300037202 */ /* 0x000fe40000000f00 */
[----:B------:R-:W-:-:S07]  /*2cf0*/  MOV R8, 0x2d10 ;  /* 0x00002d1000087802 */ /* 0x000fce0000000f00 */
[----:B------:R-:W-:Y:S05]  /*2d00*/  CALL.REL.NOINC `($__internal_60_$__cuda_sm20_div_s64) ;  /* 0x0000001000207944 */ /* 0x000fea0003c00000 */
        /* <DEDUP_REMOVED lines=8> */
.L_x_2684:
        /* <DEDUP_REMOVED lines=10> */
.L_x_2680:
        /* <DEDUP_REMOVED lines=29> */
.L_x_2685:
[----:B------:R-:W-:-:S07]  /*3000*/  MOV R0, 0x3020 ;  /* 0x0000302000007802 */ /* 0x000fce0000000f00 */
[----:B------:R-:W-:Y:S05]  /*3010*/  CALL.REL.NOINC `($__internal_61_$__cuda_sm20_rem_s64) ;  /* 0x0000001000a87944 */ /* 0x000fea0003c00000 */
[----:B------:R-:W-:Y:S01]  /*3020*/  IMAD.MOV.U32 R8, RZ, RZ, R3 ;  /* 0x000000ffff087224 */ /* 0x000fe200078e0003 */
[----:B------:R-:W-:-:S07]  /*3030*/  MOV R9, R10 ;  /* 0x0000000a00097202 */ /* 0x000fce0000000f00 */
.L_x_2686:
[----:B------:R-:W0:Y:S02]  /*3040*/  LDC.64 R10, c[0x0][0x398] ;  /* 0x0000e600ff0a7b82 */ /* 0x000e240000000a00 */
[----:B0-----:R-:W-:-:S06]  /*3050*/  IMAD.WIDE.U32 R2, R2, 0x8, R10 ;  /* 0x0000000802027825 */ /* 0x001fcc00078e000a */
[----:B------:R-:W2:Y:S02]  /*3060*/  LDG.E.64 R2, desc[UR10][R2.64] ;  /* 0x0000000a02027981 */ /* 0x000ea4000c1e1b00 */
[-C--:B--2---:R-:W-:Y:S02]  /*3070*/  IMAD R11, R3, R8.reuse, RZ ;  /* 0x00000008030b7224 */ /* 0x084fe400078e02ff */
[----:B------:R-:W-:-:S04]  /*3080*/  IMAD.WIDE.U32 R28, R2, R8, R28 ;  /* 0x00000008021c7225 */ /* 0x000fc800078e001c */
[----:B------:R-:W-:-:S04]  /*3090*/  IMAD R11, R2, R9, R11 ;  /* 0x00000009020b7224 */ /* 0x000fc800078e020b */
[----:B------:R-:W-:-:S07]  /*30a0*/  IMAD.IADD R29, R29, 0x1, R11 ;  /* 0x000000011d1d7824 */ /* 0x000fce00078e020b */
.L_x_2652:
        /* <DEDUP_REMOVED lines=11> */
[----:B0-----:R-:W-:-:S04]  /*3160*/  @!P0 LEA R3, R3, R0, 0x18 ;  /* 0x0000000003038211 */ /* 0x001fc800078ec0ff */
[----:B------:R-:W-:-:S06]  /*3170*/  @!P0 LEA R0, R6, R3, 0x1 ;  /* 0x0000000306008211 */ /* 0x000fcc00078e08ff */
[----:B------:R-:W0:Y:S02]  /*3180*/  @!P0 LDS.U16 R0, [R0] ;  /* 0x0000000000008984 */ /* 0x000e240000000400 */
[----:B0-----:R-:W-:Y:S01]  /*3190*/  @!P0 PRMT R3, R0, 0x7610, R3 ;  /* 0x0000761000038816 */ /* 0x001fe20000000003 */
[----:B------:R-:W-:Y:S06]  /*31a0*/  @!P0 BRA `(.L_x_2687) ;  /* 0x0000000800d48947 */ /* 0x000fec0003800000 */
[----:B------:R-:W0:Y:S01]  /*31b0*/  S2UR UR5, SR_CgaCtaId ;  /* 0x00000000000579c3 */ /* 0x000e220000008800 */
[----:B------:R-:W-:Y:S01]  /*31c0*/  UMOV UR4, 0x400 ;  /* 0x0000040000047882 */ /* 0x000fe20000000000 */
[C---:B------:R-:W-:Y:S01]  /*31d0*/  VIADD R2, R5.reuse, 0xfffffffe ;  /* 0xfffffffe05027836 */ /* 0x040fe20000000000 */
[----:B------:R-:W-:Y:S01]  /*31e0*/  IADD3 R5, PT, PT, R5, -0x1, RZ ;  /* 0xffffffff05057810 */ /* 0x000fe20007ffe0ff */
[----:B------:R-:W-:-:S03]  /*31f0*/  IMAD.MOV.U32 R4, RZ, RZ, 0x1 ;  /* 0x00000001ff047424 */ /* 0x000fc600078e00ff */
        /* <DEDUP_REMOVED lines=13> */
.L_x_2689:
[----:B------:R-:W2:Y:S01]  /*32d0*/  LDS.U16 R8, [R7] ;  /* 0x0000000007087984 */ /* 0x000ea20000000400 */
[----:B------:R-:W-:Y:S01]  /*32e0*/  IMAD R9, R16, UR7, RZ ;  /* 0x0000000710097c24 */ /* 0x000fe2000f8e02ff */
[----:B-1----:R-:W-:Y:S01]  /*32f0*/  PRMT R3, R3, 0x9910, RZ ;  /* 0x0000991003037816 */ /* 0x002fe200000000ff */
[----:B------:R-:W-:Y:S01]  /*3300*/  VIADD R4, R4, 0x8 ;  /* 0x0000000804047836 */ /* 0x000fe20000000000 */
[----:B------:R-:W-:Y:S02]  /*3310*/  IADD3 R6, PT, PT, R6, 0x8, RZ ;  /* 0x0000000806067810 */ /* 0x000fe40007ffe0ff */
[----:B------:R-:W-:Y:S02]  /*3320*/  LEA R9, R9, R0, 0x1 ;  /* 0x0000000009097211 */ /* 0x000fe400078e08ff */
[----:B------:R-:W-:Y:S02]  /*3330*/  IABS R3, R3 ;  /* 0x0000000300037213 */ /* 0x000fe40000000000 */
[----:B------:R-:W-:Y:S01]  /*3340*/  ISETP.NE.AND P0, PT, R6, RZ, PT ;  /* 0x000000ff0600720c */ /* 0x000fe20003f05270 */
[----:B------:R1:W3:Y:S01]  /*3350*/  LDS.U16 R11, [R9+UR5] ;  /* 0x00000005090b7984 */ /* 0x0002e20008000400 */
[----:B------:R-:W-:Y:S01]  /*3360*/  VIADD R10, R9, UR5 ;  /* 0x00000005090a7c36 */ /* 0x000fe20008000000 */
[----:B------:R-:W-:-:S02]  /*3370*/  PRMT R3, R3, 0x7710, RZ ;  /* 0x0000771003037816 */ /* 0x000fc400000000ff */
[----:B------:R-:W-:Y:S02]  /*3380*/  IADD3 R16, PT, PT, R16, 0x8, RZ ;  /* 0x0000000810107810 */ /* 0x000fe40007ffe0ff */
[----:B------:R-:W4:Y:S01]  /*3390*/  LDS.U16 R12, [R10+UR5] ;  /* 0x000000050a0c7984 */ /* 0x000f220008000400 */
[----:B--2---:R-:W-:Y:S02]  /*33a0*/  PRMT R13, R8, 0x9910, RZ ;  /* 0x00009910080d7816 */ /* 0x004fe400000000ff */
[----:B------:R-:W-:Y:S02]  /*33b0*/  IADD3 R8, PT, PT, R10, UR5, RZ ;  /* 0x000000050a087c10 */ /* 0x000fe4000fffe0ff */
[----:B------:R-:W-:Y:S02]  /*33c0*/  IABS R18, R13 ;  /* 0x0000000d00127213 */ /* 0x000fe40000000000 */
[----:B-1----:R-:W-:Y:S01]  /*33d0*/  IADD3 R9, PT, PT, R8, UR5, RZ ;  /* 0x0000000508097c10 */ /* 0x002fe2000fffe0ff */
[----:B------:R1:W2:Y:S01]  /*33e0*/  LDS.U16 R13, [R8+UR5] ;  /* 0x00000005080d7984 */ /* 0x0002a20008000400 */
[----:B------:R-:W-:-:S02]  /*33f0*/  PRMT R18, R18, 0x7710, RZ ;  /* 0x0000771012127816 */ /* 0x000fc400000000ff */
[----:B---3--:R-:W-:Y:S01]  /*3400*/  PRMT R11, R11, 0x9910, RZ ;  /* 0x000099100b0b7816 */ /* 0x008fe200000000ff */
[----:B------:R3:W5:Y:S02]  /*3410*/  LDS.U16 R10, [R9+UR5] ;  /* 0x00000005090a7984 */ /* 0x0007640008000400 */
[----:B------:R-:W-:Y:S01]  /*3420*/  IMAD.IADD R3, R3, 0x1, R18 ;  /* 0x0000000103037824 */ /* 0x000fe200078e0212 */
[----:B------:R-:W-:Y:S02]  /*3430*/  IABS R11, R11 ;  /* 0x0000000b000b7213 */ /* 0x000fe40000000000 */
[----:B----4-:R-:W-:Y:S02]  /*3440*/  PRMT R12, R12, 0x9910, RZ ;  /* 0x000099100c0c7816 */ /* 0x010fe400000000ff */
[----:B------:R-:W-:Y:S02]  /*3450*/  PRMT R3, R3, 0x9910, RZ ;  /* 0x0000991003037816 */ /* 0x000fe400000000ff */
[----:B------:R-:W-:-:S02]  /*3460*/  PRMT R18, R11, 0x7710, RZ ;  /* 0x000077100b127816 */ /* 0x000fc400000000ff */
[----:B------:R-:W-:Y:S02]  /*3470*/  IABS R3, R3 ;  /* 0x0000000300037213 */ /* 0x000fe40000000000 */
[----:B------:R-:W-:Y:S02]  /*3480*/  IABS R12, R12 ;  /* 0x0000000c000c7213 */ /* 0x000fe40000000000 */
[----:B------:R-:W-:Y:S02]  /*3490*/  PRMT R3, R3, 0x7710, RZ ;  /* 0x0000771003037816 */ /* 0x000fe400000000ff */
[----:B------:R-:W-:Y:S02]  /*34a0*/  PRMT R12, R12, 0x7710, RZ ;  /* 0x000077100c0c7816 */ /* 0x000fe400000000ff */
[----:B-1----:R-:W-:Y:S01]  /*34b0*/  IADD3 R8, PT, PT, R9, UR5, RZ ;  /* 0x0000000509087c10 */ /* 0x002fe2000fffe0ff */
[----:B------:R-:W-:-:S03]  /*34c0*/  IMAD.IADD R3, R3, 0x1, R18 ;  /* 0x0000000103037824 */ /* 0x000fc600078e0212 */
[----:B---3--:R-:W-:Y:S01]  /*34d0*/  IADD3 R9, PT, PT, R8, UR5, RZ ;  /* 0x0000000508097c10 */ /* 0x008fe2000fffe0ff */
[----:B------:R1:W3:Y:S01]  /*34e0*/  LDS.U16 R11, [R8+UR5] ;  /* 0x00000005080b7984 */ /* 0x0002e20008000400 */
[----:B------:R-:W-:-:S04]  /*34f0*/  PRMT R3, R3, 0x9910, RZ ;  /* 0x0000991003037816 */ /* 0x000fc800000000ff */
[----:B------:R-:W-:Y:S02]  /*3500*/  IABS R3, R3 ;  /* 0x0000000300037213 */ /* 0x000fe40000000000 */
[----:B-1----:R-:W-:Y:S02]  /*3510*/  IADD3 R8, PT, PT, R9, UR5, RZ ;  /* 0x0000000509087c10 */ /* 0x002fe4000fffe0ff */
[----:B------:R-:W-:Y:S02]  /*3520*/  PRMT R3, R3, 0x7710, RZ ;  /* 0x0000771003037816 */ /* 0x000fe400000000ff */
[----:B--2---:R-:W-:Y:S02]  /*3530*/  PRMT R13, R13, 0x9910, RZ ;  /* 0x000099100d0d7816 */ /* 0x004fe400000000ff */
[----:B------:R-:W1:Y:S01]  /*3540*/  LDS.U16 R8, [R8+UR5] ;  /* 0x0000000508087984 */ /* 0x000e620008000400 */
[----:B------:R-:W-:Y:S01]  /*3550*/  IMAD.IADD R3, R3, 0x1, R12 ;  /* 0x0000000103037824 */ /* 0x000fe200078e020c */
[----:B------:R-:W-:-:S02]  /*3560*/  IABS R13, R13 ;  /* 0x0000000d000d7213 */ /* 0x000fc40000000000 */
[----:B------:R-:W2:Y:S01]  /*3570*/  LDS.U16 R12, [R9+UR5] ;  /* 0x00000005090c7984 */ /* 0x000ea20008000400 */
[----:B-----5:R-:W-:Y:S02]  /*3580*/  PRMT R10, R10, 0x9910, RZ ;  /* 0x000099100a0a7816 */ /* 0x020fe400000000ff */
[----:B------:R-:W-:Y:S02]  /*3590*/  PRMT R3, R3, 0x9910, RZ ;  /* 0x0000991003037816 */ /* 0x000fe400000000ff */
[----:B------:R-:W-:Y:S02]  /*35a0*/  PRMT R18, R13, 0x7710, RZ ;  /* 0x000077100d127816 */ /* 0x000fe400000000ff */
[----:B------:R-:W-:Y:S02]  /*35b0*/  IABS R3, R3 ;  /* 0x0000000300037213 */ /* 0x000fe40000000000 */
[----:B------:R-:W-:Y:S02]  /*35c0*/  IABS R10, R10 ;  /* 0x0000000a000a7213 */ /* 0x000fe40000000000 */
[----:B------:R-:W-:-:S02]  /*35d0*/  PRMT R3, R3, 0x7710, RZ ;  /* 0x0000771003037816 */ /* 0x000fc400000000ff */
[----:B------:R-:W-:-:S03]  /*35e0*/  PRMT R10, R10, 0x7710, RZ ;  /* 0x000077100a0a7816 */ /* 0x000fc600000000ff */
[----:B------:R-:W-:-:S05]  /*35f0*/  IMAD.IADD R3, R3, 0x1, R18 ;  /* 0x0000000103037824 */ /* 0x000fca00078e0212 */
[----:B------:R-:W-:Y:S02]  /*3600*/  PRMT R3, R3, 0x9910, RZ ;  /* 0x0000991003037816 */ /* 0x000fe400000000ff */
[----:B---3--:R-:W-:Y:S02]  /*3610*/  PRMT R11, R11, 0x9910, RZ ;  /* 0x000099100b0b7816 */ /* 0x008fe400000000ff */
[----:B------:R-:W-:-:S04]  /*3620*/  IABS R3, R3 ;  /* 0x0000000300037213 */ /* 0x000fc80000000000 */
[----:B------:R-:W-:-:S05]  /*3630*/  PRMT R3, R3, 0x7710, RZ ;  /* 0x0000771003037816 */ /* 0x000fca00000000ff */
[----:B------:R-:W-:Y:S01]  /*3640*/  IMAD.IADD R3, R3, 0x1, R10 ;  /* 0x0000000103037824 */ /* 0x000fe200078e020a */
[----:B------:R-:W-:Y:S02]  /*3650*/  IABS R10, R11 ;  /* 0x0000000b000a7213 */ /* 0x000fe40000000000 */
[----:B-1----:R-:W-:Y:S02]  /*3660*/  PRMT R8, R8, 0x9910, RZ ;  /* 0x0000991008087816 */ /* 0x002fe400000000ff */
[----:B------:R-:W-:Y:S02]  /*3670*/  PRMT R3, R3, 0x9910, RZ ;  /* 0x0000991003037816 */ /* 0x000fe400000000ff */
[----:B------:R-:W-:Y:S02]  /*3680*/  PRMT R10, R10, 0x7710, RZ ;  /* 0x000077100a0a7816 */ /* 0x000fe400000000ff */
[----:B------:R-:W-:Y:S02]  /*3690*/  IABS R3, R3 ;  /* 0x0000000300037213 */ /* 0x000fe40000000000 */
[----:B--2---:R-:W-:-:S02]  /*36a0*/  PRMT R12, R12, 0x9910, RZ ;  /* 0x000099100c0c7816 */ /* 0x004fc400000000ff */
[----:B------:R-:W-:Y:S02]  /*36b0*/  PRMT R3, R3, 0x7710, RZ ;  /* 0x0000771003037816 */ /* 0x000fe400000000ff */
[----:B------:R-:W-:Y:S02]  /*36c0*/  IABS R8, R8 ;  /* 0x0000000800087213 */ /* 0x000fe40000000000 */
[----:B------:R-:W-:Y:S02]  /*36d0*/  IADD3 R3, PT, PT, R3, R10, RZ ;  /* 0x0000000a03037210 */ /* 0x000fe40007ffe0ff */
[----:B------:R-:W-:Y:S02]  /*36e0*/  IABS R10, R12 ;  /* 0x0000000c000a7213 */ /* 0x000fe40000000000 */
[----:B------:R-:W-:Y:S01]  /*36f0*/  PRMT R3, R3, 0x9910, RZ ;  /* 0x0000991003037816 */ /* 0x000fe200000000ff */
[----:B------:R-:W1:Y:S01]  /*3700*/  LDC R12, c[0x0][0x360] ;  /* 0x0000d800ff0c7b82 */ /* 0x000e620000000800 */
[----:B------:R-:W-:-:S02]  /*3710*/  PRMT R10, R10, 0x7710, RZ ;  /* 0x000077100a0a7816 */ /* 0x000fc400000000ff */
[----:B------:R-:W-:Y:S02]  /*3720*/  IABS R3, R3 ;  /* 0x0000000300037213 */ /* 0x000fe40000000000 */
[----:B------:R-:W-:Y:S02]  /*3730*/  PRMT R8, R8, 0x7710, RZ ;  /* 0x0000771008087816 */ /* 0x000fe400000000ff */
[----:B------:R-:W-:-:S05]  /*3740*/  PRMT R3, R3, 0x7710, RZ ;  /* 0x0000771003037816 */ /* 0x000fca00000000ff */
[----:B------:R-:W-:-:S05]  /*3750*/  IMAD.IADD R3, R3, 0x1, R10 ;  /* 0x0000000103037824 */ /* 0x000fca00078e020a */
[----:B------:R-:W-:-:S04]  /*3760*/  PRMT R3, R3, 0x9910, RZ ;  /* 0x0000991003037816 */ /* 0x000fc800000000ff */
[----:B------:R-:W-:Y:S02]  /*3770*/  IABS R3, R3 ;  /* 0x0000000300037213 */ /* 0x000fe40000000000 */
[----:B-1----:R-:W-:Y:S02]  /*3780*/  LEA R7, R12, R7, 0x4 ;  /* 0x000000070c077211 */ /* 0x002fe400078e20ff */
[----:B------:R-:W-:-:S05]  /*3790*/  PRMT R3, R3, 0x7710, RZ ;  /* 0x0000771003037816 */ /* 0x000fca00000000ff */
[----:B------:R-:W-:Y:S01]  /*37a0*/  IMAD.IADD R3, R3, 0x1, R8 ;  /* 0x0000000103037824 */ /* 0x000fe200078e0208 */
[----:B------:R-:W-:Y:S06]  /*37b0*/  @P0 BRA `(.L_x_2689) ;  /* 0xfffffff800c40947 */ /* 0x000fec000383ffff */
[----:B------:R-:W-:-:S07]  /*37c0*/  VIADD R4, R4, 0x1 ;  /* 0x0000000104047836 */ /* 0x000fce0000000000 */
.L_x_2688:
        /* <DEDUP_REMOVED lines=8> */
[----:B-1----:R-:W-:Y:S02]  /*3850*/  PRMT R11, R3, 0x9910, RZ ;  /* 0x00009910030b7816 */ /* 0x002fe400000000ff */
[----:B------:R-:W-:Y:S02]  /*3860*/  IADD3 R4, PT, PT, R4, 0x4, RZ ;  /* 0x0000000404047810 */ /* 0x000fe40007ffe0ff */
[----:B------:R-:W-:-:S05]  /*3870*/  LEA R7, R7, R0, 0x1 ;  /* 0x0000000007077211 */ /* 0x000fca00078e08ff */
[----:B------:R-:W1:Y:S01]  /*3880*/  LDS.U16 R2, [R7] ;  /* 0x0000000007027984 */ /* 0x000e620000000400 */
[----:B--2---:R-:W-:-:S05]  /*3890*/  IMAD R6, R12, 0x2, R7 ;  /* 0x000000020c067824 */ /* 0x004fca00078e0207 */
[----:B------:R-:W2:Y:S01]  /*38a0*/  LDS.U16 R8, [R6] ;  /* 0x0000000006087984 */ /* 0x000ea20000000400 */
[----:B------:R-:W-:-:S05]  /*38b0*/  LEA R9, R12, R6, 0x1 ;  /* 0x000000060c097211 */ /* 0x000fca00078e08ff */
[----:B------:R-:W3:Y:S01]  /*38c0*/  LDS.U16 R10, [R9] ;  /* 0x00000000090a7984 */ /* 0x000ee20000000400 */
[----:B------:R-:W-:-:S06]  /*38d0*/  IMAD R3, R12, 0x2, R9 ;  /* 0x000000020c037824 */ /* 0x000fcc00078e0209 */
[----:B------:R-:W4:Y:S01]  /*38e0*/  LDS.U16 R3, [R3] ;  /* 0x0000000003037984 */ /* 0x000f220000000400 */
[----:B-1----:R-:W-:Y:S02]  /*38f0*/  PRMT R13, R2, 0x9910, RZ ;  /* 0x00009910020d7816 */ /* 0x002fe400000000ff */
[----:B------:R-:W-:Y:S02]  /*3900*/  IABS R2, R11 ;  /* 0x0000000b00027213 */ /* 0x000fe40000000000 */
[----:B------:R-:W-:Y:S02]  /*3910*/  IABS R13, R13 ;  /* 0x0000000d000d7213 */ /* 0x000fe40000000000 */
[----:B------:R-:W-:Y:S02]  /*3920*/  PRMT R2, R2, 0x7710, RZ ;  /* 0x0000771002027816 */ /* 0x000fe400000000ff */
[----:B------:R-:W-:-:S04]  /*3930*/  PRMT R7, R13, 0x7710, RZ ;  /* 0x000077100d077816 */ /* 0x000fc800000000ff */
[----:B------:R-:W-:-:S04]  /*3940*/  IADD3 R2, PT, PT, R2, R7, RZ ;  /* 0x0000000702027210 */ /* 0x000fc80007ffe0ff */
[----:B------:R-:W-:Y:S02]  /*3950*/  PRMT R2, R2, 0x9910, RZ ;  /* 0x0000991002027816 */ /* 0x000fe400000000ff */
[----:B--2---:R-:W-:Y:S02]  /*3960*/  PRMT R8, R8, 0x9910, RZ ;  /* 0x0000991008087816 */ /* 0x004fe400000000ff */
[----:B------:R-:W-:Y:S02]  /*3970*/  IABS R2, R2 ;  /* 0x0000000200027213 */ /* 0x000fe40000000000 */
[----:B------:R-:W-:Y:S02]  /*3980*/  IABS R7, R8 ;  /* 0x0000000800077213 */ /* 0x000fe40000000000 */
[----:B------:R-:W-:Y:S02]  /*3990*/  PRMT R2, R2, 0x7710, RZ ;  /* 0x0000771002027816 */ /* 0x000fe400000000ff */
[----:B------:R-:W-:-:S02]  /*39a0*/  PRMT R7, R7, 0x7710, RZ ;  /* 0x0000771007077816 */ /* 0x000fc400000000ff */
[----:B---3--:R-:W-:-:S03]  /*39b0*/  PRMT R10, R10, 0x9910, RZ ;  /* 0x000099100a0a7816 */ /* 0x008fc600000000ff */
[----:B------:R-:W-:Y:S01]  /*39c0*/  IMAD.IADD R2, R2, 0x1, R7 ;  /* 0x0000000102027824 */ /* 0x000fe200078e0207 */
[----:B------:R-:W-:Y:S02]  /*39d0*/  IABS R7, R10 ;  /* 0x0000000a00077213 */ /* 0x000fe40000000000 */
[----:B----4-:R-:W-:Y:S02]  /*39e0*/  PRMT R3, R3, 0x9910, RZ ;  /* 0x0000991003037816 */ /* 0x010fe400000000ff */
[----:B------:R-:W-:Y:S02]  /*39f0*/  PRMT R2, R2, 0x9910, RZ ;  /* 0x0000991002027816 */ /* 0x000fe400000000ff */
[----:B------:R-:W-:Y:S02]  /*3a00*/  PRMT R7, R7, 0x7710, RZ ;  /* 0x0000771007077816 */ /* 0x000fe400000000ff */
[----:B------:R-:W-:Y:S02]  /*3a10*/  IABS R2, R2 ;  /* 0x0000000200027213 */ /* 0x000fe40000000000 */
[----:B------:R-:W-:-:S02]  /*3a20*/  IABS R6, R3 ;  /* 0x0000000300067213 */ /* 0x000fc40000000000 */
[----:B------:R-:W-:-:S04]  /*3a30*/  PRMT R2, R2, 0x7710, RZ ;  /* 0x0000771002027816 */ /* 0x000fc800000000ff */
[----:B------:R-:W-:-:S04]  /*3a40*/  IADD3 R2, PT, PT, R2, R7, RZ ;  /* 0x0000000702027210 */ /* 0x000fc80007ffe0ff */
[----:B------:R-:W-:-:S04]  /*3a50*/  PRMT R2, R2, 0x9910, RZ ;  /* 0x0000991002027816 */ /* 0x000fc800000000ff */
[----:B------:R-:W-:Y:S02]  /*3a60*/  IABS R3, R2 ;  /* 0x0000000200037213 */ /* 0x000fe40000000000 */
[----:B------:R-:W-:Y:S02]  /*3a70*/  PRMT R2, R6, 0x7710, RZ ;  /* 0x0000771006027816 */ /* 0x000fe400000000ff */
[----:B------:R-:W-:-:S05]  /*3a80*/  PRMT R3, R3, 0x7710, RZ ;  /* 0x0000771003037816 */ /* 0x000fca00000000ff */
[----:B------:R-:W-:-:S07]  /*3a90*/  IMAD.IADD R3, R3, 0x1, R2 ;  /* 0x0000000103037824 */ /* 0x000fce00078e0202 */
.L_x_2691:
[----:B------:R-:W-:Y:S05]  /*3aa0*/  @!P1 BRA `(.L_x_2690) ;  /* 0x0000000000909947 */ /* 0x000fea0003800000 */
[----:B------:R-:W-:Y:S02]  /*3ab0*/  ISETP.NE.AND P0, PT, R16, 0x1, PT ;  /* 0x000000011000780c */ /* 0x000fe40003f05270 */
[----:B------:R-:W-:-:S04]  /*3ac0*/  LOP3.LUT R5, R5, 0x1, RZ, 0xc0, !PT ;  /* 0x0000000105057812 */ /* 0x000fc800078ec0ff */
[----:B------:R-:W-:-:S07]  /*3ad0*/  ISETP.NE.U32.AND P1, PT, R5, 0x1, PT ;  /* 0x000000010500780c */ /* 0x000fce0003f25070 */
[----:B------:R-:W-:Y:S06]  /*3ae0*/  @!P0 BRA `(.L_x_2692) ;  /* 0x0000000000548947 */ /* 0x000fec0003800000 */
[----:B------:R-:W2:Y:S01]  /*3af0*/  LDC R6, c[0x0][0x360] ;  /* 0x0000d800ff067b82 */ /* 0x000ea20000000800 */
[C---:B------:R-:W-:Y:S01]  /*3b00*/  IMAD R5, R4.reuse, UR7, RZ ;  /* 0x0000000704057c24 */ /* 0x040fe2000f8e02ff */
[----:B-1----:R-:W-:Y:S01]  /*3b10*/  PRMT R3, R3, 0x9910, RZ ;  /* 0x0000991003037816 */ /* 0x002fe200000000ff */
[----:B------:R-:W-:Y:S02]  /*3b20*/  VIADD R4, R4, 0x2 ;  /* 0x0000000204047836 */ /* 0x000fe40000000000 */
[----:B------:R-:W-:-:S05]  /*3b30*/  IMAD R5, R5, 0x2, R0 ;  /* 0x0000000205057824 */ /* 0x000fca00078e0200 */
[----:B------:R-:W1:Y:S01]  /*3b40*/  LDS.U16 R2, [R5] ;  /* 0x0000000005027984 */ /* 0x000e620000000400 */
[----:B--2---:R-:W-:-:S06]  /*3b50*/  LEA R6, R6, R5, 0x1 ;  /* 0x0000000506067211 */ /* 0x004fcc00078e08ff */
[----:B------:R-:W2:Y:S01]  /*3b60*/  LDS.U16 R6, [R6] ;  /* 0x0000000006067984 */ /* 0x000ea20000000400 */
[----:B-1----:R-:W-:Y:S02]  /*3b70*/  PRMT R7, R2, 0x9910, RZ ;  /* 0x0000991002077816 */ /* 0x002fe400000000ff */
[----:B------:R-:W-:Y:S02]  /*3b80*/  IABS R2, R3 ;  /* 0x0000000300027213 */ /* 0x000fe40000000000 */
[----:B------:R-:W-:Y:S02]  /*3b90*/  IABS R3, R7 ;  /* 0x0000000700037213 */ /* 0x000fe40000000000 */
[----:B------:R-:W-:Y:S02]  /*3ba0*/  PRMT R2, R2, 0x7710, RZ ;  /* 0x0000771002027816 */ /* 0x000fe400000000ff */
[----:B------:R-:W-:-:S05]  /*3bb0*/  PRMT R3, R3, 0x7710, RZ ;  /* 0x0000771003037816 */ /* 0x000fca00000000ff */
[----:B------:R-:W-:-:S05]  /*3bc0*/  IMAD.IADD R2, R2, 0x1, R3 ;  /* 0x0000000102027824 */ /* 0x000fca00078e0203 */
[----:B------:R-:W-:Y:S02]  /*3bd0*/  PRMT R2, R2, 0x9910, RZ ;  /* 0x0000991002027816 */ /* 0x000fe400000000ff */
[----:B--2---:R-:W-:Y:S02]  /*3be0*/  PRMT R3, R6, 0x9910, RZ ;  /* 0x0000991006037816 */ /* 0x004fe400000000ff */
[----:B------:R-:W-:Y:S02]  /*3bf0*/  IABS R2, R2 ;  /* 0x0000000200027213 */ /* 0x000fe40000000000 */
[----:B------:R-:W-:Y:S02]  /*3c00*/  IABS R3, R3 ;  /* 0x0000000300037213 */ /* 0x000fe40000000000 */
[----:B------:R-:W-:Y:S02]  /*3c10*/  PRMT R2, R2, 0x7710, RZ ;  /* 0x0000771002027816 */ /* 0x000fe400000000ff */
[----:B------:R-:W-:-:S04]  /*3c20*/  PRMT R3, R3, 0x7710, RZ ;  /* 0x0000771003037816 */ /* 0x000fc800000000ff */
[----:B------:R-:W-:-:S07]  /*3c30*/  IADD3 R3, PT, PT, R2, R3, RZ ;  /* 0x0000000302037210 */ /* 0x000fce0007ffe0ff */
.L_x_2692:
[----:B------:R-:W-:Y:S01]  /*3c40*/  @!P1 IMAD R5, R4, UR7, RZ ;  /* 0x0000000704059c24 */ /* 0x000fe2000f8e02ff */
[----:B-1----:R-:W-:-:S04]  /*3c50*/  @!P1 PRMT R2, R3, 0x9910, RZ ;  /* 0x0000991003029816 */ /* 0x002fc800000000ff */
[----:B------:R-:W-:Y:S02]  /*3c60*/  @!P1 LEA R5, R5, R0, 0x1 ;  /* 0x0000000005059211 */ /* 0x000fe400078e08ff */
[----:B------:R-:W-:-:S04]  /*3c70*/  @!P1 IABS R2, R2 ;  /* 0x0000000200029213 */ /* 0x000fc80000000000 */
[----:B------:R-:W1:Y:S01]  /*3c80*/  @!P1 LDS.U16 R5, [R5] ;  /* 0x0000000005059984 */ /* 0x000e620000000400 */
[----:B------:R-:W-:Y:S02]  /*3c90*/  @!P1 PRMT R7, R2, 0x7710, RZ ;  /* 0x0000771002079816 */ /* 0x000fe400000000ff */
[----:B-1----:R-:W-:-:S04]  /*3ca0*/  @!P1 PRMT R4, R5, 0x9910, RZ ;  /* 0x0000991005049816 */ /* 0x002fc800000000ff */
[----:B------:R-:W-:-:S04]  /*3cb0*/  @!P1 IABS R4, R4 ;  /* 0x0000000400049213 */ /* 0x000fc80000000000 */
[----:B------:R-:W-:-:S05]  /*3cc0*/  @!P1 PRMT R2, R4, 0x7710, RZ ;  /* 0x0000771004029816 */ /* 0x000fca00000000ff */
[----:B------:R-:W-:-:S05]  /*3cd0*/  @!P1 IMAD.IADD R2, R7, 0x1, R2 ;  /* 0x0000000107029824 */ /* 0x000fca00078e0202 */
[----:B------:R-:W-:-:S07]  /*3ce0*/  @!P1 PRMT R3, R2, 0x7610, R3 ;  /* 0x0000761002039816 */ /* 0x000fce0000000003 */
.L_x_2690:
[----:B-1----:R1:W-:Y:S02]  /*3cf0*/  STS.U16 [R0], R3 ;  /* 0x0000000300007388 */ /* 0x0023e40000000400 */
.L_x_2687:
[----:B------:R-:W2:Y:S01]  /*3d00*/  LDC.64 R4, c[0x0][0x3a8] ;  /* 0x0000ea00ff047b82 */ /* 0x000ea20000000a00 */
[----:B------:R-:W3:Y:S01]  /*3d10*/  LDCU.64 UR4, c[0x0][0x380] ;  /* 0x00007000ff0477ac */ /* 0x000ee20008000a00 */
[----:B------:R-:W-:-:S03]  /*3d20*/  MOV R15, RZ ;  /* 0x000000ff000f7202 */ /* 0x000fc60000000f00 */
[----:B--2---:R-:W-:-:S04]  /*3d30*/  IMAD.WIDE.U32 R14, R4, UR8, R14 ;  /* 0x00000008040e7c25 */ /* 0x004fc8000f8e000e */
[----:B------:R-:W-:Y:S01]  /*3d40*/  IMAD R5, R5, UR8, R15 ;  /* 0x0000000805057c24 */ /* 0x000fe2000f8e020f */
[----:B---3--:R-:W-:-:S04]  /*3d50*/  LEA R4, P0, R14, UR4, 0x1 ;  /* 0x000000040e047c11 */ /* 0x008fc8000f8008ff */
[----:B------:R-:W-:-:S05]  /*3d60*/  LEA.HI.X R5, R14, UR5, R5, 0x1, P0 ;  /* 0x000000050e057c11 */ /* 0x000fca00080f0c05 */
[----:B------:R-:W-:Y:S01]  /*3d70*/  STG.E.U16 desc[UR10][R4.64], R3 ;  /* 0x0000000304007986 */ /* 0x000fe2000c10150a */
[----:B------:R-:W-:Y:S05]  /*3d80*/  EXIT ;  /* 0x000000000000794d */ /* 0x000fea0003800000 */
        .weak           $__internal_60_$__cuda_sm20_div_s64
        .type           $__internal_60_$__cuda_sm20_div_s64,@function
        .size           $__internal_60_$__cuda_sm20_div_s64,($__internal_61_$__cuda_sm20_rem_s64 - $__internal_60_$__cuda_sm20_div_s64)
$__internal_60_$__cuda_sm20_div_s64:
        /* <DEDUP_REMOVED lines=82> */
[----:B------:R-:W-:Y:S06]  /*42b0*/  RET.REL.NODEC R8 `(contiguous_reducel13_i16) ;  /* 0xffffffbc08507950 */ /* 0x000fec0003c3ffff */
        .weak           $__internal_61_$__cuda_sm20_rem_s64
        .type           $__internal_61_$__cuda_sm20_rem_s64,@function
        .size           $__internal_61_$__cuda_sm20_rem_s64,(.L_x_32264 - $__internal_61_$__cuda_sm20_rem_s64)
$__internal_61_$__cuda_sm20_rem_s64:
        /* <DEDUP_REMOVED lines=66> */
[----:B------:R-:W-:Y:S06]  /*46e0*/  RET.REL.NODEC R8 `(contiguous_reducel13_i16) ;  /* 0xffffffb808447950 */ /* 0x000fec0003c3ffff */
.L_x_2693:
        /* <DEDUP_REMOVED lines=9> */
.L_x_32264:


//--------------------- .text.contiguous_reducel122_i16 --------------------------
	.section	.text.contiguous_reducel122_i16,"ax",@progbits
	.align	128
        .global         contiguous_reducel122_i16
        .type           contiguous_reducel122_i16,@function
        .size           contiguous_reducel122_i16,(.L_x_32967 - contiguous_reducel122_i16)
        .other          contiguous_reducel122_i16,@"STO_CUDA_ENTRY STV_DEFAULT"
contiguous_reducel122_i16:
.text.contiguous_reducel122_i16:
        /* <DEDUP_REMOVED lines=15> */
[----:B------:R0:W-:Y:S01]  /*00f0*/  STS.U16 [R2], RZ ;  /* 0x000000ff02007388 */ /* 0x0001e20000000400 */
        /* <DEDUP_REMOVED lines=15> */
[----:B------:R-:W2:Y:S04]  /*01f0*/  LDG.E.U16 R6, desc[UR12][R6.64] ;  /* 0x0000000c06067981 */ /* 0x000ea8000c1e1500 */
[----:B------:R-:W3:Y:S01]  /*0200*/  LDG.E.U16 R10, desc[UR12][R10.64] ;  /* 0x0000000c0a0a7981 */ /* 0x000ee2000c1e1500 */
[----:B--2---:R-:W-:Y:S02]  /*0210*/  PRMT R4, R6, 0x9910, RZ ;  /* 0x0000991006047816 */ /* 0x004fe400000000ff */
[----:B---3--:R-:W-:Y:S02]  /*0220*/  PRMT R5, R10, 0x9910, RZ ;  /* 0x000099100a057816 */ /* 0x008fe400000000ff */
[----:B------:R-:W-:Y:S02]  /*0230*/  IABS R4, R4 ;  /* 0x0000000400047213 */ /* 0x000fe40000000000 */
[----:B------:R-:W-:-:S02]  /*0240*/  IABS R8, R5 ;  /* 0x0000000500087213 */ /* 0x000fc40000000000 */
[----:B------:R-:W-:Y:S02]  /*0250*/  PRMT R5, R4, 0x7710, RZ ;  /* 0x0000771004057816 */ /* 0x000fe400000000ff */
[----:B------:R-:W-:-:S05]  /*0260*/  PRMT R4, R8, 0x7710, RZ ;  /* 0x0000771008047816 */ /* 0x000fca00000000ff */
[----:B------:R-:W-:-:S05]  /*0270*/  IMAD.IADD R5, R5, 0x1, R4 ;  /* 0x0000000105057824 */ /* 0x000fca00078e0204 */
[----:B------:R1:W-:Y:S01]  /*0280*/  STS.U16 [R2], R5 ;  /* 0x0000000502007388 */ /* 0x0003e20000000400 */
[----:B------:R-:W-:Y:S05]  /*0290*/  BRA `(.L_x_2696) ;  /* 0x0000000000307947 */ /* 0x000fea0003800000 */
.L_x_2695:
        /* <DEDUP_REMOVED lines=10> */
[----:B------:R-:W2:Y:S04]  /*0340*/  LDG.E.U16 R7, desc[UR12][R6.64] ;  /* 0x0000000c06077981 */ /* 0x000ea8000c1e1500 */
[----:B--2---:R0:W-:Y:S02]  /*0350*/  STS.U16 [R2], R7 ;  /* 0x0000000702007388 */ /* 0x0041e40000000400 */
.L_x_2696:
[----:B------:R-:W-:Y:S05]  /*0360*/  BSYNC.RECONVERGENT B0 ;  /* 0x0000000000007941 */ /* 0x000fea0003800200 */
.L_x_2694:
[----:B------:R-:W-:Y:S01]  /*0370*/  BAR.SYNC.DEFER_BLOCKING 0x0 ;  /* 0x0000000000007b1d */ /* 0x000fe20000010000 */
[----:B------:R-:W-:Y:S02]  /*0380*/  ISETP.GE.U32.AND P1, PT, R3, 0x42, PT ;  /* 0x000000420300780c */ /* 0x000fe40003f26070 */
[----:B------:R-:W-:-:S11]  /*0390*/  ISETP.GT.U32.AND P0, PT, R0, 0x1f, PT ;  /* 0x0000001f0000780c */ /* 0x000fd60003f04070 */
[----:B------:R-:W-:Y:S05]  /*03a0*/  @!P1 BRA `(.L_x_2697) ;  /* 0x0000000000489947 */ /* 0x000fea0003800000 */
.L_x_2698:
[----:B------:R-:W-:-:S04]  /*03b0*/  SHF.R.U32.HI R9, RZ, 0x1, R3 ;  /* 0x00000001ff097819 */ /* 0x000fc80000011603 */
[----:B------:R-:W-:-:S13]  /*03c0*/  ISETP.GE.U32.AND P1, PT, R0, R9, PT ;  /* 0x000000090000720c */ /* 0x000fda0003f26070 */
[----:B-1----:R-:W-:Y:S01]  /*03d0*/  @!P1 LOP3.LUT R5, R3, 0x7fe, RZ, 0xc0, !PT ;  /* 0x000007fe03059812 */ /* 0x002fe200078ec0ff */
[----:B------:R-:W1:Y:S04]  /*03e0*/  @!P1 LDS.U16 R4, [R2] ;  /* 0x0000000002049984 */ /* 0x000e680000000400 */
[----:B------:R-:W-:-:S06]  /*03f0*/  @!P1 IMAD.IADD R5, R2, 0x1, R5 ;  /* 0x0000000102059824 */ /* 0x000fcc00078e0205 */
[----:B------:R-:W2:Y:S01]  /*0400*/  @!P1 LDS.U16 R5, [R5] ;  /* 0x0000000005059984 */ /* 0x000ea20000000400 */
[----:B-1----:R-:W-:-:S04]  /*0410*/  @!P1 PRMT R4, R4, 0x9910, RZ ;  /* 0x0000991004049816 */ /* 0x002fc800000000ff */
[----:B------:R-:W-:-:S04]  /*0420*/  @!P1 IABS R4, R4 ;  /* 0x0000000400049213 */ /* 0x000fc80000000000 */
[----:B0-----:R-:W-:Y:S02]  /*0430*/  @!P1 PRMT R7, R4, 0x7710, RZ ;  /* 0x0000771004079816 */ /* 0x001fe400000000ff */
[----:B--2---:R-:W-:-:S04]  /*0440*/  @!P1 PRMT R6, R5, 0x9910, RZ ;  /* 0x0000991005069816 */ /* 0x004fc800000000ff */
[----:B------:R-:W-:-:S04]  /*0450*/  @!P1 IABS R6, R6 ;  /* 0x0000000600069213 */ /* 0x000fc80000000000 */
[----:B------:R-:W-:-:S05]  /*0460*/  @!P1 PRMT R4, R6, 0x7710, RZ ;  /* 0x0000771006049816 */ /* 0x000fca00000000ff */
[----:B------:R-:W-:-:S05]  /*0470*/  @!P1 IMAD.IADD R7, R7, 0x1, R4 ;  /* 0x0000000107079824 */ /* 0x000fca00078e0204 */
[----:B------:R2:W-:Y:S01]  /*0480*/  @!P1 STS.U16 [R2], R7 ;  /* 0x0000000702009388 */ /* 0x0005e20000000400 */
[----:B------:R-:W-:Y:S01]  /*0490*/  BAR.SYNC.DEFER_BLOCKING 0x0 ;  /* 0x0000000000007b1d */ /* 0x000fe20000010000 */
[----:B------:R-:W-:Y:S01]  /*04a0*/  ISETP.GT.U32.AND P1, PT, R3, 0x83, PT ;  /* 0x000000830300780c */ /* 0x000fe20003f24070 */
[----:B------:R-:W-:-:S12]  /*04b0*/  IMAD.MOV.U32 R3, RZ, RZ, R9 ;  /* 0x000000ffff037224 */ /* 0x000fd800078e0009 */
[----:B--2---:R-:W-:Y:S05]  /*04c0*/  @P1 BRA `(.L_x_2698) ;  /* 0xfffffffc00b81947 */ /* 0x004fea000383ffff */
.L_x_2697:
[----:B------:R-:W-:Y:S05]  /*04d0*/  @P0 EXIT ;  /* 0x000000000000094d */ /* 0x000fea0003800000 */
[----:B------:R-:W2:Y:S01]  /*04e0*/  LDS.U16 R3, [R2] ;  /* 0x0000000002037984 */ /* 0x000ea20000000400 */
[----:B------:R-:W-:-:S03]  /*04f0*/  ISETP.NE.AND P0, PT, R0, RZ, PT ;  /* 0x000000ff0000720c */ /* 0x000fc60003f05270 */
[----:B------:R-:W3:Y:S01]  /*0500*/  LDS.U16 R4, [R2+0x40] ;  /* 0x0000400002047984 */ /* 0x000ee20000000400 */
[----:B--2---:R-:W-:Y:S02]  /*0510*/  PRMT R3, R3, 0x9910, RZ ;  /* 0x0000991003037816 */ /* 0x004fe400000000ff */
[----:B---3--:R-:W-:Y:S02]  /*0520*/  PRMT R4, R4, 0x9910, RZ ;  /* 0x0000991004047816 */ /* 0x008fe400000000ff */
[----:B------:R-:W-:Y:S02]  /*0530*/  IABS R3, R3 ;  /* 0x0000000300037213 */ /* 0x000fe40000000000 */
[----:B------:R-:W-:Y:S02]  /*0540*/  IABS R4, R4 ;  /* 0x0000000400047213 */ /* 0x000fe40000000000 */
[----:B------:R-:W-:Y:S02]  /*0550*/  PRMT R3, R3, 0x7710, RZ ;  /* 0x0000771003037816 */ /* 0x000fe400000000ff */
[----:B------:R-:W-:-:S05]  /*0560*/  PRMT R4, R4, 0x7710, RZ ;  /* 0x0000771004047816 */ /* 0x000fca00000000ff */
[----:B------:R-:W-:-:S05]  /*0570*/  IMAD.IADD R3, R3, 0x1, R4 ;  /* 0x0000000103037824 */ /* 0x000fca00078e0204 */
[----:B------:R-:W-:Y:S04]  /*0580*/  STS.U16 [R2], R3 ;  /* 0x0000000302007388 */ /* 0x000fe80000000400 */
[----:B------:R-:W2:Y:S04]  /*0590*/  LDS.U16 R4, [R2] ;  /* 0x0000000002047984 */ /* 0x000ea80000000400 */
[----:B-1----:R-:W1:Y:S01]  /*05a0*/  LDS.U16 R5, [R2+0x20] ;  /* 0x0000200002057984 */ /* 0x002e620000000400 */
[----:B--2---:R-:W-:Y:S02]  /*05b0*/  PRMT R4, R4, 0x9910, RZ ;  /* 0x0000991004047816 */ /* 0x004fe400000000ff */
[----:B-1----:R-:W-:-:S02]  /*05c0*/  PRMT R5, R5, 0x9910, RZ ;  /* 0x0000991005057816 */ /* 0x002fc400000000ff */
[----:B------:R-:W-:Y:S02]  /*05d0*/  IABS R4, R4 ;  /* 0x0000000400047213 */ /* 0x000fe40000000000 */
[----:B------:R-:W-:Y:S02]  /*05e0*/  IABS R6, R5 ;  /* 0x0000000500067213 */ /* 0x000fe40000000000 */
[----:B------:R-:W-:Y:S02]  /*05f0*/  PRMT R5, R4, 0x7710, RZ ;  /* 0x0000771004057816 */ /* 0x000fe400000000ff */
[----:B------:R-:W-:-:S05]  /*0600*/  PRMT R4, R6, 0x7710, RZ ;  /* 0x0000771006047816 */ /* 0x000fca00000000ff */
[----:B------:R-:W-:-:S05]  /*0610*/  IMAD.IADD R5, R5, 0x1, R4 ;  /* 0x0000000105057824 */ /* 0x000fca00078e0204 */
[----:B------:R-:W-:Y:S04]  /*0620*/  STS.U16 [R2], R5 ;  /* 0x0000000502007388 */ /* 0x000fe80000000400 */
[----:B------:R-:W1:Y:S04]  /*0630*/  LDS.U16 R3, [R2] ;  /* 0x0000000002037984 */ /* 0x000e680000000400 */
[----:B------:R-:W2:Y:S01]  /*0640*/  LDS.U16 R4, [R2+0x10] ;  /* 0x0000100002047984 */ /* 0x000ea20000000400 */
[----:B-1----:R-:W-:Y:S02]  /*0650*/  PRMT R3, R3, 0x9910, RZ ;  /* 0x0000991003037816 */ /* 0x002fe400000000ff */
[----:B--2---:R-:W-:-:S02]  /*0660*/  PRMT R4, R4, 0x9910, RZ ;  /* 0x0000991004047816 */ /* 0x004fc400000000ff */
        /* <DEDUP_REMOVED lines=35> */
[----:B------:R1:W-:Y:S01]  /*08a0*/  STS.U16 [R2], R5 ;  /* 0x0000000502007388 */ /* 0x0003e20000000400 */
        /* <DEDUP_REMOVED lines=8> */
[----:B-1----:R-:W1:Y:S01]  /*0930*/  LDS.U16 R5, [UR4] ;  /* 0x00000004ff057984 */ /* 0x002e620008000400 */
[----:B------:R-:W-:Y:S02]  /*0940*/  UMOV UR4, UR6 ;  /* 0x0000000600047c82 */ /* 0x000fe40008000000 */
[----:B---3--:R-:W-:-:S04]  /*0950*/  UIMAD.WIDE.U32 UR4, UR7, UR8, UR4 ;  /* 0x00000008070472a5 */ /* 0x008fc8000f8e0004 */
[----:B------:R-:W-:Y:S02]  /*0960*/  UIMAD UR7, UR7, UR9, UR5 ;  /* 0x00000009070772a4 */ /* 0x000fe4000f8e0205 */
[----:B----4-:R-:W-:-:S04]  /*0970*/  ULEA UR5, UP0, UR4, UR10, 0x1 ;  /* 0x0000000a04057291 */ /* 0x010fc8000f8008ff */
[----:B------:R-:W-:Y:S02]  /*0980*/  ULEA.HI.X UR4, UR4, UR11, UR7, 0x1, UP0 ;  /* 0x0000000b04047291 */ /* 0x000fe400080f0c07 */
[----:B0-----:R-:W-:-:S04]  /*0990*/  IMAD.U32 R2, RZ, RZ, UR5 ;  /* 0x00000005ff027e24 */ /* 0x001fc8000f8e00ff */
[----:B------:R-:W-:-:S05]  /*09a0*/  IMAD.U32 R3, RZ, RZ, UR4 ;  /* 0x00000004ff037e24 */ /* 0x000fca000f8e00ff */
[----:B-1----:R-:W-:Y:S01]  /*09b0*/  STG.E.U16 desc[UR12][R2.64], R5 ;  /* 0x0000000502007986 */ /* 0x002fe2000c10150c */
[----:B------:R-:W-:Y:S05]  /*09c0*/  EXIT ;  /* 0x000000000000794d */ /* 0x000fea0003800000 */
.L_x_2699:
        /* <DEDUP_REMOVED lines=11> */
.L_x_32967:


//--------------------- .text.contiguous_reducel12_i16 --------------------------
	.section	.text.contiguous_reducel12_i16,"ax",@progbits
	.align	128
        .global         contiguous_reducel12_i16
        .type           contiguous_reducel12_i16,@function
        .size           contiguous_reducel12_i16,(.L_x_32266 - contiguous_reducel12_i16)
        .other          contiguous_reducel12_i16,@"STO_CUDA_ENTRY STV_DEFAULT"
contiguous_reducel12_i16:
.text.contiguous_reducel12_i16:
        /* <DEDUP_REMOVED lines=46> */
.L_x_2728:
        /* <DEDUP_REMOVED lines=32> */
.L_x_2705:
[----:B------:R-:W-:Y:S01]  /*04e0*/  MOV R26, R6 ;  /* 0x00000006001a7202 */ /* 0x000fe20000000f00 */
[----:B------:R-:W-:Y:S01]  /*04f0*/  IMAD.MOV.U32 R13, RZ, RZ, R7 ;  /* 0x000000ffff0d7224 */ /* 0x000fe200078e0007 */
[----:B------:R-:W-:Y:S01]  /*0500*/  MOV R14, R34 ;  /* 0x00000022000e7202 */ /* 0x000fe20000000f00 */
[----:B------:R-:W-:Y:S01]  /*0510*/  IMAD.MOV.U32 R11, RZ, RZ, R35 ;  /* 0x000000ffff0b7224 */ /* 0x000fe200078e0023 */
[----:B------:R-:W-:-:S07]  /*0520*/  MOV R12, 0x540 ;  /* 0x00000540000c7802 */ /* 0x000fce0000000f00 */
[----:B-1----:R-:W-:Y:S05]  /*0530*/  CALL.REL.NOINC `($__internal_62_$__cuda_sm20_div_s64) ;  /* 0x00000068001c7944 */ /* 0x002fea0003c00000 */
        /* <DEDUP_REMOVED lines=9> */
.L_x_2706:
[----:B------:R-:W-:Y:S05]  /*05d0*/  BSYNC.RECONVERGENT B1 ;  /* 0x0000000000017941 */ /* 0x000fea0003800200 */
.L_x_2704:
        /* <DEDUP_REMOVED lines=34> */
.L_x_2708:
[----:B------:R-:W-:Y:S01]  /*0800*/  IMAD.MOV.U32 R26, RZ, RZ, R20 ;  /* 0x000000ffff1a7224 */ /* 0x000fe200078e0014 */
[----:B------:R-:W-:Y:S01]  /*0810*/  MOV R13, R9 ;  /* 0x00000009000d7202 */ /* 0x000fe20000000f00 */
[----:B------:R-:W-:Y:S01]  /*0820*/  IMAD.MOV.U32 R14, RZ, RZ, R34 ;  /* 0x000000ffff0e7224 */ /* 0x000fe200078e0022 */
[----:B------:R-:W-:Y:S02]  /*0830*/  MOV R11, R35 ;  /* 0x00000023000b7202 */ /* 0x000fe40000000f00 */
[----:B------:R-:W-:-:S07]  /*0840*/  MOV R12, 0x860 ;  /* 0x00000860000c7802 */ /* 0x000fce0000000f00 */
[----:B------:R-:W-:Y:S05]  /*0850*/  CALL.REL.NOINC `($__internal_62_$__cuda_sm20_div_s64) ;  /* 0x0000006400547944 */ /* 0x000fea0003c00000 */
        /* <DEDUP_REMOVED lines=9> */
.L_x_2709:
[----:B------:R-:W-:Y:S05]  /*08f0*/  BSYNC.RECONVERGENT B1 ;  /* 0x0000000000017941 */ /* 0x000fea0003800200 */
.L_x_2707:
        /* <DEDUP_REMOVED lines=33> */
.L_x_2711:
[----:B------:R-:W-:Y:S01]  /*0b10*/  IMAD.MOV.U32 R26, RZ, RZ, R36 ;  /* 0x000000ffff1a7224 */ /* 0x000fe200078e0024 */
[----:B------:R-:W-:Y:S01]  /*0b20*/  MOV R13, R37 ;  /* 0x00000025000d7202 */ /* 0x000fe20000000f00 */
[----:B------:R-:W-:Y:S01]  /*0b30*/  IMAD.MOV.U32 R14, RZ, RZ, R20 ;  /* 0x000000ffff0e7224 */ /* 0x000fe200078e0014 */
[----:B------:R-:W-:Y:S02]  /*0b40*/  MOV R11, R21 ;  /* 0x00000015000b7202 */ /* 0x000fe40000000f00 */
[----:B------:R-:W-:-:S07]  /*0b50*/  MOV R12, 0xb70 ;  /* 0x00000b70000c7802 */ /* 0x000fce0000000f00 */
[----:B------:R-:W-:Y:S05]  /*0b60*/  CALL.REL.NOINC `($__internal_62_$__cuda_sm20_div_s64) ;  /* 0x0000006000907944 */ /* 0x000fea0003c00000 */
        /* <DEDUP_REMOVED lines=10> */
.L_x_2712:
[----:B------:R-:W-:Y:S05]  /*0c10*/  BSYNC.RECONVERGENT B1 ;  /* 0x0000000000017941 */ /* 0x000fea0003800200 */
.L_x_2710:
        /* <DEDUP_REMOVED lines=35> */
.L_x_2714:
[----:B------:R-:W-:Y:S01]  /*0e50*/  MOV R26, R34 ;  /* 0x00000022001a7202 */ /* 0x000fe20000000f00 */
[----:B------:R-:W-:Y:S01]  /*0e60*/  IMAD.MOV.U32 R13, RZ, RZ, R35 ;  /* 0x000000ffff0d7224 */ /* 0x000fe200078e0023 */
[----:B------:R-:W-:Y:S01]  /*0e70*/  MOV R14, R20 ;  /* 0x00000014000e7202 */ /* 0x000fe20000000f00 */
[----:B------:R-:W-:Y:S01]  /*0e80*/  IMAD.MOV.U32 R11, RZ, RZ, R21 ;  /* 0x000000ffff0b7224 */ /* 0x000fe200078e0015 */
[----:B------:R-:W-:-:S07]  /*0e90*/  MOV R12, 0xeb0 ;  /* 0x00000eb0000c7802 */ /* 0x000fce0000000f00 */
[----:B------:R-:W-:Y:S05]  /*0ea0*/  CALL.REL.NOINC `($__internal_62_$__cuda_sm20_div_s64) ;  /* 0x0000005c00c07944 */ /* 0x000fea0003c00000 */
        /* <DEDUP_REMOVED lines=11> */
.L_x_2715:
[----:B------:R-:W-:Y:S05]  /*0f60*/  BSYNC.RECONVERGENT B1 ;  /* 0x0000000000017941 */ /* 0x000fea0003800200 */
.L_x_2713:
        /* <DEDUP_REMOVED lines=36> */
.L_x_2717:
        /* <DEDUP_REMOVED lines=16> */
.L_x_2718:
[----:B------:R-:W-:Y:S05]  /*12b0*/  BSYNC.RECONVERGENT B1 ;  /* 0x0000000000017941 */ /* 0x000fea0003800200 */
.L_x_2716:
        /* <DEDUP_REMOVED lines=35> */
.L_x_2720:
        /* <DEDUP_REMOVED lines=17> */
.L_x_2721:
[----:B------:R-:W-:Y:S05]  /*1600*/  BSYNC.RECONVERGENT B1 ;  /* 0x0000000000017941 */ /* 0x000fea0003800200 */
.L_x_2719:
        /* <DEDUP_REMOVED lines=35> */
.L_x_2723:
        /* <DEDUP_REMOVED lines=16> */
.L_x_2724:
[----:B------:R-:W-:Y:S05]  /*1940*/  BSYNC.RECONVERGENT B1 ;  /* 0x0000000000017941 */ /* 0x000fea0003800200 */
.L_x_2722:
        /* <DEDUP_REMOVED lines=35> */
.L_x_2726:
        /* <DEDUP_REMOVED lines=16> */
.L_x_2727:
[----:B------:R-:W-:Y:S05]  /*1c80*/  BSYNC.RECONVERGENT B1 ;  /* 0x0000000000017941 */ /* 0x000fea0003800200 */
.L_x_2725:
        /* <DEDUP_REMOVED lines=8> */
.L_x_2703:
        /* <DEDUP_REMOVED lines=36> */
.L_x_2731:
[----:B------:R-:W-:Y:S01]  /*1f50*/  MOV R26, R6 ;  /* 0x00000006001a7202 */ /* 0x000fe20000000f00 */
[----:B------:R-:W-:Y:S01]  /*1f60*/  IMAD.MOV.U32 R13, RZ, RZ, R7 ;  /* 0x000000ffff0d7224 */ /* 0x000fe200078e0007 */
[----:B------:R-:W-:Y:S01]  /*1f70*/  MOV R14, R16 ;  /* 0x00000010000e7202 */ /* 0x000fe20000000f00 */
[----:B------:R-:W-:Y:S01]  /*1f80*/  IMAD.MOV.U32 R11, RZ, RZ, R17 ;  /* 0x000000ffff0b7224 */ /* 0x000fe200078e0011 */
[----:B------:R-:W-:-:S07]  /*1f90*/  MOV R12, 0x1fb0 ;  /* 0x00001fb0000c7802 */ /* 0x000fce0000000f00 */
[----:B------:R-:W-:Y:S05]  /*1fa0*/  CALL.REL.NOINC `($__internal_62_$__cuda_sm20_div_s64) ;  /* 0x0000004c00807944 */ /* 0x000fea0003c00000 */
        /* <DEDUP_REMOVED lines=9> */
.L_x_2732:
[----:B------:R-:W-:Y:S05]  /*2040*/  BSYNC.RECONVERGENT B1 ;  /* 0x0000000000017941 */ /* 0x000fea0003800200 */
.L_x_2730:
        /* <DEDUP_REMOVED lines=34> */
.L_x_2734:
        /* <DEDUP_REMOVED lines=17> */
.L_x_2735:
[----:B------:R-:W-:Y:S05]  /*2380*/  BSYNC.RECONVERGENT B1 ;  /* 0x0000000000017941 */ /* 0x000fea0003800200 */
.L_x_2733:
        /* <DEDUP_REMOVED lines=36> */
.L_x_2737:
        /* <DEDUP_REMOVED lines=16> */
.L_x_2738:
[----:B------:R-:W-:Y:S05]  /*26d0*/  BSYNC.RECONVERGENT B1 ;  /* 0x0000000000017941 */ /* 0x000fea0003800200 */
.L_x_2736:
        /* <DEDUP_REMOVED lines=35> */
.L_x_2740:
[----:B------:R-:W-:Y:S01]  /*2910*/  MOV R26, R18 ;  /* 0x00000012001a7202 */ /* 0x000fe20000000f00 */
[----:B------:R-:W-:Y:S01]  /*2920*/  IMAD.MOV.U32 R13, RZ, RZ, R19 ;  /* 0x000000ffff0d7224 */ /* 0x000fe200078e0013 */
[----:B------:R-:W-:Y:S01]  /*2930*/  MOV R14, R16 ;  /* 0x00000010000e7202 */ /* 0x000fe20000000f00 */
[----:B------:R-:W-:Y:S01]  /*2940*/  IMAD.MOV.U32 R11, RZ, RZ, R17 ;  /* 0x000000ffff0b7224 */ /* 0x000fe200078e0011 */
[----:B------:R-:W-:-:S07]  /*2950*/  MOV R12, 0x2970 ;  /* 0x00002970000c7802 */ /* 0x000fce0000000f00 */
[----:B------:R-:W-:Y:S05]  /*2960*/  CALL.REL.NOINC `($__internal_62_$__cuda_sm20_div_s64) ;  /* 0x0000004400107944 */ /* 0x000fea0003c00000 */
        /* <DEDUP_REMOVED lines=10> */
.L_x_2741:
[----:B------:R-:W-:Y:S05]  /*2a10*/  BSYNC.RECONVERGENT B1 ;  /* 0x0000000000017941 */ /* 0x000fea0003800200 */
.L_x_2739:
[----:B------:R-:W-:Y:S01]  /*2a20*/  MOV R36, R22 ;  /* 0x0000001600247202 */ /* 0x000fe20000000f00 */
[----:B------:R-:W-:Y:S02]  /*2a30*/  IMAD R11, R11, R38, RZ ;  /* 0x000000260b0b7224 */ /* 0x000fe400078e02ff */
[----:B------:R-:W-:Y:S02]  /*2a40*/  VIADD R8, R8, 0xfffffffe ;  /* 0xfffffffe08087836 */ /* 0x000fe40000000000 */
[----:B------:R-:W-:-:S04]  /*2a50*/  IMAD.WIDE.U32 R22, R38, R10, R36 ;  /* 0x0000000a26167225 */ /* 0x000fc800078e0024 */
[----:B------:R-:W-:-:S05]  /*2a60*/  IMAD R11, R39, R10, R11 ;  /* 0x0000000a270b7224 */ /* 0x000fca00078e020b */
[----:B------:R-:W-:-:S07]  /*2a70*/  IADD3 R23, PT, PT, R23, R11, RZ ;  /* 0x0000000b17177210 */ /* 0x000fce0007ffe0ff */
.L_x_2729:
        /* <DEDUP_REMOVED lines=30> */
.L_x_2743:
[----:B------:R-:W-:Y:S01]  /*2c60*/  MOV R18, R6 ;  /* 0x0000000600127202 */ /* 0x000fe20000000f00 */
[----:B------:R-:W-:Y:S01]  /*2c70*/  IMAD.MOV.U32 R19, RZ, RZ, R7 ;  /* 0x000000ffff137224 */ /* 0x000fe200078e0007 */
[----:B------:R-:W-:Y:S01]  /*2c80*/  MOV R24, R10 ;  /* 0x0000000a00187202 */ /* 0x000fe20000000f00 */
[----:B------:R-:W-:Y:S01]  /*2c90*/  IMAD.MOV.U32 R21, RZ, RZ, R11 ;  /* 0x000000ffff157224 */ /* 0x000fe200078e000b */
[----:B------:R-:W-:-:S07]  /*2ca0*/  MOV R26, 0x2cc0 ;  /* 0x00002cc0001a7802 */ /* 0x000fce0000000f00 */
[----:B------:R-:W-:Y:S05]  /*2cb0*/  CALL.REL.NOINC `($__internal_63_$__cuda_sm20_rem_s64) ;  /* 0x0000004400887944 */ /* 0x000fea0003c00000 */
.L_x_2744:
[----:B------:R-:W-:Y:S05]  /*2cc0*/  BSYNC.RECONVERGENT B1 ;  /* 0x0000000000017941 */ /* 0x000fea0003800200 */
.L_x_2742:
        /* <DEDUP_REMOVED lines=30> */
.L_x_2746:
[----:B------:R-:W-:Y:S01]  /*2eb0*/  MOV R24, R10 ;  /* 0x0000000a00187202 */ /* 0x000fe20000000f00 */
[----:B------:R-:W-:Y:S01]  /*2ec0*/  IMAD.MOV.U32 R21, RZ, RZ, R11 ;  /* 0x000000ffff157224 */ /* 0x000fe200078e000b */
[----:B------:R-:W-:Y:S01]  /*2ed0*/  MOV R18, R20 ;  /* 0x0000001400127202 */ /* 0x000fe20000000f00 */
[----:B------:R-:W-:Y:S01]  /*2ee0*/  IMAD.MOV.U32 R19, RZ, RZ, R9 ;  /* 0x000000ffff137224 */ /* 0x000fe200078e0009 */
[----:B------:R-:W-:-:S07]  /*2ef0*/  MOV R26, 0x2f10 ;  /* 0x00002f10001a7802 */ /* 0x000fce0000000f00 */
[----:B------:R-:W-:Y:S05]  /*2f00*/  CALL.REL.NOINC `($__internal_63_$__cuda_sm20_rem_s64) ;  /* 0x0000004000f47944 */ /* 0x000fea0003c00000 */
.L_x_2747:
[----:B------:R-:W-:Y:S05]  /*2f10*/  BSYNC.RECONVERGENT B1 ;  /* 0x0000000000017941 */ /* 0x000fea0003800200 */
.L_x_2745:
[----:B------:R-:W-:Y:S02]  /*2f20*/  IMAD R7, R7, R16, RZ ;  /* 0x0000001007077224 */ /* 0x000fe400078e02ff */
[----:B------:R-:W-:-:S04]  /*2f30*/  IMAD.WIDE.U32 R22, R16, R6, R22 ;  /* 0x0000000610167225 */ /* 0x000fc800078e0016 */
[----:B------:R-:W-:-:S05]  /*2f40*/  IMAD R7, R17, R6, R7 ;  /* 0x0000000611077224 */ /* 0x000fca00078e0207 */
[----:B------:R-:W-:-:S07]  /*2f50*/  IADD3 R23, PT, PT, R23, R7, RZ ;  /* 0x0000000717177210 */ /* 0x000fce0007ffe0ff */
.L_x_2702:
[----:B------:R-:W0:Y:S02]  /*2f60*/  LDCU.64 UR4, c[0x0][0x388] ;  /* 0x00007100ff0477ac */ /* 0x000e240008000a00 */
[----:B0-----:R-:W-:Y:S02]  /*2f70*/  LEA R6, P0, R4, UR4, 0x1 ;  /* 0x0000000404067c11 */ /* 0x001fe4000f8008ff */
[----:B------:R-:W-:Y:S02]  /*2f80*/  LEA R8, P1, R22, UR4, 0x1 ;  /* 0x0000000416087c11 */ /* 0x000fe4000f8208ff */
        /* <DEDUP_REMOVED lines=13> */
.L_x_2701:
        /* <DEDUP_REMOVED lines=18> */
.L_x_2775:
        /* <DEDUP_REMOVED lines=30> */
.L_x_2752:
[----:B------:R-:W-:Y:S01]  /*3360*/  IMAD.MOV.U32 R26, RZ, RZ, R18 ;  /* 0x000000ffff1a7224 */ /* 0x000fe200078e0012 */
[----:B------:R-:W-:Y:S01]  /*3370*/  MOV R13, R19 ;  /* 0x00000013000d7202 */ /* 0x000fe20000000f00 */
[----:B------:R-:W-:Y:S01]  /*3380*/  IMAD.MOV.U32 R14, RZ, RZ, R20 ;  /* 0x000000ffff0e7224 */ /* 0x000fe200078e0014 */
[----:B------:R-:W-:Y:S02]  /*3390*/  MOV R11, R21 ;  /* 0x00000015000b7202 */ /* 0x000fe40000000f00 */
[----:B------:R-:W-:-:S07]  /*33a0*/  MOV R12, 0x33c0 ;  /* 0x000033c0000c7802 */ /* 0x000fce0000000f00 */
[----:B-1----:R-:W-:Y:S05]  /*33b0*/  CALL.REL.NOINC `($__internal_62_$__cuda_sm20_div_s64) ;  /* 0x00000038007c7944 */ /* 0x002fea0003c00000 */
        /* <DEDUP_REMOVED lines=9> */
.L_x_2753:
[----:B------:R-:W-:Y:S05]  /*3450*/  BSYNC.RECONVERGENT B1 ;  /* 0x0000000000017941 */ /* 0x000fea0003800200 */
.L_x_2751:
        /* <DEDUP_REMOVED lines=39> */
.L_x_2755:
[----:B------:R-:W-:Y:S01]  /*36d0*/  IMAD.MOV.U32 R26, RZ, RZ, R36 ;  /* 0x000000ffff1a7224 */ /* 0x000fe200078e0024 */
[----:B------:R-:W-:Y:S01]  /*36e0*/  MOV R13, R37 ;  /* 0x00000025000d7202 */ /* 0x000fe20000000f00 */
[----:B------:R-:W-:Y:S01]  /*36f0*/  IMAD.MOV.U32 R14, RZ, RZ, R38 ;  /* 0x000000ffff0e7224 */ /* 0x000fe200078e0026 */
[----:B------:R-:W-:Y:S02]  /*3700*/  MOV R11, R39 ;  /* 0x00000027000b7202 */ /* 0x000fe40000000f00 */
[----:B------:R-:W-:-:S07]  /*3710*/  MOV R12, 0x3730 ;  /* 0x00003730000c7802 */ /* 0x000fce0000000f00 */
[----:B-1----:R-:W-:Y:S05]  /*3720*/  CALL.REL.NOINC `($__internal_62_$__cuda_sm20_div_s64) ;  /* 0x0000003400a07944 */ /* 0x002fea0003c00000 */
        /* <DEDUP_REMOVED lines=11> */
.L_x_2756:
[----:B------:R-:W-:Y:S05]  /*37e0*/  BSYNC.RECONVERGENT B1 ;  /* 0x0000000000017941 */ /* 0x000fea0003800200 */
.L_x_2754:
        /* <DEDUP_REMOVED lines=37> */
.L_x_2758:
        /* <DEDUP_REMOVED lines=17> */
.L_x_2759:
[----:B------:R-:W-:Y:S05]  /*3b50*/  BSYNC.RECONVERGENT B1 ;  /* 0x0000000000017941 */ /* 0x000fea0003800200 */
.L_x_2757:
        /* <DEDUP_REMOVED lines=38> */
.L_x_2761:
        /* <DEDUP_REMOVED lines=17> */
.L_x_2762:
[----:B------:R-:W-:Y:S05]  /*3ed0*/  BSYNC.RECONVERGENT B1 ;  /* 0x0000000000017941 */ /* 0x000fea0003800200 */
.L_x_2760:
        /* <DEDUP_REMOVED lines=38> */
.L_x_2764:
        /* <DEDUP_REMOVED lines=17> */
.L_x_2765:
[----:B------:R-:W-:Y:S05]  /*4250*/  BSYNC.RECONVERGENT B1 ;  /* 0x0000000000017941 */ /* 0x000fea0003800200 */
.L_x_2763:
        /* <DEDUP_REMOVED lines=40> */
.L_x_2767:
        /* <DEDUP_REMOVED lines=17> */
.L_x_2768:
[----:B------:R-:W-:Y:S05]  /*45f0*/  BSYNC.RECONVERGENT B1 ;  /* 0x0000000000017941 */ /* 0x000fea0003800200 */
.L_x_2766:
        /* <DEDUP_REMOVED lines=40> */
.L_x_2770:
        /* <DEDUP_REMOVED lines=17> */
.L_x_2771:
[----:B------:R-:W-:Y:S05]  /*4990*/  BSYNC.RECONVERGENT B1 ;  /* 0x0000000000017941 */ /* 0x000fea0003800200 */
.L_x_2769:
        /* <DEDUP_REMOVED lines=38> */
.L_x_2773:
        /* <DEDUP_REMOVED lines=17> */
.L_x_2774:
[----:B------:R-:W-:Y:S05]  /*4d10*/  BSYNC.RECONVERGENT B1 ;  /* 0x0000000000017941 */ /* 0x000fea0003800200 */
.L_x_2772:
        /* <DEDUP_REMOVED lines=15> */
.L_x_2750:
        /* <DEDUP_REMOVED lines=37> */
.L_x_2778:
        /* <DEDUP_REMOVED lines=15> */
.L_x_2779:
[----:B------:R-:W-:Y:S05]  /*5150*/  BSYNC.RECONVERGENT B1 ;  /* 0x0000000000017941 */ /* 0x000fea0003800200 */
.L_x_2777:
        /* <DEDUP_REMOVED lines=39> */
.L_x_2781:
        /* <DEDUP_REMOVED lines=17> */
.L_x_2782:
[----:B------:R-:W-:Y:S05]  /*54e0*/  BSYNC.RECONVERGENT B1 ;  /* 0x0000000000017941 */ /* 0x000fea0003800200 */
.L_x_2780:
        /* <DEDUP_REMOVED lines=40> */
.L_x_2784:
        /* <DEDUP_REMOVED lines=17> */
.L_x_2785:
[----:B------:R-:W-:Y:S05]  /*5880*/  BSYNC.RECONVERGENT B1 ;  /* 0x0000000000017941 */ /* 0x000fea0003800200 */
.L_x_2783:
        /* <DEDUP_REMOVED lines=22> */
[----:B------:R-:W-:-:S04]  /*59f0*/  HFMA2 R11, -RZ, RZ, 0, 0 ;  /* 0x00000000ff0b7431 */ /* 0x000fc800000001ff */
        /* <DEDUP_REMOVED lines=17> */
.L_x_2787:
        /* <DEDUP_REMOVED lines=17> */
.L_x_2788:
[----:B------:R-:W-:Y:S05]  /*5c20*/  BSYNC.RECONVERGENT B1 ;  /* 0x0000000000017941 */ /* 0x000fea0003800200 */
.L_x_2786:
[----:B------:R-:W0:Y:S02]  /*5c30*/  LDC.64 R12, c[0x0][0x398] ;  /* 0x0000e600ff0c7b82 */ /* 0x000e240000000a00 */
[----:B0-----:R-:W-:-:S06]  /*5c40*/  IMAD.WIDE.U32 R12, R4, 0x8, R12 ;  /* 0x00000008040c7825 */ /* 0x001fcc00078e000c */
[----:B------:R-:W2:Y:S01]  /*5c50*/  LDG.E.64 R12, desc[UR12][R12.64] ;  /* 0x0000000c0c0c7981 */ /* 0x000ea2000c1e1b00 */
[----:B------:R-:W-:Y:S02]  /*5c60*/  IMAD.MOV.U32 R16, RZ, RZ, R6 ;  /* 0x000000ffff107224 */ /* 0x000fe400078e0006 */
[----:B------:R-:W-:Y:S02]  /*5c70*/  VIADD R10, R10, 0xfffffffc ;  /* 0xfffffffc0a0a7836 */ /* 0x000fe40000000000 */
[-C--:B--2---:R-:W-:Y:S02]  /*5c80*/  IMAD R4, R13, R21.reuse, RZ ;  /* 0x000000150d047224 */ /* 0x084fe400078e02ff */
[----:B------:R-:W-:-:S04]  /*5c90*/  IMAD.WIDE.U32 R16, R12, R21, R16 ;  /* 0x000000150c107225 */ /* 0x000fc800078e0010 */
[----:B------:R-:W-:Y:S01]  /*5ca0*/  IMAD R11, R12, R11, R4 ;  /* 0x0000000b0c0b7224 */ /* 0x000fe200078e0204 */
[----:B------:R-:W-:-:S04]  /*5cb0*/  LEA R8, P0, R16, R8, 0x1 ;  /* 0x0000000810087211 */ /* 0x000fc800078008ff */
[----:B------:R-:W-:-:S04]  /*5cc0*/  IADD3 R4, PT, PT, R17, R11, RZ ;  /* 0x0000000b11047210 */ /* 0x000fc80007ffe0ff */
[----:B------:R-:W-:-:S07]  /*5cd0*/  LEA.HI.X R9, R16, R9, R4, 0x1, P0 ;  /* 0x0000000910097211 */ /* 0x000fce00000f0c04 */
.L_x_2776:
        /* <DEDUP_REMOVED lines=35> */
.L_x_2791:
[----:B------:R-:W-:Y:S01]  /*5f10*/  IMAD.MOV.U32 R26, RZ, RZ, R18 ;  /* 0x000000ffff1a7224 */ /* 0x000fe200078e0012 */
[----:B------:R-:W-:Y:S01]  /*5f20*/  MOV R13, R19 ;  /* 0x00000013000d7202 */ /* 0x000fe20000000f00 */
[----:B------:R-:W-:Y:S01]  /*5f30*/  IMAD.MOV.U32 R14, RZ, RZ, R4 ;  /* 0x000000ffff0e7224 */ /* 0x000fe200078e0004 */
[----:B------:R-:W-:Y:S02]  /*5f40*/  MOV R11, R5 ;  /* 0x00000005000b7202 */ /* 0x000fe40000000f00 */
[----:B------:R-:W-:-:S07]  /*5f50*/  MOV R12, 0x5f70 ;  /* 0x00005f70000c7802 */ /* 0x000fce0000000f00 */
[----:B------:R-:W-:Y:S05]  /*5f60*/  CALL.REL.NOINC `($__internal_62_$__cuda_sm20_div_s64) ;  /* 0x0000000c00907944 */ /* 0x000fea0003c00000 */
        /* <DEDUP_REMOVED lines=8> */
.L_x_2792:
[----:B------:R-:W-:Y:S05]  /*5ff0*/  BSYNC.RECONVERGENT B1 ;  /* 0x0000000000017941 */ /* 0x000fea0003800200 */
.L_x_2790:
        /* <DEDUP_REMOVED lines=39> */
.L_x_2794:
        /* <DEDUP_REMOVED lines=17> */
.L_x_2795:
[----:B------:R-:W-:Y:S05]  /*6380*/  BSYNC.RECONVERGENT B1 ;  /* 0x0000000000017941 */ /* 0x000fea0003800200 */
.L_x_2793:
        /* <DEDUP_REMOVED lines=11> */
.L_x_2789:
        /* <DEDUP_REMOVED lines=31> */
.L_x_2797:
[----:B------:R-:W-:Y:S02]  /*6630*/  MOV R24, R20 ;  /* 0x0000001400187202 */ /* 0x000fe40000000f00 */
[----:B------:R-:W-:-:S07]  /*6640*/  MOV R26, 0x6660 ;  /* 0x00006660001a7802 */ /* 0x000fce0000000f00 */
[----:B------:R-:W-:Y:S05]  /*6650*/  CALL.REL.NOINC `($__internal_63_$__cuda_sm20_rem_s64) ;  /* 0x0000000c00207944 */ /* 0x000fea0003c00000 */
[----:B------:R-:W-:Y:S01]  /*6660*/  IMAD.MOV.U32 R4, RZ, RZ, R6 ;  /* 0x000000ffff047224 */ /* 0x000fe200078e0006 */
[----:B------:R-:W-:-:S07]  /*6670*/  MOV R5, R7 ;  /* 0x0000000700057202 */ /* 0x000fce0000000f00 */
.L_x_2798:
[----:B------:R-:W-:Y:S05]  /*6680*/  BSYNC.RECONVERGENT B1 ;  /* 0x0000000000017941 */ /* 0x000fea0003800200 */
.L_x_2796:
        /* <DEDUP_REMOVED lines=9> */
.L_x_2749:
[----:B------:R-:W2:Y:S04]  /*6720*/  LDG.E.U16 R8, desc[UR12][R8.64] ;  /* 0x0000000c08087981 */ /* 0x000ea8000c1e1500 */
[----:B--2---:R1:W-:Y:S02]  /*6730*/  STS.U16 [R3], R8 ;  /* 0x0000000803007388 */ /* 0x0043e40000000400 */
.L_x_2748:
[----:B------:R-:W-:Y:S05]  /*6740*/  BSYNC.RECONVERGENT B0 ;  /* 0x0000000000007941 */ /* 0x000fea0003800200 */
.L_x_2700:
[----:B------:R-:W-:Y:S01]  /*6750*/  BAR.SYNC.DEFER_BLOCKING 0x0 ;  /* 0x0000000000007b1d */ /* 0x000fe20000010000 */
[----:B------:R-:W-:Y:S02]  /*6760*/  ISETP.GE.U32.AND P0, PT, R2, 0x42, PT ;  /* 0x000000420200780c */ /* 0x000fe40003f06070 */
[----:B------:R-:W-:-:S11]  /*6770*/  ISETP.GT.U32.AND P1, PT, R0, 0x1f, PT ;  /* 0x0000001f0000780c */ /* 0x000fd60003f24070 */
[----:B------:R-:W-:Y:S05]  /*6780*/  @!P0 BRA `(.L_x_2799) ;  /* 0x0000000000488947 */ /* 0x000fea0003800000 */
.L_x_2800:
[----:B------:R-:W-:-:S04]  /*6790*/  SHF.R.U32.HI R9, RZ, 0x1, R2 ;  /* 0x00000001ff097819 */ /* 0x000fc80000011602 */
[----:B------:R-:W-:-:S13]  /*67a0*/  ISETP.GE.U32.AND P0, PT, R0, R9, PT ;  /* 0x000000090000720c */ /* 0x000fda0003f06070 */
[----:B0-----:R-:W-:-:S04]  /*67b0*/  @!P0 LOP3.LUT R4, R2, 0x7fe, RZ, 0xc0, !PT ;  /* 0x000007fe02048812 */ /* 0x001fc800078ec0ff */
[----:B------:R-:W-:Y:S02]  /*67c0*/  @!P0 IADD3 R5, PT, PT, R3, R4, RZ ;  /* 0x0000000403058210 */ /* 0x000fe40007ffe0ff */
[----:B------:R-:W0:Y:S04]  /*67d0*/  @!P0 LDS.U16 R4, [R3] ;  /* 0x0000000003048984 */ /* 0x000e280000000400 */
[----:B------:R-:W2:Y:S01]  /*67e0*/  @!P0 LDS.U16 R5, [R5] ;  /* 0x0000000005058984 */ /* 0x000ea20000000400 */
[----:B0-----:R-:W-:Y:S02]  /*67f0*/  @!P0 PRMT R4, R4, 0x9910, RZ ;  /* 0x0000991004048816 */ /* 0x001fe400000000ff */
[----:B--2---:R-:W-:Y:S02]  /*6800*/  @!P0 PRMT R6, R5, 0x9910, RZ ;  /* 0x0000991005068816 */ /* 0x004fe400000000ff */
[----:B------:R-:W-:-:S02]  /*6810*/  @!P0 IABS R4, R4 ;  /* 0x0000000400048213 */ /* 0x000fc40000000000 */
[----:B------:R-:W-:Y:S02]  /*6820*/  @!P0 IABS R6, R6 ;  /* 0x0000000600068213 */ /* 0x000fe40000000000 */
[----:B------:R-:W-:Y:S02]  /*6830*/  @!P0 PRMT R4, R4, 0x7710, RZ ;  /* 0x0000771004048816 */ /* 0x000fe400000000ff */
[----:B------:R-:W-:-:S05]  /*6840*/  @!P0 PRMT R7, R6, 0x7710, RZ ;  /* 0x0000771006078816 */ /* 0x000fca00000000ff */
[----:B------:R-:W-:-:S05]  /*6850*/  @!P0 IMAD.IADD R4, R4, 0x1, R7 ;  /* 0x0000000104048824 */ /* 0x000fca00078e0207 */
[----:B------:R2:W-:Y:S01]  /*6860*/  @!P0 STS.U16 [R3], R4 ;  /* 0x0000000403008388 */ /* 0x0005e20000000400 */
[----:B------:R-:W-:Y:S01]  /*6870*/  BAR.SYNC.DEFER_BLOCKING 0x0 ;  /* 0x0000000000007b1d */ /* 0x000fe20000010000 */
[----:B------:R-:W-:Y:S02]  /*6880*/  ISETP.GT.U32.AND P0, PT, R2, 0x83, PT ;  /* 0x000000830200780c */ /* 0x000fe40003f04070 */
[----:B------:R-:W-:-:S11]  /*6890*/  MOV R2, R9 ;  /* 0x0000000900027202 */ /* 0x000fd60000000f00 */
[----:B--2---:R-:W-:Y:S05]  /*68a0*/  @P0 BRA `(.L_x_2800) ;  /* 0xfffffffc00b80947 */ /* 0x004fea000383ffff */
.L_x_2799:
[----:B------:R-:W-:Y:S05]  /*68b0*/  @P1 EXIT ;  /* 0x000000000000194d */ /* 0x000fea0003800000 */
[----:B------:R-:W2:Y:S01]  /*68c0*/  LDS.U16 R2, [R3] ;  /* 0x0000000003027984 */ /* 0x000ea20000000400 */
[----:B------:R-:W-:-:S03]  /*68d0*/  ISETP.NE.AND P0, PT, R0, RZ, PT ;  /* 0x000000ff0000720c */ /* 0x000fc60003f05270 */
[----:B0-----:R-:W0:Y:S01]  /*68e0*/  LDS.U16 R4, [R3+0x40] ;  /* 0x0000400003047984 */ /* 0x001e220000000400 */
[----:B--2---:R-:W-:Y:S02]  /*68f0*/  PRMT R2, R2, 0x9910, RZ ;  /* 0x0000991002027816 */ /* 0x004fe400000000ff */
[----:B0-----:R-:W-:Y:S02]  /*6900*/  PRMT R4, R4, 0x9910, RZ ;  /* 0x0000991004047816 */ /* 0x001fe400000000ff */
[----:B------:R-:W-:Y:S02]  /*6910*/  IABS R2, R2 ;  /* 0x0000000200027213 */ /* 0x000fe40000000000 */
[----:B------:R-:W-:Y:S02]  /*6920*/  IABS R4, R4 ;  /* 0x0000000400047213 */ /* 0x000fe40000000000 */
[----:B------:R-:W-:Y:S02]  /*6930*/  PRMT R2, R2, 0x7710, RZ ;  /* 0x0000771002027816 */ /* 0x000fe400000000ff */
[----:B------:R-:W-:-:S05]  /*6940*/  PRMT R5, R4, 0x7710, RZ ;  /* 0x0000771004057816 */ /* 0x000fca00000000ff */
[----:B------:R-:W-:-:S05]  /*6950*/  IMAD.IADD R2, R2, 0x1, R5 ;  /* 0x0000000102027824 */ /* 0x000fca00078e0205 */
[----:B------:R-:W-:Y:S04]  /*6960*/  STS.U16 [R3], R2 ;  /* 0x0000000203007388 */ /* 0x000fe80000000400 */
[----:B------:R-:W0:Y:S04]  /*6970*/  LDS.U16 R4, [R3] ;  /* 0x0000000003047984 */ /* 0x000e280000000400 */
[----:B------:R-:W2:Y:S01]  /*6980*/  LDS.U16 R5, [R3+0x20] ;  /* 0x0000200003057984 */ /* 0x000ea20000000400 */
[----:B0-----:R-:W-:Y:S02]  /*6990*/  PRMT R4, R4, 0x9910, RZ ;  /* 0x0000991004047816 */ /* 0x001fe400000000ff */
[----:B--2---:R-:W-:-:S02]  /*69a0*/  PRMT R5, R5, 0x9910, RZ ;  /* 0x0000991005057816 */ /* 0x004fc400000000ff */
[----:B------:R-:W-:Y:S02]  /*69b0*/  IABS R4, R4 ;  /* 0x0000000400047213 */ /* 0x000fe40000000000 */
[----:B------:R-:W-:Y:S02]  /*69c0*/  IABS R5, R5 ;  /* 0x0000000500057213 */ /* 0x000fe40000000000 */
[----:B------:R-:W-:Y:S02]  /*69d0*/  PRMT R4, R4, 0x7710, RZ ;  /* 0x0000771004047816 */ /* 0x000fe400000000ff */
[----:B------:R-:W-:-:S04]  /*69e0*/  PRMT R5, R5, 0x7710, RZ ;  /* 0x0000771005057816 */ /* 0x000fc800000000ff */
[----:B------:R-:W-:-:S05]  /*69f0*/  IADD3 R4, PT, PT, R4, R5, RZ ;  /* 0x0000000504047210 */ /* 0x000fca0007ffe0ff */
        /* <DEDUP_REMOVED lines=49> */
[----:B------:R-:W2:Y:S01]  /*6d10*/  LDS.U16 R5, [UR4] ;  /* 0x00000004ff057984 */ /* 0x000ea20008000400 */
[----:B------:R-:W-:Y:S02]  /*6d20*/  UMOV UR4, UR6 ;  /* 0x0000000600047c82 */ /* 0x000fe40008000000 */
[----:B---3--:R-:W-:-:S04]  /*6d30*/  UIMAD.WIDE.U32 UR4, UR7, UR8, UR4 ;  /* 0x00000008070472a5 */ /* 0x008fc8000f8e0004 */
[----:B------:R-:W-:Y:S02]  /*6d40*/  UIMAD UR7, UR7, UR9, UR5 ;  /* 0x00000009070772a4 */ /* 0x000fe4000f8e0205 */
[----:B----4-:R-:W-:-:S04]  /*6d50*/  ULEA UR5, UP0, UR4, UR10, 0x1 ;  /* 0x0000000a04057291 */ /* 0x010fc8000f8008ff */
[----:B------:R-:W-:Y:S02]  /*6d60*/  ULEA.HI.X UR4, UR4, UR11, UR7, 0x1, UP0 ;  /* 0x0000000b04047291 */ /* 0x000fe400080f0c07 */
[----:B------:R-:W-:-:S04]  /*6d70*/  MOV R2, UR5 ;  /* 0x0000000500027c02 */ /* 0x000fc80008000f00 */
[----:B01----:R-:W-:-:S05]  /*6d80*/  MOV R3, UR4 ;  /* 0x0000000400037c02 */ /* 0x003fca0008000f00 */
[----:B--2---:R-:W-:Y:S01]  /*6d90*/  STG.E.U16 desc[UR12][R2.64], R5 ;  /* 0x0000000502007986 */ /* 0x004fe2000c10150c */
[----:B------:R-:W-:Y:S05]  /*6da0*/  EXIT ;  /* 0x000000000000794d */ /* 0x000fea0003800000 */
        .weak           $__internal_62_$__cuda_sm20_div_s64
        .type           $__internal_62_$__cuda_sm20_div_s64,@function
        .size           $__internal_62_$__cuda_sm20_div_s64,($__internal_63_$__cuda_sm20_rem_s64 - $__internal_62_$__cuda_sm20_div_s64)
$__internal_62_$__cuda_sm20_div_s64:
        /* <DEDUP_REMOVED lines=82> */
[----:B------:R-:W-:Y:S06]  /*72d0*/  RET.REL.NODEC R12 `(contiguous_reducel12_i16) ;  /* 0xffffff8c0c487950 */ /* 0x000fec0003c3ffff */
        .weak           $__internal_63_$__cuda_sm20_rem_s64
        .type           $__internal_63_$__cuda_sm20_rem_s64,@function
        .size           $__internal_63_$__cuda_sm20_rem_s64,(.L_x_32266 - $__internal_63_$__cuda_sm20_rem_s64)
$__internal_63_$__cuda_sm20_rem_s64:
        /* <DEDUP_REMOVED lines=76> */
[----:B------:R-:W-:Y:S06]  /*77a0*/  RET.REL.NODEC R26 `(contiguous_reducel12_i16) ;  /* 0xffffff881a147950 */ /* 0x000fec0003c3ffff */
.L_x_2801:
        /* <DEDUP_REMOVED lines=13> */
.L_x_32266:


//--------------------- .text.uncontiguous_reducel1_i16 --------------------------
	.section	.text.uncontiguous_reducel1_i16,"ax",@progbits
	.align	128
        .global         uncontiguous_reducel1_i16
        .type           uncontiguous_reducel1_i16,@function
        .size           uncontiguous_reducel1_i16,(.L_x_32268 - uncontiguous_reducel1_i16)
        .other          uncontiguous_reducel1_i16,@"STO_CUDA_ENTRY STV_DEFAULT"
uncontiguous_reducel1_i16:
.text.uncontiguous_reducel1_i16:
        /* <DEDUP_REMOVED lines=37> */
.L_x_2830:
        /* <DEDUP_REMOVED lines=32> */
.L_x_2807:
[----:B------:R-:W-:Y:S01]  /*0450*/  MOV R26, R6 ;  /* 0x00000006001a7202 */ /* 0x000fe20000000f00 */
[----:B------:R-:W-:Y:S01]  /*0460*/  IMAD.MOV.U32 R13, RZ, RZ, R9 ;  /* 0x000000ffff0d7224 */ /* 0x000fe200078e0009 */
[----:B------:R-:W-:Y:S01]  /*0470*/  MOV R14, R40 ;  /* 0x00000028000e7202 */ /* 0x000fe20000000f00 */
[----:B------:R-:W-:Y:S01]  /*0480*/  IMAD.MOV.U32 R11, RZ, RZ, R41 ;  /* 0x000000ffff0b7224 */ /* 0x000fe200078e0029 */
[----:B------:R-:W-:-:S07]  /*0490*/  MOV R12, 0x4b0 ;  /* 0x000004b0000c7802 */ /* 0x000fce0000000f00 */
[----:B-1----:R-:W-:Y:S05]  /*04a0*/  CALL.REL.NOINC `($__internal_64_$__cuda_sm20_div_s64) ;  /* 0x0000006400d87944 */ /* 0x002fea0003c00000 */
        /* <DEDUP_REMOVED lines=10> */
.L_x_2808:
[----:B------:R-:W-:Y:S05]  /*0550*/  BSYNC.RECONVERGENT B1 ;  /* 0x0000000000017941 */ /* 0x000fea0003800200 */
.L_x_2806:
        /* <DEDUP_REMOVED lines=33> */
.L_x_2810:
[----:B------:R-:W-:Y:S01]  /*0770*/  IMAD.MOV.U32 R26, RZ, RZ, R20 ;  /* 0x000000ffff1a7224 */ /* 0x000fe200078e0014 */
[----:B------:R-:W-:Y:S01]  /*0780*/  MOV R13, R7 ;  /* 0x00000007000d7202 */ /* 0x000fe20000000f00 */
[----:B------:R-:W-:Y:S01]  /*0790*/  IMAD.MOV.U32 R14, RZ, RZ, R40 ;  /* 0x000000ffff0e7224 */ /* 0x000fe200078e0028 */
[----:B------:R-:W-:Y:S02]  /*07a0*/  MOV R11, R41 ;  /* 0x00000029000b7202 */ /* 0x000fe40000000f00 */
[----:B------:R-:W-:-:S07]  /*07b0*/  MOV R12, 0x7d0 ;  /* 0x000007d0000c7802 */ /* 0x000fce0000000f00 */
[----:B------:R-:W-:Y:S05]  /*07c0*/  CALL.REL.NOINC `($__internal_64_$__cuda_sm20_div_s64) ;  /* 0x0000006400107944 */ /* 0x000fea0003c00000 */
        /* <DEDUP_REMOVED lines=9> */
.L_x_2811:
[----:B------:R-:W-:Y:S05]  /*0860*/  BSYNC.RECONVERGENT B1 ;  /* 0x0000000000017941 */ /* 0x000fea0003800200 */
.L_x_2809:
        /* <DEDUP_REMOVED lines=34> */
.L_x_2813:
[----:B------:R-:W-:Y:S01]  /*0a90*/  MOV R26, R34 ;  /* 0x00000022001a7202 */ /* 0x000fe20000000f00 */
[----:B------:R-:W-:Y:S01]  /*0aa0*/  IMAD.MOV.U32 R13, RZ, RZ, R35 ;  /* 0x000000ffff0d7224 */ /* 0x000fe200078e0023 */
[----:B------:R-:W-:Y:S01]  /*0ab0*/  MOV R14, R20 ;  /* 0x00000014000e7202 */ /* 0x000fe20000000f00 */
[----:B------:R-:W-:Y:S01]  /*0ac0*/  IMAD.MOV.U32 R11, RZ, RZ, R21 ;  /* 0x000000ffff0b7224 */ /* 0x000fe200078e0015 */
[----:B------:R-:W-:-:S07]  /*0ad0*/  MOV R12, 0xaf0 ;  /* 0x00000af0000c7802 */ /* 0x000fce0000000f00 */
[----:B------:R-:W-:Y:S05]  /*0ae0*/  CALL.REL.NOINC `($__internal_64_$__cuda_sm20_div_s64) ;  /* 0x0000006000487944 */ /* 0x000fea0003c00000 */
        /* <DEDUP_REMOVED lines=10> */
.L_x_2814:
[----:B------:R-:W-:Y:S05]  /*0b90*/  BSYNC.RECONVERGENT B1 ;  /* 0x0000000000017941 */ /* 0x000fea0003800200 */
.L_x_2812:
        /* <DEDUP_REMOVED lines=34> */
.L_x_2816:
        /* <DEDUP_REMOVED lines=16> */
.L_x_2817:
[----:B------:R-:W-:Y:S05]  /*0ec0*/  BSYNC.RECONVERGENT B1 ;  /* 0x0000000000017941 */ /* 0x000fea0003800200 */
.L_x_2815:
        /* <DEDUP_REMOVED lines=36> */
.L_x_2819:
        /* <DEDUP_REMOVED lines=16> */
.L_x_2820:
[----:B------:R-:W-:Y:S05]  /*1210*/  BSYNC.RECONVERGENT B1 ;  /* 0x0000000000017941 */ /* 0x000fea0003800200 */
.L_x_2818:
        /* <DEDUP_REMOVED lines=35> */
.L_x_2822:
[----:B------:R-:W-:Y:S01]  /*1450*/  IMAD.MOV.U32 R26, RZ, RZ, R34 ;  /* 0x000000ffff1a7224 */ /* 0x000fe200078e0022 */
[----:B------:R-:W-:Y:S01]  /*1460*/  MOV R13, R35 ;  /* 0x00000023000d7202 */ /* 0x000fe20000000f00 */
[----:B------:R-:W-:Y:S01]  /*1470*/  IMAD.MOV.U32 R14, RZ, RZ, R20 ;  /* 0x000000ffff0e7224 */ /* 0x000fe200078e0014 */
[----:B------:R-:W-:Y:S02]  /*1480*/  MOV R11, R21 ;  /* 0x00000015000b7202 */ /* 0x000fe40000000f00 */
[----:B------:R-:W-:-:S07]  /*1490*/  MOV R12, 0x14b0 ;  /* 0x000014b0000c7802 */ /* 0x000fce0000000f00 */
[----:B------:R-:W-:Y:S05]  /*14a0*/  CALL.REL.NOINC `($__internal_64_$__cuda_sm20_div_s64) ;  /* 0x0000005400d87944 */ /* 0x000fea0003c00000 */
        /* <DEDUP_REMOVED lines=10> */
.L_x_2823:
[----:B------:R-:W-:Y:S05]  /*1550*/  BSYNC.RECONVERGENT B1 ;  /* 0x0000000000017941 */ /* 0x000fea0003800200 */
.L_x_2821:
        /* <DEDUP_REMOVED lines=34> */
.L_x_2825:
[----:B------:R-:W-:Y:S01]  /*1780*/  IMAD.MOV.U32 R26, RZ, RZ, R38 ;  /* 0x000000ffff1a7224 */ /* 0x000fe200078e0026 */
[----:B------:R-:W-:Y:S01]  /*1790*/  MOV R13, R39 ;  /* 0x00000027000d7202 */ /* 0x000fe20000000f00 */
[----:B------:R-:W-:Y:S01]  /*17a0*/  IMAD.MOV.U32 R14, RZ, RZ, R20 ;  /* 0x000000ffff0e7224 */ /* 0x000fe200078e0014 */
[----:B------:R-:W-:Y:S02]  /*17b0*/  MOV R11, R21 ;  /* 0x00000015000b7202 */ /* 0x000fe40000000f00 */
[----:B------:R-:W-:-:S07]  /*17c0*/  MOV R12, 0x17e0 ;  /* 0x000017e0000c7802 */ /* 0x000fce0000000f00 */
[----:B------:R-:W-:Y:S05]  /*17d0*/  CALL.REL.NOINC `($__internal_64_$__cuda_sm20_div_s64) ;  /* 0x00000054000c7944 */ /* 0x000fea0003c00000 */
        /* <DEDUP_REMOVED lines=10> */
.L_x_2826:
[----:B------:R-:W-:Y:S05]  /*1880*/  BSYNC.RECONVERGENT B1 ;  /* 0x0000000000017941 */ /* 0x000fea0003800200 */
.L_x_2824:
        /* <DEDUP_REMOVED lines=35> */
.L_x_2828:
[----:B------:R-:W-:Y:S01]  /*1ac0*/  MOV R26, R34 ;  /* 0x00000022001a7202 */ /* 0x000fe20000000f00 */
[----:B------:R-:W-:Y:S01]  /*1ad0*/  IMAD.MOV.U32 R13, RZ, RZ, R35 ;  /* 0x000000ffff0d7224 */ /* 0x000fe200078e0023 */
[----:B------:R-:W-:Y:S01]  /*1ae0*/  MOV R14, R20 ;  /* 0x00000014000e7202 */ /* 0x000fe20000000f00 */
[----:B------:R-:W-:Y:S01]  /*1af0*/  IMAD.MOV.U32 R11, RZ, RZ, R21 ;  /* 0x000000ffff0b7224 */ /* 0x000fe200078e0015 */
[----:B------:R-:W-:-:S07]  /*1b00*/  MOV R12, 0x1b20 ;  /* 0x00001b20000c7802 */ /* 0x000fce0000000f00 */
[----:B------:R-:W-:Y:S05]  /*1b10*/  CALL.REL.NOINC `($__internal_64_$__cuda_sm20_div_s64) ;  /* 0x00000050003c7944 */ /* 0x000fea0003c00000 */
        /* <DEDUP_REMOVED lines=10> */
.L_x_2829:
[----:B------:R-:W-:Y:S05]  /*1bc0*/  BSYNC.RECONVERGENT B1 ;  /* 0x0000000000017941 */ /* 0x000fea0003800200 */
.L_x_2827:
        /* <DEDUP_REMOVED lines=8> */
.L_x_2805:
        /* <DEDUP_REMOVED lines=35> */
.L_x_2833:
        /* <DEDUP_REMOVED lines=16> */
.L_x_2834:
[----:B------:R-:W-:Y:S05]  /*1f80*/  BSYNC.RECONVERGENT B1 ;  /* 0x0000000000017941 */ /* 0x000fea0003800200 */
.L_x_2832:
        /* <DEDUP_REMOVED lines=34> */
.L_x_2836:
        /* <DEDUP_REMOVED lines=16> */
.L_x_2837:
[----:B------:R-:W-:Y:S05]  /*22b0*/  BSYNC.RECONVERGENT B1 ;  /* 0x0000000000017941 */ /* 0x000fea0003800200 */
.L_x_2835:
        /* <DEDUP_REMOVED lines=35> */
.L_x_2839:
        /* <DEDUP_REMOVED lines=16> */
.L_x_2840:
[----:B------:R-:W-:Y:S05]  /*25f0*/  BSYNC.RECONVERGENT B1 ;  /* 0x0000000000017941 */ /* 0x000fea0003800200 */
.L_x_2838:
        /* <DEDUP_REMOVED lines=35> */
.L_x_2842:
[----:B------:R-:W-:Y:S01]  /*2830*/  IMAD.MOV.U32 R26, RZ, RZ, R18 ;  /* 0x000000ffff1a7224 */ /* 0x000fe200078e0012 */
[----:B------:R-:W-:Y:S01]  /*2840*/  MOV R13, R19 ;  /* 0x00000013000d7202 */ /* 0x000fe20000000f00 */
[----:B------:R-:W-:Y:S01]  /*2850*/  IMAD.MOV.U32 R14, RZ, RZ, R16 ;  /* 0x000000ffff0e7224 */ /* 0x000fe200078e0010 */
[----:B------:R-:W-:Y:S02]  /*2860*/  MOV R11, R17 ;  /* 0x00000011000b7202 */ /* 0x000fe40000000f00 */
[----:B------:R-:W-:-:S07]  /*2870*/  MOV R12, 0x2890 ;  /* 0x00002890000c7802 */ /* 0x000fce0000000f00 */
[----:B------:R-:W-:Y:S05]  /*2880*/  CALL.REL.NOINC `($__internal_64_$__cuda_sm20_div_s64) ;  /* 0x0000004000e07944 */ /* 0x000fea0003c00000 */
        /* <DEDUP_REMOVED lines=10> */
.L_x_2843:
[----:B------:R-:W-:Y:S05]  /*2930*/  BSYNC.RECONVERGENT B1 ;  /* 0x0000000000017941 */ /* 0x000fea0003800200 */
.L_x_2841:
[----:B------:R-:W-:Y:S01]  /*2940*/  IMAD R11, R11, R34, RZ ;  /* 0x000000220b0b7224 */ /* 0x000fe200078e02ff */
[----:B------:R-:W-:Y:S01]  /*2950*/  IADD3 R8, PT, PT, R8, -0x2, RZ ;  /* 0xfffffffe08087810 */ /* 0x000fe20007ffe0ff */
[----:B------:R-:W-:Y:S02]  /*2960*/  IMAD.MOV.U32 R38, RZ, RZ, R22 ;  /* 0x000000ffff267224 */ /* 0x000fe400078e0016 */
[-C--:B------:R-:W-:Y:S02]  /*2970*/  IMAD R11, R35, R10.reuse, R11 ;  /* 0x0000000a230b7224 */ /* 0x080fe400078e020b */
[----:B------:R-:W-:-:S04]  /*2980*/  IMAD.WIDE.U32 R22, R34, R10, R38 ;  /* 0x0000000a22167225 */ /* 0x000fc800078e0026 */
[----:B------:R-:W-:-:S07]  /*2990*/  IMAD.IADD R23, R23, 0x1, R11 ;  /* 0x0000000117177824 */ /* 0x000fce00078e020b */
.L_x_2831:
        /* <DEDUP_REMOVED lines=31> */
.L_x_2845:
[----:B------:R-:W-:Y:S01]  /*2b90*/  MOV R18, R6 ;  /* 0x0000000600127202 */ /* 0x000fe20000000f00 */
[----:B------:R-:W-:Y:S01]  /*2ba0*/  IMAD.MOV.U32 R21, RZ, RZ, R9 ;  /* 0x000000ffff157224 */ /* 0x000fe200078e0009 */
[----:B------:R-:W-:Y:S01]  /*2bb0*/  MOV R24, R16 ;  /* 0x0000001000187202 */ /* 0x000fe20000000f00 */
[----:B------:R-:W-:Y:S01]  /*2bc0*/  IMAD.MOV.U32 R19, RZ, RZ, R17 ;  /* 0x000000ffff137224 */ /* 0x000fe200078e0011 */
[----:B------:R-:W-:-:S07]  /*2bd0*/  MOV R26, 0x2bf0 ;  /* 0x00002bf0001a7802 */ /* 0x000fce0000000f00 */
[----:B------:R-:W-:Y:S05]  /*2be0*/  CALL.REL.NOINC `($__internal_65_$__cuda_sm20_rem_s64) ;  /* 0x0000004400547944 */ /* 0x000fea0003c00000 */
.L_x_2846:
[----:B------:R-:W-:Y:S05]  /*2bf0*/  BSYNC.RECONVERGENT B1 ;  /* 0x0000000000017941 */ /* 0x000fea0003800200 */
.L_x_2844:
        /* <DEDUP_REMOVED lines=30> */
.L_x_2848:
[----:B------:R-:W-:Y:S01]  /*2de0*/  MOV R24, R16 ;  /* 0x0000001000187202 */ /* 0x000fe20000000f00 */
[----:B------:R-:W-:Y:S01]  /*2df0*/  IMAD.MOV.U32 R19, RZ, RZ, R17 ;  /* 0x000000ffff137224 */ /* 0x000fe200078e0011 */
[----:B------:R-:W-:Y:S01]  /*2e00*/  MOV R18, R20 ;  /* 0x0000001400127202 */ /* 0x000fe20000000f00 */
[----:B------:R-:W-:Y:S01]  /*2e10*/  IMAD.MOV.U32 R21, RZ, RZ, R7 ;  /* 0x000000ffff157224 */ /* 0x000fe200078e0007 */
[----:B------:R-:W-:-:S07]  /*2e20*/  MOV R26, 0x2e40 ;  /* 0x00002e40001a7802 */ /* 0x000fce0000000f00 */
[----:B------:R-:W-:Y:S05]  /*2e30*/  CALL.REL.NOINC `($__internal_65_$__cuda_sm20_rem_s64) ;  /* 0x0000004000c07944 */ /* 0x000fea0003c00000 */
[----:B------:R-:W-:Y:S01]  /*2e40*/  MOV R6, R10 ;  /* 0x0000000a00067202 */ /* 0x000fe20000000f00 */
[----:B------:R-:W-:-:S07]  /*2e50*/  IMAD.MOV.U32 R7, RZ, RZ, R11 ;  /* 0x000000ffff077224 */ /* 0x000fce00078e000b */
.L_x_2849:
[----:B------:R-:W-:Y:S05]  /*2e60*/  BSYNC.RECONVERGENT B1 ;  /* 0x0000000000017941 */ /* 0x000fea0003800200 */
.L_x_2847:
[----:B------:R-:W-:Y:S02]  /*2e70*/  IMAD R7, R7, R8, RZ ;  /* 0x0000000807077224 */ /* 0x000fe400078e02ff */
[----:B------:R-:W-:-:S04]  /*2e80*/  IMAD.WIDE.U32 R22, R8, R6, R22 ;  /* 0x0000000608167225 */ /* 0x000fc800078e0016 */
[----:B------:R-:W-:-:S05]  /*2e90*/  IMAD R7, R9, R6, R7 ;  /* 0x0000000609077224 */ /* 0x000fca00078e0207 */
[----:B------:R-:W-:-:S07]  /*2ea0*/  IADD3 R23, PT, PT, R23, R7, RZ ;  /* 0x0000000717177210 */ /* 0x000fce0007ffe0ff */
.L_x_2804:
        /* <DEDUP_REMOVED lines=16> */
.L_x_2803:
        /* <DEDUP_REMOVED lines=22> */
.L_x_2877:
        /* <DEDUP_REMOVED lines=32> */
.L_x_2854:
[----:B------:R-:W-:Y:S01]  /*3310*/  IMAD.MOV.U32 R26, RZ, RZ, R10 ;  /* 0x000000ffff1a7224 */ /* 0x000fe200078e000a */
[----:B------:R-:W-:Y:S01]  /*3320*/  MOV R13, R15 ;  /* 0x0000000f000d7202 */ /* 0x000fe20000000f00 */
[----:B------:R-:W-:Y:S01]  /*3330*/  IMAD.MOV.U32 R14, RZ, RZ, R20 ;  /* 0x000000ffff0e7224 */ /* 0x000fe200078e0014 */
[----:B------:R-:W-:Y:S02]  /*3340*/  MOV R11, R21 ;  /* 0x00000015000b7202 */ /* 0x000fe40000000f00 */
[----:B------:R-:W-:-:S07]  /*3350*/  MOV R12, 0x3370 ;  /* 0x00003370000c7802 */ /* 0x000fce0000000f00 */
[----:B-123--:R-:W-:Y:S05]  /*3360*/  CALL.REL.NOINC `($__internal_64_$__cuda_sm20_div_s64) ;  /* 0x0000003800287944 */ /* 0x00efea0003c00000 */
        /* <DEDUP_REMOVED lines=10> */
.L_x_2855:
[----:B------:R-:W-:Y:S05]  /*3410*/  BSYNC.RECONVERGENT B1 ;  /* 0x0000000000017941 */ /* 0x000fea0003800200 */
.L_x_2853:
        /* <DEDUP_REMOVED lines=38> */
.L_x_2857:
[----:B------:R-:W-:Y:S01]  /*3680*/  IMAD.MOV.U32 R26, RZ, RZ, R36 ;  /* 0x000000ffff1a7224 */ /* 0x000fe200078e0024 */
[----:B------:R-:W-:Y:S01]  /*3690*/  MOV R13, R37 ;  /* 0x00000025000d7202 */ /* 0x000fe20000000f00 */
[----:B------:R-:W-:Y:S01]  /*36a0*/  IMAD.MOV.U32 R14, RZ, RZ, R38 ;  /* 0x000000ffff0e7224 */ /* 0x000fe200078e0026 */
[----:B------:R-:W-:Y:S02]  /*36b0*/  MOV R11, R39 ;  /* 0x00000027000b7202 */ /* 0x000fe40000000f00 */
[----:B------:R-:W-:-:S07]  /*36c0*/  MOV R12, 0x36e0 ;  /* 0x000036e0000c7802 */ /* 0x000fce0000000f00 */
[----:B-1----:R-:W-:Y:S05]  /*36d0*/  CALL.REL.NOINC `($__internal_64_$__cuda_sm20_div_s64) ;  /* 0x00000034004c7944 */ /* 0x002fea0003c00000 */
        /* <DEDUP_REMOVED lines=11> */
.L_x_2858:
[----:B------:R-:W-:Y:S05]  /*3790*/  BSYNC.RECONVERGENT B1 ;  /* 0x0000000000017941 */ /* 0x000fea0003800200 */
.L_x_2856:
        /* <DEDUP_REMOVED lines=38> */
.L_x_2860:
[----:B------:R-:W-:Y:S01]  /*3a00*/  MOV R26, R36 ;  /* 0x00000024001a7202 */ /* 0x000fe20000000f00 */
[----:B------:R-:W-:Y:S01]  /*3a10*/  IMAD.MOV.U32 R13, RZ, RZ, R37 ;  /* 0x000000ffff0d7224 */ /* 0x000fe200078e0025 */
[----:B------:R-:W-:Y:S01]  /*3a20*/  MOV R14, R38 ;  /* 0x00000026000e7202 */ /* 0x000fe20000000f00 */
[----:B------:R-:W-:Y:S01]  /*3a30*/  IMAD.MOV.U32 R11, RZ, RZ, R39 ;  /* 0x000000ffff0b7224 */ /* 0x000fe200078e0027 */
[----:B------:R-:W-:-:S07]  /*3a40*/  MOV R12, 0x3a60 ;  /* 0x00003a60000c7802 */ /* 0x000fce0000000f00 */
[----:B-1----:R-:W-:Y:S05]  /*3a50*/  CALL.REL.NOINC `($__internal_64_$__cuda_sm20_div_s64) ;  /* 0x00000030006c7944 */ /* 0x002fea0003c00000 */
        /* <DEDUP_REMOVED lines=11> */
.L_x_2861:
[----:B------:R-:W-:Y:S05]  /*3b10*/  BSYNC.RECONVERGENT B1 ;  /* 0x0000000000017941 */ /* 0x000fea0003800200 */
.L_x_2859:
        /* <DEDUP_REMOVED lines=37> */
.L_x_2863:
        /* <DEDUP_REMOVED lines=17> */
.L_x_2864:
[----:B------:R-:W-:Y:S05]  /*3e80*/  BSYNC.RECONVERGENT B1 ;  /* 0x0000000000017941 */ /* 0x000fea0003800200 */
.L_x_2862:
        /* <DEDUP_REMOVED lines=38> */
.L_x_2866:
        /* <DEDUP_REMOVED lines=17> */
.L_x_2867:
[----:B------:R-:W-:Y:S05]  /*4200*/  BSYNC.RECONVERGENT B1 ;  /* 0x0000000000017941 */ /* 0x000fea0003800200 */
.L_x_2865:
        /* <DEDUP_REMOVED lines=38> */
.L_x_2869:
        /* <DEDUP_REMOVED lines=17> */
.L_x_2870:
[----:B------:R-:W-:Y:S05]  /*4580*/  BSYNC.RECONVERGENT B1 ;  /* 0x0000000000017941 */ /* 0x000fea0003800200 */
.L_x_2868:
        /* <DEDUP_REMOVED lines=37> */
.L_x_2872:
        /* <DEDUP_REMOVED lines=17> */
.L_x_2873:
[----:B------:R-:W-:Y:S05]  /*48f0*/  BSYNC.RECONVERGENT B1 ;  /* 0x0000000000017941 */ /* 0x000fea0003800200 */
.L_x_2871:
        /* <DEDUP_REMOVED lines=36> */
.L_x_2875:
        /* <DEDUP_REMOVED lines=17> */
.L_x_2876:
[----:B------:R-:W-:Y:S05]  /*4c50*/  BSYNC.RECONVERGENT B1 ;  /* 0x0000000000017941 */ /* 0x000fea0003800200 */
.L_x_2874:
[----:B-1----:R-:W-:-:S06]  /*4c60*/  IMAD.WIDE.U32 R12, R21, 0x8, R16 ;  /* 0x00000008150c7825 */ /* 0x002fcc00078e0010 */
[----:B------:R-:W2:Y:S01]  /*4c70*/  LDG.E.64 R12, desc[UR8][R12.64] ;  /* 0x000000080c0c7981 */ /* 0x000ea2000c1e1b00 */
[----:B------:R-:W-:Y:S01]  /*4c80*/  MOV R4, R40 ;  /* 0x0000002800047202 */ /* 0x000fe20000000f00 */
        /* <DEDUP_REMOVED lines=8> */
.L_x_2852:
        /* <DEDUP_REMOVED lines=36> */
.L_x_2880:
        /* <DEDUP_REMOVED lines=14> */
[----:B------:R-:W-:-:S05]  /*5030*/  IMAD R7, R17, R9, R7 ;  /* 0x0000000911077224 */ /* 0x000fca00078e0207 */
[----:B------:R-:W-:-:S07]  /*5040*/  IADD3 R15, PT, PT, R11, R7, RZ ;  /* 0x000000070b0f7210 */ /* 0x000fce0007ffe0ff */
.L_x_2881:
[----:B------:R-:W-:Y:S05]  /*5050*/  BSYNC.RECONVERGENT B1 ;  /* 0x0000000000017941 */ /* 0x000fea0003800200 */
.L_x_2879:
        /* <DEDUP_REMOVED lines=41> */
.L_x_2883:
        /* <DEDUP_REMOVED lines=17> */
.L_x_2884:
[----:B------:R-:W-:Y:S05]  /*5400*/  BSYNC.RECONVERGENT B1 ;  /* 0x0000000000017941 */ /* 0x000fea0003800200 */
.L_x_2882:
        /* <DEDUP_REMOVED lines=40> */
.L_x_2886:
        /* <DEDUP_REMOVED lines=17> */
.L_x_2887:
[----:B------:R-:W-:Y:S05]  /*57a0*/  BSYNC.RECONVERGENT B1 ;  /* 0x0000000000017941 */ /* 0x000fea0003800200 */
.L_x_2885:
        /* <DEDUP_REMOVED lines=39> */
.L_x_2889:
        /* <DEDUP_REMOVED lines=17> */
.L_x_2890:
[----:B------:R-:W-:Y:S05]  /*5b30*/  BSYNC.RECONVERGENT B1 ;  /* 0x0000000000017941 */ /* 0x000fea0003800200 */
.L_x_2888:
        /* <DEDUP_REMOVED lines=9> */
.L_x_2878:
        /* <DEDUP_REMOVED lines=34> */
.L_x_2893:
        /* <DEDUP_REMOVED lines=16> */
.L_x_2894:
[----:B------:R-:W-:Y:S05]  /*5ef0*/  BSYNC.RECONVERGENT B1 ;  /* 0x0000000000017941 */ /* 0x000fea0003800200 */
.L_x_2892:
        /* <DEDUP_REMOVED lines=39> */
.L_x_2896:
        /* <DEDUP_REMOVED lines=17> */
.L_x_2897:
[----:B------:R-:W-:Y:S05]  /*6280*/  BSYNC.RECONVERGENT B1 ;  /* 0x0000000000017941 */ /* 0x000fea0003800200 */
.L_x_2895:
        /* <DEDUP_REMOVED lines=9> */
.L_x_2891:
        /* <DEDUP_REMOVED lines=30> */
.L_x_2899:
[----:B------:R-:W-:Y:S01]  /*6500*/  IMAD.MOV.U32 R24, RZ, RZ, R18 ;  /* 0x000000ffff187224 */ /* 0x000fe200078e0012 */
[----:B------:R-:W-:Y:S02]  /*6510*/  MOV R18, R10 ;  /* 0x0000000a00127202 */ /* 0x000fe40000000f00 */
[----:B------:R-:W-:Y:S02]  /*6520*/  MOV R21, R15 ;  /* 0x0000000f00157202 */ /* 0x000fe40000000f00 */
[----:B------:R-:W-:-:S07]  /*6530*/  MOV R26, 0x6550 ;  /* 0x00006550001a7802 */ /* 0x000fce0000000f00 */
[----:B------:R-:W-:Y:S05]  /*6540*/  CALL.REL.NOINC `($__internal_65_$__cuda_sm20_rem_s64) ;  /* 0x0000000800fc7944 */ /* 0x000fea0003c00000 */
.L_x_2900:
[----:B------:R-:W-:Y:S05]  /*6550*/  BSYNC.RECONVERGENT B1 ;  /* 0x0000000000017941 */ /* 0x000fea0003800200 */
.L_x_2898:
        /* <DEDUP_REMOVED lines=8> */
.L_x_2851:
[----:B------:R-:W0:Y:S02]  /*65e0*/  LDCU.64 UR6, c[0x0][0x388] ;  /* 0x00007100ff0677ac */ /* 0x000e240008000a00 */
[----:B0-----:R-:W-:-:S04]  /*65f0*/  LEA R4, P0, R6, UR6, 0x1 ;  /* 0x0000000606047c11 */ /* 0x001fc8000f8008ff */
[----:B------:R-:W-:-:S05]  /*6600*/  LEA.HI.X R5, R6, UR7, R5, 0x1, P0 ;  /* 0x0000000706057c11 */ /* 0x000fca00080f0c05 */
[----:B------:R-:W2:Y:S04]  /*6610*/  LDG.E.U16 R4, desc[UR8][R4.64] ;  /* 0x0000000804047981 */ /* 0x000ea8000c1e1500 */
[----:B--2---:R1:W-:Y:S02]  /*6620*/  STS.U16 [R3], R4 ;  /* 0x0000000403007388 */ /* 0x0043e40000000400 */
.L_x_2850:
[----:B------:R-:W-:Y:S05]  /*6630*/  BSYNC.RECONVERGENT B0 ;  /* 0x0000000000007941 */ /* 0x000fea0003800200 */
.L_x_2802:
[----:B------:R-:W-:Y:S01]  /*6640*/  BAR.SYNC.DEFER_BLOCKING 0x0 ;  /* 0x0000000000007b1d */ /* 0x000fe20000010000 */
[----:B------:R-:W-:Y:S01]  /*6650*/  UISETP.GE.U32.AND UP0, UPT, UR5, 0x42, UPT ;  /* 0x000000420500788c */ /* 0x000fe2000bf06070 */
[----:B------:R-:W-:-:S08]  /*6660*/  ISETP.GT.U32.AND P1, PT, R2, 0x1f, PT ;  /* 0x0000001f0200780c */ /* 0x000fd00003f24070 */
[----:B------:R-:W-:Y:S05]  /*6670*/  BRA.U !UP0, `(.L_x_2901) ;  /* 0x0000000108487547 */ /* 0x000fea000b800000 */
.L_x_2902:
        /* <DEDUP_REMOVED lines=8> */
[----:B0-----:R-:W-:-:S04]  /*6700*/  @!P0 PRMT R4, R4, 0x9910, RZ ;  /* 0x0000991004048816 */ /* 0x001fc800000000ff */
[----:B------:R-:W-:-:S04]  /*6710*/  @!P0 IABS R4, R4 ;  /* 0x0000000400048213 */ /* 0x000fc80000000000 */
[----:B------:R-:W-:Y:S02]  /*6720*/  @!P0 PRMT R4, R4, 0x7710, RZ ;  /* 0x0000771004048816 */ /* 0x000fe400000000ff */
[----:B-1----:R-:W-:-:S04]  /*6730*/  @!P0 PRMT R5, R5, 0x9910, RZ ;  /* 0x0000991005058816 */ /* 0x002fc800000000ff */
[----:B------:R-:W-:-:S04]  /*6740*/  @!P0 IABS R5, R5 ;  /* 0x0000000500058213 */ /* 0x000fc80000000000 */
[----:B------:R-:W-:-:S04]  /*6750*/  @!P0 PRMT R5, R5, 0x7710, RZ ;  /* 0x0000771005058816 */ /* 0x000fc800000000ff */
[----:B------:R-:W-:-:S05]  /*6760*/  @!P0 IADD3 R4, PT, PT, R4, R5, RZ ;  /* 0x0000000504048210 */ /* 0x000fca0007ffe0ff */
[----:B------:R2:W-:Y:S01]  /*6770*/  @!P0 STS.U16 [R3], R4 ;  /* 0x0000000403008388 */ /* 0x0005e20000000400 */
[----:B------:R-:W-:Y:S06]  /*6780*/  BAR.SYNC.DEFER_BLOCKING 0x0 ;  /* 0x0000000000007b1d */ /* 0x000fec0000010000 */
[----:B------:R-:W-:Y:S05]  /*6790*/  BRA.U UP0, `(.L_x_2902) ;  /* 0xfffffffd00b87547 */ /* 0x000fea000b83ffff */
.L_x_2901:
[----:B------:R-:W-:Y:S05]  /*67a0*/  @P1 EXIT ;  /* 0x000000000000194d */ /* 0x000fea0003800000 */
[----:B012---:R-:W0:Y:S01]  /*67b0*/  LDS.U16 R4, [R3] ;  /* 0x0000000003047984 */ /* 0x007e220000000400 */
[----:B------:R-:W-:-:S03]  /*67c0*/  ISETP.NE.AND P0, PT, R2, RZ, PT ;  /* 0x000000ff0200720c */ /* 0x000fc60003f05270 */
[----:B------:R-:W1:Y:S01]  /*67d0*/  LDS.U16 R5, [R3+0x40] ;  /* 0x0000400003057984 */ /* 0x000e620000000400 */
[----:B0-----:R-:W-:Y:S02]  /*67e0*/  PRMT R4, R4, 0x9910, RZ ;  /* 0x0000991004047816 */ /* 0x001fe400000000ff */
[----:B-1----:R-:W-:Y:S02]  /*67f0*/  PRMT R5, R5, 0x9910, RZ ;  /* 0x0000991005057816 */ /* 0x002fe400000000ff */
[----:B------:R-:W-:Y:S02]  /*6800*/  IABS R4, R4 ;  /* 0x0000000400047213 */ /* 0x000fe40000000000 */
[----:B------:R-:W-:Y:S02]  /*6810*/  IABS R5, R5 ;  /* 0x0000000500057213 */ /* 0x000fe40000000000 */
[----:B------:R-:W-:Y:S02]  /*6820*/  PRMT R4, R4, 0x7710, RZ ;  /* 0x0000771004047816 */ /* 0x000fe400000000ff */
[----:B------:R-:W-:-:S05]  /*6830*/  PRMT R5, R5, 0x7710, RZ ;  /* 0x0000771005057816 */ /* 0x000fca00000000ff */
[----:B------:R-:W-:-:S05]  /*6840*/  IMAD.IADD R4, R4, 0x1, R5 ;  /* 0x0000000104047824 */ /* 0x000fca00078e0205 */
[----:B------:R-:W-:Y:S04]  /*6850*/  STS.U16 [R3], R4 ;  /* 0x0000000403007388 */ /* 0x000fe80000000400 */
[----:B------:R-:W0:Y:S04]  /*6860*/  LDS.U16 R5, [R3] ;  /* 0x0000000003057984 */ /* 0x000e280000000400 */
[----:B------:R-:W1:Y:S01]  /*6870*/  LDS.U16 R6, [R3+0x20] ;  /* 0x0000200003067984 */ /* 0x000e620000000400 */
[----:B0-----:R-:W-:Y:S02]  /*6880*/  PRMT R5, R5, 0x9910, RZ ;  /* 0x0000991005057816 */ /* 0x001fe400000000ff */
[----:B-1----:R-:W-:-:S02]  /*6890*/  PRMT R6, R6, 0x9910, RZ ;  /* 0x0000991006067816 */ /* 0x002fc400000000ff */
[----:B------:R-:W-:Y:S02]  /*68a0*/  IABS R5, R5 ;  /* 0x0000000500057213 */ /* 0x000fe40000000000 */
[----:B------:R-:W-:Y:S02]  /*68b0*/  IABS R7, R6 ;  /* 0x0000000600077213 */ /* 0x000fe40000000000 */
[----:B------:R-:W-:Y:S02]  /*68c0*/  PRMT R6, R5, 0x7710, RZ ;  /* 0x0000771005067816 */ /* 0x000fe400000000ff */
[----:B------:R-:W-:-:S04]  /*68d0*/  PRMT R5, R7, 0x7710, RZ ;  /* 0x0000771007057816 */ /* 0x000fc800000000ff */
[----:B------:R-:W-:-:S05]  /*68e0*/  IADD3 R6, PT, PT, R6, R5, RZ ;  /* 0x0000000506067210 */ /* 0x000fca0007ffe0ff */
        /* <DEDUP_REMOVED lines=50> */
        .weak           $__internal_64_$__cuda_sm20_div_s64
        .type           $__internal_64_$__cuda_sm20_div_s64,@function
        .size           $__internal_64_$__cuda_sm20_div_s64,($__internal_65_$__cuda_sm20_rem_s64 - $__internal_64_$__cuda_sm20_div_s64)
$__internal_64_$__cuda_sm20_div_s64:
        /* <DEDUP_REMOVED lines=82> */
[----:B------:R-:W-:Y:S06]  /*7130*/  RET.REL.NODEC R12 `(uncontiguous_reducel1_i16) ;  /* 0xffffff8c0cb07950 */ /* 0x000fec0003c3ffff */
        .weak           $__internal_65_$__cuda_sm20_rem_s64
        .type           $__internal_65_$__cuda_sm20_rem_s64,@function
        .size           $__internal_65_$__cuda_sm20_rem_s64,(.L_x_32268 - $__internal_65_$__cuda_sm20_rem_s64)
$__internal_65_$__cuda_sm20_rem_s64:
        /* <DEDUP_REMOVED lines=76> */
[----:B------:R-:W-:Y:S06]  /*7600*/  RET.REL.NODEC R26 `(uncontiguous_reducel1_i16) ;  /* 0xffffff881a7c7950 */ /* 0x000fec0003c3ffff */
.L_x_2903:
        /* <DEDUP_REMOVED lines=15> */
.L_x_32268:


//--------------------- .text.contiguous_reducel1_i16 --------------------------
	.section	.text.contiguous_reducel1_i16,"ax",@progbits
	.align	128
        .global         contiguous_reducel1_i16
        .type           contiguous_reducel1_i16,@function
        .size           contiguous_reducel1_i16,(.L_x_32970 - contiguous_reducel1_i16)
        .other          contiguous_reducel1_i16,@"STO_CUDA_ENTRY STV_DEFAULT"
contiguous_reducel1_i16:
.text.contiguous_reducel1_i16:
        /* <DEDUP_REMOVED lines=17> */
[----:B------:R-:W3:Y:S01]  /*0110*/  @!P0 LDG.E.U16 R4, desc[UR8][R4.64] ;  /* 0x0000000804048981 */ /* 0x000ee2000c1e1500 */
[----:B------:R-:W0:Y:S01]  /*0120*/  S2UR UR6, SR_CgaCtaId ;  /* 0x00000000000679c3 */ /* 0x000e220000008800 */
[----:B------:R-:W-:Y:S02]  /*0130*/  UMOV UR4, 0x400 ;  /* 0x0000040000047882 */ /* 0x000fe40000000000 */
[----:B0-----:R-:W-:Y:S01]  /*0140*/  ULEA UR4, UR6, UR4, 0x18 ;  /* 0x0000000406047291 */ /* 0x001fe2000f8ec0ff */
[----:B------:R-:W-:Y:S01]  /*0150*/  BSSY.RECONVERGENT B0, `(.L_x_2904) ;  /* 0x0000015000007945 */ /* 0x000fe20003800200 */
[----:B------:R-:W-:-:S02]  /*0160*/  ISETP.GT.U32.AND P1, PT, R2, 0x1f, PT ;  /* 0x0000001f0200780c */ /* 0x000fc40003f24070 */
[----:B--2---:R-:W-:Y:S02]  /*0170*/  @!P0 PRMT R8, R6, 0x9910, RZ ;  /* 0x0000991006088816 */ /* 0x004fe400000000ff */
[----:B---3--:R-:W-:Y:S02]  /*0180*/  @!P0 PRMT R3, R4, 0x9910, RZ ;  /* 0x0000991004038816 */ /* 0x008fe400000000ff */
[----:B------:R-:W-:Y:S02]  /*0190*/  @!P0 IABS R11, R8 ;  /* 0x00000008000b8213 */ /* 0x000fe40000000000 */
[----:B------:R-:W-:Y:S02]  /*01a0*/  @!P0 IABS R3, R3 ;  /* 0x0000000300038213 */ /* 0x000fe40000000000 */
[----:B------:R-:W-:Y:S02]  /*01b0*/  @!P0 PRMT R11, R11, 0x7710, RZ ;  /* 0x000077100b0b8816 */ /* 0x000fe400000000ff */
[----:B------:R-:W-:-:S02]  /*01c0*/  @!P0 PRMT R8, R3, 0x7710, RZ ;  /* 0x0000771003088816 */ /* 0x000fc400000000ff */
[----:B------:R-:W-:-:S03]  /*01d0*/  LEA R3, R2, UR4, 0x1 ;  /* 0x0000000402037c11 */ /* 0x000fc6000f8e08ff */
[----:B------:R-:W-:Y:S02]  /*01e0*/  @!P0 IMAD.IADD R4, R8, 0x1, R11 ;  /* 0x0000000108048824 */ /* 0x000fe400078e020b */
[----:B------:R0:W-:Y:S04]  /*01f0*/  STS.U16 [R3], RZ ;  /* 0x000000ff03007388 */ /* 0x0001e80000000400 */
[----:B------:R0:W-:Y:S01]  /*0200*/  @!P0 STS.U16 [R3], R4 ;  /* 0x0000000403008388 */ /* 0x0001e20000000400 */
[----:B------:R-:W-:Y:S05]  /*0210*/  @!P0 BRA `(.L_x_2905) ;  /* 0x0000000000208947 */ /* 0x000fea0003800000 */
[----:B------:R-:W-:-:S04]  /*0220*/  ISETP.GE.U32.AND P0, PT, R9, UR10, PT ;  /* 0x0000000a09007c0c */ /* 0x000fc8000bf06070 */
[----:B------:R-:W-:-:S13]  /*0230*/  ISETP.GE.U32.AND.EX P0, PT, RZ, UR11, PT, P0 ;  /* 0x0000000bff007c0c */ /* 0x000fda000bf06100 */
[----:B------:R-:W-:Y:S05]  /*0240*/  @P0 BRA `(.L_x_2905) ;  /* 0x0000000000140947 */ /* 0x000fea0003800000 */
[----:B------:R-:W0:Y:S02]  /*0250*/  LDCU.64 UR6, c[0x0][0x388] ;  /* 0x00007100ff0677ac */ /* 0x000e240008000a00 */
[----:B0-----:R-:W-:-:S04]  /*0260*/  LEA R4, P0, R9, UR6, 0x1 ;  /* 0x0000000609047c11 */ /* 0x001fc8000f8008ff */
[----:B------:R-:W-:-:S05]  /*0270*/  LEA.HI.X R5, R9, UR7, RZ, 0x1, P0 ;  /* 0x0000000709057c11 */ /* 0x000fca00080f0cff */
[----:B------:R-:W2:Y:S04]  /*0280*/  LDG.E.U16 R4, desc[UR8][R4.64] ;  /* 0x0000000804047981 */ /* 0x000ea8000c1e1500 */
[----:B--2---:R1:W-:Y:S02]  /*0290*/  STS.U16 [R3], R4 ;  /* 0x0000000403007388 */ /* 0x0043e40000000400 */
.L_x_2905:
[----:B------:R-:W-:Y:S05]  /*02a0*/  BSYNC.RECONVERGENT B0 ;  /* 0x0000000000007941 */ /* 0x000fea0003800200 */
.L_x_2904:
[----:B------:R-:W-:Y:S01]  /*02b0*/  BAR.SYNC.DEFER_BLOCKING 0x0 ;  /* 0x0000000000007b1d */ /* 0x000fe20000010000 */
[----:B------:R-:W-:-:S09]  /*02c0*/  UISETP.GE.U32.AND UP0, UPT, UR5, 0x42, UPT ;  /* 0x000000420500788c */ /* 0x000fd2000bf06070 */
[----:B------:R-:W-:Y:S05]  /*02d0*/  BRA.U !UP0, `(.L_x_2906) ;  /* 0x0000000108487547 */ /* 0x000fea000b800000 */
.L_x_2907:
        /* <DEDUP_REMOVED lines=13> */
[----:B------:R-:W-:-:S05]  /*03b0*/  @!P0 PRMT R5, R5, 0x7710, RZ ;  /* 0x0000771005058816 */ /* 0x000fca00000000ff */
[----:B------:R-:W-:-:S05]  /*03c0*/  @!P0 IMAD.IADD R4, R4, 0x1, R5 ;  /* 0x0000000104048824 */ /* 0x000fca00078e0205 */
[----:B------:R2:W-:Y:S01]  /*03d0*/  @!P0 STS.U16 [R3], R4 ;  /* 0x0000000403008388 */ /* 0x0005e20000000400 */
[----:B------:R-:W-:Y:S06]  /*03e0*/  BAR.SYNC.DEFER_BLOCKING 0x0 ;  /* 0x0000000000007b1d */ /* 0x000fec0000010000 */
[----:B------:R-:W-:Y:S05]  /*03f0*/  BRA.U UP0, `(.L_x_2907) ;  /* 0xfffffffd00b87547 */ /* 0x000fea000b83ffff */
.L_x_2906:
        /* <DEDUP_REMOVED lines=71> */
.L_x_2908:
        /* <DEDUP_REMOVED lines=9> */
.L_x_32970:


//--------------------- .text.contiguous_reducel133_i8 --------------------------
	.section	.text.contiguous_reducel133_i8,"ax",@progbits
	.align	128
        .global         contiguous_reducel133_i8
        .type           contiguous_reducel133_i8,@function
        .size           contiguous_reducel133_i8,(.L_x_32971 - contiguous_reducel133_i8)
        .other          contiguous_reducel133_i8,@"STO_CUDA_ENTRY STV_DEFAULT"
contiguous_reducel133_i8:
.text.contiguous_reducel133_i8:
        /* <DEDUP_REMOVED lines=32> */
[----:B------:R2:W3:Y:S01]  /*0200*/  @!P0 LDS.U8 R13, [R0+UR4] ;  /* 0x00000004000d8984 */ /* 0x0004e20008000000 */
[----:B------:R-:W-:Y:S05]  /*0210*/  @!P0 BRA `(.L_x_2909) ;  /* 0x0000000c00108947 */ /* 0x000fea0003800000 */
[----:B---3--:R3:W4:Y:S01]  /*0220*/  LDS.U8 R13, [R0+UR4] ;  /* 0x00000004000d7984 */ /* 0x0087220008000000 */
[----:B------:R-:W-:Y:S02]  /*0230*/  VIADD R6, R10, 0xfffffffe ;  /* 0xfffffffe0a067836 */ /* 0x000fe40000000000 */
[----:B-1----:R-:W-:-:S03]  /*0240*/  VIADD R7, R0, UR4 ;  /* 0x0000000400077c36 */ /* 0x002fc60008000000 */
[----:B------:R-:W-:Y:S01]  /*0250*/  ISETP.GE.U32.AND P0, PT, R6, 0x7, PT ;  /* 0x000000070600780c */ /* 0x000fe20003f06070 */
[----:B------:R-:W-:Y:S02]  /*0260*/  VIADD R6, R10, 0xffffffff ;  /* 0xffffffff0a067836 */ /* 0x000fe40000000000 */
[----:B------:R-:W-:-:S03]  /*0270*/  IMAD.MOV.U32 R10, RZ, RZ, 0x1 ;  /* 0x00000001ff0a7424 */ /* 0x000fc600078e00ff */
[----:B0-----:R-:W-:-:S07]  /*0280*/  LOP3.LUT R8, R6, 0x7, RZ, 0xc0, !PT ;  /* 0x0000000706087812 */ /* 0x001fce00078ec0ff */
[----:B------:R-:W-:Y:S05]  /*0290*/  @!P0 BRA `(.L_x_2910) ;  /* 0x0000000400848947 */ /* 0x000fea0003800000 */
[----:B------:R-:W0:Y:S01]  /*02a0*/  LDC R11, c[0x0][0x360] ;  /* 0x0000d800ff0b7b82 */ /* 0x000e220000000800 */
[----:B------:R-:W-:Y:S01]  /*02b0*/  LOP3.LUT R12, R6, 0xfffffff8, RZ, 0xc0, !PT ;  /* 0xfffffff8060c7812 */ /* 0x000fe200078ec0ff */
[----:B------:R-:W-:-:S04]  /*02c0*/  IMAD.MOV.U32 R9, RZ, RZ, RZ ;  /* 0x000000ffff097224 */ /* 0x000fc800078e00ff */
[----:B------:R-:W-:Y:S01]  /*02d0*/  IMAD.MOV R12, RZ, RZ, -R12 ;  /* 0x000000ffff0c7224 */ /* 0x000fe200078e0a0c */
[----:B0-----:R-:W-:-:S07]  /*02e0*/  IADD3 R10, PT, PT, R0, UR4, R11 ;  /* 0x00000004000a7c10 */ /* 0x001fce000fffe00b */
.L_x_2911:
[----:B------:R-:W0:Y:S01]  /*02f0*/  LDS.S8 R14, [R10] ;  /* 0x000000000a0e7984 */ /* 0x000e220000000200 */
[----:B----4-:R-:W-:Y:S01]  /*0300*/  PRMT R13, R13, 0x8880, RZ ;  /* 0x000088800d0d7816 */ /* 0x010fe200000000ff */
[----:B------:R-:W-:Y:S02]  /*0310*/  VIADD R15, R10, UR8 ;  /* 0x000000080a0f7c36 */ /* 0x000fe40008000000 */
[----:B------:R1:W4:Y:S01]  /*0320*/  LDS.S8 R16, [R10+UR8] ;  /* 0x000000080a107984 */ /* 0x0003220008000200 */
[----:B------:R-:W-:Y:S01]  /*0330*/  PRMT R13, R13, 0x7710, RZ ;  /* 0x000077100d0d7816 */ /* 0x000fe200000000ff */
[----:B------:R-:W-:Y:S02]  /*0340*/  VIADD R12, R12, 0x8 ;  /* 0x000000080c0c7836 */ /* 0x000fe40000000000 */
[----:B------:R-:W-:Y:S01]  /*0350*/  VIADD R9, R9, 0x8 ;  /* 0x0000000809097836 */ /* 0x000fe20000000000 */
[----:B------:R-:W-:Y:S02]  /*0360*/  PRMT R13, R13, 0x9910, RZ ;  /* 0x000099100d0d7816 */ /* 0x000fe400000000ff */
[----:B------:R-:W-:Y:S01]  /*0370*/  ISETP.NE.AND P0, PT, R12, RZ, PT ;  /* 0x000000ff0c00720c */ /* 0x000fe20003f05270 */
[----:B-1----:R-:W-:Y:S01]  /*0380*/  IMAD R10, R11, 0x8, R10 ;  /* 0x000000080b0a7824 */ /* 0x002fe200078e020a */
[----:B0-----:R-:W-:-:S04]  /*0390*/  PRMT R14, R14, 0x9910, RZ ;  /* 0x000099100e0e7816 */ /* 0x001fc800000000ff */
[----:B------:R-:W-:Y:S02]  /*03a0*/  IABS R17, R14 ;  /* 0x0000000e00117213 */ /* 0x000fe40000000000 */
[----:B------:R-:W-:Y:S02]  /*03b0*/  IABS R14, R13 ;  /* 0x0000000d000e7213 */ /* 0x000fe40000000000 */
[----:B------:R-:W-:Y:S01]  /*03c0*/  PRMT R17, R17, 0x7710, RZ ;  /* 0x0000771011117816 */ /* 0x000fe200000000ff */
[----:B------:R0:W1:Y:S01]  /*03d0*/  LDS.S8 R13, [R15+UR8] ;  /* 0x000000080f0d7984 */ /* 0x0000620008000200 */
[----:B------:R-:W-:-:S05]  /*03e0*/  PRMT R14, R14, 0x7710, RZ ;  /* 0x000077100e0e7816 */ /* 0x000fca00000000ff */
[----:B------:R-:W-:Y:S01]  /*03f0*/  IMAD.IADD R14, R14, 0x1, R17 ;  /* 0x000000010e0e7824 */ /* 0x000fe200078e0211 */
[----:B----4-:R-:W-:Y:S01]  /*0400*/  PRMT R17, R16, 0x9910, RZ ;  /* 0x0000991010117816 */ /* 0x010fe200000000ff */
[----:B------:R-:W-:-:S03]  /*0410*/  VIADD R16, R15, UR8 ;  /* 0x000000080f107c36 */ /* 0x000fc60008000000 */
[----:B------:R-:W-:Y:S02]  /*0420*/  PRMT R14, R14, 0x8880, RZ ;  /* 0x000088800e0e7816 */ /* 0x000fe400000000ff */
[----:B------:R-:W-:Y:S02]  /*0430*/  IABS R18, R17 ;  /* 0x0000001100127213 */ /* 0x000fe40000000000 */
[----:B------:R-:W-:Y:S02]  /*0440*/  PRMT R14, R14, 0x7710, RZ ;  /* 0x000077100e0e7816 */ /* 0x000fe400000000ff */
[----:B------:R-:W-:Y:S02]  /*0450*/  PRMT R18, R18, 0x7710, RZ ;  /* 0x0000771012127816 */ /* 0x000fe400000000ff */
[----:B------:R-:W-:-:S04]  /*0460*/  PRMT R14, R14, 0x9910, RZ ;  /* 0x000099100e0e7816 */ /* 0x000fc800000000ff */
[----:B------:R-:W-:Y:S02]  /*0470*/  IABS R17, R14 ;  /* 0x0000000e00117213 */ /* 0x000fe40000000000 */
[----:B------:R4:W5:Y:S02]  /*0480*/  LDS.S8 R14, [R16+UR8] ;  /* 0x00000008100e7984 */ /* 0x0009640008000200 */
[----:B0-----:R-:W-:Y:S01]  /*0490*/  PRMT R15, R17, 0x7710, RZ ;  /* 0x00007710110f7816 */ /* 0x001fe200000000ff */
[----:B------:R-:W-:-:S04]  /*04a0*/  VIADD R17, R16, UR8 ;  /* 0x0000000810117c36 */ /* 0x000fc80008000000 */
[----:B------:R-:W-:-:S05]  /*04b0*/  IMAD.IADD R15, R15, 0x1, R18 ;  /* 0x000000010f0f7824 */ /* 0x000fca00078e0212 */
[----:B------:R-:W-:Y:S02]  /*04c0*/  PRMT R15, R15, 0x8880, RZ ;  /* 0x000088800f0f7816 */ /* 0x000fe400000000ff */
[----:B-1----:R-:W-:Y:S02]  /*04d0*/  PRMT R13, R13, 0x9910, RZ ;  /* 0x000099100d0d7816 */ /* 0x002fe400000000ff */
[----:B------:R-:W-:Y:S02]  /*04e0*/  PRMT R15, R15, 0x7710, RZ ;  /* 0x000077100f0f7816 */ /* 0x000fe400000000ff */
[----:B------:R-:W-:Y:S02]  /*04f0*/  IABS R18, R13 ;  /* 0x0000000d00127213 */ /* 0x000fe40000000000 */
[----:B------:R-:W-:Y:S01]  /*0500*/  PRMT R15, R15, 0x9910, RZ ;  /* 0x000099100f0f7816 */ /* 0x000fe200000000ff */
[----:B------:R0:W1:Y:S01]  /*0510*/  LDS.S8 R13, [R17+UR8] ;  /* 0x00000008110d7984 */ /* 0x0000620008000200 */
[----:B----4-:R-:W-:-:S02]  /*0520*/  PRMT R16, R18, 0x7710, RZ ;  /* 0x0000771012107816 */ /* 0x010fc400000000ff */
[----:B------:R-:W-:-:S04]  /*0530*/  IABS R15, R15 ;  /* 0x0000000f000f7213 */ /* 0x000fc80000000000 */
[----:B------:R-:W-:-:S05]  /*0540*/  PRMT R15, R15, 0x7710, RZ ;  /* 0x000077100f0f7816 */ /* 0x000fca00000000ff */
[----:B------:R-:W-:Y:S02]  /*0550*/  IMAD.IADD R15, R15, 0x1, R16 ;  /* 0x000000010f0f7824 */ /* 0x000fe400078e0210 */
[----:B------:R-:W-:-:S03]  /*0560*/  VIADD R16, R17, UR8 ;  /* 0x0000000811107c36 */ /* 0x000fc60008000000 */
[----:B------:R-:W-:Y:S01]  /*0570*/  PRMT R15, R15, 0x8880, RZ ;  /* 0x000088800f0f7816 */ /* 0x000fe200000000ff */
[----:B0-----:R-:W-:Y:S01]  /*0580*/  VIADD R17, R16, UR8 ;  /* 0x0000000810117c36 */ /* 0x001fe20008000000 */
[----:B-----5:R-:W-:Y:S02]  /*0590*/  PRMT R14, R14, 0x9910, RZ ;  /* 0x000099100e0e7816 */ /* 0x020fe400000000ff */
[----:B------:R-:W-:Y:S02]  /*05a0*/  PRMT R15, R15, 0x7710, RZ ;  /* 0x000077100f0f7816 */ /* 0x000fe400000000ff */
[----:B------:R-:W-:Y:S02]  /*05b0*/  IABS R18, R14 ;  /* 0x0000000e00127213 */ /* 0x000fe40000000000 */
[----:B------:R-:W-:Y:S01]  /*05c0*/  PRMT R15, R15, 0x9910, RZ ;  /* 0x000099100f0f7816 */ /* 0x000fe200000000ff */
[----:B------:R0:W4:Y:S01]  /*05d0*/  LDS.S8 R14, [R16+UR8] ;  /* 0x00000008100e7984 */ /* 0x0001220008000200 */
[----:B------:R-:W-:-:S02]  /*05e0*/  PRMT R18, R18, 0x7710, RZ ;  /* 0x0000771012127816 */ /* 0x000fc400000000ff */
[----:B------:R-:W-:-:S04]  /*05f0*/  IABS R15, R15 ;  /* 0x0000000f000f7213 */ /* 0x000fc80000000000 */
[----:B------:R-:W-:-:S05]  /*0600*/  PRMT R15, R15, 0x7710, RZ ;  /* 0x000077100f0f7816 */ /* 0x000fca00000000ff */
[----:B------:R-:W-:Y:S01]  /*0610*/  IMAD.IADD R15, R15, 0x1, R18 ;  /* 0x000000010f0f7824 */ /* 0x000fe200078e0212 */
[----:B-1----:R-:W-:-:S04]  /*0620*/  PRMT R13, R13, 0x9910, RZ ;  /* 0x000099100d0d7816 */ /* 0x002fc800000000ff */
[----:B------:R-:W-:Y:S02]  /*0630*/  PRMT R15, R15, 0x8880, RZ ;  /* 0x000088800f0f7816 */ /* 0x000fe400000000ff */
[----:B------:R-:W-:Y:S02]  /*0640*/  IABS R18, R13 ;  /* 0x0000000d00127213 */ /* 0x000fe40000000000 */
[----:B------:R-:W-:Y:S01]  /*0650*/  PRMT R15, R15, 0x7710, RZ ;  /* 0x000077100f0f7816 */ /* 0x000fe200000000ff */
[----:B------:R-:W1:Y:S01]  /*0660*/  LDS.S8 R13, [R17+UR8] ;  /* 0x00000008110d7984 */ /* 0x000e620008000200 */
[----:B0-----:R-:W-:Y:S02]  /*0670*/  PRMT R16, R18, 0x7710, RZ ;  /* 0x0000771012107816 */ /* 0x001fe400000000ff */
[----:B------:R-:W-:-:S04]  /*0680*/  PRMT R15, R15, 0x9910, RZ ;  /* 0x000099100f0f7816 */ /* 0x000fc800000000ff */
[----:B------:R-:W-:-:S04]  /*0690*/  IABS R15, R15 ;  /* 0x0000000f000f7213 */ /* 0x000fc80000000000 */
[----:B------:R-:W-:-:S05]  /*06a0*/  PRMT R15, R15, 0x7710, RZ ;  /* 0x000077100f0f7816 */ /* 0x000fca00000000ff */
[----:B------:R-:W-:Y:S01]  /*06b0*/  IMAD.IADD R15, R15, 0x1, R16 ;  /* 0x000000010f0f7824 */ /* 0x000fe200078e0210 */
[----:B----4-:R-:W-:Y:S01]  /*06c0*/  PRMT R16, R14, 0x9910, RZ ;  /* 0x000099100e107816 */ /* 0x010fe200000000ff */
[----:B------:R-:W-:-:S03]  /*06d0*/  VIADD R14, R17, UR8 ;  /* 0x00000008110e7c36 */ /* 0x000fc60008000000 */
[----:B------:R-:W-:Y:S02]  /*06e0*/  PRMT R15, R15, 0x8880, RZ ;  /* 0x000088800f0f7816 */ /* 0x000fe400000000ff */
[----:B------:R-:W-:Y:S02]  /*06f0*/  IABS R16, R16 ;  /* 0x0000001000107213 */ /* 0x000fe40000000000 */
[----:B------:R-:W-:Y:S01]  /*0700*/  PRMT R15, R15, 0x7710, RZ ;  /* 0x000077100f0f7816 */ /* 0x000fe200000000ff */
[----:B------:R-:W0:Y:S01]  /*0710*/  LDS.S8 R14, [R14+UR8] ;  /* 0x000000080e0e7984 */ /* 0x000e220008000200 */
[----:B------:R-:W-:Y:S02]  /*0720*/  PRMT R16, R16, 0x7710, RZ ;  /* 0x0000771010107816 */ /* 0x000fe400000000ff */
[----:B------:R-:W-:-:S04]  /*0730*/  PRMT R15, R15, 0x9910, RZ ;  /* 0x000099100f0f7816 */ /* 0x000fc800000000ff */
[----:B------:R-:W-:-:S04]  /*0740*/  IABS R15, R15 ;  /* 0x0000000f000f7213 */ /* 0x000fc80000000000 */
[----:B------:R-:W-:Y:S02]  /*0750*/  PRMT R15, R15, 0x7710, RZ ;  /* 0x000077100f0f7816 */ /* 0x000fe400000000ff */
[----:B-1----:R-:W-:-:S03]  /*0760*/  PRMT R13, R13, 0x9910, RZ ;  /* 0x000099100d0d7816 */ /* 0x002fc600000000ff */
[----:B------:R-:W-:Y:S01]  /*0770*/  IMAD.IADD R15, R15, 0x1, R16 ;  /* 0x000000010f0f7824 */ /* 0x000fe200078e0210 */
[----:B------:R-:W-:-:S04]  /*0780*/  IABS R16, R13 ;  /* 0x0000000d00107213 */ /* 0x000fc80000000000 */
[----:B------:R-:W-:Y:S02]  /*0790*/  PRMT R15, R15, 0x8880, RZ ;  /* 0x000088800f0f7816 */ /* 0x000fe400000000ff */
[----:B------:R-:W-:Y:S02]  /*07a0*/  PRMT R16, R16, 0x7710, RZ ;  /* 0x0000771010107816 */ /* 0x000fe400000000ff */
[----:B------:R-:W-:-:S04]  /*07b0*/  PRMT R15, R15, 0x7710, RZ ;  /* 0x000077100f0f7816 */ /* 0x000fc800000000ff */
[----:B------:R-:W-:-:S04]  /*07c0*/  PRMT R15, R15, 0x9910, RZ ;  /* 0x000099100f0f7816 */ /* 0x000fc800000000ff */
[----:B------:R-:W-:-:S04]  /*07d0*/  IABS R13, R15 ;  /* 0x0000000f000d7213 */ /* 0x000fc80000000000 */
[----:B------:R-:W-:Y:S02]  /*07e0*/  PRMT R13, R13, 0x7710, RZ ;  /* 0x000077100d0d7816 */ /* 0x000fe400000000ff */
[----:B0-----:R-:W-:-:S03]  /*07f0*/  PRMT R14, R14, 0x9910, RZ ;  /* 0x000099100e0e7816 */ /* 0x001fc600000000ff */
[----:B------:R-:W-:Y:S01]  /*0800*/  IMAD.IADD R13, R13, 0x1, R16 ;  /* 0x000000010d0d7824 */ /* 0x000fe200078e0210 */
[----:B------:R-:W-:-:S04]  /*0810*/  IABS R14, R14 ;  /* 0x0000000e000e7213 */ /* 0x000fc80000000000 */
[----:B------:R-:W-:Y:S02]  /*0820*/  PRMT R13, R13, 0x8880, RZ ;  /* 0x000088800d0d7816 */ /* 0x000fe400000000ff */
[----:B------:R-:W-:Y:S02]  /*0830*/  PRMT R14, R14, 0x7710, RZ ;  /* 0x000077100e0e7816 */ /* 0x000fe400000000ff */
[----:B------:R-:W-:-:S04]  /*0840*/  PRMT R13, R13, 0x7710, RZ ;  /* 0x000077100d0d7816 */ /* 0x000fc800000000ff */
[----:B------:R-:W-:-:S04]  /*0850*/  PRMT R13, R13, 0x9910, RZ ;  /* 0x000099100d0d7816 */ /* 0x000fc800000000ff */
[----:B------:R-:W-:-:S04]  /*0860*/  IABS R13, R13 ;  /* 0x0000000d000d7213 */ /* 0x000fc80000000000 */
[----:B------:R-:W-:-:S05]  /*0870*/  PRMT R13, R13, 0x7710, RZ ;  /* 0x000077100d0d7816 */ /* 0x000fca00000000ff */
[----:B------:R-:W-:Y:S01]  /*0880*/  IMAD.IADD R13, R13, 0x1, R14 ;  /* 0x000000010d0d7824 */ /* 0x000fe200078e020e */
[----:B------:R-:W-:Y:S06]  /*0890*/  @P0 BRA `(.L_x_2911) ;  /* 0xfffffff800940947 */ /* 0x000fec000383ffff */
[----:B------:R-:W-:-:S07]  /*08a0*/  VIADD R10, R9, 0x1 ;  /* 0x00000001090a7836 */ /* 0x000fce0000000000 */
.L_x_2910:
[----:B------:R-:W-:-:S13]  /*08b0*/  ISETP.NE.AND P0, PT, R8, RZ, PT ;  /* 0x000000ff0800720c */ /* 0x000fda0003f05270 */
[----:B------:R-:W-:Y:S05]  /*08c0*/  @!P0 BRA `(.L_x_2912) ;  /* 0x0000000400608947 */ /* 0x000fea0003800000 */
[----:B------:R-:W-:Y:S02]  /*08d0*/  ISETP.GE.U32.AND P0, PT, R8, 0x4, PT ;  /* 0x000000040800780c */ /* 0x000fe40003f06070 */
[----:B------:R-:W-:-:S04]  /*08e0*/  LOP3.LUT R15, R6, 0x3, RZ, 0xc0, !PT ;  /* 0x00000003060f7812 */ /* 0x000fc800078ec0ff */
[----:B------:R-:W-:-:S07]  /*08f0*/  ISETP.NE.AND P1, PT, R15, RZ, PT ;  /* 0x000000ff0f00720c */ /* 0x000fce0003f25270 */
[----:B------:R-:W-:Y:S06]  /*0900*/  @!P0 BRA `(.L_x_2913) ;  /* 0x0000000000b08947 */ /* 0x000fec0003800000 */
[C---:B------:R-:W-:Y:S01]  /*0910*/  IMAD R9, R10.reuse, UR8, R7 ;  /* 0x000000080a097c24 */ /* 0x040fe2000f8e0207 */
[----:B----4-:R-:W-:Y:S01]  /*0920*/  PRMT R8, R13, 0x8880, RZ ;  /* 0x000088800d087816 */ /* 0x010fe200000000ff */
[----:B------:R-:W-:-:S03]  /*0930*/  VIADD R10, R10, 0x4 ;  /* 0x000000040a0a7836 */ /* 0x000fc60000000000 */
[----:B------:R-:W0:Y:S01]  /*0940*/  LDS.S8 R11, [R9] ;  /* 0x00000000090b7984 */ /* 0x000e220000000200 */
[----:B------:R-:W-:-:S03]  /*0950*/  PRMT R8, R8, 0x7710, RZ ;  /* 0x0000771008087816 */ /* 0x000fc600000000ff */
[----:B------:R1:W4:Y:S01]  /*0960*/  LDS.S8 R12, [R9+UR8] ;  /* 0x00000008090c7984 */ /* 0x0003220008000200 */
[----:B------:R-:W-:-:S04]  /*0970*/  PRMT R8, R8, 0x9910, RZ ;  /* 0x0000991008087816 */ /* 0x000fc800000000ff */
[----:B------:R-:W-:-:S04]  /*0980*/  IABS R13, R8 ;  /* 0x00000008000d7213 */ /* 0x000fc80000000000 */
[----:B------:R-:W-:Y:S02]  /*0990*/  PRMT R13, R13, 0x7710, RZ ;  /* 0x000077100d0d7816 */ /* 0x000fe400000000ff */
[----:B0-----:R-:W-:Y:S01]  /*09a0*/  PRMT R14, R11, 0x9910, RZ ;  /* 0x000099100b0e7816 */ /* 0x001fe200000000ff */
[----:B------:R-:W-:-:S03]  /*09b0*/  VIADD R11, R9, UR8 ;  /* 0x00000008090b7c36 */ /* 0x000fc60008000000 */
[----:B------:R-:W-:Y:S02]  /*09c0*/  IABS R14, R14 ;  /* 0x0000000e000e7213 */ /* 0x000fe40000000000 */
[----:B------:R-:W0:Y:S02]  /*09d0*/  LDS.S8 R8, [R11+UR8] ;  /* 0x000000080b087984 */ /* 0x000e240008000200 */
[----:B------:R-:W-:-:S05]  /*09e0*/  PRMT R14, R14, 0x7710, RZ ;  /* 0x000077100e0e7816 */ /* 0x000fca00000000ff */
[----:B-1----:R-:W-:Y:S01]  /*09f0*/  IMAD.IADD R9, R13, 0x1, R14 ;  /* 0x000000010d097824 */ /* 0x002fe200078e020e */
[----:B----4-:R-:W-:Y:S01]  /*0a00*/  PRMT R13, R12, 0x9910, RZ ;  /* 0x000099100c0d7816 */ /* 0x010fe200000000ff */
[----:B------:R-:W-:-:S03]  /*0a10*/  VIADD R12, R11, UR8 ;  /* 0x000000080b0c7c36 */ /* 0x000fc60008000000 */
[----:B------:R-:W-:Y:S02]  /*0a20*/  PRMT R9, R9, 0x8880, RZ ;  /* 0x0000888009097816 */ /* 0x000fe400000000ff */
[----:B------:R-:W-:Y:S01]  /*0a30*/  IABS R13, R13 ;  /* 0x0000000d000d7213 */ /* 0x000fe20000000000 */
[----:B------:R-:W1:Y:S01]  /*0a40*/  LDS.S8 R12, [R12+UR8] ;  /* 0x000000080c0c7984 */ /* 0x000e620008000200 */
[----:B------:R-:W-:Y:S02]  /*0a50*/  PRMT R9, R9, 0x7710, RZ ;  /* 0x0000771009097816 */ /* 0x000fe400000000ff */
[----:B------:R-:W-:Y:S02]  /*0a60*/  PRMT R14, R13, 0x7710, RZ ;  /* 0x000077100d0e7816 */ /* 0x000fe400000000ff */
[----:B------:R-:W-:-:S04]  /*0a70*/  PRMT R9, R9, 0x9910, RZ ;  /* 0x0000991009097816 */ /* 0x000fc800000000ff */
[----:B------:R-:W-:-:S04]  /*0a80*/  IABS R9, R9 ;  /* 0x0000000900097213 */ /* 0x000fc80000000000 */
[----:B------:R-:W-:-:S05]  /*0a90*/  PRMT R9, R9, 0x7710, RZ ;  /* 0x0000771009097816 */ /* 0x000fca00000000ff */
[----:B------:R-:W-:-:S05]  /*0aa0*/  IMAD.IADD R9, R9, 0x1, R14 ;  /* 0x0000000109097824 */ /* 0x000fca00078e020e */
[----:B------:R-:W-:Y:S02]  /*0ab0*/  PRMT R9, R9, 0x8880, RZ ;  /* 0x0000888009097816 */ /* 0x000fe400000000ff */
[----:B0-----:R-:W-:Y:S02]  /*0ac0*/  PRMT R8, R8, 0x9910, RZ ;  /* 0x0000991008087816 */ /* 0x001fe400000000ff */
[----:B------:R-:W-:Y:S02]  /*0ad0*/  PRMT R9, R9, 0x7710, RZ ;  /* 0x0000771009097816 */ /* 0x000fe400000000ff */
[----:B------:R-:W-:Y:S02]  /*0ae0*/  IABS R11, R8 ;  /* 0x00000008000b7213 */ /* 0x000fe40000000000 */
[----:B------:R-:W-:-:S04]  /*0af0*/  PRMT R9, R9, 0x9910, RZ ;  /* 0x0000991009097816 */ /* 0x000fc800000000ff */
[----:B------:R-:W-:Y:S02]  /*0b00*/  IABS R8, R9 ;  /* 0x0000000900087213 */ /* 0x000fe40000000000 */
[----:B------:R-:W-:Y:S02]  /*0b10*/  PRMT R9, R11, 0x7710, RZ ;  /* 0x000077100b097816 */ /* 0x000fe400000000ff */
[----:B------:R-:W-:Y:S02]  /*0b20*/  PRMT R8, R8, 0x7710, RZ ;  /* 0x0000771008087816 */ /* 0x000fe400000000ff */
[----:B-1----:R-:W-:-:S03]  /*0b30*/  PRMT R12, R12, 0x9910, RZ ;  /* 0x000099100c0c7816 */ /* 0x002fc600000000ff */
[----:B------:R-:W-:Y:S01]  /*0b40*/  IMAD.IADD R8, R8, 0x1, R9 ;  /* 0x0000000108087824 */ /* 0x000fe200078e0209 */
[----:B------:R-:W-:-:S04]  /*0b50*/  IABS R12, R12 ;  /* 0x0000000c000c7213 */ /* 0x000fc80000000000 */
[----:B------:R-:W-:-:S04]  /*0b60*/  PRMT R8, R8, 0x8880, RZ ;  /* 0x0000888008087816 */ /* 0x000fc800000000ff */
[----:B------:R-:W-:-:S04]  /*0b70*/  PRMT R8, R8, 0x7710, RZ ;  /* 0x0000771008087816 */ /* 0x000fc800000000ff */
[----:B------:R-:W-:-:S04]  /*0b80*/  PRMT R8, R8, 0x9910, RZ ;  /* 0x0000991008087816 */ /* 0x000fc800000000ff */
[----:B------:R-:W-:Y:S02]  /*0b90*/  IABS R13, R8 ;  /* 0x00000008000d7213 */ /* 0x000fe40000000000 */
[----:B------:R-:W-:Y:S02]  /*0ba0*/  PRMT R8, R12, 0x7710, RZ ;  /* 0x000077100c087816 */ /* 0x000fe400000000ff */
[----:B------:R-:W-:-:S05]  /*0bb0*/  PRMT R13, R13, 0x7710, RZ ;  /* 0x000077100d0d7816 */ /* 0x000fca00000000ff */
[----:B------:R-:W-:-:S07]  /*0bc0*/  IMAD.IADD R13, R13, 0x1, R8 ;  /* 0x000000010d0d7824 */ /* 0x000fce00078e0208 */
.L_x_2913:
[----:B------:R-:W-:Y:S05]  /*0bd0*/  @!P1 BRA `(.L_x_2912) ;  /* 0x00000000009c9947 */ /* 0x000fea0003800000 */
[----:B------:R-:W-:Y:S02]  /*0be0*/  ISETP.NE.AND P0, PT, R15, 0x1, PT ;  /* 0x000000010f00780c */ /* 0x000fe40003f05270 */
[----:B------:R-:W-:-:S04]  /*0bf0*/  LOP3.LUT R6, R6, 0x1, RZ, 0xc0, !PT ;  /* 0x0000000106067812 */ /* 0x000fc800078ec0ff */
[----:B------:R-:W-:-:S07]  /*0c00*/  ISETP.NE.U32.AND P1, PT, R6, 0x1, PT ;  /* 0x000000010600780c */ /* 0x000fce0003f25070 */
[----:B------:R-:W-:Y:S06]  /*0c10*/  @!P0 BRA `(.L_x_2914) ;  /* 0x00000000005c8947 */ /* 0x000fec0003800000 */
[C---:B------:R-:W-:Y:S01]  /*0c20*/  IMAD R8, R10.reuse, UR8, R7 ;  /* 0x000000080a087c24 */ /* 0x040fe2000f8e0207 */
[----:B----4-:R-:W-:Y:S01]  /*0c30*/  PRMT R6, R13, 0x8880, RZ ;  /* 0x000088800d067816 */ /* 0x010fe200000000ff */
[----:B------:R-:W-:-:S03]  /*0c40*/  VIADD R10, R10, 0x2 ;  /* 0x000000020a0a7836 */ /* 0x000fc60000000000 */
[----:B------:R-:W0:Y:S01]  /*0c50*/  LDS.S8 R9, [R8] ;  /* 0x0000000008097984 */ /* 0x000e220000000200 */
[----:B------:R-:W-:-:S03]  /*0c60*/  PRMT R6, R6, 0x7710, RZ ;  /* 0x0000771006067816 */ /* 0x000fc600000000ff */
[----:B------:R-:W1:Y:S01]  /*0c70*/  LDS.S8 R11, [R8+UR8] ;  /* 0x00000008080b7984 */ /* 0x000e620008000200 */
[----:B------:R-:W-:-:S04]  /*0c80*/  PRMT R6, R6, 0x9910, RZ ;  /* 0x0000991006067816 */ /* 0x000fc800000000ff */
[----:B------:R-:W-:-:S04]  /*0c90*/  IABS R6, R6 ;  /* 0x0000000600067213 */ /* 0x000fc80000000000 */
[----:B------:R-:W-:Y:S02]  /*0ca0*/  PRMT R6, R6, 0x7710, RZ ;  /* 0x0000771006067816 */ /* 0x000fe400000000ff */
[----:B0-----:R-:W-:-:S04]  /*0cb0*/  PRMT R9, R9, 0x9910, RZ ;  /* 0x0000991009097816 */ /* 0x001fc800000000ff */
[----:B------:R-:W-:Y:S02]  /*0cc0*/  IABS R9, R9 ;  /* 0x0000000900097213 */ /* 0x000fe40000000000 */
[----:B-1----:R-:W-:Y:S02]  /*0cd0*/  PRMT R11, R11, 0x9910, RZ ;  /* 0x000099100b0b7816 */ /* 0x002fe400000000ff */
[----:B------:R-:W-:-:S05]  /*0ce0*/  PRMT R9, R9, 0x7710, RZ ;  /* 0x0000771009097816 */ /* 0x000fca00000000ff */
        /* <DEDUP_REMOVED lines=8> */
[----:B------:R-:W-:-:S05]  /*0d70*/  IMAD.IADD R6, R6, 0x1, R9 ;  /* 0x0000000106067824 */ /* 0x000fca00078e0209 */
[----:B------:R-:W-:-:S07]  /*0d80*/  PRMT R13, R6, 0x7610, R13 ;  /* 0x00007610060d7816 */ /* 0x000fce000000000d */
.L_x_2914:
[----:B------:R-:W-:Y:S01]  /*0d90*/  @!P1 IMAD R7, R10, UR8, R7 ;  /* 0x000000080a079c24 */ /* 0x000fe2000f8e0207 */
[----:B----4-:R-:W-:-:S04]  /*0da0*/  @!P1 PRMT R6, R13, 0x8880, RZ ;  /* 0x000088800d069816 */ /* 0x010fc800000000ff */
[----:B------:R-:W-:Y:S01]  /*0db0*/  @!P1 PRMT R6, R6, 0x7710, RZ ;  /* 0x0000771006069816 */ /* 0x000fe200000000ff */
[----:B------:R-:W0:Y:S03]  /*0dc0*/  @!P1 LDS.S8 R7, [R7] ;  /* 0x0000000007079984 */ /* 0x000e260000000200 */
[----:B------:R-:W-:-:S04]  /*0dd0*/  @!P1 PRMT R6, R6, 0x9910, RZ ;  /* 0x0000991006069816 */ /* 0x000fc800000000ff */
[----:B------:R-:W-:-:S04]  /*0de0*/  @!P1 IABS R6, R6 ;  /* 0x0000000600069213 */ /* 0x000fc80000000000 */
[----:B------:R-:W-:Y:S02]  /*0df0*/  @!P1 PRMT R9, R6, 0x7710, RZ ;  /* 0x0000771006099816 */ /* 0x000fe400000000ff */
[----:B0-----:R-:W-:-:S04]  /*0e00*/  @!P1 PRMT R8, R7, 0x9910, RZ ;  /* 0x0000991007089816 */ /* 0x001fc800000000ff */
[----:B------:R-:W-:-:S04]  /*0e10*/  @!P1 IABS R8, R8 ;  /* 0x0000000800089213 */ /* 0x000fc80000000000 */
[----:B------:R-:W-:-:S05]  /*0e20*/  @!P1 PRMT R6, R8, 0x7710, RZ ;  /* 0x0000771008069816 */ /* 0x000fca00000000ff */
[----:B------:R-:W-:-:S05]  /*0e30*/  @!P1 IMAD.IADD R6, R9, 0x1, R6 ;  /* 0x0000000109069824 */ /* 0x000fca00078e0206 */
[----:B------:R-:W-:-:S07]  /*0e40*/  @!P1 PRMT R13, R6, 0x7610, R13 ;  /* 0x00007610060d9816 */ /* 0x000fce000000000d */
.L_x_2912:
[----:B----4-:R4:W-:Y:S02]  /*0e50*/  STS.U8 [R0+UR4], R13 ;  /* 0x0000000d00007988 */ /* 0x0109e40008000004 */
.L_x_2909:
[----:B------:R-:W5:Y:S01]  /*0e60*/  LDCU.64 UR10, c[0x0][0x380] ;  /* 0x00007000ff0a77ac */ /* 0x000f620008000a00 */
[----:B------:R-:W-:Y:S02]  /*0e70*/  IMAD.MOV.U32 R5, RZ, RZ, RZ ;  /* 0x000000ffff057224 */ /* 0x000fe400078e00ff */
[----:B------:R-:W-:-:S04]  /*0e80*/  IMAD.WIDE.U32 R4, R2, UR9, R4 ;  /* 0x0000000902047c25 */ /* 0x000fc8000f8e0004 */
[----:B------:R-:W-:Y:S01]  /*0e90*/  IMAD R3, R3, UR9, R5 ;  /* 0x0000000903037c24 */ /* 0x000fe2000f8e0205 */
[----:B-----5:R-:W-:-:S04]  /*0ea0*/  IADD3 R4, P0, PT, R4, UR10, RZ ;  /* 0x0000000a04047c10 */ /* 0x020fc8000ff1e0ff */
[----:B------:R-:W-:-:S05]  /*0eb0*/  IADD3.X R5, PT, PT, R3, UR11, RZ, P0, !PT ;  /* 0x0000000b03057c10 */ /* 0x000fca00087fe4ff */
[----:B---3--:R-:W-:Y:S01]  /*0ec0*/  STG.E.U8 desc[UR6][R4.64], R13 ;  /* 0x0000000d04007986 */ /* 0x008fe2000c101106 */
[----:B------:R-:W-:Y:S05]  /*0ed0*/  EXIT ;  /* 0x000000000000794d */ /* 0x000fea0003800000 */
.L_x_2915:
        /* <DEDUP_REMOVED lines=10> */
.L_x_32971:


//--------------------- .text.contiguous_reducel13_i8 --------------------------
	.section	.text.contiguous_reducel13_i8,"ax",@progbits
	.align	128
        .global         contiguous_reducel13_i8
        .type           contiguous_reducel13_i8,@function
        .size           contiguous_reducel13_i8,(.L_x_32270 - contiguous_reducel13_i8)
        .other          contiguous_reducel13_i8,@"STO_CUDA_ENTRY STV_DEFAULT"
contiguous_reducel13_i8:
.text.contiguous_reducel13_i8:
        /* <DEDUP_REMOVED lines=42> */
.L_x_2934:
        /* <DEDUP_REMOVED lines=27> */
.L_x_2918:
[----:B------:R-:W-:Y:S01]  /*0450*/  IMAD.MOV.U32 R30, RZ, RZ, R32 ;  /* 0x000000ffff1e7224 */ /* 0x000fe200078e0020 */
[----:B------:R-:W-:Y:S01]  /*0460*/  MOV R3, R37 ;  /* 0x0000002500037202 */ /* 0x000fe20000000f00 */
[----:B------:R-:W-:Y:S01]  /*0470*/  IMAD.MOV.U32 R0, RZ, RZ, R36 ;  /* 0x000000ffff007224 */ /* 0x000fe200078e0024 */
[----:B------:R-:W-:-:S07]  /*0480*/  MOV R8, 0x4a0 ;  /* 0x000004a000087802 */ /* 0x000fce0000000f00 */
[----:B01-3--:R-:W-:Y:S05]  /*0490*/  CALL.REL.NOINC `($__internal_66_$__cuda_sm20_div_s64) ;  /* 0x0000003800807944 */ /* 0x00bfea0003c00000 */
        /* <DEDUP_REMOVED lines=9> */
.L_x_2919:
        /* <DEDUP_REMOVED lines=33> */
.L_x_2920:
[----:B------:R-:W-:Y:S01]  /*0740*/  IMAD.MOV.U32 R0, RZ, RZ, R36 ;  /* 0x000000ffff007224 */ /* 0x000fe200078e0024 */
[----:B------:R-:W-:Y:S02]  /*0750*/  MOV R3, R37 ;  /* 0x0000002500037202 */ /* 0x000fe40000000f00 */
[----:B------:R-:W-:-:S07]  /*0760*/  MOV R8, 0x780 ;  /* 0x0000078000087802 */ /* 0x000fce0000000f00 */
[----:B---3--:R-:W-:Y:S05]  /*0770*/  CALL.REL.NOINC `($__internal_66_$__cuda_sm20_div_s64) ;  /* 0x0000003400c87944 */ /* 0x008fea0003c00000 */
        /* <DEDUP_REMOVED lines=10> */
.L_x_2921:
        /* <DEDUP_REMOVED lines=34> */
.L_x_2922:
[----:B------:R-:W-:Y:S01]  /*0a40*/  IMAD.MOV.U32 R30, RZ, RZ, R28 ;  /* 0x000000ffff1e7224 */ /* 0x000fe200078e001c */
[----:B------:R-:W-:Y:S01]  /*0a50*/  MOV R3, R37 ;  /* 0x0000002500037202 */ /* 0x000fe20000000f00 */
[----:B------:R-:W-:Y:S01]  /*0a60*/  IMAD.MOV.U32 R0, RZ, RZ, R36 ;  /* 0x000000ffff007224 */ /* 0x000fe200078e0024 */
        /* <DEDUP_REMOVED lines=12> */
.L_x_2923:
        /* <DEDUP_REMOVED lines=33> */
.L_x_2924:
[----:B------:R-:W-:Y:S01]  /*0d40*/  MOV R0, R36 ;  /* 0x0000002400007202 */ /* 0x000fe20000000f00 */
[----:B------:R-:W-:Y:S01]  /*0d50*/  IMAD.MOV.U32 R3, RZ, RZ, R37 ;  /* 0x000000ffff037224 */ /* 0x000fe200078e0025 */
[----:B------:R-:W-:-:S07]  /*0d60*/  MOV R8, 0xd80 ;  /* 0x00000d8000087802 */ /* 0x000fce0000000f00 */
[----:B---3--:R-:W-:Y:S05]  /*0d70*/  CALL.REL.NOINC `($__internal_66_$__cuda_sm20_div_s64) ;  /* 0x0000003000487944 */ /* 0x008fea0003c00000 */
        /* <DEDUP_REMOVED lines=9> */
.L_x_2925:
        /* <DEDUP_REMOVED lines=34> */
.L_x_2926:
[----:B------:R-:W-:Y:S01]  /*1030*/  IMAD.MOV.U32 R30, RZ, RZ, R28 ;  /* 0x000000ffff1e7224 */ /* 0x000fe200078e001c */
[----:B------:R-:W-:Y:S01]  /*1040*/  MOV R3, R37 ;  /* 0x0000002500037202 */ /* 0x000fe20000000f00 */
[----:B------:R-:W-:Y:S01]  /*1050*/  IMAD.MOV.U32 R0, RZ, RZ, R36 ;  /* 0x000000ffff007224 */ /* 0x000fe200078e0024 */
[----:B------:R-:W-:-:S07]  /*1060*/  MOV R8, 0x1080 ;  /* 0x0000108000087802 */ /* 0x000fce0000000f00 */
[----:B---3--:R-:W-:Y:S05]  /*1070*/  CALL.REL.NOINC `($__internal_66_$__cuda_sm20_div_s64) ;  /* 0x0000002c00887944 */ /* 0x008fea0003c00000 */
        /* <DEDUP_REMOVED lines=9> */
.L_x_2927:
        /* <DEDUP_REMOVED lines=34> */
.L_x_2928:
[----:B------:R-:W-:Y:S01]  /*1330*/  MOV R0, R36 ;  /* 0x0000002400007202 */ /* 0x000fe20000000f00 */
[----:B------:R-:W-:Y:S01]  /*1340*/  IMAD.MOV.U32 R3, RZ, RZ, R37 ;  /* 0x000000ffff037224 */ /* 0x000fe200078e0025 */
[----:B------:R-:W-:-:S07]  /*1350*/  MOV R8, 0x1370 ;  /* 0x0000137000087802 */ /* 0x000fce0000000f00 */
[----:B---3--:R-:W-:Y:S05]  /*1360*/  CALL.REL.NOINC `($__internal_66_$__cuda_sm20_div_s64) ;  /* 0x0000002800cc7944 */ /* 0x008fea0003c00000 */
        /* <DEDUP_REMOVED lines=10> */
.L_x_2929:
        /* <DEDUP_REMOVED lines=34> */
.L_x_2930:
[----:B------:R-:W-:Y:S01]  /*1630*/  IMAD.MOV.U32 R30, RZ, RZ, R28 ;  /* 0x000000ffff1e7224 */ /* 0x000fe200078e001c */
        /* <DEDUP_REMOVED lines=14> */
.L_x_2931:
        /* <DEDUP_REMOVED lines=34> */
.L_x_2932:
[----:B------:R-:W-:Y:S01]  /*1940*/  IMAD.MOV.U32 R0, RZ, RZ, R36 ;  /* 0x000000ffff007224 */ /* 0x000fe200078e0024 */
[----:B------:R-:W-:Y:S02]  /*1950*/  MOV R3, R37 ;  /* 0x0000002500037202 */ /* 0x000fe40000000f00 */
        /* <DEDUP_REMOVED lines=11> */
.L_x_2933:
        /* <DEDUP_REMOVED lines=13> */
.L_x_2917:
        /* <DEDUP_REMOVED lines=33> */
.L_x_2936:
[----:B------:R-:W-:Y:S01]  /*1cf0*/  IMAD.MOV.U32 R30, RZ, RZ, R32 ;  /* 0x000000ffff1e7224 */ /* 0x000fe200078e0020 */
[----:B------:R-:W-:Y:S01]  /*1d00*/  MOV R0, R16 ;  /* 0x0000001000007202 */ /* 0x000fe20000000f00 */
[----:B------:R-:W-:Y:S01]  /*1d10*/  IMAD.MOV.U32 R3, RZ, RZ, R17 ;  /* 0x000000ffff037224 */ /* 0x000fe200078e0011 */
[----:B------:R-:W-:-:S07]  /*1d20*/  MOV R8, 0x1d40 ;  /* 0x00001d4000087802 */ /* 0x000fce0000000f00 */
[----:B------:R-:W-:Y:S05]  /*1d30*/  CALL.REL.NOINC `($__internal_66_$__cuda_sm20_div_s64) ;  /* 0x0000002000587944 */ /* 0x000fea0003c00000 */
        /* <DEDUP_REMOVED lines=9> */
.L_x_2937:
        /* <DEDUP_REMOVED lines=35> */
.L_x_2938:
        /* <DEDUP_REMOVED lines=13> */
.L_x_2939:
        /* <DEDUP_REMOVED lines=36> */
.L_x_2940:
[----:B------:R-:W-:Y:S01]  /*2310*/  IMAD.MOV.U32 R30, RZ, RZ, R20 ;  /* 0x000000ffff1e7224 */ /* 0x000fe200078e0014 */
[----:B------:R-:W-:Y:S01]  /*2320*/  MOV R3, R19 ;  /* 0x0000001300037202 */ /* 0x000fe20000000f00 */
[----:B------:R-:W-:Y:S01]  /*2330*/  IMAD.MOV.U32 R0, RZ, RZ, R18 ;  /* 0x000000ffff007224 */ /* 0x000fe200078e0012 */
[----:B------:R-:W-:-:S07]  /*2340*/  MOV R8, 0x2360 ;  /* 0x0000236000087802 */ /* 0x000fce0000000f00 */
[----:B------:R-:W-:Y:S05]  /*2350*/  CALL.REL.NOINC `($__internal_66_$__cuda_sm20_div_s64) ;  /* 0x0000001800d07944 */ /* 0x000fea0003c00000 */
        /* <DEDUP_REMOVED lines=10> */
.L_x_2941:
        /* <DEDUP_REMOVED lines=37> */
.L_x_2942:
[----:B------:R-:W-:Y:S01]  /*2650*/  MOV R0, R18 ;  /* 0x0000001200007202 */ /* 0x000fe20000000f00 */
[----:B------:R-:W-:Y:S01]  /*2660*/  IMAD.MOV.U32 R3, RZ, RZ, R19 ;  /* 0x000000ffff037224 */ /* 0x000fe200078e0013 */
[----:B------:R-:W-:-:S07]  /*2670*/  MOV R8, 0x2690 ;  /* 0x0000269000087802 */ /* 0x000fce0000000f00 */
[----:B------:R-:W-:Y:S05]  /*2680*/  CALL.REL.NOINC `($__internal_66_$__cuda_sm20_div_s64) ;  /* 0x0000001800047944 */ /* 0x000fea0003c00000 */
        /* <DEDUP_REMOVED lines=8> */
.L_x_2943:
        /* <DEDUP_REMOVED lines=10> */
.L_x_2935:
        /* <DEDUP_REMOVED lines=31> */
.L_x_2945:
[----:B------:R-:W-:Y:S01]  /*29a0*/  IMAD.MOV.U32 R30, RZ, RZ, R32 ;  /* 0x000000ffff1e7224 */ /* 0x000fe200078e0020 */
[----:B------:R-:W-:Y:S01]  /*29b0*/  MOV R0, R16 ;  /* 0x0000001000007202 */ /* 0x000fe20000000f00 */
[----:B------:R-:W-:Y:S01]  /*29c0*/  IMAD.MOV.U32 R3, RZ, RZ, R17 ;  /* 0x000000ffff037224 */ /* 0x000fe200078e0011 */
[----:B------:R-:W-:-:S07]  /*29d0*/  MOV R8, 0x29f0 ;  /* 0x000029f000087802 */ /* 0x000fce0000000f00 */
[----:B------:R-:W-:Y:S05]  /*29e0*/  CALL.REL.NOINC `($__internal_66_$__cuda_sm20_div_s64) ;  /* 0x00000014002c7944 */ /* 0x000fea0003c00000 */
        /* <DEDUP_REMOVED lines=9> */
.L_x_2946:
        /* <DEDUP_REMOVED lines=36> */
.L_x_2947:
[----:B------:R-:W-:Y:S01]  /*2cc0*/  IMAD.MOV.U32 R0, RZ, RZ, R18 ;  /* 0x000000ffff007224 */ /* 0x000fe200078e0012 */
[----:B------:R-:W-:Y:S02]  /*2cd0*/  MOV R3, R19 ;  /* 0x0000001300037202 */ /* 0x000fe40000000f00 */
[----:B------:R-:W-:-:S07]  /*2ce0*/  MOV R8, 0x2d00 ;  /* 0x00002d0000087802 */ /* 0x000fce0000000f00 */
[----:B------:R-:W-:Y:S05]  /*2cf0*/  CALL.REL.NOINC `($__internal_66_$__cuda_sm20_div_s64) ;  /* 0x0000001000687944 */ /* 0x000fea0003c00000 */
        /* <DEDUP_REMOVED lines=8> */
.L_x_2948:
        /* <DEDUP_REMOVED lines=10> */
.L_x_2944:
        /* <DEDUP_REMOVED lines=29> */
.L_x_2949:
[----:B------:R-:W-:-:S07]  /*2ff0*/  MOV R0, 0x3010 ;  /* 0x0000301000007802 */ /* 0x000fce0000000f00 */
[----:B------:R-:W-:Y:S05]  /*3000*/  CALL.REL.NOINC `($__internal_67_$__cuda_sm20_rem_s64) ;  /* 0x0000001000f07944 */ /* 0x000fea0003c00000 */
[----:B------:R-:W-:Y:S01]  /*3010*/  IMAD.MOV.U32 R8, RZ, RZ, R3 ;  /* 0x000000ffff087224 */ /* 0x000fe200078e0003 */
[----:B------:R-:W-:-:S07]  /*3020*/  MOV R9, R10 ;  /* 0x0000000a00097202 */ /* 0x000fce0000000f00 */
.L_x_2950:
[----:B------:R-:W0:Y:S02]  /*3030*/  LDC.64 R10, c[0x0][0x398] ;  /* 0x0000e600ff0a7b82 */ /* 0x000e240000000a00 */
[----:B0-----:R-:W-:-:S06]  /*3040*/  IMAD.WIDE.U32 R2, R2, 0x8, R10 ;  /* 0x0000000802027825 */ /* 0x001fcc00078e000a */
[----:B------:R-:W2:Y:S02]  /*3050*/  LDG.E.64 R2, desc[UR10][R2.64] ;  /* 0x0000000a02027981 */ /* 0x000ea4000c1e1b00 */
[-C--:B--2---:R-:W-:Y:S02]  /*3060*/  IMAD R11, R3, R8.reuse, RZ ;  /* 0x00000008030b7224 */ /* 0x084fe400078e02ff */
[----:B------:R-:W-:-:S04]  /*3070*/  IMAD.WIDE.U32 R28, R2, R8, R28 ;  /* 0x00000008021c7225 */ /* 0x000fc800078e001c */
[----:B------:R-:W-:-:S04]  /*3080*/  IMAD R11, R2, R9, R11 ;  /* 0x00000009020b7224 */ /* 0x000fc800078e020b */
[----:B------:R-:W-:-:S07]  /*3090*/  IMAD.IADD R29, R29, 0x1, R11 ;  /* 0x000000011d1d7824 */ /* 0x000fce00078e020b */
.L_x_2916:
        /* <DEDUP_REMOVED lines=20> */
[----:B------:R-:W-:Y:S02]  /*31e0*/  IMAD.MOV.U32 R3, RZ, RZ, 0x1 ;  /* 0x00000001ff037424 */ /* 0x000fe400078e00ff */
[----:B------:R-:W-:Y:S02]  /*31f0*/  ISETP.GE.U32.AND P0, PT, R0, 0x7, PT ;  /* 0x000000070000780c */ /* 0x000fe40003f06070 */
[----:B------:R-:W-:Y:S01]  /*3200*/  LOP3.LUT R0, R5, 0x7, RZ, 0xc0, !PT ;  /* 0x0000000705007812 */ /* 0x000fe200078ec0ff */
[----:B-1----:R-:W-:-:S06]  /*3210*/  ULEA UR4, UR5, UR4, 0x18 ;  /* 0x0000000405047291 */ /* 0x002fcc000f8ec0ff */
[----:B------:R-:W-:-:S03]  /*3220*/  IADD3 R2, PT, PT, R6, UR4, RZ ;  /* 0x0000000406027c10 */ /* 0x000fc6000fffe0ff */
[----:B------:R1:W2:Y:S01]  /*3230*/  LDS.U8 R9, [R6+UR4] ;  /* 0x0000000406097984 */ /* 0x0002a20008000000 */
[----:B------:R-:W-:Y:S05]  /*3240*/  @!P0 BRA `(.L_x_2952) ;  /* 0x0000000400848947 */ /* 0x000fea0003800000 */
[----:B------:R-:W0:Y:S01]  /*3250*/  LDC R7, c[0x0][0x360] ;  /* 0x0000d800ff077b82 */ /* 0x000e220000000800 */
[----:B------:R-:W-:Y:S01]  /*3260*/  LOP3.LUT R8, R5, 0xfffffff8, RZ, 0xc0, !PT ;  /* 0xfffffff805087812 */ /* 0x000fe200078ec0ff */
[----:B------:R-:W-:-:S03]  /*3270*/  IMAD.MOV.U32 R3, RZ, RZ, RZ ;  /* 0x000000ffff037224 */ /* 0x000fc600078e00ff */
[----:B------:R-:W-:Y:S02]  /*3280*/  IADD3 R8, PT, PT, -R8, RZ, RZ ;  /* 0x000000ff08087210 */ /* 0x000fe40007ffe1ff */
[----:B0-----:R-:W-:-:S07]  /*3290*/  IADD3 R4, PT, PT, R6, UR4, R7 ;  /* 0x0000000406047c10 */ /* 0x001fce000fffe007 */
.L_x_2953:
[----:B------:R-:W0:Y:S01]  /*32a0*/  LDS.S8 R10, [R4] ;  /* 0x00000000040a7984 */ /* 0x000e220000000200 */
[----:B--2---:R-:W-:Y:S02]  /*32b0*/  PRMT R9, R9, 0x8880, RZ ;  /* 0x0000888009097816 */ /* 0x004fe400000000ff */
[----:B------:R-:W-:Y:S01]  /*32c0*/  IADD3 R8, PT, PT, R8, 0x8, RZ ;  /* 0x0000000808087810 */ /* 0x000fe20007ffe0ff */
[----:B------:R2:W3:Y:S01]  /*32d0*/  LDS.S8 R11, [R4+UR8] ;  /* 0x00000008040b7984 */ /* 0x0004e20008000200 */
[----:B------:R-:W-:Y:S02]  /*32e0*/  PRMT R9, R9, 0x7710, RZ ;  /* 0x0000771009097816 */ /* 0x000fe400000000ff */
[----:B------:R-:W-:Y:S02]  /*32f0*/  ISETP.NE.AND P0, PT, R8, RZ, PT ;  /* 0x000000ff0800720c */ /* 0x000fe40003f05270 */
[----:B------:R-:W-:Y:S02]  /*3300*/  PRMT R9, R9, 0x9910, RZ ;  /* 0x0000991009097816 */ /* 0x000fe400000000ff */
[----:B------:R-:W-:-:S02]  /*3310*/  IADD3 R3, PT, PT, R3, 0x8, RZ ;  /* 0x0000000803037810 */ /* 0x000fc40007ffe0ff */
[----:B------:R-:W-:-:S04]  /*3320*/  IABS R9, R9 ;  /* 0x0000000900097213 */ /* 0x000fc80000000000 */
[----:B------:R-:W-:Y:S02]  /*3330*/  PRMT R9, R9, 0x7710, RZ ;  /* 0x0000771009097816 */ /* 0x000fe400000000ff */
[----:B0-----:R-:W-:Y:S01]  /*3340*/  PRMT R12, R10, 0x9910, RZ ;  /* 0x000099100a0c7816 */ /* 0x001fe200000000ff */
[----:B------:R-:W-:Y:S02]  /*3350*/  VIADD R10, R4, UR8 ;  /* 0x00000008040a7c36 */ /* 0x000fe40008000000 */
[----:B--2---:R-:W-:Y:S01]  /*3360*/  IMAD R4, R7, 0x8, R4 ;  /* 0x0000000807047824 */ /* 0x004fe200078e0204 */
[----:B------:R-:W-:Y:S02]  /*3370*/  IABS R16, R12 ;  /* 0x0000000c00107213 */ /* 0x000fe40000000000 */
[----:B------:R0:W2:Y:S01]  /*3380*/  LDS.S8 R12, [R10+UR8] ;  /* 0x000000080a0c7984 */ /* 0x0000a20008000200 */
[----:B---3--:R-:W-:Y:S01]  /*3390*/  PRMT R13, R11, 0x9910, RZ ;  /* 0x000099100b0d7816 */ /* 0x008fe200000000ff */
[----:B------:R-:W-:Y:S01]  /*33a0*/  VIADD R11, R10, UR8 ;  /* 0x000000080a0b7c36 */ /* 0x000fe20008000000 */
[----:B------:R-:W-:-:S04]  /*33b0*/  PRMT R16, R16, 0x7710, RZ ;  /* 0x0000771010107816 */ /* 0x000fc800000000ff */
[----:B------:R-:W-:Y:S02]  /*33c0*/  IADD3 R9, PT, PT, R9, R16, RZ ;  /* 0x0000001009097210 */ /* 0x000fe40007ffe0ff */
[----:B------:R-:W-:Y:S02]  /*33d0*/  IABS R16, R13 ;  /* 0x0000000d00107213 */ /* 0x000fe40000000000 */
[----:B------:R-:W-:Y:S01]  /*33e0*/  PRMT R9, R9, 0x8880, RZ ;  /* 0x0000888009097816 */ /* 0x000fe200000000ff */
[----:B------:R3:W4:Y:S01]  /*33f0*/  LDS.S8 R13, [R11+UR8] ;  /* 0x000000080b0d7984 */ /* 0x0007220008000200 */
[----:B0-----:R-:W-:Y:S02]  /*3400*/  PRMT R10, R16, 0x7710, RZ ;  /* 0x00007710100a7816 */ /* 0x001fe400000000ff */
[----:B------:R-:W-:-:S04]  /*3410*/  PRMT R9, R9, 0x7710, RZ ;  /* 0x0000771009097816 */ /* 0x000fc800000000ff */
[----:B------:R-:W-:-:S04]  /*3420*/  PRMT R9, R9, 0x9910, RZ ;  /* 0x0000991009097816 */ /* 0x000fc800000000ff */
[----:B------:R-:W-:-:S04]  /*3430*/  IABS R9, R9 ;  /* 0x0000000900097213 */ /* 0x000fc80000000000 */
[----:B------:R-:W-:-:S04]  /*3440*/  PRMT R9, R9, 0x7710, RZ ;  /* 0x0000771009097816 */ /* 0x000fc800000000ff */
[----:B------:R-:W-:Y:S01]  /*3450*/  IADD3 R9, PT, PT, R9, R10, RZ ;  /* 0x0000000a09097210 */ /* 0x000fe20007ffe0ff */
[----:B------:R-:W-:-:S03]  /*3460*/  VIADD R10, R11, UR8 ;  /* 0x000000080b0a7c36 */ /* 0x000fc60008000000 */
[----:B------:R-:W-:Y:S01]  /*3470*/  PRMT R9, R9, 0x8880, RZ ;  /* 0x0000888009097816 */ /* 0x000fe200000000ff */
[----:B---3--:R-:W-:-:S03]  /*3480*/  VIADD R11, R10, UR8 ;  /* 0x000000080a0b7c36 */ /* 0x008fc60008000000 */
[----:B------:R-:W-:Y:S02]  /*3490*/  PRMT R9, R9, 0x7710, RZ ;  /* 0x0000771009097816 */ /* 0x000fe400000000ff */
[----:B--2---:R-:W-:Y:S02]  /*34a0*/  PRMT R12, R12, 0x9910, RZ ;  /* 0x000099100c0c7816 */ /* 0x004fe400000000ff */
[----:B------:R-:W-:Y:S02]  /*34b0*/  PRMT R9, R9, 0x9910, RZ ;  /* 0x0000991009097816 */ /* 0x000fe400000000ff */
[----:B------:R-:W-:Y:S02]  /*34c0*/  IABS R16, R12 ;  /* 0x0000000c00107213 */ /* 0x000fe40000000000 */
[----:B------:R-:W-:Y:S01]  /*34d0*/  IABS R9, R9 ;  /* 0x0000000900097213 */ /* 0x000fe20000000000 */
[----:B------:R0:W2:Y:S01]  /*34e0*/  LDS.S8 R12, [R10+UR8] ;  /* 0x000000080a0c7984 */ /* 0x0000a20008000200 */
[----:B------:R-:W-:-:S02]  /*34f0*/  PRMT R16, R16, 0x7710, RZ ;  /* 0x0000771010107816 */ /* 0x000fc400000000ff */
[----:B------:R-:W-:Y:S02]  /*3500*/  PRMT R9, R9, 0x7710, RZ ;  /* 0x0000771009097816 */ /* 0x000fe400000000ff */
[----:B----4-:R-:W-:Y:S02]  /*3510*/  PRMT R13, R13, 0x9910, RZ ;  /* 0x000099100d0d7816 */ /* 0x010fe400000000ff */
[----:B------:R-:W-:Y:S02]  /*3520*/  IADD3 R9, PT, PT, R9, R16, RZ ;  /* 0x0000001009097210 */ /* 0x000fe40007ffe0ff */
[----:B------:R-:W-:Y:S02]  /*3530*/  IABS R16, R13 ;  /* 0x0000000d00107213 */ /* 0x000fe40000000000 */
[----:B------:R-:W-:Y:S01]  /*3540*/  PRMT R9, R9, 0x8880, RZ ;  /* 0x0000888009097816 */ /* 0x000fe200000000ff */
[----:B------:R3:W4:Y:S01]  /*3550*/  LDS.S8 R13, [R11+UR8] ;  /* 0x000000080b0d7984 */ /* 0x0007220008000200 */
[----:B0-----:R-:W-:-:S02]  /*3560*/  PRMT R10, R16, 0x7710, RZ ;  /* 0x00007710100a7816 */ /* 0x001fc400000000ff */
        /* <DEDUP_REMOVED lines=9> */
[----:B--2---:R-:W-:Y:S01]  /*3600*/  PRMT R12, R12, 0x9910, RZ ;  /* 0x000099100c0c7816 */ /* 0x004fe200000000ff */
[----:B------:R-:W0:Y:S01]  /*3610*/  LDS.S8 R11, [R11+UR8] ;  /* 0x000000080b0b7984 */ /* 0x000e220008000200 */
[----:B------:R-:W-:Y:S02]  /*3620*/  PRMT R9, R9, 0x9910, RZ ;  /* 0x0000991009097816 */ /* 0x000fe400000000ff */
[----:B------:R-:W-:Y:S02]  /*3630*/  IABS R16, R12 ;  /* 0x0000000c00107213 */ /* 0x000fe40000000000 */
[----:B------:R-:W-:Y:S01]  /*3640*/  IABS R9, R9 ;  /* 0x0000000900097213 */ /* 0x000fe20000000000 */
[----:B------:R2:W3:Y:S01]  /*3650*/  LDS.S8 R12, [R10+UR8] ;  /* 0x000000080a0c7984 */ /* 0x0004e20008000200 */
[----:B------:R-:W-:-:S02]  /*3660*/  PRMT R16, R16, 0x7710, RZ ;  /* 0x0000771010107816 */ /* 0x000fc400000000ff */
[----:B------:R-:W-:Y:S02]  /*3670*/  PRMT R9, R9, 0x7710, RZ ;  /* 0x0000771009097816 */ /* 0x000fe400000000ff */
[----:B----4-:R-:W-:Y:S02]  /*3680*/  PRMT R13, R13, 0x9910, RZ ;  /* 0x000099100d0d7816 */ /* 0x010fe400000000ff */
[----:B------:R-:W-:Y:S02]  /*3690*/  IADD3 R9, PT, PT, R9, R16, RZ ;  /* 0x0000001009097210 */ /* 0x000fe40007ffe0ff */
[----:B------:R-:W-:Y:S02]  /*36a0*/  IABS R13, R13 ;  /* 0x0000000d000d7213 */ /* 0x000fe40000000000 */
[----:B------:R-:W-:Y:S02]  /*36b0*/  PRMT R9, R9, 0x8880, RZ ;  /* 0x0000888009097816 */ /* 0x000fe400000000ff */
[----:B--2---:R-:W-:-:S02]  /*36c0*/  PRMT R10, R13, 0x7710, RZ ;  /* 0x000077100d0a7816 */ /* 0x004fc400000000ff */
[----:B------:R-:W-:-:S04]  /*36d0*/  PRMT R9, R9, 0x7710, RZ ;  /* 0x0000771009097816 */ /* 0x000fc800000000ff */
[----:B------:R-:W-:-:S04]  /*36e0*/  PRMT R9, R9, 0x9910, RZ ;  /* 0x0000991009097816 */ /* 0x000fc800000000ff */
[----:B------:R-:W-:-:S04]  /*36f0*/  IABS R9, R9 ;  /* 0x0000000900097213 */ /* 0x000fc80000000000 */
[----:B------:R-:W-:-:S04]  /*3700*/  PRMT R9, R9, 0x7710, RZ ;  /* 0x0000771009097816 */ /* 0x000fc800000000ff */
[----:B------:R-:W-:Y:S02]  /*3710*/  IADD3 R9, PT, PT, R9, R10, RZ ;  /* 0x0000000a09097210 */ /* 0x000fe40007ffe0ff */
[----:B0-----:R-:W-:Y:S02]  /*3720*/  PRMT R11, R11, 0x9910, RZ ;  /* 0x000099100b0b7816 */ /* 0x001fe400000000ff */
[----:B------:R-:W-:-:S04]  /*3730*/  PRMT R9, R9, 0x8880, RZ ;  /* 0x0000888009097816 */ /* 0x000fc800000000ff */
[----:B------:R-:W-:Y:S02]  /*3740*/  PRMT R9, R9, 0x7710, RZ ;  /* 0x0000771009097816 */ /* 0x000fe400000000ff */
[----:B---3--:R-:W-:Y:S02]  /*3750*/  PRMT R12, R12, 0x9910, RZ ;  /* 0x000099100c0c7816 */ /* 0x008fe400000000ff */
[----:B------:R-:W-:Y:S02]  /*3760*/  PRMT R9, R9, 0x9910, RZ ;  /* 0x0000991009097816 */ /* 0x000fe400000000ff */
[----:B------:R-:W-:Y:S02]  /*3770*/  IABS R10, R12 ;  /* 0x0000000c000a7213 */ /* 0x000fe40000000000 */
[----:B------:R-:W-:Y:S02]  /*3780*/  IABS R9, R9 ;  /* 0x0000000900097213 */ /* 0x000fe40000000000 */
[----:B------:R-:W-:-:S02]  /*3790*/  PRMT R10, R10, 0x7710, RZ ;  /* 0x000077100a0a7816 */ /* 0x000fc400000000ff */
        /* <DEDUP_REMOVED lines=11> */
[----:B------:R-:W-:-:S07]  /*3850*/  IADD3 R3, PT, PT, R3, 0x1, RZ ;  /* 0x0000000103037810 */ /* 0x000fce0007ffe0ff */
.L_x_2952:
[----:B------:R-:W-:-:S13]  /*3860*/  ISETP.NE.AND P0, PT, R0, RZ, PT ;  /* 0x000000ff0000720c */ /* 0x000fda0003f05270 */
[----:B------:R-:W-:Y:S05]  /*3870*/  @!P0 BRA `(.L_x_2954) ;  /* 0x0000000400608947 */ /* 0x000fea0003800000 */
[----:B------:R-:W-:Y:S02]  /*3880*/  ISETP.GE.U32.AND P0, PT, R0, 0x4, PT ;  /* 0x000000040000780c */ /* 0x000fe40003f06070 */
[----:B------:R-:W-:-:S04]  /*3890*/  LOP3.LUT R10, R5, 0x3, RZ, 0xc0, !PT ;  /* 0x00000003050a7812 */ /* 0x000fc800078ec0ff */
[----:B------:R-:W-:-:S07]  /*38a0*/  ISETP.NE.AND P1, PT, R10, RZ, PT ;  /* 0x000000ff0a00720c */ /* 0x000fce0003f25270 */
[----:B------:R-:W-:Y:S06]  /*38b0*/  @!P0 BRA `(.L_x_2955) ;  /* 0x0000000000b08947 */ /* 0x000fec0003800000 */
[----:B0-----:R-:W-:Y:S01]  /*38c0*/  IMAD R4, R3, UR8, R2 ;  /* 0x0000000803047c24 */ /* 0x001fe2000f8e0202 */
[----:B--2---:R-:W-:Y:S01]  /*38d0*/  PRMT R0, R9, 0x8880, RZ ;  /* 0x0000888009007816 */ /* 0x004fe200000000ff */
[----:B------:R-:W-:-:S03]  /*38e0*/  VIADD R3, R3, 0x4 ;  /* 0x0000000403037836 */ /* 0x000fc60000000000 */
[----:B------:R-:W0:Y:S01]  /*38f0*/  LDS.S8 R7, [R4] ;  /* 0x0000000004077984 */ /* 0x000e220000000200 */
[----:B------:R-:W-:-:S03]  /*3900*/  PRMT R0, R0, 0x7710, RZ ;  /* 0x0000771000007816 */ /* 0x000fc600000000ff */
[----:B------:R2:W3:Y:S01]  /*3910*/  LDS.S8 R8, [R4+UR8] ;  /* 0x0000000804087984 */ /* 0x0004e20008000200 */
[----:B------:R-:W-:-:S04]  /*3920*/  PRMT R0, R0, 0x9910, RZ ;  /* 0x0000991000007816 */ /* 0x000fc800000000ff */
[----:B------:R-:W-:-:S04]  /*3930*/  IABS R0, R0 ;  /* 0x0000000000007213 */ /* 0x000fc80000000000 */
[----:B------:R-:W-:Y:S02]  /*3940*/  PRMT R0, R0, 0x7710, RZ ;  /* 0x0000771000007816 */ /* 0x000fe400000000ff */
[----:B0-----:R-:W-:Y:S01]  /*3950*/  PRMT R9, R7, 0x9910, RZ ;  /* 0x0000991007097816 */ /* 0x001fe200000000ff */
[----:B------:R-:W-:-:S03]  /*3960*/  VIADD R7, R4, UR8 ;  /* 0x0000000804077c36 */ /* 0x000fc60008000000 */
[----:B------:R-:W-:Y:S01]  /*3970*/  IABS R11, R9 ;  /* 0x00000009000b7213 */ /* 0x000fe20000000000 */
[----:B--2---:R-:W-:Y:S01]  /*3980*/  VIADD R4, R7, UR8 ;  /* 0x0000000807047c36 */ /* 0x004fe20008000000 */
[----:B------:R0:W2:Y:S01]  /*3990*/  LDS.S8 R9, [R7+UR8] ;  /* 0x0000000807097984 */ /* 0x0000a20008000200 */
[----:B---3--:R-:W-:Y:S02]  /*39a0*/  PRMT R8, R8, 0x9910, RZ ;  /* 0x0000991008087816 */ /* 0x008fe400000000ff */
[----:B------:R-:W-:Y:S02]  /*39b0*/  PRMT R11, R11, 0x7710, RZ ;  /* 0x000077100b0b7816 */ /* 0x000fe400000000ff */
[----:B------:R-:W-:Y:S01]  /*39c0*/  IABS R8, R8 ;  /* 0x0000000800087213 */ /* 0x000fe20000000000 */
[----:B------:R-:W3:Y:S01]  /*39d0*/  LDS.S8 R4, [R4+UR8] ;  /* 0x0000000804047984 */ /* 0x000ee20008000200 */
[----:B------:R-:W-:Y:S02]  /*39e0*/  IADD3 R0, PT, PT, R0, R11, RZ ;  /* 0x0000000b00007210 */ /* 0x000fe40007ffe0ff */
[----:B0-----:R-:W-:-:S02]  /*39f0*/  PRMT R7, R8, 0x7710, RZ ;  /* 0x0000771008077816 */ /* 0x001fc400000000ff */
[----:B------:R-:W-:-:S04]  /*3a00*/  PRMT R0, R0, 0x8880, RZ ;  /* 0x0000888000007816 */ /* 0x000fc800000000ff */
[----:B------:R-:W-:-:S04]  /*3a10*/  PRMT R0, R0, 0x7710, RZ ;  /* 0x0000771000007816 */ /* 0x000fc800000000ff */
[----:B------:R-:W-:-:S04]  /*3a20*/  PRMT R0, R0, 0x9910, RZ ;  /* 0x0000991000007816 */ /* 0x000fc800000000ff */
[----:B------:R-:W-:-:S04]  /*3a30*/  IABS R0, R0 ;  /* 0x0000000000007213 */ /* 0x000fc80000000000 */
[----:B------:R-:W-:-:S04]  /*3a40*/  PRMT R0, R0, 0x7710, RZ ;  /* 0x0000771000007816 */ /* 0x000fc800000000ff */
[----:B------:R-:W-:-:S04]  /*3a50*/  IADD3 R0, PT, PT, R0, R7, RZ ;  /* 0x0000000700007210 */ /* 0x000fc80007ffe0ff */
[----:B------:R-:W-:-:S04]  /*3a60*/  PRMT R0, R0, 0x8880, RZ ;  /* 0x0000888000007816 */ /* 0x000fc800000000ff */
[----:B------:R-:W-:Y:S02]  /*3a70*/  PRMT R0, R0, 0x7710, RZ ;  /* 0x0000771000007816 */ /* 0x000fe400000000ff */
[----:B--2---:R-:W-:Y:S02]  /*3a80*/  PRMT R9, R9, 0x9910, RZ ;  /* 0x0000991009097816 */ /* 0x004fe400000000ff */
[----:B------:R-:W-:Y:S02]  /*3a90*/  PRMT R0, R0, 0x9910, RZ ;  /* 0x0000991000007816 */ /* 0x000fe400000000ff */
[----:B------:R-:W-:Y:S02]  /*3aa0*/  IABS R7, R9 ;  /* 0x0000000900077213 */ /* 0x000fe40000000000 */
[----:B------:R-:W-:Y:S02]  /*3ab0*/  IABS R0, R0 ;  /* 0x0000000000007213 */ /* 0x000fe40000000000 */
[----:B------:R-:W-:-:S02]  /*3ac0*/  PRMT R7, R7, 0x7710, RZ ;  /* 0x0000771007077816 */ /* 0x000fc400000000ff */
[----:B------:R-:W-:Y:S02]  /*3ad0*/  PRMT R0, R0, 0x7710, RZ ;  /* 0x0000771000007816 */ /* 0x000fe400000000ff */
[----:B---3--:R-:W-:-:S03]  /*3ae0*/  PRMT R4, R4, 0x9910, RZ ;  /* 0x0000991004047816 */ /* 0x008fc600000000ff */
[----:B------:R-:W-:Y:S01]  /*3af0*/  IMAD.IADD R0, R0, 0x1, R7 ;  /* 0x0000000100007824 */ /* 0x000fe200078e0207 */
[----:B------:R-:W-:-:S04]  /*3b00*/  IABS R4, R4 ;  /* 0x0000000400047213 */ /* 0x000fc80000000000 */
[----:B------:R-:W-:-:S04]  /*3b10*/  PRMT R0, R0, 0x8880, RZ ;  /* 0x0000888000007816 */ /* 0x000fc800000000ff */
[----:B------:R-:W-:-:S04]  /*3b20*/  PRMT R0, R0, 0x7710, RZ ;  /* 0x0000771000007816 */ /* 0x000fc800000000ff */
[----:B------:R-:W-:-:S04]  /*3b30*/  PRMT R0, R0, 0x9910, RZ ;  /* 0x0000991000007816 */ /* 0x000fc800000000ff */
[----:B------:R-:W-:Y:S02]  /*3b40*/  IABS R9, R0 ;  /* 0x0000000000097213 */ /* 0x000fe40000000000 */
[----:B------:R-:W-:Y:S02]  /*3b50*/  PRMT R0, R4, 0x7710, RZ ;  /* 0x0000771004007816 */ /* 0x000fe400000000ff */
[----:B------:R-:W-:-:S04]  /*3b60*/  PRMT R9, R9, 0x7710, RZ ;  /* 0x0000771009097816 */ /* 0x000fc800000000ff */
[----:B------:R-:W-:-:S07]  /*3b70*/  IADD3 R9, PT, PT, R9, R0, RZ ;  /* 0x0000000009097210 */ /* 0x000fce0007ffe0ff */
.L_x_2955:
[----:B------:R-:W-:Y:S05]  /*3b80*/  @!P1 BRA `(.L_x_2954) ;  /* 0x00000000009c9947 */ /* 0x000fea0003800000 */
[----:B------:R-:W-:Y:S02]  /*3b90*/  ISETP.NE.AND P0, PT, R10, 0x1, PT ;  /* 0x000000010a00780c */ /* 0x000fe40003f05270 */
[----:B------:R-:W-:-:S04]  /*3ba0*/  LOP3.LUT R5, R5, 0x1, RZ, 0xc0, !PT ;  /* 0x0000000105057812 */ /* 0x000fc800078ec0ff */
[----:B------:R-:W-:-:S07]  /*3bb0*/  ISETP.NE.U32.AND P1, PT, R5, 0x1, PT ;  /* 0x000000010500780c */ /* 0x000fce0003f25070 */
[----:B------:R-:W-:Y:S06]  /*3bc0*/  @!P0 BRA `(.L_x_2956) ;  /* 0x00000000005c8947 */ /* 0x000fec0003800000 */
[----:B0-----:R-:W-:Y:S01]  /*3bd0*/  IMAD R4, R3, UR8, R2 ;  /* 0x0000000803047c24 */ /* 0x001fe2000f8e0202 */
[----:B--2---:R-:W-:Y:S02]  /*3be0*/  PRMT R0, R9, 0x8880, RZ ;  /* 0x0000888009007816 */ /* 0x004fe400000000ff */
[----:B------:R-:W-:Y:S02]  /*3bf0*/  IADD3 R3, PT, PT, R3, 0x2, RZ ;  /* 0x0000000203037810 */ /* 0x000fe40007ffe0ff */
[----:B------:R-:W0:Y:S01]  /*3c00*/  LDS.S8 R5, [R4] ;  /* 0x0000000004057984 */ /* 0x000e220000000200 */
[----:B------:R-:W-:-:S03]  /*3c10*/  PRMT R0, R0, 0x7710, RZ ;  /* 0x0000771000007816 */ /* 0x000fc600000000ff */
[----:B------:R-:W2:Y:S01]  /*3c20*/  LDS.S8 R7, [R4+UR8] ;  /* 0x0000000804077984 */ /* 0x000ea20008000200 */
[----:B------:R-:W-:-:S04]  /*3c30*/  PRMT R0, R0, 0x9910, RZ ;  /* 0x0000991000007816 */ /* 0x000fc800000000ff */
[----:B------:R-:W-:-:S04]  /*3c40*/  IABS R0, R0 ;  /* 0x0000000000007213 */ /* 0x000fc80000000000 */
[----:B------:R-:W-:Y:S02]  /*3c50*/  PRMT R0, R0, 0x7710, RZ ;  /* 0x0000771000007816 */ /* 0x000fe400000000ff */
[----:B0-----:R-:W-:-:S04]  /*3c60*/  PRMT R5, R5, 0x9910, RZ ;  /* 0x0000991005057816 */ /* 0x001fc800000000ff */
[----:B------:R-:W-:Y:S02]  /*3c70*/  IABS R5, R5 ;  /* 0x0000000500057213 */ /* 0x000fe40000000000 */
[----:B--2---:R-:W-:Y:S02]  /*3c80*/  PRMT R7, R7, 0x9910, RZ ;  /* 0x0000991007077816 */ /* 0x004fe400000000ff */
[----:B------:R-:W-:-:S04]  /*3c90*/  PRMT R5, R5, 0x7710, RZ ;  /* 0x0000771005057816 */ /* 0x000fc800000000ff */
[----:B------:R-:W-:Y:S02]  /*3ca0*/  IADD3 R0, PT, PT, R0, R5, RZ ;  /* 0x0000000500007210 */ /* 0x000fe40007ffe0ff */
[----:B------:R-:W-:Y:S02]  /*3cb0*/  IABS R5, R7 ;  /* 0x0000000700057213 */ /* 0x000fe40000000000 */
        /* <DEDUP_REMOVED lines=8> */
.L_x_2956:
[----:B------:R-:W-:Y:S01]  /*3d40*/  @!P1 IMAD R2, R3, UR8, R2 ;  /* 0x0000000803029c24 */ /* 0x000fe2000f8e0202 */
[----:B--2---:R-:W-:-:S04]  /*3d50*/  @!P1 PRMT R0, R9, 0x8880, RZ ;  /* 0x0000888009009816 */ /* 0x004fc800000000ff */
[----:B------:R-:W-:Y:S01]  /*3d60*/  @!P1 PRMT R0, R0, 0x7710, RZ ;  /* 0x0000771000009816 */ /* 0x000fe200000000ff */
[----:B------:R-:W2:Y:S03]  /*3d70*/  @!P1 LDS.S8 R2, [R2] ;  /* 0x0000000002029984 */ /* 0x000ea60000000200 */
[----:B------:R-:W-:-:S04]  /*3d80*/  @!P1 PRMT R0, R0, 0x9910, RZ ;  /* 0x0000991000009816 */ /* 0x000fc800000000ff */
[----:B------:R-:W-:Y:S02]  /*3d90*/  @!P1 IABS R0, R0 ;  /* 0x0000000000009213 */ /* 0x000fe40000000000 */
[----:B--2---:R-:W-:-:S04]  /*3da0*/  @!P1 PRMT R3, R2, 0x9910, RZ ;  /* 0x0000991002039816 */ /* 0x004fc800000000ff */
[----:B0-----:R-:W-:Y:S02]  /*3db0*/  @!P1 IABS R4, R3 ;  /* 0x0000000300049213 */ /* 0x001fe40000000000 */
[----:B------:R-:W-:Y:S02]  /*3dc0*/  @!P1 PRMT R3, R0, 0x7710, RZ ;  /* 0x0000771000039816 */ /* 0x000fe400000000ff */
[----:B------:R-:W-:-:S05]  /*3dd0*/  @!P1 PRMT R0, R4, 0x7710, RZ ;  /* 0x0000771004009816 */ /* 0x000fca00000000ff */
[----:B------:R-:W-:-:S05]  /*3de0*/  @!P1 IMAD.IADD R0, R3, 0x1, R0 ;  /* 0x0000000103009824 */ /* 0x000fca00078e0200 */
[----:B------:R-:W-:-:S07]  /*3df0*/  @!P1 PRMT R9, R0, 0x7610, R9 ;  /* 0x0000761000099816 */ /* 0x000fce0000000009 */
.L_x_2954:
[----:B--2---:R2:W-:Y:S02]  /*3e00*/  STS.U8 [R6+UR4], R9 ;  /* 0x0000000906007988 */ /* 0x0045e40008000004 */
.L_x_2951:
[----:B------:R-:W3:Y:S01]  /*3e10*/  LDC.64 R2, c[0x0][0x3a8] ;  /* 0x0000ea00ff027b82 */ /* 0x000ee20000000a00 */
[----:B------:R-:W4:Y:S01]  /*3e20*/  LDCU.64 UR4, c[0x0][0x380] ;  /* 0x00007000ff0477ac */ /* 0x000f220008000a00 */
[----:B------:R-:W-:-:S03]  /*3e30*/  HFMA2 R15, -RZ, RZ, 0, 0 ;  /* 0x00000000ff0f7431 */ /* 0x000fc600000001ff */
[----:B---3--:R-:W-:-:S04]  /*3e40*/  IMAD.WIDE.U32 R14, R2, UR9, R14 ;  /* 0x00000009020e7c25 */ /* 0x008fc8000f8e000e */
[----:B------:R-:W-:Y:S01]  /*3e50*/  IMAD R0, R3, UR9, R15 ;  /* 0x0000000903007c24 */ /* 0x000fe2000f8e020f */
[----:B----4-:R-:W-:-:S04]  /*3e60*/  IADD3 R14, P0, PT, R14, UR4, RZ ;  /* 0x000000040e0e7c10 */ /* 0x010fc8000ff1e0ff */
[----:B------:R-:W-:-:S05]  /*3e70*/  IADD3.X R15, PT, PT, R0, UR5, RZ, P0, !PT ;  /* 0x00000005000f7c10 */ /* 0x000fca00087fe4ff */
[----:B------:R-:W-:Y:S01]  /*3e80*/  STG.E.U8 desc[UR10][R14.64], R9 ;  /* 0x000000090e007986 */ /* 0x000fe2000c10110a */
[----:B------:R-:W-:Y:S05]  /*3e90*/  EXIT ;  /* 0x000000000000794d */ /* 0x000fea0003800000 */
        .weak           $__internal_66_$__cuda_sm20_div_s64
        .type           $__internal_66_$__cuda_sm20_div_s64,@function
        .size           $__internal_66_$__cuda_sm20_div_s64,($__internal_67_$__cuda_sm20_rem_s64 - $__internal_66_$__cuda_sm20_div_s64)
$__internal_66_$__cuda_sm20_div_s64:
        /* <DEDUP_REMOVED lines=82> */
[----:B------:R-:W-:Y:S06]  /*43c0*/  RET.REL.NODEC R8 `(contiguous_reducel13_i8) ;  /* 0xffffffbc080c7950 */ /* 0x000fec0003c3ffff */
        .weak           $__internal_67_$__cuda_sm20_rem_s64
        .type           $__internal_67_$__cuda_sm20_rem_s64,@function
        .size           $__internal_67_$__cuda_sm20_rem_s64,(.L_x_32270 - $__internal_67_$__cuda_sm20_rem_s64)
$__internal_67_$__cuda_sm20_rem_s64:
        /* <DEDUP_REMOVED lines=66> */
[----:B------:R-:W-:Y:S06]  /*47f0*/  RET.REL.NODEC R8 `(contiguous_reducel13_i8) ;  /* 0xffffffb808007950 */ /* 0x000fec0003c3ffff */
.L_x_2957:
        /* <DEDUP_REMOVED lines=16> */
.L_x_32270:


//--------------------- .text.contiguous_reducel122_i8 --------------------------
	.section	.text.contiguous_reducel122_i8,"ax",@progbits
	.align	128
        .global         contiguous_reducel122_i8
        .type           contiguous_reducel122_i8,@function
        .size           contiguous_reducel122_i8,(.L_x_32973 - contiguous_reducel122_i8)
        .other          contiguous_reducel122_i8,@"STO_CUDA_ENTRY STV_DEFAULT"
contiguous_reducel122_i8:
.text.contiguous_reducel122_i8:
        /* <DEDUP_REMOVED lines=16> */
[----:B------:R-:W-:Y:S01]  /*0100*/  @!P0 IMAD.WIDE.U32 R6, R9, UR8, R6 ;  /* 0x0000000809068c25 */ /* 0x000fe2000f8e0006 */
[----:B-1----:R-:W-:-:S03]  /*0110*/  @!P0 IADD3 R4, P1, PT, R4, R10, RZ ;  /* 0x0000000a04048210 */ /* 0x002fc60007f3e0ff */
[----:B------:R-:W-:Y:S01]  /*0120*/  @!P0 IMAD R9, R9, UR9, RZ ;  /* 0x0000000909098c24 */ /* 0x000fe2000f8e02ff */
[----:B------:R-:W-:-:S04]  /*0130*/  @!P0 IADD3 R6, P2, PT, R6, R10, RZ ;  /* 0x0000000a06068210 */ /* 0x000fc80007f5e0ff */
[C---:B------:R-:W-:Y:S02]  /*0140*/  @!P0 IADD3.X R5, PT, PT, R11.reuse, R5, R9, P1, !PT ;  /* 0x000000050b058210 */ /* 0x040fe40000ffe409 */
[----:B------:R-:W-:-:S03]  /*0150*/  @!P0 IADD3.X R7, PT, PT, R11, R9, R7, P2, !PT ;  /* 0x000000090b078210 */ /* 0x000fc600017fe407 */
[----:B---3--:R-:W2:Y:S04]  /*0160*/  @!P0 LDG.E.S8 R4, desc[UR12][R4.64] ;  /* 0x0000000c04048981 */ /* 0x008ea8000c1e1300 */
[----:B------:R-:W3:Y:S01]  /*0170*/  @!P0 LDG.E.S8 R6, desc[UR12][R6.64] ;  /* 0x0000000c06068981 */ /* 0x000ee2000c1e1300 */
[----:B------:R-:W0:Y:S01]  /*0180*/  S2UR UR5, SR_CgaCtaId ;  /* 0x00000000000579c3 */ /* 0x000e220000008800 */
[----:B------:R-:W-:Y:S01]  /*0190*/  UMOV UR4, 0x400 ;  /* 0x0000040000047882 */ /* 0x000fe20000000000 */
[----:B------:R-:W-:Y:S01]  /*01a0*/  BSSY.RECONVERGENT B0, `(.L_x_2958) ;  /* 0x000001a000007945 */ /* 0x000fe20003800200 */
[----:B------:R-:W-:Y:S01]  /*01b0*/  ISETP.GT.U32.AND P1, PT, R0, 0x1f, PT ;  /* 0x0000001f0000780c */ /* 0x000fe20003f24070 */
[----:B0-----:R-:W-:Y:S01]  /*01c0*/  ULEA UR4, UR5, UR4, 0x18 ;  /* 0x0000000405047291 */ /* 0x001fe2000f8ec0ff */
[----:B------:R-:W0:Y:S08]  /*01d0*/  LDCU UR5, c[0x0][0x360] ;  /* 0x00006c00ff0577ac */ /* 0x000e300008000800 */
[----:B------:R1:W-:Y:S01]  /*01e0*/  STS.U8 [R0+UR4], RZ ;  /* 0x000000ff00007988 */ /* 0x0003e20008000004 */
[----:B--2---:R-:W-:-:S02]  /*01f0*/  @!P0 PRMT R8, R4, 0x9910, RZ ;  /* 0x0000991004088816 */ /* 0x004fc400000000ff */
[----:B---3--:R-:W-:Y:S02]  /*0200*/  @!P0 PRMT R9, R6, 0x9910, RZ ;  /* 0x0000991006098816 */ /* 0x008fe400000000ff */
[----:B------:R-:W-:Y:S02]  /*0210*/  @!P0 IABS R8, R8 ;  /* 0x0000000800088213 */ /* 0x000fe40000000000 */
[----:B------:R-:W-:Y:S02]  /*0220*/  @!P0 IABS R9, R9 ;  /* 0x0000000900098213 */ /* 0x000fe40000000000 */
[----:B------:R-:W-:Y:S02]  /*0230*/  @!P0 PRMT R8, R8, 0x7710, RZ ;  /* 0x0000771008088816 */ /* 0x000fe400000000ff */
[----:B------:R-:W-:-:S05]  /*0240*/  @!P0 PRMT R5, R9, 0x7710, RZ ;  /* 0x0000771009058816 */ /* 0x000fca00000000ff */
[----:B------:R-:W-:-:S05]  /*0250*/  @!P0 IMAD.IADD R5, R8, 0x1, R5 ;  /* 0x0000000108058824 */ /* 0x000fca00078e0205 */
[----:B------:R1:W-:Y:S01]  /*0260*/  @!P0 STS.U8 [R0+UR4], R5 ;  /* 0x0000000500008988 */ /* 0x0003e20008000004 */
[----:B0-----:R-:W-:Y:S05]  /*0270*/  @!P0 BRA `(.L_x_2959) ;  /* 0x0000000000308947 */ /* 0x001fea0003800000 */
[----:B------:R-:W-:-:S04]  /*0280*/  ISETP.GE.U32.AND P0, PT, R2, UR8, PT ;  /* 0x0000000802007c0c */ /* 0x000fc8000bf06070 */
[----:B------:R-:W-:-:S13]  /*0290*/  ISETP.GE.U32.AND.EX P0, PT, RZ, UR9, PT, P0 ;  /* 0x00000009ff007c0c */ /* 0x000fda000bf06100 */
[----:B------:R-:W-:Y:S05]  /*02a0*/  @P0 BRA `(.L_x_2959) ;  /* 0x0000000000240947 */ /* 0x000fea0003800000 */
[----:B-1----:R-:W0:Y:S01]  /*02b0*/  S2R R5, SR_CTAID.Y ;  /* 0x0000000000057919 */ /* 0x002e220000002600 */
[----:B------:R-:W1:Y:S01]  /*02c0*/  LDCU.64 UR10, c[0x0][0x388] ;  /* 0x00007100ff0a77ac */ /* 0x000e620008000a00 */
[----:B------:R-:W-:Y:S02]  /*02d0*/  IMAD.MOV.U32 R3, RZ, RZ, RZ ;  /* 0x000000ffff037224 */ /* 0x000fe400078e00ff */
[----:B0-----:R-:W-:-:S04]  /*02e0*/  IMAD.WIDE.U32 R2, R5, UR8, R2 ;  /* 0x0000000805027c25 */ /* 0x001fc8000f8e0002 */
[----:B------:R-:W-:Y:S01]  /*02f0*/  IMAD R5, R5, UR9, R3 ;  /* 0x0000000905057c24 */ /* 0x000fe2000f8e0203 */
[----:B-1----:R-:W-:-:S04]  /*0300*/  IADD3 R2, P0, PT, R2, UR10, RZ ;  /* 0x0000000a02027c10 */ /* 0x002fc8000ff1e0ff */
[----:B------:R-:W-:-:S06]  /*0310*/  IADD3.X R3, PT, PT, R5, UR11, RZ, P0, !PT ;  /* 0x0000000b05037c10 */ /* 0x000fcc00087fe4ff */
[----:B------:R-:W2:Y:S04]  /*0320*/  LDG.E.U8 R3, desc[UR12][R2.64] ;  /* 0x0000000c02037981 */ /* 0x000ea8000c1e1100 */
[----:B--2---:R0:W-:Y:S02]  /*0330*/  STS.U8 [R0+UR4], R3 ;  /* 0x0000000300007988 */ /* 0x0041e40008000004 */
.L_x_2959:
[----:B------:R-:W-:Y:S05]  /*0340*/  BSYNC.RECONVERGENT B0 ;  /* 0x0000000000007941 */ /* 0x000fea0003800200 */
.L_x_2958:
[----:B------:R-:W-:Y:S01]  /*0350*/  BAR.SYNC.DEFER_BLOCKING 0x0 ;  /* 0x0000000000007b1d */ /* 0x000fe20000010000 */
[----:B------:R-:W-:Y:S01]  /*0360*/  UISETP.GE.U32.AND UP0, UPT, UR5, 0x42, UPT ;  /* 0x000000420500788c */ /* 0x000fe2000bf06070 */
[----:B------:R-:W-:-:S08]  /*0370*/  VIADD R2, R0, UR4 ;  /* 0x0000000400027c36 */ /* 0x000fd00008000000 */
[----:B------:R-:W-:Y:S05]  /*0380*/  BRA.U !UP0, `(.L_x_2960) ;  /* 0x0000000108407547 */ /* 0x000fea000b800000 */
.L_x_2961:
[----:B------:R-:W-:Y:S02]  /*0390*/  USHF.R.U32.HI UR7, URZ, 0x1, UR5 ;  /* 0x00000001ff077899 */ /* 0x000fe40008011605 */
[----:B------:R-:W-:-:S04]  /*03a0*/  UISETP.GT.U32.AND UP0, UPT, UR5, 0x83, UPT ;  /* 0x000000830500788c */ /* 0x000fc8000bf04070 */
[----:B------:R-:W-:Y:S01]  /*03b0*/  ISETP.GE.U32.AND P0, PT, R0, UR7, PT ;  /* 0x0000000700007c0c */ /* 0x000fe2000bf06070 */
[----:B------:R-:W-:-:S12]  /*03c0*/  UMOV UR5, UR7 ;  /* 0x0000000700057c82 */ /* 0x000fd80008000000 */
[----:B0-2---:R-:W0:Y:S04]  /*03d0*/  @!P0 LDS.S8 R3, [R0+UR4] ;  /* 0x0000000400038984 */ /* 0x005e280008000200 */
[----:B------:R-:W2:Y:S01]  /*03e0*/  @!P0 LDS.S8 R4, [R2+UR7] ;  /* 0x0000000702048984 */ /* 0x000ea20008000200 */
[----:B0-----:R-:W-:Y:S02]  /*03f0*/  @!P0 PRMT R3, R3, 0x9910, RZ ;  /* 0x0000991003038816 */ /* 0x001fe400000000ff */
[----:B--2---:R-:W-:Y:S02]  /*0400*/  @!P0 PRMT R4, R4, 0x9910, RZ ;  /* 0x0000991004048816 */ /* 0x004fe400000000ff */
[----:B------:R-:W-:Y:S02]  /*0410*/  @!P0 IABS R3, R3 ;  /* 0x0000000300038213 */ /* 0x000fe40000000000 */
[----:B------:R-:W-:-:S02]  /*0420*/  @!P0 IABS R4, R4 ;  /* 0x0000000400048213 */ /* 0x000fc40000000000 */
[----:B------:R-:W-:Y:S02]  /*0430*/  @!P0 PRMT R3, R3, 0x7710, RZ ;  /* 0x0000771003038816 */ /* 0x000fe400000000ff */
[----:B------:R-:W-:-:S05]  /*0440*/  @!P0 PRMT R4, R4, 0x7710, RZ ;  /* 0x0000771004048816 */ /* 0x000fca00000000ff */
[----:B------:R-:W-:-:S05]  /*0450*/  @!P0 IMAD.IADD R3, R3, 0x1, R4 ;  /* 0x0000000103038824 */ /* 0x000fca00078e0204 */
[----:B------:R2:W-:Y:S01]  /*0460*/  @!P0 STS.U8 [R0+UR4], R3 ;  /* 0x0000000300008988 */ /* 0x0005e20008000004 */
[----:B------:R-:W-:Y:S06]  /*0470*/  BAR.SYNC.DEFER_BLOCKING 0x0 ;  /* 0x0000000000007b1d */ /* 0x000fec0000010000 */
[----:B------:R-:W-:Y:S05]  /*0480*/  BRA.U UP0, `(.L_x_2961) ;  /* 0xfffffffd00c07547 */ /* 0x000fea000b83ffff */
.L_x_2960:
[----:B------:R-:W-:Y:S05]  /*0490*/  @P1 EXIT ;  /* 0x000000000000194d */ /* 0x000fea0003800000 */
[----:B------:R-:W3:Y:S01]  /*04a0*/  LDS.S8 R2, [R0+UR4] ;  /* 0x0000000400027984 */ /* 0x000ee20008000200 */
[----:B------:R-:W-:-:S03]  /*04b0*/  ISETP.NE.AND P0, PT, R0, RZ, PT ;  /* 0x000000ff0000720c */ /* 0x000fc60003f05270 */
[----:B0-2---:R-:W0:Y:S01]  /*04c0*/  LDS.S8 R3, [R0+UR4+0x20] ;  /* 0x0000200400037984 */ /* 0x005e220008000200 */
[----:B---3--:R-:W-:Y:S02]  /*04d0*/  PRMT R2, R2, 0x9910, RZ ;  /* 0x0000991002027816 */ /* 0x008fe400000000ff */
[----:B0-----:R-:W-:Y:S02]  /*04e0*/  PRMT R3, R3, 0x9910, RZ ;  /* 0x0000991003037816 */ /* 0x001fe400000000ff */
[----:B------:R-:W-:Y:S02]  /*04f0*/  IABS R2, R2 ;  /* 0x0000000200027213 */ /* 0x000fe40000000000 */
[----:B------:R-:W-:Y:S02]  /*0500*/  IABS R4, R3 ;  /* 0x0000000300047213 */ /* 0x000fe40000000000 */
[----:B------:R-:W-:Y:S02]  /*0510*/  PRMT R3, R2, 0x7710, RZ ;  /* 0x0000771002037816 */ /* 0x000fe400000000ff */
[----:B------:R-:W-:-:S05]  /*0520*/  PRMT R2, R4, 0x7710, RZ ;  /* 0x0000771004027816 */ /* 0x000fca00000000ff */
[----:B------:R-:W-:-:S05]  /*0530*/  IMAD.IADD R3, R3, 0x1, R2 ;  /* 0x0000000103037824 */ /* 0x000fca00078e0202 */
[----:B------:R-:W-:Y:S04]  /*0540*/  STS.U8 [R0+UR4], R3 ;  /* 0x0000000300007988 */ /* 0x000fe80008000004 */
[----:B------:R-:W0:Y:S04]  /*0550*/  LDS.S8 R2, [R0+UR4] ;  /* 0x0000000400027984 */ /* 0x000e280008000200 */
[----:B------:R-:W2:Y:S01]  /*0560*/  LDS.S8 R4, [R0+UR4+0x10] ;  /* 0x0000100400047984 */ /* 0x000ea20008000200 */
[----:B0-----:R-:W-:Y:S02]  /*0570*/  PRMT R2, R2, 0x9910, RZ ;  /* 0x0000991002027816 */ /* 0x001fe400000000ff */
[----:B--2---:R-:W-:-:S02]  /*0580*/  PRMT R4, R4, 0x9910, RZ ;  /* 0x0000991004047816 */ /* 0x004fc400000000ff */
[----:B------:R-:W-:Y:S02]  /*0590*/  IABS R2, R2 ;  /* 0x0000000200027213 */ /* 0x000fe40000000000 */
[----:B------:R-:W-:Y:S02]  /*05a0*/  IABS R4, R4 ;  /* 0x0000000400047213 */ /* 0x000fe40000000000 */
[----:B-1----:R-:W-:Y:S02]  /*05b0*/  PRMT R5, R2, 0x7710, RZ ;  /* 0x0000771002057816 */ /* 0x002fe400000000ff */
[----:B------:R-:W-:-:S05]  /*05c0*/  PRMT R2, R4, 0x7710, RZ ;  /* 0x0000771004027816 */ /* 0x000fca00000000ff */
[----:B------:R-:W-:-:S05]  /*05d0*/  IMAD.IADD R5, R5, 0x1, R2 ;  /* 0x0000000105057824 */ /* 0x000fca00078e0202 */
[----:B------:R-:W-:Y:S04]  /*05e0*/  STS.U8 [R0+UR4], R5 ;  /* 0x0000000500007988 */ /* 0x000fe80008000004 */
[----:B------:R-:W0:Y:S04]  /*05f0*/  LDS.S8 R2, [R0+UR4] ;  /* 0x0000000400027984 */ /* 0x000e280008000200 */
[----:B------:R-:W1:Y:S01]  /*0600*/  LDS.S8 R3, [R0+UR4+0x8] ;  /* 0x0000080400037984 */ /* 0x000e620008000200 */
[----:B0-----:R-:W-:Y:S02]  /*0610*/  PRMT R2, R2, 0x9910, RZ ;  /* 0x0000991002027816 */ /* 0x001fe400000000ff */
[----:B-1----:R-:W-:-:S02]  /*0620*/  PRMT R3, R3, 0x9910, RZ ;  /* 0x0000991003037816 */ /* 0x002fc400000000ff */
[----:B------:R-:W-:Y:S02]  /*0630*/  IABS R2, R2 ;  /* 0x0000000200027213 */ /* 0x000fe40000000000 */
[----:B------:R-:W-:Y:S02]  /*0640*/  IABS R4, R3 ;  /* 0x0000000300047213 */ /* 0x000fe40000000000 */
[----:B------:R-:W-:Y:S02]  /*0650*/  PRMT R3, R2, 0x7710, RZ ;  /* 0x0000771002037816 */ /* 0x000fe400000000ff */
        /* <DEDUP_REMOVED lines=48> */
[----:B------:R-:W-:-:S05]  /*0960*/  IMAD.U32 R3, RZ, RZ, UR5 ;  /* 0x00000005ff037e24 */ /* 0x000fca000f8e00ff */
[----:B0-----:R-:W-:Y:S01]  /*0970*/  STG.E.U8 desc[UR12][R2.64], R5 ;  /* 0x0000000502007986 */ /* 0x001fe2000c10110c */
[----:B------:R-:W-:Y:S05]  /*0980*/  EXIT ;  /* 0x000000000000794d */ /* 0x000fea0003800000 */
.L_x_2962:
        /* <DEDUP_REMOVED lines=15> */
.L_x_32973:


//--------------------- .text.contiguous_reducel12_i8 --------------------------
	.section	.text.contiguous_reducel12_i8,"ax",@progbits
	.align	128
        .global         contiguous_reducel12_i8
        .type           contiguous_reducel12_i8,@function
        .size           contiguous_reducel12_i8,(.L_x_32272 - contiguous_reducel12_i8)
        .other          contiguous_reducel12_i8,@"STO_CUDA_ENTRY STV_DEFAULT"
contiguous_reducel12_i8:
.text.contiguous_reducel12_i8:
        /* <DEDUP_REMOVED lines=48> */
.L_x_2991:
        /* <DEDUP_REMOVED lines=32> */
.L_x_2968:
[----:B------:R-:W-:Y:S01]  /*0500*/  MOV R26, R4 ;  /* 0x00000004001a7202 */ /* 0x000fe20000000f00 */
[----:B------:R-:W-:Y:S01]  /*0510*/  IMAD.MOV.U32 R11, RZ, RZ, R3 ;  /* 0x000000ffff0b7224 */ /* 0x000fe200078e0003 */
[----:B------:R-:W-:Y:S01]  /*0520*/  MOV R10, R22 ;  /* 0x00000016000a7202 */ /* 0x000fe20000000f00 */
[----:B------:R-:W-:Y:S01]  /*0530*/  IMAD.MOV.U32 R9, RZ, RZ, R23 ;  /* 0x000000ffff097224 */ /* 0x000fe200078e0017 */
[----:B------:R-:W-:-:S07]  /*0540*/  MOV R8, 0x560 ;  /* 0x0000056000087802 */ /* 0x000fce0000000f00 */
[----:B-1----:R-:W-:Y:S05]  /*0550*/  CALL.REL.NOINC `($__internal_68_$__cuda_sm20_div_s64) ;  /* 0x0000006400ec7944 */ /* 0x002fea0003c00000 */
        /* <DEDUP_REMOVED lines=10> */
.L_x_2969:
[----:B------:R-:W-:Y:S05]  /*0600*/  BSYNC.RECONVERGENT B1 ;  /* 0x0000000000017941 */ /* 0x000fea0003800200 */
.L_x_2967:
        /* <DEDUP_REMOVED lines=34> */
.L_x_2971:
[----:B------:R-:W-:Y:S01]  /*0830*/  MOV R26, R18 ;  /* 0x00000012001a7202 */ /* 0x000fe20000000f00 */
[----:B------:R-:W-:Y:S01]  /*0840*/  IMAD.MOV.U32 R11, RZ, RZ, R19 ;  /* 0x000000ffff0b7224 */ /* 0x000fe200078e0013 */
[----:B------:R-:W-:Y:S01]  /*0850*/  MOV R10, R22 ;  /* 0x00000016000a7202 */ /* 0x000fe20000000f00 */
[----:B------:R-:W-:Y:S01]  /*0860*/  IMAD.MOV.U32 R9, RZ, RZ, R23 ;  /* 0x000000ffff097224 */ /* 0x000fe200078e0017 */
[----:B------:R-:W-:-:S07]  /*0870*/  MOV R8, 0x890 ;  /* 0x0000089000087802 */ /* 0x000fce0000000f00 */
[----:B------:R-:W-:Y:S05]  /*0880*/  CALL.REL.NOINC `($__internal_68_$__cuda_sm20_div_s64) ;  /* 0x0000006400207944 */ /* 0x000fea0003c00000 */
        /* <DEDUP_REMOVED lines=8> */
.L_x_2972:
[----:B------:R-:W-:Y:S05]  /*0910*/  BSYNC.RECONVERGENT B1 ;  /* 0x0000000000017941 */ /* 0x000fea0003800200 */
.L_x_2970:
        /* <DEDUP_REMOVED lines=33> */
.L_x_2974:
[----:B------:R-:W-:Y:S01]  /*0b30*/  IMAD.MOV.U32 R26, RZ, RZ, R36 ;  /* 0x000000ffff1a7224 */ /* 0x000fe200078e0024 */
[----:B------:R-:W-:Y:S01]  /*0b40*/  MOV R11, R37 ;  /* 0x00000025000b7202 */ /* 0x000fe20000000f00 */
[----:B------:R-:W-:Y:S01]  /*0b50*/  IMAD.MOV.U32 R10, RZ, RZ, R18 ;  /* 0x000000ffff0a7224 */ /* 0x000fe200078e0012 */
[----:B------:R-:W-:Y:S02]  /*0b60*/  MOV R9, R19 ;  /* 0x0000001300097202 */ /* 0x000fe40000000f00 */
[----:B------:R-:W-:-:S07]  /*0b70*/  MOV R8, 0xb90 ;  /* 0x00000b9000087802 */ /* 0x000fce0000000f00 */
[----:B------:R-:W-:Y:S05]  /*0b80*/  CALL.REL.NOINC `($__internal_68_$__cuda_sm20_div_s64) ;  /* 0x0000006000607944 */ /* 0x000fea0003c00000 */
        /* <DEDUP_REMOVED lines=10> */
.L_x_2975:
[----:B------:R-:W-:Y:S05]  /*0c30*/  BSYNC.RECONVERGENT B1 ;  /* 0x0000000000017941 */ /* 0x000fea0003800200 */
.L_x_2973:
        /* <DEDUP_REMOVED lines=35> */
.L_x_2977:
[----:B------:R-:W-:Y:S01]  /*0e70*/  MOV R26, R22 ;  /* 0x00000016001a7202 */ /* 0x000fe20000000f00 */
[----:B------:R-:W-:Y:S01]  /*0e80*/  IMAD.MOV.U32 R11, RZ, RZ, R23 ;  /* 0x000000ffff0b7224 */ /* 0x000fe200078e0017 */
[----:B------:R-:W-:Y:S01]  /*0e90*/  MOV R10, R18 ;  /* 0x00000012000a7202 */ /* 0x000fe20000000f00 */
[----:B------:R-:W-:Y:S01]  /*0ea0*/  IMAD.MOV.U32 R9, RZ, RZ, R19 ;  /* 0x000000ffff097224 */ /* 0x000fe200078e0013 */
[----:B------:R-:W-:-:S07]  /*0eb0*/  MOV R8, 0xed0 ;  /* 0x00000ed000087802 */ /* 0x000fce0000000f00 */
[----:B------:R-:W-:Y:S05]  /*0ec0*/  CALL.REL.NOINC `($__internal_68_$__cuda_sm20_div_s64) ;  /* 0x0000005c00907944 */ /* 0x000fea0003c00000 */
        /* <DEDUP_REMOVED lines=11> */
.L_x_2978:
[----:B------:R-:W-:Y:S05]  /*0f80*/  BSYNC.RECONVERGENT B1 ;  /* 0x0000000000017941 */ /* 0x000fea0003800200 */
.L_x_2976:
        /* <DEDUP_REMOVED lines=36> */
.L_x_2980:
        /* <DEDUP_REMOVED lines=16> */
.L_x_2981:
[----:B------:R-:W-:Y:S05]  /*12d0*/  BSYNC.RECONVERGENT B1 ;  /* 0x0000000000017941 */ /* 0x000fea0003800200 */
.L_x_2979:
        /* <DEDUP_REMOVED lines=35> */
.L_x_2983:
[----:B------:R-:W-:Y:S01]  /*1510*/  MOV R26, R42 ;  /* 0x0000002a001a7202 */ /* 0x000fe20000000f00 */
[----:B------:R-:W-:Y:S01]  /*1520*/  IMAD.MOV.U32 R11, RZ, RZ, R43 ;  /* 0x000000ffff0b7224 */ /* 0x000fe200078e002b */
[----:B------:R-:W-:Y:S01]  /*1530*/  MOV R10, R18 ;  /* 0x00000012000a7202 */ /* 0x000fe20000000f00 */
[----:B------:R-:W-:Y:S01]  /*1540*/  IMAD.MOV.U32 R9, RZ, RZ, R19 ;  /* 0x000000ffff097224 */ /* 0x000fe200078e0013 */
[----:B------:R-:W-:-:S07]  /*1550*/  MOV R8, 0x1570 ;  /* 0x0000157000087802 */ /* 0x000fce0000000f00 */
[----:B------:R-:W-:Y:S05]  /*1560*/  CALL.REL.NOINC `($__internal_68_$__cuda_sm20_div_s64) ;  /* 0x0000005400e87944 */ /* 0x000fea0003c00000 */
        /* <DEDUP_REMOVED lines=11> */
.L_x_2984:
[----:B------:R-:W-:Y:S05]  /*1620*/  BSYNC.RECONVERGENT B1 ;  /* 0x0000000000017941 */ /* 0x000fea0003800200 */
.L_x_2982:
        /* <DEDUP_REMOVED lines=35> */
.L_x_2986:
        /* <DEDUP_REMOVED lines=17> */
.L_x_2987:
[----:B------:R-:W-:Y:S05]  /*1970*/  BSYNC.RECONVERGENT B1 ;  /* 0x0000000000017941 */ /* 0x000fea0003800200 */
.L_x_2985:
        /* <DEDUP_REMOVED lines=35> */
.L_x_2989:
[----:B------:R-:W-:Y:S01]  /*1bb0*/  MOV R26, R18 ;  /* 0x00000012001a7202 */ /* 0x000fe20000000f00 */
[----:B------:R-:W-:Y:S01]  /*1bc0*/  IMAD.MOV.U32 R11, RZ, RZ, R19 ;  /* 0x000000ffff0b7224 */ /* 0x000fe200078e0013 */
[----:B------:R-:W-:Y:S01]  /*1bd0*/  MOV R10, R20 ;  /* 0x00000014000a7202 */ /* 0x000fe20000000f00 */
[----:B------:R-:W-:Y:S01]  /*1be0*/  IMAD.MOV.U32 R9, RZ, RZ, R21 ;  /* 0x000000ffff097224 */ /* 0x000fe200078e0015 */
[----:B------:R-:W-:-:S07]  /*1bf0*/  MOV R8, 0x1c10 ;  /* 0x00001c1000087802 */ /* 0x000fce0000000f00 */
[----:B------:R-:W-:Y:S05]  /*1c00*/  CALL.REL.NOINC `($__internal_68_$__cuda_sm20_div_s64) ;  /* 0x0000005000407944 */ /* 0x000fea0003c00000 */
        /* <DEDUP_REMOVED lines=11> */
.L_x_2990:
[----:B------:R-:W-:Y:S05]  /*1cc0*/  BSYNC.RECONVERGENT B1 ;  /* 0x0000000000017941 */ /* 0x000fea0003800200 */
.L_x_2988:
        /* <DEDUP_REMOVED lines=9> */
.L_x_2966:
        /* <DEDUP_REMOVED lines=35> */
.L_x_2994:
[----:B------:R-:W-:Y:S01]  /*1f90*/  MOV R26, R4 ;  /* 0x00000004001a7202 */ /* 0x000fe20000000f00 */
[----:B------:R-:W-:Y:S01]  /*1fa0*/  IMAD.MOV.U32 R11, RZ, RZ, R3 ;  /* 0x000000ffff0b7224 */ /* 0x000fe200078e0003 */
[----:B------:R-:W-:Y:S01]  /*1fb0*/  MOV R10, R6 ;  /* 0x00000006000a7202 */ /* 0x000fe20000000f00 */
[----:B------:R-:W-:Y:S01]  /*1fc0*/  IMAD.MOV.U32 R9, RZ, RZ, R7 ;  /* 0x000000ffff097224 */ /* 0x000fe200078e0007 */
[----:B------:R-:W-:-:S07]  /*1fd0*/  MOV R8, 0x1ff0 ;  /* 0x00001ff000087802 */ /* 0x000fce0000000f00 */
[----:B------:R-:W-:Y:S05]  /*1fe0*/  CALL.REL.NOINC `($__internal_68_$__cuda_sm20_div_s64) ;  /* 0x0000004c00487944 */ /* 0x000fea0003c00000 */
        /* <DEDUP_REMOVED lines=10> */
.L_x_2995:
[----:B------:R-:W-:Y:S05]  /*2090*/  BSYNC.RECONVERGENT B1 ;  /* 0x0000000000017941 */ /* 0x000fea0003800200 */
.L_x_2993:
        /* <DEDUP_REMOVED lines=34> */
.L_x_2997:
        /* <DEDUP_REMOVED lines=14> */
.L_x_2998:
[----:B------:R-:W-:Y:S05]  /*23a0*/  BSYNC.RECONVERGENT B1 ;  /* 0x0000000000017941 */ /* 0x000fea0003800200 */
.L_x_2996:
        /* <DEDUP_REMOVED lines=35> */
.L_x_3000:
        /* <DEDUP_REMOVED lines=17> */
.L_x_3001:
[----:B------:R-:W-:Y:S05]  /*26f0*/  BSYNC.RECONVERGENT B1 ;  /* 0x0000000000017941 */ /* 0x000fea0003800200 */
.L_x_2999:
        /* <DEDUP_REMOVED lines=35> */
.L_x_3003:
        /* <DEDUP_REMOVED lines=16> */
.L_x_3004:
[----:B------:R-:W-:Y:S05]  /*2a30*/  BSYNC.RECONVERGENT B1 ;  /* 0x0000000000017941 */ /* 0x000fea0003800200 */
.L_x_3002:
[----:B------:R-:W-:Y:S01]  /*2a40*/  MOV R6, R20 ;  /* 0x0000001400067202 */ /* 0x000fe20000000f00 */
[----:B------:R-:W-:Y:S02]  /*2a50*/  IMAD R9, R9, R22, RZ ;  /* 0x0000001609097224 */ /* 0x000fe400078e02ff */
[----:B------:R-:W-:Y:S02]  /*2a60*/  VIADD R5, R5, 0xfffffffe ;  /* 0xfffffffe05057836 */ /* 0x000fe40000000000 */
[----:B------:R-:W-:-:S04]  /*2a70*/  IMAD.WIDE.U32 R20, R22, R8, R6 ;  /* 0x0000000816147225 */ /* 0x000fc800078e0006 */
[----:B------:R-:W-:-:S05]  /*2a80*/  IMAD R9, R23, R8, R9 ;  /* 0x0000000817097224 */ /* 0x000fca00078e0209 */
[----:B------:R-:W-:-:S07]  /*2a90*/  IADD3 R21, PT, PT, R21, R9, RZ ;  /* 0x0000000915157210 */ /* 0x000fce0007ffe0ff */
.L_x_2992:
        /* <DEDUP_REMOVED lines=31> */
.L_x_3006:
[----:B------:R-:W-:Y:S01]  /*2c90*/  IMAD.MOV.U32 R23, RZ, RZ, R3 ;  /* 0x000000ffff177224 */ /* 0x000fe200078e0003 */
[----:B------:R-:W-:Y:S01]  /*2ca0*/  MOV R22, R6 ;  /* 0x0000000600167202 */ /* 0x000fe20000000f00 */
[----:B------:R-:W-:Y:S01]  /*2cb0*/  IMAD.MOV.U32 R3, RZ, RZ, R7 ;  /* 0x000000ffff037224 */ /* 0x000fe200078e0007 */
[----:B------:R-:W-:-:S07]  /*2cc0*/  MOV R24, 0x2ce0 ;  /* 0x00002ce000187802 */ /* 0x000fce0000000f00 */
[----:B------:R-:W-:Y:S05]  /*2cd0*/  CALL.REL.NOINC `($__internal_69_$__cuda_sm20_rem_s64) ;  /* 0x0000004400587944 */ /* 0x000fea0003c00000 */
[----:B------:R-:W-:-:S07]  /*2ce0*/  MOV R8, R4 ;  /* 0x0000000400087202 */ /* 0x000fce0000000f00 */
.L_x_3007:
[----:B------:R-:W-:Y:S05]  /*2cf0*/  BSYNC.RECONVERGENT B1 ;  /* 0x0000000000017941 */ /* 0x000fea0003800200 */
.L_x_3005:
        /* <DEDUP_REMOVED lines=30> */
.L_x_3009:
[----:B------:R-:W-:Y:S01]  /*2ee0*/  IMAD.MOV.U32 R22, RZ, RZ, R6 ;  /* 0x000000ffff167224 */ /* 0x000fe200078e0006 */
[----:B------:R-:W-:Y:S01]  /*2ef0*/  MOV R3, R7 ;  /* 0x0000000700037202 */ /* 0x000fe20000000f00 */
[----:B------:R-:W-:Y:S01]  /*2f00*/  IMAD.MOV.U32 R4, RZ, RZ, R18 ;  /* 0x000000ffff047224 */ /* 0x000fe200078e0012 */
[----:B------:R-:W-:Y:S02]  /*2f10*/  MOV R23, R19 ;  /* 0x0000001300177202 */ /* 0x000fe40000000f00 */
[----:B------:R-:W-:-:S07]  /*2f20*/  MOV R24, 0x2f40 ;  /* 0x00002f4000187802 */ /* 0x000fce0000000f00 */
[----:B------:R-:W-:Y:S05]  /*2f30*/  CALL.REL.NOINC `($__internal_69_$__cuda_sm20_rem_s64) ;  /* 0x0000004000c07944 */ /* 0x000fea0003c00000 */
[----:B------:R-:W-:-:S07]  /*2f40*/  IMAD.MOV.U32 R5, RZ, RZ, R9 ;  /* 0x000000ffff057224 */ /* 0x000fce00078e0009 */
.L_x_3010:
[----:B------:R-:W-:Y:S05]  /*2f50*/  BSYNC.RECONVERGENT B1 ;  /* 0x0000000000017941 */ /* 0x000fea0003800200 */
.L_x_3008:
[----:B------:R-:W-:Y:S02]  /*2f60*/  IMAD R3, R5, R14, RZ ;  /* 0x0000000e05037224 */ /* 0x000fe400078e02ff */
[----:B------:R-:W-:-:S04]  /*2f70*/  IMAD.WIDE.U32 R20, R14, R4, R20 ;  /* 0x000000040e147225 */ /* 0x000fc800078e0014 */
[----:B------:R-:W-:-:S05]  /*2f80*/  IMAD R3, R15, R4, R3 ;  /* 0x000000040f037224 */ /* 0x000fca00078e0203 */
[----:B------:R-:W-:-:S07]  /*2f90*/  IADD3 R21, PT, PT, R21, R3, RZ ;  /* 0x0000000315157210 */ /* 0x000fce0007ffe0ff */
.L_x_2965:
[----:B------:R-:W0:Y:S02]  /*2fa0*/  LDCU.64 UR10, c[0x0][0x388] ;  /* 0x00007100ff0a77ac */ /* 0x000e240008000a00 */
[----:B0-----:R-:W-:Y:S02]  /*2fb0*/  IADD3 R12, P0, PT, R12, UR10, RZ ;  /* 0x0000000a0c0c7c10 */ /* 0x001fe4000ff1e0ff */
[----:B------:R-:W-:Y:S02]  /*2fc0*/  IADD3 R20, P1, PT, R20, UR10, RZ ;  /* 0x0000000a14147c10 */ /* 0x000fe4000ff3e0ff */
[----:B------:R-:W-:Y:S02]  /*2fd0*/  IADD3.X R13, PT, PT, R13, UR11, RZ, P0, !PT ;  /* 0x0000000b0d0d7c10 */ /* 0x000fe400087fe4ff */
[----:B------:R-:W-:-:S03]  /*2fe0*/  IADD3.X R21, PT, PT, R21, UR11, RZ, P1, !PT ;  /* 0x0000000b15157c10 */ /* 0x000fc60008ffe4ff */
[----:B------:R-:W2:Y:S04]  /*2ff0*/  LDG.E.S8 R12, desc[UR12][R12.64] ;  /* 0x0000000c0c0c7981 */ /* 0x000ea8000c1e1300 */
[----:B------:R-:W3:Y:S01]  /*3000*/  LDG.E.S8 R20, desc[UR12][R20.64] ;  /* 0x0000000c14147981 */ /* 0x000ee2000c1e1300 */
[----:B--2---:R-:W-:Y:S02]  /*3010*/  PRMT R3, R12, 0x9910, RZ ;  /* 0x000099100c037816 */ /* 0x004fe400000000ff */
[----:B---3--:R-:W-:Y:S02]  /*3020*/  PRMT R4, R20, 0x9910, RZ ;  /* 0x0000991014047816 */ /* 0x008fe400000000ff */
[----:B------:R-:W-:Y:S02]  /*3030*/  IABS R3, R3 ;  /* 0x0000000300037213 */ /* 0x000fe40000000000 */
[----:B------:R-:W-:-:S02]  /*3040*/  IABS R4, R4 ;  /* 0x0000000400047213 */ /* 0x000fc40000000000 */
[----:B------:R-:W-:Y:S02]  /*3050*/  PRMT R3, R3, 0x7710, RZ ;  /* 0x0000771003037816 */ /* 0x000fe400000000ff */
[----:B------:R-:W-:-:S05]  /*3060*/  PRMT R4, R4, 0x7710, RZ ;  /* 0x0000771004047816 */ /* 0x000fca00000000ff */
[----:B------:R-:W-:-:S05]  /*3070*/  IMAD.IADD R3, R3, 0x1, R4 ;  /* 0x0000000103037824 */ /* 0x000fca00078e0204 */
[----:B------:R1:W-:Y:S01]  /*3080*/  STS.U8 [R0+UR4], R3 ;  /* 0x0000000300007988 */ /* 0x0003e20008000004 */
[----:B------:R-:W-:Y:S05]  /*3090*/  BRA `(.L_x_3011) ;  /* 0x0000003400887947 */ /* 0x000fea0003800000 */
.L_x_2964:
        /* <DEDUP_REMOVED lines=20> */
.L_x_3038:
        /* <DEDUP_REMOVED lines=31> */
.L_x_3015:
[----:B------:R-:W-:Y:S01]  /*33d0*/  MOV R26, R4 ;  /* 0x00000004001a7202 */ /* 0x000fe20000000f00 */
[----:B------:R-:W-:Y:S01]  /*33e0*/  IMAD.MOV.U32 R11, RZ, RZ, R5 ;  /* 0x000000ffff0b7224 */ /* 0x000fe200078e0005 */
[----:B------:R-:W-:Y:S01]  /*33f0*/  MOV R10, R36 ;  /* 0x00000024000a7202 */ /* 0x000fe20000000f00 */
[----:B------:R-:W-:Y:S01]  /*3400*/  IMAD.MOV.U32 R9, RZ, RZ, R37 ;  /* 0x000000ffff097224 */ /* 0x000fe200078e0025 */
[----:B------:R-:W-:-:S07]  /*3410*/  MOV R8, 0x3430 ;  /* 0x0000343000087802 */ /* 0x000fce0000000f00 */
[----:B-123--:R-:W-:Y:S05]  /*3420*/  CALL.REL.NOINC `($__internal_68_$__cuda_sm20_div_s64) ;  /* 0x0000003800387944 */ /* 0x00efea0003c00000 */
        /* <DEDUP_REMOVED lines=8> */
.L_x_3016:
[----:B------:R-:W-:Y:S05]  /*34b0*/  BSYNC.RECONVERGENT B1 ;  /* 0x0000000000017941 */ /* 0x000fea0003800200 */
.L_x_3014:
        /* <DEDUP_REMOVED lines=37> */
.L_x_3018:
[----:B------:R-:W-:Y:S01]  /*3710*/  IMAD.MOV.U32 R26, RZ, RZ, R36 ;  /* 0x000000ffff1a7224 */ /* 0x000fe200078e0024 */
[----:B------:R-:W-:Y:S01]  /*3720*/  MOV R11, R37 ;  /* 0x00000025000b7202 */ /* 0x000fe20000000f00 */
[----:B------:R-:W-:Y:S01]  /*3730*/  IMAD.MOV.U32 R10, RZ, RZ, R38 ;  /* 0x000000ffff0a7224 */ /* 0x000fe200078e0026 */
[----:B------:R-:W-:Y:S02]  /*3740*/  MOV R9, R39 ;  /* 0x0000002700097202 */ /* 0x000fe40000000f00 */
[----:B------:R-:W-:-:S07]  /*3750*/  MOV R8, 0x3770 ;  /* 0x0000377000087802 */ /* 0x000fce0000000f00 */
[----:B-1----:R-:W-:Y:S05]  /*3760*/  CALL.REL.NOINC `($__internal_68_$__cuda_sm20_div_s64) ;  /* 0x0000003400687944 */ /* 0x002fea0003c00000 */
        /* <DEDUP_REMOVED lines=10> */
.L_x_3019:
[----:B------:R-:W-:Y:S05]  /*3810*/  BSYNC.RECONVERGENT B1 ;  /* 0x0000000000017941 */ /* 0x000fea0003800200 */
.L_x_3017:
        /* <DEDUP_REMOVED lines=38> */
.L_x_3021:
        /* <DEDUP_REMOVED lines=17> */
.L_x_3022:
[----:B------:R-:W-:Y:S05]  /*3b90*/  BSYNC.RECONVERGENT B1 ;  /* 0x0000000000017941 */ /* 0x000fea0003800200 */
.L_x_3020:
        /* <DEDUP_REMOVED lines=38> */
.L_x_3024:
[----:B------:R-:W-:Y:S01]  /*3e00*/  MOV R26, R36 ;  /* 0x00000024001a7202 */ /* 0x000fe20000000f00 */
[----:B------:R-:W-:Y:S01]  /*3e10*/  IMAD.MOV.U32 R11, RZ, RZ, R37 ;  /* 0x000000ffff0b7224 */ /* 0x000fe200078e0025 */
[----:B------:R-:W-:Y:S01]  /*3e20*/  MOV R10, R38 ;  /* 0x00000026000a7202 */ /* 0x000fe20000000f00 */
[----:B------:R-:W-:Y:S01]  /*3e30*/  IMAD.MOV.U32 R9, RZ, RZ, R39 ;  /* 0x000000ffff097224 */ /* 0x000fe200078e0027 */
[----:B------:R-:W-:-:S07]  /*3e40*/  MOV R8, 0x3e60 ;  /* 0x00003e6000087802 */ /* 0x000fce0000000f00 */
[----:B-1----:R-:W-:Y:S05]  /*3e50*/  CALL.REL.NOINC `($__internal_68_$__cuda_sm20_div_s64) ;  /* 0x0000002c00ac7944 */ /* 0x002fea0003c00000 */
        /* <DEDUP_REMOVED lines=11> */
.L_x_3025:
[----:B------:R-:W-:Y:S05]  /*3f10*/  BSYNC.RECONVERGENT B1 ;  /* 0x0000000000017941 */ /* 0x000fea0003800200 */
.L_x_3023:
        /* <DEDUP_REMOVED lines=38> */
.L_x_3027:
        /* <DEDUP_REMOVED lines=17> */
.L_x_3028:
[----:B------:R-:W-:Y:S05]  /*4290*/  BSYNC.RECONVERGENT B1 ;  /* 0x0000000000017941 */ /* 0x000fea0003800200 */
.L_x_3026:
        /* <DEDUP_REMOVED lines=38> */
.L_x_3030:
        /* <DEDUP_REMOVED lines=17> */
.L_x_3031:
[----:B------:R-:W-:Y:S05]  /*4610*/  BSYNC.RECONVERGENT B1 ;  /* 0x0000000000017941 */ /* 0x000fea0003800200 */
.L_x_3029:
        /* <DEDUP_REMOVED lines=38> */
.L_x_3033:
        /* <DEDUP_REMOVED lines=17> */
.L_x_3034:
[----:B------:R-:W-:Y:S05]  /*4990*/  BSYNC.RECONVERGENT B1 ;  /* 0x0000000000017941 */ /* 0x000fea0003800200 */
.L_x_3032:
        /* <DEDUP_REMOVED lines=36> */
.L_x_3036:
        /* <DEDUP_REMOVED lines=14> */
[----:B------:R-:W-:-:S04]  /*4cc0*/  IMAD R5, R39, R11, R5 ;  /* 0x0000000b27057224 */ /* 0x000fc800078e0205 */
[----:B------:R-:W-:Y:S01]  /*4cd0*/  IMAD.IADD R11, R9, 0x1, R5 ;  /* 0x00000001090b7824 */ /* 0x000fe200078e0205 */
[----:B------:R-:W-:-:S07]  /*4ce0*/  MOV R5, R25 ;  /* 0x0000001900057202 */ /* 0x000fce0000000f00 */
.L_x_3037:
[----:B------:R-:W-:Y:S05]  /*4cf0*/  BSYNC.RECONVERGENT B1 ;  /* 0x0000000000017941 */ /* 0x000fea0003800200 */
.L_x_3035:
[----:B-1----:R-:W-:-:S06]  /*4d00*/  IMAD.WIDE.U32 R8, R6, 0x8, R16 ;  /* 0x0000000806087825 */ /* 0x002fcc00078e0010 */
[----:B------:R-:W2:Y:S01]  /*4d10*/  LDG.E.64 R8, desc[UR12][R8.64] ;  /* 0x0000000c08087981 */ /* 0x000ea2000c1e1b00 */
[----:B------:R-:W-:Y:S01]  /*4d20*/  VIADD R13, R13, 0x8 ;  /* 0x000000080d0d7836 */ /* 0x000fe20000000000 */
[----:B------:R-:W-:Y:S01]  /*4d30*/  MOV R25, R3 ;  /* 0x0000000300197202 */ /* 0x000fe20000000f00 */
[----:B------:R-:W-:Y:S01]  /*4d40*/  IMAD.MOV.U32 R24, RZ, RZ, R40 ;  /* 0x000000ffff187224 */ /* 0x000fe200078e0028 */
[----:B------:R-:W-:Y:S02]  /*4d50*/  IADD3 R14, PT, PT, R14, -0x8, RZ ;  /* 0xfffffff80e0e7810 */ /* 0x000fe40007ffe0ff */
[----:B------:R-:W-:Y:S01]  /*4d60*/  ISETP.NE.AND P0, PT, R13, RZ, PT ;  /* 0x000000ff0d00720c */ /* 0x000fe20003f05270 */
[----:B--2---:R-:W-:-:S04]  /*4d70*/  IMAD.WIDE.U32 R24, R8, R37, R24 ;  /* 0x0000002508187225 */ /* 0x004fc800078e0018 */
[----:B------:R-:W-:Y:S01]  /*4d80*/  IMAD R37, R9, R37, RZ ;  /* 0x0000002509257224 */ /* 0x000fe200078e02ff */
[----:B------:R-:W-:-:S03]  /*4d90*/  IADD3 R12, P1, PT, R12, R24, RZ ;  /* 0x000000180c0c7210 */ /* 0x000fc60007f3e0ff */
[----:B------:R-:W-:-:S05]  /*4da0*/  IMAD R24, R8, R11, R37 ;  /* 0x0000000b08187224 */ /* 0x000fca00078e0225 */
[----:B------:R-:W-:Y:S01]  /*4db0*/  IADD3.X R7, PT, PT, R7, R25, R24, P1, !PT ;  /* 0x0000001907077210 */ /* 0x000fe20000ffe418 */
[----:B------:R-:W-:Y:S06]  /*4dc0*/  @P0 BRA `(.L_x_3038) ;  /* 0xffffffe400040947 */ /* 0x000fec000383ffff */
[----:B------:R-:W-:-:S07]  /*4dd0*/  VIADD R14, R14, 0x3 ;  /* 0x000000030e0e7836 */ /* 0x000fce0000000000 */
.L_x_3013:
        /* <DEDUP_REMOVED lines=36> */
.L_x_3041:
        /* <DEDUP_REMOVED lines=15> */
.L_x_3042:
[----:B------:R-:W-:Y:S05]  /*5110*/  BSYNC.RECONVERGENT B1 ;  /* 0x0000000000017941 */ /* 0x000fea0003800200 */
.L_x_3040:
        /* <DEDUP_REMOVED lines=39> */
.L_x_3044:
        /* <DEDUP_REMOVED lines=17> */
.L_x_3045:
[----:B------:R-:W-:Y:S05]  /*54a0*/  BSYNC.RECONVERGENT B1 ;  /* 0x0000000000017941 */ /* 0x000fea0003800200 */
.L_x_3043:
        /* <DEDUP_REMOVED lines=39> */
.L_x_3047:
        /* <DEDUP_REMOVED lines=17> */
.L_x_3048:
[----:B------:R-:W-:Y:S05]  /*5830*/  BSYNC.RECONVERGENT B1 ;  /* 0x0000000000017941 */ /* 0x000fea0003800200 */
.L_x_3046:
[----:B------:R-:W0:Y:S01]  /*5840*/  LDC.64 R22, c[0x0][0x390] ;  /* 0x0000e400ff167b82 */ /* 0x000e220000000a00 */
[----:B------:R-:W-:-:S07]  /*5850*/  VIADD R3, R14, 0xfffffffd ;  /* 0xfffffffd0e037836 */ /* 0x000fce0000000000 */
[----:B------:R-:W1:Y:S01]  /*5860*/  LDC.64 R10, c[0x0][0x398] ;  /* 0x0000e600ff0a7b82 */ /* 0x000e620000000a00 */
[----:B0-----:R-:W-:-:S04]  /*5870*/  IMAD.WIDE.U32 R22, R3, 0x8, R22 ;  /* 0x0000000803167825 */ /* 0x001fc800078e0016 */
[----:B-1----:R-:W-:Y:S02]  /*5880*/  IMAD.WIDE.U32 R10, R4, 0x8, R10 ;  /* 0x00000008040a7825 */ /* 0x002fe400078e000a */
        /* <DEDUP_REMOVED lines=35> */
.L_x_3050:
        /* <DEDUP_REMOVED lines=9> */
[----:B------:R-:W-:Y:S02]  /*5b50*/  IMAD.X R11, RZ, RZ, ~R25, P0 ;  /* 0x000000ffff0b7224 */ /* 0x000fe400000e0e19 */
[----:B------:R-:W-:-:S04]  /*5b60*/  IMAD.WIDE.U32 R8, R4, R13, R8 ;  /* 0x0000000d04087225 */ /* 0x000fc800078e0008 */
[----:B------:R-:W-:Y:S01]  /*5b70*/  IMAD R11, R11, R4, RZ ;  /* 0x000000040b0b7224 */ /* 0x000fe200078e02ff */
[----:B------:R-:W-:Y:S01]  /*5b80*/  MOV R4, R24 ;  /* 0x0000001800047202 */ /* 0x000fe20000000f00 */
[----:B------:R-:W-:Y:S02]  /*5b90*/  IMAD.MOV.U32 R21, RZ, RZ, R8 ;  /* 0x000000ffff157224 */ /* 0x000fe400078e0008 */
[----:B------:R-:W-:Y:S02]  /*5ba0*/  IMAD R11, R5, R13, R11 ;  /* 0x0000000d050b7224 */ /* 0x000fe400078e020b */
[----:B------:R-:W-:-:S03]  /*5bb0*/  IMAD.MOV.U32 R5, RZ, RZ, R25 ;  /* 0x000000ffff057224 */ /* 0x000fc600078e0019 */
[----:B------:R-:W-:-:S07]  /*5bc0*/  IADD3 R11, PT, PT, R9, R11, RZ ;  /* 0x0000000b090b7210 */ /* 0x000fce0007ffe0ff */
.L_x_3051:
[----:B------:R-:W-:Y:S05]  /*5bd0*/  BSYNC.RECONVERGENT B1 ;  /* 0x0000000000017941 */ /* 0x000fea0003800200 */
.L_x_3049:
[----:B------:R-:W0:Y:S02]  /*5be0*/  LDC.64 R8, c[0x0][0x398] ;  /* 0x0000e600ff087b82 */ /* 0x000e240000000a00 */
[----:B0-----:R-:W-:-:S06]  /*5bf0*/  IMAD.WIDE.U32 R8, R3, 0x8, R8 ;  /* 0x0000000803087825 */ /* 0x001fcc00078e0008 */
[----:B------:R-:W2:Y:S01]  /*5c00*/  LDG.E.64 R8, desc[UR12][R8.64] ;  /* 0x0000000c08087981 */ /* 0x000ea2000c1e1b00 */
[----:B------:R-:W-:Y:S01]  /*5c10*/  MOV R18, R16 ;  /* 0x0000001000127202 */ /* 0x000fe20000000f00 */
[----:B------:R-:W-:-:S04]  /*5c20*/  VIADD R14, R14, 0xfffffffc ;  /* 0xfffffffc0e0e7836 */ /* 0x000fc80000000000 */
[----:B--2---:R-:W-:-:S04]  /*5c30*/  IMAD.WIDE.U32 R18, R8, R21, R18 ;  /* 0x0000001508127225 */ /* 0x004fc800078e0012 */
[----:B------:R-:W-:Y:S01]  /*5c40*/  IMAD R21, R9, R21, RZ ;  /* 0x0000001509157224 */ /* 0x000fe200078e02ff */
[----:B------:R-:W-:-:S03]  /*5c50*/  IADD3 R12, P0, PT, R12, R18, RZ ;  /* 0x000000120c0c7210 */ /* 0x000fc60007f1e0ff */
[----:B------:R-:W-:-:S05]  /*5c60*/  IMAD R18, R8, R11, R21 ;  /* 0x0000000b08127224 */ /* 0x000fca00078e0215 */
[----:B------:R-:W-:-:S07]  /*5c70*/  IADD3.X R7, PT, PT, R7, R19, R18, P0, !PT ;  /* 0x0000001307077210 */ /* 0x000fce00007fe412 */
.L_x_3039:
        /* <DEDUP_REMOVED lines=34> */
.L_x_3054:
        /* <DEDUP_REMOVED lines=15> */
.L_x_3055:
[----:B------:R-:W-:Y:S05]  /*5f90*/  BSYNC.RECONVERGENT B1 ;  /* 0x0000000000017941 */ /* 0x000fea0003800200 */
.L_x_3053:
        /* <DEDUP_REMOVED lines=39> */
.L_x_3057:
        /* <DEDUP_REMOVED lines=17> */
.L_x_3058:
[----:B------:R-:W-:Y:S05]  /*6320*/  BSYNC.RECONVERGENT B1 ;  /* 0x0000000000017941 */ /* 0x000fea0003800200 */
.L_x_3056:
        /* <DEDUP_REMOVED lines=10> */
.L_x_3052:
        /* <DEDUP_REMOVED lines=30> */
.L_x_3060:
[----:B------:R-:W-:Y:S01]  /*65b0*/  IMAD.MOV.U32 R3, RZ, RZ, R23 ;  /* 0x000000ffff037224 */ /* 0x000fe200078e0017 */
[----:B------:R-:W-:Y:S02]  /*65c0*/  MOV R23, R5 ;  /* 0x0000000500177202 */ /* 0x000fe40000000f00 */
[----:B------:R-:W-:-:S07]  /*65d0*/  MOV R24, 0x65f0 ;  /* 0x000065f000187802 */ /* 0x000fce0000000f00 */
[----:B------:R-:W-:Y:S05]  /*65e0*/  CALL.REL.NOINC `($__internal_69_$__cuda_sm20_rem_s64) ;  /* 0x0000000c00147944 */ /* 0x000fea0003c00000 */
[----:B------:R-:W-:-:S07]  /*65f0*/  MOV R5, R9 ;  /* 0x0000000900057202 */ /* 0x000fce0000000f00 */
.L_x_3061:
[----:B------:R-:W-:Y:S05]  /*6600*/  BSYNC.RECONVERGENT B1 ;  /* 0x0000000000017941 */ /* 0x000fea0003800200 */
.L_x_3059:
        /* <DEDUP_REMOVED lines=8> */
.L_x_3012:
[----:B------:R-:W-:-:S06]  /*6690*/  MOV R13, R7 ;  /* 0x00000007000d7202 */ /* 0x000fcc0000000f00 */
[----:B------:R-:W2:Y:S04]  /*66a0*/  LDG.E.U8 R13, desc[UR12][R12.64] ;  /* 0x0000000c0c0d7981 */ /* 0x000ea8000c1e1100 */
[----:B--2---:R0:W-:Y:S02]  /*66b0*/  STS.U8 [R0+UR4], R13 ;  /* 0x0000000d00007988 */ /* 0x0041e40008000004 */
.L_x_3011:
[----:B------:R-:W-:Y:S05]  /*66c0*/  BSYNC.RECONVERGENT B0 ;  /* 0x0000000000007941 */ /* 0x000fea0003800200 */
.L_x_2963:
[----:B------:R-:W-:Y:S01]  /*66d0*/  BAR.SYNC.DEFER_BLOCKING 0x0 ;  /* 0x0000000000007b1d */ /* 0x000fe20000010000 */
[----:B------:R-:W-:Y:S01]  /*66e0*/  UISETP.GE.U32.AND UP0, UPT, UR5, 0x42, UPT ;  /* 0x000000420500788c */ /* 0x000fe2000bf06070 */
[----:B------:R-:W-:-:S08]  /*66f0*/  ISETP.GT.U32.AND P1, PT, R0, 0x1f, PT ;  /* 0x0000001f0000780c */ /* 0x000fd00003f24070 */
[----:B------:R-:W-:Y:S05]  /*6700*/  BRA.U !UP0, `(.L_x_3062) ;  /* 0x0000000108407547 */ /* 0x000fea000b800000 */
.L_x_3063:
[----:B------:R-:W-:Y:S02]  /*6710*/  USHF.R.U32.HI UR6, URZ, 0x1, UR5 ;  /* 0x00000001ff067899 */ /* 0x000fe40008011605 */
[----:B------:R-:W-:-:S04]  /*6720*/  UISETP.GT.U32.AND UP0, UPT, UR5, 0x83, UPT ;  /* 0x000000830500788c */ /* 0x000fc8000bf04070 */
[----:B------:R-:W-:Y:S01]  /*6730*/  ISETP.GE.U32.AND P0, PT, R0, UR6, PT ;  /* 0x0000000600007c0c */ /* 0x000fe2000bf06070 */
[----:B------:R-:W-:-:S12]  /*6740*/  UMOV UR5, UR6 ;  /* 0x0000000600057c82 */ /* 0x000fd80008000000 */
[----:B-12---:R-:W1:Y:S04]  /*6750*/  @!P0 LDS.S8 R3, [R0+UR4] ;  /* 0x0000000400038984 */ /* 0x006e680008000200 */
[----:B------:R-:W2:Y:S01]  /*6760*/  @!P0 LDS.S8 R4, [R2+UR6] ;  /* 0x0000000602048984 */ /* 0x000ea20008000200 */
[----:B-1----:R-:W-:Y:S02]  /*6770*/  @!P0 PRMT R3, R3, 0x9910, RZ ;  /* 0x0000991003038816 */ /* 0x002fe400000000ff */
        /* <DEDUP_REMOVED lines=9> */
.L_x_3062:
[----:B------:R-:W-:Y:S05]  /*6810*/  @P1 EXIT ;  /* 0x000000000000194d */ /* 0x000fea0003800000 */
[----:B------:R-:W3:Y:S01]  /*6820*/  LDS.S8 R2, [R0+UR4] ;  /* 0x0000000400027984 */ /* 0x000ee20008000200 */
[----:B------:R-:W-:-:S03]  /*6830*/  ISETP.NE.AND P0, PT, R0, RZ, PT ;  /* 0x000000ff0000720c */ /* 0x000fc60003f05270 */
[----:B-12---:R-:W1:Y:S01]  /*6840*/  LDS.S8 R3, [R0+UR4+0x20] ;  /* 0x0000200400037984 */ /* 0x006e620008000200 */
[----:B---3--:R-:W-:Y:S02]  /*6850*/  PRMT R2, R2, 0x9910, RZ ;  /* 0x0000991002027816 */ /* 0x008fe400000000ff */
[----:B-1----:R-:W-:Y:S02]  /*6860*/  PRMT R3, R3, 0x9910, RZ ;  /* 0x0000991003037816 */ /* 0x002fe400000000ff */
[----:B------:R-:W-:Y:S02]  /*6870*/  IABS R2, R2 ;  /* 0x0000000200027213 */ /* 0x000fe40000000000 */
[----:B------:R-:W-:Y:S02]  /*6880*/  IABS R4, R3 ;  /* 0x0000000300047213 */ /* 0x000fe40000000000 */
[----:B------:R-:W-:Y:S02]  /*6890*/  PRMT R3, R2, 0x7710, RZ ;  /* 0x0000771002037816 */ /* 0x000fe400000000ff */
[----:B------:R-:W-:-:S04]  /*68a0*/  PRMT R2, R4, 0x7710, RZ ;  /* 0x0000771004027816 */ /* 0x000fc800000000ff */
[----:B------:R-:W-:-:S05]  /*68b0*/  IADD3 R3, PT, PT, R3, R2, RZ ;  /* 0x0000000203037210 */ /* 0x000fca0007ffe0ff */
[----:B------:R-:W-:Y:S04]  /*68c0*/  STS.U8 [R0+UR4], R3 ;  /* 0x0000000300007988 */ /* 0x000fe80008000004 */
[----:B------:R-:W1:Y:S04]  /*68d0*/  LDS.S8 R2, [R0+UR4] ;  /* 0x0000000400027984 */ /* 0x000e680008000200 */
[----:B------:R-:W2:Y:S01]  /*68e0*/  LDS.S8 R4, [R0+UR4+0x10] ;  /* 0x0000100400047984 */ /* 0x000ea20008000200 */
[----:B-1----:R-:W-:Y:S02]  /*68f0*/  PRMT R2, R2, 0x9910, RZ ;  /* 0x0000991002027816 */ /* 0x002fe400000000ff */
[----:B--2---:R-:W-:-:S02]  /*6900*/  PRMT R4, R4, 0x9910, RZ ;  /* 0x0000991004047816 */ /* 0x004fc400000000ff */
        /* <DEDUP_REMOVED lines=13> */
[----:B------:R-:W-:-:S05]  /*69e0*/  PRMT R2, R4, 0x7710, RZ ;  /* 0x0000771004027816 */ /* 0x000fca00000000ff */
[----:B------:R-:W-:-:S05]  /*69f0*/  IMAD.IADD R3, R3, 0x1, R2 ;  /* 0x0000000103037824 */ /* 0x000fca00078e0202 */
        /* <DEDUP_REMOVED lines=49> */
        .weak           $__internal_68_$__cuda_sm20_div_s64
        .type           $__internal_68_$__cuda_sm20_div_s64,@function
        .size           $__internal_68_$__cuda_sm20_div_s64,($__internal_69_$__cuda_sm20_rem_s64 - $__internal_68_$__cuda_sm20_div_s64)
$__internal_68_$__cuda_sm20_div_s64:
        /* <DEDUP_REMOVED lines=82> */
[----:B------:R-:W-:Y:S06]  /*7230*/  RET.REL.NODEC R8 `(contiguous_reducel12_i8) ;  /* 0xffffff8c08707950 */ /* 0x000fec0003c3ffff */
        .weak           $__internal_69_$__cuda_sm20_rem_s64
        .type           $__internal_69_$__cuda_sm20_rem_s64,@function
        .size           $__internal_69_$__cuda_sm20_rem_s64,(.L_x_32272 - $__internal_69_$__cuda_sm20_rem_s64)
$__internal_69_$__cuda_sm20_rem_s64:
        /* <DEDUP_REMOVED lines=76> */
[----:B------:R-:W-:Y:S06]  /*7700*/  RET.REL.NODEC R24 `(contiguous_reducel12_i8) ;  /* 0xffffff88183c7950 */ /* 0x000fec0003c3ffff */
.L_x_3064:
        /* <DEDUP_REMOVED lines=15> */
.L_x_32272:


//--------------------- .text.uncontiguous_reducel1_i8 --------------------------
	.section	.text.uncontiguous_reducel1_i8,"ax",@progbits
	.align	128
        .global         uncontiguous_reducel1_i8
        .type           uncontiguous_reducel1_i8,@function
        .size           uncontiguous_reducel1_i8,(.L_x_32274 - uncontiguous_reducel1_i8)
        .other          uncontiguous_reducel1_i8,@"STO_CUDA_ENTRY STV_DEFAULT"
uncontiguous_reducel1_i8:
.text.uncontiguous_reducel1_i8:
        /* <DEDUP_REMOVED lines=38> */
.L_x_3093:
        /* <DEDUP_REMOVED lines=32> */
.L_x_3070:
[----:B------:R-:W-:Y:S01]  /*0460*/  IMAD.MOV.U32 R26, RZ, RZ, R4 ;  /* 0x000000ffff1a7224 */ /* 0x000fe200078e0004 */
[----:B------:R-:W-:Y:S01]  /*0470*/  MOV R11, R5 ;  /* 0x00000005000b7202 */ /* 0x000fe20000000f00 */
[----:B------:R-:W-:Y:S01]  /*0480*/  IMAD.MOV.U32 R10, RZ, RZ, R36 ;  /* 0x000000ffff0a7224 */ /* 0x000fe200078e0024 */
[----:B------:R-:W-:Y:S02]  /*0490*/  MOV R9, R37 ;  /* 0x0000002500097202 */ /* 0x000fe40000000f00 */
[----:B------:R-:W-:-:S07]  /*04a0*/  MOV R8, 0x4c0 ;  /* 0x000004c000087802 */ /* 0x000fce0000000f00 */
[----:B-1----:R-:W-:Y:S05]  /*04b0*/  CALL.REL.NOINC `($__internal_70_$__cuda_sm20_div_s64) ;  /* 0x0000006400ec7944 */ /* 0x002fea0003c00000 */
        /* <DEDUP_REMOVED lines=9> */
.L_x_3071:
[----:B------:R-:W-:Y:S05]  /*0550*/  BSYNC.RECONVERGENT B1 ;  /* 0x0000000000017941 */ /* 0x000fea0003800200 */
.L_x_3069:
        /* <DEDUP_REMOVED lines=33> */
.L_x_3073:
[----:B------:R-:W-:Y:S01]  /*0770*/  IMAD.MOV.U32 R26, RZ, RZ, R18 ;  /* 0x000000ffff1a7224 */ /* 0x000fe200078e0012 */
[----:B------:R-:W-:Y:S01]  /*0780*/  MOV R11, R19 ;  /* 0x00000013000b7202 */ /* 0x000fe20000000f00 */
[----:B------:R-:W-:Y:S01]  /*0790*/  IMAD.MOV.U32 R10, RZ, RZ, R36 ;  /* 0x000000ffff0a7224 */ /* 0x000fe200078e0024 */
[----:B------:R-:W-:Y:S02]  /*07a0*/  MOV R9, R37 ;  /* 0x0000002500097202 */ /* 0x000fe40000000f00 */
[----:B------:R-:W-:-:S07]  /*07b0*/  MOV R8, 0x7d0 ;  /* 0x000007d000087802 */ /* 0x000fce0000000f00 */
[----:B------:R-:W-:Y:S05]  /*07c0*/  CALL.REL.NOINC `($__internal_70_$__cuda_sm20_div_s64) ;  /* 0x0000006400287944 */ /* 0x000fea0003c00000 */
        /* <DEDUP_REMOVED lines=9> */
.L_x_3074:
[----:B------:R-:W-:Y:S05]  /*0860*/  BSYNC.RECONVERGENT B1 ;  /* 0x0000000000017941 */ /* 0x000fea0003800200 */
.L_x_3072:
        /* <DEDUP_REMOVED lines=34> */
.L_x_3076:
[----:B------:R-:W-:Y:S01]  /*0a90*/  MOV R26, R22 ;  /* 0x00000016001a7202 */ /* 0x000fe20000000f00 */
[----:B------:R-:W-:Y:S01]  /*0aa0*/  IMAD.MOV.U32 R11, RZ, RZ, R23 ;  /* 0x000000ffff0b7224 */ /* 0x000fe200078e0017 */
[----:B------:R-:W-:Y:S01]  /*0ab0*/  MOV R10, R40 ;  /* 0x00000028000a7202 */ /* 0x000fe20000000f00 */
[----:B------:R-:W-:Y:S01]  /*0ac0*/  IMAD.MOV.U32 R9, RZ, RZ, R41 ;  /* 0x000000ffff097224 */ /* 0x000fe200078e0029 */
[----:B------:R-:W-:-:S07]  /*0ad0*/  MOV R8, 0xaf0 ;  /* 0x00000af000087802 */ /* 0x000fce0000000f00 */
[----:B------:R-:W-:Y:S05]  /*0ae0*/  CALL.REL.NOINC `($__internal_70_$__cuda_sm20_div_s64) ;  /* 0x0000006000607944 */ /* 0x000fea0003c00000 */
        /* <DEDUP_REMOVED lines=10> */
.L_x_3077:
[----:B------:R-:W-:Y:S05]  /*0b90*/  BSYNC.RECONVERGENT B1 ;  /* 0x0000000000017941 */ /* 0x000fea0003800200 */
.L_x_3075:
        /* <DEDUP_REMOVED lines=35> */
.L_x_3079:
[----:B------:R-:W-:Y:S01]  /*0dd0*/  IMAD.MOV.U32 R26, RZ, RZ, R42 ;  /* 0x000000ffff1a7224 */ /* 0x000fe200078e002a */
[----:B------:R-:W-:Y:S01]  /*0de0*/  MOV R11, R43 ;  /* 0x0000002b000b7202 */ /* 0x000fe20000000f00 */
[----:B------:R-:W-:Y:S01]  /*0df0*/  IMAD.MOV.U32 R10, RZ, RZ, R40 ;  /* 0x000000ffff0a7224 */ /* 0x000fe200078e0028 */
[----:B------:R-:W-:Y:S02]  /*0e00*/  MOV R9, R41 ;  /* 0x0000002900097202 */ /* 0x000fe40000000f00 */
[----:B------:R-:W-:-:S07]  /*0e10*/  MOV R8, 0xe30 ;  /* 0x00000e3000087802 */ /* 0x000fce0000000f00 */
[----:B------:R-:W-:Y:S05]  /*0e20*/  CALL.REL.NOINC `($__internal_70_$__cuda_sm20_div_s64) ;  /* 0x0000005c00907944 */ /* 0x000fea0003c00000 */
        /* <DEDUP_REMOVED lines=11> */
.L_x_3080:
[----:B------:R-:W-:Y:S05]  /*0ee0*/  BSYNC.RECONVERGENT B1 ;  /* 0x0000000000017941 */ /* 0x000fea0003800200 */
.L_x_3078:
        /* <DEDUP_REMOVED lines=36> */
.L_x_3082:
        /* <DEDUP_REMOVED lines=16> */
.L_x_3083:
[----:B------:R-:W-:Y:S05]  /*1230*/  BSYNC.RECONVERGENT B1 ;  /* 0x0000000000017941 */ /* 0x000fea0003800200 */
.L_x_3081:
        /* <DEDUP_REMOVED lines=34> */
.L_x_3085:
[----:B------:R-:W-:Y:S01]  /*1460*/  MOV R26, R40 ;  /* 0x00000028001a7202 */ /* 0x000fe20000000f00 */
[----:B------:R-:W-:Y:S01]  /*1470*/  IMAD.MOV.U32 R11, RZ, RZ, R41 ;  /* 0x000000ffff0b7224 */ /* 0x000fe200078e0029 */
[----:B------:R-:W-:Y:S01]  /*1480*/  MOV R10, R20 ;  /* 0x00000014000a7202 */ /* 0x000fe20000000f00 */
[----:B------:R-:W-:Y:S01]  /*1490*/  IMAD.MOV.U32 R9, RZ, RZ, R21 ;  /* 0x000000ffff097224 */ /* 0x000fe200078e0015 */
[----:B------:R-:W-:-:S07]  /*14a0*/  MOV R8, 0x14c0 ;  /* 0x000014c000087802 */ /* 0x000fce0000000f00 */
[----:B------:R-:W-:Y:S05]  /*14b0*/  CALL.REL.NOINC `($__internal_70_$__cuda_sm20_div_s64) ;  /* 0x0000005400ec7944 */ /* 0x000fea0003c00000 */
        /* <DEDUP_REMOVED lines=11> */
.L_x_3086:
[----:B------:R-:W-:Y:S05]  /*1570*/  BSYNC.RECONVERGENT B1 ;  /* 0x0000000000017941 */ /* 0x000fea0003800200 */
.L_x_3084:
        /* <DEDUP_REMOVED lines=34> */
.L_x_3088:
[----:B------:R-:W-:Y:S01]  /*17a0*/  IMAD.MOV.U32 R26, RZ, RZ, R36 ;  /* 0x000000ffff1a7224 */ /* 0x000fe200078e0024 */
[----:B------:R-:W-:Y:S01]  /*17b0*/  MOV R11, R37 ;  /* 0x00000025000b7202 */ /* 0x000fe20000000f00 */
[----:B------:R-:W-:Y:S01]  /*17c0*/  IMAD.MOV.U32 R10, RZ, RZ, R20 ;  /* 0x000000ffff0a7224 */ /* 0x000fe200078e0014 */
[----:B------:R-:W-:Y:S02]  /*17d0*/  MOV R9, R21 ;  /* 0x0000001500097202 */ /* 0x000fe40000000f00 */
[----:B------:R-:W-:-:S07]  /*17e0*/  MOV R8, 0x1800 ;  /* 0x0000180000087802 */ /* 0x000fce0000000f00 */
[----:B------:R-:W-:Y:S05]  /*17f0*/  CALL.REL.NOINC `($__internal_70_$__cuda_sm20_div_s64) ;  /* 0x00000054001c7944 */ /* 0x000fea0003c00000 */
        /* <DEDUP_REMOVED lines=11> */
.L_x_3089:
[----:B------:R-:W-:Y:S05]  /*18b0*/  BSYNC.RECONVERGENT B1 ;  /* 0x0000000000017941 */ /* 0x000fea0003800200 */
.L_x_3087:
        /* <DEDUP_REMOVED lines=35> */
.L_x_3091:
[----:B------:R-:W-:Y:S01]  /*1af0*/  IMAD.MOV.U32 R26, RZ, RZ, R18 ;  /* 0x000000ffff1a7224 */ /* 0x000fe200078e0012 */
[----:B------:R-:W-:Y:S01]  /*1b00*/  MOV R11, R19 ;  /* 0x00000013000b7202 */ /* 0x000fe20000000f00 */
[----:B------:R-:W-:Y:S01]  /*1b10*/  IMAD.MOV.U32 R10, RZ, RZ, R20 ;  /* 0x000000ffff0a7224 */ /* 0x000fe200078e0014 */
[----:B------:R-:W-:Y:S02]  /*1b20*/  MOV R9, R21 ;  /* 0x0000001500097202 */ /* 0x000fe40000000f00 */
[----:B------:R-:W-:-:S07]  /*1b30*/  MOV R8, 0x1b50 ;  /* 0x00001b5000087802 */ /* 0x000fce0000000f00 */
[----:B------:R-:W-:Y:S05]  /*1b40*/  CALL.REL.NOINC `($__internal_70_$__cuda_sm20_div_s64) ;  /* 0x0000005000487944 */ /* 0x000fea0003c00000 */
        /* <DEDUP_REMOVED lines=11> */
.L_x_3092:
[----:B------:R-:W-:Y:S05]  /*1c00*/  BSYNC.RECONVERGENT B1 ;  /* 0x0000000000017941 */ /* 0x000fea0003800200 */
.L_x_3090:
        /* <DEDUP_REMOVED lines=9> */
.L_x_3068:
        /* <DEDUP_REMOVED lines=36> */
.L_x_3096:
[----:B------:R-:W-:Y:S01]  /*1ee0*/  MOV R26, R4 ;  /* 0x00000004001a7202 */ /* 0x000fe20000000f00 */
[----:B------:R-:W-:Y:S01]  /*1ef0*/  IMAD.MOV.U32 R11, RZ, RZ, R5 ;  /* 0x000000ffff0b7224 */ /* 0x000fe200078e0005 */
[----:B------:R-:W-:Y:S01]  /*1f00*/  MOV R10, R6 ;  /* 0x00000006000a7202 */ /* 0x000fe20000000f00 */
[----:B------:R-:W-:Y:S01]  /*1f10*/  IMAD.MOV.U32 R9, RZ, RZ, R7 ;  /* 0x000000ffff097224 */ /* 0x000fe200078e0007 */
[----:B------:R-:W-:-:S07]  /*1f20*/  MOV R8, 0x1f40 ;  /* 0x00001f4000087802 */ /* 0x000fce0000000f00 */
[----:B------:R-:W-:Y:S05]  /*1f30*/  CALL.REL.NOINC `($__internal_70_$__cuda_sm20_div_s64) ;  /* 0x0000004c004c7944 */ /* 0x000fea0003c00000 */
        /* <DEDUP_REMOVED lines=9> */
.L_x_3097:
[----:B------:R-:W-:Y:S05]  /*1fd0*/  BSYNC.RECONVERGENT B1 ;  /* 0x0000000000017941 */ /* 0x000fea0003800200 */
.L_x_3095:
        /* <DEDUP_REMOVED lines=34> */
.L_x_3099:
        /* <DEDUP_REMOVED lines=14> */
.L_x_3100:
[----:B------:R-:W-:Y:S05]  /*22e0*/  BSYNC.RECONVERGENT B1 ;  /* 0x0000000000017941 */ /* 0x000fea0003800200 */
.L_x_3098:
        /* <DEDUP_REMOVED lines=36> */
.L_x_3102:
        /* <DEDUP_REMOVED lines=17> */
.L_x_3103:
[----:B------:R-:W-:Y:S05]  /*2640*/  BSYNC.RECONVERGENT B1 ;  /* 0x0000000000017941 */ /* 0x000fea0003800200 */
.L_x_3101:
        /* <DEDUP_REMOVED lines=35> */
.L_x_3105:
[----:B------:R-:W-:Y:S01]  /*2880*/  MOV R26, R16 ;  /* 0x00000010001a7202 */ /* 0x000fe20000000f00 */
[----:B------:R-:W-:Y:S01]  /*2890*/  IMAD.MOV.U32 R11, RZ, RZ, R17 ;  /* 0x000000ffff0b7224 */ /* 0x000fe200078e0011 */
[----:B------:R-:W-:Y:S01]  /*28a0*/  MOV R10, R14 ;  /* 0x0000000e000a7202 */ /* 0x000fe20000000f00 */
[----:B------:R-:W-:Y:S01]  /*28b0*/  IMAD.MOV.U32 R9, RZ, RZ, R15 ;  /* 0x000000ffff097224 */ /* 0x000fe200078e000f */
[----:B------:R-:W-:-:S07]  /*28c0*/  MOV R8, 0x28e0 ;  /* 0x000028e000087802 */ /* 0x000fce0000000f00 */
[----:B------:R-:W-:Y:S05]  /*28d0*/  CALL.REL.NOINC `($__internal_70_$__cuda_sm20_div_s64) ;  /* 0x0000004000e47944 */ /* 0x000fea0003c00000 */
        /* <DEDUP_REMOVED lines=10> */
.L_x_3106:
[----:B------:R-:W-:Y:S05]  /*2980*/  BSYNC.RECONVERGENT B1 ;  /* 0x0000000000017941 */ /* 0x000fea0003800200 */
.L_x_3104:
[----:B------:R-:W-:Y:S01]  /*2990*/  MOV R6, R20 ;  /* 0x0000001400067202 */ /* 0x000fe20000000f00 */
[----:B------:R-:W-:Y:S02]  /*29a0*/  IMAD R9, R9, R22, RZ ;  /* 0x0000001609097224 */ /* 0x000fe400078e02ff */
[----:B------:R-:W-:Y:S02]  /*29b0*/  VIADD R3, R3, 0xfffffffe ;  /* 0xfffffffe03037836 */ /* 0x000fe40000000000 */
[----:B------:R-:W-:-:S04]  /*29c0*/  IMAD.WIDE.U32 R20, R22, R8, R6 ;  /* 0x0000000816147225 */ /* 0x000fc800078e0006 */
[----:B------:R-:W-:-:S05]  /*29d0*/  IMAD R9, R23, R8, R9 ;  /* 0x0000000817097224 */ /* 0x000fca00078e0209 */
[----:B------:R-:W-:-:S07]  /*29e0*/  IADD3 R21, PT, PT, R21, R9, RZ ;  /* 0x0000000915157210 */ /* 0x000fce0007ffe0ff */
.L_x_3094:
        /* <DEDUP_REMOVED lines=31> */
.L_x_3108:
[----:B------:R-:W-:Y:S01]  /*2be0*/  IMAD.MOV.U32 R14, RZ, RZ, R4 ;  /* 0x000000ffff0e7224 */ /* 0x000fe200078e0004 */
[----:B------:R-:W-:Y:S01]  /*2bf0*/  MOV R23, R5 ;  /* 0x0000000500177202 */ /* 0x000fe20000000f00 */
[----:B------:R-:W-:Y:S01]  /*2c00*/  IMAD.MOV.U32 R22, RZ, RZ, R6 ;  /* 0x000000ffff167224 */ /* 0x000fe200078e0006 */
[----:B------:R-:W-:Y:S02]  /*2c10*/  MOV R15, R7 ;  /* 0x00000007000f7202 */ /* 0x000fe40000000f00 */
[----:B------:R-:W-:-:S07]  /*2c20*/  MOV R24, 0x2c40 ;  /* 0x00002c4000187802 */ /* 0x000fce0000000f00 */
[----:B------:R-:W-:Y:S05]  /*2c30*/  CALL.REL.NOINC `($__internal_71_$__cuda_sm20_rem_s64) ;  /* 0x0000004400587944 */ /* 0x000fea0003c00000 */
.L_x_3109:
[----:B------:R-:W-:Y:S05]  /*2c40*/  BSYNC.RECONVERGENT B1 ;  /* 0x0000000000017941 */ /* 0x000fea0003800200 */
.L_x_3107:
        /* <DEDUP_REMOVED lines=31> */
.L_x_3111:
[----:B------:R-:W-:Y:S01]  /*2e40*/  MOV R22, R6 ;  /* 0x0000000600167202 */ /* 0x000fe20000000f00 */
[----:B------:R-:W-:Y:S01]  /*2e50*/  IMAD.MOV.U32 R15, RZ, RZ, R7 ;  /* 0x000000ffff0f7224 */ /* 0x000fe200078e0007 */
[----:B------:R-:W-:Y:S01]  /*2e60*/  MOV R14, R18 ;  /* 0x00000012000e7202 */ /* 0x000fe20000000f00 */
[----:B------:R-:W-:Y:S01]  /*2e70*/  IMAD.MOV.U32 R23, RZ, RZ, R19 ;  /* 0x000000ffff177224 */ /* 0x000fe200078e0013 */
[----:B------:R-:W-:-:S07]  /*2e80*/  MOV R24, 0x2ea0 ;  /* 0x00002ea000187802 */ /* 0x000fce0000000f00 */
[----:B------:R-:W-:Y:S05]  /*2e90*/  CALL.REL.NOINC `($__internal_71_$__cuda_sm20_rem_s64) ;  /* 0x0000004000c07944 */ /* 0x000fea0003c00000 */
[----:B------:R-:W-:Y:S01]  /*2ea0*/  MOV R6, R8 ;  /* 0x0000000800067202 */ /* 0x000fe20000000f00 */
[----:B------:R-:W-:-:S07]  /*2eb0*/  IMAD.MOV.U32 R7, RZ, RZ, R9 ;  /* 0x000000ffff077224 */ /* 0x000fce00078e0009 */
.L_x_3112:
[----:B------:R-:W-:Y:S05]  /*2ec0*/  BSYNC.RECONVERGENT B1 ;  /* 0x0000000000017941 */ /* 0x000fea0003800200 */
.L_x_3110:
[----:B------:R-:W-:Y:S02]  /*2ed0*/  IMAD R3, R7, R4, RZ ;  /* 0x0000000407037224 */ /* 0x000fe400078e02ff */
[----:B------:R-:W-:-:S04]  /*2ee0*/  IMAD.WIDE.U32 R20, R4, R6, R20 ;  /* 0x0000000604147225 */ /* 0x000fc800078e0014 */
[----:B------:R-:W-:-:S05]  /*2ef0*/  IMAD R3, R5, R6, R3 ;  /* 0x0000000605037224 */ /* 0x000fca00078e0203 */
[----:B------:R-:W-:-:S07]  /*2f00*/  IADD3 R21, PT, PT, R21, R3, RZ ;  /* 0x0000000315157210 */ /* 0x000fce0007ffe0ff */
.L_x_3067:
        /* <DEDUP_REMOVED lines=16> */
.L_x_3066:
        /* <DEDUP_REMOVED lines=20> */
.L_x_3140:
        /* <DEDUP_REMOVED lines=33> */
.L_x_3117:
[----:B------:R-:W-:Y:S01]  /*3360*/  IMAD.MOV.U32 R26, RZ, RZ, R14 ;  /* 0x000000ffff1a7224 */ /* 0x000fe200078e000e */
[----:B------:R-:W-:Y:S01]  /*3370*/  MOV R11, R13 ;  /* 0x0000000d000b7202 */ /* 0x000fe20000000f00 */
[----:B------:R-:W-:Y:S01]  /*3380*/  IMAD.MOV.U32 R10, RZ, RZ, R34 ;  /* 0x000000ffff0a7224 */ /* 0x000fe200078e0022 */
[----:B------:R-:W-:Y:S02]  /*3390*/  MOV R9, R35 ;  /* 0x0000002300097202 */ /* 0x000fe40000000f00 */
[----:B------:R-:W-:-:S07]  /*33a0*/  MOV R8, 0x33c0 ;  /* 0x000033c000087802 */ /* 0x000fce0000000f00 */
[----:B-123--:R-:W-:Y:S05]  /*33b0*/  CALL.REL.NOINC `($__internal_70_$__cuda_sm20_div_s64) ;  /* 0x00000038002c7944 */ /* 0x00efea0003c00000 */
        /* <DEDUP_REMOVED lines=10> */
.L_x_3118:
[----:B------:R-:W-:Y:S05]  /*3460*/  BSYNC.RECONVERGENT B1 ;  /* 0x0000000000017941 */ /* 0x000fea0003800200 */
.L_x_3116:
        /* <DEDUP_REMOVED lines=37> */
.L_x_3120:
[----:B------:R-:W-:Y:S01]  /*36c0*/  MOV R26, R34 ;  /* 0x00000022001a7202 */ /* 0x000fe20000000f00 */
[----:B------:R-:W-:Y:S01]  /*36d0*/  IMAD.MOV.U32 R11, RZ, RZ, R35 ;  /* 0x000000ffff0b7224 */ /* 0x000fe200078e0023 */
[----:B------:R-:W-:Y:S01]  /*36e0*/  MOV R10, R36 ;  /* 0x00000024000a7202 */ /* 0x000fe20000000f00 */
[----:B------:R-:W-:Y:S01]  /*36f0*/  IMAD.MOV.U32 R9, RZ, RZ, R37 ;  /* 0x000000ffff097224 */ /* 0x000fe200078e0025 */
[----:B------:R-:W-:-:S07]  /*3700*/  MOV R8, 0x3720 ;  /* 0x0000372000087802 */ /* 0x000fce0000000f00 */
[----:B-1----:R-:W-:Y:S05]  /*3710*/  CALL.REL.NOINC `($__internal_70_$__cuda_sm20_div_s64) ;  /* 0x0000003400547944 */ /* 0x002fea0003c00000 */
        /* <DEDUP_REMOVED lines=11> */
.L_x_3121:
[----:B------:R-:W-:Y:S05]  /*37d0*/  BSYNC.RECONVERGENT B1 ;  /* 0x0000000000017941 */ /* 0x000fea0003800200 */
.L_x_3119:
        /* <DEDUP_REMOVED lines=38> */
.L_x_3123:
[----:B------:R-:W-:Y:S01]  /*3a40*/  IMAD.MOV.U32 R26, RZ, RZ, R34 ;  /* 0x000000ffff1a7224 */ /* 0x000fe200078e0022 */
[----:B------:R-:W-:Y:S01]  /*3a50*/  MOV R11, R35 ;  /* 0x00000023000b7202 */ /* 0x000fe20000000f00 */
[----:B------:R-:W-:Y:S01]  /*3a60*/  IMAD.MOV.U32 R10, RZ, RZ, R36 ;  /* 0x000000ffff0a7224 */ /* 0x000fe200078e0024 */
[----:B------:R-:W-:Y:S02]  /*3a70*/  MOV R9, R37 ;  /* 0x0000002500097202 */ /* 0x000fe40000000f00 */
[----:B------:R-:W-:-:S07]  /*3a80*/  MOV R8, 0x3aa0 ;  /* 0x00003aa000087802 */ /* 0x000fce0000000f00 */
[----:B-1----:R-:W-:Y:S05]  /*3a90*/  CALL.REL.NOINC `($__internal_70_$__cuda_sm20_div_s64) ;  /* 0x0000003000747944 */ /* 0x002fea0003c00000 */
        /* <DEDUP_REMOVED lines=11> */
.L_x_3124:
[----:B------:R-:W-:Y:S05]  /*3b50*/  BSYNC.RECONVERGENT B1 ;  /* 0x0000000000017941 */ /* 0x000fea0003800200 */
.L_x_3122:
        /* <DEDUP_REMOVED lines=37> */
.L_x_3126:
        /* <DEDUP_REMOVED lines=17> */
.L_x_3127:
[----:B------:R-:W-:Y:S05]  /*3ec0*/  BSYNC.RECONVERGENT B1 ;  /* 0x0000000000017941 */ /* 0x000fea0003800200 */
.L_x_3125:
        /* <DEDUP_REMOVED lines=38> */
.L_x_3129:
        /* <DEDUP_REMOVED lines=17> */
.L_x_3130:
[----:B------:R-:W-:Y:S05]  /*4240*/  BSYNC.RECONVERGENT B1 ;  /* 0x0000000000017941 */ /* 0x000fea0003800200 */
.L_x_3128:
        /* <DEDUP_REMOVED lines=38> */
.L_x_3132:
        /* <DEDUP_REMOVED lines=17> */
.L_x_3133:
[----:B------:R-:W-:Y:S05]  /*45c0*/  BSYNC.RECONVERGENT B1 ;  /* 0x0000000000017941 */ /* 0x000fea0003800200 */
.L_x_3131:
        /* <DEDUP_REMOVED lines=37> */
.L_x_3135:
        /* <DEDUP_REMOVED lines=17> */
.L_x_3136:
[----:B------:R-:W-:Y:S05]  /*4930*/  BSYNC.RECONVERGENT B1 ;  /* 0x0000000000017941 */ /* 0x000fea0003800200 */
.L_x_3134:
        /* <DEDUP_REMOVED lines=37> */
.L_x_3138:
        /* <DEDUP_REMOVED lines=17> */
.L_x_3139:
[----:B------:R-:W-:Y:S05]  /*4ca0*/  BSYNC.RECONVERGENT B1 ;  /* 0x0000000000017941 */ /* 0x000fea0003800200 */
.L_x_3137:
        /* <DEDUP_REMOVED lines=12> */
.L_x_3115:
        /* <DEDUP_REMOVED lines=37> */
.L_x_3143:
[----:B------:R-:W-:Y:S01]  /*4fc0*/  IMAD.MOV.U32 R26, RZ, RZ, R14 ;  /* 0x000000ffff1a7224 */ /* 0x000fe200078e000e */
[----:B------:R-:W-:Y:S01]  /*4fd0*/  MOV R11, R13 ;  /* 0x0000000d000b7202 */ /* 0x000fe20000000f00 */
[----:B------:R-:W-:Y:S01]  /*4fe0*/  IMAD.MOV.U32 R10, RZ, RZ, R16 ;  /* 0x000000ffff0a7224 */ /* 0x000fe200078e0010 */
[----:B------:R-:W-:Y:S02]  /*4ff0*/  MOV R9, R17 ;  /* 0x0000001100097202 */ /* 0x000fe40000000f00 */
[----:B------:R-:W-:-:S07]  /*5000*/  MOV R8, 0x5020 ;  /* 0x0000502000087802 */ /* 0x000fce0000000f00 */
[----:B------:R-:W-:Y:S05]  /*5010*/  CALL.REL.NOINC `($__internal_70_$__cuda_sm20_div_s64) ;  /* 0x0000001c00147944 */ /* 0x000fea0003c00000 */
[----:B------:R-:W-:Y:S02]  /*5020*/  IADD3 R15, P0, PT, RZ, -R24, RZ ;  /* 0x80000018ff0f7210 */ /* 0x000fe40007f1e0ff */
[----:B------:R-:W-:Y:S01]  /*5030*/  MOV R12, R14 ;  /* 0x0000000e000c7202 */ /* 0x000fe20000000f00 */
[----:B------:R-:W-:Y:S02]  /*5040*/  IMAD.MOV.U32 R14, RZ, RZ, R24 ;  /* 0x000000ffff0e7224 */ /* 0x000fe400078e0018 */
[----:B------:R-:W-:Y:S02]  /*5050*/  IMAD.X R11, RZ, RZ, ~R25, P0 ;  /* 0x000000ffff0b7224 */ /* 0x000fe400000e0e19 */
[----:B------:R-:W-:-:S04]  /*5060*/  IMAD.WIDE.U32 R8, R16, R15, R12 ;  /* 0x0000000f10087225 */ /* 0x000fc800078e000c */
[----:B------:R-:W-:-:S04]  /*5070*/  IMAD R11, R11, R16, RZ ;  /* 0x000000100b0b7224 */ /* 0x000fc800078e02ff */
[----:B------:R-:W-:Y:S01]  /*5080*/  IMAD R11, R17, R15, R11 ;  /* 0x0000000f110b7224 */ /* 0x000fe200078e020b */
[----:B------:R-:W-:Y:S01]  /*5090*/  MOV R15, R25 ;  /* 0x00000019000f7202 */ /* 0x000fe20000000f00 */
[----:B------:R-:W-:-:S03]  /*50a0*/  IMAD.MOV.U32 R17, RZ, RZ, R8 ;  /* 0x000000ffff117224 */ /* 0x000fc600078e0008 */
[----:B------:R-:W-:-:S07]  /*50b0*/  IADD3 R11, PT, PT, R9, R11, RZ ;  /* 0x0000000b090b7210 */ /* 0x000fce0007ffe0ff */
.L_x_3144:
[----:B------:R-:W-:Y:S05]  /*50c0*/  BSYNC.RECONVERGENT B1 ;  /* 0x0000000000017941 */ /* 0x000fea0003800200 */
.L_x_3142:
        /* <DEDUP_REMOVED lines=38> */
.L_x_3146:
        /* <DEDUP_REMOVED lines=17> */
.L_x_3147:
[----:B------:R-:W-:Y:S05]  /*5440*/  BSYNC.RECONVERGENT B1 ;  /* 0x0000000000017941 */ /* 0x000fea0003800200 */
.L_x_3145:
        /* <DEDUP_REMOVED lines=40> */
.L_x_3149:
        /* <DEDUP_REMOVED lines=17> */
.L_x_3150:
[----:B------:R-:W-:Y:S05]  /*57e0*/  BSYNC.RECONVERGENT B1 ;  /* 0x0000000000017941 */ /* 0x000fea0003800200 */
.L_x_3148:
        /* <DEDUP_REMOVED lines=40> */
.L_x_3152:
        /* <DEDUP_REMOVED lines=9> */
[--C-:B------:R-:W-:Y:S02]  /*5b00*/  IMAD.MOV.U32 R13, RZ, RZ, R25.reuse ;  /* 0x000000ffff0d7224 */ /* 0x100fe400078e0019 */
[----:B------:R-:W-:Y:S02]  /*5b10*/  IMAD.X R11, RZ, RZ, ~R25, P0 ;  /* 0x000000ffff0b7224 */ /* 0x000fe400000e0e19 */
[----:B------:R-:W-:-:S04]  /*5b20*/  IMAD.WIDE.U32 R8, R14, R19, R8 ;  /* 0x000000130e087225 */ /* 0x000fc800078e0008 */
[----:B------:R-:W-:Y:S01]  /*5b30*/  IMAD R11, R11, R14, RZ ;  /* 0x0000000e0b0b7224 */ /* 0x000fe200078e02ff */
[----:B------:R-:W-:-:S03]  /*5b40*/  MOV R14, R24 ;  /* 0x00000018000e7202 */ /* 0x000fc60000000f00 */
[----:B------:R-:W-:Y:S02]  /*5b50*/  IMAD R11, R15, R19, R11 ;  /* 0x000000130f0b7224 */ /* 0x000fe400078e020b */
[----:B------:R-:W-:-:S03]  /*5b60*/  IMAD.MOV.U32 R15, RZ, RZ, R8 ;  /* 0x000000ffff0f7224 */ /* 0x000fc600078e0008 */
[----:B------:R-:W-:-:S07]  /*5b70*/  IADD3 R11, PT, PT, R9, R11, RZ ;  /* 0x0000000b090b7210 */ /* 0x000fce0007ffe0ff */
.L_x_3153:
[----:B------:R-:W-:Y:S05]  /*5b80*/  BSYNC.RECONVERGENT B1 ;  /* 0x0000000000017941 */ /* 0x000fea0003800200 */
.L_x_3151:
        /* <DEDUP_REMOVED lines=9> */
.L_x_3141:
        /* <DEDUP_REMOVED lines=35> */
.L_x_3156:
        /* <DEDUP_REMOVED lines=16> */
.L_x_3157:
[----:B------:R-:W-:Y:S05]  /*5f50*/  BSYNC.RECONVERGENT B1 ;  /* 0x0000000000017941 */ /* 0x000fea0003800200 */
.L_x_3155:
        /* <DEDUP_REMOVED lines=39> */
.L_x_3159:
        /* <DEDUP_REMOVED lines=17> */
.L_x_3160:
[----:B------:R-:W-:Y:S05]  /*62e0*/  BSYNC.RECONVERGENT B1 ;  /* 0x0000000000017941 */ /* 0x000fea0003800200 */
.L_x_3158:
        /* <DEDUP_REMOVED lines=9> */
.L_x_3154:
        /* <DEDUP_REMOVED lines=31> */
.L_x_3162:
[----:B------:R-:W-:Y:S01]  /*6570*/  IMAD.MOV.U32 R15, RZ, RZ, R23 ;  /* 0x000000ffff0f7224 */ /* 0x000fe200078e0017 */
[----:B------:R-:W-:Y:S02]  /*6580*/  MOV R23, R13 ;  /* 0x0000000d00177202 */ /* 0x000fe40000000f00 */
[----:B------:R-:W-:-:S07]  /*6590*/  MOV R24, 0x65b0 ;  /* 0x000065b000187802 */ /* 0x000fce0000000f00 */
[----:B------:R-:W-:Y:S05]  /*65a0*/  CALL.REL.NOINC `($__internal_71_$__cuda_sm20_rem_s64) ;  /* 0x0000000800fc7944 */ /* 0x000fea0003c00000 */
.L_x_3163:
[----:B------:R-:W-:Y:S05]  /*65b0*/  BSYNC.RECONVERGENT B1 ;  /* 0x0000000000017941 */ /* 0x000fea0003800200 */
.L_x_3161:
[----:B------:R-:W0:Y:S02]  /*65c0*/  LDC.64 R10, c[0x0][0x398] ;  /* 0x0000e600ff0a7b82 */ /* 0x000e240000000a00 */
[----:B0-----:R-:W-:-:S06]  /*65d0*/  IMAD.WIDE.U32 R6, R7, 0x8, R10 ;  /* 0x0000000807067825 */ /* 0x001fcc00078e000a */
[----:B------:R-:W2:Y:S02]  /*65e0*/  LDG.E.64 R6, desc[UR8][R6.64] ;  /* 0x0000000806067981 */ /* 0x000ea4000c1e1b00 */
[-C--:B--2---:R-:W-:Y:S02]  /*65f0*/  IMAD R3, R7, R8.reuse, RZ ;  /* 0x0000000807037224 */ /* 0x084fe400078e02ff */
[----:B------:R-:W-:-:S04]  /*6600*/  IMAD.WIDE.U32 R4, R6, R8, R4 ;  /* 0x0000000806047225 */ /* 0x000fc800078e0004 */
[----:B------:R-:W-:-:S05]  /*6610*/  IMAD R3, R6, R9, R3 ;  /* 0x0000000906037224 */ /* 0x000fca00078e0203 */
[----:B------:R-:W-:-:S07]  /*6620*/  IADD3 R5, PT, PT, R5, R3, RZ ;  /* 0x0000000305057210 */ /* 0x000fce0007ffe0ff */
.L_x_3114:
[----:B------:R-:W0:Y:S02]  /*6630*/  LDCU.64 UR12, c[0x0][0x388] ;  /* 0x00007100ff0c77ac */ /* 0x000e240008000a00 */
[----:B0-----:R-:W-:-:S04]  /*6640*/  IADD3 R4, P0, PT, R4, UR12, RZ ;  /* 0x0000000c04047c10 */ /* 0x001fc8000ff1e0ff */
[----:B------:R-:W-:-:S06]  /*6650*/  IADD3.X R5, PT, PT, R5, UR13, RZ, P0, !PT ;  /* 0x0000000d05057c10 */ /* 0x000fcc00087fe4ff */
[----:B------:R-:W2:Y:S04]  /*6660*/  LDG.E.U8 R5, desc[UR8][R4.64] ;  /* 0x0000000804057981 */ /* 0x000ea8000c1e1100 */
[----:B--2---:R1:W-:Y:S02]  /*6670*/  STS.U8 [R0+UR4], R5 ;  /* 0x0000000500007988 */ /* 0x0043e40008000004 */
.L_x_3113:
[----:B------:R-:W-:Y:S05]  /*6680*/  BSYNC.RECONVERGENT B0 ;  /* 0x0000000000007941 */ /* 0x000fea0003800200 */
.L_x_3065:
[----:B------:R-:W-:Y:S01]  /*6690*/  BAR.SYNC.DEFER_BLOCKING 0x0 ;  /* 0x0000000000007b1d */ /* 0x000fe20000010000 */
[----:B------:R-:W-:Y:S01]  /*66a0*/  UISETP.GE.U32.AND UP0, UPT, UR5, 0x42, UPT ;  /* 0x000000420500788c */ /* 0x000fe2000bf06070 */
[----:B------:R-:W-:-:S08]  /*66b0*/  ISETP.GT.U32.AND P1, PT, R0, 0x1f, PT ;  /* 0x0000001f0000780c */ /* 0x000fd00003f24070 */
[----:B------:R-:W-:Y:S05]  /*66c0*/  BRA.U !UP0, `(.L_x_3164) ;  /* 0x0000000108407547 */ /* 0x000fea000b800000 */
.L_x_3165:
        /* <DEDUP_REMOVED lines=16> */
.L_x_3164:
        /* <DEDUP_REMOVED lines=9> */
[----:B------:R-:W-:-:S04]  /*6860*/  PRMT R2, R4, 0x7710, RZ ;  /* 0x0000771004027816 */ /* 0x000fc800000000ff */
[----:B------:R-:W-:-:S05]  /*6870*/  IADD3 R3, PT, PT, R3, R2, RZ ;  /* 0x0000000203037210 */ /* 0x000fca0007ffe0ff */
        /* <DEDUP_REMOVED lines=8> */
[----:B------:R-:W-:-:S04]  /*6900*/  PRMT R2, R4, 0x7710, RZ ;  /* 0x0000771004027816 */ /* 0x000fc800000000ff */
[----:B------:R-:W-:-:S05]  /*6910*/  IADD3 R5, PT, PT, R5, R2, RZ ;  /* 0x0000000205057210 */ /* 0x000fca0007ffe0ff */
        /* <DEDUP_REMOVED lines=53> */
        .weak           $__internal_70_$__cuda_sm20_div_s64
        .type           $__internal_70_$__cuda_sm20_div_s64,@function
        .size           $__internal_70_$__cuda_sm20_div_s64,($__internal_71_$__cuda_sm20_rem_s64 - $__internal_70_$__cuda_sm20_div_s64)
$__internal_70_$__cuda_sm20_div_s64:
        /* <DEDUP_REMOVED lines=82> */
[----:B------:R-:W-:Y:S06]  /*7190*/  RET.REL.NODEC R8 `(uncontiguous_reducel1_i8) ;  /* 0xffffff8c08987950 */ /* 0x000fec0003c3ffff */
        .weak           $__internal_71_$__cuda_sm20_rem_s64
        .type           $__internal_71_$__cuda_sm20_rem_s64,@function
        .size           $__internal_71_$__cuda_sm20_rem_s64,(.L_x_32274 - $__internal_71_$__cuda_sm20_rem_s64)
$__internal_71_$__cuda_sm20_rem_s64:
        /* <DEDUP_REMOVED lines=76> */
[----:B------:R-:W-:Y:S06]  /*7660*/  RET.REL.NODEC R24 `(uncontiguous_reducel1_i8) ;  /* 0xffffff8818647950 */ /* 0x000fec0003c3ffff */
.L_x_3166:
        /* <DEDUP_REMOVED lines=9> */
.L_x_32274:


//--------------------- .text.contiguous_reducel1_i8 --------------------------
	.section	.text.contiguous_reducel1_i8,"ax",@progbits
	.align	128
        .global         contiguous_reducel1_i8
        .type           contiguous_reducel1_i8,@function
        .size           contiguous_reducel1_i8,(.L_x_32976 - contiguous_reducel1_i8)
        .other          contiguous_reducel1_i8,@"STO_CUDA_ENTRY STV_DEFAULT"
contiguous_reducel1_i8:
.text.contiguous_reducel1_i8:
        /* <DEDUP_REMOVED lines=14> */
[--C-:B------:R-:W-:Y:S02]  /*00e0*/  @!P0 IMAD.X R3, RZ, RZ, R9.reuse, P1 ;  /* 0x000000ffff038224 */ /* 0x100fe400008e0609 */
[----:B------:R-:W-:-:S03]  /*00f0*/  @!P0 IMAD.X R5, RZ, RZ, R9, P2 ;  /* 0x000000ffff058224 */ /* 0x000fc600010e0609 */
        /* <DEDUP_REMOVED lines=21> */
[----:B------:R-:W0:Y:S02]  /*0250*/  LDCU.64 UR12, c[0x0][0x388] ;  /* 0x00007100ff0c77ac */ /* 0x000e240008000a00 */
[----:B0-----:R-:W-:-:S05]  /*0260*/  IADD3 R2, P0, PT, R7, UR12, RZ ;  /* 0x0000000c07027c10 */ /* 0x001fca000ff1e0ff */
[----:B-1----:R-:W-:-:S06]  /*0270*/  IMAD.X R3, RZ, RZ, UR13, P0 ;  /* 0x0000000dff037e24 */ /* 0x002fcc00080e06ff */
[----:B------:R-:W2:Y:S04]  /*0280*/  LDG.E.U8 R3, desc[UR8][R2.64] ;  /* 0x0000000802037981 */ /* 0x000ea8000c1e1100 */
[----:B--2---:R0:W-:Y:S02]  /*0290*/  STS.U8 [R0+UR4], R3 ;  /* 0x0000000300007988 */ /* 0x0041e40008000004 */
.L_x_3168:
[----:B------:R-:W-:Y:S05]  /*02a0*/  BSYNC.RECONVERGENT B0 ;  /* 0x0000000000007941 */ /* 0x000fea0003800200 */
.L_x_3167:
[----:B------:R-:W-:Y:S01]  /*02b0*/  BAR.SYNC.DEFER_BLOCKING 0x0 ;  /* 0x0000000000007b1d */ /* 0x000fe20000010000 */
[----:B------:R-:W-:Y:S01]  /*02c0*/  UISETP.GE.U32.AND UP0, UPT, UR5, 0x42, UPT ;  /* 0x000000420500788c */ /* 0x000fe2000bf06070 */
[----:B------:R-:W-:-:S08]  /*02d0*/  VIADD R2, R0, UR4 ;  /* 0x0000000400027c36 */ /* 0x000fd00008000000 */
[----:B------:R-:W-:Y:S05]  /*02e0*/  BRA.U !UP0, `(.L_x_3169) ;  /* 0x0000000108407547 */ /* 0x000fea000b800000 */
.L_x_3170:
[----:B------:R-:W-:Y:S02]  /*02f0*/  USHF.R.U32.HI UR6, URZ, 0x1, UR5 ;  /* 0x00000001ff067899 */ /* 0x000fe40008011605 */
[----:B------:R-:W-:-:S04]  /*0300*/  UISETP.GT.U32.AND UP0, UPT, UR5, 0x83, UPT ;  /* 0x000000830500788c */ /* 0x000fc8000bf04070 */
[----:B------:R-:W-:Y:S01]  /*0310*/  ISETP.GE.U32.AND P0, PT, R0, UR6, PT ;  /* 0x0000000600007c0c */ /* 0x000fe2000bf06070 */
[----:B------:R-:W-:-:S12]  /*0320*/  UMOV UR5, UR6 ;  /* 0x0000000600057c82 */ /* 0x000fd80008000000 */
[----:B012---:R-:W0:Y:S04]  /*0330*/  @!P0 LDS.S8 R3, [R0+UR4] ;  /* 0x0000000400038984 */ /* 0x007e280008000200 */
[----:B------:R-:W1:Y:S01]  /*0340*/  @!P0 LDS.S8 R4, [R2+UR6] ;  /* 0x0000000602048984 */ /* 0x000e620008000200 */
[----:B0-----:R-:W-:Y:S02]  /*0350*/  @!P0 PRMT R3, R3, 0x9910, RZ ;  /* 0x0000991003038816 */ /* 0x001fe400000000ff */
[----:B-1----:R-:W-:Y:S02]  /*0360*/  @!P0 PRMT R4, R4, 0x9910, RZ ;  /* 0x0000991004048816 */ /* 0x002fe400000000ff */
        /* <DEDUP_REMOVED lines=8> */
.L_x_3169:
[----:B------:R-:W-:Y:S05]  /*03f0*/  @P1 EXIT ;  /* 0x000000000000194d */ /* 0x000fea0003800000 */
[----:B------:R-:W3:Y:S01]  /*0400*/  LDS.S8 R2, [R0+UR4] ;  /* 0x0000000400027984 */ /* 0x000ee20008000200 */
[----:B------:R-:W-:-:S03]  /*0410*/  ISETP.NE.AND P0, PT, R0, RZ, PT ;  /* 0x000000ff0000720c */ /* 0x000fc60003f05270 */
[----:B012---:R-:W0:Y:S01]  /*0420*/  LDS.S8 R3, [R0+UR4+0x20] ;  /* 0x0000200400037984 */ /* 0x007e220008000200 */
        /* <DEDUP_REMOVED lines=67> */
[----:B------:R-:W-:-:S05]  /*0860*/  IMAD.U32 R3, RZ, RZ, UR5 ;  /* 0x00000005ff037e24 */ /* 0x000fca000f8e00ff */
[----:B0-----:R-:W-:Y:S01]  /*0870*/  STG.E.U8 desc[UR8][R2.64], R5 ;  /* 0x0000000502007986 */ /* 0x001fe2000c101108 */
[----:B------:R-:W-:Y:S05]  /*0880*/  EXIT ;  /* 0x000000000000794d */ /* 0x000fea0003800000 */
.L_x_3171:
        /* <DEDUP_REMOVED lines=15> */
.L_x_32976:


//--------------------- .text.contiguous_reducel133_bool --------------------------
	.section	.text.contiguous_reducel133_bool,"ax",@progbits
	.align	128
        .global         contiguous_reducel133_bool
        .type           contiguous_reducel133_bool,@function
        .size           contiguous_reducel133_bool,(.L_x_32977 - contiguous_reducel133_bool)
        .other          contiguous_reducel133_bool,@"STO_CUDA_ENTRY STV_DEFAULT"
contiguous_reducel133_bool:
.text.contiguous_reducel133_bool:
        /* <DEDUP_REMOVED lines=34> */
[----:B-1----:R-:W1:Y:S01]  /*0220*/  LDS.U8 R7, [R0+UR4] ;  /* 0x0000000400077984 */ /* 0x002e620008000000 */
[----:B---3--:R-:W-:-:S05]  /*0230*/  VIADD R6, R10, 0xfffffffe ;  /* 0xfffffffe0a067836 */ /* 0x008fca0000000000 */
[----:B------:R-:W-:Y:S01]  /*0240*/  ISETP.GE.U32.AND P0, PT, R6, 0x7, PT ;  /* 0x000000070600780c */ /* 0x000fe20003f06070 */
[----:B------:R-:W-:Y:S02]  /*0250*/  VIADD R6, R10, 0xffffffff ;  /* 0xffffffff0a067836 */ /* 0x000fe40000000000 */
[----:B------:R-:W-:-:S03]  /*0260*/  IMAD.MOV.U32 R10, RZ, RZ, 0x1 ;  /* 0x00000001ff0a7424 */ /* 0x000fc600078e00ff */
[----:B0-----:R-:W-:Y:S02]  /*0270*/  LOP3.LUT R8, R6, 0x7, RZ, 0xc0, !PT ;  /* 0x0000000706087812 */ /* 0x001fe400078ec0ff */
[----:B-1----:R-:W-:Y:S01]  /*0280*/  ISETP.NE.AND P1, PT, R7, RZ, PT ;  /* 0x000000ff0700720c */ /* 0x002fe20003f25270 */
[----:B------:R-:W-:-:S04]  /*0290*/  VIADD R7, R0, UR4 ;  /* 0x0000000400077c36 */ /* 0x000fc80008000000 */
[----:B------:R-:W-:Y:S08]  /*02a0*/  @!P0 BRA `(.L_x_3173) ;  /* 0x0000000000a48947 */ /* 0x000ff00003800000 */
[----:B------:R-:W0:Y:S01]  /*02b0*/  LDC R9, c[0x0][0x360] ;  /* 0x0000d800ff097b82 */ /* 0x000e220000000800 */
[----:B------:R-:W-:Y:S01]  /*02c0*/  LOP3.LUT R11, R6, 0xfffffff8, RZ, 0xc0, !PT ;  /* 0xfffffff8060b7812 */ /* 0x000fe200078ec0ff */
[----:B------:R-:W-:-:S04]  /*02d0*/  IMAD.MOV.U32 R10, RZ, RZ, RZ ;  /* 0x000000ffff0a7224 */ /* 0x000fc800078e00ff */
[----:B------:R-:W-:Y:S01]  /*02e0*/  IMAD.MOV R11, RZ, RZ, -R11 ;  /* 0x000000ffff0b7224 */ /* 0x000fe200078e0a0b */
[----:B0-----:R-:W-:-:S07]  /*02f0*/  IADD3 R12, PT, PT, R0, UR4, R9 ;  /* 0x00000004000c7c10 */ /* 0x001fce000fffe009 */
.L_x_3174:
[----:B------:R-:W0:Y:S01]  /*0300*/  LDS.U8 R13, [R12] ;  /* 0x000000000c0d7984 */ /* 0x000e220000000000 */
[----:B------:R-:W-:Y:S01]  /*0310*/  VIADD R15, R12, UR8 ;  /* 0x000000080c0f7c36 */ /* 0x000fe20008000000 */
[----:B------:R-:W-:Y:S01]  /*0320*/  SEL R14, RZ, 0x1, !P1 ;  /* 0x00000001ff0e7807 */ /* 0x000fe20004800000 */
[----:B------:R-:W-:Y:S01]  /*0330*/  VIADD R11, R11, 0x8 ;  /* 0x000000080b0b7836 */ /* 0x000fe20000000000 */
[----:B------:R1:W3:Y:S01]  /*0340*/  LDS.U8 R16, [R12+UR8] ;  /* 0x000000080c107984 */ /* 0x0002e20008000000 */
[----:B------:R-:W-:Y:S02]  /*0350*/  VIADD R17, R15, UR8 ;  /* 0x000000080f117c36 */ /* 0x000fe40008000000 */
[----:B------:R-:W-:Y:S01]  /*0360*/  VIADD R10, R10, 0x8 ;  /* 0x000000080a0a7836 */ /* 0x000fe20000000000 */
[----:B------:R4:W5:Y:S01]  /*0370*/  LDS.U8 R18, [R15+UR8] ;  /* 0x000000080f127984 */ /* 0x0009620008000000 */
[----:B------:R-:W-:-:S03]  /*0380*/  VIADD R19, R17, UR8 ;  /* 0x0000000811137c36 */ /* 0x000fc60008000000 */
[----:B------:R-:W2:Y:S01]  /*0390*/  LDS.U8 R20, [R17+UR8] ;  /* 0x0000000811147984 */ /* 0x000ea20008000000 */
[----:B------:R-:W-:Y:S02]  /*03a0*/  VIADD R21, R19, UR8 ;  /* 0x0000000813157c36 */ /* 0x000fe40008000000 */
[----:B-1----:R-:W-:Y:S01]  /*03b0*/  IMAD R12, R9, 0x8, R12 ;  /* 0x00000008090c7824 */ /* 0x002fe200078e020c */
[----:B------:R-:W1:Y:S04]  /*03c0*/  LDS.U8 R22, [R19+UR8] ;  /* 0x0000000813167984 */ /* 0x000e680008000000 */
[----:B------:R-:W1:Y:S01]  /*03d0*/  LDS.U8 R23, [R21+UR8] ;  /* 0x0000000815177984 */ /* 0x000e620008000000 */
[----:B0-----:R-:W-:Y:S01]  /*03e0*/  LOP3.LUT P0, RZ, R13, 0xff, R14, 0xc8, !PT ;  /* 0x000000ff0dff7812 */ /* 0x001fe2000780c80e */
[----:B------:R-:W-:-:S03]  /*03f0*/  VIADD R14, R21, UR8 ;  /* 0x00000008150e7c36 */ /* 0x000fc60008000000 */
[----:B------:R-:W-:Y:S01]  /*0400*/  SEL R13, RZ, 0x1, !P0 ;  /* 0x00000001ff0d7807 */ /* 0x000fe20004000000 */
[----:B----4-:R-:W-:Y:S01]  /*0410*/  VIADD R15, R14, UR8 ;  /* 0x000000080e0f7c36 */ /* 0x010fe20008000000 */
[----:B------:R-:W0:Y:S02]  /*0420*/  LDS.U8 R24, [R14+UR8] ;  /* 0x000000080e187984 */ /* 0x000e240008000000 */
[----:B---3--:R-:W-:-:S03]  /*0430*/  LOP3.LUT P0, RZ, R16, 0xff, R13, 0xc8, !PT ;  /* 0x000000ff10ff7812 */ /* 0x008fc6000780c80d */
[----:B------:R-:W3:Y:S01]  /*0440*/  LDS.U8 R15, [R15+UR8] ;  /* 0x000000080f0f7984 */ /* 0x000ee20008000000 */
[----:B------:R-:W-:-:S04]  /*0450*/  SEL R13, RZ, 0x1, !P0 ;  /* 0x00000001ff0d7807 */ /* 0x000fc80004000000 */
[----:B-----5:R-:W-:-:S04]  /*0460*/  LOP3.LUT P0, RZ, R18, 0xff, R13, 0xc8, !PT ;  /* 0x000000ff12ff7812 */ /* 0x020fc8000780c80d */
[----:B------:R-:W-:-:S04]  /*0470*/  SEL R13, RZ, 0x1, !P0 ;  /* 0x00000001ff0d7807 */ /* 0x000fc80004000000 */
[----:B--2---:R-:W-:-:S04]  /*0480*/  LOP3.LUT P0, RZ, R20, 0xff, R13, 0xc8, !PT ;  /* 0x000000ff14ff7812 */ /* 0x004fc8000780c80d */
[----:B------:R-:W-:-:S04]  /*0490*/  SEL R13, RZ, 0x1, !P0 ;  /* 0x00000001ff0d7807 */ /* 0x000fc80004000000 */
[----:B-1----:R-:W-:-:S04]  /*04a0*/  LOP3.LUT P0, RZ, R22, 0xff, R13, 0xc8, !PT ;  /* 0x000000ff16ff7812 */ /* 0x002fc8000780c80d */
[----:B------:R-:W-:-:S04]  /*04b0*/  SEL R16, RZ, 0x1, !P0 ;  /* 0x00000001ff107807 */ /* 0x000fc80004000000 */
[----:B------:R-:W-:-:S04]  /*04c0*/  LOP3.LUT P0, RZ, R23, 0xff, R16, 0xc8, !PT ;  /* 0x000000ff17ff7812 */ /* 0x000fc8000780c810 */
[----:B------:R-:W-:-:S04]  /*04d0*/  SEL R13, RZ, 0x1, !P0 ;  /* 0x00000001ff0d7807 */ /* 0x000fc80004000000 */
[----:B0-----:R-:W-:-:S04]  /*04e0*/  LOP3.LUT P0, RZ, R24, 0xff, R13, 0xc8, !PT ;  /* 0x000000ff18ff7812 */ /* 0x001fc8000780c80d */
[----:B------:R-:W-:Y:S02]  /*04f0*/  SEL R14, RZ, 0x1, !P0 ;  /* 0x00000001ff0e7807 */ /* 0x000fe40004000000 */
[----:B------:R-:W-:Y:S02]  /*0500*/  ISETP.NE.AND P0, PT, R11, RZ, PT ;  /* 0x000000ff0b00720c */ /* 0x000fe40003f05270 */
[----:B---3--:R-:W-:-:S11]  /*0510*/  LOP3.LUT P1, RZ, R15, 0xff, R14, 0xc8, !PT ;  /* 0x000000ff0fff7812 */ /* 0x008fd6000782c80e */
[----:B------:R-:W-:Y:S05]  /*0520*/  @P0 BRA `(.L_x_3174) ;  /* 0xfffffffc00740947 */ /* 0x000fea000383ffff */
[----:B------:R-:W-:-:S07]  /*0530*/  VIADD R10, R10, 0x1 ;  /* 0x000000010a0a7836 */ /* 0x000fce0000000000 */
.L_x_3173:
[----:B------:R-:W-:-:S13]  /*0540*/  ISETP.NE.AND P0, PT, R8, RZ, PT ;  /* 0x000000ff0800720c */ /* 0x000fda0003f05270 */
[----:B------:R-:W-:Y:S05]  /*0550*/  @!P0 BRA `(.L_x_3175) ;  /* 0x0000000000948947 */ /* 0x000fea0003800000 */
[----:B------:R-:W-:Y:S02]  /*0560*/  ISETP.GE.U32.AND P2, PT, R8, 0x4, PT ;  /* 0x000000040800780c */ /* 0x000fe40003f46070 */
[----:B------:R-:W-:-:S04]  /*0570*/  LOP3.LUT R15, R6, 0x3, RZ, 0xc0, !PT ;  /* 0x00000003060f7812 */ /* 0x000fc800078ec0ff */
[----:B------:R-:W-:-:S07]  /*0580*/  ISETP.NE.AND P0, PT, R15, RZ, PT ;  /* 0x000000ff0f00720c */ /* 0x000fce0003f05270 */
[----:B------:R-:W-:Y:S06]  /*0590*/  @!P2 BRA `(.L_x_3176) ;  /* 0x000000000040a947 */ /* 0x000fec0003800000 */
[C---:B------:R-:W-:Y:S01]  /*05a0*/  IMAD R8, R10.reuse, UR8, R7 ;  /* 0x000000080a087c24 */ /* 0x040fe2000f8e0207 */
[----:B------:R-:W-:Y:S01]  /*05b0*/  SEL R16, RZ, 0x1, !P1 ;  /* 0x00000001ff107807 */ /* 0x000fe20004800000 */
[----:B------:R-:W-:Y:S02]  /*05c0*/  VIADD R10, R10, 0x4 ;  /* 0x000000040a0a7836 */ /* 0x000fe40000000000 */
[----:B------:R-:W-:Y:S01]  /*05d0*/  VIADD R11, R8, UR8 ;  /* 0x00000008080b7c36 */ /* 0x000fe20008000000 */
[----:B------:R-:W0:Y:S03]  /*05e0*/  LDS.U8 R9, [R8] ;  /* 0x0000000008097984 */ /* 0x000e260000000000 */
[----:B------:R-:W-:Y:S01]  /*05f0*/  VIADD R13, R11, UR8 ;  /* 0x000000080b0d7c36 */ /* 0x000fe20008000000 */
[----:B------:R-:W1:Y:S04]  /*0600*/  LDS.U8 R12, [R8+UR8] ;  /* 0x00000008080c7984 */ /* 0x000e680008000000 */
[----:B------:R-:W3:Y:S04]  /*0610*/  LDS.U8 R14, [R11+UR8] ;  /* 0x000000080b0e7984 */ /* 0x000ee80008000000 */
[----:B------:R-:W4:Y:S01]  /*0620*/  LDS.U8 R13, [R13+UR8] ;  /* 0x000000080d0d7984 */ /* 0x000f220008000000 */
[----:B0-----:R-:W-:-:S04]  /*0630*/  LOP3.LUT P1, RZ, R9, 0xff, R16, 0xc8, !PT ;  /* 0x000000ff09ff7812 */ /* 0x001fc8000782c810 */
[----:B------:R-:W-:-:S04]  /*0640*/  SEL R9, RZ, 0x1, !P1 ;  /* 0x00000001ff097807 */ /* 0x000fc80004800000 */
[----:B-1----:R-:W-:-:S04]  /*0650*/  LOP3.LUT P1, RZ, R12, 0xff, R9, 0xc8, !PT ;  /* 0x000000ff0cff7812 */ /* 0x002fc8000782c809 */
[----:B------:R-:W-:-:S04]  /*0660*/  SEL R9, RZ, 0x1, !P1 ;  /* 0x00000001ff097807 */ /* 0x000fc80004800000 */
[----:B---3--:R-:W-:-:S04]  /*0670*/  LOP3.LUT P1, RZ, R14, 0xff, R9, 0xc8, !PT ;  /* 0x000000ff0eff7812 */ /* 0x008fc8000782c809 */
[----:B------:R-:W-:-:S04]  /*0680*/  SEL R8, RZ, 0x1, !P1 ;  /* 0x00000001ff087807 */ /* 0x000fc80004800000 */
[----:B----4-:R-:W-:-:S13]  /*0690*/  LOP3.LUT P1, RZ, R13, 0xff, R8, 0xc8, !PT ;  /* 0x000000ff0dff7812 */ /* 0x010fda000782c808 */
.L_x_3176:
[----:B------:R-:W-:Y:S05]  /*06a0*/  @!P0 BRA `(.L_x_3175) ;  /* 0x0000000000408947 */ /* 0x000fea0003800000 */
[----:B------:R-:W-:Y:S02]  /*06b0*/  ISETP.NE.AND P2, PT, R15, 0x1, PT ;  /* 0x000000010f00780c */ /* 0x000fe40003f45270 */
[----:B------:R-:W-:-:S04]  /*06c0*/  LOP3.LUT R6, R6, 0x1, RZ, 0xc0, !PT ;  /* 0x0000000106067812 */ /* 0x000fc800078ec0ff */
[----:B------:R-:W-:-:S07]  /*06d0*/  ISETP.NE.U32.AND P0, PT, R6, 0x1, PT ;  /* 0x000000010600780c */ /* 0x000fce0003f05070 */
[----:B------:R-:W-:Y:S06]  /*06e0*/  @!P2 BRA `(.L_x_3177) ;  /* 0x000000000020a947 */ /* 0x000fec0003800000 */
[C---:B------:R-:W-:Y:S01]  /*06f0*/  IMAD R6, R10.reuse, UR8, R7 ;  /* 0x000000080a067c24 */ /* 0x040fe2000f8e0207 */
[----:B------:R-:W-:Y:S01]  /*0700*/  SEL R9, RZ, 0x1, !P1 ;  /* 0x00000001ff097807 */ /* 0x000fe20004800000 */
[----:B------:R-:W-:-:S03]  /*0710*/  VIADD R10, R10, 0x2 ;  /* 0x000000020a0a7836 */ /* 0x000fc60000000000 */
[----:B------:R-:W0:Y:S04]  /*0720*/  LDS.U8 R8, [R6] ;  /* 0x0000000006087984 */ /* 0x000e280000000000 */
[----:B------:R-:W1:Y:S01]  /*0730*/  LDS.U8 R11, [R6+UR8] ;  /* 0x00000008060b7984 */ /* 0x000e620008000000 */
[----:B0-----:R-:W-:-:S04]  /*0740*/  LOP3.LUT P1, RZ, R8, 0xff, R9, 0xc8, !PT ;  /* 0x000000ff08ff7812 */ /* 0x001fc8000782c809 */
[----:B------:R-:W-:-:S04]  /*0750*/  SEL R8, RZ, 0x1, !P1 ;  /* 0x00000001ff087807 */ /* 0x000fc80004800000 */
[----:B-1----:R-:W-:-:S13]  /*0760*/  LOP3.LUT P1, RZ, R11, 0xff, R8, 0xc8, !PT ;  /* 0x000000ff0bff7812 */ /* 0x002fda000782c808 */
.L_x_3177:
[----:B------:R-:W-:Y:S01]  /*0770*/  @!P0 IMAD R7, R10, UR8, R7 ;  /* 0x000000080a078c24 */ /* 0x000fe2000f8e0207 */
[----:B------:R-:W-:-:S05]  /*0780*/  @!P0 SEL R6, RZ, 0x1, !P1 ;  /* 0x00000001ff068807 */ /* 0x000fca0004800000 */
[----:B------:R-:W0:Y:S02]  /*0790*/  @!P0 LDS.U8 R7, [R7] ;  /* 0x0000000007078984 */ /* 0x000e240000000000 */
[----:B0-----:R-:W-:-:S13]  /*07a0*/  @!P0 LOP3.LUT P1, RZ, R7, 0xff, R6, 0xc8, !PT ;  /* 0x000000ff07ff8812 */ /* 0x001fda000782c806 */
.L_x_3175:
[----:B------:R-:W-:-:S04]  /*07b0*/  SEL R7, RZ, 0x1, !P1 ;  /* 0x00000001ff077807 */ /* 0x000fc80004800000 */
[----:B------:R-:W-:Y:S01]  /*07c0*/  PRMT R6, R7, 0x7610, R6 ;  /* 0x0000761007067816 */ /* 0x000fe20000000006 */
[----:B------:R4:W-:Y:S06]  /*07d0*/  STS.U8 [R0+UR4], R7 ;  /* 0x0000000700007988 */ /* 0x0009ec0008000004 */
.L_x_3172:
        /* <DEDUP_REMOVED lines=8> */
.L_x_3178:
        /* <DEDUP_REMOVED lines=10> */
.L_x_32977:


//--------------------- .text.contiguous_reducel13_bool --------------------------
	.section	.text.contiguous_reducel13_bool,"ax",@progbits
	.align	128
        .global         contiguous_reducel13_bool
        .type           contiguous_reducel13_bool,@function
        .size           contiguous_reducel13_bool,(.L_x_32276 - contiguous_reducel13_bool)
        .other          contiguous_reducel13_bool,@"STO_CUDA_ENTRY STV_DEFAULT"
contiguous_reducel13_bool:
.text.contiguous_reducel13_bool:
        /* <DEDUP_REMOVED lines=42> */
.L_x_3197:
        /* <DEDUP_REMOVED lines=27> */
.L_x_3181:
[----:B------:R-:W-:Y:S01]  /*0450*/  MOV R30, R32 ;  /* 0x00000020001e7202 */ /* 0x000fe20000000f00 */
[----:B------:R-:W-:Y:S01]  /*0460*/  IMAD.MOV.U32 R0, RZ, RZ, R36 ;  /* 0x000000ffff007224 */ /* 0x000fe200078e0024 */
[----:B------:R-:W-:Y:S02]  /*0470*/  MOV R3, R37 ;  /* 0x0000002500037202 */ /* 0x000fe40000000f00 */
[----:B------:R-:W-:-:S07]  /*0480*/  MOV R8, 0x4a0 ;  /* 0x000004a000087802 */ /* 0x000fce0000000f00 */
[----:B01-3--:R-:W-:Y:S05]  /*0490*/  CALL.REL.NOINC `($__internal_72_$__cuda_sm20_div_s64) ;  /* 0x0000003000e07944 */ /* 0x00bfea0003c00000 */
        /* <DEDUP_REMOVED lines=9> */
.L_x_3182:
        /* <DEDUP_REMOVED lines=33> */
.L_x_3183:
[----:B------:R-:W-:Y:S01]  /*0740*/  IMAD.MOV.U32 R0, RZ, RZ, R36 ;  /* 0x000000ffff007224 */ /* 0x000fe200078e0024 */
[----:B------:R-:W-:Y:S02]  /*0750*/  MOV R3, R37 ;  /* 0x0000002500037202 */ /* 0x000fe40000000f00 */
[----:B------:R-:W-:-:S07]  /*0760*/  MOV R8, 0x780 ;  /* 0x0000078000087802 */ /* 0x000fce0000000f00 */
[----:B---3--:R-:W-:Y:S05]  /*0770*/  CALL.REL.NOINC `($__internal_72_$__cuda_sm20_div_s64) ;  /* 0x0000003000287944 */ /* 0x008fea0003c00000 */
        /* <DEDUP_REMOVED lines=10> */
.L_x_3184:
        /* <DEDUP_REMOVED lines=34> */
.L_x_3185:
[----:B------:R-:W-:Y:S01]  /*0a40*/  IMAD.MOV.U32 R30, RZ, RZ, R28 ;  /* 0x000000ffff1e7224 */ /* 0x000fe200078e001c */
[----:B------:R-:W-:Y:S01]  /*0a50*/  MOV R0, R36 ;  /* 0x0000002400007202 */ /* 0x000fe20000000f00 */
[----:B------:R-:W-:Y:S01]  /*0a60*/  IMAD.MOV.U32 R3, RZ, RZ, R37 ;  /* 0x000000ffff037224 */ /* 0x000fe200078e0025 */
[----:B------:R-:W-:-:S07]  /*0a70*/  MOV R8, 0xa90 ;  /* 0x00000a9000087802 */ /* 0x000fce0000000f00 */
[----:B---3--:R-:W-:Y:S05]  /*0a80*/  CALL.REL.NOINC `($__internal_72_$__cuda_sm20_div_s64) ;  /* 0x0000002c00647944 */ /* 0x008fea0003c00000 */
        /* <DEDUP_REMOVED lines=10> */
.L_x_3186:
        /* <DEDUP_REMOVED lines=33> */
.L_x_3187:
[----:B------:R-:W-:Y:S01]  /*0d40*/  IMAD.MOV.U32 R0, RZ, RZ, R36 ;  /* 0x000000ffff007224 */ /* 0x000fe200078e0024 */
[----:B------:R-:W-:Y:S02]  /*0d50*/  MOV R3, R37 ;  /* 0x0000002500037202 */ /* 0x000fe40000000f00 */
[----:B------:R-:W-:-:S07]  /*0d60*/  MOV R8, 0xd80 ;  /* 0x00000d8000087802 */ /* 0x000fce0000000f00 */
[----:B---3--:R-:W-:Y:S05]  /*0d70*/  CALL.REL.NOINC `($__internal_72_$__cuda_sm20_div_s64) ;  /* 0x0000002800a87944 */ /* 0x008fea0003c00000 */
        /* <DEDUP_REMOVED lines=9> */
.L_x_3188:
        /* <DEDUP_REMOVED lines=34> */
.L_x_3189:
[----:B------:R-:W-:Y:S01]  /*1030*/  MOV R30, R28 ;  /* 0x0000001c001e7202 */ /* 0x000fe20000000f00 */
        /* <DEDUP_REMOVED lines=13> */
.L_x_3190:
        /* <DEDUP_REMOVED lines=34> */
.L_x_3191:
        /* <DEDUP_REMOVED lines=14> */
.L_x_3192:
        /* <DEDUP_REMOVED lines=34> */
.L_x_3193:
[----:B------:R-:W-:Y:S01]  /*1630*/  MOV R30, R28 ;  /* 0x0000001c001e7202 */ /* 0x000fe20000000f00 */
        /* <DEDUP_REMOVED lines=14> */
.L_x_3194:
        /* <DEDUP_REMOVED lines=34> */
.L_x_3195:
[----:B------:R-:W-:Y:S01]  /*1940*/  IMAD.MOV.U32 R0, RZ, RZ, R36 ;  /* 0x000000ffff007224 */ /* 0x000fe200078e0024 */
[----:B------:R-:W-:Y:S02]  /*1950*/  MOV R3, R37 ;  /* 0x0000002500037202 */ /* 0x000fe40000000f00 */
[----:B------:R-:W-:-:S07]  /*1960*/  MOV R8, 0x1980 ;  /* 0x0000198000087802 */ /* 0x000fce0000000f00 */
[----:B---3--:R-:W-:Y:S05]  /*1970*/  CALL.REL.NOINC `($__internal_72_$__cuda_sm20_div_s64) ;  /* 0x0000001c00a87944 */ /* 0x008fea0003c00000 */
        /* <DEDUP_REMOVED lines=9> */
.L_x_3196:
        /* <DEDUP_REMOVED lines=13> */
.L_x_3180:
        /* <DEDUP_REMOVED lines=33> */
.L_x_3199:
[----:B------:R-:W-:Y:S01]  /*1cf0*/  MOV R30, R32 ;  /* 0x00000020001e7202 */ /* 0x000fe20000000f00 */
[----:B------:R-:W-:Y:S01]  /*1d00*/  IMAD.MOV.U32 R0, RZ, RZ, R16 ;  /* 0x000000ffff007224 */ /* 0x000fe200078e0010 */
[----:B------:R-:W-:Y:S02]  /*1d10*/  MOV R3, R17 ;  /* 0x0000001100037202 */ /* 0x000fe40000000f00 */
[----:B------:R-:W-:-:S07]  /*1d20*/  MOV R8, 0x1d40 ;  /* 0x00001d4000087802 */ /* 0x000fce0000000f00 */
[----:B------:R-:W-:Y:S05]  /*1d30*/  CALL.REL.NOINC `($__internal_72_$__cuda_sm20_div_s64) ;  /* 0x0000001800b87944 */ /* 0x000fea0003c00000 */
        /* <DEDUP_REMOVED lines=9> */
.L_x_3200:
        /* <DEDUP_REMOVED lines=35> */
.L_x_3201:
        /* <DEDUP_REMOVED lines=13> */
.L_x_3202:
        /* <DEDUP_REMOVED lines=36> */
.L_x_3203:
[----:B------:R-:W-:Y:S01]  /*2310*/  MOV R30, R20 ;  /* 0x00000014001e7202 */ /* 0x000fe20000000f00 */
[----:B------:R-:W-:Y:S01]  /*2320*/  IMAD.MOV.U32 R0, RZ, RZ, R18 ;  /* 0x000000ffff007224 */ /* 0x000fe200078e0012 */
[----:B------:R-:W-:Y:S02]  /*2330*/  MOV R3, R19 ;  /* 0x0000001300037202 */ /* 0x000fe40000000f00 */
[----:B------:R-:W-:-:S07]  /*2340*/  MOV R8, 0x2360 ;  /* 0x0000236000087802 */ /* 0x000fce0000000f00 */
[----:B------:R-:W-:Y:S05]  /*2350*/  CALL.REL.NOINC `($__internal_72_$__cuda_sm20_div_s64) ;  /* 0x0000001400307944 */ /* 0x000fea0003c00000 */
        /* <DEDUP_REMOVED lines=10> */
.L_x_3204:
        /* <DEDUP_REMOVED lines=37> */
.L_x_3205:
[----:B------:R-:W-:Y:S01]  /*2650*/  MOV R0, R18 ;  /* 0x0000001200007202 */ /* 0x000fe20000000f00 */
[----:B------:R-:W-:Y:S01]  /*2660*/  IMAD.MOV.U32 R3, RZ, RZ, R19 ;  /* 0x000000ffff037224 */ /* 0x000fe200078e0013 */
[----:B------:R-:W-:-:S07]  /*2670*/  MOV R8, 0x2690 ;  /* 0x0000269000087802 */ /* 0x000fce0000000f00 */
[----:B------:R-:W-:Y:S05]  /*2680*/  CALL.REL.NOINC `($__internal_72_$__cuda_sm20_div_s64) ;  /* 0x0000001000647944 */ /* 0x000fea0003c00000 */
        /* <DEDUP_REMOVED lines=8> */
.L_x_3206:
        /* <DEDUP_REMOVED lines=10> */
.L_x_3198:
        /* <DEDUP_REMOVED lines=31> */
.L_x_3208:
[----:B------:R-:W-:Y:S01]  /*29a0*/  IMAD.MOV.U32 R30, RZ, RZ, R32 ;  /* 0x000000ffff1e7224 */ /* 0x000fe200078e0020 */
[----:B------:R-:W-:Y:S01]  /*29b0*/  MOV R0, R16 ;  /* 0x0000001000007202 */ /* 0x000fe20000000f00 */
[----:B------:R-:W-:Y:S01]  /*29c0*/  IMAD.MOV.U32 R3, RZ, RZ, R17 ;  /* 0x000000ffff037224 */ /* 0x000fe200078e0011 */
[----:B------:R-:W-:-:S07]  /*29d0*/  MOV R8, 0x29f0 ;  /* 0x000029f000087802 */ /* 0x000fce0000000f00 */
[----:B------:R-:W-:Y:S05]  /*29e0*/  CALL.REL.NOINC `($__internal_72_$__cuda_sm20_div_s64) ;  /* 0x0000000c008c7944 */ /* 0x000fea0003c00000 */
        /* <DEDUP_REMOVED lines=9> */
.L_x_3209:
        /* <DEDUP_REMOVED lines=36> */
.L_x_3210:
[----:B------:R-:W-:Y:S01]  /*2cc0*/  IMAD.MOV.U32 R0, RZ, RZ, R18 ;  /* 0x000000ffff007224 */ /* 0x000fe200078e0012 */
[----:B------:R-:W-:Y:S02]  /*2cd0*/  MOV R3, R19 ;  /* 0x0000001300037202 */ /* 0x000fe40000000f00 */
[----:B------:R-:W-:-:S07]  /*2ce0*/  MOV R8, 0x2d00 ;  /* 0x00002d0000087802 */ /* 0x000fce0000000f00 */
[----:B------:R-:W-:Y:S05]  /*2cf0*/  CALL.REL.NOINC `($__internal_72_$__cuda_sm20_div_s64) ;  /* 0x0000000800c87944 */ /* 0x000fea0003c00000 */
        /* <DEDUP_REMOVED lines=8> */
.L_x_3211:
        /* <DEDUP_REMOVED lines=10> */
.L_x_3207:
        /* <DEDUP_REMOVED lines=29> */
.L_x_3212:
[----:B------:R-:W-:-:S07]  /*2ff0*/  MOV R0, 0x3010 ;  /* 0x0000301000007802 */ /* 0x000fce0000000f00 */
[----:B------:R-:W-:Y:S05]  /*3000*/  CALL.REL.NOINC `($__internal_73_$__cuda_sm20_rem_s64) ;  /* 0x0000000c00507944 */ /* 0x000fea0003c00000 */
[----:B------:R-:W-:Y:S01]  /*3010*/  IMAD.MOV.U32 R8, RZ, RZ, R3 ;  /* 0x000000ffff087224 */ /* 0x000fe200078e0003 */
[----:B------:R-:W-:-:S07]  /*3020*/  MOV R9, R10 ;  /* 0x0000000a00097202 */ /* 0x000fce0000000f00 */
.L_x_3213:
[----:B------:R-:W0:Y:S02]  /*3030*/  LDC.64 R10, c[0x0][0x398] ;  /* 0x0000e600ff0a7b82 */ /* 0x000e240000000a00 */
[----:B0-----:R-:W-:-:S06]  /*3040*/  IMAD.WIDE.U32 R2, R2, 0x8, R10 ;  /* 0x0000000802027825 */ /* 0x001fcc00078e000a */
[----:B------:R-:W2:Y:S02]  /*3050*/  LDG.E.64 R2, desc[UR10][R2.64] ;  /* 0x0000000a02027981 */ /* 0x000ea4000c1e1b00 */
[-C--:B--2---:R-:W-:Y:S02]  /*3060*/  IMAD R11, R3, R8.reuse, RZ ;  /* 0x00000008030b7224 */ /* 0x084fe400078e02ff */
[----:B------:R-:W-:-:S04]  /*3070*/  IMAD.WIDE.U32 R28, R2, R8, R28 ;  /* 0x00000008021c7225 */ /* 0x000fc800078e001c */
[----:B------:R-:W-:-:S04]  /*3080*/  IMAD R11, R2, R9, R11 ;  /* 0x00000009020b7224 */ /* 0x000fc800078e020b */
[----:B------:R-:W-:-:S07]  /*3090*/  IMAD.IADD R29, R29, 0x1, R11 ;  /* 0x000000011d1d7824 */ /* 0x000fce00078e020b */
.L_x_3179:
        /* <DEDUP_REMOVED lines=17> */
[----:B------:R-:W-:Y:S01]  /*31b0*/  UMOV UR4, 0x400 ;  /* 0x0000040000047882 */ /* 0x000fe20000000000 */
[C---:B------:R-:W-:Y:S01]  /*31c0*/  VIADD R0, R5.reuse, 0xfffffffe ;  /* 0xfffffffe05007836 */ /* 0x040fe20000000000 */
[----:B------:R-:W-:Y:S01]  /*31d0*/  IADD3 R5, PT, PT, R5, -0x1, RZ ;  /* 0xffffffff05057810 */ /* 0x000fe20007ffe0ff */
[----:B------:R-:W-:-:S03]  /*31e0*/  IMAD.MOV.U32 R3, RZ, RZ, 0x1 ;  /* 0x00000001ff037424 */ /* 0x000fc600078e00ff */
[----:B------:R-:W-:Y:S01]  /*31f0*/  ISETP.GE.U32.AND P0, PT, R0, 0x7, PT ;  /* 0x000000070000780c */ /* 0x000fe20003f06070 */
[----:B-1----:R-:W-:-:S06]  /*3200*/  ULEA UR4, UR5, UR4, 0x18 ;  /* 0x0000000405047291 */ /* 0x002fcc000f8ec0ff */
[----:B------:R-:W-:-:S03]  /*3210*/  IADD3 R0, PT, PT, R6, UR4, RZ ;  /* 0x0000000406007c10 */ /* 0x000fc6000fffe0ff */
[----:B------:R-:W1:Y:S02]  /*3220*/  LDS.U8 R2, [R6+UR4] ;  /* 0x0000000406027984 */ /* 0x000e640008000000 */
[----:B-1----:R-:W-:Y:S02]  /*3230*/  ISETP.NE.AND P1, PT, R2, RZ, PT ;  /* 0x000000ff0200720c */ /* 0x002fe40003f25270 */
[----:B------:R-:W-:Y:S01]  /*3240*/  LOP3.LUT R2, R5, 0x7, RZ, 0xc0, !PT ;  /* 0x0000000705027812 */ /* 0x000fe200078ec0ff */
[----:B------:R-:W-:Y:S10]  /*3250*/  @!P0 BRA `(.L_x_3215) ;  /* 0x0000000000a48947 */ /* 0x000ff40003800000 */
[----:B------:R-:W0:Y:S01]  /*3260*/  LDC R23, c[0x0][0x360] ;  /* 0x0000d800ff177b82 */ /* 0x000e220000000800 */
[----:B------:R-:W-:Y:S01]  /*3270*/  LOP3.LUT R3, R5, 0xfffffff8, RZ, 0xc0, !PT ;  /* 0xfffffff805037812 */ /* 0x000fe200078ec0ff */
[----:B------:R-:W-:-:S03]  /*3280*/  IMAD.MOV.U32 R7, RZ, RZ, RZ ;  /* 0x000000ffff077224 */ /* 0x000fc600078e00ff */
[----:B------:R-:W-:Y:S02]  /*3290*/  IADD3 R3, PT, PT, -R3, RZ, RZ ;  /* 0x000000ff03037210 */ /* 0x000fe40007ffe1ff */
[----:B0-----:R-:W-:-:S07]  /*32a0*/  IADD3 R4, PT, PT, R6, UR4, R23 ;  /* 0x0000000406047c10 */ /* 0x001fce000fffe017 */
.L_x_3216:
[----:B------:R-:W0:Y:S01]  /*32b0*/  LDS.U8 R8, [R4] ;  /* 0x0000000004087984 */ /* 0x000e220000000000 */
[----:B------:R-:W-:Y:S01]  /*32c0*/  VIADD R10, R4, UR8 ;  /* 0x00000008040a7c36 */ /* 0x000fe20008000000 */
[----:B------:R-:W-:Y:S02]  /*32d0*/  SEL R9, RZ, 0x1, !P1 ;  /* 0x00000001ff097807 */ /* 0x000fe40004800000 */
[----:B------:R1:W2:Y:S01]  /*32e0*/  LDS.U8 R11, [R4+UR8] ;  /* 0x00000008040b7984 */ /* 0x0002a20008000000 */
[----:B------:R-:W-:Y:S02]  /*32f0*/  IADD3 R3, PT, PT, R3, 0x8, RZ ;  /* 0x0000000803037810 */ /* 0x000fe40007ffe0ff */
[----:B------:R-:W-:Y:S01]  /*3300*/  IADD3 R12, PT, PT, R10, UR8, RZ ;  /* 0x000000080a0c7c10 */ /* 0x000fe2000fffe0ff */
[----:B------:R3:W4:Y:S01]  /*3310*/  LDS.U8 R13, [R10+UR8] ;  /* 0x000000080a0d7984 */ /* 0x0007220008000000 */
[----:B------:R-:W-:-:S03]  /*3320*/  IADD3 R7, PT, PT, R7, 0x8, RZ ;  /* 0x0000000807077810 */ /* 0x000fc60007ffe0ff */
[----:B------:R-:W5:Y:S01]  /*3330*/  LDS.U8 R17, [R12+UR8] ;  /* 0x000000080c117984 */ /* 0x000f620008000000 */
[----:B------:R-:W-:Y:S02]  /*3340*/  VIADD R16, R12, UR8 ;  /* 0x000000080c107c36 */ /* 0x000fe40008000000 */
[----:B-1----:R-:W-:-:S03]  /*3350*/  IMAD R4, R23, 0x8, R4 ;  /* 0x0000000817047824 */ /* 0x002fc600078e0204 */
[----:B------:R-:W1:Y:S01]  /*3360*/  LDS.U8 R19, [R16+UR8] ;  /* 0x0000000810137984 */ /* 0x000e620008000000 */
[----:B------:R-:W-:-:S05]  /*3370*/  IADD3 R18, PT, PT, R16, UR8, RZ ;  /* 0x0000000810127c10 */ /* 0x000fca000fffe0ff */
[----:B------:R-:W1:Y:S01]  /*3380*/  LDS.U8 R20, [R18+UR8] ;  /* 0x0000000812147984 */ /* 0x000e620008000000 */
[----:B0-----:R-:W-:Y:S02]  /*3390*/  LOP3.LUT P0, RZ, R8, 0xff, R9, 0xc8, !PT ;  /* 0x000000ff08ff7812 */ /* 0x001fe4000780c809 */
[----:B------:R-:W-:Y:S02]  /*33a0*/  IADD3 R9, PT, PT, R18, UR8, RZ ;  /* 0x0000000812097c10 */ /* 0x000fe4000fffe0ff */
[----:B------:R-:W-:-:S03]  /*33b0*/  SEL R8, RZ, 0x1, !P0 ;  /* 0x00000001ff087807 */ /* 0x000fc60004000000 */
[----:B------:R-:W0:Y:S01]  /*33c0*/  LDS.U8 R21, [R9+UR8] ;  /* 0x0000000809157984 */ /* 0x000e220008000000 */
[----:B--2---:R-:W-:Y:S01]  /*33d0*/  LOP3.LUT P0, RZ, R11, 0xff, R8, 0xc8, !PT ;  /* 0x000000ff0bff7812 */ /* 0x004fe2000780c808 */
[----:B---3--:R-:W-:-:S03]  /*33e0*/  VIADD R10, R9, UR8 ;  /* 0x00000008090a7c36 */ /* 0x008fc60008000000 */
[----:B------:R-:W-:-:S03]  /*33f0*/  SEL R8, RZ, 0x1, !P0 ;  /* 0x00000001ff087807 */ /* 0x000fc60004000000 */
[----:B------:R-:W2:Y:S01]  /*3400*/  LDS.U8 R10, [R10+UR8] ;  /* 0x000000080a0a7984 */ /* 0x000ea20008000000 */
[----:B----4-:R-:W-:-:S04]  /*3410*/  LOP3.LUT P0, RZ, R13, 0xff, R8, 0xc8, !PT ;  /* 0x000000ff0dff7812 */ /* 0x010fc8000780c808 */
[----:B------:R-:W-:-:S04]  /*3420*/  SEL R8, RZ, 0x1, !P0 ;  /* 0x00000001ff087807 */ /* 0x000fc80004000000 */
[----:B-----5:R-:W-:-:S04]  /*3430*/  LOP3.LUT P0, RZ, R17, 0xff, R8, 0xc8, !PT ;  /* 0x000000ff11ff7812 */ /* 0x020fc8000780c808 */
        /* <DEDUP_REMOVED lines=8> */
[----:B--2---:R-:W-:-:S11]  /*34c0*/  LOP3.LUT P1, RZ, R10, 0xff, R9, 0xc8, !PT ;  /* 0x000000ff0aff7812 */ /* 0x004fd6000782c809 */
[----:B------:R-:W-:Y:S05]  /*34d0*/  @P0 BRA `(.L_x_3216) ;  /* 0xfffffffc00740947 */ /* 0x000fea000383ffff */
[----:B------:R-:W-:-:S07]  /*34e0*/  IADD3 R3, PT, PT, R7, 0x1, RZ ;  /* 0x0000000107037810 */ /* 0x000fce0007ffe0ff */
.L_x_3215:
[----:B------:R-:W-:-:S13]  /*34f0*/  ISETP.NE.AND P0, PT, R2, RZ, PT ;  /* 0x000000ff0200720c */ /* 0x000fda0003f05270 */
[----:B------:R-:W-:Y:S05]  /*3500*/  @!P0 BRA `(.L_x_3217) ;  /* 0x0000000000948947 */ /* 0x000fea0003800000 */
[----:B------:R-:W-:Y:S02]  /*3510*/  ISETP.GE.U32.AND P2, PT, R2, 0x4, PT ;  /* 0x000000040200780c */ /* 0x000fe40003f46070 */
[----:B------:R-:W-:-:S04]  /*3520*/  LOP3.LUT R12, R5, 0x3, RZ, 0xc0, !PT ;  /* 0x00000003050c7812 */ /* 0x000fc800078ec0ff */
[----:B------:R-:W-:-:S07]  /*3530*/  ISETP.NE.AND P0, PT, R12, RZ, PT ;  /* 0x000000ff0c00720c */ /* 0x000fce0003f05270 */
[----:B------:R-:W-:Y:S06]  /*3540*/  @!P2 BRA `(.L_x_3218) ;  /* 0x000000000040a947 */ /* 0x000fec0003800000 */
[C---:B------:R-:W-:Y:S01]  /*3550*/  IMAD R2, R3.reuse, UR8, R0 ;  /* 0x0000000803027c24 */ /* 0x040fe2000f8e0200 */
[----:B------:R-:W-:Y:S02]  /*3560*/  SEL R9, RZ, 0x1, !P1 ;  /* 0x00000001ff097807 */ /* 0x000fe40004800000 */
[----:B------:R-:W-:Y:S02]  /*3570*/  IADD3 R3, PT, PT, R3, 0x4, RZ ;  /* 0x0000000403037810 */ /* 0x000fe40007ffe0ff */
[----:B0-----:R-:W0:Y:S01]  /*3580*/  LDS.U8 R4, [R2] ;  /* 0x0000000002047984 */ /* 0x001e220000000000 */
[----:B------:R-:W-:-:S03]  /*3590*/  IADD3 R7, PT, PT, R2, UR8, RZ ;  /* 0x0000000802077c10 */ /* 0x000fc6000fffe0ff */
[----:B------:R-:W1:Y:S02]  /*35a0*/  LDS.U8 R8, [R2+UR8] ;  /* 0x0000000802087984 */ /* 0x000e640008000000 */
[----:B------:R-:W-:Y:S02]  /*35b0*/  VIADD R10, R7, UR8 ;  /* 0x00000008070a7c36 */ /* 0x000fe40008000000 */
[----:B------:R-:W2:Y:S04]  /*35c0*/  LDS.U8 R11, [R7+UR8] ;  /* 0x00000008070b7984 */ /* 0x000ea80008000000 */
[----:B------:R-:W3:Y:S01]  /*35d0*/  LDS.U8 R10, [R10+UR8] ;  /* 0x000000080a0a7984 */ /* 0x000ee20008000000 */
[----:B0-----:R-:W-:-:S04]  /*35e0*/  LOP3.LUT P1, RZ, R4, 0xff, R9, 0xc8, !PT ;  /* 0x000000ff04ff7812 */ /* 0x001fc8000782c809 */
[----:B------:R-:W-:-:S04]  /*35f0*/  SEL R9, RZ, 0x1, !P1 ;  /* 0x00000001ff097807 */ /* 0x000fc80004800000 */
[----:B-1----:R-:W-:-:S04]  /*3600*/  LOP3.LUT P1, RZ, R8, 0xff, R9, 0xc8, !PT ;  /* 0x000000ff08ff7812 */ /* 0x002fc8000782c809 */
[----:B------:R-:W-:-:S04]  /*3610*/  SEL R4, RZ, 0x1, !P1 ;  /* 0x00000001ff047807 */ /* 0x000fc80004800000 */
[----:B--2---:R-:W-:-:S04]  /*3620*/  LOP3.LUT P1, RZ, R11, 0xff, R4, 0xc8, !PT ;  /* 0x000000ff0bff7812 */ /* 0x004fc8000782c804 */
[----:B------:R-:W-:-:S04]  /*3630*/  SEL R9, RZ, 0x1, !P1 ;  /* 0x00000001ff097807 */ /* 0x000fc80004800000 */
[----:B---3--:R-:W-:-:S13]  /*3640*/  LOP3.LUT P1, RZ, R10, 0xff, R9, 0xc8, !PT ;  /* 0x000000ff0aff7812 */ /* 0x008fda000782c809 */
.L_x_3218:
[----:B------:R-:W-:Y:S05]  /*3650*/  @!P0 BRA `(.L_x_3217) ;  /* 0x0000000000408947 */ /* 0x000fea0003800000 */
[----:B------:R-:W-:Y:S02]  /*3660*/  ISETP.NE.AND P0, PT, R12, 0x1, PT ;  /* 0x000000010c00780c */ /* 0x000fe40003f05270 */
[----:B------:R-:W-:-:S04]  /*3670*/  LOP3.LUT R5, R5, 0x1, RZ, 0xc0, !PT ;  /* 0x0000000105057812 */ /* 0x000fc800078ec0ff */
[----:B------:R-:W-:-:S07]  /*3680*/  ISETP.NE.U32.AND P2, PT, R5, 0x1, PT ;  /* 0x000000010500780c */ /* 0x000fce0003f45070 */
[----:B------:R-:W-:Y:S06]  /*3690*/  @!P0 BRA `(.L_x_3219) ;  /* 0x0000000000208947 */ /* 0x000fec0003800000 */
[C---:B------:R-:W-:Y:S01]  /*36a0*/  IMAD R2, R3.reuse, UR8, R0 ;  /* 0x0000000803027c24 */ /* 0x040fe2000f8e0200 */
[----:B------:R-:W-:Y:S02]  /*36b0*/  SEL R5, RZ, 0x1, !P1 ;  /* 0x00000001ff057807 */ /* 0x000fe40004800000 */
[----:B------:R-:W-:Y:S02]  /*36c0*/  IADD3 R3, PT, PT, R3, 0x2, RZ ;  /* 0x0000000203037810 */ /* 0x000fe40007ffe0ff */
[----:B0-----:R-:W0:Y:S04]  /*36d0*/  LDS.U8 R4, [R2] ;  /* 0x0000000002047984 */ /* 0x001e280000000000 */
[----:B------:R-:W1:Y:S01]  /*36e0*/  LDS.U8 R7, [R2+UR8] ;  /* 0x0000000802077984 */ /* 0x000e620008000000 */
[----:B0-----:R-:W-:-:S04]  /*36f0*/  LOP3.LUT P0, RZ, R4, 0xff, R5, 0xc8, !PT ;  /* 0x000000ff04ff7812 */ /* 0x001fc8000780c805 */
[----:B------:R-:W-:-:S04]  /*3700*/  SEL R4, RZ, 0x1, !P0 ;  /* 0x00000001ff047807 */ /* 0x000fc80004000000 */
[----:B-1----:R-:W-:-:S13]  /*3710*/  LOP3.LUT P1, RZ, R7, 0xff, R4, 0xc8, !PT ;  /* 0x000000ff07ff7812 */ /* 0x002fda000782c804 */
.L_x_3219:
[----:B------:R-:W-:Y:S01]  /*3720*/  @!P2 IMAD R0, R3, UR8, R0 ;  /* 0x000000080300ac24 */ /* 0x000fe2000f8e0200 */
[----:B------:R-:W-:-:S05]  /*3730*/  @!P2 SEL R3, RZ, 0x1, !P1 ;  /* 0x00000001ff03a807 */ /* 0x000fca0004800000 */
[----:B------:R-:W1:Y:S02]  /*3740*/  @!P2 LDS.U8 R0, [R0] ;  /* 0x000000000000a984 */ /* 0x000e640000000000 */
[----:B-1----:R-:W-:-:S13]  /*3750*/  @!P2 LOP3.LUT P1, RZ, R0, 0xff, R3, 0xc8, !PT ;  /* 0x000000ff00ffa812 */ /* 0x002fda000782c803 */
.L_x_3217:
[----:B------:R-:W-:-:S04]  /*3760*/  SEL R3, RZ, 0x1, !P1 ;  /* 0x00000001ff037807 */ /* 0x000fc80004800000 */
[----:B------:R-:W-:Y:S01]  /*3770*/  PRMT R7, R3, 0x7610, R7 ;  /* 0x0000761003077816 */ /* 0x000fe20000000007 */
[----:B------:R1:W-:Y:S06]  /*3780*/  STS.U8 [R6+UR4], R3 ;  /* 0x0000000306007988 */ /* 0x0003ec0008000004 */
.L_x_3214:
[----:B-1----:R-:W1:Y:S01]  /*3790*/  LDC.64 R2, c[0x0][0x3a8] ;  /* 0x0000ea00ff027b82 */ /* 0x002e620000000a00 */
[----:B------:R-:W2:Y:S01]  /*37a0*/  LDCU.64 UR4, c[0x0][0x380] ;  /* 0x00007000ff0477ac */ /* 0x000ea20008000a00 */
[----:B------:R-:W-:Y:S02]  /*37b0*/  IMAD.MOV.U32 R15, RZ, RZ, RZ ;  /* 0x000000ffff0f7224 */ /* 0x000fe400078e00ff */
[----:B-1----:R-:W-:-:S04]  /*37c0*/  IMAD.WIDE.U32 R14, R2, UR9, R14 ;  /* 0x00000009020e7c25 */ /* 0x002fc8000f8e000e */
[----:B------:R-:W-:Y:S01]  /*37d0*/  IMAD R0, R3, UR9, R15 ;  /* 0x0000000903007c24 */ /* 0x000fe2000f8e020f */
[----:B--2---:R-:W-:-:S04]  /*37e0*/  IADD3 R14, P0, PT, R14, UR4, RZ ;  /* 0x000000040e0e7c10 */ /* 0x004fc8000ff1e0ff */
[----:B------:R-:W-:-:S05]  /*37f0*/  IADD3.X R15, PT, PT, R0, UR5, RZ, P0, !PT ;  /* 0x00000005000f7c10 */ /* 0x000fca00087fe4ff */
[----:B------:R-:W-:Y:S01]  /*3800*/  STG.E.U8 desc[UR10][R14.64], R7 ;  /* 0x000000070e007986 */ /* 0x000fe2000c10110a */
[----:B------:R-:W-:Y:S05]  /*3810*/  EXIT ;  /* 0x000000000000794d */ /* 0x000fea0003800000 */
        .weak           $__internal_72_$__cuda_sm20_div_s64
        .type           $__internal_72_$__cuda_sm20_div_s64,@function
        .size           $__internal_72_$__cuda_sm20_div_s64,($__internal_73_$__cuda_sm20_rem_s64 - $__internal_72_$__cuda_sm20_div_s64)
$__internal_72_$__cuda_sm20_div_s64:
        /* <DEDUP_REMOVED lines=82> */
[----:B------:R-:W-:Y:S06]  /*3d40*/  RET.REL.NODEC R8 `(contiguous_reducel13_bool) ;  /* 0xffffffc008ac7950 */ /* 0x000fec0003c3ffff */
        .weak           $__internal_73_$__cuda_sm20_rem_s64
        .type           $__internal_73_$__cuda_sm20_rem_s64,@function
        .size           $__internal_73_$__cuda_sm20_rem_s64,(.L_x_32276 - $__internal_73_$__cuda_sm20_rem_s64)
$__internal_73_$__cuda_sm20_rem_s64:
        /* <DEDUP_REMOVED lines=66> */
[----:B------:R-:W-:Y:S06]  /*4170*/  RET.REL.NODEC R8 `(contiguous_reducel13_bool) ;  /* 0xffffffbc08a07950 */ /* 0x000fec0003c3ffff */
.L_x_3220:
        /* <DEDUP_REMOVED lines=16> */
.L_x_32276:


//--------------------- .text.contiguous_reducel122_bool --------------------------
	.section	.text.contiguous_reducel122_bool,"ax",@progbits
	.align	128
        .global         contiguous_reducel122_bool
        .type           contiguous_reducel122_bool,@function
        .size           contiguous_reducel122_bool,(.L_x_32979 - contiguous_reducel122_bool)
        .other          contiguous_reducel122_bool,@"STO_CUDA_ENTRY STV_DEFAULT"
contiguous_reducel122_bool:
.text.contiguous_reducel122_bool:
        /* <DEDUP_REMOVED lines=12> */
[----:B------:R-:W-:Y:S01]  /*00c0*/  IMAD.IADD R6, R4, 0x1, R7 ;  /* 0x0000000104067824 */ /* 0x000fe200078e0207 */
[----:B------:R-:W0:Y:S04]  /*00d0*/  LDCU UR5, c[0x0][0x360] ;  /* 0x00006c00ff0577ac */ /* 0x000e280008000800 */
[----:B--2---:R-:W-:Y:S01]  /*00e0*/  ISETP.GE.U32.AND P0, PT, R6, UR8, PT ;  /* 0x0000000806007c0c */ /* 0x004fe2000bf06070 */
[----:B------:R-:W-:Y:S01]  /*00f0*/  VIADD R2, R0, UR4 ;  /* 0x0000000400027c36 */ /* 0x000fe20008000000 */
[----:B------:R1:W-:Y:S02]  /*0100*/  STS.U8 [R0+UR4], RZ ;  /* 0x000000ff00007988 */ /* 0x0003e40008000004 */
[----:B------:R-:W-:-:S13]  /*0110*/  ISETP.GE.U32.AND.EX P0, PT, RZ, UR9, PT, P0 ;  /* 0x00000009ff007c0c */ /* 0x000fda000bf06100 */
[----:B01-3--:R-:W-:Y:S05]  /*0120*/  @P0 BRA `(.L_x_3222) ;  /* 0x00000000004c0947 */ /* 0x00bfea0003800000 */
[----:B------:R-:W0:Y:S01]  /*0130*/  S2R R3, SR_CTAID.Y ;  /* 0x0000000000037919 */ /* 0x000e220000002600 */
[----:B------:R-:W1:Y:S01]  /*0140*/  LDCU.64 UR10, c[0x0][0x388] ;  /* 0x00007100ff0a77ac */ /* 0x000e620008000a00 */
[----:B------:R-:W-:Y:S02]  /*0150*/  IMAD.MOV.U32 R5, RZ, RZ, RZ ;  /* 0x000000ffff057224 */ /* 0x000fe400078e00ff */
[----:B------:R-:W-:Y:S02]  /*0160*/  IMAD.MOV.U32 R7, RZ, RZ, RZ ;  /* 0x000000ffff077224 */ /* 0x000fe400078e00ff */
[----:B0-----:R-:W-:-:S04]  /*0170*/  IMAD.WIDE.U32 R4, R3, UR8, R4 ;  /* 0x0000000803047c25 */ /* 0x001fc8000f8e0004 */
[C---:B------:R-:W-:Y:S01]  /*0180*/  IMAD R9, R3.reuse, UR9, RZ ;  /* 0x0000000903097c24 */ /* 0x040fe2000f8e02ff */
[----:B-1----:R-:W-:Y:S01]  /*0190*/  IADD3 R4, P0, PT, R4, UR10, RZ ;  /* 0x0000000a04047c10 */ /* 0x002fe2000ff1e0ff */
[----:B------:R-:W-:-:S03]  /*01a0*/  IMAD.WIDE.U32 R6, R3, UR8, R6 ;  /* 0x0000000803067c25 */ /* 0x000fc6000f8e0006 */
[----:B------:R-:W-:Y:S02]  /*01b0*/  IADD3.X R5, PT, PT, R5, UR11, R9, P0, !PT ;  /* 0x0000000b05057c10 */ /* 0x000fe400087fe409 */
[----:B------:R-:W-:-:S03]  /*01c0*/  IADD3 R6, P0, PT, R6, UR10, RZ ;  /* 0x0000000a06067c10 */ /* 0x000fc6000ff1e0ff */
[----:B------:R-:W2:Y:S01]  /*01d0*/  LDG.E.U8 R4, desc[UR12][R4.64] ;  /* 0x0000000c04047981 */ /* 0x000ea2000c1e1100 */
[----:B------:R-:W-:-:S05]  /*01e0*/  IADD3.X R7, PT, PT, R9, UR11, R7, P0, !PT ;  /* 0x0000000b09077c10 */ /* 0x000fca00087fe407 */
[----:B------:R-:W3:Y:S01]  /*01f0*/  LDG.E.U8 R6, desc[UR12][R6.64] ;  /* 0x0000000c06067981 */ /* 0x000ee2000c1e1100 */
[----:B--2---:R-:W-:-:S04]  /*0200*/  ISETP.NE.AND P0, PT, R4, RZ, PT ;  /* 0x000000ff0400720c */ /* 0x004fc80003f05270 */
[----:B------:R-:W-:-:S04]  /*0210*/  SEL R3, RZ, 0x1, !P0 ;  /* 0x00000001ff037807 */ /* 0x000fc80004000000 */
[----:B---3--:R-:W-:-:S04]  /*0220*/  LOP3.LUT P0, RZ, R6, 0xff, R3, 0xc8, !PT ;  /* 0x000000ff06ff7812 */ /* 0x008fc8000780c803 */
[----:B------:R-:W-:-:S05]  /*0230*/  SEL R3, RZ, 0x1, !P0 ;  /* 0x00000001ff037807 */ /* 0x000fca0004000000 */
[----:B------:R1:W-:Y:S01]  /*0240*/  STS.U8 [R0+UR4], R3 ;  /* 0x0000000300007988 */ /* 0x0003e20008000004 */
[----:B------:R-:W-:Y:S05]  /*0250*/  BRA `(.L_x_3223) ;  /* 0x0000000000307947 */ /* 0x000fea0003800000 */
.L_x_3222:
        /* <DEDUP_REMOVED lines=12> */
.L_x_3223:
[----:B------:R-:W-:Y:S05]  /*0320*/  BSYNC.RECONVERGENT B0 ;  /* 0x0000000000007941 */ /* 0x000fea0003800200 */
.L_x_3221:
[----:B------:R-:W-:Y:S01]  /*0330*/  BAR.SYNC.DEFER_BLOCKING 0x0 ;  /* 0x0000000000007b1d */ /* 0x000fe20000010000 */
[----:B------:R-:W-:Y:S01]  /*0340*/  UISETP.GE.U32.AND UP0, UPT, UR5, 0x42, UPT ;  /* 0x000000420500788c */ /* 0x000fe2000bf06070 */
[----:B------:R-:W-:-:S08]  /*0350*/  ISETP.GT.U32.AND P0, PT, R0, 0x1f, PT ;  /* 0x0000001f0000780c */ /* 0x000fd00003f04070 */
[----:B------:R-:W-:Y:S05]  /*0360*/  BRA.U !UP0, `(.L_x_3224) ;  /* 0x0000000108347547 */ /* 0x000fea000b800000 */
.L_x_3225:
[----:B------:R-:W-:Y:S02]  /*0370*/  USHF.R.U32.HI UR7, URZ, 0x1, UR5 ;  /* 0x00000001ff077899 */ /* 0x000fe40008011605 */
[----:B------:R-:W-:-:S04]  /*0380*/  UISETP.GT.U32.AND UP0, UPT, UR5, 0x83, UPT ;  /* 0x000000830500788c */ /* 0x000fc8000bf04070 */
[----:B------:R-:W-:Y:S01]  /*0390*/  ISETP.GE.U32.AND P1, PT, R0, UR7, PT ;  /* 0x0000000700007c0c */ /* 0x000fe2000bf26070 */
[----:B------:R-:W-:-:S12]  /*03a0*/  UMOV UR5, UR7 ;  /* 0x0000000700057c82 */ /* 0x000fd80008000000 */
[----:B--2---:R-:W2:Y:S04]  /*03b0*/  @!P1 LDS.U8 R4, [R0+UR4] ;  /* 0x0000000400049984 */ /* 0x004ea80008000000 */
[----:B-1----:R-:W1:Y:S01]  /*03c0*/  @!P1 LDS.U8 R3, [R2+UR7] ;  /* 0x0000000702039984 */ /* 0x002e620008000000 */
[----:B--2---:R-:W-:-:S04]  /*03d0*/  @!P1 ISETP.NE.AND P2, PT, R4, RZ, PT ;  /* 0x000000ff0400920c */ /* 0x004fc80003f45270 */
[----:B------:R-:W-:-:S04]  /*03e0*/  @!P1 SEL R4, RZ, 0x1, !P2 ;  /* 0x00000001ff049807 */ /* 0x000fc80005000000 */
[----:B-1----:R-:W-:-:S04]  /*03f0*/  @!P1 LOP3.LUT P2, RZ, R3, 0xff, R4, 0xc8, !PT ;  /* 0x000000ff03ff9812 */ /* 0x002fc8000784c804 */
[----:B------:R-:W-:-:S05]  /*0400*/  @!P1 SEL R3, RZ, 0x1, !P2 ;  /* 0x00000001ff039807 */ /* 0x000fca0005000000 */
[----:B------:R2:W-:Y:S01]  /*0410*/  @!P1 STS.U8 [R0+UR4], R3 ;  /* 0x0000000300009988 */ /* 0x0005e20008000004 */
[----:B------:R-:W-:Y:S06]  /*0420*/  BAR.SYNC.DEFER_BLOCKING 0x0 ;  /* 0x0000000000007b1d */ /* 0x000fec0000010000 */
[----:B------:R-:W-:Y:S05]  /*0430*/  BRA.U UP0, `(.L_x_3225) ;  /* 0xfffffffd00cc7547 */ /* 0x000fea000b83ffff */
.L_x_3224:
[----:B------:R-:W-:Y:S05]  /*0440*/  @P0 EXIT ;  /* 0x000000000000094d */ /* 0x000fea0003800000 */
[----:B-12---:R-:W1:Y:S01]  /*0450*/  LDS.U8 R3, [R0+UR4] ;  /* 0x0000000400037984 */ /* 0x006e620008000000 */
[----:B------:R-:W-:-:S03]  /*0460*/  ISETP.NE.AND P1, PT, R0, RZ, PT ;  /* 0x000000ff0000720c */ /* 0x000fc60003f25270 */
[----:B------:R-:W2:Y:S01]  /*0470*/  LDS.U8 R2, [R0+UR4+0x20] ;  /* 0x0000200400027984 */ /* 0x000ea20008000000 */
[----:B-1----:R-:W-:-:S04]  /*0480*/  ISETP.NE.AND P0, PT, R3, RZ, PT ;  /* 0x000000ff0300720c */ /* 0x002fc80003f05270 */
[----:B------:R-:W-:-:S04]  /*0490*/  SEL R3, RZ, 0x1, !P0 ;  /* 0x00000001ff037807 */ /* 0x000fc80004000000 */
[----:B--2---:R-:W-:-:S04]  /*04a0*/  LOP3.LUT P0, RZ, R2, 0xff, R3, 0xc8, !PT ;  /* 0x000000ff02ff7812 */ /* 0x004fc8000780c803 */
[----:B------:R-:W-:-:S05]  /*04b0*/  SEL R3, RZ, 0x1, !P0 ;  /* 0x00000001ff037807 */ /* 0x000fca0004000000 */
[----:B------:R-:W-:Y:S04]  /*04c0*/  STS.U8 [R0+UR4], R3 ;  /* 0x0000000300007988 */ /* 0x000fe80008000004 */
[----:B------:R-:W1:Y:S04]  /*04d0*/  LDS.U8 R2, [R0+UR4] ;  /* 0x0000000400027984 */ /* 0x000e680008000000 */
[----:B------:R-:W2:Y:S01]  /*04e0*/  LDS.U8 R4, [R0+UR4+0x10] ;  /* 0x0000100400047984 */ /* 0x000ea20008000000 */
[----:B-1----:R-:W-:-:S04]  /*04f0*/  ISETP.NE.AND P0, PT, R2, RZ, PT ;  /* 0x000000ff0200720c */ /* 0x002fc80003f05270 */
[----:B0-----:R-:W-:-:S04]  /*0500*/  SEL R5, RZ, 0x1, !P0 ;  /* 0x00000001ff057807 */ /* 0x001fc80004000000 */
[----:B--2---:R-:W-:-:S04]  /*0510*/  LOP3.LUT P0, RZ, R4, 0xff, R5, 0xc8, !PT ;  /* 0x000000ff04ff7812 */ /* 0x004fc8000780c805 */
[----:B------:R-:W-:-:S05]  /*0520*/  SEL R5, RZ, 0x1, !P0 ;  /* 0x00000001ff057807 */ /* 0x000fca0004000000 */
[----:B------:R-:W-:Y:S04]  /*0530*/  STS.U8 [R0+UR4], R5 ;  /* 0x0000000500007988 */ /* 0x000fe80008000004 */
[----:B------:R-:W0:Y:S04]  /*0540*/  LDS.U8 R2, [R0+UR4] ;  /* 0x0000000400027984 */ /* 0x000e280008000000 */
[----:B------:R-:W1:Y:S01]  /*0550*/  LDS.U8 R4, [R0+UR4+0x8] ;  /* 0x0000080400047984 */ /* 0x000e620008000000 */
[----:B0-----:R-:W-:-:S04]  /*0560*/  ISETP.NE.AND P0, PT, R2, RZ, PT ;  /* 0x000000ff0200720c */ /* 0x001fc80003f05270 */
[----:B------:R-:W-:-:S04]  /*0570*/  SEL R3, RZ, 0x1, !P0 ;  /* 0x00000001ff037807 */ /* 0x000fc80004000000 */
[----:B-1----:R-:W-:-:S04]  /*0580*/  LOP3.LUT P0, RZ, R4, 0xff, R3, 0xc8, !PT ;  /* 0x000000ff04ff7812 */ /* 0x002fc8000780c803 */
        /* <DEDUP_REMOVED lines=41> */
.L_x_3226:
        /* <DEDUP_REMOVED lines=14> */
.L_x_32979:


//--------------------- .text.contiguous_reducel12_bool --------------------------
	.section	.text.contiguous_reducel12_bool,"ax",@progbits
	.align	128
        .global         contiguous_reducel12_bool
        .type           contiguous_reducel12_bool,@function
        .size           contiguous_reducel12_bool,(.L_x_32278 - contiguous_reducel12_bool)
        .other          contiguous_reducel12_bool,@"STO_CUDA_ENTRY STV_DEFAULT"
contiguous_reducel12_bool:
.text.contiguous_reducel12_bool:
        /* <DEDUP_REMOVED lines=48> */
.L_x_3255:
        /* <DEDUP_REMOVED lines=32> */
.L_x_3232:
[----:B------:R-:W-:Y:S01]  /*0500*/  MOV R26, R4 ;  /* 0x00000004001a7202 */ /* 0x000fe20000000f00 */
[----:B------:R-:W-:Y:S01]  /*0510*/  IMAD.MOV.U32 R11, RZ, RZ, R3 ;  /* 0x000000ffff0b7224 */ /* 0x000fe200078e0003 */
[----:B------:R-:W-:Y:S01]  /*0520*/  MOV R10, R22 ;  /* 0x00000016000a7202 */ /* 0x000fe20000000f00 */
[----:B------:R-:W-:Y:S01]  /*0530*/  IMAD.MOV.U32 R9, RZ, RZ, R23 ;  /* 0x000000ffff097224 */ /* 0x000fe200078e0017 */
[----:B------:R-:W-:-:S07]  /*0540*/  MOV R8, 0x560 ;  /* 0x0000056000087802 */ /* 0x000fce0000000f00 */
[----:B-1----:R-:W-:Y:S05]  /*0550*/  CALL.REL.NOINC `($__internal_74_$__cuda_sm20_div_s64) ;  /* 0x00000064008c7944 */ /* 0x002fea0003c00000 */
        /* <DEDUP_REMOVED lines=10> */
.L_x_3233:
[----:B------:R-:W-:Y:S05]  /*0600*/  BSYNC.RECONVERGENT B1 ;  /* 0x0000000000017941 */ /* 0x000fea0003800200 */
.L_x_3231:
        /* <DEDUP_REMOVED lines=34> */
.L_x_3235:
[----:B------:R-:W-:Y:S01]  /*0830*/  MOV R26, R18 ;  /* 0x00000012001a7202 */ /* 0x000fe20000000f00 */
[----:B------:R-:W-:Y:S01]  /*0840*/  IMAD.MOV.U32 R11, RZ, RZ, R19 ;  /* 0x000000ffff0b7224 */ /* 0x000fe200078e0013 */
[----:B------:R-:W-:Y:S01]  /*0850*/  MOV R10, R22 ;  /* 0x00000016000a7202 */ /* 0x000fe20000000f00 */
[----:B------:R-:W-:Y:S01]  /*0860*/  IMAD.MOV.U32 R9, RZ, RZ, R23 ;  /* 0x000000ffff097224 */ /* 0x000fe200078e0017 */
[----:B------:R-:W-:-:S07]  /*0870*/  MOV R8, 0x890 ;  /* 0x0000089000087802 */ /* 0x000fce0000000f00 */
[----:B------:R-:W-:Y:S05]  /*0880*/  CALL.REL.NOINC `($__internal_74_$__cuda_sm20_div_s64) ;  /* 0x0000006000c07944 */ /* 0x000fea0003c00000 */
        /* <DEDUP_REMOVED lines=8> */
.L_x_3236:
[----:B------:R-:W-:Y:S05]  /*0910*/  BSYNC.RECONVERGENT B1 ;  /* 0x0000000000017941 */ /* 0x000fea0003800200 */
.L_x_3234:
        /* <DEDUP_REMOVED lines=33> */
.L_x_3238:
[----:B------:R-:W-:Y:S01]  /*0b30*/  IMAD.MOV.U32 R26, RZ, RZ, R36 ;  /* 0x000000ffff1a7224 */ /* 0x000fe200078e0024 */
[----:B------:R-:W-:Y:S01]  /*0b40*/  MOV R11, R37 ;  /* 0x00000025000b7202 */ /* 0x000fe20000000f00 */
[----:B------:R-:W-:Y:S01]  /*0b50*/  IMAD.MOV.U32 R10, RZ, RZ, R18 ;  /* 0x000000ffff0a7224 */ /* 0x000fe200078e0012 */
[----:B------:R-:W-:Y:S02]  /*0b60*/  MOV R9, R19 ;  /* 0x0000001300097202 */ /* 0x000fe40000000f00 */
[----:B------:R-:W-:-:S07]  /*0b70*/  MOV R8, 0xb90 ;  /* 0x00000b9000087802 */ /* 0x000fce0000000f00 */
[----:B------:R-:W-:Y:S05]  /*0b80*/  CALL.REL.NOINC `($__internal_74_$__cuda_sm20_div_s64) ;  /* 0x0000006000007944 */ /* 0x000fea0003c00000 */
        /* <DEDUP_REMOVED lines=10> */
.L_x_3239:
[----:B------:R-:W-:Y:S05]  /*0c30*/  BSYNC.RECONVERGENT B1 ;  /* 0x0000000000017941 */ /* 0x000fea0003800200 */
.L_x_3237:
        /* <DEDUP_REMOVED lines=35> */
.L_x_3241:
[----:B------:R-:W-:Y:S01]  /*0e70*/  MOV R26, R22 ;  /* 0x00000016001a7202 */ /* 0x000fe20000000f00 */
[----:B------:R-:W-:Y:S01]  /*0e80*/  IMAD.MOV.U32 R11, RZ, RZ, R23 ;  /* 0x000000ffff0b7224 */ /* 0x000fe200078e0017 */
[----:B------:R-:W-:Y:S01]  /*0e90*/  MOV R10, R18 ;  /* 0x00000012000a7202 */ /* 0x000fe20000000f00 */
[----:B------:R-:W-:Y:S01]  /*0ea0*/  IMAD.MOV.U32 R9, RZ, RZ, R19 ;  /* 0x000000ffff097224 */ /* 0x000fe200078e0013 */
[----:B------:R-:W-:-:S07]  /*0eb0*/  MOV R8, 0xed0 ;  /* 0x00000ed000087802 */ /* 0x000fce0000000f00 */
[----:B------:R-:W-:Y:S05]  /*0ec0*/  CALL.REL.NOINC `($__internal_74_$__cuda_sm20_div_s64) ;  /* 0x0000005c00307944 */ /* 0x000fea0003c00000 */
        /* <DEDUP_REMOVED lines=11> */
.L_x_3242:
[----:B------:R-:W-:Y:S05]  /*0f80*/  BSYNC.RECONVERGENT B1 ;  /* 0x0000000000017941 */ /* 0x000fea0003800200 */
.L_x_3240:
        /* <DEDUP_REMOVED lines=36> */
.L_x_3244:
        /* <DEDUP_REMOVED lines=16> */
.L_x_3245:
[----:B------:R-:W-:Y:S05]  /*12d0*/  BSYNC.RECONVERGENT B1 ;  /* 0x0000000000017941 */ /* 0x000fea0003800200 */
.L_x_3243:
        /* <DEDUP_REMOVED lines=35> */
.L_x_3247:
[----:B------:R-:W-:Y:S01]  /*1510*/  MOV R26, R42 ;  /* 0x0000002a001a7202 */ /* 0x000fe20000000f00 */
[----:B------:R-:W-:Y:S01]  /*1520*/  IMAD.MOV.U32 R11, RZ, RZ, R43 ;  /* 0x000000ffff0b7224 */ /* 0x000fe200078e002b */
[----:B------:R-:W-:Y:S01]  /*1530*/  MOV R10, R18 ;  /* 0x00000012000a7202 */ /* 0x000fe20000000f00 */
[----:B------:R-:W-:Y:S01]  /*1540*/  IMAD.MOV.U32 R9, RZ, RZ, R19 ;  /* 0x000000ffff097224 */ /* 0x000fe200078e0013 */
[----:B------:R-:W-:-:S07]  /*1550*/  MOV R8, 0x1570 ;  /* 0x0000157000087802 */ /* 0x000fce0000000f00 */
[----:B------:R-:W-:Y:S05]  /*1560*/  CALL.REL.NOINC `($__internal_74_$__cuda_sm20_div_s64) ;  /* 0x0000005400887944 */ /* 0x000fea0003c00000 */
        /* <DEDUP_REMOVED lines=11> */
.L_x_3248:
[----:B------:R-:W-:Y:S05]  /*1620*/  BSYNC.RECONVERGENT B1 ;  /* 0x0000000000017941 */ /* 0x000fea0003800200 */
.L_x_3246:
        /* <DEDUP_REMOVED lines=35> */
.L_x_3250:
        /* <DEDUP_REMOVED lines=17> */
.L_x_3251:
[----:B------:R-:W-:Y:S05]  /*1970*/  BSYNC.RECONVERGENT B1 ;  /* 0x0000000000017941 */ /* 0x000fea0003800200 */
.L_x_3249:
        /* <DEDUP_REMOVED lines=35> */
.L_x_3253:
[----:B------:R-:W-:Y:S01]  /*1bb0*/  MOV R26, R18 ;  /* 0x00000012001a7202 */ /* 0x000fe20000000f00 */
[----:B------:R-:W-:Y:S01]  /*1bc0*/  IMAD.MOV.U32 R11, RZ, RZ, R19 ;  /* 0x000000ffff0b7224 */ /* 0x000fe200078e0013 */
[----:B------:R-:W-:Y:S01]  /*1bd0*/  MOV R10, R20 ;  /* 0x00000014000a7202 */ /* 0x000fe20000000f00 */
[----:B------:R-:W-:Y:S01]  /*1be0*/  IMAD.MOV.U32 R9, RZ, RZ, R21 ;  /* 0x000000ffff097224 */ /* 0x000fe200078e0015 */
[----:B------:R-:W-:-:S07]  /*1bf0*/  MOV R8, 0x1c10 ;  /* 0x00001c1000087802 */ /* 0x000fce0000000f00 */
[----:B------:R-:W-:Y:S05]  /*1c00*/  CALL.REL.NOINC `($__internal_74_$__cuda_sm20_div_s64) ;  /* 0x0000004c00e07944 */ /* 0x000fea0003c00000 */
        /* <DEDUP_REMOVED lines=11> */
.L_x_3254:
[----:B------:R-:W-:Y:S05]  /*1cc0*/  BSYNC.RECONVERGENT B1 ;  /* 0x0000000000017941 */ /* 0x000fea0003800200 */
.L_x_3252:
        /* <DEDUP_REMOVED lines=9> */
.L_x_3230:
        /* <DEDUP_REMOVED lines=35> */
.L_x_3258:
[----:B------:R-:W-:Y:S01]  /*1f90*/  MOV R26, R4 ;  /* 0x00000004001a7202 */ /* 0x000fe20000000f00 */
[----:B------:R-:W-:Y:S01]  /*1fa0*/  IMAD.MOV.U32 R11, RZ, RZ, R3 ;  /* 0x000000ffff0b7224 */ /* 0x000fe200078e0003 */
[----:B------:R-:W-:Y:S01]  /*1fb0*/  MOV R10, R6 ;  /* 0x00000006000a7202 */ /* 0x000fe20000000f00 */
[----:B------:R-:W-:Y:S01]  /*1fc0*/  IMAD.MOV.U32 R9, RZ, RZ, R7 ;  /* 0x000000ffff097224 */ /* 0x000fe200078e0007 */
[----:B------:R-:W-:-:S07]  /*1fd0*/  MOV R8, 0x1ff0 ;  /* 0x00001ff000087802 */ /* 0x000fce0000000f00 */
[----:B------:R-:W-:Y:S05]  /*1fe0*/  CALL.REL.NOINC `($__internal_74_$__cuda_sm20_div_s64) ;  /* 0x0000004800e87944 */ /* 0x000fea0003c00000 */
        /* <DEDUP_REMOVED lines=10> */
.L_x_3259:
[----:B------:R-:W-:Y:S05]  /*2090*/  BSYNC.RECONVERGENT B1 ;  /* 0x0000000000017941 */ /* 0x000fea0003800200 */
.L_x_3257:
        /* <DEDUP_REMOVED lines=34> */
.L_x_3261:
        /* <DEDUP_REMOVED lines=14> */
.L_x_3262:
[----:B------:R-:W-:Y:S05]  /*23a0*/  BSYNC.RECONVERGENT B1 ;  /* 0x0000000000017941 */ /* 0x000fea0003800200 */
.L_x_3260:
        /* <DEDUP_REMOVED lines=35> */
.L_x_3264:
        /* <DEDUP_REMOVED lines=17> */
.L_x_3265:
[----:B------:R-:W-:Y:S05]  /*26f0*/  BSYNC.RECONVERGENT B1 ;  /* 0x0000000000017941 */ /* 0x000fea0003800200 */
.L_x_3263:
        /* <DEDUP_REMOVED lines=35> */
.L_x_3267:
        /* <DEDUP_REMOVED lines=16> */
.L_x_3268:
[----:B------:R-:W-:Y:S05]  /*2a30*/  BSYNC.RECONVERGENT B1 ;  /* 0x0000000000017941 */ /* 0x000fea0003800200 */
.L_x_3266:
[----:B------:R-:W-:Y:S01]  /*2a40*/  MOV R6, R20 ;  /* 0x0000001400067202 */ /* 0x000fe20000000f00 */
[----:B------:R-:W-:Y:S02]  /*2a50*/  IMAD R9, R9, R22, RZ ;  /* 0x0000001609097224 */ /* 0x000fe400078e02ff */
[----:B------:R-:W-:Y:S02]  /*2a60*/  VIADD R5, R5, 0xfffffffe ;  /* 0xfffffffe05057836 */ /* 0x000fe40000000000 */
[----:B------:R-:W-:-:S04]  /*2a70*/  IMAD.WIDE.U32 R20, R22, R8, R6 ;  /* 0x0000000816147225 */ /* 0x000fc800078e0006 */
[----:B------:R-:W-:-:S05]  /*2a80*/  IMAD R9, R23, R8, R9 ;  /* 0x0000000817097224 */ /* 0x000fca00078e0209 */
[----:B------:R-:W-:-:S07]  /*2a90*/  IADD3 R21, PT, PT, R21, R9, RZ ;  /* 0x0000000915157210 */ /* 0x000fce0007ffe0ff */
.L_x_3256:
        /* <DEDUP_REMOVED lines=31> */
.L_x_3270:
[----:B------:R-:W-:Y:S01]  /*2c90*/  IMAD.MOV.U32 R23, RZ, RZ, R3 ;  /* 0x000000ffff177224 */ /* 0x000fe200078e0003 */
[----:B------:R-:W-:Y:S01]  /*2ca0*/  MOV R22, R6 ;  /* 0x0000000600167202 */ /* 0x000fe20000000f00 */
[----:B------:R-:W-:Y:S01]  /*2cb0*/  IMAD.MOV.U32 R3, RZ, RZ, R7 ;  /* 0x000000ffff037224 */ /* 0x000fe200078e0007 */
[----:B------:R-:W-:-:S07]  /*2cc0*/  MOV R24, 0x2ce0 ;  /* 0x00002ce000187802 */ /* 0x000fce0000000f00 */
[----:B------:R-:W-:Y:S05]  /*2cd0*/  CALL.REL.NOINC `($__internal_75_$__cuda_sm20_rem_s64) ;  /* 0x0000004000f87944 */ /* 0x000fea0003c00000 */
[----:B------:R-:W-:-:S07]  /*2ce0*/  MOV R8, R4 ;  /* 0x0000000400087202 */ /* 0x000fce0000000f00 */
.L_x_3271:
[----:B------:R-:W-:Y:S05]  /*2cf0*/  BSYNC.RECONVERGENT B1 ;  /* 0x0000000000017941 */ /* 0x000fea0003800200 */
.L_x_3269:
        /* <DEDUP_REMOVED lines=30> */
.L_x_3273:
[----:B------:R-:W-:Y:S01]  /*2ee0*/  IMAD.MOV.U32 R22, RZ, RZ, R6 ;  /* 0x000000ffff167224 */ /* 0x000fe200078e0006 */
[----:B------:R-:W-:Y:S01]  /*2ef0*/  MOV R3, R7 ;  /* 0x0000000700037202 */ /* 0x000fe20000000f00 */
[----:B------:R-:W-:Y:S01]  /*2f00*/  IMAD.MOV.U32 R4, RZ, RZ, R18 ;  /* 0x000000ffff047224 */ /* 0x000fe200078e0012 */
[----:B------:R-:W-:Y:S02]  /*2f10*/  MOV R23, R19 ;  /* 0x0000001300177202 */ /* 0x000fe40000000f00 */
[----:B------:R-:W-:-:S07]  /*2f20*/  MOV R24, 0x2f40 ;  /* 0x00002f4000187802 */ /* 0x000fce0000000f00 */
[----:B------:R-:W-:Y:S05]  /*2f30*/  CALL.REL.NOINC `($__internal_75_$__cuda_sm20_rem_s64) ;  /* 0x0000004000607944 */ /* 0x000fea0003c00000 */
[----:B------:R-:W-:-:S07]  /*2f40*/  IMAD.MOV.U32 R5, RZ, RZ, R9 ;  /* 0x000000ffff057224 */ /* 0x000fce00078e0009 */
.L_x_3274:
[----:B------:R-:W-:Y:S05]  /*2f50*/  BSYNC.RECONVERGENT B1 ;  /* 0x0000000000017941 */ /* 0x000fea0003800200 */
.L_x_3272:
[----:B------:R-:W-:Y:S02]  /*2f60*/  IMAD R3, R5, R14, RZ ;  /* 0x0000000e05037224 */ /* 0x000fe400078e02ff */
[----:B------:R-:W-:-:S04]  /*2f70*/  IMAD.WIDE.U32 R20, R14, R4, R20 ;  /* 0x000000040e147225 */ /* 0x000fc800078e0014 */
[----:B------:R-:W-:-:S05]  /*2f80*/  IMAD R3, R15, R4, R3 ;  /* 0x000000040f037224 */ /* 0x000fca00078e0203 */
[----:B------:R-:W-:-:S07]  /*2f90*/  IADD3 R21, PT, PT, R21, R3, RZ ;  /* 0x0000000315157210 */ /* 0x000fce0007ffe0ff */
.L_x_3229:
[----:B------:R-:W0:Y:S02]  /*2fa0*/  LDCU.64 UR10, c[0x0][0x388] ;  /* 0x00007100ff0a77ac */ /* 0x000e240008000a00 */
[----:B0-----:R-:W-:-:S04]  /*2fb0*/  IADD3 R12, P0, PT, R12, UR10, RZ ;  /* 0x0000000a0c0c7c10 */ /* 0x001fc8000ff1e0ff */
[----:B------:R-:W-:Y:S02]  /*2fc0*/  IADD3.X R13, PT, PT, R13, UR11, RZ, P0, !PT ;  /* 0x0000000b0d0d7c10 */ /* 0x000fe400087fe4ff */
[----:B------:R-:W-:-:S03]  /*2fd0*/  IADD3 R20, P0, PT, R20, UR10, RZ ;  /* 0x0000000a14147c10 */ /* 0x000fc6000ff1e0ff */
[----:B------:R-:W2:Y:S01]  /*2fe0*/  LDG.E.U8 R12, desc[UR12][R12.64] ;  /* 0x0000000c0c0c7981 */ /* 0x000ea2000c1e1100 */
[----:B------:R-:W-:-:S05]  /*2ff0*/  IADD3.X R21, PT, PT, R21, UR11, RZ, P0, !PT ;  /* 0x0000000b15157c10 */ /* 0x000fca00087fe4ff */
[----:B------:R-:W3:Y:S01]  /*3000*/  LDG.E.U8 R20, desc[UR12][R20.64] ;  /* 0x0000000c14147981 */ /* 0x000ee2000c1e1100 */
[----:B--2---:R-:W-:-:S04]  /*3010*/  ISETP.NE.AND P0, PT, R12, RZ, PT ;  /* 0x000000ff0c00720c */ /* 0x004fc80003f05270 */
[----:B------:R-:W-:-:S04]  /*3020*/  SEL R3, RZ, 0x1, !P0 ;  /* 0x00000001ff037807 */ /* 0x000fc80004000000 */
[----:B---3--:R-:W-:-:S04]  /*3030*/  LOP3.LUT P0, RZ, R20, 0xff, R3, 0xc8, !PT ;  /* 0x000000ff14ff7812 */ /* 0x008fc8000780c803 */
[----:B------:R-:W-:-:S05]  /*3040*/  SEL R3, RZ, 0x1, !P0 ;  /* 0x00000001ff037807 */ /* 0x000fca0004000000 */
[----:B------:R1:W-:Y:S01]  /*3050*/  STS.U8 [R0+UR4], R3 ;  /* 0x0000000300007988 */ /* 0x0003e20008000004 */
[----:B------:R-:W-:Y:S05]  /*3060*/  BRA `(.L_x_3275) ;  /* 0x0000003400887947 */ /* 0x000fea0003800000 */
.L_x_3228:
        /* <DEDUP_REMOVED lines=17> */
[----:B------:R-:W1:Y:S08]  /*3180*/  LDC.64 R16, c[0x0][0x398] ;  /* 0x0000e600ff107b82 */ /* 0x000e700000000a00 */
[----:B------:R-:W2:Y:S08]  /*3190*/  LDC.64 R18, c[0x0][0x390] ;  /* 0x0000e400ff127b82 */ /* 0x000eb00000000a00 */
[----:B------:R-:W3:Y:S02]  /*31a0*/  LDC.64 R20, c[0x0][0x398] ;  /* 0x0000e600ff147b82 */ /* 0x000ee40000000a00 */
.L_x_3302:
[----:B------:R-:W-:-:S04]  /*31b0*/  VIADD R3, R14, 0x3 ;  /* 0x000000030e037836 */ /* 0x000fc80000000000 */
[----:B0-----:R-:W-:-:S06]  /*31c0*/  IMAD.WIDE.U32 R36, R3, 0x8, R22 ;  /* 0x0000000803247825 */ /* 0x001fcc00078e0016 */
[----:B------:R-:W4:Y:S01]  /*31d0*/  LDG.E.64 R36, desc[UR12][R36.64] ;  /* 0x0000000c24247981 */ /* 0x000f22000c1e1b00 */
[----:B------:R-:W-:Y:S01]  /*31e0*/  BSSY.RECONVERGENT B1, `(.L_x_3278) ;  /* 0x000002a000017945 */ /* 0x000fe20003800200 */
[----:B----4-:R-:W-:-:S04]  /*31f0*/  LOP3.LUT R6, R5, R37, RZ, 0xfc, !PT ;  /* 0x0000002505067212 */ /* 0x010fc800078efcff */
        /* <DEDUP_REMOVED lines=26> */
.L_x_3279:
[----:B------:R-:W-:Y:S01]  /*33a0*/  IMAD.MOV.U32 R26, RZ, RZ, R4 ;  /* 0x000000ffff1a7224 */ /* 0x000fe200078e0004 */
[----:B------:R-:W-:Y:S01]  /*33b0*/  MOV R11, R5 ;  /* 0x00000005000b7202 */ /* 0x000fe20000000f00 */
[----:B------:R-:W-:Y:S01]  /*33c0*/  IMAD.MOV.U32 R10, RZ, RZ, R36 ;  /* 0x000000ffff0a7224 */ /* 0x000fe200078e0024 */
[----:B------:R-:W-:Y:S02]  /*33d0*/  MOV R9, R37 ;  /* 0x0000002500097202 */ /* 0x000fe40000000f00 */
[----:B------:R-:W-:-:S07]  /*33e0*/  MOV R8, 0x3400 ;  /* 0x0000340000087802 */ /* 0x000fce0000000f00 */
[----:B-123--:R-:W-:Y:S05]  /*33f0*/  CALL.REL.NOINC `($__internal_74_$__cuda_sm20_div_s64) ;  /* 0x0000003400e47944 */ /* 0x00efea0003c00000 */
[----:B------:R-:W-:-:S05]  /*3400*/  IADD3 R11, P0, PT, RZ, -R24, RZ ;  /* 0x80000018ff0b7210 */ /* 0x000fca0007f1e0ff */
[----:B------:R-:W-:Y:S02]  /*3410*/  IMAD.X R9, RZ, RZ, ~R25, P0 ;  /* 0x000000ffff097224 */ /* 0x000fe400000e0e19 */
[----:B------:R-:W-:-:S04]  /*3420*/  IMAD.WIDE.U32 R4, R36, R11, R4 ;  /* 0x0000000b24047225 */ /* 0x000fc800078e0004 */
[----:B------:R-:W-:Y:S02]  /*3430*/  IMAD R9, R9, R36, RZ ;  /* 0x0000002409097224 */ /* 0x000fe400078e02ff */
[----:B------:R-:W-:Y:S02]  /*3440*/  IMAD.MOV.U32 R36, RZ, RZ, R24 ;  /* 0x000000ffff247224 */ /* 0x000fe400078e0018 */
[----:B------:R-:W-:Y:S01]  /*3450*/  IMAD R9, R37, R11, R9 ;  /* 0x0000000b25097224 */ /* 0x000fe200078e0209 */
[----:B------:R-:W-:-:S04]  /*3460*/  MOV R37, R25 ;  /* 0x0000001900257202 */ /* 0x000fc80000000f00 */
[----:B------:R-:W-:-:S07]  /*3470*/  IADD3 R6, PT, PT, R5, R9, RZ ;  /* 0x0000000905067210 */ /* 0x000fce0007ffe0ff */
.L_x_3280:
[----:B------:R-:W-:Y:S05]  /*3480*/  BSYNC.RECONVERGENT B1 ;  /* 0x0000000000017941 */ /* 0x000fea0003800200 */
.L_x_3278:
        /* <DEDUP_REMOVED lines=37> */
.L_x_3282:
        /* <DEDUP_REMOVED lines=16> */
.L_x_3283:
[----:B------:R-:W-:Y:S05]  /*37e0*/  BSYNC.RECONVERGENT B1 ;  /* 0x0000000000017941 */ /* 0x000fea0003800200 */
.L_x_3281:
[----:B------:R-:W-:Y:S01]  /*37f0*/  IADD3 R3, PT, PT, R14, 0x1, RZ ;  /* 0x000000010e037810 */ /* 0x000fe20007ffe0ff */
[----:B------:R-:W-:-:S04]  /*3800*/  IMAD.WIDE.U32 R10, R5, 0x8, R20 ;  /* 0x00000008050a7825 */ /* 0x000fc800078e0014 */
[----:B------:R-:W-:Y:S01]  /*3810*/  IMAD.WIDE.U32 R38, R3, 0x8, R18 ;  /* 0x0000000803267825 */ /* 0x000fe200078e0012 */
[----:B------:R-:W2:Y:S05]  /*3820*/  LDG.E.64 R4, desc[UR12][R10.64] ;  /* 0x0000000c0a047981 */ /* 0x000eaa000c1e1b00 */
        /* <DEDUP_REMOVED lines=34> */
.L_x_3285:
[----:B------:R-:W-:Y:S01]  /*3a50*/  MOV R26, R36 ;  /* 0x00000024001a7202 */ /* 0x000fe20000000f00 */
[----:B------:R-:W-:Y:S01]  /*3a60*/  IMAD.MOV.U32 R11, RZ, RZ, R37 ;  /* 0x000000ffff0b7224 */ /* 0x000fe200078e0025 */
[----:B------:R-:W-:Y:S01]  /*3a70*/  MOV R10, R38 ;  /* 0x00000026000a7202 */ /* 0x000fe20000000f00 */
[----:B------:R-:W-:Y:S01]  /*3a80*/  IMAD.MOV.U32 R9, RZ, RZ, R39 ;  /* 0x000000ffff097224 */ /* 0x000fe200078e0027 */
[----:B------:R-:W-:-:S07]  /*3a90*/  MOV R8, 0x3ab0 ;  /* 0x00003ab000087802 */ /* 0x000fce0000000f00 */
[----:B-1----:R-:W-:Y:S05]  /*3aa0*/  CALL.REL.NOINC `($__internal_74_$__cuda_sm20_div_s64) ;  /* 0x0000003000387944 */ /* 0x002fea0003c00000 */
        /* <DEDUP_REMOVED lines=11> */
.L_x_3286:
[----:B------:R-:W-:Y:S05]  /*3b60*/  BSYNC.RECONVERGENT B1 ;  /* 0x0000000000017941 */ /* 0x000fea0003800200 */
.L_x_3284:
        /* <DEDUP_REMOVED lines=38> */
.L_x_3288:
[----:B------:R-:W-:Y:S01]  /*3dd0*/  IMAD.MOV.U32 R26, RZ, RZ, R36 ;  /* 0x000000ffff1a7224 */ /* 0x000fe200078e0024 */
[----:B------:R-:W-:Y:S01]  /*3de0*/  MOV R11, R37 ;  /* 0x00000025000b7202 */ /* 0x000fe20000000f00 */
[----:B------:R-:W-:Y:S01]  /*3df0*/  IMAD.MOV.U32 R10, RZ, RZ, R38 ;  /* 0x000000ffff0a7224 */ /* 0x000fe200078e0026 */
[----:B------:R-:W-:Y:S02]  /*3e00*/  MOV R9, R39 ;  /* 0x0000002700097202 */ /* 0x000fe40000000f00 */
[----:B------:R-:W-:-:S07]  /*3e10*/  MOV R8, 0x3e30 ;  /* 0x00003e3000087802 */ /* 0x000fce0000000f00 */
[----:B-1----:R-:W-:Y:S05]  /*3e20*/  CALL.REL.NOINC `($__internal_74_$__cuda_sm20_div_s64) ;  /* 0x0000002c00587944 */ /* 0x002fea0003c00000 */
        /* <DEDUP_REMOVED lines=11> */
.L_x_3289:
[----:B------:R-:W-:Y:S05]  /*3ee0*/  BSYNC.RECONVERGENT B1 ;  /* 0x0000000000017941 */ /* 0x000fea0003800200 */
.L_x_3287:
        /* <DEDUP_REMOVED lines=38> */
.L_x_3291:
        /* <DEDUP_REMOVED lines=17> */
.L_x_3292:
[----:B------:R-:W-:Y:S05]  /*4260*/  BSYNC.RECONVERGENT B1 ;  /* 0x0000000000017941 */ /* 0x000fea0003800200 */
.L_x_3290:
        /* <DEDUP_REMOVED lines=38> */
.L_x_3294:
        /* <DEDUP_REMOVED lines=17> */
.L_x_3295:
[----:B------:R-:W-:Y:S05]  /*45e0*/  BSYNC.RECONVERGENT B1 ;  /* 0x0000000000017941 */ /* 0x000fea0003800200 */
.L_x_3293:
        /* <DEDUP_REMOVED lines=38> */
.L_x_3297:
        /* <DEDUP_REMOVED lines=17> */
.L_x_3298:
[----:B------:R-:W-:Y:S05]  /*4960*/  BSYNC.RECONVERGENT B1 ;  /* 0x0000000000017941 */ /* 0x000fea0003800200 */
.L_x_3296:
        /* <DEDUP_REMOVED lines=36> */
.L_x_3300:
        /* <DEDUP_REMOVED lines=15> */
[----:B------:R-:W-:Y:S01]  /*4ca0*/  IADD3 R11, PT, PT, R9, R5, RZ ;  /* 0x00000005090b7210 */ /* 0x000fe20007ffe0ff */
[----:B------:R-:W-:-:S07]  /*4cb0*/  IMAD.MOV.U32 R5, RZ, RZ, R25 ;  /* 0x000000ffff057224 */ /* 0x000fce00078e0019 */
.L_x_3301:
[----:B------:R-:W-:Y:S05]  /*4cc0*/  BSYNC.RECONVERGENT B1 ;  /* 0x0000000000017941 */ /* 0x000fea0003800200 */
.L_x_3299:
[----:B-1----:R-:W-:-:S06]  /*4cd0*/  IMAD.WIDE.U32 R8, R6, 0x8, R16 ;  /* 0x0000000806087825 */ /* 0x002fcc00078e0010 */
[----:B------:R-:W2:Y:S01]  /*4ce0*/  LDG.E.64 R8, desc[UR12][R8.64] ;  /* 0x0000000c08087981 */ /* 0x000ea2000c1e1b00 */
[----:B------:R-:W-:Y:S01]  /*4cf0*/  IADD3 R13, PT, PT, R13, 0x8, RZ ;  /* 0x000000080d0d7810 */ /* 0x000fe20007ffe0ff */
[----:B------:R-:W-:Y:S01]  /*4d00*/  IMAD.MOV.U32 R25, RZ, RZ, R3 ;  /* 0x000000ffff197224 */ /* 0x000fe200078e0003 */
[----:B------:R-:W-:Y:S01]  /*4d10*/  MOV R24, R40 ;  /* 0x0000002800187202 */ /* 0x000fe20000000f00 */
[----:B------:R-:W-:Y:S01]  /*4d20*/  VIADD R14, R14, 0xfffffff8 ;  /* 0xfffffff80e0e7836 */ /* 0x000fe20000000000 */
[----:B------:R-:W-:-:S03]  /*4d30*/  ISETP.NE.AND P0, PT, R13, RZ, PT ;  /* 0x000000ff0d00720c */ /* 0x000fc60003f05270 */
[----:B--2---:R-:W-:-:S04]  /*4d40*/  IMAD.WIDE.U32 R24, R8, R37, R24 ;  /* 0x0000002508187225 */ /* 0x004fc800078e0018 */
[----:B------:R-:W-:Y:S01]  /*4d50*/  IMAD R37, R9, R37, RZ ;  /* 0x0000002509257224 */ /* 0x000fe200078e02ff */
[----:B------:R-:W-:-:S03]  /*4d60*/  IADD3 R12, P1, PT, R12, R24, RZ ;  /* 0x000000180c0c7210 */ /* 0x000fc60007f3e0ff */
[----:B------:R-:W-:-:S05]  /*4d70*/  IMAD R24, R8, R11, R37 ;  /* 0x0000000b08187224 */ /* 0x000fca00078e0225 */
[----:B------:R-:W-:Y:S01]  /*4d80*/  IADD3.X R7, PT, PT, R7, R25, R24, P1, !PT ;  /* 0x0000001907077210 */ /* 0x000fe20000ffe418 */
[----:B------:R-:W-:Y:S06]  /*4d90*/  @P0 BRA `(.L_x_3302) ;  /* 0xffffffe400040947 */ /* 0x000fec000383ffff */
[----:B------:R-:W-:-:S07]  /*4da0*/  IADD3 R14, PT, PT, R14, 0x3, RZ ;  /* 0x000000030e0e7810 */ /* 0x000fce0007ffe0ff */
.L_x_3277:
        /* <DEDUP_REMOVED lines=36> */
.L_x_3305:
[----:B------:R-:W-:Y:S01]  /*4ff0*/  IMAD.MOV.U32 R26, RZ, RZ, R4 ;  /* 0x000000ffff1a7224 */ /* 0x000fe200078e0004 */
[----:B------:R-:W-:Y:S01]  /*5000*/  MOV R11, R5 ;  /* 0x00000005000b7202 */ /* 0x000fe20000000f00 */
[----:B------:R-:W-:Y:S01]  /*5010*/  IMAD.MOV.U32 R10, RZ, RZ, R16 ;  /* 0x000000ffff0a7224 */ /* 0x000fe200078e0010 */
[----:B------:R-:W-:Y:S02]  /*5020*/  MOV R9, R17 ;  /* 0x0000001100097202 */ /* 0x000fe40000000f00 */
[----:B------:R-:W-:-:S07]  /*5030*/  MOV R8, 0x5050 ;  /* 0x0000505000087802 */ /* 0x000fce0000000f00 */
[----:B------:R-:W-:Y:S05]  /*5040*/  CALL.REL.NOINC `($__internal_74_$__cuda_sm20_div_s64) ;  /* 0x0000001800d07944 */ /* 0x000fea0003c00000 */
        /* <DEDUP_REMOVED lines=9> */
.L_x_3306:
[----:B------:R-:W-:Y:S05]  /*50e0*/  BSYNC.RECONVERGENT B1 ;  /* 0x0000000000017941 */ /* 0x000fea0003800200 */
.L_x_3304:
        /* <DEDUP_REMOVED lines=39> */
.L_x_3308:
        /* <DEDUP_REMOVED lines=17> */
.L_x_3309:
[----:B------:R-:W-:Y:S05]  /*5470*/  BSYNC.RECONVERGENT B1 ;  /* 0x0000000000017941 */ /* 0x000fea0003800200 */
.L_x_3307:
        /* <DEDUP_REMOVED lines=39> */
.L_x_3311:
        /* <DEDUP_REMOVED lines=17> */
.L_x_3312:
[----:B------:R-:W-:Y:S05]  /*5800*/  BSYNC.RECONVERGENT B1 ;  /* 0x0000000000017941 */ /* 0x000fea0003800200 */
.L_x_3310:
        /* <DEDUP_REMOVED lines=40> */
.L_x_3314:
[----:B------:R-:W-:Y:S01]  /*5a90*/  MOV R26, R20 ;  /* 0x00000014001a7202 */ /* 0x000fe20000000f00 */
[----:B------:R-:W-:Y:S01]  /*5aa0*/  IMAD.MOV.U32 R11, RZ, RZ, R21 ;  /* 0x000000ffff0b7224 */ /* 0x000fe200078e0015 */
[----:B------:R-:W-:Y:S02]  /*5ab0*/  MOV R10, R4 ;  /* 0x00000004000a7202 */ /* 0x000fe40000000f00 */
[----:B------:R-:W-:Y:S02]  /*5ac0*/  MOV R9, R5 ;  /* 0x0000000500097202 */ /* 0x000fe40000000f00 */
[----:B------:R-:W-:-:S07]  /*5ad0*/  MOV R8, 0x5af0 ;  /* 0x00005af000087802 */ /* 0x000fce0000000f00 */
[----:B------:R-:W-:Y:S05]  /*5ae0*/  CALL.REL.NOINC `($__internal_74_$__cuda_sm20_div_s64) ;  /* 0x0000001000287944 */ /* 0x000fea0003c00000 */
[----:B------:R-:W-:Y:S02]  /*5af0*/  IADD3 R13, P0, PT, RZ, -R24, RZ ;  /* 0x80000018ff0d7210 */ /* 0x000fe40007f1e0ff */
[----:B------:R-:W-:Y:S02]  /*5b00*/  MOV R8, R20 ;  /* 0x0000001400087202 */ /* 0x000fe40000000f00 */
[----:B------:R-:W-:Y:S01]  /*5b10*/  MOV R9, R21 ;  /* 0x0000001500097202 */ /* 0x000fe20000000f00 */
[----:B------:R-:W-:-:S04]  /*5b20*/  IMAD.X R11, RZ, RZ, ~R25, P0 ;  /* 0x000000ffff0b7224 */ /* 0x000fc800000e0e19 */
[----:B------:R-:W-:Y:S02]  /*5b30*/  IMAD R11, R11, R4, RZ ;  /* 0x000000040b0b7224 */ /* 0x000fe400078e02ff */
[----:B------:R-:W-:-:S04]  /*5b40*/  IMAD.WIDE.U32 R8, R4, R13, R8 ;  /* 0x0000000d04087225 */ /* 0x000fc800078e0008 */
[----:B------:R-:W-:Y:S01]  /*5b50*/  IMAD R11, R5, R13, R11 ;  /* 0x0000000d050b7224 */ /* 0x000fe200078e020b */
[----:B------:R-:W-:Y:S01]  /*5b60*/  MOV R21, R8 ;  /* 0x0000000800157202 */ /* 0x000fe20000000f00 */
[----:B------:R-:W-:Y:S02]  /*5b70*/  IMAD.MOV.U32 R4, RZ, RZ, R24 ;  /* 0x000000ffff047224 */ /* 0x000fe400078e0018 */
[----:B------:R-:W-:Y:S01]  /*5b80*/  IMAD.MOV.U32 R5, RZ, RZ, R25 ;  /* 0x000000ffff057224 */ /* 0x000fe200078e0019 */
[----:B------:R-:W-:-:S07]  /*5b90*/  IADD3 R11, PT, PT, R9, R11, RZ ;  /* 0x0000000b090b7210 */ /* 0x000fce0007ffe0ff */
.L_x_3315:
[----:B------:R-:W-:Y:S05]  /*5ba0*/  BSYNC.RECONVERGENT B1 ;  /* 0x0000000000017941 */ /* 0x000fea0003800200 */
.L_x_3313:
[----:B------:R-:W0:Y:S02]  /*5bb0*/  LDC.64 R8, c[0x0][0x398] ;  /* 0x0000e600ff087b82 */ /* 0x000e240000000a00 */
[----:B0-----:R-:W-:-:S06]  /*5bc0*/  IMAD.WIDE.U32 R8, R3, 0x8, R8 ;  /* 0x0000000803087825 */ /* 0x001fcc00078e0008 */
[----:B------:R-:W2:Y:S01]  /*5bd0*/  LDG.E.64 R8, desc[UR12][R8.64] ;  /* 0x0000000c08087981 */ /* 0x000ea2000c1e1b00 */
[----:B------:R-:W-:Y:S02]  /*5be0*/  MOV R18, R16 ;  /* 0x0000001000127202 */ /* 0x000fe40000000f00 */
[----:B------:R-:W-:-:S03]  /*5bf0*/  IADD3 R14, PT, PT, R14, -0x4, RZ ;  /* 0xfffffffc0e0e7810 */ /* 0x000fc60007ffe0ff */
[----:B--2---:R-:W-:-:S04]  /*5c00*/  IMAD.WIDE.U32 R18, R8, R21, R18 ;  /* 0x0000001508127225 */ /* 0x004fc800078e0012 */
[----:B------:R-:W-:Y:S01]  /*5c10*/  IMAD R21, R9, R21, RZ ;  /* 0x0000001509157224 */ /* 0x000fe200078e02ff */
[----:B------:R-:W-:-:S03]  /*5c20*/  IADD3 R12, P0, PT, R12, R18, RZ ;  /* 0x000000120c0c7210 */ /* 0x000fc60007f1e0ff */
[----:B------:R-:W-:-:S05]  /*5c30*/  IMAD R18, R8, R11, R21 ;  /* 0x0000000b08127224 */ /* 0x000fca00078e0215 */
[----:B------:R-:W-:-:S07]  /*5c40*/  IADD3.X R7, PT, PT, R7, R19, R18, P0, !PT ;  /* 0x0000001307077210 */ /* 0x000fce00007fe412 */
.L_x_3303:
        /* <DEDUP_REMOVED lines=34> */
.L_x_3318:
[----:B------:R-:W-:Y:S01]  /*5e70*/  MOV R26, R4 ;  /* 0x00000004001a7202 */ /* 0x000fe20000000f00 */
[----:B------:R-:W-:Y:S01]  /*5e80*/  IMAD.MOV.U32 R10, RZ, RZ, R16 ;  /* 0x000000ffff0a7224 */ /* 0x000fe200078e0010 */
[----:B------:R-:W-:Y:S02]  /*5e90*/  MOV R11, R5 ;  /* 0x00000005000b7202 */ /* 0x000fe40000000f00 */
[----:B------:R-:W-:Y:S02]  /*5ea0*/  MOV R9, R17 ;  /* 0x0000001100097202 */ /* 0x000fe40000000f00 */
[----:B------:R-:W-:-:S07]  /*5eb0*/  MOV R8, 0x5ed0 ;  /* 0x00005ed000087802 */ /* 0x000fce0000000f00 */
[----:B------:R-:W-:Y:S05]  /*5ec0*/  CALL.REL.NOINC `($__internal_74_$__cuda_sm20_div_s64) ;  /* 0x0000000c00307944 */ /* 0x000fea0003c00000 */
[-C--:B------:R-:W-:Y:S01]  /*5ed0*/  IADD3 R9, P0, PT, RZ, -R24.reuse, RZ ;  /* 0x80000018ff097210 */ /* 0x080fe20007f1e0ff */
[----:B------:R-:W-:Y:S01]  /*5ee0*/  IMAD.MOV.U32 R21, RZ, RZ, R25 ;  /* 0x000000ffff157224 */ /* 0x000fe200078e0019 */
[----:B------:R-:W-:Y:S02]  /*5ef0*/  MOV R20, R24 ;  /* 0x0000001800147202 */ /* 0x000fe40000000f00 */
[----:B------:R-:W-:Y:S01]  /*5f00*/  IADD3.X R3, PT, PT, RZ, ~R25, RZ, P0, !PT ;  /* 0x80000019ff037210 */ /* 0x000fe200007fe4ff */
[----:B------:R-:W-:-:S04]  /*5f10*/  IMAD.WIDE.U32 R4, R16, R9, R4 ;  /* 0x0000000910047225 */ /* 0x000fc800078e0004 */
[----:B------:R-:W-:-:S04]  /*5f20*/  IMAD R3, R3, R16, RZ ;  /* 0x0000001003037224 */ /* 0x000fc800078e02ff */
[----:B------:R-:W-:Y:S02]  /*5f30*/  IMAD R3, R17, R9, R3 ;  /* 0x0000000911037224 */ /* 0x000fe400078e0203 */
[----:B------:R-:W-:-:S03]  /*5f40*/  IMAD.MOV.U32 R17, RZ, RZ, R4 ;  /* 0x000000ffff117224 */ /* 0x000fc600078e0004 */
[----:B------:R-:W-:-:S07]  /*5f50*/  IADD3 R11, PT, PT, R5, R3, RZ ;  /* 0x00000003050b7210 */ /* 0x000fce0007ffe0ff */
.L_x_3319:
[----:B------:R-:W-:Y:S05]  /*5f60*/  BSYNC.RECONVERGENT B1 ;  /* 0x0000000000017941 */ /* 0x000fea0003800200 */
.L_x_3317:
        /* <DEDUP_REMOVED lines=39> */
.L_x_3321:
        /* <DEDUP_REMOVED lines=17> */
.L_x_3322:
[----:B------:R-:W-:Y:S05]  /*62f0*/  BSYNC.RECONVERGENT B1 ;  /* 0x0000000000017941 */ /* 0x000fea0003800200 */
.L_x_3320:
        /* <DEDUP_REMOVED lines=10> */
.L_x_3316:
        /* <DEDUP_REMOVED lines=30> */
.L_x_3324:
[----:B------:R-:W-:Y:S02]  /*6580*/  MOV R3, R23 ;  /* 0x0000001700037202 */ /* 0x000fe40000000f00 */
[----:B------:R-:W-:Y:S02]  /*6590*/  MOV R23, R5 ;  /* 0x0000000500177202 */ /* 0x000fe40000000f00 */
[----:B------:R-:W-:-:S07]  /*65a0*/  MOV R24, 0x65c0 ;  /* 0x000065c000187802 */ /* 0x000fce0000000f00 */
[----:B------:R-:W-:Y:S05]  /*65b0*/  CALL.REL.NOINC `($__internal_75_$__cuda_sm20_rem_s64) ;  /* 0x0000000800c07944 */ /* 0x000fea0003c00000 */
[----:B------:R-:W-:-:S07]  /*65c0*/  IMAD.MOV.U32 R5, RZ, RZ, R9 ;  /* 0x000000ffff057224 */ /* 0x000fce00078e0009 */
.L_x_3325:
[----:B------:R-:W-:Y:S05]  /*65d0*/  BSYNC.RECONVERGENT B1 ;  /* 0x0000000000017941 */ /* 0x000fea0003800200 */
.L_x_3323:
        /* <DEDUP_REMOVED lines=8> */
.L_x_3276:
[----:B------:R-:W-:-:S06]  /*6660*/  IMAD.MOV.U32 R13, RZ, RZ, R7 ;  /* 0x000000ffff0d7224 */ /* 0x000fcc00078e0007 */
[----:B------:R-:W2:Y:S04]  /*6670*/  LDG.E.U8 R13, desc[UR12][R12.64] ;  /* 0x0000000c0c0d7981 */ /* 0x000ea8000c1e1100 */
[----:B--2---:R0:W-:Y:S02]  /*6680*/  STS.U8 [R0+UR4], R13 ;  /* 0x0000000d00007988 */ /* 0x0041e40008000004 */
.L_x_3275:
[----:B------:R-:W-:Y:S05]  /*6690*/  BSYNC.RECONVERGENT B0 ;  /* 0x0000000000007941 */ /* 0x000fea0003800200 */
.L_x_3227:
[----:B------:R-:W-:Y:S01]  /*66a0*/  BAR.SYNC.DEFER_BLOCKING 0x0 ;  /* 0x0000000000007b1d */ /* 0x000fe20000010000 */
[----:B------:R-:W-:Y:S01]  /*66b0*/  UISETP.GE.U32.AND UP0, UPT, UR5, 0x42, UPT ;  /* 0x000000420500788c */ /* 0x000fe2000bf06070 */
[----:B------:R-:W-:-:S08]  /*66c0*/  ISETP.GT.U32.AND P2, PT, R0, 0x1f, PT ;  /* 0x0000001f0000780c */ /* 0x000fd00003f44070 */
[----:B------:R-:W-:Y:S05]  /*66d0*/  BRA.U !UP0, `(.L_x_3326) ;  /* 0x0000000108347547 */ /* 0x000fea000b800000 */
.L_x_3327:
        /* <DEDUP_REMOVED lines=13> */
.L_x_3326:
        /* <DEDUP_REMOVED lines=62> */
        .weak           $__internal_74_$__cuda_sm20_div_s64
        .type           $__internal_74_$__cuda_sm20_div_s64,@function
        .size           $__internal_74_$__cuda_sm20_div_s64,($__internal_75_$__cuda_sm20_rem_s64 - $__internal_74_$__cuda_sm20_div_s64)
$__internal_74_$__cuda_sm20_div_s64:
        /* <DEDUP_REMOVED lines=82> */
[----:B------:R-:W-:Y:S06]  /*70b0*/  RET.REL.NODEC R8 `(contiguous_reducel12_bool) ;  /* 0xffffff8c08d07950 */ /* 0x000fec0003c3ffff */
        .weak           $__internal_75_$__cuda_sm20_rem_s64
        .type           $__internal_75_$__cuda_sm20_rem_s64,@function
        .size           $__internal_75_$__cuda_sm20_rem_s64,(.L_x_32278 - $__internal_75_$__cuda_sm20_rem_s64)
$__internal_75_$__cuda_sm20_rem_s64:
        /* <DEDUP_REMOVED lines=76> */
[----:B------:R-:W-:Y:S06]  /*7580*/  RET.REL.NODEC R24 `(contiguous_reducel12_bool) ;  /* 0xffffff88189c7950 */ /* 0x000fec0003c3ffff */
.L_x_3328:
        /* <DEDUP_REMOVED lines=15> */
.L_x_32278:


//--------------------- .text.uncontiguous_reducel1_bool --------------------------
	.section	.text.uncontiguous_reducel1_bool,"ax",@progbits
	.align	128
        .global         uncontiguous_reducel1_bool
        .type           uncontiguous_reducel1_bool,@function
        .size           uncontiguous_reducel1_bool,(.L_x_32280 - uncontiguous_reducel1_bool)
        .other          uncontiguous_reducel1_bool,@"STO_CUDA_ENTRY STV_DEFAULT"
uncontiguous_reducel1_bool:
.text.uncontiguous_reducel1_bool:
        /* <DEDUP_REMOVED lines=38> */
.L_x_3357:
        /* <DEDUP_REMOVED lines=32> */
.L_x_3334:
[----:B------:R-:W-:Y:S01]  /*0460*/  IMAD.MOV.U32 R26, RZ, RZ, R4 ;  /* 0x000000ffff1a7224 */ /* 0x000fe200078e0004 */
[----:B------:R-:W-:Y:S01]  /*0470*/  MOV R11, R5 ;  /* 0x00000005000b7202 */ /* 0x000fe20000000f00 */
[----:B------:R-:W-:Y:S01]  /*0480*/  IMAD.MOV.U32 R10, RZ, RZ, R36 ;  /* 0x000000ffff0a7224 */ /* 0x000fe200078e0024 */
[----:B------:R-:W-:Y:S02]  /*0490*/  MOV R9, R37 ;  /* 0x0000002500097202 */ /* 0x000fe40000000f00 */
[----:B------:R-:W-:-:S07]  /*04a0*/  MOV R8, 0x4c0 ;  /* 0x000004c000087802 */ /* 0x000fce0000000f00 */
[----:B-1----:R-:W-:Y:S05]  /*04b0*/  CALL.REL.NOINC `($__internal_76_$__cuda_sm20_div_s64) ;  /* 0x00000064008c7944 */ /* 0x002fea0003c00000 */
        /* <DEDUP_REMOVED lines=9> */
.L_x_3335:
[----:B------:R-:W-:Y:S05]  /*0550*/  BSYNC.RECONVERGENT B1 ;  /* 0x0000000000017941 */ /* 0x000fea0003800200 */
.L_x_3333:
        /* <DEDUP_REMOVED lines=33> */
.L_x_3337:
[----:B------:R-:W-:Y:S01]  /*0770*/  IMAD.MOV.U32 R26, RZ, RZ, R18 ;  /* 0x000000ffff1a7224 */ /* 0x000fe200078e0012 */
[----:B------:R-:W-:Y:S01]  /*0780*/  MOV R11, R19 ;  /* 0x00000013000b7202 */ /* 0x000fe20000000f00 */
[----:B------:R-:W-:Y:S01]  /*0790*/  IMAD.MOV.U32 R10, RZ, RZ, R36 ;  /* 0x000000ffff0a7224 */ /* 0x000fe200078e0024 */
[----:B------:R-:W-:Y:S02]  /*07a0*/  MOV R9, R37 ;  /* 0x0000002500097202 */ /* 0x000fe40000000f00 */
[----:B------:R-:W-:-:S07]  /*07b0*/  MOV R8, 0x7d0 ;  /* 0x000007d000087802 */ /* 0x000fce0000000f00 */
[----:B------:R-:W-:Y:S05]  /*07c0*/  CALL.REL.NOINC `($__internal_76_$__cuda_sm20_div_s64) ;  /* 0x0000006000c87944 */ /* 0x000fea0003c00000 */
        /* <DEDUP_REMOVED lines=9> */
.L_x_3338:
[----:B------:R-:W-:Y:S05]  /*0860*/  BSYNC.RECONVERGENT B1 ;  /* 0x0000000000017941 */ /* 0x000fea0003800200 */
.L_x_3336:
        /* <DEDUP_REMOVED lines=34> */
.L_x_3340:
[----:B------:R-:W-:Y:S01]  /*0a90*/  MOV R26, R22 ;  /* 0x00000016001a7202 */ /* 0x000fe20000000f00 */
[----:B------:R-:W-:Y:S01]  /*0aa0*/  IMAD.MOV.U32 R11, RZ, RZ, R23 ;  /* 0x000000ffff0b7224 */ /* 0x000fe200078e0017 */
[----:B------:R-:W-:Y:S01]  /*0ab0*/  MOV R10, R40 ;  /* 0x00000028000a7202 */ /* 0x000fe20000000f00 */
[----:B------:R-:W-:Y:S01]  /*0ac0*/  IMAD.MOV.U32 R9, RZ, RZ, R41 ;  /* 0x000000ffff097224 */ /* 0x000fe200078e0029 */
[----:B------:R-:W-:-:S07]  /*0ad0*/  MOV R8, 0xaf0 ;  /* 0x00000af000087802 */ /* 0x000fce0000000f00 */
[----:B------:R-:W-:Y:S05]  /*0ae0*/  CALL.REL.NOINC `($__internal_76_$__cuda_sm20_div_s64) ;  /* 0x0000006000007944 */ /* 0x000fea0003c00000 */
        /* <DEDUP_REMOVED lines=10> */
.L_x_3341:
[----:B------:R-:W-:Y:S05]  /*0b90*/  BSYNC.RECONVERGENT B1 ;  /* 0x0000000000017941 */ /* 0x000fea0003800200 */
.L_x_3339:
        /* <DEDUP_REMOVED lines=35> */
.L_x_3343:
[----:B------:R-:W-:Y:S01]  /*0dd0*/  IMAD.MOV.U32 R26, RZ, RZ, R42 ;  /* 0x000000ffff1a7224 */ /* 0x000fe200078e002a */
[----:B------:R-:W-:Y:S01]  /*0de0*/  MOV R11, R43 ;  /* 0x0000002b000b7202 */ /* 0x000fe20000000f00 */
[----:B------:R-:W-:Y:S01]  /*0df0*/  IMAD.MOV.U32 R10, RZ, RZ, R40 ;  /* 0x000000ffff0a7224 */ /* 0x000fe200078e0028 */
[----:B------:R-:W-:Y:S02]  /*0e00*/  MOV R9, R41 ;  /* 0x0000002900097202 */ /* 0x000fe40000000f00 */
[----:B------:R-:W-:-:S07]  /*0e10*/  MOV R8, 0xe30 ;  /* 0x00000e3000087802 */ /* 0x000fce0000000f00 */
[----:B------:R-:W-:Y:S05]  /*0e20*/  CALL.REL.NOINC `($__internal_76_$__cuda_sm20_div_s64) ;  /* 0x0000005c00307944 */ /* 0x000fea0003c00000 */
        /* <DEDUP_REMOVED lines=11> */
.L_x_3344:
[----:B------:R-:W-:Y:S05]  /*0ee0*/  BSYNC.RECONVERGENT B1 ;  /* 0x0000000000017941 */ /* 0x000fea0003800200 */
.L_x_3342:
        /* <DEDUP_REMOVED lines=36> */
.L_x_3346:
        /* <DEDUP_REMOVED lines=16> */
.L_x_3347:
[----:B------:R-:W-:Y:S05]  /*1230*/  BSYNC.RECONVERGENT B1 ;  /* 0x0000000000017941 */ /* 0x000fea0003800200 */
.L_x_3345:
        /* <DEDUP_REMOVED lines=34> */
.L_x_3349:
[----:B------:R-:W-:Y:S01]  /*1460*/  MOV R26, R40 ;  /* 0x00000028001a7202 */ /* 0x000fe20000000f00 */
[----:B------:R-:W-:Y:S01]  /*1470*/  IMAD.MOV.U32 R11, RZ, RZ, R41 ;  /* 0x000000ffff0b7224 */ /* 0x000fe200078e0029 */
[----:B------:R-:W-:Y:S01]  /*1480*/  MOV R10, R20 ;  /* 0x00000014000a7202 */ /* 0x000fe20000000f00 */
[----:B------:R-:W-:Y:S01]  /*1490*/  IMAD.MOV.U32 R9, RZ, RZ, R21 ;  /* 0x000000ffff097224 */ /* 0x000fe200078e0015 */
[----:B------:R-:W-:-:S07]  /*14a0*/  MOV R8, 0x14c0 ;  /* 0x000014c000087802 */ /* 0x000fce0000000f00 */
[----:B------:R-:W-:Y:S05]  /*14b0*/  CALL.REL.NOINC `($__internal_76_$__cuda_sm20_div_s64) ;  /* 0x00000054008c7944 */ /* 0x000fea0003c00000 */
        /* <DEDUP_REMOVED lines=11> */
.L_x_3350:
[----:B------:R-:W-:Y:S05]  /*1570*/  BSYNC.RECONVERGENT B1 ;  /* 0x0000000000017941 */ /* 0x000fea0003800200 */
.L_x_3348:
        /* <DEDUP_REMOVED lines=34> */
.L_x_3352:
[----:B------:R-:W-:Y:S01]  /*17a0*/  IMAD.MOV.U32 R26, RZ, RZ, R36 ;  /* 0x000000ffff1a7224 */ /* 0x000fe200078e0024 */
[----:B------:R-:W-:Y:S01]  /*17b0*/  MOV R11, R37 ;  /* 0x00000025000b7202 */ /* 0x000fe20000000f00 */
[----:B------:R-:W-:Y:S01]  /*17c0*/  IMAD.MOV.U32 R10, RZ, RZ, R20 ;  /* 0x000000ffff0a7224 */ /* 0x000fe200078e0014 */
[----:B------:R-:W-:Y:S02]  /*17d0*/  MOV R9, R21 ;  /* 0x0000001500097202 */ /* 0x000fe40000000f00 */
[----:B------:R-:W-:-:S07]  /*17e0*/  MOV R8, 0x1800 ;  /* 0x0000180000087802 */ /* 0x000fce0000000f00 */
[----:B------:R-:W-:Y:S05]  /*17f0*/  CALL.REL.NOINC `($__internal_76_$__cuda_sm20_div_s64) ;  /* 0x0000005000bc7944 */ /* 0x000fea0003c00000 */
        /* <DEDUP_REMOVED lines=11> */
.L_x_3353:
[----:B------:R-:W-:Y:S05]  /*18b0*/  BSYNC.RECONVERGENT B1 ;  /* 0x0000000000017941 */ /* 0x000fea0003800200 */
.L_x_3351:
        /* <DEDUP_REMOVED lines=35> */
.L_x_3355:
[----:B------:R-:W-:Y:S01]  /*1af0*/  IMAD.MOV.U32 R26, RZ, RZ, R18 ;  /* 0x000000ffff1a7224 */ /* 0x000fe200078e0012 */
[----:B------:R-:W-:Y:S01]  /*1b00*/  MOV R11, R19 ;  /* 0x00000013000b7202 */ /* 0x000fe20000000f00 */
[----:B------:R-:W-:Y:S01]  /*1b10*/  IMAD.MOV.U32 R10, RZ, RZ, R20 ;  /* 0x000000ffff0a7224 */ /* 0x000fe200078e0014 */
[----:B------:R-:W-:Y:S02]  /*1b20*/  MOV R9, R21 ;  /* 0x0000001500097202 */ /* 0x000fe40000000f00 */
[----:B------:R-:W-:-:S07]  /*1b30*/  MOV R8, 0x1b50 ;  /* 0x00001b5000087802 */ /* 0x000fce0000000f00 */
[----:B------:R-:W-:Y:S05]  /*1b40*/  CALL.REL.NOINC `($__internal_76_$__cuda_sm20_div_s64) ;  /* 0x0000004c00e87944 */ /* 0x000fea0003c00000 */
        /* <DEDUP_REMOVED lines=11> */
.L_x_3356:
[----:B------:R-:W-:Y:S05]  /*1c00*/  BSYNC.RECONVERGENT B1 ;  /* 0x0000000000017941 */ /* 0x000fea0003800200 */
.L_x_3354:
        /* <DEDUP_REMOVED lines=9> */
.L_x_3332:
        /* <DEDUP_REMOVED lines=36> */
.L_x_3360:
[----:B------:R-:W-:Y:S01]  /*1ee0*/  MOV R26, R4 ;  /* 0x00000004001a7202 */ /* 0x000fe20000000f00 */
[----:B------:R-:W-:Y:S01]  /*1ef0*/  IMAD.MOV.U32 R11, RZ, RZ, R5 ;  /* 0x000000ffff0b7224 */ /* 0x000fe200078e0005 */
[----:B------:R-:W-:Y:S01]  /*1f00*/  MOV R10, R6 ;  /* 0x00000006000a7202 */ /* 0x000fe20000000f00 */
[----:B------:R-:W-:Y:S01]  /*1f10*/  IMAD.MOV.U32 R9, RZ, RZ, R7 ;  /* 0x000000ffff097224 */ /* 0x000fe200078e0007 */
[----:B------:R-:W-:-:S07]  /*1f20*/  MOV R8, 0x1f40 ;  /* 0x00001f4000087802 */ /* 0x000fce0000000f00 */
[----:B------:R-:W-:Y:S05]  /*1f30*/  CALL.REL.NOINC `($__internal_76_$__cuda_sm20_div_s64) ;  /* 0x0000004800ec7944 */ /* 0x000fea0003c00000 */
        /* <DEDUP_REMOVED lines=9> */
.L_x_3361:
[----:B------:R-:W-:Y:S05]  /*1fd0*/  BSYNC.RECONVERGENT B1 ;  /* 0x0000000000017941 */ /* 0x000fea0003800200 */
.L_x_3359:
        /* <DEDUP_REMOVED lines=34> */
.L_x_3363:
        /* <DEDUP_REMOVED lines=14> */
.L_x_3364:
[----:B------:R-:W-:Y:S05]  /*22e0*/  BSYNC.RECONVERGENT B1 ;  /* 0x0000000000017941 */ /* 0x000fea0003800200 */
.L_x_3362:
        /* <DEDUP_REMOVED lines=36> */
.L_x_3366:
        /* <DEDUP_REMOVED lines=17> */
.L_x_3367:
[----:B------:R-:W-:Y:S05]  /*2640*/  BSYNC.RECONVERGENT B1 ;  /* 0x0000000000017941 */ /* 0x000fea0003800200 */
.L_x_3365:
        /* <DEDUP_REMOVED lines=35> */
.L_x_3369:
[----:B------:R-:W-:Y:S01]  /*2880*/  MOV R26, R16 ;  /* 0x00000010001a7202 */ /* 0x000fe20000000f00 */
[----:B------:R-:W-:Y:S01]  /*2890*/  IMAD.MOV.U32 R11, RZ, RZ, R17 ;  /* 0x000000ffff0b7224 */ /* 0x000fe200078e0011 */
[----:B------:R-:W-:Y:S01]  /*28a0*/  MOV R10, R14 ;  /* 0x0000000e000a7202 */ /* 0x000fe20000000f00 */
[----:B------:R-:W-:Y:S01]  /*28b0*/  IMAD.MOV.U32 R9, RZ, RZ, R15 ;  /* 0x000000ffff097224 */ /* 0x000fe200078e000f */
[----:B------:R-:W-:-:S07]  /*28c0*/  MOV R8, 0x28e0 ;  /* 0x000028e000087802 */ /* 0x000fce0000000f00 */
[----:B------:R-:W-:Y:S05]  /*28d0*/  CALL.REL.NOINC `($__internal_76_$__cuda_sm20_div_s64) ;  /* 0x0000004000847944 */ /* 0x000fea0003c00000 */
        /* <DEDUP_REMOVED lines=10> */
.L_x_3370:
[----:B------:R-:W-:Y:S05]  /*2980*/  BSYNC.RECONVERGENT B1 ;  /* 0x0000000000017941 */ /* 0x000fea0003800200 */
.L_x_3368:
[----:B------:R-:W-:Y:S01]  /*2990*/  MOV R6, R20 ;  /* 0x0000001400067202 */ /* 0x000fe20000000f00 */
[----:B------:R-:W-:Y:S02]  /*29a0*/  IMAD R9, R9, R22, RZ ;  /* 0x0000001609097224 */ /* 0x000fe400078e02ff */
[----:B------:R-:W-:Y:S02]  /*29b0*/  VIADD R3, R3, 0xfffffffe ;  /* 0xfffffffe03037836 */ /* 0x000fe40000000000 */
[----:B------:R-:W-:-:S04]  /*29c0*/  IMAD.WIDE.U32 R20, R22, R8, R6 ;  /* 0x0000000816147225 */ /* 0x000fc800078e0006 */
[----:B------:R-:W-:-:S05]  /*29d0*/  IMAD R9, R23, R8, R9 ;  /* 0x0000000817097224 */ /* 0x000fca00078e0209 */
[----:B------:R-:W-:-:S07]  /*29e0*/  IADD3 R21, PT, PT, R21, R9, RZ ;  /* 0x0000000915157210 */ /* 0x000fce0007ffe0ff */
.L_x_3358:
        /* <DEDUP_REMOVED lines=31> */
.L_x_3372:
[----:B------:R-:W-:Y:S01]  /*2be0*/  IMAD.MOV.U32 R14, RZ, RZ, R4 ;  /* 0x000000ffff0e7224 */ /* 0x000fe200078e0004 */
[----:B------:R-:W-:Y:S01]  /*2bf0*/  MOV R23, R5 ;  /* 0x0000000500177202 */ /* 0x000fe20000000f00 */
[----:B------:R-:W-:Y:S01]  /*2c00*/  IMAD.MOV.U32 R22, RZ, RZ, R6 ;  /* 0x000000ffff167224 */ /* 0x000fe200078e0006 */
[----:B------:R-:W-:Y:S02]  /*2c10*/  MOV R15, R7 ;  /* 0x00000007000f7202 */ /* 0x000fe40000000f00 */
[----:B------:R-:W-:-:S07]  /*2c20*/  MOV R24, 0x2c40 ;  /* 0x00002c4000187802 */ /* 0x000fce0000000f00 */
[----:B------:R-:W-:Y:S05]  /*2c30*/  CALL.REL.NOINC `($__internal_77_$__cuda_sm20_rem_s64) ;  /* 0x0000004000f87944 */ /* 0x000fea0003c00000 */
.L_x_3373:
[----:B------:R-:W-:Y:S05]  /*2c40*/  BSYNC.RECONVERGENT B1 ;  /* 0x0000000000017941 */ /* 0x000fea0003800200 */
.L_x_3371:
        /* <DEDUP_REMOVED lines=31> */
.L_x_3375:
[----:B------:R-:W-:Y:S01]  /*2e40*/  MOV R22, R6 ;  /* 0x0000000600167202 */ /* 0x000fe20000000f00 */
[----:B------:R-:W-:Y:S01]  /*2e50*/  IMAD.MOV.U32 R15, RZ, RZ, R7 ;  /* 0x000000ffff0f7224 */ /* 0x000fe200078e0007 */
[----:B------:R-:W-:Y:S01]  /*2e60*/  MOV R14, R18 ;  /* 0x00000012000e7202 */ /* 0x000fe20000000f00 */
[----:B------:R-:W-:Y:S01]  /*2e70*/  IMAD.MOV.U32 R23, RZ, RZ, R19 ;  /* 0x000000ffff177224 */ /* 0x000fe200078e0013 */
[----:B------:R-:W-:-:S07]  /*2e80*/  MOV R24, 0x2ea0 ;  /* 0x00002ea000187802 */ /* 0x000fce0000000f00 */
[----:B------:R-:W-:Y:S05]  /*2e90*/  CALL.REL.NOINC `($__internal_77_$__cuda_sm20_rem_s64) ;  /* 0x0000004000607944 */ /* 0x000fea0003c00000 */
[----:B------:R-:W-:Y:S01]  /*2ea0*/  MOV R6, R8 ;  /* 0x0000000800067202 */ /* 0x000fe20000000f00 */
[----:B------:R-:W-:-:S07]  /*2eb0*/  IMAD.MOV.U32 R7, RZ, RZ, R9 ;  /* 0x000000ffff077224 */ /* 0x000fce00078e0009 */
.L_x_3376:
[----:B------:R-:W-:Y:S05]  /*2ec0*/  BSYNC.RECONVERGENT B1 ;  /* 0x0000000000017941 */ /* 0x000fea0003800200 */
.L_x_3374:
[----:B------:R-:W-:Y:S02]  /*2ed0*/  IMAD R3, R7, R4, RZ ;  /* 0x0000000407037224 */ /* 0x000fe400078e02ff */
[----:B------:R-:W-:-:S04]  /*2ee0*/  IMAD.WIDE.U32 R20, R4, R6, R20 ;  /* 0x0000000604147225 */ /* 0x000fc800078e0014 */
[----:B------:R-:W-:-:S05]  /*2ef0*/  IMAD R3, R5, R6, R3 ;  /* 0x0000000605037224 */ /* 0x000fca00078e0203 */
[----:B------:R-:W-:-:S07]  /*2f00*/  IADD3 R21, PT, PT, R21, R3, RZ ;  /* 0x0000000315157210 */ /* 0x000fce0007ffe0ff */
.L_x_3331:
        /* <DEDUP_REMOVED lines=13> */
.L_x_3330:
[----:B------:R-:W-:-:S04]  /*2fe0*/  ISETP.GE.U32.AND P0, PT, R14, UR10, PT ;  /* 0x0000000a0e007c0c */ /* 0x000fc8000bf06070 */
[----:B------:R-:W-:-:S13]  /*2ff0*/  ISETP.GE.U32.AND.EX P0, PT, RZ, UR11, PT, P0 ;  /* 0x0000000bff007c0c */ /* 0x000fda000bf06100 */
[----:B------:R-:W-:Y:S05]  /*3000*/  @P0 BRA `(.L_x_3377) ;  /* 0x0000003400900947 */ /* 0x000fea0003800000 */
[----:B------:R-:W-:Y:S02]  /*3010*/  ISETP.GE.AND P0, PT, R3, RZ, PT ;  /* 0x000000ff0300720c */ /* 0x000fe40003f06270 */
[----:B------:R-:W-:-:S11]  /*3020*/  CS2R R4, SRZ ;  /* 0x0000000000047805 */ /* 0x000fd6000001ff00 */
[----:B------:R-:W-:Y:S05]  /*3030*/  @!P0 BRA `(.L_x_3378) ;  /* 0x0000003400708947 */ /* 0x000fea0003800000 */
[----:B------:R-:W-:Y:S02]  /*3040*/  IMAD.MOV.U32 R7, RZ, RZ, R3 ;  /* 0x000000ffff077224 */ /* 0x000fe400078e0003 */
[----:B------:R-:W-:Y:S01]  /*3050*/  HFMA2 R13, -RZ, RZ, 0, 0 ;  /* 0x00000000ff0d7431 */ /* 0x000fe200000001ff */
[----:B------:R-:W-:Y:S02]  /*3060*/  LOP3.LUT R12, R8, 0x7, RZ, 0xc0, !PT ;  /* 0x00000007080c7812 */ /* 0x000fe400078ec0ff */
        /* <DEDUP_REMOVED lines=11> */
.L_x_3404:
        /* <DEDUP_REMOVED lines=33> */
.L_x_3381:
[----:B------:R-:W-:Y:S01]  /*3330*/  MOV R26, R14 ;  /* 0x0000000e001a7202 */ /* 0x000fe20000000f00 */
[----:B------:R-:W-:Y:S01]  /*3340*/  IMAD.MOV.U32 R11, RZ, RZ, R13 ;  /* 0x000000ffff0b7224 */ /* 0x000fe200078e000d */
[----:B------:R-:W-:Y:S01]  /*3350*/  MOV R10, R34 ;  /* 0x00000022000a7202 */ /* 0x000fe20000000f00 */
[----:B------:R-:W-:Y:S01]  /*3360*/  IMAD.MOV.U32 R9, RZ, RZ, R35 ;  /* 0x000000ffff097224 */ /* 0x000fe200078e0023 */
[----:B------:R-:W-:-:S07]  /*3370*/  MOV R8, 0x3390 ;  /* 0x0000339000087802 */ /* 0x000fce0000000f00 */
[----:B-123--:R-:W-:Y:S05]  /*3380*/  CALL.REL.NOINC `($__internal_76_$__cuda_sm20_div_s64) ;  /* 0x0000003400d87944 */ /* 0x00efea0003c00000 */
[----:B------:R-:W-:Y:S01]  /*3390*/  IADD3 R27, P0, PT, RZ, -R24, RZ ;  /* 0x80000018ff1b7210 */ /* 0x000fe20007f1e0ff */
[----:B------:R-:W-:-:S03]  /*33a0*/  IMAD.MOV.U32 R15, RZ, RZ, R13 ;  /* 0x000000ffff0f7224 */ /* 0x000fc600078e000d */
[----:B------:R-:W-:Y:S01]  /*33b0*/  IADD3.X R11, PT, PT, RZ, ~R25, RZ, P0, !PT ;  /* 0x80000019ff0b7210 */ /* 0x000fe200007fe4ff */
[----:B------:R-:W-:-:S04]  /*33c0*/  IMAD.WIDE.U32 R8, R34, R27, R14 ;  /* 0x0000001b22087225 */ /* 0x000fc800078e000e */
[----:B------:R-:W-:Y:S01]  /*33d0*/  IMAD R11, R11, R34, RZ ;  /* 0x000000220b0b7224 */ /* 0x000fe200078e02ff */
[----:B------:R-:W-:Y:S02]  /*33e0*/  MOV R15, R8 ;  /* 0x00000008000f7202 */ /* 0x000fe40000000f00 */
[----:B------:R-:W-:Y:S01]  /*33f0*/  MOV R34, R24 ;  /* 0x0000001800227202 */ /* 0x000fe20000000f00 */
[----:B------:R-:W-:Y:S02]  /*3400*/  IMAD R11, R35, R27, R11 ;  /* 0x0000001b230b7224 */ /* 0x000fe400078e020b */
[----:B------:R-:W-:Y:S02]  /*3410*/  IMAD.MOV.U32 R35, RZ, RZ, R25 ;  /* 0x000000ffff237224 */ /* 0x000fe400078e0019 */
[----:B------:R-:W-:-:S07]  /*3420*/  IMAD.IADD R11, R9, 0x1, R11 ;  /* 0x00000001090b7824 */ /* 0x000fce00078e020b */
.L_x_3382:
[----:B------:R-:W-:Y:S05]  /*3430*/  BSYNC.RECONVERGENT B1 ;  /* 0x0000000000017941 */ /* 0x000fea0003800200 */
.L_x_3380:
        /* <DEDUP_REMOVED lines=37> */
.L_x_3384:
[----:B------:R-:W-:Y:S01]  /*3690*/  IMAD.MOV.U32 R26, RZ, RZ, R34 ;  /* 0x000000ffff1a7224 */ /* 0x000fe200078e0022 */
[----:B------:R-:W-:Y:S01]  /*36a0*/  MOV R11, R35 ;  /* 0x00000023000b7202 */ /* 0x000fe20000000f00 */
[----:B------:R-:W-:Y:S01]  /*36b0*/  IMAD.MOV.U32 R10, RZ, RZ, R36 ;  /* 0x000000ffff0a7224 */ /* 0x000fe200078e0024 */
[----:B------:R-:W-:Y:S02]  /*36c0*/  MOV R9, R37 ;  /* 0x0000002500097202 */ /* 0x000fe40000000f00 */
[----:B------:R-:W-:-:S07]  /*36d0*/  MOV R8, 0x36f0 ;  /* 0x000036f000087802 */ /* 0x000fce0000000f00 */
[----:B-1----:R-:W-:Y:S05]  /*36e0*/  CALL.REL.NOINC `($__internal_76_$__cuda_sm20_div_s64) ;  /* 0x0000003400007944 */ /* 0x002fea0003c00000 */
        /* <DEDUP_REMOVED lines=11> */
.L_x_3385:
[----:B------:R-:W-:Y:S05]  /*37a0*/  BSYNC.RECONVERGENT B1 ;  /* 0x0000000000017941 */ /* 0x000fea0003800200 */
.L_x_3383:
        /* <DEDUP_REMOVED lines=38> */
.L_x_3387:
[----:B------:R-:W-:Y:S01]  /*3a10*/  MOV R26, R34 ;  /* 0x00000022001a7202 */ /* 0x000fe20000000f00 */
[----:B------:R-:W-:Y:S01]  /*3a20*/  IMAD.MOV.U32 R11, RZ, RZ, R35 ;  /* 0x000000ffff0b7224 */ /* 0x000fe200078e0023 */
[----:B------:R-:W-:Y:S01]  /*3a30*/  MOV R10, R36 ;  /* 0x00000024000a7202 */ /* 0x000fe20000000f00 */
[----:B------:R-:W-:Y:S01]  /*3a40*/  IMAD.MOV.U32 R9, RZ, RZ, R37 ;  /* 0x000000ffff097224 */ /* 0x000fe200078e0025 */
[----:B------:R-:W-:-:S07]  /*3a50*/  MOV R8, 0x3a70 ;  /* 0x00003a7000087802 */ /* 0x000fce0000000f00 */
[----:B-1----:R-:W-:Y:S05]  /*3a60*/  CALL.REL.NOINC `($__internal_76_$__cuda_sm20_div_s64) ;  /* 0x0000003000207944 */ /* 0x002fea0003c00000 */
        /* <DEDUP_REMOVED lines=11> */
.L_x_3388:
[----:B------:R-:W-:Y:S05]  /*3b20*/  BSYNC.RECONVERGENT B1 ;  /* 0x0000000000017941 */ /* 0x000fea0003800200 */
.L_x_3386:
        /* <DEDUP_REMOVED lines=37> */
.L_x_3390:
        /* <DEDUP_REMOVED lines=17> */
.L_x_3391:
[----:B------:R-:W-:Y:S05]  /*3e90*/  BSYNC.RECONVERGENT B1 ;  /* 0x0000000000017941 */ /* 0x000fea0003800200 */
.L_x_3389:
        /* <DEDUP_REMOVED lines=38> */
.L_x_3393:
        /* <DEDUP_REMOVED lines=15> */
[----:B------:R-:W-:Y:S02]  /*41f0*/  IMAD.IADD R4, R9, 0x1, R35 ;  /* 0x0000000109047824 */ /* 0x000fe400078e0223 */
[----:B------:R-:W-:-:S07]  /*4200*/  IMAD.MOV.U32 R35, RZ, RZ, R25 ;  /* 0x000000ffff237224 */ /* 0x000fce00078e0019 */
.L_x_3394:
[----:B------:R-:W-:Y:S05]  /*4210*/  BSYNC.RECONVERGENT B1 ;  /* 0x0000000000017941 */ /* 0x000fea0003800200 */
.L_x_3392:
        /* <DEDUP_REMOVED lines=38> */
.L_x_3396:
        /* <DEDUP_REMOVED lines=17> */
.L_x_3397:
[----:B------:R-:W-:Y:S05]  /*4590*/  BSYNC.RECONVERGENT B1 ;  /* 0x0000000000017941 */ /* 0x000fea0003800200 */
.L_x_3395:
        /* <DEDUP_REMOVED lines=37> */
.L_x_3399:
        /* <DEDUP_REMOVED lines=17> */
.L_x_3400:
[----:B------:R-:W-:Y:S05]  /*4900*/  BSYNC.RECONVERGENT B1 ;  /* 0x0000000000017941 */ /* 0x000fea0003800200 */
.L_x_3398:
        /* <DEDUP_REMOVED lines=37> */
.L_x_3402:
        /* <DEDUP_REMOVED lines=17> */
.L_x_3403:
[----:B------:R-:W-:Y:S05]  /*4c70*/  BSYNC.RECONVERGENT B1 ;  /* 0x0000000000017941 */ /* 0x000fea0003800200 */
.L_x_3401:
        /* <DEDUP_REMOVED lines=12> */
.L_x_3379:
        /* <DEDUP_REMOVED lines=37> */
.L_x_3407:
        /* <DEDUP_REMOVED lines=9> */
[----:B------:R-:W-:Y:S01]  /*5020*/  IADD3.X R11, PT, PT, RZ, ~R25, RZ, P0, !PT ;  /* 0x80000019ff0b7210 */ /* 0x000fe200007fe4ff */
[----:B------:R-:W-:-:S04]  /*5030*/  IMAD.WIDE.U32 R8, R16, R15, R12 ;  /* 0x0000000f10087225 */ /* 0x000fc800078e000c */
[----:B------:R-:W-:-:S04]  /*5040*/  IMAD R11, R11, R16, RZ ;  /* 0x000000100b0b7224 */ /* 0x000fc800078e02ff */
[----:B------:R-:W-:Y:S01]  /*5050*/  IMAD R11, R17, R15, R11 ;  /* 0x0000000f110b7224 */ /* 0x000fe200078e020b */
[----:B------:R-:W-:Y:S01]  /*5060*/  MOV R17, R8 ;  /* 0x0000000800117202 */ /* 0x000fe20000000f00 */
[----:B------:R-:W-:Y:S02]  /*5070*/  IMAD.MOV.U32 R15, RZ, RZ, R25 ;  /* 0x000000ffff0f7224 */ /* 0x000fe400078e0019 */
[----:B------:R-:W-:-:S07]  /*5080*/  IMAD.IADD R11, R9, 0x1, R11 ;  /* 0x00000001090b7824 */ /* 0x000fce00078e020b */
.L_x_3408:
[----:B------:R-:W-:Y:S05]  /*5090*/  BSYNC.RECONVERGENT B1 ;  /* 0x0000000000017941 */ /* 0x000fea0003800200 */
.L_x_3406:
        /* <DEDUP_REMOVED lines=38> */
.L_x_3410:
        /* <DEDUP_REMOVED lines=17> */
.L_x_3411:
[----:B------:R-:W-:Y:S05]  /*5410*/  BSYNC.RECONVERGENT B1 ;  /* 0x0000000000017941 */ /* 0x000fea0003800200 */
.L_x_3409:
        /* <DEDUP_REMOVED lines=40> */
.L_x_3413:
        /* <DEDUP_REMOVED lines=17> */
.L_x_3414:
[----:B------:R-:W-:Y:S05]  /*57b0*/  BSYNC.RECONVERGENT B1 ;  /* 0x0000000000017941 */ /* 0x000fea0003800200 */
.L_x_3412:
        /* <DEDUP_REMOVED lines=40> */
.L_x_3416:
        /* <DEDUP_REMOVED lines=9> */
[-C--:B------:R-:W-:Y:S02]  /*5ad0*/  IADD3.X R11, PT, PT, RZ, ~R25.reuse, RZ, P0, !PT ;  /* 0x80000019ff0b7210 */ /* 0x080fe400007fe4ff */
[----:B------:R-:W-:Y:S01]  /*5ae0*/  MOV R13, R25 ;  /* 0x00000019000d7202 */ /* 0x000fe20000000f00 */
[----:B------:R-:W-:-:S04]  /*5af0*/  IMAD.WIDE.U32 R8, R14, R19, R8 ;  /* 0x000000130e087225 */ /* 0x000fc800078e0008 */
[----:B------:R-:W-:Y:S02]  /*5b00*/  IMAD R11, R11, R14, RZ ;  /* 0x0000000e0b0b7224 */ /* 0x000fe400078e02ff */
[----:B------:R-:W-:Y:S02]  /*5b10*/  IMAD.MOV.U32 R14, RZ, RZ, R24 ;  /* 0x000000ffff0e7224 */ /* 0x000fe400078e0018 */
[----:B------:R-:W-:Y:S01]  /*5b20*/  IMAD R11, R15, R19, R11 ;  /* 0x000000130f0b7224 */ /* 0x000fe200078e020b */
[----:B------:R-:W-:-:S03]  /*5b30*/  MOV R15, R8 ;  /* 0x00000008000f7202 */ /* 0x000fc60000000f00 */
[----:B------:R-:W-:-:S07]  /*5b40*/  IMAD.IADD R11, R9, 0x1, R11 ;  /* 0x00000001090b7824 */ /* 0x000fce00078e020b */
.L_x_3417:
[----:B------:R-:W-:Y:S05]  /*5b50*/  BSYNC.RECONVERGENT B1 ;  /* 0x0000000000017941 */ /* 0x000fea0003800200 */
.L_x_3415:
        /* <DEDUP_REMOVED lines=9> */
.L_x_3405:
        /* <DEDUP_REMOVED lines=35> */
.L_x_3420:
[----:B------:R-:W-:Y:S01]  /*5e20*/  MOV R26, R14 ;  /* 0x0000000e001a7202 */ /* 0x000fe20000000f00 */
[----:B------:R-:W-:Y:S01]  /*5e30*/  IMAD.MOV.U32 R10, RZ, RZ, R16 ;  /* 0x000000ffff0a7224 */ /* 0x000fe200078e0010 */
[----:B------:R-:W-:Y:S02]  /*5e40*/  MOV R11, R13 ;  /* 0x0000000d000b7202 */ /* 0x000fe40000000f00 */
[----:B------:R-:W-:Y:S02]  /*5e50*/  MOV R9, R17 ;  /* 0x0000001100097202 */ /* 0x000fe40000000f00 */
[----:B------:R-:W-:-:S07]  /*5e60*/  MOV R8, 0x5e80 ;  /* 0x00005e8000087802 */ /* 0x000fce0000000f00 */
[----:B------:R-:W-:Y:S05]  /*5e70*/  CALL.REL.NOINC `($__internal_76_$__cuda_sm20_div_s64) ;  /* 0x0000000c001c7944 */ /* 0x000fea0003c00000 */
[----:B------:R-:W-:Y:S01]  /*5e80*/  IADD3 R11, P0, PT, RZ, -R24, RZ ;  /* 0x80000018ff0b7210 */ /* 0x000fe20007f1e0ff */
[----:B------:R-:W-:Y:S01]  /*5e90*/  IMAD.MOV.U32 R12, RZ, RZ, R14 ;  /* 0x000000ffff0c7224 */ /* 0x000fe200078e000e */
[-C--:B------:R-:W-:Y:S01]  /*5ea0*/  MOV R15, R25.reuse ;  /* 0x00000019000f7202 */ /* 0x080fe20000000f00 */
[----:B------:R-:W-:Y:S01]  /*5eb0*/  IMAD.MOV.U32 R14, RZ, RZ, R24 ;  /* 0x000000ffff0e7224 */ /* 0x000fe200078e0018 */
[----:B------:R-:W-:Y:S01]  /*5ec0*/  IADD3.X R3, PT, PT, RZ, ~R25, RZ, P0, !PT ;  /* 0x80000019ff037210 */ /* 0x000fe200007fe4ff */
[----:B------:R-:W-:-:S04]  /*5ed0*/  IMAD.WIDE.U32 R8, R16, R11, R12 ;  /* 0x0000000b10087225 */ /* 0x000fc800078e000c */
[----:B------:R-:W-:-:S04]  /*5ee0*/  IMAD R3, R3, R16, RZ ;  /* 0x0000001003037224 */ /* 0x000fc800078e02ff */
[----:B------:R-:W-:Y:S01]  /*5ef0*/  IMAD R3, R17, R11, R3 ;  /* 0x0000000b11037224 */ /* 0x000fe200078e0203 */
[----:B------:R-:W-:-:S04]  /*5f00*/  MOV R17, R8 ;  /* 0x0000000800117202 */ /* 0x000fc80000000f00 */
[----:B------:R-:W-:-:S07]  /*5f10*/  IADD3 R11, PT, PT, R9, R3, RZ ;  /* 0x00000003090b7210 */ /* 0x000fce0007ffe0ff */
.L_x_3421:
[----:B------:R-:W-:Y:S05]  /*5f20*/  BSYNC.RECONVERGENT B1 ;  /* 0x0000000000017941 */ /* 0x000fea0003800200 */
.L_x_3419:
        /* <DEDUP_REMOVED lines=32> */
[----:B------:R-:W-:-:S12]  /*6130*/  HFMA2 R11, -RZ, RZ, 0, 0 ;  /* 0x00000000ff0b7431 */ /* 0x000fd800000001ff */
[----:B------:R-:W-:Y:S02]  /*6140*/  @P1 IADD3 R9, PT, PT, R9, 0x1, RZ ;  /* 0x0000000109091810 */ /* 0x000fe40007ffe0ff */
[----:B------:R-:W-:-:S04]  /*6150*/  @!P2 LOP3.LUT R9, RZ, R12, RZ, 0x33, !PT ;  /* 0x0000000cff09a212 */ /* 0x000fc800078e33ff */
[----:B------:R-:W-:-:S05]  /*6160*/  IADD3 R15, PT, PT, -R9, RZ, RZ ;  /* 0x000000ff090f7210 */ /* 0x000fca0007ffe1ff */
[----:B------:R-:W-:Y:S01]  /*6170*/  IMAD R15, R12, R15, R14 ;  /* 0x0000000f0c0f7224 */ /* 0x000fe200078e020e */
[----:B------:R-:W-:Y:S01]  /*6180*/  MOV R14, R9 ;  /* 0x00000009000e7202 */ /* 0x000fe20000000f00 */
[----:B------:R-:W-:Y:S06]  /*6190*/  BRA `(.L_x_3424) ;  /* 0x0000000000447947 */ /* 0x000fec0003800000 */
.L_x_3423:
        /* <DEDUP_REMOVED lines=17> */
.L_x_3424:
[----:B------:R-:W-:Y:S05]  /*62b0*/  BSYNC.RECONVERGENT B1 ;  /* 0x0000000000017941 */ /* 0x000fea0003800200 */
.L_x_3422:
        /* <DEDUP_REMOVED lines=9> */
.L_x_3418:
        /* <DEDUP_REMOVED lines=31> */
.L_x_3426:
[----:B------:R-:W-:Y:S02]  /*6540*/  MOV R15, R23 ;  /* 0x00000017000f7202 */ /* 0x000fe40000000f00 */
[----:B------:R-:W-:Y:S02]  /*6550*/  MOV R23, R13 ;  /* 0x0000000d00177202 */ /* 0x000fe40000000f00 */
[----:B------:R-:W-:-:S07]  /*6560*/  MOV R24, 0x6580 ;  /* 0x0000658000187802 */ /* 0x000fce0000000f00 */
[----:B------:R-:W-:Y:S05]  /*6570*/  CALL.REL.NOINC `($__internal_77_$__cuda_sm20_rem_s64) ;  /* 0x0000000800a87944 */ /* 0x000fea0003c00000 */
.L_x_3427:
[----:B------:R-:W-:Y:S05]  /*6580*/  BSYNC.RECONVERGENT B1 ;  /* 0x0000000000017941 */ /* 0x000fea0003800200 */
.L_x_3425:
[----:B------:R-:W0:Y:S02]  /*6590*/  LDC.64 R10, c[0x0][0x398] ;  /* 0x0000e600ff0a7b82 */ /* 0x000e240000000a00 */
[----:B0-----:R-:W-:-:S06]  /*65a0*/  IMAD.WIDE.U32 R6, R7, 0x8, R10 ;  /* 0x0000000807067825 */ /* 0x001fcc00078e000a */
[----:B------:R-:W2:Y:S02]  /*65b0*/  LDG.E.64 R6, desc[UR8][R6.64] ;  /* 0x0000000806067981 */ /* 0x000ea4000c1e1b00 */
[-C--:B--2---:R-:W-:Y:S02]  /*65c0*/  IMAD R3, R7, R8.reuse, RZ ;  /* 0x0000000807037224 */ /* 0x084fe400078e02ff */
[----:B------:R-:W-:-:S04]  /*65d0*/  IMAD.WIDE.U32 R4, R6, R8, R4 ;  /* 0x0000000806047225 */ /* 0x000fc800078e0004 */
[----:B------:R-:W-:-:S04]  /*65e0*/  IMAD R3, R6, R9, R3 ;  /* 0x0000000906037224 */ /* 0x000fc800078e0203 */
[----:B------:R-:W-:-:S07]  /*65f0*/  IMAD.IADD R5, R5, 0x1, R3 ;  /* 0x0000000105057824 */ /* 0x000fce00078e0203 */
.L_x_3378:
[----:B------:R-:W0:Y:S02]  /*6600*/  LDCU.64 UR12, c[0x0][0x388] ;  /* 0x00007100ff0c77ac */ /* 0x000e240008000a00 */
[----:B0-----:R-:W-:-:S04]  /*6610*/  IADD3 R4, P0, PT, R4, UR12, RZ ;  /* 0x0000000c04047c10 */ /* 0x001fc8000ff1e0ff */
[----:B------:R-:W-:-:S06]  /*6620*/  IADD3.X R5, PT, PT, R5, UR13, RZ, P0, !PT ;  /* 0x0000000d05057c10 */ /* 0x000fcc00087fe4ff */
[----:B------:R-:W2:Y:S04]  /*6630*/  LDG.E.U8 R5, desc[UR8][R4.64] ;  /* 0x0000000804057981 */ /* 0x000ea8000c1e1100 */
[----:B--2---:R1:W-:Y:S02]  /*6640*/  STS.U8 [R0+UR4], R5 ;  /* 0x0000000500007988 */ /* 0x0043e40008000004 */
.L_x_3377:
[----:B------:R-:W-:Y:S05]  /*6650*/  BSYNC.RECONVERGENT B0 ;  /* 0x0000000000007941 */ /* 0x000fea0003800200 */
.L_x_3329:
[----:B------:R-:W-:Y:S01]  /*6660*/  BAR.SYNC.DEFER_BLOCKING 0x0 ;  /* 0x0000000000007b1d */ /* 0x000fe20000010000 */
[----:B------:R-:W-:Y:S01]  /*6670*/  UISETP.GE.U32.AND UP0, UPT, UR5, 0x42, UPT ;  /* 0x000000420500788c */ /* 0x000fe2000bf06070 */
[----:B------:R-:W-:-:S08]  /*6680*/  ISETP.GT.U32.AND P2, PT, R0, 0x1f, PT ;  /* 0x0000001f0000780c */ /* 0x000fd00003f44070 */
[----:B------:R-:W-:Y:S05]  /*6690*/  BRA.U !UP0, `(.L_x_3428) ;  /* 0x0000000108347547 */ /* 0x000fea000b800000 */
.L_x_3429:
[----:B------:R-:W-:Y:S02]  /*66a0*/  USHF.R.U32.HI UR6, URZ, 0x1, UR5 ;  /* 0x00000001ff067899 */ /* 0x000fe40008011605 */
[----:B------:R-:W-:-:S04]  /*66b0*/  UISETP.GT.U32.AND UP0, UPT, UR5, 0x83, UPT ;  /* 0x000000830500788c */ /* 0x000fc8000bf04070 */
[----:B------:R-:W-:Y:S01]  /*66c0*/  ISETP.GE.U32.AND P1, PT, R0, UR6, PT ;  /* 0x0000000600007c0c */ /* 0x000fe2000bf26070 */
[----:B------:R-:W-:-:S12]  /*66d0*/  UMOV UR5, UR6 ;  /* 0x0000000600057c82 */ /* 0x000fd80008000000 */
[----:B--2---:R-:W2:Y:S04]  /*66e0*/  @!P1 LDS.U8 R4, [R0+UR4] ;  /* 0x0000000400049984 */ /* 0x004ea80008000000 */
[----:B0-----:R-:W0:Y:S01]  /*66f0*/  @!P1 LDS.U8 R3, [R2+UR6] ;  /* 0x0000000602039984 */ /* 0x001e220008000000 */
[----:B--2---:R-:W-:-:S04]  /*6700*/  @!P1 ISETP.NE.AND P0, PT, R4, RZ, PT ;  /* 0x000000ff0400920c */ /* 0x004fc80003f05270 */
[----:B------:R-:W-:-:S04]  /*6710*/  @!P1 SEL R4, RZ, 0x1, !P0 ;  /* 0x00000001ff049807 */ /* 0x000fc80004000000 */
[----:B0-----:R-:W-:-:S04]  /*6720*/  @!P1 LOP3.LUT P0, RZ, R3, 0xff, R4, 0xc8, !PT ;  /* 0x000000ff03ff9812 */ /* 0x001fc8000780c804 */
[----:B------:R-:W-:-:S05]  /*6730*/  @!P1 SEL R3, RZ, 0x1, !P0 ;  /* 0x00000001ff039807 */ /* 0x000fca0004000000 */
[----:B------:R2:W-:Y:S01]  /*6740*/  @!P1 STS.U8 [R0+UR4], R3 ;  /* 0x0000000300009988 */ /* 0x0005e20008000004 */
[----:B------:R-:W-:Y:S06]  /*6750*/  BAR.SYNC.DEFER_BLOCKING 0x0 ;  /* 0x0000000000007b1d */ /* 0x000fec0000010000 */
[----:B------:R-:W-:Y:S05]  /*6760*/  BRA.U UP0, `(.L_x_3429) ;  /* 0xfffffffd00cc7547 */ /* 0x000fea000b83ffff */
.L_x_3428:
[----:B------:R-:W-:Y:S05]  /*6770*/  @P2 EXIT ;  /* 0x000000000000294d */ /* 0x000fea0003800000 */
[----:B0-2---:R-:W0:Y:S01]  /*6780*/  LDS.U8 R3, [R0+UR4] ;  /* 0x0000000400037984 */ /* 0x005e220008000000 */
[----:B------:R-:W-:-:S03]  /*6790*/  ISETP.NE.AND P1, PT, R0, RZ, PT ;  /* 0x000000ff0000720c */ /* 0x000fc60003f25270 */
[----:B------:R-:W2:Y:S01]  /*67a0*/  LDS.U8 R2, [R0+UR4+0x20] ;  /* 0x0000200400027984 */ /* 0x000ea20008000000 */
[----:B0-----:R-:W-:-:S04]  /*67b0*/  ISETP.NE.AND P0, PT, R3, RZ, PT ;  /* 0x000000ff0300720c */ /* 0x001fc80003f05270 */
[----:B------:R-:W-:-:S04]  /*67c0*/  SEL R3, RZ, 0x1, !P0 ;  /* 0x00000001ff037807 */ /* 0x000fc80004000000 */
[----:B--2---:R-:W-:-:S04]  /*67d0*/  LOP3.LUT P0, RZ, R2, 0xff, R3, 0xc8, !PT ;  /* 0x000000ff02ff7812 */ /* 0x004fc8000780c803 */
[----:B------:R-:W-:-:S05]  /*67e0*/  SEL R3, RZ, 0x1, !P0 ;  /* 0x00000001ff037807 */ /* 0x000fca0004000000 */
[----:B------:R-:W-:Y:S04]  /*67f0*/  STS.U8 [R0+UR4], R3 ;  /* 0x0000000300007988 */ /* 0x000fe80008000004 */
[----:B------:R-:W0:Y:S04]  /*6800*/  LDS.U8 R2, [R0+UR4] ;  /* 0x0000000400027984 */ /* 0x000e280008000000 */
[----:B------:R-:W2:Y:S01]  /*6810*/  LDS.U8 R4, [R0+UR4+0x10] ;  /* 0x0000100400047984 */ /* 0x000ea20008000000 */
[----:B0-----:R-:W-:-:S04]  /*6820*/  ISETP.NE.AND P0, PT, R2, RZ, PT ;  /* 0x000000ff0200720c */ /* 0x001fc80003f05270 */
[----:B-1----:R-:W-:-:S04]  /*6830*/  SEL R5, RZ, 0x1, !P0 ;  /* 0x00000001ff057807 */ /* 0x002fc80004000000 */
        /* <DEDUP_REMOVED lines=43> */
        .weak           $__internal_76_$__cuda_sm20_div_s64
        .type           $__internal_76_$__cuda_sm20_div_s64,@function
        .size           $__internal_76_$__cuda_sm20_div_s64,($__internal_77_$__cuda_sm20_rem_s64 - $__internal_76_$__cuda_sm20_div_s64)
$__internal_76_$__cuda_sm20_div_s64:
        /* <DEDUP_REMOVED lines=82> */
[----:B------:R-:W-:Y:S06]  /*7010*/  RET.REL.NODEC R8 `(uncontiguous_reducel1_bool) ;  /* 0xffffff8c08f87950 */ /* 0x000fec0003c3ffff */
        .weak           $__internal_77_$__cuda_sm20_rem_s64
        .type           $__internal_77_$__cuda_sm20_rem_s64,@function
        .size           $__internal_77_$__cuda_sm20_rem_s64,(.L_x_32280 - $__internal_77_$__cuda_sm20_rem_s64)
$__internal_77_$__cuda_sm20_rem_s64:
        /* <DEDUP_REMOVED lines=76> */
[----:B------:R-:W-:Y:S06]  /*74e0*/  RET.REL.NODEC R24 `(uncontiguous_reducel1_bool) ;  /* 0xffffff8818c47950 */ /* 0x000fec0003c3ffff */
.L_x_3430:
        /* <DEDUP_REMOVED lines=9> */
.L_x_32280:


//--------------------- .text.contiguous_reducel1_bool --------------------------
	.section	.text.contiguous_reducel1_bool,"ax",@progbits
	.align	128
        .global         contiguous_reducel1_bool
        .type           contiguous_reducel1_bool,@function
        .size           contiguous_reducel1_bool,(.L_x_32982 - contiguous_reducel1_bool)
        .other          contiguous_reducel1_bool,@"STO_CUDA_ENTRY STV_DEFAULT"
contiguous_reducel1_bool:
.text.contiguous_reducel1_bool:
        /* <DEDUP_REMOVED lines=12> */
[----:B0-----:R-:W-:-:S05]  /*00c0*/  @!P0 IADD3 R2, P1, PT, R7, R8, RZ ;  /* 0x0000000807028210 */ /* 0x001fca0007f3e0ff */
[----:B------:R-:W-:Y:S01]  /*00d0*/  @!P0 IMAD.X R3, RZ, RZ, R9, P1 ;  /* 0x000000ffff038224 */ /* 0x000fe200008e0609 */
[----:B------:R-:W-:-:S04]  /*00e0*/  @!P0 IADD3 R4, P1, PT, R5, R8, RZ ;  /* 0x0000000805048210 */ /* 0x000fc80007f3e0ff */
[----:B---3--:R-:W2:Y:S01]  /*00f0*/  @!P0 LDG.E.U8 R2, desc[UR8][R2.64] ;  /* 0x0000000802028981 */ /* 0x008ea2000c1e1100 */
[----:B------:R-:W-:-:S05]  /*0100*/  @!P0 IMAD.X R5, RZ, RZ, R9, P1 ;  /* 0x000000ffff058224 */ /* 0x000fca00008e0609 */
[----:B------:R-:W3:Y:S01]  /*0110*/  @!P0 LDG.E.U8 R4, desc[UR8][R4.64] ;  /* 0x0000000804048981 */ /* 0x000ee2000c1e1100 */
[----:B------:R-:W0:Y:S01]  /*0120*/  S2UR UR6, SR_CgaCtaId ;  /* 0x00000000000679c3 */ /* 0x000e220000008800 */
[----:B------:R-:W-:Y:S01]  /*0130*/  UMOV UR4, 0x400 ;  /* 0x0000040000047882 */ /* 0x000fe20000000000 */
[----:B------:R-:W1:Y:S01]  /*0140*/  LDCU UR5, c[0x0][0x360] ;  /* 0x00006c00ff0577ac */ /* 0x000e620008000800 */
[----:B------:R-:W-:Y:S01]  /*0150*/  BSSY.RECONVERGENT B0, `(.L_x_3431) ;  /* 0x0000012000007945 */ /* 0x000fe20003800200 */
[----:B0-----:R-:W-:-:S09]  /*0160*/  ULEA UR4, UR6, UR4, 0x18 ;  /* 0x0000000406047291 */ /* 0x001fd2000f8ec0ff */
[----:B------:R0:W-:Y:S01]  /*0170*/  STS.U8 [R0+UR4], RZ ;  /* 0x000000ff00007988 */ /* 0x0001e20008000004 */
[----:B--2---:R-:W-:-:S04]  /*0180*/  @!P0 ISETP.NE.AND P1, PT, R2, RZ, PT ;  /* 0x000000ff0200820c */ /* 0x004fc80003f25270 */
[----:B------:R-:W-:Y:S02]  /*0190*/  @!P0 SEL R9, RZ, 0x1, !P1 ;  /* 0x00000001ff098807 */ /* 0x000fe40004800000 */
[----:B------:R-:W-:Y:S02]  /*01a0*/  ISETP.GT.U32.AND P1, PT, R0, 0x1f, PT ;  /* 0x0000001f0000780c */ /* 0x000fe40003f24070 */
[----:B---3--:R-:W-:-:S04]  /*01b0*/  @!P0 LOP3.LUT P2, RZ, R4, 0xff, R9, 0xc8, !PT ;  /* 0x000000ff04ff8812 */ /* 0x008fc8000784c809 */
[----:B------:R-:W-:-:S05]  /*01c0*/  @!P0 SEL R3, RZ, 0x1, !P2 ;  /* 0x00000001ff038807 */ /* 0x000fca0005000000 */
[----:B------:R0:W-:Y:S01]  /*01d0*/  @!P0 STS.U8 [R0+UR4], R3 ;  /* 0x0000000300008988 */ /* 0x0001e20008000004 */
[----:B-1----:R-:W-:Y:S05]  /*01e0*/  @!P0 BRA `(.L_x_3432) ;  /* 0x0000000000208947 */ /* 0x002fea0003800000 */
[----:B------:R-:W-:-:S04]  /*01f0*/  ISETP.GE.U32.AND P0, PT, R7, UR10, PT ;  /* 0x0000000a07007c0c */ /* 0x000fc8000bf06070 */
[----:B------:R-:W-:-:S13]  /*0200*/  ISETP.GE.U32.AND.EX P0, PT, RZ, UR11, PT, P0 ;  /* 0x0000000bff007c0c */ /* 0x000fda000bf06100 */
[----:B------:R-:W-:Y:S05]  /*0210*/  @P0 BRA `(.L_x_3432) ;  /* 0x0000000000140947 */ /* 0x000fea0003800000 */
[----:B------:R-:W1:Y:S02]  /*0220*/  LDCU.64 UR12, c[0x0][0x388] ;  /* 0x00007100ff0c77ac */ /* 0x000e640008000a00 */
[----:B-1----:R-:W-:-:S05]  /*0230*/  IADD3 R2, P0, PT, R7, UR12, RZ ;  /* 0x0000000c07027c10 */ /* 0x002fca000ff1e0ff */
[----:B0-----:R-:W-:-:S06]  /*0240*/  IMAD.X R3, RZ, RZ, UR13, P0 ;  /* 0x0000000dff037e24 */ /* 0x001fcc00080e06ff */
[----:B------:R-:W2:Y:S04]  /*0250*/  LDG.E.U8 R3, desc[UR8][R2.64] ;  /* 0x0000000802037981 */ /* 0x000ea8000c1e1100 */
[----:B--2---:R1:W-:Y:S02]  /*0260*/  STS.U8 [R0+UR4], R3 ;  /* 0x0000000300007988 */ /* 0x0043e40008000004 */
.L_x_3432:
[----:B------:R-:W-:Y:S05]  /*0270*/  BSYNC.RECONVERGENT B0 ;  /* 0x0000000000007941 */ /* 0x000fea0003800200 */
.L_x_3431:
[----:B------:R-:W-:Y:S01]  /*0280*/  BAR.SYNC.DEFER_BLOCKING 0x0 ;  /* 0x0000000000007b1d */ /* 0x000fe20000010000 */
[----:B------:R-:W-:Y:S01]  /*0290*/  UISETP.GE.U32.AND UP0, UPT, UR5, 0x42, UPT ;  /* 0x000000420500788c */ /* 0x000fe2000bf06070 */
[----:B------:R-:W-:-:S08]  /*02a0*/  VIADD R2, R0, UR4 ;  /* 0x0000000400027c36 */ /* 0x000fd00008000000 */
[----:B------:R-:W-:Y:S05]  /*02b0*/  BRA.U !UP0, `(.L_x_3433) ;  /* 0x0000000108347547 */ /* 0x000fea000b800000 */
.L_x_3434:
[----:B------:R-:W-:Y:S02]  /*02c0*/  USHF.R.U32.HI UR6, URZ, 0x1, UR5 ;  /* 0x00000001ff067899 */ /* 0x000fe40008011605 */
[----:B------:R-:W-:-:S04]  /*02d0*/  UISETP.GT.U32.AND UP0, UPT, UR5, 0x83, UPT ;  /* 0x000000830500788c */ /* 0x000fc8000bf04070 */
[----:B------:R-:W-:Y:S01]  /*02e0*/  ISETP.GE.U32.AND P0, PT, R0, UR6, PT ;  /* 0x0000000600007c0c */ /* 0x000fe2000bf06070 */
[----:B------:R-:W-:-:S12]  /*02f0*/  UMOV UR5, UR6 ;  /* 0x0000000600057c82 */ /* 0x000fd80008000000 */
[----:B--2---:R-:W2:Y:S04]  /*0300*/  @!P0 LDS.U8 R4, [R0+UR4] ;  /* 0x0000000400048984 */ /* 0x004ea80008000000 */
[----:B01----:R-:W0:Y:S01]  /*0310*/  @!P0 LDS.U8 R3, [R2+UR6] ;  /* 0x0000000602038984 */ /* 0x003e220008000000 */
[----:B--2---:R-:W-:-:S04]  /*0320*/  @!P0 ISETP.NE.AND P2, PT, R4, RZ, PT ;  /* 0x000000ff0400820c */ /* 0x004fc80003f45270 */
[----:B------:R-:W-:-:S04]  /*0330*/  @!P0 SEL R4, RZ, 0x1, !P2 ;  /* 0x00000001ff048807 */ /* 0x000fc80005000000 */
[----:B0-----:R-:W-:-:S04]  /*0340*/  @!P0 LOP3.LUT P2, RZ, R3, 0xff, R4, 0xc8, !PT ;  /* 0x000000ff03ff8812 */ /* 0x001fc8000784c804 */
[----:B------:R-:W-:-:S05]  /*0350*/  @!P0 SEL R3, RZ, 0x1, !P2 ;  /* 0x00000001ff038807 */ /* 0x000fca0005000000 */
[----:B------:R2:W-:Y:S01]  /*0360*/  @!P0 STS.U8 [R0+UR4], R3 ;  /* 0x0000000300008988 */ /* 0x0005e20008000004 */
[----:B------:R-:W-:Y:S06]  /*0370*/  BAR.SYNC.DEFER_BLOCKING 0x0 ;  /* 0x0000000000007b1d */ /* 0x000fec0000010000 */
[----:B------:R-:W-:Y:S05]  /*0380*/  BRA.U UP0, `(.L_x_3434) ;  /* 0xfffffffd00cc7547 */ /* 0x000fea000b83ffff */
.L_x_3433:
[----:B------:R-:W-:Y:S05]  /*0390*/  @P1 EXIT ;  /* 0x000000000000194d */ /* 0x000fea0003800000 */
[----:B012---:R-:W0:Y:S01]  /*03a0*/  LDS.U8 R3, [R0+UR4] ;  /* 0x0000000400037984 */ /* 0x007e220008000000 */
[----:B------:R-:W-:-:S03]  /*03b0*/  ISETP.NE.AND P1, PT, R0, RZ, PT ;  /* 0x000000ff0000720c */ /* 0x000fc60003f25270 */
        /* <DEDUP_REMOVED lines=53> */
.L_x_3435:
        /* <DEDUP_REMOVED lines=15> */
.L_x_32982:


//--------------------- .text.contiguous_any33_bf16 --------------------------
	.section	.text.contiguous_any33_bf16,"ax",@progbits
	.align	128
        .global         contiguous_any33_bf16
        .type           contiguous_any33_bf16,@function
        .size           contiguous_any33_bf16,(.L_x_32983 - contiguous_any33_bf16)
        .other          contiguous_any33_bf16,@"STO_CUDA_ENTRY STV_DEFAULT"
contiguous_any33_bf16:
.text.contiguous_any33_bf16:
        /* <DEDUP_REMOVED lines=18> */
[----:B------:R-:W-:-:S06]  /*0120*/  ISETP.GE.U32.OR.EX P0, PT, RZ, UR11, P0, P1 ;  /* 0x0000000bff007c0c */ /* 0x000fcc0008706510 */
[----:B------:R0:W-:Y:S07]  /*0130*/  STS.U8 [R6+UR5], RZ ;  /* 0x000000ff06007988 */ /* 0x0001ee0008000005 */
[----:B------:R-:W-:Y:S05]  /*0140*/  @P0 EXIT ;  /* 0x000000000000094d */ /* 0x000fea0003800000 */
[----:B------:R-:W1:Y:S01]  /*0150*/  LDC.64 R4, c[0x0][0x388] ;  /* 0x0000e200ff047b82 */ /* 0x000e620000000a00 */
[----:B------:R-:W2:Y:S01]  /*0160*/  LDCU.64 UR6, c[0x0][0x358] ;  /* 0x00006b00ff0677ac */ /* 0x000ea20008000a00 */
[----:B------:R-:W-:-:S04]  /*0170*/  IMAD R7, R7, UR10, R2 ;  /* 0x0000000a07077c24 */ /* 0x000fc8000f8e0202 */
[----:B-1----:R-:W-:-:S06]  /*0180*/  IMAD.WIDE.U32 R4, R7, 0x2, R4 ;  /* 0x0000000207047825 */ /* 0x002fcc00078e0004 */
[----:B--2---:R-:W2:Y:S02]  /*0190*/  LDG.E.U16 R4, desc[UR6][R4.64] ;  /* 0x0000000604047981 */ /* 0x004ea4000c1e1500 */
[----:B--2---:R-:W-:-:S04]  /*01a0*/  LOP3.LUT P0, RZ, R4, 0x7fff, RZ, 0xc0, !PT ;  /* 0x00007fff04ff7812 */ /* 0x004fc8000780c0ff */
[----:B------:R-:W-:Y:S02]  /*01b0*/  SEL R7, RZ, 0x1, !P0 ;  /* 0x00000001ff077807 */ /* 0x000fe40004000000 */
[----:B------:R-:W-:-:S03]  /*01c0*/  ISETP.NE.AND P0, PT, R8, RZ, PT ;  /* 0x000000ff0800720c */ /* 0x000fc60003f05270 */
[----:B------:R1:W-:Y:S01]  /*01d0*/  STS.U8 [R6+UR5], R7 ;  /* 0x0000000706007988 */ /* 0x0003e20008000005 */
[----:B------:R-:W-:Y:S09]  /*01e0*/  BAR.SYNC.DEFER_BLOCKING 0x0 ;  /* 0x0000000000007b1d */ /* 0x000ff20000010000 */
[----:B-1----:R-:W-:Y:S05]  /*01f0*/  @P0 EXIT ;  /* 0x000000000000094d */ /* 0x002fea0003800000 */
[----:B------:R-:W-:-:S13]  /*0200*/  ISETP.GT.U32.AND P0, PT, R9, 0x1, PT ;  /* 0x000000010900780c */ /* 0x000fda0003f04070 */
[----:B------:R-:W1:Y:S02]  /*0210*/  @!P0 LDS.U8 R4, [R0+UR5] ;  /* 0x0000000500048984 */ /* 0x000e640008000000 */
[----:B-1----:R-:W-:Y:S01]  /*0220*/  @!P0 PRMT R5, R4, 0x7610, R5 ;  /* 0x0000761004058816 */ /* 0x002fe20000000005 */
[----:B------:R-:W-:Y:S06]  /*0230*/  @!P0 BRA `(.L_x_3436) ;  /* 0x0000000400a88947 */ /* 0x000fec0003800000 */
[----:B------:R1:W2:Y:S01]  /*0240*/  LDS.U8 R5, [R0+UR5] ;  /* 0x0000000500057984 */ /* 0x0002a20008000000 */
[----:B------:R-:W-:Y:S01]  /*0250*/  VIADD R4, R9, 0xfffffffe ;  /* 0xfffffffe09047836 */ /* 0x000fe20000000000 */
[----:B------:R-:W-:Y:S01]  /*0260*/  UMOV UR4, 0x1 ;  /* 0x0000000100047882 */ /* 0x000fe20000000000 */
[----:B0-----:R-:W-:-:S03]  /*0270*/  VIADD R6, R0, UR5 ;  /* 0x0000000500067c36 */ /* 0x001fc60008000000 */
[----:B------:R-:W-:Y:S01]  /*0280*/  ISETP.GE.U32.AND P0, PT, R4, 0x7, PT ;  /* 0x000000070400780c */ /* 0x000fe20003f06070 */
[----:B------:R-:W-:-:S05]  /*0290*/  VIADD R4, R9, 0xffffffff ;  /* 0xffffffff09047836 */ /* 0x000fca0000000000 */
[----:B------:R-:W-:-:S07]  /*02a0*/  LOP3.LUT R7, R4, 0x7, RZ, 0xc0, !PT ;  /* 0x0000000704077812 */ /* 0x000fce00078ec0ff */
[----:B-1----:R-:W-:Y:S05]  /*02b0*/  @!P0 BRA `(.L_x_3437) ;  /* 0x0000000000b88947 */ /* 0x002fea0003800000 */
[----:B------:R-:W-:Y:S01]  /*02c0*/  LOP3.LUT R8, R4, 0xfffffff8, RZ, 0xc0, !PT ;  /* 0xfffffff804087812 */ /* 0x000fe200078ec0ff */
[----:B------:R-:W-:Y:S01]  /*02d0*/  IMAD.MOV.U32 R10, RZ, RZ, R6 ;  /* 0x000000ffff0a7224 */ /* 0x000fe200078e0006 */
[----:B------:R-:W-:-:S03]  /*02e0*/  UMOV UR4, URZ ;  /* 0x000000ff00047c82 */ /* 0x000fc60008000000 */
[----:B------:R-:W-:-:S07]  /*02f0*/  IMAD.MOV R8, RZ, RZ, -R8 ;  /* 0x000000ffff087224 */ /* 0x000fce00078e0a08 */
.L_x_3440:
[----:B--2---:R-:W-:Y:S01]  /*0300*/  LOP3.LUT P2, RZ, R5, 0xff, RZ, 0xc0, !PT ;  /* 0x000000ff05ff7812 */ /* 0x004fe2000784c0ff */
[----:B------:R-:W-:Y:S01]  /*0310*/  VIADD R8, R8, 0x8 ;  /* 0x0000000808087836 */ /* 0x000fe20000000000 */
[----:B------:R-:W-:Y:S01]  /*0320*/  BSSY.RECONVERGENT B0, `(.L_x_3438) ;  /* 0x0000022000007945 */ /* 0x000fe20003800200 */
[----:B------:R-:W-:-:S03]  /*0330*/  PLOP3.LUT P0, PT, PT, PT, PT, 0x80, 0x8 ;  /* 0x000000000008781c */ /* 0x000fc60003f0f070 */
[----:B------:R-:W-:-:S07]  /*0340*/  ISETP.NE.AND P1, PT, R8, RZ, PT ;  /* 0x000000ff0800720c */ /* 0x000fce0003f25270 */
[----:B------:R-:W-:Y:S06]  /*0350*/  @P2 BRA `(.L_x_3439) ;  /* 0x0000000000782947 */ /* 0x000fec0003800000 */
[----:B------:R-:W-:-:S06]  /*0360*/  IMAD.IADD R5, R3, 0x1, R10 ;  /* 0x0000000103057824 */ /* 0x000fcc00078e020a */
[----:B------:R-:W0:Y:S02]  /*0370*/  LDS.U8 R5, [R5] ;  /* 0x0000000005057984 */ /* 0x000e240000000000 */
[----:B0-----:R-:W-:-:S13]  /*0380*/  ISETP.NE.AND P2, PT, R5, RZ, PT ;  /* 0x000000ff0500720c */ /* 0x001fda0003f45270 */
[----:B------:R-:W-:Y:S05]  /*0390*/  @P2 BRA `(.L_x_3439) ;  /* 0x0000000000682947 */ /* 0x000fea0003800000 */
[----:B------:R-:W-:-:S06]  /*03a0*/  IMAD R5, R3, 0x2, R10 ;  /* 0x0000000203057824 */ /* 0x000fcc00078e020a */
        /* <DEDUP_REMOVED lines=22> */
[----:B------:R-:W-:-:S06]  /*0510*/  @!P2 IMAD R9, R3, 0x8, R10 ;  /* 0x000000080309a824 */ /* 0x000fcc00078e020a */
[----:B------:R-:W0:Y:S02]  /*0520*/  @!P2 LDS.U8 R9, [R9] ;  /* 0x000000000909a984 */ /* 0x000e240000000000 */
[----:B0-----:R-:W-:-:S13]  /*0530*/  @!P2 ISETP.NE.AND P0, PT, R9, RZ, PT ;  /* 0x000000ff0900a20c */ /* 0x001fda0003f05270 */
.L_x_3439:
[----:B------:R-:W-:Y:S05]  /*0540*/  BSYNC.RECONVERGENT B0 ;  /* 0x0000000000007941 */ /* 0x000fea0003800200 */
.L_x_3438:
[----:B------:R-:W-:Y:S01]  /*0550*/  UIADD3 UR4, UPT, UPT, UR4, 0x8, URZ ;  /* 0x0000000804047890 */ /* 0x000fe2000fffe0ff */
[----:B------:R-:W-:Y:S01]  /*0560*/  SEL R5, RZ, 0x1, !P0 ;  /* 0x00000001ff057807 */ /* 0x000fe20004000000 */
[----:B------:R-:W-:Y:S01]  /*0570*/  IMAD R10, R3, 0x8, R10 ;  /* 0x00000008030a7824 */ /* 0x000fe200078e020a */
[----:B------:R-:W-:Y:S09]  /*0580*/  @P1 BRA `(.L_x_3440) ;  /* 0xfffffffc005c1947 */ /* 0x000ff2000383ffff */
[----:B------:R-:W-:-:S12]  /*0590*/  UIADD3 UR4, UPT, UPT, UR4, 0x1, URZ ;  /* 0x0000000104047890 */ /* 0x000fd8000fffe0ff */
.L_x_3437:
[----:B------:R-:W-:-:S13]  /*05a0*/  ISETP.NE.AND P0, PT, R7, RZ, PT ;  /* 0x000000ff0700720c */ /* 0x000fda0003f05270 */
[----:B------:R-:W-:Y:S05]  /*05b0*/  @!P0 BRA `(.L_x_3441) ;  /* 0x0000000000c48947 */ /* 0x000fea0003800000 */
[----:B------:R-:W-:Y:S02]  /*05c0*/  ISETP.GE.U32.AND P0, PT, R7, 0x4, PT ;  /* 0x000000040700780c */ /* 0x000fe40003f06070 */
[----:B------:R-:W-:-:S11]  /*05d0*/  LOP3.LUT R7, R4, 0x3, RZ, 0xc0, !PT ;  /* 0x0000000304077812 */ /* 0x000fd600078ec0ff */
[----:B------:R-:W-:Y:S05]  /*05e0*/  @!P0 BRA `(.L_x_3442) ;  /* 0x0000000000548947 */ /* 0x000fea0003800000 */
[----:B--2---:R-:W-:Y:S01]  /*05f0*/  LOP3.LUT P1, RZ, R5, 0xff, RZ, 0xc0, !PT ;  /* 0x000000ff05ff7812 */ /* 0x004fe2000782c0ff */
[----:B------:R-:W-:Y:S01]  /*0600*/  BSSY.RECONVERGENT B0, `(.L_x_3443) ;  /* 0x0000011000007945 */ /* 0x000fe20003800200 */
[----:B------:R-:W-:-:S11]  /*0610*/  PLOP3.LUT P0, PT, PT, PT, PT, 0x80, 0x8 ;  /* 0x000000000008781c */ /* 0x000fd60003f0f070 */
[----:B------:R-:W-:Y:S05]  /*0620*/  @P1 BRA `(.L_x_3444) ;  /* 0x0000000000381947 */ /* 0x000fea0003800000 */
[----:B------:R-:W-:-:S05]  /*0630*/  IMAD R8, R3, UR4, R6 ;  /* 0x0000000403087c24 */ /* 0x000fca000f8e0206 */
[----:B------:R-:W0:Y:S02]  /*0640*/  LDS.U8 R5, [R8] ;  /* 0x0000000008057984 */ /* 0x000e240000000000 */
[----:B0-----:R-:W-:-:S13]  /*0650*/  ISETP.NE.AND P1, PT, R5, RZ, PT ;  /* 0x000000ff0500720c */ /* 0x001fda0003f25270 */
[----:B------:R-:W-:Y:S05]  /*0660*/  @P1 BRA `(.L_x_3444) ;  /* 0x0000000000281947 */ /* 0x000fea0003800000 */
[----:B------:R-:W-:-:S05]  /*0670*/  IMAD.IADD R8, R8, 0x1, R3 ;  /* 0x0000000108087824 */ /* 0x000fca00078e0203 */
[----:B------:R-:W0:Y:S02]  /*0680*/  LDS.U8 R5, [R8] ;  /* 0x0000000008057984 */ /* 0x000e240000000000 */
[----:B0-----:R-:W-:-:S13]  /*0690*/  ISETP.NE.AND P1, PT, R5, RZ, PT ;  /* 0x000000ff0500720c */ /* 0x001fda0003f25270 */
[----:B------:R-:W-:Y:S05]  /*06a0*/  @P1 BRA `(.L_x_3444) ;  /* 0x0000000000181947 */ /* 0x000fea0003800000 */
[----:B------:R-:W-:-:S05]  /*06b0*/  IMAD.IADD R8, R8, 0x1, R3 ;  /* 0x0000000108087824 */ /* 0x000fca00078e0203 */
[----:B------:R-:W0:Y:S02]  /*06c0*/  LDS.U8 R5, [R8] ;  /* 0x0000000008057984 */ /* 0x000e240000000000 */
[----:B0-----:R-:W-:-:S13]  /*06d0*/  ISETP.NE.AND P1, PT, R5, RZ, PT ;  /* 0x000000ff0500720c */ /* 0x001fda0003f25270 */
[----:B------:R-:W-:-:S06]  /*06e0*/  @!P1 IMAD.IADD R5, R8, 0x1, R3 ;  /* 0x0000000108059824 */ /* 0x000fcc00078e0203 */
[----:B------:R-:W0:Y:S02]  /*06f0*/  @!P1 LDS.U8 R5, [R5] ;  /* 0x0000000005059984 */ /* 0x000e240000000000 */
[----:B0-----:R-:W-:-:S13]  /*0700*/  @!P1 ISETP.NE.AND P0, PT, R5, RZ, PT ;  /* 0x000000ff0500920c */ /* 0x001fda0003f05270 */
.L_x_3444:
[----:B------:R-:W-:Y:S05]  /*0710*/  BSYNC.RECONVERGENT B0 ;  /* 0x0000000000007941 */ /* 0x000fea0003800200 */
.L_x_3443:
[----:B------:R-:W-:Y:S01]  /*0720*/  SEL R5, RZ, 0x1, !P0 ;  /* 0x00000001ff057807 */ /* 0x000fe20004000000 */
[----:B------:R-:W-:-:S12]  /*0730*/  UIADD3 UR4, UPT, UPT, UR4, 0x4, URZ ;  /* 0x0000000404047890 */ /* 0x000fd8000fffe0ff */
.L_x_3442:
[----:B------:R-:W-:-:S13]  /*0740*/  ISETP.NE.AND P0, PT, R7, RZ, PT ;  /* 0x000000ff0700720c */ /* 0x000fda0003f05270 */
[----:B------:R-:W-:Y:S05]  /*0750*/  @!P0 BRA `(.L_x_3441) ;  /* 0x00000000005c8947 */ /* 0x000fea0003800000 */
[----:B------:R-:W-:-:S13]  /*0760*/  ISETP.NE.AND P0, PT, R7, 0x1, PT ;  /* 0x000000010700780c */ /* 0x000fda0003f05270 */
        /* <DEDUP_REMOVED lines=8> */
[----:B------:R-:W-:-:S06]  /*07f0*/  @!P1 IMAD.IADD R5, R8, 0x1, R3 ;  /* 0x0000000108059824 */ /* 0x000fcc00078e0203 */
[----:B------:R-:W0:Y:S02]  /*0800*/  @!P1 LDS.U8 R5, [R5] ;  /* 0x0000000005059984 */ /* 0x000e240000000000 */
[----:B0-----:R-:W-:-:S13]  /*0810*/  @!P1 ISETP.NE.AND P0, PT, R5, RZ, PT ;  /* 0x000000ff0500920c */ /* 0x001fda0003f05270 */
.L_x_3447:
[----:B------:R-:W-:Y:S05]  /*0820*/  BSYNC.RECONVERGENT B0 ;  /* 0x0000000000007941 */ /* 0x000fea0003800200 */
.L_x_3446:
[----:B------:R-:W-:Y:S01]  /*0830*/  SEL R5, RZ, 0x1, !P0 ;  /* 0x00000001ff057807 */ /* 0x000fe20004000000 */
[----:B------:R-:W-:-:S12]  /*0840*/  UIADD3 UR4, UPT, UPT, UR4, 0x2, URZ ;  /* 0x0000000204047890 */ /* 0x000fd8000fffe0ff */
.L_x_3445:
[----:B------:R-:W-:-:S04]  /*0850*/  LOP3.LUT R4, R4, 0x1, RZ, 0xc0, !PT ;  /* 0x0000000104047812 */ /* 0x000fc800078ec0ff */
[----:B------:R-:W-:-:S13]  /*0860*/  ISETP.NE.U32.AND P0, PT, R4, 0x1, PT ;  /* 0x000000010400780c */ /* 0x000fda0003f05070 */
[----:B------:R-:W-:Y:S05]  /*0870*/  @P0 BRA `(.L_x_3441) ;  /* 0x0000000000140947 */ /* 0x000fea0003800000 */
[----:B--2---:R-:W-:-:S13]  /*0880*/  LOP3.LUT P0, RZ, R5, 0xff, RZ, 0xc0, !PT ;  /* 0x000000ff05ff7812 */ /* 0x004fda000780c0ff */
[----:B------:R-:W-:-:S06]  /*0890*/  @!P0 IMAD R6, R3, UR4, R6 ;  /* 0x0000000403068c24 */ /* 0x000fcc000f8e0206 */
[----:B------:R-:W0:Y:S02]  /*08a0*/  @!P0 LDS.U8 R6, [R6] ;  /* 0x0000000006068984 */ /* 0x000e240000000000 */
[----:B0-----:R-:W-:-:S04]  /*08b0*/  ISETP.NE.OR P0, PT, R6, RZ, P0 ;  /* 0x000000ff0600720c */ /* 0x001fc80000705670 */
[----:B------:R-:W-:-:S09]  /*08c0*/  SEL R5, RZ, 0x1, !P0 ;  /* 0x00000001ff057807 */ /* 0x000fd20004000000 */
.L_x_3441:
[----:B--2---:R1:W-:Y:S02]  /*08d0*/  STS.U8 [R0+UR5], R5 ;  /* 0x0000000500007988 */ /* 0x0043e40008000005 */
.L_x_3436:
[----:B0-----:R-:W0:Y:S01]  /*08e0*/  LDC.64 R6, c[0x0][0x398] ;  /* 0x0000e600ff067b82 */ /* 0x001e220000000a00 */
[----:B------:R-:W2:Y:S01]  /*08f0*/  LDCU.64 UR10, c[0x0][0x380] ;  /* 0x00007000ff0a77ac */ /* 0x000ea20008000a00 */
[----:B------:R-:W-:Y:S02]  /*0900*/  IMAD.MOV.U32 R3, RZ, RZ, RZ ;  /* 0x000000ffff037224 */ /* 0x000fe400078e00ff */
[----:B0-----:R-:W-:-:S04]  /*0910*/  IMAD.WIDE.U32 R2, R6, UR8, R2 ;  /* 0x0000000806027c25 */ /* 0x001fc8000f8e0002 */
[----:B-1----:R-:W-:Y:S01]  /*0920*/  IMAD R0, R7, UR8, R3 ;  /* 0x0000000807007c24 */ /* 0x002fe2000f8e0203 */
[----:B--2---:R-:W-:-:S04]  /*0930*/  IADD3 R2, P0, PT, R2, UR10, RZ ;  /* 0x0000000a02027c10 */ /* 0x004fc8000ff1e0ff */
[----:B------:R-:W-:-:S05]  /*0940*/  IADD3.X R3, PT, PT, R0, UR11, RZ, P0, !PT ;  /* 0x0000000b00037c10 */ /* 0x000fca00087fe4ff */
[----:B------:R-:W-:Y:S01]  /*0950*/  STG.E.U8 desc[UR6][R2.64], R5 ;  /* 0x0000000502007986 */ /* 0x000fe2000c101106 */
[----:B------:R-:W-:Y:S05]  /*0960*/  EXIT ;  /* 0x000000000000794d */ /* 0x000fea0003800000 */
.L_x_3448:
        /* <DEDUP_REMOVED lines=9> */
.L_x_32983:


//--------------------- .text.contiguous_any3_bf16 --------------------------
	.section	.text.contiguous_any3_bf16,"ax",@progbits
	.align	128
        .global         contiguous_any3_bf16
        .type           contiguous_any3_bf16,@function
        .size           contiguous_any3_bf16,(.L_x_32282 - contiguous_any3_bf16)
        .other          contiguous_any3_bf16,@"STO_CUDA_ENTRY STV_DEFAULT"
contiguous_any3_bf16:
.text.contiguous_any3_bf16:
        /* <DEDUP_REMOVED lines=42> */
.L_x_3467:
        /* <DEDUP_REMOVED lines=27> */
.L_x_3451:
[----:B------:R-:W-:Y:S01]  /*0450*/  MOV R27, R32 ;  /* 0x00000020001b7202 */ /* 0x000fe20000000f00 */
[----:B------:R-:W-:Y:S01]  /*0460*/  IMAD.MOV.U32 R2, RZ, RZ, R34 ;  /* 0x000000ffff027224 */ /* 0x000fe200078e0022 */
[----:B------:R-:W-:Y:S02]  /*0470*/  MOV R0, R35 ;  /* 0x0000002300007202 */ /* 0x000fe40000000f00 */
[----:B------:R-:W-:-:S07]  /*0480*/  MOV R9, 0x4a0 ;  /* 0x000004a000097802 */ /* 0x000fce0000000f00 */
[----:B012-4-:R-:W-:Y:S05]  /*0490*/  CALL.REL.NOINC `($__internal_78_$__cuda_sm20_div_s64) ;  /* 0x00000034001c7944 */ /* 0x017fea0003c00000 */
        /* <DEDUP_REMOVED lines=8> */
.L_x_3452:
        /* <DEDUP_REMOVED lines=33> */
.L_x_3453:
[----:B------:R-:W-:Y:S01]  /*0730*/  MOV R27, R31 ;  /* 0x0000001f001b7202 */ /* 0x000fe20000000f00 */
[----:B------:R-:W-:Y:S01]  /*0740*/  IMAD.MOV.U32 R2, RZ, RZ, R34 ;  /* 0x000000ffff027224 */ /* 0x000fe200078e0022 */
[----:B------:R-:W-:Y:S02]  /*0750*/  MOV R0, R35 ;  /* 0x0000002300007202 */ /* 0x000fe40000000f00 */
[----:B------:R-:W-:-:S07]  /*0760*/  MOV R9, 0x780 ;  /* 0x0000078000097802 */ /* 0x000fce0000000f00 */
[----:B0---4-:R-:W-:Y:S05]  /*0770*/  CALL.REL.NOINC `($__internal_78_$__cuda_sm20_div_s64) ;  /* 0x0000003000647944 */ /* 0x011fea0003c00000 */
        /* <DEDUP_REMOVED lines=9> */
.L_x_3454:
        /* <DEDUP_REMOVED lines=35> */
.L_x_3455:
[----:B------:R-:W-:Y:S01]  /*0a40*/  IMAD.MOV.U32 R27, RZ, RZ, R29 ;  /* 0x000000ffff1b7224 */ /* 0x000fe200078e001d */
[----:B------:R-:W-:Y:S01]  /*0a50*/  MOV R2, R32 ;  /* 0x0000002000027202 */ /* 0x000fe20000000f00 */
[----:B------:R-:W-:Y:S01]  /*0a60*/  IMAD.MOV.U32 R0, RZ, RZ, R33 ;  /* 0x000000ffff007224 */ /* 0x000fe200078e0021 */
[----:B------:R-:W-:-:S07]  /*0a70*/  MOV R9, 0xa90 ;  /* 0x00000a9000097802 */ /* 0x000fce0000000f00 */
[----:B0---4-:R-:W-:Y:S05]  /*0a80*/  CALL.REL.NOINC `($__internal_78_$__cuda_sm20_div_s64) ;  /* 0x0000002c00a07944 */ /* 0x011fea0003c00000 */
        /* <DEDUP_REMOVED lines=9> */
.L_x_3456:
        /* <DEDUP_REMOVED lines=33> */
.L_x_3457:
[----:B------:R-:W-:Y:S01]  /*0d30*/  MOV R27, R28 ;  /* 0x0000001c001b7202 */ /* 0x000fe20000000f00 */
[----:B------:R-:W-:Y:S01]  /*0d40*/  IMAD.MOV.U32 R2, RZ, RZ, R32 ;  /* 0x000000ffff027224 */ /* 0x000fe200078e0020 */
[----:B------:R-:W-:Y:S02]  /*0d50*/  MOV R0, R33 ;  /* 0x0000002100007202 */ /* 0x000fe40000000f00 */
[----:B------:R-:W-:-:S07]  /*0d60*/  MOV R9, 0xd80 ;  /* 0x00000d8000097802 */ /* 0x000fce0000000f00 */
[----:B0---4-:R-:W-:Y:S05]  /*0d70*/  CALL.REL.NOINC `($__internal_78_$__cuda_sm20_div_s64) ;  /* 0x0000002800e47944 */ /* 0x011fea0003c00000 */
        /* <DEDUP_REMOVED lines=8> */
.L_x_3458:
        /* <DEDUP_REMOVED lines=34> */
.L_x_3459:
        /* <DEDUP_REMOVED lines=14> */
.L_x_3460:
        /* <DEDUP_REMOVED lines=34> */
.L_x_3461:
        /* <DEDUP_REMOVED lines=14> */
.L_x_3462:
        /* <DEDUP_REMOVED lines=34> */
.L_x_3463:
        /* <DEDUP_REMOVED lines=14> */
.L_x_3464:
        /* <DEDUP_REMOVED lines=34> */
.L_x_3465:
        /* <DEDUP_REMOVED lines=8> */
[----:B------:R-:W-:-:S05]  /*19a0*/  IADD3.X R9, PT, PT, RZ, ~R2, RZ, P0, !PT ;  /* 0x80000002ff097210 */ /* 0x000fca00007fe4ff */
[----:B------:R-:W-:Y:S02]  /*19b0*/  IMAD R9, R9, R32, RZ ;  /* 0x0000002009097224 */ /* 0x000fe400078e02ff */
[----:B------:R-:W-:-:S04]  /*19c0*/  IMAD.WIDE.U32 R12, R32, R25, R12 ;  /* 0x00000019200c7225 */ /* 0x000fc800078e000c */
[----:B------:R-:W-:Y:S02]  /*19d0*/  IMAD R9, R33, R25, R9 ;  /* 0x0000001921097224 */ /* 0x000fe400078e0209 */
[----:B------:R-:W-:-:S03]  /*19e0*/  IMAD.MOV.U32 R33, RZ, RZ, R12 ;  /* 0x000000ffff217224 */ /* 0x000fc600078e000c */
[----:B------:R-:W-:-:S07]  /*19f0*/  IADD3 R9, PT, PT, R13, R9, RZ ;  /* 0x000000090d097210 */ /* 0x000fce0007ffe0ff */
.L_x_3466:
[----:B----4-:R-:W-:-:S06]  /*1a00*/  IMAD.WIDE.U32 R12, R31, 0x8, R22 ;  /* 0x000000081f0c7825 */ /* 0x010fcc00078e0016 */
[----:B------:R-:W2:Y:S01]  /*1a10*/  LDG.E.64 R12, desc[UR10][R12.64] ;  /* 0x0000000a0c0c7981 */ /* 0x000ea2000c1e1b00 */
[----:B------:R-:W-:Y:S01]  /*1a20*/  UIADD3 UR7, UPT, UPT, UR7, 0x8, URZ ;  /* 0x0000000807077890 */ /* 0x000fe2000fffe0ff */
[----:B------:R-:W-:Y:S01]  /*1a30*/  IMAD.MOV.U32 R29, RZ, RZ, R28 ;  /* 0x000000ffff1d7224 */ /* 0x000fe200078e001c */
[----:B------:R-:W-:Y:S01]  /*1a40*/  MOV R28, R34 ;  /* 0x00000022001c7202 */ /* 0x000fe20000000f00 */
[----:B------:R-:W-:Y:S01]  /*1a50*/  IMAD.MOV.U32 R32, RZ, RZ, R11 ;  /* 0x000000ffff207224 */ /* 0x000fe200078e000b */
[----:B------:R-:W-:Y:S01]  /*1a60*/  UISETP.NE.AND UP0, UPT, UR7, URZ, UPT ;  /* 0x000000ff0700728c */ /* 0x000fe2000bf05270 */
[----:B------:R-:W-:Y:S01]  /*1a70*/  IADD3 R3, PT, PT, R3, -0x8, RZ ;  /* 0xfffffff803037810 */ /* 0x000fe20007ffe0ff */
[-C--:B--2---:R-:W-:Y:S02]  /*1a80*/  IMAD R0, R13, R33.reuse, RZ ;  /* 0x000000210d007224 */ /* 0x084fe400078e02ff */
[----:B------:R-:W-:-:S04]  /*1a90*/  IMAD.WIDE.U32 R28, R12, R33, R28 ;  /* 0x000000210c1c7225 */ /* 0x000fc800078e001c */
[----:B------:R-:W-:-:S04]  /*1aa0*/  IMAD R9, R12, R9, R0 ;  /* 0x000000090c097224 */ /* 0x000fc800078e0200 */
[----:B------:R-:W-:Y:S01]  /*1ab0*/  IMAD.IADD R29, R29, 0x1, R9 ;  /* 0x000000011d1d7824 */ /* 0x000fe200078e0209 */
[----:B------:R-:W-:Y:S06]  /*1ac0*/  BRA.U UP0, `(.L_x_3467) ;  /* 0xffffffe500f47547 */ /* 0x000fec000b83ffff */
[----:B------:R-:W-:-:S07]  /*1ad0*/  IADD3 R3, PT, PT, R3, 0x3, RZ ;  /* 0x0000000303037810 */ /* 0x000fce0007ffe0ff */
.L_x_3450:
        /* <DEDUP_REMOVED lines=33> */
.L_x_3469:
[----:B------:R-:W-:Y:S01]  /*1cf0*/  MOV R27, R32 ;  /* 0x00000020001b7202 */ /* 0x000fe20000000f00 */
[----:B------:R-:W-:Y:S01]  /*1d00*/  IMAD.MOV.U32 R2, RZ, RZ, R16 ;  /* 0x000000ffff027224 */ /* 0x000fe200078e0010 */
[----:B------:R-:W-:Y:S02]  /*1d10*/  MOV R0, R17 ;  /* 0x0000001100007202 */ /* 0x000fe40000000f00 */
[----:B------:R-:W-:-:S07]  /*1d20*/  MOV R9, 0x1d40 ;  /* 0x00001d4000097802 */ /* 0x000fce0000000f00 */
[----:B0-----:R-:W-:Y:S05]  /*1d30*/  CALL.REL.NOINC `($__internal_78_$__cuda_sm20_div_s64) ;  /* 0x0000001800f47944 */ /* 0x001fea0003c00000 */
        /* <DEDUP_REMOVED lines=8> */
.L_x_3470:
        /* <DEDUP_REMOVED lines=35> */
.L_x_3471:
[----:B------:R-:W-:Y:S01]  /*1ff0*/  MOV R27, R17 ;  /* 0x00000011001b7202 */ /* 0x000fe20000000f00 */
[----:B------:R-:W-:Y:S01]  /*2000*/  IMAD.MOV.U32 R2, RZ, RZ, R18 ;  /* 0x000000ffff027224 */ /* 0x000fe200078e0012 */
[----:B------:R-:W-:Y:S02]  /*2010*/  MOV R0, R19 ;  /* 0x0000001300007202 */ /* 0x000fe40000000f00 */
[----:B------:R-:W-:-:S07]  /*2020*/  MOV R9, 0x2040 ;  /* 0x0000204000097802 */ /* 0x000fce0000000f00 */
[----:B0-----:R-:W-:Y:S05]  /*2030*/  CALL.REL.NOINC `($__internal_78_$__cuda_sm20_div_s64) ;  /* 0x0000001800347944 */ /* 0x001fea0003c00000 */
        /* <DEDUP_REMOVED lines=9> */
.L_x_3472:
[----:B------:R-:W1:Y:S01]  /*20d0*/  LDC.64 R28, c[0x0][0x390] ;  /* 0x0000e400ff1c7b82 */ /* 0x000e620000000a00 */
[----:B------:R-:W-:-:S07]  /*20e0*/  IADD3 R17, PT, PT, R3, -0x2, RZ ;  /* 0xfffffffe03117810 */ /* 0x000fce0007ffe0ff */
[----:B------:R-:W2:Y:S01]  /*20f0*/  LDC.64 R10, c[0x0][0x398] ;  /* 0x0000e600ff0a7b82 */ /* 0x000ea20000000a00 */
[----:B-1----:R-:W-:-:S06]  /*2100*/  IMAD.WIDE.U32 R28, R17, 0x8, R28 ;  /* 0x00000008111c7825 */ /* 0x002fcc00078e001c */
[----:B------:R-:W3:Y:S01]  /*2110*/  LDG.E.64 R28, desc[UR10][R28.64] ;  /* 0x0000000a1c1c7981 */ /* 0x000ee2000c1e1b00 */
[----:B--2---:R-:W-:-:S06]  /*2120*/  IMAD.WIDE.U32 R10, R16, 0x8, R10 ;  /* 0x00000008100a7825 */ /* 0x004fcc00078e000a */
[----:B------:R-:W2:Y:S01]  /*2130*/  LDG.E.64 R10, desc[UR10][R10.64] ;  /* 0x0000000a0a0a7981 */ /* 0x000ea2000c1e1b00 */
[----:B------:R-:W-:Y:S01]  /*2140*/  IMAD.MOV.U32 R22, RZ, RZ, R20 ;  /* 0x000000ffff167224 */ /* 0x000fe200078e0014 */
        /* <DEDUP_REMOVED lines=28> */
.L_x_3473:
[----:B------:R-:W-:Y:S01]  /*2310*/  MOV R27, R19 ;  /* 0x00000013001b7202 */ /* 0x000fe20000000f00 */
[----:B------:R-:W-:Y:S01]  /*2320*/  IMAD.MOV.U32 R2, RZ, RZ, R28 ;  /* 0x000000ffff027224 */ /* 0x000fe200078e001c */
[----:B------:R-:W-:Y:S02]  /*2330*/  MOV R0, R29 ;  /* 0x0000001d00007202 */ /* 0x000fe40000000f00 */
[----:B------:R-:W-:-:S07]  /*2340*/  MOV R9, 0x2360 ;  /* 0x0000236000097802 */ /* 0x000fce0000000f00 */
[----:B0-----:R-:W-:Y:S05]  /*2350*/  CALL.REL.NOINC `($__internal_78_$__cuda_sm20_div_s64) ;  /* 0x00000014006c7944 */ /* 0x001fea0003c00000 */
        /* <DEDUP_REMOVED lines=9> */
.L_x_3474:
        /* <DEDUP_REMOVED lines=37> */
.L_x_3475:
[----:B------:R-:W-:Y:S01]  /*2640*/  IMAD.MOV.U32 R27, RZ, RZ, R18 ;  /* 0x000000ffff1b7224 */ /* 0x000fe200078e0012 */
[----:B------:R-:W-:Y:S01]  /*2650*/  MOV R2, R28 ;  /* 0x0000001c00027202 */ /* 0x000fe20000000f00 */
[----:B------:R-:W-:Y:S01]  /*2660*/  IMAD.MOV.U32 R0, RZ, RZ, R29 ;  /* 0x000000ffff007224 */ /* 0x000fe200078e001d */
[----:B------:R-:W-:-:S07]  /*2670*/  MOV R9, 0x2690 ;  /* 0x0000269000097802 */ /* 0x000fce0000000f00 */
[----:B0-----:R-:W-:Y:S05]  /*2680*/  CALL.REL.NOINC `($__internal_78_$__cuda_sm20_div_s64) ;  /* 0x0000001000a07944 */ /* 0x001fea0003c00000 */
[-C--:B------:R-:W-:Y:S01]  /*2690*/  IADD3 R23, P0, PT, RZ, -R11.reuse, RZ ;  /* 0x8000000bff177210 */ /* 0x080fe20007f1e0ff */
[----:B------:R-:W-:Y:S01]  /*26a0*/  IMAD.MOV.U32 R19, RZ, RZ, RZ ;  /* 0x000000ffff137224 */ /* 0x000fe200078e00ff */
[----:B------:R-:W-:Y:S02]  /*26b0*/  MOV R32, R11 ;  /* 0x0000000b00207202 */ /* 0x000fe40000000f00 */
[----:B------:R-:W-:Y:S01]  /*26c0*/  IADD3.X R9, PT, PT, RZ, ~R2, RZ, P0, !PT ;  /* 0x80000002ff097210 */ /* 0x000fe200007fe4ff */
[----:B------:R-:W-:-:S04]  /*26d0*/  IMAD.WIDE.U32 R12, R28, R23, R18 ;  /* 0x000000171c0c7225 */ /* 0x000fc800078e0012 */
[----:B------:R-:W-:-:S04]  /*26e0*/  IMAD R9, R9, R28, RZ ;  /* 0x0000001c09097224 */ /* 0x000fc800078e02ff */
[----:B------:R-:W-:-:S04]  /*26f0*/  IMAD R9, R29, R23, R9 ;  /* 0x000000171d097224 */ /* 0x000fc800078e0209 */
[----:B------:R-:W-:-:S07]  /*2700*/  IMAD.IADD R9, R13, 0x1, R9 ;  /* 0x000000010d097824 */ /* 0x000fce00078e0209 */
.L_x_3476:
        /* <DEDUP_REMOVED lines=9> */
.L_x_3468:
        /* <DEDUP_REMOVED lines=31> */
.L_x_3478:
        /* <DEDUP_REMOVED lines=13> */
.L_x_3479:
        /* <DEDUP_REMOVED lines=35> */
.L_x_3480:
[----:B------:R-:W-:Y:S01]  /*2c90*/  MOV R27, R17 ;  /* 0x00000011001b7202 */ /* 0x000fe20000000f00 */
[----:B------:R-:W-:Y:S01]  /*2ca0*/  IMAD.MOV.U32 R2, RZ, RZ, R18 ;  /* 0x000000ffff027224 */ /* 0x000fe200078e0012 */
[----:B------:R-:W-:Y:S02]  /*2cb0*/  MOV R0, R19 ;  /* 0x0000001300007202 */ /* 0x000fe40000000f00 */
[----:B------:R-:W-:-:S07]  /*2cc0*/  MOV R9, 0x2ce0 ;  /* 0x00002ce000097802 */ /* 0x000fce0000000f00 */
[----:B0-----:R-:W-:Y:S05]  /*2cd0*/  CALL.REL.NOINC `($__internal_78_$__cuda_sm20_div_s64) ;  /* 0x0000000c000c7944 */ /* 0x001fea0003c00000 */
        /* <DEDUP_REMOVED lines=9> */
.L_x_3481:
        /* <DEDUP_REMOVED lines=10> */
.L_x_3477:
        /* <DEDUP_REMOVED lines=29> */
.L_x_3482:
[----:B------:R-:W-:-:S07]  /*2fe0*/  MOV R0, 0x3000 ;  /* 0x0000300000007802 */ /* 0x000fce0000000f00 */
[----:B0-----:R-:W-:Y:S05]  /*2ff0*/  CALL.REL.NOINC `($__internal_79_$__cuda_sm20_rem_s64) ;  /* 0x0000000c00947944 */ /* 0x001fea0003c00000 */
[----:B------:R-:W-:Y:S02]  /*3000*/  MOV R10, R2 ;  /* 0x00000002000a7202 */ /* 0x000fe40000000f00 */
[----:B------:R-:W-:-:S07]  /*3010*/  MOV R11, R9 ;  /* 0x00000009000b7202 */ /* 0x000fce0000000f00 */
.L_x_3483:
[----:B------:R-:W1:Y:S02]  /*3020*/  LDC.64 R12, c[0x0][0x398] ;  /* 0x0000e600ff0c7b82 */ /* 0x000e640000000a00 */
[----:B-1----:R-:W-:-:S06]  /*3030*/  IMAD.WIDE.U32 R2, R3, 0x8, R12 ;  /* 0x0000000803027825 */ /* 0x002fcc00078e000c */
[----:B------:R-:W2:Y:S02]  /*3040*/  LDG.E.64 R2, desc[UR10][R2.64] ;  /* 0x0000000a02027981 */ /* 0x000ea4000c1e1b00 */
[-C--:B--2---:R-:W-:Y:S02]  /*3050*/  IMAD R9, R3, R10.reuse, RZ ;  /* 0x0000000a03097224 */ /* 0x084fe400078e02ff */
[----:B------:R-:W-:-:S04]  /*3060*/  IMAD.WIDE.U32 R28, R2, R10, R28 ;  /* 0x0000000a021c7225 */ /* 0x000fc800078e001c */
[----:B------:R-:W-:-:S04]  /*3070*/  IMAD R9, R2, R11, R9 ;  /* 0x0000000b02097224 */ /* 0x000fc800078e0209 */
[----:B------:R-:W-:-:S07]  /*3080*/  IMAD.IADD R29, R29, 0x1, R9 ;  /* 0x000000011d1d7824 */ /* 0x000fce00078e0209 */
.L_x_3449:
[----:B------:R-:W1:Y:S02]  /*3090*/  LDCU.64 UR12, c[0x0][0x388] ;  /* 0x00007100ff0c77ac */ /* 0x000e640008000a00 */
[----:B-1----:R-:W-:-:S04]  /*30a0*/  LEA R2, P0, R28, UR12, 0x1 ;  /* 0x0000000c1c027c11 */ /* 0x002fc8000f8008ff */
[----:B------:R-:W-:-:S05]  /*30b0*/  LEA.HI.X R3, R28, UR13, R29, 0x1, P0 ;  /* 0x0000000d1c037c11 */ /* 0x000fca00080f0c1d */
[----:B------:R-:W2:Y:S02]  /*30c0*/  LDG.E.U16 R2, desc[UR10][R2.64] ;  /* 0x0000000a02027981 */ /* 0x000ea4000c1e1500 */
[----:B--2---:R-:W-:-:S04]  /*30d0*/  LOP3.LUT P0, RZ, R2, 0x7fff, RZ, 0xc0, !PT ;  /* 0x00007fff02ff7812 */ /* 0x004fc8000780c0ff */
[----:B------:R-:W-:Y:S02]  /*30e0*/  SEL R9, RZ, 0x1, !P0 ;  /* 0x00000001ff097807 */ /* 0x000fe40004000000 */
[----:B------:R-:W-:-:S03]  /*30f0*/  ISETP.NE.AND P0, PT, R8, RZ, PT ;  /* 0x000000ff0800720c */ /* 0x000fc60003f05270 */
[----:B------:R1:W-:Y:S01]  /*3100*/  STS.U8 [R4+UR5], R9 ;  /* 0x0000000904007988 */ /* 0x0003e20008000005 */
[----:B------:R-:W-:Y:S09]  /*3110*/  BAR.SYNC.DEFER_BLOCKING 0x0 ;  /* 0x0000000000007b1d */ /* 0x000ff20000010000 */
[----:B-1----:R-:W-:Y:S05]  /*3120*/  @P0 EXIT ;  /* 0x000000000000094d */ /* 0x002fea0003800000 */
        /* <DEDUP_REMOVED lines=10> */
[C---:B------:R-:W-:Y:S01]  /*31d0*/  IADD3 R0, PT, PT, R5.reuse, -0x2, RZ ;  /* 0xfffffffe05007810 */ /* 0x040fe20007ffe0ff */
[----:B------:R-:W-:-:S03]  /*31e0*/  VIADD R5, R5, 0xffffffff ;  /* 0xffffffff05057836 */ /* 0x000fc60000000000 */
[----:B------:R-:W-:Y:S02]  /*31f0*/  ISETP.GE.U32.AND P0, PT, R0, 0x7, PT ;  /* 0x000000070000780c */ /* 0x000fe40003f06070 */
[----:B------:R-:W-:Y:S01]  /*3200*/  LOP3.LUT R0, R5, 0x7, RZ, 0xc0, !PT ;  /* 0x0000000705007812 */ /* 0x000fe200078ec0ff */
[----:B-1----:R-:W-:-:S03]  /*3210*/  ULEA UR5, UR5, UR4, 0x18 ;  /* 0x0000000405057291 */ /* 0x002fc6000f8ec0ff */
[----:B------:R-:W-:-:S03]  /*3220*/  UMOV UR4, 0x1 ;  /* 0x0000000100047882 */ /* 0x000fc60000000000 */
[----:B------:R-:W-:-:S03]  /*3230*/  IADD3 R3, PT, PT, R7, UR5, RZ ;  /* 0x0000000507037c10 */ /* 0x000fc6000fffe0ff */
[----:B------:R1:W2:Y:S01]  /*3240*/  LDS.U8 R2, [R7+UR5] ;  /* 0x0000000507027984 */ /* 0x0002a20008000000 */
[----:B------:R-:W-:Y:S05]  /*3250*/  @!P0 BRA `(.L_x_3485) ;  /* 0x0000000000b88947 */ /* 0x000fea0003800000 */
[----:B0-----:R-:W-:Y:S01]  /*3260*/  LOP3.LUT R4, R5, 0xfffffff8, RZ, 0xc0, !PT ;  /* 0xfffffff805047812 */ /* 0x001fe200078ec0ff */
[----:B------:R-:W-:Y:S01]  /*3270*/  UMOV UR4, URZ ;  /* 0x000000ff00047c82 */ /* 0x000fe20008000000 */
[----:B------:R-:W-:-:S03]  /*3280*/  MOV R9, R3 ;  /* 0x0000000300097202 */ /* 0x000fc60000000f00 */
[----:B------:R-:W-:-:S07]  /*3290*/  IMAD.MOV R4, RZ, RZ, -R4 ;  /* 0x000000ffff047224 */ /* 0x000fce00078e0a04 */
.L_x_3488:
[----:B--2---:R-:W-:Y:S01]  /*32a0*/  LOP3.LUT P2, RZ, R2, 0xff, RZ, 0xc0, !PT ;  /* 0x000000ff02ff7812 */ /* 0x004fe2000784c0ff */
[----:B------:R-:W-:Y:S01]  /*32b0*/  BSSY.RECONVERGENT B0, `(.L_x_3486) ;  /* 0x0000023000007945 */ /* 0x000fe20003800200 */
[----:B------:R-:W-:Y:S02]  /*32c0*/  IADD3 R4, PT, PT, R4, 0x8, RZ ;  /* 0x0000000804047810 */ /* 0x000fe40007ffe0ff */
[----:B------:R-:W-:Y:S02]  /*32d0*/  PLOP3.LUT P0, PT, PT, PT, PT, 0x80, 0x8 ;  /* 0x000000000008781c */ /* 0x000fe40003f0f070 */
[----:B------:R-:W-:-:S07]  /*32e0*/  ISETP.NE.AND P1, PT, R4, RZ, PT ;  /* 0x000000ff0400720c */ /* 0x000fce0003f25270 */
[----:B------:R-:W-:Y:S06]  /*32f0*/  @P2 BRA `(.L_x_3487) ;  /* 0x0000000000782947 */ /* 0x000fec0003800000 */
[----:B------:R-:W-:-:S06]  /*3300*/  IADD3 R2, PT, PT, R6, R9, RZ ;  /* 0x0000000906027210 */ /* 0x000fcc0007ffe0ff */
        /* <DEDUP_REMOVED lines=11> */
[----:B------:R-:W-:-:S06]  /*33c0*/  LEA R2, R6, R9, 0x2 ;  /* 0x0000000906027211 */ /* 0x000fcc00078e10ff */
        /* <DEDUP_REMOVED lines=14> */
[----:B------:R-:W-:-:S06]  /*34b0*/  @!P2 LEA R8, R6, R9, 0x3 ;  /* 0x000000090608a211 */ /* 0x000fcc00078e18ff */
[----:B------:R-:W0:Y:S02]  /*34c0*/  @!P2 LDS.U8 R8, [R8] ;  /* 0x000000000808a984 */ /* 0x000e240000000000 */
[----:B0-----:R-:W-:-:S13]  /*34d0*/  @!P2 ISETP.NE.AND P0, PT, R8, RZ, PT ;  /* 0x000000ff0800a20c */ /* 0x001fda0003f05270 */
.L_x_3487:
[----:B------:R-:W-:Y:S05]  /*34e0*/  BSYNC.RECONVERGENT B0 ;  /* 0x0000000000007941 */ /* 0x000fea0003800200 */
.L_x_3486:
[----:B------:R-:W-:Y:S01]  /*34f0*/  UIADD3 UR4, UPT, UPT, UR4, 0x8, URZ ;  /* 0x0000000804047890 */ /* 0x000fe2000fffe0ff */
[----:B------:R-:W-:Y:S01]  /*3500*/  SEL R2, RZ, 0x1, !P0 ;  /* 0x00000001ff027807 */ /* 0x000fe20004000000 */
[----:B------:R-:W-:Y:S01]  /*3510*/  IMAD R9, R6, 0x8, R9 ;  /* 0x0000000806097824 */ /* 0x000fe200078e0209 */
[----:B------:R-:W-:Y:S09]  /*3520*/  @P1 BRA `(.L_x_3488) ;  /* 0xfffffffc005c1947 */ /* 0x000ff2000383ffff */
[----:B------:R-:W-:-:S12]  /*3530*/  UIADD3 UR4, UPT, UPT, UR4, 0x1, URZ ;  /* 0x0000000104047890 */ /* 0x000fd8000fffe0ff */
.L_x_3485:
[----:B------:R-:W-:-:S13]  /*3540*/  ISETP.NE.AND P0, PT, R0, RZ, PT ;  /* 0x000000ff0000720c */ /* 0x000fda0003f05270 */
[----:B------:R-:W-:Y:S05]  /*3550*/  @!P0 BRA `(.L_x_3489) ;  /* 0x0000000000c48947 */ /* 0x000fea0003800000 */
[----:B------:R-:W-:Y:S02]  /*3560*/  ISETP.GE.U32.AND P0, PT, R0, 0x4, PT ;  /* 0x000000040000780c */ /* 0x000fe40003f06070 */
[----:B0-----:R-:W-:-:S11]  /*3570*/  LOP3.LUT R4, R5, 0x3, RZ, 0xc0, !PT ;  /* 0x0000000305047812 */ /* 0x001fd600078ec0ff */
        /* <DEDUP_REMOVED lines=9> */
[----:B------:R-:W-:-:S05]  /*3610*/  IADD3 R9, PT, PT, R9, R6, RZ ;  /* 0x0000000609097210 */ /* 0x000fca0007ffe0ff */
[----:B------:R-:W0:Y:S02]  /*3620*/  LDS.U8 R0, [R9] ;  /* 0x0000000009007984 */ /* 0x000e240000000000 */
[----:B0-----:R-:W-:-:S13]  /*3630*/  ISETP.NE.AND P1, PT, R0, RZ, PT ;  /* 0x000000ff0000720c */ /* 0x001fda0003f25270 */
[----:B------:R-:W-:Y:S05]  /*3640*/  @P1 BRA `(.L_x_3492) ;  /* 0x0000000000181947 */ /* 0x000fea0003800000 */
[----:B------:R-:W-:-:S05]  /*3650*/  IADD3 R9, PT, PT, R9, R6, RZ ;  /* 0x0000000609097210 */ /* 0x000fca0007ffe0ff */
[----:B------:R-:W0:Y:S02]  /*3660*/  LDS.U8 R0, [R9] ;  /* 0x0000000009007984 */ /* 0x000e240000000000 */
[----:B0-----:R-:W-:-:S13]  /*3670*/  ISETP.NE.AND P1, PT, R0, RZ, PT ;  /* 0x000000ff0000720c */ /* 0x001fda0003f25270 */
[----:B------:R-:W-:-:S06]  /*3680*/  @!P1 IMAD.IADD R0, R9, 0x1, R6 ;  /* 0x0000000109009824 */ /* 0x000fcc00078e0206 */
[----:B------:R-:W0:Y:S02]  /*3690*/  @!P1 LDS.U8 R0, [R0] ;  /* 0x0000000000009984 */ /* 0x000e240000000000 */
[----:B0-----:R-:W-:-:S13]  /*36a0*/  @!P1 ISETP.NE.AND P0, PT, R0, RZ, PT ;  /* 0x000000ff0000920c */ /* 0x001fda0003f05270 */
.L_x_3492:
[----:B------:R-:W-:Y:S05]  /*36b0*/  BSYNC.RECONVERGENT B0 ;  /* 0x0000000000007941 */ /* 0x000fea0003800200 */
.L_x_3491:
[----:B------:R-:W-:Y:S01]  /*36c0*/  SEL R2, RZ, 0x1, !P0 ;  /* 0x00000001ff027807 */ /* 0x000fe20004000000 */
[----:B------:R-:W-:-:S12]  /*36d0*/  UIADD3 UR4, UPT, UPT, UR4, 0x4, URZ ;  /* 0x0000000404047890 */ /* 0x000fd8000fffe0ff */
.L_x_3490:
        /* <DEDUP_REMOVED lines=11> */
[----:B------:R-:W-:-:S06]  /*3790*/  @!P1 IADD3 R0, PT, PT, R9, R6, RZ ;  /* 0x0000000609009210 */ /* 0x000fcc0007ffe0ff */
[----:B------:R-:W0:Y:S02]  /*37a0*/  @!P1 LDS.U8 R0, [R0] ;  /* 0x0000000000009984 */ /* 0x000e240000000000 */
[----:B0-----:R-:W-:-:S13]  /*37b0*/  @!P1 ISETP.NE.AND P0, PT, R0, RZ, PT ;  /* 0x000000ff0000920c */ /* 0x001fda0003f05270 */
.L_x_3495:
[----:B------:R-:W-:Y:S05]  /*37c0*/  BSYNC.RECONVERGENT B0 ;  /* 0x0000000000007941 */ /* 0x000fea0003800200 */
.L_x_3494:
[----:B------:R-:W-:Y:S01]  /*37d0*/  SEL R2, RZ, 0x1, !P0 ;  /* 0x00000001ff027807 */ /* 0x000fe20004000000 */
[----:B------:R-:W-:-:S12]  /*37e0*/  UIADD3 UR4, UPT, UPT, UR4, 0x2, URZ ;  /* 0x0000000204047890 */ /* 0x000fd8000fffe0ff */
.L_x_3493:
        /* <DEDUP_REMOVED lines=8> */
.L_x_3489:
[----:B--2---:R2:W-:Y:S02]  /*3870*/  STS.U8 [R7+UR5], R2 ;  /* 0x0000000207007988 */ /* 0x0045e40008000005 */
.L_x_3484:
[----:B0-----:R-:W0:Y:S01]  /*3880*/  LDC.64 R4, c[0x0][0x3a8] ;  /* 0x0000ea00ff047b82 */ /* 0x001e220000000a00 */
[----:B------:R-:W3:Y:S01]  /*3890*/  LDCU.64 UR4, c[0x0][0x380] ;  /* 0x00007000ff0477ac */ /* 0x000ee20008000a00 */
[----:B------:R-:W-:-:S03]  /*38a0*/  HFMA2 R15, -RZ, RZ, 0, 0 ;  /* 0x00000000ff0f7431 */ /* 0x000fc600000001ff */
[----:B0-----:R-:W-:-:S04]  /*38b0*/  IMAD.WIDE.U32 R14, R4, UR8, R14 ;  /* 0x00000008040e7c25 */ /* 0x001fc8000f8e000e */
[----:B------:R-:W-:Y:S01]  /*38c0*/  IMAD R0, R5, UR8, R15 ;  /* 0x0000000805007c24 */ /* 0x000fe2000f8e020f */
[----:B---3--:R-:W-:-:S04]  /*38d0*/  IADD3 R14, P0, PT, R14, UR4, RZ ;  /* 0x000000040e0e7c10 */ /* 0x008fc8000ff1e0ff */
[----:B------:R-:W-:-:S05]  /*38e0*/  IADD3.X R15, PT, PT, R0, UR5, RZ, P0, !PT ;  /* 0x00000005000f7c10 */ /* 0x000fca00087fe4ff */
[----:B------:R-:W-:Y:S01]  /*38f0*/  STG.E.U8 desc[UR10][R14.64], R2 ;  /* 0x000000020e007986 */ /* 0x000fe2000c10110a */
[----:B------:R-:W-:Y:S05]  /*3900*/  EXIT ;  /* 0x000000000000794d */ /* 0x000fea0003800000 */
        .weak           $__internal_78_$__cuda_sm20_div_s64
        .type           $__internal_78_$__cuda_sm20_div_s64,@function
        .size           $__internal_78_$__cuda_sm20_div_s64,($__internal_79_$__cuda_sm20_rem_s64 - $__internal_78_$__cuda_sm20_div_s64)
$__internal_78_$__cuda_sm20_div_s64:
        /* <DEDUP_REMOVED lines=83> */
[----:B------:R-:W-:Y:S06]  /*3e40*/  RET.REL.NODEC R12 `(contiguous_any3_bf16) ;  /* 0xffffffc00c6c7950 */ /* 0x000fec0003c3ffff */
        .weak           $__internal_79_$__cuda_sm20_rem_s64
        .type           $__internal_79_$__cuda_sm20_rem_s64,@function
        .size           $__internal_79_$__cuda_sm20_rem_s64,(.L_x_32282 - $__internal_79_$__cuda_sm20_rem_s64)
$__internal_79_$__cuda_sm20_rem_s64:
        /* <DEDUP_REMOVED lines=66> */
[----:B------:R-:W-:Y:S06]  /*4270*/  RET.REL.NODEC R10 `(contiguous_any3_bf16) ;  /* 0xffffffbc0a607950 */ /* 0x000fec0003c3ffff */
.L_x_3496:
        /* <DEDUP_REMOVED lines=16> */
.L_x_32282:


//--------------------- .text.contiguous_any22_bf16 --------------------------
	.section	.text.contiguous_any22_bf16,"ax",@progbits
	.align	128
        .global         contiguous_any22_bf16
        .type           contiguous_any22_bf16,@function
        .size           contiguous_any22_bf16,(.L_x_32985 - contiguous_any22_bf16)
        .other          contiguous_any22_bf16,@"STO_CUDA_ENTRY STV_DEFAULT"
contiguous_any22_bf16:
.text.contiguous_any22_bf16:
        /* <DEDUP_REMOVED lines=20> */
[----:B------:R-:W1:Y:S01]  /*0140*/  LDC.64 R12, c[0x0][0x388] ;  /* 0x0000e200ff0c7b82 */ /* 0x000e620000000a00 */
[----:B------:R-:W-:Y:S02]  /*0150*/  IMAD.MOV.U32 R5, RZ, RZ, RZ ;  /* 0x000000ffff057224 */ /* 0x000fe400078e00ff */
[----:B0-----:R-:W-:-:S04]  /*0160*/  IMAD.WIDE.U32 R4, R3, UR8, R4 ;  /* 0x0000000803047c25 */ /* 0x001fc8000f8e0004 */
[----:B------:R-:W-:Y:S01]  /*0170*/  IMAD R11, R3, UR9, RZ ;  /* 0x00000009030b7c24 */ /* 0x000fe2000f8e02ff */
[----:B-1----:R-:W-:-:S03]  /*0180*/  LEA R6, P0, R4, R12, 0x1 ;  /* 0x0000000c04067211 */ /* 0x002fc600078008ff */
[----:B------:R-:W-:-:S05]  /*0190*/  IMAD.IADD R5, R5, 0x1, R11 ;  /* 0x0000000105057824 */ /* 0x000fca00078e020b */
[----:B------:R-:W-:-:S05]  /*01a0*/  LEA.HI.X R7, R4, R13, R5, 0x1, P0 ;  /* 0x0000000d04077211 */ /* 0x000fca00000f0c05 */
[----:B------:R-:W2:Y:S01]  /*01b0*/  LDG.E.U16 R6, desc[UR12][R6.64] ;  /* 0x0000000c06067981 */ /* 0x000ea2000c1e1500 */
[----:B------:R-:W-:Y:S01]  /*01c0*/  BSSY.RECONVERGENT B1, `(.L_x_3499) ;  /* 0x000000b000017945 */ /* 0x000fe20003800200 */
[----:B------:R-:W-:Y:S02]  /*01d0*/  PLOP3.LUT P0, PT, PT, PT, PT, 0x80, 0x8 ;  /* 0x000000000008781c */ /* 0x000fe40003f0f070 */
[----:B--2---:R-:W-:-:S13]  /*01e0*/  LOP3.LUT P1, RZ, R6, 0x7fff, RZ, 0xc0, !PT ;  /* 0x00007fff06ff7812 */ /* 0x004fda000782c0ff */
[----:B------:R-:W-:Y:S05]  /*01f0*/  @P1 BRA `(.L_x_3500) ;  /* 0x00000000001c1947 */ /* 0x000fea0003800000 */
[----:B------:R-:W-:Y:S02]  /*0200*/  IMAD.MOV.U32 R9, RZ, RZ, RZ ;  /* 0x000000ffff097224 */ /* 0x000fe400078e00ff */
[----:B------:R-:W-:-:S04]  /*0210*/  IMAD.WIDE.U32 R4, R3, UR8, R8 ;  /* 0x0000000803047c25 */ /* 0x000fc8000f8e0008 */
[----:B------:R-:W-:Y:S01]  /*0220*/  IMAD.IADD R3, R11, 0x1, R5 ;  /* 0x000000010b037824 */ /* 0x000fe200078e0205 */
[----:B------:R-:W-:-:S04]  /*0230*/  LEA R6, P0, R4, R12, 0x1 ;  /* 0x0000000c04067211 */ /* 0x000fc800078008ff */
[----:B------:R-:W-:-:S05]  /*0240*/  LEA.HI.X R7, R4, R13, R3, 0x1, P0 ;  /* 0x0000000d04077211 */ /* 0x000fca00000f0c03 */
[----:B------:R-:W2:Y:S02]  /*0250*/  LDG.E.U16 R6, desc[UR12][R6.64] ;  /* 0x0000000c06067981 */ /* 0x000ea4000c1e1500 */
[----:B--2---:R-:W-:-:S13]  /*0260*/  LOP3.LUT P0, RZ, R6, 0x7fff, RZ, 0xc0, !PT ;  /* 0x00007fff06ff7812 */ /* 0x004fda000780c0ff */
.L_x_3500:
[----:B------:R-:W-:Y:S05]  /*0270*/  BSYNC.RECONVERGENT B1 ;  /* 0x0000000000017941 */ /* 0x000fea0003800200 */
.L_x_3499:
[----:B------:R-:W-:-:S05]  /*0280*/  SEL R3, RZ, 0x1, !P0 ;  /* 0x00000001ff037807 */ /* 0x000fca0004000000 */
[----:B------:R0:W-:Y:S01]  /*0290*/  STS.U8 [R0+UR4], R3 ;  /* 0x0000000300007988 */ /* 0x0001e20008000004 */
[----:B------:R-:W-:Y:S05]  /*02a0*/  BRA `(.L_x_3501) ;  /* 0x0000000000387947 */ /* 0x000fea0003800000 */
.L_x_3498:
        /* <DEDUP_REMOVED lines=9> */
[----:B------:R-:W-:-:S05]  /*0340*/  LEA.HI.X R7, R4, UR11, R3, 0x1, P0 ;  /* 0x0000000b04077c11 */ /* 0x000fca00080f0c03 */
[----:B------:R-:W2:Y:S02]  /*0350*/  LDG.E.U16 R6, desc[UR12][R6.64] ;  /* 0x0000000c06067981 */ /* 0x000ea4000c1e1500 */
[----:B--2---:R-:W-:-:S04]  /*0360*/  LOP3.LUT P0, RZ, R6, 0x7fff, RZ, 0xc0, !PT ;  /* 0x00007fff06ff7812 */ /* 0x004fc8000780c0ff */
[----:B------:R-:W-:-:S05]  /*0370*/  SEL R3, RZ, 0x1, !P0 ;  /* 0x00000001ff037807 */ /* 0x000fca0004000000 */
[----:B------:R1:W-:Y:S04]  /*0380*/  STS.U8 [R0+UR4], R3 ;  /* 0x0000000300007988 */ /* 0x0003e80008000004 */
.L_x_3501:
[----:B------:R-:W-:Y:S05]  /*0390*/  BSYNC.RECONVERGENT B0 ;  /* 0x0000000000007941 */ /* 0x000fea0003800200 */
.L_x_3497:
[----:B------:R-:W-:Y:S01]  /*03a0*/  BAR.SYNC.DEFER_BLOCKING 0x0 ;  /* 0x0000000000007b1d */ /* 0x000fe20000010000 */
[----:B------:R-:W-:-:S09]  /*03b0*/  UISETP.GE.U32.AND UP0, UPT, UR5, 0x42, UPT ;  /* 0x000000420500788c */ /* 0x000fd2000bf06070 */
[----:B------:R-:W-:Y:S05]  /*03c0*/  BRA.U !UP0, `(.L_x_3502) ;  /* 0x00000001083c7547 */ /* 0x000fea000b800000 */
.L_x_3505:
[----:B------:R-:W-:Y:S01]  /*03d0*/  USHF.R.U32.HI UR7, URZ, 0x1, UR5 ;  /* 0x00000001ff077899 */ /* 0x000fe20008011605 */
[----:B------:R-:W-:Y:S05]  /*03e0*/  BSSY.RECONVERGENT B0, `(.L_x_3503) ;  /* 0x0000009000007945 */ /* 0x000fea0003800200 */
[----:B------:R-:W-:-:S13]  /*03f0*/  ISETP.GE.U32.AND P0, PT, R0, UR7, PT ;  /* 0x0000000700007c0c */ /* 0x000fda000bf06070 */
[----:B--2---:R-:W-:Y:S05]  /*0400*/  @P0 BRA `(.L_x_3504) ;  /* 0x0000000000180947 */ /* 0x004fea0003800000 */
[----:B01----:R-:W0:Y:S02]  /*0410*/  LDS.U8 R3, [R0+UR4] ;  /* 0x0000000400037984 */ /* 0x003e240008000000 */
[----:B0-----:R-:W-:-:S13]  /*0420*/  ISETP.NE.AND P0, PT, R3, RZ, PT ;  /* 0x000000ff0300720c */ /* 0x001fda0003f05270 */
[----:B------:R-:W0:Y:S02]  /*0430*/  @!P0 LDS.U8 R3, [R2+UR7] ;  /* 0x0000000702038984 */ /* 0x000e240008000000 */
[----:B0-----:R-:W-:-:S04]  /*0440*/  ISETP.NE.OR P0, PT, R3, RZ, P0 ;  /* 0x000000ff0300720c */ /* 0x001fc80000705670 */
[----:B------:R-:W-:-:S05]  /*0450*/  SEL R3, RZ, 0x1, !P0 ;  /* 0x00000001ff037807 */ /* 0x000fca0004000000 */
[----:B------:R2:W-:Y:S04]  /*0460*/  STS.U8 [R0+UR4], R3 ;  /* 0x0000000300007988 */ /* 0x0005e80008000004 */
.L_x_3504:
[----:B------:R-:W-:Y:S05]  /*0470*/  BSYNC.RECONVERGENT B0 ;  /* 0x0000000000007941 */ /* 0x000fea0003800200 */
.L_x_3503:
[----:B------:R-:W-:Y:S01]  /*0480*/  BAR.SYNC.DEFER_BLOCKING 0x0 ;  /* 0x0000000000007b1d */ /* 0x000fe20000010000 */
[----:B------:R-:W-:-:S05]  /*0490*/  UISETP.GT.U32.AND UP0, UPT, UR5, 0x83, UPT ;  /* 0x000000830500788c */ /* 0x000fca000bf04070 */
[----:B------:R-:W-:-:S04]  /*04a0*/  UMOV UR5, UR7 ;  /* 0x0000000700057c82 */ /* 0x000fc80008000000 */
[----:B------:R-:W-:Y:S05]  /*04b0*/  BRA.U UP0, `(.L_x_3505) ;  /* 0xfffffffd00c47547 */ /* 0x000fea000b83ffff */
.L_x_3502:
[----:B------:R-:W-:-:S13]  /*04c0*/  ISETP.GT.U32.AND P0, PT, R0, 0x1f, PT ;  /* 0x0000001f0000780c */ /* 0x000fda0003f04070 */
[----:B------:R-:W-:Y:S05]  /*04d0*/  @P0 EXIT ;  /* 0x000000000000094d */ /* 0x000fea0003800000 */
[----:B------:R-:W3:Y:S01]  /*04e0*/  LDS.U8 R2, [R0+UR4] ;  /* 0x0000000400027984 */ /* 0x000ee20008000000 */
[----:B------:R-:W-:Y:S02]  /*04f0*/  ISETP.NE.AND P1, PT, R0, RZ, PT ;  /* 0x000000ff0000720c */ /* 0x000fe40003f25270 */
[----:B---3--:R-:W-:-:S13]  /*0500*/  ISETP.NE.AND P0, PT, R2, RZ, PT ;  /* 0x000000ff0200720c */ /* 0x008fda0003f05270 */
[----:B------:R-:W3:Y:S02]  /*0510*/  @!P0 LDS.U8 R2, [R0+UR4+0x20] ;  /* 0x0000200400028984 */ /* 0x000ee40008000000 */
[----:B---3--:R-:W-:-:S04]  /*0520*/  ISETP.NE.OR P0, PT, R2, RZ, P0 ;  /* 0x000000ff0200720c */ /* 0x008fc80000705670 */
[----:B012---:R-:W-:-:S05]  /*0530*/  SEL R3, RZ, 0x1, !P0 ;  /* 0x00000001ff037807 */ /* 0x007fca0004000000 */
[----:B------:R-:W-:Y:S04]  /*0540*/  STS.U8 [R0+UR4], R3 ;  /* 0x0000000300007988 */ /* 0x000fe80008000004 */
[----:B------:R-:W0:Y:S02]  /*0550*/  LDS.U8 R2, [R0+UR4] ;  /* 0x0000000400027984 */ /* 0x000e240008000000 */
[----:B0-----:R-:W-:-:S13]  /*0560*/  ISETP.NE.AND P0, PT, R2, RZ, PT ;  /* 0x000000ff0200720c */ /* 0x001fda0003f05270 */
[----:B------:R-:W0:Y:S02]  /*0570*/  @!P0 LDS.U8 R2, [R0+UR4+0x10] ;  /* 0x0000100400028984 */ /* 0x000e240008000000 */
[----:B0-----:R-:W-:-:S04]  /*0580*/  ISETP.NE.OR P0, PT, R2, RZ, P0 ;  /* 0x000000ff0200720c */ /* 0x001fc80000705670 */
[----:B------:R-:W-:-:S05]  /*0590*/  SEL R5, RZ, 0x1, !P0 ;  /* 0x00000001ff057807 */ /* 0x000fca0004000000 */
        /* <DEDUP_REMOVED lines=43> */
.L_x_3506:
        /* <DEDUP_REMOVED lines=11> */
.L_x_32985:


//--------------------- .text.contiguous_any2_bf16 --------------------------
	.section	.text.contiguous_any2_bf16,"ax",@progbits
	.align	128
        .global         contiguous_any2_bf16
        .type           contiguous_any2_bf16,@function
        .size           contiguous_any2_bf16,(.L_x_32284 - contiguous_any2_bf16)
        .other          contiguous_any2_bf16,@"STO_CUDA_ENTRY STV_DEFAULT"
contiguous_any2_bf16:
.text.contiguous_any2_bf16:
        /* <DEDUP_REMOVED lines=48> */
.L_x_3535:
        /* <DEDUP_REMOVED lines=32> */
.L_x_3512:
[----:B------:R-:W-:Y:S01]  /*0500*/  MOV R26, R4 ;  /* 0x00000004001a7202 */ /* 0x000fe20000000f00 */
[----:B------:R-:W-:Y:S01]  /*0510*/  IMAD.MOV.U32 R11, RZ, RZ, R3 ;  /* 0x000000ffff0b7224 */ /* 0x000fe200078e0003 */
[----:B------:R-:W-:Y:S01]  /*0520*/  MOV R10, R22 ;  /* 0x00000016000a7202 */ /* 0x000fe20000000f00 */
[----:B------:R-:W-:Y:S01]  /*0530*/  IMAD.MOV.U32 R9, RZ, RZ, R23 ;  /* 0x000000ffff097224 */ /* 0x000fe200078e0017 */
[----:B------:R-:W-:-:S07]  /*0540*/  MOV R8, 0x560 ;  /* 0x0000056000087802 */ /* 0x000fce0000000f00 */
[----:B-1----:R-:W-:Y:S05]  /*0550*/  CALL.REL.NOINC `($__internal_80_$__cuda_sm20_div_s64) ;  /* 0x0000006400a07944 */ /* 0x002fea0003c00000 */
        /* <DEDUP_REMOVED lines=10> */
.L_x_3513:
[----:B------:R-:W-:Y:S05]  /*0600*/  BSYNC.RECONVERGENT B1 ;  /* 0x0000000000017941 */ /* 0x000fea0003800200 */
.L_x_3511:
        /* <DEDUP_REMOVED lines=34> */
.L_x_3515:
[----:B------:R-:W-:Y:S01]  /*0830*/  MOV R26, R18 ;  /* 0x00000012001a7202 */ /* 0x000fe20000000f00 */
[----:B------:R-:W-:Y:S01]  /*0840*/  IMAD.MOV.U32 R11, RZ, RZ, R19 ;  /* 0x000000ffff0b7224 */ /* 0x000fe200078e0013 */
[----:B------:R-:W-:Y:S01]  /*0850*/  MOV R10, R22 ;  /* 0x00000016000a7202 */ /* 0x000fe20000000f00 */
[----:B------:R-:W-:Y:S01]  /*0860*/  IMAD.MOV.U32 R9, RZ, RZ, R23 ;  /* 0x000000ffff097224 */ /* 0x000fe200078e0017 */
[----:B------:R-:W-:-:S07]  /*0870*/  MOV R8, 0x890 ;  /* 0x0000089000087802 */ /* 0x000fce0000000f00 */
[----:B------:R-:W-:Y:S05]  /*0880*/  CALL.REL.NOINC `($__internal_80_$__cuda_sm20_div_s64) ;  /* 0x0000006000d47944 */ /* 0x000fea0003c00000 */
        /* <DEDUP_REMOVED lines=8> */
.L_x_3516:
[----:B------:R-:W-:Y:S05]  /*0910*/  BSYNC.RECONVERGENT B1 ;  /* 0x0000000000017941 */ /* 0x000fea0003800200 */
.L_x_3514:
        /* <DEDUP_REMOVED lines=33> */
.L_x_3518:
[----:B------:R-:W-:Y:S01]  /*0b30*/  IMAD.MOV.U32 R26, RZ, RZ, R36 ;  /* 0x000000ffff1a7224 */ /* 0x000fe200078e0024 */
[----:B------:R-:W-:Y:S01]  /*0b40*/  MOV R11, R37 ;  /* 0x00000025000b7202 */ /* 0x000fe20000000f00 */
[----:B------:R-:W-:Y:S01]  /*0b50*/  IMAD.MOV.U32 R10, RZ, RZ, R18 ;  /* 0x000000ffff0a7224 */ /* 0x000fe200078e0012 */
[----:B------:R-:W-:Y:S02]  /*0b60*/  MOV R9, R19 ;  /* 0x0000001300097202 */ /* 0x000fe40000000f00 */
[----:B------:R-:W-:-:S07]  /*0b70*/  MOV R8, 0xb90 ;  /* 0x00000b9000087802 */ /* 0x000fce0000000f00 */
[----:B------:R-:W-:Y:S05]  /*0b80*/  CALL.REL.NOINC `($__internal_80_$__cuda_sm20_div_s64) ;  /* 0x0000006000147944 */ /* 0x000fea0003c00000 */
        /* <DEDUP_REMOVED lines=10> */
.L_x_3519:
[----:B------:R-:W-:Y:S05]  /*0c30*/  BSYNC.RECONVERGENT B1 ;  /* 0x0000000000017941 */ /* 0x000fea0003800200 */
.L_x_3517:
        /* <DEDUP_REMOVED lines=35> */
.L_x_3521:
[----:B------:R-:W-:Y:S01]  /*0e70*/  MOV R26, R22 ;  /* 0x00000016001a7202 */ /* 0x000fe20000000f00 */
[----:B------:R-:W-:Y:S01]  /*0e80*/  IMAD.MOV.U32 R11, RZ, RZ, R23 ;  /* 0x000000ffff0b7224 */ /* 0x000fe200078e0017 */
[----:B------:R-:W-:Y:S01]  /*0e90*/  MOV R10, R18 ;  /* 0x00000012000a7202 */ /* 0x000fe20000000f00 */
[----:B------:R-:W-:Y:S01]  /*0ea0*/  IMAD.MOV.U32 R9, RZ, RZ, R19 ;  /* 0x000000ffff097224 */ /* 0x000fe200078e0013 */
[----:B------:R-:W-:-:S07]  /*0eb0*/  MOV R8, 0xed0 ;  /* 0x00000ed000087802 */ /* 0x000fce0000000f00 */
[----:B------:R-:W-:Y:S05]  /*0ec0*/  CALL.REL.NOINC `($__internal_80_$__cuda_sm20_div_s64) ;  /* 0x0000005c00447944 */ /* 0x000fea0003c00000 */
        /* <DEDUP_REMOVED lines=11> */
.L_x_3522:
[----:B------:R-:W-:Y:S05]  /*0f80*/  BSYNC.RECONVERGENT B1 ;  /* 0x0000000000017941 */ /* 0x000fea0003800200 */
.L_x_3520:
        /* <DEDUP_REMOVED lines=36> */
.L_x_3524:
        /* <DEDUP_REMOVED lines=16> */
.L_x_3525:
[----:B------:R-:W-:Y:S05]  /*12d0*/  BSYNC.RECONVERGENT B1 ;  /* 0x0000000000017941 */ /* 0x000fea0003800200 */
.L_x_3523:
        /* <DEDUP_REMOVED lines=35> */
.L_x_3527:
[----:B------:R-:W-:Y:S01]  /*1510*/  MOV R26, R42 ;  /* 0x0000002a001a7202 */ /* 0x000fe20000000f00 */
[----:B------:R-:W-:Y:S01]  /*1520*/  IMAD.MOV.U32 R11, RZ, RZ, R43 ;  /* 0x000000ffff0b7224 */ /* 0x000fe200078e002b */
[----:B------:R-:W-:Y:S01]  /*1530*/  MOV R10, R18 ;  /* 0x00000012000a7202 */ /* 0x000fe20000000f00 */
[----:B------:R-:W-:Y:S01]  /*1540*/  IMAD.MOV.U32 R9, RZ, RZ, R19 ;  /* 0x000000ffff097224 */ /* 0x000fe200078e0013 */
[----:B------:R-:W-:-:S07]  /*1550*/  MOV R8, 0x1570 ;  /* 0x0000157000087802 */ /* 0x000fce0000000f00 */
[----:B------:R-:W-:Y:S05]  /*1560*/  CALL.REL.NOINC `($__internal_80_$__cuda_sm20_div_s64) ;  /* 0x00000054009c7944 */ /* 0x000fea0003c00000 */
        /* <DEDUP_REMOVED lines=11> */
.L_x_3528:
[----:B------:R-:W-:Y:S05]  /*1620*/  BSYNC.RECONVERGENT B1 ;  /* 0x0000000000017941 */ /* 0x000fea0003800200 */
.L_x_3526:
        /* <DEDUP_REMOVED lines=35> */
.L_x_3530:
        /* <DEDUP_REMOVED lines=17> */
.L_x_3531:
[----:B------:R-:W-:Y:S05]  /*1970*/  BSYNC.RECONVERGENT B1 ;  /* 0x0000000000017941 */ /* 0x000fea0003800200 */
.L_x_3529:
        /* <DEDUP_REMOVED lines=35> */
.L_x_3533:
[----:B------:R-:W-:Y:S01]  /*1bb0*/  MOV R26, R18 ;  /* 0x00000012001a7202 */ /* 0x000fe20000000f00 */
[----:B------:R-:W-:Y:S01]  /*1bc0*/  IMAD.MOV.U32 R11, RZ, RZ, R19 ;  /* 0x000000ffff0b7224 */ /* 0x000fe200078e0013 */
[----:B------:R-:W-:Y:S01]  /*1bd0*/  MOV R10, R20 ;  /* 0x00000014000a7202 */ /* 0x000fe20000000f00 */
[----:B------:R-:W-:Y:S01]  /*1be0*/  IMAD.MOV.U32 R9, RZ, RZ, R21 ;  /* 0x000000ffff097224 */ /* 0x000fe200078e0015 */
[----:B------:R-:W-:-:S07]  /*1bf0*/  MOV R8, 0x1c10 ;  /* 0x00001c1000087802 */ /* 0x000fce0000000f00 */
[----:B------:R-:W-:Y:S05]  /*1c00*/  CALL.REL.NOINC `($__internal_80_$__cuda_sm20_div_s64) ;  /* 0x0000004c00f47944 */ /* 0x000fea0003c00000 */
        /* <DEDUP_REMOVED lines=11> */
.L_x_3534:
[----:B------:R-:W-:Y:S05]  /*1cc0*/  BSYNC.RECONVERGENT B1 ;  /* 0x0000000000017941 */ /* 0x000fea0003800200 */
.L_x_3532:
        /* <DEDUP_REMOVED lines=9> */
.L_x_3510:
        /* <DEDUP_REMOVED lines=35> */
.L_x_3538:
[----:B------:R-:W-:Y:S01]  /*1f90*/  MOV R26, R4 ;  /* 0x00000004001a7202 */ /* 0x000fe20000000f00 */
[----:B------:R-:W-:Y:S01]  /*1fa0*/  IMAD.MOV.U32 R11, RZ, RZ, R3 ;  /* 0x000000ffff0b7224 */ /* 0x000fe200078e0003 */
[----:B------:R-:W-:Y:S01]  /*1fb0*/  MOV R10, R6 ;  /* 0x00000006000a7202 */ /* 0x000fe20000000f00 */
[----:B------:R-:W-:Y:S01]  /*1fc0*/  IMAD.MOV.U32 R9, RZ, RZ, R7 ;  /* 0x000000ffff097224 */ /* 0x000fe200078e0007 */
[----:B------:R-:W-:-:S07]  /*1fd0*/  MOV R8, 0x1ff0 ;  /* 0x00001ff000087802 */ /* 0x000fce0000000f00 */
[----:B------:R-:W-:Y:S05]  /*1fe0*/  CALL.REL.NOINC `($__internal_80_$__cuda_sm20_div_s64) ;  /* 0x0000004800fc7944 */ /* 0x000fea0003c00000 */
        /* <DEDUP_REMOVED lines=10> */
.L_x_3539:
[----:B------:R-:W-:Y:S05]  /*2090*/  BSYNC.RECONVERGENT B1 ;  /* 0x0000000000017941 */ /* 0x000fea0003800200 */
.L_x_3537:
        /* <DEDUP_REMOVED lines=34> */
.L_x_3541:
        /* <DEDUP_REMOVED lines=14> */
.L_x_3542:
[----:B------:R-:W-:Y:S05]  /*23a0*/  BSYNC.RECONVERGENT B1 ;  /* 0x0000000000017941 */ /* 0x000fea0003800200 */
.L_x_3540:
        /* <DEDUP_REMOVED lines=35> */
.L_x_3544:
        /* <DEDUP_REMOVED lines=17> */
.L_x_3545:
[----:B------:R-:W-:Y:S05]  /*26f0*/  BSYNC.RECONVERGENT B1 ;  /* 0x0000000000017941 */ /* 0x000fea0003800200 */
.L_x_3543:
        /* <DEDUP_REMOVED lines=35> */
.L_x_3547:
        /* <DEDUP_REMOVED lines=16> */
.L_x_3548:
[----:B------:R-:W-:Y:S05]  /*2a30*/  BSYNC.RECONVERGENT B1 ;  /* 0x0000000000017941 */ /* 0x000fea0003800200 */
.L_x_3546:
[----:B------:R-:W-:Y:S01]  /*2a40*/  MOV R6, R20 ;  /* 0x0000001400067202 */ /* 0x000fe20000000f00 */
[----:B------:R-:W-:Y:S02]  /*2a50*/  IMAD R9, R9, R22, RZ ;  /* 0x0000001609097224 */ /* 0x000fe400078e02ff */
[----:B------:R-:W-:Y:S02]  /*2a60*/  VIADD R5, R5, 0xfffffffe ;  /* 0xfffffffe05057836 */ /* 0x000fe40000000000 */
[----:B------:R-:W-:-:S04]  /*2a70*/  IMAD.WIDE.U32 R20, R22, R8, R6 ;  /* 0x0000000816147225 */ /* 0x000fc800078e0006 */
[----:B------:R-:W-:-:S05]  /*2a80*/  IMAD R9, R23, R8, R9 ;  /* 0x0000000817097224 */ /* 0x000fca00078e0209 */
[----:B------:R-:W-:-:S07]  /*2a90*/  IADD3 R21, PT, PT, R21, R9, RZ ;  /* 0x0000000915157210 */ /* 0x000fce0007ffe0ff */
.L_x_3536:
        /* <DEDUP_REMOVED lines=31> */
.L_x_3550:
[----:B------:R-:W-:Y:S01]  /*2c90*/  IMAD.MOV.U32 R23, RZ, RZ, R3 ;  /* 0x000000ffff177224 */ /* 0x000fe200078e0003 */
[----:B------:R-:W-:Y:S01]  /*2ca0*/  MOV R22, R6 ;  /* 0x0000000600167202 */ /* 0x000fe20000000f00 */
[----:B------:R-:W-:Y:S01]  /*2cb0*/  IMAD.MOV.U32 R3, RZ, RZ, R7 ;  /* 0x000000ffff037224 */ /* 0x000fe200078e0007 */
[----:B------:R-:W-:-:S07]  /*2cc0*/  MOV R24, 0x2ce0 ;  /* 0x00002ce000187802 */ /* 0x000fce0000000f00 */
[----:B------:R-:W-:Y:S05]  /*2cd0*/  CALL.REL.NOINC `($__internal_81_$__cuda_sm20_rem_s64) ;  /* 0x00000044000c7944 */ /* 0x000fea0003c00000 */
[----:B------:R-:W-:-:S07]  /*2ce0*/  MOV R8, R4 ;  /* 0x0000000400087202 */ /* 0x000fce0000000f00 */
.L_x_3551:
[----:B------:R-:W-:Y:S05]  /*2cf0*/  BSYNC.RECONVERGENT B1 ;  /* 0x0000000000017941 */ /* 0x000fea0003800200 */
.L_x_3549:
        /* <DEDUP_REMOVED lines=30> */
.L_x_3553:
[----:B------:R-:W-:Y:S01]  /*2ee0*/  IMAD.MOV.U32 R22, RZ, RZ, R6 ;  /* 0x000000ffff167224 */ /* 0x000fe200078e0006 */
[----:B------:R-:W-:Y:S01]  /*2ef0*/  MOV R3, R7 ;  /* 0x0000000700037202 */ /* 0x000fe20000000f00 */
[----:B------:R-:W-:Y:S01]  /*2f00*/  IMAD.MOV.U32 R4, RZ, RZ, R18 ;  /* 0x000000ffff047224 */ /* 0x000fe200078e0012 */
[----:B------:R-:W-:Y:S02]  /*2f10*/  MOV R23, R19 ;  /* 0x0000001300177202 */ /* 0x000fe40000000f00 */
[----:B------:R-:W-:-:S07]  /*2f20*/  MOV R24, 0x2f40 ;  /* 0x00002f4000187802 */ /* 0x000fce0000000f00 */
[----:B------:R-:W-:Y:S05]  /*2f30*/  CALL.REL.NOINC `($__internal_81_$__cuda_sm20_rem_s64) ;  /* 0x0000004000747944 */ /* 0x000fea0003c00000 */
[----:B------:R-:W-:-:S07]  /*2f40*/  IMAD.MOV.U32 R5, RZ, RZ, R9 ;  /* 0x000000ffff057224 */ /* 0x000fce00078e0009 */
.L_x_3554:
[----:B------:R-:W-:Y:S05]  /*2f50*/  BSYNC.RECONVERGENT B1 ;  /* 0x0000000000017941 */ /* 0x000fea0003800200 */
.L_x_3552:
[----:B------:R-:W-:Y:S02]  /*2f60*/  IMAD R3, R5, R14, RZ ;  /* 0x0000000e05037224 */ /* 0x000fe400078e02ff */
[----:B------:R-:W-:-:S04]  /*2f70*/  IMAD.WIDE.U32 R20, R14, R4, R20 ;  /* 0x000000040e147225 */ /* 0x000fc800078e0014 */
[----:B------:R-:W-:-:S05]  /*2f80*/  IMAD R3, R15, R4, R3 ;  /* 0x000000040f037224 */ /* 0x000fca00078e0203 */
[----:B------:R-:W-:-:S07]  /*2f90*/  IADD3 R21, PT, PT, R21, R3, RZ ;  /* 0x0000000315157210 */ /* 0x000fce0007ffe0ff */
.L_x_3509:
[----:B------:R-:W0:Y:S02]  /*2fa0*/  LDC.64 R6, c[0x0][0x388] ;  /* 0x0000e200ff067b82 */ /* 0x000e240000000a00 */
[----:B0-----:R-:W-:-:S04]  /*2fb0*/  LEA R4, P0, R12, R6, 0x1 ;  /* 0x000000060c047211 */ /* 0x001fc800078008ff */
[----:B------:R-:W-:-:S05]  /*2fc0*/  LEA.HI.X R5, R12, R7, R13, 0x1, P0 ;  /* 0x000000070c057211 */ /* 0x000fca00000f0c0d */
[----:B------:R-:W2:Y:S01]  /*2fd0*/  LDG.E.U16 R4, desc[UR12][R4.64] ;  /* 0x0000000c04047981 */ /* 0x000ea2000c1e1500 */
[----:B------:R-:W-:Y:S01]  /*2fe0*/  BSSY.RECONVERGENT B1, `(.L_x_3555) ;  /* 0x0000008000017945 */ /* 0x000fe20003800200 */
[----:B------:R-:W-:Y:S02]  /*2ff0*/  PLOP3.LUT P0, PT, PT, PT, PT, 0x80, 0x8 ;  /* 0x000000000008781c */ /* 0x000fe40003f0f070 */
[----:B--2---:R-:W-:-:S13]  /*3000*/  LOP3.LUT P1, RZ, R4, 0x7fff, RZ, 0xc0, !PT ;  /* 0x00007fff04ff7812 */ /* 0x004fda000782c0ff */
[----:B------:R-:W-:Y:S05]  /*3010*/  @P1 BRA `(.L_x_3556) ;  /* 0x0000000000101947 */ /* 0x000fea0003800000 */
[----:B------:R-:W-:-:S04]  /*3020*/  LEA R4, P0, R20, R6, 0x1 ;  /* 0x0000000614047211 */ /* 0x000fc800078008ff */
[----:B------:R-:W-:-:S05]  /*3030*/  LEA.HI.X R5, R20, R7, R21, 0x1, P0 ;  /* 0x0000000714057211 */ /* 0x000fca00000f0c15 */
[----:B------:R-:W2:Y:S02]  /*3040*/  LDG.E.U16 R4, desc[UR12][R4.64] ;  /* 0x0000000c04047981 */ /* 0x000ea4000c1e1500 */
[----:B--2---:R-:W-:-:S13]  /*3050*/  LOP3.LUT P0, RZ, R4, 0x7fff, RZ, 0xc0, !PT ;  /* 0x00007fff04ff7812 */ /* 0x004fda000780c0ff */
.L_x_3556:
[----:B------:R-:W-:Y:S05]  /*3060*/  BSYNC.RECONVERGENT B1 ;  /* 0x0000000000017941 */ /* 0x000fea0003800200 */
.L_x_3555:
[----:B------:R-:W-:-:S05]  /*3070*/  SEL R3, RZ, 0x1, !P0 ;  /* 0x00000001ff037807 */ /* 0x000fca0004000000 */
[----:B------:R1:W-:Y:S01]  /*3080*/  STS.U8 [R0+UR4], R3 ;  /* 0x0000000300007988 */ /* 0x0003e20008000004 */
[----:B------:R-:W-:Y:S05]  /*3090*/  BRA `(.L_x_3557) ;  /* 0x0000003400a07947 */ /* 0x000fea0003800000 */
.L_x_3508:
        /* <DEDUP_REMOVED lines=20> */
.L_x_3584:
        /* <DEDUP_REMOVED lines=31> */
.L_x_3561:
[----:B------:R-:W-:Y:S01]  /*33d0*/  IMAD.MOV.U32 R26, RZ, RZ, R4 ;  /* 0x000000ffff1a7224 */ /* 0x000fe200078e0004 */
[----:B------:R-:W-:Y:S01]  /*33e0*/  MOV R11, R5 ;  /* 0x00000005000b7202 */ /* 0x000fe20000000f00 */
[----:B------:R-:W-:Y:S01]  /*33f0*/  IMAD.MOV.U32 R10, RZ, RZ, R36 ;  /* 0x000000ffff0a7224 */ /* 0x000fe200078e0024 */
[----:B------:R-:W-:Y:S02]  /*3400*/  MOV R9, R37 ;  /* 0x0000002500097202 */ /* 0x000fe40000000f00 */
[----:B------:R-:W-:-:S07]  /*3410*/  MOV R8, 0x3430 ;  /* 0x0000343000087802 */ /* 0x000fce0000000f00 */
[----:B-123--:R-:W-:Y:S05]  /*3420*/  CALL.REL.NOINC `($__internal_80_$__cuda_sm20_div_s64) ;  /* 0x0000003400ec7944 */ /* 0x00efea0003c00000 */
        /* <DEDUP_REMOVED lines=8> */
.L_x_3562:
[----:B------:R-:W-:Y:S05]  /*34b0*/  BSYNC.RECONVERGENT B1 ;  /* 0x0000000000017941 */ /* 0x000fea0003800200 */
.L_x_3560:
        /* <DEDUP_REMOVED lines=37> */
.L_x_3564:
        /* <DEDUP_REMOVED lines=16> */
.L_x_3565:
[----:B------:R-:W-:Y:S05]  /*3810*/  BSYNC.RECONVERGENT B1 ;  /* 0x0000000000017941 */ /* 0x000fea0003800200 */
.L_x_3563:
        /* <DEDUP_REMOVED lines=38> */
.L_x_3567:
[----:B------:R-:W-:Y:S01]  /*3a80*/  MOV R26, R36 ;  /* 0x00000024001a7202 */ /* 0x000fe20000000f00 */
[----:B------:R-:W-:Y:S01]  /*3a90*/  IMAD.MOV.U32 R11, RZ, RZ, R37 ;  /* 0x000000ffff0b7224 */ /* 0x000fe200078e0025 */
[----:B------:R-:W-:Y:S01]  /*3aa0*/  MOV R10, R38 ;  /* 0x00000026000a7202 */ /* 0x000fe20000000f00 */
[----:B------:R-:W-:Y:S01]  /*3ab0*/  IMAD.MOV.U32 R9, RZ, RZ, R39 ;  /* 0x000000ffff097224 */ /* 0x000fe200078e0027 */
[----:B------:R-:W-:-:S07]  /*3ac0*/  MOV R8, 0x3ae0 ;  /* 0x00003ae000087802 */ /* 0x000fce0000000f00 */
[----:B-1----:R-:W-:Y:S05]  /*3ad0*/  CALL.REL.NOINC `($__internal_80_$__cuda_sm20_div_s64) ;  /* 0x0000003000407944 */ /* 0x002fea0003c00000 */
        /* <DEDUP_REMOVED lines=11> */
.L_x_3568:
[----:B------:R-:W-:Y:S05]  /*3b90*/  BSYNC.RECONVERGENT B1 ;  /* 0x0000000000017941 */ /* 0x000fea0003800200 */
.L_x_3566:
        /* <DEDUP_REMOVED lines=38> */
.L_x_3570:
[----:B------:R-:W-:Y:S01]  /*3e00*/  IMAD.MOV.U32 R26, RZ, RZ, R36 ;  /* 0x000000ffff1a7224 */ /* 0x000fe200078e0024 */
[----:B------:R-:W-:Y:S01]  /*3e10*/  MOV R11, R37 ;  /* 0x00000025000b7202 */ /* 0x000fe20000000f00 */
[----:B------:R-:W-:Y:S01]  /*3e20*/  IMAD.MOV.U32 R10, RZ, RZ, R38 ;  /* 0x000000ffff0a7224 */ /* 0x000fe200078e0026 */
[----:B------:R-:W-:Y:S02]  /*3e30*/  MOV R9, R39 ;  /* 0x0000002700097202 */ /* 0x000fe40000000f00 */
[----:B------:R-:W-:-:S07]  /*3e40*/  MOV R8, 0x3e60 ;  /* 0x00003e6000087802 */ /* 0x000fce0000000f00 */
[----:B-1----:R-:W-:Y:S05]  /*3e50*/  CALL.REL.NOINC `($__internal_80_$__cuda_sm20_div_s64) ;  /* 0x0000002c00607944 */ /* 0x002fea0003c00000 */
        /* <DEDUP_REMOVED lines=11> */
.L_x_3571:
[----:B------:R-:W-:Y:S05]  /*3f10*/  BSYNC.RECONVERGENT B1 ;  /* 0x0000000000017941 */ /* 0x000fea0003800200 */
.L_x_3569:
        /* <DEDUP_REMOVED lines=38> */
.L_x_3573:
        /* <DEDUP_REMOVED lines=17> */
.L_x_3574:
[----:B------:R-:W-:Y:S05]  /*4290*/  BSYNC.RECONVERGENT B1 ;  /* 0x0000000000017941 */ /* 0x000fea0003800200 */
.L_x_3572:
        /* <DEDUP_REMOVED lines=38> */
.L_x_3576:
        /* <DEDUP_REMOVED lines=17> */
.L_x_3577:
[----:B------:R-:W-:Y:S05]  /*4610*/  BSYNC.RECONVERGENT B1 ;  /* 0x0000000000017941 */ /* 0x000fea0003800200 */
.L_x_3575:
        /* <DEDUP_REMOVED lines=38> */
.L_x_3579:
        /* <DEDUP_REMOVED lines=17> */
.L_x_3580:
[----:B------:R-:W-:Y:S05]  /*4990*/  BSYNC.RECONVERGENT B1 ;  /* 0x0000000000017941 */ /* 0x000fea0003800200 */
.L_x_3578:
        /* <DEDUP_REMOVED lines=36> */
.L_x_3582:
        /* <DEDUP_REMOVED lines=17> */
.L_x_3583:
[----:B------:R-:W-:Y:S05]  /*4cf0*/  BSYNC.RECONVERGENT B1 ;  /* 0x0000000000017941 */ /* 0x000fea0003800200 */
.L_x_3581:
        /* <DEDUP_REMOVED lines=15> */
.L_x_3559:
        /* <DEDUP_REMOVED lines=36> */
.L_x_3587:
        /* <DEDUP_REMOVED lines=15> */
.L_x_3588:
[----:B------:R-:W-:Y:S05]  /*5120*/  BSYNC.RECONVERGENT B1 ;  /* 0x0000000000017941 */ /* 0x000fea0003800200 */
.L_x_3586:
        /* <DEDUP_REMOVED lines=39> */
.L_x_3590:
        /* <DEDUP_REMOVED lines=17> */
.L_x_3591:
[----:B------:R-:W-:Y:S05]  /*54b0*/  BSYNC.RECONVERGENT B1 ;  /* 0x0000000000017941 */ /* 0x000fea0003800200 */
.L_x_3589:
        /* <DEDUP_REMOVED lines=39> */
.L_x_3593:
        /* <DEDUP_REMOVED lines=17> */
.L_x_3594:
[----:B------:R-:W-:Y:S05]  /*5840*/  BSYNC.RECONVERGENT B1 ;  /* 0x0000000000017941 */ /* 0x000fea0003800200 */
.L_x_3592:
        /* <DEDUP_REMOVED lines=40> */
.L_x_3596:
[----:B------:R-:W-:Y:S01]  /*5ad0*/  MOV R26, R20 ;  /* 0x00000014001a7202 */ /* 0x000fe20000000f00 */
[----:B------:R-:W-:Y:S01]  /*5ae0*/  IMAD.MOV.U32 R10, RZ, RZ, R4 ;  /* 0x000000ffff0a7224 */ /* 0x000fe200078e0004 */
[----:B------:R-:W-:Y:S02]  /*5af0*/  MOV R11, R21 ;  /* 0x00000015000b7202 */ /* 0x000fe40000000f00 */
[----:B------:R-:W-:Y:S02]  /*5b00*/  MOV R9, R5 ;  /* 0x0000000500097202 */ /* 0x000fe40000000f00 */
[----:B------:R-:W-:-:S07]  /*5b10*/  MOV R8, 0x5b30 ;  /* 0x00005b3000087802 */ /* 0x000fce0000000f00 */
[----:B------:R-:W-:Y:S05]  /*5b20*/  CALL.REL.NOINC `($__internal_80_$__cuda_sm20_div_s64) ;  /* 0x00000010002c7944 */ /* 0x000fea0003c00000 */
        /* <DEDUP_REMOVED lines=11> */
.L_x_3597:
[----:B------:R-:W-:Y:S05]  /*5be0*/  BSYNC.RECONVERGENT B1 ;  /* 0x0000000000017941 */ /* 0x000fea0003800200 */
.L_x_3595:
        /* <DEDUP_REMOVED lines=11> */
.L_x_3585:
        /* <DEDUP_REMOVED lines=34> */
.L_x_3600:
[----:B------:R-:W-:Y:S01]  /*5ec0*/  MOV R26, R4 ;  /* 0x00000004001a7202 */ /* 0x000fe20000000f00 */
[----:B------:R-:W-:Y:S01]  /*5ed0*/  IMAD.MOV.U32 R10, RZ, RZ, R16 ;  /* 0x000000ffff0a7224 */ /* 0x000fe200078e0010 */
[----:B------:R-:W-:Y:S02]  /*5ee0*/  MOV R11, R5 ;  /* 0x00000005000b7202 */ /* 0x000fe40000000f00 */
[----:B------:R-:W-:Y:S02]  /*5ef0*/  MOV R9, R17 ;  /* 0x0000001100097202 */ /* 0x000fe40000000f00 */
[----:B------:R-:W-:-:S07]  /*5f00*/  MOV R8, 0x5f20 ;  /* 0x00005f2000087802 */ /* 0x000fce0000000f00 */
[----:B------:R-:W-:Y:S05]  /*5f10*/  CALL.REL.NOINC `($__internal_80_$__cuda_sm20_div_s64) ;  /* 0x0000000c00307944 */ /* 0x000fea0003c00000 */
        /* <DEDUP_REMOVED lines=9> */
.L_x_3601:
[----:B------:R-:W-:Y:S05]  /*5fb0*/  BSYNC.RECONVERGENT B1 ;  /* 0x0000000000017941 */ /* 0x000fea0003800200 */
.L_x_3599:
        /* <DEDUP_REMOVED lines=39> */
.L_x_3603:
[----:B------:R-:W-:Y:S01]  /*6230*/  MOV R26, R20 ;  /* 0x00000014001a7202 */ /* 0x000fe20000000f00 */
[----:B------:R-:W-:Y:S01]  /*6240*/  IMAD.MOV.U32 R11, RZ, RZ, R21 ;  /* 0x000000ffff0b7224 */ /* 0x000fe200078e0015 */
[----:B------:R-:W-:Y:S02]  /*6250*/  MOV R10, R4 ;  /* 0x00000004000a7202 */ /* 0x000fe40000000f00 */
[----:B------:R-:W-:Y:S02]  /*6260*/  MOV R9, R5 ;  /* 0x0000000500097202 */ /* 0x000fe40000000f00 */
[----:B------:R-:W-:-:S07]  /*6270*/  MOV R8, 0x6290 ;  /* 0x0000629000087802 */ /* 0x000fce0000000f00 */
[----:B------:R-:W-:Y:S05]  /*6280*/  CALL.REL.NOINC `($__internal_80_$__cuda_sm20_div_s64) ;  /* 0x0000000800547944 */ /* 0x000fea0003c00000 */
        /* <DEDUP_REMOVED lines=11> */
.L_x_3604:
[----:B------:R-:W-:Y:S05]  /*6340*/  BSYNC.RECONVERGENT B1 ;  /* 0x0000000000017941 */ /* 0x000fea0003800200 */
.L_x_3602:
        /* <DEDUP_REMOVED lines=11> */
.L_x_3598:
        /* <DEDUP_REMOVED lines=28> */
[----:B------:R-:W-:Y:S01]  /*65c0*/  @!P1 LOP3.LUT R4, RZ, R22, RZ, 0x33, !PT ;  /* 0x00000016ff049212 */ /* 0x000fe200078e33ff */
[----:B------:R-:W-:Y:S06]  /*65d0*/  BRA `(.L_x_3607) ;  /* 0x0000000000147947 */ /* 0x000fec0003800000 */
.L_x_3606:
[----:B------:R-:W-:Y:S01]  /*65e0*/  MOV R3, R23 ;  /* 0x0000001700037202 */ /* 0x000fe20000000f00 */
[----:B------:R-:W-:Y:S01]  /*65f0*/  IMAD.MOV.U32 R23, RZ, RZ, R5 ;  /* 0x000000ffff177224 */ /* 0x000fe200078e0005 */
[----:B------:R-:W-:-:S07]  /*6600*/  MOV R24, 0x6620 ;  /* 0x0000662000187802 */ /* 0x000fce0000000f00 */
[----:B------:R-:W-:Y:S05]  /*6610*/  CALL.REL.NOINC `($__internal_81_$__cuda_sm20_rem_s64) ;  /* 0x0000000800bc7944 */ /* 0x000fea0003c00000 */
[----:B------:R-:W-:-:S07]  /*6620*/  MOV R5, R9 ;  /* 0x0000000900057202 */ /* 0x000fce0000000f00 */
.L_x_3607:
[----:B------:R-:W-:Y:S05]  /*6630*/  BSYNC.RECONVERGENT B1 ;  /* 0x0000000000017941 */ /* 0x000fea0003800200 */
.L_x_3605:
        /* <DEDUP_REMOVED lines=9> */
.L_x_3558:
[----:B------:R-:W-:-:S05]  /*66d0*/  IMAD.MOV.U32 R13, RZ, RZ, R7 ;  /* 0x000000ffff0d7224 */ /* 0x000fca00078e0007 */
[----:B------:R-:W2:Y:S02]  /*66e0*/  LDG.E.U16 R12, desc[UR12][R12.64] ;  /* 0x0000000c0c0c7981 */ /* 0x000ea4000c1e1500 */
[----:B--2---:R-:W-:-:S04]  /*66f0*/  LOP3.LUT P0, RZ, R12, 0x7fff, RZ, 0xc0, !PT ;  /* 0x00007fff0cff7812 */ /* 0x004fc8000780c0ff */
[----:B------:R-:W-:-:S05]  /*6700*/  SEL R3, RZ, 0x1, !P0 ;  /* 0x00000001ff037807 */ /* 0x000fca0004000000 */
[----:B------:R0:W-:Y:S04]  /*6710*/  STS.U8 [R0+UR4], R3 ;  /* 0x0000000300007988 */ /* 0x0001e80008000004 */
.L_x_3557:
[----:B------:R-:W-:Y:S05]  /*6720*/  BSYNC.RECONVERGENT B0 ;  /* 0x0000000000007941 */ /* 0x000fea0003800200 */
.L_x_3507:
[----:B------:R-:W-:Y:S01]  /*6730*/  BAR.SYNC.DEFER_BLOCKING 0x0 ;  /* 0x0000000000007b1d */ /* 0x000fe20000010000 */
[----:B------:R-:W-:-:S09]  /*6740*/  UISETP.GE.U32.AND UP0, UPT, UR5, 0x42, UPT ;  /* 0x000000420500788c */ /* 0x000fd2000bf06070 */
[----:B------:R-:W-:Y:S05]  /*6750*/  BRA.U !UP0, `(.L_x_3608) ;  /* 0x00000001083c7547 */ /* 0x000fea000b800000 */
.L_x_3611:
        /* <DEDUP_REMOVED lines=10> */
.L_x_3610:
[----:B------:R-:W-:Y:S05]  /*6800*/  BSYNC.RECONVERGENT B0 ;  /* 0x0000000000007941 */ /* 0x000fea0003800200 */
.L_x_3609:
[----:B------:R-:W-:Y:S01]  /*6810*/  BAR.SYNC.DEFER_BLOCKING 0x0 ;  /* 0x0000000000007b1d */ /* 0x000fe20000010000 */
[----:B------:R-:W-:-:S05]  /*6820*/  UISETP.GT.U32.AND UP0, UPT, UR5, 0x83, UPT ;  /* 0x000000830500788c */ /* 0x000fca000bf04070 */
[----:B------:R-:W-:-:S04]  /*6830*/  UMOV UR5, UR6 ;  /* 0x0000000600057c82 */ /* 0x000fc80008000000 */
[----:B------:R-:W-:Y:S05]  /*6840*/  BRA.U UP0, `(.L_x_3611) ;  /* 0xfffffffd00c47547 */ /* 0x000fea000b83ffff */
.L_x_3608:
        /* <DEDUP_REMOVED lines=53> */
[----:B------:R-:W-:-:S04]  /*6ba0*/  MOV R2, UR4 ;  /* 0x0000000400027c02 */ /* 0x000fc80008000f00 */
[----:B------:R-:W-:-:S05]  /*6bb0*/  MOV R3, UR5 ;  /* 0x0000000500037c02 */ /* 0x000fca0008000f00 */
[----:B0-----:R-:W-:Y:S01]  /*6bc0*/  STG.E.U8 desc[UR12][R2.64], R5 ;  /* 0x0000000502007986 */ /* 0x001fe2000c10110c */
[----:B------:R-:W-:Y:S05]  /*6bd0*/  EXIT ;  /* 0x000000000000794d */ /* 0x000fea0003800000 */
        .weak           $__internal_80_$__cuda_sm20_div_s64
        .type           $__internal_80_$__cuda_sm20_div_s64,@function
        .size           $__internal_80_$__cuda_sm20_div_s64,($__internal_81_$__cuda_sm20_rem_s64 - $__internal_80_$__cuda_sm20_div_s64)
$__internal_80_$__cuda_sm20_div_s64:
        /* <DEDUP_REMOVED lines=82> */
[----:B------:R-:W-:Y:S06]  /*7100*/  RET.REL.NODEC R8 `(contiguous_any2_bf16) ;  /* 0xffffff8c08bc7950 */ /* 0x000fec0003c3ffff */
        .weak           $__internal_81_$__cuda_sm20_rem_s64
        .type           $__internal_81_$__cuda_sm20_rem_s64,@function
        .size           $__internal_81_$__cuda_sm20_rem_s64,(.L_x_32284 - $__internal_81_$__cuda_sm20_rem_s64)
$__internal_81_$__cuda_sm20_rem_s64:
        /* <DEDUP_REMOVED lines=76> */
[----:B------:R-:W-:Y:S06]  /*75d0*/  RET.REL.NODEC R24 `(contiguous_any2_bf16) ;  /* 0xffffff8818887950 */ /* 0x000fec0003c3ffff */
.L_x_3612:
        /* <DEDUP_REMOVED lines=10> */
.L_x_32284:


//--------------------- .text.uncontiguous_any_bf16 --------------------------
	.section	.text.uncontiguous_any_bf16,"ax",@progbits
	.align	128
        .global         uncontiguous_any_bf16
        .type           uncontiguous_any_bf16,@function
        .size           uncontiguous_any_bf16,(.L_x_32286 - uncontiguous_any_bf16)
        .other          uncontiguous_any_bf16,@"STO_CUDA_ENTRY STV_DEFAULT"
uncontiguous_any_bf16:
.text.uncontiguous_any_bf16:
        /* <DEDUP_REMOVED lines=38> */
.L_x_3641:
        /* <DEDUP_REMOVED lines=32> */
.L_x_3618:
[----:B------:R-:W-:Y:S01]  /*0460*/  IMAD.MOV.U32 R26, RZ, RZ, R4 ;  /* 0x000000ffff1a7224 */ /* 0x000fe200078e0004 */
[----:B------:R-:W-:Y:S01]  /*0470*/  MOV R11, R5 ;  /* 0x00000005000b7202 */ /* 0x000fe20000000f00 */
[----:B------:R-:W-:Y:S01]  /*0480*/  IMAD.MOV.U32 R10, RZ, RZ, R36 ;  /* 0x000000ffff0a7224 */ /* 0x000fe200078e0024 */
[----:B------:R-:W-:Y:S02]  /*0490*/  MOV R9, R37 ;  /* 0x0000002500097202 */ /* 0x000fe40000000f00 */
[----:B------:R-:W-:-:S07]  /*04a0*/  MOV R8, 0x4c0 ;  /* 0x000004c000087802 */ /* 0x000fce0000000f00 */
[----:B-1----:R-:W-:Y:S05]  /*04b0*/  CALL.REL.NOINC `($__internal_82_$__cuda_sm20_div_s64) ;  /* 0x0000006400907944 */ /* 0x002fea0003c00000 */
        /* <DEDUP_REMOVED lines=9> */
.L_x_3619:
[----:B------:R-:W-:Y:S05]  /*0550*/  BSYNC.RECONVERGENT B1 ;  /* 0x0000000000017941 */ /* 0x000fea0003800200 */
.L_x_3617:
        /* <DEDUP_REMOVED lines=33> */
.L_x_3621:
[----:B------:R-:W-:Y:S01]  /*0770*/  IMAD.MOV.U32 R26, RZ, RZ, R18 ;  /* 0x000000ffff1a7224 */ /* 0x000fe200078e0012 */
[----:B------:R-:W-:Y:S01]  /*0780*/  MOV R11, R19 ;  /* 0x00000013000b7202 */ /* 0x000fe20000000f00 */
[----:B------:R-:W-:Y:S01]  /*0790*/  IMAD.MOV.U32 R10, RZ, RZ, R36 ;  /* 0x000000ffff0a7224 */ /* 0x000fe200078e0024 */
[----:B------:R-:W-:Y:S02]  /*07a0*/  MOV R9, R37 ;  /* 0x0000002500097202 */ /* 0x000fe40000000f00 */
[----:B------:R-:W-:-:S07]  /*07b0*/  MOV R8, 0x7d0 ;  /* 0x000007d000087802 */ /* 0x000fce0000000f00 */
[----:B------:R-:W-:Y:S05]  /*07c0*/  CALL.REL.NOINC `($__internal_82_$__cuda_sm20_div_s64) ;  /* 0x0000006000cc7944 */ /* 0x000fea0003c00000 */
        /* <DEDUP_REMOVED lines=9> */
.L_x_3622:
[----:B------:R-:W-:Y:S05]  /*0860*/  BSYNC.RECONVERGENT B1 ;  /* 0x0000000000017941 */ /* 0x000fea0003800200 */
.L_x_3620:
        /* <DEDUP_REMOVED lines=34> */
.L_x_3624:
[----:B------:R-:W-:Y:S01]  /*0a90*/  MOV R26, R22 ;  /* 0x00000016001a7202 */ /* 0x000fe20000000f00 */
[----:B------:R-:W-:Y:S01]  /*0aa0*/  IMAD.MOV.U32 R11, RZ, RZ, R23 ;  /* 0x000000ffff0b7224 */ /* 0x000fe200078e0017 */
[----:B------:R-:W-:Y:S01]  /*0ab0*/  MOV R10, R40 ;  /* 0x00000028000a7202 */ /* 0x000fe20000000f00 */
[----:B------:R-:W-:Y:S01]  /*0ac0*/  IMAD.MOV.U32 R9, RZ, RZ, R41 ;  /* 0x000000ffff097224 */ /* 0x000fe200078e0029 */
[----:B------:R-:W-:-:S07]  /*0ad0*/  MOV R8, 0xaf0 ;  /* 0x00000af000087802 */ /* 0x000fce0000000f00 */
[----:B------:R-:W-:Y:S05]  /*0ae0*/  CALL.REL.NOINC `($__internal_82_$__cuda_sm20_div_s64) ;  /* 0x0000006000047944 */ /* 0x000fea0003c00000 */
        /* <DEDUP_REMOVED lines=10> */
.L_x_3625:
[----:B------:R-:W-:Y:S05]  /*0b90*/  BSYNC.RECONVERGENT B1 ;  /* 0x0000000000017941 */ /* 0x000fea0003800200 */
.L_x_3623:
        /* <DEDUP_REMOVED lines=35> */
.L_x_3627:
[----:B------:R-:W-:Y:S01]  /*0dd0*/  IMAD.MOV.U32 R26, RZ, RZ, R42 ;  /* 0x000000ffff1a7224 */ /* 0x000fe200078e002a */
[----:B------:R-:W-:Y:S01]  /*0de0*/  MOV R11, R43 ;  /* 0x0000002b000b7202 */ /* 0x000fe20000000f00 */
[----:B------:R-:W-:Y:S01]  /*0df0*/  IMAD.MOV.U32 R10, RZ, RZ, R40 ;  /* 0x000000ffff0a7224 */ /* 0x000fe200078e0028 */
[----:B------:R-:W-:Y:S02]  /*0e00*/  MOV R9, R41 ;  /* 0x0000002900097202 */ /* 0x000fe40000000f00 */
[----:B------:R-:W-:-:S07]  /*0e10*/  MOV R8, 0xe30 ;  /* 0x00000e3000087802 */ /* 0x000fce0000000f00 */
[----:B------:R-:W-:Y:S05]  /*0e20*/  CALL.REL.NOINC `($__internal_82_$__cuda_sm20_div_s64) ;  /* 0x0000005c00347944 */ /* 0x000fea0003c00000 */
        /* <DEDUP_REMOVED lines=11> */
.L_x_3628:
[----:B------:R-:W-:Y:S05]  /*0ee0*/  BSYNC.RECONVERGENT B1 ;  /* 0x0000000000017941 */ /* 0x000fea0003800200 */
.L_x_3626:
        /* <DEDUP_REMOVED lines=36> */
.L_x_3630:
        /* <DEDUP_REMOVED lines=16> */
.L_x_3631:
[----:B------:R-:W-:Y:S05]  /*1230*/  BSYNC.RECONVERGENT B1 ;  /* 0x0000000000017941 */ /* 0x000fea0003800200 */
.L_x_3629:
        /* <DEDUP_REMOVED lines=34> */
.L_x_3633:
[----:B------:R-:W-:Y:S01]  /*1460*/  MOV R26, R40 ;  /* 0x00000028001a7202 */ /* 0x000fe20000000f00 */
[----:B------:R-:W-:Y:S01]  /*1470*/  IMAD.MOV.U32 R11, RZ, RZ, R41 ;  /* 0x000000ffff0b7224 */ /* 0x000fe200078e0029 */
[----:B------:R-:W-:Y:S01]  /*1480*/  MOV R10, R20 ;  /* 0x00000014000a7202 */ /* 0x000fe20000000f00 */
[----:B------:R-:W-:Y:S01]  /*1490*/  IMAD.MOV.U32 R9, RZ, RZ, R21 ;  /* 0x000000ffff097224 */ /* 0x000fe200078e0015 */
[----:B------:R-:W-:-:S07]  /*14a0*/  MOV R8, 0x14c0 ;  /* 0x000014c000087802 */ /* 0x000fce0000000f00 */
[----:B------:R-:W-:Y:S05]  /*14b0*/  CALL.REL.NOINC `($__internal_82_$__cuda_sm20_div_s64) ;  /* 0x0000005400907944 */ /* 0x000fea0003c00000 */
        /* <DEDUP_REMOVED lines=11> */
.L_x_3634:
[----:B------:R-:W-:Y:S05]  /*1570*/  BSYNC.RECONVERGENT B1 ;  /* 0x0000000000017941 */ /* 0x000fea0003800200 */
.L_x_3632:
        /* <DEDUP_REMOVED lines=34> */
.L_x_3636:
[----:B------:R-:W-:Y:S01]  /*17a0*/  IMAD.MOV.U32 R26, RZ, RZ, R36 ;  /* 0x000000ffff1a7224 */ /* 0x000fe200078e0024 */
[----:B------:R-:W-:Y:S01]  /*17b0*/  MOV R11, R37 ;  /* 0x00000025000b7202 */ /* 0x000fe20000000f00 */
[----:B------:R-:W-:Y:S01]  /*17c0*/  IMAD.MOV.U32 R10, RZ, RZ, R20 ;  /* 0x000000ffff0a7224 */ /* 0x000fe200078e0014 */
[----:B------:R-:W-:Y:S02]  /*17d0*/  MOV R9, R21 ;  /* 0x0000001500097202 */ /* 0x000fe40000000f00 */
[----:B------:R-:W-:-:S07]  /*17e0*/  MOV R8, 0x1800 ;  /* 0x0000180000087802 */ /* 0x000fce0000000f00 */
[----:B------:R-:W-:Y:S05]  /*17f0*/  CALL.REL.NOINC `($__internal_82_$__cuda_sm20_div_s64) ;  /* 0x0000005000c07944 */ /* 0x000fea0003c00000 */
        /* <DEDUP_REMOVED lines=11> */
.L_x_3637:
[----:B------:R-:W-:Y:S05]  /*18b0*/  BSYNC.RECONVERGENT B1 ;  /* 0x0000000000017941 */ /* 0x000fea0003800200 */
.L_x_3635:
        /* <DEDUP_REMOVED lines=35> */
.L_x_3639:
[----:B------:R-:W-:Y:S01]  /*1af0*/  IMAD.MOV.U32 R26, RZ, RZ, R18 ;  /* 0x000000ffff1a7224 */ /* 0x000fe200078e0012 */
[----:B------:R-:W-:Y:S01]  /*1b00*/  MOV R11, R19 ;  /* 0x00000013000b7202 */ /* 0x000fe20000000f00 */
[----:B------:R-:W-:Y:S01]  /*1b10*/  IMAD.MOV.U32 R10, RZ, RZ, R20 ;  /* 0x000000ffff0a7224 */ /* 0x000fe200078e0014 */
[----:B------:R-:W-:Y:S02]  /*1b20*/  MOV R9, R21 ;  /* 0x0000001500097202 */ /* 0x000fe40000000f00 */
[----:B------:R-:W-:-:S07]  /*1b30*/  MOV R8, 0x1b50 ;  /* 0x00001b5000087802 */ /* 0x000fce0000000f00 */
[----:B------:R-:W-:Y:S05]  /*1b40*/  CALL.REL.NOINC `($__internal_82_$__cuda_sm20_div_s64) ;  /* 0x0000004c00ec7944 */ /* 0x000fea0003c00000 */
        /* <DEDUP_REMOVED lines=11> */
.L_x_3640:
[----:B------:R-:W-:Y:S05]  /*1c00*/  BSYNC.RECONVERGENT B1 ;  /* 0x0000000000017941 */ /* 0x000fea0003800200 */
.L_x_3638:
        /* <DEDUP_REMOVED lines=9> */
.L_x_3616:
        /* <DEDUP_REMOVED lines=36> */
.L_x_3644:
[----:B------:R-:W-:Y:S01]  /*1ee0*/  MOV R26, R4 ;  /* 0x00000004001a7202 */ /* 0x000fe20000000f00 */
[----:B------:R-:W-:Y:S01]  /*1ef0*/  IMAD.MOV.U32 R11, RZ, RZ, R5 ;  /* 0x000000ffff0b7224 */ /* 0x000fe200078e0005 */
[----:B------:R-:W-:Y:S01]  /*1f00*/  MOV R10, R6 ;  /* 0x00000006000a7202 */ /* 0x000fe20000000f00 */
[----:B------:R-:W-:Y:S01]  /*1f10*/  IMAD.MOV.U32 R9, RZ, RZ, R7 ;  /* 0x000000ffff097224 */ /* 0x000fe200078e0007 */
[----:B------:R-:W-:-:S07]  /*1f20*/  MOV R8, 0x1f40 ;  /* 0x00001f4000087802 */ /* 0x000fce0000000f00 */
[----:B------:R-:W-:Y:S05]  /*1f30*/  CALL.REL.NOINC `($__internal_82_$__cuda_sm20_div_s64) ;  /* 0x0000004800f07944 */ /* 0x000fea0003c00000 */
        /* <DEDUP_REMOVED lines=9> */
.L_x_3645:
[----:B------:R-:W-:Y:S05]  /*1fd0*/  BSYNC.RECONVERGENT B1 ;  /* 0x0000000000017941 */ /* 0x000fea0003800200 */
.L_x_3643:
        /* <DEDUP_REMOVED lines=34> */
.L_x_3647:
        /* <DEDUP_REMOVED lines=14> */
.L_x_3648:
[----:B------:R-:W-:Y:S05]  /*22e0*/  BSYNC.RECONVERGENT B1 ;  /* 0x0000000000017941 */ /* 0x000fea0003800200 */
.L_x_3646:
        /* <DEDUP_REMOVED lines=36> */
.L_x_3650:
        /* <DEDUP_REMOVED lines=17> */
.L_x_3651:
[----:B------:R-:W-:Y:S05]  /*2640*/  BSYNC.RECONVERGENT B1 ;  /* 0x0000000000017941 */ /* 0x000fea0003800200 */
.L_x_3649:
        /* <DEDUP_REMOVED lines=35> */
.L_x_3653:
[----:B------:R-:W-:Y:S01]  /*2880*/  MOV R26, R16 ;  /* 0x00000010001a7202 */ /* 0x000fe20000000f00 */
[----:B------:R-:W-:Y:S01]  /*2890*/  IMAD.MOV.U32 R11, RZ, RZ, R17 ;  /* 0x000000ffff0b7224 */ /* 0x000fe200078e0011 */
[----:B------:R-:W-:Y:S01]  /*28a0*/  MOV R10, R14 ;  /* 0x0000000e000a7202 */ /* 0x000fe20000000f00 */
[----:B------:R-:W-:Y:S01]  /*28b0*/  IMAD.MOV.U32 R9, RZ, RZ, R15 ;  /* 0x000000ffff097224 */ /* 0x000fe200078e000f */
[----:B------:R-:W-:-:S07]  /*28c0*/  MOV R8, 0x28e0 ;  /* 0x000028e000087802 */ /* 0x000fce0000000f00 */
[----:B------:R-:W-:Y:S05]  /*28d0*/  CALL.REL.NOINC `($__internal_82_$__cuda_sm20_div_s64) ;  /* 0x0000004000887944 */ /* 0x000fea0003c00000 */
        /* <DEDUP_REMOVED lines=10> */
.L_x_3654:
[----:B------:R-:W-:Y:S05]  /*2980*/  BSYNC.RECONVERGENT B1 ;  /* 0x0000000000017941 */ /* 0x000fea0003800200 */
.L_x_3652:
[----:B------:R-:W-:Y:S01]  /*2990*/  MOV R6, R20 ;  /* 0x0000001400067202 */ /* 0x000fe20000000f00 */
[----:B------:R-:W-:Y:S02]  /*29a0*/  IMAD R9, R9, R22, RZ ;  /* 0x0000001609097224 */ /* 0x000fe400078e02ff */
[----:B------:R-:W-:Y:S02]  /*29b0*/  VIADD R3, R3, 0xfffffffe ;  /* 0xfffffffe03037836 */ /* 0x000fe40000000000 */
[----:B------:R-:W-:-:S04]  /*29c0*/  IMAD.WIDE.U32 R20, R22, R8, R6 ;  /* 0x0000000816147225 */ /* 0x000fc800078e0006 */
[----:B------:R-:W-:-:S05]  /*29d0*/  IMAD R9, R23, R8, R9 ;  /* 0x0000000817097224 */ /* 0x000fca00078e0209 */
[----:B------:R-:W-:-:S07]  /*29e0*/  IADD3 R21, PT, PT, R21, R9, RZ ;  /* 0x0000000915157210 */ /* 0x000fce0007ffe0ff */
.L_x_3642:
        /* <DEDUP_REMOVED lines=31> */
.L_x_3656:
[----:B------:R-:W-:Y:S01]  /*2be0*/  IMAD.MOV.U32 R14, RZ, RZ, R4 ;  /* 0x000000ffff0e7224 */ /* 0x000fe200078e0004 */
[----:B------:R-:W-:Y:S01]  /*2bf0*/  MOV R23, R5 ;  /* 0x0000000500177202 */ /* 0x000fe20000000f00 */
[----:B------:R-:W-:Y:S01]  /*2c00*/  IMAD.MOV.U32 R22, RZ, RZ, R6 ;  /* 0x000000ffff167224 */ /* 0x000fe200078e0006 */
[----:B------:R-:W-:Y:S02]  /*2c10*/  MOV R15, R7 ;  /* 0x00000007000f7202 */ /* 0x000fe40000000f00 */
[----:B------:R-:W-:-:S07]  /*2c20*/  MOV R24, 0x2c40 ;  /* 0x00002c4000187802 */ /* 0x000fce0000000f00 */
[----:B------:R-:W-:Y:S05]  /*2c30*/  CALL.REL.NOINC `($__internal_83_$__cuda_sm20_rem_s64) ;  /* 0x0000004000fc7944 */ /* 0x000fea0003c00000 */
.L_x_3657:
[----:B------:R-:W-:Y:S05]  /*2c40*/  BSYNC.RECONVERGENT B1 ;  /* 0x0000000000017941 */ /* 0x000fea0003800200 */
.L_x_3655:
        /* <DEDUP_REMOVED lines=31> */
.L_x_3659:
[----:B------:R-:W-:Y:S01]  /*2e40*/  MOV R22, R6 ;  /* 0x0000000600167202 */ /* 0x000fe20000000f00 */
[----:B------:R-:W-:Y:S01]  /*2e50*/  IMAD.MOV.U32 R15, RZ, RZ, R7 ;  /* 0x000000ffff0f7224 */ /* 0x000fe200078e0007 */
[----:B------:R-:W-:Y:S01]  /*2e60*/  MOV R14, R18 ;  /* 0x00000012000e7202 */ /* 0x000fe20000000f00 */
[----:B------:R-:W-:Y:S01]  /*2e70*/  IMAD.MOV.U32 R23, RZ, RZ, R19 ;  /* 0x000000ffff177224 */ /* 0x000fe200078e0013 */
[----:B------:R-:W-:-:S07]  /*2e80*/  MOV R24, 0x2ea0 ;  /* 0x00002ea000187802 */ /* 0x000fce0000000f00 */
[----:B------:R-:W-:Y:S05]  /*2e90*/  CALL.REL.NOINC `($__internal_83_$__cuda_sm20_rem_s64) ;  /* 0x0000004000647944 */ /* 0x000fea0003c00000 */
[----:B------:R-:W-:Y:S01]  /*2ea0*/  MOV R6, R8 ;  /* 0x0000000800067202 */ /* 0x000fe20000000f00 */
[----:B------:R-:W-:-:S07]  /*2eb0*/  IMAD.MOV.U32 R7, RZ, RZ, R9 ;  /* 0x000000ffff077224 */ /* 0x000fce00078e0009 */
.L_x_3660:
[----:B------:R-:W-:Y:S05]  /*2ec0*/  BSYNC.RECONVERGENT B1 ;  /* 0x0000000000017941 */ /* 0x000fea0003800200 */
.L_x_3658:
[----:B------:R-:W-:Y:S02]  /*2ed0*/  IMAD R3, R7, R4, RZ ;  /* 0x0000000407037224 */ /* 0x000fe400078e02ff */
[----:B------:R-:W-:-:S04]  /*2ee0*/  IMAD.WIDE.U32 R20, R4, R6, R20 ;  /* 0x0000000604147225 */ /* 0x000fc800078e0014 */
[----:B------:R-:W-:-:S05]  /*2ef0*/  IMAD R3, R5, R6, R3 ;  /* 0x0000000605037224 */ /* 0x000fca00078e0203 */
[----:B------:R-:W-:-:S07]  /*2f00*/  IADD3 R21, PT, PT, R21, R3, RZ ;  /* 0x0000000315157210 */ /* 0x000fce0007ffe0ff */
.L_x_3615:
        /* <DEDUP_REMOVED lines=12> */
.L_x_3662:
[----:B------:R-:W-:Y:S05]  /*2fd0*/  BSYNC.RECONVERGENT B1 ;  /* 0x0000000000017941 */ /* 0x000fea0003800200 */
.L_x_3661:
[----:B------:R-:W-:-:S05]  /*2fe0*/  SEL R3, RZ, 0x1, !P0 ;  /* 0x00000001ff037807 */ /* 0x000fca0004000000 */
[----:B------:R1:W-:Y:S01]  /*2ff0*/  STS.U8 [R0+UR4], R3 ;  /* 0x0000000300007988 */ /* 0x0003e20008000004 */
[----:B------:R-:W-:Y:S05]  /*3000*/  BRA `(.L_x_3663) ;  /* 0x0000003400a47947 */ /* 0x000fea0003800000 */
.L_x_3614:
        /* <DEDUP_REMOVED lines=20> */
.L_x_3690:
        /* <DEDUP_REMOVED lines=33> */
.L_x_3667:
[----:B------:R-:W-:Y:S01]  /*3360*/  MOV R26, R14 ;  /* 0x0000000e001a7202 */ /* 0x000fe20000000f00 */
[----:B------:R-:W-:Y:S01]  /*3370*/  IMAD.MOV.U32 R11, RZ, RZ, R13 ;  /* 0x000000ffff0b7224 */ /* 0x000fe200078e000d */
[----:B------:R-:W-:Y:S01]  /*3380*/  MOV R10, R34 ;  /* 0x00000022000a7202 */ /* 0x000fe20000000f00 */
[----:B------:R-:W-:Y:S01]  /*3390*/  IMAD.MOV.U32 R9, RZ, RZ, R35 ;  /* 0x000000ffff097224 */ /* 0x000fe200078e0023 */
[----:B------:R-:W-:-:S07]  /*33a0*/  MOV R8, 0x33c0 ;  /* 0x000033c000087802 */ /* 0x000fce0000000f00 */
[----:B-123--:R-:W-:Y:S05]  /*33b0*/  CALL.REL.NOINC `($__internal_82_$__cuda_sm20_div_s64) ;  /* 0x0000003400d07944 */ /* 0x00efea0003c00000 */
        /* <DEDUP_REMOVED lines=10> */
.L_x_3668:
[----:B------:R-:W-:Y:S05]  /*3460*/  BSYNC.RECONVERGENT B1 ;  /* 0x0000000000017941 */ /* 0x000fea0003800200 */
.L_x_3666:
        /* <DEDUP_REMOVED lines=37> */
.L_x_3670:
[----:B------:R-:W-:Y:S01]  /*36c0*/  IMAD.MOV.U32 R26, RZ, RZ, R34 ;  /* 0x000000ffff1a7224 */ /* 0x000fe200078e0022 */
[----:B------:R-:W-:Y:S01]  /*36d0*/  MOV R11, R35 ;  /* 0x00000023000b7202 */ /* 0x000fe20000000f00 */
[----:B------:R-:W-:Y:S01]  /*36e0*/  IMAD.MOV.U32 R10, RZ, RZ, R36 ;  /* 0x000000ffff0a7224 */ /* 0x000fe200078e0024 */
[----:B------:R-:W-:Y:S02]  /*36f0*/  MOV R9, R37 ;  /* 0x0000002500097202 */ /* 0x000fe40000000f00 */
[----:B------:R-:W-:-:S07]  /*3700*/  MOV R8, 0x3720 ;  /* 0x0000372000087802 */ /* 0x000fce0000000f00 */
[----:B-1----:R-:W-:Y:S05]  /*3710*/  CALL.REL.NOINC `($__internal_82_$__cuda_sm20_div_s64) ;  /* 0x0000003000f87944 */ /* 0x002fea0003c00000 */
        /* <DEDUP_REMOVED lines=11> */
.L_x_3671:
[----:B------:R-:W-:Y:S05]  /*37d0*/  BSYNC.RECONVERGENT B1 ;  /* 0x0000000000017941 */ /* 0x000fea0003800200 */
.L_x_3669:
        /* <DEDUP_REMOVED lines=38> */
.L_x_3673:
[----:B------:R-:W-:Y:S01]  /*3a40*/  MOV R26, R34 ;  /* 0x00000022001a7202 */ /* 0x000fe20000000f00 */
[----:B------:R-:W-:Y:S01]  /*3a50*/  IMAD.MOV.U32 R11, RZ, RZ, R35 ;  /* 0x000000ffff0b7224 */ /* 0x000fe200078e0023 */
[----:B------:R-:W-:Y:S01]  /*3a60*/  MOV R10, R36 ;  /* 0x00000024000a7202 */ /* 0x000fe20000000f00 */
[----:B------:R-:W-:Y:S01]  /*3a70*/  IMAD.MOV.U32 R9, RZ, RZ, R37 ;  /* 0x000000ffff097224 */ /* 0x000fe200078e0025 */
[----:B------:R-:W-:-:S07]  /*3a80*/  MOV R8, 0x3aa0 ;  /* 0x00003aa000087802 */ /* 0x000fce0000000f00 */
[----:B-1----:R-:W-:Y:S05]  /*3a90*/  CALL.REL.NOINC `($__internal_82_$__cuda_sm20_div_s64) ;  /* 0x0000003000187944 */ /* 0x002fea0003c00000 */
        /* <DEDUP_REMOVED lines=11> */
.L_x_3674:
[----:B------:R-:W-:Y:S05]  /*3b50*/  BSYNC.RECONVERGENT B1 ;  /* 0x0000000000017941 */ /* 0x000fea0003800200 */
.L_x_3672:
        /* <DEDUP_REMOVED lines=37> */
.L_x_3676:
        /* <DEDUP_REMOVED lines=17> */
.L_x_3677:
[----:B------:R-:W-:Y:S05]  /*3ec0*/  BSYNC.RECONVERGENT B1 ;  /* 0x0000000000017941 */ /* 0x000fea0003800200 */
.L_x_3675:
        /* <DEDUP_REMOVED lines=38> */
.L_x_3679:
        /* <DEDUP_REMOVED lines=17> */
.L_x_3680:
[----:B------:R-:W-:Y:S05]  /*4240*/  BSYNC.RECONVERGENT B1 ;  /* 0x0000000000017941 */ /* 0x000fea0003800200 */
.L_x_3678:
        /* <DEDUP_REMOVED lines=38> */
.L_x_3682:
        /* <DEDUP_REMOVED lines=17> */
.L_x_3683:
[----:B------:R-:W-:Y:S05]  /*45c0*/  BSYNC.RECONVERGENT B1 ;  /* 0x0000000000017941 */ /* 0x000fea0003800200 */
.L_x_3681:
        /* <DEDUP_REMOVED lines=37> */
.L_x_3685:
        /* <DEDUP_REMOVED lines=17> */
.L_x_3686:
[----:B------:R-:W-:Y:S05]  /*4930*/  BSYNC.RECONVERGENT B1 ;  /* 0x0000000000017941 */ /* 0x000fea0003800200 */
.L_x_3684:
        /* <DEDUP_REMOVED lines=37> */
.L_x_3688:
        /* <DEDUP_REMOVED lines=17> */
.L_x_3689:
[----:B------:R-:W-:Y:S05]  /*4ca0*/  BSYNC.RECONVERGENT B1 ;  /* 0x0000000000017941 */ /* 0x000fea0003800200 */
.L_x_3687:
        /* <DEDUP_REMOVED lines=12> */
.L_x_3665:
        /* <DEDUP_REMOVED lines=37> */
.L_x_3693:
        /* <DEDUP_REMOVED lines=16> */
.L_x_3694:
[----:B------:R-:W-:Y:S05]  /*50c0*/  BSYNC.RECONVERGENT B1 ;  /* 0x0000000000017941 */ /* 0x000fea0003800200 */
.L_x_3692:
        /* <DEDUP_REMOVED lines=38> */
.L_x_3696:
        /* <DEDUP_REMOVED lines=17> */
.L_x_3697:
[----:B------:R-:W-:Y:S05]  /*5440*/  BSYNC.RECONVERGENT B1 ;  /* 0x0000000000017941 */ /* 0x000fea0003800200 */
.L_x_3695:
        /* <DEDUP_REMOVED lines=40> */
.L_x_3699:
        /* <DEDUP_REMOVED lines=17> */
.L_x_3700:
[----:B------:R-:W-:Y:S05]  /*57e0*/  BSYNC.RECONVERGENT B1 ;  /* 0x0000000000017941 */ /* 0x000fea0003800200 */
.L_x_3698:
        /* <DEDUP_REMOVED lines=38> */
[----:B------:R-:W-:Y:S01]  /*5a50*/  MOV R14, R9 ;  /* 0x00000009000e7202 */ /* 0x000fe20000000f00 */
[----:B------:R-:W-:Y:S06]  /*5a60*/  BRA `(.L_x_3703) ;  /* 0x0000000000447947 */ /* 0x000fec0003800000 */
.L_x_3702:
        /* <DEDUP_REMOVED lines=9> */
[-C--:B------:R-:W-:Y:S02]  /*5b00*/  IADD3.X R11, PT, PT, RZ, ~R25.reuse, RZ, P0, !PT ;  /* 0x80000019ff0b7210 */ /* 0x080fe400007fe4ff */
[----:B------:R-:W-:Y:S01]  /*5b10*/  MOV R13, R25 ;  /* 0x00000019000d7202 */ /* 0x000fe20000000f00 */
[----:B------:R-:W-:-:S04]  /*5b20*/  IMAD.WIDE.U32 R8, R14, R19, R8 ;  /* 0x000000130e087225 */ /* 0x000fc800078e0008 */
[----:B------:R-:W-:Y:S01]  /*5b30*/  IMAD R11, R11, R14, RZ ;  /* 0x0000000e0b0b7224 */ /* 0x000fe200078e02ff */
[----:B------:R-:W-:-:S03]  /*5b40*/  MOV R14, R24 ;  /* 0x00000018000e7202 */ /* 0x000fc60000000f00 */
[----:B------:R-:W-:Y:S01]  /*5b50*/  IMAD R11, R15, R19, R11 ;  /* 0x000000130f0b7224 */ /* 0x000fe200078e020b */
[----:B------:R-:W-:-:S03]  /*5b60*/  MOV R15, R8 ;  /* 0x00000008000f7202 */ /* 0x000fc60000000f00 */
[----:B------:R-:W-:-:S07]  /*5b70*/  IMAD.IADD R11, R9, 0x1, R11 ;  /* 0x00000001090b7824 */ /* 0x000fce00078e020b */
.L_x_3703:
[----:B------:R-:W-:Y:S05]  /*5b80*/  BSYNC.RECONVERGENT B1 ;  /* 0x0000000000017941 */ /* 0x000fea0003800200 */
.L_x_3701:
        /* <DEDUP_REMOVED lines=9> */
.L_x_3691:
        /* <DEDUP_REMOVED lines=35> */
.L_x_3706:
[----:B------:R-:W-:Y:S01]  /*5e50*/  MOV R26, R14 ;  /* 0x0000000e001a7202 */ /* 0x000fe20000000f00 */
[----:B------:R-:W-:Y:S01]  /*5e60*/  IMAD.MOV.U32 R10, RZ, RZ, R16 ;  /* 0x000000ffff0a7224 */ /* 0x000fe200078e0010 */
[----:B------:R-:W-:Y:S02]  /*5e70*/  MOV R11, R13 ;  /* 0x0000000d000b7202 */ /* 0x000fe40000000f00 */
[----:B------:R-:W-:Y:S02]  /*5e80*/  MOV R9, R17 ;  /* 0x0000001100097202 */ /* 0x000fe40000000f00 */
[----:B------:R-:W-:-:S07]  /*5e90*/  MOV R8, 0x5eb0 ;  /* 0x00005eb000087802 */ /* 0x000fce0000000f00 */
[----:B------:R-:W-:Y:S05]  /*5ea0*/  CALL.REL.NOINC `($__internal_82_$__cuda_sm20_div_s64) ;  /* 0x0000000c00147944 */ /* 0x000fea0003c00000 */
        /* <DEDUP_REMOVED lines=10> */
.L_x_3707:
[----:B------:R-:W-:Y:S05]  /*5f50*/  BSYNC.RECONVERGENT B1 ;  /* 0x0000000000017941 */ /* 0x000fea0003800200 */
.L_x_3705:
        /* <DEDUP_REMOVED lines=39> */
.L_x_3709:
        /* <DEDUP_REMOVED lines=17> */
.L_x_3710:
[----:B------:R-:W-:Y:S05]  /*62e0*/  BSYNC.RECONVERGENT B1 ;  /* 0x0000000000017941 */ /* 0x000fea0003800200 */
.L_x_3708:
        /* <DEDUP_REMOVED lines=9> */
.L_x_3704:
        /* <DEDUP_REMOVED lines=31> */
.L_x_3712:
[----:B------:R-:W-:Y:S02]  /*6570*/  MOV R15, R23 ;  /* 0x00000017000f7202 */ /* 0x000fe40000000f00 */
[----:B------:R-:W-:Y:S02]  /*6580*/  MOV R23, R13 ;  /* 0x0000000d00177202 */ /* 0x000fe40000000f00 */
[----:B------:R-:W-:-:S07]  /*6590*/  MOV R24, 0x65b0 ;  /* 0x000065b000187802 */ /* 0x000fce0000000f00 */
[----:B------:R-:W-:Y:S05]  /*65a0*/  CALL.REL.NOINC `($__internal_83_$__cuda_sm20_rem_s64) ;  /* 0x0000000800a07944 */ /* 0x000fea0003c00000 */
.L_x_3713:
[----:B------:R-:W-:Y:S05]  /*65b0*/  BSYNC.RECONVERGENT B1 ;  /* 0x0000000000017941 */ /* 0x000fea0003800200 */
.L_x_3711:
[----:B------:R-:W0:Y:S02]  /*65c0*/  LDC.64 R10, c[0x0][0x398] ;  /* 0x0000e600ff0a7b82 */ /* 0x000e240000000a00 */
[----:B0-----:R-:W-:-:S06]  /*65d0*/  IMAD.WIDE.U32 R6, R7, 0x8, R10 ;  /* 0x0000000807067825 */ /* 0x001fcc00078e000a */
[----:B------:R-:W2:Y:S02]  /*65e0*/  LDG.E.64 R6, desc[UR8][R6.64] ;  /* 0x0000000806067981 */ /* 0x000ea4000c1e1b00 */
[-C--:B--2---:R-:W-:Y:S02]  /*65f0*/  IMAD R3, R7, R8.reuse, RZ ;  /* 0x0000000807037224 */ /* 0x084fe400078e02ff */
[----:B------:R-:W-:-:S04]  /*6600*/  IMAD.WIDE.U32 R4, R6, R8, R4 ;  /* 0x0000000806047225 */ /* 0x000fc800078e0004 */
[----:B------:R-:W-:-:S04]  /*6610*/  IMAD R3, R6, R9, R3 ;  /* 0x0000000906037224 */ /* 0x000fc800078e0203 */
[----:B------:R-:W-:-:S07]  /*6620*/  IMAD.IADD R5, R5, 0x1, R3 ;  /* 0x0000000105057824 */ /* 0x000fce00078e0203 */
.L_x_3664:
[----:B------:R-:W0:Y:S02]  /*6630*/  LDCU.64 UR12, c[0x0][0x388] ;  /* 0x00007100ff0c77ac */ /* 0x000e240008000a00 */
[----:B0-----:R-:W-:-:S04]  /*6640*/  LEA R6, P0, R4, UR12, 0x1 ;  /* 0x0000000c04067c11 */ /* 0x001fc8000f8008ff */
[----:B------:R-:W-:-:S05]  /*6650*/  LEA.HI.X R7, R4, UR13, R5, 0x1, P0 ;  /* 0x0000000d04077c11 */ /* 0x000fca00080f0c05 */
[----:B------:R-:W2:Y:S02]  /*6660*/  LDG.E.U16 R6, desc[UR8][R6.64] ;  /* 0x0000000806067981 */ /* 0x000ea4000c1e1500 */
[----:B--2---:R-:W-:-:S04]  /*6670*/  LOP3.LUT P0, RZ, R6, 0x7fff, RZ, 0xc0, !PT ;  /* 0x00007fff06ff7812 */ /* 0x004fc8000780c0ff */
[----:B------:R-:W-:-:S05]  /*6680*/  SEL R3, RZ, 0x1, !P0 ;  /* 0x00000001ff037807 */ /* 0x000fca0004000000 */
[----:B------:R0:W-:Y:S04]  /*6690*/  STS.U8 [R0+UR4], R3 ;  /* 0x0000000300007988 */ /* 0x0001e80008000004 */
.L_x_3663:
[----:B------:R-:W-:Y:S05]  /*66a0*/  BSYNC.RECONVERGENT B0 ;  /* 0x0000000000007941 */ /* 0x000fea0003800200 */
.L_x_3613:
[----:B------:R-:W-:Y:S01]  /*66b0*/  BAR.SYNC.DEFER_BLOCKING 0x0 ;  /* 0x0000000000007b1d */ /* 0x000fe20000010000 */
[----:B------:R-:W-:-:S09]  /*66c0*/  UISETP.GE.U32.AND UP0, UPT, UR5, 0x42, UPT ;  /* 0x000000420500788c */ /* 0x000fd2000bf06070 */
[----:B------:R-:W-:Y:S05]  /*66d0*/  BRA.U !UP0, `(.L_x_3714) ;  /* 0x00000001083c7547 */ /* 0x000fea000b800000 */
.L_x_3717:
        /* <DEDUP_REMOVED lines=10> */
.L_x_3716:
[----:B------:R-:W-:Y:S05]  /*6780*/  BSYNC.RECONVERGENT B0 ;  /* 0x0000000000007941 */ /* 0x000fea0003800200 */
.L_x_3715:
[----:B------:R-:W-:Y:S01]  /*6790*/  BAR.SYNC.DEFER_BLOCKING 0x0 ;  /* 0x0000000000007b1d */ /* 0x000fe20000010000 */
[----:B------:R-:W-:-:S05]  /*67a0*/  UISETP.GT.U32.AND UP0, UPT, UR5, 0x83, UPT ;  /* 0x000000830500788c */ /* 0x000fca000bf04070 */
[----:B------:R-:W-:-:S04]  /*67b0*/  UMOV UR5, UR6 ;  /* 0x0000000600057c82 */ /* 0x000fc80008000000 */
[----:B------:R-:W-:Y:S05]  /*67c0*/  BRA.U UP0, `(.L_x_3717) ;  /* 0xfffffffd00c47547 */ /* 0x000fea000b83ffff */
.L_x_3714:
        /* <DEDUP_REMOVED lines=51> */
        .weak           $__internal_82_$__cuda_sm20_div_s64
        .type           $__internal_82_$__cuda_sm20_div_s64,@function
        .size           $__internal_82_$__cuda_sm20_div_s64,($__internal_83_$__cuda_sm20_rem_s64 - $__internal_82_$__cuda_sm20_div_s64)
$__internal_82_$__cuda_sm20_div_s64:
        /* <DEDUP_REMOVED lines=82> */
[----:B------:R-:W-:Y:S06]  /*7020*/  RET.REL.NODEC R8 `(uncontiguous_any_bf16) ;  /* 0xffffff8c08f47950 */ /* 0x000fec0003c3ffff */
        .weak           $__internal_83_$__cuda_sm20_rem_s64
        .type           $__internal_83_$__cuda_sm20_rem_s64,@function
        .size           $__internal_83_$__cuda_sm20_rem_s64,(.L_x_32286 - $__internal_83_$__cuda_sm20_rem_s64)
$__internal_83_$__cuda_sm20_rem_s64:
        /* <DEDUP_REMOVED lines=76> */
[----:B------:R-:W-:Y:S06]  /*74f0*/  RET.REL.NODEC R24 `(uncontiguous_any_bf16) ;  /* 0xffffff8818c07950 */ /* 0x000fec0003c3ffff */
.L_x_3718:
        /* <DEDUP_REMOVED lines=16> */
.L_x_32286:


//--------------------- .text.contiguous_any_bf16 --------------------------
	.section	.text.contiguous_any_bf16,"ax",@progbits
	.align	128
        .global         contiguous_any_bf16
        .type           contiguous_any_bf16,@function
        .size           contiguous_any_bf16,(.L_x_32988 - contiguous_any_bf16)
        .other          contiguous_any_bf16,@"STO_CUDA_ENTRY STV_DEFAULT"
contiguous_any_bf16:
.text.contiguous_any_bf16:
        /* <DEDUP_REMOVED lines=19> */
[----:B------:R-:W0:Y:S02]  /*0130*/  LDC.64 R2, c[0x0][0x388] ;  /* 0x0000e200ff027b82 */ /* 0x000e240000000a00 */
[----:B0-----:R-:W-:-:S06]  /*0140*/  IMAD.WIDE.U32 R2, R5, 0x2, R2 ;  /* 0x0000000205027825 */ /* 0x001fcc00078e0002 */
[----:B------:R-:W2:Y:S01]  /*0150*/  LDG.E.U16 R2, desc[UR8][R2.64] ;  /* 0x0000000802027981 */ /* 0x000ea2000c1e1500 */
[----:B------:R-:W-:Y:S01]  /*0160*/  BSSY.RECONVERGENT B1, `(.L_x_3721) ;  /* 0x0000009000017945 */ /* 0x000fe20003800200 */
[----:B------:R-:W-:Y:S02]  /*0170*/  PLOP3.LUT P0, PT, PT, PT, PT, 0x80, 0x8 ;  /* 0x000000000008781c */ /* 0x000fe40003f0f070 */
[----:B--2---:R-:W-:-:S13]  /*0180*/  LOP3.LUT P1, RZ, R2, 0x7fff, RZ, 0xc0, !PT ;  /* 0x00007fff02ff7812 */ /* 0x004fda000782c0ff */
[----:B------:R-:W-:Y:S05]  /*0190*/  @P1 BRA `(.L_x_3722) ;  /* 0x0000000000141947 */ /* 0x000fea0003800000 */
[----:B------:R-:W0:Y:S02]  /*01a0*/  LDCU.64 UR12, c[0x0][0x388] ;  /* 0x00007100ff0c77ac */ /* 0x000e240008000a00 */
[----:B0-----:R-:W-:-:S04]  /*01b0*/  LEA R2, P0, R6, UR12, 0x1 ;  /* 0x0000000c06027c11 */ /* 0x001fc8000f8008ff */
[----:B------:R-:W-:-:S05]  /*01c0*/  LEA.HI.X R3, R6, UR13, RZ, 0x1, P0 ;  /* 0x0000000d06037c11 */ /* 0x000fca00080f0cff */
[----:B------:R-:W2:Y:S02]  /*01d0*/  LDG.E.U16 R2, desc[UR8][R2.64] ;  /* 0x0000000802027981 */ /* 0x000ea4000c1e1500 */
[----:B--2---:R-:W-:-:S13]  /*01e0*/  LOP3.LUT P0, RZ, R2, 0x7fff, RZ, 0xc0, !PT ;  /* 0x00007fff02ff7812 */ /* 0x004fda000780c0ff */
.L_x_3722:
[----:B------:R-:W-:Y:S05]  /*01f0*/  BSYNC.RECONVERGENT B1 ;  /* 0x0000000000017941 */ /* 0x000fea0003800200 */
.L_x_3721:
[----:B------:R-:W-:-:S05]  /*0200*/  SEL R3, RZ, 0x1, !P0 ;  /* 0x00000001ff037807 */ /* 0x000fca0004000000 */
[----:B------:R0:W-:Y:S01]  /*0210*/  STS.U8 [R0+UR4], R3 ;  /* 0x0000000300007988 */ /* 0x0001e20008000004 */
[----:B------:R-:W-:Y:S05]  /*0220*/  BRA `(.L_x_3723) ;  /* 0x0000000000287947 */ /* 0x000fea0003800000 */
.L_x_3720:
[----:B------:R-:W-:-:S04]  /*0230*/  ISETP.GE.U32.AND P0, PT, R5, UR10, PT ;  /* 0x0000000a05007c0c */ /* 0x000fc8000bf06070 */
[----:B------:R-:W-:-:S13]  /*0240*/  ISETP.GE.U32.AND.EX P0, PT, RZ, UR11, PT, P0 ;  /* 0x0000000bff007c0c */ /* 0x000fda000bf06100 */
[----:B------:R-:W-:Y:S05]  /*0250*/  @P0 BRA `(.L_x_3723) ;  /* 0x00000000001c0947 */ /* 0x000fea0003800000 */
[----:B------:R-:W0:Y:S02]  /*0260*/  LDCU.64 UR12, c[0x0][0x388] ;  /* 0x00007100ff0c77ac */ /* 0x000e240008000a00 */
[----:B0-----:R-:W-:-:S04]  /*0270*/  LEA R2, P0, R5, UR12, 0x1 ;  /* 0x0000000c05027c11 */ /* 0x001fc8000f8008ff */
[----:B------:R-:W-:-:S05]  /*0280*/  LEA.HI.X R3, R5, UR13, RZ, 0x1, P0 ;  /* 0x0000000d05037c11 */ /* 0x000fca00080f0cff */
[----:B------:R-:W2:Y:S02]  /*0290*/  LDG.E.U16 R2, desc[UR8][R2.64] ;  /* 0x0000000802027981 */ /* 0x000ea4000c1e1500 */
[----:B--2---:R-:W-:-:S04]  /*02a0*/  LOP3.LUT P0, RZ, R2, 0x7fff, RZ, 0xc0, !PT ;  /* 0x00007fff02ff7812 */ /* 0x004fc8000780c0ff */
[----:B------:R-:W-:-:S05]  /*02b0*/  SEL R5, RZ, 0x1, !P0 ;  /* 0x00000001ff057807 */ /* 0x000fca0004000000 */
[----:B------:R1:W-:Y:S04]  /*02c0*/  STS.U8 [R0+UR4], R5 ;  /* 0x0000000500007988 */ /* 0x0003e80008000004 */
.L_x_3723:
[----:B------:R-:W-:Y:S05]  /*02d0*/  BSYNC.RECONVERGENT B0 ;  /* 0x0000000000007941 */ /* 0x000fea0003800200 */
.L_x_3719:
[----:B------:R-:W-:Y:S01]  /*02e0*/  BAR.SYNC.DEFER_BLOCKING 0x0 ;  /* 0x0000000000007b1d */ /* 0x000fe20000010000 */
[----:B------:R-:W-:-:S09]  /*02f0*/  UISETP.GE.U32.AND UP0, UPT, UR5, 0x42, UPT ;  /* 0x000000420500788c */ /* 0x000fd2000bf06070 */
[----:B------:R-:W-:Y:S05]  /*0300*/  BRA.U !UP0, `(.L_x_3724) ;  /* 0x00000001083c7547 */ /* 0x000fea000b800000 */
.L_x_3727:
[----:B------:R-:W-:Y:S01]  /*0310*/  USHF.R.U32.HI UR6, URZ, 0x1, UR5 ;  /* 0x00000001ff067899 */ /* 0x000fe20008011605 */
[----:B------:R-:W-:Y:S05]  /*0320*/  BSSY.RECONVERGENT B0, `(.L_x_3725) ;  /* 0x0000009000007945 */ /* 0x000fea0003800200 */
[----:B------:R-:W-:-:S13]  /*0330*/  ISETP.GE.U32.AND P0, PT, R0, UR6, PT ;  /* 0x0000000600007c0c */ /* 0x000fda000bf06070 */
[----:B--2---:R-:W-:Y:S05]  /*0340*/  @P0 BRA `(.L_x_3726) ;  /* 0x0000000000180947 */ /* 0x004fea0003800000 */
[----:B------:R-:W2:Y:S02]  /*0350*/  LDS.U8 R2, [R0+UR4] ;  /* 0x0000000400027984 */ /* 0x000ea40008000000 */
[----:B--2---:R-:W-:-:S13]  /*0360*/  ISETP.NE.AND P0, PT, R2, RZ, PT ;  /* 0x000000ff0200720c */ /* 0x004fda0003f05270 */
[----:B------:R-:W2:Y:S02]  /*0370*/  @!P0 LDS.U8 R2, [R4+UR6] ;  /* 0x0000000604028984 */ /* 0x000ea40008000000 */
[----:B--2---:R-:W-:-:S04]  /*0380*/  ISETP.NE.OR P0, PT, R2, RZ, P0 ;  /* 0x000000ff0200720c */ /* 0x004fc80000705670 */
[----:B0-----:R-:W-:-:S05]  /*0390*/  SEL R3, RZ, 0x1, !P0 ;  /* 0x00000001ff037807 */ /* 0x001fca0004000000 */
[----:B------:R2:W-:Y:S04]  /*03a0*/  STS.U8 [R0+UR4], R3 ;  /* 0x0000000300007988 */ /* 0x0005e80008000004 */
.L_x_3726:
[----:B------:R-:W-:Y:S05]  /*03b0*/  BSYNC.RECONVERGENT B0 ;  /* 0x0000000000007941 */ /* 0x000fea0003800200 */
.L_x_3725:
[----:B------:R-:W-:Y:S01]  /*03c0*/  BAR.SYNC.DEFER_BLOCKING 0x0 ;  /* 0x0000000000007b1d */ /* 0x000fe20000010000 */
[----:B------:R-:W-:-:S05]  /*03d0*/  UISETP.GT.U32.AND UP0, UPT, UR5, 0x83, UPT ;  /* 0x000000830500788c */ /* 0x000fca000bf04070 */
[----:B------:R-:W-:-:S04]  /*03e0*/  UMOV UR5, UR6 ;  /* 0x0000000600057c82 */ /* 0x000fc80008000000 */
[----:B------:R-:W-:Y:S05]  /*03f0*/  BRA.U UP0, `(.L_x_3727) ;  /* 0xfffffffd00c47547 */ /* 0x000fea000b83ffff */
.L_x_3724:
[----:B------:R-:W-:-:S13]  /*0400*/  ISETP.GT.U32.AND P0, PT, R0, 0x1f, PT ;  /* 0x0000001f0000780c */ /* 0x000fda0003f04070 */
[----:B------:R-:W-:Y:S05]  /*0410*/  @P0 EXIT ;  /* 0x000000000000094d */ /* 0x000fea0003800000 */
[----:B------:R-:W3:Y:S01]  /*0420*/  LDS.U8 R2, [R0+UR4] ;  /* 0x0000000400027984 */ /* 0x000ee20008000000 */
[----:B------:R-:W-:Y:S02]  /*0430*/  ISETP.NE.AND P1, PT, R0, RZ, PT ;  /* 0x000000ff0000720c */ /* 0x000fe40003f25270 */
[----:B---3--:R-:W-:-:S13]  /*0440*/  ISETP.NE.AND P0, PT, R2, RZ, PT ;  /* 0x000000ff0200720c */ /* 0x008fda0003f05270 */
[----:B------:R-:W3:Y:S02]  /*0450*/  @!P0 LDS.U8 R2, [R0+UR4+0x20] ;  /* 0x0000200400028984 */ /* 0x000ee40008000000 */
[----:B---3--:R-:W-:-:S04]  /*0460*/  ISETP.NE.OR P0, PT, R2, RZ, P0 ;  /* 0x000000ff0200720c */ /* 0x008fc80000705670 */
[----:B0-2---:R-:W-:-:S05]  /*0470*/  SEL R3, RZ, 0x1, !P0 ;  /* 0x00000001ff037807 */ /* 0x005fca0004000000 */
[----:B------:R-:W-:Y:S04]  /*0480*/  STS.U8 [R0+UR4], R3 ;  /* 0x0000000300007988 */ /* 0x000fe80008000004 */
[----:B------:R-:W0:Y:S02]  /*0490*/  LDS.U8 R2, [R0+UR4] ;  /* 0x0000000400027984 */ /* 0x000e240008000000 */
[----:B0-----:R-:W-:-:S13]  /*04a0*/  ISETP.NE.AND P0, PT, R2, RZ, PT ;  /* 0x000000ff0200720c */ /* 0x001fda0003f05270 */
[----:B------:R-:W0:Y:S02]  /*04b0*/  @!P0 LDS.U8 R2, [R0+UR4+0x10] ;  /* 0x0000100400028984 */ /* 0x000e240008000000 */
[----:B0-----:R-:W-:-:S04]  /*04c0*/  ISETP.NE.OR P0, PT, R2, RZ, P0 ;  /* 0x000000ff0200720c */ /* 0x001fc80000705670 */
[----:B-1----:R-:W-:-:S05]  /*04d0*/  SEL R5, RZ, 0x1, !P0 ;  /* 0x00000001ff057807 */ /* 0x002fca0004000000 */
        /* <DEDUP_REMOVED lines=37> */
.L_x_3728:
        /* <DEDUP_REMOVED lines=13> */
.L_x_32988:


//--------------------- .text.contiguous_any33_f16 --------------------------
	.section	.text.contiguous_any33_f16,"ax",@progbits
	.align	128
        .global         contiguous_any33_f16
        .type           contiguous_any33_f16,@function
        .size           contiguous_any33_f16,(.L_x_32989 - contiguous_any33_f16)
        .other          contiguous_any33_f16,@"STO_CUDA_ENTRY STV_DEFAULT"
contiguous_any33_f16:
.text.contiguous_any33_f16:
        /* <DEDUP_REMOVED lines=48> */
.L_x_3733:
        /* <DEDUP_REMOVED lines=36> */
.L_x_3732:
[----:B------:R-:W-:Y:S05]  /*0540*/  BSYNC.RECONVERGENT B0 ;  /* 0x0000000000007941 */ /* 0x000fea0003800200 */
.L_x_3731:
[----:B------:R-:W-:Y:S01]  /*0550*/  UIADD3 UR4, UPT, UPT, UR4, 0x8, URZ ;  /* 0x0000000804047890 */ /* 0x000fe2000fffe0ff */
[----:B------:R-:W-:Y:S01]  /*0560*/  SEL R5, RZ, 0x1, !P0 ;  /* 0x00000001ff057807 */ /* 0x000fe20004000000 */
[----:B------:R-:W-:Y:S01]  /*0570*/  IMAD R10, R3, 0x8, R10 ;  /* 0x00000008030a7824 */ /* 0x000fe200078e020a */
[----:B------:R-:W-:Y:S09]  /*0580*/  @P1 BRA `(.L_x_3733) ;  /* 0xfffffffc005c1947 */ /* 0x000ff2000383ffff */
[----:B------:R-:W-:-:S12]  /*0590*/  UIADD3 UR4, UPT, UPT, UR4, 0x1, URZ ;  /* 0x0000000104047890 */ /* 0x000fd8000fffe0ff */
.L_x_3730:
        /* <DEDUP_REMOVED lines=23> */
.L_x_3737:
[----:B------:R-:W-:Y:S05]  /*0710*/  BSYNC.RECONVERGENT B0 ;  /* 0x0000000000007941 */ /* 0x000fea0003800200 */
.L_x_3736:
[----:B------:R-:W-:Y:S01]  /*0720*/  SEL R5, RZ, 0x1, !P0 ;  /* 0x00000001ff057807 */ /* 0x000fe20004000000 */
[----:B------:R-:W-:-:S12]  /*0730*/  UIADD3 UR4, UPT, UPT, UR4, 0x4, URZ ;  /* 0x0000000404047890 */ /* 0x000fd8000fffe0ff */
.L_x_3735:
        /* <DEDUP_REMOVED lines=14> */
.L_x_3740:
[----:B------:R-:W-:Y:S05]  /*0820*/  BSYNC.RECONVERGENT B0 ;  /* 0x0000000000007941 */ /* 0x000fea0003800200 */
.L_x_3739:
[----:B------:R-:W-:Y:S01]  /*0830*/  SEL R5, RZ, 0x1, !P0 ;  /* 0x00000001ff057807 */ /* 0x000fe20004000000 */
[----:B------:R-:W-:-:S12]  /*0840*/  UIADD3 UR4, UPT, UPT, UR4, 0x2, URZ ;  /* 0x0000000204047890 */ /* 0x000fd8000fffe0ff */
.L_x_3738:
        /* <DEDUP_REMOVED lines=8> */
.L_x_3734:
[----:B--2---:R1:W-:Y:S02]  /*08d0*/  STS.U8 [R0+UR5], R5 ;  /* 0x0000000500007988 */ /* 0x0043e40008000005 */
.L_x_3729:
        /* <DEDUP_REMOVED lines=9> */
.L_x_3741:
        /* <DEDUP_REMOVED lines=9> */
.L_x_32989:


//--------------------- .text.contiguous_any3_f16 --------------------------
	.section	.text.contiguous_any3_f16,"ax",@progbits
	.align	128
        .global         contiguous_any3_f16
        .type           contiguous_any3_f16,@function
        .size           contiguous_any3_f16,(.L_x_32288 - contiguous_any3_f16)
        .other          contiguous_any3_f16,@"STO_CUDA_ENTRY STV_DEFAULT"
contiguous_any3_f16:
.text.contiguous_any3_f16:
        /* <DEDUP_REMOVED lines=42> */
.L_x_3760:
        /* <DEDUP_REMOVED lines=27> */
.L_x_3744:
[----:B------:R-:W-:Y:S01]  /*0450*/  MOV R27, R32 ;  /* 0x00000020001b7202 */ /* 0x000fe20000000f00 */
[----:B------:R-:W-:Y:S01]  /*0460*/  IMAD.MOV.U32 R2, RZ, RZ, R34 ;  /* 0x000000ffff027224 */ /* 0x000fe200078e0022 */
[----:B------:R-:W-:Y:S02]  /*0470*/  MOV R0, R35 ;  /* 0x0000002300007202 */ /* 0x000fe40000000f00 */
[----:B------:R-:W-:-:S07]  /*0480*/  MOV R9, 0x4a0 ;  /* 0x000004a000097802 */ /* 0x000fce0000000f00 */
[----:B012-4-:R-:W-:Y:S05]  /*0490*/  CALL.REL.NOINC `($__internal_84_$__cuda_sm20_div_s64) ;  /* 0x00000034001c7944 */ /* 0x017fea0003c00000 */
        /* <DEDUP_REMOVED lines=8> */
.L_x_3745:
        /* <DEDUP_REMOVED lines=33> */
.L_x_3746:
[----:B------:R-:W-:Y:S01]  /*0730*/  MOV R27, R31 ;  /* 0x0000001f001b7202 */ /* 0x000fe20000000f00 */
[----:B------:R-:W-:Y:S01]  /*0740*/  IMAD.MOV.U32 R2, RZ, RZ, R34 ;  /* 0x000000ffff027224 */ /* 0x000fe200078e0022 */
[----:B------:R-:W-:Y:S02]  /*0750*/  MOV R0, R35 ;  /* 0x0000002300007202 */ /* 0x000fe40000000f00 */
[----:B------:R-:W-:-:S07]  /*0760*/  MOV R9, 0x780 ;  /* 0x0000078000097802 */ /* 0x000fce0000000f00 */
[----:B0---4-:R-:W-:Y:S05]  /*0770*/  CALL.REL.NOINC `($__internal_84_$__cuda_sm20_div_s64) ;  /* 0x0000003000647944 */ /* 0x011fea0003c00000 */
        /* <DEDUP_REMOVED lines=9> */
.L_x_3747:
        /* <DEDUP_REMOVED lines=35> */
.L_x_3748:
[----:B------:R-:W-:Y:S01]  /*0a40*/  IMAD.MOV.U32 R27, RZ, RZ, R29 ;  /* 0x000000ffff1b7224 */ /* 0x000fe200078e001d */
[----:B------:R-:W-:Y:S01]  /*0a50*/  MOV R2, R32 ;  /* 0x0000002000027202 */ /* 0x000fe20000000f00 */
[----:B------:R-:W-:Y:S01]  /*0a60*/  IMAD.MOV.U32 R0, RZ, RZ, R33 ;  /* 0x000000ffff007224 */ /* 0x000fe200078e0021 */
[----:B------:R-:W-:-:S07]  /*0a70*/  MOV R9, 0xa90 ;  /* 0x00000a9000097802 */ /* 0x000fce0000000f00 */
[----:B0---4-:R-:W-:Y:S05]  /*0a80*/  CALL.REL.NOINC `($__internal_84_$__cuda_sm20_div_s64) ;  /* 0x0000002c00a07944 */ /* 0x011fea0003c00000 */
        /* <DEDUP_REMOVED lines=9> */
.L_x_3749:
        /* <DEDUP_REMOVED lines=33> */
.L_x_3750:
[----:B------:R-:W-:Y:S01]  /*0d30*/  MOV R27, R28 ;  /* 0x0000001c001b7202 */ /* 0x000fe20000000f00 */
[----:B------:R-:W-:Y:S01]  /*0d40*/  IMAD.MOV.U32 R2, RZ, RZ, R32 ;  /* 0x000000ffff027224 */ /* 0x000fe200078e0020 */
[----:B------:R-:W-:Y:S02]  /*0d50*/  MOV R0, R33 ;  /* 0x0000002100007202 */ /* 0x000fe40000000f00 */
[----:B------:R-:W-:-:S07]  /*0d60*/  MOV R9, 0xd80 ;  /* 0x00000d8000097802 */ /* 0x000fce0000000f00 */
[----:B0---4-:R-:W-:Y:S05]  /*0d70*/  CALL.REL.NOINC `($__internal_84_$__cuda_sm20_div_s64) ;  /* 0x0000002800e47944 */ /* 0x011fea0003c00000 */
        /* <DEDUP_REMOVED lines=8> */
.L_x_3751:
        /* <DEDUP_REMOVED lines=34> */
.L_x_3752:
        /* <DEDUP_REMOVED lines=14> */
.L_x_3753:
        /* <DEDUP_REMOVED lines=34> */
.L_x_3754:
        /* <DEDUP_REMOVED lines=14> */
.L_x_3755:
        /* <DEDUP_REMOVED lines=34> */
.L_x_3756:
        /* <DEDUP_REMOVED lines=14> */
.L_x_3757:
        /* <DEDUP_REMOVED lines=34> */
.L_x_3758:
        /* <DEDUP_REMOVED lines=14> */
.L_x_3759:
        /* <DEDUP_REMOVED lines=14> */
.L_x_3743:
        /* <DEDUP_REMOVED lines=33> */
.L_x_3762:
[----:B------:R-:W-:Y:S01]  /*1cf0*/  MOV R27, R32 ;  /* 0x00000020001b7202 */ /* 0x000fe20000000f00 */
[----:B------:R-:W-:Y:S01]  /*1d00*/  IMAD.MOV.U32 R2, RZ, RZ, R16 ;  /* 0x000000ffff027224 */ /* 0x000fe200078e0010 */
[----:B------:R-:W-:Y:S02]  /*1d10*/  MOV R0, R17 ;  /* 0x0000001100007202 */ /* 0x000fe40000000f00 */
[----:B------:R-:W-:-:S07]  /*1d20*/  MOV R9, 0x1d40 ;  /* 0x00001d4000097802 */ /* 0x000fce0000000f00 */
[----:B0-----:R-:W-:Y:S05]  /*1d30*/  CALL.REL.NOINC `($__internal_84_$__cuda_sm20_div_s64) ;  /* 0x0000001800f47944 */ /* 0x001fea0003c00000 */
        /* <DEDUP_REMOVED lines=8> */
.L_x_3763:
        /* <DEDUP_REMOVED lines=35> */
.L_x_3764:
[----:B------:R-:W-:Y:S01]  /*1ff0*/  MOV R27, R17 ;  /* 0x00000011001b7202 */ /* 0x000fe20000000f00 */
[----:B------:R-:W-:Y:S01]  /*2000*/  IMAD.MOV.U32 R2, RZ, RZ, R18 ;  /* 0x000000ffff027224 */ /* 0x000fe200078e0012 */
[----:B------:R-:W-:Y:S02]  /*2010*/  MOV R0, R19 ;  /* 0x0000001300007202 */ /* 0x000fe40000000f00 */
[----:B------:R-:W-:-:S07]  /*2020*/  MOV R9, 0x2040 ;  /* 0x0000204000097802 */ /* 0x000fce0000000f00 */
[----:B0-----:R-:W-:Y:S05]  /*2030*/  CALL.REL.NOINC `($__internal_84_$__cuda_sm20_div_s64) ;  /* 0x0000001800347944 */ /* 0x001fea0003c00000 */
        /* <DEDUP_REMOVED lines=9> */
.L_x_3765:
        /* <DEDUP_REMOVED lines=36> */
.L_x_3766:
[----:B------:R-:W-:Y:S01]  /*2310*/  MOV R27, R19 ;  /* 0x00000013001b7202 */ /* 0x000fe20000000f00 */
[----:B------:R-:W-:Y:S01]  /*2320*/  IMAD.MOV.U32 R2, RZ, RZ, R28 ;  /* 0x000000ffff027224 */ /* 0x000fe200078e001c */
[----:B------:R-:W-:Y:S02]  /*2330*/  MOV R0, R29 ;  /* 0x0000001d00007202 */ /* 0x000fe40000000f00 */
[----:B------:R-:W-:-:S07]  /*2340*/  MOV R9, 0x2360 ;  /* 0x0000236000097802 */ /* 0x000fce0000000f00 */
[----:B0-----:R-:W-:Y:S05]  /*2350*/  CALL.REL.NOINC `($__internal_84_$__cuda_sm20_div_s64) ;  /* 0x00000014006c7944 */ /* 0x001fea0003c00000 */
        /* <DEDUP_REMOVED lines=9> */
.L_x_3767:
        /* <DEDUP_REMOVED lines=37> */
.L_x_3768:
[----:B------:R-:W-:Y:S01]  /*2640*/  IMAD.MOV.U32 R27, RZ, RZ, R18 ;  /* 0x000000ffff1b7224 */ /* 0x000fe200078e0012 */
[----:B------:R-:W-:Y:S01]  /*2650*/  MOV R2, R28 ;  /* 0x0000001c00027202 */ /* 0x000fe20000000f00 */
[----:B------:R-:W-:Y:S01]  /*2660*/  IMAD.MOV.U32 R0, RZ, RZ, R29 ;  /* 0x000000ffff007224 */ /* 0x000fe200078e001d */
[----:B------:R-:W-:-:S07]  /*2670*/  MOV R9, 0x2690 ;  /* 0x0000269000097802 */ /* 0x000fce0000000f00 */
[----:B0-----:R-:W-:Y:S05]  /*2680*/  CALL.REL.NOINC `($__internal_84_$__cuda_sm20_div_s64) ;  /* 0x0000001000a07944 */ /* 0x001fea0003c00000 */
        /* <DEDUP_REMOVED lines=8> */
.L_x_3769:
        /* <DEDUP_REMOVED lines=9> */
.L_x_3761:
        /* <DEDUP_REMOVED lines=31> */
.L_x_3771:
        /* <DEDUP_REMOVED lines=13> */
.L_x_3772:
        /* <DEDUP_REMOVED lines=35> */
.L_x_3773:
[----:B------:R-:W-:Y:S01]  /*2c90*/  MOV R27, R17 ;  /* 0x00000011001b7202 */ /* 0x000fe20000000f00 */
[----:B------:R-:W-:Y:S01]  /*2ca0*/  IMAD.MOV.U32 R2, RZ, RZ, R18 ;  /* 0x000000ffff027224 */ /* 0x000fe200078e0012 */
[----:B------:R-:W-:Y:S02]  /*2cb0*/  MOV R0, R19 ;  /* 0x0000001300007202 */ /* 0x000fe40000000f00 */
[----:B------:R-:W-:-:S07]  /*2cc0*/  MOV R9, 0x2ce0 ;  /* 0x00002ce000097802 */ /* 0x000fce0000000f00 */
[----:B0-----:R-:W-:Y:S05]  /*2cd0*/  CALL.REL.NOINC `($__internal_84_$__cuda_sm20_div_s64) ;  /* 0x0000000c000c7944 */ /* 0x001fea0003c00000 */
        /* <DEDUP_REMOVED lines=9> */
.L_x_3774:
        /* <DEDUP_REMOVED lines=10> */
.L_x_3770:
        /* <DEDUP_REMOVED lines=29> */
.L_x_3775:
[----:B------:R-:W-:-:S07]  /*2fe0*/  MOV R0, 0x3000 ;  /* 0x0000300000007802 */ /* 0x000fce0000000f00 */
[----:B0-----:R-:W-:Y:S05]  /*2ff0*/  CALL.REL.NOINC `($__internal_85_$__cuda_sm20_rem_s64) ;  /* 0x0000000c00947944 */ /* 0x001fea0003c00000 */
[----:B------:R-:W-:Y:S02]  /*3000*/  MOV R10, R2 ;  /* 0x00000002000a7202 */ /* 0x000fe40000000f00 */
[----:B------:R-:W-:-:S07]  /*3010*/  MOV R11, R9 ;  /* 0x00000009000b7202 */ /* 0x000fce0000000f00 */
.L_x_3776:
[----:B------:R-:W1:Y:S02]  /*3020*/  LDC.64 R12, c[0x0][0x398] ;  /* 0x0000e600ff0c7b82 */ /* 0x000e640000000a00 */
[----:B-1----:R-:W-:-:S06]  /*3030*/  IMAD.WIDE.U32 R2, R3, 0x8, R12 ;  /* 0x0000000803027825 */ /* 0x002fcc00078e000c */
[----:B------:R-:W2:Y:S02]  /*3040*/  LDG.E.64 R2, desc[UR10][R2.64] ;  /* 0x0000000a02027981 */ /* 0x000ea4000c1e1b00 */
[-C--:B--2---:R-:W-:Y:S02]  /*3050*/  IMAD R9, R3, R10.reuse, RZ ;  /* 0x0000000a03097224 */ /* 0x084fe400078e02ff */
[----:B------:R-:W-:-:S04]  /*3060*/  IMAD.WIDE.U32 R28, R2, R10, R28 ;  /* 0x0000000a021c7225 */ /* 0x000fc800078e001c */
[----:B------:R-:W-:-:S04]  /*3070*/  IMAD R9, R2, R11, R9 ;  /* 0x0000000b02097224 */ /* 0x000fc800078e0209 */
[----:B------:R-:W-:-:S07]  /*3080*/  IMAD.IADD R29, R29, 0x1, R9 ;  /* 0x000000011d1d7824 */ /* 0x000fce00078e0209 */
.L_x_3742:
        /* <DEDUP_REMOVED lines=33> */
.L_x_3781:
        /* <DEDUP_REMOVED lines=36> */
.L_x_3780:
[----:B------:R-:W-:Y:S05]  /*34e0*/  BSYNC.RECONVERGENT B0 ;  /* 0x0000000000007941 */ /* 0x000fea0003800200 */
.L_x_3779:
[----:B------:R-:W-:Y:S01]  /*34f0*/  UIADD3 UR4, UPT, UPT, UR4, 0x8, URZ ;  /* 0x0000000804047890 */ /* 0x000fe2000fffe0ff */
[----:B------:R-:W-:Y:S01]  /*3500*/  SEL R2, RZ, 0x1, !P0 ;  /* 0x00000001ff027807 */ /* 0x000fe20004000000 */
[----:B------:R-:W-:Y:S01]  /*3510*/  IMAD R9, R6, 0x8, R9 ;  /* 0x0000000806097824 */ /* 0x000fe200078e0209 */
[----:B------:R-:W-:Y:S09]  /*3520*/  @P1 BRA `(.L_x_3781) ;  /* 0xfffffffc005c1947 */ /* 0x000ff2000383ffff */
[----:B------:R-:W-:-:S12]  /*3530*/  UIADD3 UR4, UPT, UPT, UR4, 0x1, URZ ;  /* 0x0000000104047890 */ /* 0x000fd8000fffe0ff */
.L_x_3778:
        /* <DEDUP_REMOVED lines=23> */
.L_x_3785:
[----:B------:R-:W-:Y:S05]  /*36b0*/  BSYNC.RECONVERGENT B0 ;  /* 0x0000000000007941 */ /* 0x000fea0003800200 */
.L_x_3784:
[----:B------:R-:W-:Y:S01]  /*36c0*/  SEL R2, RZ, 0x1, !P0 ;  /* 0x00000001ff027807 */ /* 0x000fe20004000000 */
[----:B------:R-:W-:-:S12]  /*36d0*/  UIADD3 UR4, UPT, UPT, UR4, 0x4, URZ ;  /* 0x0000000404047890 */ /* 0x000fd8000fffe0ff */
.L_x_3783:
        /* <DEDUP_REMOVED lines=14> */
.L_x_3788:
[----:B------:R-:W-:Y:S05]  /*37c0*/  BSYNC.RECONVERGENT B0 ;  /* 0x0000000000007941 */ /* 0x000fea0003800200 */
.L_x_3787:
[----:B------:R-:W-:Y:S01]  /*37d0*/  SEL R2, RZ, 0x1, !P0 ;  /* 0x00000001ff027807 */ /* 0x000fe20004000000 */
[----:B------:R-:W-:-:S12]  /*37e0*/  UIADD3 UR4, UPT, UPT, UR4, 0x2, URZ ;  /* 0x0000000204047890 */ /* 0x000fd8000fffe0ff */
.L_x_3786:
        /* <DEDUP_REMOVED lines=8> */
.L_x_3782:
[----:B--2---:R2:W-:Y:S02]  /*3870*/  STS.U8 [R7+UR5], R2 ;  /* 0x0000000207007988 */ /* 0x0045e40008000005 */
.L_x_3777:
        /* <DEDUP_REMOVED lines=9> */
        .weak           $__internal_84_$__cuda_sm20_div_s64
        .type           $__internal_84_$__cuda_sm20_div_s64,@function
        .size           $__internal_84_$__cuda_sm20_div_s64,($__internal_85_$__cuda_sm20_rem_s64 - $__internal_84_$__cuda_sm20_div_s64)
$__internal_84_$__cuda_sm20_div_s64:
        /* <DEDUP_REMOVED lines=83> */
[----:B------:R-:W-:Y:S06]  /*3e40*/  RET.REL.NODEC R12 `(contiguous_any3_f16) ;  /* 0xffffffc00c6c7950 */ /* 0x000fec0003c3ffff */
        .weak           $__internal_85_$__cuda_sm20_rem_s64
        .type           $__internal_85_$__cuda_sm20_rem_s64,@function
        .size           $__internal_85_$__cuda_sm20_rem_s64,(.L_x_32288 - $__internal_85_$__cuda_sm20_rem_s64)
$__internal_85_$__cuda_sm20_rem_s64:
        /* <DEDUP_REMOVED lines=66> */
[----:B------:R-:W-:Y:S06]  /*4270*/  RET.REL.NODEC R10 `(contiguous_any3_f16) ;  /* 0xffffffbc0a607950 */ /* 0x000fec0003c3ffff */
.L_x_3789:
        /* <DEDUP_REMOVED lines=16> */
.L_x_32288:


//--------------------- .text.contiguous_any22_f16 --------------------------
	.section	.text.contiguous_any22_f16,"ax",@progbits
	.align	128
        .global         contiguous_any22_f16
        .type           contiguous_any22_f16,@function
        .size           contiguous_any22_f16,(.L_x_32991 - contiguous_any22_f16)
        .other          contiguous_any22_f16,@"STO_CUDA_ENTRY STV_DEFAULT"
contiguous_any22_f16:
.text.contiguous_any22_f16:
        /* <DEDUP_REMOVED lines=39> */
.L_x_3793:
[----:B------:R-:W-:Y:S05]  /*0270*/  BSYNC.RECONVERGENT B1 ;  /* 0x0000000000017941 */ /* 0x000fea0003800200 */
.L_x_3792:
[----:B------:R-:W-:-:S05]  /*0280*/  SEL R3, RZ, 0x1, !P0 ;  /* 0x00000001ff037807 */ /* 0x000fca0004000000 */
[----:B------:R0:W-:Y:S01]  /*0290*/  STS.U8 [R0+UR4], R3 ;  /* 0x0000000300007988 */ /* 0x0001e20008000004 */
[----:B------:R-:W-:Y:S05]  /*02a0*/  BRA `(.L_x_3794) ;  /* 0x0000000000387947 */ /* 0x000fea0003800000 */
.L_x_3791:
        /* <DEDUP_REMOVED lines=14> */
.L_x_3794:
[----:B------:R-:W-:Y:S05]  /*0390*/  BSYNC.RECONVERGENT B0 ;  /* 0x0000000000007941 */ /* 0x000fea0003800200 */
.L_x_3790:
[----:B------:R-:W-:Y:S01]  /*03a0*/  BAR.SYNC.DEFER_BLOCKING 0x0 ;  /* 0x0000000000007b1d */ /* 0x000fe20000010000 */
[----:B------:R-:W-:-:S09]  /*03b0*/  UISETP.GE.U32.AND UP0, UPT, UR5, 0x42, UPT ;  /* 0x000000420500788c */ /* 0x000fd2000bf06070 */
[----:B------:R-:W-:Y:S05]  /*03c0*/  BRA.U !UP0, `(.L_x_3795) ;  /* 0x00000001083c7547 */ /* 0x000fea000b800000 */
.L_x_3798:
        /* <DEDUP_REMOVED lines=10> */
.L_x_3797:
[----:B------:R-:W-:Y:S05]  /*0470*/  BSYNC.RECONVERGENT B0 ;  /* 0x0000000000007941 */ /* 0x000fea0003800200 */
.L_x_3796:
[----:B------:R-:W-:Y:S01]  /*0480*/  BAR.SYNC.DEFER_BLOCKING 0x0 ;  /* 0x0000000000007b1d */ /* 0x000fe20000010000 */
[----:B------:R-:W-:-:S05]  /*0490*/  UISETP.GT.U32.AND UP0, UPT, UR5, 0x83, UPT ;  /* 0x000000830500788c */ /* 0x000fca000bf04070 */
[----:B------:R-:W-:-:S04]  /*04a0*/  UMOV UR5, UR7 ;  /* 0x0000000700057c82 */ /* 0x000fc80008000000 */
[----:B------:R-:W-:Y:S05]  /*04b0*/  BRA.U UP0, `(.L_x_3798) ;  /* 0xfffffffd00c47547 */ /* 0x000fea000b83ffff */
.L_x_3795:
        /* <DEDUP_REMOVED lines=57> */
.L_x_3799:
        /* <DEDUP_REMOVED lines=11> */
.L_x_32991:


//--------------------- .text.contiguous_any2_f16 --------------------------
	.section	.text.contiguous_any2_f16,"ax",@progbits
	.align	128
        .global         contiguous_any2_f16
        .type           contiguous_any2_f16,@function
        .size           contiguous_any2_f16,(.L_x_32290 - contiguous_any2_f16)
        .other          contiguous_any2_f16,@"STO_CUDA_ENTRY STV_DEFAULT"
contiguous_any2_f16:
.text.contiguous_any2_f16:
        /* <DEDUP_REMOVED lines=48> */
.L_x_3828:
        /* <DEDUP_REMOVED lines=32> */
.L_x_3805:
[----:B------:R-:W-:Y:S01]  /*0500*/  MOV R26, R4 ;  /* 0x00000004001a7202 */ /* 0x000fe20000000f00 */
[----:B------:R-:W-:Y:S01]  /*0510*/  IMAD.MOV.U32 R11, RZ, RZ, R3 ;  /* 0x000000ffff0b7224 */ /* 0x000fe200078e0003 */
[----:B------:R-:W-:Y:S01]  /*0520*/  MOV R10, R22 ;  /* 0x00000016000a7202 */ /* 0x000fe20000000f00 */
[----:B------:R-:W-:Y:S01]  /*0530*/  IMAD.MOV.U32 R9, RZ, RZ, R23 ;  /* 0x000000ffff097224 */ /* 0x000fe200078e0017 */
[----:B------:R-:W-:-:S07]  /*0540*/  MOV R8, 0x560 ;  /* 0x0000056000087802 */ /* 0x000fce0000000f00 */
[----:B-1----:R-:W-:Y:S05]  /*0550*/  CALL.REL.NOINC `($__internal_86_$__cuda_sm20_div_s64) ;  /* 0x0000006400a07944 */ /* 0x002fea0003c00000 */
        /* <DEDUP_REMOVED lines=10> */
.L_x_3806:
[----:B------:R-:W-:Y:S05]  /*0600*/  BSYNC.RECONVERGENT B1 ;  /* 0x0000000000017941 */ /* 0x000fea0003800200 */
.L_x_3804:
        /* <DEDUP_REMOVED lines=34> */
.L_x_3808:
[----:B------:R-:W-:Y:S01]  /*0830*/  MOV R26, R18 ;  /* 0x00000012001a7202 */ /* 0x000fe20000000f00 */
[----:B------:R-:W-:Y:S01]  /*0840*/  IMAD.MOV.U32 R11, RZ, RZ, R19 ;  /* 0x000000ffff0b7224 */ /* 0x000fe200078e0013 */
[----:B------:R-:W-:Y:S01]  /*0850*/  MOV R10, R22 ;  /* 0x00000016000a7202 */ /* 0x000fe20000000f00 */
[----:B------:R-:W-:Y:S01]  /*0860*/  IMAD.MOV.U32 R9, RZ, RZ, R23 ;  /* 0x000000ffff097224 */ /* 0x000fe200078e0017 */
[----:B------:R-:W-:-:S07]  /*0870*/  MOV R8, 0x890 ;  /* 0x0000089000087802 */ /* 0x000fce0000000f00 */
[----:B------:R-:W-:Y:S05]  /*0880*/  CALL.REL.NOINC `($__internal_86_$__cuda_sm20_div_s64) ;  /* 0x0000006000d47944 */ /* 0x000fea0003c00000 */
        /* <DEDUP_REMOVED lines=8> */
.L_x_3809:
[----:B------:R-:W-:Y:S05]  /*0910*/  BSYNC.RECONVERGENT B1 ;  /* 0x0000000000017941 */ /* 0x000fea0003800200 */
.L_x_3807:
        /* <DEDUP_REMOVED lines=33> */
.L_x_3811:
[----:B------:R-:W-:Y:S01]  /*0b30*/  IMAD.MOV.U32 R26, RZ, RZ, R36 ;  /* 0x000000ffff1a7224 */ /* 0x000fe200078e0024 */
[----:B------:R-:W-:Y:S01]  /*0b40*/  MOV R11, R37 ;  /* 0x00000025000b7202 */ /* 0x000fe20000000f00 */
[----:B------:R-:W-:Y:S01]  /*0b50*/  IMAD.MOV.U32 R10, RZ, RZ, R18 ;  /* 0x000000ffff0a7224 */ /* 0x000fe200078e0012 */
[----:B------:R-:W-:Y:S02]  /*0b60*/  MOV R9, R19 ;  /* 0x0000001300097202 */ /* 0x000fe40000000f00 */
[----:B------:R-:W-:-:S07]  /*0b70*/  MOV R8, 0xb90 ;  /* 0x00000b9000087802 */ /* 0x000fce0000000f00 */
[----:B------:R-:W-:Y:S05]  /*0b80*/  CALL.REL.NOINC `($__internal_86_$__cuda_sm20_div_s64) ;  /* 0x0000006000147944 */ /* 0x000fea0003c00000 */
        /* <DEDUP_REMOVED lines=10> */
.L_x_3812:
[----:B------:R-:W-:Y:S05]  /*0c30*/  BSYNC.RECONVERGENT B1 ;  /* 0x0000000000017941 */ /* 0x000fea0003800200 */
.L_x_3810:
        /* <DEDUP_REMOVED lines=35> */
.L_x_3814:
[----:B------:R-:W-:Y:S01]  /*0e70*/  MOV R26, R22 ;  /* 0x00000016001a7202 */ /* 0x000fe20000000f00 */
[----:B------:R-:W-:Y:S01]  /*0e80*/  IMAD.MOV.U32 R11, RZ, RZ, R23 ;  /* 0x000000ffff0b7224 */ /* 0x000fe200078e0017 */
[----:B------:R-:W-:Y:S01]  /*0e90*/  MOV R10, R18 ;  /* 0x00000012000a7202 */ /* 0x000fe20000000f00 */
[----:B------:R-:W-:Y:S01]  /*0ea0*/  IMAD.MOV.U32 R9, RZ, RZ, R19 ;  /* 0x000000ffff097224 */ /* 0x000fe200078e0013 */
[----:B------:R-:W-:-:S07]  /*0eb0*/  MOV R8, 0xed0 ;  /* 0x00000ed000087802 */ /* 0x000fce0000000f00 */
[----:B------:R-:W-:Y:S05]  /*0ec0*/  CALL.REL.NOINC `($__internal_86_$__cuda_sm20_div_s64) ;  /* 0x0000005c00447944 */ /* 0x000fea0003c00000 */
        /* <DEDUP_REMOVED lines=11> */
.L_x_3815:
[----:B------:R-:W-:Y:S05]  /*0f80*/  BSYNC.RECONVERGENT B1 ;  /* 0x0000000000017941 */ /* 0x000fea0003800200 */
.L_x_3813:
        /* <DEDUP_REMOVED lines=36> */
.L_x_3817:
        /* <DEDUP_REMOVED lines=16> */
.L_x_3818:
[----:B------:R-:W-:Y:S05]  /*12d0*/  BSYNC.RECONVERGENT B1 ;  /* 0x0000000000017941 */ /* 0x000fea0003800200 */
.L_x_3816:
        /* <DEDUP_REMOVED lines=35> */
.L_x_3820:
[----:B------:R-:W-:Y:S01]  /*1510*/  MOV R26, R42 ;  /* 0x0000002a001a7202 */ /* 0x000fe20000000f00 */
[----:B------:R-:W-:Y:S01]  /*1520*/  IMAD.MOV.U32 R11, RZ, RZ, R43 ;  /* 0x000000ffff0b7224 */ /* 0x000fe200078e002b */
[----:B------:R-:W-:Y:S01]  /*1530*/  MOV R10, R18 ;  /* 0x00000012000a7202 */ /* 0x000fe20000000f00 */
[----:B------:R-:W-:Y:S01]  /*1540*/  IMAD.MOV.U32 R9, RZ, RZ, R19 ;  /* 0x000000ffff097224 */ /* 0x000fe200078e0013 */
[----:B------:R-:W-:-:S07]  /*1550*/  MOV R8, 0x1570 ;  /* 0x0000157000087802 */ /* 0x000fce0000000f00 */
[----:B------:R-:W-:Y:S05]  /*1560*/  CALL.REL.NOINC `($__internal_86_$__cuda_sm20_div_s64) ;  /* 0x00000054009c7944 */ /* 0x000fea0003c00000 */
        /* <DEDUP_REMOVED lines=11> */
.L_x_3821:
[----:B------:R-:W-:Y:S05]  /*1620*/  BSYNC.RECONVERGENT B1 ;  /* 0x0000000000017941 */ /* 0x000fea0003800200 */
.L_x_3819:
        /* <DEDUP_REMOVED lines=35> */
.L_x_3823:
        /* <DEDUP_REMOVED lines=17> */
.L_x_3824:
[----:B------:R-:W-:Y:S05]  /*1970*/  BSYNC.RECONVERGENT B1 ;  /* 0x0000000000017941 */ /* 0x000fea0003800200 */
.L_x_3822:
        /* <DEDUP_REMOVED lines=35> */
.L_x_3826:
[----:B------:R-:W-:Y:S01]  /*1bb0*/  MOV R26, R18 ;  /* 0x00000012001a7202 */ /* 0x000fe20000000f00 */
[----:B------:R-:W-:Y:S01]  /*1bc0*/  IMAD.MOV.U32 R11, RZ, RZ, R19 ;  /* 0x000000ffff0b7224 */ /* 0x000fe200078e0013 */
[----:B------:R-:W-:Y:S01]  /*1bd0*/  MOV R10, R20 ;  /* 0x00000014000a7202 */ /* 0x000fe20000000f00 */
[----:B------:R-:W-:Y:S01]  /*1be0*/  IMAD.MOV.U32 R9, RZ, RZ, R21 ;  /* 0x000000ffff097224 */ /* 0x000fe200078e0015 */
[----:B------:R-:W-:-:S07]  /*1bf0*/  MOV R8, 0x1c10 ;  /* 0x00001c1000087802 */ /* 0x000fce0000000f00 */
[----:B------:R-:W-:Y:S05]  /*1c00*/  CALL.REL.NOINC `($__internal_86_$__cuda_sm20_div_s64) ;  /* 0x0000004c00f47944 */ /* 0x000fea0003c00000 */
        /* <DEDUP_REMOVED lines=11> */
.L_x_3827:
[----:B------:R-:W-:Y:S05]  /*1cc0*/  BSYNC.RECONVERGENT B1 ;  /* 0x0000000000017941 */ /* 0x000fea0003800200 */
.L_x_3825:
        /* <DEDUP_REMOVED lines=9> */
.L_x_3803:
        /* <DEDUP_REMOVED lines=35> */
.L_x_3831:
[----:B------:R-:W-:Y:S01]  /*1f90*/  MOV R26, R4 ;  /* 0x00000004001a7202 */ /* 0x000fe20000000f00 */
[----:B------:R-:W-:Y:S01]  /*1fa0*/  IMAD.MOV.U32 R11, RZ, RZ, R3 ;  /* 0x000000ffff0b7224 */ /* 0x000fe200078e0003 */
[----:B------:R-:W-:Y:S01]  /*1fb0*/  MOV R10, R6 ;  /* 0x00000006000a7202 */ /* 0x000fe20000000f00 */
[----:B------:R-:W-:Y:S01]  /*1fc0*/  IMAD.MOV.U32 R9, RZ, RZ, R7 ;  /* 0x000000ffff097224 */ /* 0x000fe200078e0007 */
[----:B------:R-:W-:-:S07]  /*1fd0*/  MOV R8, 0x1ff0 ;  /* 0x00001ff000087802 */ /* 0x000fce0000000f00 */
[----:B------:R-:W-:Y:S05]  /*1fe0*/  CALL.REL.NOINC `($__internal_86_$__cuda_sm20_div_s64) ;  /* 0x0000004800fc7944 */ /* 0x000fea0003c00000 */
        /* <DEDUP_REMOVED lines=10> */
.L_x_3832:
[----:B------:R-:W-:Y:S05]  /*2090*/  BSYNC.RECONVERGENT B1 ;  /* 0x0000000000017941 */ /* 0x000fea0003800200 */
.L_x_3830:
        /* <DEDUP_REMOVED lines=34> */
.L_x_3834:
        /* <DEDUP_REMOVED lines=14> */
.L_x_3835:
[----:B------:R-:W-:Y:S05]  /*23a0*/  BSYNC.RECONVERGENT B1 ;  /* 0x0000000000017941 */ /* 0x000fea0003800200 */
.L_x_3833:
        /* <DEDUP_REMOVED lines=35> */
.L_x_3837:
        /* <DEDUP_REMOVED lines=17> */
.L_x_3838:
[----:B------:R-:W-:Y:S05]  /*26f0*/  BSYNC.RECONVERGENT B1 ;  /* 0x0000000000017941 */ /* 0x000fea0003800200 */
.L_x_3836:
        /* <DEDUP_REMOVED lines=35> */
.L_x_3840:
        /* <DEDUP_REMOVED lines=16> */
.L_x_3841:
[----:B------:R-:W-:Y:S05]  /*2a30*/  BSYNC.RECONVERGENT B1 ;  /* 0x0000000000017941 */ /* 0x000fea0003800200 */
.L_x_3839:
[----:B------:R-:W-:Y:S01]  /*2a40*/  MOV R6, R20 ;  /* 0x0000001400067202 */ /* 0x000fe20000000f00 */
[----:B------:R-:W-:Y:S02]  /*2a50*/  IMAD R9, R9, R22, RZ ;  /* 0x0000001609097224 */ /* 0x000fe400078e02ff */
[----:B------:R-:W-:Y:S02]  /*2a60*/  VIADD R5, R5, 0xfffffffe ;  /* 0xfffffffe05057836 */ /* 0x000fe40000000000 */
[----:B------:R-:W-:-:S04]  /*2a70*/  IMAD.WIDE.U32 R20, R22, R8, R6 ;  /* 0x0000000816147225 */ /* 0x000fc800078e0006 */
[----:B------:R-:W-:-:S05]  /*2a80*/  IMAD R9, R23, R8, R9 ;  /* 0x0000000817097224 */ /* 0x000fca00078e0209 */
[----:B------:R-:W-:-:S07]  /*2a90*/  IADD3 R21, PT, PT, R21, R9, RZ ;  /* 0x0000000915157210 */ /* 0x000fce0007ffe0ff */
.L_x_3829:
        /* <DEDUP_REMOVED lines=31> */
.L_x_3843:
[----:B------:R-:W-:Y:S01]  /*2c90*/  IMAD.MOV.U32 R23, RZ, RZ, R3 ;  /* 0x000000ffff177224 */ /* 0x000fe200078e0003 */
[----:B------:R-:W-:Y:S01]  /*2ca0*/  MOV R22, R6 ;  /* 0x0000000600167202 */ /* 0x000fe20000000f00 */
[----:B------:R-:W-:Y:S01]  /*2cb0*/  IMAD.MOV.U32 R3, RZ, RZ, R7 ;  /* 0x000000ffff037224 */ /* 0x000fe200078e0007 */
[----:B------:R-:W-:-:S07]  /*2cc0*/  MOV R24, 0x2ce0 ;  /* 0x00002ce000187802 */ /* 0x000fce0000000f00 */
[----:B------:R-:W-:Y:S05]  /*2cd0*/  CALL.REL.NOINC `($__internal_87_$__cuda_sm20_rem_s64) ;  /* 0x00000044000c7944 */ /* 0x000fea0003c00000 */
[----:B------:R-:W-:-:S07]  /*2ce0*/  MOV R8, R4 ;  /* 0x0000000400087202 */ /* 0x000fce0000000f00 */
.L_x_3844:
[----:B------:R-:W-:Y:S05]  /*2cf0*/  BSYNC.RECONVERGENT B1 ;  /* 0x0000000000017941 */ /* 0x000fea0003800200 */
.L_x_3842:
        /* <DEDUP_REMOVED lines=30> */
.L_x_3846:
[----:B------:R-:W-:Y:S01]  /*2ee0*/  IMAD.MOV.U32 R22, RZ, RZ, R6 ;  /* 0x000000ffff167224 */ /* 0x000fe200078e0006 */
[----:B------:R-:W-:Y:S01]  /*2ef0*/  MOV R3, R7 ;  /* 0x0000000700037202 */ /* 0x000fe20000000f00 */
[----:B------:R-:W-:Y:S01]  /*2f00*/  IMAD.MOV.U32 R4, RZ, RZ, R18 ;  /* 0x000000ffff047224 */ /* 0x000fe200078e0012 */
[----:B------:R-:W-:Y:S02]  /*2f10*/  MOV R23, R19 ;  /* 0x0000001300177202 */ /* 0x000fe40000000f00 */
[----:B------:R-:W-:-:S07]  /*2f20*/  MOV R24, 0x2f40 ;  /* 0x00002f4000187802 */ /* 0x000fce0000000f00 */
[----:B------:R-:W-:Y:S05]  /*2f30*/  CALL.REL.NOINC `($__internal_87_$__cuda_sm20_rem_s64) ;  /* 0x0000004000747944 */ /* 0x000fea0003c00000 */
[----:B------:R-:W-:-:S07]  /*2f40*/  IMAD.MOV.U32 R5, RZ, RZ, R9 ;  /* 0x000000ffff057224 */ /* 0x000fce00078e0009 */
.L_x_3847:
[----:B------:R-:W-:Y:S05]  /*2f50*/  BSYNC.RECONVERGENT B1 ;  /* 0x0000000000017941 */ /* 0x000fea0003800200 */
.L_x_3845:
[----:B------:R-:W-:Y:S02]  /*2f60*/  IMAD R3, R5, R14, RZ ;  /* 0x0000000e05037224 */ /* 0x000fe400078e02ff */
[----:B------:R-:W-:-:S04]  /*2f70*/  IMAD.WIDE.U32 R20, R14, R4, R20 ;  /* 0x000000040e147225 */ /* 0x000fc800078e0014 */
[----:B------:R-:W-:-:S05]  /*2f80*/  IMAD R3, R15, R4, R3 ;  /* 0x000000040f037224 */ /* 0x000fca00078e0203 */
[----:B------:R-:W-:-:S07]  /*2f90*/  IADD3 R21, PT, PT, R21, R3, RZ ;  /* 0x0000000315157210 */ /* 0x000fce0007ffe0ff */
.L_x_3802:
        /* <DEDUP_REMOVED lines=12> */
.L_x_3849:
[----:B------:R-:W-:Y:S05]  /*3060*/  BSYNC.RECONVERGENT B1 ;  /* 0x0000000000017941 */ /* 0x000fea0003800200 */
.L_x_3848:
[----:B------:R-:W-:-:S05]  /*3070*/  SEL R3, RZ, 0x1, !P0 ;  /* 0x00000001ff037807 */ /* 0x000fca0004000000 */
[----:B------:R1:W-:Y:S01]  /*3080*/  STS.U8 [R0+UR4], R3 ;  /* 0x0000000300007988 */ /* 0x0003e20008000004 */
[----:B------:R-:W-:Y:S05]  /*3090*/  BRA `(.L_x_3850) ;  /* 0x0000003400a07947 */ /* 0x000fea0003800000 */
.L_x_3801:
        /* <DEDUP_REMOVED lines=20> */
.L_x_3877:
        /* <DEDUP_REMOVED lines=31> */
.L_x_3854:
[----:B------:R-:W-:Y:S01]  /*33d0*/  IMAD.MOV.U32 R26, RZ, RZ, R4 ;  /* 0x000000ffff1a7224 */ /* 0x000fe200078e0004 */
[----:B------:R-:W-:Y:S01]  /*33e0*/  MOV R11, R5 ;  /* 0x00000005000b7202 */ /* 0x000fe20000000f00 */
[----:B------:R-:W-:Y:S01]  /*33f0*/  IMAD.MOV.U32 R10, RZ, RZ, R36 ;  /* 0x000000ffff0a7224 */ /* 0x000fe200078e0024 */
[----:B------:R-:W-:Y:S02]  /*3400*/  MOV R9, R37 ;  /* 0x0000002500097202 */ /* 0x000fe40000000f00 */
[----:B------:R-:W-:-:S07]  /*3410*/  MOV R8, 0x3430 ;  /* 0x0000343000087802 */ /* 0x000fce0000000f00 */
[----:B-123--:R-:W-:Y:S05]  /*3420*/  CALL.REL.NOINC `($__internal_86_$__cuda_sm20_div_s64) ;  /* 0x0000003400ec7944 */ /* 0x00efea0003c00000 */
        /* <DEDUP_REMOVED lines=8> */
.L_x_3855:
[----:B------:R-:W-:Y:S05]  /*34b0*/  BSYNC.RECONVERGENT B1 ;  /* 0x0000000000017941 */ /* 0x000fea0003800200 */
.L_x_3853:
        /* <DEDUP_REMOVED lines=37> */
.L_x_3857:
        /* <DEDUP_REMOVED lines=16> */
.L_x_3858:
[----:B------:R-:W-:Y:S05]  /*3810*/  BSYNC.RECONVERGENT B1 ;  /* 0x0000000000017941 */ /* 0x000fea0003800200 */
.L_x_3856:
        /* <DEDUP_REMOVED lines=38> */
.L_x_3860:
[----:B------:R-:W-:Y:S01]  /*3a80*/  MOV R26, R36 ;  /* 0x00000024001a7202 */ /* 0x000fe20000000f00 */
[----:B------:R-:W-:Y:S01]  /*3a90*/  IMAD.MOV.U32 R11, RZ, RZ, R37 ;  /* 0x000000ffff0b7224 */ /* 0x000fe200078e0025 */
[----:B------:R-:W-:Y:S01]  /*3aa0*/  MOV R10, R38 ;  /* 0x00000026000a7202 */ /* 0x000fe20000000f00 */
[----:B------:R-:W-:Y:S01]  /*3ab0*/  IMAD.MOV.U32 R9, RZ, RZ, R39 ;  /* 0x000000ffff097224 */ /* 0x000fe200078e0027 */
[----:B------:R-:W-:-:S07]  /*3ac0*/  MOV R8, 0x3ae0 ;  /* 0x00003ae000087802 */ /* 0x000fce0000000f00 */
[----:B-1----:R-:W-:Y:S05]  /*3ad0*/  CALL.REL.NOINC `($__internal_86_$__cuda_sm20_div_s64) ;  /* 0x0000003000407944 */ /* 0x002fea0003c00000 */
        /* <DEDUP_REMOVED lines=11> */
.L_x_3861:
[----:B------:R-:W-:Y:S05]  /*3b90*/  BSYNC.RECONVERGENT B1 ;  /* 0x0000000000017941 */ /* 0x000fea0003800200 */
.L_x_3859:
        /* <DEDUP_REMOVED lines=38> */
.L_x_3863:
[----:B------:R-:W-:Y:S01]  /*3e00*/  IMAD.MOV.U32 R26, RZ, RZ, R36 ;  /* 0x000000ffff1a7224 */ /* 0x000fe200078e0024 */
[----:B------:R-:W-:Y:S01]  /*3e10*/  MOV R11, R37 ;  /* 0x00000025000b7202 */ /* 0x000fe20000000f00 */
[----:B------:R-:W-:Y:S01]  /*3e20*/  IMAD.MOV.U32 R10, RZ, RZ, R38 ;  /* 0x000000ffff0a7224 */ /* 0x000fe200078e0026 */
[----:B------:R-:W-:Y:S02]  /*3e30*/  MOV R9, R39 ;  /* 0x0000002700097202 */ /* 0x000fe40000000f00 */
[----:B------:R-:W-:-:S07]  /*3e40*/  MOV R8, 0x3e60 ;  /* 0x00003e6000087802 */ /* 0x000fce0000000f00 */
[----:B-1----:R-:W-:Y:S05]  /*3e50*/  CALL.REL.NOINC `($__internal_86_$__cuda_sm20_div_s64) ;  /* 0x0000002c00607944 */ /* 0x002fea0003c00000 */
        /* <DEDUP_REMOVED lines=11> */
.L_x_3864:
[----:B------:R-:W-:Y:S05]  /*3f10*/  BSYNC.RECONVERGENT B1 ;  /* 0x0000000000017941 */ /* 0x000fea0003800200 */
.L_x_3862:
        /* <DEDUP_REMOVED lines=38> */
.L_x_3866:
        /* <DEDUP_REMOVED lines=17> */
.L_x_3867:
[----:B------:R-:W-:Y:S05]  /*4290*/  BSYNC.RECONVERGENT B1 ;  /* 0x0000000000017941 */ /* 0x000fea0003800200 */
.L_x_3865:
        /* <DEDUP_REMOVED lines=38> */
.L_x_3869:
        /* <DEDUP_REMOVED lines=17> */
.L_x_3870:
[----:B------:R-:W-:Y:S05]  /*4610*/  BSYNC.RECONVERGENT B1 ;  /* 0x0000000000017941 */ /* 0x000fea0003800200 */
.L_x_3868:
        /* <DEDUP_REMOVED lines=38> */
.L_x_3872:
        /* <DEDUP_REMOVED lines=17> */
.L_x_3873:
[----:B------:R-:W-:Y:S05]  /*4990*/  BSYNC.RECONVERGENT B1 ;  /* 0x0000000000017941 */ /* 0x000fea0003800200 */
.L_x_3871:
        /* <DEDUP_REMOVED lines=36> */
.L_x_3875:
        /* <DEDUP_REMOVED lines=17> */
.L_x_3876:
[----:B------:R-:W-:Y:S05]  /*4cf0*/  BSYNC.RECONVERGENT B1 ;  /* 0x0000000000017941 */ /* 0x000fea0003800200 */
.L_x_3874:
        /* <DEDUP_REMOVED lines=15> */
.L_x_3852:
        /* <DEDUP_REMOVED lines=36> */
.L_x_3880:
        /* <DEDUP_REMOVED lines=15> */
.L_x_3881:
[----:B------:R-:W-:Y:S05]  /*5120*/  BSYNC.RECONVERGENT B1 ;  /* 0x0000000000017941 */ /* 0x000fea0003800200 */
.L_x_3879:
        /* <DEDUP_REMOVED lines=39> */
.L_x_3883:
        /* <DEDUP_REMOVED lines=17> */
.L_x_3884:
[----:B------:R-:W-:Y:S05]  /*54b0*/  BSYNC.RECONVERGENT B1 ;  /* 0x0000000000017941 */ /* 0x000fea0003800200 */
.L_x_3882:
        /* <DEDUP_REMOVED lines=39> */
.L_x_3886:
        /* <DEDUP_REMOVED lines=17> */
.L_x_3887:
[----:B------:R-:W-:Y:S05]  /*5840*/  BSYNC.RECONVERGENT B1 ;  /* 0x0000000000017941 */ /* 0x000fea0003800200 */
.L_x_3885:
        /* <DEDUP_REMOVED lines=40> */
.L_x_3889:
[----:B------:R-:W-:Y:S01]  /*5ad0*/  MOV R26, R20 ;  /* 0x00000014001a7202 */ /* 0x000fe20000000f00 */
[----:B------:R-:W-:Y:S01]  /*5ae0*/  IMAD.MOV.U32 R10, RZ, RZ, R4 ;  /* 0x000000ffff0a7224 */ /* 0x000fe200078e0004 */
[----:B------:R-:W-:Y:S02]  /*5af0*/  MOV R11, R21 ;  /* 0x00000015000b7202 */ /* 0x000fe40000000f00 */
[----:B------:R-:W-:Y:S02]  /*5b00*/  MOV R9, R5 ;  /* 0x0000000500097202 */ /* 0x000fe40000000f00 */
[----:B------:R-:W-:-:S07]  /*5b10*/  MOV R8, 0x5b30 ;  /* 0x00005b3000087802 */ /* 0x000fce0000000f00 */
[----:B------:R-:W-:Y:S05]  /*5b20*/  CALL.REL.NOINC `($__internal_86_$__cuda_sm20_div_s64) ;  /* 0x00000010002c7944 */ /* 0x000fea0003c00000 */
        /* <DEDUP_REMOVED lines=11> */
.L_x_3890:
[----:B------:R-:W-:Y:S05]  /*5be0*/  BSYNC.RECONVERGENT B1 ;  /* 0x0000000000017941 */ /* 0x000fea0003800200 */
.L_x_3888:
        /* <DEDUP_REMOVED lines=11> */
.L_x_3878:
        /* <DEDUP_REMOVED lines=34> */
.L_x_3893:
[----:B------:R-:W-:Y:S01]  /*5ec0*/  MOV R26, R4 ;  /* 0x00000004001a7202 */ /* 0x000fe20000000f00 */
[----:B------:R-:W-:Y:S01]  /*5ed0*/  IMAD.MOV.U32 R10, RZ, RZ, R16 ;  /* 0x000000ffff0a7224 */ /* 0x000fe200078e0010 */
[----:B------:R-:W-:Y:S02]  /*5ee0*/  MOV R11, R5 ;  /* 0x00000005000b7202 */ /* 0x000fe40000000f00 */
[----:B------:R-:W-:Y:S02]  /*5ef0*/  MOV R9, R17 ;  /* 0x0000001100097202 */ /* 0x000fe40000000f00 */
[----:B------:R-:W-:-:S07]  /*5f00*/  MOV R8, 0x5f20 ;  /* 0x00005f2000087802 */ /* 0x000fce0000000f00 */
[----:B------:R-:W-:Y:S05]  /*5f10*/  CALL.REL.NOINC `($__internal_86_$__cuda_sm20_div_s64) ;  /* 0x0000000c00307944 */ /* 0x000fea0003c00000 */
        /* <DEDUP_REMOVED lines=9> */
.L_x_3894:
[----:B------:R-:W-:Y:S05]  /*5fb0*/  BSYNC.RECONVERGENT B1 ;  /* 0x0000000000017941 */ /* 0x000fea0003800200 */
.L_x_3892:
        /* <DEDUP_REMOVED lines=39> */
.L_x_3896:
[----:B------:R-:W-:Y:S01]  /*6230*/  MOV R26, R20 ;  /* 0x00000014001a7202 */ /* 0x000fe20000000f00 */
[----:B------:R-:W-:Y:S01]  /*6240*/  IMAD.MOV.U32 R11, RZ, RZ, R21 ;  /* 0x000000ffff0b7224 */ /* 0x000fe200078e0015 */
[----:B------:R-:W-:Y:S02]  /*6250*/  MOV R10, R4 ;  /* 0x00000004000a7202 */ /* 0x000fe40000000f00 */
[----:B------:R-:W-:Y:S02]  /*6260*/  MOV R9, R5 ;  /* 0x0000000500097202 */ /* 0x000fe40000000f00 */
[----:B------:R-:W-:-:S07]  /*6270*/  MOV R8, 0x6290 ;  /* 0x0000629000087802 */ /* 0x000fce0000000f00 */
[----:B------:R-:W-:Y:S05]  /*6280*/  CALL.REL.NOINC `($__internal_86_$__cuda_sm20_div_s64) ;  /* 0x0000000800547944 */ /* 0x000fea0003c00000 */
        /* <DEDUP_REMOVED lines=11> */
.L_x_3897:
[----:B------:R-:W-:Y:S05]  /*6340*/  BSYNC.RECONVERGENT B1 ;  /* 0x0000000000017941 */ /* 0x000fea0003800200 */
.L_x_3895:
        /* <DEDUP_REMOVED lines=11> */
.L_x_3891:
        /* <DEDUP_REMOVED lines=30> */
.L_x_3899:
[----:B------:R-:W-:Y:S01]  /*65e0*/  MOV R3, R23 ;  /* 0x0000001700037202 */ /* 0x000fe20000000f00 */
[----:B------:R-:W-:Y:S01]  /*65f0*/  IMAD.MOV.U32 R23, RZ, RZ, R5 ;  /* 0x000000ffff177224 */ /* 0x000fe200078e0005 */
[----:B------:R-:W-:-:S07]  /*6600*/  MOV R24, 0x6620 ;  /* 0x0000662000187802 */ /* 0x000fce0000000f00 */
[----:B------:R-:W-:Y:S05]  /*6610*/  CALL.REL.NOINC `($__internal_87_$__cuda_sm20_rem_s64) ;  /* 0x0000000800bc7944 */ /* 0x000fea0003c00000 */
[----:B------:R-:W-:-:S07]  /*6620*/  MOV R5, R9 ;  /* 0x0000000900057202 */ /* 0x000fce0000000f00 */
.L_x_3900:
[----:B------:R-:W-:Y:S05]  /*6630*/  BSYNC.RECONVERGENT B1 ;  /* 0x0000000000017941 */ /* 0x000fea0003800200 */
.L_x_3898:
        /* <DEDUP_REMOVED lines=9> */
.L_x_3851:
[----:B------:R-:W-:-:S05]  /*66d0*/  IMAD.MOV.U32 R13, RZ, RZ, R7 ;  /* 0x000000ffff0d7224 */ /* 0x000fca00078e0007 */
[----:B------:R-:W2:Y:S02]  /*66e0*/  LDG.E.U16 R12, desc[UR12][R12.64] ;  /* 0x0000000c0c0c7981 */ /* 0x000ea4000c1e1500 */
[----:B--2---:R-:W-:-:S04]  /*66f0*/  LOP3.LUT P0, RZ, R12, 0x7fff, RZ, 0xc0, !PT ;  /* 0x00007fff0cff7812 */ /* 0x004fc8000780c0ff */
[----:B------:R-:W-:-:S05]  /*6700*/  SEL R3, RZ, 0x1, !P0 ;  /* 0x00000001ff037807 */ /* 0x000fca0004000000 */
[----:B------:R0:W-:Y:S04]  /*6710*/  STS.U8 [R0+UR4], R3 ;  /* 0x0000000300007988 */ /* 0x0001e80008000004 */
.L_x_3850:
[----:B------:R-:W-:Y:S05]  /*6720*/  BSYNC.RECONVERGENT B0 ;  /* 0x0000000000007941 */ /* 0x000fea0003800200 */
.L_x_3800:
[----:B------:R-:W-:Y:S01]  /*6730*/  BAR.SYNC.DEFER_BLOCKING 0x0 ;  /* 0x0000000000007b1d */ /* 0x000fe20000010000 */
[----:B------:R-:W-:-:S09]  /*6740*/  UISETP.GE.U32.AND UP0, UPT, UR5, 0x42, UPT ;  /* 0x000000420500788c */ /* 0x000fd2000bf06070 */
[----:B------:R-:W-:Y:S05]  /*6750*/  BRA.U !UP0, `(.L_x_3901) ;  /* 0x00000001083c7547 */ /* 0x000fea000b800000 */
.L_x_3904:
        /* <DEDUP_REMOVED lines=10> */
.L_x_3903:
[----:B------:R-:W-:Y:S05]  /*6800*/  BSYNC.RECONVERGENT B0 ;  /* 0x0000000000007941 */ /* 0x000fea0003800200 */
.L_x_3902:
[----:B------:R-:W-:Y:S01]  /*6810*/  BAR.SYNC.DEFER_BLOCKING 0x0 ;  /* 0x0000000000007b1d */ /* 0x000fe20000010000 */
[----:B------:R-:W-:-:S05]  /*6820*/  UISETP.GT.U32.AND UP0, UPT, UR5, 0x83, UPT ;  /* 0x000000830500788c */ /* 0x000fca000bf04070 */
[----:B------:R-:W-:-:S04]  /*6830*/  UMOV UR5, UR6 ;  /* 0x0000000600057c82 */ /* 0x000fc80008000000 */
[----:B------:R-:W-:Y:S05]  /*6840*/  BRA.U UP0, `(.L_x_3904) ;  /* 0xfffffffd00c47547 */ /* 0x000fea000b83ffff */
.L_x_3901:
        /* <DEDUP_REMOVED lines=57> */
        .weak           $__internal_86_$__cuda_sm20_div_s64
        .type           $__internal_86_$__cuda_sm20_div_s64,@function
        .size           $__internal_86_$__cuda_sm20_div_s64,($__internal_87_$__cuda_sm20_rem_s64 - $__internal_86_$__cuda_sm20_div_s64)
$__internal_86_$__cuda_sm20_div_s64:
        /* <DEDUP_REMOVED lines=82> */
[----:B------:R-:W-:Y:S06]  /*7100*/  RET.REL.NODEC R8 `(contiguous_any2_f16) ;  /* 0xffffff8c08bc7950 */ /* 0x000fec0003c3ffff */
        .weak           $__internal_87_$__cuda_sm20_rem_s64
        .type           $__internal_87_$__cuda_sm20_rem_s64,@function
        .size           $__internal_87_$__cuda_sm20_rem_s64,(.L_x_32290 - $__internal_87_$__cuda_sm20_rem_s64)
$__internal_87_$__cuda_sm20_rem_s64:
        /* <DEDUP_REMOVED lines=76> */
[----:B------:R-:W-:Y:S06]  /*75d0*/  RET.REL.NODEC R24 `(contiguous_any2_f16) ;  /* 0xffffff8818887950 */ /* 0x000fec0003c3ffff */
.L_x_3905:
        /* <DEDUP_REMOVED lines=10> */
.L_x_32290:


//--------------------- .text.uncontiguous_any_f16 --------------------------
	.section	.text.uncontiguous_any_f16,"ax",@progbits
	.align	128
        .global         uncontiguous_any_f16
        .type           uncontiguous_any_f16,@function
        .size           uncontiguous_any_f16,(.L_x_32292 - uncontiguous_any_f16)
        .other          uncontiguous_any_f16,@"STO_CUDA_ENTRY STV_DEFAULT"
uncontiguous_any_f16:
.text.uncontiguous_any_f16:
        /* <DEDUP_REMOVED lines=38> */
.L_x_3934:
        /* <DEDUP_REMOVED lines=32> */
.L_x_3911:
[----:B------:R-:W-:Y:S01]  /*0460*/  IMAD.MOV.U32 R26, RZ, RZ, R4 ;  /* 0x000000ffff1a7224 */ /* 0x000fe200078e0004 */
[----:B------:R-:W-:Y:S01]  /*0470*/  MOV R11, R5 ;  /* 0x00000005000b7202 */ /* 0x000fe20000000f00 */
[----:B------:R-:W-:Y:S01]  /*0480*/  IMAD.MOV.U32 R10, RZ, RZ, R36 ;  /* 0x000000ffff0a7224 */ /* 0x000fe200078e0024 */
[----:B------:R-:W-:Y:S02]  /*0490*/  MOV R9, R37 ;  /* 0x0000002500097202 */ /* 0x000fe40000000f00 */
[----:B------:R-:W-:-:S07]  /*04a0*/  MOV R8, 0x4c0 ;  /* 0x000004c000087802 */ /* 0x000fce0000000f00 */
[----:B-1----:R-:W-:Y:S05]  /*04b0*/  CALL.REL.NOINC `($__internal_88_$__cuda_sm20_div_s64) ;  /* 0x0000006400907944 */ /* 0x002fea0003c00000 */
        /* <DEDUP_REMOVED lines=9> */
.L_x_3912:
[----:B------:R-:W-:Y:S05]  /*0550*/  BSYNC.RECONVERGENT B1 ;  /* 0x0000000000017941 */ /* 0x000fea0003800200 */
.L_x_3910:
        /* <DEDUP_REMOVED lines=33> */
.L_x_3914:
[----:B------:R-:W-:Y:S01]  /*0770*/  IMAD.MOV.U32 R26, RZ, RZ, R18 ;  /* 0x000000ffff1a7224 */ /* 0x000fe200078e0012 */
[----:B------:R-:W-:Y:S01]  /*0780*/  MOV R11, R19 ;  /* 0x00000013000b7202 */ /* 0x000fe20000000f00 */
[----:B------:R-:W-:Y:S01]  /*0790*/  IMAD.MOV.U32 R10, RZ, RZ, R36 ;  /* 0x000000ffff0a7224 */ /* 0x000fe200078e0024 */
[----:B------:R-:W-:Y:S02]  /*07a0*/  MOV R9, R37 ;  /* 0x0000002500097202 */ /* 0x000fe40000000f00 */
[----:B------:R-:W-:-:S07]  /*07b0*/  MOV R8, 0x7d0 ;  /* 0x000007d000087802 */ /* 0x000fce0000000f00 */
[----:B------:R-:W-:Y:S05]  /*07c0*/  CALL.REL.NOINC `($__internal_88_$__cuda_sm20_div_s64) ;  /* 0x0000006000cc7944 */ /* 0x000fea0003c00000 */
        /* <DEDUP_REMOVED lines=9> */
.L_x_3915:
[----:B------:R-:W-:Y:S05]  /*0860*/  BSYNC.RECONVERGENT B1 ;  /* 0x0000000000017941 */ /* 0x000fea0003800200 */
.L_x_3913:
        /* <DEDUP_REMOVED lines=34> */
.L_x_3917:
[----:B------:R-:W-:Y:S01]  /*0a90*/  MOV R26, R22 ;  /* 0x00000016001a7202 */ /* 0x000fe20000000f00 */
[----:B------:R-:W-:Y:S01]  /*0aa0*/  IMAD.MOV.U32 R11, RZ, RZ, R23 ;  /* 0x000000ffff0b7224 */ /* 0x000fe200078e0017 */
[----:B------:R-:W-:Y:S01]  /*0ab0*/  MOV R10, R40 ;  /* 0x00000028000a7202 */ /* 0x000fe20000000f00 */
[----:B------:R-:W-:Y:S01]  /*0ac0*/  IMAD.MOV.U32 R9, RZ, RZ, R41 ;  /* 0x000000ffff097224 */ /* 0x000fe200078e0029 */
[----:B------:R-:W-:-:S07]  /*0ad0*/  MOV R8, 0xaf0 ;  /* 0x00000af000087802 */ /* 0x000fce0000000f00 */
[----:B------:R-:W-:Y:S05]  /*0ae0*/  CALL.REL.NOINC `($__internal_88_$__cuda_sm20_div_s64) ;  /* 0x0000006000047944 */ /* 0x000fea0003c00000 */
        /* <DEDUP_REMOVED lines=10> */
.L_x_3918:
[----:B------:R-:W-:Y:S05]  /*0b90*/  BSYNC.RECONVERGENT B1 ;  /* 0x0000000000017941 */ /* 0x000fea0003800200 */
.L_x_3916:
        /* <DEDUP_REMOVED lines=35> */
.L_x_3920:
[----:B------:R-:W-:Y:S01]  /*0dd0*/  IMAD.MOV.U32 R26, RZ, RZ, R42 ;  /* 0x000000ffff1a7224 */ /* 0x000fe200078e002a */
[----:B------:R-:W-:Y:S01]  /*0de0*/  MOV R11, R43 ;  /* 0x0000002b000b7202 */ /* 0x000fe20000000f00 */
[----:B------:R-:W-:Y:S01]  /*0df0*/  IMAD.MOV.U32 R10, RZ, RZ, R40 ;  /* 0x000000ffff0a7224 */ /* 0x000fe200078e0028 */
[----:B------:R-:W-:Y:S02]  /*0e00*/  MOV R9, R41 ;  /* 0x0000002900097202 */ /* 0x000fe40000000f00 */
[----:B------:R-:W-:-:S07]  /*0e10*/  MOV R8, 0xe30 ;  /* 0x00000e3000087802 */ /* 0x000fce0000000f00 */
[----:B------:R-:W-:Y:S05]  /*0e20*/  CALL.REL.NOINC `($__internal_88_$__cuda_sm20_div_s64) ;  /* 0x0000005c00347944 */ /* 0x000fea0003c00000 */
        /* <DEDUP_REMOVED lines=11> */
.L_x_3921:
[----:B------:R-:W-:Y:S05]  /*0ee0*/  BSYNC.RECONVERGENT B1 ;  /* 0x0000000000017941 */ /* 0x000fea0003800200 */
.L_x_3919:
        /* <DEDUP_REMOVED lines=36> */
.L_x_3923:
        /* <DEDUP_REMOVED lines=16> */
.L_x_3924:
[----:B------:R-:W-:Y:S05]  /*1230*/  BSYNC.RECONVERGENT B1 ;  /* 0x0000000000017941 */ /* 0x000fea0003800200 */
.L_x_3922:
        /* <DEDUP_REMOVED lines=34> */
.L_x_3926:
[----:B------:R-:W-:Y:S01]  /*1460*/  MOV R26, R40 ;  /* 0x00000028001a7202 */ /* 0x000fe20000000f00 */
[----:B------:R-:W-:Y:S01]  /*1470*/  IMAD.MOV.U32 R11, RZ, RZ, R41 ;  /* 0x000000ffff0b7224 */ /* 0x000fe200078e0029 */
[----:B------:R-:W-:Y:S01]  /*1480*/  MOV R10, R20 ;  /* 0x00000014000a7202 */ /* 0x000fe20000000f00 */
[----:B------:R-:W-:Y:S01]  /*1490*/  IMAD.MOV.U32 R9, RZ, RZ, R21 ;  /* 0x000000ffff097224 */ /* 0x000fe200078e0015 */
[----:B------:R-:W-:-:S07]  /*14a0*/  MOV R8, 0x14c0 ;  /* 0x000014c000087802 */ /* 0x000fce0000000f00 */
[----:B------:R-:W-:Y:S05]  /*14b0*/  CALL.REL.NOINC `($__internal_88_$__cuda_sm20_div_s64) ;  /* 0x0000005400907944 */ /* 0x000fea0003c00000 */
        /* <DEDUP_REMOVED lines=11> */
.L_x_3927:
[----:B------:R-:W-:Y:S05]  /*1570*/  BSYNC.RECONVERGENT B1 ;  /* 0x0000000000017941 */ /* 0x000fea0003800200 */
.L_x_3925:
        /* <DEDUP_REMOVED lines=34> */
.L_x_3929:
[----:B------:R-:W-:Y:S01]  /*17a0*/  IMAD.MOV.U32 R26, RZ, RZ, R36 ;  /* 0x000000ffff1a7224 */ /* 0x000fe200078e0024 */
[----:B------:R-:W-:Y:S01]  /*17b0*/  MOV R11, R37 ;  /* 0x00000025000b7202 */ /* 0x000fe20000000f00 */
[----:B------:R-:W-:Y:S01]  /*17c0*/  IMAD.MOV.U32 R10, RZ, RZ, R20 ;  /* 0x000000ffff0a7224 */ /* 0x000fe200078e0014 */
[----:B------:R-:W-:Y:S02]  /*17d0*/  MOV R9, R21 ;  /* 0x0000001500097202 */ /* 0x000fe40000000f00 */
[----:B------:R-:W-:-:S07]  /*17e0*/  MOV R8, 0x1800 ;  /* 0x0000180000087802 */ /* 0x000fce0000000f00 */
[----:B------:R-:W-:Y:S05]  /*17f0*/  CALL.REL.NOINC `($__internal_88_$__cuda_sm20_div_s64) ;  /* 0x0000005000c07944 */ /* 0x000fea0003c00000 */
        /* <DEDUP_REMOVED lines=11> */
.L_x_3930:
[----:B------:R-:W-:Y:S05]  /*18b0*/  BSYNC.RECONVERGENT B1 ;  /* 0x0000000000017941 */ /* 0x000fea0003800200 */
.L_x_3928:
        /* <DEDUP_REMOVED lines=35> */
.L_x_3932:
[----:B------:R-:W-:Y:S01]  /*1af0*/  IMAD.MOV.U32 R26, RZ, RZ, R18 ;  /* 0x000000ffff1a7224 */ /* 0x000fe200078e0012 */
[----:B------:R-:W-:Y:S01]  /*1b00*/  MOV R11, R19 ;  /* 0x00000013000b7202 */ /* 0x000fe20000000f00 */
[----:B------:R-:W-:Y:S01]  /*1b10*/  IMAD.MOV.U32 R10, RZ, RZ, R20 ;  /* 0x000000ffff0a7224 */ /* 0x000fe200078e0014 */
[----:B------:R-:W-:Y:S02]  /*1b20*/  MOV R9, R21 ;  /* 0x0000001500097202 */ /* 0x000fe40000000f00 */
[----:B------:R-:W-:-:S07]  /*1b30*/  MOV R8, 0x1b50 ;  /* 0x00001b5000087802 */ /* 0x000fce0000000f00 */
[----:B------:R-:W-:Y:S05]  /*1b40*/  CALL.REL.NOINC `($__internal_88_$__cuda_sm20_div_s64) ;  /* 0x0000004c00ec7944 */ /* 0x000fea0003c00000 */
        /* <DEDUP_REMOVED lines=11> */
.L_x_3933:
[----:B------:R-:W-:Y:S05]  /*1c00*/  BSYNC.RECONVERGENT B1 ;  /* 0x0000000000017941 */ /* 0x000fea0003800200 */
.L_x_3931:
        /* <DEDUP_REMOVED lines=9> */
.L_x_3909:
        /* <DEDUP_REMOVED lines=36> */
.L_x_3937:
[----:B------:R-:W-:Y:S01]  /*1ee0*/  MOV R26, R4 ;  /* 0x00000004001a7202 */ /* 0x000fe20000000f00 */
[----:B------:R-:W-:Y:S01]  /*1ef0*/  IMAD.MOV.U32 R11, RZ, RZ, R5 ;  /* 0x000000ffff0b7224 */ /* 0x000fe200078e0005 */
[----:B------:R-:W-:Y:S01]  /*1f00*/  MOV R10, R6 ;  /* 0x00000006000a7202 */ /* 0x000fe20000000f00 */
[----:B------:R-:W-:Y:S01]  /*1f10*/  IMAD.MOV.U32 R9, RZ, RZ, R7 ;  /* 0x000000ffff097224 */ /* 0x000fe200078e0007 */
[----:B------:R-:W-:-:S07]  /*1f20*/  MOV R8, 0x1f40 ;  /* 0x00001f4000087802 */ /* 0x000fce0000000f00 */
[----:B------:R-:W-:Y:S05]  /*1f30*/  CALL.REL.NOINC `($__internal_88_$__cuda_sm20_div_s64) ;  /* 0x0000004800f07944 */ /* 0x000fea0003c00000 */
        /* <DEDUP_REMOVED lines=9> */
.L_x_3938:
[----:B------:R-:W-:Y:S05]  /*1fd0*/  BSYNC.RECONVERGENT B1 ;  /* 0x0000000000017941 */ /* 0x000fea0003800200 */
.L_x_3936:
        /* <DEDUP_REMOVED lines=34> */
.L_x_3940:
        /* <DEDUP_REMOVED lines=14> */
.L_x_3941:
[----:B------:R-:W-:Y:S05]  /*22e0*/  BSYNC.RECONVERGENT B1 ;  /* 0x0000000000017941 */ /* 0x000fea0003800200 */
.L_x_3939:
        /* <DEDUP_REMOVED lines=36> */
.L_x_3943:
        /* <DEDUP_REMOVED lines=17> */
.L_x_3944:
[----:B------:R-:W-:Y:S05]  /*2640*/  BSYNC.RECONVERGENT B1 ;  /* 0x0000000000017941 */ /* 0x000fea0003800200 */
.L_x_3942:
        /* <DEDUP_REMOVED lines=35> */
.L_x_3946:
[----:B------:R-:W-:Y:S01]  /*2880*/  MOV R26, R16 ;  /* 0x00000010001a7202 */ /* 0x000fe20000000f00 */
[----:B------:R-:W-:Y:S01]  /*2890*/  IMAD.MOV.U32 R11, RZ, RZ, R17 ;  /* 0x000000ffff0b7224 */ /* 0x000fe200078e0011 */
[----:B------:R-:W-:Y:S01]  /*28a0*/  MOV R10, R14 ;  /* 0x0000000e000a7202 */ /* 0x000fe20000000f00 */
[----:B------:R-:W-:Y:S01]  /*28b0*/  IMAD.MOV.U32 R9, RZ, RZ, R15 ;  /* 0x000000ffff097224 */ /* 0x000fe200078e000f */
[----:B------:R-:W-:-:S07]  /*28c0*/  MOV R8, 0x28e0 ;  /* 0x000028e000087802 */ /* 0x000fce0000000f00 */
[----:B------:R-:W-:Y:S05]  /*28d0*/  CALL.REL.NOINC `($__internal_88_$__cuda_sm20_div_s64) ;  /* 0x0000004000887944 */ /* 0x000fea0003c00000 */
        /* <DEDUP_REMOVED lines=10> */
.L_x_3947:
[----:B------:R-:W-:Y:S05]  /*2980*/  BSYNC.RECONVERGENT B1 ;  /* 0x0000000000017941 */ /* 0x000fea0003800200 */
.L_x_3945:
[----:B------:R-:W-:Y:S01]  /*2990*/  MOV R6, R20 ;  /* 0x0000001400067202 */ /* 0x000fe20000000f00 */
[----:B------:R-:W-:Y:S02]  /*29a0*/  IMAD R9, R9, R22, RZ ;  /* 0x0000001609097224 */ /* 0x000fe400078e02ff */
[----:B------:R-:W-:Y:S02]  /*29b0*/  VIADD R3, R3, 0xfffffffe ;  /* 0xfffffffe03037836 */ /* 0x000fe40000000000 */
[----:B------:R-:W-:-:S04]  /*29c0*/  IMAD.WIDE.U32 R20, R22, R8, R6 ;  /* 0x0000000816147225 */ /* 0x000fc800078e0006 */
[----:B------:R-:W-:-:S05]  /*29d0*/  IMAD R9, R23, R8, R9 ;  /* 0x0000000817097224 */ /* 0x000fca00078e0209 */
[----:B------:R-:W-:-:S07]  /*29e0*/  IADD3 R21, PT, PT, R21, R9, RZ ;  /* 0x0000000915157210 */ /* 0x000fce0007ffe0ff */
.L_x_3935:
        /* <DEDUP_REMOVED lines=31> */
.L_x_3949:
[----:B------:R-:W-:Y:S01]  /*2be0*/  IMAD.MOV.U32 R14, RZ, RZ, R4 ;  /* 0x000000ffff0e7224 */ /* 0x000fe200078e0004 */
[----:B------:R-:W-:Y:S01]  /*2bf0*/  MOV R23, R5 ;  /* 0x0000000500177202 */ /* 0x000fe20000000f00 */
[----:B------:R-:W-:Y:S01]  /*2c00*/  IMAD.MOV.U32 R22, RZ, RZ, R6 ;  /* 0x000000ffff167224 */ /* 0x000fe200078e0006 */
[----:B------:R-:W-:Y:S02]  /*2c10*/  MOV R15, R7 ;  /* 0x00000007000f7202 */ /* 0x000fe40000000f00 */
[----:B------:R-:W-:-:S07]  /*2c20*/  MOV R24, 0x2c40 ;  /* 0x00002c4000187802 */ /* 0x000fce0000000f00 */
[----:B------:R-:W-:Y:S05]  /*2c30*/  CALL.REL.NOINC `($__internal_89_$__cuda_sm20_rem_s64) ;  /* 0x0000004000fc7944 */ /* 0x000fea0003c00000 */
.L_x_3950:
[----:B------:R-:W-:Y:S05]  /*2c40*/  BSYNC.RECONVERGENT B1 ;  /* 0x0000000000017941 */ /* 0x000fea0003800200 */
.L_x_3948:
        /* <DEDUP_REMOVED lines=31> */
.L_x_3952:
[----:B------:R-:W-:Y:S01]  /*2e40*/  MOV R22, R6 ;  /* 0x0000000600167202 */ /* 0x000fe20000000f00 */
[----:B------:R-:W-:Y:S01]  /*2e50*/  IMAD.MOV.U32 R15, RZ, RZ, R7 ;  /* 0x000000ffff0f7224 */ /* 0x000fe200078e0007 */
[----:B------:R-:W-:Y:S01]  /*2e60*/  MOV R14, R18 ;  /* 0x00000012000e7202 */ /* 0x000fe20000000f00 */
[----:B------:R-:W-:Y:S01]  /*2e70*/  IMAD.MOV.U32 R23, RZ, RZ, R19 ;  /* 0x000000ffff177224 */ /* 0x000fe200078e0013 */
[----:B------:R-:W-:-:S07]  /*2e80*/  MOV R24, 0x2ea0 ;  /* 0x00002ea000187802 */ /* 0x000fce0000000f00 */
[----:B------:R-:W-:Y:S05]  /*2e90*/  CALL.REL.NOINC `($__internal_89_$__cuda_sm20_rem_s64) ;  /* 0x0000004000647944 */ /* 0x000fea0003c00000 */
[----:B------:R-:W-:Y:S01]  /*2ea0*/  MOV R6, R8 ;  /* 0x0000000800067202 */ /* 0x000fe20000000f00 */
[----:B------:R-:W-:-:S07]  /*2eb0*/  IMAD.MOV.U32 R7, RZ, RZ, R9 ;  /* 0x000000ffff077224 */ /* 0x000fce00078e0009 */
.L_x_3953:
[----:B------:R-:W-:Y:S05]  /*2ec0*/  BSYNC.RECONVERGENT B1 ;  /* 0x0000000000017941 */ /* 0x000fea0003800200 */
.L_x_3951:
[----:B------:R-:W-:Y:S02]  /*2ed0*/  IMAD R3, R7, R4, RZ ;  /* 0x0000000407037224 */ /* 0x000fe400078e02ff */
[----:B------:R-:W-:-:S04]  /*2ee0*/  IMAD.WIDE.U32 R20, R4, R6, R20 ;  /* 0x0000000604147225 */ /* 0x000fc800078e0014 */
[----:B------:R-:W-:-:S05]  /*2ef0*/  IMAD R3, R5, R6, R3 ;  /* 0x0000000605037224 */ /* 0x000fca00078e0203 */
[----:B------:R-:W-:-:S07]  /*2f00*/  IADD3 R21, PT, PT, R21, R3, RZ ;  /* 0x0000000315157210 */ /* 0x000fce0007ffe0ff */
.L_x_3908:
        /* <DEDUP_REMOVED lines=12> */
.L_x_3955:
[----:B------:R-:W-:Y:S05]  /*2fd0*/  BSYNC.RECONVERGENT B1 ;  /* 0x0000000000017941 */ /* 0x000fea0003800200 */
.L_x_3954:
[----:B------:R-:W-:-:S05]  /*2fe0*/  SEL R3, RZ, 0x1, !P0 ;  /* 0x00000001ff037807 */ /* 0x000fca0004000000 */
[----:B------:R1:W-:Y:S01]  /*2ff0*/  STS.U8 [R0+UR4], R3 ;  /* 0x0000000300007988 */ /* 0x0003e20008000004 */
[----:B------:R-:W-:Y:S05]  /*3000*/  BRA `(.L_x_3956) ;  /* 0x0000003400a47947 */ /* 0x000fea0003800000 */
.L_x_3907:
        /* <DEDUP_REMOVED lines=20> */
.L_x_3983:
        /* <DEDUP_REMOVED lines=33> */
.L_x_3960:
[----:B------:R-:W-:Y:S01]  /*3360*/  MOV R26, R14 ;  /* 0x0000000e001a7202 */ /* 0x000fe20000000f00 */
[----:B------:R-:W-:Y:S01]  /*3370*/  IMAD.MOV.U32 R11, RZ, RZ, R13 ;  /* 0x000000ffff0b7224 */ /* 0x000fe200078e000d */
[----:B------:R-:W-:Y:S01]  /*3380*/  MOV R10, R34 ;  /* 0x00000022000a7202 */ /* 0x000fe20000000f00 */
[----:B------:R-:W-:Y:S01]  /*3390*/  IMAD.MOV.U32 R9, RZ, RZ, R35 ;  /* 0x000000ffff097224 */ /* 0x000fe200078e0023 */
[----:B------:R-:W-:-:S07]  /*33a0*/  MOV R8, 0x33c0 ;  /* 0x000033c000087802 */ /* 0x000fce0000000f00 */
[----:B-123--:R-:W-:Y:S05]  /*33b0*/  CALL.REL.NOINC `($__internal_88_$__cuda_sm20_div_s64) ;  /* 0x0000003400d07944 */ /* 0x00efea0003c00000 */
        /* <DEDUP_REMOVED lines=10> */
.L_x_3961:
[----:B------:R-:W-:Y:S05]  /*3460*/  BSYNC.RECONVERGENT B1 ;  /* 0x0000000000017941 */ /* 0x000fea0003800200 */
.L_x_3959:
        /* <DEDUP_REMOVED lines=37> */
.L_x_3963:
[----:B------:R-:W-:Y:S01]  /*36c0*/  IMAD.MOV.U32 R26, RZ, RZ, R34 ;  /* 0x000000ffff1a7224 */ /* 0x000fe200078e0022 */
[----:B------:R-:W-:Y:S01]  /*36d0*/  MOV R11, R35 ;  /* 0x00000023000b7202 */ /* 0x000fe20000000f00 */
[----:B------:R-:W-:Y:S01]  /*36e0*/  IMAD.MOV.U32 R10, RZ, RZ, R36 ;  /* 0x000000ffff0a7224 */ /* 0x000fe200078e0024 */
[----:B------:R-:W-:Y:S02]  /*36f0*/  MOV R9, R37 ;  /* 0x0000002500097202 */ /* 0x000fe40000000f00 */
[----:B------:R-:W-:-:S07]  /*3700*/  MOV R8, 0x3720 ;  /* 0x0000372000087802 */ /* 0x000fce0000000f00 */
[----:B-1----:R-:W-:Y:S05]  /*3710*/  CALL.REL.NOINC `($__internal_88_$__cuda_sm20_div_s64) ;  /* 0x0000003000f87944 */ /* 0x002fea0003c00000 */
        /* <DEDUP_REMOVED lines=11> */
.L_x_3964:
[----:B------:R-:W-:Y:S05]  /*37d0*/  BSYNC.RECONVERGENT B1 ;  /* 0x0000000000017941 */ /* 0x000fea0003800200 */
.L_x_3962:
        /* <DEDUP_REMOVED lines=38> */
.L_x_3966:
[----:B------:R-:W-:Y:S01]  /*3a40*/  MOV R26, R34 ;  /* 0x00000022001a7202 */ /* 0x000fe20000000f00 */
[----:B------:R-:W-:Y:S01]  /*3a50*/  IMAD.MOV.U32 R11, RZ, RZ, R35 ;  /* 0x000000ffff0b7224 */ /* 0x000fe200078e0023 */
[----:B------:R-:W-:Y:S01]  /*3a60*/  MOV R10, R36 ;  /* 0x00000024000a7202 */ /* 0x000fe20000000f00 */
[----:B------:R-:W-:Y:S01]  /*3a70*/  IMAD.MOV.U32 R9, RZ, RZ, R37 ;  /* 0x000000ffff097224 */ /* 0x000fe200078e0025 */
[----:B------:R-:W-:-:S07]  /*3a80*/  MOV R8, 0x3aa0 ;  /* 0x00003aa000087802 */ /* 0x000fce0000000f00 */
[----:B-1----:R-:W-:Y:S05]  /*3a90*/  CALL.REL.NOINC `($__internal_88_$__cuda_sm20_div_s64) ;  /* 0x0000003000187944 */ /* 0x002fea0003c00000 */
        /* <DEDUP_REMOVED lines=11> */
.L_x_3967:
[----:B------:R-:W-:Y:S05]  /*3b50*/  BSYNC.RECONVERGENT B1 ;  /* 0x0000000000017941 */ /* 0x000fea0003800200 */
.L_x_3965:
        /* <DEDUP_REMOVED lines=37> */
.L_x_3969:
        /* <DEDUP_REMOVED lines=17> */
.L_x_3970:
[----:B------:R-:W-:Y:S05]  /*3ec0*/  BSYNC.RECONVERGENT B1 ;  /* 0x0000000000017941 */ /* 0x000fea0003800200 */
.L_x_3968:
        /* <DEDUP_REMOVED lines=38> */
.L_x_3972:
        /* <DEDUP_REMOVED lines=17> */
.L_x_3973:
[----:B------:R-:W-:Y:S05]  /*4240*/  BSYNC.RECONVERGENT B1 ;  /* 0x0000000000017941 */ /* 0x000fea0003800200 */
.L_x_3971:
        /* <DEDUP_REMOVED lines=38> */
.L_x_3975:
        /* <DEDUP_REMOVED lines=17> */
.L_x_3976:
[----:B------:R-:W-:Y:S05]  /*45c0*/  BSYNC.RECONVERGENT B1 ;  /* 0x0000000000017941 */ /* 0x000fea0003800200 */
.L_x_3974:
        /* <DEDUP_REMOVED lines=37> */
.L_x_3978:
        /* <DEDUP_REMOVED lines=17> */
.L_x_3979:
[----:B------:R-:W-:Y:S05]  /*4930*/  BSYNC.RECONVERGENT B1 ;  /* 0x0000000000017941 */ /* 0x000fea0003800200 */
.L_x_3977:
        /* <DEDUP_REMOVED lines=37> */
.L_x_3981:
        /* <DEDUP_REMOVED lines=17> */
.L_x_3982:
[----:B------:R-:W-:Y:S05]  /*4ca0*/  BSYNC.RECONVERGENT B1 ;  /* 0x0000000000017941 */ /* 0x000fea0003800200 */
.L_x_3980:
        /* <DEDUP_REMOVED lines=12> */
.L_x_3958:
        /* <DEDUP_REMOVED lines=37> */
.L_x_3986:
        /* <DEDUP_REMOVED lines=16> */
.L_x_3987:
[----:B------:R-:W-:Y:S05]  /*50c0*/  BSYNC.RECONVERGENT B1 ;  /* 0x0000000000017941 */ /* 0x000fea0003800200 */
.L_x_3985:
        /* <DEDUP_REMOVED lines=38> */
.L_x_3989:
        /* <DEDUP_REMOVED lines=17> */
.L_x_3990:
[----:B------:R-:W-:Y:S05]  /*5440*/  BSYNC.RECONVERGENT B1 ;  /* 0x0000000000017941 */ /* 0x000fea0003800200 */
.L_x_3988:
        /* <DEDUP_REMOVED lines=40> */
.L_x_3992:
        /* <DEDUP_REMOVED lines=17> */
.L_x_3993:
[----:B------:R-:W-:Y:S05]  /*57e0*/  BSYNC.RECONVERGENT B1 ;  /* 0x0000000000017941 */ /* 0x000fea0003800200 */
.L_x_3991:
        /* <DEDUP_REMOVED lines=40> */
.L_x_3995:
        /* <DEDUP_REMOVED lines=17> */
.L_x_3996:
[----:B------:R-:W-:Y:S05]  /*5b80*/  BSYNC.RECONVERGENT B1 ;  /* 0x0000000000017941 */ /* 0x000fea0003800200 */
.L_x_3994:
        /* <DEDUP_REMOVED lines=9> */
.L_x_3984:
        /* <DEDUP_REMOVED lines=35> */
.L_x_3999:
[----:B------:R-:W-:Y:S01]  /*5e50*/  MOV R26, R14 ;  /* 0x0000000e001a7202 */ /* 0x000fe20000000f00 */
[----:B------:R-:W-:Y:S01]  /*5e60*/  IMAD.MOV.U32 R10, RZ, RZ, R16 ;  /* 0x000000ffff0a7224 */ /* 0x000fe200078e0010 */
[----:B------:R-:W-:Y:S02]  /*5e70*/  MOV R11, R13 ;  /* 0x0000000d000b7202 */ /* 0x000fe40000000f00 */
[----:B------:R-:W-:Y:S02]  /*5e80*/  MOV R9, R17 ;  /* 0x0000001100097202 */ /* 0x000fe40000000f00 */
[----:B------:R-:W-:-:S07]  /*5e90*/  MOV R8, 0x5eb0 ;  /* 0x00005eb000087802 */ /* 0x000fce0000000f00 */
[----:B------:R-:W-:Y:S05]  /*5ea0*/  CALL.REL.NOINC `($__internal_88_$__cuda_sm20_div_s64) ;  /* 0x0000000c00147944 */ /* 0x000fea0003c00000 */
        /* <DEDUP_REMOVED lines=10> */
.L_x_4000:
[----:B------:R-:W-:Y:S05]  /*5f50*/  BSYNC.RECONVERGENT B1 ;  /* 0x0000000000017941 */ /* 0x000fea0003800200 */
.L_x_3998:
        /* <DEDUP_REMOVED lines=39> */
.L_x_4002:
        /* <DEDUP_REMOVED lines=17> */
.L_x_4003:
[----:B------:R-:W-:Y:S05]  /*62e0*/  BSYNC.RECONVERGENT B1 ;  /* 0x0000000000017941 */ /* 0x000fea0003800200 */
.L_x_4001:
        /* <DEDUP_REMOVED lines=9> */
.L_x_3997:
        /* <DEDUP_REMOVED lines=31> */
.L_x_4005:
[----:B------:R-:W-:Y:S02]  /*6570*/  MOV R15, R23 ;  /* 0x00000017000f7202 */ /* 0x000fe40000000f00 */
[----:B------:R-:W-:Y:S02]  /*6580*/  MOV R23, R13 ;  /* 0x0000000d00177202 */ /* 0x000fe40000000f00 */
[----:B------:R-:W-:-:S07]  /*6590*/  MOV R24, 0x65b0 ;  /* 0x000065b000187802 */ /* 0x000fce0000000f00 */
[----:B------:R-:W-:Y:S05]  /*65a0*/  CALL.REL.NOINC `($__internal_89_$__cuda_sm20_rem_s64) ;  /* 0x0000000800a07944 */ /* 0x000fea0003c00000 */
.L_x_4006:
[----:B------:R-:W-:Y:S05]  /*65b0*/  BSYNC.RECONVERGENT B1 ;  /* 0x0000000000017941 */ /* 0x000fea0003800200 */
.L_x_4004:
[----:B------:R-:W0:Y:S02]  /*65c0*/  LDC.64 R10, c[0x0][0x398] ;  /* 0x0000e600ff0a7b82 */ /* 0x000e240000000a00 */
[----:B0-----:R-:W-:-:S06]  /*65d0*/  IMAD.WIDE.U32 R6, R7, 0x8, R10 ;  /* 0x0000000807067825 */ /* 0x001fcc00078e000a */
[----:B------:R-:W2:Y:S02]  /*65e0*/  LDG.E.64 R6, desc[UR8][R6.64] ;  /* 0x0000000806067981 */ /* 0x000ea4000c1e1b00 */
[-C--:B--2---:R-:W-:Y:S02]  /*65f0*/  IMAD R3, R7, R8.reuse, RZ ;  /* 0x0000000807037224 */ /* 0x084fe400078e02ff */
[----:B------:R-:W-:-:S04]  /*6600*/  IMAD.WIDE.U32 R4, R6, R8, R4 ;  /* 0x0000000806047225 */ /* 0x000fc800078e0004 */
[----:B------:R-:W-:-:S04]  /*6610*/  IMAD R3, R6, R9, R3 ;  /* 0x0000000906037224 */ /* 0x000fc800078e0203 */
[----:B------:R-:W-:-:S07]  /*6620*/  IMAD.IADD R5, R5, 0x1, R3 ;  /* 0x0000000105057824 */ /* 0x000fce00078e0203 */
.L_x_3957:
[----:B------:R-:W0:Y:S02]  /*6630*/  LDCU.64 UR12, c[0x0][0x388] ;  /* 0x00007100ff0c77ac */ /* 0x000e240008000a00 */
[----:B0-----:R-:W-:-:S04]  /*6640*/  LEA R6, P0, R4, UR12, 0x1 ;  /* 0x0000000c04067c11 */ /* 0x001fc8000f8008ff */
[----:B------:R-:W-:-:S05]  /*6650*/  LEA.HI.X R7, R4, UR13, R5, 0x1, P0 ;  /* 0x0000000d04077c11 */ /* 0x000fca00080f0c05 */
[----:B------:R-:W2:Y:S02]  /*6660*/  LDG.E.U16 R6, desc[UR8][R6.64] ;  /* 0x0000000806067981 */ /* 0x000ea4000c1e1500 */
[----:B--2---:R-:W-:-:S04]  /*6670*/  LOP3.LUT P0, RZ, R6, 0x7fff, RZ, 0xc0, !PT ;  /* 0x00007fff06ff7812 */ /* 0x004fc8000780c0ff */
[----:B------:R-:W-:-:S05]  /*6680*/  SEL R3, RZ, 0x1, !P0 ;  /* 0x00000001ff037807 */ /* 0x000fca0004000000 */
[----:B------:R0:W-:Y:S04]  /*6690*/  STS.U8 [R0+UR4], R3 ;  /* 0x0000000300007988 */ /* 0x0001e80008000004 */
.L_x_3956:
[----:B------:R-:W-:Y:S05]  /*66a0*/  BSYNC.RECONVERGENT B0 ;  /* 0x0000000000007941 */ /* 0x000fea0003800200 */
.L_x_3906:
[----:B------:R-:W-:Y:S01]  /*66b0*/  BAR.SYNC.DEFER_BLOCKING 0x0 ;  /* 0x0000000000007b1d */ /* 0x000fe20000010000 */
[----:B------:R-:W-:-:S09]  /*66c0*/  UISETP.GE.U32.AND UP0, UPT, UR5, 0x42, UPT ;  /* 0x000000420500788c */ /* 0x000fd2000bf06070 */
[----:B------:R-:W-:Y:S05]  /*66d0*/  BRA.U !UP0, `(.L_x_4007) ;  /* 0x00000001083c7547 */ /* 0x000fea000b800000 */
.L_x_4010:
        /* <DEDUP_REMOVED lines=10> */
.L_x_4009:
[----:B------:R-:W-:Y:S05]  /*6780*/  BSYNC.RECONVERGENT B0 ;  /* 0x0000000000007941 */ /* 0x000fea0003800200 */
.L_x_4008:
[----:B------:R-:W-:Y:S01]  /*6790*/  BAR.SYNC.DEFER_BLOCKING 0x0 ;  /* 0x0000000000007b1d */ /* 0x000fe20000010000 */
[----:B------:R-:W-:-:S05]  /*67a0*/  UISETP.GT.U32.AND UP0, UPT, UR5, 0x83, UPT ;  /* 0x000000830500788c */ /* 0x000fca000bf04070 */
[----:B------:R-:W-:-:S04]  /*67b0*/  UMOV UR5, UR6 ;  /* 0x0000000600057c82 */ /* 0x000fc80008000000 */
[----:B------:R-:W-:Y:S05]  /*67c0*/  BRA.U UP0, `(.L_x_4010) ;  /* 0xfffffffd00c47547 */ /* 0x000fea000b83ffff */
.L_x_4007:
        /* <DEDUP_REMOVED lines=51> */
        .weak           $__internal_88_$__cuda_sm20_div_s64
        .type           $__internal_88_$__cuda_sm20_div_s64,@function
        .size           $__internal_88_$__cuda_sm20_div_s64,($__internal_89_$__cuda_sm20_rem_s64 - $__internal_88_$__cuda_sm20_div_s64)
$__internal_88_$__cuda_sm20_div_s64:
        /* <DEDUP_REMOVED lines=82> */
[----:B------:R-:W-:Y:S06]  /*7020*/  RET.REL.NODEC R8 `(uncontiguous_any_f16) ;  /* 0xffffff8c08f47950 */ /* 0x000fec0003c3ffff */
        .weak           $__internal_89_$__cuda_sm20_rem_s64
        .type           $__internal_89_$__cuda_sm20_rem_s64,@function
        .size           $__internal_89_$__cuda_sm20_rem_s64,(.L_x_32292 - $__internal_89_$__cuda_sm20_rem_s64)
$__internal_89_$__cuda_sm20_rem_s64:
        /* <DEDUP_REMOVED lines=76> */
[----:B------:R-:W-:Y:S06]  /*74f0*/  RET.REL.NODEC R24 `(uncontiguous_any_f16) ;  /* 0xffffff8818c07950 */ /* 0x000fec0003c3ffff */
.L_x_4011:
        /* <DEDUP_REMOVED lines=16> */
.L_x_32292:


//--------------------- .text.contiguous_any_f16  --------------------------
	.section	.text.contiguous_any_f16,"ax",@progbits
	.align	128
        .global         contiguous_any_f16
        .type           contiguous_any_f16,@function
        .size           contiguous_any_f16,(.L_x_32994 - contiguous_any_f16)
        .other          contiguous_any_f16,@"STO_CUDA_ENTRY STV_DEFAULT"
contiguous_any_f16:
.text.contiguous_any_f16:
        /* <DEDUP_REMOVED lines=31> */
.L_x_4015:
[----:B------:R-:W-:Y:S05]  /*01f0*/  BSYNC.RECONVERGENT B1 ;  /* 0x0000000000017941 */ /* 0x000fea0003800200 */
.L_x_4014:
[----:B------:R-:W-:-:S05]  /*0200*/  SEL R3, RZ, 0x1, !P0 ;  /* 0x00000001ff037807 */ /* 0x000fca0004000000 */
[----:B------:R0:W-:Y:S01]  /*0210*/  STS.U8 [R0+UR4], R3 ;  /* 0x0000000300007988 */ /* 0x0001e20008000004 */
[----:B------:R-:W-:Y:S05]  /*0220*/  BRA `(.L_x_4016) ;  /* 0x0000000000287947 */ /* 0x000fea0003800000 */
.L_x_4013:
        /* <DEDUP_REMOVED lines=10> */
.L_x_4016:
[----:B------:R-:W-:Y:S05]  /*02d0*/  BSYNC.RECONVERGENT B0 ;  /* 0x0000000000007941 */ /* 0x000fea0003800200 */
.L_x_4012:
[----:B------:R-:W-:Y:S01]  /*02e0*/  BAR.SYNC.DEFER_BLOCKING 0x0 ;  /* 0x0000000000007b1d */ /* 0x000fe20000010000 */
[----:B------:R-:W-:-:S09]  /*02f0*/  UISETP.GE.U32.AND UP0, UPT, UR5, 0x42, UPT ;  /* 0x000000420500788c */ /* 0x000fd2000bf06070 */
[----:B------:R-:W-:Y:S05]  /*0300*/  BRA.U !UP0, `(.L_x_4017) ;  /* 0x00000001083c7547 */ /* 0x000fea000b800000 */
.L_x_4020:
        /* <DEDUP_REMOVED lines=10> */
.L_x_4019:
[----:B------:R-:W-:Y:S05]  /*03b0*/  BSYNC.RECONVERGENT B0 ;  /* 0x0000000000007941 */ /* 0x000fea0003800200 */
.L_x_4018:
[----:B------:R-:W-:Y:S01]  /*03c0*/  BAR.SYNC.DEFER_BLOCKING 0x0 ;  /* 0x0000000000007b1d */ /* 0x000fe20000010000 */
[----:B------:R-:W-:-:S05]  /*03d0*/  UISETP.GT.U32.AND UP0, UPT, UR5, 0x83, UPT ;  /* 0x000000830500788c */ /* 0x000fca000bf04070 */
[----:B------:R-:W-:-:S04]  /*03e0*/  UMOV UR5, UR6 ;  /* 0x0000000600057c82 */ /* 0x000fc80008000000 */
[----:B------:R-:W-:Y:S05]  /*03f0*/  BRA.U UP0, `(.L_x_4020) ;  /* 0xfffffffd00c47547 */ /* 0x000fea000b83ffff */
.L_x_4017:
        /* <DEDUP_REMOVED lines=51> */
.L_x_4021:
        /* <DEDUP_REMOVED lines=13> */
.L_x_32994:


//--------------------- .text.contiguous_any33_f64 --------------------------
	.section	.text.contiguous_any33_f64,"ax",@progbits
	.align	128
        .global         contiguous_any33_f64
        .type           contiguous_any33_f64,@function
        .size           contiguous_any33_f64,(.L_x_32995 - contiguous_any33_f64)
        .other          contiguous_any33_f64,@"STO_CUDA_ENTRY STV_DEFAULT"
contiguous_any33_f64:
.text.contiguous_any33_f64:
        /* <DEDUP_REMOVED lines=25> */
[----:B--2---:R-:W2:Y:S02]  /*0190*/  LDG.E.64 R4, desc[UR6][R4.64] ;  /* 0x0000000604047981 */ /* 0x004ea4000c1e1b00 */
[----:B--2---:R-:W-:-:S06]  /*01a0*/  DSETP.NEU.AND P0, PT, R4, RZ, PT ;  /* 0x000000ff0400722a */ /* 0x004fcc0003f0d000 */
        /* <DEDUP_REMOVED lines=21> */
.L_x_4026:
        /* <DEDUP_REMOVED lines=36> */
.L_x_4025:
[----:B------:R-:W-:Y:S05]  /*0540*/  BSYNC.RECONVERGENT B0 ;  /* 0x0000000000007941 */ /* 0x000fea0003800200 */
.L_x_4024:
[----:B------:R-:W-:Y:S01]  /*0550*/  UIADD3 UR4, UPT, UPT, UR4, 0x8, URZ ;  /* 0x0000000804047890 */ /* 0x000fe2000fffe0ff */
[----:B------:R-:W-:Y:S01]  /*0560*/  SEL R5, RZ, 0x1, !P0 ;  /* 0x00000001ff057807 */ /* 0x000fe20004000000 */
[----:B------:R-:W-:Y:S01]  /*0570*/  IMAD R10, R3, 0x8, R10 ;  /* 0x00000008030a7824 */ /* 0x000fe200078e020a */
[----:B------:R-:W-:Y:S09]  /*0580*/  @P1 BRA `(.L_x_4026) ;  /* 0xfffffffc005c1947 */ /* 0x000ff2000383ffff */
[----:B------:R-:W-:-:S12]  /*0590*/  UIADD3 UR4, UPT, UPT, UR4, 0x1, URZ ;  /* 0x0000000104047890 */ /* 0x000fd8000fffe0ff */
.L_x_4023:
        /* <DEDUP_REMOVED lines=23> */
.L_x_4030:
[----:B------:R-:W-:Y:S05]  /*0710*/  BSYNC.RECONVERGENT B0 ;  /* 0x0000000000007941 */ /* 0x000fea0003800200 */
.L_x_4029:
[----:B------:R-:W-:Y:S01]  /*0720*/  SEL R5, RZ, 0x1, !P0 ;  /* 0x00000001ff057807 */ /* 0x000fe20004000000 */
[----:B------:R-:W-:-:S12]  /*0730*/  UIADD3 UR4, UPT, UPT, UR4, 0x4, URZ ;  /* 0x0000000404047890 */ /* 0x000fd8000fffe0ff */
.L_x_4028:
        /* <DEDUP_REMOVED lines=14> */
.L_x_4033:
[----:B------:R-:W-:Y:S05]  /*0820*/  BSYNC.RECONVERGENT B0 ;  /* 0x0000000000007941 */ /* 0x000fea0003800200 */
.L_x_4032:
[----:B------:R-:W-:Y:S01]  /*0830*/  SEL R5, RZ, 0x1, !P0 ;  /* 0x00000001ff057807 */ /* 0x000fe20004000000 */
[----:B------:R-:W-:-:S12]  /*0840*/  UIADD3 UR4, UPT, UPT, UR4, 0x2, URZ ;  /* 0x0000000204047890 */ /* 0x000fd8000fffe0ff */
.L_x_4031:
        /* <DEDUP_REMOVED lines=8> */
.L_x_4027:
[----:B--2---:R1:W-:Y:S02]  /*08d0*/  STS.U8 [R0+UR5], R5 ;  /* 0x0000000500007988 */ /* 0x0043e40008000005 */
.L_x_4022:
        /* <DEDUP_REMOVED lines=9> */
.L_x_4034:
        /* <DEDUP_REMOVED lines=9> */
.L_x_32995:


//--------------------- .text.contiguous_any3_f64 --------------------------
	.section	.text.contiguous_any3_f64,"ax",@progbits
	.align	128
        .global         contiguous_any3_f64
        .type           contiguous_any3_f64,@function
        .size           contiguous_any3_f64,(.L_x_32294 - contiguous_any3_f64)
        .other          contiguous_any3_f64,@"STO_CUDA_ENTRY STV_DEFAULT"
contiguous_any3_f64:
.text.contiguous_any3_f64:
        /* <DEDUP_REMOVED lines=42> */
.L_x_4053:
        /* <DEDUP_REMOVED lines=27> */
.L_x_4037:
[----:B------:R-:W-:Y:S01]  /*0450*/  MOV R27, R32 ;  /* 0x00000020001b7202 */ /* 0x000fe20000000f00 */
[----:B------:R-:W-:Y:S01]  /*0460*/  IMAD.MOV.U32 R2, RZ, RZ, R34 ;  /* 0x000000ffff027224 */ /* 0x000fe200078e0022 */
[----:B------:R-:W-:Y:S02]  /*0470*/  MOV R0, R35 ;  /* 0x0000002300007202 */ /* 0x000fe40000000f00 */
[----:B------:R-:W-:-:S07]  /*0480*/  MOV R9, 0x4a0 ;  /* 0x000004a000097802 */ /* 0x000fce0000000f00 */
[----:B012-4-:R-:W-:Y:S05]  /*0490*/  CALL.REL.NOINC `($__internal_90_$__cuda_sm20_div_s64) ;  /* 0x00000034001c7944 */ /* 0x017fea0003c00000 */
        /* <DEDUP_REMOVED lines=8> */
.L_x_4038:
        /* <DEDUP_REMOVED lines=33> */
.L_x_4039:
[----:B------:R-:W-:Y:S01]  /*0730*/  MOV R27, R31 ;  /* 0x0000001f001b7202 */ /* 0x000fe20000000f00 */
[----:B------:R-:W-:Y:S01]  /*0740*/  IMAD.MOV.U32 R2, RZ, RZ, R34 ;  /* 0x000000ffff027224 */ /* 0x000fe200078e0022 */
[----:B------:R-:W-:Y:S02]  /*0750*/  MOV R0, R35 ;  /* 0x0000002300007202 */ /* 0x000fe40000000f00 */
[----:B------:R-:W-:-:S07]  /*0760*/  MOV R9, 0x780 ;  /* 0x0000078000097802 */ /* 0x000fce0000000f00 */
[----:B0---4-:R-:W-:Y:S05]  /*0770*/  CALL.REL.NOINC `($__internal_90_$__cuda_sm20_div_s64) ;  /* 0x0000003000647944 */ /* 0x011fea0003c00000 */
        /* <DEDUP_REMOVED lines=9> */
.L_x_4040:
        /* <DEDUP_REMOVED lines=35> */
.L_x_4041:
[----:B------:R-:W-:Y:S01]  /*0a40*/  IMAD.MOV.U32 R27, RZ, RZ, R29 ;  /* 0x000000ffff1b7224 */ /* 0x000fe200078e001d */
[----:B------:R-:W-:Y:S01]  /*0a50*/  MOV R2, R32 ;  /* 0x0000002000027202 */ /* 0x000fe20000000f00 */
[----:B------:R-:W-:Y:S01]  /*0a60*/  IMAD.MOV.U32 R0, RZ, RZ, R33 ;  /* 0x000000ffff007224 */ /* 0x000fe200078e0021 */
[----:B------:R-:W-:-:S07]  /*0a70*/  MOV R9, 0xa90 ;  /* 0x00000a9000097802 */ /* 0x000fce0000000f00 */
[----:B0---4-:R-:W-:Y:S05]  /*0a80*/  CALL.REL.NOINC `($__internal_90_$__cuda_sm20_div_s64) ;  /* 0x0000002c00a07944 */ /* 0x011fea0003c00000 */
        /* <DEDUP_REMOVED lines=9> */
.L_x_4042:
        /* <DEDUP_REMOVED lines=33> */
.L_x_4043:
[----:B------:R-:W-:Y:S01]  /*0d30*/  MOV R27, R28 ;  /* 0x0000001c001b7202 */ /* 0x000fe20000000f00 */
[----:B------:R-:W-:Y:S01]  /*0d40*/  IMAD.MOV.U32 R2, RZ, RZ, R32 ;  /* 0x000000ffff027224 */ /* 0x000fe200078e0020 */
[----:B------:R-:W-:Y:S02]  /*0d50*/  MOV R0, R33 ;  /* 0x0000002100007202 */ /* 0x000fe40000000f00 */
[----:B------:R-:W-:-:S07]  /*0d60*/  MOV R9, 0xd80 ;  /* 0x00000d8000097802 */ /* 0x000fce0000000f00 */
[----:B0---4-:R-:W-:Y:S05]  /*0d70*/  CALL.REL.NOINC `($__internal_90_$__cuda_sm20_div_s64) ;  /* 0x0000002800e47944 */ /* 0x011fea0003c00000 */
        /* <DEDUP_REMOVED lines=8> */
.L_x_4044:
        /* <DEDUP_REMOVED lines=34> */
.L_x_4045:
        /* <DEDUP_REMOVED lines=14> */
.L_x_4046:
        /* <DEDUP_REMOVED lines=34> */
.L_x_4047:
        /* <DEDUP_REMOVED lines=14> */
.L_x_4048:
        /* <DEDUP_REMOVED lines=34> */
.L_x_4049:
        /* <DEDUP_REMOVED lines=14> */
.L_x_4050:
        /* <DEDUP_REMOVED lines=34> */
.L_x_4051:
        /* <DEDUP_REMOVED lines=14> */
.L_x_4052:
        /* <DEDUP_REMOVED lines=14> */
.L_x_4036:
        /* <DEDUP_REMOVED lines=33> */
.L_x_4055:
[----:B------:R-:W-:Y:S01]  /*1cf0*/  MOV R27, R32 ;  /* 0x00000020001b7202 */ /* 0x000fe20000000f00 */
[----:B------:R-:W-:Y:S01]  /*1d00*/  IMAD.MOV.U32 R2, RZ, RZ, R16 ;  /* 0x000000ffff027224 */ /* 0x000fe200078e0010 */
[----:B------:R-:W-:Y:S02]  /*1d10*/  MOV R0, R17 ;  /* 0x0000001100007202 */ /* 0x000fe40000000f00 */
[----:B------:R-:W-:-:S07]  /*1d20*/  MOV R9, 0x1d40 ;  /* 0x00001d4000097802 */ /* 0x000fce0000000f00 */
[----:B0-----:R-:W-:Y:S05]  /*1d30*/  CALL.REL.NOINC `($__internal_90_$__cuda_sm20_div_s64) ;  /* 0x0000001800f47944 */ /* 0x001fea0003c00000 */
        /* <DEDUP_REMOVED lines=8> */
.L_x_4056:
        /* <DEDUP_REMOVED lines=35> */
.L_x_4057:
[----:B------:R-:W-:Y:S01]  /*1ff0*/  MOV R27, R17 ;  /* 0x00000011001b7202 */ /* 0x000fe20000000f00 */
[----:B------:R-:W-:Y:S01]  /*2000*/  IMAD.MOV.U32 R2, RZ, RZ, R18 ;  /* 0x000000ffff027224 */ /* 0x000fe200078e0012 */
[----:B------:R-:W-:Y:S02]  /*2010*/  MOV R0, R19 ;  /* 0x0000001300007202 */ /* 0x000fe40000000f00 */
[----:B------:R-:W-:-:S07]  /*2020*/  MOV R9, 0x2040 ;  /* 0x0000204000097802 */ /* 0x000fce0000000f00 */
[----:B0-----:R-:W-:Y:S05]  /*2030*/  CALL.REL.NOINC `($__internal_90_$__cuda_sm20_div_s64) ;  /* 0x0000001800347944 */ /* 0x001fea0003c00000 */
        /* <DEDUP_REMOVED lines=9> */
.L_x_4058:
        /* <DEDUP_REMOVED lines=36> */
.L_x_4059:
[----:B------:R-:W-:Y:S01]  /*2310*/  MOV R27, R19 ;  /* 0x00000013001b7202 */ /* 0x000fe20000000f00 */
[----:B------:R-:W-:Y:S01]  /*2320*/  IMAD.MOV.U32 R2, RZ, RZ, R28 ;  /* 0x000000ffff027224 */ /* 0x000fe200078e001c */
[----:B------:R-:W-:Y:S02]  /*2330*/  MOV R0, R29 ;  /* 0x0000001d00007202 */ /* 0x000fe40000000f00 */
[----:B------:R-:W-:-:S07]  /*2340*/  MOV R9, 0x2360 ;  /* 0x0000236000097802 */ /* 0x000fce0000000f00 */
[----:B0-----:R-:W-:Y:S05]  /*2350*/  CALL.REL.NOINC `($__internal_90_$__cuda_sm20_div_s64) ;  /* 0x00000014006c7944 */ /* 0x001fea0003c00000 */
        /* <DEDUP_REMOVED lines=9> */
.L_x_4060:
        /* <DEDUP_REMOVED lines=37> */
.L_x_4061:
[----:B------:R-:W-:Y:S01]  /*2640*/  IMAD.MOV.U32 R27, RZ, RZ, R18 ;  /* 0x000000ffff1b7224 */ /* 0x000fe200078e0012 */
[----:B------:R-:W-:Y:S01]  /*2650*/  MOV R2, R28 ;  /* 0x0000001c00027202 */ /* 0x000fe20000000f00 */
[----:B------:R-:W-:Y:S01]  /*2660*/  IMAD.MOV.U32 R0, RZ, RZ, R29 ;  /* 0x000000ffff007224 */ /* 0x000fe200078e001d */
[----:B------:R-:W-:-:S07]  /*2670*/  MOV R9, 0x2690 ;  /* 0x0000269000097802 */ /* 0x000fce0000000f00 */
[----:B0-----:R-:W-:Y:S05]  /*2680*/  CALL.REL.NOINC `($__internal_90_$__cuda_sm20_div_s64) ;  /* 0x0000001000a07944 */ /* 0x001fea0003c00000 */
        /* <DEDUP_REMOVED lines=8> */
.L_x_4062:
        /* <DEDUP_REMOVED lines=9> */
.L_x_4054:
        /* <DEDUP_REMOVED lines=31> */
.L_x_4064:
        /* <DEDUP_REMOVED lines=13> */
.L_x_4065:
        /* <DEDUP_REMOVED lines=35> */
.L_x_4066:
[----:B------:R-:W-:Y:S01]  /*2c90*/  MOV R27, R17 ;  /* 0x00000011001b7202 */ /* 0x000fe20000000f00 */
[----:B------:R-:W-:Y:S01]  /*2ca0*/  IMAD.MOV.U32 R2, RZ, RZ, R18 ;  /* 0x000000ffff027224 */ /* 0x000fe200078e0012 */
[----:B------:R-:W-:Y:S02]  /*2cb0*/  MOV R0, R19 ;  /* 0x0000001300007202 */ /* 0x000fe40000000f00 */
[----:B------:R-:W-:-:S07]  /*2cc0*/  MOV R9, 0x2ce0 ;  /* 0x00002ce000097802 */ /* 0x000fce0000000f00 */
[----:B0-----:R-:W-:Y:S05]  /*2cd0*/  CALL.REL.NOINC `($__internal_90_$__cuda_sm20_div_s64) ;  /* 0x0000000c000c7944 */ /* 0x001fea0003c00000 */
        /* <DEDUP_REMOVED lines=9> */
.L_x_4067:
        /* <DEDUP_REMOVED lines=10> */
.L_x_4063:
        /* <DEDUP_REMOVED lines=29> */
.L_x_4068:
[----:B------:R-:W-:-:S07]  /*2fe0*/  MOV R0, 0x3000 ;  /* 0x0000300000007802 */ /* 0x000fce0000000f00 */
[----:B0-----:R-:W-:Y:S05]  /*2ff0*/  CALL.REL.NOINC `($__internal_91_$__cuda_sm20_rem_s64) ;  /* 0x0000000c00947944 */ /* 0x001fea0003c00000 */
[----:B------:R-:W-:Y:S02]  /*3000*/  MOV R10, R2 ;  /* 0x00000002000a7202 */ /* 0x000fe40000000f00 */
[----:B------:R-:W-:-:S07]  /*3010*/  MOV R11, R9 ;  /* 0x00000009000b7202 */ /* 0x000fce0000000f00 */
.L_x_4069:
[----:B------:R-:W1:Y:S02]  /*3020*/  LDC.64 R12, c[0x0][0x398] ;  /* 0x0000e600ff0c7b82 */ /* 0x000e640000000a00 */
[----:B-1----:R-:W-:-:S06]  /*3030*/  IMAD.WIDE.U32 R2, R3, 0x8, R12 ;  /* 0x0000000803027825 */ /* 0x002fcc00078e000c */
[----:B------:R-:W2:Y:S02]  /*3040*/  LDG.E.64 R2, desc[UR10][R2.64] ;  /* 0x0000000a02027981 */ /* 0x000ea4000c1e1b00 */
[-C--:B--2---:R-:W-:Y:S02]  /*3050*/  IMAD R9, R3, R10.reuse, RZ ;  /* 0x0000000a03097224 */ /* 0x084fe400078e02ff */
[----:B------:R-:W-:-:S04]  /*3060*/  IMAD.WIDE.U32 R28, R2, R10, R28 ;  /* 0x0000000a021c7225 */ /* 0x000fc800078e001c */
[----:B------:R-:W-:-:S04]  /*3070*/  IMAD R9, R2, R11, R9 ;  /* 0x0000000b02097224 */ /* 0x000fc800078e0209 */
[----:B------:R-:W-:-:S07]  /*3080*/  IMAD.IADD R29, R29, 0x1, R9 ;  /* 0x000000011d1d7824 */ /* 0x000fce00078e0209 */
.L_x_4035:
[----:B------:R-:W1:Y:S02]  /*3090*/  LDCU.64 UR12, c[0x0][0x388] ;  /* 0x00007100ff0c77ac */ /* 0x000e640008000a00 */
[----:B-1----:R-:W-:-:S04]  /*30a0*/  LEA R2, P0, R28, UR12, 0x3 ;  /* 0x0000000c1c027c11 */ /* 0x002fc8000f8018ff */
[----:B------:R-:W-:-:S06]  /*30b0*/  LEA.HI.X R3, R28, UR13, R29, 0x3, P0 ;  /* 0x0000000d1c037c11 */ /* 0x000fcc00080f1c1d */
[----:B------:R-:W2:Y:S02]  /*30c0*/  LDG.E.64 R2, desc[UR10][R2.64] ;  /* 0x0000000a02027981 */ /* 0x000ea4000c1e1b00 */
[----:B--2---:R-:W-:-:S06]  /*30d0*/  DSETP.NEU.AND P0, PT, R2, RZ, PT ;  /* 0x000000ff0200722a */ /* 0x004fcc0003f0d000 */
        /* <DEDUP_REMOVED lines=28> */
.L_x_4074:
        /* <DEDUP_REMOVED lines=36> */
.L_x_4073:
[----:B------:R-:W-:Y:S05]  /*34e0*/  BSYNC.RECONVERGENT B0 ;  /* 0x0000000000007941 */ /* 0x000fea0003800200 */
.L_x_4072:
[----:B------:R-:W-:Y:S01]  /*34f0*/  UIADD3 UR4, UPT, UPT, UR4, 0x8, URZ ;  /* 0x0000000804047890 */ /* 0x000fe2000fffe0ff */
[----:B------:R-:W-:Y:S01]  /*3500*/  SEL R2, RZ, 0x1, !P0 ;  /* 0x00000001ff027807 */ /* 0x000fe20004000000 */
[----:B------:R-:W-:Y:S01]  /*3510*/  IMAD R9, R6, 0x8, R9 ;  /* 0x0000000806097824 */ /* 0x000fe200078e0209 */
[----:B------:R-:W-:Y:S09]  /*3520*/  @P1 BRA `(.L_x_4074) ;  /* 0xfffffffc005c1947 */ /* 0x000ff2000383ffff */
[----:B------:R-:W-:-:S12]  /*3530*/  UIADD3 UR4, UPT, UPT, UR4, 0x1, URZ ;  /* 0x0000000104047890 */ /* 0x000fd8000fffe0ff */
.L_x_4071:
        /* <DEDUP_REMOVED lines=23> */
.L_x_4078:
[----:B------:R-:W-:Y:S05]  /*36b0*/  BSYNC.RECONVERGENT B0 ;  /* 0x0000000000007941 */ /* 0x000fea0003800200 */
.L_x_4077:
[----:B------:R-:W-:Y:S01]  /*36c0*/  SEL R2, RZ, 0x1, !P0 ;  /* 0x00000001ff027807 */ /* 0x000fe20004000000 */
[----:B------:R-:W-:-:S12]  /*36d0*/  UIADD3 UR4, UPT, UPT, UR4, 0x4, URZ ;  /* 0x0000000404047890 */ /* 0x000fd8000fffe0ff */
.L_x_4076:
        /* <DEDUP_REMOVED lines=14> */
.L_x_4081:
[----:B------:R-:W-:Y:S05]  /*37c0*/  BSYNC.RECONVERGENT B0 ;  /* 0x0000000000007941 */ /* 0x000fea0003800200 */
.L_x_4080:
[----:B------:R-:W-:Y:S01]  /*37d0*/  SEL R2, RZ, 0x1, !P0 ;  /* 0x00000001ff027807 */ /* 0x000fe20004000000 */
[----:B------:R-:W-:-:S12]  /*37e0*/  UIADD3 UR4, UPT, UPT, UR4, 0x2, URZ ;  /* 0x0000000204047890 */ /* 0x000fd8000fffe0ff */
.L_x_4079:
        /* <DEDUP_REMOVED lines=8> */
.L_x_4075:
[----:B--2---:R2:W-:Y:S02]  /*3870*/  STS.U8 [R7+UR5], R2 ;  /* 0x0000000207007988 */ /* 0x0045e40008000005 */
.L_x_4070:
        /* <DEDUP_REMOVED lines=9> */
        .weak           $__internal_90_$__cuda_sm20_div_s64
        .type           $__internal_90_$__cuda_sm20_div_s64,@function
        .size           $__internal_90_$__cuda_sm20_div_s64,($__internal_91_$__cuda_sm20_rem_s64 - $__internal_90_$__cuda_sm20_div_s64)
$__internal_90_$__cuda_sm20_div_s64:
        /* <DEDUP_REMOVED lines=83> */
[----:B------:R-:W-:Y:S06]  /*3e40*/  RET.REL.NODEC R12 `(contiguous_any3_f64) ;  /* 0xffffffc00c6c7950 */ /* 0x000fec0003c3ffff */
        .weak           $__internal_91_$__cuda_sm20_rem_s64
        .type           $__internal_91_$__cuda_sm20_rem_s64,@function
        .size           $__internal_91_$__cuda_sm20_rem_s64,(.L_x_32294 - $__internal_91_$__cuda_sm20_rem_s64)
$__internal_91_$__cuda_sm20_rem_s64:
        /* <DEDUP_REMOVED lines=66> */
[----:B------:R-:W-:Y:S06]  /*4270*/  RET.REL.NODEC R10 `(contiguous_any3_f64) ;  /* 0xffffffbc0a607950 */ /* 0x000fec0003c3ffff */
.L_x_4082:
        /* <DEDUP_REMOVED lines=16> */
.L_x_32294:


//--------------------- .text.contiguous_any22_f64 --------------------------
	.section	.text.contiguous_any22_f64,"ax",@progbits
	.align	128
        .global         contiguous_any22_f64
        .type           contiguous_any22_f64,@function
        .size           contiguous_any22_f64,(.L_x_32997 - contiguous_any22_f64)
        .other          contiguous_any22_f64,@"STO_CUDA_ENTRY STV_DEFAULT"
contiguous_any22_f64:
.text.contiguous_any22_f64:
        /* <DEDUP_REMOVED lines=27> */
[----:B------:R-:W2:Y:S01]  /*01b0*/  LDG.E.64 R4, desc[UR12][R6.64] ;  /* 0x0000000c06047981 */ /* 0x000ea2000c1e1b00 */
[----:B------:R-:W-:Y:S01]  /*01c0*/  BSSY.RECONVERGENT B1, `(.L_x_4085) ;  /* 0x000000b000017945 */ /* 0x000fe20003800200 */
[----:B------:R-:W-:Y:S01]  /*01d0*/  PLOP3.LUT P0, PT, PT, PT, PT, 0x80, 0x8 ;  /* 0x000000000008781c */ /* 0x000fe20003f0f070 */
[----:B--2---:R-:W-:-:S14]  /*01e0*/  DSETP.NEU.AND P1, PT, R4, RZ, PT ;  /* 0x000000ff0400722a */ /* 0x004fdc0003f2d000 */
[----:B------:R-:W-:Y:S05]  /*01f0*/  @P1 BRA `(.L_x_4086) ;  /* 0x00000000001c1947 */ /* 0x000fea0003800000 */
[----:B------:R-:W-:Y:S02]  /*0200*/  IMAD.MOV.U32 R9, RZ, RZ, RZ ;  /* 0x000000ffff097224 */ /* 0x000fe400078e00ff */
[----:B------:R-:W-:-:S04]  /*0210*/  IMAD.WIDE.U32 R4, R3, UR8, R8 ;  /* 0x0000000803047c25 */ /* 0x000fc8000f8e0008 */
[----:B------:R-:W-:Y:S01]  /*0220*/  IMAD.IADD R3, R11, 0x1, R5 ;  /* 0x000000010b037824 */ /* 0x000fe200078e0205 */
[----:B------:R-:W-:-:S04]  /*0230*/  LEA R6, P0, R4, R12, 0x3 ;  /* 0x0000000c04067211 */ /* 0x000fc800078018ff */
[----:B------:R-:W-:-:S05]  /*0240*/  LEA.HI.X R7, R4, R13, R3, 0x3, P0 ;  /* 0x0000000d04077211 */ /* 0x000fca00000f1c03 */
[----:B------:R-:W2:Y:S02]  /*0250*/  LDG.E.64 R4, desc[UR12][R6.64] ;  /* 0x0000000c06047981 */ /* 0x000ea4000c1e1b00 */
[----:B--2---:R-:W-:-:S14]  /*0260*/  DSETP.NEU.AND P0, PT, R4, RZ, PT ;  /* 0x000000ff0400722a */ /* 0x004fdc0003f0d000 */
.L_x_4086:
[----:B------:R-:W-:Y:S05]  /*0270*/  BSYNC.RECONVERGENT B1 ;  /* 0x0000000000017941 */ /* 0x000fea0003800200 */
.L_x_4085:
[----:B------:R-:W-:-:S05]  /*0280*/  SEL R3, RZ, 0x1, !P0 ;  /* 0x00000001ff037807 */ /* 0x000fca0004000000 */
[----:B------:R0:W-:Y:S01]  /*0290*/  STS.U8 [R0+UR4], R3 ;  /* 0x0000000300007988 */ /* 0x0001e20008000004 */
[----:B------:R-:W-:Y:S05]  /*02a0*/  BRA `(.L_x_4087) ;  /* 0x0000000000387947 */ /* 0x000fea0003800000 */
.L_x_4084:
        /* <DEDUP_REMOVED lines=10> */
[----:B------:R-:W2:Y:S02]  /*0350*/  LDG.E.64 R6, desc[UR12][R6.64] ;  /* 0x0000000c06067981 */ /* 0x000ea4000c1e1b00 */
[----:B--2---:R-:W-:-:S06]  /*0360*/  DSETP.NEU.AND P0, PT, R6, RZ, PT ;  /* 0x000000ff0600722a */ /* 0x004fcc0003f0d000 */
[----:B------:R-:W-:-:S05]  /*0370*/  SEL R3, RZ, 0x1, !P0 ;  /* 0x00000001ff037807 */ /* 0x000fca0004000000 */
[----:B------:R1:W-:Y:S03]  /*0380*/  STS.U8 [R0+UR4], R3 ;  /* 0x0000000300007988 */ /* 0x0003e60008000004 */
.L_x_4087:
[----:B------:R-:W-:Y:S05]  /*0390*/  BSYNC.RECONVERGENT B0 ;  /* 0x0000000000007941 */ /* 0x000fea0003800200 */
.L_x_4083:
[----:B------:R-:W-:Y:S01]  /*03a0*/  BAR.SYNC.DEFER_BLOCKING 0x0 ;  /* 0x0000000000007b1d */ /* 0x000fe20000010000 */
[----:B------:R-:W-:-:S09]  /*03b0*/  UISETP.GE.U32.AND UP0, UPT, UR5, 0x42, UPT ;  /* 0x000000420500788c */ /* 0x000fd2000bf06070 */
[----:B------:R-:W-:Y:S05]  /*03c0*/  BRA.U !UP0, `(.L_x_4088) ;  /* 0x00000001083c7547 */ /* 0x000fea000b800000 */
.L_x_4091:
        /* <DEDUP_REMOVED lines=10> */
.L_x_4090:
[----:B------:R-:W-:Y:S05]  /*0470*/  BSYNC.RECONVERGENT B0 ;  /* 0x0000000000007941 */ /* 0x000fea0003800200 */
.L_x_4089:
[----:B------:R-:W-:Y:S01]  /*0480*/  BAR.SYNC.DEFER_BLOCKING 0x0 ;  /* 0x0000000000007b1d */ /* 0x000fe20000010000 */
[----:B------:R-:W-:-:S05]  /*0490*/  UISETP.GT.U32.AND UP0, UPT, UR5, 0x83, UPT ;  /* 0x000000830500788c */ /* 0x000fca000bf04070 */
[----:B------:R-:W-:-:S04]  /*04a0*/  UMOV UR5, UR7 ;  /* 0x0000000700057c82 */ /* 0x000fc80008000000 */
[----:B------:R-:W-:Y:S05]  /*04b0*/  BRA.U UP0, `(.L_x_4091) ;  /* 0xfffffffd00c47547 */ /* 0x000fea000b83ffff */
.L_x_4088:
        /* <DEDUP_REMOVED lines=57> */
.L_x_4092:
        /* <DEDUP_REMOVED lines=11> */
.L_x_32997:


//--------------------- .text.contiguous_any2_f64 --------------------------
	.section	.text.contiguous_any2_f64,"ax",@progbits
	.align	128
        .global         contiguous_any2_f64
        .type           contiguous_any2_f64,@function
        .size           contiguous_any2_f64,(.L_x_32296 - contiguous_any2_f64)
        .other          contiguous_any2_f64,@"STO_CUDA_ENTRY STV_DEFAULT"
contiguous_any2_f64:
.text.contiguous_any2_f64:
        /* <DEDUP_REMOVED lines=48> */
.L_x_4121:
        /* <DEDUP_REMOVED lines=32> */
.L_x_4098:
[----:B------:R-:W-:Y:S01]  /*0500*/  MOV R26, R4 ;  /* 0x00000004001a7202 */ /* 0x000fe20000000f00 */
[----:B------:R-:W-:Y:S01]  /*0510*/  IMAD.MOV.U32 R11, RZ, RZ, R3 ;  /* 0x000000ffff0b7224 */ /* 0x000fe200078e0003 */
[----:B------:R-:W-:Y:S01]  /*0520*/  MOV R10, R22 ;  /* 0x00000016000a7202 */ /* 0x000fe20000000f00 */
[----:B------:R-:W-:Y:S01]  /*0530*/  IMAD.MOV.U32 R9, RZ, RZ, R23 ;  /* 0x000000ffff097224 */ /* 0x000fe200078e0017 */
[----:B------:R-:W-:-:S07]  /*0540*/  MOV R8, 0x560 ;  /* 0x0000056000087802 */ /* 0x000fce0000000f00 */
[----:B-1----:R-:W-:Y:S05]  /*0550*/  CALL.REL.NOINC `($__internal_92_$__cuda_sm20_div_s64) ;  /* 0x0000006400a07944 */ /* 0x002fea0003c00000 */
        /* <DEDUP_REMOVED lines=10> */
.L_x_4099:
[----:B------:R-:W-:Y:S05]  /*0600*/  BSYNC.RECONVERGENT B1 ;  /* 0x0000000000017941 */ /* 0x000fea0003800200 */
.L_x_4097:
        /* <DEDUP_REMOVED lines=34> */
.L_x_4101:
[----:B------:R-:W-:Y:S01]  /*0830*/  MOV R26, R18 ;  /* 0x00000012001a7202 */ /* 0x000fe20000000f00 */
[----:B------:R-:W-:Y:S01]  /*0840*/  IMAD.MOV.U32 R11, RZ, RZ, R19 ;  /* 0x000000ffff0b7224 */ /* 0x000fe200078e0013 */
[----:B------:R-:W-:Y:S01]  /*0850*/  MOV R10, R22 ;  /* 0x00000016000a7202 */ /* 0x000fe20000000f00 */
[----:B------:R-:W-:Y:S01]  /*0860*/  IMAD.MOV.U32 R9, RZ, RZ, R23 ;  /* 0x000000ffff097224 */ /* 0x000fe200078e0017 */
[----:B------:R-:W-:-:S07]  /*0870*/  MOV R8, 0x890 ;  /* 0x0000089000087802 */ /* 0x000fce0000000f00 */
[----:B------:R-:W-:Y:S05]  /*0880*/  CALL.REL.NOINC `($__internal_92_$__cuda_sm20_div_s64) ;  /* 0x0000006000d47944 */ /* 0x000fea0003c00000 */
        /* <DEDUP_REMOVED lines=8> */
.L_x_4102:
[----:B------:R-:W-:Y:S05]  /*0910*/  BSYNC.RECONVERGENT B1 ;  /* 0x0000000000017941 */ /* 0x000fea0003800200 */
.L_x_4100:
        /* <DEDUP_REMOVED lines=33> */
.L_x_4104:
[----:B------:R-:W-:Y:S01]  /*0b30*/  IMAD.MOV.U32 R26, RZ, RZ, R36 ;  /* 0x000000ffff1a7224 */ /* 0x000fe200078e0024 */
[----:B------:R-:W-:Y:S01]  /*0b40*/  MOV R11, R37 ;  /* 0x00000025000b7202 */ /* 0x000fe20000000f00 */
[----:B------:R-:W-:Y:S01]  /*0b50*/  IMAD.MOV.U32 R10, RZ, RZ, R18 ;  /* 0x000000ffff0a7224 */ /* 0x000fe200078e0012 */
[----:B------:R-:W-:Y:S02]  /*0b60*/  MOV R9, R19 ;  /* 0x0000001300097202 */ /* 0x000fe40000000f00 */
[----:B------:R-:W-:-:S07]  /*0b70*/  MOV R8, 0xb90 ;  /* 0x00000b9000087802 */ /* 0x000fce0000000f00 */
[----:B------:R-:W-:Y:S05]  /*0b80*/  CALL.REL.NOINC `($__internal_92_$__cuda_sm20_div_s64) ;  /* 0x0000006000147944 */ /* 0x000fea0003c00000 */
        /* <DEDUP_REMOVED lines=10> */
.L_x_4105:
[----:B------:R-:W-:Y:S05]  /*0c30*/  BSYNC.RECONVERGENT B1 ;  /* 0x0000000000017941 */ /* 0x000fea0003800200 */
.L_x_4103:
        /* <DEDUP_REMOVED lines=35> */
.L_x_4107:
[----:B------:R-:W-:Y:S01]  /*0e70*/  MOV R26, R22 ;  /* 0x00000016001a7202 */ /* 0x000fe20000000f00 */
[----:B------:R-:W-:Y:S01]  /*0e80*/  IMAD.MOV.U32 R11, RZ, RZ, R23 ;  /* 0x000000ffff0b7224 */ /* 0x000fe200078e0017 */
[----:B------:R-:W-:Y:S01]  /*0e90*/  MOV R10, R18 ;  /* 0x00000012000a7202 */ /* 0x000fe20000000f00 */
[----:B------:R-:W-:Y:S01]  /*0ea0*/  IMAD.MOV.U32 R9, RZ, RZ, R19 ;  /* 0x000000ffff097224 */ /* 0x000fe200078e0013 */
[----:B------:R-:W-:-:S07]  /*0eb0*/  MOV R8, 0xed0 ;  /* 0x00000ed000087802 */ /* 0x000fce0000000f00 */
[----:B------:R-:W-:Y:S05]  /*0ec0*/  CALL.REL.NOINC `($__internal_92_$__cuda_sm20_div_s64) ;  /* 0x0000005c00447944 */ /* 0x000fea0003c00000 */
        /* <DEDUP_REMOVED lines=11> */
.L_x_4108:
[----:B------:R-:W-:Y:S05]  /*0f80*/  BSYNC.RECONVERGENT B1 ;  /* 0x0000000000017941 */ /* 0x000fea0003800200 */
.L_x_4106:
        /* <DEDUP_REMOVED lines=36> */
.L_x_4110:
        /* <DEDUP_REMOVED lines=16> */
.L_x_4111:
[----:B------:R-:W-:Y:S05]  /*12d0*/  BSYNC.RECONVERGENT B1 ;  /* 0x0000000000017941 */ /* 0x000fea0003800200 */
.L_x_4109:
        /* <DEDUP_REMOVED lines=35> */
.L_x_4113:
[----:B------:R-:W-:Y:S01]  /*1510*/  MOV R26, R42 ;  /* 0x0000002a001a7202 */ /* 0x000fe20000000f00 */
[----:B------:R-:W-:Y:S01]  /*1520*/  IMAD.MOV.U32 R11, RZ, RZ, R43 ;  /* 0x000000ffff0b7224 */ /* 0x000fe200078e002b */
[----:B------:R-:W-:Y:S01]  /*1530*/  MOV R10, R18 ;  /* 0x00000012000a7202 */ /* 0x000fe20000000f00 */
[----:B------:R-:W-:Y:S01]  /*1540*/  IMAD.MOV.U32 R9, RZ, RZ, R19 ;  /* 0x000000ffff097224 */ /* 0x000fe200078e0013 */
[----:B------:R-:W-:-:S07]  /*1550*/  MOV R8, 0x1570 ;  /* 0x0000157000087802 */ /* 0x000fce0000000f00 */
[----:B------:R-:W-:Y:S05]  /*1560*/  CALL.REL.NOINC `($__internal_92_$__cuda_sm20_div_s64) ;  /* 0x00000054009c7944 */ /* 0x000fea0003c00000 */
        /* <DEDUP_REMOVED lines=11> */
.L_x_4114:
[----:B------:R-:W-:Y:S05]  /*1620*/  BSYNC.RECONVERGENT B1 ;  /* 0x0000000000017941 */ /* 0x000fea0003800200 */
.L_x_4112:
        /* <DEDUP_REMOVED lines=35> */
.L_x_4116:
        /* <DEDUP_REMOVED lines=17> */
.L_x_4117:
[----:B------:R-:W-:Y:S05]  /*1970*/  BSYNC.RECONVERGENT B1 ;  /* 0x0000000000017941 */ /* 0x000fea0003800200 */
.L_x_4115:
        /* <DEDUP_REMOVED lines=35> */
.L_x_4119:
[----:B------:R-:W-:Y:S01]  /*1bb0*/  MOV R26, R18 ;  /* 0x00000012001a7202 */ /* 0x000fe20000000f00 */
[----:B------:R-:W-:Y:S01]  /*1bc0*/  IMAD.MOV.U32 R11, RZ, RZ, R19 ;  /* 0x000000ffff0b7224 */ /* 0x000fe200078e0013 */
[----:B------:R-:W-:Y:S01]  /*1bd0*/  MOV R10, R20 ;  /* 0x00000014000a7202 */ /* 0x000fe20000000f00 */
[----:B------:R-:W-:Y:S01]  /*1be0*/  IMAD.MOV.U32 R9, RZ, RZ, R21 ;  /* 0x000000ffff097224 */ /* 0x000fe200078e0015 */
[----:B------:R-:W-:-:S07]  /*1bf0*/  MOV R8, 0x1c10 ;  /* 0x00001c1000087802 */ /* 0x000fce0000000f00 */
[----:B------:R-:W-:Y:S05]  /*1c00*/  CALL.REL.NOINC `($__internal_92_$__cuda_sm20_div_s64) ;  /* 0x0000004c00f47944 */ /* 0x000fea0003c00000 */
        /* <DEDUP_REMOVED lines=11> */
.L_x_4120:
[----:B------:R-:W-:Y:S05]  /*1cc0*/  BSYNC.RECONVERGENT B1 ;  /* 0x0000000000017941 */ /* 0x000fea0003800200 */
.L_x_4118:
        /* <DEDUP_REMOVED lines=9> */
.L_x_4096:
        /* <DEDUP_REMOVED lines=35> */
.L_x_4124:
[----:B------:R-:W-:Y:S01]  /*1f90*/  MOV R26, R4 ;  /* 0x00000004001a7202 */ /* 0x000fe20000000f00 */
[----:B------:R-:W-:Y:S01]  /*1fa0*/  IMAD.MOV.U32 R11, RZ, RZ, R3 ;  /* 0x000000ffff0b7224 */ /* 0x000fe200078e0003 */
[----:B------:R-:W-:Y:S01]  /*1fb0*/  MOV R10, R6 ;  /* 0x00000006000a7202 */ /* 0x000fe20000000f00 */
[----:B------:R-:W-:Y:S01]  /*1fc0*/  IMAD.MOV.U32 R9, RZ, RZ, R7 ;  /* 0x000000ffff097224 */ /* 0x000fe200078e0007 */
[----:B------:R-:W-:-:S07]  /*1fd0*/  MOV R8, 0x1ff0 ;  /* 0x00001ff000087802 */ /* 0x000fce0000000f00 */
[----:B------:R-:W-:Y:S05]  /*1fe0*/  CALL.REL.NOINC `($__internal_92_$__cuda_sm20_div_s64) ;  /* 0x0000004800fc7944 */ /* 0x000fea0003c00000 */
        /* <DEDUP_REMOVED lines=10> */
.L_x_4125:
[----:B------:R-:W-:Y:S05]  /*2090*/  BSYNC.RECONVERGENT B1 ;  /* 0x0000000000017941 */ /* 0x000fea0003800200 */
.L_x_4123:
        /* <DEDUP_REMOVED lines=34> */
.L_x_4127:
        /* <DEDUP_REMOVED lines=14> */
.L_x_4128:
[----:B------:R-:W-:Y:S05]  /*23a0*/  BSYNC.RECONVERGENT B1 ;  /* 0x0000000000017941 */ /* 0x000fea0003800200 */
.L_x_4126:
        /* <DEDUP_REMOVED lines=35> */
.L_x_4130:
        /* <DEDUP_REMOVED lines=17> */
.L_x_4131:
[----:B------:R-:W-:Y:S05]  /*26f0*/  BSYNC.RECONVERGENT B1 ;  /* 0x0000000000017941 */ /* 0x000fea0003800200 */
.L_x_4129:
        /* <DEDUP_REMOVED lines=35> */
.L_x_4133:
        /* <DEDUP_REMOVED lines=16> */
.L_x_4134:
[----:B------:R-:W-:Y:S05]  /*2a30*/  BSYNC.RECONVERGENT B1 ;  /* 0x0000000000017941 */ /* 0x000fea0003800200 */
.L_x_4132:
[----:B------:R-:W-:Y:S01]  /*2a40*/  MOV R6, R20 ;  /* 0x0000001400067202 */ /* 0x000fe20000000f00 */
[----:B------:R-:W-:Y:S02]  /*2a50*/  IMAD R9, R9, R22, RZ ;  /* 0x0000001609097224 */ /* 0x000fe400078e02ff */
[----:B------:R-:W-:Y:S02]  /*2a60*/  VIADD R5, R5, 0xfffffffe ;  /* 0xfffffffe05057836 */ /* 0x000fe40000000000 */
[----:B------:R-:W-:-:S04]  /*2a70*/  IMAD.WIDE.U32 R20, R22, R8, R6 ;  /* 0x0000000816147225 */ /* 0x000fc800078e0006 */
[----:B------:R-:W-:-:S05]  /*2a80*/  IMAD R9, R23, R8, R9 ;  /* 0x0000000817097224 */ /* 0x000fca00078e0209 */
[----:B------:R-:W-:-:S07]  /*2a90*/  IADD3 R21, PT, PT, R21, R9, RZ ;  /* 0x0000000915157210 */ /* 0x000fce0007ffe0ff */
.L_x_4122:
        /* <DEDUP_REMOVED lines=31> */
.L_x_4136:
[----:B------:R-:W-:Y:S01]  /*2c90*/  IMAD.MOV.U32 R23, RZ, RZ, R3 ;  /* 0x000000ffff177224 */ /* 0x000fe200078e0003 */
[----:B------:R-:W-:Y:S01]  /*2ca0*/  MOV R22, R6 ;  /* 0x0000000600167202 */ /* 0x000fe20000000f00 */
[----:B------:R-:W-:Y:S01]  /*2cb0*/  IMAD.MOV.U32 R3, RZ, RZ, R7 ;  /* 0x000000ffff037224 */ /* 0x000fe200078e0007 */
[----:B------:R-:W-:-:S07]  /*2cc0*/  MOV R24, 0x2ce0 ;  /* 0x00002ce000187802 */ /* 0x000fce0000000f00 */
[----:B------:R-:W-:Y:S05]  /*2cd0*/  CALL.REL.NOINC `($__internal_93_$__cuda_sm20_rem_s64) ;  /* 0x00000044000c7944 */ /* 0x000fea0003c00000 */
[----:B------:R-:W-:-:S07]  /*2ce0*/  MOV R8, R4 ;  /* 0x0000000400087202 */ /* 0x000fce0000000f00 */
.L_x_4137:
[----:B------:R-:W-:Y:S05]  /*2cf0*/  BSYNC.RECONVERGENT B1 ;  /* 0x0000000000017941 */ /* 0x000fea0003800200 */
.L_x_4135:
        /* <DEDUP_REMOVED lines=30> */
.L_x_4139:
[----:B------:R-:W-:Y:S01]  /*2ee0*/  IMAD.MOV.U32 R22, RZ, RZ, R6 ;  /* 0x000000ffff167224 */ /* 0x000fe200078e0006 */
[----:B------:R-:W-:Y:S01]  /*2ef0*/  MOV R3, R7 ;  /* 0x0000000700037202 */ /* 0x000fe20000000f00 */
[----:B------:R-:W-:Y:S01]  /*2f00*/  IMAD.MOV.U32 R4, RZ, RZ, R18 ;  /* 0x000000ffff047224 */ /* 0x000fe200078e0012 */
[----:B------:R-:W-:Y:S02]  /*2f10*/  MOV R23, R19 ;  /* 0x0000001300177202 */ /* 0x000fe40000000f00 */
[----:B------:R-:W-:-:S07]  /*2f20*/  MOV R24, 0x2f40 ;  /* 0x00002f4000187802 */ /* 0x000fce0000000f00 */
[----:B------:R-:W-:Y:S05]  /*2f30*/  CALL.REL.NOINC `($__internal_93_$__cuda_sm20_rem_s64) ;  /* 0x0000004000747944 */ /* 0x000fea0003c00000 */
[----:B------:R-:W-:-:S07]  /*2f40*/  IMAD.MOV.U32 R5, RZ, RZ, R9 ;  /* 0x000000ffff057224 */ /* 0x000fce00078e0009 */
.L_x_4140:
[----:B------:R-:W-:Y:S05]  /*2f50*/  BSYNC.RECONVERGENT B1 ;  /* 0x0000000000017941 */ /* 0x000fea0003800200 */
.L_x_4138:
[----:B------:R-:W-:Y:S02]  /*2f60*/  IMAD R3, R5, R14, RZ ;  /* 0x0000000e05037224 */ /* 0x000fe400078e02ff */
[----:B------:R-:W-:-:S04]  /*2f70*/  IMAD.WIDE.U32 R20, R14, R4, R20 ;  /* 0x000000040e147225 */ /* 0x000fc800078e0014 */
[----:B------:R-:W-:-:S05]  /*2f80*/  IMAD R3, R15, R4, R3 ;  /* 0x000000040f037224 */ /* 0x000fca00078e0203 */
[----:B------:R-:W-:-:S07]  /*2f90*/  IADD3 R21, PT, PT, R21, R3, RZ ;  /* 0x0000000315157210 */ /* 0x000fce0007ffe0ff */
.L_x_4095:
[----:B------:R-:W0:Y:S02]  /*2fa0*/  LDC.64 R6, c[0x0][0x388] ;  /* 0x0000e200ff067b82 */ /* 0x000e240000000a00 */
[----:B0-----:R-:W-:-:S04]  /*2fb0*/  LEA R4, P0, R12, R6, 0x3 ;  /* 0x000000060c047211 */ /* 0x001fc800078018ff */
[----:B------:R-:W-:-:S06]  /*2fc0*/  LEA.HI.X R5, R12, R7, R13, 0x3, P0 ;  /* 0x000000070c057211 */ /* 0x000fcc00000f1c0d */
[----:B------:R-:W2:Y:S01]  /*2fd0*/  LDG.E.64 R4, desc[UR12][R4.64] ;  /* 0x0000000c04047981 */ /* 0x000ea2000c1e1b00 */
[----:B------:R-:W-:Y:S01]  /*2fe0*/  BSSY.RECONVERGENT B1, `(.L_x_4141) ;  /* 0x0000008000017945 */ /* 0x000fe20003800200 */
[----:B------:R-:W-:Y:S01]  /*2ff0*/  PLOP3.LUT P0, PT, PT, PT, PT, 0x80, 0x8 ;  /* 0x000000000008781c */ /* 0x000fe20003f0f070 */
[----:B--2---:R-:W-:-:S14]  /*3000*/  DSETP.NEU.AND P1, PT, R4, RZ, PT ;  /* 0x000000ff0400722a */ /* 0x004fdc0003f2d000 */
[----:B------:R-:W-:Y:S05]  /*3010*/  @P1 BRA `(.L_x_4142) ;  /* 0x0000000000101947 */ /* 0x000fea0003800000 */
[----:B------:R-:W-:-:S04]  /*3020*/  LEA R4, P0, R20, R6, 0x3 ;  /* 0x0000000614047211 */ /* 0x000fc800078018ff */
[----:B------:R-:W-:-:S06]  /*3030*/  LEA.HI.X R5, R20, R7, R21, 0x3, P0 ;  /* 0x0000000714057211 */ /* 0x000fcc00000f1c15 */
[----:B------:R-:W2:Y:S02]  /*3040*/  LDG.E.64 R4, desc[UR12][R4.64] ;  /* 0x0000000c04047981 */ /* 0x000ea4000c1e1b00 */
[----:B--2---:R-:W-:-:S14]  /*3050*/  DSETP.NEU.AND P0, PT, R4, RZ, PT ;  /* 0x000000ff0400722a */ /* 0x004fdc0003f0d000 */
.L_x_4142:
[----:B------:R-:W-:Y:S05]  /*3060*/  BSYNC.RECONVERGENT B1 ;  /* 0x0000000000017941 */ /* 0x000fea0003800200 */
.L_x_4141:
[----:B------:R-:W-:-:S05]  /*3070*/  SEL R3, RZ, 0x1, !P0 ;  /* 0x00000001ff037807 */ /* 0x000fca0004000000 */
[----:B------:R1:W-:Y:S01]  /*3080*/  STS.U8 [R0+UR4], R3 ;  /* 0x0000000300007988 */ /* 0x0003e20008000004 */
[----:B------:R-:W-:Y:S05]  /*3090*/  BRA `(.L_x_4143) ;  /* 0x0000003400a07947 */ /* 0x000fea0003800000 */
.L_x_4094:
        /* <DEDUP_REMOVED lines=20> */
.L_x_4170:
        /* <DEDUP_REMOVED lines=31> */
.L_x_4147:
[----:B------:R-:W-:Y:S01]  /*33d0*/  IMAD.MOV.U32 R26, RZ, RZ, R4 ;  /* 0x000000ffff1a7224 */ /* 0x000fe200078e0004 */
[----:B------:R-:W-:Y:S01]  /*33e0*/  MOV R11, R5 ;  /* 0x00000005000b7202 */ /* 0x000fe20000000f00 */
[----:B------:R-:W-:Y:S01]  /*33f0*/  IMAD.MOV.U32 R10, RZ, RZ, R36 ;  /* 0x000000ffff0a7224 */ /* 0x000fe200078e0024 */
[----:B------:R-:W-:Y:S02]  /*3400*/  MOV R9, R37 ;  /* 0x0000002500097202 */ /* 0x000fe40000000f00 */
[----:B------:R-:W-:-:S07]  /*3410*/  MOV R8, 0x3430 ;  /* 0x0000343000087802 */ /* 0x000fce0000000f00 */
[----:B-123--:R-:W-:Y:S05]  /*3420*/  CALL.REL.NOINC `($__internal_92_$__cuda_sm20_div_s64) ;  /* 0x0000003400ec7944 */ /* 0x00efea0003c00000 */
        /* <DEDUP_REMOVED lines=8> */
.L_x_4148:
[----:B------:R-:W-:Y:S05]  /*34b0*/  BSYNC.RECONVERGENT B1 ;  /* 0x0000000000017941 */ /* 0x000fea0003800200 */
.L_x_4146:
        /* <DEDUP_REMOVED lines=37> */
.L_x_4150:
        /* <DEDUP_REMOVED lines=16> */
.L_x_4151:
[----:B------:R-:W-:Y:S05]  /*3810*/  BSYNC.RECONVERGENT B1 ;  /* 0x0000000000017941 */ /* 0x000fea0003800200 */
.L_x_4149:
        /* <DEDUP_REMOVED lines=38> */
.L_x_4153:
[----:B------:R-:W-:Y:S01]  /*3a80*/  MOV R26, R36 ;  /* 0x00000024001a7202 */ /* 0x000fe20000000f00 */
[----:B------:R-:W-:Y:S01]  /*3a90*/  IMAD.MOV.U32 R11, RZ, RZ, R37 ;  /* 0x000000ffff0b7224 */ /* 0x000fe200078e0025 */
[----:B------:R-:W-:Y:S01]  /*3aa0*/  MOV R10, R38 ;  /* 0x00000026000a7202 */ /* 0x000fe20000000f00 */
[----:B------:R-:W-:Y:S01]  /*3ab0*/  IMAD.MOV.U32 R9, RZ, RZ, R39 ;  /* 0x000000ffff097224 */ /* 0x000fe200078e0027 */
[----:B------:R-:W-:-:S07]  /*3ac0*/  MOV R8, 0x3ae0 ;  /* 0x00003ae000087802 */ /* 0x000fce0000000f00 */
[----:B-1----:R-:W-:Y:S05]  /*3ad0*/  CALL.REL.NOINC `($__internal_92_$__cuda_sm20_div_s64) ;  /* 0x0000003000407944 */ /* 0x002fea0003c00000 */
        /* <DEDUP_REMOVED lines=11> */
.L_x_4154:
[----:B------:R-:W-:Y:S05]  /*3b90*/  BSYNC.RECONVERGENT B1 ;  /* 0x0000000000017941 */ /* 0x000fea0003800200 */
.L_x_4152:
        /* <DEDUP_REMOVED lines=38> */
.L_x_4156:
[----:B------:R-:W-:Y:S01]  /*3e00*/  IMAD.MOV.U32 R26, RZ, RZ, R36 ;  /* 0x000000ffff1a7224 */ /* 0x000fe200078e0024 */
[----:B------:R-:W-:Y:S01]  /*3e10*/  MOV R11, R37 ;  /* 0x00000025000b7202 */ /* 0x000fe20000000f00 */
[----:B------:R-:W-:Y:S01]  /*3e20*/  IMAD.MOV.U32 R10, RZ, RZ, R38 ;  /* 0x000000ffff0a7224 */ /* 0x000fe200078e0026 */
[----:B------:R-:W-:Y:S02]  /*3e30*/  MOV R9, R39 ;  /* 0x0000002700097202 */ /* 0x000fe40000000f00 */
[----:B------:R-:W-:-:S07]  /*3e40*/  MOV R8, 0x3e60 ;  /* 0x00003e6000087802 */ /* 0x000fce0000000f00 */
[----:B-1----:R-:W-:Y:S05]  /*3e50*/  CALL.REL.NOINC `($__internal_92_$__cuda_sm20_div_s64) ;  /* 0x0000002c00607944 */ /* 0x002fea0003c00000 */
        /* <DEDUP_REMOVED lines=11> */
.L_x_4157:
[----:B------:R-:W-:Y:S05]  /*3f10*/  BSYNC.RECONVERGENT B1 ;  /* 0x0000000000017941 */ /* 0x000fea0003800200 */
.L_x_4155:
        /* <DEDUP_REMOVED lines=38> */
.L_x_4159:
        /* <DEDUP_REMOVED lines=17> */
.L_x_4160:
[----:B------:R-:W-:Y:S05]  /*4290*/  BSYNC.RECONVERGENT B1 ;  /* 0x0000000000017941 */ /* 0x000fea0003800200 */
.L_x_4158:
        /* <DEDUP_REMOVED lines=38> */
.L_x_4162:
        /* <DEDUP_REMOVED lines=17> */
.L_x_4163:
[----:B------:R-:W-:Y:S05]  /*4610*/  BSYNC.RECONVERGENT B1 ;  /* 0x0000000000017941 */ /* 0x000fea0003800200 */
.L_x_4161:
        /* <DEDUP_REMOVED lines=38> */
.L_x_4165:
        /* <DEDUP_REMOVED lines=17> */
.L_x_4166:
[----:B------:R-:W-:Y:S05]  /*4990*/  BSYNC.RECONVERGENT B1 ;  /* 0x0000000000017941 */ /* 0x000fea0003800200 */
.L_x_4164:
        /* <DEDUP_REMOVED lines=36> */
.L_x_4168:
        /* <DEDUP_REMOVED lines=17> */
.L_x_4169:
[----:B------:R-:W-:Y:S05]  /*4cf0*/  BSYNC.RECONVERGENT B1 ;  /* 0x0000000000017941 */ /* 0x000fea0003800200 */
.L_x_4167:
        /* <DEDUP_REMOVED lines=15> */
.L_x_4145:
        /* <DEDUP_REMOVED lines=36> */
.L_x_4173:
        /* <DEDUP_REMOVED lines=15> */
.L_x_4174:
[----:B------:R-:W-:Y:S05]  /*5120*/  BSYNC.RECONVERGENT B1 ;  /* 0x0000000000017941 */ /* 0x000fea0003800200 */
.L_x_4172:
        /* <DEDUP_REMOVED lines=39> */
.L_x_4176:
        /* <DEDUP_REMOVED lines=17> */
.L_x_4177:
[----:B------:R-:W-:Y:S05]  /*54b0*/  BSYNC.RECONVERGENT B1 ;  /* 0x0000000000017941 */ /* 0x000fea0003800200 */
.L_x_4175:
        /* <DEDUP_REMOVED lines=39> */
.L_x_4179:
        /* <DEDUP_REMOVED lines=17> */
.L_x_4180:
[----:B------:R-:W-:Y:S05]  /*5840*/  BSYNC.RECONVERGENT B1 ;  /* 0x0000000000017941 */ /* 0x000fea0003800200 */
.L_x_4178:
        /* <DEDUP_REMOVED lines=40> */
.L_x_4182:
[----:B------:R-:W-:Y:S01]  /*5ad0*/  MOV R26, R20 ;  /* 0x00000014001a7202 */ /* 0x000fe20000000f00 */
[----:B------:R-:W-:Y:S01]  /*5ae0*/  IMAD.MOV.U32 R10, RZ, RZ, R4 ;  /* 0x000000ffff0a7224 */ /* 0x000fe200078e0004 */
[----:B------:R-:W-:Y:S02]  /*5af0*/  MOV R11, R21 ;  /* 0x00000015000b7202 */ /* 0x000fe40000000f00 */
[----:B------:R-:W-:Y:S02]  /*5b00*/  MOV R9, R5 ;  /* 0x0000000500097202 */ /* 0x000fe40000000f00 */
[----:B------:R-:W-:-:S07]  /*5b10*/  MOV R8, 0x5b30 ;  /* 0x00005b3000087802 */ /* 0x000fce0000000f00 */
[----:B------:R-:W-:Y:S05]  /*5b20*/  CALL.REL.NOINC `($__internal_92_$__cuda_sm20_div_s64) ;  /* 0x00000010002c7944 */ /* 0x000fea0003c00000 */
        /* <DEDUP_REMOVED lines=11> */
.L_x_4183:
[----:B------:R-:W-:Y:S05]  /*5be0*/  BSYNC.RECONVERGENT B1 ;  /* 0x0000000000017941 */ /* 0x000fea0003800200 */
.L_x_4181:
        /* <DEDUP_REMOVED lines=11> */
.L_x_4171:
        /* <DEDUP_REMOVED lines=34> */
.L_x_4186:
[----:B------:R-:W-:Y:S01]  /*5ec0*/  MOV R26, R4 ;  /* 0x00000004001a7202 */ /* 0x000fe20000000f00 */
[----:B------:R-:W-:Y:S01]  /*5ed0*/  IMAD.MOV.U32 R10, RZ, RZ, R16 ;  /* 0x000000ffff0a7224 */ /* 0x000fe200078e0010 */
[----:B------:R-:W-:Y:S02]  /*5ee0*/  MOV R11, R5 ;  /* 0x00000005000b7202 */ /* 0x000fe40000000f00 */
[----:B------:R-:W-:Y:S02]  /*5ef0*/  MOV R9, R17 ;  /* 0x0000001100097202 */ /* 0x000fe40000000f00 */
[----:B------:R-:W-:-:S07]  /*5f00*/  MOV R8, 0x5f20 ;  /* 0x00005f2000087802 */ /* 0x000fce0000000f00 */
[----:B------:R-:W-:Y:S05]  /*5f10*/  CALL.REL.NOINC `($__internal_92_$__cuda_sm20_div_s64) ;  /* 0x0000000c00307944 */ /* 0x000fea0003c00000 */
        /* <DEDUP_REMOVED lines=9> */
.L_x_4187:
[----:B------:R-:W-:Y:S05]  /*5fb0*/  BSYNC.RECONVERGENT B1 ;  /* 0x0000000000017941 */ /* 0x000fea0003800200 */
.L_x_4185:
        /* <DEDUP_REMOVED lines=39> */
.L_x_4189:
[----:B------:R-:W-:Y:S01]  /*6230*/  MOV R26, R20 ;  /* 0x00000014001a7202 */ /* 0x000fe20000000f00 */
[----:B------:R-:W-:Y:S01]  /*6240*/  IMAD.MOV.U32 R11, RZ, RZ, R21 ;  /* 0x000000ffff0b7224 */ /* 0x000fe200078e0015 */
[----:B------:R-:W-:Y:S02]  /*6250*/  MOV R10, R4 ;  /* 0x00000004000a7202 */ /* 0x000fe40000000f00 */
[----:B------:R-:W-:Y:S02]  /*6260*/  MOV R9, R5 ;  /* 0x0000000500097202 */ /* 0x000fe40000000f00 */
[----:B------:R-:W-:-:S07]  /*6270*/  MOV R8, 0x6290 ;  /* 0x0000629000087802 */ /* 0x000fce0000000f00 */
[----:B------:R-:W-:Y:S05]  /*6280*/  CALL.REL.NOINC `($__internal_92_$__cuda_sm20_div_s64) ;  /* 0x0000000800547944 */ /* 0x000fea0003c00000 */
        /* <DEDUP_REMOVED lines=11> */
.L_x_4190:
[----:B------:R-:W-:Y:S05]  /*6340*/  BSYNC.RECONVERGENT B1 ;  /* 0x0000000000017941 */ /* 0x000fea0003800200 */
.L_x_4188:
        /* <DEDUP_REMOVED lines=11> */
.L_x_4184:
        /* <DEDUP_REMOVED lines=30> */
.L_x_4192:
[----:B------:R-:W-:Y:S01]  /*65e0*/  MOV R3, R23 ;  /* 0x0000001700037202 */ /* 0x000fe20000000f00 */
[----:B------:R-:W-:Y:S01]  /*65f0*/  IMAD.MOV.U32 R23, RZ, RZ, R5 ;  /* 0x000000ffff177224 */ /* 0x000fe200078e0005 */
[----:B------:R-:W-:-:S07]  /*6600*/  MOV R24, 0x6620 ;  /* 0x0000662000187802 */ /* 0x000fce0000000f00 */
[----:B------:R-:W-:Y:S05]  /*6610*/  CALL.REL.NOINC `($__internal_93_$__cuda_sm20_rem_s64) ;  /* 0x0000000800bc7944 */ /* 0x000fea0003c00000 */
[----:B------:R-:W-:-:S07]  /*6620*/  MOV R5, R9 ;  /* 0x0000000900057202 */ /* 0x000fce0000000f00 */
.L_x_4193:
[----:B------:R-:W-:Y:S05]  /*6630*/  BSYNC.RECONVERGENT B1 ;  /* 0x0000000000017941 */ /* 0x000fea0003800200 */
.L_x_4191:
        /* <DEDUP_REMOVED lines=9> */
.L_x_4144:
[----:B------:R-:W-:-:S05]  /*66d0*/  IMAD.MOV.U32 R13, RZ, RZ, R7 ;  /* 0x000000ffff0d7224 */ /* 0x000fca00078e0007 */
[----:B------:R-:W2:Y:S02]  /*66e0*/  LDG.E.64 R4, desc[UR12][R12.64] ;  /* 0x0000000c0c047981 */ /* 0x000ea4000c1e1b00 */
[----:B--2---:R-:W-:-:S06]  /*66f0*/  DSETP.NEU.AND P0, PT, R4, RZ, PT ;  /* 0x000000ff0400722a */ /* 0x004fcc0003f0d000 */
[----:B------:R-:W-:-:S05]  /*6700*/  SEL R3, RZ, 0x1, !P0 ;  /* 0x00000001ff037807 */ /* 0x000fca0004000000 */
[----:B------:R0:W-:Y:S03]  /*6710*/  STS.U8 [R0+UR4], R3 ;  /* 0x0000000300007988 */ /* 0x0001e60008000004 */
.L_x_4143:
[----:B------:R-:W-:Y:S05]  /*6720*/  BSYNC.RECONVERGENT B0 ;  /* 0x0000000000007941 */ /* 0x000fea0003800200 */
.L_x_4093:
[----:B------:R-:W-:Y:S01]  /*6730*/  BAR.SYNC.DEFER_BLOCKING 0x0 ;  /* 0x0000000000007b1d */ /* 0x000fe20000010000 */
[----:B------:R-:W-:-:S09]  /*6740*/  UISETP.GE.U32.AND UP0, UPT, UR5, 0x42, UPT ;  /* 0x000000420500788c */ /* 0x000fd2000bf06070 */
[----:B------:R-:W-:Y:S05]  /*6750*/  BRA.U !UP0, `(.L_x_4194) ;  /* 0x00000001083c7547 */ /* 0x000fea000b800000 */
.L_x_4197:
        /* <DEDUP_REMOVED lines=10> */
.L_x_4196:
[----:B------:R-:W-:Y:S05]  /*6800*/  BSYNC.RECONVERGENT B0 ;  /* 0x0000000000007941 */ /* 0x000fea0003800200 */
.L_x_4195:
[----:B------:R-:W-:Y:S01]  /*6810*/  BAR.SYNC.DEFER_BLOCKING 0x0 ;  /* 0x0000000000007b1d */ /* 0x000fe20000010000 */
[----:B------:R-:W-:-:S05]  /*6820*/  UISETP.GT.U32.AND UP0, UPT, UR5, 0x83, UPT ;  /* 0x000000830500788c */ /* 0x000fca000bf04070 */
[----:B------:R-:W-:-:S04]  /*6830*/  UMOV UR5, UR6 ;  /* 0x0000000600057c82 */ /* 0x000fc80008000000 */
[----:B------:R-:W-:Y:S05]  /*6840*/  BRA.U UP0, `(.L_x_4197) ;  /* 0xfffffffd00c47547 */ /* 0x000fea000b83ffff */
.L_x_4194:
        /* <DEDUP_REMOVED lines=57> */
        .weak           $__internal_92_$__cuda_sm20_div_s64
        .type           $__internal_92_$__cuda_sm20_div_s64,@function
        .size           $__internal_92_$__cuda_sm20_div_s64,($__internal_93_$__cuda_sm20_rem_s64 - $__internal_92_$__cuda_sm20_div_s64)
$__internal_92_$__cuda_sm20_div_s64:
        /* <DEDUP_REMOVED lines=82> */
[----:B------:R-:W-:Y:S06]  /*7100*/  RET.REL.NODEC R8 `(contiguous_any2_f64) ;  /* 0xffffff8c08bc7950 */ /* 0x000fec0003c3ffff */
        .weak           $__internal_93_$__cuda_sm20_rem_s64
        .type           $__internal_93_$__cuda_sm20_rem_s64,@function
        .size           $__internal_93_$__cuda_sm20_rem_s64,(.L_x_32296 - $__internal_93_$__cuda_sm20_rem_s64)
$__internal_93_$__cuda_sm20_rem_s64:
        /* <DEDUP_REMOVED lines=76> */
[----:B------:R-:W-:Y:S06]  /*75d0*/  RET.REL.NODEC R24 `(contiguous_any2_f64) ;  /* 0xffffff8818887950 */ /* 0x000fec0003c3ffff */
.L_x_4198:
        /* <DEDUP_REMOVED lines=10> */
.L_x_32296:


//--------------------- .text.uncontiguous_any_f64 --------------------------
	.section	.text.uncontiguous_any_f64,"ax",@progbits
	.align	128
        .global         uncontiguous_any_f64
        .type           uncontiguous_any_f64,@function
        .size           uncontiguous_any_f64,(.L_x_32298 - uncontiguous_any_f64)
        .other          uncontiguous_any_f64,@"STO_CUDA_ENTRY STV_DEFAULT"
uncontiguous_any_f64:
.text.uncontiguous_any_f64:
        /* <DEDUP_REMOVED lines=38> */
.L_x_4227:
        /* <DEDUP_REMOVED lines=32> */
.L_x_4204:
[----:B------:R-:W-:Y:S01]  /*0460*/  IMAD.MOV.U32 R26, RZ, RZ, R4 ;  /* 0x000000ffff1a7224 */ /* 0x000fe200078e0004 */
[----:B------:R-:W-:Y:S01]  /*0470*/  MOV R11, R5 ;  /* 0x00000005000b7202 */ /* 0x000fe20000000f00 */
[----:B------:R-:W-:Y:S01]  /*0480*/  IMAD.MOV.U32 R10, RZ, RZ, R36 ;  /* 0x000000ffff0a7224 */ /* 0x000fe200078e0024 */
[----:B------:R-:W-:Y:S02]  /*0490*/  MOV R9, R37 ;  /* 0x0000002500097202 */ /* 0x000fe40000000f00 */
[----:B------:R-:W-:-:S07]  /*04a0*/  MOV R8, 0x4c0 ;  /* 0x000004c000087802 */ /* 0x000fce0000000f00 */
[----:B-1----:R-:W-:Y:S05]  /*04b0*/  CALL.REL.NOINC `($__internal_94_$__cuda_sm20_div_s64) ;  /* 0x0000006400907944 */ /* 0x002fea0003c00000 */
        /* <DEDUP_REMOVED lines=9> */
.L_x_4205:
[----:B------:R-:W-:Y:S05]  /*0550*/  BSYNC.RECONVERGENT B1 ;  /* 0x0000000000017941 */ /* 0x000fea0003800200 */
.L_x_4203:
        /* <DEDUP_REMOVED lines=33> */
.L_x_4207:
[----:B------:R-:W-:Y:S01]  /*0770*/  IMAD.MOV.U32 R26, RZ, RZ, R18 ;  /* 0x000000ffff1a7224 */ /* 0x000fe200078e0012 */
[----:B------:R-:W-:Y:S01]  /*0780*/  MOV R11, R19 ;  /* 0x00000013000b7202 */ /* 0x000fe20000000f00 */
[----:B------:R-:W-:Y:S01]  /*0790*/  IMAD.MOV.U32 R10, RZ, RZ, R36 ;  /* 0x000000ffff0a7224 */ /* 0x000fe200078e0024 */
[----:B------:R-:W-:Y:S02]  /*07a0*/  MOV R9, R37 ;  /* 0x0000002500097202 */ /* 0x000fe40000000f00 */
[----:B------:R-:W-:-:S07]  /*07b0*/  MOV R8, 0x7d0 ;  /* 0x000007d000087802 */ /* 0x000fce0000000f00 */
[----:B------:R-:W-:Y:S05]  /*07c0*/  CALL.REL.NOINC `($__internal_94_$__cuda_sm20_div_s64) ;  /* 0x0000006000cc7944 */ /* 0x000fea0003c00000 */
        /* <DEDUP_REMOVED lines=9> */
.L_x_4208:
[----:B------:R-:W-:Y:S05]  /*0860*/  BSYNC.RECONVERGENT B1 ;  /* 0x0000000000017941 */ /* 0x000fea0003800200 */
.L_x_4206:
        /* <DEDUP_REMOVED lines=34> */
.L_x_4210:
[----:B------:R-:W-:Y:S01]  /*0a90*/  MOV R26, R22 ;  /* 0x00000016001a7202 */ /* 0x000fe20000000f00 */
[----:B------:R-:W-:Y:S01]  /*0aa0*/  IMAD.MOV.U32 R11, RZ, RZ, R23 ;  /* 0x000000ffff0b7224 */ /* 0x000fe200078e0017 */
[----:B------:R-:W-:Y:S01]  /*0ab0*/  MOV R10, R40 ;  /* 0x00000028000a7202 */ /* 0x000fe20000000f00 */
[----:B------:R-:W-:Y:S01]  /*0ac0*/  IMAD.MOV.U32 R9, RZ, RZ, R41 ;  /* 0x000000ffff097224 */ /* 0x000fe200078e0029 */
[----:B------:R-:W-:-:S07]  /*0ad0*/  MOV R8, 0xaf0 ;  /* 0x00000af000087802 */ /* 0x000fce0000000f00 */
[----:B------:R-:W-:Y:S05]  /*0ae0*/  CALL.REL.NOINC `($__internal_94_$__cuda_sm20_div_s64) ;  /* 0x0000006000047944 */ /* 0x000fea0003c00000 */
        /* <DEDUP_REMOVED lines=10> */
.L_x_4211:
[----:B------:R-:W-:Y:S05]  /*0b90*/  BSYNC.RECONVERGENT B1 ;  /* 0x0000000000017941 */ /* 0x000fea0003800200 */
.L_x_4209:
        /* <DEDUP_REMOVED lines=35> */
.L_x_4213:
[----:B------:R-:W-:Y:S01]  /*0dd0*/  IMAD.MOV.U32 R26, RZ, RZ, R42 ;  /* 0x000000ffff1a7224 */ /* 0x000fe200078e002a */
[----:B------:R-:W-:Y:S01]  /*0de0*/  MOV R11, R43 ;  /* 0x0000002b000b7202 */ /* 0x000fe20000000f00 */
[----:B------:R-:W-:Y:S01]  /*0df0*/  IMAD.MOV.U32 R10, RZ, RZ, R40 ;  /* 0x000000ffff0a7224 */ /* 0x000fe200078e0028 */
[----:B------:R-:W-:Y:S02]  /*0e00*/  MOV R9, R41 ;  /* 0x0000002900097202 */ /* 0x000fe40000000f00 */
[----:B------:R-:W-:-:S07]  /*0e10*/  MOV R8, 0xe30 ;  /* 0x00000e3000087802 */ /* 0x000fce0000000f00 */
[----:B------:R-:W-:Y:S05]  /*0e20*/  CALL.REL.NOINC `($__internal_94_$__cuda_sm20_div_s64) ;  /* 0x0000005c00347944 */ /* 0x000fea0003c00000 */
        /* <DEDUP_REMOVED lines=11> */
.L_x_4214:
[----:B------:R-:W-:Y:S05]  /*0ee0*/  BSYNC.RECONVERGENT B1 ;  /* 0x0000000000017941 */ /* 0x000fea0003800200 */
.L_x_4212:
        /* <DEDUP_REMOVED lines=36> */
.L_x_4216:
        /* <DEDUP_REMOVED lines=16> */
.L_x_4217:
[----:B------:R-:W-:Y:S05]  /*1230*/  BSYNC.RECONVERGENT B1 ;  /* 0x0000000000017941 */ /* 0x000fea0003800200 */
.L_x_4215:
        /* <DEDUP_REMOVED lines=34> */
.L_x_4219:
[----:B------:R-:W-:Y:S01]  /*1460*/  MOV R26, R40 ;  /* 0x00000028001a7202 */ /* 0x000fe20000000f00 */
[----:B------:R-:W-:Y:S01]  /*1470*/  IMAD.MOV.U32 R11, RZ, RZ, R41 ;  /* 0x000000ffff0b7224 */ /* 0x000fe200078e0029 */
[----:B------:R-:W-:Y:S01]  /*1480*/  MOV R10, R20 ;  /* 0x00000014000a7202 */ /* 0x000fe20000000f00 */
[----:B------:R-:W-:Y:S01]  /*1490*/  IMAD.MOV.U32 R9, RZ, RZ, R21 ;  /* 0x000000ffff097224 */ /* 0x000fe200078e0015 */
[----:B------:R-:W-:-:S07]  /*14a0*/  MOV R8, 0x14c0 ;  /* 0x000014c000087802 */ /* 0x000fce0000000f00 */
[----:B------:R-:W-:Y:S05]  /*14b0*/  CALL.REL.NOINC `($__internal_94_$__cuda_sm20_div_s64) ;  /* 0x0000005400907944 */ /* 0x000fea0003c00000 */
        /* <DEDUP_REMOVED lines=11> */
.L_x_4220:
[----:B------:R-:W-:Y:S05]  /*1570*/  BSYNC.RECONVERGENT B1 ;  /* 0x0000000000017941 */ /* 0x000fea0003800200 */
.L_x_4218:
        /* <DEDUP_REMOVED lines=34> */
.L_x_4222:
[----:B------:R-:W-:Y:S01]  /*17a0*/  IMAD.MOV.U32 R26, RZ, RZ, R36 ;  /* 0x000000ffff1a7224 */ /* 0x000fe200078e0024 */
[----:B------:R-:W-:Y:S01]  /*17b0*/  MOV R11, R37 ;  /* 0x00000025000b7202 */ /* 0x000fe20000000f00 */
[----:B------:R-:W-:Y:S01]  /*17c0*/  IMAD.MOV.U32 R10, RZ, RZ, R20 ;  /* 0x000000ffff0a7224 */ /* 0x000fe200078e0014 */
[----:B------:R-:W-:Y:S02]  /*17d0*/  MOV R9, R21 ;  /* 0x0000001500097202 */ /* 0x000fe40000000f00 */
[----:B------:R-:W-:-:S07]  /*17e0*/  MOV R8, 0x1800 ;  /* 0x0000180000087802 */ /* 0x000fce0000000f00 */
[----:B------:R-:W-:Y:S05]  /*17f0*/  CALL.REL.NOINC `($__internal_94_$__cuda_sm20_div_s64) ;  /* 0x0000005000c07944 */ /* 0x000fea0003c00000 */
        /* <DEDUP_REMOVED lines=11> */
.L_x_4223:
[----:B------:R-:W-:Y:S05]  /*18b0*/  BSYNC.RECONVERGENT B1 ;  /* 0x0000000000017941 */ /* 0x000fea0003800200 */
.L_x_4221:
        /* <DEDUP_REMOVED lines=35> */
.L_x_4225:
[----:B------:R-:W-:Y:S01]  /*1af0*/  IMAD.MOV.U32 R26, RZ, RZ, R18 ;  /* 0x000000ffff1a7224 */ /* 0x000fe200078e0012 */
[----:B------:R-:W-:Y:S01]  /*1b00*/  MOV R11, R19 ;  /* 0x00000013000b7202 */ /* 0x000fe20000000f00 */
[----:B------:R-:W-:Y:S01]  /*1b10*/  IMAD.MOV.U32 R10, RZ, RZ, R20 ;  /* 0x000000ffff0a7224 */ /* 0x000fe200078e0014 */
[----:B------:R-:W-:Y:S02]  /*1b20*/  MOV R9, R21 ;  /* 0x0000001500097202 */ /* 0x000fe40000000f00 */
[----:B------:R-:W-:-:S07]  /*1b30*/  MOV R8, 0x1b50 ;  /* 0x00001b5000087802 */ /* 0x000fce0000000f00 */
[----:B------:R-:W-:Y:S05]  /*1b40*/  CALL.REL.NOINC `($__internal_94_$__cuda_sm20_div_s64) ;  /* 0x0000004c00ec7944 */ /* 0x000fea0003c00000 */
        /* <DEDUP_REMOVED lines=11> */
.L_x_4226:
[----:B------:R-:W-:Y:S05]  /*1c00*/  BSYNC.RECONVERGENT B1 ;  /* 0x0000000000017941 */ /* 0x000fea0003800200 */
.L_x_4224:
        /* <DEDUP_REMOVED lines=9> */
.L_x_4202:
        /* <DEDUP_REMOVED lines=36> */
.L_x_4230:
[----:B------:R-:W-:Y:S01]  /*1ee0*/  MOV R26, R4 ;  /* 0x00000004001a7202 */ /* 0x000fe20000000f00 */
[----:B------:R-:W-:Y:S01]  /*1ef0*/  IMAD.MOV.U32 R11, RZ, RZ, R5 ;  /* 0x000000ffff0b7224 */ /* 0x000fe200078e0005 */
[----:B------:R-:W-:Y:S01]  /*1f00*/  MOV R10, R6 ;  /* 0x00000006000a7202 */ /* 0x000fe20000000f00 */
[----:B------:R-:W-:Y:S01]  /*1f10*/  IMAD.MOV.U32 R9, RZ, RZ, R7 ;  /* 0x000000ffff097224 */ /* 0x000fe200078e0007 */
[----:B------:R-:W-:-:S07]  /*1f20*/  MOV R8, 0x1f40 ;  /* 0x00001f4000087802 */ /* 0x000fce0000000f00 */
[----:B------:R-:W-:Y:S05]  /*1f30*/  CALL.REL.NOINC `($__internal_94_$__cuda_sm20_div_s64) ;  /* 0x0000004800f07944 */ /* 0x000fea0003c00000 */
        /* <DEDUP_REMOVED lines=9> */
.L_x_4231:
[----:B------:R-:W-:Y:S05]  /*1fd0*/  BSYNC.RECONVERGENT B1 ;  /* 0x0000000000017941 */ /* 0x000fea0003800200 */
.L_x_4229:
        /* <DEDUP_REMOVED lines=34> */
.L_x_4233:
        /* <DEDUP_REMOVED lines=14> */
.L_x_4234:
[----:B------:R-:W-:Y:S05]  /*22e0*/  BSYNC.RECONVERGENT B1 ;  /* 0x0000000000017941 */ /* 0x000fea0003800200 */
.L_x_4232:
        /* <DEDUP_REMOVED lines=36> */
.L_x_4236:
        /* <DEDUP_REMOVED lines=17> */
.L_x_4237:
[----:B------:R-:W-:Y:S05]  /*2640*/  BSYNC.RECONVERGENT B1 ;  /* 0x0000000000017941 */ /* 0x000fea0003800200 */
.L_x_4235:
        /* <DEDUP_REMOVED lines=35> */
.L_x_4239:
[----:B------:R-:W-:Y:S01]  /*2880*/  MOV R26, R16 ;  /* 0x00000010001a7202 */ /* 0x000fe20000000f00 */
[----:B------:R-:W-:Y:S01]  /*2890*/  IMAD.MOV.U32 R11, RZ, RZ, R17 ;  /* 0x000000ffff0b7224 */ /* 0x000fe200078e0011 */
[----:B------:R-:W-:Y:S01]  /*28a0*/  MOV R10, R14 ;  /* 0x0000000e000a7202 */ /* 0x000fe20000000f00 */
[----:B------:R-:W-:Y:S01]  /*28b0*/  IMAD.MOV.U32 R9, RZ, RZ, R15 ;  /* 0x000000ffff097224 */ /* 0x000fe200078e000f */
[----:B------:R-:W-:-:S07]  /*28c0*/  MOV R8, 0x28e0 ;  /* 0x000028e000087802 */ /* 0x000fce0000000f00 */
[----:B------:R-:W-:Y:S05]  /*28d0*/  CALL.REL.NOINC `($__internal_94_$__cuda_sm20_div_s64) ;  /* 0x0000004000887944 */ /* 0x000fea0003c00000 */
        /* <DEDUP_REMOVED lines=10> */
.L_x_4240:
[----:B------:R-:W-:Y:S05]  /*2980*/  BSYNC.RECONVERGENT B1 ;  /* 0x0000000000017941 */ /* 0x000fea0003800200 */
.L_x_4238:
[----:B------:R-:W-:Y:S01]  /*2990*/  MOV R6, R20 ;  /* 0x0000001400067202 */ /* 0x000fe20000000f00 */
[----:B------:R-:W-:Y:S02]  /*29a0*/  IMAD R9, R9, R22, RZ ;  /* 0x0000001609097224 */ /* 0x000fe400078e02ff */
[----:B------:R-:W-:Y:S02]  /*29b0*/  VIADD R3, R3, 0xfffffffe ;  /* 0xfffffffe03037836 */ /* 0x000fe40000000000 */
[----:B------:R-:W-:-:S04]  /*29c0*/  IMAD.WIDE.U32 R20, R22, R8, R6 ;  /* 0x0000000816147225 */ /* 0x000fc800078e0006 */
[----:B------:R-:W-:-:S05]  /*29d0*/  IMAD R9, R23, R8, R9 ;  /* 0x0000000817097224 */ /* 0x000fca00078e0209 */
[----:B------:R-:W-:-:S07]  /*29e0*/  IADD3 R21, PT, PT, R21, R9, RZ ;  /* 0x0000000915157210 */ /* 0x000fce0007ffe0ff */
.L_x_4228:
        /* <DEDUP_REMOVED lines=31> */
.L_x_4242:
[----:B------:R-:W-:Y:S01]  /*2be0*/  IMAD.MOV.U32 R14, RZ, RZ, R4 ;  /* 0x000000ffff0e7224 */ /* 0x000fe200078e0004 */
[----:B------:R-:W-:Y:S01]  /*2bf0*/  MOV R23, R5 ;  /* 0x0000000500177202 */ /* 0x000fe20000000f00 */
[----:B------:R-:W-:Y:S01]  /*2c00*/  IMAD.MOV.U32 R22, RZ, RZ, R6 ;  /* 0x000000ffff167224 */ /* 0x000fe200078e0006 */
[----:B------:R-:W-:Y:S02]  /*2c10*/  MOV R15, R7 ;  /* 0x00000007000f7202 */ /* 0x000fe40000000f00 */
[----:B------:R-:W-:-:S07]  /*2c20*/  MOV R24, 0x2c40 ;  /* 0x00002c4000187802 */ /* 0x000fce0000000f00 */
[----:B------:R-:W-:Y:S05]  /*2c30*/  CALL.REL.NOINC `($__internal_95_$__cuda_sm20_rem_s64) ;  /* 0x0000004000fc7944 */ /* 0x000fea0003c00000 */
.L_x_4243:
[----:B------:R-:W-:Y:S05]  /*2c40*/  BSYNC.RECONVERGENT B1 ;  /* 0x0000000000017941 */ /* 0x000fea0003800200 */
.L_x_4241:
        /* <DEDUP_REMOVED lines=31> */
.L_x_4245:
[----:B------:R-:W-:Y:S01]  /*2e40*/  MOV R22, R6 ;  /* 0x0000000600167202 */ /* 0x000fe20000000f00 */
[----:B------:R-:W-:Y:S01]  /*2e50*/  IMAD.MOV.U32 R15, RZ, RZ, R7 ;  /* 0x000000ffff0f7224 */ /* 0x000fe200078e0007 */
[----:B------:R-:W-:Y:S01]  /*2e60*/  MOV R14, R18 ;  /* 0x00000012000e7202 */ /* 0x000fe20000000f00 */
[----:B------:R-:W-:Y:S01]  /*2e70*/  IMAD.MOV.U32 R23, RZ, RZ, R19 ;  /* 0x000000ffff177224 */ /* 0x000fe200078e0013 */
[----:B------:R-:W-:-:S07]  /*2e80*/  MOV R24, 0x2ea0 ;  /* 0x00002ea000187802 */ /* 0x000fce0000000f00 */
[----:B------:R-:W-:Y:S05]  /*2e90*/  CALL.REL.NOINC `($__internal_95_$__cuda_sm20_rem_s64) ;  /* 0x0000004000647944 */ /* 0x000fea0003c00000 */
[----:B------:R-:W-:Y:S01]  /*2ea0*/  MOV R6, R8 ;  /* 0x0000000800067202 */ /* 0x000fe20000000f00 */
[----:B------:R-:W-:-:S07]  /*2eb0*/  IMAD.MOV.U32 R7, RZ, RZ, R9 ;  /* 0x000000ffff077224 */ /* 0x000fce00078e0009 */
.L_x_4246:
[----:B------:R-:W-:Y:S05]  /*2ec0*/  BSYNC.RECONVERGENT B1 ;  /* 0x0000000000017941 */ /* 0x000fea0003800200 */
.L_x_4244:
[----:B------:R-:W-:Y:S02]  /*2ed0*/  IMAD R3, R7, R4, RZ ;  /* 0x0000000407037224 */ /* 0x000fe400078e02ff */
[----:B------:R-:W-:-:S04]  /*2ee0*/  IMAD.WIDE.U32 R20, R4, R6, R20 ;  /* 0x0000000604147225 */ /* 0x000fc800078e0014 */
[----:B------:R-:W-:-:S05]  /*2ef0*/  IMAD R3, R5, R6, R3 ;  /* 0x0000000605037224 */ /* 0x000fca00078e0203 */
[----:B------:R-:W-:-:S07]  /*2f00*/  IADD3 R21, PT, PT, R21, R3, RZ ;  /* 0x0000000315157210 */ /* 0x000fce0007ffe0ff */
.L_x_4201:
        /* <DEDUP_REMOVED lines=12> */
.L_x_4248:
[----:B------:R-:W-:Y:S05]  /*2fd0*/  BSYNC.RECONVERGENT B1 ;  /* 0x0000000000017941 */ /* 0x000fea0003800200 */
.L_x_4247:
[----:B------:R-:W-:-:S05]  /*2fe0*/  SEL R3, RZ, 0x1, !P0 ;  /* 0x00000001ff037807 */ /* 0x000fca0004000000 */
[----:B------:R1:W-:Y:S01]  /*2ff0*/  STS.U8 [R0+UR4], R3 ;  /* 0x0000000300007988 */ /* 0x0003e20008000004 */
[----:B------:R-:W-:Y:S05]  /*3000*/  BRA `(.L_x_4249) ;  /* 0x0000003400a47947 */ /* 0x000fea0003800000 */
.L_x_4200:
[----:B------:R-:W-:-:S04]  /*3010*/  ISETP.GE.U32.AND P0, PT, R14, UR10, PT ;  /* 0x0000000a0e007c0c */ /* 0x000fc8000bf06070 */
[----:B------:R-:W-:-:S13]  /*3020*/  ISETP.GE.U32.AND.EX P0, PT, RZ, UR11, PT, P0 ;  /* 0x0000000bff007c0c */ /* 0x000fda000bf06100 */
[----:B------:R-:W-:Y:S05]  /*3030*/  @P0 BRA `(.L_x_4249) ;  /* 0x0000003400980947 */ /* 0x000fea0003800000 */
[----:B------:R-:W-:Y:S02]  /*3040*/  ISETP.GE.AND P0, PT, R3, RZ, PT ;  /* 0x000000ff0300720c */ /* 0x000fe40003f06270 */
[----:B------:R-:W-:-:S11]  /*3050*/  CS2R R4, SRZ ;  /* 0x0000000000047805 */ /* 0x000fd6000001ff00 */
[----:B------:R-:W-:Y:S05]  /*3060*/  @!P0 BRA `(.L_x_4250) ;  /* 0x0000003400708947 */ /* 0x000fea0003800000 */
[----:B------:R-:W-:Y:S01]  /*3070*/  IMAD.MOV.U32 R7, RZ, RZ, R3 ;  /* 0x000000ffff077224 */ /* 0x000fe200078e0003 */
[----:B------:R-:W-:Y:S02]  /*3080*/  MOV R13, RZ ;  /* 0x000000ff000d7202 */ /* 0x000fe40000000f00 */
[----:B------:R-:W-:Y:S02]  /*3090*/  CS2R R4, SRZ ;  /* 0x0000000000047805 */ /* 0x000fe4000001ff00 */
[----:B------:R-:W-:Y:S02]  /*30a0*/  LOP3.LUT R12, R8, 0x7, RZ, 0xc0, !PT ;  /* 0x00000007080c7812 */ /* 0x000fe400078ec0ff */
        /* <DEDUP_REMOVED lines=10> */
.L_x_4276:
        /* <DEDUP_REMOVED lines=33> */
.L_x_4253:
[----:B------:R-:W-:Y:S01]  /*3360*/  MOV R26, R14 ;  /* 0x0000000e001a7202 */ /* 0x000fe20000000f00 */
[----:B------:R-:W-:Y:S01]  /*3370*/  IMAD.MOV.U32 R11, RZ, RZ, R13 ;  /* 0x000000ffff0b7224 */ /* 0x000fe200078e000d */
[----:B------:R-:W-:Y:S01]  /*3380*/  MOV R10, R34 ;  /* 0x00000022000a7202 */ /* 0x000fe20000000f00 */
[----:B------:R-:W-:Y:S01]  /*3390*/  IMAD.MOV.U32 R9, RZ, RZ, R35 ;  /* 0x000000ffff097224 */ /* 0x000fe200078e0023 */
[----:B------:R-:W-:-:S07]  /*33a0*/  MOV R8, 0x33c0 ;  /* 0x000033c000087802 */ /* 0x000fce0000000f00 */
[----:B-123--:R-:W-:Y:S05]  /*33b0*/  CALL.REL.NOINC `($__internal_94_$__cuda_sm20_div_s64) ;  /* 0x0000003400d07944 */ /* 0x00efea0003c00000 */
        /* <DEDUP_REMOVED lines=10> */
.L_x_4254:
[----:B------:R-:W-:Y:S05]  /*3460*/  BSYNC.RECONVERGENT B1 ;  /* 0x0000000000017941 */ /* 0x000fea0003800200 */
.L_x_4252:
        /* <DEDUP_REMOVED lines=37> */
.L_x_4256:
[----:B------:R-:W-:Y:S01]  /*36c0*/  IMAD.MOV.U32 R26, RZ, RZ, R34 ;  /* 0x000000ffff1a7224 */ /* 0x000fe200078e0022 */
[----:B------:R-:W-:Y:S01]  /*36d0*/  MOV R11, R35 ;  /* 0x00000023000b7202 */ /* 0x000fe20000000f00 */
[----:B------:R-:W-:Y:S01]  /*36e0*/  IMAD.MOV.U32 R10, RZ, RZ, R36 ;  /* 0x000000ffff0a7224 */ /* 0x000fe200078e0024 */
[----:B------:R-:W-:Y:S02]  /*36f0*/  MOV R9, R37 ;  /* 0x0000002500097202 */ /* 0x000fe40000000f00 */
[----:B------:R-:W-:-:S07]  /*3700*/  MOV R8, 0x3720 ;  /* 0x0000372000087802 */ /* 0x000fce0000000f00 */
[----:B-1----:R-:W-:Y:S05]  /*3710*/  CALL.REL.NOINC `($__internal_94_$__cuda_sm20_div_s64) ;  /* 0x0000003000f87944 */ /* 0x002fea0003c00000 */
        /* <DEDUP_REMOVED lines=11> */
.L_x_4257:
[----:B------:R-:W-:Y:S05]  /*37d0*/  BSYNC.RECONVERGENT B1 ;  /* 0x0000000000017941 */ /* 0x000fea0003800200 */
.L_x_4255:
        /* <DEDUP_REMOVED lines=38> */
.L_x_4259:
[----:B------:R-:W-:Y:S01]  /*3a40*/  MOV R26, R34 ;  /* 0x00000022001a7202 */ /* 0x000fe20000000f00 */
[----:B------:R-:W-:Y:S01]  /*3a50*/  IMAD.MOV.U32 R11, RZ, RZ, R35 ;  /* 0x000000ffff0b7224 */ /* 0x000fe200078e0023 */
[----:B------:R-:W-:Y:S01]  /*3a60*/  MOV R10, R36 ;  /* 0x00000024000a7202 */ /* 0x000fe20000000f00 */
[----:B------:R-:W-:Y:S01]  /*3a70*/  IMAD.MOV.U32 R9, RZ, RZ, R37 ;  /* 0x000000ffff097224 */ /* 0x000fe200078e0025 */
[----:B------:R-:W-:-:S07]  /*3a80*/  MOV R8, 0x3aa0 ;  /* 0x00003aa000087802 */ /* 0x000fce0000000f00 */
[----:B-1----:R-:W-:Y:S05]  /*3a90*/  CALL.REL.NOINC `($__internal_94_$__cuda_sm20_div_s64) ;  /* 0x0000003000187944 */ /* 0x002fea0003c00000 */
        /* <DEDUP_REMOVED lines=11> */
.L_x_4260:
[----:B------:R-:W-:Y:S05]  /*3b50*/  BSYNC.RECONVERGENT B1 ;  /* 0x0000000000017941 */ /* 0x000fea0003800200 */
.L_x_4258:
        /* <DEDUP_REMOVED lines=37> */
.L_x_4262:
        /* <DEDUP_REMOVED lines=17> */
.L_x_4263:
[----:B------:R-:W-:Y:S05]  /*3ec0*/  BSYNC.RECONVERGENT B1 ;  /* 0x0000000000017941 */ /* 0x000fea0003800200 */
.L_x_4261:
        /* <DEDUP_REMOVED lines=38> */
.L_x_4265:
        /* <DEDUP_REMOVED lines=17> */
.L_x_4266:
[----:B------:R-:W-:Y:S05]  /*4240*/  BSYNC.RECONVERGENT B1 ;  /* 0x0000000000017941 */ /* 0x000fea0003800200 */
.L_x_4264:
        /* <DEDUP_REMOVED lines=38> */
.L_x_4268:
        /* <DEDUP_REMOVED lines=17> */
.L_x_4269:
[----:B------:R-:W-:Y:S05]  /*45c0*/  BSYNC.RECONVERGENT B1 ;  /* 0x0000000000017941 */ /* 0x000fea0003800200 */
.L_x_4267:
        /* <DEDUP_REMOVED lines=37> */
.L_x_4271:
        /* <DEDUP_REMOVED lines=17> */
.L_x_4272:
[----:B------:R-:W-:Y:S05]  /*4930*/  BSYNC.RECONVERGENT B1 ;  /* 0x0000000000017941 */ /* 0x000fea0003800200 */
.L_x_4270:
        /* <DEDUP_REMOVED lines=37> */
.L_x_4274:
        /* <DEDUP_REMOVED lines=17> */
.L_x_4275:
[----:B------:R-:W-:Y:S05]  /*4ca0*/  BSYNC.RECONVERGENT B1 ;  /* 0x0000000000017941 */ /* 0x000fea0003800200 */
.L_x_4273:
        /* <DEDUP_REMOVED lines=12> */
.L_x_4251:
        /* <DEDUP_REMOVED lines=37> */
.L_x_4279:
        /* <DEDUP_REMOVED lines=16> */
.L_x_4280:
[----:B------:R-:W-:Y:S05]  /*50c0*/  BSYNC.RECONVERGENT B1 ;  /* 0x0000000000017941 */ /* 0x000fea0003800200 */
.L_x_4278:
        /* <DEDUP_REMOVED lines=38> */
.L_x_4282:
        /* <DEDUP_REMOVED lines=17> */
.L_x_4283:
[----:B------:R-:W-:Y:S05]  /*5440*/  BSYNC.RECONVERGENT B1 ;  /* 0x0000000000017941 */ /* 0x000fea0003800200 */
.L_x_4281:
        /* <DEDUP_REMOVED lines=40> */
.L_x_4285:
        /* <DEDUP_REMOVED lines=17> */
.L_x_4286:
[----:B------:R-:W-:Y:S05]  /*57e0*/  BSYNC.RECONVERGENT B1 ;  /* 0x0000000000017941 */ /* 0x000fea0003800200 */
.L_x_4284:
        /* <DEDUP_REMOVED lines=40> */
.L_x_4288:
        /* <DEDUP_REMOVED lines=17> */
.L_x_4289:
[----:B------:R-:W-:Y:S05]  /*5b80*/  BSYNC.RECONVERGENT B1 ;  /* 0x0000000000017941 */ /* 0x000fea0003800200 */
.L_x_4287:
        /* <DEDUP_REMOVED lines=9> */
.L_x_4277:
        /* <DEDUP_REMOVED lines=35> */
.L_x_4292:
[----:B------:R-:W-:Y:S01]  /*5e50*/  MOV R26, R14 ;  /* 0x0000000e001a7202 */ /* 0x000fe20000000f00 */
[----:B------:R-:W-:Y:S01]  /*5e60*/  IMAD.MOV.U32 R10, RZ, RZ, R16 ;  /* 0x000000ffff0a7224 */ /* 0x000fe200078e0010 */
[----:B------:R-:W-:Y:S02]  /*5e70*/  MOV R11, R13 ;  /* 0x0000000d000b7202 */ /* 0x000fe40000000f00 */
[----:B------:R-:W-:Y:S02]  /*5e80*/  MOV R9, R17 ;  /* 0x0000001100097202 */ /* 0x000fe40000000f00 */
[----:B------:R-:W-:-:S07]  /*5e90*/  MOV R8, 0x5eb0 ;  /* 0x00005eb000087802 */ /* 0x000fce0000000f00 */
[----:B------:R-:W-:Y:S05]  /*5ea0*/  CALL.REL.NOINC `($__internal_94_$__cuda_sm20_div_s64) ;  /* 0x0000000c00147944 */ /* 0x000fea0003c00000 */
        /* <DEDUP_REMOVED lines=10> */
.L_x_4293:
[----:B------:R-:W-:Y:S05]  /*5f50*/  BSYNC.RECONVERGENT B1 ;  /* 0x0000000000017941 */ /* 0x000fea0003800200 */
.L_x_4291:
        /* <DEDUP_REMOVED lines=39> */
.L_x_4295:
        /* <DEDUP_REMOVED lines=17> */
.L_x_4296:
[----:B------:R-:W-:Y:S05]  /*62e0*/  BSYNC.RECONVERGENT B1 ;  /* 0x0000000000017941 */ /* 0x000fea0003800200 */
.L_x_4294:
        /* <DEDUP_REMOVED lines=9> */
.L_x_4290:
        /* <DEDUP_REMOVED lines=31> */
.L_x_4298:
[----:B------:R-:W-:Y:S02]  /*6570*/  MOV R15, R23 ;  /* 0x00000017000f7202 */ /* 0x000fe40000000f00 */
[----:B------:R-:W-:Y:S02]  /*6580*/  MOV R23, R13 ;  /* 0x0000000d00177202 */ /* 0x000fe40000000f00 */
[----:B------:R-:W-:-:S07]  /*6590*/  MOV R24, 0x65b0 ;  /* 0x000065b000187802 */ /* 0x000fce0000000f00 */
[----:B------:R-:W-:Y:S05]  /*65a0*/  CALL.REL.NOINC `($__internal_95_$__cuda_sm20_rem_s64) ;  /* 0x0000000800a07944 */ /* 0x000fea0003c00000 */
.L_x_4299:
[----:B------:R-:W-:Y:S05]  /*65b0*/  BSYNC.RECONVERGENT B1 ;  /* 0x0000000000017941 */ /* 0x000fea0003800200 */
.L_x_4297:
[----:B------:R-:W0:Y:S02]  /*65c0*/  LDC.64 R10, c[0x0][0x398] ;  /* 0x0000e600ff0a7b82 */ /* 0x000e240000000a00 */
[----:B0-----:R-:W-:-:S06]  /*65d0*/  IMAD.WIDE.U32 R6, R7, 0x8, R10 ;  /* 0x0000000807067825 */ /* 0x001fcc00078e000a */
[----:B------:R-:W2:Y:S02]  /*65e0*/  LDG.E.64 R6, desc[UR8][R6.64] ;  /* 0x0000000806067981 */ /* 0x000ea4000c1e1b00 */
[-C--:B--2---:R-:W-:Y:S02]  /*65f0*/  IMAD R3, R7, R8.reuse, RZ ;  /* 0x0000000807037224 */ /* 0x084fe400078e02ff */
[----:B------:R-:W-:-:S04]  /*6600*/  IMAD.WIDE.U32 R4, R6, R8, R4 ;  /* 0x0000000806047225 */ /* 0x000fc800078e0004 */
[----:B------:R-:W-:-:S04]  /*6610*/  IMAD R3, R6, R9, R3 ;  /* 0x0000000906037224 */ /* 0x000fc800078e0203 */
[----:B------:R-:W-:-:S07]  /*6620*/  IMAD.IADD R5, R5, 0x1, R3 ;  /* 0x0000000105057824 */ /* 0x000fce00078e0203 */
.L_x_4250:
[----:B------:R-:W0:Y:S02]  /*6630*/  LDCU.64 UR12, c[0x0][0x388] ;  /* 0x00007100ff0c77ac */ /* 0x000e240008000a00 */
[----:B0-----:R-:W-:-:S04]  /*6640*/  LEA R6, P0, R4, UR12, 0x3 ;  /* 0x0000000c04067c11 */ /* 0x001fc8000f8018ff */
[----:B------:R-:W-:-:S05]  /*6650*/  LEA.HI.X R7, R4, UR13, R5, 0x3, P0 ;  /* 0x0000000d04077c11 */ /* 0x000fca00080f1c05 */
[----:B------:R-:W2:Y:S02]  /*6660*/  LDG.E.64 R4, desc[UR8][R6.64] ;  /* 0x0000000806047981 */ /* 0x000ea4000c1e1b00 */
[----:B--2---:R-:W-:-:S06]  /*6670*/  DSETP.NEU.AND P0, PT, R4, RZ, PT ;  /* 0x000000ff0400722a */ /* 0x004fcc0003f0d000 */
[----:B------:R-:W-:-:S05]  /*6680*/  SEL R3, RZ, 0x1, !P0 ;  /* 0x00000001ff037807 */ /* 0x000fca0004000000 */
[----:B------:R0:W-:Y:S03]  /*6690*/  STS.U8 [R0+UR4], R3 ;  /* 0x0000000300007988 */ /* 0x0001e60008000004 */
.L_x_4249:
[----:B------:R-:W-:Y:S05]  /*66a0*/  BSYNC.RECONVERGENT B0 ;  /* 0x0000000000007941 */ /* 0x000fea0003800200 */
.L_x_4199:
[----:B------:R-:W-:Y:S01]  /*66b0*/  BAR.SYNC.DEFER_BLOCKING 0x0 ;  /* 0x0000000000007b1d */ /* 0x000fe20000010000 */
[----:B------:R-:W-:-:S09]  /*66c0*/  UISETP.GE.U32.AND UP0, UPT, UR5, 0x42, UPT ;  /* 0x000000420500788c */ /* 0x000fd2000bf06070 */
[----:B------:R-:W-:Y:S05]  /*66d0*/  BRA.U !UP0, `(.L_x_4300) ;  /* 0x00000001083c7547 */ /* 0x000fea000b800000 */
.L_x_4303:
        /* <DEDUP_REMOVED lines=10> */
.L_x_4302:
[----:B------:R-:W-:Y:S05]  /*6780*/  BSYNC.RECONVERGENT B0 ;  /* 0x0000000000007941 */ /* 0x000fea0003800200 */
.L_x_4301:
[----:B------:R-:W-:Y:S01]  /*6790*/  BAR.SYNC.DEFER_BLOCKING 0x0 ;  /* 0x0000000000007b1d */ /* 0x000fe20000010000 */
[----:B------:R-:W-:-:S05]  /*67a0*/  UISETP.GT.U32.AND UP0, UPT, UR5, 0x83, UPT ;  /* 0x000000830500788c */ /* 0x000fca000bf04070 */
[----:B------:R-:W-:-:S04]  /*67b0*/  UMOV UR5, UR6 ;  /* 0x0000000600057c82 */ /* 0x000fc80008000000 */
[----:B------:R-:W-:Y:S05]  /*67c0*/  BRA.U UP0, `(.L_x_4303) ;  /* 0xfffffffd00c47547 */ /* 0x000fea000b83ffff */
.L_x_4300:
        /* <DEDUP_REMOVED lines=51> */
        .weak           $__internal_94_$__cuda_sm20_div_s64
        .type           $__internal_94_$__cuda_sm20_div_s64,@function
        .size           $__internal_94_$__cuda_sm20_div_s64,($__internal_95_$__cuda_sm20_rem_s64 - $__internal_94_$__cuda_sm20_div_s64)
$__internal_94_$__cuda_sm20_div_s64:
        /* <DEDUP_REMOVED lines=82> */
[----:B------:R-:W-:Y:S06]  /*7020*/  RET.REL.NODEC R8 `(uncontiguous_any_f64) ;  /* 0xffffff8c08f47950 */ /* 0x000fec0003c3ffff */
        .weak           $__internal_95_$__cuda_sm20_rem_s64
        .type           $__internal_95_$__cuda_sm20_rem_s64,@function
        .size           $__internal_95_$__cuda_sm20_rem_s64,(.L_x_32298 - $__internal_95_$__cuda_sm20_rem_s64)
$__internal_95_$__cuda_sm20_rem_s64:
        /* <DEDUP_REMOVED lines=76> */
[----:B------:R-:W-:Y:S06]  /*74f0*/  RET.REL.NODEC R24 `(uncontiguous_any_f64) ;  /* 0xffffff8818c07950 */ /* 0x000fec0003c3ffff */
.L_x_4304:
        /* <DEDUP_REMOVED lines=16> */
.L_x_32298:


//--------------------- .text.contiguous_any_f64  --------------------------
	.section	.text.contiguous_any_f64,"ax",@progbits
	.align	128
        .global         contiguous_any_f64
        .type           contiguous_any_f64,@function
        .size           contiguous_any_f64,(.L_x_33000 - contiguous_any_f64)
        .other          contiguous_any_f64,@"STO_CUDA_ENTRY STV_DEFAULT"
contiguous_any_f64:
.text.contiguous_any_f64:
        /* <DEDUP_REMOVED lines=21> */
[----:B------:R-:W2:Y:S01]  /*0150*/  LDG.E.64 R2, desc[UR8][R2.64] ;  /* 0x0000000802027981 */ /* 0x000ea2000c1e1b00 */
[----:B------:R-:W-:Y:S01]  /*0160*/  BSSY.RECONVERGENT B1, `(.L_x_4307) ;  /* 0x0000009000017945 */ /* 0x000fe20003800200 */
[----:B------:R-:W-:Y:S01]  /*0170*/  PLOP3.LUT P0, PT, PT, PT, PT, 0x80, 0x8 ;  /* 0x000000000008781c */ /* 0x000fe20003f0f070 */
[----:B--2---:R-:W-:-:S14]  /*0180*/  DSETP.NEU.AND P1, PT, R2, RZ, PT ;  /* 0x000000ff0200722a */ /* 0x004fdc0003f2d000 */
[----:B------:R-:W-:Y:S05]  /*0190*/  @P1 BRA `(.L_x_4308) ;  /* 0x0000000000141947 */ /* 0x000fea0003800000 */
[----:B------:R-:W0:Y:S02]  /*01a0*/  LDCU.64 UR12, c[0x0][0x388] ;  /* 0x00007100ff0c77ac */ /* 0x000e240008000a00 */
[----:B0-----:R-:W-:-:S04]  /*01b0*/  LEA R2, P0, R6, UR12, 0x3 ;  /* 0x0000000c06027c11 */ /* 0x001fc8000f8018ff */
[----:B------:R-:W-:-:S06]  /*01c0*/  LEA.HI.X R3, R6, UR13, RZ, 0x3, P0 ;  /* 0x0000000d06037c11 */ /* 0x000fcc00080f1cff */
[----:B------:R-:W2:Y:S02]  /*01d0*/  LDG.E.64 R2, desc[UR8][R2.64] ;  /* 0x0000000802027981 */ /* 0x000ea4000c1e1b00 */
[----:B--2---:R-:W-:-:S14]  /*01e0*/  DSETP.NEU.AND P0, PT, R2, RZ, PT ;  /* 0x000000ff0200722a */ /* 0x004fdc0003f0d000 */
.L_x_4308:
[----:B------:R-:W-:Y:S05]  /*01f0*/  BSYNC.RECONVERGENT B1 ;  /* 0x0000000000017941 */ /* 0x000fea0003800200 */
.L_x_4307:
[----:B------:R-:W-:-:S05]  /*0200*/  SEL R3, RZ, 0x1, !P0 ;  /* 0x00000001ff037807 */ /* 0x000fca0004000000 */
[----:B------:R0:W-:Y:S01]  /*0210*/  STS.U8 [R0+UR4], R3 ;  /* 0x0000000300007988 */ /* 0x0001e20008000004 */
[----:B------:R-:W-:Y:S05]  /*0220*/  BRA `(.L_x_4309) ;  /* 0x0000000000287947 */ /* 0x000fea0003800000 */
.L_x_4306:
[----:B------:R-:W-:-:S04]  /*0230*/  ISETP.GE.U32.AND P0, PT, R5, UR10, PT ;  /* 0x0000000a05007c0c */ /* 0x000fc8000bf06070 */
[----:B------:R-:W-:-:S13]  /*0240*/  ISETP.GE.U32.AND.EX P0, PT, RZ, UR11, PT, P0 ;  /* 0x0000000bff007c0c */ /* 0x000fda000bf06100 */
[----:B------:R-:W-:Y:S05]  /*0250*/  @P0 BRA `(.L_x_4309) ;  /* 0x00000000001c0947 */ /* 0x000fea0003800000 */
[----:B------:R-:W0:Y:S02]  /*0260*/  LDCU.64 UR12, c[0x0][0x388] ;  /* 0x00007100ff0c77ac */ /* 0x000e240008000a00 */
[----:B0-----:R-:W-:-:S04]  /*0270*/  LEA R2, P0, R5, UR12, 0x3 ;  /* 0x0000000c05027c11 */ /* 0x001fc8000f8018ff */
[----:B------:R-:W-:-:S06]  /*0280*/  LEA.HI.X R3, R5, UR13, RZ, 0x3, P0 ;  /* 0x0000000d05037c11 */ /* 0x000fcc00080f1cff */
[----:B------:R-:W2:Y:S02]  /*0290*/  LDG.E.64 R2, desc[UR8][R2.64] ;  /* 0x0000000802027981 */ /* 0x000ea4000c1e1b00 */
[----:B--2---:R-:W-:-:S06]  /*02a0*/  DSETP.NEU.AND P0, PT, R2, RZ, PT ;  /* 0x000000ff0200722a */ /* 0x004fcc0003f0d000 */
[----:B------:R-:W-:-:S05]  /*02b0*/  SEL R5, RZ, 0x1, !P0 ;  /* 0x00000001ff057807 */ /* 0x000fca0004000000 */
[----:B------:R1:W-:Y:S03]  /*02c0*/  STS.U8 [R0+UR4], R5 ;  /* 0x0000000500007988 */ /* 0x0003e60008000004 */
.L_x_4309:
[----:B------:R-:W-:Y:S05]  /*02d0*/  BSYNC.RECONVERGENT B0 ;  /* 0x0000000000007941 */ /* 0x000fea0003800200 */
.L_x_4305:
[----:B------:R-:W-:Y:S01]  /*02e0*/  BAR.SYNC.DEFER_BLOCKING 0x0 ;  /* 0x0000000000007b1d */ /* 0x000fe20000010000 */
[----:B------:R-:W-:-:S09]  /*02f0*/  UISETP.GE.U32.AND UP0, UPT, UR5, 0x42, UPT ;  /* 0x000000420500788c */ /* 0x000fd2000bf06070 */
[----:B------:R-:W-:Y:S05]  /*0300*/  BRA.U !UP0, `(.L_x_4310) ;  /* 0x00000001083c7547 */ /* 0x000fea000b800000 */
.L_x_4313:
        /* <DEDUP_REMOVED lines=10> */
.L_x_4312:
[----:B------:R-:W-:Y:S05]  /*03b0*/  BSYNC.RECONVERGENT B0 ;  /* 0x0000000000007941 */ /* 0x000fea0003800200 */
.L_x_4311:
[----:B------:R-:W-:Y:S01]  /*03c0*/  BAR.SYNC.DEFER_BLOCKING 0x0 ;  /* 0x0000000000007b1d */ /* 0x000fe20000010000 */
[----:B------:R-:W-:-:S05]  /*03d0*/  UISETP.GT.U32.AND UP0, UPT, UR5, 0x83, UPT ;  /* 0x000000830500788c */ /* 0x000fca000bf04070 */
[----:B------:R-:W-:-:S04]  /*03e0*/  UMOV UR5, UR6 ;  /* 0x0000000600057c82 */ /* 0x000fc80008000000 */
[----:B------:R-:W-:Y:S05]  /*03f0*/  BRA.U UP0, `(.L_x_4313) ;  /* 0xfffffffd00c47547 */ /* 0x000fea000b83ffff */
.L_x_4310:
        /* <DEDUP_REMOVED lines=51> */
.L_x_4314:
        /* <DEDUP_REMOVED lines=13> */
.L_x_33000:


//--------------------- .text.contiguous_any33_f32 --------------------------
	.section	.text.contiguous_any33_f32,"ax",@progbits
	.align	128
        .global         contiguous_any33_f32
        .type           contiguous_any33_f32,@function
        .size           contiguous_any33_f32,(.L_x_33001 - contiguous_any33_f32)
        .other          contiguous_any33_f32,@"STO_CUDA_ENTRY STV_DEFAULT"
contiguous_any33_f32:
.text.contiguous_any33_f32:
        /* <DEDUP_REMOVED lines=25> */
[----:B--2---:R-:W2:Y:S02]  /*0190*/  LDG.E R4, desc[UR6][R4.64] ;  /* 0x0000000604047981 */ /* 0x004ea4000c1e1900 */
[----:B--2---:R-:W-:-:S04]  /*01a0*/  FSETP.NEU.AND P0, PT, R4, RZ, PT ;  /* 0x000000ff0400720b */ /* 0x004fc80003f0d000 */
        /* <DEDUP_REMOVED lines=21> */
.L_x_4319:
        /* <DEDUP_REMOVED lines=36> */
.L_x_4318:
[----:B------:R-:W-:Y:S05]  /*0540*/  BSYNC.RECONVERGENT B0 ;  /* 0x0000000000007941 */ /* 0x000fea0003800200 */
.L_x_4317:
[----:B------:R-:W-:Y:S01]  /*0550*/  UIADD3 UR4, UPT, UPT, UR4, 0x8, URZ ;  /* 0x0000000804047890 */ /* 0x000fe2000fffe0ff */
[----:B------:R-:W-:Y:S01]  /*0560*/  SEL R5, RZ, 0x1, !P0 ;  /* 0x00000001ff057807 */ /* 0x000fe20004000000 */
[----:B------:R-:W-:Y:S01]  /*0570*/  IMAD R10, R3, 0x8, R10 ;  /* 0x00000008030a7824 */ /* 0x000fe200078e020a */
[----:B------:R-:W-:Y:S09]  /*0580*/  @P1 BRA `(.L_x_4319) ;  /* 0xfffffffc005c1947 */ /* 0x000ff2000383ffff */
[----:B------:R-:W-:-:S12]  /*0590*/  UIADD3 UR4, UPT, UPT, UR4, 0x1, URZ ;  /* 0x0000000104047890 */ /* 0x000fd8000fffe0ff */
.L_x_4316:
        /* <DEDUP_REMOVED lines=23> */
.L_x_4323:
[----:B------:R-:W-:Y:S05]  /*0710*/  BSYNC.RECONVERGENT B0 ;  /* 0x0000000000007941 */ /* 0x000fea0003800200 */
.L_x_4322:
[----:B------:R-:W-:Y:S01]  /*0720*/  SEL R5, RZ, 0x1, !P0 ;  /* 0x00000001ff057807 */ /* 0x000fe20004000000 */
[----:B------:R-:W-:-:S12]  /*0730*/  UIADD3 UR4, UPT, UPT, UR4, 0x4, URZ ;  /* 0x0000000404047890 */ /* 0x000fd8000fffe0ff */
.L_x_4321:
        /* <DEDUP_REMOVED lines=14> */
.L_x_4326:
[----:B------:R-:W-:Y:S05]  /*0820*/  BSYNC.RECONVERGENT B0 ;  /* 0x0000000000007941 */ /* 0x000fea0003800200 */
.L_x_4325:
[----:B------:R-:W-:Y:S01]  /*0830*/  SEL R5, RZ, 0x1, !P0 ;  /* 0x00000001ff057807 */ /* 0x000fe20004000000 */
[----:B------:R-:W-:-:S12]  /*0840*/  UIADD3 UR4, UPT, UPT, UR4, 0x2, URZ ;  /* 0x0000000204047890 */ /* 0x000fd8000fffe0ff */
.L_x_4324:
        /* <DEDUP_REMOVED lines=8> */
.L_x_4320:
[----:B--2---:R1:W-:Y:S02]  /*08d0*/  STS.U8 [R0+UR5], R5 ;  /* 0x0000000500007988 */ /* 0x0043e40008000005 */
.L_x_4315:
        /* <DEDUP_REMOVED lines=9> */
.L_x_4327:
        /* <DEDUP_REMOVED lines=9> */
.L_x_33001:


//--------------------- .text.contiguous_any3_f32 --------------------------
	.section	.text.contiguous_any3_f32,"ax",@progbits
	.align	128
        .global         contiguous_any3_f32
        .type           contiguous_any3_f32,@function
        .size           contiguous_any3_f32,(.L_x_32300 - contiguous_any3_f32)
        .other          contiguous_any3_f32,@"STO_CUDA_ENTRY STV_DEFAULT"
contiguous_any3_f32:
.text.contiguous_any3_f32:
        /* <DEDUP_REMOVED lines=42> */
.L_x_4346:
        /* <DEDUP_REMOVED lines=27> */
.L_x_4330:
[----:B------:R-:W-:Y:S01]  /*0450*/  MOV R27, R32 ;  /* 0x00000020001b7202 */ /* 0x000fe20000000f00 */
[----:B------:R-:W-:Y:S01]  /*0460*/  IMAD.MOV.U32 R2, RZ, RZ, R34 ;  /* 0x000000ffff027224 */ /* 0x000fe200078e0022 */
[----:B------:R-:W-:Y:S02]  /*0470*/  MOV R0, R35 ;  /* 0x0000002300007202 */ /* 0x000fe40000000f00 */
[----:B------:R-:W-:-:S07]  /*0480*/  MOV R9, 0x4a0 ;  /* 0x000004a000097802 */ /* 0x000fce0000000f00 */
[----:B012-4-:R-:W-:Y:S05]  /*0490*/  CALL.REL.NOINC `($__internal_96_$__cuda_sm20_div_s64) ;  /* 0x00000034001c7944 */ /* 0x017fea0003c00000 */
        /* <DEDUP_REMOVED lines=8> */
.L_x_4331:
        /* <DEDUP_REMOVED lines=33> */
.L_x_4332:
[----:B------:R-:W-:Y:S01]  /*0730*/  MOV R27, R31 ;  /* 0x0000001f001b7202 */ /* 0x000fe20000000f00 */
[----:B------:R-:W-:Y:S01]  /*0740*/  IMAD.MOV.U32 R2, RZ, RZ, R34 ;  /* 0x000000ffff027224 */ /* 0x000fe200078e0022 */
[----:B------:R-:W-:Y:S02]  /*0750*/  MOV R0, R35 ;  /* 0x0000002300007202 */ /* 0x000fe40000000f00 */
[----:B------:R-:W-:-:S07]  /*0760*/  MOV R9, 0x780 ;  /* 0x0000078000097802 */ /* 0x000fce0000000f00 */
[----:B0---4-:R-:W-:Y:S05]  /*0770*/  CALL.REL.NOINC `($__internal_96_$__cuda_sm20_div_s64) ;  /* 0x0000003000647944 */ /* 0x011fea0003c00000 */
        /* <DEDUP_REMOVED lines=9> */
.L_x_4333:
        /* <DEDUP_REMOVED lines=35> */
.L_x_4334:
[----:B------:R-:W-:Y:S01]  /*0a40*/  IMAD.MOV.U32 R27, RZ, RZ, R29 ;  /* 0x000000ffff1b7224 */ /* 0x000fe200078e001d */
[----:B------:R-:W-:Y:S01]  /*0a50*/  MOV R2, R32 ;  /* 0x0000002000027202 */ /* 0x000fe20000000f00 */
[----:B------:R-:W-:Y:S01]  /*0a60*/  IMAD.MOV.U32 R0, RZ, RZ, R33 ;  /* 0x000000ffff007224 */ /* 0x000fe200078e0021 */
[----:B------:R-:W-:-:S07]  /*0a70*/  MOV R9, 0xa90 ;  /* 0x00000a9000097802 */ /* 0x000fce0000000f00 */
[----:B0---4-:R-:W-:Y:S05]  /*0a80*/  CALL.REL.NOINC `($__internal_96_$__cuda_sm20_div_s64) ;  /* 0x0000002c00a07944 */ /* 0x011fea0003c00000 */
        /* <DEDUP_REMOVED lines=9> */
.L_x_4335:
        /* <DEDUP_REMOVED lines=33> */
.L_x_4336:
[----:B------:R-:W-:Y:S01]  /*0d30*/  MOV R27, R28 ;  /* 0x0000001c001b7202 */ /* 0x000fe20000000f00 */
[----:B------:R-:W-:Y:S01]  /*0d40*/  IMAD.MOV.U32 R2, RZ, RZ, R32 ;  /* 0x000000ffff027224 */ /* 0x000fe200078e0020 */
[----:B------:R-:W-:Y:S02]  /*0d50*/  MOV R0, R33 ;  /* 0x0000002100007202 */ /* 0x000fe40000000f00 */
[----:B------:R-:W-:-:S07]  /*0d60*/  MOV R9, 0xd80 ;  /* 0x00000d8000097802 */ /* 0x000fce0000000f00 */
[----:B0---4-:R-:W-:Y:S05]  /*0d70*/  CALL.REL.NOINC `($__internal_96_$__cuda_sm20_div_s64) ;  /* 0x0000002800e47944 */ /* 0x011fea0003c00000 */
        /* <DEDUP_REMOVED lines=8> */
.L_x_4337:
        /* <DEDUP_REMOVED lines=34> */
.L_x_4338:
        /* <DEDUP_REMOVED lines=14> */
.L_x_4339:
        /* <DEDUP_REMOVED lines=34> */
.L_x_4340:
        /* <DEDUP_REMOVED lines=14> */
.L_x_4341:
        /* <DEDUP_REMOVED lines=34> */
.L_x_4342:
        /* <DEDUP_REMOVED lines=14> */
.L_x_4343:
        /* <DEDUP_REMOVED lines=34> */
.L_x_4344:
        /* <DEDUP_REMOVED lines=14> */
.L_x_4345:
        /* <DEDUP_REMOVED lines=14> */
.L_x_4329:
        /* <DEDUP_REMOVED lines=33> */
.L_x_4348:
[----:B------:R-:W-:Y:S01]  /*1cf0*/  MOV R27, R32 ;  /* 0x00000020001b7202 */ /* 0x000fe20000000f00 */
[----:B------:R-:W-:Y:S01]  /*1d00*/  IMAD.MOV.U32 R2, RZ, RZ, R16 ;  /* 0x000000ffff027224 */ /* 0x000fe200078e0010 */
[----:B------:R-:W-:Y:S02]  /*1d10*/  MOV R0, R17 ;  /* 0x0000001100007202 */ /* 0x000fe40000000f00 */
[----:B------:R-:W-:-:S07]  /*1d20*/  MOV R9, 0x1d40 ;  /* 0x00001d4000097802 */ /* 0x000fce0000000f00 */
[----:B0-----:R-:W-:Y:S05]  /*1d30*/  CALL.REL.NOINC `($__internal_96_$__cuda_sm20_div_s64) ;  /* 0x0000001800f47944 */ /* 0x001fea0003c00000 */
        /* <DEDUP_REMOVED lines=8> */
.L_x_4349:
        /* <DEDUP_REMOVED lines=35> */
.L_x_4350:
[----:B------:R-:W-:Y:S01]  /*1ff0*/  MOV R27, R17 ;  /* 0x00000011001b7202 */ /* 0x000fe20000000f00 */
[----:B------:R-:W-:Y:S01]  /*2000*/  IMAD.MOV.U32 R2, RZ, RZ, R18 ;  /* 0x000000ffff027224 */ /* 0x000fe200078e0012 */
[----:B------:R-:W-:Y:S02]  /*2010*/  MOV R0, R19 ;  /* 0x0000001300007202 */ /* 0x000fe40000000f00 */
[----:B------:R-:W-:-:S07]  /*2020*/  MOV R9, 0x2040 ;  /* 0x0000204000097802 */ /* 0x000fce0000000f00 */
[----:B0-----:R-:W-:Y:S05]  /*2030*/  CALL.REL.NOINC `($__internal_96_$__cuda_sm20_div_s64) ;  /* 0x0000001800347944 */ /* 0x001fea0003c00000 */
        /* <DEDUP_REMOVED lines=9> */
.L_x_4351:
        /* <DEDUP_REMOVED lines=36> */
.L_x_4352:
[----:B------:R-:W-:Y:S01]  /*2310*/  MOV R27, R19 ;  /* 0x00000013001b7202 */ /* 0x000fe20000000f00 */
[----:B------:R-:W-:Y:S01]  /*2320*/  IMAD.MOV.U32 R2, RZ, RZ, R28 ;  /* 0x000000ffff027224 */ /* 0x000fe200078e001c */
[----:B------:R-:W-:Y:S02]  /*2330*/  MOV R0, R29 ;  /* 0x0000001d00007202 */ /* 0x000fe40000000f00 */
[----:B------:R-:W-:-:S07]  /*2340*/  MOV R9, 0x2360 ;  /* 0x0000236000097802 */ /* 0x000fce0000000f00 */
[----:B0-----:R-:W-:Y:S05]  /*2350*/  CALL.REL.NOINC `($__internal_96_$__cuda_sm20_div_s64) ;  /* 0x00000014006c7944 */ /* 0x001fea0003c00000 */
        /* <DEDUP_REMOVED lines=9> */
.L_x_4353:
        /* <DEDUP_REMOVED lines=37> */
.L_x_4354:
[----:B------:R-:W-:Y:S01]  /*2640*/  IMAD.MOV.U32 R27, RZ, RZ, R18 ;  /* 0x000000ffff1b7224 */ /* 0x000fe200078e0012 */
[----:B------:R-:W-:Y:S01]  /*2650*/  MOV R2, R28 ;  /* 0x0000001c00027202 */ /* 0x000fe20000000f00 */
[----:B------:R-:W-:Y:S01]  /*2660*/  IMAD.MOV.U32 R0, RZ, RZ, R29 ;  /* 0x000000ffff007224 */ /* 0x000fe200078e001d */
[----:B------:R-:W-:-:S07]  /*2670*/  MOV R9, 0x2690 ;  /* 0x0000269000097802 */ /* 0x000fce0000000f00 */
[----:B0-----:R-:W-:Y:S05]  /*2680*/  CALL.REL.NOINC `($__internal_96_$__cuda_sm20_div_s64) ;  /* 0x0000001000a07944 */ /* 0x001fea0003c00000 */
        /* <DEDUP_REMOVED lines=8> */
.L_x_4355:
        /* <DEDUP_REMOVED lines=9> */
.L_x_4347:
        /* <DEDUP_REMOVED lines=31> */
.L_x_4357:
        /* <DEDUP_REMOVED lines=13> */
.L_x_4358:
        /* <DEDUP_REMOVED lines=35> */
.L_x_4359:
[----:B------:R-:W-:Y:S01]  /*2c90*/  MOV R27, R17 ;  /* 0x00000011001b7202 */ /* 0x000fe20000000f00 */
[----:B------:R-:W-:Y:S01]  /*2ca0*/  IMAD.MOV.U32 R2, RZ, RZ, R18 ;  /* 0x000000ffff027224 */ /* 0x000fe200078e0012 */
[----:B------:R-:W-:Y:S02]  /*2cb0*/  MOV R0, R19 ;  /* 0x0000001300007202 */ /* 0x000fe40000000f00 */
[----:B------:R-:W-:-:S07]  /*2cc0*/  MOV R9, 0x2ce0 ;  /* 0x00002ce000097802 */ /* 0x000fce0000000f00 */
[----:B0-----:R-:W-:Y:S05]  /*2cd0*/  CALL.REL.NOINC `($__internal_96_$__cuda_sm20_div_s64) ;  /* 0x0000000c000c7944 */ /* 0x001fea0003c00000 */
        /* <DEDUP_REMOVED lines=9> */
.L_x_4360:
        /* <DEDUP_REMOVED lines=10> */
.L_x_4356:
        /* <DEDUP_REMOVED lines=29> */
.L_x_4361:
[----:B------:R-:W-:-:S07]  /*2fe0*/  MOV R0, 0x3000 ;  /* 0x0000300000007802 */ /* 0x000fce0000000f00 */
[----:B0-----:R-:W-:Y:S05]  /*2ff0*/  CALL.REL.NOINC `($__internal_97_$__cuda_sm20_rem_s64) ;  /* 0x0000000c00947944 */ /* 0x001fea0003c00000 */
[----:B------:R-:W-:Y:S02]  /*3000*/  MOV R10, R2 ;  /* 0x00000002000a7202 */ /* 0x000fe40000000f00 */
[----:B------:R-:W-:-:S07]  /*3010*/  MOV R11, R9 ;  /* 0x00000009000b7202 */ /* 0x000fce0000000f00 */
.L_x_4362:
[----:B------:R-:W1:Y:S02]  /*3020*/  LDC.64 R12, c[0x0][0x398] ;  /* 0x0000e600ff0c7b82 */ /* 0x000e640000000a00 */
[----:B-1----:R-:W-:-:S06]  /*3030*/  IMAD.WIDE.U32 R2, R3, 0x8, R12 ;  /* 0x0000000803027825 */ /* 0x002fcc00078e000c */
[----:B------:R-:W2:Y:S02]  /*3040*/  LDG.E.64 R2, desc[UR10][R2.64] ;  /* 0x0000000a02027981 */ /* 0x000ea4000c1e1b00 */
[-C--:B--2---:R-:W-:Y:S02]  /*3050*/  IMAD R9, R3, R10.reuse, RZ ;  /* 0x0000000a03097224 */ /* 0x084fe400078e02ff */
[----:B------:R-:W-:-:S04]  /*3060*/  IMAD.WIDE.U32 R28, R2, R10, R28 ;  /* 0x0000000a021c7225 */ /* 0x000fc800078e001c */
[----:B------:R-:W-:-:S04]  /*3070*/  IMAD R9, R2, R11, R9 ;  /* 0x0000000b02097224 */ /* 0x000fc800078e0209 */
[----:B------:R-:W-:-:S07]  /*3080*/  IMAD.IADD R29, R29, 0x1, R9 ;  /* 0x000000011d1d7824 */ /* 0x000fce00078e0209 */
.L_x_4328:
[----:B------:R-:W1:Y:S02]  /*3090*/  LDCU.64 UR12, c[0x0][0x388] ;  /* 0x00007100ff0c77ac */ /* 0x000e640008000a00 */
[----:B-1----:R-:W-:-:S04]  /*30a0*/  LEA R2, P0, R28, UR12, 0x2 ;  /* 0x0000000c1c027c11 */ /* 0x002fc8000f8010ff */
[----:B------:R-:W-:-:S05]  /*30b0*/  LEA.HI.X R3, R28, UR13, R29, 0x2, P0 ;  /* 0x0000000d1c037c11 */ /* 0x000fca00080f141d */
[----:B------:R-:W2:Y:S02]  /*30c0*/  LDG.E R2, desc[UR10][R2.64] ;  /* 0x0000000a02027981 */ /* 0x000ea4000c1e1900 */
[----:B--2---:R-:W-:-:S04]  /*30d0*/  FSETP.NEU.AND P0, PT, R2, RZ, PT ;  /* 0x000000ff0200720b */ /* 0x004fc80003f0d000 */
        /* <DEDUP_REMOVED lines=28> */
.L_x_4367:
        /* <DEDUP_REMOVED lines=36> */
.L_x_4366:
[----:B------:R-:W-:Y:S05]  /*34e0*/  BSYNC.RECONVERGENT B0 ;  /* 0x0000000000007941 */ /* 0x000fea0003800200 */
.L_x_4365:
[----:B------:R-:W-:Y:S01]  /*34f0*/  UIADD3 UR4, UPT, UPT, UR4, 0x8, URZ ;  /* 0x0000000804047890 */ /* 0x000fe2000fffe0ff */
[----:B------:R-:W-:Y:S01]  /*3500*/  SEL R2, RZ, 0x1, !P0 ;  /* 0x00000001ff027807 */ /* 0x000fe20004000000 */
[----:B------:R-:W-:Y:S01]  /*3510*/  IMAD R9, R6, 0x8, R9 ;  /* 0x0000000806097824 */ /* 0x000fe200078e0209 */
[----:B------:R-:W-:Y:S09]  /*3520*/  @P1 BRA `(.L_x_4367) ;  /* 0xfffffffc005c1947 */ /* 0x000ff2000383ffff */
[----:B------:R-:W-:-:S12]  /*3530*/  UIADD3 UR4, UPT, UPT, UR4, 0x1, URZ ;  /* 0x0000000104047890 */ /* 0x000fd8000fffe0ff */
.L_x_4364:
        /* <DEDUP_REMOVED lines=23> */
.L_x_4371:
[----:B------:R-:W-:Y:S05]  /*36b0*/  BSYNC.RECONVERGENT B0 ;  /* 0x0000000000007941 */ /* 0x000fea0003800200 */
.L_x_4370:
[----:B------:R-:W-:Y:S01]  /*36c0*/  SEL R2, RZ, 0x1, !P0 ;  /* 0x00000001ff027807 */ /* 0x000fe20004000000 */
[----:B------:R-:W-:-:S12]  /*36d0*/  UIADD3 UR4, UPT, UPT, UR4, 0x4, URZ ;  /* 0x0000000404047890 */ /* 0x000fd8000fffe0ff */
.L_x_4369:
        /* <DEDUP_REMOVED lines=14> */
.L_x_4374:
[----:B------:R-:W-:Y:S05]  /*37c0*/  BSYNC.RECONVERGENT B0 ;  /* 0x0000000000007941 */ /* 0x000fea0003800200 */
.L_x_4373:
[----:B------:R-:W-:Y:S01]  /*37d0*/  SEL R2, RZ, 0x1, !P0 ;  /* 0x00000001ff027807 */ /* 0x000fe20004000000 */
[----:B------:R-:W-:-:S12]  /*37e0*/  UIADD3 UR4, UPT, UPT, UR4, 0x2, URZ ;  /* 0x0000000204047890 */ /* 0x000fd8000fffe0ff */
.L_x_4372:
        /* <DEDUP_REMOVED lines=8> */
.L_x_4368:
[----:B--2---:R2:W-:Y:S02]  /*3870*/  STS.U8 [R7+UR5], R2 ;  /* 0x0000000207007988 */ /* 0x0045e40008000005 */
.L_x_4363:
        /* <DEDUP_REMOVED lines=9> */
        .weak           $__internal_96_$__cuda_sm20_div_s64
        .type           $__internal_96_$__cuda_sm20_div_s64,@function
        .size           $__internal_96_$__cuda_sm20_div_s64,($__internal_97_$__cuda_sm20_rem_s64 - $__internal_96_$__cuda_sm20_div_s64)
$__internal_96_$__cuda_sm20_div_s64:
        /* <DEDUP_REMOVED lines=83> */
[----:B------:R-:W-:Y:S06]  /*3e40*/  RET.REL.NODEC R12 `(contiguous_any3_f32) ;  /* 0xffffffc00c6c7950 */ /* 0x000fec0003c3ffff */
        .weak           $__internal_97_$__cuda_sm20_rem_s64
        .type           $__internal_97_$__cuda_sm20_rem_s64,@function
        .size           $__internal_97_$__cuda_sm20_rem_s64,(.L_x_32300 - $__internal_97_$__cuda_sm20_rem_s64)
$__internal_97_$__cuda_sm20_rem_s64:
        /* <DEDUP_REMOVED lines=66> */
[----:B------:R-:W-:Y:S06]  /*4270*/  RET.REL.NODEC R10 `(contiguous_any3_f32) ;  /* 0xffffffbc0a607950 */ /* 0x000fec0003c3ffff */
.L_x_4375:
        /* <DEDUP_REMOVED lines=16> */
.L_x_32300:


//--------------------- .text.contiguous_any22_f32 --------------------------
	.section	.text.contiguous_any22_f32,"ax",@progbits
	.align	128
        .global         contiguous_any22_f32
        .type           contiguous_any22_f32,@function
        .size           contiguous_any22_f32,(.L_x_33003 - contiguous_any22_f32)
        .other          contiguous_any22_f32,@"STO_CUDA_ENTRY STV_DEFAULT"
contiguous_any22_f32:
.text.contiguous_any22_f32:
        /* <DEDUP_REMOVED lines=27> */
[----:B------:R-:W2:Y:S01]  /*01b0*/  LDG.E R6, desc[UR12][R6.64] ;  /* 0x0000000c06067981 */ /* 0x000ea2000c1e1900 */
[----:B------:R-:W-:Y:S01]  /*01c0*/  BSSY.RECONVERGENT B1, `(.L_x_4378) ;  /* 0x000000b000017945 */ /* 0x000fe20003800200 */
[----:B------:R-:W-:Y:S02]  /*01d0*/  PLOP3.LUT P0, PT, PT, PT, PT, 0x80, 0x8 ;  /* 0x000000000008781c */ /* 0x000fe40003f0f070 */
[----:B--2---:R-:W-:-:S13]  /*01e0*/  FSETP.NEU.AND P1, PT, R6, RZ, PT ;  /* 0x000000ff0600720b */ /* 0x004fda0003f2d000 */
[----:B------:R-:W-:Y:S05]  /*01f0*/  @P1 BRA `(.L_x_4379) ;  /* 0x00000000001c1947 */ /* 0x000fea0003800000 */
[----:B------:R-:W-:Y:S02]  /*0200*/  IMAD.MOV.U32 R9, RZ, RZ, RZ ;  /* 0x000000ffff097224 */ /* 0x000fe400078e00ff */
[----:B------:R-:W-:-:S04]  /*0210*/  IMAD.WIDE.U32 R4, R3, UR8, R8 ;  /* 0x0000000803047c25 */ /* 0x000fc8000f8e0008 */
[----:B------:R-:W-:Y:S01]  /*0220*/  IMAD.IADD R3, R11, 0x1, R5 ;  /* 0x000000010b037824 */ /* 0x000fe200078e0205 */
[----:B------:R-:W-:-:S04]  /*0230*/  LEA R6, P0, R4, R12, 0x2 ;  /* 0x0000000c04067211 */ /* 0x000fc800078010ff */
[----:B------:R-:W-:-:S05]  /*0240*/  LEA.HI.X R7, R4, R13, R3, 0x2, P0 ;  /* 0x0000000d04077211 */ /* 0x000fca00000f1403 */
[----:B------:R-:W2:Y:S02]  /*0250*/  LDG.E R6, desc[UR12][R6.64] ;  /* 0x0000000c06067981 */ /* 0x000ea4000c1e1900 */
[----:B--2---:R-:W-:-:S13]  /*0260*/  FSETP.NEU.AND P0, PT, R6, RZ, PT ;  /* 0x000000ff0600720b */ /* 0x004fda0003f0d000 */
.L_x_4379:
[----:B------:R-:W-:Y:S05]  /*0270*/  BSYNC.RECONVERGENT B1 ;  /* 0x0000000000017941 */ /* 0x000fea0003800200 */
.L_x_4378:
[----:B------:R-:W-:-:S05]  /*0280*/  SEL R3, RZ, 0x1, !P0 ;  /* 0x00000001ff037807 */ /* 0x000fca0004000000 */
[----:B------:R0:W-:Y:S01]  /*0290*/  STS.U8 [R0+UR4], R3 ;  /* 0x0000000300007988 */ /* 0x0001e20008000004 */
[----:B------:R-:W-:Y:S05]  /*02a0*/  BRA `(.L_x_4380) ;  /* 0x0000000000387947 */ /* 0x000fea0003800000 */
.L_x_4377:
        /* <DEDUP_REMOVED lines=10> */
[----:B------:R-:W2:Y:S02]  /*0350*/  LDG.E R6, desc[UR12][R6.64] ;  /* 0x0000000c06067981 */ /* 0x000ea4000c1e1900 */
[----:B--2---:R-:W-:-:S04]  /*0360*/  FSETP.NEU.AND P0, PT, R6, RZ, PT ;  /* 0x000000ff0600720b */ /* 0x004fc80003f0d000 */
[----:B------:R-:W-:-:S05]  /*0370*/  SEL R3, RZ, 0x1, !P0 ;  /* 0x00000001ff037807 */ /* 0x000fca0004000000 */
[----:B------:R1:W-:Y:S04]  /*0380*/  STS.U8 [R0+UR4], R3 ;  /* 0x0000000300007988 */ /* 0x0003e80008000004 */
.L_x_4380:
[----:B------:R-:W-:Y:S05]  /*0390*/  BSYNC.RECONVERGENT B0 ;  /* 0x0000000000007941 */ /* 0x000fea0003800200 */
.L_x_4376:
[----:B------:R-:W-:Y:S01]  /*03a0*/  BAR.SYNC.DEFER_BLOCKING 0x0 ;  /* 0x0000000000007b1d */ /* 0x000fe20000010000 */
[----:B------:R-:W-:-:S09]  /*03b0*/  UISETP.GE.U32.AND UP0, UPT, UR5, 0x42, UPT ;  /* 0x000000420500788c */ /* 0x000fd2000bf06070 */
[----:B------:R-:W-:Y:S05]  /*03c0*/  BRA.U !UP0, `(.L_x_4381) ;  /* 0x00000001083c7547 */ /* 0x000fea000b800000 */
.L_x_4384:
        /* <DEDUP_REMOVED lines=10> */
.L_x_4383:
[----:B------:R-:W-:Y:S05]  /*0470*/  BSYNC.RECONVERGENT B0 ;  /* 0x0000000000007941 */ /* 0x000fea0003800200 */
.L_x_4382:
[----:B------:R-:W-:Y:S01]  /*0480*/  BAR.SYNC.DEFER_BLOCKING 0x0 ;  /* 0x0000000000007b1d */ /* 0x000fe20000010000 */
[----:B------:R-:W-:-:S05]  /*0490*/  UISETP.GT.U32.AND UP0, UPT, UR5, 0x83, UPT ;  /* 0x000000830500788c */ /* 0x000fca000bf04070 */
[----:B------:R-:W-:-:S04]  /*04a0*/  UMOV UR5, UR7 ;  /* 0x0000000700057c82 */ /* 0x000fc80008000000 */
[----:B------:R-:W-:Y:S05]  /*04b0*/  BRA.U UP0, `(.L_x_4384) ;  /* 0xfffffffd00c47547 */ /* 0x000fea000b83ffff */
.L_x_4381:
        /* <DEDUP_REMOVED lines=57> */
.L_x_4385:
        /* <DEDUP_REMOVED lines=11> */
.L_x_33003:


//--------------------- .text.contiguous_any2_f32 --------------------------
	.section	.text.contiguous_any2_f32,"ax",@progbits
	.align	128
        .global         contiguous_any2_f32
        .type           contiguous_any2_f32,@function
        .size           contiguous_any2_f32,(.L_x_32302 - contiguous_any2_f32)
        .other          contiguous_any2_f32,@"STO_CUDA_ENTRY STV_DEFAULT"
contiguous_any2_f32:
.text.contiguous_any2_f32:
        /* <DEDUP_REMOVED lines=48> */
.L_x_4414:
        /* <DEDUP_REMOVED lines=32> */
.L_x_4391:
[----:B------:R-:W-:Y:S01]  /*0500*/  MOV R26, R4 ;  /* 0x00000004001a7202 */ /* 0x000fe20000000f00 */
[----:B------:R-:W-:Y:S01]  /*0510*/  IMAD.MOV.U32 R11, RZ, RZ, R3 ;  /* 0x000000ffff0b7224 */ /* 0x000fe200078e0003 */
[----:B------:R-:W-:Y:S01]  /*0520*/  MOV R10, R22 ;  /* 0x00000016000a7202 */ /* 0x000fe20000000f00 */
[----:B------:R-:W-:Y:S01]  /*0530*/  IMAD.MOV.U32 R9, RZ, RZ, R23 ;  /* 0x000000ffff097224 */ /* 0x000fe200078e0017 */
[----:B------:R-:W-:-:S07]  /*0540*/  MOV R8, 0x560 ;  /* 0x0000056000087802 */ /* 0x000fce0000000f00 */
[----:B-1----:R-:W-:Y:S05]  /*0550*/  CALL.REL.NOINC `($__internal_98_$__cuda_sm20_div_s64) ;  /* 0x0000006400a07944 */ /* 0x002fea0003c00000 */
        /* <DEDUP_REMOVED lines=10> */
.L_x_4392:
[----:B------:R-:W-:Y:S05]  /*0600*/  BSYNC.RECONVERGENT B1 ;  /* 0x0000000000017941 */ /* 0x000fea0003800200 */
.L_x_4390:
        /* <DEDUP_REMOVED lines=34> */
.L_x_4394:
[----:B------:R-:W-:Y:S01]  /*0830*/  MOV R26, R18 ;  /* 0x00000012001a7202 */ /* 0x000fe20000000f00 */
[----:B------:R-:W-:Y:S01]  /*0840*/  IMAD.MOV.U32 R11, RZ, RZ, R19 ;  /* 0x000000ffff0b7224 */ /* 0x000fe200078e0013 */
[----:B------:R-:W-:Y:S01]  /*0850*/  MOV R10, R22 ;  /* 0x00000016000a7202 */ /* 0x000fe20000000f00 */
[----:B------:R-:W-:Y:S01]  /*0860*/  IMAD.MOV.U32 R9, RZ, RZ, R23 ;  /* 0x000000ffff097224 */ /* 0x000fe200078e0017 */
[----:B------:R-:W-:-:S07]  /*0870*/  MOV R8, 0x890 ;  /* 0x0000089000087802 */ /* 0x000fce0000000f00 */
[----:B------:R-:W-:Y:S05]  /*0880*/  CALL.REL.NOINC `($__internal_98_$__cuda_sm20_div_s64) ;  /* 0x0000006000d47944 */ /* 0x000fea0003c00000 */
        /* <DEDUP_REMOVED lines=8> */
.L_x_4395:
[----:B------:R-:W-:Y:S05]  /*0910*/  BSYNC.RECONVERGENT B1 ;  /* 0x0000000000017941 */ /* 0x000fea0003800200 */
.L_x_4393:
        /* <DEDUP_REMOVED lines=33> */
.L_x_4397:
[----:B------:R-:W-:Y:S01]  /*0b30*/  IMAD.MOV.U32 R26, RZ, RZ, R36 ;  /* 0x000000ffff1a7224 */ /* 0x000fe200078e0024 */
[----:B------:R-:W-:Y:S01]  /*0b40*/  MOV R11, R37 ;  /* 0x00000025000b7202 */ /* 0x000fe20000000f00 */
[----:B------:R-:W-:Y:S01]  /*0b50*/  IMAD.MOV.U32 R10, RZ, RZ, R18 ;  /* 0x000000ffff0a7224 */ /* 0x000fe200078e0012 */
[----:B------:R-:W-:Y:S02]  /*0b60*/  MOV R9, R19 ;  /* 0x0000001300097202 */ /* 0x000fe40000000f00 */
[----:B------:R-:W-:-:S07]  /*0b70*/  MOV R8, 0xb90 ;  /* 0x00000b9000087802 */ /* 0x000fce0000000f00 */
[----:B------:R-:W-:Y:S05]  /*0b80*/  CALL.REL.NOINC `($__internal_98_$__cuda_sm20_div_s64) ;  /* 0x0000006000147944 */ /* 0x000fea0003c00000 */
        /* <DEDUP_REMOVED lines=10> */
.L_x_4398:
[----:B------:R-:W-:Y:S05]  /*0c30*/  BSYNC.RECONVERGENT B1 ;  /* 0x0000000000017941 */ /* 0x000fea0003800200 */
.L_x_4396:
        /* <DEDUP_REMOVED lines=35> */
.L_x_4400:
[----:B------:R-:W-:Y:S01]  /*0e70*/  MOV R26, R22 ;  /* 0x00000016001a7202 */ /* 0x000fe20000000f00 */
[----:B------:R-:W-:Y:S01]  /*0e80*/  IMAD.MOV.U32 R11, RZ, RZ, R23 ;  /* 0x000000ffff0b7224 */ /* 0x000fe200078e0017 */
[----:B------:R-:W-:Y:S01]  /*0e90*/  MOV R10, R18 ;  /* 0x00000012000a7202 */ /* 0x000fe20000000f00 */
[----:B------:R-:W-:Y:S01]  /*0ea0*/  IMAD.MOV.U32 R9, RZ, RZ, R19 ;  /* 0x000000ffff097224 */ /* 0x000fe200078e0013 */
[----:B------:R-:W-:-:S07]  /*0eb0*/  MOV R8, 0xed0 ;  /* 0x00000ed000087802 */ /* 0x000fce0000000f00 */
[----:B------:R-:W-:Y:S05]  /*0ec0*/  CALL.REL.NOINC `($__internal_98_$__cuda_sm20_div_s64) ;  /* 0x0000005c00447944 */ /* 0x000fea0003c00000 */
        /* <DEDUP_REMOVED lines=11> */
.L_x_4401:
[----:B------:R-:W-:Y:S05]  /*0f80*/  BSYNC.RECONVERGENT B1 ;  /* 0x0000000000017941 */ /* 0x000fea0003800200 */
.L_x_4399:
        /* <DEDUP_REMOVED lines=36> */
.L_x_4403:
        /* <DEDUP_REMOVED lines=16> */
.L_x_4404:
[----:B------:R-:W-:Y:S05]  /*12d0*/  BSYNC.RECONVERGENT B1 ;  /* 0x0000000000017941 */ /* 0x000fea0003800200 */
.L_x_4402:
        /* <DEDUP_REMOVED lines=35> */
.L_x_4406:
[----:B------:R-:W-:Y:S01]  /*1510*/  MOV R26, R42 ;  /* 0x0000002a001a7202 */ /* 0x000fe20000000f00 */
[----:B------:R-:W-:Y:S01]  /*1520*/  IMAD.MOV.U32 R11, RZ, RZ, R43 ;  /* 0x000000ffff0b7224 */ /* 0x000fe200078e002b */
[----:B------:R-:W-:Y:S01]  /*1530*/  MOV R10, R18 ;  /* 0x00000012000a7202 */ /* 0x000fe20000000f00 */
[----:B------:R-:W-:Y:S01]  /*1540*/  IMAD.MOV.U32 R9, RZ, RZ, R19 ;  /* 0x000000ffff097224 */ /* 0x000fe200078e0013 */
[----:B------:R-:W-:-:S07]  /*1550*/  MOV R8, 0x1570 ;  /* 0x0000157000087802 */ /* 0x000fce0000000f00 */
[----:B------:R-:W-:Y:S05]  /*1560*/  CALL.REL.NOINC `($__internal_98_$__cuda_sm20_div_s64) ;  /* 0x00000054009c7944 */ /* 0x000fea0003c00000 */
        /* <DEDUP_REMOVED lines=11> */
.L_x_4407:
[----:B------:R-:W-:Y:S05]  /*1620*/  BSYNC.RECONVERGENT B1 ;  /* 0x0000000000017941 */ /* 0x000fea0003800200 */
.L_x_4405:
        /* <DEDUP_REMOVED lines=35> */
.L_x_4409:
        /* <DEDUP_REMOVED lines=17> */
.L_x_4410:
[----:B------:R-:W-:Y:S05]  /*1970*/  BSYNC.RECONVERGENT B1 ;  /* 0x0000000000017941 */ /* 0x000fea0003800200 */
.L_x_4408:
        /* <DEDUP_REMOVED lines=35> */
.L_x_4412:
[----:B------:R-:W-:Y:S01]  /*1bb0*/  MOV R26, R18 ;  /* 0x00000012001a7202 */ /* 0x000fe20000000f00 */
[----:B------:R-:W-:Y:S01]  /*1bc0*/  IMAD.MOV.U32 R11, RZ, RZ, R19 ;  /* 0x000000ffff0b7224 */ /* 0x000fe200078e0013 */
[----:B------:R-:W-:Y:S01]  /*1bd0*/  MOV R10, R20 ;  /* 0x00000014000a7202 */ /* 0x000fe20000000f00 */
[----:B------:R-:W-:Y:S01]  /*1be0*/  IMAD.MOV.U32 R9, RZ, RZ, R21 ;  /* 0x000000ffff097224 */ /* 0x000fe200078e0015 */
[----:B------:R-:W-:-:S07]  /*1bf0*/  MOV R8, 0x1c10 ;  /* 0x00001c1000087802 */ /* 0x000fce0000000f00 */
[----:B------:R-:W-:Y:S05]  /*1c00*/  CALL.REL.NOINC `($__internal_98_$__cuda_sm20_div_s64) ;  /* 0x0000004c00f47944 */ /* 0x000fea0003c00000 */
        /* <DEDUP_REMOVED lines=11> */
.L_x_4413:
[----:B------:R-:W-:Y:S05]  /*1cc0*/  BSYNC.RECONVERGENT B1 ;  /* 0x0000000000017941 */ /* 0x000fea0003800200 */
.L_x_4411:
        /* <DEDUP_REMOVED lines=9> */
.L_x_4389:
        /* <DEDUP_REMOVED lines=35> */
.L_x_4417:
[----:B------:R-:W-:Y:S01]  /*1f90*/  MOV R26, R4 ;  /* 0x00000004001a7202 */ /* 0x000fe20000000f00 */
[----:B------:R-:W-:Y:S01]  /*1fa0*/  IMAD.MOV.U32 R11, RZ, RZ, R3 ;  /* 0x000000ffff0b7224 */ /* 0x000fe200078e0003 */
[----:B------:R-:W-:Y:S01]  /*1fb0*/  MOV R10, R6 ;  /* 0x00000006000a7202 */ /* 0x000fe20000000f00 */
[----:B------:R-:W-:Y:S01]  /*1fc0*/  IMAD.MOV.U32 R9, RZ, RZ, R7 ;  /* 0x000000ffff097224 */ /* 0x000fe200078e0007 */
[----:B------:R-:W-:-:S07]  /*1fd0*/  MOV R8, 0x1ff0 ;  /* 0x00001ff000087802 */ /* 0x000fce0000000f00 */
[----:B------:R-:W-:Y:S05]  /*1fe0*/  CALL.REL.NOINC `($__internal_98_$__cuda_sm20_div_s64) ;  /* 0x0000004800fc7944 */ /* 0x000fea0003c00000 */
        /* <DEDUP_REMOVED lines=10> */
.L_x_4418:
[----:B------:R-:W-:Y:S05]  /*2090*/  BSYNC.RECONVERGENT B1 ;  /* 0x0000000000017941 */ /* 0x000fea0003800200 */
.L_x_4416:
        /* <DEDUP_REMOVED lines=34> */
.L_x_4420:
        /* <DEDUP_REMOVED lines=14> */
.L_x_4421:
[----:B------:R-:W-:Y:S05]  /*23a0*/  BSYNC.RECONVERGENT B1 ;  /* 0x0000000000017941 */ /* 0x000fea0003800200 */
.L_x_4419:
        /* <DEDUP_REMOVED lines=35> */
.L_x_4423:
        /* <DEDUP_REMOVED lines=17> */
.L_x_4424:
[----:B------:R-:W-:Y:S05]  /*26f0*/  BSYNC.RECONVERGENT B1 ;  /* 0x0000000000017941 */ /* 0x000fea0003800200 */
.L_x_4422:
        /* <DEDUP_REMOVED lines=35> */
.L_x_4426:
        /* <DEDUP_REMOVED lines=16> */
.L_x_4427:
[----:B------:R-:W-:Y:S05]  /*2a30*/  BSYNC.RECONVERGENT B1 ;  /* 0x0000000000017941 */ /* 0x000fea0003800200 */
.L_x_4425:
[----:B------:R-:W-:Y:S01]  /*2a40*/  MOV R6, R20 ;  /* 0x0000001400067202 */ /* 0x000fe20000000f00 */
[----:B------:R-:W-:Y:S02]  /*2a50*/  IMAD R9, R9, R22, RZ ;  /* 0x0000001609097224 */ /* 0x000fe400078e02ff */
[----:B------:R-:W-:Y:S02]  /*2a60*/  VIADD R5, R5, 0xfffffffe ;  /* 0xfffffffe05057836 */ /* 0x000fe40000000000 */
[----:B------:R-:W-:-:S04]  /*2a70*/  IMAD.WIDE.U32 R20, R22, R8, R6 ;  /* 0x0000000816147225 */ /* 0x000fc800078e0006 */
[----:B------:R-:W-:-:S05]  /*2a80*/  IMAD R9, R23, R8, R9 ;  /* 0x0000000817097224 */ /* 0x000fca00078e0209 */
[----:B------:R-:W-:-:S07]  /*2a90*/  IADD3 R21, PT, PT, R21, R9, RZ ;  /* 0x0000000915157210 */ /* 0x000fce0007ffe0ff */
.L_x_4415:
        /* <DEDUP_REMOVED lines=31> */
.L_x_4429:
[----:B------:R-:W-:Y:S01]  /*2c90*/  IMAD.MOV.U32 R23, RZ, RZ, R3 ;  /* 0x000000ffff177224 */ /* 0x000fe200078e0003 */
[----:B------:R-:W-:Y:S01]  /*2ca0*/  MOV R22, R6 ;  /* 0x0000000600167202 */ /* 0x000fe20000000f00 */
[----:B------:R-:W-:Y:S01]  /*2cb0*/  IMAD.MOV.U32 R3, RZ, RZ, R7 ;  /* 0x000000ffff037224 */ /* 0x000fe200078e0007 */
[----:B------:R-:W-:-:S07]  /*2cc0*/  MOV R24, 0x2ce0 ;  /* 0x00002ce000187802 */ /* 0x000fce0000000f00 */
[----:B------:R-:W-:Y:S05]  /*2cd0*/  CALL.REL.NOINC `($__internal_99_$__cuda_sm20_rem_s64) ;  /* 0x00000044000c7944 */ /* 0x000fea0003c00000 */
[----:B------:R-:W-:-:S07]  /*2ce0*/  MOV R8, R4 ;  /* 0x0000000400087202 */ /* 0x000fce0000000f00 */
.L_x_4430:
[----:B------:R-:W-:Y:S05]  /*2cf0*/  BSYNC.RECONVERGENT B1 ;  /* 0x0000000000017941 */ /* 0x000fea0003800200 */
.L_x_4428:
        /* <DEDUP_REMOVED lines=30> */
.L_x_4432:
[----:B------:R-:W-:Y:S01]  /*2ee0*/  IMAD.MOV.U32 R22, RZ, RZ, R6 ;  /* 0x000000ffff167224 */ /* 0x000fe200078e0006 */
[----:B------:R-:W-:Y:S01]  /*2ef0*/  MOV R3, R7 ;  /* 0x0000000700037202 */ /* 0x000fe20000000f00 */
[----:B------:R-:W-:Y:S01]  /*2f00*/  IMAD.MOV.U32 R4, RZ, RZ, R18 ;  /* 0x000000ffff047224 */ /* 0x000fe200078e0012 */
[----:B------:R-:W-:Y:S02]  /*2f10*/  MOV R23, R19 ;  /* 0x0000001300177202 */ /* 0x000fe40000000f00 */
[----:B------:R-:W-:-:S07]  /*2f20*/  MOV R24, 0x2f40 ;  /* 0x00002f4000187802 */ /* 0x000fce0000000f00 */
[----:B------:R-:W-:Y:S05]  /*2f30*/  CALL.REL.NOINC `($__internal_99_$__cuda_sm20_rem_s64) ;  /* 0x0000004000747944 */ /* 0x000fea0003c00000 */
[----:B------:R-:W-:-:S07]  /*2f40*/  IMAD.MOV.U32 R5, RZ, RZ, R9 ;  /* 0x000000ffff057224 */ /* 0x000fce00078e0009 */
.L_x_4433:
[----:B------:R-:W-:Y:S05]  /*2f50*/  BSYNC.RECONVERGENT B1 ;  /* 0x0000000000017941 */ /* 0x000fea0003800200 */
.L_x_4431:
[----:B------:R-:W-:Y:S02]  /*2f60*/  IMAD R3, R5, R14, RZ ;  /* 0x0000000e05037224 */ /* 0x000fe400078e02ff */
[----:B------:R-:W-:-:S04]  /*2f70*/  IMAD.WIDE.U32 R20, R14, R4, R20 ;  /* 0x000000040e147225 */ /* 0x000fc800078e0014 */
[----:B------:R-:W-:-:S05]  /*2f80*/  IMAD R3, R15, R4, R3 ;  /* 0x000000040f037224 */ /* 0x000fca00078e0203 */
[----:B------:R-:W-:-:S07]  /*2f90*/  IADD3 R21, PT, PT, R21, R3, RZ ;  /* 0x0000000315157210 */ /* 0x000fce0007ffe0ff */
.L_x_4388:
[----:B------:R-:W0:Y:S02]  /*2fa0*/  LDC.64 R6, c[0x0][0x388] ;  /* 0x0000e200ff067b82 */ /* 0x000e240000000a00 */
[----:B0-----:R-:W-:-:S04]  /*2fb0*/  LEA R4, P0, R12, R6, 0x2 ;  /* 0x000000060c047211 */ /* 0x001fc800078010ff */
[----:B------:R-:W-:-:S05]  /*2fc0*/  LEA.HI.X R5, R12, R7, R13, 0x2, P0 ;  /* 0x000000070c057211 */ /* 0x000fca00000f140d */
[----:B------:R-:W2:Y:S01]  /*2fd0*/  LDG.E R4, desc[UR12][R4.64] ;  /* 0x0000000c04047981 */ /* 0x000ea2000c1e1900 */
[----:B------:R-:W-:Y:S01]  /*2fe0*/  BSSY.RECONVERGENT B1, `(.L_x_4434) ;  /* 0x0000008000017945 */ /* 0x000fe20003800200 */
[----:B------:R-:W-:Y:S02]  /*2ff0*/  PLOP3.LUT P0, PT, PT, PT, PT, 0x80, 0x8 ;  /* 0x000000000008781c */ /* 0x000fe40003f0f070 */
[----:B--2---:R-:W-:-:S13]  /*3000*/  FSETP.NEU.AND P1, PT, R4, RZ, PT ;  /* 0x000000ff0400720b */ /* 0x004fda0003f2d000 */
[----:B------:R-:W-:Y:S05]  /*3010*/  @P1 BRA `(.L_x_4435) ;  /* 0x0000000000101947 */ /* 0x000fea0003800000 */
[----:B------:R-:W-:-:S04]  /*3020*/  LEA R4, P0, R20, R6, 0x2 ;  /* 0x0000000614047211 */ /* 0x000fc800078010ff */
[----:B------:R-:W-:-:S05]  /*3030*/  LEA.HI.X R5, R20, R7, R21, 0x2, P0 ;  /* 0x0000000714057211 */ /* 0x000fca00000f1415 */
[----:B------:R-:W2:Y:S02]  /*3040*/  LDG.E R4, desc[UR12][R4.64] ;  /* 0x0000000c04047981 */ /* 0x000ea4000c1e1900 */
[----:B--2---:R-:W-:-:S13]  /*3050*/  FSETP.NEU.AND P0, PT, R4, RZ, PT ;  /* 0x000000ff0400720b */ /* 0x004fda0003f0d000 */
.L_x_4435:
[----:B------:R-:W-:Y:S05]  /*3060*/  BSYNC.RECONVERGENT B1 ;  /* 0x0000000000017941 */ /* 0x000fea0003800200 */
.L_x_4434:
[----:B------:R-:W-:-:S05]  /*3070*/  SEL R3, RZ, 0x1, !P0 ;  /* 0x00000001ff037807 */ /* 0x000fca0004000000 */
[----:B------:R1:W-:Y:S01]  /*3080*/  STS.U8 [R0+UR4], R3 ;  /* 0x0000000300007988 */ /* 0x0003e20008000004 */
[----:B------:R-:W-:Y:S05]  /*3090*/  BRA `(.L_x_4436) ;  /* 0x0000003400a07947 */ /* 0x000fea0003800000 */
.L_x_4387:
        /* <DEDUP_REMOVED lines=20> */
.L_x_4463:
        /* <DEDUP_REMOVED lines=31> */
.L_x_4440:
[----:B------:R-:W-:Y:S01]  /*33d0*/  IMAD.MOV.U32 R26, RZ, RZ, R4 ;  /* 0x000000ffff1a7224 */ /* 0x000fe200078e0004 */
[----:B------:R-:W-:Y:S01]  /*33e0*/  MOV R11, R5 ;  /* 0x00000005000b7202 */ /* 0x000fe20000000f00 */
[----:B------:R-:W-:Y:S01]  /*33f0*/  IMAD.MOV.U32 R10, RZ, RZ, R36 ;  /* 0x000000ffff0a7224 */ /* 0x000fe200078e0024 */
[----:B------:R-:W-:Y:S02]  /*3400*/  MOV R9, R37 ;  /* 0x0000002500097202 */ /* 0x000fe40000000f00 */
[----:B------:R-:W-:-:S07]  /*3410*/  MOV R8, 0x3430 ;  /* 0x0000343000087802 */ /* 0x000fce0000000f00 */
[----:B-123--:R-:W-:Y:S05]  /*3420*/  CALL.REL.NOINC `($__internal_98_$__cuda_sm20_div_s64) ;  /* 0x0000003400ec7944 */ /* 0x00efea0003c00000 */
        /* <DEDUP_REMOVED lines=8> */
.L_x_4441:
[----:B------:R-:W-:Y:S05]  /*34b0*/  BSYNC.RECONVERGENT B1 ;  /* 0x0000000000017941 */ /* 0x000fea0003800200 */
.L_x_4439:
        /* <DEDUP_REMOVED lines=37> */
.L_x_4443:
        /* <DEDUP_REMOVED lines=16> */
.L_x_4444:
[----:B------:R-:W-:Y:S05]  /*3810*/  BSYNC.RECONVERGENT B1 ;  /* 0x0000000000017941 */ /* 0x000fea0003800200 */
.L_x_4442:
        /* <DEDUP_REMOVED lines=38> */
.L_x_4446:
[----:B------:R-:W-:Y:S01]  /*3a80*/  MOV R26, R36 ;  /* 0x00000024001a7202 */ /* 0x000fe20000000f00 */
[----:B------:R-:W-:Y:S01]  /*3a90*/  IMAD.MOV.U32 R11, RZ, RZ, R37 ;  /* 0x000000ffff0b7224 */ /* 0x000fe200078e0025 */
[----:B------:R-:W-:Y:S01]  /*3aa0*/  MOV R10, R38 ;  /* 0x00000026000a7202 */ /* 0x000fe20000000f00 */
[----:B------:R-:W-:Y:S01]  /*3ab0*/  IMAD.MOV.U32 R9, RZ, RZ, R39 ;  /* 0x000000ffff097224 */ /* 0x000fe200078e0027 */
[----:B------:R-:W-:-:S07]  /*3ac0*/  MOV R8, 0x3ae0 ;  /* 0x00003ae000087802 */ /* 0x000fce0000000f00 */
[----:B-1----:R-:W-:Y:S05]  /*3ad0*/  CALL.REL.NOINC `($__internal_98_$__cuda_sm20_div_s64) ;  /* 0x0000003000407944 */ /* 0x002fea0003c00000 */
        /* <DEDUP_REMOVED lines=11> */
.L_x_4447:
[----:B------:R-:W-:Y:S05]  /*3b90*/  BSYNC.RECONVERGENT B1 ;  /* 0x0000000000017941 */ /* 0x000fea0003800200 */
.L_x_4445:
        /* <DEDUP_REMOVED lines=38> */
.L_x_4449:
[----:B------:R-:W-:Y:S01]  /*3e00*/  IMAD.MOV.U32 R26, RZ, RZ, R36 ;  /* 0x000000ffff1a7224 */ /* 0x000fe200078e0024 */
[----:B------:R-:W-:Y:S01]  /*3e10*/  MOV R11, R37 ;  /* 0x00000025000b7202 */ /* 0x000fe20000000f00 */
[----:B------:R-:W-:Y:S01]  /*3e20*/  IMAD.MOV.U32 R10, RZ, RZ, R38 ;  /* 0x000000ffff0a7224 */ /* 0x000fe200078e0026 */
[----:B------:R-:W-:Y:S02]  /*3e30*/  MOV R9, R39 ;  /* 0x0000002700097202 */ /* 0x000fe40000000f00 */
[----:B------:R-:W-:-:S07]  /*3e40*/  MOV R8, 0x3e60 ;  /* 0x00003e6000087802 */ /* 0x000fce0000000f00 */
[----:B-1----:R-:W-:Y:S05]  /*3e50*/  CALL.REL.NOINC `($__internal_98_$__cuda_sm20_div_s64) ;  /* 0x0000002c00607944 */ /* 0x002fea0003c00000 */
        /* <DEDUP_REMOVED lines=11> */
.L_x_4450:
[----:B------:R-:W-:Y:S05]  /*3f10*/  BSYNC.RECONVERGENT B1 ;  /* 0x0000000000017941 */ /* 0x000fea0003800200 */
.L_x_4448:
        /* <DEDUP_REMOVED lines=38> */
.L_x_4452:
        /* <DEDUP_REMOVED lines=17> */
.L_x_4453:
[----:B------:R-:W-:Y:S05]  /*4290*/  BSYNC.RECONVERGENT B1 ;  /* 0x0000000000017941 */ /* 0x000fea0003800200 */
.L_x_4451:
        /* <DEDUP_REMOVED lines=38> */
.L_x_4455:
        /* <DEDUP_REMOVED lines=17> */
.L_x_4456:
[----:B------:R-:W-:Y:S05]  /*4610*/  BSYNC.RECONVERGENT B1 ;  /* 0x0000000000017941 */ /* 0x000fea0003800200 */
.L_x_4454:
        /* <DEDUP_REMOVED lines=38> */
.L_x_4458:
        /* <DEDUP_REMOVED lines=17> */
.L_x_4459:
[----:B------:R-:W-:Y:S05]  /*4990*/  BSYNC.RECONVERGENT B1 ;  /* 0x0000000000017941 */ /* 0x000fea0003800200 */
.L_x_4457:
        /* <DEDUP_REMOVED lines=36> */
.L_x_4461:
        /* <DEDUP_REMOVED lines=17> */
.L_x_4462:
[----:B------:R-:W-:Y:S05]  /*4cf0*/  BSYNC.RECONVERGENT B1 ;  /* 0x0000000000017941 */ /* 0x000fea0003800200 */
.L_x_4460:
        /* <DEDUP_REMOVED lines=15> */
.L_x_4438:
        /* <DEDUP_REMOVED lines=36> */
.L_x_4466:
        /* <DEDUP_REMOVED lines=15> */
.L_x_4467:
[----:B------:R-:W-:Y:S05]  /*5120*/  BSYNC.RECONVERGENT B1 ;  /* 0x0000000000017941 */ /* 0x000fea0003800200 */
.L_x_4465:
        /* <DEDUP_REMOVED lines=39> */
.L_x_4469:
        /* <DEDUP_REMOVED lines=17> */
.L_x_4470:
[----:B------:R-:W-:Y:S05]  /*54b0*/  BSYNC.RECONVERGENT B1 ;  /* 0x0000000000017941 */ /* 0x000fea0003800200 */
.L_x_4468:
        /* <DEDUP_REMOVED lines=39> */
.L_x_4472:
        /* <DEDUP_REMOVED lines=17> */
.L_x_4473:
[----:B------:R-:W-:Y:S05]  /*5840*/  BSYNC.RECONVERGENT B1 ;  /* 0x0000000000017941 */ /* 0x000fea0003800200 */
.L_x_4471:
        /* <DEDUP_REMOVED lines=40> */
.L_x_4475:
[----:B------:R-:W-:Y:S01]  /*5ad0*/  MOV R26, R20 ;  /* 0x00000014001a7202 */ /* 0x000fe20000000f00 */
[----:B------:R-:W-:Y:S01]  /*5ae0*/  IMAD.MOV.U32 R10, RZ, RZ, R4 ;  /* 0x000000ffff0a7224 */ /* 0x000fe200078e0004 */
[----:B------:R-:W-:Y:S02]  /*5af0*/  MOV R11, R21 ;  /* 0x00000015000b7202 */ /* 0x000fe40000000f00 */
[----:B------:R-:W-:Y:S02]  /*5b00*/  MOV R9, R5 ;  /* 0x0000000500097202 */ /* 0x000fe40000000f00 */
[----:B------:R-:W-:-:S07]  /*5b10*/  MOV R8, 0x5b30 ;  /* 0x00005b3000087802 */ /* 0x000fce0000000f00 */
[----:B------:R-:W-:Y:S05]  /*5b20*/  CALL.REL.NOINC `($__internal_98_$__cuda_sm20_div_s64) ;  /* 0x00000010002c7944 */ /* 0x000fea0003c00000 */
        /* <DEDUP_REMOVED lines=11> */
.L_x_4476:
[----:B------:R-:W-:Y:S05]  /*5be0*/  BSYNC.RECONVERGENT B1 ;  /* 0x0000000000017941 */ /* 0x000fea0003800200 */
.L_x_4474:
        /* <DEDUP_REMOVED lines=11> */
.L_x_4464:
        /* <DEDUP_REMOVED lines=34> */
.L_x_4479:
[----:B------:R-:W-:Y:S01]  /*5ec0*/  MOV R26, R4 ;  /* 0x00000004001a7202 */ /* 0x000fe20000000f00 */
[----:B------:R-:W-:Y:S01]  /*5ed0*/  IMAD.MOV.U32 R10, RZ, RZ, R16 ;  /* 0x000000ffff0a7224 */ /* 0x000fe200078e0010 */
[----:B------:R-:W-:Y:S02]  /*5ee0*/  MOV R11, R5 ;  /* 0x00000005000b7202 */ /* 0x000fe40000000f00 */
[----:B------:R-:W-:Y:S02]  /*5ef0*/  MOV R9, R17 ;  /* 0x0000001100097202 */ /* 0x000fe40000000f00 */
[----:B------:R-:W-:-:S07]  /*5f00*/  MOV R8, 0x5f20 ;  /* 0x00005f2000087802 */ /* 0x000fce0000000f00 */
[----:B------:R-:W-:Y:S05]  /*5f10*/  CALL.REL.NOINC `($__internal_98_$__cuda_sm20_div_s64) ;  /* 0x0000000c00307944 */ /* 0x000fea0003c00000 */
        /* <DEDUP_REMOVED lines=9> */
.L_x_4480:
[----:B------:R-:W-:Y:S05]  /*5fb0*/  BSYNC.RECONVERGENT B1 ;  /* 0x0000000000017941 */ /* 0x000fea0003800200 */
.L_x_4478:
        /* <DEDUP_REMOVED lines=39> */
.L_x_4482:
[----:B------:R-:W-:Y:S01]  /*6230*/  MOV R26, R20 ;  /* 0x00000014001a7202 */ /* 0x000fe20000000f00 */
[----:B------:R-:W-:Y:S01]  /*6240*/  IMAD.MOV.U32 R11, RZ, RZ, R21 ;  /* 0x000000ffff0b7224 */ /* 0x000fe200078e0015 */
[----:B------:R-:W-:Y:S02]  /*6250*/  MOV R10, R4 ;  /* 0x00000004000a7202 */ /* 0x000fe40000000f00 */
[----:B------:R-:W-:Y:S02]  /*6260*/  MOV R9, R5 ;  /* 0x0000000500097202 */ /* 0x000fe40000000f00 */
[----:B------:R-:W-:-:S07]  /*6270*/  MOV R8, 0x6290 ;  /* 0x0000629000087802 */ /* 0x000fce0000000f00 */
[----:B------:R-:W-:Y:S05]  /*6280*/  CALL.REL.NOINC `($__internal_98_$__cuda_sm20_div_s64) ;  /* 0x0000000800547944 */ /* 0x000fea0003c00000 */
        /* <DEDUP_REMOVED lines=11> */
.L_x_4483:
[----:B------:R-:W-:Y:S05]  /*6340*/  BSYNC.RECONVERGENT B1 ;  /* 0x0000000000017941 */ /* 0x000fea0003800200 */
.L_x_4481:
        /* <DEDUP_REMOVED lines=11> */
.L_x_4477:
        /* <DEDUP_REMOVED lines=30> */
.L_x_4485:
[----:B------:R-:W-:Y:S01]  /*65e0*/  MOV R3, R23 ;  /* 0x0000001700037202 */ /* 0x000fe20000000f00 */
[----:B------:R-:W-:Y:S01]  /*65f0*/  IMAD.MOV.U32 R23, RZ, RZ, R5 ;  /* 0x000000ffff177224 */ /* 0x000fe200078e0005 */
[----:B------:R-:W-:-:S07]  /*6600*/  MOV R24, 0x6620 ;  /* 0x0000662000187802 */ /* 0x000fce0000000f00 */
[----:B------:R-:W-:Y:S05]  /*6610*/  CALL.REL.NOINC `($__internal_99_$__cuda_sm20_rem_s64) ;  /* 0x0000000800bc7944 */ /* 0x000fea0003c00000 */
[----:B------:R-:W-:-:S07]  /*6620*/  MOV R5, R9 ;  /* 0x0000000900057202 */ /* 0x000fce0000000f00 */
.L_x_4486:
[----:B------:R-:W-:Y:S05]  /*6630*/  BSYNC.RECONVERGENT B1 ;  /* 0x0000000000017941 */ /* 0x000fea0003800200 */
.L_x_4484:
        /* <DEDUP_REMOVED lines=9> */
.L_x_4437:
[----:B------:R-:W-:-:S05]  /*66d0*/  IMAD.MOV.U32 R13, RZ, RZ, R7 ;  /* 0x000000ffff0d7224 */ /* 0x000fca00078e0007 */
[----:B------:R-:W2:Y:S02]  /*66e0*/  LDG.E R12, desc[UR12][R12.64] ;  /* 0x0000000c0c0c7981 */ /* 0x000ea4000c1e1900 */
[----:B--2---:R-:W-:-:S04]  /*66f0*/  FSETP.NEU.AND P0, PT, R12, RZ, PT ;  /* 0x000000ff0c00720b */ /* 0x004fc80003f0d000 */
[----:B------:R-:W-:-:S05]  /*6700*/  SEL R3, RZ, 0x1, !P0 ;  /* 0x00000001ff037807 */ /* 0x000fca0004000000 */
[----:B------:R0:W-:Y:S04]  /*6710*/  STS.U8 [R0+UR4], R3 ;  /* 0x0000000300007988 */ /* 0x0001e80008000004 */
.L_x_4436:
[----:B------:R-:W-:Y:S05]  /*6720*/  BSYNC.RECONVERGENT B0 ;  /* 0x0000000000007941 */ /* 0x000fea0003800200 */
.L_x_4386:
[----:B------:R-:W-:Y:S01]  /*6730*/  BAR.SYNC.DEFER_BLOCKING 0x0 ;  /* 0x0000000000007b1d */ /* 0x000fe20000010000 */
[----:B------:R-:W-:-:S09]  /*6740*/  UISETP.GE.U32.AND UP0, UPT, UR5, 0x42, UPT ;  /* 0x000000420500788c */ /* 0x000fd2000bf06070 */
[----:B------:R-:W-:Y:S05]  /*6750*/  BRA.U !UP0, `(.L_x_4487) ;  /* 0x00000001083c7547 */ /* 0x000fea000b800000 */
.L_x_4490:
        /* <DEDUP_REMOVED lines=10> */
.L_x_4489:
[----:B------:R-:W-:Y:S05]  /*6800*/  BSYNC.RECONVERGENT B0 ;  /* 0x0000000000007941 */ /* 0x000fea0003800200 */
.L_x_4488:
[----:B------:R-:W-:Y:S01]  /*6810*/  BAR.SYNC.DEFER_BLOCKING 0x0 ;  /* 0x0000000000007b1d */ /* 0x000fe20000010000 */
[----:B------:R-:W-:-:S05]  /*6820*/  UISETP.GT.U32.AND UP0, UPT, UR5, 0x83, UPT ;  /* 0x000000830500788c */ /* 0x000fca000bf04070 */
[----:B------:R-:W-:-:S04]  /*6830*/  UMOV UR5, UR6 ;  /* 0x0000000600057c82 */ /* 0x000fc80008000000 */
[----:B------:R-:W-:Y:S05]  /*6840*/  BRA.U UP0, `(.L_x_4490) ;  /* 0xfffffffd00c47547 */ /* 0x000fea000b83ffff */
.L_x_4487:
        /* <DEDUP_REMOVED lines=57> */
        .weak           $__internal_98_$__cuda_sm20_div_s64
        .type           $__internal_98_$__cuda_sm20_div_s64,@function
        .size           $__internal_98_$__cuda_sm20_div_s64,($__internal_99_$__cuda_sm20_rem_s64 - $__internal_98_$__cuda_sm20_div_s64)
$__internal_98_$__cuda_sm20_div_s64:
        /* <DEDUP_REMOVED lines=82> */
[----:B------:R-:W-:Y:S06]  /*7100*/  RET.REL.NODEC R8 `(contiguous_any2_f32) ;  /* 0xffffff8c08bc7950 */ /* 0x000fec0003c3ffff */
        .weak           $__internal_99_$__cuda_sm20_rem_s64
        .type           $__internal_99_$__cuda_sm20_rem_s64,@function
        .size           $__internal_99_$__cuda_sm20_rem_s64,(.L_x_32302 - $__internal_99_$__cuda_sm20_rem_s64)
$__internal_99_$__cuda_sm20_rem_s64:
        /* <DEDUP_REMOVED lines=76> */
[----:B------:R-:W-:Y:S06]  /*75d0*/  RET.REL.NODEC R24 `(contiguous_any2_f32) ;  /* 0xffffff8818887950 */ /* 0x000fec0003c3ffff */
.L_x_4491:
        /* <DEDUP_REMOVED lines=10> */
.L_x_32302:


//--------------------- .text.uncontiguous_any_f32 --------------------------
	.section	.text.uncontiguous_any_f32,"ax",@progbits
	.align	128
        .global         uncontiguous_any_f32
        .type           uncontiguous_any_f32,@function
        .size           uncontiguous_any_f32,(.L_x_32304 - uncontiguous_any_f32)
        .other          uncontiguous_any_f32,@"STO_CUDA_ENTRY STV_DEFAULT"
uncontiguous_any_f32:
.text.uncontiguous_any_f32:
        /* <DEDUP_REMOVED lines=38> */
.L_x_4520:
        /* <DEDUP_REMOVED lines=32> */
.L_x_4497:
[----:B------:R-:W-:Y:S01]  /*0460*/  IMAD.MOV.U32 R26, RZ, RZ, R4 ;  /* 0x000000ffff1a7224 */ /* 0x000fe200078e0004 */
[----:B------:R-:W-:Y:S01]  /*0470*/  MOV R11, R5 ;  /* 0x00000005000b7202 */ /* 0x000fe20000000f00 */
[----:B------:R-:W-:Y:S01]  /*0480*/  IMAD.MOV.U32 R10, RZ, RZ, R36 ;  /* 0x000000ffff0a7224 */ /* 0x000fe200078e0024 */
[----:B------:R-:W-:Y:S02]  /*0490*/  MOV R9, R37 ;  /* 0x0000002500097202 */ /* 0x000fe40000000f00 */
[----:B------:R-:W-:-:S07]  /*04a0*/  MOV R8, 0x4c0 ;  /* 0x000004c000087802 */ /* 0x000fce0000000f00 */
[----:B-1----:R-:W-:Y:S05]  /*04b0*/  CALL.REL.NOINC `($__internal_100_$__cuda_sm20_div_s64) ;  /* 0x0000006400907944 */ /* 0x002fea0003c00000 */
        /* <DEDUP_REMOVED lines=9> */
.L_x_4498:
[----:B------:R-:W-:Y:S05]  /*0550*/  BSYNC.RECONVERGENT B1 ;  /* 0x0000000000017941 */ /* 0x000fea0003800200 */
.L_x_4496:
        /* <DEDUP_REMOVED lines=33> */
.L_x_4500:
[----:B------:R-:W-:Y:S01]  /*0770*/  IMAD.MOV.U32 R26, RZ, RZ, R18 ;  /* 0x000000ffff1a7224 */ /* 0x000fe200078e0012 */
[----:B------:R-:W-:Y:S01]  /*0780*/  MOV R11, R19 ;  /* 0x00000013000b7202 */ /* 0x000fe20000000f00 */
[----:B------:R-:W-:Y:S01]  /*0790*/  IMAD.MOV.U32 R10, RZ, RZ, R36 ;  /* 0x000000ffff0a7224 */ /* 0x000fe200078e0024 */
[----:B------:R-:W-:Y:S02]  /*07a0*/  MOV R9, R37 ;  /* 0x0000002500097202 */ /* 0x000fe40000000f00 */
[----:B------:R-:W-:-:S07]  /*07b0*/  MOV R8, 0x7d0 ;  /* 0x000007d000087802 */ /* 0x000fce0000000f00 */
[----:B------:R-:W-:Y:S05]  /*07c0*/  CALL.REL.NOINC `($__internal_100_$__cuda_sm20_div_s64) ;  /* 0x0000006000cc7944 */ /* 0x000fea0003c00000 */
        /* <DEDUP_REMOVED lines=9> */
.L_x_4501:
[----:B------:R-:W-:Y:S05]  /*0860*/  BSYNC.RECONVERGENT B1 ;  /* 0x0000000000017941 */ /* 0x000fea0003800200 */
.L_x_4499:
        /* <DEDUP_REMOVED lines=34> */
.L_x_4503:
[----:B------:R-:W-:Y:S01]  /*0a90*/  MOV R26, R22 ;  /* 0x00000016001a7202 */ /* 0x000fe20000000f00 */
[----:B------:R-:W-:Y:S01]  /*0aa0*/  IMAD.MOV.U32 R11, RZ, RZ, R23 ;  /* 0x000000ffff0b7224 */ /* 0x000fe200078e0017 */
[----:B------:R-:W-:Y:S01]  /*0ab0*/  MOV R10, R40 ;  /* 0x00000028000a7202 */ /* 0x000fe20000000f00 */
[----:B------:R-:W-:Y:S01]  /*0ac0*/  IMAD.MOV.U32 R9, RZ, RZ, R41 ;  /* 0x000000ffff097224 */ /* 0x000fe200078e0029 */
[----:B------:R-:W-:-:S07]  /*0ad0*/  MOV R8, 0xaf0 ;  /* 0x00000af000087802 */ /* 0x000fce0000000f00 */
[----:B------:R-:W-:Y:S05]  /*0ae0*/  CALL.REL.NOINC `($__internal_100_$__cuda_sm20_div_s64) ;  /* 0x0000006000047944 */ /* 0x000fea0003c00000 */
        /* <DEDUP_REMOVED lines=10> */
.L_x_4504:
[----:B------:R-:W-:Y:S05]  /*0b90*/  BSYNC.RECONVERGENT B1 ;  /* 0x0000000000017941 */ /* 0x000fea0003800200 */
.L_x_4502:
        /* <DEDUP_REMOVED lines=35> */
.L_x_4506:
[----:B------:R-:W-:Y:S01]  /*0dd0*/  IMAD.MOV.U32 R26, RZ, RZ, R42 ;  /* 0x000000ffff1a7224 */ /* 0x000fe200078e002a */
[----:B------:R-:W-:Y:S01]  /*0de0*/  MOV R11, R43 ;  /* 0x0000002b000b7202 */ /* 0x000fe20000000f00 */
[----:B------:R-:W-:Y:S01]  /*0df0*/  IMAD.MOV.U32 R10, RZ, RZ, R40 ;  /* 0x000000ffff0a7224 */ /* 0x000fe200078e0028 */
[----:B------:R-:W-:Y:S02]  /*0e00*/  MOV R9, R41 ;  /* 0x0000002900097202 */ /* 0x000fe40000000f00 */
[----:B------:R-:W-:-:S07]  /*0e10*/  MOV R8, 0xe30 ;  /* 0x00000e3000087802 */ /* 0x000fce0000000f00 */
[----:B------:R-:W-:Y:S05]  /*0e20*/  CALL.REL.NOINC `($__internal_100_$__cuda_sm20_div_s64) ;  /* 0x0000005c00347944 */ /* 0x000fea0003c00000 */
        /* <DEDUP_REMOVED lines=11> */
.L_x_4507:
[----:B------:R-:W-:Y:S05]  /*0ee0*/  BSYNC.RECONVERGENT B1 ;  /* 0x0000000000017941 */ /* 0x000fea0003800200 */
.L_x_4505:
        /* <DEDUP_REMOVED lines=36> */
.L_x_4509:
        /* <DEDUP_REMOVED lines=16> */
.L_x_4510:
[----:B------:R-:W-:Y:S05]  /*1230*/  BSYNC.RECONVERGENT B1 ;  /* 0x0000000000017941 */ /* 0x000fea0003800200 */
.L_x_4508:
        /* <DEDUP_REMOVED lines=34> */
.L_x_4512:
[----:B------:R-:W-:Y:S01]  /*1460*/  MOV R26, R40 ;  /* 0x00000028001a7202 */ /* 0x000fe20000000f00 */
[----:B------:R-:W-:Y:S01]  /*1470*/  IMAD.MOV.U32 R11, RZ, RZ, R41 ;  /* 0x000000ffff0b7224 */ /* 0x000fe200078e0029 */
[----:B------:R-:W-:Y:S01]  /*1480*/  MOV R10, R20 ;  /* 0x00000014000a7202 */ /* 0x000fe20000000f00 */
[----:B------:R-:W-:Y:S01]  /*1490*/  IMAD.MOV.U32 R9, RZ, RZ, R21 ;  /* 0x000000ffff097224 */ /* 0x000fe200078e0015 */
[----:B------:R-:W-:-:S07]  /*14a0*/  MOV R8, 0x14c0 ;  /* 0x000014c000087802 */ /* 0x000fce0000000f00 */
[----:B------:R-:W-:Y:S05]  /*14b0*/  CALL.REL.NOINC `($__internal_100_$__cuda_sm20_div_s64) ;  /* 0x0000005400907944 */ /* 0x000fea0003c00000 */
        /* <DEDUP_REMOVED lines=11> */
.L_x_4513:
[----:B------:R-:W-:Y:S05]  /*1570*/  BSYNC.RECONVERGENT B1 ;  /* 0x0000000000017941 */ /* 0x000fea0003800200 */
.L_x_4511:
        /* <DEDUP_REMOVED lines=34> */
.L_x_4515:
[----:B------:R-:W-:Y:S01]  /*17a0*/  IMAD.MOV.U32 R26, RZ, RZ, R36 ;  /* 0x000000ffff1a7224 */ /* 0x000fe200078e0024 */
[----:B------:R-:W-:Y:S01]  /*17b0*/  MOV R11, R37 ;  /* 0x00000025000b7202 */ /* 0x000fe20000000f00 */
[----:B------:R-:W-:Y:S01]  /*17c0*/  IMAD.MOV.U32 R10, RZ, RZ, R20 ;  /* 0x000000ffff0a7224 */ /* 0x000fe200078e0014 */
[----:B------:R-:W-:Y:S02]  /*17d0*/  MOV R9, R21 ;  /* 0x0000001500097202 */ /* 0x000fe40000000f00 */
[----:B------:R-:W-:-:S07]  /*17e0*/  MOV R8, 0x1800 ;  /* 0x0000180000087802 */ /* 0x000fce0000000f00 */
[----:B------:R-:W-:Y:S05]  /*17f0*/  CALL.REL.NOINC `($__internal_100_$__cuda_sm20_div_s64) ;  /* 0x0000005000c07944 */ /* 0x000fea0003c00000 */
        /* <DEDUP_REMOVED lines=11> */
.L_x_4516:
[----:B------:R-:W-:Y:S05]  /*18b0*/  BSYNC.RECONVERGENT B1 ;  /* 0x0000000000017941 */ /* 0x000fea0003800200 */
.L_x_4514:
        /* <DEDUP_REMOVED lines=35> */
.L_x_4518:
[----:B------:R-:W-:Y:S01]  /*1af0*/  IMAD.MOV.U32 R26, RZ, RZ, R18 ;  /* 0x000000ffff1a7224 */ /* 0x000fe200078e0012 */
[----:B------:R-:W-:Y:S01]  /*1b00*/  MOV R11, R19 ;  /* 0x00000013000b7202 */ /* 0x000fe20000000f00 */
[----:B------:R-:W-:Y:S01]  /*1b10*/  IMAD.MOV.U32 R10, RZ, RZ, R20 ;  /* 0x000000ffff0a7224 */ /* 0x000fe200078e0014 */
[----:B------:R-:W-:Y:S02]  /*1b20*/  MOV R9, R21 ;  /* 0x0000001500097202 */ /* 0x000fe40000000f00 */
[----:B------:R-:W-:-:S07]  /*1b30*/  MOV R8, 0x1b50 ;  /* 0x00001b5000087802 */ /* 0x000fce0000000f00 */
[----:B------:R-:W-:Y:S05]  /*1b40*/  CALL.REL.NOINC `($__internal_100_$__cuda_sm20_div_s64) ;  /* 0x0000004c00ec7944 */ /* 0x000fea0003c00000 */
        /* <DEDUP_REMOVED lines=11> */
.L_x_4519:
[----:B------:R-:W-:Y:S05]  /*1c00*/  BSYNC.RECONVERGENT B1 ;  /* 0x0000000000017941 */ /* 0x000fea0003800200 */
.L_x_4517:
        /* <DEDUP_REMOVED lines=9> */
.L_x_4495:
        /* <DEDUP_REMOVED lines=36> */
.L_x_4523:
[----:B------:R-:W-:Y:S01]  /*1ee0*/  MOV R26, R4 ;  /* 0x00000004001a7202 */ /* 0x000fe20000000f00 */
[----:B------:R-:W-:Y:S01]  /*1ef0*/  IMAD.MOV.U32 R11, RZ, RZ, R5 ;  /* 0x000000ffff0b7224 */ /* 0x000fe200078e0005 */
[----:B------:R-:W-:Y:S01]  /*1f00*/  MOV R10, R6 ;  /* 0x00000006000a7202 */ /* 0x000fe20000000f00 */
[----:B------:R-:W-:Y:S01]  /*1f10*/  IMAD.MOV.U32 R9, RZ, RZ, R7 ;  /* 0x000000ffff097224 */ /* 0x000fe200078e0007 */
[----:B------:R-:W-:-:S07]  /*1f20*/  MOV R8, 0x1f40 ;  /* 0x00001f4000087802 */ /* 0x000fce0000000f00 */
[----:B------:R-:W-:Y:S05]  /*1f30*/  CALL.REL.NOINC `($__internal_100_$__cuda_sm20_div_s64) ;  /* 0x0000004800f07944 */ /* 0x000fea0003c00000 */
        /* <DEDUP_REMOVED lines=9> */
.L_x_4524:
[----:B------:R-:W-:Y:S05]  /*1fd0*/  BSYNC.RECONVERGENT B1 ;  /* 0x0000000000017941 */ /* 0x000fea0003800200 */
.L_x_4522:
        /* <DEDUP_REMOVED lines=34> */
.L_x_4526:
        /* <DEDUP_REMOVED lines=14> */
.L_x_4527:
[----:B------:R-:W-:Y:S05]  /*22e0*/  BSYNC.RECONVERGENT B1 ;  /* 0x0000000000017941 */ /* 0x000fea0003800200 */
.L_x_4525:
        /* <DEDUP_REMOVED lines=36> */
.L_x_4529:
        /* <DEDUP_REMOVED lines=17> */
.L_x_4530:
[----:B------:R-:W-:Y:S05]  /*2640*/  BSYNC.RECONVERGENT B1 ;  /* 0x0000000000017941 */ /* 0x000fea0003800200 */
.L_x_4528:
        /* <DEDUP_REMOVED lines=35> */
.L_x_4532:
[----:B------:R-:W-:Y:S01]  /*2880*/  MOV R26, R16 ;  /* 0x00000010001a7202 */ /* 0x000fe20000000f00 */
[----:B------:R-:W-:Y:S01]  /*2890*/  IMAD.MOV.U32 R11, RZ, RZ, R17 ;  /* 0x000000ffff0b7224 */ /* 0x000fe200078e0011 */
[----:B------:R-:W-:Y:S01]  /*28a0*/  MOV R10, R14 ;  /* 0x0000000e000a7202 */ /* 0x000fe20000000f00 */
[----:B------:R-:W-:Y:S01]  /*28b0*/  IMAD.MOV.U32 R9, RZ, RZ, R15 ;  /* 0x000000ffff097224 */ /* 0x000fe200078e000f */
[----:B------:R-:W-:-:S07]  /*28c0*/  MOV R8, 0x28e0 ;  /* 0x000028e000087802 */ /* 0x000fce0000000f00 */
[----:B------:R-:W-:Y:S05]  /*28d0*/  CALL.REL.NOINC `($__internal_100_$__cuda_sm20_div_s64) ;  /* 0x0000004000887944 */ /* 0x000fea0003c00000 */
        /* <DEDUP_REMOVED lines=10> */
.L_x_4533:
[----:B------:R-:W-:Y:S05]  /*2980*/  BSYNC.RECONVERGENT B1 ;  /* 0x0000000000017941 */ /* 0x000fea0003800200 */
.L_x_4531:
[----:B------:R-:W-:Y:S01]  /*2990*/  MOV R6, R20 ;  /* 0x0000001400067202 */ /* 0x000fe20000000f00 */
[----:B------:R-:W-:Y:S02]  /*29a0*/  IMAD R9, R9, R22, RZ ;  /* 0x0000001609097224 */ /* 0x000fe400078e02ff */
[----:B------:R-:W-:Y:S02]  /*29b0*/  VIADD R3, R3, 0xfffffffe ;  /* 0xfffffffe03037836 */ /* 0x000fe40000000000 */
[----:B------:R-:W-:-:S04]  /*29c0*/  IMAD.WIDE.U32 R20, R22, R8, R6 ;  /* 0x0000000816147225 */ /* 0x000fc800078e0006 */
[----:B------:R-:W-:-:S05]  /*29d0*/  IMAD R9, R23, R8, R9 ;  /* 0x0000000817097224 */ /* 0x000fca00078e0209 */
[----:B------:R-:W-:-:S07]  /*29e0*/  IADD3 R21, PT, PT, R21, R9, RZ ;  /* 0x0000000915157210 */ /* 0x000fce0007ffe0ff */
.L_x_4521:
        /* <DEDUP_REMOVED lines=31> */
.L_x_4535:
[----:B------:R-:W-:Y:S01]  /*2be0*/  IMAD.MOV.U32 R14, RZ, RZ, R4 ;  /* 0x000000ffff0e7224 */ /* 0x000fe200078e0004 */
[----:B------:R-:W-:Y:S01]  /*2bf0*/  MOV R23, R5 ;  /* 0x0000000500177202 */ /* 0x000fe20000000f00 */
[----:B------:R-:W-:Y:S01]  /*2c00*/  IMAD.MOV.U32 R22, RZ, RZ, R6 ;  /* 0x000000ffff167224 */ /* 0x000fe200078e0006 */
[----:B------:R-:W-:Y:S02]  /*2c10*/  MOV R15, R7 ;  /* 0x00000007000f7202 */ /* 0x000fe40000000f00 */
[----:B------:R-:W-:-:S07]  /*2c20*/  MOV R24, 0x2c40 ;  /* 0x00002c4000187802 */ /* 0x000fce0000000f00 */
[----:B------:R-:W-:Y:S05]  /*2c30*/  CALL.REL.NOINC `($__internal_101_$__cuda_sm20_rem_s64) ;  /* 0x0000004000fc7944 */ /* 0x000fea0003c00000 */
.L_x_4536:
[----:B------:R-:W-:Y:S05]  /*2c40*/  BSYNC.RECONVERGENT B1 ;  /* 0x0000000000017941 */ /* 0x000fea0003800200 */
.L_x_4534:
        /* <DEDUP_REMOVED lines=31> */
.L_x_4538:
[----:B------:R-:W-:Y:S01]  /*2e40*/  MOV R22, R6 ;  /* 0x0000000600167202 */ /* 0x000fe20000000f00 */
[----:B------:R-:W-:Y:S01]  /*2e50*/  IMAD.MOV.U32 R15, RZ, RZ, R7 ;  /* 0x000000ffff0f7224 */ /* 0x000fe200078e0007 */
[----:B------:R-:W-:Y:S01]  /*2e60*/  MOV R14, R18 ;  /* 0x00000012000e7202 */ /* 0x000fe20000000f00 */
[----:B------:R-:W-:Y:S01]  /*2e70*/  IMAD.MOV.U32 R23, RZ, RZ, R19 ;  /* 0x000000ffff177224 */ /* 0x000fe200078e0013 */
[----:B------:R-:W-:-:S07]  /*2e80*/  MOV R24, 0x2ea0 ;  /* 0x00002ea000187802 */ /* 0x000fce0000000f00 */
[----:B------:R-:W-:Y:S05]  /*2e90*/  CALL.REL.NOINC `($__internal_101_$__cuda_sm20_rem_s64) ;  /* 0x0000004000647944 */ /* 0x000fea0003c00000 */
[----:B------:R-:W-:Y:S01]  /*2ea0*/  MOV R6, R8 ;  /* 0x0000000800067202 */ /* 0x000fe20000000f00 */
[----:B------:R-:W-:-:S07]  /*2eb0*/  IMAD.MOV.U32 R7, RZ, RZ, R9 ;  /* 0x000000ffff077224 */ /* 0x000fce00078e0009 */
.L_x_4539:
[----:B------:R-:W-:Y:S05]  /*2ec0*/  BSYNC.RECONVERGENT B1 ;  /* 0x0000000000017941 */ /* 0x000fea0003800200 */
.L_x_4537:
[----:B------:R-:W-:Y:S02]  /*2ed0*/  IMAD R3, R7, R4, RZ ;  /* 0x0000000407037224 */ /* 0x000fe400078e02ff */
[----:B------:R-:W-:-:S04]  /*2ee0*/  IMAD.WIDE.U32 R20, R4, R6, R20 ;  /* 0x0000000604147225 */ /* 0x000fc800078e0014 */
[----:B------:R-:W-:-:S05]  /*2ef0*/  IMAD R3, R5, R6, R3 ;  /* 0x0000000605037224 */ /* 0x000fca00078e0203 */
[----:B------:R-:W-:-:S07]  /*2f00*/  IADD3 R21, PT, PT, R21, R3, RZ ;  /* 0x0000000315157210 */ /* 0x000fce0007ffe0ff */
.L_x_4494:
        /* <DEDUP_REMOVED lines=12> */
.L_x_4541:
[----:B------:R-:W-:Y:S05]  /*2fd0*/  BSYNC.RECONVERGENT B1 ;  /* 0x0000000000017941 */ /* 0x000fea0003800200 */
.L_x_4540:
[----:B------:R-:W-:-:S05]  /*2fe0*/  SEL R3, RZ, 0x1, !P0 ;  /* 0x00000001ff037807 */ /* 0x000fca0004000000 */
[----:B------:R1:W-:Y:S01]  /*2ff0*/  STS.U8 [R0+UR4], R3 ;  /* 0x0000000300007988 */ /* 0x0003e20008000004 */
[----:B------:R-:W-:Y:S05]  /*3000*/  BRA `(.L_x_4542) ;  /* 0x0000003400a47947 */ /* 0x000fea0003800000 */
.L_x_4493:
        /* <DEDUP_REMOVED lines=20> */
.L_x_4569:
        /* <DEDUP_REMOVED lines=33> */
.L_x_4546:
[----:B------:R-:W-:Y:S01]  /*3360*/  MOV R26, R14 ;  /* 0x0000000e001a7202 */ /* 0x000fe20000000f00 */
[----:B------:R-:W-:Y:S01]  /*3370*/  IMAD.MOV.U32 R11, RZ, RZ, R13 ;  /* 0x000000ffff0b7224 */ /* 0x000fe200078e000d */
[----:B------:R-:W-:Y:S01]  /*3380*/  MOV R10, R34 ;  /* 0x00000022000a7202 */ /* 0x000fe20000000f00 */
[----:B------:R-:W-:Y:S01]  /*3390*/  IMAD.MOV.U32 R9, RZ, RZ, R35 ;  /* 0x000000ffff097224 */ /* 0x000fe200078e0023 */
[----:B------:R-:W-:-:S07]  /*33a0*/  MOV R8, 0x33c0 ;  /* 0x000033c000087802 */ /* 0x000fce0000000f00 */
[----:B-123--:R-:W-:Y:S05]  /*33b0*/  CALL.REL.NOINC `($__internal_100_$__cuda_sm20_div_s64) ;  /* 0x0000003400d07944 */ /* 0x00efea0003c00000 */
        /* <DEDUP_REMOVED lines=10> */
.L_x_4547:
[----:B------:R-:W-:Y:S05]  /*3460*/  BSYNC.RECONVERGENT B1 ;  /* 0x0000000000017941 */ /* 0x000fea0003800200 */
.L_x_4545:
        /* <DEDUP_REMOVED lines=37> */
.L_x_4549:
[----:B------:R-:W-:Y:S01]  /*36c0*/  IMAD.MOV.U32 R26, RZ, RZ, R34 ;  /* 0x000000ffff1a7224 */ /* 0x000fe200078e0022 */
[----:B------:R-:W-:Y:S01]  /*36d0*/  MOV R11, R35 ;  /* 0x00000023000b7202 */ /* 0x000fe20000000f00 */
[----:B------:R-:W-:Y:S01]  /*36e0*/  IMAD.MOV.U32 R10, RZ, RZ, R36 ;  /* 0x000000ffff0a7224 */ /* 0x000fe200078e0024 */
[----:B------:R-:W-:Y:S02]  /*36f0*/  MOV R9, R37 ;  /* 0x0000002500097202 */ /* 0x000fe40000000f00 */
[----:B------:R-:W-:-:S07]  /*3700*/  MOV R8, 0x3720 ;  /* 0x0000372000087802 */ /* 0x000fce0000000f00 */
[----:B-1----:R-:W-:Y:S05]  /*3710*/  CALL.REL.NOINC `($__internal_100_$__cuda_sm20_div_s64) ;  /* 0x0000003000f87944 */ /* 0x002fea0003c00000 */
        /* <DEDUP_REMOVED lines=11> */
.L_x_4550:
[----:B------:R-:W-:Y:S05]  /*37d0*/  BSYNC.RECONVERGENT B1 ;  /* 0x0000000000017941 */ /* 0x000fea0003800200 */
.L_x_4548:
        /* <DEDUP_REMOVED lines=38> */
.L_x_4552:
[----:B------:R-:W-:Y:S01]  /*3a40*/  MOV R26, R34 ;  /* 0x00000022001a7202 */ /* 0x000fe20000000f00 */
[----:B------:R-:W-:Y:S01]  /*3a50*/  IMAD.MOV.U32 R11, RZ, RZ, R35 ;  /* 0x000000ffff0b7224 */ /* 0x000fe200078e0023 */
[----:B------:R-:W-:Y:S01]  /*3a60*/  MOV R10, R36 ;  /* 0x00000024000a7202 */ /* 0x000fe20000000f00 */
[----:B------:R-:W-:Y:S01]  /*3a70*/  IMAD.MOV.U32 R9, RZ, RZ, R37 ;  /* 0x000000ffff097224 */ /* 0x000fe200078e0025 */
[----:B------:R-:W-:-:S07]  /*3a80*/  MOV R8, 0x3aa0 ;  /* 0x00003aa000087802 */ /* 0x000fce0000000f00 */
[----:B-1----:R-:W-:Y:S05]  /*3a90*/  CALL.REL.NOINC `($__internal_100_$__cuda_sm20_div_s64) ;  /* 0x0000003000187944 */ /* 0x002fea0003c00000 */
        /* <DEDUP_REMOVED lines=11> */
.L_x_4553:
[----:B------:R-:W-:Y:S05]  /*3b50*/  BSYNC.RECONVERGENT B1 ;  /* 0x0000000000017941 */ /* 0x000fea0003800200 */
.L_x_4551:
        /* <DEDUP_REMOVED lines=37> */
.L_x_4555:
        /* <DEDUP_REMOVED lines=17> */
.L_x_4556:
[----:B------:R-:W-:Y:S05]  /*3ec0*/  BSYNC.RECONVERGENT B1 ;  /* 0x0000000000017941 */ /* 0x000fea0003800200 */
.L_x_4554:
        /* <DEDUP_REMOVED lines=38> */
.L_x_4558:
        /* <DEDUP_REMOVED lines=17> */
.L_x_4559:
[----:B------:R-:W-:Y:S05]  /*4240*/  BSYNC.RECONVERGENT B1 ;  /* 0x0000000000017941 */ /* 0x000fea0003800200 */
.L_x_4557:
        /* <DEDUP_REMOVED lines=38> */
.L_x_4561:
        /* <DEDUP_REMOVED lines=17> */
.L_x_4562:
[----:B------:R-:W-:Y:S05]  /*45c0*/  BSYNC.RECONVERGENT B1 ;  /* 0x0000000000017941 */ /* 0x000fea0003800200 */
.L_x_4560:
        /* <DEDUP_REMOVED lines=37> */
.L_x_4564:
        /* <DEDUP_REMOVED lines=17> */
.L_x_4565:
[----:B------:R-:W-:Y:S05]  /*4930*/  BSYNC.RECONVERGENT B1 ;  /* 0x0000000000017941 */ /* 0x000fea0003800200 */
.L_x_4563:
        /* <DEDUP_REMOVED lines=37> */
.L_x_4567:
        /* <DEDUP_REMOVED lines=17> */
.L_x_4568:
[----:B------:R-:W-:Y:S05]  /*4ca0*/  BSYNC.RECONVERGENT B1 ;  /* 0x0000000000017941 */ /* 0x000fea0003800200 */
.L_x_4566:
        /* <DEDUP_REMOVED lines=12> */
.L_x_4544:
        /* <DEDUP_REMOVED lines=37> */
.L_x_4572:
        /* <DEDUP_REMOVED lines=16> */
.L_x_4573:
[----:B------:R-:W-:Y:S05]  /*50c0*/  BSYNC.RECONVERGENT B1 ;  /* 0x0000000000017941 */ /* 0x000fea0003800200 */
.L_x_4571:
        /* <DEDUP_REMOVED lines=38> */
.L_x_4575:
        /* <DEDUP_REMOVED lines=17> */
.L_x_4576:
[----:B------:R-:W-:Y:S05]  /*5440*/  BSYNC.RECONVERGENT B1 ;  /* 0x0000000000017941 */ /* 0x000fea0003800200 */
.L_x_4574:
        /* <DEDUP_REMOVED lines=40> */
.L_x_4578:
        /* <DEDUP_REMOVED lines=17> */
.L_x_4579:
[----:B------:R-:W-:Y:S05]  /*57e0*/  BSYNC.RECONVERGENT B1 ;  /* 0x0000000000017941 */ /* 0x000fea0003800200 */
.L_x_4577:
        /* <DEDUP_REMOVED lines=40> */
.L_x_4581:
        /* <DEDUP_REMOVED lines=17> */
.L_x_4582:
[----:B------:R-:W-:Y:S05]  /*5b80*/  BSYNC.RECONVERGENT B1 ;  /* 0x0000000000017941 */ /* 0x000fea0003800200 */
.L_x_4580:
        /* <DEDUP_REMOVED lines=9> */
.L_x_4570:
        /* <DEDUP_REMOVED lines=35> */
.L_x_4585:
[----:B------:R-:W-:Y:S01]  /*5e50*/  MOV R26, R14 ;  /* 0x0000000e001a7202 */ /* 0x000fe20000000f00 */
[----:B------:R-:W-:Y:S01]  /*5e60*/  IMAD.MOV.U32 R10, RZ, RZ, R16 ;  /* 0x000000ffff0a7224 */ /* 0x000fe200078e0010 */
[----:B------:R-:W-:Y:S02]  /*5e70*/  MOV R11, R13 ;  /* 0x0000000d000b7202 */ /* 0x000fe40000000f00 */
[----:B------:R-:W-:Y:S02]  /*5e80*/  MOV R9, R17 ;  /* 0x0000001100097202 */ /* 0x000fe40000000f00 */
[----:B------:R-:W-:-:S07]  /*5e90*/  MOV R8, 0x5eb0 ;  /* 0x00005eb000087802 */ /* 0x000fce0000000f00 */
[----:B------:R-:W-:Y:S05]  /*5ea0*/  CALL.REL.NOINC `($__internal_100_$__cuda_sm20_div_s64) ;  /* 0x0000000c00147944 */ /* 0x000fea0003c00000 */
        /* <DEDUP_REMOVED lines=10> */
.L_x_4586:
[----:B------:R-:W-:Y:S05]  /*5f50*/  BSYNC.RECONVERGENT B1 ;  /* 0x0000000000017941 */ /* 0x000fea0003800200 */
.L_x_4584:
        /* <DEDUP_REMOVED lines=39> */
.L_x_4588:
        /* <DEDUP_REMOVED lines=17> */
.L_x_4589:
[----:B------:R-:W-:Y:S05]  /*62e0*/  BSYNC.RECONVERGENT B1 ;  /* 0x0000000000017941 */ /* 0x000fea0003800200 */
.L_x_4587:
        /* <DEDUP_REMOVED lines=9> */
.L_x_4583:
        /* <DEDUP_REMOVED lines=31> */
.L_x_4591:
[----:B------:R-:W-:Y:S02]  /*6570*/  MOV R15, R23 ;  /* 0x00000017000f7202 */ /* 0x000fe40000000f00 */
[----:B------:R-:W-:Y:S02]  /*6580*/  MOV R23, R13 ;  /* 0x0000000d00177202 */ /* 0x000fe40000000f00 */
[----:B------:R-:W-:-:S07]  /*6590*/  MOV R24, 0x65b0 ;  /* 0x000065b000187802 */ /* 0x000fce0000000f00 */
[----:B------:R-:W-:Y:S05]  /*65a0*/  CALL.REL.NOINC `($__internal_101_$__cuda_sm20_rem_s64) ;  /* 0x0000000800a07944 */ /* 0x000fea0003c00000 */
.L_x_4592:
[----:B------:R-:W-:Y:S05]  /*65b0*/  BSYNC.RECONVERGENT B1 ;  /* 0x0000000000017941 */ /* 0x000fea0003800200 */
.L_x_4590:
[----:B------:R-:W0:Y:S02]  /*65c0*/  LDC.64 R10, c[0x0][0x398] ;  /* 0x0000e600ff0a7b82 */ /* 0x000e240000000a00 */
[----:B0-----:R-:W-:-:S06]  /*65d0*/  IMAD.WIDE.U32 R6, R7, 0x8, R10 ;  /* 0x0000000807067825 */ /* 0x001fcc00078e000a */
[----:B------:R-:W2:Y:S02]  /*65e0*/  LDG.E.64 R6, desc[UR8][R6.64] ;  /* 0x0000000806067981 */ /* 0x000ea4000c1e1b00 */
[-C--:B--2---:R-:W-:Y:S02]  /*65f0*/  IMAD R3, R7, R8.reuse, RZ ;  /* 0x0000000807037224 */ /* 0x084fe400078e02ff */
[----:B------:R-:W-:-:S04]  /*6600*/  IMAD.WIDE.U32 R4, R6, R8, R4 ;  /* 0x0000000806047225 */ /* 0x000fc800078e0004 */
[----:B------:R-:W-:-:S04]  /*6610*/  IMAD R3, R6, R9, R3 ;  /* 0x0000000906037224 */ /* 0x000fc800078e0203 */
[----:B------:R-:W-:-:S07]  /*6620*/  IMAD.IADD R5, R5, 0x1, R3 ;  /* 0x0000000105057824 */ /* 0x000fce00078e0203 */
.L_x_4543:
[----:B------:R-:W0:Y:S02]  /*6630*/  LDCU.64 UR12, c[0x0][0x388] ;  /* 0x00007100ff0c77ac */ /* 0x000e240008000a00 */
[----:B0-----:R-:W-:-:S04]  /*6640*/  LEA R6, P0, R4, UR12, 0x2 ;  /* 0x0000000c04067c11 */ /* 0x001fc8000f8010ff */
[----:B------:R-:W-:-:S05]  /*6650*/  LEA.HI.X R7, R4, UR13, R5, 0x2, P0 ;  /* 0x0000000d04077c11 */ /* 0x000fca00080f1405 */
[----:B------:R-:W2:Y:S02]  /*6660*/  LDG.E R6, desc[UR8][R6.64] ;  /* 0x0000000806067981 */ /* 0x000ea4000c1e1900 */
[----:B--2---:R-:W-:-:S04]  /*6670*/  FSETP.NEU.AND P0, PT, R6, RZ, PT ;  /* 0x000000ff0600720b */ /* 0x004fc80003f0d000 */
[----:B------:R-:W-:-:S05]  /*6680*/  SEL R3, RZ, 0x1, !P0 ;  /* 0x00000001ff037807 */ /* 0x000fca0004000000 */
[----:B------:R0:W-:Y:S04]  /*6690*/  STS.U8 [R0+UR4], R3 ;  /* 0x0000000300007988 */ /* 0x0001e80008000004 */
.L_x_4542:
[----:B------:R-:W-:Y:S05]  /*66a0*/  BSYNC.RECONVERGENT B0 ;  /* 0x0000000000007941 */ /* 0x000fea0003800200 */
.L_x_4492:
[----:B------:R-:W-:Y:S01]  /*66b0*/  BAR.SYNC.DEFER_BLOCKING 0x0 ;  /* 0x0000000000007b1d */ /* 0x000fe20000010000 */
[----:B------:R-:W-:-:S09]  /*66c0*/  UISETP.GE.U32.AND UP0, UPT, UR5, 0x42, UPT ;  /* 0x000000420500788c */ /* 0x000fd2000bf06070 */
[----:B------:R-:W-:Y:S05]  /*66d0*/  BRA.U !UP0, `(.L_x_4593) ;  /* 0x00000001083c7547 */ /* 0x000fea000b800000 */
.L_x_4596:
        /* <DEDUP_REMOVED lines=10> */
.L_x_4595:
[----:B------:R-:W-:Y:S05]  /*6780*/  BSYNC.RECONVERGENT B0 ;  /* 0x0000000000007941 */ /* 0x000fea0003800200 */
.L_x_4594:
[----:B------:R-:W-:Y:S01]  /*6790*/  BAR.SYNC.DEFER_BLOCKING 0x0 ;  /* 0x0000000000007b1d */ /* 0x000fe20000010000 */
[----:B------:R-:W-:-:S05]  /*67a0*/  UISETP.GT.U32.AND UP0, UPT, UR5, 0x83, UPT ;  /* 0x000000830500788c */ /* 0x000fca000bf04070 */
[----:B------:R-:W-:-:S04]  /*67b0*/  UMOV UR5, UR6 ;  /* 0x0000000600057c82 */ /* 0x000fc80008000000 */
[----:B------:R-:W-:Y:S05]  /*67c0*/  BRA.U UP0, `(.L_x_4596) ;  /* 0xfffffffd00c47547 */ /* 0x000fea000b83ffff */
.L_x_4593:
        /* <DEDUP_REMOVED lines=51> */
        .weak           $__internal_100_$__cuda_sm20_div_s64
        .type           $__internal_100_$__cuda_sm20_div_s64,@function
        .size           $__internal_100_$__cuda_sm20_div_s64,($__internal_101_$__cuda_sm20_rem_s64 - $__internal_100_$__cuda_sm20_div_s64)
$__internal_100_$__cuda_sm20_div_s64:
        /* <DEDUP_REMOVED lines=82> */
[----:B------:R-:W-:Y:S06]  /*7020*/  RET.REL.NODEC R8 `(uncontiguous_any_f32) ;  /* 0xffffff8c08f47950 */ /* 0x000fec0003c3ffff */
        .weak           $__internal_101_$__cuda_sm20_rem_s64
        .type           $__internal_101_$__cuda_sm20_rem_s64,@function
        .size           $__internal_101_$__cuda_sm20_rem_s64,(.L_x_32304 - $__internal_101_$__cuda_sm20_rem_s64)
$__internal_101_$__cuda_sm20_rem_s64:
        /* <DEDUP_REMOVED lines=76> */
[----:B------:R-:W-:Y:S06]  /*74f0*/  RET.REL.NODEC R24 `(uncontiguous_any_f32) ;  /* 0xffffff8818c07950 */ /* 0x000fec0003c3ffff */
.L_x_4597:
        /* <DEDUP_REMOVED lines=16> */
.L_x_32304:


//--------------------- .text.contiguous_any_f32  --------------------------
	.section	.text.contiguous_any_f32,"ax",@progbits
	.align	128
        .global         contiguous_any_f32
        .type           contiguous_any_f32,@function
        .size           contiguous_any_f32,(.L_x_33006 - contiguous_any_f32)
        .other          contiguous_any_f32,@"STO_CUDA_ENTRY STV_DEFAULT"
contiguous_any_f32:
.text.contiguous_any_f32:
        /* <DEDUP_REMOVED lines=21> */
[----:B------:R-:W2:Y:S01]  /*0150*/  LDG.E R2, desc[UR8][R2.64] ;  /* 0x0000000802027981 */ /* 0x000ea2000c1e1900 */
[----:B------:R-:W-:Y:S01]  /*0160*/  BSSY.RECONVERGENT B1, `(.L_x_4600) ;  /* 0x0000009000017945 */ /* 0x000fe20003800200 */
[----:B------:R-:W-:Y:S02]  /*0170*/  PLOP3.LUT P0, PT, PT, PT, PT, 0x80, 0x8 ;  /* 0x000000000008781c */ /* 0x000fe40003f0f070 */
[----:B--2---:R-:W-:-:S13]  /*0180*/  FSETP.NEU.AND P1, PT, R2, RZ, PT ;  /* 0x000000ff0200720b */ /* 0x004fda0003f2d000 */
[----:B------:R-:W-:Y:S05]  /*0190*/  @P1 BRA `(.L_x_4601) ;  /* 0x0000000000141947 */ /* 0x000fea0003800000 */
[----:B------:R-:W0:Y:S02]  /*01a0*/  LDCU.64 UR12, c[0x0][0x388] ;  /* 0x00007100ff0c77ac */ /* 0x000e240008000a00 */
[----:B0-----:R-:W-:-:S04]  /*01b0*/  LEA R2, P0, R6, UR12, 0x2 ;  /* 0x0000000c06027c11 */ /* 0x001fc8000f8010ff */
[----:B------:R-:W-:-:S05]  /*01c0*/  LEA.HI.X R3, R6, UR13, RZ, 0x2, P0 ;  /* 0x0000000d06037c11 */ /* 0x000fca00080f14ff */
[----:B------:R-:W2:Y:S02]  /*01d0*/  LDG.E R2, desc[UR8][R2.64] ;  /* 0x0000000802027981 */ /* 0x000ea4000c1e1900 */
[----:B--2---:R-:W-:-:S13]  /*01e0*/  FSETP.NEU.AND P0, PT, R2, RZ, PT ;  /* 0x000000ff0200720b */ /* 0x004fda0003f0d000 */
.L_x_4601:
[----:B------:R-:W-:Y:S05]  /*01f0*/  BSYNC.RECONVERGENT B1 ;  /* 0x0000000000017941 */ /* 0x000fea0003800200 */
.L_x_4600:
[----:B------:R-:W-:-:S05]  /*0200*/  SEL R3, RZ, 0x1, !P0 ;  /* 0x00000001ff037807 */ /* 0x000fca0004000000 */
[----:B------:R0:W-:Y:S01]  /*0210*/  STS.U8 [R0+UR4], R3 ;  /* 0x0000000300007988 */ /* 0x0001e20008000004 */
[----:B------:R-:W-:Y:S05]  /*0220*/  BRA `(.L_x_4602) ;  /* 0x0000000000287947 */ /* 0x000fea0003800000 */
.L_x_4599:
[----:B------:R-:W-:-:S04]  /*0230*/  ISETP.GE.U32.AND P0, PT, R5, UR10, PT ;  /* 0x0000000a05007c0c */ /* 0x000fc8000bf06070 */
[----:B------:R-:W-:-:S13]  /*0240*/  ISETP.GE.U32.AND.EX P0, PT, RZ, UR11, PT, P0 ;  /* 0x0000000bff007c0c */ /* 0x000fda000bf06100 */
[----:B------:R-:W-:Y:S05]  /*0250*/  @P0 BRA `(.L_x_4602) ;  /* 0x00000000001c0947 */ /* 0x000fea0003800000 */
[----:B------:R-:W0:Y:S02]  /*0260*/  LDCU.64 UR12, c[0x0][0x388] ;  /* 0x00007100ff0c77ac */ /* 0x000e240008000a00 */
[----:B0-----:R-:W-:-:S04]  /*0270*/  LEA R2, P0, R5, UR12, 0x2 ;  /* 0x0000000c05027c11 */ /* 0x001fc8000f8010ff */
[----:B------:R-:W-:-:S05]  /*0280*/  LEA.HI.X R3, R5, UR13, RZ, 0x2, P0 ;  /* 0x0000000d05037c11 */ /* 0x000fca00080f14ff */
[----:B------:R-:W2:Y:S02]  /*0290*/  LDG.E R2, desc[UR8][R2.64] ;  /* 0x0000000802027981 */ /* 0x000ea4000c1e1900 */
[----:B--2---:R-:W-:-:S04]  /*02a0*/  FSETP.NEU.AND P0, PT, R2, RZ, PT ;  /* 0x000000ff0200720b */ /* 0x004fc80003f0d000 */
[----:B------:R-:W-:-:S05]  /*02b0*/  SEL R5, RZ, 0x1, !P0 ;  /* 0x00000001ff057807 */ /* 0x000fca0004000000 */
[----:B------:R1:W-:Y:S04]  /*02c0*/  STS.U8 [R0+UR4], R5 ;  /* 0x0000000500007988 */ /* 0x0003e80008000004 */
.L_x_4602:
[----:B------:R-:W-:Y:S05]  /*02d0*/  BSYNC.RECONVERGENT B0 ;  /* 0x0000000000007941 */ /* 0x000fea0003800200 */
.L_x_4598:
[----:B------:R-:W-:Y:S01]  /*02e0*/  BAR.SYNC.DEFER_BLOCKING 0x0 ;  /* 0x0000000000007b1d */ /* 0x000fe20000010000 */
[----:B------:R-:W-:-:S09]  /*02f0*/  UISETP.GE.U32.AND UP0, UPT, UR5, 0x42, UPT ;  /* 0x000000420500788c */ /* 0x000fd2000bf06070 */
[----:B------:R-:W-:Y:S05]  /*0300*/  BRA.U !UP0, `(.L_x_4603) ;  /* 0x00000001083c7547 */ /* 0x000fea000b800000 */
.L_x_4606:
        /* <DEDUP_REMOVED lines=10> */
.L_x_4605:
[----:B------:R-:W-:Y:S05]  /*03b0*/  BSYNC.RECONVERGENT B0 ;  /* 0x0000000000007941 */ /* 0x000fea0003800200 */
.L_x_4604:
[----:B------:R-:W-:Y:S01]  /*03c0*/  BAR.SYNC.DEFER_BLOCKING 0x0 ;  /* 0x0000000000007b1d */ /* 0x000fe20000010000 */
[----:B------:R-:W-:-:S05]  /*03d0*/  UISETP.GT.U32.AND UP0, UPT, UR5, 0x83, UPT ;  /* 0x000000830500788c */ /* 0x000fca000bf04070 */
[----:B------:R-:W-:-:S04]  /*03e0*/  UMOV UR5, UR6 ;  /* 0x0000000600057c82 */ /* 0x000fc80008000000 */
[----:B------:R-:W-:Y:S05]  /*03f0*/  BRA.U UP0, `(.L_x_4606) ;  /* 0xfffffffd00c47547 */ /* 0x000fea000b83ffff */
.L_x_4603:
        /* <DEDUP_REMOVED lines=51> */
.L_x_4607:
        /* <DEDUP_REMOVED lines=13> */
.L_x_33006:


//--------------------- .text.contiguous_any33_u64 --------------------------
	.section	.text.contiguous_any33_u64,"ax",@progbits
	.align	128
        .global         contiguous_any33_u64
        .type           contiguous_any33_u64,@function
        .size           contiguous_any33_u64,(.L_x_33007 - contiguous_any33_u64)
        .other          contiguous_any33_u64,@"STO_CUDA_ENTRY STV_DEFAULT"
contiguous_any33_u64:
.text.contiguous_any33_u64:
        /* <DEDUP_REMOVED lines=26> */
[----:B--2---:R-:W-:-:S04]  /*01a0*/  ISETP.NE.U32.AND P0, PT, R4, RZ, PT ;  /* 0x000000ff0400720c */ /* 0x004fc80003f05070 */
[----:B------:R-:W-:-:S04]  /*01b0*/  ISETP.NE.AND.EX P0, PT, R5, RZ, PT, P0 ;  /* 0x000000ff0500720c */ /* 0x000fc80003f05300 */
        /* <DEDUP_REMOVED lines=21> */
.L_x_4612:
        /* <DEDUP_REMOVED lines=36> */
.L_x_4611:
[----:B------:R-:W-:Y:S05]  /*0550*/  BSYNC.RECONVERGENT B0 ;  /* 0x0000000000007941 */ /* 0x000fea0003800200 */
.L_x_4610:
[----:B------:R-:W-:Y:S01]  /*0560*/  UIADD3 UR4, UPT, UPT, UR4, 0x8, URZ ;  /* 0x0000000804047890 */ /* 0x000fe2000fffe0ff */
[----:B------:R-:W-:Y:S01]  /*0570*/  SEL R5, RZ, 0x1, !P0 ;  /* 0x00000001ff057807 */ /* 0x000fe20004000000 */
[----:B------:R-:W-:Y:S01]  /*0580*/  IMAD R10, R3, 0x8, R10 ;  /* 0x00000008030a7824 */ /* 0x000fe200078e020a */
[----:B------:R-:W-:Y:S09]  /*0590*/  @P1 BRA `(.L_x_4612) ;  /* 0xfffffffc005c1947 */ /* 0x000ff2000383ffff */
[----:B------:R-:W-:-:S12]  /*05a0*/  UIADD3 UR4, UPT, UPT, UR4, 0x1, URZ ;  /* 0x0000000104047890 */ /* 0x000fd8000fffe0ff */
.L_x_4609:
        /* <DEDUP_REMOVED lines=23> */
.L_x_4616:
[----:B------:R-:W-:Y:S05]  /*0720*/  BSYNC.RECONVERGENT B0 ;  /* 0x0000000000007941 */ /* 0x000fea0003800200 */
.L_x_4615:
[----:B------:R-:W-:Y:S01]  /*0730*/  SEL R5, RZ, 0x1, !P0 ;  /* 0x00000001ff057807 */ /* 0x000fe20004000000 */
[----:B------:R-:W-:-:S12]  /*0740*/  UIADD3 UR4, UPT, UPT, UR4, 0x4, URZ ;  /* 0x0000000404047890 */ /* 0x000fd8000fffe0ff */
.L_x_4614:
        /* <DEDUP_REMOVED lines=14> */
.L_x_4619:
[----:B------:R-:W-:Y:S05]  /*0830*/  BSYNC.RECONVERGENT B0 ;  /* 0x0000000000007941 */ /* 0x000fea0003800200 */
.L_x_4618:
[----:B------:R-:W-:Y:S01]  /*0840*/  SEL R5, RZ, 0x1, !P0 ;  /* 0x00000001ff057807 */ /* 0x000fe20004000000 */
[----:B------:R-:W-:-:S12]  /*0850*/  UIADD3 UR4, UPT, UPT, UR4, 0x2, URZ ;  /* 0x0000000204047890 */ /* 0x000fd8000fffe0ff */
.L_x_4617:
        /* <DEDUP_REMOVED lines=8> */
.L_x_4613:
[----:B--2---:R1:W-:Y:S02]  /*08e0*/  STS.U8 [R0+UR5], R5 ;  /* 0x0000000500007988 */ /* 0x0043e40008000005 */
.L_x_4608:
        /* <DEDUP_REMOVED lines=9> */
.L_x_4620:
        /* <DEDUP_REMOVED lines=16> */
.L_x_33007:


//--------------------- .text.contiguous_any3_u64 --------------------------
	.section	.text.contiguous_any3_u64,"ax",@progbits
	.align	128
        .global         contiguous_any3_u64
        .type           contiguous_any3_u64,@function
        .size           contiguous_any3_u64,(.L_x_32306 - contiguous_any3_u64)
        .other          contiguous_any3_u64,@"STO_CUDA_ENTRY STV_DEFAULT"
contiguous_any3_u64:
.text.contiguous_any3_u64:
        /* <DEDUP_REMOVED lines=42> */
.L_x_4639:
        /* <DEDUP_REMOVED lines=27> */
.L_x_4623:
[----:B------:R-:W-:Y:S01]  /*0450*/  MOV R27, R32 ;  /* 0x00000020001b7202 */ /* 0x000fe20000000f00 */
[----:B------:R-:W-:Y:S01]  /*0460*/  IMAD.MOV.U32 R2, RZ, RZ, R34 ;  /* 0x000000ffff027224 */ /* 0x000fe200078e0022 */
[----:B------:R-:W-:Y:S02]  /*0470*/  MOV R0, R35 ;  /* 0x0000002300007202 */ /* 0x000fe40000000f00 */
[----:B------:R-:W-:-:S07]  /*0480*/  MOV R9, 0x4a0 ;  /* 0x000004a000097802 */ /* 0x000fce0000000f00 */
[----:B012-4-:R-:W-:Y:S05]  /*0490*/  CALL.REL.NOINC `($__internal_102_$__cuda_sm20_div_s64) ;  /* 0x0000003400207944 */ /* 0x017fea0003c00000 */
        /* <DEDUP_REMOVED lines=8> */
.L_x_4624:
        /* <DEDUP_REMOVED lines=33> */
.L_x_4625:
[----:B------:R-:W-:Y:S01]  /*0730*/  MOV R27, R31 ;  /* 0x0000001f001b7202 */ /* 0x000fe20000000f00 */
[----:B------:R-:W-:Y:S01]  /*0740*/  IMAD.MOV.U32 R2, RZ, RZ, R34 ;  /* 0x000000ffff027224 */ /* 0x000fe200078e0022 */
[----:B------:R-:W-:Y:S02]  /*0750*/  MOV R0, R35 ;  /* 0x0000002300007202 */ /* 0x000fe40000000f00 */
[----:B------:R-:W-:-:S07]  /*0760*/  MOV R9, 0x780 ;  /* 0x0000078000097802 */ /* 0x000fce0000000f00 */
[----:B0---4-:R-:W-:Y:S05]  /*0770*/  CALL.REL.NOINC `($__internal_102_$__cuda_sm20_div_s64) ;  /* 0x0000003000687944 */ /* 0x011fea0003c00000 */
        /* <DEDUP_REMOVED lines=9> */
.L_x_4626:
        /* <DEDUP_REMOVED lines=35> */
.L_x_4627:
[----:B------:R-:W-:Y:S01]  /*0a40*/  IMAD.MOV.U32 R27, RZ, RZ, R29 ;  /* 0x000000ffff1b7224 */ /* 0x000fe200078e001d */
[----:B------:R-:W-:Y:S01]  /*0a50*/  MOV R2, R32 ;  /* 0x0000002000027202 */ /* 0x000fe20000000f00 */
[----:B------:R-:W-:Y:S01]  /*0a60*/  IMAD.MOV.U32 R0, RZ, RZ, R33 ;  /* 0x000000ffff007224 */ /* 0x000fe200078e0021 */
[----:B------:R-:W-:-:S07]  /*0a70*/  MOV R9, 0xa90 ;  /* 0x00000a9000097802 */ /* 0x000fce0000000f00 */
[----:B0---4-:R-:W-:Y:S05]  /*0a80*/  CALL.REL.NOINC `($__internal_102_$__cuda_sm20_div_s64) ;  /* 0x0000002c00a47944 */ /* 0x011fea0003c00000 */
        /* <DEDUP_REMOVED lines=9> */
.L_x_4628:
        /* <DEDUP_REMOVED lines=33> */
.L_x_4629:
[----:B------:R-:W-:Y:S01]  /*0d30*/  MOV R27, R28 ;  /* 0x0000001c001b7202 */ /* 0x000fe20000000f00 */
[----:B------:R-:W-:Y:S01]  /*0d40*/  IMAD.MOV.U32 R2, RZ, RZ, R32 ;  /* 0x000000ffff027224 */ /* 0x000fe200078e0020 */
[----:B------:R-:W-:Y:S02]  /*0d50*/  MOV R0, R33 ;  /* 0x0000002100007202 */ /* 0x000fe40000000f00 */
[----:B------:R-:W-:-:S07]  /*0d60*/  MOV R9, 0xd80 ;  /* 0x00000d8000097802 */ /* 0x000fce0000000f00 */
[----:B0---4-:R-:W-:Y:S05]  /*0d70*/  CALL.REL.NOINC `($__internal_102_$__cuda_sm20_div_s64) ;  /* 0x0000002800e87944 */ /* 0x011fea0003c00000 */
        /* <DEDUP_REMOVED lines=8> */
.L_x_4630:
        /* <DEDUP_REMOVED lines=34> */
.L_x_4631:
        /* <DEDUP_REMOVED lines=14> */
.L_x_4632:
        /* <DEDUP_REMOVED lines=34> */
.L_x_4633:
        /* <DEDUP_REMOVED lines=14> */
.L_x_4634:
        /* <DEDUP_REMOVED lines=34> */
.L_x_4635:
        /* <DEDUP_REMOVED lines=14> */
.L_x_4636:
        /* <DEDUP_REMOVED lines=34> */
.L_x_4637:
        /* <DEDUP_REMOVED lines=14> */
.L_x_4638:
        /* <DEDUP_REMOVED lines=14> */
.L_x_4622:
        /* <DEDUP_REMOVED lines=33> */
.L_x_4641:
[----:B------:R-:W-:Y:S01]  /*1cf0*/  MOV R27, R32 ;  /* 0x00000020001b7202 */ /* 0x000fe20000000f00 */
[----:B------:R-:W-:Y:S01]  /*1d00*/  IMAD.MOV.U32 R2, RZ, RZ, R16 ;  /* 0x000000ffff027224 */ /* 0x000fe200078e0010 */
[----:B------:R-:W-:Y:S02]  /*1d10*/  MOV R0, R17 ;  /* 0x0000001100007202 */ /* 0x000fe40000000f00 */
[----:B------:R-:W-:-:S07]  /*1d20*/  MOV R9, 0x1d40 ;  /* 0x00001d4000097802 */ /* 0x000fce0000000f00 */
[----:B0-----:R-:W-:Y:S05]  /*1d30*/  CALL.REL.NOINC `($__internal_102_$__cuda_sm20_div_s64) ;  /* 0x0000001800f87944 */ /* 0x001fea0003c00000 */
        /* <DEDUP_REMOVED lines=8> */
.L_x_4642:
        /* <DEDUP_REMOVED lines=35> */
.L_x_4643:
[----:B------:R-:W-:Y:S01]  /*1ff0*/  MOV R27, R17 ;  /* 0x00000011001b7202 */ /* 0x000fe20000000f00 */
[----:B------:R-:W-:Y:S01]  /*2000*/  IMAD.MOV.U32 R2, RZ, RZ, R18 ;  /* 0x000000ffff027224 */ /* 0x000fe200078e0012 */
[----:B------:R-:W-:Y:S02]  /*2010*/  MOV R0, R19 ;  /* 0x0000001300007202 */ /* 0x000fe40000000f00 */
[----:B------:R-:W-:-:S07]  /*2020*/  MOV R9, 0x2040 ;  /* 0x0000204000097802 */ /* 0x000fce0000000f00 */
[----:B0-----:R-:W-:Y:S05]  /*2030*/  CALL.REL.NOINC `($__internal_102_$__cuda_sm20_div_s64) ;  /* 0x0000001800387944 */ /* 0x001fea0003c00000 */
        /* <DEDUP_REMOVED lines=9> */
.L_x_4644:
        /* <DEDUP_REMOVED lines=36> */
.L_x_4645:
[----:B------:R-:W-:Y:S01]  /*2310*/  MOV R27, R19 ;  /* 0x00000013001b7202 */ /* 0x000fe20000000f00 */
[----:B------:R-:W-:Y:S01]  /*2320*/  IMAD.MOV.U32 R2, RZ, RZ, R28 ;  /* 0x000000ffff027224 */ /* 0x000fe200078e001c */
[----:B------:R-:W-:Y:S02]  /*2330*/  MOV R0, R29 ;  /* 0x0000001d00007202 */ /* 0x000fe40000000f00 */
[----:B------:R-:W-:-:S07]  /*2340*/  MOV R9, 0x2360 ;  /* 0x0000236000097802 */ /* 0x000fce0000000f00 */
[----:B0-----:R-:W-:Y:S05]  /*2350*/  CALL.REL.NOINC `($__internal_102_$__cuda_sm20_div_s64) ;  /* 0x0000001400707944 */ /* 0x001fea0003c00000 */
        /* <DEDUP_REMOVED lines=9> */
.L_x_4646:
        /* <DEDUP_REMOVED lines=37> */
.L_x_4647:
[----:B------:R-:W-:Y:S01]  /*2640*/  IMAD.MOV.U32 R27, RZ, RZ, R18 ;  /* 0x000000ffff1b7224 */ /* 0x000fe200078e0012 */
[----:B------:R-:W-:Y:S01]  /*2650*/  MOV R2, R28 ;  /* 0x0000001c00027202 */ /* 0x000fe20000000f00 */
[----:B------:R-:W-:Y:S01]  /*2660*/  IMAD.MOV.U32 R0, RZ, RZ, R29 ;  /* 0x000000ffff007224 */ /* 0x000fe200078e001d */
[----:B------:R-:W-:-:S07]  /*2670*/  MOV R9, 0x2690 ;  /* 0x0000269000097802 */ /* 0x000fce0000000f00 */
[----:B0-----:R-:W-:Y:S05]  /*2680*/  CALL.REL.NOINC `($__internal_102_$__cuda_sm20_div_s64) ;  /* 0x0000001000a47944 */ /* 0x001fea0003c00000 */
        /* <DEDUP_REMOVED lines=8> */
.L_x_4648:
        /* <DEDUP_REMOVED lines=9> */
.L_x_4640:
        /* <DEDUP_REMOVED lines=31> */
.L_x_4650:
        /* <DEDUP_REMOVED lines=13> */
.L_x_4651:
        /* <DEDUP_REMOVED lines=35> */
.L_x_4652:
[----:B------:R-:W-:Y:S01]  /*2c90*/  MOV R27, R17 ;  /* 0x00000011001b7202 */ /* 0x000fe20000000f00 */
[----:B------:R-:W-:Y:S01]  /*2ca0*/  IMAD.MOV.U32 R2, RZ, RZ, R18 ;  /* 0x000000ffff027224 */ /* 0x000fe200078e0012 */
[----:B------:R-:W-:Y:S02]  /*2cb0*/  MOV R0, R19 ;  /* 0x0000001300007202 */ /* 0x000fe40000000f00 */
[----:B------:R-:W-:-:S07]  /*2cc0*/  MOV R9, 0x2ce0 ;  /* 0x00002ce000097802 */ /* 0x000fce0000000f00 */
[----:B0-----:R-:W-:Y:S05]  /*2cd0*/  CALL.REL.NOINC `($__internal_102_$__cuda_sm20_div_s64) ;  /* 0x0000000c00107944 */ /* 0x001fea0003c00000 */
        /* <DEDUP_REMOVED lines=9> */
.L_x_4653:
        /* <DEDUP_REMOVED lines=10> */
.L_x_4649:
        /* <DEDUP_REMOVED lines=29> */
.L_x_4654:
[----:B------:R-:W-:-:S07]  /*2fe0*/  MOV R0, 0x3000 ;  /* 0x0000300000007802 */ /* 0x000fce0000000f00 */
[----:B0-----:R-:W-:Y:S05]  /*2ff0*/  CALL.REL.NOINC `($__internal_103_$__cuda_sm20_rem_s64) ;  /* 0x0000000c00987944 */ /* 0x001fea0003c00000 */
[----:B------:R-:W-:Y:S02]  /*3000*/  MOV R10, R2 ;  /* 0x00000002000a7202 */ /* 0x000fe40000000f00 */
[----:B------:R-:W-:-:S07]  /*3010*/  MOV R11, R9 ;  /* 0x00000009000b7202 */ /* 0x000fce0000000f00 */
.L_x_4655:
[----:B------:R-:W1:Y:S02]  /*3020*/  LDC.64 R12, c[0x0][0x398] ;  /* 0x0000e600ff0c7b82 */ /* 0x000e640000000a00 */
[----:B-1----:R-:W-:-:S06]  /*3030*/  IMAD.WIDE.U32 R2, R3, 0x8, R12 ;  /* 0x0000000803027825 */ /* 0x002fcc00078e000c */
[----:B------:R-:W2:Y:S02]  /*3040*/  LDG.E.64 R2, desc[UR10][R2.64] ;  /* 0x0000000a02027981 */ /* 0x000ea4000c1e1b00 */
[-C--:B--2---:R-:W-:Y:S02]  /*3050*/  IMAD R9, R3, R10.reuse, RZ ;  /* 0x0000000a03097224 */ /* 0x084fe400078e02ff */
[----:B------:R-:W-:-:S04]  /*3060*/  IMAD.WIDE.U32 R28, R2, R10, R28 ;  /* 0x0000000a021c7225 */ /* 0x000fc800078e001c */
[----:B------:R-:W-:-:S04]  /*3070*/  IMAD R9, R2, R11, R9 ;  /* 0x0000000b02097224 */ /* 0x000fc800078e0209 */
[----:B------:R-:W-:-:S07]  /*3080*/  IMAD.IADD R29, R29, 0x1, R9 ;  /* 0x000000011d1d7824 */ /* 0x000fce00078e0209 */
.L_x_4621:
[----:B------:R-:W1:Y:S02]  /*3090*/  LDCU.64 UR12, c[0x0][0x388] ;  /* 0x00007100ff0c77ac */ /* 0x000e640008000a00 */
[----:B-1----:R-:W-:-:S04]  /*30a0*/  LEA R2, P0, R28, UR12, 0x3 ;  /* 0x0000000c1c027c11 */ /* 0x002fc8000f8018ff */
[----:B------:R-:W-:-:S06]  /*30b0*/  LEA.HI.X R3, R28, UR13, R29, 0x3, P0 ;  /* 0x0000000d1c037c11 */ /* 0x000fcc00080f1c1d */
[----:B------:R-:W2:Y:S02]  /*30c0*/  LDG.E.64 R2, desc[UR10][R2.64] ;  /* 0x0000000a02027981 */ /* 0x000ea4000c1e1b00 */
        /* <DEDUP_REMOVED lines=30> */
.L_x_4660:
        /* <DEDUP_REMOVED lines=36> */
.L_x_4659:
[----:B------:R-:W-:Y:S05]  /*34f0*/  BSYNC.RECONVERGENT B0 ;  /* 0x0000000000007941 */ /* 0x000fea0003800200 */
.L_x_4658:
[----:B------:R-:W-:Y:S01]  /*3500*/  UIADD3 UR4, UPT, UPT, UR4, 0x8, URZ ;  /* 0x0000000804047890 */ /* 0x000fe2000fffe0ff */
[----:B------:R-:W-:Y:S01]  /*3510*/  SEL R2, RZ, 0x1, !P0 ;  /* 0x00000001ff027807 */ /* 0x000fe20004000000 */
[----:B------:R-:W-:Y:S01]  /*3520*/  IMAD R9, R6, 0x8, R9 ;  /* 0x0000000806097824 */ /* 0x000fe200078e0209 */
[----:B------:R-:W-:Y:S09]  /*3530*/  @P1 BRA `(.L_x_4660) ;  /* 0xfffffffc005c1947 */ /* 0x000ff2000383ffff */
[----:B------:R-:W-:-:S12]  /*3540*/  UIADD3 UR4, UPT, UPT, UR4, 0x1, URZ ;  /* 0x0000000104047890 */ /* 0x000fd8000fffe0ff */
.L_x_4657:
        /* <DEDUP_REMOVED lines=23> */
.L_x_4664:
[----:B------:R-:W-:Y:S05]  /*36c0*/  BSYNC.RECONVERGENT B0 ;  /* 0x0000000000007941 */ /* 0x000fea0003800200 */
.L_x_4663:
[----:B------:R-:W-:Y:S01]  /*36d0*/  SEL R2, RZ, 0x1, !P0 ;  /* 0x00000001ff027807 */ /* 0x000fe20004000000 */
[----:B------:R-:W-:-:S12]  /*36e0*/  UIADD3 UR4, UPT, UPT, UR4, 0x4, URZ ;  /* 0x0000000404047890 */ /* 0x000fd8000fffe0ff */
.L_x_4662:
        /* <DEDUP_REMOVED lines=14> */
.L_x_4667:
[----:B------:R-:W-:Y:S05]  /*37d0*/  BSYNC.RECONVERGENT B0 ;  /* 0x0000000000007941 */ /* 0x000fea0003800200 */
.L_x_4666:
[----:B------:R-:W-:Y:S01]  /*37e0*/  SEL R2, RZ, 0x1, !P0 ;  /* 0x00000001ff027807 */ /* 0x000fe20004000000 */
[----:B------:R-:W-:-:S12]  /*37f0*/  UIADD3 UR4, UPT, UPT, UR4, 0x2, URZ ;  /* 0x0000000204047890 */ /* 0x000fd8000fffe0ff */
.L_x_4665:
        /* <DEDUP_REMOVED lines=8> */
.L_x_4661:
[----:B--2---:R2:W-:Y:S02]  /*3880*/  STS.U8 [R7+UR5], R2 ;  /* 0x0000000207007988 */ /* 0x0045e40008000005 */
.L_x_4656:
        /* <DEDUP_REMOVED lines=9> */
        .weak           $__internal_102_$__cuda_sm20_div_s64
        .type           $__internal_102_$__cuda_sm20_div_s64,@function
        .size           $__internal_102_$__cuda_sm20_div_s64,($__internal_103_$__cuda_sm20_rem_s64 - $__internal_102_$__cuda_sm20_div_s64)
$__internal_102_$__cuda_sm20_div_s64:
        /* <DEDUP_REMOVED lines=83> */
[----:B------:R-:W-:Y:S06]  /*3e50*/  RET.REL.NODEC R12 `(contiguous_any3_u64) ;  /* 0xffffffc00c687950 */ /* 0x000fec0003c3ffff */
        .weak           $__internal_103_$__cuda_sm20_rem_s64
        .type           $__internal_103_$__cuda_sm20_rem_s64,@function
        .size           $__internal_103_$__cuda_sm20_rem_s64,(.L_x_32306 - $__internal_103_$__cuda_sm20_rem_s64)
$__internal_103_$__cuda_sm20_rem_s64:
        /* <DEDUP_REMOVED lines=66> */
[----:B------:R-:W-:Y:S06]  /*4280*/  RET.REL.NODEC R10 `(contiguous_any3_u64) ;  /* 0xffffffbc0a5c7950 */ /* 0x000fec0003c3ffff */
.L_x_4668:
        /* <DEDUP_REMOVED lines=15> */
.L_x_32306:


//--------------------- .text.contiguous_any22_u64 --------------------------
	.section	.text.contiguous_any22_u64,"ax",@progbits
	.align	128
        .global         contiguous_any22_u64
        .type           contiguous_any22_u64,@function
        .size           contiguous_any22_u64,(.L_x_33009 - contiguous_any22_u64)
        .other          contiguous_any22_u64,@"STO_CUDA_ENTRY STV_DEFAULT"
contiguous_any22_u64:
.text.contiguous_any22_u64:
        /* <DEDUP_REMOVED lines=29> */
[----:B------:R-:W-:Y:S02]  /*01d0*/  PLOP3.LUT P0, PT, PT, PT, PT, 0x80, 0x8 ;  /* 0x000000000008781c */ /* 0x000fe40003f0f070 */
[----:B--2---:R-:W-:-:S04]  /*01e0*/  ISETP.NE.U32.AND P1, PT, R4, RZ, PT ;  /* 0x000000ff0400720c */ /* 0x004fc80003f25070 */
[----:B------:R-:W-:-:S13]  /*01f0*/  ISETP.NE.AND.EX P1, PT, R5, RZ, PT, P1 ;  /* 0x000000ff0500720c */ /* 0x000fda0003f25310 */
[----:B------:R-:W-:Y:S05]  /*0200*/  @P1 BRA `(.L_x_4672) ;  /* 0x0000000000201947 */ /* 0x000fea0003800000 */
[----:B------:R-:W-:Y:S02]  /*0210*/  IMAD.MOV.U32 R9, RZ, RZ, RZ ;  /* 0x000000ffff097224 */ /* 0x000fe400078e00ff */
[----:B------:R-:W-:-:S04]  /*0220*/  IMAD.WIDE.U32 R4, R3, UR8, R8 ;  /* 0x0000000803047c25 */ /* 0x000fc8000f8e0008 */
[----:B------:R-:W-:Y:S01]  /*0230*/  IMAD.IADD R3, R11, 0x1, R5 ;  /* 0x000000010b037824 */ /* 0x000fe200078e0205 */
[----:B------:R-:W-:-:S04]  /*0240*/  LEA R6, P0, R4, R12, 0x3 ;  /* 0x0000000c04067211 */ /* 0x000fc800078018ff */
[----:B------:R-:W-:-:S05]  /*0250*/  LEA.HI.X R7, R4, R13, R3, 0x3, P0 ;  /* 0x0000000d04077211 */ /* 0x000fca00000f1c03 */
[----:B------:R-:W2:Y:S02]  /*0260*/  LDG.E.64 R4, desc[UR12][R6.64] ;  /* 0x0000000c06047981 */ /* 0x000ea4000c1e1b00 */
[----:B--2---:R-:W-:-:S04]  /*0270*/  ISETP.NE.U32.AND P0, PT, R4, RZ, PT ;  /* 0x000000ff0400720c */ /* 0x004fc80003f05070 */
[----:B------:R-:W-:-:S13]  /*0280*/  ISETP.NE.AND.EX P0, PT, R5, RZ, PT, P0 ;  /* 0x000000ff0500720c */ /* 0x000fda0003f05300 */
.L_x_4672:
[----:B------:R-:W-:Y:S05]  /*0290*/  BSYNC.RECONVERGENT B1 ;  /* 0x0000000000017941 */ /* 0x000fea0003800200 */
.L_x_4671:
[----:B------:R-:W-:-:S05]  /*02a0*/  SEL R3, RZ, 0x1, !P0 ;  /* 0x00000001ff037807 */ /* 0x000fca0004000000 */
[----:B------:R0:W-:Y:S01]  /*02b0*/  STS.U8 [R0+UR4], R3 ;  /* 0x0000000300007988 */ /* 0x0001e20008000004 */
[----:B------:R-:W-:Y:S05]  /*02c0*/  BRA `(.L_x_4673) ;  /* 0x00000000003c7947 */ /* 0x000fea0003800000 */
.L_x_4670:
        /* <DEDUP_REMOVED lines=11> */
[----:B--2---:R-:W-:-:S04]  /*0380*/  ISETP.NE.U32.AND P0, PT, R6, RZ, PT ;  /* 0x000000ff0600720c */ /* 0x004fc80003f05070 */
[----:B------:R-:W-:-:S04]  /*0390*/  ISETP.NE.AND.EX P0, PT, R7, RZ, PT, P0 ;  /* 0x000000ff0700720c */ /* 0x000fc80003f05300 */
[----:B------:R-:W-:-:S05]  /*03a0*/  SEL R3, RZ, 0x1, !P0 ;  /* 0x00000001ff037807 */ /* 0x000fca0004000000 */
[----:B------:R1:W-:Y:S04]  /*03b0*/  STS.U8 [R0+UR4], R3 ;  /* 0x0000000300007988 */ /* 0x0003e80008000004 */
.L_x_4673:
[----:B------:R-:W-:Y:S05]  /*03c0*/  BSYNC.RECONVERGENT B0 ;  /* 0x0000000000007941 */ /* 0x000fea0003800200 */
.L_x_4669:
[----:B------:R-:W-:Y:S01]  /*03d0*/  BAR.SYNC.DEFER_BLOCKING 0x0 ;  /* 0x0000000000007b1d */ /* 0x000fe20000010000 */
[----:B------:R-:W-:-:S09]  /*03e0*/  UISETP.GE.U32.AND UP0, UPT, UR5, 0x42, UPT ;  /* 0x000000420500788c */ /* 0x000fd2000bf06070 */
[----:B------:R-:W-:Y:S05]  /*03f0*/  BRA.U !UP0, `(.L_x_4674) ;  /* 0x00000001083c7547 */ /* 0x000fea000b800000 */
.L_x_4677:
        /* <DEDUP_REMOVED lines=10> */
.L_x_4676:
[----:B------:R-:W-:Y:S05]  /*04a0*/  BSYNC.RECONVERGENT B0 ;  /* 0x0000000000007941 */ /* 0x000fea0003800200 */
.L_x_4675:
[----:B------:R-:W-:Y:S01]  /*04b0*/  BAR.SYNC.DEFER_BLOCKING 0x0 ;  /* 0x0000000000007b1d */ /* 0x000fe20000010000 */
[----:B------:R-:W-:-:S05]  /*04c0*/  UISETP.GT.U32.AND UP0, UPT, UR5, 0x83, UPT ;  /* 0x000000830500788c */ /* 0x000fca000bf04070 */
[----:B------:R-:W-:-:S04]  /*04d0*/  UMOV UR5, UR7 ;  /* 0x0000000700057c82 */ /* 0x000fc80008000000 */
[----:B------:R-:W-:Y:S05]  /*04e0*/  BRA.U UP0, `(.L_x_4677) ;  /* 0xfffffffd00c47547 */ /* 0x000fea000b83ffff */
.L_x_4674:
        /* <DEDUP_REMOVED lines=57> */
.L_x_4678:
        /* <DEDUP_REMOVED lines=16> */
.L_x_33009:


//--------------------- .text.contiguous_any2_u64 --------------------------
	.section	.text.contiguous_any2_u64,"ax",@progbits
	.align	128
        .global         contiguous_any2_u64
        .type           contiguous_any2_u64,@function
        .size           contiguous_any2_u64,(.L_x_32308 - contiguous_any2_u64)
        .other          contiguous_any2_u64,@"STO_CUDA_ENTRY STV_DEFAULT"
contiguous_any2_u64:
.text.contiguous_any2_u64:
        /* <DEDUP_REMOVED lines=48> */
.L_x_4707:
        /* <DEDUP_REMOVED lines=32> */
.L_x_4684:
[----:B------:R-:W-:Y:S01]  /*0500*/  MOV R26, R4 ;  /* 0x00000004001a7202 */ /* 0x000fe20000000f00 */
[----:B------:R-:W-:Y:S01]  /*0510*/  IMAD.MOV.U32 R11, RZ, RZ, R3 ;  /* 0x000000ffff0b7224 */ /* 0x000fe200078e0003 */
[----:B------:R-:W-:Y:S01]  /*0520*/  MOV R10, R22 ;  /* 0x00000016000a7202 */ /* 0x000fe20000000f00 */
[----:B------:R-:W-:Y:S01]  /*0530*/  IMAD.MOV.U32 R9, RZ, RZ, R23 ;  /* 0x000000ffff097224 */ /* 0x000fe200078e0017 */
[----:B------:R-:W-:-:S07]  /*0540*/  MOV R8, 0x560 ;  /* 0x0000056000087802 */ /* 0x000fce0000000f00 */
[----:B-1----:R-:W-:Y:S05]  /*0550*/  CALL.REL.NOINC `($__internal_104_$__cuda_sm20_div_s64) ;  /* 0x0000006400ac7944 */ /* 0x002fea0003c00000 */
        /* <DEDUP_REMOVED lines=10> */
.L_x_4685:
[----:B------:R-:W-:Y:S05]  /*0600*/  BSYNC.RECONVERGENT B1 ;  /* 0x0000000000017941 */ /* 0x000fea0003800200 */
.L_x_4683:
        /* <DEDUP_REMOVED lines=34> */
.L_x_4687:
[----:B------:R-:W-:Y:S01]  /*0830*/  MOV R26, R18 ;  /* 0x00000012001a7202 */ /* 0x000fe20000000f00 */
[----:B------:R-:W-:Y:S01]  /*0840*/  IMAD.MOV.U32 R11, RZ, RZ, R19 ;  /* 0x000000ffff0b7224 */ /* 0x000fe200078e0013 */
[----:B------:R-:W-:Y:S01]  /*0850*/  MOV R10, R22 ;  /* 0x00000016000a7202 */ /* 0x000fe20000000f00 */
[----:B------:R-:W-:Y:S01]  /*0860*/  IMAD.MOV.U32 R9, RZ, RZ, R23 ;  /* 0x000000ffff097224 */ /* 0x000fe200078e0017 */
[----:B------:R-:W-:-:S07]  /*0870*/  MOV R8, 0x890 ;  /* 0x0000089000087802 */ /* 0x000fce0000000f00 */
[----:B------:R-:W-:Y:S05]  /*0880*/  CALL.REL.NOINC `($__internal_104_$__cuda_sm20_div_s64) ;  /* 0x0000006000e07944 */ /* 0x000fea0003c00000 */
        /* <DEDUP_REMOVED lines=8> */
.L_x_4688:
[----:B------:R-:W-:Y:S05]  /*0910*/  BSYNC.RECONVERGENT B1 ;  /* 0x0000000000017941 */ /* 0x000fea0003800200 */
.L_x_4686:
        /* <DEDUP_REMOVED lines=33> */
.L_x_4690:
[----:B------:R-:W-:Y:S01]  /*0b30*/  IMAD.MOV.U32 R26, RZ, RZ, R36 ;  /* 0x000000ffff1a7224 */ /* 0x000fe200078e0024 */
[----:B------:R-:W-:Y:S01]  /*0b40*/  MOV R11, R37 ;  /* 0x00000025000b7202 */ /* 0x000fe20000000f00 */
[----:B------:R-:W-:Y:S01]  /*0b50*/  IMAD.MOV.U32 R10, RZ, RZ, R18 ;  /* 0x000000ffff0a7224 */ /* 0x000fe200078e0012 */
[----:B------:R-:W-:Y:S02]  /*0b60*/  MOV R9, R19 ;  /* 0x0000001300097202 */ /* 0x000fe40000000f00 */
[----:B------:R-:W-:-:S07]  /*0b70*/  MOV R8, 0xb90 ;  /* 0x00000b9000087802 */ /* 0x000fce0000000f00 */
[----:B------:R-:W-:Y:S05]  /*0b80*/  CALL.REL.NOINC `($__internal_104_$__cuda_sm20_div_s64) ;  /* 0x0000006000207944 */ /* 0x000fea0003c00000 */
        /* <DEDUP_REMOVED lines=10> */
.L_x_4691:
[----:B------:R-:W-:Y:S05]  /*0c30*/  BSYNC.RECONVERGENT B1 ;  /* 0x0000000000017941 */ /* 0x000fea0003800200 */
.L_x_4689:
        /* <DEDUP_REMOVED lines=35> */
.L_x_4693:
[----:B------:R-:W-:Y:S01]  /*0e70*/  MOV R26, R22 ;  /* 0x00000016001a7202 */ /* 0x000fe20000000f00 */
[----:B------:R-:W-:Y:S01]  /*0e80*/  IMAD.MOV.U32 R11, RZ, RZ, R23 ;  /* 0x000000ffff0b7224 */ /* 0x000fe200078e0017 */
[----:B------:R-:W-:Y:S01]  /*0e90*/  MOV R10, R18 ;  /* 0x00000012000a7202 */ /* 0x000fe20000000f00 */
[----:B------:R-:W-:Y:S01]  /*0ea0*/  IMAD.MOV.U32 R9, RZ, RZ, R19 ;  /* 0x000000ffff097224 */ /* 0x000fe200078e0013 */
[----:B------:R-:W-:-:S07]  /*0eb0*/  MOV R8, 0xed0 ;  /* 0x00000ed000087802 */ /* 0x000fce0000000f00 */
[----:B------:R-:W-:Y:S05]  /*0ec0*/  CALL.REL.NOINC `($__internal_104_$__cuda_sm20_div_s64) ;  /* 0x0000005c00507944 */ /* 0x000fea0003c00000 */
        /* <DEDUP_REMOVED lines=11> */
.L_x_4694:
[----:B------:R-:W-:Y:S05]  /*0f80*/  BSYNC.RECONVERGENT B1 ;  /* 0x0000000000017941 */ /* 0x000fea0003800200 */
.L_x_4692:
        /* <DEDUP_REMOVED lines=36> */
.L_x_4696:
        /* <DEDUP_REMOVED lines=16> */
.L_x_4697:
[----:B------:R-:W-:Y:S05]  /*12d0*/  BSYNC.RECONVERGENT B1 ;  /* 0x0000000000017941 */ /* 0x000fea0003800200 */
.L_x_4695:
        /* <DEDUP_REMOVED lines=35> */
.L_x_4699:
[----:B------:R-:W-:Y:S01]  /*1510*/  MOV R26, R42 ;  /* 0x0000002a001a7202 */ /* 0x000fe20000000f00 */
[----:B------:R-:W-:Y:S01]  /*1520*/  IMAD.MOV.U32 R11, RZ, RZ, R43 ;  /* 0x000000ffff0b7224 */ /* 0x000fe200078e002b */
[----:B------:R-:W-:Y:S01]  /*1530*/  MOV R10, R18 ;  /* 0x00000012000a7202 */ /* 0x000fe20000000f00 */
[----:B------:R-:W-:Y:S01]  /*1540*/  IMAD.MOV.U32 R9, RZ, RZ, R19 ;  /* 0x000000ffff097224 */ /* 0x000fe200078e0013 */
[----:B------:R-:W-:-:S07]  /*1550*/  MOV R8, 0x1570 ;  /* 0x0000157000087802 */ /* 0x000fce0000000f00 */
[----:B------:R-:W-:Y:S05]  /*1560*/  CALL.REL.NOINC `($__internal_104_$__cuda_sm20_div_s64) ;  /* 0x0000005400a87944 */ /* 0x000fea0003c00000 */
        /* <DEDUP_REMOVED lines=11> */
.L_x_4700:
[----:B------:R-:W-:Y:S05]  /*1620*/  BSYNC.RECONVERGENT B1 ;  /* 0x0000000000017941 */ /* 0x000fea0003800200 */
.L_x_4698:
        /* <DEDUP_REMOVED lines=35> */
.L_x_4702:
        /* <DEDUP_REMOVED lines=17> */
.L_x_4703:
[----:B------:R-:W-:Y:S05]  /*1970*/  BSYNC.RECONVERGENT B1 ;  /* 0x0000000000017941 */ /* 0x000fea0003800200 */
.L_x_4701:
        /* <DEDUP_REMOVED lines=35> */
.L_x_4705:
[----:B------:R-:W-:Y:S01]  /*1bb0*/  MOV R26, R18 ;  /* 0x00000012001a7202 */ /* 0x000fe20000000f00 */
[----:B------:R-:W-:Y:S01]  /*1bc0*/  IMAD.MOV.U32 R11, RZ, RZ, R19 ;  /* 0x000000ffff0b7224 */ /* 0x000fe200078e0013 */
[----:B------:R-:W-:Y:S01]  /*1bd0*/  MOV R10, R20 ;  /* 0x00000014000a7202 */ /* 0x000fe20000000f00 */
[----:B------:R-:W-:Y:S01]  /*1be0*/  IMAD.MOV.U32 R9, RZ, RZ, R21 ;  /* 0x000000ffff097224 */ /* 0x000fe200078e0015 */
[----:B------:R-:W-:-:S07]  /*1bf0*/  MOV R8, 0x1c10 ;  /* 0x00001c1000087802 */ /* 0x000fce0000000f00 */
[----:B------:R-:W-:Y:S05]  /*1c00*/  CALL.REL.NOINC `($__internal_104_$__cuda_sm20_div_s64) ;  /* 0x0000005000007944 */ /* 0x000fea0003c00000 */
        /* <DEDUP_REMOVED lines=11> */
.L_x_4706:
[----:B------:R-:W-:Y:S05]  /*1cc0*/  BSYNC.RECONVERGENT B1 ;  /* 0x0000000000017941 */ /* 0x000fea0003800200 */
.L_x_4704:
        /* <DEDUP_REMOVED lines=9> */
.L_x_4682:
        /* <DEDUP_REMOVED lines=35> */
.L_x_4710:
[----:B------:R-:W-:Y:S01]  /*1f90*/  MOV R26, R4 ;  /* 0x00000004001a7202 */ /* 0x000fe20000000f00 */
[----:B------:R-:W-:Y:S01]  /*1fa0*/  IMAD.MOV.U32 R11, RZ, RZ, R3 ;  /* 0x000000ffff0b7224 */ /* 0x000fe200078e0003 */
[----:B------:R-:W-:Y:S01]  /*1fb0*/  MOV R10, R6 ;  /* 0x00000006000a7202 */ /* 0x000fe20000000f00 */
[----:B------:R-:W-:Y:S01]  /*1fc0*/  IMAD.MOV.U32 R9, RZ, RZ, R7 ;  /* 0x000000ffff097224 */ /* 0x000fe200078e0007 */
[----:B------:R-:W-:-:S07]  /*1fd0*/  MOV R8, 0x1ff0 ;  /* 0x00001ff000087802 */ /* 0x000fce0000000f00 */
[----:B------:R-:W-:Y:S05]  /*1fe0*/  CALL.REL.NOINC `($__internal_104_$__cuda_sm20_div_s64) ;  /* 0x0000004c00087944 */ /* 0x000fea0003c00000 */
        /* <DEDUP_REMOVED lines=10> */
.L_x_4711:
[----:B------:R-:W-:Y:S05]  /*2090*/  BSYNC.RECONVERGENT B1 ;  /* 0x0000000000017941 */ /* 0x000fea0003800200 */
.L_x_4709:
        /* <DEDUP_REMOVED lines=34> */
.L_x_4713:
        /* <DEDUP_REMOVED lines=14> */
.L_x_4714:
[----:B------:R-:W-:Y:S05]  /*23a0*/  BSYNC.RECONVERGENT B1 ;  /* 0x0000000000017941 */ /* 0x000fea0003800200 */
.L_x_4712:
        /* <DEDUP_REMOVED lines=35> */
.L_x_4716:
        /* <DEDUP_REMOVED lines=17> */
.L_x_4717:
[----:B------:R-:W-:Y:S05]  /*26f0*/  BSYNC.RECONVERGENT B1 ;  /* 0x0000000000017941 */ /* 0x000fea0003800200 */
.L_x_4715:
        /* <DEDUP_REMOVED lines=35> */
.L_x_4719:
        /* <DEDUP_REMOVED lines=16> */
.L_x_4720:
[----:B------:R-:W-:Y:S05]  /*2a30*/  BSYNC.RECONVERGENT B1 ;  /* 0x0000000000017941 */ /* 0x000fea0003800200 */
.L_x_4718:
[----:B------:R-:W-:Y:S01]  /*2a40*/  MOV R6, R20 ;  /* 0x0000001400067202 */ /* 0x000fe20000000f00 */
[----:B------:R-:W-:Y:S02]  /*2a50*/  IMAD R9, R9, R22, RZ ;  /* 0x0000001609097224 */ /* 0x000fe400078e02ff */
[----:B------:R-:W-:Y:S02]  /*2a60*/  VIADD R5, R5, 0xfffffffe ;  /* 0xfffffffe05057836 */ /* 0x000fe40000000000 */
[----:B------:R-:W-:-:S04]  /*2a70*/  IMAD.WIDE.U32 R20, R22, R8, R6 ;  /* 0x0000000816147225 */ /* 0x000fc800078e0006 */
[----:B------:R-:W-:-:S05]  /*2a80*/  IMAD R9, R23, R8, R9 ;  /* 0x0000000817097224 */ /* 0x000fca00078e0209 */
[----:B------:R-:W-:-:S07]  /*2a90*/  IADD3 R21, PT, PT, R21, R9, RZ ;  /* 0x0000000915157210 */ /* 0x000fce0007ffe0ff */
.L_x_4708:
        /* <DEDUP_REMOVED lines=31> */
.L_x_4722:
[----:B------:R-:W-:Y:S01]  /*2c90*/  IMAD.MOV.U32 R23, RZ, RZ, R3 ;  /* 0x000000ffff177224 */ /* 0x000fe200078e0003 */
[----:B------:R-:W-:Y:S01]  /*2ca0*/  MOV R22, R6 ;  /* 0x0000000600167202 */ /* 0x000fe20000000f00 */
[----:B------:R-:W-:Y:S01]  /*2cb0*/  IMAD.MOV.U32 R3, RZ, RZ, R7 ;  /* 0x000000ffff037224 */ /* 0x000fe200078e0007 */
[----:B------:R-:W-:-:S07]  /*2cc0*/  MOV R24, 0x2ce0 ;  /* 0x00002ce000187802 */ /* 0x000fce0000000f00 */
[----:B------:R-:W-:Y:S05]  /*2cd0*/  CALL.REL.NOINC `($__internal_105_$__cuda_sm20_rem_s64) ;  /* 0x0000004400187944 */ /* 0x000fea0003c00000 */
[----:B------:R-:W-:-:S07]  /*2ce0*/  MOV R8, R4 ;  /* 0x0000000400087202 */ /* 0x000fce0000000f00 */
.L_x_4723:
[----:B------:R-:W-:Y:S05]  /*2cf0*/  BSYNC.RECONVERGENT B1 ;  /* 0x0000000000017941 */ /* 0x000fea0003800200 */
.L_x_4721:
        /* <DEDUP_REMOVED lines=30> */
.L_x_4725:
[----:B------:R-:W-:Y:S01]  /*2ee0*/  IMAD.MOV.U32 R22, RZ, RZ, R6 ;  /* 0x000000ffff167224 */ /* 0x000fe200078e0006 */
[----:B------:R-:W-:Y:S01]  /*2ef0*/  MOV R3, R7 ;  /* 0x0000000700037202 */ /* 0x000fe20000000f00 */
[----:B------:R-:W-:Y:S01]  /*2f00*/  IMAD.MOV.U32 R4, RZ, RZ, R18 ;  /* 0x000000ffff047224 */ /* 0x000fe200078e0012 */
[----:B------:R-:W-:Y:S02]  /*2f10*/  MOV R23, R19 ;  /* 0x0000001300177202 */ /* 0x000fe40000000f00 */
[----:B------:R-:W-:-:S07]  /*2f20*/  MOV R24, 0x2f40 ;  /* 0x00002f4000187802 */ /* 0x000fce0000000f00 */
[----:B------:R-:W-:Y:S05]  /*2f30*/  CALL.REL.NOINC `($__internal_105_$__cuda_sm20_rem_s64) ;  /* 0x0000004000807944 */ /* 0x000fea0003c00000 */
[----:B------:R-:W-:-:S07]  /*2f40*/  IMAD.MOV.U32 R5, RZ, RZ, R9 ;  /* 0x000000ffff057224 */ /* 0x000fce00078e0009 */
.L_x_4726:
[----:B------:R-:W-:Y:S05]  /*2f50*/  BSYNC.RECONVERGENT B1 ;  /* 0x0000000000017941 */ /* 0x000fea0003800200 */
.L_x_4724:
[----:B------:R-:W-:Y:S02]  /*2f60*/  IMAD R3, R5, R14, RZ ;  /* 0x0000000e05037224 */ /* 0x000fe400078e02ff */
[----:B------:R-:W-:-:S04]  /*2f70*/  IMAD.WIDE.U32 R20, R14, R4, R20 ;  /* 0x000000040e147225 */ /* 0x000fc800078e0014 */
[----:B------:R-:W-:-:S05]  /*2f80*/  IMAD R3, R15, R4, R3 ;  /* 0x000000040f037224 */ /* 0x000fca00078e0203 */
[----:B------:R-:W-:-:S07]  /*2f90*/  IADD3 R21, PT, PT, R21, R3, RZ ;  /* 0x0000000315157210 */ /* 0x000fce0007ffe0ff */
.L_x_4681:
[----:B------:R-:W0:Y:S02]  /*2fa0*/  LDC.64 R6, c[0x0][0x388] ;  /* 0x0000e200ff067b82 */ /* 0x000e240000000a00 */
[----:B0-----:R-:W-:-:S04]  /*2fb0*/  LEA R4, P0, R12, R6, 0x3 ;  /* 0x000000060c047211 */ /* 0x001fc800078018ff */
[----:B------:R-:W-:-:S06]  /*2fc0*/  LEA.HI.X R5, R12, R7, R13, 0x3, P0 ;  /* 0x000000070c057211 */ /* 0x000fcc00000f1c0d */
[----:B------:R-:W2:Y:S01]  /*2fd0*/  LDG.E.64 R4, desc[UR12][R4.64] ;  /* 0x0000000c04047981 */ /* 0x000ea2000c1e1b00 */
[----:B------:R-:W-:Y:S01]  /*2fe0*/  BSSY.RECONVERGENT B1, `(.L_x_4727) ;  /* 0x000000a000017945 */ /* 0x000fe20003800200 */
[----:B------:R-:W-:Y:S02]  /*2ff0*/  PLOP3.LUT P0, PT, PT, PT, PT, 0x80, 0x8 ;  /* 0x000000000008781c */ /* 0x000fe40003f0f070 */
[----:B--2---:R-:W-:-:S04]  /*3000*/  ISETP.NE.U32.AND P1, PT, R4, RZ, PT ;  /* 0x000000ff0400720c */ /* 0x004fc80003f25070 */
[----:B------:R-:W-:-:S13]  /*3010*/  ISETP.NE.AND.EX P1, PT, R5, RZ, PT, P1 ;  /* 0x000000ff0500720c */ /* 0x000fda0003f25310 */
[----:B------:R-:W-:Y:S05]  /*3020*/  @P1 BRA `(.L_x_4728) ;  /* 0x0000000000141947 */ /* 0x000fea0003800000 */
[----:B------:R-:W-:-:S04]  /*3030*/  LEA R4, P0, R20, R6, 0x3 ;  /* 0x0000000614047211 */ /* 0x000fc800078018ff */
[----:B------:R-:W-:-:S06]  /*3040*/  LEA.HI.X R5, R20, R7, R21, 0x3, P0 ;  /* 0x0000000714057211 */ /* 0x000fcc00000f1c15 */
[----:B------:R-:W2:Y:S02]  /*3050*/  LDG.E.64 R4, desc[UR12][R4.64] ;  /* 0x0000000c04047981 */ /* 0x000ea4000c1e1b00 */
[----:B--2---:R-:W-:-:S04]  /*3060*/  ISETP.NE.U32.AND P0, PT, R4, RZ, PT ;  /* 0x000000ff0400720c */ /* 0x004fc80003f05070 */
[----:B------:R-:W-:-:S13]  /*3070*/  ISETP.NE.AND.EX P0, PT, R5, RZ, PT, P0 ;  /* 0x000000ff0500720c */ /* 0x000fda0003f05300 */
.L_x_4728:
[----:B------:R-:W-:Y:S05]  /*3080*/  BSYNC.RECONVERGENT B1 ;  /* 0x0000000000017941 */ /* 0x000fea0003800200 */
.L_x_4727:
[----:B------:R-:W-:-:S05]  /*3090*/  SEL R3, RZ, 0x1, !P0 ;  /* 0x00000001ff037807 */ /* 0x000fca0004000000 */
[----:B------:R1:W-:Y:S01]  /*30a0*/  STS.U8 [R0+UR4], R3 ;  /* 0x0000000300007988 */ /* 0x0003e20008000004 */
[----:B------:R-:W-:Y:S05]  /*30b0*/  BRA `(.L_x_4729) ;  /* 0x0000003400a47947 */ /* 0x000fea0003800000 */
.L_x_4680:
        /* <DEDUP_REMOVED lines=20> */
.L_x_4756:
        /* <DEDUP_REMOVED lines=31> */
.L_x_4733:
[----:B------:R-:W-:Y:S01]  /*33f0*/  IMAD.MOV.U32 R26, RZ, RZ, R4 ;  /* 0x000000ffff1a7224 */ /* 0x000fe200078e0004 */
[----:B------:R-:W-:Y:S01]  /*3400*/  MOV R11, R5 ;  /* 0x00000005000b7202 */ /* 0x000fe20000000f00 */
[----:B------:R-:W-:Y:S01]  /*3410*/  IMAD.MOV.U32 R10, RZ, RZ, R36 ;  /* 0x000000ffff0a7224 */ /* 0x000fe200078e0024 */
[----:B------:R-:W-:Y:S02]  /*3420*/  MOV R9, R37 ;  /* 0x0000002500097202 */ /* 0x000fe40000000f00 */
[----:B------:R-:W-:-:S07]  /*3430*/  MOV R8, 0x3450 ;  /* 0x0000345000087802 */ /* 0x000fce0000000f00 */
[----:B-123--:R-:W-:Y:S05]  /*3440*/  CALL.REL.NOINC `($__internal_104_$__cuda_sm20_div_s64) ;  /* 0x0000003400f07944 */ /* 0x00efea0003c00000 */
        /* <DEDUP_REMOVED lines=8> */
.L_x_4734:
[----:B------:R-:W-:Y:S05]  /*34d0*/  BSYNC.RECONVERGENT B1 ;  /* 0x0000000000017941 */ /* 0x000fea0003800200 */
.L_x_4732:
        /* <DEDUP_REMOVED lines=37> */
.L_x_4736:
        /* <DEDUP_REMOVED lines=16> */
.L_x_4737:
[----:B------:R-:W-:Y:S05]  /*3830*/  BSYNC.RECONVERGENT B1 ;  /* 0x0000000000017941 */ /* 0x000fea0003800200 */
.L_x_4735:
        /* <DEDUP_REMOVED lines=38> */
.L_x_4739:
[----:B------:R-:W-:Y:S01]  /*3aa0*/  MOV R26, R36 ;  /* 0x00000024001a7202 */ /* 0x000fe20000000f00 */
[----:B------:R-:W-:Y:S01]  /*3ab0*/  IMAD.MOV.U32 R11, RZ, RZ, R37 ;  /* 0x000000ffff0b7224 */ /* 0x000fe200078e0025 */
[----:B------:R-:W-:Y:S01]  /*3ac0*/  MOV R10, R38 ;  /* 0x00000026000a7202 */ /* 0x000fe20000000f00 */
[----:B------:R-:W-:Y:S01]  /*3ad0*/  IMAD.MOV.U32 R9, RZ, RZ, R39 ;  /* 0x000000ffff097224 */ /* 0x000fe200078e0027 */
[----:B------:R-:W-:-:S07]  /*3ae0*/  MOV R8, 0x3b00 ;  /* 0x00003b0000087802 */ /* 0x000fce0000000f00 */
[----:B-1----:R-:W-:Y:S05]  /*3af0*/  CALL.REL.NOINC `($__internal_104_$__cuda_sm20_div_s64) ;  /* 0x0000003000447944 */ /* 0x002fea0003c00000 */
        /* <DEDUP_REMOVED lines=11> */
.L_x_4740:
[----:B------:R-:W-:Y:S05]  /*3bb0*/  BSYNC.RECONVERGENT B1 ;  /* 0x0000000000017941 */ /* 0x000fea0003800200 */
.L_x_4738:
        /* <DEDUP_REMOVED lines=38> */
.L_x_4742:
[----:B------:R-:W-:Y:S01]  /*3e20*/  IMAD.MOV.U32 R26, RZ, RZ, R36 ;  /* 0x000000ffff1a7224 */ /* 0x000fe200078e0024 */
[----:B------:R-:W-:Y:S01]  /*3e30*/  MOV R11, R37 ;  /* 0x00000025000b7202 */ /* 0x000fe20000000f00 */
[----:B------:R-:W-:Y:S01]  /*3e40*/  IMAD.MOV.U32 R10, RZ, RZ, R38 ;  /* 0x000000ffff0a7224 */ /* 0x000fe200078e0026 */
[----:B------:R-:W-:Y:S02]  /*3e50*/  MOV R9, R39 ;  /* 0x0000002700097202 */ /* 0x000fe40000000f00 */
[----:B------:R-:W-:-:S07]  /*3e60*/  MOV R8, 0x3e80 ;  /* 0x00003e8000087802 */ /* 0x000fce0000000f00 */
[----:B-1----:R-:W-:Y:S05]  /*3e70*/  CALL.REL.NOINC `($__internal_104_$__cuda_sm20_div_s64) ;  /* 0x0000002c00647944 */ /* 0x002fea0003c00000 */
        /* <DEDUP_REMOVED lines=11> */
.L_x_4743:
[----:B------:R-:W-:Y:S05]  /*3f30*/  BSYNC.RECONVERGENT B1 ;  /* 0x0000000000017941 */ /* 0x000fea0003800200 */
.L_x_4741:
        /* <DEDUP_REMOVED lines=38> */
.L_x_4745:
        /* <DEDUP_REMOVED lines=17> */
.L_x_4746:
[----:B------:R-:W-:Y:S05]  /*42b0*/  BSYNC.RECONVERGENT B1 ;  /* 0x0000000000017941 */ /* 0x000fea0003800200 */
.L_x_4744:
        /* <DEDUP_REMOVED lines=38> */
.L_x_4748:
        /* <DEDUP_REMOVED lines=17> */
.L_x_4749:
[----:B------:R-:W-:Y:S05]  /*4630*/  BSYNC.RECONVERGENT B1 ;  /* 0x0000000000017941 */ /* 0x000fea0003800200 */
.L_x_4747:
        /* <DEDUP_REMOVED lines=38> */
.L_x_4751:
        /* <DEDUP_REMOVED lines=17> */
.L_x_4752:
[----:B------:R-:W-:Y:S05]  /*49b0*/  BSYNC.RECONVERGENT B1 ;  /* 0x0000000000017941 */ /* 0x000fea0003800200 */
.L_x_4750:
        /* <DEDUP_REMOVED lines=36> */
.L_x_4754:
        /* <DEDUP_REMOVED lines=17> */
.L_x_4755:
[----:B------:R-:W-:Y:S05]  /*4d10*/  BSYNC.RECONVERGENT B1 ;  /* 0x0000000000017941 */ /* 0x000fea0003800200 */
.L_x_4753:
        /* <DEDUP_REMOVED lines=15> */
.L_x_4731:
        /* <DEDUP_REMOVED lines=36> */
.L_x_4759:
        /* <DEDUP_REMOVED lines=15> */
.L_x_4760:
[----:B------:R-:W-:Y:S05]  /*5140*/  BSYNC.RECONVERGENT B1 ;  /* 0x0000000000017941 */ /* 0x000fea0003800200 */
.L_x_4758:
        /* <DEDUP_REMOVED lines=39> */
.L_x_4762:
        /* <DEDUP_REMOVED lines=17> */
.L_x_4763:
[----:B------:R-:W-:Y:S05]  /*54d0*/  BSYNC.RECONVERGENT B1 ;  /* 0x0000000000017941 */ /* 0x000fea0003800200 */
.L_x_4761:
        /* <DEDUP_REMOVED lines=39> */
.L_x_4765:
        /* <DEDUP_REMOVED lines=17> */
.L_x_4766:
[----:B------:R-:W-:Y:S05]  /*5860*/  BSYNC.RECONVERGENT B1 ;  /* 0x0000000000017941 */ /* 0x000fea0003800200 */
.L_x_4764:
        /* <DEDUP_REMOVED lines=40> */
.L_x_4768:
[----:B------:R-:W-:Y:S01]  /*5af0*/  MOV R26, R20 ;  /* 0x00000014001a7202 */ /* 0x000fe20000000f00 */
[----:B------:R-:W-:Y:S01]  /*5b00*/  IMAD.MOV.U32 R10, RZ, RZ, R4 ;  /* 0x000000ffff0a7224 */ /* 0x000fe200078e0004 */
[----:B------:R-:W-:Y:S02]  /*5b10*/  MOV R11, R21 ;  /* 0x00000015000b7202 */ /* 0x000fe40000000f00 */
[----:B------:R-:W-:Y:S02]  /*5b20*/  MOV R9, R5 ;  /* 0x0000000500097202 */ /* 0x000fe40000000f00 */
[----:B------:R-:W-:-:S07]  /*5b30*/  MOV R8, 0x5b50 ;  /* 0x00005b5000087802 */ /* 0x000fce0000000f00 */
[----:B------:R-:W-:Y:S05]  /*5b40*/  CALL.REL.NOINC `($__internal_104_$__cuda_sm20_div_s64) ;  /* 0x0000001000307944 */ /* 0x000fea0003c00000 */
        /* <DEDUP_REMOVED lines=11> */
.L_x_4769:
[----:B------:R-:W-:Y:S05]  /*5c00*/  BSYNC.RECONVERGENT B1 ;  /* 0x0000000000017941 */ /* 0x000fea0003800200 */
.L_x_4767:
        /* <DEDUP_REMOVED lines=11> */
.L_x_4757:
        /* <DEDUP_REMOVED lines=34> */
.L_x_4772:
[----:B------:R-:W-:Y:S01]  /*5ee0*/  MOV R26, R4 ;  /* 0x00000004001a7202 */ /* 0x000fe20000000f00 */
[----:B------:R-:W-:Y:S01]  /*5ef0*/  IMAD.MOV.U32 R10, RZ, RZ, R16 ;  /* 0x000000ffff0a7224 */ /* 0x000fe200078e0010 */
[----:B------:R-:W-:Y:S02]  /*5f00*/  MOV R11, R5 ;  /* 0x00000005000b7202 */ /* 0x000fe40000000f00 */
[----:B------:R-:W-:Y:S02]  /*5f10*/  MOV R9, R17 ;  /* 0x0000001100097202 */ /* 0x000fe40000000f00 */
[----:B------:R-:W-:-:S07]  /*5f20*/  MOV R8, 0x5f40 ;  /* 0x00005f4000087802 */ /* 0x000fce0000000f00 */
[----:B------:R-:W-:Y:S05]  /*5f30*/  CALL.REL.NOINC `($__internal_104_$__cuda_sm20_div_s64) ;  /* 0x0000000c00347944 */ /* 0x000fea0003c00000 */
        /* <DEDUP_REMOVED lines=9> */
.L_x_4773:
[----:B------:R-:W-:Y:S05]  /*5fd0*/  BSYNC.RECONVERGENT B1 ;  /* 0x0000000000017941 */ /* 0x000fea0003800200 */
.L_x_4771:
        /* <DEDUP_REMOVED lines=39> */
.L_x_4775:
[----:B------:R-:W-:Y:S01]  /*6250*/  MOV R26, R20 ;  /* 0x00000014001a7202 */ /* 0x000fe20000000f00 */
[----:B------:R-:W-:Y:S01]  /*6260*/  IMAD.MOV.U32 R11, RZ, RZ, R21 ;  /* 0x000000ffff0b7224 */ /* 0x000fe200078e0015 */
[----:B------:R-:W-:Y:S02]  /*6270*/  MOV R10, R4 ;  /* 0x00000004000a7202 */ /* 0x000fe40000000f00 */
[----:B------:R-:W-:Y:S02]  /*6280*/  MOV R9, R5 ;  /* 0x0000000500097202 */ /* 0x000fe40000000f00 */
[----:B------:R-:W-:-:S07]  /*6290*/  MOV R8, 0x62b0 ;  /* 0x000062b000087802 */ /* 0x000fce0000000f00 */
[----:B------:R-:W-:Y:S05]  /*62a0*/  CALL.REL.NOINC `($__internal_104_$__cuda_sm20_div_s64) ;  /* 0x0000000800587944 */ /* 0x000fea0003c00000 */
        /* <DEDUP_REMOVED lines=11> */
.L_x_4776:
[----:B------:R-:W-:Y:S05]  /*6360*/  BSYNC.RECONVERGENT B1 ;  /* 0x0000000000017941 */ /* 0x000fea0003800200 */
.L_x_4774:
        /* <DEDUP_REMOVED lines=11> */
.L_x_4770:
        /* <DEDUP_REMOVED lines=30> */
.L_x_4778:
[----:B------:R-:W-:Y:S01]  /*6600*/  MOV R3, R23 ;  /* 0x0000001700037202 */ /* 0x000fe20000000f00 */
[----:B------:R-:W-:Y:S01]  /*6610*/  IMAD.MOV.U32 R23, RZ, RZ, R5 ;  /* 0x000000ffff177224 */ /* 0x000fe200078e0005 */
[----:B------:R-:W-:-:S07]  /*6620*/  MOV R24, 0x6640 ;  /* 0x0000664000187802 */ /* 0x000fce0000000f00 */
[----:B------:R-:W-:Y:S05]  /*6630*/  CALL.REL.NOINC `($__internal_105_$__cuda_sm20_rem_s64) ;  /* 0x0000000800c07944 */ /* 0x000fea0003c00000 */
[----:B------:R-:W-:-:S07]  /*6640*/  MOV R5, R9 ;  /* 0x0000000900057202 */ /* 0x000fce0000000f00 */
.L_x_4779:
[----:B------:R-:W-:Y:S05]  /*6650*/  BSYNC.RECONVERGENT B1 ;  /* 0x0000000000017941 */ /* 0x000fea0003800200 */
.L_x_4777:
        /* <DEDUP_REMOVED lines=9> */
.L_x_4730:
[----:B------:R-:W-:-:S05]  /*66f0*/  IMAD.MOV.U32 R13, RZ, RZ, R7 ;  /* 0x000000ffff0d7224 */ /* 0x000fca00078e0007 */
[----:B------:R-:W2:Y:S02]  /*6700*/  LDG.E.64 R4, desc[UR12][R12.64] ;  /* 0x0000000c0c047981 */ /* 0x000ea4000c1e1b00 */
[----:B--2---:R-:W-:-:S04]  /*6710*/  ISETP.NE.U32.AND P0, PT, R4, RZ, PT ;  /* 0x000000ff0400720c */ /* 0x004fc80003f05070 */
[----:B------:R-:W-:-:S04]  /*6720*/  ISETP.NE.AND.EX P0, PT, R5, RZ, PT, P0 ;  /* 0x000000ff0500720c */ /* 0x000fc80003f05300 */
[----:B------:R-:W-:-:S05]  /*6730*/  SEL R3, RZ, 0x1, !P0 ;  /* 0x00000001ff037807 */ /* 0x000fca0004000000 */
[----:B------:R0:W-:Y:S04]  /*6740*/  STS.U8 [R0+UR4], R3 ;  /* 0x0000000300007988 */ /* 0x0001e80008000004 */
.L_x_4729:
[----:B------:R-:W-:Y:S05]  /*6750*/  BSYNC.RECONVERGENT B0 ;  /* 0x0000000000007941 */ /* 0x000fea0003800200 */
.L_x_4679:
[----:B------:R-:W-:Y:S01]  /*6760*/  BAR.SYNC.DEFER_BLOCKING 0x0 ;  /* 0x0000000000007b1d */ /* 0x000fe20000010000 */
[----:B------:R-:W-:-:S09]  /*6770*/  UISETP.GE.U32.AND UP0, UPT, UR5, 0x42, UPT ;  /* 0x000000420500788c */ /* 0x000fd2000bf06070 */
[----:B------:R-:W-:Y:S05]  /*6780*/  BRA.U !UP0, `(.L_x_4780) ;  /* 0x00000001083c7547 */ /* 0x000fea000b800000 */
.L_x_4783:
        /* <DEDUP_REMOVED lines=10> */
.L_x_4782:
[----:B------:R-:W-:Y:S05]  /*6830*/  BSYNC.RECONVERGENT B0 ;  /* 0x0000000000007941 */ /* 0x000fea0003800200 */
.L_x_4781:
[----:B------:R-:W-:Y:S01]  /*6840*/  BAR.SYNC.DEFER_BLOCKING 0x0 ;  /* 0x0000000000007b1d */ /* 0x000fe20000010000 */
[----:B------:R-:W-:-:S05]  /*6850*/  UISETP.GT.U32.AND UP0, UPT, UR5, 0x83, UPT ;  /* 0x000000830500788c */ /* 0x000fca000bf04070 */
[----:B------:R-:W-:-:S04]  /*6860*/  UMOV UR5, UR6 ;  /* 0x0000000600057c82 */ /* 0x000fc80008000000 */
[----:B------:R-:W-:Y:S05]  /*6870*/  BRA.U UP0, `(.L_x_4783) ;  /* 0xfffffffd00c47547 */ /* 0x000fea000b83ffff */
.L_x_4780:
        /* <DEDUP_REMOVED lines=57> */
        .weak           $__internal_104_$__cuda_sm20_div_s64
        .type           $__internal_104_$__cuda_sm20_div_s64,@function
        .size           $__internal_104_$__cuda_sm20_div_s64,($__internal_105_$__cuda_sm20_rem_s64 - $__internal_104_$__cuda_sm20_div_s64)
$__internal_104_$__cuda_sm20_div_s64:
        /* <DEDUP_REMOVED lines=82> */
[----:B------:R-:W-:Y:S06]  /*7130*/  RET.REL.NODEC R8 `(contiguous_any2_u64) ;  /* 0xffffff8c08b07950 */ /* 0x000fec0003c3ffff */
        .weak           $__internal_105_$__cuda_sm20_rem_s64
        .type           $__internal_105_$__cuda_sm20_rem_s64,@function
        .size           $__internal_105_$__cuda_sm20_rem_s64,(.L_x_32308 - $__internal_105_$__cuda_sm20_rem_s64)
$__internal_105_$__cuda_sm20_rem_s64:
        /* <DEDUP_REMOVED lines=76> */
[----:B------:R-:W-:Y:S06]  /*7600*/  RET.REL.NODEC R24 `(contiguous_any2_u64) ;  /* 0xffffff88187c7950 */ /* 0x000fec0003c3ffff */
.L_x_4784:
        /* <DEDUP_REMOVED lines=15> */
.L_x_32308:


//--------------------- .text.uncontiguous_any_u64 --------------------------
	.section	.text.uncontiguous_any_u64,"ax",@progbits
	.align	128
        .global         uncontiguous_any_u64
        .type           uncontiguous_any_u64,@function
        .size           uncontiguous_any_u64,(.L_x_32310 - uncontiguous_any_u64)
        .other          uncontiguous_any_u64,@"STO_CUDA_ENTRY STV_DEFAULT"
uncontiguous_any_u64:
.text.uncontiguous_any_u64:
        /* <DEDUP_REMOVED lines=38> */
.L_x_4813:
        /* <DEDUP_REMOVED lines=32> */
.L_x_4790:
[----:B------:R-:W-:Y:S01]  /*0460*/  IMAD.MOV.U32 R26, RZ, RZ, R4 ;  /* 0x000000ffff1a7224 */ /* 0x000fe200078e0004 */
[----:B------:R-:W-:Y:S01]  /*0470*/  MOV R11, R5 ;  /* 0x00000005000b7202 */ /* 0x000fe20000000f00 */
[----:B------:R-:W-:Y:S01]  /*0480*/  IMAD.MOV.U32 R10, RZ, RZ, R36 ;  /* 0x000000ffff0a7224 */ /* 0x000fe200078e0024 */
[----:B------:R-:W-:Y:S02]  /*0490*/  MOV R9, R37 ;  /* 0x0000002500097202 */ /* 0x000fe40000000f00 */
[----:B------:R-:W-:-:S07]  /*04a0*/  MOV R8, 0x4c0 ;  /* 0x000004c000087802 */ /* 0x000fce0000000f00 */
[----:B-1----:R-:W-:Y:S05]  /*04b0*/  CALL.REL.NOINC `($__internal_106_$__cuda_sm20_div_s64) ;  /* 0x00000064009c7944 */ /* 0x002fea0003c00000 */
        /* <DEDUP_REMOVED lines=9> */
.L_x_4791:
[----:B------:R-:W-:Y:S05]  /*0550*/  BSYNC.RECONVERGENT B1 ;  /* 0x0000000000017941 */ /* 0x000fea0003800200 */
.L_x_4789:
        /* <DEDUP_REMOVED lines=33> */
.L_x_4793:
[----:B------:R-:W-:Y:S01]  /*0770*/  IMAD.MOV.U32 R26, RZ, RZ, R18 ;  /* 0x000000ffff1a7224 */ /* 0x000fe200078e0012 */
[----:B------:R-:W-:Y:S01]  /*0780*/  MOV R11, R19 ;  /* 0x00000013000b7202 */ /* 0x000fe20000000f00 */
[----:B------:R-:W-:Y:S01]  /*0790*/  IMAD.MOV.U32 R10, RZ, RZ, R36 ;  /* 0x000000ffff0a7224 */ /* 0x000fe200078e0024 */
[----:B------:R-:W-:Y:S02]  /*07a0*/  MOV R9, R37 ;  /* 0x0000002500097202 */ /* 0x000fe40000000f00 */
[----:B------:R-:W-:-:S07]  /*07b0*/  MOV R8, 0x7d0 ;  /* 0x000007d000087802 */ /* 0x000fce0000000f00 */
[----:B------:R-:W-:Y:S05]  /*07c0*/  CALL.REL.NOINC `($__internal_106_$__cuda_sm20_div_s64) ;  /* 0x0000006000d87944 */ /* 0x000fea0003c00000 */
        /* <DEDUP_REMOVED lines=9> */
.L_x_4794:
[----:B------:R-:W-:Y:S05]  /*0860*/  BSYNC.RECONVERGENT B1 ;  /* 0x0000000000017941 */ /* 0x000fea0003800200 */
.L_x_4792:
        /* <DEDUP_REMOVED lines=34> */
.L_x_4796:
[----:B------:R-:W-:Y:S01]  /*0a90*/  MOV R26, R22 ;  /* 0x00000016001a7202 */ /* 0x000fe20000000f00 */
[----:B------:R-:W-:Y:S01]  /*0aa0*/  IMAD.MOV.U32 R11, RZ, RZ, R23 ;  /* 0x000000ffff0b7224 */ /* 0x000fe200078e0017 */
[----:B------:R-:W-:Y:S01]  /*0ab0*/  MOV R10, R40 ;  /* 0x00000028000a7202 */ /* 0x000fe20000000f00 */
[----:B------:R-:W-:Y:S01]  /*0ac0*/  IMAD.MOV.U32 R9, RZ, RZ, R41 ;  /* 0x000000ffff097224 */ /* 0x000fe200078e0029 */
[----:B------:R-:W-:-:S07]  /*0ad0*/  MOV R8, 0xaf0 ;  /* 0x00000af000087802 */ /* 0x000fce0000000f00 */
[----:B------:R-:W-:Y:S05]  /*0ae0*/  CALL.REL.NOINC `($__internal_106_$__cuda_sm20_div_s64) ;  /* 0x0000006000107944 */ /* 0x000fea0003c00000 */
        /* <DEDUP_REMOVED lines=10> */
.L_x_4797:
[----:B------:R-:W-:Y:S05]  /*0b90*/  BSYNC.RECONVERGENT B1 ;  /* 0x0000000000017941 */ /* 0x000fea0003800200 */
.L_x_4795:
        /* <DEDUP_REMOVED lines=35> */
.L_x_4799:
[----:B------:R-:W-:Y:S01]  /*0dd0*/  IMAD.MOV.U32 R26, RZ, RZ, R42 ;  /* 0x000000ffff1a7224 */ /* 0x000fe200078e002a */
[----:B------:R-:W-:Y:S01]  /*0de0*/  MOV R11, R43 ;  /* 0x0000002b000b7202 */ /* 0x000fe20000000f00 */
[----:B------:R-:W-:Y:S01]  /*0df0*/  IMAD.MOV.U32 R10, RZ, RZ, R40 ;  /* 0x000000ffff0a7224 */ /* 0x000fe200078e0028 */
[----:B------:R-:W-:Y:S02]  /*0e00*/  MOV R9, R41 ;  /* 0x0000002900097202 */ /* 0x000fe40000000f00 */
[----:B------:R-:W-:-:S07]  /*0e10*/  MOV R8, 0xe30 ;  /* 0x00000e3000087802 */ /* 0x000fce0000000f00 */
[----:B------:R-:W-:Y:S05]  /*0e20*/  CALL.REL.NOINC `($__internal_106_$__cuda_sm20_div_s64) ;  /* 0x0000005c00407944 */ /* 0x000fea0003c00000 */
        /* <DEDUP_REMOVED lines=11> */
.L_x_4800:
[----:B------:R-:W-:Y:S05]  /*0ee0*/  BSYNC.RECONVERGENT B1 ;  /* 0x0000000000017941 */ /* 0x000fea0003800200 */
.L_x_4798:
        /* <DEDUP_REMOVED lines=36> */
.L_x_4802:
        /* <DEDUP_REMOVED lines=16> */
.L_x_4803:
[----:B------:R-:W-:Y:S05]  /*1230*/  BSYNC.RECONVERGENT B1 ;  /* 0x0000000000017941 */ /* 0x000fea0003800200 */
.L_x_4801:
        /* <DEDUP_REMOVED lines=34> */
.L_x_4805:
[----:B------:R-:W-:Y:S01]  /*1460*/  MOV R26, R40 ;  /* 0x00000028001a7202 */ /* 0x000fe20000000f00 */
[----:B------:R-:W-:Y:S01]  /*1470*/  IMAD.MOV.U32 R11, RZ, RZ, R41 ;  /* 0x000000ffff0b7224 */ /* 0x000fe200078e0029 */
[----:B------:R-:W-:Y:S01]  /*1480*/  MOV R10, R20 ;  /* 0x00000014000a7202 */ /* 0x000fe20000000f00 */
[----:B------:R-:W-:Y:S01]  /*1490*/  IMAD.MOV.U32 R9, RZ, RZ, R21 ;  /* 0x000000ffff097224 */ /* 0x000fe200078e0015 */
[----:B------:R-:W-:-:S07]  /*14a0*/  MOV R8, 0x14c0 ;  /* 0x000014c000087802 */ /* 0x000fce0000000f00 */
[----:B------:R-:W-:Y:S05]  /*14b0*/  CALL.REL.NOINC `($__internal_106_$__cuda_sm20_div_s64) ;  /* 0x00000054009c7944 */ /* 0x000fea0003c00000 */
        /* <DEDUP_REMOVED lines=11> */
.L_x_4806:
[----:B------:R-:W-:Y:S05]  /*1570*/  BSYNC.RECONVERGENT B1 ;  /* 0x0000000000017941 */ /* 0x000fea0003800200 */
.L_x_4804:
        /* <DEDUP_REMOVED lines=34> */
.L_x_4808:
[----:B------:R-:W-:Y:S01]  /*17a0*/  IMAD.MOV.U32 R26, RZ, RZ, R36 ;  /* 0x000000ffff1a7224 */ /* 0x000fe200078e0024 */
[----:B------:R-:W-:Y:S01]  /*17b0*/  MOV R11, R37 ;  /* 0x00000025000b7202 */ /* 0x000fe20000000f00 */
[----:B------:R-:W-:Y:S01]  /*17c0*/  IMAD.MOV.U32 R10, RZ, RZ, R20 ;  /* 0x000000ffff0a7224 */ /* 0x000fe200078e0014 */
[----:B------:R-:W-:Y:S02]  /*17d0*/  MOV R9, R21 ;  /* 0x0000001500097202 */ /* 0x000fe40000000f00 */
[----:B------:R-:W-:-:S07]  /*17e0*/  MOV R8, 0x1800 ;  /* 0x0000180000087802 */ /* 0x000fce0000000f00 */
[----:B------:R-:W-:Y:S05]  /*17f0*/  CALL.REL.NOINC `($__internal_106_$__cuda_sm20_div_s64) ;  /* 0x0000005000cc7944 */ /* 0x000fea0003c00000 */
        /* <DEDUP_REMOVED lines=11> */
.L_x_4809:
[----:B------:R-:W-:Y:S05]  /*18b0*/  BSYNC.RECONVERGENT B1 ;  /* 0x0000000000017941 */ /* 0x000fea0003800200 */
.L_x_4807:
        /* <DEDUP_REMOVED lines=35> */
.L_x_4811:
[----:B------:R-:W-:Y:S01]  /*1af0*/  IMAD.MOV.U32 R26, RZ, RZ, R18 ;  /* 0x000000ffff1a7224 */ /* 0x000fe200078e0012 */
[----:B------:R-:W-:Y:S01]  /*1b00*/  MOV R11, R19 ;  /* 0x00000013000b7202 */ /* 0x000fe20000000f00 */
[----:B------:R-:W-:Y:S01]  /*1b10*/  IMAD.MOV.U32 R10, RZ, RZ, R20 ;  /* 0x000000ffff0a7224 */ /* 0x000fe200078e0014 */
[----:B------:R-:W-:Y:S02]  /*1b20*/  MOV R9, R21 ;  /* 0x0000001500097202 */ /* 0x000fe40000000f00 */
[----:B------:R-:W-:-:S07]  /*1b30*/  MOV R8, 0x1b50 ;  /* 0x00001b5000087802 */ /* 0x000fce0000000f00 */
[----:B------:R-:W-:Y:S05]  /*1b40*/  CALL.REL.NOINC `($__internal_106_$__cuda_sm20_div_s64) ;  /* 0x0000004c00f87944 */ /* 0x000fea0003c00000 */
        /* <DEDUP_REMOVED lines=11> */
.L_x_4812:
[----:B------:R-:W-:Y:S05]  /*1c00*/  BSYNC.RECONVERGENT B1 ;  /* 0x0000000000017941 */ /* 0x000fea0003800200 */
.L_x_4810:
        /* <DEDUP_REMOVED lines=9> */
.L_x_4788:
        /* <DEDUP_REMOVED lines=36> */
.L_x_4816:
[----:B------:R-:W-:Y:S01]  /*1ee0*/  MOV R26, R4 ;  /* 0x00000004001a7202 */ /* 0x000fe20000000f00 */
[----:B------:R-:W-:Y:S01]  /*1ef0*/  IMAD.MOV.U32 R11, RZ, RZ, R5 ;  /* 0x000000ffff0b7224 */ /* 0x000fe200078e0005 */
[----:B------:R-:W-:Y:S01]  /*1f00*/  MOV R10, R6 ;  /* 0x00000006000a7202 */ /* 0x000fe20000000f00 */
[----:B------:R-:W-:Y:S01]  /*1f10*/  IMAD.MOV.U32 R9, RZ, RZ, R7 ;  /* 0x000000ffff097224 */ /* 0x000fe200078e0007 */
[----:B------:R-:W-:-:S07]  /*1f20*/  MOV R8, 0x1f40 ;  /* 0x00001f4000087802 */ /* 0x000fce0000000f00 */
[----:B------:R-:W-:Y:S05]  /*1f30*/  CALL.REL.NOINC `($__internal_106_$__cuda_sm20_div_s64) ;  /* 0x0000004800fc7944 */ /* 0x000fea0003c00000 */
        /* <DEDUP_REMOVED lines=9> */
.L_x_4817:
[----:B------:R-:W-:Y:S05]  /*1fd0*/  BSYNC.RECONVERGENT B1 ;  /* 0x0000000000017941 */ /* 0x000fea0003800200 */
.L_x_4815:
        /* <DEDUP_REMOVED lines=34> */
.L_x_4819:
        /* <DEDUP_REMOVED lines=14> */
.L_x_4820:
[----:B------:R-:W-:Y:S05]  /*22e0*/  BSYNC.RECONVERGENT B1 ;  /* 0x0000000000017941 */ /* 0x000fea0003800200 */
.L_x_4818:
        /* <DEDUP_REMOVED lines=36> */
.L_x_4822:
        /* <DEDUP_REMOVED lines=17> */
.L_x_4823:
[----:B------:R-:W-:Y:S05]  /*2640*/  BSYNC.RECONVERGENT B1 ;  /* 0x0000000000017941 */ /* 0x000fea0003800200 */
.L_x_4821:
        /* <DEDUP_REMOVED lines=35> */
.L_x_4825:
[----:B------:R-:W-:Y:S01]  /*2880*/  MOV R26, R16 ;  /* 0x00000010001a7202 */ /* 0x000fe20000000f00 */
[----:B------:R-:W-:Y:S01]  /*2890*/  IMAD.MOV.U32 R11, RZ, RZ, R17 ;  /* 0x000000ffff0b7224 */ /* 0x000fe200078e0011 */
[----:B------:R-:W-:Y:S01]  /*28a0*/  MOV R10, R14 ;  /* 0x0000000e000a7202 */ /* 0x000fe20000000f00 */
[----:B------:R-:W-:Y:S01]  /*28b0*/  IMAD.MOV.U32 R9, RZ, RZ, R15 ;  /* 0x000000ffff097224 */ /* 0x000fe200078e000f */
[----:B------:R-:W-:-:S07]  /*28c0*/  MOV R8, 0x28e0 ;  /* 0x000028e000087802 */ /* 0x000fce0000000f00 */
[----:B------:R-:W-:Y:S05]  /*28d0*/  CALL.REL.NOINC `($__internal_106_$__cuda_sm20_div_s64) ;  /* 0x0000004000947944 */ /* 0x000fea0003c00000 */
        /* <DEDUP_REMOVED lines=10> */
.L_x_4826:
[----:B------:R-:W-:Y:S05]  /*2980*/  BSYNC.RECONVERGENT B1 ;  /* 0x0000000000017941 */ /* 0x000fea0003800200 */
.L_x_4824:
[----:B------:R-:W-:Y:S01]  /*2990*/  MOV R6, R20 ;  /* 0x0000001400067202 */ /* 0x000fe20000000f00 */
[----:B------:R-:W-:Y:S02]  /*29a0*/  IMAD R9, R9, R22, RZ ;  /* 0x0000001609097224 */ /* 0x000fe400078e02ff */
[----:B------:R-:W-:Y:S02]  /*29b0*/  VIADD R3, R3, 0xfffffffe ;  /* 0xfffffffe03037836 */ /* 0x000fe40000000000 */
[----:B------:R-:W-:-:S04]  /*29c0*/  IMAD.WIDE.U32 R20, R22, R8, R6 ;  /* 0x0000000816147225 */ /* 0x000fc800078e0006 */
[----:B------:R-:W-:-:S05]  /*29d0*/  IMAD R9, R23, R8, R9 ;  /* 0x0000000817097224 */ /* 0x000fca00078e0209 */
[----:B------:R-:W-:-:S07]  /*29e0*/  IADD3 R21, PT, PT, R21, R9, RZ ;  /* 0x0000000915157210 */ /* 0x000fce0007ffe0ff */
.L_x_4814:
        /* <DEDUP_REMOVED lines=31> */
.L_x_4828:
[----:B------:R-:W-:Y:S01]  /*2be0*/  IMAD.MOV.U32 R14, RZ, RZ, R4 ;  /* 0x000000ffff0e7224 */ /* 0x000fe200078e0004 */
[----:B------:R-:W-:Y:S01]  /*2bf0*/  MOV R23, R5 ;  /* 0x0000000500177202 */ /* 0x000fe20000000f00 */
[----:B------:R-:W-:Y:S01]  /*2c00*/  IMAD.MOV.U32 R22, RZ, RZ, R6 ;  /* 0x000000ffff167224 */ /* 0x000fe200078e0006 */
[----:B------:R-:W-:Y:S02]  /*2c10*/  MOV R15, R7 ;  /* 0x00000007000f7202 */ /* 0x000fe40000000f00 */
[----:B------:R-:W-:-:S07]  /*2c20*/  MOV R24, 0x2c40 ;  /* 0x00002c4000187802 */ /* 0x000fce0000000f00 */
[----:B------:R-:W-:Y:S05]  /*2c30*/  CALL.REL.NOINC `($__internal_107_$__cuda_sm20_rem_s64) ;  /* 0x0000004400087944 */ /* 0x000fea0003c00000 */
.L_x_4829:
[----:B------:R-:W-:Y:S05]  /*2c40*/  BSYNC.RECONVERGENT B1 ;  /* 0x0000000000017941 */ /* 0x000fea0003800200 */
.L_x_4827:
        /* <DEDUP_REMOVED lines=31> */
.L_x_4831:
[----:B------:R-:W-:Y:S01]  /*2e40*/  MOV R22, R6 ;  /* 0x0000000600167202 */ /* 0x000fe20000000f00 */
[----:B------:R-:W-:Y:S01]  /*2e50*/  IMAD.MOV.U32 R15, RZ, RZ, R7 ;  /* 0x000000ffff0f7224 */ /* 0x000fe200078e0007 */
[----:B------:R-:W-:Y:S01]  /*2e60*/  MOV R14, R18 ;  /* 0x00000012000e7202 */ /* 0x000fe20000000f00 */
[----:B------:R-:W-:Y:S01]  /*2e70*/  IMAD.MOV.U32 R23, RZ, RZ, R19 ;  /* 0x000000ffff177224 */ /* 0x000fe200078e0013 */
[----:B------:R-:W-:-:S07]  /*2e80*/  MOV R24, 0x2ea0 ;  /* 0x00002ea000187802 */ /* 0x000fce0000000f00 */
[----:B------:R-:W-:Y:S05]  /*2e90*/  CALL.REL.NOINC `($__internal_107_$__cuda_sm20_rem_s64) ;  /* 0x0000004000707944 */ /* 0x000fea0003c00000 */
[----:B------:R-:W-:Y:S01]  /*2ea0*/  MOV R6, R8 ;  /* 0x0000000800067202 */ /* 0x000fe20000000f00 */
[----:B------:R-:W-:-:S07]  /*2eb0*/  IMAD.MOV.U32 R7, RZ, RZ, R9 ;  /* 0x000000ffff077224 */ /* 0x000fce00078e0009 */
.L_x_4832:
[----:B------:R-:W-:Y:S05]  /*2ec0*/  BSYNC.RECONVERGENT B1 ;  /* 0x0000000000017941 */ /* 0x000fea0003800200 */
.L_x_4830:
[----:B------:R-:W-:Y:S02]  /*2ed0*/  IMAD R3, R7, R4, RZ ;  /* 0x0000000407037224 */ /* 0x000fe400078e02ff */
[----:B------:R-:W-:-:S04]  /*2ee0*/  IMAD.WIDE.U32 R20, R4, R6, R20 ;  /* 0x0000000604147225 */ /* 0x000fc800078e0014 */
[----:B------:R-:W-:-:S05]  /*2ef0*/  IMAD R3, R5, R6, R3 ;  /* 0x0000000605037224 */ /* 0x000fca00078e0203 */
[----:B------:R-:W-:-:S07]  /*2f00*/  IADD3 R21, PT, PT, R21, R3, RZ ;  /* 0x0000000315157210 */ /* 0x000fce0007ffe0ff */
.L_x_4787:
        /* <DEDUP_REMOVED lines=14> */
.L_x_4834:
[----:B------:R-:W-:Y:S05]  /*2ff0*/  BSYNC.RECONVERGENT B1 ;  /* 0x0000000000017941 */ /* 0x000fea0003800200 */
.L_x_4833:
[----:B------:R-:W-:-:S05]  /*3000*/  SEL R3, RZ, 0x1, !P0 ;  /* 0x00000001ff037807 */ /* 0x000fca0004000000 */
[----:B------:R1:W-:Y:S01]  /*3010*/  STS.U8 [R0+UR4], R3 ;  /* 0x0000000300007988 */ /* 0x0003e20008000004 */
[----:B------:R-:W-:Y:S05]  /*3020*/  BRA `(.L_x_4835) ;  /* 0x0000003400a87947 */ /* 0x000fea0003800000 */
.L_x_4786:
        /* <DEDUP_REMOVED lines=20> */
.L_x_4862:
        /* <DEDUP_REMOVED lines=33> */
.L_x_4839:
[----:B------:R-:W-:Y:S01]  /*3380*/  MOV R26, R14 ;  /* 0x0000000e001a7202 */ /* 0x000fe20000000f00 */
[----:B------:R-:W-:Y:S01]  /*3390*/  IMAD.MOV.U32 R11, RZ, RZ, R13 ;  /* 0x000000ffff0b7224 */ /* 0x000fe200078e000d */
[----:B------:R-:W-:Y:S01]  /*33a0*/  MOV R10, R34 ;  /* 0x00000022000a7202 */ /* 0x000fe20000000f00 */
[----:B------:R-:W-:Y:S01]  /*33b0*/  IMAD.MOV.U32 R9, RZ, RZ, R35 ;  /* 0x000000ffff097224 */ /* 0x000fe200078e0023 */
[----:B------:R-:W-:-:S07]  /*33c0*/  MOV R8, 0x33e0 ;  /* 0x000033e000087802 */ /* 0x000fce0000000f00 */
[----:B-123--:R-:W-:Y:S05]  /*33d0*/  CALL.REL.NOINC `($__internal_106_$__cuda_sm20_div_s64) ;  /* 0x0000003400d47944 */ /* 0x00efea0003c00000 */
        /* <DEDUP_REMOVED lines=10> */
.L_x_4840:
[----:B------:R-:W-:Y:S05]  /*3480*/  BSYNC.RECONVERGENT B1 ;  /* 0x0000000000017941 */ /* 0x000fea0003800200 */
.L_x_4838:
        /* <DEDUP_REMOVED lines=37> */
.L_x_4842:
[----:B------:R-:W-:Y:S01]  /*36e0*/  IMAD.MOV.U32 R26, RZ, RZ, R34 ;  /* 0x000000ffff1a7224 */ /* 0x000fe200078e0022 */
[----:B------:R-:W-:Y:S01]  /*36f0*/  MOV R11, R35 ;  /* 0x00000023000b7202 */ /* 0x000fe20000000f00 */
[----:B------:R-:W-:Y:S01]  /*3700*/  IMAD.MOV.U32 R10, RZ, RZ, R36 ;  /* 0x000000ffff0a7224 */ /* 0x000fe200078e0024 */
[----:B------:R-:W-:Y:S02]  /*3710*/  MOV R9, R37 ;  /* 0x0000002500097202 */ /* 0x000fe40000000f00 */
[----:B------:R-:W-:-:S07]  /*3720*/  MOV R8, 0x3740 ;  /* 0x0000374000087802 */ /* 0x000fce0000000f00 */
[----:B-1----:R-:W-:Y:S05]  /*3730*/  CALL.REL.NOINC `($__internal_106_$__cuda_sm20_div_s64) ;  /* 0x0000003000fc7944 */ /* 0x002fea0003c00000 */
        /* <DEDUP_REMOVED lines=11> */
.L_x_4843:
[----:B------:R-:W-:Y:S05]  /*37f0*/  BSYNC.RECONVERGENT B1 ;  /* 0x0000000000017941 */ /* 0x000fea0003800200 */
.L_x_4841:
        /* <DEDUP_REMOVED lines=38> */
.L_x_4845:
[----:B------:R-:W-:Y:S01]  /*3a60*/  MOV R26, R34 ;  /* 0x00000022001a7202 */ /* 0x000fe20000000f00 */
[----:B------:R-:W-:Y:S01]  /*3a70*/  IMAD.MOV.U32 R11, RZ, RZ, R35 ;  /* 0x000000ffff0b7224 */ /* 0x000fe200078e0023 */
[----:B------:R-:W-:Y:S01]  /*3a80*/  MOV R10, R36 ;  /* 0x00000024000a7202 */ /* 0x000fe20000000f00 */
[----:B------:R-:W-:Y:S01]  /*3a90*/  IMAD.MOV.U32 R9, RZ, RZ, R37 ;  /* 0x000000ffff097224 */ /* 0x000fe200078e0025 */
[----:B------:R-:W-:-:S07]  /*3aa0*/  MOV R8, 0x3ac0 ;  /* 0x00003ac000087802 */ /* 0x000fce0000000f00 */
[----:B-1----:R-:W-:Y:S05]  /*3ab0*/  CALL.REL.NOINC `($__internal_106_$__cuda_sm20_div_s64) ;  /* 0x00000030001c7944 */ /* 0x002fea0003c00000 */
        /* <DEDUP_REMOVED lines=11> */
.L_x_4846:
[----:B------:R-:W-:Y:S05]  /*3b70*/  BSYNC.RECONVERGENT B1 ;  /* 0x0000000000017941 */ /* 0x000fea0003800200 */
.L_x_4844:
        /* <DEDUP_REMOVED lines=37> */
.L_x_4848:
        /* <DEDUP_REMOVED lines=17> */
.L_x_4849:
[----:B------:R-:W-:Y:S05]  /*3ee0*/  BSYNC.RECONVERGENT B1 ;  /* 0x0000000000017941 */ /* 0x000fea0003800200 */
.L_x_4847:
        /* <DEDUP_REMOVED lines=38> */
.L_x_4851:
        /* <DEDUP_REMOVED lines=17> */
.L_x_4852:
[----:B------:R-:W-:Y:S05]  /*4260*/  BSYNC.RECONVERGENT B1 ;  /* 0x0000000000017941 */ /* 0x000fea0003800200 */
.L_x_4850:
        /* <DEDUP_REMOVED lines=38> */
.L_x_4854:
        /* <DEDUP_REMOVED lines=17> */
.L_x_4855:
[----:B------:R-:W-:Y:S05]  /*45e0*/  BSYNC.RECONVERGENT B1 ;  /* 0x0000000000017941 */ /* 0x000fea0003800200 */
.L_x_4853:
        /* <DEDUP_REMOVED lines=37> */
.L_x_4857:
        /* <DEDUP_REMOVED lines=17> */
.L_x_4858:
[----:B------:R-:W-:Y:S05]  /*4950*/  BSYNC.RECONVERGENT B1 ;  /* 0x0000000000017941 */ /* 0x000fea0003800200 */
.L_x_4856:
        /* <DEDUP_REMOVED lines=37> */
.L_x_4860:
        /* <DEDUP_REMOVED lines=17> */
.L_x_4861:
[----:B------:R-:W-:Y:S05]  /*4cc0*/  BSYNC.RECONVERGENT B1 ;  /* 0x0000000000017941 */ /* 0x000fea0003800200 */
.L_x_4859:
        /* <DEDUP_REMOVED lines=12> */
.L_x_4837:
        /* <DEDUP_REMOVED lines=37> */
.L_x_4865:
        /* <DEDUP_REMOVED lines=16> */
.L_x_4866:
[----:B------:R-:W-:Y:S05]  /*50e0*/  BSYNC.RECONVERGENT B1 ;  /* 0x0000000000017941 */ /* 0x000fea0003800200 */
.L_x_4864:
        /* <DEDUP_REMOVED lines=38> */
.L_x_4868:
        /* <DEDUP_REMOVED lines=17> */
.L_x_4869:
[----:B------:R-:W-:Y:S05]  /*5460*/  BSYNC.RECONVERGENT B1 ;  /* 0x0000000000017941 */ /* 0x000fea0003800200 */
.L_x_4867:
        /* <DEDUP_REMOVED lines=40> */
.L_x_4871:
        /* <DEDUP_REMOVED lines=17> */
.L_x_4872:
[----:B------:R-:W-:Y:S05]  /*5800*/  BSYNC.RECONVERGENT B1 ;  /* 0x0000000000017941 */ /* 0x000fea0003800200 */
.L_x_4870:
        /* <DEDUP_REMOVED lines=40> */
.L_x_4874:
        /* <DEDUP_REMOVED lines=17> */
.L_x_4875:
[----:B------:R-:W-:Y:S05]  /*5ba0*/  BSYNC.RECONVERGENT B1 ;  /* 0x0000000000017941 */ /* 0x000fea0003800200 */
.L_x_4873:
        /* <DEDUP_REMOVED lines=9> */
.L_x_4863:
        /* <DEDUP_REMOVED lines=35> */
.L_x_4878:
[----:B------:R-:W-:Y:S01]  /*5e70*/  MOV R26, R14 ;  /* 0x0000000e001a7202 */ /* 0x000fe20000000f00 */
[----:B------:R-:W-:Y:S01]  /*5e80*/  IMAD.MOV.U32 R10, RZ, RZ, R16 ;  /* 0x000000ffff0a7224 */ /* 0x000fe200078e0010 */
[----:B------:R-:W-:Y:S02]  /*5e90*/  MOV R11, R13 ;  /* 0x0000000d000b7202 */ /* 0x000fe40000000f00 */
[----:B------:R-:W-:Y:S02]  /*5ea0*/  MOV R9, R17 ;  /* 0x0000001100097202 */ /* 0x000fe40000000f00 */
[----:B------:R-:W-:-:S07]  /*5eb0*/  MOV R8, 0x5ed0 ;  /* 0x00005ed000087802 */ /* 0x000fce0000000f00 */
[----:B------:R-:W-:Y:S05]  /*5ec0*/  CALL.REL.NOINC `($__internal_106_$__cuda_sm20_div_s64) ;  /* 0x0000000c00187944 */ /* 0x000fea0003c00000 */
        /* <DEDUP_REMOVED lines=10> */
.L_x_4879:
[----:B------:R-:W-:Y:S05]  /*5f70*/  BSYNC.RECONVERGENT B1 ;  /* 0x0000000000017941 */ /* 0x000fea0003800200 */
.L_x_4877:
        /* <DEDUP_REMOVED lines=39> */
.L_x_4881:
        /* <DEDUP_REMOVED lines=17> */
.L_x_4882:
[----:B------:R-:W-:Y:S05]  /*6300*/  BSYNC.RECONVERGENT B1 ;  /* 0x0000000000017941 */ /* 0x000fea0003800200 */
.L_x_4880:
        /* <DEDUP_REMOVED lines=9> */
.L_x_4876:
        /* <DEDUP_REMOVED lines=31> */
.L_x_4884:
[----:B------:R-:W-:Y:S02]  /*6590*/  MOV R15, R23 ;  /* 0x00000017000f7202 */ /* 0x000fe40000000f00 */
[----:B------:R-:W-:Y:S02]  /*65a0*/  MOV R23, R13 ;  /* 0x0000000d00177202 */ /* 0x000fe40000000f00 */
[----:B------:R-:W-:-:S07]  /*65b0*/  MOV R24, 0x65d0 ;  /* 0x000065d000187802 */ /* 0x000fce0000000f00 */
[----:B------:R-:W-:Y:S05]  /*65c0*/  CALL.REL.NOINC `($__internal_107_$__cuda_sm20_rem_s64) ;  /* 0x0000000800a47944 */ /* 0x000fea0003c00000 */
.L_x_4885:
[----:B------:R-:W-:Y:S05]  /*65d0*/  BSYNC.RECONVERGENT B1 ;  /* 0x0000000000017941 */ /* 0x000fea0003800200 */
.L_x_4883:
[----:B------:R-:W0:Y:S02]  /*65e0*/  LDC.64 R10, c[0x0][0x398] ;  /* 0x0000e600ff0a7b82 */ /* 0x000e240000000a00 */
[----:B0-----:R-:W-:-:S06]  /*65f0*/  IMAD.WIDE.U32 R6, R7, 0x8, R10 ;  /* 0x0000000807067825 */ /* 0x001fcc00078e000a */
[----:B------:R-:W2:Y:S02]  /*6600*/  LDG.E.64 R6, desc[UR8][R6.64] ;  /* 0x0000000806067981 */ /* 0x000ea4000c1e1b00 */
[-C--:B--2---:R-:W-:Y:S02]  /*6610*/  IMAD R3, R7, R8.reuse, RZ ;  /* 0x0000000807037224 */ /* 0x084fe400078e02ff */
[----:B------:R-:W-:-:S04]  /*6620*/  IMAD.WIDE.U32 R4, R6, R8, R4 ;  /* 0x0000000806047225 */ /* 0x000fc800078e0004 */
[----:B------:R-:W-:-:S04]  /*6630*/  IMAD R3, R6, R9, R3 ;  /* 0x0000000906037224 */ /* 0x000fc800078e0203 */
[----:B------:R-:W-:-:S07]  /*6640*/  IMAD.IADD R5, R5, 0x1, R3 ;  /* 0x0000000105057824 */ /* 0x000fce00078e0203 */
.L_x_4836:
[----:B------:R-:W0:Y:S02]  /*6650*/  LDCU.64 UR12, c[0x0][0x388] ;  /* 0x00007100ff0c77ac */ /* 0x000e240008000a00 */
[----:B0-----:R-:W-:-:S04]  /*6660*/  LEA R6, P0, R4, UR12, 0x3 ;  /* 0x0000000c04067c11 */ /* 0x001fc8000f8018ff */
[----:B------:R-:W-:-:S05]  /*6670*/  LEA.HI.X R7, R4, UR13, R5, 0x3, P0 ;  /* 0x0000000d04077c11 */ /* 0x000fca00080f1c05 */
[----:B------:R-:W2:Y:S02]  /*6680*/  LDG.E.64 R4, desc[UR8][R6.64] ;  /* 0x0000000806047981 */ /* 0x000ea4000c1e1b00 */
[----:B--2---:R-:W-:-:S04]  /*6690*/  ISETP.NE.U32.AND P0, PT, R4, RZ, PT ;  /* 0x000000ff0400720c */ /* 0x004fc80003f05070 */
[----:B------:R-:W-:-:S04]  /*66a0*/  ISETP.NE.AND.EX P0, PT, R5, RZ, PT, P0 ;  /* 0x000000ff0500720c */ /* 0x000fc80003f05300 */
[----:B------:R-:W-:-:S05]  /*66b0*/  SEL R3, RZ, 0x1, !P0 ;  /* 0x00000001ff037807 */ /* 0x000fca0004000000 */
[----:B------:R0:W-:Y:S04]  /*66c0*/  STS.U8 [R0+UR4], R3 ;  /* 0x0000000300007988 */ /* 0x0001e80008000004 */
.L_x_4835:
[----:B------:R-:W-:Y:S05]  /*66d0*/  BSYNC.RECONVERGENT B0 ;  /* 0x0000000000007941 */ /* 0x000fea0003800200 */
.L_x_4785:
[----:B------:R-:W-:Y:S01]  /*66e0*/  BAR.SYNC.DEFER_BLOCKING 0x0 ;  /* 0x0000000000007b1d */ /* 0x000fe20000010000 */
[----:B------:R-:W-:-:S09]  /*66f0*/  UISETP.GE.U32.AND UP0, UPT, UR5, 0x42, UPT ;  /* 0x000000420500788c */ /* 0x000fd2000bf06070 */
[----:B------:R-:W-:Y:S05]  /*6700*/  BRA.U !UP0, `(.L_x_4886) ;  /* 0x00000001083c7547 */ /* 0x000fea000b800000 */
.L_x_4889:
        /* <DEDUP_REMOVED lines=10> */
.L_x_4888:
[----:B------:R-:W-:Y:S05]  /*67b0*/  BSYNC.RECONVERGENT B0 ;  /* 0x0000000000007941 */ /* 0x000fea0003800200 */
.L_x_4887:
[----:B------:R-:W-:Y:S01]  /*67c0*/  BAR.SYNC.DEFER_BLOCKING 0x0 ;  /* 0x0000000000007b1d */ /* 0x000fe20000010000 */
[----:B------:R-:W-:-:S05]  /*67d0*/  UISETP.GT.U32.AND UP0, UPT, UR5, 0x83, UPT ;  /* 0x000000830500788c */ /* 0x000fca000bf04070 */
[----:B------:R-:W-:-:S04]  /*67e0*/  UMOV UR5, UR6 ;  /* 0x0000000600057c82 */ /* 0x000fc80008000000 */
[----:B------:R-:W-:Y:S05]  /*67f0*/  BRA.U UP0, `(.L_x_4889) ;  /* 0xfffffffd00c47547 */ /* 0x000fea000b83ffff */
.L_x_4886:
        /* <DEDUP_REMOVED lines=51> */
        .weak           $__internal_106_$__cuda_sm20_div_s64
        .type           $__internal_106_$__cuda_sm20_div_s64,@function
        .size           $__internal_106_$__cuda_sm20_div_s64,($__internal_107_$__cuda_sm20_rem_s64 - $__internal_106_$__cuda_sm20_div_s64)
$__internal_106_$__cuda_sm20_div_s64:
        /* <DEDUP_REMOVED lines=82> */
[----:B------:R-:W-:Y:S06]  /*7050*/  RET.REL.NODEC R8 `(uncontiguous_any_u64) ;  /* 0xffffff8c08e87950 */ /* 0x000fec0003c3ffff */
        .weak           $__internal_107_$__cuda_sm20_rem_s64
        .type           $__internal_107_$__cuda_sm20_rem_s64,@function
        .size           $__internal_107_$__cuda_sm20_rem_s64,(.L_x_32310 - $__internal_107_$__cuda_sm20_rem_s64)
$__internal_107_$__cuda_sm20_rem_s64:
        /* <DEDUP_REMOVED lines=76> */
[----:B------:R-:W-:Y:S06]  /*7520*/  RET.REL.NODEC R24 `(uncontiguous_any_u64) ;  /* 0xffffff8818b47950 */ /* 0x000fec0003c3ffff */
.L_x_4890:
        /* <DEDUP_REMOVED lines=13> */
.L_x_32310:


//--------------------- .text.contiguous_any_u64  --------------------------
	.section	.text.contiguous_any_u64,"ax",@progbits
	.align	128
        .global         contiguous_any_u64
        .type           contiguous_any_u64,@function
        .size           contiguous_any_u64,(.L_x_33012 - contiguous_any_u64)
        .other          contiguous_any_u64,@"STO_CUDA_ENTRY STV_DEFAULT"
contiguous_any_u64:
.text.contiguous_any_u64:
        /* <DEDUP_REMOVED lines=23> */
[----:B------:R-:W-:Y:S02]  /*0170*/  PLOP3.LUT P0, PT, PT, PT, PT, 0x80, 0x8 ;  /* 0x000000000008781c */ /* 0x000fe40003f0f070 */
[----:B--2---:R-:W-:-:S04]  /*0180*/  ISETP.NE.U32.AND P1, PT, R2, RZ, PT ;  /* 0x000000ff0200720c */ /* 0x004fc80003f25070 */
[----:B------:R-:W-:-:S13]  /*0190*/  ISETP.NE.AND.EX P1, PT, R3, RZ, PT, P1 ;  /* 0x000000ff0300720c */ /* 0x000fda0003f25310 */
[----:B------:R-:W-:Y:S05]  /*01a0*/  @P1 BRA `(.L_x_4894) ;  /* 0x0000000000181947 */ /* 0x000fea0003800000 */
[----:B------:R-:W0:Y:S02]  /*01b0*/  LDCU.64 UR12, c[0x0][0x388] ;  /* 0x00007100ff0c77ac */ /* 0x000e240008000a00 */
[----:B0-----:R-:W-:-:S04]  /*01c0*/  LEA R2, P0, R6, UR12, 0x3 ;  /* 0x0000000c06027c11 */ /* 0x001fc8000f8018ff */
[----:B------:R-:W-:-:S06]  /*01d0*/  LEA.HI.X R3, R6, UR13, RZ, 0x3, P0 ;  /* 0x0000000d06037c11 */ /* 0x000fcc00080f1cff */
[----:B------:R-:W2:Y:S02]  /*01e0*/  LDG.E.64 R2, desc[UR8][R2.64] ;  /* 0x0000000802027981 */ /* 0x000ea4000c1e1b00 */
[----:B--2---:R-:W-:-:S04]  /*01f0*/  ISETP.NE.U32.AND P0, PT, R2, RZ, PT ;  /* 0x000000ff0200720c */ /* 0x004fc80003f05070 */
[----:B------:R-:W-:-:S13]  /*0200*/  ISETP.NE.AND.EX P0, PT, R3, RZ, PT, P0 ;  /* 0x000000ff0300720c */ /* 0x000fda0003f05300 */
.L_x_4894:
[----:B------:R-:W-:Y:S05]  /*0210*/  BSYNC.RECONVERGENT B1 ;  /* 0x0000000000017941 */ /* 0x000fea0003800200 */
.L_x_4893:
[----:B------:R-:W-:-:S05]  /*0220*/  SEL R3, RZ, 0x1, !P0 ;  /* 0x00000001ff037807 */ /* 0x000fca0004000000 */
[----:B------:R0:W-:Y:S01]  /*0230*/  STS.U8 [R0+UR4], R3 ;  /* 0x0000000300007988 */ /* 0x0001e20008000004 */
[----:B------:R-:W-:Y:S05]  /*0240*/  BRA `(.L_x_4895) ;  /* 0x00000000002c7947 */ /* 0x000fea0003800000 */
.L_x_4892:
[----:B------:R-:W-:-:S04]  /*0250*/  ISETP.GE.U32.AND P0, PT, R5, UR10, PT ;  /* 0x0000000a05007c0c */ /* 0x000fc8000bf06070 */
[----:B------:R-:W-:-:S13]  /*0260*/  ISETP.GE.U32.AND.EX P0, PT, RZ, UR11, PT, P0 ;  /* 0x0000000bff007c0c */ /* 0x000fda000bf06100 */
[----:B------:R-:W-:Y:S05]  /*0270*/  @P0 BRA `(.L_x_4895) ;  /* 0x0000000000200947 */ /* 0x000fea0003800000 */
[----:B------:R-:W0:Y:S02]  /*0280*/  LDCU.64 UR12, c[0x0][0x388] ;  /* 0x00007100ff0c77ac */ /* 0x000e240008000a00 */
[----:B0-----:R-:W-:-:S04]  /*0290*/  LEA R2, P0, R5, UR12, 0x3 ;  /* 0x0000000c05027c11 */ /* 0x001fc8000f8018ff */
[----:B------:R-:W-:-:S06]  /*02a0*/  LEA.HI.X R3, R5, UR13, RZ, 0x3, P0 ;  /* 0x0000000d05037c11 */ /* 0x000fcc00080f1cff */
[----:B------:R-:W2:Y:S02]  /*02b0*/  LDG.E.64 R2, desc[UR8][R2.64] ;  /* 0x0000000802027981 */ /* 0x000ea4000c1e1b00 */
[----:B--2---:R-:W-:-:S04]  /*02c0*/  ISETP.NE.U32.AND P0, PT, R2, RZ, PT ;  /* 0x000000ff0200720c */ /* 0x004fc80003f05070 */
[----:B------:R-:W-:-:S04]  /*02d0*/  ISETP.NE.AND.EX P0, PT, R3, RZ, PT, P0 ;  /* 0x000000ff0300720c */ /* 0x000fc80003f05300 */
[----:B------:R-:W-:-:S05]  /*02e0*/  SEL R5, RZ, 0x1, !P0 ;  /* 0x00000001ff057807 */ /* 0x000fca0004000000 */
[----:B------:R1:W-:Y:S04]  /*02f0*/  STS.U8 [R0+UR4], R5 ;  /* 0x0000000500007988 */ /* 0x0003e80008000004 */
.L_x_4895:
[----:B------:R-:W-:Y:S05]  /*0300*/  BSYNC.RECONVERGENT B0 ;  /* 0x0000000000007941 */ /* 0x000fea0003800200 */
.L_x_4891:
[----:B------:R-:W-:Y:S01]  /*0310*/  BAR.SYNC.DEFER_BLOCKING 0x0 ;  /* 0x0000000000007b1d */ /* 0x000fe20000010000 */
[----:B------:R-:W-:-:S09]  /*0320*/  UISETP.GE.U32.AND UP0, UPT, UR5, 0x42, UPT ;  /* 0x000000420500788c */ /* 0x000fd2000bf06070 */
[----:B------:R-:W-:Y:S05]  /*0330*/  BRA.U !UP0, `(.L_x_4896) ;  /* 0x00000001083c7547 */ /* 0x000fea000b800000 */
.L_x_4899:
        /* <DEDUP_REMOVED lines=10> */
.L_x_4898:
[----:B------:R-:W-:Y:S05]  /*03e0*/  BSYNC.RECONVERGENT B0 ;  /* 0x0000000000007941 */ /* 0x000fea0003800200 */
.L_x_4897:
[----:B------:R-:W-:Y:S01]  /*03f0*/  BAR.SYNC.DEFER_BLOCKING 0x0 ;  /* 0x0000000000007b1d */ /* 0x000fe20000010000 */
[----:B------:R-:W-:-:S05]  /*0400*/  UISETP.GT.U32.AND UP0, UPT, UR5, 0x83, UPT ;  /* 0x000000830500788c */ /* 0x000fca000bf04070 */
[----:B------:R-:W-:-:S04]  /*0410*/  UMOV UR5, UR6 ;  /* 0x0000000600057c82 */ /* 0x000fc80008000000 */
[----:B------:R-:W-:Y:S05]  /*0420*/  BRA.U UP0, `(.L_x_4899) ;  /* 0xfffffffd00c47547 */ /* 0x000fea000b83ffff */
.L_x_4896:
        /* <DEDUP_REMOVED lines=51> */
.L_x_4900:
        /* <DEDUP_REMOVED lines=10> */
.L_x_33012:


//--------------------- .text.contiguous_any33_u32 --------------------------
	.section	.text.contiguous_any33_u32,"ax",@progbits
	.align	128
        .global         contiguous_any33_u32
        .type           contiguous_any33_u32,@function
        .size           contiguous_any33_u32,(.L_x_33013 - contiguous_any33_u32)
        .other          contiguous_any33_u32,@"STO_CUDA_ENTRY STV_DEFAULT"
contiguous_any33_u32:
.text.contiguous_any33_u32:
        /* <DEDUP_REMOVED lines=26> */
[----:B--2---:R-:W-:-:S04]  /*01a0*/  ISETP.NE.AND P0, PT, R4, RZ, PT ;  /* 0x000000ff0400720c */ /* 0x004fc80003f05270 */
        /* <DEDUP_REMOVED lines=21> */
.L_x_4905:
        /* <DEDUP_REMOVED lines=36> */
.L_x_4904:
[----:B------:R-:W-:Y:S05]  /*0540*/  BSYNC.RECONVERGENT B0 ;  /* 0x0000000000007941 */ /* 0x000fea0003800200 */
.L_x_4903:
[----:B------:R-:W-:Y:S01]  /*0550*/  UIADD3 UR4, UPT, UPT, UR4, 0x8, URZ ;  /* 0x0000000804047890 */ /* 0x000fe2000fffe0ff */
[----:B------:R-:W-:Y:S01]  /*0560*/  SEL R5, RZ, 0x1, !P0 ;  /* 0x00000001ff057807 */ /* 0x000fe20004000000 */
[----:B------:R-:W-:Y:S01]  /*0570*/  IMAD R10, R3, 0x8, R10 ;  /* 0x00000008030a7824 */ /* 0x000fe200078e020a */
[----:B------:R-:W-:Y:S09]  /*0580*/  @P1 BRA `(.L_x_4905) ;  /* 0xfffffffc005c1947 */ /* 0x000ff2000383ffff */
[----:B------:R-:W-:-:S12]  /*0590*/  UIADD3 UR4, UPT, UPT, UR4, 0x1, URZ ;  /* 0x0000000104047890 */ /* 0x000fd8000fffe0ff */
.L_x_4902:
        /* <DEDUP_REMOVED lines=23> */
.L_x_4909:
[----:B------:R-:W-:Y:S05]  /*0710*/  BSYNC.RECONVERGENT B0 ;  /* 0x0000000000007941 */ /* 0x000fea0003800200 */
.L_x_4908:
[----:B------:R-:W-:Y:S01]  /*0720*/  SEL R5, RZ, 0x1, !P0 ;  /* 0x00000001ff057807 */ /* 0x000fe20004000000 */
[----:B------:R-:W-:-:S12]  /*0730*/  UIADD3 UR4, UPT, UPT, UR4, 0x4, URZ ;  /* 0x0000000404047890 */ /* 0x000fd8000fffe0ff */
.L_x_4907:
        /* <DEDUP_REMOVED lines=14> */
.L_x_4912:
[----:B------:R-:W-:Y:S05]  /*0820*/  BSYNC.RECONVERGENT B0 ;  /* 0x0000000000007941 */ /* 0x000fea0003800200 */
.L_x_4911:
[----:B------:R-:W-:Y:S01]  /*0830*/  SEL R5, RZ, 0x1, !P0 ;  /* 0x00000001ff057807 */ /* 0x000fe20004000000 */
[----:B------:R-:W-:-:S12]  /*0840*/  UIADD3 UR4, UPT, UPT, UR4, 0x2, URZ ;  /* 0x0000000204047890 */ /* 0x000fd8000fffe0ff */
.L_x_4910:
        /* <DEDUP_REMOVED lines=8> */
.L_x_4906:
[----:B--2---:R1:W-:Y:S02]  /*08d0*/  STS.U8 [R0+UR5], R5 ;  /* 0x0000000500007988 */ /* 0x0043e40008000005 */
.L_x_4901:
        /* <DEDUP_REMOVED lines=9> */
.L_x_4913:
        /* <DEDUP_REMOVED lines=9> */
.L_x_33013:


//--------------------- .text.contiguous_any3_u32 --------------------------
	.section	.text.contiguous_any3_u32,"ax",@progbits
	.align	128
        .global         contiguous_any3_u32
        .type           contiguous_any3_u32,@function
        .size           contiguous_any3_u32,(.L_x_32312 - contiguous_any3_u32)
        .other          contiguous_any3_u32,@"STO_CUDA_ENTRY STV_DEFAULT"
contiguous_any3_u32:
.text.contiguous_any3_u32:
        /* <DEDUP_REMOVED lines=42> */
.L_x_4932:
        /* <DEDUP_REMOVED lines=27> */
.L_x_4916:
[----:B------:R-:W-:Y:S01]  /*0450*/  MOV R27, R32 ;  /* 0x00000020001b7202 */ /* 0x000fe20000000f00 */
[----:B------:R-:W-:Y:S01]  /*0460*/  IMAD.MOV.U32 R2, RZ, RZ, R34 ;  /* 0x000000ffff027224 */ /* 0x000fe200078e0022 */
[----:B------:R-:W-:Y:S02]  /*0470*/  MOV R0, R35 ;  /* 0x0000002300007202 */ /* 0x000fe40000000f00 */
[----:B------:R-:W-:-:S07]  /*0480*/  MOV R9, 0x4a0 ;  /* 0x000004a000097802 */ /* 0x000fce0000000f00 */
[----:B012-4-:R-:W-:Y:S05]  /*0490*/  CALL.REL.NOINC `($__internal_108_$__cuda_sm20_div_s64) ;  /* 0x00000034001c7944 */ /* 0x017fea0003c00000 */
        /* <DEDUP_REMOVED lines=8> */
.L_x_4917:
        /* <DEDUP_REMOVED lines=33> */
.L_x_4918:
[----:B------:R-:W-:Y:S01]  /*0730*/  MOV R27, R31 ;  /* 0x0000001f001b7202 */ /* 0x000fe20000000f00 */
[----:B------:R-:W-:Y:S01]  /*0740*/  IMAD.MOV.U32 R2, RZ, RZ, R34 ;  /* 0x000000ffff027224 */ /* 0x000fe200078e0022 */
[----:B------:R-:W-:Y:S02]  /*0750*/  MOV R0, R35 ;  /* 0x0000002300007202 */ /* 0x000fe40000000f00 */
[----:B------:R-:W-:-:S07]  /*0760*/  MOV R9, 0x780 ;  /* 0x0000078000097802 */ /* 0x000fce0000000f00 */
[----:B0---4-:R-:W-:Y:S05]  /*0770*/  CALL.REL.NOINC `($__internal_108_$__cuda_sm20_div_s64) ;  /* 0x0000003000647944 */ /* 0x011fea0003c00000 */
        /* <DEDUP_REMOVED lines=9> */
.L_x_4919:
        /* <DEDUP_REMOVED lines=35> */
.L_x_4920:
[----:B------:R-:W-:Y:S01]  /*0a40*/  IMAD.MOV.U32 R27, RZ, RZ, R29 ;  /* 0x000000ffff1b7224 */ /* 0x000fe200078e001d */
[----:B------:R-:W-:Y:S01]  /*0a50*/  MOV R2, R32 ;  /* 0x0000002000027202 */ /* 0x000fe20000000f00 */
[----:B------:R-:W-:Y:S01]  /*0a60*/  IMAD.MOV.U32 R0, RZ, RZ, R33 ;  /* 0x000000ffff007224 */ /* 0x000fe200078e0021 */
[----:B------:R-:W-:-:S07]  /*0a70*/  MOV R9, 0xa90 ;  /* 0x00000a9000097802 */ /* 0x000fce0000000f00 */
[----:B0---4-:R-:W-:Y:S05]  /*0a80*/  CALL.REL.NOINC `($__internal_108_$__cuda_sm20_div_s64) ;  /* 0x0000002c00a07944 */ /* 0x011fea0003c00000 */
        /* <DEDUP_REMOVED lines=9> */
.L_x_4921:
        /* <DEDUP_REMOVED lines=33> */
.L_x_4922:
[----:B------:R-:W-:Y:S01]  /*0d30*/  MOV R27, R28 ;  /* 0x0000001c001b7202 */ /* 0x000fe20000000f00 */
[----:B------:R-:W-:Y:S01]  /*0d40*/  IMAD.MOV.U32 R2, RZ, RZ, R32 ;  /* 0x000000ffff027224 */ /* 0x000fe200078e0020 */
[----:B------:R-:W-:Y:S02]  /*0d50*/  MOV R0, R33 ;  /* 0x0000002100007202 */ /* 0x000fe40000000f00 */
[----:B------:R-:W-:-:S07]  /*0d60*/  MOV R9, 0xd80 ;  /* 0x00000d8000097802 */ /* 0x000fce0000000f00 */
[----:B0---4-:R-:W-:Y:S05]  /*0d70*/  CALL.REL.NOINC `($__internal_108_$__cuda_sm20_div_s64) ;  /* 0x0000002800e47944 */ /* 0x011fea0003c00000 */
        /* <DEDUP_REMOVED lines=8> */
.L_x_4923:
        /* <DEDUP_REMOVED lines=34> */
.L_x_4924:
        /* <DEDUP_REMOVED lines=14> */
.L_x_4925:
        /* <DEDUP_REMOVED lines=34> */
.L_x_4926:
        /* <DEDUP_REMOVED lines=14> */
.L_x_4927:
        /* <DEDUP_REMOVED lines=34> */
.L_x_4928:
        /* <DEDUP_REMOVED lines=14> */
.L_x_4929:
        /* <DEDUP_REMOVED lines=34> */
.L_x_4930:
        /* <DEDUP_REMOVED lines=14> */
.L_x_4931:
        /* <DEDUP_REMOVED lines=14> */
.L_x_4915:
        /* <DEDUP_REMOVED lines=33> */
.L_x_4934:
[----:B------:R-:W-:Y:S01]  /*1cf0*/  MOV R27, R32 ;  /* 0x00000020001b7202 */ /* 0x000fe20000000f00 */
[----:B------:R-:W-:Y:S01]  /*1d00*/  IMAD.MOV.U32 R2, RZ, RZ, R16 ;  /* 0x000000ffff027224 */ /* 0x000fe200078e0010 */
[----:B------:R-:W-:Y:S02]  /*1d10*/  MOV R0, R17 ;  /* 0x0000001100007202 */ /* 0x000fe40000000f00 */
[----:B------:R-:W-:-:S07]  /*1d20*/  MOV R9, 0x1d40 ;  /* 0x00001d4000097802 */ /* 0x000fce0000000f00 */
[----:B0-----:R-:W-:Y:S05]  /*1d30*/  CALL.REL.NOINC `($__internal_108_$__cuda_sm20_div_s64) ;  /* 0x0000001800f47944 */ /* 0x001fea0003c00000 */
        /* <DEDUP_REMOVED lines=8> */
.L_x_4935:
        /* <DEDUP_REMOVED lines=35> */
.L_x_4936:
[----:B------:R-:W-:Y:S01]  /*1ff0*/  MOV R27, R17 ;  /* 0x00000011001b7202 */ /* 0x000fe20000000f00 */
[----:B------:R-:W-:Y:S01]  /*2000*/  IMAD.MOV.U32 R2, RZ, RZ, R18 ;  /* 0x000000ffff027224 */ /* 0x000fe200078e0012 */
[----:B------:R-:W-:Y:S02]  /*2010*/  MOV R0, R19 ;  /* 0x0000001300007202 */ /* 0x000fe40000000f00 */
[----:B------:R-:W-:-:S07]  /*2020*/  MOV R9, 0x2040 ;  /* 0x0000204000097802 */ /* 0x000fce0000000f00 */
[----:B0-----:R-:W-:Y:S05]  /*2030*/  CALL.REL.NOINC `($__internal_108_$__cuda_sm20_div_s64) ;  /* 0x0000001800347944 */ /* 0x001fea0003c00000 */
        /* <DEDUP_REMOVED lines=9> */
.L_x_4937:
        /* <DEDUP_REMOVED lines=36> */
.L_x_4938:
[----:B------:R-:W-:Y:S01]  /*2310*/  MOV R27, R19 ;  /* 0x00000013001b7202 */ /* 0x000fe20000000f00 */
[----:B------:R-:W-:Y:S01]  /*2320*/  IMAD.MOV.U32 R2, RZ, RZ, R28 ;  /* 0x000000ffff027224 */ /* 0x000fe200078e001c */
[----:B------:R-:W-:Y:S02]  /*2330*/  MOV R0, R29 ;  /* 0x0000001d00007202 */ /* 0x000fe40000000f00 */
[----:B------:R-:W-:-:S07]  /*2340*/  MOV R9, 0x2360 ;  /* 0x0000236000097802 */ /* 0x000fce0000000f00 */
[----:B0-----:R-:W-:Y:S05]  /*2350*/  CALL.REL.NOINC `($__internal_108_$__cuda_sm20_div_s64) ;  /* 0x00000014006c7944 */ /* 0x001fea0003c00000 */
        /* <DEDUP_REMOVED lines=9> */
.L_x_4939:
        /* <DEDUP_REMOVED lines=37> */
.L_x_4940:
[----:B------:R-:W-:Y:S01]  /*2640*/  IMAD.MOV.U32 R27, RZ, RZ, R18 ;  /* 0x000000ffff1b7224 */ /* 0x000fe200078e0012 */
[----:B------:R-:W-:Y:S01]  /*2650*/  MOV R2, R28 ;  /* 0x0000001c00027202 */ /* 0x000fe20000000f00 */
[----:B------:R-:W-:Y:S01]  /*2660*/  IMAD.MOV.U32 R0, RZ, RZ, R29 ;  /* 0x000000ffff007224 */ /* 0x000fe200078e001d */
[----:B------:R-:W-:-:S07]  /*2670*/  MOV R9, 0x2690 ;  /* 0x0000269000097802 */ /* 0x000fce0000000f00 */
[----:B0-----:R-:W-:Y:S05]  /*2680*/  CALL.REL.NOINC `($__internal_108_$__cuda_sm20_div_s64) ;  /* 0x0000001000a07944 */ /* 0x001fea0003c00000 */
        /* <DEDUP_REMOVED lines=8> */
.L_x_4941:
        /* <DEDUP_REMOVED lines=9> */
.L_x_4933:
        /* <DEDUP_REMOVED lines=31> */
.L_x_4943:
        /* <DEDUP_REMOVED lines=13> */
.L_x_4944:
        /* <DEDUP_REMOVED lines=35> */
.L_x_4945:
[----:B------:R-:W-:Y:S01]  /*2c90*/  MOV R27, R17 ;  /* 0x00000011001b7202 */ /* 0x000fe20000000f00 */
[----:B------:R-:W-:Y:S01]  /*2ca0*/  IMAD.MOV.U32 R2, RZ, RZ, R18 ;  /* 0x000000ffff027224 */ /* 0x000fe200078e0012 */
[----:B------:R-:W-:Y:S02]  /*2cb0*/  MOV R0, R19 ;  /* 0x0000001300007202 */ /* 0x000fe40000000f00 */
[----:B------:R-:W-:-:S07]  /*2cc0*/  MOV R9, 0x2ce0 ;  /* 0x00002ce000097802 */ /* 0x000fce0000000f00 */
[----:B0-----:R-:W-:Y:S05]  /*2cd0*/  CALL.REL.NOINC `($__internal_108_$__cuda_sm20_div_s64) ;  /* 0x0000000c000c7944 */ /* 0x001fea0003c00000 */
        /* <DEDUP_REMOVED lines=9> */
.L_x_4946:
        /* <DEDUP_REMOVED lines=10> */
.L_x_4942:
        /* <DEDUP_REMOVED lines=29> */
.L_x_4947:
[----:B------:R-:W-:-:S07]  /*2fe0*/  MOV R0, 0x3000 ;  /* 0x0000300000007802 */ /* 0x000fce0000000f00 */
[----:B0-----:R-:W-:Y:S05]  /*2ff0*/  CALL.REL.NOINC `($__internal_109_$__cuda_sm20_rem_s64) ;  /* 0x0000000c00947944 */ /* 0x001fea0003c00000 */
[----:B------:R-:W-:Y:S02]  /*3000*/  MOV R10, R2 ;  /* 0x00000002000a7202 */ /* 0x000fe40000000f00 */
[----:B------:R-:W-:-:S07]  /*3010*/  MOV R11, R9 ;  /* 0x00000009000b7202 */ /* 0x000fce0000000f00 */
.L_x_4948:
[----:B------:R-:W1:Y:S02]  /*3020*/  LDC.64 R12, c[0x0][0x398] ;  /* 0x0000e600ff0c7b82 */ /* 0x000e640000000a00 */
[----:B-1----:R-:W-:-:S06]  /*3030*/  IMAD.WIDE.U32 R2, R3, 0x8, R12 ;  /* 0x0000000803027825 */ /* 0x002fcc00078e000c */
[----:B------:R-:W2:Y:S02]  /*3040*/  LDG.E.64 R2, desc[UR10][R2.64] ;  /* 0x0000000a02027981 */ /* 0x000ea4000c1e1b00 */
[-C--:B--2---:R-:W-:Y:S02]  /*3050*/  IMAD R9, R3, R10.reuse, RZ ;  /* 0x0000000a03097224 */ /* 0x084fe400078e02ff */
[----:B------:R-:W-:-:S04]  /*3060*/  IMAD.WIDE.U32 R28, R2, R10, R28 ;  /* 0x0000000a021c7225 */ /* 0x000fc800078e001c */
[----:B------:R-:W-:-:S04]  /*3070*/  IMAD R9, R2, R11, R9 ;  /* 0x0000000b02097224 */ /* 0x000fc800078e0209 */
[----:B------:R-:W-:-:S07]  /*3080*/  IMAD.IADD R29, R29, 0x1, R9 ;  /* 0x000000011d1d7824 */ /* 0x000fce00078e0209 */
.L_x_4914:
[----:B------:R-:W1:Y:S02]  /*3090*/  LDCU.64 UR12, c[0x0][0x388] ;  /* 0x00007100ff0c77ac */ /* 0x000e640008000a00 */
[----:B-1----:R-:W-:-:S04]  /*30a0*/  LEA R2, P0, R28, UR12, 0x2 ;  /* 0x0000000c1c027c11 */ /* 0x002fc8000f8010ff */
[----:B------:R-:W-:-:S05]  /*30b0*/  LEA.HI.X R3, R28, UR13, R29, 0x2, P0 ;  /* 0x0000000d1c037c11 */ /* 0x000fca00080f141d */
[----:B------:R-:W2:Y:S02]  /*30c0*/  LDG.E R2, desc[UR10][R2.64] ;  /* 0x0000000a02027981 */ /* 0x000ea4000c1e1900 */
[----:B--2---:R-:W-:-:S04]  /*30d0*/  ISETP.NE.AND P0, PT, R2, RZ, PT ;  /* 0x000000ff0200720c */ /* 0x004fc80003f05270 */
        /* <DEDUP_REMOVED lines=28> */
.L_x_4953:
        /* <DEDUP_REMOVED lines=36> */
.L_x_4952:
[----:B------:R-:W-:Y:S05]  /*34e0*/  BSYNC.RECONVERGENT B0 ;  /* 0x0000000000007941 */ /* 0x000fea0003800200 */
.L_x_4951:
[----:B------:R-:W-:Y:S01]  /*34f0*/  UIADD3 UR4, UPT, UPT, UR4, 0x8, URZ ;  /* 0x0000000804047890 */ /* 0x000fe2000fffe0ff */
[----:B------:R-:W-:Y:S01]  /*3500*/  SEL R2, RZ, 0x1, !P0 ;  /* 0x00000001ff027807 */ /* 0x000fe20004000000 */
[----:B------:R-:W-:Y:S01]  /*3510*/  IMAD R9, R6, 0x8, R9 ;  /* 0x0000000806097824 */ /* 0x000fe200078e0209 */
[----:B------:R-:W-:Y:S09]  /*3520*/  @P1 BRA `(.L_x_4953) ;  /* 0xfffffffc005c1947 */ /* 0x000ff2000383ffff */
[----:B------:R-:W-:-:S12]  /*3530*/  UIADD3 UR4, UPT, UPT, UR4, 0x1, URZ ;  /* 0x0000000104047890 */ /* 0x000fd8000fffe0ff */
.L_x_4950:
        /* <DEDUP_REMOVED lines=23> */
.L_x_4957:
[----:B------:R-:W-:Y:S05]  /*36b0*/  BSYNC.RECONVERGENT B0 ;  /* 0x0000000000007941 */ /* 0x000fea0003800200 */
.L_x_4956:
[----:B------:R-:W-:Y:S01]  /*36c0*/  SEL R2, RZ, 0x1, !P0 ;  /* 0x00000001ff027807 */ /* 0x000fe20004000000 */
[----:B------:R-:W-:-:S12]  /*36d0*/  UIADD3 UR4, UPT, UPT, UR4, 0x4, URZ ;  /* 0x0000000404047890 */ /* 0x000fd8000fffe0ff */
.L_x_4955:
        /* <DEDUP_REMOVED lines=14> */
.L_x_4960:
[----:B------:R-:W-:Y:S05]  /*37c0*/  BSYNC.RECONVERGENT B0 ;  /* 0x0000000000007941 */ /* 0x000fea0003800200 */
.L_x_4959:
[----:B------:R-:W-:Y:S01]  /*37d0*/  SEL R2, RZ, 0x1, !P0 ;  /* 0x00000001ff027807 */ /* 0x000fe20004000000 */
[----:B------:R-:W-:-:S12]  /*37e0*/  UIADD3 UR4, UPT, UPT, UR4, 0x2, URZ ;  /* 0x0000000204047890 */ /* 0x000fd8000fffe0ff */
.L_x_4958:
        /* <DEDUP_REMOVED lines=8> */
.L_x_4954:
[----:B--2---:R2:W-:Y:S02]  /*3870*/  STS.U8 [R7+UR5], R2 ;  /* 0x0000000207007988 */ /* 0x0045e40008000005 */
.L_x_4949:
        /* <DEDUP_REMOVED lines=9> */
        .weak           $__internal_108_$__cuda_sm20_div_s64
        .type           $__internal_108_$__cuda_sm20_div_s64,@function
        .size           $__internal_108_$__cuda_sm20_div_s64,($__internal_109_$__cuda_sm20_rem_s64 - $__internal_108_$__cuda_sm20_div_s64)
$__internal_108_$__cuda_sm20_div_s64:
        /* <DEDUP_REMOVED lines=83> */
[----:B------:R-:W-:Y:S06]  /*3e40*/  RET.REL.NODEC R12 `(contiguous_any3_u32) ;  /* 0xffffffc00c6c7950 */ /* 0x000fec0003c3ffff */
        .weak           $__internal_109_$__cuda_sm20_rem_s64
        .type           $__internal_109_$__cuda_sm20_rem_s64,@function
        .size           $__internal_109_$__cuda_sm20_rem_s64,(.L_x_32312 - $__internal_109_$__cuda_sm20_rem_s64)
$__internal_109_$__cuda_sm20_rem_s64:
        /* <DEDUP_REMOVED lines=66> */
[----:B------:R-:W-:Y:S06]  /*4270*/  RET.REL.NODEC R10 `(contiguous_any3_u32) ;  /* 0xffffffbc0a607950 */ /* 0x000fec0003c3ffff */
.L_x_4961:
        /* <DEDUP_REMOVED lines=16> */
.L_x_32312:


//--------------------- .text.contiguous_any22_u32 --------------------------
	.section	.text.contiguous_any22_u32,"ax",@progbits
	.align	128
        .global         contiguous_any22_u32
        .type           contiguous_any22_u32,@function
        .size           contiguous_any22_u32,(.L_x_33015 - contiguous_any22_u32)
        .other          contiguous_any22_u32,@"STO_CUDA_ENTRY STV_DEFAULT"
contiguous_any22_u32:
.text.contiguous_any22_u32:
        /* <DEDUP_REMOVED lines=30> */
[----:B--2---:R-:W-:-:S13]  /*01e0*/  ISETP.NE.AND P1, PT, R6, RZ, PT ;  /* 0x000000ff0600720c */ /* 0x004fda0003f25270 */
[----:B------:R-:W-:Y:S05]  /*01f0*/  @P1 BRA `(.L_x_4965) ;  /* 0x00000000001c1947 */ /* 0x000fea0003800000 */
[----:B------:R-:W-:Y:S02]  /*0200*/  IMAD.MOV.U32 R9, RZ, RZ, RZ ;  /* 0x000000ffff097224 */ /* 0x000fe400078e00ff */
[----:B------:R-:W-:-:S04]  /*0210*/  IMAD.WIDE.U32 R4, R3, UR8, R8 ;  /* 0x0000000803047c25 */ /* 0x000fc8000f8e0008 */
[----:B------:R-:W-:Y:S01]  /*0220*/  IMAD.IADD R3, R11, 0x1, R5 ;  /* 0x000000010b037824 */ /* 0x000fe200078e0205 */
[----:B------:R-:W-:-:S04]  /*0230*/  LEA R6, P0, R4, R12, 0x2 ;  /* 0x0000000c04067211 */ /* 0x000fc800078010ff */
[----:B------:R-:W-:-:S05]  /*0240*/  LEA.HI.X R7, R4, R13, R3, 0x2, P0 ;  /* 0x0000000d04077211 */ /* 0x000fca00000f1403 */
[----:B------:R-:W2:Y:S02]  /*0250*/  LDG.E R6, desc[UR12][R6.64] ;  /* 0x0000000c06067981 */ /* 0x000ea4000c1e1900 */
[----:B--2---:R-:W-:-:S13]  /*0260*/  ISETP.NE.AND P0, PT, R6, RZ, PT ;  /* 0x000000ff0600720c */ /* 0x004fda0003f05270 */
.L_x_4965:
[----:B------:R-:W-:Y:S05]  /*0270*/  BSYNC.RECONVERGENT B1 ;  /* 0x0000000000017941 */ /* 0x000fea0003800200 */
.L_x_4964:
[----:B------:R-:W-:-:S05]  /*0280*/  SEL R3, RZ, 0x1, !P0 ;  /* 0x00000001ff037807 */ /* 0x000fca0004000000 */
[----:B------:R0:W-:Y:S01]  /*0290*/  STS.U8 [R0+UR4], R3 ;  /* 0x0000000300007988 */ /* 0x0001e20008000004 */
[----:B------:R-:W-:Y:S05]  /*02a0*/  BRA `(.L_x_4966) ;  /* 0x0000000000387947 */ /* 0x000fea0003800000 */
.L_x_4963:
        /* <DEDUP_REMOVED lines=11> */
[----:B--2---:R-:W-:-:S04]  /*0360*/  ISETP.NE.AND P0, PT, R6, RZ, PT ;  /* 0x000000ff0600720c */ /* 0x004fc80003f05270 */
[----:B------:R-:W-:-:S05]  /*0370*/  SEL R3, RZ, 0x1, !P0 ;  /* 0x00000001ff037807 */ /* 0x000fca0004000000 */
[----:B------:R1:W-:Y:S04]  /*0380*/  STS.U8 [R0+UR4], R3 ;  /* 0x0000000300007988 */ /* 0x0003e80008000004 */
.L_x_4966:
[----:B------:R-:W-:Y:S05]  /*0390*/  BSYNC.RECONVERGENT B0 ;  /* 0x0000000000007941 */ /* 0x000fea0003800200 */
.L_x_4962:
[----:B------:R-:W-:Y:S01]  /*03a0*/  BAR.SYNC.DEFER_BLOCKING 0x0 ;  /* 0x0000000000007b1d */ /* 0x000fe20000010000 */
[----:B------:R-:W-:-:S09]  /*03b0*/  UISETP.GE.U32.AND UP0, UPT, UR5, 0x42, UPT ;  /* 0x000000420500788c */ /* 0x000fd2000bf06070 */
[----:B------:R-:W-:Y:S05]  /*03c0*/  BRA.U !UP0, `(.L_x_4967) ;  /* 0x00000001083c7547 */ /* 0x000fea000b800000 */
.L_x_4970:
        /* <DEDUP_REMOVED lines=10> */
.L_x_4969:
[----:B------:R-:W-:Y:S05]  /*0470*/  BSYNC.RECONVERGENT B0 ;  /* 0x0000000000007941 */ /* 0x000fea0003800200 */
.L_x_4968:
[----:B------:R-:W-:Y:S01]  /*0480*/  BAR.SYNC.DEFER_BLOCKING 0x0 ;  /* 0x0000000000007b1d */ /* 0x000fe20000010000 */
[----:B------:R-:W-:-:S05]  /*0490*/  UISETP.GT.U32.AND UP0, UPT, UR5, 0x83, UPT ;  /* 0x000000830500788c */ /* 0x000fca000bf04070 */
[----:B------:R-:W-:-:S04]  /*04a0*/  UMOV UR5, UR7 ;  /* 0x0000000700057c82 */ /* 0x000fc80008000000 */
[----:B------:R-:W-:Y:S05]  /*04b0*/  BRA.U UP0, `(.L_x_4970) ;  /* 0xfffffffd00c47547 */ /* 0x000fea000b83ffff */
.L_x_4967:
        /* <DEDUP_REMOVED lines=57> */
.L_x_4971:
        /* <DEDUP_REMOVED lines=11> */
.L_x_33015:


//--------------------- .text.contiguous_any2_u32 --------------------------
	.section	.text.contiguous_any2_u32,"ax",@progbits
	.align	128
        .global         contiguous_any2_u32
        .type           contiguous_any2_u32,@function
        .size           contiguous_any2_u32,(.L_x_32314 - contiguous_any2_u32)
        .other          contiguous_any2_u32,@"STO_CUDA_ENTRY STV_DEFAULT"
contiguous_any2_u32:
.text.contiguous_any2_u32:
        /* <DEDUP_REMOVED lines=48> */
.L_x_5000:
        /* <DEDUP_REMOVED lines=32> */
.L_x_4977:
[----:B------:R-:W-:Y:S01]  /*0500*/  MOV R26, R4 ;  /* 0x00000004001a7202 */ /* 0x000fe20000000f00 */
[----:B------:R-:W-:Y:S01]  /*0510*/  IMAD.MOV.U32 R11, RZ, RZ, R3 ;  /* 0x000000ffff0b7224 */ /* 0x000fe200078e0003 */
[----:B------:R-:W-:Y:S01]  /*0520*/  MOV R10, R22 ;  /* 0x00000016000a7202 */ /* 0x000fe20000000f00 */
[----:B------:R-:W-:Y:S01]  /*0530*/  IMAD.MOV.U32 R9, RZ, RZ, R23 ;  /* 0x000000ffff097224 */ /* 0x000fe200078e0017 */
[----:B------:R-:W-:-:S07]  /*0540*/  MOV R8, 0x560 ;  /* 0x0000056000087802 */ /* 0x000fce0000000f00 */
[----:B-1----:R-:W-:Y:S05]  /*0550*/  CALL.REL.NOINC `($__internal_110_$__cuda_sm20_div_s64) ;  /* 0x0000006400a07944 */ /* 0x002fea0003c00000 */
        /* <DEDUP_REMOVED lines=10> */
.L_x_4978:
[----:B------:R-:W-:Y:S05]  /*0600*/  BSYNC.RECONVERGENT B1 ;  /* 0x0000000000017941 */ /* 0x000fea0003800200 */
.L_x_4976:
        /* <DEDUP_REMOVED lines=34> */
.L_x_4980:
[----:B------:R-:W-:Y:S01]  /*0830*/  MOV R26, R18 ;  /* 0x00000012001a7202 */ /* 0x000fe20000000f00 */
[----:B------:R-:W-:Y:S01]  /*0840*/  IMAD.MOV.U32 R11, RZ, RZ, R19 ;  /* 0x000000ffff0b7224 */ /* 0x000fe200078e0013 */
[----:B------:R-:W-:Y:S01]  /*0850*/  MOV R10, R22 ;  /* 0x00000016000a7202 */ /* 0x000fe20000000f00 */
[----:B------:R-:W-:Y:S01]  /*0860*/  IMAD.MOV.U32 R9, RZ, RZ, R23 ;  /* 0x000000ffff097224 */ /* 0x000fe200078e0017 */
[----:B------:R-:W-:-:S07]  /*0870*/  MOV R8, 0x890 ;  /* 0x0000089000087802 */ /* 0x000fce0000000f00 */
[----:B------:R-:W-:Y:S05]  /*0880*/  CALL.REL.NOINC `($__internal_110_$__cuda_sm20_div_s64) ;  /* 0x0000006000d47944 */ /* 0x000fea0003c00000 */
        /* <DEDUP_REMOVED lines=8> */
.L_x_4981:
[----:B------:R-:W-:Y:S05]  /*0910*/  BSYNC.RECONVERGENT B1 ;  /* 0x0000000000017941 */ /* 0x000fea0003800200 */
.L_x_4979:
        /* <DEDUP_REMOVED lines=33> */
.L_x_4983:
[----:B------:R-:W-:Y:S01]  /*0b30*/  IMAD.MOV.U32 R26, RZ, RZ, R36 ;  /* 0x000000ffff1a7224 */ /* 0x000fe200078e0024 */
[----:B------:R-:W-:Y:S01]  /*0b40*/  MOV R11, R37 ;  /* 0x00000025000b7202 */ /* 0x000fe20000000f00 */
[----:B------:R-:W-:Y:S01]  /*0b50*/  IMAD.MOV.U32 R10, RZ, RZ, R18 ;  /* 0x000000ffff0a7224 */ /* 0x000fe200078e0012 */
[----:B------:R-:W-:Y:S02]  /*0b60*/  MOV R9, R19 ;  /* 0x0000001300097202 */ /* 0x000fe40000000f00 */
[----:B------:R-:W-:-:S07]  /*0b70*/  MOV R8, 0xb90 ;  /* 0x00000b9000087802 */ /* 0x000fce0000000f00 */
[----:B------:R-:W-:Y:S05]  /*0b80*/  CALL.REL.NOINC `($__internal_110_$__cuda_sm20_div_s64) ;  /* 0x0000006000147944 */ /* 0x000fea0003c00000 */
        /* <DEDUP_REMOVED lines=10> */
.L_x_4984:
[----:B------:R-:W-:Y:S05]  /*0c30*/  BSYNC.RECONVERGENT B1 ;  /* 0x0000000000017941 */ /* 0x000fea0003800200 */
.L_x_4982:
        /* <DEDUP_REMOVED lines=35> */
.L_x_4986:
[----:B------:R-:W-:Y:S01]  /*0e70*/  MOV R26, R22 ;  /* 0x00000016001a7202 */ /* 0x000fe20000000f00 */
[----:B------:R-:W-:Y:S01]  /*0e80*/  IMAD.MOV.U32 R11, RZ, RZ, R23 ;  /* 0x000000ffff0b7224 */ /* 0x000fe200078e0017 */
[----:B------:R-:W-:Y:S01]  /*0e90*/  MOV R10, R18 ;  /* 0x00000012000a7202 */ /* 0x000fe20000000f00 */
[----:B------:R-:W-:Y:S01]  /*0ea0*/  IMAD.MOV.U32 R9, RZ, RZ, R19 ;  /* 0x000000ffff097224 */ /* 0x000fe200078e0013 */
[----:B------:R-:W-:-:S07]  /*0eb0*/  MOV R8, 0xed0 ;  /* 0x00000ed000087802 */ /* 0x000fce0000000f00 */
[----:B------:R-:W-:Y:S05]  /*0ec0*/  CALL.REL.NOINC `($__internal_110_$__cuda_sm20_div_s64) ;  /* 0x0000005c00447944 */ /* 0x000fea0003c00000 */
        /* <DEDUP_REMOVED lines=11> */
.L_x_4987:
[----:B------:R-:W-:Y:S05]  /*0f80*/  BSYNC.RECONVERGENT B1 ;  /* 0x0000000000017941 */ /* 0x000fea0003800200 */
.L_x_4985:
        /* <DEDUP_REMOVED lines=36> */
.L_x_4989:
        /* <DEDUP_REMOVED lines=16> */
.L_x_4990:
[----:B------:R-:W-:Y:S05]  /*12d0*/  BSYNC.RECONVERGENT B1 ;  /* 0x0000000000017941 */ /* 0x000fea0003800200 */
.L_x_4988:
        /* <DEDUP_REMOVED lines=35> */
.L_x_4992:
[----:B------:R-:W-:Y:S01]  /*1510*/  MOV R26, R42 ;  /* 0x0000002a001a7202 */ /* 0x000fe20000000f00 */
[----:B------:R-:W-:Y:S01]  /*1520*/  IMAD.MOV.U32 R11, RZ, RZ, R43 ;  /* 0x000000ffff0b7224 */ /* 0x000fe200078e002b */
[----:B------:R-:W-:Y:S01]  /*1530*/  MOV R10, R18 ;  /* 0x00000012000a7202 */ /* 0x000fe20000000f00 */
[----:B------:R-:W-:Y:S01]  /*1540*/  IMAD.MOV.U32 R9, RZ, RZ, R19 ;  /* 0x000000ffff097224 */ /* 0x000fe200078e0013 */
[----:B------:R-:W-:-:S07]  /*1550*/  MOV R8, 0x1570 ;  /* 0x0000157000087802 */ /* 0x000fce0000000f00 */
[----:B------:R-:W-:Y:S05]  /*1560*/  CALL.REL.NOINC `($__internal_110_$__cuda_sm20_div_s64) ;  /* 0x00000054009c7944 */ /* 0x000fea0003c00000 */
        /* <DEDUP_REMOVED lines=11> */
.L_x_4993:
[----:B------:R-:W-:Y:S05]  /*1620*/  BSYNC.RECONVERGENT B1 ;  /* 0x0000000000017941 */ /* 0x000fea0003800200 */
.L_x_4991:
        /* <DEDUP_REMOVED lines=35> */
.L_x_4995:
        /* <DEDUP_REMOVED lines=17> */
.L_x_4996:
[----:B------:R-:W-:Y:S05]  /*1970*/  BSYNC.RECONVERGENT B1 ;  /* 0x0000000000017941 */ /* 0x000fea0003800200 */
.L_x_4994:
        /* <DEDUP_REMOVED lines=35> */
.L_x_4998:
[----:B------:R-:W-:Y:S01]  /*1bb0*/  MOV R26, R18 ;  /* 0x00000012001a7202 */ /* 0x000fe20000000f00 */
[----:B------:R-:W-:Y:S01]  /*1bc0*/  IMAD.MOV.U32 R11, RZ, RZ, R19 ;  /* 0x000000ffff0b7224 */ /* 0x000fe200078e0013 */
[----:B------:R-:W-:Y:S01]  /*1bd0*/  MOV R10, R20 ;  /* 0x00000014000a7202 */ /* 0x000fe20000000f00 */
[----:B------:R-:W-:Y:S01]  /*1be0*/  IMAD.MOV.U32 R9, RZ, RZ, R21 ;  /* 0x000000ffff097224 */ /* 0x000fe200078e0015 */
[----:B------:R-:W-:-:S07]  /*1bf0*/  MOV R8, 0x1c10 ;  /* 0x00001c1000087802 */ /* 0x000fce0000000f00 */
[----:B------:R-:W-:Y:S05]  /*1c00*/  CALL.REL.NOINC `($__internal_110_$__cuda_sm20_div_s64) ;  /* 0x0000004c00f47944 */ /* 0x000fea0003c00000 */
        /* <DEDUP_REMOVED lines=11> */
.L_x_4999:
[----:B------:R-:W-:Y:S05]  /*1cc0*/  BSYNC.RECONVERGENT B1 ;  /* 0x0000000000017941 */ /* 0x000fea0003800200 */
.L_x_4997:
        /* <DEDUP_REMOVED lines=9> */
.L_x_4975:
        /* <DEDUP_REMOVED lines=35> */
.L_x_5003:
[----:B------:R-:W-:Y:S01]  /*1f90*/  MOV R26, R4 ;  /* 0x00000004001a7202 */ /* 0x000fe20000000f00 */
[----:B------:R-:W-:Y:S01]  /*1fa0*/  IMAD.MOV.U32 R11, RZ, RZ, R3 ;  /* 0x000000ffff0b7224 */ /* 0x000fe200078e0003 */
[----:B------:R-:W-:Y:S01]  /*1fb0*/  MOV R10, R6 ;  /* 0x00000006000a7202 */ /* 0x000fe20000000f00 */
[----:B------:R-:W-:Y:S01]  /*1fc0*/  IMAD.MOV.U32 R9, RZ, RZ, R7 ;  /* 0x000000ffff097224 */ /* 0x000fe200078e0007 */
[----:B------:R-:W-:-:S07]  /*1fd0*/  MOV R8, 0x1ff0 ;  /* 0x00001ff000087802 */ /* 0x000fce0000000f00 */
[----:B------:R-:W-:Y:S05]  /*1fe0*/  CALL.REL.NOINC `($__internal_110_$__cuda_sm20_div_s64) ;  /* 0x0000004800fc7944 */ /* 0x000fea0003c00000 */
        /* <DEDUP_REMOVED lines=10> */
.L_x_5004:
[----:B------:R-:W-:Y:S05]  /*2090*/  BSYNC.RECONVERGENT B1 ;  /* 0x0000000000017941 */ /* 0x000fea0003800200 */
.L_x_5002:
        /* <DEDUP_REMOVED lines=34> */
.L_x_5006:
        /* <DEDUP_REMOVED lines=14> */
.L_x_5007:
[----:B------:R-:W-:Y:S05]  /*23a0*/  BSYNC.RECONVERGENT B1 ;  /* 0x0000000000017941 */ /* 0x000fea0003800200 */
.L_x_5005:
        /* <DEDUP_REMOVED lines=35> */
.L_x_5009:
        /* <DEDUP_REMOVED lines=17> */
.L_x_5010:
[----:B------:R-:W-:Y:S05]  /*26f0*/  BSYNC.RECONVERGENT B1 ;  /* 0x0000000000017941 */ /* 0x000fea0003800200 */
.L_x_5008:
        /* <DEDUP_REMOVED lines=35> */
.L_x_5012:
        /* <DEDUP_REMOVED lines=16> */
.L_x_5013:
[----:B------:R-:W-:Y:S05]  /*2a30*/  BSYNC.RECONVERGENT B1 ;  /* 0x0000000000017941 */ /* 0x000fea0003800200 */
.L_x_5011:
[----:B------:R-:W-:Y:S01]  /*2a40*/  MOV R6, R20 ;  /* 0x0000001400067202 */ /* 0x000fe20000000f00 */
[----:B------:R-:W-:Y:S02]  /*2a50*/  IMAD R9, R9, R22, RZ ;  /* 0x0000001609097224 */ /* 0x000fe400078e02ff */
[----:B------:R-:W-:Y:S02]  /*2a60*/  VIADD R5, R5, 0xfffffffe ;  /* 0xfffffffe05057836 */ /* 0x000fe40000000000 */
[----:B------:R-:W-:-:S04]  /*2a70*/  IMAD.WIDE.U32 R20, R22, R8, R6 ;  /* 0x0000000816147225 */ /* 0x000fc800078e0006 */
[----:B------:R-:W-:-:S05]  /*2a80*/  IMAD R9, R23, R8, R9 ;  /* 0x0000000817097224 */ /* 0x000fca00078e0209 */
[----:B------:R-:W-:-:S07]  /*2a90*/  IADD3 R21, PT, PT, R21, R9, RZ ;  /* 0x0000000915157210 */ /* 0x000fce0007ffe0ff */
.L_x_5001:
        /* <DEDUP_REMOVED lines=31> */
.L_x_5015:
[----:B------:R-:W-:Y:S01]  /*2c90*/  IMAD.MOV.U32 R23, RZ, RZ, R3 ;  /* 0x000000ffff177224 */ /* 0x000fe200078e0003 */
[----:B------:R-:W-:Y:S01]  /*2ca0*/  MOV R22, R6 ;  /* 0x0000000600167202 */ /* 0x000fe20000000f00 */
[----:B------:R-:W-:Y:S01]  /*2cb0*/  IMAD.MOV.U32 R3, RZ, RZ, R7 ;  /* 0x000000ffff037224 */ /* 0x000fe200078e0007 */
[----:B------:R-:W-:-:S07]  /*2cc0*/  MOV R24, 0x2ce0 ;  /* 0x00002ce000187802 */ /* 0x000fce0000000f00 */
[----:B------:R-:W-:Y:S05]  /*2cd0*/  CALL.REL.NOINC `($__internal_111_$__cuda_sm20_rem_s64) ;  /* 0x00000044000c7944 */ /* 0x000fea0003c00000 */
[----:B------:R-:W-:-:S07]  /*2ce0*/  MOV R8, R4 ;  /* 0x0000000400087202 */ /* 0x000fce0000000f00 */
.L_x_5016:
[----:B------:R-:W-:Y:S05]  /*2cf0*/  BSYNC.RECONVERGENT B1 ;  /* 0x0000000000017941 */ /* 0x000fea0003800200 */
.L_x_5014:
        /* <DEDUP_REMOVED lines=30> */
.L_x_5018:
[----:B------:R-:W-:Y:S01]  /*2ee0*/  IMAD.MOV.U32 R22, RZ, RZ, R6 ;  /* 0x000000ffff167224 */ /* 0x000fe200078e0006 */
[----:B------:R-:W-:Y:S01]  /*2ef0*/  MOV R3, R7 ;  /* 0x0000000700037202 */ /* 0x000fe20000000f00 */
[----:B------:R-:W-:Y:S01]  /*2f00*/  IMAD.MOV.U32 R4, RZ, RZ, R18 ;  /* 0x000000ffff047224 */ /* 0x000fe200078e0012 */
[----:B------:R-:W-:Y:S02]  /*2f10*/  MOV R23, R19 ;  /* 0x0000001300177202 */ /* 0x000fe40000000f00 */
[----:B------:R-:W-:-:S07]  /*2f20*/  MOV R24, 0x2f40 ;  /* 0x00002f4000187802 */ /* 0x000fce0000000f00 */
[----:B------:R-:W-:Y:S05]  /*2f30*/  CALL.REL.NOINC `($__internal_111_$__cuda_sm20_rem_s64) ;  /* 0x0000004000747944 */ /* 0x000fea0003c00000 */
[----:B------:R-:W-:-:S07]  /*2f40*/  IMAD.MOV.U32 R5, RZ, RZ, R9 ;  /* 0x000000ffff057224 */ /* 0x000fce00078e0009 */
.L_x_5019:
[----:B------:R-:W-:Y:S05]  /*2f50*/  BSYNC.RECONVERGENT B1 ;  /* 0x0000000000017941 */ /* 0x000fea0003800200 */
.L_x_5017:
[----:B------:R-:W-:Y:S02]  /*2f60*/  IMAD R3, R5, R14, RZ ;  /* 0x0000000e05037224 */ /* 0x000fe400078e02ff */
[----:B------:R-:W-:-:S04]  /*2f70*/  IMAD.WIDE.U32 R20, R14, R4, R20 ;  /* 0x000000040e147225 */ /* 0x000fc800078e0014 */
[----:B------:R-:W-:-:S05]  /*2f80*/  IMAD R3, R15, R4, R3 ;  /* 0x000000040f037224 */ /* 0x000fca00078e0203 */
[----:B------:R-:W-:-:S07]  /*2f90*/  IADD3 R21, PT, PT, R21, R3, RZ ;  /* 0x0000000315157210 */ /* 0x000fce0007ffe0ff */
.L_x_4974:
[----:B------:R-:W0:Y:S02]  /*2fa0*/  LDC.64 R6, c[0x0][0x388] ;  /* 0x0000e200ff067b82 */ /* 0x000e240000000a00 */
[----:B0-----:R-:W-:-:S04]  /*2fb0*/  LEA R4, P0, R12, R6, 0x2 ;  /* 0x000000060c047211 */ /* 0x001fc800078010ff */
[----:B------:R-:W-:-:S05]  /*2fc0*/  LEA.HI.X R5, R12, R7, R13, 0x2, P0 ;  /* 0x000000070c057211 */ /* 0x000fca00000f140d */
[----:B------:R-:W2:Y:S01]  /*2fd0*/  LDG.E R4, desc[UR12][R4.64] ;  /* 0x0000000c04047981 */ /* 0x000ea2000c1e1900 */
[----:B------:R-:W-:Y:S01]  /*2fe0*/  BSSY.RECONVERGENT B1, `(.L_x_5020) ;  /* 0x0000008000017945 */ /* 0x000fe20003800200 */
[----:B------:R-:W-:Y:S02]  /*2ff0*/  PLOP3.LUT P0, PT, PT, PT, PT, 0x80, 0x8 ;  /* 0x000000000008781c */ /* 0x000fe40003f0f070 */
[----:B--2---:R-:W-:-:S13]  /*3000*/  ISETP.NE.AND P1, PT, R4, RZ, PT ;  /* 0x000000ff0400720c */ /* 0x004fda0003f25270 */
[----:B------:R-:W-:Y:S05]  /*3010*/  @P1 BRA `(.L_x_5021) ;  /* 0x0000000000101947 */ /* 0x000fea0003800000 */
[----:B------:R-:W-:-:S04]  /*3020*/  LEA R4, P0, R20, R6, 0x2 ;  /* 0x0000000614047211 */ /* 0x000fc800078010ff */
[----:B------:R-:W-:-:S05]  /*3030*/  LEA.HI.X R5, R20, R7, R21, 0x2, P0 ;  /* 0x0000000714057211 */ /* 0x000fca00000f1415 */
[----:B------:R-:W2:Y:S02]  /*3040*/  LDG.E R4, desc[UR12][R4.64] ;  /* 0x0000000c04047981 */ /* 0x000ea4000c1e1900 */
[----:B--2---:R-:W-:-:S13]  /*3050*/  ISETP.NE.AND P0, PT, R4, RZ, PT ;  /* 0x000000ff0400720c */ /* 0x004fda0003f05270 */
.L_x_5021:
[----:B------:R-:W-:Y:S05]  /*3060*/  BSYNC.RECONVERGENT B1 ;  /* 0x0000000000017941 */ /* 0x000fea0003800200 */
.L_x_5020:
[----:B------:R-:W-:-:S05]  /*3070*/  SEL R3, RZ, 0x1, !P0 ;  /* 0x00000001ff037807 */ /* 0x000fca0004000000 */
[----:B------:R1:W-:Y:S01]  /*3080*/  STS.U8 [R0+UR4], R3 ;  /* 0x0000000300007988 */ /* 0x0003e20008000004 */
[----:B------:R-:W-:Y:S05]  /*3090*/  BRA `(.L_x_5022) ;  /* 0x0000003400a07947 */ /* 0x000fea0003800000 */
.L_x_4973:
        /* <DEDUP_REMOVED lines=20> */
.L_x_5049:
        /* <DEDUP_REMOVED lines=31> */
.L_x_5026:
[----:B------:R-:W-:Y:S01]  /*33d0*/  IMAD.MOV.U32 R26, RZ, RZ, R4 ;  /* 0x000000ffff1a7224 */ /* 0x000fe200078e0004 */
[----:B------:R-:W-:Y:S01]  /*33e0*/  MOV R11, R5 ;  /* 0x00000005000b7202 */ /* 0x000fe20000000f00 */
[----:B------:R-:W-:Y:S01]  /*33f0*/  IMAD.MOV.U32 R10, RZ, RZ, R36 ;  /* 0x000000ffff0a7224 */ /* 0x000fe200078e0024 */
[----:B------:R-:W-:Y:S02]  /*3400*/  MOV R9, R37 ;  /* 0x0000002500097202 */ /* 0x000fe40000000f00 */
[----:B------:R-:W-:-:S07]  /*3410*/  MOV R8, 0x3430 ;  /* 0x0000343000087802 */ /* 0x000fce0000000f00 */
[----:B-123--:R-:W-:Y:S05]  /*3420*/  CALL.REL.NOINC `($__internal_110_$__cuda_sm20_div_s64) ;  /* 0x0000003400ec7944 */ /* 0x00efea0003c00000 */
        /* <DEDUP_REMOVED lines=8> */
.L_x_5027:
[----:B------:R-:W-:Y:S05]  /*34b0*/  BSYNC.RECONVERGENT B1 ;  /* 0x0000000000017941 */ /* 0x000fea0003800200 */
.L_x_5025:
        /* <DEDUP_REMOVED lines=37> */
.L_x_5029:
        /* <DEDUP_REMOVED lines=16> */
.L_x_5030:
[----:B------:R-:W-:Y:S05]  /*3810*/  BSYNC.RECONVERGENT B1 ;  /* 0x0000000000017941 */ /* 0x000fea0003800200 */
.L_x_5028:
        /* <DEDUP_REMOVED lines=38> */
.L_x_5032:
[----:B------:R-:W-:Y:S01]  /*3a80*/  MOV R26, R36 ;  /* 0x00000024001a7202 */ /* 0x000fe20000000f00 */
[----:B------:R-:W-:Y:S01]  /*3a90*/  IMAD.MOV.U32 R11, RZ, RZ, R37 ;  /* 0x000000ffff0b7224 */ /* 0x000fe200078e0025 */
[----:B------:R-:W-:Y:S01]  /*3aa0*/  MOV R10, R38 ;  /* 0x00000026000a7202 */ /* 0x000fe20000000f00 */
[----:B------:R-:W-:Y:S01]  /*3ab0*/  IMAD.MOV.U32 R9, RZ, RZ, R39 ;  /* 0x000000ffff097224 */ /* 0x000fe200078e0027 */
[----:B------:R-:W-:-:S07]  /*3ac0*/  MOV R8, 0x3ae0 ;  /* 0x00003ae000087802 */ /* 0x000fce0000000f00 */
[----:B-1----:R-:W-:Y:S05]  /*3ad0*/  CALL.REL.NOINC `($__internal_110_$__cuda_sm20_div_s64) ;  /* 0x0000003000407944 */ /* 0x002fea0003c00000 */
        /* <DEDUP_REMOVED lines=11> */
.L_x_5033:
[----:B------:R-:W-:Y:S05]  /*3b90*/  BSYNC.RECONVERGENT B1 ;  /* 0x0000000000017941 */ /* 0x000fea0003800200 */
.L_x_5031:
        /* <DEDUP_REMOVED lines=38> */
.L_x_5035:
[----:B------:R-:W-:Y:S01]  /*3e00*/  IMAD.MOV.U32 R26, RZ, RZ, R36 ;  /* 0x000000ffff1a7224 */ /* 0x000fe200078e0024 */
[----:B------:R-:W-:Y:S01]  /*3e10*/  MOV R11, R37 ;  /* 0x00000025000b7202 */ /* 0x000fe20000000f00 */
[----:B------:R-:W-:Y:S01]  /*3e20*/  IMAD.MOV.U32 R10, RZ, RZ, R38 ;  /* 0x000000ffff0a7224 */ /* 0x000fe200078e0026 */
[----:B------:R-:W-:Y:S02]  /*3e30*/  MOV R9, R39 ;  /* 0x0000002700097202 */ /* 0x000fe40000000f00 */
[----:B------:R-:W-:-:S07]  /*3e40*/  MOV R8, 0x3e60 ;  /* 0x00003e6000087802 */ /* 0x000fce0000000f00 */
[----:B-1----:R-:W-:Y:S05]  /*3e50*/  CALL.REL.NOINC `($__internal_110_$__cuda_sm20_div_s64) ;  /* 0x0000002c00607944 */ /* 0x002fea0003c00000 */
        /* <DEDUP_REMOVED lines=11> */
.L_x_5036:
[----:B------:R-:W-:Y:S05]  /*3f10*/  BSYNC.RECONVERGENT B1 ;  /* 0x0000000000017941 */ /* 0x000fea0003800200 */
.L_x_5034:
        /* <DEDUP_REMOVED lines=38> */
.L_x_5038:
        /* <DEDUP_REMOVED lines=17> */
.L_x_5039:
[----:B------:R-:W-:Y:S05]  /*4290*/  BSYNC.RECONVERGENT B1 ;  /* 0x0000000000017941 */ /* 0x000fea0003800200 */
.L_x_5037:
        /* <DEDUP_REMOVED lines=38> */
.L_x_5041:
        /* <DEDUP_REMOVED lines=17> */
.L_x_5042:
[----:B------:R-:W-:Y:S05]  /*4610*/  BSYNC.RECONVERGENT B1 ;  /* 0x0000000000017941 */ /* 0x000fea0003800200 */
.L_x_5040:
        /* <DEDUP_REMOVED lines=38> */
.L_x_5044:
        /* <DEDUP_REMOVED lines=17> */
.L_x_5045:
[----:B------:R-:W-:Y:S05]  /*4990*/  BSYNC.RECONVERGENT B1 ;  /* 0x0000000000017941 */ /* 0x000fea0003800200 */
.L_x_5043:
        /* <DEDUP_REMOVED lines=36> */
.L_x_5047:
        /* <DEDUP_REMOVED lines=17> */
.L_x_5048:
[----:B------:R-:W-:Y:S05]  /*4cf0*/  BSYNC.RECONVERGENT B1 ;  /* 0x0000000000017941 */ /* 0x000fea0003800200 */
.L_x_5046:
        /* <DEDUP_REMOVED lines=15> */
.L_x_5024:
        /* <DEDUP_REMOVED lines=36> */
.L_x_5052:
        /* <DEDUP_REMOVED lines=15> */
.L_x_5053:
[----:B------:R-:W-:Y:S05]  /*5120*/  BSYNC.RECONVERGENT B1 ;  /* 0x0000000000017941 */ /* 0x000fea0003800200 */
.L_x_5051:
        /* <DEDUP_REMOVED lines=39> */
.L_x_5055:
        /* <DEDUP_REMOVED lines=17> */
.L_x_5056:
[----:B------:R-:W-:Y:S05]  /*54b0*/  BSYNC.RECONVERGENT B1 ;  /* 0x0000000000017941 */ /* 0x000fea0003800200 */
.L_x_5054:
        /* <DEDUP_REMOVED lines=39> */
.L_x_5058:
        /* <DEDUP_REMOVED lines=17> */
.L_x_5059:
[----:B------:R-:W-:Y:S05]  /*5840*/  BSYNC.RECONVERGENT B1 ;  /* 0x0000000000017941 */ /* 0x000fea0003800200 */
.L_x_5057:
        /* <DEDUP_REMOVED lines=40> */
.L_x_5061:
[----:B------:R-:W-:Y:S01]  /*5ad0*/  MOV R26, R20 ;  /* 0x00000014001a7202 */ /* 0x000fe20000000f00 */
[----:B------:R-:W-:Y:S01]  /*5ae0*/  IMAD.MOV.U32 R10, RZ, RZ, R4 ;  /* 0x000000ffff0a7224 */ /* 0x000fe200078e0004 */
[----:B------:R-:W-:Y:S02]  /*5af0*/  MOV R11, R21 ;  /* 0x00000015000b7202 */ /* 0x000fe40000000f00 */
[----:B------:R-:W-:Y:S02]  /*5b00*/  MOV R9, R5 ;  /* 0x0000000500097202 */ /* 0x000fe40000000f00 */
[----:B------:R-:W-:-:S07]  /*5b10*/  MOV R8, 0x5b30 ;  /* 0x00005b3000087802 */ /* 0x000fce0000000f00 */
[----:B------:R-:W-:Y:S05]  /*5b20*/  CALL.REL.NOINC `($__internal_110_$__cuda_sm20_div_s64) ;  /* 0x00000010002c7944 */ /* 0x000fea0003c00000 */
        /* <DEDUP_REMOVED lines=11> */
.L_x_5062:
[----:B------:R-:W-:Y:S05]  /*5be0*/  BSYNC.RECONVERGENT B1 ;  /* 0x0000000000017941 */ /* 0x000fea0003800200 */
.L_x_5060:
        /* <DEDUP_REMOVED lines=11> */
.L_x_5050:
        /* <DEDUP_REMOVED lines=34> */
.L_x_5065:
[----:B------:R-:W-:Y:S01]  /*5ec0*/  MOV R26, R4 ;  /* 0x00000004001a7202 */ /* 0x000fe20000000f00 */
[----:B------:R-:W-:Y:S01]  /*5ed0*/  IMAD.MOV.U32 R10, RZ, RZ, R16 ;  /* 0x000000ffff0a7224 */ /* 0x000fe200078e0010 */
[----:B------:R-:W-:Y:S02]  /*5ee0*/  MOV R11, R5 ;  /* 0x00000005000b7202 */ /* 0x000fe40000000f00 */
[----:B------:R-:W-:Y:S02]  /*5ef0*/  MOV R9, R17 ;  /* 0x0000001100097202 */ /* 0x000fe40000000f00 */
[----:B------:R-:W-:-:S07]  /*5f00*/  MOV R8, 0x5f20 ;  /* 0x00005f2000087802 */ /* 0x000fce0000000f00 */
[----:B------:R-:W-:Y:S05]  /*5f10*/  CALL.REL.NOINC `($__internal_110_$__cuda_sm20_div_s64) ;  /* 0x0000000c00307944 */ /* 0x000fea0003c00000 */
        /* <DEDUP_REMOVED lines=9> */
.L_x_5066:
[----:B------:R-:W-:Y:S05]  /*5fb0*/  BSYNC.RECONVERGENT B1 ;  /* 0x0000000000017941 */ /* 0x000fea0003800200 */
.L_x_5064:
        /* <DEDUP_REMOVED lines=39> */
.L_x_5068:
[----:B------:R-:W-:Y:S01]  /*6230*/  MOV R26, R20 ;  /* 0x00000014001a7202 */ /* 0x000fe20000000f00 */
[----:B------:R-:W-:Y:S01]  /*6240*/  IMAD.MOV.U32 R11, RZ, RZ, R21 ;  /* 0x000000ffff0b7224 */ /* 0x000fe200078e0015 */
[----:B------:R-:W-:Y:S02]  /*6250*/  MOV R10, R4 ;  /* 0x00000004000a7202 */ /* 0x000fe40000000f00 */
[----:B------:R-:W-:Y:S02]  /*6260*/  MOV R9, R5 ;  /* 0x0000000500097202 */ /* 0x000fe40000000f00 */
[----:B------:R-:W-:-:S07]  /*6270*/  MOV R8, 0x6290 ;  /* 0x0000629000087802 */ /* 0x000fce0000000f00 */
[----:B------:R-:W-:Y:S05]  /*6280*/  CALL.REL.NOINC `($__internal_110_$__cuda_sm20_div_s64) ;  /* 0x0000000800547944 */ /* 0x000fea0003c00000 */
        /* <DEDUP_REMOVED lines=11> */
.L_x_5069:
[----:B------:R-:W-:Y:S05]  /*6340*/  BSYNC.RECONVERGENT B1 ;  /* 0x0000000000017941 */ /* 0x000fea0003800200 */
.L_x_5067:
        /* <DEDUP_REMOVED lines=11> */
.L_x_5063:
        /* <DEDUP_REMOVED lines=30> */
.L_x_5071:
[----:B------:R-:W-:Y:S01]  /*65e0*/  MOV R3, R23 ;  /* 0x0000001700037202 */ /* 0x000fe20000000f00 */
[----:B------:R-:W-:Y:S01]  /*65f0*/  IMAD.MOV.U32 R23, RZ, RZ, R5 ;  /* 0x000000ffff177224 */ /* 0x000fe200078e0005 */
[----:B------:R-:W-:-:S07]  /*6600*/  MOV R24, 0x6620 ;  /* 0x0000662000187802 */ /* 0x000fce0000000f00 */
[----:B------:R-:W-:Y:S05]  /*6610*/  CALL.REL.NOINC `($__internal_111_$__cuda_sm20_rem_s64) ;  /* 0x0000000800bc7944 */ /* 0x000fea0003c00000 */
[----:B------:R-:W-:-:S07]  /*6620*/  MOV R5, R9 ;  /* 0x0000000900057202 */ /* 0x000fce0000000f00 */
.L_x_5072:
[----:B------:R-:W-:Y:S05]  /*6630*/  BSYNC.RECONVERGENT B1 ;  /* 0x0000000000017941 */ /* 0x000fea0003800200 */
.L_x_5070:
        /* <DEDUP_REMOVED lines=9> */
.L_x_5023:
[----:B------:R-:W-:-:S05]  /*66d0*/  IMAD.MOV.U32 R13, RZ, RZ, R7 ;  /* 0x000000ffff0d7224 */ /* 0x000fca00078e0007 */
[----:B------:R-:W2:Y:S02]  /*66e0*/  LDG.E R12, desc[UR12][R12.64] ;  /* 0x0000000c0c0c7981 */ /* 0x000ea4000c1e1900 */
[----:B--2---:R-:W-:-:S04]  /*66f0*/  ISETP.NE.AND P0, PT, R12, RZ, PT ;  /* 0x000000ff0c00720c */ /* 0x004fc80003f05270 */
[----:B------:R-:W-:-:S05]  /*6700*/  SEL R3, RZ, 0x1, !P0 ;  /* 0x00000001ff037807 */ /* 0x000fca0004000000 */
[----:B------:R0:W-:Y:S04]  /*6710*/  STS.U8 [R0+UR4], R3 ;  /* 0x0000000300007988 */ /* 0x0001e80008000004 */
.L_x_5022:
[----:B------:R-:W-:Y:S05]  /*6720*/  BSYNC.RECONVERGENT B0 ;  /* 0x0000000000007941 */ /* 0x000fea0003800200 */
.L_x_4972:
[----:B------:R-:W-:Y:S01]  /*6730*/  BAR.SYNC.DEFER_BLOCKING 0x0 ;  /* 0x0000000000007b1d */ /* 0x000fe20000010000 */
[----:B------:R-:W-:-:S09]  /*6740*/  UISETP.GE.U32.AND UP0, UPT, UR5, 0x42, UPT ;  /* 0x000000420500788c */ /* 0x000fd2000bf06070 */
[----:B------:R-:W-:Y:S05]  /*6750*/  BRA.U !UP0, `(.L_x_5073) ;  /* 0x00000001083c7547 */ /* 0x000fea000b800000 */
.L_x_5076:
        /* <DEDUP_REMOVED lines=10> */
.L_x_5075:
[----:B------:R-:W-:Y:S05]  /*6800*/  BSYNC.RECONVERGENT B0 ;  /* 0x0000000000007941 */ /* 0x000fea0003800200 */
.L_x_5074:
[----:B------:R-:W-:Y:S01]  /*6810*/  BAR.SYNC.DEFER_BLOCKING 0x0 ;  /* 0x0000000000007b1d */ /* 0x000fe20000010000 */
[----:B------:R-:W-:-:S05]  /*6820*/  UISETP.GT.U32.AND UP0, UPT, UR5, 0x83, UPT ;  /* 0x000000830500788c */ /* 0x000fca000bf04070 */
[----:B------:R-:W-:-:S04]  /*6830*/  UMOV UR5, UR6 ;  /* 0x0000000600057c82 */ /* 0x000fc80008000000 */
[----:B------:R-:W-:Y:S05]  /*6840*/  BRA.U UP0, `(.L_x_5076) ;  /* 0xfffffffd00c47547 */ /* 0x000fea000b83ffff */
.L_x_5073:
        /* <DEDUP_REMOVED lines=57> */
        .weak           $__internal_110_$__cuda_sm20_div_s64
        .type           $__internal_110_$__cuda_sm20_div_s64,@function
        .size           $__internal_110_$__cuda_sm20_div_s64,($__internal_111_$__cuda_sm20_rem_s64 - $__internal_110_$__cuda_sm20_div_s64)
$__internal_110_$__cuda_sm20_div_s64:
        /* <DEDUP_REMOVED lines=82> */
[----:B------:R-:W-:Y:S06]  /*7100*/  RET.REL.NODEC R8 `(contiguous_any2_u32) ;  /* 0xffffff8c08bc7950 */ /* 0x000fec0003c3ffff */
        .weak           $__internal_111_$__cuda_sm20_rem_s64
        .type           $__internal_111_$__cuda_sm20_rem_s64,@function
        .size           $__internal_111_$__cuda_sm20_rem_s64,(.L_x_32314 - $__internal_111_$__cuda_sm20_rem_s64)
$__internal_111_$__cuda_sm20_rem_s64:
        /* <DEDUP_REMOVED lines=76> */
[----:B------:R-:W-:Y:S06]  /*75d0*/  RET.REL.NODEC R24 `(contiguous_any2_u32) ;  /* 0xffffff8818887950 */ /* 0x000fec0003c3ffff */
.L_x_5077:
        /* <DEDUP_REMOVED lines=10> */
.L_x_32314:


//--------------------- .text.uncontiguous_any_u32 --------------------------
	.section	.text.uncontiguous_any_u32,"ax",@progbits
	.align	128
        .global         uncontiguous_any_u32
        .type           uncontiguous_any_u32,@function
        .size           uncontiguous_any_u32,(.L_x_32316 - uncontiguous_any_u32)
        .other          uncontiguous_any_u32,@"STO_CUDA_ENTRY STV_DEFAULT"
uncontiguous_any_u32:
.text.uncontiguous_any_u32:
        /* <DEDUP_REMOVED lines=38> */
.L_x_5106:
        /* <DEDUP_REMOVED lines=32> */
.L_x_5083:
[----:B------:R-:W-:Y:S01]  /*0460*/  IMAD.MOV.U32 R26, RZ, RZ, R4 ;  /* 0x000000ffff1a7224 */ /* 0x000fe200078e0004 */
[----:B------:R-:W-:Y:S01]  /*0470*/  MOV R11, R5 ;  /* 0x00000005000b7202 */ /* 0x000fe20000000f00 */
[----:B------:R-:W-:Y:S01]  /*0480*/  IMAD.MOV.U32 R10, RZ, RZ, R36 ;  /* 0x000000ffff0a7224 */ /* 0x000fe200078e0024 */
[----:B------:R-:W-:Y:S02]  /*0490*/  MOV R9, R37 ;  /* 0x0000002500097202 */ /* 0x000fe40000000f00 */
[----:B------:R-:W-:-:S07]  /*04a0*/  MOV R8, 0x4c0 ;  /* 0x000004c000087802 */ /* 0x000fce0000000f00 */
[----:B-1----:R-:W-:Y:S05]  /*04b0*/  CALL.REL.NOINC `($__internal_112_$__cuda_sm20_div_s64) ;  /* 0x0000006400907944 */ /* 0x002fea0003c00000 */
        /* <DEDUP_REMOVED lines=9> */
.L_x_5084:
[----:B------:R-:W-:Y:S05]  /*0550*/  BSYNC.RECONVERGENT B1 ;  /* 0x0000000000017941 */ /* 0x000fea0003800200 */
.L_x_5082:
        /* <DEDUP_REMOVED lines=33> */
.L_x_5086:
[----:B------:R-:W-:Y:S01]  /*0770*/  IMAD.MOV.U32 R26, RZ, RZ, R18 ;  /* 0x000000ffff1a7224 */ /* 0x000fe200078e0012 */
[----:B------:R-:W-:Y:S01]  /*0780*/  MOV R11, R19 ;  /* 0x00000013000b7202 */ /* 0x000fe20000000f00 */
[----:B------:R-:W-:Y:S01]  /*0790*/  IMAD.MOV.U32 R10, RZ, RZ, R36 ;  /* 0x000000ffff0a7224 */ /* 0x000fe200078e0024 */
[----:B------:R-:W-:Y:S02]  /*07a0*/  MOV R9, R37 ;  /* 0x0000002500097202 */ /* 0x000fe40000000f00 */
[----:B------:R-:W-:-:S07]  /*07b0*/  MOV R8, 0x7d0 ;  /* 0x000007d000087802 */ /* 0x000fce0000000f00 */
[----:B------:R-:W-:Y:S05]  /*07c0*/  CALL.REL.NOINC `($__internal_112_$__cuda_sm20_div_s64) ;  /* 0x0000006000cc7944 */ /* 0x000fea0003c00000 */
        /* <DEDUP_REMOVED lines=9> */
.L_x_5087:
[----:B------:R-:W-:Y:S05]  /*0860*/  BSYNC.RECONVERGENT B1 ;  /* 0x0000000000017941 */ /* 0x000fea0003800200 */
.L_x_5085:
        /* <DEDUP_REMOVED lines=34> */
.L_x_5089:
[----:B------:R-:W-:Y:S01]  /*0a90*/  MOV R26, R22 ;  /* 0x00000016001a7202 */ /* 0x000fe20000000f00 */
[----:B------:R-:W-:Y:S01]  /*0aa0*/  IMAD.MOV.U32 R11, RZ, RZ, R23 ;  /* 0x000000ffff0b7224 */ /* 0x000fe200078e0017 */
[----:B------:R-:W-:Y:S01]  /*0ab0*/  MOV R10, R40 ;  /* 0x00000028000a7202 */ /* 0x000fe20000000f00 */
[----:B------:R-:W-:Y:S01]  /*0ac0*/  IMAD.MOV.U32 R9, RZ, RZ, R41 ;  /* 0x000000ffff097224 */ /* 0x000fe200078e0029 */
[----:B------:R-:W-:-:S07]  /*0ad0*/  MOV R8, 0xaf0 ;  /* 0x00000af000087802 */ /* 0x000fce0000000f00 */
[----:B------:R-:W-:Y:S05]  /*0ae0*/  CALL.REL.NOINC `($__internal_112_$__cuda_sm20_div_s64) ;  /* 0x0000006000047944 */ /* 0x000fea0003c00000 */
        /* <DEDUP_REMOVED lines=10> */
.L_x_5090:
[----:B------:R-:W-:Y:S05]  /*0b90*/  BSYNC.RECONVERGENT B1 ;  /* 0x0000000000017941 */ /* 0x000fea0003800200 */
.L_x_5088:
        /* <DEDUP_REMOVED lines=35> */
.L_x_5092:
[----:B------:R-:W-:Y:S01]  /*0dd0*/  IMAD.MOV.U32 R26, RZ, RZ, R42 ;  /* 0x000000ffff1a7224 */ /* 0x000fe200078e002a */
[----:B------:R-:W-:Y:S01]  /*0de0*/  MOV R11, R43 ;  /* 0x0000002b000b7202 */ /* 0x000fe20000000f00 */
[----:B------:R-:W-:Y:S01]  /*0df0*/  IMAD.MOV.U32 R10, RZ, RZ, R40 ;  /* 0x000000ffff0a7224 */ /* 0x000fe200078e0028 */
[----:B------:R-:W-:Y:S02]  /*0e00*/  MOV R9, R41 ;  /* 0x0000002900097202 */ /* 0x000fe40000000f00 */
[----:B------:R-:W-:-:S07]  /*0e10*/  MOV R8, 0xe30 ;  /* 0x00000e3000087802 */ /* 0x000fce0000000f00 */
[----:B------:R-:W-:Y:S05]  /*0e20*/  CALL.REL.NOINC `($__internal_112_$__cuda_sm20_div_s64) ;  /* 0x0000005c00347944 */ /* 0x000fea0003c00000 */
        /* <DEDUP_REMOVED lines=11> */
.L_x_5093:
[----:B------:R-:W-:Y:S05]  /*0ee0*/  BSYNC.RECONVERGENT B1 ;  /* 0x0000000000017941 */ /* 0x000fea0003800200 */
.L_x_5091:
        /* <DEDUP_REMOVED lines=36> */
.L_x_5095:
        /* <DEDUP_REMOVED lines=16> */
.L_x_5096:
[----:B------:R-:W-:Y:S05]  /*1230*/  BSYNC.RECONVERGENT B1 ;  /* 0x0000000000017941 */ /* 0x000fea0003800200 */
.L_x_5094:
        /* <DEDUP_REMOVED lines=34> */
.L_x_5098:
[----:B------:R-:W-:Y:S01]  /*1460*/  MOV R26, R40 ;  /* 0x00000028001a7202 */ /* 0x000fe20000000f00 */
[----:B------:R-:W-:Y:S01]  /*1470*/  IMAD.MOV.U32 R11, RZ, RZ, R41 ;  /* 0x000000ffff0b7224 */ /* 0x000fe200078e0029 */
[----:B------:R-:W-:Y:S01]  /*1480*/  MOV R10, R20 ;  /* 0x00000014000a7202 */ /* 0x000fe20000000f00 */
[----:B------:R-:W-:Y:S01]  /*1490*/  IMAD.MOV.U32 R9, RZ, RZ, R21 ;  /* 0x000000ffff097224 */ /* 0x000fe200078e0015 */
[----:B------:R-:W-:-:S07]  /*14a0*/  MOV R8, 0x14c0 ;  /* 0x000014c000087802 */ /* 0x000fce0000000f00 */
[----:B------:R-:W-:Y:S05]  /*14b0*/  CALL.REL.NOINC `($__internal_112_$__cuda_sm20_div_s64) ;  /* 0x0000005400907944 */ /* 0x000fea0003c00000 */
        /* <DEDUP_REMOVED lines=11> */
.L_x_5099:
[----:B------:R-:W-:Y:S05]  /*1570*/  BSYNC.RECONVERGENT B1 ;  /* 0x0000000000017941 */ /* 0x000fea0003800200 */
.L_x_5097:
        /* <DEDUP_REMOVED lines=34> */
.L_x_5101:
[----:B------:R-:W-:Y:S01]  /*17a0*/  IMAD.MOV.U32 R26, RZ, RZ, R36 ;  /* 0x000000ffff1a7224 */ /* 0x000fe200078e0024 */
[----:B------:R-:W-:Y:S01]  /*17b0*/  MOV R11, R37 ;  /* 0x00000025000b7202 */ /* 0x000fe20000000f00 */
[----:B------:R-:W-:Y:S01]  /*17c0*/  IMAD.MOV.U32 R10, RZ, RZ, R20 ;  /* 0x000000ffff0a7224 */ /* 0x000fe200078e0014 */
[----:B------:R-:W-:Y:S02]  /*17d0*/  MOV R9, R21 ;  /* 0x0000001500097202 */ /* 0x000fe40000000f00 */
[----:B------:R-:W-:-:S07]  /*17e0*/  MOV R8, 0x1800 ;  /* 0x0000180000087802 */ /* 0x000fce0000000f00 */
[----:B------:R-:W-:Y:S05]  /*17f0*/  CALL.REL.NOINC `($__internal_112_$__cuda_sm20_div_s64) ;  /* 0x0000005000c07944 */ /* 0x000fea0003c00000 */
        /* <DEDUP_REMOVED lines=11> */
.L_x_5102:
[----:B------:R-:W-:Y:S05]  /*18b0*/  BSYNC.RECONVERGENT B1 ;  /* 0x0000000000017941 */ /* 0x000fea0003800200 */
.L_x_5100:
        /* <DEDUP_REMOVED lines=35> */
.L_x_5104:
[----:B------:R-:W-:Y:S01]  /*1af0*/  IMAD.MOV.U32 R26, RZ, RZ, R18 ;  /* 0x000000ffff1a7224 */ /* 0x000fe200078e0012 */
[----:B------:R-:W-:Y:S01]  /*1b00*/  MOV R11, R19 ;  /* 0x00000013000b7202 */ /* 0x000fe20000000f00 */
[----:B------:R-:W-:Y:S01]  /*1b10*/  IMAD.MOV.U32 R10, RZ, RZ, R20 ;  /* 0x000000ffff0a7224 */ /* 0x000fe200078e0014 */
[----:B------:R-:W-:Y:S02]  /*1b20*/  MOV R9, R21 ;  /* 0x0000001500097202 */ /* 0x000fe40000000f00 */
[----:B------:R-:W-:-:S07]  /*1b30*/  MOV R8, 0x1b50 ;  /* 0x00001b5000087802 */ /* 0x000fce0000000f00 */
[----:B------:R-:W-:Y:S05]  /*1b40*/  CALL.REL.NOINC `($__internal_112_$__cuda_sm20_div_s64) ;  /* 0x0000004c00ec7944 */ /* 0x000fea0003c00000 */
        /* <DEDUP_REMOVED lines=11> */
.L_x_5105:
[----:B------:R-:W-:Y:S05]  /*1c00*/  BSYNC.RECONVERGENT B1 ;  /* 0x0000000000017941 */ /* 0x000fea0003800200 */
.L_x_5103:
        /* <DEDUP_REMOVED lines=9> */
.L_x_5081:
        /* <DEDUP_REMOVED lines=36> */
.L_x_5109:
[----:B------:R-:W-:Y:S01]  /*1ee0*/  MOV R26, R4 ;  /* 0x00000004001a7202 */ /* 0x000fe20000000f00 */
[----:B------:R-:W-:Y:S01]  /*1ef0*/  IMAD.MOV.U32 R11, RZ, RZ, R5 ;  /* 0x000000ffff0b7224 */ /* 0x000fe200078e0005 */
[----:B------:R-:W-:Y:S01]  /*1f00*/  MOV R10, R6 ;  /* 0x00000006000a7202 */ /* 0x000fe20000000f00 */
[----:B------:R-:W-:Y:S01]  /*1f10*/  IMAD.MOV.U32 R9, RZ, RZ, R7 ;  /* 0x000000ffff097224 */ /* 0x000fe200078e0007 */
[----:B------:R-:W-:-:S07]  /*1f20*/  MOV R8, 0x1f40 ;  /* 0x00001f4000087802 */ /* 0x000fce0000000f00 */
[----:B------:R-:W-:Y:S05]  /*1f30*/  CALL.REL.NOINC `($__internal_112_$__cuda_sm20_div_s64) ;  /* 0x0000004800f07944 */ /* 0x000fea0003c00000 */
        /* <DEDUP_REMOVED lines=9> */
.L_x_5110:
[----:B------:R-:W-:Y:S05]  /*1fd0*/  BSYNC.RECONVERGENT B1 ;  /* 0x0000000000017941 */ /* 0x000fea0003800200 */
.L_x_5108:
        /* <DEDUP_REMOVED lines=34> */
.L_x_5112:
        /* <DEDUP_REMOVED lines=14> */
.L_x_5113:
[----:B------:R-:W-:Y:S05]  /*22e0*/  BSYNC.RECONVERGENT B1 ;  /* 0x0000000000017941 */ /* 0x000fea0003800200 */
.L_x_5111:
        /* <DEDUP_REMOVED lines=36> */
.L_x_5115:
        /* <DEDUP_REMOVED lines=17> */
.L_x_5116:
[----:B------:R-:W-:Y:S05]  /*2640*/  BSYNC.RECONVERGENT B1 ;  /* 0x0000000000017941 */ /* 0x000fea0003800200 */
.L_x_5114:
        /* <DEDUP_REMOVED lines=35> */
.L_x_5118:
[----:B------:R-:W-:Y:S01]  /*2880*/  MOV R26, R16 ;  /* 0x00000010001a7202 */ /* 0x000fe20000000f00 */
[----:B------:R-:W-:Y:S01]  /*2890*/  IMAD.MOV.U32 R11, RZ, RZ, R17 ;  /* 0x000000ffff0b7224 */ /* 0x000fe200078e0011 */
[----:B------:R-:W-:Y:S01]  /*28a0*/  MOV R10, R14 ;  /* 0x0000000e000a7202 */ /* 0x000fe20000000f00 */
[----:B------:R-:W-:Y:S01]  /*28b0*/  IMAD.MOV.U32 R9, RZ, RZ, R15 ;  /* 0x000000ffff097224 */ /* 0x000fe200078e000f */
[----:B------:R-:W-:-:S07]  /*28c0*/  MOV R8, 0x28e0 ;  /* 0x000028e000087802 */ /* 0x000fce0000000f00 */
[----:B------:R-:W-:Y:S05]  /*28d0*/  CALL.REL.NOINC `($__internal_112_$__cuda_sm20_div_s64) ;  /* 0x0000004000887944 */ /* 0x000fea0003c00000 */
        /* <DEDUP_REMOVED lines=10> */
.L_x_5119:
[----:B------:R-:W-:Y:S05]  /*2980*/  BSYNC.RECONVERGENT B1 ;  /* 0x0000000000017941 */ /* 0x000fea0003800200 */
.L_x_5117:
[----:B------:R-:W-:Y:S01]  /*2990*/  MOV R6, R20 ;  /* 0x0000001400067202 */ /* 0x000fe20000000f00 */
[----:B------:R-:W-:Y:S02]  /*29a0*/  IMAD R9, R9, R22, RZ ;  /* 0x0000001609097224 */ /* 0x000fe400078e02ff */
[----:B------:R-:W-:Y:S02]  /*29b0*/  VIADD R3, R3, 0xfffffffe ;  /* 0xfffffffe03037836 */ /* 0x000fe40000000000 */
[----:B------:R-:W-:-:S04]  /*29c0*/  IMAD.WIDE.U32 R20, R22, R8, R6 ;  /* 0x0000000816147225 */ /* 0x000fc800078e0006 */
[----:B------:R-:W-:-:S05]  /*29d0*/  IMAD R9, R23, R8, R9 ;  /* 0x0000000817097224 */ /* 0x000fca00078e0209 */
[----:B------:R-:W-:-:S07]  /*29e0*/  IADD3 R21, PT, PT, R21, R9, RZ ;  /* 0x0000000915157210 */ /* 0x000fce0007ffe0ff */
.L_x_5107:
        /* <DEDUP_REMOVED lines=31> */
.L_x_5121:
[----:B------:R-:W-:Y:S01]  /*2be0*/  IMAD.MOV.U32 R14, RZ, RZ, R4 ;  /* 0x000000ffff0e7224 */ /* 0x000fe200078e0004 */
[----:B------:R-:W-:Y:S01]  /*2bf0*/  MOV R23, R5 ;  /* 0x0000000500177202 */ /* 0x000fe20000000f00 */
[----:B------:R-:W-:Y:S01]  /*2c00*/  IMAD.MOV.U32 R22, RZ, RZ, R6 ;  /* 0x000000ffff167224 */ /* 0x000fe200078e0006 */
[----:B------:R-:W-:Y:S02]  /*2c10*/  MOV R15, R7 ;  /* 0x00000007000f7202 */ /* 0x000fe40000000f00 */
[----:B------:R-:W-:-:S07]  /*2c20*/  MOV R24, 0x2c40 ;  /* 0x00002c4000187802 */ /* 0x000fce0000000f00 */
[----:B------:R-:W-:Y:S05]  /*2c30*/  CALL.REL.NOINC `($__internal_113_$__cuda_sm20_rem_s64) ;  /* 0x0000004000fc7944 */ /* 0x000fea0003c00000 */
.L_x_5122:
[----:B------:R-:W-:Y:S05]  /*2c40*/  BSYNC.RECONVERGENT B1 ;  /* 0x0000000000017941 */ /* 0x000fea0003800200 */
.L_x_5120:
        /* <DEDUP_REMOVED lines=31> */
.L_x_5124:
[----:B------:R-:W-:Y:S01]  /*2e40*/  MOV R22, R6 ;  /* 0x0000000600167202 */ /* 0x000fe20000000f00 */
[----:B------:R-:W-:Y:S01]  /*2e50*/  IMAD.MOV.U32 R15, RZ, RZ, R7 ;  /* 0x000000ffff0f7224 */ /* 0x000fe200078e0007 */
[----:B------:R-:W-:Y:S01]  /*2e60*/  MOV R14, R18 ;  /* 0x00000012000e7202 */ /* 0x000fe20000000f00 */
[----:B------:R-:W-:Y:S01]  /*2e70*/  IMAD.MOV.U32 R23, RZ, RZ, R19 ;  /* 0x000000ffff177224 */ /* 0x000fe200078e0013 */
[----:B------:R-:W-:-:S07]  /*2e80*/  MOV R24, 0x2ea0 ;  /* 0x00002ea000187802 */ /* 0x000fce0000000f00 */
[----:B------:R-:W-:Y:S05]  /*2e90*/  CALL.REL.NOINC `($__internal_113_$__cuda_sm20_rem_s64) ;  /* 0x0000004000647944 */ /* 0x000fea0003c00000 */
[----:B------:R-:W-:Y:S01]  /*2ea0*/  MOV R6, R8 ;  /* 0x0000000800067202 */ /* 0x000fe20000000f00 */
[----:B------:R-:W-:-:S07]  /*2eb0*/  IMAD.MOV.U32 R7, RZ, RZ, R9 ;  /* 0x000000ffff077224 */ /* 0x000fce00078e0009 */
.L_x_5125:
[----:B------:R-:W-:Y:S05]  /*2ec0*/  BSYNC.RECONVERGENT B1 ;  /* 0x0000000000017941 */ /* 0x000fea0003800200 */
.L_x_5123:
[----:B------:R-:W-:Y:S02]  /*2ed0*/  IMAD R3, R7, R4, RZ ;  /* 0x0000000407037224 */ /* 0x000fe400078e02ff */
[----:B------:R-:W-:-:S04]  /*2ee0*/  IMAD.WIDE.U32 R20, R4, R6, R20 ;  /* 0x0000000604147225 */ /* 0x000fc800078e0014 */
[----:B------:R-:W-:-:S05]  /*2ef0*/  IMAD R3, R5, R6, R3 ;  /* 0x0000000605037224 */ /* 0x000fca00078e0203 */
[----:B------:R-:W-:-:S07]  /*2f00*/  IADD3 R21, PT, PT, R21, R3, RZ ;  /* 0x0000000315157210 */ /* 0x000fce0007ffe0ff */
.L_x_5080:
        /* <DEDUP_REMOVED lines=12> */
.L_x_5127:
[----:B------:R-:W-:Y:S05]  /*2fd0*/  BSYNC.RECONVERGENT B1 ;  /* 0x0000000000017941 */ /* 0x000fea0003800200 */
.L_x_5126:
[----:B------:R-:W-:-:S05]  /*2fe0*/  SEL R3, RZ, 0x1, !P0 ;  /* 0x00000001ff037807 */ /* 0x000fca0004000000 */
[----:B------:R1:W-:Y:S01]  /*2ff0*/  STS.U8 [R0+UR4], R3 ;  /* 0x0000000300007988 */ /* 0x0003e20008000004 */
[----:B------:R-:W-:Y:S05]  /*3000*/  BRA `(.L_x_5128) ;  /* 0x0000003400a47947 */ /* 0x000fea0003800000 */
.L_x_5079:
        /* <DEDUP_REMOVED lines=20> */
.L_x_5155:
        /* <DEDUP_REMOVED lines=33> */
.L_x_5132:
[----:B------:R-:W-:Y:S01]  /*3360*/  MOV R26, R14 ;  /* 0x0000000e001a7202 */ /* 0x000fe20000000f00 */
[----:B------:R-:W-:Y:S01]  /*3370*/  IMAD.MOV.U32 R11, RZ, RZ, R13 ;  /* 0x000000ffff0b7224 */ /* 0x000fe200078e000d */
[----:B------:R-:W-:Y:S01]  /*3380*/  MOV R10, R34 ;  /* 0x00000022000a7202 */ /* 0x000fe20000000f00 */
[----:B------:R-:W-:Y:S01]  /*3390*/  IMAD.MOV.U32 R9, RZ, RZ, R35 ;  /* 0x000000ffff097224 */ /* 0x000fe200078e0023 */
[----:B------:R-:W-:-:S07]  /*33a0*/  MOV R8, 0x33c0 ;  /* 0x000033c000087802 */ /* 0x000fce0000000f00 */
[----:B-123--:R-:W-:Y:S05]  /*33b0*/  CALL.REL.NOINC `($__internal_112_$__cuda_sm20_div_s64) ;  /* 0x0000003400d07944 */ /* 0x00efea0003c00000 */
        /* <DEDUP_REMOVED lines=10> */
.L_x_5133:
[----:B------:R-:W-:Y:S05]  /*3460*/  BSYNC.RECONVERGENT B1 ;  /* 0x0000000000017941 */ /* 0x000fea0003800200 */
.L_x_5131:
        /* <DEDUP_REMOVED lines=37> */
.L_x_5135:
[----:B------:R-:W-:Y:S01]  /*36c0*/  IMAD.MOV.U32 R26, RZ, RZ, R34 ;  /* 0x000000ffff1a7224 */ /* 0x000fe200078e0022 */
[----:B------:R-:W-:Y:S01]  /*36d0*/  MOV R11, R35 ;  /* 0x00000023000b7202 */ /* 0x000fe20000000f00 */
[----:B------:R-:W-:Y:S01]  /*36e0*/  IMAD.MOV.U32 R10, RZ, RZ, R36 ;  /* 0x000000ffff0a7224 */ /* 0x000fe200078e0024 */
[----:B------:R-:W-:Y:S02]  /*36f0*/  MOV R9, R37 ;  /* 0x0000002500097202 */ /* 0x000fe40000000f00 */
[----:B------:R-:W-:-:S07]  /*3700*/  MOV R8, 0x3720 ;  /* 0x0000372000087802 */ /* 0x000fce0000000f00 */
[----:B-1----:R-:W-:Y:S05]  /*3710*/  CALL.REL.NOINC `($__internal_112_$__cuda_sm20_div_s64) ;  /* 0x0000003000f87944 */ /* 0x002fea0003c00000 */
        /* <DEDUP_REMOVED lines=11> */
.L_x_5136:
[----:B------:R-:W-:Y:S05]  /*37d0*/  BSYNC.RECONVERGENT B1 ;  /* 0x0000000000017941 */ /* 0x000fea0003800200 */
.L_x_5134:
        /* <DEDUP_REMOVED lines=38> */
.L_x_5138:
[----:B------:R-:W-:Y:S01]  /*3a40*/  MOV R26, R34 ;  /* 0x00000022001a7202 */ /* 0x000fe20000000f00 */
[----:B------:R-:W-:Y:S01]  /*3a50*/  IMAD.MOV.U32 R11, RZ, RZ, R35 ;  /* 0x000000ffff0b7224 */ /* 0x000fe200078e0023 */
[----:B------:R-:W-:Y:S01]  /*3a60*/  MOV R10, R36 ;  /* 0x00000024000a7202 */ /* 0x000fe20000000f00 */
[----:B------:R-:W-:Y:S01]  /*3a70*/  IMAD.MOV.U32 R9, RZ, RZ, R37 ;  /* 0x000000ffff097224 */ /* 0x000fe200078e0025 */
[----:B------:R-:W-:-:S07]  /*3a80*/  MOV R8, 0x3aa0 ;  /* 0x00003aa000087802 */ /* 0x000fce0000000f00 */
[----:B-1----:R-:W-:Y:S05]  /*3a90*/  CALL.REL.NOINC `($__internal_112_$__cuda_sm20_div_s64) ;  /* 0x0000003000187944 */ /* 0x002fea0003c00000 */
        /* <DEDUP_REMOVED lines=11> */
.L_x_5139:
[----:B------:R-:W-:Y:S05]  /*3b50*/  BSYNC.RECONVERGENT B1 ;  /* 0x0000000000017941 */ /* 0x000fea0003800200 */
.L_x_5137:
        /* <DEDUP_REMOVED lines=37> */
.L_x_5141:
        /* <DEDUP_REMOVED lines=17> */
.L_x_5142:
[----:B------:R-:W-:Y:S05]  /*3ec0*/  BSYNC.RECONVERGENT B1 ;  /* 0x0000000000017941 */ /* 0x000fea0003800200 */
.L_x_5140:
        /* <DEDUP_REMOVED lines=38> */
.L_x_5144:
        /* <DEDUP_REMOVED lines=17> */
.L_x_5145:
[----:B------:R-:W-:Y:S05]  /*4240*/  BSYNC.RECONVERGENT B1 ;  /* 0x0000000000017941 */ /* 0x000fea0003800200 */
.L_x_5143:
        /* <DEDUP_REMOVED lines=38> */
.L_x_5147:
        /* <DEDUP_REMOVED lines=17> */
.L_x_5148:
[----:B------:R-:W-:Y:S05]  /*45c0*/  BSYNC.RECONVERGENT B1 ;  /* 0x0000000000017941 */ /* 0x000fea0003800200 */
.L_x_5146:
        /* <DEDUP_REMOVED lines=37> */
.L_x_5150:
        /* <DEDUP_REMOVED lines=17> */
.L_x_5151:
[----:B------:R-:W-:Y:S05]  /*4930*/  BSYNC.RECONVERGENT B1 ;  /* 0x0000000000017941 */ /* 0x000fea0003800200 */
.L_x_5149:
        /* <DEDUP_REMOVED lines=37> */
.L_x_5153:
        /* <DEDUP_REMOVED lines=17> */
.L_x_5154:
[----:B------:R-:W-:Y:S05]  /*4ca0*/  BSYNC.RECONVERGENT B1 ;  /* 0x0000000000017941 */ /* 0x000fea0003800200 */
.L_x_5152:
        /* <DEDUP_REMOVED lines=12> */
.L_x_5130:
        /* <DEDUP_REMOVED lines=37> */
.L_x_5158:
        /* <DEDUP_REMOVED lines=16> */
.L_x_5159:
[----:B------:R-:W-:Y:S05]  /*50c0*/  BSYNC.RECONVERGENT B1 ;  /* 0x0000000000017941 */ /* 0x000fea0003800200 */
.L_x_5157:
        /* <DEDUP_REMOVED lines=38> */
.L_x_5161:
        /* <DEDUP_REMOVED lines=17> */
.L_x_5162:
[----:B------:R-:W-:Y:S05]  /*5440*/  BSYNC.RECONVERGENT B1 ;  /* 0x0000000000017941 */ /* 0x000fea0003800200 */
.L_x_5160:
        /* <DEDUP_REMOVED lines=40> */
.L_x_5164:
        /* <DEDUP_REMOVED lines=17> */
.L_x_5165:
[----:B------:R-:W-:Y:S05]  /*57e0*/  BSYNC.RECONVERGENT B1 ;  /* 0x0000000000017941 */ /* 0x000fea0003800200 */
.L_x_5163:
        /* <DEDUP_REMOVED lines=40> */
.L_x_5167:
        /* <DEDUP_REMOVED lines=17> */
.L_x_5168:
[----:B------:R-:W-:Y:S05]  /*5b80*/  BSYNC.RECONVERGENT B1 ;  /* 0x0000000000017941 */ /* 0x000fea0003800200 */
.L_x_5166:
        /* <DEDUP_REMOVED lines=9> */
.L_x_5156:
        /* <DEDUP_REMOVED lines=35> */
.L_x_5171:
[----:B------:R-:W-:Y:S01]  /*5e50*/  MOV R26, R14 ;  /* 0x0000000e001a7202 */ /* 0x000fe20000000f00 */
[----:B------:R-:W-:Y:S01]  /*5e60*/  IMAD.MOV.U32 R10, RZ, RZ, R16 ;  /* 0x000000ffff0a7224 */ /* 0x000fe200078e0010 */
[----:B------:R-:W-:Y:S02]  /*5e70*/  MOV R11, R13 ;  /* 0x0000000d000b7202 */ /* 0x000fe40000000f00 */
[----:B------:R-:W-:Y:S02]  /*5e80*/  MOV R9, R17 ;  /* 0x0000001100097202 */ /* 0x000fe40000000f00 */
[----:B------:R-:W-:-:S07]  /*5e90*/  MOV R8, 0x5eb0 ;  /* 0x00005eb000087802 */ /* 0x000fce0000000f00 */
[----:B------:R-:W-:Y:S05]  /*5ea0*/  CALL.REL.NOINC `($__internal_112_$__cuda_sm20_div_s64) ;  /* 0x0000000c00147944 */ /* 0x000fea0003c00000 */
        /* <DEDUP_REMOVED lines=10> */
.L_x_5172:
[----:B------:R-:W-:Y:S05]  /*5f50*/  BSYNC.RECONVERGENT B1 ;  /* 0x0000000000017941 */ /* 0x000fea0003800200 */
.L_x_5170:
        /* <DEDUP_REMOVED lines=39> */
.L_x_5174:
        /* <DEDUP_REMOVED lines=17> */
.L_x_5175:
[----:B------:R-:W-:Y:S05]  /*62e0*/  BSYNC.RECONVERGENT B1 ;  /* 0x0000000000017941 */ /* 0x000fea0003800200 */
.L_x_5173:
        /* <DEDUP_REMOVED lines=9> */
.L_x_5169:
        /* <DEDUP_REMOVED lines=31> */
.L_x_5177:
[----:B------:R-:W-:Y:S02]  /*6570*/  MOV R15, R23 ;  /* 0x00000017000f7202 */ /* 0x000fe40000000f00 */
[----:B------:R-:W-:Y:S02]  /*6580*/  MOV R23, R13 ;  /* 0x0000000d00177202 */ /* 0x000fe40000000f00 */
[----:B------:R-:W-:-:S07]  /*6590*/  MOV R24, 0x65b0 ;  /* 0x000065b000187802 */ /* 0x000fce0000000f00 */
[----:B------:R-:W-:Y:S05]  /*65a0*/  CALL.REL.NOINC `($__internal_113_$__cuda_sm20_rem_s64) ;  /* 0x0000000800a07944 */ /* 0x000fea0003c00000 */
.L_x_5178:
[----:B------:R-:W-:Y:S05]  /*65b0*/  BSYNC.RECONVERGENT B1 ;  /* 0x0000000000017941 */ /* 0x000fea0003800200 */
.L_x_5176:
[----:B------:R-:W0:Y:S02]  /*65c0*/  LDC.64 R10, c[0x0][0x398] ;  /* 0x0000e600ff0a7b82 */ /* 0x000e240000000a00 */
[----:B0-----:R-:W-:-:S06]  /*65d0*/  IMAD.WIDE.U32 R6, R7, 0x8, R10 ;  /* 0x0000000807067825 */ /* 0x001fcc00078e000a */
[----:B------:R-:W2:Y:S02]  /*65e0*/  LDG.E.64 R6, desc[UR8][R6.64] ;  /* 0x0000000806067981 */ /* 0x000ea4000c1e1b00 */
[-C--:B--2---:R-:W-:Y:S02]  /*65f0*/  IMAD R3, R7, R8.reuse, RZ ;  /* 0x0000000807037224 */ /* 0x084fe400078e02ff */
[----:B------:R-:W-:-:S04]  /*6600*/  IMAD.WIDE.U32 R4, R6, R8, R4 ;  /* 0x0000000806047225 */ /* 0x000fc800078e0004 */
[----:B------:R-:W-:-:S04]  /*6610*/  IMAD R3, R6, R9, R3 ;  /* 0x0000000906037224 */ /* 0x000fc800078e0203 */
[----:B------:R-:W-:-:S07]  /*6620*/  IMAD.IADD R5, R5, 0x1, R3 ;  /* 0x0000000105057824 */ /* 0x000fce00078e0203 */
.L_x_5129:
[----:B------:R-:W0:Y:S02]  /*6630*/  LDCU.64 UR12, c[0x0][0x388] ;  /* 0x00007100ff0c77ac */ /* 0x000e240008000a00 */
[----:B0-----:R-:W-:-:S04]  /*6640*/  LEA R6, P0, R4, UR12, 0x2 ;  /* 0x0000000c04067c11 */ /* 0x001fc8000f8010ff */
[----:B------:R-:W-:-:S05]  /*6650*/  LEA.HI.X R7, R4, UR13, R5, 0x2, P0 ;  /* 0x0000000d04077c11 */ /* 0x000fca00080f1405 */
[----:B------:R-:W2:Y:S02]  /*6660*/  LDG.E R6, desc[UR8][R6.64] ;  /* 0x0000000806067981 */ /* 0x000ea4000c1e1900 */
[----:B--2---:R-:W-:-:S04]  /*6670*/  ISETP.NE.AND P0, PT, R6, RZ, PT ;  /* 0x000000ff0600720c */ /* 0x004fc80003f05270 */
[----:B------:R-:W-:-:S05]  /*6680*/  SEL R3, RZ, 0x1, !P0 ;  /* 0x00000001ff037807 */ /* 0x000fca0004000000 */
[----:B------:R0:W-:Y:S04]  /*6690*/  STS.U8 [R0+UR4], R3 ;  /* 0x0000000300007988 */ /* 0x0001e80008000004 */
.L_x_5128:
[----:B------:R-:W-:Y:S05]  /*66a0*/  BSYNC.RECONVERGENT B0 ;  /* 0x0000000000007941 */ /* 0x000fea0003800200 */
.L_x_5078:
[----:B------:R-:W-:Y:S01]  /*66b0*/  BAR.SYNC.DEFER_BLOCKING 0x0 ;  /* 0x0000000000007b1d */ /* 0x000fe20000010000 */
[----:B------:R-:W-:-:S09]  /*66c0*/  UISETP.GE.U32.AND UP0, UPT, UR5, 0x42, UPT ;  /* 0x000000420500788c */ /* 0x000fd2000bf06070 */
[----:B------:R-:W-:Y:S05]  /*66d0*/  BRA.U !UP0, `(.L_x_5179) ;  /* 0x00000001083c7547 */ /* 0x000fea000b800000 */
.L_x_5182:
        /* <DEDUP_REMOVED lines=10> */
.L_x_5181:
[----:B------:R-:W-:Y:S05]  /*6780*/  BSYNC.RECONVERGENT B0 ;  /* 0x0000000000007941 */ /* 0x000fea0003800200 */
.L_x_5180:
[----:B------:R-:W-:Y:S01]  /*6790*/  BAR.SYNC.DEFER_BLOCKING 0x0 ;  /* 0x0000000000007b1d */ /* 0x000fe20000010000 */
[----:B------:R-:W-:-:S05]  /*67a0*/  UISETP.GT.U32.AND UP0, UPT, UR5, 0x83, UPT ;  /* 0x000000830500788c */ /* 0x000fca000bf04070 */
[----:B------:R-:W-:-:S04]  /*67b0*/  UMOV UR5, UR6 ;  /* 0x0000000600057c82 */ /* 0x000fc80008000000 */
[----:B------:R-:W-:Y:S05]  /*67c0*/  BRA.U UP0, `(.L_x_5182) ;  /* 0xfffffffd00c47547 */ /* 0x000fea000b83ffff */
.L_x_5179:
        /* <DEDUP_REMOVED lines=51> */
        .weak           $__internal_112_$__cuda_sm20_div_s64
        .type           $__internal_112_$__cuda_sm20_div_s64,@function
        .size           $__internal_112_$__cuda_sm20_div_s64,($__internal_113_$__cuda_sm20_rem_s64 - $__internal_112_$__cuda_sm20_div_s64)
$__internal_112_$__cuda_sm20_div_s64:
        /* <DEDUP_REMOVED lines=82> */
[----:B------:R-:W-:Y:S06]  /*7020*/  RET.REL.NODEC R8 `(uncontiguous_any_u32) ;  /* 0xffffff8c08f47950 */ /* 0x000fec0003c3ffff */
        .weak           $__internal_113_$__cuda_sm20_rem_s64
        .type           $__internal_113_$__cuda_sm20_rem_s64,@function
        .size           $__internal_113_$__cuda_sm20_rem_s64,(.L_x_32316 - $__internal_113_$__cuda_sm20_rem_s64)
$__internal_113_$__cuda_sm20_rem_s64:
        /* <DEDUP_REMOVED lines=76> */
[----:B------:R-:W-:Y:S06]  /*74f0*/  RET.REL.NODEC R24 `(uncontiguous_any_u32) ;  /* 0xffffff8818c07950 */ /* 0x000fec0003c3ffff */
.L_x_5183:
        /* <DEDUP_REMOVED lines=16> */
.L_x_32316:


//--------------------- .text.contiguous_any_u32  --------------------------
	.section	.text.contiguous_any_u32,"ax",@progbits
	.align	128
        .global         contiguous_any_u32
        .type           contiguous_any_u32,@function
        .size           contiguous_any_u32,(.L_x_33018 - contiguous_any_u32)
        .other          contiguous_any_u32,@"STO_CUDA_ENTRY STV_DEFAULT"
contiguous_any_u32:
.text.contiguous_any_u32:
        /* <DEDUP_REMOVED lines=24> */
[----:B--2---:R-:W-:-:S13]  /*0180*/  ISETP.NE.AND P1, PT, R2, RZ, PT ;  /* 0x000000ff0200720c */ /* 0x004fda0003f25270 */
[----:B------:R-:W-:Y:S05]  /*0190*/  @P1 BRA `(.L_x_5187) ;  /* 0x0000000000141947 */ /* 0x000fea0003800000 */
[----:B------:R-:W0:Y:S02]  /*01a0*/  LDCU.64 UR12, c[0x0][0x388] ;  /* 0x00007100ff0c77ac */ /* 0x000e240008000a00 */
[----:B0-----:R-:W-:-:S04]  /*01b0*/  LEA R2, P0, R6, UR12, 0x2 ;  /* 0x0000000c06027c11 */ /* 0x001fc8000f8010ff */
[----:B------:R-:W-:-:S05]  /*01c0*/  LEA.HI.X R3, R6, UR13, RZ, 0x2, P0 ;  /* 0x0000000d06037c11 */ /* 0x000fca00080f14ff */
[----:B------:R-:W2:Y:S02]  /*01d0*/  LDG.E R2, desc[UR8][R2.64] ;  /* 0x0000000802027981 */ /* 0x000ea4000c1e1900 */
[----:B--2---:R-:W-:-:S13]  /*01e0*/  ISETP.NE.AND P0, PT, R2, RZ, PT ;  /* 0x000000ff0200720c */ /* 0x004fda0003f05270 */
.L_x_5187:
[----:B------:R-:W-:Y:S05]  /*01f0*/  BSYNC.RECONVERGENT B1 ;  /* 0x0000000000017941 */ /* 0x000fea0003800200 */
.L_x_5186:
[----:B------:R-:W-:-:S05]  /*0200*/  SEL R3, RZ, 0x1, !P0 ;  /* 0x00000001ff037807 */ /* 0x000fca0004000000 */
[----:B------:R0:W-:Y:S01]  /*0210*/  STS.U8 [R0+UR4], R3 ;  /* 0x0000000300007988 */ /* 0x0001e20008000004 */
[----:B------:R-:W-:Y:S05]  /*0220*/  BRA `(.L_x_5188) ;  /* 0x0000000000287947 */ /* 0x000fea0003800000 */
.L_x_5185:
[----:B------:R-:W-:-:S04]  /*0230*/  ISETP.GE.U32.AND P0, PT, R5, UR10, PT ;  /* 0x0000000a05007c0c */ /* 0x000fc8000bf06070 */
[----:B------:R-:W-:-:S13]  /*0240*/  ISETP.GE.U32.AND.EX P0, PT, RZ, UR11, PT, P0 ;  /* 0x0000000bff007c0c */ /* 0x000fda000bf06100 */
[----:B------:R-:W-:Y:S05]  /*0250*/  @P0 BRA `(.L_x_5188) ;  /* 0x00000000001c0947 */ /* 0x000fea0003800000 */
[----:B------:R-:W0:Y:S02]  /*0260*/  LDCU.64 UR12, c[0x0][0x388] ;  /* 0x00007100ff0c77ac */ /* 0x000e240008000a00 */
[----:B0-----:R-:W-:-:S04]  /*0270*/  LEA R2, P0, R5, UR12, 0x2 ;  /* 0x0000000c05027c11 */ /* 0x001fc8000f8010ff */
[----:B------:R-:W-:-:S05]  /*0280*/  LEA.HI.X R3, R5, UR13, RZ, 0x2, P0 ;  /* 0x0000000d05037c11 */ /* 0x000fca00080f14ff */
[----:B------:R-:W2:Y:S02]  /*0290*/  LDG.E R2, desc[UR8][R2.64] ;  /* 0x0000000802027981 */ /* 0x000ea4000c1e1900 */
[----:B--2---:R-:W-:-:S04]  /*02a0*/  ISETP.NE.AND P0, PT, R2, RZ, PT ;  /* 0x000000ff0200720c */ /* 0x004fc80003f05270 */
[----:B------:R-:W-:-:S05]  /*02b0*/  SEL R5, RZ, 0x1, !P0 ;  /* 0x00000001ff057807 */ /* 0x000fca0004000000 */
[----:B------:R1:W-:Y:S04]  /*02c0*/  STS.U8 [R0+UR4], R5 ;  /* 0x0000000500007988 */ /* 0x0003e80008000004 */
.L_x_5188:
[----:B------:R-:W-:Y:S05]  /*02d0*/  BSYNC.RECONVERGENT B0 ;  /* 0x0000000000007941 */ /* 0x000fea0003800200 */
.L_x_5184:
[----:B------:R-:W-:Y:S01]  /*02e0*/  BAR.SYNC.DEFER_BLOCKING 0x0 ;  /* 0x0000000000007b1d */ /* 0x000fe20000010000 */
[----:B------:R-:W-:-:S09]  /*02f0*/  UISETP.GE.U32.AND UP0, UPT, UR5, 0x42, UPT ;  /* 0x000000420500788c */ /* 0x000fd2000bf06070 */
[----:B------:R-:W-:Y:S05]  /*0300*/  BRA.U !UP0, `(.L_x_5189) ;  /* 0x00000001083c7547 */ /* 0x000fea000b800000 */
.L_x_5192:
        /* <DEDUP_REMOVED lines=10> */
.L_x_5191:
[----:B------:R-:W-:Y:S05]  /*03b0*/  BSYNC.RECONVERGENT B0 ;  /* 0x0000000000007941 */ /* 0x000fea0003800200 */
.L_x_5190:
[----:B------:R-:W-:Y:S01]  /*03c0*/  BAR.SYNC.DEFER_BLOCKING 0x0 ;  /* 0x0000000000007b1d */ /* 0x000fe20000010000 */
[----:B------:R-:W-:-:S05]  /*03d0*/  UISETP.GT.U32.AND UP0, UPT, UR5, 0x83, UPT ;  /* 0x000000830500788c */ /* 0x000fca000bf04070 */
[----:B------:R-:W-:-:S04]  /*03e0*/  UMOV UR5, UR6 ;  /* 0x0000000600057c82 */ /* 0x000fc80008000000 */
[----:B------:R-:W-:Y:S05]  /*03f0*/  BRA.U UP0, `(.L_x_5192) ;  /* 0xfffffffd00c47547 */ /* 0x000fea000b83ffff */
.L_x_5189:
        /* <DEDUP_REMOVED lines=51> */
.L_x_5193:
        /* <DEDUP_REMOVED lines=13> */
.L_x_33018:


//--------------------- .text.contiguous_any33_u16 --------------------------
	.section	.text.contiguous_any33_u16,"ax",@progbits
	.align	128
        .global         contiguous_any33_u16
        .type           contiguous_any33_u16,@function
        .size           contiguous_any33_u16,(.L_x_33019 - contiguous_any33_u16)
        .other          contiguous_any33_u16,@"STO_CUDA_ENTRY STV_DEFAULT"
contiguous_any33_u16:
.text.contiguous_any33_u16:
        /* <DEDUP_REMOVED lines=48> */
.L_x_5198:
        /* <DEDUP_REMOVED lines=36> */
.L_x_5197:
[----:B------:R-:W-:Y:S05]  /*0540*/  BSYNC.RECONVERGENT B0 ;  /* 0x0000000000007941 */ /* 0x000fea0003800200 */
.L_x_5196:
[----:B------:R-:W-:Y:S01]  /*0550*/  UIADD3 UR4, UPT, UPT, UR4, 0x8, URZ ;  /* 0x0000000804047890 */ /* 0x000fe2000fffe0ff */
[----:B------:R-:W-:Y:S01]  /*0560*/  SEL R5, RZ, 0x1, !P0 ;  /* 0x00000001ff057807 */ /* 0x000fe20004000000 */
[----:B------:R-:W-:Y:S01]  /*0570*/  IMAD R10, R3, 0x8, R10 ;  /* 0x00000008030a7824 */ /* 0x000fe200078e020a */
[----:B------:R-:W-:Y:S09]  /*0580*/  @P1 BRA `(.L_x_5198) ;  /* 0xfffffffc005c1947 */ /* 0x000ff2000383ffff */
[----:B------:R-:W-:-:S12]  /*0590*/  UIADD3 UR4, UPT, UPT, UR4, 0x1, URZ ;  /* 0x0000000104047890 */ /* 0x000fd8000fffe0ff */
.L_x_5195:
        /* <DEDUP_REMOVED lines=23> */
.L_x_5202:
[----:B------:R-:W-:Y:S05]  /*0710*/  BSYNC.RECONVERGENT B0 ;  /* 0x0000000000007941 */ /* 0x000fea0003800200 */
.L_x_5201:
[----:B------:R-:W-:Y:S01]  /*0720*/  SEL R5, RZ, 0x1, !P0 ;  /* 0x00000001ff057807 */ /* 0x000fe20004000000 */
[----:B------:R-:W-:-:S12]  /*0730*/  UIADD3 UR4, UPT, UPT, UR4, 0x4, URZ ;  /* 0x0000000404047890 */ /* 0x000fd8000fffe0ff */
.L_x_5200:
        /* <DEDUP_REMOVED lines=14> */
.L_x_5205:
[----:B------:R-:W-:Y:S05]  /*0820*/  BSYNC.RECONVERGENT B0 ;  /* 0x0000000000007941 */ /* 0x000fea0003800200 */
.L_x_5204:
[----:B------:R-:W-:Y:S01]  /*0830*/  SEL R5, RZ, 0x1, !P0 ;  /* 0x00000001ff057807 */ /* 0x000fe20004000000 */
[----:B------:R-:W-:-:S12]  /*0840*/  UIADD3 UR4, UPT, UPT, UR4, 0x2, URZ ;  /* 0x0000000204047890 */ /* 0x000fd8000fffe0ff */
.L_x_5203:
        /* <DEDUP_REMOVED lines=8> */
.L_x_5199:
[----:B--2---:R1:W-:Y:S02]  /*08d0*/  STS.U8 [R0+UR5], R5 ;  /* 0x0000000500007988 */ /* 0x0043e40008000005 */
.L_x_5194:
        /* <DEDUP_REMOVED lines=9> */
.L_x_5206:
        /* <DEDUP_REMOVED lines=9> */
.L_x_33019:


//--------------------- .text.contiguous_any3_u16 --------------------------
	.section	.text.contiguous_any3_u16,"ax",@progbits
	.align	128
        .global         contiguous_any3_u16
        .type           contiguous_any3_u16,@function
        .size           contiguous_any3_u16,(.L_x_32318 - contiguous_any3_u16)
        .other          contiguous_any3_u16,@"STO_CUDA_ENTRY STV_DEFAULT"
contiguous_any3_u16:
.text.contiguous_any3_u16:
        /* <DEDUP_REMOVED lines=42> */
.L_x_5225:
        /* <DEDUP_REMOVED lines=27> */
.L_x_5209:
[----:B------:R-:W-:Y:S01]  /*0450*/  MOV R27, R32 ;  /* 0x00000020001b7202 */ /* 0x000fe20000000f00 */
[----:B------:R-:W-:Y:S01]  /*0460*/  IMAD.MOV.U32 R2, RZ, RZ, R34 ;  /* 0x000000ffff027224 */ /* 0x000fe200078e0022 */
[----:B------:R-:W-:Y:S02]  /*0470*/  MOV R0, R35 ;  /* 0x0000002300007202 */ /* 0x000fe40000000f00 */
[----:B------:R-:W-:-:S07]  /*0480*/  MOV R9, 0x4a0 ;  /* 0x000004a000097802 */ /* 0x000fce0000000f00 */
[----:B012-4-:R-:W-:Y:S05]  /*0490*/  CALL.REL.NOINC `($__internal_114_$__cuda_sm20_div_s64) ;  /* 0x00000034001c7944 */ /* 0x017fea0003c00000 */
        /* <DEDUP_REMOVED lines=8> */
.L_x_5210:
        /* <DEDUP_REMOVED lines=33> */
.L_x_5211:
[----:B------:R-:W-:Y:S01]  /*0730*/  MOV R27, R31 ;  /* 0x0000001f001b7202 */ /* 0x000fe20000000f00 */
[----:B------:R-:W-:Y:S01]  /*0740*/  IMAD.MOV.U32 R2, RZ, RZ, R34 ;  /* 0x000000ffff027224 */ /* 0x000fe200078e0022 */
[----:B------:R-:W-:Y:S02]  /*0750*/  MOV R0, R35 ;  /* 0x0000002300007202 */ /* 0x000fe40000000f00 */
[----:B------:R-:W-:-:S07]  /*0760*/  MOV R9, 0x780 ;  /* 0x0000078000097802 */ /* 0x000fce0000000f00 */
[----:B0---4-:R-:W-:Y:S05]  /*0770*/  CALL.REL.NOINC `($__internal_114_$__cuda_sm20_div_s64) ;  /* 0x0000003000647944 */ /* 0x011fea0003c00000 */
        /* <DEDUP_REMOVED lines=9> */
.L_x_5212:
        /* <DEDUP_REMOVED lines=35> */
.L_x_5213:
[----:B------:R-:W-:Y:S01]  /*0a40*/  IMAD.MOV.U32 R27, RZ, RZ, R29 ;  /* 0x000000ffff1b7224 */ /* 0x000fe200078e001d */
[----:B------:R-:W-:Y:S01]  /*0a50*/  MOV R2, R32 ;  /* 0x0000002000027202 */ /* 0x000fe20000000f00 */
[----:B------:R-:W-:Y:S01]  /*0a60*/  IMAD.MOV.U32 R0, RZ, RZ, R33 ;  /* 0x000000ffff007224 */ /* 0x000fe200078e0021 */
[----:B------:R-:W-:-:S07]  /*0a70*/  MOV R9, 0xa90 ;  /* 0x00000a9000097802 */ /* 0x000fce0000000f00 */
[----:B0---4-:R-:W-:Y:S05]  /*0a80*/  CALL.REL.NOINC `($__internal_114_$__cuda_sm20_div_s64) ;  /* 0x0000002c00a07944 */ /* 0x011fea0003c00000 */
        /* <DEDUP_REMOVED lines=9> */
.L_x_5214:
        /* <DEDUP_REMOVED lines=33> */
.L_x_5215:
[----:B------:R-:W-:Y:S01]  /*0d30*/  MOV R27, R28 ;  /* 0x0000001c001b7202 */ /* 0x000fe20000000f00 */
[----:B------:R-:W-:Y:S01]  /*0d40*/  IMAD.MOV.U32 R2, RZ, RZ, R32 ;  /* 0x000000ffff027224 */ /* 0x000fe200078e0020 */
[----:B------:R-:W-:Y:S02]  /*0d50*/  MOV R0, R33 ;  /* 0x0000002100007202 */ /* 0x000fe40000000f00 */
[----:B------:R-:W-:-:S07]  /*0d60*/  MOV R9, 0xd80 ;  /* 0x00000d8000097802 */ /* 0x000fce0000000f00 */
[----:B0---4-:R-:W-:Y:S05]  /*0d70*/  CALL.REL.NOINC `($__internal_114_$__cuda_sm20_div_s64) ;  /* 0x0000002800e47944 */ /* 0x011fea0003c00000 */
        /* <DEDUP_REMOVED lines=8> */
.L_x_5216:
        /* <DEDUP_REMOVED lines=34> */
.L_x_5217:
        /* <DEDUP_REMOVED lines=14> */
.L_x_5218:
        /* <DEDUP_REMOVED lines=34> */
.L_x_5219:
        /* <DEDUP_REMOVED lines=14> */
.L_x_5220:
        /* <DEDUP_REMOVED lines=34> */
.L_x_5221:
        /* <DEDUP_REMOVED lines=14> */
.L_x_5222:
        /* <DEDUP_REMOVED lines=34> */
.L_x_5223:
        /* <DEDUP_REMOVED lines=14> */
.L_x_5224:
        /* <DEDUP_REMOVED lines=14> */
.L_x_5208:
        /* <DEDUP_REMOVED lines=33> */
.L_x_5227:
[----:B------:R-:W-:Y:S01]  /*1cf0*/  MOV R27, R32 ;  /* 0x00000020001b7202 */ /* 0x000fe20000000f00 */
[----:B------:R-:W-:Y:S01]  /*1d00*/  IMAD.MOV.U32 R2, RZ, RZ, R16 ;  /* 0x000000ffff027224 */ /* 0x000fe200078e0010 */
[----:B------:R-:W-:Y:S02]  /*1d10*/  MOV R0, R17 ;  /* 0x0000001100007202 */ /* 0x000fe40000000f00 */
[----:B------:R-:W-:-:S07]  /*1d20*/  MOV R9, 0x1d40 ;  /* 0x00001d4000097802 */ /* 0x000fce0000000f00 */
[----:B0-----:R-:W-:Y:S05]  /*1d30*/  CALL.REL.NOINC `($__internal_114_$__cuda_sm20_div_s64) ;  /* 0x0000001800f47944 */ /* 0x001fea0003c00000 */
        /* <DEDUP_REMOVED lines=8> */
.L_x_5228:
        /* <DEDUP_REMOVED lines=35> */
.L_x_5229:
[----:B------:R-:W-:Y:S01]  /*1ff0*/  MOV R27, R17 ;  /* 0x00000011001b7202 */ /* 0x000fe20000000f00 */
[----:B------:R-:W-:Y:S01]  /*2000*/  IMAD.MOV.U32 R2, RZ, RZ, R18 ;  /* 0x000000ffff027224 */ /* 0x000fe200078e0012 */
[----:B------:R-:W-:Y:S02]  /*2010*/  MOV R0, R19 ;  /* 0x0000001300007202 */ /* 0x000fe40000000f00 */
[----:B------:R-:W-:-:S07]  /*2020*/  MOV R9, 0x2040 ;  /* 0x0000204000097802 */ /* 0x000fce0000000f00 */
[----:B0-----:R-:W-:Y:S05]  /*2030*/  CALL.REL.NOINC `($__internal_114_$__cuda_sm20_div_s64) ;  /* 0x0000001800347944 */ /* 0x001fea0003c00000 */
        /* <DEDUP_REMOVED lines=9> */
.L_x_5230:
        /* <DEDUP_REMOVED lines=36> */
.L_x_5231:
[----:B------:R-:W-:Y:S01]  /*2310*/  MOV R27, R19 ;  /* 0x00000013001b7202 */ /* 0x000fe20000000f00 */
[----:B------:R-:W-:Y:S01]  /*2320*/  IMAD.MOV.U32 R2, RZ, RZ, R28 ;  /* 0x000000ffff027224 */ /* 0x000fe200078e001c */
[----:B------:R-:W-:Y:S02]  /*2330*/  MOV R0, R29 ;  /* 0x0000001d00007202 */ /* 0x000fe40000000f00 */
[----:B------:R-:W-:-:S07]  /*2340*/  MOV R9, 0x2360 ;  /* 0x0000236000097802 */ /* 0x000fce0000000f00 */
[----:B0-----:R-:W-:Y:S05]  /*2350*/  CALL.REL.NOINC `($__internal_114_$__cuda_sm20_div_s64) ;  /* 0x00000014006c7944 */ /* 0x001fea0003c00000 */
        /* <DEDUP_REMOVED lines=9> */
.L_x_5232:
        /* <DEDUP_REMOVED lines=37> */
.L_x_5233:
[----:B------:R-:W-:Y:S01]  /*2640*/  IMAD.MOV.U32 R27, RZ, RZ, R18 ;  /* 0x000000ffff1b7224 */ /* 0x000fe200078e0012 */
[----:B------:R-:W-:Y:S01]  /*2650*/  MOV R2, R28 ;  /* 0x0000001c00027202 */ /* 0x000fe20000000f00 */
[----:B------:R-:W-:Y:S01]  /*2660*/  IMAD.MOV.U32 R0, RZ, RZ, R29 ;  /* 0x000000ffff007224 */ /* 0x000fe200078e001d */
[----:B------:R-:W-:-:S07]  /*2670*/  MOV R9, 0x2690 ;  /* 0x0000269000097802 */ /* 0x000fce0000000f00 */
[----:B0-----:R-:W-:Y:S05]  /*2680*/  CALL.REL.NOINC `($__internal_114_$__cuda_sm20_div_s64) ;  /* 0x0000001000a07944 */ /* 0x001fea0003c00000 */
        /* <DEDUP_REMOVED lines=8> */
.L_x_5234:
        /* <DEDUP_REMOVED lines=9> */
.L_x_5226:
        /* <DEDUP_REMOVED lines=31> */
.L_x_5236:
        /* <DEDUP_REMOVED lines=13> */
.L_x_5237:
        /* <DEDUP_REMOVED lines=35> */
.L_x_5238:
[----:B------:R-:W-:Y:S01]  /*2c90*/  MOV R27, R17 ;  /* 0x00000011001b7202 */ /* 0x000fe20000000f00 */
[----:B------:R-:W-:Y:S01]  /*2ca0*/  IMAD.MOV.U32 R2, RZ, RZ, R18 ;  /* 0x000000ffff027224 */ /* 0x000fe200078e0012 */
[----:B------:R-:W-:Y:S02]  /*2cb0*/  MOV R0, R19 ;  /* 0x0000001300007202 */ /* 0x000fe40000000f00 */
[----:B------:R-:W-:-:S07]  /*2cc0*/  MOV R9, 0x2ce0 ;  /* 0x00002ce000097802 */ /* 0x000fce0000000f00 */
[----:B0-----:R-:W-:Y:S05]  /*2cd0*/  CALL.REL.NOINC `($__internal_114_$__cuda_sm20_div_s64) ;  /* 0x0000000c000c7944 */ /* 0x001fea0003c00000 */
        /* <DEDUP_REMOVED lines=9> */
.L_x_5239:
        /* <DEDUP_REMOVED lines=10> */
.L_x_5235:
        /* <DEDUP_REMOVED lines=29> */
.L_x_5240:
[----:B------:R-:W-:-:S07]  /*2fe0*/  MOV R0, 0x3000 ;  /* 0x0000300000007802 */ /* 0x000fce0000000f00 */
[----:B0-----:R-:W-:Y:S05]  /*2ff0*/  CALL.REL.NOINC `($__internal_115_$__cuda_sm20_rem_s64) ;  /* 0x0000000c00947944 */ /* 0x001fea0003c00000 */
[----:B------:R-:W-:Y:S02]  /*3000*/  MOV R10, R2 ;  /* 0x00000002000a7202 */ /* 0x000fe40000000f00 */
[----:B------:R-:W-:-:S07]  /*3010*/  MOV R11, R9 ;  /* 0x00000009000b7202 */ /* 0x000fce0000000f00 */
.L_x_5241:
[----:B------:R-:W1:Y:S02]  /*3020*/  LDC.64 R12, c[0x0][0x398] ;  /* 0x0000e600ff0c7b82 */ /* 0x000e640000000a00 */
[----:B-1----:R-:W-:-:S06]  /*3030*/  IMAD.WIDE.U32 R2, R3, 0x8, R12 ;  /* 0x0000000803027825 */ /* 0x002fcc00078e000c */
[----:B------:R-:W2:Y:S02]  /*3040*/  LDG.E.64 R2, desc[UR10][R2.64] ;  /* 0x0000000a02027981 */ /* 0x000ea4000c1e1b00 */
[-C--:B--2---:R-:W-:Y:S02]  /*3050*/  IMAD R9, R3, R10.reuse, RZ ;  /* 0x0000000a03097224 */ /* 0x084fe400078e02ff */
[----:B------:R-:W-:-:S04]  /*3060*/  IMAD.WIDE.U32 R28, R2, R10, R28 ;  /* 0x0000000a021c7225 */ /* 0x000fc800078e001c */
[----:B------:R-:W-:-:S04]  /*3070*/  IMAD R9, R2, R11, R9 ;  /* 0x0000000b02097224 */ /* 0x000fc800078e0209 */
[----:B------:R-:W-:-:S07]  /*3080*/  IMAD.IADD R29, R29, 0x1, R9 ;  /* 0x000000011d1d7824 */ /* 0x000fce00078e0209 */
.L_x_5207:
[----:B------:R-:W1:Y:S02]  /*3090*/  LDCU.64 UR12, c[0x0][0x388] ;  /* 0x00007100ff0c77ac */ /* 0x000e640008000a00 */
[----:B-1----:R-:W-:-:S04]  /*30a0*/  LEA R2, P0, R28, UR12, 0x1 ;  /* 0x0000000c1c027c11 */ /* 0x002fc8000f8008ff */
[----:B------:R-:W-:-:S05]  /*30b0*/  LEA.HI.X R3, R28, UR13, R29, 0x1, P0 ;  /* 0x0000000d1c037c11 */ /* 0x000fca00080f0c1d */
[----:B------:R-:W2:Y:S02]  /*30c0*/  LDG.E.U16 R2, desc[UR10][R2.64] ;  /* 0x0000000a02027981 */ /* 0x000ea4000c1e1500 */
        /* <DEDUP_REMOVED lines=29> */
.L_x_5246:
        /* <DEDUP_REMOVED lines=36> */
.L_x_5245:
[----:B------:R-:W-:Y:S05]  /*34e0*/  BSYNC.RECONVERGENT B0 ;  /* 0x0000000000007941 */ /* 0x000fea0003800200 */
.L_x_5244:
[----:B------:R-:W-:Y:S01]  /*34f0*/  UIADD3 UR4, UPT, UPT, UR4, 0x8, URZ ;  /* 0x0000000804047890 */ /* 0x000fe2000fffe0ff */
[----:B------:R-:W-:Y:S01]  /*3500*/  SEL R2, RZ, 0x1, !P0 ;  /* 0x00000001ff027807 */ /* 0x000fe20004000000 */
[----:B------:R-:W-:Y:S01]  /*3510*/  IMAD R9, R6, 0x8, R9 ;  /* 0x0000000806097824 */ /* 0x000fe200078e0209 */
[----:B------:R-:W-:Y:S09]  /*3520*/  @P1 BRA `(.L_x_5246) ;  /* 0xfffffffc005c1947 */ /* 0x000ff2000383ffff */
[----:B------:R-:W-:-:S12]  /*3530*/  UIADD3 UR4, UPT, UPT, UR4, 0x1, URZ ;  /* 0x0000000104047890 */ /* 0x000fd8000fffe0ff */
.L_x_5243:
        /* <DEDUP_REMOVED lines=23> */
.L_x_5250:
[----:B------:R-:W-:Y:S05]  /*36b0*/  BSYNC.RECONVERGENT B0 ;  /* 0x0000000000007941 */ /* 0x000fea0003800200 */
.L_x_5249:
[----:B------:R-:W-:Y:S01]  /*36c0*/  SEL R2, RZ, 0x1, !P0 ;  /* 0x00000001ff027807 */ /* 0x000fe20004000000 */
[----:B------:R-:W-:-:S12]  /*36d0*/  UIADD3 UR4, UPT, UPT, UR4, 0x4, URZ ;  /* 0x0000000404047890 */ /* 0x000fd8000fffe0ff */
.L_x_5248:
        /* <DEDUP_REMOVED lines=14> */
.L_x_5253:
[----:B------:R-:W-:Y:S05]  /*37c0*/  BSYNC.RECONVERGENT B0 ;  /* 0x0000000000007941 */ /* 0x000fea0003800200 */
.L_x_5252:
[----:B------:R-:W-:Y:S01]  /*37d0*/  SEL R2, RZ, 0x1, !P0 ;  /* 0x00000001ff027807 */ /* 0x000fe20004000000 */
[----:B------:R-:W-:-:S12]  /*37e0*/  UIADD3 UR4, UPT, UPT, UR4, 0x2, URZ ;  /* 0x0000000204047890 */ /* 0x000fd8000fffe0ff */
.L_x_5251:
        /* <DEDUP_REMOVED lines=8> */
.L_x_5247:
[----:B--2---:R2:W-:Y:S02]  /*3870*/  STS.U8 [R7+UR5], R2 ;  /* 0x0000000207007988 */ /* 0x0045e40008000005 */
.L_x_5242:
        /* <DEDUP_REMOVED lines=9> */
        .weak           $__internal_114_$__cuda_sm20_div_s64
        .type           $__internal_114_$__cuda_sm20_div_s64,@function
        .size           $__internal_114_$__cuda_sm20_div_s64,($__internal_115_$__cuda_sm20_rem_s64 - $__internal_114_$__cuda_sm20_div_s64)
$__internal_114_$__cuda_sm20_div_s64:
        /* <DEDUP_REMOVED lines=83> */
[----:B------:R-:W-:Y:S06]  /*3e40*/  RET.REL.NODEC R12 `(contiguous_any3_u16) ;  /* 0xffffffc00c6c7950 */ /* 0x000fec0003c3ffff */
        .weak           $__internal_115_$__cuda_sm20_rem_s64
        .type           $__internal_115_$__cuda_sm20_rem_s64,@function
        .size           $__internal_115_$__cuda_sm20_rem_s64,(.L_x_32318 - $__internal_115_$__cuda_sm20_rem_s64)
$__internal_115_$__cuda_sm20_rem_s64:
        /* <DEDUP_REMOVED lines=66> */
[----:B------:R-:W-:Y:S06]  /*4270*/  RET.REL.NODEC R10 `(contiguous_any3_u16) ;  /* 0xffffffbc0a607950 */ /* 0x000fec0003c3ffff */
.L_x_5254:
        /* <DEDUP_REMOVED lines=16> */
.L_x_32318:


//--------------------- .text.contiguous_any22_u16 --------------------------
	.section	.text.contiguous_any22_u16,"ax",@progbits
	.align	128
        .global         contiguous_any22_u16
        .type           contiguous_any22_u16,@function
        .size           contiguous_any22_u16,(.L_x_33021 - contiguous_any22_u16)
        .other          contiguous_any22_u16,@"STO_CUDA_ENTRY STV_DEFAULT"
contiguous_any22_u16:
.text.contiguous_any22_u16:
        /* <DEDUP_REMOVED lines=37> */
[----:B------:R-:W2:Y:S02]  /*0250*/  LDG.E.U16 R6, desc[UR12][R6.64] ;  /* 0x0000000c06067981 */ /* 0x000ea4000c1e1500 */
[----:B--2---:R-:W-:-:S13]  /*0260*/  ISETP.NE.AND P0, PT, R6, RZ, PT ;  /* 0x000000ff0600720c */ /* 0x004fda0003f05270 */
.L_x_5258:
[----:B------:R-:W-:Y:S05]  /*0270*/  BSYNC.RECONVERGENT B1 ;  /* 0x0000000000017941 */ /* 0x000fea0003800200 */
.L_x_5257:
[----:B------:R-:W-:-:S05]  /*0280*/  SEL R3, RZ, 0x1, !P0 ;  /* 0x00000001ff037807 */ /* 0x000fca0004000000 */
[----:B------:R0:W-:Y:S01]  /*0290*/  STS.U8 [R0+UR4], R3 ;  /* 0x0000000300007988 */ /* 0x0001e20008000004 */
[----:B------:R-:W-:Y:S05]  /*02a0*/  BRA `(.L_x_5259) ;  /* 0x0000000000387947 */ /* 0x000fea0003800000 */
.L_x_5256:
        /* <DEDUP_REMOVED lines=11> */
[----:B--2---:R-:W-:-:S04]  /*0360*/  ISETP.NE.AND P0, PT, R6, RZ, PT ;  /* 0x000000ff0600720c */ /* 0x004fc80003f05270 */
[----:B------:R-:W-:-:S05]  /*0370*/  SEL R3, RZ, 0x1, !P0 ;  /* 0x00000001ff037807 */ /* 0x000fca0004000000 */
[----:B------:R1:W-:Y:S04]  /*0380*/  STS.U8 [R0+UR4], R3 ;  /* 0x0000000300007988 */ /* 0x0003e80008000004 */
.L_x_5259:
[----:B------:R-:W-:Y:S05]  /*0390*/  BSYNC.RECONVERGENT B0 ;  /* 0x0000000000007941 */ /* 0x000fea0003800200 */
.L_x_5255:
[----:B------:R-:W-:Y:S01]  /*03a0*/  BAR.SYNC.DEFER_BLOCKING 0x0 ;  /* 0x0000000000007b1d */ /* 0x000fe20000010000 */
[----:B------:R-:W-:-:S09]  /*03b0*/  UISETP.GE.U32.AND UP0, UPT, UR5, 0x42, UPT ;  /* 0x000000420500788c */ /* 0x000fd2000bf06070 */
[----:B------:R-:W-:Y:S05]  /*03c0*/  BRA.U !UP0, `(.L_x_5260) ;  /* 0x00000001083c7547 */ /* 0x000fea000b800000 */
.L_x_5263:
        /* <DEDUP_REMOVED lines=10> */
.L_x_5262:
[----:B------:R-:W-:Y:S05]  /*0470*/  BSYNC.RECONVERGENT B0 ;  /* 0x0000000000007941 */ /* 0x000fea0003800200 */
.L_x_5261:
[----:B------:R-:W-:Y:S01]  /*0480*/  BAR.SYNC.DEFER_BLOCKING 0x0 ;  /* 0x0000000000007b1d */ /* 0x000fe20000010000 */
[----:B------:R-:W-:-:S05]  /*0490*/  UISETP.GT.U32.AND UP0, UPT, UR5, 0x83, UPT ;  /* 0x000000830500788c */ /* 0x000fca000bf04070 */
[----:B------:R-:W-:-:S04]  /*04a0*/  UMOV UR5, UR7 ;  /* 0x0000000700057c82 */ /* 0x000fc80008000000 */
[----:B------:R-:W-:Y:S05]  /*04b0*/  BRA.U UP0, `(.L_x_5263) ;  /* 0xfffffffd00c47547 */ /* 0x000fea000b83ffff */
.L_x_5260:
        /* <DEDUP_REMOVED lines=57> */
.L_x_5264:
        /* <DEDUP_REMOVED lines=11> */
.L_x_33021:


//--------------------- .text.contiguous_any2_u16 --------------------------
	.section	.text.contiguous_any2_u16,"ax",@progbits
	.align	128
        .global         contiguous_any2_u16
        .type           contiguous_any2_u16,@function
        .size           contiguous_any2_u16,(.L_x_32320 - contiguous_any2_u16)
        .other          contiguous_any2_u16,@"STO_CUDA_ENTRY STV_DEFAULT"
contiguous_any2_u16:
.text.contiguous_any2_u16:
        /* <DEDUP_REMOVED lines=48> */
.L_x_5293:
        /* <DEDUP_REMOVED lines=32> */
.L_x_5270:
[----:B------:R-:W-:Y:S01]  /*0500*/  MOV R26, R4 ;  /* 0x00000004001a7202 */ /* 0x000fe20000000f00 */
[----:B------:R-:W-:Y:S01]  /*0510*/  IMAD.MOV.U32 R11, RZ, RZ, R3 ;  /* 0x000000ffff0b7224 */ /* 0x000fe200078e0003 */
[----:B------:R-:W-:Y:S01]  /*0520*/  MOV R10, R22 ;  /* 0x00000016000a7202 */ /* 0x000fe20000000f00 */
[----:B------:R-:W-:Y:S01]  /*0530*/  IMAD.MOV.U32 R9, RZ, RZ, R23 ;  /* 0x000000ffff097224 */ /* 0x000fe200078e0017 */
[----:B------:R-:W-:-:S07]  /*0540*/  MOV R8, 0x560 ;  /* 0x0000056000087802 */ /* 0x000fce0000000f00 */
[----:B-1----:R-:W-:Y:S05]  /*0550*/  CALL.REL.NOINC `($__internal_116_$__cuda_sm20_div_s64) ;  /* 0x0000006400a07944 */ /* 0x002fea0003c00000 */
        /* <DEDUP_REMOVED lines=10> */
.L_x_5271:
[----:B------:R-:W-:Y:S05]  /*0600*/  BSYNC.RECONVERGENT B1 ;  /* 0x0000000000017941 */ /* 0x000fea0003800200 */
.L_x_5269:
        /* <DEDUP_REMOVED lines=34> */
.L_x_5273:
[----:B------:R-:W-:Y:S01]  /*0830*/  MOV R26, R18 ;  /* 0x00000012001a7202 */ /* 0x000fe20000000f00 */
[----:B------:R-:W-:Y:S01]  /*0840*/  IMAD.MOV.U32 R11, RZ, RZ, R19 ;  /* 0x000000ffff0b7224 */ /* 0x000fe200078e0013 */
[----:B------:R-:W-:Y:S01]  /*0850*/  MOV R10, R22 ;  /* 0x00000016000a7202 */ /* 0x000fe20000000f00 */
[----:B------:R-:W-:Y:S01]  /*0860*/  IMAD.MOV.U32 R9, RZ, RZ, R23 ;  /* 0x000000ffff097224 */ /* 0x000fe200078e0017 */
[----:B------:R-:W-:-:S07]  /*0870*/  MOV R8, 0x890 ;  /* 0x0000089000087802 */ /* 0x000fce0000000f00 */
[----:B------:R-:W-:Y:S05]  /*0880*/  CALL.REL.NOINC `($__internal_116_$__cuda_sm20_div_s64) ;  /* 0x0000006000d47944 */ /* 0x000fea0003c00000 */
        /* <DEDUP_REMOVED lines=8> */
.L_x_5274:
[----:B------:R-:W-:Y:S05]  /*0910*/  BSYNC.RECONVERGENT B1 ;  /* 0x0000000000017941 */ /* 0x000fea0003800200 */
.L_x_5272:
        /* <DEDUP_REMOVED lines=33> */
.L_x_5276:
[----:B------:R-:W-:Y:S01]  /*0b30*/  IMAD.MOV.U32 R26, RZ, RZ, R36 ;  /* 0x000000ffff1a7224 */ /* 0x000fe200078e0024 */
[----:B------:R-:W-:Y:S01]  /*0b40*/  MOV R11, R37 ;  /* 0x00000025000b7202 */ /* 0x000fe20000000f00 */
[----:B------:R-:W-:Y:S01]  /*0b50*/  IMAD.MOV.U32 R10, RZ, RZ, R18 ;  /* 0x000000ffff0a7224 */ /* 0x000fe200078e0012 */
[----:B------:R-:W-:Y:S02]  /*0b60*/  MOV R9, R19 ;  /* 0x0000001300097202 */ /* 0x000fe40000000f00 */
[----:B------:R-:W-:-:S07]  /*0b70*/  MOV R8, 0xb90 ;  /* 0x00000b9000087802 */ /* 0x000fce0000000f00 */
[----:B------:R-:W-:Y:S05]  /*0b80*/  CALL.REL.NOINC `($__internal_116_$__cuda_sm20_div_s64) ;  /* 0x0000006000147944 */ /* 0x000fea0003c00000 */
        /* <DEDUP_REMOVED lines=10> */
.L_x_5277:
[----:B------:R-:W-:Y:S05]  /*0c30*/  BSYNC.RECONVERGENT B1 ;  /* 0x0000000000017941 */ /* 0x000fea0003800200 */
.L_x_5275:
        /* <DEDUP_REMOVED lines=35> */
.L_x_5279:
[----:B------:R-:W-:Y:S01]  /*0e70*/  MOV R26, R22 ;  /* 0x00000016001a7202 */ /* 0x000fe20000000f00 */
[----:B------:R-:W-:Y:S01]  /*0e80*/  IMAD.MOV.U32 R11, RZ, RZ, R23 ;  /* 0x000000ffff0b7224 */ /* 0x000fe200078e0017 */
[----:B------:R-:W-:Y:S01]  /*0e90*/  MOV R10, R18 ;  /* 0x00000012000a7202 */ /* 0x000fe20000000f00 */
[----:B------:R-:W-:Y:S01]  /*0ea0*/  IMAD.MOV.U32 R9, RZ, RZ, R19 ;  /* 0x000000ffff097224 */ /* 0x000fe200078e0013 */
[----:B------:R-:W-:-:S07]  /*0eb0*/  MOV R8, 0xed0 ;  /* 0x00000ed000087802 */ /* 0x000fce0000000f00 */
[----:B------:R-:W-:Y:S05]  /*0ec0*/  CALL.REL.NOINC `($__internal_116_$__cuda_sm20_div_s64) ;  /* 0x0000005c00447944 */ /* 0x000fea0003c00000 */
        /* <DEDUP_REMOVED lines=11> */
.L_x_5280:
[----:B------:R-:W-:Y:S05]  /*0f80*/  BSYNC.RECONVERGENT B1 ;  /* 0x0000000000017941 */ /* 0x000fea0003800200 */
.L_x_5278:
        /* <DEDUP_REMOVED lines=36> */
.L_x_5282:
        /* <DEDUP_REMOVED lines=16> */
.L_x_5283:
[----:B------:R-:W-:Y:S05]  /*12d0*/  BSYNC.RECONVERGENT B1 ;  /* 0x0000000000017941 */ /* 0x000fea0003800200 */
.L_x_5281:
        /* <DEDUP_REMOVED lines=35> */
.L_x_5285:
[----:B------:R-:W-:Y:S01]  /*1510*/  MOV R26, R42 ;  /* 0x0000002a001a7202 */ /* 0x000fe20000000f00 */
[----:B------:R-:W-:Y:S01]  /*1520*/  IMAD.MOV.U32 R11, RZ, RZ, R43 ;  /* 0x000000ffff0b7224 */ /* 0x000fe200078e002b */
[----:B------:R-:W-:Y:S01]  /*1530*/  MOV R10, R18 ;  /* 0x00000012000a7202 */ /* 0x000fe20000000f00 */
[----:B------:R-:W-:Y:S01]  /*1540*/  IMAD.MOV.U32 R9, RZ, RZ, R19 ;  /* 0x000000ffff097224 */ /* 0x000fe200078e0013 */
[----:B------:R-:W-:-:S07]  /*1550*/  MOV R8, 0x1570 ;  /* 0x0000157000087802 */ /* 0x000fce0000000f00 */
[----:B------:R-:W-:Y:S05]  /*1560*/  CALL.REL.NOINC `($__internal_116_$__cuda_sm20_div_s64) ;  /* 0x00000054009c7944 */ /* 0x000fea0003c00000 */
        /* <DEDUP_REMOVED lines=11> */
.L_x_5286:
[----:B------:R-:W-:Y:S05]  /*1620*/  BSYNC.RECONVERGENT B1 ;  /* 0x0000000000017941 */ /* 0x000fea0003800200 */
.L_x_5284:
        /* <DEDUP_REMOVED lines=35> */
.L_x_5288:
        /* <DEDUP_REMOVED lines=17> */
.L_x_5289:
[----:B------:R-:W-:Y:S05]  /*1970*/  BSYNC.RECONVERGENT B1 ;  /* 0x0000000000017941 */ /* 0x000fea0003800200 */
.L_x_5287:
        /* <DEDUP_REMOVED lines=35> */
.L_x_5291:
[----:B------:R-:W-:Y:S01]  /*1bb0*/  MOV R26, R18 ;  /* 0x00000012001a7202 */ /* 0x000fe20000000f00 */
[----:B------:R-:W-:Y:S01]  /*1bc0*/  IMAD.MOV.U32 R11, RZ, RZ, R19 ;  /* 0x000000ffff0b7224 */ /* 0x000fe200078e0013 */
[----:B------:R-:W-:Y:S01]  /*1bd0*/  MOV R10, R20 ;  /* 0x00000014000a7202 */ /* 0x000fe20000000f00 */
[----:B------:R-:W-:Y:S01]  /*1be0*/  IMAD.MOV.U32 R9, RZ, RZ, R21 ;  /* 0x000000ffff097224 */ /* 0x000fe200078e0015 */
[----:B------:R-:W-:-:S07]  /*1bf0*/  MOV R8, 0x1c10 ;  /* 0x00001c1000087802 */ /* 0x000fce0000000f00 */
[----:B------:R-:W-:Y:S05]  /*1c00*/  CALL.REL.NOINC `($__internal_116_$__cuda_sm20_div_s64) ;  /* 0x0000004c00f47944 */ /* 0x000fea0003c00000 */
        /* <DEDUP_REMOVED lines=11> */
.L_x_5292:
[----:B------:R-:W-:Y:S05]  /*1cc0*/  BSYNC.RECONVERGENT B1 ;  /* 0x0000000000017941 */ /* 0x000fea0003800200 */
.L_x_5290:
        /* <DEDUP_REMOVED lines=9> */
.L_x_5268:
        /* <DEDUP_REMOVED lines=35> */
.L_x_5296:
[----:B------:R-:W-:Y:S01]  /*1f90*/  MOV R26, R4 ;  /* 0x00000004001a7202 */ /* 0x000fe20000000f00 */
[----:B------:R-:W-:Y:S01]  /*1fa0*/  IMAD.MOV.U32 R11, RZ, RZ, R3 ;  /* 0x000000ffff0b7224 */ /* 0x000fe200078e0003 */
[----:B------:R-:W-:Y:S01]  /*1fb0*/  MOV R10, R6 ;  /* 0x00000006000a7202 */ /* 0x000fe20000000f00 */
[----:B------:R-:W-:Y:S01]  /*1fc0*/  IMAD.MOV.U32 R9, RZ, RZ, R7 ;  /* 0x000000ffff097224 */ /* 0x000fe200078e0007 */
[----:B------:R-:W-:-:S07]  /*1fd0*/  MOV R8, 0x1ff0 ;  /* 0x00001ff000087802 */ /* 0x000fce0000000f00 */
[----:B------:R-:W-:Y:S05]  /*1fe0*/  CALL.REL.NOINC `($__internal_116_$__cuda_sm20_div_s64) ;  /* 0x0000004800fc7944 */ /* 0x000fea0003c00000 */
        /* <DEDUP_REMOVED lines=10> */
.L_x_5297:
[----:B------:R-:W-:Y:S05]  /*2090*/  BSYNC.RECONVERGENT B1 ;  /* 0x0000000000017941 */ /* 0x000fea0003800200 */
.L_x_5295:
        /* <DEDUP_REMOVED lines=34> */
.L_x_5299:
        /* <DEDUP_REMOVED lines=14> */
.L_x_5300:
[----:B------:R-:W-:Y:S05]  /*23a0*/  BSYNC.RECONVERGENT B1 ;  /* 0x0000000000017941 */ /* 0x000fea0003800200 */
.L_x_5298:
        /* <DEDUP_REMOVED lines=35> */
.L_x_5302:
        /* <DEDUP_REMOVED lines=17> */
.L_x_5303:
[----:B------:R-:W-:Y:S05]  /*26f0*/  BSYNC.RECONVERGENT B1 ;  /* 0x0000000000017941 */ /* 0x000fea0003800200 */
.L_x_5301:
        /* <DEDUP_REMOVED lines=35> */
.L_x_5305:
        /* <DEDUP_REMOVED lines=16> */
.L_x_5306:
[----:B------:R-:W-:Y:S05]  /*2a30*/  BSYNC.RECONVERGENT B1 ;  /* 0x0000000000017941 */ /* 0x000fea0003800200 */
.L_x_5304:
[----:B------:R-:W-:Y:S01]  /*2a40*/  MOV R6, R20 ;  /* 0x0000001400067202 */ /* 0x000fe20000000f00 */
[----:B------:R-:W-:Y:S02]  /*2a50*/  IMAD R9, R9, R22, RZ ;  /* 0x0000001609097224 */ /* 0x000fe400078e02ff */
[----:B------:R-:W-:Y:S02]  /*2a60*/  VIADD R5, R5, 0xfffffffe ;  /* 0xfffffffe05057836 */ /* 0x000fe40000000000 */
[----:B------:R-:W-:-:S04]  /*2a70*/  IMAD.WIDE.U32 R20, R22, R8, R6 ;  /* 0x0000000816147225 */ /* 0x000fc800078e0006 */
[----:B------:R-:W-:-:S05]  /*2a80*/  IMAD R9, R23, R8, R9 ;  /* 0x0000000817097224 */ /* 0x000fca00078e0209 */
[----:B------:R-:W-:-:S07]  /*2a90*/  IADD3 R21, PT, PT, R21, R9, RZ ;  /* 0x0000000915157210 */ /* 0x000fce0007ffe0ff */
.L_x_5294:
        /* <DEDUP_REMOVED lines=31> */
.L_x_5308:
[----:B------:R-:W-:Y:S01]  /*2c90*/  IMAD.MOV.U32 R23, RZ, RZ, R3 ;  /* 0x000000ffff177224 */ /* 0x000fe200078e0003 */
[----:B------:R-:W-:Y:S01]  /*2ca0*/  MOV R22, R6 ;  /* 0x0000000600167202 */ /* 0x000fe20000000f00 */
[----:B------:R-:W-:Y:S01]  /*2cb0*/  IMAD.MOV.U32 R3, RZ, RZ, R7 ;  /* 0x000000ffff037224 */ /* 0x000fe200078e0007 */
[----:B------:R-:W-:-:S07]  /*2cc0*/  MOV R24, 0x2ce0 ;  /* 0x00002ce000187802 */ /* 0x000fce0000000f00 */
[----:B------:R-:W-:Y:S05]  /*2cd0*/  CALL.REL.NOINC `($__internal_117_$__cuda_sm20_rem_s64) ;  /* 0x00000044000c7944 */ /* 0x000fea0003c00000 */
[----:B------:R-:W-:-:S07]  /*2ce0*/  MOV R8, R4 ;  /* 0x0000000400087202 */ /* 0x000fce0000000f00 */
.L_x_5309:
[----:B------:R-:W-:Y:S05]  /*2cf0*/  BSYNC.RECONVERGENT B1 ;  /* 0x0000000000017941 */ /* 0x000fea0003800200 */
.L_x_5307:
        /* <DEDUP_REMOVED lines=30> */
.L_x_5311:
[----:B------:R-:W-:Y:S01]  /*2ee0*/  IMAD.MOV.U32 R22, RZ, RZ, R6 ;  /* 0x000000ffff167224 */ /* 0x000fe200078e0006 */
[----:B------:R-:W-:Y:S01]  /*2ef0*/  MOV R3, R7 ;  /* 0x0000000700037202 */ /* 0x000fe20000000f00 */
[----:B------:R-:W-:Y:S01]  /*2f00*/  IMAD.MOV.U32 R4, RZ, RZ, R18 ;  /* 0x000000ffff047224 */ /* 0x000fe200078e0012 */
[----:B------:R-:W-:Y:S02]  /*2f10*/  MOV R23, R19 ;  /* 0x0000001300177202 */ /* 0x000fe40000000f00 */
[----:B------:R-:W-:-:S07]  /*2f20*/  MOV R24, 0x2f40 ;  /* 0x00002f4000187802 */ /* 0x000fce0000000f00 */
[----:B------:R-:W-:Y:S05]  /*2f30*/  CALL.REL.NOINC `($__internal_117_$__cuda_sm20_rem_s64) ;  /* 0x0000004000747944 */ /* 0x000fea0003c00000 */
[----:B------:R-:W-:-:S07]  /*2f40*/  IMAD.MOV.U32 R5, RZ, RZ, R9 ;  /* 0x000000ffff057224 */ /* 0x000fce00078e0009 */
.L_x_5312:
[----:B------:R-:W-:Y:S05]  /*2f50*/  BSYNC.RECONVERGENT B1 ;  /* 0x0000000000017941 */ /* 0x000fea0003800200 */
.L_x_5310:
[----:B------:R-:W-:Y:S02]  /*2f60*/  IMAD R3, R5, R14, RZ ;  /* 0x0000000e05037224 */ /* 0x000fe400078e02ff */
[----:B------:R-:W-:-:S04]  /*2f70*/  IMAD.WIDE.U32 R20, R14, R4, R20 ;  /* 0x000000040e147225 */ /* 0x000fc800078e0014 */
[----:B------:R-:W-:-:S05]  /*2f80*/  IMAD R3, R15, R4, R3 ;  /* 0x000000040f037224 */ /* 0x000fca00078e0203 */
[----:B------:R-:W-:-:S07]  /*2f90*/  IADD3 R21, PT, PT, R21, R3, RZ ;  /* 0x0000000315157210 */ /* 0x000fce0007ffe0ff */
.L_x_5267:
[----:B------:R-:W0:Y:S02]  /*2fa0*/  LDC.64 R6, c[0x0][0x388] ;  /* 0x0000e200ff067b82 */ /* 0x000e240000000a00 */
[----:B0-----:R-:W-:-:S04]  /*2fb0*/  LEA R4, P0, R12, R6, 0x1 ;  /* 0x000000060c047211 */ /* 0x001fc800078008ff */
[----:B------:R-:W-:-:S05]  /*2fc0*/  LEA.HI.X R5, R12, R7, R13, 0x1, P0 ;  /* 0x000000070c057211 */ /* 0x000fca00000f0c0d */
[----:B------:R-:W2:Y:S01]  /*2fd0*/  LDG.E.U16 R4, desc[UR12][R4.64] ;  /* 0x0000000c04047981 */ /* 0x000ea2000c1e1500 */
[----:B------:R-:W-:Y:S01]  /*2fe0*/  BSSY.RECONVERGENT B1, `(.L_x_5313) ;  /* 0x0000008000017945 */ /* 0x000fe20003800200 */
[----:B------:R-:W-:Y:S02]  /*2ff0*/  PLOP3.LUT P0, PT, PT, PT, PT, 0x80, 0x8 ;  /* 0x000000000008781c */ /* 0x000fe40003f0f070 */
[----:B--2---:R-:W-:-:S13]  /*3000*/  ISETP.NE.AND P1, PT, R4, RZ, PT ;  /* 0x000000ff0400720c */ /* 0x004fda0003f25270 */
[----:B------:R-:W-:Y:S05]  /*3010*/  @P1 BRA `(.L_x_5314) ;  /* 0x0000000000101947 */ /* 0x000fea0003800000 */
[----:B------:R-:W-:-:S04]  /*3020*/  LEA R4, P0, R20, R6, 0x1 ;  /* 0x0000000614047211 */ /* 0x000fc800078008ff */
[----:B------:R-:W-:-:S05]  /*3030*/  LEA.HI.X R5, R20, R7, R21, 0x1, P0 ;  /* 0x0000000714057211 */ /* 0x000fca00000f0c15 */
[----:B------:R-:W2:Y:S02]  /*3040*/  LDG.E.U16 R4, desc[UR12][R4.64] ;  /* 0x0000000c04047981 */ /* 0x000ea4000c1e1500 */
[----:B--2---:R-:W-:-:S13]  /*3050*/  ISETP.NE.AND P0, PT, R4, RZ, PT ;  /* 0x000000ff0400720c */ /* 0x004fda0003f05270 */
.L_x_5314:
[----:B------:R-:W-:Y:S05]  /*3060*/  BSYNC.RECONVERGENT B1 ;  /* 0x0000000000017941 */ /* 0x000fea0003800200 */
.L_x_5313:
[----:B------:R-:W-:-:S05]  /*3070*/  SEL R3, RZ, 0x1, !P0 ;  /* 0x00000001ff037807 */ /* 0x000fca0004000000 */
[----:B------:R1:W-:Y:S01]  /*3080*/  STS.U8 [R0+UR4], R3 ;  /* 0x0000000300007988 */ /* 0x0003e20008000004 */
[----:B------:R-:W-:Y:S05]  /*3090*/  BRA `(.L_x_5315) ;  /* 0x0000003400a07947 */ /* 0x000fea0003800000 */
.L_x_5266:
        /* <DEDUP_REMOVED lines=20> */
.L_x_5342:
        /* <DEDUP_REMOVED lines=31> */
.L_x_5319:
[----:B------:R-:W-:Y:S01]  /*33d0*/  IMAD.MOV.U32 R26, RZ, RZ, R4 ;  /* 0x000000ffff1a7224 */ /* 0x000fe200078e0004 */
[----:B------:R-:W-:Y:S01]  /*33e0*/  MOV R11, R5 ;  /* 0x00000005000b7202 */ /* 0x000fe20000000f00 */
[----:B------:R-:W-:Y:S01]  /*33f0*/  IMAD.MOV.U32 R10, RZ, RZ, R36 ;  /* 0x000000ffff0a7224 */ /* 0x000fe200078e0024 */
[----:B------:R-:W-:Y:S02]  /*3400*/  MOV R9, R37 ;  /* 0x0000002500097202 */ /* 0x000fe40000000f00 */
[----:B------:R-:W-:-:S07]  /*3410*/  MOV R8, 0x3430 ;  /* 0x0000343000087802 */ /* 0x000fce0000000f00 */
[----:B-123--:R-:W-:Y:S05]  /*3420*/  CALL.REL.NOINC `($__internal_116_$__cuda_sm20_div_s64) ;  /* 0x0000003400ec7944 */ /* 0x00efea0003c00000 */
        /* <DEDUP_REMOVED lines=8> */
.L_x_5320:
[----:B------:R-:W-:Y:S05]  /*34b0*/  BSYNC.RECONVERGENT B1 ;  /* 0x0000000000017941 */ /* 0x000fea0003800200 */
.L_x_5318:
        /* <DEDUP_REMOVED lines=37> */
.L_x_5322:
        /* <DEDUP_REMOVED lines=16> */
.L_x_5323:
[----:B------:R-:W-:Y:S05]  /*3810*/  BSYNC.RECONVERGENT B1 ;  /* 0x0000000000017941 */ /* 0x000fea0003800200 */
.L_x_5321:
        /* <DEDUP_REMOVED lines=38> */
.L_x_5325:
[----:B------:R-:W-:Y:S01]  /*3a80*/  MOV R26, R36 ;  /* 0x00000024001a7202 */ /* 0x000fe20000000f00 */
[----:B------:R-:W-:Y:S01]  /*3a90*/  IMAD.MOV.U32 R11, RZ, RZ, R37 ;  /* 0x000000ffff0b7224 */ /* 0x000fe200078e0025 */
[----:B------:R-:W-:Y:S01]  /*3aa0*/  MOV R10, R38 ;  /* 0x00000026000a7202 */ /* 0x000fe20000000f00 */
[----:B------:R-:W-:Y:S01]  /*3ab0*/  IMAD.MOV.U32 R9, RZ, RZ, R39 ;  /* 0x000000ffff097224 */ /* 0x000fe200078e0027 */
[----:B------:R-:W-:-:S07]  /*3ac0*/  MOV R8, 0x3ae0 ;  /* 0x00003ae000087802 */ /* 0x000fce0000000f00 */
[----:B-1----:R-:W-:Y:S05]  /*3ad0*/  CALL.REL.NOINC `($__internal_116_$__cuda_sm20_div_s64) ;  /* 0x0000003000407944 */ /* 0x002fea0003c00000 */
        /* <DEDUP_REMOVED lines=11> */
.L_x_5326:
[----:B------:R-:W-:Y:S05]  /*3b90*/  BSYNC.RECONVERGENT B1 ;  /* 0x0000000000017941 */ /* 0x000fea0003800200 */
.L_x_5324:
        /* <DEDUP_REMOVED lines=38> */
.L_x_5328:
[----:B------:R-:W-:Y:S01]  /*3e00*/  IMAD.MOV.U32 R26, RZ, RZ, R36 ;  /* 0x000000ffff1a7224 */ /* 0x000fe200078e0024 */
[----:B------:R-:W-:Y:S01]  /*3e10*/  MOV R11, R37 ;  /* 0x00000025000b7202 */ /* 0x000fe20000000f00 */
[----:B------:R-:W-:Y:S01]  /*3e20*/  IMAD.MOV.U32 R10, RZ, RZ, R38 ;  /* 0x000000ffff0a7224 */ /* 0x000fe200078e0026 */
[----:B------:R-:W-:Y:S02]  /*3e30*/  MOV R9, R39 ;  /* 0x0000002700097202 */ /* 0x000fe40000000f00 */
[----:B------:R-:W-:-:S07]  /*3e40*/  MOV R8, 0x3e60 ;  /* 0x00003e6000087802 */ /* 0x000fce0000000f00 */
[----:B-1----:R-:W-:Y:S05]  /*3e50*/  CALL.REL.NOINC `($__internal_116_$__cuda_sm20_div_s64) ;  /* 0x0000002c00607944 */ /* 0x002fea0003c00000 */
        /* <DEDUP_REMOVED lines=11> */
.L_x_5329:
[----:B------:R-:W-:Y:S05]  /*3f10*/  BSYNC.RECONVERGENT B1 ;  /* 0x0000000000017941 */ /* 0x000fea0003800200 */
.L_x_5327:
        /* <DEDUP_REMOVED lines=38> */
.L_x_5331:
        /* <DEDUP_REMOVED lines=17> */
.L_x_5332:
[----:B------:R-:W-:Y:S05]  /*4290*/  BSYNC.RECONVERGENT B1 ;  /* 0x0000000000017941 */ /* 0x000fea0003800200 */
.L_x_5330:
        /* <DEDUP_REMOVED lines=38> */
.L_x_5334:
        /* <DEDUP_REMOVED lines=17> */
.L_x_5335:
[----:B------:R-:W-:Y:S05]  /*4610*/  BSYNC.RECONVERGENT B1 ;  /* 0x0000000000017941 */ /* 0x000fea0003800200 */
.L_x_5333:
        /* <DEDUP_REMOVED lines=38> */
.L_x_5337:
        /* <DEDUP_REMOVED lines=17> */
.L_x_5338:
[----:B------:R-:W-:Y:S05]  /*4990*/  BSYNC.RECONVERGENT B1 ;  /* 0x0000000000017941 */ /* 0x000fea0003800200 */
.L_x_5336:
        /* <DEDUP_REMOVED lines=36> */
.L_x_5340:
        /* <DEDUP_REMOVED lines=17> */
.L_x_5341:
[----:B------:R-:W-:Y:S05]  /*4cf0*/  BSYNC.RECONVERGENT B1 ;  /* 0x0000000000017941 */ /* 0x000fea0003800200 */
.L_x_5339:
        /* <DEDUP_REMOVED lines=15> */
.L_x_5317:
        /* <DEDUP_REMOVED lines=36> */
.L_x_5345:
        /* <DEDUP_REMOVED lines=15> */
.L_x_5346:
[----:B------:R-:W-:Y:S05]  /*5120*/  BSYNC.RECONVERGENT B1 ;  /* 0x0000000000017941 */ /* 0x000fea0003800200 */
.L_x_5344:
        /* <DEDUP_REMOVED lines=39> */
.L_x_5348:
        /* <DEDUP_REMOVED lines=17> */
.L_x_5349:
[----:B------:R-:W-:Y:S05]  /*54b0*/  BSYNC.RECONVERGENT B1 ;  /* 0x0000000000017941 */ /* 0x000fea0003800200 */
.L_x_5347:
        /* <DEDUP_REMOVED lines=39> */
.L_x_5351:
        /* <DEDUP_REMOVED lines=17> */
.L_x_5352:
[----:B------:R-:W-:Y:S05]  /*5840*/  BSYNC.RECONVERGENT B1 ;  /* 0x0000000000017941 */ /* 0x000fea0003800200 */
.L_x_5350:
        /* <DEDUP_REMOVED lines=40> */
.L_x_5354:
[----:B------:R-:W-:Y:S01]  /*5ad0*/  MOV R26, R20 ;  /* 0x00000014001a7202 */ /* 0x000fe20000000f00 */
[----:B------:R-:W-:Y:S01]  /*5ae0*/  IMAD.MOV.U32 R10, RZ, RZ, R4 ;  /* 0x000000ffff0a7224 */ /* 0x000fe200078e0004 */
[----:B------:R-:W-:Y:S02]  /*5af0*/  MOV R11, R21 ;  /* 0x00000015000b7202 */ /* 0x000fe40000000f00 */
[----:B------:R-:W-:Y:S02]  /*5b00*/  MOV R9, R5 ;  /* 0x0000000500097202 */ /* 0x000fe40000000f00 */
[----:B------:R-:W-:-:S07]  /*5b10*/  MOV R8, 0x5b30 ;  /* 0x00005b3000087802 */ /* 0x000fce0000000f00 */
[----:B------:R-:W-:Y:S05]  /*5b20*/  CALL.REL.NOINC `($__internal_116_$__cuda_sm20_div_s64) ;  /* 0x00000010002c7944 */ /* 0x000fea0003c00000 */
        /* <DEDUP_REMOVED lines=11> */
.L_x_5355:
[----:B------:R-:W-:Y:S05]  /*5be0*/  BSYNC.RECONVERGENT B1 ;  /* 0x0000000000017941 */ /* 0x000fea0003800200 */
.L_x_5353:
        /* <DEDUP_REMOVED lines=11> */
.L_x_5343:
        /* <DEDUP_REMOVED lines=34> */
.L_x_5358:
[----:B------:R-:W-:Y:S01]  /*5ec0*/  MOV R26, R4 ;  /* 0x00000004001a7202 */ /* 0x000fe20000000f00 */
[----:B------:R-:W-:Y:S01]  /*5ed0*/  IMAD.MOV.U32 R10, RZ, RZ, R16 ;  /* 0x000000ffff0a7224 */ /* 0x000fe200078e0010 */
[----:B------:R-:W-:Y:S02]  /*5ee0*/  MOV R11, R5 ;  /* 0x00000005000b7202 */ /* 0x000fe40000000f00 */
[----:B------:R-:W-:Y:S02]  /*5ef0*/  MOV R9, R17 ;  /* 0x0000001100097202 */ /* 0x000fe40000000f00 */
[----:B------:R-:W-:-:S07]  /*5f00*/  MOV R8, 0x5f20 ;  /* 0x00005f2000087802 */ /* 0x000fce0000000f00 */
[----:B------:R-:W-:Y:S05]  /*5f10*/  CALL.REL.NOINC `($__internal_116_$__cuda_sm20_div_s64) ;  /* 0x0000000c00307944 */ /* 0x000fea0003c00000 */
        /* <DEDUP_REMOVED lines=9> */
.L_x_5359:
[----:B------:R-:W-:Y:S05]  /*5fb0*/  BSYNC.RECONVERGENT B1 ;  /* 0x0000000000017941 */ /* 0x000fea0003800200 */
.L_x_5357:
        /* <DEDUP_REMOVED lines=39> */
.L_x_5361:
[----:B------:R-:W-:Y:S01]  /*6230*/  MOV R26, R20 ;  /* 0x00000014001a7202 */ /* 0x000fe20000000f00 */
[----:B------:R-:W-:Y:S01]  /*6240*/  IMAD.MOV.U32 R11, RZ, RZ, R21 ;  /* 0x000000ffff0b7224 */ /* 0x000fe200078e0015 */
[----:B------:R-:W-:Y:S02]  /*6250*/  MOV R10, R4 ;  /* 0x00000004000a7202 */ /* 0x000fe40000000f00 */
[----:B------:R-:W-:Y:S02]  /*6260*/  MOV R9, R5 ;  /* 0x0000000500097202 */ /* 0x000fe40000000f00 */
[----:B------:R-:W-:-:S07]  /*6270*/  MOV R8, 0x6290 ;  /* 0x0000629000087802 */ /* 0x000fce0000000f00 */
[----:B------:R-:W-:Y:S05]  /*6280*/  CALL.REL.NOINC `($__internal_116_$__cuda_sm20_div_s64) ;  /* 0x0000000800547944 */ /* 0x000fea0003c00000 */
        /* <DEDUP_REMOVED lines=11> */
.L_x_5362:
[----:B------:R-:W-:Y:S05]  /*6340*/  BSYNC.RECONVERGENT B1 ;  /* 0x0000000000017941 */ /* 0x000fea0003800200 */
.L_x_5360:
        /* <DEDUP_REMOVED lines=11> */
.L_x_5356:
        /* <DEDUP_REMOVED lines=30> */
.L_x_5364:
[----:B------:R-:W-:Y:S01]  /*65e0*/  MOV R3, R23 ;  /* 0x0000001700037202 */ /* 0x000fe20000000f00 */
[----:B------:R-:W-:Y:S01]  /*65f0*/  IMAD.MOV.U32 R23, RZ, RZ, R5 ;  /* 0x000000ffff177224 */ /* 0x000fe200078e0005 */
[----:B------:R-:W-:-:S07]  /*6600*/  MOV R24, 0x6620 ;  /* 0x0000662000187802 */ /* 0x000fce0000000f00 */
[----:B------:R-:W-:Y:S05]  /*6610*/  CALL.REL.NOINC `($__internal_117_$__cuda_sm20_rem_s64) ;  /* 0x0000000800bc7944 */ /* 0x000fea0003c00000 */
[----:B------:R-:W-:-:S07]  /*6620*/  MOV R5, R9 ;  /* 0x0000000900057202 */ /* 0x000fce0000000f00 */
.L_x_5365:
[----:B------:R-:W-:Y:S05]  /*6630*/  BSYNC.RECONVERGENT B1 ;  /* 0x0000000000017941 */ /* 0x000fea0003800200 */
.L_x_5363:
        /* <DEDUP_REMOVED lines=9> */
.L_x_5316:
[----:B------:R-:W-:-:S05]  /*66d0*/  IMAD.MOV.U32 R13, RZ, RZ, R7 ;  /* 0x000000ffff0d7224 */ /* 0x000fca00078e0007 */
[----:B------:R-:W2:Y:S02]  /*66e0*/  LDG.E.U16 R12, desc[UR12][R12.64] ;  /* 0x0000000c0c0c7981 */ /* 0x000ea4000c1e1500 */
[----:B--2---:R-:W-:-:S04]  /*66f0*/  ISETP.NE.AND P0, PT, R12, RZ, PT ;  /* 0x000000ff0c00720c */ /* 0x004fc80003f05270 */
[----:B------:R-:W-:-:S05]  /*6700*/  SEL R3, RZ, 0x1, !P0 ;  /* 0x00000001ff037807 */ /* 0x000fca0004000000 */
[----:B------:R0:W-:Y:S04]  /*6710*/  STS.U8 [R0+UR4], R3 ;  /* 0x0000000300007988 */ /* 0x0001e80008000004 */
.L_x_5315:
[----:B------:R-:W-:Y:S05]  /*6720*/  BSYNC.RECONVERGENT B0 ;  /* 0x0000000000007941 */ /* 0x000fea0003800200 */
.L_x_5265:
[----:B------:R-:W-:Y:S01]  /*6730*/  BAR.SYNC.DEFER_BLOCKING 0x0 ;  /* 0x0000000000007b1d */ /* 0x000fe20000010000 */
[----:B------:R-:W-:-:S09]  /*6740*/  UISETP.GE.U32.AND UP0, UPT, UR5, 0x42, UPT ;  /* 0x000000420500788c */ /* 0x000fd2000bf06070 */
[----:B------:R-:W-:Y:S05]  /*6750*/  BRA.U !UP0, `(.L_x_5366) ;  /* 0x00000001083c7547 */ /* 0x000fea000b800000 */
.L_x_5369:
        /* <DEDUP_REMOVED lines=10> */
.L_x_5368:
[----:B------:R-:W-:Y:S05]  /*6800*/  BSYNC.RECONVERGENT B0 ;  /* 0x0000000000007941 */ /* 0x000fea0003800200 */
.L_x_5367:
[----:B------:R-:W-:Y:S01]  /*6810*/  BAR.SYNC.DEFER_BLOCKING 0x0 ;  /* 0x0000000000007b1d */ /* 0x000fe20000010000 */
[----:B------:R-:W-:-:S05]  /*6820*/  UISETP.GT.U32.AND UP0, UPT, UR5, 0x83, UPT ;  /* 0x000000830500788c */ /* 0x000fca000bf04070 */
[----:B------:R-:W-:-:S04]  /*6830*/  UMOV UR5, UR6 ;  /* 0x0000000600057c82 */ /* 0x000fc80008000000 */
[----:B------:R-:W-:Y:S05]  /*6840*/  BRA.U UP0, `(.L_x_5369) ;  /* 0xfffffffd00c47547 */ /* 0x000fea000b83ffff */
.L_x_5366:
        /* <DEDUP_REMOVED lines=57> */
        .weak           $__internal_116_$__cuda_sm20_div_s64
        .type           $__internal_116_$__cuda_sm20_div_s64,@function
        .size           $__internal_116_$__cuda_sm20_div_s64,($__internal_117_$__cuda_sm20_rem_s64 - $__internal_116_$__cuda_sm20_div_s64)
$__internal_116_$__cuda_sm20_div_s64:
        /* <DEDUP_REMOVED lines=82> */
[----:B------:R-:W-:Y:S06]  /*7100*/  RET.REL.NODEC R8 `(contiguous_any2_u16) ;  /* 0xffffff8c08bc7950 */ /* 0x000fec0003c3ffff */
        .weak           $__internal_117_$__cuda_sm20_rem_s64
        .type           $__internal_117_$__cuda_sm20_rem_s64,@function
        .size           $__internal_117_$__cuda_sm20_rem_s64,(.L_x_32320 - $__internal_117_$__cuda_sm20_rem_s64)
$__internal_117_$__cuda_sm20_rem_s64:
        /* <DEDUP_REMOVED lines=76> */
[----:B------:R-:W-:Y:S06]  /*75d0*/  RET.REL.NODEC R24 `(contiguous_any2_u16) ;  /* 0xffffff8818887950 */ /* 0x000fec0003c3ffff */
.L_x_5370:
        /* <DEDUP_REMOVED lines=10> */
.L_x_32320:


//--------------------- .text.uncontiguous_any_u16 --------------------------
	.section	.text.uncontiguous_any_u16,"ax",@progbits
	.align	128
        .global         uncontiguous_any_u16
        .type           uncontiguous_any_u16,@function
        .size           uncontiguous_any_u16,(.L_x_32322 - uncontiguous_any_u16)
        .other          uncontiguous_any_u16,@"STO_CUDA_ENTRY STV_DEFAULT"
uncontiguous_any_u16:
.text.uncontiguous_any_u16:
        /* <DEDUP_REMOVED lines=38> */
.L_x_5399:
        /* <DEDUP_REMOVED lines=32> */
.L_x_5376:
[----:B------:R-:W-:Y:S01]  /*0460*/  IMAD.MOV.U32 R26, RZ, RZ, R4 ;  /* 0x000000ffff1a7224 */ /* 0x000fe200078e0004 */
[----:B------:R-:W-:Y:S01]  /*0470*/  MOV R11, R5 ;  /* 0x00000005000b7202 */ /* 0x000fe20000000f00 */
[----:B------:R-:W-:Y:S01]  /*0480*/  IMAD.MOV.U32 R10, RZ, RZ, R36 ;  /* 0x000000ffff0a7224 */ /* 0x000fe200078e0024 */
[----:B------:R-:W-:Y:S02]  /*0490*/  MOV R9, R37 ;  /* 0x0000002500097202 */ /* 0x000fe40000000f00 */
[----:B------:R-:W-:-:S07]  /*04a0*/  MOV R8, 0x4c0 ;  /* 0x000004c000087802 */ /* 0x000fce0000000f00 */
[----:B-1----:R-:W-:Y:S05]  /*04b0*/  CALL.REL.NOINC `($__internal_118_$__cuda_sm20_div_s64) ;  /* 0x0000006400907944 */ /* 0x002fea0003c00000 */
        /* <DEDUP_REMOVED lines=9> */
.L_x_5377:
[----:B------:R-:W-:Y:S05]  /*0550*/  BSYNC.RECONVERGENT B1 ;  /* 0x0000000000017941 */ /* 0x000fea0003800200 */
.L_x_5375:
        /* <DEDUP_REMOVED lines=33> */
.L_x_5379:
[----:B------:R-:W-:Y:S01]  /*0770*/  IMAD.MOV.U32 R26, RZ, RZ, R18 ;  /* 0x000000ffff1a7224 */ /* 0x000fe200078e0012 */
[----:B------:R-:W-:Y:S01]  /*0780*/  MOV R11, R19 ;  /* 0x00000013000b7202 */ /* 0x000fe20000000f00 */
[----:B------:R-:W-:Y:S01]  /*0790*/  IMAD.MOV.U32 R10, RZ, RZ, R36 ;  /* 0x000000ffff0a7224 */ /* 0x000fe200078e0024 */
[----:B------:R-:W-:Y:S02]  /*07a0*/  MOV R9, R37 ;  /* 0x0000002500097202 */ /* 0x000fe40000000f00 */
[----:B------:R-:W-:-:S07]  /*07b0*/  MOV R8, 0x7d0 ;  /* 0x000007d000087802 */ /* 0x000fce0000000f00 */
[----:B------:R-:W-:Y:S05]  /*07c0*/  CALL.REL.NOINC `($__internal_118_$__cuda_sm20_div_s64) ;  /* 0x0000006000cc7944 */ /* 0x000fea0003c00000 */
        /* <DEDUP_REMOVED lines=9> */
.L_x_5380:
[----:B------:R-:W-:Y:S05]  /*0860*/  BSYNC.RECONVERGENT B1 ;  /* 0x0000000000017941 */ /* 0x000fea0003800200 */
.L_x_5378:
        /* <DEDUP_REMOVED lines=34> */
.L_x_5382:
[----:B------:R-:W-:Y:S01]  /*0a90*/  MOV R26, R22 ;  /* 0x00000016001a7202 */ /* 0x000fe20000000f00 */
[----:B------:R-:W-:Y:S01]  /*0aa0*/  IMAD.MOV.U32 R11, RZ, RZ, R23 ;  /* 0x000000ffff0b7224 */ /* 0x000fe200078e0017 */
[----:B------:R-:W-:Y:S01]  /*0ab0*/  MOV R10, R40 ;  /* 0x00000028000a7202 */ /* 0x000fe20000000f00 */
[----:B------:R-:W-:Y:S01]  /*0ac0*/  IMAD.MOV.U32 R9, RZ, RZ, R41 ;  /* 0x000000ffff097224 */ /* 0x000fe200078e0029 */
[----:B------:R-:W-:-:S07]  /*0ad0*/  MOV R8, 0xaf0 ;  /* 0x00000af000087802 */ /* 0x000fce0000000f00 */
[----:B------:R-:W-:Y:S05]  /*0ae0*/  CALL.REL.NOINC `($__internal_118_$__cuda_sm20_div_s64) ;  /* 0x0000006000047944 */ /* 0x000fea0003c00000 */
        /* <DEDUP_REMOVED lines=10> */
.L_x_5383:
[----:B------:R-:W-:Y:S05]  /*0b90*/  BSYNC.RECONVERGENT B1 ;  /* 0x0000000000017941 */ /* 0x000fea0003800200 */
.L_x_5381:
        /* <DEDUP_REMOVED lines=35> */
.L_x_5385:
[----:B------:R-:W-:Y:S01]  /*0dd0*/  IMAD.MOV.U32 R26, RZ, RZ, R42 ;  /* 0x000000ffff1a7224 */ /* 0x000fe200078e002a */
[----:B------:R-:W-:Y:S01]  /*0de0*/  MOV R11, R43 ;  /* 0x0000002b000b7202 */ /* 0x000fe20000000f00 */
[----:B------:R-:W-:Y:S01]  /*0df0*/  IMAD.MOV.U32 R10, RZ, RZ, R40 ;  /* 0x000000ffff0a7224 */ /* 0x000fe200078e0028 */
[----:B------:R-:W-:Y:S02]  /*0e00*/  MOV R9, R41 ;  /* 0x0000002900097202 */ /* 0x000fe40000000f00 */
[----:B------:R-:W-:-:S07]  /*0e10*/  MOV R8, 0xe30 ;  /* 0x00000e3000087802 */ /* 0x000fce0000000f00 */
[----:B------:R-:W-:Y:S05]  /*0e20*/  CALL.REL.NOINC `($__internal_118_$__cuda_sm20_div_s64) ;  /* 0x0000005c00347944 */ /* 0x000fea0003c00000 */
        /* <DEDUP_REMOVED lines=11> */
.L_x_5386:
[----:B------:R-:W-:Y:S05]  /*0ee0*/  BSYNC.RECONVERGENT B1 ;  /* 0x0000000000017941 */ /* 0x000fea0003800200 */
.L_x_5384:
        /* <DEDUP_REMOVED lines=36> */
.L_x_5388:
        /* <DEDUP_REMOVED lines=16> */
.L_x_5389:
[----:B------:R-:W-:Y:S05]  /*1230*/  BSYNC.RECONVERGENT B1 ;  /* 0x0000000000017941 */ /* 0x000fea0003800200 */
.L_x_5387:
        /* <DEDUP_REMOVED lines=34> */
.L_x_5391:
[----:B------:R-:W-:Y:S01]  /*1460*/  MOV R26, R40 ;  /* 0x00000028001a7202 */ /* 0x000fe20000000f00 */
[----:B------:R-:W-:Y:S01]  /*1470*/  IMAD.MOV.U32 R11, RZ, RZ, R41 ;  /* 0x000000ffff0b7224 */ /* 0x000fe200078e0029 */
[----:B------:R-:W-:Y:S01]  /*1480*/  MOV R10, R20 ;  /* 0x00000014000a7202 */ /* 0x000fe20000000f00 */
[----:B------:R-:W-:Y:S01]  /*1490*/  IMAD.MOV.U32 R9, RZ, RZ, R21 ;  /* 0x000000ffff097224 */ /* 0x000fe200078e0015 */
[----:B------:R-:W-:-:S07]  /*14a0*/  MOV R8, 0x14c0 ;  /* 0x000014c000087802 */ /* 0x000fce0000000f00 */
[----:B------:R-:W-:Y:S05]  /*14b0*/  CALL.REL.NOINC `($__internal_118_$__cuda_sm20_div_s64) ;  /* 0x0000005400907944 */ /* 0x000fea0003c00000 */
        /* <DEDUP_REMOVED lines=11> */
.L_x_5392:
[----:B------:R-:W-:Y:S05]  /*1570*/  BSYNC.RECONVERGENT B1 ;  /* 0x0000000000017941 */ /* 0x000fea0003800200 */
.L_x_5390:
        /* <DEDUP_REMOVED lines=34> */
.L_x_5394:
[----:B------:R-:W-:Y:S01]  /*17a0*/  IMAD.MOV.U32 R26, RZ, RZ, R36 ;  /* 0x000000ffff1a7224 */ /* 0x000fe200078e0024 */
[----:B------:R-:W-:Y:S01]  /*17b0*/  MOV R11, R37 ;  /* 0x00000025000b7202 */ /* 0x000fe20000000f00 */
[----:B------:R-:W-:Y:S01]  /*17c0*/  IMAD.MOV.U32 R10, RZ, RZ, R20 ;  /* 0x000000ffff0a7224 */ /* 0x000fe200078e0014 */
[----:B------:R-:W-:Y:S02]  /*17d0*/  MOV R9, R21 ;  /* 0x0000001500097202 */ /* 0x000fe40000000f00 */
[----:B------:R-:W-:-:S07]  /*17e0*/  MOV R8, 0x1800 ;  /* 0x0000180000087802 */ /* 0x000fce0000000f00 */
[----:B------:R-:W-:Y:S05]  /*17f0*/  CALL.REL.NOINC `($__internal_118_$__cuda_sm20_div_s64) ;  /* 0x0000005000c07944 */ /* 0x000fea0003c00000 */
        /* <DEDUP_REMOVED lines=11> */
.L_x_5395:
[----:B------:R-:W-:Y:S05]  /*18b0*/  BSYNC.RECONVERGENT B1 ;  /* 0x0000000000017941 */ /* 0x000fea0003800200 */
.L_x_5393:
        /* <DEDUP_REMOVED lines=35> */
.L_x_5397:
[----:B------:R-:W-:Y:S01]  /*1af0*/  IMAD.MOV.U32 R26, RZ, RZ, R18 ;  /* 0x000000ffff1a7224 */ /* 0x000fe200078e0012 */
[----:B------:R-:W-:Y:S01]  /*1b00*/  MOV R11, R19 ;  /* 0x00000013000b7202 */ /* 0x000fe20000000f00 */
[----:B------:R-:W-:Y:S01]  /*1b10*/  IMAD.MOV.U32 R10, RZ, RZ, R20 ;  /* 0x000000ffff0a7224 */ /* 0x000fe200078e0014 */
[----:B------:R-:W-:Y:S02]  /*1b20*/  MOV R9, R21 ;  /* 0x0000001500097202 */ /* 0x000fe40000000f00 */
[----:B------:R-:W-:-:S07]  /*1b30*/  MOV R8, 0x1b50 ;  /* 0x00001b5000087802 */ /* 0x000fce0000000f00 */
[----:B------:R-:W-:Y:S05]  /*1b40*/  CALL.REL.NOINC `($__internal_118_$__cuda_sm20_div_s64) ;  /* 0x0000004c00ec7944 */ /* 0x000fea0003c00000 */
        /* <DEDUP_REMOVED lines=11> */
.L_x_5398:
[----:B------:R-:W-:Y:S05]  /*1c00*/  BSYNC.RECONVERGENT B1 ;  /* 0x0000000000017941 */ /* 0x000fea0003800200 */
.L_x_5396:
        /* <DEDUP_REMOVED lines=9> */
.L_x_5374:
        /* <DEDUP_REMOVED lines=36> */
.L_x_5402:
[----:B------:R-:W-:Y:S01]  /*1ee0*/  MOV R26, R4 ;  /* 0x00000004001a7202 */ /* 0x000fe20000000f00 */
[----:B------:R-:W-:Y:S01]  /*1ef0*/  IMAD.MOV.U32 R11, RZ, RZ, R5 ;  /* 0x000000ffff0b7224 */ /* 0x000fe200078e0005 */
[----:B------:R-:W-:Y:S01]  /*1f00*/  MOV R10, R6 ;  /* 0x00000006000a7202 */ /* 0x000fe20000000f00 */
[----:B------:R-:W-:Y:S01]  /*1f10*/  IMAD.MOV.U32 R9, RZ, RZ, R7 ;  /* 0x000000ffff097224 */ /* 0x000fe200078e0007 */
[----:B------:R-:W-:-:S07]  /*1f20*/  MOV R8, 0x1f40 ;  /* 0x00001f4000087802 */ /* 0x000fce0000000f00 */
[----:B------:R-:W-:Y:S05]  /*1f30*/  CALL.REL.NOINC `($__internal_118_$__cuda_sm20_div_s64) ;  /* 0x0000004800f07944 */ /* 0x000fea0003c00000 */
        /* <DEDUP_REMOVED lines=9> */
.L_x_5403:
[----:B------:R-:W-:Y:S05]  /*1fd0*/  BSYNC.RECONVERGENT B1 ;  /* 0x0000000000017941 */ /* 0x000fea0003800200 */
.L_x_5401:
        /* <DEDUP_REMOVED lines=34> */
.L_x_5405:
        /* <DEDUP_REMOVED lines=14> */
.L_x_5406:
[----:B------:R-:W-:Y:S05]  /*22e0*/  BSYNC.RECONVERGENT B1 ;  /* 0x0000000000017941 */ /* 0x000fea0003800200 */
.L_x_5404:
        /* <DEDUP_REMOVED lines=36> */
.L_x_5408:
        /* <DEDUP_REMOVED lines=17> */
.L_x_5409:
[----:B------:R-:W-:Y:S05]  /*2640*/  BSYNC.RECONVERGENT B1 ;  /* 0x0000000000017941 */ /* 0x000fea0003800200 */
.L_x_5407:
        /* <DEDUP_REMOVED lines=35> */
.L_x_5411:
[----:B------:R-:W-:Y:S01]  /*2880*/  MOV R26, R16 ;  /* 0x00000010001a7202 */ /* 0x000fe20000000f00 */
[----:B------:R-:W-:Y:S01]  /*2890*/  IMAD.MOV.U32 R11, RZ, RZ, R17 ;  /* 0x000000ffff0b7224 */ /* 0x000fe200078e0011 */
[----:B------:R-:W-:Y:S01]  /*28a0*/  MOV R10, R14 ;  /* 0x0000000e000a7202 */ /* 0x000fe20000000f00 */
[----:B------:R-:W-:Y:S01]  /*28b0*/  IMAD.MOV.U32 R9, RZ, RZ, R15 ;  /* 0x000000ffff097224 */ /* 0x000fe200078e000f */
[----:B------:R-:W-:-:S07]  /*28c0*/  MOV R8, 0x28e0 ;  /* 0x000028e000087802 */ /* 0x000fce0000000f00 */
[----:B------:R-:W-:Y:S05]  /*28d0*/  CALL.REL.NOINC `($__internal_118_$__cuda_sm20_div_s64) ;  /* 0x0000004000887944 */ /* 0x000fea0003c00000 */
        /* <DEDUP_REMOVED lines=10> */
.L_x_5412:
[----:B------:R-:W-:Y:S05]  /*2980*/  BSYNC.RECONVERGENT B1 ;  /* 0x0000000000017941 */ /* 0x000fea0003800200 */
.L_x_5410:
[----:B------:R-:W-:Y:S01]  /*2990*/  MOV R6, R20 ;  /* 0x0000001400067202 */ /* 0x000fe20000000f00 */
[----:B------:R-:W-:Y:S02]  /*29a0*/  IMAD R9, R9, R22, RZ ;  /* 0x0000001609097224 */ /* 0x000fe400078e02ff */
[----:B------:R-:W-:Y:S02]  /*29b0*/  VIADD R3, R3, 0xfffffffe ;  /* 0xfffffffe03037836 */ /* 0x000fe40000000000 */
[----:B------:R-:W-:-:S04]  /*29c0*/  IMAD.WIDE.U32 R20, R22, R8, R6 ;  /* 0x0000000816147225 */ /* 0x000fc800078e0006 */
[----:B------:R-:W-:-:S05]  /*29d0*/  IMAD R9, R23, R8, R9 ;  /* 0x0000000817097224 */ /* 0x000fca00078e0209 */
[----:B------:R-:W-:-:S07]  /*29e0*/  IADD3 R21, PT, PT, R21, R9, RZ ;  /* 0x0000000915157210 */ /* 0x000fce0007ffe0ff */
.L_x_5400:
        /* <DEDUP_REMOVED lines=31> */
.L_x_5414:
[----:B------:R-:W-:Y:S01]  /*2be0*/  IMAD.MOV.U32 R14, RZ, RZ, R4 ;  /* 0x000000ffff0e7224 */ /* 0x000fe200078e0004 */
[----:B------:R-:W-:Y:S01]  /*2bf0*/  MOV R23, R5 ;  /* 0x0000000500177202 */ /* 0x000fe20000000f00 */
[----:B------:R-:W-:Y:S01]  /*2c00*/  IMAD.MOV.U32 R22, RZ, RZ, R6 ;  /* 0x000000ffff167224 */ /* 0x000fe200078e0006 */
[----:B------:R-:W-:Y:S02]  /*2c10*/  MOV R15, R7 ;  /* 0x00000007000f7202 */ /* 0x000fe40000000f00 */
[----:B------:R-:W-:-:S07]  /*2c20*/  MOV R24, 0x2c40 ;  /* 0x00002c4000187802 */ /* 0x000fce0000000f00 */
[----:B------:R-:W-:Y:S05]  /*2c30*/  CALL.REL.NOINC `($__internal_119_$__cuda_sm20_rem_s64) ;  /* 0x0000004000fc7944 */ /* 0x000fea0003c00000 */
.L_x_5415:
[----:B------:R-:W-:Y:S05]  /*2c40*/  BSYNC.RECONVERGENT B1 ;  /* 0x0000000000017941 */ /* 0x000fea0003800200 */
.L_x_5413:
        /* <DEDUP_REMOVED lines=31> */
.L_x_5417:
[----:B------:R-:W-:Y:S01]  /*2e40*/  MOV R22, R6 ;  /* 0x0000000600167202 */ /* 0x000fe20000000f00 */
[----:B------:R-:W-:Y:S01]  /*2e50*/  IMAD.MOV.U32 R15, RZ, RZ, R7 ;  /* 0x000000ffff0f7224 */ /* 0x000fe200078e0007 */
[----:B------:R-:W-:Y:S01]  /*2e60*/  MOV R14, R18 ;  /* 0x00000012000e7202 */ /* 0x000fe20000000f00 */
[----:B------:R-:W-:Y:S01]  /*2e70*/  IMAD.MOV.U32 R23, RZ, RZ, R19 ;  /* 0x000000ffff177224 */ /* 0x000fe200078e0013 */
[----:B------:R-:W-:-:S07]  /*2e80*/  MOV R24, 0x2ea0 ;  /* 0x00002ea000187802 */ /* 0x000fce0000000f00 */
[----:B------:R-:W-:Y:S05]  /*2e90*/  CALL.REL.NOINC `($__internal_119_$__cuda_sm20_rem_s64) ;  /* 0x0000004000647944 */ /* 0x000fea0003c00000 */
[----:B------:R-:W-:Y:S01]  /*2ea0*/  MOV R6, R8 ;  /* 0x0000000800067202 */ /* 0x000fe20000000f00 */
[----:B------:R-:W-:-:S07]  /*2eb0*/  IMAD.MOV.U32 R7, RZ, RZ, R9 ;  /* 0x000000ffff077224 */ /* 0x000fce00078e0009 */
.L_x_5418:
[----:B------:R-:W-:Y:S05]  /*2ec0*/  BSYNC.RECONVERGENT B1 ;  /* 0x0000000000017941 */ /* 0x000fea0003800200 */
.L_x_5416:
[----:B------:R-:W-:Y:S02]  /*2ed0*/  IMAD R3, R7, R4, RZ ;  /* 0x0000000407037224 */ /* 0x000fe400078e02ff */
[----:B------:R-:W-:-:S04]  /*2ee0*/  IMAD.WIDE.U32 R20, R4, R6, R20 ;  /* 0x0000000604147225 */ /* 0x000fc800078e0014 */
[----:B------:R-:W-:-:S05]  /*2ef0*/  IMAD R3, R5, R6, R3 ;  /* 0x0000000605037224 */ /* 0x000fca00078e0203 */
[----:B------:R-:W-:-:S07]  /*2f00*/  IADD3 R21, PT, PT, R21, R3, RZ ;  /* 0x0000000315157210 */ /* 0x000fce0007ffe0ff */
.L_x_5373:
        /* <DEDUP_REMOVED lines=12> */
.L_x_5420:
[----:B------:R-:W-:Y:S05]  /*2fd0*/  BSYNC.RECONVERGENT B1 ;  /* 0x0000000000017941 */ /* 0x000fea0003800200 */
.L_x_5419:
[----:B------:R-:W-:-:S05]  /*2fe0*/  SEL R3, RZ, 0x1, !P0 ;  /* 0x00000001ff037807 */ /* 0x000fca0004000000 */
[----:B------:R1:W-:Y:S01]  /*2ff0*/  STS.U8 [R0+UR4], R3 ;  /* 0x0000000300007988 */ /* 0x0003e20008000004 */
[----:B------:R-:W-:Y:S05]  /*3000*/  BRA `(.L_x_5421) ;  /* 0x0000003400a47947 */ /* 0x000fea0003800000 */
.L_x_5372:
        /* <DEDUP_REMOVED lines=20> */
.L_x_5448:
        /* <DEDUP_REMOVED lines=33> */
.L_x_5425:
[----:B------:R-:W-:Y:S01]  /*3360*/  MOV R26, R14 ;  /* 0x0000000e001a7202 */ /* 0x000fe20000000f00 */
[----:B------:R-:W-:Y:S01]  /*3370*/  IMAD.MOV.U32 R11, RZ, RZ, R13 ;  /* 0x000000ffff0b7224 */ /* 0x000fe200078e000d */
[----:B------:R-:W-:Y:S01]  /*3380*/  MOV R10, R34 ;  /* 0x00000022000a7202 */ /* 0x000fe20000000f00 */
[----:B------:R-:W-:Y:S01]  /*3390*/  IMAD.MOV.U32 R9, RZ, RZ, R35 ;  /* 0x000000ffff097224 */ /* 0x000fe200078e0023 */
[----:B------:R-:W-:-:S07]  /*33a0*/  MOV R8, 0x33c0 ;  /* 0x000033c000087802 */ /* 0x000fce0000000f00 */
[----:B-123--:R-:W-:Y:S05]  /*33b0*/  CALL.REL.NOINC `($__internal_118_$__cuda_sm20_div_s64) ;  /* 0x0000003400d07944 */ /* 0x00efea0003c00000 */
        /* <DEDUP_REMOVED lines=10> */
.L_x_5426:
[----:B------:R-:W-:Y:S05]  /*3460*/  BSYNC.RECONVERGENT B1 ;  /* 0x0000000000017941 */ /* 0x000fea0003800200 */
.L_x_5424:
        /* <DEDUP_REMOVED lines=37> */
.L_x_5428:
[----:B------:R-:W-:Y:S01]  /*36c0*/  IMAD.MOV.U32 R26, RZ, RZ, R34 ;  /* 0x000000ffff1a7224 */ /* 0x000fe200078e0022 */
[----:B------:R-:W-:Y:S01]  /*36d0*/  MOV R11, R35 ;  /* 0x00000023000b7202 */ /* 0x000fe20000000f00 */
[----:B------:R-:W-:Y:S01]  /*36e0*/  IMAD.MOV.U32 R10, RZ, RZ, R36 ;  /* 0x000000ffff0a7224 */ /* 0x000fe200078e0024 */
[----:B------:R-:W-:Y:S02]  /*36f0*/  MOV R9, R37 ;  /* 0x0000002500097202 */ /* 0x000fe40000000f00 */
[----:B------:R-:W-:-:S07]  /*3700*/  MOV R8, 0x3720 ;  /* 0x0000372000087802 */ /* 0x000fce0000000f00 */
[----:B-1----:R-:W-:Y:S05]  /*3710*/  CALL.REL.NOINC `($__internal_118_$__cuda_sm20_div_s64) ;  /* 0x0000003000f87944 */ /* 0x002fea0003c00000 */
        /* <DEDUP_REMOVED lines=11> */
.L_x_5429:
[----:B------:R-:W-:Y:S05]  /*37d0*/  BSYNC.RECONVERGENT B1 ;  /* 0x0000000000017941 */ /* 0x000fea0003800200 */
.L_x_5427:
        /* <DEDUP_REMOVED lines=38> */
.L_x_5431:
[----:B------:R-:W-:Y:S01]  /*3a40*/  MOV R26, R34 ;  /* 0x00000022001a7202 */ /* 0x000fe20000000f00 */
[----:B------:R-:W-:Y:S01]  /*3a50*/  IMAD.MOV.U32 R11, RZ, RZ, R35 ;  /* 0x000000ffff0b7224 */ /* 0x000fe200078e0023 */
[----:B------:R-:W-:Y:S01]  /*3a60*/  MOV R10, R36 ;  /* 0x00000024000a7202 */ /* 0x000fe20000000f00 */
[----:B------:R-:W-:Y:S01]  /*3a70*/  IMAD.MOV.U32 R9, RZ, RZ, R37 ;  /* 0x000000ffff097224 */ /* 0x000fe200078e0025 */
[----:B------:R-:W-:-:S07]  /*3a80*/  MOV R8, 0x3aa0 ;  /* 0x00003aa000087802 */ /* 0x000fce0000000f00 */
[----:B-1----:R-:W-:Y:S05]  /*3a90*/  CALL.REL.NOINC `($__internal_118_$__cuda_sm20_div_s64) ;  /* 0x0000003000187944 */ /* 0x002fea0003c00000 */
        /* <DEDUP_REMOVED lines=11> */
.L_x_5432:
[----:B------:R-:W-:Y:S05]  /*3b50*/  BSYNC.RECONVERGENT B1 ;  /* 0x0000000000017941 */ /* 0x000fea0003800200 */
.L_x_5430:
        /* <DEDUP_REMOVED lines=37> */
.L_x_5434:
        /* <DEDUP_REMOVED lines=17> */
.L_x_5435:
[----:B------:R-:W-:Y:S05]  /*3ec0*/  BSYNC.RECONVERGENT B1 ;  /* 0x0000000000017941 */ /* 0x000fea0003800200 */
.L_x_5433:
        /* <DEDUP_REMOVED lines=38> */
.L_x_5437:
        /* <DEDUP_REMOVED lines=17> */
.L_x_5438:
[----:B------:R-:W-:Y:S05]  /*4240*/  BSYNC.RECONVERGENT B1 ;  /* 0x0000000000017941 */ /* 0x000fea0003800200 */
.L_x_5436:
        /* <DEDUP_REMOVED lines=38> */
.L_x_5440:
        /* <DEDUP_REMOVED lines=17> */
.L_x_5441:
[----:B------:R-:W-:Y:S05]  /*45c0*/  BSYNC.RECONVERGENT B1 ;  /* 0x0000000000017941 */ /* 0x000fea0003800200 */
.L_x_5439:
        /* <DEDUP_REMOVED lines=37> */
.L_x_5443:
        /* <DEDUP_REMOVED lines=17> */
.L_x_5444:
[----:B------:R-:W-:Y:S05]  /*4930*/  BSYNC.RECONVERGENT B1 ;  /* 0x0000000000017941 */ /* 0x000fea0003800200 */
.L_x_5442:
        /* <DEDUP_REMOVED lines=37> */
.L_x_5446:
        /* <DEDUP_REMOVED lines=17> */
.L_x_5447:
[----:B------:R-:W-:Y:S05]  /*4ca0*/  BSYNC.RECONVERGENT B1 ;  /* 0x0000000000017941 */ /* 0x000fea0003800200 */
.L_x_5445:
        /* <DEDUP_REMOVED lines=12> */
.L_x_5423:
        /* <DEDUP_REMOVED lines=37> */
.L_x_5451:
        /* <DEDUP_REMOVED lines=16> */
.L_x_5452:
[----:B------:R-:W-:Y:S05]  /*50c0*/  BSYNC.RECONVERGENT B1 ;  /* 0x0000000000017941 */ /* 0x000fea0003800200 */
.L_x_5450:
        /* <DEDUP_REMOVED lines=38> */
.L_x_5454:
        /* <DEDUP_REMOVED lines=17> */
.L_x_5455:
[----:B------:R-:W-:Y:S05]  /*5440*/  BSYNC.RECONVERGENT B1 ;  /* 0x0000000000017941 */ /* 0x000fea0003800200 */
.L_x_5453:
        /* <DEDUP_REMOVED lines=40> */
.L_x_5457:
        /* <DEDUP_REMOVED lines=17> */
.L_x_5458:
[----:B------:R-:W-:Y:S05]  /*57e0*/  BSYNC.RECONVERGENT B1 ;  /* 0x0000000000017941 */ /* 0x000fea0003800200 */
.L_x_5456:
        /* <DEDUP_REMOVED lines=40> */
.L_x_5460:
        /* <DEDUP_REMOVED lines=17> */
.L_x_5461:
[----:B------:R-:W-:Y:S05]  /*5b80*/  BSYNC.RECONVERGENT B1 ;  /* 0x0000000000017941 */ /* 0x000fea0003800200 */
.L_x_5459:
        /* <DEDUP_REMOVED lines=9> */
.L_x_5449:
        /* <DEDUP_REMOVED lines=35> */
.L_x_5464:
[----:B------:R-:W-:Y:S01]  /*5e50*/  MOV R26, R14 ;  /* 0x0000000e001a7202 */ /* 0x000fe20000000f00 */
[----:B------:R-:W-:Y:S01]  /*5e60*/  IMAD.MOV.U32 R10, RZ, RZ, R16 ;  /* 0x000000ffff0a7224 */ /* 0x000fe200078e0010 */
[----:B------:R-:W-:Y:S02]  /*5e70*/  MOV R11, R13 ;  /* 0x0000000d000b7202 */ /* 0x000fe40000000f00 */
[----:B------:R-:W-:Y:S02]  /*5e80*/  MOV R9, R17 ;  /* 0x0000001100097202 */ /* 0x000fe40000000f00 */
[----:B------:R-:W-:-:S07]  /*5e90*/  MOV R8, 0x5eb0 ;  /* 0x00005eb000087802 */ /* 0x000fce0000000f00 */
[----:B------:R-:W-:Y:S05]  /*5ea0*/  CALL.REL.NOINC `($__internal_118_$__cuda_sm20_div_s64) ;  /* 0x0000000c00147944 */ /* 0x000fea0003c00000 */
        /* <DEDUP_REMOVED lines=10> */
.L_x_5465:
[----:B------:R-:W-:Y:S05]  /*5f50*/  BSYNC.RECONVERGENT B1 ;  /* 0x0000000000017941 */ /* 0x000fea0003800200 */
.L_x_5463:
        /* <DEDUP_REMOVED lines=39> */
.L_x_5467:
        /* <DEDUP_REMOVED lines=17> */
.L_x_5468:
[----:B------:R-:W-:Y:S05]  /*62e0*/  BSYNC.RECONVERGENT B1 ;  /* 0x0000000000017941 */ /* 0x000fea0003800200 */
.L_x_5466:
        /* <DEDUP_REMOVED lines=9> */
.L_x_5462:
        /* <DEDUP_REMOVED lines=31> */
.L_x_5470:
[----:B------:R-:W-:Y:S02]  /*6570*/  MOV R15, R23 ;  /* 0x00000017000f7202 */ /* 0x000fe40000000f00 */
[----:B------:R-:W-:Y:S02]  /*6580*/  MOV R23, R13 ;  /* 0x0000000d00177202 */ /* 0x000fe40000000f00 */
[----:B------:R-:W-:-:S07]  /*6590*/  MOV R24, 0x65b0 ;  /* 0x000065b000187802 */ /* 0x000fce0000000f00 */
[----:B------:R-:W-:Y:S05]  /*65a0*/  CALL.REL.NOINC `($__internal_119_$__cuda_sm20_rem_s64) ;  /* 0x0000000800a07944 */ /* 0x000fea0003c00000 */
.L_x_5471:
[----:B------:R-:W-:Y:S05]  /*65b0*/  BSYNC.RECONVERGENT B1 ;  /* 0x0000000000017941 */ /* 0x000fea0003800200 */
.L_x_5469:
[----:B------:R-:W0:Y:S02]  /*65c0*/  LDC.64 R10, c[0x0][0x398] ;  /* 0x0000e600ff0a7b82 */ /* 0x000e240000000a00 */
[----:B0-----:R-:W-:-:S06]  /*65d0*/  IMAD.WIDE.U32 R6, R7, 0x8, R10 ;  /* 0x0000000807067825 */ /* 0x001fcc00078e000a */
[----:B------:R-:W2:Y:S02]  /*65e0*/  LDG.E.64 R6, desc[UR8][R6.64] ;  /* 0x0000000806067981 */ /* 0x000ea4000c1e1b00 */
[-C--:B--2---:R-:W-:Y:S02]  /*65f0*/  IMAD R3, R7, R8.reuse, RZ ;  /* 0x0000000807037224 */ /* 0x084fe400078e02ff */
[----:B------:R-:W-:-:S04]  /*6600*/  IMAD.WIDE.U32 R4, R6, R8, R4 ;  /* 0x0000000806047225 */ /* 0x000fc800078e0004 */
[----:B------:R-:W-:-:S04]  /*6610*/  IMAD R3, R6, R9, R3 ;  /* 0x0000000906037224 */ /* 0x000fc800078e0203 */
[----:B------:R-:W-:-:S07]  /*6620*/  IMAD.IADD R5, R5, 0x1, R3 ;  /* 0x0000000105057824 */ /* 0x000fce00078e0203 */
.L_x_5422:
[----:B------:R-:W0:Y:S02]  /*6630*/  LDCU.64 UR12, c[0x0][0x388] ;  /* 0x00007100ff0c77ac */ /* 0x000e240008000a00 */
[----:B0-----:R-:W-:-:S04]  /*6640*/  LEA R6, P0, R4, UR12, 0x1 ;  /* 0x0000000c04067c11 */ /* 0x001fc8000f8008ff */
[----:B------:R-:W-:-:S05]  /*6650*/  LEA.HI.X R7, R4, UR13, R5, 0x1, P0 ;  /* 0x0000000d04077c11 */ /* 0x000fca00080f0c05 */
[----:B------:R-:W2:Y:S02]  /*6660*/  LDG.E.U16 R6, desc[UR8][R6.64] ;  /* 0x0000000806067981 */ /* 0x000ea4000c1e1500 */
[----:B--2---:R-:W-:-:S04]  /*6670*/  ISETP.NE.AND P0, PT, R6, RZ, PT ;  /* 0x000000ff0600720c */ /* 0x004fc80003f05270 */
[----:B------:R-:W-:-:S05]  /*6680*/  SEL R3, RZ, 0x1, !P0 ;  /* 0x00000001ff037807 */ /* 0x000fca0004000000 */
[----:B------:R0:W-:Y:S04]  /*6690*/  STS.U8 [R0+UR4], R3 ;  /* 0x0000000300007988 */ /* 0x0001e80008000004 */
.L_x_5421:
[----:B------:R-:W-:Y:S05]  /*66a0*/  BSYNC.RECONVERGENT B0 ;  /* 0x0000000000007941 */ /* 0x000fea0003800200 */
.L_x_5371:
[----:B------:R-:W-:Y:S01]  /*66b0*/  BAR.SYNC.DEFER_BLOCKING 0x0 ;  /* 0x0000000000007b1d */ /* 0x000fe20000010000 */
[----:B------:R-:W-:-:S09]  /*66c0*/  UISETP.GE.U32.AND UP0, UPT, UR5, 0x42, UPT ;  /* 0x000000420500788c */ /* 0x000fd2000bf06070 */
[----:B------:R-:W-:Y:S05]  /*66d0*/  BRA.U !UP0, `(.L_x_5472) ;  /* 0x00000001083c7547 */ /* 0x000fea000b800000 */
.L_x_5475:
        /* <DEDUP_REMOVED lines=10> */
.L_x_5474:
[----:B------:R-:W-:Y:S05]  /*6780*/  BSYNC.RECONVERGENT B0 ;  /* 0x0000000000007941 */ /* 0x000fea0003800200 */
.L_x_5473:
[----:B------:R-:W-:Y:S01]  /*6790*/  BAR.SYNC.DEFER_BLOCKING 0x0 ;  /* 0x0000000000007b1d */ /* 0x000fe20000010000 */
[----:B------:R-:W-:-:S05]  /*67a0*/  UISETP.GT.U32.AND UP0, UPT, UR5, 0x83, UPT ;  /* 0x000000830500788c */ /* 0x000fca000bf04070 */
[----:B------:R-:W-:-:S04]  /*67b0*/  UMOV UR5, UR6 ;  /* 0x0000000600057c82 */ /* 0x000fc80008000000 */
[----:B------:R-:W-:Y:S05]  /*67c0*/  BRA.U UP0, `(.L_x_5475) ;  /* 0xfffffffd00c47547 */ /* 0x000fea000b83ffff */
.L_x_5472:
        /* <DEDUP_REMOVED lines=51> */
        .weak           $__internal_118_$__cuda_sm20_div_s64
        .type           $__internal_118_$__cuda_sm20_div_s64,@function
        .size           $__internal_118_$__cuda_sm20_div_s64,($__internal_119_$__cuda_sm20_rem_s64 - $__internal_118_$__cuda_sm20_div_s64)
$__internal_118_$__cuda_sm20_div_s64:
        /* <DEDUP_REMOVED lines=82> */
[----:B------:R-:W-:Y:S06]  /*7020*/  RET.REL.NODEC R8 `(uncontiguous_any_u16) ;  /* 0xffffff8c08f47950 */ /* 0x000fec0003c3ffff */
        .weak           $__internal_119_$__cuda_sm20_rem_s64
        .type           $__internal_119_$__cuda_sm20_rem_s64,@function
        .size           $__internal_119_$__cuda_sm20_rem_s64,(.L_x_32322 - $__internal_119_$__cuda_sm20_rem_s64)
$__internal_119_$__cuda_sm20_rem_s64:
        /* <DEDUP_REMOVED lines=76> */
[----:B------:R-:W-:Y:S06]  /*74f0*/  RET.REL.NODEC R24 `(uncontiguous_any_u16) ;  /* 0xffffff8818c07950 */ /* 0x000fec0003c3ffff */
.L_x_5476:
        /* <DEDUP_REMOVED lines=16> */
.L_x_32322:


//--------------------- .text.contiguous_any_u16  --------------------------
	.section	.text.contiguous_any_u16,"ax",@progbits
	.align	128
        .global         contiguous_any_u16
        .type           contiguous_any_u16,@function
        .size           contiguous_any_u16,(.L_x_33024 - contiguous_any_u16)
        .other          contiguous_any_u16,@"STO_CUDA_ENTRY STV_DEFAULT"
contiguous_any_u16:
.text.contiguous_any_u16:
        /* <DEDUP_REMOVED lines=24> */
[----:B--2---:R-:W-:-:S13]  /*0180*/  ISETP.NE.AND P1, PT, R2, RZ, PT ;  /* 0x000000ff0200720c */ /* 0x004fda0003f25270 */
[----:B------:R-:W-:Y:S05]  /*0190*/  @P1 BRA `(.L_x_5480) ;  /* 0x0000000000141947 */ /* 0x000fea0003800000 */
[----:B------:R-:W0:Y:S02]  /*01a0*/  LDCU.64 UR12, c[0x0][0x388] ;  /* 0x00007100ff0c77ac */ /* 0x000e240008000a00 */
[----:B0-----:R-:W-:-:S04]  /*01b0*/  LEA R2, P0, R6, UR12, 0x1 ;  /* 0x0000000c06027c11 */ /* 0x001fc8000f8008ff */
[----:B------:R-:W-:-:S05]  /*01c0*/  LEA.HI.X R3, R6, UR13, RZ, 0x1, P0 ;  /* 0x0000000d06037c11 */ /* 0x000fca00080f0cff */
[----:B------:R-:W2:Y:S02]  /*01d0*/  LDG.E.U16 R2, desc[UR8][R2.64] ;  /* 0x0000000802027981 */ /* 0x000ea4000c1e1500 */
[----:B--2---:R-:W-:-:S13]  /*01e0*/  ISETP.NE.AND P0, PT, R2, RZ, PT ;  /* 0x000000ff0200720c */ /* 0x004fda0003f05270 */
.L_x_5480:
[----:B------:R-:W-:Y:S05]  /*01f0*/  BSYNC.RECONVERGENT B1 ;  /* 0x0000000000017941 */ /* 0x000fea0003800200 */
.L_x_5479:
[----:B------:R-:W-:-:S05]  /*0200*/  SEL R3, RZ, 0x1, !P0 ;  /* 0x00000001ff037807 */ /* 0x000fca0004000000 */
[----:B------:R0:W-:Y:S01]  /*0210*/  STS.U8 [R0+UR4], R3 ;  /* 0x0000000300007988 */ /* 0x0001e20008000004 */
[----:B------:R-:W-:Y:S05]  /*0220*/  BRA `(.L_x_5481) ;  /* 0x0000000000287947 */ /* 0x000fea0003800000 */
.L_x_5478:
[----:B------:R-:W-:-:S04]  /*0230*/  ISETP.GE.U32.AND P0, PT, R5, UR10, PT ;  /* 0x0000000a05007c0c */ /* 0x000fc8000bf06070 */
[----:B------:R-:W-:-:S13]  /*0240*/  ISETP.GE.U32.AND.EX P0, PT, RZ, UR11, PT, P0 ;  /* 0x0000000bff007c0c */ /* 0x000fda000bf06100 */
[----:B------:R-:W-:Y:S05]  /*0250*/  @P0 BRA `(.L_x_5481) ;  /* 0x00000000001c0947 */ /* 0x000fea0003800000 */
[----:B------:R-:W0:Y:S02]  /*0260*/  LDCU.64 UR12, c[0x0][0x388] ;  /* 0x00007100ff0c77ac */ /* 0x000e240008000a00 */
[----:B0-----:R-:W-:-:S04]  /*0270*/  LEA R2, P0, R5, UR12, 0x1 ;  /* 0x0000000c05027c11 */ /* 0x001fc8000f8008ff */
[----:B------:R-:W-:-:S05]  /*0280*/  LEA.HI.X R3, R5, UR13, RZ, 0x1, P0 ;  /* 0x0000000d05037c11 */ /* 0x000fca00080f0cff */
[----:B------:R-:W2:Y:S02]  /*0290*/  LDG.E.U16 R2, desc[UR8][R2.64] ;  /* 0x0000000802027981 */ /* 0x000ea4000c1e1500 */
[----:B--2---:R-:W-:-:S04]  /*02a0*/  ISETP.NE.AND P0, PT, R2, RZ, PT ;  /* 0x000000ff0200720c */ /* 0x004fc80003f05270 */
[----:B------:R-:W-:-:S05]  /*02b0*/  SEL R5, RZ, 0x1, !P0 ;  /* 0x00000001ff057807 */ /* 0x000fca0004000000 */
[----:B------:R1:W-:Y:S04]  /*02c0*/  STS.U8 [R0+UR4], R5 ;  /* 0x0000000500007988 */ /* 0x0003e80008000004 */
.L_x_5481:
[----:B------:R-:W-:Y:S05]  /*02d0*/  BSYNC.RECONVERGENT B0 ;  /* 0x0000000000007941 */ /* 0x000fea0003800200 */
.L_x_5477:
[----:B------:R-:W-:Y:S01]  /*02e0*/  BAR.SYNC.DEFER_BLOCKING 0x0 ;  /* 0x0000000000007b1d */ /* 0x000fe20000010000 */
[----:B------:R-:W-:-:S09]  /*02f0*/  UISETP.GE.U32.AND UP0, UPT, UR5, 0x42, UPT ;  /* 0x000000420500788c */ /* 0x000fd2000bf06070 */
[----:B------:R-:W-:Y:S05]  /*0300*/  BRA.U !UP0, `(.L_x_5482) ;  /* 0x00000001083c7547 */ /* 0x000fea000b800000 */
.L_x_5485:
        /* <DEDUP_REMOVED lines=10> */
.L_x_5484:
[----:B------:R-:W-:Y:S05]  /*03b0*/  BSYNC.RECONVERGENT B0 ;  /* 0x0000000000007941 */ /* 0x000fea0003800200 */
.L_x_5483:
[----:B------:R-:W-:Y:S01]  /*03c0*/  BAR.SYNC.DEFER_BLOCKING 0x0 ;  /* 0x0000000000007b1d */ /* 0x000fe20000010000 */
[----:B------:R-:W-:-:S05]  /*03d0*/  UISETP.GT.U32.AND UP0, UPT, UR5, 0x83, UPT ;  /* 0x000000830500788c */ /* 0x000fca000bf04070 */
[----:B------:R-:W-:-:S04]  /*03e0*/  UMOV UR5, UR6 ;  /* 0x0000000600057c82 */ /* 0x000fc80008000000 */
[----:B------:R-:W-:Y:S05]  /*03f0*/  BRA.U UP0, `(.L_x_5485) ;  /* 0xfffffffd00c47547 */ /* 0x000fea000b83ffff */
.L_x_5482:
        /* <DEDUP_REMOVED lines=51> */
.L_x_5486:
        /* <DEDUP_REMOVED lines=13> */
.L_x_33024:


//--------------------- .text.contiguous_any33_u8 --------------------------
	.section	.text.contiguous_any33_u8,"ax",@progbits
	.align	128
        .global         contiguous_any33_u8
        .type           contiguous_any33_u8,@function
        .size           contiguous_any33_u8,(.L_x_33025 - contiguous_any33_u8)
        .other          contiguous_any33_u8,@"STO_CUDA_ENTRY STV_DEFAULT"
contiguous_any33_u8:
.text.contiguous_any33_u8:
        /* <DEDUP_REMOVED lines=21> */
[----:B------:R-:W1:Y:S01]  /*0150*/  LDCU.64 UR12, c[0x0][0x388] ;  /* 0x00007100ff0c77ac */ /* 0x000e620008000a00 */
[----:B------:R-:W-:Y:S01]  /*0160*/  IMAD R5, R5, UR10, R2 ;  /* 0x0000000a05057c24 */ /* 0x000fe2000f8e0202 */
[----:B------:R-:W2:Y:S04]  /*0170*/  LDCU.64 UR6, c[0x0][0x358] ;  /* 0x00006b00ff0677ac */ /* 0x000ea80008000a00 */
[----:B-1----:R-:W-:-:S05]  /*0180*/  IADD3 R4, P0, PT, R5, UR12, RZ ;  /* 0x0000000c05047c10 */ /* 0x002fca000ff1e0ff */
[----:B------:R-:W-:-:S05]  /*0190*/  IMAD.X R5, RZ, RZ, UR13, P0 ;  /* 0x0000000dff057e24 */ /* 0x000fca00080e06ff */
[----:B--2---:R-:W2:Y:S02]  /*01a0*/  LDG.E.U8 R4, desc[UR6][R4.64] ;  /* 0x0000000604047981 */ /* 0x004ea4000c1e1100 */
        /* <DEDUP_REMOVED lines=22> */
.L_x_5491:
        /* <DEDUP_REMOVED lines=36> */
.L_x_5490:
[----:B------:R-:W-:Y:S05]  /*0550*/  BSYNC.RECONVERGENT B0 ;  /* 0x0000000000007941 */ /* 0x000fea0003800200 */
.L_x_5489:
[----:B------:R-:W-:Y:S01]  /*0560*/  UIADD3 UR4, UPT, UPT, UR4, 0x8, URZ ;  /* 0x0000000804047890 */ /* 0x000fe2000fffe0ff */
[----:B------:R-:W-:Y:S01]  /*0570*/  SEL R5, RZ, 0x1, !P0 ;  /* 0x00000001ff057807 */ /* 0x000fe20004000000 */
[----:B------:R-:W-:Y:S01]  /*0580*/  IMAD R10, R3, 0x8, R10 ;  /* 0x00000008030a7824 */ /* 0x000fe200078e020a */
[----:B------:R-:W-:Y:S09]  /*0590*/  @P1 BRA `(.L_x_5491) ;  /* 0xfffffffc005c1947 */ /* 0x000ff2000383ffff */
[----:B------:R-:W-:-:S12]  /*05a0*/  UIADD3 UR4, UPT, UPT, UR4, 0x1, URZ ;  /* 0x0000000104047890 */ /* 0x000fd8000fffe0ff */
.L_x_5488:
        /* <DEDUP_REMOVED lines=23> */
.L_x_5495:
[----:B------:R-:W-:Y:S05]  /*0720*/  BSYNC.RECONVERGENT B0 ;  /* 0x0000000000007941 */ /* 0x000fea0003800200 */
.L_x_5494:
[----:B------:R-:W-:Y:S01]  /*0730*/  SEL R5, RZ, 0x1, !P0 ;  /* 0x00000001ff057807 */ /* 0x000fe20004000000 */
[----:B------:R-:W-:-:S12]  /*0740*/  UIADD3 UR4, UPT, UPT, UR4, 0x4, URZ ;  /* 0x0000000404047890 */ /* 0x000fd8000fffe0ff */
.L_x_5493:
        /* <DEDUP_REMOVED lines=14> */
.L_x_5498:
[----:B------:R-:W-:Y:S05]  /*0830*/  BSYNC.RECONVERGENT B0 ;  /* 0x0000000000007941 */ /* 0x000fea0003800200 */
.L_x_5497:
[----:B------:R-:W-:Y:S01]  /*0840*/  SEL R5, RZ, 0x1, !P0 ;  /* 0x00000001ff057807 */ /* 0x000fe20004000000 */
[----:B------:R-:W-:-:S12]  /*0850*/  UIADD3 UR4, UPT, UPT, UR4, 0x2, URZ ;  /* 0x0000000204047890 */ /* 0x000fd8000fffe0ff */
.L_x_5496:
        /* <DEDUP_REMOVED lines=8> */
.L_x_5492:
[----:B--2---:R1:W-:Y:S02]  /*08e0*/  STS.U8 [R0+UR5], R5 ;  /* 0x0000000500007988 */ /* 0x0043e40008000005 */
.L_x_5487:
        /* <DEDUP_REMOVED lines=9> */
.L_x_5499:
        /* <DEDUP_REMOVED lines=16> */
.L_x_33025:


//--------------------- .text.contiguous_any3_u8  --------------------------
	.section	.text.contiguous_any3_u8,"ax",@progbits
	.align	128
        .global         contiguous_any3_u8
        .type           contiguous_any3_u8,@function
        .size           contiguous_any3_u8,(.L_x_32324 - contiguous_any3_u8)
        .other          contiguous_any3_u8,@"STO_CUDA_ENTRY STV_DEFAULT"
contiguous_any3_u8:
.text.contiguous_any3_u8:
        /* <DEDUP_REMOVED lines=42> */
.L_x_5518:
        /* <DEDUP_REMOVED lines=27> */
.L_x_5502:
[----:B------:R-:W-:Y:S01]  /*0450*/  MOV R27, R32 ;  /* 0x00000020001b7202 */ /* 0x000fe20000000f00 */
[----:B------:R-:W-:Y:S01]  /*0460*/  IMAD.MOV.U32 R2, RZ, RZ, R34 ;  /* 0x000000ffff027224 */ /* 0x000fe200078e0022 */
[----:B------:R-:W-:Y:S02]  /*0470*/  MOV R0, R35 ;  /* 0x0000002300007202 */ /* 0x000fe40000000f00 */
[----:B------:R-:W-:-:S07]  /*0480*/  MOV R9, 0x4a0 ;  /* 0x000004a000097802 */ /* 0x000fce0000000f00 */
[----:B012-4-:R-:W-:Y:S05]  /*0490*/  CALL.REL.NOINC `($__internal_120_$__cuda_sm20_div_s64) ;  /* 0x00000034001c7944 */ /* 0x017fea0003c00000 */
        /* <DEDUP_REMOVED lines=8> */
.L_x_5503:
        /* <DEDUP_REMOVED lines=33> */
.L_x_5504:
[----:B------:R-:W-:Y:S01]  /*0730*/  MOV R27, R31 ;  /* 0x0000001f001b7202 */ /* 0x000fe20000000f00 */
[----:B------:R-:W-:Y:S01]  /*0740*/  IMAD.MOV.U32 R2, RZ, RZ, R34 ;  /* 0x000000ffff027224 */ /* 0x000fe200078e0022 */
[----:B------:R-:W-:Y:S02]  /*0750*/  MOV R0, R35 ;  /* 0x0000002300007202 */ /* 0x000fe40000000f00 */
[----:B------:R-:W-:-:S07]  /*0760*/  MOV R9, 0x780 ;  /* 0x0000078000097802 */ /* 0x000fce0000000f00 */
[----:B0---4-:R-:W-:Y:S05]  /*0770*/  CALL.REL.NOINC `($__internal_120_$__cuda_sm20_div_s64) ;  /* 0x0000003000647944 */ /* 0x011fea0003c00000 */
        /* <DEDUP_REMOVED lines=9> */
.L_x_5505:
        /* <DEDUP_REMOVED lines=35> */
.L_x_5506:
[----:B------:R-:W-:Y:S01]  /*0a40*/  IMAD.MOV.U32 R27, RZ, RZ, R29 ;  /* 0x000000ffff1b7224 */ /* 0x000fe200078e001d */
[----:B------:R-:W-:Y:S01]  /*0a50*/  MOV R2, R32 ;  /* 0x0000002000027202 */ /* 0x000fe20000000f00 */
[----:B------:R-:W-:Y:S01]  /*0a60*/  IMAD.MOV.U32 R0, RZ, RZ, R33 ;  /* 0x000000ffff007224 */ /* 0x000fe200078e0021 */
[----:B------:R-:W-:-:S07]  /*0a70*/  MOV R9, 0xa90 ;  /* 0x00000a9000097802 */ /* 0x000fce0000000f00 */
[----:B0---4-:R-:W-:Y:S05]  /*0a80*/  CALL.REL.NOINC `($__internal_120_$__cuda_sm20_div_s64) ;  /* 0x0000002c00a07944 */ /* 0x011fea0003c00000 */
        /* <DEDUP_REMOVED lines=9> */
.L_x_5507:
        /* <DEDUP_REMOVED lines=33> */
.L_x_5508:
[----:B------:R-:W-:Y:S01]  /*0d30*/  MOV R27, R28 ;  /* 0x0000001c001b7202 */ /* 0x000fe20000000f00 */
[----:B------:R-:W-:Y:S01]  /*0d40*/  IMAD.MOV.U32 R2, RZ, RZ, R32 ;  /* 0x000000ffff027224 */ /* 0x000fe200078e0020 */
[----:B------:R-:W-:Y:S02]  /*0d50*/  MOV R0, R33 ;  /* 0x0000002100007202 */ /* 0x000fe40000000f00 */
[----:B------:R-:W-:-:S07]  /*0d60*/  MOV R9, 0xd80 ;  /* 0x00000d8000097802 */ /* 0x000fce0000000f00 */
[----:B0---4-:R-:W-:Y:S05]  /*0d70*/  CALL.REL.NOINC `($__internal_120_$__cuda_sm20_div_s64) ;  /* 0x0000002800e47944 */ /* 0x011fea0003c00000 */
        /* <DEDUP_REMOVED lines=8> */
.L_x_5509:
        /* <DEDUP_REMOVED lines=34> */
.L_x_5510:
        /* <DEDUP_REMOVED lines=14> */
.L_x_5511:
        /* <DEDUP_REMOVED lines=34> */
.L_x_5512:
        /* <DEDUP_REMOVED lines=14> */
.L_x_5513:
        /* <DEDUP_REMOVED lines=34> */
.L_x_5514:
        /* <DEDUP_REMOVED lines=14> */
.L_x_5515:
        /* <DEDUP_REMOVED lines=34> */
.L_x_5516:
        /* <DEDUP_REMOVED lines=14> */
.L_x_5517:
        /* <DEDUP_REMOVED lines=14> */
.L_x_5501:
        /* <DEDUP_REMOVED lines=33> */
.L_x_5520:
[----:B------:R-:W-:Y:S01]  /*1cf0*/  MOV R27, R32 ;  /* 0x00000020001b7202 */ /* 0x000fe20000000f00 */
[----:B------:R-:W-:Y:S01]  /*1d00*/  IMAD.MOV.U32 R2, RZ, RZ, R16 ;  /* 0x000000ffff027224 */ /* 0x000fe200078e0010 */
[----:B------:R-:W-:Y:S02]  /*1d10*/  MOV R0, R17 ;  /* 0x0000001100007202 */ /* 0x000fe40000000f00 */
[----:B------:R-:W-:-:S07]  /*1d20*/  MOV R9, 0x1d40 ;  /* 0x00001d4000097802 */ /* 0x000fce0000000f00 */
[----:B0-----:R-:W-:Y:S05]  /*1d30*/  CALL.REL.NOINC `($__internal_120_$__cuda_sm20_div_s64) ;  /* 0x0000001800f47944 */ /* 0x001fea0003c00000 */
        /* <DEDUP_REMOVED lines=8> */
.L_x_5521:
        /* <DEDUP_REMOVED lines=35> */
.L_x_5522:
[----:B------:R-:W-:Y:S01]  /*1ff0*/  MOV R27, R17 ;  /* 0x00000011001b7202 */ /* 0x000fe20000000f00 */
[----:B------:R-:W-:Y:S01]  /*2000*/  IMAD.MOV.U32 R2, RZ, RZ, R18 ;  /* 0x000000ffff027224 */ /* 0x000fe200078e0012 */
[----:B------:R-:W-:Y:S02]  /*2010*/  MOV R0, R19 ;  /* 0x0000001300007202 */ /* 0x000fe40000000f00 */
[----:B------:R-:W-:-:S07]  /*2020*/  MOV R9, 0x2040 ;  /* 0x0000204000097802 */ /* 0x000fce0000000f00 */
[----:B0-----:R-:W-:Y:S05]  /*2030*/  CALL.REL.NOINC `($__internal_120_$__cuda_sm20_div_s64) ;  /* 0x0000001800347944 */ /* 0x001fea0003c00000 */
        /* <DEDUP_REMOVED lines=9> */
.L_x_5523:
        /* <DEDUP_REMOVED lines=36> */
.L_x_5524:
[----:B------:R-:W-:Y:S01]  /*2310*/  MOV R27, R19 ;  /* 0x00000013001b7202 */ /* 0x000fe20000000f00 */
[----:B------:R-:W-:Y:S01]  /*2320*/  IMAD.MOV.U32 R2, RZ, RZ, R28 ;  /* 0x000000ffff027224 */ /* 0x000fe200078e001c */
[----:B------:R-:W-:Y:S02]  /*2330*/  MOV R0, R29 ;  /* 0x0000001d00007202 */ /* 0x000fe40000000f00 */
[----:B------:R-:W-:-:S07]  /*2340*/  MOV R9, 0x2360 ;  /* 0x0000236000097802 */ /* 0x000fce0000000f00 */
[----:B0-----:R-:W-:Y:S05]  /*2350*/  CALL.REL.NOINC `($__internal_120_$__cuda_sm20_div_s64) ;  /* 0x00000014006c7944 */ /* 0x001fea0003c00000 */
        /* <DEDUP_REMOVED lines=9> */
.L_x_5525:
        /* <DEDUP_REMOVED lines=37> */
.L_x_5526:
[----:B------:R-:W-:Y:S01]  /*2640*/  IMAD.MOV.U32 R27, RZ, RZ, R18 ;  /* 0x000000ffff1b7224 */ /* 0x000fe200078e0012 */
[----:B------:R-:W-:Y:S01]  /*2650*/  MOV R2, R28 ;  /* 0x0000001c00027202 */ /* 0x000fe20000000f00 */
[----:B------:R-:W-:Y:S01]  /*2660*/  IMAD.MOV.U32 R0, RZ, RZ, R29 ;  /* 0x000000ffff007224 */ /* 0x000fe200078e001d */
[----:B------:R-:W-:-:S07]  /*2670*/  MOV R9, 0x2690 ;  /* 0x0000269000097802 */ /* 0x000fce0000000f00 */
[----:B0-----:R-:W-:Y:S05]  /*2680*/  CALL.REL.NOINC `($__internal_120_$__cuda_sm20_div_s64) ;  /* 0x0000001000a07944 */ /* 0x001fea0003c00000 */
        /* <DEDUP_REMOVED lines=8> */
.L_x_5527:
        /* <DEDUP_REMOVED lines=9> */
.L_x_5519:
        /* <DEDUP_REMOVED lines=31> */
.L_x_5529:
        /* <DEDUP_REMOVED lines=13> */
.L_x_5530:
        /* <DEDUP_REMOVED lines=35> */
.L_x_5531:
[----:B------:R-:W-:Y:S01]  /*2c90*/  MOV R27, R17 ;  /* 0x00000011001b7202 */ /* 0x000fe20000000f00 */
[----:B------:R-:W-:Y:S01]  /*2ca0*/  IMAD.MOV.U32 R2, RZ, RZ, R18 ;  /* 0x000000ffff027224 */ /* 0x000fe200078e0012 */
[----:B------:R-:W-:Y:S02]  /*2cb0*/  MOV R0, R19 ;  /* 0x0000001300007202 */ /* 0x000fe40000000f00 */
[----:B------:R-:W-:-:S07]  /*2cc0*/  MOV R9, 0x2ce0 ;  /* 0x00002ce000097802 */ /* 0x000fce0000000f00 */
[----:B0-----:R-:W-:Y:S05]  /*2cd0*/  CALL.REL.NOINC `($__internal_120_$__cuda_sm20_div_s64) ;  /* 0x0000000c000c7944 */ /* 0x001fea0003c00000 */
        /* <DEDUP_REMOVED lines=9> */
.L_x_5532:
        /* <DEDUP_REMOVED lines=10> */
.L_x_5528:
        /* <DEDUP_REMOVED lines=29> */
.L_x_5533:
[----:B------:R-:W-:-:S07]  /*2fe0*/  MOV R0, 0x3000 ;  /* 0x0000300000007802 */ /* 0x000fce0000000f00 */
[----:B0-----:R-:W-:Y:S05]  /*2ff0*/  CALL.REL.NOINC `($__internal_121_$__cuda_sm20_rem_s64) ;  /* 0x0000000c00947944 */ /* 0x001fea0003c00000 */
[----:B------:R-:W-:Y:S02]  /*3000*/  MOV R10, R2 ;  /* 0x00000002000a7202 */ /* 0x000fe40000000f00 */
[----:B------:R-:W-:-:S07]  /*3010*/  MOV R11, R9 ;  /* 0x00000009000b7202 */ /* 0x000fce0000000f00 */
.L_x_5534:
[----:B------:R-:W1:Y:S02]  /*3020*/  LDC.64 R12, c[0x0][0x398] ;  /* 0x0000e600ff0c7b82 */ /* 0x000e640000000a00 */
[----:B-1----:R-:W-:-:S06]  /*3030*/  IMAD.WIDE.U32 R2, R3, 0x8, R12 ;  /* 0x0000000803027825 */ /* 0x002fcc00078e000c */
[----:B------:R-:W2:Y:S02]  /*3040*/  LDG.E.64 R2, desc[UR10][R2.64] ;  /* 0x0000000a02027981 */ /* 0x000ea4000c1e1b00 */
[-C--:B--2---:R-:W-:Y:S02]  /*3050*/  IMAD R9, R3, R10.reuse, RZ ;  /* 0x0000000a03097224 */ /* 0x084fe400078e02ff */
[----:B------:R-:W-:-:S04]  /*3060*/  IMAD.WIDE.U32 R28, R2, R10, R28 ;  /* 0x0000000a021c7225 */ /* 0x000fc800078e001c */
[----:B------:R-:W-:-:S04]  /*3070*/  IMAD R9, R2, R11, R9 ;  /* 0x0000000b02097224 */ /* 0x000fc800078e0209 */
[----:B------:R-:W-:-:S07]  /*3080*/  IMAD.IADD R29, R29, 0x1, R9 ;  /* 0x000000011d1d7824 */ /* 0x000fce00078e0209 */
.L_x_5500:
[----:B------:R-:W1:Y:S02]  /*3090*/  LDCU.64 UR12, c[0x0][0x388] ;  /* 0x00007100ff0c77ac */ /* 0x000e640008000a00 */
[----:B-1----:R-:W-:-:S04]  /*30a0*/  IADD3 R28, P0, PT, R28, UR12, RZ ;  /* 0x0000000c1c1c7c10 */ /* 0x002fc8000ff1e0ff */
[----:B------:R-:W-:-:S05]  /*30b0*/  IADD3.X R29, PT, PT, R29, UR13, RZ, P0, !PT ;  /* 0x0000000d1d1d7c10 */ /* 0x000fca00087fe4ff */
[----:B------:R-:W2:Y:S02]  /*30c0*/  LDG.E.U8 R28, desc[UR10][R28.64] ;  /* 0x0000000a1c1c7981 */ /* 0x000ea4000c1e1100 */
        /* <DEDUP_REMOVED lines=29> */
.L_x_5539:
        /* <DEDUP_REMOVED lines=36> */
.L_x_5538:
[----:B------:R-:W-:Y:S05]  /*34e0*/  BSYNC.RECONVERGENT B0 ;  /* 0x0000000000007941 */ /* 0x000fea0003800200 */
.L_x_5537:
[----:B------:R-:W-:Y:S01]  /*34f0*/  UIADD3 UR4, UPT, UPT, UR4, 0x8, URZ ;  /* 0x0000000804047890 */ /* 0x000fe2000fffe0ff */
[----:B------:R-:W-:Y:S01]  /*3500*/  SEL R2, RZ, 0x1, !P0 ;  /* 0x00000001ff027807 */ /* 0x000fe20004000000 */
[----:B------:R-:W-:Y:S01]  /*3510*/  IMAD R9, R6, 0x8, R9 ;  /* 0x0000000806097824 */ /* 0x000fe200078e0209 */
[----:B------:R-:W-:Y:S09]  /*3520*/  @P1 BRA `(.L_x_5539) ;  /* 0xfffffffc005c1947 */ /* 0x000ff2000383ffff */
[----:B------:R-:W-:-:S12]  /*3530*/  UIADD3 UR4, UPT, UPT, UR4, 0x1, URZ ;  /* 0x0000000104047890 */ /* 0x000fd8000fffe0ff */
.L_x_5536:
        /* <DEDUP_REMOVED lines=23> */
.L_x_5543:
[----:B------:R-:W-:Y:S05]  /*36b0*/  BSYNC.RECONVERGENT B0 ;  /* 0x0000000000007941 */ /* 0x000fea0003800200 */
.L_x_5542:
[----:B------:R-:W-:Y:S01]  /*36c0*/  SEL R2, RZ, 0x1, !P0 ;  /* 0x00000001ff027807 */ /* 0x000fe20004000000 */
[----:B------:R-:W-:-:S12]  /*36d0*/  UIADD3 UR4, UPT, UPT, UR4, 0x4, URZ ;  /* 0x0000000404047890 */ /* 0x000fd8000fffe0ff */
.L_x_5541:
        /* <DEDUP_REMOVED lines=14> */
.L_x_5546:
[----:B------:R-:W-:Y:S05]  /*37c0*/  BSYNC.RECONVERGENT B0 ;  /* 0x0000000000007941 */ /* 0x000fea0003800200 */
.L_x_5545:
[----:B------:R-:W-:Y:S01]  /*37d0*/  SEL R2, RZ, 0x1, !P0 ;  /* 0x00000001ff027807 */ /* 0x000fe20004000000 */
[----:B------:R-:W-:-:S12]  /*37e0*/  UIADD3 UR4, UPT, UPT, UR4, 0x2, URZ ;  /* 0x0000000204047890 */ /* 0x000fd8000fffe0ff */
.L_x_5544:
        /* <DEDUP_REMOVED lines=8> */
.L_x_5540:
[----:B--2---:R2:W-:Y:S02]  /*3870*/  STS.U8 [R7+UR5], R2 ;  /* 0x0000000207007988 */ /* 0x0045e40008000005 */
.L_x_5535:
        /* <DEDUP_REMOVED lines=9> */
        .weak           $__internal_120_$__cuda_sm20_div_s64
        .type           $__internal_120_$__cuda_sm20_div_s64,@function
        .size           $__internal_120_$__cuda_sm20_div_s64,($__internal_121_$__cuda_sm20_rem_s64 - $__internal_120_$__cuda_sm20_div_s64)
$__internal_120_$__cuda_sm20_div_s64:
        /* <DEDUP_REMOVED lines=83> */
[----:B------:R-:W-:Y:S06]  /*3e40*/  RET.REL.NODEC R12 `(contiguous_any3_u8) ;  /* 0xffffffc00c6c7950 */ /* 0x000fec0003c3ffff */
        .weak           $__internal_121_$__cuda_sm20_rem_s64
        .type           $__internal_121_$__cuda_sm20_rem_s64,@function
        .size           $__internal_121_$__cuda_sm20_rem_s64,(.L_x_32324 - $__internal_121_$__cuda_sm20_rem_s64)
$__internal_121_$__cuda_sm20_rem_s64:
        /* <DEDUP_REMOVED lines=66> */
[----:B------:R-:W-:Y:S06]  /*4270*/  RET.REL.NODEC R10 `(contiguous_any3_u8) ;  /* 0xffffffbc0a607950 */ /* 0x000fec0003c3ffff */
.L_x_5547:
        /* <DEDUP_REMOVED lines=16> */
.L_x_32324:


//--------------------- .text.contiguous_any22_u8 --------------------------
	.section	.text.contiguous_any22_u8,"ax",@progbits
	.align	128
        .global         contiguous_any22_u8
        .type           contiguous_any22_u8,@function
        .size           contiguous_any22_u8,(.L_x_33027 - contiguous_any22_u8)
        .other          contiguous_any22_u8,@"STO_CUDA_ENTRY STV_DEFAULT"
contiguous_any22_u8:
.text.contiguous_any22_u8:
        /* <DEDUP_REMOVED lines=24> */
[----:B-1----:R-:W-:-:S04]  /*0180*/  IADD3 R4, P0, PT, R4, R10, RZ ;  /* 0x0000000a04047210 */ /* 0x002fc80007f1e0ff */
[----:B------:R-:W-:-:S05]  /*0190*/  IADD3.X R5, PT, PT, R11, R5, R8, P0, !PT ;  /* 0x000000050b057210 */ /* 0x000fca00007fe408 */
[----:B------:R-:W2:Y:S01]  /*01a0*/  LDG.E.U8 R4, desc[UR12][R4.64] ;  /* 0x0000000c04047981 */ /* 0x000ea2000c1e1100 */
[----:B------:R-:W-:Y:S01]  /*01b0*/  BSSY.RECONVERGENT B1, `(.L_x_5550) ;  /* 0x000000a000017945 */ /* 0x000fe20003800200 */
[----:B------:R-:W-:Y:S02]  /*01c0*/  PLOP3.LUT P0, PT, PT, PT, PT, 0x80, 0x8 ;  /* 0x000000000008781c */ /* 0x000fe40003f0f070 */
[----:B--2---:R-:W-:-:S13]  /*01d0*/  ISETP.NE.AND P1, PT, R4, RZ, PT ;  /* 0x000000ff0400720c */ /* 0x004fda0003f25270 */
[----:B------:R-:W-:Y:S05]  /*01e0*/  @P1 BRA `(.L_x_5551) ;  /* 0x0000000000181947 */ /* 0x000fea0003800000 */
[----:B------:R-:W-:Y:S02]  /*01f0*/  IMAD.MOV.U32 R7, RZ, RZ, RZ ;  /* 0x000000ffff077224 */ /* 0x000fe400078e00ff */
[----:B------:R-:W-:-:S03]  /*0200*/  IMAD.WIDE.U32 R4, R3, UR8, R6 ;  /* 0x0000000803047c25 */ /* 0x000fc6000f8e0006 */
[----:B------:R-:W-:-:S04]  /*0210*/  IADD3 R4, P0, PT, R4, R10, RZ ;  /* 0x0000000a04047210 */ /* 0x000fc80007f1e0ff */
[----:B------:R-:W-:-:S05]  /*0220*/  IADD3.X R5, PT, PT, R11, R8, R5, P0, !PT ;  /* 0x000000080b057210 */ /* 0x000fca00007fe405 */
[----:B------:R-:W2:Y:S02]  /*0230*/  LDG.E.U8 R4, desc[UR12][R4.64] ;  /* 0x0000000c04047981 */ /* 0x000ea4000c1e1100 */
[----:B--2---:R-:W-:-:S13]  /*0240*/  ISETP.NE.AND P0, PT, R4, RZ, PT ;  /* 0x000000ff0400720c */ /* 0x004fda0003f05270 */
.L_x_5551:
[----:B------:R-:W-:Y:S05]  /*0250*/  BSYNC.RECONVERGENT B1 ;  /* 0x0000000000017941 */ /* 0x000fea0003800200 */
.L_x_5550:
[----:B------:R-:W-:-:S05]  /*0260*/  SEL R3, RZ, 0x1, !P0 ;  /* 0x00000001ff037807 */ /* 0x000fca0004000000 */
[----:B------:R0:W-:Y:S01]  /*0270*/  STS.U8 [R0+UR4], R3 ;  /* 0x0000000300007988 */ /* 0x0001e20008000004 */
[----:B------:R-:W-:Y:S05]  /*0280*/  BRA `(.L_x_5552) ;  /* 0x0000000000387947 */ /* 0x000fea0003800000 */
.L_x_5549:
        /* <DEDUP_REMOVED lines=9> */
[----:B------:R-:W-:-:S05]  /*0320*/  IADD3.X R5, PT, PT, R3, UR11, RZ, P0, !PT ;  /* 0x0000000b03057c10 */ /* 0x000fca00087fe4ff */
[----:B------:R-:W2:Y:S02]  /*0330*/  LDG.E.U8 R4, desc[UR12][R4.64] ;  /* 0x0000000c04047981 */ /* 0x000ea4000c1e1100 */
[----:B--2---:R-:W-:-:S04]  /*0340*/  ISETP.NE.AND P0, PT, R4, RZ, PT ;  /* 0x000000ff0400720c */ /* 0x004fc80003f05270 */
[----:B------:R-:W-:-:S05]  /*0350*/  SEL R3, RZ, 0x1, !P0 ;  /* 0x00000001ff037807 */ /* 0x000fca0004000000 */
[----:B------:R1:W-:Y:S04]  /*0360*/  STS.U8 [R0+UR4], R3 ;  /* 0x0000000300007988 */ /* 0x0003e80008000004 */
.L_x_5552:
[----:B------:R-:W-:Y:S05]  /*0370*/  BSYNC.RECONVERGENT B0 ;  /* 0x0000000000007941 */ /* 0x000fea0003800200 */
.L_x_5548:
[----:B------:R-:W-:Y:S01]  /*0380*/  BAR.SYNC.DEFER_BLOCKING 0x0 ;  /* 0x0000000000007b1d */ /* 0x000fe20000010000 */
[----:B------:R-:W-:-:S09]  /*0390*/  UISETP.GE.U32.AND UP0, UPT, UR5, 0x42, UPT ;  /* 0x000000420500788c */ /* 0x000fd2000bf06070 */
[----:B------:R-:W-:Y:S05]  /*03a0*/  BRA.U !UP0, `(.L_x_5553) ;  /* 0x00000001083c7547 */ /* 0x000fea000b800000 */
.L_x_5556:
        /* <DEDUP_REMOVED lines=10> */
.L_x_5555:
[----:B------:R-:W-:Y:S05]  /*0450*/  BSYNC.RECONVERGENT B0 ;  /* 0x0000000000007941 */ /* 0x000fea0003800200 */
.L_x_5554:
[----:B------:R-:W-:Y:S01]  /*0460*/  BAR.SYNC.DEFER_BLOCKING 0x0 ;  /* 0x0000000000007b1d */ /* 0x000fe20000010000 */
[----:B------:R-:W-:-:S05]  /*0470*/  UISETP.GT.U32.AND UP0, UPT, UR5, 0x83, UPT ;  /* 0x000000830500788c */ /* 0x000fca000bf04070 */
[----:B------:R-:W-:-:S04]  /*0480*/  UMOV UR5, UR7 ;  /* 0x0000000700057c82 */ /* 0x000fc80008000000 */
[----:B------:R-:W-:Y:S05]  /*0490*/  BRA.U UP0, `(.L_x_5556) ;  /* 0xfffffffd00c47547 */ /* 0x000fea000b83ffff */
.L_x_5553:
        /* <DEDUP_REMOVED lines=57> */
.L_x_5557:
        /* <DEDUP_REMOVED lines=13> */
.L_x_33027:


//--------------------- .text.contiguous_any2_u8  --------------------------
	.section	.text.contiguous_any2_u8,"ax",@progbits
	.align	128
        .global         contiguous_any2_u8
        .type           contiguous_any2_u8,@function
        .size           contiguous_any2_u8,(.L_x_32326 - contiguous_any2_u8)
        .other          contiguous_any2_u8,@"STO_CUDA_ENTRY STV_DEFAULT"
contiguous_any2_u8:
.text.contiguous_any2_u8:
        /* <DEDUP_REMOVED lines=48> */
.L_x_5586:
        /* <DEDUP_REMOVED lines=32> */
.L_x_5563:
[----:B------:R-:W-:Y:S01]  /*0500*/  MOV R26, R4 ;  /* 0x00000004001a7202 */ /* 0x000fe20000000f00 */
[----:B------:R-:W-:Y:S01]  /*0510*/  IMAD.MOV.U32 R11, RZ, RZ, R3 ;  /* 0x000000ffff0b7224 */ /* 0x000fe200078e0003 */
[----:B------:R-:W-:Y:S01]  /*0520*/  MOV R10, R22 ;  /* 0x00000016000a7202 */ /* 0x000fe20000000f00 */
[----:B------:R-:W-:Y:S01]  /*0530*/  IMAD.MOV.U32 R9, RZ, RZ, R23 ;  /* 0x000000ffff097224 */ /* 0x000fe200078e0017 */
[----:B------:R-:W-:-:S07]  /*0540*/  MOV R8, 0x560 ;  /* 0x0000056000087802 */ /* 0x000fce0000000f00 */
[----:B-1----:R-:W-:Y:S05]  /*0550*/  CALL.REL.NOINC `($__internal_122_$__cuda_sm20_div_s64) ;  /* 0x0000006400907944 */ /* 0x002fea0003c00000 */
        /* <DEDUP_REMOVED lines=10> */
.L_x_5564:
[----:B------:R-:W-:Y:S05]  /*0600*/  BSYNC.RECONVERGENT B1 ;  /* 0x0000000000017941 */ /* 0x000fea0003800200 */
.L_x_5562:
        /* <DEDUP_REMOVED lines=34> */
.L_x_5566:
[----:B------:R-:W-:Y:S01]  /*0830*/  MOV R26, R18 ;  /* 0x00000012001a7202 */ /* 0x000fe20000000f00 */
[----:B------:R-:W-:Y:S01]  /*0840*/  IMAD.MOV.U32 R11, RZ, RZ, R19 ;  /* 0x000000ffff0b7224 */ /* 0x000fe200078e0013 */
[----:B------:R-:W-:Y:S01]  /*0850*/  MOV R10, R22 ;  /* 0x00000016000a7202 */ /* 0x000fe20000000f00 */
[----:B------:R-:W-:Y:S01]  /*0860*/  IMAD.MOV.U32 R9, RZ, RZ, R23 ;  /* 0x000000ffff097224 */ /* 0x000fe200078e0017 */
[----:B------:R-:W-:-:S07]  /*0870*/  MOV R8, 0x890 ;  /* 0x0000089000087802 */ /* 0x000fce0000000f00 */
[----:B------:R-:W-:Y:S05]  /*0880*/  CALL.REL.NOINC `($__internal_122_$__cuda_sm20_div_s64) ;  /* 0x0000006000c47944 */ /* 0x000fea0003c00000 */
        /* <DEDUP_REMOVED lines=8> */
.L_x_5567:
[----:B------:R-:W-:Y:S05]  /*0910*/  BSYNC.RECONVERGENT B1 ;  /* 0x0000000000017941 */ /* 0x000fea0003800200 */
.L_x_5565:
        /* <DEDUP_REMOVED lines=33> */
.L_x_5569:
[----:B------:R-:W-:Y:S01]  /*0b30*/  IMAD.MOV.U32 R26, RZ, RZ, R36 ;  /* 0x000000ffff1a7224 */ /* 0x000fe200078e0024 */
[----:B------:R-:W-:Y:S01]  /*0b40*/  MOV R11, R37 ;  /* 0x00000025000b7202 */ /* 0x000fe20000000f00 */
[----:B------:R-:W-:Y:S01]  /*0b50*/  IMAD.MOV.U32 R10, RZ, RZ, R18 ;  /* 0x000000ffff0a7224 */ /* 0x000fe200078e0012 */
[----:B------:R-:W-:Y:S02]  /*0b60*/  MOV R9, R19 ;  /* 0x0000001300097202 */ /* 0x000fe40000000f00 */
[----:B------:R-:W-:-:S07]  /*0b70*/  MOV R8, 0xb90 ;  /* 0x00000b9000087802 */ /* 0x000fce0000000f00 */
[----:B------:R-:W-:Y:S05]  /*0b80*/  CALL.REL.NOINC `($__internal_122_$__cuda_sm20_div_s64) ;  /* 0x0000006000047944 */ /* 0x000fea0003c00000 */
        /* <DEDUP_REMOVED lines=10> */
.L_x_5570:
[----:B------:R-:W-:Y:S05]  /*0c30*/  BSYNC.RECONVERGENT B1 ;  /* 0x0000000000017941 */ /* 0x000fea0003800200 */
.L_x_5568:
        /* <DEDUP_REMOVED lines=35> */
.L_x_5572:
[----:B------:R-:W-:Y:S01]  /*0e70*/  MOV R26, R22 ;  /* 0x00000016001a7202 */ /* 0x000fe20000000f00 */
[----:B------:R-:W-:Y:S01]  /*0e80*/  IMAD.MOV.U32 R11, RZ, RZ, R23 ;  /* 0x000000ffff0b7224 */ /* 0x000fe200078e0017 */
[----:B------:R-:W-:Y:S01]  /*0e90*/  MOV R10, R18 ;  /* 0x00000012000a7202 */ /* 0x000fe20000000f00 */
[----:B------:R-:W-:Y:S01]  /*0ea0*/  IMAD.MOV.U32 R9, RZ, RZ, R19 ;  /* 0x000000ffff097224 */ /* 0x000fe200078e0013 */
[----:B------:R-:W-:-:S07]  /*0eb0*/  MOV R8, 0xed0 ;  /* 0x00000ed000087802 */ /* 0x000fce0000000f00 */
[----:B------:R-:W-:Y:S05]  /*0ec0*/  CALL.REL.NOINC `($__internal_122_$__cuda_sm20_div_s64) ;  /* 0x0000005c00347944 */ /* 0x000fea0003c00000 */
        /* <DEDUP_REMOVED lines=11> */
.L_x_5573:
[----:B------:R-:W-:Y:S05]  /*0f80*/  BSYNC.RECONVERGENT B1 ;  /* 0x0000000000017941 */ /* 0x000fea0003800200 */
.L_x_5571:
        /* <DEDUP_REMOVED lines=36> */
.L_x_5575:
        /* <DEDUP_REMOVED lines=16> */
.L_x_5576:
[----:B------:R-:W-:Y:S05]  /*12d0*/  BSYNC.RECONVERGENT B1 ;  /* 0x0000000000017941 */ /* 0x000fea0003800200 */
.L_x_5574:
        /* <DEDUP_REMOVED lines=35> */
.L_x_5578:
[----:B------:R-:W-:Y:S01]  /*1510*/  MOV R26, R42 ;  /* 0x0000002a001a7202 */ /* 0x000fe20000000f00 */
[----:B------:R-:W-:Y:S01]  /*1520*/  IMAD.MOV.U32 R11, RZ, RZ, R43 ;  /* 0x000000ffff0b7224 */ /* 0x000fe200078e002b */
[----:B------:R-:W-:Y:S01]  /*1530*/  MOV R10, R18 ;  /* 0x00000012000a7202 */ /* 0x000fe20000000f00 */
[----:B------:R-:W-:Y:S01]  /*1540*/  IMAD.MOV.U32 R9, RZ, RZ, R19 ;  /* 0x000000ffff097224 */ /* 0x000fe200078e0013 */
[----:B------:R-:W-:-:S07]  /*1550*/  MOV R8, 0x1570 ;  /* 0x0000157000087802 */ /* 0x000fce0000000f00 */
[----:B------:R-:W-:Y:S05]  /*1560*/  CALL.REL.NOINC `($__internal_122_$__cuda_sm20_div_s64) ;  /* 0x00000054008c7944 */ /* 0x000fea0003c00000 */
        /* <DEDUP_REMOVED lines=11> */
.L_x_5579:
[----:B------:R-:W-:Y:S05]  /*1620*/  BSYNC.RECONVERGENT B1 ;  /* 0x0000000000017941 */ /* 0x000fea0003800200 */
.L_x_5577:
        /* <DEDUP_REMOVED lines=35> */
.L_x_5581:
        /* <DEDUP_REMOVED lines=17> */
.L_x_5582:
[----:B------:R-:W-:Y:S05]  /*1970*/  BSYNC.RECONVERGENT B1 ;  /* 0x0000000000017941 */ /* 0x000fea0003800200 */
.L_x_5580:
        /* <DEDUP_REMOVED lines=35> */
.L_x_5584:
[----:B------:R-:W-:Y:S01]  /*1bb0*/  MOV R26, R18 ;  /* 0x00000012001a7202 */ /* 0x000fe20000000f00 */
[----:B------:R-:W-:Y:S01]  /*1bc0*/  IMAD.MOV.U32 R11, RZ, RZ, R19 ;  /* 0x000000ffff0b7224 */ /* 0x000fe200078e0013 */
[----:B------:R-:W-:Y:S01]  /*1bd0*/  MOV R10, R20 ;  /* 0x00000014000a7202 */ /* 0x000fe20000000f00 */
[----:B------:R-:W-:Y:S01]  /*1be0*/  IMAD.MOV.U32 R9, RZ, RZ, R21 ;  /* 0x000000ffff097224 */ /* 0x000fe200078e0015 */
[----:B------:R-:W-:-:S07]  /*1bf0*/  MOV R8, 0x1c10 ;  /* 0x00001c1000087802 */ /* 0x000fce0000000f00 */
[----:B------:R-:W-:Y:S05]  /*1c00*/  CALL.REL.NOINC `($__internal_122_$__cuda_sm20_div_s64) ;  /* 0x0000004c00e47944 */ /* 0x000fea0003c00000 */
        /* <DEDUP_REMOVED lines=11> */
.L_x_5585:
[----:B------:R-:W-:Y:S05]  /*1cc0*/  BSYNC.RECONVERGENT B1 ;  /* 0x0000000000017941 */ /* 0x000fea0003800200 */
.L_x_5583:
        /* <DEDUP_REMOVED lines=9> */
.L_x_5561:
        /* <DEDUP_REMOVED lines=35> */
.L_x_5589:
[----:B------:R-:W-:Y:S01]  /*1f90*/  MOV R26, R4 ;  /* 0x00000004001a7202 */ /* 0x000fe20000000f00 */
[----:B------:R-:W-:Y:S01]  /*1fa0*/  IMAD.MOV.U32 R11, RZ, RZ, R3 ;  /* 0x000000ffff0b7224 */ /* 0x000fe200078e0003 */
[----:B------:R-:W-:Y:S01]  /*1fb0*/  MOV R10, R6 ;  /* 0x00000006000a7202 */ /* 0x000fe20000000f00 */
[----:B------:R-:W-:Y:S01]  /*1fc0*/  IMAD.MOV.U32 R9, RZ, RZ, R7 ;  /* 0x000000ffff097224 */ /* 0x000fe200078e0007 */
[----:B------:R-:W-:-:S07]  /*1fd0*/  MOV R8, 0x1ff0 ;  /* 0x00001ff000087802 */ /* 0x000fce0000000f00 */
[----:B------:R-:W-:Y:S05]  /*1fe0*/  CALL.REL.NOINC `($__internal_122_$__cuda_sm20_div_s64) ;  /* 0x0000004800ec7944 */ /* 0x000fea0003c00000 */
        /* <DEDUP_REMOVED lines=10> */
.L_x_5590:
[----:B------:R-:W-:Y:S05]  /*2090*/  BSYNC.RECONVERGENT B1 ;  /* 0x0000000000017941 */ /* 0x000fea0003800200 */
.L_x_5588:
        /* <DEDUP_REMOVED lines=34> */
.L_x_5592:
        /* <DEDUP_REMOVED lines=14> */
.L_x_5593:
[----:B------:R-:W-:Y:S05]  /*23a0*/  BSYNC.RECONVERGENT B1 ;  /* 0x0000000000017941 */ /* 0x000fea0003800200 */
.L_x_5591:
        /* <DEDUP_REMOVED lines=35> */
.L_x_5595:
        /* <DEDUP_REMOVED lines=17> */
.L_x_5596:
[----:B------:R-:W-:Y:S05]  /*26f0*/  BSYNC.RECONVERGENT B1 ;  /* 0x0000000000017941 */ /* 0x000fea0003800200 */
.L_x_5594:
        /* <DEDUP_REMOVED lines=35> */
.L_x_5598:
        /* <DEDUP_REMOVED lines=16> */
.L_x_5599:
[----:B------:R-:W-:Y:S05]  /*2a30*/  BSYNC.RECONVERGENT B1 ;  /* 0x0000000000017941 */ /* 0x000fea0003800200 */
.L_x_5597:
[----:B------:R-:W-:Y:S01]  /*2a40*/  MOV R6, R20 ;  /* 0x0000001400067202 */ /* 0x000fe20000000f00 */
[----:B------:R-:W-:Y:S02]  /*2a50*/  IMAD R9, R9, R22, RZ ;  /* 0x0000001609097224 */ /* 0x000fe400078e02ff */
[----:B------:R-:W-:Y:S02]  /*2a60*/  VIADD R5, R5, 0xfffffffe ;  /* 0xfffffffe05057836 */ /* 0x000fe40000000000 */
[----:B------:R-:W-:-:S04]  /*2a70*/  IMAD.WIDE.U32 R20, R22, R8, R6 ;  /* 0x0000000816147225 */ /* 0x000fc800078e0006 */
[----:B------:R-:W-:-:S05]  /*2a80*/  IMAD R9, R23, R8, R9 ;  /* 0x0000000817097224 */ /* 0x000fca00078e0209 */
[----:B------:R-:W-:-:S07]  /*2a90*/  IADD3 R21, PT, PT, R21, R9, RZ ;  /* 0x0000000915157210 */ /* 0x000fce0007ffe0ff */
.L_x_5587:
        /* <DEDUP_REMOVED lines=31> */
.L_x_5601:
[----:B------:R-:W-:Y:S01]  /*2c90*/  IMAD.MOV.U32 R23, RZ, RZ, R3 ;  /* 0x000000ffff177224 */ /* 0x000fe200078e0003 */
[----:B------:R-:W-:Y:S01]  /*2ca0*/  MOV R22, R6 ;  /* 0x0000000600167202 */ /* 0x000fe20000000f00 */
[----:B------:R-:W-:Y:S01]  /*2cb0*/  IMAD.MOV.U32 R3, RZ, RZ, R7 ;  /* 0x000000ffff037224 */ /* 0x000fe200078e0007 */
[----:B------:R-:W-:-:S07]  /*2cc0*/  MOV R24, 0x2ce0 ;  /* 0x00002ce000187802 */ /* 0x000fce0000000f00 */
[----:B------:R-:W-:Y:S05]  /*2cd0*/  CALL.REL.NOINC `($__internal_123_$__cuda_sm20_rem_s64) ;  /* 0x0000004000fc7944 */ /* 0x000fea0003c00000 */
[----:B------:R-:W-:-:S07]  /*2ce0*/  MOV R8, R4 ;  /* 0x0000000400087202 */ /* 0x000fce0000000f00 */
.L_x_5602:
[----:B------:R-:W-:Y:S05]  /*2cf0*/  BSYNC.RECONVERGENT B1 ;  /* 0x0000000000017941 */ /* 0x000fea0003800200 */
.L_x_5600:
        /* <DEDUP_REMOVED lines=30> */
.L_x_5604:
[----:B------:R-:W-:Y:S01]  /*2ee0*/  IMAD.MOV.U32 R22, RZ, RZ, R6 ;  /* 0x000000ffff167224 */ /* 0x000fe200078e0006 */
[----:B------:R-:W-:Y:S01]  /*2ef0*/  MOV R3, R7 ;  /* 0x0000000700037202 */ /* 0x000fe20000000f00 */
[----:B------:R-:W-:Y:S01]  /*2f00*/  IMAD.MOV.U32 R4, RZ, RZ, R18 ;  /* 0x000000ffff047224 */ /* 0x000fe200078e0012 */
[----:B------:R-:W-:Y:S02]  /*2f10*/  MOV R23, R19 ;  /* 0x0000001300177202 */ /* 0x000fe40000000f00 */
[----:B------:R-:W-:-:S07]  /*2f20*/  MOV R24, 0x2f40 ;  /* 0x00002f4000187802 */ /* 0x000fce0000000f00 */
[----:B------:R-:W-:Y:S05]  /*2f30*/  CALL.REL.NOINC `($__internal_123_$__cuda_sm20_rem_s64) ;  /* 0x0000004000647944 */ /* 0x000fea0003c00000 */
[----:B------:R-:W-:-:S07]  /*2f40*/  IMAD.MOV.U32 R5, RZ, RZ, R9 ;  /* 0x000000ffff057224 */ /* 0x000fce00078e0009 */
.L_x_5605:
[----:B------:R-:W-:Y:S05]  /*2f50*/  BSYNC.RECONVERGENT B1 ;  /* 0x0000000000017941 */ /* 0x000fea0003800200 */
.L_x_5603:
[----:B------:R-:W-:Y:S02]  /*2f60*/  IMAD R3, R5, R14, RZ ;  /* 0x0000000e05037224 */ /* 0x000fe400078e02ff */
[----:B------:R-:W-:-:S04]  /*2f70*/  IMAD.WIDE.U32 R20, R14, R4, R20 ;  /* 0x000000040e147225 */ /* 0x000fc800078e0014 */
[----:B------:R-:W-:-:S05]  /*2f80*/  IMAD R3, R15, R4, R3 ;  /* 0x000000040f037224 */ /* 0x000fca00078e0203 */
[----:B------:R-:W-:-:S07]  /*2f90*/  IADD3 R21, PT, PT, R21, R3, RZ ;  /* 0x0000000315157210 */ /* 0x000fce0007ffe0ff */
.L_x_5560:
[----:B------:R-:W0:Y:S02]  /*2fa0*/  LDC.64 R4, c[0x0][0x388] ;  /* 0x0000e200ff047b82 */ /* 0x000e240000000a00 */
[----:B0-----:R-:W-:-:S05]  /*2fb0*/  IADD3 R12, P0, PT, R4, R12, RZ ;  /* 0x0000000c040c7210 */ /* 0x001fca0007f1e0ff */
[----:B------:R-:W-:-:S05]  /*2fc0*/  IMAD.X R13, R5, 0x1, R13, P0 ;  /* 0x00000001050d7824 */ /* 0x000fca00000e060d */
[----:B------:R-:W2:Y:S01]  /*2fd0*/  LDG.E.U8 R12, desc[UR12][R12.64] ;  /* 0x0000000c0c0c7981 */ /* 0x000ea2000c1e1100 */
[----:B------:R-:W-:Y:S01]  /*2fe0*/  BSSY.RECONVERGENT B1, `(.L_x_5606) ;  /* 0x0000008000017945 */ /* 0x000fe20003800200 */
[----:B------:R-:W-:Y:S02]  /*2ff0*/  PLOP3.LUT P0, PT, PT, PT, PT, 0x80, 0x8 ;  /* 0x000000000008781c */ /* 0x000fe40003f0f070 */
[----:B--2---:R-:W-:-:S13]  /*3000*/  ISETP.NE.AND P1, PT, R12, RZ, PT ;  /* 0x000000ff0c00720c */ /* 0x004fda0003f25270 */
[----:B------:R-:W-:Y:S05]  /*3010*/  @P1 BRA `(.L_x_5607) ;  /* 0x0000000000101947 */ /* 0x000fea0003800000 */
[----:B------:R-:W-:-:S04]  /*3020*/  IADD3 R20, P0, PT, R20, R4, RZ ;  /* 0x0000000414147210 */ /* 0x000fc80007f1e0ff */
[----:B------:R-:W-:-:S05]  /*3030*/  IADD3.X R21, PT, PT, R21, R5, RZ, P0, !PT ;  /* 0x0000000515157210 */ /* 0x000fca00007fe4ff */
[----:B------:R-:W2:Y:S02]  /*3040*/  LDG.E.U8 R20, desc[UR12][R20.64] ;  /* 0x0000000c14147981 */ /* 0x000ea4000c1e1100 */
[----:B--2---:R-:W-:-:S13]  /*3050*/  ISETP.NE.AND P0, PT, R20, RZ, PT ;  /* 0x000000ff1400720c */ /* 0x004fda0003f05270 */
.L_x_5607:
[----:B------:R-:W-:Y:S05]  /*3060*/  BSYNC.RECONVERGENT B1 ;  /* 0x0000000000017941 */ /* 0x000fea0003800200 */
.L_x_5606:
[----:B------:R-:W-:-:S05]  /*3070*/  SEL R3, RZ, 0x1, !P0 ;  /* 0x00000001ff037807 */ /* 0x000fca0004000000 */
[----:B------:R1:W-:Y:S01]  /*3080*/  STS.U8 [R0+UR4], R3 ;  /* 0x0000000300007988 */ /* 0x0003e20008000004 */
[----:B------:R-:W-:Y:S05]  /*3090*/  BRA `(.L_x_5608) ;  /* 0x0000003400907947 */ /* 0x000fea0003800000 */
.L_x_5559:
        /* <DEDUP_REMOVED lines=20> */
.L_x_5635:
        /* <DEDUP_REMOVED lines=31> */
.L_x_5612:
[----:B------:R-:W-:Y:S01]  /*33d0*/  IMAD.MOV.U32 R26, RZ, RZ, R4 ;  /* 0x000000ffff1a7224 */ /* 0x000fe200078e0004 */
[----:B------:R-:W-:Y:S01]  /*33e0*/  MOV R11, R5 ;  /* 0x00000005000b7202 */ /* 0x000fe20000000f00 */
[----:B------:R-:W-:Y:S01]  /*33f0*/  IMAD.MOV.U32 R10, RZ, RZ, R36 ;  /* 0x000000ffff0a7224 */ /* 0x000fe200078e0024 */
[----:B------:R-:W-:Y:S02]  /*3400*/  MOV R9, R37 ;  /* 0x0000002500097202 */ /* 0x000fe40000000f00 */
[----:B------:R-:W-:-:S07]  /*3410*/  MOV R8, 0x3430 ;  /* 0x0000343000087802 */ /* 0x000fce0000000f00 */
[----:B-123--:R-:W-:Y:S05]  /*3420*/  CALL.REL.NOINC `($__internal_122_$__cuda_sm20_div_s64) ;  /* 0x0000003400dc7944 */ /* 0x00efea0003c00000 */
        /* <DEDUP_REMOVED lines=8> */
.L_x_5613:
[----:B------:R-:W-:Y:S05]  /*34b0*/  BSYNC.RECONVERGENT B1 ;  /* 0x0000000000017941 */ /* 0x000fea0003800200 */
.L_x_5611:
        /* <DEDUP_REMOVED lines=37> */
.L_x_5615:
        /* <DEDUP_REMOVED lines=16> */
.L_x_5616:
[----:B------:R-:W-:Y:S05]  /*3810*/  BSYNC.RECONVERGENT B1 ;  /* 0x0000000000017941 */ /* 0x000fea0003800200 */
.L_x_5614:
        /* <DEDUP_REMOVED lines=38> */
.L_x_5618:
[----:B------:R-:W-:Y:S01]  /*3a80*/  MOV R26, R36 ;  /* 0x00000024001a7202 */ /* 0x000fe20000000f00 */
[----:B------:R-:W-:Y:S01]  /*3a90*/  IMAD.MOV.U32 R11, RZ, RZ, R37 ;  /* 0x000000ffff0b7224 */ /* 0x000fe200078e0025 */
[----:B------:R-:W-:Y:S01]  /*3aa0*/  MOV R10, R38 ;  /* 0x00000026000a7202 */ /* 0x000fe20000000f00 */
[----:B------:R-:W-:Y:S01]  /*3ab0*/  IMAD.MOV.U32 R9, RZ, RZ, R39 ;  /* 0x000000ffff097224 */ /* 0x000fe200078e0027 */
[----:B------:R-:W-:-:S07]  /*3ac0*/  MOV R8, 0x3ae0 ;  /* 0x00003ae000087802 */ /* 0x000fce0000000f00 */
[----:B-1----:R-:W-:Y:S05]  /*3ad0*/  CALL.REL.NOINC `($__internal_122_$__cuda_sm20_div_s64) ;  /* 0x0000003000307944 */ /* 0x002fea0003c00000 */
        /* <DEDUP_REMOVED lines=11> */
.L_x_5619:
[----:B------:R-:W-:Y:S05]  /*3b90*/  BSYNC.RECONVERGENT B1 ;  /* 0x0000000000017941 */ /* 0x000fea0003800200 */
.L_x_5617:
        /* <DEDUP_REMOVED lines=38> */
.L_x_5621:
[----:B------:R-:W-:Y:S01]  /*3e00*/  IMAD.MOV.U32 R26, RZ, RZ, R36 ;  /* 0x000000ffff1a7224 */ /* 0x000fe200078e0024 */
[----:B------:R-:W-:Y:S01]  /*3e10*/  MOV R11, R37 ;  /* 0x00000025000b7202 */ /* 0x000fe20000000f00 */
[----:B------:R-:W-:Y:S01]  /*3e20*/  IMAD.MOV.U32 R10, RZ, RZ, R38 ;  /* 0x000000ffff0a7224 */ /* 0x000fe200078e0026 */
[----:B------:R-:W-:Y:S02]  /*3e30*/  MOV R9, R39 ;  /* 0x0000002700097202 */ /* 0x000fe40000000f00 */
[----:B------:R-:W-:-:S07]  /*3e40*/  MOV R8, 0x3e60 ;  /* 0x00003e6000087802 */ /* 0x000fce0000000f00 */
[----:B-1----:R-:W-:Y:S05]  /*3e50*/  CALL.REL.NOINC `($__internal_122_$__cuda_sm20_div_s64) ;  /* 0x0000002c00507944 */ /* 0x002fea0003c00000 */
        /* <DEDUP_REMOVED lines=11> */
.L_x_5622:
[----:B------:R-:W-:Y:S05]  /*3f10*/  BSYNC.RECONVERGENT B1 ;  /* 0x0000000000017941 */ /* 0x000fea0003800200 */
.L_x_5620:
        /* <DEDUP_REMOVED lines=38> */
.L_x_5624:
        /* <DEDUP_REMOVED lines=17> */
.L_x_5625:
[----:B------:R-:W-:Y:S05]  /*4290*/  BSYNC.RECONVERGENT B1 ;  /* 0x0000000000017941 */ /* 0x000fea0003800200 */
.L_x_5623:
        /* <DEDUP_REMOVED lines=38> */
.L_x_5627:
        /* <DEDUP_REMOVED lines=17> */
.L_x_5628:
[----:B------:R-:W-:Y:S05]  /*4610*/  BSYNC.RECONVERGENT B1 ;  /* 0x0000000000017941 */ /* 0x000fea0003800200 */
.L_x_5626:
        /* <DEDUP_REMOVED lines=38> */
.L_x_5630:
        /* <DEDUP_REMOVED lines=17> */
.L_x_5631:
[----:B------:R-:W-:Y:S05]  /*4990*/  BSYNC.RECONVERGENT B1 ;  /* 0x0000000000017941 */ /* 0x000fea0003800200 */
.L_x_5629:
        /* <DEDUP_REMOVED lines=36> */
.L_x_5633:
        /* <DEDUP_REMOVED lines=17> */
.L_x_5634:
[----:B------:R-:W-:Y:S05]  /*4cf0*/  BSYNC.RECONVERGENT B1 ;  /* 0x0000000000017941 */ /* 0x000fea0003800200 */
.L_x_5632:
        /* <DEDUP_REMOVED lines=14> */
.L_x_5610:
        /* <DEDUP_REMOVED lines=36> */
.L_x_5638:
[----:B------:R-:W-:Y:S01]  /*5020*/  IMAD.MOV.U32 R26, RZ, RZ, R4 ;  /* 0x000000ffff1a7224 */ /* 0x000fe200078e0004 */
[----:B------:R-:W-:Y:S01]  /*5030*/  MOV R11, R5 ;  /* 0x00000005000b7202 */ /* 0x000fe20000000f00 */
[----:B------:R-:W-:Y:S01]  /*5040*/  IMAD.MOV.U32 R10, RZ, RZ, R16 ;  /* 0x000000ffff0a7224 */ /* 0x000fe200078e0010 */
[----:B------:R-:W-:Y:S02]  /*5050*/  MOV R9, R17 ;  /* 0x0000001100097202 */ /* 0x000fe40000000f00 */
[----:B------:R-:W-:-:S07]  /*5060*/  MOV R8, 0x5080 ;  /* 0x0000508000087802 */ /* 0x000fce0000000f00 */
[----:B------:R-:W-:Y:S05]  /*5070*/  CALL.REL.NOINC `($__internal_122_$__cuda_sm20_div_s64) ;  /* 0x0000001800c87944 */ /* 0x000fea0003c00000 */
        /* <DEDUP_REMOVED lines=9> */
.L_x_5639:
[----:B------:R-:W-:Y:S05]  /*5110*/  BSYNC.RECONVERGENT B1 ;  /* 0x0000000000017941 */ /* 0x000fea0003800200 */
.L_x_5637:
        /* <DEDUP_REMOVED lines=39> */
.L_x_5641:
        /* <DEDUP_REMOVED lines=17> */
.L_x_5642:
[----:B------:R-:W-:Y:S05]  /*54a0*/  BSYNC.RECONVERGENT B1 ;  /* 0x0000000000017941 */ /* 0x000fea0003800200 */
.L_x_5640:
        /* <DEDUP_REMOVED lines=39> */
.L_x_5644:
        /* <DEDUP_REMOVED lines=17> */
.L_x_5645:
[----:B------:R-:W-:Y:S05]  /*5830*/  BSYNC.RECONVERGENT B1 ;  /* 0x0000000000017941 */ /* 0x000fea0003800200 */
.L_x_5643:
        /* <DEDUP_REMOVED lines=40> */
.L_x_5647:
[----:B------:R-:W-:Y:S01]  /*5ac0*/  MOV R26, R20 ;  /* 0x00000014001a7202 */ /* 0x000fe20000000f00 */
[----:B------:R-:W-:Y:S01]  /*5ad0*/  IMAD.MOV.U32 R11, RZ, RZ, R21 ;  /* 0x000000ffff0b7224 */ /* 0x000fe200078e0015 */
[----:B------:R-:W-:Y:S02]  /*5ae0*/  MOV R10, R4 ;  /* 0x00000004000a7202 */ /* 0x000fe40000000f00 */
[----:B------:R-:W-:Y:S02]  /*5af0*/  MOV R9, R5 ;  /* 0x0000000500097202 */ /* 0x000fe40000000f00 */
[----:B------:R-:W-:-:S07]  /*5b00*/  MOV R8, 0x5b20 ;  /* 0x00005b2000087802 */ /* 0x000fce0000000f00 */
[----:B------:R-:W-:Y:S05]  /*5b10*/  CALL.REL.NOINC `($__internal_122_$__cuda_sm20_div_s64) ;  /* 0x0000001000207944 */ /* 0x000fea0003c00000 */
        /* <DEDUP_REMOVED lines=11> */
.L_x_5648:
[----:B------:R-:W-:Y:S05]  /*5bd0*/  BSYNC.RECONVERGENT B1 ;  /* 0x0000000000017941 */ /* 0x000fea0003800200 */
.L_x_5646:
        /* <DEDUP_REMOVED lines=10> */
.L_x_5636:
        /* <DEDUP_REMOVED lines=34> */
.L_x_5651:
[----:B------:R-:W-:Y:S01]  /*5ea0*/  MOV R26, R4 ;  /* 0x00000004001a7202 */ /* 0x000fe20000000f00 */
[----:B------:R-:W-:Y:S01]  /*5eb0*/  IMAD.MOV.U32 R10, RZ, RZ, R16 ;  /* 0x000000ffff0a7224 */ /* 0x000fe200078e0010 */
[----:B------:R-:W-:Y:S02]  /*5ec0*/  MOV R11, R5 ;  /* 0x00000005000b7202 */ /* 0x000fe40000000f00 */
[----:B------:R-:W-:Y:S02]  /*5ed0*/  MOV R9, R17 ;  /* 0x0000001100097202 */ /* 0x000fe40000000f00 */
[----:B------:R-:W-:-:S07]  /*5ee0*/  MOV R8, 0x5f00 ;  /* 0x00005f0000087802 */ /* 0x000fce0000000f00 */
[----:B------:R-:W-:Y:S05]  /*5ef0*/  CALL.REL.NOINC `($__internal_122_$__cuda_sm20_div_s64) ;  /* 0x0000000c00287944 */ /* 0x000fea0003c00000 */
        /* <DEDUP_REMOVED lines=9> */
.L_x_5652:
[----:B------:R-:W-:Y:S05]  /*5f90*/  BSYNC.RECONVERGENT B1 ;  /* 0x0000000000017941 */ /* 0x000fea0003800200 */
.L_x_5650:
        /* <DEDUP_REMOVED lines=39> */
.L_x_5654:
        /* <DEDUP_REMOVED lines=17> */
.L_x_5655:
[----:B------:R-:W-:Y:S05]  /*6320*/  BSYNC.RECONVERGENT B1 ;  /* 0x0000000000017941 */ /* 0x000fea0003800200 */
.L_x_5653:
        /* <DEDUP_REMOVED lines=10> */
.L_x_5649:
        /* <DEDUP_REMOVED lines=30> */
.L_x_5657:
[----:B------:R-:W-:Y:S02]  /*65b0*/  MOV R3, R23 ;  /* 0x0000001700037202 */ /* 0x000fe40000000f00 */
[----:B------:R-:W-:Y:S02]  /*65c0*/  MOV R23, R5 ;  /* 0x0000000500177202 */ /* 0x000fe40000000f00 */
[----:B------:R-:W-:-:S07]  /*65d0*/  MOV R24, 0x65f0 ;  /* 0x000065f000187802 */ /* 0x000fce0000000f00 */
[----:B------:R-:W-:Y:S05]  /*65e0*/  CALL.REL.NOINC `($__internal_123_$__cuda_sm20_rem_s64) ;  /* 0x0000000800b87944 */ /* 0x000fea0003c00000 */
[----:B------:R-:W-:-:S07]  /*65f0*/  IMAD.MOV.U32 R5, RZ, RZ, R9 ;  /* 0x000000ffff057224 */ /* 0x000fce00078e0009 */
.L_x_5658:
[----:B------:R-:W-:Y:S05]  /*6600*/  BSYNC.RECONVERGENT B1 ;  /* 0x0000000000017941 */ /* 0x000fea0003800200 */
.L_x_5656:
        /* <DEDUP_REMOVED lines=8> */
.L_x_5609:
[----:B------:R-:W-:-:S05]  /*6690*/  IMAD.MOV.U32 R13, RZ, RZ, R7 ;  /* 0x000000ffff0d7224 */ /* 0x000fca00078e0007 */
[----:B------:R-:W2:Y:S02]  /*66a0*/  LDG.E.U8 R12, desc[UR12][R12.64] ;  /* 0x0000000c0c0c7981 */ /* 0x000ea4000c1e1100 */
[----:B--2---:R-:W-:-:S04]  /*66b0*/  ISETP.NE.AND P0, PT, R12, RZ, PT ;  /* 0x000000ff0c00720c */ /* 0x004fc80003f05270 */
[----:B------:R-:W-:-:S05]  /*66c0*/  SEL R3, RZ, 0x1, !P0 ;  /* 0x00000001ff037807 */ /* 0x000fca0004000000 */
[----:B------:R0:W-:Y:S04]  /*66d0*/  STS.U8 [R0+UR4], R3 ;  /* 0x0000000300007988 */ /* 0x0001e80008000004 */
.L_x_5608:
[----:B------:R-:W-:Y:S05]  /*66e0*/  BSYNC.RECONVERGENT B0 ;  /* 0x0000000000007941 */ /* 0x000fea0003800200 */
.L_x_5558:
[----:B------:R-:W-:Y:S01]  /*66f0*/  BAR.SYNC.DEFER_BLOCKING 0x0 ;  /* 0x0000000000007b1d */ /* 0x000fe20000010000 */
[----:B------:R-:W-:-:S09]  /*6700*/  UISETP.GE.U32.AND UP0, UPT, UR5, 0x42, UPT ;  /* 0x000000420500788c */ /* 0x000fd2000bf06070 */
[----:B------:R-:W-:Y:S05]  /*6710*/  BRA.U !UP0, `(.L_x_5659) ;  /* 0x00000001083c7547 */ /* 0x000fea000b800000 */
.L_x_5662:
        /* <DEDUP_REMOVED lines=10> */
.L_x_5661:
[----:B------:R-:W-:Y:S05]  /*67c0*/  BSYNC.RECONVERGENT B0 ;  /* 0x0000000000007941 */ /* 0x000fea0003800200 */
.L_x_5660:
[----:B------:R-:W-:Y:S01]  /*67d0*/  BAR.SYNC.DEFER_BLOCKING 0x0 ;  /* 0x0000000000007b1d */ /* 0x000fe20000010000 */
[----:B------:R-:W-:-:S05]  /*67e0*/  UISETP.GT.U32.AND UP0, UPT, UR5, 0x83, UPT ;  /* 0x000000830500788c */ /* 0x000fca000bf04070 */
[----:B------:R-:W-:-:S04]  /*67f0*/  UMOV UR5, UR6 ;  /* 0x0000000600057c82 */ /* 0x000fc80008000000 */
[----:B------:R-:W-:Y:S05]  /*6800*/  BRA.U UP0, `(.L_x_5662) ;  /* 0xfffffffd00c47547 */ /* 0x000fea000b83ffff */
.L_x_5659:
        /* <DEDUP_REMOVED lines=57> */
        .weak           $__internal_122_$__cuda_sm20_div_s64
        .type           $__internal_122_$__cuda_sm20_div_s64,@function
        .size           $__internal_122_$__cuda_sm20_div_s64,($__internal_123_$__cuda_sm20_rem_s64 - $__internal_122_$__cuda_sm20_div_s64)
$__internal_122_$__cuda_sm20_div_s64:
        /* <DEDUP_REMOVED lines=82> */
[----:B------:R-:W-:Y:S06]  /*70c0*/  RET.REL.NODEC R8 `(contiguous_any2_u8) ;  /* 0xffffff8c08cc7950 */ /* 0x000fec0003c3ffff */
        .weak           $__internal_123_$__cuda_sm20_rem_s64
        .type           $__internal_123_$__cuda_sm20_rem_s64,@function
        .size           $__internal_123_$__cuda_sm20_rem_s64,(.L_x_32326 - $__internal_123_$__cuda_sm20_rem_s64)
$__internal_123_$__cuda_sm20_rem_s64:
        /* <DEDUP_REMOVED lines=76> */
[----:B------:R-:W-:Y:S06]  /*7590*/  RET.REL.NODEC R24 `(contiguous_any2_u8) ;  /* 0xffffff8818987950 */ /* 0x000fec0003c3ffff */
.L_x_5663:
        /* <DEDUP_REMOVED lines=14> */
.L_x_32326:


//--------------------- .text.uncontiguous_any_u8 --------------------------
	.section	.text.uncontiguous_any_u8,"ax",@progbits
	.align	128
        .global         uncontiguous_any_u8
        .type           uncontiguous_any_u8,@function
        .size           uncontiguous_any_u8,(.L_x_32328 - uncontiguous_any_u8)
        .other          uncontiguous_any_u8,@"STO_CUDA_ENTRY STV_DEFAULT"
uncontiguous_any_u8:
.text.uncontiguous_any_u8:
        /* <DEDUP_REMOVED lines=38> */
.L_x_5692:
        /* <DEDUP_REMOVED lines=32> */
.L_x_5669:
[----:B------:R-:W-:Y:S01]  /*0460*/  IMAD.MOV.U32 R26, RZ, RZ, R4 ;  /* 0x000000ffff1a7224 */ /* 0x000fe200078e0004 */
[----:B------:R-:W-:Y:S01]  /*0470*/  MOV R11, R5 ;  /* 0x00000005000b7202 */ /* 0x000fe20000000f00 */
[----:B------:R-:W-:Y:S01]  /*0480*/  IMAD.MOV.U32 R10, RZ, RZ, R36 ;  /* 0x000000ffff0a7224 */ /* 0x000fe200078e0024 */
[----:B------:R-:W-:Y:S02]  /*0490*/  MOV R9, R37 ;  /* 0x0000002500097202 */ /* 0x000fe40000000f00 */
[----:B------:R-:W-:-:S07]  /*04a0*/  MOV R8, 0x4c0 ;  /* 0x000004c000087802 */ /* 0x000fce0000000f00 */
[----:B-1----:R-:W-:Y:S05]  /*04b0*/  CALL.REL.NOINC `($__internal_124_$__cuda_sm20_div_s64) ;  /* 0x0000006400907944 */ /* 0x002fea0003c00000 */
        /* <DEDUP_REMOVED lines=9> */
.L_x_5670:
[----:B------:R-:W-:Y:S05]  /*0550*/  BSYNC.RECONVERGENT B1 ;  /* 0x0000000000017941 */ /* 0x000fea0003800200 */
.L_x_5668:
        /* <DEDUP_REMOVED lines=33> */
.L_x_5672:
[----:B------:R-:W-:Y:S01]  /*0770*/  IMAD.MOV.U32 R26, RZ, RZ, R18 ;  /* 0x000000ffff1a7224 */ /* 0x000fe200078e0012 */
[----:B------:R-:W-:Y:S01]  /*0780*/  MOV R11, R19 ;  /* 0x00000013000b7202 */ /* 0x000fe20000000f00 */
[----:B------:R-:W-:Y:S01]  /*0790*/  IMAD.MOV.U32 R10, RZ, RZ, R36 ;  /* 0x000000ffff0a7224 */ /* 0x000fe200078e0024 */
[----:B------:R-:W-:Y:S02]  /*07a0*/  MOV R9, R37 ;  /* 0x0000002500097202 */ /* 0x000fe40000000f00 */
[----:B------:R-:W-:-:S07]  /*07b0*/  MOV R8, 0x7d0 ;  /* 0x000007d000087802 */ /* 0x000fce0000000f00 */
[----:B------:R-:W-:Y:S05]  /*07c0*/  CALL.REL.NOINC `($__internal_124_$__cuda_sm20_div_s64) ;  /* 0x0000006000cc7944 */ /* 0x000fea0003c00000 */
        /* <DEDUP_REMOVED lines=9> */
.L_x_5673:
[----:B------:R-:W-:Y:S05]  /*0860*/  BSYNC.RECONVERGENT B1 ;  /* 0x0000000000017941 */ /* 0x000fea0003800200 */
.L_x_5671:
        /* <DEDUP_REMOVED lines=34> */
.L_x_5675:
[----:B------:R-:W-:Y:S01]  /*0a90*/  MOV R26, R22 ;  /* 0x00000016001a7202 */ /* 0x000fe20000000f00 */
[----:B------:R-:W-:Y:S01]  /*0aa0*/  IMAD.MOV.U32 R11, RZ, RZ, R23 ;  /* 0x000000ffff0b7224 */ /* 0x000fe200078e0017 */
[----:B------:R-:W-:Y:S01]  /*0ab0*/  MOV R10, R40 ;  /* 0x00000028000a7202 */ /* 0x000fe20000000f00 */
[----:B------:R-:W-:Y:S01]  /*0ac0*/  IMAD.MOV.U32 R9, RZ, RZ, R41 ;  /* 0x000000ffff097224 */ /* 0x000fe200078e0029 */
[----:B------:R-:W-:-:S07]  /*0ad0*/  MOV R8, 0xaf0 ;  /* 0x00000af000087802 */ /* 0x000fce0000000f00 */
[----:B------:R-:W-:Y:S05]  /*0ae0*/  CALL.REL.NOINC `($__internal_124_$__cuda_sm20_div_s64) ;  /* 0x0000006000047944 */ /* 0x000fea0003c00000 */
        /* <DEDUP_REMOVED lines=10> */
.L_x_5676:
[----:B------:R-:W-:Y:S05]  /*0b90*/  BSYNC.RECONVERGENT B1 ;  /* 0x0000000000017941 */ /* 0x000fea0003800200 */
.L_x_5674:
        /* <DEDUP_REMOVED lines=35> */
.L_x_5678:
[----:B------:R-:W-:Y:S01]  /*0dd0*/  IMAD.MOV.U32 R26, RZ, RZ, R42 ;  /* 0x000000ffff1a7224 */ /* 0x000fe200078e002a */
[----:B------:R-:W-:Y:S01]  /*0de0*/  MOV R11, R43 ;  /* 0x0000002b000b7202 */ /* 0x000fe20000000f00 */
[----:B------:R-:W-:Y:S01]  /*0df0*/  IMAD.MOV.U32 R10, RZ, RZ, R40 ;  /* 0x000000ffff0a7224 */ /* 0x000fe200078e0028 */
[----:B------:R-:W-:Y:S02]  /*0e00*/  MOV R9, R41 ;  /* 0x0000002900097202 */ /* 0x000fe40000000f00 */
[----:B------:R-:W-:-:S07]  /*0e10*/  MOV R8, 0xe30 ;  /* 0x00000e3000087802 */ /* 0x000fce0000000f00 */
[----:B------:R-:W-:Y:S05]  /*0e20*/  CALL.REL.NOINC `($__internal_124_$__cuda_sm20_div_s64) ;  /* 0x0000005c00347944 */ /* 0x000fea0003c00000 */
        /* <DEDUP_REMOVED lines=11> */
.L_x_5679:
[----:B------:R-:W-:Y:S05]  /*0ee0*/  BSYNC.RECONVERGENT B1 ;  /* 0x0000000000017941 */ /* 0x000fea0003800200 */
.L_x_5677:
        /* <DEDUP_REMOVED lines=36> */
.L_x_5681:
        /* <DEDUP_REMOVED lines=16> */
.L_x_5682:
[----:B------:R-:W-:Y:S05]  /*1230*/  BSYNC.RECONVERGENT B1 ;  /* 0x0000000000017941 */ /* 0x000fea0003800200 */
.L_x_5680:
        /* <DEDUP_REMOVED lines=34> */
.L_x_5684:
[----:B------:R-:W-:Y:S01]  /*1460*/  MOV R26, R40 ;  /* 0x00000028001a7202 */ /* 0x000fe20000000f00 */
[----:B------:R-:W-:Y:S01]  /*1470*/  IMAD.MOV.U32 R11, RZ, RZ, R41 ;  /* 0x000000ffff0b7224 */ /* 0x000fe200078e0029 */
[----:B------:R-:W-:Y:S01]  /*1480*/  MOV R10, R20 ;  /* 0x00000014000a7202 */ /* 0x000fe20000000f00 */
[----:B------:R-:W-:Y:S01]  /*1490*/  IMAD.MOV.U32 R9, RZ, RZ, R21 ;  /* 0x000000ffff097224 */ /* 0x000fe200078e0015 */
[----:B------:R-:W-:-:S07]  /*14a0*/  MOV R8, 0x14c0 ;  /* 0x000014c000087802 */ /* 0x000fce0000000f00 */
[----:B------:R-:W-:Y:S05]  /*14b0*/  CALL.REL.NOINC `($__internal_124_$__cuda_sm20_div_s64) ;  /* 0x0000005400907944 */ /* 0x000fea0003c00000 */
        /* <DEDUP_REMOVED lines=11> */
.L_x_5685:
[----:B------:R-:W-:Y:S05]  /*1570*/  BSYNC.RECONVERGENT B1 ;  /* 0x0000000000017941 */ /* 0x000fea0003800200 */
.L_x_5683:
        /* <DEDUP_REMOVED lines=34> */
.L_x_5687:
[----:B------:R-:W-:Y:S01]  /*17a0*/  IMAD.MOV.U32 R26, RZ, RZ, R36 ;  /* 0x000000ffff1a7224 */ /* 0x000fe200078e0024 */
[----:B------:R-:W-:Y:S01]  /*17b0*/  MOV R11, R37 ;  /* 0x00000025000b7202 */ /* 0x000fe20000000f00 */
[----:B------:R-:W-:Y:S01]  /*17c0*/  IMAD.MOV.U32 R10, RZ, RZ, R20 ;  /* 0x000000ffff0a7224 */ /* 0x000fe200078e0014 */
[----:B------:R-:W-:Y:S02]  /*17d0*/  MOV R9, R21 ;  /* 0x0000001500097202 */ /* 0x000fe40000000f00 */
[----:B------:R-:W-:-:S07]  /*17e0*/  MOV R8, 0x1800 ;  /* 0x0000180000087802 */ /* 0x000fce0000000f00 */
[----:B------:R-:W-:Y:S05]  /*17f0*/  CALL.REL.NOINC `($__internal_124_$__cuda_sm20_div_s64) ;  /* 0x0000005000c07944 */ /* 0x000fea0003c00000 */
        /* <DEDUP_REMOVED lines=11> */
.L_x_5688:
[----:B------:R-:W-:Y:S05]  /*18b0*/  BSYNC.RECONVERGENT B1 ;  /* 0x0000000000017941 */ /* 0x000fea0003800200 */
.L_x_5686:
        /* <DEDUP_REMOVED lines=35> */
.L_x_5690:
[----:B------:R-:W-:Y:S01]  /*1af0*/  IMAD.MOV.U32 R26, RZ, RZ, R18 ;  /* 0x000000ffff1a7224 */ /* 0x000fe200078e0012 */
[----:B------:R-:W-:Y:S01]  /*1b00*/  MOV R11, R19 ;  /* 0x00000013000b7202 */ /* 0x000fe20000000f00 */
[----:B------:R-:W-:Y:S01]  /*1b10*/  IMAD.MOV.U32 R10, RZ, RZ, R20 ;  /* 0x000000ffff0a7224 */ /* 0x000fe200078e0014 */
[----:B------:R-:W-:Y:S02]  /*1b20*/  MOV R9, R21 ;  /* 0x0000001500097202 */ /* 0x000fe40000000f00 */
[----:B------:R-:W-:-:S07]  /*1b30*/  MOV R8, 0x1b50 ;  /* 0x00001b5000087802 */ /* 0x000fce0000000f00 */
[----:B------:R-:W-:Y:S05]  /*1b40*/  CALL.REL.NOINC `($__internal_124_$__cuda_sm20_div_s64) ;  /* 0x0000004c00ec7944 */ /* 0x000fea0003c00000 */
        /* <DEDUP_REMOVED lines=11> */
.L_x_5691:
[----:B------:R-:W-:Y:S05]  /*1c00*/  BSYNC.RECONVERGENT B1 ;  /* 0x0000000000017941 */ /* 0x000fea0003800200 */
.L_x_5689:
        /* <DEDUP_REMOVED lines=9> */
.L_x_5667:
        /* <DEDUP_REMOVED lines=36> */
.L_x_5695:
[----:B------:R-:W-:Y:S01]  /*1ee0*/  MOV R26, R4 ;  /* 0x00000004001a7202 */ /* 0x000fe20000000f00 */
[----:B------:R-:W-:Y:S01]  /*1ef0*/  IMAD.MOV.U32 R11, RZ, RZ, R5 ;  /* 0x000000ffff0b7224 */ /* 0x000fe200078e0005 */
[----:B------:R-:W-:Y:S01]  /*1f00*/  MOV R10, R6 ;  /* 0x00000006000a7202 */ /* 0x000fe20000000f00 */
[----:B------:R-:W-:Y:S01]  /*1f10*/  IMAD.MOV.U32 R9, RZ, RZ, R7 ;  /* 0x000000ffff097224 */ /* 0x000fe200078e0007 */
[----:B------:R-:W-:-:S07]  /*1f20*/  MOV R8, 0x1f40 ;  /* 0x00001f4000087802 */ /* 0x000fce0000000f00 */
[----:B------:R-:W-:Y:S05]  /*1f30*/  CALL.REL.NOINC `($__internal_124_$__cuda_sm20_div_s64) ;  /* 0x0000004800f07944 */ /* 0x000fea0003c00000 */
        /* <DEDUP_REMOVED lines=9> */
.L_x_5696:
[----:B------:R-:W-:Y:S05]  /*1fd0*/  BSYNC.RECONVERGENT B1 ;  /* 0x0000000000017941 */ /* 0x000fea0003800200 */
.L_x_5694:
        /* <DEDUP_REMOVED lines=34> */
.L_x_5698:
        /* <DEDUP_REMOVED lines=14> */
.L_x_5699:
[----:B------:R-:W-:Y:S05]  /*22e0*/  BSYNC.RECONVERGENT B1 ;  /* 0x0000000000017941 */ /* 0x000fea0003800200 */
.L_x_5697:
        /* <DEDUP_REMOVED lines=36> */
.L_x_5701:
        /* <DEDUP_REMOVED lines=17> */
.L_x_5702:
[----:B------:R-:W-:Y:S05]  /*2640*/  BSYNC.RECONVERGENT B1 ;  /* 0x0000000000017941 */ /* 0x000fea0003800200 */
.L_x_5700:
        /* <DEDUP_REMOVED lines=35> */
.L_x_5704:
[----:B------:R-:W-:Y:S01]  /*2880*/  MOV R26, R16 ;  /* 0x00000010001a7202 */ /* 0x000fe20000000f00 */
[----:B------:R-:W-:Y:S01]  /*2890*/  IMAD.MOV.U32 R11, RZ, RZ, R17 ;  /* 0x000000ffff0b7224 */ /* 0x000fe200078e0011 */
[----:B------:R-:W-:Y:S01]  /*28a0*/  MOV R10, R14 ;  /* 0x0000000e000a7202 */ /* 0x000fe20000000f00 */
[----:B------:R-:W-:Y:S01]  /*28b0*/  IMAD.MOV.U32 R9, RZ, RZ, R15 ;  /* 0x000000ffff097224 */ /* 0x000fe200078e000f */
[----:B------:R-:W-:-:S07]  /*28c0*/  MOV R8, 0x28e0 ;  /* 0x000028e000087802 */ /* 0x000fce0000000f00 */
[----:B------:R-:W-:Y:S05]  /*28d0*/  CALL.REL.NOINC `($__internal_124_$__cuda_sm20_div_s64) ;  /* 0x0000004000887944 */ /* 0x000fea0003c00000 */
        /* <DEDUP_REMOVED lines=10> */
.L_x_5705:
[----:B------:R-:W-:Y:S05]  /*2980*/  BSYNC.RECONVERGENT B1 ;  /* 0x0000000000017941 */ /* 0x000fea0003800200 */
.L_x_5703:
[----:B------:R-:W-:Y:S01]  /*2990*/  MOV R6, R20 ;  /* 0x0000001400067202 */ /* 0x000fe20000000f00 */
[----:B------:R-:W-:Y:S02]  /*29a0*/  IMAD R9, R9, R22, RZ ;  /* 0x0000001609097224 */ /* 0x000fe400078e02ff */
[----:B------:R-:W-:Y:S02]  /*29b0*/  VIADD R3, R3, 0xfffffffe ;  /* 0xfffffffe03037836 */ /* 0x000fe40000000000 */
[----:B------:R-:W-:-:S04]  /*29c0*/  IMAD.WIDE.U32 R20, R22, R8, R6 ;  /* 0x0000000816147225 */ /* 0x000fc800078e0006 */
[----:B------:R-:W-:-:S05]  /*29d0*/  IMAD R9, R23, R8, R9 ;  /* 0x0000000817097224 */ /* 0x000fca00078e0209 */
[----:B------:R-:W-:-:S07]  /*29e0*/  IADD3 R21, PT, PT, R21, R9, RZ ;  /* 0x0000000915157210 */ /* 0x000fce0007ffe0ff */
.L_x_5693:
        /* <DEDUP_REMOVED lines=31> */
.L_x_5707:
[----:B------:R-:W-:Y:S01]  /*2be0*/  IMAD.MOV.U32 R14, RZ, RZ, R4 ;  /* 0x000000ffff0e7224 */ /* 0x000fe200078e0004 */
[----:B------:R-:W-:Y:S01]  /*2bf0*/  MOV R23, R5 ;  /* 0x0000000500177202 */ /* 0x000fe20000000f00 */
[----:B------:R-:W-:Y:S01]  /*2c00*/  IMAD.MOV.U32 R22, RZ, RZ, R6 ;  /* 0x000000ffff167224 */ /* 0x000fe200078e0006 */
[----:B------:R-:W-:Y:S02]  /*2c10*/  MOV R15, R7 ;  /* 0x00000007000f7202 */ /* 0x000fe40000000f00 */
[----:B------:R-:W-:-:S07]  /*2c20*/  MOV R24, 0x2c40 ;  /* 0x00002c4000187802 */ /* 0x000fce0000000f00 */
[----:B------:R-:W-:Y:S05]  /*2c30*/  CALL.REL.NOINC `($__internal_125_$__cuda_sm20_rem_s64) ;  /* 0x0000004000fc7944 */ /* 0x000fea0003c00000 */
.L_x_5708:
[----:B------:R-:W-:Y:S05]  /*2c40*/  BSYNC.RECONVERGENT B1 ;  /* 0x0000000000017941 */ /* 0x000fea0003800200 */
.L_x_5706:
        /* <DEDUP_REMOVED lines=31> */
.L_x_5710:
[----:B------:R-:W-:Y:S01]  /*2e40*/  MOV R22, R6 ;  /* 0x0000000600167202 */ /* 0x000fe20000000f00 */
[----:B------:R-:W-:Y:S01]  /*2e50*/  IMAD.MOV.U32 R15, RZ, RZ, R7 ;  /* 0x000000ffff0f7224 */ /* 0x000fe200078e0007 */
[----:B------:R-:W-:Y:S01]  /*2e60*/  MOV R14, R18 ;  /* 0x00000012000e7202 */ /* 0x000fe20000000f00 */
[----:B------:R-:W-:Y:S01]  /*2e70*/  IMAD.MOV.U32 R23, RZ, RZ, R19 ;  /* 0x000000ffff177224 */ /* 0x000fe200078e0013 */
[----:B------:R-:W-:-:S07]  /*2e80*/  MOV R24, 0x2ea0 ;  /* 0x00002ea000187802 */ /* 0x000fce0000000f00 */
[----:B------:R-:W-:Y:S05]  /*2e90*/  CALL.REL.NOINC `($__internal_125_$__cuda_sm20_rem_s64) ;  /* 0x0000004000647944 */ /* 0x000fea0003c00000 */
[----:B------:R-:W-:Y:S01]  /*2ea0*/  MOV R6, R8 ;  /* 0x0000000800067202 */ /* 0x000fe20000000f00 */
[----:B------:R-:W-:-:S07]  /*2eb0*/  IMAD.MOV.U32 R7, RZ, RZ, R9 ;  /* 0x000000ffff077224 */ /* 0x000fce00078e0009 */
.L_x_5711:
[----:B------:R-:W-:Y:S05]  /*2ec0*/  BSYNC.RECONVERGENT B1 ;  /* 0x0000000000017941 */ /* 0x000fea0003800200 */
.L_x_5709:
[----:B------:R-:W-:Y:S02]  /*2ed0*/  IMAD R3, R7, R4, RZ ;  /* 0x0000000407037224 */ /* 0x000fe400078e02ff */
[----:B------:R-:W-:-:S04]  /*2ee0*/  IMAD.WIDE.U32 R20, R4, R6, R20 ;  /* 0x0000000604147225 */ /* 0x000fc800078e0014 */
[----:B------:R-:W-:-:S05]  /*2ef0*/  IMAD R3, R5, R6, R3 ;  /* 0x0000000605037224 */ /* 0x000fca00078e0203 */
[----:B------:R-:W-:-:S07]  /*2f00*/  IADD3 R21, PT, PT, R21, R3, RZ ;  /* 0x0000000315157210 */ /* 0x000fce0007ffe0ff */
.L_x_5666:
        /* <DEDUP_REMOVED lines=12> */
.L_x_5713:
[----:B------:R-:W-:Y:S05]  /*2fd0*/  BSYNC.RECONVERGENT B1 ;  /* 0x0000000000017941 */ /* 0x000fea0003800200 */
.L_x_5712:
[----:B------:R-:W-:-:S05]  /*2fe0*/  SEL R3, RZ, 0x1, !P0 ;  /* 0x00000001ff037807 */ /* 0x000fca0004000000 */
[----:B------:R1:W-:Y:S01]  /*2ff0*/  STS.U8 [R0+UR4], R3 ;  /* 0x0000000300007988 */ /* 0x0003e20008000004 */
[----:B------:R-:W-:Y:S05]  /*3000*/  BRA `(.L_x_5714) ;  /* 0x0000003400a47947 */ /* 0x000fea0003800000 */
.L_x_5665:
        /* <DEDUP_REMOVED lines=20> */
.L_x_5741:
        /* <DEDUP_REMOVED lines=33> */
.L_x_5718:
[----:B------:R-:W-:Y:S01]  /*3360*/  MOV R26, R14 ;  /* 0x0000000e001a7202 */ /* 0x000fe20000000f00 */
[----:B------:R-:W-:Y:S01]  /*3370*/  IMAD.MOV.U32 R11, RZ, RZ, R13 ;  /* 0x000000ffff0b7224 */ /* 0x000fe200078e000d */
[----:B------:R-:W-:Y:S01]  /*3380*/  MOV R10, R34 ;  /* 0x00000022000a7202 */ /* 0x000fe20000000f00 */
[----:B------:R-:W-:Y:S01]  /*3390*/  IMAD.MOV.U32 R9, RZ, RZ, R35 ;  /* 0x000000ffff097224 */ /* 0x000fe200078e0023 */
[----:B------:R-:W-:-:S07]  /*33a0*/  MOV R8, 0x33c0 ;  /* 0x000033c000087802 */ /* 0x000fce0000000f00 */
[----:B-123--:R-:W-:Y:S05]  /*33b0*/  CALL.REL.NOINC `($__internal_124_$__cuda_sm20_div_s64) ;  /* 0x0000003400d07944 */ /* 0x00efea0003c00000 */
        /* <DEDUP_REMOVED lines=10> */
.L_x_5719:
[----:B------:R-:W-:Y:S05]  /*3460*/  BSYNC.RECONVERGENT B1 ;  /* 0x0000000000017941 */ /* 0x000fea0003800200 */
.L_x_5717:
        /* <DEDUP_REMOVED lines=37> */
.L_x_5721:
[----:B------:R-:W-:Y:S01]  /*36c0*/  IMAD.MOV.U32 R26, RZ, RZ, R34 ;  /* 0x000000ffff1a7224 */ /* 0x000fe200078e0022 */
[----:B------:R-:W-:Y:S01]  /*36d0*/  MOV R11, R35 ;  /* 0x00000023000b7202 */ /* 0x000fe20000000f00 */
[----:B------:R-:W-:Y:S01]  /*36e0*/  IMAD.MOV.U32 R10, RZ, RZ, R36 ;  /* 0x000000ffff0a7224 */ /* 0x000fe200078e0024 */
[----:B------:R-:W-:Y:S02]  /*36f0*/  MOV R9, R37 ;  /* 0x0000002500097202 */ /* 0x000fe40000000f00 */
[----:B------:R-:W-:-:S07]  /*3700*/  MOV R8, 0x3720 ;  /* 0x0000372000087802 */ /* 0x000fce0000000f00 */
[----:B-1----:R-:W-:Y:S05]  /*3710*/  CALL.REL.NOINC `($__internal_124_$__cuda_sm20_div_s64) ;  /* 0x0000003000f87944 */ /* 0x002fea0003c00000 */
        /* <DEDUP_REMOVED lines=11> */
.L_x_5722:
[----:B------:R-:W-:Y:S05]  /*37d0*/  BSYNC.RECONVERGENT B1 ;  /* 0x0000000000017941 */ /* 0x000fea0003800200 */
.L_x_5720:
        /* <DEDUP_REMOVED lines=38> */
.L_x_5724:
[----:B------:R-:W-:Y:S01]  /*3a40*/  MOV R26, R34 ;  /* 0x00000022001a7202 */ /* 0x000fe20000000f00 */
[----:B------:R-:W-:Y:S01]  /*3a50*/  IMAD.MOV.U32 R11, RZ, RZ, R35 ;  /* 0x000000ffff0b7224 */ /* 0x000fe200078e0023 */
[----:B------:R-:W-:Y:S01]  /*3a60*/  MOV R10, R36 ;  /* 0x00000024000a7202 */ /* 0x000fe20000000f00 */
[----:B------:R-:W-:Y:S01]  /*3a70*/  IMAD.MOV.U32 R9, RZ, RZ, R37 ;  /* 0x000000ffff097224 */ /* 0x000fe200078e0025 */
[----:B------:R-:W-:-:S07]  /*3a80*/  MOV R8, 0x3aa0 ;  /* 0x00003aa000087802 */ /* 0x000fce0000000f00 */
[----:B-1----:R-:W-:Y:S05]  /*3a90*/  CALL.REL.NOINC `($__internal_124_$__cuda_sm20_div_s64) ;  /* 0x0000003000187944 */ /* 0x002fea0003c00000 */
        /* <DEDUP_REMOVED lines=11> */
.L_x_5725:
[----:B------:R-:W-:Y:S05]  /*3b50*/  BSYNC.RECONVERGENT B1 ;  /* 0x0000000000017941 */ /* 0x000fea0003800200 */
.L_x_5723:
        /* <DEDUP_REMOVED lines=37> */
.L_x_5727:
        /* <DEDUP_REMOVED lines=17> */
.L_x_5728:
[----:B------:R-:W-:Y:S05]  /*3ec0*/  BSYNC.RECONVERGENT B1 ;  /* 0x0000000000017941 */ /* 0x000fea0003800200 */
.L_x_5726:
        /* <DEDUP_REMOVED lines=38> */
.L_x_5730:
        /* <DEDUP_REMOVED lines=17> */
.L_x_5731:
[----:B------:R-:W-:Y:S05]  /*4240*/  BSYNC.RECONVERGENT B1 ;  /* 0x0000000000017941 */ /* 0x000fea0003800200 */
.L_x_5729:
        /* <DEDUP_REMOVED lines=38> */
.L_x_5733:
        /* <DEDUP_REMOVED lines=17> */
.L_x_5734:
[----:B------:R-:W-:Y:S05]  /*45c0*/  BSYNC.RECONVERGENT B1 ;  /* 0x0000000000017941 */ /* 0x000fea0003800200 */
.L_x_5732:
        /* <DEDUP_REMOVED lines=37> */
.L_x_5736:
        /* <DEDUP_REMOVED lines=17> */
.L_x_5737:
[----:B------:R-:W-:Y:S05]  /*4930*/  BSYNC.RECONVERGENT B1 ;  /* 0x0000000000017941 */ /* 0x000fea0003800200 */
.L_x_5735:
        /* <DEDUP_REMOVED lines=37> */
.L_x_5739:
        /* <DEDUP_REMOVED lines=17> */
.L_x_5740:
[----:B------:R-:W-:Y:S05]  /*4ca0*/  BSYNC.RECONVERGENT B1 ;  /* 0x0000000000017941 */ /* 0x000fea0003800200 */
.L_x_5738:
        /* <DEDUP_REMOVED lines=12> */
.L_x_5716:
        /* <DEDUP_REMOVED lines=37> */
.L_x_5744:
        /* <DEDUP_REMOVED lines=16> */
.L_x_5745:
[----:B------:R-:W-:Y:S05]  /*50c0*/  BSYNC.RECONVERGENT B1 ;  /* 0x0000000000017941 */ /* 0x000fea0003800200 */
.L_x_5743:
        /* <DEDUP_REMOVED lines=38> */
.L_x_5747:
        /* <DEDUP_REMOVED lines=17> */
.L_x_5748:
[----:B------:R-:W-:Y:S05]  /*5440*/  BSYNC.RECONVERGENT B1 ;  /* 0x0000000000017941 */ /* 0x000fea0003800200 */
.L_x_5746:
        /* <DEDUP_REMOVED lines=40> */
.L_x_5750:
        /* <DEDUP_REMOVED lines=17> */
.L_x_5751:
[----:B------:R-:W-:Y:S05]  /*57e0*/  BSYNC.RECONVERGENT B1 ;  /* 0x0000000000017941 */ /* 0x000fea0003800200 */
.L_x_5749:
        /* <DEDUP_REMOVED lines=40> */
.L_x_5753:
        /* <DEDUP_REMOVED lines=17> */
.L_x_5754:
[----:B------:R-:W-:Y:S05]  /*5b80*/  BSYNC.RECONVERGENT B1 ;  /* 0x0000000000017941 */ /* 0x000fea0003800200 */
.L_x_5752:
        /* <DEDUP_REMOVED lines=9> */
.L_x_5742:
        /* <DEDUP_REMOVED lines=35> */
.L_x_5757:
[----:B------:R-:W-:Y:S01]  /*5e50*/  MOV R26, R14 ;  /* 0x0000000e001a7202 */ /* 0x000fe20000000f00 */
[----:B------:R-:W-:Y:S01]  /*5e60*/  IMAD.MOV.U32 R10, RZ, RZ, R16 ;  /* 0x000000ffff0a7224 */ /* 0x000fe200078e0010 */
[----:B------:R-:W-:Y:S02]  /*5e70*/  MOV R11, R13 ;  /* 0x0000000d000b7202 */ /* 0x000fe40000000f00 */
[----:B------:R-:W-:Y:S02]  /*5e80*/  MOV R9, R17 ;  /* 0x0000001100097202 */ /* 0x000fe40000000f00 */
[----:B------:R-:W-:-:S07]  /*5e90*/  MOV R8, 0x5eb0 ;  /* 0x00005eb000087802 */ /* 0x000fce0000000f00 */
[----:B------:R-:W-:Y:S05]  /*5ea0*/  CALL.REL.NOINC `($__internal_124_$__cuda_sm20_div_s64) ;  /* 0x0000000c00147944 */ /* 0x000fea0003c00000 */
        /* <DEDUP_REMOVED lines=10> */
.L_x_5758:
[----:B------:R-:W-:Y:S05]  /*5f50*/  BSYNC.RECONVERGENT B1 ;  /* 0x0000000000017941 */ /* 0x000fea0003800200 */
.L_x_5756:
        /* <DEDUP_REMOVED lines=39> */
.L_x_5760:
        /* <DEDUP_REMOVED lines=17> */
.L_x_5761:
[----:B------:R-:W-:Y:S05]  /*62e0*/  BSYNC.RECONVERGENT B1 ;  /* 0x0000000000017941 */ /* 0x000fea0003800200 */
.L_x_5759:
        /* <DEDUP_REMOVED lines=9> */
.L_x_5755:
        /* <DEDUP_REMOVED lines=31> */
.L_x_5763:
[----:B------:R-:W-:Y:S02]  /*6570*/  MOV R15, R23 ;  /* 0x00000017000f7202 */ /* 0x000fe40000000f00 */
[----:B------:R-:W-:Y:S02]  /*6580*/  MOV R23, R13 ;  /* 0x0000000d00177202 */ /* 0x000fe40000000f00 */
[----:B------:R-:W-:-:S07]  /*6590*/  MOV R24, 0x65b0 ;  /* 0x000065b000187802 */ /* 0x000fce0000000f00 */
[----:B------:R-:W-:Y:S05]  /*65a0*/  CALL.REL.NOINC `($__internal_125_$__cuda_sm20_rem_s64) ;  /* 0x0000000800a07944 */ /* 0x000fea0003c00000 */
.L_x_5764:
[----:B------:R-:W-:Y:S05]  /*65b0*/  BSYNC.RECONVERGENT B1 ;  /* 0x0000000000017941 */ /* 0x000fea0003800200 */
.L_x_5762:
[----:B------:R-:W0:Y:S02]  /*65c0*/  LDC.64 R10, c[0x0][0x398] ;  /* 0x0000e600ff0a7b82 */ /* 0x000e240000000a00 */
[----:B0-----:R-:W-:-:S06]  /*65d0*/  IMAD.WIDE.U32 R6, R7, 0x8, R10 ;  /* 0x0000000807067825 */ /* 0x001fcc00078e000a */
[----:B------:R-:W2:Y:S02]  /*65e0*/  LDG.E.64 R6, desc[UR8][R6.64] ;  /* 0x0000000806067981 */ /* 0x000ea4000c1e1b00 */
[-C--:B--2---:R-:W-:Y:S02]  /*65f0*/  IMAD R3, R7, R8.reuse, RZ ;  /* 0x0000000807037224 */ /* 0x084fe400078e02ff */
[----:B------:R-:W-:-:S04]  /*6600*/  IMAD.WIDE.U32 R4, R6, R8, R4 ;  /* 0x0000000806047225 */ /* 0x000fc800078e0004 */
[----:B------:R-:W-:-:S04]  /*6610*/  IMAD R3, R6, R9, R3 ;  /* 0x0000000906037224 */ /* 0x000fc800078e0203 */
[----:B------:R-:W-:-:S07]  /*6620*/  IMAD.IADD R5, R5, 0x1, R3 ;  /* 0x0000000105057824 */ /* 0x000fce00078e0203 */
.L_x_5715:
[----:B------:R-:W0:Y:S02]  /*6630*/  LDCU.64 UR12, c[0x0][0x388] ;  /* 0x00007100ff0c77ac */ /* 0x000e240008000a00 */
[----:B0-----:R-:W-:-:S04]  /*6640*/  IADD3 R4, P0, PT, R4, UR12, RZ ;  /* 0x0000000c04047c10 */ /* 0x001fc8000ff1e0ff */
[----:B------:R-:W-:-:S05]  /*6650*/  IADD3.X R5, PT, PT, R5, UR13, RZ, P0, !PT ;  /* 0x0000000d05057c10 */ /* 0x000fca00087fe4ff */
[----:B------:R-:W2:Y:S02]  /*6660*/  LDG.E.U8 R4, desc[UR8][R4.64] ;  /* 0x0000000804047981 */ /* 0x000ea4000c1e1100 */
[----:B--2---:R-:W-:-:S04]  /*6670*/  ISETP.NE.AND P0, PT, R4, RZ, PT ;  /* 0x000000ff0400720c */ /* 0x004fc80003f05270 */
[----:B------:R-:W-:-:S05]  /*6680*/  SEL R3, RZ, 0x1, !P0 ;  /* 0x00000001ff037807 */ /* 0x000fca0004000000 */
[----:B------:R0:W-:Y:S04]  /*6690*/  STS.U8 [R0+UR4], R3 ;  /* 0x0000000300007988 */ /* 0x0001e80008000004 */
.L_x_5714:
[----:B------:R-:W-:Y:S05]  /*66a0*/  BSYNC.RECONVERGENT B0 ;  /* 0x0000000000007941 */ /* 0x000fea0003800200 */
.L_x_5664:
[----:B------:R-:W-:Y:S01]  /*66b0*/  BAR.SYNC.DEFER_BLOCKING 0x0 ;  /* 0x0000000000007b1d */ /* 0x000fe20000010000 */
[----:B------:R-:W-:-:S09]  /*66c0*/  UISETP.GE.U32.AND UP0, UPT, UR5, 0x42, UPT ;  /* 0x000000420500788c */ /* 0x000fd2000bf06070 */
[----:B------:R-:W-:Y:S05]  /*66d0*/  BRA.U !UP0, `(.L_x_5765) ;  /* 0x00000001083c7547 */ /* 0x000fea000b800000 */
.L_x_5768:
        /* <DEDUP_REMOVED lines=10> */
.L_x_5767:
[----:B------:R-:W-:Y:S05]  /*6780*/  BSYNC.RECONVERGENT B0 ;  /* 0x0000000000007941 */ /* 0x000fea0003800200 */
.L_x_5766:
[----:B------:R-:W-:Y:S01]  /*6790*/  BAR.SYNC.DEFER_BLOCKING 0x0 ;  /* 0x0000000000007b1d */ /* 0x000fe20000010000 */
[----:B------:R-:W-:-:S05]  /*67a0*/  UISETP.GT.U32.AND UP0, UPT, UR5, 0x83, UPT ;  /* 0x000000830500788c */ /* 0x000fca000bf04070 */
[----:B------:R-:W-:-:S04]  /*67b0*/  UMOV UR5, UR6 ;  /* 0x0000000600057c82 */ /* 0x000fc80008000000 */
[----:B------:R-:W-:Y:S05]  /*67c0*/  BRA.U UP0, `(.L_x_5768) ;  /* 0xfffffffd00c47547 */ /* 0x000fea000b83ffff */
.L_x_5765:
        /* <DEDUP_REMOVED lines=51> */
        .weak           $__internal_124_$__cuda_sm20_div_s64
        .type           $__internal_124_$__cuda_sm20_div_s64,@function
        .size           $__internal_124_$__cuda_sm20_div_s64,($__internal_125_$__cuda_sm20_rem_s64 - $__internal_124_$__cuda_sm20_div_s64)
$__internal_124_$__cuda_sm20_div_s64:
        /* <DEDUP_REMOVED lines=82> */
[----:B------:R-:W-:Y:S06]  /*7020*/  RET.REL.NODEC R8 `(uncontiguous_any_u8) ;  /* 0xffffff8c08f47950 */ /* 0x000fec0003c3ffff */
        .weak           $__internal_125_$__cuda_sm20_rem_s64
        .type           $__internal_125_$__cuda_sm20_rem_s64,@function
        .size           $__internal_125_$__cuda_sm20_rem_s64,(.L_x_32328 - $__internal_125_$__cuda_sm20_rem_s64)
$__internal_125_$__cuda_sm20_rem_s64:
        /* <DEDUP_REMOVED lines=76> */
[----:B------:R-:W-:Y:S06]  /*74f0*/  RET.REL.NODEC R24 `(uncontiguous_any_u8) ;  /* 0xffffff8818c07950 */ /* 0x000fec0003c3ffff */
.L_x_5769:
        /* <DEDUP_REMOVED lines=16> */
.L_x_32328:


//--------------------- .text.contiguous_any_u8   --------------------------
	.section	.text.contiguous_any_u8,"ax",@progbits
	.align	128
        .global         contiguous_any_u8
        .type           contiguous_any_u8,@function
        .size           contiguous_any_u8,(.L_x_33030 - contiguous_any_u8)
        .other          contiguous_any_u8,@"STO_CUDA_ENTRY STV_DEFAULT"
contiguous_any_u8:
.text.contiguous_any_u8:
        /* <DEDUP_REMOVED lines=20> */
[----:B0-----:R-:W-:-:S05]  /*0140*/  IADD3 R2, P0, PT, R3, R6, RZ ;  /* 0x0000000603027210 */ /* 0x001fca0007f1e0ff */
[----:B------:R-:W-:-:S05]  /*0150*/  IMAD.X R3, RZ, RZ, R7, P0 ;  /* 0x000000ffff037224 */ /* 0x000fca00000e0607 */
[----:B------:R-:W2:Y:S01]  /*0160*/  LDG.E.U8 R2, desc[UR8][R2.64] ;  /* 0x0000000802027981 */ /* 0x000ea2000c1e1100 */
[----:B------:R-:W-:Y:S01]  /*0170*/  BSSY.RECONVERGENT B1, `(.L_x_5772) ;  /* 0x0000008000017945 */ /* 0x000fe20003800200 */
[----:B------:R-:W-:Y:S02]  /*0180*/  PLOP3.LUT P0, PT, PT, PT, PT, 0x80, 0x8 ;  /* 0x000000000008781c */ /* 0x000fe40003f0f070 */
[----:B--2---:R-:W-:-:S13]  /*0190*/  ISETP.NE.AND P1, PT, R2, RZ, PT ;  /* 0x000000ff0200720c */ /* 0x004fda0003f25270 */
[----:B------:R-:W-:Y:S05]  /*01a0*/  @P1 BRA `(.L_x_5773) ;  /* 0x0000000000101947 */ /* 0x000fea0003800000 */
[----:B------:R-:W-:-:S05]  /*01b0*/  IADD3 R2, P0, PT, R5, R6, RZ ;  /* 0x0000000605027210 */ /* 0x000fca0007f1e0ff */
[----:B------:R-:W-:-:S05]  /*01c0*/  IMAD.X R3, RZ, RZ, R7, P0 ;  /* 0x000000ffff037224 */ /* 0x000fca00000e0607 */
[----:B------:R-:W2:Y:S02]  /*01d0*/  LDG.E.U8 R2, desc[UR8][R2.64] ;  /* 0x0000000802027981 */ /* 0x000ea4000c1e1100 */
[----:B--2---:R-:W-:-:S13]  /*01e0*/  ISETP.NE.AND P0, PT, R2, RZ, PT ;  /* 0x000000ff0200720c */ /* 0x004fda0003f05270 */
.L_x_5773:
[----:B------:R-:W-:Y:S05]  /*01f0*/  BSYNC.RECONVERGENT B1 ;  /* 0x0000000000017941 */ /* 0x000fea0003800200 */
.L_x_5772:
[----:B------:R-:W-:-:S05]  /*0200*/  SEL R3, RZ, 0x1, !P0 ;  /* 0x00000001ff037807 */ /* 0x000fca0004000000 */
[----:B------:R0:W-:Y:S01]  /*0210*/  STS.U8 [R0+UR4], R3 ;  /* 0x0000000300007988 */ /* 0x0001e20008000004 */
[----:B------:R-:W-:Y:S05]  /*0220*/  BRA `(.L_x_5774) ;  /* 0x0000000000287947 */ /* 0x000fea0003800000 */
.L_x_5771:
[----:B------:R-:W-:-:S04]  /*0230*/  ISETP.GE.U32.AND P0, PT, R3, UR10, PT ;  /* 0x0000000a03007c0c */ /* 0x000fc8000bf06070 */
[----:B------:R-:W-:-:S13]  /*0240*/  ISETP.GE.U32.AND.EX P0, PT, RZ, UR11, PT, P0 ;  /* 0x0000000bff007c0c */ /* 0x000fda000bf06100 */
[----:B------:R-:W-:Y:S05]  /*0250*/  @P0 BRA `(.L_x_5774) ;  /* 0x00000000001c0947 */ /* 0x000fea0003800000 */
[----:B------:R-:W0:Y:S02]  /*0260*/  LDCU.64 UR12, c[0x0][0x388] ;  /* 0x00007100ff0c77ac */ /* 0x000e240008000a00 */
[----:B0-----:R-:W-:-:S05]  /*0270*/  IADD3 R2, P0, PT, R3, UR12, RZ ;  /* 0x0000000c03027c10 */ /* 0x001fca000ff1e0ff */
[----:B------:R-:W-:-:S05]  /*0280*/  IMAD.X R3, RZ, RZ, UR13, P0 ;  /* 0x0000000dff037e24 */ /* 0x000fca00080e06ff */
[----:B------:R-:W2:Y:S02]  /*0290*/  LDG.E.U8 R2, desc[UR8][R2.64] ;  /* 0x0000000802027981 */ /* 0x000ea4000c1e1100 */
[----:B--2---:R-:W-:-:S04]  /*02a0*/  ISETP.NE.AND P0, PT, R2, RZ, PT ;  /* 0x000000ff0200720c */ /* 0x004fc80003f05270 */
[----:B------:R-:W-:-:S05]  /*02b0*/  SEL R5, RZ, 0x1, !P0 ;  /* 0x00000001ff057807 */ /* 0x000fca0004000000 */
[----:B------:R1:W-:Y:S04]  /*02c0*/  STS.U8 [R0+UR4], R5 ;  /* 0x0000000500007988 */ /* 0x0003e80008000004 */
.L_x_5774:
[----:B------:R-:W-:Y:S05]  /*02d0*/  BSYNC.RECONVERGENT B0 ;  /* 0x0000000000007941 */ /* 0x000fea0003800200 */
.L_x_5770:
[----:B------:R-:W-:Y:S01]  /*02e0*/  BAR.SYNC.DEFER_BLOCKING 0x0 ;  /* 0x0000000000007b1d */ /* 0x000fe20000010000 */
[----:B------:R-:W-:-:S09]  /*02f0*/  UISETP.GE.U32.AND UP0, UPT, UR5, 0x42, UPT ;  /* 0x000000420500788c */ /* 0x000fd2000bf06070 */
[----:B------:R-:W-:Y:S05]  /*0300*/  BRA.U !UP0, `(.L_x_5775) ;  /* 0x00000001083c7547 */ /* 0x000fea000b800000 */
.L_x_5778:
        /* <DEDUP_REMOVED lines=10> */
.L_x_5777:
[----:B------:R-:W-:Y:S05]  /*03b0*/  BSYNC.RECONVERGENT B0 ;  /* 0x0000000000007941 */ /* 0x000fea0003800200 */
.L_x_5776:
[----:B------:R-:W-:Y:S01]  /*03c0*/  BAR.SYNC.DEFER_BLOCKING 0x0 ;  /* 0x0000000000007b1d */ /* 0x000fe20000010000 */
[----:B------:R-:W-:-:S05]  /*03d0*/  UISETP.GT.U32.AND UP0, UPT, UR5, 0x83, UPT ;  /* 0x000000830500788c */ /* 0x000fca000bf04070 */
[----:B------:R-:W-:-:S04]  /*03e0*/  UMOV UR5, UR6 ;  /* 0x0000000600057c82 */ /* 0x000fc80008000000 */
[----:B------:R-:W-:Y:S05]  /*03f0*/  BRA.U UP0, `(.L_x_5778) ;  /* 0xfffffffd00c47547 */ /* 0x000fea000b83ffff */
.L_x_5775:
        /* <DEDUP_REMOVED lines=51> */
.L_x_5779:
        /* <DEDUP_REMOVED lines=13> */
.L_x_33030:


//--------------------- .text.contiguous_any33_i64 --------------------------
	.section	.text.contiguous_any33_i64,"ax",@progbits
	.align	128
        .global         contiguous_any33_i64
        .type           contiguous_any33_i64,@function
        .size           contiguous_any33_i64,(.L_x_33031 - contiguous_any33_i64)
        .other          contiguous_any33_i64,@"STO_CUDA_ENTRY STV_DEFAULT"
contiguous_any33_i64:
.text.contiguous_any33_i64:
        /* <DEDUP_REMOVED lines=49> */
.L_x_5784:
        /* <DEDUP_REMOVED lines=36> */
.L_x_5783:
[----:B------:R-:W-:Y:S05]  /*0550*/  BSYNC.RECONVERGENT B0 ;  /* 0x0000000000007941 */ /* 0x000fea0003800200 */
.L_x_5782:
[----:B------:R-:W-:Y:S01]  /*0560*/  UIADD3 UR4, UPT, UPT, UR4, 0x8, URZ ;  /* 0x0000000804047890 */ /* 0x000fe2000fffe0ff */
[----:B------:R-:W-:Y:S01]  /*0570*/  SEL R5, RZ, 0x1, !P0 ;  /* 0x00000001ff057807 */ /* 0x000fe20004000000 */
[----:B------:R-:W-:Y:S01]  /*0580*/  IMAD R10, R3, 0x8, R10 ;  /* 0x00000008030a7824 */ /* 0x000fe200078e020a */
[----:B------:R-:W-:Y:S09]  /*0590*/  @P1 BRA `(.L_x_5784) ;  /* 0xfffffffc005c1947 */ /* 0x000ff2000383ffff */
[----:B------:R-:W-:-:S12]  /*05a0*/  UIADD3 UR4, UPT, UPT, UR4, 0x1, URZ ;  /* 0x0000000104047890 */ /* 0x000fd8000fffe0ff */
.L_x_5781:
        /* <DEDUP_REMOVED lines=23> */
.L_x_5788:
[----:B------:R-:W-:Y:S05]  /*0720*/  BSYNC.RECONVERGENT B0 ;  /* 0x0000000000007941 */ /* 0x000fea0003800200 */
.L_x_5787:
[----:B------:R-:W-:Y:S01]  /*0730*/  SEL R5, RZ, 0x1, !P0 ;  /* 0x00000001ff057807 */ /* 0x000fe20004000000 */
[----:B------:R-:W-:-:S12]  /*0740*/  UIADD3 UR4, UPT, UPT, UR4, 0x4, URZ ;  /* 0x0000000404047890 */ /* 0x000fd8000fffe0ff */
.L_x_5786:
        /* <DEDUP_REMOVED lines=14> */
.L_x_5791:
[----:B------:R-:W-:Y:S05]  /*0830*/  BSYNC.RECONVERGENT B0 ;  /* 0x0000000000007941 */ /* 0x000fea0003800200 */
.L_x_5790:
[----:B------:R-:W-:Y:S01]  /*0840*/  SEL R5, RZ, 0x1, !P0 ;  /* 0x00000001ff057807 */ /* 0x000fe20004000000 */
[----:B------:R-:W-:-:S12]  /*0850*/  UIADD3 UR4, UPT, UPT, UR4, 0x2, URZ ;  /* 0x0000000204047890 */ /* 0x000fd8000fffe0ff */
.L_x_5789:
        /* <DEDUP_REMOVED lines=8> */
.L_x_5785:
[----:B--2---:R1:W-:Y:S02]  /*08e0*/  STS.U8 [R0+UR5], R5 ;  /* 0x0000000500007988 */ /* 0x0043e40008000005 */
.L_x_5780:
        /* <DEDUP_REMOVED lines=9> */
.L_x_5792:
        /* <DEDUP_REMOVED lines=16> */
.L_x_33031:


//--------------------- .text.contiguous_any3_i64 --------------------------
	.section	.text.contiguous_any3_i64,"ax",@progbits
	.align	128
        .global         contiguous_any3_i64
        .type           contiguous_any3_i64,@function
        .size           contiguous_any3_i64,(.L_x_32330 - contiguous_any3_i64)
        .other          contiguous_any3_i64,@"STO_CUDA_ENTRY STV_DEFAULT"
contiguous_any3_i64:
.text.contiguous_any3_i64:
        /* <DEDUP_REMOVED lines=42> */
.L_x_5811:
        /* <DEDUP_REMOVED lines=27> */
.L_x_5795:
[----:B------:R-:W-:Y:S01]  /*0450*/  MOV R27, R32 ;  /* 0x00000020001b7202 */ /* 0x000fe20000000f00 */
[----:B------:R-:W-:Y:S01]  /*0460*/  IMAD.MOV.U32 R2, RZ, RZ, R34 ;  /* 0x000000ffff027224 */ /* 0x000fe200078e0022 */
[----:B------:R-:W-:Y:S02]  /*0470*/  MOV R0, R35 ;  /* 0x0000002300007202 */ /* 0x000fe40000000f00 */
[----:B------:R-:W-:-:S07]  /*0480*/  MOV R9, 0x4a0 ;  /* 0x000004a000097802 */ /* 0x000fce0000000f00 */
[----:B012-4-:R-:W-:Y:S05]  /*0490*/  CALL.REL.NOINC `($__internal_126_$__cuda_sm20_div_s64) ;  /* 0x0000003400207944 */ /* 0x017fea0003c00000 */
        /* <DEDUP_REMOVED lines=8> */
.L_x_5796:
        /* <DEDUP_REMOVED lines=33> */
.L_x_5797:
[----:B------:R-:W-:Y:S01]  /*0730*/  MOV R27, R31 ;  /* 0x0000001f001b7202 */ /* 0x000fe20000000f00 */
[----:B------:R-:W-:Y:S01]  /*0740*/  IMAD.MOV.U32 R2, RZ, RZ, R34 ;  /* 0x000000ffff027224 */ /* 0x000fe200078e0022 */
[----:B------:R-:W-:Y:S02]  /*0750*/  MOV R0, R35 ;  /* 0x0000002300007202 */ /* 0x000fe40000000f00 */
[----:B------:R-:W-:-:S07]  /*0760*/  MOV R9, 0x780 ;  /* 0x0000078000097802 */ /* 0x000fce0000000f00 */
[----:B0---4-:R-:W-:Y:S05]  /*0770*/  CALL.REL.NOINC `($__internal_126_$__cuda_sm20_div_s64) ;  /* 0x0000003000687944 */ /* 0x011fea0003c00000 */
        /* <DEDUP_REMOVED lines=9> */
.L_x_5798:
        /* <DEDUP_REMOVED lines=35> */
.L_x_5799:
[----:B------:R-:W-:Y:S01]  /*0a40*/  IMAD.MOV.U32 R27, RZ, RZ, R29 ;  /* 0x000000ffff1b7224 */ /* 0x000fe200078e001d */
[----:B------:R-:W-:Y:S01]  /*0a50*/  MOV R2, R32 ;  /* 0x0000002000027202 */ /* 0x000fe20000000f00 */
[----:B------:R-:W-:Y:S01]  /*0a60*/  IMAD.MOV.U32 R0, RZ, RZ, R33 ;  /* 0x000000ffff007224 */ /* 0x000fe200078e0021 */
[----:B------:R-:W-:-:S07]  /*0a70*/  MOV R9, 0xa90 ;  /* 0x00000a9000097802 */ /* 0x000fce0000000f00 */
[----:B0---4-:R-:W-:Y:S05]  /*0a80*/  CALL.REL.NOINC `($__internal_126_$__cuda_sm20_div_s64) ;  /* 0x0000002c00a47944 */ /* 0x011fea0003c00000 */
        /* <DEDUP_REMOVED lines=9> */
.L_x_5800:
        /* <DEDUP_REMOVED lines=33> */
.L_x_5801:
[----:B------:R-:W-:Y:S01]  /*0d30*/  MOV R27, R28 ;  /* 0x0000001c001b7202 */ /* 0x000fe20000000f00 */
[----:B------:R-:W-:Y:S01]  /*0d40*/  IMAD.MOV.U32 R2, RZ, RZ, R32 ;  /* 0x000000ffff027224 */ /* 0x000fe200078e0020 */
[----:B------:R-:W-:Y:S02]  /*0d50*/  MOV R0, R33 ;  /* 0x0000002100007202 */ /* 0x000fe40000000f00 */
[----:B------:R-:W-:-:S07]  /*0d60*/  MOV R9, 0xd80 ;  /* 0x00000d8000097802 */ /* 0x000fce0000000f00 */
[----:B0---4-:R-:W-:Y:S05]  /*0d70*/  CALL.REL.NOINC `($__internal_126_$__cuda_sm20_div_s64) ;  /* 0x0000002800e87944 */ /* 0x011fea0003c00000 */
        /* <DEDUP_REMOVED lines=8> */
.L_x_5802:
        /* <DEDUP_REMOVED lines=34> */
.L_x_5803:
        /* <DEDUP_REMOVED lines=14> */
.L_x_5804:
        /* <DEDUP_REMOVED lines=34> */
.L_x_5805:
        /* <DEDUP_REMOVED lines=14> */
.L_x_5806:
        /* <DEDUP_REMOVED lines=34> */
.L_x_5807:
        /* <DEDUP_REMOVED lines=14> */
.L_x_5808:
        /* <DEDUP_REMOVED lines=34> */
.L_x_5809:
        /* <DEDUP_REMOVED lines=14> */
.L_x_5810:
        /* <DEDUP_REMOVED lines=14> */
.L_x_5794:
        /* <DEDUP_REMOVED lines=33> */
.L_x_5813:
[----:B------:R-:W-:Y:S01]  /*1cf0*/  MOV R27, R32 ;  /* 0x00000020001b7202 */ /* 0x000fe20000000f00 */
[----:B------:R-:W-:Y:S01]  /*1d00*/  IMAD.MOV.U32 R2, RZ, RZ, R16 ;  /* 0x000000ffff027224 */ /* 0x000fe200078e0010 */
[----:B------:R-:W-:Y:S02]  /*1d10*/  MOV R0, R17 ;  /* 0x0000001100007202 */ /* 0x000fe40000000f00 */
[----:B------:R-:W-:-:S07]  /*1d20*/  MOV R9, 0x1d40 ;  /* 0x00001d4000097802 */ /* 0x000fce0000000f00 */
[----:B0-----:R-:W-:Y:S05]  /*1d30*/  CALL.REL.NOINC `($__internal_126_$__cuda_sm20_div_s64) ;  /* 0x0000001800f87944 */ /* 0x001fea0003c00000 */
        /* <DEDUP_REMOVED lines=8> */
.L_x_5814:
        /* <DEDUP_REMOVED lines=35> */
.L_x_5815:
[----:B------:R-:W-:Y:S01]  /*1ff0*/  MOV R27, R17 ;  /* 0x00000011001b7202 */ /* 0x000fe20000000f00 */
[----:B------:R-:W-:Y:S01]  /*2000*/  IMAD.MOV.U32 R2, RZ, RZ, R18 ;  /* 0x000000ffff027224 */ /* 0x000fe200078e0012 */
[----:B------:R-:W-:Y:S02]  /*2010*/  MOV R0, R19 ;  /* 0x0000001300007202 */ /* 0x000fe40000000f00 */
[----:B------:R-:W-:-:S07]  /*2020*/  MOV R9, 0x2040 ;  /* 0x0000204000097802 */ /* 0x000fce0000000f00 */
[----:B0-----:R-:W-:Y:S05]  /*2030*/  CALL.REL.NOINC `($__internal_126_$__cuda_sm20_div_s64) ;  /* 0x0000001800387944 */ /* 0x001fea0003c00000 */
        /* <DEDUP_REMOVED lines=9> */
.L_x_5816:
        /* <DEDUP_REMOVED lines=36> */
.L_x_5817:
[----:B------:R-:W-:Y:S01]  /*2310*/  MOV R27, R19 ;  /* 0x00000013001b7202 */ /* 0x000fe20000000f00 */
[----:B------:R-:W-:Y:S01]  /*2320*/  IMAD.MOV.U32 R2, RZ, RZ, R28 ;  /* 0x000000ffff027224 */ /* 0x000fe200078e001c */
[----:B------:R-:W-:Y:S02]  /*2330*/  MOV R0, R29 ;  /* 0x0000001d00007202 */ /* 0x000fe40000000f00 */
[----:B------:R-:W-:-:S07]  /*2340*/  MOV R9, 0x2360 ;  /* 0x0000236000097802 */ /* 0x000fce0000000f00 */
[----:B0-----:R-:W-:Y:S05]  /*2350*/  CALL.REL.NOINC `($__internal_126_$__cuda_sm20_div_s64) ;  /* 0x0000001400707944 */ /* 0x001fea0003c00000 */
        /* <DEDUP_REMOVED lines=9> */
.L_x_5818:
        /* <DEDUP_REMOVED lines=37> */
.L_x_5819:
[----:B------:R-:W-:Y:S01]  /*2640*/  IMAD.MOV.U32 R27, RZ, RZ, R18 ;  /* 0x000000ffff1b7224 */ /* 0x000fe200078e0012 */
[----:B------:R-:W-:Y:S01]  /*2650*/  MOV R2, R28 ;  /* 0x0000001c00027202 */ /* 0x000fe20000000f00 */
[----:B------:R-:W-:Y:S01]  /*2660*/  IMAD.MOV.U32 R0, RZ, RZ, R29 ;  /* 0x000000ffff007224 */ /* 0x000fe200078e001d */
[----:B------:R-:W-:-:S07]  /*2670*/  MOV R9, 0x2690 ;  /* 0x0000269000097802 */ /* 0x000fce0000000f00 */
[----:B0-----:R-:W-:Y:S05]  /*2680*/  CALL.REL.NOINC `($__internal_126_$__cuda_sm20_div_s64) ;  /* 0x0000001000a47944 */ /* 0x001fea0003c00000 */
        /* <DEDUP_REMOVED lines=8> */
.L_x_5820:
        /* <DEDUP_REMOVED lines=9> */
.L_x_5812:
        /* <DEDUP_REMOVED lines=31> */
.L_x_5822:
        /* <DEDUP_REMOVED lines=13> */
.L_x_5823:
        /* <DEDUP_REMOVED lines=35> */
.L_x_5824:
[----:B------:R-:W-:Y:S01]  /*2c90*/  MOV R27, R17 ;  /* 0x00000011001b7202 */ /* 0x000fe20000000f00 */
[----:B------:R-:W-:Y:S01]  /*2ca0*/  IMAD.MOV.U32 R2, RZ, RZ, R18 ;  /* 0x000000ffff027224 */ /* 0x000fe200078e0012 */
[----:B------:R-:W-:Y:S02]  /*2cb0*/  MOV R0, R19 ;  /* 0x0000001300007202 */ /* 0x000fe40000000f00 */
[----:B------:R-:W-:-:S07]  /*2cc0*/  MOV R9, 0x2ce0 ;  /* 0x00002ce000097802 */ /* 0x000fce0000000f00 */
[----:B0-----:R-:W-:Y:S05]  /*2cd0*/  CALL.REL.NOINC `($__internal_126_$__cuda_sm20_div_s64) ;  /* 0x0000000c00107944 */ /* 0x001fea0003c00000 */
        /* <DEDUP_REMOVED lines=9> */
.L_x_5825:
        /* <DEDUP_REMOVED lines=10> */
.L_x_5821:
        /* <DEDUP_REMOVED lines=29> */
.L_x_5826:
[----:B------:R-:W-:-:S07]  /*2fe0*/  MOV R0, 0x3000 ;  /* 0x0000300000007802 */ /* 0x000fce0000000f00 */
[----:B0-----:R-:W-:Y:S05]  /*2ff0*/  CALL.REL.NOINC `($__internal_127_$__cuda_sm20_rem_s64) ;  /* 0x0000000c00987944 */ /* 0x001fea0003c00000 */
[----:B------:R-:W-:Y:S02]  /*3000*/  MOV R10, R2 ;  /* 0x00000002000a7202 */ /* 0x000fe40000000f00 */
[----:B------:R-:W-:-:S07]  /*3010*/  MOV R11, R9 ;  /* 0x00000009000b7202 */ /* 0x000fce0000000f00 */
.L_x_5827:
[----:B------:R-:W1:Y:S02]  /*3020*/  LDC.64 R12, c[0x0][0x398] ;  /* 0x0000e600ff0c7b82 */ /* 0x000e640000000a00 */
[----:B-1----:R-:W-:-:S06]  /*3030*/  IMAD.WIDE.U32 R2, R3, 0x8, R12 ;  /* 0x0000000803027825 */ /* 0x002fcc00078e000c */
[----:B------:R-:W2:Y:S02]  /*3040*/  LDG.E.64 R2, desc[UR10][R2.64] ;  /* 0x0000000a02027981 */ /* 0x000ea4000c1e1b00 */
[-C--:B--2---:R-:W-:Y:S02]  /*3050*/  IMAD R9, R3, R10.reuse, RZ ;  /* 0x0000000a03097224 */ /* 0x084fe400078e02ff */
[----:B------:R-:W-:-:S04]  /*3060*/  IMAD.WIDE.U32 R28, R2, R10, R28 ;  /* 0x0000000a021c7225 */ /* 0x000fc800078e001c */
[----:B------:R-:W-:-:S04]  /*3070*/  IMAD R9, R2, R11, R9 ;  /* 0x0000000b02097224 */ /* 0x000fc800078e0209 */
[----:B------:R-:W-:-:S07]  /*3080*/  IMAD.IADD R29, R29, 0x1, R9 ;  /* 0x000000011d1d7824 */ /* 0x000fce00078e0209 */
.L_x_5793:
        /* <DEDUP_REMOVED lines=34> */
.L_x_5832:
        /* <DEDUP_REMOVED lines=36> */
.L_x_5831:
[----:B------:R-:W-:Y:S05]  /*34f0*/  BSYNC.RECONVERGENT B0 ;  /* 0x0000000000007941 */ /* 0x000fea0003800200 */
.L_x_5830:
[----:B------:R-:W-:Y:S01]  /*3500*/  UIADD3 UR4, UPT, UPT, UR4, 0x8, URZ ;  /* 0x0000000804047890 */ /* 0x000fe2000fffe0ff */
[----:B------:R-:W-:Y:S01]  /*3510*/  SEL R2, RZ, 0x1, !P0 ;  /* 0x00000001ff027807 */ /* 0x000fe20004000000 */
[----:B------:R-:W-:Y:S01]  /*3520*/  IMAD R9, R6, 0x8, R9 ;  /* 0x0000000806097824 */ /* 0x000fe200078e0209 */
[----:B------:R-:W-:Y:S09]  /*3530*/  @P1 BRA `(.L_x_5832) ;  /* 0xfffffffc005c1947 */ /* 0x000ff2000383ffff */
[----:B------:R-:W-:-:S12]  /*3540*/  UIADD3 UR4, UPT, UPT, UR4, 0x1, URZ ;  /* 0x0000000104047890 */ /* 0x000fd8000fffe0ff */
.L_x_5829:
        /* <DEDUP_REMOVED lines=23> */
.L_x_5836:
[----:B------:R-:W-:Y:S05]  /*36c0*/  BSYNC.RECONVERGENT B0 ;  /* 0x0000000000007941 */ /* 0x000fea0003800200 */
.L_x_5835:
[----:B------:R-:W-:Y:S01]  /*36d0*/  SEL R2, RZ, 0x1, !P0 ;  /* 0x00000001ff027807 */ /* 0x000fe20004000000 */
[----:B------:R-:W-:-:S12]  /*36e0*/  UIADD3 UR4, UPT, UPT, UR4, 0x4, URZ ;  /* 0x0000000404047890 */ /* 0x000fd8000fffe0ff */
.L_x_5834:
        /* <DEDUP_REMOVED lines=14> */
.L_x_5839:
[----:B------:R-:W-:Y:S05]  /*37d0*/  BSYNC.RECONVERGENT B0 ;  /* 0x0000000000007941 */ /* 0x000fea0003800200 */
.L_x_5838:
[----:B------:R-:W-:Y:S01]  /*37e0*/  SEL R2, RZ, 0x1, !P0 ;  /* 0x00000001ff027807 */ /* 0x000fe20004000000 */
[----:B------:R-:W-:-:S12]  /*37f0*/  UIADD3 UR4, UPT, UPT, UR4, 0x2, URZ ;  /* 0x0000000204047890 */ /* 0x000fd8000fffe0ff */
.L_x_5837:
        /* <DEDUP_REMOVED lines=8> */
.L_x_5833:
[----:B--2---:R2:W-:Y:S02]  /*3880*/  STS.U8 [R7+UR5], R2 ;  /* 0x0000000207007988 */ /* 0x0045e40008000005 */
.L_x_5828:
        /* <DEDUP_REMOVED lines=9> */
        .weak           $__internal_126_$__cuda_sm20_div_s64
        .type           $__internal_126_$__cuda_sm20_div_s64,@function
        .size           $__internal_126_$__cuda_sm20_div_s64,($__internal_127_$__cuda_sm20_rem_s64 - $__internal_126_$__cuda_sm20_div_s64)
$__internal_126_$__cuda_sm20_div_s64:
        /* <DEDUP_REMOVED lines=83> */
[----:B------:R-:W-:Y:S06]  /*3e50*/  RET.REL.NODEC R12 `(contiguous_any3_i64) ;  /* 0xffffffc00c687950 */ /* 0x000fec0003c3ffff */
        .weak           $__internal_127_$__cuda_sm20_rem_s64
        .type           $__internal_127_$__cuda_sm20_rem_s64,@function
        .size           $__internal_127_$__cuda_sm20_rem_s64,(.L_x_32330 - $__internal_127_$__cuda_sm20_rem_s64)
$__internal_127_$__cuda_sm20_rem_s64:
        /* <DEDUP_REMOVED lines=66> */
[----:B------:R-:W-:Y:S06]  /*4280*/  RET.REL.NODEC R10 `(contiguous_any3_i64) ;  /* 0xffffffbc0a5c7950 */ /* 0x000fec0003c3ffff */
.L_x_5840:
        /* <DEDUP_REMOVED lines=15> */
.L_x_32330:


//--------------------- .text.contiguous_any22_i64 --------------------------
	.section	.text.contiguous_any22_i64,"ax",@progbits
	.align	128
        .global         contiguous_any22_i64
        .type           contiguous_any22_i64,@function
        .size           contiguous_any22_i64,(.L_x_33033 - contiguous_any22_i64)
        .other          contiguous_any22_i64,@"STO_CUDA_ENTRY STV_DEFAULT"
contiguous_any22_i64:
.text.contiguous_any22_i64:
        /* <DEDUP_REMOVED lines=41> */
.L_x_5844:
[----:B------:R-:W-:Y:S05]  /*0290*/  BSYNC.RECONVERGENT B1 ;  /* 0x0000000000017941 */ /* 0x000fea0003800200 */
.L_x_5843:
[----:B------:R-:W-:-:S05]  /*02a0*/  SEL R3, RZ, 0x1, !P0 ;  /* 0x00000001ff037807 */ /* 0x000fca0004000000 */
[----:B------:R0:W-:Y:S01]  /*02b0*/  STS.U8 [R0+UR4], R3 ;  /* 0x0000000300007988 */ /* 0x0001e20008000004 */
[----:B------:R-:W-:Y:S05]  /*02c0*/  BRA `(.L_x_5845) ;  /* 0x00000000003c7947 */ /* 0x000fea0003800000 */
.L_x_5842:
        /* <DEDUP_REMOVED lines=15> */
.L_x_5845:
[----:B------:R-:W-:Y:S05]  /*03c0*/  BSYNC.RECONVERGENT B0 ;  /* 0x0000000000007941 */ /* 0x000fea0003800200 */
.L_x_5841:
[----:B------:R-:W-:Y:S01]  /*03d0*/  BAR.SYNC.DEFER_BLOCKING 0x0 ;  /* 0x0000000000007b1d */ /* 0x000fe20000010000 */
[----:B------:R-:W-:-:S09]  /*03e0*/  UISETP.GE.U32.AND UP0, UPT, UR5, 0x42, UPT ;  /* 0x000000420500788c */ /* 0x000fd2000bf06070 */
[----:B------:R-:W-:Y:S05]  /*03f0*/  BRA.U !UP0, `(.L_x_5846) ;  /* 0x00000001083c7547 */ /* 0x000fea000b800000 */
.L_x_5849:
        /* <DEDUP_REMOVED lines=10> */
.L_x_5848:
[----:B------:R-:W-:Y:S05]  /*04a0*/  BSYNC.RECONVERGENT B0 ;  /* 0x0000000000007941 */ /* 0x000fea0003800200 */
.L_x_5847:
[----:B------:R-:W-:Y:S01]  /*04b0*/  BAR.SYNC.DEFER_BLOCKING 0x0 ;  /* 0x0000000000007b1d */ /* 0x000fe20000010000 */
[----:B------:R-:W-:-:S05]  /*04c0*/  UISETP.GT.U32.AND UP0, UPT, UR5, 0x83, UPT ;  /* 0x000000830500788c */ /* 0x000fca000bf04070 */
[----:B------:R-:W-:-:S04]  /*04d0*/  UMOV UR5, UR7 ;  /* 0x0000000700057c82 */ /* 0x000fc80008000000 */
[----:B------:R-:W-:Y:S05]  /*04e0*/  BRA.U UP0, `(.L_x_5849) ;  /* 0xfffffffd00c47547 */ /* 0x000fea000b83ffff */
.L_x_5846:
        /* <DEDUP_REMOVED lines=57> */
.L_x_5850:
        /* <DEDUP_REMOVED lines=16> */
.L_x_33033:


//--------------------- .text.contiguous_any2_i64 --------------------------
	.section	.text.contiguous_any2_i64,"ax",@progbits
	.align	128
        .global         contiguous_any2_i64
        .type           contiguous_any2_i64,@function
        .size           contiguous_any2_i64,(.L_x_32332 - contiguous_any2_i64)
        .other          contiguous_any2_i64,@"STO_CUDA_ENTRY STV_DEFAULT"
contiguous_any2_i64:
.text.contiguous_any2_i64:
        /* <DEDUP_REMOVED lines=48> */
.L_x_5879:
        /* <DEDUP_REMOVED lines=32> */
.L_x_5856:
[----:B------:R-:W-:Y:S01]  /*0500*/  MOV R26, R4 ;  /* 0x00000004001a7202 */ /* 0x000fe20000000f00 */
[----:B------:R-:W-:Y:S01]  /*0510*/  IMAD.MOV.U32 R11, RZ, RZ, R3 ;  /* 0x000000ffff0b7224 */ /* 0x000fe200078e0003 */
[----:B------:R-:W-:Y:S01]  /*0520*/  MOV R10, R22 ;  /* 0x00000016000a7202 */ /* 0x000fe20000000f00 */
[----:B------:R-:W-:Y:S01]  /*0530*/  IMAD.MOV.U32 R9, RZ, RZ, R23 ;  /* 0x000000ffff097224 */ /* 0x000fe200078e0017 */
[----:B------:R-:W-:-:S07]  /*0540*/  MOV R8, 0x560 ;  /* 0x0000056000087802 */ /* 0x000fce0000000f00 */
[----:B-1----:R-:W-:Y:S05]  /*0550*/  CALL.REL.NOINC `($__internal_128_$__cuda_sm20_div_s64) ;  /* 0x0000006400ac7944 */ /* 0x002fea0003c00000 */
        /* <DEDUP_REMOVED lines=10> */
.L_x_5857:
[----:B------:R-:W-:Y:S05]  /*0600*/  BSYNC.RECONVERGENT B1 ;  /* 0x0000000000017941 */ /* 0x000fea0003800200 */
.L_x_5855:
        /* <DEDUP_REMOVED lines=34> */
.L_x_5859:
[----:B------:R-:W-:Y:S01]  /*0830*/  MOV R26, R18 ;  /* 0x00000012001a7202 */ /* 0x000fe20000000f00 */
[----:B------:R-:W-:Y:S01]  /*0840*/  IMAD.MOV.U32 R11, RZ, RZ, R19 ;  /* 0x000000ffff0b7224 */ /* 0x000fe200078e0013 */
[----:B------:R-:W-:Y:S01]  /*0850*/  MOV R10, R22 ;  /* 0x00000016000a7202 */ /* 0x000fe20000000f00 */
[----:B------:R-:W-:Y:S01]  /*0860*/  IMAD.MOV.U32 R9, RZ, RZ, R23 ;  /* 0x000000ffff097224 */ /* 0x000fe200078e0017 */
[----:B------:R-:W-:-:S07]  /*0870*/  MOV R8, 0x890 ;  /* 0x0000089000087802 */ /* 0x000fce0000000f00 */
[----:B------:R-:W-:Y:S05]  /*0880*/  CALL.REL.NOINC `($__internal_128_$__cuda_sm20_div_s64) ;  /* 0x0000006000e07944 */ /* 0x000fea0003c00000 */
        /* <DEDUP_REMOVED lines=8> */
.L_x_5860:
[----:B------:R-:W-:Y:S05]  /*0910*/  BSYNC.RECONVERGENT B1 ;  /* 0x0000000000017941 */ /* 0x000fea0003800200 */
.L_x_5858:
        /* <DEDUP_REMOVED lines=33> */
.L_x_5862:
[----:B------:R-:W-:Y:S01]  /*0b30*/  IMAD.MOV.U32 R26, RZ, RZ, R36 ;  /* 0x000000ffff1a7224 */ /* 0x000fe200078e0024 */
[----:B------:R-:W-:Y:S01]  /*0b40*/  MOV R11, R37 ;  /* 0x00000025000b7202 */ /* 0x000fe20000000f00 */
[----:B------:R-:W-:Y:S01]  /*0b50*/  IMAD.MOV.U32 R10, RZ, RZ, R18 ;  /* 0x000000ffff0a7224 */ /* 0x000fe200078e0012 */
[----:B------:R-:W-:Y:S02]  /*0b60*/  MOV R9, R19 ;  /* 0x0000001300097202 */ /* 0x000fe40000000f00 */
[----:B------:R-:W-:-:S07]  /*0b70*/  MOV R8, 0xb90 ;  /* 0x00000b9000087802 */ /* 0x000fce0000000f00 */
[----:B------:R-:W-:Y:S05]  /*0b80*/  CALL.REL.NOINC `($__internal_128_$__cuda_sm20_div_s64) ;  /* 0x0000006000207944 */ /* 0x000fea0003c00000 */
        /* <DEDUP_REMOVED lines=10> */
.L_x_5863:
[----:B------:R-:W-:Y:S05]  /*0c30*/  BSYNC.RECONVERGENT B1 ;  /* 0x0000000000017941 */ /* 0x000fea0003800200 */
.L_x_5861:
        /* <DEDUP_REMOVED lines=35> */
.L_x_5865:
[----:B------:R-:W-:Y:S01]  /*0e70*/  MOV R26, R22 ;  /* 0x00000016001a7202 */ /* 0x000fe20000000f00 */
[----:B------:R-:W-:Y:S01]  /*0e80*/  IMAD.MOV.U32 R11, RZ, RZ, R23 ;  /* 0x000000ffff0b7224 */ /* 0x000fe200078e0017 */
[----:B------:R-:W-:Y:S01]  /*0e90*/  MOV R10, R18 ;  /* 0x00000012000a7202 */ /* 0x000fe20000000f00 */
[----:B------:R-:W-:Y:S01]  /*0ea0*/  IMAD.MOV.U32 R9, RZ, RZ, R19 ;  /* 0x000000ffff097224 */ /* 0x000fe200078e0013 */
[----:B------:R-:W-:-:S07]  /*0eb0*/  MOV R8, 0xed0 ;  /* 0x00000ed000087802 */ /* 0x000fce0000000f00 */
[----:B------:R-:W-:Y:S05]  /*0ec0*/  CALL.REL.NOINC `($__internal_128_$__cuda_sm20_div_s64) ;  /* 0x0000005c00507944 */ /* 0x000fea0003c00000 */
        /* <DEDUP_REMOVED lines=11> */
.L_x_5866:
[----:B------:R-:W-:Y:S05]  /*0f80*/  BSYNC.RECONVERGENT B1 ;  /* 0x0000000000017941 */ /* 0x000fea0003800200 */
.L_x_5864:
        /* <DEDUP_REMOVED lines=36> */
.L_x_5868:
        /* <DEDUP_REMOVED lines=16> */
.L_x_5869:
[----:B------:R-:W-:Y:S05]  /*12d0*/  BSYNC.RECONVERGENT B1 ;  /* 0x0000000000017941 */ /* 0x000fea0003800200 */
.L_x_5867:
        /* <DEDUP_REMOVED lines=35> */
.L_x_5871:
[----:B------:R-:W-:Y:S01]  /*1510*/  MOV R26, R42 ;  /* 0x0000002a001a7202 */ /* 0x000fe20000000f00 */
[----:B------:R-:W-:Y:S01]  /*1520*/  IMAD.MOV.U32 R11, RZ, RZ, R43 ;  /* 0x000000ffff0b7224 */ /* 0x000fe200078e002b */
[----:B------:R-:W-:Y:S01]  /*1530*/  MOV R10, R18 ;  /* 0x00000012000a7202 */ /* 0x000fe20000000f00 */
[----:B------:R-:W-:Y:S01]  /*1540*/  IMAD.MOV.U32 R9, RZ, RZ, R19 ;  /* 0x000000ffff097224 */ /* 0x000fe200078e0013 */
[----:B------:R-:W-:-:S07]  /*1550*/  MOV R8, 0x1570 ;  /* 0x0000157000087802 */ /* 0x000fce0000000f00 */
[----:B------:R-:W-:Y:S05]  /*1560*/  CALL.REL.NOINC `($__internal_128_$__cuda_sm20_div_s64) ;  /* 0x0000005400a87944 */ /* 0x000fea0003c00000 */
        /* <DEDUP_REMOVED lines=11> */
.L_x_5872:
[----:B------:R-:W-:Y:S05]  /*1620*/  BSYNC.RECONVERGENT B1 ;  /* 0x0000000000017941 */ /* 0x000fea0003800200 */
.L_x_5870:
        /* <DEDUP_REMOVED lines=35> */
.L_x_5874:
        /* <DEDUP_REMOVED lines=17> */
.L_x_5875:
[----:B------:R-:W-:Y:S05]  /*1970*/  BSYNC.RECONVERGENT B1 ;  /* 0x0000000000017941 */ /* 0x000fea0003800200 */
.L_x_5873:
        /* <DEDUP_REMOVED lines=35> */
.L_x_5877:
[----:B------:R-:W-:Y:S01]  /*1bb0*/  MOV R26, R18 ;  /* 0x00000012001a7202 */ /* 0x000fe20000000f00 */
[----:B------:R-:W-:Y:S01]  /*1bc0*/  IMAD.MOV.U32 R11, RZ, RZ, R19 ;  /* 0x000000ffff0b7224 */ /* 0x000fe200078e0013 */
[----:B------:R-:W-:Y:S01]  /*1bd0*/  MOV R10, R20 ;  /* 0x00000014000a7202 */ /* 0x000fe20000000f00 */
[----:B------:R-:W-:Y:S01]  /*1be0*/  IMAD.MOV.U32 R9, RZ, RZ, R21 ;  /* 0x000000ffff097224 */ /* 0x000fe200078e0015 */
[----:B------:R-:W-:-:S07]  /*1bf0*/  MOV R8, 0x1c10 ;  /* 0x00001c1000087802 */ /* 0x000fce0000000f00 */
[----:B------:R-:W-:Y:S05]  /*1c00*/  CALL.REL.NOINC `($__internal_128_$__cuda_sm20_div_s64) ;  /* 0x0000005000007944 */ /* 0x000fea0003c00000 */
        /* <DEDUP_REMOVED lines=11> */
.L_x_5878:
[----:B------:R-:W-:Y:S05]  /*1cc0*/  BSYNC.RECONVERGENT B1 ;  /* 0x0000000000017941 */ /* 0x000fea0003800200 */
.L_x_5876:
        /* <DEDUP_REMOVED lines=9> */
.L_x_5854:
        /* <DEDUP_REMOVED lines=35> */
.L_x_5882:
[----:B------:R-:W-:Y:S01]  /*1f90*/  MOV R26, R4 ;  /* 0x00000004001a7202 */ /* 0x000fe20000000f00 */
[----:B------:R-:W-:Y:S01]  /*1fa0*/  IMAD.MOV.U32 R11, RZ, RZ, R3 ;  /* 0x000000ffff0b7224 */ /* 0x000fe200078e0003 */
[----:B------:R-:W-:Y:S01]  /*1fb0*/  MOV R10, R6 ;  /* 0x00000006000a7202 */ /* 0x000fe20000000f00 */
[----:B------:R-:W-:Y:S01]  /*1fc0*/  IMAD.MOV.U32 R9, RZ, RZ, R7 ;  /* 0x000000ffff097224 */ /* 0x000fe200078e0007 */
[----:B------:R-:W-:-:S07]  /*1fd0*/  MOV R8, 0x1ff0 ;  /* 0x00001ff000087802 */ /* 0x000fce0000000f00 */
[----:B------:R-:W-:Y:S05]  /*1fe0*/  CALL.REL.NOINC `($__internal_128_$__cuda_sm20_div_s64) ;  /* 0x0000004c00087944 */ /* 0x000fea0003c00000 */
        /* <DEDUP_REMOVED lines=10> */
.L_x_5883:
[----:B------:R-:W-:Y:S05]  /*2090*/  BSYNC.RECONVERGENT B1 ;  /* 0x0000000000017941 */ /* 0x000fea0003800200 */
.L_x_5881:
        /* <DEDUP_REMOVED lines=34> */
.L_x_5885:
        /* <DEDUP_REMOVED lines=14> */
.L_x_5886:
[----:B------:R-:W-:Y:S05]  /*23a0*/  BSYNC.RECONVERGENT B1 ;  /* 0x0000000000017941 */ /* 0x000fea0003800200 */
.L_x_5884:
        /* <DEDUP_REMOVED lines=35> */
.L_x_5888:
        /* <DEDUP_REMOVED lines=17> */
.L_x_5889:
[----:B------:R-:W-:Y:S05]  /*26f0*/  BSYNC.RECONVERGENT B1 ;  /* 0x0000000000017941 */ /* 0x000fea0003800200 */
.L_x_5887:
        /* <DEDUP_REMOVED lines=35> */
.L_x_5891:
        /* <DEDUP_REMOVED lines=16> */
.L_x_5892:
[----:B------:R-:W-:Y:S05]  /*2a30*/  BSYNC.RECONVERGENT B1 ;  /* 0x0000000000017941 */ /* 0x000fea0003800200 */
.L_x_5890:
[----:B------:R-:W-:Y:S01]  /*2a40*/  MOV R6, R20 ;  /* 0x0000001400067202 */ /* 0x000fe20000000f00 */
[----:B------:R-:W-:Y:S02]  /*2a50*/  IMAD R9, R9, R22, RZ ;  /* 0x0000001609097224 */ /* 0x000fe400078e02ff */
[----:B------:R-:W-:Y:S02]  /*2a60*/  VIADD R5, R5, 0xfffffffe ;  /* 0xfffffffe05057836 */ /* 0x000fe40000000000 */
[----:B------:R-:W-:-:S04]  /*2a70*/  IMAD.WIDE.U32 R20, R22, R8, R6 ;  /* 0x0000000816147225 */ /* 0x000fc800078e0006 */
[----:B------:R-:W-:-:S05]  /*2a80*/  IMAD R9, R23, R8, R9 ;  /* 0x0000000817097224 */ /* 0x000fca00078e0209 */
[----:B------:R-:W-:-:S07]  /*2a90*/  IADD3 R21, PT, PT, R21, R9, RZ ;  /* 0x0000000915157210 */ /* 0x000fce0007ffe0ff */
.L_x_5880:
        /* <DEDUP_REMOVED lines=31> */
.L_x_5894:
[----:B------:R-:W-:Y:S01]  /*2c90*/  IMAD.MOV.U32 R23, RZ, RZ, R3 ;  /* 0x000000ffff177224 */ /* 0x000fe200078e0003 */
[----:B------:R-:W-:Y:S01]  /*2ca0*/  MOV R22, R6 ;  /* 0x0000000600167202 */ /* 0x000fe20000000f00 */
[----:B------:R-:W-:Y:S01]  /*2cb0*/  IMAD.MOV.U32 R3, RZ, RZ, R7 ;  /* 0x000000ffff037224 */ /* 0x000fe200078e0007 */
[----:B------:R-:W-:-:S07]  /*2cc0*/  MOV R24, 0x2ce0 ;  /* 0x00002ce000187802 */ /* 0x000fce0000000f00 */
[----:B------:R-:W-:Y:S05]  /*2cd0*/  CALL.REL.NOINC `($__internal_129_$__cuda_sm20_rem_s64) ;  /* 0x0000004400187944 */ /* 0x000fea0003c00000 */
[----:B------:R-:W-:-:S07]  /*2ce0*/  MOV R8, R4 ;  /* 0x0000000400087202 */ /* 0x000fce0000000f00 */
.L_x_5895:
[----:B------:R-:W-:Y:S05]  /*2cf0*/  BSYNC.RECONVERGENT B1 ;  /* 0x0000000000017941 */ /* 0x000fea0003800200 */
.L_x_5893:
        /* <DEDUP_REMOVED lines=30> */
.L_x_5897:
[----:B------:R-:W-:Y:S01]  /*2ee0*/  IMAD.MOV.U32 R22, RZ, RZ, R6 ;  /* 0x000000ffff167224 */ /* 0x000fe200078e0006 */
[----:B------:R-:W-:Y:S01]  /*2ef0*/  MOV R3, R7 ;  /* 0x0000000700037202 */ /* 0x000fe20000000f00 */
[----:B------:R-:W-:Y:S01]  /*2f00*/  IMAD.MOV.U32 R4, RZ, RZ, R18 ;  /* 0x000000ffff047224 */ /* 0x000fe200078e0012 */
[----:B------:R-:W-:Y:S02]  /*2f10*/  MOV R23, R19 ;  /* 0x0000001300177202 */ /* 0x000fe40000000f00 */
[----:B------:R-:W-:-:S07]  /*2f20*/  MOV R24, 0x2f40 ;  /* 0x00002f4000187802 */ /* 0x000fce0000000f00 */
[----:B------:R-:W-:Y:S05]  /*2f30*/  CALL.REL.NOINC `($__internal_129_$__cuda_sm20_rem_s64) ;  /* 0x0000004000807944 */ /* 0x000fea0003c00000 */
[----:B------:R-:W-:-:S07]  /*2f40*/  IMAD.MOV.U32 R5, RZ, RZ, R9 ;  /* 0x000000ffff057224 */ /* 0x000fce00078e0009 */
.L_x_5898:
[----:B------:R-:W-:Y:S05]  /*2f50*/  BSYNC.RECONVERGENT B1 ;  /* 0x0000000000017941 */ /* 0x000fea0003800200 */
.L_x_5896:
[----:B------:R-:W-:Y:S02]  /*2f60*/  IMAD R3, R5, R14, RZ ;  /* 0x0000000e05037224 */ /* 0x000fe400078e02ff */
[----:B------:R-:W-:-:S04]  /*2f70*/  IMAD.WIDE.U32 R20, R14, R4, R20 ;  /* 0x000000040e147225 */ /* 0x000fc800078e0014 */
[----:B------:R-:W-:-:S05]  /*2f80*/  IMAD R3, R15, R4, R3 ;  /* 0x000000040f037224 */ /* 0x000fca00078e0203 */
[----:B------:R-:W-:-:S07]  /*2f90*/  IADD3 R21, PT, PT, R21, R3, RZ ;  /* 0x0000000315157210 */ /* 0x000fce0007ffe0ff */
.L_x_5853:
        /* <DEDUP_REMOVED lines=14> */
.L_x_5900:
[----:B------:R-:W-:Y:S05]  /*3080*/  BSYNC.RECONVERGENT B1 ;  /* 0x0000000000017941 */ /* 0x000fea0003800200 */
.L_x_5899:
[----:B------:R-:W-:-:S05]  /*3090*/  SEL R3, RZ, 0x1, !P0 ;  /* 0x00000001ff037807 */ /* 0x000fca0004000000 */
[----:B------:R1:W-:Y:S01]  /*30a0*/  STS.U8 [R0+UR4], R3 ;  /* 0x0000000300007988 */ /* 0x0003e20008000004 */
[----:B------:R-:W-:Y:S05]  /*30b0*/  BRA `(.L_x_5901) ;  /* 0x0000003400a47947 */ /* 0x000fea0003800000 */
.L_x_5852:
        /* <DEDUP_REMOVED lines=20> */
.L_x_5928:
        /* <DEDUP_REMOVED lines=31> */
.L_x_5905:
[----:B------:R-:W-:Y:S01]  /*33f0*/  IMAD.MOV.U32 R26, RZ, RZ, R4 ;  /* 0x000000ffff1a7224 */ /* 0x000fe200078e0004 */
[----:B------:R-:W-:Y:S01]  /*3400*/  MOV R11, R5 ;  /* 0x00000005000b7202 */ /* 0x000fe20000000f00 */
[----:B------:R-:W-:Y:S01]  /*3410*/  IMAD.MOV.U32 R10, RZ, RZ, R36 ;  /* 0x000000ffff0a7224 */ /* 0x000fe200078e0024 */
[----:B------:R-:W-:Y:S02]  /*3420*/  MOV R9, R37 ;  /* 0x0000002500097202 */ /* 0x000fe40000000f00 */
[----:B------:R-:W-:-:S07]  /*3430*/  MOV R8, 0x3450 ;  /* 0x0000345000087802 */ /* 0x000fce0000000f00 */
[----:B-123--:R-:W-:Y:S05]  /*3440*/  CALL.REL.NOINC `($__internal_128_$__cuda_sm20_div_s64) ;  /* 0x0000003400f07944 */ /* 0x00efea0003c00000 */
        /* <DEDUP_REMOVED lines=8> */
.L_x_5906:
[----:B------:R-:W-:Y:S05]  /*34d0*/  BSYNC.RECONVERGENT B1 ;  /* 0x0000000000017941 */ /* 0x000fea0003800200 */
.L_x_5904:
        /* <DEDUP_REMOVED lines=37> */
.L_x_5908:
        /* <DEDUP_REMOVED lines=16> */
.L_x_5909:
[----:B------:R-:W-:Y:S05]  /*3830*/  BSYNC.RECONVERGENT B1 ;  /* 0x0000000000017941 */ /* 0x000fea0003800200 */
.L_x_5907:
        /* <DEDUP_REMOVED lines=38> */
.L_x_5911:
[----:B------:R-:W-:Y:S01]  /*3aa0*/  MOV R26, R36 ;  /* 0x00000024001a7202 */ /* 0x000fe20000000f00 */
[----:B------:R-:W-:Y:S01]  /*3ab0*/  IMAD.MOV.U32 R11, RZ, RZ, R37 ;  /* 0x000000ffff0b7224 */ /* 0x000fe200078e0025 */
[----:B------:R-:W-:Y:S01]  /*3ac0*/  MOV R10, R38 ;  /* 0x00000026000a7202 */ /* 0x000fe20000000f00 */
[----:B------:R-:W-:Y:S01]  /*3ad0*/  IMAD.MOV.U32 R9, RZ, RZ, R39 ;  /* 0x000000ffff097224 */ /* 0x000fe200078e0027 */
[----:B------:R-:W-:-:S07]  /*3ae0*/  MOV R8, 0x3b00 ;  /* 0x00003b0000087802 */ /* 0x000fce0000000f00 */
[----:B-1----:R-:W-:Y:S05]  /*3af0*/  CALL.REL.NOINC `($__internal_128_$__cuda_sm20_div_s64) ;  /* 0x0000003000447944 */ /* 0x002fea0003c00000 */
        /* <DEDUP_REMOVED lines=11> */
.L_x_5912:
[----:B------:R-:W-:Y:S05]  /*3bb0*/  BSYNC.RECONVERGENT B1 ;  /* 0x0000000000017941 */ /* 0x000fea0003800200 */
.L_x_5910:
        /* <DEDUP_REMOVED lines=38> */
.L_x_5914:
[----:B------:R-:W-:Y:S01]  /*3e20*/  IMAD.MOV.U32 R26, RZ, RZ, R36 ;  /* 0x000000ffff1a7224 */ /* 0x000fe200078e0024 */
[----:B------:R-:W-:Y:S01]  /*3e30*/  MOV R11, R37 ;  /* 0x00000025000b7202 */ /* 0x000fe20000000f00 */
[----:B------:R-:W-:Y:S01]  /*3e40*/  IMAD.MOV.U32 R10, RZ, RZ, R38 ;  /* 0x000000ffff0a7224 */ /* 0x000fe200078e0026 */
[----:B------:R-:W-:Y:S02]  /*3e50*/  MOV R9, R39 ;  /* 0x0000002700097202 */ /* 0x000fe40000000f00 */
[----:B------:R-:W-:-:S07]  /*3e60*/  MOV R8, 0x3e80 ;  /* 0x00003e8000087802 */ /* 0x000fce0000000f00 */
[----:B-1----:R-:W-:Y:S05]  /*3e70*/  CALL.REL.NOINC `($__internal_128_$__cuda_sm20_div_s64) ;  /* 0x0000002c00647944 */ /* 0x002fea0003c00000 */
        /* <DEDUP_REMOVED lines=11> */
.L_x_5915:
[----:B------:R-:W-:Y:S05]  /*3f30*/  BSYNC.RECONVERGENT B1 ;  /* 0x0000000000017941 */ /* 0x000fea0003800200 */
.L_x_5913:
        /* <DEDUP_REMOVED lines=38> */
.L_x_5917:
        /* <DEDUP_REMOVED lines=17> */
.L_x_5918:
[----:B------:R-:W-:Y:S05]  /*42b0*/  BSYNC.RECONVERGENT B1 ;  /* 0x0000000000017941 */ /* 0x000fea0003800200 */
.L_x_5916:
        /* <DEDUP_REMOVED lines=38> */
.L_x_5920:
        /* <DEDUP_REMOVED lines=17> */
.L_x_5921:
[----:B------:R-:W-:Y:S05]  /*4630*/  BSYNC.RECONVERGENT B1 ;  /* 0x0000000000017941 */ /* 0x000fea0003800200 */
.L_x_5919:
        /* <DEDUP_REMOVED lines=38> */
.L_x_5923:
        /* <DEDUP_REMOVED lines=17> */
.L_x_5924:
[----:B------:R-:W-:Y:S05]  /*49b0*/  BSYNC.RECONVERGENT B1 ;  /* 0x0000000000017941 */ /* 0x000fea0003800200 */
.L_x_5922:
        /* <DEDUP_REMOVED lines=36> */
.L_x_5926:
        /* <DEDUP_REMOVED lines=17> */
.L_x_5927:
[----:B------:R-:W-:Y:S05]  /*4d10*/  BSYNC.RECONVERGENT B1 ;  /* 0x0000000000017941 */ /* 0x000fea0003800200 */
.L_x_5925:
        /* <DEDUP_REMOVED lines=15> */
.L_x_5903:
        /* <DEDUP_REMOVED lines=36> */
.L_x_5931:
        /* <DEDUP_REMOVED lines=15> */
.L_x_5932:
[----:B------:R-:W-:Y:S05]  /*5140*/  BSYNC.RECONVERGENT B1 ;  /* 0x0000000000017941 */ /* 0x000fea0003800200 */
.L_x_5930:
        /* <DEDUP_REMOVED lines=39> */
.L_x_5934:
        /* <DEDUP_REMOVED lines=17> */
.L_x_5935:
[----:B------:R-:W-:Y:S05]  /*54d0*/  BSYNC.RECONVERGENT B1 ;  /* 0x0000000000017941 */ /* 0x000fea0003800200 */
.L_x_5933:
        /* <DEDUP_REMOVED lines=39> */
.L_x_5937:
        /* <DEDUP_REMOVED lines=17> */
.L_x_5938:
[----:B------:R-:W-:Y:S05]  /*5860*/  BSYNC.RECONVERGENT B1 ;  /* 0x0000000000017941 */ /* 0x000fea0003800200 */
.L_x_5936:
        /* <DEDUP_REMOVED lines=40> */
.L_x_5940:
[----:B------:R-:W-:Y:S01]  /*5af0*/  MOV R26, R20 ;  /* 0x00000014001a7202 */ /* 0x000fe20000000f00 */
[----:B------:R-:W-:Y:S01]  /*5b00*/  IMAD.MOV.U32 R10, RZ, RZ, R4 ;  /* 0x000000ffff0a7224 */ /* 0x000fe200078e0004 */
[----:B------:R-:W-:Y:S02]  /*5b10*/  MOV R11, R21 ;  /* 0x00000015000b7202 */ /* 0x000fe40000000f00 */
[----:B------:R-:W-:Y:S02]  /*5b20*/  MOV R9, R5 ;  /* 0x0000000500097202 */ /* 0x000fe40000000f00 */
[----:B------:R-:W-:-:S07]  /*5b30*/  MOV R8, 0x5b50 ;  /* 0x00005b5000087802 */ /* 0x000fce0000000f00 */
[----:B------:R-:W-:Y:S05]  /*5b40*/  CALL.REL.NOINC `($__internal_128_$__cuda_sm20_div_s64) ;  /* 0x0000001000307944 */ /* 0x000fea0003c00000 */
        /* <DEDUP_REMOVED lines=11> */
.L_x_5941:
[----:B------:R-:W-:Y:S05]  /*5c00*/  BSYNC.RECONVERGENT B1 ;  /* 0x0000000000017941 */ /* 0x000fea0003800200 */
.L_x_5939:
        /* <DEDUP_REMOVED lines=11> */
.L_x_5929:
        /* <DEDUP_REMOVED lines=34> */
.L_x_5944:
[----:B------:R-:W-:Y:S01]  /*5ee0*/  MOV R26, R4 ;  /* 0x00000004001a7202 */ /* 0x000fe20000000f00 */
[----:B------:R-:W-:Y:S01]  /*5ef0*/  IMAD.MOV.U32 R10, RZ, RZ, R16 ;  /* 0x000000ffff0a7224 */ /* 0x000fe200078e0010 */
[----:B------:R-:W-:Y:S02]  /*5f00*/  MOV R11, R5 ;  /* 0x00000005000b7202 */ /* 0x000fe40000000f00 */
[----:B------:R-:W-:Y:S02]  /*5f10*/  MOV R9, R17 ;  /* 0x0000001100097202 */ /* 0x000fe40000000f00 */
[----:B------:R-:W-:-:S07]  /*5f20*/  MOV R8, 0x5f40 ;  /* 0x00005f4000087802 */ /* 0x000fce0000000f00 */
[----:B------:R-:W-:Y:S05]  /*5f30*/  CALL.REL.NOINC `($__internal_128_$__cuda_sm20_div_s64) ;  /* 0x0000000c00347944 */ /* 0x000fea0003c00000 */
        /* <DEDUP_REMOVED lines=9> */
.L_x_5945:
[----:B------:R-:W-:Y:S05]  /*5fd0*/  BSYNC.RECONVERGENT B1 ;  /* 0x0000000000017941 */ /* 0x000fea0003800200 */
.L_x_5943:
        /* <DEDUP_REMOVED lines=39> */
.L_x_5947:
[----:B------:R-:W-:Y:S01]  /*6250*/  MOV R26, R20 ;  /* 0x00000014001a7202 */ /* 0x000fe20000000f00 */
[----:B------:R-:W-:Y:S01]  /*6260*/  IMAD.MOV.U32 R11, RZ, RZ, R21 ;  /* 0x000000ffff0b7224 */ /* 0x000fe200078e0015 */
[----:B------:R-:W-:Y:S02]  /*6270*/  MOV R10, R4 ;  /* 0x00000004000a7202 */ /* 0x000fe40000000f00 */
[----:B------:R-:W-:Y:S02]  /*6280*/  MOV R9, R5 ;  /* 0x0000000500097202 */ /* 0x000fe40000000f00 */
[----:B------:R-:W-:-:S07]  /*6290*/  MOV R8, 0x62b0 ;  /* 0x000062b000087802 */ /* 0x000fce0000000f00 */
[----:B------:R-:W-:Y:S05]  /*62a0*/  CALL.REL.NOINC `($__internal_128_$__cuda_sm20_div_s64) ;  /* 0x0000000800587944 */ /* 0x000fea0003c00000 */
        /* <DEDUP_REMOVED lines=11> */
.L_x_5948:
[----:B------:R-:W-:Y:S05]  /*6360*/  BSYNC.RECONVERGENT B1 ;  /* 0x0000000000017941 */ /* 0x000fea0003800200 */
.L_x_5946:
        /* <DEDUP_REMOVED lines=11> */
.L_x_5942:
        /* <DEDUP_REMOVED lines=30> */
.L_x_5950:
[----:B------:R-:W-:Y:S01]  /*6600*/  MOV R3, R23 ;  /* 0x0000001700037202 */ /* 0x000fe20000000f00 */
[----:B------:R-:W-:Y:S01]  /*6610*/  IMAD.MOV.U32 R23, RZ, RZ, R5 ;  /* 0x000000ffff177224 */ /* 0x000fe200078e0005 */
[----:B------:R-:W-:-:S07]  /*6620*/  MOV R24, 0x6640 ;  /* 0x0000664000187802 */ /* 0x000fce0000000f00 */
[----:B------:R-:W-:Y:S05]  /*6630*/  CALL.REL.NOINC `($__internal_129_$__cuda_sm20_rem_s64) ;  /* 0x0000000800c07944 */ /* 0x000fea0003c00000 */
[----:B------:R-:W-:-:S07]  /*6640*/  MOV R5, R9 ;  /* 0x0000000900057202 */ /* 0x000fce0000000f00 */
.L_x_5951:
[----:B------:R-:W-:Y:S05]  /*6650*/  BSYNC.RECONVERGENT B1 ;  /* 0x0000000000017941 */ /* 0x000fea0003800200 */
.L_x_5949:
        /* <DEDUP_REMOVED lines=9> */
.L_x_5902:
[----:B------:R-:W-:-:S05]  /*66f0*/  IMAD.MOV.U32 R13, RZ, RZ, R7 ;  /* 0x000000ffff0d7224 */ /* 0x000fca00078e0007 */
[----:B------:R-:W2:Y:S02]  /*6700*/  LDG.E.64 R4, desc[UR12][R12.64] ;  /* 0x0000000c0c047981 */ /* 0x000ea4000c1e1b00 */
[----:B--2---:R-:W-:-:S04]  /*6710*/  ISETP.NE.U32.AND P0, PT, R4, RZ, PT ;  /* 0x000000ff0400720c */ /* 0x004fc80003f05070 */
[----:B------:R-:W-:-:S04]  /*6720*/  ISETP.NE.AND.EX P0, PT, R5, RZ, PT, P0 ;  /* 0x000000ff0500720c */ /* 0x000fc80003f05300 */
[----:B------:R-:W-:-:S05]  /*6730*/  SEL R3, RZ, 0x1, !P0 ;  /* 0x00000001ff037807 */ /* 0x000fca0004000000 */
[----:B------:R0:W-:Y:S04]  /*6740*/  STS.U8 [R0+UR4], R3 ;  /* 0x0000000300007988 */ /* 0x0001e80008000004 */
.L_x_5901:
[----:B------:R-:W-:Y:S05]  /*6750*/  BSYNC.RECONVERGENT B0 ;  /* 0x0000000000007941 */ /* 0x000fea0003800200 */
.L_x_5851:
[----:B------:R-:W-:Y:S01]  /*6760*/  BAR.SYNC.DEFER_BLOCKING 0x0 ;  /* 0x0000000000007b1d */ /* 0x000fe20000010000 */
[----:B------:R-:W-:-:S09]  /*6770*/  UISETP.GE.U32.AND UP0, UPT, UR5, 0x42, UPT ;  /* 0x000000420500788c */ /* 0x000fd2000bf06070 */
[----:B------:R-:W-:Y:S05]  /*6780*/  BRA.U !UP0, `(.L_x_5952) ;  /* 0x00000001083c7547 */ /* 0x000fea000b800000 */
.L_x_5955:
        /* <DEDUP_REMOVED lines=10> */
.L_x_5954:
[----:B------:R-:W-:Y:S05]  /*6830*/  BSYNC.RECONVERGENT B0 ;  /* 0x0000000000007941 */ /* 0x000fea0003800200 */
.L_x_5953:
[----:B------:R-:W-:Y:S01]  /*6840*/  BAR.SYNC.DEFER_BLOCKING 0x0 ;  /* 0x0000000000007b1d */ /* 0x000fe20000010000 */
[----:B------:R-:W-:-:S05]  /*6850*/  UISETP.GT.U32.AND UP0, UPT, UR5, 0x83, UPT ;  /* 0x000000830500788c */ /* 0x000fca000bf04070 */
[----:B------:R-:W-:-:S04]  /*6860*/  UMOV UR5, UR6 ;  /* 0x0000000600057c82 */ /* 0x000fc80008000000 */
[----:B------:R-:W-:Y:S05]  /*6870*/  BRA.U UP0, `(.L_x_5955) ;  /* 0xfffffffd00c47547 */ /* 0x000fea000b83ffff */
.L_x_5952:
        /* <DEDUP_REMOVED lines=57> */
        .weak           $__internal_128_$__cuda_sm20_div_s64
        .type           $__internal_128_$__cuda_sm20_div_s64,@function
        .size           $__internal_128_$__cuda_sm20_div_s64,($__internal_129_$__cuda_sm20_rem_s64 - $__internal_128_$__cuda_sm20_div_s64)
$__internal_128_$__cuda_sm20_div_s64:
        /* <DEDUP_REMOVED lines=82> */
[----:B------:R-:W-:Y:S06]  /*7130*/  RET.REL.NODEC R8 `(contiguous_any2_i64) ;  /* 0xffffff8c08b07950 */ /* 0x000fec0003c3ffff */
        .weak           $__internal_129_$__cuda_sm20_rem_s64
        .type           $__internal_129_$__cuda_sm20_rem_s64,@function
        .size           $__internal_129_$__cuda_sm20_rem_s64,(.L_x_32332 - $__internal_129_$__cuda_sm20_rem_s64)
$__internal_129_$__cuda_sm20_rem_s64:
        /* <DEDUP_REMOVED lines=76> */
[----:B------:R-:W-:Y:S06]  /*7600*/  RET.REL.NODEC R24 `(contiguous_any2_i64) ;  /* 0xffffff88187c7950 */ /* 0x000fec0003c3ffff */
.L_x_5956:
        /* <DEDUP_REMOVED lines=15> */
.L_x_32332:


//--------------------- .text.uncontiguous_any_i64 --------------------------
	.section	.text.uncontiguous_any_i64,"ax",@progbits
	.align	128
        .global         uncontiguous_any_i64
        .type           uncontiguous_any_i64,@function
        .size           uncontiguous_any_i64,(.L_x_32334 - uncontiguous_any_i64)
        .other          uncontiguous_any_i64,@"STO_CUDA_ENTRY STV_DEFAULT"
uncontiguous_any_i64:
.text.uncontiguous_any_i64:
        /* <DEDUP_REMOVED lines=38> */
.L_x_5985:
        /* <DEDUP_REMOVED lines=32> */
.L_x_5962:
[----:B------:R-:W-:Y:S01]  /*0460*/  IMAD.MOV.U32 R26, RZ, RZ, R4 ;  /* 0x000000ffff1a7224 */ /* 0x000fe200078e0004 */
[----:B------:R-:W-:Y:S01]  /*0470*/  MOV R11, R5 ;  /* 0x00000005000b7202 */ /* 0x000fe20000000f00 */
[----:B------:R-:W-:Y:S01]  /*0480*/  IMAD.MOV.U32 R10, RZ, RZ, R36 ;  /* 0x000000ffff0a7224 */ /* 0x000fe200078e0024 */
[----:B------:R-:W-:Y:S02]  /*0490*/  MOV R9, R37 ;  /* 0x0000002500097202 */ /* 0x000fe40000000f00 */
[----:B------:R-:W-:-:S07]  /*04a0*/  MOV R8, 0x4c0 ;  /* 0x000004c000087802 */ /* 0x000fce0000000f00 */
[----:B-1----:R-:W-:Y:S05]  /*04b0*/  CALL.REL.NOINC `($__internal_130_$__cuda_sm20_div_s64) ;  /* 0x00000064009c7944 */ /* 0x002fea0003c00000 */
        /* <DEDUP_REMOVED lines=9> */
.L_x_5963:
[----:B------:R-:W-:Y:S05]  /*0550*/  BSYNC.RECONVERGENT B1 ;  /* 0x0000000000017941 */ /* 0x000fea0003800200 */
.L_x_5961:
        /* <DEDUP_REMOVED lines=33> */
.L_x_5965:
[----:B------:R-:W-:Y:S01]  /*0770*/  IMAD.MOV.U32 R26, RZ, RZ, R18 ;  /* 0x000000ffff1a7224 */ /* 0x000fe200078e0012 */
[----:B------:R-:W-:Y:S01]  /*0780*/  MOV R11, R19 ;  /* 0x00000013000b7202 */ /* 0x000fe20000000f00 */
[----:B------:R-:W-:Y:S01]  /*0790*/  IMAD.MOV.U32 R10, RZ, RZ, R36 ;  /* 0x000000ffff0a7224 */ /* 0x000fe200078e0024 */
[----:B------:R-:W-:Y:S02]  /*07a0*/  MOV R9, R37 ;  /* 0x0000002500097202 */ /* 0x000fe40000000f00 */
[----:B------:R-:W-:-:S07]  /*07b0*/  MOV R8, 0x7d0 ;  /* 0x000007d000087802 */ /* 0x000fce0000000f00 */
[----:B------:R-:W-:Y:S05]  /*07c0*/  CALL.REL.NOINC `($__internal_130_$__cuda_sm20_div_s64) ;  /* 0x0000006000d87944 */ /* 0x000fea0003c00000 */
        /* <DEDUP_REMOVED lines=9> */
.L_x_5966:
[----:B------:R-:W-:Y:S05]  /*0860*/  BSYNC.RECONVERGENT B1 ;  /* 0x0000000000017941 */ /* 0x000fea0003800200 */
.L_x_5964:
        /* <DEDUP_REMOVED lines=34> */
.L_x_5968:
[----:B------:R-:W-:Y:S01]  /*0a90*/  MOV R26, R22 ;  /* 0x00000016001a7202 */ /* 0x000fe20000000f00 */
[----:B------:R-:W-:Y:S01]  /*0aa0*/  IMAD.MOV.U32 R11, RZ, RZ, R23 ;  /* 0x000000ffff0b7224 */ /* 0x000fe200078e0017 */
[----:B------:R-:W-:Y:S01]  /*0ab0*/  MOV R10, R40 ;  /* 0x00000028000a7202 */ /* 0x000fe20000000f00 */
[----:B------:R-:W-:Y:S01]  /*0ac0*/  IMAD.MOV.U32 R9, RZ, RZ, R41 ;  /* 0x000000ffff097224 */ /* 0x000fe200078e0029 */
[----:B------:R-:W-:-:S07]  /*0ad0*/  MOV R8, 0xaf0 ;  /* 0x00000af000087802 */ /* 0x000fce0000000f00 */
[----:B------:R-:W-:Y:S05]  /*0ae0*/  CALL.REL.NOINC `($__internal_130_$__cuda_sm20_div_s64) ;  /* 0x0000006000107944 */ /* 0x000fea0003c00000 */
        /* <DEDUP_REMOVED lines=10> */
.L_x_5969:
[----:B------:R-:W-:Y:S05]  /*0b90*/  BSYNC.RECONVERGENT B1 ;  /* 0x0000000000017941 */ /* 0x000fea0003800200 */
.L_x_5967:
        /* <DEDUP_REMOVED lines=35> */
.L_x_5971:
[----:B------:R-:W-:Y:S01]  /*0dd0*/  IMAD.MOV.U32 R26, RZ, RZ, R42 ;  /* 0x000000ffff1a7224 */ /* 0x000fe200078e002a */
[----:B------:R-:W-:Y:S01]  /*0de0*/  MOV R11, R43 ;  /* 0x0000002b000b7202 */ /* 0x000fe20000000f00 */
[----:B------:R-:W-:Y:S01]  /*0df0*/  IMAD.MOV.U32 R10, RZ, RZ, R40 ;  /* 0x000000ffff0a7224 */ /* 0x000fe200078e0028 */
[----:B------:R-:W-:Y:S02]  /*0e00*/  MOV R9, R41 ;  /* 0x0000002900097202 */ /* 0x000fe40000000f00 */
[----:B------:R-:W-:-:S07]  /*0e10*/  MOV R8, 0xe30 ;  /* 0x00000e3000087802 */ /* 0x000fce0000000f00 */
[----:B------:R-:W-:Y:S05]  /*0e20*/  CALL.REL.NOINC `($__internal_130_$__cuda_sm20_div_s64) ;  /* 0x0000005c00407944 */ /* 0x000fea0003c00000 */
        /* <DEDUP_REMOVED lines=11> */
.L_x_5972:
[----:B------:R-:W-:Y:S05]  /*0ee0*/  BSYNC.RECONVERGENT B1 ;  /* 0x0000000000017941 */ /* 0x000fea0003800200 */
.L_x_5970:
        /* <DEDUP_REMOVED lines=36> */
.L_x_5974:
        /* <DEDUP_REMOVED lines=16> */
.L_x_5975:
[----:B------:R-:W-:Y:S05]  /*1230*/  BSYNC.RECONVERGENT B1 ;  /* 0x0000000000017941 */ /* 0x000fea0003800200 */
.L_x_5973:
        /* <DEDUP_REMOVED lines=34> */
.L_x_5977:
[----:B------:R-:W-:Y:S01]  /*1460*/  MOV R26, R40 ;  /* 0x00000028001a7202 */ /* 0x000fe20000000f00 */
[----:B------:R-:W-:Y:S01]  /*1470*/  IMAD.MOV.U32 R11, RZ, RZ, R41 ;  /* 0x000000ffff0b7224 */ /* 0x000fe200078e0029 */
[----:B------:R-:W-:Y:S01]  /*1480*/  MOV R10, R20 ;  /* 0x00000014000a7202 */ /* 0x000fe20000000f00 */
[----:B------:R-:W-:Y:S01]  /*1490*/  IMAD.MOV.U32 R9, RZ, RZ, R21 ;  /* 0x000000ffff097224 */ /* 0x000fe200078e0015 */
[----:B------:R-:W-:-:S07]  /*14a0*/  MOV R8, 0x14c0 ;  /* 0x000014c000087802 */ /* 0x000fce0000000f00 */
[----:B------:R-:W-:Y:S05]  /*14b0*/  CALL.REL.NOINC `($__internal_130_$__cuda_sm20_div_s64) ;  /* 0x00000054009c7944 */ /* 0x000fea0003c00000 */
        /* <DEDUP_REMOVED lines=11> */
.L_x_5978:
[----:B------:R-:W-:Y:S05]  /*1570*/  BSYNC.RECONVERGENT B1 ;  /* 0x0000000000017941 */ /* 0x000fea0003800200 */
.L_x_5976:
        /* <DEDUP_REMOVED lines=34> */
.L_x_5980:
[----:B------:R-:W-:Y:S01]  /*17a0*/  IMAD.MOV.U32 R26, RZ, RZ, R36 ;  /* 0x000000ffff1a7224 */ /* 0x000fe200078e0024 */
[----:B------:R-:W-:Y:S01]  /*17b0*/  MOV R11, R37 ;  /* 0x00000025000b7202 */ /* 0x000fe20000000f00 */
[----:B------:R-:W-:Y:S01]  /*17c0*/  IMAD.MOV.U32 R10, RZ, RZ, R20 ;  /* 0x000000ffff0a7224 */ /* 0x000fe200078e0014 */
[----:B------:R-:W-:Y:S02]  /*17d0*/  MOV R9, R21 ;  /* 0x0000001500097202 */ /* 0x000fe40000000f00 */
[----:B------:R-:W-:-:S07]  /*17e0*/  MOV R8, 0x1800 ;  /* 0x0000180000087802 */ /* 0x000fce0000000f00 */
[----:B------:R-:W-:Y:S05]  /*17f0*/  CALL.REL.NOINC `($__internal_130_$__cuda_sm20_div_s64) ;  /* 0x0000005000cc7944 */ /* 0x000fea0003c00000 */
        /* <DEDUP_REMOVED lines=11> */
.L_x_5981:
[----:B------:R-:W-:Y:S05]  /*18b0*/  BSYNC.RECONVERGENT B1 ;  /* 0x0000000000017941 */ /* 0x000fea0003800200 */
.L_x_5979:
        /* <DEDUP_REMOVED lines=35> */
.L_x_5983:
[----:B------:R-:W-:Y:S01]  /*1af0*/  IMAD.MOV.U32 R26, RZ, RZ, R18 ;  /* 0x000000ffff1a7224 */ /* 0x000fe200078e0012 */
[----:B------:R-:W-:Y:S01]  /*1b00*/  MOV R11, R19 ;  /* 0x00000013000b7202 */ /* 0x000fe20000000f00 */
[----:B------:R-:W-:Y:S01]  /*1b10*/  IMAD.MOV.U32 R10, RZ, RZ, R20 ;  /* 0x000000ffff0a7224 */ /* 0x000fe200078e0014 */
[----:B------:R-:W-:Y:S02]  /*1b20*/  MOV R9, R21 ;  /* 0x0000001500097202 */ /* 0x000fe40000000f00 */
[----:B------:R-:W-:-:S07]  /*1b30*/  MOV R8, 0x1b50 ;  /* 0x00001b5000087802 */ /* 0x000fce0000000f00 */
[----:B------:R-:W-:Y:S05]  /*1b40*/  CALL.REL.NOINC `($__internal_130_$__cuda_sm20_div_s64) ;  /* 0x0000004c00f87944 */ /* 0x000fea0003c00000 */
        /* <DEDUP_REMOVED lines=11> */
.L_x_5984:
[----:B------:R-:W-:Y:S05]  /*1c00*/  BSYNC.RECONVERGENT B1 ;  /* 0x0000000000017941 */ /* 0x000fea0003800200 */
.L_x_5982:
        /* <DEDUP_REMOVED lines=9> */
.L_x_5960:
        /* <DEDUP_REMOVED lines=36> */
.L_x_5988:
[----:B------:R-:W-:Y:S01]  /*1ee0*/  MOV R26, R4 ;  /* 0x00000004001a7202 */ /* 0x000fe20000000f00 */
[----:B------:R-:W-:Y:S01]  /*1ef0*/  IMAD.MOV.U32 R11, RZ, RZ, R5 ;  /* 0x000000ffff0b7224 */ /* 0x000fe200078e0005 */
[----:B------:R-:W-:Y:S01]  /*1f00*/  MOV R10, R6 ;  /* 0x00000006000a7202 */ /* 0x000fe20000000f00 */
[----:B------:R-:W-:Y:S01]  /*1f10*/  IMAD.MOV.U32 R9, RZ, RZ, R7 ;  /* 0x000000ffff097224 */ /* 0x000fe200078e0007 */
[----:B------:R-:W-:-:S07]  /*1f20*/  MOV R8, 0x1f40 ;  /* 0x00001f4000087802 */ /* 0x000fce0000000f00 */
[----:B------:R-:W-:Y:S05]  /*1f30*/  CALL.REL.NOINC `($__internal_130_$__cuda_sm20_div_s64) ;  /* 0x0000004800fc7944 */ /* 0x000fea0003c00000 */
        /* <DEDUP_REMOVED lines=9> */
.L_x_5989:
[----:B------:R-:W-:Y:S05]  /*1fd0*/  BSYNC.RECONVERGENT B1 ;  /* 0x0000000000017941 */ /* 0x000fea0003800200 */
.L_x_5987:
        /* <DEDUP_REMOVED lines=34> */
.L_x_5991:
        /* <DEDUP_REMOVED lines=14> */
.L_x_5992:
[----:B------:R-:W-:Y:S05]  /*22e0*/  BSYNC.RECONVERGENT B1 ;  /* 0x0000000000017941 */ /* 0x000fea0003800200 */
.L_x_5990:
        /* <DEDUP_REMOVED lines=36> */
.L_x_5994:
        /* <DEDUP_REMOVED lines=17> */
.L_x_5995:
[----:B------:R-:W-:Y:S05]  /*2640*/  BSYNC.RECONVERGENT B1 ;  /* 0x0000000000017941 */ /* 0x000fea0003800200 */
.L_x_5993:
        /* <DEDUP_REMOVED lines=35> */
.L_x_5997:
[----:B------:R-:W-:Y:S01]  /*2880*/  MOV R26, R16 ;  /* 0x00000010001a7202 */ /* 0x000fe20000000f00 */
[----:B------:R-:W-:Y:S01]  /*2890*/  IMAD.MOV.U32 R11, RZ, RZ, R17 ;  /* 0x000000ffff0b7224 */ /* 0x000fe200078e0011 */
[----:B------:R-:W-:Y:S01]  /*28a0*/  MOV R10, R14 ;  /* 0x0000000e000a7202 */ /* 0x000fe20000000f00 */
[----:B------:R-:W-:Y:S01]  /*28b0*/  IMAD.MOV.U32 R9, RZ, RZ, R15 ;  /* 0x000000ffff097224 */ /* 0x000fe200078e000f */
[----:B------:R-:W-:-:S07]  /*28c0*/  MOV R8, 0x28e0 ;  /* 0x000028e000087802 */ /* 0x000fce0000000f00 */
[----:B------:R-:W-:Y:S05]  /*28d0*/  CALL.REL.NOINC `($__internal_130_$__cuda_sm20_div_s64) ;  /* 0x0000004000947944 */ /* 0x000fea0003c00000 */
        /* <DEDUP_REMOVED lines=10> */
.L_x_5998:
[----:B------:R-:W-:Y:S05]  /*2980*/  BSYNC.RECONVERGENT B1 ;  /* 0x0000000000017941 */ /* 0x000fea0003800200 */
.L_x_5996:
[----:B------:R-:W-:Y:S01]  /*2990*/  MOV R6, R20 ;  /* 0x0000001400067202 */ /* 0x000fe20000000f00 */
[----:B------:R-:W-:Y:S02]  /*29a0*/  IMAD R9, R9, R22, RZ ;  /* 0x0000001609097224 */ /* 0x000fe400078e02ff */
[----:B------:R-:W-:Y:S02]  /*29b0*/  VIADD R3, R3, 0xfffffffe ;  /* 0xfffffffe03037836 */ /* 0x000fe40000000000 */
[----:B------:R-:W-:-:S04]  /*29c0*/  IMAD.WIDE.U32 R20, R22, R8, R6 ;  /* 0x0000000816147225 */ /* 0x000fc800078e0006 */
[----:B------:R-:W-:-:S05]  /*29d0*/  IMAD R9, R23, R8, R9 ;  /* 0x0000000817097224 */ /* 0x000fca00078e0209 */
[----:B------:R-:W-:-:S07]  /*29e0*/  IADD3 R21, PT, PT, R21, R9, RZ ;  /* 0x0000000915157210 */ /* 0x000fce0007ffe0ff */
.L_x_5986:
        /* <DEDUP_REMOVED lines=31> */
.L_x_6000:
[----:B------:R-:W-:Y:S01]  /*2be0*/  IMAD.MOV.U32 R14, RZ, RZ, R4 ;  /* 0x000000ffff0e7224 */ /* 0x000fe200078e0004 */
[----:B------:R-:W-:Y:S01]  /*2bf0*/  MOV R23, R5 ;  /* 0x0000000500177202 */ /* 0x000fe20000000f00 */
[----:B------:R-:W-:Y:S01]  /*2c00*/  IMAD.MOV.U32 R22, RZ, RZ, R6 ;  /* 0x000000ffff167224 */ /* 0x000fe200078e0006 */
[----:B------:R-:W-:Y:S02]  /*2c10*/  MOV R15, R7 ;  /* 0x00000007000f7202 */ /* 0x000fe40000000f00 */
[----:B------:R-:W-:-:S07]  /*2c20*/  MOV R24, 0x2c40 ;  /* 0x00002c4000187802 */ /* 0x000fce0000000f00 */
[----:B------:R-:W-:Y:S05]  /*2c30*/  CALL.REL.NOINC `($__internal_131_$__cuda_sm20_rem_s64) ;  /* 0x0000004400087944 */ /* 0x000fea0003c00000 */
.L_x_6001:
[----:B------:R-:W-:Y:S05]  /*2c40*/  BSYNC.RECONVERGENT B1 ;  /* 0x0000000000017941 */ /* 0x000fea0003800200 */
.L_x_5999:
        /* <DEDUP_REMOVED lines=31> */
.L_x_6003:
[----:B------:R-:W-:Y:S01]  /*2e40*/  MOV R22, R6 ;  /* 0x0000000600167202 */ /* 0x000fe20000000f00 */
[----:B------:R-:W-:Y:S01]  /*2e50*/  IMAD.MOV.U32 R15, RZ, RZ, R7 ;  /* 0x000000ffff0f7224 */ /* 0x000fe200078e0007 */
[----:B------:R-:W-:Y:S01]  /*2e60*/  MOV R14, R18 ;  /* 0x00000012000e7202 */ /* 0x000fe20000000f00 */
[----:B------:R-:W-:Y:S01]  /*2e70*/  IMAD.MOV.U32 R23, RZ, RZ, R19 ;  /* 0x000000ffff177224 */ /* 0x000fe200078e0013 */
[----:B------:R-:W-:-:S07]  /*2e80*/  MOV R24, 0x2ea0 ;  /* 0x00002ea000187802 */ /* 0x000fce0000000f00 */
[----:B------:R-:W-:Y:S05]  /*2e90*/  CALL.REL.NOINC `($__internal_131_$__cuda_sm20_rem_s64) ;  /* 0x0000004000707944 */ /* 0x000fea0003c00000 */
[----:B------:R-:W-:Y:S01]  /*2ea0*/  MOV R6, R8 ;  /* 0x0000000800067202 */ /* 0x000fe20000000f00 */
[----:B------:R-:W-:-:S07]  /*2eb0*/  IMAD.MOV.U32 R7, RZ, RZ, R9 ;  /* 0x000000ffff077224 */ /* 0x000fce00078e0009 */
.L_x_6004:
[----:B------:R-:W-:Y:S05]  /*2ec0*/  BSYNC.RECONVERGENT B1 ;  /* 0x0000000000017941 */ /* 0x000fea0003800200 */
.L_x_6002:
[----:B------:R-:W-:Y:S02]  /*2ed0*/  IMAD R3, R7, R4, RZ ;  /* 0x0000000407037224 */ /* 0x000fe400078e02ff */
[----:B------:R-:W-:-:S04]  /*2ee0*/  IMAD.WIDE.U32 R20, R4, R6, R20 ;  /* 0x0000000604147225 */ /* 0x000fc800078e0014 */
[----:B------:R-:W-:-:S05]  /*2ef0*/  IMAD R3, R5, R6, R3 ;  /* 0x0000000605037224 */ /* 0x000fca00078e0203 */
[----:B------:R-:W-:-:S07]  /*2f00*/  IADD3 R21, PT, PT, R21, R3, RZ ;  /* 0x0000000315157210 */ /* 0x000fce0007ffe0ff */
.L_x_5959:
        /* <DEDUP_REMOVED lines=14> */
.L_x_6006:
[----:B------:R-:W-:Y:S05]  /*2ff0*/  BSYNC.RECONVERGENT B1 ;  /* 0x0000000000017941 */ /* 0x000fea0003800200 */
.L_x_6005:
[----:B------:R-:W-:-:S05]  /*3000*/  SEL R3, RZ, 0x1, !P0 ;  /* 0x00000001ff037807 */ /* 0x000fca0004000000 */
[----:B------:R1:W-:Y:S01]  /*3010*/  STS.U8 [R0+UR4], R3 ;  /* 0x0000000300007988 */ /* 0x0003e20008000004 */
[----:B------:R-:W-:Y:S05]  /*3020*/  BRA `(.L_x_6007) ;  /* 0x0000003400a87947 */ /* 0x000fea0003800000 */
.L_x_5958:
        /* <DEDUP_REMOVED lines=20> */
.L_x_6034:
        /* <DEDUP_REMOVED lines=33> */
.L_x_6011:
[----:B------:R-:W-:Y:S01]  /*3380*/  MOV R26, R14 ;  /* 0x0000000e001a7202 */ /* 0x000fe20000000f00 */
[----:B------:R-:W-:Y:S01]  /*3390*/  IMAD.MOV.U32 R11, RZ, RZ, R13 ;  /* 0x000000ffff0b7224 */ /* 0x000fe200078e000d */
[----:B------:R-:W-:Y:S01]  /*33a0*/  MOV R10, R34 ;  /* 0x00000022000a7202 */ /* 0x000fe20000000f00 */
[----:B------:R-:W-:Y:S01]  /*33b0*/  IMAD.MOV.U32 R9, RZ, RZ, R35 ;  /* 0x000000ffff097224 */ /* 0x000fe200078e0023 */
[----:B------:R-:W-:-:S07]  /*33c0*/  MOV R8, 0x33e0 ;  /* 0x000033e000087802 */ /* 0x000fce0000000f00 */
[----:B-123--:R-:W-:Y:S05]  /*33d0*/  CALL.REL.NOINC `($__internal_130_$__cuda_sm20_div_s64) ;  /* 0x0000003400d47944 */ /* 0x00efea0003c00000 */
        /* <DEDUP_REMOVED lines=10> */
.L_x_6012:
[----:B------:R-:W-:Y:S05]  /*3480*/  BSYNC.RECONVERGENT B1 ;  /* 0x0000000000017941 */ /* 0x000fea0003800200 */
.L_x_6010:
        /* <DEDUP_REMOVED lines=37> */
.L_x_6014:
[----:B------:R-:W-:Y:S01]  /*36e0*/  IMAD.MOV.U32 R26, RZ, RZ, R34 ;  /* 0x000000ffff1a7224 */ /* 0x000fe200078e0022 */
[----:B------:R-:W-:Y:S01]  /*36f0*/  MOV R11, R35 ;  /* 0x00000023000b7202 */ /* 0x000fe20000000f00 */
[----:B------:R-:W-:Y:S01]  /*3700*/  IMAD.MOV.U32 R10, RZ, RZ, R36 ;  /* 0x000000ffff0a7224 */ /* 0x000fe200078e0024 */
[----:B------:R-:W-:Y:S02]  /*3710*/  MOV R9, R37 ;  /* 0x0000002500097202 */ /* 0x000fe40000000f00 */
[----:B------:R-:W-:-:S07]  /*3720*/  MOV R8, 0x3740 ;  /* 0x0000374000087802 */ /* 0x000fce0000000f00 */
[----:B-1----:R-:W-:Y:S05]  /*3730*/  CALL.REL.NOINC `($__internal_130_$__cuda_sm20_div_s64) ;  /* 0x0000003000fc7944 */ /* 0x002fea0003c00000 */
        /* <DEDUP_REMOVED lines=11> */
.L_x_6015:
[----:B------:R-:W-:Y:S05]  /*37f0*/  BSYNC.RECONVERGENT B1 ;  /* 0x0000000000017941 */ /* 0x000fea0003800200 */
.L_x_6013:
        /* <DEDUP_REMOVED lines=38> */
.L_x_6017:
[----:B------:R-:W-:Y:S01]  /*3a60*/  MOV R26, R34 ;  /* 0x00000022001a7202 */ /* 0x000fe20000000f00 */
[----:B------:R-:W-:Y:S01]  /*3a70*/  IMAD.MOV.U32 R11, RZ, RZ, R35 ;  /* 0x000000ffff0b7224 */ /* 0x000fe200078e0023 */
[----:B------:R-:W-:Y:S01]  /*3a80*/  MOV R10, R36 ;  /* 0x00000024000a7202 */ /* 0x000fe20000000f00 */
[----:B------:R-:W-:Y:S01]  /*3a90*/  IMAD.MOV.U32 R9, RZ, RZ, R37 ;  /* 0x000000ffff097224 */ /* 0x000fe200078e0025 */
[----:B------:R-:W-:-:S07]  /*3aa0*/  MOV R8, 0x3ac0 ;  /* 0x00003ac000087802 */ /* 0x000fce0000000f00 */
[----:B-1----:R-:W-:Y:S05]  /*3ab0*/  CALL.REL.NOINC `($__internal_130_$__cuda_sm20_div_s64) ;  /* 0x00000030001c7944 */ /* 0x002fea0003c00000 */
        /* <DEDUP_REMOVED lines=11> */
.L_x_6018:
[----:B------:R-:W-:Y:S05]  /*3b70*/  BSYNC.RECONVERGENT B1 ;  /* 0x0000000000017941 */ /* 0x000fea0003800200 */
.L_x_6016:
        /* <DEDUP_REMOVED lines=37> */
.L_x_6020:
        /* <DEDUP_REMOVED lines=17> */
.L_x_6021:
[----:B------:R-:W-:Y:S05]  /*3ee0*/  BSYNC.RECONVERGENT B1 ;  /* 0x0000000000017941 */ /* 0x000fea0003800200 */
.L_x_6019:
        /* <DEDUP_REMOVED lines=38> */
.L_x_6023:
        /* <DEDUP_REMOVED lines=17> */
.L_x_6024:
[----:B------:R-:W-:Y:S05]  /*4260*/  BSYNC.RECONVERGENT B1 ;  /* 0x0000000000017941 */ /* 0x000fea0003800200 */
.L_x_6022:
        /* <DEDUP_REMOVED lines=38> */
.L_x_6026:
        /* <DEDUP_REMOVED lines=17> */
.L_x_6027:
[----:B------:R-:W-:Y:S05]  /*45e0*/  BSYNC.RECONVERGENT B1 ;  /* 0x0000000000017941 */ /* 0x000fea0003800200 */
.L_x_6025:
        /* <DEDUP_REMOVED lines=37> */
.L_x_6029:
        /* <DEDUP_REMOVED lines=17> */
.L_x_6030:
[----:B------:R-:W-:Y:S05]  /*4950*/  BSYNC.RECONVERGENT B1 ;  /* 0x0000000000017941 */ /* 0x000fea0003800200 */
.L_x_6028:
        /* <DEDUP_REMOVED lines=37> */
.L_x_6032:
        /* <DEDUP_REMOVED lines=17> */
.L_x_6033:
[----:B------:R-:W-:Y:S05]  /*4cc0*/  BSYNC.RECONVERGENT B1 ;  /* 0x0000000000017941 */ /* 0x000fea0003800200 */
.L_x_6031:
        /* <DEDUP_REMOVED lines=12> */
.L_x_6009:
        /* <DEDUP_REMOVED lines=37> */
.L_x_6037:
        /* <DEDUP_REMOVED lines=16> */
.L_x_6038:
[----:B------:R-:W-:Y:S05]  /*50e0*/  BSYNC.RECONVERGENT B1 ;  /* 0x0000000000017941 */ /* 0x000fea0003800200 */
.L_x_6036:
        /* <DEDUP_REMOVED lines=38> */
.L_x_6040:
        /* <DEDUP_REMOVED lines=17> */
.L_x_6041:
[----:B------:R-:W-:Y:S05]  /*5460*/  BSYNC.RECONVERGENT B1 ;  /* 0x0000000000017941 */ /* 0x000fea0003800200 */
.L_x_6039:
        /* <DEDUP_REMOVED lines=40> */
.L_x_6043:
        /* <DEDUP_REMOVED lines=17> */
.L_x_6044:
[----:B------:R-:W-:Y:S05]  /*5800*/  BSYNC.RECONVERGENT B1 ;  /* 0x0000000000017941 */ /* 0x000fea0003800200 */
.L_x_6042:
        /* <DEDUP_REMOVED lines=40> */
.L_x_6046:
        /* <DEDUP_REMOVED lines=17> */
.L_x_6047:
[----:B------:R-:W-:Y:S05]  /*5ba0*/  BSYNC.RECONVERGENT B1 ;  /* 0x0000000000017941 */ /* 0x000fea0003800200 */
.L_x_6045:
        /* <DEDUP_REMOVED lines=9> */
.L_x_6035:
        /* <DEDUP_REMOVED lines=35> */
.L_x_6050:
[----:B------:R-:W-:Y:S01]  /*5e70*/  MOV R26, R14 ;  /* 0x0000000e001a7202 */ /* 0x000fe20000000f00 */
[----:B------:R-:W-:Y:S01]  /*5e80*/  IMAD.MOV.U32 R10, RZ, RZ, R16 ;  /* 0x000000ffff0a7224 */ /* 0x000fe200078e0010 */
[----:B------:R-:W-:Y:S02]  /*5e90*/  MOV R11, R13 ;  /* 0x0000000d000b7202 */ /* 0x000fe40000000f00 */
[----:B------:R-:W-:Y:S02]  /*5ea0*/  MOV R9, R17 ;  /* 0x0000001100097202 */ /* 0x000fe40000000f00 */
[----:B------:R-:W-:-:S07]  /*5eb0*/  MOV R8, 0x5ed0 ;  /* 0x00005ed000087802 */ /* 0x000fce0000000f00 */
[----:B------:R-:W-:Y:S05]  /*5ec0*/  CALL.REL.NOINC `($__internal_130_$__cuda_sm20_div_s64) ;  /* 0x0000000c00187944 */ /* 0x000fea0003c00000 */
        /* <DEDUP_REMOVED lines=10> */
.L_x_6051:
[----:B------:R-:W-:Y:S05]  /*5f70*/  BSYNC.RECONVERGENT B1 ;  /* 0x0000000000017941 */ /* 0x000fea0003800200 */
.L_x_6049:
        /* <DEDUP_REMOVED lines=39> */
.L_x_6053:
        /* <DEDUP_REMOVED lines=17> */
.L_x_6054:
[----:B------:R-:W-:Y:S05]  /*6300*/  BSYNC.RECONVERGENT B1 ;  /* 0x0000000000017941 */ /* 0x000fea0003800200 */
.L_x_6052:
        /* <DEDUP_REMOVED lines=9> */
.L_x_6048:
        /* <DEDUP_REMOVED lines=31> */
.L_x_6056:
[----:B------:R-:W-:Y:S02]  /*6590*/  MOV R15, R23 ;  /* 0x00000017000f7202 */ /* 0x000fe40000000f00 */
[----:B------:R-:W-:Y:S02]  /*65a0*/  MOV R23, R13 ;  /* 0x0000000d00177202 */ /* 0x000fe40000000f00 */
[----:B------:R-:W-:-:S07]  /*65b0*/  MOV R24, 0x65d0 ;  /* 0x000065d000187802 */ /* 0x000fce0000000f00 */
[----:B------:R-:W-:Y:S05]  /*65c0*/  CALL.REL.NOINC `($__internal_131_$__cuda_sm20_rem_s64) ;  /* 0x0000000800a47944 */ /* 0x000fea0003c00000 */
.L_x_6057:
[----:B------:R-:W-:Y:S05]  /*65d0*/  BSYNC.RECONVERGENT B1 ;  /* 0x0000000000017941 */ /* 0x000fea0003800200 */
.L_x_6055:
[----:B------:R-:W0:Y:S02]  /*65e0*/  LDC.64 R10, c[0x0][0x398] ;  /* 0x0000e600ff0a7b82 */ /* 0x000e240000000a00 */
[----:B0-----:R-:W-:-:S06]  /*65f0*/  IMAD.WIDE.U32 R6, R7, 0x8, R10 ;  /* 0x0000000807067825 */ /* 0x001fcc00078e000a */
[----:B------:R-:W2:Y:S02]  /*6600*/  LDG.E.64 R6, desc[UR8][R6.64] ;  /* 0x0000000806067981 */ /* 0x000ea4000c1e1b00 */
[-C--:B--2---:R-:W-:Y:S02]  /*6610*/  IMAD R3, R7, R8.reuse, RZ ;  /* 0x0000000807037224 */ /* 0x084fe400078e02ff */
[----:B------:R-:W-:-:S04]  /*6620*/  IMAD.WIDE.U32 R4, R6, R8, R4 ;  /* 0x0000000806047225 */ /* 0x000fc800078e0004 */
[----:B------:R-:W-:-:S04]  /*6630*/  IMAD R3, R6, R9, R3 ;  /* 0x0000000906037224 */ /* 0x000fc800078e0203 */
[----:B------:R-:W-:-:S07]  /*6640*/  IMAD.IADD R5, R5, 0x1, R3 ;  /* 0x0000000105057824 */ /* 0x000fce00078e0203 */
.L_x_6008:
        /* <DEDUP_REMOVED lines=8> */
.L_x_6007:
[----:B------:R-:W-:Y:S05]  /*66d0*/  BSYNC.RECONVERGENT B0 ;  /* 0x0000000000007941 */ /* 0x000fea0003800200 */
.L_x_5957:
[----:B------:R-:W-:Y:S01]  /*66e0*/  BAR.SYNC.DEFER_BLOCKING 0x0 ;  /* 0x0000000000007b1d */ /* 0x000fe20000010000 */
[----:B------:R-:W-:-:S09]  /*66f0*/  UISETP.GE.U32.AND UP0, UPT, UR5, 0x42, UPT ;  /* 0x000000420500788c */ /* 0x000fd2000bf06070 */
[----:B------:R-:W-:Y:S05]  /*6700*/  BRA.U !UP0, `(.L_x_6058) ;  /* 0x00000001083c7547 */ /* 0x000fea000b800000 */
.L_x_6061:
        /* <DEDUP_REMOVED lines=10> */
.L_x_6060:
[----:B------:R-:W-:Y:S05]  /*67b0*/  BSYNC.RECONVERGENT B0 ;  /* 0x0000000000007941 */ /* 0x000fea0003800200 */
.L_x_6059:
[----:B------:R-:W-:Y:S01]  /*67c0*/  BAR.SYNC.DEFER_BLOCKING 0x0 ;  /* 0x0000000000007b1d */ /* 0x000fe20000010000 */
[----:B------:R-:W-:-:S05]  /*67d0*/  UISETP.GT.U32.AND UP0, UPT, UR5, 0x83, UPT ;  /* 0x000000830500788c */ /* 0x000fca000bf04070 */
[----:B------:R-:W-:-:S04]  /*67e0*/  UMOV UR5, UR6 ;  /* 0x0000000600057c82 */ /* 0x000fc80008000000 */
[----:B------:R-:W-:Y:S05]  /*67f0*/  BRA.U UP0, `(.L_x_6061) ;  /* 0xfffffffd00c47547 */ /* 0x000fea000b83ffff */
.L_x_6058:
        /* <DEDUP_REMOVED lines=51> */
        .weak           $__internal_130_$__cuda_sm20_div_s64
        .type           $__internal_130_$__cuda_sm20_div_s64,@function
        .size           $__internal_130_$__cuda_sm20_div_s64,($__internal_131_$__cuda_sm20_rem_s64 - $__internal_130_$__cuda_sm20_div_s64)
$__internal_130_$__cuda_sm20_div_s64:
        /* <DEDUP_REMOVED lines=82> */
[----:B------:R-:W-:Y:S06]  /*7050*/  RET.REL.NODEC R8 `(uncontiguous_any_i64) ;  /* 0xffffff8c08e87950 */ /* 0x000fec0003c3ffff */
        .weak           $__internal_131_$__cuda_sm20_rem_s64
        .type           $__internal_131_$__cuda_sm20_rem_s64,@function
        .size           $__internal_131_$__cuda_sm20_rem_s64,(.L_x_32334 - $__internal_131_$__cuda_sm20_rem_s64)
$__internal_131_$__cuda_sm20_rem_s64:
        /* <DEDUP_REMOVED lines=76> */
[----:B------:R-:W-:Y:S06]  /*7520*/  RET.REL.NODEC R24 `(uncontiguous_any_i64) ;  /* 0xffffff8818b47950 */ /* 0x000fec0003c3ffff */
.L_x_6062:
        /* <DEDUP_REMOVED lines=13> */
.L_x_32334:


//--------------------- .text.contiguous_any_i64  --------------------------
	.section	.text.contiguous_any_i64,"ax",@progbits
	.align	128
        .global         contiguous_any_i64
        .type           contiguous_any_i64,@function
        .size           contiguous_any_i64,(.L_x_33036 - contiguous_any_i64)
        .other          contiguous_any_i64,@"STO_CUDA_ENTRY STV_DEFAULT"
contiguous_any_i64:
.text.contiguous_any_i64:
        /* <DEDUP_REMOVED lines=33> */
.L_x_6066:
[----:B------:R-:W-:Y:S05]  /*0210*/  BSYNC.RECONVERGENT B1 ;  /* 0x0000000000017941 */ /* 0x000fea0003800200 */
.L_x_6065:
[----:B------:R-:W-:-:S05]  /*0220*/  SEL R3, RZ, 0x1, !P0 ;  /* 0x00000001ff037807 */ /* 0x000fca0004000000 */
[----:B------:R0:W-:Y:S01]  /*0230*/  STS.U8 [R0+UR4], R3 ;  /* 0x0000000300007988 */ /* 0x0001e20008000004 */
[----:B------:R-:W-:Y:S05]  /*0240*/  BRA `(.L_x_6067) ;  /* 0x00000000002c7947 */ /* 0x000fea0003800000 */
.L_x_6064:
        /* <DEDUP_REMOVED lines=11> */
.L_x_6067:
[----:B------:R-:W-:Y:S05]  /*0300*/  BSYNC.RECONVERGENT B0 ;  /* 0x0000000000007941 */ /* 0x000fea0003800200 */
.L_x_6063:
[----:B------:R-:W-:Y:S01]  /*0310*/  BAR.SYNC.DEFER_BLOCKING 0x0 ;  /* 0x0000000000007b1d */ /* 0x000fe20000010000 */
[----:B------:R-:W-:-:S09]  /*0320*/  UISETP.GE.U32.AND UP0, UPT, UR5, 0x42, UPT ;  /* 0x000000420500788c */ /* 0x000fd2000bf06070 */
[----:B------:R-:W-:Y:S05]  /*0330*/  BRA.U !UP0, `(.L_x_6068) ;  /* 0x00000001083c7547 */ /* 0x000fea000b800000 */
.L_x_6071:
        /* <DEDUP_REMOVED lines=10> */
.L_x_6070:
[----:B------:R-:W-:Y:S05]  /*03e0*/  BSYNC.RECONVERGENT B0 ;  /* 0x0000000000007941 */ /* 0x000fea0003800200 */
.L_x_6069:
[----:B------:R-:W-:Y:S01]  /*03f0*/  BAR.SYNC.DEFER_BLOCKING 0x0 ;  /* 0x0000000000007b1d */ /* 0x000fe20000010000 */
[----:B------:R-:W-:-:S05]  /*0400*/  UISETP.GT.U32.AND UP0, UPT, UR5, 0x83, UPT ;  /* 0x000000830500788c */ /* 0x000fca000bf04070 */
[----:B------:R-:W-:-:S04]  /*0410*/  UMOV UR5, UR6 ;  /* 0x0000000600057c82 */ /* 0x000fc80008000000 */
[----:B------:R-:W-:Y:S05]  /*0420*/  BRA.U UP0, `(.L_x_6071) ;  /* 0xfffffffd00c47547 */ /* 0x000fea000b83ffff */
.L_x_6068:
        /* <DEDUP_REMOVED lines=51> */
.L_x_6072:
        /* <DEDUP_REMOVED lines=10> */
.L_x_33036:


//--------------------- .text.contiguous_any33_i32 --------------------------
	.section	.text.contiguous_any33_i32,"ax",@progbits
	.align	128
        .global         contiguous_any33_i32
        .type           contiguous_any33_i32,@function
        .size           contiguous_any33_i32,(.L_x_33037 - contiguous_any33_i32)
        .other          contiguous_any33_i32,@"STO_CUDA_ENTRY STV_DEFAULT"
contiguous_any33_i32:
.text.contiguous_any33_i32:
        /* <DEDUP_REMOVED lines=48> */
.L_x_6077:
        /* <DEDUP_REMOVED lines=36> */
.L_x_6076:
[----:B------:R-:W-:Y:S05]  /*0540*/  BSYNC.RECONVERGENT B0 ;  /* 0x0000000000007941 */ /* 0x000fea0003800200 */
.L_x_6075:
[----:B------:R-:W-:Y:S01]  /*0550*/  UIADD3 UR4, UPT, UPT, UR4, 0x8, URZ ;  /* 0x0000000804047890 */ /* 0x000fe2000fffe0ff */
[----:B------:R-:W-:Y:S01]  /*0560*/  SEL R5, RZ, 0x1, !P0 ;  /* 0x00000001ff057807 */ /* 0x000fe20004000000 */
[----:B------:R-:W-:Y:S01]  /*0570*/  IMAD R10, R3, 0x8, R10 ;  /* 0x00000008030a7824 */ /* 0x000fe200078e020a */
[----:B------:R-:W-:Y:S09]  /*0580*/  @P1 BRA `(.L_x_6077) ;  /* 0xfffffffc005c1947 */ /* 0x000ff2000383ffff */
[----:B------:R-:W-:-:S12]  /*0590*/  UIADD3 UR4, UPT, UPT, UR4, 0x1, URZ ;  /* 0x0000000104047890 */ /* 0x000fd8000fffe0ff */
.L_x_6074:
        /* <DEDUP_REMOVED lines=23> */
.L_x_6081:
[----:B------:R-:W-:Y:S05]  /*0710*/  BSYNC.RECONVERGENT B0 ;  /* 0x0000000000007941 */ /* 0x000fea0003800200 */
.L_x_6080:
[----:B------:R-:W-:Y:S01]  /*0720*/  SEL R5, RZ, 0x1, !P0 ;  /* 0x00000001ff057807 */ /* 0x000fe20004000000 */
[----:B------:R-:W-:-:S12]  /*0730*/  UIADD3 UR4, UPT, UPT, UR4, 0x4, URZ ;  /* 0x0000000404047890 */ /* 0x000fd8000fffe0ff */
.L_x_6079:
        /* <DEDUP_REMOVED lines=14> */
.L_x_6084:
[----:B------:R-:W-:Y:S05]  /*0820*/  BSYNC.RECONVERGENT B0 ;  /* 0x0000000000007941 */ /* 0x000fea0003800200 */
.L_x_6083:
[----:B------:R-:W-:Y:S01]  /*0830*/  SEL R5, RZ, 0x1, !P0 ;  /* 0x00000001ff057807 */ /* 0x000fe20004000000 */
[----:B------:R-:W-:-:S12]  /*0840*/  UIADD3 UR4, UPT, UPT, UR4, 0x2, URZ ;  /* 0x0000000204047890 */ /* 0x000fd8000fffe0ff */
.L_x_6082:
        /* <DEDUP_REMOVED lines=8> */
.L_x_6078:
[----:B--2---:R1:W-:Y:S02]  /*08d0*/  STS.U8 [R0+UR5], R5 ;  /* 0x0000000500007988 */ /* 0x0043e40008000005 */
.L_x_6073:
        /* <DEDUP_REMOVED lines=9> */
.L_x_6085:
        /* <DEDUP_REMOVED lines=9> */
.L_x_33037:


//--------------------- .text.contiguous_any3_i32 --------------------------
	.section	.text.contiguous_any3_i32,"ax",@progbits
	.align	128
        .global         contiguous_any3_i32
        .type           contiguous_any3_i32,@function
        .size           contiguous_any3_i32,(.L_x_32336 - contiguous_any3_i32)
        .other          contiguous_any3_i32,@"STO_CUDA_ENTRY STV_DEFAULT"
contiguous_any3_i32:
.text.contiguous_any3_i32:
        /* <DEDUP_REMOVED lines=42> */
.L_x_6104:
        /* <DEDUP_REMOVED lines=27> */
.L_x_6088:
[----:B------:R-:W-:Y:S01]  /*0450*/  MOV R27, R32 ;  /* 0x00000020001b7202 */ /* 0x000fe20000000f00 */
[----:B------:R-:W-:Y:S01]  /*0460*/  IMAD.MOV.U32 R2, RZ, RZ, R34 ;  /* 0x000000ffff027224 */ /* 0x000fe200078e0022 */
[----:B------:R-:W-:Y:S02]  /*0470*/  MOV R0, R35 ;  /* 0x0000002300007202 */ /* 0x000fe40000000f00 */
[----:B------:R-:W-:-:S07]  /*0480*/  MOV R9, 0x4a0 ;  /* 0x000004a000097802 */ /* 0x000fce0000000f00 */
[----:B012-4-:R-:W-:Y:S05]  /*0490*/  CALL.REL.NOINC `($__internal_132_$__cuda_sm20_div_s64) ;  /* 0x00000034001c7944 */ /* 0x017fea0003c00000 */
        /* <DEDUP_REMOVED lines=8> */
.L_x_6089:
        /* <DEDUP_REMOVED lines=33> */
.L_x_6090:
[----:B------:R-:W-:Y:S01]  /*0730*/  MOV R27, R31 ;  /* 0x0000001f001b7202 */ /* 0x000fe20000000f00 */
[----:B------:R-:W-:Y:S01]  /*0740*/  IMAD.MOV.U32 R2, RZ, RZ, R34 ;  /* 0x000000ffff027224 */ /* 0x000fe200078e0022 */
[----:B------:R-:W-:Y:S02]  /*0750*/  MOV R0, R35 ;  /* 0x0000002300007202 */ /* 0x000fe40000000f00 */
[----:B------:R-:W-:-:S07]  /*0760*/  MOV R9, 0x780 ;  /* 0x0000078000097802 */ /* 0x000fce0000000f00 */
[----:B0---4-:R-:W-:Y:S05]  /*0770*/  CALL.REL.NOINC `($__internal_132_$__cuda_sm20_div_s64) ;  /* 0x0000003000647944 */ /* 0x011fea0003c00000 */
        /* <DEDUP_REMOVED lines=9> */
.L_x_6091:
        /* <DEDUP_REMOVED lines=35> */
.L_x_6092:
[----:B------:R-:W-:Y:S01]  /*0a40*/  IMAD.MOV.U32 R27, RZ, RZ, R29 ;  /* 0x000000ffff1b7224 */ /* 0x000fe200078e001d */
[----:B------:R-:W-:Y:S01]  /*0a50*/  MOV R2, R32 ;  /* 0x0000002000027202 */ /* 0x000fe20000000f00 */
[----:B------:R-:W-:Y:S01]  /*0a60*/  IMAD.MOV.U32 R0, RZ, RZ, R33 ;  /* 0x000000ffff007224 */ /* 0x000fe200078e0021 */
[----:B------:R-:W-:-:S07]  /*0a70*/  MOV R9, 0xa90 ;  /* 0x00000a9000097802 */ /* 0x000fce0000000f00 */
[----:B0---4-:R-:W-:Y:S05]  /*0a80*/  CALL.REL.NOINC `($__internal_132_$__cuda_sm20_div_s64) ;  /* 0x0000002c00a07944 */ /* 0x011fea0003c00000 */
        /* <DEDUP_REMOVED lines=9> */
.L_x_6093:
        /* <DEDUP_REMOVED lines=33> */
.L_x_6094:
[----:B------:R-:W-:Y:S01]  /*0d30*/  MOV R27, R28 ;  /* 0x0000001c001b7202 */ /* 0x000fe20000000f00 */
[----:B------:R-:W-:Y:S01]  /*0d40*/  IMAD.MOV.U32 R2, RZ, RZ, R32 ;  /* 0x000000ffff027224 */ /* 0x000fe200078e0020 */
[----:B------:R-:W-:Y:S02]  /*0d50*/  MOV R0, R33 ;  /* 0x0000002100007202 */ /* 0x000fe40000000f00 */
[----:B------:R-:W-:-:S07]  /*0d60*/  MOV R9, 0xd80 ;  /* 0x00000d8000097802 */ /* 0x000fce0000000f00 */
[----:B0---4-:R-:W-:Y:S05]  /*0d70*/  CALL.REL.NOINC `($__internal_132_$__cuda_sm20_div_s64) ;  /* 0x0000002800e47944 */ /* 0x011fea0003c00000 */
        /* <DEDUP_REMOVED lines=8> */
.L_x_6095:
        /* <DEDUP_REMOVED lines=34> */
.L_x_6096:
        /* <DEDUP_REMOVED lines=14> */
.L_x_6097:
        /* <DEDUP_REMOVED lines=34> */
.L_x_6098:
        /* <DEDUP_REMOVED lines=14> */
.L_x_6099:
        /* <DEDUP_REMOVED lines=34> */
.L_x_6100:
        /* <DEDUP_REMOVED lines=14> */
.L_x_6101:
        /* <DEDUP_REMOVED lines=34> */
.L_x_6102:
        /* <DEDUP_REMOVED lines=14> */
.L_x_6103:
        /* <DEDUP_REMOVED lines=14> */
.L_x_6087:
        /* <DEDUP_REMOVED lines=33> */
.L_x_6106:
[----:B------:R-:W-:Y:S01]  /*1cf0*/  MOV R27, R32 ;  /* 0x00000020001b7202 */ /* 0x000fe20000000f00 */
[----:B------:R-:W-:Y:S01]  /*1d00*/  IMAD.MOV.U32 R2, RZ, RZ, R16 ;  /* 0x000000ffff027224 */ /* 0x000fe200078e0010 */
[----:B------:R-:W-:Y:S02]  /*1d10*/  MOV R0, R17 ;  /* 0x0000001100007202 */ /* 0x000fe40000000f00 */
[----:B------:R-:W-:-:S07]  /*1d20*/  MOV R9, 0x1d40 ;  /* 0x00001d4000097802 */ /* 0x000fce0000000f00 */
[----:B0-----:R-:W-:Y:S05]  /*1d30*/  CALL.REL.NOINC `($__internal_132_$__cuda_sm20_div_s64) ;  /* 0x0000001800f47944 */ /* 0x001fea0003c00000 */
        /* <DEDUP_REMOVED lines=8> */
.L_x_6107:
        /* <DEDUP_REMOVED lines=35> */
.L_x_6108:
[----:B------:R-:W-:Y:S01]  /*1ff0*/  MOV R27, R17 ;  /* 0x00000011001b7202 */ /* 0x000fe20000000f00 */
[----:B------:R-:W-:Y:S01]  /*2000*/  IMAD.MOV.U32 R2, RZ, RZ, R18 ;  /* 0x000000ffff027224 */ /* 0x000fe200078e0012 */
[----:B------:R-:W-:Y:S02]  /*2010*/  MOV R0, R19 ;  /* 0x0000001300007202 */ /* 0x000fe40000000f00 */
[----:B------:R-:W-:-:S07]  /*2020*/  MOV R9, 0x2040 ;  /* 0x0000204000097802 */ /* 0x000fce0000000f00 */
[----:B0-----:R-:W-:Y:S05]  /*2030*/  CALL.REL.NOINC `($__internal_132_$__cuda_sm20_div_s64) ;  /* 0x0000001800347944 */ /* 0x001fea0003c00000 */
        /* <DEDUP_REMOVED lines=9> */
.L_x_6109:
        /* <DEDUP_REMOVED lines=36> */
.L_x_6110:
[----:B------:R-:W-:Y:S01]  /*2310*/  MOV R27, R19 ;  /* 0x00000013001b7202 */ /* 0x000fe20000000f00 */
[----:B------:R-:W-:Y:S01]  /*2320*/  IMAD.MOV.U32 R2, RZ, RZ, R28 ;  /* 0x000000ffff027224 */ /* 0x000fe200078e001c */
[----:B------:R-:W-:Y:S02]  /*2330*/  MOV R0, R29 ;  /* 0x0000001d00007202 */ /* 0x000fe40000000f00 */
[----:B------:R-:W-:-:S07]  /*2340*/  MOV R9, 0x2360 ;  /* 0x0000236000097802 */ /* 0x000fce0000000f00 */
[----:B0-----:R-:W-:Y:S05]  /*2350*/  CALL.REL.NOINC `($__internal_132_$__cuda_sm20_div_s64) ;  /* 0x00000014006c7944 */ /* 0x001fea0003c00000 */
        /* <DEDUP_REMOVED lines=9> */
.L_x_6111:
        /* <DEDUP_REMOVED lines=37> */
.L_x_6112:
[----:B------:R-:W-:Y:S01]  /*2640*/  IMAD.MOV.U32 R27, RZ, RZ, R18 ;  /* 0x000000ffff1b7224 */ /* 0x000fe200078e0012 */
[----:B------:R-:W-:Y:S01]  /*2650*/  MOV R2, R28 ;  /* 0x0000001c00027202 */ /* 0x000fe20000000f00 */
[----:B------:R-:W-:Y:S01]  /*2660*/  IMAD.MOV.U32 R0, RZ, RZ, R29 ;  /* 0x000000ffff007224 */ /* 0x000fe200078e001d */
[----:B------:R-:W-:-:S07]  /*2670*/  MOV R9, 0x2690 ;  /* 0x0000269000097802 */ /* 0x000fce0000000f00 */
[----:B0-----:R-:W-:Y:S05]  /*2680*/  CALL.REL.NOINC `($__internal_132_$__cuda_sm20_div_s64) ;  /* 0x0000001000a07944 */ /* 0x001fea0003c00000 */
        /* <DEDUP_REMOVED lines=8> */
.L_x_6113:
        /* <DEDUP_REMOVED lines=9> */
.L_x_6105:
        /* <DEDUP_REMOVED lines=31> */
.L_x_6115:
        /* <DEDUP_REMOVED lines=13> */
.L_x_6116:
        /* <DEDUP_REMOVED lines=35> */
.L_x_6117:
[----:B------:R-:W-:Y:S01]  /*2c90*/  MOV R27, R17 ;  /* 0x00000011001b7202 */ /* 0x000fe20000000f00 */
[----:B------:R-:W-:Y:S01]  /*2ca0*/  IMAD.MOV.U32 R2, RZ, RZ, R18 ;  /* 0x000000ffff027224 */ /* 0x000fe200078e0012 */
[----:B------:R-:W-:Y:S02]  /*2cb0*/  MOV R0, R19 ;  /* 0x0000001300007202 */ /* 0x000fe40000000f00 */
[----:B------:R-:W-:-:S07]  /*2cc0*/  MOV R9, 0x2ce0 ;  /* 0x00002ce000097802 */ /* 0x000fce0000000f00 */
[----:B0-----:R-:W-:Y:S05]  /*2cd0*/  CALL.REL.NOINC `($__internal_132_$__cuda_sm20_div_s64) ;  /* 0x0000000c000c7944 */ /* 0x001fea0003c00000 */
        /* <DEDUP_REMOVED lines=9> */
.L_x_6118:
        /* <DEDUP_REMOVED lines=10> */
.L_x_6114:
        /* <DEDUP_REMOVED lines=29> */
.L_x_6119:
[----:B------:R-:W-:-:S07]  /*2fe0*/  MOV R0, 0x3000 ;  /* 0x0000300000007802 */ /* 0x000fce0000000f00 */
[----:B0-----:R-:W-:Y:S05]  /*2ff0*/  CALL.REL.NOINC `($__internal_133_$__cuda_sm20_rem_s64) ;  /* 0x0000000c00947944 */ /* 0x001fea0003c00000 */
[----:B------:R-:W-:Y:S02]  /*3000*/  MOV R10, R2 ;  /* 0x00000002000a7202 */ /* 0x000fe40000000f00 */
[----:B------:R-:W-:-:S07]  /*3010*/  MOV R11, R9 ;  /* 0x00000009000b7202 */ /* 0x000fce0000000f00 */
.L_x_6120:
[----:B------:R-:W1:Y:S02]  /*3020*/  LDC.64 R12, c[0x0][0x398] ;  /* 0x0000e600ff0c7b82 */ /* 0x000e640000000a00 */
[----:B-1----:R-:W-:-:S06]  /*3030*/  IMAD.WIDE.U32 R2, R3, 0x8, R12 ;  /* 0x0000000803027825 */ /* 0x002fcc00078e000c */
[----:B------:R-:W2:Y:S02]  /*3040*/  LDG.E.64 R2, desc[UR10][R2.64] ;  /* 0x0000000a02027981 */ /* 0x000ea4000c1e1b00 */
[-C--:B--2---:R-:W-:Y:S02]  /*3050*/  IMAD R9, R3, R10.reuse, RZ ;  /* 0x0000000a03097224 */ /* 0x084fe400078e02ff */
[----:B------:R-:W-:-:S04]  /*3060*/  IMAD.WIDE.U32 R28, R2, R10, R28 ;  /* 0x0000000a021c7225 */ /* 0x000fc800078e001c */
[----:B------:R-:W-:-:S04]  /*3070*/  IMAD R9, R2, R11, R9 ;  /* 0x0000000b02097224 */ /* 0x000fc800078e0209 */
[----:B------:R-:W-:-:S07]  /*3080*/  IMAD.IADD R29, R29, 0x1, R9 ;  /* 0x000000011d1d7824 */ /* 0x000fce00078e0209 */
.L_x_6086:
        /* <DEDUP_REMOVED lines=33> */
.L_x_6125:
        /* <DEDUP_REMOVED lines=36> */
.L_x_6124:
[----:B------:R-:W-:Y:S05]  /*34e0*/  BSYNC.RECONVERGENT B0 ;  /* 0x0000000000007941 */ /* 0x000fea0003800200 */
.L_x_6123:
[----:B------:R-:W-:Y:S01]  /*34f0*/  UIADD3 UR4, UPT, UPT, UR4, 0x8, URZ ;  /* 0x0000000804047890 */ /* 0x000fe2000fffe0ff */
[----:B------:R-:W-:Y:S01]  /*3500*/  SEL R2, RZ, 0x1, !P0 ;  /* 0x00000001ff027807 */ /* 0x000fe20004000000 */
[----:B------:R-:W-:Y:S01]  /*3510*/  IMAD R9, R6, 0x8, R9 ;  /* 0x0000000806097824 */ /* 0x000fe200078e0209 */
[----:B------:R-:W-:Y:S09]  /*3520*/  @P1 BRA `(.L_x_6125) ;  /* 0xfffffffc005c1947 */ /* 0x000ff2000383ffff */
[----:B------:R-:W-:-:S12]  /*3530*/  UIADD3 UR4, UPT, UPT, UR4, 0x1, URZ ;  /* 0x0000000104047890 */ /* 0x000fd8000fffe0ff */
.L_x_6122:
        /* <DEDUP_REMOVED lines=23> */
.L_x_6129:
[----:B------:R-:W-:Y:S05]  /*36b0*/  BSYNC.RECONVERGENT B0 ;  /* 0x0000000000007941 */ /* 0x000fea0003800200 */
.L_x_6128:
[----:B------:R-:W-:Y:S01]  /*36c0*/  SEL R2, RZ, 0x1, !P0 ;  /* 0x00000001ff027807 */ /* 0x000fe20004000000 */
[----:B------:R-:W-:-:S12]  /*36d0*/  UIADD3 UR4, UPT, UPT, UR4, 0x4, URZ ;  /* 0x0000000404047890 */ /* 0x000fd8000fffe0ff */
.L_x_6127:
        /* <DEDUP_REMOVED lines=14> */
.L_x_6132:
[----:B------:R-:W-:Y:S05]  /*37c0*/  BSYNC.RECONVERGENT B0 ;  /* 0x0000000000007941 */ /* 0x000fea0003800200 */
.L_x_6131:
[----:B------:R-:W-:Y:S01]  /*37d0*/  SEL R2, RZ, 0x1, !P0 ;  /* 0x00000001ff027807 */ /* 0x000fe20004000000 */
[----:B------:R-:W-:-:S12]  /*37e0*/  UIADD3 UR4, UPT, UPT, UR4, 0x2, URZ ;  /* 0x0000000204047890 */ /* 0x000fd8000fffe0ff */
.L_x_6130:
        /* <DEDUP_REMOVED lines=8> */
.L_x_6126:
[----:B--2---:R2:W-:Y:S02]  /*3870*/  STS.U8 [R7+UR5], R2 ;  /* 0x0000000207007988 */ /* 0x0045e40008000005 */
.L_x_6121:
        /* <DEDUP_REMOVED lines=9> */
        .weak           $__internal_132_$__cuda_sm20_div_s64
        .type           $__internal_132_$__cuda_sm20_div_s64,@function
        .size           $__internal_132_$__cuda_sm20_div_s64,($__internal_133_$__cuda_sm20_rem_s64 - $__internal_132_$__cuda_sm20_div_s64)
$__internal_132_$__cuda_sm20_div_s64:
        /* <DEDUP_REMOVED lines=83> */
[----:B------:R-:W-:Y:S06]  /*3e40*/  RET.REL.NODEC R12 `(contiguous_any3_i32) ;  /* 0xffffffc00c6c7950 */ /* 0x000fec0003c3ffff */
        .weak           $__internal_133_$__cuda_sm20_rem_s64
        .type           $__internal_133_$__cuda_sm20_rem_s64,@function
        .size           $__internal_133_$__cuda_sm20_rem_s64,(.L_x_32336 - $__internal_133_$__cuda_sm20_rem_s64)
$__internal_133_$__cuda_sm20_rem_s64:
        /* <DEDUP_REMOVED lines=66> */
[----:B------:R-:W-:Y:S06]  /*4270*/  RET.REL.NODEC R10 `(contiguous_any3_i32) ;  /* 0xffffffbc0a607950 */ /* 0x000fec0003c3ffff */
.L_x_6133:
        /* <DEDUP_REMOVED lines=16> */
.L_x_32336:


//--------------------- .text.contiguous_any22_i32 --------------------------
	.section	.text.contiguous_any22_i32,"ax",@progbits
	.align	128
        .global         contiguous_any22_i32
        .type           contiguous_any22_i32,@function
        .size           contiguous_any22_i32,(.L_x_33039 - contiguous_any22_i32)
        .other          contiguous_any22_i32,@"STO_CUDA_ENTRY STV_DEFAULT"
contiguous_any22_i32:
.text.contiguous_any22_i32:
        /* <DEDUP_REMOVED lines=39> */
.L_x_6137:
[----:B------:R-:W-:Y:S05]  /*0270*/  BSYNC.RECONVERGENT B1 ;  /* 0x0000000000017941 */ /* 0x000fea0003800200 */
.L_x_6136:
[----:B------:R-:W-:-:S05]  /*0280*/  SEL R3, RZ, 0x1, !P0 ;  /* 0x00000001ff037807 */ /* 0x000fca0004000000 */
[----:B------:R0:W-:Y:S01]  /*0290*/  STS.U8 [R0+UR4], R3 ;  /* 0x0000000300007988 */ /* 0x0001e20008000004 */
[----:B------:R-:W-:Y:S05]  /*02a0*/  BRA `(.L_x_6138) ;  /* 0x0000000000387947 */ /* 0x000fea0003800000 */
.L_x_6135:
        /* <DEDUP_REMOVED lines=14> */
.L_x_6138:
[----:B------:R-:W-:Y:S05]  /*0390*/  BSYNC.RECONVERGENT B0 ;  /* 0x0000000000007941 */ /* 0x000fea0003800200 */
.L_x_6134:
[----:B------:R-:W-:Y:S01]  /*03a0*/  BAR.SYNC.DEFER_BLOCKING 0x0 ;  /* 0x0000000000007b1d */ /* 0x000fe20000010000 */
[----:B------:R-:W-:-:S09]  /*03b0*/  UISETP.GE.U32.AND UP0, UPT, UR5, 0x42, UPT ;  /* 0x000000420500788c */ /* 0x000fd2000bf06070 */
[----:B------:R-:W-:Y:S05]  /*03c0*/  BRA.U !UP0, `(.L_x_6139) ;  /* 0x00000001083c7547 */ /* 0x000fea000b800000 */
.L_x_6142:
        /* <DEDUP_REMOVED lines=10> */
.L_x_6141:
[----:B------:R-:W-:Y:S05]  /*0470*/  BSYNC.RECONVERGENT B0 ;  /* 0x0000000000007941 */ /* 0x000fea0003800200 */
.L_x_6140:
[----:B------:R-:W-:Y:S01]  /*0480*/  BAR.SYNC.DEFER_BLOCKING 0x0 ;  /* 0x0000000000007b1d */ /* 0x000fe20000010000 */
[----:B------:R-:W-:-:S05]  /*0490*/  UISETP.GT.U32.AND UP0, UPT, UR5, 0x83, UPT ;  /* 0x000000830500788c */ /* 0x000fca000bf04070 */
[----:B------:R-:W-:-:S04]  /*04a0*/  UMOV UR5, UR7 ;  /* 0x0000000700057c82 */ /* 0x000fc80008000000 */
[----:B------:R-:W-:Y:S05]  /*04b0*/  BRA.U UP0, `(.L_x_6142) ;  /* 0xfffffffd00c47547 */ /* 0x000fea000b83ffff */
.L_x_6139:
        /* <DEDUP_REMOVED lines=57> */
.L_x_6143:
        /* <DEDUP_REMOVED lines=11> */
.L_x_33039:


//--------------------- .text.contiguous_any2_i32 --------------------------
	.section	.text.contiguous_any2_i32,"ax",@progbits
	.align	128
        .global         contiguous_any2_i32
        .type           contiguous_any2_i32,@function
        .size           contiguous_any2_i32,(.L_x_32338 - contiguous_any2_i32)
        .other          contiguous_any2_i32,@"STO_CUDA_ENTRY STV_DEFAULT"
contiguous_any2_i32:
.text.contiguous_any2_i32:
        /* <DEDUP_REMOVED lines=48> */
.L_x_6172:
        /* <DEDUP_REMOVED lines=32> */
.L_x_6149:
[----:B------:R-:W-:Y:S01]  /*0500*/  MOV R26, R4 ;  /* 0x00000004001a7202 */ /* 0x000fe20000000f00 */
[----:B------:R-:W-:Y:S01]  /*0510*/  IMAD.MOV.U32 R11, RZ, RZ, R3 ;  /* 0x000000ffff0b7224 */ /* 0x000fe200078e0003 */
[----:B------:R-:W-:Y:S01]  /*0520*/  MOV R10, R22 ;  /* 0x00000016000a7202 */ /* 0x000fe20000000f00 */
[----:B------:R-:W-:Y:S01]  /*0530*/  IMAD.MOV.U32 R9, RZ, RZ, R23 ;  /* 0x000000ffff097224 */ /* 0x000fe200078e0017 */
[----:B------:R-:W-:-:S07]  /*0540*/  MOV R8, 0x560 ;  /* 0x0000056000087802 */ /* 0x000fce0000000f00 */
[----:B-1----:R-:W-:Y:S05]  /*0550*/  CALL.REL.NOINC `($__internal_134_$__cuda_sm20_div_s64) ;  /* 0x0000006400a07944 */ /* 0x002fea0003c00000 */
        /* <DEDUP_REMOVED lines=10> */
.L_x_6150:
[----:B------:R-:W-:Y:S05]  /*0600*/  BSYNC.RECONVERGENT B1 ;  /* 0x0000000000017941 */ /* 0x000fea0003800200 */
.L_x_6148:
        /* <DEDUP_REMOVED lines=34> */
.L_x_6152:
[----:B------:R-:W-:Y:S01]  /*0830*/  MOV R26, R18 ;  /* 0x00000012001a7202 */ /* 0x000fe20000000f00 */
[----:B------:R-:W-:Y:S01]  /*0840*/  IMAD.MOV.U32 R11, RZ, RZ, R19 ;  /* 0x000000ffff0b7224 */ /* 0x000fe200078e0013 */
[----:B------:R-:W-:Y:S01]  /*0850*/  MOV R10, R22 ;  /* 0x00000016000a7202 */ /* 0x000fe20000000f00 */
[----:B------:R-:W-:Y:S01]  /*0860*/  IMAD.MOV.U32 R9, RZ, RZ, R23 ;  /* 0x000000ffff097224 */ /* 0x000fe200078e0017 */
[----:B------:R-:W-:-:S07]  /*0870*/  MOV R8, 0x890 ;  /* 0x0000089000087802 */ /* 0x000fce0000000f00 */
[----:B------:R-:W-:Y:S05]  /*0880*/  CALL.REL.NOINC `($__internal_134_$__cuda_sm20_div_s64) ;  /* 0x0000006000d47944 */ /* 0x000fea0003c00000 */
        /* <DEDUP_REMOVED lines=8> */
.L_x_6153:
[----:B------:R-:W-:Y:S05]  /*0910*/  BSYNC.RECONVERGENT B1 ;  /* 0x0000000000017941 */ /* 0x000fea0003800200 */
.L_x_6151:
        /* <DEDUP_REMOVED lines=33> */
.L_x_6155:
[----:B------:R-:W-:Y:S01]  /*0b30*/  IMAD.MOV.U32 R26, RZ, RZ, R36 ;  /* 0x000000ffff1a7224 */ /* 0x000fe200078e0024 */
[----:B------:R-:W-:Y:S01]  /*0b40*/  MOV R11, R37 ;  /* 0x00000025000b7202 */ /* 0x000fe20000000f00 */
[----:B------:R-:W-:Y:S01]  /*0b50*/  IMAD.MOV.U32 R10, RZ, RZ, R18 ;  /* 0x000000ffff0a7224 */ /* 0x000fe200078e0012 */
[----:B------:R-:W-:Y:S02]  /*0b60*/  MOV R9, R19 ;  /* 0x0000001300097202 */ /* 0x000fe40000000f00 */
[----:B------:R-:W-:-:S07]  /*0b70*/  MOV R8, 0xb90 ;  /* 0x00000b9000087802 */ /* 0x000fce0000000f00 */
[----:B------:R-:W-:Y:S05]  /*0b80*/  CALL.REL.NOINC `($__internal_134_$__cuda_sm20_div_s64) ;  /* 0x0000006000147944 */ /* 0x000fea0003c00000 */
        /* <DEDUP_REMOVED lines=10> */
.L_x_6156:
[----:B------:R-:W-:Y:S05]  /*0c30*/  BSYNC.RECONVERGENT B1 ;  /* 0x0000000000017941 */ /* 0x000fea0003800200 */
.L_x_6154:
        /* <DEDUP_REMOVED lines=35> */
.L_x_6158:
[----:B------:R-:W-:Y:S01]  /*0e70*/  MOV R26, R22 ;  /* 0x00000016001a7202 */ /* 0x000fe20000000f00 */
[----:B------:R-:W-:Y:S01]  /*0e80*/  IMAD.MOV.U32 R11, RZ, RZ, R23 ;  /* 0x000000ffff0b7224 */ /* 0x000fe200078e0017 */
[----:B------:R-:W-:Y:S01]  /*0e90*/  MOV R10, R18 ;  /* 0x00000012000a7202 */ /* 0x000fe20000000f00 */
[----:B------:R-:W-:Y:S01]  /*0ea0*/  IMAD.MOV.U32 R9, RZ, RZ, R19 ;  /* 0x000000ffff097224 */ /* 0x000fe200078e0013 */
[----:B------:R-:W-:-:S07]  /*0eb0*/  MOV R8, 0xed0 ;  /* 0x00000ed000087802 */ /* 0x000fce0000000f00 */
[----:B------:R-:W-:Y:S05]  /*0ec0*/  CALL.REL.NOINC `($__internal_134_$__cuda_sm20_div_s64) ;  /* 0x0000005c00447944 */ /* 0x000fea0003c00000 */
        /* <DEDUP_REMOVED lines=11> */
.L_x_6159:
[----:B------:R-:W-:Y:S05]  /*0f80*/  BSYNC.RECONVERGENT B1 ;  /* 0x0000000000017941 */ /* 0x000fea0003800200 */
.L_x_6157:
        /* <DEDUP_REMOVED lines=36> */
.L_x_6161:
        /* <DEDUP_REMOVED lines=16> */
.L_x_6162:
[----:B------:R-:W-:Y:S05]  /*12d0*/  BSYNC.RECONVERGENT B1 ;  /* 0x0000000000017941 */ /* 0x000fea0003800200 */
.L_x_6160:
        /* <DEDUP_REMOVED lines=35> */
.L_x_6164:
[----:B------:R-:W-:Y:S01]  /*1510*/  MOV R26, R42 ;  /* 0x0000002a001a7202 */ /* 0x000fe20000000f00 */
[----:B------:R-:W-:Y:S01]  /*1520*/  IMAD.MOV.U32 R11, RZ, RZ, R43 ;  /* 0x000000ffff0b7224 */ /* 0x000fe200078e002b */
[----:B------:R-:W-:Y:S01]  /*1530*/  MOV R10, R18 ;  /* 0x00000012000a7202 */ /* 0x000fe20000000f00 */
[----:B------:R-:W-:Y:S01]  /*1540*/  IMAD.MOV.U32 R9, RZ, RZ, R19 ;  /* 0x000000ffff097224 */ /* 0x000fe200078e0013 */
[----:B------:R-:W-:-:S07]  /*1550*/  MOV R8, 0x1570 ;  /* 0x0000157000087802 */ /* 0x000fce0000000f00 */
[----:B------:R-:W-:Y:S05]  /*1560*/  CALL.REL.NOINC `($__internal_134_$__cuda_sm20_div_s64) ;  /* 0x00000054009c7944 */ /* 0x000fea0003c00000 */
        /* <DEDUP_REMOVED lines=11> */
.L_x_6165:
[----:B------:R-:W-:Y:S05]  /*1620*/  BSYNC.RECONVERGENT B1 ;  /* 0x0000000000017941 */ /* 0x000fea0003800200 */
.L_x_6163:
        /* <DEDUP_REMOVED lines=35> */
.L_x_6167:
        /* <DEDUP_REMOVED lines=17> */
.L_x_6168:
[----:B------:R-:W-:Y:S05]  /*1970*/  BSYNC.RECONVERGENT B1 ;  /* 0x0000000000017941 */ /* 0x000fea0003800200 */
.L_x_6166:
        /* <DEDUP_REMOVED lines=35> */
.L_x_6170:
[----:B------:R-:W-:Y:S01]  /*1bb0*/  MOV R26, R18 ;  /* 0x00000012001a7202 */ /* 0x000fe20000000f00 */
[----:B------:R-:W-:Y:S01]  /*1bc0*/  IMAD.MOV.U32 R11, RZ, RZ, R19 ;  /* 0x000000ffff0b7224 */ /* 0x000fe200078e0013 */
[----:B------:R-:W-:Y:S01]  /*1bd0*/  MOV R10, R20 ;  /* 0x00000014000a7202 */ /* 0x000fe20000000f00 */
[----:B------:R-:W-:Y:S01]  /*1be0*/  IMAD.MOV.U32 R9, RZ, RZ, R21 ;  /* 0x000000ffff097224 */ /* 0x000fe200078e0015 */
[----:B------:R-:W-:-:S07]  /*1bf0*/  MOV R8, 0x1c10 ;  /* 0x00001c1000087802 */ /* 0x000fce0000000f00 */
[----:B------:R-:W-:Y:S05]  /*1c00*/  CALL.REL.NOINC `($__internal_134_$__cuda_sm20_div_s64) ;  /* 0x0000004c00f47944 */ /* 0x000fea0003c00000 */
        /* <DEDUP_REMOVED lines=11> */
.L_x_6171:
[----:B------:R-:W-:Y:S05]  /*1cc0*/  BSYNC.RECONVERGENT B1 ;  /* 0x0000000000017941 */ /* 0x000fea0003800200 */
.L_x_6169:
        /* <DEDUP_REMOVED lines=9> */
.L_x_6147:
        /* <DEDUP_REMOVED lines=35> */
.L_x_6175:
[----:B------:R-:W-:Y:S01]  /*1f90*/  MOV R26, R4 ;  /* 0x00000004001a7202 */ /* 0x000fe20000000f00 */
[----:B------:R-:W-:Y:S01]  /*1fa0*/  IMAD.MOV.U32 R11, RZ, RZ, R3 ;  /* 0x000000ffff0b7224 */ /* 0x000fe200078e0003 */
[----:B------:R-:W-:Y:S01]  /*1fb0*/  MOV R10, R6 ;  /* 0x00000006000a7202 */ /* 0x000fe20000000f00 */
[----:B------:R-:W-:Y:S01]  /*1fc0*/  IMAD.MOV.U32 R9, RZ, RZ, R7 ;  /* 0x000000ffff097224 */ /* 0x000fe200078e0007 */
[----:B------:R-:W-:-:S07]  /*1fd0*/  MOV R8, 0x1ff0 ;  /* 0x00001ff000087802 */ /* 0x000fce0000000f00 */
[----:B------:R-:W-:Y:S05]  /*1fe0*/  CALL.REL.NOINC `($__internal_134_$__cuda_sm20_div_s64) ;  /* 0x0000004800fc7944 */ /* 0x000fea0003c00000 */
        /* <DEDUP_REMOVED lines=10> */
.L_x_6176:
[----:B------:R-:W-:Y:S05]  /*2090*/  BSYNC.RECONVERGENT B1 ;  /* 0x0000000000017941 */ /* 0x000fea0003800200 */
.L_x_6174:
        /* <DEDUP_REMOVED lines=34> */
.L_x_6178:
        /* <DEDUP_REMOVED lines=14> */
.L_x_6179:
[----:B------:R-:W-:Y:S05]  /*23a0*/  BSYNC.RECONVERGENT B1 ;  /* 0x0000000000017941 */ /* 0x000fea0003800200 */
.L_x_6177:
        /* <DEDUP_REMOVED lines=35> */
.L_x_6181:
        /* <DEDUP_REMOVED lines=17> */
.L_x_6182:
[----:B------:R-:W-:Y:S05]  /*26f0*/  BSYNC.RECONVERGENT B1 ;  /* 0x0000000000017941 */ /* 0x000fea0003800200 */
.L_x_6180:
        /* <DEDUP_REMOVED lines=35> */
.L_x_6184:
        /* <DEDUP_REMOVED lines=16> */
.L_x_6185:
[----:B------:R-:W-:Y:S05]  /*2a30*/  BSYNC.RECONVERGENT B1 ;  /* 0x0000000000017941 */ /* 0x000fea0003800200 */
.L_x_6183:
[----:B------:R-:W-:Y:S01]  /*2a40*/  MOV R6, R20 ;  /* 0x0000001400067202 */ /* 0x000fe20000000f00 */
[----:B------:R-:W-:Y:S02]  /*2a50*/  IMAD R9, R9, R22, RZ ;  /* 0x0000001609097224 */ /* 0x000fe400078e02ff */
[----:B------:R-:W-:Y:S02]  /*2a60*/  VIADD R5, R5, 0xfffffffe ;  /* 0xfffffffe05057836 */ /* 0x000fe40000000000 */
[----:B------:R-:W-:-:S04]  /*2a70*/  IMAD.WIDE.U32 R20, R22, R8, R6 ;  /* 0x0000000816147225 */ /* 0x000fc800078e0006 */
[----:B------:R-:W-:-:S05]  /*2a80*/  IMAD R9, R23, R8, R9 ;  /* 0x0000000817097224 */ /* 0x000fca00078e0209 */
[----:B------:R-:W-:-:S07]  /*2a90*/  IADD3 R21, PT, PT, R21, R9, RZ ;  /* 0x0000000915157210 */ /* 0x000fce0007ffe0ff */
.L_x_6173:
        /* <DEDUP_REMOVED lines=31> */
.L_x_6187:
[----:B------:R-:W-:Y:S01]  /*2c90*/  IMAD.MOV.U32 R23, RZ, RZ, R3 ;  /* 0x000000ffff177224 */ /* 0x000fe200078e0003 */
[----:B------:R-:W-:Y:S01]  /*2ca0*/  MOV R22, R6 ;  /* 0x0000000600167202 */ /* 0x000fe20000000f00 */
[----:B------:R-:W-:Y:S01]  /*2cb0*/  IMAD.MOV.U32 R3, RZ, RZ, R7 ;  /* 0x000000ffff037224 */ /* 0x000fe200078e0007 */
[----:B------:R-:W-:-:S07]  /*2cc0*/  MOV R24, 0x2ce0 ;  /* 0x00002ce000187802 */ /* 0x000fce0000000f00 */
[----:B------:R-:W-:Y:S05]  /*2cd0*/  CALL.REL.NOINC `($__internal_135_$__cuda_sm20_rem_s64) ;  /* 0x00000044000c7944 */ /* 0x000fea0003c00000 */
[----:B------:R-:W-:-:S07]  /*2ce0*/  MOV R8, R4 ;  /* 0x0000000400087202 */ /* 0x000fce0000000f00 */
.L_x_6188:
[----:B------:R-:W-:Y:S05]  /*2cf0*/  BSYNC.RECONVERGENT B1 ;  /* 0x0000000000017941 */ /* 0x000fea0003800200 */
.L_x_6186:
        /* <DEDUP_REMOVED lines=30> */
.L_x_6190:
[----:B------:R-:W-:Y:S01]  /*2ee0*/  IMAD.MOV.U32 R22, RZ, RZ, R6 ;  /* 0x000000ffff167224 */ /* 0x000fe200078e0006 */
[----:B------:R-:W-:Y:S01]  /*2ef0*/  MOV R3, R7 ;  /* 0x0000000700037202 */ /* 0x000fe20000000f00 */
[----:B------:R-:W-:Y:S01]  /*2f00*/  IMAD.MOV.U32 R4, RZ, RZ, R18 ;  /* 0x000000ffff047224 */ /* 0x000fe200078e0012 */
[----:B------:R-:W-:Y:S02]  /*2f10*/  MOV R23, R19 ;  /* 0x0000001300177202 */ /* 0x000fe40000000f00 */
[----:B------:R-:W-:-:S07]  /*2f20*/  MOV R24, 0x2f40 ;  /* 0x00002f4000187802 */ /* 0x000fce0000000f00 */
[----:B------:R-:W-:Y:S05]  /*2f30*/  CALL.REL.NOINC `($__internal_135_$__cuda_sm20_rem_s64) ;  /* 0x0000004000747944 */ /* 0x000fea0003c00000 */
[----:B------:R-:W-:-:S07]  /*2f40*/  IMAD.MOV.U32 R5, RZ, RZ, R9 ;  /* 0x000000ffff057224 */ /* 0x000fce00078e0009 */
.L_x_6191:
[----:B------:R-:W-:Y:S05]  /*2f50*/  BSYNC.RECONVERGENT B1 ;  /* 0x0000000000017941 */ /* 0x000fea0003800200 */
.L_x_6189:
[----:B------:R-:W-:Y:S02]  /*2f60*/  IMAD R3, R5, R14, RZ ;  /* 0x0000000e05037224 */ /* 0x000fe400078e02ff */
[----:B------:R-:W-:-:S04]  /*2f70*/  IMAD.WIDE.U32 R20, R14, R4, R20 ;  /* 0x000000040e147225 */ /* 0x000fc800078e0014 */
[----:B------:R-:W-:-:S05]  /*2f80*/  IMAD R3, R15, R4, R3 ;  /* 0x000000040f037224 */ /* 0x000fca00078e0203 */
[----:B------:R-:W-:-:S07]  /*2f90*/  IADD3 R21, PT, PT, R21, R3, RZ ;  /* 0x0000000315157210 */ /* 0x000fce0007ffe0ff */
.L_x_6146:
        /* <DEDUP_REMOVED lines=12> */
.L_x_6193:
[----:B------:R-:W-:Y:S05]  /*3060*/  BSYNC.RECONVERGENT B1 ;  /* 0x0000000000017941 */ /* 0x000fea0003800200 */
.L_x_6192:
[----:B------:R-:W-:-:S05]  /*3070*/  SEL R3, RZ, 0x1, !P0 ;  /* 0x00000001ff037807 */ /* 0x000fca0004000000 */
[----:B------:R1:W-:Y:S01]  /*3080*/  STS.U8 [R0+UR4], R3 ;  /* 0x0000000300007988 */ /* 0x0003e20008000004 */
[----:B------:R-:W-:Y:S05]  /*3090*/  BRA `(.L_x_6194) ;  /* 0x0000003400a07947 */ /* 0x000fea0003800000 */
.L_x_6145:
        /* <DEDUP_REMOVED lines=20> */
.L_x_6221:
        /* <DEDUP_REMOVED lines=31> */
.L_x_6198:
[----:B------:R-:W-:Y:S01]  /*33d0*/  IMAD.MOV.U32 R26, RZ, RZ, R4 ;  /* 0x000000ffff1a7224 */ /* 0x000fe200078e0004 */
[----:B------:R-:W-:Y:S01]  /*33e0*/  MOV R11, R5 ;  /* 0x00000005000b7202 */ /* 0x000fe20000000f00 */
[----:B------:R-:W-:Y:S01]  /*33f0*/  IMAD.MOV.U32 R10, RZ, RZ, R36 ;  /* 0x000000ffff0a7224 */ /* 0x000fe200078e0024 */
[----:B------:R-:W-:Y:S02]  /*3400*/  MOV R9, R37 ;  /* 0x0000002500097202 */ /* 0x000fe40000000f00 */
[----:B------:R-:W-:-:S07]  /*3410*/  MOV R8, 0x3430 ;  /* 0x0000343000087802 */ /* 0x000fce0000000f00 */
[----:B-123--:R-:W-:Y:S05]  /*3420*/  CALL.REL.NOINC `($__internal_134_$__cuda_sm20_div_s64) ;  /* 0x0000003400ec7944 */ /* 0x00efea0003c00000 */
        /* <DEDUP_REMOVED lines=8> */
.L_x_6199:
[----:B------:R-:W-:Y:S05]  /*34b0*/  BSYNC.RECONVERGENT B1 ;  /* 0x0000000000017941 */ /* 0x000fea0003800200 */
.L_x_6197:
        /* <DEDUP_REMOVED lines=37> */
.L_x_6201:
        /* <DEDUP_REMOVED lines=16> */
.L_x_6202:
[----:B------:R-:W-:Y:S05]  /*3810*/  BSYNC.RECONVERGENT B1 ;  /* 0x0000000000017941 */ /* 0x000fea0003800200 */
.L_x_6200:
        /* <DEDUP_REMOVED lines=38> */
.L_x_6204:
[----:B------:R-:W-:Y:S01]  /*3a80*/  MOV R26, R36 ;  /* 0x00000024001a7202 */ /* 0x000fe20000000f00 */
[----:B------:R-:W-:Y:S01]  /*3a90*/  IMAD.MOV.U32 R11, RZ, RZ, R37 ;  /* 0x000000ffff0b7224 */ /* 0x000fe200078e0025 */
[----:B------:R-:W-:Y:S01]  /*3aa0*/  MOV R10, R38 ;  /* 0x00000026000a7202 */ /* 0x000fe20000000f00 */
[----:B------:R-:W-:Y:S01]  /*3ab0*/  IMAD.MOV.U32 R9, RZ, RZ, R39 ;  /* 0x000000ffff097224 */ /* 0x000fe200078e0027 */
[----:B------:R-:W-:-:S07]  /*3ac0*/  MOV R8, 0x3ae0 ;  /* 0x00003ae000087802 */ /* 0x000fce0000000f00 */
[----:B-1----:R-:W-:Y:S05]  /*3ad0*/  CALL.REL.NOINC `($__internal_134_$__cuda_sm20_div_s64) ;  /* 0x0000003000407944 */ /* 0x002fea0003c00000 */
        /* <DEDUP_REMOVED lines=11> */
.L_x_6205:
[----:B------:R-:W-:Y:S05]  /*3b90*/  BSYNC.RECONVERGENT B1 ;  /* 0x0000000000017941 */ /* 0x000fea0003800200 */
.L_x_6203:
        /* <DEDUP_REMOVED lines=38> */
.L_x_6207:
[----:B------:R-:W-:Y:S01]  /*3e00*/  IMAD.MOV.U32 R26, RZ, RZ, R36 ;  /* 0x000000ffff1a7224 */ /* 0x000fe200078e0024 */
[----:B------:R-:W-:Y:S01]  /*3e10*/  MOV R11, R37 ;  /* 0x00000025000b7202 */ /* 0x000fe20000000f00 */
[----:B------:R-:W-:Y:S01]  /*3e20*/  IMAD.MOV.U32 R10, RZ, RZ, R38 ;  /* 0x000000ffff0a7224 */ /* 0x000fe200078e0026 */
[----:B------:R-:W-:Y:S02]  /*3e30*/  MOV R9, R39 ;  /* 0x0000002700097202 */ /* 0x000fe40000000f00 */
[----:B------:R-:W-:-:S07]  /*3e40*/  MOV R8, 0x3e60 ;  /* 0x00003e6000087802 */ /* 0x000fce0000000f00 */
[----:B-1----:R-:W-:Y:S05]  /*3e50*/  CALL.REL.NOINC `($__internal_134_$__cuda_sm20_div_s64) ;  /* 0x0000002c00607944 */ /* 0x002fea0003c00000 */
        /* <DEDUP_REMOVED lines=11> */
.L_x_6208:
[----:B------:R-:W-:Y:S05]  /*3f10*/  BSYNC.RECONVERGENT B1 ;  /* 0x0000000000017941 */ /* 0x000fea0003800200 */
.L_x_6206:
        /* <DEDUP_REMOVED lines=38> */
.L_x_6210:
        /* <DEDUP_REMOVED lines=17> */
.L_x_6211:
[----:B------:R-:W-:Y:S05]  /*4290*/  BSYNC.RECONVERGENT B1 ;  /* 0x0000000000017941 */ /* 0x000fea0003800200 */
.L_x_6209:
        /* <DEDUP_REMOVED lines=38> */
.L_x_6213:
        /* <DEDUP_REMOVED lines=17> */
.L_x_6214:
[----:B------:R-:W-:Y:S05]  /*4610*/  BSYNC.RECONVERGENT B1 ;  /* 0x0000000000017941 */ /* 0x000fea0003800200 */
.L_x_6212:
        /* <DEDUP_REMOVED lines=38> */
.L_x_6216:
        /* <DEDUP_REMOVED lines=17> */
.L_x_6217:
[----:B------:R-:W-:Y:S05]  /*4990*/  BSYNC.RECONVERGENT B1 ;  /* 0x0000000000017941 */ /* 0x000fea0003800200 */
.L_x_6215:
        /* <DEDUP_REMOVED lines=36> */
.L_x_6219:
        /* <DEDUP_REMOVED lines=17> */
.L_x_6220:
[----:B------:R-:W-:Y:S05]  /*4cf0*/  BSYNC.RECONVERGENT B1 ;  /* 0x0000000000017941 */ /* 0x000fea0003800200 */
.L_x_6218:
        /* <DEDUP_REMOVED lines=15> */
.L_x_6196:
        /* <DEDUP_REMOVED lines=36> */
.L_x_6224:
        /* <DEDUP_REMOVED lines=15> */
.L_x_6225:
[----:B------:R-:W-:Y:S05]  /*5120*/  BSYNC.RECONVERGENT B1 ;  /* 0x0000000000017941 */ /* 0x000fea0003800200 */
.L_x_6223:
        /* <DEDUP_REMOVED lines=39> */
.L_x_6227:
        /* <DEDUP_REMOVED lines=17> */
.L_x_6228:
[----:B------:R-:W-:Y:S05]  /*54b0*/  BSYNC.RECONVERGENT B1 ;  /* 0x0000000000017941 */ /* 0x000fea0003800200 */
.L_x_6226:
        /* <DEDUP_REMOVED lines=39> */
.L_x_6230:
        /* <DEDUP_REMOVED lines=17> */
.L_x_6231:
[----:B------:R-:W-:Y:S05]  /*5840*/  BSYNC.RECONVERGENT B1 ;  /* 0x0000000000017941 */ /* 0x000fea0003800200 */
.L_x_6229:
        /* <DEDUP_REMOVED lines=40> */
.L_x_6233:
[----:B------:R-:W-:Y:S01]  /*5ad0*/  MOV R26, R20 ;  /* 0x00000014001a7202 */ /* 0x000fe20000000f00 */
[----:B------:R-:W-:Y:S01]  /*5ae0*/  IMAD.MOV.U32 R10, RZ, RZ, R4 ;  /* 0x000000ffff0a7224 */ /* 0x000fe200078e0004 */
[----:B------:R-:W-:Y:S02]  /*5af0*/  MOV R11, R21 ;  /* 0x00000015000b7202 */ /* 0x000fe40000000f00 */
[----:B------:R-:W-:Y:S02]  /*5b00*/  MOV R9, R5 ;  /* 0x0000000500097202 */ /* 0x000fe40000000f00 */
[----:B------:R-:W-:-:S07]  /*5b10*/  MOV R8, 0x5b30 ;  /* 0x00005b3000087802 */ /* 0x000fce0000000f00 */
[----:B------:R-:W-:Y:S05]  /*5b20*/  CALL.REL.NOINC `($__internal_134_$__cuda_sm20_div_s64) ;  /* 0x00000010002c7944 */ /* 0x000fea0003c00000 */
        /* <DEDUP_REMOVED lines=11> */
.L_x_6234:
[----:B------:R-:W-:Y:S05]  /*5be0*/  BSYNC.RECONVERGENT B1 ;  /* 0x0000000000017941 */ /* 0x000fea0003800200 */
.L_x_6232:
        /* <DEDUP_REMOVED lines=11> */
.L_x_6222:
        /* <DEDUP_REMOVED lines=34> */
.L_x_6237:
[----:B------:R-:W-:Y:S01]  /*5ec0*/  MOV R26, R4 ;  /* 0x00000004001a7202 */ /* 0x000fe20000000f00 */
[----:B------:R-:W-:Y:S01]  /*5ed0*/  IMAD.MOV.U32 R10, RZ, RZ, R16 ;  /* 0x000000ffff0a7224 */ /* 0x000fe200078e0010 */
[----:B------:R-:W-:Y:S02]  /*5ee0*/  MOV R11, R5 ;  /* 0x00000005000b7202 */ /* 0x000fe40000000f00 */
[----:B------:R-:W-:Y:S02]  /*5ef0*/  MOV R9, R17 ;  /* 0x0000001100097202 */ /* 0x000fe40000000f00 */
[----:B------:R-:W-:-:S07]  /*5f00*/  MOV R8, 0x5f20 ;  /* 0x00005f2000087802 */ /* 0x000fce0000000f00 */
[----:B------:R-:W-:Y:S05]  /*5f10*/  CALL.REL.NOINC `($__internal_134_$__cuda_sm20_div_s64) ;  /* 0x0000000c00307944 */ /* 0x000fea0003c00000 */
        /* <DEDUP_REMOVED lines=9> */
.L_x_6238:
[----:B------:R-:W-:Y:S05]  /*5fb0*/  BSYNC.RECONVERGENT B1 ;  /* 0x0000000000017941 */ /* 0x000fea0003800200 */
.L_x_6236:
        /* <DEDUP_REMOVED lines=39> */
.L_x_6240:
[----:B------:R-:W-:Y:S01]  /*6230*/  MOV R26, R20 ;  /* 0x00000014001a7202 */ /* 0x000fe20000000f00 */
[----:B------:R-:W-:Y:S01]  /*6240*/  IMAD.MOV.U32 R11, RZ, RZ, R21 ;  /* 0x000000ffff0b7224 */ /* 0x000fe200078e0015 */
[----:B------:R-:W-:Y:S02]  /*6250*/  MOV R10, R4 ;  /* 0x00000004000a7202 */ /* 0x000fe40000000f00 */
[----:B------:R-:W-:Y:S02]  /*6260*/  MOV R9, R5 ;  /* 0x0000000500097202 */ /* 0x000fe40000000f00 */
[----:B------:R-:W-:-:S07]  /*6270*/  MOV R8, 0x6290 ;  /* 0x0000629000087802 */ /* 0x000fce0000000f00 */
[----:B------:R-:W-:Y:S05]  /*6280*/  CALL.REL.NOINC `($__internal_134_$__cuda_sm20_div_s64) ;  /* 0x0000000800547944 */ /* 0x000fea0003c00000 */
        /* <DEDUP_REMOVED lines=11> */
.L_x_6241:
[----:B------:R-:W-:Y:S05]  /*6340*/  BSYNC.RECONVERGENT B1 ;  /* 0x0000000000017941 */ /* 0x000fea0003800200 */
.L_x_6239:
        /* <DEDUP_REMOVED lines=11> */
.L_x_6235:
        /* <DEDUP_REMOVED lines=30> */
.L_x_6243:
[----:B------:R-:W-:Y:S01]  /*65e0*/  MOV R3, R23 ;  /* 0x0000001700037202 */ /* 0x000fe20000000f00 */
[----:B------:R-:W-:Y:S01]  /*65f0*/  IMAD.MOV.U32 R23, RZ, RZ, R5 ;  /* 0x000000ffff177224 */ /* 0x000fe200078e0005 */
[----:B------:R-:W-:-:S07]  /*6600*/  MOV R24, 0x6620 ;  /* 0x0000662000187802 */ /* 0x000fce0000000f00 */
[----:B------:R-:W-:Y:S05]  /*6610*/  CALL.REL.NOINC `($__internal_135_$__cuda_sm20_rem_s64) ;  /* 0x0000000800bc7944 */ /* 0x000fea0003c00000 */
[----:B------:R-:W-:-:S07]  /*6620*/  MOV R5, R9 ;  /* 0x0000000900057202 */ /* 0x000fce0000000f00 */
.L_x_6244:
[----:B------:R-:W-:Y:S05]  /*6630*/  BSYNC.RECONVERGENT B1 ;  /* 0x0000000000017941 */ /* 0x000fea0003800200 */
.L_x_6242:
        /* <DEDUP_REMOVED lines=9> */
.L_x_6195:
[----:B------:R-:W-:-:S05]  /*66d0*/  IMAD.MOV.U32 R13, RZ, RZ, R7 ;  /* 0x000000ffff0d7224 */ /* 0x000fca00078e0007 */
[----:B------:R-:W2:Y:S02]  /*66e0*/  LDG.E R12, desc[UR12][R12.64] ;  /* 0x0000000c0c0c7981 */ /* 0x000ea4000c1e1900 */
[----:B--2---:R-:W-:-:S04]  /*66f0*/  ISETP.NE.AND P0, PT, R12, RZ, PT ;  /* 0x000000ff0c00720c */ /* 0x004fc80003f05270 */
[----:B------:R-:W-:-:S05]  /*6700*/  SEL R3, RZ, 0x1, !P0 ;  /* 0x00000001ff037807 */ /* 0x000fca0004000000 */
[----:B------:R0:W-:Y:S04]  /*6710*/  STS.U8 [R0+UR4], R3 ;  /* 0x0000000300007988 */ /* 0x0001e80008000004 */
.L_x_6194:
[----:B------:R-:W-:Y:S05]  /*6720*/  BSYNC.RECONVERGENT B0 ;  /* 0x0000000000007941 */ /* 0x000fea0003800200 */
.L_x_6144:
[----:B------:R-:W-:Y:S01]  /*6730*/  BAR.SYNC.DEFER_BLOCKING 0x0 ;  /* 0x0000000000007b1d */ /* 0x000fe20000010000 */
[----:B------:R-:W-:-:S09]  /*6740*/  UISETP.GE.U32.AND UP0, UPT, UR5, 0x42, UPT ;  /* 0x000000420500788c */ /* 0x000fd2000bf06070 */
[----:B------:R-:W-:Y:S05]  /*6750*/  BRA.U !UP0, `(.L_x_6245) ;  /* 0x00000001083c7547 */ /* 0x000fea000b800000 */
.L_x_6248:
        /* <DEDUP_REMOVED lines=10> */
.L_x_6247:
[----:B------:R-:W-:Y:S05]  /*6800*/  BSYNC.RECONVERGENT B0 ;  /* 0x0000000000007941 */ /* 0x000fea0003800200 */
.L_x_6246:
[----:B------:R-:W-:Y:S01]  /*6810*/  BAR.SYNC.DEFER_BLOCKING 0x0 ;  /* 0x0000000000007b1d */ /* 0x000fe20000010000 */
[----:B------:R-:W-:-:S05]  /*6820*/  UISETP.GT.U32.AND UP0, UPT, UR5, 0x83, UPT ;  /* 0x000000830500788c */ /* 0x000fca000bf04070 */
[----:B------:R-:W-:-:S04]  /*6830*/  UMOV UR5, UR6 ;  /* 0x0000000600057c82 */ /* 0x000fc80008000000 */
[----:B------:R-:W-:Y:S05]  /*6840*/  BRA.U UP0, `(.L_x_6248) ;  /* 0xfffffffd00c47547 */ /* 0x000fea000b83ffff */
.L_x_6245:
        /* <DEDUP_REMOVED lines=57> */
        .weak           $__internal_134_$__cuda_sm20_div_s64
        .type           $__internal_134_$__cuda_sm20_div_s64,@function
        .size           $__internal_134_$__cuda_sm20_div_s64,($__internal_135_$__cuda_sm20_rem_s64 - $__internal_134_$__cuda_sm20_div_s64)
$__internal_134_$__cuda_sm20_div_s64:
        /* <DEDUP_REMOVED lines=82> */
[----:B------:R-:W-:Y:S06]  /*7100*/  RET.REL.NODEC R8 `(contiguous_any2_i32) ;  /* 0xffffff8c08bc7950 */ /* 0x000fec0003c3ffff */
        .weak           $__internal_135_$__cuda_sm20_rem_s64
        .type           $__internal_135_$__cuda_sm20_rem_s64,@function
        .size           $__internal_135_$__cuda_sm20_rem_s64,(.L_x_32338 - $__internal_135_$__cuda_sm20_rem_s64)
$__internal_135_$__cuda_sm20_rem_s64:
        /* <DEDUP_REMOVED lines=76> */
[----:B------:R-:W-:Y:S06]  /*75d0*/  RET.REL.NODEC R24 `(contiguous_any2_i32) ;  /* 0xffffff8818887950 */ /* 0x000fec0003c3ffff */
.L_x_6249:
        /* <DEDUP_REMOVED lines=10> */
.L_x_32338:


//--------------------- .text.uncontiguous_any_i32 --------------------------
	.section	.text.uncontiguous_any_i32,"ax",@progbits
	.align	128
        .global         uncontiguous_any_i32
        .type           uncontiguous_any_i32,@function
        .size           uncontiguous_any_i32,(.L_x_32340 - uncontiguous_any_i32)
        .other          uncontiguous_any_i32,@"STO_CUDA_ENTRY STV_DEFAULT"
uncontiguous_any_i32:
.text.uncontiguous_any_i32:
        /* <DEDUP_REMOVED lines=38> */
.L_x_6278:
        /* <DEDUP_REMOVED lines=32> */
.L_x_6255:
[----:B------:R-:W-:Y:S01]  /*0460*/  IMAD.MOV.U32 R26, RZ, RZ, R4 ;  /* 0x000000ffff1a7224 */ /* 0x000fe200078e0004 */
[----:B------:R-:W-:Y:S01]  /*0470*/  MOV R11, R5 ;  /* 0x00000005000b7202 */ /* 0x000fe20000000f00 */
[----:B------:R-:W-:Y:S01]  /*0480*/  IMAD.MOV.U32 R10, RZ, RZ, R36 ;  /* 0x000000ffff0a7224 */ /* 0x000fe200078e0024 */
[----:B------:R-:W-:Y:S02]  /*0490*/  MOV R9, R37 ;  /* 0x0000002500097202 */ /* 0x000fe40000000f00 */
[----:B------:R-:W-:-:S07]  /*04a0*/  MOV R8, 0x4c0 ;  /* 0x000004c000087802 */ /* 0x000fce0000000f00 */
[----:B-1----:R-:W-:Y:S05]  /*04b0*/  CALL.REL.NOINC `($__internal_136_$__cuda_sm20_div_s64) ;  /* 0x0000006400907944 */ /* 0x002fea0003c00000 */
        /* <DEDUP_REMOVED lines=9> */
.L_x_6256:
[----:B------:R-:W-:Y:S05]  /*0550*/  BSYNC.RECONVERGENT B1 ;  /* 0x0000000000017941 */ /* 0x000fea0003800200 */
.L_x_6254:
        /* <DEDUP_REMOVED lines=33> */
.L_x_6258:
[----:B------:R-:W-:Y:S01]  /*0770*/  IMAD.MOV.U32 R26, RZ, RZ, R18 ;  /* 0x000000ffff1a7224 */ /* 0x000fe200078e0012 */
[----:B------:R-:W-:Y:S01]  /*0780*/  MOV R11, R19 ;  /* 0x00000013000b7202 */ /* 0x000fe20000000f00 */
[----:B------:R-:W-:Y:S01]  /*0790*/  IMAD.MOV.U32 R10, RZ, RZ, R36 ;  /* 0x000000ffff0a7224 */ /* 0x000fe200078e0024 */
[----:B------:R-:W-:Y:S02]  /*07a0*/  MOV R9, R37 ;  /* 0x0000002500097202 */ /* 0x000fe40000000f00 */
[----:B------:R-:W-:-:S07]  /*07b0*/  MOV R8, 0x7d0 ;  /* 0x000007d000087802 */ /* 0x000fce0000000f00 */
[----:B------:R-:W-:Y:S05]  /*07c0*/  CALL.REL.NOINC `($__internal_136_$__cuda_sm20_div_s64) ;  /* 0x0000006000cc7944 */ /* 0x000fea0003c00000 */
        /* <DEDUP_REMOVED lines=9> */
.L_x_6259:
[----:B------:R-:W-:Y:S05]  /*0860*/  BSYNC.RECONVERGENT B1 ;  /* 0x0000000000017941 */ /* 0x000fea0003800200 */
.L_x_6257:
        /* <DEDUP_REMOVED lines=34> */
.L_x_6261:
[----:B------:R-:W-:Y:S01]  /*0a90*/  MOV R26, R22 ;  /* 0x00000016001a7202 */ /* 0x000fe20000000f00 */
[----:B------:R-:W-:Y:S01]  /*0aa0*/  IMAD.MOV.U32 R11, RZ, RZ, R23 ;  /* 0x000000ffff0b7224 */ /* 0x000fe200078e0017 */
[----:B------:R-:W-:Y:S01]  /*0ab0*/  MOV R10, R40 ;  /* 0x00000028000a7202 */ /* 0x000fe20000000f00 */
[----:B------:R-:W-:Y:S01]  /*0ac0*/  IMAD.MOV.U32 R9, RZ, RZ, R41 ;  /* 0x000000ffff097224 */ /* 0x000fe200078e0029 */
[----:B------:R-:W-:-:S07]  /*0ad0*/  MOV R8, 0xaf0 ;  /* 0x00000af000087802 */ /* 0x000fce0000000f00 */
[----:B------:R-:W-:Y:S05]  /*0ae0*/  CALL.REL.NOINC `($__internal_136_$__cuda_sm20_div_s64) ;  /* 0x0000006000047944 */ /* 0x000fea0003c00000 */
        /* <DEDUP_REMOVED lines=10> */
.L_x_6262:
[----:B------:R-:W-:Y:S05]  /*0b90*/  BSYNC.RECONVERGENT B1 ;  /* 0x0000000000017941 */ /* 0x000fea0003800200 */
.L_x_6260:
        /* <DEDUP_REMOVED lines=35> */
.L_x_6264:
[----:B------:R-:W-:Y:S01]  /*0dd0*/  IMAD.MOV.U32 R26, RZ, RZ, R42 ;  /* 0x000000ffff1a7224 */ /* 0x000fe200078e002a */
[----:B------:R-:W-:Y:S01]  /*0de0*/  MOV R11, R43 ;  /* 0x0000002b000b7202 */ /* 0x000fe20000000f00 */
[----:B------:R-:W-:Y:S01]  /*0df0*/  IMAD.MOV.U32 R10, RZ, RZ, R40 ;  /* 0x000000ffff0a7224 */ /* 0x000fe200078e0028 */
[----:B------:R-:W-:Y:S02]  /*0e00*/  MOV R9, R41 ;  /* 0x0000002900097202 */ /* 0x000fe40000000f00 */
[----:B------:R-:W-:-:S07]  /*0e10*/  MOV R8, 0xe30 ;  /* 0x00000e3000087802 */ /* 0x000fce0000000f00 */
[----:B------:R-:W-:Y:S05]  /*0e20*/  CALL.REL.NOINC `($__internal_136_$__cuda_sm20_div_s64) ;  /* 0x0000005c00347944 */ /* 0x000fea0003c00000 */
        /* <DEDUP_REMOVED lines=11> */
.L_x_6265:
[----:B------:R-:W-:Y:S05]  /*0ee0*/  BSYNC.RECONVERGENT B1 ;  /* 0x0000000000017941 */ /* 0x000fea0003800200 */
.L_x_6263:
        /* <DEDUP_REMOVED lines=36> */
.L_x_6267:
        /* <DEDUP_REMOVED lines=16> */
.L_x_6268:
[----:B------:R-:W-:Y:S05]  /*1230*/  BSYNC.RECONVERGENT B1 ;  /* 0x0000000000017941 */ /* 0x000fea0003800200 */
.L_x_6266:
        /* <DEDUP_REMOVED lines=34> */
.L_x_6270:
[----:B------:R-:W-:Y:S01]  /*1460*/  MOV R26, R40 ;  /* 0x00000028001a7202 */ /* 0x000fe20000000f00 */
[----:B------:R-:W-:Y:S01]  /*1470*/  IMAD.MOV.U32 R11, RZ, RZ, R41 ;  /* 0x000000ffff0b7224 */ /* 0x000fe200078e0029 */
[----:B------:R-:W-:Y:S01]  /*1480*/  MOV R10, R20 ;  /* 0x00000014000a7202 */ /* 0x000fe20000000f00 */
[----:B------:R-:W-:Y:S01]  /*1490*/  IMAD.MOV.U32 R9, RZ, RZ, R21 ;  /* 0x000000ffff097224 */ /* 0x000fe200078e0015 */
[----:B------:R-:W-:-:S07]  /*14a0*/  MOV R8, 0x14c0 ;  /* 0x000014c000087802 */ /* 0x000fce0000000f00 */
[----:B------:R-:W-:Y:S05]  /*14b0*/  CALL.REL.NOINC `($__internal_136_$__cuda_sm20_div_s64) ;  /* 0x0000005400907944 */ /* 0x000fea0003c00000 */
        /* <DEDUP_REMOVED lines=11> */
.L_x_6271:
[----:B------:R-:W-:Y:S05]  /*1570*/  BSYNC.RECONVERGENT B1 ;  /* 0x0000000000017941 */ /* 0x000fea0003800200 */
.L_x_6269:
        /* <DEDUP_REMOVED lines=34> */
.L_x_6273:
[----:B------:R-:W-:Y:S01]  /*17a0*/  IMAD.MOV.U32 R26, RZ, RZ, R36 ;  /* 0x000000ffff1a7224 */ /* 0x000fe200078e0024 */
[----:B------:R-:W-:Y:S01]  /*17b0*/  MOV R11, R37 ;  /* 0x00000025000b7202 */ /* 0x000fe20000000f00 */
[----:B------:R-:W-:Y:S01]  /*17c0*/  IMAD.MOV.U32 R10, RZ, RZ, R20 ;  /* 0x000000ffff0a7224 */ /* 0x000fe200078e0014 */
[----:B------:R-:W-:Y:S02]  /*17d0*/  MOV R9, R21 ;  /* 0x0000001500097202 */ /* 0x000fe40000000f00 */
[----:B------:R-:W-:-:S07]  /*17e0*/  MOV R8, 0x1800 ;  /* 0x0000180000087802 */ /* 0x000fce0000000f00 */
[----:B------:R-:W-:Y:S05]  /*17f0*/  CALL.REL.NOINC `($__internal_136_$__cuda_sm20_div_s64) ;  /* 0x0000005000c07944 */ /* 0x000fea0003c00000 */
        /* <DEDUP_REMOVED lines=11> */
.L_x_6274:
[----:B------:R-:W-:Y:S05]  /*18b0*/  BSYNC.RECONVERGENT B1 ;  /* 0x0000000000017941 */ /* 0x000fea0003800200 */
.L_x_6272:
        /* <DEDUP_REMOVED lines=35> */
.L_x_6276:
[----:B------:R-:W-:Y:S01]  /*1af0*/  IMAD.MOV.U32 R26, RZ, RZ, R18 ;  /* 0x000000ffff1a7224 */ /* 0x000fe200078e0012 */
[----:B------:R-:W-:Y:S01]  /*1b00*/  MOV R11, R19 ;  /* 0x00000013000b7202 */ /* 0x000fe20000000f00 */
[----:B------:R-:W-:Y:S01]  /*1b10*/  IMAD.MOV.U32 R10, RZ, RZ, R20 ;  /* 0x000000ffff0a7224 */ /* 0x000fe200078e0014 */
[----:B------:R-:W-:Y:S02]  /*1b20*/  MOV R9, R21 ;  /* 0x0000001500097202 */ /* 0x000fe40000000f00 */
[----:B------:R-:W-:-:S07]  /*1b30*/  MOV R8, 0x1b50 ;  /* 0x00001b5000087802 */ /* 0x000fce0000000f00 */
[----:B------:R-:W-:Y:S05]  /*1b40*/  CALL.REL.NOINC `($__internal_136_$__cuda_sm20_div_s64) ;  /* 0x0000004c00ec7944 */ /* 0x000fea0003c00000 */
        /* <DEDUP_REMOVED lines=11> */
.L_x_6277:
[----:B------:R-:W-:Y:S05]  /*1c00*/  BSYNC.RECONVERGENT B1 ;  /* 0x0000000000017941 */ /* 0x000fea0003800200 */
.L_x_6275:
        /* <DEDUP_REMOVED lines=9> */
.L_x_6253:
        /* <DEDUP_REMOVED lines=36> */
.L_x_6281:
[----:B------:R-:W-:Y:S01]  /*1ee0*/  MOV R26, R4 ;  /* 0x00000004001a7202 */ /* 0x000fe20000000f00 */
[----:B------:R-:W-:Y:S01]  /*1ef0*/  IMAD.MOV.U32 R11, RZ, RZ, R5 ;  /* 0x000000ffff0b7224 */ /* 0x000fe200078e0005 */
[----:B------:R-:W-:Y:S01]  /*1f00*/  MOV R10, R6 ;  /* 0x00000006000a7202 */ /* 0x000fe20000000f00 */
[----:B------:R-:W-:Y:S01]  /*1f10*/  IMAD.MOV.U32 R9, RZ, RZ, R7 ;  /* 0x000000ffff097224 */ /* 0x000fe200078e0007 */
[----:B------:R-:W-:-:S07]  /*1f20*/  MOV R8, 0x1f40 ;  /* 0x00001f4000087802 */ /* 0x000fce0000000f00 */
[----:B------:R-:W-:Y:S05]  /*1f30*/  CALL.REL.NOINC `($__internal_136_$__cuda_sm20_div_s64) ;  /* 0x0000004800f07944 */ /* 0x000fea0003c00000 */
        /* <DEDUP_REMOVED lines=9> */
.L_x_6282:
[----:B------:R-:W-:Y:S05]  /*1fd0*/  BSYNC.RECONVERGENT B1 ;  /* 0x0000000000017941 */ /* 0x000fea0003800200 */
.L_x_6280:
        /* <DEDUP_REMOVED lines=34> */
.L_x_6284:
        /* <DEDUP_REMOVED lines=14> */
.L_x_6285:
[----:B------:R-:W-:Y:S05]  /*22e0*/  BSYNC.RECONVERGENT B1 ;  /* 0x0000000000017941 */ /* 0x000fea0003800200 */
.L_x_6283:
        /* <DEDUP_REMOVED lines=36> */
.L_x_6287:
        /* <DEDUP_REMOVED lines=17> */
.L_x_6288:
[----:B------:R-:W-:Y:S05]  /*2640*/  BSYNC.RECONVERGENT B1 ;  /* 0x0000000000017941 */ /* 0x000fea0003800200 */
.L_x_6286:
        /* <DEDUP_REMOVED lines=35> */
.L_x_6290:
[----:B------:R-:W-:Y:S01]  /*2880*/  MOV R26, R16 ;  /* 0x00000010001a7202 */ /* 0x000fe20000000f00 */
[----:B------:R-:W-:Y:S01]  /*2890*/  IMAD.MOV.U32 R11, RZ, RZ, R17 ;  /* 0x000000ffff0b7224 */ /* 0x000fe200078e0011 */
[----:B------:R-:W-:Y:S01]  /*28a0*/  MOV R10, R14 ;  /* 0x0000000e000a7202 */ /* 0x000fe20000000f00 */
[----:B------:R-:W-:Y:S01]  /*28b0*/  IMAD.MOV.U32 R9, RZ, RZ, R15 ;  /* 0x000000ffff097224 */ /* 0x000fe200078e000f */
[----:B------:R-:W-:-:S07]  /*28c0*/  MOV R8, 0x28e0 ;  /* 0x000028e000087802 */ /* 0x000fce0000000f00 */
[----:B------:R-:W-:Y:S05]  /*28d0*/  CALL.REL.NOINC `($__internal_136_$__cuda_sm20_div_s64) ;  /* 0x0000004000887944 */ /* 0x000fea0003c00000 */
        /* <DEDUP_REMOVED lines=10> */
.L_x_6291:
[----:B------:R-:W-:Y:S05]  /*2980*/  BSYNC.RECONVERGENT B1 ;  /* 0x0000000000017941 */ /* 0x000fea0003800200 */
.L_x_6289:
[----:B------:R-:W-:Y:S01]  /*2990*/  MOV R6, R20 ;  /* 0x0000001400067202 */ /* 0x000fe20000000f00 */
[----:B------:R-:W-:Y:S02]  /*29a0*/  IMAD R9, R9, R22, RZ ;  /* 0x0000001609097224 */ /* 0x000fe400078e02ff */
[----:B------:R-:W-:Y:S02]  /*29b0*/  VIADD R3, R3, 0xfffffffe ;  /* 0xfffffffe03037836 */ /* 0x000fe40000000000 */
[----:B------:R-:W-:-:S04]  /*29c0*/  IMAD.WIDE.U32 R20, R22, R8, R6 ;  /* 0x0000000816147225 */ /* 0x000fc800078e0006 */
[----:B------:R-:W-:-:S05]  /*29d0*/  IMAD R9, R23, R8, R9 ;  /* 0x0000000817097224 */ /* 0x000fca00078e0209 */
[----:B------:R-:W-:-:S07]  /*29e0*/  IADD3 R21, PT, PT, R21, R9, RZ ;  /* 0x0000000915157210 */ /* 0x000fce0007ffe0ff */
.L_x_6279:
        /* <DEDUP_REMOVED lines=31> */
.L_x_6293:
[----:B------:R-:W-:Y:S01]  /*2be0*/  IMAD.MOV.U32 R14, RZ, RZ, R4 ;  /* 0x000000ffff0e7224 */ /* 0x000fe200078e0004 */
[----:B------:R-:W-:Y:S01]  /*2bf0*/  MOV R23, R5 ;  /* 0x0000000500177202 */ /* 0x000fe20000000f00 */
[----:B------:R-:W-:Y:S01]  /*2c00*/  IMAD.MOV.U32 R22, RZ, RZ, R6 ;  /* 0x000000ffff167224 */ /* 0x000fe200078e0006 */
[----:B------:R-:W-:Y:S02]  /*2c10*/  MOV R15, R7 ;  /* 0x00000007000f7202 */ /* 0x000fe40000000f00 */
[----:B------:R-:W-:-:S07]  /*2c20*/  MOV R24, 0x2c40 ;  /* 0x00002c4000187802 */ /* 0x000fce0000000f00 */
[----:B------:R-:W-:Y:S05]  /*2c30*/  CALL.REL.NOINC `($__internal_137_$__cuda_sm20_rem_s64) ;  /* 0x0000004000fc7944 */ /* 0x000fea0003c00000 */
.L_x_6294:
[----:B------:R-:W-:Y:S05]  /*2c40*/  BSYNC.RECONVERGENT B1 ;  /* 0x0000000000017941 */ /* 0x000fea0003800200 */
.L_x_6292:
        /* <DEDUP_REMOVED lines=31> */
.L_x_6296:
[----:B------:R-:W-:Y:S01]  /*2e40*/  MOV R22, R6 ;  /* 0x0000000600167202 */ /* 0x000fe20000000f00 */
[----:B------:R-:W-:Y:S01]  /*2e50*/  IMAD.MOV.U32 R15, RZ, RZ, R7 ;  /* 0x000000ffff0f7224 */ /* 0x000fe200078e0007 */
[----:B------:R-:W-:Y:S01]  /*2e60*/  MOV R14, R18 ;  /* 0x00000012000e7202 */ /* 0x000fe20000000f00 */
[----:B------:R-:W-:Y:S01]  /*2e70*/  IMAD.MOV.U32 R23, RZ, RZ, R19 ;  /* 0x000000ffff177224 */ /* 0x000fe200078e0013 */
[----:B------:R-:W-:-:S07]  /*2e80*/  MOV R24, 0x2ea0 ;  /* 0x00002ea000187802 */ /* 0x000fce0000000f00 */
[----:B------:R-:W-:Y:S05]  /*2e90*/  CALL.REL.NOINC `($__internal_137_$__cuda_sm20_rem_s64) ;  /* 0x0000004000647944 */ /* 0x000fea0003c00000 */
[----:B------:R-:W-:Y:S01]  /*2ea0*/  MOV R6, R8 ;  /* 0x0000000800067202 */ /* 0x000fe20000000f00 */
[----:B------:R-:W-:-:S07]  /*2eb0*/  IMAD.MOV.U32 R7, RZ, RZ, R9 ;  /* 0x000000ffff077224 */ /* 0x000fce00078e0009 */
.L_x_6297:
[----:B------:R-:W-:Y:S05]  /*2ec0*/  BSYNC.RECONVERGENT B1 ;  /* 0x0000000000017941 */ /* 0x000fea0003800200 */
.L_x_6295:
[----:B------:R-:W-:Y:S02]  /*2ed0*/  IMAD R3, R7, R4, RZ ;  /* 0x0000000407037224 */ /* 0x000fe400078e02ff */
[----:B------:R-:W-:-:S04]  /*2ee0*/  IMAD.WIDE.U32 R20, R4, R6, R20 ;  /* 0x0000000604147225 */ /* 0x000fc800078e0014 */
[----:B------:R-:W-:-:S05]  /*2ef0*/  IMAD R3, R5, R6, R3 ;  /* 0x0000000605037224 */ /* 0x000fca00078e0203 */
[----:B------:R-:W-:-:S07]  /*2f00*/  IADD3 R21, PT, PT, R21, R3, RZ ;  /* 0x0000000315157210 */ /* 0x000fce0007ffe0ff */
.L_x_6252:
        /* <DEDUP_REMOVED lines=12> */
.L_x_6299:
[----:B------:R-:W-:Y:S05]  /*2fd0*/  BSYNC.RECONVERGENT B1 ;  /* 0x0000000000017941 */ /* 0x000fea0003800200 */
.L_x_6298:
[----:B------:R-:W-:-:S05]  /*2fe0*/  SEL R3, RZ, 0x1, !P0 ;  /* 0x00000001ff037807 */ /* 0x000fca0004000000 */
[----:B------:R1:W-:Y:S01]  /*2ff0*/  STS.U8 [R0+UR4], R3 ;  /* 0x0000000300007988 */ /* 0x0003e20008000004 */
[----:B------:R-:W-:Y:S05]  /*3000*/  BRA `(.L_x_6300) ;  /* 0x0000003400a47947 */ /* 0x000fea0003800000 */
.L_x_6251:
        /* <DEDUP_REMOVED lines=20> */
.L_x_6327:
        /* <DEDUP_REMOVED lines=33> */
.L_x_6304:
[----:B------:R-:W-:Y:S01]  /*3360*/  MOV R26, R14 ;  /* 0x0000000e001a7202 */ /* 0x000fe20000000f00 */
[----:B------:R-:W-:Y:S01]  /*3370*/  IMAD.MOV.U32 R11, RZ, RZ, R13 ;  /* 0x000000ffff0b7224 */ /* 0x000fe200078e000d */
[----:B------:R-:W-:Y:S01]  /*3380*/  MOV R10, R34 ;  /* 0x00000022000a7202 */ /* 0x000fe20000000f00 */
[----:B------:R-:W-:Y:S01]  /*3390*/  IMAD.MOV.U32 R9, RZ, RZ, R35 ;  /* 0x000000ffff097224 */ /* 0x000fe200078e0023 */
[----:B------:R-:W-:-:S07]  /*33a0*/  MOV R8, 0x33c0 ;  /* 0x000033c000087802 */ /* 0x000fce0000000f00 */
[----:B-123--:R-:W-:Y:S05]  /*33b0*/  CALL.REL.NOINC `($__internal_136_$__cuda_sm20_div_s64) ;  /* 0x0000003400d07944 */ /* 0x00efea0003c00000 */
        /* <DEDUP_REMOVED lines=10> */
.L_x_6305:
[----:B------:R-:W-:Y:S05]  /*3460*/  BSYNC.RECONVERGENT B1 ;  /* 0x0000000000017941 */ /* 0x000fea0003800200 */
.L_x_6303:
        /* <DEDUP_REMOVED lines=37> */
.L_x_6307:
[----:B------:R-:W-:Y:S01]  /*36c0*/  IMAD.MOV.U32 R26, RZ, RZ, R34 ;  /* 0x000000ffff1a7224 */ /* 0x000fe200078e0022 */
[----:B------:R-:W-:Y:S01]  /*36d0*/  MOV R11, R35 ;  /* 0x00000023000b7202 */ /* 0x000fe20000000f00 */
[----:B------:R-:W-:Y:S01]  /*36e0*/  IMAD.MOV.U32 R10, RZ, RZ, R36 ;  /* 0x000000ffff0a7224 */ /* 0x000fe200078e0024 */
[----:B------:R-:W-:Y:S02]  /*36f0*/  MOV R9, R37 ;  /* 0x0000002500097202 */ /* 0x000fe40000000f00 */
[----:B------:R-:W-:-:S07]  /*3700*/  MOV R8, 0x3720 ;  /* 0x0000372000087802 */ /* 0x000fce0000000f00 */
[----:B-1----:R-:W-:Y:S05]  /*3710*/  CALL.REL.NOINC `($__internal_136_$__cuda_sm20_div_s64) ;  /* 0x0000003000f87944 */ /* 0x002fea0003c00000 */
        /* <DEDUP_REMOVED lines=11> */
.L_x_6308:
[----:B------:R-:W-:Y:S05]  /*37d0*/  BSYNC.RECONVERGENT B1 ;  /* 0x0000000000017941 */ /* 0x000fea0003800200 */
.L_x_6306:
        /* <DEDUP_REMOVED lines=38> */
.L_x_6310:
[----:B------:R-:W-:Y:S01]  /*3a40*/  MOV R26, R34 ;  /* 0x00000022001a7202 */ /* 0x000fe20000000f00 */
[----:B------:R-:W-:Y:S01]  /*3a50*/  IMAD.MOV.U32 R11, RZ, RZ, R35 ;  /* 0x000000ffff0b7224 */ /* 0x000fe200078e0023 */
[----:B------:R-:W-:Y:S01]  /*3a60*/  MOV R10, R36 ;  /* 0x00000024000a7202 */ /* 0x000fe20000000f00 */
[----:B------:R-:W-:Y:S01]  /*3a70*/  IMAD.MOV.U32 R9, RZ, RZ, R37 ;  /* 0x000000ffff097224 */ /* 0x000fe200078e0025 */
[----:B------:R-:W-:-:S07]  /*3a80*/  MOV R8, 0x3aa0 ;  /* 0x00003aa000087802 */ /* 0x000fce0000000f00 */
[----:B-1----:R-:W-:Y:S05]  /*3a90*/  CALL.REL.NOINC `($__internal_136_$__cuda_sm20_div_s64) ;  /* 0x0000003000187944 */ /* 0x002fea0003c00000 */
        /* <DEDUP_REMOVED lines=11> */
.L_x_6311:
[----:B------:R-:W-:Y:S05]  /*3b50*/  BSYNC.RECONVERGENT B1 ;  /* 0x0000000000017941 */ /* 0x000fea0003800200 */
.L_x_6309:
        /* <DEDUP_REMOVED lines=37> */
.L_x_6313:
        /* <DEDUP_REMOVED lines=17> */
.L_x_6314:
[----:B------:R-:W-:Y:S05]  /*3ec0*/  BSYNC.RECONVERGENT B1 ;  /* 0x0000000000017941 */ /* 0x000fea0003800200 */
.L_x_6312:
        /* <DEDUP_REMOVED lines=38> */
.L_x_6316:
        /* <DEDUP_REMOVED lines=17> */
.L_x_6317:
[----:B------:R-:W-:Y:S05]  /*4240*/  BSYNC.RECONVERGENT B1 ;  /* 0x0000000000017941 */ /* 0x000fea0003800200 */
.L_x_6315:
        /* <DEDUP_REMOVED lines=38> */
.L_x_6319:
        /* <DEDUP_REMOVED lines=17> */
.L_x_6320:
[----:B------:R-:W-:Y:S05]  /*45c0*/  BSYNC.RECONVERGENT B1 ;  /* 0x0000000000017941 */ /* 0x000fea0003800200 */
.L_x_6318:
        /* <DEDUP_REMOVED lines=37> */
.L_x_6322:
        /* <DEDUP_REMOVED lines=17> */
.L_x_6323:
[----:B------:R-:W-:Y:S05]  /*4930*/  BSYNC.RECONVERGENT B1 ;  /* 0x0000000000017941 */ /* 0x000fea0003800200 */
.L_x_6321:
        /* <DEDUP_REMOVED lines=37> */
.L_x_6325:
        /* <DEDUP_REMOVED lines=17> */
.L_x_6326:
[----:B------:R-:W-:Y:S05]  /*4ca0*/  BSYNC.RECONVERGENT B1 ;  /* 0x0000000000017941 */ /* 0x000fea0003800200 */
.L_x_6324:
        /* <DEDUP_REMOVED lines=12> */
.L_x_6302:
        /* <DEDUP_REMOVED lines=37> */
.L_x_6330:
        /* <DEDUP_REMOVED lines=16> */
.L_x_6331:
[----:B------:R-:W-:Y:S05]  /*50c0*/  BSYNC.RECONVERGENT B1 ;  /* 0x0000000000017941 */ /* 0x000fea0003800200 */
.L_x_6329:
        /* <DEDUP_REMOVED lines=38> */
.L_x_6333:
        /* <DEDUP_REMOVED lines=17> */
.L_x_6334:
[----:B------:R-:W-:Y:S05]  /*5440*/  BSYNC.RECONVERGENT B1 ;  /* 0x0000000000017941 */ /* 0x000fea0003800200 */
.L_x_6332:
        /* <DEDUP_REMOVED lines=40> */
.L_x_6336:
        /* <DEDUP_REMOVED lines=17> */
.L_x_6337:
[----:B------:R-:W-:Y:S05]  /*57e0*/  BSYNC.RECONVERGENT B1 ;  /* 0x0000000000017941 */ /* 0x000fea0003800200 */
.L_x_6335:
        /* <DEDUP_REMOVED lines=40> */
.L_x_6339:
        /* <DEDUP_REMOVED lines=17> */
.L_x_6340:
[----:B------:R-:W-:Y:S05]  /*5b80*/  BSYNC.RECONVERGENT B1 ;  /* 0x0000000000017941 */ /* 0x000fea0003800200 */
.L_x_6338:
        /* <DEDUP_REMOVED lines=9> */
.L_x_6328:
        /* <DEDUP_REMOVED lines=35> */
.L_x_6343:
[----:B------:R-:W-:Y:S01]  /*5e50*/  MOV R26, R14 ;  /* 0x0000000e001a7202 */ /* 0x000fe20000000f00 */
[----:B------:R-:W-:Y:S01]  /*5e60*/  IMAD.MOV.U32 R10, RZ, RZ, R16 ;  /* 0x000000ffff0a7224 */ /* 0x000fe200078e0010 */
[----:B------:R-:W-:Y:S02]  /*5e70*/  MOV R11, R13 ;  /* 0x0000000d000b7202 */ /* 0x000fe40000000f00 */
[----:B------:R-:W-:Y:S02]  /*5e80*/  MOV R9, R17 ;  /* 0x0000001100097202 */ /* 0x000fe40000000f00 */
[----:B------:R-:W-:-:S07]  /*5e90*/  MOV R8, 0x5eb0 ;  /* 0x00005eb000087802 */ /* 0x000fce0000000f00 */
[----:B------:R-:W-:Y:S05]  /*5ea0*/  CALL.REL.NOINC `($__internal_136_$__cuda_sm20_div_s64) ;  /* 0x0000000c00147944 */ /* 0x000fea0003c00000 */
        /* <DEDUP_REMOVED lines=10> */
.L_x_6344:
[----:B------:R-:W-:Y:S05]  /*5f50*/  BSYNC.RECONVERGENT B1 ;  /* 0x0000000000017941 */ /* 0x000fea0003800200 */
.L_x_6342:
        /* <DEDUP_REMOVED lines=39> */
.L_x_6346:
        /* <DEDUP_REMOVED lines=17> */
.L_x_6347:
[----:B------:R-:W-:Y:S05]  /*62e0*/  BSYNC.RECONVERGENT B1 ;  /* 0x0000000000017941 */ /* 0x000fea0003800200 */
.L_x_6345:
        /* <DEDUP_REMOVED lines=9> */
.L_x_6341:
        /* <DEDUP_REMOVED lines=31> */
.L_x_6349:
[----:B------:R-:W-:Y:S02]  /*6570*/  MOV R15, R23 ;  /* 0x00000017000f7202 */ /* 0x000fe40000000f00 */
[----:B------:R-:W-:Y:S02]  /*6580*/  MOV R23, R13 ;  /* 0x0000000d00177202 */ /* 0x000fe40000000f00 */
[----:B------:R-:W-:-:S07]  /*6590*/  MOV R24, 0x65b0 ;  /* 0x000065b000187802 */ /* 0x000fce0000000f00 */
[----:B------:R-:W-:Y:S05]  /*65a0*/  CALL.REL.NOINC `($__internal_137_$__cuda_sm20_rem_s64) ;  /* 0x0000000800a07944 */ /* 0x000fea0003c00000 */
.L_x_6350:
[----:B------:R-:W-:Y:S05]  /*65b0*/  BSYNC.RECONVERGENT B1 ;  /* 0x0000000000017941 */ /* 0x000fea0003800200 */
.L_x_6348:
[----:B------:R-:W0:Y:S02]  /*65c0*/  LDC.64 R10, c[0x0][0x398] ;  /* 0x0000e600ff0a7b82 */ /* 0x000e240000000a00 */
[----:B0-----:R-:W-:-:S06]  /*65d0*/  IMAD.WIDE.U32 R6, R7, 0x8, R10 ;  /* 0x0000000807067825 */ /* 0x001fcc00078e000a */
[----:B------:R-:W2:Y:S02]  /*65e0*/  LDG.E.64 R6, desc[UR8][R6.64] ;  /* 0x0000000806067981 */ /* 0x000ea4000c1e1b00 */
[-C--:B--2---:R-:W-:Y:S02]  /*65f0*/  IMAD R3, R7, R8.reuse, RZ ;  /* 0x0000000807037224 */ /* 0x084fe400078e02ff */
[----:B------:R-:W-:-:S04]  /*6600*/  IMAD.WIDE.U32 R4, R6, R8, R4 ;  /* 0x0000000806047225 */ /* 0x000fc800078e0004 */
[----:B------:R-:W-:-:S04]  /*6610*/  IMAD R3, R6, R9, R3 ;  /* 0x0000000906037224 */ /* 0x000fc800078e0203 */
[----:B------:R-:W-:-:S07]  /*6620*/  IMAD.IADD R5, R5, 0x1, R3 ;  /* 0x0000000105057824 */ /* 0x000fce00078e0203 */
.L_x_6301:
[----:B------:R-:W0:Y:S02]  /*6630*/  LDCU.64 UR12, c[0x0][0x388] ;  /* 0x00007100ff0c77ac */ /* 0x000e240008000a00 */
[----:B0-----:R-:W-:-:S04]  /*6640*/  LEA R6, P0, R4, UR12, 0x2 ;  /* 0x0000000c04067c11 */ /* 0x001fc8000f8010ff */
[----:B------:R-:W-:-:S05]  /*6650*/  LEA.HI.X R7, R4, UR13, R5, 0x2, P0 ;  /* 0x0000000d04077c11 */ /* 0x000fca00080f1405 */
[----:B------:R-:W2:Y:S02]  /*6660*/  LDG.E R6, desc[UR8][R6.64] ;  /* 0x0000000806067981 */ /* 0x000ea4000c1e1900 */
[----:B--2---:R-:W-:-:S04]  /*6670*/  ISETP.NE.AND P0, PT, R6, RZ, PT ;  /* 0x000000ff0600720c */ /* 0x004fc80003f05270 */
[----:B------:R-:W-:-:S05]  /*6680*/  SEL R3, RZ, 0x1, !P0 ;  /* 0x00000001ff037807 */ /* 0x000fca0004000000 */
[----:B------:R0:W-:Y:S04]  /*6690*/  STS.U8 [R0+UR4], R3 ;  /* 0x0000000300007988 */ /* 0x0001e80008000004 */
.L_x_6300:
[----:B------:R-:W-:Y:S05]  /*66a0*/  BSYNC.RECONVERGENT B0 ;  /* 0x0000000000007941 */ /* 0x000fea0003800200 */
.L_x_6250:
[----:B------:R-:W-:Y:S01]  /*66b0*/  BAR.SYNC.DEFER_BLOCKING 0x0 ;  /* 0x0000000000007b1d */ /* 0x000fe20000010000 */
[----:B------:R-:W-:-:S09]  /*66c0*/  UISETP.GE.U32.AND UP0, UPT, UR5, 0x42, UPT ;  /* 0x000000420500788c */ /* 0x000fd2000bf06070 */
[----:B------:R-:W-:Y:S05]  /*66d0*/  BRA.U !UP0, `(.L_x_6351) ;  /* 0x00000001083c7547 */ /* 0x000fea000b800000 */
.L_x_6354:
        /* <DEDUP_REMOVED lines=10> */
.L_x_6353:
[----:B------:R-:W-:Y:S05]  /*6780*/  BSYNC.RECONVERGENT B0 ;  /* 0x0000000000007941 */ /* 0x000fea0003800200 */
.L_x_6352:
[----:B------:R-:W-:Y:S01]  /*6790*/  BAR.SYNC.DEFER_BLOCKING 0x0 ;  /* 0x0000000000007b1d */ /* 0x000fe20000010000 */
[----:B------:R-:W-:-:S05]  /*67a0*/  UISETP.GT.U32.AND UP0, UPT, UR5, 0x83, UPT ;  /* 0x000000830500788c */ /* 0x000fca000bf04070 */
[----:B------:R-:W-:-:S04]  /*67b0*/  UMOV UR5, UR6 ;  /* 0x0000000600057c82 */ /* 0x000fc80008000000 */
[----:B------:R-:W-:Y:S05]  /*67c0*/  BRA.U UP0, `(.L_x_6354) ;  /* 0xfffffffd00c47547 */ /* 0x000fea000b83ffff */
.L_x_6351:
        /* <DEDUP_REMOVED lines=51> */
        .weak           $__internal_136_$__cuda_sm20_div_s64
        .type           $__internal_136_$__cuda_sm20_div_s64,@function
        .size           $__internal_136_$__cuda_sm20_div_s64,($__internal_137_$__cuda_sm20_rem_s64 - $__internal_136_$__cuda_sm20_div_s64)
$__internal_136_$__cuda_sm20_div_s64:
        /* <DEDUP_REMOVED lines=82> */
[----:B------:R-:W-:Y:S06]  /*7020*/  RET.REL.NODEC R8 `(uncontiguous_any_i32) ;  /* 0xffffff8c08f47950 */ /* 0x000fec0003c3ffff */
        .weak           $__internal_137_$__cuda_sm20_rem_s64
        .type           $__internal_137_$__cuda_sm20_rem_s64,@function
        .size           $__internal_137_$__cuda_sm20_rem_s64,(.L_x_32340 - $__internal_137_$__cuda_sm20_rem_s64)
$__internal_137_$__cuda_sm20_rem_s64:
        /* <DEDUP_REMOVED lines=76> */
[----:B------:R-:W-:Y:S06]  /*74f0*/  RET.REL.NODEC R24 `(uncontiguous_any_i32) ;  /* 0xffffff8818c07950 */ /* 0x000fec0003c3ffff */
.L_x_6355:
        /* <DEDUP_REMOVED lines=16> */
.L_x_32340:


//--------------------- .text.contiguous_any_i32  --------------------------
	.section	.text.contiguous_any_i32,"ax",@progbits
	.align	128
        .global         contiguous_any_i32
        .type           contiguous_any_i32,@function
        .size           contiguous_any_i32,(.L_x_33042 - contiguous_any_i32)
        .other          contiguous_any_i32,@"STO_CUDA_ENTRY STV_DEFAULT"
contiguous_any_i32:
.text.contiguous_any_i32:
        /* <DEDUP_REMOVED lines=31> */
.L_x_6359:
[----:B------:R-:W-:Y:S05]  /*01f0*/  BSYNC.RECONVERGENT B1 ;  /* 0x0000000000017941 */ /* 0x000fea0003800200 */
.L_x_6358:
[----:B------:R-:W-:-:S05]  /*0200*/  SEL R3, RZ, 0x1, !P0 ;  /* 0x00000001ff037807 */ /* 0x000fca0004000000 */
[----:B------:R0:W-:Y:S01]  /*0210*/  STS.U8 [R0+UR4], R3 ;  /* 0x0000000300007988 */ /* 0x0001e20008000004 */
[----:B------:R-:W-:Y:S05]  /*0220*/  BRA `(.L_x_6360) ;  /* 0x0000000000287947 */ /* 0x000fea0003800000 */
.L_x_6357:
        /* <DEDUP_REMOVED lines=10> */
.L_x_6360:
[----:B------:R-:W-:Y:S05]  /*02d0*/  BSYNC.RECONVERGENT B0 ;  /* 0x0000000000007941 */ /* 0x000fea0003800200 */
.L_x_6356:
[----:B------:R-:W-:Y:S01]  /*02e0*/  BAR.SYNC.DEFER_BLOCKING 0x0 ;  /* 0x0000000000007b1d */ /* 0x000fe20000010000 */
[----:B------:R-:W-:-:S09]  /*02f0*/  UISETP.GE.U32.AND UP0, UPT, UR5, 0x42, UPT ;  /* 0x000000420500788c */ /* 0x000fd2000bf06070 */
[----:B------:R-:W-:Y:S05]  /*0300*/  BRA.U !UP0, `(.L_x_6361) ;  /* 0x00000001083c7547 */ /* 0x000fea000b800000 */
.L_x_6364:
        /* <DEDUP_REMOVED lines=10> */
.L_x_6363:
[----:B------:R-:W-:Y:S05]  /*03b0*/  BSYNC.RECONVERGENT B0 ;  /* 0x0000000000007941 */ /* 0x000fea0003800200 */
.L_x_6362:
[----:B------:R-:W-:Y:S01]  /*03c0*/  BAR.SYNC.DEFER_BLOCKING 0x0 ;  /* 0x0000000000007b1d */ /* 0x000fe20000010000 */
[----:B------:R-:W-:-:S05]  /*03d0*/  UISETP.GT.U32.AND UP0, UPT, UR5, 0x83, UPT ;  /* 0x000000830500788c */ /* 0x000fca000bf04070 */
[----:B------:R-:W-:-:S04]  /*03e0*/  UMOV UR5, UR6 ;  /* 0x0000000600057c82 */ /* 0x000fc80008000000 */
[----:B------:R-:W-:Y:S05]  /*03f0*/  BRA.U UP0, `(.L_x_6364) ;  /* 0xfffffffd00c47547 */ /* 0x000fea000b83ffff */
.L_x_6361:
        /* <DEDUP_REMOVED lines=51> */
.L_x_6365:
        /* <DEDUP_REMOVED lines=13> */
.L_x_33042:


//--------------------- .text.contiguous_any33_i16 --------------------------
	.section	.text.contiguous_any33_i16,"ax",@progbits
	.align	128
        .global         contiguous_any33_i16
        .type           contiguous_any33_i16,@function
        .size           contiguous_any33_i16,(.L_x_33043 - contiguous_any33_i16)
        .other          contiguous_any33_i16,@"STO_CUDA_ENTRY STV_DEFAULT"
contiguous_any33_i16:
.text.contiguous_any33_i16:
        /* <DEDUP_REMOVED lines=48> */
.L_x_6370:
        /* <DEDUP_REMOVED lines=36> */
.L_x_6369:
[----:B------:R-:W-:Y:S05]  /*0540*/  BSYNC.RECONVERGENT B0 ;  /* 0x0000000000007941 */ /* 0x000fea0003800200 */
.L_x_6368:
[----:B------:R-:W-:Y:S01]  /*0550*/  UIADD3 UR4, UPT, UPT, UR4, 0x8, URZ ;  /* 0x0000000804047890 */ /* 0x000fe2000fffe0ff */
[----:B------:R-:W-:Y:S01]  /*0560*/  SEL R5, RZ, 0x1, !P0 ;  /* 0x00000001ff057807 */ /* 0x000fe20004000000 */
[----:B------:R-:W-:Y:S01]  /*0570*/  IMAD R10, R3, 0x8, R10 ;  /* 0x00000008030a7824 */ /* 0x000fe200078e020a */
[----:B------:R-:W-:Y:S09]  /*0580*/  @P1 BRA `(.L_x_6370) ;  /* 0xfffffffc005c1947 */ /* 0x000ff2000383ffff */
[----:B------:R-:W-:-:S12]  /*0590*/  UIADD3 UR4, UPT, UPT, UR4, 0x1, URZ ;  /* 0x0000000104047890 */ /* 0x000fd8000fffe0ff */
.L_x_6367:
        /* <DEDUP_REMOVED lines=23> */
.L_x_6374:
[----:B------:R-:W-:Y:S05]  /*0710*/  BSYNC.RECONVERGENT B0 ;  /* 0x0000000000007941 */ /* 0x000fea0003800200 */
.L_x_6373:
[----:B------:R-:W-:Y:S01]  /*0720*/  SEL R5, RZ, 0x1, !P0 ;  /* 0x00000001ff057807 */ /* 0x000fe20004000000 */
[----:B------:R-:W-:-:S12]  /*0730*/  UIADD3 UR4, UPT, UPT, UR4, 0x4, URZ ;  /* 0x0000000404047890 */ /* 0x000fd8000fffe0ff */
.L_x_6372:
        /* <DEDUP_REMOVED lines=14> */
.L_x_6377:
[----:B------:R-:W-:Y:S05]  /*0820*/  BSYNC.RECONVERGENT B0 ;  /* 0x0000000000007941 */ /* 0x000fea0003800200 */
.L_x_6376:
[----:B------:R-:W-:Y:S01]  /*0830*/  SEL R5, RZ, 0x1, !P0 ;  /* 0x00000001ff057807 */ /* 0x000fe20004000000 */
[----:B------:R-:W-:-:S12]  /*0840*/  UIADD3 UR4, UPT, UPT, UR4, 0x2, URZ ;  /* 0x0000000204047890 */ /* 0x000fd8000fffe0ff */
.L_x_6375:
        /* <DEDUP_REMOVED lines=8> */
.L_x_6371:
[----:B--2---:R1:W-:Y:S02]  /*08d0*/  STS.U8 [R0+UR5], R5 ;  /* 0x0000000500007988 */ /* 0x0043e40008000005 */
.L_x_6366:
        /* <DEDUP_REMOVED lines=9> */
.L_x_6378:
        /* <DEDUP_REMOVED lines=9> */
.L_x_33043:


//--------------------- .text.contiguous_any3_i16 --------------------------
	.section	.text.contiguous_any3_i16,"ax",@progbits
	.align	128
        .global         contiguous_any3_i16
        .type           contiguous_any3_i16,@function
        .size           contiguous_any3_i16,(.L_x_32342 - contiguous_any3_i16)
        .other          contiguous_any3_i16,@"STO_CUDA_ENTRY STV_DEFAULT"
contiguous_any3_i16:
.text.contiguous_any3_i16:
        /* <DEDUP_REMOVED lines=42> */
.L_x_6397:
        /* <DEDUP_REMOVED lines=27> */
.L_x_6381:
[----:B------:R-:W-:Y:S01]  /*0450*/  MOV R27, R32 ;  /* 0x00000020001b7202 */ /* 0x000fe20000000f00 */
[----:B------:R-:W-:Y:S01]  /*0460*/  IMAD.MOV.U32 R2, RZ, RZ, R34 ;  /* 0x000000ffff027224 */ /* 0x000fe200078e0022 */
[----:B------:R-:W-:Y:S02]  /*0470*/  MOV R0, R35 ;  /* 0x0000002300007202 */ /* 0x000fe40000000f00 */
[----:B------:R-:W-:-:S07]  /*0480*/  MOV R9, 0x4a0 ;  /* 0x000004a000097802 */ /* 0x000fce0000000f00 */
[----:B012-4-:R-:W-:Y:S05]  /*0490*/  CALL.REL.NOINC `($__internal_138_$__cuda_sm20_div_s64) ;  /* 0x00000034001c7944 */ /* 0x017fea0003c00000 */
        /* <DEDUP_REMOVED lines=8> */
.L_x_6382:
        /* <DEDUP_REMOVED lines=33> */
.L_x_6383:
[----:B------:R-:W-:Y:S01]  /*0730*/  MOV R27, R31 ;  /* 0x0000001f001b7202 */ /* 0x000fe20000000f00 */
[----:B------:R-:W-:Y:S01]  /*0740*/  IMAD.MOV.U32 R2, RZ, RZ, R34 ;  /* 0x000000ffff027224 */ /* 0x000fe200078e0022 */
[----:B------:R-:W-:Y:S02]  /*0750*/  MOV R0, R35 ;  /* 0x0000002300007202 */ /* 0x000fe40000000f00 */
[----:B------:R-:W-:-:S07]  /*0760*/  MOV R9, 0x780 ;  /* 0x0000078000097802 */ /* 0x000fce0000000f00 */
[----:B0---4-:R-:W-:Y:S05]  /*0770*/  CALL.REL.NOINC `($__internal_138_$__cuda_sm20_div_s64) ;  /* 0x0000003000647944 */ /* 0x011fea0003c00000 */
        /* <DEDUP_REMOVED lines=9> */
.L_x_6384:
        /* <DEDUP_REMOVED lines=35> */
.L_x_6385:
[----:B------:R-:W-:Y:S01]  /*0a40*/  IMAD.MOV.U32 R27, RZ, RZ, R29 ;  /* 0x000000ffff1b7224 */ /* 0x000fe200078e001d */
[----:B------:R-:W-:Y:S01]  /*0a50*/  MOV R2, R32 ;  /* 0x0000002000027202 */ /* 0x000fe20000000f00 */
[----:B------:R-:W-:Y:S01]  /*0a60*/  IMAD.MOV.U32 R0, RZ, RZ, R33 ;  /* 0x000000ffff007224 */ /* 0x000fe200078e0021 */
[----:B------:R-:W-:-:S07]  /*0a70*/  MOV R9, 0xa90 ;  /* 0x00000a9000097802 */ /* 0x000fce0000000f00 */
[----:B0---4-:R-:W-:Y:S05]  /*0a80*/  CALL.REL.NOINC `($__internal_138_$__cuda_sm20_div_s64) ;  /* 0x0000002c00a07944 */ /* 0x011fea0003c00000 */
        /* <DEDUP_REMOVED lines=9> */
.L_x_6386:
        /* <DEDUP_REMOVED lines=33> */
.L_x_6387:
[----:B------:R-:W-:Y:S01]  /*0d30*/  MOV R27, R28 ;  /* 0x0000001c001b7202 */ /* 0x000fe20000000f00 */
[----:B------:R-:W-:Y:S01]  /*0d40*/  IMAD.MOV.U32 R2, RZ, RZ, R32 ;  /* 0x000000ffff027224 */ /* 0x000fe200078e0020 */
[----:B------:R-:W-:Y:S02]  /*0d50*/  MOV R0, R33 ;  /* 0x0000002100007202 */ /* 0x000fe40000000f00 */
[----:B------:R-:W-:-:S07]  /*0d60*/  MOV R9, 0xd80 ;  /* 0x00000d8000097802 */ /* 0x000fce0000000f00 */
[----:B0---4-:R-:W-:Y:S05]  /*0d70*/  CALL.REL.NOINC `($__internal_138_$__cuda_sm20_div_s64) ;  /* 0x0000002800e47944 */ /* 0x011fea0003c00000 */
        /* <DEDUP_REMOVED lines=8> */
.L_x_6388:
        /* <DEDUP_REMOVED lines=34> */
.L_x_6389:
        /* <DEDUP_REMOVED lines=14> */
.L_x_6390:
        /* <DEDUP_REMOVED lines=34> */
.L_x_6391:
        /* <DEDUP_REMOVED lines=14> */
.L_x_6392:
        /* <DEDUP_REMOVED lines=34> */
.L_x_6393:
        /* <DEDUP_REMOVED lines=14> */
.L_x_6394:
        /* <DEDUP_REMOVED lines=34> */
.L_x_6395:
        /* <DEDUP_REMOVED lines=14> */
.L_x_6396:
        /* <DEDUP_REMOVED lines=14> */
.L_x_6380:
        /* <DEDUP_REMOVED lines=33> */
.L_x_6399:
[----:B------:R-:W-:Y:S01]  /*1cf0*/  MOV R27, R32 ;  /* 0x00000020001b7202 */ /* 0x000fe20000000f00 */
[----:B------:R-:W-:Y:S01]  /*1d00*/  IMAD.MOV.U32 R2, RZ, RZ, R16 ;  /* 0x000000ffff027224 */ /* 0x000fe200078e0010 */
[----:B------:R-:W-:Y:S02]  /*1d10*/  MOV R0, R17 ;  /* 0x0000001100007202 */ /* 0x000fe40000000f00 */
[----:B------:R-:W-:-:S07]  /*1d20*/  MOV R9, 0x1d40 ;  /* 0x00001d4000097802 */ /* 0x000fce0000000f00 */
[----:B0-----:R-:W-:Y:S05]  /*1d30*/  CALL.REL.NOINC `($__internal_138_$__cuda_sm20_div_s64) ;  /* 0x0000001800f47944 */ /* 0x001fea0003c00000 */
        /* <DEDUP_REMOVED lines=8> */
.L_x_6400:
        /* <DEDUP_REMOVED lines=35> */
.L_x_6401:
[----:B------:R-:W-:Y:S01]  /*1ff0*/  MOV R27, R17 ;  /* 0x00000011001b7202 */ /* 0x000fe20000000f00 */
[----:B------:R-:W-:Y:S01]  /*2000*/  IMAD.MOV.U32 R2, RZ, RZ, R18 ;  /* 0x000000ffff027224 */ /* 0x000fe200078e0012 */
[----:B------:R-:W-:Y:S02]  /*2010*/  MOV R0, R19 ;  /* 0x0000001300007202 */ /* 0x000fe40000000f00 */
[----:B------:R-:W-:-:S07]  /*2020*/  MOV R9, 0x2040 ;  /* 0x0000204000097802 */ /* 0x000fce0000000f00 */
[----:B0-----:R-:W-:Y:S05]  /*2030*/  CALL.REL.NOINC `($__internal_138_$__cuda_sm20_div_s64) ;  /* 0x0000001800347944 */ /* 0x001fea0003c00000 */
        /* <DEDUP_REMOVED lines=9> */
.L_x_6402:
        /* <DEDUP_REMOVED lines=36> */
.L_x_6403:
[----:B------:R-:W-:Y:S01]  /*2310*/  MOV R27, R19 ;  /* 0x00000013001b7202 */ /* 0x000fe20000000f00 */
[----:B------:R-:W-:Y:S01]  /*2320*/  IMAD.MOV.U32 R2, RZ, RZ, R28 ;  /* 0x000000ffff027224 */ /* 0x000fe200078e001c */
[----:B------:R-:W-:Y:S02]  /*2330*/  MOV R0, R29 ;  /* 0x0000001d00007202 */ /* 0x000fe40000000f00 */
[----:B------:R-:W-:-:S07]  /*2340*/  MOV R9, 0x2360 ;  /* 0x0000236000097802 */ /* 0x000fce0000000f00 */
[----:B0-----:R-:W-:Y:S05]  /*2350*/  CALL.REL.NOINC `($__internal_138_$__cuda_sm20_div_s64) ;  /* 0x00000014006c7944 */ /* 0x001fea0003c00000 */
        /* <DEDUP_REMOVED lines=9> */
.L_x_6404:
        /* <DEDUP_REMOVED lines=37> */
.L_x_6405:
[----:B------:R-:W-:Y:S01]  /*2640*/  IMAD.MOV.U32 R27, RZ, RZ, R18 ;  /* 0x000000ffff1b7224 */ /* 0x000fe200078e0012 */
[----:B------:R-:W-:Y:S01]  /*2650*/  MOV R2, R28 ;  /* 0x0000001c00027202 */ /* 0x000fe20000000f00 */
[----:B------:R-:W-:Y:S01]  /*2660*/  IMAD.MOV.U32 R0, RZ, RZ, R29 ;  /* 0x000000ffff007224 */ /* 0x000fe200078e001d */
[----:B------:R-:W-:-:S07]  /*2670*/  MOV R9, 0x2690 ;  /* 0x0000269000097802 */ /* 0x000fce0000000f00 */
[----:B0-----:R-:W-:Y:S05]  /*2680*/  CALL.REL.NOINC `($__internal_138_$__cuda_sm20_div_s64) ;  /* 0x0000001000a07944 */ /* 0x001fea0003c00000 */
        /* <DEDUP_REMOVED lines=8> */
.L_x_6406:
        /* <DEDUP_REMOVED lines=9> */
.L_x_6398:
        /* <DEDUP_REMOVED lines=31> */
.L_x_6408:
        /* <DEDUP_REMOVED lines=13> */
.L_x_6409:
        /* <DEDUP_REMOVED lines=35> */
.L_x_6410:
[----:B------:R-:W-:Y:S01]  /*2c90*/  MOV R27, R17 ;  /* 0x00000011001b7202 */ /* 0x000fe20000000f00 */
[----:B------:R-:W-:Y:S01]  /*2ca0*/  IMAD.MOV.U32 R2, RZ, RZ, R18 ;  /* 0x000000ffff027224 */ /* 0x000fe200078e0012 */
[----:B------:R-:W-:Y:S02]  /*2cb0*/  MOV R0, R19 ;  /* 0x0000001300007202 */ /* 0x000fe40000000f00 */
[----:B------:R-:W-:-:S07]  /*2cc0*/  MOV R9, 0x2ce0 ;  /* 0x00002ce000097802 */ /* 0x000fce0000000f00 */
[----:B0-----:R-:W-:Y:S05]  /*2cd0*/  CALL.REL.NOINC `($__internal_138_$__cuda_sm20_div_s64) ;  /* 0x0000000c000c7944 */ /* 0x001fea0003c00000 */
        /* <DEDUP_REMOVED lines=9> */
.L_x_6411:
        /* <DEDUP_REMOVED lines=10> */
.L_x_6407:
        /* <DEDUP_REMOVED lines=29> */
.L_x_6412:
[----:B------:R-:W-:-:S07]  /*2fe0*/  MOV R0, 0x3000 ;  /* 0x0000300000007802 */ /* 0x000fce0000000f00 */
[----:B0-----:R-:W-:Y:S05]  /*2ff0*/  CALL.REL.NOINC `($__internal_139_$__cuda_sm20_rem_s64) ;  /* 0x0000000c00947944 */ /* 0x001fea0003c00000 */
[----:B------:R-:W-:Y:S02]  /*3000*/  MOV R10, R2 ;  /* 0x00000002000a7202 */ /* 0x000fe40000000f00 */
[----:B------:R-:W-:-:S07]  /*3010*/  MOV R11, R9 ;  /* 0x00000009000b7202 */ /* 0x000fce0000000f00 */
.L_x_6413:
[----:B------:R-:W1:Y:S02]  /*3020*/  LDC.64 R12, c[0x0][0x398] ;  /* 0x0000e600ff0c7b82 */ /* 0x000e640000000a00 */
[----:B-1----:R-:W-:-:S06]  /*3030*/  IMAD.WIDE.U32 R2, R3, 0x8, R12 ;  /* 0x0000000803027825 */ /* 0x002fcc00078e000c */
[----:B------:R-:W2:Y:S02]  /*3040*/  LDG.E.64 R2, desc[UR10][R2.64] ;  /* 0x0000000a02027981 */ /* 0x000ea4000c1e1b00 */
[-C--:B--2---:R-:W-:Y:S02]  /*3050*/  IMAD R9, R3, R10.reuse, RZ ;  /* 0x0000000a03097224 */ /* 0x084fe400078e02ff */
[----:B------:R-:W-:-:S04]  /*3060*/  IMAD.WIDE.U32 R28, R2, R10, R28 ;  /* 0x0000000a021c7225 */ /* 0x000fc800078e001c */
[----:B------:R-:W-:-:S04]  /*3070*/  IMAD R9, R2, R11, R9 ;  /* 0x0000000b02097224 */ /* 0x000fc800078e0209 */
[----:B------:R-:W-:-:S07]  /*3080*/  IMAD.IADD R29, R29, 0x1, R9 ;  /* 0x000000011d1d7824 */ /* 0x000fce00078e0209 */
.L_x_6379:
        /* <DEDUP_REMOVED lines=33> */
.L_x_6418:
        /* <DEDUP_REMOVED lines=36> */
.L_x_6417:
[----:B------:R-:W-:Y:S05]  /*34e0*/  BSYNC.RECONVERGENT B0 ;  /* 0x0000000000007941 */ /* 0x000fea0003800200 */
.L_x_6416:
[----:B------:R-:W-:Y:S01]  /*34f0*/  UIADD3 UR4, UPT, UPT, UR4, 0x8, URZ ;  /* 0x0000000804047890 */ /* 0x000fe2000fffe0ff */
[----:B------:R-:W-:Y:S01]  /*3500*/  SEL R2, RZ, 0x1, !P0 ;  /* 0x00000001ff027807 */ /* 0x000fe20004000000 */
[----:B------:R-:W-:Y:S01]  /*3510*/  IMAD R9, R6, 0x8, R9 ;  /* 0x0000000806097824 */ /* 0x000fe200078e0209 */
[----:B------:R-:W-:Y:S09]  /*3520*/  @P1 BRA `(.L_x_6418) ;  /* 0xfffffffc005c1947 */ /* 0x000ff2000383ffff */
[----:B------:R-:W-:-:S12]  /*3530*/  UIADD3 UR4, UPT, UPT, UR4, 0x1, URZ ;  /* 0x0000000104047890 */ /* 0x000fd8000fffe0ff */
.L_x_6415:
        /* <DEDUP_REMOVED lines=23> */
.L_x_6422:
[----:B------:R-:W-:Y:S05]  /*36b0*/  BSYNC.RECONVERGENT B0 ;  /* 0x0000000000007941 */ /* 0x000fea0003800200 */
.L_x_6421:
[----:B------:R-:W-:Y:S01]  /*36c0*/  SEL R2, RZ, 0x1, !P0 ;  /* 0x00000001ff027807 */ /* 0x000fe20004000000 */
[----:B------:R-:W-:-:S12]  /*36d0*/  UIADD3 UR4, UPT, UPT, UR4, 0x4, URZ ;  /* 0x0000000404047890 */ /* 0x000fd8000fffe0ff */
.L_x_6420:
        /* <DEDUP_REMOVED lines=14> */
.L_x_6425:
[----:B------:R-:W-:Y:S05]  /*37c0*/  BSYNC.RECONVERGENT B0 ;  /* 0x0000000000007941 */ /* 0x000fea0003800200 */
.L_x_6424:
[----:B------:R-:W-:Y:S01]  /*37d0*/  SEL R2, RZ, 0x1, !P0 ;  /* 0x00000001ff027807 */ /* 0x000fe20004000000 */
[----:B------:R-:W-:-:S12]  /*37e0*/  UIADD3 UR4, UPT, UPT, UR4, 0x2, URZ ;  /* 0x0000000204047890 */ /* 0x000fd8000fffe0ff */
.L_x_6423:
        /* <DEDUP_REMOVED lines=8> */
.L_x_6419:
[----:B--2---:R2:W-:Y:S02]  /*3870*/  STS.U8 [R7+UR5], R2 ;  /* 0x0000000207007988 */ /* 0x0045e40008000005 */
.L_x_6414:
        /* <DEDUP_REMOVED lines=9> */
        .weak           $__internal_138_$__cuda_sm20_div_s64
        .type           $__internal_138_$__cuda_sm20_div_s64,@function
        .size           $__internal_138_$__cuda_sm20_div_s64,($__internal_139_$__cuda_sm20_rem_s64 - $__internal_138_$__cuda_sm20_div_s64)
$__internal_138_$__cuda_sm20_div_s64:
        /* <DEDUP_REMOVED lines=83> */
[----:B------:R-:W-:Y:S06]  /*3e40*/  RET.REL.NODEC R12 `(contiguous_any3_i16) ;  /* 0xffffffc00c6c7950 */ /* 0x000fec0003c3ffff */
        .weak           $__internal_139_$__cuda_sm20_rem_s64
        .type           $__internal_139_$__cuda_sm20_rem_s64,@function
        .size           $__internal_139_$__cuda_sm20_rem_s64,(.L_x_32342 - $__internal_139_$__cuda_sm20_rem_s64)
$__internal_139_$__cuda_sm20_rem_s64:
        /* <DEDUP_REMOVED lines=66> */
[----:B------:R-:W-:Y:S06]  /*4270*/  RET.REL.NODEC R10 `(contiguous_any3_i16) ;  /* 0xffffffbc0a607950 */ /* 0x000fec0003c3ffff */
.L_x_6426:
        /* <DEDUP_REMOVED lines=16> */
.L_x_32342:


//--------------------- .text.contiguous_any22_i16 --------------------------
	.section	.text.contiguous_any22_i16,"ax",@progbits
	.align	128
        .global         contiguous_any22_i16
        .type           contiguous_any22_i16,@function
        .size           contiguous_any22_i16,(.L_x_33045 - contiguous_any22_i16)
        .other          contiguous_any22_i16,@"STO_CUDA_ENTRY STV_DEFAULT"
contiguous_any22_i16:
.text.contiguous_any22_i16:
        /* <DEDUP_REMOVED lines=39> */
.L_x_6430:
[----:B------:R-:W-:Y:S05]  /*0270*/  BSYNC.RECONVERGENT B1 ;  /* 0x0000000000017941 */ /* 0x000fea0003800200 */
.L_x_6429:
[----:B------:R-:W-:-:S05]  /*0280*/  SEL R3, RZ, 0x1, !P0 ;  /* 0x00000001ff037807 */ /* 0x000fca0004000000 */
[----:B------:R0:W-:Y:S01]  /*0290*/  STS.U8 [R0+UR4], R3 ;  /* 0x0000000300007988 */ /* 0x0001e20008000004 */
[----:B------:R-:W-:Y:S05]  /*02a0*/  BRA `(.L_x_6431) ;  /* 0x0000000000387947 */ /* 0x000fea0003800000 */
.L_x_6428:
        /* <DEDUP_REMOVED lines=14> */
.L_x_6431:
[----:B------:R-:W-:Y:S05]  /*0390*/  BSYNC.RECONVERGENT B0 ;  /* 0x0000000000007941 */ /* 0x000fea0003800200 */
.L_x_6427:
[----:B------:R-:W-:Y:S01]  /*03a0*/  BAR.SYNC.DEFER_BLOCKING 0x0 ;  /* 0x0000000000007b1d */ /* 0x000fe20000010000 */
[----:B------:R-:W-:-:S09]  /*03b0*/  UISETP.GE.U32.AND UP0, UPT, UR5, 0x42, UPT ;  /* 0x000000420500788c */ /* 0x000fd2000bf06070 */
[----:B------:R-:W-:Y:S05]  /*03c0*/  BRA.U !UP0, `(.L_x_6432) ;  /* 0x00000001083c7547 */ /* 0x000fea000b800000 */
.L_x_6435:
        /* <DEDUP_REMOVED lines=10> */
.L_x_6434:
[----:B------:R-:W-:Y:S05]  /*0470*/  BSYNC.RECONVERGENT B0 ;  /* 0x0000000000007941 */ /* 0x000fea0003800200 */
.L_x_6433:
[----:B------:R-:W-:Y:S01]  /*0480*/  BAR.SYNC.DEFER_BLOCKING 0x0 ;  /* 0x0000000000007b1d */ /* 0x000fe20000010000 */
[----:B------:R-:W-:-:S05]  /*0490*/  UISETP.GT.U32.AND UP0, UPT, UR5, 0x83, UPT ;  /* 0x000000830500788c */ /* 0x000fca000bf04070 */
[----:B------:R-:W-:-:S04]  /*04a0*/  UMOV UR5, UR7 ;  /* 0x0000000700057c82 */ /* 0x000fc80008000000 */
[----:B------:R-:W-:Y:S05]  /*04b0*/  BRA.U UP0, `(.L_x_6435) ;  /* 0xfffffffd00c47547 */ /* 0x000fea000b83ffff */
.L_x_6432:
        /* <DEDUP_REMOVED lines=57> */
.L_x_6436:
        /* <DEDUP_REMOVED lines=11> */
.L_x_33045:


//--------------------- .text.contiguous_any2_i16 --------------------------
	.section	.text.contiguous_any2_i16,"ax",@progbits
	.align	128
        .global         contiguous_any2_i16
        .type           contiguous_any2_i16,@function
        .size           contiguous_any2_i16,(.L_x_32344 - contiguous_any2_i16)
        .other          contiguous_any2_i16,@"STO_CUDA_ENTRY STV_DEFAULT"
contiguous_any2_i16:
.text.contiguous_any2_i16:
        /* <DEDUP_REMOVED lines=48> */
.L_x_6465:
        /* <DEDUP_REMOVED lines=32> */
.L_x_6442:
[----:B------:R-:W-:Y:S01]  /*0500*/  MOV R26, R4 ;  /* 0x00000004001a7202 */ /* 0x000fe20000000f00 */
[----:B------:R-:W-:Y:S01]  /*0510*/  IMAD.MOV.U32 R11, RZ, RZ, R3 ;  /* 0x000000ffff0b7224 */ /* 0x000fe200078e0003 */
[----:B------:R-:W-:Y:S01]  /*0520*/  MOV R10, R22 ;  /* 0x00000016000a7202 */ /* 0x000fe20000000f00 */
[----:B------:R-:W-:Y:S01]  /*0530*/  IMAD.MOV.U32 R9, RZ, RZ, R23 ;  /* 0x000000ffff097224 */ /* 0x000fe200078e0017 */
[----:B------:R-:W-:-:S07]  /*0540*/  MOV R8, 0x560 ;  /* 0x0000056000087802 */ /* 0x000fce0000000f00 */
[----:B-1----:R-:W-:Y:S05]  /*0550*/  CALL.REL.NOINC `($__internal_140_$__cuda_sm20_div_s64) ;  /* 0x0000006400a07944 */ /* 0x002fea0003c00000 */
        /* <DEDUP_REMOVED lines=10> */
.L_x_6443:
[----:B------:R-:W-:Y:S05]  /*0600*/  BSYNC.RECONVERGENT B1 ;  /* 0x0000000000017941 */ /* 0x000fea0003800200 */
.L_x_6441:
        /* <DEDUP_REMOVED lines=34> */
.L_x_6445:
[----:B------:R-:W-:Y:S01]  /*0830*/  MOV R26, R18 ;  /* 0x00000012001a7202 */ /* 0x000fe20000000f00 */
[----:B------:R-:W-:Y:S01]  /*0840*/  IMAD.MOV.U32 R11, RZ, RZ, R19 ;  /* 0x000000ffff0b7224 */ /* 0x000fe200078e0013 */
[----:B------:R-:W-:Y:S01]  /*0850*/  MOV R10, R22 ;  /* 0x00000016000a7202 */ /* 0x000fe20000000f00 */
[----:B------:R-:W-:Y:S01]  /*0860*/  IMAD.MOV.U32 R9, RZ, RZ, R23 ;  /* 0x000000ffff097224 */ /* 0x000fe200078e0017 */
[----:B------:R-:W-:-:S07]  /*0870*/  MOV R8, 0x890 ;  /* 0x0000089000087802 */ /* 0x000fce0000000f00 */
[----:B------:R-:W-:Y:S05]  /*0880*/  CALL.REL.NOINC `($__internal_140_$__cuda_sm20_div_s64) ;  /* 0x0000006000d47944 */ /* 0x000fea0003c00000 */
        /* <DEDUP_REMOVED lines=8> */
.L_x_6446:
[----:B------:R-:W-:Y:S05]  /*0910*/  BSYNC.RECONVERGENT B1 ;  /* 0x0000000000017941 */ /* 0x000fea0003800200 */
.L_x_6444:
        /* <DEDUP_REMOVED lines=33> */
.L_x_6448:
[----:B------:R-:W-:Y:S01]  /*0b30*/  IMAD.MOV.U32 R26, RZ, RZ, R36 ;  /* 0x000000ffff1a7224 */ /* 0x000fe200078e0024 */
[----:B------:R-:W-:Y:S01]  /*0b40*/  MOV R11, R37 ;  /* 0x00000025000b7202 */ /* 0x000fe20000000f00 */
[----:B------:R-:W-:Y:S01]  /*0b50*/  IMAD.MOV.U32 R10, RZ, RZ, R18 ;  /* 0x000000ffff0a7224 */ /* 0x000fe200078e0012 */
[----:B------:R-:W-:Y:S02]  /*0b60*/  MOV R9, R19 ;  /* 0x0000001300097202 */ /* 0x000fe40000000f00 */
[----:B------:R-:W-:-:S07]  /*0b70*/  MOV R8, 0xb90 ;  /* 0x00000b9000087802 */ /* 0x000fce0000000f00 */
[----:B------:R-:W-:Y:S05]  /*0b80*/  CALL.REL.NOINC `($__internal_140_$__cuda_sm20_div_s64) ;  /* 0x0000006000147944 */ /* 0x000fea0003c00000 */
        /* <DEDUP_REMOVED lines=10> */
.L_x_6449:
[----:B------:R-:W-:Y:S05]  /*0c30*/  BSYNC.RECONVERGENT B1 ;  /* 0x0000000000017941 */ /* 0x000fea0003800200 */
.L_x_6447:
        /* <DEDUP_REMOVED lines=35> */
.L_x_6451:
[----:B------:R-:W-:Y:S01]  /*0e70*/  MOV R26, R22 ;  /* 0x00000016001a7202 */ /* 0x000fe20000000f00 */
[----:B------:R-:W-:Y:S01]  /*0e80*/  IMAD.MOV.U32 R11, RZ, RZ, R23 ;  /* 0x000000ffff0b7224 */ /* 0x000fe200078e0017 */
[----:B------:R-:W-:Y:S01]  /*0e90*/  MOV R10, R18 ;  /* 0x00000012000a7202 */ /* 0x000fe20000000f00 */
[----:B------:R-:W-:Y:S01]  /*0ea0*/  IMAD.MOV.U32 R9, RZ, RZ, R19 ;  /* 0x000000ffff097224 */ /* 0x000fe200078e0013 */
[----:B------:R-:W-:-:S07]  /*0eb0*/  MOV R8, 0xed0 ;  /* 0x00000ed000087802 */ /* 0x000fce0000000f00 */
[----:B------:R-:W-:Y:S05]  /*0ec0*/  CALL.REL.NOINC `($__internal_140_$__cuda_sm20_div_s64) ;  /* 0x0000005c00447944 */ /* 0x000fea0003c00000 */
        /* <DEDUP_REMOVED lines=11> */
.L_x_6452:
[----:B------:R-:W-:Y:S05]  /*0f80*/  BSYNC.RECONVERGENT B1 ;  /* 0x0000000000017941 */ /* 0x000fea0003800200 */
.L_x_6450:
        /* <DEDUP_REMOVED lines=36> */
.L_x_6454:
        /* <DEDUP_REMOVED lines=16> */
.L_x_6455:
[----:B------:R-:W-:Y:S05]  /*12d0*/  BSYNC.RECONVERGENT B1 ;  /* 0x0000000000017941 */ /* 0x000fea0003800200 */
.L_x_6453:
        /* <DEDUP_REMOVED lines=35> */
.L_x_6457:
[----:B------:R-:W-:Y:S01]  /*1510*/  MOV R26, R42 ;  /* 0x0000002a001a7202 */ /* 0x000fe20000000f00 */
[----:B------:R-:W-:Y:S01]  /*1520*/  IMAD.MOV.U32 R11, RZ, RZ, R43 ;  /* 0x000000ffff0b7224 */ /* 0x000fe200078e002b */
[----:B------:R-:W-:Y:S01]  /*1530*/  MOV R10, R18 ;  /* 0x00000012000a7202 */ /* 0x000fe20000000f00 */
[----:B------:R-:W-:Y:S01]  /*1540*/  IMAD.MOV.U32 R9, RZ, RZ, R19 ;  /* 0x000000ffff097224 */ /* 0x000fe200078e0013 */
[----:B------:R-:W-:-:S07]  /*1550*/  MOV R8, 0x1570 ;  /* 0x0000157000087802 */ /* 0x000fce0000000f00 */
[----:B------:R-:W-:Y:S05]  /*1560*/  CALL.REL.NOINC `($__internal_140_$__cuda_sm20_div_s64) ;  /* 0x00000054009c7944 */ /* 0x000fea0003c00000 */
        /* <DEDUP_REMOVED lines=11> */
.L_x_6458:
[----:B------:R-:W-:Y:S05]  /*1620*/  BSYNC.RECONVERGENT B1 ;  /* 0x0000000000017941 */ /* 0x000fea0003800200 */
.L_x_6456:
        /* <DEDUP_REMOVED lines=35> */
.L_x_6460:
        /* <DEDUP_REMOVED lines=17> */
.L_x_6461:
[----:B------:R-:W-:Y:S05]  /*1970*/  BSYNC.RECONVERGENT B1 ;  /* 0x0000000000017941 */ /* 0x000fea0003800200 */
.L_x_6459:
        /* <DEDUP_REMOVED lines=35> */
.L_x_6463:
[----:B------:R-:W-:Y:S01]  /*1bb0*/  MOV R26, R18 ;  /* 0x00000012001a7202 */ /* 0x000fe20000000f00 */
[----:B------:R-:W-:Y:S01]  /*1bc0*/  IMAD.MOV.U32 R11, RZ, RZ, R19 ;  /* 0x000000ffff0b7224 */ /* 0x000fe200078e0013 */
[----:B------:R-:W-:Y:S01]  /*1bd0*/  MOV R10, R20 ;  /* 0x00000014000a7202 */ /* 0x000fe20000000f00 */
[----:B------:R-:W-:Y:S01]  /*1be0*/  IMAD.MOV.U32 R9, RZ, RZ, R21 ;  /* 0x000000ffff097224 */ /* 0x000fe200078e0015 */
[----:B------:R-:W-:-:S07]  /*1bf0*/  MOV R8, 0x1c10 ;  /* 0x00001c1000087802 */ /* 0x000fce0000000f00 */
[----:B------:R-:W-:Y:S05]  /*1c00*/  CALL.REL.NOINC `($__internal_140_$__cuda_sm20_div_s64) ;  /* 0x0000004c00f47944 */ /* 0x000fea0003c00000 */
        /* <DEDUP_REMOVED lines=11> */
.L_x_6464:
[----:B------:R-:W-:Y:S05]  /*1cc0*/  BSYNC.RECONVERGENT B1 ;  /* 0x0000000000017941 */ /* 0x000fea0003800200 */
.L_x_6462:
        /* <DEDUP_REMOVED lines=9> */
.L_x_6440:
        /* <DEDUP_REMOVED lines=35> */
.L_x_6468:
[----:B------:R-:W-:Y:S01]  /*1f90*/  MOV R26, R4 ;  /* 0x00000004001a7202 */ /* 0x000fe20000000f00 */
[----:B------:R-:W-:Y:S01]  /*1fa0*/  IMAD.MOV.U32 R11, RZ, RZ, R3 ;  /* 0x000000ffff0b7224 */ /* 0x000fe200078e0003 */
[----:B------:R-:W-:Y:S01]  /*1fb0*/  MOV R10, R6 ;  /* 0x00000006000a7202 */ /* 0x000fe20000000f00 */
[----:B------:R-:W-:Y:S01]  /*1fc0*/  IMAD.MOV.U32 R9, RZ, RZ, R7 ;  /* 0x000000ffff097224 */ /* 0x000fe200078e0007 */
[----:B------:R-:W-:-:S07]  /*1fd0*/  MOV R8, 0x1ff0 ;  /* 0x00001ff000087802 */ /* 0x000fce0000000f00 */
[----:B------:R-:W-:Y:S05]  /*1fe0*/  CALL.REL.NOINC `($__internal_140_$__cuda_sm20_div_s64) ;  /* 0x0000004800fc7944 */ /* 0x000fea0003c00000 */
        /* <DEDUP_REMOVED lines=10> */
.L_x_6469:
[----:B------:R-:W-:Y:S05]  /*2090*/  BSYNC.RECONVERGENT B1 ;  /* 0x0000000000017941 */ /* 0x000fea0003800200 */
.L_x_6467:
        /* <DEDUP_REMOVED lines=34> */
.L_x_6471:
        /* <DEDUP_REMOVED lines=14> */
.L_x_6472:
[----:B------:R-:W-:Y:S05]  /*23a0*/  BSYNC.RECONVERGENT B1 ;  /* 0x0000000000017941 */ /* 0x000fea0003800200 */
.L_x_6470:
        /* <DEDUP_REMOVED lines=35> */
.L_x_6474:
        /* <DEDUP_REMOVED lines=17> */
.L_x_6475:
[----:B------:R-:W-:Y:S05]  /*26f0*/  BSYNC.RECONVERGENT B1 ;  /* 0x0000000000017941 */ /* 0x000fea0003800200 */
.L_x_6473:
        /* <DEDUP_REMOVED lines=35> */
.L_x_6477:
        /* <DEDUP_REMOVED lines=16> */
.L_x_6478:
[----:B------:R-:W-:Y:S05]  /*2a30*/  BSYNC.RECONVERGENT B1 ;  /* 0x0000000000017941 */ /* 0x000fea0003800200 */
.L_x_6476:
[----:B------:R-:W-:Y:S01]  /*2a40*/  MOV R6, R20 ;  /* 0x0000001400067202 */ /* 0x000fe20000000f00 */
[----:B------:R-:W-:Y:S02]  /*2a50*/  IMAD R9, R9, R22, RZ ;  /* 0x0000001609097224 */ /* 0x000fe400078e02ff */
[----:B------:R-:W-:Y:S02]  /*2a60*/  VIADD R5, R5, 0xfffffffe ;  /* 0xfffffffe05057836 */ /* 0x000fe40000000000 */
[----:B------:R-:W-:-:S04]  /*2a70*/  IMAD.WIDE.U32 R20, R22, R8, R6 ;  /* 0x0000000816147225 */ /* 0x000fc800078e0006 */
[----:B------:R-:W-:-:S05]  /*2a80*/  IMAD R9, R23, R8, R9 ;  /* 0x0000000817097224 */ /* 0x000fca00078e0209 */
[----:B------:R-:W-:-:S07]  /*2a90*/  IADD3 R21, PT, PT, R21, R9, RZ ;  /* 0x0000000915157210 */ /* 0x000fce0007ffe0ff */
.L_x_6466:
        /* <DEDUP_REMOVED lines=31> */
.L_x_6480:
[----:B------:R-:W-:Y:S01]  /*2c90*/  IMAD.MOV.U32 R23, RZ, RZ, R3 ;  /* 0x000000ffff177224 */ /* 0x000fe200078e0003 */
[----:B------:R-:W-:Y:S01]  /*2ca0*/  MOV R22, R6 ;  /* 0x0000000600167202 */ /* 0x000fe20000000f00 */
[----:B------:R-:W-:Y:S01]  /*2cb0*/  IMAD.MOV.U32 R3, RZ, RZ, R7 ;  /* 0x000000ffff037224 */ /* 0x000fe200078e0007 */
[----:B------:R-:W-:-:S07]  /*2cc0*/  MOV R24, 0x2ce0 ;  /* 0x00002ce000187802 */ /* 0x000fce0000000f00 */
[----:B------:R-:W-:Y:S05]  /*2cd0*/  CALL.REL.NOINC `($__internal_141_$__cuda_sm20_rem_s64) ;  /* 0x00000044000c7944 */ /* 0x000fea0003c00000 */
[----:B------:R-:W-:-:S07]  /*2ce0*/  MOV R8, R4 ;  /* 0x0000000400087202 */ /* 0x000fce0000000f00 */
.L_x_6481:
[----:B------:R-:W-:Y:S05]  /*2cf0*/  BSYNC.RECONVERGENT B1 ;  /* 0x0000000000017941 */ /* 0x000fea0003800200 */
.L_x_6479:
        /* <DEDUP_REMOVED lines=30> */
.L_x_6483:
[----:B------:R-:W-:Y:S01]  /*2ee0*/  IMAD.MOV.U32 R22, RZ, RZ, R6 ;  /* 0x000000ffff167224 */ /* 0x000fe200078e0006 */
[----:B------:R-:W-:Y:S01]  /*2ef0*/  MOV R3, R7 ;  /* 0x0000000700037202 */ /* 0x000fe20000000f00 */
[----:B------:R-:W-:Y:S01]  /*2f00*/  IMAD.MOV.U32 R4, RZ, RZ, R18 ;  /* 0x000000ffff047224 */ /* 0x000fe200078e0012 */
[----:B------:R-:W-:Y:S02]  /*2f10*/  MOV R23, R19 ;  /* 0x0000001300177202 */ /* 0x000fe40000000f00 */
[----:B------:R-:W-:-:S07]  /*2f20*/  MOV R24, 0x2f40 ;  /* 0x00002f4000187802 */ /* 0x000fce0000000f00 */
[----:B------:R-:W-:Y:S05]  /*2f30*/  CALL.REL.NOINC `($__internal_141_$__cuda_sm20_rem_s64) ;  /* 0x0000004000747944 */ /* 0x000fea0003c00000 */
[----:B------:R-:W-:-:S07]  /*2f40*/  IMAD.MOV.U32 R5, RZ, RZ, R9 ;  /* 0x000000ffff057224 */ /* 0x000fce00078e0009 */
.L_x_6484:
[----:B------:R-:W-:Y:S05]  /*2f50*/  BSYNC.RECONVERGENT B1 ;  /* 0x0000000000017941 */ /* 0x000fea0003800200 */
.L_x_6482:
[----:B------:R-:W-:Y:S02]  /*2f60*/  IMAD R3, R5, R14, RZ ;  /* 0x0000000e05037224 */ /* 0x000fe400078e02ff */
[----:B------:R-:W-:-:S04]  /*2f70*/  IMAD.WIDE.U32 R20, R14, R4, R20 ;  /* 0x000000040e147225 */ /* 0x000fc800078e0014 */
[----:B------:R-:W-:-:S05]  /*2f80*/  IMAD R3, R15, R4, R3 ;  /* 0x000000040f037224 */ /* 0x000fca00078e0203 */
[----:B------:R-:W-:-:S07]  /*2f90*/  IADD3 R21, PT, PT, R21, R3, RZ ;  /* 0x0000000315157210 */ /* 0x000fce0007ffe0ff */
.L_x_6439:
        /* <DEDUP_REMOVED lines=12> */
.L_x_6486:
[----:B------:R-:W-:Y:S05]  /*3060*/  BSYNC.RECONVERGENT B1 ;  /* 0x0000000000017941 */ /* 0x000fea0003800200 */
.L_x_6485:
[----:B------:R-:W-:-:S05]  /*3070*/  SEL R3, RZ, 0x1, !P0 ;  /* 0x00000001ff037807 */ /* 0x000fca0004000000 */
[----:B------:R1:W-:Y:S01]  /*3080*/  STS.U8 [R0+UR4], R3 ;  /* 0x0000000300007988 */ /* 0x0003e20008000004 */
[----:B------:R-:W-:Y:S05]  /*3090*/  BRA `(.L_x_6487) ;  /* 0x0000003400a07947 */ /* 0x000fea0003800000 */
.L_x_6438:
        /* <DEDUP_REMOVED lines=20> */
.L_x_6514:
        /* <DEDUP_REMOVED lines=31> */
.L_x_6491:
[----:B------:R-:W-:Y:S01]  /*33d0*/  IMAD.MOV.U32 R26, RZ, RZ, R4 ;  /* 0x000000ffff1a7224 */ /* 0x000fe200078e0004 */
[----:B------:R-:W-:Y:S01]  /*33e0*/  MOV R11, R5 ;  /* 0x00000005000b7202 */ /* 0x000fe20000000f00 */
[----:B------:R-:W-:Y:S01]  /*33f0*/  IMAD.MOV.U32 R10, RZ, RZ, R36 ;  /* 0x000000ffff0a7224 */ /* 0x000fe200078e0024 */
[----:B------:R-:W-:Y:S02]  /*3400*/  MOV R9, R37 ;  /* 0x0000002500097202 */ /* 0x000fe40000000f00 */
[----:B------:R-:W-:-:S07]  /*3410*/  MOV R8, 0x3430 ;  /* 0x0000343000087802 */ /* 0x000fce0000000f00 */
[----:B-123--:R-:W-:Y:S05]  /*3420*/  CALL.REL.NOINC `($__internal_140_$__cuda_sm20_div_s64) ;  /* 0x0000003400ec7944 */ /* 0x00efea0003c00000 */
        /* <DEDUP_REMOVED lines=8> */
.L_x_6492:
[----:B------:R-:W-:Y:S05]  /*34b0*/  BSYNC.RECONVERGENT B1 ;  /* 0x0000000000017941 */ /* 0x000fea0003800200 */
.L_x_6490:
        /* <DEDUP_REMOVED lines=37> */
.L_x_6494:
        /* <DEDUP_REMOVED lines=16> */
.L_x_6495:
[----:B------:R-:W-:Y:S05]  /*3810*/  BSYNC.RECONVERGENT B1 ;  /* 0x0000000000017941 */ /* 0x000fea0003800200 */
.L_x_6493:
        /* <DEDUP_REMOVED lines=38> */
.L_x_6497:
[----:B------:R-:W-:Y:S01]  /*3a80*/  MOV R26, R36 ;  /* 0x00000024001a7202 */ /* 0x000fe20000000f00 */
[----:B------:R-:W-:Y:S01]  /*3a90*/  IMAD.MOV.U32 R11, RZ, RZ, R37 ;  /* 0x000000ffff0b7224 */ /* 0x000fe200078e0025 */
[----:B------:R-:W-:Y:S01]  /*3aa0*/  MOV R10, R38 ;  /* 0x00000026000a7202 */ /* 0x000fe20000000f00 */
[----:B------:R-:W-:Y:S01]  /*3ab0*/  IMAD.MOV.U32 R9, RZ, RZ, R39 ;  /* 0x000000ffff097224 */ /* 0x000fe200078e0027 */
[----:B------:R-:W-:-:S07]  /*3ac0*/  MOV R8, 0x3ae0 ;  /* 0x00003ae000087802 */ /* 0x000fce0000000f00 */
[----:B-1----:R-:W-:Y:S05]  /*3ad0*/  CALL.REL.NOINC `($__internal_140_$__cuda_sm20_div_s64) ;  /* 0x0000003000407944 */ /* 0x002fea0003c00000 */
        /* <DEDUP_REMOVED lines=11> */
.L_x_6498:
[----:B------:R-:W-:Y:S05]  /*3b90*/  BSYNC.RECONVERGENT B1 ;  /* 0x0000000000017941 */ /* 0x000fea0003800200 */
.L_x_6496:
        /* <DEDUP_REMOVED lines=38> */
.L_x_6500:
[----:B------:R-:W-:Y:S01]  /*3e00*/  IMAD.MOV.U32 R26, RZ, RZ, R36 ;  /* 0x000000ffff1a7224 */ /* 0x000fe200078e0024 */
[----:B------:R-:W-:Y:S01]  /*3e10*/  MOV R11, R37 ;  /* 0x00000025000b7202 */ /* 0x000fe20000000f00 */
[----:B------:R-:W-:Y:S01]  /*3e20*/  IMAD.MOV.U32 R10, RZ, RZ, R38 ;  /* 0x000000ffff0a7224 */ /* 0x000fe200078e0026 */
[----:B------:R-:W-:Y:S02]  /*3e30*/  MOV R9, R39 ;  /* 0x0000002700097202 */ /* 0x000fe40000000f00 */
[----:B------:R-:W-:-:S07]  /*3e40*/  MOV R8, 0x3e60 ;  /* 0x00003e6000087802 */ /* 0x000fce0000000f00 */
[----:B-1----:R-:W-:Y:S05]  /*3e50*/  CALL.REL.NOINC `($__internal_140_$__cuda_sm20_div_s64) ;  /* 0x0000002c00607944 */ /* 0x002fea0003c00000 */
        /* <DEDUP_REMOVED lines=11> */
.L_x_6501:
[----:B------:R-:W-:Y:S05]  /*3f10*/  BSYNC.RECONVERGENT B1 ;  /* 0x0000000000017941 */ /* 0x000fea0003800200 */
.L_x_6499:
        /* <DEDUP_REMOVED lines=38> */
.L_x_6503:
        /* <DEDUP_REMOVED lines=17> */
.L_x_6504:
[----:B------:R-:W-:Y:S05]  /*4290*/  BSYNC.RECONVERGENT B1 ;  /* 0x0000000000017941 */ /* 0x000fea0003800200 */
.L_x_6502:
        /* <DEDUP_REMOVED lines=38> */
.L_x_6506:
        /* <DEDUP_REMOVED lines=17> */
.L_x_6507:
[----:B------:R-:W-:Y:S05]  /*4610*/  BSYNC.RECONVERGENT B1 ;  /* 0x0000000000017941 */ /* 0x000fea0003800200 */
.L_x_6505:
        /* <DEDUP_REMOVED lines=38> */
.L_x_6509:
        /* <DEDUP_REMOVED lines=17> */
.L_x_6510:
[----:B------:R-:W-:Y:S05]  /*4990*/  BSYNC.RECONVERGENT B1 ;  /* 0x0000000000017941 */ /* 0x000fea0003800200 */
.L_x_6508:
        /* <DEDUP_REMOVED lines=36> */
.L_x_6512:
        /* <DEDUP_REMOVED lines=17> */
.L_x_6513:
[----:B------:R-:W-:Y:S05]  /*4cf0*/  BSYNC.RECONVERGENT B1 ;  /* 0x0000000000017941 */ /* 0x000fea0003800200 */
.L_x_6511:
        /* <DEDUP_REMOVED lines=15> */
.L_x_6489:
        /* <DEDUP_REMOVED lines=36> */
.L_x_6517:
        /* <DEDUP_REMOVED lines=15> */
.L_x_6518:
[----:B------:R-:W-:Y:S05]  /*5120*/  BSYNC.RECONVERGENT B1 ;  /* 0x0000000000017941 */ /* 0x000fea0003800200 */
.L_x_6516:
        /* <DEDUP_REMOVED lines=39> */
.L_x_6520:
        /* <DEDUP_REMOVED lines=17> */
.L_x_6521:
[----:B------:R-:W-:Y:S05]  /*54b0*/  BSYNC.RECONVERGENT B1 ;  /* 0x0000000000017941 */ /* 0x000fea0003800200 */
.L_x_6519:
        /* <DEDUP_REMOVED lines=39> */
.L_x_6523:
        /* <DEDUP_REMOVED lines=17> */
.L_x_6524:
[----:B------:R-:W-:Y:S05]  /*5840*/  BSYNC.RECONVERGENT B1 ;  /* 0x0000000000017941 */ /* 0x000fea0003800200 */
.L_x_6522:
        /* <DEDUP_REMOVED lines=40> */
.L_x_6526:
[----:B------:R-:W-:Y:S01]  /*5ad0*/  MOV R26, R20 ;  /* 0x00000014001a7202 */ /* 0x000fe20000000f00 */
[----:B------:R-:W-:Y:S01]  /*5ae0*/  IMAD.MOV.U32 R10, RZ, RZ, R4 ;  /* 0x000000ffff0a7224 */ /* 0x000fe200078e0004 */
[----:B------:R-:W-:Y:S02]  /*5af0*/  MOV R11, R21 ;  /* 0x00000015000b7202 */ /* 0x000fe40000000f00 */
[----:B------:R-:W-:Y:S02]  /*5b00*/  MOV R9, R5 ;  /* 0x0000000500097202 */ /* 0x000fe40000000f00 */
[----:B------:R-:W-:-:S07]  /*5b10*/  MOV R8, 0x5b30 ;  /* 0x00005b3000087802 */ /* 0x000fce0000000f00 */
[----:B------:R-:W-:Y:S05]  /*5b20*/  CALL.REL.NOINC `($__internal_140_$__cuda_sm20_div_s64) ;  /* 0x00000010002c7944 */ /* 0x000fea0003c00000 */
        /* <DEDUP_REMOVED lines=11> */
.L_x_6527:
[----:B------:R-:W-:Y:S05]  /*5be0*/  BSYNC.RECONVERGENT B1 ;  /* 0x0000000000017941 */ /* 0x000fea0003800200 */
.L_x_6525:
        /* <DEDUP_REMOVED lines=11> */
.L_x_6515:
        /* <DEDUP_REMOVED lines=34> */
.L_x_6530:
[----:B------:R-:W-:Y:S01]  /*5ec0*/  MOV R26, R4 ;  /* 0x00000004001a7202 */ /* 0x000fe20000000f00 */
[----:B------:R-:W-:Y:S01]  /*5ed0*/  IMAD.MOV.U32 R10, RZ, RZ, R16 ;  /* 0x000000ffff0a7224 */ /* 0x000fe200078e0010 */
[----:B------:R-:W-:Y:S02]  /*5ee0*/  MOV R11, R5 ;  /* 0x00000005000b7202 */ /* 0x000fe40000000f00 */
[----:B------:R-:W-:Y:S02]  /*5ef0*/  MOV R9, R17 ;  /* 0x0000001100097202 */ /* 0x000fe40000000f00 */
[----:B------:R-:W-:-:S07]  /*5f00*/  MOV R8, 0x5f20 ;  /* 0x00005f2000087802 */ /* 0x000fce0000000f00 */
[----:B------:R-:W-:Y:S05]  /*5f10*/  CALL.REL.NOINC `($__internal_140_$__cuda_sm20_div_s64) ;  /* 0x0000000c00307944 */ /* 0x000fea0003c00000 */
        /* <DEDUP_REMOVED lines=9> */
.L_x_6531:
[----:B------:R-:W-:Y:S05]  /*5fb0*/  BSYNC.RECONVERGENT B1 ;  /* 0x0000000000017941 */ /* 0x000fea0003800200 */
.L_x_6529:
        /* <DEDUP_REMOVED lines=39> */
.L_x_6533:
[----:B------:R-:W-:Y:S01]  /*6230*/  MOV R26, R20 ;  /* 0x00000014001a7202 */ /* 0x000fe20000000f00 */
[----:B------:R-:W-:Y:S01]  /*6240*/  IMAD.MOV.U32 R11, RZ, RZ, R21 ;  /* 0x000000ffff0b7224 */ /* 0x000fe200078e0015 */
[----:B------:R-:W-:Y:S02]  /*6250*/  MOV R10, R4 ;  /* 0x00000004000a7202 */ /* 0x000fe40000000f00 */
[----:B------:R-:W-:Y:S02]  /*6260*/  MOV R9, R5 ;  /* 0x0000000500097202 */ /* 0x000fe40000000f00 */
[----:B------:R-:W-:-:S07]  /*6270*/  MOV R8, 0x6290 ;  /* 0x0000629000087802 */ /* 0x000fce0000000f00 */
[----:B------:R-:W-:Y:S05]  /*6280*/  CALL.REL.NOINC `($__internal_140_$__cuda_sm20_div_s64) ;  /* 0x0000000800547944 */ /* 0x000fea0003c00000 */
        /* <DEDUP_REMOVED lines=11> */
.L_x_6534:
[----:B------:R-:W-:Y:S05]  /*6340*/  BSYNC.RECONVERGENT B1 ;  /* 0x0000000000017941 */ /* 0x000fea0003800200 */
.L_x_6532:
        /* <DEDUP_REMOVED lines=11> */
.L_x_6528:
        /* <DEDUP_REMOVED lines=30> */
.L_x_6536:
[----:B------:R-:W-:Y:S01]  /*65e0*/  MOV R3, R23 ;  /* 0x0000001700037202 */ /* 0x000fe20000000f00 */
[----:B------:R-:W-:Y:S01]  /*65f0*/  IMAD.MOV.U32 R23, RZ, RZ, R5 ;  /* 0x000000ffff177224 */ /* 0x000fe200078e0005 */
[----:B------:R-:W-:-:S07]  /*6600*/  MOV R24, 0x6620 ;  /* 0x0000662000187802 */ /* 0x000fce0000000f00 */
[----:B------:R-:W-:Y:S05]  /*6610*/  CALL.REL.NOINC `($__internal_141_$__cuda_sm20_rem_s64) ;  /* 0x0000000800bc7944 */ /* 0x000fea0003c00000 */
[----:B------:R-:W-:-:S07]  /*6620*/  MOV R5, R9 ;  /* 0x0000000900057202 */ /* 0x000fce0000000f00 */
.L_x_6537:
[----:B------:R-:W-:Y:S05]  /*6630*/  BSYNC.RECONVERGENT B1 ;  /* 0x0000000000017941 */ /* 0x000fea0003800200 */
.L_x_6535:
        /* <DEDUP_REMOVED lines=9> */
.L_x_6488:
[----:B------:R-:W-:-:S05]  /*66d0*/  IMAD.MOV.U32 R13, RZ, RZ, R7 ;  /* 0x000000ffff0d7224 */ /* 0x000fca00078e0007 */
[----:B------:R-:W2:Y:S02]  /*66e0*/  LDG.E.U16 R12, desc[UR12][R12.64] ;  /* 0x0000000c0c0c7981 */ /* 0x000ea4000c1e1500 */
[----:B--2---:R-:W-:-:S04]  /*66f0*/  ISETP.NE.AND P0, PT, R12, RZ, PT ;  /* 0x000000ff0c00720c */ /* 0x004fc80003f05270 */
[----:B------:R-:W-:-:S05]  /*6700*/  SEL R3, RZ, 0x1, !P0 ;  /* 0x00000001ff037807 */ /* 0x000fca0004000000 */
[----:B------:R0:W-:Y:S04]  /*6710*/  STS.U8 [R0+UR4], R3 ;  /* 0x0000000300007988 */ /* 0x0001e80008000004 */
.L_x_6487:
[----:B------:R-:W-:Y:S05]  /*6720*/  BSYNC.RECONVERGENT B0 ;  /* 0x0000000000007941 */ /* 0x000fea0003800200 */
.L_x_6437:
[----:B------:R-:W-:Y:S01]  /*6730*/  BAR.SYNC.DEFER_BLOCKING 0x0 ;  /* 0x0000000000007b1d */ /* 0x000fe20000010000 */
[----:B------:R-:W-:-:S09]  /*6740*/  UISETP.GE.U32.AND UP0, UPT, UR5, 0x42, UPT ;  /* 0x000000420500788c */ /* 0x000fd2000bf06070 */
[----:B------:R-:W-:Y:S05]  /*6750*/  BRA.U !UP0, `(.L_x_6538) ;  /* 0x00000001083c7547 */ /* 0x000fea000b800000 */
.L_x_6541:
        /* <DEDUP_REMOVED lines=10> */
.L_x_6540:
[----:B------:R-:W-:Y:S05]  /*6800*/  BSYNC.RECONVERGENT B0 ;  /* 0x0000000000007941 */ /* 0x000fea0003800200 */
.L_x_6539:
[----:B------:R-:W-:Y:S01]  /*6810*/  BAR.SYNC.DEFER_BLOCKING 0x0 ;  /* 0x0000000000007b1d */ /* 0x000fe20000010000 */
[----:B------:R-:W-:-:S05]  /*6820*/  UISETP.GT.U32.AND UP0, UPT, UR5, 0x83, UPT ;  /* 0x000000830500788c */ /* 0x000fca000bf04070 */
[----:B------:R-:W-:-:S04]  /*6830*/  UMOV UR5, UR6 ;  /* 0x0000000600057c82 */ /* 0x000fc80008000000 */
[----:B------:R-:W-:Y:S05]  /*6840*/  BRA.U UP0, `(.L_x_6541) ;  /* 0xfffffffd00c47547 */ /* 0x000fea000b83ffff */
.L_x_6538:
        /* <DEDUP_REMOVED lines=57> */
        .weak           $__internal_140_$__cuda_sm20_div_s64
        .type           $__internal_140_$__cuda_sm20_div_s64,@function
        .size           $__internal_140_$__cuda_sm20_div_s64,($__internal_141_$__cuda_sm20_rem_s64 - $__internal_140_$__cuda_sm20_div_s64)
$__internal_140_$__cuda_sm20_div_s64:
        /* <DEDUP_REMOVED lines=82> */
[----:B------:R-:W-:Y:S06]  /*7100*/  RET.REL.NODEC R8 `(contiguous_any2_i16) ;  /* 0xffffff8c08bc7950 */ /* 0x000fec0003c3ffff */
        .weak           $__internal_141_$__cuda_sm20_rem_s64
        .type           $__internal_141_$__cuda_sm20_rem_s64,@function
        .size           $__internal_141_$__cuda_sm20_rem_s64,(.L_x_32344 - $__internal_141_$__cuda_sm20_rem_s64)
$__internal_141_$__cuda_sm20_rem_s64:
        /* <DEDUP_REMOVED lines=76> */
[----:B------:R-:W-:Y:S06]  /*75d0*/  RET.REL.NODEC R24 `(contiguous_any2_i16) ;  /* 0xffffff8818887950 */ /* 0x000fec0003c3ffff */
.L_x_6542:
        /* <DEDUP_REMOVED lines=10> */
.L_x_32344:


//--------------------- .text.uncontiguous_any_i16 --------------------------
	.section	.text.uncontiguous_any_i16,"ax",@progbits
	.align	128
        .global         uncontiguous_any_i16
        .type           uncontiguous_any_i16,@function
        .size           uncontiguous_any_i16,(.L_x_32346 - uncontiguous_any_i16)
        .other          uncontiguous_any_i16,@"STO_CUDA_ENTRY STV_DEFAULT"
uncontiguous_any_i16:
.text.uncontiguous_any_i16:
        /* <DEDUP_REMOVED lines=38> */
.L_x_6571:
        /* <DEDUP_REMOVED lines=32> */
.L_x_6548:
[----:B------:R-:W-:Y:S01]  /*0460*/  IMAD.MOV.U32 R26, RZ, RZ, R4 ;  /* 0x000000ffff1a7224 */ /* 0x000fe200078e0004 */
[----:B------:R-:W-:Y:S01]  /*0470*/  MOV R11, R5 ;  /* 0x00000005000b7202 */ /* 0x000fe20000000f00 */
[----:B------:R-:W-:Y:S01]  /*0480*/  IMAD.MOV.U32 R10, RZ, RZ, R36 ;  /* 0x000000ffff0a7224 */ /* 0x000fe200078e0024 */
[----:B------:R-:W-:Y:S02]  /*0490*/  MOV R9, R37 ;  /* 0x0000002500097202 */ /* 0x000fe40000000f00 */
[----:B------:R-:W-:-:S07]  /*04a0*/  MOV R8, 0x4c0 ;  /* 0x000004c000087802 */ /* 0x000fce0000000f00 */
[----:B-1----:R-:W-:Y:S05]  /*04b0*/  CALL.REL.NOINC `($__internal_142_$__cuda_sm20_div_s64) ;  /* 0x0000006400907944 */ /* 0x002fea0003c00000 */
        /* <DEDUP_REMOVED lines=9> */
.L_x_6549:
[----:B------:R-:W-:Y:S05]  /*0550*/  BSYNC.RECONVERGENT B1 ;  /* 0x0000000000017941 */ /* 0x000fea0003800200 */
.L_x_6547:
        /* <DEDUP_REMOVED lines=33> */
.L_x_6551:
[----:B------:R-:W-:Y:S01]  /*0770*/  IMAD.MOV.U32 R26, RZ, RZ, R18 ;  /* 0x000000ffff1a7224 */ /* 0x000fe200078e0012 */
[----:B------:R-:W-:Y:S01]  /*0780*/  MOV R11, R19 ;  /* 0x00000013000b7202 */ /* 0x000fe20000000f00 */
[----:B------:R-:W-:Y:S01]  /*0790*/  IMAD.MOV.U32 R10, RZ, RZ, R36 ;  /* 0x000000ffff0a7224 */ /* 0x000fe200078e0024 */
[----:B------:R-:W-:Y:S02]  /*07a0*/  MOV R9, R37 ;  /* 0x0000002500097202 */ /* 0x000fe40000000f00 */
[----:B------:R-:W-:-:S07]  /*07b0*/  MOV R8, 0x7d0 ;  /* 0x000007d000087802 */ /* 0x000fce0000000f00 */
[----:B------:R-:W-:Y:S05]  /*07c0*/  CALL.REL.NOINC `($__internal_142_$__cuda_sm20_div_s64) ;  /* 0x0000006000cc7944 */ /* 0x000fea0003c00000 */
        /* <DEDUP_REMOVED lines=9> */
.L_x_6552:
[----:B------:R-:W-:Y:S05]  /*0860*/  BSYNC.RECONVERGENT B1 ;  /* 0x0000000000017941 */ /* 0x000fea0003800200 */
.L_x_6550:
        /* <DEDUP_REMOVED lines=34> */
.L_x_6554:
[----:B------:R-:W-:Y:S01]  /*0a90*/  MOV R26, R22 ;  /* 0x00000016001a7202 */ /* 0x000fe20000000f00 */
[----:B------:R-:W-:Y:S01]  /*0aa0*/  IMAD.MOV.U32 R11, RZ, RZ, R23 ;  /* 0x000000ffff0b7224 */ /* 0x000fe200078e0017 */
[----:B------:R-:W-:Y:S01]  /*0ab0*/  MOV R10, R40 ;  /* 0x00000028000a7202 */ /* 0x000fe20000000f00 */
[----:B------:R-:W-:Y:S01]  /*0ac0*/  IMAD.MOV.U32 R9, RZ, RZ, R41 ;  /* 0x000000ffff097224 */ /* 0x000fe200078e0029 */
[----:B------:R-:W-:-:S07]  /*0ad0*/  MOV R8, 0xaf0 ;  /* 0x00000af000087802 */ /* 0x000fce0000000f00 */
[----:B------:R-:W-:Y:S05]  /*0ae0*/  CALL.REL.NOINC `($__internal_142_$__cuda_sm20_div_s64) ;  /* 0x0000006000047944 */ /* 0x000fea0003c00000 */
        /* <DEDUP_REMOVED lines=10> */
.L_x_6555:
[----:B------:R-:W-:Y:S05]  /*0b90*/  BSYNC.RECONVERGENT B1 ;  /* 0x0000000000017941 */ /* 0x000fea0003800200 */
.L_x_6553:
        /* <DEDUP_REMOVED lines=35> */
.L_x_6557:
[----:B------:R-:W-:Y:S01]  /*0dd0*/  IMAD.MOV.U32 R26, RZ, RZ, R42 ;  /* 0x000000ffff1a7224 */ /* 0x000fe200078e002a */
[----:B------:R-:W-:Y:S01]  /*0de0*/  MOV R11, R43 ;  /* 0x0000002b000b7202 */ /* 0x000fe20000000f00 */
[----:B------:R-:W-:Y:S01]  /*0df0*/  IMAD.MOV.U32 R10, RZ, RZ, R40 ;  /* 0x000000ffff0a7224 */ /* 0x000fe200078e0028 */
[----:B------:R-:W-:Y:S02]  /*0e00*/  MOV R9, R41 ;  /* 0x0000002900097202 */ /* 0x000fe40000000f00 */
[----:B------:R-:W-:-:S07]  /*0e10*/  MOV R8, 0xe30 ;  /* 0x00000e3000087802 */ /* 0x000fce0000000f00 */
[----:B------:R-:W-:Y:S05]  /*0e20*/  CALL.REL.NOINC `($__internal_142_$__cuda_sm20_div_s64) ;  /* 0x0000005c00347944 */ /* 0x000fea0003c00000 */
        /* <DEDUP_REMOVED lines=11> */
.L_x_6558:
[----:B------:R-:W-:Y:S05]  /*0ee0*/  BSYNC.RECONVERGENT B1 ;  /* 0x0000000000017941 */ /* 0x000fea0003800200 */
.L_x_6556:
        /* <DEDUP_REMOVED lines=36> */
.L_x_6560:
        /* <DEDUP_REMOVED lines=16> */
.L_x_6561:
[----:B------:R-:W-:Y:S05]  /*1230*/  BSYNC.RECONVERGENT B1 ;  /* 0x0000000000017941 */ /* 0x000fea0003800200 */
.L_x_6559:
        /* <DEDUP_REMOVED lines=34> */
.L_x_6563:
[----:B------:R-:W-:Y:S01]  /*1460*/  MOV R26, R40 ;  /* 0x00000028001a7202 */ /* 0x000fe20000000f00 */
[----:B------:R-:W-:Y:S01]  /*1470*/  IMAD.MOV.U32 R11, RZ, RZ, R41 ;  /* 0x000000ffff0b7224 */ /* 0x000fe200078e0029 */
[----:B------:R-:W-:Y:S01]  /*1480*/  MOV R10, R20 ;  /* 0x00000014000a7202 */ /* 0x000fe20000000f00 */
[----:B------:R-:W-:Y:S01]  /*1490*/  IMAD.MOV.U32 R9, RZ, RZ, R21 ;  /* 0x000000ffff097224 */ /* 0x000fe200078e0015 */
[----:B------:R-:W-:-:S07]  /*14a0*/  MOV R8, 0x14c0 ;  /* 0x000014c000087802 */ /* 0x000fce0000000f00 */
[----:B------:R-:W-:Y:S05]  /*14b0*/  CALL.REL.NOINC `($__internal_142_$__cuda_sm20_div_s64) ;  /* 0x0000005400907944 */ /* 0x000fea0003c00000 */
        /* <DEDUP_REMOVED lines=11> */
.L_x_6564:
[----:B------:R-:W-:Y:S05]  /*1570*/  BSYNC.RECONVERGENT B1 ;  /* 0x0000000000017941 */ /* 0x000fea0003800200 */
.L_x_6562:
        /* <DEDUP_REMOVED lines=34> */
.L_x_6566:
[----:B------:R-:W-:Y:S01]  /*17a0*/  IMAD.MOV.U32 R26, RZ, RZ, R36 ;  /* 0x000000ffff1a7224 */ /* 0x000fe200078e0024 */
[----:B------:R-:W-:Y:S01]  /*17b0*/  MOV R11, R37 ;  /* 0x00000025000b7202 */ /* 0x000fe20000000f00 */
[----:B------:R-:W-:Y:S01]  /*17c0*/  IMAD.MOV.U32 R10, RZ, RZ, R20 ;  /* 0x000000ffff0a7224 */ /* 0x000fe200078e0014 */
[----:B------:R-:W-:Y:S02]  /*17d0*/  MOV R9, R21 ;  /* 0x0000001500097202 */ /* 0x000fe40000000f00 */
[----:B------:R-:W-:-:S07]  /*17e0*/  MOV R8, 0x1800 ;  /* 0x0000180000087802 */ /* 0x000fce0000000f00 */
[----:B------:R-:W-:Y:S05]  /*17f0*/  CALL.REL.NOINC `($__internal_142_$__cuda_sm20_div_s64) ;  /* 0x0000005000c07944 */ /* 0x000fea0003c00000 */
        /* <DEDUP_REMOVED lines=11> */
.L_x_6567:
[----:B------:R-:W-:Y:S05]  /*18b0*/  BSYNC.RECONVERGENT B1 ;  /* 0x0000000000017941 */ /* 0x000fea0003800200 */
.L_x_6565:
        /* <DEDUP_REMOVED lines=35> */
.L_x_6569:
[----:B------:R-:W-:Y:S01]  /*1af0*/  IMAD.MOV.U32 R26, RZ, RZ, R18 ;  /* 0x000000ffff1a7224 */ /* 0x000fe200078e0012 */
[----:B------:R-:W-:Y:S01]  /*1b00*/  MOV R11, R19 ;  /* 0x00000013000b7202 */ /* 0x000fe20000000f00 */
[----:B------:R-:W-:Y:S01]  /*1b10*/  IMAD.MOV.U32 R10, RZ, RZ, R20 ;  /* 0x000000ffff0a7224 */ /* 0x000fe200078e0014 */
[----:B------:R-:W-:Y:S02]  /*1b20*/  MOV R9, R21 ;  /* 0x0000001500097202 */ /* 0x000fe40000000f00 */
[----:B------:R-:W-:-:S07]  /*1b30*/  MOV R8, 0x1b50 ;  /* 0x00001b5000087802 */ /* 0x000fce0000000f00 */
[----:B------:R-:W-:Y:S05]  /*1b40*/  CALL.REL.NOINC `($__internal_142_$__cuda_sm20_div_s64) ;  /* 0x0000004c00ec7944 */ /* 0x000fea0003c00000 */
        /* <DEDUP_REMOVED lines=11> */
.L_x_6570:
[----:B------:R-:W-:Y:S05]  /*1c00*/  BSYNC.RECONVERGENT B1 ;  /* 0x0000000000017941 */ /* 0x000fea0003800200 */
.L_x_6568:
        /* <DEDUP_REMOVED lines=9> */
.L_x_6546:
        /* <DEDUP_REMOVED lines=36> */
.L_x_6574:
[----:B------:R-:W-:Y:S01]  /*1ee0*/  MOV R26, R4 ;  /* 0x00000004001a7202 */ /* 0x000fe20000000f00 */
[----:B------:R-:W-:Y:S01]  /*1ef0*/  IMAD.MOV.U32 R11, RZ, RZ, R5 ;  /* 0x000000ffff0b7224 */ /* 0x000fe200078e0005 */
[----:B------:R-:W-:Y:S01]  /*1f00*/  MOV R10, R6 ;  /* 0x00000006000a7202 */ /* 0x000fe20000000f00 */
[----:B------:R-:W-:Y:S01]  /*1f10*/  IMAD.MOV.U32 R9, RZ, RZ, R7 ;  /* 0x000000ffff097224 */ /* 0x000fe200078e0007 */
[----:B------:R-:W-:-:S07]  /*1f20*/  MOV R8, 0x1f40 ;  /* 0x00001f4000087802 */ /* 0x000fce0000000f00 */
[----:B------:R-:W-:Y:S05]  /*1f30*/  CALL.REL.NOINC `($__internal_142_$__cuda_sm20_div_s64) ;  /* 0x0000004800f07944 */ /* 0x000fea0003c00000 */
        /* <DEDUP_REMOVED lines=9> */
.L_x_6575:
[----:B------:R-:W-:Y:S05]  /*1fd0*/  BSYNC.RECONVERGENT B1 ;  /* 0x0000000000017941 */ /* 0x000fea0003800200 */
.L_x_6573:
        /* <DEDUP_REMOVED lines=34> */
.L_x_6577:
        /* <DEDUP_REMOVED lines=14> */
.L_x_6578:
[----:B------:R-:W-:Y:S05]  /*22e0*/  BSYNC.RECONVERGENT B1 ;  /* 0x0000000000017941 */ /* 0x000fea0003800200 */
.L_x_6576:
        /* <DEDUP_REMOVED lines=36> */
.L_x_6580:
        /* <DEDUP_REMOVED lines=17> */
.L_x_6581:
[----:B------:R-:W-:Y:S05]  /*2640*/  BSYNC.RECONVERGENT B1 ;  /* 0x0000000000017941 */ /* 0x000fea0003800200 */
.L_x_6579:
        /* <DEDUP_REMOVED lines=35> */
.L_x_6583:
[----:B------:R-:W-:Y:S01]  /*2880*/  MOV R26, R16 ;  /* 0x00000010001a7202 */ /* 0x000fe20000000f00 */
[----:B------:R-:W-:Y:S01]  /*2890*/  IMAD.MOV.U32 R11, RZ, RZ, R17 ;  /* 0x000000ffff0b7224 */ /* 0x000fe200078e0011 */
[----:B------:R-:W-:Y:S01]  /*28a0*/  MOV R10, R14 ;  /* 0x0000000e000a7202 */ /* 0x000fe20000000f00 */
[----:B------:R-:W-:Y:S01]  /*28b0*/  IMAD.MOV.U32 R9, RZ, RZ, R15 ;  /* 0x000000ffff097224 */ /* 0x000fe200078e000f */
[----:B------:R-:W-:-:S07]  /*28c0*/  MOV R8, 0x28e0 ;  /* 0x000028e000087802 */ /* 0x000fce0000000f00 */
[----:B------:R-:W-:Y:S05]  /*28d0*/  CALL.REL.NOINC `($__internal_142_$__cuda_sm20_div_s64) ;  /* 0x0000004000887944 */ /* 0x000fea0003c00000 */
        /* <DEDUP_REMOVED lines=10> */
.L_x_6584:
[----:B------:R-:W-:Y:S05]  /*2980*/  BSYNC.RECONVERGENT B1 ;  /* 0x0000000000017941 */ /* 0x000fea0003800200 */
.L_x_6582:
[----:B------:R-:W-:Y:S01]  /*2990*/  MOV R6, R20 ;  /* 0x0000001400067202 */ /* 0x000fe20000000f00 */
[----:B------:R-:W-:Y:S02]  /*29a0*/  IMAD R9, R9, R22, RZ ;  /* 0x0000001609097224 */ /* 0x000fe400078e02ff */
[----:B------:R-:W-:Y:S02]  /*29b0*/  VIADD R3, R3, 0xfffffffe ;  /* 0xfffffffe03037836 */ /* 0x000fe40000000000 */
[----:B------:R-:W-:-:S04]  /*29c0*/  IMAD.WIDE.U32 R20, R22, R8, R6 ;  /* 0x0000000816147225 */ /* 0x000fc800078e0006 */
[----:B------:R-:W-:-:S05]  /*29d0*/  IMAD R9, R23, R8, R9 ;  /* 0x0000000817097224 */ /* 0x000fca00078e0209 */
[----:B------:R-:W-:-:S07]  /*29e0*/  IADD3 R21, PT, PT, R21, R9, RZ ;  /* 0x0000000915157210 */ /* 0x000fce0007ffe0ff */
.L_x_6572:
        /* <DEDUP_REMOVED lines=31> */
.L_x_6586:
[----:B------:R-:W-:Y:S01]  /*2be0*/  IMAD.MOV.U32 R14, RZ, RZ, R4 ;  /* 0x000000ffff0e7224 */ /* 0x000fe200078e0004 */
[----:B------:R-:W-:Y:S01]  /*2bf0*/  MOV R23, R5 ;  /* 0x0000000500177202 */ /* 0x000fe20000000f00 */
[----:B------:R-:W-:Y:S01]  /*2c00*/  IMAD.MOV.U32 R22, RZ, RZ, R6 ;  /* 0x000000ffff167224 */ /* 0x000fe200078e0006 */
[----:B------:R-:W-:Y:S02]  /*2c10*/  MOV R15, R7 ;  /* 0x00000007000f7202 */ /* 0x000fe40000000f00 */
[----:B------:R-:W-:-:S07]  /*2c20*/  MOV R24, 0x2c40 ;  /* 0x00002c4000187802 */ /* 0x000fce0000000f00 */
[----:B------:R-:W-:Y:S05]  /*2c30*/  CALL.REL.NOINC `($__internal_143_$__cuda_sm20_rem_s64) ;  /* 0x0000004000fc7944 */ /* 0x000fea0003c00000 */
.L_x_6587:
[----:B------:R-:W-:Y:S05]  /*2c40*/  BSYNC.RECONVERGENT B1 ;  /* 0x0000000000017941 */ /* 0x000fea0003800200 */
.L_x_6585:
        /* <DEDUP_REMOVED lines=31> */
.L_x_6589:
[----:B------:R-:W-:Y:S01]  /*2e40*/  MOV R22, R6 ;  /* 0x0000000600167202 */ /* 0x000fe20000000f00 */
[----:B------:R-:W-:Y:S01]  /*2e50*/  IMAD.MOV.U32 R15, RZ, RZ, R7 ;  /* 0x000000ffff0f7224 */ /* 0x000fe200078e0007 */
[----:B------:R-:W-:Y:S01]  /*2e60*/  MOV R14, R18 ;  /* 0x00000012000e7202 */ /* 0x000fe20000000f00 */
[----:B------:R-:W-:Y:S01]  /*2e70*/  IMAD.MOV.U32 R23, RZ, RZ, R19 ;  /* 0x000000ffff177224 */ /* 0x000fe200078e0013 */
[----:B------:R-:W-:-:S07]  /*2e80*/  MOV R24, 0x2ea0 ;  /* 0x00002ea000187802 */ /* 0x000fce0000000f00 */
[----:B------:R-:W-:Y:S05]  /*2e90*/  CALL.REL.NOINC `($__internal_143_$__cuda_sm20_rem_s64) ;  /* 0x0000004000647944 */ /* 0x000fea0003c00000 */
[----:B------:R-:W-:Y:S01]  /*2ea0*/  MOV R6, R8 ;  /* 0x0000000800067202 */ /* 0x000fe20000000f00 */
[----:B------:R-:W-:-:S07]  /*2eb0*/  IMAD.MOV.U32 R7, RZ, RZ, R9 ;  /* 0x000000ffff077224 */ /* 0x000fce00078e0009 */
.L_x_6590:
[----:B------:R-:W-:Y:S05]  /*2ec0*/  BSYNC.RECONVERGENT B1 ;  /* 0x0000000000017941 */ /* 0x000fea0003800200 */
.L_x_6588:
[----:B------:R-:W-:Y:S02]  /*2ed0*/  IMAD R3, R7, R4, RZ ;  /* 0x0000000407037224 */ /* 0x000fe400078e02ff */
[----:B------:R-:W-:-:S04]  /*2ee0*/  IMAD.WIDE.U32 R20, R4, R6, R20 ;  /* 0x0000000604147225 */ /* 0x000fc800078e0014 */
[----:B------:R-:W-:-:S05]  /*2ef0*/  IMAD R3, R5, R6, R3 ;  /* 0x0000000605037224 */ /* 0x000fca00078e0203 */
[----:B------:R-:W-:-:S07]  /*2f00*/  IADD3 R21, PT, PT, R21, R3, RZ ;  /* 0x0000000315157210 */ /* 0x000fce0007ffe0ff */
.L_x_6545:
        /* <DEDUP_REMOVED lines=12> */
.L_x_6592:
[----:B------:R-:W-:Y:S05]  /*2fd0*/  BSYNC.RECONVERGENT B1 ;  /* 0x0000000000017941 */ /* 0x000fea0003800200 */
.L_x_6591:
[----:B------:R-:W-:-:S05]  /*2fe0*/  SEL R3, RZ, 0x1, !P0 ;  /* 0x00000001ff037807 */ /* 0x000fca0004000000 */
[----:B------:R1:W-:Y:S01]  /*2ff0*/  STS.U8 [R0+UR4], R3 ;  /* 0x0000000300007988 */ /* 0x0003e20008000004 */
[----:B------:R-:W-:Y:S05]  /*3000*/  BRA `(.L_x_6593) ;  /* 0x0000003400a47947 */ /* 0x000fea0003800000 */
.L_x_6544:
        /* <DEDUP_REMOVED lines=20> */
.L_x_6620:
        /* <DEDUP_REMOVED lines=33> */
.L_x_6597:
[----:B------:R-:W-:Y:S01]  /*3360*/  MOV R26, R14 ;  /* 0x0000000e001a7202 */ /* 0x000fe20000000f00 */
[----:B------:R-:W-:Y:S01]  /*3370*/  IMAD.MOV.U32 R11, RZ, RZ, R13 ;  /* 0x000000ffff0b7224 */ /* 0x000fe200078e000d */
[----:B------:R-:W-:Y:S01]  /*3380*/  MOV R10, R34 ;  /* 0x00000022000a7202 */ /* 0x000fe20000000f00 */
[----:B------:R-:W-:Y:S01]  /*3390*/  IMAD.MOV.U32 R9, RZ, RZ, R35 ;  /* 0x000000ffff097224 */ /* 0x000fe200078e0023 */
[----:B------:R-:W-:-:S07]  /*33a0*/  MOV R8, 0x33c0 ;  /* 0x000033c000087802 */ /* 0x000fce0000000f00 */
[----:B-123--:R-:W-:Y:S05]  /*33b0*/  CALL.REL.NOINC `($__internal_142_$__cuda_sm20_div_s64) ;  /* 0x0000003400d07944 */ /* 0x00efea0003c00000 */
        /* <DEDUP_REMOVED lines=10> */
.L_x_6598:
[----:B------:R-:W-:Y:S05]  /*3460*/  BSYNC.RECONVERGENT B1 ;  /* 0x0000000000017941 */ /* 0x000fea0003800200 */
.L_x_6596:
        /* <DEDUP_REMOVED lines=37> */
.L_x_6600:
[----:B------:R-:W-:Y:S01]  /*36c0*/  IMAD.MOV.U32 R26, RZ, RZ, R34 ;  /* 0x000000ffff1a7224 */ /* 0x000fe200078e0022 */
[----:B------:R-:W-:Y:S01]  /*36d0*/  MOV R11, R35 ;  /* 0x00000023000b7202 */ /* 0x000fe20000000f00 */
[----:B------:R-:W-:Y:S01]  /*36e0*/  IMAD.MOV.U32 R10, RZ, RZ, R36 ;  /* 0x000000ffff0a7224 */ /* 0x000fe200078e0024 */
[----:B------:R-:W-:Y:S02]  /*36f0*/  MOV R9, R37 ;  /* 0x0000002500097202 */ /* 0x000fe40000000f00 */
[----:B------:R-:W-:-:S07]  /*3700*/  MOV R8, 0x3720 ;  /* 0x0000372000087802 */ /* 0x000fce0000000f00 */
[----:B-1----:R-:W-:Y:S05]  /*3710*/  CALL.REL.NOINC `($__internal_142_$__cuda_sm20_div_s64) ;  /* 0x0000003000f87944 */ /* 0x002fea0003c00000 */
        /* <DEDUP_REMOVED lines=11> */
.L_x_6601:
[----:B------:R-:W-:Y:S05]  /*37d0*/  BSYNC.RECONVERGENT B1 ;  /* 0x0000000000017941 */ /* 0x000fea0003800200 */
.L_x_6599:
        /* <DEDUP_REMOVED lines=38> */
.L_x_6603:
[----:B------:R-:W-:Y:S01]  /*3a40*/  MOV R26, R34 ;  /* 0x00000022001a7202 */ /* 0x000fe20000000f00 */
[----:B------:R-:W-:Y:S01]  /*3a50*/  IMAD.MOV.U32 R11, RZ, RZ, R35 ;  /* 0x000000ffff0b7224 */ /* 0x000fe200078e0023 */
[----:B------:R-:W-:Y:S01]  /*3a60*/  MOV R10, R36 ;  /* 0x00000024000a7202 */ /* 0x000fe20000000f00 */
[----:B------:R-:W-:Y:S01]  /*3a70*/  IMAD.MOV.U32 R9, RZ, RZ, R37 ;  /* 0x000000ffff097224 */ /* 0x000fe200078e0025 */
[----:B------:R-:W-:-:S07]  /*3a80*/  MOV R8, 0x3aa0 ;  /* 0x00003aa000087802 */ /* 0x000fce0000000f00 */
[----:B-1----:R-:W-:Y:S05]  /*3a90*/  CALL.REL.NOINC `($__internal_142_$__cuda_sm20_div_s64) ;  /* 0x0000003000187944 */ /* 0x002fea0003c00000 */
        /* <DEDUP_REMOVED lines=11> */
.L_x_6604:
[----:B------:R-:W-:Y:S05]  /*3b50*/  BSYNC.RECONVERGENT B1 ;  /* 0x0000000000017941 */ /* 0x000fea0003800200 */
.L_x_6602:
        /* <DEDUP_REMOVED lines=37> */
.L_x_6606:
        /* <DEDUP_REMOVED lines=17> */
.L_x_6607:
[----:B------:R-:W-:Y:S05]  /*3ec0*/  BSYNC.RECONVERGENT B1 ;  /* 0x0000000000017941 */ /* 0x000fea0003800200 */
.L_x_6605:
        /* <DEDUP_REMOVED lines=38> */
.L_x_6609:
        /* <DEDUP_REMOVED lines=17> */
.L_x_6610:
[----:B------:R-:W-:Y:S05]  /*4240*/  BSYNC.RECONVERGENT B1 ;  /* 0x0000000000017941 */ /* 0x000fea0003800200 */
.L_x_6608:
        /* <DEDUP_REMOVED lines=38> */
.L_x_6612:
        /* <DEDUP_REMOVED lines=17> */
.L_x_6613:
[----:B------:R-:W-:Y:S05]  /*45c0*/  BSYNC.RECONVERGENT B1 ;  /* 0x0000000000017941 */ /* 0x000fea0003800200 */
.L_x_6611:
        /* <DEDUP_REMOVED lines=37> */
.L_x_6615:
        /* <DEDUP_REMOVED lines=17> */
.L_x_6616:
[----:B------:R-:W-:Y:S05]  /*4930*/  BSYNC.RECONVERGENT B1 ;  /* 0x0000000000017941 */ /* 0x000fea0003800200 */
.L_x_6614:
        /* <DEDUP_REMOVED lines=37> */
.L_x_6618:
        /* <DEDUP_REMOVED lines=17> */
.L_x_6619:
[----:B------:R-:W-:Y:S05]  /*4ca0*/  BSYNC.RECONVERGENT B1 ;  /* 0x0000000000017941 */ /* 0x000fea0003800200 */
.L_x_6617:
        /* <DEDUP_REMOVED lines=12> */
.L_x_6595:
        /* <DEDUP_REMOVED lines=37> */
.L_x_6623:
        /* <DEDUP_REMOVED lines=16> */
.L_x_6624:
[----:B------:R-:W-:Y:S05]  /*50c0*/  BSYNC.RECONVERGENT B1 ;  /* 0x0000000000017941 */ /* 0x000fea0003800200 */
.L_x_6622:
        /* <DEDUP_REMOVED lines=38> */
.L_x_6626:
        /* <DEDUP_REMOVED lines=17> */
.L_x_6627:
[----:B------:R-:W-:Y:S05]  /*5440*/  BSYNC.RECONVERGENT B1 ;  /* 0x0000000000017941 */ /* 0x000fea0003800200 */
.L_x_6625:
        /* <DEDUP_REMOVED lines=40> */
.L_x_6629:
        /* <DEDUP_REMOVED lines=17> */
.L_x_6630:
[----:B------:R-:W-:Y:S05]  /*57e0*/  BSYNC.RECONVERGENT B1 ;  /* 0x0000000000017941 */ /* 0x000fea0003800200 */
.L_x_6628:
        /* <DEDUP_REMOVED lines=40> */
.L_x_6632:
        /* <DEDUP_REMOVED lines=17> */
.L_x_6633:
[----:B------:R-:W-:Y:S05]  /*5b80*/  BSYNC.RECONVERGENT B1 ;  /* 0x0000000000017941 */ /* 0x000fea0003800200 */
.L_x_6631:
        /* <DEDUP_REMOVED lines=9> */
.L_x_6621:
        /* <DEDUP_REMOVED lines=35> */
.L_x_6636:
[----:B------:R-:W-:Y:S01]  /*5e50*/  MOV R26, R14 ;  /* 0x0000000e001a7202 */ /* 0x000fe20000000f00 */
[----:B------:R-:W-:Y:S01]  /*5e60*/  IMAD.MOV.U32 R10, RZ, RZ, R16 ;  /* 0x000000ffff0a7224 */ /* 0x000fe200078e0010 */
[----:B------:R-:W-:Y:S02]  /*5e70*/  MOV R11, R13 ;  /* 0x0000000d000b7202 */ /* 0x000fe40000000f00 */
[----:B------:R-:W-:Y:S02]  /*5e80*/  MOV R9, R17 ;  /* 0x0000001100097202 */ /* 0x000fe40000000f00 */
[----:B------:R-:W-:-:S07]  /*5e90*/  MOV R8, 0x5eb0 ;  /* 0x00005eb000087802 */ /* 0x000fce0000000f00 */
[----:B------:R-:W-:Y:S05]  /*5ea0*/  CALL.REL.NOINC `($__internal_142_$__cuda_sm20_div_s64) ;  /* 0x0000000c00147944 */ /* 0x000fea0003c00000 */
        /* <DEDUP_REMOVED lines=10> */
.L_x_6637:
[----:B------:R-:W-:Y:S05]  /*5f50*/  BSYNC.RECONVERGENT B1 ;  /* 0x0000000000017941 */ /* 0x000fea0003800200 */
.L_x_6635:
        /* <DEDUP_REMOVED lines=39> */
.L_x_6639:
        /* <DEDUP_REMOVED lines=17> */
.L_x_6640:
[----:B------:R-:W-:Y:S05]  /*62e0*/  BSYNC.RECONVERGENT B1 ;  /* 0x0000000000017941 */ /* 0x000fea0003800200 */
.L_x_6638:
        /* <DEDUP_REMOVED lines=9> */
.L_x_6634:
        /* <DEDUP_REMOVED lines=31> */
.L_x_6642:
[----:B------:R-:W-:Y:S02]  /*6570*/  MOV R15, R23 ;  /* 0x00000017000f7202 */ /* 0x000fe40000000f00 */
[----:B------:R-:W-:Y:S02]  /*6580*/  MOV R23, R13 ;  /* 0x0000000d00177202 */ /* 0x000fe40000000f00 */
[----:B------:R-:W-:-:S07]  /*6590*/  MOV R24, 0x65b0 ;  /* 0x000065b000187802 */ /* 0x000fce0000000f00 */
[----:B------:R-:W-:Y:S05]  /*65a0*/  CALL.REL.NOINC `($__internal_143_$__cuda_sm20_rem_s64) ;  /* 0x0000000800a07944 */ /* 0x000fea0003c00000 */
.L_x_6643:
[----:B------:R-:W-:Y:S05]  /*65b0*/  BSYNC.RECONVERGENT B1 ;  /* 0x0000000000017941 */ /* 0x000fea0003800200 */
.L_x_6641:
[----:B------:R-:W0:Y:S02]  /*65c0*/  LDC.64 R10, c[0x0][0x398] ;  /* 0x0000e600ff0a7b82 */ /* 0x000e240000000a00 */
[----:B0-----:R-:W-:-:S06]  /*65d0*/  IMAD.WIDE.U32 R6, R7, 0x8, R10 ;  /* 0x0000000807067825 */ /* 0x001fcc00078e000a */
[----:B------:R-:W2:Y:S02]  /*65e0*/  LDG.E.64 R6, desc[UR8][R6.64] ;  /* 0x0000000806067981 */ /* 0x000ea4000c1e1b00 */
[-C--:B--2---:R-:W-:Y:S02]  /*65f0*/  IMAD R3, R7, R8.reuse, RZ ;  /* 0x0000000807037224 */ /* 0x084fe400078e02ff */
[----:B------:R-:W-:-:S04]  /*6600*/  IMAD.WIDE.U32 R4, R6, R8, R4 ;  /* 0x0000000806047225 */ /* 0x000fc800078e0004 */
[----:B------:R-:W-:-:S04]  /*6610*/  IMAD R3, R6, R9, R3 ;  /* 0x0000000906037224 */ /* 0x000fc800078e0203 */
[----:B------:R-:W-:-:S07]  /*6620*/  IMAD.IADD R5, R5, 0x1, R3 ;  /* 0x0000000105057824 */ /* 0x000fce00078e0203 */
.L_x_6594:
[----:B------:R-:W0:Y:S02]  /*6630*/  LDCU.64 UR12, c[0x0][0x388] ;  /* 0x00007100ff0c77ac */ /* 0x000e240008000a00 */
[----:B0-----:R-:W-:-:S04]  /*6640*/  LEA R6, P0, R4, UR12, 0x1 ;  /* 0x0000000c04067c11 */ /* 0x001fc8000f8008ff */
[----:B------:R-:W-:-:S05]  /*6650*/  LEA.HI.X R7, R4, UR13, R5, 0x1, P0 ;  /* 0x0000000d04077c11 */ /* 0x000fca00080f0c05 */
[----:B------:R-:W2:Y:S02]  /*6660*/  LDG.E.U16 R6, desc[UR8][R6.64] ;  /* 0x0000000806067981 */ /* 0x000ea4000c1e1500 */
[----:B--2---:R-:W-:-:S04]  /*6670*/  ISETP.NE.AND P0, PT, R6, RZ, PT ;  /* 0x000000ff0600720c */ /* 0x004fc80003f05270 */
[----:B------:R-:W-:-:S05]  /*6680*/  SEL R3, RZ, 0x1, !P0 ;  /* 0x00000001ff037807 */ /* 0x000fca0004000000 */
[----:B------:R0:W-:Y:S04]  /*6690*/  STS.U8 [R0+UR4], R3 ;  /* 0x0000000300007988 */ /* 0x0001e80008000004 */
.L_x_6593:
[----:B------:R-:W-:Y:S05]  /*66a0*/  BSYNC.RECONVERGENT B0 ;  /* 0x0000000000007941 */ /* 0x000fea0003800200 */
.L_x_6543:
[----:B------:R-:W-:Y:S01]  /*66b0*/  BAR.SYNC.DEFER_BLOCKING 0x0 ;  /* 0x0000000000007b1d */ /* 0x000fe20000010000 */
[----:B------:R-:W-:-:S09]  /*66c0*/  UISETP.GE.U32.AND UP0, UPT, UR5, 0x42, UPT ;  /* 0x000000420500788c */ /* 0x000fd2000bf06070 */
[----:B------:R-:W-:Y:S05]  /*66d0*/  BRA.U !UP0, `(.L_x_6644) ;  /* 0x00000001083c7547 */ /* 0x000fea000b800000 */
.L_x_6647:
        /* <DEDUP_REMOVED lines=10> */
.L_x_6646:
[----:B------:R-:W-:Y:S05]  /*6780*/  BSYNC.RECONVERGENT B0 ;  /* 0x0000000000007941 */ /* 0x000fea0003800200 */
.L_x_6645:
[----:B------:R-:W-:Y:S01]  /*6790*/  BAR.SYNC.DEFER_BLOCKING 0x0 ;  /* 0x0000000000007b1d */ /* 0x000fe20000010000 */
[----:B------:R-:W-:-:S05]  /*67a0*/  UISETP.GT.U32.AND UP0, UPT, UR5, 0x83, UPT ;  /* 0x000000830500788c */ /* 0x000fca000bf04070 */
[----:B------:R-:W-:-:S04]  /*67b0*/  UMOV UR5, UR6 ;  /* 0x0000000600057c82 */ /* 0x000fc80008000000 */
[----:B------:R-:W-:Y:S05]  /*67c0*/  BRA.U UP0, `(.L_x_6647) ;  /* 0xfffffffd00c47547 */ /* 0x000fea000b83ffff */
.L_x_6644:
        /* <DEDUP_REMOVED lines=51> */
        .weak           $__internal_142_$__cuda_sm20_div_s64
        .type           $__internal_142_$__cuda_sm20_div_s64,@function
        .size           $__internal_142_$__cuda_sm20_div_s64,($__internal_143_$__cuda_sm20_rem_s64 - $__internal_142_$__cuda_sm20_div_s64)
$__internal_142_$__cuda_sm20_div_s64:
        /* <DEDUP_REMOVED lines=82> */
[----:B------:R-:W-:Y:S06]  /*7020*/  RET.REL.NODEC R8 `(uncontiguous_any_i16) ;  /* 0xffffff8c08f47950 */ /* 0x000fec0003c3ffff */
        .weak           $__internal_143_$__cuda_sm20_rem_s64
        .type           $__internal_143_$__cuda_sm20_rem_s64,@function
        .size           $__internal_143_$__cuda_sm20_rem_s64,(.L_x_32346 - $__internal_143_$__cuda_sm20_rem_s64)
$__internal_143_$__cuda_sm20_rem_s64:
        /* <DEDUP_REMOVED lines=76> */
[----:B------:R-:W-:Y:S06]  /*74f0*/  RET.REL.NODEC R24 `(uncontiguous_any_i16) ;  /* 0xffffff8818c07950 */ /* 0x000fec0003c3ffff */
.L_x_6648:
        /* <DEDUP_REMOVED lines=16> */
.L_x_32346:


//--------------------- .text.contiguous_any_i16  --------------------------
	.section	.text.contiguous_any_i16,"ax",@progbits
	.align	128
        .global         contiguous_any_i16
        .type           contiguous_any_i16,@function
        .size           contiguous_any_i16,(.L_x_33048 - contiguous_any_i16)
        .other          contiguous_any_i16,@"STO_CUDA_ENTRY STV_DEFAULT"
contiguous_any_i16:
.text.contiguous_any_i16:
        /* <DEDUP_REMOVED lines=31> */
.L_x_6652:
[----:B------:R-:W-:Y:S05]  /*01f0*/  BSYNC.RECONVERGENT B1 ;  /* 0x0000000000017941 */ /* 0x000fea0003800200 */
.L_x_6651:
[----:B------:R-:W-:-:S05]  /*0200*/  SEL R3, RZ, 0x1, !P0 ;  /* 0x00000001ff037807 */ /* 0x000fca0004000000 */
[----:B------:R0:W-:Y:S01]  /*0210*/  STS.U8 [R0+UR4], R3 ;  /* 0x0000000300007988 */ /* 0x0001e20008000004 */
[----:B------:R-:W-:Y:S05]  /*0220*/  BRA `(.L_x_6653) ;  /* 0x0000000000287947 */ /* 0x000fea0003800000 */
.L_x_6650:
        /* <DEDUP_REMOVED lines=10> */
.L_x_6653:
[----:B------:R-:W-:Y:S05]  /*02d0*/  BSYNC.RECONVERGENT B0 ;  /* 0x0000000000007941 */ /* 0x000fea0003800200 */
.L_x_6649:
[----:B------:R-:W-:Y:S01]  /*02e0*/  BAR.SYNC.DEFER_BLOCKING 0x0 ;  /* 0x0000000000007b1d */ /* 0x000fe20000010000 */
[----:B------:R-:W-:-:S09]  /*02f0*/  UISETP.GE.U32.AND UP0, UPT, UR5, 0x42, UPT ;  /* 0x000000420500788c */ /* 0x000fd2000bf06070 */
[----:B------:R-:W-:Y:S05]  /*0300*/  BRA.U !UP0, `(.L_x_6654) ;  /* 0x00000001083c7547 */ /* 0x000fea000b800000 */
.L_x_6657:
        /* <DEDUP_REMOVED lines=10> */
.L_x_6656:
[----:B------:R-:W-:Y:S05]  /*03b0*/  BSYNC.RECONVERGENT B0 ;  /* 0x0000000000007941 */ /* 0x000fea0003800200 */
.L_x_6655:
[----:B------:R-:W-:Y:S01]  /*03c0*/  BAR.SYNC.DEFER_BLOCKING 0x0 ;  /* 0x0000000000007b1d */ /* 0x000fe20000010000 */
[----:B------:R-:W-:-:S05]  /*03d0*/  UISETP.GT.U32.AND UP0, UPT, UR5, 0x83, UPT ;  /* 0x000000830500788c */ /* 0x000fca000bf04070 */
[----:B------:R-:W-:-:S04]  /*03e0*/  UMOV UR5, UR6 ;  /* 0x0000000600057c82 */ /* 0x000fc80008000000 */
[----:B------:R-:W-:Y:S05]  /*03f0*/  BRA.U UP0, `(.L_x_6657) ;  /* 0xfffffffd00c47547 */ /* 0x000fea000b83ffff */
.L_x_6654:
        /* <DEDUP_REMOVED lines=51> */
.L_x_6658:
        /* <DEDUP_REMOVED lines=13> */
.L_x_33048:


//--------------------- .text.contiguous_any33_i8 --------------------------
	.section	.text.contiguous_any33_i8,"ax",@progbits
	.align	128
        .global         contiguous_any33_i8
        .type           contiguous_any33_i8,@function
        .size           contiguous_any33_i8,(.L_x_33049 - contiguous_any33_i8)
        .other          contiguous_any33_i8,@"STO_CUDA_ENTRY STV_DEFAULT"
contiguous_any33_i8:
.text.contiguous_any33_i8:
        /* <DEDUP_REMOVED lines=49> */
.L_x_6663:
        /* <DEDUP_REMOVED lines=36> */
.L_x_6662:
[----:B------:R-:W-:Y:S05]  /*0550*/  BSYNC.RECONVERGENT B0 ;  /* 0x0000000000007941 */ /* 0x000fea0003800200 */
.L_x_6661:
[----:B------:R-:W-:Y:S01]  /*0560*/  UIADD3 UR4, UPT, UPT, UR4, 0x8, URZ ;  /* 0x0000000804047890 */ /* 0x000fe2000fffe0ff */
[----:B------:R-:W-:Y:S01]  /*0570*/  SEL R5, RZ, 0x1, !P0 ;  /* 0x00000001ff057807 */ /* 0x000fe20004000000 */
[----:B------:R-:W-:Y:S01]  /*0580*/  IMAD R10, R3, 0x8, R10 ;  /* 0x00000008030a7824 */ /* 0x000fe200078e020a */
[----:B------:R-:W-:Y:S09]  /*0590*/  @P1 BRA `(.L_x_6663) ;  /* 0xfffffffc005c1947 */ /* 0x000ff2000383ffff */
[----:B------:R-:W-:-:S12]  /*05a0*/  UIADD3 UR4, UPT, UPT, UR4, 0x1, URZ ;  /* 0x0000000104047890 */ /* 0x000fd8000fffe0ff */
.L_x_6660:
        /* <DEDUP_REMOVED lines=23> */
.L_x_6667:
[----:B------:R-:W-:Y:S05]  /*0720*/  BSYNC.RECONVERGENT B0 ;  /* 0x0000000000007941 */ /* 0x000fea0003800200 */
.L_x_6666:
[----:B------:R-:W-:Y:S01]  /*0730*/  SEL R5, RZ, 0x1, !P0 ;  /* 0x00000001ff057807 */ /* 0x000fe20004000000 */
[----:B------:R-:W-:-:S12]  /*0740*/  UIADD3 UR4, UPT, UPT, UR4, 0x4, URZ ;  /* 0x0000000404047890 */ /* 0x000fd8000fffe0ff */
.L_x_6665:
        /* <DEDUP_REMOVED lines=14> */
.L_x_6670:
[----:B------:R-:W-:Y:S05]  /*0830*/  BSYNC.RECONVERGENT B0 ;  /* 0x0000000000007941 */ /* 0x000fea0003800200 */
.L_x_6669:
[----:B------:R-:W-:Y:S01]  /*0840*/  SEL R5, RZ, 0x1, !P0 ;  /* 0x00000001ff057807 */ /* 0x000fe20004000000 */
[----:B------:R-:W-:-:S12]  /*0850*/  UIADD3 UR4, UPT, UPT, UR4, 0x2, URZ ;  /* 0x0000000204047890 */ /* 0x000fd8000fffe0ff */
.L_x_6668:
        /* <DEDUP_REMOVED lines=8> */
.L_x_6664:
[----:B--2---:R1:W-:Y:S02]  /*08e0*/  STS.U8 [R0+UR5], R5 ;  /* 0x0000000500007988 */ /* 0x0043e40008000005 */
.L_x_6659:
        /* <DEDUP_REMOVED lines=9> */
.L_x_6671:
        /* <DEDUP_REMOVED lines=16> */
.L_x_33049:


//--------------------- .text.contiguous_any3_i8  --------------------------
	.section	.text.contiguous_any3_i8,"ax",@progbits
	.align	128
        .global         contiguous_any3_i8
        .type           contiguous_any3_i8,@function
        .size           contiguous_any3_i8,(.L_x_32348 - contiguous_any3_i8)
        .other          contiguous_any3_i8,@"STO_CUDA_ENTRY STV_DEFAULT"
contiguous_any3_i8:
.text.contiguous_any3_i8:
        /* <DEDUP_REMOVED lines=42> */
.L_x_6690:
        /* <DEDUP_REMOVED lines=27> */
.L_x_6674:
[----:B------:R-:W-:Y:S01]  /*0450*/  MOV R27, R32 ;  /* 0x00000020001b7202 */ /* 0x000fe20000000f00 */
[----:B------:R-:W-:Y:S01]  /*0460*/  IMAD.MOV.U32 R2, RZ, RZ, R34 ;  /* 0x000000ffff027224 */ /* 0x000fe200078e0022 */
[----:B------:R-:W-:Y:S02]  /*0470*/  MOV R0, R35 ;  /* 0x0000002300007202 */ /* 0x000fe40000000f00 */
[----:B------:R-:W-:-:S07]  /*0480*/  MOV R9, 0x4a0 ;  /* 0x000004a000097802 */ /* 0x000fce0000000f00 */
[----:B012-4-:R-:W-:Y:S05]  /*0490*/  CALL.REL.NOINC `($__internal_144_$__cuda_sm20_div_s64) ;  /* 0x00000034001c7944 */ /* 0x017fea0003c00000 */
        /* <DEDUP_REMOVED lines=8> */
.L_x_6675:
        /* <DEDUP_REMOVED lines=33> */
.L_x_6676:
[----:B------:R-:W-:Y:S01]  /*0730*/  MOV R27, R31 ;  /* 0x0000001f001b7202 */ /* 0x000fe20000000f00 */
[----:B------:R-:W-:Y:S01]  /*0740*/  IMAD.MOV.U32 R2, RZ, RZ, R34 ;  /* 0x000000ffff027224 */ /* 0x000fe200078e0022 */
[----:B------:R-:W-:Y:S02]  /*0750*/  MOV R0, R35 ;  /* 0x0000002300007202 */ /* 0x000fe40000000f00 */
[----:B------:R-:W-:-:S07]  /*0760*/  MOV R9, 0x780 ;  /* 0x0000078000097802 */ /* 0x000fce0000000f00 */
[----:B0---4-:R-:W-:Y:S05]  /*0770*/  CALL.REL.NOINC `($__internal_144_$__cuda_sm20_div_s64) ;  /* 0x0000003000647944 */ /* 0x011fea0003c00000 */
        /* <DEDUP_REMOVED lines=9> */
.L_x_6677:
        /* <DEDUP_REMOVED lines=35> */
.L_x_6678:
[----:B------:R-:W-:Y:S01]  /*0a40*/  IMAD.MOV.U32 R27, RZ, RZ, R29 ;  /* 0x000000ffff1b7224 */ /* 0x000fe200078e001d */
[----:B------:R-:W-:Y:S01]  /*0a50*/  MOV R2, R32 ;  /* 0x0000002000027202 */ /* 0x000fe20000000f00 */
[----:B------:R-:W-:Y:S01]  /*0a60*/  IMAD.MOV.U32 R0, RZ, RZ, R33 ;  /* 0x000000ffff007224 */ /* 0x000fe200078e0021 */
[----:B------:R-:W-:-:S07]  /*0a70*/  MOV R9, 0xa90 ;  /* 0x00000a9000097802 */ /* 0x000fce0000000f00 */
[----:B0---4-:R-:W-:Y:S05]  /*0a80*/  CALL.REL.NOINC `($__internal_144_$__cuda_sm20_div_s64) ;  /* 0x0000002c00a07944 */ /* 0x011fea0003c00000 */
        /* <DEDUP_REMOVED lines=9> */
.L_x_6679:
        /* <DEDUP_REMOVED lines=33> */
.L_x_6680:
[----:B------:R-:W-:Y:S01]  /*0d30*/  MOV R27, R28 ;  /* 0x0000001c001b7202 */ /* 0x000fe20000000f00 */
[----:B------:R-:W-:Y:S01]  /*0d40*/  IMAD.MOV.U32 R2, RZ, RZ, R32 ;  /* 0x000000ffff027224 */ /* 0x000fe200078e0020 */
[----:B------:R-:W-:Y:S02]  /*0d50*/  MOV R0, R33 ;  /* 0x0000002100007202 */ /* 0x000fe40000000f00 */
[----:B------:R-:W-:-:S07]  /*0d60*/  MOV R9, 0xd80 ;  /* 0x00000d8000097802 */ /* 0x000fce0000000f00 */
[----:B0---4-:R-:W-:Y:S05]  /*0d70*/  CALL.REL.NOINC `($__internal_144_$__cuda_sm20_div_s64) ;  /* 0x0000002800e47944 */ /* 0x011fea0003c00000 */
        /* <DEDUP_REMOVED lines=8> */
.L_x_6681:
        /* <DEDUP_REMOVED lines=34> */
.L_x_6682:
        /* <DEDUP_REMOVED lines=14> */
.L_x_6683:
        /* <DEDUP_REMOVED lines=34> */
.L_x_6684:
        /* <DEDUP_REMOVED lines=14> */
.L_x_6685:
        /* <DEDUP_REMOVED lines=34> */
.L_x_6686:
        /* <DEDUP_REMOVED lines=14> */
.L_x_6687:
        /* <DEDUP_REMOVED lines=34> */
.L_x_6688:
        /* <DEDUP_REMOVED lines=14> */
.L_x_6689:
        /* <DEDUP_REMOVED lines=14> */
.L_x_6673:
        /* <DEDUP_REMOVED lines=33> */
.L_x_6692:
[----:B------:R-:W-:Y:S01]  /*1cf0*/  MOV R27, R32 ;  /* 0x00000020001b7202 */ /* 0x000fe20000000f00 */
[----:B------:R-:W-:Y:S01]  /*1d00*/  IMAD.MOV.U32 R2, RZ, RZ, R16 ;  /* 0x000000ffff027224 */ /* 0x000fe200078e0010 */
[----:B------:R-:W-:Y:S02]  /*1d10*/  MOV R0, R17 ;  /* 0x0000001100007202 */ /* 0x000fe40000000f00 */
[----:B------:R-:W-:-:S07]  /*1d20*/  MOV R9, 0x1d40 ;  /* 0x00001d4000097802 */ /* 0x000fce0000000f00 */
[----:B0-----:R-:W-:Y:S05]  /*1d30*/  CALL.REL.NOINC `($__internal_144_$__cuda_sm20_div_s64) ;  /* 0x0000001800f47944 */ /* 0x001fea0003c00000 */
        /* <DEDUP_REMOVED lines=8> */
.L_x_6693:
        /* <DEDUP_REMOVED lines=35> */
.L_x_6694:
[----:B------:R-:W-:Y:S01]  /*1ff0*/  MOV R27, R17 ;  /* 0x00000011001b7202 */ /* 0x000fe20000000f00 */
[----:B------:R-:W-:Y:S01]  /*2000*/  IMAD.MOV.U32 R2, RZ, RZ, R18 ;  /* 0x000000ffff027224 */ /* 0x000fe200078e0012 */
[----:B------:R-:W-:Y:S02]  /*2010*/  MOV R0, R19 ;  /* 0x0000001300007202 */ /* 0x000fe40000000f00 */
[----:B------:R-:W-:-:S07]  /*2020*/  MOV R9, 0x2040 ;  /* 0x0000204000097802 */ /* 0x000fce0000000f00 */
[----:B0-----:R-:W-:Y:S05]  /*2030*/  CALL.REL.NOINC `($__internal_144_$__cuda_sm20_div_s64) ;  /* 0x0000001800347944 */ /* 0x001fea0003c00000 */
        /* <DEDUP_REMOVED lines=9> */
.L_x_6695:
        /* <DEDUP_REMOVED lines=36> */
.L_x_6696:
[----:B------:R-:W-:Y:S01]  /*2310*/  MOV R27, R19 ;  /* 0x00000013001b7202 */ /* 0x000fe20000000f00 */
[----:B------:R-:W-:Y:S01]  /*2320*/  IMAD.MOV.U32 R2, RZ, RZ, R28 ;  /* 0x000000ffff027224 */ /* 0x000fe200078e001c */
[----:B------:R-:W-:Y:S02]  /*2330*/  MOV R0, R29 ;  /* 0x0000001d00007202 */ /* 0x000fe40000000f00 */
[----:B------:R-:W-:-:S07]  /*2340*/  MOV R9, 0x2360 ;  /* 0x0000236000097802 */ /* 0x000fce0000000f00 */
[----:B0-----:R-:W-:Y:S05]  /*2350*/  CALL.REL.NOINC `($__internal_144_$__cuda_sm20_div_s64) ;  /* 0x00000014006c7944 */ /* 0x001fea0003c00000 */
        /* <DEDUP_REMOVED lines=9> */
.L_x_6697:
        /* <DEDUP_REMOVED lines=37> */
.L_x_6698:
[----:B------:R-:W-:Y:S01]  /*2640*/  IMAD.MOV.U32 R27, RZ, RZ, R18 ;  /* 0x000000ffff1b7224 */ /* 0x000fe200078e0012 */
[----:B------:R-:W-:Y:S01]  /*2650*/  MOV R2, R28 ;  /* 0x0000001c00027202 */ /* 0x000fe20000000f00 */
[----:B------:R-:W-:Y:S01]  /*2660*/  IMAD.MOV.U32 R0, RZ, RZ, R29 ;  /* 0x000000ffff007224 */ /* 0x000fe200078e001d */
[----:B------:R-:W-:-:S07]  /*2670*/  MOV R9, 0x2690 ;  /* 0x0000269000097802 */ /* 0x000fce0000000f00 */
[----:B0-----:R-:W-:Y:S05]  /*2680*/  CALL.REL.NOINC `($__internal_144_$__cuda_sm20_div_s64) ;  /* 0x0000001000a07944 */ /* 0x001fea0003c00000 */
        /* <DEDUP_REMOVED lines=8> */
.L_x_6699:
        /* <DEDUP_REMOVED lines=9> */
.L_x_6691:
        /* <DEDUP_REMOVED lines=31> */
.L_x_6701:
        /* <DEDUP_REMOVED lines=13> */
.L_x_6702:
        /* <DEDUP_REMOVED lines=35> */
.L_x_6703:
[----:B------:R-:W-:Y:S01]  /*2c90*/  MOV R27, R17 ;  /* 0x00000011001b7202 */ /* 0x000fe20000000f00 */
[----:B------:R-:W-:Y:S01]  /*2ca0*/  IMAD.MOV.U32 R2, RZ, RZ, R18 ;  /* 0x000000ffff027224 */ /* 0x000fe200078e0012 */
[----:B------:R-:W-:Y:S02]  /*2cb0*/  MOV R0, R19 ;  /* 0x0000001300007202 */ /* 0x000fe40000000f00 */
[----:B------:R-:W-:-:S07]  /*2cc0*/  MOV R9, 0x2ce0 ;  /* 0x00002ce000097802 */ /* 0x000fce0000000f00 */
[----:B0-----:R-:W-:Y:S05]  /*2cd0*/  CALL.REL.NOINC `($__internal_144_$__cuda_sm20_div_s64) ;  /* 0x0000000c000c7944 */ /* 0x001fea0003c00000 */
        /* <DEDUP_REMOVED lines=9> */
.L_x_6704:
        /* <DEDUP_REMOVED lines=10> */
.L_x_6700:
        /* <DEDUP_REMOVED lines=29> */
.L_x_6705:
[----:B------:R-:W-:-:S07]  /*2fe0*/  MOV R0, 0x3000 ;  /* 0x0000300000007802 */ /* 0x000fce0000000f00 */
[----:B0-----:R-:W-:Y:S05]  /*2ff0*/  CALL.REL.NOINC `($__internal_145_$__cuda_sm20_rem_s64) ;  /* 0x0000000c00947944 */ /* 0x001fea0003c00000 */
[----:B------:R-:W-:Y:S02]  /*3000*/  MOV R10, R2 ;  /* 0x00000002000a7202 */ /* 0x000fe40000000f00 */
[----:B------:R-:W-:-:S07]  /*3010*/  MOV R11, R9 ;  /* 0x00000009000b7202 */ /* 0x000fce0000000f00 */
.L_x_6706:
[----:B------:R-:W1:Y:S02]  /*3020*/  LDC.64 R12, c[0x0][0x398] ;  /* 0x0000e600ff0c7b82 */ /* 0x000e640000000a00 */
[----:B-1----:R-:W-:-:S06]  /*3030*/  IMAD.WIDE.U32 R2, R3, 0x8, R12 ;  /* 0x0000000803027825 */ /* 0x002fcc00078e000c */
[----:B------:R-:W2:Y:S02]  /*3040*/  LDG.E.64 R2, desc[UR10][R2.64] ;  /* 0x0000000a02027981 */ /* 0x000ea4000c1e1b00 */
[-C--:B--2---:R-:W-:Y:S02]  /*3050*/  IMAD R9, R3, R10.reuse, RZ ;  /* 0x0000000a03097224 */ /* 0x084fe400078e02ff */
[----:B------:R-:W-:-:S04]  /*3060*/  IMAD.WIDE.U32 R28, R2, R10, R28 ;  /* 0x0000000a021c7225 */ /* 0x000fc800078e001c */
[----:B------:R-:W-:-:S04]  /*3070*/  IMAD R9, R2, R11, R9 ;  /* 0x0000000b02097224 */ /* 0x000fc800078e0209 */
[----:B------:R-:W-:-:S07]  /*3080*/  IMAD.IADD R29, R29, 0x1, R9 ;  /* 0x000000011d1d7824 */ /* 0x000fce00078e0209 */
.L_x_6672:
        /* <DEDUP_REMOVED lines=33> */
.L_x_6711:
        /* <DEDUP_REMOVED lines=36> */
.L_x_6710:
[----:B------:R-:W-:Y:S05]  /*34e0*/  BSYNC.RECONVERGENT B0 ;  /* 0x0000000000007941 */ /* 0x000fea0003800200 */
.L_x_6709:
[----:B------:R-:W-:Y:S01]  /*34f0*/  UIADD3 UR4, UPT, UPT, UR4, 0x8, URZ ;  /* 0x0000000804047890 */ /* 0x000fe2000fffe0ff */
[----:B------:R-:W-:Y:S01]  /*3500*/  SEL R2, RZ, 0x1, !P0 ;  /* 0x00000001ff027807 */ /* 0x000fe20004000000 */
[----:B------:R-:W-:Y:S01]  /*3510*/  IMAD R9, R6, 0x8, R9 ;  /* 0x0000000806097824 */ /* 0x000fe200078e0209 */
[----:B------:R-:W-:Y:S09]  /*3520*/  @P1 BRA `(.L_x_6711) ;  /* 0xfffffffc005c1947 */ /* 0x000ff2000383ffff */
[----:B------:R-:W-:-:S12]  /*3530*/  UIADD3 UR4, UPT, UPT, UR4, 0x1, URZ ;  /* 0x0000000104047890 */ /* 0x000fd8000fffe0ff */
.L_x_6708:
        /* <DEDUP_REMOVED lines=23> */
.L_x_6715:
[----:B------:R-:W-:Y:S05]  /*36b0*/  BSYNC.RECONVERGENT B0 ;  /* 0x0000000000007941 */ /* 0x000fea0003800200 */
.L_x_6714:
[----:B------:R-:W-:Y:S01]  /*36c0*/  SEL R2, RZ, 0x1, !P0 ;  /* 0x00000001ff027807 */ /* 0x000fe20004000000 */
[----:B------:R-:W-:-:S12]  /*36d0*/  UIADD3 UR4, UPT, UPT, UR4, 0x4, URZ ;  /* 0x0000000404047890 */ /* 0x000fd8000fffe0ff */
.L_x_6713:
        /* <DEDUP_REMOVED lines=14> */
.L_x_6718:
[----:B------:R-:W-:Y:S05]  /*37c0*/  BSYNC.RECONVERGENT B0 ;  /* 0x0000000000007941 */ /* 0x000fea0003800200 */
.L_x_6717:
[----:B------:R-:W-:Y:S01]  /*37d0*/  SEL R2, RZ, 0x1, !P0 ;  /* 0x00000001ff027807 */ /* 0x000fe20004000000 */
[----:B------:R-:W-:-:S12]  /*37e0*/  UIADD3 UR4, UPT, UPT, UR4, 0x2, URZ ;  /* 0x0000000204047890 */ /* 0x000fd8000fffe0ff */
.L_x_6716:
        /* <DEDUP_REMOVED lines=8> */
.L_x_6712:
[----:B--2---:R2:W-:Y:S02]  /*3870*/  STS.U8 [R7+UR5], R2 ;  /* 0x0000000207007988 */ /* 0x0045e40008000005 */
.L_x_6707:
        /* <DEDUP_REMOVED lines=9> */
        .weak           $__internal_144_$__cuda_sm20_div_s64
        .type           $__internal_144_$__cuda_sm20_div_s64,@function
        .size           $__internal_144_$__cuda_sm20_div_s64,($__internal_145_$__cuda_sm20_rem_s64 - $__internal_144_$__cuda_sm20_div_s64)
$__internal_144_$__cuda_sm20_div_s64:
        /* <DEDUP_REMOVED lines=83> */
[----:B------:R-:W-:Y:S06]  /*3e40*/  RET.REL.NODEC R12 `(contiguous_any3_i8) ;  /* 0xffffffc00c6c7950 */ /* 0x000fec0003c3ffff */
        .weak           $__internal_145_$__cuda_sm20_rem_s64
        .type           $__internal_145_$__cuda_sm20_rem_s64,@function
        .size           $__internal_145_$__cuda_sm20_rem_s64,(.L_x_32348 - $__internal_145_$__cuda_sm20_rem_s64)
$__internal_145_$__cuda_sm20_rem_s64:
        /* <DEDUP_REMOVED lines=66> */
[----:B------:R-:W-:Y:S06]  /*4270*/  RET.REL.NODEC R10 `(contiguous_any3_i8) ;  /* 0xffffffbc0a607950 */ /* 0x000fec0003c3ffff */
.L_x_6719:
        /* <DEDUP_REMOVED lines=16> */
.L_x_32348:


//--------------------- .text.contiguous_any22_i8 --------------------------
	.section	.text.contiguous_any22_i8,"ax",@progbits
	.align	128
        .global         contiguous_any22_i8
        .type           contiguous_any22_i8,@function
        .size           contiguous_any22_i8,(.L_x_33051 - contiguous_any22_i8)
        .other          contiguous_any22_i8,@"STO_CUDA_ENTRY STV_DEFAULT"
contiguous_any22_i8:
.text.contiguous_any22_i8:
        /* <DEDUP_REMOVED lines=37> */
.L_x_6723:
[----:B------:R-:W-:Y:S05]  /*0250*/  BSYNC.RECONVERGENT B1 ;  /* 0x0000000000017941 */ /* 0x000fea0003800200 */
.L_x_6722:
[----:B------:R-:W-:-:S05]  /*0260*/  SEL R3, RZ, 0x1, !P0 ;  /* 0x00000001ff037807 */ /* 0x000fca0004000000 */
[----:B------:R0:W-:Y:S01]  /*0270*/  STS.U8 [R0+UR4], R3 ;  /* 0x0000000300007988 */ /* 0x0001e20008000004 */
[----:B------:R-:W-:Y:S05]  /*0280*/  BRA `(.L_x_6724) ;  /* 0x0000000000387947 */ /* 0x000fea0003800000 */
.L_x_6721:
        /* <DEDUP_REMOVED lines=14> */
.L_x_6724:
[----:B------:R-:W-:Y:S05]  /*0370*/  BSYNC.RECONVERGENT B0 ;  /* 0x0000000000007941 */ /* 0x000fea0003800200 */
.L_x_6720:
[----:B------:R-:W-:Y:S01]  /*0380*/  BAR.SYNC.DEFER_BLOCKING 0x0 ;  /* 0x0000000000007b1d */ /* 0x000fe20000010000 */
[----:B------:R-:W-:-:S09]  /*0390*/  UISETP.GE.U32.AND UP0, UPT, UR5, 0x42, UPT ;  /* 0x000000420500788c */ /* 0x000fd2000bf06070 */
[----:B------:R-:W-:Y:S05]  /*03a0*/  BRA.U !UP0, `(.L_x_6725) ;  /* 0x00000001083c7547 */ /* 0x000fea000b800000 */
.L_x_6728:
        /* <DEDUP_REMOVED lines=10> */
.L_x_6727:
[----:B------:R-:W-:Y:S05]  /*0450*/  BSYNC.RECONVERGENT B0 ;  /* 0x0000000000007941 */ /* 0x000fea0003800200 */
.L_x_6726:
[----:B------:R-:W-:Y:S01]  /*0460*/  BAR.SYNC.DEFER_BLOCKING 0x0 ;  /* 0x0000000000007b1d */ /* 0x000fe20000010000 */
[----:B------:R-:W-:-:S05]  /*0470*/  UISETP.GT.U32.AND UP0, UPT, UR5, 0x83, UPT ;  /* 0x000000830500788c */ /* 0x000fca000bf04070 */
[----:B------:R-:W-:-:S04]  /*0480*/  UMOV UR5, UR7 ;  /* 0x0000000700057c82 */ /* 0x000fc80008000000 */
[----:B------:R-:W-:Y:S05]  /*0490*/  BRA.U UP0, `(.L_x_6728) ;  /* 0xfffffffd00c47547 */ /* 0x000fea000b83ffff */
.L_x_6725:
        /* <DEDUP_REMOVED lines=57> */
.L_x_6729:
        /* <DEDUP_REMOVED lines=13> */
.L_x_33051:


//--------------------- .text.contiguous_any2_i8  --------------------------
	.section	.text.contiguous_any2_i8,"ax",@progbits
	.align	128
        .global         contiguous_any2_i8
        .type           contiguous_any2_i8,@function
        .size           contiguous_any2_i8,(.L_x_32350 - contiguous_any2_i8)
        .other          contiguous_any2_i8,@"STO_CUDA_ENTRY STV_DEFAULT"
contiguous_any2_i8:
.text.contiguous_any2_i8:
        /* <DEDUP_REMOVED lines=48> */
.L_x_6758:
        /* <DEDUP_REMOVED lines=32> */
.L_x_6735:
[----:B------:R-:W-:Y:S01]  /*0500*/  MOV R26, R4 ;  /* 0x00000004001a7202 */ /* 0x000fe20000000f00 */
[----:B------:R-:W-:Y:S01]  /*0510*/  IMAD.MOV.U32 R11, RZ, RZ, R3 ;  /* 0x000000ffff0b7224 */ /* 0x000fe200078e0003 */
[----:B------:R-:W-:Y:S01]  /*0520*/  MOV R10, R22 ;  /* 0x00000016000a7202 */ /* 0x000fe20000000f00 */
[----:B------:R-:W-:Y:S01]  /*0530*/  IMAD.MOV.U32 R9, RZ, RZ, R23 ;  /* 0x000000ffff097224 */ /* 0x000fe200078e0017 */
[----:B------:R-:W-:-:S07]  /*0540*/  MOV R8, 0x560 ;  /* 0x0000056000087802 */ /* 0x000fce0000000f00 */
[----:B-1----:R-:W-:Y:S05]  /*0550*/  CALL.REL.NOINC `($__internal_146_$__cuda_sm20_div_s64) ;  /* 0x0000006400907944 */ /* 0x002fea0003c00000 */
        /* <DEDUP_REMOVED lines=10> */
.L_x_6736:
[----:B------:R-:W-:Y:S05]  /*0600*/  BSYNC.RECONVERGENT B1 ;  /* 0x0000000000017941 */ /* 0x000fea0003800200 */
.L_x_6734:
        /* <DEDUP_REMOVED lines=34> */
.L_x_6738:
[----:B------:R-:W-:Y:S01]  /*0830*/  MOV R26, R18 ;  /* 0x00000012001a7202 */ /* 0x000fe20000000f00 */
[----:B------:R-:W-:Y:S01]  /*0840*/  IMAD.MOV.U32 R11, RZ, RZ, R19 ;  /* 0x000000ffff0b7224 */ /* 0x000fe200078e0013 */
[----:B------:R-:W-:Y:S01]  /*0850*/  MOV R10, R22 ;  /* 0x00000016000a7202 */ /* 0x000fe20000000f00 */
[----:B------:R-:W-:Y:S01]  /*0860*/  IMAD.MOV.U32 R9, RZ, RZ, R23 ;  /* 0x000000ffff097224 */ /* 0x000fe200078e0017 */
[----:B------:R-:W-:-:S07]  /*0870*/  MOV R8, 0x890 ;  /* 0x0000089000087802 */ /* 0x000fce0000000f00 */
[----:B------:R-:W-:Y:S05]  /*0880*/  CALL.REL.NOINC `($__internal_146_$__cuda_sm20_div_s64) ;  /* 0x0000006000c47944 */ /* 0x000fea0003c00000 */
        /* <DEDUP_REMOVED lines=8> */
.L_x_6739:
[----:B------:R-:W-:Y:S05]  /*0910*/  BSYNC.RECONVERGENT B1 ;  /* 0x0000000000017941 */ /* 0x000fea0003800200 */
.L_x_6737:
        /* <DEDUP_REMOVED lines=33> */
.L_x_6741:
[----:B------:R-:W-:Y:S01]  /*0b30*/  IMAD.MOV.U32 R26, RZ, RZ, R36 ;  /* 0x000000ffff1a7224 */ /* 0x000fe200078e0024 */
[----:B------:R-:W-:Y:S01]  /*0b40*/  MOV R11, R37 ;  /* 0x00000025000b7202 */ /* 0x000fe20000000f00 */
[----:B------:R-:W-:Y:S01]  /*0b50*/  IMAD.MOV.U32 R10, RZ, RZ, R18 ;  /* 0x000000ffff0a7224 */ /* 0x000fe200078e0012 */
[----:B------:R-:W-:Y:S02]  /*0b60*/  MOV R9, R19 ;  /* 0x0000001300097202 */ /* 0x000fe40000000f00 */
[----:B------:R-:W-:-:S07]  /*0b70*/  MOV R8, 0xb90 ;  /* 0x00000b9000087802 */ /* 0x000fce0000000f00 */
[----:B------:R-:W-:Y:S05]  /*0b80*/  CALL.REL.NOINC `($__internal_146_$__cuda_sm20_div_s64) ;  /* 0x0000006000047944 */ /* 0x000fea0003c00000 */
        /* <DEDUP_REMOVED lines=10> */
.L_x_6742:
[----:B------:R-:W-:Y:S05]  /*0c30*/  BSYNC.RECONVERGENT B1 ;  /* 0x0000000000017941 */ /* 0x000fea0003800200 */
.L_x_6740:
        /* <DEDUP_REMOVED lines=35> */
.L_x_6744:
[----:B------:R-:W-:Y:S01]  /*0e70*/  MOV R26, R22 ;  /* 0x00000016001a7202 */ /* 0x000fe20000000f00 */
[----:B------:R-:W-:Y:S01]  /*0e80*/  IMAD.MOV.U32 R11, RZ, RZ, R23 ;  /* 0x000000ffff0b7224 */ /* 0x000fe200078e0017 */
[----:B------:R-:W-:Y:S01]  /*0e90*/  MOV R10, R18 ;  /* 0x00000012000a7202 */ /* 0x000fe20000000f00 */
[----:B------:R-:W-:Y:S01]  /*0ea0*/  IMAD.MOV.U32 R9, RZ, RZ, R19 ;  /* 0x000000ffff097224 */ /* 0x000fe200078e0013 */
[----:B------:R-:W-:-:S07]  /*0eb0*/  MOV R8, 0xed0 ;  /* 0x00000ed000087802 */ /* 0x000fce0000000f00 */
[----:B------:R-:W-:Y:S05]  /*0ec0*/  CALL.REL.NOINC `($__internal_146_$__cuda_sm20_div_s64) ;  /* 0x0000005c00347944 */ /* 0x000fea0003c00000 */
        /* <DEDUP_REMOVED lines=11> */
.L_x_6745:
[----:B------:R-:W-:Y:S05]  /*0f80*/  BSYNC.RECONVERGENT B1 ;  /* 0x0000000000017941 */ /* 0x000fea0003800200 */
.L_x_6743:
        /* <DEDUP_REMOVED lines=36> */
.L_x_6747:
        /* <DEDUP_REMOVED lines=16> */
.L_x_6748:
[----:B------:R-:W-:Y:S05]  /*12d0*/  BSYNC.RECONVERGENT B1 ;  /* 0x0000000000017941 */ /* 0x000fea0003800200 */
.L_x_6746:
        /* <DEDUP_REMOVED lines=35> */
.L_x_6750:
[----:B------:R-:W-:Y:S01]  /*1510*/  MOV R26, R42 ;  /* 0x0000002a001a7202 */ /* 0x000fe20000000f00 */
[----:B------:R-:W-:Y:S01]  /*1520*/  IMAD.MOV.U32 R11, RZ, RZ, R43 ;  /* 0x000000ffff0b7224 */ /* 0x000fe200078e002b */
[----:B------:R-:W-:Y:S01]  /*1530*/  MOV R10, R18 ;  /* 0x00000012000a7202 */ /* 0x000fe20000000f00 */
[----:B------:R-:W-:Y:S01]  /*1540*/  IMAD.MOV.U32 R9, RZ, RZ, R19 ;  /* 0x000000ffff097224 */ /* 0x000fe200078e0013 */
[----:B------:R-:W-:-:S07]  /*1550*/  MOV R8, 0x1570 ;  /* 0x0000157000087802 */ /* 0x000fce0000000f00 */
[----:B------:R-:W-:Y:S05]  /*1560*/  CALL.REL.NOINC `($__internal_146_$__cuda_sm20_div_s64) ;  /* 0x00000054008c7944 */ /* 0x000fea0003c00000 */
        /* <DEDUP_REMOVED lines=11> */
.L_x_6751:
[----:B------:R-:W-:Y:S05]  /*1620*/  BSYNC.RECONVERGENT B1 ;  /* 0x0000000000017941 */ /* 0x000fea0003800200 */
.L_x_6749:
        /* <DEDUP_REMOVED lines=35> */
.L_x_6753:
        /* <DEDUP_REMOVED lines=17> */
.L_x_6754:
[----:B------:R-:W-:Y:S05]  /*1970*/  BSYNC.RECONVERGENT B1 ;  /* 0x0000000000017941 */ /* 0x000fea0003800200 */
.L_x_6752:
        /* <DEDUP_REMOVED lines=35> */
.L_x_6756:
[----:B------:R-:W-:Y:S01]  /*1bb0*/  MOV R26, R18 ;  /* 0x00000012001a7202 */ /* 0x000fe20000000f00 */
[----:B------:R-:W-:Y:S01]  /*1bc0*/  IMAD.MOV.U32 R11, RZ, RZ, R19 ;  /* 0x000000ffff0b7224 */ /* 0x000fe200078e0013 */
[----:B------:R-:W-:Y:S01]  /*1bd0*/  MOV R10, R20 ;  /* 0x00000014000a7202 */ /* 0x000fe20000000f00 */
[----:B------:R-:W-:Y:S01]  /*1be0*/  IMAD.MOV.U32 R9, RZ, RZ, R21 ;  /* 0x000000ffff097224 */ /* 0x000fe200078e0015 */
[----:B------:R-:W-:-:S07]  /*1bf0*/  MOV R8, 0x1c10 ;  /* 0x00001c1000087802 */ /* 0x000fce0000000f00 */
[----:B------:R-:W-:Y:S05]  /*1c00*/  CALL.REL.NOINC `($__internal_146_$__cuda_sm20_div_s64) ;  /* 0x0000004c00e47944 */ /* 0x000fea0003c00000 */
        /* <DEDUP_REMOVED lines=11> */
.L_x_6757:
[----:B------:R-:W-:Y:S05]  /*1cc0*/  BSYNC.RECONVERGENT B1 ;  /* 0x0000000000017941 */ /* 0x000fea0003800200 */
.L_x_6755:
        /* <DEDUP_REMOVED lines=9> */
.L_x_6733:
        /* <DEDUP_REMOVED lines=35> */
.L_x_6761:
[----:B------:R-:W-:Y:S01]  /*1f90*/  MOV R26, R4 ;  /* 0x00000004001a7202 */ /* 0x000fe20000000f00 */
[----:B------:R-:W-:Y:S01]  /*1fa0*/  IMAD.MOV.U32 R11, RZ, RZ, R3 ;  /* 0x000000ffff0b7224 */ /* 0x000fe200078e0003 */
[----:B------:R-:W-:Y:S01]  /*1fb0*/  MOV R10, R6 ;  /* 0x00000006000a7202 */ /* 0x000fe20000000f00 */
[----:B------:R-:W-:Y:S01]  /*1fc0*/  IMAD.MOV.U32 R9, RZ, RZ, R7 ;  /* 0x000000ffff097224 */ /* 0x000fe200078e0007 */
[----:B------:R-:W-:-:S07]  /*1fd0*/  MOV R8, 0x1ff0 ;  /* 0x00001ff000087802 */ /* 0x000fce0000000f00 */
[----:B------:R-:W-:Y:S05]  /*1fe0*/  CALL.REL.NOINC `($__internal_146_$__cuda_sm20_div_s64) ;  /* 0x0000004800ec7944 */ /* 0x000fea0003c00000 */
        /* <DEDUP_REMOVED lines=10> */
.L_x_6762:
[----:B------:R-:W-:Y:S05]  /*2090*/  BSYNC.RECONVERGENT B1 ;  /* 0x0000000000017941 */ /* 0x000fea0003800200 */
.L_x_6760:
        /* <DEDUP_REMOVED lines=34> */
.L_x_6764:
        /* <DEDUP_REMOVED lines=14> */
.L_x_6765:
[----:B------:R-:W-:Y:S05]  /*23a0*/  BSYNC.RECONVERGENT B1 ;  /* 0x0000000000017941 */ /* 0x000fea0003800200 */
.L_x_6763:
        /* <DEDUP_REMOVED lines=35> */
.L_x_6767:
        /* <DEDUP_REMOVED lines=17> */
.L_x_6768:
[----:B------:R-:W-:Y:S05]  /*26f0*/  BSYNC.RECONVERGENT B1 ;  /* 0x0000000000017941 */ /* 0x000fea0003800200 */
.L_x_6766:
        /* <DEDUP_REMOVED lines=35> */
.L_x_6770:
        /* <DEDUP_REMOVED lines=16> */
.L_x_6771:
[----:B------:R-:W-:Y:S05]  /*2a30*/  BSYNC.RECONVERGENT B1 ;  /* 0x0000000000017941 */ /* 0x000fea0003800200 */
.L_x_6769:
[----:B------:R-:W-:Y:S01]  /*2a40*/  MOV R6, R20 ;  /* 0x0000001400067202 */ /* 0x000fe20000000f00 */
[----:B------:R-:W-:Y:S02]  /*2a50*/  IMAD R9, R9, R22, RZ ;  /* 0x0000001609097224 */ /* 0x000fe400078e02ff */
[----:B------:R-:W-:Y:S02]  /*2a60*/  VIADD R5, R5, 0xfffffffe ;  /* 0xfffffffe05057836 */ /* 0x000fe40000000000 */
[----:B------:R-:W-:-:S04]  /*2a70*/  IMAD.WIDE.U32 R20, R22, R8, R6 ;  /* 0x0000000816147225 */ /* 0x000fc800078e0006 */
[----:B------:R-:W-:-:S05]  /*2a80*/  IMAD R9, R23, R8, R9 ;  /* 0x0000000817097224 */ /* 0x000fca00078e0209 */
[----:B------:R-:W-:-:S07]  /*2a90*/  IADD3 R21, PT, PT, R21, R9, RZ ;  /* 0x0000000915157210 */ /* 0x000fce0007ffe0ff */
.L_x_6759:
        /* <DEDUP_REMOVED lines=31> */
.L_x_6773:
[----:B------:R-:W-:Y:S01]  /*2c90*/  IMAD.MOV.U32 R23, RZ, RZ, R3 ;  /* 0x000000ffff177224 */ /* 0x000fe200078e0003 */
[----:B------:R-:W-:Y:S01]  /*2ca0*/  MOV R22, R6 ;  /* 0x0000000600167202 */ /* 0x000fe20000000f00 */
[----:B------:R-:W-:Y:S01]  /*2cb0*/  IMAD.MOV.U32 R3, RZ, RZ, R7 ;  /* 0x000000ffff037224 */ /* 0x000fe200078e0007 */
[----:B------:R-:W-:-:S07]  /*2cc0*/  MOV R24, 0x2ce0 ;  /* 0x00002ce000187802 */ /* 0x000fce0000000f00 */
[----:B------:R-:W-:Y:S05]  /*2cd0*/  CALL.REL.NOINC `($__internal_147_$__cuda_sm20_rem_s64) ;  /* 0x0000004000fc7944 */ /* 0x000fea0003c00000 */
[----:B------:R-:W-:-:S07]  /*2ce0*/  MOV R8, R4 ;  /* 0x0000000400087202 */ /* 0x000fce0000000f00 */
.L_x_6774:
[----:B------:R-:W-:Y:S05]  /*2cf0*/  BSYNC.RECONVERGENT B1 ;  /* 0x0000000000017941 */ /* 0x000fea0003800200 */
.L_x_6772:
        /* <DEDUP_REMOVED lines=30> */
.L_x_6776:
[----:B------:R-:W-:Y:S01]  /*2ee0*/  IMAD.MOV.U32 R22, RZ, RZ, R6 ;  /* 0x000000ffff167224 */ /* 0x000fe200078e0006 */
[----:B------:R-:W-:Y:S01]  /*2ef0*/  MOV R3, R7 ;  /* 0x0000000700037202 */ /* 0x000fe20000000f00 */
[----:B------:R-:W-:Y:S01]  /*2f00*/  IMAD.MOV.U32 R4, RZ, RZ, R18 ;  /* 0x000000ffff047224 */ /* 0x000fe200078e0012 */
[----:B------:R-:W-:Y:S02]  /*2f10*/  MOV R23, R19 ;  /* 0x0000001300177202 */ /* 0x000fe40000000f00 */
[----:B------:R-:W-:-:S07]  /*2f20*/  MOV R24, 0x2f40 ;  /* 0x00002f4000187802 */ /* 0x000fce0000000f00 */
[----:B------:R-:W-:Y:S05]  /*2f30*/  CALL.REL.NOINC `($__internal_147_$__cuda_sm20_rem_s64) ;  /* 0x0000004000647944 */ /* 0x000fea0003c00000 */
[----:B------:R-:W-:-:S07]  /*2f40*/  IMAD.MOV.U32 R5, RZ, RZ, R9 ;  /* 0x000000ffff057224 */ /* 0x000fce00078e0009 */
.L_x_6777:
[----:B------:R-:W-:Y:S05]  /*2f50*/  BSYNC.RECONVERGENT B1 ;  /* 0x0000000000017941 */ /* 0x000fea0003800200 */
.L_x_6775:
[----:B------:R-:W-:Y:S02]  /*2f60*/  IMAD R3, R5, R14, RZ ;  /* 0x0000000e05037224 */ /* 0x000fe400078e02ff */
[----:B------:R-:W-:-:S04]  /*2f70*/  IMAD.WIDE.U32 R20, R14, R4, R20 ;  /* 0x000000040e147225 */ /* 0x000fc800078e0014 */
[----:B------:R-:W-:-:S05]  /*2f80*/  IMAD R3, R15, R4, R3 ;  /* 0x000000040f037224 */ /* 0x000fca00078e0203 */
[----:B------:R-:W-:-:S07]  /*2f90*/  IADD3 R21, PT, PT, R21, R3, RZ ;  /* 0x0000000315157210 */ /* 0x000fce0007ffe0ff */
.L_x_6732:
        /* <DEDUP_REMOVED lines=12> */
.L_x_6779:
[----:B------:R-:W-:Y:S05]  /*3060*/  BSYNC.RECONVERGENT B1 ;  /* 0x0000000000017941 */ /* 0x000fea0003800200 */
.L_x_6778:
[----:B------:R-:W-:-:S05]  /*3070*/  SEL R3, RZ, 0x1, !P0 ;  /* 0x00000001ff037807 */ /* 0x000fca0004000000 */
[----:B------:R1:W-:Y:S01]  /*3080*/  STS.U8 [R0+UR4], R3 ;  /* 0x0000000300007988 */ /* 0x0003e20008000004 */
[----:B------:R-:W-:Y:S05]  /*3090*/  BRA `(.L_x_6780) ;  /* 0x0000003400907947 */ /* 0x000fea0003800000 */
.L_x_6731:
        /* <DEDUP_REMOVED lines=20> */
.L_x_6807:
        /* <DEDUP_REMOVED lines=31> */
.L_x_6784:
[----:B------:R-:W-:Y:S01]  /*33d0*/  IMAD.MOV.U32 R26, RZ, RZ, R4 ;  /* 0x000000ffff1a7224 */ /* 0x000fe200078e0004 */
[----:B------:R-:W-:Y:S01]  /*33e0*/  MOV R11, R5 ;  /* 0x00000005000b7202 */ /* 0x000fe20000000f00 */
[----:B------:R-:W-:Y:S01]  /*33f0*/  IMAD.MOV.U32 R10, RZ, RZ, R36 ;  /* 0x000000ffff0a7224 */ /* 0x000fe200078e0024 */
[----:B------:R-:W-:Y:S02]  /*3400*/  MOV R9, R37 ;  /* 0x0000002500097202 */ /* 0x000fe40000000f00 */
[----:B------:R-:W-:-:S07]  /*3410*/  MOV R8, 0x3430 ;  /* 0x0000343000087802 */ /* 0x000fce0000000f00 */
[----:B-123--:R-:W-:Y:S05]  /*3420*/  CALL.REL.NOINC `($__internal_146_$__cuda_sm20_div_s64) ;  /* 0x0000003400dc7944 */ /* 0x00efea0003c00000 */
        /* <DEDUP_REMOVED lines=8> */
.L_x_6785:
[----:B------:R-:W-:Y:S05]  /*34b0*/  BSYNC.RECONVERGENT B1 ;  /* 0x0000000000017941 */ /* 0x000fea0003800200 */
.L_x_6783:
        /* <DEDUP_REMOVED lines=37> */
.L_x_6787:
        /* <DEDUP_REMOVED lines=16> */
.L_x_6788:
[----:B------:R-:W-:Y:S05]  /*3810*/  BSYNC.RECONVERGENT B1 ;  /* 0x0000000000017941 */ /* 0x000fea0003800200 */
.L_x_6786:
        /* <DEDUP_REMOVED lines=38> */
.L_x_6790:
[----:B------:R-:W-:Y:S01]  /*3a80*/  MOV R26, R36 ;  /* 0x00000024001a7202 */ /* 0x000fe20000000f00 */
[----:B------:R-:W-:Y:S01]  /*3a90*/  IMAD.MOV.U32 R11, RZ, RZ, R37 ;  /* 0x000000ffff0b7224 */ /* 0x000fe200078e0025 */
[----:B------:R-:W-:Y:S01]  /*3aa0*/  MOV R10, R38 ;  /* 0x00000026000a7202 */ /* 0x000fe20000000f00 */
[----:B------:R-:W-:Y:S01]  /*3ab0*/  IMAD.MOV.U32 R9, RZ, RZ, R39 ;  /* 0x000000ffff097224 */ /* 0x000fe200078e0027 */
[----:B------:R-:W-:-:S07]  /*3ac0*/  MOV R8, 0x3ae0 ;  /* 0x00003ae000087802 */ /* 0x000fce0000000f00 */
[----:B-1----:R-:W-:Y:S05]  /*3ad0*/  CALL.REL.NOINC `($__internal_146_$__cuda_sm20_div_s64) ;  /* 0x0000003000307944 */ /* 0x002fea0003c00000 */
        /* <DEDUP_REMOVED lines=11> */
.L_x_6791:
[----:B------:R-:W-:Y:S05]  /*3b90*/  BSYNC.RECONVERGENT B1 ;  /* 0x0000000000017941 */ /* 0x000fea0003800200 */
.L_x_6789:
        /* <DEDUP_REMOVED lines=38> */
.L_x_6793:
[----:B------:R-:W-:Y:S01]  /*3e00*/  IMAD.MOV.U32 R26, RZ, RZ, R36 ;  /* 0x000000ffff1a7224 */ /* 0x000fe200078e0024 */
[----:B------:R-:W-:Y:S01]  /*3e10*/  MOV R11, R37 ;  /* 0x00000025000b7202 */ /* 0x000fe20000000f00 */
[----:B------:R-:W-:Y:S01]  /*3e20*/  IMAD.MOV.U32 R10, RZ, RZ, R38 ;  /* 0x000000ffff0a7224 */ /* 0x000fe200078e0026 */
[----:B------:R-:W-:Y:S02]  /*3e30*/  MOV R9, R39 ;  /* 0x0000002700097202 */ /* 0x000fe40000000f00 */
[----:B------:R-:W-:-:S07]  /*3e40*/  MOV R8, 0x3e60 ;  /* 0x00003e6000087802 */ /* 0x000fce0000000f00 */
[----:B-1----:R-:W-:Y:S05]  /*3e50*/  CALL.REL.NOINC `($__internal_146_$__cuda_sm20_div_s64) ;  /* 0x0000002c00507944 */ /* 0x002fea0003c00000 */
        /* <DEDUP_REMOVED lines=11> */
.L_x_6794:
[----:B------:R-:W-:Y:S05]  /*3f10*/  BSYNC.RECONVERGENT B1 ;  /* 0x0000000000017941 */ /* 0x000fea0003800200 */
.L_x_6792:
        /* <DEDUP_REMOVED lines=38> */
.L_x_6796:
        /* <DEDUP_REMOVED lines=17> */
.L_x_6797:
[----:B------:R-:W-:Y:S05]  /*4290*/  BSYNC.RECONVERGENT B1 ;  /* 0x0000000000017941 */ /* 0x000fea0003800200 */
.L_x_6795:
        /* <DEDUP_REMOVED lines=38> */
.L_x_6799:
        /* <DEDUP_REMOVED lines=17> */
.L_x_6800:
[----:B------:R-:W-:Y:S05]  /*4610*/  BSYNC.RECONVERGENT B1 ;  /* 0x0000000000017941 */ /* 0x000fea0003800200 */
.L_x_6798:
        /* <DEDUP_REMOVED lines=38> */
.L_x_6802:
        /* <DEDUP_REMOVED lines=17> */
.L_x_6803:
[----:B------:R-:W-:Y:S05]  /*4990*/  BSYNC.RECONVERGENT B1 ;  /* 0x0000000000017941 */ /* 0x000fea0003800200 */
.L_x_6801:
        /* <DEDUP_REMOVED lines=36> */
.L_x_6805:
        /* <DEDUP_REMOVED lines=17> */
.L_x_6806:
[----:B------:R-:W-:Y:S05]  /*4cf0*/  BSYNC.RECONVERGENT B1 ;  /* 0x0000000000017941 */ /* 0x000fea0003800200 */
.L_x_6804:
        /* <DEDUP_REMOVED lines=14> */
.L_x_6782:
        /* <DEDUP_REMOVED lines=36> */
.L_x_6810:
[----:B------:R-:W-:Y:S01]  /*5020*/  IMAD.MOV.U32 R26, RZ, RZ, R4 ;  /* 0x000000ffff1a7224 */ /* 0x000fe200078e0004 */
[----:B------:R-:W-:Y:S01]  /*5030*/  MOV R11, R5 ;  /* 0x00000005000b7202 */ /* 0x000fe20000000f00 */
[----:B------:R-:W-:Y:S01]  /*5040*/  IMAD.MOV.U32 R10, RZ, RZ, R16 ;  /* 0x000000ffff0a7224 */ /* 0x000fe200078e0010 */
[----:B------:R-:W-:Y:S02]  /*5050*/  MOV R9, R17 ;  /* 0x0000001100097202 */ /* 0x000fe40000000f00 */
[----:B------:R-:W-:-:S07]  /*5060*/  MOV R8, 0x5080 ;  /* 0x0000508000087802 */ /* 0x000fce0000000f00 */
[----:B------:R-:W-:Y:S05]  /*5070*/  CALL.REL.NOINC `($__internal_146_$__cuda_sm20_div_s64) ;  /* 0x0000001800c87944 */ /* 0x000fea0003c00000 */
        /* <DEDUP_REMOVED lines=9> */
.L_x_6811:
[----:B------:R-:W-:Y:S05]  /*5110*/  BSYNC.RECONVERGENT B1 ;  /* 0x0000000000017941 */ /* 0x000fea0003800200 */
.L_x_6809:
        /* <DEDUP_REMOVED lines=39> */
.L_x_6813:
        /* <DEDUP_REMOVED lines=17> */
.L_x_6814:
[----:B------:R-:W-:Y:S05]  /*54a0*/  BSYNC.RECONVERGENT B1 ;  /* 0x0000000000017941 */ /* 0x000fea0003800200 */
.L_x_6812:
        /* <DEDUP_REMOVED lines=39> */
.L_x_6816:
        /* <DEDUP_REMOVED lines=17> */
.L_x_6817:
[----:B------:R-:W-:Y:S05]  /*5830*/  BSYNC.RECONVERGENT B1 ;  /* 0x0000000000017941 */ /* 0x000fea0003800200 */
.L_x_6815:
        /* <DEDUP_REMOVED lines=40> */
.L_x_6819:
[----:B------:R-:W-:Y:S01]  /*5ac0*/  MOV R26, R20 ;  /* 0x00000014001a7202 */ /* 0x000fe20000000f00 */
[----:B------:R-:W-:Y:S01]  /*5ad0*/  IMAD.MOV.U32 R11, RZ, RZ, R21 ;  /* 0x000000ffff0b7224 */ /* 0x000fe200078e0015 */
[----:B------:R-:W-:Y:S02]  /*5ae0*/  MOV R10, R4 ;  /* 0x00000004000a7202 */ /* 0x000fe40000000f00 */
[----:B------:R-:W-:Y:S02]  /*5af0*/  MOV R9, R5 ;  /* 0x0000000500097202 */ /* 0x000fe40000000f00 */
[----:B------:R-:W-:-:S07]  /*5b00*/  MOV R8, 0x5b20 ;  /* 0x00005b2000087802 */ /* 0x000fce0000000f00 */
[----:B------:R-:W-:Y:S05]  /*5b10*/  CALL.REL.NOINC `($__internal_146_$__cuda_sm20_div_s64) ;  /* 0x0000001000207944 */ /* 0x000fea0003c00000 */
        /* <DEDUP_REMOVED lines=11> */
.L_x_6820:
[----:B------:R-:W-:Y:S05]  /*5bd0*/  BSYNC.RECONVERGENT B1 ;  /* 0x0000000000017941 */ /* 0x000fea0003800200 */
.L_x_6818:
        /* <DEDUP_REMOVED lines=10> */
.L_x_6808:
        /* <DEDUP_REMOVED lines=34> */
.L_x_6823:
[----:B------:R-:W-:Y:S01]  /*5ea0*/  MOV R26, R4 ;  /* 0x00000004001a7202 */ /* 0x000fe20000000f00 */
[----:B------:R-:W-:Y:S01]  /*5eb0*/  IMAD.MOV.U32 R10, RZ, RZ, R16 ;  /* 0x000000ffff0a7224 */ /* 0x000fe200078e0010 */
[----:B------:R-:W-:Y:S02]  /*5ec0*/  MOV R11, R5 ;  /* 0x00000005000b7202 */ /* 0x000fe40000000f00 */
[----:B------:R-:W-:Y:S02]  /*5ed0*/  MOV R9, R17 ;  /* 0x0000001100097202 */ /* 0x000fe40000000f00 */
[----:B------:R-:W-:-:S07]  /*5ee0*/  MOV R8, 0x5f00 ;  /* 0x00005f0000087802 */ /* 0x000fce0000000f00 */
[----:B------:R-:W-:Y:S05]  /*5ef0*/  CALL.REL.NOINC `($__internal_146_$__cuda_sm20_div_s64) ;  /* 0x0000000c00287944 */ /* 0x000fea0003c00000 */
        /* <DEDUP_REMOVED lines=9> */
.L_x_6824:
[----:B------:R-:W-:Y:S05]  /*5f90*/  BSYNC.RECONVERGENT B1 ;  /* 0x0000000000017941 */ /* 0x000fea0003800200 */
.L_x_6822:
        /* <DEDUP_REMOVED lines=39> */
.L_x_6826:
        /* <DEDUP_REMOVED lines=17> */
.L_x_6827:
[----:B------:R-:W-:Y:S05]  /*6320*/  BSYNC.RECONVERGENT B1 ;  /* 0x0000000000017941 */ /* 0x000fea0003800200 */
.L_x_6825:
        /* <DEDUP_REMOVED lines=10> */
.L_x_6821:
        /* <DEDUP_REMOVED lines=30> */
.L_x_6829:
[----:B------:R-:W-:Y:S02]  /*65b0*/  MOV R3, R23 ;  /* 0x0000001700037202 */ /* 0x000fe40000000f00 */
[----:B------:R-:W-:Y:S02]  /*65c0*/  MOV R23, R5 ;  /* 0x0000000500177202 */ /* 0x000fe40000000f00 */
[----:B------:R-:W-:-:S07]  /*65d0*/  MOV R24, 0x65f0 ;  /* 0x000065f000187802 */ /* 0x000fce0000000f00 */
[----:B------:R-:W-:Y:S05]  /*65e0*/  CALL.REL.NOINC `($__internal_147_$__cuda_sm20_rem_s64) ;  /* 0x0000000800b87944 */ /* 0x000fea0003c00000 */
[----:B------:R-:W-:-:S07]  /*65f0*/  IMAD.MOV.U32 R5, RZ, RZ, R9 ;  /* 0x000000ffff057224 */ /* 0x000fce00078e0009 */
.L_x_6830:
[----:B------:R-:W-:Y:S05]  /*6600*/  BSYNC.RECONVERGENT B1 ;  /* 0x0000000000017941 */ /* 0x000fea0003800200 */
.L_x_6828:
        /* <DEDUP_REMOVED lines=8> */
.L_x_6781:
[----:B------:R-:W-:-:S05]  /*6690*/  IMAD.MOV.U32 R13, RZ, RZ, R7 ;  /* 0x000000ffff0d7224 */ /* 0x000fca00078e0007 */
[----:B------:R-:W2:Y:S02]  /*66a0*/  LDG.E.U8 R12, desc[UR12][R12.64] ;  /* 0x0000000c0c0c7981 */ /* 0x000ea4000c1e1100 */
[----:B--2---:R-:W-:-:S04]  /*66b0*/  ISETP.NE.AND P0, PT, R12, RZ, PT ;  /* 0x000000ff0c00720c */ /* 0x004fc80003f05270 */
[----:B------:R-:W-:-:S05]  /*66c0*/  SEL R3, RZ, 0x1, !P0 ;  /* 0x00000001ff037807 */ /* 0x000fca0004000000 */
[----:B------:R0:W-:Y:S04]  /*66d0*/  STS.U8 [R0+UR4], R3 ;  /* 0x0000000300007988 */ /* 0x0001e80008000004 */
.L_x_6780:
[----:B------:R-:W-:Y:S05]  /*66e0*/  BSYNC.RECONVERGENT B0 ;  /* 0x0000000000007941 */ /* 0x000fea0003800200 */
.L_x_6730:
[----:B------:R-:W-:Y:S01]  /*66f0*/  BAR.SYNC.DEFER_BLOCKING 0x0 ;  /* 0x0000000000007b1d */ /* 0x000fe20000010000 */
[----:B------:R-:W-:-:S09]  /*6700*/  UISETP.GE.U32.AND UP0, UPT, UR5, 0x42, UPT ;  /* 0x000000420500788c */ /* 0x000fd2000bf06070 */
[----:B------:R-:W-:Y:S05]  /*6710*/  BRA.U !UP0, `(.L_x_6831) ;  /* 0x00000001083c7547 */ /* 0x000fea000b800000 */
.L_x_6834:
        /* <DEDUP_REMOVED lines=10> */
.L_x_6833:
[----:B------:R-:W-:Y:S05]  /*67c0*/  BSYNC.RECONVERGENT B0 ;  /* 0x0000000000007941 */ /* 0x000fea0003800200 */
.L_x_6832:
[----:B------:R-:W-:Y:S01]  /*67d0*/  BAR.SYNC.DEFER_BLOCKING 0x0 ;  /* 0x0000000000007b1d */ /* 0x000fe20000010000 */
[----:B------:R-:W-:-:S05]  /*67e0*/  UISETP.GT.U32.AND UP0, UPT, UR5, 0x83, UPT ;  /* 0x000000830500788c */ /* 0x000fca000bf04070 */
[----:B------:R-:W-:-:S04]  /*67f0*/  UMOV UR5, UR6 ;  /* 0x0000000600057c82 */ /* 0x000fc80008000000 */
[----:B------:R-:W-:Y:S05]  /*6800*/  BRA.U UP0, `(.L_x_6834) ;  /* 0xfffffffd00c47547 */ /* 0x000fea000b83ffff */
.L_x_6831:
        /* <DEDUP_REMOVED lines=57> */
        .weak           $__internal_146_$__cuda_sm20_div_s64
        .type           $__internal_146_$__cuda_sm20_div_s64,@function
        .size           $__internal_146_$__cuda_sm20_div_s64,($__internal_147_$__cuda_sm20_rem_s64 - $__internal_146_$__cuda_sm20_div_s64)
$__internal_146_$__cuda_sm20_div_s64:
        /* <DEDUP_REMOVED lines=82> */
[----:B------:R-:W-:Y:S06]  /*70c0*/  RET.REL.NODEC R8 `(contiguous_any2_i8) ;  /* 0xffffff8c08cc7950 */ /* 0x000fec0003c3ffff */
        .weak           $__internal_147_$__cuda_sm20_rem_s64
        .type           $__internal_147_$__cuda_sm20_rem_s64,@function
        .size           $__internal_147_$__cuda_sm20_rem_s64,(.L_x_32350 - $__internal_147_$__cuda_sm20_rem_s64)
$__internal_147_$__cuda_sm20_rem_s64:
        /* <DEDUP_REMOVED lines=76> */
[----:B------:R-:W-:Y:S06]  /*7590*/  RET.REL.NODEC R24 `(contiguous_any2_i8) ;  /* 0xffffff8818987950 */ /* 0x000fec0003c3ffff */
.L_x_6835:
        /* <DEDUP_REMOVED lines=14> */
.L_x_32350:


//--------------------- .text.uncontiguous_any_i8 --------------------------
	.section	.text.uncontiguous_any_i8,"ax",@progbits
	.align	128
        .global         uncontiguous_any_i8
        .type           uncontiguous_any_i8,@function
        .size           uncontiguous_any_i8,(.L_x_32352 - uncontiguous_any_i8)
        .other          uncontiguous_any_i8,@"STO_CUDA_ENTRY STV_DEFAULT"
uncontiguous_any_i8:
.text.uncontiguous_any_i8:
        /* <DEDUP_REMOVED lines=38> */
.L_x_6864:
        /* <DEDUP_REMOVED lines=32> */
.L_x_6841:
[----:B------:R-:W-:Y:S01]  /*0460*/  IMAD.MOV.U32 R26, RZ, RZ, R4 ;  /* 0x000000ffff1a7224 */ /* 0x000fe200078e0004 */
[----:B------:R-:W-:Y:S01]  /*0470*/  MOV R11, R5 ;  /* 0x00000005000b7202 */ /* 0x000fe20000000f00 */
[----:B------:R-:W-:Y:S01]  /*0480*/  IMAD.MOV.U32 R10, RZ, RZ, R36 ;  /* 0x000000ffff0a7224 */ /* 0x000fe200078e0024 */
[----:B------:R-:W-:Y:S02]  /*0490*/  MOV R9, R37 ;  /* 0x0000002500097202 */ /* 0x000fe40000000f00 */
[----:B------:R-:W-:-:S07]  /*04a0*/  MOV R8, 0x4c0 ;  /* 0x000004c000087802 */ /* 0x000fce0000000f00 */
[----:B-1----:R-:W-:Y:S05]  /*04b0*/  CALL.REL.NOINC `($__internal_148_$__cuda_sm20_div_s64) ;  /* 0x0000006400907944 */ /* 0x002fea0003c00000 */
        /* <DEDUP_REMOVED lines=9> */
.L_x_6842:
[----:B------:R-:W-:Y:S05]  /*0550*/  BSYNC.RECONVERGENT B1 ;  /* 0x0000000000017941 */ /* 0x000fea0003800200 */
.L_x_6840:
        /* <DEDUP_REMOVED lines=33> */
.L_x_6844:
[----:B------:R-:W-:Y:S01]  /*0770*/  IMAD.MOV.U32 R26, RZ, RZ, R18 ;  /* 0x000000ffff1a7224 */ /* 0x000fe200078e0012 */
[----:B------:R-:W-:Y:S01]  /*0780*/  MOV R11, R19 ;  /* 0x00000013000b7202 */ /* 0x000fe20000000f00 */
[----:B------:R-:W-:Y:S01]  /*0790*/  IMAD.MOV.U32 R10, RZ, RZ, R36 ;  /* 0x000000ffff0a7224 */ /* 0x000fe200078e0024 */
[----:B------:R-:W-:Y:S02]  /*07a0*/  MOV R9, R37 ;  /* 0x0000002500097202 */ /* 0x000fe40000000f00 */
[----:B------:R-:W-:-:S07]  /*07b0*/  MOV R8, 0x7d0 ;  /* 0x000007d000087802 */ /* 0x000fce0000000f00 */
[----:B------:R-:W-:Y:S05]  /*07c0*/  CALL.REL.NOINC `($__internal_148_$__cuda_sm20_div_s64) ;  /* 0x0000006000cc7944 */ /* 0x000fea0003c00000 */
        /* <DEDUP_REMOVED lines=9> */
.L_x_6845:
[----:B------:R-:W-:Y:S05]  /*0860*/  BSYNC.RECONVERGENT B1 ;  /* 0x0000000000017941 */ /* 0x000fea0003800200 */
.L_x_6843:
        /* <DEDUP_REMOVED lines=34> */
.L_x_6847:
[----:B------:R-:W-:Y:S01]  /*0a90*/  MOV R26, R22 ;  /* 0x00000016001a7202 */ /* 0x000fe20000000f00 */
[----:B------:R-:W-:Y:S01]  /*0aa0*/  IMAD.MOV.U32 R11, RZ, RZ, R23 ;  /* 0x000000ffff0b7224 */ /* 0x000fe200078e0017 */
[----:B------:R-:W-:Y:S01]  /*0ab0*/  MOV R10, R40 ;  /* 0x00000028000a7202 */ /* 0x000fe20000000f00 */
[----:B------:R-:W-:Y:S01]  /*0ac0*/  IMAD.MOV.U32 R9, RZ, RZ, R41 ;  /* 0x000000ffff097224 */ /* 0x000fe200078e0029 */
[----:B------:R-:W-:-:S07]  /*0ad0*/  MOV R8, 0xaf0 ;  /* 0x00000af000087802 */ /* 0x000fce0000000f00 */
[----:B------:R-:W-:Y:S05]  /*0ae0*/  CALL.REL.NOINC `($__internal_148_$__cuda_sm20_div_s64) ;  /* 0x0000006000047944 */ /* 0x000fea0003c00000 */
        /* <DEDUP_REMOVED lines=10> */
.L_x_6848:
[----:B------:R-:W-:Y:S05]  /*0b90*/  BSYNC.RECONVERGENT B1 ;  /* 0x0000000000017941 */ /* 0x000fea0003800200 */
.L_x_6846:
        /* <DEDUP_REMOVED lines=35> */
.L_x_6850:
[----:B------:R-:W-:Y:S01]  /*0dd0*/  IMAD.MOV.U32 R26, RZ, RZ, R42 ;  /* 0x000000ffff1a7224 */ /* 0x000fe200078e002a */
[----:B------:R-:W-:Y:S01]  /*0de0*/  MOV R11, R43 ;  /* 0x0000002b000b7202 */ /* 0x000fe20000000f00 */
[----:B------:R-:W-:Y:S01]  /*0df0*/  IMAD.MOV.U32 R10, RZ, RZ, R40 ;  /* 0x000000ffff0a7224 */ /* 0x000fe200078e0028 */
[----:B------:R-:W-:Y:S02]  /*0e00*/  MOV R9, R41 ;  /* 0x0000002900097202 */ /* 0x000fe40000000f00 */
[----:B------:R-:W-:-:S07]  /*0e10*/  MOV R8, 0xe30 ;  /* 0x00000e3000087802 */ /* 0x000fce0000000f00 */
[----:B------:R-:W-:Y:S05]  /*0e20*/  CALL.REL.NOINC `($__internal_148_$__cuda_sm20_div_s64) ;  /* 0x0000005c00347944 */ /* 0x000fea0003c00000 */
        /* <DEDUP_REMOVED lines=11> */
.L_x_6851:
[----:B------:R-:W-:Y:S05]  /*0ee0*/  BSYNC.RECONVERGENT B1 ;  /* 0x0000000000017941 */ /* 0x000fea0003800200 */
.L_x_6849:
        /* <DEDUP_REMOVED lines=36> */
.L_x_6853:
        /* <DEDUP_REMOVED lines=16> */
.L_x_6854:
[----:B------:R-:W-:Y:S05]  /*1230*/  BSYNC.RECONVERGENT B1 ;  /* 0x0000000000017941 */ /* 0x000fea0003800200 */
.L_x_6852:
        /* <DEDUP_REMOVED lines=34> */
.L_x_6856:
[----:B------:R-:W-:Y:S01]  /*1460*/  MOV R26, R40 ;  /* 0x00000028001a7202 */ /* 0x000fe20000000f00 */
[----:B------:R-:W-:Y:S01]  /*1470*/  IMAD.MOV.U32 R11, RZ, RZ, R41 ;  /* 0x000000ffff0b7224 */ /* 0x000fe200078e0029 */
[----:B------:R-:W-:Y:S01]  /*1480*/  MOV R10, R20 ;  /* 0x00000014000a7202 */ /* 0x000fe20000000f00 */
[----:B------:R-:W-:Y:S01]  /*1490*/  IMAD.MOV.U32 R9, RZ, RZ, R21 ;  /* 0x000000ffff097224 */ /* 0x000fe200078e0015 */
[----:B------:R-:W-:-:S07]  /*14a0*/  MOV R8, 0x14c0 ;  /* 0x000014c000087802 */ /* 0x000fce0000000f00 */
[----:B------:R-:W-:Y:S05]  /*14b0*/  CALL.REL.NOINC `($__internal_148_$__cuda_sm20_div_s64) ;  /* 0x0000005400907944 */ /* 0x000fea0003c00000 */
        /* <DEDUP_REMOVED lines=11> */
.L_x_6857:
[----:B------:R-:W-:Y:S05]  /*1570*/  BSYNC.RECONVERGENT B1 ;  /* 0x0000000000017941 */ /* 0x000fea0003800200 */
.L_x_6855:
        /* <DEDUP_REMOVED lines=34> */
.L_x_6859:
[----:B------:R-:W-:Y:S01]  /*17a0*/  IMAD.MOV.U32 R26, RZ, RZ, R36 ;  /* 0x000000ffff1a7224 */ /* 0x000fe200078e0024 */
[----:B------:R-:W-:Y:S01]  /*17b0*/  MOV R11, R37 ;  /* 0x00000025000b7202 */ /* 0x000fe20000000f00 */
[----:B------:R-:W-:Y:S01]  /*17c0*/  IMAD.MOV.U32 R10, RZ, RZ, R20 ;  /* 0x000000ffff0a7224 */ /* 0x000fe200078e0014 */
[----:B------:R-:W-:Y:S02]  /*17d0*/  MOV R9, R21 ;  /* 0x0000001500097202 */ /* 0x000fe40000000f00 */
[----:B------:R-:W-:-:S07]  /*17e0*/  MOV R8, 0x1800 ;  /* 0x0000180000087802 */ /* 0x000fce0000000f00 */
[----:B------:R-:W-:Y:S05]  /*17f0*/  CALL.REL.NOINC `($__internal_148_$__cuda_sm20_div_s64) ;  /* 0x0000005000c07944 */ /* 0x000fea0003c00000 */
        /* <DEDUP_REMOVED lines=11> */
.L_x_6860:
[----:B------:R-:W-:Y:S05]  /*18b0*/  BSYNC.RECONVERGENT B1 ;  /* 0x0000000000017941 */ /* 0x000fea0003800200 */
.L_x_6858:
        /* <DEDUP_REMOVED lines=35> */
.L_x_6862:
[----:B------:R-:W-:Y:S01]  /*1af0*/  IMAD.MOV.U32 R26, RZ, RZ, R18 ;  /* 0x000000ffff1a7224 */ /* 0x000fe200078e0012 */
[----:B------:R-:W-:Y:S01]  /*1b00*/  MOV R11, R19 ;  /* 0x00000013000b7202 */ /* 0x000fe20000000f00 */
[----:B------:R-:W-:Y:S01]  /*1b10*/  IMAD.MOV.U32 R10, RZ, RZ, R20 ;  /* 0x000000ffff0a7224 */ /* 0x000fe200078e0014 */
[----:B------:R-:W-:Y:S02]  /*1b20*/  MOV R9, R21 ;  /* 0x0000001500097202 */ /* 0x000fe40000000f00 */
[----:B------:R-:W-:-:S07]  /*1b30*/  MOV R8, 0x1b50 ;  /* 0x00001b5000087802 */ /* 0x000fce0000000f00 */
[----:B------:R-:W-:Y:S05]  /*1b40*/  CALL.REL.NOINC `($__internal_148_$__cuda_sm20_div_s64) ;  /* 0x0000004c00ec7944 */ /* 0x000fea0003c00000 */
        /* <DEDUP_REMOVED lines=11> */
.L_x_6863:
[----:B------:R-:W-:Y:S05]  /*1c00*/  BSYNC.RECONVERGENT B1 ;  /* 0x0000000000017941 */ /* 0x000fea0003800200 */
.L_x_6861:
        /* <DEDUP_REMOVED lines=9> */
.L_x_6839:
        /* <DEDUP_REMOVED lines=36> */
.L_x_6867:
[----:B------:R-:W-:Y:S01]  /*1ee0*/  MOV R26, R4 ;  /* 0x00000004001a7202 */ /* 0x000fe20000000f00 */
[----:B------:R-:W-:Y:S01]  /*1ef0*/  IMAD.MOV.U32 R11, RZ, RZ, R5 ;  /* 0x000000ffff0b7224 */ /* 0x000fe200078e0005 */
[----:B------:R-:W-:Y:S01]  /*1f00*/  MOV R10, R6 ;  /* 0x00000006000a7202 */ /* 0x000fe20000000f00 */
[----:B------:R-:W-:Y:S01]  /*1f10*/  IMAD.MOV.U32 R9, RZ, RZ, R7 ;  /* 0x000000ffff097224 */ /* 0x000fe200078e0007 */
[----:B------:R-:W-:-:S07]  /*1f20*/  MOV R8, 0x1f40 ;  /* 0x00001f4000087802 */ /* 0x000fce0000000f00 */
[----:B------:R-:W-:Y:S05]  /*1f30*/  CALL.REL.NOINC `($__internal_148_$__cuda_sm20_div_s64) ;  /* 0x0000004800f07944 */ /* 0x000fea0003c00000 */
        /* <DEDUP_REMOVED lines=9> */
.L_x_6868:
[----:B------:R-:W-:Y:S05]  /*1fd0*/  BSYNC.RECONVERGENT B1 ;  /* 0x0000000000017941 */ /* 0x000fea0003800200 */
.L_x_6866:
        /* <DEDUP_REMOVED lines=34> */
.L_x_6870:
        /* <DEDUP_REMOVED lines=14> */
.L_x_6871:
[----:B------:R-:W-:Y:S05]  /*22e0*/  BSYNC.RECONVERGENT B1 ;  /* 0x0000000000017941 */ /* 0x000fea0003800200 */
.L_x_6869:
        /* <DEDUP_REMOVED lines=36> */
.L_x_6873:
        /* <DEDUP_REMOVED lines=17> */
.L_x_6874:
[----:B------:R-:W-:Y:S05]  /*2640*/  BSYNC.RECONVERGENT B1 ;  /* 0x0000000000017941 */ /* 0x000fea0003800200 */
.L_x_6872:
        /* <DEDUP_REMOVED lines=35> */
.L_x_6876:
[----:B------:R-:W-:Y:S01]  /*2880*/  MOV R26, R16 ;  /* 0x00000010001a7202 */ /* 0x000fe20000000f00 */
[----:B------:R-:W-:Y:S01]  /*2890*/  IMAD.MOV.U32 R11, RZ, RZ, R17 ;  /* 0x000000ffff0b7224 */ /* 0x000fe200078e0011 */
[----:B------:R-:W-:Y:S01]  /*28a0*/  MOV R10, R14 ;  /* 0x0000000e000a7202 */ /* 0x000fe20000000f00 */
[----:B------:R-:W-:Y:S01]  /*28b0*/  IMAD.MOV.U32 R9, RZ, RZ, R15 ;  /* 0x000000ffff097224 */ /* 0x000fe200078e000f */
[----:B------:R-:W-:-:S07]  /*28c0*/  MOV R8, 0x28e0 ;  /* 0x000028e000087802 */ /* 0x000fce0000000f00 */
[----:B------:R-:W-:Y:S05]  /*28d0*/  CALL.REL.NOINC `($__internal_148_$__cuda_sm20_div_s64) ;  /* 0x0000004000887944 */ /* 0x000fea0003c00000 */
        /* <DEDUP_REMOVED lines=10> */
.L_x_6877:
[----:B------:R-:W-:Y:S05]  /*2980*/  BSYNC.RECONVERGENT B1 ;  /* 0x0000000000017941 */ /* 0x000fea0003800200 */
.L_x_6875:
[----:B------:R-:W-:Y:S01]  /*2990*/  MOV R6, R20 ;  /* 0x0000001400067202 */ /* 0x000fe20000000f00 */
[----:B------:R-:W-:Y:S02]  /*29a0*/  IMAD R9, R9, R22, RZ ;  /* 0x0000001609097224 */ /* 0x000fe400078e02ff */
[----:B------:R-:W-:Y:S02]  /*29b0*/  VIADD R3, R3, 0xfffffffe ;  /* 0xfffffffe03037836 */ /* 0x000fe40000000000 */
[----:B------:R-:W-:-:S04]  /*29c0*/  IMAD.WIDE.U32 R20, R22, R8, R6 ;  /* 0x0000000816147225 */ /* 0x000fc800078e0006 */
[----:B------:R-:W-:-:S05]  /*29d0*/  IMAD R9, R23, R8, R9 ;  /* 0x0000000817097224 */ /* 0x000fca00078e0209 */
[----:B------:R-:W-:-:S07]  /*29e0*/  IADD3 R21, PT, PT, R21, R9, RZ ;  /* 0x0000000915157210 */ /* 0x000fce0007ffe0ff */
.L_x_6865:
        /* <DEDUP_REMOVED lines=31> */
.L_x_6879:
[----:B------:R-:W-:Y:S01]  /*2be0*/  IMAD.MOV.U32 R14, RZ, RZ, R4 ;  /* 0x000000ffff0e7224 */ /* 0x000fe200078e0004 */
[----:B------:R-:W-:Y:S01]  /*2bf0*/  MOV R23, R5 ;  /* 0x0000000500177202 */ /* 0x000fe20000000f00 */
[----:B------:R-:W-:Y:S01]  /*2c00*/  IMAD.MOV.U32 R22, RZ, RZ, R6 ;  /* 0x000000ffff167224 */ /* 0x000fe200078e0006 */
[----:B------:R-:W-:Y:S02]  /*2c10*/  MOV R15, R7 ;  /* 0x00000007000f7202 */ /* 0x000fe40000000f00 */
[----:B------:R-:W-:-:S07]  /*2c20*/  MOV R24, 0x2c40 ;  /* 0x00002c4000187802 */ /* 0x000fce0000000f00 */
[----:B------:R-:W-:Y:S05]  /*2c30*/  CALL.REL.NOINC `($__internal_149_$__cuda_sm20_rem_s64) ;  /* 0x0000004000fc7944 */ /* 0x000fea0003c00000 */
.L_x_6880:
[----:B------:R-:W-:Y:S05]  /*2c40*/  BSYNC.RECONVERGENT B1 ;  /* 0x0000000000017941 */ /* 0x000fea0003800200 */
.L_x_6878:
        /* <DEDUP_REMOVED lines=31> */
.L_x_6882:
[----:B------:R-:W-:Y:S01]  /*2e40*/  MOV R22, R6 ;  /* 0x0000000600167202 */ /* 0x000fe20000000f00 */
[----:B------:R-:W-:Y:S01]  /*2e50*/  IMAD.MOV.U32 R15, RZ, RZ, R7 ;  /* 0x000000ffff0f7224 */ /* 0x000fe200078e0007 */
[----:B------:R-:W-:Y:S01]  /*2e60*/  MOV R14, R18 ;  /* 0x00000012000e7202 */ /* 0x000fe20000000f00 */
[----:B------:R-:W-:Y:S01]  /*2e70*/  IMAD.MOV.U32 R23, RZ, RZ, R19 ;  /* 0x000000ffff177224 */ /* 0x000fe200078e0013 */
[----:B------:R-:W-:-:S07]  /*2e80*/  MOV R24, 0x2ea0 ;  /* 0x00002ea000187802 */ /* 0x000fce0000000f00 */
[----:B------:R-:W-:Y:S05]  /*2e90*/  CALL.REL.NOINC `($__internal_149_$__cuda_sm20_rem_s64) ;  /* 0x0000004000647944 */ /* 0x000fea0003c00000 */
[----:B------:R-:W-:Y:S01]  /*2ea0*/  MOV R6, R8 ;  /* 0x0000000800067202 */ /* 0x000fe20000000f00 */
[----:B------:R-:W-:-:S07]  /*2eb0*/  IMAD.MOV.U32 R7, RZ, RZ, R9 ;  /* 0x000000ffff077224 */ /* 0x000fce00078e0009 */
.L_x_6883:
[----:B------:R-:W-:Y:S05]  /*2ec0*/  BSYNC.RECONVERGENT B1 ;  /* 0x0000000000017941 */ /* 0x000fea0003800200 */
.L_x_6881:
[----:B------:R-:W-:Y:S02]  /*2ed0*/  IMAD R3, R7, R4, RZ ;  /* 0x0000000407037224 */ /* 0x000fe400078e02ff */
[----:B------:R-:W-:-:S04]  /*2ee0*/  IMAD.WIDE.U32 R20, R4, R6, R20 ;  /* 0x0000000604147225 */ /* 0x000fc800078e0014 */
[----:B------:R-:W-:-:S05]  /*2ef0*/  IMAD R3, R5, R6, R3 ;  /* 0x0000000605037224 */ /* 0x000fca00078e0203 */
[----:B------:R-:W-:-:S07]  /*2f00*/  IADD3 R21, PT, PT, R21, R3, RZ ;  /* 0x0000000315157210 */ /* 0x000fce0007ffe0ff */
.L_x_6838:
        /* <DEDUP_REMOVED lines=12> */
.L_x_6885:
[----:B------:R-:W-:Y:S05]  /*2fd0*/  BSYNC.RECONVERGENT B1 ;  /* 0x0000000000017941 */ /* 0x000fea0003800200 */
.L_x_6884:
[----:B------:R-:W-:-:S05]  /*2fe0*/  SEL R3, RZ, 0x1, !P0 ;  /* 0x00000001ff037807 */ /* 0x000fca0004000000 */
[----:B------:R1:W-:Y:S01]  /*2ff0*/  STS.U8 [R0+UR4], R3 ;  /* 0x0000000300007988 */ /* 0x0003e20008000004 */
[----:B------:R-:W-:Y:S05]  /*3000*/  BRA `(.L_x_6886) ;  /* 0x0000003400a47947 */ /* 0x000fea0003800000 */
.L_x_6837:
        /* <DEDUP_REMOVED lines=20> */
.L_x_6913:
        /* <DEDUP_REMOVED lines=33> */
.L_x_6890:
[----:B------:R-:W-:Y:S01]  /*3360*/  MOV R26, R14 ;  /* 0x0000000e001a7202 */ /* 0x000fe20000000f00 */
[----:B------:R-:W-:Y:S01]  /*3370*/  IMAD.MOV.U32 R11, RZ, RZ, R13 ;  /* 0x000000ffff0b7224 */ /* 0x000fe200078e000d */
[----:B------:R-:W-:Y:S01]  /*3380*/  MOV R10, R34 ;  /* 0x00000022000a7202 */ /* 0x000fe20000000f00 */
[----:B------:R-:W-:Y:S01]  /*3390*/  IMAD.MOV.U32 R9, RZ, RZ, R35 ;  /* 0x000000ffff097224 */ /* 0x000fe200078e0023 */
[----:B------:R-:W-:-:S07]  /*33a0*/  MOV R8, 0x33c0 ;  /* 0x000033c000087802 */ /* 0x000fce0000000f00 */
[----:B-123--:R-:W-:Y:S05]  /*33b0*/  CALL.REL.NOINC `($__internal_148_$__cuda_sm20_div_s64) ;  /* 0x0000003400d07944 */ /* 0x00efea0003c00000 */
        /* <DEDUP_REMOVED lines=10> */
.L_x_6891:
[----:B------:R-:W-:Y:S05]  /*3460*/  BSYNC.RECONVERGENT B1 ;  /* 0x0000000000017941 */ /* 0x000fea0003800200 */
.L_x_6889:
        /* <DEDUP_REMOVED lines=37> */
.L_x_6893:
[----:B------:R-:W-:Y:S01]  /*36c0*/  IMAD.MOV.U32 R26, RZ, RZ, R34 ;  /* 0x000000ffff1a7224 */ /* 0x000fe200078e0022 */
[----:B------:R-:W-:Y:S01]  /*36d0*/  MOV R11, R35 ;  /* 0x00000023000b7202 */ /* 0x000fe20000000f00 */
[----:B------:R-:W-:Y:S01]  /*36e0*/  IMAD.MOV.U32 R10, RZ, RZ, R36 ;  /* 0x000000ffff0a7224 */ /* 0x000fe200078e0024 */
[----:B------:R-:W-:Y:S02]  /*36f0*/  MOV R9, R37 ;  /* 0x0000002500097202 */ /* 0x000fe40000000f00 */
[----:B------:R-:W-:-:S07]  /*3700*/  MOV R8, 0x3720 ;  /* 0x0000372000087802 */ /* 0x000fce0000000f00 */
[----:B-1----:R-:W-:Y:S05]  /*3710*/  CALL.REL.NOINC `($__internal_148_$__cuda_sm20_div_s64) ;  /* 0x0000003000f87944 */ /* 0x002fea0003c00000 */
        /* <DEDUP_REMOVED lines=11> */
.L_x_6894:
[----:B------:R-:W-:Y:S05]  /*37d0*/  BSYNC.RECONVERGENT B1 ;  /* 0x0000000000017941 */ /* 0x000fea0003800200 */
.L_x_6892:
        /* <DEDUP_REMOVED lines=38> */
.L_x_6896:
[----:B------:R-:W-:Y:S01]  /*3a40*/  MOV R26, R34 ;  /* 0x00000022001a7202 */ /* 0x000fe20000000f00 */
[----:B------:R-:W-:Y:S01]  /*3a50*/  IMAD.MOV.U32 R11, RZ, RZ, R35 ;  /* 0x000000ffff0b7224 */ /* 0x000fe200078e0023 */
[----:B------:R-:W-:Y:S01]  /*3a60*/  MOV R10, R36 ;  /* 0x00000024000a7202 */ /* 0x000fe20000000f00 */
[----:B------:R-:W-:Y:S01]  /*3a70*/  IMAD.MOV.U32 R9, RZ, RZ, R37 ;  /* 0x000000ffff097224 */ /* 0x000fe200078e0025 */
[----:B------:R-:W-:-:S07]  /*3a80*/  MOV R8, 0x3aa0 ;  /* 0x00003aa000087802 */ /* 0x000fce0000000f00 */
[----:B-1----:R-:W-:Y:S05]  /*3a90*/  CALL.REL.NOINC `($__internal_148_$__cuda_sm20_div_s64) ;  /* 0x0000003000187944 */ /* 0x002fea0003c00000 */
        /* <DEDUP_REMOVED lines=11> */
.L_x_6897:
[----:B------:R-:W-:Y:S05]  /*3b50*/  BSYNC.RECONVERGENT B1 ;  /* 0x0000000000017941 */ /* 0x000fea0003800200 */
.L_x_6895:
        /* <DEDUP_REMOVED lines=37> */
.L_x_6899:
        /* <DEDUP_REMOVED lines=17> */
.L_x_6900:
[----:B------:R-:W-:Y:S05]  /*3ec0*/  BSYNC.RECONVERGENT B1 ;  /* 0x0000000000017941 */ /* 0x000fea0003800200 */
.L_x_6898:
        /* <DEDUP_REMOVED lines=38> */
.L_x_6902:
        /* <DEDUP_REMOVED lines=17> */
.L_x_6903:
[----:B------:R-:W-:Y:S05]  /*4240*/  BSYNC.RECONVERGENT B1 ;  /* 0x0000000000017941 */ /* 0x000fea0003800200 */
.L_x_6901:
        /* <DEDUP_REMOVED lines=38> */
.L_x_6905:
        /* <DEDUP_REMOVED lines=17> */
.L_x_6906:
[----:B------:R-:W-:Y:S05]  /*45c0*/  BSYNC.RECONVERGENT B1 ;  /* 0x0000000000017941 */ /* 0x000fea0003800200 */
.L_x_6904:
        /* <DEDUP_REMOVED lines=37> */
.L_x_6908:
        /* <DEDUP_REMOVED lines=17> */
.L_x_6909:
[----:B------:R-:W-:Y:S05]  /*4930*/  BSYNC.RECONVERGENT B1 ;  /* 0x0000000000017941 */ /* 0x000fea0003800200 */
.L_x_6907:
        /* <DEDUP_REMOVED lines=37> */
.L_x_6911:
        /* <DEDUP_REMOVED lines=17> */
.L_x_6912:
[----:B------:R-:W-:Y:S05]  /*4ca0*/  BSYNC.RECONVERGENT B1 ;  /* 0x0000000000017941 */ /* 0x000fea0003800200 */
.L_x_6910:
        /* <DEDUP_REMOVED lines=12> */
.L_x_6888:
        /* <DEDUP_REMOVED lines=37> */
.L_x_6916:
        /* <DEDUP_REMOVED lines=16> */
.L_x_6917:
[----:B------:R-:W-:Y:S05]  /*50c0*/  BSYNC.RECONVERGENT B1 ;  /* 0x0000000000017941 */ /* 0x000fea0003800200 */
.L_x_6915:
        /* <DEDUP_REMOVED lines=38> */
.L_x_6919:
        /* <DEDUP_REMOVED lines=17> */
.L_x_6920:
[----:B------:R-:W-:Y:S05]  /*5440*/  BSYNC.RECONVERGENT B1 ;  /* 0x0000000000017941 */ /* 0x000fea0003800200 */
.L_x_6918:
        /* <DEDUP_REMOVED lines=40> */
.L_x_6922:
        /* <DEDUP_REMOVED lines=17> */
.L_x_6923:
[----:B------:R-:W-:Y:S05]  /*57e0*/  BSYNC.RECONVERGENT B1 ;  /* 0x0000000000017941 */ /* 0x000fea0003800200 */
.L_x_6921:
        /* <DEDUP_REMOVED lines=40> */
.L_x_6925:
        /* <DEDUP_REMOVED lines=17> */
.L_x_6926:
[----:B------:R-:W-:Y:S05]  /*5b80*/  BSYNC.RECONVERGENT B1 ;  /* 0x0000000000017941 */ /* 0x000fea0003800200 */
.L_x_6924:
        /* <DEDUP_REMOVED lines=9> */
.L_x_6914:
        /* <DEDUP_REMOVED lines=35> */
.L_x_6929:
[----:B------:R-:W-:Y:S01]  /*5e50*/  MOV R26, R14 ;  /* 0x0000000e001a7202 */ /* 0x000fe20000000f00 */
[----:B------:R-:W-:Y:S01]  /*5e60*/  IMAD.MOV.U32 R10, RZ, RZ, R16 ;  /* 0x000000ffff0a7224 */ /* 0x000fe200078e0010 */
[----:B------:R-:W-:Y:S02]  /*5e70*/  MOV R11, R13 ;  /* 0x0000000d000b7202 */ /* 0x000fe40000000f00 */
[----:B------:R-:W-:Y:S02]  /*5e80*/  MOV R9, R17 ;  /* 0x0000001100097202 */ /* 0x000fe40000000f00 */
[----:B------:R-:W-:-:S07]  /*5e90*/  MOV R8, 0x5eb0 ;  /* 0x00005eb000087802 */ /* 0x000fce0000000f00 */
[----:B------:R-:W-:Y:S05]  /*5ea0*/  CALL.REL.NOINC `($__internal_148_$__cuda_sm20_div_s64) ;  /* 0x0000000c00147944 */ /* 0x000fea0003c00000 */
        /* <DEDUP_REMOVED lines=10> */
.L_x_6930:
[----:B------:R-:W-:Y:S05]  /*5f50*/  BSYNC.RECONVERGENT B1 ;  /* 0x0000000000017941 */ /* 0x000fea0003800200 */
.L_x_6928:
        /* <DEDUP_REMOVED lines=39> */
.L_x_6932:
        /* <DEDUP_REMOVED lines=17> */
.L_x_6933:
[----:B------:R-:W-:Y:S05]  /*62e0*/  BSYNC.RECONVERGENT B1 ;  /* 0x0000000000017941 */ /* 0x000fea0003800200 */
.L_x_6931:
        /* <DEDUP_REMOVED lines=9> */
.L_x_6927:
        /* <DEDUP_REMOVED lines=31> */
.L_x_6935:
[----:B------:R-:W-:Y:S02]  /*6570*/  MOV R15, R23 ;  /* 0x00000017000f7202 */ /* 0x000fe40000000f00 */
[----:B------:R-:W-:Y:S02]  /*6580*/  MOV R23, R13 ;  /* 0x0000000d00177202 */ /* 0x000fe40000000f00 */
[----:B------:R-:W-:-:S07]  /*6590*/  MOV R24, 0x65b0 ;  /* 0x000065b000187802 */ /* 0x000fce0000000f00 */
[----:B------:R-:W-:Y:S05]  /*65a0*/  CALL.REL.NOINC `($__internal_149_$__cuda_sm20_rem_s64) ;  /* 0x0000000800a07944 */ /* 0x000fea0003c00000 */
.L_x_6936:
[----:B------:R-:W-:Y:S05]  /*65b0*/  BSYNC.RECONVERGENT B1 ;  /* 0x0000000000017941 */ /* 0x000fea0003800200 */
.L_x_6934:
[----:B------:R-:W0:Y:S02]  /*65c0*/  LDC.64 R10, c[0x0][0x398] ;  /* 0x0000e600ff0a7b82 */ /* 0x000e240000000a00 */
[----:B0-----:R-:W-:-:S06]  /*65d0*/  IMAD.WIDE.U32 R6, R7, 0x8, R10 ;  /* 0x0000000807067825 */ /* 0x001fcc00078e000a */
[----:B------:R-:W2:Y:S02]  /*65e0*/  LDG.E.64 R6, desc[UR8][R6.64] ;  /* 0x0000000806067981 */ /* 0x000ea4000c1e1b00 */
[-C--:B--2---:R-:W-:Y:S02]  /*65f0*/  IMAD R3, R7, R8.reuse, RZ ;  /* 0x0000000807037224 */ /* 0x084fe400078e02ff */
[----:B------:R-:W-:-:S04]  /*6600*/  IMAD.WIDE.U32 R4, R6, R8, R4 ;  /* 0x0000000806047225 */ /* 0x000fc800078e0004 */
[----:B------:R-:W-:-:S04]  /*6610*/  IMAD R3, R6, R9, R3 ;  /* 0x0000000906037224 */ /* 0x000fc800078e0203 */
[----:B------:R-:W-:-:S07]  /*6620*/  IMAD.IADD R5, R5, 0x1, R3 ;  /* 0x0000000105057824 */ /* 0x000fce00078e0203 */
.L_x_6887:
[----:B------:R-:W0:Y:S02]  /*6630*/  LDCU.64 UR12, c[0x0][0x388] ;  /* 0x00007100ff0c77ac */ /* 0x000e240008000a00 */
[----:B0-----:R-:W-:-:S04]  /*6640*/  IADD3 R4, P0, PT, R4, UR12, RZ ;  /* 0x0000000c04047c10 */ /* 0x001fc8000ff1e0ff */
[----:B------:R-:W-:-:S05]  /*6650*/  IADD3.X R5, PT, PT, R5, UR13, RZ, P0, !PT ;  /* 0x0000000d05057c10 */ /* 0x000fca00087fe4ff */
[----:B------:R-:W2:Y:S02]  /*6660*/  LDG.E.U8 R4, desc[UR8][R4.64] ;  /* 0x0000000804047981 */ /* 0x000ea4000c1e1100 */
[----:B--2---:R-:W-:-:S04]  /*6670*/  ISETP.NE.AND P0, PT, R4, RZ, PT ;  /* 0x000000ff0400720c */ /* 0x004fc80003f05270 */
[----:B------:R-:W-:-:S05]  /*6680*/  SEL R3, RZ, 0x1, !P0 ;  /* 0x00000001ff037807 */ /* 0x000fca0004000000 */
[----:B------:R0:W-:Y:S04]  /*6690*/  STS.U8 [R0+UR4], R3 ;  /* 0x0000000300007988 */ /* 0x0001e80008000004 */
.L_x_6886:
[----:B------:R-:W-:Y:S05]  /*66a0*/  BSYNC.RECONVERGENT B0 ;  /* 0x0000000000007941 */ /* 0x000fea0003800200 */
.L_x_6836:
[----:B------:R-:W-:Y:S01]  /*66b0*/  BAR.SYNC.DEFER_BLOCKING 0x0 ;  /* 0x0000000000007b1d */ /* 0x000fe20000010000 */
[----:B------:R-:W-:-:S09]  /*66c0*/  UISETP.GE.U32.AND UP0, UPT, UR5, 0x42, UPT ;  /* 0x000000420500788c */ /* 0x000fd2000bf06070 */
[----:B------:R-:W-:Y:S05]  /*66d0*/  BRA.U !UP0, `(.L_x_6937) ;  /* 0x00000001083c7547 */ /* 0x000fea000b800000 */
.L_x_6940:
        /* <DEDUP_REMOVED lines=10> */
.L_x_6939:
[----:B------:R-:W-:Y:S05]  /*6780*/  BSYNC.RECONVERGENT B0 ;  /* 0x0000000000007941 */ /* 0x000fea0003800200 */
.L_x_6938:
[----:B------:R-:W-:Y:S01]  /*6790*/  BAR.SYNC.DEFER_BLOCKING 0x0 ;  /* 0x0000000000007b1d */ /* 0x000fe20000010000 */
[----:B------:R-:W-:-:S05]  /*67a0*/  UISETP.GT.U32.AND UP0, UPT, UR5, 0x83, UPT ;  /* 0x000000830500788c */ /* 0x000fca000bf04070 */
[----:B------:R-:W-:-:S04]  /*67b0*/  UMOV UR5, UR6 ;  /* 0x0000000600057c82 */ /* 0x000fc80008000000 */
[----:B------:R-:W-:Y:S05]  /*67c0*/  BRA.U UP0, `(.L_x_6940) ;  /* 0xfffffffd00c47547 */ /* 0x000fea000b83ffff */
.L_x_6937:
        /* <DEDUP_REMOVED lines=51> */
        .weak           $__internal_148_$__cuda_sm20_div_s64
        .type           $__internal_148_$__cuda_sm20_div_s64,@function
        .size           $__internal_148_$__cuda_sm20_div_s64,($__internal_149_$__cuda_sm20_rem_s64 - $__internal_148_$__cuda_sm20_div_s64)
$__internal_148_$__cuda_sm20_div_s64:
        /* <DEDUP_REMOVED lines=82> */
[----:B------:R-:W-:Y:S06]  /*7020*/  RET.REL.NODEC R8 `(uncontiguous_any_i8) ;  /* 0xffffff8c08f47950 */ /* 0x000fec0003c3ffff */
        .weak           $__internal_149_$__cuda_sm20_rem_s64
        .type           $__internal_149_$__cuda_sm20_rem_s64,@function
        .size           $__internal_149_$__cuda_sm20_rem_s64,(.L_x_32352 - $__internal_149_$__cuda_sm20_rem_s64)
$__internal_149_$__cuda_sm20_rem_s64:
        /* <DEDUP_REMOVED lines=76> */
[----:B------:R-:W-:Y:S06]  /*74f0*/  RET.REL.NODEC R24 `(uncontiguous_any_i8) ;  /* 0xffffff8818c07950 */ /* 0x000fec0003c3ffff */
.L_x_6941:
        /* <DEDUP_REMOVED lines=16> */
.L_x_32352:


//--------------------- .text.contiguous_any_i8   --------------------------
	.section	.text.contiguous_any_i8,"ax",@progbits
	.align	128
        .global         contiguous_any_i8
        .type           contiguous_any_i8,@function
        .size           contiguous_any_i8,(.L_x_33054 - contiguous_any_i8)
        .other          contiguous_any_i8,@"STO_CUDA_ENTRY STV_DEFAULT"
contiguous_any_i8:
.text.contiguous_any_i8:
        /* <DEDUP_REMOVED lines=31> */
.L_x_6945:
[----:B------:R-:W-:Y:S05]  /*01f0*/  BSYNC.RECONVERGENT B1 ;  /* 0x0000000000017941 */ /* 0x000fea0003800200 */
.L_x_6944:
[----:B------:R-:W-:-:S05]  /*0200*/  SEL R3, RZ, 0x1, !P0 ;  /* 0x00000001ff037807 */ /* 0x000fca0004000000 */
[----:B------:R0:W-:Y:S01]  /*0210*/  STS.U8 [R0+UR4], R3 ;  /* 0x0000000300007988 */ /* 0x0001e20008000004 */
[----:B------:R-:W-:Y:S05]  /*0220*/  BRA `(.L_x_6946) ;  /* 0x0000000000287947 */ /* 0x000fea0003800000 */
.L_x_6943:
        /* <DEDUP_REMOVED lines=10> */
.L_x_6946:
[----:B------:R-:W-:Y:S05]  /*02d0*/  BSYNC.RECONVERGENT B0 ;  /* 0x0000000000007941 */ /* 0x000fea0003800200 */
.L_x_6942:
[----:B------:R-:W-:Y:S01]  /*02e0*/  BAR.SYNC.DEFER_BLOCKING 0x0 ;  /* 0x0000000000007b1d */ /* 0x000fe20000010000 */
[----:B------:R-:W-:-:S09]  /*02f0*/  UISETP.GE.U32.AND UP0, UPT, UR5, 0x42, UPT ;  /* 0x000000420500788c */ /* 0x000fd2000bf06070 */
[----:B------:R-:W-:Y:S05]  /*0300*/  BRA.U !UP0, `(.L_x_6947) ;  /* 0x00000001083c7547 */ /* 0x000fea000b800000 */
.L_x_6950:
        /* <DEDUP_REMOVED lines=10> */
.L_x_6949:
[----:B------:R-:W-:Y:S05]  /*03b0*/  BSYNC.RECONVERGENT B0 ;  /* 0x0000000000007941 */ /* 0x000fea0003800200 */
.L_x_6948:
[----:B------:R-:W-:Y:S01]  /*03c0*/  BAR.SYNC.DEFER_BLOCKING 0x0 ;  /* 0x0000000000007b1d */ /* 0x000fe20000010000 */
[----:B------:R-:W-:-:S05]  /*03d0*/  UISETP.GT.U32.AND UP0, UPT, UR5, 0x83, UPT ;  /* 0x000000830500788c */ /* 0x000fca000bf04070 */
[----:B------:R-:W-:-:S04]  /*03e0*/  UMOV UR5, UR6 ;  /* 0x0000000600057c82 */ /* 0x000fc80008000000 */
[----:B------:R-:W-:Y:S05]  /*03f0*/  BRA.U UP0, `(.L_x_6950) ;  /* 0xfffffffd00c47547 */ /* 0x000fea000b83ffff */
.L_x_6947:
        /* <DEDUP_REMOVED lines=51> */
.L_x_6951:
        /* <DEDUP_REMOVED lines=13> */
.L_x_33054:


//--------------------- .text.contiguous_any33_bool --------------------------
	.section	.text.contiguous_any33_bool,"ax",@progbits
	.align	128
        .global         contiguous_any33_bool
        .type           contiguous_any33_bool,@function
        .size           contiguous_any33_bool,(.L_x_33055 - contiguous_any33_bool)
        .other          contiguous_any33_bool,@"STO_CUDA_ENTRY STV_DEFAULT"
contiguous_any33_bool:
.text.contiguous_any33_bool:
        /* <DEDUP_REMOVED lines=47> */
.L_x_6956:
        /* <DEDUP_REMOVED lines=36> */
.L_x_6955:
[----:B------:R-:W-:Y:S05]  /*0530*/  BSYNC.RECONVERGENT B0 ;  /* 0x0000000000007941 */ /* 0x000fea0003800200 */
.L_x_6954:
[----:B------:R-:W-:Y:S01]  /*0540*/  UIADD3 UR4, UPT, UPT, UR4, 0x8, URZ ;  /* 0x0000000804047890 */ /* 0x000fe2000fffe0ff */
[----:B------:R-:W-:Y:S01]  /*0550*/  SEL R5, RZ, 0x1, !P0 ;  /* 0x00000001ff057807 */ /* 0x000fe20004000000 */
[----:B------:R-:W-:Y:S01]  /*0560*/  IMAD R10, R3, 0x8, R10 ;  /* 0x00000008030a7824 */ /* 0x000fe200078e020a */
[----:B------:R-:W-:Y:S09]  /*0570*/  @P1 BRA `(.L_x_6956) ;  /* 0xfffffffc005c1947 */ /* 0x000ff2000383ffff */
[----:B------:R-:W-:-:S12]  /*0580*/  UIADD3 UR4, UPT, UPT, UR4, 0x1, URZ ;  /* 0x0000000104047890 */ /* 0x000fd8000fffe0ff */
.L_x_6953:
        /* <DEDUP_REMOVED lines=23> */
.L_x_6960:
[----:B------:R-:W-:Y:S05]  /*0700*/  BSYNC.RECONVERGENT B0 ;  /* 0x0000000000007941 */ /* 0x000fea0003800200 */
.L_x_6959:
[----:B------:R-:W-:Y:S01]  /*0710*/  SEL R5, RZ, 0x1, !P0 ;  /* 0x00000001ff057807 */ /* 0x000fe20004000000 */
[----:B------:R-:W-:-:S12]  /*0720*/  UIADD3 UR4, UPT, UPT, UR4, 0x4, URZ ;  /* 0x0000000404047890 */ /* 0x000fd8000fffe0ff */
.L_x_6958:
        /* <DEDUP_REMOVED lines=14> */
.L_x_6963:
[----:B------:R-:W-:Y:S05]  /*0810*/  BSYNC.RECONVERGENT B0 ;  /* 0x0000000000007941 */ /* 0x000fea0003800200 */
.L_x_6962:
[----:B------:R-:W-:Y:S01]  /*0820*/  SEL R5, RZ, 0x1, !P0 ;  /* 0x00000001ff057807 */ /* 0x000fe20004000000 */
[----:B------:R-:W-:-:S12]  /*0830*/  UIADD3 UR4, UPT, UPT, UR4, 0x2, URZ ;  /* 0x0000000204047890 */ /* 0x000fd8000fffe0ff */
.L_x_6961:
        /* <DEDUP_REMOVED lines=8> */
.L_x_6957:
[----:B--2---:R1:W-:Y:S02]  /*08c0*/  STS.U8 [R0+UR5], R5 ;  /* 0x0000000500007988 */ /* 0x0043e40008000005 */
.L_x_6952:
        /* <DEDUP_REMOVED lines=9> */
.L_x_6964:
        /* <DEDUP_REMOVED lines=10> */
.L_x_33055:


//--------------------- .text.contiguous_any3_bool --------------------------
	.section	.text.contiguous_any3_bool,"ax",@progbits
	.align	128
        .global         contiguous_any3_bool
        .type           contiguous_any3_bool,@function
        .size           contiguous_any3_bool,(.L_x_32354 - contiguous_any3_bool)
        .other          contiguous_any3_bool,@"STO_CUDA_ENTRY STV_DEFAULT"
contiguous_any3_bool:
.text.contiguous_any3_bool:
        /* <DEDUP_REMOVED lines=42> */
.L_x_6983:
        /* <DEDUP_REMOVED lines=27> */
.L_x_6967:
[----:B------:R-:W-:Y:S01]  /*0450*/  MOV R27, R32 ;  /* 0x00000020001b7202 */ /* 0x000fe20000000f00 */
[----:B------:R-:W-:Y:S01]  /*0460*/  IMAD.MOV.U32 R2, RZ, RZ, R34 ;  /* 0x000000ffff027224 */ /* 0x000fe200078e0022 */
[----:B------:R-:W-:Y:S02]  /*0470*/  MOV R0, R35 ;  /* 0x0000002300007202 */ /* 0x000fe40000000f00 */
[----:B------:R-:W-:-:S07]  /*0480*/  MOV R9, 0x4a0 ;  /* 0x000004a000097802 */ /* 0x000fce0000000f00 */
[----:B012-4-:R-:W-:Y:S05]  /*0490*/  CALL.REL.NOINC `($__internal_150_$__cuda_sm20_div_s64) ;  /* 0x0000003400147944 */ /* 0x017fea0003c00000 */
        /* <DEDUP_REMOVED lines=8> */
.L_x_6968:
        /* <DEDUP_REMOVED lines=33> */
.L_x_6969:
[----:B------:R-:W-:Y:S01]  /*0730*/  MOV R27, R31 ;  /* 0x0000001f001b7202 */ /* 0x000fe20000000f00 */
[----:B------:R-:W-:Y:S01]  /*0740*/  IMAD.MOV.U32 R2, RZ, RZ, R34 ;  /* 0x000000ffff027224 */ /* 0x000fe200078e0022 */
[----:B------:R-:W-:Y:S02]  /*0750*/  MOV R0, R35 ;  /* 0x0000002300007202 */ /* 0x000fe40000000f00 */
[----:B------:R-:W-:-:S07]  /*0760*/  MOV R9, 0x780 ;  /* 0x0000078000097802 */ /* 0x000fce0000000f00 */
[----:B0---4-:R-:W-:Y:S05]  /*0770*/  CALL.REL.NOINC `($__internal_150_$__cuda_sm20_div_s64) ;  /* 0x00000030005c7944 */ /* 0x011fea0003c00000 */
        /* <DEDUP_REMOVED lines=9> */
.L_x_6970:
        /* <DEDUP_REMOVED lines=35> */
.L_x_6971:
[----:B------:R-:W-:Y:S01]  /*0a40*/  IMAD.MOV.U32 R27, RZ, RZ, R29 ;  /* 0x000000ffff1b7224 */ /* 0x000fe200078e001d */
[----:B------:R-:W-:Y:S01]  /*0a50*/  MOV R2, R32 ;  /* 0x0000002000027202 */ /* 0x000fe20000000f00 */
[----:B------:R-:W-:Y:S01]  /*0a60*/  IMAD.MOV.U32 R0, RZ, RZ, R33 ;  /* 0x000000ffff007224 */ /* 0x000fe200078e0021 */
[----:B------:R-:W-:-:S07]  /*0a70*/  MOV R9, 0xa90 ;  /* 0x00000a9000097802 */ /* 0x000fce0000000f00 */
[----:B0---4-:R-:W-:Y:S05]  /*0a80*/  CALL.REL.NOINC `($__internal_150_$__cuda_sm20_div_s64) ;  /* 0x0000002c00987944 */ /* 0x011fea0003c00000 */
        /* <DEDUP_REMOVED lines=9> */
.L_x_6972:
        /* <DEDUP_REMOVED lines=33> */
.L_x_6973:
[----:B------:R-:W-:Y:S01]  /*0d30*/  MOV R27, R28 ;  /* 0x0000001c001b7202 */ /* 0x000fe20000000f00 */
[----:B------:R-:W-:Y:S01]  /*0d40*/  IMAD.MOV.U32 R2, RZ, RZ, R32 ;  /* 0x000000ffff027224 */ /* 0x000fe200078e0020 */
[----:B------:R-:W-:Y:S02]  /*0d50*/  MOV R0, R33 ;  /* 0x0000002100007202 */ /* 0x000fe40000000f00 */
[----:B------:R-:W-:-:S07]  /*0d60*/  MOV R9, 0xd80 ;  /* 0x00000d8000097802 */ /* 0x000fce0000000f00 */
[----:B0---4-:R-:W-:Y:S05]  /*0d70*/  CALL.REL.NOINC `($__internal_150_$__cuda_sm20_div_s64) ;  /* 0x0000002800dc7944 */ /* 0x011fea0003c00000 */
        /* <DEDUP_REMOVED lines=8> */
.L_x_6974:
        /* <DEDUP_REMOVED lines=34> */
.L_x_6975:
        /* <DEDUP_REMOVED lines=14> */
.L_x_6976:
        /* <DEDUP_REMOVED lines=34> */
.L_x_6977:
        /* <DEDUP_REMOVED lines=14> */
.L_x_6978:
        /* <DEDUP_REMOVED lines=34> */
.L_x_6979:
        /* <DEDUP_REMOVED lines=14> */
.L_x_6980:
        /* <DEDUP_REMOVED lines=34> */
.L_x_6981:
        /* <DEDUP_REMOVED lines=14> */
.L_x_6982:
        /* <DEDUP_REMOVED lines=14> */
.L_x_6966:
        /* <DEDUP_REMOVED lines=33> */
.L_x_6985:
[----:B------:R-:W-:Y:S01]  /*1cf0*/  MOV R27, R32 ;  /* 0x00000020001b7202 */ /* 0x000fe20000000f00 */
[----:B------:R-:W-:Y:S01]  /*1d00*/  IMAD.MOV.U32 R2, RZ, RZ, R16 ;  /* 0x000000ffff027224 */ /* 0x000fe200078e0010 */
[----:B------:R-:W-:Y:S02]  /*1d10*/  MOV R0, R17 ;  /* 0x0000001100007202 */ /* 0x000fe40000000f00 */
[----:B------:R-:W-:-:S07]  /*1d20*/  MOV R9, 0x1d40 ;  /* 0x00001d4000097802 */ /* 0x000fce0000000f00 */
[----:B0-----:R-:W-:Y:S05]  /*1d30*/  CALL.REL.NOINC `($__internal_150_$__cuda_sm20_div_s64) ;  /* 0x0000001800ec7944 */ /* 0x001fea0003c00000 */
        /* <DEDUP_REMOVED lines=8> */
.L_x_6986:
        /* <DEDUP_REMOVED lines=35> */
.L_x_6987:
[----:B------:R-:W-:Y:S01]  /*1ff0*/  MOV R27, R17 ;  /* 0x00000011001b7202 */ /* 0x000fe20000000f00 */
[----:B------:R-:W-:Y:S01]  /*2000*/  IMAD.MOV.U32 R2, RZ, RZ, R18 ;  /* 0x000000ffff027224 */ /* 0x000fe200078e0012 */
[----:B------:R-:W-:Y:S02]  /*2010*/  MOV R0, R19 ;  /* 0x0000001300007202 */ /* 0x000fe40000000f00 */
[----:B------:R-:W-:-:S07]  /*2020*/  MOV R9, 0x2040 ;  /* 0x0000204000097802 */ /* 0x000fce0000000f00 */
[----:B0-----:R-:W-:Y:S05]  /*2030*/  CALL.REL.NOINC `($__internal_150_$__cuda_sm20_div_s64) ;  /* 0x00000018002c7944 */ /* 0x001fea0003c00000 */
        /* <DEDUP_REMOVED lines=9> */
.L_x_6988:
        /* <DEDUP_REMOVED lines=36> */
.L_x_6989:
[----:B------:R-:W-:Y:S01]  /*2310*/  MOV R27, R19 ;  /* 0x00000013001b7202 */ /* 0x000fe20000000f00 */
[----:B------:R-:W-:Y:S01]  /*2320*/  IMAD.MOV.U32 R2, RZ, RZ, R28 ;  /* 0x000000ffff027224 */ /* 0x000fe200078e001c */
[----:B------:R-:W-:Y:S02]  /*2330*/  MOV R0, R29 ;  /* 0x0000001d00007202 */ /* 0x000fe40000000f00 */
[----:B------:R-:W-:-:S07]  /*2340*/  MOV R9, 0x2360 ;  /* 0x0000236000097802 */ /* 0x000fce0000000f00 */
[----:B0-----:R-:W-:Y:S05]  /*2350*/  CALL.REL.NOINC `($__internal_150_$__cuda_sm20_div_s64) ;  /* 0x0000001400647944 */ /* 0x001fea0003c00000 */
        /* <DEDUP_REMOVED lines=9> */
.L_x_6990:
        /* <DEDUP_REMOVED lines=37> */
.L_x_6991:
[----:B------:R-:W-:Y:S01]  /*2640*/  IMAD.MOV.U32 R27, RZ, RZ, R18 ;  /* 0x000000ffff1b7224 */ /* 0x000fe200078e0012 */
[----:B------:R-:W-:Y:S01]  /*2650*/  MOV R2, R28 ;  /* 0x0000001c00027202 */ /* 0x000fe20000000f00 */
[----:B------:R-:W-:Y:S01]  /*2660*/  IMAD.MOV.U32 R0, RZ, RZ, R29 ;  /* 0x000000ffff007224 */ /* 0x000fe200078e001d */
[----:B------:R-:W-:-:S07]  /*2670*/  MOV R9, 0x2690 ;  /* 0x0000269000097802 */ /* 0x000fce0000000f00 */
[----:B0-----:R-:W-:Y:S05]  /*2680*/  CALL.REL.NOINC `($__internal_150_$__cuda_sm20_div_s64) ;  /* 0x0000001000987944 */ /* 0x001fea0003c00000 */
        /* <DEDUP_REMOVED lines=8> */
.L_x_6992:
        /* <DEDUP_REMOVED lines=9> */
.L_x_6984:
        /* <DEDUP_REMOVED lines=31> */
.L_x_6994:
        /* <DEDUP_REMOVED lines=13> */
.L_x_6995:
        /* <DEDUP_REMOVED lines=35> */
.L_x_6996:
[----:B------:R-:W-:Y:S01]  /*2c90*/  MOV R27, R17 ;  /* 0x00000011001b7202 */ /* 0x000fe20000000f00 */
[----:B------:R-:W-:Y:S01]  /*2ca0*/  IMAD.MOV.U32 R2, RZ, RZ, R18 ;  /* 0x000000ffff027224 */ /* 0x000fe200078e0012 */
[----:B------:R-:W-:Y:S02]  /*2cb0*/  MOV R0, R19 ;  /* 0x0000001300007202 */ /* 0x000fe40000000f00 */
[----:B------:R-:W-:-:S07]  /*2cc0*/  MOV R9, 0x2ce0 ;  /* 0x00002ce000097802 */ /* 0x000fce0000000f00 */
[----:B0-----:R-:W-:Y:S05]  /*2cd0*/  CALL.REL.NOINC `($__internal_150_$__cuda_sm20_div_s64) ;  /* 0x0000000c00047944 */ /* 0x001fea0003c00000 */
        /* <DEDUP_REMOVED lines=9> */
.L_x_6997:
        /* <DEDUP_REMOVED lines=10> */
.L_x_6993:
        /* <DEDUP_REMOVED lines=29> */
.L_x_6998:
[----:B------:R-:W-:-:S07]  /*2fe0*/  MOV R0, 0x3000 ;  /* 0x0000300000007802 */ /* 0x000fce0000000f00 */
[----:B0-----:R-:W-:Y:S05]  /*2ff0*/  CALL.REL.NOINC `($__internal_151_$__cuda_sm20_rem_s64) ;  /* 0x0000000c008c7944 */ /* 0x001fea0003c00000 */
[----:B------:R-:W-:Y:S02]  /*3000*/  MOV R10, R2 ;  /* 0x00000002000a7202 */ /* 0x000fe40000000f00 */
[----:B------:R-:W-:-:S07]  /*3010*/  MOV R11, R9 ;  /* 0x00000009000b7202 */ /* 0x000fce0000000f00 */
.L_x_6999:
[----:B------:R-:W1:Y:S02]  /*3020*/  LDC.64 R12, c[0x0][0x398] ;  /* 0x0000e600ff0c7b82 */ /* 0x000e640000000a00 */
[----:B-1----:R-:W-:-:S06]  /*3030*/  IMAD.WIDE.U32 R2, R3, 0x8, R12 ;  /* 0x0000000803027825 */ /* 0x002fcc00078e000c */
[----:B------:R-:W2:Y:S02]  /*3040*/  LDG.E.64 R2, desc[UR10][R2.64] ;  /* 0x0000000a02027981 */ /* 0x000ea4000c1e1b00 */
[-C--:B--2---:R-:W-:Y:S02]  /*3050*/  IMAD R9, R3, R10.reuse, RZ ;  /* 0x0000000a03097224 */ /* 0x084fe400078e02ff */
[----:B------:R-:W-:-:S04]  /*3060*/  IMAD.WIDE.U32 R28, R2, R10, R28 ;  /* 0x0000000a021c7225 */ /* 0x000fc800078e001c */
[----:B------:R-:W-:-:S04]  /*3070*/  IMAD R9, R2, R11, R9 ;  /* 0x0000000b02097224 */ /* 0x000fc800078e0209 */
[----:B------:R-:W-:-:S07]  /*3080*/  IMAD.IADD R29, R29, 0x1, R9 ;  /* 0x000000011d1d7824 */ /* 0x000fce00078e0209 */
.L_x_6965:
[----:B------:R-:W1:Y:S02]  /*3090*/  LDCU.64 UR12, c[0x0][0x388] ;  /* 0x00007100ff0c77ac */ /* 0x000e640008000a00 */
[----:B-1----:R-:W-:-:S04]  /*30a0*/  IADD3 R28, P0, PT, R28, UR12, RZ ;  /* 0x0000000c1c1c7c10 */ /* 0x002fc8000ff1e0ff */
[----:B------:R-:W-:-:S06]  /*30b0*/  IADD3.X R29, PT, PT, R29, UR13, RZ, P0, !PT ;  /* 0x0000000d1d1d7c10 */ /* 0x000fcc00087fe4ff */
[----:B------:R-:W2:Y:S01]  /*30c0*/  LDG.E.U8 R29, desc[UR10][R28.64] ;  /* 0x0000000a1c1d7981 */ /* 0x000ea2000c1e1100 */
[----:B------:R-:W-:-:S03]  /*30d0*/  ISETP.NE.AND P0, PT, R8, RZ, PT ;  /* 0x000000ff0800720c */ /* 0x000fc60003f05270 */
[----:B--2---:R1:W-:Y:S01]  /*30e0*/  STS.U8 [R4+UR5], R29 ;  /* 0x0000001d04007988 */ /* 0x0043e20008000005 */
[----:B------:R-:W-:Y:S09]  /*30f0*/  BAR.SYNC.DEFER_BLOCKING 0x0 ;  /* 0x0000000000007b1d */ /* 0x000ff20000010000 */
[----:B------:R-:W-:Y:S05]  /*3100*/  @P0 EXIT ;  /* 0x000000000000094d */ /* 0x000fea0003800000 */
[----:B------:R-:W-:-:S13]  /*3110*/  ISETP.GT.U32.AND P0, PT, R5, 0x1, PT ;  /* 0x000000010500780c */ /* 0x000fda0003f04070 */
[----:B------:R-:W2:Y:S01]  /*3120*/  @!P0 S2R R3, SR_CgaCtaId ;  /* 0x0000000000038919 */ /* 0x000ea20000008800 */
[----:B------:R-:W-:-:S04]  /*3130*/  @!P0 MOV R0, 0x400 ;  /* 0x0000040000008802 */ /* 0x000fc80000000f00 */
[----:B--2---:R-:W-:-:S04]  /*3140*/  @!P0 LEA R0, R3, R0, 0x18 ;  /* 0x0000000003008211 */ /* 0x004fc800078ec0ff */
[----:B------:R-:W-:-:S06]  /*3150*/  @!P0 IADD3 R0, PT, PT, R0, R7, RZ ;  /* 0x0000000700008210 */ /* 0x000fcc0007ffe0ff */
[----:B------:R-:W2:Y:S02]  /*3160*/  @!P0 LDS.U8 R0, [R0] ;  /* 0x0000000000008984 */ /* 0x000ea40000000000 */
[----:B--2---:R-:W-:Y:S01]  /*3170*/  @!P0 PRMT R2, R0, 0x7610, R2 ;  /* 0x0000761000028816 */ /* 0x004fe20000000002 */
[----:B------:R-:W-:Y:S06]  /*3180*/  @!P0 BRA `(.L_x_7000) ;  /* 0x0000000400b48947 */ /* 0x000fec0003800000 */
[----:B------:R-:W2:Y:S01]  /*3190*/  S2UR UR5, SR_CgaCtaId ;  /* 0x00000000000579c3 */ /* 0x000ea20000008800 */
[----:B------:R-:W-:Y:S01]  /*31a0*/  UMOV UR4, 0x400 ;  /* 0x0000040000047882 */ /* 0x000fe20000000000 */
[C---:B------:R-:W-:Y:S01]  /*31b0*/  IADD3 R0, PT, PT, R5.reuse, -0x2, RZ ;  /* 0xfffffffe05007810 */ /* 0x040fe20007ffe0ff */
[----:B------:R-:W-:-:S03]  /*31c0*/  VIADD R5, R5, 0xffffffff ;  /* 0xffffffff05057836 */ /* 0x000fc60000000000 */
[----:B------:R-:W-:Y:S02]  /*31d0*/  ISETP.GE.U32.AND P0, PT, R0, 0x7, PT ;  /* 0x000000070000780c */ /* 0x000fe40003f06070 */
[----:B------:R-:W-:Y:S01]  /*31e0*/  LOP3.LUT R0, R5, 0x7, RZ, 0xc0, !PT ;  /* 0x0000000705007812 */ /* 0x000fe200078ec0ff */
[----:B--2---:R-:W-:-:S03]  /*31f0*/  ULEA UR5, UR5, UR4, 0x18 ;  /* 0x0000000405057291 */ /* 0x004fc6000f8ec0ff */
[----:B------:R-:W-:-:S03]  /*3200*/  UMOV UR4, 0x1 ;  /* 0x0000000100047882 */ /* 0x000fc60000000000 */
[----:B------:R-:W-:-:S03]  /*3210*/  IADD3 R3, PT, PT, R7, UR5, RZ ;  /* 0x0000000507037c10 */ /* 0x000fc6000fffe0ff */
[----:B------:R2:W3:Y:S01]  /*3220*/  LDS.U8 R2, [R7+UR5] ;  /* 0x0000000507027984 */ /* 0x0004e20008000000 */
[----:B------:R-:W-:Y:S05]  /*3230*/  @!P0 BRA `(.L_x_7001) ;  /* 0x0000000000b88947 */ /* 0x000fea0003800000 */
[----:B01----:R-:W-:Y:S01]  /*3240*/  LOP3.LUT R4, R5, 0xfffffff8, RZ, 0xc0, !PT ;  /* 0xfffffff805047812 */ /* 0x003fe200078ec0ff */
[----:B------:R-:W-:Y:S01]  /*3250*/  UMOV UR4, URZ ;  /* 0x000000ff00047c82 */ /* 0x000fe20008000000 */
[----:B------:R-:W-:-:S03]  /*3260*/  MOV R9, R3 ;  /* 0x0000000300097202 */ /* 0x000fc60000000f00 */
[----:B------:R-:W-:-:S07]  /*3270*/  IMAD.MOV R4, RZ, RZ, -R4 ;  /* 0x000000ffff047224 */ /* 0x000fce00078e0a04 */
.L_x_7004:
[----:B---3--:R-:W-:Y:S01]  /*3280*/  LOP3.LUT P2, RZ, R2, 0xff, RZ, 0xc0, !PT ;  /* 0x000000ff02ff7812 */ /* 0x008fe2000784c0ff */
        /* <DEDUP_REMOVED lines=35> */
.L_x_7003:
[----:B------:R-:W-:Y:S05]  /*34c0*/  BSYNC.RECONVERGENT B0 ;  /* 0x0000000000007941 */ /* 0x000fea0003800200 */
.L_x_7002:
[----:B------:R-:W-:Y:S01]  /*34d0*/  UIADD3 UR4, UPT, UPT, UR4, 0x8, URZ ;  /* 0x0000000804047890 */ /* 0x000fe2000fffe0ff */
[----:B------:R-:W-:Y:S01]  /*34e0*/  SEL R2, RZ, 0x1, !P0 ;  /* 0x00000001ff027807 */ /* 0x000fe20004000000 */
[----:B------:R-:W-:Y:S01]  /*34f0*/  IMAD R9, R6, 0x8, R9 ;  /* 0x0000000806097824 */ /* 0x000fe200078e0209 */
[----:B------:R-:W-:Y:S09]  /*3500*/  @P1 BRA `(.L_x_7004) ;  /* 0xfffffffc005c1947 */ /* 0x000ff2000383ffff */
[----:B------:R-:W-:-:S12]  /*3510*/  UIADD3 UR4, UPT, UPT, UR4, 0x1, URZ ;  /* 0x0000000104047890 */ /* 0x000fd8000fffe0ff */
.L_x_7001:
[----:B------:R-:W-:-:S13]  /*3520*/  ISETP.NE.AND P0, PT, R0, RZ, PT ;  /* 0x000000ff0000720c */ /* 0x000fda0003f05270 */
[----:B------:R-:W-:Y:S05]  /*3530*/  @!P0 BRA `(.L_x_7005) ;  /* 0x0000000000c48947 */ /* 0x000fea0003800000 */
[----:B------:R-:W-:Y:S02]  /*3540*/  ISETP.GE.U32.AND P0, PT, R0, 0x4, PT ;  /* 0x000000040000780c */ /* 0x000fe40003f06070 */
[----:B01----:R-:W-:-:S11]  /*3550*/  LOP3.LUT R4, R5, 0x3, RZ, 0xc0, !PT ;  /* 0x0000000305047812 */ /* 0x003fd600078ec0ff */
[----:B------:R-:W-:Y:S05]  /*3560*/  @!P0 BRA `(.L_x_7006) ;  /* 0x0000000000548947 */ /* 0x000fea0003800000 */
[----:B---3--:R-:W-:Y:S01]  /*3570*/  LOP3.LUT P1, RZ, R2, 0xff, RZ, 0xc0, !PT ;  /* 0x000000ff02ff7812 */ /* 0x008fe2000782c0ff */
        /* <DEDUP_REMOVED lines=17> */
.L_x_7008:
[----:B------:R-:W-:Y:S05]  /*3690*/  BSYNC.RECONVERGENT B0 ;  /* 0x0000000000007941 */ /* 0x000fea0003800200 */
.L_x_7007:
[----:B------:R-:W-:Y:S01]  /*36a0*/  SEL R2, RZ, 0x1, !P0 ;  /* 0x00000001ff027807 */ /* 0x000fe20004000000 */
[----:B------:R-:W-:-:S12]  /*36b0*/  UIADD3 UR4, UPT, UPT, UR4, 0x4, URZ ;  /* 0x0000000404047890 */ /* 0x000fd8000fffe0ff */
.L_x_7006:
[----:B------:R-:W-:-:S13]  /*36c0*/  ISETP.NE.AND P0, PT, R4, RZ, PT ;  /* 0x000000ff0400720c */ /* 0x000fda0003f05270 */
[----:B------:R-:W-:Y:S05]  /*36d0*/  @!P0 BRA `(.L_x_7005) ;  /* 0x00000000005c8947 */ /* 0x000fea0003800000 */
[----:B------:R-:W-:-:S13]  /*36e0*/  ISETP.NE.AND P0, PT, R4, 0x1, PT ;  /* 0x000000010400780c */ /* 0x000fda0003f05270 */
        /* <DEDUP_REMOVED lines=11> */
.L_x_7011:
[----:B------:R-:W-:Y:S05]  /*37a0*/  BSYNC.RECONVERGENT B0 ;  /* 0x0000000000007941 */ /* 0x000fea0003800200 */
.L_x_7010:
[----:B------:R-:W-:Y:S01]  /*37b0*/  SEL R2, RZ, 0x1, !P0 ;  /* 0x00000001ff027807 */ /* 0x000fe20004000000 */
[----:B------:R-:W-:-:S12]  /*37c0*/  UIADD3 UR4, UPT, UPT, UR4, 0x2, URZ ;  /* 0x0000000204047890 */ /* 0x000fd8000fffe0ff */
.L_x_7009:
[----:B------:R-:W-:-:S04]  /*37d0*/  LOP3.LUT R5, R5, 0x1, RZ, 0xc0, !PT ;  /* 0x0000000105057812 */ /* 0x000fc800078ec0ff */
[----:B------:R-:W-:-:S13]  /*37e0*/  ISETP.NE.U32.AND P0, PT, R5, 0x1, PT ;  /* 0x000000010500780c */ /* 0x000fda0003f05070 */
[----:B------:R-:W-:Y:S05]  /*37f0*/  @P0 BRA `(.L_x_7005) ;  /* 0x0000000000140947 */ /* 0x000fea0003800000 */
[----:B---3--:R-:W-:-:S13]  /*3800*/  LOP3.LUT P0, RZ, R2, 0xff, RZ, 0xc0, !PT ;  /* 0x000000ff02ff7812 */ /* 0x008fda000780c0ff */
[----:B------:R-:W-:-:S06]  /*3810*/  @!P0 IMAD R3, R6, UR4, R3 ;  /* 0x0000000406038c24 */ /* 0x000fcc000f8e0203 */
[----:B------:R-:W0:Y:S02]  /*3820*/  @!P0 LDS.U8 R3, [R3] ;  /* 0x0000000003038984 */ /* 0x000e240000000000 */
[----:B0-----:R-:W-:-:S04]  /*3830*/  ISETP.NE.OR P0, PT, R3, RZ, P0 ;  /* 0x000000ff0300720c */ /* 0x001fc80000705670 */
[----:B------:R-:W-:-:S09]  /*3840*/  SEL R2, RZ, 0x1, !P0 ;  /* 0x00000001ff027807 */ /* 0x000fd20004000000 */
.L_x_7005:
[----:B---3--:R3:W-:Y:S02]  /*3850*/  STS.U8 [R7+UR5], R2 ;  /* 0x0000000207007988 */ /* 0x0087e40008000005 */
.L_x_7000:
[----:B01----:R-:W0:Y:S01]  /*3860*/  LDC.64 R4, c[0x0][0x3a8] ;  /* 0x0000ea00ff047b82 */ /* 0x003e220000000a00 */
[----:B------:R-:W1:Y:S01]  /*3870*/  LDCU.64 UR4, c[0x0][0x380] ;  /* 0x00007000ff0477ac */ /* 0x000e620008000a00 */
[----:B------:R-:W-:-:S03]  /*3880*/  HFMA2 R15, -RZ, RZ, 0, 0 ;  /* 0x00000000ff0f7431 */ /* 0x000fc600000001ff */
[----:B0-----:R-:W-:-:S04]  /*3890*/  IMAD.WIDE.U32 R14, R4, UR8, R14 ;  /* 0x00000008040e7c25 */ /* 0x001fc8000f8e000e */
[----:B------:R-:W-:Y:S01]  /*38a0*/  IMAD R0, R5, UR8, R15 ;  /* 0x0000000805007c24 */ /* 0x000fe2000f8e020f */
[----:B-1----:R-:W-:-:S04]  /*38b0*/  IADD3 R14, P0, PT, R14, UR4, RZ ;  /* 0x000000040e0e7c10 */ /* 0x002fc8000ff1e0ff */
[----:B------:R-:W-:-:S05]  /*38c0*/  IADD3.X R15, PT, PT, R0, UR5, RZ, P0, !PT ;  /* 0x00000005000f7c10 */ /* 0x000fca00087fe4ff */
[----:B------:R-:W-:Y:S01]  /*38d0*/  STG.E.U8 desc[UR10][R14.64], R2 ;  /* 0x000000020e007986 */ /* 0x000fe2000c10110a */
[----:B------:R-:W-:Y:S05]  /*38e0*/  EXIT ;  /* 0x000000000000794d */ /* 0x000fea0003800000 */
        .weak           $__internal_150_$__cuda_sm20_div_s64
        .type           $__internal_150_$__cuda_sm20_div_s64,@function
        .size           $__internal_150_$__cuda_sm20_div_s64,($__internal_151_$__cuda_sm20_rem_s64 - $__internal_150_$__cuda_sm20_div_s64)
$__internal_150_$__cuda_sm20_div_s64:
        /* <DEDUP_REMOVED lines=83> */
[----:B------:R-:W-:Y:S06]  /*3e20*/  RET.REL.NODEC R12 `(contiguous_any3_bool) ;  /* 0xffffffc00c747950 */ /* 0x000fec0003c3ffff */
        .weak           $__internal_151_$__cuda_sm20_rem_s64
        .type           $__internal_151_$__cuda_sm20_rem_s64,@function
        .size           $__internal_151_$__cuda_sm20_rem_s64,(.L_x_32354 - $__internal_151_$__cuda_sm20_rem_s64)
$__internal_151_$__cuda_sm20_rem_s64:
        /* <DEDUP_REMOVED lines=66> */
[----:B------:R-:W-:Y:S06]  /*4250*/  RET.REL.NODEC R10 `(contiguous_any3_bool) ;  /* 0xffffffbc0a687950 */ /* 0x000fec0003c3ffff */
.L_x_7012:
        /* <DEDUP_REMOVED lines=10> */
.L_x_32354:


//--------------------- .text.contiguous_any22_bool --------------------------
	.section	.text.contiguous_any22_bool,"ax",@progbits
	.align	128
        .global         contiguous_any22_bool
        .type           contiguous_any22_bool,@function
        .size           contiguous_any22_bool,(.L_x_33057 - contiguous_any22_bool)
        .other          contiguous_any22_bool,@"STO_CUDA_ENTRY STV_DEFAULT"
contiguous_any22_bool:
.text.contiguous_any22_bool:
        /* <DEDUP_REMOVED lines=37> */
.L_x_7016:
[----:B------:R-:W-:Y:S05]  /*0250*/  BSYNC.RECONVERGENT B1 ;  /* 0x0000000000017941 */ /* 0x000fea0003800200 */
.L_x_7015:
[----:B------:R-:W-:-:S05]  /*0260*/  SEL R3, RZ, 0x1, !P0 ;  /* 0x00000001ff037807 */ /* 0x000fca0004000000 */
[----:B------:R0:W-:Y:S01]  /*0270*/  STS.U8 [R0+UR4], R3 ;  /* 0x0000000300007988 */ /* 0x0001e20008000004 */
[----:B------:R-:W-:Y:S05]  /*0280*/  BRA `(.L_x_7017) ;  /* 0x0000000000307947 */ /* 0x000fea0003800000 */
.L_x_7014:
        /* <DEDUP_REMOVED lines=12> */
.L_x_7017:
[----:B------:R-:W-:Y:S05]  /*0350*/  BSYNC.RECONVERGENT B0 ;  /* 0x0000000000007941 */ /* 0x000fea0003800200 */
.L_x_7013:
[----:B------:R-:W-:Y:S01]  /*0360*/  BAR.SYNC.DEFER_BLOCKING 0x0 ;  /* 0x0000000000007b1d */ /* 0x000fe20000010000 */
[----:B------:R-:W-:-:S09]  /*0370*/  UISETP.GE.U32.AND UP0, UPT, UR5, 0x42, UPT ;  /* 0x000000420500788c */ /* 0x000fd2000bf06070 */
[----:B------:R-:W-:Y:S05]  /*0380*/  BRA.U !UP0, `(.L_x_7018) ;  /* 0x00000001083c7547 */ /* 0x000fea000b800000 */
.L_x_7021:
[----:B------:R-:W-:Y:S01]  /*0390*/  USHF.R.U32.HI UR7, URZ, 0x1, UR5 ;  /* 0x00000001ff077899 */ /* 0x000fe20008011605 */
[----:B------:R-:W-:Y:S05]  /*03a0*/  BSSY.RECONVERGENT B0, `(.L_x_7019) ;  /* 0x0000009000007945 */ /* 0x000fea0003800200 */
[----:B------:R-:W-:-:S13]  /*03b0*/  ISETP.GE.U32.AND P0, PT, R0, UR7, PT ;  /* 0x0000000700007c0c */ /* 0x000fda000bf06070 */
[----:B--2---:R-:W-:Y:S05]  /*03c0*/  @P0 BRA `(.L_x_7020) ;  /* 0x0000000000180947 */ /* 0x004fea0003800000 */
[----:B0-----:R-:W0:Y:S02]  /*03d0*/  LDS.U8 R3, [R0+UR4] ;  /* 0x0000000400037984 */ /* 0x001e240008000000 */
[----:B0-----:R-:W-:-:S13]  /*03e0*/  ISETP.NE.AND P0, PT, R3, RZ, PT ;  /* 0x000000ff0300720c */ /* 0x001fda0003f05270 */
[----:B------:R-:W0:Y:S02]  /*03f0*/  @!P0 LDS.U8 R3, [R2+UR7] ;  /* 0x0000000702038984 */ /* 0x000e240008000000 */
[----:B0-----:R-:W-:-:S04]  /*0400*/  ISETP.NE.OR P0, PT, R3, RZ, P0 ;  /* 0x000000ff0300720c */ /* 0x001fc80000705670 */
[----:B------:R-:W-:-:S05]  /*0410*/  SEL R3, RZ, 0x1, !P0 ;  /* 0x00000001ff037807 */ /* 0x000fca0004000000 */
[----:B------:R2:W-:Y:S04]  /*0420*/  STS.U8 [R0+UR4], R3 ;  /* 0x0000000300007988 */ /* 0x0005e80008000004 */
.L_x_7020:
[----:B------:R-:W-:Y:S05]  /*0430*/  BSYNC.RECONVERGENT B0 ;  /* 0x0000000000007941 */ /* 0x000fea0003800200 */
.L_x_7019:
[----:B------:R-:W-:Y:S01]  /*0440*/  BAR.SYNC.DEFER_BLOCKING 0x0 ;  /* 0x0000000000007b1d */ /* 0x000fe20000010000 */
[----:B------:R-:W-:-:S05]  /*0450*/  UISETP.GT.U32.AND UP0, UPT, UR5, 0x83, UPT ;  /* 0x000000830500788c */ /* 0x000fca000bf04070 */
[----:B------:R-:W-:-:S04]  /*0460*/  UMOV UR5, UR7 ;  /* 0x0000000700057c82 */ /* 0x000fc80008000000 */
[----:B------:R-:W-:Y:S05]  /*0470*/  BRA.U UP0, `(.L_x_7021) ;  /* 0xfffffffd00c47547 */ /* 0x000fea000b83ffff */
.L_x_7018:
        /* <DEDUP_REMOVED lines=57> */
.L_x_7022:
        /* <DEDUP_REMOVED lines=15> */
.L_x_33057:


//--------------------- .text.contiguous_any2_bool --------------------------
	.section	.text.contiguous_any2_bool,"ax",@progbits
	.align	128
        .global         contiguous_any2_bool
        .type           contiguous_any2_bool,@function
        .size           contiguous_any2_bool,(.L_x_32356 - contiguous_any2_bool)
        .other          contiguous_any2_bool,@"STO_CUDA_ENTRY STV_DEFAULT"
contiguous_any2_bool:
.text.contiguous_any2_bool:
        /* <DEDUP_REMOVED lines=48> */
.L_x_7051:
        /* <DEDUP_REMOVED lines=32> */
.L_x_7028:
[----:B------:R-:W-:Y:S01]  /*0500*/  MOV R26, R4 ;  /* 0x00000004001a7202 */ /* 0x000fe20000000f00 */
[----:B------:R-:W-:Y:S01]  /*0510*/  IMAD.MOV.U32 R11, RZ, RZ, R3 ;  /* 0x000000ffff0b7224 */ /* 0x000fe200078e0003 */
[----:B------:R-:W-:Y:S01]  /*0520*/  MOV R10, R22 ;  /* 0x00000016000a7202 */ /* 0x000fe20000000f00 */
[----:B------:R-:W-:Y:S01]  /*0530*/  IMAD.MOV.U32 R9, RZ, RZ, R23 ;  /* 0x000000ffff097224 */ /* 0x000fe200078e0017 */
[----:B------:R-:W-:-:S07]  /*0540*/  MOV R8, 0x560 ;  /* 0x0000056000087802 */ /* 0x000fce0000000f00 */
[----:B-1----:R-:W-:Y:S05]  /*0550*/  CALL.REL.NOINC `($__internal_152_$__cuda_sm20_div_s64) ;  /* 0x0000006400887944 */ /* 0x002fea0003c00000 */
        /* <DEDUP_REMOVED lines=10> */
.L_x_7029:
[----:B------:R-:W-:Y:S05]  /*0600*/  BSYNC.RECONVERGENT B1 ;  /* 0x0000000000017941 */ /* 0x000fea0003800200 */
.L_x_7027:
        /* <DEDUP_REMOVED lines=34> */
.L_x_7031:
[----:B------:R-:W-:Y:S01]  /*0830*/  MOV R26, R18 ;  /* 0x00000012001a7202 */ /* 0x000fe20000000f00 */
[----:B------:R-:W-:Y:S01]  /*0840*/  IMAD.MOV.U32 R11, RZ, RZ, R19 ;  /* 0x000000ffff0b7224 */ /* 0x000fe200078e0013 */
[----:B------:R-:W-:Y:S01]  /*0850*/  MOV R10, R22 ;  /* 0x00000016000a7202 */ /* 0x000fe20000000f00 */
[----:B------:R-:W-:Y:S01]  /*0860*/  IMAD.MOV.U32 R9, RZ, RZ, R23 ;  /* 0x000000ffff097224 */ /* 0x000fe200078e0017 */
[----:B------:R-:W-:-:S07]  /*0870*/  MOV R8, 0x890 ;  /* 0x0000089000087802 */ /* 0x000fce0000000f00 */
[----:B------:R-:W-:Y:S05]  /*0880*/  CALL.REL.NOINC `($__internal_152_$__cuda_sm20_div_s64) ;  /* 0x0000006000bc7944 */ /* 0x000fea0003c00000 */
        /* <DEDUP_REMOVED lines=8> */
.L_x_7032:
[----:B------:R-:W-:Y:S05]  /*0910*/  BSYNC.RECONVERGENT B1 ;  /* 0x0000000000017941 */ /* 0x000fea0003800200 */
.L_x_7030:
        /* <DEDUP_REMOVED lines=33> */
.L_x_7034:
[----:B------:R-:W-:Y:S01]  /*0b30*/  IMAD.MOV.U32 R26, RZ, RZ, R36 ;  /* 0x000000ffff1a7224 */ /* 0x000fe200078e0024 */
[----:B------:R-:W-:Y:S01]  /*0b40*/  MOV R11, R37 ;  /* 0x00000025000b7202 */ /* 0x000fe20000000f00 */
[----:B------:R-:W-:Y:S01]  /*0b50*/  IMAD.MOV.U32 R10, RZ, RZ, R18 ;  /* 0x000000ffff0a7224 */ /* 0x000fe200078e0012 */
[----:B------:R-:W-:Y:S02]  /*0b60*/  MOV R9, R19 ;  /* 0x0000001300097202 */ /* 0x000fe40000000f00 */
[----:B------:R-:W-:-:S07]  /*0b70*/  MOV R8, 0xb90 ;  /* 0x00000b9000087802 */ /* 0x000fce0000000f00 */
[----:B------:R-:W-:Y:S05]  /*0b80*/  CALL.REL.NOINC `($__internal_152_$__cuda_sm20_div_s64) ;  /* 0x0000005c00fc7944 */ /* 0x000fea0003c00000 */
        /* <DEDUP_REMOVED lines=10> */
.L_x_7035:
[----:B------:R-:W-:Y:S05]  /*0c30*/  BSYNC.RECONVERGENT B1 ;  /* 0x0000000000017941 */ /* 0x000fea0003800200 */
.L_x_7033:
        /* <DEDUP_REMOVED lines=35> */
.L_x_7037:
[----:B------:R-:W-:Y:S01]  /*0e70*/  MOV R26, R22 ;  /* 0x00000016001a7202 */ /* 0x000fe20000000f00 */
[----:B------:R-:W-:Y:S01]  /*0e80*/  IMAD.MOV.U32 R11, RZ, RZ, R23 ;  /* 0x000000ffff0b7224 */ /* 0x000fe200078e0017 */
[----:B------:R-:W-:Y:S01]  /*0e90*/  MOV R10, R18 ;  /* 0x00000012000a7202 */ /* 0x000fe20000000f00 */
[----:B------:R-:W-:Y:S01]  /*0ea0*/  IMAD.MOV.U32 R9, RZ, RZ, R19 ;  /* 0x000000ffff097224 */ /* 0x000fe200078e0013 */
[----:B------:R-:W-:-:S07]  /*0eb0*/  MOV R8, 0xed0 ;  /* 0x00000ed000087802 */ /* 0x000fce0000000f00 */
[----:B------:R-:W-:Y:S05]  /*0ec0*/  CALL.REL.NOINC `($__internal_152_$__cuda_sm20_div_s64) ;  /* 0x0000005c002c7944 */ /* 0x000fea0003c00000 */
        /* <DEDUP_REMOVED lines=11> */
.L_x_7038:
[----:B------:R-:W-:Y:S05]  /*0f80*/  BSYNC.RECONVERGENT B1 ;  /* 0x0000000000017941 */ /* 0x000fea0003800200 */
.L_x_7036:
        /* <DEDUP_REMOVED lines=36> */
.L_x_7040:
        /* <DEDUP_REMOVED lines=16> */
.L_x_7041:
[----:B------:R-:W-:Y:S05]  /*12d0*/  BSYNC.RECONVERGENT B1 ;  /* 0x0000000000017941 */ /* 0x000fea0003800200 */
.L_x_7039:
        /* <DEDUP_REMOVED lines=35> */
.L_x_7043:
[----:B------:R-:W-:Y:S01]  /*1510*/  MOV R26, R42 ;  /* 0x0000002a001a7202 */ /* 0x000fe20000000f00 */
[----:B------:R-:W-:Y:S01]  /*1520*/  IMAD.MOV.U32 R11, RZ, RZ, R43 ;  /* 0x000000ffff0b7224 */ /* 0x000fe200078e002b */
[----:B------:R-:W-:Y:S01]  /*1530*/  MOV R10, R18 ;  /* 0x00000012000a7202 */ /* 0x000fe20000000f00 */
[----:B------:R-:W-:Y:S01]  /*1540*/  IMAD.MOV.U32 R9, RZ, RZ, R19 ;  /* 0x000000ffff097224 */ /* 0x000fe200078e0013 */
[----:B------:R-:W-:-:S07]  /*1550*/  MOV R8, 0x1570 ;  /* 0x0000157000087802 */ /* 0x000fce0000000f00 */
[----:B------:R-:W-:Y:S05]  /*1560*/  CALL.REL.NOINC `($__internal_152_$__cuda_sm20_div_s64) ;  /* 0x0000005400847944 */ /* 0x000fea0003c00000 */
        /* <DEDUP_REMOVED lines=11> */
.L_x_7044:
[----:B------:R-:W-:Y:S05]  /*1620*/  BSYNC.RECONVERGENT B1 ;  /* 0x0000000000017941 */ /* 0x000fea0003800200 */
.L_x_7042:
        /* <DEDUP_REMOVED lines=35> */
.L_x_7046:
        /* <DEDUP_REMOVED lines=17> */
.L_x_7047:
[----:B------:R-:W-:Y:S05]  /*1970*/  BSYNC.RECONVERGENT B1 ;  /* 0x0000000000017941 */ /* 0x000fea0003800200 */
.L_x_7045:
        /* <DEDUP_REMOVED lines=35> */
.L_x_7049:
[----:B------:R-:W-:Y:S01]  /*1bb0*/  MOV R26, R18 ;  /* 0x00000012001a7202 */ /* 0x000fe20000000f00 */
[----:B------:R-:W-:Y:S01]  /*1bc0*/  IMAD.MOV.U32 R11, RZ, RZ, R19 ;  /* 0x000000ffff0b7224 */ /* 0x000fe200078e0013 */
[----:B------:R-:W-:Y:S01]  /*1bd0*/  MOV R10, R20 ;  /* 0x00000014000a7202 */ /* 0x000fe20000000f00 */
[----:B------:R-:W-:Y:S01]  /*1be0*/  IMAD.MOV.U32 R9, RZ, RZ, R21 ;  /* 0x000000ffff097224 */ /* 0x000fe200078e0015 */
[----:B------:R-:W-:-:S07]  /*1bf0*/  MOV R8, 0x1c10 ;  /* 0x00001c1000087802 */ /* 0x000fce0000000f00 */
[----:B------:R-:W-:Y:S05]  /*1c00*/  CALL.REL.NOINC `($__internal_152_$__cuda_sm20_div_s64) ;  /* 0x0000004c00dc7944 */ /* 0x000fea0003c00000 */
        /* <DEDUP_REMOVED lines=11> */
.L_x_7050:
[----:B------:R-:W-:Y:S05]  /*1cc0*/  BSYNC.RECONVERGENT B1 ;  /* 0x0000000000017941 */ /* 0x000fea0003800200 */
.L_x_7048:
        /* <DEDUP_REMOVED lines=9> */
.L_x_7026:
        /* <DEDUP_REMOVED lines=35> */
.L_x_7054:
[----:B------:R-:W-:Y:S01]  /*1f90*/  MOV R26, R4 ;  /* 0x00000004001a7202 */ /* 0x000fe20000000f00 */
[----:B------:R-:W-:Y:S01]  /*1fa0*/  IMAD.MOV.U32 R11, RZ, RZ, R3 ;  /* 0x000000ffff0b7224 */ /* 0x000fe200078e0003 */
[----:B------:R-:W-:Y:S01]  /*1fb0*/  MOV R10, R6 ;  /* 0x00000006000a7202 */ /* 0x000fe20000000f00 */
[----:B------:R-:W-:Y:S01]  /*1fc0*/  IMAD.MOV.U32 R9, RZ, RZ, R7 ;  /* 0x000000ffff097224 */ /* 0x000fe200078e0007 */
[----:B------:R-:W-:-:S07]  /*1fd0*/  MOV R8, 0x1ff0 ;  /* 0x00001ff000087802 */ /* 0x000fce0000000f00 */
[----:B------:R-:W-:Y:S05]  /*1fe0*/  CALL.REL.NOINC `($__internal_152_$__cuda_sm20_div_s64) ;  /* 0x0000004800e47944 */ /* 0x000fea0003c00000 */
        /* <DEDUP_REMOVED lines=10> */
.L_x_7055:
[----:B------:R-:W-:Y:S05]  /*2090*/  BSYNC.RECONVERGENT B1 ;  /* 0x0000000000017941 */ /* 0x000fea0003800200 */
.L_x_7053:
        /* <DEDUP_REMOVED lines=34> */
.L_x_7057:
        /* <DEDUP_REMOVED lines=14> */
.L_x_7058:
[----:B------:R-:W-:Y:S05]  /*23a0*/  BSYNC.RECONVERGENT B1 ;  /* 0x0000000000017941 */ /* 0x000fea0003800200 */
.L_x_7056:
        /* <DEDUP_REMOVED lines=35> */
.L_x_7060:
        /* <DEDUP_REMOVED lines=17> */
.L_x_7061:
[----:B------:R-:W-:Y:S05]  /*26f0*/  BSYNC.RECONVERGENT B1 ;  /* 0x0000000000017941 */ /* 0x000fea0003800200 */
.L_x_7059:
        /* <DEDUP_REMOVED lines=35> */
.L_x_7063:
        /* <DEDUP_REMOVED lines=16> */
.L_x_7064:
[----:B------:R-:W-:Y:S05]  /*2a30*/  BSYNC.RECONVERGENT B1 ;  /* 0x0000000000017941 */ /* 0x000fea0003800200 */
.L_x_7062:
[----:B------:R-:W-:Y:S01]  /*2a40*/  MOV R6, R20 ;  /* 0x0000001400067202 */ /* 0x000fe20000000f00 */
[----:B------:R-:W-:Y:S02]  /*2a50*/  IMAD R9, R9, R22, RZ ;  /* 0x0000001609097224 */ /* 0x000fe400078e02ff */
[----:B------:R-:W-:Y:S02]  /*2a60*/  VIADD R5, R5, 0xfffffffe ;  /* 0xfffffffe05057836 */ /* 0x000fe40000000000 */
[----:B------:R-:W-:-:S04]  /*2a70*/  IMAD.WIDE.U32 R20, R22, R8, R6 ;  /* 0x0000000816147225 */ /* 0x000fc800078e0006 */
[----:B------:R-:W-:-:S05]  /*2a80*/  IMAD R9, R23, R8, R9 ;  /* 0x0000000817097224 */ /* 0x000fca00078e0209 */
[----:B------:R-:W-:-:S07]  /*2a90*/  IADD3 R21, PT, PT, R21, R9, RZ ;  /* 0x0000000915157210 */ /* 0x000fce0007ffe0ff */
.L_x_7052:
        /* <DEDUP_REMOVED lines=31> */
.L_x_7066:
[----:B------:R-:W-:Y:S01]  /*2c90*/  IMAD.MOV.U32 R23, RZ, RZ, R3 ;  /* 0x000000ffff177224 */ /* 0x000fe200078e0003 */
[----:B------:R-:W-:Y:S01]  /*2ca0*/  MOV R22, R6 ;  /* 0x0000000600167202 */ /* 0x000fe20000000f00 */
[----:B------:R-:W-:Y:S01]  /*2cb0*/  IMAD.MOV.U32 R3, RZ, RZ, R7 ;  /* 0x000000ffff037224 */ /* 0x000fe200078e0007 */
[----:B------:R-:W-:-:S07]  /*2cc0*/  MOV R24, 0x2ce0 ;  /* 0x00002ce000187802 */ /* 0x000fce0000000f00 */
[----:B------:R-:W-:Y:S05]  /*2cd0*/  CALL.REL.NOINC `($__internal_153_$__cuda_sm20_rem_s64) ;  /* 0x0000004000f47944 */ /* 0x000fea0003c00000 */
[----:B------:R-:W-:-:S07]  /*2ce0*/  MOV R8, R4 ;  /* 0x0000000400087202 */ /* 0x000fce0000000f00 */
.L_x_7067:
[----:B------:R-:W-:Y:S05]  /*2cf0*/  BSYNC.RECONVERGENT B1 ;  /* 0x0000000000017941 */ /* 0x000fea0003800200 */
.L_x_7065:
        /* <DEDUP_REMOVED lines=30> */
.L_x_7069:
[----:B------:R-:W-:Y:S01]  /*2ee0*/  IMAD.MOV.U32 R22, RZ, RZ, R6 ;  /* 0x000000ffff167224 */ /* 0x000fe200078e0006 */
[----:B------:R-:W-:Y:S01]  /*2ef0*/  MOV R3, R7 ;  /* 0x0000000700037202 */ /* 0x000fe20000000f00 */
[----:B------:R-:W-:Y:S01]  /*2f00*/  IMAD.MOV.U32 R4, RZ, RZ, R18 ;  /* 0x000000ffff047224 */ /* 0x000fe200078e0012 */
[----:B------:R-:W-:Y:S02]  /*2f10*/  MOV R23, R19 ;  /* 0x0000001300177202 */ /* 0x000fe40000000f00 */
[----:B------:R-:W-:-:S07]  /*2f20*/  MOV R24, 0x2f40 ;  /* 0x00002f4000187802 */ /* 0x000fce0000000f00 */
[----:B------:R-:W-:Y:S05]  /*2f30*/  CALL.REL.NOINC `($__internal_153_$__cuda_sm20_rem_s64) ;  /* 0x00000040005c7944 */ /* 0x000fea0003c00000 */
[----:B------:R-:W-:-:S07]  /*2f40*/  IMAD.MOV.U32 R5, RZ, RZ, R9 ;  /* 0x000000ffff057224 */ /* 0x000fce00078e0009 */
.L_x_7070:
[----:B------:R-:W-:Y:S05]  /*2f50*/  BSYNC.RECONVERGENT B1 ;  /* 0x0000000000017941 */ /* 0x000fea0003800200 */
.L_x_7068:
[----:B------:R-:W-:Y:S02]  /*2f60*/  IMAD R3, R5, R14, RZ ;  /* 0x0000000e05037224 */ /* 0x000fe400078e02ff */
[----:B------:R-:W-:-:S04]  /*2f70*/  IMAD.WIDE.U32 R20, R14, R4, R20 ;  /* 0x000000040e147225 */ /* 0x000fc800078e0014 */
[----:B------:R-:W-:-:S05]  /*2f80*/  IMAD R3, R15, R4, R3 ;  /* 0x000000040f037224 */ /* 0x000fca00078e0203 */
[----:B------:R-:W-:-:S07]  /*2f90*/  IADD3 R21, PT, PT, R21, R3, RZ ;  /* 0x0000000315157210 */ /* 0x000fce0007ffe0ff */
.L_x_7025:
        /* <DEDUP_REMOVED lines=12> */
.L_x_7072:
[----:B------:R-:W-:Y:S05]  /*3060*/  BSYNC.RECONVERGENT B1 ;  /* 0x0000000000017941 */ /* 0x000fea0003800200 */
.L_x_7071:
[----:B------:R-:W-:-:S05]  /*3070*/  SEL R3, RZ, 0x1, !P0 ;  /* 0x00000001ff037807 */ /* 0x000fca0004000000 */
[----:B------:R1:W-:Y:S01]  /*3080*/  STS.U8 [R0+UR4], R3 ;  /* 0x0000000300007988 */ /* 0x0003e20008000004 */
[----:B------:R-:W-:Y:S05]  /*3090*/  BRA `(.L_x_7073) ;  /* 0x0000003400887947 */ /* 0x000fea0003800000 */
.L_x_7024:
        /* <DEDUP_REMOVED lines=20> */
.L_x_7100:
        /* <DEDUP_REMOVED lines=31> */
.L_x_7077:
[----:B------:R-:W-:Y:S01]  /*33d0*/  IMAD.MOV.U32 R26, RZ, RZ, R4 ;  /* 0x000000ffff1a7224 */ /* 0x000fe200078e0004 */
[----:B------:R-:W-:Y:S01]  /*33e0*/  MOV R11, R5 ;  /* 0x00000005000b7202 */ /* 0x000fe20000000f00 */
[----:B------:R-:W-:Y:S01]  /*33f0*/  IMAD.MOV.U32 R10, RZ, RZ, R36 ;  /* 0x000000ffff0a7224 */ /* 0x000fe200078e0024 */
[----:B------:R-:W-:Y:S02]  /*3400*/  MOV R9, R37 ;  /* 0x0000002500097202 */ /* 0x000fe40000000f00 */
[----:B------:R-:W-:-:S07]  /*3410*/  MOV R8, 0x3430 ;  /* 0x0000343000087802 */ /* 0x000fce0000000f00 */
[----:B-123--:R-:W-:Y:S05]  /*3420*/  CALL.REL.NOINC `($__internal_152_$__cuda_sm20_div_s64) ;  /* 0x0000003400d47944 */ /* 0x00efea0003c00000 */
        /* <DEDUP_REMOVED lines=8> */
.L_x_7078:
[----:B------:R-:W-:Y:S05]  /*34b0*/  BSYNC.RECONVERGENT B1 ;  /* 0x0000000000017941 */ /* 0x000fea0003800200 */
.L_x_7076:
        /* <DEDUP_REMOVED lines=37> */
.L_x_7080:
        /* <DEDUP_REMOVED lines=16> */
.L_x_7081:
[----:B------:R-:W-:Y:S05]  /*3810*/  BSYNC.RECONVERGENT B1 ;  /* 0x0000000000017941 */ /* 0x000fea0003800200 */
.L_x_7079:
        /* <DEDUP_REMOVED lines=38> */
.L_x_7083:
[----:B------:R-:W-:Y:S01]  /*3a80*/  MOV R26, R36 ;  /* 0x00000024001a7202 */ /* 0x000fe20000000f00 */
[----:B------:R-:W-:Y:S01]  /*3a90*/  IMAD.MOV.U32 R11, RZ, RZ, R37 ;  /* 0x000000ffff0b7224 */ /* 0x000fe200078e0025 */
[----:B------:R-:W-:Y:S01]  /*3aa0*/  MOV R10, R38 ;  /* 0x00000026000a7202 */ /* 0x000fe20000000f00 */
[----:B------:R-:W-:Y:S01]  /*3ab0*/  IMAD.MOV.U32 R9, RZ, RZ, R39 ;  /* 0x000000ffff097224 */ /* 0x000fe200078e0027 */
[----:B------:R-:W-:-:S07]  /*3ac0*/  MOV R8, 0x3ae0 ;  /* 0x00003ae000087802 */ /* 0x000fce0000000f00 */
[----:B-1----:R-:W-:Y:S05]  /*3ad0*/  CALL.REL.NOINC `($__internal_152_$__cuda_sm20_div_s64) ;  /* 0x0000003000287944 */ /* 0x002fea0003c00000 */
        /* <DEDUP_REMOVED lines=11> */
.L_x_7084:
[----:B------:R-:W-:Y:S05]  /*3b90*/  BSYNC.RECONVERGENT B1 ;  /* 0x0000000000017941 */ /* 0x000fea0003800200 */
.L_x_7082:
        /* <DEDUP_REMOVED lines=38> */
.L_x_7086:
[----:B------:R-:W-:Y:S01]  /*3e00*/  IMAD.MOV.U32 R26, RZ, RZ, R36 ;  /* 0x000000ffff1a7224 */ /* 0x000fe200078e0024 */
[----:B------:R-:W-:Y:S01]  /*3e10*/  MOV R11, R37 ;  /* 0x00000025000b7202 */ /* 0x000fe20000000f00 */
[----:B------:R-:W-:Y:S01]  /*3e20*/  IMAD.MOV.U32 R10, RZ, RZ, R38 ;  /* 0x000000ffff0a7224 */ /* 0x000fe200078e0026 */
[----:B------:R-:W-:Y:S02]  /*3e30*/  MOV R9, R39 ;  /* 0x0000002700097202 */ /* 0x000fe40000000f00 */
[----:B------:R-:W-:-:S07]  /*3e40*/  MOV R8, 0x3e60 ;  /* 0x00003e6000087802 */ /* 0x000fce0000000f00 */
[----:B-1----:R-:W-:Y:S05]  /*3e50*/  CALL.REL.NOINC `($__internal_152_$__cuda_sm20_div_s64) ;  /* 0x0000002c00487944 */ /* 0x002fea0003c00000 */
        /* <DEDUP_REMOVED lines=11> */
.L_x_7087:
[----:B------:R-:W-:Y:S05]  /*3f10*/  BSYNC.RECONVERGENT B1 ;  /* 0x0000000000017941 */ /* 0x000fea0003800200 */
.L_x_7085:
        /* <DEDUP_REMOVED lines=38> */
.L_x_7089:
        /* <DEDUP_REMOVED lines=17> */
.L_x_7090:
[----:B------:R-:W-:Y:S05]  /*4290*/  BSYNC.RECONVERGENT B1 ;  /* 0x0000000000017941 */ /* 0x000fea0003800200 */
.L_x_7088:
        /* <DEDUP_REMOVED lines=38> */
.L_x_7092:
        /* <DEDUP_REMOVED lines=17> */
.L_x_7093:
[----:B------:R-:W-:Y:S05]  /*4610*/  BSYNC.RECONVERGENT B1 ;  /* 0x0000000000017941 */ /* 0x000fea0003800200 */
.L_x_7091:
        /* <DEDUP_REMOVED lines=38> */
.L_x_7095:
        /* <DEDUP_REMOVED lines=17> */
.L_x_7096:
[----:B------:R-:W-:Y:S05]  /*4990*/  BSYNC.RECONVERGENT B1 ;  /* 0x0000000000017941 */ /* 0x000fea0003800200 */
.L_x_7094:
        /* <DEDUP_REMOVED lines=36> */
.L_x_7098:
        /* <DEDUP_REMOVED lines=17> */
.L_x_7099:
[----:B------:R-:W-:Y:S05]  /*4cf0*/  BSYNC.RECONVERGENT B1 ;  /* 0x0000000000017941 */ /* 0x000fea0003800200 */
.L_x_7097:
        /* <DEDUP_REMOVED lines=14> */
.L_x_7075:
        /* <DEDUP_REMOVED lines=36> */
.L_x_7103:
[----:B------:R-:W-:Y:S01]  /*5020*/  IMAD.MOV.U32 R26, RZ, RZ, R4 ;  /* 0x000000ffff1a7224 */ /* 0x000fe200078e0004 */
[----:B------:R-:W-:Y:S01]  /*5030*/  MOV R11, R5 ;  /* 0x00000005000b7202 */ /* 0x000fe20000000f00 */
[----:B------:R-:W-:Y:S01]  /*5040*/  IMAD.MOV.U32 R10, RZ, RZ, R16 ;  /* 0x000000ffff0a7224 */ /* 0x000fe200078e0010 */
[----:B------:R-:W-:Y:S02]  /*5050*/  MOV R9, R17 ;  /* 0x0000001100097202 */ /* 0x000fe40000000f00 */
[----:B------:R-:W-:-:S07]  /*5060*/  MOV R8, 0x5080 ;  /* 0x0000508000087802 */ /* 0x000fce0000000f00 */
[----:B------:R-:W-:Y:S05]  /*5070*/  CALL.REL.NOINC `($__internal_152_$__cuda_sm20_div_s64) ;  /* 0x0000001800c07944 */ /* 0x000fea0003c00000 */
        /* <DEDUP_REMOVED lines=9> */
.L_x_7104:
[----:B------:R-:W-:Y:S05]  /*5110*/  BSYNC.RECONVERGENT B1 ;  /* 0x0000000000017941 */ /* 0x000fea0003800200 */
.L_x_7102:
        /* <DEDUP_REMOVED lines=39> */
.L_x_7106:
        /* <DEDUP_REMOVED lines=17> */
.L_x_7107:
[----:B------:R-:W-:Y:S05]  /*54a0*/  BSYNC.RECONVERGENT B1 ;  /* 0x0000000000017941 */ /* 0x000fea0003800200 */
.L_x_7105:
        /* <DEDUP_REMOVED lines=39> */
.L_x_7109:
[----:B------:R-:W-:Y:S01]  /*5720*/  MOV R26, R20 ;  /* 0x00000014001a7202 */ /* 0x000fe20000000f00 */
[----:B------:R-:W-:Y:S01]  /*5730*/  IMAD.MOV.U32 R10, RZ, RZ, R22 ;  /* 0x000000ffff0a7224 */ /* 0x000fe200078e0016 */
[----:B------:R-:W-:Y:S02]  /*5740*/  MOV R11, R21 ;  /* 0x00000015000b7202 */ /* 0x000fe40000000f00 */
[----:B------:R-:W-:Y:S02]  /*5750*/  MOV R9, R23 ;  /* 0x0000001700097202 */ /* 0x000fe40000000f00 */
[----:B------:R-:W-:-:S07]  /*5760*/  MOV R8, 0x5780 ;  /* 0x0000578000087802 */ /* 0x000fce0000000f00 */
[----:B------:R-:W-:Y:S05]  /*5770*/  CALL.REL.NOINC `($__internal_152_$__cuda_sm20_div_s64) ;  /* 0x0000001400007944 */ /* 0x000fea0003c00000 */
        /* <DEDUP_REMOVED lines=11> */
.L_x_7110:
[----:B------:R-:W-:Y:S05]  /*5830*/  BSYNC.RECONVERGENT B1 ;  /* 0x0000000000017941 */ /* 0x000fea0003800200 */
.L_x_7108:
        /* <DEDUP_REMOVED lines=40> */
.L_x_7112:
[----:B------:R-:W-:Y:S01]  /*5ac0*/  MOV R26, R20 ;  /* 0x00000014001a7202 */ /* 0x000fe20000000f00 */
[----:B------:R-:W-:Y:S01]  /*5ad0*/  IMAD.MOV.U32 R11, RZ, RZ, R21 ;  /* 0x000000ffff0b7224 */ /* 0x000fe200078e0015 */
[----:B------:R-:W-:Y:S02]  /*5ae0*/  MOV R10, R4 ;  /* 0x00000004000a7202 */ /* 0x000fe40000000f00 */
[----:B------:R-:W-:Y:S02]  /*5af0*/  MOV R9, R5 ;  /* 0x0000000500097202 */ /* 0x000fe40000000f00 */
[----:B------:R-:W-:-:S07]  /*5b00*/  MOV R8, 0x5b20 ;  /* 0x00005b2000087802 */ /* 0x000fce0000000f00 */
[----:B------:R-:W-:Y:S05]  /*5b10*/  CALL.REL.NOINC `($__internal_152_$__cuda_sm20_div_s64) ;  /* 0x0000001000187944 */ /* 0x000fea0003c00000 */
        /* <DEDUP_REMOVED lines=11> */
.L_x_7113:
[----:B------:R-:W-:Y:S05]  /*5bd0*/  BSYNC.RECONVERGENT B1 ;  /* 0x0000000000017941 */ /* 0x000fea0003800200 */
.L_x_7111:
        /* <DEDUP_REMOVED lines=10> */
.L_x_7101:
        /* <DEDUP_REMOVED lines=34> */
.L_x_7116:
        /* <DEDUP_REMOVED lines=15> */
.L_x_7117:
[----:B------:R-:W-:Y:S05]  /*5f90*/  BSYNC.RECONVERGENT B1 ;  /* 0x0000000000017941 */ /* 0x000fea0003800200 */
.L_x_7115:
        /* <DEDUP_REMOVED lines=39> */
.L_x_7119:
        /* <DEDUP_REMOVED lines=17> */
.L_x_7120:
[----:B------:R-:W-:Y:S05]  /*6320*/  BSYNC.RECONVERGENT B1 ;  /* 0x0000000000017941 */ /* 0x000fea0003800200 */
.L_x_7118:
        /* <DEDUP_REMOVED lines=10> */
.L_x_7114:
        /* <DEDUP_REMOVED lines=30> */
.L_x_7122:
[----:B------:R-:W-:Y:S02]  /*65b0*/  MOV R3, R23 ;  /* 0x0000001700037202 */ /* 0x000fe40000000f00 */
[----:B------:R-:W-:Y:S02]  /*65c0*/  MOV R23, R5 ;  /* 0x0000000500177202 */ /* 0x000fe40000000f00 */
[----:B------:R-:W-:-:S07]  /*65d0*/  MOV R24, 0x65f0 ;  /* 0x000065f000187802 */ /* 0x000fce0000000f00 */
[----:B------:R-:W-:Y:S05]  /*65e0*/  CALL.REL.NOINC `($__internal_153_$__cuda_sm20_rem_s64) ;  /* 0x0000000800b07944 */ /* 0x000fea0003c00000 */
[----:B------:R-:W-:-:S07]  /*65f0*/  IMAD.MOV.U32 R5, RZ, RZ, R9 ;  /* 0x000000ffff057224 */ /* 0x000fce00078e0009 */
.L_x_7123:
[----:B------:R-:W-:Y:S05]  /*6600*/  BSYNC.RECONVERGENT B1 ;  /* 0x0000000000017941 */ /* 0x000fea0003800200 */
.L_x_7121:
        /* <DEDUP_REMOVED lines=8> */
.L_x_7074:
[----:B------:R-:W-:-:S06]  /*6690*/  IMAD.MOV.U32 R13, RZ, RZ, R7 ;  /* 0x000000ffff0d7224 */ /* 0x000fcc00078e0007 */
[----:B------:R-:W2:Y:S04]  /*66a0*/  LDG.E.U8 R13, desc[UR12][R12.64] ;  /* 0x0000000c0c0d7981 */ /* 0x000ea8000c1e1100 */
[----:B--2---:R0:W-:Y:S02]  /*66b0*/  STS.U8 [R0+UR4], R13 ;  /* 0x0000000d00007988 */ /* 0x0041e40008000004 */
.L_x_7073:
[----:B------:R-:W-:Y:S05]  /*66c0*/  BSYNC.RECONVERGENT B0 ;  /* 0x0000000000007941 */ /* 0x000fea0003800200 */
.L_x_7023:
[----:B------:R-:W-:Y:S01]  /*66d0*/  BAR.SYNC.DEFER_BLOCKING 0x0 ;  /* 0x0000000000007b1d */ /* 0x000fe20000010000 */
[----:B------:R-:W-:-:S09]  /*66e0*/  UISETP.GE.U32.AND UP0, UPT, UR5, 0x42, UPT ;  /* 0x000000420500788c */ /* 0x000fd2000bf06070 */
[----:B------:R-:W-:Y:S05]  /*66f0*/  BRA.U !UP0, `(.L_x_7124) ;  /* 0x00000001083c7547 */ /* 0x000fea000b800000 */
.L_x_7127:
[----:B------:R-:W-:Y:S01]  /*6700*/  USHF.R.U32.HI UR6, URZ, 0x1, UR5 ;  /* 0x00000001ff067899 */ /* 0x000fe20008011605 */
[----:B------:R-:W-:Y:S05]  /*6710*/  BSSY.RECONVERGENT B0, `(.L_x_7125) ;  /* 0x0000009000007945 */ /* 0x000fea0003800200 */
[----:B------:R-:W-:-:S13]  /*6720*/  ISETP.GE.U32.AND P0, PT, R0, UR6, PT ;  /* 0x0000000600007c0c */ /* 0x000fda000bf06070 */
[----:B--2---:R-:W-:Y:S05]  /*6730*/  @P0 BRA `(.L_x_7126) ;  /* 0x0000000000180947 */ /* 0x004fea0003800000 */
[----:B-1----:R-:W1:Y:S02]  /*6740*/  LDS.U8 R3, [R0+UR4] ;  /* 0x0000000400037984 */ /* 0x002e640008000000 */
[----:B-1----:R-:W-:-:S13]  /*6750*/  ISETP.NE.AND P0, PT, R3, RZ, PT ;  /* 0x000000ff0300720c */ /* 0x002fda0003f05270 */
[----:B------:R-:W1:Y:S02]  /*6760*/  @!P0 LDS.U8 R3, [R2+UR6] ;  /* 0x0000000602038984 */ /* 0x000e640008000000 */
[----:B-1----:R-:W-:-:S04]  /*6770*/  ISETP.NE.OR P0, PT, R3, RZ, P0 ;  /* 0x000000ff0300720c */ /* 0x002fc80000705670 */
[----:B------:R-:W-:-:S05]  /*6780*/  SEL R3, RZ, 0x1, !P0 ;  /* 0x00000001ff037807 */ /* 0x000fca0004000000 */
[----:B------:R2:W-:Y:S04]  /*6790*/  STS.U8 [R0+UR4], R3 ;  /* 0x0000000300007988 */ /* 0x0005e80008000004 */
.L_x_7126:
[----:B------:R-:W-:Y:S05]  /*67a0*/  BSYNC.RECONVERGENT B0 ;  /* 0x0000000000007941 */ /* 0x000fea0003800200 */
.L_x_7125:
[----:B------:R-:W-:Y:S01]  /*67b0*/  BAR.SYNC.DEFER_BLOCKING 0x0 ;  /* 0x0000000000007b1d */ /* 0x000fe20000010000 */
[----:B------:R-:W-:-:S05]  /*67c0*/  UISETP.GT.U32.AND UP0, UPT, UR5, 0x83, UPT ;  /* 0x000000830500788c */ /* 0x000fca000bf04070 */
[----:B------:R-:W-:-:S04]  /*67d0*/  UMOV UR5, UR6 ;  /* 0x0000000600057c82 */ /* 0x000fc80008000000 */
[----:B------:R-:W-:Y:S05]  /*67e0*/  BRA.U UP0, `(.L_x_7127) ;  /* 0xfffffffd00c47547 */ /* 0x000fea000b83ffff */
.L_x_7124:
[----:B------:R-:W-:-:S13]  /*67f0*/  ISETP.GT.U32.AND P0, PT, R0, 0x1f, PT ;  /* 0x0000001f0000780c */ /* 0x000fda0003f04070 */
[----:B------:R-:W-:Y:S05]  /*6800*/  @P0 EXIT ;  /* 0x000000000000094d */ /* 0x000fea0003800000 */
[----:B------:R-:W3:Y:S01]  /*6810*/  LDS.U8 R2, [R0+UR4] ;  /* 0x0000000400027984 */ /* 0x000ee20008000000 */
[----:B------:R-:W-:Y:S02]  /*6820*/  ISETP.NE.AND P1, PT, R0, RZ, PT ;  /* 0x000000ff0000720c */ /* 0x000fe40003f25270 */
[----:B---3--:R-:W-:-:S13]  /*6830*/  ISETP.NE.AND P0, PT, R2, RZ, PT ;  /* 0x000000ff0200720c */ /* 0x008fda0003f05270 */
[----:B------:R-:W3:Y:S02]  /*6840*/  @!P0 LDS.U8 R2, [R0+UR4+0x20] ;  /* 0x0000200400028984 */ /* 0x000ee40008000000 */
[----:B---3--:R-:W-:-:S04]  /*6850*/  ISETP.NE.OR P0, PT, R2, RZ, P0 ;  /* 0x000000ff0200720c */ /* 0x008fc80000705670 */
[----:B-12---:R-:W-:-:S05]  /*6860*/  SEL R3, RZ, 0x1, !P0 ;  /* 0x00000001ff037807 */ /* 0x006fca0004000000 */
[----:B------:R-:W-:Y:S04]  /*6870*/  STS.U8 [R0+UR4], R3 ;  /* 0x0000000300007988 */ /* 0x000fe80008000004 */
[----:B------:R-:W1:Y:S02]  /*6880*/  LDS.U8 R2, [R0+UR4] ;  /* 0x0000000400027984 */ /* 0x000e640008000000 */
[----:B-1----:R-:W-:-:S13]  /*6890*/  ISETP.NE.AND P0, PT, R2, RZ, PT ;  /* 0x000000ff0200720c */ /* 0x002fda0003f05270 */
[----:B------:R-:W1:Y:S02]  /*68a0*/  @!P0 LDS.U8 R2, [R0+UR4+0x10] ;  /* 0x0000100400028984 */ /* 0x000e640008000000 */
[----:B-1----:R-:W-:-:S04]  /*68b0*/  ISETP.NE.OR P0, PT, R2, RZ, P0 ;  /* 0x000000ff0200720c */ /* 0x002fc80000705670 */
[----:B------:R-:W-:-:S05]  /*68c0*/  SEL R5, RZ, 0x1, !P0 ;  /* 0x00000001ff057807 */ /* 0x000fca0004000000 */
        /* <DEDUP_REMOVED lines=43> */
        .weak           $__internal_152_$__cuda_sm20_div_s64
        .type           $__internal_152_$__cuda_sm20_div_s64,@function
        .size           $__internal_152_$__cuda_sm20_div_s64,($__internal_153_$__cuda_sm20_rem_s64 - $__internal_152_$__cuda_sm20_div_s64)
$__internal_152_$__cuda_sm20_div_s64:
        /* <DEDUP_REMOVED lines=82> */
[----:B------:R-:W-:Y:S06]  /*70a0*/  RET.REL.NODEC R8 `(contiguous_any2_bool) ;  /* 0xffffff8c08d47950 */ /* 0x000fec0003c3ffff */
        .weak           $__internal_153_$__cuda_sm20_rem_s64
        .type           $__internal_153_$__cuda_sm20_rem_s64,@function
        .size           $__internal_153_$__cuda_sm20_rem_s64,(.L_x_32356 - $__internal_153_$__cuda_sm20_rem_s64)
$__internal_153_$__cuda_sm20_rem_s64:
        /* <DEDUP_REMOVED lines=76> */
[----:B------:R-:W-:Y:S06]  /*7570*/  RET.REL.NODEC R24 `(contiguous_any2_bool) ;  /* 0xffffff8818a07950 */ /* 0x000fec0003c3ffff */
.L_x_7128:
        /* <DEDUP_REMOVED lines=16> */
.L_x_32356:


//--------------------- .text.uncontiguous_any_bool --------------------------
	.section	.text.uncontiguous_any_bool,"ax",@progbits
	.align	128
        .global         uncontiguous_any_bool
        .type           uncontiguous_any_bool,@function
        .size           uncontiguous_any_bool,(.L_x_32358 - uncontiguous_any_bool)
        .other          uncontiguous_any_bool,@"STO_CUDA_ENTRY STV_DEFAULT"
uncontiguous_any_bool:
.text.uncontiguous_any_bool:
        /* <DEDUP_REMOVED lines=38> */
.L_x_7157:
        /* <DEDUP_REMOVED lines=32> */
.L_x_7134:
[----:B------:R-:W-:Y:S01]  /*0460*/  IMAD.MOV.U32 R26, RZ, RZ, R4 ;  /* 0x000000ffff1a7224 */ /* 0x000fe200078e0004 */
[----:B------:R-:W-:Y:S01]  /*0470*/  MOV R11, R5 ;  /* 0x00000005000b7202 */ /* 0x000fe20000000f00 */
[----:B------:R-:W-:Y:S01]  /*0480*/  IMAD.MOV.U32 R10, RZ, RZ, R36 ;  /* 0x000000ffff0a7224 */ /* 0x000fe200078e0024 */
[----:B------:R-:W-:Y:S02]  /*0490*/  MOV R9, R37 ;  /* 0x0000002500097202 */ /* 0x000fe40000000f00 */
[----:B------:R-:W-:-:S07]  /*04a0*/  MOV R8, 0x4c0 ;  /* 0x000004c000087802 */ /* 0x000fce0000000f00 */
[----:B-1----:R-:W-:Y:S05]  /*04b0*/  CALL.REL.NOINC `($__internal_154_$__cuda_sm20_div_s64) ;  /* 0x0000006400887944 */ /* 0x002fea0003c00000 */
        /* <DEDUP_REMOVED lines=9> */
.L_x_7135:
[----:B------:R-:W-:Y:S05]  /*0550*/  BSYNC.RECONVERGENT B1 ;  /* 0x0000000000017941 */ /* 0x000fea0003800200 */
.L_x_7133:
        /* <DEDUP_REMOVED lines=33> */
.L_x_7137:
[----:B------:R-:W-:Y:S01]  /*0770*/  IMAD.MOV.U32 R26, RZ, RZ, R18 ;  /* 0x000000ffff1a7224 */ /* 0x000fe200078e0012 */
[----:B------:R-:W-:Y:S01]  /*0780*/  MOV R11, R19 ;  /* 0x00000013000b7202 */ /* 0x000fe20000000f00 */
[----:B------:R-:W-:Y:S01]  /*0790*/  IMAD.MOV.U32 R10, RZ, RZ, R36 ;  /* 0x000000ffff0a7224 */ /* 0x000fe200078e0024 */
[----:B------:R-:W-:Y:S02]  /*07a0*/  MOV R9, R37 ;  /* 0x0000002500097202 */ /* 0x000fe40000000f00 */
[----:B------:R-:W-:-:S07]  /*07b0*/  MOV R8, 0x7d0 ;  /* 0x000007d000087802 */ /* 0x000fce0000000f00 */
[----:B------:R-:W-:Y:S05]  /*07c0*/  CALL.REL.NOINC `($__internal_154_$__cuda_sm20_div_s64) ;  /* 0x0000006000c47944 */ /* 0x000fea0003c00000 */
        /* <DEDUP_REMOVED lines=9> */
.L_x_7138:
[----:B------:R-:W-:Y:S05]  /*0860*/  BSYNC.RECONVERGENT B1 ;  /* 0x0000000000017941 */ /* 0x000fea0003800200 */
.L_x_7136:
        /* <DEDUP_REMOVED lines=34> */
.L_x_7140:
[----:B------:R-:W-:Y:S01]  /*0a90*/  MOV R26, R22 ;  /* 0x00000016001a7202 */ /* 0x000fe20000000f00 */
[----:B------:R-:W-:Y:S01]  /*0aa0*/  IMAD.MOV.U32 R11, RZ, RZ, R23 ;  /* 0x000000ffff0b7224 */ /* 0x000fe200078e0017 */
[----:B------:R-:W-:Y:S01]  /*0ab0*/  MOV R10, R40 ;  /* 0x00000028000a7202 */ /* 0x000fe20000000f00 */
[----:B------:R-:W-:Y:S01]  /*0ac0*/  IMAD.MOV.U32 R9, RZ, RZ, R41 ;  /* 0x000000ffff097224 */ /* 0x000fe200078e0029 */
[----:B------:R-:W-:-:S07]  /*0ad0*/  MOV R8, 0xaf0 ;  /* 0x00000af000087802 */ /* 0x000fce0000000f00 */
[----:B------:R-:W-:Y:S05]  /*0ae0*/  CALL.REL.NOINC `($__internal_154_$__cuda_sm20_div_s64) ;  /* 0x0000005c00fc7944 */ /* 0x000fea0003c00000 */
        /* <DEDUP_REMOVED lines=10> */
.L_x_7141:
[----:B------:R-:W-:Y:S05]  /*0b90*/  BSYNC.RECONVERGENT B1 ;  /* 0x0000000000017941 */ /* 0x000fea0003800200 */
.L_x_7139:
        /* <DEDUP_REMOVED lines=35> */
.L_x_7143:
[----:B------:R-:W-:Y:S01]  /*0dd0*/  IMAD.MOV.U32 R26, RZ, RZ, R42 ;  /* 0x000000ffff1a7224 */ /* 0x000fe200078e002a */
[----:B------:R-:W-:Y:S01]  /*0de0*/  MOV R11, R43 ;  /* 0x0000002b000b7202 */ /* 0x000fe20000000f00 */
[----:B------:R-:W-:Y:S01]  /*0df0*/  IMAD.MOV.U32 R10, RZ, RZ, R40 ;  /* 0x000000ffff0a7224 */ /* 0x000fe200078e0028 */
[----:B------:R-:W-:Y:S02]  /*0e00*/  MOV R9, R41 ;  /* 0x0000002900097202 */ /* 0x000fe40000000f00 */
[----:B------:R-:W-:-:S07]  /*0e10*/  MOV R8, 0xe30 ;  /* 0x00000e3000087802 */ /* 0x000fce0000000f00 */
[----:B------:R-:W-:Y:S05]  /*0e20*/  CALL.REL.NOINC `($__internal_154_$__cuda_sm20_div_s64) ;  /* 0x0000005c002c7944 */ /* 0x000fea0003c00000 */
        /* <DEDUP_REMOVED lines=11> */
.L_x_7144:
[----:B------:R-:W-:Y:S05]  /*0ee0*/  BSYNC.RECONVERGENT B1 ;  /* 0x0000000000017941 */ /* 0x000fea0003800200 */
.L_x_7142:
        /* <DEDUP_REMOVED lines=36> */
.L_x_7146:
        /* <DEDUP_REMOVED lines=16> */
.L_x_7147:
[----:B------:R-:W-:Y:S05]  /*1230*/  BSYNC.RECONVERGENT B1 ;  /* 0x0000000000017941 */ /* 0x000fea0003800200 */
.L_x_7145:
        /* <DEDUP_REMOVED lines=34> */
.L_x_7149:
[----:B------:R-:W-:Y:S01]  /*1460*/  MOV R26, R40 ;  /* 0x00000028001a7202 */ /* 0x000fe20000000f00 */
[----:B------:R-:W-:Y:S01]  /*1470*/  IMAD.MOV.U32 R11, RZ, RZ, R41 ;  /* 0x000000ffff0b7224 */ /* 0x000fe200078e0029 */
[----:B------:R-:W-:Y:S01]  /*1480*/  MOV R10, R20 ;  /* 0x00000014000a7202 */ /* 0x000fe20000000f00 */
[----:B------:R-:W-:Y:S01]  /*1490*/  IMAD.MOV.U32 R9, RZ, RZ, R21 ;  /* 0x000000ffff097224 */ /* 0x000fe200078e0015 */
[----:B------:R-:W-:-:S07]  /*14a0*/  MOV R8, 0x14c0 ;  /* 0x000014c000087802 */ /* 0x000fce0000000f00 */
[----:B------:R-:W-:Y:S05]  /*14b0*/  CALL.REL.NOINC `($__internal_154_$__cuda_sm20_div_s64) ;  /* 0x0000005400887944 */ /* 0x000fea0003c00000 */
        /* <DEDUP_REMOVED lines=11> */
.L_x_7150:
[----:B------:R-:W-:Y:S05]  /*1570*/  BSYNC.RECONVERGENT B1 ;  /* 0x0000000000017941 */ /* 0x000fea0003800200 */
.L_x_7148:
        /* <DEDUP_REMOVED lines=34> */
.L_x_7152:
[----:B------:R-:W-:Y:S01]  /*17a0*/  IMAD.MOV.U32 R26, RZ, RZ, R36 ;  /* 0x000000ffff1a7224 */ /* 0x000fe200078e0024 */
[----:B------:R-:W-:Y:S01]  /*17b0*/  MOV R11, R37 ;  /* 0x00000025000b7202 */ /* 0x000fe20000000f00 */
[----:B------:R-:W-:Y:S01]  /*17c0*/  IMAD.MOV.U32 R10, RZ, RZ, R20 ;  /* 0x000000ffff0a7224 */ /* 0x000fe200078e0014 */
[----:B------:R-:W-:Y:S02]  /*17d0*/  MOV R9, R21 ;  /* 0x0000001500097202 */ /* 0x000fe40000000f00 */
[----:B------:R-:W-:-:S07]  /*17e0*/  MOV R8, 0x1800 ;  /* 0x0000180000087802 */ /* 0x000fce0000000f00 */
[----:B------:R-:W-:Y:S05]  /*17f0*/  CALL.REL.NOINC `($__internal_154_$__cuda_sm20_div_s64) ;  /* 0x0000005000b87944 */ /* 0x000fea0003c00000 */
        /* <DEDUP_REMOVED lines=11> */
.L_x_7153:
[----:B------:R-:W-:Y:S05]  /*18b0*/  BSYNC.RECONVERGENT B1 ;  /* 0x0000000000017941 */ /* 0x000fea0003800200 */
.L_x_7151:
        /* <DEDUP_REMOVED lines=35> */
.L_x_7155:
[----:B------:R-:W-:Y:S01]  /*1af0*/  IMAD.MOV.U32 R26, RZ, RZ, R18 ;  /* 0x000000ffff1a7224 */ /* 0x000fe200078e0012 */
[----:B------:R-:W-:Y:S01]  /*1b00*/  MOV R11, R19 ;  /* 0x00000013000b7202 */ /* 0x000fe20000000f00 */
[----:B------:R-:W-:Y:S01]  /*1b10*/  IMAD.MOV.U32 R10, RZ, RZ, R20 ;  /* 0x000000ffff0a7224 */ /* 0x000fe200078e0014 */
[----:B------:R-:W-:Y:S02]  /*1b20*/  MOV R9, R21 ;  /* 0x0000001500097202 */ /* 0x000fe40000000f00 */
[----:B------:R-:W-:-:S07]  /*1b30*/  MOV R8, 0x1b50 ;  /* 0x00001b5000087802 */ /* 0x000fce0000000f00 */
[----:B------:R-:W-:Y:S05]  /*1b40*/  CALL.REL.NOINC `($__internal_154_$__cuda_sm20_div_s64) ;  /* 0x0000004c00e47944 */ /* 0x000fea0003c00000 */
        /* <DEDUP_REMOVED lines=11> */
.L_x_7156:
[----:B------:R-:W-:Y:S05]  /*1c00*/  BSYNC.RECONVERGENT B1 ;  /* 0x0000000000017941 */ /* 0x000fea0003800200 */
.L_x_7154:
        /* <DEDUP_REMOVED lines=9> */
.L_x_7132:
        /* <DEDUP_REMOVED lines=36> */
.L_x_7160:
[----:B------:R-:W-:Y:S01]  /*1ee0*/  MOV R26, R4 ;  /* 0x00000004001a7202 */ /* 0x000fe20000000f00 */
[----:B------:R-:W-:Y:S01]  /*1ef0*/  IMAD.MOV.U32 R11, RZ, RZ, R5 ;  /* 0x000000ffff0b7224 */ /* 0x000fe200078e0005 */
[----:B------:R-:W-:Y:S01]  /*1f00*/  MOV R10, R6 ;  /* 0x00000006000a7202 */ /* 0x000fe20000000f00 */
[----:B------:R-:W-:Y:S01]  /*1f10*/  IMAD.MOV.U32 R9, RZ, RZ, R7 ;  /* 0x000000ffff097224 */ /* 0x000fe200078e0007 */
[----:B------:R-:W-:-:S07]  /*1f20*/  MOV R8, 0x1f40 ;  /* 0x00001f4000087802 */ /* 0x000fce0000000f00 */
[----:B------:R-:W-:Y:S05]  /*1f30*/  CALL.REL.NOINC `($__internal_154_$__cuda_sm20_div_s64) ;  /* 0x0000004800e87944 */ /* 0x000fea0003c00000 */
        /* <DEDUP_REMOVED lines=9> */
.L_x_7161:
[----:B------:R-:W-:Y:S05]  /*1fd0*/  BSYNC.RECONVERGENT B1 ;  /* 0x0000000000017941 */ /* 0x000fea0003800200 */
.L_x_7159:
        /* <DEDUP_REMOVED lines=34> */
.L_x_7163:
        /* <DEDUP_REMOVED lines=14> */
.L_x_7164:
[----:B------:R-:W-:Y:S05]  /*22e0*/  BSYNC.RECONVERGENT B1 ;  /* 0x0000000000017941 */ /* 0x000fea0003800200 */
.L_x_7162:
        /* <DEDUP_REMOVED lines=36> */
.L_x_7166:
        /* <DEDUP_REMOVED lines=17> */
.L_x_7167:
[----:B------:R-:W-:Y:S05]  /*2640*/  BSYNC.RECONVERGENT B1 ;  /* 0x0000000000017941 */ /* 0x000fea0003800200 */
.L_x_7165:
        /* <DEDUP_REMOVED lines=35> */
.L_x_7169:
[----:B------:R-:W-:Y:S01]  /*2880*/  MOV R26, R16 ;  /* 0x00000010001a7202 */ /* 0x000fe20000000f00 */
[----:B------:R-:W-:Y:S01]  /*2890*/  IMAD.MOV.U32 R11, RZ, RZ, R17 ;  /* 0x000000ffff0b7224 */ /* 0x000fe200078e0011 */
[----:B------:R-:W-:Y:S01]  /*28a0*/  MOV R10, R14 ;  /* 0x0000000e000a7202 */ /* 0x000fe20000000f00 */
[----:B------:R-:W-:Y:S01]  /*28b0*/  IMAD.MOV.U32 R9, RZ, RZ, R15 ;  /* 0x000000ffff097224 */ /* 0x000fe200078e000f */
[----:B------:R-:W-:-:S07]  /*28c0*/  MOV R8, 0x28e0 ;  /* 0x000028e000087802 */ /* 0x000fce0000000f00 */
[----:B------:R-:W-:Y:S05]  /*28d0*/  CALL.REL.NOINC `($__internal_154_$__cuda_sm20_div_s64) ;  /* 0x0000004000807944 */ /* 0x000fea0003c00000 */
        /* <DEDUP_REMOVED lines=10> */
.L_x_7170:
[----:B------:R-:W-:Y:S05]  /*2980*/  BSYNC.RECONVERGENT B1 ;  /* 0x0000000000017941 */ /* 0x000fea0003800200 */
.L_x_7168:
[----:B------:R-:W-:Y:S01]  /*2990*/  MOV R6, R20 ;  /* 0x0000001400067202 */ /* 0x000fe20000000f00 */
[----:B------:R-:W-:Y:S02]  /*29a0*/  IMAD R9, R9, R22, RZ ;  /* 0x0000001609097224 */ /* 0x000fe400078e02ff */
[----:B------:R-:W-:Y:S02]  /*29b0*/  VIADD R3, R3, 0xfffffffe ;  /* 0xfffffffe03037836 */ /* 0x000fe40000000000 */
[----:B------:R-:W-:-:S04]  /*29c0*/  IMAD.WIDE.U32 R20, R22, R8, R6 ;  /* 0x0000000816147225 */ /* 0x000fc800078e0006 */
[----:B------:R-:W-:-:S05]  /*29d0*/  IMAD R9, R23, R8, R9 ;  /* 0x0000000817097224 */ /* 0x000fca00078e0209 */
[----:B------:R-:W-:-:S07]  /*29e0*/  IADD3 R21, PT, PT, R21, R9, RZ ;  /* 0x0000000915157210 */ /* 0x000fce0007ffe0ff */
.L_x_7158:
        /* <DEDUP_REMOVED lines=31> */
.L_x_7172:
[----:B------:R-:W-:Y:S01]  /*2be0*/  IMAD.MOV.U32 R14, RZ, RZ, R4 ;  /* 0x000000ffff0e7224 */ /* 0x000fe200078e0004 */
[----:B------:R-:W-:Y:S01]  /*2bf0*/  MOV R23, R5 ;  /* 0x0000000500177202 */ /* 0x000fe20000000f00 */
[----:B------:R-:W-:Y:S01]  /*2c00*/  IMAD.MOV.U32 R22, RZ, RZ, R6 ;  /* 0x000000ffff167224 */ /* 0x000fe200078e0006 */
[----:B------:R-:W-:Y:S02]  /*2c10*/  MOV R15, R7 ;  /* 0x00000007000f7202 */ /* 0x000fe40000000f00 */
[----:B------:R-:W-:-:S07]  /*2c20*/  MOV R24, 0x2c40 ;  /* 0x00002c4000187802 */ /* 0x000fce0000000f00 */
[----:B------:R-:W-:Y:S05]  /*2c30*/  CALL.REL.NOINC `($__internal_155_$__cuda_sm20_rem_s64) ;  /* 0x0000004000f47944 */ /* 0x000fea0003c00000 */
.L_x_7173:
[----:B------:R-:W-:Y:S05]  /*2c40*/  BSYNC.RECONVERGENT B1 ;  /* 0x0000000000017941 */ /* 0x000fea0003800200 */
.L_x_7171:
        /* <DEDUP_REMOVED lines=31> */
.L_x_7175:
[----:B------:R-:W-:Y:S01]  /*2e40*/  MOV R22, R6 ;  /* 0x0000000600167202 */ /* 0x000fe20000000f00 */
[----:B------:R-:W-:Y:S01]  /*2e50*/  IMAD.MOV.U32 R15, RZ, RZ, R7 ;  /* 0x000000ffff0f7224 */ /* 0x000fe200078e0007 */
[----:B------:R-:W-:Y:S01]  /*2e60*/  MOV R14, R18 ;  /* 0x00000012000e7202 */ /* 0x000fe20000000f00 */
[----:B------:R-:W-:Y:S01]  /*2e70*/  IMAD.MOV.U32 R23, RZ, RZ, R19 ;  /* 0x000000ffff177224 */ /* 0x000fe200078e0013 */
[----:B------:R-:W-:-:S07]  /*2e80*/  MOV R24, 0x2ea0 ;  /* 0x00002ea000187802 */ /* 0x000fce0000000f00 */
[----:B------:R-:W-:Y:S05]  /*2e90*/  CALL.REL.NOINC `($__internal_155_$__cuda_sm20_rem_s64) ;  /* 0x00000040005c7944 */ /* 0x000fea0003c00000 */
[----:B------:R-:W-:Y:S01]  /*2ea0*/  MOV R6, R8 ;  /* 0x0000000800067202 */ /* 0x000fe20000000f00 */
[----:B------:R-:W-:-:S07]  /*2eb0*/  IMAD.MOV.U32 R7, RZ, RZ, R9 ;  /* 0x000000ffff077224 */ /* 0x000fce00078e0009 */
.L_x_7176:
[----:B------:R-:W-:Y:S05]  /*2ec0*/  BSYNC.RECONVERGENT B1 ;  /* 0x0000000000017941 */ /* 0x000fea0003800200 */
.L_x_7174:
[----:B------:R-:W-:Y:S02]  /*2ed0*/  IMAD R3, R7, R4, RZ ;  /* 0x0000000407037224 */ /* 0x000fe400078e02ff */
[----:B------:R-:W-:-:S04]  /*2ee0*/  IMAD.WIDE.U32 R20, R4, R6, R20 ;  /* 0x0000000604147225 */ /* 0x000fc800078e0014 */
[----:B------:R-:W-:-:S05]  /*2ef0*/  IMAD R3, R5, R6, R3 ;  /* 0x0000000605037224 */ /* 0x000fca00078e0203 */
[----:B------:R-:W-:-:S07]  /*2f00*/  IADD3 R21, PT, PT, R21, R3, RZ ;  /* 0x0000000315157210 */ /* 0x000fce0007ffe0ff */
.L_x_7131:
        /* <DEDUP_REMOVED lines=12> */
.L_x_7178:
[----:B------:R-:W-:Y:S05]  /*2fd0*/  BSYNC.RECONVERGENT B1 ;  /* 0x0000000000017941 */ /* 0x000fea0003800200 */
.L_x_7177:
[----:B------:R-:W-:-:S05]  /*2fe0*/  SEL R3, RZ, 0x1, !P0 ;  /* 0x00000001ff037807 */ /* 0x000fca0004000000 */
[----:B------:R1:W-:Y:S01]  /*2ff0*/  STS.U8 [R0+UR4], R3 ;  /* 0x0000000300007988 */ /* 0x0003e20008000004 */
[----:B------:R-:W-:Y:S05]  /*3000*/  BRA `(.L_x_7179) ;  /* 0x00000034009c7947 */ /* 0x000fea0003800000 */
.L_x_7130:
        /* <DEDUP_REMOVED lines=20> */
.L_x_7206:
        /* <DEDUP_REMOVED lines=33> */
.L_x_7183:
[----:B------:R-:W-:Y:S01]  /*3360*/  MOV R26, R14 ;  /* 0x0000000e001a7202 */ /* 0x000fe20000000f00 */
[----:B------:R-:W-:Y:S01]  /*3370*/  IMAD.MOV.U32 R11, RZ, RZ, R13 ;  /* 0x000000ffff0b7224 */ /* 0x000fe200078e000d */
[----:B------:R-:W-:Y:S01]  /*3380*/  MOV R10, R34 ;  /* 0x00000022000a7202 */ /* 0x000fe20000000f00 */
[----:B------:R-:W-:Y:S01]  /*3390*/  IMAD.MOV.U32 R9, RZ, RZ, R35 ;  /* 0x000000ffff097224 */ /* 0x000fe200078e0023 */
[----:B------:R-:W-:-:S07]  /*33a0*/  MOV R8, 0x33c0 ;  /* 0x000033c000087802 */ /* 0x000fce0000000f00 */
[----:B-123--:R-:W-:Y:S05]  /*33b0*/  CALL.REL.NOINC `($__internal_154_$__cuda_sm20_div_s64) ;  /* 0x0000003400c87944 */ /* 0x00efea0003c00000 */
        /* <DEDUP_REMOVED lines=10> */
.L_x_7184:
[----:B------:R-:W-:Y:S05]  /*3460*/  BSYNC.RECONVERGENT B1 ;  /* 0x0000000000017941 */ /* 0x000fea0003800200 */
.L_x_7182:
        /* <DEDUP_REMOVED lines=37> */
.L_x_7186:
[----:B------:R-:W-:Y:S01]  /*36c0*/  IMAD.MOV.U32 R26, RZ, RZ, R34 ;  /* 0x000000ffff1a7224 */ /* 0x000fe200078e0022 */
[----:B------:R-:W-:Y:S01]  /*36d0*/  MOV R11, R35 ;  /* 0x00000023000b7202 */ /* 0x000fe20000000f00 */
[----:B------:R-:W-:Y:S01]  /*36e0*/  IMAD.MOV.U32 R10, RZ, RZ, R36 ;  /* 0x000000ffff0a7224 */ /* 0x000fe200078e0024 */
[----:B------:R-:W-:Y:S02]  /*36f0*/  MOV R9, R37 ;  /* 0x0000002500097202 */ /* 0x000fe40000000f00 */
[----:B------:R-:W-:-:S07]  /*3700*/  MOV R8, 0x3720 ;  /* 0x0000372000087802 */ /* 0x000fce0000000f00 */
[----:B-1----:R-:W-:Y:S05]  /*3710*/  CALL.REL.NOINC `($__internal_154_$__cuda_sm20_div_s64) ;  /* 0x0000003000f07944 */ /* 0x002fea0003c00000 */
        /* <DEDUP_REMOVED lines=11> */
.L_x_7187:
[----:B------:R-:W-:Y:S05]  /*37d0*/  BSYNC.RECONVERGENT B1 ;  /* 0x0000000000017941 */ /* 0x000fea0003800200 */
.L_x_7185:
        /* <DEDUP_REMOVED lines=38> */
.L_x_7189:
[----:B------:R-:W-:Y:S01]  /*3a40*/  MOV R26, R34 ;  /* 0x00000022001a7202 */ /* 0x000fe20000000f00 */
[----:B------:R-:W-:Y:S01]  /*3a50*/  IMAD.MOV.U32 R11, RZ, RZ, R35 ;  /* 0x000000ffff0b7224 */ /* 0x000fe200078e0023 */
[----:B------:R-:W-:Y:S01]  /*3a60*/  MOV R10, R36 ;  /* 0x00000024000a7202 */ /* 0x000fe20000000f00 */
[----:B------:R-:W-:Y:S01]  /*3a70*/  IMAD.MOV.U32 R9, RZ, RZ, R37 ;  /* 0x000000ffff097224 */ /* 0x000fe200078e0025 */
[----:B------:R-:W-:-:S07]  /*3a80*/  MOV R8, 0x3aa0 ;  /* 0x00003aa000087802 */ /* 0x000fce0000000f00 */
[----:B-1----:R-:W-:Y:S05]  /*3a90*/  CALL.REL.NOINC `($__internal_154_$__cuda_sm20_div_s64) ;  /* 0x0000003000107944 */ /* 0x002fea0003c00000 */
        /* <DEDUP_REMOVED lines=11> */
.L_x_7190:
[----:B------:R-:W-:Y:S05]  /*3b50*/  BSYNC.RECONVERGENT B1 ;  /* 0x0000000000017941 */ /* 0x000fea0003800200 */
.L_x_7188:
        /* <DEDUP_REMOVED lines=37> */
.L_x_7192:
        /* <DEDUP_REMOVED lines=17> */
.L_x_7193:
[----:B------:R-:W-:Y:S05]  /*3ec0*/  BSYNC.RECONVERGENT B1 ;  /* 0x0000000000017941 */ /* 0x000fea0003800200 */
.L_x_7191:
        /* <DEDUP_REMOVED lines=38> */
.L_x_7195:
        /* <DEDUP_REMOVED lines=17> */
.L_x_7196:
[----:B------:R-:W-:Y:S05]  /*4240*/  BSYNC.RECONVERGENT B1 ;  /* 0x0000000000017941 */ /* 0x000fea0003800200 */
.L_x_7194:
        /* <DEDUP_REMOVED lines=38> */
.L_x_7198:
        /* <DEDUP_REMOVED lines=17> */
.L_x_7199:
[----:B------:R-:W-:Y:S05]  /*45c0*/  BSYNC.RECONVERGENT B1 ;  /* 0x0000000000017941 */ /* 0x000fea0003800200 */
.L_x_7197:
        /* <DEDUP_REMOVED lines=37> */
.L_x_7201:
        /* <DEDUP_REMOVED lines=17> */
.L_x_7202:
[----:B------:R-:W-:Y:S05]  /*4930*/  BSYNC.RECONVERGENT B1 ;  /* 0x0000000000017941 */ /* 0x000fea0003800200 */
.L_x_7200:
        /* <DEDUP_REMOVED lines=37> */
.L_x_7204:
        /* <DEDUP_REMOVED lines=17> */
.L_x_7205:
[----:B------:R-:W-:Y:S05]  /*4ca0*/  BSYNC.RECONVERGENT B1 ;  /* 0x0000000000017941 */ /* 0x000fea0003800200 */
.L_x_7203:
        /* <DEDUP_REMOVED lines=12> */
.L_x_7181:
        /* <DEDUP_REMOVED lines=37> */
.L_x_7209:
        /* <DEDUP_REMOVED lines=16> */
.L_x_7210:
[----:B------:R-:W-:Y:S05]  /*50c0*/  BSYNC.RECONVERGENT B1 ;  /* 0x0000000000017941 */ /* 0x000fea0003800200 */
.L_x_7208:
        /* <DEDUP_REMOVED lines=38> */
.L_x_7212:
        /* <DEDUP_REMOVED lines=17> */
.L_x_7213:
[----:B------:R-:W-:Y:S05]  /*5440*/  BSYNC.RECONVERGENT B1 ;  /* 0x0000000000017941 */ /* 0x000fea0003800200 */
.L_x_7211:
        /* <DEDUP_REMOVED lines=40> */
.L_x_7215:
        /* <DEDUP_REMOVED lines=17> */
.L_x_7216:
[----:B------:R-:W-:Y:S05]  /*57e0*/  BSYNC.RECONVERGENT B1 ;  /* 0x0000000000017941 */ /* 0x000fea0003800200 */
.L_x_7214:
        /* <DEDUP_REMOVED lines=40> */
.L_x_7218:
        /* <DEDUP_REMOVED lines=17> */
.L_x_7219:
[----:B------:R-:W-:Y:S05]  /*5b80*/  BSYNC.RECONVERGENT B1 ;  /* 0x0000000000017941 */ /* 0x000fea0003800200 */
.L_x_7217:
        /* <DEDUP_REMOVED lines=9> */
.L_x_7207:
        /* <DEDUP_REMOVED lines=35> */
.L_x_7222:
[----:B------:R-:W-:Y:S01]  /*5e50*/  MOV R26, R14 ;  /* 0x0000000e001a7202 */ /* 0x000fe20000000f00 */
[----:B------:R-:W-:Y:S01]  /*5e60*/  IMAD.MOV.U32 R10, RZ, RZ, R16 ;  /* 0x000000ffff0a7224 */ /* 0x000fe200078e0010 */
[----:B------:R-:W-:Y:S02]  /*5e70*/  MOV R11, R13 ;  /* 0x0000000d000b7202 */ /* 0x000fe40000000f00 */
[----:B------:R-:W-:Y:S02]  /*5e80*/  MOV R9, R17 ;  /* 0x0000001100097202 */ /* 0x000fe40000000f00 */
[----:B------:R-:W-:-:S07]  /*5e90*/  MOV R8, 0x5eb0 ;  /* 0x00005eb000087802 */ /* 0x000fce0000000f00 */
[----:B------:R-:W-:Y:S05]  /*5ea0*/  CALL.REL.NOINC `($__internal_154_$__cuda_sm20_div_s64) ;  /* 0x0000000c000c7944 */ /* 0x000fea0003c00000 */
        /* <DEDUP_REMOVED lines=10> */
.L_x_7223:
[----:B------:R-:W-:Y:S05]  /*5f50*/  BSYNC.RECONVERGENT B1 ;  /* 0x0000000000017941 */ /* 0x000fea0003800200 */
.L_x_7221:
        /* <DEDUP_REMOVED lines=39> */
.L_x_7225:
        /* <DEDUP_REMOVED lines=17> */
.L_x_7226:
[----:B------:R-:W-:Y:S05]  /*62e0*/  BSYNC.RECONVERGENT B1 ;  /* 0x0000000000017941 */ /* 0x000fea0003800200 */
.L_x_7224:
        /* <DEDUP_REMOVED lines=9> */
.L_x_7220:
        /* <DEDUP_REMOVED lines=31> */
.L_x_7228:
[----:B------:R-:W-:Y:S02]  /*6570*/  MOV R15, R23 ;  /* 0x00000017000f7202 */ /* 0x000fe40000000f00 */
[----:B------:R-:W-:Y:S02]  /*6580*/  MOV R23, R13 ;  /* 0x0000000d00177202 */ /* 0x000fe40000000f00 */
[----:B------:R-:W-:-:S07]  /*6590*/  MOV R24, 0x65b0 ;  /* 0x000065b000187802 */ /* 0x000fce0000000f00 */
[----:B------:R-:W-:Y:S05]  /*65a0*/  CALL.REL.NOINC `($__internal_155_$__cuda_sm20_rem_s64) ;  /* 0x0000000800987944 */ /* 0x000fea0003c00000 */
.L_x_7229:
[----:B------:R-:W-:Y:S05]  /*65b0*/  BSYNC.RECONVERGENT B1 ;  /* 0x0000000000017941 */ /* 0x000fea0003800200 */
.L_x_7227:
[----:B------:R-:W0:Y:S02]  /*65c0*/  LDC.64 R10, c[0x0][0x398] ;  /* 0x0000e600ff0a7b82 */ /* 0x000e240000000a00 */
[----:B0-----:R-:W-:-:S06]  /*65d0*/  IMAD.WIDE.U32 R6, R7, 0x8, R10 ;  /* 0x0000000807067825 */ /* 0x001fcc00078e000a */
[----:B------:R-:W2:Y:S02]  /*65e0*/  LDG.E.64 R6, desc[UR8][R6.64] ;  /* 0x0000000806067981 */ /* 0x000ea4000c1e1b00 */
[-C--:B--2---:R-:W-:Y:S02]  /*65f0*/  IMAD R3, R7, R8.reuse, RZ ;  /* 0x0000000807037224 */ /* 0x084fe400078e02ff */
[----:B------:R-:W-:-:S04]  /*6600*/  IMAD.WIDE.U32 R4, R6, R8, R4 ;  /* 0x0000000806047225 */ /* 0x000fc800078e0004 */
[----:B------:R-:W-:-:S04]  /*6610*/  IMAD R3, R6, R9, R3 ;  /* 0x0000000906037224 */ /* 0x000fc800078e0203 */
[----:B------:R-:W-:-:S07]  /*6620*/  IMAD.IADD R5, R5, 0x1, R3 ;  /* 0x0000000105057824 */ /* 0x000fce00078e0203 */
.L_x_7180:
[----:B------:R-:W0:Y:S02]  /*6630*/  LDCU.64 UR12, c[0x0][0x388] ;  /* 0x00007100ff0c77ac */ /* 0x000e240008000a00 */
[----:B0-----:R-:W-:-:S04]  /*6640*/  IADD3 R4, P0, PT, R4, UR12, RZ ;  /* 0x0000000c04047c10 */ /* 0x001fc8000ff1e0ff */
[----:B------:R-:W-:-:S06]  /*6650*/  IADD3.X R5, PT, PT, R5, UR13, RZ, P0, !PT ;  /* 0x0000000d05057c10 */ /* 0x000fcc00087fe4ff */
[----:B------:R-:W2:Y:S04]  /*6660*/  LDG.E.U8 R5, desc[UR8][R4.64] ;  /* 0x0000000804057981 */ /* 0x000ea8000c1e1100 */
[----:B--2---:R0:W-:Y:S02]  /*6670*/  STS.U8 [R0+UR4], R5 ;  /* 0x0000000500007988 */ /* 0x0041e40008000004 */
.L_x_7179:
[----:B------:R-:W-:Y:S05]  /*6680*/  BSYNC.RECONVERGENT B0 ;  /* 0x0000000000007941 */ /* 0x000fea0003800200 */
.L_x_7129:
[----:B------:R-:W-:Y:S01]  /*6690*/  BAR.SYNC.DEFER_BLOCKING 0x0 ;  /* 0x0000000000007b1d */ /* 0x000fe20000010000 */
[----:B------:R-:W-:-:S09]  /*66a0*/  UISETP.GE.U32.AND UP0, UPT, UR5, 0x42, UPT ;  /* 0x000000420500788c */ /* 0x000fd2000bf06070 */
[----:B------:R-:W-:Y:S05]  /*66b0*/  BRA.U !UP0, `(.L_x_7230) ;  /* 0x00000001083c7547 */ /* 0x000fea000b800000 */
.L_x_7233:
        /* <DEDUP_REMOVED lines=10> */
.L_x_7232:
[----:B------:R-:W-:Y:S05]  /*6760*/  BSYNC.RECONVERGENT B0 ;  /* 0x0000000000007941 */ /* 0x000fea0003800200 */
.L_x_7231:
[----:B------:R-:W-:Y:S01]  /*6770*/  BAR.SYNC.DEFER_BLOCKING 0x0 ;  /* 0x0000000000007b1d */ /* 0x000fe20000010000 */
[----:B------:R-:W-:-:S05]  /*6780*/  UISETP.GT.U32.AND UP0, UPT, UR5, 0x83, UPT ;  /* 0x000000830500788c */ /* 0x000fca000bf04070 */
[----:B------:R-:W-:-:S04]  /*6790*/  UMOV UR5, UR6 ;  /* 0x0000000600057c82 */ /* 0x000fc80008000000 */
[----:B------:R-:W-:Y:S05]  /*67a0*/  BRA.U UP0, `(.L_x_7233) ;  /* 0xfffffffd00c47547 */ /* 0x000fea000b83ffff */
.L_x_7230:
        /* <DEDUP_REMOVED lines=13> */
[----:B0-----:R-:W-:-:S05]  /*6880*/  SEL R5, RZ, 0x1, !P0 ;  /* 0x00000001ff057807 */ /* 0x001fca0004000000 */
        /* <DEDUP_REMOVED lines=37> */
        .weak           $__internal_154_$__cuda_sm20_div_s64
        .type           $__internal_154_$__cuda_sm20_div_s64,@function
        .size           $__internal_154_$__cuda_sm20_div_s64,($__internal_155_$__cuda_sm20_rem_s64 - $__internal_154_$__cuda_sm20_div_s64)
$__internal_154_$__cuda_sm20_div_s64:
        /* <DEDUP_REMOVED lines=82> */
[----:B------:R-:W-:Y:S06]  /*7000*/  RET.REL.NODEC R8 `(uncontiguous_any_bool) ;  /* 0xffffff8c08fc7950 */ /* 0x000fec0003c3ffff */
        .weak           $__internal_155_$__cuda_sm20_rem_s64
        .type           $__internal_155_$__cuda_sm20_rem_s64,@function
        .size           $__internal_155_$__cuda_sm20_rem_s64,(.L_x_32358 - $__internal_155_$__cuda_sm20_rem_s64)
$__internal_155_$__cuda_sm20_rem_s64:
        /* <DEDUP_REMOVED lines=76> */
[----:B------:R-:W-:Y:S06]  /*74d0*/  RET.REL.NODEC R24 `(uncontiguous_any_bool) ;  /* 0xffffff8818c87950 */ /* 0x000fec0003c3ffff */
.L_x_7234:
        /* <DEDUP_REMOVED lines=10> */
.L_x_32358:


//--------------------- .text.contiguous_any_bool --------------------------
	.section	.text.contiguous_any_bool,"ax",@progbits
	.align	128
        .global         contiguous_any_bool
        .type           contiguous_any_bool,@function
        .size           contiguous_any_bool,(.L_x_33060 - contiguous_any_bool)
        .other          contiguous_any_bool,@"STO_CUDA_ENTRY STV_DEFAULT"
contiguous_any_bool:
.text.contiguous_any_bool:
        /* <DEDUP_REMOVED lines=31> */
.L_x_7238:
[----:B------:R-:W-:Y:S05]  /*01f0*/  BSYNC.RECONVERGENT B1 ;  /* 0x0000000000017941 */ /* 0x000fea0003800200 */
.L_x_7237:
[----:B------:R-:W-:-:S05]  /*0200*/  SEL R3, RZ, 0x1, !P0 ;  /* 0x00000001ff037807 */ /* 0x000fca0004000000 */
[----:B------:R0:W-:Y:S01]  /*0210*/  STS.U8 [R0+UR4], R3 ;  /* 0x0000000300007988 */ /* 0x0001e20008000004 */
[----:B------:R-:W-:Y:S05]  /*0220*/  BRA `(.L_x_7239) ;  /* 0x0000000000207947 */ /* 0x000fea0003800000 */
.L_x_7236:
[----:B------:R-:W-:-:S04]  /*0230*/  ISETP.GE.U32.AND P0, PT, R3, UR10, PT ;  /* 0x0000000a03007c0c */ /* 0x000fc8000bf06070 */
[----:B------:R-:W-:-:S13]  /*0240*/  ISETP.GE.U32.AND.EX P0, PT, RZ, UR11, PT, P0 ;  /* 0x0000000bff007c0c */ /* 0x000fda000bf06100 */
[----:B------:R-:W-:Y:S05]  /*0250*/  @P0 BRA `(.L_x_7239) ;  /* 0x0000000000140947 */ /* 0x000fea0003800000 */
[----:B------:R-:W0:Y:S02]  /*0260*/  LDCU.64 UR12, c[0x0][0x388] ;  /* 0x00007100ff0c77ac */ /* 0x000e240008000a00 */
[----:B0-----:R-:W-:-:S05]  /*0270*/  IADD3 R2, P0, PT, R3, UR12, RZ ;  /* 0x0000000c03027c10 */ /* 0x001fca000ff1e0ff */
[----:B------:R-:W-:-:S06]  /*0280*/  IMAD.X R3, RZ, RZ, UR13, P0 ;  /* 0x0000000dff037e24 */ /* 0x000fcc00080e06ff */
[----:B------:R-:W2:Y:S04]  /*0290*/  LDG.E.U8 R3, desc[UR8][R2.64] ;  /* 0x0000000802037981 */ /* 0x000ea8000c1e1100 */
[----:B--2---:R1:W-:Y:S02]  /*02a0*/  STS.U8 [R0+UR4], R3 ;  /* 0x0000000300007988 */ /* 0x0043e40008000004 */
.L_x_7239:
[----:B------:R-:W-:Y:S05]  /*02b0*/  BSYNC.RECONVERGENT B0 ;  /* 0x0000000000007941 */ /* 0x000fea0003800200 */
.L_x_7235:
[----:B------:R-:W-:Y:S01]  /*02c0*/  BAR.SYNC.DEFER_BLOCKING 0x0 ;  /* 0x0000000000007b1d */ /* 0x000fe20000010000 */
[----:B------:R-:W-:-:S09]  /*02d0*/  UISETP.GE.U32.AND UP0, UPT, UR5, 0x42, UPT ;  /* 0x000000420500788c */ /* 0x000fd2000bf06070 */
[----:B------:R-:W-:Y:S05]  /*02e0*/  BRA.U !UP0, `(.L_x_7240) ;  /* 0x00000001083c7547 */ /* 0x000fea000b800000 */
.L_x_7243:
        /* <DEDUP_REMOVED lines=8> */
[----:B01----:R-:W-:-:S05]  /*0370*/  SEL R3, RZ, 0x1, !P0 ;  /* 0x00000001ff037807 */ /* 0x003fca0004000000 */
[----:B------:R2:W-:Y:S04]  /*0380*/  STS.U8 [R0+UR4], R3 ;  /* 0x0000000300007988 */ /* 0x0005e80008000004 */
.L_x_7242:
[----:B------:R-:W-:Y:S05]  /*0390*/  BSYNC.RECONVERGENT B0 ;  /* 0x0000000000007941 */ /* 0x000fea0003800200 */
.L_x_7241:
[----:B------:R-:W-:Y:S01]  /*03a0*/  BAR.SYNC.DEFER_BLOCKING 0x0 ;  /* 0x0000000000007b1d */ /* 0x000fe20000010000 */
[----:B------:R-:W-:-:S05]  /*03b0*/  UISETP.GT.U32.AND UP0, UPT, UR5, 0x83, UPT ;  /* 0x000000830500788c */ /* 0x000fca000bf04070 */
[----:B------:R-:W-:-:S04]  /*03c0*/  UMOV UR5, UR6 ;  /* 0x0000000600057c82 */ /* 0x000fc80008000000 */
[----:B------:R-:W-:Y:S05]  /*03d0*/  BRA.U UP0, `(.L_x_7243) ;  /* 0xfffffffd00c47547 */ /* 0x000fea000b83ffff */
.L_x_7240:
        /* <DEDUP_REMOVED lines=51> */
.L_x_7244:
        /* <DEDUP_REMOVED lines=15> */
.L_x_33060:


//--------------------- .text.contiguous_all33_bf16 --------------------------
	.section	.text.contiguous_all33_bf16,"ax",@progbits
	.align	128
        .global         contiguous_all33_bf16
        .type           contiguous_all33_bf16,@function
        .size           contiguous_all33_bf16,(.L_x_33061 - contiguous_all33_bf16)
        .other          contiguous_all33_bf16,@"STO_CUDA_ENTRY STV_DEFAULT"
contiguous_all33_bf16:
.text.contiguous_all33_bf16:
[----:B------:R-:W-:Y:S01]  /*0000*/  LDC R1, c[0x0][0x37c] ;  /* 0x0000df00ff017b82 */ /* 0x000fe20000000800 */
[----:B------:R-:W0:Y:S07]  /*0010*/  S2R R8, SR_TID.Y ;  /* 0x0000000000087919 */ /* 0x000e2e0000002200 */
[----:B------:R-:W0:Y:S01]  /*0020*/  LDC R3, c[0x0][0x360] ;  /* 0x0000d800ff037b82 */ /* 0x000e220000000800 */
[----:B------:R-:W1:Y:S01]  /*0030*/  LDCU.64 UR6, c[0x0][0x3a0] ;  /* 0x00007400ff0677ac */ /* 0x000e620008000a00 */
[----:B------:R-:W-:Y:S01]  /*0040*/  IMAD.MOV.U32 R4, RZ, RZ, 0x1 ;  /* 0x00000001ff047424 */ /* 0x000fe200078e00ff */
[----:B------:R-:W0:Y:S01]  /*0050*/  S2R R0, SR_TID.X ;  /* 0x0000000000007919 */ /* 0x000e220000002100 */
[----:B------:R-:W2:Y:S04]  /*0060*/  LDCU.64 UR10, c[0x0][0x398] ;  /* 0x00007300ff0a77ac */ /* 0x000ea80008000a00 */
        /* <DEDUP_REMOVED lines=13> */
[----:B------:R0:W-:Y:S07]  /*0140*/  STS.U8 [R6+UR5], R4 ;  /* 0x0000000406007988 */ /* 0x0001ee0008000005 */
[----:B------:R-:W-:Y:S05]  /*0150*/  @P0 EXIT ;  /* 0x000000000000094d */ /* 0x000fea0003800000 */
[----:B0-----:R-:W0:Y:S01]  /*0160*/  LDC.64 R4, c[0x0][0x388] ;  /* 0x0000e200ff047b82 */ /* 0x001e220000000a00 */
[----:B------:R-:W1:Y:S01]  /*0170*/  LDCU.64 UR6, c[0x0][0x358] ;  /* 0x00006b00ff0677ac */ /* 0x000e620008000a00 */
[----:B------:R-:W-:-:S04]  /*0180*/  IMAD R7, R7, UR10, R2 ;  /* 0x0000000a07077c24 */ /* 0x000fc8000f8e0202 */
[----:B0-----:R-:W-:-:S06]  /*0190*/  IMAD.WIDE.U32 R4, R7, 0x2, R4 ;  /* 0x0000000207047825 */ /* 0x001fcc00078e0004 */
[----:B-1----:R-:W2:Y:S02]  /*01a0*/  LDG.E.U16 R4, desc[UR6][R4.64] ;  /* 0x0000000604047981 */ /* 0x002ea4000c1e1500 */
[----:B--2---:R-:W-:-:S04]  /*01b0*/  LOP3.LUT P0, RZ, R4, 0x7fff, RZ, 0xc0, !PT ;  /* 0x00007fff04ff7812 */ /* 0x004fc8000780c0ff */
[----:B------:R-:W-:Y:S02]  /*01c0*/  SEL R7, RZ, 0x1, !P0 ;  /* 0x00000001ff077807 */ /* 0x000fe40004000000 */
[----:B------:R-:W-:-:S03]  /*01d0*/  ISETP.NE.AND P0, PT, R8, RZ, PT ;  /* 0x000000ff0800720c */ /* 0x000fc60003f05270 */
[----:B------:R0:W-:Y:S01]  /*01e0*/  STS.U8 [R6+UR5], R7 ;  /* 0x0000000706007988 */ /* 0x0001e20008000005 */
[----:B------:R-:W-:Y:S09]  /*01f0*/  BAR.SYNC.DEFER_BLOCKING 0x0 ;  /* 0x0000000000007b1d */ /* 0x000ff20000010000 */
[----:B0-----:R-:W-:Y:S05]  /*0200*/  @P0 EXIT ;  /* 0x000000000000094d */ /* 0x001fea0003800000 */
[----:B------:R-:W-:-:S13]  /*0210*/  ISETP.GT.U32.AND P0, PT, R9, 0x1, PT ;  /* 0x000000010900780c */ /* 0x000fda0003f04070 */
[----:B------:R-:W0:Y:S02]  /*0220*/  @!P0 LDS.U8 R4, [R0+UR5] ;  /* 0x0000000500048984 */ /* 0x000e240008000000 */
[----:B0-----:R-:W-:Y:S01]  /*0230*/  @!P0 PRMT R5, R4, 0x7610, R5 ;  /* 0x0000761004058816 */ /* 0x001fe20000000005 */
[----:B------:R-:W-:Y:S06]  /*0240*/  @!P0 BRA `(.L_x_7245) ;  /* 0x0000000400a88947 */ /* 0x000fec0003800000 */
[----:B------:R0:W1:Y:S01]  /*0250*/  LDS.U8 R5, [R0+UR5] ;  /* 0x0000000500057984 */ /* 0x0000620008000000 */
[----:B------:R-:W-:Y:S01]  /*0260*/  VIADD R4, R9, 0xfffffffe ;  /* 0xfffffffe09047836 */ /* 0x000fe20000000000 */
[----:B------:R-:W-:Y:S01]  /*0270*/  UMOV UR4, 0x1 ;  /* 0x0000000100047882 */ /* 0x000fe20000000000 */
[----:B------:R-:W-:-:S03]  /*0280*/  VIADD R6, R0, UR5 ;  /* 0x0000000500067c36 */ /* 0x000fc60008000000 */
[----:B------:R-:W-:Y:S01]  /*0290*/  ISETP.GE.U32.AND P0, PT, R4, 0x7, PT ;  /* 0x000000070400780c */ /* 0x000fe20003f06070 */
[----:B------:R-:W-:-:S05]  /*02a0*/  VIADD R4, R9, 0xffffffff ;  /* 0xffffffff09047836 */ /* 0x000fca0000000000 */
[----:B------:R-:W-:-:S07]  /*02b0*/  LOP3.LUT R7, R4, 0x7, RZ, 0xc0, !PT ;  /* 0x0000000704077812 */ /* 0x000fce00078ec0ff */
[----:B0-----:R-:W-:Y:S05]  /*02c0*/  @!P0 BRA `(.L_x_7246) ;  /* 0x0000000000b88947 */ /* 0x001fea0003800000 */
[----:B------:R-:W-:Y:S01]  /*02d0*/  LOP3.LUT R8, R4, 0xfffffff8, RZ, 0xc0, !PT ;  /* 0xfffffff804087812 */ /* 0x000fe200078ec0ff */
[----:B------:R-:W-:Y:S01]  /*02e0*/  IMAD.MOV.U32 R10, RZ, RZ, R6 ;  /* 0x000000ffff0a7224 */ /* 0x000fe200078e0006 */
[----:B------:R-:W-:-:S03]  /*02f0*/  UMOV UR4, URZ ;  /* 0x000000ff00047c82 */ /* 0x000fc60008000000 */
[----:B------:R-:W-:-:S07]  /*0300*/  IMAD.MOV R8, RZ, RZ, -R8 ;  /* 0x000000ffff087224 */ /* 0x000fce00078e0a08 */
.L_x_7249:
[----:B-1----:R-:W-:Y:S01]  /*0310*/  LOP3.LUT P2, RZ, R5, 0xff, RZ, 0xc0, !PT ;  /* 0x000000ff05ff7812 */ /* 0x002fe2000784c0ff */
[----:B------:R-:W-:Y:S01]  /*0320*/  VIADD R8, R8, 0x8 ;  /* 0x0000000808087836 */ /* 0x000fe20000000000 */
[----:B------:R-:W-:Y:S01]  /*0330*/  BSSY.RECONVERGENT B0, `(.L_x_7247) ;  /* 0x0000022000007945 */ /* 0x000fe20003800200 */
[----:B------:R-:W-:-:S03]  /*0340*/  PLOP3.LUT P0, PT, PT, PT, PT, 0x8, 0x80 ;  /* 0x000000000080781c */ /* 0x000fc60003f0e170 */
[----:B------:R-:W-:-:S07]  /*0350*/  ISETP.NE.AND P1, PT, R8, RZ, PT ;  /* 0x000000ff0800720c */ /* 0x000fce0003f25270 */
[----:B------:R-:W-:Y:S06]  /*0360*/  @!P2 BRA `(.L_x_7248) ;  /* 0x000000000078a947 */ /* 0x000fec0003800000 */
[----:B------:R-:W-:-:S06]  /*0370*/  IMAD.IADD R5, R3, 0x1, R10 ;  /* 0x0000000103057824 */ /* 0x000fcc00078e020a */
[----:B------:R-:W0:Y:S02]  /*0380*/  LDS.U8 R5, [R5] ;  /* 0x0000000005057984 */ /* 0x000e240000000000 */
[----:B0-----:R-:W-:-:S13]  /*0390*/  ISETP.NE.AND P2, PT, R5, RZ, PT ;  /* 0x000000ff0500720c */ /* 0x001fda0003f45270 */
[----:B------:R-:W-:Y:S05]  /*03a0*/  @!P2 BRA `(.L_x_7248) ;  /* 0x000000000068a947 */ /* 0x000fea0003800000 */
[----:B------:R-:W-:-:S06]  /*03b0*/  IMAD R5, R3, 0x2, R10 ;  /* 0x0000000203057824 */ /* 0x000fcc00078e020a */
        /* <DEDUP_REMOVED lines=22> */
[----:B------:R-:W-:-:S06]  /*0520*/  @P2 IMAD R9, R3, 0x8, R10 ;  /* 0x0000000803092824 */ /* 0x000fcc00078e020a */
[----:B------:R-:W0:Y:S02]  /*0530*/  @P2 LDS.U8 R9, [R9] ;  /* 0x0000000009092984 */ /* 0x000e240000000000 */
[----:B0-----:R-:W-:-:S13]  /*0540*/  @P2 ISETP.NE.AND P0, PT, R9, RZ, PT ;  /* 0x000000ff0900220c */ /* 0x001fda0003f05270 */
.L_x_7248:
[----:B------:R-:W-:Y:S05]  /*0550*/  BSYNC.RECONVERGENT B0 ;  /* 0x0000000000007941 */ /* 0x000fea0003800200 */
.L_x_7247:
[----:B------:R-:W-:Y:S01]  /*0560*/  UIADD3 UR4, UPT, UPT, UR4, 0x8, URZ ;  /* 0x0000000804047890 */ /* 0x000fe2000fffe0ff */
[----:B------:R-:W-:Y:S01]  /*0570*/  SEL R5, RZ, 0x1, !P0 ;  /* 0x00000001ff057807 */ /* 0x000fe20004000000 */
[----:B------:R-:W-:Y:S01]  /*0580*/  IMAD R10, R3, 0x8, R10 ;  /* 0x00000008030a7824 */ /* 0x000fe200078e020a */
[----:B------:R-:W-:Y:S09]  /*0590*/  @P1 BRA `(.L_x_7249) ;  /* 0xfffffffc005c1947 */ /* 0x000ff2000383ffff */
[----:B------:R-:W-:-:S12]  /*05a0*/  UIADD3 UR4, UPT, UPT, UR4, 0x1, URZ ;  /* 0x0000000104047890 */ /* 0x000fd8000fffe0ff */
.L_x_7246:
[----:B------:R-:W-:-:S13]  /*05b0*/  ISETP.NE.AND P0, PT, R7, RZ, PT ;  /* 0x000000ff0700720c */ /* 0x000fda0003f05270 */
[----:B------:R-:W-:Y:S05]  /*05c0*/  @!P0 BRA `(.L_x_7250) ;  /* 0x0000000000c48947 */ /* 0x000fea0003800000 */
[----:B------:R-:W-:Y:S02]  /*05d0*/  ISETP.GE.U32.AND P0, PT, R7, 0x4, PT ;  /* 0x000000040700780c */ /* 0x000fe40003f06070 */
[----:B------:R-:W-:-:S11]  /*05e0*/  LOP3.LUT R7, R4, 0x3, RZ, 0xc0, !PT ;  /* 0x0000000304077812 */ /* 0x000fd600078ec0ff */
[----:B------:R-:W-:Y:S05]  /*05f0*/  @!P0 BRA `(.L_x_7251) ;  /* 0x0000000000548947 */ /* 0x000fea0003800000 */
[----:B-1----:R-:W-:Y:S01]  /*0600*/  LOP3.LUT P1, RZ, R5, 0xff, RZ, 0xc0, !PT ;  /* 0x000000ff05ff7812 */ /* 0x002fe2000782c0ff */
[----:B------:R-:W-:Y:S01]  /*0610*/  BSSY.RECONVERGENT B0, `(.L_x_7252) ;  /* 0x0000011000007945 */ /* 0x000fe20003800200 */
[----:B------:R-:W-:-:S11]  /*0620*/  PLOP3.LUT P0, PT, PT, PT, PT, 0x8, 0x80 ;  /* 0x000000000080781c */ /* 0x000fd60003f0e170 */
[----:B------:R-:W-:Y:S05]  /*0630*/  @!P1 BRA `(.L_x_7253) ;  /* 0x0000000000389947 */ /* 0x000fea0003800000 */
[----:B------:R-:W-:-:S05]  /*0640*/  IMAD R8, R3, UR4, R6 ;  /* 0x0000000403087c24 */ /* 0x000fca000f8e0206 */
[----:B------:R-:W0:Y:S02]  /*0650*/  LDS.U8 R5, [R8] ;  /* 0x0000000008057984 */ /* 0x000e240000000000 */
[----:B0-----:R-:W-:-:S13]  /*0660*/  ISETP.NE.AND P1, PT, R5, RZ, PT ;  /* 0x000000ff0500720c */ /* 0x001fda0003f25270 */
[----:B------:R-:W-:Y:S05]  /*0670*/  @!P1 BRA `(.L_x_7253) ;  /* 0x0000000000289947 */ /* 0x000fea0003800000 */
[----:B------:R-:W-:-:S05]  /*0680*/  IMAD.IADD R8, R8, 0x1, R3 ;  /* 0x0000000108087824 */ /* 0x000fca00078e0203 */
[----:B------:R-:W0:Y:S02]  /*0690*/  LDS.U8 R5, [R8] ;  /* 0x0000000008057984 */ /* 0x000e240000000000 */
[----:B0-----:R-:W-:-:S13]  /*06a0*/  ISETP.NE.AND P1, PT, R5, RZ, PT ;  /* 0x000000ff0500720c */ /* 0x001fda0003f25270 */
[----:B------:R-:W-:Y:S05]  /*06b0*/  @!P1 BRA `(.L_x_7253) ;  /* 0x0000000000189947 */ /* 0x000fea0003800000 */
[----:B------:R-:W-:-:S05]  /*06c0*/  IMAD.IADD R8, R8, 0x1, R3 ;  /* 0x0000000108087824 */ /* 0x000fca00078e0203 */
[----:B------:R-:W0:Y:S02]  /*06d0*/  LDS.U8 R5, [R8] ;  /* 0x0000000008057984 */ /* 0x000e240000000000 */
[----:B0-----:R-:W-:-:S13]  /*06e0*/  ISETP.NE.AND P1, PT, R5, RZ, PT ;  /* 0x000000ff0500720c */ /* 0x001fda0003f25270 */
[----:B------:R-:W-:-:S06]  /*06f0*/  @P1 IMAD.IADD R5, R8, 0x1, R3 ;  /* 0x0000000108051824 */ /* 0x000fcc00078e0203 */
[----:B------:R-:W0:Y:S02]  /*0700*/  @P1 LDS.U8 R5, [R5] ;  /* 0x0000000005051984 */ /* 0x000e240000000000 */
[----:B0-----:R-:W-:-:S13]  /*0710*/  @P1 ISETP.NE.AND P0, PT, R5, RZ, PT ;  /* 0x000000ff0500120c */ /* 0x001fda0003f05270 */
.L_x_7253:
[----:B------:R-:W-:Y:S05]  /*0720*/  BSYNC.RECONVERGENT B0 ;  /* 0x0000000000007941 */ /* 0x000fea0003800200 */
.L_x_7252:
[----:B------:R-:W-:Y:S01]  /*0730*/  SEL R5, RZ, 0x1, !P0 ;  /* 0x00000001ff057807 */ /* 0x000fe20004000000 */
[----:B------:R-:W-:-:S12]  /*0740*/  UIADD3 UR4, UPT, UPT, UR4, 0x4, URZ ;  /* 0x0000000404047890 */ /* 0x000fd8000fffe0ff */
.L_x_7251:
[----:B------:R-:W-:-:S13]  /*0750*/  ISETP.NE.AND P0, PT, R7, RZ, PT ;  /* 0x000000ff0700720c */ /* 0x000fda0003f05270 */
[----:B------:R-:W-:Y:S05]  /*0760*/  @!P0 BRA `(.L_x_7250) ;  /* 0x00000000005c8947 */ /* 0x000fea0003800000 */
[----:B------:R-:W-:-:S13]  /*0770*/  ISETP.NE.AND P0, PT, R7, 0x1, PT ;  /* 0x000000010700780c */ /* 0x000fda0003f05270 */
        /* <DEDUP_REMOVED lines=8> */
[----:B------:R-:W-:-:S06]  /*0800*/  @P1 IMAD.IADD R5, R8, 0x1, R3 ;  /* 0x0000000108051824 */ /* 0x000fcc00078e0203 */
[----:B------:R-:W0:Y:S02]  /*0810*/  @P1 LDS.U8 R5, [R5] ;  /* 0x0000000005051984 */ /* 0x000e240000000000 */
[----:B0-----:R-:W-:-:S13]  /*0820*/  @P1 ISETP.NE.AND P0, PT, R5, RZ, PT ;  /* 0x000000ff0500120c */ /* 0x001fda0003f05270 */
.L_x_7256:
[----:B------:R-:W-:Y:S05]  /*0830*/  BSYNC.RECONVERGENT B0 ;  /* 0x0000000000007941 */ /* 0x000fea0003800200 */
.L_x_7255:
[----:B------:R-:W-:Y:S01]  /*0840*/  SEL R5, RZ, 0x1, !P0 ;  /* 0x00000001ff057807 */ /* 0x000fe20004000000 */
[----:B------:R-:W-:-:S12]  /*0850*/  UIADD3 UR4, UPT, UPT, UR4, 0x2, URZ ;  /* 0x0000000204047890 */ /* 0x000fd8000fffe0ff */
.L_x_7254:
[----:B------:R-:W-:-:S04]  /*0860*/  LOP3.LUT R4, R4, 0x1, RZ, 0xc0, !PT ;  /* 0x0000000104047812 */ /* 0x000fc800078ec0ff */
[----:B------:R-:W-:-:S13]  /*0870*/  ISETP.NE.U32.AND P0, PT, R4, 0x1, PT ;  /* 0x000000010400780c */ /* 0x000fda0003f05070 */
[----:B------:R-:W-:Y:S05]  /*0880*/  @P0 BRA `(.L_x_7250) ;  /* 0x0000000000140947 */ /* 0x000fea0003800000 */
[----:B-1----:R-:W-:-:S13]  /*0890*/  LOP3.LUT P0, RZ, R5, 0xff, RZ, 0xc0, !PT ;  /* 0x000000ff05ff7812 */ /* 0x002fda000780c0ff */
[----:B------:R-:W-:-:S06]  /*08a0*/  @P0 IMAD R6, R3, UR4, R6 ;  /* 0x0000000403060c24 */ /* 0x000fcc000f8e0206 */
[----:B------:R-:W0:Y:S02]  /*08b0*/  @P0 LDS.U8 R6, [R6] ;  /* 0x0000000006060984 */ /* 0x000e240000000000 */
[----:B0-----:R-:W-:-:S04]  /*08c0*/  ISETP.NE.AND P0, PT, R6, RZ, P0 ;  /* 0x000000ff0600720c */ /* 0x001fc80000705270 */
[----:B------:R-:W-:-:S09]  /*08d0*/  SEL R5, RZ, 0x1, !P0 ;  /* 0x00000001ff057807 */ /* 0x000fd20004000000 */
.L_x_7250:
[----:B-1----:R0:W-:Y:S02]  /*08e0*/  STS.U8 [R0+UR5], R5 ;  /* 0x0000000500007988 */ /* 0x0021e40008000005 */
.L_x_7245:
[----:B------:R-:W1:Y:S01]  /*08f0*/  LDC.64 R6, c[0x0][0x398] ;  /* 0x0000e600ff067b82 */ /* 0x000e620000000a00 */
[----:B------:R-:W2:Y:S01]  /*0900*/  LDCU.64 UR10, c[0x0][0x380] ;  /* 0x00007000ff0a77ac */ /* 0x000ea20008000a00 */
[----:B------:R-:W-:Y:S02]  /*0910*/  IMAD.MOV.U32 R3, RZ, RZ, RZ ;  /* 0x000000ffff037224 */ /* 0x000fe400078e00ff */
[----:B-1----:R-:W-:-:S04]  /*0920*/  IMAD.WIDE.U32 R2, R6, UR8, R2 ;  /* 0x0000000806027c25 */ /* 0x002fc8000f8e0002 */
[----:B0-----:R-:W-:Y:S01]  /*0930*/  IMAD R0, R7, UR8, R3 ;  /* 0x0000000807007c24 */ /* 0x001fe2000f8e0203 */
[----:B--2---:R-:W-:-:S04]  /*0940*/  IADD3 R2, P0, PT, R2, UR10, RZ ;  /* 0x0000000a02027c10 */ /* 0x004fc8000ff1e0ff */
[----:B------:R-:W-:-:S05]  /*0950*/  IADD3.X R3, PT, PT, R0, UR11, RZ, P0, !PT ;  /* 0x0000000b00037c10 */ /* 0x000fca00087fe4ff */
[----:B------:R-:W-:Y:S01]  /*0960*/  STG.E.U8 desc[UR6][R2.64], R5 ;  /* 0x0000000502007986 */ /* 0x000fe2000c101106 */
[----:B------:R-:W-:Y:S05]  /*0970*/  EXIT ;  /* 0x000000000000794d */ /* 0x000fea0003800000 */
.L_x_7257:
        /* <DEDUP_REMOVED lines=16> */
.L_x_33061:


//--------------------- .text.contiguous_all3_bf16 --------------------------
	.section	.text.contiguous_all3_bf16,"ax",@progbits
	.align	128
        .global         contiguous_all3_bf16
        .type           contiguous_all3_bf16,@function
        .size           contiguous_all3_bf16,(.L_x_32360 - contiguous_all3_bf16)
        .other          contiguous_all3_bf16,@"STO_CUDA_ENTRY STV_DEFAULT"
contiguous_all3_bf16:
.text.contiguous_all3_bf16:
[----:B------:R-:W-:Y:S01]  /*0000*/  LDC R1, c[0x0][0x37c] ;  /* 0x0000df00ff017b82 */ /* 0x000fe20000000800 */
[----:B------:R-:W0:Y:S07]  /*0010*/  S2R R8, SR_TID.Y ;  /* 0x0000000000087919 */ /* 0x000e2e0000002200 */
[----:B------:R-:W0:Y:S01]  /*0020*/  LDC R6, c[0x0][0x360] ;  /* 0x0000d800ff067b82 */ /* 0x000e220000000800 */
[----:B------:R-:W1:Y:S01]  /*0030*/  LDCU.64 UR6, c[0x0][0x3b0] ;  /* 0x00007600ff0677ac */ /* 0x000e620008000a00 */
[----:B------:R-:W-:Y:S01]  /*0040*/  HFMA2 R2, -RZ, RZ, 0, 5.9604644775390625e-08 ;  /* 0x00000001ff027431 */ /* 0x000fe200000001ff */
        /* <DEDUP_REMOVED lines=24> */
[----:B------:R-:W-:Y:S01]  /*01d0*/  IMAD.U32 R3, RZ, RZ, UR4 ;  /* 0x00000004ff037e24 */ /* 0x000fe2000f8e00ff */
[----:B------:R-:W-:Y:S01]  /*01e0*/  UMOV UR4, URZ ;  /* 0x000000ff00047c82 */ /* 0x000fe20008000000 */
[----:B------:R-:W-:-:S03]  /*01f0*/  CS2R R28, SRZ ;  /* 0x00000000001c7805 */ /* 0x000fc6000001ff00 */
        /* <DEDUP_REMOVED lines=8> */
[----:B------:R-:W-:-:S07]  /*0280*/  MOV R3, UR6 ;  /* 0x0000000600037c02 */ /* 0x000fce0008000f00 */
[----:B------:R-:W3:Y:S08]  /*0290*/  LDC.64 R20, c[0x0][0x390] ;  /* 0x0000e400ff147b82 */ /* 0x000ef00000000a00 */
[----:B------:R-:W4:Y:S02]  /*02a0*/  LDC.64 R22, c[0x0][0x398] ;  /* 0x0000e600ff167b82 */ /* 0x000f240000000a00 */
.L_x_7276:
[----:B------:R-:W-:-:S04]  /*02b0*/  VIADD R30, R3, 0x3 ;  /* 0x00000003031e7836 */ /* 0x000fc80000000000 */
[----:B---3--:R-:W-:-:S06]  /*02c0*/  IMAD.WIDE.U32 R34, R30, 0x8, R20 ;  /* 0x000000081e227825 */ /* 0x008fcc00078e0014 */
[----:B------:R-:W3:Y:S02]  /*02d0*/  LDG.E.64 R34, desc[UR10][R34.64] ;  /* 0x0000000a22227981 */ /* 0x000ee4000c1e1b00 */
[----:B---3--:R-:W-:-:S13]  /*02e0*/  ISETP.NE.U32.AND P0, PT, R35, RZ, PT ;  /* 0x000000ff2300720c */ /* 0x008fda0003f05070 */
[----:B------:R-:W-:Y:S05]  /*02f0*/  @P0 BRA `(.L_x_7260) ;  /* 0x0000000000580947 */ /* 0x000fea0003800000 */
[----:B------:R-:W3:Y:S01]  /*0300*/  I2F.U32.RP R0, R34 ;  /* 0x0000002200007306 */ /* 0x000ee20000209000 */
[----:B------:R-:W-:Y:S01]  /*0310*/  IMAD.MOV R9, RZ, RZ, -R34 ;  /* 0x000000ffff097224 */ /* 0x000fe200078e0a22 */
[----:B------:R-:W-:-:S06]  /*0320*/  ISETP.NE.U32.AND P2, PT, R34, RZ, PT ;  /* 0x000000ff2200720c */ /* 0x000fcc0003f45070 */
[----:B---3--:R-:W3:Y:S02]  /*0330*/  MUFU.RCP R0, R0 ;  /* 0x0000000000007308 */ /* 0x008ee40000001000 */
[----:B---3--:R-:W-:-:S06]  /*0340*/  IADD3 R10, PT, PT, R0, 0xffffffe, RZ ;  /* 0x0ffffffe000a7810 */ /* 0x008fcc0007ffe0ff */
[----:B------:R3:W5:Y:S02]  /*0350*/  F2I.FTZ.U32.TRUNC.NTZ R11, R10 ;  /* 0x0000000a000b7305 */ /* 0x000764000021f000 */
[----:B---3--:R-:W-:Y:S02]  /*0360*/  HFMA2 R10, -RZ, RZ, 0, 0 ;  /* 0x00000000ff0a7431 */ /* 0x008fe400000001ff */
[----:B-----5:R-:W-:-:S04]  /*0370*/  IMAD R9, R9, R11, RZ ;  /* 0x0000000b09097224 */ /* 0x020fc800078e02ff */
        /* <DEDUP_REMOVED lines=14> */
.L_x_7260:
[----:B------:R-:W-:Y:S01]  /*0460*/  IMAD.MOV.U32 R27, RZ, RZ, R32 ;  /* 0x000000ffff1b7224 */ /* 0x000fe200078e0020 */
[----:B0-----:R-:W-:Y:S01]  /*0470*/  MOV R2, R34 ;  /* 0x0000002200027202 */ /* 0x001fe20000000f00 */
[----:B------:R-:W-:Y:S01]  /*0480*/  IMAD.MOV.U32 R0, RZ, RZ, R35 ;  /* 0x000000ffff007224 */ /* 0x000fe200078e0023 */
[----:B------:R-:W-:-:S07]  /*0490*/  MOV R9, 0x4b0 ;  /* 0x000004b000097802 */ /* 0x000fce0000000f00 */
[----:B-12-4-:R-:W-:Y:S05]  /*04a0*/  CALL.REL.NOINC `($__internal_156_$__cuda_sm20_div_s64) ;  /* 0x00000034001c7944 */ /* 0x016fea0003c00000 */
        /* <DEDUP_REMOVED lines=8> */
.L_x_7261:
[----:B------:R-:W-:Y:S01]  /*0530*/  IADD3 R32, PT, PT, R3, 0x2, RZ ;  /* 0x0000000203207810 */ /* 0x000fe20007ffe0ff */
[----:B--2---:R-:W-:-:S04]  /*0540*/  IMAD.WIDE.U32 R10, R30, 0x8, R18 ;  /* 0x000000081e0a7825 */ /* 0x004fc800078e0012 */
[----:B-1----:R-:W-:Y:S02]  /*0550*/  IMAD.WIDE.U32 R34, R32, 0x8, R16 ;  /* 0x0000000820227825 */ /* 0x002fe400078e0010 */
[----:B------:R-:W2:Y:S04]  /*0560*/  LDG.E.64 R10, desc[UR10][R10.64] ;  /* 0x0000000a0a0a7981 */ /* 0x000ea8000c1e1b00 */
[----:B------:R-:W3:Y:S01]  /*0570*/  LDG.E.64 R34, desc[UR10][R34.64] ;  /* 0x0000000a22227981 */ /* 0x000ee2000c1e1b00 */
        /* <DEDUP_REMOVED lines=14> */
[----:B0-----:R-:W-:-:S06]  /*0660*/  IMAD.HI.U32 R2, R11, R9, R10 ;  /* 0x000000090b027227 */ /* 0x001fcc00078e000a */
        /* <DEDUP_REMOVED lines=13> */
.L_x_7262:
[----:B------:R-:W-:Y:S01]  /*0740*/  IMAD.MOV.U32 R27, RZ, RZ, R31 ;  /* 0x000000ffff1b7224 */ /* 0x000fe200078e001f */
[----:B0-----:R-:W-:Y:S01]  /*0750*/  MOV R2, R34 ;  /* 0x0000002200027202 */ /* 0x001fe20000000f00 */
[----:B------:R-:W-:Y:S01]  /*0760*/  IMAD.MOV.U32 R0, RZ, RZ, R35 ;  /* 0x000000ffff007224 */ /* 0x000fe200078e0023 */
[----:B------:R-:W-:-:S07]  /*0770*/  MOV R9, 0x790 ;  /* 0x0000079000097802 */ /* 0x000fce0000000f00 */
[----:B----4-:R-:W-:Y:S05]  /*0780*/  CALL.REL.NOINC `($__internal_156_$__cuda_sm20_div_s64) ;  /* 0x0000003000647944 */ /* 0x010fea0003c00000 */
        /* <DEDUP_REMOVED lines=9> */
.L_x_7263:
[----:B------:R-:W-:Y:S02]  /*0820*/  VIADD R30, R3, 0x1 ;  /* 0x00000001031e7836 */ /* 0x000fe40000000000 */
        /* <DEDUP_REMOVED lines=34> */
.L_x_7264:
[----:B------:R-:W-:Y:S01]  /*0a50*/  MOV R27, R29 ;  /* 0x0000001d001b7202 */ /* 0x000fe20000000f00 */
[----:B------:R-:W-:Y:S01]  /*0a60*/  IMAD.MOV.U32 R2, RZ, RZ, R32 ;  /* 0x000000ffff027224 */ /* 0x000fe200078e0020 */
[----:B------:R-:W-:Y:S02]  /*0a70*/  MOV R0, R33 ;  /* 0x0000002100007202 */ /* 0x000fe40000000f00 */
[----:B------:R-:W-:-:S07]  /*0a80*/  MOV R9, 0xaa0 ;  /* 0x00000aa000097802 */ /* 0x000fce0000000f00 */
[----:B----4-:R-:W-:Y:S05]  /*0a90*/  CALL.REL.NOINC `($__internal_156_$__cuda_sm20_div_s64) ;  /* 0x0000002c00a07944 */ /* 0x010fea0003c00000 */
        /* <DEDUP_REMOVED lines=9> */
.L_x_7265:
[----:B------:R-:W-:-:S04]  /*0b30*/  IMAD.WIDE.U32 R32, R3, 0x8, R16 ;  /* 0x0000000803207825 */ /* 0x000fc800078e0010 */
[----:B------:R-:W-:Y:S02]  /*0b40*/  IMAD.WIDE.U32 R10, R30, 0x8, R18 ;  /* 0x000000081e0a7825 */ /* 0x000fe400078e0012 */
[----:B------:R-:W2:Y:S04]  /*0b50*/  LDG.E.64 R32, desc[UR10][R32.64] ;  /* 0x0000000a20207981 */ /* 0x000ea8000c1e1b00 */
[----:B------:R-:W3:Y:S01]  /*0b60*/  LDG.E.64 R10, desc[UR10][R10.64] ;  /* 0x0000000a0a0a7981 */ /* 0x000ee2000c1e1b00 */
[----:B------:R-:W-:Y:S02]  /*0b70*/  MOV R30, R34 ;  /* 0x00000022001e7202 */ /* 0x000fe40000000f00 */
[----:B--2---:R-:W-:Y:S01]  /*0b80*/  ISETP.NE.U32.AND P0, PT, R33, RZ, PT ;  /* 0x000000ff2100720c */ /* 0x004fe20003f05070 */
[----:B---3--:R-:W-:-:S02]  /*0b90*/  IMAD R0, R11, R12, RZ ;  /* 0x0000000c0b007224 */ /* 0x008fc400078e02ff */
        /* <DEDUP_REMOVED lines=26> */
.L_x_7266:
[----:B------:R-:W-:Y:S01]  /*0d40*/  IMAD.MOV.U32 R27, RZ, RZ, R28 ;  /* 0x000000ffff1b7224 */ /* 0x000fe200078e001c */
[----:B------:R-:W-:Y:S01]  /*0d50*/  MOV R2, R32 ;  /* 0x0000002000027202 */ /* 0x000fe20000000f00 */
[----:B------:R-:W-:Y:S01]  /*0d60*/  IMAD.MOV.U32 R0, RZ, RZ, R33 ;  /* 0x000000ffff007224 */ /* 0x000fe200078e0021 */
[----:B------:R-:W-:-:S07]  /*0d70*/  MOV R9, 0xd90 ;  /* 0x00000d9000097802 */ /* 0x000fce0000000f00 */
[----:B----4-:R-:W-:Y:S05]  /*0d80*/  CALL.REL.NOINC `($__internal_156_$__cuda_sm20_div_s64) ;  /* 0x0000002800e47944 */ /* 0x010fea0003c00000 */
[----:B------:R-:W-:Y:S01]  /*0d90*/  IADD3 R25, P0, PT, RZ, -R11, RZ ;  /* 0x8000000bff197210 */ /* 0x000fe20007f1e0ff */
[----:B------:R-:W-:-:S03]  /*0da0*/  IMAD.MOV.U32 R29, RZ, RZ, RZ ;  /* 0x000000ffff1d7224 */ /* 0x000fc600078e00ff */
[----:B------:R-:W-:Y:S01]  /*0db0*/  IADD3.X R9, PT, PT, RZ, ~R2, RZ, P0, !PT ;  /* 0x80000002ff097210 */ /* 0x000fe200007fe4ff */
[----:B------:R-:W-:Y:S01]  /*0dc0*/  IMAD.WIDE.U32 R12, R32, R25, R28 ;  /* 0x00000019200c7225 */ /* 0x000fe200078e001c */
[----:B------:R-:W-:-:S03]  /*0dd0*/  MOV R29, R11 ;  /* 0x0000000b001d7202 */ /* 0x000fc60000000f00 */
[----:B------:R-:W-:-:S04]  /*0de0*/  IMAD R9, R9, R32, RZ ;  /* 0x0000002009097224 */ /* 0x000fc800078e02ff */
[----:B------:R-:W-:-:S04]  /*0df0*/  IMAD R9, R33, R25, R9 ;  /* 0x0000001921097224 */ /* 0x000fc800078e0209 */
[----:B------:R-:W-:-:S07]  /*0e00*/  IMAD.IADD R9, R13, 0x1, R9 ;  /* 0x000000010d097824 */ /* 0x000fce00078e0209 */
.L_x_7267:
[C---:B------:R-:W-:Y:S01]  /*0e10*/  IADD3 R30, PT, PT, R3.reuse, -0x1, RZ ;  /* 0xffffffff031e7810 */ /* 0x040fe20007ffe0ff */
[----:B------:R-:W-:-:S04]  /*0e20*/  IMAD.WIDE.U32 R10, R3, 0x8, R18 ;  /* 0x00000008030a7825 */ /* 0x000fc800078e0012 */
[----:B------:R-:W-:Y:S02]  /*0e30*/  IMAD.WIDE.U32 R32, R30, 0x8, R16 ;  /* 0x000000081e207825 */ /* 0x000fe400078e0010 */
[----:B------:R-:W2:Y:S04]  /*0e40*/  LDG.E.64 R10, desc[UR10][R10.64] ;  /* 0x0000000a0a0a7981 */ /* 0x000ea8000c1e1b00 */
[----:B------:R-:W3:Y:S01]  /*0e50*/  LDG.E.64 R32, desc[UR10][R32.64] ;  /* 0x0000000a20207981 */ /* 0x000ee2000c1e1b00 */
[----:B------:R-:W-:Y:S02]  /*0e60*/  IMAD.MOV.U32 R35, RZ, RZ, R31 ;  /* 0x000000ffff237224 */ /* 0x000fe400078e001f */
        /* <DEDUP_REMOVED lines=28> */
.L_x_7268:
        /* <DEDUP_REMOVED lines=14> */
.L_x_7269:
[----:B------:R-:W-:Y:S01]  /*1110*/  IADD3 R29, PT, PT, R3, -0x2, RZ ;  /* 0xfffffffe031d7810 */ /* 0x000fe20007ffe0ff */
        /* <DEDUP_REMOVED lines=33> */
.L_x_7270:
[----:B------:R-:W-:Y:S01]  /*1330*/  MOV R27, R28 ;  /* 0x0000001c001b7202 */ /* 0x000fe20000000f00 */
[----:B------:R-:W-:Y:S01]  /*1340*/  IMAD.MOV.U32 R2, RZ, RZ, R32 ;  /* 0x000000ffff027224 */ /* 0x000fe200078e0020 */
[----:B------:R-:W-:Y:S02]  /*1350*/  MOV R0, R33 ;  /* 0x0000002100007202 */ /* 0x000fe40000000f00 */
[----:B------:R-:W-:-:S07]  /*1360*/  MOV R9, 0x1380 ;  /* 0x0000138000097802 */ /* 0x000fce0000000f00 */
[----:B----4-:R-:W-:Y:S05]  /*1370*/  CALL.REL.NOINC `($__internal_156_$__cuda_sm20_div_s64) ;  /* 0x0000002400687944 */ /* 0x010fea0003c00000 */
[-C--:B------:R-:W-:Y:S01]  /*1380*/  IADD3 R25, P0, PT, RZ, -R11.reuse, RZ ;  /* 0x8000000bff197210 */ /* 0x080fe20007f1e0ff */
        /* <DEDUP_REMOVED lines=8> */
.L_x_7271:
        /* <DEDUP_REMOVED lines=34> */
.L_x_7272:
        /* <DEDUP_REMOVED lines=14> */
.L_x_7273:
        /* <DEDUP_REMOVED lines=34> */
.L_x_7274:
[----:B------:R-:W-:Y:S01]  /*1930*/  MOV R27, R30 ;  /* 0x0000001e001b7202 */ /* 0x000fe20000000f00 */
[----:B------:R-:W-:Y:S01]  /*1940*/  IMAD.MOV.U32 R2, RZ, RZ, R32 ;  /* 0x000000ffff027224 */ /* 0x000fe200078e0020 */
[----:B------:R-:W-:Y:S02]  /*1950*/  MOV R0, R33 ;  /* 0x0000002100007202 */ /* 0x000fe40000000f00 */
[----:B------:R-:W-:-:S07]  /*1960*/  MOV R9, 0x1980 ;  /* 0x0000198000097802 */ /* 0x000fce0000000f00 */
[----:B----4-:R-:W-:Y:S05]  /*1970*/  CALL.REL.NOINC `($__internal_156_$__cuda_sm20_div_s64) ;  /* 0x0000001c00e87944 */ /* 0x010fea0003c00000 */
        /* <DEDUP_REMOVED lines=9> */
.L_x_7275:
[----:B----4-:R-:W-:-:S06]  /*1a10*/  IMAD.WIDE.U32 R12, R31, 0x8, R22 ;  /* 0x000000081f0c7825 */ /* 0x010fcc00078e0016 */
[----:B------:R-:W2:Y:S01]  /*1a20*/  LDG.E.64 R12, desc[UR10][R12.64] ;  /* 0x0000000a0c0c7981 */ /* 0x000ea2000c1e1b00 */
[----:B------:R-:W-:Y:S01]  /*1a30*/  UIADD3 UR7, UPT, UPT, UR7, 0x8, URZ ;  /* 0x0000000807077890 */ /* 0x000fe2000fffe0ff */
[----:B------:R-:W-:Y:S01]  /*1a40*/  MOV R29, R28 ;  /* 0x0000001c001d7202 */ /* 0x000fe20000000f00 */
[----:B------:R-:W-:Y:S01]  /*1a50*/  IMAD.MOV.U32 R28, RZ, RZ, R34 ;  /* 0x000000ffff1c7224 */ /* 0x000fe200078e0022 */
[----:B------:R-:W-:Y:S01]  /*1a60*/  MOV R32, R11 ;  /* 0x0000000b00207202 */ /* 0x000fe20000000f00 */
[----:B------:R-:W-:Y:S01]  /*1a70*/  UISETP.NE.AND UP0, UPT, UR7, URZ, UPT ;  /* 0x000000ff0700728c */ /* 0x000fe2000bf05270 */
[----:B------:R-:W-:Y:S02]  /*1a80*/  VIADD R3, R3, 0xfffffff8 ;  /* 0xfffffff803037836 */ /* 0x000fe40000000000 */
[-C--:B--2---:R-:W-:Y:S02]  /*1a90*/  IMAD R0, R13, R33.reuse, RZ ;  /* 0x000000210d007224 */ /* 0x084fe400078e02ff */
[----:B------:R-:W-:-:S04]  /*1aa0*/  IMAD.WIDE.U32 R28, R12, R33, R28 ;  /* 0x000000210c1c7225 */ /* 0x000fc800078e001c */
[----:B------:R-:W-:-:S05]  /*1ab0*/  IMAD R9, R12, R9, R0 ;  /* 0x000000090c097224 */ /* 0x000fca00078e0200 */
[----:B------:R-:W-:Y:S01]  /*1ac0*/  IADD3 R29, PT, PT, R29, R9, RZ ;  /* 0x000000091d1d7210 */ /* 0x000fe20007ffe0ff */
[----:B------:R-:W-:Y:S06]  /*1ad0*/  BRA.U UP0, `(.L_x_7276) ;  /* 0xffffffe500f47547 */ /* 0x000fec000b83ffff */
[----:B------:R-:W-:-:S07]  /*1ae0*/  VIADD R3, R3, 0x3 ;  /* 0x0000000303037836 */ /* 0x000fce0000000000 */
.L_x_7259:
        /* <DEDUP_REMOVED lines=33> */
.L_x_7278:
[----:B------:R-:W-:Y:S01]  /*1d00*/  IMAD.MOV.U32 R27, RZ, RZ, R32 ;  /* 0x000000ffff1b7224 */ /* 0x000fe200078e0020 */
[----:B0-----:R-:W-:Y:S01]  /*1d10*/  MOV R2, R16 ;  /* 0x0000001000027202 */ /* 0x001fe20000000f00 */
[----:B------:R-:W-:Y:S01]  /*1d20*/  IMAD.MOV.U32 R0, RZ, RZ, R17 ;  /* 0x000000ffff007224 */ /* 0x000fe200078e0011 */
[----:B------:R-:W-:-:S07]  /*1d30*/  MOV R9, 0x1d50 ;  /* 0x00001d5000097802 */ /* 0x000fce0000000f00 */
[----:B------:R-:W-:Y:S05]  /*1d40*/  CALL.REL.NOINC `($__internal_156_$__cuda_sm20_div_s64) ;  /* 0x0000001800f47944 */ /* 0x000fea0003c00000 */
        /* <DEDUP_REMOVED lines=8> */
.L_x_7279:
[----:B------:R-:W1:Y:S01]  /*1dd0*/  LDC.64 R18, c[0x0][0x390] ;  /* 0x0000e400ff127b82 */ /* 0x000e620000000a00 */
[----:B------:R-:W-:-:S07]  /*1de0*/  IADD3 R16, PT, PT, R3, -0x1, RZ ;  /* 0xffffffff03107810 */ /* 0x000fce0007ffe0ff */
        /* <DEDUP_REMOVED lines=8> */
[----:B------:R-:W-:-:S04]  /*1e70*/  IMAD R9, R10, R9, R0 ;  /* 0x000000090a097224 */ /* 0x000fc800078e0200 */
[----:B------:R-:W-:Y:S02]  /*1e80*/  IMAD.IADD R23, R21, 0x1, R9 ;  /* 0x0000000115177824 */ /* 0x000fe400078e0209 */
        /* <DEDUP_REMOVED lines=23> */
.L_x_7280:
[----:B------:R-:W-:Y:S01]  /*2000*/  IMAD.MOV.U32 R27, RZ, RZ, R17 ;  /* 0x000000ffff1b7224 */ /* 0x000fe200078e0011 */
[----:B0-----:R-:W-:Y:S01]  /*2010*/  MOV R2, R18 ;  /* 0x0000001200027202 */ /* 0x001fe20000000f00 */
[----:B------:R-:W-:Y:S01]  /*2020*/  IMAD.MOV.U32 R0, RZ, RZ, R19 ;  /* 0x000000ffff007224 */ /* 0x000fe200078e0013 */
[----:B------:R-:W-:-:S07]  /*2030*/  MOV R9, 0x2050 ;  /* 0x0000205000097802 */ /* 0x000fce0000000f00 */
[----:B------:R-:W-:Y:S05]  /*2040*/  CALL.REL.NOINC `($__internal_156_$__cuda_sm20_div_s64) ;  /* 0x0000001800347944 */ /* 0x000fea0003c00000 */
        /* <DEDUP_REMOVED lines=9> */
.L_x_7281:
        /* <DEDUP_REMOVED lines=36> */
.L_x_7282:
[----:B------:R-:W-:Y:S01]  /*2320*/  IMAD.MOV.U32 R27, RZ, RZ, R19 ;  /* 0x000000ffff1b7224 */ /* 0x000fe200078e0013 */
[----:B------:R-:W-:Y:S01]  /*2330*/  MOV R2, R28 ;  /* 0x0000001c00027202 */ /* 0x000fe20000000f00 */
[----:B------:R-:W-:Y:S01]  /*2340*/  IMAD.MOV.U32 R0, RZ, RZ, R29 ;  /* 0x000000ffff007224 */ /* 0x000fe200078e001d */
[----:B------:R-:W-:-:S07]  /*2350*/  MOV R9, 0x2370 ;  /* 0x0000237000097802 */ /* 0x000fce0000000f00 */
[----:B------:R-:W-:Y:S05]  /*2360*/  CALL.REL.NOINC `($__internal_156_$__cuda_sm20_div_s64) ;  /* 0x00000014006c7944 */ /* 0x000fea0003c00000 */
        /* <DEDUP_REMOVED lines=9> */
.L_x_7283:
        /* <DEDUP_REMOVED lines=33> */
[--C-:B------:R-:W-:Y:S02]  /*2610*/  IMAD.MOV R13, RZ, RZ, -R11.reuse ;  /* 0x000000ffff0d7224 */ /* 0x100fe400078e0a0b */
[----:B------:R-:W-:Y:S02]  /*2620*/  IMAD.MOV.U32 R32, RZ, RZ, R11 ;  /* 0x000000ffff207224 */ /* 0x000fe400078e000b */
[----:B------:R-:W-:Y:S01]  /*2630*/  IMAD R12, R28, R13, R18 ;  /* 0x0000000d1c0c7224 */ /* 0x000fe200078e0212 */
[----:B------:R-:W-:Y:S06]  /*2640*/  BRA `(.L_x_7285) ;  /* 0x0000000000347947 */ /* 0x000fec0003800000 */
.L_x_7284:
[----:B------:R-:W-:Y:S01]  /*2650*/  MOV R27, R18 ;  /* 0x00000012001b7202 */ /* 0x000fe20000000f00 */
[----:B------:R-:W-:Y:S01]  /*2660*/  IMAD.MOV.U32 R2, RZ, RZ, R28 ;  /* 0x000000ffff027224 */ /* 0x000fe200078e001c */
[----:B------:R-:W-:Y:S02]  /*2670*/  MOV R0, R29 ;  /* 0x0000001d00007202 */ /* 0x000fe40000000f00 */
[----:B------:R-:W-:-:S07]  /*2680*/  MOV R9, 0x26a0 ;  /* 0x000026a000097802 */ /* 0x000fce0000000f00 */
[----:B------:R-:W-:Y:S05]  /*2690*/  CALL.REL.NOINC `($__internal_156_$__cuda_sm20_div_s64) ;  /* 0x0000001000a07944 */ /* 0x000fea0003c00000 */
        /* <DEDUP_REMOVED lines=8> */
.L_x_7285:
[----:B------:R-:W0:Y:S02]  /*2720*/  LDC.64 R10, c[0x0][0x398] ;  /* 0x0000e600ff0a7b82 */ /* 0x000e240000000a00 */
[----:B0-----:R-:W-:-:S06]  /*2730*/  IMAD.WIDE.U32 R10, R16, 0x8, R10 ;  /* 0x00000008100a7825 */ /* 0x001fcc00078e000a */
[----:B------:R-:W2:Y:S01]  /*2740*/  LDG.E.64 R10, desc[UR10][R10.64] ;  /* 0x0000000a0a0a7981 */ /* 0x000ea2000c1e1b00 */
[----:B------:R-:W-:Y:S01]  /*2750*/  IMAD.MOV.U32 R16, RZ, RZ, R20 ;  /* 0x000000ffff107224 */ /* 0x000fe200078e0014 */
[----:B------:R-:W-:Y:S01]  /*2760*/  IADD3 R3, PT, PT, R3, -0x4, RZ ;  /* 0xfffffffc03037810 */ /* 0x000fe20007ffe0ff */
[-C--:B--2---:R-:W-:Y:S02]  /*2770*/  IMAD R0, R11, R12.reuse, RZ ;  /* 0x0000000c0b007224 */ /* 0x084fe400078e02ff */
[----:B------:R-:W-:-:S04]  /*2780*/  IMAD.WIDE.U32 R28, R10, R12, R16 ;  /* 0x0000000c0a1c7225 */ /* 0x000fc800078e0010 */
[----:B------:R-:W-:-:S04]  /*2790*/  IMAD R9, R10, R9, R0 ;  /* 0x000000090a097224 */ /* 0x000fc800078e0200 */
[----:B------:R-:W-:-:S07]  /*27a0*/  IMAD.IADD R29, R29, 0x1, R9 ;  /* 0x000000011d1d7824 */ /* 0x000fce00078e0209 */
.L_x_7277:
        /* <DEDUP_REMOVED lines=31> */
.L_x_7287:
        /* <DEDUP_REMOVED lines=13> */
.L_x_7288:
        /* <DEDUP_REMOVED lines=35> */
.L_x_7289:
[----:B------:R-:W-:Y:S01]  /*2ca0*/  MOV R27, R17 ;  /* 0x00000011001b7202 */ /* 0x000fe20000000f00 */
[----:B0-----:R-:W-:Y:S01]  /*2cb0*/  IMAD.MOV.U32 R2, RZ, RZ, R18 ;  /* 0x000000ffff027224 */ /* 0x001fe200078e0012 */
[----:B------:R-:W-:Y:S02]  /*2cc0*/  MOV R0, R19 ;  /* 0x0000001300007202 */ /* 0x000fe40000000f00 */
[----:B------:R-:W-:-:S07]  /*2cd0*/  MOV R9, 0x2cf0 ;  /* 0x00002cf000097802 */ /* 0x000fce0000000f00 */
[----:B------:R-:W-:Y:S05]  /*2ce0*/  CALL.REL.NOINC `($__internal_156_$__cuda_sm20_div_s64) ;  /* 0x0000000c000c7944 */ /* 0x000fea0003c00000 */
        /* <DEDUP_REMOVED lines=9> */
.L_x_7290:
        /* <DEDUP_REMOVED lines=10> */
.L_x_7286:
        /* <DEDUP_REMOVED lines=29> */
.L_x_7291:
[----:B------:R-:W-:-:S07]  /*2ff0*/  MOV R0, 0x3010 ;  /* 0x0000301000007802 */ /* 0x000fce0000000f00 */
[----:B0-----:R-:W-:Y:S05]  /*3000*/  CALL.REL.NOINC `($__internal_157_$__cuda_sm20_rem_s64) ;  /* 0x0000000c00947944 */ /* 0x001fea0003c00000 */
[----:B------:R-:W-:Y:S02]  /*3010*/  MOV R10, R2 ;  /* 0x00000002000a7202 */ /* 0x000fe40000000f00 */
[----:B------:R-:W-:-:S07]  /*3020*/  MOV R11, R9 ;  /* 0x00000009000b7202 */ /* 0x000fce0000000f00 */
.L_x_7292:
[----:B------:R-:W0:Y:S02]  /*3030*/  LDC.64 R12, c[0x0][0x398] ;  /* 0x0000e600ff0c7b82 */ /* 0x000e240000000a00 */
[----:B0-----:R-:W-:-:S06]  /*3040*/  IMAD.WIDE.U32 R2, R3, 0x8, R12 ;  /* 0x0000000803027825 */ /* 0x001fcc00078e000c */
[----:B------:R-:W2:Y:S02]  /*3050*/  LDG.E.64 R2, desc[UR10][R2.64] ;  /* 0x0000000a02027981 */ /* 0x000ea4000c1e1b00 */
[-C--:B--2---:R-:W-:Y:S02]  /*3060*/  IMAD R9, R3, R10.reuse, RZ ;  /* 0x0000000a03097224 */ /* 0x084fe400078e02ff */
[----:B------:R-:W-:-:S04]  /*3070*/  IMAD.WIDE.U32 R28, R2, R10, R28 ;  /* 0x0000000a021c7225 */ /* 0x000fc800078e001c */
[----:B------:R-:W-:-:S04]  /*3080*/  IMAD R9, R2, R11, R9 ;  /* 0x0000000b02097224 */ /* 0x000fc800078e0209 */
[----:B------:R-:W-:-:S07]  /*3090*/  IMAD.IADD R29, R29, 0x1, R9 ;  /* 0x000000011d1d7824 */ /* 0x000fce00078e0209 */
.L_x_7258:
[----:B------:R-:W0:Y:S02]  /*30a0*/  LDCU.64 UR12, c[0x0][0x388] ;  /* 0x00007100ff0c77ac */ /* 0x000e240008000a00 */
[----:B0-----:R-:W-:-:S04]  /*30b0*/  LEA R2, P0, R28, UR12, 0x1 ;  /* 0x0000000c1c027c11 */ /* 0x001fc8000f8008ff */
[----:B------:R-:W-:-:S05]  /*30c0*/  LEA.HI.X R3, R28, UR13, R29, 0x1, P0 ;  /* 0x0000000d1c037c11 */ /* 0x000fca00080f0c1d */
[----:B------:R-:W2:Y:S02]  /*30d0*/  LDG.E.U16 R2, desc[UR10][R2.64] ;  /* 0x0000000a02027981 */ /* 0x000ea4000c1e1500 */
[----:B--2---:R-:W-:-:S04]  /*30e0*/  LOP3.LUT P0, RZ, R2, 0x7fff, RZ, 0xc0, !PT ;  /* 0x00007fff02ff7812 */ /* 0x004fc8000780c0ff */
[----:B------:R-:W-:Y:S02]  /*30f0*/  SEL R9, RZ, 0x1, !P0 ;  /* 0x00000001ff097807 */ /* 0x000fe40004000000 */
[----:B------:R-:W-:-:S03]  /*3100*/  ISETP.NE.AND P0, PT, R8, RZ, PT ;  /* 0x000000ff0800720c */ /* 0x000fc60003f05270 */
[----:B------:R0:W-:Y:S01]  /*3110*/  STS.U8 [R4+UR5], R9 ;  /* 0x0000000904007988 */ /* 0x0001e20008000005 */
[----:B------:R-:W-:Y:S09]  /*3120*/  BAR.SYNC.DEFER_BLOCKING 0x0 ;  /* 0x0000000000007b1d */ /* 0x000ff20000010000 */
[----:B0-----:R-:W-:Y:S05]  /*3130*/  @P0 EXIT ;  /* 0x000000000000094d */ /* 0x001fea0003800000 */
[----:B------:R-:W-:-:S13]  /*3140*/  ISETP.GT.U32.AND P0, PT, R5, 0x1, PT ;  /* 0x000000010500780c */ /* 0x000fda0003f04070 */
[----:B------:R-:W0:Y:S01]  /*3150*/  @!P0 S2R R3, SR_CgaCtaId ;  /* 0x0000000000038919 */ /* 0x000e220000008800 */
[----:B------:R-:W-:-:S04]  /*3160*/  @!P0 MOV R0, 0x400 ;  /* 0x0000040000008802 */ /* 0x000fc80000000f00 */
[----:B0-----:R-:W-:-:S04]  /*3170*/  @!P0 LEA R0, R3, R0, 0x18 ;  /* 0x0000000003008211 */ /* 0x001fc800078ec0ff */
[----:B------:R-:W-:-:S06]  /*3180*/  @!P0 IADD3 R0, PT, PT, R0, R7, RZ ;  /* 0x0000000700008210 */ /* 0x000fcc0007ffe0ff */
[----:B------:R-:W0:Y:S02]  /*3190*/  @!P0 LDS.U8 R0, [R0] ;  /* 0x0000000000008984 */ /* 0x000e240000000000 */
[----:B0-----:R-:W-:Y:S01]  /*31a0*/  @!P0 PRMT R2, R0, 0x7610, R2 ;  /* 0x0000761000028816 */ /* 0x001fe20000000002 */
[----:B------:R-:W-:Y:S06]  /*31b0*/  @!P0 BRA `(.L_x_7293) ;  /* 0x0000000400b48947 */ /* 0x000fec0003800000 */
[----:B------:R-:W0:Y:S01]  /*31c0*/  S2UR UR5, SR_CgaCtaId ;  /* 0x00000000000579c3 */ /* 0x000e220000008800 */
[----:B------:R-:W-:Y:S01]  /*31d0*/  UMOV UR4, 0x400 ;  /* 0x0000040000047882 */ /* 0x000fe20000000000 */
[C---:B------:R-:W-:Y:S01]  /*31e0*/  IADD3 R0, PT, PT, R5.reuse, -0x2, RZ ;  /* 0xfffffffe05007810 */ /* 0x040fe20007ffe0ff */
[----:B------:R-:W-:-:S03]  /*31f0*/  VIADD R5, R5, 0xffffffff ;  /* 0xffffffff05057836 */ /* 0x000fc60000000000 */
[----:B------:R-:W-:Y:S02]  /*3200*/  ISETP.GE.U32.AND P0, PT, R0, 0x7, PT ;  /* 0x000000070000780c */ /* 0x000fe40003f06070 */
[----:B------:R-:W-:Y:S01]  /*3210*/  LOP3.LUT R0, R5, 0x7, RZ, 0xc0, !PT ;  /* 0x0000000705007812 */ /* 0x000fe200078ec0ff */
[----:B0-----:R-:W-:-:S03]  /*3220*/  ULEA UR5, UR5, UR4, 0x18 ;  /* 0x0000000405057291 */ /* 0x001fc6000f8ec0ff */
[----:B------:R-:W-:-:S03]  /*3230*/  UMOV UR4, 0x1 ;  /* 0x0000000100047882 */ /* 0x000fc60000000000 */
[----:B------:R-:W-:-:S03]  /*3240*/  IADD3 R3, PT, PT, R7, UR5, RZ ;  /* 0x0000000507037c10 */ /* 0x000fc6000fffe0ff */
[----:B------:R0:W1:Y:S01]  /*3250*/  LDS.U8 R2, [R7+UR5] ;  /* 0x0000000507027984 */ /* 0x0000620008000000 */
[----:B------:R-:W-:Y:S05]  /*3260*/  @!P0 BRA `(.L_x_7294) ;  /* 0x0000000000b88947 */ /* 0x000fea0003800000 */
[----:B------:R-:W-:Y:S01]  /*3270*/  LOP3.LUT R4, R5, 0xfffffff8, RZ, 0xc0, !PT ;  /* 0xfffffff805047812 */ /* 0x000fe200078ec0ff */
[----:B------:R-:W-:Y:S01]  /*3280*/  UMOV UR4, URZ ;  /* 0x000000ff00047c82 */ /* 0x000fe20008000000 */
[----:B------:R-:W-:-:S03]  /*3290*/  MOV R9, R3 ;  /* 0x0000000300097202 */ /* 0x000fc60000000f00 */
[----:B------:R-:W-:-:S07]  /*32a0*/  IMAD.MOV R4, RZ, RZ, -R4 ;  /* 0x000000ffff047224 */ /* 0x000fce00078e0a04 */
.L_x_7297:
[----:B-1----:R-:W-:Y:S01]  /*32b0*/  LOP3.LUT P2, RZ, R2, 0xff, RZ, 0xc0, !PT ;  /* 0x000000ff02ff7812 */ /* 0x002fe2000784c0ff */
[----:B------:R-:W-:Y:S01]  /*32c0*/  BSSY.RECONVERGENT B0, `(.L_x_7295) ;  /* 0x0000023000007945 */ /* 0x000fe20003800200 */
[----:B------:R-:W-:Y:S02]  /*32d0*/  IADD3 R4, PT, PT, R4, 0x8, RZ ;  /* 0x0000000804047810 */ /* 0x000fe40007ffe0ff */
[----:B------:R-:W-:Y:S02]  /*32e0*/  PLOP3.LUT P0, PT, PT, PT, PT, 0x8, 0x80 ;  /* 0x000000000080781c */ /* 0x000fe40003f0e170 */
[----:B------:R-:W-:-:S07]  /*32f0*/  ISETP.NE.AND P1, PT, R4, RZ, PT ;  /* 0x000000ff0400720c */ /* 0x000fce0003f25270 */
[----:B------:R-:W-:Y:S06]  /*3300*/  @!P2 BRA `(.L_x_7296) ;  /* 0x000000000078a947 */ /* 0x000fec0003800000 */
[----:B------:R-:W-:-:S06]  /*3310*/  IADD3 R2, PT, PT, R6, R9, RZ ;  /* 0x0000000906027210 */ /* 0x000fcc0007ffe0ff */
[----:B------:R-:W1:Y:S02]  /*3320*/  LDS.U8 R2, [R2] ;  /* 0x0000000002027984 */ /* 0x000e640000000000 */
[----:B-1----:R-:W-:-:S13]  /*3330*/  ISETP.NE.AND P2, PT, R2, RZ, PT ;  /* 0x000000ff0200720c */ /* 0x002fda0003f45270 */
[----:B------:R-:W-:Y:S05]  /*3340*/  @!P2 BRA `(.L_x_7296) ;  /* 0x000000000068a947 */ /* 0x000fea0003800000 */
[----:B------:R-:W-:-:S06]  /*3350*/  IMAD R2, R6, 0x2, R9 ;  /* 0x0000000206027824 */ /* 0x000fcc00078e0209 */
[----:B------:R-:W1:Y:S02]  /*3360*/  LDS.U8 R2, [R2] ;  /* 0x0000000002027984 */ /* 0x000e640000000000 */
[----:B-1----:R-:W-:-:S13]  /*3370*/  ISETP.NE.AND P2, PT, R2, RZ, PT ;  /* 0x000000ff0200720c */ /* 0x002fda0003f45270 */
[----:B------:R-:W-:Y:S05]  /*3380*/  @!P2 BRA `(.L_x_7296) ;  /* 0x000000000058a947 */ /* 0x000fea0003800000 */
[----:B------:R-:W-:-:S06]  /*3390*/  IMAD R2, R6, 0x3, R9 ;  /* 0x0000000306027824 */ /* 0x000fcc00078e0209 */
[----:B------:R-:W1:Y:S02]  /*33a0*/  LDS.U8 R2, [R2] ;  /* 0x0000000002027984 */ /* 0x000e640000000000 */
[----:B-1----:R-:W-:-:S13]  /*33b0*/  ISETP.NE.AND P2, PT, R2, RZ, PT ;  /* 0x000000ff0200720c */ /* 0x002fda0003f45270 */
[----:B------:R-:W-:Y:S05]  /*33c0*/  @!P2 BRA `(.L_x_7296) ;  /* 0x000000000048a947 */ /* 0x000fea0003800000 */
[----:B------:R-:W-:-:S06]  /*33d0*/  LEA R2, R6, R9, 0x2 ;  /* 0x0000000906027211 */ /* 0x000fcc00078e10ff */
        /* <DEDUP_REMOVED lines=14> */
[----:B------:R-:W-:-:S06]  /*34c0*/  @P2 LEA R8, R6, R9, 0x3 ;  /* 0x0000000906082211 */ /* 0x000fcc00078e18ff */
[----:B------:R-:W1:Y:S02]  /*34d0*/  @P2 LDS.U8 R8, [R8] ;  /* 0x0000000008082984 */ /* 0x000e640000000000 */
[----:B-1----:R-:W-:-:S13]  /*34e0*/  @P2 ISETP.NE.AND P0, PT, R8, RZ, PT ;  /* 0x000000ff0800220c */ /* 0x002fda0003f05270 */
.L_x_7296:
[----:B------:R-:W-:Y:S05]  /*34f0*/  BSYNC.RECONVERGENT B0 ;  /* 0x0000000000007941 */ /* 0x000fea0003800200 */
.L_x_7295:
[----:B------:R-:W-:Y:S01]  /*3500*/  UIADD3 UR4, UPT, UPT, UR4, 0x8, URZ ;  /* 0x0000000804047890 */ /* 0x000fe2000fffe0ff */
[----:B------:R-:W-:Y:S01]  /*3510*/  SEL R2, RZ, 0x1, !P0 ;  /* 0x00000001ff027807 */ /* 0x000fe20004000000 */
[----:B------:R-:W-:Y:S01]  /*3520*/  IMAD R9, R6, 0x8, R9 ;  /* 0x0000000806097824 */ /* 0x000fe200078e0209 */
[----:B------:R-:W-:Y:S09]  /*3530*/  @P1 BRA `(.L_x_7297) ;  /* 0xfffffffc005c1947 */ /* 0x000ff2000383ffff */
[----:B------:R-:W-:-:S12]  /*3540*/  UIADD3 UR4, UPT, UPT, UR4, 0x1, URZ ;  /* 0x0000000104047890 */ /* 0x000fd8000fffe0ff */
.L_x_7294:
        /* <DEDUP_REMOVED lines=10> */
[----:B------:R-:W1:Y:S02]  /*35f0*/  LDS.U8 R0, [R9] ;  /* 0x0000000009007984 */ /* 0x000e640000000000 */
[----:B-1----:R-:W-:-:S13]  /*3600*/  ISETP.NE.AND P1, PT, R0, RZ, PT ;  /* 0x000000ff0000720c */ /* 0x002fda0003f25270 */
[----:B------:R-:W-:Y:S05]  /*3610*/  @!P1 BRA `(.L_x_7301) ;  /* 0x0000000000289947 */ /* 0x000fea0003800000 */
[----:B------:R-:W-:-:S05]  /*3620*/  IADD3 R9, PT, PT, R9, R6, RZ ;  /* 0x0000000609097210 */ /* 0x000fca0007ffe0ff */
[----:B------:R-:W1:Y:S02]  /*3630*/  LDS.U8 R0, [R9] ;  /* 0x0000000009007984 */ /* 0x000e640000000000 */
[----:B-1----:R-:W-:-:S13]  /*3640*/  ISETP.NE.AND P1, PT, R0, RZ, PT ;  /* 0x000000ff0000720c */ /* 0x002fda0003f25270 */
[----:B------:R-:W-:Y:S05]  /*3650*/  @!P1 BRA `(.L_x_7301) ;  /* 0x0000000000189947 */ /* 0x000fea0003800000 */
[----:B------:R-:W-:-:S05]  /*3660*/  IADD3 R9, PT, PT, R9, R6, RZ ;  /* 0x0000000609097210 */ /* 0x000fca0007ffe0ff */
[----:B------:R-:W1:Y:S02]  /*3670*/  LDS.U8 R0, [R9] ;  /* 0x0000000009007984 */ /* 0x000e640000000000 */
[----:B-1----:R-:W-:-:S13]  /*3680*/  ISETP.NE.AND P1, PT, R0, RZ, PT ;  /* 0x000000ff0000720c */ /* 0x002fda0003f25270 */
[----:B------:R-:W-:-:S06]  /*3690*/  @P1 IMAD.IADD R0, R9, 0x1, R6 ;  /* 0x0000000109001824 */ /* 0x000fcc00078e0206 */
[----:B------:R-:W1:Y:S02]  /*36a0*/  @P1 LDS.U8 R0, [R0] ;  /* 0x0000000000001984 */ /* 0x000e640000000000 */
[----:B-1----:R-:W-:-:S13]  /*36b0*/  @P1 ISETP.NE.AND P0, PT, R0, RZ, PT ;  /* 0x000000ff0000120c */ /* 0x002fda0003f05270 */
.L_x_7301:
[----:B------:R-:W-:Y:S05]  /*36c0*/  BSYNC.RECONVERGENT B0 ;  /* 0x0000000000007941 */ /* 0x000fea0003800200 */
.L_x_7300:
[----:B------:R-:W-:Y:S01]  /*36d0*/  SEL R2, RZ, 0x1, !P0 ;  /* 0x00000001ff027807 */ /* 0x000fe20004000000 */
[----:B------:R-:W-:-:S12]  /*36e0*/  UIADD3 UR4, UPT, UPT, UR4, 0x4, URZ ;  /* 0x0000000404047890 */ /* 0x000fd8000fffe0ff */
.L_x_7299:
        /* <DEDUP_REMOVED lines=11> */
[----:B------:R-:W-:-:S06]  /*37a0*/  @P1 IADD3 R0, PT, PT, R9, R6, RZ ;  /* 0x0000000609001210 */ /* 0x000fcc0007ffe0ff */
[----:B------:R-:W1:Y:S02]  /*37b0*/  @P1 LDS.U8 R0, [R0] ;  /* 0x0000000000001984 */ /* 0x000e640000000000 */
[----:B-1----:R-:W-:-:S13]  /*37c0*/  @P1 ISETP.NE.AND P0, PT, R0, RZ, PT ;  /* 0x000000ff0000120c */ /* 0x002fda0003f05270 */
.L_x_7304:
[----:B------:R-:W-:Y:S05]  /*37d0*/  BSYNC.RECONVERGENT B0 ;  /* 0x0000000000007941 */ /* 0x000fea0003800200 */
.L_x_7303:
[----:B------:R-:W-:Y:S01]  /*37e0*/  SEL R2, RZ, 0x1, !P0 ;  /* 0x00000001ff027807 */ /* 0x000fe20004000000 */
[----:B------:R-:W-:-:S12]  /*37f0*/  UIADD3 UR4, UPT, UPT, UR4, 0x2, URZ ;  /* 0x0000000204047890 */ /* 0x000fd8000fffe0ff */
.L_x_7302:
[----:B------:R-:W-:-:S04]  /*3800*/  LOP3.LUT R5, R5, 0x1, RZ, 0xc0, !PT ;  /* 0x0000000105057812 */ /* 0x000fc800078ec0ff */
[----:B------:R-:W-:-:S13]  /*3810*/  ISETP.NE.U32.AND P0, PT, R5, 0x1, PT ;  /* 0x000000010500780c */ /* 0x000fda0003f05070 */
[----:B------:R-:W-:Y:S05]  /*3820*/  @P0 BRA `(.L_x_7298) ;  /* 0x0000000000140947 */ /* 0x000fea0003800000 */
[----:B-1----:R-:W-:-:S13]  /*3830*/  LOP3.LUT P0, RZ, R2, 0xff, RZ, 0xc0, !PT ;  /* 0x000000ff02ff7812 */ /* 0x002fda000780c0ff */
[----:B------:R-:W-:-:S06]  /*3840*/  @P0 IMAD R3, R6, UR4, R3 ;  /* 0x0000000406030c24 */ /* 0x000fcc000f8e0203 */
[----:B------:R-:W1:Y:S02]  /*3850*/  @P0 LDS.U8 R3, [R3] ;  /* 0x0000000003030984 */ /* 0x000e640000000000 */
[----:B-1----:R-:W-:-:S04]  /*3860*/  ISETP.NE.AND P0, PT, R3, RZ, P0 ;  /* 0x000000ff0300720c */ /* 0x002fc80000705270 */
[----:B------:R-:W-:-:S09]  /*3870*/  SEL R2, RZ, 0x1, !P0 ;  /* 0x00000001ff027807 */ /* 0x000fd20004000000 */
.L_x_7298:
[----:B-1----:R1:W-:Y:S02]  /*3880*/  STS.U8 [R7+UR5], R2 ;  /* 0x0000000207007988 */ /* 0x0023e40008000005 */
.L_x_7293:
[----:B------:R-:W2:Y:S01]  /*3890*/  LDC.64 R4, c[0x0][0x3a8] ;  /* 0x0000ea00ff047b82 */ /* 0x000ea20000000a00 */
[----:B------:R-:W3:Y:S01]  /*38a0*/  LDCU.64 UR4, c[0x0][0x380] ;  /* 0x00007000ff0477ac */ /* 0x000ee20008000a00 */
[----:B------:R-:W-:-:S03]  /*38b0*/  HFMA2 R15, -RZ, RZ, 0, 0 ;  /* 0x00000000ff0f7431 */ /* 0x000fc600000001ff */
[----:B--2---:R-:W-:-:S04]  /*38c0*/  IMAD.WIDE.U32 R14, R4, UR8, R14 ;  /* 0x00000008040e7c25 */ /* 0x004fc8000f8e000e */
[----:B------:R-:W-:Y:S01]  /*38d0*/  IMAD R0, R5, UR8, R15 ;  /* 0x0000000805007c24 */ /* 0x000fe2000f8e020f */
[----:B---3--:R-:W-:-:S04]  /*38e0*/  IADD3 R14, P0, PT, R14, UR4, RZ ;  /* 0x000000040e0e7c10 */ /* 0x008fc8000ff1e0ff */
[----:B------:R-:W-:-:S05]  /*38f0*/  IADD3.X R15, PT, PT, R0, UR5, RZ, P0, !PT ;  /* 0x00000005000f7c10 */ /* 0x000fca00087fe4ff */
[----:B------:R-:W-:Y:S01]  /*3900*/  STG.E.U8 desc[UR10][R14.64], R2 ;  /* 0x000000020e007986 */ /* 0x000fe2000c10110a */
[----:B------:R-:W-:Y:S05]  /*3910*/  EXIT ;  /* 0x000000000000794d */ /* 0x000fea0003800000 */
        .weak           $__internal_156_$__cuda_sm20_div_s64
        .type           $__internal_156_$__cuda_sm20_div_s64,@function
        .size           $__internal_156_$__cuda_sm20_div_s64,($__internal_157_$__cuda_sm20_rem_s64 - $__internal_156_$__cuda_sm20_div_s64)
$__internal_156_$__cuda_sm20_div_s64:
        /* <DEDUP_REMOVED lines=83> */
[----:B------:R-:W-:Y:S06]  /*3e50*/  RET.REL.NODEC R12 `(contiguous_all3_bf16) ;  /* 0xffffffc00c687950 */ /* 0x000fec0003c3ffff */
        .weak           $__internal_157_$__cuda_sm20_rem_s64
        .type           $__internal_157_$__cuda_sm20_rem_s64,@function
        .size           $__internal_157_$__cuda_sm20_rem_s64,(.L_x_32360 - $__internal_157_$__cuda_sm20_rem_s64)
$__internal_157_$__cuda_sm20_rem_s64:
        /* <DEDUP_REMOVED lines=66> */
[----:B------:R-:W-:Y:S06]  /*4280*/  RET.REL.NODEC R10 `(contiguous_all3_bf16) ;  /* 0xffffffbc0a5c7950 */ /* 0x000fec0003c3ffff */
.L_x_7305:
        /* <DEDUP_REMOVED lines=15> */
.L_x_32360:


//--------------------- .text.contiguous_all22_bf16 --------------------------
	.section	.text.contiguous_all22_bf16,"ax",@progbits
	.align	128
        .global         contiguous_all22_bf16
        .type           contiguous_all22_bf16,@function
        .size           contiguous_all22_bf16,(.L_x_33063 - contiguous_all22_bf16)
        .other          contiguous_all22_bf16,@"STO_CUDA_ENTRY STV_DEFAULT"
contiguous_all22_bf16:
.text.contiguous_all22_bf16:
[----:B------:R-:W-:Y:S01]  /*0000*/  LDC R1, c[0x0][0x37c] ;  /* 0x0000df00ff017b82 */ /* 0x000fe20000000800 */
[----:B------:R-:W0:Y:S07]  /*0010*/  S2R R0, SR_TID.X ;  /* 0x0000000000007919 */ /* 0x000e2e0000002100 */
[----:B------:R-:W1:Y:S01]  /*0020*/  S2UR UR6, SR_CTAID.X ;  /* 0x00000000000679c3 */ /* 0x000e620000002500 */
[----:B------:R-:W2:Y:S01]  /*0030*/  LDCU.64 UR8, c[0x0][0x390] ;  /* 0x00007200ff0877ac */ /* 0x000ea20008000a00 */
[----:B------:R-:W-:Y:S01]  /*0040*/  IMAD.MOV.U32 R3, RZ, RZ, 0x1 ;  /* 0x00000001ff037424 */ /* 0x000fe200078e00ff */
[----:B------:R-:W-:Y:S01]  /*0050*/  BSSY.RECONVERGENT B0, `(.L_x_7306) ;  /* 0x0000035000007945 */ /* 0x000fe20003800200 */
[----:B------:R-:W-:Y:S01]  /*0060*/  UMOV UR4, 0x400 ;  /* 0x0000040000047882 */ /* 0x000fe20000000000 */
[----:B------:R-:W3:Y:S03]  /*0070*/  LDCU.64 UR12, c[0x0][0x358] ;  /* 0x00006b00ff0c77ac */ /* 0x000ee60008000a00 */
        /* <DEDUP_REMOVED lines=9> */
[----:B------:R1:W-:Y:S02]  /*0110*/  STS.U8 [R0+UR4], R3 ;  /* 0x0000000300007988 */ /* 0x0003e40008000004 */
        /* <DEDUP_REMOVED lines=14> */
[----:B------:R-:W-:Y:S05]  /*0200*/  @!P1 BRA `(.L_x_7309) ;  /* 0x00000000001c9947 */ /* 0x000fea0003800000 */
[----:B------:R-:W-:Y:S02]  /*0210*/  IMAD.MOV.U32 R9, RZ, RZ, RZ ;  /* 0x000000ffff097224 */ /* 0x000fe400078e00ff */
[----:B------:R-:W-:-:S04]  /*0220*/  IMAD.WIDE.U32 R4, R3, UR8, R8 ;  /* 0x0000000803047c25 */ /* 0x000fc8000f8e0008 */
[----:B------:R-:W-:Y:S01]  /*0230*/  IMAD.IADD R3, R11, 0x1, R5 ;  /* 0x000000010b037824 */ /* 0x000fe200078e0205 */
[----:B------:R-:W-:-:S04]  /*0240*/  LEA R6, P0, R4, R12, 0x1 ;  /* 0x0000000c04067211 */ /* 0x000fc800078008ff */
[----:B------:R-:W-:-:S05]  /*0250*/  LEA.HI.X R7, R4, R13, R3, 0x1, P0 ;  /* 0x0000000d04077211 */ /* 0x000fca00000f0c03 */
[----:B------:R-:W2:Y:S02]  /*0260*/  LDG.E.U16 R6, desc[UR12][R6.64] ;  /* 0x0000000c06067981 */ /* 0x000ea4000c1e1500 */
[----:B--2---:R-:W-:-:S13]  /*0270*/  LOP3.LUT P0, RZ, R6, 0x7fff, RZ, 0xc0, !PT ;  /* 0x00007fff06ff7812 */ /* 0x004fda000780c0ff */
.L_x_7309:
[----:B------:R-:W-:Y:S05]  /*0280*/  BSYNC.RECONVERGENT B1 ;  /* 0x0000000000017941 */ /* 0x000fea0003800200 */
.L_x_7308:
[----:B------:R-:W-:-:S05]  /*0290*/  SEL R3, RZ, 0x1, !P0 ;  /* 0x00000001ff037807 */ /* 0x000fca0004000000 */
[----:B------:R0:W-:Y:S01]  /*02a0*/  STS.U8 [R0+UR4], R3 ;  /* 0x0000000300007988 */ /* 0x0001e20008000004 */
[----:B------:R-:W-:Y:S05]  /*02b0*/  BRA `(.L_x_7310) ;  /* 0x0000000000387947 */ /* 0x000fea0003800000 */
.L_x_7307:
        /* <DEDUP_REMOVED lines=14> */
.L_x_7310:
[----:B------:R-:W-:Y:S05]  /*03a0*/  BSYNC.RECONVERGENT B0 ;  /* 0x0000000000007941 */ /* 0x000fea0003800200 */
.L_x_7306:
[----:B------:R-:W-:Y:S01]  /*03b0*/  BAR.SYNC.DEFER_BLOCKING 0x0 ;  /* 0x0000000000007b1d */ /* 0x000fe20000010000 */
[----:B------:R-:W-:-:S09]  /*03c0*/  UISETP.GE.U32.AND UP0, UPT, UR5, 0x42, UPT ;  /* 0x000000420500788c */ /* 0x000fd2000bf06070 */
[----:B------:R-:W-:Y:S05]  /*03d0*/  BRA.U !UP0, `(.L_x_7311) ;  /* 0x00000001083c7547 */ /* 0x000fea000b800000 */
.L_x_7314:
[----:B------:R-:W-:Y:S01]  /*03e0*/  USHF.R.U32.HI UR7, URZ, 0x1, UR5 ;  /* 0x00000001ff077899 */ /* 0x000fe20008011605 */
[----:B------:R-:W-:Y:S05]  /*03f0*/  BSSY.RECONVERGENT B0, `(.L_x_7312) ;  /* 0x0000009000007945 */ /* 0x000fea0003800200 */
[----:B------:R-:W-:-:S13]  /*0400*/  ISETP.GE.U32.AND P0, PT, R0, UR7, PT ;  /* 0x0000000700007c0c */ /* 0x000fda000bf06070 */
[----:B--2---:R-:W-:Y:S05]  /*0410*/  @P0 BRA `(.L_x_7313) ;  /* 0x0000000000180947 */ /* 0x004fea0003800000 */
[----:B01----:R-:W0:Y:S02]  /*0420*/  LDS.U8 R3, [R0+UR4] ;  /* 0x0000000400037984 */ /* 0x003e240008000000 */
[----:B0-----:R-:W-:-:S13]  /*0430*/  ISETP.NE.AND P0, PT, R3, RZ, PT ;  /* 0x000000ff0300720c */ /* 0x001fda0003f05270 */
[----:B------:R-:W0:Y:S02]  /*0440*/  @P0 LDS.U8 R3, [R2+UR7] ;  /* 0x0000000702030984 */ /* 0x000e240008000000 */
[----:B0-----:R-:W-:-:S04]  /*0450*/  ISETP.NE.AND P0, PT, R3, RZ, P0 ;  /* 0x000000ff0300720c */ /* 0x001fc80000705270 */
[----:B------:R-:W-:-:S05]  /*0460*/  SEL R3, RZ, 0x1, !P0 ;  /* 0x00000001ff037807 */ /* 0x000fca0004000000 */
[----:B------:R2:W-:Y:S04]  /*0470*/  STS.U8 [R0+UR4], R3 ;  /* 0x0000000300007988 */ /* 0x0005e80008000004 */
.L_x_7313:
[----:B------:R-:W-:Y:S05]  /*0480*/  BSYNC.RECONVERGENT B0 ;  /* 0x0000000000007941 */ /* 0x000fea0003800200 */
.L_x_7312:
[----:B------:R-:W-:Y:S01]  /*0490*/  BAR.SYNC.DEFER_BLOCKING 0x0 ;  /* 0x0000000000007b1d */ /* 0x000fe20000010000 */
[----:B------:R-:W-:-:S05]  /*04a0*/  UISETP.GT.U32.AND UP0, UPT, UR5, 0x83, UPT ;  /* 0x000000830500788c */ /* 0x000fca000bf04070 */
[----:B------:R-:W-:-:S04]  /*04b0*/  UMOV UR5, UR7 ;  /* 0x0000000700057c82 */ /* 0x000fc80008000000 */
[----:B------:R-:W-:Y:S05]  /*04c0*/  BRA.U UP0, `(.L_x_7314) ;  /* 0xfffffffd00c47547 */ /* 0x000fea000b83ffff */
.L_x_7311:
[----:B------:R-:W-:-:S13]  /*04d0*/  ISETP.GT.U32.AND P0, PT, R0, 0x1f, PT ;  /* 0x0000001f0000780c */ /* 0x000fda0003f04070 */
[----:B------:R-:W-:Y:S05]  /*04e0*/  @P0 EXIT ;  /* 0x000000000000094d */ /* 0x000fea0003800000 */
[----:B------:R-:W3:Y:S01]  /*04f0*/  LDS.U8 R2, [R0+UR4] ;  /* 0x0000000400027984 */ /* 0x000ee20008000000 */
[----:B------:R-:W-:Y:S02]  /*0500*/  ISETP.NE.AND P1, PT, R0, RZ, PT ;  /* 0x000000ff0000720c */ /* 0x000fe40003f25270 */
[----:B---3--:R-:W-:-:S13]  /*0510*/  ISETP.NE.AND P0, PT, R2, RZ, PT ;  /* 0x000000ff0200720c */ /* 0x008fda0003f05270 */
[----:B------:R-:W3:Y:S02]  /*0520*/  @P0 LDS.U8 R2, [R0+UR4+0x20] ;  /* 0x0000200400020984 */ /* 0x000ee40008000000 */
[----:B---3--:R-:W-:-:S04]  /*0530*/  ISETP.NE.AND P0, PT, R2, RZ, P0 ;  /* 0x000000ff0200720c */ /* 0x008fc80000705270 */
[----:B012---:R-:W-:-:S05]  /*0540*/  SEL R3, RZ, 0x1, !P0 ;  /* 0x00000001ff037807 */ /* 0x007fca0004000000 */
[----:B------:R-:W-:Y:S04]  /*0550*/  STS.U8 [R0+UR4], R3 ;  /* 0x0000000300007988 */ /* 0x000fe80008000004 */
[----:B------:R-:W0:Y:S02]  /*0560*/  LDS.U8 R2, [R0+UR4] ;  /* 0x0000000400027984 */ /* 0x000e240008000000 */
[----:B0-----:R-:W-:-:S13]  /*0570*/  ISETP.NE.AND P0, PT, R2, RZ, PT ;  /* 0x000000ff0200720c */ /* 0x001fda0003f05270 */
[----:B------:R-:W0:Y:S02]  /*0580*/  @P0 LDS.U8 R2, [R0+UR4+0x10] ;  /* 0x0000100400020984 */ /* 0x000e240008000000 */
[----:B0-----:R-:W-:-:S04]  /*0590*/  ISETP.NE.AND P0, PT, R2, RZ, P0 ;  /* 0x000000ff0200720c */ /* 0x001fc80000705270 */
[----:B------:R-:W-:-:S05]  /*05a0*/  SEL R5, RZ, 0x1, !P0 ;  /* 0x00000001ff057807 */ /* 0x000fca0004000000 */
        /* <DEDUP_REMOVED lines=43> */
.L_x_7315:
        /* <DEDUP_REMOVED lines=10> */
.L_x_33063:


//--------------------- .text.contiguous_all2_bf16 --------------------------
	.section	.text.contiguous_all2_bf16,"ax",@progbits
	.align	128
        .global         contiguous_all2_bf16
        .type           contiguous_all2_bf16,@function
        .size           contiguous_all2_bf16,(.L_x_32362 - contiguous_all2_bf16)
        .other          contiguous_all2_bf16,@"STO_CUDA_ENTRY STV_DEFAULT"
contiguous_all2_bf16:
.text.contiguous_all2_bf16:
[----:B------:R-:W-:Y:S01]  /*0000*/  LDC R1, c[0x0][0x37c] ;  /* 0x0000df00ff017b82 */ /* 0x000fe20000000800 */
[----:B------:R-:W0:Y:S07]  /*0010*/  S2R R0, SR_TID.X ;  /* 0x0000000000007919 */ /* 0x000e2e0000002100 */
[----:B------:R-:W1:Y:S01]  /*0020*/  S2UR UR7, SR_CTAID.X ;  /* 0x00000000000779c3 */ /* 0x000e620000002500 */
[----:B------:R-:W2:Y:S01]  /*0030*/  LDCU.64 UR8, c[0x0][0x3a8] ;  /* 0x00007500ff0877ac */ /* 0x000ea20008000a00 */
[----:B------:R-:W-:Y:S01]  /*0040*/  HFMA2 R3, -RZ, RZ, 0, 5.9604644775390625e-08 ;  /* 0x00000001ff037431 */ /* 0x000fe200000001ff */
[----:B------:R-:W-:Y:S01]  /*0050*/  BSSY.RECONVERGENT B0, `(.L_x_7316) ;  /* 0x000066e000007945 */ /* 0x000fe20003800200 */
[----:B------:R-:W-:Y:S01]  /*0060*/  UMOV UR4, 0x400 ;  /* 0x0000040000047882 */ /* 0x000fe20000000000 */
[----:B------:R-:W3:Y:S03]  /*0070*/  LDCU.64 UR10, c[0x0][0x388] ;  /* 0x00007100ff0a77ac */ /* 0x000ee60008000a00 */
[----:B------:R-:W1:Y:S01]  /*0080*/  LDC R19, c[0x0][0x360] ;  /* 0x0000d800ff137b82 */ /* 0x000e620000000800 */
[----:B------:R-:W4:Y:S07]  /*0090*/  LDCU.64 UR12, c[0x0][0x358] ;  /* 0x00006b00ff0c77ac */ /* 0x000f2e0008000a00 */
[----:B------:R-:W5:Y:S08]  /*00a0*/  S2UR UR5, SR_CgaCtaId ;  /* 0x00000000000579c3 */ /* 0x000f700000008800 */
[----:B------:R-:W4:Y:S01]  /*00b0*/  LDC R6, c[0x0][0x3a0] ;  /* 0x0000e800ff067b82 */ /* 0x000f220000000800 */
[----:B---3--:R-:W-:Y:S01]  /*00c0*/  IMAD.U32 R12, RZ, RZ, UR10 ;  /* 0x0000000aff0c7e24 */ /* 0x008fe2000f8e00ff */
[----:B------:R-:W-:Y:S01]  /*00d0*/  MOV R7, UR11 ;  /* 0x0000000b00077c02 */ /* 0x000fe20008000f00 */
[----:B-1----:R-:W-:-:S04]  /*00e0*/  IMAD R9, R19, UR7, RZ ;  /* 0x0000000713097c24 */ /* 0x002fc8000f8e02ff */
[----:B0-----:R-:W-:Y:S01]  /*00f0*/  IMAD R8, R9, 0x2, R0 ;  /* 0x0000000209087824 */ /* 0x001fe200078e0200 */
[----:B-----5:R-:W-:-:S04]  /*0100*/  ULEA UR4, UR5, UR4, 0x18 ;  /* 0x0000000405047291 */ /* 0x020fc8000f8ec0ff */
[----:B------:R-:W-:Y:S01]  /*0110*/  IADD3 R18, PT, PT, R8, R19, RZ ;  /* 0x0000001308127210 */ /* 0x000fe20007ffe0ff */
[----:B------:R-:W0:Y:S03]  /*0120*/  LDCU UR5, c[0x0][0x360] ;  /* 0x00006c00ff0577ac */ /* 0x000e260008000800 */
[----:B--2---:R-:W-:Y:S02]  /*0130*/  ISETP.GE.U32.AND P0, PT, R18, UR8, PT ;  /* 0x0000000812007c0c */ /* 0x004fe4000bf06070 */
[----:B------:R-:W-:Y:S01]  /*0140*/  IADD3 R2, PT, PT, R0, UR4, RZ ;  /* 0x0000000400027c10 */ /* 0x000fe2000fffe0ff */
[----:B----4-:R-:W-:Y:S01]  /*0150*/  VIADD R14, R6, 0xffffffff ;  /* 0xffffffff060e7836 */ /* 0x010fe20000000000 */
[----:B------:R1:W-:Y:S01]  /*0160*/  STS.U8 [R0+UR4], R3 ;  /* 0x0000000300007988 */ /* 0x0003e20008000004 */
[----:B------:R-:W-:-:S13]  /*0170*/  ISETP.GE.U32.AND.EX P0, PT, RZ, UR9, PT, P0 ;  /* 0x00000009ff007c0c */ /* 0x000fda000bf06100 */
[----:B01----:R-:W-:Y:S05]  /*0180*/  @P0 BRA `(.L_x_7317) ;  /* 0x0000002c00c80947 */ /* 0x003fea0003800000 */
[----:B------:R-:W0:Y:S01]  /*0190*/  S2R R3, SR_CTAID.Y ;  /* 0x0000000000037919 */ /* 0x000e220000002600 */
[----:B------:R-:W-:Y:S01]  /*01a0*/  ISETP.GE.AND P0, PT, R14, RZ, PT ;  /* 0x000000ff0e00720c */ /* 0x000fe20003f06270 */
[----:B------:R-:W-:Y:S01]  /*01b0*/  IMAD.MOV.U32 R9, RZ, RZ, RZ ;  /* 0x000000ffff097224 */ /* 0x000fe200078e00ff */
[----:B------:R-:W-:Y:S02]  /*01c0*/  MOV R19, RZ ;  /* 0x000000ff00137202 */ /* 0x000fe40000000f00 */
        /* <DEDUP_REMOVED lines=8> */
[----:B------:R-:W-:Y:S01]  /*0250*/  IMAD.MOV.U32 R4, RZ, RZ, R8 ;  /* 0x000000ffff047224 */ /* 0x000fe200078e0008 */
[----:B------:R-:W-:Y:S02]  /*0260*/  IADD3 R19, PT, PT, R7, R19, RZ ;  /* 0x0000001307137210 */ /* 0x000fe40007ffe0ff */
[----:B------:R-:W-:Y:S02]  /*0270*/  CS2R R20, SRZ ;  /* 0x0000000000147805 */ /* 0x000fe4000001ff00 */
[----:B------:R-:W-:Y:S02]  /*0280*/  ISETP.GE.U32.AND P0, PT, R5, 0x3, PT ;  /* 0x000000030500780c */ /* 0x000fe40003f06070 */
[----:B------:R-:W-:-:S11]  /*0290*/  CS2R R12, SRZ ;  /* 0x00000000000c7805 */ /* 0x000fd6000001ff00 */
[----:B------:R-:W-:Y:S05]  /*02a0*/  @!P0 BRA `(.L_x_7319) ;  /* 0x0000001800b08947 */ /* 0x000fea0003800000 */
[----:B------:R-:W0:Y:S01]  /*02b0*/  LDC.64 R14, c[0x0][0x390] ;  /* 0x0000e400ff0e7b82 */ /* 0x000e220000000a00 */
[C---:B------:R-:W-:Y:S01]  /*02c0*/  LOP3.LUT R7, R6.reuse, 0xfffffffc, RZ, 0xc0, !PT ;  /* 0xfffffffc06077812 */ /* 0x040fe200078ec0ff */
[----:B------:R-:W-:Y:S01]  /*02d0*/  VIADD R5, R6, 0xfffffffe ;  /* 0xfffffffe06057836 */ /* 0x000fe20000000000 */
[----:B------:R-:W-:Y:S02]  /*02e0*/  CS2R R20, SRZ ;  /* 0x0000000000147805 */ /* 0x000fe4000001ff00 */
[----:B------:R-:W-:-:S03]  /*02f0*/  IADD3 R6, PT, PT, -R7, RZ, RZ ;  /* 0x000000ff07067210 */ /* 0x000fc60007ffe1ff */
[----:B------:R-:W1:Y:S04]  /*0300*/  LDC.64 R16, c[0x0][0x398] ;  /* 0x0000e600ff107b82 */ /* 0x000e680000000a00 */
.L_x_7344:
        /* <DEDUP_REMOVED lines=32> */
.L_x_7321:
[----:B------:R-:W-:Y:S01]  /*0510*/  IMAD.MOV.U32 R26, RZ, RZ, R4 ;  /* 0x000000ffff1a7224 */ /* 0x000fe200078e0004 */
[----:B------:R-:W-:Y:S01]  /*0520*/  MOV R11, R3 ;  /* 0x00000003000b7202 */ /* 0x000fe20000000f00 */
[----:B------:R-:W-:Y:S01]  /*0530*/  IMAD.MOV.U32 R10, RZ, RZ, R22 ;  /* 0x000000ffff0a7224 */ /* 0x000fe200078e0016 */
[----:B------:R-:W-:Y:S02]  /*0540*/  MOV R9, R23 ;  /* 0x0000001700097202 */ /* 0x000fe40000000f00 */
[----:B------:R-:W-:-:S07]  /*0550*/  MOV R8, 0x570 ;  /* 0x0000057000087802 */ /* 0x000fce0000000f00 */
[----:B-1----:R-:W-:Y:S05]  /*0560*/  CALL.REL.NOINC `($__internal_158_$__cuda_sm20_div_s64) ;  /* 0x0000006400a07944 */ /* 0x002fea0003c00000 */
        /* <DEDUP_REMOVED lines=10> */
.L_x_7322:
[----:B------:R-:W-:Y:S05]  /*0610*/  BSYNC.RECONVERGENT B1 ;  /* 0x0000000000017941 */ /* 0x000fea0003800200 */
.L_x_7320:
        /* <DEDUP_REMOVED lines=34> */
.L_x_7324:
[----:B------:R-:W-:Y:S01]  /*0840*/  IMAD.MOV.U32 R26, RZ, RZ, R18 ;  /* 0x000000ffff1a7224 */ /* 0x000fe200078e0012 */
[----:B------:R-:W-:Y:S01]  /*0850*/  MOV R11, R19 ;  /* 0x00000013000b7202 */ /* 0x000fe20000000f00 */
[----:B------:R-:W-:Y:S01]  /*0860*/  IMAD.MOV.U32 R10, RZ, RZ, R22 ;  /* 0x000000ffff0a7224 */ /* 0x000fe200078e0016 */
[----:B------:R-:W-:Y:S02]  /*0870*/  MOV R9, R23 ;  /* 0x0000001700097202 */ /* 0x000fe40000000f00 */
[----:B------:R-:W-:-:S07]  /*0880*/  MOV R8, 0x8a0 ;  /* 0x000008a000087802 */ /* 0x000fce0000000f00 */
[----:B------:R-:W-:Y:S05]  /*0890*/  CALL.REL.NOINC `($__internal_158_$__cuda_sm20_div_s64) ;  /* 0x0000006000d47944 */ /* 0x000fea0003c00000 */
[----:B------:R-:W-:-:S05]  /*08a0*/  IADD3 R7, P0, PT, RZ, -R24, RZ ;  /* 0x80000018ff077210 */ /* 0x000fca0007f1e0ff */
[----:B------:R-:W-:-:S04]  /*08b0*/  IMAD.X R9, RZ, RZ, ~R25, P0 ;  /* 0x000000ffff097224 */ /* 0x000fc800000e0e19 */
[----:B------:R-:W-:Y:S02]  /*08c0*/  IMAD R4, R9, R22, RZ ;  /* 0x0000001609047224 */ /* 0x000fe400078e02ff */
[----:B------:R-:W-:-:S04]  /*08d0*/  IMAD.WIDE.U32 R8, R22, R7, R18 ;  /* 0x0000000716087225 */ /* 0x000fc800078e0012 */
[----:B------:R-:W-:Y:S01]  /*08e0*/  IMAD R7, R23, R7, R4 ;  /* 0x0000000717077224 */ /* 0x000fe200078e0204 */
[----:B------:R-:W-:Y:S01]  /*08f0*/  MOV R23, R25 ;  /* 0x0000001900177202 */ /* 0x000fe20000000f00 */
[----:B------:R-:W-:-:S03]  /*0900*/  IMAD.MOV.U32 R22, RZ, RZ, R24 ;  /* 0x000000ffff167224 */ /* 0x000fc600078e0018 */
[----:B------:R-:W-:-:S07]  /*0910*/  IADD3 R7, PT, PT, R7, R9, RZ ;  /* 0x0000000907077210 */ /* 0x000fce0007ffe0ff */
.L_x_7325:
[----:B------:R-:W-:Y:S05]  /*0920*/  BSYNC.RECONVERGENT B1 ;  /* 0x0000000000017941 */ /* 0x000fea0003800200 */
.L_x_7323:
        /* <DEDUP_REMOVED lines=33> */
.L_x_7327:
[----:B------:R-:W-:Y:S01]  /*0b40*/  MOV R26, R36 ;  /* 0x00000024001a7202 */ /* 0x000fe20000000f00 */
[----:B------:R-:W-:Y:S01]  /*0b50*/  IMAD.MOV.U32 R11, RZ, RZ, R37 ;  /* 0x000000ffff0b7224 */ /* 0x000fe200078e0025 */
[----:B------:R-:W-:Y:S01]  /*0b60*/  MOV R10, R18 ;  /* 0x00000012000a7202 */ /* 0x000fe20000000f00 */
[----:B------:R-:W-:Y:S01]  /*0b70*/  IMAD.MOV.U32 R9, RZ, RZ, R19 ;  /* 0x000000ffff097224 */ /* 0x000fe200078e0013 */
[----:B------:R-:W-:-:S07]  /*0b80*/  MOV R8, 0xba0 ;  /* 0x00000ba000087802 */ /* 0x000fce0000000f00 */
[----:B------:R-:W-:Y:S05]  /*0b90*/  CALL.REL.NOINC `($__internal_158_$__cuda_sm20_div_s64) ;  /* 0x0000006000147944 */ /* 0x000fea0003c00000 */
        /* <DEDUP_REMOVED lines=10> */
.L_x_7328:
[----:B------:R-:W-:Y:S05]  /*0c40*/  BSYNC.RECONVERGENT B1 ;  /* 0x0000000000017941 */ /* 0x000fea0003800200 */
.L_x_7326:
        /* <DEDUP_REMOVED lines=35> */
.L_x_7330:
[----:B------:R-:W-:Y:S01]  /*0e80*/  IMAD.MOV.U32 R26, RZ, RZ, R22 ;  /* 0x000000ffff1a7224 */ /* 0x000fe200078e0016 */
[----:B------:R-:W-:Y:S01]  /*0e90*/  MOV R11, R23 ;  /* 0x00000017000b7202 */ /* 0x000fe20000000f00 */
[----:B------:R-:W-:Y:S01]  /*0ea0*/  IMAD.MOV.U32 R10, RZ, RZ, R18 ;  /* 0x000000ffff0a7224 */ /* 0x000fe200078e0012 */
[----:B------:R-:W-:Y:S02]  /*0eb0*/  MOV R9, R19 ;  /* 0x0000001300097202 */ /* 0x000fe40000000f00 */
[----:B------:R-:W-:-:S07]  /*0ec0*/  MOV R8, 0xee0 ;  /* 0x00000ee000087802 */ /* 0x000fce0000000f00 */
[----:B------:R-:W-:Y:S05]  /*0ed0*/  CALL.REL.NOINC `($__internal_158_$__cuda_sm20_div_s64) ;  /* 0x0000005c00447944 */ /* 0x000fea0003c00000 */
[----:B------:R-:W-:Y:S01]  /*0ee0*/  IADD3 R3, P0, PT, RZ, -R24, RZ ;  /* 0x80000018ff037210 */ /* 0x000fe20007f1e0ff */
        /* <DEDUP_REMOVED lines=10> */
.L_x_7331:
[----:B------:R-:W-:Y:S05]  /*0f90*/  BSYNC.RECONVERGENT B1 ;  /* 0x0000000000017941 */ /* 0x000fea0003800200 */
.L_x_7329:
        /* <DEDUP_REMOVED lines=36> */
.L_x_7333:
        /* <DEDUP_REMOVED lines=16> */
.L_x_7334:
[----:B------:R-:W-:Y:S05]  /*12e0*/  BSYNC.RECONVERGENT B1 ;  /* 0x0000000000017941 */ /* 0x000fea0003800200 */
.L_x_7332:
        /* <DEDUP_REMOVED lines=35> */
.L_x_7336:
[----:B------:R-:W-:Y:S01]  /*1520*/  IMAD.MOV.U32 R26, RZ, RZ, R42 ;  /* 0x000000ffff1a7224 */ /* 0x000fe200078e002a */
[----:B------:R-:W-:Y:S01]  /*1530*/  MOV R11, R43 ;  /* 0x0000002b000b7202 */ /* 0x000fe20000000f00 */
[----:B------:R-:W-:Y:S01]  /*1540*/  IMAD.MOV.U32 R10, RZ, RZ, R18 ;  /* 0x000000ffff0a7224 */ /* 0x000fe200078e0012 */
[----:B------:R-:W-:Y:S02]  /*1550*/  MOV R9, R19 ;  /* 0x0000001300097202 */ /* 0x000fe40000000f00 */
[----:B------:R-:W-:-:S07]  /*1560*/  MOV R8, 0x1580 ;  /* 0x0000158000087802 */ /* 0x000fce0000000f00 */
[----:B------:R-:W-:Y:S05]  /*1570*/  CALL.REL.NOINC `($__internal_158_$__cuda_sm20_div_s64) ;  /* 0x00000054009c7944 */ /* 0x000fea0003c00000 */
        /* <DEDUP_REMOVED lines=11> */
.L_x_7337:
[----:B------:R-:W-:Y:S05]  /*1630*/  BSYNC.RECONVERGENT B1 ;  /* 0x0000000000017941 */ /* 0x000fea0003800200 */
.L_x_7335:
        /* <DEDUP_REMOVED lines=35> */
.L_x_7339:
[----:B------:R-:W-:Y:S01]  /*1870*/  IMAD.MOV.U32 R26, RZ, RZ, R38 ;  /* 0x000000ffff1a7224 */ /* 0x000fe200078e0026 */
[----:B------:R-:W-:Y:S01]  /*1880*/  MOV R11, R39 ;  /* 0x00000027000b7202 */ /* 0x000fe20000000f00 */
[----:B------:R-:W-:Y:S01]  /*1890*/  IMAD.MOV.U32 R10, RZ, RZ, R20 ;  /* 0x000000ffff0a7224 */ /* 0x000fe200078e0014 */
[----:B------:R-:W-:Y:S02]  /*18a0*/  MOV R9, R21 ;  /* 0x0000001500097202 */ /* 0x000fe40000000f00 */
[----:B------:R-:W-:-:S07]  /*18b0*/  MOV R8, 0x18d0 ;  /* 0x000018d000087802 */ /* 0x000fce0000000f00 */
[----:B------:R-:W-:Y:S05]  /*18c0*/  CALL.REL.NOINC `($__internal_158_$__cuda_sm20_div_s64) ;  /* 0x0000005000c87944 */ /* 0x000fea0003c00000 */
        /* <DEDUP_REMOVED lines=11> */
.L_x_7340:
[----:B------:R-:W-:Y:S05]  /*1980*/  BSYNC.RECONVERGENT B1 ;  /* 0x0000000000017941 */ /* 0x000fea0003800200 */
.L_x_7338:
        /* <DEDUP_REMOVED lines=35> */
.L_x_7342:
[----:B------:R-:W-:Y:S01]  /*1bc0*/  IMAD.MOV.U32 R26, RZ, RZ, R18 ;  /* 0x000000ffff1a7224 */ /* 0x000fe200078e0012 */
[----:B------:R-:W-:Y:S01]  /*1bd0*/  MOV R11, R19 ;  /* 0x00000013000b7202 */ /* 0x000fe20000000f00 */
[----:B------:R-:W-:Y:S01]  /*1be0*/  IMAD.MOV.U32 R10, RZ, RZ, R20 ;  /* 0x000000ffff0a7224 */ /* 0x000fe200078e0014 */
[----:B------:R-:W-:Y:S02]  /*1bf0*/  MOV R9, R21 ;  /* 0x0000001500097202 */ /* 0x000fe40000000f00 */
[----:B------:R-:W-:-:S07]  /*1c00*/  MOV R8, 0x1c20 ;  /* 0x00001c2000087802 */ /* 0x000fce0000000f00 */
[----:B------:R-:W-:Y:S05]  /*1c10*/  CALL.REL.NOINC `($__internal_158_$__cuda_sm20_div_s64) ;  /* 0x0000004c00f47944 */ /* 0x000fea0003c00000 */
        /* <DEDUP_REMOVED lines=11> */
.L_x_7343:
[----:B------:R-:W-:Y:S05]  /*1cd0*/  BSYNC.RECONVERGENT B1 ;  /* 0x0000000000017941 */ /* 0x000fea0003800200 */
.L_x_7341:
        /* <DEDUP_REMOVED lines=9> */
.L_x_7319:
        /* <DEDUP_REMOVED lines=35> */
.L_x_7347:
        /* <DEDUP_REMOVED lines=16> */
.L_x_7348:
[----:B------:R-:W-:Y:S05]  /*20a0*/  BSYNC.RECONVERGENT B1 ;  /* 0x0000000000017941 */ /* 0x000fea0003800200 */
.L_x_7346:
        /* <DEDUP_REMOVED lines=34> */
.L_x_7350:
        /* <DEDUP_REMOVED lines=14> */
.L_x_7351:
[----:B------:R-:W-:Y:S05]  /*23b0*/  BSYNC.RECONVERGENT B1 ;  /* 0x0000000000017941 */ /* 0x000fea0003800200 */
.L_x_7349:
        /* <DEDUP_REMOVED lines=35> */
.L_x_7353:
[----:B------:R-:W-:Y:S01]  /*25f0*/  MOV R26, R22 ;  /* 0x00000016001a7202 */ /* 0x000fe20000000f00 */
[----:B------:R-:W-:Y:S01]  /*2600*/  IMAD.MOV.U32 R11, RZ, RZ, R23 ;  /* 0x000000ffff0b7224 */ /* 0x000fe200078e0017 */
[----:B------:R-:W-:Y:S01]  /*2610*/  MOV R10, R14 ;  /* 0x0000000e000a7202 */ /* 0x000fe20000000f00 */
[----:B------:R-:W-:Y:S01]  /*2620*/  IMAD.MOV.U32 R9, RZ, RZ, R15 ;  /* 0x000000ffff097224 */ /* 0x000fe200078e000f */
[----:B------:R-:W-:-:S07]  /*2630*/  MOV R8, 0x2650 ;  /* 0x0000265000087802 */ /* 0x000fce0000000f00 */
[----:B------:R-:W-:Y:S05]  /*2640*/  CALL.REL.NOINC `($__internal_158_$__cuda_sm20_div_s64) ;  /* 0x0000004400687944 */ /* 0x000fea0003c00000 */
        /* <DEDUP_REMOVED lines=11> */
.L_x_7354:
[----:B------:R-:W-:Y:S05]  /*2700*/  BSYNC.RECONVERGENT B1 ;  /* 0x0000000000017941 */ /* 0x000fea0003800200 */
.L_x_7352:
        /* <DEDUP_REMOVED lines=35> */
.L_x_7356:
        /* <DEDUP_REMOVED lines=9> */
[----:B------:R-:W-:Y:S01]  /*29d0*/  IMAD.X R9, RZ, RZ, ~R25, P0 ;  /* 0x000000ffff097224 */ /* 0x000fe200000e0e19 */
[----:B------:R-:W-:-:S03]  /*29e0*/  MOV R19, R25 ;  /* 0x0000001900137202 */ /* 0x000fc60000000f00 */
[----:B------:R-:W-:Y:S02]  /*29f0*/  IMAD R10, R9, R14, RZ ;  /* 0x0000000e090a7224 */ /* 0x000fe400078e02ff */
[----:B------:R-:W-:Y:S02]  /*2a00*/  IMAD.MOV.U32 R9, RZ, RZ, R17 ;  /* 0x000000ffff097224 */ /* 0x000fe400078e0011 */
[----:B------:R-:W-:-:S04]  /*2a10*/  IMAD.WIDE.U32 R8, R14, R11, R8 ;  /* 0x0000000b0e087225 */ /* 0x000fc800078e0008 */
[----:B------:R-:W-:-:S04]  /*2a20*/  IMAD R11, R15, R11, R10 ;  /* 0x0000000b0f0b7224 */ /* 0x000fc800078e020a */
[----:B------:R-:W-:-:S07]  /*2a30*/  IMAD.IADD R9, R11, 0x1, R9 ;  /* 0x000000010b097824 */ /* 0x000fce00078e0209 */
.L_x_7357:
[----:B------:R-:W-:Y:S05]  /*2a40*/  BSYNC.RECONVERGENT B1 ;  /* 0x0000000000017941 */ /* 0x000fea0003800200 */
.L_x_7355:
[----:B------:R-:W-:Y:S01]  /*2a50*/  IMAD R9, R9, R22, RZ ;  /* 0x0000001609097224 */ /* 0x000fe200078e02ff */
[----:B------:R-:W-:Y:S01]  /*2a60*/  IADD3 R5, PT, PT, R5, -0x2, RZ ;  /* 0xfffffffe05057810 */ /* 0x000fe20007ffe0ff */
[----:B------:R-:W-:Y:S02]  /*2a70*/  IMAD.MOV.U32 R6, RZ, RZ, R20 ;  /* 0x000000ffff067224 */ /* 0x000fe400078e0014 */
[-C--:B------:R-:W-:Y:S02]  /*2a80*/  IMAD R9, R23, R8.reuse, R9 ;  /* 0x0000000817097224 */ /* 0x080fe400078e0209 */
[----:B------:R-:W-:-:S04]  /*2a90*/  IMAD.WIDE.U32 R20, R22, R8, R6 ;  /* 0x0000000816147225 */ /* 0x000fc800078e0006 */
[----:B------:R-:W-:-:S07]  /*2aa0*/  IMAD.IADD R21, R21, 0x1, R9 ;  /* 0x0000000115157824 */ /* 0x000fce00078e0209 */
.L_x_7345:
        /* <DEDUP_REMOVED lines=31> */
.L_x_7359:
[----:B------:R-:W-:Y:S01]  /*2ca0*/  MOV R23, R3 ;  /* 0x0000000300177202 */ /* 0x000fe20000000f00 */
[----:B------:R-:W-:Y:S01]  /*2cb0*/  IMAD.MOV.U32 R22, RZ, RZ, R6 ;  /* 0x000000ffff167224 */ /* 0x000fe200078e0006 */
[----:B------:R-:W-:Y:S02]  /*2cc0*/  MOV R3, R7 ;  /* 0x0000000700037202 */ /* 0x000fe40000000f00 */
[----:B------:R-:W-:-:S07]  /*2cd0*/  MOV R24, 0x2cf0 ;  /* 0x00002cf000187802 */ /* 0x000fce0000000f00 */
[----:B------:R-:W-:Y:S05]  /*2ce0*/  CALL.REL.NOINC `($__internal_159_$__cuda_sm20_rem_s64) ;  /* 0x00000044000c7944 */ /* 0x000fea0003c00000 */
[----:B------:R-:W-:-:S07]  /*2cf0*/  IMAD.MOV.U32 R8, RZ, RZ, R4 ;  /* 0x000000ffff087224 */ /* 0x000fce00078e0004 */
.L_x_7360:
[----:B------:R-:W-:Y:S05]  /*2d00*/  BSYNC.RECONVERGENT B1 ;  /* 0x0000000000017941 */ /* 0x000fea0003800200 */
.L_x_7358:
        /* <DEDUP_REMOVED lines=30> */
.L_x_7362:
[----:B------:R-:W-:Y:S01]  /*2ef0*/  MOV R22, R6 ;  /* 0x0000000600167202 */ /* 0x000fe20000000f00 */
[----:B------:R-:W-:Y:S01]  /*2f00*/  IMAD.MOV.U32 R3, RZ, RZ, R7 ;  /* 0x000000ffff037224 */ /* 0x000fe200078e0007 */
[----:B------:R-:W-:Y:S01]  /*2f10*/  MOV R4, R18 ;  /* 0x0000001200047202 */ /* 0x000fe20000000f00 */
[----:B------:R-:W-:Y:S01]  /*2f20*/  IMAD.MOV.U32 R23, RZ, RZ, R19 ;  /* 0x000000ffff177224 */ /* 0x000fe200078e0013 */
[----:B------:R-:W-:-:S07]  /*2f30*/  MOV R24, 0x2f50 ;  /* 0x00002f5000187802 */ /* 0x000fce0000000f00 */
[----:B------:R-:W-:Y:S05]  /*2f40*/  CALL.REL.NOINC `($__internal_159_$__cuda_sm20_rem_s64) ;  /* 0x0000004000747944 */ /* 0x000fea0003c00000 */
[----:B------:R-:W-:-:S07]  /*2f50*/  MOV R5, R9 ;  /* 0x0000000900057202 */ /* 0x000fce0000000f00 */
.L_x_7363:
[----:B------:R-:W-:Y:S05]  /*2f60*/  BSYNC.RECONVERGENT B1 ;  /* 0x0000000000017941 */ /* 0x000fea0003800200 */
.L_x_7361:
[----:B------:R-:W-:Y:S02]  /*2f70*/  IMAD R3, R5, R14, RZ ;  /* 0x0000000e05037224 */ /* 0x000fe400078e02ff */
[----:B------:R-:W-:-:S04]  /*2f80*/  IMAD.WIDE.U32 R20, R14, R4, R20 ;  /* 0x000000040e147225 */ /* 0x000fc800078e0014 */
[----:B------:R-:W-:-:S04]  /*2f90*/  IMAD R3, R15, R4, R3 ;  /* 0x000000040f037224 */ /* 0x000fc800078e0203 */
[----:B------:R-:W-:-:S07]  /*2fa0*/  IMAD.IADD R21, R21, 0x1, R3 ;  /* 0x0000000115157824 */ /* 0x000fce00078e0203 */
.L_x_7318:
[----:B------:R-:W0:Y:S02]  /*2fb0*/  LDC.64 R6, c[0x0][0x388] ;  /* 0x0000e200ff067b82 */ /* 0x000e240000000a00 */
[----:B0-----:R-:W-:-:S04]  /*2fc0*/  LEA R4, P0, R12, R6, 0x1 ;  /* 0x000000060c047211 */ /* 0x001fc800078008ff */
[----:B------:R-:W-:-:S05]  /*2fd0*/  LEA.HI.X R5, R12, R7, R13, 0x1, P0 ;  /* 0x000000070c057211 */ /* 0x000fca00000f0c0d */
[----:B------:R-:W2:Y:S01]  /*2fe0*/  LDG.E.U16 R4, desc[UR12][R4.64] ;  /* 0x0000000c04047981 */ /* 0x000ea2000c1e1500 */
[----:B------:R-:W-:Y:S01]  /*2ff0*/  BSSY.RECONVERGENT B1, `(.L_x_7364) ;  /* 0x0000008000017945 */ /* 0x000fe20003800200 */
[----:B------:R-:W-:Y:S02]  /*3000*/  PLOP3.LUT P0, PT, PT, PT, PT, 0x8, 0x80 ;  /* 0x000000000080781c */ /* 0x000fe40003f0e170 */
[----:B--2---:R-:W-:-:S13]  /*3010*/  LOP3.LUT P1, RZ, R4, 0x7fff, RZ, 0xc0, !PT ;  /* 0x00007fff04ff7812 */ /* 0x004fda000782c0ff */
[----:B------:R-:W-:Y:S05]  /*3020*/  @!P1 BRA `(.L_x_7365) ;  /* 0x0000000000109947 */ /* 0x000fea0003800000 */
[----:B------:R-:W-:-:S04]  /*3030*/  LEA R4, P0, R20, R6, 0x1 ;  /* 0x0000000614047211 */ /* 0x000fc800078008ff */
[----:B------:R-:W-:-:S05]  /*3040*/  LEA.HI.X R5, R20, R7, R21, 0x1, P0 ;  /* 0x0000000714057211 */ /* 0x000fca00000f0c15 */
[----:B------:R-:W2:Y:S02]  /*3050*/  LDG.E.U16 R4, desc[UR12][R4.64] ;  /* 0x0000000c04047981 */ /* 0x000ea4000c1e1500 */
[----:B--2---:R-:W-:-:S13]  /*3060*/  LOP3.LUT P0, RZ, R4, 0x7fff, RZ, 0xc0, !PT ;  /* 0x00007fff04ff7812 */ /* 0x004fda000780c0ff */
.L_x_7365:
[----:B------:R-:W-:Y:S05]  /*3070*/  BSYNC.RECONVERGENT B1 ;  /* 0x0000000000017941 */ /* 0x000fea0003800200 */
.L_x_7364:
[----:B------:R-:W-:-:S05]  /*3080*/  SEL R3, RZ, 0x1, !P0 ;  /* 0x00000001ff037807 */ /* 0x000fca0004000000 */
[----:B------:R1:W-:Y:S01]  /*3090*/  STS.U8 [R0+UR4], R3 ;  /* 0x0000000300007988 */ /* 0x0003e20008000004 */
[----:B------:R-:W-:Y:S05]  /*30a0*/  BRA `(.L_x_7366) ;  /* 0x0000003400a07947 */ /* 0x000fea0003800000 */
.L_x_7317:
        /* <DEDUP_REMOVED lines=20> */
.L_x_7393:
        /* <DEDUP_REMOVED lines=31> */
.L_x_7370:
[----:B------:R-:W-:Y:S01]  /*33e0*/  MOV R26, R4 ;  /* 0x00000004001a7202 */ /* 0x000fe20000000f00 */
[----:B------:R-:W-:Y:S01]  /*33f0*/  IMAD.MOV.U32 R11, RZ, RZ, R5 ;  /* 0x000000ffff0b7224 */ /* 0x000fe200078e0005 */
[----:B------:R-:W-:Y:S01]  /*3400*/  MOV R10, R36 ;  /* 0x00000024000a7202 */ /* 0x000fe20000000f00 */
[----:B------:R-:W-:Y:S01]  /*3410*/  IMAD.MOV.U32 R9, RZ, RZ, R37 ;  /* 0x000000ffff097224 */ /* 0x000fe200078e0025 */
[----:B------:R-:W-:-:S07]  /*3420*/  MOV R8, 0x3440 ;  /* 0x0000344000087802 */ /* 0x000fce0000000f00 */
[----:B-123--:R-:W-:Y:S05]  /*3430*/  CALL.REL.NOINC `($__internal_158_$__cuda_sm20_div_s64) ;  /* 0x0000003400ec7944 */ /* 0x00efea0003c00000 */
        /* <DEDUP_REMOVED lines=8> */
.L_x_7371:
[----:B------:R-:W-:Y:S05]  /*34c0*/  BSYNC.RECONVERGENT B1 ;  /* 0x0000000000017941 */ /* 0x000fea0003800200 */
.L_x_7369:
        /* <DEDUP_REMOVED lines=37> */
.L_x_7373:
        /* <DEDUP_REMOVED lines=16> */
.L_x_7374:
[----:B------:R-:W-:Y:S05]  /*3820*/  BSYNC.RECONVERGENT B1 ;  /* 0x0000000000017941 */ /* 0x000fea0003800200 */
.L_x_7372:
        /* <DEDUP_REMOVED lines=38> */
.L_x_7376:
        /* <DEDUP_REMOVED lines=17> */
.L_x_7377:
[----:B------:R-:W-:Y:S05]  /*3ba0*/  BSYNC.RECONVERGENT B1 ;  /* 0x0000000000017941 */ /* 0x000fea0003800200 */
.L_x_7375:
        /* <DEDUP_REMOVED lines=38> */
.L_x_7379:
[----:B------:R-:W-:Y:S01]  /*3e10*/  MOV R26, R36 ;  /* 0x00000024001a7202 */ /* 0x000fe20000000f00 */
[----:B------:R-:W-:Y:S01]  /*3e20*/  IMAD.MOV.U32 R11, RZ, RZ, R37 ;  /* 0x000000ffff0b7224 */ /* 0x000fe200078e0025 */
[----:B------:R-:W-:Y:S01]  /*3e30*/  MOV R10, R38 ;  /* 0x00000026000a7202 */ /* 0x000fe20000000f00 */
[----:B------:R-:W-:Y:S01]  /*3e40*/  IMAD.MOV.U32 R9, RZ, RZ, R39 ;  /* 0x000000ffff097224 */ /* 0x000fe200078e0027 */
[----:B------:R-:W-:-:S07]  /*3e50*/  MOV R8, 0x3e70 ;  /* 0x00003e7000087802 */ /* 0x000fce0000000f00 */
[----:B-1----:R-:W-:Y:S05]  /*3e60*/  CALL.REL.NOINC `($__internal_158_$__cuda_sm20_div_s64) ;  /* 0x0000002c00607944 */ /* 0x002fea0003c00000 */
        /* <DEDUP_REMOVED lines=11> */
.L_x_7380:
[----:B------:R-:W-:Y:S05]  /*3f20*/  BSYNC.RECONVERGENT B1 ;  /* 0x0000000000017941 */ /* 0x000fea0003800200 */
.L_x_7378:
        /* <DEDUP_REMOVED lines=38> */
.L_x_7382:
        /* <DEDUP_REMOVED lines=17> */
.L_x_7383:
[----:B------:R-:W-:Y:S05]  /*42a0*/  BSYNC.RECONVERGENT B1 ;  /* 0x0000000000017941 */ /* 0x000fea0003800200 */
.L_x_7381:
        /* <DEDUP_REMOVED lines=38> */
.L_x_7385:
        /* <DEDUP_REMOVED lines=17> */
.L_x_7386:
[----:B------:R-:W-:Y:S05]  /*4620*/  BSYNC.RECONVERGENT B1 ;  /* 0x0000000000017941 */ /* 0x000fea0003800200 */
.L_x_7384:
        /* <DEDUP_REMOVED lines=38> */
.L_x_7388:
        /* <DEDUP_REMOVED lines=17> */
.L_x_7389:
[----:B------:R-:W-:Y:S05]  /*49a0*/  BSYNC.RECONVERGENT B1 ;  /* 0x0000000000017941 */ /* 0x000fea0003800200 */
.L_x_7387:
        /* <DEDUP_REMOVED lines=36> */
.L_x_7391:
        /* <DEDUP_REMOVED lines=17> */
.L_x_7392:
[----:B------:R-:W-:Y:S05]  /*4d00*/  BSYNC.RECONVERGENT B1 ;  /* 0x0000000000017941 */ /* 0x000fea0003800200 */
.L_x_7390:
        /* <DEDUP_REMOVED lines=15> */
.L_x_7368:
        /* <DEDUP_REMOVED lines=36> */
.L_x_7396:
[----:B------:R-:W-:Y:S01]  /*5040*/  IMAD.MOV.U32 R26, RZ, RZ, R4 ;  /* 0x000000ffff1a7224 */ /* 0x000fe200078e0004 */
[----:B------:R-:W-:Y:S01]  /*5050*/  MOV R11, R5 ;  /* 0x00000005000b7202 */ /* 0x000fe20000000f00 */
[----:B------:R-:W-:Y:S01]  /*5060*/  IMAD.MOV.U32 R10, RZ, RZ, R16 ;  /* 0x000000ffff0a7224 */ /* 0x000fe200078e0010 */
[----:B------:R-:W-:Y:S02]  /*5070*/  MOV R9, R17 ;  /* 0x0000001100097202 */ /* 0x000fe40000000f00 */
[----:B------:R-:W-:-:S07]  /*5080*/  MOV R8, 0x50a0 ;  /* 0x000050a000087802 */ /* 0x000fce0000000f00 */
[----:B------:R-:W-:Y:S05]  /*5090*/  CALL.REL.NOINC `($__internal_158_$__cuda_sm20_div_s64) ;  /* 0x0000001800d47944 */ /* 0x000fea0003c00000 */
        /* <DEDUP_REMOVED lines=9> */
.L_x_7397:
[----:B------:R-:W-:Y:S05]  /*5130*/  BSYNC.RECONVERGENT B1 ;  /* 0x0000000000017941 */ /* 0x000fea0003800200 */
.L_x_7395:
        /* <DEDUP_REMOVED lines=39> */
.L_x_7399:
        /* <DEDUP_REMOVED lines=17> */
.L_x_7400:
[----:B------:R-:W-:Y:S05]  /*54c0*/  BSYNC.RECONVERGENT B1 ;  /* 0x0000000000017941 */ /* 0x000fea0003800200 */
.L_x_7398:
        /* <DEDUP_REMOVED lines=39> */
.L_x_7402:
        /* <DEDUP_REMOVED lines=17> */
.L_x_7403:
[----:B------:R-:W-:Y:S05]  /*5850*/  BSYNC.RECONVERGENT B1 ;  /* 0x0000000000017941 */ /* 0x000fea0003800200 */
.L_x_7401:
        /* <DEDUP_REMOVED lines=40> */
.L_x_7405:
[----:B------:R-:W-:Y:S01]  /*5ae0*/  MOV R26, R20 ;  /* 0x00000014001a7202 */ /* 0x000fe20000000f00 */
[----:B------:R-:W-:Y:S01]  /*5af0*/  IMAD.MOV.U32 R10, RZ, RZ, R4 ;  /* 0x000000ffff0a7224 */ /* 0x000fe200078e0004 */
[----:B------:R-:W-:Y:S02]  /*5b00*/  MOV R11, R21 ;  /* 0x00000015000b7202 */ /* 0x000fe40000000f00 */
[----:B------:R-:W-:Y:S02]  /*5b10*/  MOV R9, R5 ;  /* 0x0000000500097202 */ /* 0x000fe40000000f00 */
[----:B------:R-:W-:-:S07]  /*5b20*/  MOV R8, 0x5b40 ;  /* 0x00005b4000087802 */ /* 0x000fce0000000f00 */
[----:B------:R-:W-:Y:S05]  /*5b30*/  CALL.REL.NOINC `($__internal_158_$__cuda_sm20_div_s64) ;  /* 0x00000010002c7944 */ /* 0x000fea0003c00000 */
        /* <DEDUP_REMOVED lines=11> */
.L_x_7406:
[----:B------:R-:W-:Y:S05]  /*5bf0*/  BSYNC.RECONVERGENT B1 ;  /* 0x0000000000017941 */ /* 0x000fea0003800200 */
.L_x_7404:
        /* <DEDUP_REMOVED lines=11> */
.L_x_7394:
        /* <DEDUP_REMOVED lines=34> */
.L_x_7409:
[----:B------:R-:W-:Y:S01]  /*5ed0*/  MOV R26, R4 ;  /* 0x00000004001a7202 */ /* 0x000fe20000000f00 */
[----:B------:R-:W-:Y:S01]  /*5ee0*/  IMAD.MOV.U32 R10, RZ, RZ, R16 ;  /* 0x000000ffff0a7224 */ /* 0x000fe200078e0010 */
[----:B------:R-:W-:Y:S02]  /*5ef0*/  MOV R11, R5 ;  /* 0x00000005000b7202 */ /* 0x000fe40000000f00 */
[----:B------:R-:W-:Y:S02]  /*5f00*/  MOV R9, R17 ;  /* 0x0000001100097202 */ /* 0x000fe40000000f00 */
[----:B------:R-:W-:-:S07]  /*5f10*/  MOV R8, 0x5f30 ;  /* 0x00005f3000087802 */ /* 0x000fce0000000f00 */
[----:B------:R-:W-:Y:S05]  /*5f20*/  CALL.REL.NOINC `($__internal_158_$__cuda_sm20_div_s64) ;  /* 0x0000000c00307944 */ /* 0x000fea0003c00000 */
        /* <DEDUP_REMOVED lines=9> */
.L_x_7410:
[----:B------:R-:W-:Y:S05]  /*5fc0*/  BSYNC.RECONVERGENT B1 ;  /* 0x0000000000017941 */ /* 0x000fea0003800200 */
.L_x_7408:
        /* <DEDUP_REMOVED lines=39> */
.L_x_7412:
[----:B------:R-:W-:Y:S01]  /*6240*/  MOV R26, R20 ;  /* 0x00000014001a7202 */ /* 0x000fe20000000f00 */
[----:B------:R-:W-:Y:S01]  /*6250*/  IMAD.MOV.U32 R11, RZ, RZ, R21 ;  /* 0x000000ffff0b7224 */ /* 0x000fe200078e0015 */
[----:B------:R-:W-:Y:S02]  /*6260*/  MOV R10, R4 ;  /* 0x00000004000a7202 */ /* 0x000fe40000000f00 */
        /* <DEDUP_REMOVED lines=14> */
.L_x_7413:
[----:B------:R-:W-:Y:S05]  /*6350*/  BSYNC.RECONVERGENT B1 ;  /* 0x0000000000017941 */ /* 0x000fea0003800200 */
.L_x_7411:
        /* <DEDUP_REMOVED lines=11> */
.L_x_7407:
        /* <DEDUP_REMOVED lines=30> */
.L_x_7415:
[----:B------:R-:W-:Y:S01]  /*65f0*/  MOV R3, R23 ;  /* 0x0000001700037202 */ /* 0x000fe20000000f00 */
[----:B------:R-:W-:Y:S01]  /*6600*/  IMAD.MOV.U32 R23, RZ, RZ, R5 ;  /* 0x000000ffff177224 */ /* 0x000fe200078e0005 */
[----:B------:R-:W-:-:S07]  /*6610*/  MOV R24, 0x6630 ;  /* 0x0000663000187802 */ /* 0x000fce0000000f00 */
[----:B------:R-:W-:Y:S05]  /*6620*/  CALL.REL.NOINC `($__internal_159_$__cuda_sm20_rem_s64) ;  /* 0x0000000800bc7944 */ /* 0x000fea0003c00000 */
[----:B------:R-:W-:-:S07]  /*6630*/  MOV R5, R9 ;  /* 0x0000000900057202 */ /* 0x000fce0000000f00 */
.L_x_7416:
[----:B------:R-:W-:Y:S05]  /*6640*/  BSYNC.RECONVERGENT B1 ;  /* 0x0000000000017941 */ /* 0x000fea0003800200 */
.L_x_7414:
        /* <DEDUP_REMOVED lines=9> */
.L_x_7367:
[----:B------:R-:W-:-:S05]  /*66e0*/  IMAD.MOV.U32 R13, RZ, RZ, R7 ;  /* 0x000000ffff0d7224 */ /* 0x000fca00078e0007 */
[----:B------:R-:W2:Y:S02]  /*66f0*/  LDG.E.U16 R12, desc[UR12][R12.64] ;  /* 0x0000000c0c0c7981 */ /* 0x000ea4000c1e1500 */
[----:B--2---:R-:W-:-:S04]  /*6700*/  LOP3.LUT P0, RZ, R12, 0x7fff, RZ, 0xc0, !PT ;  /* 0x00007fff0cff7812 */ /* 0x004fc8000780c0ff */
[----:B------:R-:W-:-:S05]  /*6710*/  SEL R3, RZ, 0x1, !P0 ;  /* 0x00000001ff037807 */ /* 0x000fca0004000000 */
[----:B------:R0:W-:Y:S04]  /*6720*/  STS.U8 [R0+UR4], R3 ;  /* 0x0000000300007988 */ /* 0x0001e80008000004 */
.L_x_7366:
[----:B------:R-:W-:Y:S05]  /*6730*/  BSYNC.RECONVERGENT B0 ;  /* 0x0000000000007941 */ /* 0x000fea0003800200 */
.L_x_7316:
[----:B------:R-:W-:Y:S01]  /*6740*/  BAR.SYNC.DEFER_BLOCKING 0x0 ;  /* 0x0000000000007b1d */ /* 0x000fe20000010000 */
[----:B------:R-:W-:-:S09]  /*6750*/  UISETP.GE.U32.AND UP0, UPT, UR5, 0x42, UPT ;  /* 0x000000420500788c */ /* 0x000fd2000bf06070 */
[----:B------:R-:W-:Y:S05]  /*6760*/  BRA.U !UP0, `(.L_x_7417) ;  /* 0x00000001083c7547 */ /* 0x000fea000b800000 */
.L_x_7420:
        /* <DEDUP_REMOVED lines=10> */
.L_x_7419:
[----:B------:R-:W-:Y:S05]  /*6810*/  BSYNC.RECONVERGENT B0 ;  /* 0x0000000000007941 */ /* 0x000fea0003800200 */
.L_x_7418:
[----:B------:R-:W-:Y:S01]  /*6820*/  BAR.SYNC.DEFER_BLOCKING 0x0 ;  /* 0x0000000000007b1d */ /* 0x000fe20000010000 */
[----:B------:R-:W-:-:S05]  /*6830*/  UISETP.GT.U32.AND UP0, UPT, UR5, 0x83, UPT ;  /* 0x000000830500788c */ /* 0x000fca000bf04070 */
[----:B------:R-:W-:-:S04]  /*6840*/  UMOV UR5, UR6 ;  /* 0x0000000600057c82 */ /* 0x000fc80008000000 */
[----:B------:R-:W-:Y:S05]  /*6850*/  BRA.U UP0, `(.L_x_7420) ;  /* 0xfffffffd00c47547 */ /* 0x000fea000b83ffff */
.L_x_7417:
        /* <DEDUP_REMOVED lines=57> */
        .weak           $__internal_158_$__cuda_sm20_div_s64
        .type           $__internal_158_$__cuda_sm20_div_s64,@function
        .size           $__internal_158_$__cuda_sm20_div_s64,($__internal_159_$__cuda_sm20_rem_s64 - $__internal_158_$__cuda_sm20_div_s64)
$__internal_158_$__cuda_sm20_div_s64:
        /* <DEDUP_REMOVED lines=82> */
[----:B------:R-:W-:Y:S06]  /*7110*/  RET.REL.NODEC R8 `(contiguous_all2_bf16) ;  /* 0xffffff8c08b87950 */ /* 0x000fec0003c3ffff */
        .weak           $__internal_159_$__cuda_sm20_rem_s64
        .type           $__internal_159_$__cuda_sm20_rem_s64,@function
        .size           $__internal_159_$__cuda_sm20_rem_s64,(.L_x_32362 - $__internal_159_$__cuda_sm20_rem_s64)
$__internal_159_$__cuda_sm20_rem_s64:
        /* <DEDUP_REMOVED lines=76> */
[----:B------:R-:W-:Y:S06]  /*75e0*/  RET.REL.NODEC R24 `(contiguous_all2_bf16) ;  /* 0xffffff8818847950 */ /* 0x000fec0003c3ffff */
.L_x_7421:
        /* <DEDUP_REMOVED lines=9> */
.L_x_32362:


//--------------------- .text.uncontiguous_all_bf16 --------------------------
	.section	.text.uncontiguous_all_bf16,"ax",@progbits
	.align	128
        .global         uncontiguous_all_bf16
        .type           uncontiguous_all_bf16,@function
        .size           uncontiguous_all_bf16,(.L_x_32364 - uncontiguous_all_bf16)
        .other          uncontiguous_all_bf16,@"STO_CUDA_ENTRY STV_DEFAULT"
uncontiguous_all_bf16:
.text.uncontiguous_all_bf16:
        /* <DEDUP_REMOVED lines=8> */
[----:B------:R-:W1:Y:S08]  /*0080*/  LDC R5, c[0x0][0x360] ;  /* 0x0000d800ff057b82 */ /* 0x000e700000000800 */
[----:B------:R-:W4:Y:S08]  /*0090*/  S2UR UR5, SR_CgaCtaId ;  /* 0x00000000000579c3 */ /* 0x000f300000008800 */
[----:B------:R-:W5:Y:S01]  /*00a0*/  LDC R6, c[0x0][0x3a0] ;  /* 0x0000e800ff067b82 */ /* 0x000f620000000800 */
[----:B-1----:R-:W-:-:S04]  /*00b0*/  IMAD R3, R5, UR7, RZ ;  /* 0x0000000705037c24 */ /* 0x002fc8000f8e02ff */
[----:B0-----:R-:W-:Y:S01]  /*00c0*/  IMAD R14, R3, 0x2, R0 ;  /* 0x00000002030e7824 */ /* 0x001fe200078e0200 */
[----:B----4-:R-:W-:-:S04]  /*00d0*/  ULEA UR4, UR5, UR4, 0x18 ;  /* 0x0000000405047291 */ /* 0x010fc8000f8ec0ff */
[----:B------:R-:W-:Y:S01]  /*00e0*/  IADD3 R18, PT, PT, R14, R5, RZ ;  /* 0x000000050e127210 */ /* 0x000fe20007ffe0ff */
[----:B------:R-:W0:Y:S03]  /*00f0*/  LDCU UR5, c[0x0][0x360] ;  /* 0x00006c00ff0577ac */ /* 0x000e260008000800 */
[----:B--2---:R-:W-:Y:S02]  /*0100*/  ISETP.GE.U32.AND P0, PT, R18, UR10, PT ;  /* 0x0000000a12007c0c */ /* 0x004fe4000bf06070 */
[----:B------:R-:W-:Y:S01]  /*0110*/  IADD3 R2, PT, PT, R0, UR4, RZ ;  /* 0x0000000400027c10 */ /* 0x000fe2000fffe0ff */
[----:B-----5:R-:W-:Y:S01]  /*0120*/  VIADD R3, R6, 0xffffffff ;  /* 0xffffffff06037836 */ /* 0x020fe20000000000 */
[----:B------:R1:W-:Y:S01]  /*0130*/  STS.U8 [R0+UR4], R4 ;  /* 0x0000000400007988 */ /* 0x0003e20008000004 */
[----:B------:R-:W-:-:S13]  /*0140*/  ISETP.GE.U32.AND.EX P0, PT, RZ, UR11, PT, P0 ;  /* 0x0000000bff007c0c */ /* 0x000fda000bf06100 */
[----:B01-3--:R-:W-:Y:S05]  /*0150*/  @P0 BRA `(.L_x_7423) ;  /* 0x0000002c00b00947 */ /* 0x00bfea0003800000 */
[----:B------:R-:W-:Y:S02]  /*0160*/  ISETP.GE.AND P0, PT, R3, RZ, PT ;  /* 0x000000ff0300720c */ /* 0x000fe40003f06270 */
[----:B------:R-:W-:Y:S02]  /*0170*/  CS2R R12, SRZ ;  /* 0x00000000000c7805 */ /* 0x000fe4000001ff00 */
[----:B------:R-:W-:-:S09]  /*0180*/  CS2R R20, SRZ ;  /* 0x0000000000147805 */ /* 0x000fd2000001ff00 */
[----:B------:R-:W-:Y:S05]  /*0190*/  @!P0 BRA `(.L_x_7424) ;  /* 0x0000002c00608947 */ /* 0x000fea0003800000 */
[----:B------:R-:W-:Y:S01]  /*01a0*/  ISETP.GE.U32.AND P0, PT, R3, 0x3, PT ;  /* 0x000000030300780c */ /* 0x000fe20003f06070 */
[----:B------:R-:W-:Y:S01]  /*01b0*/  IMAD.MOV.U32 R4, RZ, RZ, R14 ;  /* 0x000000ffff047224 */ /* 0x000fe200078e000e */
[----:B------:R-:W-:Y:S01]  /*01c0*/  MOV R19, RZ ;  /* 0x000000ff00137202 */ /* 0x000fe20000000f00 */
[----:B------:R-:W-:Y:S01]  /*01d0*/  IMAD.MOV.U32 R5, RZ, RZ, RZ ;  /* 0x000000ffff057224 */ /* 0x000fe200078e00ff */
[----:B------:R-:W-:Y:S02]  /*01e0*/  CS2R R20, SRZ ;  /* 0x0000000000147805 */ /* 0x000fe4000001ff00 */
        /* <DEDUP_REMOVED lines=8> */
.L_x_7450:
        /* <DEDUP_REMOVED lines=32> */
.L_x_7427:
[----:B------:R-:W-:Y:S01]  /*0470*/  MOV R26, R4 ;  /* 0x00000004001a7202 */ /* 0x000fe20000000f00 */
[----:B------:R-:W-:Y:S01]  /*0480*/  IMAD.MOV.U32 R11, RZ, RZ, R5 ;  /* 0x000000ffff0b7224 */ /* 0x000fe200078e0005 */
[----:B------:R-:W-:Y:S01]  /*0490*/  MOV R10, R36 ;  /* 0x00000024000a7202 */ /* 0x000fe20000000f00 */
[----:B------:R-:W-:Y:S01]  /*04a0*/  IMAD.MOV.U32 R9, RZ, RZ, R37 ;  /* 0x000000ffff097224 */ /* 0x000fe200078e0025 */
[----:B------:R-:W-:-:S07]  /*04b0*/  MOV R8, 0x4d0 ;  /* 0x000004d000087802 */ /* 0x000fce0000000f00 */
[----:B-1----:R-:W-:Y:S05]  /*04c0*/  CALL.REL.NOINC `($__internal_160_$__cuda_sm20_div_s64) ;  /* 0x0000006400907944 */ /* 0x002fea0003c00000 */
        /* <DEDUP_REMOVED lines=9> */
.L_x_7428:
[----:B------:R-:W-:Y:S05]  /*0560*/  BSYNC.RECONVERGENT B1 ;  /* 0x0000000000017941 */ /* 0x000fea0003800200 */
.L_x_7426:
        /* <DEDUP_REMOVED lines=33> */
.L_x_7430:
[----:B------:R-:W-:Y:S01]  /*0780*/  MOV R26, R18 ;  /* 0x00000012001a7202 */ /* 0x000fe20000000f00 */
[----:B------:R-:W-:Y:S01]  /*0790*/  IMAD.MOV.U32 R11, RZ, RZ, R19 ;  /* 0x000000ffff0b7224 */ /* 0x000fe200078e0013 */
[----:B------:R-:W-:Y:S01]  /*07a0*/  MOV R10, R36 ;  /* 0x00000024000a7202 */ /* 0x000fe20000000f00 */
[----:B------:R-:W-:Y:S01]  /*07b0*/  IMAD.MOV.U32 R9, RZ, RZ, R37 ;  /* 0x000000ffff097224 */ /* 0x000fe200078e0025 */
[----:B------:R-:W-:-:S07]  /*07c0*/  MOV R8, 0x7e0 ;  /* 0x000007e000087802 */ /* 0x000fce0000000f00 */
[----:B------:R-:W-:Y:S05]  /*07d0*/  CALL.REL.NOINC `($__internal_160_$__cuda_sm20_div_s64) ;  /* 0x0000006000cc7944 */ /* 0x000fea0003c00000 */
[----:B------:R-:W-:Y:S01]  /*07e0*/  IADD3 R11, P0, PT, RZ, -R24, RZ ;  /* 0x80000018ff0b7210 */ /* 0x000fe20007f1e0ff */
[----:B------:R-:W-:Y:S01]  /*07f0*/  IMAD.MOV.U32 R42, RZ, RZ, R24 ;  /* 0x000000ffff2a7224 */ /* 0x000fe200078e0018 */
[-C--:B------:R-:W-:Y:S02]  /*0800*/  MOV R43, R25.reuse ;  /* 0x00000019002b7202 */ /* 0x080fe40000000f00 */
[----:B------:R-:W-:-:S05]  /*0810*/  IADD3.X R9, PT, PT, RZ, ~R25, RZ, P0, !PT ;  /* 0x80000019ff097210 */ /* 0x000fca00007fe4ff */
[----:B------:R-:W-:Y:S02]  /*0820*/  IMAD R10, R9, R36, RZ ;  /* 0x00000024090a7224 */ /* 0x000fe400078e02ff */
[----:B------:R-:W-:-:S04]  /*0830*/  IMAD.WIDE.U32 R8, R36, R11, R18 ;  /* 0x0000000b24087225 */ /* 0x000fc800078e0012 */
[----:B------:R-:W-:Y:S02]  /*0840*/  IMAD R11, R37, R11, R10 ;  /* 0x0000000b250b7224 */ /* 0x000fe400078e020a */
[----:B------:R-:W-:-:S03]  /*0850*/  IMAD.MOV.U32 R37, RZ, RZ, R8 ;  /* 0x000000ffff257224 */ /* 0x000fc600078e0008 */
[----:B------:R-:W-:-:S07]  /*0860*/  IADD3 R9, PT, PT, R11, R9, RZ ;  /* 0x000000090b097210 */ /* 0x000fce0007ffe0ff */
.L_x_7431:
[----:B------:R-:W-:Y:S05]  /*0870*/  BSYNC.RECONVERGENT B1 ;  /* 0x0000000000017941 */ /* 0x000fea0003800200 */
.L_x_7429:
[----:B------:R-:W-:-:S06]  /*0880*/  IMAD.WIDE.U32 R40, R3, 0x8, R14 ;  /* 0x0000000803287825 */ /* 0x000fcc00078e000e */
[----:B------:R-:W2:Y:S01]  /*0890*/  LDG.E.64 R40, desc[UR8][R40.64] ;  /* 0x0000000828287981 */ /* 0x000ea2000c1e1b00 */
[----:B------:R-:W-:Y:S01]  /*08a0*/  IMAD R9, R9, R4, RZ ;  /* 0x0000000409097224 */ /* 0x000fe200078e02ff */
[----:B------:R-:W-:Y:S01]  /*08b0*/  BSSY.RECONVERGENT B1, `(.L_x_7432) ;  /* 0x000002f000017945 */ /* 0x000fe20003800200 */
[----:B------:R-:W-:-:S04]  /*08c0*/  IMAD.WIDE.U32 R18, R4, R37, R20 ;  /* 0x0000002504127225 */ /* 0x000fc800078e0014 */
[----:B------:R-:W-:Y:S02]  /*08d0*/  IMAD R5, R5, R37, R9 ;  /* 0x0000002505057224 */ /* 0x000fe400078e0209 */
[----:B------:R-:W-:-:S03]  /*08e0*/  VIADD R13, R3, 0xfffffffe ;  /* 0xfffffffe030d7836 */ /* 0x000fc60000000000 */
        /* <DEDUP_REMOVED lines=27> */
.L_x_7433:
[----:B------:R-:W-:Y:S01]  /*0aa0*/  IMAD.MOV.U32 R26, RZ, RZ, R22 ;  /* 0x000000ffff1a7224 */ /* 0x000fe200078e0016 */
[----:B------:R-:W-:Y:S01]  /*0ab0*/  MOV R11, R23 ;  /* 0x00000017000b7202 */ /* 0x000fe20000000f00 */
[----:B------:R-:W-:Y:S01]  /*0ac0*/  IMAD.MOV.U32 R10, RZ, RZ, R40 ;  /* 0x000000ffff0a7224 */ /* 0x000fe200078e0028 */
[----:B------:R-:W-:Y:S02]  /*0ad0*/  MOV R9, R41 ;  /* 0x0000002900097202 */ /* 0x000fe40000000f00 */
[----:B------:R-:W-:-:S07]  /*0ae0*/  MOV R8, 0xb00 ;  /* 0x00000b0000087802 */ /* 0x000fce0000000f00 */
[----:B------:R-:W-:Y:S05]  /*0af0*/  CALL.REL.NOINC `($__internal_160_$__cuda_sm20_div_s64) ;  /* 0x0000006000047944 */ /* 0x000fea0003c00000 */
        /* <DEDUP_REMOVED lines=10> */
.L_x_7434:
[----:B------:R-:W-:Y:S05]  /*0ba0*/  BSYNC.RECONVERGENT B1 ;  /* 0x0000000000017941 */ /* 0x000fea0003800200 */
.L_x_7432:
        /* <DEDUP_REMOVED lines=35> */
.L_x_7436:
[----:B------:R-:W-:Y:S01]  /*0de0*/  MOV R26, R42 ;  /* 0x0000002a001a7202 */ /* 0x000fe20000000f00 */
[----:B------:R-:W-:Y:S01]  /*0df0*/  IMAD.MOV.U32 R11, RZ, RZ, R43 ;  /* 0x000000ffff0b7224 */ /* 0x000fe200078e002b */
[----:B------:R-:W-:Y:S01]  /*0e00*/  MOV R10, R40 ;  /* 0x00000028000a7202 */ /* 0x000fe20000000f00 */
[----:B------:R-:W-:Y:S01]  /*0e10*/  IMAD.MOV.U32 R9, RZ, RZ, R41 ;  /* 0x000000ffff097224 */ /* 0x000fe200078e0029 */
[----:B------:R-:W-:-:S07]  /*0e20*/  MOV R8, 0xe40 ;  /* 0x00000e4000087802 */ /* 0x000fce0000000f00 */
[----:B------:R-:W-:Y:S05]  /*0e30*/  CALL.REL.NOINC `($__internal_160_$__cuda_sm20_div_s64) ;  /* 0x0000005c00347944 */ /* 0x000fea0003c00000 */
        /* <DEDUP_REMOVED lines=11> */
.L_x_7437:
[----:B------:R-:W-:Y:S05]  /*0ef0*/  BSYNC.RECONVERGENT B1 ;  /* 0x0000000000017941 */ /* 0x000fea0003800200 */
.L_x_7435:
        /* <DEDUP_REMOVED lines=36> */
.L_x_7439:
        /* <DEDUP_REMOVED lines=16> */
.L_x_7440:
[----:B------:R-:W-:Y:S05]  /*1240*/  BSYNC.RECONVERGENT B1 ;  /* 0x0000000000017941 */ /* 0x000fea0003800200 */
.L_x_7438:
        /* <DEDUP_REMOVED lines=34> */
.L_x_7442:
[----:B------:R-:W-:Y:S01]  /*1470*/  IMAD.MOV.U32 R26, RZ, RZ, R40 ;  /* 0x000000ffff1a7224 */ /* 0x000fe200078e0028 */
[----:B------:R-:W-:Y:S01]  /*1480*/  MOV R11, R41 ;  /* 0x00000029000b7202 */ /* 0x000fe20000000f00 */
[----:B------:R-:W-:Y:S01]  /*1490*/  IMAD.MOV.U32 R10, RZ, RZ, R20 ;  /* 0x000000ffff0a7224 */ /* 0x000fe200078e0014 */
[----:B------:R-:W-:Y:S02]  /*14a0*/  MOV R9, R21 ;  /* 0x0000001500097202 */ /* 0x000fe40000000f00 */
[----:B------:R-:W-:-:S07]  /*14b0*/  MOV R8, 0x14d0 ;  /* 0x000014d000087802 */ /* 0x000fce0000000f00 */
[----:B------:R-:W-:Y:S05]  /*14c0*/  CALL.REL.NOINC `($__internal_160_$__cuda_sm20_div_s64) ;  /* 0x0000005400907944 */ /* 0x000fea0003c00000 */
        /* <DEDUP_REMOVED lines=11> */
.L_x_7443:
[----:B------:R-:W-:Y:S05]  /*1580*/  BSYNC.RECONVERGENT B1 ;  /* 0x0000000000017941 */ /* 0x000fea0003800200 */
.L_x_7441:
[----:B------:R-:W-:-:S06]  /*1590*/  IMAD.WIDE.U32 R20, R13, 0x8, R14 ;  /* 0x000000080d147825 */ /* 0x000fcc00078e000e */
[----:B------:R-:W2:Y:S01]  /*15a0*/  LDG.E.64 R20, desc[UR8][R20.64] ;  /* 0x0000000814147981 */ /* 0x000ea2000c1e1b00 */
[----:B------:R-:W-:Y:S01]  /*15b0*/  MOV R4, R22 ;  /* 0x0000001600047202 */ /* 0x000fe20000000f00 */
[----:B------:R-:W-:Y:S01]  /*15c0*/  IMAD R9, R9, R38, RZ ;  /* 0x0000002609097224 */ /* 0x000fe200078e02ff */
[----:B------:R-:W-:Y:S03]  /*15d0*/  BSSY.RECONVERGENT B1, `(.L_x_7444) ;  /* 0x000002f000017945 */ /* 0x000fe60003800200 */
[----:B------:R-:W-:Y:S01]  /*15e0*/  IMAD.WIDE.U32 R22, R38, R41, R4 ;  /* 0x0000002926167225 */ /* 0x000fe200078e0004 */
[----:B--2---:R-:W-:-:S04]  /*15f0*/  LOP3.LUT R7, R37, R21, RZ, 0xfc, !PT ;  /* 0x0000001525077212 */ /* 0x004fc800078efcff */
[----:B------:R-:W-:Y:S01]  /*1600*/  ISETP.NE.U32.AND P0, PT, R7, RZ, PT ;  /* 0x000000ff0700720c */ /* 0x000fe20003f05070 */
[----:B------:R-:W-:-:S04]  /*1610*/  IMAD R7, R39, R41, R9 ;  /* 0x0000002927077224 */ /* 0x000fc800078e0209 */
[----:B------:R-:W-:-:S08]  /*1620*/  IMAD.IADD R7, R23, 0x1, R7 ;  /* 0x0000000117077824 */ /* 0x000fd000078e0207 */
        /* <DEDUP_REMOVED lines=24> */
.L_x_7445:
        /* <DEDUP_REMOVED lines=17> */
.L_x_7446:
[----:B------:R-:W-:Y:S05]  /*18c0*/  BSYNC.RECONVERGENT B1 ;  /* 0x0000000000017941 */ /* 0x000fea0003800200 */
.L_x_7444:
        /* <DEDUP_REMOVED lines=35> */
.L_x_7448:
[----:B------:R-:W-:Y:S01]  /*1b00*/  MOV R26, R18 ;  /* 0x00000012001a7202 */ /* 0x000fe20000000f00 */
[----:B------:R-:W-:Y:S01]  /*1b10*/  IMAD.MOV.U32 R11, RZ, RZ, R19 ;  /* 0x000000ffff0b7224 */ /* 0x000fe200078e0013 */
[----:B------:R-:W-:Y:S01]  /*1b20*/  MOV R10, R20 ;  /* 0x00000014000a7202 */ /* 0x000fe20000000f00 */
[----:B------:R-:W-:Y:S01]  /*1b30*/  IMAD.MOV.U32 R9, RZ, RZ, R21 ;  /* 0x000000ffff097224 */ /* 0x000fe200078e0015 */
[----:B------:R-:W-:-:S07]  /*1b40*/  MOV R8, 0x1b60 ;  /* 0x00001b6000087802 */ /* 0x000fce0000000f00 */
[----:B------:R-:W-:Y:S05]  /*1b50*/  CALL.REL.NOINC `($__internal_160_$__cuda_sm20_div_s64) ;  /* 0x0000004c00ec7944 */ /* 0x000fea0003c00000 */
        /* <DEDUP_REMOVED lines=11> */
.L_x_7449:
[----:B------:R-:W-:Y:S05]  /*1c10*/  BSYNC.RECONVERGENT B1 ;  /* 0x0000000000017941 */ /* 0x000fea0003800200 */
.L_x_7447:
        /* <DEDUP_REMOVED lines=9> */
.L_x_7425:
        /* <DEDUP_REMOVED lines=36> */
.L_x_7453:
[----:B------:R-:W-:Y:S01]  /*1ef0*/  IMAD.MOV.U32 R26, RZ, RZ, R4 ;  /* 0x000000ffff1a7224 */ /* 0x000fe200078e0004 */
[----:B------:R-:W-:Y:S01]  /*1f00*/  MOV R11, R5 ;  /* 0x00000005000b7202 */ /* 0x000fe20000000f00 */
[----:B------:R-:W-:Y:S01]  /*1f10*/  IMAD.MOV.U32 R10, RZ, RZ, R6 ;  /* 0x000000ffff0a7224 */ /* 0x000fe200078e0006 */
[----:B------:R-:W-:Y:S02]  /*1f20*/  MOV R9, R7 ;  /* 0x0000000700097202 */ /* 0x000fe40000000f00 */
[----:B------:R-:W-:-:S07]  /*1f30*/  MOV R8, 0x1f50 ;  /* 0x00001f5000087802 */ /* 0x000fce0000000f00 */
[----:B------:R-:W-:Y:S05]  /*1f40*/  CALL.REL.NOINC `($__internal_160_$__cuda_sm20_div_s64) ;  /* 0x0000004800f07944 */ /* 0x000fea0003c00000 */
[----:B------:R-:W-:-:S05]  /*1f50*/  IADD3 R11, P0, PT, RZ, -R24, RZ ;  /* 0x80000018ff0b7210 */ /* 0x000fca0007f1e0ff */
[----:B------:R-:W-:Y:S02]  /*1f60*/  IMAD.X R9, RZ, RZ, ~R25, P0 ;  /* 0x000000ffff097224 */ /* 0x000fe400000e0e19 */
[----:B------:R-:W-:-:S04]  /*1f70*/  IMAD.WIDE.U32 R4, R6, R11, R4 ;  /* 0x0000000b06047225 */ /* 0x000fc800078e0004 */
[----:B------:R-:W-:-:S04]  /*1f80*/  IMAD R9, R9, R6, RZ ;  /* 0x0000000609097224 */ /* 0x000fc800078e02ff */
[----:B------:R-:W-:Y:S01]  /*1f90*/  IMAD R9, R7, R11, R9 ;  /* 0x0000000b07097224 */ /* 0x000fe200078e0209 */
[----:B------:R-:W-:Y:S02]  /*1fa0*/  MOV R11, R4 ;  /* 0x00000004000b7202 */ /* 0x000fe40000000f00 */
[----:B------:R-:W-:Y:S01]  /*1fb0*/  MOV R4, R24 ;  /* 0x0000001800047202 */ /* 0x000fe20000000f00 */
[----:B------:R-:W-:Y:S02]  /*1fc0*/  IMAD.IADD R15, R5, 0x1, R9 ;  /* 0x00000001050f7824 */ /* 0x000fe400078e0209 */
[----:B------:R-:W-:-:S07]  /*1fd0*/  IMAD.MOV.U32 R5, RZ, RZ, R25 ;  /* 0x000000ffff057224 */ /* 0x000fce00078e0019 */
.L_x_7454:
[----:B------:R-:W-:Y:S05]  /*1fe0*/  BSYNC.RECONVERGENT B1 ;  /* 0x0000000000017941 */ /* 0x000fea0003800200 */
.L_x_7452:
        /* <DEDUP_REMOVED lines=34> */
.L_x_7456:
        /* <DEDUP_REMOVED lines=14> */
.L_x_7457:
[----:B------:R-:W-:Y:S05]  /*22f0*/  BSYNC.RECONVERGENT B1 ;  /* 0x0000000000017941 */ /* 0x000fea0003800200 */
.L_x_7455:
[----:B------:R-:W0:Y:S01]  /*2300*/  LDC.64 R14, c[0x0][0x390] ;  /* 0x0000e400ff0e7b82 */ /* 0x000e220000000a00 */
[----:B------:R-:W-:-:S04]  /*2310*/  VIADD R6, R3, 0xffffffff ;  /* 0xffffffff03067836 */ /* 0x000fc80000000000 */
[----:B0-----:R-:W-:-:S06]  /*2320*/  IMAD.WIDE.U32 R14, R6, 0x8, R14 ;  /* 0x00000008060e7825 */ /* 0x001fcc00078e000e */
[----:B------:R-:W2:Y:S01]  /*2330*/  LDG.E.64 R14, desc[UR8][R14.64] ;  /* 0x000000080e0e7981 */ /* 0x000ea2000c1e1b00 */
[----:B------:R-:W-:Y:S01]  /*2340*/  IMAD R9, R9, R22, RZ ;  /* 0x0000001609097224 */ /* 0x000fe200078e02ff */
[----:B------:R-:W-:Y:S01]  /*2350*/  BSSY.RECONVERGENT B1, `(.L_x_7458) ;  /* 0x0000030000017945 */ /* 0x000fe20003800200 */
[----:B------:R-:W-:-:S04]  /*2360*/  IMAD.WIDE.U32 R20, R22, R8, R20 ;  /* 0x0000000816147225 */ /* 0x000fc800078e0014 */
[----:B------:R-:W-:Y:S01]  /*2370*/  IMAD R9, R23, R8, R9 ;  /* 0x0000000817097224 */ /* 0x000fe200078e0209 */
[----:B--2---:R-:W-:-:S04]  /*2380*/  LOP3.LUT R7, R5, R15, RZ, 0xfc, !PT ;  /* 0x0000000f05077212 */ /* 0x004fc800078efcff */
[----:B------:R-:W-:Y:S02]  /*2390*/  ISETP.NE.U32.AND P0, PT, R7, RZ, PT ;  /* 0x000000ff0700720c */ /* 0x000fe40003f05070 */
[----:B------:R-:W-:-:S11]  /*23a0*/  IADD3 R7, PT, PT, R21, R9, RZ ;  /* 0x0000000915077210 */ /* 0x000fd60007ffe0ff */
[----:B------:R-:W-:Y:S05]  /*23b0*/  @P0 BRA `(.L_x_7459) ;  /* 0x0000000000600947 */ /* 0x000fea0003800000 */
[----:B------:R-:W0:Y:S01]  /*23c0*/  I2F.U32.RP R5, R14 ;  /* 0x0000000e00057306 */ /* 0x000e220000209000 */
[----:B------:R-:W-:Y:S01]  /*23d0*/  IADD3 R11, PT, PT, RZ, -R14, RZ ;  /* 0x8000000eff0b7210 */ /* 0x000fe20007ffe0ff */
[----:B------:R-:W-:Y:S01]  /*23e0*/  HFMA2 R19, -RZ, RZ, 0, 0 ;  /* 0x00000000ff137431 */ /* 0x000fe200000001ff */
        /* <DEDUP_REMOVED lines=21> */
.L_x_7459:
        /* <DEDUP_REMOVED lines=17> */
.L_x_7460:
[----:B------:R-:W-:Y:S05]  /*2650*/  BSYNC.RECONVERGENT B1 ;  /* 0x0000000000017941 */ /* 0x000fea0003800200 */
.L_x_7458:
        /* <DEDUP_REMOVED lines=35> */
.L_x_7462:
[----:B------:R-:W-:Y:S01]  /*2890*/  IMAD.MOV.U32 R26, RZ, RZ, R16 ;  /* 0x000000ffff1a7224 */ /* 0x000fe200078e0010 */
[----:B------:R-:W-:Y:S01]  /*28a0*/  MOV R11, R17 ;  /* 0x00000011000b7202 */ /* 0x000fe20000000f00 */
[----:B------:R-:W-:Y:S01]  /*28b0*/  IMAD.MOV.U32 R10, RZ, RZ, R14 ;  /* 0x000000ffff0a7224 */ /* 0x000fe200078e000e */
[----:B------:R-:W-:Y:S02]  /*28c0*/  MOV R9, R15 ;  /* 0x0000000f00097202 */ /* 0x000fe40000000f00 */
[----:B------:R-:W-:-:S07]  /*28d0*/  MOV R8, 0x28f0 ;  /* 0x000028f000087802 */ /* 0x000fce0000000f00 */
[----:B------:R-:W-:Y:S05]  /*28e0*/  CALL.REL.NOINC `($__internal_160_$__cuda_sm20_div_s64) ;  /* 0x0000004000887944 */ /* 0x000fea0003c00000 */
        /* <DEDUP_REMOVED lines=10> */
.L_x_7463:
[----:B------:R-:W-:Y:S05]  /*2990*/  BSYNC.RECONVERGENT B1 ;  /* 0x0000000000017941 */ /* 0x000fea0003800200 */
.L_x_7461:
[----:B------:R-:W-:Y:S01]  /*29a0*/  IMAD R9, R9, R22, RZ ;  /* 0x0000001609097224 */ /* 0x000fe200078e02ff */
[----:B------:R-:W-:Y:S01]  /*29b0*/  IADD3 R3, PT, PT, R3, -0x2, RZ ;  /* 0xfffffffe03037810 */ /* 0x000fe20007ffe0ff */
[----:B------:R-:W-:Y:S02]  /*29c0*/  IMAD.MOV.U32 R6, RZ, RZ, R20 ;  /* 0x000000ffff067224 */ /* 0x000fe400078e0014 */
[-C--:B------:R-:W-:Y:S02]  /*29d0*/  IMAD R9, R23, R8.reuse, R9 ;  /* 0x0000000817097224 */ /* 0x080fe400078e0209 */
[----:B------:R-:W-:-:S04]  /*29e0*/  IMAD.WIDE.U32 R20, R22, R8, R6 ;  /* 0x0000000816147225 */ /* 0x000fc800078e0006 */
[----:B------:R-:W-:-:S07]  /*29f0*/  IMAD.IADD R21, R21, 0x1, R9 ;  /* 0x0000000115157824 */ /* 0x000fce00078e0209 */
.L_x_7451:
        /* <DEDUP_REMOVED lines=31> */
.L_x_7465:
[----:B------:R-:W-:Y:S01]  /*2bf0*/  MOV R14, R4 ;  /* 0x00000004000e7202 */ /* 0x000fe20000000f00 */
[----:B------:R-:W-:Y:S01]  /*2c00*/  IMAD.MOV.U32 R23, RZ, RZ, R5 ;  /* 0x000000ffff177224 */ /* 0x000fe200078e0005 */
[----:B------:R-:W-:Y:S01]  /*2c10*/  MOV R22, R6 ;  /* 0x0000000600167202 */ /* 0x000fe20000000f00 */
[----:B------:R-:W-:Y:S01]  /*2c20*/  IMAD.MOV.U32 R15, RZ, RZ, R7 ;  /* 0x000000ffff0f7224 */ /* 0x000fe200078e0007 */
[----:B------:R-:W-:-:S07]  /*2c30*/  MOV R24, 0x2c50 ;  /* 0x00002c5000187802 */ /* 0x000fce0000000f00 */
[----:B------:R-:W-:Y:S05]  /*2c40*/  CALL.REL.NOINC `($__internal_161_$__cuda_sm20_rem_s64) ;  /* 0x0000004000fc7944 */ /* 0x000fea0003c00000 */
.L_x_7466:
[----:B------:R-:W-:Y:S05]  /*2c50*/  BSYNC.RECONVERGENT B1 ;  /* 0x0000000000017941 */ /* 0x000fea0003800200 */
.L_x_7464:
        /* <DEDUP_REMOVED lines=31> */
.L_x_7468:
[----:B------:R-:W-:Y:S01]  /*2e50*/  IMAD.MOV.U32 R22, RZ, RZ, R6 ;  /* 0x000000ffff167224 */ /* 0x000fe200078e0006 */
[----:B------:R-:W-:Y:S01]  /*2e60*/  MOV R15, R7 ;  /* 0x00000007000f7202 */ /* 0x000fe20000000f00 */
[----:B------:R-:W-:Y:S01]  /*2e70*/  IMAD.MOV.U32 R14, RZ, RZ, R18 ;  /* 0x000000ffff0e7224 */ /* 0x000fe200078e0012 */
[----:B------:R-:W-:Y:S02]  /*2e80*/  MOV R23, R19 ;  /* 0x0000001300177202 */ /* 0x000fe40000000f00 */
[----:B------:R-:W-:-:S07]  /*2e90*/  MOV R24, 0x2eb0 ;  /* 0x00002eb000187802 */ /* 0x000fce0000000f00 */
[----:B------:R-:W-:Y:S05]  /*2ea0*/  CALL.REL.NOINC `($__internal_161_$__cuda_sm20_rem_s64) ;  /* 0x0000004000647944 */ /* 0x000fea0003c00000 */
[----:B------:R-:W-:Y:S01]  /*2eb0*/  IMAD.MOV.U32 R6, RZ, RZ, R8 ;  /* 0x000000ffff067224 */ /* 0x000fe200078e0008 */
[----:B------:R-:W-:-:S07]  /*2ec0*/  MOV R7, R9 ;  /* 0x0000000900077202 */ /* 0x000fce0000000f00 */
.L_x_7469:
[----:B------:R-:W-:Y:S05]  /*2ed0*/  BSYNC.RECONVERGENT B1 ;  /* 0x0000000000017941 */ /* 0x000fea0003800200 */
.L_x_7467:
[----:B------:R-:W-:Y:S02]  /*2ee0*/  IMAD R3, R7, R4, RZ ;  /* 0x0000000407037224 */ /* 0x000fe400078e02ff */
[----:B------:R-:W-:-:S04]  /*2ef0*/  IMAD.WIDE.U32 R20, R4, R6, R20 ;  /* 0x0000000604147225 */ /* 0x000fc800078e0014 */
[----:B------:R-:W-:-:S04]  /*2f00*/  IMAD R3, R5, R6, R3 ;  /* 0x0000000605037224 */ /* 0x000fc800078e0203 */
[----:B------:R-:W-:-:S07]  /*2f10*/  IMAD.IADD R21, R21, 0x1, R3 ;  /* 0x0000000115157824 */ /* 0x000fce00078e0203 */
.L_x_7424:
        /* <DEDUP_REMOVED lines=12> */
.L_x_7471:
[----:B------:R-:W-:Y:S05]  /*2fe0*/  BSYNC.RECONVERGENT B1 ;  /* 0x0000000000017941 */ /* 0x000fea0003800200 */
.L_x_7470:
[----:B------:R-:W-:-:S05]  /*2ff0*/  SEL R3, RZ, 0x1, !P0 ;  /* 0x00000001ff037807 */ /* 0x000fca0004000000 */
[----:B------:R1:W-:Y:S01]  /*3000*/  STS.U8 [R0+UR4], R3 ;  /* 0x0000000300007988 */ /* 0x0003e20008000004 */
[----:B------:R-:W-:Y:S05]  /*3010*/  BRA `(.L_x_7472) ;  /* 0x0000003400a47947 */ /* 0x000fea0003800000 */
.L_x_7423:
        /* <DEDUP_REMOVED lines=20> */
.L_x_7499:
        /* <DEDUP_REMOVED lines=33> */
.L_x_7476:
[----:B------:R-:W-:Y:S01]  /*3370*/  IMAD.MOV.U32 R26, RZ, RZ, R14 ;  /* 0x000000ffff1a7224 */ /* 0x000fe200078e000e */
[----:B------:R-:W-:Y:S01]  /*3380*/  MOV R11, R13 ;  /* 0x0000000d000b7202 */ /* 0x000fe20000000f00 */
[----:B------:R-:W-:Y:S01]  /*3390*/  IMAD.MOV.U32 R10, RZ, RZ, R34 ;  /* 0x000000ffff0a7224 */ /* 0x000fe200078e0022 */
[----:B------:R-:W-:Y:S02]  /*33a0*/  MOV R9, R35 ;  /* 0x0000002300097202 */ /* 0x000fe40000000f00 */
[----:B------:R-:W-:-:S07]  /*33b0*/  MOV R8, 0x33d0 ;  /* 0x000033d000087802 */ /* 0x000fce0000000f00 */
[----:B-123--:R-:W-:Y:S05]  /*33c0*/  CALL.REL.NOINC `($__internal_160_$__cuda_sm20_div_s64) ;  /* 0x0000003400d07944 */ /* 0x00efea0003c00000 */
        /* <DEDUP_REMOVED lines=10> */
.L_x_7477:
[----:B------:R-:W-:Y:S05]  /*3470*/  BSYNC.RECONVERGENT B1 ;  /* 0x0000000000017941 */ /* 0x000fea0003800200 */
.L_x_7475:
        /* <DEDUP_REMOVED lines=37> */
.L_x_7479:
        /* <DEDUP_REMOVED lines=17> */
.L_x_7480:
[----:B------:R-:W-:Y:S05]  /*37e0*/  BSYNC.RECONVERGENT B1 ;  /* 0x0000000000017941 */ /* 0x000fea0003800200 */
.L_x_7478:
        /* <DEDUP_REMOVED lines=38> */
.L_x_7482:
[----:B------:R-:W-:Y:S01]  /*3a50*/  IMAD.MOV.U32 R26, RZ, RZ, R34 ;  /* 0x000000ffff1a7224 */ /* 0x000fe200078e0022 */
[----:B------:R-:W-:Y:S01]  /*3a60*/  MOV R11, R35 ;  /* 0x00000023000b7202 */ /* 0x000fe20000000f00 */
[----:B------:R-:W-:Y:S01]  /*3a70*/  IMAD.MOV.U32 R10, RZ, RZ, R36 ;  /* 0x000000ffff0a7224 */ /* 0x000fe200078e0024 */
[----:B------:R-:W-:Y:S02]  /*3a80*/  MOV R9, R37 ;  /* 0x0000002500097202 */ /* 0x000fe40000000f00 */
[----:B------:R-:W-:-:S07]  /*3a90*/  MOV R8, 0x3ab0 ;  /* 0x00003ab000087802 */ /* 0x000fce0000000f00 */
[----:B-1----:R-:W-:Y:S05]  /*3aa0*/  CALL.REL.NOINC `($__internal_160_$__cuda_sm20_div_s64) ;  /* 0x0000003000187944 */ /* 0x002fea0003c00000 */
        /* <DEDUP_REMOVED lines=11> */
.L_x_7483:
[----:B------:R-:W-:Y:S05]  /*3b60*/  BSYNC.RECONVERGENT B1 ;  /* 0x0000000000017941 */ /* 0x000fea0003800200 */
.L_x_7481:
        /* <DEDUP_REMOVED lines=37> */
.L_x_7485:
        /* <DEDUP_REMOVED lines=17> */
.L_x_7486:
[----:B------:R-:W-:Y:S05]  /*3ed0*/  BSYNC.RECONVERGENT B1 ;  /* 0x0000000000017941 */ /* 0x000fea0003800200 */
.L_x_7484:
        /* <DEDUP_REMOVED lines=38> */
.L_x_7488:
        /* <DEDUP_REMOVED lines=17> */
.L_x_7489:
[----:B------:R-:W-:Y:S05]  /*4250*/  BSYNC.RECONVERGENT B1 ;  /* 0x0000000000017941 */ /* 0x000fea0003800200 */
.L_x_7487:
        /* <DEDUP_REMOVED lines=38> */
.L_x_7491:
        /* <DEDUP_REMOVED lines=17> */
.L_x_7492:
[----:B------:R-:W-:Y:S05]  /*45d0*/  BSYNC.RECONVERGENT B1 ;  /* 0x0000000000017941 */ /* 0x000fea0003800200 */
.L_x_7490:
        /* <DEDUP_REMOVED lines=37> */
.L_x_7494:
        /* <DEDUP_REMOVED lines=17> */
.L_x_7495:
[----:B------:R-:W-:Y:S05]  /*4940*/  BSYNC.RECONVERGENT B1 ;  /* 0x0000000000017941 */ /* 0x000fea0003800200 */
.L_x_7493:
        /* <DEDUP_REMOVED lines=37> */
.L_x_7497:
        /* <DEDUP_REMOVED lines=17> */
.L_x_7498:
[----:B------:R-:W-:Y:S05]  /*4cb0*/  BSYNC.RECONVERGENT B1 ;  /* 0x0000000000017941 */ /* 0x000fea0003800200 */
.L_x_7496:
        /* <DEDUP_REMOVED lines=12> */
.L_x_7474:
        /* <DEDUP_REMOVED lines=37> */
.L_x_7502:
[----:B------:R-:W-:Y:S01]  /*4fd0*/  IMAD.MOV.U32 R26, RZ, RZ, R14 ;  /* 0x000000ffff1a7224 */ /* 0x000fe200078e000e */
[----:B------:R-:W-:Y:S01]  /*4fe0*/  MOV R11, R13 ;  /* 0x0000000d000b7202 */ /* 0x000fe20000000f00 */
[----:B------:R-:W-:Y:S01]  /*4ff0*/  IMAD.MOV.U32 R10, RZ, RZ, R16 ;  /* 0x000000ffff0a7224 */ /* 0x000fe200078e0010 */
[----:B------:R-:W-:Y:S02]  /*5000*/  MOV R9, R17 ;  /* 0x0000001100097202 */ /* 0x000fe40000000f00 */
[----:B------:R-:W-:-:S07]  /*5010*/  MOV R8, 0x5030 ;  /* 0x0000503000087802 */ /* 0x000fce0000000f00 */
[----:B------:R-:W-:Y:S05]  /*5020*/  CALL.REL.NOINC `($__internal_160_$__cuda_sm20_div_s64) ;  /* 0x0000001800b87944 */ /* 0x000fea0003c00000 */
        /* <DEDUP_REMOVED lines=10> */
.L_x_7503:
[----:B------:R-:W-:Y:S05]  /*50d0*/  BSYNC.RECONVERGENT B1 ;  /* 0x0000000000017941 */ /* 0x000fea0003800200 */
.L_x_7501:
        /* <DEDUP_REMOVED lines=38> */
.L_x_7505:
        /* <DEDUP_REMOVED lines=17> */
.L_x_7506:
[----:B------:R-:W-:Y:S05]  /*5450*/  BSYNC.RECONVERGENT B1 ;  /* 0x0000000000017941 */ /* 0x000fea0003800200 */
.L_x_7504:
        /* <DEDUP_REMOVED lines=40> */
.L_x_7508:
        /* <DEDUP_REMOVED lines=17> */
.L_x_7509:
[----:B------:R-:W-:Y:S05]  /*57f0*/  BSYNC.RECONVERGENT B1 ;  /* 0x0000000000017941 */ /* 0x000fea0003800200 */
.L_x_7507:
        /* <DEDUP_REMOVED lines=36> */
[----:B------:R-:W-:-:S05]  /*5a40*/  IADD3 R15, PT, PT, -R9, RZ, RZ ;  /* 0x000000ff090f7210 */ /* 0x000fca0007ffe1ff */
[----:B------:R-:W-:Y:S01]  /*5a50*/  IMAD R15, R14, R15, R12 ;  /* 0x0000000f0e0f7224 */ /* 0x000fe200078e020c */
[----:B------:R-:W-:Y:S01]  /*5a60*/  MOV R14, R9 ;  /* 0x00000009000e7202 */ /* 0x000fe20000000f00 */
[----:B------:R-:W-:Y:S06]  /*5a70*/  BRA `(.L_x_7512) ;  /* 0x0000000000447947 */ /* 0x000fec0003800000 */
.L_x_7511:
        /* <DEDUP_REMOVED lines=17> */
.L_x_7512:
[----:B------:R-:W-:Y:S05]  /*5b90*/  BSYNC.RECONVERGENT B1 ;  /* 0x0000000000017941 */ /* 0x000fea0003800200 */
.L_x_7510:
        /* <DEDUP_REMOVED lines=9> */
.L_x_7500:
        /* <DEDUP_REMOVED lines=35> */
.L_x_7515:
[----:B------:R-:W-:Y:S01]  /*5e60*/  MOV R26, R14 ;  /* 0x0000000e001a7202 */ /* 0x000fe20000000f00 */
[----:B------:R-:W-:Y:S01]  /*5e70*/  IMAD.MOV.U32 R10, RZ, RZ, R16 ;  /* 0x000000ffff0a7224 */ /* 0x000fe200078e0010 */
[----:B------:R-:W-:Y:S02]  /*5e80*/  MOV R11, R13 ;  /* 0x0000000d000b7202 */ /* 0x000fe40000000f00 */
[----:B------:R-:W-:Y:S02]  /*5e90*/  MOV R9, R17 ;  /* 0x0000001100097202 */ /* 0x000fe40000000f00 */
[----:B------:R-:W-:-:S07]  /*5ea0*/  MOV R8, 0x5ec0 ;  /* 0x00005ec000087802 */ /* 0x000fce0000000f00 */
[----:B------:R-:W-:Y:S05]  /*5eb0*/  CALL.REL.NOINC `($__internal_160_$__cuda_sm20_div_s64) ;  /* 0x0000000c00147944 */ /* 0x000fea0003c00000 */
        /* <DEDUP_REMOVED lines=10> */
.L_x_7516:
[----:B------:R-:W-:Y:S05]  /*5f60*/  BSYNC.RECONVERGENT B1 ;  /* 0x0000000000017941 */ /* 0x000fea0003800200 */
.L_x_7514:
        /* <DEDUP_REMOVED lines=39> */
.L_x_7518:
        /* <DEDUP_REMOVED lines=17> */
.L_x_7519:
[----:B------:R-:W-:Y:S05]  /*62f0*/  BSYNC.RECONVERGENT B1 ;  /* 0x0000000000017941 */ /* 0x000fea0003800200 */
.L_x_7517:
        /* <DEDUP_REMOVED lines=9> */
.L_x_7513:
        /* <DEDUP_REMOVED lines=31> */
.L_x_7521:
[----:B------:R-:W-:Y:S02]  /*6580*/  MOV R15, R23 ;  /* 0x00000017000f7202 */ /* 0x000fe40000000f00 */
[----:B------:R-:W-:Y:S02]  /*6590*/  MOV R23, R13 ;  /* 0x0000000d00177202 */ /* 0x000fe40000000f00 */
[----:B------:R-:W-:-:S07]  /*65a0*/  MOV R24, 0x65c0 ;  /* 0x000065c000187802 */ /* 0x000fce0000000f00 */
[----:B------:R-:W-:Y:S05]  /*65b0*/  CALL.REL.NOINC `($__internal_161_$__cuda_sm20_rem_s64) ;  /* 0x0000000800a07944 */ /* 0x000fea0003c00000 */
.L_x_7522:
[----:B------:R-:W-:Y:S05]  /*65c0*/  BSYNC.RECONVERGENT B1 ;  /* 0x0000000000017941 */ /* 0x000fea0003800200 */
.L_x_7520:
[----:B------:R-:W0:Y:S02]  /*65d0*/  LDC.64 R10, c[0x0][0x398] ;  /* 0x0000e600ff0a7b82 */ /* 0x000e240000000a00 */
[----:B0-----:R-:W-:-:S06]  /*65e0*/  IMAD.WIDE.U32 R6, R7, 0x8, R10 ;  /* 0x0000000807067825 */ /* 0x001fcc00078e000a */
[----:B------:R-:W2:Y:S02]  /*65f0*/  LDG.E.64 R6, desc[UR8][R6.64] ;  /* 0x0000000806067981 */ /* 0x000ea4000c1e1b00 */
[-C--:B--2---:R-:W-:Y:S02]  /*6600*/  IMAD R3, R7, R8.reuse, RZ ;  /* 0x0000000807037224 */ /* 0x084fe400078e02ff */
[----:B------:R-:W-:-:S04]  /*6610*/  IMAD.WIDE.U32 R4, R6, R8, R4 ;  /* 0x0000000806047225 */ /* 0x000fc800078e0004 */
[----:B------:R-:W-:-:S04]  /*6620*/  IMAD R3, R6, R9, R3 ;  /* 0x0000000906037224 */ /* 0x000fc800078e0203 */
[----:B------:R-:W-:-:S07]  /*6630*/  IMAD.IADD R5, R5, 0x1, R3 ;  /* 0x0000000105057824 */ /* 0x000fce00078e0203 */
.L_x_7473:
[----:B------:R-:W0:Y:S02]  /*6640*/  LDCU.64 UR12, c[0x0][0x388] ;  /* 0x00007100ff0c77ac */ /* 0x000e240008000a00 */
[----:B0-----:R-:W-:-:S04]  /*6650*/  LEA R6, P0, R4, UR12, 0x1 ;  /* 0x0000000c04067c11 */ /* 0x001fc8000f8008ff */
[----:B------:R-:W-:-:S05]  /*6660*/  LEA.HI.X R7, R4, UR13, R5, 0x1, P0 ;  /* 0x0000000d04077c11 */ /* 0x000fca00080f0c05 */
[----:B------:R-:W2:Y:S02]  /*6670*/  LDG.E.U16 R6, desc[UR8][R6.64] ;  /* 0x0000000806067981 */ /* 0x000ea4000c1e1500 */
[----:B--2---:R-:W-:-:S04]  /*6680*/  LOP3.LUT P0, RZ, R6, 0x7fff, RZ, 0xc0, !PT ;  /* 0x00007fff06ff7812 */ /* 0x004fc8000780c0ff */
[----:B------:R-:W-:-:S05]  /*6690*/  SEL R3, RZ, 0x1, !P0 ;  /* 0x00000001ff037807 */ /* 0x000fca0004000000 */
[----:B------:R0:W-:Y:S04]  /*66a0*/  STS.U8 [R0+UR4], R3 ;  /* 0x0000000300007988 */ /* 0x0001e80008000004 */
.L_x_7472:
[----:B------:R-:W-:Y:S05]  /*66b0*/  BSYNC.RECONVERGENT B0 ;  /* 0x0000000000007941 */ /* 0x000fea0003800200 */
.L_x_7422:
[----:B------:R-:W-:Y:S01]  /*66c0*/  BAR.SYNC.DEFER_BLOCKING 0x0 ;  /* 0x0000000000007b1d */ /* 0x000fe20000010000 */
[----:B------:R-:W-:-:S09]  /*66d0*/  UISETP.GE.U32.AND UP0, UPT, UR5, 0x42, UPT ;  /* 0x000000420500788c */ /* 0x000fd2000bf06070 */
[----:B------:R-:W-:Y:S05]  /*66e0*/  BRA.U !UP0, `(.L_x_7523) ;  /* 0x00000001083c7547 */ /* 0x000fea000b800000 */
.L_x_7526:
        /* <DEDUP_REMOVED lines=10> */
.L_x_7525:
[----:B------:R-:W-:Y:S05]  /*6790*/  BSYNC.RECONVERGENT B0 ;  /* 0x0000000000007941 */ /* 0x000fea0003800200 */
.L_x_7524:
[----:B------:R-:W-:Y:S01]  /*67a0*/  BAR.SYNC.DEFER_BLOCKING 0x0 ;  /* 0x0000000000007b1d */ /* 0x000fe20000010000 */
[----:B------:R-:W-:-:S05]  /*67b0*/  UISETP.GT.U32.AND UP0, UPT, UR5, 0x83, UPT ;  /* 0x000000830500788c */ /* 0x000fca000bf04070 */
[----:B------:R-:W-:-:S04]  /*67c0*/  UMOV UR5, UR6 ;  /* 0x0000000600057c82 */ /* 0x000fc80008000000 */
[----:B------:R-:W-:Y:S05]  /*67d0*/  BRA.U UP0, `(.L_x_7526) ;  /* 0xfffffffd00c47547 */ /* 0x000fea000b83ffff */
.L_x_7523:
        /* <DEDUP_REMOVED lines=51> */
        .weak           $__internal_160_$__cuda_sm20_div_s64
        .type           $__internal_160_$__cuda_sm20_div_s64,@function
        .size           $__internal_160_$__cuda_sm20_div_s64,($__internal_161_$__cuda_sm20_rem_s64 - $__internal_160_$__cuda_sm20_div_s64)
$__internal_160_$__cuda_sm20_div_s64:
        /* <DEDUP_REMOVED lines=82> */
[----:B------:R-:W-:Y:S06]  /*7030*/  RET.REL.NODEC R8 `(uncontiguous_all_bf16) ;  /* 0xffffff8c08f07950 */ /* 0x000fec0003c3ffff */
        .weak           $__internal_161_$__cuda_sm20_rem_s64
        .type           $__internal_161_$__cuda_sm20_rem_s64,@function
        .size           $__internal_161_$__cuda_sm20_rem_s64,(.L_x_32364 - $__internal_161_$__cuda_sm20_rem_s64)
$__internal_161_$__cuda_sm20_rem_s64:
        /* <DEDUP_REMOVED lines=76> */
[----:B------:R-:W-:Y:S06]  /*7500*/  RET.REL.NODEC R24 `(uncontiguous_all_bf16) ;  /* 0xffffff8818bc7950 */ /* 0x000fec0003c3ffff */
.L_x_7527:
        /* <DEDUP_REMOVED lines=15> */
.L_x_32364:


//--------------------- .text.contiguous_all_bf16 --------------------------
	.section	.text.contiguous_all_bf16,"ax",@progbits
	.align	128
        .global         contiguous_all_bf16
        .type           contiguous_all_bf16,@function
        .size           contiguous_all_bf16,(.L_x_33066 - contiguous_all_bf16)
        .other          contiguous_all_bf16,@"STO_CUDA_ENTRY STV_DEFAULT"
contiguous_all_bf16:
.text.contiguous_all_bf16:
        /* <DEDUP_REMOVED lines=26> */
[----:B------:R-:W-:Y:S05]  /*01a0*/  @!P1 BRA `(.L_x_7531) ;  /* 0x0000000000149947 */ /* 0x000fea0003800000 */
[----:B------:R-:W0:Y:S02]  /*01b0*/  LDCU.64 UR12, c[0x0][0x388] ;  /* 0x00007100ff0c77ac */ /* 0x000e240008000a00 */
[----:B0-----:R-:W-:-:S04]  /*01c0*/  LEA R2, P0, R6, UR12, 0x1 ;  /* 0x0000000c06027c11 */ /* 0x001fc8000f8008ff */
[----:B------:R-:W-:-:S05]  /*01d0*/  LEA.HI.X R3, R6, UR13, RZ, 0x1, P0 ;  /* 0x0000000d06037c11 */ /* 0x000fca00080f0cff */
[----:B------:R-:W2:Y:S02]  /*01e0*/  LDG.E.U16 R2, desc[UR8][R2.64] ;  /* 0x0000000802027981 */ /* 0x000ea4000c1e1500 */
[----:B--2---:R-:W-:-:S13]  /*01f0*/  LOP3.LUT P0, RZ, R2, 0x7fff, RZ, 0xc0, !PT ;  /* 0x00007fff02ff7812 */ /* 0x004fda000780c0ff */
.L_x_7531:
[----:B------:R-:W-:Y:S05]  /*0200*/  BSYNC.RECONVERGENT B1 ;  /* 0x0000000000017941 */ /* 0x000fea0003800200 */
.L_x_7530:
[----:B------:R-:W-:-:S05]  /*0210*/  SEL R3, RZ, 0x1, !P0 ;  /* 0x00000001ff037807 */ /* 0x000fca0004000000 */
[----:B------:R0:W-:Y:S01]  /*0220*/  STS.U8 [R0+UR4], R3 ;  /* 0x0000000300007988 */ /* 0x0001e20008000004 */
[----:B------:R-:W-:Y:S05]  /*0230*/  BRA `(.L_x_7532) ;  /* 0x0000000000287947 */ /* 0x000fea0003800000 */
.L_x_7529:
        /* <DEDUP_REMOVED lines=10> */
.L_x_7532:
[----:B------:R-:W-:Y:S05]  /*02e0*/  BSYNC.RECONVERGENT B0 ;  /* 0x0000000000007941 */ /* 0x000fea0003800200 */
.L_x_7528:
[----:B------:R-:W-:Y:S01]  /*02f0*/  BAR.SYNC.DEFER_BLOCKING 0x0 ;  /* 0x0000000000007b1d */ /* 0x000fe20000010000 */
[----:B------:R-:W-:-:S09]  /*0300*/  UISETP.GE.U32.AND UP0, UPT, UR5, 0x42, UPT ;  /* 0x000000420500788c */ /* 0x000fd2000bf06070 */
[----:B------:R-:W-:Y:S05]  /*0310*/  BRA.U !UP0, `(.L_x_7533) ;  /* 0x00000001083c7547 */ /* 0x000fea000b800000 */
.L_x_7536:
[----:B------:R-:W-:Y:S01]  /*0320*/  USHF.R.U32.HI UR6, URZ, 0x1, UR5 ;  /* 0x00000001ff067899 */ /* 0x000fe20008011605 */
[----:B------:R-:W-:Y:S05]  /*0330*/  BSSY.RECONVERGENT B0, `(.L_x_7534) ;  /* 0x0000009000007945 */ /* 0x000fea0003800200 */
[----:B------:R-:W-:-:S13]  /*0340*/  ISETP.GE.U32.AND P0, PT, R0, UR6, PT ;  /* 0x0000000600007c0c */ /* 0x000fda000bf06070 */
[----:B--2---:R-:W-:Y:S05]  /*0350*/  @P0 BRA `(.L_x_7535) ;  /* 0x0000000000180947 */ /* 0x004fea0003800000 */
[----:B------:R-:W2:Y:S02]  /*0360*/  LDS.U8 R2, [R0+UR4] ;  /* 0x0000000400027984 */ /* 0x000ea40008000000 */
[----:B--2---:R-:W-:-:S13]  /*0370*/  ISETP.NE.AND P0, PT, R2, RZ, PT ;  /* 0x000000ff0200720c */ /* 0x004fda0003f05270 */
[----:B------:R-:W2:Y:S02]  /*0380*/  @P0 LDS.U8 R2, [R4+UR6] ;  /* 0x0000000604020984 */ /* 0x000ea40008000000 */
[----:B--2---:R-:W-:-:S04]  /*0390*/  ISETP.NE.AND P0, PT, R2, RZ, P0 ;  /* 0x000000ff0200720c */ /* 0x004fc80000705270 */
[----:B0-----:R-:W-:-:S05]  /*03a0*/  SEL R3, RZ, 0x1, !P0 ;  /* 0x00000001ff037807 */ /* 0x001fca0004000000 */
[----:B------:R2:W-:Y:S04]  /*03b0*/  STS.U8 [R0+UR4], R3 ;  /* 0x0000000300007988 */ /* 0x0005e80008000004 */
.L_x_7535:
[----:B------:R-:W-:Y:S05]  /*03c0*/  BSYNC.RECONVERGENT B0 ;  /* 0x0000000000007941 */ /* 0x000fea0003800200 */
.L_x_7534:
[----:B------:R-:W-:Y:S01]  /*03d0*/  BAR.SYNC.DEFER_BLOCKING 0x0 ;  /* 0x0000000000007b1d */ /* 0x000fe20000010000 */
[----:B------:R-:W-:-:S05]  /*03e0*/  UISETP.GT.U32.AND UP0, UPT, UR5, 0x83, UPT ;  /* 0x000000830500788c */ /* 0x000fca000bf04070 */
[----:B------:R-:W-:-:S04]  /*03f0*/  UMOV UR5, UR6 ;  /* 0x0000000600057c82 */ /* 0x000fc80008000000 */
[----:B------:R-:W-:Y:S05]  /*0400*/  BRA.U UP0, `(.L_x_7536) ;  /* 0xfffffffd00c47547 */ /* 0x000fea000b83ffff */
.L_x_7533:
[----:B------:R-:W-:-:S13]  /*0410*/  ISETP.GT.U32.AND P0, PT, R0, 0x1f, PT ;  /* 0x0000001f0000780c */ /* 0x000fda0003f04070 */
[----:B------:R-:W-:Y:S05]  /*0420*/  @P0 EXIT ;  /* 0x000000000000094d */ /* 0x000fea0003800000 */
[----:B------:R-:W3:Y:S01]  /*0430*/  LDS.U8 R2, [R0+UR4] ;  /* 0x0000000400027984 */ /* 0x000ee20008000000 */
[----:B------:R-:W-:Y:S02]  /*0440*/  ISETP.NE.AND P1, PT, R0, RZ, PT ;  /* 0x000000ff0000720c */ /* 0x000fe40003f25270 */
[----:B---3--:R-:W-:-:S13]  /*0450*/  ISETP.NE.AND P0, PT, R2, RZ, PT ;  /* 0x000000ff0200720c */ /* 0x008fda0003f05270 */
[----:B------:R-:W3:Y:S02]  /*0460*/  @P0 LDS.U8 R2, [R0+UR4+0x20] ;  /* 0x0000200400020984 */ /* 0x000ee40008000000 */
[----:B---3--:R-:W-:-:S04]  /*0470*/  ISETP.NE.AND P0, PT, R2, RZ, P0 ;  /* 0x000000ff0200720c */ /* 0x008fc80000705270 */
[----:B0-2---:R-:W-:-:S05]  /*0480*/  SEL R3, RZ, 0x1, !P0 ;  /* 0x00000001ff037807 */ /* 0x005fca0004000000 */
[----:B------:R-:W-:Y:S04]  /*0490*/  STS.U8 [R0+UR4], R3 ;  /* 0x0000000300007988 */ /* 0x000fe80008000004 */
[----:B------:R-:W0:Y:S02]  /*04a0*/  LDS.U8 R2, [R0+UR4] ;  /* 0x0000000400027984 */ /* 0x000e240008000000 */
[----:B0-----:R-:W-:-:S13]  /*04b0*/  ISETP.NE.AND P0, PT, R2, RZ, PT ;  /* 0x000000ff0200720c */ /* 0x001fda0003f05270 */
[----:B------:R-:W0:Y:S02]  /*04c0*/  @P0 LDS.U8 R2, [R0+UR4+0x10] ;  /* 0x0000100400020984 */ /* 0x000e240008000000 */
[----:B0-----:R-:W-:-:S04]  /*04d0*/  ISETP.NE.AND P0, PT, R2, RZ, P0 ;  /* 0x000000ff0200720c */ /* 0x001fc80000705270 */
[----:B-1----:R-:W-:-:S05]  /*04e0*/  SEL R5, RZ, 0x1, !P0 ;  /* 0x00000001ff057807 */ /* 0x002fca0004000000 */
        /* <DEDUP_REMOVED lines=37> */
.L_x_7537:
        /* <DEDUP_REMOVED lines=12> */
.L_x_33066:


//--------------------- .text.contiguous_all33_f16 --------------------------
	.section	.text.contiguous_all33_f16,"ax",@progbits
	.align	128
        .global         contiguous_all33_f16
        .type           contiguous_all33_f16,@function
        .size           contiguous_all33_f16,(.L_x_33067 - contiguous_all33_f16)
        .other          contiguous_all33_f16,@"STO_CUDA_ENTRY STV_DEFAULT"
contiguous_all33_f16:
.text.contiguous_all33_f16:
        /* <DEDUP_REMOVED lines=49> */
.L_x_7542:
        /* <DEDUP_REMOVED lines=36> */
.L_x_7541:
[----:B------:R-:W-:Y:S05]  /*0550*/  BSYNC.RECONVERGENT B0 ;  /* 0x0000000000007941 */ /* 0x000fea0003800200 */
.L_x_7540:
[----:B------:R-:W-:Y:S01]  /*0560*/  UIADD3 UR4, UPT, UPT, UR4, 0x8, URZ ;  /* 0x0000000804047890 */ /* 0x000fe2000fffe0ff */
[----:B------:R-:W-:Y:S01]  /*0570*/  SEL R5, RZ, 0x1, !P0 ;  /* 0x00000001ff057807 */ /* 0x000fe20004000000 */
[----:B------:R-:W-:Y:S01]  /*0580*/  IMAD R10, R3, 0x8, R10 ;  /* 0x00000008030a7824 */ /* 0x000fe200078e020a */
[----:B------:R-:W-:Y:S09]  /*0590*/  @P1 BRA `(.L_x_7542) ;  /* 0xfffffffc005c1947 */ /* 0x000ff2000383ffff */
[----:B------:R-:W-:-:S12]  /*05a0*/  UIADD3 UR4, UPT, UPT, UR4, 0x1, URZ ;  /* 0x0000000104047890 */ /* 0x000fd8000fffe0ff */
.L_x_7539:
        /* <DEDUP_REMOVED lines=23> */
.L_x_7546:
[----:B------:R-:W-:Y:S05]  /*0720*/  BSYNC.RECONVERGENT B0 ;  /* 0x0000000000007941 */ /* 0x000fea0003800200 */
.L_x_7545:
[----:B------:R-:W-:Y:S01]  /*0730*/  SEL R5, RZ, 0x1, !P0 ;  /* 0x00000001ff057807 */ /* 0x000fe20004000000 */
[----:B------:R-:W-:-:S12]  /*0740*/  UIADD3 UR4, UPT, UPT, UR4, 0x4, URZ ;  /* 0x0000000404047890 */ /* 0x000fd8000fffe0ff */
.L_x_7544:
        /* <DEDUP_REMOVED lines=14> */
.L_x_7549:
[----:B------:R-:W-:Y:S05]  /*0830*/  BSYNC.RECONVERGENT B0 ;  /* 0x0000000000007941 */ /* 0x000fea0003800200 */
.L_x_7548:
[----:B------:R-:W-:Y:S01]  /*0840*/  SEL R5, RZ, 0x1, !P0 ;  /* 0x00000001ff057807 */ /* 0x000fe20004000000 */
[----:B------:R-:W-:-:S12]  /*0850*/  UIADD3 UR4, UPT, UPT, UR4, 0x2, URZ ;  /* 0x0000000204047890 */ /* 0x000fd8000fffe0ff */
.L_x_7547:
        /* <DEDUP_REMOVED lines=8> */
.L_x_7543:
[----:B-1----:R0:W-:Y:S02]  /*08e0*/  STS.U8 [R0+UR5], R5 ;  /* 0x0000000500007988 */ /* 0x0021e40008000005 */
.L_x_7538:
        /* <DEDUP_REMOVED lines=9> */
.L_x_7550:
        /* <DEDUP_REMOVED lines=16> */
.L_x_33067:


//--------------------- .text.contiguous_all3_f16 --------------------------
	.section	.text.contiguous_all3_f16,"ax",@progbits
	.align	128
        .global         contiguous_all3_f16
        .type           contiguous_all3_f16,@function
        .size           contiguous_all3_f16,(.L_x_32366 - contiguous_all3_f16)
        .other          contiguous_all3_f16,@"STO_CUDA_ENTRY STV_DEFAULT"
contiguous_all3_f16:
.text.contiguous_all3_f16:
        /* <DEDUP_REMOVED lines=43> */
.L_x_7569:
        /* <DEDUP_REMOVED lines=27> */
.L_x_7553:
[----:B------:R-:W-:Y:S01]  /*0460*/  IMAD.MOV.U32 R27, RZ, RZ, R32 ;  /* 0x000000ffff1b7224 */ /* 0x000fe200078e0020 */
[----:B0-----:R-:W-:Y:S01]  /*0470*/  MOV R2, R34 ;  /* 0x0000002200027202 */ /* 0x001fe20000000f00 */
[----:B------:R-:W-:Y:S01]  /*0480*/  IMAD.MOV.U32 R0, RZ, RZ, R35 ;  /* 0x000000ffff007224 */ /* 0x000fe200078e0023 */
[----:B------:R-:W-:-:S07]  /*0490*/  MOV R9, 0x4b0 ;  /* 0x000004b000097802 */ /* 0x000fce0000000f00 */
[----:B-12-4-:R-:W-:Y:S05]  /*04a0*/  CALL.REL.NOINC `($__internal_162_$__cuda_sm20_div_s64) ;  /* 0x00000034001c7944 */ /* 0x016fea0003c00000 */
        /* <DEDUP_REMOVED lines=8> */
.L_x_7554:
        /* <DEDUP_REMOVED lines=33> */
.L_x_7555:
[----:B------:R-:W-:Y:S01]  /*0740*/  IMAD.MOV.U32 R27, RZ, RZ, R31 ;  /* 0x000000ffff1b7224 */ /* 0x000fe200078e001f */
[----:B0-----:R-:W-:Y:S01]  /*0750*/  MOV R2, R34 ;  /* 0x0000002200027202 */ /* 0x001fe20000000f00 */
[----:B------:R-:W-:Y:S01]  /*0760*/  IMAD.MOV.U32 R0, RZ, RZ, R35 ;  /* 0x000000ffff007224 */ /* 0x000fe200078e0023 */
[----:B------:R-:W-:-:S07]  /*0770*/  MOV R9, 0x790 ;  /* 0x0000079000097802 */ /* 0x000fce0000000f00 */
[----:B----4-:R-:W-:Y:S05]  /*0780*/  CALL.REL.NOINC `($__internal_162_$__cuda_sm20_div_s64) ;  /* 0x0000003000647944 */ /* 0x010fea0003c00000 */
        /* <DEDUP_REMOVED lines=9> */
.L_x_7556:
        /* <DEDUP_REMOVED lines=35> */
.L_x_7557:
[----:B------:R-:W-:Y:S01]  /*0a50*/  MOV R27, R29 ;  /* 0x0000001d001b7202 */ /* 0x000fe20000000f00 */
[----:B------:R-:W-:Y:S01]  /*0a60*/  IMAD.MOV.U32 R2, RZ, RZ, R32 ;  /* 0x000000ffff027224 */ /* 0x000fe200078e0020 */
[----:B------:R-:W-:Y:S02]  /*0a70*/  MOV R0, R33 ;  /* 0x0000002100007202 */ /* 0x000fe40000000f00 */
[----:B------:R-:W-:-:S07]  /*0a80*/  MOV R9, 0xaa0 ;  /* 0x00000aa000097802 */ /* 0x000fce0000000f00 */
[----:B----4-:R-:W-:Y:S05]  /*0a90*/  CALL.REL.NOINC `($__internal_162_$__cuda_sm20_div_s64) ;  /* 0x0000002c00a07944 */ /* 0x010fea0003c00000 */
        /* <DEDUP_REMOVED lines=9> */
.L_x_7558:
        /* <DEDUP_REMOVED lines=33> */
.L_x_7559:
[----:B------:R-:W-:Y:S01]  /*0d40*/  IMAD.MOV.U32 R27, RZ, RZ, R28 ;  /* 0x000000ffff1b7224 */ /* 0x000fe200078e001c */
[----:B------:R-:W-:Y:S01]  /*0d50*/  MOV R2, R32 ;  /* 0x0000002000027202 */ /* 0x000fe20000000f00 */
[----:B------:R-:W-:Y:S01]  /*0d60*/  IMAD.MOV.U32 R0, RZ, RZ, R33 ;  /* 0x000000ffff007224 */ /* 0x000fe200078e0021 */
[----:B------:R-:W-:-:S07]  /*0d70*/  MOV R9, 0xd90 ;  /* 0x00000d9000097802 */ /* 0x000fce0000000f00 */
[----:B----4-:R-:W-:Y:S05]  /*0d80*/  CALL.REL.NOINC `($__internal_162_$__cuda_sm20_div_s64) ;  /* 0x0000002800e47944 */ /* 0x010fea0003c00000 */
        /* <DEDUP_REMOVED lines=8> */
.L_x_7560:
        /* <DEDUP_REMOVED lines=34> */
.L_x_7561:
        /* <DEDUP_REMOVED lines=14> */
.L_x_7562:
        /* <DEDUP_REMOVED lines=34> */
.L_x_7563:
[----:B------:R-:W-:Y:S01]  /*1330*/  MOV R27, R28 ;  /* 0x0000001c001b7202 */ /* 0x000fe20000000f00 */
[----:B------:R-:W-:Y:S01]  /*1340*/  IMAD.MOV.U32 R2, RZ, RZ, R32 ;  /* 0x000000ffff027224 */ /* 0x000fe200078e0020 */
[----:B------:R-:W-:Y:S02]  /*1350*/  MOV R0, R33 ;  /* 0x0000002100007202 */ /* 0x000fe40000000f00 */
[----:B------:R-:W-:-:S07]  /*1360*/  MOV R9, 0x1380 ;  /* 0x0000138000097802 */ /* 0x000fce0000000f00 */
[----:B----4-:R-:W-:Y:S05]  /*1370*/  CALL.REL.NOINC `($__internal_162_$__cuda_sm20_div_s64) ;  /* 0x0000002400687944 */ /* 0x010fea0003c00000 */
        /* <DEDUP_REMOVED lines=9> */
.L_x_7564:
        /* <DEDUP_REMOVED lines=34> */
.L_x_7565:
        /* <DEDUP_REMOVED lines=14> */
.L_x_7566:
        /* <DEDUP_REMOVED lines=34> */
.L_x_7567:
[----:B------:R-:W-:Y:S01]  /*1930*/  MOV R27, R30 ;  /* 0x0000001e001b7202 */ /* 0x000fe20000000f00 */
[----:B------:R-:W-:Y:S01]  /*1940*/  IMAD.MOV.U32 R2, RZ, RZ, R32 ;  /* 0x000000ffff027224 */ /* 0x000fe200078e0020 */
[----:B------:R-:W-:Y:S02]  /*1950*/  MOV R0, R33 ;  /* 0x0000002100007202 */ /* 0x000fe40000000f00 */
[----:B------:R-:W-:-:S07]  /*1960*/  MOV R9, 0x1980 ;  /* 0x0000198000097802 */ /* 0x000fce0000000f00 */
[----:B----4-:R-:W-:Y:S05]  /*1970*/  CALL.REL.NOINC `($__internal_162_$__cuda_sm20_div_s64) ;  /* 0x0000001c00e87944 */ /* 0x010fea0003c00000 */
        /* <DEDUP_REMOVED lines=9> */
.L_x_7568:
        /* <DEDUP_REMOVED lines=14> */
.L_x_7552:
        /* <DEDUP_REMOVED lines=33> */
.L_x_7571:
[----:B------:R-:W-:Y:S01]  /*1d00*/  IMAD.MOV.U32 R27, RZ, RZ, R32 ;  /* 0x000000ffff1b7224 */ /* 0x000fe200078e0020 */
[----:B0-----:R-:W-:Y:S01]  /*1d10*/  MOV R2, R16 ;  /* 0x0000001000027202 */ /* 0x001fe20000000f00 */
[----:B------:R-:W-:Y:S01]  /*1d20*/  IMAD.MOV.U32 R0, RZ, RZ, R17 ;  /* 0x000000ffff007224 */ /* 0x000fe200078e0011 */
[----:B------:R-:W-:-:S07]  /*1d30*/  MOV R9, 0x1d50 ;  /* 0x00001d5000097802 */ /* 0x000fce0000000f00 */
[----:B------:R-:W-:Y:S05]  /*1d40*/  CALL.REL.NOINC `($__internal_162_$__cuda_sm20_div_s64) ;  /* 0x0000001800f47944 */ /* 0x000fea0003c00000 */
        /* <DEDUP_REMOVED lines=8> */
.L_x_7572:
        /* <DEDUP_REMOVED lines=35> */
.L_x_7573:
[----:B------:R-:W-:Y:S01]  /*2000*/  IMAD.MOV.U32 R27, RZ, RZ, R17 ;  /* 0x000000ffff1b7224 */ /* 0x000fe200078e0011 */
[----:B0-----:R-:W-:Y:S01]  /*2010*/  MOV R2, R18 ;  /* 0x0000001200027202 */ /* 0x001fe20000000f00 */
[----:B------:R-:W-:Y:S01]  /*2020*/  IMAD.MOV.U32 R0, RZ, RZ, R19 ;  /* 0x000000ffff007224 */ /* 0x000fe200078e0013 */
[----:B------:R-:W-:-:S07]  /*2030*/  MOV R9, 0x2050 ;  /* 0x0000205000097802 */ /* 0x000fce0000000f00 */
[----:B------:R-:W-:Y:S05]  /*2040*/  CALL.REL.NOINC `($__internal_162_$__cuda_sm20_div_s64) ;  /* 0x0000001800347944 */ /* 0x000fea0003c00000 */
        /* <DEDUP_REMOVED lines=9> */
.L_x_7574:
        /* <DEDUP_REMOVED lines=36> */
.L_x_7575:
[----:B------:R-:W-:Y:S01]  /*2320*/  IMAD.MOV.U32 R27, RZ, RZ, R19 ;  /* 0x000000ffff1b7224 */ /* 0x000fe200078e0013 */
[----:B------:R-:W-:Y:S01]  /*2330*/  MOV R2, R28 ;  /* 0x0000001c00027202 */ /* 0x000fe20000000f00 */
[----:B------:R-:W-:Y:S01]  /*2340*/  IMAD.MOV.U32 R0, RZ, RZ, R29 ;  /* 0x000000ffff007224 */ /* 0x000fe200078e001d */
[----:B------:R-:W-:-:S07]  /*2350*/  MOV R9, 0x2370 ;  /* 0x0000237000097802 */ /* 0x000fce0000000f00 */
[----:B------:R-:W-:Y:S05]  /*2360*/  CALL.REL.NOINC `($__internal_162_$__cuda_sm20_div_s64) ;  /* 0x00000014006c7944 */ /* 0x000fea0003c00000 */
        /* <DEDUP_REMOVED lines=9> */
.L_x_7576:
        /* <DEDUP_REMOVED lines=37> */
.L_x_7577:
[----:B------:R-:W-:Y:S01]  /*2650*/  MOV R27, R18 ;  /* 0x00000012001b7202 */ /* 0x000fe20000000f00 */
[----:B------:R-:W-:Y:S01]  /*2660*/  IMAD.MOV.U32 R2, RZ, RZ, R28 ;  /* 0x000000ffff027224 */ /* 0x000fe200078e001c */
[----:B------:R-:W-:Y:S02]  /*2670*/  MOV R0, R29 ;  /* 0x0000001d00007202 */ /* 0x000fe40000000f00 */
[----:B------:R-:W-:-:S07]  /*2680*/  MOV R9, 0x26a0 ;  /* 0x000026a000097802 */ /* 0x000fce0000000f00 */
[----:B------:R-:W-:Y:S05]  /*2690*/  CALL.REL.NOINC `($__internal_162_$__cuda_sm20_div_s64) ;  /* 0x0000001000a07944 */ /* 0x000fea0003c00000 */
        /* <DEDUP_REMOVED lines=8> */
.L_x_7578:
        /* <DEDUP_REMOVED lines=9> */
.L_x_7570:
        /* <DEDUP_REMOVED lines=31> */
.L_x_7580:
        /* <DEDUP_REMOVED lines=13> */
.L_x_7581:
        /* <DEDUP_REMOVED lines=35> */
.L_x_7582:
[----:B------:R-:W-:Y:S01]  /*2ca0*/  MOV R27, R17 ;  /* 0x00000011001b7202 */ /* 0x000fe20000000f00 */
[----:B0-----:R-:W-:Y:S01]  /*2cb0*/  IMAD.MOV.U32 R2, RZ, RZ, R18 ;  /* 0x000000ffff027224 */ /* 0x001fe200078e0012 */
[----:B------:R-:W-:Y:S02]  /*2cc0*/  MOV R0, R19 ;  /* 0x0000001300007202 */ /* 0x000fe40000000f00 */
[----:B------:R-:W-:-:S07]  /*2cd0*/  MOV R9, 0x2cf0 ;  /* 0x00002cf000097802 */ /* 0x000fce0000000f00 */
[----:B------:R-:W-:Y:S05]  /*2ce0*/  CALL.REL.NOINC `($__internal_162_$__cuda_sm20_div_s64) ;  /* 0x0000000c000c7944 */ /* 0x000fea0003c00000 */
        /* <DEDUP_REMOVED lines=9> */
.L_x_7583:
        /* <DEDUP_REMOVED lines=10> */
.L_x_7579:
        /* <DEDUP_REMOVED lines=29> */
.L_x_7584:
[----:B------:R-:W-:-:S07]  /*2ff0*/  MOV R0, 0x3010 ;  /* 0x0000301000007802 */ /* 0x000fce0000000f00 */
[----:B0-----:R-:W-:Y:S05]  /*3000*/  CALL.REL.NOINC `($__internal_163_$__cuda_sm20_rem_s64) ;  /* 0x0000000c00947944 */ /* 0x001fea0003c00000 */
[----:B------:R-:W-:Y:S02]  /*3010*/  MOV R10, R2 ;  /* 0x00000002000a7202 */ /* 0x000fe40000000f00 */
[----:B------:R-:W-:-:S07]  /*3020*/  MOV R11, R9 ;  /* 0x00000009000b7202 */ /* 0x000fce0000000f00 */
.L_x_7585:
[----:B------:R-:W0:Y:S02]  /*3030*/  LDC.64 R12, c[0x0][0x398] ;  /* 0x0000e600ff0c7b82 */ /* 0x000e240000000a00 */
[----:B0-----:R-:W-:-:S06]  /*3040*/  IMAD.WIDE.U32 R2, R3, 0x8, R12 ;  /* 0x0000000803027825 */ /* 0x001fcc00078e000c */
[----:B------:R-:W2:Y:S02]  /*3050*/  LDG.E.64 R2, desc[UR10][R2.64] ;  /* 0x0000000a02027981 */ /* 0x000ea4000c1e1b00 */
[-C--:B--2---:R-:W-:Y:S02]  /*3060*/  IMAD R9, R3, R10.reuse, RZ ;  /* 0x0000000a03097224 */ /* 0x084fe400078e02ff */
[----:B------:R-:W-:-:S04]  /*3070*/  IMAD.WIDE.U32 R28, R2, R10, R28 ;  /* 0x0000000a021c7225 */ /* 0x000fc800078e001c */
[----:B------:R-:W-:-:S04]  /*3080*/  IMAD R9, R2, R11, R9 ;  /* 0x0000000b02097224 */ /* 0x000fc800078e0209 */
[----:B------:R-:W-:-:S07]  /*3090*/  IMAD.IADD R29, R29, 0x1, R9 ;  /* 0x000000011d1d7824 */ /* 0x000fce00078e0209 */
.L_x_7551:
        /* <DEDUP_REMOVED lines=33> */
.L_x_7590:
        /* <DEDUP_REMOVED lines=36> */
.L_x_7589:
[----:B------:R-:W-:Y:S05]  /*34f0*/  BSYNC.RECONVERGENT B0 ;  /* 0x0000000000007941 */ /* 0x000fea0003800200 */
.L_x_7588:
[----:B------:R-:W-:Y:S01]  /*3500*/  UIADD3 UR4, UPT, UPT, UR4, 0x8, URZ ;  /* 0x0000000804047890 */ /* 0x000fe2000fffe0ff */
[----:B------:R-:W-:Y:S01]  /*3510*/  SEL R2, RZ, 0x1, !P0 ;  /* 0x00000001ff027807 */ /* 0x000fe20004000000 */
[----:B------:R-:W-:Y:S01]  /*3520*/  IMAD R9, R6, 0x8, R9 ;  /* 0x0000000806097824 */ /* 0x000fe200078e0209 */
[----:B------:R-:W-:Y:S09]  /*3530*/  @P1 BRA `(.L_x_7590) ;  /* 0xfffffffc005c1947 */ /* 0x000ff2000383ffff */
[----:B------:R-:W-:-:S12]  /*3540*/  UIADD3 UR4, UPT, UPT, UR4, 0x1, URZ ;  /* 0x0000000104047890 */ /* 0x000fd8000fffe0ff */
.L_x_7587:
        /* <DEDUP_REMOVED lines=23> */
.L_x_7594:
[----:B------:R-:W-:Y:S05]  /*36c0*/  BSYNC.RECONVERGENT B0 ;  /* 0x0000000000007941 */ /* 0x000fea0003800200 */
.L_x_7593:
[----:B------:R-:W-:Y:S01]  /*36d0*/  SEL R2, RZ, 0x1, !P0 ;  /* 0x00000001ff027807 */ /* 0x000fe20004000000 */
[----:B------:R-:W-:-:S12]  /*36e0*/  UIADD3 UR4, UPT, UPT, UR4, 0x4, URZ ;  /* 0x0000000404047890 */ /* 0x000fd8000fffe0ff */
.L_x_7592:
        /* <DEDUP_REMOVED lines=14> */
.L_x_7597:
[----:B------:R-:W-:Y:S05]  /*37d0*/  BSYNC.RECONVERGENT B0 ;  /* 0x0000000000007941 */ /* 0x000fea0003800200 */
.L_x_7596:
[----:B------:R-:W-:Y:S01]  /*37e0*/  SEL R2, RZ, 0x1, !P0 ;  /* 0x00000001ff027807 */ /* 0x000fe20004000000 */
[----:B------:R-:W-:-:S12]  /*37f0*/  UIADD3 UR4, UPT, UPT, UR4, 0x2, URZ ;  /* 0x0000000204047890 */ /* 0x000fd8000fffe0ff */
.L_x_7595:
        /* <DEDUP_REMOVED lines=8> */
.L_x_7591:
[----:B-1----:R1:W-:Y:S02]  /*3880*/  STS.U8 [R7+UR5], R2 ;  /* 0x0000000207007988 */ /* 0x0023e40008000005 */
.L_x_7586:
        /* <DEDUP_REMOVED lines=9> */
        .weak           $__internal_162_$__cuda_sm20_div_s64
        .type           $__internal_162_$__cuda_sm20_div_s64,@function
        .size           $__internal_162_$__cuda_sm20_div_s64,($__internal_163_$__cuda_sm20_rem_s64 - $__internal_162_$__cuda_sm20_div_s64)
$__internal_162_$__cuda_sm20_div_s64:
        /* <DEDUP_REMOVED lines=83> */
[----:B------:R-:W-:Y:S06]  /*3e50*/  RET.REL.NODEC R12 `(contiguous_all3_f16) ;  /* 0xffffffc00c687950 */ /* 0x000fec0003c3ffff */
        .weak           $__internal_163_$__cuda_sm20_rem_s64
        .type           $__internal_163_$__cuda_sm20_rem_s64,@function
        .size           $__internal_163_$__cuda_sm20_rem_s64,(.L_x_32366 - $__internal_163_$__cuda_sm20_rem_s64)
$__internal_163_$__cuda_sm20_rem_s64:
        /* <DEDUP_REMOVED lines=66> */
[----:B------:R-:W-:Y:S06]  /*4280*/  RET.REL.NODEC R10 `(contiguous_all3_f16) ;  /* 0xffffffbc0a5c7950 */ /* 0x000fec0003c3ffff */
.L_x_7598:
        /* <DEDUP_REMOVED lines=15> */
.L_x_32366:


//--------------------- .text.contiguous_all22_f16 --------------------------
	.section	.text.contiguous_all22_f16,"ax",@progbits
	.align	128
        .global         contiguous_all22_f16
        .type           contiguous_all22_f16,@function
        .size           contiguous_all22_f16,(.L_x_33069 - contiguous_all22_f16)
        .other          contiguous_all22_f16,@"STO_CUDA_ENTRY STV_DEFAULT"
contiguous_all22_f16:
.text.contiguous_all22_f16:
        /* <DEDUP_REMOVED lines=40> */
.L_x_7602:
[----:B------:R-:W-:Y:S05]  /*0280*/  BSYNC.RECONVERGENT B1 ;  /* 0x0000000000017941 */ /* 0x000fea0003800200 */
.L_x_7601:
[----:B------:R-:W-:-:S05]  /*0290*/  SEL R3, RZ, 0x1, !P0 ;  /* 0x00000001ff037807 */ /* 0x000fca0004000000 */
[----:B------:R0:W-:Y:S01]  /*02a0*/  STS.U8 [R0+UR4], R3 ;  /* 0x0000000300007988 */ /* 0x0001e20008000004 */
[----:B------:R-:W-:Y:S05]  /*02b0*/  BRA `(.L_x_7603) ;  /* 0x0000000000387947 */ /* 0x000fea0003800000 */
.L_x_7600:
        /* <DEDUP_REMOVED lines=14> */
.L_x_7603:
[----:B------:R-:W-:Y:S05]  /*03a0*/  BSYNC.RECONVERGENT B0 ;  /* 0x0000000000007941 */ /* 0x000fea0003800200 */
.L_x_7599:
[----:B------:R-:W-:Y:S01]  /*03b0*/  BAR.SYNC.DEFER_BLOCKING 0x0 ;  /* 0x0000000000007b1d */ /* 0x000fe20000010000 */
[----:B------:R-:W-:-:S09]  /*03c0*/  UISETP.GE.U32.AND UP0, UPT, UR5, 0x42, UPT ;  /* 0x000000420500788c */ /* 0x000fd2000bf06070 */
[----:B------:R-:W-:Y:S05]  /*03d0*/  BRA.U !UP0, `(.L_x_7604) ;  /* 0x00000001083c7547 */ /* 0x000fea000b800000 */
.L_x_7607:
        /* <DEDUP_REMOVED lines=10> */
.L_x_7606:
[----:B------:R-:W-:Y:S05]  /*0480*/  BSYNC.RECONVERGENT B0 ;  /* 0x0000000000007941 */ /* 0x000fea0003800200 */
.L_x_7605:
[----:B------:R-:W-:Y:S01]  /*0490*/  BAR.SYNC.DEFER_BLOCKING 0x0 ;  /* 0x0000000000007b1d */ /* 0x000fe20000010000 */
[----:B------:R-:W-:-:S05]  /*04a0*/  UISETP.GT.U32.AND UP0, UPT, UR5, 0x83, UPT ;  /* 0x000000830500788c */ /* 0x000fca000bf04070 */
[----:B------:R-:W-:-:S04]  /*04b0*/  UMOV UR5, UR7 ;  /* 0x0000000700057c82 */ /* 0x000fc80008000000 */
[----:B------:R-:W-:Y:S05]  /*04c0*/  BRA.U UP0, `(.L_x_7607) ;  /* 0xfffffffd00c47547 */ /* 0x000fea000b83ffff */
.L_x_7604:
        /* <DEDUP_REMOVED lines=57> */
.L_x_7608:
        /* <DEDUP_REMOVED lines=10> */
.L_x_33069:


//--------------------- .text.contiguous_all2_f16 --------------------------
	.section	.text.contiguous_all2_f16,"ax",@progbits
	.align	128
        .global         contiguous_all2_f16
        .type           contiguous_all2_f16,@function
        .size           contiguous_all2_f16,(.L_x_32368 - contiguous_all2_f16)
        .other          contiguous_all2_f16,@"STO_CUDA_ENTRY STV_DEFAULT"
contiguous_all2_f16:
.text.contiguous_all2_f16:
        /* <DEDUP_REMOVED lines=49> */
.L_x_7637:
        /* <DEDUP_REMOVED lines=32> */
.L_x_7614:
[----:B------:R-:W-:Y:S01]  /*0510*/  IMAD.MOV.U32 R26, RZ, RZ, R4 ;  /* 0x000000ffff1a7224 */ /* 0x000fe200078e0004 */
[----:B------:R-:W-:Y:S01]  /*0520*/  MOV R11, R3 ;  /* 0x00000003000b7202 */ /* 0x000fe20000000f00 */
[----:B------:R-:W-:Y:S01]  /*0530*/  IMAD.MOV.U32 R10, RZ, RZ, R22 ;  /* 0x000000ffff0a7224 */ /* 0x000fe200078e0016 */
[----:B------:R-:W-:Y:S02]  /*0540*/  MOV R9, R23 ;  /* 0x0000001700097202 */ /* 0x000fe40000000f00 */
[----:B------:R-:W-:-:S07]  /*0550*/  MOV R8, 0x570 ;  /* 0x0000057000087802 */ /* 0x000fce0000000f00 */
[----:B-1----:R-:W-:Y:S05]  /*0560*/  CALL.REL.NOINC `($__internal_164_$__cuda_sm20_div_s64) ;  /* 0x0000006400a07944 */ /* 0x002fea0003c00000 */
        /* <DEDUP_REMOVED lines=10> */
.L_x_7615:
[----:B------:R-:W-:Y:S05]  /*0610*/  BSYNC.RECONVERGENT B1 ;  /* 0x0000000000017941 */ /* 0x000fea0003800200 */
.L_x_7613:
        /* <DEDUP_REMOVED lines=34> */
.L_x_7617:
[----:B------:R-:W-:Y:S01]  /*0840*/  IMAD.MOV.U32 R26, RZ, RZ, R18 ;  /* 0x000000ffff1a7224 */ /* 0x000fe200078e0012 */
[----:B------:R-:W-:Y:S01]  /*0850*/  MOV R11, R19 ;  /* 0x00000013000b7202 */ /* 0x000fe20000000f00 */
[----:B------:R-:W-:Y:S01]  /*0860*/  IMAD.MOV.U32 R10, RZ, RZ, R22 ;  /* 0x000000ffff0a7224 */ /* 0x000fe200078e0016 */
[----:B------:R-:W-:Y:S02]  /*0870*/  MOV R9, R23 ;  /* 0x0000001700097202 */ /* 0x000fe40000000f00 */
[----:B------:R-:W-:-:S07]  /*0880*/  MOV R8, 0x8a0 ;  /* 0x000008a000087802 */ /* 0x000fce0000000f00 */
[----:B------:R-:W-:Y:S05]  /*0890*/  CALL.REL.NOINC `($__internal_164_$__cuda_sm20_div_s64) ;  /* 0x0000006000d47944 */ /* 0x000fea0003c00000 */
        /* <DEDUP_REMOVED lines=8> */
.L_x_7618:
[----:B------:R-:W-:Y:S05]  /*0920*/  BSYNC.RECONVERGENT B1 ;  /* 0x0000000000017941 */ /* 0x000fea0003800200 */
.L_x_7616:
        /* <DEDUP_REMOVED lines=33> */
.L_x_7620:
[----:B------:R-:W-:Y:S01]  /*0b40*/  MOV R26, R36 ;  /* 0x00000024001a7202 */ /* 0x000fe20000000f00 */
[----:B------:R-:W-:Y:S01]  /*0b50*/  IMAD.MOV.U32 R11, RZ, RZ, R37 ;  /* 0x000000ffff0b7224 */ /* 0x000fe200078e0025 */
[----:B------:R-:W-:Y:S01]  /*0b60*/  MOV R10, R18 ;  /* 0x00000012000a7202 */ /* 0x000fe20000000f00 */
[----:B------:R-:W-:Y:S01]  /*0b70*/  IMAD.MOV.U32 R9, RZ, RZ, R19 ;  /* 0x000000ffff097224 */ /* 0x000fe200078e0013 */
[----:B------:R-:W-:-:S07]  /*0b80*/  MOV R8, 0xba0 ;  /* 0x00000ba000087802 */ /* 0x000fce0000000f00 */
[----:B------:R-:W-:Y:S05]  /*0b90*/  CALL.REL.NOINC `($__internal_164_$__cuda_sm20_div_s64) ;  /* 0x0000006000147944 */ /* 0x000fea0003c00000 */
        /* <DEDUP_REMOVED lines=10> */
.L_x_7621:
[----:B------:R-:W-:Y:S05]  /*0c40*/  BSYNC.RECONVERGENT B1 ;  /* 0x0000000000017941 */ /* 0x000fea0003800200 */
.L_x_7619:
        /* <DEDUP_REMOVED lines=35> */
.L_x_7623:
[----:B------:R-:W-:Y:S01]  /*0e80*/  IMAD.MOV.U32 R26, RZ, RZ, R22 ;  /* 0x000000ffff1a7224 */ /* 0x000fe200078e0016 */
[----:B------:R-:W-:Y:S01]  /*0e90*/  MOV R11, R23 ;  /* 0x00000017000b7202 */ /* 0x000fe20000000f00 */
[----:B------:R-:W-:Y:S01]  /*0ea0*/  IMAD.MOV.U32 R10, RZ, RZ, R18 ;  /* 0x000000ffff0a7224 */ /* 0x000fe200078e0012 */
[----:B------:R-:W-:Y:S02]  /*0eb0*/  MOV R9, R19 ;  /* 0x0000001300097202 */ /* 0x000fe40000000f00 */
[----:B------:R-:W-:-:S07]  /*0ec0*/  MOV R8, 0xee0 ;  /* 0x00000ee000087802 */ /* 0x000fce0000000f00 */
[----:B------:R-:W-:Y:S05]  /*0ed0*/  CALL.REL.NOINC `($__internal_164_$__cuda_sm20_div_s64) ;  /* 0x0000005c00447944 */ /* 0x000fea0003c00000 */
        /* <DEDUP_REMOVED lines=11> */
.L_x_7624:
[----:B------:R-:W-:Y:S05]  /*0f90*/  BSYNC.RECONVERGENT B1 ;  /* 0x0000000000017941 */ /* 0x000fea0003800200 */
.L_x_7622:
        /* <DEDUP_REMOVED lines=36> */
.L_x_7626:
        /* <DEDUP_REMOVED lines=16> */
.L_x_7627:
[----:B------:R-:W-:Y:S05]  /*12e0*/  BSYNC.RECONVERGENT B1 ;  /* 0x0000000000017941 */ /* 0x000fea0003800200 */
.L_x_7625:
        /* <DEDUP_REMOVED lines=35> */
.L_x_7629:
[----:B------:R-:W-:Y:S01]  /*1520*/  IMAD.MOV.U32 R26, RZ, RZ, R42 ;  /* 0x000000ffff1a7224 */ /* 0x000fe200078e002a */
[----:B------:R-:W-:Y:S01]  /*1530*/  MOV R11, R43 ;  /* 0x0000002b000b7202 */ /* 0x000fe20000000f00 */
[----:B------:R-:W-:Y:S01]  /*1540*/  IMAD.MOV.U32 R10, RZ, RZ, R18 ;  /* 0x000000ffff0a7224 */ /* 0x000fe200078e0012 */
[----:B------:R-:W-:Y:S02]  /*1550*/  MOV R9, R19 ;  /* 0x0000001300097202 */ /* 0x000fe40000000f00 */
[----:B------:R-:W-:-:S07]  /*1560*/  MOV R8, 0x1580 ;  /* 0x0000158000087802 */ /* 0x000fce0000000f00 */
[----:B------:R-:W-:Y:S05]  /*1570*/  CALL.REL.NOINC `($__internal_164_$__cuda_sm20_div_s64) ;  /* 0x00000054009c7944 */ /* 0x000fea0003c00000 */
        /* <DEDUP_REMOVED lines=11> */
.L_x_7630:
[----:B------:R-:W-:Y:S05]  /*1630*/  BSYNC.RECONVERGENT B1 ;  /* 0x0000000000017941 */ /* 0x000fea0003800200 */
.L_x_7628:
        /* <DEDUP_REMOVED lines=35> */
.L_x_7632:
[----:B------:R-:W-:Y:S01]  /*1870*/  IMAD.MOV.U32 R26, RZ, RZ, R38 ;  /* 0x000000ffff1a7224 */ /* 0x000fe200078e0026 */
[----:B------:R-:W-:Y:S01]  /*1880*/  MOV R11, R39 ;  /* 0x00000027000b7202 */ /* 0x000fe20000000f00 */
[----:B------:R-:W-:Y:S01]  /*1890*/  IMAD.MOV.U32 R10, RZ, RZ, R20 ;  /* 0x000000ffff0a7224 */ /* 0x000fe200078e0014 */
[----:B------:R-:W-:Y:S02]  /*18a0*/  MOV R9, R21 ;  /* 0x0000001500097202 */ /* 0x000fe40000000f00 */
[----:B------:R-:W-:-:S07]  /*18b0*/  MOV R8, 0x18d0 ;  /* 0x000018d000087802 */ /* 0x000fce0000000f00 */
[----:B------:R-:W-:Y:S05]  /*18c0*/  CALL.REL.NOINC `($__internal_164_$__cuda_sm20_div_s64) ;  /* 0x0000005000c87944 */ /* 0x000fea0003c00000 */
        /* <DEDUP_REMOVED lines=11> */
.L_x_7633:
[----:B------:R-:W-:Y:S05]  /*1980*/  BSYNC.RECONVERGENT B1 ;  /* 0x0000000000017941 */ /* 0x000fea0003800200 */
.L_x_7631:
        /* <DEDUP_REMOVED lines=35> */
.L_x_7635:
[----:B------:R-:W-:Y:S01]  /*1bc0*/  IMAD.MOV.U32 R26, RZ, RZ, R18 ;  /* 0x000000ffff1a7224 */ /* 0x000fe200078e0012 */
[----:B------:R-:W-:Y:S01]  /*1bd0*/  MOV R11, R19 ;  /* 0x00000013000b7202 */ /* 0x000fe20000000f00 */
[----:B------:R-:W-:Y:S01]  /*1be0*/  IMAD.MOV.U32 R10, RZ, RZ, R20 ;  /* 0x000000ffff0a7224 */ /* 0x000fe200078e0014 */
[----:B------:R-:W-:Y:S02]  /*1bf0*/  MOV R9, R21 ;  /* 0x0000001500097202 */ /* 0x000fe40000000f00 */
[----:B------:R-:W-:-:S07]  /*1c00*/  MOV R8, 0x1c20 ;  /* 0x00001c2000087802 */ /* 0x000fce0000000f00 */
[----:B------:R-:W-:Y:S05]  /*1c10*/  CALL.REL.NOINC `($__internal_164_$__cuda_sm20_div_s64) ;  /* 0x0000004c00f47944 */ /* 0x000fea0003c00000 */
        /* <DEDUP_REMOVED lines=11> */
.L_x_7636:
[----:B------:R-:W-:Y:S05]  /*1cd0*/  BSYNC.RECONVERGENT B1 ;  /* 0x0000000000017941 */ /* 0x000fea0003800200 */
.L_x_7634:
        /* <DEDUP_REMOVED lines=9> */
.L_x_7612:
        /* <DEDUP_REMOVED lines=35> */
.L_x_7640:
        /* <DEDUP_REMOVED lines=16> */
.L_x_7641:
[----:B------:R-:W-:Y:S05]  /*20a0*/  BSYNC.RECONVERGENT B1 ;  /* 0x0000000000017941 */ /* 0x000fea0003800200 */
.L_x_7639:
        /* <DEDUP_REMOVED lines=34> */
.L_x_7643:
        /* <DEDUP_REMOVED lines=14> */
.L_x_7644:
[----:B------:R-:W-:Y:S05]  /*23b0*/  BSYNC.RECONVERGENT B1 ;  /* 0x0000000000017941 */ /* 0x000fea0003800200 */
.L_x_7642:
        /* <DEDUP_REMOVED lines=35> */
.L_x_7646:
[----:B------:R-:W-:Y:S01]  /*25f0*/  MOV R26, R22 ;  /* 0x00000016001a7202 */ /* 0x000fe20000000f00 */
[----:B------:R-:W-:Y:S01]  /*2600*/  IMAD.MOV.U32 R11, RZ, RZ, R23 ;  /* 0x000000ffff0b7224 */ /* 0x000fe200078e0017 */
[----:B------:R-:W-:Y:S01]  /*2610*/  MOV R10, R14 ;  /* 0x0000000e000a7202 */ /* 0x000fe20000000f00 */
[----:B------:R-:W-:Y:S01]  /*2620*/  IMAD.MOV.U32 R9, RZ, RZ, R15 ;  /* 0x000000ffff097224 */ /* 0x000fe200078e000f */
[----:B------:R-:W-:-:S07]  /*2630*/  MOV R8, 0x2650 ;  /* 0x0000265000087802 */ /* 0x000fce0000000f00 */
[----:B------:R-:W-:Y:S05]  /*2640*/  CALL.REL.NOINC `($__internal_164_$__cuda_sm20_div_s64) ;  /* 0x0000004400687944 */ /* 0x000fea0003c00000 */
        /* <DEDUP_REMOVED lines=11> */
.L_x_7647:
[----:B------:R-:W-:Y:S05]  /*2700*/  BSYNC.RECONVERGENT B1 ;  /* 0x0000000000017941 */ /* 0x000fea0003800200 */
.L_x_7645:
        /* <DEDUP_REMOVED lines=35> */
.L_x_7649:
        /* <DEDUP_REMOVED lines=16> */
.L_x_7650:
[----:B------:R-:W-:Y:S05]  /*2a40*/  BSYNC.RECONVERGENT B1 ;  /* 0x0000000000017941 */ /* 0x000fea0003800200 */
.L_x_7648:
[----:B------:R-:W-:Y:S01]  /*2a50*/  IMAD R9, R9, R22, RZ ;  /* 0x0000001609097224 */ /* 0x000fe200078e02ff */
[----:B------:R-:W-:Y:S01]  /*2a60*/  IADD3 R5, PT, PT, R5, -0x2, RZ ;  /* 0xfffffffe05057810 */ /* 0x000fe20007ffe0ff */
[----:B------:R-:W-:Y:S02]  /*2a70*/  IMAD.MOV.U32 R6, RZ, RZ, R20 ;  /* 0x000000ffff067224 */ /* 0x000fe400078e0014 */
[-C--:B------:R-:W-:Y:S02]  /*2a80*/  IMAD R9, R23, R8.reuse, R9 ;  /* 0x0000000817097224 */ /* 0x080fe400078e0209 */
[----:B------:R-:W-:-:S04]  /*2a90*/  IMAD.WIDE.U32 R20, R22, R8, R6 ;  /* 0x0000000816147225 */ /* 0x000fc800078e0006 */
[----:B------:R-:W-:-:S07]  /*2aa0*/  IMAD.IADD R21, R21, 0x1, R9 ;  /* 0x0000000115157824 */ /* 0x000fce00078e0209 */
.L_x_7638:
        /* <DEDUP_REMOVED lines=31> */
.L_x_7652:
[----:B------:R-:W-:Y:S01]  /*2ca0*/  MOV R23, R3 ;  /* 0x0000000300177202 */ /* 0x000fe20000000f00 */
[----:B------:R-:W-:Y:S01]  /*2cb0*/  IMAD.MOV.U32 R22, RZ, RZ, R6 ;  /* 0x000000ffff167224 */ /* 0x000fe200078e0006 */
[----:B------:R-:W-:Y:S02]  /*2cc0*/  MOV R3, R7 ;  /* 0x0000000700037202 */ /* 0x000fe40000000f00 */
[----:B------:R-:W-:-:S07]  /*2cd0*/  MOV R24, 0x2cf0 ;  /* 0x00002cf000187802 */ /* 0x000fce0000000f00 */
[----:B------:R-:W-:Y:S05]  /*2ce0*/  CALL.REL.NOINC `($__internal_165_$__cuda_sm20_rem_s64) ;  /* 0x00000044000c7944 */ /* 0x000fea0003c00000 */
[----:B------:R-:W-:-:S07]  /*2cf0*/  IMAD.MOV.U32 R8, RZ, RZ, R4 ;  /* 0x000000ffff087224 */ /* 0x000fce00078e0004 */
.L_x_7653:
[----:B------:R-:W-:Y:S05]  /*2d00*/  BSYNC.RECONVERGENT B1 ;  /* 0x0000000000017941 */ /* 0x000fea0003800200 */
.L_x_7651:
        /* <DEDUP_REMOVED lines=30> */
.L_x_7655:
[----:B------:R-:W-:Y:S01]  /*2ef0*/  MOV R22, R6 ;  /* 0x0000000600167202 */ /* 0x000fe20000000f00 */
[----:B------:R-:W-:Y:S01]  /*2f00*/  IMAD.MOV.U32 R3, RZ, RZ, R7 ;  /* 0x000000ffff037224 */ /* 0x000fe200078e0007 */
[----:B------:R-:W-:Y:S01]  /*2f10*/  MOV R4, R18 ;  /* 0x0000001200047202 */ /* 0x000fe20000000f00 */
[----:B------:R-:W-:Y:S01]  /*2f20*/  IMAD.MOV.U32 R23, RZ, RZ, R19 ;  /* 0x000000ffff177224 */ /* 0x000fe200078e0013 */
[----:B------:R-:W-:-:S07]  /*2f30*/  MOV R24, 0x2f50 ;  /* 0x00002f5000187802 */ /* 0x000fce0000000f00 */
[----:B------:R-:W-:Y:S05]  /*2f40*/  CALL.REL.NOINC `($__internal_165_$__cuda_sm20_rem_s64) ;  /* 0x0000004000747944 */ /* 0x000fea0003c00000 */
[----:B------:R-:W-:-:S07]  /*2f50*/  MOV R5, R9 ;  /* 0x0000000900057202 */ /* 0x000fce0000000f00 */
.L_x_7656:
[----:B------:R-:W-:Y:S05]  /*2f60*/  BSYNC.RECONVERGENT B1 ;  /* 0x0000000000017941 */ /* 0x000fea0003800200 */
.L_x_7654:
[----:B------:R-:W-:Y:S02]  /*2f70*/  IMAD R3, R5, R14, RZ ;  /* 0x0000000e05037224 */ /* 0x000fe400078e02ff */
[----:B------:R-:W-:-:S04]  /*2f80*/  IMAD.WIDE.U32 R20, R14, R4, R20 ;  /* 0x000000040e147225 */ /* 0x000fc800078e0014 */
[----:B------:R-:W-:-:S04]  /*2f90*/  IMAD R3, R15, R4, R3 ;  /* 0x000000040f037224 */ /* 0x000fc800078e0203 */
[----:B------:R-:W-:-:S07]  /*2fa0*/  IMAD.IADD R21, R21, 0x1, R3 ;  /* 0x0000000115157824 */ /* 0x000fce00078e0203 */
.L_x_7611:
        /* <DEDUP_REMOVED lines=12> */
.L_x_7658:
[----:B------:R-:W-:Y:S05]  /*3070*/  BSYNC.RECONVERGENT B1 ;  /* 0x0000000000017941 */ /* 0x000fea0003800200 */
.L_x_7657:
[----:B------:R-:W-:-:S05]  /*3080*/  SEL R3, RZ, 0x1, !P0 ;  /* 0x00000001ff037807 */ /* 0x000fca0004000000 */
[----:B------:R1:W-:Y:S01]  /*3090*/  STS.U8 [R0+UR4], R3 ;  /* 0x0000000300007988 */ /* 0x0003e20008000004 */
[----:B------:R-:W-:Y:S05]  /*30a0*/  BRA `(.L_x_7659) ;  /* 0x0000003400a07947 */ /* 0x000fea0003800000 */
.L_x_7610:
        /* <DEDUP_REMOVED lines=20> */
.L_x_7686:
        /* <DEDUP_REMOVED lines=31> */
.L_x_7663:
[----:B------:R-:W-:Y:S01]  /*33e0*/  MOV R26, R4 ;  /* 0x00000004001a7202 */ /* 0x000fe20000000f00 */
[----:B------:R-:W-:Y:S01]  /*33f0*/  IMAD.MOV.U32 R11, RZ, RZ, R5 ;  /* 0x000000ffff0b7224 */ /* 0x000fe200078e0005 */
[----:B------:R-:W-:Y:S01]  /*3400*/  MOV R10, R36 ;  /* 0x00000024000a7202 */ /* 0x000fe20000000f00 */
[----:B------:R-:W-:Y:S01]  /*3410*/  IMAD.MOV.U32 R9, RZ, RZ, R37 ;  /* 0x000000ffff097224 */ /* 0x000fe200078e0025 */
[----:B------:R-:W-:-:S07]  /*3420*/  MOV R8, 0x3440 ;  /* 0x0000344000087802 */ /* 0x000fce0000000f00 */
[----:B-123--:R-:W-:Y:S05]  /*3430*/  CALL.REL.NOINC `($__internal_164_$__cuda_sm20_div_s64) ;  /* 0x0000003400ec7944 */ /* 0x00efea0003c00000 */
        /* <DEDUP_REMOVED lines=8> */
.L_x_7664:
[----:B------:R-:W-:Y:S05]  /*34c0*/  BSYNC.RECONVERGENT B1 ;  /* 0x0000000000017941 */ /* 0x000fea0003800200 */
.L_x_7662:
        /* <DEDUP_REMOVED lines=37> */
.L_x_7666:
        /* <DEDUP_REMOVED lines=16> */
.L_x_7667:
[----:B------:R-:W-:Y:S05]  /*3820*/  BSYNC.RECONVERGENT B1 ;  /* 0x0000000000017941 */ /* 0x000fea0003800200 */
.L_x_7665:
        /* <DEDUP_REMOVED lines=38> */
.L_x_7669:
        /* <DEDUP_REMOVED lines=17> */
.L_x_7670:
[----:B------:R-:W-:Y:S05]  /*3ba0*/  BSYNC.RECONVERGENT B1 ;  /* 0x0000000000017941 */ /* 0x000fea0003800200 */
.L_x_7668:
        /* <DEDUP_REMOVED lines=38> */
.L_x_7672:
[----:B------:R-:W-:Y:S01]  /*3e10*/  MOV R26, R36 ;  /* 0x00000024001a7202 */ /* 0x000fe20000000f00 */
[----:B------:R-:W-:Y:S01]  /*3e20*/  IMAD.MOV.U32 R11, RZ, RZ, R37 ;  /* 0x000000ffff0b7224 */ /* 0x000fe200078e0025 */
[----:B------:R-:W-:Y:S01]  /*3e30*/  MOV R10, R38 ;  /* 0x00000026000a7202 */ /* 0x000fe20000000f00 */
[----:B------:R-:W-:Y:S01]  /*3e40*/  IMAD.MOV.U32 R9, RZ, RZ, R39 ;  /* 0x000000ffff097224 */ /* 0x000fe200078e0027 */
[----:B------:R-:W-:-:S07]  /*3e50*/  MOV R8, 0x3e70 ;  /* 0x00003e7000087802 */ /* 0x000fce0000000f00 */
[----:B-1----:R-:W-:Y:S05]  /*3e60*/  CALL.REL.NOINC `($__internal_164_$__cuda_sm20_div_s64) ;  /* 0x0000002c00607944 */ /* 0x002fea0003c00000 */
        /* <DEDUP_REMOVED lines=11> */
.L_x_7673:
[----:B------:R-:W-:Y:S05]  /*3f20*/  BSYNC.RECONVERGENT B1 ;  /* 0x0000000000017941 */ /* 0x000fea0003800200 */
.L_x_7671:
        /* <DEDUP_REMOVED lines=38> */
.L_x_7675:
        /* <DEDUP_REMOVED lines=17> */
.L_x_7676:
[----:B------:R-:W-:Y:S05]  /*42a0*/  BSYNC.RECONVERGENT B1 ;  /* 0x0000000000017941 */ /* 0x000fea0003800200 */
.L_x_7674:
        /* <DEDUP_REMOVED lines=38> */
.L_x_7678:
        /* <DEDUP_REMOVED lines=17> */
.L_x_7679:
[----:B------:R-:W-:Y:S05]  /*4620*/  BSYNC.RECONVERGENT B1 ;  /* 0x0000000000017941 */ /* 0x000fea0003800200 */
.L_x_7677:
        /* <DEDUP_REMOVED lines=38> */
.L_x_7681:
        /* <DEDUP_REMOVED lines=17> */
.L_x_7682:
[----:B------:R-:W-:Y:S05]  /*49a0*/  BSYNC.RECONVERGENT B1 ;  /* 0x0000000000017941 */ /* 0x000fea0003800200 */
.L_x_7680:
        /* <DEDUP_REMOVED lines=36> */
.L_x_7684:
        /* <DEDUP_REMOVED lines=17> */
.L_x_7685:
[----:B------:R-:W-:Y:S05]  /*4d00*/  BSYNC.RECONVERGENT B1 ;  /* 0x0000000000017941 */ /* 0x000fea0003800200 */
.L_x_7683:
        /* <DEDUP_REMOVED lines=15> */
.L_x_7661:
        /* <DEDUP_REMOVED lines=36> */
.L_x_7689:
[----:B------:R-:W-:Y:S01]  /*5040*/  IMAD.MOV.U32 R26, RZ, RZ, R4 ;  /* 0x000000ffff1a7224 */ /* 0x000fe200078e0004 */
[----:B------:R-:W-:Y:S01]  /*5050*/  MOV R11, R5 ;  /* 0x00000005000b7202 */ /* 0x000fe20000000f00 */
[----:B------:R-:W-:Y:S01]  /*5060*/  IMAD.MOV.U32 R10, RZ, RZ, R16 ;  /* 0x000000ffff0a7224 */ /* 0x000fe200078e0010 */
[----:B------:R-:W-:Y:S02]  /*5070*/  MOV R9, R17 ;  /* 0x0000001100097202 */ /* 0x000fe40000000f00 */
[----:B------:R-:W-:-:S07]  /*5080*/  MOV R8, 0x50a0 ;  /* 0x000050a000087802 */ /* 0x000fce0000000f00 */
[----:B------:R-:W-:Y:S05]  /*5090*/  CALL.REL.NOINC `($__internal_164_$__cuda_sm20_div_s64) ;  /* 0x0000001800d47944 */ /* 0x000fea0003c00000 */
        /* <DEDUP_REMOVED lines=9> */
.L_x_7690:
[----:B------:R-:W-:Y:S05]  /*5130*/  BSYNC.RECONVERGENT B1 ;  /* 0x0000000000017941 */ /* 0x000fea0003800200 */
.L_x_7688:
        /* <DEDUP_REMOVED lines=39> */
.L_x_7692:
        /* <DEDUP_REMOVED lines=17> */
.L_x_7693:
[----:B------:R-:W-:Y:S05]  /*54c0*/  BSYNC.RECONVERGENT B1 ;  /* 0x0000000000017941 */ /* 0x000fea0003800200 */
.L_x_7691:
        /* <DEDUP_REMOVED lines=39> */
.L_x_7695:
        /* <DEDUP_REMOVED lines=17> */
.L_x_7696:
[----:B------:R-:W-:Y:S05]  /*5850*/  BSYNC.RECONVERGENT B1 ;  /* 0x0000000000017941 */ /* 0x000fea0003800200 */
.L_x_7694:
        /* <DEDUP_REMOVED lines=40> */
.L_x_7698:
[----:B------:R-:W-:Y:S01]  /*5ae0*/  MOV R26, R20 ;  /* 0x00000014001a7202 */ /* 0x000fe20000000f00 */
[----:B------:R-:W-:Y:S01]  /*5af0*/  IMAD.MOV.U32 R10, RZ, RZ, R4 ;  /* 0x000000ffff0a7224 */ /* 0x000fe200078e0004 */
[----:B------:R-:W-:Y:S02]  /*5b00*/  MOV R11, R21 ;  /* 0x00000015000b7202 */ /* 0x000fe40000000f00 */
[----:B------:R-:W-:Y:S02]  /*5b10*/  MOV R9, R5 ;  /* 0x0000000500097202 */ /* 0x000fe40000000f00 */
[----:B------:R-:W-:-:S07]  /*5b20*/  MOV R8, 0x5b40 ;  /* 0x00005b4000087802 */ /* 0x000fce0000000f00 */
[----:B------:R-:W-:Y:S05]  /*5b30*/  CALL.REL.NOINC `($__internal_164_$__cuda_sm20_div_s64) ;  /* 0x00000010002c7944 */ /* 0x000fea0003c00000 */
        /* <DEDUP_REMOVED lines=11> */
.L_x_7699:
[----:B------:R-:W-:Y:S05]  /*5bf0*/  BSYNC.RECONVERGENT B1 ;  /* 0x0000000000017941 */ /* 0x000fea0003800200 */
.L_x_7697:
        /* <DEDUP_REMOVED lines=11> */
.L_x_7687:
        /* <DEDUP_REMOVED lines=34> */
.L_x_7702:
[----:B------:R-:W-:Y:S01]  /*5ed0*/  MOV R26, R4 ;  /* 0x00000004001a7202 */ /* 0x000fe20000000f00 */
[----:B------:R-:W-:Y:S01]  /*5ee0*/  IMAD.MOV.U32 R10, RZ, RZ, R16 ;  /* 0x000000ffff0a7224 */ /* 0x000fe200078e0010 */
[----:B------:R-:W-:Y:S02]  /*5ef0*/  MOV R11, R5 ;  /* 0x00000005000b7202 */ /* 0x000fe40000000f00 */
[----:B------:R-:W-:Y:S02]  /*5f00*/  MOV R9, R17 ;  /* 0x0000001100097202 */ /* 0x000fe40000000f00 */
[----:B------:R-:W-:-:S07]  /*5f10*/  MOV R8, 0x5f30 ;  /* 0x00005f3000087802 */ /* 0x000fce0000000f00 */
[----:B------:R-:W-:Y:S05]  /*5f20*/  CALL.REL.NOINC `($__internal_164_$__cuda_sm20_div_s64) ;  /* 0x0000000c00307944 */ /* 0x000fea0003c00000 */
        /* <DEDUP_REMOVED lines=9> */
.L_x_7703:
[----:B------:R-:W-:Y:S05]  /*5fc0*/  BSYNC.RECONVERGENT B1 ;  /* 0x0000000000017941 */ /* 0x000fea0003800200 */
.L_x_7701:
        /* <DEDUP_REMOVED lines=39> */
.L_x_7705:
[----:B------:R-:W-:Y:S01]  /*6240*/  MOV R26, R20 ;  /* 0x00000014001a7202 */ /* 0x000fe20000000f00 */
[----:B------:R-:W-:Y:S01]  /*6250*/  IMAD.MOV.U32 R11, RZ, RZ, R21 ;  /* 0x000000ffff0b7224 */ /* 0x000fe200078e0015 */
[----:B------:R-:W-:Y:S02]  /*6260*/  MOV R10, R4 ;  /* 0x00000004000a7202 */ /* 0x000fe40000000f00 */
        /* <DEDUP_REMOVED lines=14> */
.L_x_7706:
[----:B------:R-:W-:Y:S05]  /*6350*/  BSYNC.RECONVERGENT B1 ;  /* 0x0000000000017941 */ /* 0x000fea0003800200 */
.L_x_7704:
        /* <DEDUP_REMOVED lines=11> */
.L_x_7700:
        /* <DEDUP_REMOVED lines=30> */
.L_x_7708:
[----:B------:R-:W-:Y:S01]  /*65f0*/  MOV R3, R23 ;  /* 0x0000001700037202 */ /* 0x000fe20000000f00 */
[----:B------:R-:W-:Y:S01]  /*6600*/  IMAD.MOV.U32 R23, RZ, RZ, R5 ;  /* 0x000000ffff177224 */ /* 0x000fe200078e0005 */
[----:B------:R-:W-:-:S07]  /*6610*/  MOV R24, 0x6630 ;  /* 0x0000663000187802 */ /* 0x000fce0000000f00 */
[----:B------:R-:W-:Y:S05]  /*6620*/  CALL.REL.NOINC `($__internal_165_$__cuda_sm20_rem_s64) ;  /* 0x0000000800bc7944 */ /* 0x000fea0003c00000 */
[----:B------:R-:W-:-:S07]  /*6630*/  MOV R5, R9 ;  /* 0x0000000900057202 */ /* 0x000fce0000000f00 */
.L_x_7709:
[----:B------:R-:W-:Y:S05]  /*6640*/  BSYNC.RECONVERGENT B1 ;  /* 0x0000000000017941 */ /* 0x000fea0003800200 */
.L_x_7707:
        /* <DEDUP_REMOVED lines=9> */
.L_x_7660:
[----:B------:R-:W-:-:S05]  /*66e0*/  IMAD.MOV.U32 R13, RZ, RZ, R7 ;  /* 0x000000ffff0d7224 */ /* 0x000fca00078e0007 */
[----:B------:R-:W2:Y:S02]  /*66f0*/  LDG.E.U16 R12, desc[UR12][R12.64] ;  /* 0x0000000c0c0c7981 */ /* 0x000ea4000c1e1500 */
[----:B--2---:R-:W-:-:S04]  /*6700*/  LOP3.LUT P0, RZ, R12, 0x7fff, RZ, 0xc0, !PT ;  /* 0x00007fff0cff7812 */ /* 0x004fc8000780c0ff */
[----:B------:R-:W-:-:S05]  /*6710*/  SEL R3, RZ, 0x1, !P0 ;  /* 0x00000001ff037807 */ /* 0x000fca0004000000 */
[----:B------:R0:W-:Y:S04]  /*6720*/  STS.U8 [R0+UR4], R3 ;  /* 0x0000000300007988 */ /* 0x0001e80008000004 */
.L_x_7659:
[----:B------:R-:W-:Y:S05]  /*6730*/  BSYNC.RECONVERGENT B0 ;  /* 0x0000000000007941 */ /* 0x000fea0003800200 */
.L_x_7609:
[----:B------:R-:W-:Y:S01]  /*6740*/  BAR.SYNC.DEFER_BLOCKING 0x0 ;  /* 0x0000000000007b1d */ /* 0x000fe20000010000 */
[----:B------:R-:W-:-:S09]  /*6750*/  UISETP.GE.U32.AND UP0, UPT, UR5, 0x42, UPT ;  /* 0x000000420500788c */ /* 0x000fd2000bf06070 */
[----:B------:R-:W-:Y:S05]  /*6760*/  BRA.U !UP0, `(.L_x_7710) ;  /* 0x00000001083c7547 */ /* 0x000fea000b800000 */
.L_x_7713:
        /* <DEDUP_REMOVED lines=10> */
.L_x_7712:
[----:B------:R-:W-:Y:S05]  /*6810*/  BSYNC.RECONVERGENT B0 ;  /* 0x0000000000007941 */ /* 0x000fea0003800200 */
.L_x_7711:
[----:B------:R-:W-:Y:S01]  /*6820*/  BAR.SYNC.DEFER_BLOCKING 0x0 ;  /* 0x0000000000007b1d */ /* 0x000fe20000010000 */
[----:B------:R-:W-:-:S05]  /*6830*/  UISETP.GT.U32.AND UP0, UPT, UR5, 0x83, UPT ;  /* 0x000000830500788c */ /* 0x000fca000bf04070 */
[----:B------:R-:W-:-:S04]  /*6840*/  UMOV UR5, UR6 ;  /* 0x0000000600057c82 */ /* 0x000fc80008000000 */
[----:B------:R-:W-:Y:S05]  /*6850*/  BRA.U UP0, `(.L_x_7713) ;  /* 0xfffffffd00c47547 */ /* 0x000fea000b83ffff */
.L_x_7710:
        /* <DEDUP_REMOVED lines=57> */
        .weak           $__internal_164_$__cuda_sm20_div_s64
        .type           $__internal_164_$__cuda_sm20_div_s64,@function
        .size           $__internal_164_$__cuda_sm20_div_s64,($__internal_165_$__cuda_sm20_rem_s64 - $__internal_164_$__cuda_sm20_div_s64)
$__internal_164_$__cuda_sm20_div_s64:
        /* <DEDUP_REMOVED lines=82> */
[----:B------:R-:W-:Y:S06]  /*7110*/  RET.REL.NODEC R8 `(contiguous_all2_f16) ;  /* 0xffffff8c08b87950 */ /* 0x000fec0003c3ffff */
        .weak           $__internal_165_$__cuda_sm20_rem_s64
        .type           $__internal_165_$__cuda_sm20_rem_s64,@function
        .size           $__internal_165_$__cuda_sm20_rem_s64,(.L_x_32368 - $__internal_165_$__cuda_sm20_rem_s64)
$__internal_165_$__cuda_sm20_rem_s64:
        /* <DEDUP_REMOVED lines=76> */
[----:B------:R-:W-:Y:S06]  /*75e0*/  RET.REL.NODEC R24 `(contiguous_all2_f16) ;  /* 0xffffff8818847950 */ /* 0x000fec0003c3ffff */
.L_x_7714:
        /* <DEDUP_REMOVED lines=9> */
.L_x_32368:


//--------------------- .text.uncontiguous_all_f16 --------------------------
	.section	.text.uncontiguous_all_f16,"ax",@progbits
	.align	128
        .global         uncontiguous_all_f16
        .type           uncontiguous_all_f16,@function
        .size           uncontiguous_all_f16,(.L_x_32370 - uncontiguous_all_f16)
        .other          uncontiguous_all_f16,@"STO_CUDA_ENTRY STV_DEFAULT"
uncontiguous_all_f16:
.text.uncontiguous_all_f16:
        /* <DEDUP_REMOVED lines=39> */
.L_x_7743:
        /* <DEDUP_REMOVED lines=32> */
.L_x_7720:
[----:B------:R-:W-:Y:S01]  /*0470*/  MOV R26, R4 ;  /* 0x00000004001a7202 */ /* 0x000fe20000000f00 */
[----:B------:R-:W-:Y:S01]  /*0480*/  IMAD.MOV.U32 R11, RZ, RZ, R5 ;  /* 0x000000ffff0b7224 */ /* 0x000fe200078e0005 */
[----:B------:R-:W-:Y:S01]  /*0490*/  MOV R10, R36 ;  /* 0x00000024000a7202 */ /* 0x000fe20000000f00 */
[----:B------:R-:W-:Y:S01]  /*04a0*/  IMAD.MOV.U32 R9, RZ, RZ, R37 ;  /* 0x000000ffff097224 */ /* 0x000fe200078e0025 */
[----:B------:R-:W-:-:S07]  /*04b0*/  MOV R8, 0x4d0 ;  /* 0x000004d000087802 */ /* 0x000fce0000000f00 */
[----:B-1----:R-:W-:Y:S05]  /*04c0*/  CALL.REL.NOINC `($__internal_166_$__cuda_sm20_div_s64) ;  /* 0x0000006400907944 */ /* 0x002fea0003c00000 */
        /* <DEDUP_REMOVED lines=9> */
.L_x_7721:
[----:B------:R-:W-:Y:S05]  /*0560*/  BSYNC.RECONVERGENT B1 ;  /* 0x0000000000017941 */ /* 0x000fea0003800200 */
.L_x_7719:
        /* <DEDUP_REMOVED lines=33> */
.L_x_7723:
[----:B------:R-:W-:Y:S01]  /*0780*/  MOV R26, R18 ;  /* 0x00000012001a7202 */ /* 0x000fe20000000f00 */
[----:B------:R-:W-:Y:S01]  /*0790*/  IMAD.MOV.U32 R11, RZ, RZ, R19 ;  /* 0x000000ffff0b7224 */ /* 0x000fe200078e0013 */
[----:B------:R-:W-:Y:S01]  /*07a0*/  MOV R10, R36 ;  /* 0x00000024000a7202 */ /* 0x000fe20000000f00 */
[----:B------:R-:W-:Y:S01]  /*07b0*/  IMAD.MOV.U32 R9, RZ, RZ, R37 ;  /* 0x000000ffff097224 */ /* 0x000fe200078e0025 */
[----:B------:R-:W-:-:S07]  /*07c0*/  MOV R8, 0x7e0 ;  /* 0x000007e000087802 */ /* 0x000fce0000000f00 */
[----:B------:R-:W-:Y:S05]  /*07d0*/  CALL.REL.NOINC `($__internal_166_$__cuda_sm20_div_s64) ;  /* 0x0000006000cc7944 */ /* 0x000fea0003c00000 */
        /* <DEDUP_REMOVED lines=9> */
.L_x_7724:
[----:B------:R-:W-:Y:S05]  /*0870*/  BSYNC.RECONVERGENT B1 ;  /* 0x0000000000017941 */ /* 0x000fea0003800200 */
.L_x_7722:
        /* <DEDUP_REMOVED lines=34> */
.L_x_7726:
[----:B------:R-:W-:Y:S01]  /*0aa0*/  IMAD.MOV.U32 R26, RZ, RZ, R22 ;  /* 0x000000ffff1a7224 */ /* 0x000fe200078e0016 */
[----:B------:R-:W-:Y:S01]  /*0ab0*/  MOV R11, R23 ;  /* 0x00000017000b7202 */ /* 0x000fe20000000f00 */
[----:B------:R-:W-:Y:S01]  /*0ac0*/  IMAD.MOV.U32 R10, RZ, RZ, R40 ;  /* 0x000000ffff0a7224 */ /* 0x000fe200078e0028 */
[----:B------:R-:W-:Y:S02]  /*0ad0*/  MOV R9, R41 ;  /* 0x0000002900097202 */ /* 0x000fe40000000f00 */
[----:B------:R-:W-:-:S07]  /*0ae0*/  MOV R8, 0xb00 ;  /* 0x00000b0000087802 */ /* 0x000fce0000000f00 */
[----:B------:R-:W-:Y:S05]  /*0af0*/  CALL.REL.NOINC `($__internal_166_$__cuda_sm20_div_s64) ;  /* 0x0000006000047944 */ /* 0x000fea0003c00000 */
        /* <DEDUP_REMOVED lines=10> */
.L_x_7727:
[----:B------:R-:W-:Y:S05]  /*0ba0*/  BSYNC.RECONVERGENT B1 ;  /* 0x0000000000017941 */ /* 0x000fea0003800200 */
.L_x_7725:
        /* <DEDUP_REMOVED lines=35> */
.L_x_7729:
[----:B------:R-:W-:Y:S01]  /*0de0*/  MOV R26, R42 ;  /* 0x0000002a001a7202 */ /* 0x000fe20000000f00 */
[----:B------:R-:W-:Y:S01]  /*0df0*/  IMAD.MOV.U32 R11, RZ, RZ, R43 ;  /* 0x000000ffff0b7224 */ /* 0x000fe200078e002b */
[----:B------:R-:W-:Y:S01]  /*0e00*/  MOV R10, R40 ;  /* 0x00000028000a7202 */ /* 0x000fe20000000f00 */
[----:B------:R-:W-:Y:S01]  /*0e10*/  IMAD.MOV.U32 R9, RZ, RZ, R41 ;  /* 0x000000ffff097224 */ /* 0x000fe200078e0029 */
[----:B------:R-:W-:-:S07]  /*0e20*/  MOV R8, 0xe40 ;  /* 0x00000e4000087802 */ /* 0x000fce0000000f00 */
[----:B------:R-:W-:Y:S05]  /*0e30*/  CALL.REL.NOINC `($__internal_166_$__cuda_sm20_div_s64) ;  /* 0x0000005c00347944 */ /* 0x000fea0003c00000 */
        /* <DEDUP_REMOVED lines=11> */
.L_x_7730:
[----:B------:R-:W-:Y:S05]  /*0ef0*/  BSYNC.RECONVERGENT B1 ;  /* 0x0000000000017941 */ /* 0x000fea0003800200 */
.L_x_7728:
        /* <DEDUP_REMOVED lines=36> */
.L_x_7732:
        /* <DEDUP_REMOVED lines=16> */
.L_x_7733:
[----:B------:R-:W-:Y:S05]  /*1240*/  BSYNC.RECONVERGENT B1 ;  /* 0x0000000000017941 */ /* 0x000fea0003800200 */
.L_x_7731:
        /* <DEDUP_REMOVED lines=34> */
.L_x_7735:
[----:B------:R-:W-:Y:S01]  /*1470*/  IMAD.MOV.U32 R26, RZ, RZ, R40 ;  /* 0x000000ffff1a7224 */ /* 0x000fe200078e0028 */
[----:B------:R-:W-:Y:S01]  /*1480*/  MOV R11, R41 ;  /* 0x00000029000b7202 */ /* 0x000fe20000000f00 */
[----:B------:R-:W-:Y:S01]  /*1490*/  IMAD.MOV.U32 R10, RZ, RZ, R20 ;  /* 0x000000ffff0a7224 */ /* 0x000fe200078e0014 */
[----:B------:R-:W-:Y:S02]  /*14a0*/  MOV R9, R21 ;  /* 0x0000001500097202 */ /* 0x000fe40000000f00 */
[----:B------:R-:W-:-:S07]  /*14b0*/  MOV R8, 0x14d0 ;  /* 0x000014d000087802 */ /* 0x000fce0000000f00 */
[----:B------:R-:W-:Y:S05]  /*14c0*/  CALL.REL.NOINC `($__internal_166_$__cuda_sm20_div_s64) ;  /* 0x0000005400907944 */ /* 0x000fea0003c00000 */
        /* <DEDUP_REMOVED lines=11> */
.L_x_7736:
[----:B------:R-:W-:Y:S05]  /*1580*/  BSYNC.RECONVERGENT B1 ;  /* 0x0000000000017941 */ /* 0x000fea0003800200 */
.L_x_7734:
        /* <DEDUP_REMOVED lines=34> */
.L_x_7738:
        /* <DEDUP_REMOVED lines=17> */
.L_x_7739:
[----:B------:R-:W-:Y:S05]  /*18c0*/  BSYNC.RECONVERGENT B1 ;  /* 0x0000000000017941 */ /* 0x000fea0003800200 */
.L_x_7737:
        /* <DEDUP_REMOVED lines=35> */
.L_x_7741:
[----:B------:R-:W-:Y:S01]  /*1b00*/  MOV R26, R18 ;  /* 0x00000012001a7202 */ /* 0x000fe20000000f00 */
[----:B------:R-:W-:Y:S01]  /*1b10*/  IMAD.MOV.U32 R11, RZ, RZ, R19 ;  /* 0x000000ffff0b7224 */ /* 0x000fe200078e0013 */
[----:B------:R-:W-:Y:S01]  /*1b20*/  MOV R10, R20 ;  /* 0x00000014000a7202 */ /* 0x000fe20000000f00 */
[----:B------:R-:W-:Y:S01]  /*1b30*/  IMAD.MOV.U32 R9, RZ, RZ, R21 ;  /* 0x000000ffff097224 */ /* 0x000fe200078e0015 */
[----:B------:R-:W-:-:S07]  /*1b40*/  MOV R8, 0x1b60 ;  /* 0x00001b6000087802 */ /* 0x000fce0000000f00 */
[----:B------:R-:W-:Y:S05]  /*1b50*/  CALL.REL.NOINC `($__internal_166_$__cuda_sm20_div_s64) ;  /* 0x0000004c00ec7944 */ /* 0x000fea0003c00000 */
        /* <DEDUP_REMOVED lines=11> */
.L_x_7742:
[----:B------:R-:W-:Y:S05]  /*1c10*/  BSYNC.RECONVERGENT B1 ;  /* 0x0000000000017941 */ /* 0x000fea0003800200 */
.L_x_7740:
        /* <DEDUP_REMOVED lines=9> */
.L_x_7718:
        /* <DEDUP_REMOVED lines=36> */
.L_x_7746:
[----:B------:R-:W-:Y:S01]  /*1ef0*/  IMAD.MOV.U32 R26, RZ, RZ, R4 ;  /* 0x000000ffff1a7224 */ /* 0x000fe200078e0004 */
[----:B------:R-:W-:Y:S01]  /*1f00*/  MOV R11, R5 ;  /* 0x00000005000b7202 */ /* 0x000fe20000000f00 */
[----:B------:R-:W-:Y:S01]  /*1f10*/  IMAD.MOV.U32 R10, RZ, RZ, R6 ;  /* 0x000000ffff0a7224 */ /* 0x000fe200078e0006 */
[----:B------:R-:W-:Y:S02]  /*1f20*/  MOV R9, R7 ;  /* 0x0000000700097202 */ /* 0x000fe40000000f00 */
[----:B------:R-:W-:-:S07]  /*1f30*/  MOV R8, 0x1f50 ;  /* 0x00001f5000087802 */ /* 0x000fce0000000f00 */
[----:B------:R-:W-:Y:S05]  /*1f40*/  CALL.REL.NOINC `($__internal_166_$__cuda_sm20_div_s64) ;  /* 0x0000004800f07944 */ /* 0x000fea0003c00000 */
        /* <DEDUP_REMOVED lines=9> */
.L_x_7747:
[----:B------:R-:W-:Y:S05]  /*1fe0*/  BSYNC.RECONVERGENT B1 ;  /* 0x0000000000017941 */ /* 0x000fea0003800200 */
.L_x_7745:
        /* <DEDUP_REMOVED lines=34> */
.L_x_7749:
        /* <DEDUP_REMOVED lines=14> */
.L_x_7750:
[----:B------:R-:W-:Y:S05]  /*22f0*/  BSYNC.RECONVERGENT B1 ;  /* 0x0000000000017941 */ /* 0x000fea0003800200 */
.L_x_7748:
        /* <DEDUP_REMOVED lines=36> */
.L_x_7752:
        /* <DEDUP_REMOVED lines=17> */
.L_x_7753:
[----:B------:R-:W-:Y:S05]  /*2650*/  BSYNC.RECONVERGENT B1 ;  /* 0x0000000000017941 */ /* 0x000fea0003800200 */
.L_x_7751:
        /* <DEDUP_REMOVED lines=35> */
.L_x_7755:
[----:B------:R-:W-:Y:S01]  /*2890*/  IMAD.MOV.U32 R26, RZ, RZ, R16 ;  /* 0x000000ffff1a7224 */ /* 0x000fe200078e0010 */
[----:B------:R-:W-:Y:S01]  /*28a0*/  MOV R11, R17 ;  /* 0x00000011000b7202 */ /* 0x000fe20000000f00 */
[----:B------:R-:W-:Y:S01]  /*28b0*/  IMAD.MOV.U32 R10, RZ, RZ, R14 ;  /* 0x000000ffff0a7224 */ /* 0x000fe200078e000e */
[----:B------:R-:W-:Y:S02]  /*28c0*/  MOV R9, R15 ;  /* 0x0000000f00097202 */ /* 0x000fe40000000f00 */
[----:B------:R-:W-:-:S07]  /*28d0*/  MOV R8, 0x28f0 ;  /* 0x000028f000087802 */ /* 0x000fce0000000f00 */
[----:B------:R-:W-:Y:S05]  /*28e0*/  CALL.REL.NOINC `($__internal_166_$__cuda_sm20_div_s64) ;  /* 0x0000004000887944 */ /* 0x000fea0003c00000 */
        /* <DEDUP_REMOVED lines=10> */
.L_x_7756:
[----:B------:R-:W-:Y:S05]  /*2990*/  BSYNC.RECONVERGENT B1 ;  /* 0x0000000000017941 */ /* 0x000fea0003800200 */
.L_x_7754:
[----:B------:R-:W-:Y:S01]  /*29a0*/  IMAD R9, R9, R22, RZ ;  /* 0x0000001609097224 */ /* 0x000fe200078e02ff */
[----:B------:R-:W-:Y:S01]  /*29b0*/  IADD3 R3, PT, PT, R3, -0x2, RZ ;  /* 0xfffffffe03037810 */ /* 0x000fe20007ffe0ff */
[----:B------:R-:W-:Y:S02]  /*29c0*/  IMAD.MOV.U32 R6, RZ, RZ, R20 ;  /* 0x000000ffff067224 */ /* 0x000fe400078e0014 */
[-C--:B------:R-:W-:Y:S02]  /*29d0*/  IMAD R9, R23, R8.reuse, R9 ;  /* 0x0000000817097224 */ /* 0x080fe400078e0209 */
[----:B------:R-:W-:-:S04]  /*29e0*/  IMAD.WIDE.U32 R20, R22, R8, R6 ;  /* 0x0000000816147225 */ /* 0x000fc800078e0006 */
[----:B------:R-:W-:-:S07]  /*29f0*/  IMAD.IADD R21, R21, 0x1, R9 ;  /* 0x0000000115157824 */ /* 0x000fce00078e0209 */
.L_x_7744:
        /* <DEDUP_REMOVED lines=31> */
.L_x_7758:
[----:B------:R-:W-:Y:S01]  /*2bf0*/  MOV R14, R4 ;  /* 0x00000004000e7202 */ /* 0x000fe20000000f00 */
[----:B------:R-:W-:Y:S01]  /*2c00*/  IMAD.MOV.U32 R23, RZ, RZ, R5 ;  /* 0x000000ffff177224 */ /* 0x000fe200078e0005 */
[----:B------:R-:W-:Y:S01]  /*2c10*/  MOV R22, R6 ;  /* 0x0000000600167202 */ /* 0x000fe20000000f00 */
[----:B------:R-:W-:Y:S01]  /*2c20*/  IMAD.MOV.U32 R15, RZ, RZ, R7 ;  /* 0x000000ffff0f7224 */ /* 0x000fe200078e0007 */
[----:B------:R-:W-:-:S07]  /*2c30*/  MOV R24, 0x2c50 ;  /* 0x00002c5000187802 */ /* 0x000fce0000000f00 */
[----:B------:R-:W-:Y:S05]  /*2c40*/  CALL.REL.NOINC `($__internal_167_$__cuda_sm20_rem_s64) ;  /* 0x0000004000fc7944 */ /* 0x000fea0003c00000 */
.L_x_7759:
[----:B------:R-:W-:Y:S05]  /*2c50*/  BSYNC.RECONVERGENT B1 ;  /* 0x0000000000017941 */ /* 0x000fea0003800200 */
.L_x_7757:
        /* <DEDUP_REMOVED lines=31> */
.L_x_7761:
[----:B------:R-:W-:Y:S01]  /*2e50*/  IMAD.MOV.U32 R22, RZ, RZ, R6 ;  /* 0x000000ffff167224 */ /* 0x000fe200078e0006 */
[----:B------:R-:W-:Y:S01]  /*2e60*/  MOV R15, R7 ;  /* 0x00000007000f7202 */ /* 0x000fe20000000f00 */
[----:B------:R-:W-:Y:S01]  /*2e70*/  IMAD.MOV.U32 R14, RZ, RZ, R18 ;  /* 0x000000ffff0e7224 */ /* 0x000fe200078e0012 */
[----:B------:R-:W-:Y:S02]  /*2e80*/  MOV R23, R19 ;  /* 0x0000001300177202 */ /* 0x000fe40000000f00 */
[----:B------:R-:W-:-:S07]  /*2e90*/  MOV R24, 0x2eb0 ;  /* 0x00002eb000187802 */ /* 0x000fce0000000f00 */
[----:B------:R-:W-:Y:S05]  /*2ea0*/  CALL.REL.NOINC `($__internal_167_$__cuda_sm20_rem_s64) ;  /* 0x0000004000647944 */ /* 0x000fea0003c00000 */
[----:B------:R-:W-:Y:S01]  /*2eb0*/  IMAD.MOV.U32 R6, RZ, RZ, R8 ;  /* 0x000000ffff067224 */ /* 0x000fe200078e0008 */
[----:B------:R-:W-:-:S07]  /*2ec0*/  MOV R7, R9 ;  /* 0x0000000900077202 */ /* 0x000fce0000000f00 */
.L_x_7762:
[----:B------:R-:W-:Y:S05]  /*2ed0*/  BSYNC.RECONVERGENT B1 ;  /* 0x0000000000017941 */ /* 0x000fea0003800200 */
.L_x_7760:
[----:B------:R-:W-:Y:S02]  /*2ee0*/  IMAD R3, R7, R4, RZ ;  /* 0x0000000407037224 */ /* 0x000fe400078e02ff */
[----:B------:R-:W-:-:S04]  /*2ef0*/  IMAD.WIDE.U32 R20, R4, R6, R20 ;  /* 0x0000000604147225 */ /* 0x000fc800078e0014 */
[----:B------:R-:W-:-:S04]  /*2f00*/  IMAD R3, R5, R6, R3 ;  /* 0x0000000605037224 */ /* 0x000fc800078e0203 */
[----:B------:R-:W-:-:S07]  /*2f10*/  IMAD.IADD R21, R21, 0x1, R3 ;  /* 0x0000000115157824 */ /* 0x000fce00078e0203 */
.L_x_7717:
        /* <DEDUP_REMOVED lines=12> */
.L_x_7764:
[----:B------:R-:W-:Y:S05]  /*2fe0*/  BSYNC.RECONVERGENT B1 ;  /* 0x0000000000017941 */ /* 0x000fea0003800200 */
.L_x_7763:
[----:B------:R-:W-:-:S05]  /*2ff0*/  SEL R3, RZ, 0x1, !P0 ;  /* 0x00000001ff037807 */ /* 0x000fca0004000000 */
[----:B------:R1:W-:Y:S01]  /*3000*/  STS.U8 [R0+UR4], R3 ;  /* 0x0000000300007988 */ /* 0x0003e20008000004 */
[----:B------:R-:W-:Y:S05]  /*3010*/  BRA `(.L_x_7765) ;  /* 0x0000003400a47947 */ /* 0x000fea0003800000 */
.L_x_7716:
        /* <DEDUP_REMOVED lines=20> */
.L_x_7792:
        /* <DEDUP_REMOVED lines=33> */
.L_x_7769:
[----:B------:R-:W-:Y:S01]  /*3370*/  IMAD.MOV.U32 R26, RZ, RZ, R14 ;  /* 0x000000ffff1a7224 */ /* 0x000fe200078e000e */
[----:B------:R-:W-:Y:S01]  /*3380*/  MOV R11, R13 ;  /* 0x0000000d000b7202 */ /* 0x000fe20000000f00 */
[----:B------:R-:W-:Y:S01]  /*3390*/  IMAD.MOV.U32 R10, RZ, RZ, R34 ;  /* 0x000000ffff0a7224 */ /* 0x000fe200078e0022 */
[----:B------:R-:W-:Y:S02]  /*33a0*/  MOV R9, R35 ;  /* 0x0000002300097202 */ /* 0x000fe40000000f00 */
[----:B------:R-:W-:-:S07]  /*33b0*/  MOV R8, 0x33d0 ;  /* 0x000033d000087802 */ /* 0x000fce0000000f00 */
[----:B-123--:R-:W-:Y:S05]  /*33c0*/  CALL.REL.NOINC `($__internal_166_$__cuda_sm20_div_s64) ;  /* 0x0000003400d07944 */ /* 0x00efea0003c00000 */
        /* <DEDUP_REMOVED lines=10> */
.L_x_7770:
[----:B------:R-:W-:Y:S05]  /*3470*/  BSYNC.RECONVERGENT B1 ;  /* 0x0000000000017941 */ /* 0x000fea0003800200 */
.L_x_7768:
        /* <DEDUP_REMOVED lines=37> */
.L_x_7772:
        /* <DEDUP_REMOVED lines=17> */
.L_x_7773:
[----:B------:R-:W-:Y:S05]  /*37e0*/  BSYNC.RECONVERGENT B1 ;  /* 0x0000000000017941 */ /* 0x000fea0003800200 */
.L_x_7771:
        /* <DEDUP_REMOVED lines=38> */
.L_x_7775:
[----:B------:R-:W-:Y:S01]  /*3a50*/  IMAD.MOV.U32 R26, RZ, RZ, R34 ;  /* 0x000000ffff1a7224 */ /* 0x000fe200078e0022 */
[----:B------:R-:W-:Y:S01]  /*3a60*/  MOV R11, R35 ;  /* 0x00000023000b7202 */ /* 0x000fe20000000f00 */
[----:B------:R-:W-:Y:S01]  /*3a70*/  IMAD.MOV.U32 R10, RZ, RZ, R36 ;  /* 0x000000ffff0a7224 */ /* 0x000fe200078e0024 */
[----:B------:R-:W-:Y:S02]  /*3a80*/  MOV R9, R37 ;  /* 0x0000002500097202 */ /* 0x000fe40000000f00 */
[----:B------:R-:W-:-:S07]  /*3a90*/  MOV R8, 0x3ab0 ;  /* 0x00003ab000087802 */ /* 0x000fce0000000f00 */
[----:B-1----:R-:W-:Y:S05]  /*3aa0*/  CALL.REL.NOINC `($__internal_166_$__cuda_sm20_div_s64) ;  /* 0x0000003000187944 */ /* 0x002fea0003c00000 */
        /* <DEDUP_REMOVED lines=11> */
.L_x_7776:
[----:B------:R-:W-:Y:S05]  /*3b60*/  BSYNC.RECONVERGENT B1 ;  /* 0x0000000000017941 */ /* 0x000fea0003800200 */
.L_x_7774:
        /* <DEDUP_REMOVED lines=37> */
.L_x_7778:
        /* <DEDUP_REMOVED lines=17> */
.L_x_7779:
[----:B------:R-:W-:Y:S05]  /*3ed0*/  BSYNC.RECONVERGENT B1 ;  /* 0x0000000000017941 */ /* 0x000fea0003800200 */
.L_x_7777:
        /* <DEDUP_REMOVED lines=38> */
.L_x_7781:
        /* <DEDUP_REMOVED lines=17> */
.L_x_7782:
[----:B------:R-:W-:Y:S05]  /*4250*/  BSYNC.RECONVERGENT B1 ;  /* 0x0000000000017941 */ /* 0x000fea0003800200 */
.L_x_7780:
        /* <DEDUP_REMOVED lines=38> */
.L_x_7784:
        /* <DEDUP_REMOVED lines=17> */
.L_x_7785:
[----:B------:R-:W-:Y:S05]  /*45d0*/  BSYNC.RECONVERGENT B1 ;  /* 0x0000000000017941 */ /* 0x000fea0003800200 */
.L_x_7783:
        /* <DEDUP_REMOVED lines=37> */
.L_x_7787:
        /* <DEDUP_REMOVED lines=17> */
.L_x_7788:
[----:B------:R-:W-:Y:S05]  /*4940*/  BSYNC.RECONVERGENT B1 ;  /* 0x0000000000017941 */ /* 0x000fea0003800200 */
.L_x_7786:
        /* <DEDUP_REMOVED lines=37> */
.L_x_7790:
        /* <DEDUP_REMOVED lines=17> */
.L_x_7791:
[----:B------:R-:W-:Y:S05]  /*4cb0*/  BSYNC.RECONVERGENT B1 ;  /* 0x0000000000017941 */ /* 0x000fea0003800200 */
.L_x_7789:
        /* <DEDUP_REMOVED lines=12> */
.L_x_7767:
        /* <DEDUP_REMOVED lines=37> */
.L_x_7795:
[----:B------:R-:W-:Y:S01]  /*4fd0*/  IMAD.MOV.U32 R26, RZ, RZ, R14 ;  /* 0x000000ffff1a7224 */ /* 0x000fe200078e000e */
[----:B------:R-:W-:Y:S01]  /*4fe0*/  MOV R11, R13 ;  /* 0x0000000d000b7202 */ /* 0x000fe20000000f00 */
[----:B------:R-:W-:Y:S01]  /*4ff0*/  IMAD.MOV.U32 R10, RZ, RZ, R16 ;  /* 0x000000ffff0a7224 */ /* 0x000fe200078e0010 */
[----:B------:R-:W-:Y:S02]  /*5000*/  MOV R9, R17 ;  /* 0x0000001100097202 */ /* 0x000fe40000000f00 */
[----:B------:R-:W-:-:S07]  /*5010*/  MOV R8, 0x5030 ;  /* 0x0000503000087802 */ /* 0x000fce0000000f00 */
[----:B------:R-:W-:Y:S05]  /*5020*/  CALL.REL.NOINC `($__internal_166_$__cuda_sm20_div_s64) ;  /* 0x0000001800b87944 */ /* 0x000fea0003c00000 */
        /* <DEDUP_REMOVED lines=10> */
.L_x_7796:
[----:B------:R-:W-:Y:S05]  /*50d0*/  BSYNC.RECONVERGENT B1 ;  /* 0x0000000000017941 */ /* 0x000fea0003800200 */
.L_x_7794:
        /* <DEDUP_REMOVED lines=38> */
.L_x_7798:
        /* <DEDUP_REMOVED lines=17> */
.L_x_7799:
[----:B------:R-:W-:Y:S05]  /*5450*/  BSYNC.RECONVERGENT B1 ;  /* 0x0000000000017941 */ /* 0x000fea0003800200 */
.L_x_7797:
        /* <DEDUP_REMOVED lines=40> */
.L_x_7801:
        /* <DEDUP_REMOVED lines=17> */
.L_x_7802:
[----:B------:R-:W-:Y:S05]  /*57f0*/  BSYNC.RECONVERGENT B1 ;  /* 0x0000000000017941 */ /* 0x000fea0003800200 */
.L_x_7800:
        /* <DEDUP_REMOVED lines=40> */
.L_x_7804:
        /* <DEDUP_REMOVED lines=17> */
.L_x_7805:
[----:B------:R-:W-:Y:S05]  /*5b90*/  BSYNC.RECONVERGENT B1 ;  /* 0x0000000000017941 */ /* 0x000fea0003800200 */
.L_x_7803:
        /* <DEDUP_REMOVED lines=9> */
.L_x_7793:
        /* <DEDUP_REMOVED lines=35> */
.L_x_7808:
[----:B------:R-:W-:Y:S01]  /*5e60*/  MOV R26, R14 ;  /* 0x0000000e001a7202 */ /* 0x000fe20000000f00 */
[----:B------:R-:W-:Y:S01]  /*5e70*/  IMAD.MOV.U32 R10, RZ, RZ, R16 ;  /* 0x000000ffff0a7224 */ /* 0x000fe200078e0010 */
[----:B------:R-:W-:Y:S02]  /*5e80*/  MOV R11, R13 ;  /* 0x0000000d000b7202 */ /* 0x000fe40000000f00 */
[----:B------:R-:W-:Y:S02]  /*5e90*/  MOV R9, R17 ;  /* 0x0000001100097202 */ /* 0x000fe40000000f00 */
[----:B------:R-:W-:-:S07]  /*5ea0*/  MOV R8, 0x5ec0 ;  /* 0x00005ec000087802 */ /* 0x000fce0000000f00 */
[----:B------:R-:W-:Y:S05]  /*5eb0*/  CALL.REL.NOINC `($__internal_166_$__cuda_sm20_div_s64) ;  /* 0x0000000c00147944 */ /* 0x000fea0003c00000 */
        /* <DEDUP_REMOVED lines=10> */
.L_x_7809:
[----:B------:R-:W-:Y:S05]  /*5f60*/  BSYNC.RECONVERGENT B1 ;  /* 0x0000000000017941 */ /* 0x000fea0003800200 */
.L_x_7807:
        /* <DEDUP_REMOVED lines=39> */
.L_x_7811:
        /* <DEDUP_REMOVED lines=17> */
.L_x_7812:
[----:B------:R-:W-:Y:S05]  /*62f0*/  BSYNC.RECONVERGENT B1 ;  /* 0x0000000000017941 */ /* 0x000fea0003800200 */
.L_x_7810:
        /* <DEDUP_REMOVED lines=9> */
.L_x_7806:
        /* <DEDUP_REMOVED lines=31> */
.L_x_7814:
[----:B------:R-:W-:Y:S02]  /*6580*/  MOV R15, R23 ;  /* 0x00000017000f7202 */ /* 0x000fe40000000f00 */
[----:B------:R-:W-:Y:S02]  /*6590*/  MOV R23, R13 ;  /* 0x0000000d00177202 */ /* 0x000fe40000000f00 */
[----:B------:R-:W-:-:S07]  /*65a0*/  MOV R24, 0x65c0 ;  /* 0x000065c000187802 */ /* 0x000fce0000000f00 */
[----:B------:R-:W-:Y:S05]  /*65b0*/  CALL.REL.NOINC `($__internal_167_$__cuda_sm20_rem_s64) ;  /* 0x0000000800a07944 */ /* 0x000fea0003c00000 */
.L_x_7815:
[----:B------:R-:W-:Y:S05]  /*65c0*/  BSYNC.RECONVERGENT B1 ;  /* 0x0000000000017941 */ /* 0x000fea0003800200 */
.L_x_7813:
[----:B------:R-:W0:Y:S02]  /*65d0*/  LDC.64 R10, c[0x0][0x398] ;  /* 0x0000e600ff0a7b82 */ /* 0x000e240000000a00 */
[----:B0-----:R-:W-:-:S06]  /*65e0*/  IMAD.WIDE.U32 R6, R7, 0x8, R10 ;  /* 0x0000000807067825 */ /* 0x001fcc00078e000a */
[----:B------:R-:W2:Y:S02]  /*65f0*/  LDG.E.64 R6, desc[UR8][R6.64] ;  /* 0x0000000806067981 */ /* 0x000ea4000c1e1b00 */
[-C--:B--2---:R-:W-:Y:S02]  /*6600*/  IMAD R3, R7, R8.reuse, RZ ;  /* 0x0000000807037224 */ /* 0x084fe400078e02ff */
[----:B------:R-:W-:-:S04]  /*6610*/  IMAD.WIDE.U32 R4, R6, R8, R4 ;  /* 0x0000000806047225 */ /* 0x000fc800078e0004 */
[----:B------:R-:W-:-:S04]  /*6620*/  IMAD R3, R6, R9, R3 ;  /* 0x0000000906037224 */ /* 0x000fc800078e0203 */
[----:B------:R-:W-:-:S07]  /*6630*/  IMAD.IADD R5, R5, 0x1, R3 ;  /* 0x0000000105057824 */ /* 0x000fce00078e0203 */
.L_x_7766:
[----:B------:R-:W0:Y:S02]  /*6640*/  LDCU.64 UR12, c[0x0][0x388] ;  /* 0x00007100ff0c77ac */ /* 0x000e240008000a00 */
[----:B0-----:R-:W-:-:S04]  /*6650*/  LEA R6, P0, R4, UR12, 0x1 ;  /* 0x0000000c04067c11 */ /* 0x001fc8000f8008ff */
[----:B------:R-:W-:-:S05]  /*6660*/  LEA.HI.X R7, R4, UR13, R5, 0x1, P0 ;  /* 0x0000000d04077c11 */ /* 0x000fca00080f0c05 */
[----:B------:R-:W2:Y:S02]  /*6670*/  LDG.E.U16 R6, desc[UR8][R6.64] ;  /* 0x0000000806067981 */ /* 0x000ea4000c1e1500 */
[----:B--2---:R-:W-:-:S04]  /*6680*/  LOP3.LUT P0, RZ, R6, 0x7fff, RZ, 0xc0, !PT ;  /* 0x00007fff06ff7812 */ /* 0x004fc8000780c0ff */
[----:B------:R-:W-:-:S05]  /*6690*/  SEL R3, RZ, 0x1, !P0 ;  /* 0x00000001ff037807 */ /* 0x000fca0004000000 */
[----:B------:R0:W-:Y:S04]  /*66a0*/  STS.U8 [R0+UR4], R3 ;  /* 0x0000000300007988 */ /* 0x0001e80008000004 */
.L_x_7765:
[----:B------:R-:W-:Y:S05]  /*66b0*/  BSYNC.RECONVERGENT B0 ;  /* 0x0000000000007941 */ /* 0x000fea0003800200 */
.L_x_7715:
[----:B------:R-:W-:Y:S01]  /*66c0*/  BAR.SYNC.DEFER_BLOCKING 0x0 ;  /* 0x0000000000007b1d */ /* 0x000fe20000010000 */
[----:B------:R-:W-:-:S09]  /*66d0*/  UISETP.GE.U32.AND UP0, UPT, UR5, 0x42, UPT ;  /* 0x000000420500788c */ /* 0x000fd2000bf06070 */
[----:B------:R-:W-:Y:S05]  /*66e0*/  BRA.U !UP0, `(.L_x_7816) ;  /* 0x00000001083c7547 */ /* 0x000fea000b800000 */
.L_x_7819:
        /* <DEDUP_REMOVED lines=10> */
.L_x_7818:
[----:B------:R-:W-:Y:S05]  /*6790*/  BSYNC.RECONVERGENT B0 ;  /* 0x0000000000007941 */ /* 0x000fea0003800200 */
.L_x_7817:
[----:B------:R-:W-:Y:S01]  /*67a0*/  BAR.SYNC.DEFER_BLOCKING 0x0 ;  /* 0x0000000000007b1d */ /* 0x000fe20000010000 */
[----:B------:R-:W-:-:S05]  /*67b0*/  UISETP.GT.U32.AND UP0, UPT, UR5, 0x83, UPT ;  /* 0x000000830500788c */ /* 0x000fca000bf04070 */
[----:B------:R-:W-:-:S04]  /*67c0*/  UMOV UR5, UR6 ;  /* 0x0000000600057c82 */ /* 0x000fc80008000000 */
[----:B------:R-:W-:Y:S05]  /*67d0*/  BRA.U UP0, `(.L_x_7819) ;  /* 0xfffffffd00c47547 */ /* 0x000fea000b83ffff */
.L_x_7816:
        /* <DEDUP_REMOVED lines=51> */
        .weak           $__internal_166_$__cuda_sm20_div_s64
        .type           $__internal_166_$__cuda_sm20_div_s64,@function
        .size           $__internal_166_$__cuda_sm20_div_s64,($__internal_167_$__cuda_sm20_rem_s64 - $__internal_166_$__cuda_sm20_div_s64)
$__internal_166_$__cuda_sm20_div_s64:
        /* <DEDUP_REMOVED lines=82> */
[----:B------:R-:W-:Y:S06]  /*7030*/  RET.REL.NODEC R8 `(uncontiguous_all_f16) ;  /* 0xffffff8c08f07950 */ /* 0x000fec0003c3ffff */
        .weak           $__internal_167_$__cuda_sm20_rem_s64
        .type           $__internal_167_$__cuda_sm20_rem_s64,@function
        .size           $__internal_167_$__cuda_sm20_rem_s64,(.L_x_32370 - $__internal_167_$__cuda_sm20_rem_s64)
$__internal_167_$__cuda_sm20_rem_s64:
        /* <DEDUP_REMOVED lines=76> */
[----:B------:R-:W-:Y:S06]  /*7500*/  RET.REL.NODEC R24 `(uncontiguous_all_f16) ;  /* 0xffffff8818bc7950 */ /* 0x000fec0003c3ffff */
.L_x_7820:
        /* <DEDUP_REMOVED lines=15> */
.L_x_32370:


//--------------------- .text.contiguous_all_f16  --------------------------
	.section	.text.contiguous_all_f16,"ax",@progbits
	.align	128
        .global         contiguous_all_f16
        .type           contiguous_all_f16,@function
        .size           contiguous_all_f16,(.L_x_33072 - contiguous_all_f16)
        .other          contiguous_all_f16,@"STO_CUDA_ENTRY STV_DEFAULT"
contiguous_all_f16:
.text.contiguous_all_f16:
        /* <DEDUP_REMOVED lines=32> */
.L_x_7824:
[----:B------:R-:W-:Y:S05]  /*0200*/  BSYNC.RECONVERGENT B1 ;  /* 0x0000000000017941 */ /* 0x000fea0003800200 */
.L_x_7823:
[----:B------:R-:W-:-:S05]  /*0210*/  SEL R3, RZ, 0x1, !P0 ;  /* 0x00000001ff037807 */ /* 0x000fca0004000000 */
[----:B------:R0:W-:Y:S01]  /*0220*/  STS.U8 [R0+UR4], R3 ;  /* 0x0000000300007988 */ /* 0x0001e20008000004 */
[----:B------:R-:W-:Y:S05]  /*0230*/  BRA `(.L_x_7825) ;  /* 0x0000000000287947 */ /* 0x000fea0003800000 */
.L_x_7822:
        /* <DEDUP_REMOVED lines=10> */
.L_x_7825:
[----:B------:R-:W-:Y:S05]  /*02e0*/  BSYNC.RECONVERGENT B0 ;  /* 0x0000000000007941 */ /* 0x000fea0003800200 */
.L_x_7821:
[----:B------:R-:W-:Y:S01]  /*02f0*/  BAR.SYNC.DEFER_BLOCKING 0x0 ;  /* 0x0000000000007b1d */ /* 0x000fe20000010000 */
[----:B------:R-:W-:-:S09]  /*0300*/  UISETP.GE.U32.AND UP0, UPT, UR5, 0x42, UPT ;  /* 0x000000420500788c */ /* 0x000fd2000bf06070 */
[----:B------:R-:W-:Y:S05]  /*0310*/  BRA.U !UP0, `(.L_x_7826) ;  /* 0x00000001083c7547 */ /* 0x000fea000b800000 */
.L_x_7829:
        /* <DEDUP_REMOVED lines=10> */
.L_x_7828:
[----:B------:R-:W-:Y:S05]  /*03c0*/  BSYNC.RECONVERGENT B0 ;  /* 0x0000000000007941 */ /* 0x000fea0003800200 */
.L_x_7827:
[----:B------:R-:W-:Y:S01]  /*03d0*/  BAR.SYNC.DEFER_BLOCKING 0x0 ;  /* 0x0000000000007b1d */ /* 0x000fe20000010000 */
[----:B------:R-:W-:-:S05]  /*03e0*/  UISETP.GT.U32.AND UP0, UPT, UR5, 0x83, UPT ;  /* 0x000000830500788c */ /* 0x000fca000bf04070 */
[----:B------:R-:W-:-:S04]  /*03f0*/  UMOV UR5, UR6 ;  /* 0x0000000600057c82 */ /* 0x000fc80008000000 */
[----:B------:R-:W-:Y:S05]  /*0400*/  BRA.U UP0, `(.L_x_7829) ;  /* 0xfffffffd00c47547 */ /* 0x000fea000b83ffff */
.L_x_7826:
        /* <DEDUP_REMOVED lines=51> */
.L_x_7830:
        /* <DEDUP_REMOVED lines=12> */
.L_x_33072:


//--------------------- .text.contiguous_all33_f64 --------------------------
	.section	.text.contiguous_all33_f64,"ax",@progbits
	.align	128
        .global         contiguous_all33_f64
        .type           contiguous_all33_f64,@function
        .size           contiguous_all33_f64,(.L_x_33073 - contiguous_all33_f64)
        .other          contiguous_all33_f64,@"STO_CUDA_ENTRY STV_DEFAULT"
contiguous_all33_f64:
.text.contiguous_all33_f64:
        /* <DEDUP_REMOVED lines=26> */
[----:B-1----:R-:W2:Y:S02]  /*01a0*/  LDG.E.64 R4, desc[UR6][R4.64] ;  /* 0x0000000604047981 */ /* 0x002ea4000c1e1b00 */
[----:B--2---:R-:W-:-:S06]  /*01b0*/  DSETP.NEU.AND P0, PT, R4, RZ, PT ;  /* 0x000000ff0400722a */ /* 0x004fcc0003f0d000 */
        /* <DEDUP_REMOVED lines=21> */
.L_x_7835:
        /* <DEDUP_REMOVED lines=36> */
.L_x_7834:
[----:B------:R-:W-:Y:S05]  /*0550*/  BSYNC.RECONVERGENT B0 ;  /* 0x0000000000007941 */ /* 0x000fea0003800200 */
.L_x_7833:
[----:B------:R-:W-:Y:S01]  /*0560*/  UIADD3 UR4, UPT, UPT, UR4, 0x8, URZ ;  /* 0x0000000804047890 */ /* 0x000fe2000fffe0ff */
[----:B------:R-:W-:Y:S01]  /*0570*/  SEL R5, RZ, 0x1, !P0 ;  /* 0x00000001ff057807 */ /* 0x000fe20004000000 */
[----:B------:R-:W-:Y:S01]  /*0580*/  IMAD R10, R3, 0x8, R10 ;  /* 0x00000008030a7824 */ /* 0x000fe200078e020a */
[----:B------:R-:W-:Y:S09]  /*0590*/  @P1 BRA `(.L_x_7835) ;  /* 0xfffffffc005c1947 */ /* 0x000ff2000383ffff */
[----:B------:R-:W-:-:S12]  /*05a0*/  UIADD3 UR4, UPT, UPT, UR4, 0x1, URZ ;  /* 0x0000000104047890 */ /* 0x000fd8000fffe0ff */
.L_x_7832:
        /* <DEDUP_REMOVED lines=23> */
.L_x_7839:
[----:B------:R-:W-:Y:S05]  /*0720*/  BSYNC.RECONVERGENT B0 ;  /* 0x0000000000007941 */ /* 0x000fea0003800200 */
.L_x_7838:
[----:B------:R-:W-:Y:S01]  /*0730*/  SEL R5, RZ, 0x1, !P0 ;  /* 0x00000001ff057807 */ /* 0x000fe20004000000 */
[----:B------:R-:W-:-:S12]  /*0740*/  UIADD3 UR4, UPT, UPT, UR4, 0x4, URZ ;  /* 0x0000000404047890 */ /* 0x000fd8000fffe0ff */
.L_x_7837:
        /* <DEDUP_REMOVED lines=14> */
.L_x_7842:
[----:B------:R-:W-:Y:S05]  /*0830*/  BSYNC.RECONVERGENT B0 ;  /* 0x0000000000007941 */ /* 0x000fea0003800200 */
.L_x_7841:
[----:B------:R-:W-:Y:S01]  /*0840*/  SEL R5, RZ, 0x1, !P0 ;  /* 0x00000001ff057807 */ /* 0x000fe20004000000 */
[----:B------:R-:W-:-:S12]  /*0850*/  UIADD3 UR4, UPT, UPT, UR4, 0x2, URZ ;  /* 0x0000000204047890 */ /* 0x000fd8000fffe0ff */
.L_x_7840:
        /* <DEDUP_REMOVED lines=8> */
.L_x_7836:
[----:B-1----:R0:W-:Y:S02]  /*08e0*/  STS.U8 [R0+UR5], R5 ;  /* 0x0000000500007988 */ /* 0x0021e40008000005 */
.L_x_7831:
        /* <DEDUP_REMOVED lines=9> */
.L_x_7843:
        /* <DEDUP_REMOVED lines=16> */
.L_x_33073:


//--------------------- .text.contiguous_all3_f64 --------------------------
	.section	.text.contiguous_all3_f64,"ax",@progbits
	.align	128
        .global         contiguous_all3_f64
        .type           contiguous_all3_f64,@function
        .size           contiguous_all3_f64,(.L_x_32372 - contiguous_all3_f64)
        .other          contiguous_all3_f64,@"STO_CUDA_ENTRY STV_DEFAULT"
contiguous_all3_f64:
.text.contiguous_all3_f64:
        /* <DEDUP_REMOVED lines=43> */
.L_x_7862:
        /* <DEDUP_REMOVED lines=27> */
.L_x_7846:
[----:B------:R-:W-:Y:S01]  /*0460*/  IMAD.MOV.U32 R27, RZ, RZ, R32 ;  /* 0x000000ffff1b7224 */ /* 0x000fe200078e0020 */
[----:B0-----:R-:W-:Y:S01]  /*0470*/  MOV R2, R34 ;  /* 0x0000002200027202 */ /* 0x001fe20000000f00 */
[----:B------:R-:W-:Y:S01]  /*0480*/  IMAD.MOV.U32 R0, RZ, RZ, R35 ;  /* 0x000000ffff007224 */ /* 0x000fe200078e0023 */
[----:B------:R-:W-:-:S07]  /*0490*/  MOV R9, 0x4b0 ;  /* 0x000004b000097802 */ /* 0x000fce0000000f00 */
[----:B-12-4-:R-:W-:Y:S05]  /*04a0*/  CALL.REL.NOINC `($__internal_168_$__cuda_sm20_div_s64) ;  /* 0x00000034001c7944 */ /* 0x016fea0003c00000 */
        /* <DEDUP_REMOVED lines=8> */
.L_x_7847:
        /* <DEDUP_REMOVED lines=33> */
.L_x_7848:
[----:B------:R-:W-:Y:S01]  /*0740*/  IMAD.MOV.U32 R27, RZ, RZ, R31 ;  /* 0x000000ffff1b7224 */ /* 0x000fe200078e001f */
[----:B0-----:R-:W-:Y:S01]  /*0750*/  MOV R2, R34 ;  /* 0x0000002200027202 */ /* 0x001fe20000000f00 */
[----:B------:R-:W-:Y:S01]  /*0760*/  IMAD.MOV.U32 R0, RZ, RZ, R35 ;  /* 0x000000ffff007224 */ /* 0x000fe200078e0023 */
[----:B------:R-:W-:-:S07]  /*0770*/  MOV R9, 0x790 ;  /* 0x0000079000097802 */ /* 0x000fce0000000f00 */
[----:B----4-:R-:W-:Y:S05]  /*0780*/  CALL.REL.NOINC `($__internal_168_$__cuda_sm20_div_s64) ;  /* 0x0000003000647944 */ /* 0x010fea0003c00000 */
        /* <DEDUP_REMOVED lines=9> */
.L_x_7849:
        /* <DEDUP_REMOVED lines=35> */
.L_x_7850:
[----:B------:R-:W-:Y:S01]  /*0a50*/  MOV R27, R29 ;  /* 0x0000001d001b7202 */ /* 0x000fe20000000f00 */
[----:B------:R-:W-:Y:S01]  /*0a60*/  IMAD.MOV.U32 R2, RZ, RZ, R32 ;  /* 0x000000ffff027224 */ /* 0x000fe200078e0020 */
[----:B------:R-:W-:Y:S02]  /*0a70*/  MOV R0, R33 ;  /* 0x0000002100007202 */ /* 0x000fe40000000f00 */
[----:B------:R-:W-:-:S07]  /*0a80*/  MOV R9, 0xaa0 ;  /* 0x00000aa000097802 */ /* 0x000fce0000000f00 */
[----:B----4-:R-:W-:Y:S05]  /*0a90*/  CALL.REL.NOINC `($__internal_168_$__cuda_sm20_div_s64) ;  /* 0x0000002c00a07944 */ /* 0x010fea0003c00000 */
        /* <DEDUP_REMOVED lines=9> */
.L_x_7851:
        /* <DEDUP_REMOVED lines=33> */
.L_x_7852:
[----:B------:R-:W-:Y:S01]  /*0d40*/  IMAD.MOV.U32 R27, RZ, RZ, R28 ;  /* 0x000000ffff1b7224 */ /* 0x000fe200078e001c */
[----:B------:R-:W-:Y:S01]  /*0d50*/  MOV R2, R32 ;  /* 0x0000002000027202 */ /* 0x000fe20000000f00 */
[----:B------:R-:W-:Y:S01]  /*0d60*/  IMAD.MOV.U32 R0, RZ, RZ, R33 ;  /* 0x000000ffff007224 */ /* 0x000fe200078e0021 */
[----:B------:R-:W-:-:S07]  /*0d70*/  MOV R9, 0xd90 ;  /* 0x00000d9000097802 */ /* 0x000fce0000000f00 */
[----:B----4-:R-:W-:Y:S05]  /*0d80*/  CALL.REL.NOINC `($__internal_168_$__cuda_sm20_div_s64) ;  /* 0x0000002800e47944 */ /* 0x010fea0003c00000 */
        /* <DEDUP_REMOVED lines=8> */
.L_x_7853:
        /* <DEDUP_REMOVED lines=34> */
.L_x_7854:
        /* <DEDUP_REMOVED lines=14> */
.L_x_7855:
        /* <DEDUP_REMOVED lines=34> */
.L_x_7856:
[----:B------:R-:W-:Y:S01]  /*1330*/  MOV R27, R28 ;  /* 0x0000001c001b7202 */ /* 0x000fe20000000f00 */
[----:B------:R-:W-:Y:S01]  /*1340*/  IMAD.MOV.U32 R2, RZ, RZ, R32 ;  /* 0x000000ffff027224 */ /* 0x000fe200078e0020 */
[----:B------:R-:W-:Y:S02]  /*1350*/  MOV R0, R33 ;  /* 0x0000002100007202 */ /* 0x000fe40000000f00 */
[----:B------:R-:W-:-:S07]  /*1360*/  MOV R9, 0x1380 ;  /* 0x0000138000097802 */ /* 0x000fce0000000f00 */
[----:B----4-:R-:W-:Y:S05]  /*1370*/  CALL.REL.NOINC `($__internal_168_$__cuda_sm20_div_s64) ;  /* 0x0000002400687944 */ /* 0x010fea0003c00000 */
        /* <DEDUP_REMOVED lines=9> */
.L_x_7857:
        /* <DEDUP_REMOVED lines=34> */
.L_x_7858:
        /* <DEDUP_REMOVED lines=14> */
.L_x_7859:
        /* <DEDUP_REMOVED lines=34> */
.L_x_7860:
[----:B------:R-:W-:Y:S01]  /*1930*/  MOV R27, R30 ;  /* 0x0000001e001b7202 */ /* 0x000fe20000000f00 */
[----:B------:R-:W-:Y:S01]  /*1940*/  IMAD.MOV.U32 R2, RZ, RZ, R32 ;  /* 0x000000ffff027224 */ /* 0x000fe200078e0020 */
[----:B------:R-:W-:Y:S02]  /*1950*/  MOV R0, R33 ;  /* 0x0000002100007202 */ /* 0x000fe40000000f00 */
[----:B------:R-:W-:-:S07]  /*1960*/  MOV R9, 0x1980 ;  /* 0x0000198000097802 */ /* 0x000fce0000000f00 */
[----:B----4-:R-:W-:Y:S05]  /*1970*/  CALL.REL.NOINC `($__internal_168_$__cuda_sm20_div_s64) ;  /* 0x0000001c00e87944 */ /* 0x010fea0003c00000 */
        /* <DEDUP_REMOVED lines=9> */
.L_x_7861:
        /* <DEDUP_REMOVED lines=14> */
.L_x_7845:
        /* <DEDUP_REMOVED lines=33> */
.L_x_7864:
[----:B------:R-:W-:Y:S01]  /*1d00*/  IMAD.MOV.U32 R27, RZ, RZ, R32 ;  /* 0x000000ffff1b7224 */ /* 0x000fe200078e0020 */
[----:B0-----:R-:W-:Y:S01]  /*1d10*/  MOV R2, R16 ;  /* 0x0000001000027202 */ /* 0x001fe20000000f00 */
[----:B------:R-:W-:Y:S01]  /*1d20*/  IMAD.MOV.U32 R0, RZ, RZ, R17 ;  /* 0x000000ffff007224 */ /* 0x000fe200078e0011 */
[----:B------:R-:W-:-:S07]  /*1d30*/  MOV R9, 0x1d50 ;  /* 0x00001d5000097802 */ /* 0x000fce0000000f00 */
[----:B------:R-:W-:Y:S05]  /*1d40*/  CALL.REL.NOINC `($__internal_168_$__cuda_sm20_div_s64) ;  /* 0x0000001800f47944 */ /* 0x000fea0003c00000 */
        /* <DEDUP_REMOVED lines=8> */
.L_x_7865:
        /* <DEDUP_REMOVED lines=35> */
.L_x_7866:
[----:B------:R-:W-:Y:S01]  /*2000*/  IMAD.MOV.U32 R27, RZ, RZ, R17 ;  /* 0x000000ffff1b7224 */ /* 0x000fe200078e0011 */
[----:B0-----:R-:W-:Y:S01]  /*2010*/  MOV R2, R18 ;  /* 0x0000001200027202 */ /* 0x001fe20000000f00 */
[----:B------:R-:W-:Y:S01]  /*2020*/  IMAD.MOV.U32 R0, RZ, RZ, R19 ;  /* 0x000000ffff007224 */ /* 0x000fe200078e0013 */
[----:B------:R-:W-:-:S07]  /*2030*/  MOV R9, 0x2050 ;  /* 0x0000205000097802 */ /* 0x000fce0000000f00 */
[----:B------:R-:W-:Y:S05]  /*2040*/  CALL.REL.NOINC `($__internal_168_$__cuda_sm20_div_s64) ;  /* 0x0000001800347944 */ /* 0x000fea0003c00000 */
        /* <DEDUP_REMOVED lines=9> */
.L_x_7867:
        /* <DEDUP_REMOVED lines=36> */
.L_x_7868:
[----:B------:R-:W-:Y:S01]  /*2320*/  IMAD.MOV.U32 R27, RZ, RZ, R19 ;  /* 0x000000ffff1b7224 */ /* 0x000fe200078e0013 */
[----:B------:R-:W-:Y:S01]  /*2330*/  MOV R2, R28 ;  /* 0x0000001c00027202 */ /* 0x000fe20000000f00 */
[----:B------:R-:W-:Y:S01]  /*2340*/  IMAD.MOV.U32 R0, RZ, RZ, R29 ;  /* 0x000000ffff007224 */ /* 0x000fe200078e001d */
[----:B------:R-:W-:-:S07]  /*2350*/  MOV R9, 0x2370 ;  /* 0x0000237000097802 */ /* 0x000fce0000000f00 */
[----:B------:R-:W-:Y:S05]  /*2360*/  CALL.REL.NOINC `($__internal_168_$__cuda_sm20_div_s64) ;  /* 0x00000014006c7944 */ /* 0x000fea0003c00000 */
        /* <DEDUP_REMOVED lines=9> */
.L_x_7869:
        /* <DEDUP_REMOVED lines=37> */
.L_x_7870:
[----:B------:R-:W-:Y:S01]  /*2650*/  MOV R27, R18 ;  /* 0x00000012001b7202 */ /* 0x000fe20000000f00 */
[----:B------:R-:W-:Y:S01]  /*2660*/  IMAD.MOV.U32 R2, RZ, RZ, R28 ;  /* 0x000000ffff027224 */ /* 0x000fe200078e001c */
[----:B------:R-:W-:Y:S02]  /*2670*/  MOV R0, R29 ;  /* 0x0000001d00007202 */ /* 0x000fe40000000f00 */
[----:B------:R-:W-:-:S07]  /*2680*/  MOV R9, 0x26a0 ;  /* 0x000026a000097802 */ /* 0x000fce0000000f00 */
[----:B------:R-:W-:Y:S05]  /*2690*/  CALL.REL.NOINC `($__internal_168_$__cuda_sm20_div_s64) ;  /* 0x0000001000a07944 */ /* 0x000fea0003c00000 */
        /* <DEDUP_REMOVED lines=8> */
.L_x_7871:
        /* <DEDUP_REMOVED lines=9> */
.L_x_7863:
        /* <DEDUP_REMOVED lines=31> */
.L_x_7873:
        /* <DEDUP_REMOVED lines=13> */
.L_x_7874:
        /* <DEDUP_REMOVED lines=35> */
.L_x_7875:
[----:B------:R-:W-:Y:S01]  /*2ca0*/  MOV R27, R17 ;  /* 0x00000011001b7202 */ /* 0x000fe20000000f00 */
[----:B0-----:R-:W-:Y:S01]  /*2cb0*/  IMAD.MOV.U32 R2, RZ, RZ, R18 ;  /* 0x000000ffff027224 */ /* 0x001fe200078e0012 */
[----:B------:R-:W-:Y:S02]  /*2cc0*/  MOV R0, R19 ;  /* 0x0000001300007202 */ /* 0x000fe40000000f00 */
[----:B------:R-:W-:-:S07]  /*2cd0*/  MOV R9, 0x2cf0 ;  /* 0x00002cf000097802 */ /* 0x000fce0000000f00 */
[----:B------:R-:W-:Y:S05]  /*2ce0*/  CALL.REL.NOINC `($__internal_168_$__cuda_sm20_div_s64) ;  /* 0x0000000c000c7944 */ /* 0x000fea0003c00000 */
        /* <DEDUP_REMOVED lines=9> */
.L_x_7876:
        /* <DEDUP_REMOVED lines=10> */
.L_x_7872:
        /* <DEDUP_REMOVED lines=29> */
.L_x_7877:
[----:B------:R-:W-:-:S07]  /*2ff0*/  MOV R0, 0x3010 ;  /* 0x0000301000007802 */ /* 0x000fce0000000f00 */
[----:B0-----:R-:W-:Y:S05]  /*3000*/  CALL.REL.NOINC `($__internal_169_$__cuda_sm20_rem_s64) ;  /* 0x0000000c00947944 */ /* 0x001fea0003c00000 */
[----:B------:R-:W-:Y:S02]  /*3010*/  MOV R10, R2 ;  /* 0x00000002000a7202 */ /* 0x000fe40000000f00 */
[----:B------:R-:W-:-:S07]  /*3020*/  MOV R11, R9 ;  /* 0x00000009000b7202 */ /* 0x000fce0000000f00 */
.L_x_7878:
[----:B------:R-:W0:Y:S02]  /*3030*/  LDC.64 R12, c[0x0][0x398] ;  /* 0x0000e600ff0c7b82 */ /* 0x000e240000000a00 */
[----:B0-----:R-:W-:-:S06]  /*3040*/  IMAD.WIDE.U32 R2, R3, 0x8, R12 ;  /* 0x0000000803027825 */ /* 0x001fcc00078e000c */
[----:B------:R-:W2:Y:S02]  /*3050*/  LDG.E.64 R2, desc[UR10][R2.64] ;  /* 0x0000000a02027981 */ /* 0x000ea4000c1e1b00 */
[-C--:B--2---:R-:W-:Y:S02]  /*3060*/  IMAD R9, R3, R10.reuse, RZ ;  /* 0x0000000a03097224 */ /* 0x084fe400078e02ff */
[----:B------:R-:W-:-:S04]  /*3070*/  IMAD.WIDE.U32 R28, R2, R10, R28 ;  /* 0x0000000a021c7225 */ /* 0x000fc800078e001c */
[----:B------:R-:W-:-:S04]  /*3080*/  IMAD R9, R2, R11, R9 ;  /* 0x0000000b02097224 */ /* 0x000fc800078e0209 */
[----:B------:R-:W-:-:S07]  /*3090*/  IMAD.IADD R29, R29, 0x1, R9 ;  /* 0x000000011d1d7824 */ /* 0x000fce00078e0209 */
.L_x_7844:
[----:B------:R-:W0:Y:S02]  /*30a0*/  LDCU.64 UR12, c[0x0][0x388] ;  /* 0x00007100ff0c77ac */ /* 0x000e240008000a00 */
[----:B0-----:R-:W-:-:S04]  /*30b0*/  LEA R2, P0, R28, UR12, 0x3 ;  /* 0x0000000c1c027c11 */ /* 0x001fc8000f8018ff */
[----:B------:R-:W-:-:S06]  /*30c0*/  LEA.HI.X R3, R28, UR13, R29, 0x3, P0 ;  /* 0x0000000d1c037c11 */ /* 0x000fcc00080f1c1d */
[----:B------:R-:W2:Y:S02]  /*30d0*/  LDG.E.64 R2, desc[UR10][R2.64] ;  /* 0x0000000a02027981 */ /* 0x000ea4000c1e1b00 */
[----:B--2---:R-:W-:-:S06]  /*30e0*/  DSETP.NEU.AND P0, PT, R2, RZ, PT ;  /* 0x000000ff0200722a */ /* 0x004fcc0003f0d000 */
        /* <DEDUP_REMOVED lines=28> */
.L_x_7883:
        /* <DEDUP_REMOVED lines=36> */
.L_x_7882:
[----:B------:R-:W-:Y:S05]  /*34f0*/  BSYNC.RECONVERGENT B0 ;  /* 0x0000000000007941 */ /* 0x000fea0003800200 */
.L_x_7881:
[----:B------:R-:W-:Y:S01]  /*3500*/  UIADD3 UR4, UPT, UPT, UR4, 0x8, URZ ;  /* 0x0000000804047890 */ /* 0x000fe2000fffe0ff */
[----:B------:R-:W-:Y:S01]  /*3510*/  SEL R2, RZ, 0x1, !P0 ;  /* 0x00000001ff027807 */ /* 0x000fe20004000000 */
[----:B------:R-:W-:Y:S01]  /*3520*/  IMAD R9, R6, 0x8, R9 ;  /* 0x0000000806097824 */ /* 0x000fe200078e0209 */
[----:B------:R-:W-:Y:S09]  /*3530*/  @P1 BRA `(.L_x_7883) ;  /* 0xfffffffc005c1947 */ /* 0x000ff2000383ffff */
[----:B------:R-:W-:-:S12]  /*3540*/  UIADD3 UR4, UPT, UPT, UR4, 0x1, URZ ;  /* 0x0000000104047890 */ /* 0x000fd8000fffe0ff */
.L_x_7880:
        /* <DEDUP_REMOVED lines=23> */
.L_x_7887:
[----:B------:R-:W-:Y:S05]  /*36c0*/  BSYNC.RECONVERGENT B0 ;  /* 0x0000000000007941 */ /* 0x000fea0003800200 */
.L_x_7886:
[----:B------:R-:W-:Y:S01]  /*36d0*/  SEL R2, RZ, 0x1, !P0 ;  /* 0x00000001ff027807 */ /* 0x000fe20004000000 */
[----:B------:R-:W-:-:S12]  /*36e0*/  UIADD3 UR4, UPT, UPT, UR4, 0x4, URZ ;  /* 0x0000000404047890 */ /* 0x000fd8000fffe0ff */
.L_x_7885:
        /* <DEDUP_REMOVED lines=14> */
.L_x_7890:
[----:B------:R-:W-:Y:S05]  /*37d0*/  BSYNC.RECONVERGENT B0 ;  /* 0x0000000000007941 */ /* 0x000fea0003800200 */
.L_x_7889:
[----:B------:R-:W-:Y:S01]  /*37e0*/  SEL R2, RZ, 0x1, !P0 ;  /* 0x00000001ff027807 */ /* 0x000fe20004000000 */
[----:B------:R-:W-:-:S12]  /*37f0*/  UIADD3 UR4, UPT, UPT, UR4, 0x2, URZ ;  /* 0x0000000204047890 */ /* 0x000fd8000fffe0ff */
.L_x_7888:
        /* <DEDUP_REMOVED lines=8> */
.L_x_7884:
[----:B-1----:R1:W-:Y:S02]  /*3880*/  STS.U8 [R7+UR5], R2 ;  /* 0x0000000207007988 */ /* 0x0023e40008000005 */
.L_x_7879:
        /* <DEDUP_REMOVED lines=9> */
        .weak           $__internal_168_$__cuda_sm20_div_s64
        .type           $__internal_168_$__cuda_sm20_div_s64,@function
        .size           $__internal_168_$__cuda_sm20_div_s64,($__internal_169_$__cuda_sm20_rem_s64 - $__internal_168_$__cuda_sm20_div_s64)
$__internal_168_$__cuda_sm20_div_s64:
        /* <DEDUP_REMOVED lines=83> */
[----:B------:R-:W-:Y:S06]  /*3e50*/  RET.REL.NODEC R12 `(contiguous_all3_f64) ;  /* 0xffffffc00c687950 */ /* 0x000fec0003c3ffff */
        .weak           $__internal_169_$__cuda_sm20_rem_s64
        .type           $__internal_169_$__cuda_sm20_rem_s64,@function
        .size           $__internal_169_$__cuda_sm20_rem_s64,(.L_x_32372 - $__internal_169_$__cuda_sm20_rem_s64)
$__internal_169_$__cuda_sm20_rem_s64:
        /* <DEDUP_REMOVED lines=66> */
[----:B------:R-:W-:Y:S06]  /*4280*/  RET.REL.NODEC R10 `(contiguous_all3_f64) ;  /* 0xffffffbc0a5c7950 */ /* 0x000fec0003c3ffff */
.L_x_7891:
        /* <DEDUP_REMOVED lines=15> */
.L_x_32372:


//--------------------- .text.contiguous_all22_f64 --------------------------
	.section	.text.contiguous_all22_f64,"ax",@progbits
	.align	128
        .global         contiguous_all22_f64
        .type           contiguous_all22_f64,@function
        .size           contiguous_all22_f64,(.L_x_33075 - contiguous_all22_f64)
        .other          contiguous_all22_f64,@"STO_CUDA_ENTRY STV_DEFAULT"
contiguous_all22_f64:
.text.contiguous_all22_f64:
        /* <DEDUP_REMOVED lines=32> */
[----:B------:R-:W-:Y:S05]  /*0200*/  @!P1 BRA `(.L_x_7895) ;  /* 0x00000000001c9947 */ /* 0x000fea0003800000 */
[----:B------:R-:W-:Y:S02]  /*0210*/  IMAD.MOV.U32 R9, RZ, RZ, RZ ;  /* 0x000000ffff097224 */ /* 0x000fe400078e00ff */
[----:B------:R-:W-:-:S04]  /*0220*/  IMAD.WIDE.U32 R4, R3, UR8, R8 ;  /* 0x0000000803047c25 */ /* 0x000fc8000f8e0008 */
[----:B------:R-:W-:Y:S01]  /*0230*/  IMAD.IADD R3, R11, 0x1, R5 ;  /* 0x000000010b037824 */ /* 0x000fe200078e0205 */
[----:B------:R-:W-:-:S04]  /*0240*/  LEA R6, P0, R4, R12, 0x3 ;  /* 0x0000000c04067211 */ /* 0x000fc800078018ff */
[----:B------:R-:W-:-:S05]  /*0250*/  LEA.HI.X R7, R4, R13, R3, 0x3, P0 ;  /* 0x0000000d04077211 */ /* 0x000fca00000f1c03 */
[----:B------:R-:W2:Y:S02]  /*0260*/  LDG.E.64 R4, desc[UR12][R6.64] ;  /* 0x0000000c06047981 */ /* 0x000ea4000c1e1b00 */
[----:B--2---:R-:W-:-:S14]  /*0270*/  DSETP.NEU.AND P0, PT, R4, RZ, PT ;  /* 0x000000ff0400722a */ /* 0x004fdc0003f0d000 */
.L_x_7895:
[----:B------:R-:W-:Y:S05]  /*0280*/  BSYNC.RECONVERGENT B1 ;  /* 0x0000000000017941 */ /* 0x000fea0003800200 */
.L_x_7894:
[----:B------:R-:W-:-:S05]  /*0290*/  SEL R3, RZ, 0x1, !P0 ;  /* 0x00000001ff037807 */ /* 0x000fca0004000000 */
[----:B------:R0:W-:Y:S01]  /*02a0*/  STS.U8 [R0+UR4], R3 ;  /* 0x0000000300007988 */ /* 0x0001e20008000004 */
[----:B------:R-:W-:Y:S05]  /*02b0*/  BRA `(.L_x_7896) ;  /* 0x0000000000387947 */ /* 0x000fea0003800000 */
.L_x_7893:
        /* <DEDUP_REMOVED lines=14> */
.L_x_7896:
[----:B------:R-:W-:Y:S05]  /*03a0*/  BSYNC.RECONVERGENT B0 ;  /* 0x0000000000007941 */ /* 0x000fea0003800200 */
.L_x_7892:
[----:B------:R-:W-:Y:S01]  /*03b0*/  BAR.SYNC.DEFER_BLOCKING 0x0 ;  /* 0x0000000000007b1d */ /* 0x000fe20000010000 */
[----:B------:R-:W-:-:S09]  /*03c0*/  UISETP.GE.U32.AND UP0, UPT, UR5, 0x42, UPT ;  /* 0x000000420500788c */ /* 0x000fd2000bf06070 */
[----:B------:R-:W-:Y:S05]  /*03d0*/  BRA.U !UP0, `(.L_x_7897) ;  /* 0x00000001083c7547 */ /* 0x000fea000b800000 */
.L_x_7900:
        /* <DEDUP_REMOVED lines=10> */
.L_x_7899:
[----:B------:R-:W-:Y:S05]  /*0480*/  BSYNC.RECONVERGENT B0 ;  /* 0x0000000000007941 */ /* 0x000fea0003800200 */
.L_x_7898:
[----:B------:R-:W-:Y:S01]  /*0490*/  BAR.SYNC.DEFER_BLOCKING 0x0 ;  /* 0x0000000000007b1d */ /* 0x000fe20000010000 */
[----:B------:R-:W-:-:S05]  /*04a0*/  UISETP.GT.U32.AND UP0, UPT, UR5, 0x83, UPT ;  /* 0x000000830500788c */ /* 0x000fca000bf04070 */
[----:B------:R-:W-:-:S04]  /*04b0*/  UMOV UR5, UR7 ;  /* 0x0000000700057c82 */ /* 0x000fc80008000000 */
[----:B------:R-:W-:Y:S05]  /*04c0*/  BRA.U UP0, `(.L_x_7900) ;  /* 0xfffffffd00c47547 */ /* 0x000fea000b83ffff */
.L_x_7897:
        /* <DEDUP_REMOVED lines=57> */
.L_x_7901:
        /* <DEDUP_REMOVED lines=10> */
.L_x_33075:


//--------------------- .text.contiguous_all2_f64 --------------------------
	.section	.text.contiguous_all2_f64,"ax",@progbits
	.align	128
        .global         contiguous_all2_f64
        .type           contiguous_all2_f64,@function
        .size           contiguous_all2_f64,(.L_x_32374 - contiguous_all2_f64)
        .other          contiguous_all2_f64,@"STO_CUDA_ENTRY STV_DEFAULT"
contiguous_all2_f64:
.text.contiguous_all2_f64:
        /* <DEDUP_REMOVED lines=49> */
.L_x_7930:
        /* <DEDUP_REMOVED lines=32> */
.L_x_7907:
[----:B------:R-:W-:Y:S01]  /*0510*/  IMAD.MOV.U32 R26, RZ, RZ, R4 ;  /* 0x000000ffff1a7224 */ /* 0x000fe200078e0004 */
[----:B------:R-:W-:Y:S01]  /*0520*/  MOV R11, R3 ;  /* 0x00000003000b7202 */ /* 0x000fe20000000f00 */
[----:B------:R-:W-:Y:S01]  /*0530*/  IMAD.MOV.U32 R10, RZ, RZ, R22 ;  /* 0x000000ffff0a7224 */ /* 0x000fe200078e0016 */
[----:B------:R-:W-:Y:S02]  /*0540*/  MOV R9, R23 ;  /* 0x0000001700097202 */ /* 0x000fe40000000f00 */
[----:B------:R-:W-:-:S07]  /*0550*/  MOV R8, 0x570 ;  /* 0x0000057000087802 */ /* 0x000fce0000000f00 */
[----:B-1----:R-:W-:Y:S05]  /*0560*/  CALL.REL.NOINC `($__internal_170_$__cuda_sm20_div_s64) ;  /* 0x0000006400a07944 */ /* 0x002fea0003c00000 */
        /* <DEDUP_REMOVED lines=10> */
.L_x_7908:
[----:B------:R-:W-:Y:S05]  /*0610*/  BSYNC.RECONVERGENT B1 ;  /* 0x0000000000017941 */ /* 0x000fea0003800200 */
.L_x_7906:
        /* <DEDUP_REMOVED lines=34> */
.L_x_7910:
[----:B------:R-:W-:Y:S01]  /*0840*/  IMAD.MOV.U32 R26, RZ, RZ, R18 ;  /* 0x000000ffff1a7224 */ /* 0x000fe200078e0012 */
[----:B------:R-:W-:Y:S01]  /*0850*/  MOV R11, R19 ;  /* 0x00000013000b7202 */ /* 0x000fe20000000f00 */
[----:B------:R-:W-:Y:S01]  /*0860*/  IMAD.MOV.U32 R10, RZ, RZ, R22 ;  /* 0x000000ffff0a7224 */ /* 0x000fe200078e0016 */
[----:B------:R-:W-:Y:S02]  /*0870*/  MOV R9, R23 ;  /* 0x0000001700097202 */ /* 0x000fe40000000f00 */
[----:B------:R-:W-:-:S07]  /*0880*/  MOV R8, 0x8a0 ;  /* 0x000008a000087802 */ /* 0x000fce0000000f00 */
[----:B------:R-:W-:Y:S05]  /*0890*/  CALL.REL.NOINC `($__internal_170_$__cuda_sm20_div_s64) ;  /* 0x0000006000d47944 */ /* 0x000fea0003c00000 */
        /* <DEDUP_REMOVED lines=8> */
.L_x_7911:
[----:B------:R-:W-:Y:S05]  /*0920*/  BSYNC.RECONVERGENT B1 ;  /* 0x0000000000017941 */ /* 0x000fea0003800200 */
.L_x_7909:
        /* <DEDUP_REMOVED lines=33> */
.L_x_7913:
[----:B------:R-:W-:Y:S01]  /*0b40*/  MOV R26, R36 ;  /* 0x00000024001a7202 */ /* 0x000fe20000000f00 */
[----:B------:R-:W-:Y:S01]  /*0b50*/  IMAD.MOV.U32 R11, RZ, RZ, R37 ;  /* 0x000000ffff0b7224 */ /* 0x000fe200078e0025 */
[----:B------:R-:W-:Y:S01]  /*0b60*/  MOV R10, R18 ;  /* 0x00000012000a7202 */ /* 0x000fe20000000f00 */
[----:B------:R-:W-:Y:S01]  /*0b70*/  IMAD.MOV.U32 R9, RZ, RZ, R19 ;  /* 0x000000ffff097224 */ /* 0x000fe200078e0013 */
[----:B------:R-:W-:-:S07]  /*0b80*/  MOV R8, 0xba0 ;  /* 0x00000ba000087802 */ /* 0x000fce0000000f00 */
[----:B------:R-:W-:Y:S05]  /*0b90*/  CALL.REL.NOINC `($__internal_170_$__cuda_sm20_div_s64) ;  /* 0x0000006000147944 */ /* 0x000fea0003c00000 */
        /* <DEDUP_REMOVED lines=10> */
.L_x_7914:
[----:B------:R-:W-:Y:S05]  /*0c40*/  BSYNC.RECONVERGENT B1 ;  /* 0x0000000000017941 */ /* 0x000fea0003800200 */
.L_x_7912:
        /* <DEDUP_REMOVED lines=35> */
.L_x_7916:
[----:B------:R-:W-:Y:S01]  /*0e80*/  IMAD.MOV.U32 R26, RZ, RZ, R22 ;  /* 0x000000ffff1a7224 */ /* 0x000fe200078e0016 */
[----:B------:R-:W-:Y:S01]  /*0e90*/  MOV R11, R23 ;  /* 0x00000017000b7202 */ /* 0x000fe20000000f00 */
[----:B------:R-:W-:Y:S01]  /*0ea0*/  IMAD.MOV.U32 R10, RZ, RZ, R18 ;  /* 0x000000ffff0a7224 */ /* 0x000fe200078e0012 */
[----:B------:R-:W-:Y:S02]  /*0eb0*/  MOV R9, R19 ;  /* 0x0000001300097202 */ /* 0x000fe40000000f00 */
[----:B------:R-:W-:-:S07]  /*0ec0*/  MOV R8, 0xee0 ;  /* 0x00000ee000087802 */ /* 0x000fce0000000f00 */
[----:B------:R-:W-:Y:S05]  /*0ed0*/  CALL.REL.NOINC `($__internal_170_$__cuda_sm20_div_s64) ;  /* 0x0000005c00447944 */ /* 0x000fea0003c00000 */
        /* <DEDUP_REMOVED lines=11> */
.L_x_7917:
[----:B------:R-:W-:Y:S05]  /*0f90*/  BSYNC.RECONVERGENT B1 ;  /* 0x0000000000017941 */ /* 0x000fea0003800200 */
.L_x_7915:
        /* <DEDUP_REMOVED lines=36> */
.L_x_7919:
        /* <DEDUP_REMOVED lines=16> */
.L_x_7920:
[----:B------:R-:W-:Y:S05]  /*12e0*/  BSYNC.RECONVERGENT B1 ;  /* 0x0000000000017941 */ /* 0x000fea0003800200 */
.L_x_7918:
        /* <DEDUP_REMOVED lines=35> */
.L_x_7922:
[----:B------:R-:W-:Y:S01]  /*1520*/  IMAD.MOV.U32 R26, RZ, RZ, R42 ;  /* 0x000000ffff1a7224 */ /* 0x000fe200078e002a */
[----:B------:R-:W-:Y:S01]  /*1530*/  MOV R11, R43 ;  /* 0x0000002b000b7202 */ /* 0x000fe20000000f00 */
[----:B------:R-:W-:Y:S01]  /*1540*/  IMAD.MOV.U32 R10, RZ, RZ, R18 ;  /* 0x000000ffff0a7224 */ /* 0x000fe200078e0012 */
[----:B------:R-:W-:Y:S02]  /*1550*/  MOV R9, R19 ;  /* 0x0000001300097202 */ /* 0x000fe40000000f00 */
[----:B------:R-:W-:-:S07]  /*1560*/  MOV R8, 0x1580 ;  /* 0x0000158000087802 */ /* 0x000fce0000000f00 */
[----:B------:R-:W-:Y:S05]  /*1570*/  CALL.REL.NOINC `($__internal_170_$__cuda_sm20_div_s64) ;  /* 0x00000054009c7944 */ /* 0x000fea0003c00000 */
        /* <DEDUP_REMOVED lines=11> */
.L_x_7923:
[----:B------:R-:W-:Y:S05]  /*1630*/  BSYNC.RECONVERGENT B1 ;  /* 0x0000000000017941 */ /* 0x000fea0003800200 */
.L_x_7921:
        /* <DEDUP_REMOVED lines=35> */
.L_x_7925:
[----:B------:R-:W-:Y:S01]  /*1870*/  IMAD.MOV.U32 R26, RZ, RZ, R38 ;  /* 0x000000ffff1a7224 */ /* 0x000fe200078e0026 */
[----:B------:R-:W-:Y:S01]  /*1880*/  MOV R11, R39 ;  /* 0x00000027000b7202 */ /* 0x000fe20000000f00 */
[----:B------:R-:W-:Y:S01]  /*1890*/  IMAD.MOV.U32 R10, RZ, RZ, R20 ;  /* 0x000000ffff0a7224 */ /* 0x000fe200078e0014 */
[----:B------:R-:W-:Y:S02]  /*18a0*/  MOV R9, R21 ;  /* 0x0000001500097202 */ /* 0x000fe40000000f00 */
[----:B------:R-:W-:-:S07]  /*18b0*/  MOV R8, 0x18d0 ;  /* 0x000018d000087802 */ /* 0x000fce0000000f00 */
[----:B------:R-:W-:Y:S05]  /*18c0*/  CALL.REL.NOINC `($__internal_170_$__cuda_sm20_div_s64) ;  /* 0x0000005000c87944 */ /* 0x000fea0003c00000 */
        /* <DEDUP_REMOVED lines=11> */
.L_x_7926:
[----:B------:R-:W-:Y:S05]  /*1980*/  BSYNC.RECONVERGENT B1 ;  /* 0x0000000000017941 */ /* 0x000fea0003800200 */
.L_x_7924:
        /* <DEDUP_REMOVED lines=35> */
.L_x_7928:
[----:B------:R-:W-:Y:S01]  /*1bc0*/  IMAD.MOV.U32 R26, RZ, RZ, R18 ;  /* 0x000000ffff1a7224 */ /* 0x000fe200078e0012 */
[----:B------:R-:W-:Y:S01]  /*1bd0*/  MOV R11, R19 ;  /* 0x00000013000b7202 */ /* 0x000fe20000000f00 */
[----:B------:R-:W-:Y:S01]  /*1be0*/  IMAD.MOV.U32 R10, RZ, RZ, R20 ;  /* 0x000000ffff0a7224 */ /* 0x000fe200078e0014 */
[----:B------:R-:W-:Y:S02]  /*1bf0*/  MOV R9, R21 ;  /* 0x0000001500097202 */ /* 0x000fe40000000f00 */
[----:B------:R-:W-:-:S07]  /*1c00*/  MOV R8, 0x1c20 ;  /* 0x00001c2000087802 */ /* 0x000fce0000000f00 */
[----:B------:R-:W-:Y:S05]  /*1c10*/  CALL.REL.NOINC `($__internal_170_$__cuda_sm20_div_s64) ;  /* 0x0000004c00f47944 */ /* 0x000fea0003c00000 */
        /* <DEDUP_REMOVED lines=11> */
.L_x_7929:
[----:B------:R-:W-:Y:S05]  /*1cd0*/  BSYNC.RECONVERGENT B1 ;  /* 0x0000000000017941 */ /* 0x000fea0003800200 */
.L_x_7927:
        /* <DEDUP_REMOVED lines=9> */
.L_x_7905:
        /* <DEDUP_REMOVED lines=35> */
.L_x_7933:
        /* <DEDUP_REMOVED lines=16> */
.L_x_7934:
[----:B------:R-:W-:Y:S05]  /*20a0*/  BSYNC.RECONVERGENT B1 ;  /* 0x0000000000017941 */ /* 0x000fea0003800200 */
.L_x_7932:
        /* <DEDUP_REMOVED lines=34> */
.L_x_7936:
        /* <DEDUP_REMOVED lines=14> */
.L_x_7937:
[----:B------:R-:W-:Y:S05]  /*23b0*/  BSYNC.RECONVERGENT B1 ;  /* 0x0000000000017941 */ /* 0x000fea0003800200 */
.L_x_7935:
        /* <DEDUP_REMOVED lines=35> */
.L_x_7939:
[----:B------:R-:W-:Y:S01]  /*25f0*/  MOV R26, R22 ;  /* 0x00000016001a7202 */ /* 0x000fe20000000f00 */
[----:B------:R-:W-:Y:S01]  /*2600*/  IMAD.MOV.U32 R11, RZ, RZ, R23 ;  /* 0x000000ffff0b7224 */ /* 0x000fe200078e0017 */
[----:B------:R-:W-:Y:S01]  /*2610*/  MOV R10, R14 ;  /* 0x0000000e000a7202 */ /* 0x000fe20000000f00 */
[----:B------:R-:W-:Y:S01]  /*2620*/  IMAD.MOV.U32 R9, RZ, RZ, R15 ;  /* 0x000000ffff097224 */ /* 0x000fe200078e000f */
[----:B------:R-:W-:-:S07]  /*2630*/  MOV R8, 0x2650 ;  /* 0x0000265000087802 */ /* 0x000fce0000000f00 */
[----:B------:R-:W-:Y:S05]  /*2640*/  CALL.REL.NOINC `($__internal_170_$__cuda_sm20_div_s64) ;  /* 0x0000004400687944 */ /* 0x000fea0003c00000 */
        /* <DEDUP_REMOVED lines=11> */
.L_x_7940:
[----:B------:R-:W-:Y:S05]  /*2700*/  BSYNC.RECONVERGENT B1 ;  /* 0x0000000000017941 */ /* 0x000fea0003800200 */
.L_x_7938:
        /* <DEDUP_REMOVED lines=35> */
.L_x_7942:
        /* <DEDUP_REMOVED lines=16> */
.L_x_7943:
[----:B------:R-:W-:Y:S05]  /*2a40*/  BSYNC.RECONVERGENT B1 ;  /* 0x0000000000017941 */ /* 0x000fea0003800200 */
.L_x_7941:
[----:B------:R-:W-:Y:S01]  /*2a50*/  IMAD R9, R9, R22, RZ ;  /* 0x0000001609097224 */ /* 0x000fe200078e02ff */
[----:B------:R-:W-:Y:S01]  /*2a60*/  IADD3 R5, PT, PT, R5, -0x2, RZ ;  /* 0xfffffffe05057810 */ /* 0x000fe20007ffe0ff */
[----:B------:R-:W-:Y:S02]  /*2a70*/  IMAD.MOV.U32 R6, RZ, RZ, R20 ;  /* 0x000000ffff067224 */ /* 0x000fe400078e0014 */
[-C--:B------:R-:W-:Y:S02]  /*2a80*/  IMAD R9, R23, R8.reuse, R9 ;  /* 0x0000000817097224 */ /* 0x080fe400078e0209 */
[----:B------:R-:W-:-:S04]  /*2a90*/  IMAD.WIDE.U32 R20, R22, R8, R6 ;  /* 0x0000000816147225 */ /* 0x000fc800078e0006 */
[----:B------:R-:W-:-:S07]  /*2aa0*/  IMAD.IADD R21, R21, 0x1, R9 ;  /* 0x0000000115157824 */ /* 0x000fce00078e0209 */
.L_x_7931:
        /* <DEDUP_REMOVED lines=31> */
.L_x_7945:
[----:B------:R-:W-:Y:S01]  /*2ca0*/  MOV R23, R3 ;  /* 0x0000000300177202 */ /* 0x000fe20000000f00 */
[----:B------:R-:W-:Y:S01]  /*2cb0*/  IMAD.MOV.U32 R22, RZ, RZ, R6 ;  /* 0x000000ffff167224 */ /* 0x000fe200078e0006 */
[----:B------:R-:W-:Y:S02]  /*2cc0*/  MOV R3, R7 ;  /* 0x0000000700037202 */ /* 0x000fe40000000f00 */
[----:B------:R-:W-:-:S07]  /*2cd0*/  MOV R24, 0x2cf0 ;  /* 0x00002cf000187802 */ /* 0x000fce0000000f00 */
[----:B------:R-:W-:Y:S05]  /*2ce0*/  CALL.REL.NOINC `($__internal_171_$__cuda_sm20_rem_s64) ;  /* 0x00000044000c7944 */ /* 0x000fea0003c00000 */
[----:B------:R-:W-:-:S07]  /*2cf0*/  IMAD.MOV.U32 R8, RZ, RZ, R4 ;  /* 0x000000ffff087224 */ /* 0x000fce00078e0004 */
.L_x_7946:
[----:B------:R-:W-:Y:S05]  /*2d00*/  BSYNC.RECONVERGENT B1 ;  /* 0x0000000000017941 */ /* 0x000fea0003800200 */
.L_x_7944:
        /* <DEDUP_REMOVED lines=30> */
.L_x_7948:
[----:B------:R-:W-:Y:S01]  /*2ef0*/  MOV R22, R6 ;  /* 0x0000000600167202 */ /* 0x000fe20000000f00 */
[----:B------:R-:W-:Y:S01]  /*2f00*/  IMAD.MOV.U32 R3, RZ, RZ, R7 ;  /* 0x000000ffff037224 */ /* 0x000fe200078e0007 */
[----:B------:R-:W-:Y:S01]  /*2f10*/  MOV R4, R18 ;  /* 0x0000001200047202 */ /* 0x000fe20000000f00 */
[----:B------:R-:W-:Y:S01]  /*2f20*/  IMAD.MOV.U32 R23, RZ, RZ, R19 ;  /* 0x000000ffff177224 */ /* 0x000fe200078e0013 */
[----:B------:R-:W-:-:S07]  /*2f30*/  MOV R24, 0x2f50 ;  /* 0x00002f5000187802 */ /* 0x000fce0000000f00 */
[----:B------:R-:W-:Y:S05]  /*2f40*/  CALL.REL.NOINC `($__internal_171_$__cuda_sm20_rem_s64) ;  /* 0x0000004000747944 */ /* 0x000fea0003c00000 */
[----:B------:R-:W-:-:S07]  /*2f50*/  MOV R5, R9 ;  /* 0x0000000900057202 */ /* 0x000fce0000000f00 */
.L_x_7949:
[----:B------:R-:W-:Y:S05]  /*2f60*/  BSYNC.RECONVERGENT B1 ;  /* 0x0000000000017941 */ /* 0x000fea0003800200 */
.L_x_7947:
[----:B------:R-:W-:Y:S02]  /*2f70*/  IMAD R3, R5, R14, RZ ;  /* 0x0000000e05037224 */ /* 0x000fe400078e02ff */
[----:B------:R-:W-:-:S04]  /*2f80*/  IMAD.WIDE.U32 R20, R14, R4, R20 ;  /* 0x000000040e147225 */ /* 0x000fc800078e0014 */
[----:B------:R-:W-:-:S04]  /*2f90*/  IMAD R3, R15, R4, R3 ;  /* 0x000000040f037224 */ /* 0x000fc800078e0203 */
[----:B------:R-:W-:-:S07]  /*2fa0*/  IMAD.IADD R21, R21, 0x1, R3 ;  /* 0x0000000115157824 */ /* 0x000fce00078e0203 */
.L_x_7904:
[----:B------:R-:W0:Y:S02]  /*2fb0*/  LDC.64 R6, c[0x0][0x388] ;  /* 0x0000e200ff067b82 */ /* 0x000e240000000a00 */
[----:B0-----:R-:W-:-:S04]  /*2fc0*/  LEA R4, P0, R12, R6, 0x3 ;  /* 0x000000060c047211 */ /* 0x001fc800078018ff */
[----:B------:R-:W-:-:S06]  /*2fd0*/  LEA.HI.X R5, R12, R7, R13, 0x3, P0 ;  /* 0x000000070c057211 */ /* 0x000fcc00000f1c0d */
[----:B------:R-:W2:Y:S01]  /*2fe0*/  LDG.E.64 R4, desc[UR12][R4.64] ;  /* 0x0000000c04047981 */ /* 0x000ea2000c1e1b00 */
[----:B------:R-:W-:Y:S01]  /*2ff0*/  BSSY.RECONVERGENT B1, `(.L_x_7950) ;  /* 0x0000008000017945 */ /* 0x000fe20003800200 */
[----:B------:R-:W-:Y:S01]  /*3000*/  PLOP3.LUT P0, PT, PT, PT, PT, 0x8, 0x80 ;  /* 0x000000000080781c */ /* 0x000fe20003f0e170 */
[----:B--2---:R-:W-:-:S14]  /*3010*/  DSETP.NEU.AND P1, PT, R4, RZ, PT ;  /* 0x000000ff0400722a */ /* 0x004fdc0003f2d000 */
[----:B------:R-:W-:Y:S05]  /*3020*/  @!P1 BRA `(.L_x_7951) ;  /* 0x0000000000109947 */ /* 0x000fea0003800000 */
[----:B------:R-:W-:-:S04]  /*3030*/  LEA R4, P0, R20, R6, 0x3 ;  /* 0x0000000614047211 */ /* 0x000fc800078018ff */
[----:B------:R-:W-:-:S06]  /*3040*/  LEA.HI.X R5, R20, R7, R21, 0x3, P0 ;  /* 0x0000000714057211 */ /* 0x000fcc00000f1c15 */
[----:B------:R-:W2:Y:S02]  /*3050*/  LDG.E.64 R4, desc[UR12][R4.64] ;  /* 0x0000000c04047981 */ /* 0x000ea4000c1e1b00 */
[----:B--2---:R-:W-:-:S14]  /*3060*/  DSETP.NEU.AND P0, PT, R4, RZ, PT ;  /* 0x000000ff0400722a */ /* 0x004fdc0003f0d000 */
.L_x_7951:
[----:B------:R-:W-:Y:S05]  /*3070*/  BSYNC.RECONVERGENT B1 ;  /* 0x0000000000017941 */ /* 0x000fea0003800200 */
.L_x_7950:
[----:B------:R-:W-:-:S05]  /*3080*/  SEL R3, RZ, 0x1, !P0 ;  /* 0x00000001ff037807 */ /* 0x000fca0004000000 */
[----:B------:R1:W-:Y:S01]  /*3090*/  STS.U8 [R0+UR4], R3 ;  /* 0x0000000300007988 */ /* 0x0003e20008000004 */
[----:B------:R-:W-:Y:S05]  /*30a0*/  BRA `(.L_x_7952) ;  /* 0x0000003400a07947 */ /* 0x000fea0003800000 */
.L_x_7903:
[----:B------:R-:W-:-:S04]  /*30b0*/  ISETP.GE.U32.AND P0, PT, R8, UR8, PT ;  /* 0x0000000808007c0c */ /* 0x000fc8000bf06070 */
[----:B------:R-:W-:-:S13]  /*30c0*/  ISETP.GE.U32.AND.EX P0, PT, RZ, UR9, PT, P0 ;  /* 0x00000009ff007c0c */ /* 0x000fda000bf06100 */
[----:B------:R-:W-:Y:S05]  /*30d0*/  @P0 BRA `(.L_x_7952) ;  /* 0x0000003400940947 */ /* 0x000fea0003800000 */
[----:B------:R-:W0:Y:S01]  /*30e0*/  S2R R3, SR_CTAID.Y ;  /* 0x0000000000037919 */ /* 0x000e220000002600 */
[----:B------:R-:W-:Y:S02]  /*30f0*/  ISETP.GE.AND P0, PT, R14, RZ, PT ;  /* 0x000000ff0e00720c */ /* 0x000fe40003f06270 */
[----:B------:R-:W-:-:S03]  /*3100*/  MOV R9, RZ ;  /* 0x000000ff00097202 */ /* 0x000fc60000000f00 */
[----:B0-----:R-:W-:-:S04]  /*3110*/  IMAD.WIDE.U32 R4, R3, UR8, R8 ;  /* 0x0000000803047c25 */ /* 0x001fc8000f8e0008 */
[----:B------:R-:W-:-:S04]  /*3120*/  IMAD R3, R3, UR9, R5 ;  /* 0x0000000903037c24 */ /* 0x000fc8000f8e0205 */
        /* <DEDUP_REMOVED lines=12> */
.L_x_7979:
        /* <DEDUP_REMOVED lines=31> */
.L_x_7956:
[----:B------:R-:W-:Y:S01]  /*33e0*/  MOV R26, R4 ;  /* 0x00000004001a7202 */ /* 0x000fe20000000f00 */
[----:B------:R-:W-:Y:S01]  /*33f0*/  IMAD.MOV.U32 R11, RZ, RZ, R5 ;  /* 0x000000ffff0b7224 */ /* 0x000fe200078e0005 */
[----:B------:R-:W-:Y:S01]  /*3400*/  MOV R10, R36 ;  /* 0x00000024000a7202 */ /* 0x000fe20000000f00 */
[----:B------:R-:W-:Y:S01]  /*3410*/  IMAD.MOV.U32 R9, RZ, RZ, R37 ;  /* 0x000000ffff097224 */ /* 0x000fe200078e0025 */
[----:B------:R-:W-:-:S07]  /*3420*/  MOV R8, 0x3440 ;  /* 0x0000344000087802 */ /* 0x000fce0000000f00 */
[----:B-123--:R-:W-:Y:S05]  /*3430*/  CALL.REL.NOINC `($__internal_170_$__cuda_sm20_div_s64) ;  /* 0x0000003400ec7944 */ /* 0x00efea0003c00000 */
        /* <DEDUP_REMOVED lines=8> */
.L_x_7957:
[----:B------:R-:W-:Y:S05]  /*34c0*/  BSYNC.RECONVERGENT B1 ;  /* 0x0000000000017941 */ /* 0x000fea0003800200 */
.L_x_7955:
        /* <DEDUP_REMOVED lines=37> */
.L_x_7959:
        /* <DEDUP_REMOVED lines=16> */
.L_x_7960:
[----:B------:R-:W-:Y:S05]  /*3820*/  BSYNC.RECONVERGENT B1 ;  /* 0x0000000000017941 */ /* 0x000fea0003800200 */
.L_x_7958:
        /* <DEDUP_REMOVED lines=38> */
.L_x_7962:
        /* <DEDUP_REMOVED lines=17> */
.L_x_7963:
[----:B------:R-:W-:Y:S05]  /*3ba0*/  BSYNC.RECONVERGENT B1 ;  /* 0x0000000000017941 */ /* 0x000fea0003800200 */
.L_x_7961:
        /* <DEDUP_REMOVED lines=38> */
.L_x_7965:
[----:B------:R-:W-:Y:S01]  /*3e10*/  MOV R26, R36 ;  /* 0x00000024001a7202 */ /* 0x000fe20000000f00 */
[----:B------:R-:W-:Y:S01]  /*3e20*/  IMAD.MOV.U32 R11, RZ, RZ, R37 ;  /* 0x000000ffff0b7224 */ /* 0x000fe200078e0025 */
[----:B------:R-:W-:Y:S01]  /*3e30*/  MOV R10, R38 ;  /* 0x00000026000a7202 */ /* 0x000fe20000000f00 */
[----:B------:R-:W-:Y:S01]  /*3e40*/  IMAD.MOV.U32 R9, RZ, RZ, R39 ;  /* 0x000000ffff097224 */ /* 0x000fe200078e0027 */
[----:B------:R-:W-:-:S07]  /*3e50*/  MOV R8, 0x3e70 ;  /* 0x00003e7000087802 */ /* 0x000fce0000000f00 */
[----:B-1----:R-:W-:Y:S05]  /*3e60*/  CALL.REL.NOINC `($__internal_170_$__cuda_sm20_div_s64) ;  /* 0x0000002c00607944 */ /* 0x002fea0003c00000 */
        /* <DEDUP_REMOVED lines=11> */
.L_x_7966:
[----:B------:R-:W-:Y:S05]  /*3f20*/  BSYNC.RECONVERGENT B1 ;  /* 0x0000000000017941 */ /* 0x000fea0003800200 */
.L_x_7964:
        /* <DEDUP_REMOVED lines=38> */
.L_x_7968:
        /* <DEDUP_REMOVED lines=17> */
.L_x_7969:
[----:B------:R-:W-:Y:S05]  /*42a0*/  BSYNC.RECONVERGENT B1 ;  /* 0x0000000000017941 */ /* 0x000fea0003800200 */
.L_x_7967:
        /* <DEDUP_REMOVED lines=38> */
.L_x_7971:
        /* <DEDUP_REMOVED lines=17> */
.L_x_7972:
[----:B------:R-:W-:Y:S05]  /*4620*/  BSYNC.RECONVERGENT B1 ;  /* 0x0000000000017941 */ /* 0x000fea0003800200 */
.L_x_7970:
        /* <DEDUP_REMOVED lines=38> */
.L_x_7974:
        /* <DEDUP_REMOVED lines=17> */
.L_x_7975:
[----:B------:R-:W-:Y:S05]  /*49a0*/  BSYNC.RECONVERGENT B1 ;  /* 0x0000000000017941 */ /* 0x000fea0003800200 */
.L_x_7973:
        /* <DEDUP_REMOVED lines=36> */
.L_x_7977:
        /* <DEDUP_REMOVED lines=17> */
.L_x_7978:
[----:B------:R-:W-:Y:S05]  /*4d00*/  BSYNC.RECONVERGENT B1 ;  /* 0x0000000000017941 */ /* 0x000fea0003800200 */
.L_x_7976:
        /* <DEDUP_REMOVED lines=15> */
.L_x_7954:
        /* <DEDUP_REMOVED lines=36> */
.L_x_7982:
[----:B------:R-:W-:Y:S01]  /*5040*/  IMAD.MOV.U32 R26, RZ, RZ, R4 ;  /* 0x000000ffff1a7224 */ /* 0x000fe200078e0004 */
[----:B------:R-:W-:Y:S01]  /*5050*/  MOV R11, R5 ;  /* 0x00000005000b7202 */ /* 0x000fe20000000f00 */
[----:B------:R-:W-:Y:S01]  /*5060*/  IMAD.MOV.U32 R10, RZ, RZ, R16 ;  /* 0x000000ffff0a7224 */ /* 0x000fe200078e0010 */
[----:B------:R-:W-:Y:S02]  /*5070*/  MOV R9, R17 ;  /* 0x0000001100097202 */ /* 0x000fe40000000f00 */
[----:B------:R-:W-:-:S07]  /*5080*/  MOV R8, 0x50a0 ;  /* 0x000050a000087802 */ /* 0x000fce0000000f00 */
[----:B------:R-:W-:Y:S05]  /*5090*/  CALL.REL.NOINC `($__internal_170_$__cuda_sm20_div_s64) ;  /* 0x0000001800d47944 */ /* 0x000fea0003c00000 */
        /* <DEDUP_REMOVED lines=9> */
.L_x_7983:
[----:B------:R-:W-:Y:S05]  /*5130*/  BSYNC.RECONVERGENT B1 ;  /* 0x0000000000017941 */ /* 0x000fea0003800200 */
.L_x_7981:
        /* <DEDUP_REMOVED lines=39> */
.L_x_7985:
        /* <DEDUP_REMOVED lines=17> */
.L_x_7986:
[----:B------:R-:W-:Y:S05]  /*54c0*/  BSYNC.RECONVERGENT B1 ;  /* 0x0000000000017941 */ /* 0x000fea0003800200 */
.L_x_7984:
        /* <DEDUP_REMOVED lines=39> */
.L_x_7988:
        /* <DEDUP_REMOVED lines=13> */
[----:B------:R-:W-:Y:S01]  /*5810*/  IMAD R3, R3, R22, RZ ;  /* 0x0000001603037224 */ /* 0x000fe200078e02ff */
[----:B------:R-:W-:-:S03]  /*5820*/  MOV R13, R8 ;  /* 0x00000008000d7202 */ /* 0x000fc60000000f00 */
[----:B------:R-:W-:-:S05]  /*5830*/  IMAD R3, R23, R5, R3 ;  /* 0x0000000517037224 */ /* 0x000fca00078e0203 */
[----:B------:R-:W-:-:S07]  /*5840*/  IADD3 R8, PT, PT, R9, R3, RZ ;  /* 0x0000000309087210 */ /* 0x000fce0007ffe0ff */
.L_x_7989:
[----:B------:R-:W-:Y:S05]  /*5850*/  BSYNC.RECONVERGENT B1 ;  /* 0x0000000000017941 */ /* 0x000fea0003800200 */
.L_x_7987:
        /* <DEDUP_REMOVED lines=40> */
.L_x_7991:
[----:B------:R-:W-:Y:S01]  /*5ae0*/  MOV R26, R20 ;  /* 0x00000014001a7202 */ /* 0x000fe20000000f00 */
[----:B------:R-:W-:Y:S01]  /*5af0*/  IMAD.MOV.U32 R10, RZ, RZ, R4 ;  /* 0x000000ffff0a7224 */ /* 0x000fe200078e0004 */
[----:B------:R-:W-:Y:S02]  /*5b00*/  MOV R11, R21 ;  /* 0x00000015000b7202 */ /* 0x000fe40000000f00 */
[----:B------:R-:W-:Y:S02]  /*5b10*/  MOV R9, R5 ;  /* 0x0000000500097202 */ /* 0x000fe40000000f00 */
[----:B------:R-:W-:-:S07]  /*5b20*/  MOV R8, 0x5b40 ;  /* 0x00005b4000087802 */ /* 0x000fce0000000f00 */
[----:B------:R-:W-:Y:S05]  /*5b30*/  CALL.REL.NOINC `($__internal_170_$__cuda_sm20_div_s64) ;  /* 0x00000010002c7944 */ /* 0x000fea0003c00000 */
        /* <DEDUP_REMOVED lines=11> */
.L_x_7992:
[----:B------:R-:W-:Y:S05]  /*5bf0*/  BSYNC.RECONVERGENT B1 ;  /* 0x0000000000017941 */ /* 0x000fea0003800200 */
.L_x_7990:
        /* <DEDUP_REMOVED lines=11> */
.L_x_7980:
        /* <DEDUP_REMOVED lines=34> */
.L_x_7995:
[----:B------:R-:W-:Y:S01]  /*5ed0*/  MOV R26, R4 ;  /* 0x00000004001a7202 */ /* 0x000fe20000000f00 */
[----:B------:R-:W-:Y:S01]  /*5ee0*/  IMAD.MOV.U32 R10, RZ, RZ, R16 ;  /* 0x000000ffff0a7224 */ /* 0x000fe200078e0010 */
[----:B------:R-:W-:Y:S02]  /*5ef0*/  MOV R11, R5 ;  /* 0x00000005000b7202 */ /* 0x000fe40000000f00 */
[----:B------:R-:W-:Y:S02]  /*5f00*/  MOV R9, R17 ;  /* 0x0000001100097202 */ /* 0x000fe40000000f00 */
[----:B------:R-:W-:-:S07]  /*5f10*/  MOV R8, 0x5f30 ;  /* 0x00005f3000087802 */ /* 0x000fce0000000f00 */
[----:B------:R-:W-:Y:S05]  /*5f20*/  CALL.REL.NOINC `($__internal_170_$__cuda_sm20_div_s64) ;  /* 0x0000000c00307944 */ /* 0x000fea0003c00000 */
        /* <DEDUP_REMOVED lines=9> */
.L_x_7996:
[----:B------:R-:W-:Y:S05]  /*5fc0*/  BSYNC.RECONVERGENT B1 ;  /* 0x0000000000017941 */ /* 0x000fea0003800200 */
.L_x_7994:
        /* <DEDUP_REMOVED lines=39> */
.L_x_7998:
[----:B------:R-:W-:Y:S01]  /*6240*/  MOV R26, R20 ;  /* 0x00000014001a7202 */ /* 0x000fe20000000f00 */
[----:B------:R-:W-:Y:S01]  /*6250*/  IMAD.MOV.U32 R11, RZ, RZ, R21 ;  /* 0x000000ffff0b7224 */ /* 0x000fe200078e0015 */
[----:B------:R-:W-:Y:S02]  /*6260*/  MOV R10, R4 ;  /* 0x00000004000a7202 */ /* 0x000fe40000000f00 */
        /* <DEDUP_REMOVED lines=14> */
.L_x_7999:
[----:B------:R-:W-:Y:S05]  /*6350*/  BSYNC.RECONVERGENT B1 ;  /* 0x0000000000017941 */ /* 0x000fea0003800200 */
.L_x_7997:
        /* <DEDUP_REMOVED lines=11> */
.L_x_7993:
        /* <DEDUP_REMOVED lines=30> */
.L_x_8001:
[----:B------:R-:W-:Y:S01]  /*65f0*/  MOV R3, R23 ;  /* 0x0000001700037202 */ /* 0x000fe20000000f00 */
[----:B------:R-:W-:Y:S01]  /*6600*/  IMAD.MOV.U32 R23, RZ, RZ, R5 ;  /* 0x000000ffff177224 */ /* 0x000fe200078e0005 */
[----:B------:R-:W-:-:S07]  /*6610*/  MOV R24, 0x6630 ;  /* 0x0000663000187802 */ /* 0x000fce0000000f00 */
[----:B------:R-:W-:Y:S05]  /*6620*/  CALL.REL.NOINC `($__internal_171_$__cuda_sm20_rem_s64) ;  /* 0x0000000800bc7944 */ /* 0x000fea0003c00000 */
[----:B------:R-:W-:-:S07]  /*6630*/  MOV R5, R9 ;  /* 0x0000000900057202 */ /* 0x000fce0000000f00 */
.L_x_8002:
[----:B------:R-:W-:Y:S05]  /*6640*/  BSYNC.RECONVERGENT B1 ;  /* 0x0000000000017941 */ /* 0x000fea0003800200 */
.L_x_8000:
        /* <DEDUP_REMOVED lines=9> */
.L_x_7953:
[----:B------:R-:W-:-:S05]  /*66e0*/  IMAD.MOV.U32 R13, RZ, RZ, R7 ;  /* 0x000000ffff0d7224 */ /* 0x000fca00078e0007 */
[----:B------:R-:W2:Y:S02]  /*66f0*/  LDG.E.64 R4, desc[UR12][R12.64] ;  /* 0x0000000c0c047981 */ /* 0x000ea4000c1e1b00 */
[----:B--2---:R-:W-:-:S06]  /*6700*/  DSETP.NEU.AND P0, PT, R4, RZ, PT ;  /* 0x000000ff0400722a */ /* 0x004fcc0003f0d000 */
[----:B------:R-:W-:-:S05]  /*6710*/  SEL R3, RZ, 0x1, !P0 ;  /* 0x00000001ff037807 */ /* 0x000fca0004000000 */
[----:B------:R0:W-:Y:S03]  /*6720*/  STS.U8 [R0+UR4], R3 ;  /* 0x0000000300007988 */ /* 0x0001e60008000004 */
.L_x_7952:
[----:B------:R-:W-:Y:S05]  /*6730*/  BSYNC.RECONVERGENT B0 ;  /* 0x0000000000007941 */ /* 0x000fea0003800200 */
.L_x_7902:
[----:B------:R-:W-:Y:S01]  /*6740*/  BAR.SYNC.DEFER_BLOCKING 0x0 ;  /* 0x0000000000007b1d */ /* 0x000fe20000010000 */
[----:B------:R-:W-:-:S09]  /*6750*/  UISETP.GE.U32.AND UP0, UPT, UR5, 0x42, UPT ;  /* 0x000000420500788c */ /* 0x000fd2000bf06070 */
[----:B------:R-:W-:Y:S05]  /*6760*/  BRA.U !UP0, `(.L_x_8003) ;  /* 0x00000001083c7547 */ /* 0x000fea000b800000 */
.L_x_8006:
        /* <DEDUP_REMOVED lines=10> */
.L_x_8005:
[----:B------:R-:W-:Y:S05]  /*6810*/  BSYNC.RECONVERGENT B0 ;  /* 0x0000000000007941 */ /* 0x000fea0003800200 */
.L_x_8004:
[----:B------:R-:W-:Y:S01]  /*6820*/  BAR.SYNC.DEFER_BLOCKING 0x0 ;  /* 0x0000000000007b1d */ /* 0x000fe20000010000 */
[----:B------:R-:W-:-:S05]  /*6830*/  UISETP.GT.U32.AND UP0, UPT, UR5, 0x83, UPT ;  /* 0x000000830500788c */ /* 0x000fca000bf04070 */
[----:B------:R-:W-:-:S04]  /*6840*/  UMOV UR5, UR6 ;  /* 0x0000000600057c82 */ /* 0x000fc80008000000 */
[----:B------:R-:W-:Y:S05]  /*6850*/  BRA.U UP0, `(.L_x_8006) ;  /* 0xfffffffd00c47547 */ /* 0x000fea000b83ffff */
.L_x_8003:
        /* <DEDUP_REMOVED lines=57> */
        .weak           $__internal_170_$__cuda_sm20_div_s64
        .type           $__internal_170_$__cuda_sm20_div_s64,@function
        .size           $__internal_170_$__cuda_sm20_div_s64,($__internal_171_$__cuda_sm20_rem_s64 - $__internal_170_$__cuda_sm20_div_s64)
$__internal_170_$__cuda_sm20_div_s64:
        /* <DEDUP_REMOVED lines=82> */
[----:B------:R-:W-:Y:S06]  /*7110*/  RET.REL.NODEC R8 `(contiguous_all2_f64) ;  /* 0xffffff8c08b87950 */ /* 0x000fec0003c3ffff */
        .weak           $__internal_171_$__cuda_sm20_rem_s64
        .type           $__internal_171_$__cuda_sm20_rem_s64,@function
        .size           $__internal_171_$__cuda_sm20_rem_s64,(.L_x_32374 - $__internal_171_$__cuda_sm20_rem_s64)
$__internal_171_$__cuda_sm20_rem_s64:
        /* <DEDUP_REMOVED lines=76> */
[----:B------:R-:W-:Y:S06]  /*75e0*/  RET.REL.NODEC R24 `(contiguous_all2_f64) ;  /* 0xffffff8818847950 */ /* 0x000fec0003c3ffff */
.L_x_8007:
        /* <DEDUP_REMOVED lines=9> */
.L_x_32374:


//--------------------- .text.uncontiguous_all_f64 --------------------------
	.section	.text.uncontiguous_all_f64,"ax",@progbits
	.align	128
        .global         uncontiguous_all_f64
        .type           uncontiguous_all_f64,@function
        .size           uncontiguous_all_f64,(.L_x_32376 - uncontiguous_all_f64)
        .other          uncontiguous_all_f64,@"STO_CUDA_ENTRY STV_DEFAULT"
uncontiguous_all_f64:
.text.uncontiguous_all_f64:
        /* <DEDUP_REMOVED lines=39> */
.L_x_8036:
        /* <DEDUP_REMOVED lines=32> */
.L_x_8013:
[----:B------:R-:W-:Y:S01]  /*0470*/  MOV R26, R4 ;  /* 0x00000004001a7202 */ /* 0x000fe20000000f00 */
[----:B------:R-:W-:Y:S01]  /*0480*/  IMAD.MOV.U32 R11, RZ, RZ, R5 ;  /* 0x000000ffff0b7224 */ /* 0x000fe200078e0005 */
[----:B------:R-:W-:Y:S01]  /*0490*/  MOV R10, R36 ;  /* 0x00000024000a7202 */ /* 0x000fe20000000f00 */
[----:B------:R-:W-:Y:S01]  /*04a0*/  IMAD.MOV.U32 R9, RZ, RZ, R37 ;  /* 0x000000ffff097224 */ /* 0x000fe200078e0025 */
[----:B------:R-:W-:-:S07]  /*04b0*/  MOV R8, 0x4d0 ;  /* 0x000004d000087802 */ /* 0x000fce0000000f00 */
[----:B-1----:R-:W-:Y:S05]  /*04c0*/  CALL.REL.NOINC `($__internal_172_$__cuda_sm20_div_s64) ;  /* 0x0000006400907944 */ /* 0x002fea0003c00000 */
        /* <DEDUP_REMOVED lines=9> */
.L_x_8014:
[----:B------:R-:W-:Y:S05]  /*0560*/  BSYNC.RECONVERGENT B1 ;  /* 0x0000000000017941 */ /* 0x000fea0003800200 */
.L_x_8012:
        /* <DEDUP_REMOVED lines=33> */
.L_x_8016:
[----:B------:R-:W-:Y:S01]  /*0780*/  MOV R26, R18 ;  /* 0x00000012001a7202 */ /* 0x000fe20000000f00 */
[----:B------:R-:W-:Y:S01]  /*0790*/  IMAD.MOV.U32 R11, RZ, RZ, R19 ;  /* 0x000000ffff0b7224 */ /* 0x000fe200078e0013 */
[----:B------:R-:W-:Y:S01]  /*07a0*/  MOV R10, R36 ;  /* 0x00000024000a7202 */ /* 0x000fe20000000f00 */
[----:B------:R-:W-:Y:S01]  /*07b0*/  IMAD.MOV.U32 R9, RZ, RZ, R37 ;  /* 0x000000ffff097224 */ /* 0x000fe200078e0025 */
[----:B------:R-:W-:-:S07]  /*07c0*/  MOV R8, 0x7e0 ;  /* 0x000007e000087802 */ /* 0x000fce0000000f00 */
[----:B------:R-:W-:Y:S05]  /*07d0*/  CALL.REL.NOINC `($__internal_172_$__cuda_sm20_div_s64) ;  /* 0x0000006000cc7944 */ /* 0x000fea0003c00000 */
        /* <DEDUP_REMOVED lines=9> */
.L_x_8017:
[----:B------:R-:W-:Y:S05]  /*0870*/  BSYNC.RECONVERGENT B1 ;  /* 0x0000000000017941 */ /* 0x000fea0003800200 */
.L_x_8015:
        /* <DEDUP_REMOVED lines=34> */
.L_x_8019:
[----:B------:R-:W-:Y:S01]  /*0aa0*/  IMAD.MOV.U32 R26, RZ, RZ, R22 ;  /* 0x000000ffff1a7224 */ /* 0x000fe200078e0016 */
[----:B------:R-:W-:Y:S01]  /*0ab0*/  MOV R11, R23 ;  /* 0x00000017000b7202 */ /* 0x000fe20000000f00 */
[----:B------:R-:W-:Y:S01]  /*0ac0*/  IMAD.MOV.U32 R10, RZ, RZ, R40 ;  /* 0x000000ffff0a7224 */ /* 0x000fe200078e0028 */
[----:B------:R-:W-:Y:S02]  /*0ad0*/  MOV R9, R41 ;  /* 0x0000002900097202 */ /* 0x000fe40000000f00 */
[----:B------:R-:W-:-:S07]  /*0ae0*/  MOV R8, 0xb00 ;  /* 0x00000b0000087802 */ /* 0x000fce0000000f00 */
[----:B------:R-:W-:Y:S05]  /*0af0*/  CALL.REL.NOINC `($__internal_172_$__cuda_sm20_div_s64) ;  /* 0x0000006000047944 */ /* 0x000fea0003c00000 */
        /* <DEDUP_REMOVED lines=10> */
.L_x_8020:
[----:B------:R-:W-:Y:S05]  /*0ba0*/  BSYNC.RECONVERGENT B1 ;  /* 0x0000000000017941 */ /* 0x000fea0003800200 */
.L_x_8018:
        /* <DEDUP_REMOVED lines=35> */
.L_x_8022:
[----:B------:R-:W-:Y:S01]  /*0de0*/  MOV R26, R42 ;  /* 0x0000002a001a7202 */ /* 0x000fe20000000f00 */
[----:B------:R-:W-:Y:S01]  /*0df0*/  IMAD.MOV.U32 R11, RZ, RZ, R43 ;  /* 0x000000ffff0b7224 */ /* 0x000fe200078e002b */
[----:B------:R-:W-:Y:S01]  /*0e00*/  MOV R10, R40 ;  /* 0x00000028000a7202 */ /* 0x000fe20000000f00 */
[----:B------:R-:W-:Y:S01]  /*0e10*/  IMAD.MOV.U32 R9, RZ, RZ, R41 ;  /* 0x000000ffff097224 */ /* 0x000fe200078e0029 */
[----:B------:R-:W-:-:S07]  /*0e20*/  MOV R8, 0xe40 ;  /* 0x00000e4000087802 */ /* 0x000fce0000000f00 */
[----:B------:R-:W-:Y:S05]  /*0e30*/  CALL.REL.NOINC `($__internal_172_$__cuda_sm20_div_s64) ;  /* 0x0000005c00347944 */ /* 0x000fea0003c00000 */
        /* <DEDUP_REMOVED lines=11> */
.L_x_8023:
[----:B------:R-:W-:Y:S05]  /*0ef0*/  BSYNC.RECONVERGENT B1 ;  /* 0x0000000000017941 */ /* 0x000fea0003800200 */
.L_x_8021:
        /* <DEDUP_REMOVED lines=36> */
.L_x_8025:
        /* <DEDUP_REMOVED lines=16> */
.L_x_8026:
[----:B------:R-:W-:Y:S05]  /*1240*/  BSYNC.RECONVERGENT B1 ;  /* 0x0000000000017941 */ /* 0x000fea0003800200 */
.L_x_8024:
        /* <DEDUP_REMOVED lines=34> */
.L_x_8028:
[----:B------:R-:W-:Y:S01]  /*1470*/  IMAD.MOV.U32 R26, RZ, RZ, R40 ;  /* 0x000000ffff1a7224 */ /* 0x000fe200078e0028 */
[----:B------:R-:W-:Y:S01]  /*1480*/  MOV R11, R41 ;  /* 0x00000029000b7202 */ /* 0x000fe20000000f00 */
[----:B------:R-:W-:Y:S01]  /*1490*/  IMAD.MOV.U32 R10, RZ, RZ, R20 ;  /* 0x000000ffff0a7224 */ /* 0x000fe200078e0014 */
[----:B------:R-:W-:Y:S02]  /*14a0*/  MOV R9, R21 ;  /* 0x0000001500097202 */ /* 0x000fe40000000f00 */
[----:B------:R-:W-:-:S07]  /*14b0*/  MOV R8, 0x14d0 ;  /* 0x000014d000087802 */ /* 0x000fce0000000f00 */
[----:B------:R-:W-:Y:S05]  /*14c0*/  CALL.REL.NOINC `($__internal_172_$__cuda_sm20_div_s64) ;  /* 0x0000005400907944 */ /* 0x000fea0003c00000 */
        /* <DEDUP_REMOVED lines=11> */
.L_x_8029:
[----:B------:R-:W-:Y:S05]  /*1580*/  BSYNC.RECONVERGENT B1 ;  /* 0x0000000000017941 */ /* 0x000fea0003800200 */
.L_x_8027:
        /* <DEDUP_REMOVED lines=34> */
.L_x_8031:
        /* <DEDUP_REMOVED lines=17> */
.L_x_8032:
[----:B------:R-:W-:Y:S05]  /*18c0*/  BSYNC.RECONVERGENT B1 ;  /* 0x0000000000017941 */ /* 0x000fea0003800200 */
.L_x_8030:
        /* <DEDUP_REMOVED lines=35> */
.L_x_8034:
[----:B------:R-:W-:Y:S01]  /*1b00*/  MOV R26, R18 ;  /* 0x00000012001a7202 */ /* 0x000fe20000000f00 */
[----:B------:R-:W-:Y:S01]  /*1b10*/  IMAD.MOV.U32 R11, RZ, RZ, R19 ;  /* 0x000000ffff0b7224 */ /* 0x000fe200078e0013 */
[----:B------:R-:W-:Y:S01]  /*1b20*/  MOV R10, R20 ;  /* 0x00000014000a7202 */ /* 0x000fe20000000f00 */
[----:B------:R-:W-:Y:S01]  /*1b30*/  IMAD.MOV.U32 R9, RZ, RZ, R21 ;  /* 0x000000ffff097224 */ /* 0x000fe200078e0015 */
[----:B------:R-:W-:-:S07]  /*1b40*/  MOV R8, 0x1b60 ;  /* 0x00001b6000087802 */ /* 0x000fce0000000f00 */
[----:B------:R-:W-:Y:S05]  /*1b50*/  CALL.REL.NOINC `($__internal_172_$__cuda_sm20_div_s64) ;  /* 0x0000004c00ec7944 */ /* 0x000fea0003c00000 */
        /* <DEDUP_REMOVED lines=11> */
.L_x_8035:
[----:B------:R-:W-:Y:S05]  /*1c10*/  BSYNC.RECONVERGENT B1 ;  /* 0x0000000000017941 */ /* 0x000fea0003800200 */
.L_x_8033:
        /* <DEDUP_REMOVED lines=9> */
.L_x_8011:
        /* <DEDUP_REMOVED lines=36> */
.L_x_8039:
[----:B------:R-:W-:Y:S01]  /*1ef0*/  IMAD.MOV.U32 R26, RZ, RZ, R4 ;  /* 0x000000ffff1a7224 */ /* 0x000fe200078e0004 */
[----:B------:R-:W-:Y:S01]  /*1f00*/  MOV R11, R5 ;  /* 0x00000005000b7202 */ /* 0x000fe20000000f00 */
[----:B------:R-:W-:Y:S01]  /*1f10*/  IMAD.MOV.U32 R10, RZ, RZ, R6 ;  /* 0x000000ffff0a7224 */ /* 0x000fe200078e0006 */
[----:B------:R-:W-:Y:S02]  /*1f20*/  MOV R9, R7 ;  /* 0x0000000700097202 */ /* 0x000fe40000000f00 */
[----:B------:R-:W-:-:S07]  /*1f30*/  MOV R8, 0x1f50 ;  /* 0x00001f5000087802 */ /* 0x000fce0000000f00 */
[----:B------:R-:W-:Y:S05]  /*1f40*/  CALL.REL.NOINC `($__internal_172_$__cuda_sm20_div_s64) ;  /* 0x0000004800f07944 */ /* 0x000fea0003c00000 */
        /* <DEDUP_REMOVED lines=9> */
.L_x_8040:
[----:B------:R-:W-:Y:S05]  /*1fe0*/  BSYNC.RECONVERGENT B1 ;  /* 0x0000000000017941 */ /* 0x000fea0003800200 */
.L_x_8038:
        /* <DEDUP_REMOVED lines=34> */
.L_x_8042:
        /* <DEDUP_REMOVED lines=14> */
.L_x_8043:
[----:B------:R-:W-:Y:S05]  /*22f0*/  BSYNC.RECONVERGENT B1 ;  /* 0x0000000000017941 */ /* 0x000fea0003800200 */
.L_x_8041:
        /* <DEDUP_REMOVED lines=36> */
.L_x_8045:
        /* <DEDUP_REMOVED lines=17> */
.L_x_8046:
[----:B------:R-:W-:Y:S05]  /*2650*/  BSYNC.RECONVERGENT B1 ;  /* 0x0000000000017941 */ /* 0x000fea0003800200 */
.L_x_8044:
        /* <DEDUP_REMOVED lines=35> */
.L_x_8048:
[----:B------:R-:W-:Y:S01]  /*2890*/  IMAD.MOV.U32 R26, RZ, RZ, R16 ;  /* 0x000000ffff1a7224 */ /* 0x000fe200078e0010 */
[----:B------:R-:W-:Y:S01]  /*28a0*/  MOV R11, R17 ;  /* 0x00000011000b7202 */ /* 0x000fe20000000f00 */
[----:B------:R-:W-:Y:S01]  /*28b0*/  IMAD.MOV.U32 R10, RZ, RZ, R14 ;  /* 0x000000ffff0a7224 */ /* 0x000fe200078e000e */
[----:B------:R-:W-:Y:S02]  /*28c0*/  MOV R9, R15 ;  /* 0x0000000f00097202 */ /* 0x000fe40000000f00 */
[----:B------:R-:W-:-:S07]  /*28d0*/  MOV R8, 0x28f0 ;  /* 0x000028f000087802 */ /* 0x000fce0000000f00 */
[----:B------:R-:W-:Y:S05]  /*28e0*/  CALL.REL.NOINC `($__internal_172_$__cuda_sm20_div_s64) ;  /* 0x0000004000887944 */ /* 0x000fea0003c00000 */
        /* <DEDUP_REMOVED lines=10> */
.L_x_8049:
[----:B------:R-:W-:Y:S05]  /*2990*/  BSYNC.RECONVERGENT B1 ;  /* 0x0000000000017941 */ /* 0x000fea0003800200 */
.L_x_8047:
[----:B------:R-:W-:Y:S01]  /*29a0*/  IMAD R9, R9, R22, RZ ;  /* 0x0000001609097224 */ /* 0x000fe200078e02ff */
[----:B------:R-:W-:Y:S01]  /*29b0*/  IADD3 R3, PT, PT, R3, -0x2, RZ ;  /* 0xfffffffe03037810 */ /* 0x000fe20007ffe0ff */
[----:B------:R-:W-:Y:S02]  /*29c0*/  IMAD.MOV.U32 R6, RZ, RZ, R20 ;  /* 0x000000ffff067224 */ /* 0x000fe400078e0014 */
[-C--:B------:R-:W-:Y:S02]  /*29d0*/  IMAD R9, R23, R8.reuse, R9 ;  /* 0x0000000817097224 */ /* 0x080fe400078e0209 */
[----:B------:R-:W-:-:S04]  /*29e0*/  IMAD.WIDE.U32 R20, R22, R8, R6 ;  /* 0x0000000816147225 */ /* 0x000fc800078e0006 */
[----:B------:R-:W-:-:S07]  /*29f0*/  IMAD.IADD R21, R21, 0x1, R9 ;  /* 0x0000000115157824 */ /* 0x000fce00078e0209 */
.L_x_8037:
        /* <DEDUP_REMOVED lines=31> */
.L_x_8051:
[----:B------:R-:W-:Y:S01]  /*2bf0*/  MOV R14, R4 ;  /* 0x00000004000e7202 */ /* 0x000fe20000000f00 */
[----:B------:R-:W-:Y:S01]  /*2c00*/  IMAD.MOV.U32 R23, RZ, RZ, R5 ;  /* 0x000000ffff177224 */ /* 0x000fe200078e0005 */
[----:B------:R-:W-:Y:S01]  /*2c10*/  MOV R22, R6 ;  /* 0x0000000600167202 */ /* 0x000fe20000000f00 */
[----:B------:R-:W-:Y:S01]  /*2c20*/  IMAD.MOV.U32 R15, RZ, RZ, R7 ;  /* 0x000000ffff0f7224 */ /* 0x000fe200078e0007 */
[----:B------:R-:W-:-:S07]  /*2c30*/  MOV R24, 0x2c50 ;  /* 0x00002c5000187802 */ /* 0x000fce0000000f00 */
[----:B------:R-:W-:Y:S05]  /*2c40*/  CALL.REL.NOINC `($__internal_173_$__cuda_sm20_rem_s64) ;  /* 0x0000004000fc7944 */ /* 0x000fea0003c00000 */
.L_x_8052:
[----:B------:R-:W-:Y:S05]  /*2c50*/  BSYNC.RECONVERGENT B1 ;  /* 0x0000000000017941 */ /* 0x000fea0003800200 */
.L_x_8050:
        /* <DEDUP_REMOVED lines=31> */
.L_x_8054:
[----:B------:R-:W-:Y:S01]  /*2e50*/  IMAD.MOV.U32 R22, RZ, RZ, R6 ;  /* 0x000000ffff167224 */ /* 0x000fe200078e0006 */
[----:B------:R-:W-:Y:S01]  /*2e60*/  MOV R15, R7 ;  /* 0x00000007000f7202 */ /* 0x000fe20000000f00 */
[----:B------:R-:W-:Y:S01]  /*2e70*/  IMAD.MOV.U32 R14, RZ, RZ, R18 ;  /* 0x000000ffff0e7224 */ /* 0x000fe200078e0012 */
[----:B------:R-:W-:Y:S02]  /*2e80*/  MOV R23, R19 ;  /* 0x0000001300177202 */ /* 0x000fe40000000f00 */
[----:B------:R-:W-:-:S07]  /*2e90*/  MOV R24, 0x2eb0 ;  /* 0x00002eb000187802 */ /* 0x000fce0000000f00 */
[----:B------:R-:W-:Y:S05]  /*2ea0*/  CALL.REL.NOINC `($__internal_173_$__cuda_sm20_rem_s64) ;  /* 0x0000004000647944 */ /* 0x000fea0003c00000 */
[----:B------:R-:W-:Y:S01]  /*2eb0*/  IMAD.MOV.U32 R6, RZ, RZ, R8 ;  /* 0x000000ffff067224 */ /* 0x000fe200078e0008 */
[----:B------:R-:W-:-:S07]  /*2ec0*/  MOV R7, R9 ;  /* 0x0000000900077202 */ /* 0x000fce0000000f00 */
.L_x_8055:
[----:B------:R-:W-:Y:S05]  /*2ed0*/  BSYNC.RECONVERGENT B1 ;  /* 0x0000000000017941 */ /* 0x000fea0003800200 */
.L_x_8053:
[----:B------:R-:W-:Y:S02]  /*2ee0*/  IMAD R3, R7, R4, RZ ;  /* 0x0000000407037224 */ /* 0x000fe400078e02ff */
[----:B------:R-:W-:-:S04]  /*2ef0*/  IMAD.WIDE.U32 R20, R4, R6, R20 ;  /* 0x0000000604147225 */ /* 0x000fc800078e0014 */
[----:B------:R-:W-:-:S04]  /*2f00*/  IMAD R3, R5, R6, R3 ;  /* 0x0000000605037224 */ /* 0x000fc800078e0203 */
[----:B------:R-:W-:-:S07]  /*2f10*/  IMAD.IADD R21, R21, 0x1, R3 ;  /* 0x0000000115157824 */ /* 0x000fce00078e0203 */
.L_x_8010:
        /* <DEDUP_REMOVED lines=12> */
.L_x_8057:
[----:B------:R-:W-:Y:S05]  /*2fe0*/  BSYNC.RECONVERGENT B1 ;  /* 0x0000000000017941 */ /* 0x000fea0003800200 */
.L_x_8056:
[----:B------:R-:W-:-:S05]  /*2ff0*/  SEL R3, RZ, 0x1, !P0 ;  /* 0x00000001ff037807 */ /* 0x000fca0004000000 */
[----:B------:R1:W-:Y:S01]  /*3000*/  STS.U8 [R0+UR4], R3 ;  /* 0x0000000300007988 */ /* 0x0003e20008000004 */
[----:B------:R-:W-:Y:S05]  /*3010*/  BRA `(.L_x_8058) ;  /* 0x0000003400a47947 */ /* 0x000fea0003800000 */
.L_x_8009:
        /* <DEDUP_REMOVED lines=20> */
.L_x_8085:
        /* <DEDUP_REMOVED lines=33> */
.L_x_8062:
[----:B------:R-:W-:Y:S01]  /*3370*/  IMAD.MOV.U32 R26, RZ, RZ, R14 ;  /* 0x000000ffff1a7224 */ /* 0x000fe200078e000e */
[----:B------:R-:W-:Y:S01]  /*3380*/  MOV R11, R13 ;  /* 0x0000000d000b7202 */ /* 0x000fe20000000f00 */
[----:B------:R-:W-:Y:S01]  /*3390*/  IMAD.MOV.U32 R10, RZ, RZ, R34 ;  /* 0x000000ffff0a7224 */ /* 0x000fe200078e0022 */
[----:B------:R-:W-:Y:S02]  /*33a0*/  MOV R9, R35 ;  /* 0x0000002300097202 */ /* 0x000fe40000000f00 */
[----:B------:R-:W-:-:S07]  /*33b0*/  MOV R8, 0x33d0 ;  /* 0x000033d000087802 */ /* 0x000fce0000000f00 */
[----:B-123--:R-:W-:Y:S05]  /*33c0*/  CALL.REL.NOINC `($__internal_172_$__cuda_sm20_div_s64) ;  /* 0x0000003400d07944 */ /* 0x00efea0003c00000 */
        /* <DEDUP_REMOVED lines=10> */
.L_x_8063:
[----:B------:R-:W-:Y:S05]  /*3470*/  BSYNC.RECONVERGENT B1 ;  /* 0x0000000000017941 */ /* 0x000fea0003800200 */
.L_x_8061:
        /* <DEDUP_REMOVED lines=37> */
.L_x_8065:
        /* <DEDUP_REMOVED lines=17> */
.L_x_8066:
[----:B------:R-:W-:Y:S05]  /*37e0*/  BSYNC.RECONVERGENT B1 ;  /* 0x0000000000017941 */ /* 0x000fea0003800200 */
.L_x_8064:
        /* <DEDUP_REMOVED lines=38> */
.L_x_8068:
[----:B------:R-:W-:Y:S01]  /*3a50*/  IMAD.MOV.U32 R26, RZ, RZ, R34 ;  /* 0x000000ffff1a7224 */ /* 0x000fe200078e0022 */
[----:B------:R-:W-:Y:S01]  /*3a60*/  MOV R11, R35 ;  /* 0x00000023000b7202 */ /* 0x000fe20000000f00 */
[----:B------:R-:W-:Y:S01]  /*3a70*/  IMAD.MOV.U32 R10, RZ, RZ, R36 ;  /* 0x000000ffff0a7224 */ /* 0x000fe200078e0024 */
[----:B------:R-:W-:Y:S02]  /*3a80*/  MOV R9, R37 ;  /* 0x0000002500097202 */ /* 0x000fe40000000f00 */
[----:B------:R-:W-:-:S07]  /*3a90*/  MOV R8, 0x3ab0 ;  /* 0x00003ab000087802 */ /* 0x000fce0000000f00 */
[----:B-1----:R-:W-:Y:S05]  /*3aa0*/  CALL.REL.NOINC `($__internal_172_$__cuda_sm20_div_s64) ;  /* 0x0000003000187944 */ /* 0x002fea0003c00000 */
        /* <DEDUP_REMOVED lines=11> */
.L_x_8069:
[----:B------:R-:W-:Y:S05]  /*3b60*/  BSYNC.RECONVERGENT B1 ;  /* 0x0000000000017941 */ /* 0x000fea0003800200 */
.L_x_8067:
        /* <DEDUP_REMOVED lines=37> */
.L_x_8071:
        /* <DEDUP_REMOVED lines=17> */
.L_x_8072:
[----:B------:R-:W-:Y:S05]  /*3ed0*/  BSYNC.RECONVERGENT B1 ;  /* 0x0000000000017941 */ /* 0x000fea0003800200 */
.L_x_8070:
        /* <DEDUP_REMOVED lines=38> */
.L_x_8074:
        /* <DEDUP_REMOVED lines=17> */
.L_x_8075:
[----:B------:R-:W-:Y:S05]  /*4250*/  BSYNC.RECONVERGENT B1 ;  /* 0x0000000000017941 */ /* 0x000fea0003800200 */
.L_x_8073:
        /* <DEDUP_REMOVED lines=38> */
.L_x_8077:
        /* <DEDUP_REMOVED lines=17> */
.L_x_8078:
[----:B------:R-:W-:Y:S05]  /*45d0*/  BSYNC.RECONVERGENT B1 ;  /* 0x0000000000017941 */ /* 0x000fea0003800200 */
.L_x_8076:
        /* <DEDUP_REMOVED lines=37> */
.L_x_8080:
        /* <DEDUP_REMOVED lines=17> */
.L_x_8081:
[----:B------:R-:W-:Y:S05]  /*4940*/  BSYNC.RECONVERGENT B1 ;  /* 0x0000000000017941 */ /* 0x000fea0003800200 */
.L_x_8079:
        /* <DEDUP_REMOVED lines=37> */
.L_x_8083:
        /* <DEDUP_REMOVED lines=17> */
.L_x_8084:
[----:B------:R-:W-:Y:S05]  /*4cb0*/  BSYNC.RECONVERGENT B1 ;  /* 0x0000000000017941 */ /* 0x000fea0003800200 */
.L_x_8082:
        /* <DEDUP_REMOVED lines=12> */
.L_x_8060:
        /* <DEDUP_REMOVED lines=37> */
.L_x_8088:
[----:B------:R-:W-:Y:S01]  /*4fd0*/  IMAD.MOV.U32 R26, RZ, RZ, R14 ;  /* 0x000000ffff1a7224 */ /* 0x000fe200078e000e */
[----:B------:R-:W-:Y:S01]  /*4fe0*/  MOV R11, R13 ;  /* 0x0000000d000b7202 */ /* 0x000fe20000000f00 */
[----:B------:R-:W-:Y:S01]  /*4ff0*/  IMAD.MOV.U32 R10, RZ, RZ, R16 ;  /* 0x000000ffff0a7224 */ /* 0x000fe200078e0010 */
[----:B------:R-:W-:Y:S02]  /*5000*/  MOV R9, R17 ;  /* 0x0000001100097202 */ /* 0x000fe40000000f00 */
[----:B------:R-:W-:-:S07]  /*5010*/  MOV R8, 0x5030 ;  /* 0x0000503000087802 */ /* 0x000fce0000000f00 */
[----:B------:R-:W-:Y:S05]  /*5020*/  CALL.REL.NOINC `($__internal_172_$__cuda_sm20_div_s64) ;  /* 0x0000001800b87944 */ /* 0x000fea0003c00000 */
        /* <DEDUP_REMOVED lines=10> */
.L_x_8089:
[----:B------:R-:W-:Y:S05]  /*50d0*/  BSYNC.RECONVERGENT B1 ;  /* 0x0000000000017941 */ /* 0x000fea0003800200 */
.L_x_8087:
        /* <DEDUP_REMOVED lines=38> */
.L_x_8091:
        /* <DEDUP_REMOVED lines=17> */
.L_x_8092:
[----:B------:R-:W-:Y:S05]  /*5450*/  BSYNC.RECONVERGENT B1 ;  /* 0x0000000000017941 */ /* 0x000fea0003800200 */
.L_x_8090:
        /* <DEDUP_REMOVED lines=40> */
.L_x_8094:
        /* <DEDUP_REMOVED lines=17> */
.L_x_8095:
[----:B------:R-:W-:Y:S05]  /*57f0*/  BSYNC.RECONVERGENT B1 ;  /* 0x0000000000017941 */ /* 0x000fea0003800200 */
.L_x_8093:
        /* <DEDUP_REMOVED lines=40> */
.L_x_8097:
        /* <DEDUP_REMOVED lines=17> */
.L_x_8098:
[----:B------:R-:W-:Y:S05]  /*5b90*/  BSYNC.RECONVERGENT B1 ;  /* 0x0000000000017941 */ /* 0x000fea0003800200 */
.L_x_8096:
        /* <DEDUP_REMOVED lines=9> */
.L_x_8086:
        /* <DEDUP_REMOVED lines=35> */
.L_x_8101:
[----:B------:R-:W-:Y:S01]  /*5e60*/  MOV R26, R14 ;  /* 0x0000000e001a7202 */ /* 0x000fe20000000f00 */
[----:B------:R-:W-:Y:S01]  /*5e70*/  IMAD.MOV.U32 R10, RZ, RZ, R16 ;  /* 0x000000ffff0a7224 */ /* 0x000fe200078e0010 */
[----:B------:R-:W-:Y:S02]  /*5e80*/  MOV R11, R13 ;  /* 0x0000000d000b7202 */ /* 0x000fe40000000f00 */
[----:B------:R-:W-:Y:S02]  /*5e90*/  MOV R9, R17 ;  /* 0x0000001100097202 */ /* 0x000fe40000000f00 */
[----:B------:R-:W-:-:S07]  /*5ea0*/  MOV R8, 0x5ec0 ;  /* 0x00005ec000087802 */ /* 0x000fce0000000f00 */
[----:B------:R-:W-:Y:S05]  /*5eb0*/  CALL.REL.NOINC `($__internal_172_$__cuda_sm20_div_s64) ;  /* 0x0000000c00147944 */ /* 0x000fea0003c00000 */
        /* <DEDUP_REMOVED lines=10> */
.L_x_8102:
[----:B------:R-:W-:Y:S05]  /*5f60*/  BSYNC.RECONVERGENT B1 ;  /* 0x0000000000017941 */ /* 0x000fea0003800200 */
.L_x_8100:
        /* <DEDUP_REMOVED lines=39> */
.L_x_8104:
        /* <DEDUP_REMOVED lines=17> */
.L_x_8105:
[----:B------:R-:W-:Y:S05]  /*62f0*/  BSYNC.RECONVERGENT B1 ;  /* 0x0000000000017941 */ /* 0x000fea0003800200 */
.L_x_8103:
        /* <DEDUP_REMOVED lines=9> */
.L_x_8099:
        /* <DEDUP_REMOVED lines=31> */
.L_x_8107:
[----:B------:R-:W-:Y:S02]  /*6580*/  MOV R15, R23 ;  /* 0x00000017000f7202 */ /* 0x000fe40000000f00 */
[----:B------:R-:W-:Y:S02]  /*6590*/  MOV R23, R13 ;  /* 0x0000000d00177202 */ /* 0x000fe40000000f00 */
[----:B------:R-:W-:-:S07]  /*65a0*/  MOV R24, 0x65c0 ;  /* 0x000065c000187802 */ /* 0x000fce0000000f00 */
[----:B------:R-:W-:Y:S05]  /*65b0*/  CALL.REL.NOINC `($__internal_173_$__cuda_sm20_rem_s64) ;  /* 0x0000000800a07944 */ /* 0x000fea0003c00000 */
.L_x_8108:
[----:B------:R-:W-:Y:S05]  /*65c0*/  BSYNC.RECONVERGENT B1 ;  /* 0x0000000000017941 */ /* 0x000fea0003800200 */
.L_x_8106:
[----:B------:R-:W0:Y:S02]  /*65d0*/  LDC.64 R10, c[0x0][0x398] ;  /* 0x0000e600ff0a7b82 */ /* 0x000e240000000a00 */
[----:B0-----:R-:W-:-:S06]  /*65e0*/  IMAD.WIDE.U32 R6, R7, 0x8, R10 ;  /* 0x0000000807067825 */ /* 0x001fcc00078e000a */
[----:B------:R-:W2:Y:S02]  /*65f0*/  LDG.E.64 R6, desc[UR8][R6.64] ;  /* 0x0000000806067981 */ /* 0x000ea4000c1e1b00 */
[-C--:B--2---:R-:W-:Y:S02]  /*6600*/  IMAD R3, R7, R8.reuse, RZ ;  /* 0x0000000807037224 */ /* 0x084fe400078e02ff */
[----:B------:R-:W-:-:S04]  /*6610*/  IMAD.WIDE.U32 R4, R6, R8, R4 ;  /* 0x0000000806047225 */ /* 0x000fc800078e0004 */
[----:B------:R-:W-:-:S04]  /*6620*/  IMAD R3, R6, R9, R3 ;  /* 0x0000000906037224 */ /* 0x000fc800078e0203 */
[----:B------:R-:W-:-:S07]  /*6630*/  IMAD.IADD R5, R5, 0x1, R3 ;  /* 0x0000000105057824 */ /* 0x000fce00078e0203 */
.L_x_8059:
[----:B------:R-:W0:Y:S02]  /*6640*/  LDCU.64 UR12, c[0x0][0x388] ;  /* 0x00007100ff0c77ac */ /* 0x000e240008000a00 */
[----:B0-----:R-:W-:-:S04]  /*6650*/  LEA R6, P0, R4, UR12, 0x3 ;  /* 0x0000000c04067c11 */ /* 0x001fc8000f8018ff */
[----:B------:R-:W-:-:S05]  /*6660*/  LEA.HI.X R7, R4, UR13, R5, 0x3, P0 ;  /* 0x0000000d04077c11 */ /* 0x000fca00080f1c05 */
[----:B------:R-:W2:Y:S02]  /*6670*/  LDG.E.64 R4, desc[UR8][R6.64] ;  /* 0x0000000806047981 */ /* 0x000ea4000c1e1b00 */
[----:B--2---:R-:W-:-:S06]  /*6680*/  DSETP.NEU.AND P0, PT, R4, RZ, PT ;  /* 0x000000ff0400722a */ /* 0x004fcc0003f0d000 */
[----:B------:R-:W-:-:S05]  /*6690*/  SEL R3, RZ, 0x1, !P0 ;  /* 0x00000001ff037807 */ /* 0x000fca0004000000 */
[----:B------:R0:W-:Y:S03]  /*66a0*/  STS.U8 [R0+UR4], R3 ;  /* 0x0000000300007988 */ /* 0x0001e60008000004 */
.L_x_8058:
[----:B------:R-:W-:Y:S05]  /*66b0*/  BSYNC.RECONVERGENT B0 ;  /* 0x0000000000007941 */ /* 0x000fea0003800200 */
.L_x_8008:
[----:B------:R-:W-:Y:S01]  /*66c0*/  BAR.SYNC.DEFER_BLOCKING 0x0 ;  /* 0x0000000000007b1d */ /* 0x000fe20000010000 */
[----:B------:R-:W-:-:S09]  /*66d0*/  UISETP.GE.U32.AND UP0, UPT, UR5, 0x42, UPT ;  /* 0x000000420500788c */ /* 0x000fd2000bf06070 */
[----:B------:R-:W-:Y:S05]  /*66e0*/  BRA.U !UP0, `(.L_x_8109) ;  /* 0x00000001083c7547 */ /* 0x000fea000b800000 */
.L_x_8112:
        /* <DEDUP_REMOVED lines=10> */
.L_x_8111:
[----:B------:R-:W-:Y:S05]  /*6790*/  BSYNC.RECONVERGENT B0 ;  /* 0x0000000000007941 */ /* 0x000fea0003800200 */
.L_x_8110:
[----:B------:R-:W-:Y:S01]  /*67a0*/  BAR.SYNC.DEFER_BLOCKING 0x0 ;  /* 0x0000000000007b1d */ /* 0x000fe20000010000 */
[----:B------:R-:W-:-:S05]  /*67b0*/  UISETP.GT.U32.AND UP0, UPT, UR5, 0x83, UPT ;  /* 0x000000830500788c */ /* 0x000fca000bf04070 */
[----:B------:R-:W-:-:S04]  /*67c0*/  UMOV UR5, UR6 ;  /* 0x0000000600057c82 */ /* 0x000fc80008000000 */
[----:B------:R-:W-:Y:S05]  /*67d0*/  BRA.U UP0, `(.L_x_8112) ;  /* 0xfffffffd00c47547 */ /* 0x000fea000b83ffff */
.L_x_8109:
        /* <DEDUP_REMOVED lines=51> */
        .weak           $__internal_172_$__cuda_sm20_div_s64
        .type           $__internal_172_$__cuda_sm20_div_s64,@function
        .size           $__internal_172_$__cuda_sm20_div_s64,($__internal_173_$__cuda_sm20_rem_s64 - $__internal_172_$__cuda_sm20_div_s64)
$__internal_172_$__cuda_sm20_div_s64:
        /* <DEDUP_REMOVED lines=82> */
[----:B------:R-:W-:Y:S06]  /*7030*/  RET.REL.NODEC R8 `(uncontiguous_all_f64) ;  /* 0xffffff8c08f07950 */ /* 0x000fec0003c3ffff */
        .weak           $__internal_173_$__cuda_sm20_rem_s64
        .type           $__internal_173_$__cuda_sm20_rem_s64,@function
        .size           $__internal_173_$__cuda_sm20_rem_s64,(.L_x_32376 - $__internal_173_$__cuda_sm20_rem_s64)
$__internal_173_$__cuda_sm20_rem_s64:
        /* <DEDUP_REMOVED lines=76> */
[----:B------:R-:W-:Y:S06]  /*7500*/  RET.REL.NODEC R24 `(uncontiguous_all_f64) ;  /* 0xffffff8818bc7950 */ /* 0x000fec0003c3ffff */
.L_x_8113:
        /* <DEDUP_REMOVED lines=15> */
.L_x_32376:


//--------------------- .text.contiguous_all_f64  --------------------------
	.section	.text.contiguous_all_f64,"ax",@progbits
	.align	128
        .global         contiguous_all_f64
        .type           contiguous_all_f64,@function
        .size           contiguous_all_f64,(.L_x_33078 - contiguous_all_f64)
        .other          contiguous_all_f64,@"STO_CUDA_ENTRY STV_DEFAULT"
contiguous_all_f64:
.text.contiguous_all_f64:
        /* <DEDUP_REMOVED lines=26> */
[----:B------:R-:W-:Y:S05]  /*01a0*/  @!P1 BRA `(.L_x_8117) ;  /* 0x0000000000149947 */ /* 0x000fea0003800000 */
[----:B------:R-:W0:Y:S02]  /*01b0*/  LDCU.64 UR12, c[0x0][0x388] ;  /* 0x00007100ff0c77ac */ /* 0x000e240008000a00 */
[----:B0-----:R-:W-:-:S04]  /*01c0*/  LEA R2, P0, R6, UR12, 0x3 ;  /* 0x0000000c06027c11 */ /* 0x001fc8000f8018ff */
[----:B------:R-:W-:-:S06]  /*01d0*/  LEA.HI.X R3, R6, UR13, RZ, 0x3, P0 ;  /* 0x0000000d06037c11 */ /* 0x000fcc00080f1cff */
[----:B------:R-:W2:Y:S02]  /*01e0*/  LDG.E.64 R2, desc[UR8][R2.64] ;  /* 0x0000000802027981 */ /* 0x000ea4000c1e1b00 */
[----:B--2---:R-:W-:-:S14]  /*01f0*/  DSETP.NEU.AND P0, PT, R2, RZ, PT ;  /* 0x000000ff0200722a */ /* 0x004fdc0003f0d000 */
.L_x_8117:
[----:B------:R-:W-:Y:S05]  /*0200*/  BSYNC.RECONVERGENT B1 ;  /* 0x0000000000017941 */ /* 0x000fea0003800200 */
.L_x_8116:
[----:B------:R-:W-:-:S05]  /*0210*/  SEL R3, RZ, 0x1, !P0 ;  /* 0x00000001ff037807 */ /* 0x000fca0004000000 */
[----:B------:R0:W-:Y:S01]  /*0220*/  STS.U8 [R0+UR4], R3 ;  /* 0x0000000300007988 */ /* 0x0001e20008000004 */
[----:B------:R-:W-:Y:S05]  /*0230*/  BRA `(.L_x_8118) ;  /* 0x0000000000287947 */ /* 0x000fea0003800000 */
.L_x_8115:
        /* <DEDUP_REMOVED lines=10> */
.L_x_8118:
[----:B------:R-:W-:Y:S05]  /*02e0*/  BSYNC.RECONVERGENT B0 ;  /* 0x0000000000007941 */ /* 0x000fea0003800200 */
.L_x_8114:
[----:B------:R-:W-:Y:S01]  /*02f0*/  BAR.SYNC.DEFER_BLOCKING 0x0 ;  /* 0x0000000000007b1d */ /* 0x000fe20000010000 */
[----:B------:R-:W-:-:S09]  /*0300*/  UISETP.GE.U32.AND UP0, UPT, UR5, 0x42, UPT ;  /* 0x000000420500788c */ /* 0x000fd2000bf06070 */
[----:B------:R-:W-:Y:S05]  /*0310*/  BRA.U !UP0, `(.L_x_8119) ;  /* 0x00000001083c7547 */ /* 0x000fea000b800000 */
.L_x_8122:
        /* <DEDUP_REMOVED lines=10> */
.L_x_8121:
[----:B------:R-:W-:Y:S05]  /*03c0*/  BSYNC.RECONVERGENT B0 ;  /* 0x0000000000007941 */ /* 0x000fea0003800200 */
.L_x_8120:
[----:B------:R-:W-:Y:S01]  /*03d0*/  BAR.SYNC.DEFER_BLOCKING 0x0 ;  /* 0x0000000000007b1d */ /* 0x000fe20000010000 */
[----:B------:R-:W-:-:S05]  /*03e0*/  UISETP.GT.U32.AND UP0, UPT, UR5, 0x83, UPT ;  /* 0x000000830500788c */ /* 0x000fca000bf04070 */
[----:B------:R-:W-:-:S04]  /*03f0*/  UMOV UR5, UR6 ;  /* 0x0000000600057c82 */ /* 0x000fc80008000000 */
[----:B------:R-:W-:Y:S05]  /*0400*/  BRA.U UP0, `(.L_x_8122) ;  /* 0xfffffffd00c47547 */ /* 0x000fea000b83ffff */
.L_x_8119:
        /* <DEDUP_REMOVED lines=51> */
.L_x_8123:
        /* <DEDUP_REMOVED lines=12> */
.L_x_33078:


//--------------------- .text.contiguous_all33_f32 --------------------------
	.section	.text.contiguous_all33_f32,"ax",@progbits
	.align	128
        .global         contiguous_all33_f32
        .type           contiguous_all33_f32,@function
        .size           contiguous_all33_f32,(.L_x_33079 - contiguous_all33_f32)
        .other          contiguous_all33_f32,@"STO_CUDA_ENTRY STV_DEFAULT"
contiguous_all33_f32:
.text.contiguous_all33_f32:
        /* <DEDUP_REMOVED lines=26> */
[----:B-1----:R-:W2:Y:S02]  /*01a0*/  LDG.E R4, desc[UR6][R4.64] ;  /* 0x0000000604047981 */ /* 0x002ea4000c1e1900 */
[----:B--2---:R-:W-:-:S04]  /*01b0*/  FSETP.NEU.AND P0, PT, R4, RZ, PT ;  /* 0x000000ff0400720b */ /* 0x004fc80003f0d000 */
        /* <DEDUP_REMOVED lines=21> */
.L_x_8128:
        /* <DEDUP_REMOVED lines=36> */
.L_x_8127:
[----:B------:R-:W-:Y:S05]  /*0550*/  BSYNC.RECONVERGENT B0 ;  /* 0x0000000000007941 */ /* 0x000fea0003800200 */
.L_x_8126:
[----:B------:R-:W-:Y:S01]  /*0560*/  UIADD3 UR4, UPT, UPT, UR4, 0x8, URZ ;  /* 0x0000000804047890 */ /* 0x000fe2000fffe0ff */
[----:B------:R-:W-:Y:S01]  /*0570*/  SEL R5, RZ, 0x1, !P0 ;  /* 0x00000001ff057807 */ /* 0x000fe20004000000 */
[----:B------:R-:W-:Y:S01]  /*0580*/  IMAD R10, R3, 0x8, R10 ;  /* 0x00000008030a7824 */ /* 0x000fe200078e020a */
[----:B------:R-:W-:Y:S09]  /*0590*/  @P1 BRA `(.L_x_8128) ;  /* 0xfffffffc005c1947 */ /* 0x000ff2000383ffff */
[----:B------:R-:W-:-:S12]  /*05a0*/  UIADD3 UR4, UPT, UPT, UR4, 0x1, URZ ;  /* 0x0000000104047890 */ /* 0x000fd8000fffe0ff */
.L_x_8125:
        /* <DEDUP_REMOVED lines=23> */
.L_x_8132:
[----:B------:R-:W-:Y:S05]  /*0720*/  BSYNC.RECONVERGENT B0 ;  /* 0x0000000000007941 */ /* 0x000fea0003800200 */
.L_x_8131:
[----:B------:R-:W-:Y:S01]  /*0730*/  SEL R5, RZ, 0x1, !P0 ;  /* 0x00000001ff057807 */ /* 0x000fe20004000000 */
[----:B------:R-:W-:-:S12]  /*0740*/  UIADD3 UR4, UPT, UPT, UR4, 0x4, URZ ;  /* 0x0000000404047890 */ /* 0x000fd8000fffe0ff */
.L_x_8130:
        /* <DEDUP_REMOVED lines=14> */
.L_x_8135:
[----:B------:R-:W-:Y:S05]  /*0830*/  BSYNC.RECONVERGENT B0 ;  /* 0x0000000000007941 */ /* 0x000fea0003800200 */
.L_x_8134:
[----:B------:R-:W-:Y:S01]  /*0840*/  SEL R5, RZ, 0x1, !P0 ;  /* 0x00000001ff057807 */ /* 0x000fe20004000000 */
[----:B------:R-:W-:-:S12]  /*0850*/  UIADD3 UR4, UPT, UPT, UR4, 0x2, URZ ;  /* 0x0000000204047890 */ /* 0x000fd8000fffe0ff */
.L_x_8133:
        /* <DEDUP_REMOVED lines=8> */
.L_x_8129:
[----:B-1----:R0:W-:Y:S02]  /*08e0*/  STS.U8 [R0+UR5], R5 ;  /* 0x0000000500007988 */ /* 0x0021e40008000005 */
.L_x_8124:
        /* <DEDUP_REMOVED lines=9> */
.L_x_8136:
        /* <DEDUP_REMOVED lines=16> */
.L_x_33079:


//--------------------- .text.contiguous_all3_f32 --------------------------
	.section	.text.contiguous_all3_f32,"ax",@progbits
	.align	128
        .global         contiguous_all3_f32
        .type           contiguous_all3_f32,@function
        .size           contiguous_all3_f32,(.L_x_32378 - contiguous_all3_f32)
        .other          contiguous_all3_f32,@"STO_CUDA_ENTRY STV_DEFAULT"
contiguous_all3_f32:
.text.contiguous_all3_f32:
        /* <DEDUP_REMOVED lines=43> */
.L_x_8155:
        /* <DEDUP_REMOVED lines=27> */
.L_x_8139:
[----:B------:R-:W-:Y:S01]  /*0460*/  IMAD.MOV.U32 R27, RZ, RZ, R32 ;  /* 0x000000ffff1b7224 */ /* 0x000fe200078e0020 */
[----:B0-----:R-:W-:Y:S01]  /*0470*/  MOV R2, R34 ;  /* 0x0000002200027202 */ /* 0x001fe20000000f00 */
[----:B------:R-:W-:Y:S01]  /*0480*/  IMAD.MOV.U32 R0, RZ, RZ, R35 ;  /* 0x000000ffff007224 */ /* 0x000fe200078e0023 */
[----:B------:R-:W-:-:S07]  /*0490*/  MOV R9, 0x4b0 ;  /* 0x000004b000097802 */ /* 0x000fce0000000f00 */
[----:B-12-4-:R-:W-:Y:S05]  /*04a0*/  CALL.REL.NOINC `($__internal_174_$__cuda_sm20_div_s64) ;  /* 0x00000034001c7944 */ /* 0x016fea0003c00000 */
        /* <DEDUP_REMOVED lines=8> */
.L_x_8140:
        /* <DEDUP_REMOVED lines=33> */
.L_x_8141:
[----:B------:R-:W-:Y:S01]  /*0740*/  IMAD.MOV.U32 R27, RZ, RZ, R31 ;  /* 0x000000ffff1b7224 */ /* 0x000fe200078e001f */
[----:B0-----:R-:W-:Y:S01]  /*0750*/  MOV R2, R34 ;  /* 0x0000002200027202 */ /* 0x001fe20000000f00 */
[----:B------:R-:W-:Y:S01]  /*0760*/  IMAD.MOV.U32 R0, RZ, RZ, R35 ;  /* 0x000000ffff007224 */ /* 0x000fe200078e0023 */
[----:B------:R-:W-:-:S07]  /*0770*/  MOV R9, 0x790 ;  /* 0x0000079000097802 */ /* 0x000fce0000000f00 */
[----:B----4-:R-:W-:Y:S05]  /*0780*/  CALL.REL.NOINC `($__internal_174_$__cuda_sm20_div_s64) ;  /* 0x0000003000647944 */ /* 0x010fea0003c00000 */
        /* <DEDUP_REMOVED lines=9> */
.L_x_8142:
        /* <DEDUP_REMOVED lines=35> */
.L_x_8143:
[----:B------:R-:W-:Y:S01]  /*0a50*/  MOV R27, R29 ;  /* 0x0000001d001b7202 */ /* 0x000fe20000000f00 */
[----:B------:R-:W-:Y:S01]  /*0a60*/  IMAD.MOV.U32 R2, RZ, RZ, R32 ;  /* 0x000000ffff027224 */ /* 0x000fe200078e0020 */
[----:B------:R-:W-:Y:S02]  /*0a70*/  MOV R0, R33 ;  /* 0x0000002100007202 */ /* 0x000fe40000000f00 */
[----:B------:R-:W-:-:S07]  /*0a80*/  MOV R9, 0xaa0 ;  /* 0x00000aa000097802 */ /* 0x000fce0000000f00 */
[----:B----4-:R-:W-:Y:S05]  /*0a90*/  CALL.REL.NOINC `($__internal_174_$__cuda_sm20_div_s64) ;  /* 0x0000002c00a07944 */ /* 0x010fea0003c00000 */
        /* <DEDUP_REMOVED lines=9> */
.L_x_8144:
        /* <DEDUP_REMOVED lines=33> */
.L_x_8145:
[----:B------:R-:W-:Y:S01]  /*0d40*/  IMAD.MOV.U32 R27, RZ, RZ, R28 ;  /* 0x000000ffff1b7224 */ /* 0x000fe200078e001c */
[----:B------:R-:W-:Y:S01]  /*0d50*/  MOV R2, R32 ;  /* 0x0000002000027202 */ /* 0x000fe20000000f00 */
[----:B------:R-:W-:Y:S01]  /*0d60*/  IMAD.MOV.U32 R0, RZ, RZ, R33 ;  /* 0x000000ffff007224 */ /* 0x000fe200078e0021 */
[----:B------:R-:W-:-:S07]  /*0d70*/  MOV R9, 0xd90 ;  /* 0x00000d9000097802 */ /* 0x000fce0000000f00 */
[----:B----4-:R-:W-:Y:S05]  /*0d80*/  CALL.REL.NOINC `($__internal_174_$__cuda_sm20_div_s64) ;  /* 0x0000002800e47944 */ /* 0x010fea0003c00000 */
        /* <DEDUP_REMOVED lines=8> */
.L_x_8146:
        /* <DEDUP_REMOVED lines=34> */
.L_x_8147:
        /* <DEDUP_REMOVED lines=14> */
.L_x_8148:
        /* <DEDUP_REMOVED lines=34> */
.L_x_8149:
[----:B------:R-:W-:Y:S01]  /*1330*/  MOV R27, R28 ;  /* 0x0000001c001b7202 */ /* 0x000fe20000000f00 */
[----:B------:R-:W-:Y:S01]  /*1340*/  IMAD.MOV.U32 R2, RZ, RZ, R32 ;  /* 0x000000ffff027224 */ /* 0x000fe200078e0020 */
[----:B------:R-:W-:Y:S02]  /*1350*/  MOV R0, R33 ;  /* 0x0000002100007202 */ /* 0x000fe40000000f00 */
[----:B------:R-:W-:-:S07]  /*1360*/  MOV R9, 0x1380 ;  /* 0x0000138000097802 */ /* 0x000fce0000000f00 */
[----:B----4-:R-:W-:Y:S05]  /*1370*/  CALL.REL.NOINC `($__internal_174_$__cuda_sm20_div_s64) ;  /* 0x0000002400687944 */ /* 0x010fea0003c00000 */
        /* <DEDUP_REMOVED lines=9> */
.L_x_8150:
        /* <DEDUP_REMOVED lines=34> */
.L_x_8151:
        /* <DEDUP_REMOVED lines=14> */
.L_x_8152:
        /* <DEDUP_REMOVED lines=34> */
.L_x_8153:
[----:B------:R-:W-:Y:S01]  /*1930*/  MOV R27, R30 ;  /* 0x0000001e001b7202 */ /* 0x000fe20000000f00 */
[----:B------:R-:W-:Y:S01]  /*1940*/  IMAD.MOV.U32 R2, RZ, RZ, R32 ;  /* 0x000000ffff027224 */ /* 0x000fe200078e0020 */
[----:B------:R-:W-:Y:S02]  /*1950*/  MOV R0, R33 ;  /* 0x0000002100007202 */ /* 0x000fe40000000f00 */
[----:B------:R-:W-:-:S07]  /*1960*/  MOV R9, 0x1980 ;  /* 0x0000198000097802 */ /* 0x000fce0000000f00 */
[----:B----4-:R-:W-:Y:S05]  /*1970*/  CALL.REL.NOINC `($__internal_174_$__cuda_sm20_div_s64) ;  /* 0x0000001c00e87944 */ /* 0x010fea0003c00000 */
        /* <DEDUP_REMOVED lines=9> */
.L_x_8154:
        /* <DEDUP_REMOVED lines=14> */
.L_x_8138:
        /* <DEDUP_REMOVED lines=33> */
.L_x_8157:
[----:B------:R-:W-:Y:S01]  /*1d00*/  IMAD.MOV.U32 R27, RZ, RZ, R32 ;  /* 0x000000ffff1b7224 */ /* 0x000fe200078e0020 */
[----:B0-----:R-:W-:Y:S01]  /*1d10*/  MOV R2, R16 ;  /* 0x0000001000027202 */ /* 0x001fe20000000f00 */
[----:B------:R-:W-:Y:S01]  /*1d20*/  IMAD.MOV.U32 R0, RZ, RZ, R17 ;  /* 0x000000ffff007224 */ /* 0x000fe200078e0011 */
[----:B------:R-:W-:-:S07]  /*1d30*/  MOV R9, 0x1d50 ;  /* 0x00001d5000097802 */ /* 0x000fce0000000f00 */
[----:B------:R-:W-:Y:S05]  /*1d40*/  CALL.REL.NOINC `($__internal_174_$__cuda_sm20_div_s64) ;  /* 0x0000001800f47944 */ /* 0x000fea0003c00000 */
        /* <DEDUP_REMOVED lines=8> */
.L_x_8158:
        /* <DEDUP_REMOVED lines=35> */
.L_x_8159:
[----:B------:R-:W-:Y:S01]  /*2000*/  IMAD.MOV.U32 R27, RZ, RZ, R17 ;  /* 0x000000ffff1b7224 */ /* 0x000fe200078e0011 */
[----:B0-----:R-:W-:Y:S01]  /*2010*/  MOV R2, R18 ;  /* 0x0000001200027202 */ /* 0x001fe20000000f00 */
[----:B------:R-:W-:Y:S01]  /*2020*/  IMAD.MOV.U32 R0, RZ, RZ, R19 ;  /* 0x000000ffff007224 */ /* 0x000fe200078e0013 */
[----:B------:R-:W-:-:S07]  /*2030*/  MOV R9, 0x2050 ;  /* 0x0000205000097802 */ /* 0x000fce0000000f00 */
[----:B------:R-:W-:Y:S05]  /*2040*/  CALL.REL.NOINC `($__internal_174_$__cuda_sm20_div_s64) ;  /* 0x0000001800347944 */ /* 0x000fea0003c00000 */
        /* <DEDUP_REMOVED lines=9> */
.L_x_8160:
        /* <DEDUP_REMOVED lines=36> */
.L_x_8161:
[----:B------:R-:W-:Y:S01]  /*2320*/  IMAD.MOV.U32 R27, RZ, RZ, R19 ;  /* 0x000000ffff1b7224 */ /* 0x000fe200078e0013 */
[----:B------:R-:W-:Y:S01]  /*2330*/  MOV R2, R28 ;  /* 0x0000001c00027202 */ /* 0x000fe20000000f00 */
[----:B------:R-:W-:Y:S01]  /*2340*/  IMAD.MOV.U32 R0, RZ, RZ, R29 ;  /* 0x000000ffff007224 */ /* 0x000fe200078e001d */
[----:B------:R-:W-:-:S07]  /*2350*/  MOV R9, 0x2370 ;  /* 0x0000237000097802 */ /* 0x000fce0000000f00 */
[----:B------:R-:W-:Y:S05]  /*2360*/  CALL.REL.NOINC `($__internal_174_$__cuda_sm20_div_s64) ;  /* 0x00000014006c7944 */ /* 0x000fea0003c00000 */
        /* <DEDUP_REMOVED lines=9> */
.L_x_8162:
        /* <DEDUP_REMOVED lines=37> */
.L_x_8163:
[----:B------:R-:W-:Y:S01]  /*2650*/  MOV R27, R18 ;  /* 0x00000012001b7202 */ /* 0x000fe20000000f00 */
[----:B------:R-:W-:Y:S01]  /*2660*/  IMAD.MOV.U32 R2, RZ, RZ, R28 ;  /* 0x000000ffff027224 */ /* 0x000fe200078e001c */
[----:B------:R-:W-:Y:S02]  /*2670*/  MOV R0, R29 ;  /* 0x0000001d00007202 */ /* 0x000fe40000000f00 */
[----:B------:R-:W-:-:S07]  /*2680*/  MOV R9, 0x26a0 ;  /* 0x000026a000097802 */ /* 0x000fce0000000f00 */
[----:B------:R-:W-:Y:S05]  /*2690*/  CALL.REL.NOINC `($__internal_174_$__cuda_sm20_div_s64) ;  /* 0x0000001000a07944 */ /* 0x000fea0003c00000 */
        /* <DEDUP_REMOVED lines=8> */
.L_x_8164:
        /* <DEDUP_REMOVED lines=9> */
.L_x_8156:
        /* <DEDUP_REMOVED lines=31> */
.L_x_8166:
        /* <DEDUP_REMOVED lines=13> */
.L_x_8167:
        /* <DEDUP_REMOVED lines=35> */
.L_x_8168:
[----:B------:R-:W-:Y:S01]  /*2ca0*/  MOV R27, R17 ;  /* 0x00000011001b7202 */ /* 0x000fe20000000f00 */
[----:B0-----:R-:W-:Y:S01]  /*2cb0*/  IMAD.MOV.U32 R2, RZ, RZ, R18 ;  /* 0x000000ffff027224 */ /* 0x001fe200078e0012 */
[----:B------:R-:W-:Y:S02]  /*2cc0*/  MOV R0, R19 ;  /* 0x0000001300007202 */ /* 0x000fe40000000f00 */
[----:B------:R-:W-:-:S07]  /*2cd0*/  MOV R9, 0x2cf0 ;  /* 0x00002cf000097802 */ /* 0x000fce0000000f00 */
[----:B------:R-:W-:Y:S05]  /*2ce0*/  CALL.REL.NOINC `($__internal_174_$__cuda_sm20_div_s64) ;  /* 0x0000000c000c7944 */ /* 0x000fea0003c00000 */
        /* <DEDUP_REMOVED lines=9> */
.L_x_8169:
        /* <DEDUP_REMOVED lines=10> */
.L_x_8165:
        /* <DEDUP_REMOVED lines=29> */
.L_x_8170:
[----:B------:R-:W-:-:S07]  /*2ff0*/  MOV R0, 0x3010 ;  /* 0x0000301000007802 */ /* 0x000fce0000000f00 */
[----:B0-----:R-:W-:Y:S05]  /*3000*/  CALL.REL.NOINC `($__internal_175_$__cuda_sm20_rem_s64) ;  /* 0x0000000c00947944 */ /* 0x001fea0003c00000 */
[----:B------:R-:W-:Y:S02]  /*3010*/  MOV R10, R2 ;  /* 0x00000002000a7202 */ /* 0x000fe40000000f00 */
[----:B------:R-:W-:-:S07]  /*3020*/  MOV R11, R9 ;  /* 0x00000009000b7202 */ /* 0x000fce0000000f00 */
.L_x_8171:
[----:B------:R-:W0:Y:S02]  /*3030*/  LDC.64 R12, c[0x0][0x398] ;  /* 0x0000e600ff0c7b82 */ /* 0x000e240000000a00 */
[----:B0-----:R-:W-:-:S06]  /*3040*/  IMAD.WIDE.U32 R2, R3, 0x8, R12 ;  /* 0x0000000803027825 */ /* 0x001fcc00078e000c */
[----:B------:R-:W2:Y:S02]  /*3050*/  LDG.E.64 R2, desc[UR10][R2.64] ;  /* 0x0000000a02027981 */ /* 0x000ea4000c1e1b00 */
[-C--:B--2---:R-:W-:Y:S02]  /*3060*/  IMAD R9, R3, R10.reuse, RZ ;  /* 0x0000000a03097224 */ /* 0x084fe400078e02ff */
[----:B------:R-:W-:-:S04]  /*3070*/  IMAD.WIDE.U32 R28, R2, R10, R28 ;  /* 0x0000000a021c7225 */ /* 0x000fc800078e001c */
[----:B------:R-:W-:-:S04]  /*3080*/  IMAD R9, R2, R11, R9 ;  /* 0x0000000b02097224 */ /* 0x000fc800078e0209 */
[----:B------:R-:W-:-:S07]  /*3090*/  IMAD.IADD R29, R29, 0x1, R9 ;  /* 0x000000011d1d7824 */ /* 0x000fce00078e0209 */
.L_x_8137:
[----:B------:R-:W0:Y:S02]  /*30a0*/  LDCU.64 UR12, c[0x0][0x388] ;  /* 0x00007100ff0c77ac */ /* 0x000e240008000a00 */
[----:B0-----:R-:W-:-:S04]  /*30b0*/  LEA R2, P0, R28, UR12, 0x2 ;  /* 0x0000000c1c027c11 */ /* 0x001fc8000f8010ff */
[----:B------:R-:W-:-:S05]  /*30c0*/  LEA.HI.X R3, R28, UR13, R29, 0x2, P0 ;  /* 0x0000000d1c037c11 */ /* 0x000fca00080f141d */
[----:B------:R-:W2:Y:S02]  /*30d0*/  LDG.E R2, desc[UR10][R2.64] ;  /* 0x0000000a02027981 */ /* 0x000ea4000c1e1900 */
[----:B--2---:R-:W-:-:S04]  /*30e0*/  FSETP.NEU.AND P0, PT, R2, RZ, PT ;  /* 0x000000ff0200720b */ /* 0x004fc80003f0d000 */
        /* <DEDUP_REMOVED lines=28> */
.L_x_8176:
        /* <DEDUP_REMOVED lines=36> */
.L_x_8175:
[----:B------:R-:W-:Y:S05]  /*34f0*/  BSYNC.RECONVERGENT B0 ;  /* 0x0000000000007941 */ /* 0x000fea0003800200 */
.L_x_8174:
[----:B------:R-:W-:Y:S01]  /*3500*/  UIADD3 UR4, UPT, UPT, UR4, 0x8, URZ ;  /* 0x0000000804047890 */ /* 0x000fe2000fffe0ff */
[----:B------:R-:W-:Y:S01]  /*3510*/  SEL R2, RZ, 0x1, !P0 ;  /* 0x00000001ff027807 */ /* 0x000fe20004000000 */
[----:B------:R-:W-:Y:S01]  /*3520*/  IMAD R9, R6, 0x8, R9 ;  /* 0x0000000806097824 */ /* 0x000fe200078e0209 */
[----:B------:R-:W-:Y:S09]  /*3530*/  @P1 BRA `(.L_x_8176) ;  /* 0xfffffffc005c1947 */ /* 0x000ff2000383ffff */
[----:B------:R-:W-:-:S12]  /*3540*/  UIADD3 UR4, UPT, UPT, UR4, 0x1, URZ ;  /* 0x0000000104047890 */ /* 0x000fd8000fffe0ff */
.L_x_8173:
        /* <DEDUP_REMOVED lines=23> */
.L_x_8180:
[----:B------:R-:W-:Y:S05]  /*36c0*/  BSYNC.RECONVERGENT B0 ;  /* 0x0000000000007941 */ /* 0x000fea0003800200 */
.L_x_8179:
[----:B------:R-:W-:Y:S01]  /*36d0*/  SEL R2, RZ, 0x1, !P0 ;  /* 0x00000001ff027807 */ /* 0x000fe20004000000 */
[----:B------:R-:W-:-:S12]  /*36e0*/  UIADD3 UR4, UPT, UPT, UR4, 0x4, URZ ;  /* 0x0000000404047890 */ /* 0x000fd8000fffe0ff */
.L_x_8178:
        /* <DEDUP_REMOVED lines=14> */
.L_x_8183:
[----:B------:R-:W-:Y:S05]  /*37d0*/  BSYNC.RECONVERGENT B0 ;  /* 0x0000000000007941 */ /* 0x000fea0003800200 */
.L_x_8182:
[----:B------:R-:W-:Y:S01]  /*37e0*/  SEL R2, RZ, 0x1, !P0 ;  /* 0x00000001ff027807 */ /* 0x000fe20004000000 */
[----:B------:R-:W-:-:S12]  /*37f0*/  UIADD3 UR4, UPT, UPT, UR4, 0x2, URZ ;  /* 0x0000000204047890 */ /* 0x000fd8000fffe0ff */
.L_x_8181:
        /* <DEDUP_REMOVED lines=8> */
.L_x_8177:
[----:B-1----:R1:W-:Y:S02]  /*3880*/  STS.U8 [R7+UR5], R2 ;  /* 0x0000000207007988 */ /* 0x0023e40008000005 */
.L_x_8172:
        /* <DEDUP_REMOVED lines=9> */
        .weak           $__internal_174_$__cuda_sm20_div_s64
        .type           $__internal_174_$__cuda_sm20_div_s64,@function
        .size           $__internal_174_$__cuda_sm20_div_s64,($__internal_175_$__cuda_sm20_rem_s64 - $__internal_174_$__cuda_sm20_div_s64)
$__internal_174_$__cuda_sm20_div_s64:
        /* <DEDUP_REMOVED lines=83> */
[----:B------:R-:W-:Y:S06]  /*3e50*/  RET.REL.NODEC R12 `(contiguous_all3_f32) ;  /* 0xffffffc00c687950 */ /* 0x000fec0003c3ffff */
        .weak           $__internal_175_$__cuda_sm20_rem_s64
        .type           $__internal_175_$__cuda_sm20_rem_s64,@function
        .size           $__internal_175_$__cuda_sm20_rem_s64,(.L_x_32378 - $__internal_175_$__cuda_sm20_rem_s64)
$__internal_175_$__cuda_sm20_rem_s64:
        /* <DEDUP_REMOVED lines=66> */
[----:B------:R-:W-:Y:S06]  /*4280*/  RET.REL.NODEC R10 `(contiguous_all3_f32) ;  /* 0xffffffbc0a5c7950 */ /* 0x000fec0003c3ffff */
.L_x_8184:
        /* <DEDUP_REMOVED lines=15> */
.L_x_32378:


//--------------------- .text.contiguous_all22_f32 --------------------------
	.section	.text.contiguous_all22_f32,"ax",@progbits
	.align	128
        .global         contiguous_all22_f32
        .type           contiguous_all22_f32,@function
        .size           contiguous_all22_f32,(.L_x_33081 - contiguous_all22_f32)
        .other          contiguous_all22_f32,@"STO_CUDA_ENTRY STV_DEFAULT"
contiguous_all22_f32:
.text.contiguous_all22_f32:
        /* <DEDUP_REMOVED lines=32> */
[----:B------:R-:W-:Y:S05]  /*0200*/  @!P1 BRA `(.L_x_8188) ;  /* 0x00000000001c9947 */ /* 0x000fea0003800000 */
[----:B------:R-:W-:Y:S02]  /*0210*/  IMAD.MOV.U32 R9, RZ, RZ, RZ ;  /* 0x000000ffff097224 */ /* 0x000fe400078e00ff */
[----:B------:R-:W-:-:S04]  /*0220*/  IMAD.WIDE.U32 R4, R3, UR8, R8 ;  /* 0x0000000803047c25 */ /* 0x000fc8000f8e0008 */
[----:B------:R-:W-:Y:S01]  /*0230*/  IMAD.IADD R3, R11, 0x1, R5 ;  /* 0x000000010b037824 */ /* 0x000fe200078e0205 */
[----:B------:R-:W-:-:S04]  /*0240*/  LEA R6, P0, R4, R12, 0x2 ;  /* 0x0000000c04067211 */ /* 0x000fc800078010ff */
[----:B------:R-:W-:-:S05]  /*0250*/  LEA.HI.X R7, R4, R13, R3, 0x2, P0 ;  /* 0x0000000d04077211 */ /* 0x000fca00000f1403 */
[----:B------:R-:W2:Y:S02]  /*0260*/  LDG.E R6, desc[UR12][R6.64] ;  /* 0x0000000c06067981 */ /* 0x000ea4000c1e1900 */
[----:B--2---:R-:W-:-:S13]  /*0270*/  FSETP.NEU.AND P0, PT, R6, RZ, PT ;  /* 0x000000ff0600720b */ /* 0x004fda0003f0d000 */
.L_x_8188:
[----:B------:R-:W-:Y:S05]  /*0280*/  BSYNC.RECONVERGENT B1 ;  /* 0x0000000000017941 */ /* 0x000fea0003800200 */
.L_x_8187:
[----:B------:R-:W-:-:S05]  /*0290*/  SEL R3, RZ, 0x1, !P0 ;  /* 0x00000001ff037807 */ /* 0x000fca0004000000 */
[----:B------:R0:W-:Y:S01]  /*02a0*/  STS.U8 [R0+UR4], R3 ;  /* 0x0000000300007988 */ /* 0x0001e20008000004 */
[----:B------:R-:W-:Y:S05]  /*02b0*/  BRA `(.L_x_8189) ;  /* 0x0000000000387947 */ /* 0x000fea0003800000 */
.L_x_8186:
        /* <DEDUP_REMOVED lines=14> */
.L_x_8189:
[----:B------:R-:W-:Y:S05]  /*03a0*/  BSYNC.RECONVERGENT B0 ;  /* 0x0000000000007941 */ /* 0x000fea0003800200 */
.L_x_8185:
[----:B------:R-:W-:Y:S01]  /*03b0*/  BAR.SYNC.DEFER_BLOCKING 0x0 ;  /* 0x0000000000007b1d */ /* 0x000fe20000010000 */
[----:B------:R-:W-:-:S09]  /*03c0*/  UISETP.GE.U32.AND UP0, UPT, UR5, 0x42, UPT ;  /* 0x000000420500788c */ /* 0x000fd2000bf06070 */
[----:B------:R-:W-:Y:S05]  /*03d0*/  BRA.U !UP0, `(.L_x_8190) ;  /* 0x00000001083c7547 */ /* 0x000fea000b800000 */
.L_x_8193:
        /* <DEDUP_REMOVED lines=10> */
.L_x_8192:
[----:B------:R-:W-:Y:S05]  /*0480*/  BSYNC.RECONVERGENT B0 ;  /* 0x0000000000007941 */ /* 0x000fea0003800200 */
.L_x_8191:
[----:B------:R-:W-:Y:S01]  /*0490*/  BAR.SYNC.DEFER_BLOCKING 0x0 ;  /* 0x0000000000007b1d */ /* 0x000fe20000010000 */
[----:B------:R-:W-:-:S05]  /*04a0*/  UISETP.GT.U32.AND UP0, UPT, UR5, 0x83, UPT ;  /* 0x000000830500788c */ /* 0x000fca000bf04070 */
[----:B------:R-:W-:-:S04]  /*04b0*/  UMOV UR5, UR7 ;  /* 0x0000000700057c82 */ /* 0x000fc80008000000 */
[----:B------:R-:W-:Y:S05]  /*04c0*/  BRA.U UP0, `(.L_x_8193) ;  /* 0xfffffffd00c47547 */ /* 0x000fea000b83ffff */
.L_x_8190:
        /* <DEDUP_REMOVED lines=57> */
.L_x_8194:
        /* <DEDUP_REMOVED lines=10> */
.L_x_33081:


//--------------------- .text.contiguous_all2_f32 --------------------------
	.section	.text.contiguous_all2_f32,"ax",@progbits
	.align	128
        .global         contiguous_all2_f32
        .type           contiguous_all2_f32,@function
        .size           contiguous_all2_f32,(.L_x_32380 - contiguous_all2_f32)
        .other          contiguous_all2_f32,@"STO_CUDA_ENTRY STV_DEFAULT"
contiguous_all2_f32:
.text.contiguous_all2_f32:
        /* <DEDUP_REMOVED lines=49> */
.L_x_8223:
        /* <DEDUP_REMOVED lines=32> */
.L_x_8200:
[----:B------:R-:W-:Y:S01]  /*0510*/  IMAD.MOV.U32 R26, RZ, RZ, R4 ;  /* 0x000000ffff1a7224 */ /* 0x000fe200078e0004 */
[----:B------:R-:W-:Y:S01]  /*0520*/  MOV R11, R3 ;  /* 0x00000003000b7202 */ /* 0x000fe20000000f00 */
[----:B------:R-:W-:Y:S01]  /*0530*/  IMAD.MOV.U32 R10, RZ, RZ, R22 ;  /* 0x000000ffff0a7224 */ /* 0x000fe200078e0016 */
[----:B------:R-:W-:Y:S02]  /*0540*/  MOV R9, R23 ;  /* 0x0000001700097202 */ /* 0x000fe40000000f00 */
[----:B------:R-:W-:-:S07]  /*0550*/  MOV R8, 0x570 ;  /* 0x0000057000087802 */ /* 0x000fce0000000f00 */
[----:B-1----:R-:W-:Y:S05]  /*0560*/  CALL.REL.NOINC `($__internal_176_$__cuda_sm20_div_s64) ;  /* 0x0000006400a07944 */ /* 0x002fea0003c00000 */
        /* <DEDUP_REMOVED lines=10> */
.L_x_8201:
[----:B------:R-:W-:Y:S05]  /*0610*/  BSYNC.RECONVERGENT B1 ;  /* 0x0000000000017941 */ /* 0x000fea0003800200 */
.L_x_8199:
        /* <DEDUP_REMOVED lines=34> */
.L_x_8203:
[----:B------:R-:W-:Y:S01]  /*0840*/  IMAD.MOV.U32 R26, RZ, RZ, R18 ;  /* 0x000000ffff1a7224 */ /* 0x000fe200078e0012 */
[----:B------:R-:W-:Y:S01]  /*0850*/  MOV R11, R19 ;  /* 0x00000013000b7202 */ /* 0x000fe20000000f00 */
[----:B------:R-:W-:Y:S01]  /*0860*/  IMAD.MOV.U32 R10, RZ, RZ, R22 ;  /* 0x000000ffff0a7224 */ /* 0x000fe200078e0016 */
[----:B------:R-:W-:Y:S02]  /*0870*/  MOV R9, R23 ;  /* 0x0000001700097202 */ /* 0x000fe40000000f00 */
[----:B------:R-:W-:-:S07]  /*0880*/  MOV R8, 0x8a0 ;  /* 0x000008a000087802 */ /* 0x000fce0000000f00 */
[----:B------:R-:W-:Y:S05]  /*0890*/  CALL.REL.NOINC `($__internal_176_$__cuda_sm20_div_s64) ;  /* 0x0000006000d47944 */ /* 0x000fea0003c00000 */
        /* <DEDUP_REMOVED lines=8> */
.L_x_8204:
[----:B------:R-:W-:Y:S05]  /*0920*/  BSYNC.RECONVERGENT B1 ;  /* 0x0000000000017941 */ /* 0x000fea0003800200 */
.L_x_8202:
        /* <DEDUP_REMOVED lines=33> */
.L_x_8206:
[----:B------:R-:W-:Y:S01]  /*0b40*/  MOV R26, R36 ;  /* 0x00000024001a7202 */ /* 0x000fe20000000f00 */
[----:B------:R-:W-:Y:S01]  /*0b50*/  IMAD.MOV.U32 R11, RZ, RZ, R37 ;  /* 0x000000ffff0b7224 */ /* 0x000fe200078e0025 */
[----:B------:R-:W-:Y:S01]  /*0b60*/  MOV R10, R18 ;  /* 0x00000012000a7202 */ /* 0x000fe20000000f00 */
[----:B------:R-:W-:Y:S01]  /*0b70*/  IMAD.MOV.U32 R9, RZ, RZ, R19 ;  /* 0x000000ffff097224 */ /* 0x000fe200078e0013 */
[----:B------:R-:W-:-:S07]  /*0b80*/  MOV R8, 0xba0 ;  /* 0x00000ba000087802 */ /* 0x000fce0000000f00 */
[----:B------:R-:W-:Y:S05]  /*0b90*/  CALL.REL.NOINC `($__internal_176_$__cuda_sm20_div_s64) ;  /* 0x0000006000147944 */ /* 0x000fea0003c00000 */
        /* <DEDUP_REMOVED lines=10> */
.L_x_8207:
[----:B------:R-:W-:Y:S05]  /*0c40*/  BSYNC.RECONVERGENT B1 ;  /* 0x0000000000017941 */ /* 0x000fea0003800200 */
.L_x_8205:
        /* <DEDUP_REMOVED lines=35> */
.L_x_8209:
[----:B------:R-:W-:Y:S01]  /*0e80*/  IMAD.MOV.U32 R26, RZ, RZ, R22 ;  /* 0x000000ffff1a7224 */ /* 0x000fe200078e0016 */
[----:B------:R-:W-:Y:S01]  /*0e90*/  MOV R11, R23 ;  /* 0x00000017000b7202 */ /* 0x000fe20000000f00 */
[----:B------:R-:W-:Y:S01]  /*0ea0*/  IMAD.MOV.U32 R10, RZ, RZ, R18 ;  /* 0x000000ffff0a7224 */ /* 0x000fe200078e0012 */
[----:B------:R-:W-:Y:S02]  /*0eb0*/  MOV R9, R19 ;  /* 0x0000001300097202 */ /* 0x000fe40000000f00 */
[----:B------:R-:W-:-:S07]  /*0ec0*/  MOV R8, 0xee0 ;  /* 0x00000ee000087802 */ /* 0x000fce0000000f00 */
[----:B------:R-:W-:Y:S05]  /*0ed0*/  CALL.REL.NOINC `($__internal_176_$__cuda_sm20_div_s64) ;  /* 0x0000005c00447944 */ /* 0x000fea0003c00000 */
        /* <DEDUP_REMOVED lines=11> */
.L_x_8210:
[----:B------:R-:W-:Y:S05]  /*0f90*/  BSYNC.RECONVERGENT B1 ;  /* 0x0000000000017941 */ /* 0x000fea0003800200 */
.L_x_8208:
        /* <DEDUP_REMOVED lines=36> */
.L_x_8212:
        /* <DEDUP_REMOVED lines=16> */
.L_x_8213:
[----:B------:R-:W-:Y:S05]  /*12e0*/  BSYNC.RECONVERGENT B1 ;  /* 0x0000000000017941 */ /* 0x000fea0003800200 */
.L_x_8211:
        /* <DEDUP_REMOVED lines=35> */
.L_x_8215:
[----:B------:R-:W-:Y:S01]  /*1520*/  IMAD.MOV.U32 R26, RZ, RZ, R42 ;  /* 0x000000ffff1a7224 */ /* 0x000fe200078e002a */
[----:B------:R-:W-:Y:S01]  /*1530*/  MOV R11, R43 ;  /* 0x0000002b000b7202 */ /* 0x000fe20000000f00 */
[----:B------:R-:W-:Y:S01]  /*1540*/  IMAD.MOV.U32 R10, RZ, RZ, R18 ;  /* 0x000000ffff0a7224 */ /* 0x000fe200078e0012 */
[----:B------:R-:W-:Y:S02]  /*1550*/  MOV R9, R19 ;  /* 0x0000001300097202 */ /* 0x000fe40000000f00 */
[----:B------:R-:W-:-:S07]  /*1560*/  MOV R8, 0x1580 ;  /* 0x0000158000087802 */ /* 0x000fce0000000f00 */
[----:B------:R-:W-:Y:S05]  /*1570*/  CALL.REL.NOINC `($__internal_176_$__cuda_sm20_div_s64) ;  /* 0x00000054009c7944 */ /* 0x000fea0003c00000 */
        /* <DEDUP_REMOVED lines=11> */
.L_x_8216:
[----:B------:R-:W-:Y:S05]  /*1630*/  BSYNC.RECONVERGENT B1 ;  /* 0x0000000000017941 */ /* 0x000fea0003800200 */
.L_x_8214:
        /* <DEDUP_REMOVED lines=35> */
.L_x_8218:
[----:B------:R-:W-:Y:S01]  /*1870*/  IMAD.MOV.U32 R26, RZ, RZ, R38 ;  /* 0x000000ffff1a7224 */ /* 0x000fe200078e0026 */
[----:B------:R-:W-:Y:S01]  /*1880*/  MOV R11, R39 ;  /* 0x00000027000b7202 */ /* 0x000fe20000000f00 */
[----:B------:R-:W-:Y:S01]  /*1890*/  IMAD.MOV.U32 R10, RZ, RZ, R20 ;  /* 0x000000ffff0a7224 */ /* 0x000fe200078e0014 */
[----:B------:R-:W-:Y:S02]  /*18a0*/  MOV R9, R21 ;  /* 0x0000001500097202 */ /* 0x000fe40000000f00 */
[----:B------:R-:W-:-:S07]  /*18b0*/  MOV R8, 0x18d0 ;  /* 0x000018d000087802 */ /* 0x000fce0000000f00 */
[----:B------:R-:W-:Y:S05]  /*18c0*/  CALL.REL.NOINC `($__internal_176_$__cuda_sm20_div_s64) ;  /* 0x0000005000c87944 */ /* 0x000fea0003c00000 */
        /* <DEDUP_REMOVED lines=11> */
.L_x_8219:
[----:B------:R-:W-:Y:S05]  /*1980*/  BSYNC.RECONVERGENT B1 ;  /* 0x0000000000017941 */ /* 0x000fea0003800200 */
.L_x_8217:
        /* <DEDUP_REMOVED lines=35> */
.L_x_8221:
[----:B------:R-:W-:Y:S01]  /*1bc0*/  IMAD.MOV.U32 R26, RZ, RZ, R18 ;  /* 0x000000ffff1a7224 */ /* 0x000fe200078e0012 */
[----:B------:R-:W-:Y:S01]  /*1bd0*/  MOV R11, R19 ;  /* 0x00000013000b7202 */ /* 0x000fe20000000f00 */
[----:B------:R-:W-:Y:S01]  /*1be0*/  IMAD.MOV.U32 R10, RZ, RZ, R20 ;  /* 0x000000ffff0a7224 */ /* 0x000fe200078e0014 */
[----:B------:R-:W-:Y:S02]  /*1bf0*/  MOV R9, R21 ;  /* 0x0000001500097202 */ /* 0x000fe40000000f00 */
[----:B------:R-:W-:-:S07]  /*1c00*/  MOV R8, 0x1c20 ;  /* 0x00001c2000087802 */ /* 0x000fce0000000f00 */
[----:B------:R-:W-:Y:S05]  /*1c10*/  CALL.REL.NOINC `($__internal_176_$__cuda_sm20_div_s64) ;  /* 0x0000004c00f47944 */ /* 0x000fea0003c00000 */
        /* <DEDUP_REMOVED lines=11> */
.L_x_8222:
[----:B------:R-:W-:Y:S05]  /*1cd0*/  BSYNC.RECONVERGENT B1 ;  /* 0x0000000000017941 */ /* 0x000fea0003800200 */
.L_x_8220:
        /* <DEDUP_REMOVED lines=9> */
.L_x_8198:
        /* <DEDUP_REMOVED lines=35> */
.L_x_8226:
        /* <DEDUP_REMOVED lines=16> */
.L_x_8227:
[----:B------:R-:W-:Y:S05]  /*20a0*/  BSYNC.RECONVERGENT B1 ;  /* 0x0000000000017941 */ /* 0x000fea0003800200 */
.L_x_8225:
        /* <DEDUP_REMOVED lines=34> */
.L_x_8229:
        /* <DEDUP_REMOVED lines=14> */
.L_x_8230:
[----:B------:R-:W-:Y:S05]  /*23b0*/  BSYNC.RECONVERGENT B1 ;  /* 0x0000000000017941 */ /* 0x000fea0003800200 */
.L_x_8228:
        /* <DEDUP_REMOVED lines=35> */
.L_x_8232:
[----:B------:R-:W-:Y:S01]  /*25f0*/  MOV R26, R22 ;  /* 0x00000016001a7202 */ /* 0x000fe20000000f00 */
[----:B------:R-:W-:Y:S01]  /*2600*/  IMAD.MOV.U32 R11, RZ, RZ, R23 ;  /* 0x000000ffff0b7224 */ /* 0x000fe200078e0017 */
[----:B------:R-:W-:Y:S01]  /*2610*/  MOV R10, R14 ;  /* 0x0000000e000a7202 */ /* 0x000fe20000000f00 */
[----:B------:R-:W-:Y:S01]  /*2620*/  IMAD.MOV.U32 R9, RZ, RZ, R15 ;  /* 0x000000ffff097224 */ /* 0x000fe200078e000f */
[----:B------:R-:W-:-:S07]  /*2630*/  MOV R8, 0x2650 ;  /* 0x0000265000087802 */ /* 0x000fce0000000f00 */
[----:B------:R-:W-:Y:S05]  /*2640*/  CALL.REL.NOINC `($__internal_176_$__cuda_sm20_div_s64) ;  /* 0x0000004400687944 */ /* 0x000fea0003c00000 */
        /* <DEDUP_REMOVED lines=11> */
.L_x_8233:
[----:B------:R-:W-:Y:S05]  /*2700*/  BSYNC.RECONVERGENT B1 ;  /* 0x0000000000017941 */ /* 0x000fea0003800200 */
.L_x_8231:
        /* <DEDUP_REMOVED lines=35> */
.L_x_8235:
        /* <DEDUP_REMOVED lines=16> */
.L_x_8236:
[----:B------:R-:W-:Y:S05]  /*2a40*/  BSYNC.RECONVERGENT B1 ;  /* 0x0000000000017941 */ /* 0x000fea0003800200 */
.L_x_8234:
[----:B------:R-:W-:Y:S01]  /*2a50*/  IMAD R9, R9, R22, RZ ;  /* 0x0000001609097224 */ /* 0x000fe200078e02ff */
[----:B------:R-:W-:Y:S01]  /*2a60*/  IADD3 R5, PT, PT, R5, -0x2, RZ ;  /* 0xfffffffe05057810 */ /* 0x000fe20007ffe0ff */
[----:B------:R-:W-:Y:S02]  /*2a70*/  IMAD.MOV.U32 R6, RZ, RZ, R20 ;  /* 0x000000ffff067224 */ /* 0x000fe400078e0014 */
[-C--:B------:R-:W-:Y:S02]  /*2a80*/  IMAD R9, R23, R8.reuse, R9 ;  /* 0x0000000817097224 */ /* 0x080fe400078e0209 */
[----:B------:R-:W-:-:S04]  /*2a90*/  IMAD.WIDE.U32 R20, R22, R8, R6 ;  /* 0x0000000816147225 */ /* 0x000fc800078e0006 */
[----:B------:R-:W-:-:S07]  /*2aa0*/  IMAD.IADD R21, R21, 0x1, R9 ;  /* 0x0000000115157824 */ /* 0x000fce00078e0209 */
.L_x_8224:
        /* <DEDUP_REMOVED lines=31> */
.L_x_8238:
[----:B------:R-:W-:Y:S01]  /*2ca0*/  MOV R23, R3 ;  /* 0x0000000300177202 */ /* 0x000fe20000000f00 */
[----:B------:R-:W-:Y:S01]  /*2cb0*/  IMAD.MOV.U32 R22, RZ, RZ, R6 ;  /* 0x000000ffff167224 */ /* 0x000fe200078e0006 */
[----:B------:R-:W-:Y:S02]  /*2cc0*/  MOV R3, R7 ;  /* 0x0000000700037202 */ /* 0x000fe40000000f00 */
[----:B------:R-:W-:-:S07]  /*2cd0*/  MOV R24, 0x2cf0 ;  /* 0x00002cf000187802 */ /* 0x000fce0000000f00 */
[----:B------:R-:W-:Y:S05]  /*2ce0*/  CALL.REL.NOINC `($__internal_177_$__cuda_sm20_rem_s64) ;  /* 0x00000044000c7944 */ /* 0x000fea0003c00000 */
[----:B------:R-:W-:-:S07]  /*2cf0*/  IMAD.MOV.U32 R8, RZ, RZ, R4 ;  /* 0x000000ffff087224 */ /* 0x000fce00078e0004 */
.L_x_8239:
[----:B------:R-:W-:Y:S05]  /*2d00*/  BSYNC.RECONVERGENT B1 ;  /* 0x0000000000017941 */ /* 0x000fea0003800200 */
.L_x_8237:
        /* <DEDUP_REMOVED lines=30> */
.L_x_8241:
[----:B------:R-:W-:Y:S01]  /*2ef0*/  MOV R22, R6 ;  /* 0x0000000600167202 */ /* 0x000fe20000000f00 */
[----:B------:R-:W-:Y:S01]  /*2f00*/  IMAD.MOV.U32 R3, RZ, RZ, R7 ;  /* 0x000000ffff037224 */ /* 0x000fe200078e0007 */
[----:B------:R-:W-:Y:S01]  /*2f10*/  MOV R4, R18 ;  /* 0x0000001200047202 */ /* 0x000fe20000000f00 */
[----:B------:R-:W-:Y:S01]  /*2f20*/  IMAD.MOV.U32 R23, RZ, RZ, R19 ;  /* 0x000000ffff177224 */ /* 0x000fe200078e0013 */
[----:B------:R-:W-:-:S07]  /*2f30*/  MOV R24, 0x2f50 ;  /* 0x00002f5000187802 */ /* 0x000fce0000000f00 */
[----:B------:R-:W-:Y:S05]  /*2f40*/  CALL.REL.NOINC `($__internal_177_$__cuda_sm20_rem_s64) ;  /* 0x0000004000747944 */ /* 0x000fea0003c00000 */
[----:B------:R-:W-:-:S07]  /*2f50*/  MOV R5, R9 ;  /* 0x0000000900057202 */ /* 0x000fce0000000f00 */
.L_x_8242:
[----:B------:R-:W-:Y:S05]  /*2f60*/  BSYNC.RECONVERGENT B1 ;  /* 0x0000000000017941 */ /* 0x000fea0003800200 */
.L_x_8240:
[----:B------:R-:W-:Y:S02]  /*2f70*/  IMAD R3, R5, R14, RZ ;  /* 0x0000000e05037224 */ /* 0x000fe400078e02ff */
[----:B------:R-:W-:-:S04]  /*2f80*/  IMAD.WIDE.U32 R20, R14, R4, R20 ;  /* 0x000000040e147225 */ /* 0x000fc800078e0014 */
[----:B------:R-:W-:-:S04]  /*2f90*/  IMAD R3, R15, R4, R3 ;  /* 0x000000040f037224 */ /* 0x000fc800078e0203 */
[----:B------:R-:W-:-:S07]  /*2fa0*/  IMAD.IADD R21, R21, 0x1, R3 ;  /* 0x0000000115157824 */ /* 0x000fce00078e0203 */
.L_x_8197:
[----:B------:R-:W0:Y:S02]  /*2fb0*/  LDC.64 R6, c[0x0][0x388] ;  /* 0x0000e200ff067b82 */ /* 0x000e240000000a00 */
[----:B0-----:R-:W-:-:S04]  /*2fc0*/  LEA R4, P0, R12, R6, 0x2 ;  /* 0x000000060c047211 */ /* 0x001fc800078010ff */
[----:B------:R-:W-:-:S05]  /*2fd0*/  LEA.HI.X R5, R12, R7, R13, 0x2, P0 ;  /* 0x000000070c057211 */ /* 0x000fca00000f140d */
[----:B------:R-:W2:Y:S01]  /*2fe0*/  LDG.E R4, desc[UR12][R4.64] ;  /* 0x0000000c04047981 */ /* 0x000ea2000c1e1900 */
[----:B------:R-:W-:Y:S01]  /*2ff0*/  BSSY.RECONVERGENT B1, `(.L_x_8243) ;  /* 0x0000008000017945 */ /* 0x000fe20003800200 */
[----:B------:R-:W-:Y:S02]  /*3000*/  PLOP3.LUT P0, PT, PT, PT, PT, 0x8, 0x80 ;  /* 0x000000000080781c */ /* 0x000fe40003f0e170 */
[----:B--2---:R-:W-:-:S13]  /*3010*/  FSETP.NEU.AND P1, PT, R4, RZ, PT ;  /* 0x000000ff0400720b */ /* 0x004fda0003f2d000 */
[----:B------:R-:W-:Y:S05]  /*3020*/  @!P1 BRA `(.L_x_8244) ;  /* 0x0000000000109947 */ /* 0x000fea0003800000 */
[----:B------:R-:W-:-:S04]  /*3030*/  LEA R4, P0, R20, R6, 0x2 ;  /* 0x0000000614047211 */ /* 0x000fc800078010ff */
[----:B------:R-:W-:-:S05]  /*3040*/  LEA.HI.X R5, R20, R7, R21, 0x2, P0 ;  /* 0x0000000714057211 */ /* 0x000fca00000f1415 */
[----:B------:R-:W2:Y:S02]  /*3050*/  LDG.E R4, desc[UR12][R4.64] ;  /* 0x0000000c04047981 */ /* 0x000ea4000c1e1900 */
[----:B--2---:R-:W-:-:S13]  /*3060*/  FSETP.NEU.AND P0, PT, R4, RZ, PT ;  /* 0x000000ff0400720b */ /* 0x004fda0003f0d000 */
.L_x_8244:
[----:B------:R-:W-:Y:S05]  /*3070*/  BSYNC.RECONVERGENT B1 ;  /* 0x0000000000017941 */ /* 0x000fea0003800200 */
.L_x_8243:
[----:B------:R-:W-:-:S05]  /*3080*/  SEL R3, RZ, 0x1, !P0 ;  /* 0x00000001ff037807 */ /* 0x000fca0004000000 */
[----:B------:R1:W-:Y:S01]  /*3090*/  STS.U8 [R0+UR4], R3 ;  /* 0x0000000300007988 */ /* 0x0003e20008000004 */
[----:B------:R-:W-:Y:S05]  /*30a0*/  BRA `(.L_x_8245) ;  /* 0x0000003400a07947 */ /* 0x000fea0003800000 */
.L_x_8196:
        /* <DEDUP_REMOVED lines=20> */
.L_x_8272:
        /* <DEDUP_REMOVED lines=31> */
.L_x_8249:
[----:B------:R-:W-:Y:S01]  /*33e0*/  MOV R26, R4 ;  /* 0x00000004001a7202 */ /* 0x000fe20000000f00 */
[----:B------:R-:W-:Y:S01]  /*33f0*/  IMAD.MOV.U32 R11, RZ, RZ, R5 ;  /* 0x000000ffff0b7224 */ /* 0x000fe200078e0005 */
[----:B------:R-:W-:Y:S01]  /*3400*/  MOV R10, R36 ;  /* 0x00000024000a7202 */ /* 0x000fe20000000f00 */
[----:B------:R-:W-:Y:S01]  /*3410*/  IMAD.MOV.U32 R9, RZ, RZ, R37 ;  /* 0x000000ffff097224 */ /* 0x000fe200078e0025 */
[----:B------:R-:W-:-:S07]  /*3420*/  MOV R8, 0x3440 ;  /* 0x0000344000087802 */ /* 0x000fce0000000f00 */
[----:B-123--:R-:W-:Y:S05]  /*3430*/  CALL.REL.NOINC `($__internal_176_$__cuda_sm20_div_s64) ;  /* 0x0000003400ec7944 */ /* 0x00efea0003c00000 */
        /* <DEDUP_REMOVED lines=8> */
.L_x_8250:
[----:B------:R-:W-:Y:S05]  /*34c0*/  BSYNC.RECONVERGENT B1 ;  /* 0x0000000000017941 */ /* 0x000fea0003800200 */
.L_x_8248:
        /* <DEDUP_REMOVED lines=37> */
.L_x_8252:
        /* <DEDUP_REMOVED lines=16> */
.L_x_8253:
[----:B------:R-:W-:Y:S05]  /*3820*/  BSYNC.RECONVERGENT B1 ;  /* 0x0000000000017941 */ /* 0x000fea0003800200 */
.L_x_8251:
        /* <DEDUP_REMOVED lines=38> */
.L_x_8255:
        /* <DEDUP_REMOVED lines=17> */
.L_x_8256:
[----:B------:R-:W-:Y:S05]  /*3ba0*/  BSYNC.RECONVERGENT B1 ;  /* 0x0000000000017941 */ /* 0x000fea0003800200 */
.L_x_8254:
        /* <DEDUP_REMOVED lines=38> */
.L_x_8258:
[----:B------:R-:W-:Y:S01]  /*3e10*/  MOV R26, R36 ;  /* 0x00000024001a7202 */ /* 0x000fe20000000f00 */
[----:B------:R-:W-:Y:S01]  /*3e20*/  IMAD.MOV.U32 R11, RZ, RZ, R37 ;  /* 0x000000ffff0b7224 */ /* 0x000fe200078e0025 */
[----:B------:R-:W-:Y:S01]  /*3e30*/  MOV R10, R38 ;  /* 0x00000026000a7202 */ /* 0x000fe20000000f00 */
[----:B------:R-:W-:Y:S01]  /*3e40*/  IMAD.MOV.U32 R9, RZ, RZ, R39 ;  /* 0x000000ffff097224 */ /* 0x000fe200078e0027 */
[----:B------:R-:W-:-:S07]  /*3e50*/  MOV R8, 0x3e70 ;  /* 0x00003e7000087802 */ /* 0x000fce0000000f00 */
[----:B-1----:R-:W-:Y:S05]  /*3e60*/  CALL.REL.NOINC `($__internal_176_$__cuda_sm20_div_s64) ;  /* 0x0000002c00607944 */ /* 0x002fea0003c00000 */
        /* <DEDUP_REMOVED lines=11> */
.L_x_8259:
[----:B------:R-:W-:Y:S05]  /*3f20*/  BSYNC.RECONVERGENT B1 ;  /* 0x0000000000017941 */ /* 0x000fea0003800200 */
.L_x_8257:
        /* <DEDUP_REMOVED lines=38> */
.L_x_8261:
        /* <DEDUP_REMOVED lines=17> */
.L_x_8262:
[----:B------:R-:W-:Y:S05]  /*42a0*/  BSYNC.RECONVERGENT B1 ;  /* 0x0000000000017941 */ /* 0x000fea0003800200 */
.L_x_8260:
        /* <DEDUP_REMOVED lines=38> */
.L_x_8264:
        /* <DEDUP_REMOVED lines=17> */
.L_x_8265:
[----:B------:R-:W-:Y:S05]  /*4620*/  BSYNC.RECONVERGENT B1 ;  /* 0x0000000000017941 */ /* 0x000fea0003800200 */
.L_x_8263:
        /* <DEDUP_REMOVED lines=38> */
.L_x_8267:
        /* <DEDUP_REMOVED lines=17> */
.L_x_8268:
[----:B------:R-:W-:Y:S05]  /*49a0*/  BSYNC.RECONVERGENT B1 ;  /* 0x0000000000017941 */ /* 0x000fea0003800200 */
.L_x_8266:
        /* <DEDUP_REMOVED lines=36> */
.L_x_8270:
        /* <DEDUP_REMOVED lines=17> */
.L_x_8271:
[----:B------:R-:W-:Y:S05]  /*4d00*/  BSYNC.RECONVERGENT B1 ;  /* 0x0000000000017941 */ /* 0x000fea0003800200 */
.L_x_8269:
        /* <DEDUP_REMOVED lines=15> */
.L_x_8247:
        /* <DEDUP_REMOVED lines=36> */
.L_x_8275:
[----:B------:R-:W-:Y:S01]  /*5040*/  IMAD.MOV.U32 R26, RZ, RZ, R4 ;  /* 0x000000ffff1a7224 */ /* 0x000fe200078e0004 */
[----:B------:R-:W-:Y:S01]  /*5050*/  MOV R11, R5 ;  /* 0x00000005000b7202 */ /* 0x000fe20000000f00 */
[----:B------:R-:W-:Y:S01]  /*5060*/  IMAD.MOV.U32 R10, RZ, RZ, R16 ;  /* 0x000000ffff0a7224 */ /* 0x000fe200078e0010 */
[----:B------:R-:W-:Y:S02]  /*5070*/  MOV R9, R17 ;  /* 0x0000001100097202 */ /* 0x000fe40000000f00 */
[----:B------:R-:W-:-:S07]  /*5080*/  MOV R8, 0x50a0 ;  /* 0x000050a000087802 */ /* 0x000fce0000000f00 */
[----:B------:R-:W-:Y:S05]  /*5090*/  CALL.REL.NOINC `($__internal_176_$__cuda_sm20_div_s64) ;  /* 0x0000001800d47944 */ /* 0x000fea0003c00000 */
        /* <DEDUP_REMOVED lines=9> */
.L_x_8276:
[----:B------:R-:W-:Y:S05]  /*5130*/  BSYNC.RECONVERGENT B1 ;  /* 0x0000000000017941 */ /* 0x000fea0003800200 */
.L_x_8274:
        /* <DEDUP_REMOVED lines=39> */
.L_x_8278:
        /* <DEDUP_REMOVED lines=17> */
.L_x_8279:
[----:B------:R-:W-:Y:S05]  /*54c0*/  BSYNC.RECONVERGENT B1 ;  /* 0x0000000000017941 */ /* 0x000fea0003800200 */
.L_x_8277:
        /* <DEDUP_REMOVED lines=39> */
.L_x_8281:
        /* <DEDUP_REMOVED lines=17> */
.L_x_8282:
[----:B------:R-:W-:Y:S05]  /*5850*/  BSYNC.RECONVERGENT B1 ;  /* 0x0000000000017941 */ /* 0x000fea0003800200 */
.L_x_8280:
        /* <DEDUP_REMOVED lines=40> */
.L_x_8284:
[----:B------:R-:W-:Y:S01]  /*5ae0*/  MOV R26, R20 ;  /* 0x00000014001a7202 */ /* 0x000fe20000000f00 */
[----:B------:R-:W-:Y:S01]  /*5af0*/  IMAD.MOV.U32 R10, RZ, RZ, R4 ;  /* 0x000000ffff0a7224 */ /* 0x000fe200078e0004 */
[----:B------:R-:W-:Y:S02]  /*5b00*/  MOV R11, R21 ;  /* 0x00000015000b7202 */ /* 0x000fe40000000f00 */
[----:B------:R-:W-:Y:S02]  /*5b10*/  MOV R9, R5 ;  /* 0x0000000500097202 */ /* 0x000fe40000000f00 */
[----:B------:R-:W-:-:S07]  /*5b20*/  MOV R8, 0x5b40 ;  /* 0x00005b4000087802 */ /* 0x000fce0000000f00 */
[----:B------:R-:W-:Y:S05]  /*5b30*/  CALL.REL.NOINC `($__internal_176_$__cuda_sm20_div_s64) ;  /* 0x00000010002c7944 */ /* 0x000fea0003c00000 */
        /* <DEDUP_REMOVED lines=11> */
.L_x_8285:
[----:B------:R-:W-:Y:S05]  /*5bf0*/  BSYNC.RECONVERGENT B1 ;  /* 0x0000000000017941 */ /* 0x000fea0003800200 */
.L_x_8283:
        /* <DEDUP_REMOVED lines=11> */
.L_x_8273:
        /* <DEDUP_REMOVED lines=34> */
.L_x_8288:
[----:B------:R-:W-:Y:S01]  /*5ed0*/  MOV R26, R4 ;  /* 0x00000004001a7202 */ /* 0x000fe20000000f00 */
[----:B------:R-:W-:Y:S01]  /*5ee0*/  IMAD.MOV.U32 R10, RZ, RZ, R16 ;  /* 0x000000ffff0a7224 */ /* 0x000fe200078e0010 */
[----:B------:R-:W-:Y:S02]  /*5ef0*/  MOV R11, R5 ;  /* 0x00000005000b7202 */ /* 0x000fe40000000f00 */
[----:B------:R-:W-:Y:S02]  /*5f00*/  MOV R9, R17 ;  /* 0x0000001100097202 */ /* 0x000fe40000000f00 */
[----:B------:R-:W-:-:S07]  /*5f10*/  MOV R8, 0x5f30 ;  /* 0x00005f3000087802 */ /* 0x000fce0000000f00 */
[----:B------:R-:W-:Y:S05]  /*5f20*/  CALL.REL.NOINC `($__internal_176_$__cuda_sm20_div_s64) ;  /* 0x0000000c00307944 */ /* 0x000fea0003c00000 */
        /* <DEDUP_REMOVED lines=9> */
.L_x_8289:
[----:B------:R-:W-:Y:S05]  /*5fc0*/  BSYNC.RECONVERGENT B1 ;  /* 0x0000000000017941 */ /* 0x000fea0003800200 */
.L_x_8287:
        /* <DEDUP_REMOVED lines=39> */
.L_x_8291:
[----:B------:R-:W-:Y:S01]  /*6240*/  MOV R26, R20 ;  /* 0x00000014001a7202 */ /* 0x000fe20000000f00 */
[----:B------:R-:W-:Y:S01]  /*6250*/  IMAD.MOV.U32 R11, RZ, RZ, R21 ;  /* 0x000000ffff0b7224 */ /* 0x000fe200078e0015 */
[----:B------:R-:W-:Y:S02]  /*6260*/  MOV R10, R4 ;  /* 0x00000004000a7202 */ /* 0x000fe40000000f00 */
        /* <DEDUP_REMOVED lines=14> */
.L_x_8292:
[----:B------:R-:W-:Y:S05]  /*6350*/  BSYNC.RECONVERGENT B1 ;  /* 0x0000000000017941 */ /* 0x000fea0003800200 */
.L_x_8290:
        /* <DEDUP_REMOVED lines=11> */
.L_x_8286:
        /* <DEDUP_REMOVED lines=30> */
.L_x_8294:
[----:B------:R-:W-:Y:S01]  /*65f0*/  MOV R3, R23 ;  /* 0x0000001700037202 */ /* 0x000fe20000000f00 */
[----:B------:R-:W-:Y:S01]  /*6600*/  IMAD.MOV.U32 R23, RZ, RZ, R5 ;  /* 0x000000ffff177224 */ /* 0x000fe200078e0005 */
[----:B------:R-:W-:-:S07]  /*6610*/  MOV R24, 0x6630 ;  /* 0x0000663000187802 */ /* 0x000fce0000000f00 */
[----:B------:R-:W-:Y:S05]  /*6620*/  CALL.REL.NOINC `($__internal_177_$__cuda_sm20_rem_s64) ;  /* 0x0000000800bc7944 */ /* 0x000fea0003c00000 */
[----:B------:R-:W-:-:S07]  /*6630*/  MOV R5, R9 ;  /* 0x0000000900057202 */ /* 0x000fce0000000f00 */
.L_x_8295:
[----:B------:R-:W-:Y:S05]  /*6640*/  BSYNC.RECONVERGENT B1 ;  /* 0x0000000000017941 */ /* 0x000fea0003800200 */
.L_x_8293:
        /* <DEDUP_REMOVED lines=9> */
.L_x_8246:
[----:B------:R-:W-:-:S05]  /*66e0*/  IMAD.MOV.U32 R13, RZ, RZ, R7 ;  /* 0x000000ffff0d7224 */ /* 0x000fca00078e0007 */
[----:B------:R-:W2:Y:S02]  /*66f0*/  LDG.E R12, desc[UR12][R12.64] ;  /* 0x0000000c0c0c7981 */ /* 0x000ea4000c1e1900 */
[----:B--2---:R-:W-:-:S04]  /*6700*/  FSETP.NEU.AND P0, PT, R12, RZ, PT ;  /* 0x000000ff0c00720b */ /* 0x004fc80003f0d000 */
[----:B------:R-:W-:-:S05]  /*6710*/  SEL R3, RZ, 0x1, !P0 ;  /* 0x00000001ff037807 */ /* 0x000fca0004000000 */
[----:B------:R0:W-:Y:S04]  /*6720*/  STS.U8 [R0+UR4], R3 ;  /* 0x0000000300007988 */ /* 0x0001e80008000004 */
.L_x_8245:
[----:B------:R-:W-:Y:S05]  /*6730*/  BSYNC.RECONVERGENT B0 ;  /* 0x0000000000007941 */ /* 0x000fea0003800200 */
.L_x_8195:
[----:B------:R-:W-:Y:S01]  /*6740*/  BAR.SYNC.DEFER_BLOCKING 0x0 ;  /* 0x0000000000007b1d */ /* 0x000fe20000010000 */
[----:B------:R-:W-:-:S09]  /*6750*/  UISETP.GE.U32.AND UP0, UPT, UR5, 0x42, UPT ;  /* 0x000000420500788c */ /* 0x000fd2000bf06070 */
[----:B------:R-:W-:Y:S05]  /*6760*/  BRA.U !UP0, `(.L_x_8296) ;  /* 0x00000001083c7547 */ /* 0x000fea000b800000 */
.L_x_8299:
        /* <DEDUP_REMOVED lines=10> */
.L_x_8298:
[----:B------:R-:W-:Y:S05]  /*6810*/  BSYNC.RECONVERGENT B0 ;  /* 0x0000000000007941 */ /* 0x000fea0003800200 */
.L_x_8297:
[----:B------:R-:W-:Y:S01]  /*6820*/  BAR.SYNC.DEFER_BLOCKING 0x0 ;  /* 0x0000000000007b1d */ /* 0x000fe20000010000 */
[----:B------:R-:W-:-:S05]  /*6830*/  UISETP.GT.U32.AND UP0, UPT, UR5, 0x83, UPT ;  /* 0x000000830500788c */ /* 0x000fca000bf04070 */
[----:B------:R-:W-:-:S04]  /*6840*/  UMOV UR5, UR6 ;  /* 0x0000000600057c82 */ /* 0x000fc80008000000 */
[----:B------:R-:W-:Y:S05]  /*6850*/  BRA.U UP0, `(.L_x_8299) ;  /* 0xfffffffd00c47547 */ /* 0x000fea000b83ffff */
.L_x_8296:
        /* <DEDUP_REMOVED lines=57> */
        .weak           $__internal_176_$__cuda_sm20_div_s64
        .type           $__internal_176_$__cuda_sm20_div_s64,@function
        .size           $__internal_176_$__cuda_sm20_div_s64,($__internal_177_$__cuda_sm20_rem_s64 - $__internal_176_$__cuda_sm20_div_s64)
$__internal_176_$__cuda_sm20_div_s64:
        /* <DEDUP_REMOVED lines=82> */
[----:B------:R-:W-:Y:S06]  /*7110*/  RET.REL.NODEC R8 `(contiguous_all2_f32) ;  /* 0xffffff8c08b87950 */ /* 0x000fec0003c3ffff */
        .weak           $__internal_177_$__cuda_sm20_rem_s64
        .type           $__internal_177_$__cuda_sm20_rem_s64,@function
        .size           $__internal_177_$__cuda_sm20_rem_s64,(.L_x_32380 - $__internal_177_$__cuda_sm20_rem_s64)
$__internal_177_$__cuda_sm20_rem_s64:
        /* <DEDUP_REMOVED lines=76> */
[----:B------:R-:W-:Y:S06]  /*75e0*/  RET.REL.NODEC R24 `(contiguous_all2_f32) ;  /* 0xffffff8818847950 */ /* 0x000fec0003c3ffff */
.L_x_8300:
        /* <DEDUP_REMOVED lines=9> */
.L_x_32380:


//--------------------- .text.uncontiguous_all_f32 --------------------------
	.section	.text.uncontiguous_all_f32,"ax",@progbits
	.align	128
        .global         uncontiguous_all_f32
        .type           uncontiguous_all_f32,@function
        .size           uncontiguous_all_f32,(.L_x_32382 - uncontiguous_all_f32)
        .other          uncontiguous_all_f32,@"STO_CUDA_ENTRY STV_DEFAULT"
uncontiguous_all_f32:
.text.uncontiguous_all_f32:
        /* <DEDUP_REMOVED lines=39> */
.L_x_8329:
        /* <DEDUP_REMOVED lines=32> */
.L_x_8306:
[----:B------:R-:W-:Y:S01]  /*0470*/  MOV R26, R4 ;  /* 0x00000004001a7202 */ /* 0x000fe20000000f00 */
[----:B------:R-:W-:Y:S01]  /*0480*/  IMAD.MOV.U32 R11, RZ, RZ, R5 ;  /* 0x000000ffff0b7224 */ /* 0x000fe200078e0005 */
[----:B------:R-:W-:Y:S01]  /*0490*/  MOV R10, R36 ;  /* 0x00000024000a7202 */ /* 0x000fe20000000f00 */
[----:B------:R-:W-:Y:S01]  /*04a0*/  IMAD.MOV.U32 R9, RZ, RZ, R37 ;  /* 0x000000ffff097224 */ /* 0x000fe200078e0025 */
[----:B------:R-:W-:-:S07]  /*04b0*/  MOV R8, 0x4d0 ;  /* 0x000004d000087802 */ /* 0x000fce0000000f00 */
[----:B-1----:R-:W-:Y:S05]  /*04c0*/  CALL.REL.NOINC `($__internal_178_$__cuda_sm20_div_s64) ;  /* 0x0000006400907944 */ /* 0x002fea0003c00000 */
        /* <DEDUP_REMOVED lines=9> */
.L_x_8307:
[----:B------:R-:W-:Y:S05]  /*0560*/  BSYNC.RECONVERGENT B1 ;  /* 0x0000000000017941 */ /* 0x000fea0003800200 */
.L_x_8305:
        /* <DEDUP_REMOVED lines=33> */
.L_x_8309:
[----:B------:R-:W-:Y:S01]  /*0780*/  MOV R26, R18 ;  /* 0x00000012001a7202 */ /* 0x000fe20000000f00 */
[----:B------:R-:W-:Y:S01]  /*0790*/  IMAD.MOV.U32 R11, RZ, RZ, R19 ;  /* 0x000000ffff0b7224 */ /* 0x000fe200078e0013 */
[----:B------:R-:W-:Y:S01]  /*07a0*/  MOV R10, R36 ;  /* 0x00000024000a7202 */ /* 0x000fe20000000f00 */
[----:B------:R-:W-:Y:S01]  /*07b0*/  IMAD.MOV.U32 R9, RZ, RZ, R37 ;  /* 0x000000ffff097224 */ /* 0x000fe200078e0025 */
[----:B------:R-:W-:-:S07]  /*07c0*/  MOV R8, 0x7e0 ;  /* 0x000007e000087802 */ /* 0x000fce0000000f00 */
[----:B------:R-:W-:Y:S05]  /*07d0*/  CALL.REL.NOINC `($__internal_178_$__cuda_sm20_div_s64) ;  /* 0x0000006000cc7944 */ /* 0x000fea0003c00000 */
        /* <DEDUP_REMOVED lines=9> */
.L_x_8310:
[----:B------:R-:W-:Y:S05]  /*0870*/  BSYNC.RECONVERGENT B1 ;  /* 0x0000000000017941 */ /* 0x000fea0003800200 */
.L_x_8308:
        /* <DEDUP_REMOVED lines=34> */
.L_x_8312:
[----:B------:R-:W-:Y:S01]  /*0aa0*/  IMAD.MOV.U32 R26, RZ, RZ, R22 ;  /* 0x000000ffff1a7224 */ /* 0x000fe200078e0016 */
[----:B------:R-:W-:Y:S01]  /*0ab0*/  MOV R11, R23 ;  /* 0x00000017000b7202 */ /* 0x000fe20000000f00 */
[----:B------:R-:W-:Y:S01]  /*0ac0*/  IMAD.MOV.U32 R10, RZ, RZ, R40 ;  /* 0x000000ffff0a7224 */ /* 0x000fe200078e0028 */
[----:B------:R-:W-:Y:S02]  /*0ad0*/  MOV R9, R41 ;  /* 0x0000002900097202 */ /* 0x000fe40000000f00 */
[----:B------:R-:W-:-:S07]  /*0ae0*/  MOV R8, 0xb00 ;  /* 0x00000b0000087802 */ /* 0x000fce0000000f00 */
[----:B------:R-:W-:Y:S05]  /*0af0*/  CALL.REL.NOINC `($__internal_178_$__cuda_sm20_div_s64) ;  /* 0x0000006000047944 */ /* 0x000fea0003c00000 */
        /* <DEDUP_REMOVED lines=10> */
.L_x_8313:
[----:B------:R-:W-:Y:S05]  /*0ba0*/  BSYNC.RECONVERGENT B1 ;  /* 0x0000000000017941 */ /* 0x000fea0003800200 */
.L_x_8311:
        /* <DEDUP_REMOVED lines=35> */
.L_x_8315:
[----:B------:R-:W-:Y:S01]  /*0de0*/  MOV R26, R42 ;  /* 0x0000002a001a7202 */ /* 0x000fe20000000f00 */
[----:B------:R-:W-:Y:S01]  /*0df0*/  IMAD.MOV.U32 R11, RZ, RZ, R43 ;  /* 0x000000ffff0b7224 */ /* 0x000fe200078e002b */
[----:B------:R-:W-:Y:S01]  /*0e00*/  MOV R10, R40 ;  /* 0x00000028000a7202 */ /* 0x000fe20000000f00 */
[----:B------:R-:W-:Y:S01]  /*0e10*/  IMAD.MOV.U32 R9, RZ, RZ, R41 ;  /* 0x000000ffff097224 */ /* 0x000fe200078e0029 */
[----:B------:R-:W-:-:S07]  /*0e20*/  MOV R8, 0xe40 ;  /* 0x00000e4000087802 */ /* 0x000fce0000000f00 */
[----:B------:R-:W-:Y:S05]  /*0e30*/  CALL.REL.NOINC `($__internal_178_$__cuda_sm20_div_s64) ;  /* 0x0000005c00347944 */ /* 0x000fea0003c00000 */
        /* <DEDUP_REMOVED lines=11> */
.L_x_8316:
[----:B------:R-:W-:Y:S05]  /*0ef0*/  BSYNC.RECONVERGENT B1 ;  /* 0x0000000000017941 */ /* 0x000fea0003800200 */
.L_x_8314:
        /* <DEDUP_REMOVED lines=36> */
.L_x_8318:
        /* <DEDUP_REMOVED lines=16> */
.L_x_8319:
[----:B------:R-:W-:Y:S05]  /*1240*/  BSYNC.RECONVERGENT B1 ;  /* 0x0000000000017941 */ /* 0x000fea0003800200 */
.L_x_8317:
        /* <DEDUP_REMOVED lines=34> */
.L_x_8321:
[----:B------:R-:W-:Y:S01]  /*1470*/  IMAD.MOV.U32 R26, RZ, RZ, R40 ;  /* 0x000000ffff1a7224 */ /* 0x000fe200078e0028 */
[----:B------:R-:W-:Y:S01]  /*1480*/  MOV R11, R41 ;  /* 0x00000029000b7202 */ /* 0x000fe20000000f00 */
[----:B------:R-:W-:Y:S01]  /*1490*/  IMAD.MOV.U32 R10, RZ, RZ, R20 ;  /* 0x000000ffff0a7224 */ /* 0x000fe200078e0014 */
[----:B------:R-:W-:Y:S02]  /*14a0*/  MOV R9, R21 ;  /* 0x0000001500097202 */ /* 0x000fe40000000f00 */
[----:B------:R-:W-:-:S07]  /*14b0*/  MOV R8, 0x14d0 ;  /* 0x000014d000087802 */ /* 0x000fce0000000f00 */
[----:B------:R-:W-:Y:S05]  /*14c0*/  CALL.REL.NOINC `($__internal_178_$__cuda_sm20_div_s64) ;  /* 0x0000005400907944 */ /* 0x000fea0003c00000 */
        /* <DEDUP_REMOVED lines=11> */
.L_x_8322:
[----:B------:R-:W-:Y:S05]  /*1580*/  BSYNC.RECONVERGENT B1 ;  /* 0x0000000000017941 */ /* 0x000fea0003800200 */
.L_x_8320:
        /* <DEDUP_REMOVED lines=34> */
.L_x_8324:
        /* <DEDUP_REMOVED lines=17> */
.L_x_8325:
[----:B------:R-:W-:Y:S05]  /*18c0*/  BSYNC.RECONVERGENT B1 ;  /* 0x0000000000017941 */ /* 0x000fea0003800200 */
.L_x_8323:
        /* <DEDUP_REMOVED lines=35> */
.L_x_8327:
[----:B------:R-:W-:Y:S01]  /*1b00*/  MOV R26, R18 ;  /* 0x00000012001a7202 */ /* 0x000fe20000000f00 */
[----:B------:R-:W-:Y:S01]  /*1b10*/  IMAD.MOV.U32 R11, RZ, RZ, R19 ;  /* 0x000000ffff0b7224 */ /* 0x000fe200078e0013 */
[----:B------:R-:W-:Y:S01]  /*1b20*/  MOV R10, R20 ;  /* 0x00000014000a7202 */ /* 0x000fe20000000f00 */
[----:B------:R-:W-:Y:S01]  /*1b30*/  IMAD.MOV.U32 R9, RZ, RZ, R21 ;  /* 0x000000ffff097224 */ /* 0x000fe200078e0015 */
[----:B------:R-:W-:-:S07]  /*1b40*/  MOV R8, 0x1b60 ;  /* 0x00001b6000087802 */ /* 0x000fce0000000f00 */
[----:B------:R-:W-:Y:S05]  /*1b50*/  CALL.REL.NOINC `($__internal_178_$__cuda_sm20_div_s64) ;  /* 0x0000004c00ec7944 */ /* 0x000fea0003c00000 */
        /* <DEDUP_REMOVED lines=11> */
.L_x_8328:
[----:B------:R-:W-:Y:S05]  /*1c10*/  BSYNC.RECONVERGENT B1 ;  /* 0x0000000000017941 */ /* 0x000fea0003800200 */
.L_x_8326:
        /* <DEDUP_REMOVED lines=9> */
.L_x_8304:
        /* <DEDUP_REMOVED lines=36> */
.L_x_8332:
[----:B------:R-:W-:Y:S01]  /*1ef0*/  IMAD.MOV.U32 R26, RZ, RZ, R4 ;  /* 0x000000ffff1a7224 */ /* 0x000fe200078e0004 */
[----:B------:R-:W-:Y:S01]  /*1f00*/  MOV R11, R5 ;  /* 0x00000005000b7202 */ /* 0x000fe20000000f00 */
[----:B------:R-:W-:Y:S01]  /*1f10*/  IMAD.MOV.U32 R10, RZ, RZ, R6 ;  /* 0x000000ffff0a7224 */ /* 0x000fe200078e0006 */
[----:B------:R-:W-:Y:S02]  /*1f20*/  MOV R9, R7 ;  /* 0x0000000700097202 */ /* 0x000fe40000000f00 */
[----:B------:R-:W-:-:S07]  /*1f30*/  MOV R8, 0x1f50 ;  /* 0x00001f5000087802 */ /* 0x000fce0000000f00 */
[----:B------:R-:W-:Y:S05]  /*1f40*/  CALL.REL.NOINC `($__internal_178_$__cuda_sm20_div_s64) ;  /* 0x0000004800f07944 */ /* 0x000fea0003c00000 */
        /* <DEDUP_REMOVED lines=9> */
.L_x_8333:
[----:B------:R-:W-:Y:S05]  /*1fe0*/  BSYNC.RECONVERGENT B1 ;  /* 0x0000000000017941 */ /* 0x000fea0003800200 */
.L_x_8331:
        /* <DEDUP_REMOVED lines=34> */
.L_x_8335:
        /* <DEDUP_REMOVED lines=14> */
.L_x_8336:
[----:B------:R-:W-:Y:S05]  /*22f0*/  BSYNC.RECONVERGENT B1 ;  /* 0x0000000000017941 */ /* 0x000fea0003800200 */
.L_x_8334:
        /* <DEDUP_REMOVED lines=36> */
.L_x_8338:
        /* <DEDUP_REMOVED lines=17> */
.L_x_8339:
[----:B------:R-:W-:Y:S05]  /*2650*/  BSYNC.RECONVERGENT B1 ;  /* 0x0000000000017941 */ /* 0x000fea0003800200 */
.L_x_8337:
        /* <DEDUP_REMOVED lines=35> */
.L_x_8341:
[----:B------:R-:W-:Y:S01]  /*2890*/  IMAD.MOV.U32 R26, RZ, RZ, R16 ;  /* 0x000000ffff1a7224 */ /* 0x000fe200078e0010 */
[----:B------:R-:W-:Y:S01]  /*28a0*/  MOV R11, R17 ;  /* 0x00000011000b7202 */ /* 0x000fe20000000f00 */
[----:B------:R-:W-:Y:S01]  /*28b0*/  IMAD.MOV.U32 R10, RZ, RZ, R14 ;  /* 0x000000ffff0a7224 */ /* 0x000fe200078e000e */
[----:B------:R-:W-:Y:S02]  /*28c0*/  MOV R9, R15 ;  /* 0x0000000f00097202 */ /* 0x000fe40000000f00 */
[----:B------:R-:W-:-:S07]  /*28d0*/  MOV R8, 0x28f0 ;  /* 0x000028f000087802 */ /* 0x000fce0000000f00 */
[----:B------:R-:W-:Y:S05]  /*28e0*/  CALL.REL.NOINC `($__internal_178_$__cuda_sm20_div_s64) ;  /* 0x0000004000887944 */ /* 0x000fea0003c00000 */
        /* <DEDUP_REMOVED lines=10> */
.L_x_8342:
[----:B------:R-:W-:Y:S05]  /*2990*/  BSYNC.RECONVERGENT B1 ;  /* 0x0000000000017941 */ /* 0x000fea0003800200 */
.L_x_8340:
[----:B------:R-:W-:Y:S01]  /*29a0*/  IMAD R9, R9, R22, RZ ;  /* 0x0000001609097224 */ /* 0x000fe200078e02ff */
[----:B------:R-:W-:Y:S01]  /*29b0*/  IADD3 R3, PT, PT, R3, -0x2, RZ ;  /* 0xfffffffe03037810 */ /* 0x000fe20007ffe0ff */
[----:B------:R-:W-:Y:S02]  /*29c0*/  IMAD.MOV.U32 R6, RZ, RZ, R20 ;  /* 0x000000ffff067224 */ /* 0x000fe400078e0014 */
[-C--:B------:R-:W-:Y:S02]  /*29d0*/  IMAD R9, R23, R8.reuse, R9 ;  /* 0x0000000817097224 */ /* 0x080fe400078e0209 */
[----:B------:R-:W-:-:S04]  /*29e0*/  IMAD.WIDE.U32 R20, R22, R8, R6 ;  /* 0x0000000816147225 */ /* 0x000fc800078e0006 */
[----:B------:R-:W-:-:S07]  /*29f0*/  IMAD.IADD R21, R21, 0x1, R9 ;  /* 0x0000000115157824 */ /* 0x000fce00078e0209 */
.L_x_8330:
        /* <DEDUP_REMOVED lines=31> */
.L_x_8344:
[----:B------:R-:W-:Y:S01]  /*2bf0*/  MOV R14, R4 ;  /* 0x00000004000e7202 */ /* 0x000fe20000000f00 */
[----:B------:R-:W-:Y:S01]  /*2c00*/  IMAD.MOV.U32 R23, RZ, RZ, R5 ;  /* 0x000000ffff177224 */ /* 0x000fe200078e0005 */
[----:B------:R-:W-:Y:S01]  /*2c10*/  MOV R22, R6 ;  /* 0x0000000600167202 */ /* 0x000fe20000000f00 */
[----:B------:R-:W-:Y:S01]  /*2c20*/  IMAD.MOV.U32 R15, RZ, RZ, R7 ;  /* 0x000000ffff0f7224 */ /* 0x000fe200078e0007 */
[----:B------:R-:W-:-:S07]  /*2c30*/  MOV R24, 0x2c50 ;  /* 0x00002c5000187802 */ /* 0x000fce0000000f00 */
[----:B------:R-:W-:Y:S05]  /*2c40*/  CALL.REL.NOINC `($__internal_179_$__cuda_sm20_rem_s64) ;  /* 0x0000004000fc7944 */ /* 0x000fea0003c00000 */
.L_x_8345:
[----:B------:R-:W-:Y:S05]  /*2c50*/  BSYNC.RECONVERGENT B1 ;  /* 0x0000000000017941 */ /* 0x000fea0003800200 */
.L_x_8343:
        /* <DEDUP_REMOVED lines=31> */
.L_x_8347:
[----:B------:R-:W-:Y:S01]  /*2e50*/  IMAD.MOV.U32 R22, RZ, RZ, R6 ;  /* 0x000000ffff167224 */ /* 0x000fe200078e0006 */
[----:B------:R-:W-:Y:S01]  /*2e60*/  MOV R15, R7 ;  /* 0x00000007000f7202 */ /* 0x000fe20000000f00 */
[----:B------:R-:W-:Y:S01]  /*2e70*/  IMAD.MOV.U32 R14, RZ, RZ, R18 ;  /* 0x000000ffff0e7224 */ /* 0x000fe200078e0012 */
[----:B------:R-:W-:Y:S02]  /*2e80*/  MOV R23, R19 ;  /* 0x0000001300177202 */ /* 0x000fe40000000f00 */
[----:B------:R-:W-:-:S07]  /*2e90*/  MOV R24, 0x2eb0 ;  /* 0x00002eb000187802 */ /* 0x000fce0000000f00 */
[----:B------:R-:W-:Y:S05]  /*2ea0*/  CALL.REL.NOINC `($__internal_179_$__cuda_sm20_rem_s64) ;  /* 0x0000004000647944 */ /* 0x000fea0003c00000 */
[----:B------:R-:W-:Y:S01]  /*2eb0*/  IMAD.MOV.U32 R6, RZ, RZ, R8 ;  /* 0x000000ffff067224 */ /* 0x000fe200078e0008 */
[----:B------:R-:W-:-:S07]  /*2ec0*/  MOV R7, R9 ;  /* 0x0000000900077202 */ /* 0x000fce0000000f00 */
.L_x_8348:
[----:B------:R-:W-:Y:S05]  /*2ed0*/  BSYNC.RECONVERGENT B1 ;  /* 0x0000000000017941 */ /* 0x000fea0003800200 */
.L_x_8346:
[----:B------:R-:W-:Y:S02]  /*2ee0*/  IMAD R3, R7, R4, RZ ;  /* 0x0000000407037224 */ /* 0x000fe400078e02ff */
[----:B------:R-:W-:-:S04]  /*2ef0*/  IMAD.WIDE.U32 R20, R4, R6, R20 ;  /* 0x0000000604147225 */ /* 0x000fc800078e0014 */
[----:B------:R-:W-:-:S04]  /*2f00*/  IMAD R3, R5, R6, R3 ;  /* 0x0000000605037224 */ /* 0x000fc800078e0203 */
[----:B------:R-:W-:-:S07]  /*2f10*/  IMAD.IADD R21, R21, 0x1, R3 ;  /* 0x0000000115157824 */ /* 0x000fce00078e0203 */
.L_x_8303:
        /* <DEDUP_REMOVED lines=12> */
.L_x_8350:
[----:B------:R-:W-:Y:S05]  /*2fe0*/  BSYNC.RECONVERGENT B1 ;  /* 0x0000000000017941 */ /* 0x000fea0003800200 */
.L_x_8349:
[----:B------:R-:W-:-:S05]  /*2ff0*/  SEL R3, RZ, 0x1, !P0 ;  /* 0x00000001ff037807 */ /* 0x000fca0004000000 */
[----:B------:R1:W-:Y:S01]  /*3000*/  STS.U8 [R0+UR4], R3 ;  /* 0x0000000300007988 */ /* 0x0003e20008000004 */
[----:B------:R-:W-:Y:S05]  /*3010*/  BRA `(.L_x_8351) ;  /* 0x0000003400a47947 */ /* 0x000fea0003800000 */
.L_x_8302:
        /* <DEDUP_REMOVED lines=20> */
.L_x_8378:
        /* <DEDUP_REMOVED lines=33> */
.L_x_8355:
[----:B------:R-:W-:Y:S01]  /*3370*/  IMAD.MOV.U32 R26, RZ, RZ, R14 ;  /* 0x000000ffff1a7224 */ /* 0x000fe200078e000e */
[----:B------:R-:W-:Y:S01]  /*3380*/  MOV R11, R13 ;  /* 0x0000000d000b7202 */ /* 0x000fe20000000f00 */
[----:B------:R-:W-:Y:S01]  /*3390*/  IMAD.MOV.U32 R10, RZ, RZ, R34 ;  /* 0x000000ffff0a7224 */ /* 0x000fe200078e0022 */
[----:B------:R-:W-:Y:S02]  /*33a0*/  MOV R9, R35 ;  /* 0x0000002300097202 */ /* 0x000fe40000000f00 */
[----:B------:R-:W-:-:S07]  /*33b0*/  MOV R8, 0x33d0 ;  /* 0x000033d000087802 */ /* 0x000fce0000000f00 */
[----:B-123--:R-:W-:Y:S05]  /*33c0*/  CALL.REL.NOINC `($__internal_178_$__cuda_sm20_div_s64) ;  /* 0x0000003400d07944 */ /* 0x00efea0003c00000 */
        /* <DEDUP_REMOVED lines=10> */
.L_x_8356:
[----:B------:R-:W-:Y:S05]  /*3470*/  BSYNC.RECONVERGENT B1 ;  /* 0x0000000000017941 */ /* 0x000fea0003800200 */
.L_x_8354:
        /* <DEDUP_REMOVED lines=37> */
.L_x_8358:
        /* <DEDUP_REMOVED lines=17> */
.L_x_8359:
[----:B------:R-:W-:Y:S05]  /*37e0*/  BSYNC.RECONVERGENT B1 ;  /* 0x0000000000017941 */ /* 0x000fea0003800200 */
.L_x_8357:
        /* <DEDUP_REMOVED lines=38> */
.L_x_8361:
[----:B------:R-:W-:Y:S01]  /*3a50*/  IMAD.MOV.U32 R26, RZ, RZ, R34 ;  /* 0x000000ffff1a7224 */ /* 0x000fe200078e0022 */
[----:B------:R-:W-:Y:S01]  /*3a60*/  MOV R11, R35 ;  /* 0x00000023000b7202 */ /* 0x000fe20000000f00 */
[----:B------:R-:W-:Y:S01]  /*3a70*/  IMAD.MOV.U32 R10, RZ, RZ, R36 ;  /* 0x000000ffff0a7224 */ /* 0x000fe200078e0024 */
[----:B------:R-:W-:Y:S02]  /*3a80*/  MOV R9, R37 ;  /* 0x0000002500097202 */ /* 0x000fe40000000f00 */
[----:B------:R-:W-:-:S07]  /*3a90*/  MOV R8, 0x3ab0 ;  /* 0x00003ab000087802 */ /* 0x000fce0000000f00 */
[----:B-1----:R-:W-:Y:S05]  /*3aa0*/  CALL.REL.NOINC `($__internal_178_$__cuda_sm20_div_s64) ;  /* 0x0000003000187944 */ /* 0x002fea0003c00000 */
        /* <DEDUP_REMOVED lines=11> */
.L_x_8362:
[----:B------:R-:W-:Y:S05]  /*3b60*/  BSYNC.RECONVERGENT B1 ;  /* 0x0000000000017941 */ /* 0x000fea0003800200 */
.L_x_8360:
        /* <DEDUP_REMOVED lines=37> */
.L_x_8364:
        /* <DEDUP_REMOVED lines=17> */
.L_x_8365:
[----:B------:R-:W-:Y:S05]  /*3ed0*/  BSYNC.RECONVERGENT B1 ;  /* 0x0000000000017941 */ /* 0x000fea0003800200 */
.L_x_8363:
        /* <DEDUP_REMOVED lines=38> */
.L_x_8367:
        /* <DEDUP_REMOVED lines=17> */
.L_x_8368:
[----:B------:R-:W-:Y:S05]  /*4250*/  BSYNC.RECONVERGENT B1 ;  /* 0x0000000000017941 */ /* 0x000fea0003800200 */
.L_x_8366:
        /* <DEDUP_REMOVED lines=38> */
.L_x_8370:
        /* <DEDUP_REMOVED lines=17> */
.L_x_8371:
[----:B------:R-:W-:Y:S05]  /*45d0*/  BSYNC.RECONVERGENT B1 ;  /* 0x0000000000017941 */ /* 0x000fea0003800200 */
.L_x_8369:
        /* <DEDUP_REMOVED lines=37> */
.L_x_8373:
        /* <DEDUP_REMOVED lines=17> */
.L_x_8374:
[----:B------:R-:W-:Y:S05]  /*4940*/  BSYNC.RECONVERGENT B1 ;  /* 0x0000000000017941 */ /* 0x000fea0003800200 */
.L_x_8372:
        /* <DEDUP_REMOVED lines=37> */
.L_x_8376:
        /* <DEDUP_REMOVED lines=17> */
.L_x_8377:
[----:B------:R-:W-:Y:S05]  /*4cb0*/  BSYNC.RECONVERGENT B1 ;  /* 0x0000000000017941 */ /* 0x000fea0003800200 */
.L_x_8375:
        /* <DEDUP_REMOVED lines=12> */
.L_x_8353:
        /* <DEDUP_REMOVED lines=37> */
.L_x_8381:
[----:B------:R-:W-:Y:S01]  /*4fd0*/  IMAD.MOV.U32 R26, RZ, RZ, R14 ;  /* 0x000000ffff1a7224 */ /* 0x000fe200078e000e */
[----:B------:R-:W-:Y:S01]  /*4fe0*/  MOV R11, R13 ;  /* 0x0000000d000b7202 */ /* 0x000fe20000000f00 */
[----:B------:R-:W-:Y:S01]  /*4ff0*/  IMAD.MOV.U32 R10, RZ, RZ, R16 ;  /* 0x000000ffff0a7224 */ /* 0x000fe200078e0010 */
[----:B------:R-:W-:Y:S02]  /*5000*/  MOV R9, R17 ;  /* 0x0000001100097202 */ /* 0x000fe40000000f00 */
[----:B------:R-:W-:-:S07]  /*5010*/  MOV R8, 0x5030 ;  /* 0x0000503000087802 */ /* 0x000fce0000000f00 */
[----:B------:R-:W-:Y:S05]  /*5020*/  CALL.REL.NOINC `($__internal_178_$__cuda_sm20_div_s64) ;  /* 0x0000001800b87944 */ /* 0x000fea0003c00000 */
        /* <DEDUP_REMOVED lines=10> */
.L_x_8382:
[----:B------:R-:W-:Y:S05]  /*50d0*/  BSYNC.RECONVERGENT B1 ;  /* 0x0000000000017941 */ /* 0x000fea0003800200 */
.L_x_8380:
        /* <DEDUP_REMOVED lines=38> */
.L_x_8384:
        /* <DEDUP_REMOVED lines=17> */
.L_x_8385:
[----:B------:R-:W-:Y:S05]  /*5450*/  BSYNC.RECONVERGENT B1 ;  /* 0x0000000000017941 */ /* 0x000fea0003800200 */
.L_x_8383:
        /* <DEDUP_REMOVED lines=40> */
.L_x_8387:
        /* <DEDUP_REMOVED lines=17> */
.L_x_8388:
[----:B------:R-:W-:Y:S05]  /*57f0*/  BSYNC.RECONVERGENT B1 ;  /* 0x0000000000017941 */ /* 0x000fea0003800200 */
.L_x_8386:
        /* <DEDUP_REMOVED lines=40> */
.L_x_8390:
        /* <DEDUP_REMOVED lines=17> */
.L_x_8391:
[----:B------:R-:W-:Y:S05]  /*5b90*/  BSYNC.RECONVERGENT B1 ;  /* 0x0000000000017941 */ /* 0x000fea0003800200 */
.L_x_8389:
        /* <DEDUP_REMOVED lines=9> */
.L_x_8379:
        /* <DEDUP_REMOVED lines=35> */
.L_x_8394:
[----:B------:R-:W-:Y:S01]  /*5e60*/  MOV R26, R14 ;  /* 0x0000000e001a7202 */ /* 0x000fe20000000f00 */
[----:B------:R-:W-:Y:S01]  /*5e70*/  IMAD.MOV.U32 R10, RZ, RZ, R16 ;  /* 0x000000ffff0a7224 */ /* 0x000fe200078e0010 */
[----:B------:R-:W-:Y:S02]  /*5e80*/  MOV R11, R13 ;  /* 0x0000000d000b7202 */ /* 0x000fe40000000f00 */
[----:B------:R-:W-:Y:S02]  /*5e90*/  MOV R9, R17 ;  /* 0x0000001100097202 */ /* 0x000fe40000000f00 */
[----:B------:R-:W-:-:S07]  /*5ea0*/  MOV R8, 0x5ec0 ;  /* 0x00005ec000087802 */ /* 0x000fce0000000f00 */
[----:B------:R-:W-:Y:S05]  /*5eb0*/  CALL.REL.NOINC `($__internal_178_$__cuda_sm20_div_s64) ;  /* 0x0000000c00147944 */ /* 0x000fea0003c00000 */
        /* <DEDUP_REMOVED lines=10> */
.L_x_8395:
[----:B------:R-:W-:Y:S05]  /*5f60*/  BSYNC.RECONVERGENT B1 ;  /* 0x0000000000017941 */ /* 0x000fea0003800200 */
.L_x_8393:
        /* <DEDUP_REMOVED lines=39> */
.L_x_8397:
        /* <DEDUP_REMOVED lines=17> */
.L_x_8398:
[----:B------:R-:W-:Y:S05]  /*62f0*/  BSYNC.RECONVERGENT B1 ;  /* 0x0000000000017941 */ /* 0x000fea0003800200 */
.L_x_8396:
        /* <DEDUP_REMOVED lines=9> */
.L_x_8392:
        /* <DEDUP_REMOVED lines=31> */
.L_x_8400:
[----:B------:R-:W-:Y:S02]  /*6580*/  MOV R15, R23 ;  /* 0x00000017000f7202 */ /* 0x000fe40000000f00 */
[----:B------:R-:W-:Y:S02]  /*6590*/  MOV R23, R13 ;  /* 0x0000000d00177202 */ /* 0x000fe40000000f00 */
[----:B------:R-:W-:-:S07]  /*65a0*/  MOV R24, 0x65c0 ;  /* 0x000065c000187802 */ /* 0x000fce0000000f00 */
[----:B------:R-:W-:Y:S05]  /*65b0*/  CALL.REL.NOINC `($__internal_179_$__cuda_sm20_rem_s64) ;  /* 0x0000000800a07944 */ /* 0x000fea0003c00000 */
.L_x_8401:
[----:B------:R-:W-:Y:S05]  /*65c0*/  BSYNC.RECONVERGENT B1 ;  /* 0x0000000000017941 */ /* 0x000fea0003800200 */
.L_x_8399:
[----:B------:R-:W0:Y:S02]  /*65d0*/  LDC.64 R10, c[0x0][0x398] ;  /* 0x0000e600ff0a7b82 */ /* 0x000e240000000a00 */
[----:B0-----:R-:W-:-:S06]  /*65e0*/  IMAD.WIDE.U32 R6, R7, 0x8, R10 ;  /* 0x0000000807067825 */ /* 0x001fcc00078e000a */
[----:B------:R-:W2:Y:S02]  /*65f0*/  LDG.E.64 R6, desc[UR8][R6.64] ;  /* 0x0000000806067981 */ /* 0x000ea4000c1e1b00 */
[-C--:B--2---:R-:W-:Y:S02]  /*6600*/  IMAD R3, R7, R8.reuse, RZ ;  /* 0x0000000807037224 */ /* 0x084fe400078e02ff */
[----:B------:R-:W-:-:S04]  /*6610*/  IMAD.WIDE.U32 R4, R6, R8, R4 ;  /* 0x0000000806047225 */ /* 0x000fc800078e0004 */
[----:B------:R-:W-:-:S04]  /*6620*/  IMAD R3, R6, R9, R3 ;  /* 0x0000000906037224 */ /* 0x000fc800078e0203 */
[----:B------:R-:W-:-:S07]  /*6630*/  IMAD.IADD R5, R5, 0x1, R3 ;  /* 0x0000000105057824 */ /* 0x000fce00078e0203 */
.L_x_8352:
[----:B------:R-:W0:Y:S02]  /*6640*/  LDCU.64 UR12, c[0x0][0x388] ;  /* 0x00007100ff0c77ac */ /* 0x000e240008000a00 */
[----:B0-----:R-:W-:-:S04]  /*6650*/  LEA R6, P0, R4, UR12, 0x2 ;  /* 0x0000000c04067c11 */ /* 0x001fc8000f8010ff */
[----:B------:R-:W-:-:S05]  /*6660*/  LEA.HI.X R7, R4, UR13, R5, 0x2, P0 ;  /* 0x0000000d04077c11 */ /* 0x000fca00080f1405 */
[----:B------:R-:W2:Y:S02]  /*6670*/  LDG.E R6, desc[UR8][R6.64] ;  /* 0x0000000806067981 */ /* 0x000ea4000c1e1900 */
[----:B--2---:R-:W-:-:S04]  /*6680*/  FSETP.NEU.AND P0, PT, R6, RZ, PT ;  /* 0x000000ff0600720b */ /* 0x004fc80003f0d000 */
[----:B------:R-:W-:-:S05]  /*6690*/  SEL R3, RZ, 0x1, !P0 ;  /* 0x00000001ff037807 */ /* 0x000fca0004000000 */
[----:B------:R0:W-:Y:S04]  /*66a0*/  STS.U8 [R0+UR4], R3 ;  /* 0x0000000300007988 */ /* 0x0001e80008000004 */
.L_x_8351:
[----:B------:R-:W-:Y:S05]  /*66b0*/  BSYNC.RECONVERGENT B0 ;  /* 0x0000000000007941 */ /* 0x000fea0003800200 */
.L_x_8301:
[----:B------:R-:W-:Y:S01]  /*66c0*/  BAR.SYNC.DEFER_BLOCKING 0x0 ;  /* 0x0000000000007b1d */ /* 0x000fe20000010000 */
[----:B------:R-:W-:-:S09]  /*66d0*/  UISETP.GE.U32.AND UP0, UPT, UR5, 0x42, UPT ;  /* 0x000000420500788c */ /* 0x000fd2000bf06070 */
[----:B------:R-:W-:Y:S05]  /*66e0*/  BRA.U !UP0, `(.L_x_8402) ;  /* 0x00000001083c7547 */ /* 0x000fea000b800000 */
.L_x_8405:
        /* <DEDUP_REMOVED lines=10> */
.L_x_8404:
[----:B------:R-:W-:Y:S05]  /*6790*/  BSYNC.RECONVERGENT B0 ;  /* 0x0000000000007941 */ /* 0x000fea0003800200 */
.L_x_8403:
[----:B------:R-:W-:Y:S01]  /*67a0*/  BAR.SYNC.DEFER_BLOCKING 0x0 ;  /* 0x0000000000007b1d */ /* 0x000fe20000010000 */
[----:B------:R-:W-:-:S05]  /*67b0*/  UISETP.GT.U32.AND UP0, UPT, UR5, 0x83, UPT ;  /* 0x000000830500788c */ /* 0x000fca000bf04070 */
[----:B------:R-:W-:-:S04]  /*67c0*/  UMOV UR5, UR6 ;  /* 0x0000000600057c82 */ /* 0x000fc80008000000 */
[----:B------:R-:W-:Y:S05]  /*67d0*/  BRA.U UP0, `(.L_x_8405) ;  /* 0xfffffffd00c47547 */ /* 0x000fea000b83ffff */
.L_x_8402:
        /* <DEDUP_REMOVED lines=51> */
        .weak           $__internal_178_$__cuda_sm20_div_s64
        .type           $__internal_178_$__cuda_sm20_div_s64,@function
        .size           $__internal_178_$__cuda_sm20_div_s64,($__internal_179_$__cuda_sm20_rem_s64 - $__internal_178_$__cuda_sm20_div_s64)
$__internal_178_$__cuda_sm20_div_s64:
        /* <DEDUP_REMOVED lines=82> */
[----:B------:R-:W-:Y:S06]  /*7030*/  RET.REL.NODEC R8 `(uncontiguous_all_f32) ;  /* 0xffffff8c08f07950 */ /* 0x000fec0003c3ffff */
        .weak           $__internal_179_$__cuda_sm20_rem_s64
        .type           $__internal_179_$__cuda_sm20_rem_s64,@function
        .size           $__internal_179_$__cuda_sm20_rem_s64,(.L_x_32382 - $__internal_179_$__cuda_sm20_rem_s64)
$__internal_179_$__cuda_sm20_rem_s64:
        /* <DEDUP_REMOVED lines=76> */
[----:B------:R-:W-:Y:S06]  /*7500*/  RET.REL.NODEC R24 `(uncontiguous_all_f32) ;  /* 0xffffff8818bc7950 */ /* 0x000fec0003c3ffff */
.L_x_8406:
        /* <DEDUP_REMOVED lines=15> */
.L_x_32382:


//--------------------- .text.contiguous_all_f32  --------------------------
	.section	.text.contiguous_all_f32,"ax",@progbits
	.align	128
        .global         contiguous_all_f32
        .type           contiguous_all_f32,@function
        .size           contiguous_all_f32,(.L_x_33084 - contiguous_all_f32)
        .other          contiguous_all_f32,@"STO_CUDA_ENTRY STV_DEFAULT"
contiguous_all_f32:
.text.contiguous_all_f32:
        /* <DEDUP_REMOVED lines=26> */
[----:B------:R-:W-:Y:S05]  /*01a0*/  @!P1 BRA `(.L_x_8410) ;  /* 0x0000000000149947 */ /* 0x000fea0003800000 */
[----:B------:R-:W0:Y:S02]  /*01b0*/  LDCU.64 UR12, c[0x0][0x388] ;  /* 0x00007100ff0c77ac */ /* 0x000e240008000a00 */
[----:B0-----:R-:W-:-:S04]  /*01c0*/  LEA R2, P0, R6, UR12, 0x2 ;  /* 0x0000000c06027c11 */ /* 0x001fc8000f8010ff */
[----:B------:R-:W-:-:S05]  /*01d0*/  LEA.HI.X R3, R6, UR13, RZ, 0x2, P0 ;  /* 0x0000000d06037c11 */ /* 0x000fca00080f14ff */
[----:B------:R-:W2:Y:S02]  /*01e0*/  LDG.E R2, desc[UR8][R2.64] ;  /* 0x0000000802027981 */ /* 0x000ea4000c1e1900 */
[----:B--2---:R-:W-:-:S13]  /*01f0*/  FSETP.NEU.AND P0, PT, R2, RZ, PT ;  /* 0x000000ff0200720b */ /* 0x004fda0003f0d000 */
.L_x_8410:
[----:B------:R-:W-:Y:S05]  /*0200*/  BSYNC.RECONVERGENT B1 ;  /* 0x0000000000017941 */ /* 0x000fea0003800200 */
.L_x_8409:
[----:B------:R-:W-:-:S05]  /*0210*/  SEL R3, RZ, 0x1, !P0 ;  /* 0x00000001ff037807 */ /* 0x000fca0004000000 */
[----:B------:R0:W-:Y:S01]  /*0220*/  STS.U8 [R0+UR4], R3 ;  /* 0x0000000300007988 */ /* 0x0001e20008000004 */
[----:B------:R-:W-:Y:S05]  /*0230*/  BRA `(.L_x_8411) ;  /* 0x0000000000287947 */ /* 0x000fea0003800000 */
.L_x_8408:
        /* <DEDUP_REMOVED lines=10> */
.L_x_8411:
[----:B------:R-:W-:Y:S05]  /*02e0*/  BSYNC.RECONVERGENT B0 ;  /* 0x0000000000007941 */ /* 0x000fea0003800200 */
.L_x_8407:
[----:B------:R-:W-:Y:S01]  /*02f0*/  BAR.SYNC.DEFER_BLOCKING 0x0 ;  /* 0x0000000000007b1d */ /* 0x000fe20000010000 */
[----:B------:R-:W-:-:S09]  /*0300*/  UISETP.GE.U32.AND UP0, UPT, UR5, 0x42, UPT ;  /* 0x000000420500788c */ /* 0x000fd2000bf06070 */
[----:B------:R-:W-:Y:S05]  /*0310*/  BRA.U !UP0, `(.L_x_8412) ;  /* 0x00000001083c7547 */ /* 0x000fea000b800000 */
.L_x_8415:
        /* <DEDUP_REMOVED lines=10> */
.L_x_8414:
[----:B------:R-:W-:Y:S05]  /*03c0*/  BSYNC.RECONVERGENT B0 ;  /* 0x0000000000007941 */ /* 0x000fea0003800200 */
.L_x_8413:
[----:B------:R-:W-:Y:S01]  /*03d0*/  BAR.SYNC.DEFER_BLOCKING 0x0 ;  /* 0x0000000000007b1d */ /* 0x000fe20000010000 */
[----:B------:R-:W-:-:S05]  /*03e0*/  UISETP.GT.U32.AND UP0, UPT, UR5, 0x83, UPT ;  /* 0x000000830500788c */ /* 0x000fca000bf04070 */
[----:B------:R-:W-:-:S04]  /*03f0*/  UMOV UR5, UR6 ;  /* 0x0000000600057c82 */ /* 0x000fc80008000000 */
[----:B------:R-:W-:Y:S05]  /*0400*/  BRA.U UP0, `(.L_x_8415) ;  /* 0xfffffffd00c47547 */ /* 0x000fea000b83ffff */
.L_x_8412:
        /* <DEDUP_REMOVED lines=51> */
.L_x_8416:
        /* <DEDUP_REMOVED lines=12> */
.L_x_33084:


//--------------------- .text.contiguous_all33_u64 --------------------------
	.section	.text.contiguous_all33_u64,"ax",@progbits
	.align	128
        .global         contiguous_all33_u64
        .type           contiguous_all33_u64,@function
        .size           contiguous_all33_u64,(.L_x_33085 - contiguous_all33_u64)
        .other          contiguous_all33_u64,@"STO_CUDA_ENTRY STV_DEFAULT"
contiguous_all33_u64:
.text.contiguous_all33_u64:
        /* <DEDUP_REMOVED lines=27> */
[----:B--2---:R-:W-:-:S04]  /*01b0*/  ISETP.NE.U32.AND P0, PT, R4, RZ, PT ;  /* 0x000000ff0400720c */ /* 0x004fc80003f05070 */
[----:B------:R-:W-:-:S04]  /*01c0*/  ISETP.NE.AND.EX P0, PT, R5, RZ, PT, P0 ;  /* 0x000000ff0500720c */ /* 0x000fc80003f05300 */
        /* <DEDUP_REMOVED lines=21> */
.L_x_8421:
        /* <DEDUP_REMOVED lines=36> */
.L_x_8420:
[----:B------:R-:W-:Y:S05]  /*0560*/  BSYNC.RECONVERGENT B0 ;  /* 0x0000000000007941 */ /* 0x000fea0003800200 */
.L_x_8419:
[----:B------:R-:W-:Y:S01]  /*0570*/  UIADD3 UR4, UPT, UPT, UR4, 0x8, URZ ;  /* 0x0000000804047890 */ /* 0x000fe2000fffe0ff */
[----:B------:R-:W-:Y:S01]  /*0580*/  SEL R5, RZ, 0x1, !P0 ;  /* 0x00000001ff057807 */ /* 0x000fe20004000000 */
[----:B------:R-:W-:Y:S01]  /*0590*/  IMAD R10, R3, 0x8, R10 ;  /* 0x00000008030a7824 */ /* 0x000fe200078e020a */
[----:B------:R-:W-:Y:S09]  /*05a0*/  @P1 BRA `(.L_x_8421) ;  /* 0xfffffffc005c1947 */ /* 0x000ff2000383ffff */
[----:B------:R-:W-:-:S12]  /*05b0*/  UIADD3 UR4, UPT, UPT, UR4, 0x1, URZ ;  /* 0x0000000104047890 */ /* 0x000fd8000fffe0ff */
.L_x_8418:
        /* <DEDUP_REMOVED lines=23> */
.L_x_8425:
[----:B------:R-:W-:Y:S05]  /*0730*/  BSYNC.RECONVERGENT B0 ;  /* 0x0000000000007941 */ /* 0x000fea0003800200 */
.L_x_8424:
[----:B------:R-:W-:Y:S01]  /*0740*/  SEL R5, RZ, 0x1, !P0 ;  /* 0x00000001ff057807 */ /* 0x000fe20004000000 */
[----:B------:R-:W-:-:S12]  /*0750*/  UIADD3 UR4, UPT, UPT, UR4, 0x4, URZ ;  /* 0x0000000404047890 */ /* 0x000fd8000fffe0ff */
.L_x_8423:
        /* <DEDUP_REMOVED lines=14> */
.L_x_8428:
[----:B------:R-:W-:Y:S05]  /*0840*/  BSYNC.RECONVERGENT B0 ;  /* 0x0000000000007941 */ /* 0x000fea0003800200 */
.L_x_8427:
[----:B------:R-:W-:Y:S01]  /*0850*/  SEL R5, RZ, 0x1, !P0 ;  /* 0x00000001ff057807 */ /* 0x000fe20004000000 */
[----:B------:R-:W-:-:S12]  /*0860*/  UIADD3 UR4, UPT, UPT, UR4, 0x2, URZ ;  /* 0x0000000204047890 */ /* 0x000fd8000fffe0ff */
.L_x_8426:
        /* <DEDUP_REMOVED lines=8> */
.L_x_8422:
[----:B-1----:R0:W-:Y:S02]  /*08f0*/  STS.U8 [R0+UR5], R5 ;  /* 0x0000000500007988 */ /* 0x0021e40008000005 */
.L_x_8417:
        /* <DEDUP_REMOVED lines=9> */
.L_x_8429:
        /* <DEDUP_REMOVED lines=15> */
.L_x_33085:


//--------------------- .text.contiguous_all3_u64 --------------------------
	.section	.text.contiguous_all3_u64,"ax",@progbits
	.align	128
        .global         contiguous_all3_u64
        .type           contiguous_all3_u64,@function
        .size           contiguous_all3_u64,(.L_x_32384 - contiguous_all3_u64)
        .other          contiguous_all3_u64,@"STO_CUDA_ENTRY STV_DEFAULT"
contiguous_all3_u64:
.text.contiguous_all3_u64:
        /* <DEDUP_REMOVED lines=43> */
.L_x_8448:
        /* <DEDUP_REMOVED lines=27> */
.L_x_8432:
[----:B------:R-:W-:Y:S01]  /*0460*/  IMAD.MOV.U32 R27, RZ, RZ, R32 ;  /* 0x000000ffff1b7224 */ /* 0x000fe200078e0020 */
[----:B0-----:R-:W-:Y:S01]  /*0470*/  MOV R2, R34 ;  /* 0x0000002200027202 */ /* 0x001fe20000000f00 */
[----:B------:R-:W-:Y:S01]  /*0480*/  IMAD.MOV.U32 R0, RZ, RZ, R35 ;  /* 0x000000ffff007224 */ /* 0x000fe200078e0023 */
[----:B------:R-:W-:-:S07]  /*0490*/  MOV R9, 0x4b0 ;  /* 0x000004b000097802 */ /* 0x000fce0000000f00 */
[----:B-12-4-:R-:W-:Y:S05]  /*04a0*/  CALL.REL.NOINC `($__internal_180_$__cuda_sm20_div_s64) ;  /* 0x0000003400207944 */ /* 0x016fea0003c00000 */
        /* <DEDUP_REMOVED lines=8> */
.L_x_8433:
        /* <DEDUP_REMOVED lines=33> */
.L_x_8434:
[----:B------:R-:W-:Y:S01]  /*0740*/  IMAD.MOV.U32 R27, RZ, RZ, R31 ;  /* 0x000000ffff1b7224 */ /* 0x000fe200078e001f */
[----:B0-----:R-:W-:Y:S01]  /*0750*/  MOV R2, R34 ;  /* 0x0000002200027202 */ /* 0x001fe20000000f00 */
[----:B------:R-:W-:Y:S01]  /*0760*/  IMAD.MOV.U32 R0, RZ, RZ, R35 ;  /* 0x000000ffff007224 */ /* 0x000fe200078e0023 */
[----:B------:R-:W-:-:S07]  /*0770*/  MOV R9, 0x790 ;  /* 0x0000079000097802 */ /* 0x000fce0000000f00 */
[----:B----4-:R-:W-:Y:S05]  /*0780*/  CALL.REL.NOINC `($__internal_180_$__cuda_sm20_div_s64) ;  /* 0x0000003000687944 */ /* 0x010fea0003c00000 */
        /* <DEDUP_REMOVED lines=9> */
.L_x_8435:
        /* <DEDUP_REMOVED lines=35> */
.L_x_8436:
[----:B------:R-:W-:Y:S01]  /*0a50*/  MOV R27, R29 ;  /* 0x0000001d001b7202 */ /* 0x000fe20000000f00 */
[----:B------:R-:W-:Y:S01]  /*0a60*/  IMAD.MOV.U32 R2, RZ, RZ, R32 ;  /* 0x000000ffff027224 */ /* 0x000fe200078e0020 */
[----:B------:R-:W-:Y:S02]  /*0a70*/  MOV R0, R33 ;  /* 0x0000002100007202 */ /* 0x000fe40000000f00 */
[----:B------:R-:W-:-:S07]  /*0a80*/  MOV R9, 0xaa0 ;  /* 0x00000aa000097802 */ /* 0x000fce0000000f00 */
[----:B----4-:R-:W-:Y:S05]  /*0a90*/  CALL.REL.NOINC `($__internal_180_$__cuda_sm20_div_s64) ;  /* 0x0000002c00a47944 */ /* 0x010fea0003c00000 */
        /* <DEDUP_REMOVED lines=9> */
.L_x_8437:
        /* <DEDUP_REMOVED lines=33> */
.L_x_8438:
[----:B------:R-:W-:Y:S01]  /*0d40*/  IMAD.MOV.U32 R27, RZ, RZ, R28 ;  /* 0x000000ffff1b7224 */ /* 0x000fe200078e001c */
[----:B------:R-:W-:Y:S01]  /*0d50*/  MOV R2, R32 ;  /* 0x0000002000027202 */ /* 0x000fe20000000f00 */
[----:B------:R-:W-:Y:S01]  /*0d60*/  IMAD.MOV.U32 R0, RZ, RZ, R33 ;  /* 0x000000ffff007224 */ /* 0x000fe200078e0021 */
[----:B------:R-:W-:-:S07]  /*0d70*/  MOV R9, 0xd90 ;  /* 0x00000d9000097802 */ /* 0x000fce0000000f00 */
[----:B----4-:R-:W-:Y:S05]  /*0d80*/  CALL.REL.NOINC `($__internal_180_$__cuda_sm20_div_s64) ;  /* 0x0000002800e87944 */ /* 0x010fea0003c00000 */
        /* <DEDUP_REMOVED lines=8> */
.L_x_8439:
        /* <DEDUP_REMOVED lines=34> */
.L_x_8440:
        /* <DEDUP_REMOVED lines=14> */
.L_x_8441:
        /* <DEDUP_REMOVED lines=34> */
.L_x_8442:
[----:B------:R-:W-:Y:S01]  /*1330*/  MOV R27, R28 ;  /* 0x0000001c001b7202 */ /* 0x000fe20000000f00 */
[----:B------:R-:W-:Y:S01]  /*1340*/  IMAD.MOV.U32 R2, RZ, RZ, R32 ;  /* 0x000000ffff027224 */ /* 0x000fe200078e0020 */
[----:B------:R-:W-:Y:S02]  /*1350*/  MOV R0, R33 ;  /* 0x0000002100007202 */ /* 0x000fe40000000f00 */
[----:B------:R-:W-:-:S07]  /*1360*/  MOV R9, 0x1380 ;  /* 0x0000138000097802 */ /* 0x000fce0000000f00 */
[----:B----4-:R-:W-:Y:S05]  /*1370*/  CALL.REL.NOINC `($__internal_180_$__cuda_sm20_div_s64) ;  /* 0x00000024006c7944 */ /* 0x010fea0003c00000 */
        /* <DEDUP_REMOVED lines=9> */
.L_x_8443:
        /* <DEDUP_REMOVED lines=34> */
.L_x_8444:
        /* <DEDUP_REMOVED lines=14> */
.L_x_8445:
        /* <DEDUP_REMOVED lines=34> */
.L_x_8446:
[----:B------:R-:W-:Y:S01]  /*1930*/  MOV R27, R30 ;  /* 0x0000001e001b7202 */ /* 0x000fe20000000f00 */
[----:B------:R-:W-:Y:S01]  /*1940*/  IMAD.MOV.U32 R2, RZ, RZ, R32 ;  /* 0x000000ffff027224 */ /* 0x000fe200078e0020 */
[----:B------:R-:W-:Y:S02]  /*1950*/  MOV R0, R33 ;  /* 0x0000002100007202 */ /* 0x000fe40000000f00 */
[----:B------:R-:W-:-:S07]  /*1960*/  MOV R9, 0x1980 ;  /* 0x0000198000097802 */ /* 0x000fce0000000f00 */
[----:B----4-:R-:W-:Y:S05]  /*1970*/  CALL.REL.NOINC `($__internal_180_$__cuda_sm20_div_s64) ;  /* 0x0000001c00ec7944 */ /* 0x010fea0003c00000 */
        /* <DEDUP_REMOVED lines=9> */
.L_x_8447:
        /* <DEDUP_REMOVED lines=14> */
.L_x_8431:
        /* <DEDUP_REMOVED lines=33> */
.L_x_8450:
[----:B------:R-:W-:Y:S01]  /*1d00*/  IMAD.MOV.U32 R27, RZ, RZ, R32 ;  /* 0x000000ffff1b7224 */ /* 0x000fe200078e0020 */
[----:B0-----:R-:W-:Y:S01]  /*1d10*/  MOV R2, R16 ;  /* 0x0000001000027202 */ /* 0x001fe20000000f00 */
[----:B------:R-:W-:Y:S01]  /*1d20*/  IMAD.MOV.U32 R0, RZ, RZ, R17 ;  /* 0x000000ffff007224 */ /* 0x000fe200078e0011 */
[----:B------:R-:W-:-:S07]  /*1d30*/  MOV R9, 0x1d50 ;  /* 0x00001d5000097802 */ /* 0x000fce0000000f00 */
[----:B------:R-:W-:Y:S05]  /*1d40*/  CALL.REL.NOINC `($__internal_180_$__cuda_sm20_div_s64) ;  /* 0x0000001800f87944 */ /* 0x000fea0003c00000 */
        /* <DEDUP_REMOVED lines=8> */
.L_x_8451:
        /* <DEDUP_REMOVED lines=35> */
.L_x_8452:
[----:B------:R-:W-:Y:S01]  /*2000*/  IMAD.MOV.U32 R27, RZ, RZ, R17 ;  /* 0x000000ffff1b7224 */ /* 0x000fe200078e0011 */
[----:B0-----:R-:W-:Y:S01]  /*2010*/  MOV R2, R18 ;  /* 0x0000001200027202 */ /* 0x001fe20000000f00 */
[----:B------:R-:W-:Y:S01]  /*2020*/  IMAD.MOV.U32 R0, RZ, RZ, R19 ;  /* 0x000000ffff007224 */ /* 0x000fe200078e0013 */
[----:B------:R-:W-:-:S07]  /*2030*/  MOV R9, 0x2050 ;  /* 0x0000205000097802 */ /* 0x000fce0000000f00 */
[----:B------:R-:W-:Y:S05]  /*2040*/  CALL.REL.NOINC `($__internal_180_$__cuda_sm20_div_s64) ;  /* 0x0000001800387944 */ /* 0x000fea0003c00000 */
        /* <DEDUP_REMOVED lines=9> */
.L_x_8453:
        /* <DEDUP_REMOVED lines=36> */
.L_x_8454:
[----:B------:R-:W-:Y:S01]  /*2320*/  IMAD.MOV.U32 R27, RZ, RZ, R19 ;  /* 0x000000ffff1b7224 */ /* 0x000fe200078e0013 */
[----:B------:R-:W-:Y:S01]  /*2330*/  MOV R2, R28 ;  /* 0x0000001c00027202 */ /* 0x000fe20000000f00 */
[----:B------:R-:W-:Y:S01]  /*2340*/  IMAD.MOV.U32 R0, RZ, RZ, R29 ;  /* 0x000000ffff007224 */ /* 0x000fe200078e001d */
[----:B------:R-:W-:-:S07]  /*2350*/  MOV R9, 0x2370 ;  /* 0x0000237000097802 */ /* 0x000fce0000000f00 */
[----:B------:R-:W-:Y:S05]  /*2360*/  CALL.REL.NOINC `($__internal_180_$__cuda_sm20_div_s64) ;  /* 0x0000001400707944 */ /* 0x000fea0003c00000 */
        /* <DEDUP_REMOVED lines=9> */
.L_x_8455:
        /* <DEDUP_REMOVED lines=37> */
.L_x_8456:
[----:B------:R-:W-:Y:S01]  /*2650*/  MOV R27, R18 ;  /* 0x00000012001b7202 */ /* 0x000fe20000000f00 */
[----:B------:R-:W-:Y:S01]  /*2660*/  IMAD.MOV.U32 R2, RZ, RZ, R28 ;  /* 0x000000ffff027224 */ /* 0x000fe200078e001c */
[----:B------:R-:W-:Y:S02]  /*2670*/  MOV R0, R29 ;  /* 0x0000001d00007202 */ /* 0x000fe40000000f00 */
[----:B------:R-:W-:-:S07]  /*2680*/  MOV R9, 0x26a0 ;  /* 0x000026a000097802 */ /* 0x000fce0000000f00 */
[----:B------:R-:W-:Y:S05]  /*2690*/  CALL.REL.NOINC `($__internal_180_$__cuda_sm20_div_s64) ;  /* 0x0000001000a47944 */ /* 0x000fea0003c00000 */
        /* <DEDUP_REMOVED lines=8> */
.L_x_8457:
        /* <DEDUP_REMOVED lines=9> */
.L_x_8449:
        /* <DEDUP_REMOVED lines=31> */
.L_x_8459:
        /* <DEDUP_REMOVED lines=13> */
.L_x_8460:
        /* <DEDUP_REMOVED lines=35> */
.L_x_8461:
[----:B------:R-:W-:Y:S01]  /*2ca0*/  MOV R27, R17 ;  /* 0x00000011001b7202 */ /* 0x000fe20000000f00 */
[----:B0-----:R-:W-:Y:S01]  /*2cb0*/  IMAD.MOV.U32 R2, RZ, RZ, R18 ;  /* 0x000000ffff027224 */ /* 0x001fe200078e0012 */
[----:B------:R-:W-:Y:S02]  /*2cc0*/  MOV R0, R19 ;  /* 0x0000001300007202 */ /* 0x000fe40000000f00 */
[----:B------:R-:W-:-:S07]  /*2cd0*/  MOV R9, 0x2cf0 ;  /* 0x00002cf000097802 */ /* 0x000fce0000000f00 */
[----:B------:R-:W-:Y:S05]  /*2ce0*/  CALL.REL.NOINC `($__internal_180_$__cuda_sm20_div_s64) ;  /* 0x0000000c00107944 */ /* 0x000fea0003c00000 */
        /* <DEDUP_REMOVED lines=9> */
.L_x_8462:
        /* <DEDUP_REMOVED lines=10> */
.L_x_8458:
        /* <DEDUP_REMOVED lines=29> */
.L_x_8463:
[----:B------:R-:W-:-:S07]  /*2ff0*/  MOV R0, 0x3010 ;  /* 0x0000301000007802 */ /* 0x000fce0000000f00 */
[----:B0-----:R-:W-:Y:S05]  /*3000*/  CALL.REL.NOINC `($__internal_181_$__cuda_sm20_rem_s64) ;  /* 0x0000000c00987944 */ /* 0x001fea0003c00000 */
[----:B------:R-:W-:Y:S02]  /*3010*/  MOV R10, R2 ;  /* 0x00000002000a7202 */ /* 0x000fe40000000f00 */
[----:B------:R-:W-:-:S07]  /*3020*/  MOV R11, R9 ;  /* 0x00000009000b7202 */ /* 0x000fce0000000f00 */
.L_x_8464:
[----:B------:R-:W0:Y:S02]  /*3030*/  LDC.64 R12, c[0x0][0x398] ;  /* 0x0000e600ff0c7b82 */ /* 0x000e240000000a00 */
[----:B0-----:R-:W-:-:S06]  /*3040*/  IMAD.WIDE.U32 R2, R3, 0x8, R12 ;  /* 0x0000000803027825 */ /* 0x001fcc00078e000c */
[----:B------:R-:W2:Y:S02]  /*3050*/  LDG.E.64 R2, desc[UR10][R2.64] ;  /* 0x0000000a02027981 */ /* 0x000ea4000c1e1b00 */
[-C--:B--2---:R-:W-:Y:S02]  /*3060*/  IMAD R9, R3, R10.reuse, RZ ;  /* 0x0000000a03097224 */ /* 0x084fe400078e02ff */
[----:B------:R-:W-:-:S04]  /*3070*/  IMAD.WIDE.U32 R28, R2, R10, R28 ;  /* 0x0000000a021c7225 */ /* 0x000fc800078e001c */
[----:B------:R-:W-:-:S04]  /*3080*/  IMAD R9, R2, R11, R9 ;  /* 0x0000000b02097224 */ /* 0x000fc800078e0209 */
[----:B------:R-:W-:-:S07]  /*3090*/  IMAD.IADD R29, R29, 0x1, R9 ;  /* 0x000000011d1d7824 */ /* 0x000fce00078e0209 */
.L_x_8430:
[----:B------:R-:W0:Y:S02]  /*30a0*/  LDCU.64 UR12, c[0x0][0x388] ;  /* 0x00007100ff0c77ac */ /* 0x000e240008000a00 */
[----:B0-----:R-:W-:-:S04]  /*30b0*/  LEA R2, P0, R28, UR12, 0x3 ;  /* 0x0000000c1c027c11 */ /* 0x001fc8000f8018ff */
        /* <DEDUP_REMOVED lines=32> */
.L_x_8469:
        /* <DEDUP_REMOVED lines=36> */
.L_x_8468:
[----:B------:R-:W-:Y:S05]  /*3500*/  BSYNC.RECONVERGENT B0 ;  /* 0x0000000000007941 */ /* 0x000fea0003800200 */
.L_x_8467:
[----:B------:R-:W-:Y:S01]  /*3510*/  UIADD3 UR4, UPT, UPT, UR4, 0x8, URZ ;  /* 0x0000000804047890 */ /* 0x000fe2000fffe0ff */
[----:B------:R-:W-:Y:S01]  /*3520*/  SEL R2, RZ, 0x1, !P0 ;  /* 0x00000001ff027807 */ /* 0x000fe20004000000 */
[----:B------:R-:W-:Y:S01]  /*3530*/  IMAD R9, R6, 0x8, R9 ;  /* 0x0000000806097824 */ /* 0x000fe200078e0209 */
[----:B------:R-:W-:Y:S09]  /*3540*/  @P1 BRA `(.L_x_8469) ;  /* 0xfffffffc005c1947 */ /* 0x000ff2000383ffff */
[----:B------:R-:W-:-:S12]  /*3550*/  UIADD3 UR4, UPT, UPT, UR4, 0x1, URZ ;  /* 0x0000000104047890 */ /* 0x000fd8000fffe0ff */
.L_x_8466:
        /* <DEDUP_REMOVED lines=23> */
.L_x_8473:
[----:B------:R-:W-:Y:S05]  /*36d0*/  BSYNC.RECONVERGENT B0 ;  /* 0x0000000000007941 */ /* 0x000fea0003800200 */
.L_x_8472:
[----:B------:R-:W-:Y:S01]  /*36e0*/  SEL R2, RZ, 0x1, !P0 ;  /* 0x00000001ff027807 */ /* 0x000fe20004000000 */
[----:B------:R-:W-:-:S12]  /*36f0*/  UIADD3 UR4, UPT, UPT, UR4, 0x4, URZ ;  /* 0x0000000404047890 */ /* 0x000fd8000fffe0ff */
.L_x_8471:
        /* <DEDUP_REMOVED lines=14> */
.L_x_8476:
[----:B------:R-:W-:Y:S05]  /*37e0*/  BSYNC.RECONVERGENT B0 ;  /* 0x0000000000007941 */ /* 0x000fea0003800200 */
.L_x_8475:
[----:B------:R-:W-:Y:S01]  /*37f0*/  SEL R2, RZ, 0x1, !P0 ;  /* 0x00000001ff027807 */ /* 0x000fe20004000000 */
[----:B------:R-:W-:-:S12]  /*3800*/  UIADD3 UR4, UPT, UPT, UR4, 0x2, URZ ;  /* 0x0000000204047890 */ /* 0x000fd8000fffe0ff */
.L_x_8474:
        /* <DEDUP_REMOVED lines=8> */
.L_x_8470:
[----:B-1----:R1:W-:Y:S02]  /*3890*/  STS.U8 [R7+UR5], R2 ;  /* 0x0000000207007988 */ /* 0x0023e40008000005 */
.L_x_8465:
        /* <DEDUP_REMOVED lines=9> */
        .weak           $__internal_180_$__cuda_sm20_div_s64
        .type           $__internal_180_$__cuda_sm20_div_s64,@function
        .size           $__internal_180_$__cuda_sm20_div_s64,($__internal_181_$__cuda_sm20_rem_s64 - $__internal_180_$__cuda_sm20_div_s64)
$__internal_180_$__cuda_sm20_div_s64:
        /* <DEDUP_REMOVED lines=83> */
[----:B------:R-:W-:Y:S06]  /*3e60*/  RET.REL.NODEC R12 `(contiguous_all3_u64) ;  /* 0xffffffc00c647950 */ /* 0x000fec0003c3ffff */
        .weak           $__internal_181_$__cuda_sm20_rem_s64
        .type           $__internal_181_$__cuda_sm20_rem_s64,@function
        .size           $__internal_181_$__cuda_sm20_rem_s64,(.L_x_32384 - $__internal_181_$__cuda_sm20_rem_s64)
$__internal_181_$__cuda_sm20_rem_s64:
        /* <DEDUP_REMOVED lines=66> */
[----:B------:R-:W-:Y:S06]  /*4290*/  RET.REL.NODEC R10 `(contiguous_all3_u64) ;  /* 0xffffffbc0a587950 */ /* 0x000fec0003c3ffff */
.L_x_8477:
        /* <DEDUP_REMOVED lines=14> */
.L_x_32384:


//--------------------- .text.contiguous_all22_u64 --------------------------
	.section	.text.contiguous_all22_u64,"ax",@progbits
	.align	128
        .global         contiguous_all22_u64
        .type           contiguous_all22_u64,@function
        .size           contiguous_all22_u64,(.L_x_33087 - contiguous_all22_u64)
        .other          contiguous_all22_u64,@"STO_CUDA_ENTRY STV_DEFAULT"
contiguous_all22_u64:
.text.contiguous_all22_u64:
        /* <DEDUP_REMOVED lines=33> */
[----:B------:R-:W-:Y:S05]  /*0210*/  @!P1 BRA `(.L_x_8481) ;  /* 0x0000000000209947 */ /* 0x000fea0003800000 */
        /* <DEDUP_REMOVED lines=8> */
.L_x_8481:
[----:B------:R-:W-:Y:S05]  /*02a0*/  BSYNC.RECONVERGENT B1 ;  /* 0x0000000000017941 */ /* 0x000fea0003800200 */
.L_x_8480:
[----:B------:R-:W-:-:S05]  /*02b0*/  SEL R3, RZ, 0x1, !P0 ;  /* 0x00000001ff037807 */ /* 0x000fca0004000000 */
[----:B------:R0:W-:Y:S01]  /*02c0*/  STS.U8 [R0+UR4], R3 ;  /* 0x0000000300007988 */ /* 0x0001e20008000004 */
[----:B------:R-:W-:Y:S05]  /*02d0*/  BRA `(.L_x_8482) ;  /* 0x00000000003c7947 */ /* 0x000fea0003800000 */
.L_x_8479:
        /* <DEDUP_REMOVED lines=15> */
.L_x_8482:
[----:B------:R-:W-:Y:S05]  /*03d0*/  BSYNC.RECONVERGENT B0 ;  /* 0x0000000000007941 */ /* 0x000fea0003800200 */
.L_x_8478:
[----:B------:R-:W-:Y:S01]  /*03e0*/  BAR.SYNC.DEFER_BLOCKING 0x0 ;  /* 0x0000000000007b1d */ /* 0x000fe20000010000 */
[----:B------:R-:W-:-:S09]  /*03f0*/  UISETP.GE.U32.AND UP0, UPT, UR5, 0x42, UPT ;  /* 0x000000420500788c */ /* 0x000fd2000bf06070 */
[----:B------:R-:W-:Y:S05]  /*0400*/  BRA.U !UP0, `(.L_x_8483) ;  /* 0x00000001083c7547 */ /* 0x000fea000b800000 */
.L_x_8486:
        /* <DEDUP_REMOVED lines=10> */
.L_x_8485:
[----:B------:R-:W-:Y:S05]  /*04b0*/  BSYNC.RECONVERGENT B0 ;  /* 0x0000000000007941 */ /* 0x000fea0003800200 */
.L_x_8484:
[----:B------:R-:W-:Y:S01]  /*04c0*/  BAR.SYNC.DEFER_BLOCKING 0x0 ;  /* 0x0000000000007b1d */ /* 0x000fe20000010000 */
[----:B------:R-:W-:-:S05]  /*04d0*/  UISETP.GT.U32.AND UP0, UPT, UR5, 0x83, UPT ;  /* 0x000000830500788c */ /* 0x000fca000bf04070 */
[----:B------:R-:W-:-:S04]  /*04e0*/  UMOV UR5, UR7 ;  /* 0x0000000700057c82 */ /* 0x000fc80008000000 */
[----:B------:R-:W-:Y:S05]  /*04f0*/  BRA.U UP0, `(.L_x_8486) ;  /* 0xfffffffd00c47547 */ /* 0x000fea000b83ffff */
.L_x_8483:
        /* <DEDUP_REMOVED lines=57> */
.L_x_8487:
        /* <DEDUP_REMOVED lines=15> */
.L_x_33087:


//--------------------- .text.contiguous_all2_u64 --------------------------
	.section	.text.contiguous_all2_u64,"ax",@progbits
	.align	128
        .global         contiguous_all2_u64
        .type           contiguous_all2_u64,@function
        .size           contiguous_all2_u64,(.L_x_32386 - contiguous_all2_u64)
        .other          contiguous_all2_u64,@"STO_CUDA_ENTRY STV_DEFAULT"
contiguous_all2_u64:
.text.contiguous_all2_u64:
        /* <DEDUP_REMOVED lines=49> */
.L_x_8516:
        /* <DEDUP_REMOVED lines=32> */
.L_x_8493:
[----:B------:R-:W-:Y:S01]  /*0510*/  IMAD.MOV.U32 R26, RZ, RZ, R4 ;  /* 0x000000ffff1a7224 */ /* 0x000fe200078e0004 */
[----:B------:R-:W-:Y:S01]  /*0520*/  MOV R11, R3 ;  /* 0x00000003000b7202 */ /* 0x000fe20000000f00 */
[----:B------:R-:W-:Y:S01]  /*0530*/  IMAD.MOV.U32 R10, RZ, RZ, R22 ;  /* 0x000000ffff0a7224 */ /* 0x000fe200078e0016 */
[----:B------:R-:W-:Y:S02]  /*0540*/  MOV R9, R23 ;  /* 0x0000001700097202 */ /* 0x000fe40000000f00 */
[----:B------:R-:W-:-:S07]  /*0550*/  MOV R8, 0x570 ;  /* 0x0000057000087802 */ /* 0x000fce0000000f00 */
[----:B-1----:R-:W-:Y:S05]  /*0560*/  CALL.REL.NOINC `($__internal_182_$__cuda_sm20_div_s64) ;  /* 0x0000006400ac7944 */ /* 0x002fea0003c00000 */
        /* <DEDUP_REMOVED lines=10> */
.L_x_8494:
[----:B------:R-:W-:Y:S05]  /*0610*/  BSYNC.RECONVERGENT B1 ;  /* 0x0000000000017941 */ /* 0x000fea0003800200 */
.L_x_8492:
        /* <DEDUP_REMOVED lines=34> */
.L_x_8496:
[----:B------:R-:W-:Y:S01]  /*0840*/  IMAD.MOV.U32 R26, RZ, RZ, R18 ;  /* 0x000000ffff1a7224 */ /* 0x000fe200078e0012 */
[----:B------:R-:W-:Y:S01]  /*0850*/  MOV R11, R19 ;  /* 0x00000013000b7202 */ /* 0x000fe20000000f00 */
[----:B------:R-:W-:Y:S01]  /*0860*/  IMAD.MOV.U32 R10, RZ, RZ, R22 ;  /* 0x000000ffff0a7224 */ /* 0x000fe200078e0016 */
[----:B------:R-:W-:Y:S02]  /*0870*/  MOV R9, R23 ;  /* 0x0000001700097202 */ /* 0x000fe40000000f00 */
[----:B------:R-:W-:-:S07]  /*0880*/  MOV R8, 0x8a0 ;  /* 0x000008a000087802 */ /* 0x000fce0000000f00 */
[----:B------:R-:W-:Y:S05]  /*0890*/  CALL.REL.NOINC `($__internal_182_$__cuda_sm20_div_s64) ;  /* 0x0000006000e07944 */ /* 0x000fea0003c00000 */
        /* <DEDUP_REMOVED lines=8> */
.L_x_8497:
[----:B------:R-:W-:Y:S05]  /*0920*/  BSYNC.RECONVERGENT B1 ;  /* 0x0000000000017941 */ /* 0x000fea0003800200 */
.L_x_8495:
        /* <DEDUP_REMOVED lines=33> */
.L_x_8499:
[----:B------:R-:W-:Y:S01]  /*0b40*/  MOV R26, R36 ;  /* 0x00000024001a7202 */ /* 0x000fe20000000f00 */
[----:B------:R-:W-:Y:S01]  /*0b50*/  IMAD.MOV.U32 R11, RZ, RZ, R37 ;  /* 0x000000ffff0b7224 */ /* 0x000fe200078e0025 */
[----:B------:R-:W-:Y:S01]  /*0b60*/  MOV R10, R18 ;  /* 0x00000012000a7202 */ /* 0x000fe20000000f00 */
[----:B------:R-:W-:Y:S01]  /*0b70*/  IMAD.MOV.U32 R9, RZ, RZ, R19 ;  /* 0x000000ffff097224 */ /* 0x000fe200078e0013 */
[----:B------:R-:W-:-:S07]  /*0b80*/  MOV R8, 0xba0 ;  /* 0x00000ba000087802 */ /* 0x000fce0000000f00 */
[----:B------:R-:W-:Y:S05]  /*0b90*/  CALL.REL.NOINC `($__internal_182_$__cuda_sm20_div_s64) ;  /* 0x0000006000207944 */ /* 0x000fea0003c00000 */
        /* <DEDUP_REMOVED lines=10> */
.L_x_8500:
[----:B------:R-:W-:Y:S05]  /*0c40*/  BSYNC.RECONVERGENT B1 ;  /* 0x0000000000017941 */ /* 0x000fea0003800200 */
.L_x_8498:
        /* <DEDUP_REMOVED lines=35> */
.L_x_8502:
[----:B------:R-:W-:Y:S01]  /*0e80*/  IMAD.MOV.U32 R26, RZ, RZ, R22 ;  /* 0x000000ffff1a7224 */ /* 0x000fe200078e0016 */
[----:B------:R-:W-:Y:S01]  /*0e90*/  MOV R11, R23 ;  /* 0x00000017000b7202 */ /* 0x000fe20000000f00 */
[----:B------:R-:W-:Y:S01]  /*0ea0*/  IMAD.MOV.U32 R10, RZ, RZ, R18 ;  /* 0x000000ffff0a7224 */ /* 0x000fe200078e0012 */
[----:B------:R-:W-:Y:S02]  /*0eb0*/  MOV R9, R19 ;  /* 0x0000001300097202 */ /* 0x000fe40000000f00 */
[----:B------:R-:W-:-:S07]  /*0ec0*/  MOV R8, 0xee0 ;  /* 0x00000ee000087802 */ /* 0x000fce0000000f00 */
[----:B------:R-:W-:Y:S05]  /*0ed0*/  CALL.REL.NOINC `($__internal_182_$__cuda_sm20_div_s64) ;  /* 0x0000005c00507944 */ /* 0x000fea0003c00000 */
        /* <DEDUP_REMOVED lines=11> */
.L_x_8503:
[----:B------:R-:W-:Y:S05]  /*0f90*/  BSYNC.RECONVERGENT B1 ;  /* 0x0000000000017941 */ /* 0x000fea0003800200 */
.L_x_8501:
        /* <DEDUP_REMOVED lines=36> */
.L_x_8505:
        /* <DEDUP_REMOVED lines=16> */
.L_x_8506:
[----:B------:R-:W-:Y:S05]  /*12e0*/  BSYNC.RECONVERGENT B1 ;  /* 0x0000000000017941 */ /* 0x000fea0003800200 */
.L_x_8504:
        /* <DEDUP_REMOVED lines=35> */
.L_x_8508:
[----:B------:R-:W-:Y:S01]  /*1520*/  IMAD.MOV.U32 R26, RZ, RZ, R42 ;  /* 0x000000ffff1a7224 */ /* 0x000fe200078e002a */
[----:B------:R-:W-:Y:S01]  /*1530*/  MOV R11, R43 ;  /* 0x0000002b000b7202 */ /* 0x000fe20000000f00 */
[----:B------:R-:W-:Y:S01]  /*1540*/  IMAD.MOV.U32 R10, RZ, RZ, R18 ;  /* 0x000000ffff0a7224 */ /* 0x000fe200078e0012 */
[----:B------:R-:W-:Y:S02]  /*1550*/  MOV R9, R19 ;  /* 0x0000001300097202 */ /* 0x000fe40000000f00 */
[----:B------:R-:W-:-:S07]  /*1560*/  MOV R8, 0x1580 ;  /* 0x0000158000087802 */ /* 0x000fce0000000f00 */
[----:B------:R-:W-:Y:S05]  /*1570*/  CALL.REL.NOINC `($__internal_182_$__cuda_sm20_div_s64) ;  /* 0x0000005400a87944 */ /* 0x000fea0003c00000 */
        /* <DEDUP_REMOVED lines=11> */
.L_x_8509:
[----:B------:R-:W-:Y:S05]  /*1630*/  BSYNC.RECONVERGENT B1 ;  /* 0x0000000000017941 */ /* 0x000fea0003800200 */
.L_x_8507:
        /* <DEDUP_REMOVED lines=35> */
.L_x_8511:
[----:B------:R-:W-:Y:S01]  /*1870*/  IMAD.MOV.U32 R26, RZ, RZ, R38 ;  /* 0x000000ffff1a7224 */ /* 0x000fe200078e0026 */
[----:B------:R-:W-:Y:S01]  /*1880*/  MOV R11, R39 ;  /* 0x00000027000b7202 */ /* 0x000fe20000000f00 */
[----:B------:R-:W-:Y:S01]  /*1890*/  IMAD.MOV.U32 R10, RZ, RZ, R20 ;  /* 0x000000ffff0a7224 */ /* 0x000fe200078e0014 */
[----:B------:R-:W-:Y:S02]  /*18a0*/  MOV R9, R21 ;  /* 0x0000001500097202 */ /* 0x000fe40000000f00 */
[----:B------:R-:W-:-:S07]  /*18b0*/  MOV R8, 0x18d0 ;  /* 0x000018d000087802 */ /* 0x000fce0000000f00 */
[----:B------:R-:W-:Y:S05]  /*18c0*/  CALL.REL.NOINC `($__internal_182_$__cuda_sm20_div_s64) ;  /* 0x0000005000d47944 */ /* 0x000fea0003c00000 */
        /* <DEDUP_REMOVED lines=11> */
.L_x_8512:
[----:B------:R-:W-:Y:S05]  /*1980*/  BSYNC.RECONVERGENT B1 ;  /* 0x0000000000017941 */ /* 0x000fea0003800200 */
.L_x_8510:
        /* <DEDUP_REMOVED lines=35> */
.L_x_8514:
[----:B------:R-:W-:Y:S01]  /*1bc0*/  IMAD.MOV.U32 R26, RZ, RZ, R18 ;  /* 0x000000ffff1a7224 */ /* 0x000fe200078e0012 */
[----:B------:R-:W-:Y:S01]  /*1bd0*/  MOV R11, R19 ;  /* 0x00000013000b7202 */ /* 0x000fe20000000f00 */
[----:B------:R-:W-:Y:S01]  /*1be0*/  IMAD.MOV.U32 R10, RZ, RZ, R20 ;  /* 0x000000ffff0a7224 */ /* 0x000fe200078e0014 */
[----:B------:R-:W-:Y:S02]  /*1bf0*/  MOV R9, R21 ;  /* 0x0000001500097202 */ /* 0x000fe40000000f00 */
[----:B------:R-:W-:-:S07]  /*1c00*/  MOV R8, 0x1c20 ;  /* 0x00001c2000087802 */ /* 0x000fce0000000f00 */
[----:B------:R-:W-:Y:S05]  /*1c10*/  CALL.REL.NOINC `($__internal_182_$__cuda_sm20_div_s64) ;  /* 0x0000005000007944 */ /* 0x000fea0003c00000 */
        /* <DEDUP_REMOVED lines=11> */
.L_x_8515:
[----:B------:R-:W-:Y:S05]  /*1cd0*/  BSYNC.RECONVERGENT B1 ;  /* 0x0000000000017941 */ /* 0x000fea0003800200 */
.L_x_8513:
        /* <DEDUP_REMOVED lines=9> */
.L_x_8491:
        /* <DEDUP_REMOVED lines=35> */
.L_x_8519:
        /* <DEDUP_REMOVED lines=16> */
.L_x_8520:
[----:B------:R-:W-:Y:S05]  /*20a0*/  BSYNC.RECONVERGENT B1 ;  /* 0x0000000000017941 */ /* 0x000fea0003800200 */
.L_x_8518:
        /* <DEDUP_REMOVED lines=34> */
.L_x_8522:
        /* <DEDUP_REMOVED lines=14> */
.L_x_8523:
[----:B------:R-:W-:Y:S05]  /*23b0*/  BSYNC.RECONVERGENT B1 ;  /* 0x0000000000017941 */ /* 0x000fea0003800200 */
.L_x_8521:
        /* <DEDUP_REMOVED lines=35> */
.L_x_8525:
[----:B------:R-:W-:Y:S01]  /*25f0*/  MOV R26, R22 ;  /* 0x00000016001a7202 */ /* 0x000fe20000000f00 */
[----:B------:R-:W-:Y:S01]  /*2600*/  IMAD.MOV.U32 R11, RZ, RZ, R23 ;  /* 0x000000ffff0b7224 */ /* 0x000fe200078e0017 */
[----:B------:R-:W-:Y:S01]  /*2610*/  MOV R10, R14 ;  /* 0x0000000e000a7202 */ /* 0x000fe20000000f00 */
[----:B------:R-:W-:Y:S01]  /*2620*/  IMAD.MOV.U32 R9, RZ, RZ, R15 ;  /* 0x000000ffff097224 */ /* 0x000fe200078e000f */
[----:B------:R-:W-:-:S07]  /*2630*/  MOV R8, 0x2650 ;  /* 0x0000265000087802 */ /* 0x000fce0000000f00 */
[----:B------:R-:W-:Y:S05]  /*2640*/  CALL.REL.NOINC `($__internal_182_$__cuda_sm20_div_s64) ;  /* 0x0000004400747944 */ /* 0x000fea0003c00000 */
        /* <DEDUP_REMOVED lines=11> */
.L_x_8526:
[----:B------:R-:W-:Y:S05]  /*2700*/  BSYNC.RECONVERGENT B1 ;  /* 0x0000000000017941 */ /* 0x000fea0003800200 */
.L_x_8524:
        /* <DEDUP_REMOVED lines=35> */
.L_x_8528:
        /* <DEDUP_REMOVED lines=16> */
.L_x_8529:
[----:B------:R-:W-:Y:S05]  /*2a40*/  BSYNC.RECONVERGENT B1 ;  /* 0x0000000000017941 */ /* 0x000fea0003800200 */
.L_x_8527:
[----:B------:R-:W-:Y:S01]  /*2a50*/  IMAD R9, R9, R22, RZ ;  /* 0x0000001609097224 */ /* 0x000fe200078e02ff */
[----:B------:R-:W-:Y:S01]  /*2a60*/  IADD3 R5, PT, PT, R5, -0x2, RZ ;  /* 0xfffffffe05057810 */ /* 0x000fe20007ffe0ff */
[----:B------:R-:W-:Y:S02]  /*2a70*/  IMAD.MOV.U32 R6, RZ, RZ, R20 ;  /* 0x000000ffff067224 */ /* 0x000fe400078e0014 */
[-C--:B------:R-:W-:Y:S02]  /*2a80*/  IMAD R9, R23, R8.reuse, R9 ;  /* 0x0000000817097224 */ /* 0x080fe400078e0209 */
[----:B------:R-:W-:-:S04]  /*2a90*/  IMAD.WIDE.U32 R20, R22, R8, R6 ;  /* 0x0000000816147225 */ /* 0x000fc800078e0006 */
[----:B------:R-:W-:-:S07]  /*2aa0*/  IMAD.IADD R21, R21, 0x1, R9 ;  /* 0x0000000115157824 */ /* 0x000fce00078e0209 */
.L_x_8517:
        /* <DEDUP_REMOVED lines=31> */
.L_x_8531:
[----:B------:R-:W-:Y:S01]  /*2ca0*/  MOV R23, R3 ;  /* 0x0000000300177202 */ /* 0x000fe20000000f00 */
[----:B------:R-:W-:Y:S01]  /*2cb0*/  IMAD.MOV.U32 R22, RZ, RZ, R6 ;  /* 0x000000ffff167224 */ /* 0x000fe200078e0006 */
[----:B------:R-:W-:Y:S02]  /*2cc0*/  MOV R3, R7 ;  /* 0x0000000700037202 */ /* 0x000fe40000000f00 */
[----:B------:R-:W-:-:S07]  /*2cd0*/  MOV R24, 0x2cf0 ;  /* 0x00002cf000187802 */ /* 0x000fce0000000f00 */
[----:B------:R-:W-:Y:S05]  /*2ce0*/  CALL.REL.NOINC `($__internal_183_$__cuda_sm20_rem_s64) ;  /* 0x0000004400187944 */ /* 0x000fea0003c00000 */
[----:B------:R-:W-:-:S07]  /*2cf0*/  IMAD.MOV.U32 R8, RZ, RZ, R4 ;  /* 0x000000ffff087224 */ /* 0x000fce00078e0004 */
.L_x_8532:
[----:B------:R-:W-:Y:S05]  /*2d00*/  BSYNC.RECONVERGENT B1 ;  /* 0x0000000000017941 */ /* 0x000fea0003800200 */
.L_x_8530:
        /* <DEDUP_REMOVED lines=30> */
.L_x_8534:
[----:B------:R-:W-:Y:S01]  /*2ef0*/  MOV R22, R6 ;  /* 0x0000000600167202 */ /* 0x000fe20000000f00 */
[----:B------:R-:W-:Y:S01]  /*2f00*/  IMAD.MOV.U32 R3, RZ, RZ, R7 ;  /* 0x000000ffff037224 */ /* 0x000fe200078e0007 */
[----:B------:R-:W-:Y:S01]  /*2f10*/  MOV R4, R18 ;  /* 0x0000001200047202 */ /* 0x000fe20000000f00 */
[----:B------:R-:W-:Y:S01]  /*2f20*/  IMAD.MOV.U32 R23, RZ, RZ, R19 ;  /* 0x000000ffff177224 */ /* 0x000fe200078e0013 */
[----:B------:R-:W-:-:S07]  /*2f30*/  MOV R24, 0x2f50 ;  /* 0x00002f5000187802 */ /* 0x000fce0000000f00 */
[----:B------:R-:W-:Y:S05]  /*2f40*/  CALL.REL.NOINC `($__internal_183_$__cuda_sm20_rem_s64) ;  /* 0x0000004000807944 */ /* 0x000fea0003c00000 */
[----:B------:R-:W-:-:S07]  /*2f50*/  MOV R5, R9 ;  /* 0x0000000900057202 */ /* 0x000fce0000000f00 */
.L_x_8535:
[----:B------:R-:W-:Y:S05]  /*2f60*/  BSYNC.RECONVERGENT B1 ;  /* 0x0000000000017941 */ /* 0x000fea0003800200 */
.L_x_8533:
[----:B------:R-:W-:Y:S02]  /*2f70*/  IMAD R3, R5, R14, RZ ;  /* 0x0000000e05037224 */ /* 0x000fe400078e02ff */
[----:B------:R-:W-:-:S04]  /*2f80*/  IMAD.WIDE.U32 R20, R14, R4, R20 ;  /* 0x000000040e147225 */ /* 0x000fc800078e0014 */
[----:B------:R-:W-:-:S04]  /*2f90*/  IMAD R3, R15, R4, R3 ;  /* 0x000000040f037224 */ /* 0x000fc800078e0203 */
[----:B------:R-:W-:-:S07]  /*2fa0*/  IMAD.IADD R21, R21, 0x1, R3 ;  /* 0x0000000115157824 */ /* 0x000fce00078e0203 */
.L_x_8490:
        /* <DEDUP_REMOVED lines=8> */
[----:B------:R-:W-:Y:S05]  /*3030*/  @!P1 BRA `(.L_x_8537) ;  /* 0x0000000000149947 */ /* 0x000fea0003800000 */
[----:B------:R-:W-:-:S04]  /*3040*/  LEA R4, P0, R20, R6, 0x3 ;  /* 0x0000000614047211 */ /* 0x000fc800078018ff */
[----:B------:R-:W-:-:S06]  /*3050*/  LEA.HI.X R5, R20, R7, R21, 0x3, P0 ;  /* 0x0000000714057211 */ /* 0x000fcc00000f1c15 */
[----:B------:R-:W2:Y:S02]  /*3060*/  LDG.E.64 R4, desc[UR12][R4.64] ;  /* 0x0000000c04047981 */ /* 0x000ea4000c1e1b00 */
[----:B--2---:R-:W-:-:S04]  /*3070*/  ISETP.NE.U32.AND P0, PT, R4, RZ, PT ;  /* 0x000000ff0400720c */ /* 0x004fc80003f05070 */
[----:B------:R-:W-:-:S13]  /*3080*/  ISETP.NE.AND.EX P0, PT, R5, RZ, PT, P0 ;  /* 0x000000ff0500720c */ /* 0x000fda0003f05300 */
.L_x_8537:
[----:B------:R-:W-:Y:S05]  /*3090*/  BSYNC.RECONVERGENT B1 ;  /* 0x0000000000017941 */ /* 0x000fea0003800200 */
.L_x_8536:
[----:B------:R-:W-:-:S05]  /*30a0*/  SEL R3, RZ, 0x1, !P0 ;  /* 0x00000001ff037807 */ /* 0x000fca0004000000 */
[----:B------:R1:W-:Y:S01]  /*30b0*/  STS.U8 [R0+UR4], R3 ;  /* 0x0000000300007988 */ /* 0x0003e20008000004 */
[----:B------:R-:W-:Y:S05]  /*30c0*/  BRA `(.L_x_8538) ;  /* 0x0000003400a47947 */ /* 0x000fea0003800000 */
.L_x_8489:
        /* <DEDUP_REMOVED lines=20> */
.L_x_8565:
        /* <DEDUP_REMOVED lines=31> */
.L_x_8542:
[----:B------:R-:W-:Y:S01]  /*3400*/  MOV R26, R4 ;  /* 0x00000004001a7202 */ /* 0x000fe20000000f00 */
[----:B------:R-:W-:Y:S01]  /*3410*/  IMAD.MOV.U32 R11, RZ, RZ, R5 ;  /* 0x000000ffff0b7224 */ /* 0x000fe200078e0005 */
[----:B------:R-:W-:Y:S01]  /*3420*/  MOV R10, R36 ;  /* 0x00000024000a7202 */ /* 0x000fe20000000f00 */
[----:B------:R-:W-:Y:S01]  /*3430*/  IMAD.MOV.U32 R9, RZ, RZ, R37 ;  /* 0x000000ffff097224 */ /* 0x000fe200078e0025 */
[----:B------:R-:W-:-:S07]  /*3440*/  MOV R8, 0x3460 ;  /* 0x0000346000087802 */ /* 0x000fce0000000f00 */
[----:B-123--:R-:W-:Y:S05]  /*3450*/  CALL.REL.NOINC `($__internal_182_$__cuda_sm20_div_s64) ;  /* 0x0000003400f07944 */ /* 0x00efea0003c00000 */
        /* <DEDUP_REMOVED lines=8> */
.L_x_8543:
[----:B------:R-:W-:Y:S05]  /*34e0*/  BSYNC.RECONVERGENT B1 ;  /* 0x0000000000017941 */ /* 0x000fea0003800200 */
.L_x_8541:
        /* <DEDUP_REMOVED lines=37> */
.L_x_8545:
        /* <DEDUP_REMOVED lines=16> */
.L_x_8546:
[----:B------:R-:W-:Y:S05]  /*3840*/  BSYNC.RECONVERGENT B1 ;  /* 0x0000000000017941 */ /* 0x000fea0003800200 */
.L_x_8544:
        /* <DEDUP_REMOVED lines=38> */
.L_x_8548:
        /* <DEDUP_REMOVED lines=17> */
.L_x_8549:
[----:B------:R-:W-:Y:S05]  /*3bc0*/  BSYNC.RECONVERGENT B1 ;  /* 0x0000000000017941 */ /* 0x000fea0003800200 */
.L_x_8547:
        /* <DEDUP_REMOVED lines=38> */
.L_x_8551:
[----:B------:R-:W-:Y:S01]  /*3e30*/  MOV R26, R36 ;  /* 0x00000024001a7202 */ /* 0x000fe20000000f00 */
[----:B------:R-:W-:Y:S01]  /*3e40*/  IMAD.MOV.U32 R11, RZ, RZ, R37 ;  /* 0x000000ffff0b7224 */ /* 0x000fe200078e0025 */
[----:B------:R-:W-:Y:S01]  /*3e50*/  MOV R10, R38 ;  /* 0x00000026000a7202 */ /* 0x000fe20000000f00 */
[----:B------:R-:W-:Y:S01]  /*3e60*/  IMAD.MOV.U32 R9, RZ, RZ, R39 ;  /* 0x000000ffff097224 */ /* 0x000fe200078e0027 */
[----:B------:R-:W-:-:S07]  /*3e70*/  MOV R8, 0x3e90 ;  /* 0x00003e9000087802 */ /* 0x000fce0000000f00 */
[----:B-1----:R-:W-:Y:S05]  /*3e80*/  CALL.REL.NOINC `($__internal_182_$__cuda_sm20_div_s64) ;  /* 0x0000002c00647944 */ /* 0x002fea0003c00000 */
        /* <DEDUP_REMOVED lines=11> */
.L_x_8552:
[----:B------:R-:W-:Y:S05]  /*3f40*/  BSYNC.RECONVERGENT B1 ;  /* 0x0000000000017941 */ /* 0x000fea0003800200 */
.L_x_8550:
        /* <DEDUP_REMOVED lines=38> */
.L_x_8554:
        /* <DEDUP_REMOVED lines=17> */
.L_x_8555:
[----:B------:R-:W-:Y:S05]  /*42c0*/  BSYNC.RECONVERGENT B1 ;  /* 0x0000000000017941 */ /* 0x000fea0003800200 */
.L_x_8553:
        /* <DEDUP_REMOVED lines=38> */
.L_x_8557:
        /* <DEDUP_REMOVED lines=17> */
.L_x_8558:
[----:B------:R-:W-:Y:S05]  /*4640*/  BSYNC.RECONVERGENT B1 ;  /* 0x0000000000017941 */ /* 0x000fea0003800200 */
.L_x_8556:
        /* <DEDUP_REMOVED lines=38> */
.L_x_8560:
        /* <DEDUP_REMOVED lines=17> */
.L_x_8561:
[----:B------:R-:W-:Y:S05]  /*49c0*/  BSYNC.RECONVERGENT B1 ;  /* 0x0000000000017941 */ /* 0x000fea0003800200 */
.L_x_8559:
        /* <DEDUP_REMOVED lines=36> */
.L_x_8563:
        /* <DEDUP_REMOVED lines=17> */
.L_x_8564:
[----:B------:R-:W-:Y:S05]  /*4d20*/  BSYNC.RECONVERGENT B1 ;  /* 0x0000000000017941 */ /* 0x000fea0003800200 */
.L_x_8562:
        /* <DEDUP_REMOVED lines=15> */
.L_x_8540:
        /* <DEDUP_REMOVED lines=36> */
.L_x_8568:
[----:B------:R-:W-:Y:S01]  /*5060*/  IMAD.MOV.U32 R26, RZ, RZ, R4 ;  /* 0x000000ffff1a7224 */ /* 0x000fe200078e0004 */
[----:B------:R-:W-:Y:S01]  /*5070*/  MOV R11, R5 ;  /* 0x00000005000b7202 */ /* 0x000fe20000000f00 */
[----:B------:R-:W-:Y:S01]  /*5080*/  IMAD.MOV.U32 R10, RZ, RZ, R16 ;  /* 0x000000ffff0a7224 */ /* 0x000fe200078e0010 */
[----:B------:R-:W-:Y:S02]  /*5090*/  MOV R9, R17 ;  /* 0x0000001100097202 */ /* 0x000fe40000000f00 */
[----:B------:R-:W-:-:S07]  /*50a0*/  MOV R8, 0x50c0 ;  /* 0x000050c000087802 */ /* 0x000fce0000000f00 */
[----:B------:R-:W-:Y:S05]  /*50b0*/  CALL.REL.NOINC `($__internal_182_$__cuda_sm20_div_s64) ;  /* 0x0000001800d87944 */ /* 0x000fea0003c00000 */
        /* <DEDUP_REMOVED lines=9> */
.L_x_8569:
[----:B------:R-:W-:Y:S05]  /*5150*/  BSYNC.RECONVERGENT B1 ;  /* 0x0000000000017941 */ /* 0x000fea0003800200 */
.L_x_8567:
        /* <DEDUP_REMOVED lines=39> */
.L_x_8571:
        /* <DEDUP_REMOVED lines=17> */
.L_x_8572:
[----:B------:R-:W-:Y:S05]  /*54e0*/  BSYNC.RECONVERGENT B1 ;  /* 0x0000000000017941 */ /* 0x000fea0003800200 */
.L_x_8570:
        /* <DEDUP_REMOVED lines=39> */
.L_x_8574:
        /* <DEDUP_REMOVED lines=17> */
.L_x_8575:
[----:B------:R-:W-:Y:S05]  /*5870*/  BSYNC.RECONVERGENT B1 ;  /* 0x0000000000017941 */ /* 0x000fea0003800200 */
.L_x_8573:
        /* <DEDUP_REMOVED lines=40> */
.L_x_8577:
[----:B------:R-:W-:Y:S01]  /*5b00*/  MOV R26, R20 ;  /* 0x00000014001a7202 */ /* 0x000fe20000000f00 */
[----:B------:R-:W-:Y:S01]  /*5b10*/  IMAD.MOV.U32 R10, RZ, RZ, R4 ;  /* 0x000000ffff0a7224 */ /* 0x000fe200078e0004 */
[----:B------:R-:W-:Y:S02]  /*5b20*/  MOV R11, R21 ;  /* 0x00000015000b7202 */ /* 0x000fe40000000f00 */
[----:B------:R-:W-:Y:S02]  /*5b30*/  MOV R9, R5 ;  /* 0x0000000500097202 */ /* 0x000fe40000000f00 */
[----:B------:R-:W-:-:S07]  /*5b40*/  MOV R8, 0x5b60 ;  /* 0x00005b6000087802 */ /* 0x000fce0000000f00 */
[----:B------:R-:W-:Y:S05]  /*5b50*/  CALL.REL.NOINC `($__internal_182_$__cuda_sm20_div_s64) ;  /* 0x0000001000307944 */ /* 0x000fea0003c00000 */
        /* <DEDUP_REMOVED lines=11> */
.L_x_8578:
[----:B------:R-:W-:Y:S05]  /*5c10*/  BSYNC.RECONVERGENT B1 ;  /* 0x0000000000017941 */ /* 0x000fea0003800200 */
.L_x_8576:
        /* <DEDUP_REMOVED lines=11> */
.L_x_8566:
        /* <DEDUP_REMOVED lines=34> */
.L_x_8581:
[----:B------:R-:W-:Y:S01]  /*5ef0*/  MOV R26, R4 ;  /* 0x00000004001a7202 */ /* 0x000fe20000000f00 */
[----:B------:R-:W-:Y:S01]  /*5f00*/  IMAD.MOV.U32 R10, RZ, RZ, R16 ;  /* 0x000000ffff0a7224 */ /* 0x000fe200078e0010 */
[----:B------:R-:W-:Y:S02]  /*5f10*/  MOV R11, R5 ;  /* 0x00000005000b7202 */ /* 0x000fe40000000f00 */
[----:B------:R-:W-:Y:S02]  /*5f20*/  MOV R9, R17 ;  /* 0x0000001100097202 */ /* 0x000fe40000000f00 */
[----:B------:R-:W-:-:S07]  /*5f30*/  MOV R8, 0x5f50 ;  /* 0x00005f5000087802 */ /* 0x000fce0000000f00 */
[----:B------:R-:W-:Y:S05]  /*5f40*/  CALL.REL.NOINC `($__internal_182_$__cuda_sm20_div_s64) ;  /* 0x0000000c00347944 */ /* 0x000fea0003c00000 */
        /* <DEDUP_REMOVED lines=9> */
.L_x_8582:
[----:B------:R-:W-:Y:S05]  /*5fe0*/  BSYNC.RECONVERGENT B1 ;  /* 0x0000000000017941 */ /* 0x000fea0003800200 */
.L_x_8580:
        /* <DEDUP_REMOVED lines=39> */
.L_x_8584:
[----:B------:R-:W-:Y:S01]  /*6260*/  MOV R26, R20 ;  /* 0x00000014001a7202 */ /* 0x000fe20000000f00 */
[----:B------:R-:W-:Y:S01]  /*6270*/  IMAD.MOV.U32 R11, RZ, RZ, R21 ;  /* 0x000000ffff0b7224 */ /* 0x000fe200078e0015 */
[----:B------:R-:W-:Y:S02]  /*6280*/  MOV R10, R4 ;  /* 0x00000004000a7202 */ /* 0x000fe40000000f00 */
        /* <DEDUP_REMOVED lines=14> */
.L_x_8585:
[----:B------:R-:W-:Y:S05]  /*6370*/  BSYNC.RECONVERGENT B1 ;  /* 0x0000000000017941 */ /* 0x000fea0003800200 */
.L_x_8583:
        /* <DEDUP_REMOVED lines=11> */
.L_x_8579:
        /* <DEDUP_REMOVED lines=30> */
.L_x_8587:
[----:B------:R-:W-:Y:S01]  /*6610*/  MOV R3, R23 ;  /* 0x0000001700037202 */ /* 0x000fe20000000f00 */
[----:B------:R-:W-:Y:S01]  /*6620*/  IMAD.MOV.U32 R23, RZ, RZ, R5 ;  /* 0x000000ffff177224 */ /* 0x000fe200078e0005 */
[----:B------:R-:W-:-:S07]  /*6630*/  MOV R24, 0x6650 ;  /* 0x0000665000187802 */ /* 0x000fce0000000f00 */
[----:B------:R-:W-:Y:S05]  /*6640*/  CALL.REL.NOINC `($__internal_183_$__cuda_sm20_rem_s64) ;  /* 0x0000000800c07944 */ /* 0x000fea0003c00000 */
[----:B------:R-:W-:-:S07]  /*6650*/  MOV R5, R9 ;  /* 0x0000000900057202 */ /* 0x000fce0000000f00 */
.L_x_8588:
[----:B------:R-:W-:Y:S05]  /*6660*/  BSYNC.RECONVERGENT B1 ;  /* 0x0000000000017941 */ /* 0x000fea0003800200 */
.L_x_8586:
        /* <DEDUP_REMOVED lines=9> */
.L_x_8539:
[----:B------:R-:W-:-:S05]  /*6700*/  IMAD.MOV.U32 R13, RZ, RZ, R7 ;  /* 0x000000ffff0d7224 */ /* 0x000fca00078e0007 */
[----:B------:R-:W2:Y:S02]  /*6710*/  LDG.E.64 R4, desc[UR12][R12.64] ;  /* 0x0000000c0c047981 */ /* 0x000ea4000c1e1b00 */
[----:B--2---:R-:W-:-:S04]  /*6720*/  ISETP.NE.U32.AND P0, PT, R4, RZ, PT ;  /* 0x000000ff0400720c */ /* 0x004fc80003f05070 */
[----:B------:R-:W-:-:S04]  /*6730*/  ISETP.NE.AND.EX P0, PT, R5, RZ, PT, P0 ;  /* 0x000000ff0500720c */ /* 0x000fc80003f05300 */
[----:B------:R-:W-:-:S05]  /*6740*/  SEL R3, RZ, 0x1, !P0 ;  /* 0x00000001ff037807 */ /* 0x000fca0004000000 */
[----:B------:R0:W-:Y:S04]  /*6750*/  STS.U8 [R0+UR4], R3 ;  /* 0x0000000300007988 */ /* 0x0001e80008000004 */
.L_x_8538:
[----:B------:R-:W-:Y:S05]  /*6760*/  BSYNC.RECONVERGENT B0 ;  /* 0x0000000000007941 */ /* 0x000fea0003800200 */
.L_x_8488:
[----:B------:R-:W-:Y:S01]  /*6770*/  BAR.SYNC.DEFER_BLOCKING 0x0 ;  /* 0x0000000000007b1d */ /* 0x000fe20000010000 */
[----:B------:R-:W-:-:S09]  /*6780*/  UISETP.GE.U32.AND UP0, UPT, UR5, 0x42, UPT ;  /* 0x000000420500788c */ /* 0x000fd2000bf06070 */
[----:B------:R-:W-:Y:S05]  /*6790*/  BRA.U !UP0, `(.L_x_8589) ;  /* 0x00000001083c7547 */ /* 0x000fea000b800000 */
.L_x_8592:
        /* <DEDUP_REMOVED lines=10> */
.L_x_8591:
[----:B------:R-:W-:Y:S05]  /*6840*/  BSYNC.RECONVERGENT B0 ;  /* 0x0000000000007941 */ /* 0x000fea0003800200 */
.L_x_8590:
[----:B------:R-:W-:Y:S01]  /*6850*/  BAR.SYNC.DEFER_BLOCKING 0x0 ;  /* 0x0000000000007b1d */ /* 0x000fe20000010000 */
[----:B------:R-:W-:-:S05]  /*6860*/  UISETP.GT.U32.AND UP0, UPT, UR5, 0x83, UPT ;  /* 0x000000830500788c */ /* 0x000fca000bf04070 */
[----:B------:R-:W-:-:S04]  /*6870*/  UMOV UR5, UR6 ;  /* 0x0000000600057c82 */ /* 0x000fc80008000000 */
[----:B------:R-:W-:Y:S05]  /*6880*/  BRA.U UP0, `(.L_x_8592) ;  /* 0xfffffffd00c47547 */ /* 0x000fea000b83ffff */
.L_x_8589:
        /* <DEDUP_REMOVED lines=57> */
        .weak           $__internal_182_$__cuda_sm20_div_s64
        .type           $__internal_182_$__cuda_sm20_div_s64,@function
        .size           $__internal_182_$__cuda_sm20_div_s64,($__internal_183_$__cuda_sm20_rem_s64 - $__internal_182_$__cuda_sm20_div_s64)
$__internal_182_$__cuda_sm20_div_s64:
        /* <DEDUP_REMOVED lines=82> */
[----:B------:R-:W-:Y:S06]  /*7140*/  RET.REL.NODEC R8 `(contiguous_all2_u64) ;  /* 0xffffff8c08ac7950 */ /* 0x000fec0003c3ffff */
        .weak           $__internal_183_$__cuda_sm20_rem_s64
        .type           $__internal_183_$__cuda_sm20_rem_s64,@function
        .size           $__internal_183_$__cuda_sm20_rem_s64,(.L_x_32386 - $__internal_183_$__cuda_sm20_rem_s64)
$__internal_183_$__cuda_sm20_rem_s64:
        /* <DEDUP_REMOVED lines=76> */
[----:B------:R-:W-:Y:S06]  /*7610*/  RET.REL.NODEC R24 `(contiguous_all2_u64) ;  /* 0xffffff8818787950 */ /* 0x000fec0003c3ffff */
.L_x_8593:
        /* <DEDUP_REMOVED lines=14> */
.L_x_32386:


//--------------------- .text.uncontiguous_all_u64 --------------------------
	.section	.text.uncontiguous_all_u64,"ax",@progbits
	.align	128
        .global         uncontiguous_all_u64
        .type           uncontiguous_all_u64,@function
        .size           uncontiguous_all_u64,(.L_x_32388 - uncontiguous_all_u64)
        .other          uncontiguous_all_u64,@"STO_CUDA_ENTRY STV_DEFAULT"
uncontiguous_all_u64:
.text.uncontiguous_all_u64:
        /* <DEDUP_REMOVED lines=39> */
.L_x_8622:
        /* <DEDUP_REMOVED lines=32> */
.L_x_8599:
[----:B------:R-:W-:Y:S01]  /*0470*/  MOV R26, R4 ;  /* 0x00000004001a7202 */ /* 0x000fe20000000f00 */
[----:B------:R-:W-:Y:S01]  /*0480*/  IMAD.MOV.U32 R11, RZ, RZ, R5 ;  /* 0x000000ffff0b7224 */ /* 0x000fe200078e0005 */
[----:B------:R-:W-:Y:S01]  /*0490*/  MOV R10, R36 ;  /* 0x00000024000a7202 */ /* 0x000fe20000000f00 */
[----:B------:R-:W-:Y:S01]  /*04a0*/  IMAD.MOV.U32 R9, RZ, RZ, R37 ;  /* 0x000000ffff097224 */ /* 0x000fe200078e0025 */
[----:B------:R-:W-:-:S07]  /*04b0*/  MOV R8, 0x4d0 ;  /* 0x000004d000087802 */ /* 0x000fce0000000f00 */
[----:B-1----:R-:W-:Y:S05]  /*04c0*/  CALL.REL.NOINC `($__internal_184_$__cuda_sm20_div_s64) ;  /* 0x00000064009c7944 */ /* 0x002fea0003c00000 */
        /* <DEDUP_REMOVED lines=9> */
.L_x_8600:
[----:B------:R-:W-:Y:S05]  /*0560*/  BSYNC.RECONVERGENT B1 ;  /* 0x0000000000017941 */ /* 0x000fea0003800200 */
.L_x_8598:
        /* <DEDUP_REMOVED lines=33> */
.L_x_8602:
[----:B------:R-:W-:Y:S01]  /*0780*/  MOV R26, R18 ;  /* 0x00000012001a7202 */ /* 0x000fe20000000f00 */
[----:B------:R-:W-:Y:S01]  /*0790*/  IMAD.MOV.U32 R11, RZ, RZ, R19 ;  /* 0x000000ffff0b7224 */ /* 0x000fe200078e0013 */
[----:B------:R-:W-:Y:S01]  /*07a0*/  MOV R10, R36 ;  /* 0x00000024000a7202 */ /* 0x000fe20000000f00 */
[----:B------:R-:W-:Y:S01]  /*07b0*/  IMAD.MOV.U32 R9, RZ, RZ, R37 ;  /* 0x000000ffff097224 */ /* 0x000fe200078e0025 */
[----:B------:R-:W-:-:S07]  /*07c0*/  MOV R8, 0x7e0 ;  /* 0x000007e000087802 */ /* 0x000fce0000000f00 */
[----:B------:R-:W-:Y:S05]  /*07d0*/  CALL.REL.NOINC `($__internal_184_$__cuda_sm20_div_s64) ;  /* 0x0000006000d87944 */ /* 0x000fea0003c00000 */
        /* <DEDUP_REMOVED lines=9> */
.L_x_8603:
[----:B------:R-:W-:Y:S05]  /*0870*/  BSYNC.RECONVERGENT B1 ;  /* 0x0000000000017941 */ /* 0x000fea0003800200 */
.L_x_8601:
        /* <DEDUP_REMOVED lines=34> */
.L_x_8605:
[----:B------:R-:W-:Y:S01]  /*0aa0*/  IMAD.MOV.U32 R26, RZ, RZ, R22 ;  /* 0x000000ffff1a7224 */ /* 0x000fe200078e0016 */
[----:B------:R-:W-:Y:S01]  /*0ab0*/  MOV R11, R23 ;  /* 0x00000017000b7202 */ /* 0x000fe20000000f00 */
[----:B------:R-:W-:Y:S01]  /*0ac0*/  IMAD.MOV.U32 R10, RZ, RZ, R40 ;  /* 0x000000ffff0a7224 */ /* 0x000fe200078e0028 */
[----:B------:R-:W-:Y:S02]  /*0ad0*/  MOV R9, R41 ;  /* 0x0000002900097202 */ /* 0x000fe40000000f00 */
[----:B------:R-:W-:-:S07]  /*0ae0*/  MOV R8, 0xb00 ;  /* 0x00000b0000087802 */ /* 0x000fce0000000f00 */
[----:B------:R-:W-:Y:S05]  /*0af0*/  CALL.REL.NOINC `($__internal_184_$__cuda_sm20_div_s64) ;  /* 0x0000006000107944 */ /* 0x000fea0003c00000 */
        /* <DEDUP_REMOVED lines=10> */
.L_x_8606:
[----:B------:R-:W-:Y:S05]  /*0ba0*/  BSYNC.RECONVERGENT B1 ;  /* 0x0000000000017941 */ /* 0x000fea0003800200 */
.L_x_8604:
        /* <DEDUP_REMOVED lines=35> */
.L_x_8608:
[----:B------:R-:W-:Y:S01]  /*0de0*/  MOV R26, R42 ;  /* 0x0000002a001a7202 */ /* 0x000fe20000000f00 */
[----:B------:R-:W-:Y:S01]  /*0df0*/  IMAD.MOV.U32 R11, RZ, RZ, R43 ;  /* 0x000000ffff0b7224 */ /* 0x000fe200078e002b */
[----:B------:R-:W-:Y:S01]  /*0e00*/  MOV R10, R40 ;  /* 0x00000028000a7202 */ /* 0x000fe20000000f00 */
[----:B------:R-:W-:Y:S01]  /*0e10*/  IMAD.MOV.U32 R9, RZ, RZ, R41 ;  /* 0x000000ffff097224 */ /* 0x000fe200078e0029 */
[----:B------:R-:W-:-:S07]  /*0e20*/  MOV R8, 0xe40 ;  /* 0x00000e4000087802 */ /* 0x000fce0000000f00 */
[----:B------:R-:W-:Y:S05]  /*0e30*/  CALL.REL.NOINC `($__internal_184_$__cuda_sm20_div_s64) ;  /* 0x0000005c00407944 */ /* 0x000fea0003c00000 */
        /* <DEDUP_REMOVED lines=11> */
.L_x_8609:
[----:B------:R-:W-:Y:S05]  /*0ef0*/  BSYNC.RECONVERGENT B1 ;  /* 0x0000000000017941 */ /* 0x000fea0003800200 */
.L_x_8607:
        /* <DEDUP_REMOVED lines=36> */
.L_x_8611:
        /* <DEDUP_REMOVED lines=16> */
.L_x_8612:
[----:B------:R-:W-:Y:S05]  /*1240*/  BSYNC.RECONVERGENT B1 ;  /* 0x0000000000017941 */ /* 0x000fea0003800200 */
.L_x_8610:
        /* <DEDUP_REMOVED lines=34> */
.L_x_8614:
[----:B------:R-:W-:Y:S01]  /*1470*/  IMAD.MOV.U32 R26, RZ, RZ, R40 ;  /* 0x000000ffff1a7224 */ /* 0x000fe200078e0028 */
[----:B------:R-:W-:Y:S01]  /*1480*/  MOV R11, R41 ;  /* 0x00000029000b7202 */ /* 0x000fe20000000f00 */
[----:B------:R-:W-:Y:S01]  /*1490*/  IMAD.MOV.U32 R10, RZ, RZ, R20 ;  /* 0x000000ffff0a7224 */ /* 0x000fe200078e0014 */
[----:B------:R-:W-:Y:S02]  /*14a0*/  MOV R9, R21 ;  /* 0x0000001500097202 */ /* 0x000fe40000000f00 */
[----:B------:R-:W-:-:S07]  /*14b0*/  MOV R8, 0x14d0 ;  /* 0x000014d000087802 */ /* 0x000fce0000000f00 */
[----:B------:R-:W-:Y:S05]  /*14c0*/  CALL.REL.NOINC `($__internal_184_$__cuda_sm20_div_s64) ;  /* 0x00000054009c7944 */ /* 0x000fea0003c00000 */
        /* <DEDUP_REMOVED lines=11> */
.L_x_8615:
[----:B------:R-:W-:Y:S05]  /*1580*/  BSYNC.RECONVERGENT B1 ;  /* 0x0000000000017941 */ /* 0x000fea0003800200 */
.L_x_8613:
        /* <DEDUP_REMOVED lines=34> */
.L_x_8617:
        /* <DEDUP_REMOVED lines=17> */
.L_x_8618:
[----:B------:R-:W-:Y:S05]  /*18c0*/  BSYNC.RECONVERGENT B1 ;  /* 0x0000000000017941 */ /* 0x000fea0003800200 */
.L_x_8616:
        /* <DEDUP_REMOVED lines=35> */
.L_x_8620:
[----:B------:R-:W-:Y:S01]  /*1b00*/  MOV R26, R18 ;  /* 0x00000012001a7202 */ /* 0x000fe20000000f00 */
[----:B------:R-:W-:Y:S01]  /*1b10*/  IMAD.MOV.U32 R11, RZ, RZ, R19 ;  /* 0x000000ffff0b7224 */ /* 0x000fe200078e0013 */
[----:B------:R-:W-:Y:S01]  /*1b20*/  MOV R10, R20 ;  /* 0x00000014000a7202 */ /* 0x000fe20000000f00 */
[----:B------:R-:W-:Y:S01]  /*1b30*/  IMAD.MOV.U32 R9, RZ, RZ, R21 ;  /* 0x000000ffff097224 */ /* 0x000fe200078e0015 */
[----:B------:R-:W-:-:S07]  /*1b40*/  MOV R8, 0x1b60 ;  /* 0x00001b6000087802 */ /* 0x000fce0000000f00 */
[----:B------:R-:W-:Y:S05]  /*1b50*/  CALL.REL.NOINC `($__internal_184_$__cuda_sm20_div_s64) ;  /* 0x0000004c00f87944 */ /* 0x000fea0003c00000 */
        /* <DEDUP_REMOVED lines=11> */
.L_x_8621:
[----:B------:R-:W-:Y:S05]  /*1c10*/  BSYNC.RECONVERGENT B1 ;  /* 0x0000000000017941 */ /* 0x000fea0003800200 */
.L_x_8619:
        /* <DEDUP_REMOVED lines=9> */
.L_x_8597:
        /* <DEDUP_REMOVED lines=36> */
.L_x_8625:
[----:B------:R-:W-:Y:S01]  /*1ef0*/  IMAD.MOV.U32 R26, RZ, RZ, R4 ;  /* 0x000000ffff1a7224 */ /* 0x000fe200078e0004 */
[----:B------:R-:W-:Y:S01]  /*1f00*/  MOV R11, R5 ;  /* 0x00000005000b7202 */ /* 0x000fe20000000f00 */
[----:B------:R-:W-:Y:S01]  /*1f10*/  IMAD.MOV.U32 R10, RZ, RZ, R6 ;  /* 0x000000ffff0a7224 */ /* 0x000fe200078e0006 */
[----:B------:R-:W-:Y:S02]  /*1f20*/  MOV R9, R7 ;  /* 0x0000000700097202 */ /* 0x000fe40000000f00 */
[----:B------:R-:W-:-:S07]  /*1f30*/  MOV R8, 0x1f50 ;  /* 0x00001f5000087802 */ /* 0x000fce0000000f00 */
[----:B------:R-:W-:Y:S05]  /*1f40*/  CALL.REL.NOINC `($__internal_184_$__cuda_sm20_div_s64) ;  /* 0x0000004800fc7944 */ /* 0x000fea0003c00000 */
        /* <DEDUP_REMOVED lines=9> */
.L_x_8626:
[----:B------:R-:W-:Y:S05]  /*1fe0*/  BSYNC.RECONVERGENT B1 ;  /* 0x0000000000017941 */ /* 0x000fea0003800200 */
.L_x_8624:
        /* <DEDUP_REMOVED lines=34> */
.L_x_8628:
        /* <DEDUP_REMOVED lines=14> */
.L_x_8629:
[----:B------:R-:W-:Y:S05]  /*22f0*/  BSYNC.RECONVERGENT B1 ;  /* 0x0000000000017941 */ /* 0x000fea0003800200 */
.L_x_8627:
        /* <DEDUP_REMOVED lines=36> */
.L_x_8631:
        /* <DEDUP_REMOVED lines=17> */
.L_x_8632:
[----:B------:R-:W-:Y:S05]  /*2650*/  BSYNC.RECONVERGENT B1 ;  /* 0x0000000000017941 */ /* 0x000fea0003800200 */
.L_x_8630:
        /* <DEDUP_REMOVED lines=35> */
.L_x_8634:
[----:B------:R-:W-:Y:S01]  /*2890*/  IMAD.MOV.U32 R26, RZ, RZ, R16 ;  /* 0x000000ffff1a7224 */ /* 0x000fe200078e0010 */
[----:B------:R-:W-:Y:S01]  /*28a0*/  MOV R11, R17 ;  /* 0x00000011000b7202 */ /* 0x000fe20000000f00 */
[----:B------:R-:W-:Y:S01]  /*28b0*/  IMAD.MOV.U32 R10, RZ, RZ, R14 ;  /* 0x000000ffff0a7224 */ /* 0x000fe200078e000e */
[----:B------:R-:W-:Y:S02]  /*28c0*/  MOV R9, R15 ;  /* 0x0000000f00097202 */ /* 0x000fe40000000f00 */
[----:B------:R-:W-:-:S07]  /*28d0*/  MOV R8, 0x28f0 ;  /* 0x000028f000087802 */ /* 0x000fce0000000f00 */
[----:B------:R-:W-:Y:S05]  /*28e0*/  CALL.REL.NOINC `($__internal_184_$__cuda_sm20_div_s64) ;  /* 0x0000004000947944 */ /* 0x000fea0003c00000 */
        /* <DEDUP_REMOVED lines=10> */
.L_x_8635:
[----:B------:R-:W-:Y:S05]  /*2990*/  BSYNC.RECONVERGENT B1 ;  /* 0x0000000000017941 */ /* 0x000fea0003800200 */
.L_x_8633:
[----:B------:R-:W-:Y:S01]  /*29a0*/  IMAD R9, R9, R22, RZ ;  /* 0x0000001609097224 */ /* 0x000fe200078e02ff */
[----:B------:R-:W-:Y:S01]  /*29b0*/  IADD3 R3, PT, PT, R3, -0x2, RZ ;  /* 0xfffffffe03037810 */ /* 0x000fe20007ffe0ff */
[----:B------:R-:W-:Y:S02]  /*29c0*/  IMAD.MOV.U32 R6, RZ, RZ, R20 ;  /* 0x000000ffff067224 */ /* 0x000fe400078e0014 */
[-C--:B------:R-:W-:Y:S02]  /*29d0*/  IMAD R9, R23, R8.reuse, R9 ;  /* 0x0000000817097224 */ /* 0x080fe400078e0209 */
[----:B------:R-:W-:-:S04]  /*29e0*/  IMAD.WIDE.U32 R20, R22, R8, R6 ;  /* 0x0000000816147225 */ /* 0x000fc800078e0006 */
[----:B------:R-:W-:-:S07]  /*29f0*/  IMAD.IADD R21, R21, 0x1, R9 ;  /* 0x0000000115157824 */ /* 0x000fce00078e0209 */
.L_x_8623:
        /* <DEDUP_REMOVED lines=31> */
.L_x_8637:
[----:B------:R-:W-:Y:S01]  /*2bf0*/  MOV R14, R4 ;  /* 0x00000004000e7202 */ /* 0x000fe20000000f00 */
[----:B------:R-:W-:Y:S01]  /*2c00*/  IMAD.MOV.U32 R23, RZ, RZ, R5 ;  /* 0x000000ffff177224 */ /* 0x000fe200078e0005 */
[----:B------:R-:W-:Y:S01]  /*2c10*/  MOV R22, R6 ;  /* 0x0000000600167202 */ /* 0x000fe20000000f00 */
[----:B------:R-:W-:Y:S01]  /*2c20*/  IMAD.MOV.U32 R15, RZ, RZ, R7 ;  /* 0x000000ffff0f7224 */ /* 0x000fe200078e0007 */
[----:B------:R-:W-:-:S07]  /*2c30*/  MOV R24, 0x2c50 ;  /* 0x00002c5000187802 */ /* 0x000fce0000000f00 */
[----:B------:R-:W-:Y:S05]  /*2c40*/  CALL.REL.NOINC `($__internal_185_$__cuda_sm20_rem_s64) ;  /* 0x0000004400087944 */ /* 0x000fea0003c00000 */
.L_x_8638:
[----:B------:R-:W-:Y:S05]  /*2c50*/  BSYNC.RECONVERGENT B1 ;  /* 0x0000000000017941 */ /* 0x000fea0003800200 */
.L_x_8636:
        /* <DEDUP_REMOVED lines=31> */
.L_x_8640:
[----:B------:R-:W-:Y:S01]  /*2e50*/  IMAD.MOV.U32 R22, RZ, RZ, R6 ;  /* 0x000000ffff167224 */ /* 0x000fe200078e0006 */
[----:B------:R-:W-:Y:S01]  /*2e60*/  MOV R15, R7 ;  /* 0x00000007000f7202 */ /* 0x000fe20000000f00 */
[----:B------:R-:W-:Y:S01]  /*2e70*/  IMAD.MOV.U32 R14, RZ, RZ, R18 ;  /* 0x000000ffff0e7224 */ /* 0x000fe200078e0012 */
[----:B------:R-:W-:Y:S02]  /*2e80*/  MOV R23, R19 ;  /* 0x0000001300177202 */ /* 0x000fe40000000f00 */
[----:B------:R-:W-:-:S07]  /*2e90*/  MOV R24, 0x2eb0 ;  /* 0x00002eb000187802 */ /* 0x000fce0000000f00 */
[----:B------:R-:W-:Y:S05]  /*2ea0*/  CALL.REL.NOINC `($__internal_185_$__cuda_sm20_rem_s64) ;  /* 0x0000004000707944 */ /* 0x000fea0003c00000 */
[----:B------:R-:W-:Y:S01]  /*2eb0*/  IMAD.MOV.U32 R6, RZ, RZ, R8 ;  /* 0x000000ffff067224 */ /* 0x000fe200078e0008 */
[----:B------:R-:W-:-:S07]  /*2ec0*/  MOV R7, R9 ;  /* 0x0000000900077202 */ /* 0x000fce0000000f00 */
.L_x_8641:
[----:B------:R-:W-:Y:S05]  /*2ed0*/  BSYNC.RECONVERGENT B1 ;  /* 0x0000000000017941 */ /* 0x000fea0003800200 */
.L_x_8639:
[----:B------:R-:W-:Y:S02]  /*2ee0*/  IMAD R3, R7, R4, RZ ;  /* 0x0000000407037224 */ /* 0x000fe400078e02ff */
[----:B------:R-:W-:-:S04]  /*2ef0*/  IMAD.WIDE.U32 R20, R4, R6, R20 ;  /* 0x0000000604147225 */ /* 0x000fc800078e0014 */
[----:B------:R-:W-:-:S04]  /*2f00*/  IMAD R3, R5, R6, R3 ;  /* 0x0000000605037224 */ /* 0x000fc800078e0203 */
[----:B------:R-:W-:-:S07]  /*2f10*/  IMAD.IADD R21, R21, 0x1, R3 ;  /* 0x0000000115157824 */ /* 0x000fce00078e0203 */
.L_x_8596:
        /* <DEDUP_REMOVED lines=14> */
.L_x_8643:
[----:B------:R-:W-:Y:S05]  /*3000*/  BSYNC.RECONVERGENT B1 ;  /* 0x0000000000017941 */ /* 0x000fea0003800200 */
.L_x_8642:
[----:B------:R-:W-:-:S05]  /*3010*/  SEL R3, RZ, 0x1, !P0 ;  /* 0x00000001ff037807 */ /* 0x000fca0004000000 */
[----:B------:R1:W-:Y:S01]  /*3020*/  STS.U8 [R0+UR4], R3 ;  /* 0x0000000300007988 */ /* 0x0003e20008000004 */
[----:B------:R-:W-:Y:S05]  /*3030*/  BRA `(.L_x_8644) ;  /* 0x0000003400a87947 */ /* 0x000fea0003800000 */
.L_x_8595:
        /* <DEDUP_REMOVED lines=20> */
.L_x_8671:
        /* <DEDUP_REMOVED lines=33> */
.L_x_8648:
[----:B------:R-:W-:Y:S01]  /*3390*/  IMAD.MOV.U32 R26, RZ, RZ, R14 ;  /* 0x000000ffff1a7224 */ /* 0x000fe200078e000e */
[----:B------:R-:W-:Y:S01]  /*33a0*/  MOV R11, R13 ;  /* 0x0000000d000b7202 */ /* 0x000fe20000000f00 */
[----:B------:R-:W-:Y:S01]  /*33b0*/  IMAD.MOV.U32 R10, RZ, RZ, R34 ;  /* 0x000000ffff0a7224 */ /* 0x000fe200078e0022 */
[----:B------:R-:W-:Y:S02]  /*33c0*/  MOV R9, R35 ;  /* 0x0000002300097202 */ /* 0x000fe40000000f00 */
[----:B------:R-:W-:-:S07]  /*33d0*/  MOV R8, 0x33f0 ;  /* 0x000033f000087802 */ /* 0x000fce0000000f00 */
[----:B-123--:R-:W-:Y:S05]  /*33e0*/  CALL.REL.NOINC `($__internal_184_$__cuda_sm20_div_s64) ;  /* 0x0000003400d47944 */ /* 0x00efea0003c00000 */
        /* <DEDUP_REMOVED lines=10> */
.L_x_8649:
[----:B------:R-:W-:Y:S05]  /*3490*/  BSYNC.RECONVERGENT B1 ;  /* 0x0000000000017941 */ /* 0x000fea0003800200 */
.L_x_8647:
        /* <DEDUP_REMOVED lines=37> */
.L_x_8651:
        /* <DEDUP_REMOVED lines=17> */
.L_x_8652:
[----:B------:R-:W-:Y:S05]  /*3800*/  BSYNC.RECONVERGENT B1 ;  /* 0x0000000000017941 */ /* 0x000fea0003800200 */
.L_x_8650:
        /* <DEDUP_REMOVED lines=38> */
.L_x_8654:
[----:B------:R-:W-:Y:S01]  /*3a70*/  IMAD.MOV.U32 R26, RZ, RZ, R34 ;  /* 0x000000ffff1a7224 */ /* 0x000fe200078e0022 */
[----:B------:R-:W-:Y:S01]  /*3a80*/  MOV R11, R35 ;  /* 0x00000023000b7202 */ /* 0x000fe20000000f00 */
[----:B------:R-:W-:Y:S01]  /*3a90*/  IMAD.MOV.U32 R10, RZ, RZ, R36 ;  /* 0x000000ffff0a7224 */ /* 0x000fe200078e0024 */
[----:B------:R-:W-:Y:S02]  /*3aa0*/  MOV R9, R37 ;  /* 0x0000002500097202 */ /* 0x000fe40000000f00 */
[----:B------:R-:W-:-:S07]  /*3ab0*/  MOV R8, 0x3ad0 ;  /* 0x00003ad000087802 */ /* 0x000fce0000000f00 */
[----:B-1----:R-:W-:Y:S05]  /*3ac0*/  CALL.REL.NOINC `($__internal_184_$__cuda_sm20_div_s64) ;  /* 0x00000030001c7944 */ /* 0x002fea0003c00000 */
        /* <DEDUP_REMOVED lines=11> */
.L_x_8655:
[----:B------:R-:W-:Y:S05]  /*3b80*/  BSYNC.RECONVERGENT B1 ;  /* 0x0000000000017941 */ /* 0x000fea0003800200 */
.L_x_8653:
        /* <DEDUP_REMOVED lines=37> */
.L_x_8657:
        /* <DEDUP_REMOVED lines=17> */
.L_x_8658:
[----:B------:R-:W-:Y:S05]  /*3ef0*/  BSYNC.RECONVERGENT B1 ;  /* 0x0000000000017941 */ /* 0x000fea0003800200 */
.L_x_8656:
        /* <DEDUP_REMOVED lines=38> */
.L_x_8660:
        /* <DEDUP_REMOVED lines=17> */
.L_x_8661:
[----:B------:R-:W-:Y:S05]  /*4270*/  BSYNC.RECONVERGENT B1 ;  /* 0x0000000000017941 */ /* 0x000fea0003800200 */
.L_x_8659:
        /* <DEDUP_REMOVED lines=38> */
.L_x_8663:
        /* <DEDUP_REMOVED lines=17> */
.L_x_8664:
[----:B------:R-:W-:Y:S05]  /*45f0*/  BSYNC.RECONVERGENT B1 ;  /* 0x0000000000017941 */ /* 0x000fea0003800200 */
.L_x_8662:
        /* <DEDUP_REMOVED lines=37> */
.L_x_8666:
        /* <DEDUP_REMOVED lines=17> */
.L_x_8667:
[----:B------:R-:W-:Y:S05]  /*4960*/  BSYNC.RECONVERGENT B1 ;  /* 0x0000000000017941 */ /* 0x000fea0003800200 */
.L_x_8665:
        /* <DEDUP_REMOVED lines=37> */
.L_x_8669:
        /* <DEDUP_REMOVED lines=17> */
.L_x_8670:
[----:B------:R-:W-:Y:S05]  /*4cd0*/  BSYNC.RECONVERGENT B1 ;  /* 0x0000000000017941 */ /* 0x000fea0003800200 */
.L_x_8668:
        /* <DEDUP_REMOVED lines=12> */
.L_x_8646:
        /* <DEDUP_REMOVED lines=37> */
.L_x_8674:
[----:B------:R-:W-:Y:S01]  /*4ff0*/  IMAD.MOV.U32 R26, RZ, RZ, R14 ;  /* 0x000000ffff1a7224 */ /* 0x000fe200078e000e */
[----:B------:R-:W-:Y:S01]  /*5000*/  MOV R11, R13 ;  /* 0x0000000d000b7202 */ /* 0x000fe20000000f00 */
[----:B------:R-:W-:Y:S01]  /*5010*/  IMAD.MOV.U32 R10, RZ, RZ, R16 ;  /* 0x000000ffff0a7224 */ /* 0x000fe200078e0010 */
[----:B------:R-:W-:Y:S02]  /*5020*/  MOV R9, R17 ;  /* 0x0000001100097202 */ /* 0x000fe40000000f00 */
[----:B------:R-:W-:-:S07]  /*5030*/  MOV R8, 0x5050 ;  /* 0x0000505000087802 */ /* 0x000fce0000000f00 */
[----:B------:R-:W-:Y:S05]  /*5040*/  CALL.REL.NOINC `($__internal_184_$__cuda_sm20_div_s64) ;  /* 0x0000001800bc7944 */ /* 0x000fea0003c00000 */
        /* <DEDUP_REMOVED lines=10> */
.L_x_8675:
[----:B------:R-:W-:Y:S05]  /*50f0*/  BSYNC.RECONVERGENT B1 ;  /* 0x0000000000017941 */ /* 0x000fea0003800200 */
.L_x_8673:
        /* <DEDUP_REMOVED lines=38> */
.L_x_8677:
        /* <DEDUP_REMOVED lines=17> */
.L_x_8678:
[----:B------:R-:W-:Y:S05]  /*5470*/  BSYNC.RECONVERGENT B1 ;  /* 0x0000000000017941 */ /* 0x000fea0003800200 */
.L_x_8676:
        /* <DEDUP_REMOVED lines=40> */
.L_x_8680:
        /* <DEDUP_REMOVED lines=17> */
.L_x_8681:
[----:B------:R-:W-:Y:S05]  /*5810*/  BSYNC.RECONVERGENT B1 ;  /* 0x0000000000017941 */ /* 0x000fea0003800200 */
.L_x_8679:
        /* <DEDUP_REMOVED lines=40> */
.L_x_8683:
        /* <DEDUP_REMOVED lines=8> */
[----:B------:R-:W-:Y:S02]  /*5b20*/  MOV R8, R12 ;  /* 0x0000000c00087202 */ /* 0x000fe40000000f00 */
[----:B------:R-:W-:Y:S01]  /*5b30*/  MOV R13, R25 ;  /* 0x00000019000d7202 */ /* 0x000fe20000000f00 */
[----:B------:R-:W-:Y:S02]  /*5b40*/  IMAD.X R11, RZ, RZ, ~R25, P0 ;  /* 0x000000ffff0b7224 */ /* 0x000fe400000e0e19 */
[----:B------:R-:W-:-:S04]  /*5b50*/  IMAD.WIDE.U32 R8, R14, R19, R8 ;  /* 0x000000130e087225 */ /* 0x000fc800078e0008 */
[----:B------:R-:W-:Y:S01]  /*5b60*/  IMAD R11, R11, R14, RZ ;  /* 0x0000000e0b0b7224 */ /* 0x000fe200078e02ff */
[----:B------:R-:W-:-:S03]  /*5b70*/  MOV R14, R24 ;  /* 0x00000018000e7202 */ /* 0x000fc60000000f00 */
[----:B------:R-:W-:Y:S01]  /*5b80*/  IMAD R11, R15, R19, R11 ;  /* 0x000000130f0b7224 */ /* 0x000fe200078e020b */
[----:B------:R-:W-:-:S03]  /*5b90*/  MOV R15, R8 ;  /* 0x00000008000f7202 */ /* 0x000fc60000000f00 */
[----:B------:R-:W-:-:S07]  /*5ba0*/  IMAD.IADD R11, R9, 0x1, R11 ;  /* 0x00000001090b7824 */ /* 0x000fce00078e020b */
.L_x_8684:
[----:B------:R-:W-:Y:S05]  /*5bb0*/  BSYNC.RECONVERGENT B1 ;  /* 0x0000000000017941 */ /* 0x000fea0003800200 */
.L_x_8682:
        /* <DEDUP_REMOVED lines=9> */
.L_x_8672:
        /* <DEDUP_REMOVED lines=35> */
.L_x_8687:
[----:B------:R-:W-:Y:S01]  /*5e80*/  MOV R26, R14 ;  /* 0x0000000e001a7202 */ /* 0x000fe20000000f00 */
[----:B------:R-:W-:Y:S01]  /*5e90*/  IMAD.MOV.U32 R10, RZ, RZ, R16 ;  /* 0x000000ffff0a7224 */ /* 0x000fe200078e0010 */
[----:B------:R-:W-:Y:S02]  /*5ea0*/  MOV R11, R13 ;  /* 0x0000000d000b7202 */ /* 0x000fe40000000f00 */
[----:B------:R-:W-:Y:S02]  /*5eb0*/  MOV R9, R17 ;  /* 0x0000001100097202 */ /* 0x000fe40000000f00 */
[----:B------:R-:W-:-:S07]  /*5ec0*/  MOV R8, 0x5ee0 ;  /* 0x00005ee000087802 */ /* 0x000fce0000000f00 */
[----:B------:R-:W-:Y:S05]  /*5ed0*/  CALL.REL.NOINC `($__internal_184_$__cuda_sm20_div_s64) ;  /* 0x0000000c00187944 */ /* 0x000fea0003c00000 */
        /* <DEDUP_REMOVED lines=10> */
.L_x_8688:
[----:B------:R-:W-:Y:S05]  /*5f80*/  BSYNC.RECONVERGENT B1 ;  /* 0x0000000000017941 */ /* 0x000fea0003800200 */
.L_x_8686:
        /* <DEDUP_REMOVED lines=39> */
.L_x_8690:
        /* <DEDUP_REMOVED lines=17> */
.L_x_8691:
[----:B------:R-:W-:Y:S05]  /*6310*/  BSYNC.RECONVERGENT B1 ;  /* 0x0000000000017941 */ /* 0x000fea0003800200 */
.L_x_8689:
        /* <DEDUP_REMOVED lines=9> */
.L_x_8685:
        /* <DEDUP_REMOVED lines=31> */
.L_x_8693:
[----:B------:R-:W-:Y:S02]  /*65a0*/  MOV R15, R23 ;  /* 0x00000017000f7202 */ /* 0x000fe40000000f00 */
[----:B------:R-:W-:Y:S02]  /*65b0*/  MOV R23, R13 ;  /* 0x0000000d00177202 */ /* 0x000fe40000000f00 */
[----:B------:R-:W-:-:S07]  /*65c0*/  MOV R24, 0x65e0 ;  /* 0x000065e000187802 */ /* 0x000fce0000000f00 */
[----:B------:R-:W-:Y:S05]  /*65d0*/  CALL.REL.NOINC `($__internal_185_$__cuda_sm20_rem_s64) ;  /* 0x0000000800a47944 */ /* 0x000fea0003c00000 */
.L_x_8694:
[----:B------:R-:W-:Y:S05]  /*65e0*/  BSYNC.RECONVERGENT B1 ;  /* 0x0000000000017941 */ /* 0x000fea0003800200 */
.L_x_8692:
[----:B------:R-:W0:Y:S02]  /*65f0*/  LDC.64 R10, c[0x0][0x398] ;  /* 0x0000e600ff0a7b82 */ /* 0x000e240000000a00 */
[----:B0-----:R-:W-:-:S06]  /*6600*/  IMAD.WIDE.U32 R6, R7, 0x8, R10 ;  /* 0x0000000807067825 */ /* 0x001fcc00078e000a */
[----:B------:R-:W2:Y:S02]  /*6610*/  LDG.E.64 R6, desc[UR8][R6.64] ;  /* 0x0000000806067981 */ /* 0x000ea4000c1e1b00 */
[-C--:B--2---:R-:W-:Y:S02]  /*6620*/  IMAD R3, R7, R8.reuse, RZ ;  /* 0x0000000807037224 */ /* 0x084fe400078e02ff */
[----:B------:R-:W-:-:S04]  /*6630*/  IMAD.WIDE.U32 R4, R6, R8, R4 ;  /* 0x0000000806047225 */ /* 0x000fc800078e0004 */
[----:B------:R-:W-:-:S04]  /*6640*/  IMAD R3, R6, R9, R3 ;  /* 0x0000000906037224 */ /* 0x000fc800078e0203 */
[----:B------:R-:W-:-:S07]  /*6650*/  IMAD.IADD R5, R5, 0x1, R3 ;  /* 0x0000000105057824 */ /* 0x000fce00078e0203 */
.L_x_8645:
        /* <DEDUP_REMOVED lines=8> */
.L_x_8644:
[----:B------:R-:W-:Y:S05]  /*66e0*/  BSYNC.RECONVERGENT B0 ;  /* 0x0000000000007941 */ /* 0x000fea0003800200 */
.L_x_8594:
[----:B------:R-:W-:Y:S01]  /*66f0*/  BAR.SYNC.DEFER_BLOCKING 0x0 ;  /* 0x0000000000007b1d */ /* 0x000fe20000010000 */
[----:B------:R-:W-:-:S09]  /*6700*/  UISETP.GE.U32.AND UP0, UPT, UR5, 0x42, UPT ;  /* 0x000000420500788c */ /* 0x000fd2000bf06070 */
[----:B------:R-:W-:Y:S05]  /*6710*/  BRA.U !UP0, `(.L_x_8695) ;  /* 0x00000001083c7547 */ /* 0x000fea000b800000 */
.L_x_8698:
        /* <DEDUP_REMOVED lines=10> */
.L_x_8697:
[----:B------:R-:W-:Y:S05]  /*67c0*/  BSYNC.RECONVERGENT B0 ;  /* 0x0000000000007941 */ /* 0x000fea0003800200 */
.L_x_8696:
[----:B------:R-:W-:Y:S01]  /*67d0*/  BAR.SYNC.DEFER_BLOCKING 0x0 ;  /* 0x0000000000007b1d */ /* 0x000fe20000010000 */
[----:B------:R-:W-:-:S05]  /*67e0*/  UISETP.GT.U32.AND UP0, UPT, UR5, 0x83, UPT ;  /* 0x000000830500788c */ /* 0x000fca000bf04070 */
[----:B------:R-:W-:-:S04]  /*67f0*/  UMOV UR5, UR6 ;  /* 0x0000000600057c82 */ /* 0x000fc80008000000 */
[----:B------:R-:W-:Y:S05]  /*6800*/  BRA.U UP0, `(.L_x_8698) ;  /* 0xfffffffd00c47547 */ /* 0x000fea000b83ffff */
.L_x_8695:
        /* <DEDUP_REMOVED lines=51> */
        .weak           $__internal_184_$__cuda_sm20_div_s64
        .type           $__internal_184_$__cuda_sm20_div_s64,@function
        .size           $__internal_184_$__cuda_sm20_div_s64,($__internal_185_$__cuda_sm20_rem_s64 - $__internal_184_$__cuda_sm20_div_s64)
$__internal_184_$__cuda_sm20_div_s64:
        /* <DEDUP_REMOVED lines=82> */
[----:B------:R-:W-:Y:S06]  /*7060*/  RET.REL.NODEC R8 `(uncontiguous_all_u64) ;  /* 0xffffff8c08e47950 */ /* 0x000fec0003c3ffff */
        .weak           $__internal_185_$__cuda_sm20_rem_s64
        .type           $__internal_185_$__cuda_sm20_rem_s64,@function
        .size           $__internal_185_$__cuda_sm20_rem_s64,(.L_x_32388 - $__internal_185_$__cuda_sm20_rem_s64)
$__internal_185_$__cuda_sm20_rem_s64:
        /* <DEDUP_REMOVED lines=76> */
[----:B------:R-:W-:Y:S06]  /*7530*/  RET.REL.NODEC R24 `(uncontiguous_all_u64) ;  /* 0xffffff8818b07950 */ /* 0x000fec0003c3ffff */
.L_x_8699:
        /* <DEDUP_REMOVED lines=12> */
.L_x_32388:


//--------------------- .text.contiguous_all_u64  --------------------------
	.section	.text.contiguous_all_u64,"ax",@progbits
	.align	128
        .global         contiguous_all_u64
        .type           contiguous_all_u64,@function
        .size           contiguous_all_u64,(.L_x_33090 - contiguous_all_u64)
        .other          contiguous_all_u64,@"STO_CUDA_ENTRY STV_DEFAULT"
contiguous_all_u64:
.text.contiguous_all_u64:
        /* <DEDUP_REMOVED lines=27> */
[----:B------:R-:W-:Y:S05]  /*01b0*/  @!P1 BRA `(.L_x_8703) ;  /* 0x0000000000189947 */ /* 0x000fea0003800000 */
[----:B------:R-:W0:Y:S02]  /*01c0*/  LDCU.64 UR12, c[0x0][0x388] ;  /* 0x00007100ff0c77ac */ /* 0x000e240008000a00 */
[----:B0-----:R-:W-:-:S04]  /*01d0*/  LEA R2, P0, R6, UR12, 0x3 ;  /* 0x0000000c06027c11 */ /* 0x001fc8000f8018ff */
[----:B------:R-:W-:-:S06]  /*01e0*/  LEA.HI.X R3, R6, UR13, RZ, 0x3, P0 ;  /* 0x0000000d06037c11 */ /* 0x000fcc00080f1cff */
[----:B------:R-:W2:Y:S02]  /*01f0*/  LDG.E.64 R2, desc[UR8][R2.64] ;  /* 0x0000000802027981 */ /* 0x000ea4000c1e1b00 */
[----:B--2---:R-:W-:-:S04]  /*0200*/  ISETP.NE.U32.AND P0, PT, R2, RZ, PT ;  /* 0x000000ff0200720c */ /* 0x004fc80003f05070 */
[----:B------:R-:W-:-:S13]  /*0210*/  ISETP.NE.AND.EX P0, PT, R3, RZ, PT, P0 ;  /* 0x000000ff0300720c */ /* 0x000fda0003f05300 */
.L_x_8703:
[----:B------:R-:W-:Y:S05]  /*0220*/  BSYNC.RECONVERGENT B1 ;  /* 0x0000000000017941 */ /* 0x000fea0003800200 */
.L_x_8702:
[----:B------:R-:W-:-:S05]  /*0230*/  SEL R3, RZ, 0x1, !P0 ;  /* 0x00000001ff037807 */ /* 0x000fca0004000000 */
[----:B------:R0:W-:Y:S01]  /*0240*/  STS.U8 [R0+UR4], R3 ;  /* 0x0000000300007988 */ /* 0x0001e20008000004 */
[----:B------:R-:W-:Y:S05]  /*0250*/  BRA `(.L_x_8704) ;  /* 0x00000000002c7947 */ /* 0x000fea0003800000 */
.L_x_8701:
        /* <DEDUP_REMOVED lines=11> */
.L_x_8704:
[----:B------:R-:W-:Y:S05]  /*0310*/  BSYNC.RECONVERGENT B0 ;  /* 0x0000000000007941 */ /* 0x000fea0003800200 */
.L_x_8700:
[----:B------:R-:W-:Y:S01]  /*0320*/  BAR.SYNC.DEFER_BLOCKING 0x0 ;  /* 0x0000000000007b1d */ /* 0x000fe20000010000 */
[----:B------:R-:W-:-:S09]  /*0330*/  UISETP.GE.U32.AND UP0, UPT, UR5, 0x42, UPT ;  /* 0x000000420500788c */ /* 0x000fd2000bf06070 */
[----:B------:R-:W-:Y:S05]  /*0340*/  BRA.U !UP0, `(.L_x_8705) ;  /* 0x00000001083c7547 */ /* 0x000fea000b800000 */
.L_x_8708:
        /* <DEDUP_REMOVED lines=10> */
.L_x_8707:
[----:B------:R-:W-:Y:S05]  /*03f0*/  BSYNC.RECONVERGENT B0 ;  /* 0x0000000000007941 */ /* 0x000fea0003800200 */
.L_x_8706:
[----:B------:R-:W-:Y:S01]  /*0400*/  BAR.SYNC.DEFER_BLOCKING 0x0 ;  /* 0x0000000000007b1d */ /* 0x000fe20000010000 */
[----:B------:R-:W-:-:S05]  /*0410*/  UISETP.GT.U32.AND UP0, UPT, UR5, 0x83, UPT ;  /* 0x000000830500788c */ /* 0x000fca000bf04070 */
[----:B------:R-:W-:-:S04]  /*0420*/  UMOV UR5, UR6 ;  /* 0x0000000600057c82 */ /* 0x000fc80008000000 */
[----:B------:R-:W-:Y:S05]  /*0430*/  BRA.U UP0, `(.L_x_8708) ;  /* 0xfffffffd00c47547 */ /* 0x000fea000b83ffff */
.L_x_8705:
        /* <DEDUP_REMOVED lines=51> */
.L_x_8709:
        /* <DEDUP_REMOVED lines=9> */
.L_x_33090:


//--------------------- .text.contiguous_all33_u32 --------------------------
	.section	.text.contiguous_all33_u32,"ax",@progbits
	.align	128
        .global         contiguous_all33_u32
        .type           contiguous_all33_u32,@function
        .size           contiguous_all33_u32,(.L_x_33091 - contiguous_all33_u32)
        .other          contiguous_all33_u32,@"STO_CUDA_ENTRY STV_DEFAULT"
contiguous_all33_u32:
.text.contiguous_all33_u32:
        /* <DEDUP_REMOVED lines=27> */
[----:B--2---:R-:W-:-:S04]  /*01b0*/  ISETP.NE.AND P0, PT, R4, RZ, PT ;  /* 0x000000ff0400720c */ /* 0x004fc80003f05270 */
        /* <DEDUP_REMOVED lines=21> */
.L_x_8714:
        /* <DEDUP_REMOVED lines=36> */
.L_x_8713:
[----:B------:R-:W-:Y:S05]  /*0550*/  BSYNC.RECONVERGENT B0 ;  /* 0x0000000000007941 */ /* 0x000fea0003800200 */
.L_x_8712:
[----:B------:R-:W-:Y:S01]  /*0560*/  UIADD3 UR4, UPT, UPT, UR4, 0x8, URZ ;  /* 0x0000000804047890 */ /* 0x000fe2000fffe0ff */
[----:B------:R-:W-:Y:S01]  /*0570*/  SEL R5, RZ, 0x1, !P0 ;  /* 0x00000001ff057807 */ /* 0x000fe20004000000 */
[----:B------:R-:W-:Y:S01]  /*0580*/  IMAD R10, R3, 0x8, R10 ;  /* 0x00000008030a7824 */ /* 0x000fe200078e020a */
[----:B------:R-:W-:Y:S09]  /*0590*/  @P1 BRA `(.L_x_8714) ;  /* 0xfffffffc005c1947 */ /* 0x000ff2000383ffff */
[----:B------:R-:W-:-:S12]  /*05a0*/  UIADD3 UR4, UPT, UPT, UR4, 0x1, URZ ;  /* 0x0000000104047890 */ /* 0x000fd8000fffe0ff */
.L_x_8711:
        /* <DEDUP_REMOVED lines=23> */
.L_x_8718:
[----:B------:R-:W-:Y:S05]  /*0720*/  BSYNC.RECONVERGENT B0 ;  /* 0x0000000000007941 */ /* 0x000fea0003800200 */
.L_x_8717:
[----:B------:R-:W-:Y:S01]  /*0730*/  SEL R5, RZ, 0x1, !P0 ;  /* 0x00000001ff057807 */ /* 0x000fe20004000000 */
[----:B------:R-:W-:-:S12]  /*0740*/  UIADD3 UR4, UPT, UPT, UR4, 0x4, URZ ;  /* 0x0000000404047890 */ /* 0x000fd8000fffe0ff */
.L_x_8716:
        /* <DEDUP_REMOVED lines=14> */
.L_x_8721:
[----:B------:R-:W-:Y:S05]  /*0830*/  BSYNC.RECONVERGENT B0 ;  /* 0x0000000000007941 */ /* 0x000fea0003800200 */
.L_x_8720:
[----:B------:R-:W-:Y:S01]  /*0840*/  SEL R5, RZ, 0x1, !P0 ;  /* 0x00000001ff057807 */ /* 0x000fe20004000000 */
[----:B------:R-:W-:-:S12]  /*0850*/  UIADD3 UR4, UPT, UPT, UR4, 0x2, URZ ;  /* 0x0000000204047890 */ /* 0x000fd8000fffe0ff */
.L_x_8719:
        /* <DEDUP_REMOVED lines=8> */
.L_x_8715:
[----:B-1----:R0:W-:Y:S02]  /*08e0*/  STS.U8 [R0+UR5], R5 ;  /* 0x0000000500007988 */ /* 0x0021e40008000005 */
.L_x_8710:
        /* <DEDUP_REMOVED lines=9> */
.L_x_8722:
        /* <DEDUP_REMOVED lines=16> */
.L_x_33091:


//--------------------- .text.contiguous_all3_u32 --------------------------
	.section	.text.contiguous_all3_u32,"ax",@progbits
	.align	128
        .global         contiguous_all3_u32
        .type           contiguous_all3_u32,@function
        .size           contiguous_all3_u32,(.L_x_32390 - contiguous_all3_u32)
        .other          contiguous_all3_u32,@"STO_CUDA_ENTRY STV_DEFAULT"
contiguous_all3_u32:
.text.contiguous_all3_u32:
        /* <DEDUP_REMOVED lines=43> */
.L_x_8741:
        /* <DEDUP_REMOVED lines=27> */
.L_x_8725:
[----:B------:R-:W-:Y:S01]  /*0460*/  IMAD.MOV.U32 R27, RZ, RZ, R32 ;  /* 0x000000ffff1b7224 */ /* 0x000fe200078e0020 */
[----:B0-----:R-:W-:Y:S01]  /*0470*/  MOV R2, R34 ;  /* 0x0000002200027202 */ /* 0x001fe20000000f00 */
[----:B------:R-:W-:Y:S01]  /*0480*/  IMAD.MOV.U32 R0, RZ, RZ, R35 ;  /* 0x000000ffff007224 */ /* 0x000fe200078e0023 */
[----:B------:R-:W-:-:S07]  /*0490*/  MOV R9, 0x4b0 ;  /* 0x000004b000097802 */ /* 0x000fce0000000f00 */
[----:B-12-4-:R-:W-:Y:S05]  /*04a0*/  CALL.REL.NOINC `($__internal_186_$__cuda_sm20_div_s64) ;  /* 0x00000034001c7944 */ /* 0x016fea0003c00000 */
        /* <DEDUP_REMOVED lines=8> */
.L_x_8726:
        /* <DEDUP_REMOVED lines=33> */
.L_x_8727:
[----:B------:R-:W-:Y:S01]  /*0740*/  IMAD.MOV.U32 R27, RZ, RZ, R31 ;  /* 0x000000ffff1b7224 */ /* 0x000fe200078e001f */
[----:B0-----:R-:W-:Y:S01]  /*0750*/  MOV R2, R34 ;  /* 0x0000002200027202 */ /* 0x001fe20000000f00 */
[----:B------:R-:W-:Y:S01]  /*0760*/  IMAD.MOV.U32 R0, RZ, RZ, R35 ;  /* 0x000000ffff007224 */ /* 0x000fe200078e0023 */
[----:B------:R-:W-:-:S07]  /*0770*/  MOV R9, 0x790 ;  /* 0x0000079000097802 */ /* 0x000fce0000000f00 */
[----:B----4-:R-:W-:Y:S05]  /*0780*/  CALL.REL.NOINC `($__internal_186_$__cuda_sm20_div_s64) ;  /* 0x0000003000647944 */ /* 0x010fea0003c00000 */
        /* <DEDUP_REMOVED lines=9> */
.L_x_8728:
        /* <DEDUP_REMOVED lines=35> */
.L_x_8729:
[----:B------:R-:W-:Y:S01]  /*0a50*/  MOV R27, R29 ;  /* 0x0000001d001b7202 */ /* 0x000fe20000000f00 */
[----:B------:R-:W-:Y:S01]  /*0a60*/  IMAD.MOV.U32 R2, RZ, RZ, R32 ;  /* 0x000000ffff027224 */ /* 0x000fe200078e0020 */
[----:B------:R-:W-:Y:S02]  /*0a70*/  MOV R0, R33 ;  /* 0x0000002100007202 */ /* 0x000fe40000000f00 */
[----:B------:R-:W-:-:S07]  /*0a80*/  MOV R9, 0xaa0 ;  /* 0x00000aa000097802 */ /* 0x000fce0000000f00 */
[----:B----4-:R-:W-:Y:S05]  /*0a90*/  CALL.REL.NOINC `($__internal_186_$__cuda_sm20_div_s64) ;  /* 0x0000002c00a07944 */ /* 0x010fea0003c00000 */
        /* <DEDUP_REMOVED lines=9> */
.L_x_8730:
        /* <DEDUP_REMOVED lines=33> */
.L_x_8731:
[----:B------:R-:W-:Y:S01]  /*0d40*/  IMAD.MOV.U32 R27, RZ, RZ, R28 ;  /* 0x000000ffff1b7224 */ /* 0x000fe200078e001c */
[----:B------:R-:W-:Y:S01]  /*0d50*/  MOV R2, R32 ;  /* 0x0000002000027202 */ /* 0x000fe20000000f00 */
[----:B------:R-:W-:Y:S01]  /*0d60*/  IMAD.MOV.U32 R0, RZ, RZ, R33 ;  /* 0x000000ffff007224 */ /* 0x000fe200078e0021 */
[----:B------:R-:W-:-:S07]  /*0d70*/  MOV R9, 0xd90 ;  /* 0x00000d9000097802 */ /* 0x000fce0000000f00 */
[----:B----4-:R-:W-:Y:S05]  /*0d80*/  CALL.REL.NOINC `($__internal_186_$__cuda_sm20_div_s64) ;  /* 0x0000002800e47944 */ /* 0x010fea0003c00000 */
        /* <DEDUP_REMOVED lines=8> */
.L_x_8732:
        /* <DEDUP_REMOVED lines=34> */
.L_x_8733:
        /* <DEDUP_REMOVED lines=14> */
.L_x_8734:
        /* <DEDUP_REMOVED lines=34> */
.L_x_8735:
[----:B------:R-:W-:Y:S01]  /*1330*/  MOV R27, R28 ;  /* 0x0000001c001b7202 */ /* 0x000fe20000000f00 */
[----:B------:R-:W-:Y:S01]  /*1340*/  IMAD.MOV.U32 R2, RZ, RZ, R32 ;  /* 0x000000ffff027224 */ /* 0x000fe200078e0020 */
[----:B------:R-:W-:Y:S02]  /*1350*/  MOV R0, R33 ;  /* 0x0000002100007202 */ /* 0x000fe40000000f00 */
[----:B------:R-:W-:-:S07]  /*1360*/  MOV R9, 0x1380 ;  /* 0x0000138000097802 */ /* 0x000fce0000000f00 */
[----:B----4-:R-:W-:Y:S05]  /*1370*/  CALL.REL.NOINC `($__internal_186_$__cuda_sm20_div_s64) ;  /* 0x0000002400687944 */ /* 0x010fea0003c00000 */
        /* <DEDUP_REMOVED lines=9> */
.L_x_8736:
        /* <DEDUP_REMOVED lines=34> */
.L_x_8737:
        /* <DEDUP_REMOVED lines=14> */
.L_x_8738:
        /* <DEDUP_REMOVED lines=34> */
.L_x_8739:
[----:B------:R-:W-:Y:S01]  /*1930*/  MOV R27, R30 ;  /* 0x0000001e001b7202 */ /* 0x000fe20000000f00 */
[----:B------:R-:W-:Y:S01]  /*1940*/  IMAD.MOV.U32 R2, RZ, RZ, R32 ;  /* 0x000000ffff027224 */ /* 0x000fe200078e0020 */
[----:B------:R-:W-:Y:S02]  /*1950*/  MOV R0, R33 ;  /* 0x0000002100007202 */ /* 0x000fe40000000f00 */
[----:B------:R-:W-:-:S07]  /*1960*/  MOV R9, 0x1980 ;  /* 0x0000198000097802 */ /* 0x000fce0000000f00 */
[----:B----4-:R-:W-:Y:S05]  /*1970*/  CALL.REL.NOINC `($__internal_186_$__cuda_sm20_div_s64) ;  /* 0x0000001c00e87944 */ /* 0x010fea0003c00000 */
        /* <DEDUP_REMOVED lines=9> */
.L_x_8740:
        /* <DEDUP_REMOVED lines=14> */
.L_x_8724:
        /* <DEDUP_REMOVED lines=33> */
.L_x_8743:
[----:B------:R-:W-:Y:S01]  /*1d00*/  IMAD.MOV.U32 R27, RZ, RZ, R32 ;  /* 0x000000ffff1b7224 */ /* 0x000fe200078e0020 */
[----:B0-----:R-:W-:Y:S01]  /*1d10*/  MOV R2, R16 ;  /* 0x0000001000027202 */ /* 0x001fe20000000f00 */
[----:B------:R-:W-:Y:S01]  /*1d20*/  IMAD.MOV.U32 R0, RZ, RZ, R17 ;  /* 0x000000ffff007224 */ /* 0x000fe200078e0011 */
[----:B------:R-:W-:-:S07]  /*1d30*/  MOV R9, 0x1d50 ;  /* 0x00001d5000097802 */ /* 0x000fce0000000f00 */
[----:B------:R-:W-:Y:S05]  /*1d40*/  CALL.REL.NOINC `($__internal_186_$__cuda_sm20_div_s64) ;  /* 0x0000001800f47944 */ /* 0x000fea0003c00000 */
        /* <DEDUP_REMOVED lines=8> */
.L_x_8744:
        /* <DEDUP_REMOVED lines=35> */
.L_x_8745:
[----:B------:R-:W-:Y:S01]  /*2000*/  IMAD.MOV.U32 R27, RZ, RZ, R17 ;  /* 0x000000ffff1b7224 */ /* 0x000fe200078e0011 */
[----:B0-----:R-:W-:Y:S01]  /*2010*/  MOV R2, R18 ;  /* 0x0000001200027202 */ /* 0x001fe20000000f00 */
[----:B------:R-:W-:Y:S01]  /*2020*/  IMAD.MOV.U32 R0, RZ, RZ, R19 ;  /* 0x000000ffff007224 */ /* 0x000fe200078e0013 */
[----:B------:R-:W-:-:S07]  /*2030*/  MOV R9, 0x2050 ;  /* 0x0000205000097802 */ /* 0x000fce0000000f00 */
[----:B------:R-:W-:Y:S05]  /*2040*/  CALL.REL.NOINC `($__internal_186_$__cuda_sm20_div_s64) ;  /* 0x0000001800347944 */ /* 0x000fea0003c00000 */
        /* <DEDUP_REMOVED lines=9> */
.L_x_8746:
        /* <DEDUP_REMOVED lines=36> */
.L_x_8747:
[----:B------:R-:W-:Y:S01]  /*2320*/  IMAD.MOV.U32 R27, RZ, RZ, R19 ;  /* 0x000000ffff1b7224 */ /* 0x000fe200078e0013 */
[----:B------:R-:W-:Y:S01]  /*2330*/  MOV R2, R28 ;  /* 0x0000001c00027202 */ /* 0x000fe20000000f00 */
[----:B------:R-:W-:Y:S01]  /*2340*/  IMAD.MOV.U32 R0, RZ, RZ, R29 ;  /* 0x000000ffff007224 */ /* 0x000fe200078e001d */
[----:B------:R-:W-:-:S07]  /*2350*/  MOV R9, 0x2370 ;  /* 0x0000237000097802 */ /* 0x000fce0000000f00 */
[----:B------:R-:W-:Y:S05]  /*2360*/  CALL.REL.NOINC `($__internal_186_$__cuda_sm20_div_s64) ;  /* 0x00000014006c7944 */ /* 0x000fea0003c00000 */
        /* <DEDUP_REMOVED lines=9> */
.L_x_8748:
        /* <DEDUP_REMOVED lines=37> */
.L_x_8749:
[----:B------:R-:W-:Y:S01]  /*2650*/  MOV R27, R18 ;  /* 0x00000012001b7202 */ /* 0x000fe20000000f00 */
[----:B------:R-:W-:Y:S01]  /*2660*/  IMAD.MOV.U32 R2, RZ, RZ, R28 ;  /* 0x000000ffff027224 */ /* 0x000fe200078e001c */
[----:B------:R-:W-:Y:S02]  /*2670*/  MOV R0, R29 ;  /* 0x0000001d00007202 */ /* 0x000fe40000000f00 */
[----:B------:R-:W-:-:S07]  /*2680*/  MOV R9, 0x26a0 ;  /* 0x000026a000097802 */ /* 0x000fce0000000f00 */
[----:B------:R-:W-:Y:S05]  /*2690*/  CALL.REL.NOINC `($__internal_186_$__cuda_sm20_div_s64) ;  /* 0x0000001000a07944 */ /* 0x000fea0003c00000 */
        /* <DEDUP_REMOVED lines=8> */
.L_x_8750:
        /* <DEDUP_REMOVED lines=9> */
.L_x_8742:
        /* <DEDUP_REMOVED lines=31> */
.L_x_8752:
        /* <DEDUP_REMOVED lines=13> */
.L_x_8753:
        /* <DEDUP_REMOVED lines=35> */
.L_x_8754:
[----:B------:R-:W-:Y:S01]  /*2ca0*/  MOV R27, R17 ;  /* 0x00000011001b7202 */ /* 0x000fe20000000f00 */
[----:B0-----:R-:W-:Y:S01]  /*2cb0*/  IMAD.MOV.U32 R2, RZ, RZ, R18 ;  /* 0x000000ffff027224 */ /* 0x001fe200078e0012 */
[----:B------:R-:W-:Y:S02]  /*2cc0*/  MOV R0, R19 ;  /* 0x0000001300007202 */ /* 0x000fe40000000f00 */
[----:B------:R-:W-:-:S07]  /*2cd0*/  MOV R9, 0x2cf0 ;  /* 0x00002cf000097802 */ /* 0x000fce0000000f00 */
[----:B------:R-:W-:Y:S05]  /*2ce0*/  CALL.REL.NOINC `($__internal_186_$__cuda_sm20_div_s64) ;  /* 0x0000000c000c7944 */ /* 0x000fea0003c00000 */
        /* <DEDUP_REMOVED lines=9> */
.L_x_8755:
        /* <DEDUP_REMOVED lines=10> */
.L_x_8751:
        /* <DEDUP_REMOVED lines=29> */
.L_x_8756:
[----:B------:R-:W-:-:S07]  /*2ff0*/  MOV R0, 0x3010 ;  /* 0x0000301000007802 */ /* 0x000fce0000000f00 */
[----:B0-----:R-:W-:Y:S05]  /*3000*/  CALL.REL.NOINC `($__internal_187_$__cuda_sm20_rem_s64) ;  /* 0x0000000c00947944 */ /* 0x001fea0003c00000 */
[----:B------:R-:W-:Y:S02]  /*3010*/  MOV R10, R2 ;  /* 0x00000002000a7202 */ /* 0x000fe40000000f00 */
[----:B------:R-:W-:-:S07]  /*3020*/  MOV R11, R9 ;  /* 0x00000009000b7202 */ /* 0x000fce0000000f00 */
.L_x_8757:
[----:B------:R-:W0:Y:S02]  /*3030*/  LDC.64 R12, c[0x0][0x398] ;  /* 0x0000e600ff0c7b82 */ /* 0x000e240000000a00 */
[----:B0-----:R-:W-:-:S06]  /*3040*/  IMAD.WIDE.U32 R2, R3, 0x8, R12 ;  /* 0x0000000803027825 */ /* 0x001fcc00078e000c */
[----:B------:R-:W2:Y:S02]  /*3050*/  LDG.E.64 R2, desc[UR10][R2.64] ;  /* 0x0000000a02027981 */ /* 0x000ea4000c1e1b00 */
[-C--:B--2---:R-:W-:Y:S02]  /*3060*/  IMAD R9, R3, R10.reuse, RZ ;  /* 0x0000000a03097224 */ /* 0x084fe400078e02ff */
[----:B------:R-:W-:-:S04]  /*3070*/  IMAD.WIDE.U32 R28, R2, R10, R28 ;  /* 0x0000000a021c7225 */ /* 0x000fc800078e001c */
[----:B------:R-:W-:-:S04]  /*3080*/  IMAD R9, R2, R11, R9 ;  /* 0x0000000b02097224 */ /* 0x000fc800078e0209 */
[----:B------:R-:W-:-:S07]  /*3090*/  IMAD.IADD R29, R29, 0x1, R9 ;  /* 0x000000011d1d7824 */ /* 0x000fce00078e0209 */
.L_x_8723:
[----:B------:R-:W0:Y:S02]  /*30a0*/  LDCU.64 UR12, c[0x0][0x388] ;  /* 0x00007100ff0c77ac */ /* 0x000e240008000a00 */
[----:B0-----:R-:W-:-:S04]  /*30b0*/  LEA R2, P0, R28, UR12, 0x2 ;  /* 0x0000000c1c027c11 */ /* 0x001fc8000f8010ff */
[----:B------:R-:W-:-:S05]  /*30c0*/  LEA.HI.X R3, R28, UR13, R29, 0x2, P0 ;  /* 0x0000000d1c037c11 */ /* 0x000fca00080f141d */
[----:B------:R-:W2:Y:S02]  /*30d0*/  LDG.E R2, desc[UR10][R2.64] ;  /* 0x0000000a02027981 */ /* 0x000ea4000c1e1900 */
[----:B--2---:R-:W-:-:S04]  /*30e0*/  ISETP.NE.AND P0, PT, R2, RZ, PT ;  /* 0x000000ff0200720c */ /* 0x004fc80003f05270 */
        /* <DEDUP_REMOVED lines=28> */
.L_x_8762:
        /* <DEDUP_REMOVED lines=36> */
.L_x_8761:
[----:B------:R-:W-:Y:S05]  /*34f0*/  BSYNC.RECONVERGENT B0 ;  /* 0x0000000000007941 */ /* 0x000fea0003800200 */
.L_x_8760:
[----:B------:R-:W-:Y:S01]  /*3500*/  UIADD3 UR4, UPT, UPT, UR4, 0x8, URZ ;  /* 0x0000000804047890 */ /* 0x000fe2000fffe0ff */
[----:B------:R-:W-:Y:S01]  /*3510*/  SEL R2, RZ, 0x1, !P0 ;  /* 0x00000001ff027807 */ /* 0x000fe20004000000 */
[----:B------:R-:W-:Y:S01]  /*3520*/  IMAD R9, R6, 0x8, R9 ;  /* 0x0000000806097824 */ /* 0x000fe200078e0209 */
[----:B------:R-:W-:Y:S09]  /*3530*/  @P1 BRA `(.L_x_8762) ;  /* 0xfffffffc005c1947 */ /* 0x000ff2000383ffff */
[----:B------:R-:W-:-:S12]  /*3540*/  UIADD3 UR4, UPT, UPT, UR4, 0x1, URZ ;  /* 0x0000000104047890 */ /* 0x000fd8000fffe0ff */
.L_x_8759:
        /* <DEDUP_REMOVED lines=23> */
.L_x_8766:
[----:B------:R-:W-:Y:S05]  /*36c0*/  BSYNC.RECONVERGENT B0 ;  /* 0x0000000000007941 */ /* 0x000fea0003800200 */
.L_x_8765:
[----:B------:R-:W-:Y:S01]  /*36d0*/  SEL R2, RZ, 0x1, !P0 ;  /* 0x00000001ff027807 */ /* 0x000fe20004000000 */
[----:B------:R-:W-:-:S12]  /*36e0*/  UIADD3 UR4, UPT, UPT, UR4, 0x4, URZ ;  /* 0x0000000404047890 */ /* 0x000fd8000fffe0ff */
.L_x_8764:
        /* <DEDUP_REMOVED lines=14> */
.L_x_8769:
[----:B------:R-:W-:Y:S05]  /*37d0*/  BSYNC.RECONVERGENT B0 ;  /* 0x0000000000007941 */ /* 0x000fea0003800200 */
.L_x_8768:
[----:B------:R-:W-:Y:S01]  /*37e0*/  SEL R2, RZ, 0x1, !P0 ;  /* 0x00000001ff027807 */ /* 0x000fe20004000000 */
[----:B------:R-:W-:-:S12]  /*37f0*/  UIADD3 UR4, UPT, UPT, UR4, 0x2, URZ ;  /* 0x0000000204047890 */ /* 0x000fd8000fffe0ff */
.L_x_8767:
        /* <DEDUP_REMOVED lines=8> */
.L_x_8763:
[----:B-1----:R1:W-:Y:S02]  /*3880*/  STS.U8 [R7+UR5], R2 ;  /* 0x0000000207007988 */ /* 0x0023e40008000005 */
.L_x_8758:
        /* <DEDUP_REMOVED lines=9> */
        .weak           $__internal_186_$__cuda_sm20_div_s64
        .type           $__internal_186_$__cuda_sm20_div_s64,@function
        .size           $__internal_186_$__cuda_sm20_div_s64,($__internal_187_$__cuda_sm20_rem_s64 - $__internal_186_$__cuda_sm20_div_s64)
$__internal_186_$__cuda_sm20_div_s64:
        /* <DEDUP_REMOVED lines=83> */
[----:B------:R-:W-:Y:S06]  /*3e50*/  RET.REL.NODEC R12 `(contiguous_all3_u32) ;  /* 0xffffffc00c687950 */ /* 0x000fec0003c3ffff */
        .weak           $__internal_187_$__cuda_sm20_rem_s64
        .type           $__internal_187_$__cuda_sm20_rem_s64,@function
        .size           $__internal_187_$__cuda_sm20_rem_s64,(.L_x_32390 - $__internal_187_$__cuda_sm20_rem_s64)
$__internal_187_$__cuda_sm20_rem_s64:
        /* <DEDUP_REMOVED lines=66> */
[----:B------:R-:W-:Y:S06]  /*4280*/  RET.REL.NODEC R10 `(contiguous_all3_u32) ;  /* 0xffffffbc0a5c7950 */ /* 0x000fec0003c3ffff */
.L_x_8770:
        /* <DEDUP_REMOVED lines=15> */
.L_x_32390:


//--------------------- .text.contiguous_all22_u32 --------------------------
	.section	.text.contiguous_all22_u32,"ax",@progbits
	.align	128
        .global         contiguous_all22_u32
        .type           contiguous_all22_u32,@function
        .size           contiguous_all22_u32,(.L_x_33093 - contiguous_all22_u32)
        .other          contiguous_all22_u32,@"STO_CUDA_ENTRY STV_DEFAULT"
contiguous_all22_u32:
.text.contiguous_all22_u32:
        /* <DEDUP_REMOVED lines=32> */
[----:B------:R-:W-:Y:S05]  /*0200*/  @!P1 BRA `(.L_x_8774) ;  /* 0x00000000001c9947 */ /* 0x000fea0003800000 */
[----:B------:R-:W-:Y:S02]  /*0210*/  IMAD.MOV.U32 R9, RZ, RZ, RZ ;  /* 0x000000ffff097224 */ /* 0x000fe400078e00ff */
[----:B------:R-:W-:-:S04]  /*0220*/  IMAD.WIDE.U32 R4, R3, UR8, R8 ;  /* 0x0000000803047c25 */ /* 0x000fc8000f8e0008 */
[----:B------:R-:W-:Y:S01]  /*0230*/  IMAD.IADD R3, R11, 0x1, R5 ;  /* 0x000000010b037824 */ /* 0x000fe200078e0205 */
[----:B------:R-:W-:-:S04]  /*0240*/  LEA R6, P0, R4, R12, 0x2 ;  /* 0x0000000c04067211 */ /* 0x000fc800078010ff */
[----:B------:R-:W-:-:S05]  /*0250*/  LEA.HI.X R7, R4, R13, R3, 0x2, P0 ;  /* 0x0000000d04077211 */ /* 0x000fca00000f1403 */
[----:B------:R-:W2:Y:S02]  /*0260*/  LDG.E R6, desc[UR12][R6.64] ;  /* 0x0000000c06067981 */ /* 0x000ea4000c1e1900 */
[----:B--2---:R-:W-:-:S13]  /*0270*/  ISETP.NE.AND P0, PT, R6, RZ, PT ;  /* 0x000000ff0600720c */ /* 0x004fda0003f05270 */
.L_x_8774:
[----:B------:R-:W-:Y:S05]  /*0280*/  BSYNC.RECONVERGENT B1 ;  /* 0x0000000000017941 */ /* 0x000fea0003800200 */
.L_x_8773:
[----:B------:R-:W-:-:S05]  /*0290*/  SEL R3, RZ, 0x1, !P0 ;  /* 0x00000001ff037807 */ /* 0x000fca0004000000 */
[----:B------:R0:W-:Y:S01]  /*02a0*/  STS.U8 [R0+UR4], R3 ;  /* 0x0000000300007988 */ /* 0x0001e20008000004 */
[----:B------:R-:W-:Y:S05]  /*02b0*/  BRA `(.L_x_8775) ;  /* 0x0000000000387947 */ /* 0x000fea0003800000 */
.L_x_8772:
        /* <DEDUP_REMOVED lines=14> */
.L_x_8775:
[----:B------:R-:W-:Y:S05]  /*03a0*/  BSYNC.RECONVERGENT B0 ;  /* 0x0000000000007941 */ /* 0x000fea0003800200 */
.L_x_8771:
[----:B------:R-:W-:Y:S01]  /*03b0*/  BAR.SYNC.DEFER_BLOCKING 0x0 ;  /* 0x0000000000007b1d */ /* 0x000fe20000010000 */
[----:B------:R-:W-:-:S09]  /*03c0*/  UISETP.GE.U32.AND UP0, UPT, UR5, 0x42, UPT ;  /* 0x000000420500788c */ /* 0x000fd2000bf06070 */
[----:B------:R-:W-:Y:S05]  /*03d0*/  BRA.U !UP0, `(.L_x_8776) ;  /* 0x00000001083c7547 */ /* 0x000fea000b800000 */
.L_x_8779:
        /* <DEDUP_REMOVED lines=10> */
.L_x_8778:
[----:B------:R-:W-:Y:S05]  /*0480*/  BSYNC.RECONVERGENT B0 ;  /* 0x0000000000007941 */ /* 0x000fea0003800200 */
.L_x_8777:
[----:B------:R-:W-:Y:S01]  /*0490*/  BAR.SYNC.DEFER_BLOCKING 0x0 ;  /* 0x0000000000007b1d */ /* 0x000fe20000010000 */
[----:B------:R-:W-:-:S05]  /*04a0*/  UISETP.GT.U32.AND UP0, UPT, UR5, 0x83, UPT ;  /* 0x000000830500788c */ /* 0x000fca000bf04070 */
[----:B------:R-:W-:-:S04]  /*04b0*/  UMOV UR5, UR7 ;  /* 0x0000000700057c82 */ /* 0x000fc80008000000 */
[----:B------:R-:W-:Y:S05]  /*04c0*/  BRA.U UP0, `(.L_x_8779) ;  /* 0xfffffffd00c47547 */ /* 0x000fea000b83ffff */
.L_x_8776:
        /* <DEDUP_REMOVED lines=57> */
.L_x_8780:
        /* <DEDUP_REMOVED lines=10> */
.L_x_33093:


//--------------------- .text.contiguous_all2_u32 --------------------------
	.section	.text.contiguous_all2_u32,"ax",@progbits
	.align	128
        .global         contiguous_all2_u32
        .type           contiguous_all2_u32,@function
        .size           contiguous_all2_u32,(.L_x_32392 - contiguous_all2_u32)
        .other          contiguous_all2_u32,@"STO_CUDA_ENTRY STV_DEFAULT"
contiguous_all2_u32:
.text.contiguous_all2_u32:
        /* <DEDUP_REMOVED lines=49> */
.L_x_8809:
        /* <DEDUP_REMOVED lines=32> */
.L_x_8786:
[----:B------:R-:W-:Y:S01]  /*0510*/  IMAD.MOV.U32 R26, RZ, RZ, R4 ;  /* 0x000000ffff1a7224 */ /* 0x000fe200078e0004 */
[----:B------:R-:W-:Y:S01]  /*0520*/  MOV R11, R3 ;  /* 0x00000003000b7202 */ /* 0x000fe20000000f00 */
[----:B------:R-:W-:Y:S01]  /*0530*/  IMAD.MOV.U32 R10, RZ, RZ, R22 ;  /* 0x000000ffff0a7224 */ /* 0x000fe200078e0016 */
[----:B------:R-:W-:Y:S02]  /*0540*/  MOV R9, R23 ;  /* 0x0000001700097202 */ /* 0x000fe40000000f00 */
[----:B------:R-:W-:-:S07]  /*0550*/  MOV R8, 0x570 ;  /* 0x0000057000087802 */ /* 0x000fce0000000f00 */
[----:B-1----:R-:W-:Y:S05]  /*0560*/  CALL.REL.NOINC `($__internal_188_$__cuda_sm20_div_s64) ;  /* 0x0000006400a07944 */ /* 0x002fea0003c00000 */
        /* <DEDUP_REMOVED lines=10> */
.L_x_8787:
[----:B------:R-:W-:Y:S05]  /*0610*/  BSYNC.RECONVERGENT B1 ;  /* 0x0000000000017941 */ /* 0x000fea0003800200 */
.L_x_8785:
        /* <DEDUP_REMOVED lines=34> */
.L_x_8789:
[----:B------:R-:W-:Y:S01]  /*0840*/  IMAD.MOV.U32 R26, RZ, RZ, R18 ;  /* 0x000000ffff1a7224 */ /* 0x000fe200078e0012 */
[----:B------:R-:W-:Y:S01]  /*0850*/  MOV R11, R19 ;  /* 0x00000013000b7202 */ /* 0x000fe20000000f00 */
[----:B------:R-:W-:Y:S01]  /*0860*/  IMAD.MOV.U32 R10, RZ, RZ, R22 ;  /* 0x000000ffff0a7224 */ /* 0x000fe200078e0016 */
[----:B------:R-:W-:Y:S02]  /*0870*/  MOV R9, R23 ;  /* 0x0000001700097202 */ /* 0x000fe40000000f00 */
[----:B------:R-:W-:-:S07]  /*0880*/  MOV R8, 0x8a0 ;  /* 0x000008a000087802 */ /* 0x000fce0000000f00 */
[----:B------:R-:W-:Y:S05]  /*0890*/  CALL.REL.NOINC `($__internal_188_$__cuda_sm20_div_s64) ;  /* 0x0000006000d47944 */ /* 0x000fea0003c00000 */
        /* <DEDUP_REMOVED lines=8> */
.L_x_8790:
[----:B------:R-:W-:Y:S05]  /*0920*/  BSYNC.RECONVERGENT B1 ;  /* 0x0000000000017941 */ /* 0x000fea0003800200 */
.L_x_8788:
        /* <DEDUP_REMOVED lines=33> */
.L_x_8792:
[----:B------:R-:W-:Y:S01]  /*0b40*/  MOV R26, R36 ;  /* 0x00000024001a7202 */ /* 0x000fe20000000f00 */
[----:B------:R-:W-:Y:S01]  /*0b50*/  IMAD.MOV.U32 R11, RZ, RZ, R37 ;  /* 0x000000ffff0b7224 */ /* 0x000fe200078e0025 */
[----:B------:R-:W-:Y:S01]  /*0b60*/  MOV R10, R18 ;  /* 0x00000012000a7202 */ /* 0x000fe20000000f00 */
[----:B------:R-:W-:Y:S01]  /*0b70*/  IMAD.MOV.U32 R9, RZ, RZ, R19 ;  /* 0x000000ffff097224 */ /* 0x000fe200078e0013 */
[----:B------:R-:W-:-:S07]  /*0b80*/  MOV R8, 0xba0 ;  /* 0x00000ba000087802 */ /* 0x000fce0000000f00 */
[----:B------:R-:W-:Y:S05]  /*0b90*/  CALL.REL.NOINC `($__internal_188_$__cuda_sm20_div_s64) ;  /* 0x0000006000147944 */ /* 0x000fea0003c00000 */
        /* <DEDUP_REMOVED lines=10> */
.L_x_8793:
[----:B------:R-:W-:Y:S05]  /*0c40*/  BSYNC.RECONVERGENT B1 ;  /* 0x0000000000017941 */ /* 0x000fea0003800200 */
.L_x_8791:
        /* <DEDUP_REMOVED lines=35> */
.L_x_8795:
[----:B------:R-:W-:Y:S01]  /*0e80*/  IMAD.MOV.U32 R26, RZ, RZ, R22 ;  /* 0x000000ffff1a7224 */ /* 0x000fe200078e0016 */
[----:B------:R-:W-:Y:S01]  /*0e90*/  MOV R11, R23 ;  /* 0x00000017000b7202 */ /* 0x000fe20000000f00 */
[----:B------:R-:W-:Y:S01]  /*0ea0*/  IMAD.MOV.U32 R10, RZ, RZ, R18 ;  /* 0x000000ffff0a7224 */ /* 0x000fe200078e0012 */
[----:B------:R-:W-:Y:S02]  /*0eb0*/  MOV R9, R19 ;  /* 0x0000001300097202 */ /* 0x000fe40000000f00 */
[----:B------:R-:W-:-:S07]  /*0ec0*/  MOV R8, 0xee0 ;  /* 0x00000ee000087802 */ /* 0x000fce0000000f00 */
[----:B------:R-:W-:Y:S05]  /*0ed0*/  CALL.REL.NOINC `($__internal_188_$__cuda_sm20_div_s64) ;  /* 0x0000005c00447944 */ /* 0x000fea0003c00000 */
        /* <DEDUP_REMOVED lines=11> */
.L_x_8796:
[----:B------:R-:W-:Y:S05]  /*0f90*/  BSYNC.RECONVERGENT B1 ;  /* 0x0000000000017941 */ /* 0x000fea0003800200 */
.L_x_8794:
        /* <DEDUP_REMOVED lines=36> */
.L_x_8798:
        /* <DEDUP_REMOVED lines=16> */
.L_x_8799:
[----:B------:R-:W-:Y:S05]  /*12e0*/  BSYNC.RECONVERGENT B1 ;  /* 0x0000000000017941 */ /* 0x000fea0003800200 */
.L_x_8797:
        /* <DEDUP_REMOVED lines=35> */
.L_x_8801:
[----:B------:R-:W-:Y:S01]  /*1520*/  IMAD.MOV.U32 R26, RZ, RZ, R42 ;  /* 0x000000ffff1a7224 */ /* 0x000fe200078e002a */
[----:B------:R-:W-:Y:S01]  /*1530*/  MOV R11, R43 ;  /* 0x0000002b000b7202 */ /* 0x000fe20000000f00 */
[----:B------:R-:W-:Y:S01]  /*1540*/  IMAD.MOV.U32 R10, RZ, RZ, R18 ;  /* 0x000000ffff0a7224 */ /* 0x000fe200078e0012 */
[----:B------:R-:W-:Y:S02]  /*1550*/  MOV R9, R19 ;  /* 0x0000001300097202 */ /* 0x000fe40000000f00 */
[----:B------:R-:W-:-:S07]  /*1560*/  MOV R8, 0x1580 ;  /* 0x0000158000087802 */ /* 0x000fce0000000f00 */
[----:B------:R-:W-:Y:S05]  /*1570*/  CALL.REL.NOINC `($__internal_188_$__cuda_sm20_div_s64) ;  /* 0x00000054009c7944 */ /* 0x000fea0003c00000 */
        /* <DEDUP_REMOVED lines=11> */
.L_x_8802:
[----:B------:R-:W-:Y:S05]  /*1630*/  BSYNC.RECONVERGENT B1 ;  /* 0x0000000000017941 */ /* 0x000fea0003800200 */
.L_x_8800:
        /* <DEDUP_REMOVED lines=35> */
.L_x_8804:
[----:B------:R-:W-:Y:S01]  /*1870*/  IMAD.MOV.U32 R26, RZ, RZ, R38 ;  /* 0x000000ffff1a7224 */ /* 0x000fe200078e0026 */
[----:B------:R-:W-:Y:S01]  /*1880*/  MOV R11, R39 ;  /* 0x00000027000b7202 */ /* 0x000fe20000000f00 */
[----:B------:R-:W-:Y:S01]  /*1890*/  IMAD.MOV.U32 R10, RZ, RZ, R20 ;  /* 0x000000ffff0a7224 */ /* 0x000fe200078e0014 */
[----:B------:R-:W-:Y:S02]  /*18a0*/  MOV R9, R21 ;  /* 0x0000001500097202 */ /* 0x000fe40000000f00 */
[----:B------:R-:W-:-:S07]  /*18b0*/  MOV R8, 0x18d0 ;  /* 0x000018d000087802 */ /* 0x000fce0000000f00 */
[----:B------:R-:W-:Y:S05]  /*18c0*/  CALL.REL.NOINC `($__internal_188_$__cuda_sm20_div_s64) ;  /* 0x0000005000c87944 */ /* 0x000fea0003c00000 */
        /* <DEDUP_REMOVED lines=11> */
.L_x_8805:
[----:B------:R-:W-:Y:S05]  /*1980*/  BSYNC.RECONVERGENT B1 ;  /* 0x0000000000017941 */ /* 0x000fea0003800200 */
.L_x_8803:
        /* <DEDUP_REMOVED lines=35> */
.L_x_8807:
[----:B------:R-:W-:Y:S01]  /*1bc0*/  IMAD.MOV.U32 R26, RZ, RZ, R18 ;  /* 0x000000ffff1a7224 */ /* 0x000fe200078e0012 */
[----:B------:R-:W-:Y:S01]  /*1bd0*/  MOV R11, R19 ;  /* 0x00000013000b7202 */ /* 0x000fe20000000f00 */
[----:B------:R-:W-:Y:S01]  /*1be0*/  IMAD.MOV.U32 R10, RZ, RZ, R20 ;  /* 0x000000ffff0a7224 */ /* 0x000fe200078e0014 */
[----:B------:R-:W-:Y:S02]  /*1bf0*/  MOV R9, R21 ;  /* 0x0000001500097202 */ /* 0x000fe40000000f00 */
[----:B------:R-:W-:-:S07]  /*1c00*/  MOV R8, 0x1c20 ;  /* 0x00001c2000087802 */ /* 0x000fce0000000f00 */
[----:B------:R-:W-:Y:S05]  /*1c10*/  CALL.REL.NOINC `($__internal_188_$__cuda_sm20_div_s64) ;  /* 0x0000004c00f47944 */ /* 0x000fea0003c00000 */
        /* <DEDUP_REMOVED lines=11> */
.L_x_8808:
[----:B------:R-:W-:Y:S05]  /*1cd0*/  BSYNC.RECONVERGENT B1 ;  /* 0x0000000000017941 */ /* 0x000fea0003800200 */
.L_x_8806:
        /* <DEDUP_REMOVED lines=9> */
.L_x_8784:
        /* <DEDUP_REMOVED lines=35> */
.L_x_8812:
        /* <DEDUP_REMOVED lines=16> */
.L_x_8813:
[----:B------:R-:W-:Y:S05]  /*20a0*/  BSYNC.RECONVERGENT B1 ;  /* 0x0000000000017941 */ /* 0x000fea0003800200 */
.L_x_8811:
        /* <DEDUP_REMOVED lines=34> */
.L_x_8815:
        /* <DEDUP_REMOVED lines=14> */
.L_x_8816:
[----:B------:R-:W-:Y:S05]  /*23b0*/  BSYNC.RECONVERGENT B1 ;  /* 0x0000000000017941 */ /* 0x000fea0003800200 */
.L_x_8814:
        /* <DEDUP_REMOVED lines=35> */
.L_x_8818:
[----:B------:R-:W-:Y:S01]  /*25f0*/  MOV R26, R22 ;  /* 0x00000016001a7202 */ /* 0x000fe20000000f00 */
[----:B------:R-:W-:Y:S01]  /*2600*/  IMAD.MOV.U32 R11, RZ, RZ, R23 ;  /* 0x000000ffff0b7224 */ /* 0x000fe200078e0017 */
[----:B------:R-:W-:Y:S01]  /*2610*/  MOV R10, R14 ;  /* 0x0000000e000a7202 */ /* 0x000fe20000000f00 */
[----:B------:R-:W-:Y:S01]  /*2620*/  IMAD.MOV.U32 R9, RZ, RZ, R15 ;  /* 0x000000ffff097224 */ /* 0x000fe200078e000f */
[----:B------:R-:W-:-:S07]  /*2630*/  MOV R8, 0x2650 ;  /* 0x0000265000087802 */ /* 0x000fce0000000f00 */
[----:B------:R-:W-:Y:S05]  /*2640*/  CALL.REL.NOINC `($__internal_188_$__cuda_sm20_div_s64) ;  /* 0x0000004400687944 */ /* 0x000fea0003c00000 */
        /* <DEDUP_REMOVED lines=11> */
.L_x_8819:
[----:B------:R-:W-:Y:S05]  /*2700*/  BSYNC.RECONVERGENT B1 ;  /* 0x0000000000017941 */ /* 0x000fea0003800200 */
.L_x_8817:
        /* <DEDUP_REMOVED lines=35> */
.L_x_8821:
        /* <DEDUP_REMOVED lines=16> */
.L_x_8822:
[----:B------:R-:W-:Y:S05]  /*2a40*/  BSYNC.RECONVERGENT B1 ;  /* 0x0000000000017941 */ /* 0x000fea0003800200 */
.L_x_8820:
[----:B------:R-:W-:Y:S01]  /*2a50*/  IMAD R9, R9, R22, RZ ;  /* 0x0000001609097224 */ /* 0x000fe200078e02ff */
[----:B------:R-:W-:Y:S01]  /*2a60*/  IADD3 R5, PT, PT, R5, -0x2, RZ ;  /* 0xfffffffe05057810 */ /* 0x000fe20007ffe0ff */
[----:B------:R-:W-:Y:S02]  /*2a70*/  IMAD.MOV.U32 R6, RZ, RZ, R20 ;  /* 0x000000ffff067224 */ /* 0x000fe400078e0014 */
[-C--:B------:R-:W-:Y:S02]  /*2a80*/  IMAD R9, R23, R8.reuse, R9 ;  /* 0x0000000817097224 */ /* 0x080fe400078e0209 */
[----:B------:R-:W-:-:S04]  /*2a90*/  IMAD.WIDE.U32 R20, R22, R8, R6 ;  /* 0x0000000816147225 */ /* 0x000fc800078e0006 */
[----:B------:R-:W-:-:S07]  /*2aa0*/  IMAD.IADD R21, R21, 0x1, R9 ;  /* 0x0000000115157824 */ /* 0x000fce00078e0209 */
.L_x_8810:
        /* <DEDUP_REMOVED lines=31> */
.L_x_8824:
[----:B------:R-:W-:Y:S01]  /*2ca0*/  MOV R23, R3 ;  /* 0x0000000300177202 */ /* 0x000fe20000000f00 */
[----:B------:R-:W-:Y:S01]  /*2cb0*/  IMAD.MOV.U32 R22, RZ, RZ, R6 ;  /* 0x000000ffff167224 */ /* 0x000fe200078e0006 */
[----:B------:R-:W-:Y:S02]  /*2cc0*/  MOV R3, R7 ;  /* 0x0000000700037202 */ /* 0x000fe40000000f00 */
[----:B------:R-:W-:-:S07]  /*2cd0*/  MOV R24, 0x2cf0 ;  /* 0x00002cf000187802 */ /* 0x000fce0000000f00 */
[----:B------:R-:W-:Y:S05]  /*2ce0*/  CALL.REL.NOINC `($__internal_189_$__cuda_sm20_rem_s64) ;  /* 0x00000044000c7944 */ /* 0x000fea0003c00000 */
[----:B------:R-:W-:-:S07]  /*2cf0*/  IMAD.MOV.U32 R8, RZ, RZ, R4 ;  /* 0x000000ffff087224 */ /* 0x000fce00078e0004 */
.L_x_8825:
[----:B------:R-:W-:Y:S05]  /*2d00*/  BSYNC.RECONVERGENT B1 ;  /* 0x0000000000017941 */ /* 0x000fea0003800200 */
.L_x_8823:
        /* <DEDUP_REMOVED lines=30> */
.L_x_8827:
[----:B------:R-:W-:Y:S01]  /*2ef0*/  MOV R22, R6 ;  /* 0x0000000600167202 */ /* 0x000fe20000000f00 */
[----:B------:R-:W-:Y:S01]  /*2f00*/  IMAD.MOV.U32 R3, RZ, RZ, R7 ;  /* 0x000000ffff037224 */ /* 0x000fe200078e0007 */
[----:B------:R-:W-:Y:S01]  /*2f10*/  MOV R4, R18 ;  /* 0x0000001200047202 */ /* 0x000fe20000000f00 */
[----:B------:R-:W-:Y:S01]  /*2f20*/  IMAD.MOV.U32 R23, RZ, RZ, R19 ;  /* 0x000000ffff177224 */ /* 0x000fe200078e0013 */
[----:B------:R-:W-:-:S07]  /*2f30*/  MOV R24, 0x2f50 ;  /* 0x00002f5000187802 */ /* 0x000fce0000000f00 */
[----:B------:R-:W-:Y:S05]  /*2f40*/  CALL.REL.NOINC `($__internal_189_$__cuda_sm20_rem_s64) ;  /* 0x0000004000747944 */ /* 0x000fea0003c00000 */
[----:B------:R-:W-:-:S07]  /*2f50*/  MOV R5, R9 ;  /* 0x0000000900057202 */ /* 0x000fce0000000f00 */
.L_x_8828:
[----:B------:R-:W-:Y:S05]  /*2f60*/  BSYNC.RECONVERGENT B1 ;  /* 0x0000000000017941 */ /* 0x000fea0003800200 */
.L_x_8826:
[----:B------:R-:W-:Y:S02]  /*2f70*/  IMAD R3, R5, R14, RZ ;  /* 0x0000000e05037224 */ /* 0x000fe400078e02ff */
[----:B------:R-:W-:-:S04]  /*2f80*/  IMAD.WIDE.U32 R20, R14, R4, R20 ;  /* 0x000000040e147225 */ /* 0x000fc800078e0014 */
[----:B------:R-:W-:-:S04]  /*2f90*/  IMAD R3, R15, R4, R3 ;  /* 0x000000040f037224 */ /* 0x000fc800078e0203 */
[----:B------:R-:W-:-:S07]  /*2fa0*/  IMAD.IADD R21, R21, 0x1, R3 ;  /* 0x0000000115157824 */ /* 0x000fce00078e0203 */
.L_x_8783:
[----:B------:R-:W0:Y:S02]  /*2fb0*/  LDC.64 R6, c[0x0][0x388] ;  /* 0x0000e200ff067b82 */ /* 0x000e240000000a00 */
[----:B0-----:R-:W-:-:S04]  /*2fc0*/  LEA R4, P0, R12, R6, 0x2 ;  /* 0x000000060c047211 */ /* 0x001fc800078010ff */
[----:B------:R-:W-:-:S05]  /*2fd0*/  LEA.HI.X R5, R12, R7, R13, 0x2, P0 ;  /* 0x000000070c057211 */ /* 0x000fca00000f140d */
[----:B------:R-:W2:Y:S01]  /*2fe0*/  LDG.E R4, desc[UR12][R4.64] ;  /* 0x0000000c04047981 */ /* 0x000ea2000c1e1900 */
[----:B------:R-:W-:Y:S01]  /*2ff0*/  BSSY.RECONVERGENT B1, `(.L_x_8829) ;  /* 0x0000008000017945 */ /* 0x000fe20003800200 */
[----:B------:R-:W-:Y:S02]  /*3000*/  PLOP3.LUT P0, PT, PT, PT, PT, 0x8, 0x80 ;  /* 0x000000000080781c */ /* 0x000fe40003f0e170 */
[----:B--2---:R-:W-:-:S13]  /*3010*/  ISETP.NE.AND P1, PT, R4, RZ, PT ;  /* 0x000000ff0400720c */ /* 0x004fda0003f25270 */
[----:B------:R-:W-:Y:S05]  /*3020*/  @!P1 BRA `(.L_x_8830) ;  /* 0x0000000000109947 */ /* 0x000fea0003800000 */
[----:B------:R-:W-:-:S04]  /*3030*/  LEA R4, P0, R20, R6, 0x2 ;  /* 0x0000000614047211 */ /* 0x000fc800078010ff */
[----:B------:R-:W-:-:S05]  /*3040*/  LEA.HI.X R5, R20, R7, R21, 0x2, P0 ;  /* 0x0000000714057211 */ /* 0x000fca00000f1415 */
[----:B------:R-:W2:Y:S02]  /*3050*/  LDG.E R4, desc[UR12][R4.64] ;  /* 0x0000000c04047981 */ /* 0x000ea4000c1e1900 */
[----:B--2---:R-:W-:-:S13]  /*3060*/  ISETP.NE.AND P0, PT, R4, RZ, PT ;  /* 0x000000ff0400720c */ /* 0x004fda0003f05270 */
.L_x_8830:
[----:B------:R-:W-:Y:S05]  /*3070*/  BSYNC.RECONVERGENT B1 ;  /* 0x0000000000017941 */ /* 0x000fea0003800200 */
.L_x_8829:
[----:B------:R-:W-:-:S05]  /*3080*/  SEL R3, RZ, 0x1, !P0 ;  /* 0x00000001ff037807 */ /* 0x000fca0004000000 */
[----:B------:R1:W-:Y:S01]  /*3090*/  STS.U8 [R0+UR4], R3 ;  /* 0x0000000300007988 */ /* 0x0003e20008000004 */
[----:B------:R-:W-:Y:S05]  /*30a0*/  BRA `(.L_x_8831) ;  /* 0x0000003400a07947 */ /* 0x000fea0003800000 */
.L_x_8782:
        /* <DEDUP_REMOVED lines=20> */
.L_x_8858:
        /* <DEDUP_REMOVED lines=31> */
.L_x_8835:
[----:B------:R-:W-:Y:S01]  /*33e0*/  MOV R26, R4 ;  /* 0x00000004001a7202 */ /* 0x000fe20000000f00 */
[----:B------:R-:W-:Y:S01]  /*33f0*/  IMAD.MOV.U32 R11, RZ, RZ, R5 ;  /* 0x000000ffff0b7224 */ /* 0x000fe200078e0005 */
[----:B------:R-:W-:Y:S01]  /*3400*/  MOV R10, R36 ;  /* 0x00000024000a7202 */ /* 0x000fe20000000f00 */
[----:B------:R-:W-:Y:S01]  /*3410*/  IMAD.MOV.U32 R9, RZ, RZ, R37 ;  /* 0x000000ffff097224 */ /* 0x000fe200078e0025 */
[----:B------:R-:W-:-:S07]  /*3420*/  MOV R8, 0x3440 ;  /* 0x0000344000087802 */ /* 0x000fce0000000f00 */
[----:B-123--:R-:W-:Y:S05]  /*3430*/  CALL.REL.NOINC `($__internal_188_$__cuda_sm20_div_s64) ;  /* 0x0000003400ec7944 */ /* 0x00efea0003c00000 */
        /* <DEDUP_REMOVED lines=8> */
.L_x_8836:
[----:B------:R-:W-:Y:S05]  /*34c0*/  BSYNC.RECONVERGENT B1 ;  /* 0x0000000000017941 */ /* 0x000fea0003800200 */
.L_x_8834:
        /* <DEDUP_REMOVED lines=37> */
.L_x_8838:
        /* <DEDUP_REMOVED lines=16> */
.L_x_8839:
[----:B------:R-:W-:Y:S05]  /*3820*/  BSYNC.RECONVERGENT B1 ;  /* 0x0000000000017941 */ /* 0x000fea0003800200 */
.L_x_8837:
        /* <DEDUP_REMOVED lines=38> */
.L_x_8841:
        /* <DEDUP_REMOVED lines=17> */
.L_x_8842:
[----:B------:R-:W-:Y:S05]  /*3ba0*/  BSYNC.RECONVERGENT B1 ;  /* 0x0000000000017941 */ /* 0x000fea0003800200 */
.L_x_8840:
        /* <DEDUP_REMOVED lines=38> */
.L_x_8844:
[----:B------:R-:W-:Y:S01]  /*3e10*/  MOV R26, R36 ;  /* 0x00000024001a7202 */ /* 0x000fe20000000f00 */
[----:B------:R-:W-:Y:S01]  /*3e20*/  IMAD.MOV.U32 R11, RZ, RZ, R37 ;  /* 0x000000ffff0b7224 */ /* 0x000fe200078e0025 */
[----:B------:R-:W-:Y:S01]  /*3e30*/  MOV R10, R38 ;  /* 0x00000026000a7202 */ /* 0x000fe20000000f00 */
[----:B------:R-:W-:Y:S01]  /*3e40*/  IMAD.MOV.U32 R9, RZ, RZ, R39 ;  /* 0x000000ffff097224 */ /* 0x000fe200078e0027 */
[----:B------:R-:W-:-:S07]  /*3e50*/  MOV R8, 0x3e70 ;  /* 0x00003e7000087802 */ /* 0x000fce0000000f00 */
[----:B-1----:R-:W-:Y:S05]  /*3e60*/  CALL.REL.NOINC `($__internal_188_$__cuda_sm20_div_s64) ;  /* 0x0000002c00607944 */ /* 0x002fea0003c00000 */
        /* <DEDUP_REMOVED lines=11> */
.L_x_8845:
[----:B------:R-:W-:Y:S05]  /*3f20*/  BSYNC.RECONVERGENT B1 ;  /* 0x0000000000017941 */ /* 0x000fea0003800200 */
.L_x_8843:
        /* <DEDUP_REMOVED lines=38> */
.L_x_8847:
        /* <DEDUP_REMOVED lines=17> */
.L_x_8848:
[----:B------:R-:W-:Y:S05]  /*42a0*/  BSYNC.RECONVERGENT B1 ;  /* 0x0000000000017941 */ /* 0x000fea0003800200 */
.L_x_8846:
        /* <DEDUP_REMOVED lines=38> */
.L_x_8850:
        /* <DEDUP_REMOVED lines=17> */
.L_x_8851:
[----:B------:R-:W-:Y:S05]  /*4620*/  BSYNC.RECONVERGENT B1 ;  /* 0x0000000000017941 */ /* 0x000fea0003800200 */
.L_x_8849:
        /* <DEDUP_REMOVED lines=38> */
.L_x_8853:
        /* <DEDUP_REMOVED lines=17> */
.L_x_8854:
[----:B------:R-:W-:Y:S05]  /*49a0*/  BSYNC.RECONVERGENT B1 ;  /* 0x0000000000017941 */ /* 0x000fea0003800200 */
.L_x_8852:
        /* <DEDUP_REMOVED lines=36> */
.L_x_8856:
        /* <DEDUP_REMOVED lines=17> */
.L_x_8857:
[----:B------:R-:W-:Y:S05]  /*4d00*/  BSYNC.RECONVERGENT B1 ;  /* 0x0000000000017941 */ /* 0x000fea0003800200 */
.L_x_8855:
        /* <DEDUP_REMOVED lines=15> */
.L_x_8833:
        /* <DEDUP_REMOVED lines=36> */
.L_x_8861:
[----:B------:R-:W-:Y:S01]  /*5040*/  IMAD.MOV.U32 R26, RZ, RZ, R4 ;  /* 0x000000ffff1a7224 */ /* 0x000fe200078e0004 */
[----:B------:R-:W-:Y:S01]  /*5050*/  MOV R11, R5 ;  /* 0x00000005000b7202 */ /* 0x000fe20000000f00 */
[----:B------:R-:W-:Y:S01]  /*5060*/  IMAD.MOV.U32 R10, RZ, RZ, R16 ;  /* 0x000000ffff0a7224 */ /* 0x000fe200078e0010 */
[----:B------:R-:W-:Y:S02]  /*5070*/  MOV R9, R17 ;  /* 0x0000001100097202 */ /* 0x000fe40000000f00 */
[----:B------:R-:W-:-:S07]  /*5080*/  MOV R8, 0x50a0 ;  /* 0x000050a000087802 */ /* 0x000fce0000000f00 */
[----:B------:R-:W-:Y:S05]  /*5090*/  CALL.REL.NOINC `($__internal_188_$__cuda_sm20_div_s64) ;  /* 0x0000001800d47944 */ /* 0x000fea0003c00000 */
        /* <DEDUP_REMOVED lines=9> */
.L_x_8862:
[----:B------:R-:W-:Y:S05]  /*5130*/  BSYNC.RECONVERGENT B1 ;  /* 0x0000000000017941 */ /* 0x000fea0003800200 */
.L_x_8860:
        /* <DEDUP_REMOVED lines=39> */
.L_x_8864:
        /* <DEDUP_REMOVED lines=17> */
.L_x_8865:
[----:B------:R-:W-:Y:S05]  /*54c0*/  BSYNC.RECONVERGENT B1 ;  /* 0x0000000000017941 */ /* 0x000fea0003800200 */
.L_x_8863:
        /* <DEDUP_REMOVED lines=39> */
.L_x_8867:
        /* <DEDUP_REMOVED lines=17> */
.L_x_8868:
[----:B------:R-:W-:Y:S05]  /*5850*/  BSYNC.RECONVERGENT B1 ;  /* 0x0000000000017941 */ /* 0x000fea0003800200 */
.L_x_8866:
        /* <DEDUP_REMOVED lines=40> */
.L_x_8870:
[----:B------:R-:W-:Y:S01]  /*5ae0*/  MOV R26, R20 ;  /* 0x00000014001a7202 */ /* 0x000fe20000000f00 */
[----:B------:R-:W-:Y:S01]  /*5af0*/  IMAD.MOV.U32 R10, RZ, RZ, R4 ;  /* 0x000000ffff0a7224 */ /* 0x000fe200078e0004 */
[----:B------:R-:W-:Y:S02]  /*5b00*/  MOV R11, R21 ;  /* 0x00000015000b7202 */ /* 0x000fe40000000f00 */
[----:B------:R-:W-:Y:S02]  /*5b10*/  MOV R9, R5 ;  /* 0x0000000500097202 */ /* 0x000fe40000000f00 */
[----:B------:R-:W-:-:S07]  /*5b20*/  MOV R8, 0x5b40 ;  /* 0x00005b4000087802 */ /* 0x000fce0000000f00 */
[----:B------:R-:W-:Y:S05]  /*5b30*/  CALL.REL.NOINC `($__internal_188_$__cuda_sm20_div_s64) ;  /* 0x00000010002c7944 */ /* 0x000fea0003c00000 */
        /* <DEDUP_REMOVED lines=11> */
.L_x_8871:
[----:B------:R-:W-:Y:S05]  /*5bf0*/  BSYNC.RECONVERGENT B1 ;  /* 0x0000000000017941 */ /* 0x000fea0003800200 */
.L_x_8869:
        /* <DEDUP_REMOVED lines=11> */
.L_x_8859:
        /* <DEDUP_REMOVED lines=34> */
.L_x_8874:
[----:B------:R-:W-:Y:S01]  /*5ed0*/  MOV R26, R4 ;  /* 0x00000004001a7202 */ /* 0x000fe20000000f00 */
[----:B------:R-:W-:Y:S01]  /*5ee0*/  IMAD.MOV.U32 R10, RZ, RZ, R16 ;  /* 0x000000ffff0a7224 */ /* 0x000fe200078e0010 */
[----:B------:R-:W-:Y:S02]  /*5ef0*/  MOV R11, R5 ;  /* 0x00000005000b7202 */ /* 0x000fe40000000f00 */
[----:B------:R-:W-:Y:S02]  /*5f00*/  MOV R9, R17 ;  /* 0x0000001100097202 */ /* 0x000fe40000000f00 */
[----:B------:R-:W-:-:S07]  /*5f10*/  MOV R8, 0x5f30 ;  /* 0x00005f3000087802 */ /* 0x000fce0000000f00 */
[----:B------:R-:W-:Y:S05]  /*5f20*/  CALL.REL.NOINC `($__internal_188_$__cuda_sm20_div_s64) ;  /* 0x0000000c00307944 */ /* 0x000fea0003c00000 */
        /* <DEDUP_REMOVED lines=9> */
.L_x_8875:
[----:B------:R-:W-:Y:S05]  /*5fc0*/  BSYNC.RECONVERGENT B1 ;  /* 0x0000000000017941 */ /* 0x000fea0003800200 */
.L_x_8873:
        /* <DEDUP_REMOVED lines=39> */
.L_x_8877:
[----:B------:R-:W-:Y:S01]  /*6240*/  MOV R26, R20 ;  /* 0x00000014001a7202 */ /* 0x000fe20000000f00 */
[----:B------:R-:W-:Y:S01]  /*6250*/  IMAD.MOV.U32 R11, RZ, RZ, R21 ;  /* 0x000000ffff0b7224 */ /* 0x000fe200078e0015 */
[----:B------:R-:W-:Y:S02]  /*6260*/  MOV R10, R4 ;  /* 0x00000004000a7202 */ /* 0x000fe40000000f00 */
        /* <DEDUP_REMOVED lines=14> */
.L_x_8878:
[----:B------:R-:W-:Y:S05]  /*6350*/  BSYNC.RECONVERGENT B1 ;  /* 0x0000000000017941 */ /* 0x000fea0003800200 */
.L_x_8876:
        /* <DEDUP_REMOVED lines=11> */
.L_x_8872:
        /* <DEDUP_REMOVED lines=30> */
.L_x_8880:
[----:B------:R-:W-:Y:S01]  /*65f0*/  MOV R3, R23 ;  /* 0x0000001700037202 */ /* 0x000fe20000000f00 */
[----:B------:R-:W-:Y:S01]  /*6600*/  IMAD.MOV.U32 R23, RZ, RZ, R5 ;  /* 0x000000ffff177224 */ /* 0x000fe200078e0005 */
[----:B------:R-:W-:-:S07]  /*6610*/  MOV R24, 0x6630 ;  /* 0x0000663000187802 */ /* 0x000fce0000000f00 */
[----:B------:R-:W-:Y:S05]  /*6620*/  CALL.REL.NOINC `($__internal_189_$__cuda_sm20_rem_s64) ;  /* 0x0000000800bc7944 */ /* 0x000fea0003c00000 */
[----:B------:R-:W-:-:S07]  /*6630*/  MOV R5, R9 ;  /* 0x0000000900057202 */ /* 0x000fce0000000f00 */
.L_x_8881:
[----:B------:R-:W-:Y:S05]  /*6640*/  BSYNC.RECONVERGENT B1 ;  /* 0x0000000000017941 */ /* 0x000fea0003800200 */
.L_x_8879:
        /* <DEDUP_REMOVED lines=9> */
.L_x_8832:
[----:B------:R-:W-:-:S05]  /*66e0*/  IMAD.MOV.U32 R13, RZ, RZ, R7 ;  /* 0x000000ffff0d7224 */ /* 0x000fca00078e0007 */
[----:B------:R-:W2:Y:S02]  /*66f0*/  LDG.E R12, desc[UR12][R12.64] ;  /* 0x0000000c0c0c7981 */ /* 0x000ea4000c1e1900 */
[----:B--2---:R-:W-:-:S04]  /*6700*/  ISETP.NE.AND P0, PT, R12, RZ, PT ;  /* 0x000000ff0c00720c */ /* 0x004fc80003f05270 */
[----:B------:R-:W-:-:S05]  /*6710*/  SEL R3, RZ, 0x1, !P0 ;  /* 0x00000001ff037807 */ /* 0x000fca0004000000 */
[----:B------:R0:W-:Y:S04]  /*6720*/  STS.U8 [R0+UR4], R3 ;  /* 0x0000000300007988 */ /* 0x0001e80008000004 */
.L_x_8831:
[----:B------:R-:W-:Y:S05]  /*6730*/  BSYNC.RECONVERGENT B0 ;  /* 0x0000000000007941 */ /* 0x000fea0003800200 */
.L_x_8781:
[----:B------:R-:W-:Y:S01]  /*6740*/  BAR.SYNC.DEFER_BLOCKING 0x0 ;  /* 0x0000000000007b1d */ /* 0x000fe20000010000 */
[----:B------:R-:W-:-:S09]  /*6750*/  UISETP.GE.U32.AND UP0, UPT, UR5, 0x42, UPT ;  /* 0x000000420500788c */ /* 0x000fd2000bf06070 */
[----:B------:R-:W-:Y:S05]  /*6760*/  BRA.U !UP0, `(.L_x_8882) ;  /* 0x00000001083c7547 */ /* 0x000fea000b800000 */
.L_x_8885:
        /* <DEDUP_REMOVED lines=10> */
.L_x_8884:
[----:B------:R-:W-:Y:S05]  /*6810*/  BSYNC.RECONVERGENT B0 ;  /* 0x0000000000007941 */ /* 0x000fea0003800200 */
.L_x_8883:
[----:B------:R-:W-:Y:S01]  /*6820*/  BAR.SYNC.DEFER_BLOCKING 0x0 ;  /* 0x0000000000007b1d */ /* 0x000fe20000010000 */
[----:B------:R-:W-:-:S05]  /*6830*/  UISETP.GT.U32.AND UP0, UPT, UR5, 0x83, UPT ;  /* 0x000000830500788c */ /* 0x000fca000bf04070 */
[----:B------:R-:W-:-:S04]  /*6840*/  UMOV UR5, UR6 ;  /* 0x0000000600057c82 */ /* 0x000fc80008000000 */
[----:B------:R-:W-:Y:S05]  /*6850*/  BRA.U UP0, `(.L_x_8885) ;  /* 0xfffffffd00c47547 */ /* 0x000fea000b83ffff */
.L_x_8882:
        /* <DEDUP_REMOVED lines=57> */
        .weak           $__internal_188_$__cuda_sm20_div_s64
        .type           $__internal_188_$__cuda_sm20_div_s64,@function
        .size           $__internal_188_$__cuda_sm20_div_s64,($__internal_189_$__cuda_sm20_rem_s64 - $__internal_188_$__cuda_sm20_div_s64)
$__internal_188_$__cuda_sm20_div_s64:
        /* <DEDUP_REMOVED lines=82> */
[----:B------:R-:W-:Y:S06]  /*7110*/  RET.REL.NODEC R8 `(contiguous_all2_u32) ;  /* 0xffffff8c08b87950 */ /* 0x000fec0003c3ffff */
        .weak           $__internal_189_$__cuda_sm20_rem_s64
        .type           $__internal_189_$__cuda_sm20_rem_s64,@function
        .size           $__internal_189_$__cuda_sm20_rem_s64,(.L_x_32392 - $__internal_189_$__cuda_sm20_rem_s64)
$__internal_189_$__cuda_sm20_rem_s64:
        /* <DEDUP_REMOVED lines=76> */
[----:B------:R-:W-:Y:S06]  /*75e0*/  RET.REL.NODEC R24 `(contiguous_all2_u32) ;  /* 0xffffff8818847950 */ /* 0x000fec0003c3ffff */
.L_x_8886:
        /* <DEDUP_REMOVED lines=9> */
.L_x_32392:


//--------------------- .text.uncontiguous_all_u32 --------------------------
	.section	.text.uncontiguous_all_u32,"ax",@progbits
	.align	128
        .global         uncontiguous_all_u32
        .type           uncontiguous_all_u32,@function
        .size           uncontiguous_all_u32,(.L_x_32394 - uncontiguous_all_u32)
        .other          uncontiguous_all_u32,@"STO_CUDA_ENTRY STV_DEFAULT"
uncontiguous_all_u32:
.text.uncontiguous_all_u32:
        /* <DEDUP_REMOVED lines=39> */
.L_x_8915:
        /* <DEDUP_REMOVED lines=32> */
.L_x_8892:
[----:B------:R-:W-:Y:S01]  /*0470*/  MOV R26, R4 ;  /* 0x00000004001a7202 */ /* 0x000fe20000000f00 */
[----:B------:R-:W-:Y:S01]  /*0480*/  IMAD.MOV.U32 R11, RZ, RZ, R5 ;  /* 0x000000ffff0b7224 */ /* 0x000fe200078e0005 */
[----:B------:R-:W-:Y:S01]  /*0490*/  MOV R10, R36 ;  /* 0x00000024000a7202 */ /* 0x000fe20000000f00 */
[----:B------:R-:W-:Y:S01]  /*04a0*/  IMAD.MOV.U32 R9, RZ, RZ, R37 ;  /* 0x000000ffff097224 */ /* 0x000fe200078e0025 */
[----:B------:R-:W-:-:S07]  /*04b0*/  MOV R8, 0x4d0 ;  /* 0x000004d000087802 */ /* 0x000fce0000000f00 */
[----:B-1----:R-:W-:Y:S05]  /*04c0*/  CALL.REL.NOINC `($__internal_190_$__cuda_sm20_div_s64) ;  /* 0x0000006400907944 */ /* 0x002fea0003c00000 */
        /* <DEDUP_REMOVED lines=9> */
.L_x_8893:
[----:B------:R-:W-:Y:S05]  /*0560*/  BSYNC.RECONVERGENT B1 ;  /* 0x0000000000017941 */ /* 0x000fea0003800200 */
.L_x_8891:
        /* <DEDUP_REMOVED lines=33> */
.L_x_8895:
[----:B------:R-:W-:Y:S01]  /*0780*/  MOV R26, R18 ;  /* 0x00000012001a7202 */ /* 0x000fe20000000f00 */
[----:B------:R-:W-:Y:S01]  /*0790*/  IMAD.MOV.U32 R11, RZ, RZ, R19 ;  /* 0x000000ffff0b7224 */ /* 0x000fe200078e0013 */
[----:B------:R-:W-:Y:S01]  /*07a0*/  MOV R10, R36 ;  /* 0x00000024000a7202 */ /* 0x000fe20000000f00 */
[----:B------:R-:W-:Y:S01]  /*07b0*/  IMAD.MOV.U32 R9, RZ, RZ, R37 ;  /* 0x000000ffff097224 */ /* 0x000fe200078e0025 */
[----:B------:R-:W-:-:S07]  /*07c0*/  MOV R8, 0x7e0 ;  /* 0x000007e000087802 */ /* 0x000fce0000000f00 */
[----:B------:R-:W-:Y:S05]  /*07d0*/  CALL.REL.NOINC `($__internal_190_$__cuda_sm20_div_s64) ;  /* 0x0000006000cc7944 */ /* 0x000fea0003c00000 */
        /* <DEDUP_REMOVED lines=9> */
.L_x_8896:
[----:B------:R-:W-:Y:S05]  /*0870*/  BSYNC.RECONVERGENT B1 ;  /* 0x0000000000017941 */ /* 0x000fea0003800200 */
.L_x_8894:
        /* <DEDUP_REMOVED lines=34> */
.L_x_8898:
[----:B------:R-:W-:Y:S01]  /*0aa0*/  IMAD.MOV.U32 R26, RZ, RZ, R22 ;  /* 0x000000ffff1a7224 */ /* 0x000fe200078e0016 */
[----:B------:R-:W-:Y:S01]  /*0ab0*/  MOV R11, R23 ;  /* 0x00000017000b7202 */ /* 0x000fe20000000f00 */
[----:B------:R-:W-:Y:S01]  /*0ac0*/  IMAD.MOV.U32 R10, RZ, RZ, R40 ;  /* 0x000000ffff0a7224 */ /* 0x000fe200078e0028 */
[----:B------:R-:W-:Y:S02]  /*0ad0*/  MOV R9, R41 ;  /* 0x0000002900097202 */ /* 0x000fe40000000f00 */
[----:B------:R-:W-:-:S07]  /*0ae0*/  MOV R8, 0xb00 ;  /* 0x00000b0000087802 */ /* 0x000fce0000000f00 */
[----:B------:R-:W-:Y:S05]  /*0af0*/  CALL.REL.NOINC `($__internal_190_$__cuda_sm20_div_s64) ;  /* 0x0000006000047944 */ /* 0x000fea0003c00000 */
        /* <DEDUP_REMOVED lines=10> */
.L_x_8899:
[----:B------:R-:W-:Y:S05]  /*0ba0*/  BSYNC.RECONVERGENT B1 ;  /* 0x0000000000017941 */ /* 0x000fea0003800200 */
.L_x_8897:
        /* <DEDUP_REMOVED lines=35> */
.L_x_8901:
[----:B------:R-:W-:Y:S01]  /*0de0*/  MOV R26, R42 ;  /* 0x0000002a001a7202 */ /* 0x000fe20000000f00 */
[----:B------:R-:W-:Y:S01]  /*0df0*/  IMAD.MOV.U32 R11, RZ, RZ, R43 ;  /* 0x000000ffff0b7224 */ /* 0x000fe200078e002b */
[----:B------:R-:W-:Y:S01]  /*0e00*/  MOV R10, R40 ;  /* 0x00000028000a7202 */ /* 0x000fe20000000f00 */
[----:B------:R-:W-:Y:S01]  /*0e10*/  IMAD.MOV.U32 R9, RZ, RZ, R41 ;  /* 0x000000ffff097224 */ /* 0x000fe200078e0029 */
[----:B------:R-:W-:-:S07]  /*0e20*/  MOV R8, 0xe40 ;  /* 0x00000e4000087802 */ /* 0x000fce0000000f00 */
[----:B------:R-:W-:Y:S05]  /*0e30*/  CALL.REL.NOINC `($__internal_190_$__cuda_sm20_div_s64) ;  /* 0x0000005c00347944 */ /* 0x000fea0003c00000 */
        /* <DEDUP_REMOVED lines=11> */
.L_x_8902:
[----:B------:R-:W-:Y:S05]  /*0ef0*/  BSYNC.RECONVERGENT B1 ;  /* 0x0000000000017941 */ /* 0x000fea0003800200 */
.L_x_8900:
        /* <DEDUP_REMOVED lines=36> */
.L_x_8904:
        /* <DEDUP_REMOVED lines=16> */
.L_x_8905:
[----:B------:R-:W-:Y:S05]  /*1240*/  BSYNC.RECONVERGENT B1 ;  /* 0x0000000000017941 */ /* 0x000fea0003800200 */
.L_x_8903:
        /* <DEDUP_REMOVED lines=34> */
.L_x_8907:
[----:B------:R-:W-:Y:S01]  /*1470*/  IMAD.MOV.U32 R26, RZ, RZ, R40 ;  /* 0x000000ffff1a7224 */ /* 0x000fe200078e0028 */
[----:B------:R-:W-:Y:S01]  /*1480*/  MOV R11, R41 ;  /* 0x00000029000b7202 */ /* 0x000fe20000000f00 */
[----:B------:R-:W-:Y:S01]  /*1490*/  IMAD.MOV.U32 R10, RZ, RZ, R20 ;  /* 0x000000ffff0a7224 */ /* 0x000fe200078e0014 */
[----:B------:R-:W-:Y:S02]  /*14a0*/  MOV R9, R21 ;  /* 0x0000001500097202 */ /* 0x000fe40000000f00 */
[----:B------:R-:W-:-:S07]  /*14b0*/  MOV R8, 0x14d0 ;  /* 0x000014d000087802 */ /* 0x000fce0000000f00 */
[----:B------:R-:W-:Y:S05]  /*14c0*/  CALL.REL.NOINC `($__internal_190_$__cuda_sm20_div_s64) ;  /* 0x0000005400907944 */ /* 0x000fea0003c00000 */
        /* <DEDUP_REMOVED lines=11> */
.L_x_8908:
[----:B------:R-:W-:Y:S05]  /*1580*/  BSYNC.RECONVERGENT B1 ;  /* 0x0000000000017941 */ /* 0x000fea0003800200 */
.L_x_8906:
        /* <DEDUP_REMOVED lines=34> */
.L_x_8910:
        /* <DEDUP_REMOVED lines=17> */
.L_x_8911:
[----:B------:R-:W-:Y:S05]  /*18c0*/  BSYNC.RECONVERGENT B1 ;  /* 0x0000000000017941 */ /* 0x000fea0003800200 */
.L_x_8909:
        /* <DEDUP_REMOVED lines=35> */
.L_x_8913:
[----:B------:R-:W-:Y:S01]  /*1b00*/  MOV R26, R18 ;  /* 0x00000012001a7202 */ /* 0x000fe20000000f00 */
[----:B------:R-:W-:Y:S01]  /*1b10*/  IMAD.MOV.U32 R11, RZ, RZ, R19 ;  /* 0x000000ffff0b7224 */ /* 0x000fe200078e0013 */
[----:B------:R-:W-:Y:S01]  /*1b20*/  MOV R10, R20 ;  /* 0x00000014000a7202 */ /* 0x000fe20000000f00 */
[----:B------:R-:W-:Y:S01]  /*1b30*/  IMAD.MOV.U32 R9, RZ, RZ, R21 ;  /* 0x000000ffff097224 */ /* 0x000fe200078e0015 */
[----:B------:R-:W-:-:S07]  /*1b40*/  MOV R8, 0x1b60 ;  /* 0x00001b6000087802 */ /* 0x000fce0000000f00 */
[----:B------:R-:W-:Y:S05]  /*1b50*/  CALL.REL.NOINC `($__internal_190_$__cuda_sm20_div_s64) ;  /* 0x0000004c00ec7944 */ /* 0x000fea0003c00000 */
        /* <DEDUP_REMOVED lines=11> */
.L_x_8914:
[----:B------:R-:W-:Y:S05]  /*1c10*/  BSYNC.RECONVERGENT B1 ;  /* 0x0000000000017941 */ /* 0x000fea0003800200 */
.L_x_8912:
        /* <DEDUP_REMOVED lines=9> */
.L_x_8890:
        /* <DEDUP_REMOVED lines=36> */
.L_x_8918:
[----:B------:R-:W-:Y:S01]  /*1ef0*/  IMAD.MOV.U32 R26, RZ, RZ, R4 ;  /* 0x000000ffff1a7224 */ /* 0x000fe200078e0004 */
[----:B------:R-:W-:Y:S01]  /*1f00*/  MOV R11, R5 ;  /* 0x00000005000b7202 */ /* 0x000fe20000000f00 */
[----:B------:R-:W-:Y:S01]  /*1f10*/  IMAD.MOV.U32 R10, RZ, RZ, R6 ;  /* 0x000000ffff0a7224 */ /* 0x000fe200078e0006 */
[----:B------:R-:W-:Y:S02]  /*1f20*/  MOV R9, R7 ;  /* 0x0000000700097202 */ /* 0x000fe40000000f00 */
[----:B------:R-:W-:-:S07]  /*1f30*/  MOV R8, 0x1f50 ;  /* 0x00001f5000087802 */ /* 0x000fce0000000f00 */
[----:B------:R-:W-:Y:S05]  /*1f40*/  CALL.REL.NOINC `($__internal_190_$__cuda_sm20_div_s64) ;  /* 0x0000004800f07944 */ /* 0x000fea0003c00000 */
        /* <DEDUP_REMOVED lines=9> */
.L_x_8919:
[----:B------:R-:W-:Y:S05]  /*1fe0*/  BSYNC.RECONVERGENT B1 ;  /* 0x0000000000017941 */ /* 0x000fea0003800200 */
.L_x_8917:
        /* <DEDUP_REMOVED lines=34> */
.L_x_8921:
        /* <DEDUP_REMOVED lines=14> */
.L_x_8922:
[----:B------:R-:W-:Y:S05]  /*22f0*/  BSYNC.RECONVERGENT B1 ;  /* 0x0000000000017941 */ /* 0x000fea0003800200 */
.L_x_8920:
        /* <DEDUP_REMOVED lines=36> */
.L_x_8924:
        /* <DEDUP_REMOVED lines=17> */
.L_x_8925:
[----:B------:R-:W-:Y:S05]  /*2650*/  BSYNC.RECONVERGENT B1 ;  /* 0x0000000000017941 */ /* 0x000fea0003800200 */
.L_x_8923:
        /* <DEDUP_REMOVED lines=35> */
.L_x_8927:
[----:B------:R-:W-:Y:S01]  /*2890*/  IMAD.MOV.U32 R26, RZ, RZ, R16 ;  /* 0x000000ffff1a7224 */ /* 0x000fe200078e0010 */
[----:B------:R-:W-:Y:S01]  /*28a0*/  MOV R11, R17 ;  /* 0x00000011000b7202 */ /* 0x000fe20000000f00 */
[----:B------:R-:W-:Y:S01]  /*28b0*/  IMAD.MOV.U32 R10, RZ, RZ, R14 ;  /* 0x000000ffff0a7224 */ /* 0x000fe200078e000e */
[----:B------:R-:W-:Y:S02]  /*28c0*/  MOV R9, R15 ;  /* 0x0000000f00097202 */ /* 0x000fe40000000f00 */
[----:B------:R-:W-:-:S07]  /*28d0*/  MOV R8, 0x28f0 ;  /* 0x000028f000087802 */ /* 0x000fce0000000f00 */
[----:B------:R-:W-:Y:S05]  /*28e0*/  CALL.REL.NOINC `($__internal_190_$__cuda_sm20_div_s64) ;  /* 0x0000004000887944 */ /* 0x000fea0003c00000 */
        /* <DEDUP_REMOVED lines=10> */
.L_x_8928:
[----:B------:R-:W-:Y:S05]  /*2990*/  BSYNC.RECONVERGENT B1 ;  /* 0x0000000000017941 */ /* 0x000fea0003800200 */
.L_x_8926:
[----:B------:R-:W-:Y:S01]  /*29a0*/  IMAD R9, R9, R22, RZ ;  /* 0x0000001609097224 */ /* 0x000fe200078e02ff */
[----:B------:R-:W-:Y:S01]  /*29b0*/  IADD3 R3, PT, PT, R3, -0x2, RZ ;  /* 0xfffffffe03037810 */ /* 0x000fe20007ffe0ff */
[----:B------:R-:W-:Y:S02]  /*29c0*/  IMAD.MOV.U32 R6, RZ, RZ, R20 ;  /* 0x000000ffff067224 */ /* 0x000fe400078e0014 */
[-C--:B------:R-:W-:Y:S02]  /*29d0*/  IMAD R9, R23, R8.reuse, R9 ;  /* 0x0000000817097224 */ /* 0x080fe400078e0209 */
[----:B------:R-:W-:-:S04]  /*29e0*/  IMAD.WIDE.U32 R20, R22, R8, R6 ;  /* 0x0000000816147225 */ /* 0x000fc800078e0006 */
[----:B------:R-:W-:-:S07]  /*29f0*/  IMAD.IADD R21, R21, 0x1, R9 ;  /* 0x0000000115157824 */ /* 0x000fce00078e0209 */
.L_x_8916:
        /* <DEDUP_REMOVED lines=31> */
.L_x_8930:
[----:B------:R-:W-:Y:S01]  /*2bf0*/  MOV R14, R4 ;  /* 0x00000004000e7202 */ /* 0x000fe20000000f00 */
[----:B------:R-:W-:Y:S01]  /*2c00*/  IMAD.MOV.U32 R23, RZ, RZ, R5 ;  /* 0x000000ffff177224 */ /* 0x000fe200078e0005 */
[----:B------:R-:W-:Y:S01]  /*2c10*/  MOV R22, R6 ;  /* 0x0000000600167202 */ /* 0x000fe20000000f00 */
[----:B------:R-:W-:Y:S01]  /*2c20*/  IMAD.MOV.U32 R15, RZ, RZ, R7 ;  /* 0x000000ffff0f7224 */ /* 0x000fe200078e0007 */
[----:B------:R-:W-:-:S07]  /*2c30*/  MOV R24, 0x2c50 ;  /* 0x00002c5000187802 */ /* 0x000fce0000000f00 */
[----:B------:R-:W-:Y:S05]  /*2c40*/  CALL.REL.NOINC `($__internal_191_$__cuda_sm20_rem_s64) ;  /* 0x0000004000fc7944 */ /* 0x000fea0003c00000 */
.L_x_8931:
[----:B------:R-:W-:Y:S05]  /*2c50*/  BSYNC.RECONVERGENT B1 ;  /* 0x0000000000017941 */ /* 0x000fea0003800200 */
.L_x_8929:
        /* <DEDUP_REMOVED lines=31> */
.L_x_8933:
[----:B------:R-:W-:Y:S01]  /*2e50*/  IMAD.MOV.U32 R22, RZ, RZ, R6 ;  /* 0x000000ffff167224 */ /* 0x000fe200078e0006 */
[----:B------:R-:W-:Y:S01]  /*2e60*/  MOV R15, R7 ;  /* 0x00000007000f7202 */ /* 0x000fe20000000f00 */
[----:B------:R-:W-:Y:S01]  /*2e70*/  IMAD.MOV.U32 R14, RZ, RZ, R18 ;  /* 0x000000ffff0e7224 */ /* 0x000fe200078e0012 */
[----:B------:R-:W-:Y:S02]  /*2e80*/  MOV R23, R19 ;  /* 0x0000001300177202 */ /* 0x000fe40000000f00 */
[----:B------:R-:W-:-:S07]  /*2e90*/  MOV R24, 0x2eb0 ;  /* 0x00002eb000187802 */ /* 0x000fce0000000f00 */
[----:B------:R-:W-:Y:S05]  /*2ea0*/  CALL.REL.NOINC `($__internal_191_$__cuda_sm20_rem_s64) ;  /* 0x0000004000647944 */ /* 0x000fea0003c00000 */
[----:B------:R-:W-:Y:S01]  /*2eb0*/  IMAD.MOV.U32 R6, RZ, RZ, R8 ;  /* 0x000000ffff067224 */ /* 0x000fe200078e0008 */
[----:B------:R-:W-:-:S07]  /*2ec0*/  MOV R7, R9 ;  /* 0x0000000900077202 */ /* 0x000fce0000000f00 */
.L_x_8934:
[----:B------:R-:W-:Y:S05]  /*2ed0*/  BSYNC.RECONVERGENT B1 ;  /* 0x0000000000017941 */ /* 0x000fea0003800200 */
.L_x_8932:
[----:B------:R-:W-:Y:S02]  /*2ee0*/  IMAD R3, R7, R4, RZ ;  /* 0x0000000407037224 */ /* 0x000fe400078e02ff */
[----:B------:R-:W-:-:S04]  /*2ef0*/  IMAD.WIDE.U32 R20, R4, R6, R20 ;  /* 0x0000000604147225 */ /* 0x000fc800078e0014 */
[----:B------:R-:W-:-:S04]  /*2f00*/  IMAD R3, R5, R6, R3 ;  /* 0x0000000605037224 */ /* 0x000fc800078e0203 */
[----:B------:R-:W-:-:S07]  /*2f10*/  IMAD.IADD R21, R21, 0x1, R3 ;  /* 0x0000000115157824 */ /* 0x000fce00078e0203 */
.L_x_8889:
        /* <DEDUP_REMOVED lines=12> */
.L_x_8936:
[----:B------:R-:W-:Y:S05]  /*2fe0*/  BSYNC.RECONVERGENT B1 ;  /* 0x0000000000017941 */ /* 0x000fea0003800200 */
.L_x_8935:
[----:B------:R-:W-:-:S05]  /*2ff0*/  SEL R3, RZ, 0x1, !P0 ;  /* 0x00000001ff037807 */ /* 0x000fca0004000000 */
[----:B------:R1:W-:Y:S01]  /*3000*/  STS.U8 [R0+UR4], R3 ;  /* 0x0000000300007988 */ /* 0x0003e20008000004 */
[----:B------:R-:W-:Y:S05]  /*3010*/  BRA `(.L_x_8937) ;  /* 0x0000003400a47947 */ /* 0x000fea0003800000 */
.L_x_8888:
        /* <DEDUP_REMOVED lines=20> */
.L_x_8964:
        /* <DEDUP_REMOVED lines=33> */
.L_x_8941:
[----:B------:R-:W-:Y:S01]  /*3370*/  IMAD.MOV.U32 R26, RZ, RZ, R14 ;  /* 0x000000ffff1a7224 */ /* 0x000fe200078e000e */
[----:B------:R-:W-:Y:S01]  /*3380*/  MOV R11, R13 ;  /* 0x0000000d000b7202 */ /* 0x000fe20000000f00 */
[----:B------:R-:W-:Y:S01]  /*3390*/  IMAD.MOV.U32 R10, RZ, RZ, R34 ;  /* 0x000000ffff0a7224 */ /* 0x000fe200078e0022 */
[----:B------:R-:W-:Y:S02]  /*33a0*/  MOV R9, R35 ;  /* 0x0000002300097202 */ /* 0x000fe40000000f00 */
[----:B------:R-:W-:-:S07]  /*33b0*/  MOV R8, 0x33d0 ;  /* 0x000033d000087802 */ /* 0x000fce0000000f00 */
[----:B-123--:R-:W-:Y:S05]  /*33c0*/  CALL.REL.NOINC `($__internal_190_$__cuda_sm20_div_s64) ;  /* 0x0000003400d07944 */ /* 0x00efea0003c00000 */
        /* <DEDUP_REMOVED lines=10> */
.L_x_8942:
[----:B------:R-:W-:Y:S05]  /*3470*/  BSYNC.RECONVERGENT B1 ;  /* 0x0000000000017941 */ /* 0x000fea0003800200 */
.L_x_8940:
        /* <DEDUP_REMOVED lines=37> */
.L_x_8944:
        /* <DEDUP_REMOVED lines=17> */
.L_x_8945:
[----:B------:R-:W-:Y:S05]  /*37e0*/  BSYNC.RECONVERGENT B1 ;  /* 0x0000000000017941 */ /* 0x000fea0003800200 */
.L_x_8943:
        /* <DEDUP_REMOVED lines=38> */
.L_x_8947:
[----:B------:R-:W-:Y:S01]  /*3a50*/  IMAD.MOV.U32 R26, RZ, RZ, R34 ;  /* 0x000000ffff1a7224 */ /* 0x000fe200078e0022 */
[----:B------:R-:W-:Y:S01]  /*3a60*/  MOV R11, R35 ;  /* 0x00000023000b7202 */ /* 0x000fe20000000f00 */
[----:B------:R-:W-:Y:S01]  /*3a70*/  IMAD.MOV.U32 R10, RZ, RZ, R36 ;  /* 0x000000ffff0a7224 */ /* 0x000fe200078e0024 */
[----:B------:R-:W-:Y:S02]  /*3a80*/  MOV R9, R37 ;  /* 0x0000002500097202 */ /* 0x000fe40000000f00 */
[----:B------:R-:W-:-:S07]  /*3a90*/  MOV R8, 0x3ab0 ;  /* 0x00003ab000087802 */ /* 0x000fce0000000f00 */
[----:B-1----:R-:W-:Y:S05]  /*3aa0*/  CALL.REL.NOINC `($__internal_190_$__cuda_sm20_div_s64) ;  /* 0x0000003000187944 */ /* 0x002fea0003c00000 */
        /* <DEDUP_REMOVED lines=11> */
.L_x_8948:
[----:B------:R-:W-:Y:S05]  /*3b60*/  BSYNC.RECONVERGENT B1 ;  /* 0x0000000000017941 */ /* 0x000fea0003800200 */
.L_x_8946:
        /* <DEDUP_REMOVED lines=37> */
.L_x_8950:
        /* <DEDUP_REMOVED lines=17> */
.L_x_8951:
[----:B------:R-:W-:Y:S05]  /*3ed0*/  BSYNC.RECONVERGENT B1 ;  /* 0x0000000000017941 */ /* 0x000fea0003800200 */
.L_x_8949:
        /* <DEDUP_REMOVED lines=38> */
.L_x_8953:
        /* <DEDUP_REMOVED lines=17> */
.L_x_8954:
[----:B------:R-:W-:Y:S05]  /*4250*/  BSYNC.RECONVERGENT B1 ;  /* 0x0000000000017941 */ /* 0x000fea0003800200 */
.L_x_8952:
        /* <DEDUP_REMOVED lines=38> */
.L_x_8956:
        /* <DEDUP_REMOVED lines=17> */
.L_x_8957:
[----:B------:R-:W-:Y:S05]  /*45d0*/  BSYNC.RECONVERGENT B1 ;  /* 0x0000000000017941 */ /* 0x000fea0003800200 */
.L_x_8955:
        /* <DEDUP_REMOVED lines=37> */
.L_x_8959:
        /* <DEDUP_REMOVED lines=17> */
.L_x_8960:
[----:B------:R-:W-:Y:S05]  /*4940*/  BSYNC.RECONVERGENT B1 ;  /* 0x0000000000017941 */ /* 0x000fea0003800200 */
.L_x_8958:
        /* <DEDUP_REMOVED lines=37> */
.L_x_8962:
        /* <DEDUP_REMOVED lines=17> */
.L_x_8963:
[----:B------:R-:W-:Y:S05]  /*4cb0*/  BSYNC.RECONVERGENT B1 ;  /* 0x0000000000017941 */ /* 0x000fea0003800200 */
.L_x_8961:
        /* <DEDUP_REMOVED lines=12> */
.L_x_8939:
        /* <DEDUP_REMOVED lines=37> */
.L_x_8967:
[----:B------:R-:W-:Y:S01]  /*4fd0*/  IMAD.MOV.U32 R26, RZ, RZ, R14 ;  /* 0x000000ffff1a7224 */ /* 0x000fe200078e000e */
[----:B------:R-:W-:Y:S01]  /*4fe0*/  MOV R11, R13 ;  /* 0x0000000d000b7202 */ /* 0x000fe20000000f00 */
[----:B------:R-:W-:Y:S01]  /*4ff0*/  IMAD.MOV.U32 R10, RZ, RZ, R16 ;  /* 0x000000ffff0a7224 */ /* 0x000fe200078e0010 */
[----:B------:R-:W-:Y:S02]  /*5000*/  MOV R9, R17 ;  /* 0x0000001100097202 */ /* 0x000fe40000000f00 */
[----:B------:R-:W-:-:S07]  /*5010*/  MOV R8, 0x5030 ;  /* 0x0000503000087802 */ /* 0x000fce0000000f00 */
[----:B------:R-:W-:Y:S05]  /*5020*/  CALL.REL.NOINC `($__internal_190_$__cuda_sm20_div_s64) ;  /* 0x0000001800b87944 */ /* 0x000fea0003c00000 */
        /* <DEDUP_REMOVED lines=10> */
.L_x_8968:
[----:B------:R-:W-:Y:S05]  /*50d0*/  BSYNC.RECONVERGENT B1 ;  /* 0x0000000000017941 */ /* 0x000fea0003800200 */
.L_x_8966:
        /* <DEDUP_REMOVED lines=38> */
.L_x_8970:
        /* <DEDUP_REMOVED lines=17> */
.L_x_8971:
[----:B------:R-:W-:Y:S05]  /*5450*/  BSYNC.RECONVERGENT B1 ;  /* 0x0000000000017941 */ /* 0x000fea0003800200 */
.L_x_8969:
        /* <DEDUP_REMOVED lines=40> */
.L_x_8973:
        /* <DEDUP_REMOVED lines=17> */
.L_x_8974:
[----:B------:R-:W-:Y:S05]  /*57f0*/  BSYNC.RECONVERGENT B1 ;  /* 0x0000000000017941 */ /* 0x000fea0003800200 */
.L_x_8972:
        /* <DEDUP_REMOVED lines=40> */
.L_x_8976:
        /* <DEDUP_REMOVED lines=17> */
.L_x_8977:
[----:B------:R-:W-:Y:S05]  /*5b90*/  BSYNC.RECONVERGENT B1 ;  /* 0x0000000000017941 */ /* 0x000fea0003800200 */
.L_x_8975:
        /* <DEDUP_REMOVED lines=9> */
.L_x_8965:
        /* <DEDUP_REMOVED lines=35> */
.L_x_8980:
[----:B------:R-:W-:Y:S01]  /*5e60*/  MOV R26, R14 ;  /* 0x0000000e001a7202 */ /* 0x000fe20000000f00 */
[----:B------:R-:W-:Y:S01]  /*5e70*/  IMAD.MOV.U32 R10, RZ, RZ, R16 ;  /* 0x000000ffff0a7224 */ /* 0x000fe200078e0010 */
[----:B------:R-:W-:Y:S02]  /*5e80*/  MOV R11, R13 ;  /* 0x0000000d000b7202 */ /* 0x000fe40000000f00 */
[----:B------:R-:W-:Y:S02]  /*5e90*/  MOV R9, R17 ;  /* 0x0000001100097202 */ /* 0x000fe40000000f00 */
[----:B------:R-:W-:-:S07]  /*5ea0*/  MOV R8, 0x5ec0 ;  /* 0x00005ec000087802 */ /* 0x000fce0000000f00 */
[----:B------:R-:W-:Y:S05]  /*5eb0*/  CALL.REL.NOINC `($__internal_190_$__cuda_sm20_div_s64) ;  /* 0x0000000c00147944 */ /* 0x000fea0003c00000 */
        /* <DEDUP_REMOVED lines=10> */
.L_x_8981:
[----:B------:R-:W-:Y:S05]  /*5f60*/  BSYNC.RECONVERGENT B1 ;  /* 0x0000000000017941 */ /* 0x000fea0003800200 */
.L_x_8979:
        /* <DEDUP_REMOVED lines=39> */
.L_x_8983:
        /* <DEDUP_REMOVED lines=17> */
.L_x_8984:
[----:B------:R-:W-:Y:S05]  /*62f0*/  BSYNC.RECONVERGENT B1 ;  /* 0x0000000000017941 */ /* 0x000fea0003800200 */
.L_x_8982:
        /* <DEDUP_REMOVED lines=9> */
.L_x_8978:
        /* <DEDUP_REMOVED lines=31> */
.L_x_8986:
[----:B------:R-:W-:Y:S02]  /*6580*/  MOV R15, R23 ;  /* 0x00000017000f7202 */ /* 0x000fe40000000f00 */
[----:B------:R-:W-:Y:S02]  /*6590*/  MOV R23, R13 ;  /* 0x0000000d00177202 */ /* 0x000fe40000000f00 */
[----:B------:R-:W-:-:S07]  /*65a0*/  MOV R24, 0x65c0 ;  /* 0x000065c000187802 */ /* 0x000fce0000000f00 */
[----:B------:R-:W-:Y:S05]  /*65b0*/  CALL.REL.NOINC `($__internal_191_$__cuda_sm20_rem_s64) ;  /* 0x0000000800a07944 */ /* 0x000fea0003c00000 */
.L_x_8987:
[----:B------:R-:W-:Y:S05]  /*65c0*/  BSYNC.RECONVERGENT B1 ;  /* 0x0000000000017941 */ /* 0x000fea0003800200 */
.L_x_8985:
[----:B------:R-:W0:Y:S02]  /*65d0*/  LDC.64 R10, c[0x0][0x398] ;  /* 0x0000e600ff0a7b82 */ /* 0x000e240000000a00 */
[----:B0-----:R-:W-:-:S06]  /*65e0*/  IMAD.WIDE.U32 R6, R7, 0x8, R10 ;  /* 0x0000000807067825 */ /* 0x001fcc00078e000a */
[----:B------:R-:W2:Y:S02]  /*65f0*/  LDG.E.64 R6, desc[UR8][R6.64] ;  /* 0x0000000806067981 */ /* 0x000ea4000c1e1b00 */
[-C--:B--2---:R-:W-:Y:S02]  /*6600*/  IMAD R3, R7, R8.reuse, RZ ;  /* 0x0000000807037224 */ /* 0x084fe400078e02ff */
[----:B------:R-:W-:-:S04]  /*6610*/  IMAD.WIDE.U32 R4, R6, R8, R4 ;  /* 0x0000000806047225 */ /* 0x000fc800078e0004 */
[----:B------:R-:W-:-:S04]  /*6620*/  IMAD R3, R6, R9, R3 ;  /* 0x0000000906037224 */ /* 0x000fc800078e0203 */
[----:B------:R-:W-:-:S07]  /*6630*/  IMAD.IADD R5, R5, 0x1, R3 ;  /* 0x0000000105057824 */ /* 0x000fce00078e0203 */
.L_x_8938:
[----:B------:R-:W0:Y:S02]  /*6640*/  LDCU.64 UR12, c[0x0][0x388] ;  /* 0x00007100ff0c77ac */ /* 0x000e240008000a00 */
[----:B0-----:R-:W-:-:S04]  /*6650*/  LEA R6, P0, R4, UR12, 0x2 ;  /* 0x0000000c04067c11 */ /* 0x001fc8000f8010ff */
[----:B------:R-:W-:-:S05]  /*6660*/  LEA.HI.X R7, R4, UR13, R5, 0x2, P0 ;  /* 0x0000000d04077c11 */ /* 0x000fca00080f1405 */
[----:B------:R-:W2:Y:S02]  /*6670*/  LDG.E R6, desc[UR8][R6.64] ;  /* 0x0000000806067981 */ /* 0x000ea4000c1e1900 */
[----:B--2---:R-:W-:-:S04]  /*6680*/  ISETP.NE.AND P0, PT, R6, RZ, PT ;  /* 0x000000ff0600720c */ /* 0x004fc80003f05270 */
[----:B------:R-:W-:-:S05]  /*6690*/  SEL R3, RZ, 0x1, !P0 ;  /* 0x00000001ff037807 */ /* 0x000fca0004000000 */
[----:B------:R0:W-:Y:S04]  /*66a0*/  STS.U8 [R0+UR4], R3 ;  /* 0x0000000300007988 */ /* 0x0001e80008000004 */
.L_x_8937:
[----:B------:R-:W-:Y:S05]  /*66b0*/  BSYNC.RECONVERGENT B0 ;  /* 0x0000000000007941 */ /* 0x000fea0003800200 */
.L_x_8887:
[----:B------:R-:W-:Y:S01]  /*66c0*/  BAR.SYNC.DEFER_BLOCKING 0x0 ;  /* 0x0000000000007b1d */ /* 0x000fe20000010000 */
[----:B------:R-:W-:-:S09]  /*66d0*/  UISETP.GE.U32.AND UP0, UPT, UR5, 0x42, UPT ;  /* 0x000000420500788c */ /* 0x000fd2000bf06070 */
[----:B------:R-:W-:Y:S05]  /*66e0*/  BRA.U !UP0, `(.L_x_8988) ;  /* 0x00000001083c7547 */ /* 0x000fea000b800000 */
.L_x_8991:
        /* <DEDUP_REMOVED lines=10> */
.L_x_8990:
[----:B------:R-:W-:Y:S05]  /*6790*/  BSYNC.RECONVERGENT B0 ;  /* 0x0000000000007941 */ /* 0x000fea0003800200 */
.L_x_8989:
[----:B------:R-:W-:Y:S01]  /*67a0*/  BAR.SYNC.DEFER_BLOCKING 0x0 ;  /* 0x0000000000007b1d */ /* 0x000fe20000010000 */
[----:B------:R-:W-:-:S05]  /*67b0*/  UISETP.GT.U32.AND UP0, UPT, UR5, 0x83, UPT ;  /* 0x000000830500788c */ /* 0x000fca000bf04070 */
[----:B------:R-:W-:-:S04]  /*67c0*/  UMOV UR5, UR6 ;  /* 0x0000000600057c82 */ /* 0x000fc80008000000 */
[----:B------:R-:W-:Y:S05]  /*67d0*/  BRA.U UP0, `(.L_x_8991) ;  /* 0xfffffffd00c47547 */ /* 0x000fea000b83ffff */
.L_x_8988:
        /* <DEDUP_REMOVED lines=51> */
        .weak           $__internal_190_$__cuda_sm20_div_s64
        .type           $__internal_190_$__cuda_sm20_div_s64,@function
        .size           $__internal_190_$__cuda_sm20_div_s64,($__internal_191_$__cuda_sm20_rem_s64 - $__internal_190_$__cuda_sm20_div_s64)
$__internal_190_$__cuda_sm20_div_s64:
        /* <DEDUP_REMOVED lines=82> */
[----:B------:R-:W-:Y:S06]  /*7030*/  RET.REL.NODEC R8 `(uncontiguous_all_u32) ;  /* 0xffffff8c08f07950 */ /* 0x000fec0003c3ffff */
        .weak           $__internal_191_$__cuda_sm20_rem_s64
        .type           $__internal_191_$__cuda_sm20_rem_s64,@function
        .size           $__internal_191_$__cuda_sm20_rem_s64,(.L_x_32394 - $__internal_191_$__cuda_sm20_rem_s64)
$__internal_191_$__cuda_sm20_rem_s64:
        /* <DEDUP_REMOVED lines=76> */
[----:B------:R-:W-:Y:S06]  /*7500*/  RET.REL.NODEC R24 `(uncontiguous_all_u32) ;  /* 0xffffff8818bc7950 */ /* 0x000fec0003c3ffff */
.L_x_8992:
        /* <DEDUP_REMOVED lines=15> */
.L_x_32394:


//--------------------- .text.contiguous_all_u32  --------------------------
	.section	.text.contiguous_all_u32,"ax",@progbits
	.align	128
        .global         contiguous_all_u32
        .type           contiguous_all_u32,@function
        .size           contiguous_all_u32,(.L_x_33096 - contiguous_all_u32)
        .other          contiguous_all_u32,@"STO_CUDA_ENTRY STV_DEFAULT"
contiguous_all_u32:
.text.contiguous_all_u32:
        /* <DEDUP_REMOVED lines=26> */
[----:B------:R-:W-:Y:S05]  /*01a0*/  @!P1 BRA `(.L_x_8996) ;  /* 0x0000000000149947 */ /* 0x000fea0003800000 */
[----:B------:R-:W0:Y:S02]  /*01b0*/  LDCU.64 UR12, c[0x0][0x388] ;  /* 0x00007100ff0c77ac */ /* 0x000e240008000a00 */
[----:B0-----:R-:W-:-:S04]  /*01c0*/  LEA R2, P0, R6, UR12, 0x2 ;  /* 0x0000000c06027c11 */ /* 0x001fc8000f8010ff */
[----:B------:R-:W-:-:S05]  /*01d0*/  LEA.HI.X R3, R6, UR13, RZ, 0x2, P0 ;  /* 0x0000000d06037c11 */ /* 0x000fca00080f14ff */
[----:B------:R-:W2:Y:S02]  /*01e0*/  LDG.E R2, desc[UR8][R2.64] ;  /* 0x0000000802027981 */ /* 0x000ea4000c1e1900 */
[----:B--2---:R-:W-:-:S13]  /*01f0*/  ISETP.NE.AND P0, PT, R2, RZ, PT ;  /* 0x000000ff0200720c */ /* 0x004fda0003f05270 */
.L_x_8996:
[----:B------:R-:W-:Y:S05]  /*0200*/  BSYNC.RECONVERGENT B1 ;  /* 0x0000000000017941 */ /* 0x000fea0003800200 */
.L_x_8995:
[----:B------:R-:W-:-:S05]  /*0210*/  SEL R3, RZ, 0x1, !P0 ;  /* 0x00000001ff037807 */ /* 0x000fca0004000000 */
[----:B------:R0:W-:Y:S01]  /*0220*/  STS.U8 [R0+UR4], R3 ;  /* 0x0000000300007988 */ /* 0x0001e20008000004 */
[----:B------:R-:W-:Y:S05]  /*0230*/  BRA `(.L_x_8997) ;  /* 0x0000000000287947 */ /* 0x000fea0003800000 */
.L_x_8994:
        /* <DEDUP_REMOVED lines=10> */
.L_x_8997:
[----:B------:R-:W-:Y:S05]  /*02e0*/  BSYNC.RECONVERGENT B0 ;  /* 0x0000000000007941 */ /* 0x000fea0003800200 */
.L_x_8993:
[----:B------:R-:W-:Y:S01]  /*02f0*/  BAR.SYNC.DEFER_BLOCKING 0x0 ;  /* 0x0000000000007b1d */ /* 0x000fe20000010000 */
[----:B------:R-:W-:-:S09]  /*0300*/  UISETP.GE.U32.AND UP0, UPT, UR5, 0x42, UPT ;  /* 0x000000420500788c */ /* 0x000fd2000bf06070 */
[----:B------:R-:W-:Y:S05]  /*0310*/  BRA.U !UP0, `(.L_x_8998) ;  /* 0x00000001083c7547 */ /* 0x000fea000b800000 */
.L_x_9001:
        /* <DEDUP_REMOVED lines=10> */
.L_x_9000:
[----:B------:R-:W-:Y:S05]  /*03c0*/  BSYNC.RECONVERGENT B0 ;  /* 0x0000000000007941 */ /* 0x000fea0003800200 */
.L_x_8999:
[----:B------:R-:W-:Y:S01]  /*03d0*/  BAR.SYNC.DEFER_BLOCKING 0x0 ;  /* 0x0000000000007b1d */ /* 0x000fe20000010000 */
[----:B------:R-:W-:-:S05]  /*03e0*/  UISETP.GT.U32.AND UP0, UPT, UR5, 0x83, UPT ;  /* 0x000000830500788c */ /* 0x000fca000bf04070 */
[----:B------:R-:W-:-:S04]  /*03f0*/  UMOV UR5, UR6 ;  /* 0x0000000600057c82 */ /* 0x000fc80008000000 */
[----:B------:R-:W-:Y:S05]  /*0400*/  BRA.U UP0, `(.L_x_9001) ;  /* 0xfffffffd00c47547 */ /* 0x000fea000b83ffff */
.L_x_8998:
        /* <DEDUP_REMOVED lines=51> */
.L_x_9002:
        /* <DEDUP_REMOVED lines=12> */
.L_x_33096:


//--------------------- .text.contiguous_all33_u16 --------------------------
	.section	.text.contiguous_all33_u16,"ax",@progbits
	.align	128
        .global         contiguous_all33_u16
        .type           contiguous_all33_u16,@function
        .size           contiguous_all33_u16,(.L_x_33097 - contiguous_all33_u16)
        .other          contiguous_all33_u16,@"STO_CUDA_ENTRY STV_DEFAULT"
contiguous_all33_u16:
.text.contiguous_all33_u16:
        /* <DEDUP_REMOVED lines=49> */
.L_x_9007:
        /* <DEDUP_REMOVED lines=36> */
.L_x_9006:
[----:B------:R-:W-:Y:S05]  /*0550*/  BSYNC.RECONVERGENT B0 ;  /* 0x0000000000007941 */ /* 0x000fea0003800200 */
.L_x_9005:
[----:B------:R-:W-:Y:S01]  /*0560*/  UIADD3 UR4, UPT, UPT, UR4, 0x8, URZ ;  /* 0x0000000804047890 */ /* 0x000fe2000fffe0ff */
[----:B------:R-:W-:Y:S01]  /*0570*/  SEL R5, RZ, 0x1, !P0 ;  /* 0x00000001ff057807 */ /* 0x000fe20004000000 */
[----:B------:R-:W-:Y:S01]  /*0580*/  IMAD R10, R3, 0x8, R10 ;  /* 0x00000008030a7824 */ /* 0x000fe200078e020a */
[----:B------:R-:W-:Y:S09]  /*0590*/  @P1 BRA `(.L_x_9007) ;  /* 0xfffffffc005c1947 */ /* 0x000ff2000383ffff */
[----:B------:R-:W-:-:S12]  /*05a0*/  UIADD3 UR4, UPT, UPT, UR4, 0x1, URZ ;  /* 0x0000000104047890 */ /* 0x000fd8000fffe0ff */
.L_x_9004:
        /* <DEDUP_REMOVED lines=23> */
.L_x_9011:
[----:B------:R-:W-:Y:S05]  /*0720*/  BSYNC.RECONVERGENT B0 ;  /* 0x0000000000007941 */ /* 0x000fea0003800200 */
.L_x_9010:
[----:B------:R-:W-:Y:S01]  /*0730*/  SEL R5, RZ, 0x1, !P0 ;  /* 0x00000001ff057807 */ /* 0x000fe20004000000 */
[----:B------:R-:W-:-:S12]  /*0740*/  UIADD3 UR4, UPT, UPT, UR4, 0x4, URZ ;  /* 0x0000000404047890 */ /* 0x000fd8000fffe0ff */
.L_x_9009:
        /* <DEDUP_REMOVED lines=14> */
.L_x_9014:
[----:B------:R-:W-:Y:S05]  /*0830*/  BSYNC.RECONVERGENT B0 ;  /* 0x0000000000007941 */ /* 0x000fea0003800200 */
.L_x_9013:
[----:B------:R-:W-:Y:S01]  /*0840*/  SEL R5, RZ, 0x1, !P0 ;  /* 0x00000001ff057807 */ /* 0x000fe20004000000 */
[----:B------:R-:W-:-:S12]  /*0850*/  UIADD3 UR4, UPT, UPT, UR4, 0x2, URZ ;  /* 0x0000000204047890 */ /* 0x000fd8000fffe0ff */
.L_x_9012:
        /* <DEDUP_REMOVED lines=8> */
.L_x_9008:
[----:B-1----:R0:W-:Y:S02]  /*08e0*/  STS.U8 [R0+UR5], R5 ;  /* 0x0000000500007988 */ /* 0x0021e40008000005 */
.L_x_9003:
        /* <DEDUP_REMOVED lines=9> */
.L_x_9015:
        /* <DEDUP_REMOVED lines=16> */
.L_x_33097:


//--------------------- .text.contiguous_all3_u16 --------------------------
	.section	.text.contiguous_all3_u16,"ax",@progbits
	.align	128
        .global         contiguous_all3_u16
        .type           contiguous_all3_u16,@function
        .size           contiguous_all3_u16,(.L_x_32396 - contiguous_all3_u16)
        .other          contiguous_all3_u16,@"STO_CUDA_ENTRY STV_DEFAULT"
contiguous_all3_u16:
.text.contiguous_all3_u16:
        /* <DEDUP_REMOVED lines=43> */
.L_x_9034:
        /* <DEDUP_REMOVED lines=27> */
.L_x_9018:
[----:B------:R-:W-:Y:S01]  /*0460*/  IMAD.MOV.U32 R27, RZ, RZ, R32 ;  /* 0x000000ffff1b7224 */ /* 0x000fe200078e0020 */
[----:B0-----:R-:W-:Y:S01]  /*0470*/  MOV R2, R34 ;  /* 0x0000002200027202 */ /* 0x001fe20000000f00 */
[----:B------:R-:W-:Y:S01]  /*0480*/  IMAD.MOV.U32 R0, RZ, RZ, R35 ;  /* 0x000000ffff007224 */ /* 0x000fe200078e0023 */
[----:B------:R-:W-:-:S07]  /*0490*/  MOV R9, 0x4b0 ;  /* 0x000004b000097802 */ /* 0x000fce0000000f00 */
[----:B-12-4-:R-:W-:Y:S05]  /*04a0*/  CALL.REL.NOINC `($__internal_192_$__cuda_sm20_div_s64) ;  /* 0x00000034001c7944 */ /* 0x016fea0003c00000 */
        /* <DEDUP_REMOVED lines=8> */
.L_x_9019:
        /* <DEDUP_REMOVED lines=33> */
.L_x_9020:
[----:B------:R-:W-:Y:S01]  /*0740*/  IMAD.MOV.U32 R27, RZ, RZ, R31 ;  /* 0x000000ffff1b7224 */ /* 0x000fe200078e001f */
[----:B0-----:R-:W-:Y:S01]  /*0750*/  MOV R2, R34 ;  /* 0x0000002200027202 */ /* 0x001fe20000000f00 */
[----:B------:R-:W-:Y:S01]  /*0760*/  IMAD.MOV.U32 R0, RZ, RZ, R35 ;  /* 0x000000ffff007224 */ /* 0x000fe200078e0023 */
[----:B------:R-:W-:-:S07]  /*0770*/  MOV R9, 0x790 ;  /* 0x0000079000097802 */ /* 0x000fce0000000f00 */
[----:B----4-:R-:W-:Y:S05]  /*0780*/  CALL.REL.NOINC `($__internal_192_$__cuda_sm20_div_s64) ;  /* 0x0000003000647944 */ /* 0x010fea0003c00000 */
        /* <DEDUP_REMOVED lines=9> */
.L_x_9021:
        /* <DEDUP_REMOVED lines=35> */
.L_x_9022:
[----:B------:R-:W-:Y:S01]  /*0a50*/  MOV R27, R29 ;  /* 0x0000001d001b7202 */ /* 0x000fe20000000f00 */
[----:B------:R-:W-:Y:S01]  /*0a60*/  IMAD.MOV.U32 R2, RZ, RZ, R32 ;  /* 0x000000ffff027224 */ /* 0x000fe200078e0020 */
[----:B------:R-:W-:Y:S02]  /*0a70*/  MOV R0, R33 ;  /* 0x0000002100007202 */ /* 0x000fe40000000f00 */
[----:B------:R-:W-:-:S07]  /*0a80*/  MOV R9, 0xaa0 ;  /* 0x00000aa000097802 */ /* 0x000fce0000000f00 */
[----:B----4-:R-:W-:Y:S05]  /*0a90*/  CALL.REL.NOINC `($__internal_192_$__cuda_sm20_div_s64) ;  /* 0x0000002c00a07944 */ /* 0x010fea0003c00000 */
        /* <DEDUP_REMOVED lines=9> */
.L_x_9023:
        /* <DEDUP_REMOVED lines=33> */
.L_x_9024:
[----:B------:R-:W-:Y:S01]  /*0d40*/  IMAD.MOV.U32 R27, RZ, RZ, R28 ;  /* 0x000000ffff1b7224 */ /* 0x000fe200078e001c */
[----:B------:R-:W-:Y:S01]  /*0d50*/  MOV R2, R32 ;  /* 0x0000002000027202 */ /* 0x000fe20000000f00 */
[----:B------:R-:W-:Y:S01]  /*0d60*/  IMAD.MOV.U32 R0, RZ, RZ, R33 ;  /* 0x000000ffff007224 */ /* 0x000fe200078e0021 */
[----:B------:R-:W-:-:S07]  /*0d70*/  MOV R9, 0xd90 ;  /* 0x00000d9000097802 */ /* 0x000fce0000000f00 */
[----:B----4-:R-:W-:Y:S05]  /*0d80*/  CALL.REL.NOINC `($__internal_192_$__cuda_sm20_div_s64) ;  /* 0x0000002800e47944 */ /* 0x010fea0003c00000 */
        /* <DEDUP_REMOVED lines=8> */
.L_x_9025:
        /* <DEDUP_REMOVED lines=34> */
.L_x_9026:
        /* <DEDUP_REMOVED lines=14> */
.L_x_9027:
        /* <DEDUP_REMOVED lines=34> */
.L_x_9028:
[----:B------:R-:W-:Y:S01]  /*1330*/  MOV R27, R28 ;  /* 0x0000001c001b7202 */ /* 0x000fe20000000f00 */
[----:B------:R-:W-:Y:S01]  /*1340*/  IMAD.MOV.U32 R2, RZ, RZ, R32 ;  /* 0x000000ffff027224 */ /* 0x000fe200078e0020 */
[----:B------:R-:W-:Y:S02]  /*1350*/  MOV R0, R33 ;  /* 0x0000002100007202 */ /* 0x000fe40000000f00 */
[----:B------:R-:W-:-:S07]  /*1360*/  MOV R9, 0x1380 ;  /* 0x0000138000097802 */ /* 0x000fce0000000f00 */
[----:B----4-:R-:W-:Y:S05]  /*1370*/  CALL.REL.NOINC `($__internal_192_$__cuda_sm20_div_s64) ;  /* 0x0000002400687944 */ /* 0x010fea0003c00000 */
        /* <DEDUP_REMOVED lines=9> */
.L_x_9029:
        /* <DEDUP_REMOVED lines=34> */
.L_x_9030:
        /* <DEDUP_REMOVED lines=14> */
.L_x_9031:
        /* <DEDUP_REMOVED lines=34> */
.L_x_9032:
[----:B------:R-:W-:Y:S01]  /*1930*/  MOV R27, R30 ;  /* 0x0000001e001b7202 */ /* 0x000fe20000000f00 */
[----:B------:R-:W-:Y:S01]  /*1940*/  IMAD.MOV.U32 R2, RZ, RZ, R32 ;  /* 0x000000ffff027224 */ /* 0x000fe200078e0020 */
[----:B------:R-:W-:Y:S02]  /*1950*/  MOV R0, R33 ;  /* 0x0000002100007202 */ /* 0x000fe40000000f00 */
[----:B------:R-:W-:-:S07]  /*1960*/  MOV R9, 0x1980 ;  /* 0x0000198000097802 */ /* 0x000fce0000000f00 */
[----:B----4-:R-:W-:Y:S05]  /*1970*/  CALL.REL.NOINC `($__internal_192_$__cuda_sm20_div_s64) ;  /* 0x0000001c00e87944 */ /* 0x010fea0003c00000 */
        /* <DEDUP_REMOVED lines=9> */
.L_x_9033:
        /* <DEDUP_REMOVED lines=14> */
.L_x_9017:
        /* <DEDUP_REMOVED lines=33> */
.L_x_9036:
[----:B------:R-:W-:Y:S01]  /*1d00*/  IMAD.MOV.U32 R27, RZ, RZ, R32 ;  /* 0x000000ffff1b7224 */ /* 0x000fe200078e0020 */
[----:B0-----:R-:W-:Y:S01]  /*1d10*/  MOV R2, R16 ;  /* 0x0000001000027202 */ /* 0x001fe20000000f00 */
[----:B------:R-:W-:Y:S01]  /*1d20*/  IMAD.MOV.U32 R0, RZ, RZ, R17 ;  /* 0x000000ffff007224 */ /* 0x000fe200078e0011 */
[----:B------:R-:W-:-:S07]  /*1d30*/  MOV R9, 0x1d50 ;  /* 0x00001d5000097802 */ /* 0x000fce0000000f00 */
[----:B------:R-:W-:Y:S05]  /*1d40*/  CALL.REL.NOINC `($__internal_192_$__cuda_sm20_div_s64) ;  /* 0x0000001800f47944 */ /* 0x000fea0003c00000 */
        /* <DEDUP_REMOVED lines=8> */
.L_x_9037:
        /* <DEDUP_REMOVED lines=35> */
.L_x_9038:
[----:B------:R-:W-:Y:S01]  /*2000*/  IMAD.MOV.U32 R27, RZ, RZ, R17 ;  /* 0x000000ffff1b7224 */ /* 0x000fe200078e0011 */
[----:B0-----:R-:W-:Y:S01]  /*2010*/  MOV R2, R18 ;  /* 0x0000001200027202 */ /* 0x001fe20000000f00 */
[----:B------:R-:W-:Y:S01]  /*2020*/  IMAD.MOV.U32 R0, RZ, RZ, R19 ;  /* 0x000000ffff007224 */ /* 0x000fe200078e0013 */
[----:B------:R-:W-:-:S07]  /*2030*/  MOV R9, 0x2050 ;  /* 0x0000205000097802 */ /* 0x000fce0000000f00 */
[----:B------:R-:W-:Y:S05]  /*2040*/  CALL.REL.NOINC `($__internal_192_$__cuda_sm20_div_s64) ;  /* 0x0000001800347944 */ /* 0x000fea0003c00000 */
        /* <DEDUP_REMOVED lines=9> */
.L_x_9039:
        /* <DEDUP_REMOVED lines=36> */
.L_x_9040:
[----:B------:R-:W-:Y:S01]  /*2320*/  IMAD.MOV.U32 R27, RZ, RZ, R19 ;  /* 0x000000ffff1b7224 */ /* 0x000fe200078e0013 */
[----:B------:R-:W-:Y:S01]  /*2330*/  MOV R2, R28 ;  /* 0x0000001c00027202 */ /* 0x000fe20000000f00 */
[----:B------:R-:W-:Y:S01]  /*2340*/  IMAD.MOV.U32 R0, RZ, RZ, R29 ;  /* 0x000000ffff007224 */ /* 0x000fe200078e001d */
[----:B------:R-:W-:-:S07]  /*2350*/  MOV R9, 0x2370 ;  /* 0x0000237000097802 */ /* 0x000fce0000000f00 */
[----:B------:R-:W-:Y:S05]  /*2360*/  CALL.REL.NOINC `($__internal_192_$__cuda_sm20_div_s64) ;  /* 0x00000014006c7944 */ /* 0x000fea0003c00000 */
        /* <DEDUP_REMOVED lines=9> */
.L_x_9041:
        /* <DEDUP_REMOVED lines=37> */
.L_x_9042:
[----:B------:R-:W-:Y:S01]  /*2650*/  MOV R27, R18 ;  /* 0x00000012001b7202 */ /* 0x000fe20000000f00 */
[----:B------:R-:W-:Y:S01]  /*2660*/  IMAD.MOV.U32 R2, RZ, RZ, R28 ;  /* 0x000000ffff027224 */ /* 0x000fe200078e001c */
[----:B------:R-:W-:Y:S02]  /*2670*/  MOV R0, R29 ;  /* 0x0000001d00007202 */ /* 0x000fe40000000f00 */
[----:B------:R-:W-:-:S07]  /*2680*/  MOV R9, 0x26a0 ;  /* 0x000026a000097802 */ /* 0x000fce0000000f00 */
[----:B------:R-:W-:Y:S05]  /*2690*/  CALL.REL.NOINC `($__internal_192_$__cuda_sm20_div_s64) ;  /* 0x0000001000a07944 */ /* 0x000fea0003c00000 */
        /* <DEDUP_REMOVED lines=8> */
.L_x_9043:
        /* <DEDUP_REMOVED lines=9> */
.L_x_9035:
        /* <DEDUP_REMOVED lines=31> */
.L_x_9045:
        /* <DEDUP_REMOVED lines=13> */
.L_x_9046:
        /* <DEDUP_REMOVED lines=35> */
.L_x_9047:
[----:B------:R-:W-:Y:S01]  /*2ca0*/  MOV R27, R17 ;  /* 0x00000011001b7202 */ /* 0x000fe20000000f00 */
[----:B0-----:R-:W-:Y:S01]  /*2cb0*/  IMAD.MOV.U32 R2, RZ, RZ, R18 ;  /* 0x000000ffff027224 */ /* 0x001fe200078e0012 */
[----:B------:R-:W-:Y:S02]  /*2cc0*/  MOV R0, R19 ;  /* 0x0000001300007202 */ /* 0x000fe40000000f00 */
[----:B------:R-:W-:-:S07]  /*2cd0*/  MOV R9, 0x2cf0 ;  /* 0x00002cf000097802 */ /* 0x000fce0000000f00 */
[----:B------:R-:W-:Y:S05]  /*2ce0*/  CALL.REL.NOINC `($__internal_192_$__cuda_sm20_div_s64) ;  /* 0x0000000c000c7944 */ /* 0x000fea0003c00000 */
        /* <DEDUP_REMOVED lines=9> */
.L_x_9048:
        /* <DEDUP_REMOVED lines=10> */
.L_x_9044:
        /* <DEDUP_REMOVED lines=29> */
.L_x_9049:
[----:B------:R-:W-:-:S07]  /*2ff0*/  MOV R0, 0x3010 ;  /* 0x0000301000007802 */ /* 0x000fce0000000f00 */
[----:B0-----:R-:W-:Y:S05]  /*3000*/  CALL.REL.NOINC `($__internal_193_$__cuda_sm20_rem_s64) ;  /* 0x0000000c00947944 */ /* 0x001fea0003c00000 */
[----:B------:R-:W-:Y:S02]  /*3010*/  MOV R10, R2 ;  /* 0x00000002000a7202 */ /* 0x000fe40000000f00 */
[----:B------:R-:W-:-:S07]  /*3020*/  MOV R11, R9 ;  /* 0x00000009000b7202 */ /* 0x000fce0000000f00 */
.L_x_9050:
[----:B------:R-:W0:Y:S02]  /*3030*/  LDC.64 R12, c[0x0][0x398] ;  /* 0x0000e600ff0c7b82 */ /* 0x000e240000000a00 */
[----:B0-----:R-:W-:-:S06]  /*3040*/  IMAD.WIDE.U32 R2, R3, 0x8, R12 ;  /* 0x0000000803027825 */ /* 0x001fcc00078e000c */
[----:B------:R-:W2:Y:S02]  /*3050*/  LDG.E.64 R2, desc[UR10][R2.64] ;  /* 0x0000000a02027981 */ /* 0x000ea4000c1e1b00 */
[-C--:B--2---:R-:W-:Y:S02]  /*3060*/  IMAD R9, R3, R10.reuse, RZ ;  /* 0x0000000a03097224 */ /* 0x084fe400078e02ff */
[----:B------:R-:W-:-:S04]  /*3070*/  IMAD.WIDE.U32 R28, R2, R10, R28 ;  /* 0x0000000a021c7225 */ /* 0x000fc800078e001c */
[----:B------:R-:W-:-:S04]  /*3080*/  IMAD R9, R2, R11, R9 ;  /* 0x0000000b02097224 */ /* 0x000fc800078e0209 */
[----:B------:R-:W-:-:S07]  /*3090*/  IMAD.IADD R29, R29, 0x1, R9 ;  /* 0x000000011d1d7824 */ /* 0x000fce00078e0209 */
.L_x_9016:
[----:B------:R-:W0:Y:S02]  /*30a0*/  LDCU.64 UR12, c[0x0][0x388] ;  /* 0x00007100ff0c77ac */ /* 0x000e240008000a00 */
[----:B0-----:R-:W-:-:S04]  /*30b0*/  LEA R2, P0, R28, UR12, 0x1 ;  /* 0x0000000c1c027c11 */ /* 0x001fc8000f8008ff */
[----:B------:R-:W-:-:S05]  /*30c0*/  LEA.HI.X R3, R28, UR13, R29, 0x1, P0 ;  /* 0x0000000d1c037c11 */ /* 0x000fca00080f0c1d */
[----:B------:R-:W2:Y:S02]  /*30d0*/  LDG.E.U16 R2, desc[UR10][R2.64] ;  /* 0x0000000a02027981 */ /* 0x000ea4000c1e1500 */
        /* <DEDUP_REMOVED lines=29> */
.L_x_9055:
        /* <DEDUP_REMOVED lines=36> */
.L_x_9054:
[----:B------:R-:W-:Y:S05]  /*34f0*/  BSYNC.RECONVERGENT B0 ;  /* 0x0000000000007941 */ /* 0x000fea0003800200 */
.L_x_9053:
[----:B------:R-:W-:Y:S01]  /*3500*/  UIADD3 UR4, UPT, UPT, UR4, 0x8, URZ ;  /* 0x0000000804047890 */ /* 0x000fe2000fffe0ff */
[----:B------:R-:W-:Y:S01]  /*3510*/  SEL R2, RZ, 0x1, !P0 ;  /* 0x00000001ff027807 */ /* 0x000fe20004000000 */
[----:B------:R-:W-:Y:S01]  /*3520*/  IMAD R9, R6, 0x8, R9 ;  /* 0x0000000806097824 */ /* 0x000fe200078e0209 */
[----:B------:R-:W-:Y:S09]  /*3530*/  @P1 BRA `(.L_x_9055) ;  /* 0xfffffffc005c1947 */ /* 0x000ff2000383ffff */
[----:B------:R-:W-:-:S12]  /*3540*/  UIADD3 UR4, UPT, UPT, UR4, 0x1, URZ ;  /* 0x0000000104047890 */ /* 0x000fd8000fffe0ff */
.L_x_9052:
        /* <DEDUP_REMOVED lines=23> */
.L_x_9059:
[----:B------:R-:W-:Y:S05]  /*36c0*/  BSYNC.RECONVERGENT B0 ;  /* 0x0000000000007941 */ /* 0x000fea0003800200 */
.L_x_9058:
[----:B------:R-:W-:Y:S01]  /*36d0*/  SEL R2, RZ, 0x1, !P0 ;  /* 0x00000001ff027807 */ /* 0x000fe20004000000 */
[----:B------:R-:W-:-:S12]  /*36e0*/  UIADD3 UR4, UPT, UPT, UR4, 0x4, URZ ;  /* 0x0000000404047890 */ /* 0x000fd8000fffe0ff */
.L_x_9057:
        /* <DEDUP_REMOVED lines=14> */
.L_x_9062:
[----:B------:R-:W-:Y:S05]  /*37d0*/  BSYNC.RECONVERGENT B0 ;  /* 0x0000000000007941 */ /* 0x000fea0003800200 */
.L_x_9061:
[----:B------:R-:W-:Y:S01]  /*37e0*/  SEL R2, RZ, 0x1, !P0 ;  /* 0x00000001ff027807 */ /* 0x000fe20004000000 */
[----:B------:R-:W-:-:S12]  /*37f0*/  UIADD3 UR4, UPT, UPT, UR4, 0x2, URZ ;  /* 0x0000000204047890 */ /* 0x000fd8000fffe0ff */
.L_x_9060:
        /* <DEDUP_REMOVED lines=8> */
.L_x_9056:
[----:B-1----:R1:W-:Y:S02]  /*3880*/  STS.U8 [R7+UR5], R2 ;  /* 0x0000000207007988 */ /* 0x0023e40008000005 */
.L_x_9051:
        /* <DEDUP_REMOVED lines=9> */
        .weak           $__internal_192_$__cuda_sm20_div_s64
        .type           $__internal_192_$__cuda_sm20_div_s64,@function
        .size           $__internal_192_$__cuda_sm20_div_s64,($__internal_193_$__cuda_sm20_rem_s64 - $__internal_192_$__cuda_sm20_div_s64)
$__internal_192_$__cuda_sm20_div_s64:
        /* <DEDUP_REMOVED lines=83> */
[----:B------:R-:W-:Y:S06]  /*3e50*/  RET.REL.NODEC R12 `(contiguous_all3_u16) ;  /* 0xffffffc00c687950 */ /* 0x000fec0003c3ffff */
        .weak           $__internal_193_$__cuda_sm20_rem_s64
        .type           $__internal_193_$__cuda_sm20_rem_s64,@function
        .size           $__internal_193_$__cuda_sm20_rem_s64,(.L_x_32396 - $__internal_193_$__cuda_sm20_rem_s64)
$__internal_193_$__cuda_sm20_rem_s64:
        /* <DEDUP_REMOVED lines=66> */
[----:B------:R-:W-:Y:S06]  /*4280*/  RET.REL.NODEC R10 `(contiguous_all3_u16) ;  /* 0xffffffbc0a5c7950 */ /* 0x000fec0003c3ffff */
.L_x_9063:
        /* <DEDUP_REMOVED lines=15> */
.L_x_32396:


//--------------------- .text.contiguous_all22_u16 --------------------------
	.section	.text.contiguous_all22_u16,"ax",@progbits
	.align	128
        .global         contiguous_all22_u16
        .type           contiguous_all22_u16,@function
        .size           contiguous_all22_u16,(.L_x_33099 - contiguous_all22_u16)
        .other          contiguous_all22_u16,@"STO_CUDA_ENTRY STV_DEFAULT"
contiguous_all22_u16:
.text.contiguous_all22_u16:
        /* <DEDUP_REMOVED lines=38> */
[----:B------:R-:W2:Y:S02]  /*0260*/  LDG.E.U16 R6, desc[UR12][R6.64] ;  /* 0x0000000c06067981 */ /* 0x000ea4000c1e1500 */
[----:B--2---:R-:W-:-:S13]  /*0270*/  ISETP.NE.AND P0, PT, R6, RZ, PT ;  /* 0x000000ff0600720c */ /* 0x004fda0003f05270 */
.L_x_9067:
[----:B------:R-:W-:Y:S05]  /*0280*/  BSYNC.RECONVERGENT B1 ;  /* 0x0000000000017941 */ /* 0x000fea0003800200 */
.L_x_9066:
[----:B------:R-:W-:-:S05]  /*0290*/  SEL R3, RZ, 0x1, !P0 ;  /* 0x00000001ff037807 */ /* 0x000fca0004000000 */
[----:B------:R0:W-:Y:S01]  /*02a0*/  STS.U8 [R0+UR4], R3 ;  /* 0x0000000300007988 */ /* 0x0001e20008000004 */
[----:B------:R-:W-:Y:S05]  /*02b0*/  BRA `(.L_x_9068) ;  /* 0x0000000000387947 */ /* 0x000fea0003800000 */
.L_x_9065:
        /* <DEDUP_REMOVED lines=14> */
.L_x_9068:
[----:B------:R-:W-:Y:S05]  /*03a0*/  BSYNC.RECONVERGENT B0 ;  /* 0x0000000000007941 */ /* 0x000fea0003800200 */
.L_x_9064:
[----:B------:R-:W-:Y:S01]  /*03b0*/  BAR.SYNC.DEFER_BLOCKING 0x0 ;  /* 0x0000000000007b1d */ /* 0x000fe20000010000 */
[----:B------:R-:W-:-:S09]  /*03c0*/  UISETP.GE.U32.AND UP0, UPT, UR5, 0x42, UPT ;  /* 0x000000420500788c */ /* 0x000fd2000bf06070 */
[----:B------:R-:W-:Y:S05]  /*03d0*/  BRA.U !UP0, `(.L_x_9069) ;  /* 0x00000001083c7547 */ /* 0x000fea000b800000 */
.L_x_9072:
        /* <DEDUP_REMOVED lines=10> */
.L_x_9071:
[----:B------:R-:W-:Y:S05]  /*0480*/  BSYNC.RECONVERGENT B0 ;  /* 0x0000000000007941 */ /* 0x000fea0003800200 */
.L_x_9070:
[----:B------:R-:W-:Y:S01]  /*0490*/  BAR.SYNC.DEFER_BLOCKING 0x0 ;  /* 0x0000000000007b1d */ /* 0x000fe20000010000 */
[----:B------:R-:W-:-:S05]  /*04a0*/  UISETP.GT.U32.AND UP0, UPT, UR5, 0x83, UPT ;  /* 0x000000830500788c */ /* 0x000fca000bf04070 */
[----:B------:R-:W-:-:S04]  /*04b0*/  UMOV UR5, UR7 ;  /* 0x0000000700057c82 */ /* 0x000fc80008000000 */
[----:B------:R-:W-:Y:S05]  /*04c0*/  BRA.U UP0, `(.L_x_9072) ;  /* 0xfffffffd00c47547 */ /* 0x000fea000b83ffff */
.L_x_9069:
        /* <DEDUP_REMOVED lines=57> */
.L_x_9073:
        /* <DEDUP_REMOVED lines=10> */
.L_x_33099:


//--------------------- .text.contiguous_all2_u16 --------------------------
	.section	.text.contiguous_all2_u16,"ax",@progbits
	.align	128
        .global         contiguous_all2_u16
        .type           contiguous_all2_u16,@function
        .size           contiguous_all2_u16,(.L_x_32398 - contiguous_all2_u16)
        .other          contiguous_all2_u16,@"STO_CUDA_ENTRY STV_DEFAULT"
contiguous_all2_u16:
.text.contiguous_all2_u16:
        /* <DEDUP_REMOVED lines=49> */
.L_x_9102:
        /* <DEDUP_REMOVED lines=32> */
.L_x_9079:
[----:B------:R-:W-:Y:S01]  /*0510*/  IMAD.MOV.U32 R26, RZ, RZ, R4 ;  /* 0x000000ffff1a7224 */ /* 0x000fe200078e0004 */
[----:B------:R-:W-:Y:S01]  /*0520*/  MOV R11, R3 ;  /* 0x00000003000b7202 */ /* 0x000fe20000000f00 */
[----:B------:R-:W-:Y:S01]  /*0530*/  IMAD.MOV.U32 R10, RZ, RZ, R22 ;  /* 0x000000ffff0a7224 */ /* 0x000fe200078e0016 */
[----:B------:R-:W-:Y:S02]  /*0540*/  MOV R9, R23 ;  /* 0x0000001700097202 */ /* 0x000fe40000000f00 */
[----:B------:R-:W-:-:S07]  /*0550*/  MOV R8, 0x570 ;  /* 0x0000057000087802 */ /* 0x000fce0000000f00 */
[----:B-1----:R-:W-:Y:S05]  /*0560*/  CALL.REL.NOINC `($__internal_194_$__cuda_sm20_div_s64) ;  /* 0x0000006400a07944 */ /* 0x002fea0003c00000 */
        /* <DEDUP_REMOVED lines=10> */
.L_x_9080:
[----:B------:R-:W-:Y:S05]  /*0610*/  BSYNC.RECONVERGENT B1 ;  /* 0x0000000000017941 */ /* 0x000fea0003800200 */
.L_x_9078:
        /* <DEDUP_REMOVED lines=34> */
.L_x_9082:
[----:B------:R-:W-:Y:S01]  /*0840*/  IMAD.MOV.U32 R26, RZ, RZ, R18 ;  /* 0x000000ffff1a7224 */ /* 0x000fe200078e0012 */
[----:B------:R-:W-:Y:S01]  /*0850*/  MOV R11, R19 ;  /* 0x00000013000b7202 */ /* 0x000fe20000000f00 */
[----:B------:R-:W-:Y:S01]  /*0860*/  IMAD.MOV.U32 R10, RZ, RZ, R22 ;  /* 0x000000ffff0a7224 */ /* 0x000fe200078e0016 */
[----:B------:R-:W-:Y:S02]  /*0870*/  MOV R9, R23 ;  /* 0x0000001700097202 */ /* 0x000fe40000000f00 */
[----:B------:R-:W-:-:S07]  /*0880*/  MOV R8, 0x8a0 ;  /* 0x000008a000087802 */ /* 0x000fce0000000f00 */
[----:B------:R-:W-:Y:S05]  /*0890*/  CALL.REL.NOINC `($__internal_194_$__cuda_sm20_div_s64) ;  /* 0x0000006000d47944 */ /* 0x000fea0003c00000 */
        /* <DEDUP_REMOVED lines=8> */
.L_x_9083:
[----:B------:R-:W-:Y:S05]  /*0920*/  BSYNC.RECONVERGENT B1 ;  /* 0x0000000000017941 */ /* 0x000fea0003800200 */
.L_x_9081:
        /* <DEDUP_REMOVED lines=33> */
.L_x_9085:
[----:B------:R-:W-:Y:S01]  /*0b40*/  MOV R26, R36 ;  /* 0x00000024001a7202 */ /* 0x000fe20000000f00 */
[----:B------:R-:W-:Y:S01]  /*0b50*/  IMAD.MOV.U32 R11, RZ, RZ, R37 ;  /* 0x000000ffff0b7224 */ /* 0x000fe200078e0025 */
[----:B------:R-:W-:Y:S01]  /*0b60*/  MOV R10, R18 ;  /* 0x00000012000a7202 */ /* 0x000fe20000000f00 */
[----:B------:R-:W-:Y:S01]  /*0b70*/  IMAD.MOV.U32 R9, RZ, RZ, R19 ;  /* 0x000000ffff097224 */ /* 0x000fe200078e0013 */
[----:B------:R-:W-:-:S07]  /*0b80*/  MOV R8, 0xba0 ;  /* 0x00000ba000087802 */ /* 0x000fce0000000f00 */
[----:B------:R-:W-:Y:S05]  /*0b90*/  CALL.REL.NOINC `($__internal_194_$__cuda_sm20_div_s64) ;  /* 0x0000006000147944 */ /* 0x000fea0003c00000 */
        /* <DEDUP_REMOVED lines=10> */
.L_x_9086:
[----:B------:R-:W-:Y:S05]  /*0c40*/  BSYNC.RECONVERGENT B1 ;  /* 0x0000000000017941 */ /* 0x000fea0003800200 */
.L_x_9084:
        /* <DEDUP_REMOVED lines=35> */
.L_x_9088:
[----:B------:R-:W-:Y:S01]  /*0e80*/  IMAD.MOV.U32 R26, RZ, RZ, R22 ;  /* 0x000000ffff1a7224 */ /* 0x000fe200078e0016 */
[----:B------:R-:W-:Y:S01]  /*0e90*/  MOV R11, R23 ;  /* 0x00000017000b7202 */ /* 0x000fe20000000f00 */
[----:B------:R-:W-:Y:S01]  /*0ea0*/  IMAD.MOV.U32 R10, RZ, RZ, R18 ;  /* 0x000000ffff0a7224 */ /* 0x000fe200078e0012 */
[----:B------:R-:W-:Y:S02]  /*0eb0*/  MOV R9, R19 ;  /* 0x0000001300097202 */ /* 0x000fe40000000f00 */
[----:B------:R-:W-:-:S07]  /*0ec0*/  MOV R8, 0xee0 ;  /* 0x00000ee000087802 */ /* 0x000fce0000000f00 */
[----:B------:R-:W-:Y:S05]  /*0ed0*/  CALL.REL.NOINC `($__internal_194_$__cuda_sm20_div_s64) ;  /* 0x0000005c00447944 */ /* 0x000fea0003c00000 */
        /* <DEDUP_REMOVED lines=11> */
.L_x_9089:
[----:B------:R-:W-:Y:S05]  /*0f90*/  BSYNC.RECONVERGENT B1 ;  /* 0x0000000000017941 */ /* 0x000fea0003800200 */
.L_x_9087:
        /* <DEDUP_REMOVED lines=36> */
.L_x_9091:
        /* <DEDUP_REMOVED lines=16> */
.L_x_9092:
[----:B------:R-:W-:Y:S05]  /*12e0*/  BSYNC.RECONVERGENT B1 ;  /* 0x0000000000017941 */ /* 0x000fea0003800200 */
.L_x_9090:
        /* <DEDUP_REMOVED lines=35> */
.L_x_9094:
[----:B------:R-:W-:Y:S01]  /*1520*/  IMAD.MOV.U32 R26, RZ, RZ, R42 ;  /* 0x000000ffff1a7224 */ /* 0x000fe200078e002a */
[----:B------:R-:W-:Y:S01]  /*1530*/  MOV R11, R43 ;  /* 0x0000002b000b7202 */ /* 0x000fe20000000f00 */
[----:B------:R-:W-:Y:S01]  /*1540*/  IMAD.MOV.U32 R10, RZ, RZ, R18 ;  /* 0x000000ffff0a7224 */ /* 0x000fe200078e0012 */
[----:B------:R-:W-:Y:S02]  /*1550*/  MOV R9, R19 ;  /* 0x0000001300097202 */ /* 0x000fe40000000f00 */
[----:B------:R-:W-:-:S07]  /*1560*/  MOV R8, 0x1580 ;  /* 0x0000158000087802 */ /* 0x000fce0000000f00 */
[----:B------:R-:W-:Y:S05]  /*1570*/  CALL.REL.NOINC `($__internal_194_$__cuda_sm20_div_s64) ;  /* 0x00000054009c7944 */ /* 0x000fea0003c00000 */
        /* <DEDUP_REMOVED lines=11> */
.L_x_9095:
[----:B------:R-:W-:Y:S05]  /*1630*/  BSYNC.RECONVERGENT B1 ;  /* 0x0000000000017941 */ /* 0x000fea0003800200 */
.L_x_9093:
        /* <DEDUP_REMOVED lines=35> */
.L_x_9097:
[----:B------:R-:W-:Y:S01]  /*1870*/  IMAD.MOV.U32 R26, RZ, RZ, R38 ;  /* 0x000000ffff1a7224 */ /* 0x000fe200078e0026 */
[----:B------:R-:W-:Y:S01]  /*1880*/  MOV R11, R39 ;  /* 0x00000027000b7202 */ /* 0x000fe20000000f00 */
[----:B------:R-:W-:Y:S01]  /*1890*/  IMAD.MOV.U32 R10, RZ, RZ, R20 ;  /* 0x000000ffff0a7224 */ /* 0x000fe200078e0014 */
[----:B------:R-:W-:Y:S02]  /*18a0*/  MOV R9, R21 ;  /* 0x0000001500097202 */ /* 0x000fe40000000f00 */
[----:B------:R-:W-:-:S07]  /*18b0*/  MOV R8, 0x18d0 ;  /* 0x000018d000087802 */ /* 0x000fce0000000f00 */
[----:B------:R-:W-:Y:S05]  /*18c0*/  CALL.REL.NOINC `($__internal_194_$__cuda_sm20_div_s64) ;  /* 0x0000005000c87944 */ /* 0x000fea0003c00000 */
        /* <DEDUP_REMOVED lines=11> */
.L_x_9098:
[----:B------:R-:W-:Y:S05]  /*1980*/  BSYNC.RECONVERGENT B1 ;  /* 0x0000000000017941 */ /* 0x000fea0003800200 */
.L_x_9096:
        /* <DEDUP_REMOVED lines=35> */
.L_x_9100:
[----:B------:R-:W-:Y:S01]  /*1bc0*/  IMAD.MOV.U32 R26, RZ, RZ, R18 ;  /* 0x000000ffff1a7224 */ /* 0x000fe200078e0012 */
[----:B------:R-:W-:Y:S01]  /*1bd0*/  MOV R11, R19 ;  /* 0x00000013000b7202 */ /* 0x000fe20000000f00 */
[----:B------:R-:W-:Y:S01]  /*1be0*/  IMAD.MOV.U32 R10, RZ, RZ, R20 ;  /* 0x000000ffff0a7224 */ /* 0x000fe200078e0014 */
[----:B------:R-:W-:Y:S02]  /*1bf0*/  MOV R9, R21 ;  /* 0x0000001500097202 */ /* 0x000fe40000000f00 */
[----:B------:R-:W-:-:S07]  /*1c00*/  MOV R8, 0x1c20 ;  /* 0x00001c2000087802 */ /* 0x000fce0000000f00 */
[----:B------:R-:W-:Y:S05]  /*1c10*/  CALL.REL.NOINC `($__internal_194_$__cuda_sm20_div_s64) ;  /* 0x0000004c00f47944 */ /* 0x000fea0003c00000 */
        /* <DEDUP_REMOVED lines=11> */
.L_x_9101:
[----:B------:R-:W-:Y:S05]  /*1cd0*/  BSYNC.RECONVERGENT B1 ;  /* 0x0000000000017941 */ /* 0x000fea0003800200 */
.L_x_9099:
        /* <DEDUP_REMOVED lines=9> */
.L_x_9077:
        /* <DEDUP_REMOVED lines=35> */
.L_x_9105:
        /* <DEDUP_REMOVED lines=16> */
.L_x_9106:
[----:B------:R-:W-:Y:S05]  /*20a0*/  BSYNC.RECONVERGENT B1 ;  /* 0x0000000000017941 */ /* 0x000fea0003800200 */
.L_x_9104:
        /* <DEDUP_REMOVED lines=34> */
.L_x_9108:
        /* <DEDUP_REMOVED lines=14> */
.L_x_9109:
[----:B------:R-:W-:Y:S05]  /*23b0*/  BSYNC.RECONVERGENT B1 ;  /* 0x0000000000017941 */ /* 0x000fea0003800200 */
.L_x_9107:
        /* <DEDUP_REMOVED lines=35> */
.L_x_9111:
[----:B------:R-:W-:Y:S01]  /*25f0*/  MOV R26, R22 ;  /* 0x00000016001a7202 */ /* 0x000fe20000000f00 */
[----:B------:R-:W-:Y:S01]  /*2600*/  IMAD.MOV.U32 R11, RZ, RZ, R23 ;  /* 0x000000ffff0b7224 */ /* 0x000fe200078e0017 */
[----:B------:R-:W-:Y:S01]  /*2610*/  MOV R10, R14 ;  /* 0x0000000e000a7202 */ /* 0x000fe20000000f00 */
[----:B------:R-:W-:Y:S01]  /*2620*/  IMAD.MOV.U32 R9, RZ, RZ, R15 ;  /* 0x000000ffff097224 */ /* 0x000fe200078e000f */
[----:B------:R-:W-:-:S07]  /*2630*/  MOV R8, 0x2650 ;  /* 0x0000265000087802 */ /* 0x000fce0000000f00 */
[----:B------:R-:W-:Y:S05]  /*2640*/  CALL.REL.NOINC `($__internal_194_$__cuda_sm20_div_s64) ;  /* 0x0000004400687944 */ /* 0x000fea0003c00000 */
        /* <DEDUP_REMOVED lines=11> */
.L_x_9112:
[----:B------:R-:W-:Y:S05]  /*2700*/  BSYNC.RECONVERGENT B1 ;  /* 0x0000000000017941 */ /* 0x000fea0003800200 */
.L_x_9110:
        /* <DEDUP_REMOVED lines=35> */
.L_x_9114:
        /* <DEDUP_REMOVED lines=16> */
.L_x_9115:
[----:B------:R-:W-:Y:S05]  /*2a40*/  BSYNC.RECONVERGENT B1 ;  /* 0x0000000000017941 */ /* 0x000fea0003800200 */
.L_x_9113:
[----:B------:R-:W-:Y:S01]  /*2a50*/  IMAD R9, R9, R22, RZ ;  /* 0x0000001609097224 */ /* 0x000fe200078e02ff */
[----:B------:R-:W-:Y:S01]  /*2a60*/  IADD3 R5, PT, PT, R5, -0x2, RZ ;  /* 0xfffffffe05057810 */ /* 0x000fe20007ffe0ff */
[----:B------:R-:W-:Y:S02]  /*2a70*/  IMAD.MOV.U32 R6, RZ, RZ, R20 ;  /* 0x000000ffff067224 */ /* 0x000fe400078e0014 */
[-C--:B------:R-:W-:Y:S02]  /*2a80*/  IMAD R9, R23, R8.reuse, R9 ;  /* 0x0000000817097224 */ /* 0x080fe400078e0209 */
[----:B------:R-:W-:-:S04]  /*2a90*/  IMAD.WIDE.U32 R20, R22, R8, R6 ;  /* 0x0000000816147225 */ /* 0x000fc800078e0006 */
[----:B------:R-:W-:-:S07]  /*2aa0*/  IMAD.IADD R21, R21, 0x1, R9 ;  /* 0x0000000115157824 */ /* 0x000fce00078e0209 */
.L_x_9103:
        /* <DEDUP_REMOVED lines=31> */
.L_x_9117:
[----:B------:R-:W-:Y:S01]  /*2ca0*/  MOV R23, R3 ;  /* 0x0000000300177202 */ /* 0x000fe20000000f00 */
[----:B------:R-:W-:Y:S01]  /*2cb0*/  IMAD.MOV.U32 R22, RZ, RZ, R6 ;  /* 0x000000ffff167224 */ /* 0x000fe200078e0006 */
[----:B------:R-:W-:Y:S02]  /*2cc0*/  MOV R3, R7 ;  /* 0x0000000700037202 */ /* 0x000fe40000000f00 */
[----:B------:R-:W-:-:S07]  /*2cd0*/  MOV R24, 0x2cf0 ;  /* 0x00002cf000187802 */ /* 0x000fce0000000f00 */
[----:B------:R-:W-:Y:S05]  /*2ce0*/  CALL.REL.NOINC `($__internal_195_$__cuda_sm20_rem_s64) ;  /* 0x00000044000c7944 */ /* 0x000fea0003c00000 */
[----:B------:R-:W-:-:S07]  /*2cf0*/  IMAD.MOV.U32 R8, RZ, RZ, R4 ;  /* 0x000000ffff087224 */ /* 0x000fce00078e0004 */
.L_x_9118:
[----:B------:R-:W-:Y:S05]  /*2d00*/  BSYNC.RECONVERGENT B1 ;  /* 0x0000000000017941 */ /* 0x000fea0003800200 */
.L_x_9116:
        /* <DEDUP_REMOVED lines=30> */
.L_x_9120:
[----:B------:R-:W-:Y:S01]  /*2ef0*/  MOV R22, R6 ;  /* 0x0000000600167202 */ /* 0x000fe20000000f00 */
[----:B------:R-:W-:Y:S01]  /*2f00*/  IMAD.MOV.U32 R3, RZ, RZ, R7 ;  /* 0x000000ffff037224 */ /* 0x000fe200078e0007 */
[----:B------:R-:W-:Y:S01]  /*2f10*/  MOV R4, R18 ;  /* 0x0000001200047202 */ /* 0x000fe20000000f00 */
[----:B------:R-:W-:Y:S01]  /*2f20*/  IMAD.MOV.U32 R23, RZ, RZ, R19 ;  /* 0x000000ffff177224 */ /* 0x000fe200078e0013 */
[----:B------:R-:W-:-:S07]  /*2f30*/  MOV R24, 0x2f50 ;  /* 0x00002f5000187802 */ /* 0x000fce0000000f00 */
[----:B------:R-:W-:Y:S05]  /*2f40*/  CALL.REL.NOINC `($__internal_195_$__cuda_sm20_rem_s64) ;  /* 0x0000004000747944 */ /* 0x000fea0003c00000 */
[----:B------:R-:W-:-:S07]  /*2f50*/  MOV R5, R9 ;  /* 0x0000000900057202 */ /* 0x000fce0000000f00 */
.L_x_9121:
[----:B------:R-:W-:Y:S05]  /*2f60*/  BSYNC.RECONVERGENT B1 ;  /* 0x0000000000017941 */ /* 0x000fea0003800200 */
.L_x_9119:
[----:B------:R-:W-:Y:S02]  /*2f70*/  IMAD R3, R5, R14, RZ ;  /* 0x0000000e05037224 */ /* 0x000fe400078e02ff */
[----:B------:R-:W-:-:S04]  /*2f80*/  IMAD.WIDE.U32 R20, R14, R4, R20 ;  /* 0x000000040e147225 */ /* 0x000fc800078e0014 */
[----:B------:R-:W-:-:S04]  /*2f90*/  IMAD R3, R15, R4, R3 ;  /* 0x000000040f037224 */ /* 0x000fc800078e0203 */
[----:B------:R-:W-:-:S07]  /*2fa0*/  IMAD.IADD R21, R21, 0x1, R3 ;  /* 0x0000000115157824 */ /* 0x000fce00078e0203 */
.L_x_9076:
[----:B------:R-:W0:Y:S02]  /*2fb0*/  LDC.64 R6, c[0x0][0x388] ;  /* 0x0000e200ff067b82 */ /* 0x000e240000000a00 */
[----:B0-----:R-:W-:-:S04]  /*2fc0*/  LEA R4, P0, R12, R6, 0x1 ;  /* 0x000000060c047211 */ /* 0x001fc800078008ff */
[----:B------:R-:W-:-:S05]  /*2fd0*/  LEA.HI.X R5, R12, R7, R13, 0x1, P0 ;  /* 0x000000070c057211 */ /* 0x000fca00000f0c0d */
[----:B------:R-:W2:Y:S01]  /*2fe0*/  LDG.E.U16 R4, desc[UR12][R4.64] ;  /* 0x0000000c04047981 */ /* 0x000ea2000c1e1500 */
[----:B------:R-:W-:Y:S01]  /*2ff0*/  BSSY.RECONVERGENT B1, `(.L_x_9122) ;  /* 0x0000008000017945 */ /* 0x000fe20003800200 */
[----:B------:R-:W-:Y:S02]  /*3000*/  PLOP3.LUT P0, PT, PT, PT, PT, 0x8, 0x80 ;  /* 0x000000000080781c */ /* 0x000fe40003f0e170 */
[----:B--2---:R-:W-:-:S13]  /*3010*/  ISETP.NE.AND P1, PT, R4, RZ, PT ;  /* 0x000000ff0400720c */ /* 0x004fda0003f25270 */
[----:B------:R-:W-:Y:S05]  /*3020*/  @!P1 BRA `(.L_x_9123) ;  /* 0x0000000000109947 */ /* 0x000fea0003800000 */
[----:B------:R-:W-:-:S04]  /*3030*/  LEA R4, P0, R20, R6, 0x1 ;  /* 0x0000000614047211 */ /* 0x000fc800078008ff */
[----:B------:R-:W-:-:S05]  /*3040*/  LEA.HI.X R5, R20, R7, R21, 0x1, P0 ;  /* 0x0000000714057211 */ /* 0x000fca00000f0c15 */
[----:B------:R-:W2:Y:S02]  /*3050*/  LDG.E.U16 R4, desc[UR12][R4.64] ;  /* 0x0000000c04047981 */ /* 0x000ea4000c1e1500 */
[----:B--2---:R-:W-:-:S13]  /*3060*/  ISETP.NE.AND P0, PT, R4, RZ, PT ;  /* 0x000000ff0400720c */ /* 0x004fda0003f05270 */
.L_x_9123:
[----:B------:R-:W-:Y:S05]  /*3070*/  BSYNC.RECONVERGENT B1 ;  /* 0x0000000000017941 */ /* 0x000fea0003800200 */
.L_x_9122:
[----:B------:R-:W-:-:S05]  /*3080*/  SEL R3, RZ, 0x1, !P0 ;  /* 0x00000001ff037807 */ /* 0x000fca0004000000 */
[----:B------:R1:W-:Y:S01]  /*3090*/  STS.U8 [R0+UR4], R3 ;  /* 0x0000000300007988 */ /* 0x0003e20008000004 */
[----:B------:R-:W-:Y:S05]  /*30a0*/  BRA `(.L_x_9124) ;  /* 0x0000003400a07947 */ /* 0x000fea0003800000 */
.L_x_9075:
        /* <DEDUP_REMOVED lines=20> */
.L_x_9151:
        /* <DEDUP_REMOVED lines=31> */
.L_x_9128:
[----:B------:R-:W-:Y:S01]  /*33e0*/  MOV R26, R4 ;  /* 0x00000004001a7202 */ /* 0x000fe20000000f00 */
[----:B------:R-:W-:Y:S01]  /*33f0*/  IMAD.MOV.U32 R11, RZ, RZ, R5 ;  /* 0x000000ffff0b7224 */ /* 0x000fe200078e0005 */
[----:B------:R-:W-:Y:S01]  /*3400*/  MOV R10, R36 ;  /* 0x00000024000a7202 */ /* 0x000fe20000000f00 */
[----:B------:R-:W-:Y:S01]  /*3410*/  IMAD.MOV.U32 R9, RZ, RZ, R37 ;  /* 0x000000ffff097224 */ /* 0x000fe200078e0025 */
[----:B------:R-:W-:-:S07]  /*3420*/  MOV R8, 0x3440 ;  /* 0x0000344000087802 */ /* 0x000fce0000000f00 */
[----:B-123--:R-:W-:Y:S05]  /*3430*/  CALL.REL.NOINC `($__internal_194_$__cuda_sm20_div_s64) ;  /* 0x0000003400ec7944 */ /* 0x00efea0003c00000 */
        /* <DEDUP_REMOVED lines=8> */
.L_x_9129:
[----:B------:R-:W-:Y:S05]  /*34c0*/  BSYNC.RECONVERGENT B1 ;  /* 0x0000000000017941 */ /* 0x000fea0003800200 */
.L_x_9127:
        /* <DEDUP_REMOVED lines=37> */
.L_x_9131:
        /* <DEDUP_REMOVED lines=16> */
.L_x_9132:
[----:B------:R-:W-:Y:S05]  /*3820*/  BSYNC.RECONVERGENT B1 ;  /* 0x0000000000017941 */ /* 0x000fea0003800200 */
.L_x_9130:
        /* <DEDUP_REMOVED lines=38> */
.L_x_9134:
        /* <DEDUP_REMOVED lines=17> */
.L_x_9135:
[----:B------:R-:W-:Y:S05]  /*3ba0*/  BSYNC.RECONVERGENT B1 ;  /* 0x0000000000017941 */ /* 0x000fea0003800200 */
.L_x_9133:
        /* <DEDUP_REMOVED lines=38> */
.L_x_9137:
[----:B------:R-:W-:Y:S01]  /*3e10*/  MOV R26, R36 ;  /* 0x00000024001a7202 */ /* 0x000fe20000000f00 */
[----:B------:R-:W-:Y:S01]  /*3e20*/  IMAD.MOV.U32 R11, RZ, RZ, R37 ;  /* 0x000000ffff0b7224 */ /* 0x000fe200078e0025 */
[----:B------:R-:W-:Y:S01]  /*3e30*/  MOV R10, R38 ;  /* 0x00000026000a7202 */ /* 0x000fe20000000f00 */
[----:B------:R-:W-:Y:S01]  /*3e40*/  IMAD.MOV.U32 R9, RZ, RZ, R39 ;  /* 0x000000ffff097224 */ /* 0x000fe200078e0027 */
[----:B------:R-:W-:-:S07]  /*3e50*/  MOV R8, 0x3e70 ;  /* 0x00003e7000087802 */ /* 0x000fce0000000f00 */
[----:B-1----:R-:W-:Y:S05]  /*3e60*/  CALL.REL.NOINC `($__internal_194_$__cuda_sm20_div_s64) ;  /* 0x0000002c00607944 */ /* 0x002fea0003c00000 */
        /* <DEDUP_REMOVED lines=11> */
.L_x_9138:
[----:B------:R-:W-:Y:S05]  /*3f20*/  BSYNC.RECONVERGENT B1 ;  /* 0x0000000000017941 */ /* 0x000fea0003800200 */
.L_x_9136:
        /* <DEDUP_REMOVED lines=38> */
.L_x_9140:
        /* <DEDUP_REMOVED lines=17> */
.L_x_9141:
[----:B------:R-:W-:Y:S05]  /*42a0*/  BSYNC.RECONVERGENT B1 ;  /* 0x0000000000017941 */ /* 0x000fea0003800200 */
.L_x_9139:
        /* <DEDUP_REMOVED lines=38> */
.L_x_9143:
        /* <DEDUP_REMOVED lines=17> */
.L_x_9144:
[----:B------:R-:W-:Y:S05]  /*4620*/  BSYNC.RECONVERGENT B1 ;  /* 0x0000000000017941 */ /* 0x000fea0003800200 */
.L_x_9142:
        /* <DEDUP_REMOVED lines=38> */
.L_x_9146:
        /* <DEDUP_REMOVED lines=17> */
.L_x_9147:
[----:B------:R-:W-:Y:S05]  /*49a0*/  BSYNC.RECONVERGENT B1 ;  /* 0x0000000000017941 */ /* 0x000fea0003800200 */
.L_x_9145:
        /* <DEDUP_REMOVED lines=36> */
.L_x_9149:
        /* <DEDUP_REMOVED lines=17> */
.L_x_9150:
[----:B------:R-:W-:Y:S05]  /*4d00*/  BSYNC.RECONVERGENT B1 ;  /* 0x0000000000017941 */ /* 0x000fea0003800200 */
.L_x_9148:
        /* <DEDUP_REMOVED lines=15> */
.L_x_9126:
        /* <DEDUP_REMOVED lines=36> */
.L_x_9154:
[----:B------:R-:W-:Y:S01]  /*5040*/  IMAD.MOV.U32 R26, RZ, RZ, R4 ;  /* 0x000000ffff1a7224 */ /* 0x000fe200078e0004 */
[----:B------:R-:W-:Y:S01]  /*5050*/  MOV R11, R5 ;  /* 0x00000005000b7202 */ /* 0x000fe20000000f00 */
[----:B------:R-:W-:Y:S01]  /*5060*/  IMAD.MOV.U32 R10, RZ, RZ, R16 ;  /* 0x000000ffff0a7224 */ /* 0x000fe200078e0010 */
[----:B------:R-:W-:Y:S02]  /*5070*/  MOV R9, R17 ;  /* 0x0000001100097202 */ /* 0x000fe40000000f00 */
[----:B------:R-:W-:-:S07]  /*5080*/  MOV R8, 0x50a0 ;  /* 0x000050a000087802 */ /* 0x000fce0000000f00 */
[----:B------:R-:W-:Y:S05]  /*5090*/  CALL.REL.NOINC `($__internal_194_$__cuda_sm20_div_s64) ;  /* 0x0000001800d47944 */ /* 0x000fea0003c00000 */
        /* <DEDUP_REMOVED lines=9> */
.L_x_9155:
[----:B------:R-:W-:Y:S05]  /*5130*/  BSYNC.RECONVERGENT B1 ;  /* 0x0000000000017941 */ /* 0x000fea0003800200 */
.L_x_9153:
        /* <DEDUP_REMOVED lines=39> */
.L_x_9157:
        /* <DEDUP_REMOVED lines=17> */
.L_x_9158:
[----:B------:R-:W-:Y:S05]  /*54c0*/  BSYNC.RECONVERGENT B1 ;  /* 0x0000000000017941 */ /* 0x000fea0003800200 */
.L_x_9156:
        /* <DEDUP_REMOVED lines=39> */
.L_x_9160:
        /* <DEDUP_REMOVED lines=17> */
.L_x_9161:
[----:B------:R-:W-:Y:S05]  /*5850*/  BSYNC.RECONVERGENT B1 ;  /* 0x0000000000017941 */ /* 0x000fea0003800200 */
.L_x_9159:
        /* <DEDUP_REMOVED lines=40> */
.L_x_9163:
[----:B------:R-:W-:Y:S01]  /*5ae0*/  MOV R26, R20 ;  /* 0x00000014001a7202 */ /* 0x000fe20000000f00 */
[----:B------:R-:W-:Y:S01]  /*5af0*/  IMAD.MOV.U32 R10, RZ, RZ, R4 ;  /* 0x000000ffff0a7224 */ /* 0x000fe200078e0004 */
[----:B------:R-:W-:Y:S02]  /*5b00*/  MOV R11, R21 ;  /* 0x00000015000b7202 */ /* 0x000fe40000000f00 */
[----:B------:R-:W-:Y:S02]  /*5b10*/  MOV R9, R5 ;  /* 0x0000000500097202 */ /* 0x000fe40000000f00 */
[----:B------:R-:W-:-:S07]  /*5b20*/  MOV R8, 0x5b40 ;  /* 0x00005b4000087802 */ /* 0x000fce0000000f00 */
[----:B------:R-:W-:Y:S05]  /*5b30*/  CALL.REL.NOINC `($__internal_194_$__cuda_sm20_div_s64) ;  /* 0x00000010002c7944 */ /* 0x000fea0003c00000 */
        /* <DEDUP_REMOVED lines=11> */
.L_x_9164:
[----:B------:R-:W-:Y:S05]  /*5bf0*/  BSYNC.RECONVERGENT B1 ;  /* 0x0000000000017941 */ /* 0x000fea0003800200 */
.L_x_9162:
        /* <DEDUP_REMOVED lines=11> */
.L_x_9152:
        /* <DEDUP_REMOVED lines=34> */
.L_x_9167:
[----:B------:R-:W-:Y:S01]  /*5ed0*/  MOV R26, R4 ;  /* 0x00000004001a7202 */ /* 0x000fe20000000f00 */
[----:B------:R-:W-:Y:S01]  /*5ee0*/  IMAD.MOV.U32 R10, RZ, RZ, R16 ;  /* 0x000000ffff0a7224 */ /* 0x000fe200078e0010 */
[----:B------:R-:W-:Y:S02]  /*5ef0*/  MOV R11, R5 ;  /* 0x00000005000b7202 */ /* 0x000fe40000000f00 */
[----:B------:R-:W-:Y:S02]  /*5f00*/  MOV R9, R17 ;  /* 0x0000001100097202 */ /* 0x000fe40000000f00 */
[----:B------:R-:W-:-:S07]  /*5f10*/  MOV R8, 0x5f30 ;  /* 0x00005f3000087802 */ /* 0x000fce0000000f00 */
[----:B------:R-:W-:Y:S05]  /*5f20*/  CALL.REL.NOINC `($__internal_194_$__cuda_sm20_div_s64) ;  /* 0x0000000c00307944 */ /* 0x000fea0003c00000 */
        /* <DEDUP_REMOVED lines=9> */
.L_x_9168:
[----:B------:R-:W-:Y:S05]  /*5fc0*/  BSYNC.RECONVERGENT B1 ;  /* 0x0000000000017941 */ /* 0x000fea0003800200 */
.L_x_9166:
        /* <DEDUP_REMOVED lines=39> */
.L_x_9170:
[----:B------:R-:W-:Y:S01]  /*6240*/  MOV R26, R20 ;  /* 0x00000014001a7202 */ /* 0x000fe20000000f00 */
[----:B------:R-:W-:Y:S01]  /*6250*/  IMAD.MOV.U32 R11, RZ, RZ, R21 ;  /* 0x000000ffff0b7224 */ /* 0x000fe200078e0015 */
[----:B------:R-:W-:Y:S02]  /*6260*/  MOV R10, R4 ;  /* 0x00000004000a7202 */ /* 0x000fe40000000f00 */
        /* <DEDUP_REMOVED lines=14> */
.L_x_9171:
[----:B------:R-:W-:Y:S05]  /*6350*/  BSYNC.RECONVERGENT B1 ;  /* 0x0000000000017941 */ /* 0x000fea0003800200 */
.L_x_9169:
        /* <DEDUP_REMOVED lines=11> */
.L_x_9165:
        /* <DEDUP_REMOVED lines=30> */
.L_x_9173:
[----:B------:R-:W-:Y:S01]  /*65f0*/  MOV R3, R23 ;  /* 0x0000001700037202 */ /* 0x000fe20000000f00 */
[----:B------:R-:W-:Y:S01]  /*6600*/  IMAD.MOV.U32 R23, RZ, RZ, R5 ;  /* 0x000000ffff177224 */ /* 0x000fe200078e0005 */
[----:B------:R-:W-:-:S07]  /*6610*/  MOV R24, 0x6630 ;  /* 0x0000663000187802 */ /* 0x000fce0000000f00 */
[----:B------:R-:W-:Y:S05]  /*6620*/  CALL.REL.NOINC `($__internal_195_$__cuda_sm20_rem_s64) ;  /* 0x0000000800bc7944 */ /* 0x000fea0003c00000 */
[----:B------:R-:W-:-:S07]  /*6630*/  MOV R5, R9 ;  /* 0x0000000900057202 */ /* 0x000fce0000000f00 */
.L_x_9174:
[----:B------:R-:W-:Y:S05]  /*6640*/  BSYNC.RECONVERGENT B1 ;  /* 0x0000000000017941 */ /* 0x000fea0003800200 */
.L_x_9172:
        /* <DEDUP_REMOVED lines=9> */
.L_x_9125:
[----:B------:R-:W-:-:S05]  /*66e0*/  IMAD.MOV.U32 R13, RZ, RZ, R7 ;  /* 0x000000ffff0d7224 */ /* 0x000fca00078e0007 */
[----:B------:R-:W2:Y:S02]  /*66f0*/  LDG.E.U16 R12, desc[UR12][R12.64] ;  /* 0x0000000c0c0c7981 */ /* 0x000ea4000c1e1500 */
[----:B--2---:R-:W-:-:S04]  /*6700*/  ISETP.NE.AND P0, PT, R12, RZ, PT ;  /* 0x000000ff0c00720c */ /* 0x004fc80003f05270 */
[----:B------:R-:W-:-:S05]  /*6710*/  SEL R3, RZ, 0x1, !P0 ;  /* 0x00000001ff037807 */ /* 0x000fca0004000000 */
[----:B------:R0:W-:Y:S04]  /*6720*/  STS.U8 [R0+UR4], R3 ;  /* 0x0000000300007988 */ /* 0x0001e80008000004 */
.L_x_9124:
[----:B------:R-:W-:Y:S05]  /*6730*/  BSYNC.RECONVERGENT B0 ;  /* 0x0000000000007941 */ /* 0x000fea0003800200 */
.L_x_9074:
[----:B------:R-:W-:Y:S01]  /*6740*/  BAR.SYNC.DEFER_BLOCKING 0x0 ;  /* 0x0000000000007b1d */ /* 0x000fe20000010000 */
[----:B------:R-:W-:-:S09]  /*6750*/  UISETP.GE.U32.AND UP0, UPT, UR5, 0x42, UPT ;  /* 0x000000420500788c */ /* 0x000fd2000bf06070 */
[----:B------:R-:W-:Y:S05]  /*6760*/  BRA.U !UP0, `(.L_x_9175) ;  /* 0x00000001083c7547 */ /* 0x000fea000b800000 */
.L_x_9178:
        /* <DEDUP_REMOVED lines=10> */
.L_x_9177:
[----:B------:R-:W-:Y:S05]  /*6810*/  BSYNC.RECONVERGENT B0 ;  /* 0x0000000000007941 */ /* 0x000fea0003800200 */
.L_x_9176:
[----:B------:R-:W-:Y:S01]  /*6820*/  BAR.SYNC.DEFER_BLOCKING 0x0 ;  /* 0x0000000000007b1d */ /* 0x000fe20000010000 */
[----:B------:R-:W-:-:S05]  /*6830*/  UISETP.GT.U32.AND UP0, UPT, UR5, 0x83, UPT ;  /* 0x000000830500788c */ /* 0x000fca000bf04070 */
[----:B------:R-:W-:-:S04]  /*6840*/  UMOV UR5, UR6 ;  /* 0x0000000600057c82 */ /* 0x000fc80008000000 */
[----:B------:R-:W-:Y:S05]  /*6850*/  BRA.U UP0, `(.L_x_9178) ;  /* 0xfffffffd00c47547 */ /* 0x000fea000b83ffff */
.L_x_9175:
        /* <DEDUP_REMOVED lines=57> */
        .weak           $__internal_194_$__cuda_sm20_div_s64
        .type           $__internal_194_$__cuda_sm20_div_s64,@function
        .size           $__internal_194_$__cuda_sm20_div_s64,($__internal_195_$__cuda_sm20_rem_s64 - $__internal_194_$__cuda_sm20_div_s64)
$__internal_194_$__cuda_sm20_div_s64:
        /* <DEDUP_REMOVED lines=82> */
[----:B------:R-:W-:Y:S06]  /*7110*/  RET.REL.NODEC R8 `(contiguous_all2_u16) ;  /* 0xffffff8c08b87950 */ /* 0x000fec0003c3ffff */
        .weak           $__internal_195_$__cuda_sm20_rem_s64
        .type           $__internal_195_$__cuda_sm20_rem_s64,@function
        .size           $__internal_195_$__cuda_sm20_rem_s64,(.L_x_32398 - $__internal_195_$__cuda_sm20_rem_s64)
$__internal_195_$__cuda_sm20_rem_s64:
        /* <DEDUP_REMOVED lines=76> */
[----:B------:R-:W-:Y:S06]  /*75e0*/  RET.REL.NODEC R24 `(contiguous_all2_u16) ;  /* 0xffffff8818847950 */ /* 0x000fec0003c3ffff */
.L_x_9179:
        /* <DEDUP_REMOVED lines=9> */
.L_x_32398:


//--------------------- .text.uncontiguous_all_u16 --------------------------
	.section	.text.uncontiguous_all_u16,"ax",@progbits
	.align	128
        .global         uncontiguous_all_u16
        .type           uncontiguous_all_u16,@function
        .size           uncontiguous_all_u16,(.L_x_32400 - uncontiguous_all_u16)
        .other          uncontiguous_all_u16,@"STO_CUDA_ENTRY STV_DEFAULT"
uncontiguous_all_u16:
.text.uncontiguous_all_u16:
        /* <DEDUP_REMOVED lines=39> */
.L_x_9208:
        /* <DEDUP_REMOVED lines=32> */
.L_x_9185:
[----:B------:R-:W-:Y:S01]  /*0470*/  MOV R26, R4 ;  /* 0x00000004001a7202 */ /* 0x000fe20000000f00 */
[----:B------:R-:W-:Y:S01]  /*0480*/  IMAD.MOV.U32 R11, RZ, RZ, R5 ;  /* 0x000000ffff0b7224 */ /* 0x000fe200078e0005 */
[----:B------:R-:W-:Y:S01]  /*0490*/  MOV R10, R36 ;  /* 0x00000024000a7202 */ /* 0x000fe20000000f00 */
[----:B------:R-:W-:Y:S01]  /*04a0*/  IMAD.MOV.U32 R9, RZ, RZ, R37 ;  /* 0x000000ffff097224 */ /* 0x000fe200078e0025 */
[----:B------:R-:W-:-:S07]  /*04b0*/  MOV R8, 0x4d0 ;  /* 0x000004d000087802 */ /* 0x000fce0000000f00 */
[----:B-1----:R-:W-:Y:S05]  /*04c0*/  CALL.REL.NOINC `($__internal_196_$__cuda_sm20_div_s64) ;  /* 0x0000006400907944 */ /* 0x002fea0003c00000 */
        /* <DEDUP_REMOVED lines=9> */
.L_x_9186:
[----:B------:R-:W-:Y:S05]  /*0560*/  BSYNC.RECONVERGENT B1 ;  /* 0x0000000000017941 */ /* 0x000fea0003800200 */
.L_x_9184:
        /* <DEDUP_REMOVED lines=33> */
.L_x_9188:
[----:B------:R-:W-:Y:S01]  /*0780*/  MOV R26, R18 ;  /* 0x00000012001a7202 */ /* 0x000fe20000000f00 */
[----:B------:R-:W-:Y:S01]  /*0790*/  IMAD.MOV.U32 R11, RZ, RZ, R19 ;  /* 0x000000ffff0b7224 */ /* 0x000fe200078e0013 */
[----:B------:R-:W-:Y:S01]  /*07a0*/  MOV R10, R36 ;  /* 0x00000024000a7202 */ /* 0x000fe20000000f00 */
[----:B------:R-:W-:Y:S01]  /*07b0*/  IMAD.MOV.U32 R9, RZ, RZ, R37 ;  /* 0x000000ffff097224 */ /* 0x000fe200078e0025 */
[----:B------:R-:W-:-:S07]  /*07c0*/  MOV R8, 0x7e0 ;  /* 0x000007e000087802 */ /* 0x000fce0000000f00 */
[----:B------:R-:W-:Y:S05]  /*07d0*/  CALL.REL.NOINC `($__internal_196_$__cuda_sm20_div_s64) ;  /* 0x0000006000cc7944 */ /* 0x000fea0003c00000 */
        /* <DEDUP_REMOVED lines=9> */
.L_x_9189:
[----:B------:R-:W-:Y:S05]  /*0870*/  BSYNC.RECONVERGENT B1 ;  /* 0x0000000000017941 */ /* 0x000fea0003800200 */
.L_x_9187:
        /* <DEDUP_REMOVED lines=34> */
.L_x_9191:
[----:B------:R-:W-:Y:S01]  /*0aa0*/  IMAD.MOV.U32 R26, RZ, RZ, R22 ;  /* 0x000000ffff1a7224 */ /* 0x000fe200078e0016 */
[----:B------:R-:W-:Y:S01]  /*0ab0*/  MOV R11, R23 ;  /* 0x00000017000b7202 */ /* 0x000fe20000000f00 */
[----:B------:R-:W-:Y:S01]  /*0ac0*/  IMAD.MOV.U32 R10, RZ, RZ, R40 ;  /* 0x000000ffff0a7224 */ /* 0x000fe200078e0028 */
[----:B------:R-:W-:Y:S02]  /*0ad0*/  MOV R9, R41 ;  /* 0x0000002900097202 */ /* 0x000fe40000000f00 */
[----:B------:R-:W-:-:S07]  /*0ae0*/  MOV R8, 0xb00 ;  /* 0x00000b0000087802 */ /* 0x000fce0000000f00 */
[----:B------:R-:W-:Y:S05]  /*0af0*/  CALL.REL.NOINC `($__internal_196_$__cuda_sm20_div_s64) ;  /* 0x0000006000047944 */ /* 0x000fea0003c00000 */
        /* <DEDUP_REMOVED lines=10> */
.L_x_9192:
[----:B------:R-:W-:Y:S05]  /*0ba0*/  BSYNC.RECONVERGENT B1 ;  /* 0x0000000000017941 */ /* 0x000fea0003800200 */
.L_x_9190:
        /* <DEDUP_REMOVED lines=35> */
.L_x_9194:
[----:B------:R-:W-:Y:S01]  /*0de0*/  MOV R26, R42 ;  /* 0x0000002a001a7202 */ /* 0x000fe20000000f00 */
[----:B------:R-:W-:Y:S01]  /*0df0*/  IMAD.MOV.U32 R11, RZ, RZ, R43 ;  /* 0x000000ffff0b7224 */ /* 0x000fe200078e002b */
[----:B------:R-:W-:Y:S01]  /*0e00*/  MOV R10, R40 ;  /* 0x00000028000a7202 */ /* 0x000fe20000000f00 */
[----:B------:R-:W-:Y:S01]  /*0e10*/  IMAD.MOV.U32 R9, RZ, RZ, R41 ;  /* 0x000000ffff097224 */ /* 0x000fe200078e0029 */
[----:B------:R-:W-:-:S07]  /*0e20*/  MOV R8, 0xe40 ;  /* 0x00000e4000087802 */ /* 0x000fce0000000f00 */
[----:B------:R-:W-:Y:S05]  /*0e30*/  CALL.REL.NOINC `($__internal_196_$__cuda_sm20_div_s64) ;  /* 0x0000005c00347944 */ /* 0x000fea0003c00000 */
        /* <DEDUP_REMOVED lines=11> */
.L_x_9195:
[----:B------:R-:W-:Y:S05]  /*0ef0*/  BSYNC.RECONVERGENT B1 ;  /* 0x0000000000017941 */ /* 0x000fea0003800200 */
.L_x_9193:
        /* <DEDUP_REMOVED lines=36> */
.L_x_9197:
        /* <DEDUP_REMOVED lines=16> */
.L_x_9198:
[----:B------:R-:W-:Y:S05]  /*1240*/  BSYNC.RECONVERGENT B1 ;  /* 0x0000000000017941 */ /* 0x000fea0003800200 */
.L_x_9196:
        /* <DEDUP_REMOVED lines=34> */
.L_x_9200:
[----:B------:R-:W-:Y:S01]  /*1470*/  IMAD.MOV.U32 R26, RZ, RZ, R40 ;  /* 0x000000ffff1a7224 */ /* 0x000fe200078e0028 */
[----:B------:R-:W-:Y:S01]  /*1480*/  MOV R11, R41 ;  /* 0x00000029000b7202 */ /* 0x000fe20000000f00 */
[----:B------:R-:W-:Y:S01]  /*1490*/  IMAD.MOV.U32 R10, RZ, RZ, R20 ;  /* 0x000000ffff0a7224 */ /* 0x000fe200078e0014 */
[----:B------:R-:W-:Y:S02]  /*14a0*/  MOV R9, R21 ;  /* 0x0000001500097202 */ /* 0x000fe40000000f00 */
[----:B------:R-:W-:-:S07]  /*14b0*/  MOV R8, 0x14d0 ;  /* 0x000014d000087802 */ /* 0x000fce0000000f00 */
[----:B------:R-:W-:Y:S05]  /*14c0*/  CALL.REL.NOINC `($__internal_196_$__cuda_sm20_div_s64) ;  /* 0x0000005400907944 */ /* 0x000fea0003c00000 */
        /* <DEDUP_REMOVED lines=11> */
.L_x_9201:
[----:B------:R-:W-:Y:S05]  /*1580*/  BSYNC.RECONVERGENT B1 ;  /* 0x0000000000017941 */ /* 0x000fea0003800200 */
.L_x_9199:
        /* <DEDUP_REMOVED lines=34> */
.L_x_9203:
        /* <DEDUP_REMOVED lines=17> */
.L_x_9204:
[----:B------:R-:W-:Y:S05]  /*18c0*/  BSYNC.RECONVERGENT B1 ;  /* 0x0000000000017941 */ /* 0x000fea0003800200 */
.L_x_9202:
        /* <DEDUP_REMOVED lines=35> */
.L_x_9206:
[----:B------:R-:W-:Y:S01]  /*1b00*/  MOV R26, R18 ;  /* 0x00000012001a7202 */ /* 0x000fe20000000f00 */
[----:B------:R-:W-:Y:S01]  /*1b10*/  IMAD.MOV.U32 R11, RZ, RZ, R19 ;  /* 0x000000ffff0b7224 */ /* 0x000fe200078e0013 */
[----:B------:R-:W-:Y:S01]  /*1b20*/  MOV R10, R20 ;  /* 0x00000014000a7202 */ /* 0x000fe20000000f00 */
[----:B------:R-:W-:Y:S01]  /*1b30*/  IMAD.MOV.U32 R9, RZ, RZ, R21 ;  /* 0x000000ffff097224 */ /* 0x000fe200078e0015 */
[----:B------:R-:W-:-:S07]  /*1b40*/  MOV R8, 0x1b60 ;  /* 0x00001b6000087802 */ /* 0x000fce0000000f00 */
[----:B------:R-:W-:Y:S05]  /*1b50*/  CALL.REL.NOINC `($__internal_196_$__cuda_sm20_div_s64) ;  /* 0x0000004c00ec7944 */ /* 0x000fea0003c00000 */
        /* <DEDUP_REMOVED lines=11> */
.L_x_9207:
[----:B------:R-:W-:Y:S05]  /*1c10*/  BSYNC.RECONVERGENT B1 ;  /* 0x0000000000017941 */ /* 0x000fea0003800200 */
.L_x_9205:
        /* <DEDUP_REMOVED lines=9> */
.L_x_9183:
        /* <DEDUP_REMOVED lines=36> */
.L_x_9211:
[----:B------:R-:W-:Y:S01]  /*1ef0*/  IMAD.MOV.U32 R26, RZ, RZ, R4 ;  /* 0x000000ffff1a7224 */ /* 0x000fe200078e0004 */
[----:B------:R-:W-:Y:S01]  /*1f00*/  MOV R11, R5 ;  /* 0x00000005000b7202 */ /* 0x000fe20000000f00 */
[----:B------:R-:W-:Y:S01]  /*1f10*/  IMAD.MOV.U32 R10, RZ, RZ, R6 ;  /* 0x000000ffff0a7224 */ /* 0x000fe200078e0006 */
[----:B------:R-:W-:Y:S02]  /*1f20*/  MOV R9, R7 ;  /* 0x0000000700097202 */ /* 0x000fe40000000f00 */
[----:B------:R-:W-:-:S07]  /*1f30*/  MOV R8, 0x1f50 ;  /* 0x00001f5000087802 */ /* 0x000fce0000000f00 */
[----:B------:R-:W-:Y:S05]  /*1f40*/  CALL.REL.NOINC `($__internal_196_$__cuda_sm20_div_s64) ;  /* 0x0000004800f07944 */ /* 0x000fea0003c00000 */
        /* <DEDUP_REMOVED lines=9> */
.L_x_9212:
[----:B------:R-:W-:Y:S05]  /*1fe0*/  BSYNC.RECONVERGENT B1 ;  /* 0x0000000000017941 */ /* 0x000fea0003800200 */
.L_x_9210:
        /* <DEDUP_REMOVED lines=34> */
.L_x_9214:
        /* <DEDUP_REMOVED lines=14> */
.L_x_9215:
[----:B------:R-:W-:Y:S05]  /*22f0*/  BSYNC.RECONVERGENT B1 ;  /* 0x0000000000017941 */ /* 0x000fea0003800200 */
.L_x_9213:
        /* <DEDUP_REMOVED lines=36> */
.L_x_9217:
        /* <DEDUP_REMOVED lines=17> */
.L_x_9218:
[----:B------:R-:W-:Y:S05]  /*2650*/  BSYNC.RECONVERGENT B1 ;  /* 0x0000000000017941 */ /* 0x000fea0003800200 */
.L_x_9216:
        /* <DEDUP_REMOVED lines=35> */
.L_x_9220:
[----:B------:R-:W-:Y:S01]  /*2890*/  IMAD.MOV.U32 R26, RZ, RZ, R16 ;  /* 0x000000ffff1a7224 */ /* 0x000fe200078e0010 */
[----:B------:R-:W-:Y:S01]  /*28a0*/  MOV R11, R17 ;  /* 0x00000011000b7202 */ /* 0x000fe20000000f00 */
[----:B------:R-:W-:Y:S01]  /*28b0*/  IMAD.MOV.U32 R10, RZ, RZ, R14 ;  /* 0x000000ffff0a7224 */ /* 0x000fe200078e000e */
[----:B------:R-:W-:Y:S02]  /*28c0*/  MOV R9, R15 ;  /* 0x0000000f00097202 */ /* 0x000fe40000000f00 */
[----:B------:R-:W-:-:S07]  /*28d0*/  MOV R8, 0x28f0 ;  /* 0x000028f000087802 */ /* 0x000fce0000000f00 */
[----:B------:R-:W-:Y:S05]  /*28e0*/  CALL.REL.NOINC `($__internal_196_$__cuda_sm20_div_s64) ;  /* 0x0000004000887944 */ /* 0x000fea0003c00000 */
        /* <DEDUP_REMOVED lines=10> */
.L_x_9221:
[----:B------:R-:W-:Y:S05]  /*2990*/  BSYNC.RECONVERGENT B1 ;  /* 0x0000000000017941 */ /* 0x000fea0003800200 */
.L_x_9219:
[----:B------:R-:W-:Y:S01]  /*29a0*/  IMAD R9, R9, R22, RZ ;  /* 0x0000001609097224 */ /* 0x000fe200078e02ff */
[----:B------:R-:W-:Y:S01]  /*29b0*/  IADD3 R3, PT, PT, R3, -0x2, RZ ;  /* 0xfffffffe03037810 */ /* 0x000fe20007ffe0ff */
[----:B------:R-:W-:Y:S02]  /*29c0*/  IMAD.MOV.U32 R6, RZ, RZ, R20 ;  /* 0x000000ffff067224 */ /* 0x000fe400078e0014 */
[-C--:B------:R-:W-:Y:S02]  /*29d0*/  IMAD R9, R23, R8.reuse, R9 ;  /* 0x0000000817097224 */ /* 0x080fe400078e0209 */
[----:B------:R-:W-:-:S04]  /*29e0*/  IMAD.WIDE.U32 R20, R22, R8, R6 ;  /* 0x0000000816147225 */ /* 0x000fc800078e0006 */
[----:B------:R-:W-:-:S07]  /*29f0*/  IMAD.IADD R21, R21, 0x1, R9 ;  /* 0x0000000115157824 */ /* 0x000fce00078e0209 */
.L_x_9209:
        /* <DEDUP_REMOVED lines=31> */
.L_x_9223:
[----:B------:R-:W-:Y:S01]  /*2bf0*/  MOV R14, R4 ;  /* 0x00000004000e7202 */ /* 0x000fe20000000f00 */
[----:B------:R-:W-:Y:S01]  /*2c00*/  IMAD.MOV.U32 R23, RZ, RZ, R5 ;  /* 0x000000ffff177224 */ /* 0x000fe200078e0005 */
[----:B------:R-:W-:Y:S01]  /*2c10*/  MOV R22, R6 ;  /* 0x0000000600167202 */ /* 0x000fe20000000f00 */
[----:B------:R-:W-:Y:S01]  /*2c20*/  IMAD.MOV.U32 R15, RZ, RZ, R7 ;  /* 0x000000ffff0f7224 */ /* 0x000fe200078e0007 */
[----:B------:R-:W-:-:S07]  /*2c30*/  MOV R24, 0x2c50 ;  /* 0x00002c5000187802 */ /* 0x000fce0000000f00 */
[----:B------:R-:W-:Y:S05]  /*2c40*/  CALL.REL.NOINC `($__internal_197_$__cuda_sm20_rem_s64) ;  /* 0x0000004000fc7944 */ /* 0x000fea0003c00000 */
.L_x_9224:
[----:B------:R-:W-:Y:S05]  /*2c50*/  BSYNC.RECONVERGENT B1 ;  /* 0x0000000000017941 */ /* 0x000fea0003800200 */
.L_x_9222:
        /* <DEDUP_REMOVED lines=31> */
.L_x_9226:
[----:B------:R-:W-:Y:S01]  /*2e50*/  IMAD.MOV.U32 R22, RZ, RZ, R6 ;  /* 0x000000ffff167224 */ /* 0x000fe200078e0006 */
[----:B------:R-:W-:Y:S01]  /*2e60*/  MOV R15, R7 ;  /* 0x00000007000f7202 */ /* 0x000fe20000000f00 */
[----:B------:R-:W-:Y:S01]  /*2e70*/  IMAD.MOV.U32 R14, RZ, RZ, R18 ;  /* 0x000000ffff0e7224 */ /* 0x000fe200078e0012 */
[----:B------:R-:W-:Y:S02]  /*2e80*/  MOV R23, R19 ;  /* 0x0000001300177202 */ /* 0x000fe40000000f00 */
[----:B------:R-:W-:-:S07]  /*2e90*/  MOV R24, 0x2eb0 ;  /* 0x00002eb000187802 */ /* 0x000fce0000000f00 */
[----:B------:R-:W-:Y:S05]  /*2ea0*/  CALL.REL.NOINC `($__internal_197_$__cuda_sm20_rem_s64) ;  /* 0x0000004000647944 */ /* 0x000fea0003c00000 */
[----:B------:R-:W-:Y:S01]  /*2eb0*/  IMAD.MOV.U32 R6, RZ, RZ, R8 ;  /* 0x000000ffff067224 */ /* 0x000fe200078e0008 */
[----:B------:R-:W-:-:S07]  /*2ec0*/  MOV R7, R9 ;  /* 0x0000000900077202 */ /* 0x000fce0000000f00 */
.L_x_9227:
[----:B------:R-:W-:Y:S05]  /*2ed0*/  BSYNC.RECONVERGENT B1 ;  /* 0x0000000000017941 */ /* 0x000fea0003800200 */
.L_x_9225:
[----:B------:R-:W-:Y:S02]  /*2ee0*/  IMAD R3, R7, R4, RZ ;  /* 0x0000000407037224 */ /* 0x000fe400078e02ff */
[----:B------:R-:W-:-:S04]  /*2ef0*/  IMAD.WIDE.U32 R20, R4, R6, R20 ;  /* 0x0000000604147225 */ /* 0x000fc800078e0014 */
[----:B------:R-:W-:-:S04]  /*2f00*/  IMAD R3, R5, R6, R3 ;  /* 0x0000000605037224 */ /* 0x000fc800078e0203 */
[----:B------:R-:W-:-:S07]  /*2f10*/  IMAD.IADD R21, R21, 0x1, R3 ;  /* 0x0000000115157824 */ /* 0x000fce00078e0203 */
.L_x_9182:
        /* <DEDUP_REMOVED lines=12> */
.L_x_9229:
[----:B------:R-:W-:Y:S05]  /*2fe0*/  BSYNC.RECONVERGENT B1 ;  /* 0x0000000000017941 */ /* 0x000fea0003800200 */
.L_x_9228:
[----:B------:R-:W-:-:S05]  /*2ff0*/  SEL R3, RZ, 0x1, !P0 ;  /* 0x00000001ff037807 */ /* 0x000fca0004000000 */
[----:B------:R1:W-:Y:S01]  /*3000*/  STS.U8 [R0+UR4], R3 ;  /* 0x0000000300007988 */ /* 0x0003e20008000004 */
[----:B------:R-:W-:Y:S05]  /*3010*/  BRA `(.L_x_9230) ;  /* 0x0000003400a47947 */ /* 0x000fea0003800000 */
.L_x_9181:
        /* <DEDUP_REMOVED lines=20> */
.L_x_9257:
        /* <DEDUP_REMOVED lines=33> */
.L_x_9234:
[----:B------:R-:W-:Y:S01]  /*3370*/  IMAD.MOV.U32 R26, RZ, RZ, R14 ;  /* 0x000000ffff1a7224 */ /* 0x000fe200078e000e */
[----:B------:R-:W-:Y:S01]  /*3380*/  MOV R11, R13 ;  /* 0x0000000d000b7202 */ /* 0x000fe20000000f00 */
[----:B------:R-:W-:Y:S01]  /*3390*/  IMAD.MOV.U32 R10, RZ, RZ, R34 ;  /* 0x000000ffff0a7224 */ /* 0x000fe200078e0022 */
[----:B------:R-:W-:Y:S02]  /*33a0*/  MOV R9, R35 ;  /* 0x0000002300097202 */ /* 0x000fe40000000f00 */
[----:B------:R-:W-:-:S07]  /*33b0*/  MOV R8, 0x33d0 ;  /* 0x000033d000087802 */ /* 0x000fce0000000f00 */
[----:B-123--:R-:W-:Y:S05]  /*33c0*/  CALL.REL.NOINC `($__internal_196_$__cuda_sm20_div_s64) ;  /* 0x0000003400d07944 */ /* 0x00efea0003c00000 */
        /* <DEDUP_REMOVED lines=10> */
.L_x_9235:
[----:B------:R-:W-:Y:S05]  /*3470*/  BSYNC.RECONVERGENT B1 ;  /* 0x0000000000017941 */ /* 0x000fea0003800200 */
.L_x_9233:
        /* <DEDUP_REMOVED lines=37> */
.L_x_9237:
        /* <DEDUP_REMOVED lines=17> */
.L_x_9238:
[----:B------:R-:W-:Y:S05]  /*37e0*/  BSYNC.RECONVERGENT B1 ;  /* 0x0000000000017941 */ /* 0x000fea0003800200 */
.L_x_9236:
        /* <DEDUP_REMOVED lines=38> */
.L_x_9240:
[----:B------:R-:W-:Y:S01]  /*3a50*/  IMAD.MOV.U32 R26, RZ, RZ, R34 ;  /* 0x000000ffff1a7224 */ /* 0x000fe200078e0022 */
[----:B------:R-:W-:Y:S01]  /*3a60*/  MOV R11, R35 ;  /* 0x00000023000b7202 */ /* 0x000fe20000000f00 */
[----:B------:R-:W-:Y:S01]  /*3a70*/  IMAD.MOV.U32 R10, RZ, RZ, R36 ;  /* 0x000000ffff0a7224 */ /* 0x000fe200078e0024 */
[----:B------:R-:W-:Y:S02]  /*3a80*/  MOV R9, R37 ;  /* 0x0000002500097202 */ /* 0x000fe40000000f00 */
[----:B------:R-:W-:-:S07]  /*3a90*/  MOV R8, 0x3ab0 ;  /* 0x00003ab000087802 */ /* 0x000fce0000000f00 */
[----:B-1----:R-:W-:Y:S05]  /*3aa0*/  CALL.REL.NOINC `($__internal_196_$__cuda_sm20_div_s64) ;  /* 0x0000003000187944 */ /* 0x002fea0003c00000 */
        /* <DEDUP_REMOVED lines=11> */
.L_x_9241:
[----:B------:R-:W-:Y:S05]  /*3b60*/  BSYNC.RECONVERGENT B1 ;  /* 0x0000000000017941 */ /* 0x000fea0003800200 */
.L_x_9239:
        /* <DEDUP_REMOVED lines=37> */
.L_x_9243:
        /* <DEDUP_REMOVED lines=17> */
.L_x_9244:
[----:B------:R-:W-:Y:S05]  /*3ed0*/  BSYNC.RECONVERGENT B1 ;  /* 0x0000000000017941 */ /* 0x000fea0003800200 */
.L_x_9242:
        /* <DEDUP_REMOVED lines=38> */
.L_x_9246:
        /* <DEDUP_REMOVED lines=17> */
.L_x_9247:
[----:B------:R-:W-:Y:S05]  /*4250*/  BSYNC.RECONVERGENT B1 ;  /* 0x0000000000017941 */ /* 0x000fea0003800200 */
.L_x_9245:
        /* <DEDUP_REMOVED lines=38> */
.L_x_9249:
        /* <DEDUP_REMOVED lines=17> */
.L_x_9250:
[----:B------:R-:W-:Y:S05]  /*45d0*/  BSYNC.RECONVERGENT B1 ;  /* 0x0000000000017941 */ /* 0x000fea0003800200 */
.L_x_9248:
        /* <DEDUP_REMOVED lines=37> */
.L_x_9252:
        /* <DEDUP_REMOVED lines=17> */
.L_x_9253:
[----:B------:R-:W-:Y:S05]  /*4940*/  BSYNC.RECONVERGENT B1 ;  /* 0x0000000000017941 */ /* 0x000fea0003800200 */
.L_x_9251:
        /* <DEDUP_REMOVED lines=37> */
.L_x_9255:
        /* <DEDUP_REMOVED lines=17> */
.L_x_9256:
[----:B------:R-:W-:Y:S05]  /*4cb0*/  BSYNC.RECONVERGENT B1 ;  /* 0x0000000000017941 */ /* 0x000fea0003800200 */
.L_x_9254:
        /* <DEDUP_REMOVED lines=12> */
.L_x_9232:
        /* <DEDUP_REMOVED lines=37> */
.L_x_9260:
[----:B------:R-:W-:Y:S01]  /*4fd0*/  IMAD.MOV.U32 R26, RZ, RZ, R14 ;  /* 0x000000ffff1a7224 */ /* 0x000fe200078e000e */
[----:B------:R-:W-:Y:S01]  /*4fe0*/  MOV R11, R13 ;  /* 0x0000000d000b7202 */ /* 0x000fe20000000f00 */
[----:B------:R-:W-:Y:S01]  /*4ff0*/  IMAD.MOV.U32 R10, RZ, RZ, R16 ;  /* 0x000000ffff0a7224 */ /* 0x000fe200078e0010 */
[----:B------:R-:W-:Y:S02]  /*5000*/  MOV R9, R17 ;  /* 0x0000001100097202 */ /* 0x000fe40000000f00 */
[----:B------:R-:W-:-:S07]  /*5010*/  MOV R8, 0x5030 ;  /* 0x0000503000087802 */ /* 0x000fce0000000f00 */
[----:B------:R-:W-:Y:S05]  /*5020*/  CALL.REL.NOINC `($__internal_196_$__cuda_sm20_div_s64) ;  /* 0x0000001800b87944 */ /* 0x000fea0003c00000 */
        /* <DEDUP_REMOVED lines=10> */
.L_x_9261:
[----:B------:R-:W-:Y:S05]  /*50d0*/  BSYNC.RECONVERGENT B1 ;  /* 0x0000000000017941 */ /* 0x000fea0003800200 */
.L_x_9259:
        /* <DEDUP_REMOVED lines=38> */
.L_x_9263:
        /* <DEDUP_REMOVED lines=17> */
.L_x_9264:
[----:B------:R-:W-:Y:S05]  /*5450*/  BSYNC.RECONVERGENT B1 ;  /* 0x0000000000017941 */ /* 0x000fea0003800200 */
.L_x_9262:
        /* <DEDUP_REMOVED lines=40> */
.L_x_9266:
        /* <DEDUP_REMOVED lines=17> */
.L_x_9267:
[----:B------:R-:W-:Y:S05]  /*57f0*/  BSYNC.RECONVERGENT B1 ;  /* 0x0000000000017941 */ /* 0x000fea0003800200 */
.L_x_9265:
        /* <DEDUP_REMOVED lines=40> */
.L_x_9269:
        /* <DEDUP_REMOVED lines=17> */
.L_x_9270:
[----:B------:R-:W-:Y:S05]  /*5b90*/  BSYNC.RECONVERGENT B1 ;  /* 0x0000000000017941 */ /* 0x000fea0003800200 */
.L_x_9268:
        /* <DEDUP_REMOVED lines=9> */
.L_x_9258:
        /* <DEDUP_REMOVED lines=35> */
.L_x_9273:
[----:B------:R-:W-:Y:S01]  /*5e60*/  MOV R26, R14 ;  /* 0x0000000e001a7202 */ /* 0x000fe20000000f00 */
[----:B------:R-:W-:Y:S01]  /*5e70*/  IMAD.MOV.U32 R10, RZ, RZ, R16 ;  /* 0x000000ffff0a7224 */ /* 0x000fe200078e0010 */
[----:B------:R-:W-:Y:S02]  /*5e80*/  MOV R11, R13 ;  /* 0x0000000d000b7202 */ /* 0x000fe40000000f00 */
[----:B------:R-:W-:Y:S02]  /*5e90*/  MOV R9, R17 ;  /* 0x0000001100097202 */ /* 0x000fe40000000f00 */
[----:B------:R-:W-:-:S07]  /*5ea0*/  MOV R8, 0x5ec0 ;  /* 0x00005ec000087802 */ /* 0x000fce0000000f00 */
[----:B------:R-:W-:Y:S05]  /*5eb0*/  CALL.REL.NOINC `($__internal_196_$__cuda_sm20_div_s64) ;  /* 0x0000000c00147944 */ /* 0x000fea0003c00000 */
        /* <DEDUP_REMOVED lines=10> */
.L_x_9274:
[----:B------:R-:W-:Y:S05]  /*5f60*/  BSYNC.RECONVERGENT B1 ;  /* 0x0000000000017941 */ /* 0x000fea0003800200 */
.L_x_9272:
        /* <DEDUP_REMOVED lines=39> */
.L_x_9276:
        /* <DEDUP_REMOVED lines=17> */
.L_x_9277:
[----:B------:R-:W-:Y:S05]  /*62f0*/  BSYNC.RECONVERGENT B1 ;  /* 0x0000000000017941 */ /* 0x000fea0003800200 */
.L_x_9275:
        /* <DEDUP_REMOVED lines=9> */
.L_x_9271:
        /* <DEDUP_REMOVED lines=31> */
.L_x_9279:
[----:B------:R-:W-:Y:S02]  /*6580*/  MOV R15, R23 ;  /* 0x00000017000f7202 */ /* 0x000fe40000000f00 */
[----:B------:R-:W-:Y:S02]  /*6590*/  MOV R23, R13 ;  /* 0x0000000d00177202 */ /* 0x000fe40000000f00 */
[----:B------:R-:W-:-:S07]  /*65a0*/  MOV R24, 0x65c0 ;  /* 0x000065c000187802 */ /* 0x000fce0000000f00 */
[----:B------:R-:W-:Y:S05]  /*65b0*/  CALL.REL.NOINC `($__internal_197_$__cuda_sm20_rem_s64) ;  /* 0x0000000800a07944 */ /* 0x000fea0003c00000 */
.L_x_9280:
[----:B------:R-:W-:Y:S05]  /*65c0*/  BSYNC.RECONVERGENT B1 ;  /* 0x0000000000017941 */ /* 0x000fea0003800200 */
.L_x_9278:
[----:B------:R-:W0:Y:S02]  /*65d0*/  LDC.64 R10, c[0x0][0x398] ;  /* 0x0000e600ff0a7b82 */ /* 0x000e240000000a00 */
[----:B0-----:R-:W-:-:S06]  /*65e0*/  IMAD.WIDE.U32 R6, R7, 0x8, R10 ;  /* 0x0000000807067825 */ /* 0x001fcc00078e000a */
[----:B------:R-:W2:Y:S02]  /*65f0*/  LDG.E.64 R6, desc[UR8][R6.64] ;  /* 0x0000000806067981 */ /* 0x000ea4000c1e1b00 */
[-C--:B--2---:R-:W-:Y:S02]  /*6600*/  IMAD R3, R7, R8.reuse, RZ ;  /* 0x0000000807037224 */ /* 0x084fe400078e02ff */
[----:B------:R-:W-:-:S04]  /*6610*/  IMAD.WIDE.U32 R4, R6, R8, R4 ;  /* 0x0000000806047225 */ /* 0x000fc800078e0004 */
[----:B------:R-:W-:-:S04]  /*6620*/  IMAD R3, R6, R9, R3 ;  /* 0x0000000906037224 */ /* 0x000fc800078e0203 */
[----:B------:R-:W-:-:S07]  /*6630*/  IMAD.IADD R5, R5, 0x1, R3 ;  /* 0x0000000105057824 */ /* 0x000fce00078e0203 */
.L_x_9231:
[----:B------:R-:W0:Y:S02]  /*6640*/  LDCU.64 UR12, c[0x0][0x388] ;  /* 0x00007100ff0c77ac */ /* 0x000e240008000a00 */
[----:B0-----:R-:W-:-:S04]  /*6650*/  LEA R6, P0, R4, UR12, 0x1 ;  /* 0x0000000c04067c11 */ /* 0x001fc8000f8008ff */
[----:B------:R-:W-:-:S05]  /*6660*/  LEA.HI.X R7, R4, UR13, R5, 0x1, P0 ;  /* 0x0000000d04077c11 */ /* 0x000fca00080f0c05 */
[----:B------:R-:W2:Y:S02]  /*6670*/  LDG.E.U16 R6, desc[UR8][R6.64] ;  /* 0x0000000806067981 */ /* 0x000ea4000c1e1500 */
[----:B--2---:R-:W-:-:S04]  /*6680*/  ISETP.NE.AND P0, PT, R6, RZ, PT ;  /* 0x000000ff0600720c */ /* 0x004fc80003f05270 */
[----:B------:R-:W-:-:S05]  /*6690*/  SEL R3, RZ, 0x1, !P0 ;  /* 0x00000001ff037807 */ /* 0x000fca0004000000 */
[----:B------:R0:W-:Y:S04]  /*66a0*/  STS.U8 [R0+UR4], R3 ;  /* 0x0000000300007988 */ /* 0x0001e80008000004 */
.L_x_9230:
[----:B------:R-:W-:Y:S05]  /*66b0*/  BSYNC.RECONVERGENT B0 ;  /* 0x0000000000007941 */ /* 0x000fea0003800200 */
.L_x_9180:
[----:B------:R-:W-:Y:S01]  /*66c0*/  BAR.SYNC.DEFER_BLOCKING 0x0 ;  /* 0x0000000000007b1d */ /* 0x000fe20000010000 */
[----:B------:R-:W-:-:S09]  /*66d0*/  UISETP.GE.U32.AND UP0, UPT, UR5, 0x42, UPT ;  /* 0x000000420500788c */ /* 0x000fd2000bf06070 */
[----:B------:R-:W-:Y:S05]  /*66e0*/  BRA.U !UP0, `(.L_x_9281) ;  /* 0x00000001083c7547 */ /* 0x000fea000b800000 */
.L_x_9284:
        /* <DEDUP_REMOVED lines=10> */
.L_x_9283:
[----:B------:R-:W-:Y:S05]  /*6790*/  BSYNC.RECONVERGENT B0 ;  /* 0x0000000000007941 */ /* 0x000fea0003800200 */
.L_x_9282:
[----:B------:R-:W-:Y:S01]  /*67a0*/  BAR.SYNC.DEFER_BLOCKING 0x0 ;  /* 0x0000000000007b1d */ /* 0x000fe20000010000 */
[----:B------:R-:W-:-:S05]  /*67b0*/  UISETP.GT.U32.AND UP0, UPT, UR5, 0x83, UPT ;  /* 0x000000830500788c */ /* 0x000fca000bf04070 */
[----:B------:R-:W-:-:S04]  /*67c0*/  UMOV UR5, UR6 ;  /* 0x0000000600057c82 */ /* 0x000fc80008000000 */
[----:B------:R-:W-:Y:S05]  /*67d0*/  BRA.U UP0, `(.L_x_9284) ;  /* 0xfffffffd00c47547 */ /* 0x000fea000b83ffff */
.L_x_9281:
        /* <DEDUP_REMOVED lines=51> */
        .weak           $__internal_196_$__cuda_sm20_div_s64
        .type           $__internal_196_$__cuda_sm20_div_s64,@function
        .size           $__internal_196_$__cuda_sm20_div_s64,($__internal_197_$__cuda_sm20_rem_s64 - $__internal_196_$__cuda_sm20_div_s64)
$__internal_196_$__cuda_sm20_div_s64:
        /* <DEDUP_REMOVED lines=82> */
[----:B------:R-:W-:Y:S06]  /*7030*/  RET.REL.NODEC R8 `(uncontiguous_all_u16) ;  /* 0xffffff8c08f07950 */ /* 0x000fec0003c3ffff */
        .weak           $__internal_197_$__cuda_sm20_rem_s64
        .type           $__internal_197_$__cuda_sm20_rem_s64,@function
        .size           $__internal_197_$__cuda_sm20_rem_s64,(.L_x_32400 - $__internal_197_$__cuda_sm20_rem_s64)
$__internal_197_$__cuda_sm20_rem_s64:
        /* <DEDUP_REMOVED lines=76> */
[----:B------:R-:W-:Y:S06]  /*7500*/  RET.REL.NODEC R24 `(uncontiguous_all_u16) ;  /* 0xffffff8818bc7950 */ /* 0x000fec0003c3ffff */
.L_x_9285:
        /* <DEDUP_REMOVED lines=15> */
.L_x_32400:


//--------------------- .text.contiguous_all_u16  --------------------------
	.section	.text.contiguous_all_u16,"ax",@progbits
	.align	128
        .global         contiguous_all_u16
        .type           contiguous_all_u16,@function
        .size           contiguous_all_u16,(.L_x_33102 - contiguous_all_u16)
        .other          contiguous_all_u16,@"STO_CUDA_ENTRY STV_DEFAULT"
contiguous_all_u16:
.text.contiguous_all_u16:
        /* <DEDUP_REMOVED lines=26> */
[----:B------:R-:W-:Y:S05]  /*01a0*/  @!P1 BRA `(.L_x_9289) ;  /* 0x0000000000149947 */ /* 0x000fea0003800000 */
[----:B------:R-:W0:Y:S02]  /*01b0*/  LDCU.64 UR12, c[0x0][0x388] ;  /* 0x00007100ff0c77ac */ /* 0x000e240008000a00 */
[----:B0-----:R-:W-:-:S04]  /*01c0*/  LEA R2, P0, R6, UR12, 0x1 ;  /* 0x0000000c06027c11 */ /* 0x001fc8000f8008ff */
[----:B------:R-:W-:-:S05]  /*01d0*/  LEA.HI.X R3, R6, UR13, RZ, 0x1, P0 ;  /* 0x0000000d06037c11 */ /* 0x000fca00080f0cff */
[----:B------:R-:W2:Y:S02]  /*01e0*/  LDG.E.U16 R2, desc[UR8][R2.64] ;  /* 0x0000000802027981 */ /* 0x000ea4000c1e1500 */
[----:B--2---:R-:W-:-:S13]  /*01f0*/  ISETP.NE.AND P0, PT, R2, RZ, PT ;  /* 0x000000ff0200720c */ /* 0x004fda0003f05270 */
.L_x_9289:
[----:B------:R-:W-:Y:S05]  /*0200*/  BSYNC.RECONVERGENT B1 ;  /* 0x0000000000017941 */ /* 0x000fea0003800200 */
.L_x_9288:
[----:B------:R-:W-:-:S05]  /*0210*/  SEL R3, RZ, 0x1, !P0 ;  /* 0x00000001ff037807 */ /* 0x000fca0004000000 */
[----:B------:R0:W-:Y:S01]  /*0220*/  STS.U8 [R0+UR4], R3 ;  /* 0x0000000300007988 */ /* 0x0001e20008000004 */
[----:B------:R-:W-:Y:S05]  /*0230*/  BRA `(.L_x_9290) ;  /* 0x0000000000287947 */ /* 0x000fea0003800000 */
.L_x_9287:
        /* <DEDUP_REMOVED lines=10> */
.L_x_9290:
[----:B------:R-:W-:Y:S05]  /*02e0*/  BSYNC.RECONVERGENT B0 ;  /* 0x0000000000007941 */ /* 0x000fea0003800200 */
.L_x_9286:
[----:B------:R-:W-:Y:S01]  /*02f0*/  BAR.SYNC.DEFER_BLOCKING 0x0 ;  /* 0x0000000000007b1d */ /* 0x000fe20000010000 */
[----:B------:R-:W-:-:S09]  /*0300*/  UISETP.GE.U32.AND UP0, UPT, UR5, 0x42, UPT ;  /* 0x000000420500788c */ /* 0x000fd2000bf06070 */
[----:B------:R-:W-:Y:S05]  /*0310*/  BRA.U !UP0, `(.L_x_9291) ;  /* 0x00000001083c7547 */ /* 0x000fea000b800000 */
.L_x_9294:
        /* <DEDUP_REMOVED lines=10> */
.L_x_9293:
[----:B------:R-:W-:Y:S05]  /*03c0*/  BSYNC.RECONVERGENT B0 ;  /* 0x0000000000007941 */ /* 0x000fea0003800200 */
.L_x_9292:
[----:B------:R-:W-:Y:S01]  /*03d0*/  BAR.SYNC.DEFER_BLOCKING 0x0 ;  /* 0x0000000000007b1d */ /* 0x000fe20000010000 */
[----:B------:R-:W-:-:S05]  /*03e0*/  UISETP.GT.U32.AND UP0, UPT, UR5, 0x83, UPT ;  /* 0x000000830500788c */ /* 0x000fca000bf04070 */
[----:B------:R-:W-:-:S04]  /*03f0*/  UMOV UR5, UR6 ;  /* 0x0000000600057c82 */ /* 0x000fc80008000000 */
[----:B------:R-:W-:Y:S05]  /*0400*/  BRA.U UP0, `(.L_x_9294) ;  /* 0xfffffffd00c47547 */ /* 0x000fea000b83ffff */
.L_x_9291:
        /* <DEDUP_REMOVED lines=51> */
.L_x_9295:
        /* <DEDUP_REMOVED lines=12> */
.L_x_33102:


//--------------------- .text.contiguous_all33_u8 --------------------------
	.section	.text.contiguous_all33_u8,"ax",@progbits
	.align	128
        .global         contiguous_all33_u8
        .type           contiguous_all33_u8,@function
        .size           contiguous_all33_u8,(.L_x_33103 - contiguous_all33_u8)
        .other          contiguous_all33_u8,@"STO_CUDA_ENTRY STV_DEFAULT"
contiguous_all33_u8:
.text.contiguous_all33_u8:
        /* <DEDUP_REMOVED lines=22> */
[----:B------:R-:W0:Y:S01]  /*0160*/  LDCU.64 UR12, c[0x0][0x388] ;  /* 0x00007100ff0c77ac */ /* 0x000e220008000a00 */
[----:B------:R-:W-:Y:S01]  /*0170*/  IMAD R5, R5, UR10, R2 ;  /* 0x0000000a05057c24 */ /* 0x000fe2000f8e0202 */
[----:B------:R-:W1:Y:S04]  /*0180*/  LDCU.64 UR6, c[0x0][0x358] ;  /* 0x00006b00ff0677ac */ /* 0x000e680008000a00 */
[----:B0-----:R-:W-:-:S05]  /*0190*/  IADD3 R4, P0, PT, R5, UR12, RZ ;  /* 0x0000000c05047c10 */ /* 0x001fca000ff1e0ff */
[----:B------:R-:W-:-:S05]  /*01a0*/  IMAD.X R5, RZ, RZ, UR13, P0 ;  /* 0x0000000dff057e24 */ /* 0x000fca00080e06ff */
[----:B-1----:R-:W2:Y:S02]  /*01b0*/  LDG.E.U8 R4, desc[UR6][R4.64] ;  /* 0x0000000604047981 */ /* 0x002ea4000c1e1100 */
        /* <DEDUP_REMOVED lines=22> */
.L_x_9300:
        /* <DEDUP_REMOVED lines=36> */
.L_x_9299:
[----:B------:R-:W-:Y:S05]  /*0560*/  BSYNC.RECONVERGENT B0 ;  /* 0x0000000000007941 */ /* 0x000fea0003800200 */
.L_x_9298:
[----:B------:R-:W-:Y:S01]  /*0570*/  UIADD3 UR4, UPT, UPT, UR4, 0x8, URZ ;  /* 0x0000000804047890 */ /* 0x000fe2000fffe0ff */
[----:B------:R-:W-:Y:S01]  /*0580*/  SEL R5, RZ, 0x1, !P0 ;  /* 0x00000001ff057807 */ /* 0x000fe20004000000 */
[----:B------:R-:W-:Y:S01]  /*0590*/  IMAD R10, R3, 0x8, R10 ;  /* 0x00000008030a7824 */ /* 0x000fe200078e020a */
[----:B------:R-:W-:Y:S09]  /*05a0*/  @P1 BRA `(.L_x_9300) ;  /* 0xfffffffc005c1947 */ /* 0x000ff2000383ffff */
[----:B------:R-:W-:-:S12]  /*05b0*/  UIADD3 UR4, UPT, UPT, UR4, 0x1, URZ ;  /* 0x0000000104047890 */ /* 0x000fd8000fffe0ff */
.L_x_9297:
        /* <DEDUP_REMOVED lines=23> */
.L_x_9304:
[----:B------:R-:W-:Y:S05]  /*0730*/  BSYNC.RECONVERGENT B0 ;  /* 0x0000000000007941 */ /* 0x000fea0003800200 */
.L_x_9303:
[----:B------:R-:W-:Y:S01]  /*0740*/  SEL R5, RZ, 0x1, !P0 ;  /* 0x00000001ff057807 */ /* 0x000fe20004000000 */
[----:B------:R-:W-:-:S12]  /*0750*/  UIADD3 UR4, UPT, UPT, UR4, 0x4, URZ ;  /* 0x0000000404047890 */ /* 0x000fd8000fffe0ff */
.L_x_9302:
        /* <DEDUP_REMOVED lines=14> */
.L_x_9307:
[----:B------:R-:W-:Y:S05]  /*0840*/  BSYNC.RECONVERGENT B0 ;  /* 0x0000000000007941 */ /* 0x000fea0003800200 */
.L_x_9306:
[----:B------:R-:W-:Y:S01]  /*0850*/  SEL R5, RZ, 0x1, !P0 ;  /* 0x00000001ff057807 */ /* 0x000fe20004000000 */
[----:B------:R-:W-:-:S12]  /*0860*/  UIADD3 UR4, UPT, UPT, UR4, 0x2, URZ ;  /* 0x0000000204047890 */ /* 0x000fd8000fffe0ff */
.L_x_9305:
        /* <DEDUP_REMOVED lines=8> */
.L_x_9301:
[----:B-1----:R0:W-:Y:S02]  /*08f0*/  STS.U8 [R0+UR5], R5 ;  /* 0x0000000500007988 */ /* 0x0021e40008000005 */
.L_x_9296:
        /* <DEDUP_REMOVED lines=9> */
.L_x_9308:
        /* <DEDUP_REMOVED lines=15> */
.L_x_33103:


//--------------------- .text.contiguous_all3_u8  --------------------------
	.section	.text.contiguous_all3_u8,"ax",@progbits
	.align	128
        .global         contiguous_all3_u8
        .type           contiguous_all3_u8,@function
        .size           contiguous_all3_u8,(.L_x_32402 - contiguous_all3_u8)
        .other          contiguous_all3_u8,@"STO_CUDA_ENTRY STV_DEFAULT"
contiguous_all3_u8:
.text.contiguous_all3_u8:
        /* <DEDUP_REMOVED lines=43> */
.L_x_9327:
        /* <DEDUP_REMOVED lines=27> */
.L_x_9311:
[----:B------:R-:W-:Y:S01]  /*0460*/  IMAD.MOV.U32 R27, RZ, RZ, R32 ;  /* 0x000000ffff1b7224 */ /* 0x000fe200078e0020 */
[----:B0-----:R-:W-:Y:S01]  /*0470*/  MOV R2, R34 ;  /* 0x0000002200027202 */ /* 0x001fe20000000f00 */
[----:B------:R-:W-:Y:S01]  /*0480*/  IMAD.MOV.U32 R0, RZ, RZ, R35 ;  /* 0x000000ffff007224 */ /* 0x000fe200078e0023 */
[----:B------:R-:W-:-:S07]  /*0490*/  MOV R9, 0x4b0 ;  /* 0x000004b000097802 */ /* 0x000fce0000000f00 */
[----:B-12-4-:R-:W-:Y:S05]  /*04a0*/  CALL.REL.NOINC `($__internal_198_$__cuda_sm20_div_s64) ;  /* 0x00000034001c7944 */ /* 0x016fea0003c00000 */
        /* <DEDUP_REMOVED lines=8> */
.L_x_9312:
        /* <DEDUP_REMOVED lines=33> */
.L_x_9313:
[----:B------:R-:W-:Y:S01]  /*0740*/  IMAD.MOV.U32 R27, RZ, RZ, R31 ;  /* 0x000000ffff1b7224 */ /* 0x000fe200078e001f */
[----:B0-----:R-:W-:Y:S01]  /*0750*/  MOV R2, R34 ;  /* 0x0000002200027202 */ /* 0x001fe20000000f00 */
[----:B------:R-:W-:Y:S01]  /*0760*/  IMAD.MOV.U32 R0, RZ, RZ, R35 ;  /* 0x000000ffff007224 */ /* 0x000fe200078e0023 */
[----:B------:R-:W-:-:S07]  /*0770*/  MOV R9, 0x790 ;  /* 0x0000079000097802 */ /* 0x000fce0000000f00 */
[----:B----4-:R-:W-:Y:S05]  /*0780*/  CALL.REL.NOINC `($__internal_198_$__cuda_sm20_div_s64) ;  /* 0x0000003000647944 */ /* 0x010fea0003c00000 */
        /* <DEDUP_REMOVED lines=9> */
.L_x_9314:
        /* <DEDUP_REMOVED lines=35> */
.L_x_9315:
[----:B------:R-:W-:Y:S01]  /*0a50*/  MOV R27, R29 ;  /* 0x0000001d001b7202 */ /* 0x000fe20000000f00 */
[----:B------:R-:W-:Y:S01]  /*0a60*/  IMAD.MOV.U32 R2, RZ, RZ, R32 ;  /* 0x000000ffff027224 */ /* 0x000fe200078e0020 */
[----:B------:R-:W-:Y:S02]  /*0a70*/  MOV R0, R33 ;  /* 0x0000002100007202 */ /* 0x000fe40000000f00 */
[----:B------:R-:W-:-:S07]  /*0a80*/  MOV R9, 0xaa0 ;  /* 0x00000aa000097802 */ /* 0x000fce0000000f00 */
[----:B----4-:R-:W-:Y:S05]  /*0a90*/  CALL.REL.NOINC `($__internal_198_$__cuda_sm20_div_s64) ;  /* 0x0000002c00a07944 */ /* 0x010fea0003c00000 */
        /* <DEDUP_REMOVED lines=9> */
.L_x_9316:
        /* <DEDUP_REMOVED lines=33> */
.L_x_9317:
[----:B------:R-:W-:Y:S01]  /*0d40*/  IMAD.MOV.U32 R27, RZ, RZ, R28 ;  /* 0x000000ffff1b7224 */ /* 0x000fe200078e001c */
[----:B------:R-:W-:Y:S01]  /*0d50*/  MOV R2, R32 ;  /* 0x0000002000027202 */ /* 0x000fe20000000f00 */
[----:B------:R-:W-:Y:S01]  /*0d60*/  IMAD.MOV.U32 R0, RZ, RZ, R33 ;  /* 0x000000ffff007224 */ /* 0x000fe200078e0021 */
[----:B------:R-:W-:-:S07]  /*0d70*/  MOV R9, 0xd90 ;  /* 0x00000d9000097802 */ /* 0x000fce0000000f00 */
[----:B----4-:R-:W-:Y:S05]  /*0d80*/  CALL.REL.NOINC `($__internal_198_$__cuda_sm20_div_s64) ;  /* 0x0000002800e47944 */ /* 0x010fea0003c00000 */
        /* <DEDUP_REMOVED lines=8> */
.L_x_9318:
        /* <DEDUP_REMOVED lines=34> */
.L_x_9319:
        /* <DEDUP_REMOVED lines=14> */
.L_x_9320:
        /* <DEDUP_REMOVED lines=34> */
.L_x_9321:
[----:B------:R-:W-:Y:S01]  /*1330*/  MOV R27, R28 ;  /* 0x0000001c001b7202 */ /* 0x000fe20000000f00 */
[----:B------:R-:W-:Y:S01]  /*1340*/  IMAD.MOV.U32 R2, RZ, RZ, R32 ;  /* 0x000000ffff027224 */ /* 0x000fe200078e0020 */
[----:B------:R-:W-:Y:S02]  /*1350*/  MOV R0, R33 ;  /* 0x0000002100007202 */ /* 0x000fe40000000f00 */
[----:B------:R-:W-:-:S07]  /*1360*/  MOV R9, 0x1380 ;  /* 0x0000138000097802 */ /* 0x000fce0000000f00 */
[----:B----4-:R-:W-:Y:S05]  /*1370*/  CALL.REL.NOINC `($__internal_198_$__cuda_sm20_div_s64) ;  /* 0x0000002400687944 */ /* 0x010fea0003c00000 */
        /* <DEDUP_REMOVED lines=9> */
.L_x_9322:
        /* <DEDUP_REMOVED lines=34> */
.L_x_9323:
        /* <DEDUP_REMOVED lines=14> */
.L_x_9324:
        /* <DEDUP_REMOVED lines=34> */
.L_x_9325:
[----:B------:R-:W-:Y:S01]  /*1930*/  MOV R27, R30 ;  /* 0x0000001e001b7202 */ /* 0x000fe20000000f00 */
[----:B------:R-:W-:Y:S01]  /*1940*/  IMAD.MOV.U32 R2, RZ, RZ, R32 ;  /* 0x000000ffff027224 */ /* 0x000fe200078e0020 */
[----:B------:R-:W-:Y:S02]  /*1950*/  MOV R0, R33 ;  /* 0x0000002100007202 */ /* 0x000fe40000000f00 */
[----:B------:R-:W-:-:S07]  /*1960*/  MOV R9, 0x1980 ;  /* 0x0000198000097802 */ /* 0x000fce0000000f00 */
[----:B----4-:R-:W-:Y:S05]  /*1970*/  CALL.REL.NOINC `($__internal_198_$__cuda_sm20_div_s64) ;  /* 0x0000001c00e87944 */ /* 0x010fea0003c00000 */
        /* <DEDUP_REMOVED lines=9> */
.L_x_9326:
        /* <DEDUP_REMOVED lines=14> */
.L_x_9310:
        /* <DEDUP_REMOVED lines=33> */
.L_x_9329:
[----:B------:R-:W-:Y:S01]  /*1d00*/  IMAD.MOV.U32 R27, RZ, RZ, R32 ;  /* 0x000000ffff1b7224 */ /* 0x000fe200078e0020 */
[----:B0-----:R-:W-:Y:S01]  /*1d10*/  MOV R2, R16 ;  /* 0x0000001000027202 */ /* 0x001fe20000000f00 */
[----:B------:R-:W-:Y:S01]  /*1d20*/  IMAD.MOV.U32 R0, RZ, RZ, R17 ;  /* 0x000000ffff007224 */ /* 0x000fe200078e0011 */
[----:B------:R-:W-:-:S07]  /*1d30*/  MOV R9, 0x1d50 ;  /* 0x00001d5000097802 */ /* 0x000fce0000000f00 */
[----:B------:R-:W-:Y:S05]  /*1d40*/  CALL.REL.NOINC `($__internal_198_$__cuda_sm20_div_s64) ;  /* 0x0000001800f47944 */ /* 0x000fea0003c00000 */
        /* <DEDUP_REMOVED lines=8> */
.L_x_9330:
        /* <DEDUP_REMOVED lines=35> */
.L_x_9331:
[----:B------:R-:W-:Y:S01]  /*2000*/  IMAD.MOV.U32 R27, RZ, RZ, R17 ;  /* 0x000000ffff1b7224 */ /* 0x000fe200078e0011 */
[----:B0-----:R-:W-:Y:S01]  /*2010*/  MOV R2, R18 ;  /* 0x0000001200027202 */ /* 0x001fe20000000f00 */
[----:B------:R-:W-:Y:S01]  /*2020*/  IMAD.MOV.U32 R0, RZ, RZ, R19 ;  /* 0x000000ffff007224 */ /* 0x000fe200078e0013 */
[----:B------:R-:W-:-:S07]  /*2030*/  MOV R9, 0x2050 ;  /* 0x0000205000097802 */ /* 0x000fce0000000f00 */
[----:B------:R-:W-:Y:S05]  /*2040*/  CALL.REL.NOINC `($__internal_198_$__cuda_sm20_div_s64) ;  /* 0x0000001800347944 */ /* 0x000fea0003c00000 */
        /* <DEDUP_REMOVED lines=9> */
.L_x_9332:
        /* <DEDUP_REMOVED lines=36> */
.L_x_9333:
[----:B------:R-:W-:Y:S01]  /*2320*/  IMAD.MOV.U32 R27, RZ, RZ, R19 ;  /* 0x000000ffff1b7224 */ /* 0x000fe200078e0013 */
[----:B------:R-:W-:Y:S01]  /*2330*/  MOV R2, R28 ;  /* 0x0000001c00027202 */ /* 0x000fe20000000f00 */
[----:B------:R-:W-:Y:S01]  /*2340*/  IMAD.MOV.U32 R0, RZ, RZ, R29 ;  /* 0x000000ffff007224 */ /* 0x000fe200078e001d */
[----:B------:R-:W-:-:S07]  /*2350*/  MOV R9, 0x2370 ;  /* 0x0000237000097802 */ /* 0x000fce0000000f00 */
[----:B------:R-:W-:Y:S05]  /*2360*/  CALL.REL.NOINC `($__internal_198_$__cuda_sm20_div_s64) ;  /* 0x00000014006c7944 */ /* 0x000fea0003c00000 */
        /* <DEDUP_REMOVED lines=9> */
.L_x_9334:
        /* <DEDUP_REMOVED lines=37> */
.L_x_9335:
[----:B------:R-:W-:Y:S01]  /*2650*/  MOV R27, R18 ;  /* 0x00000012001b7202 */ /* 0x000fe20000000f00 */
[----:B------:R-:W-:Y:S01]  /*2660*/  IMAD.MOV.U32 R2, RZ, RZ, R28 ;  /* 0x000000ffff027224 */ /* 0x000fe200078e001c */
[----:B------:R-:W-:Y:S02]  /*2670*/  MOV R0, R29 ;  /* 0x0000001d00007202 */ /* 0x000fe40000000f00 */
[----:B------:R-:W-:-:S07]  /*2680*/  MOV R9, 0x26a0 ;  /* 0x000026a000097802 */ /* 0x000fce0000000f00 */
[----:B------:R-:W-:Y:S05]  /*2690*/  CALL.REL.NOINC `($__internal_198_$__cuda_sm20_div_s64) ;  /* 0x0000001000a07944 */ /* 0x000fea0003c00000 */
        /* <DEDUP_REMOVED lines=8> */
.L_x_9336:
        /* <DEDUP_REMOVED lines=9> */
.L_x_9328:
        /* <DEDUP_REMOVED lines=31> */
.L_x_9338:
        /* <DEDUP_REMOVED lines=13> */
.L_x_9339:
        /* <DEDUP_REMOVED lines=35> */
.L_x_9340:
[----:B------:R-:W-:Y:S01]  /*2ca0*/  MOV R27, R17 ;  /* 0x00000011001b7202 */ /* 0x000fe20000000f00 */
[----:B0-----:R-:W-:Y:S01]  /*2cb0*/  IMAD.MOV.U32 R2, RZ, RZ, R18 ;  /* 0x000000ffff027224 */ /* 0x001fe200078e0012 */
[----:B------:R-:W-:Y:S02]  /*2cc0*/  MOV R0, R19 ;  /* 0x0000001300007202 */ /* 0x000fe40000000f00 */
[----:B------:R-:W-:-:S07]  /*2cd0*/  MOV R9, 0x2cf0 ;  /* 0x00002cf000097802 */ /* 0x000fce0000000f00 */
[----:B------:R-:W-:Y:S05]  /*2ce0*/  CALL.REL.NOINC `($__internal_198_$__cuda_sm20_div_s64) ;  /* 0x0000000c000c7944 */ /* 0x000fea0003c00000 */
        /* <DEDUP_REMOVED lines=9> */
.L_x_9341:
        /* <DEDUP_REMOVED lines=10> */
.L_x_9337:
        /* <DEDUP_REMOVED lines=29> */
.L_x_9342:
[----:B------:R-:W-:-:S07]  /*2ff0*/  MOV R0, 0x3010 ;  /* 0x0000301000007802 */ /* 0x000fce0000000f00 */
[----:B0-----:R-:W-:Y:S05]  /*3000*/  CALL.REL.NOINC `($__internal_199_$__cuda_sm20_rem_s64) ;  /* 0x0000000c00947944 */ /* 0x001fea0003c00000 */
[----:B------:R-:W-:Y:S02]  /*3010*/  MOV R10, R2 ;  /* 0x00000002000a7202 */ /* 0x000fe40000000f00 */
[----:B------:R-:W-:-:S07]  /*3020*/  MOV R11, R9 ;  /* 0x00000009000b7202 */ /* 0x000fce0000000f00 */
.L_x_9343:
[----:B------:R-:W0:Y:S02]  /*3030*/  LDC.64 R12, c[0x0][0x398] ;  /* 0x0000e600ff0c7b82 */ /* 0x000e240000000a00 */
[----:B0-----:R-:W-:-:S06]  /*3040*/  IMAD.WIDE.U32 R2, R3, 0x8, R12 ;  /* 0x0000000803027825 */ /* 0x001fcc00078e000c */
[----:B------:R-:W2:Y:S02]  /*3050*/  LDG.E.64 R2, desc[UR10][R2.64] ;  /* 0x0000000a02027981 */ /* 0x000ea4000c1e1b00 */
[-C--:B--2---:R-:W-:Y:S02]  /*3060*/  IMAD R9, R3, R10.reuse, RZ ;  /* 0x0000000a03097224 */ /* 0x084fe400078e02ff */
[----:B------:R-:W-:-:S04]  /*3070*/  IMAD.WIDE.U32 R28, R2, R10, R28 ;  /* 0x0000000a021c7225 */ /* 0x000fc800078e001c */
[----:B------:R-:W-:-:S04]  /*3080*/  IMAD R9, R2, R11, R9 ;  /* 0x0000000b02097224 */ /* 0x000fc800078e0209 */
[----:B------:R-:W-:-:S07]  /*3090*/  IMAD.IADD R29, R29, 0x1, R9 ;  /* 0x000000011d1d7824 */ /* 0x000fce00078e0209 */
.L_x_9309:
        /* <DEDUP_REMOVED lines=33> */
.L_x_9348:
        /* <DEDUP_REMOVED lines=36> */
.L_x_9347:
[----:B------:R-:W-:Y:S05]  /*34f0*/  BSYNC.RECONVERGENT B0 ;  /* 0x0000000000007941 */ /* 0x000fea0003800200 */
.L_x_9346:
[----:B------:R-:W-:Y:S01]  /*3500*/  UIADD3 UR4, UPT, UPT, UR4, 0x8, URZ ;  /* 0x0000000804047890 */ /* 0x000fe2000fffe0ff */
[----:B------:R-:W-:Y:S01]  /*3510*/  SEL R2, RZ, 0x1, !P0 ;  /* 0x00000001ff027807 */ /* 0x000fe20004000000 */
[----:B------:R-:W-:Y:S01]  /*3520*/  IMAD R9, R6, 0x8, R9 ;  /* 0x0000000806097824 */ /* 0x000fe200078e0209 */
[----:B------:R-:W-:Y:S09]  /*3530*/  @P1 BRA `(.L_x_9348) ;  /* 0xfffffffc005c1947 */ /* 0x000ff2000383ffff */
[----:B------:R-:W-:-:S12]  /*3540*/  UIADD3 UR4, UPT, UPT, UR4, 0x1, URZ ;  /* 0x0000000104047890 */ /* 0x000fd8000fffe0ff */
.L_x_9345:
        /* <DEDUP_REMOVED lines=23> */
.L_x_9352:
[----:B------:R-:W-:Y:S05]  /*36c0*/  BSYNC.RECONVERGENT B0 ;  /* 0x0000000000007941 */ /* 0x000fea0003800200 */
.L_x_9351:
[----:B------:R-:W-:Y:S01]  /*36d0*/  SEL R2, RZ, 0x1, !P0 ;  /* 0x00000001ff027807 */ /* 0x000fe20004000000 */
[----:B------:R-:W-:-:S12]  /*36e0*/  UIADD3 UR4, UPT, UPT, UR4, 0x4, URZ ;  /* 0x0000000404047890 */ /* 0x000fd8000fffe0ff */
.L_x_9350:
        /* <DEDUP_REMOVED lines=14> */
.L_x_9355:
[----:B------:R-:W-:Y:S05]  /*37d0*/  BSYNC.RECONVERGENT B0 ;  /* 0x0000000000007941 */ /* 0x000fea0003800200 */
.L_x_9354:
[----:B------:R-:W-:Y:S01]  /*37e0*/  SEL R2, RZ, 0x1, !P0 ;  /* 0x00000001ff027807 */ /* 0x000fe20004000000 */
[----:B------:R-:W-:-:S12]  /*37f0*/  UIADD3 UR4, UPT, UPT, UR4, 0x2, URZ ;  /* 0x0000000204047890 */ /* 0x000fd8000fffe0ff */
.L_x_9353:
        /* <DEDUP_REMOVED lines=8> */
.L_x_9349:
[----:B-1----:R1:W-:Y:S02]  /*3880*/  STS.U8 [R7+UR5], R2 ;  /* 0x0000000207007988 */ /* 0x0023e40008000005 */
.L_x_9344:
        /* <DEDUP_REMOVED lines=9> */
        .weak           $__internal_198_$__cuda_sm20_div_s64
        .type           $__internal_198_$__cuda_sm20_div_s64,@function
        .size           $__internal_198_$__cuda_sm20_div_s64,($__internal_199_$__cuda_sm20_rem_s64 - $__internal_198_$__cuda_sm20_div_s64)
$__internal_198_$__cuda_sm20_div_s64:
        /* <DEDUP_REMOVED lines=83> */
[----:B------:R-:W-:Y:S06]  /*3e50*/  RET.REL.NODEC R12 `(contiguous_all3_u8) ;  /* 0xffffffc00c687950 */ /* 0x000fec0003c3ffff */
        .weak           $__internal_199_$__cuda_sm20_rem_s64
        .type           $__internal_199_$__cuda_sm20_rem_s64,@function
        .size           $__internal_199_$__cuda_sm20_rem_s64,(.L_x_32402 - $__internal_199_$__cuda_sm20_rem_s64)
$__internal_199_$__cuda_sm20_rem_s64:
        /* <DEDUP_REMOVED lines=66> */
[----:B------:R-:W-:Y:S06]  /*4280*/  RET.REL.NODEC R10 `(contiguous_all3_u8) ;  /* 0xffffffbc0a5c7950 */ /* 0x000fec0003c3ffff */
.L_x_9356:
        /* <DEDUP_REMOVED lines=15> */
.L_x_32402:


//--------------------- .text.contiguous_all22_u8 --------------------------
	.section	.text.contiguous_all22_u8,"ax",@progbits
	.align	128
        .global         contiguous_all22_u8
        .type           contiguous_all22_u8,@function
        .size           contiguous_all22_u8,(.L_x_33105 - contiguous_all22_u8)
        .other          contiguous_all22_u8,@"STO_CUDA_ENTRY STV_DEFAULT"
contiguous_all22_u8:
.text.contiguous_all22_u8:
        /* <DEDUP_REMOVED lines=31> */
[----:B------:R-:W-:Y:S05]  /*01f0*/  @!P1 BRA `(.L_x_9360) ;  /* 0x0000000000189947 */ /* 0x000fea0003800000 */
[----:B------:R-:W-:Y:S02]  /*0200*/  IMAD.MOV.U32 R7, RZ, RZ, RZ ;  /* 0x000000ffff077224 */ /* 0x000fe400078e00ff */
[----:B------:R-:W-:-:S03]  /*0210*/  IMAD.WIDE.U32 R4, R3, UR8, R6 ;  /* 0x0000000803047c25 */ /* 0x000fc6000f8e0006 */
[----:B------:R-:W-:-:S04]  /*0220*/  IADD3 R4, P0, PT, R4, R10, RZ ;  /* 0x0000000a04047210 */ /* 0x000fc80007f1e0ff */
[----:B------:R-:W-:-:S05]  /*0230*/  IADD3.X R5, PT, PT, R11, R8, R5, P0, !PT ;  /* 0x000000080b057210 */ /* 0x000fca00007fe405 */
[----:B------:R-:W2:Y:S02]  /*0240*/  LDG.E.U8 R4, desc[UR12][R4.64] ;  /* 0x0000000c04047981 */ /* 0x000ea4000c1e1100 */
[----:B--2---:R-:W-:-:S13]  /*0250*/  ISETP.NE.AND P0, PT, R4, RZ, PT ;  /* 0x000000ff0400720c */ /* 0x004fda0003f05270 */
.L_x_9360:
[----:B------:R-:W-:Y:S05]  /*0260*/  BSYNC.RECONVERGENT B1 ;  /* 0x0000000000017941 */ /* 0x000fea0003800200 */
.L_x_9359:
[----:B------:R-:W-:-:S05]  /*0270*/  SEL R3, RZ, 0x1, !P0 ;  /* 0x00000001ff037807 */ /* 0x000fca0004000000 */
[----:B------:R0:W-:Y:S01]  /*0280*/  STS.U8 [R0+UR4], R3 ;  /* 0x0000000300007988 */ /* 0x0001e20008000004 */
[----:B------:R-:W-:Y:S05]  /*0290*/  BRA `(.L_x_9361) ;  /* 0x0000000000387947 */ /* 0x000fea0003800000 */
.L_x_9358:
        /* <DEDUP_REMOVED lines=14> */
.L_x_9361:
[----:B------:R-:W-:Y:S05]  /*0380*/  BSYNC.RECONVERGENT B0 ;  /* 0x0000000000007941 */ /* 0x000fea0003800200 */
.L_x_9357:
[----:B------:R-:W-:Y:S01]  /*0390*/  BAR.SYNC.DEFER_BLOCKING 0x0 ;  /* 0x0000000000007b1d */ /* 0x000fe20000010000 */
[----:B------:R-:W-:-:S09]  /*03a0*/  UISETP.GE.U32.AND UP0, UPT, UR5, 0x42, UPT ;  /* 0x000000420500788c */ /* 0x000fd2000bf06070 */
[----:B------:R-:W-:Y:S05]  /*03b0*/  BRA.U !UP0, `(.L_x_9362) ;  /* 0x00000001083c7547 */ /* 0x000fea000b800000 */
.L_x_9365:
        /* <DEDUP_REMOVED lines=10> */
.L_x_9364:
[----:B------:R-:W-:Y:S05]  /*0460*/  BSYNC.RECONVERGENT B0 ;  /* 0x0000000000007941 */ /* 0x000fea0003800200 */
.L_x_9363:
[----:B------:R-:W-:Y:S01]  /*0470*/  BAR.SYNC.DEFER_BLOCKING 0x0 ;  /* 0x0000000000007b1d */ /* 0x000fe20000010000 */
[----:B------:R-:W-:-:S05]  /*0480*/  UISETP.GT.U32.AND UP0, UPT, UR5, 0x83, UPT ;  /* 0x000000830500788c */ /* 0x000fca000bf04070 */
[----:B------:R-:W-:-:S04]  /*0490*/  UMOV UR5, UR7 ;  /* 0x0000000700057c82 */ /* 0x000fc80008000000 */
[----:B------:R-:W-:Y:S05]  /*04a0*/  BRA.U UP0, `(.L_x_9365) ;  /* 0xfffffffd00c47547 */ /* 0x000fea000b83ffff */
.L_x_9362:
        /* <DEDUP_REMOVED lines=57> */
.L_x_9366:
        /* <DEDUP_REMOVED lines=12> */
.L_x_33105:


//--------------------- .text.contiguous_all2_u8  --------------------------
	.section	.text.contiguous_all2_u8,"ax",@progbits
	.align	128
        .global         contiguous_all2_u8
        .type           contiguous_all2_u8,@function
        .size           contiguous_all2_u8,(.L_x_32404 - contiguous_all2_u8)
        .other          contiguous_all2_u8,@"STO_CUDA_ENTRY STV_DEFAULT"
contiguous_all2_u8:
.text.contiguous_all2_u8:
        /* <DEDUP_REMOVED lines=49> */
.L_x_9395:
        /* <DEDUP_REMOVED lines=32> */
.L_x_9372:
[----:B------:R-:W-:Y:S01]  /*0510*/  IMAD.MOV.U32 R26, RZ, RZ, R4 ;  /* 0x000000ffff1a7224 */ /* 0x000fe200078e0004 */
[----:B------:R-:W-:Y:S01]  /*0520*/  MOV R11, R3 ;  /* 0x00000003000b7202 */ /* 0x000fe20000000f00 */
[----:B------:R-:W-:Y:S01]  /*0530*/  IMAD.MOV.U32 R10, RZ, RZ, R22 ;  /* 0x000000ffff0a7224 */ /* 0x000fe200078e0016 */
[----:B------:R-:W-:Y:S02]  /*0540*/  MOV R9, R23 ;  /* 0x0000001700097202 */ /* 0x000fe40000000f00 */
[----:B------:R-:W-:-:S07]  /*0550*/  MOV R8, 0x570 ;  /* 0x0000057000087802 */ /* 0x000fce0000000f00 */
[----:B-1----:R-:W-:Y:S05]  /*0560*/  CALL.REL.NOINC `($__internal_200_$__cuda_sm20_div_s64) ;  /* 0x0000006400907944 */ /* 0x002fea0003c00000 */
        /* <DEDUP_REMOVED lines=10> */
.L_x_9373:
[----:B------:R-:W-:Y:S05]  /*0610*/  BSYNC.RECONVERGENT B1 ;  /* 0x0000000000017941 */ /* 0x000fea0003800200 */
.L_x_9371:
        /* <DEDUP_REMOVED lines=34> */
.L_x_9375:
[----:B------:R-:W-:Y:S01]  /*0840*/  IMAD.MOV.U32 R26, RZ, RZ, R18 ;  /* 0x000000ffff1a7224 */ /* 0x000fe200078e0012 */
[----:B------:R-:W-:Y:S01]  /*0850*/  MOV R11, R19 ;  /* 0x00000013000b7202 */ /* 0x000fe20000000f00 */
[----:B------:R-:W-:Y:S01]  /*0860*/  IMAD.MOV.U32 R10, RZ, RZ, R22 ;  /* 0x000000ffff0a7224 */ /* 0x000fe200078e0016 */
[----:B------:R-:W-:Y:S02]  /*0870*/  MOV R9, R23 ;  /* 0x0000001700097202 */ /* 0x000fe40000000f00 */
[----:B------:R-:W-:-:S07]  /*0880*/  MOV R8, 0x8a0 ;  /* 0x000008a000087802 */ /* 0x000fce0000000f00 */
[----:B------:R-:W-:Y:S05]  /*0890*/  CALL.REL.NOINC `($__internal_200_$__cuda_sm20_div_s64) ;  /* 0x0000006000c47944 */ /* 0x000fea0003c00000 */
        /* <DEDUP_REMOVED lines=8> */
.L_x_9376:
[----:B------:R-:W-:Y:S05]  /*0920*/  BSYNC.RECONVERGENT B1 ;  /* 0x0000000000017941 */ /* 0x000fea0003800200 */
.L_x_9374:
        /* <DEDUP_REMOVED lines=33> */
.L_x_9378:
[----:B------:R-:W-:Y:S01]  /*0b40*/  MOV R26, R36 ;  /* 0x00000024001a7202 */ /* 0x000fe20000000f00 */
[----:B------:R-:W-:Y:S01]  /*0b50*/  IMAD.MOV.U32 R11, RZ, RZ, R37 ;  /* 0x000000ffff0b7224 */ /* 0x000fe200078e0025 */
[----:B------:R-:W-:Y:S01]  /*0b60*/  MOV R10, R18 ;  /* 0x00000012000a7202 */ /* 0x000fe20000000f00 */
[----:B------:R-:W-:Y:S01]  /*0b70*/  IMAD.MOV.U32 R9, RZ, RZ, R19 ;  /* 0x000000ffff097224 */ /* 0x000fe200078e0013 */
[----:B------:R-:W-:-:S07]  /*0b80*/  MOV R8, 0xba0 ;  /* 0x00000ba000087802 */ /* 0x000fce0000000f00 */
[----:B------:R-:W-:Y:S05]  /*0b90*/  CALL.REL.NOINC `($__internal_200_$__cuda_sm20_div_s64) ;  /* 0x0000006000047944 */ /* 0x000fea0003c00000 */
        /* <DEDUP_REMOVED lines=10> */
.L_x_9379:
[----:B------:R-:W-:Y:S05]  /*0c40*/  BSYNC.RECONVERGENT B1 ;  /* 0x0000000000017941 */ /* 0x000fea0003800200 */
.L_x_9377:
        /* <DEDUP_REMOVED lines=35> */
.L_x_9381:
[----:B------:R-:W-:Y:S01]  /*0e80*/  IMAD.MOV.U32 R26, RZ, RZ, R22 ;  /* 0x000000ffff1a7224 */ /* 0x000fe200078e0016 */
[----:B------:R-:W-:Y:S01]  /*0e90*/  MOV R11, R23 ;  /* 0x00000017000b7202 */ /* 0x000fe20000000f00 */
[----:B------:R-:W-:Y:S01]  /*0ea0*/  IMAD.MOV.U32 R10, RZ, RZ, R18 ;  /* 0x000000ffff0a7224 */ /* 0x000fe200078e0012 */
[----:B------:R-:W-:Y:S02]  /*0eb0*/  MOV R9, R19 ;  /* 0x0000001300097202 */ /* 0x000fe40000000f00 */
[----:B------:R-:W-:-:S07]  /*0ec0*/  MOV R8, 0xee0 ;  /* 0x00000ee000087802 */ /* 0x000fce0000000f00 */
[----:B------:R-:W-:Y:S05]  /*0ed0*/  CALL.REL.NOINC `($__internal_200_$__cuda_sm20_div_s64) ;  /* 0x0000005c00347944 */ /* 0x000fea0003c00000 */
        /* <DEDUP_REMOVED lines=11> */
.L_x_9382:
[----:B------:R-:W-:Y:S05]  /*0f90*/  BSYNC.RECONVERGENT B1 ;  /* 0x0000000000017941 */ /* 0x000fea0003800200 */
.L_x_9380:
        /* <DEDUP_REMOVED lines=36> */
.L_x_9384:
        /* <DEDUP_REMOVED lines=16> */
.L_x_9385:
[----:B------:R-:W-:Y:S05]  /*12e0*/  BSYNC.RECONVERGENT B1 ;  /* 0x0000000000017941 */ /* 0x000fea0003800200 */
.L_x_9383:
        /* <DEDUP_REMOVED lines=35> */
.L_x_9387:
[----:B------:R-:W-:Y:S01]  /*1520*/  IMAD.MOV.U32 R26, RZ, RZ, R42 ;  /* 0x000000ffff1a7224 */ /* 0x000fe200078e002a */
[----:B------:R-:W-:Y:S01]  /*1530*/  MOV R11, R43 ;  /* 0x0000002b000b7202 */ /* 0x000fe20000000f00 */
[----:B------:R-:W-:Y:S01]  /*1540*/  IMAD.MOV.U32 R10, RZ, RZ, R18 ;  /* 0x000000ffff0a7224 */ /* 0x000fe200078e0012 */
[----:B------:R-:W-:Y:S02]  /*1550*/  MOV R9, R19 ;  /* 0x0000001300097202 */ /* 0x000fe40000000f00 */
[----:B------:R-:W-:-:S07]  /*1560*/  MOV R8, 0x1580 ;  /* 0x0000158000087802 */ /* 0x000fce0000000f00 */
[----:B------:R-:W-:Y:S05]  /*1570*/  CALL.REL.NOINC `($__internal_200_$__cuda_sm20_div_s64) ;  /* 0x00000054008c7944 */ /* 0x000fea0003c00000 */
        /* <DEDUP_REMOVED lines=11> */
.L_x_9388:
[----:B------:R-:W-:Y:S05]  /*1630*/  BSYNC.RECONVERGENT B1 ;  /* 0x0000000000017941 */ /* 0x000fea0003800200 */
.L_x_9386:
        /* <DEDUP_REMOVED lines=35> */
.L_x_9390:
[----:B------:R-:W-:Y:S01]  /*1870*/  IMAD.MOV.U32 R26, RZ, RZ, R38 ;  /* 0x000000ffff1a7224 */ /* 0x000fe200078e0026 */
[----:B------:R-:W-:Y:S01]  /*1880*/  MOV R11, R39 ;  /* 0x00000027000b7202 */ /* 0x000fe20000000f00 */
[----:B------:R-:W-:Y:S01]  /*1890*/  IMAD.MOV.U32 R10, RZ, RZ, R20 ;  /* 0x000000ffff0a7224 */ /* 0x000fe200078e0014 */
[----:B------:R-:W-:Y:S02]  /*18a0*/  MOV R9, R21 ;  /* 0x0000001500097202 */ /* 0x000fe40000000f00 */
[----:B------:R-:W-:-:S07]  /*18b0*/  MOV R8, 0x18d0 ;  /* 0x000018d000087802 */ /* 0x000fce0000000f00 */
[----:B------:R-:W-:Y:S05]  /*18c0*/  CALL.REL.NOINC `($__internal_200_$__cuda_sm20_div_s64) ;  /* 0x0000005000b87944 */ /* 0x000fea0003c00000 */
        /* <DEDUP_REMOVED lines=11> */
.L_x_9391:
[----:B------:R-:W-:Y:S05]  /*1980*/  BSYNC.RECONVERGENT B1 ;  /* 0x0000000000017941 */ /* 0x000fea0003800200 */
.L_x_9389:
        /* <DEDUP_REMOVED lines=35> */
.L_x_9393:
[----:B------:R-:W-:Y:S01]  /*1bc0*/  IMAD.MOV.U32 R26, RZ, RZ, R18 ;  /* 0x000000ffff1a7224 */ /* 0x000fe200078e0012 */
[----:B------:R-:W-:Y:S01]  /*1bd0*/  MOV R11, R19 ;  /* 0x00000013000b7202 */ /* 0x000fe20000000f00 */
[----:B------:R-:W-:Y:S01]  /*1be0*/  IMAD.MOV.U32 R10, RZ, RZ, R20 ;  /* 0x000000ffff0a7224 */ /* 0x000fe200078e0014 */
[----:B------:R-:W-:Y:S02]  /*1bf0*/  MOV R9, R21 ;  /* 0x0000001500097202 */ /* 0x000fe40000000f00 */
[----:B------:R-:W-:-:S07]  /*1c00*/  MOV R8, 0x1c20 ;  /* 0x00001c2000087802 */ /* 0x000fce0000000f00 */
[----:B------:R-:W-:Y:S05]  /*1c10*/  CALL.REL.NOINC `($__internal_200_$__cuda_sm20_div_s64) ;  /* 0x0000004c00e47944 */ /* 0x000fea0003c00000 */
        /* <DEDUP_REMOVED lines=11> */
.L_x_9394:
[----:B------:R-:W-:Y:S05]  /*1cd0*/  BSYNC.RECONVERGENT B1 ;  /* 0x0000000000017941 */ /* 0x000fea0003800200 */
.L_x_9392:
        /* <DEDUP_REMOVED lines=9> */
.L_x_9370:
        /* <DEDUP_REMOVED lines=35> */
.L_x_9398:
        /* <DEDUP_REMOVED lines=16> */
.L_x_9399:
[----:B------:R-:W-:Y:S05]  /*20a0*/  BSYNC.RECONVERGENT B1 ;  /* 0x0000000000017941 */ /* 0x000fea0003800200 */
.L_x_9397:
        /* <DEDUP_REMOVED lines=34> */
.L_x_9401:
        /* <DEDUP_REMOVED lines=14> */
.L_x_9402:
[----:B------:R-:W-:Y:S05]  /*23b0*/  BSYNC.RECONVERGENT B1 ;  /* 0x0000000000017941 */ /* 0x000fea0003800200 */
.L_x_9400:
        /* <DEDUP_REMOVED lines=35> */
.L_x_9404:
[----:B------:R-:W-:Y:S01]  /*25f0*/  MOV R26, R22 ;  /* 0x00000016001a7202 */ /* 0x000fe20000000f00 */
[----:B------:R-:W-:Y:S01]  /*2600*/  IMAD.MOV.U32 R11, RZ, RZ, R23 ;  /* 0x000000ffff0b7224 */ /* 0x000fe200078e0017 */
[----:B------:R-:W-:Y:S01]  /*2610*/  MOV R10, R14 ;  /* 0x0000000e000a7202 */ /* 0x000fe20000000f00 */
[----:B------:R-:W-:Y:S01]  /*2620*/  IMAD.MOV.U32 R9, RZ, RZ, R15 ;  /* 0x000000ffff097224 */ /* 0x000fe200078e000f */
[----:B------:R-:W-:-:S07]  /*2630*/  MOV R8, 0x2650 ;  /* 0x0000265000087802 */ /* 0x000fce0000000f00 */
[----:B------:R-:W-:Y:S05]  /*2640*/  CALL.REL.NOINC `($__internal_200_$__cuda_sm20_div_s64) ;  /* 0x0000004400587944 */ /* 0x000fea0003c00000 */
        /* <DEDUP_REMOVED lines=11> */
.L_x_9405:
[----:B------:R-:W-:Y:S05]  /*2700*/  BSYNC.RECONVERGENT B1 ;  /* 0x0000000000017941 */ /* 0x000fea0003800200 */
.L_x_9403:
        /* <DEDUP_REMOVED lines=35> */
.L_x_9407:
        /* <DEDUP_REMOVED lines=16> */
.L_x_9408:
[----:B------:R-:W-:Y:S05]  /*2a40*/  BSYNC.RECONVERGENT B1 ;  /* 0x0000000000017941 */ /* 0x000fea0003800200 */
.L_x_9406:
[----:B------:R-:W-:Y:S01]  /*2a50*/  IMAD R9, R9, R22, RZ ;  /* 0x0000001609097224 */ /* 0x000fe200078e02ff */
[----:B------:R-:W-:Y:S01]  /*2a60*/  IADD3 R5, PT, PT, R5, -0x2, RZ ;  /* 0xfffffffe05057810 */ /* 0x000fe20007ffe0ff */
[----:B------:R-:W-:Y:S02]  /*2a70*/  IMAD.MOV.U32 R6, RZ, RZ, R20 ;  /* 0x000000ffff067224 */ /* 0x000fe400078e0014 */
[-C--:B------:R-:W-:Y:S02]  /*2a80*/  IMAD R9, R23, R8.reuse, R9 ;  /* 0x0000000817097224 */ /* 0x080fe400078e0209 */
[----:B------:R-:W-:-:S04]  /*2a90*/  IMAD.WIDE.U32 R20, R22, R8, R6 ;  /* 0x0000000816147225 */ /* 0x000fc800078e0006 */
[----:B------:R-:W-:-:S07]  /*2aa0*/  IMAD.IADD R21, R21, 0x1, R9 ;  /* 0x0000000115157824 */ /* 0x000fce00078e0209 */
.L_x_9396:
        /* <DEDUP_REMOVED lines=31> */
.L_x_9410:
[----:B------:R-:W-:Y:S01]  /*2ca0*/  MOV R23, R3 ;  /* 0x0000000300177202 */ /* 0x000fe20000000f00 */
[----:B------:R-:W-:Y:S01]  /*2cb0*/  IMAD.MOV.U32 R22, RZ, RZ, R6 ;  /* 0x000000ffff167224 */ /* 0x000fe200078e0006 */
[----:B------:R-:W-:Y:S02]  /*2cc0*/  MOV R3, R7 ;  /* 0x0000000700037202 */ /* 0x000fe40000000f00 */
[----:B------:R-:W-:-:S07]  /*2cd0*/  MOV R24, 0x2cf0 ;  /* 0x00002cf000187802 */ /* 0x000fce0000000f00 */
[----:B------:R-:W-:Y:S05]  /*2ce0*/  CALL.REL.NOINC `($__internal_201_$__cuda_sm20_rem_s64) ;  /* 0x0000004000fc7944 */ /* 0x000fea0003c00000 */
[----:B------:R-:W-:-:S07]  /*2cf0*/  IMAD.MOV.U32 R8, RZ, RZ, R4 ;  /* 0x000000ffff087224 */ /* 0x000fce00078e0004 */
.L_x_9411:
[----:B------:R-:W-:Y:S05]  /*2d00*/  BSYNC.RECONVERGENT B1 ;  /* 0x0000000000017941 */ /* 0x000fea0003800200 */
.L_x_9409:
        /* <DEDUP_REMOVED lines=30> */
.L_x_9413:
[----:B------:R-:W-:Y:S01]  /*2ef0*/  MOV R22, R6 ;  /* 0x0000000600167202 */ /* 0x000fe20000000f00 */
[----:B------:R-:W-:Y:S01]  /*2f00*/  IMAD.MOV.U32 R3, RZ, RZ, R7 ;  /* 0x000000ffff037224 */ /* 0x000fe200078e0007 */
[----:B------:R-:W-:Y:S01]  /*2f10*/  MOV R4, R18 ;  /* 0x0000001200047202 */ /* 0x000fe20000000f00 */
[----:B------:R-:W-:Y:S01]  /*2f20*/  IMAD.MOV.U32 R23, RZ, RZ, R19 ;  /* 0x000000ffff177224 */ /* 0x000fe200078e0013 */
[----:B------:R-:W-:-:S07]  /*2f30*/  MOV R24, 0x2f50 ;  /* 0x00002f5000187802 */ /* 0x000fce0000000f00 */
[----:B------:R-:W-:Y:S05]  /*2f40*/  CALL.REL.NOINC `($__internal_201_$__cuda_sm20_rem_s64) ;  /* 0x0000004000647944 */ /* 0x000fea0003c00000 */
[----:B------:R-:W-:-:S07]  /*2f50*/  MOV R5, R9 ;  /* 0x0000000900057202 */ /* 0x000fce0000000f00 */
.L_x_9414:
[----:B------:R-:W-:Y:S05]  /*2f60*/  BSYNC.RECONVERGENT B1 ;  /* 0x0000000000017941 */ /* 0x000fea0003800200 */
.L_x_9412:
[----:B------:R-:W-:Y:S02]  /*2f70*/  IMAD R3, R5, R14, RZ ;  /* 0x0000000e05037224 */ /* 0x000fe400078e02ff */
[----:B------:R-:W-:-:S04]  /*2f80*/  IMAD.WIDE.U32 R20, R14, R4, R20 ;  /* 0x000000040e147225 */ /* 0x000fc800078e0014 */
[----:B------:R-:W-:-:S04]  /*2f90*/  IMAD R3, R15, R4, R3 ;  /* 0x000000040f037224 */ /* 0x000fc800078e0203 */
[----:B------:R-:W-:-:S07]  /*2fa0*/  IMAD.IADD R21, R21, 0x1, R3 ;  /* 0x0000000115157824 */ /* 0x000fce00078e0203 */
.L_x_9369:
[----:B------:R-:W0:Y:S02]  /*2fb0*/  LDC.64 R4, c[0x0][0x388] ;  /* 0x0000e200ff047b82 */ /* 0x000e240000000a00 */
[----:B0-----:R-:W-:-:S04]  /*2fc0*/  IADD3 R12, P0, PT, R4, R12, RZ ;  /* 0x0000000c040c7210 */ /* 0x001fc80007f1e0ff */
[----:B------:R-:W-:-:S05]  /*2fd0*/  IADD3.X R13, PT, PT, R5, R13, RZ, P0, !PT ;  /* 0x0000000d050d7210 */ /* 0x000fca00007fe4ff */
[----:B------:R-:W2:Y:S01]  /*2fe0*/  LDG.E.U8 R12, desc[UR12][R12.64] ;  /* 0x0000000c0c0c7981 */ /* 0x000ea2000c1e1100 */
[----:B------:R-:W-:Y:S01]  /*2ff0*/  BSSY.RECONVERGENT B1, `(.L_x_9415) ;  /* 0x0000008000017945 */ /* 0x000fe20003800200 */
[----:B------:R-:W-:Y:S02]  /*3000*/  PLOP3.LUT P0, PT, PT, PT, PT, 0x8, 0x80 ;  /* 0x000000000080781c */ /* 0x000fe40003f0e170 */
[----:B--2---:R-:W-:-:S13]  /*3010*/  ISETP.NE.AND P1, PT, R12, RZ, PT ;  /* 0x000000ff0c00720c */ /* 0x004fda0003f25270 */
[----:B------:R-:W-:Y:S05]  /*3020*/  @!P1 BRA `(.L_x_9416) ;  /* 0x0000000000109947 */ /* 0x000fea0003800000 */
[----:B------:R-:W-:-:S05]  /*3030*/  IADD3 R20, P0, PT, R20, R4, RZ ;  /* 0x0000000414147210 */ /* 0x000fca0007f1e0ff */
[----:B------:R-:W-:-:S05]  /*3040*/  IMAD.X R21, R21, 0x1, R5, P0 ;  /* 0x0000000115157824 */ /* 0x000fca00000e0605 */
[----:B------:R-:W2:Y:S02]  /*3050*/  LDG.E.U8 R20, desc[UR12][R20.64] ;  /* 0x0000000c14147981 */ /* 0x000ea4000c1e1100 */
[----:B--2---:R-:W-:-:S13]  /*3060*/  ISETP.NE.AND P0, PT, R20, RZ, PT ;  /* 0x000000ff1400720c */ /* 0x004fda0003f05270 */
.L_x_9416:
[----:B------:R-:W-:Y:S05]  /*3070*/  BSYNC.RECONVERGENT B1 ;  /* 0x0000000000017941 */ /* 0x000fea0003800200 */
.L_x_9415:
[----:B------:R-:W-:-:S05]  /*3080*/  SEL R3, RZ, 0x1, !P0 ;  /* 0x00000001ff037807 */ /* 0x000fca0004000000 */
[----:B------:R1:W-:Y:S01]  /*3090*/  STS.U8 [R0+UR4], R3 ;  /* 0x0000000300007988 */ /* 0x0003e20008000004 */
[----:B------:R-:W-:Y:S05]  /*30a0*/  BRA `(.L_x_9417) ;  /* 0x0000003400907947 */ /* 0x000fea0003800000 */
.L_x_9368:
        /* <DEDUP_REMOVED lines=20> */
.L_x_9444:
        /* <DEDUP_REMOVED lines=31> */
.L_x_9421:
[----:B------:R-:W-:Y:S01]  /*33e0*/  MOV R26, R4 ;  /* 0x00000004001a7202 */ /* 0x000fe20000000f00 */
[----:B------:R-:W-:Y:S01]  /*33f0*/  IMAD.MOV.U32 R11, RZ, RZ, R5 ;  /* 0x000000ffff0b7224 */ /* 0x000fe200078e0005 */
[----:B------:R-:W-:Y:S01]  /*3400*/  MOV R10, R36 ;  /* 0x00000024000a7202 */ /* 0x000fe20000000f00 */
[----:B------:R-:W-:Y:S01]  /*3410*/  IMAD.MOV.U32 R9, RZ, RZ, R37 ;  /* 0x000000ffff097224 */ /* 0x000fe200078e0025 */
[----:B------:R-:W-:-:S07]  /*3420*/  MOV R8, 0x3440 ;  /* 0x0000344000087802 */ /* 0x000fce0000000f00 */
[----:B-123--:R-:W-:Y:S05]  /*3430*/  CALL.REL.NOINC `($__internal_200_$__cuda_sm20_div_s64) ;  /* 0x0000003400dc7944 */ /* 0x00efea0003c00000 */
        /* <DEDUP_REMOVED lines=8> */
.L_x_9422:
[----:B------:R-:W-:Y:S05]  /*34c0*/  BSYNC.RECONVERGENT B1 ;  /* 0x0000000000017941 */ /* 0x000fea0003800200 */
.L_x_9420:
        /* <DEDUP_REMOVED lines=37> */
.L_x_9424:
        /* <DEDUP_REMOVED lines=16> */
.L_x_9425:
[----:B------:R-:W-:Y:S05]  /*3820*/  BSYNC.RECONVERGENT B1 ;  /* 0x0000000000017941 */ /* 0x000fea0003800200 */
.L_x_9423:
        /* <DEDUP_REMOVED lines=38> */
.L_x_9427:
        /* <DEDUP_REMOVED lines=17> */
.L_x_9428:
[----:B------:R-:W-:Y:S05]  /*3ba0*/  BSYNC.RECONVERGENT B1 ;  /* 0x0000000000017941 */ /* 0x000fea0003800200 */
.L_x_9426:
        /* <DEDUP_REMOVED lines=38> */
.L_x_9430:
[----:B------:R-:W-:Y:S01]  /*3e10*/  MOV R26, R36 ;  /* 0x00000024001a7202 */ /* 0x000fe20000000f00 */
[----:B------:R-:W-:Y:S01]  /*3e20*/  IMAD.MOV.U32 R11, RZ, RZ, R37 ;  /* 0x000000ffff0b7224 */ /* 0x000fe200078e0025 */
[----:B------:R-:W-:Y:S01]  /*3e30*/  MOV R10, R38 ;  /* 0x00000026000a7202 */ /* 0x000fe20000000f00 */
[----:B------:R-:W-:Y:S01]  /*3e40*/  IMAD.MOV.U32 R9, RZ, RZ, R39 ;  /* 0x000000ffff097224 */ /* 0x000fe200078e0027 */
[----:B------:R-:W-:-:S07]  /*3e50*/  MOV R8, 0x3e70 ;  /* 0x00003e7000087802 */ /* 0x000fce0000000f00 */
[----:B-1----:R-:W-:Y:S05]  /*3e60*/  CALL.REL.NOINC `($__internal_200_$__cuda_sm20_div_s64) ;  /* 0x0000002c00507944 */ /* 0x002fea0003c00000 */
        /* <DEDUP_REMOVED lines=11> */
.L_x_9431:
[----:B------:R-:W-:Y:S05]  /*3f20*/  BSYNC.RECONVERGENT B1 ;  /* 0x0000000000017941 */ /* 0x000fea0003800200 */
.L_x_9429:
        /* <DEDUP_REMOVED lines=38> */
.L_x_9433:
        /* <DEDUP_REMOVED lines=17> */
.L_x_9434:
[----:B------:R-:W-:Y:S05]  /*42a0*/  BSYNC.RECONVERGENT B1 ;  /* 0x0000000000017941 */ /* 0x000fea0003800200 */
.L_x_9432:
        /* <DEDUP_REMOVED lines=38> */
.L_x_9436:
        /* <DEDUP_REMOVED lines=17> */
.L_x_9437:
[----:B------:R-:W-:Y:S05]  /*4620*/  BSYNC.RECONVERGENT B1 ;  /* 0x0000000000017941 */ /* 0x000fea0003800200 */
.L_x_9435:
        /* <DEDUP_REMOVED lines=38> */
.L_x_9439:
        /* <DEDUP_REMOVED lines=17> */
.L_x_9440:
[----:B------:R-:W-:Y:S05]  /*49a0*/  BSYNC.RECONVERGENT B1 ;  /* 0x0000000000017941 */ /* 0x000fea0003800200 */
.L_x_9438:
        /* <DEDUP_REMOVED lines=36> */
.L_x_9442:
        /* <DEDUP_REMOVED lines=17> */
.L_x_9443:
[----:B------:R-:W-:Y:S05]  /*4d00*/  BSYNC.RECONVERGENT B1 ;  /* 0x0000000000017941 */ /* 0x000fea0003800200 */
.L_x_9441:
        /* <DEDUP_REMOVED lines=14> */
.L_x_9419:
        /* <DEDUP_REMOVED lines=36> */
.L_x_9447:
        /* <DEDUP_REMOVED lines=15> */
.L_x_9448:
[----:B------:R-:W-:Y:S05]  /*5120*/  BSYNC.RECONVERGENT B1 ;  /* 0x0000000000017941 */ /* 0x000fea0003800200 */
.L_x_9446:
        /* <DEDUP_REMOVED lines=39> */
.L_x_9450:
        /* <DEDUP_REMOVED lines=17> */
.L_x_9451:
[----:B------:R-:W-:Y:S05]  /*54b0*/  BSYNC.RECONVERGENT B1 ;  /* 0x0000000000017941 */ /* 0x000fea0003800200 */
.L_x_9449:
        /* <DEDUP_REMOVED lines=39> */
.L_x_9453:
[----:B------:R-:W-:Y:S01]  /*5730*/  MOV R26, R20 ;  /* 0x00000014001a7202 */ /* 0x000fe20000000f00 */
[----:B------:R-:W-:Y:S01]  /*5740*/  IMAD.MOV.U32 R10, RZ, RZ, R22 ;  /* 0x000000ffff0a7224 */ /* 0x000fe200078e0016 */
[----:B------:R-:W-:Y:S02]  /*5750*/  MOV R11, R21 ;  /* 0x00000015000b7202 */ /* 0x000fe40000000f00 */
[----:B------:R-:W-:Y:S02]  /*5760*/  MOV R9, R23 ;  /* 0x0000001700097202 */ /* 0x000fe40000000f00 */
[----:B------:R-:W-:-:S07]  /*5770*/  MOV R8, 0x5790 ;  /* 0x0000579000087802 */ /* 0x000fce0000000f00 */
[----:B------:R-:W-:Y:S05]  /*5780*/  CALL.REL.NOINC `($__internal_200_$__cuda_sm20_div_s64) ;  /* 0x0000001400087944 */ /* 0x000fea0003c00000 */
        /* <DEDUP_REMOVED lines=11> */
.L_x_9454:
[----:B------:R-:W-:Y:S05]  /*5840*/  BSYNC.RECONVERGENT B1 ;  /* 0x0000000000017941 */ /* 0x000fea0003800200 */
.L_x_9452:
        /* <DEDUP_REMOVED lines=40> */
.L_x_9456:
[----:B------:R-:W-:Y:S01]  /*5ad0*/  MOV R26, R20 ;  /* 0x00000014001a7202 */ /* 0x000fe20000000f00 */
[----:B------:R-:W-:Y:S01]  /*5ae0*/  IMAD.MOV.U32 R11, RZ, RZ, R21 ;  /* 0x000000ffff0b7224 */ /* 0x000fe200078e0015 */
[----:B------:R-:W-:Y:S02]  /*5af0*/  MOV R10, R4 ;  /* 0x00000004000a7202 */ /* 0x000fe40000000f00 */
        /* <DEDUP_REMOVED lines=14> */
.L_x_9457:
[----:B------:R-:W-:Y:S05]  /*5be0*/  BSYNC.RECONVERGENT B1 ;  /* 0x0000000000017941 */ /* 0x000fea0003800200 */
.L_x_9455:
        /* <DEDUP_REMOVED lines=10> */
.L_x_9445:
        /* <DEDUP_REMOVED lines=34> */
.L_x_9460:
        /* <DEDUP_REMOVED lines=15> */
.L_x_9461:
[----:B------:R-:W-:Y:S05]  /*5fa0*/  BSYNC.RECONVERGENT B1 ;  /* 0x0000000000017941 */ /* 0x000fea0003800200 */
.L_x_9459:
        /* <DEDUP_REMOVED lines=39> */
.L_x_9463:
        /* <DEDUP_REMOVED lines=17> */
.L_x_9464:
[----:B------:R-:W-:Y:S05]  /*6330*/  BSYNC.RECONVERGENT B1 ;  /* 0x0000000000017941 */ /* 0x000fea0003800200 */
.L_x_9462:
        /* <DEDUP_REMOVED lines=10> */
.L_x_9458:
        /* <DEDUP_REMOVED lines=30> */
.L_x_9466:
[----:B------:R-:W-:Y:S02]  /*65c0*/  MOV R3, R23 ;  /* 0x0000001700037202 */ /* 0x000fe40000000f00 */
[----:B------:R-:W-:Y:S02]  /*65d0*/  MOV R23, R5 ;  /* 0x0000000500177202 */ /* 0x000fe40000000f00 */
[----:B------:R-:W-:-:S07]  /*65e0*/  MOV R24, 0x6600 ;  /* 0x0000660000187802 */ /* 0x000fce0000000f00 */
[----:B------:R-:W-:Y:S05]  /*65f0*/  CALL.REL.NOINC `($__internal_201_$__cuda_sm20_rem_s64) ;  /* 0x0000000800b87944 */ /* 0x000fea0003c00000 */
[----:B------:R-:W-:-:S07]  /*6600*/  IMAD.MOV.U32 R5, RZ, RZ, R9 ;  /* 0x000000ffff057224 */ /* 0x000fce00078e0009 */
.L_x_9467:
[----:B------:R-:W-:Y:S05]  /*6610*/  BSYNC.RECONVERGENT B1 ;  /* 0x0000000000017941 */ /* 0x000fea0003800200 */
.L_x_9465:
        /* <DEDUP_REMOVED lines=8> */
.L_x_9418:
[----:B------:R-:W-:-:S05]  /*66a0*/  IMAD.MOV.U32 R13, RZ, RZ, R7 ;  /* 0x000000ffff0d7224 */ /* 0x000fca00078e0007 */
[----:B------:R-:W2:Y:S02]  /*66b0*/  LDG.E.U8 R12, desc[UR12][R12.64] ;  /* 0x0000000c0c0c7981 */ /* 0x000ea4000c1e1100 */
[----:B--2---:R-:W-:-:S04]  /*66c0*/  ISETP.NE.AND P0, PT, R12, RZ, PT ;  /* 0x000000ff0c00720c */ /* 0x004fc80003f05270 */
[----:B------:R-:W-:-:S05]  /*66d0*/  SEL R3, RZ, 0x1, !P0 ;  /* 0x00000001ff037807 */ /* 0x000fca0004000000 */
[----:B------:R0:W-:Y:S04]  /*66e0*/  STS.U8 [R0+UR4], R3 ;  /* 0x0000000300007988 */ /* 0x0001e80008000004 */
.L_x_9417:
[----:B------:R-:W-:Y:S05]  /*66f0*/  BSYNC.RECONVERGENT B0 ;  /* 0x0000000000007941 */ /* 0x000fea0003800200 */
.L_x_9367:
[----:B------:R-:W-:Y:S01]  /*6700*/  BAR.SYNC.DEFER_BLOCKING 0x0 ;  /* 0x0000000000007b1d */ /* 0x000fe20000010000 */
[----:B------:R-:W-:-:S09]  /*6710*/  UISETP.GE.U32.AND UP0, UPT, UR5, 0x42, UPT ;  /* 0x000000420500788c */ /* 0x000fd2000bf06070 */
[----:B------:R-:W-:Y:S05]  /*6720*/  BRA.U !UP0, `(.L_x_9468) ;  /* 0x00000001083c7547 */ /* 0x000fea000b800000 */
.L_x_9471:
        /* <DEDUP_REMOVED lines=10> */
.L_x_9470:
[----:B------:R-:W-:Y:S05]  /*67d0*/  BSYNC.RECONVERGENT B0 ;  /* 0x0000000000007941 */ /* 0x000fea0003800200 */
.L_x_9469:
[----:B------:R-:W-:Y:S01]  /*67e0*/  BAR.SYNC.DEFER_BLOCKING 0x0 ;  /* 0x0000000000007b1d */ /* 0x000fe20000010000 */
[----:B------:R-:W-:-:S05]  /*67f0*/  UISETP.GT.U32.AND UP0, UPT, UR5, 0x83, UPT ;  /* 0x000000830500788c */ /* 0x000fca000bf04070 */
[----:B------:R-:W-:-:S04]  /*6800*/  UMOV UR5, UR6 ;  /* 0x0000000600057c82 */ /* 0x000fc80008000000 */
[----:B------:R-:W-:Y:S05]  /*6810*/  BRA.U UP0, `(.L_x_9471) ;  /* 0xfffffffd00c47547 */ /* 0x000fea000b83ffff */
.L_x_9468:
        /* <DEDUP_REMOVED lines=57> */
        .weak           $__internal_200_$__cuda_sm20_div_s64
        .type           $__internal_200_$__cuda_sm20_div_s64,@function
        .size           $__internal_200_$__cuda_sm20_div_s64,($__internal_201_$__cuda_sm20_rem_s64 - $__internal_200_$__cuda_sm20_div_s64)
$__internal_200_$__cuda_sm20_div_s64:
        /* <DEDUP_REMOVED lines=82> */
[----:B------:R-:W-:Y:S06]  /*70d0*/  RET.REL.NODEC R8 `(contiguous_all2_u8) ;  /* 0xffffff8c08c87950 */ /* 0x000fec0003c3ffff */
        .weak           $__internal_201_$__cuda_sm20_rem_s64
        .type           $__internal_201_$__cuda_sm20_rem_s64,@function
        .size           $__internal_201_$__cuda_sm20_rem_s64,(.L_x_32404 - $__internal_201_$__cuda_sm20_rem_s64)
$__internal_201_$__cuda_sm20_rem_s64:
        /* <DEDUP_REMOVED lines=76> */
[----:B------:R-:W-:Y:S06]  /*75a0*/  RET.REL.NODEC R24 `(contiguous_all2_u8) ;  /* 0xffffff8818947950 */ /* 0x000fec0003c3ffff */
.L_x_9472:
        /* <DEDUP_REMOVED lines=13> */
.L_x_32404:


//--------------------- .text.uncontiguous_all_u8 --------------------------
	.section	.text.uncontiguous_all_u8,"ax",@progbits
	.align	128
        .global         uncontiguous_all_u8
        .type           uncontiguous_all_u8,@function
        .size           uncontiguous_all_u8,(.L_x_32406 - uncontiguous_all_u8)
        .other          uncontiguous_all_u8,@"STO_CUDA_ENTRY STV_DEFAULT"
uncontiguous_all_u8:
.text.uncontiguous_all_u8:
        /* <DEDUP_REMOVED lines=39> */
.L_x_9501:
        /* <DEDUP_REMOVED lines=32> */
.L_x_9478:
[----:B------:R-:W-:Y:S01]  /*0470*/  MOV R26, R4 ;  /* 0x00000004001a7202 */ /* 0x000fe20000000f00 */
[----:B------:R-:W-:Y:S01]  /*0480*/  IMAD.MOV.U32 R11, RZ, RZ, R5 ;  /* 0x000000ffff0b7224 */ /* 0x000fe200078e0005 */
[----:B------:R-:W-:Y:S01]  /*0490*/  MOV R10, R36 ;  /* 0x00000024000a7202 */ /* 0x000fe20000000f00 */
[----:B------:R-:W-:Y:S01]  /*04a0*/  IMAD.MOV.U32 R9, RZ, RZ, R37 ;  /* 0x000000ffff097224 */ /* 0x000fe200078e0025 */
[----:B------:R-:W-:-:S07]  /*04b0*/  MOV R8, 0x4d0 ;  /* 0x000004d000087802 */ /* 0x000fce0000000f00 */
[----:B-1----:R-:W-:Y:S05]  /*04c0*/  CALL.REL.NOINC `($__internal_202_$__cuda_sm20_div_s64) ;  /* 0x0000006400907944 */ /* 0x002fea0003c00000 */
        /* <DEDUP_REMOVED lines=9> */
.L_x_9479:
[----:B------:R-:W-:Y:S05]  /*0560*/  BSYNC.RECONVERGENT B1 ;  /* 0x0000000000017941 */ /* 0x000fea0003800200 */
.L_x_9477:
        /* <DEDUP_REMOVED lines=33> */
.L_x_9481:
[----:B------:R-:W-:Y:S01]  /*0780*/  MOV R26, R18 ;  /* 0x00000012001a7202 */ /* 0x000fe20000000f00 */
[----:B------:R-:W-:Y:S01]  /*0790*/  IMAD.MOV.U32 R11, RZ, RZ, R19 ;  /* 0x000000ffff0b7224 */ /* 0x000fe200078e0013 */
[----:B------:R-:W-:Y:S01]  /*07a0*/  MOV R10, R36 ;  /* 0x00000024000a7202 */ /* 0x000fe20000000f00 */
[----:B------:R-:W-:Y:S01]  /*07b0*/  IMAD.MOV.U32 R9, RZ, RZ, R37 ;  /* 0x000000ffff097224 */ /* 0x000fe200078e0025 */
[----:B------:R-:W-:-:S07]  /*07c0*/  MOV R8, 0x7e0 ;  /* 0x000007e000087802 */ /* 0x000fce0000000f00 */
[----:B------:R-:W-:Y:S05]  /*07d0*/  CALL.REL.NOINC `($__internal_202_$__cuda_sm20_div_s64) ;  /* 0x0000006000cc7944 */ /* 0x000fea0003c00000 */
        /* <DEDUP_REMOVED lines=9> */
.L_x_9482:
[----:B------:R-:W-:Y:S05]  /*0870*/  BSYNC.RECONVERGENT B1 ;  /* 0x0000000000017941 */ /* 0x000fea0003800200 */
.L_x_9480:
        /* <DEDUP_REMOVED lines=34> */
.L_x_9484:
[----:B------:R-:W-:Y:S01]  /*0aa0*/  IMAD.MOV.U32 R26, RZ, RZ, R22 ;  /* 0x000000ffff1a7224 */ /* 0x000fe200078e0016 */
[----:B------:R-:W-:Y:S01]  /*0ab0*/  MOV R11, R23 ;  /* 0x00000017000b7202 */ /* 0x000fe20000000f00 */
[----:B------:R-:W-:Y:S01]  /*0ac0*/  IMAD.MOV.U32 R10, RZ, RZ, R40 ;  /* 0x000000ffff0a7224 */ /* 0x000fe200078e0028 */
[----:B------:R-:W-:Y:S02]  /*0ad0*/  MOV R9, R41 ;  /* 0x0000002900097202 */ /* 0x000fe40000000f00 */
[----:B------:R-:W-:-:S07]  /*0ae0*/  MOV R8, 0xb00 ;  /* 0x00000b0000087802 */ /* 0x000fce0000000f00 */
[----:B------:R-:W-:Y:S05]  /*0af0*/  CALL.REL.NOINC `($__internal_202_$__cuda_sm20_div_s64) ;  /* 0x0000006000047944 */ /* 0x000fea0003c00000 */
        /* <DEDUP_REMOVED lines=10> */
.L_x_9485:
[----:B------:R-:W-:Y:S05]  /*0ba0*/  BSYNC.RECONVERGENT B1 ;  /* 0x0000000000017941 */ /* 0x000fea0003800200 */
.L_x_9483:
        /* <DEDUP_REMOVED lines=35> */
.L_x_9487:
[----:B------:R-:W-:Y:S01]  /*0de0*/  MOV R26, R42 ;  /* 0x0000002a001a7202 */ /* 0x000fe20000000f00 */
[----:B------:R-:W-:Y:S01]  /*0df0*/  IMAD.MOV.U32 R11, RZ, RZ, R43 ;  /* 0x000000ffff0b7224 */ /* 0x000fe200078e002b */
[----:B------:R-:W-:Y:S01]  /*0e00*/  MOV R10, R40 ;  /* 0x00000028000a7202 */ /* 0x000fe20000000f00 */
[----:B------:R-:W-:Y:S01]  /*0e10*/  IMAD.MOV.U32 R9, RZ, RZ, R41 ;  /* 0x000000ffff097224 */ /* 0x000fe200078e0029 */
[----:B------:R-:W-:-:S07]  /*0e20*/  MOV R8, 0xe40 ;  /* 0x00000e4000087802 */ /* 0x000fce0000000f00 */
[----:B------:R-:W-:Y:S05]  /*0e30*/  CALL.REL.NOINC `($__internal_202_$__cuda_sm20_div_s64) ;  /* 0x0000005c00347944 */ /* 0x000fea0003c00000 */
        /* <DEDUP_REMOVED lines=11> */
.L_x_9488:
[----:B------:R-:W-:Y:S05]  /*0ef0*/  BSYNC.RECONVERGENT B1 ;  /* 0x0000000000017941 */ /* 0x000fea0003800200 */
.L_x_9486:
        /* <DEDUP_REMOVED lines=36> */
.L_x_9490:
        /* <DEDUP_REMOVED lines=16> */
.L_x_9491:
[----:B------:R-:W-:Y:S05]  /*1240*/  BSYNC.RECONVERGENT B1 ;  /* 0x0000000000017941 */ /* 0x000fea0003800200 */
.L_x_9489:
        /* <DEDUP_REMOVED lines=34> */
.L_x_9493:
[----:B------:R-:W-:Y:S01]  /*1470*/  IMAD.MOV.U32 R26, RZ, RZ, R40 ;  /* 0x000000ffff1a7224 */ /* 0x000fe200078e0028 */
[----:B------:R-:W-:Y:S01]  /*1480*/  MOV R11, R41 ;  /* 0x00000029000b7202 */ /* 0x000fe20000000f00 */
[----:B------:R-:W-:Y:S01]  /*1490*/  IMAD.MOV.U32 R10, RZ, RZ, R20 ;  /* 0x000000ffff0a7224 */ /* 0x000fe200078e0014 */
[----:B------:R-:W-:Y:S02]  /*14a0*/  MOV R9, R21 ;  /* 0x0000001500097202 */ /* 0x000fe40000000f00 */
[----:B------:R-:W-:-:S07]  /*14b0*/  MOV R8, 0x14d0 ;  /* 0x000014d000087802 */ /* 0x000fce0000000f00 */
[----:B------:R-:W-:Y:S05]  /*14c0*/  CALL.REL.NOINC `($__internal_202_$__cuda_sm20_div_s64) ;  /* 0x0000005400907944 */ /* 0x000fea0003c00000 */
        /* <DEDUP_REMOVED lines=11> */
.L_x_9494:
[----:B------:R-:W-:Y:S05]  /*1580*/  BSYNC.RECONVERGENT B1 ;  /* 0x0000000000017941 */ /* 0x000fea0003800200 */
.L_x_9492:
        /* <DEDUP_REMOVED lines=34> */
.L_x_9496:
        /* <DEDUP_REMOVED lines=17> */
.L_x_9497:
[----:B------:R-:W-:Y:S05]  /*18c0*/  BSYNC.RECONVERGENT B1 ;  /* 0x0000000000017941 */ /* 0x000fea0003800200 */
.L_x_9495:
        /* <DEDUP_REMOVED lines=35> */
.L_x_9499:
[----:B------:R-:W-:Y:S01]  /*1b00*/  MOV R26, R18 ;  /* 0x00000012001a7202 */ /* 0x000fe20000000f00 */
[----:B------:R-:W-:Y:S01]  /*1b10*/  IMAD.MOV.U32 R11, RZ, RZ, R19 ;  /* 0x000000ffff0b7224 */ /* 0x000fe200078e0013 */
[----:B------:R-:W-:Y:S01]  /*1b20*/  MOV R10, R20 ;  /* 0x00000014000a7202 */ /* 0x000fe20000000f00 */
[----:B------:R-:W-:Y:S01]  /*1b30*/  IMAD.MOV.U32 R9, RZ, RZ, R21 ;  /* 0x000000ffff097224 */ /* 0x000fe200078e0015 */
[----:B------:R-:W-:-:S07]  /*1b40*/  MOV R8, 0x1b60 ;  /* 0x00001b6000087802 */ /* 0x000fce0000000f00 */
[----:B------:R-:W-:Y:S05]  /*1b50*/  CALL.REL.NOINC `($__internal_202_$__cuda_sm20_div_s64) ;  /* 0x0000004c00ec7944 */ /* 0x000fea0003c00000 */
        /* <DEDUP_REMOVED lines=11> */
.L_x_9500:
[----:B------:R-:W-:Y:S05]  /*1c10*/  BSYNC.RECONVERGENT B1 ;  /* 0x0000000000017941 */ /* 0x000fea0003800200 */
.L_x_9498:
        /* <DEDUP_REMOVED lines=9> */
.L_x_9476:
        /* <DEDUP_REMOVED lines=36> */
.L_x_9504:
[----:B------:R-:W-:Y:S01]  /*1ef0*/  IMAD.MOV.U32 R26, RZ, RZ, R4 ;  /* 0x000000ffff1a7224 */ /* 0x000fe200078e0004 */
[----:B------:R-:W-:Y:S01]  /*1f00*/  MOV R11, R5 ;  /* 0x00000005000b7202 */ /* 0x000fe20000000f00 */
[----:B------:R-:W-:Y:S01]  /*1f10*/  IMAD.MOV.U32 R10, RZ, RZ, R6 ;  /* 0x000000ffff0a7224 */ /* 0x000fe200078e0006 */
[----:B------:R-:W-:Y:S02]  /*1f20*/  MOV R9, R7 ;  /* 0x0000000700097202 */ /* 0x000fe40000000f00 */
[----:B------:R-:W-:-:S07]  /*1f30*/  MOV R8, 0x1f50 ;  /* 0x00001f5000087802 */ /* 0x000fce0000000f00 */
[----:B------:R-:W-:Y:S05]  /*1f40*/  CALL.REL.NOINC `($__internal_202_$__cuda_sm20_div_s64) ;  /* 0x0000004800f07944 */ /* 0x000fea0003c00000 */
        /* <DEDUP_REMOVED lines=9> */
.L_x_9505:
[----:B------:R-:W-:Y:S05]  /*1fe0*/  BSYNC.RECONVERGENT B1 ;  /* 0x0000000000017941 */ /* 0x000fea0003800200 */
.L_x_9503:
        /* <DEDUP_REMOVED lines=34> */
.L_x_9507:
        /* <DEDUP_REMOVED lines=14> */
.L_x_9508:
[----:B------:R-:W-:Y:S05]  /*22f0*/  BSYNC.RECONVERGENT B1 ;  /* 0x0000000000017941 */ /* 0x000fea0003800200 */
.L_x_9506:
        /* <DEDUP_REMOVED lines=36> */
.L_x_9510:
        /* <DEDUP_REMOVED lines=17> */
.L_x_9511:
[----:B------:R-:W-:Y:S05]  /*2650*/  BSYNC.RECONVERGENT B1 ;  /* 0x0000000000017941 */ /* 0x000fea0003800200 */
.L_x_9509:
        /* <DEDUP_REMOVED lines=35> */
.L_x_9513:
[----:B------:R-:W-:Y:S01]  /*2890*/  IMAD.MOV.U32 R26, RZ, RZ, R16 ;  /* 0x000000ffff1a7224 */ /* 0x000fe200078e0010 */
[----:B------:R-:W-:Y:S01]  /*28a0*/  MOV R11, R17 ;  /* 0x00000011000b7202 */ /* 0x000fe20000000f00 */
[----:B------:R-:W-:Y:S01]  /*28b0*/  IMAD.MOV.U32 R10, RZ, RZ, R14 ;  /* 0x000000ffff0a7224 */ /* 0x000fe200078e000e */
[----:B------:R-:W-:Y:S02]  /*28c0*/  MOV R9, R15 ;  /* 0x0000000f00097202 */ /* 0x000fe40000000f00 */
[----:B------:R-:W-:-:S07]  /*28d0*/  MOV R8, 0x28f0 ;  /* 0x000028f000087802 */ /* 0x000fce0000000f00 */
[----:B------:R-:W-:Y:S05]  /*28e0*/  CALL.REL.NOINC `($__internal_202_$__cuda_sm20_div_s64) ;  /* 0x0000004000887944 */ /* 0x000fea0003c00000 */
        /* <DEDUP_REMOVED lines=10> */
.L_x_9514:
[----:B------:R-:W-:Y:S05]  /*2990*/  BSYNC.RECONVERGENT B1 ;  /* 0x0000000000017941 */ /* 0x000fea0003800200 */
.L_x_9512:
[----:B------:R-:W-:Y:S01]  /*29a0*/  IMAD R9, R9, R22, RZ ;  /* 0x0000001609097224 */ /* 0x000fe200078e02ff */
[----:B------:R-:W-:Y:S01]  /*29b0*/  IADD3 R3, PT, PT, R3, -0x2, RZ ;  /* 0xfffffffe03037810 */ /* 0x000fe20007ffe0ff */
[----:B------:R-:W-:Y:S02]  /*29c0*/  IMAD.MOV.U32 R6, RZ, RZ, R20 ;  /* 0x000000ffff067224 */ /* 0x000fe400078e0014 */
[-C--:B------:R-:W-:Y:S02]  /*29d0*/  IMAD R9, R23, R8.reuse, R9 ;  /* 0x0000000817097224 */ /* 0x080fe400078e0209 */
[----:B------:R-:W-:-:S04]  /*29e0*/  IMAD.WIDE.U32 R20, R22, R8, R6 ;  /* 0x0000000816147225 */ /* 0x000fc800078e0006 */
[----:B------:R-:W-:-:S07]  /*29f0*/  IMAD.IADD R21, R21, 0x1, R9 ;  /* 0x0000000115157824 */ /* 0x000fce00078e0209 */
.L_x_9502:
        /* <DEDUP_REMOVED lines=31> */
.L_x_9516:
[----:B------:R-:W-:Y:S01]  /*2bf0*/  MOV R14, R4 ;  /* 0x00000004000e7202 */ /* 0x000fe20000000f00 */
[----:B------:R-:W-:Y:S01]  /*2c00*/  IMAD.MOV.U32 R23, RZ, RZ, R5 ;  /* 0x000000ffff177224 */ /* 0x000fe200078e0005 */
[----:B------:R-:W-:Y:S01]  /*2c10*/  MOV R22, R6 ;  /* 0x0000000600167202 */ /* 0x000fe20000000f00 */
[----:B------:R-:W-:Y:S01]  /*2c20*/  IMAD.MOV.U32 R15, RZ, RZ, R7 ;  /* 0x000000ffff0f7224 */ /* 0x000fe200078e0007 */
[----:B------:R-:W-:-:S07]  /*2c30*/  MOV R24, 0x2c50 ;  /* 0x00002c5000187802 */ /* 0x000fce0000000f00 */
[----:B------:R-:W-:Y:S05]  /*2c40*/  CALL.REL.NOINC `($__internal_203_$__cuda_sm20_rem_s64) ;  /* 0x0000004000fc7944 */ /* 0x000fea0003c00000 */
.L_x_9517:
[----:B------:R-:W-:Y:S05]  /*2c50*/  BSYNC.RECONVERGENT B1 ;  /* 0x0000000000017941 */ /* 0x000fea0003800200 */
.L_x_9515:
        /* <DEDUP_REMOVED lines=31> */
.L_x_9519:
[----:B------:R-:W-:Y:S01]  /*2e50*/  IMAD.MOV.U32 R22, RZ, RZ, R6 ;  /* 0x000000ffff167224 */ /* 0x000fe200078e0006 */
[----:B------:R-:W-:Y:S01]  /*2e60*/  MOV R15, R7 ;  /* 0x00000007000f7202 */ /* 0x000fe20000000f00 */
[----:B------:R-:W-:Y:S01]  /*2e70*/  IMAD.MOV.U32 R14, RZ, RZ, R18 ;  /* 0x000000ffff0e7224 */ /* 0x000fe200078e0012 */
[----:B------:R-:W-:Y:S02]  /*2e80*/  MOV R23, R19 ;  /* 0x0000001300177202 */ /* 0x000fe40000000f00 */
[----:B------:R-:W-:-:S07]  /*2e90*/  MOV R24, 0x2eb0 ;  /* 0x00002eb000187802 */ /* 0x000fce0000000f00 */
[----:B------:R-:W-:Y:S05]  /*2ea0*/  CALL.REL.NOINC `($__internal_203_$__cuda_sm20_rem_s64) ;  /* 0x0000004000647944 */ /* 0x000fea0003c00000 */
[----:B------:R-:W-:Y:S01]  /*2eb0*/  IMAD.MOV.U32 R6, RZ, RZ, R8 ;  /* 0x000000ffff067224 */ /* 0x000fe200078e0008 */
[----:B------:R-:W-:-:S07]  /*2ec0*/  MOV R7, R9 ;  /* 0x0000000900077202 */ /* 0x000fce0000000f00 */
.L_x_9520:
[----:B------:R-:W-:Y:S05]  /*2ed0*/  BSYNC.RECONVERGENT B1 ;  /* 0x0000000000017941 */ /* 0x000fea0003800200 */
.L_x_9518:
[----:B------:R-:W-:Y:S02]  /*2ee0*/  IMAD R3, R7, R4, RZ ;  /* 0x0000000407037224 */ /* 0x000fe400078e02ff */
[----:B------:R-:W-:-:S04]  /*2ef0*/  IMAD.WIDE.U32 R20, R4, R6, R20 ;  /* 0x0000000604147225 */ /* 0x000fc800078e0014 */
[----:B------:R-:W-:-:S04]  /*2f00*/  IMAD R3, R5, R6, R3 ;  /* 0x0000000605037224 */ /* 0x000fc800078e0203 */
[----:B------:R-:W-:-:S07]  /*2f10*/  IMAD.IADD R21, R21, 0x1, R3 ;  /* 0x0000000115157824 */ /* 0x000fce00078e0203 */
.L_x_9475:
        /* <DEDUP_REMOVED lines=12> */
.L_x_9522:
[----:B------:R-:W-:Y:S05]  /*2fe0*/  BSYNC.RECONVERGENT B1 ;  /* 0x0000000000017941 */ /* 0x000fea0003800200 */
.L_x_9521:
[----:B------:R-:W-:-:S05]  /*2ff0*/  SEL R3, RZ, 0x1, !P0 ;  /* 0x00000001ff037807 */ /* 0x000fca0004000000 */
[----:B------:R1:W-:Y:S01]  /*3000*/  STS.U8 [R0+UR4], R3 ;  /* 0x0000000300007988 */ /* 0x0003e20008000004 */
[----:B------:R-:W-:Y:S05]  /*3010*/  BRA `(.L_x_9523) ;  /* 0x0000003400a47947 */ /* 0x000fea0003800000 */
.L_x_9474:
        /* <DEDUP_REMOVED lines=20> */
.L_x_9550:
        /* <DEDUP_REMOVED lines=33> */
.L_x_9527:
[----:B------:R-:W-:Y:S01]  /*3370*/  IMAD.MOV.U32 R26, RZ, RZ, R14 ;  /* 0x000000ffff1a7224 */ /* 0x000fe200078e000e */
[----:B------:R-:W-:Y:S01]  /*3380*/  MOV R11, R13 ;  /* 0x0000000d000b7202 */ /* 0x000fe20000000f00 */
[----:B------:R-:W-:Y:S01]  /*3390*/  IMAD.MOV.U32 R10, RZ, RZ, R34 ;  /* 0x000000ffff0a7224 */ /* 0x000fe200078e0022 */
[----:B------:R-:W-:Y:S02]  /*33a0*/  MOV R9, R35 ;  /* 0x0000002300097202 */ /* 0x000fe40000000f00 */
[----:B------:R-:W-:-:S07]  /*33b0*/  MOV R8, 0x33d0 ;  /* 0x000033d000087802 */ /* 0x000fce0000000f00 */
[----:B-123--:R-:W-:Y:S05]  /*33c0*/  CALL.REL.NOINC `($__internal_202_$__cuda_sm20_div_s64) ;  /* 0x0000003400d07944 */ /* 0x00efea0003c00000 */
        /* <DEDUP_REMOVED lines=10> */
.L_x_9528:
[----:B------:R-:W-:Y:S05]  /*3470*/  BSYNC.RECONVERGENT B1 ;  /* 0x0000000000017941 */ /* 0x000fea0003800200 */
.L_x_9526:
        /* <DEDUP_REMOVED lines=37> */
.L_x_9530:
        /* <DEDUP_REMOVED lines=17> */
.L_x_9531:
[----:B------:R-:W-:Y:S05]  /*37e0*/  BSYNC.RECONVERGENT B1 ;  /* 0x0000000000017941 */ /* 0x000fea0003800200 */
.L_x_9529:
        /* <DEDUP_REMOVED lines=38> */
.L_x_9533:
[----:B------:R-:W-:Y:S01]  /*3a50*/  IMAD.MOV.U32 R26, RZ, RZ, R34 ;  /* 0x000000ffff1a7224 */ /* 0x000fe200078e0022 */
[----:B------:R-:W-:Y:S01]  /*3a60*/  MOV R11, R35 ;  /* 0x00000023000b7202 */ /* 0x000fe20000000f00 */
[----:B------:R-:W-:Y:S01]  /*3a70*/  IMAD.MOV.U32 R10, RZ, RZ, R36 ;  /* 0x000000ffff0a7224 */ /* 0x000fe200078e0024 */
[----:B------:R-:W-:Y:S02]  /*3a80*/  MOV R9, R37 ;  /* 0x0000002500097202 */ /* 0x000fe40000000f00 */
[----:B------:R-:W-:-:S07]  /*3a90*/  MOV R8, 0x3ab0 ;  /* 0x00003ab000087802 */ /* 0x000fce0000000f00 */
[----:B-1----:R-:W-:Y:S05]  /*3aa0*/  CALL.REL.NOINC `($__internal_202_$__cuda_sm20_div_s64) ;  /* 0x0000003000187944 */ /* 0x002fea0003c00000 */
        /* <DEDUP_REMOVED lines=11> */
.L_x_9534:
[----:B------:R-:W-:Y:S05]  /*3b60*/  BSYNC.RECONVERGENT B1 ;  /* 0x0000000000017941 */ /* 0x000fea0003800200 */
.L_x_9532:
        /* <DEDUP_REMOVED lines=37> */
.L_x_9536:
        /* <DEDUP_REMOVED lines=17> */
.L_x_9537:
[----:B------:R-:W-:Y:S05]  /*3ed0*/  BSYNC.RECONVERGENT B1 ;  /* 0x0000000000017941 */ /* 0x000fea0003800200 */
.L_x_9535:
        /* <DEDUP_REMOVED lines=38> */
.L_x_9539:
        /* <DEDUP_REMOVED lines=17> */
.L_x_9540:
[----:B------:R-:W-:Y:S05]  /*4250*/  BSYNC.RECONVERGENT B1 ;  /* 0x0000000000017941 */ /* 0x000fea0003800200 */
.L_x_9538:
        /* <DEDUP_REMOVED lines=38> */
.L_x_9542:
        /* <DEDUP_REMOVED lines=17> */
.L_x_9543:
[----:B------:R-:W-:Y:S05]  /*45d0*/  BSYNC.RECONVERGENT B1 ;  /* 0x0000000000017941 */ /* 0x000fea0003800200 */
.L_x_9541:
        /* <DEDUP_REMOVED lines=37> */
.L_x_9545:
        /* <DEDUP_REMOVED lines=17> */
.L_x_9546:
[----:B------:R-:W-:Y:S05]  /*4940*/  BSYNC.RECONVERGENT B1 ;  /* 0x0000000000017941 */ /* 0x000fea0003800200 */
.L_x_9544:
        /* <DEDUP_REMOVED lines=37> */
.L_x_9548:
        /* <DEDUP_REMOVED lines=17> */
.L_x_9549:
[----:B------:R-:W-:Y:S05]  /*4cb0*/  BSYNC.RECONVERGENT B1 ;  /* 0x0000000000017941 */ /* 0x000fea0003800200 */
.L_x_9547:
        /* <DEDUP_REMOVED lines=12> */
.L_x_9525:
        /* <DEDUP_REMOVED lines=37> */
.L_x_9553:
[----:B------:R-:W-:Y:S01]  /*4fd0*/  IMAD.MOV.U32 R26, RZ, RZ, R14 ;  /* 0x000000ffff1a7224 */ /* 0x000fe200078e000e */
[----:B------:R-:W-:Y:S01]  /*4fe0*/  MOV R11, R13 ;  /* 0x0000000d000b7202 */ /* 0x000fe20000000f00 */
[----:B------:R-:W-:Y:S01]  /*4ff0*/  IMAD.MOV.U32 R10, RZ, RZ, R16 ;  /* 0x000000ffff0a7224 */ /* 0x000fe200078e0010 */
[----:B------:R-:W-:Y:S02]  /*5000*/  MOV R9, R17 ;  /* 0x0000001100097202 */ /* 0x000fe40000000f00 */
[----:B------:R-:W-:-:S07]  /*5010*/  MOV R8, 0x5030 ;  /* 0x0000503000087802 */ /* 0x000fce0000000f00 */
[----:B------:R-:W-:Y:S05]  /*5020*/  CALL.REL.NOINC `($__internal_202_$__cuda_sm20_div_s64) ;  /* 0x0000001800b87944 */ /* 0x000fea0003c00000 */
        /* <DEDUP_REMOVED lines=10> */
.L_x_9554:
[----:B------:R-:W-:Y:S05]  /*50d0*/  BSYNC.RECONVERGENT B1 ;  /* 0x0000000000017941 */ /* 0x000fea0003800200 */
.L_x_9552:
        /* <DEDUP_REMOVED lines=38> */
.L_x_9556:
        /* <DEDUP_REMOVED lines=17> */
.L_x_9557:
[----:B------:R-:W-:Y:S05]  /*5450*/  BSYNC.RECONVERGENT B1 ;  /* 0x0000000000017941 */ /* 0x000fea0003800200 */
.L_x_9555:
        /* <DEDUP_REMOVED lines=40> */
.L_x_9559:
        /* <DEDUP_REMOVED lines=17> */
.L_x_9560:
[----:B------:R-:W-:Y:S05]  /*57f0*/  BSYNC.RECONVERGENT B1 ;  /* 0x0000000000017941 */ /* 0x000fea0003800200 */
.L_x_9558:
        /* <DEDUP_REMOVED lines=40> */
.L_x_9562:
        /* <DEDUP_REMOVED lines=17> */
.L_x_9563:
[----:B------:R-:W-:Y:S05]  /*5b90*/  BSYNC.RECONVERGENT B1 ;  /* 0x0000000000017941 */ /* 0x000fea0003800200 */
.L_x_9561:
        /* <DEDUP_REMOVED lines=9> */
.L_x_9551:
        /* <DEDUP_REMOVED lines=35> */
.L_x_9566:
[----:B------:R-:W-:Y:S01]  /*5e60*/  MOV R26, R14 ;  /* 0x0000000e001a7202 */ /* 0x000fe20000000f00 */
[----:B------:R-:W-:Y:S01]  /*5e70*/  IMAD.MOV.U32 R10, RZ, RZ, R16 ;  /* 0x000000ffff0a7224 */ /* 0x000fe200078e0010 */
[----:B------:R-:W-:Y:S02]  /*5e80*/  MOV R11, R13 ;  /* 0x0000000d000b7202 */ /* 0x000fe40000000f00 */
[----:B------:R-:W-:Y:S02]  /*5e90*/  MOV R9, R17 ;  /* 0x0000001100097202 */ /* 0x000fe40000000f00 */
[----:B------:R-:W-:-:S07]  /*5ea0*/  MOV R8, 0x5ec0 ;  /* 0x00005ec000087802 */ /* 0x000fce0000000f00 */
[----:B------:R-:W-:Y:S05]  /*5eb0*/  CALL.REL.NOINC `($__internal_202_$__cuda_sm20_div_s64) ;  /* 0x0000000c00147944 */ /* 0x000fea0003c00000 */
        /* <DEDUP_REMOVED lines=10> */
.L_x_9567:
[----:B------:R-:W-:Y:S05]  /*5f60*/  BSYNC.RECONVERGENT B1 ;  /* 0x0000000000017941 */ /* 0x000fea0003800200 */
.L_x_9565:
        /* <DEDUP_REMOVED lines=39> */
.L_x_9569:
        /* <DEDUP_REMOVED lines=17> */
.L_x_9570:
[----:B------:R-:W-:Y:S05]  /*62f0*/  BSYNC.RECONVERGENT B1 ;  /* 0x0000000000017941 */ /* 0x000fea0003800200 */
.L_x_9568:
        /* <DEDUP_REMOVED lines=9> */
.L_x_9564:
        /* <DEDUP_REMOVED lines=31> */
.L_x_9572:
[----:B------:R-:W-:Y:S02]  /*6580*/  MOV R15, R23 ;  /* 0x00000017000f7202 */ /* 0x000fe40000000f00 */
[----:B------:R-:W-:Y:S02]  /*6590*/  MOV R23, R13 ;  /* 0x0000000d00177202 */ /* 0x000fe40000000f00 */
[----:B------:R-:W-:-:S07]  /*65a0*/  MOV R24, 0x65c0 ;  /* 0x000065c000187802 */ /* 0x000fce0000000f00 */
[----:B------:R-:W-:Y:S05]  /*65b0*/  CALL.REL.NOINC `($__internal_203_$__cuda_sm20_rem_s64) ;  /* 0x0000000800a07944 */ /* 0x000fea0003c00000 */
.L_x_9573:
[----:B------:R-:W-:Y:S05]  /*65c0*/  BSYNC.RECONVERGENT B1 ;  /* 0x0000000000017941 */ /* 0x000fea0003800200 */
.L_x_9571:
[----:B------:R-:W0:Y:S02]  /*65d0*/  LDC.64 R10, c[0x0][0x398] ;  /* 0x0000e600ff0a7b82 */ /* 0x000e240000000a00 */
[----:B0-----:R-:W-:-:S06]  /*65e0*/  IMAD.WIDE.U32 R6, R7, 0x8, R10 ;  /* 0x0000000807067825 */ /* 0x001fcc00078e000a */
[----:B------:R-:W2:Y:S02]  /*65f0*/  LDG.E.64 R6, desc[UR8][R6.64] ;  /* 0x0000000806067981 */ /* 0x000ea4000c1e1b00 */
[-C--:B--2---:R-:W-:Y:S02]  /*6600*/  IMAD R3, R7, R8.reuse, RZ ;  /* 0x0000000807037224 */ /* 0x084fe400078e02ff */
[----:B------:R-:W-:-:S04]  /*6610*/  IMAD.WIDE.U32 R4, R6, R8, R4 ;  /* 0x0000000806047225 */ /* 0x000fc800078e0004 */
[----:B------:R-:W-:-:S04]  /*6620*/  IMAD R3, R6, R9, R3 ;  /* 0x0000000906037224 */ /* 0x000fc800078e0203 */
[----:B------:R-:W-:-:S07]  /*6630*/  IMAD.IADD R5, R5, 0x1, R3 ;  /* 0x0000000105057824 */ /* 0x000fce00078e0203 */
.L_x_9524:
[----:B------:R-:W0:Y:S02]  /*6640*/  LDCU.64 UR12, c[0x0][0x388] ;  /* 0x00007100ff0c77ac */ /* 0x000e240008000a00 */
[----:B0-----:R-:W-:-:S04]  /*6650*/  IADD3 R4, P0, PT, R4, UR12, RZ ;  /* 0x0000000c04047c10 */ /* 0x001fc8000ff1e0ff */
[----:B------:R-:W-:-:S05]  /*6660*/  IADD3.X R5, PT, PT, R5, UR13, RZ, P0, !PT ;  /* 0x0000000d05057c10 */ /* 0x000fca00087fe4ff */
[----:B------:R-:W2:Y:S02]  /*6670*/  LDG.E.U8 R4, desc[UR8][R4.64] ;  /* 0x0000000804047981 */ /* 0x000ea4000c1e1100 */
[----:B--2---:R-:W-:-:S04]  /*6680*/  ISETP.NE.AND P0, PT, R4, RZ, PT ;  /* 0x000000ff0400720c */ /* 0x004fc80003f05270 */
[----:B------:R-:W-:-:S05]  /*6690*/  SEL R3, RZ, 0x1, !P0 ;  /* 0x00000001ff037807 */ /* 0x000fca0004000000 */
[----:B------:R0:W-:Y:S04]  /*66a0*/  STS.U8 [R0+UR4], R3 ;  /* 0x0000000300007988 */ /* 0x0001e80008000004 */
.L_x_9523:
[----:B------:R-:W-:Y:S05]  /*66b0*/  BSYNC.RECONVERGENT B0 ;  /* 0x0000000000007941 */ /* 0x000fea0003800200 */
.L_x_9473:
[----:B------:R-:W-:Y:S01]  /*66c0*/  BAR.SYNC.DEFER_BLOCKING 0x0 ;  /* 0x0000000000007b1d */ /* 0x000fe20000010000 */
[----:B------:R-:W-:-:S09]  /*66d0*/  UISETP.GE.U32.AND UP0, UPT, UR5, 0x42, UPT ;  /* 0x000000420500788c */ /* 0x000fd2000bf06070 */
[----:B------:R-:W-:Y:S05]  /*66e0*/  BRA.U !UP0, `(.L_x_9574) ;  /* 0x00000001083c7547 */ /* 0x000fea000b800000 */
.L_x_9577:
        /* <DEDUP_REMOVED lines=10> */
.L_x_9576:
[----:B------:R-:W-:Y:S05]  /*6790*/  BSYNC.RECONVERGENT B0 ;  /* 0x0000000000007941 */ /* 0x000fea0003800200 */
.L_x_9575:
[----:B------:R-:W-:Y:S01]  /*67a0*/  BAR.SYNC.DEFER_BLOCKING 0x0 ;  /* 0x0000000000007b1d */ /* 0x000fe20000010000 */
[----:B------:R-:W-:-:S05]  /*67b0*/  UISETP.GT.U32.AND UP0, UPT, UR5, 0x83, UPT ;  /* 0x000000830500788c */ /* 0x000fca000bf04070 */
[----:B------:R-:W-:-:S04]  /*67c0*/  UMOV UR5, UR6 ;  /* 0x0000000600057c82 */ /* 0x000fc80008000000 */
[----:B------:R-:W-:Y:S05]  /*67d0*/  BRA.U UP0, `(.L_x_9577) ;  /* 0xfffffffd00c47547 */ /* 0x000fea000b83ffff */
.L_x_9574:
        /* <DEDUP_REMOVED lines=51> */
        .weak           $__internal_202_$__cuda_sm20_div_s64
        .type           $__internal_202_$__cuda_sm20_div_s64,@function
        .size           $__internal_202_$__cuda_sm20_div_s64,($__internal_203_$__cuda_sm20_rem_s64 - $__internal_202_$__cuda_sm20_div_s64)
$__internal_202_$__cuda_sm20_div_s64:
        /* <DEDUP_REMOVED lines=82> */
[----:B------:R-:W-:Y:S06]  /*7030*/  RET.REL.NODEC R8 `(uncontiguous_all_u8) ;  /* 0xffffff8c08f07950 */ /* 0x000fec0003c3ffff */
        .weak           $__internal_203_$__cuda_sm20_rem_s64
        .type           $__internal_203_$__cuda_sm20_rem_s64,@function
        .size           $__internal_203_$__cuda_sm20_rem_s64,(.L_x_32406 - $__internal_203_$__cuda_sm20_rem_s64)
$__internal_203_$__cuda_sm20_rem_s64:
        /* <DEDUP_REMOVED lines=76> */
[----:B------:R-:W-:Y:S06]  /*7500*/  RET.REL.NODEC R24 `(uncontiguous_all_u8) ;  /* 0xffffff8818bc7950 */ /* 0x000fec0003c3ffff */
.L_x_9578:
        /* <DEDUP_REMOVED lines=15> */
.L_x_32406:


//--------------------- .text.contiguous_all_u8   --------------------------
	.section	.text.contiguous_all_u8,"ax",@progbits
	.align	128
        .global         contiguous_all_u8
        .type           contiguous_all_u8,@function
        .size           contiguous_all_u8,(.L_x_33108 - contiguous_all_u8)
        .other          contiguous_all_u8,@"STO_CUDA_ENTRY STV_DEFAULT"
contiguous_all_u8:
.text.contiguous_all_u8:
        /* <DEDUP_REMOVED lines=27> */
[----:B------:R-:W-:Y:S05]  /*01b0*/  @!P1 BRA `(.L_x_9582) ;  /* 0x0000000000109947 */ /* 0x000fea0003800000 */
[----:B------:R-:W-:-:S05]  /*01c0*/  IADD3 R2, P0, PT, R5, R6, RZ ;  /* 0x0000000605027210 */ /* 0x000fca0007f1e0ff */
[----:B------:R-:W-:-:S05]  /*01d0*/  IMAD.X R3, RZ, RZ, R7, P0 ;  /* 0x000000ffff037224 */ /* 0x000fca00000e0607 */
[----:B------:R-:W2:Y:S02]  /*01e0*/  LDG.E.U8 R2, desc[UR8][R2.64] ;  /* 0x0000000802027981 */ /* 0x000ea4000c1e1100 */
[----:B--2---:R-:W-:-:S13]  /*01f0*/  ISETP.NE.AND P0, PT, R2, RZ, PT ;  /* 0x000000ff0200720c */ /* 0x004fda0003f05270 */
.L_x_9582:
[----:B------:R-:W-:Y:S05]  /*0200*/  BSYNC.RECONVERGENT B1 ;  /* 0x0000000000017941 */ /* 0x000fea0003800200 */
.L_x_9581:
[----:B------:R-:W-:-:S05]  /*0210*/  SEL R3, RZ, 0x1, !P0 ;  /* 0x00000001ff037807 */ /* 0x000fca0004000000 */
[----:B------:R0:W-:Y:S01]  /*0220*/  STS.U8 [R0+UR4], R3 ;  /* 0x0000000300007988 */ /* 0x0001e20008000004 */
[----:B------:R-:W-:Y:S05]  /*0230*/  BRA `(.L_x_9583) ;  /* 0x0000000000287947 */ /* 0x000fea0003800000 */
.L_x_9580:
        /* <DEDUP_REMOVED lines=10> */
.L_x_9583:
[----:B------:R-:W-:Y:S05]  /*02e0*/  BSYNC.RECONVERGENT B0 ;  /* 0x0000000000007941 */ /* 0x000fea0003800200 */
.L_x_9579:
[----:B------:R-:W-:Y:S01]  /*02f0*/  BAR.SYNC.DEFER_BLOCKING 0x0 ;  /* 0x0000000000007b1d */ /* 0x000fe20000010000 */
[----:B------:R-:W-:-:S09]  /*0300*/  UISETP.GE.U32.AND UP0, UPT, UR5, 0x42, UPT ;  /* 0x000000420500788c */ /* 0x000fd2000bf06070 */
[----:B------:R-:W-:Y:S05]  /*0310*/  BRA.U !UP0, `(.L_x_9584) ;  /* 0x00000001083c7547 */ /* 0x000fea000b800000 */
.L_x_9587:
        /* <DEDUP_REMOVED lines=10> */
.L_x_9586:
[----:B------:R-:W-:Y:S05]  /*03c0*/  BSYNC.RECONVERGENT B0 ;  /* 0x0000000000007941 */ /* 0x000fea0003800200 */
.L_x_9585:
[----:B------:R-:W-:Y:S01]  /*03d0*/  BAR.SYNC.DEFER_BLOCKING 0x0 ;  /* 0x0000000000007b1d */ /* 0x000fe20000010000 */
[----:B------:R-:W-:-:S05]  /*03e0*/  UISETP.GT.U32.AND UP0, UPT, UR5, 0x83, UPT ;  /* 0x000000830500788c */ /* 0x000fca000bf04070 */
[----:B------:R-:W-:-:S04]  /*03f0*/  UMOV UR5, UR6 ;  /* 0x0000000600057c82 */ /* 0x000fc80008000000 */
[----:B------:R-:W-:Y:S05]  /*0400*/  BRA.U UP0, `(.L_x_9587) ;  /* 0xfffffffd00c47547 */ /* 0x000fea000b83ffff */
.L_x_9584:
        /* <DEDUP_REMOVED lines=51> */
.L_x_9588:
        /* <DEDUP_REMOVED lines=12> */
.L_x_33108:


//--------------------- .text.contiguous_all33_i64 --------------------------
	.section	.text.contiguous_all33_i64,"ax",@progbits
	.align	128
        .global         contiguous_all33_i64
        .type           contiguous_all33_i64,@function
        .size           contiguous_all33_i64,(.L_x_33109 - contiguous_all33_i64)
        .other          contiguous_all33_i64,@"STO_CUDA_ENTRY STV_DEFAULT"
contiguous_all33_i64:
.text.contiguous_all33_i64:
        /* <DEDUP_REMOVED lines=50> */
.L_x_9593:
        /* <DEDUP_REMOVED lines=36> */
.L_x_9592:
[----:B------:R-:W-:Y:S05]  /*0560*/  BSYNC.RECONVERGENT B0 ;  /* 0x0000000000007941 */ /* 0x000fea0003800200 */
.L_x_9591:
[----:B------:R-:W-:Y:S01]  /*0570*/  UIADD3 UR4, UPT, UPT, UR4, 0x8, URZ ;  /* 0x0000000804047890 */ /* 0x000fe2000fffe0ff */
[----:B------:R-:W-:Y:S01]  /*0580*/  SEL R5, RZ, 0x1, !P0 ;  /* 0x00000001ff057807 */ /* 0x000fe20004000000 */
[----:B------:R-:W-:Y:S01]  /*0590*/  IMAD R10, R3, 0x8, R10 ;  /* 0x00000008030a7824 */ /* 0x000fe200078e020a */
[----:B------:R-:W-:Y:S09]  /*05a0*/  @P1 BRA `(.L_x_9593) ;  /* 0xfffffffc005c1947 */ /* 0x000ff2000383ffff */
[----:B------:R-:W-:-:S12]  /*05b0*/  UIADD3 UR4, UPT, UPT, UR4, 0x1, URZ ;  /* 0x0000000104047890 */ /* 0x000fd8000fffe0ff */
.L_x_9590:
        /* <DEDUP_REMOVED lines=23> */
.L_x_9597:
[----:B------:R-:W-:Y:S05]  /*0730*/  BSYNC.RECONVERGENT B0 ;  /* 0x0000000000007941 */ /* 0x000fea0003800200 */
.L_x_9596:
[----:B------:R-:W-:Y:S01]  /*0740*/  SEL R5, RZ, 0x1, !P0 ;  /* 0x00000001ff057807 */ /* 0x000fe20004000000 */
[----:B------:R-:W-:-:S12]  /*0750*/  UIADD3 UR4, UPT, UPT, UR4, 0x4, URZ ;  /* 0x0000000404047890 */ /* 0x000fd8000fffe0ff */
.L_x_9595:
        /* <DEDUP_REMOVED lines=14> */
.L_x_9600:
[----:B------:R-:W-:Y:S05]  /*0840*/  BSYNC.RECONVERGENT B0 ;  /* 0x0000000000007941 */ /* 0x000fea0003800200 */
.L_x_9599:
[----:B------:R-:W-:Y:S01]  /*0850*/  SEL R5, RZ, 0x1, !P0 ;  /* 0x00000001ff057807 */ /* 0x000fe20004000000 */
[----:B------:R-:W-:-:S12]  /*0860*/  UIADD3 UR4, UPT, UPT, UR4, 0x2, URZ ;  /* 0x0000000204047890 */ /* 0x000fd8000fffe0ff */
.L_x_9598:
        /* <DEDUP_REMOVED lines=8> */
.L_x_9594:
[----:B-1----:R0:W-:Y:S02]  /*08f0*/  STS.U8 [R0+UR5], R5 ;  /* 0x0000000500007988 */ /* 0x0021e40008000005 */
.L_x_9589:
        /* <DEDUP_REMOVED lines=9> */
.L_x_9601:
        /* <DEDUP_REMOVED lines=15> */
.L_x_33109:


//--------------------- .text.contiguous_all3_i64 --------------------------
	.section	.text.contiguous_all3_i64,"ax",@progbits
	.align	128
        .global         contiguous_all3_i64
        .type           contiguous_all3_i64,@function
        .size           contiguous_all3_i64,(.L_x_32408 - contiguous_all3_i64)
        .other          contiguous_all3_i64,@"STO_CUDA_ENTRY STV_DEFAULT"
contiguous_all3_i64:
.text.contiguous_all3_i64:
        /* <DEDUP_REMOVED lines=43> */
.L_x_9620:
        /* <DEDUP_REMOVED lines=27> */
.L_x_9604:
[----:B------:R-:W-:Y:S01]  /*0460*/  IMAD.MOV.U32 R27, RZ, RZ, R32 ;  /* 0x000000ffff1b7224 */ /* 0x000fe200078e0020 */
[----:B0-----:R-:W-:Y:S01]  /*0470*/  MOV R2, R34 ;  /* 0x0000002200027202 */ /* 0x001fe20000000f00 */
[----:B------:R-:W-:Y:S01]  /*0480*/  IMAD.MOV.U32 R0, RZ, RZ, R35 ;  /* 0x000000ffff007224 */ /* 0x000fe200078e0023 */
[----:B------:R-:W-:-:S07]  /*0490*/  MOV R9, 0x4b0 ;  /* 0x000004b000097802 */ /* 0x000fce0000000f00 */
[----:B-12-4-:R-:W-:Y:S05]  /*04a0*/  CALL.REL.NOINC `($__internal_204_$__cuda_sm20_div_s64) ;  /* 0x0000003400207944 */ /* 0x016fea0003c00000 */
        /* <DEDUP_REMOVED lines=8> */
.L_x_9605:
        /* <DEDUP_REMOVED lines=33> */
.L_x_9606:
[----:B------:R-:W-:Y:S01]  /*0740*/  IMAD.MOV.U32 R27, RZ, RZ, R31 ;  /* 0x000000ffff1b7224 */ /* 0x000fe200078e001f */
[----:B0-----:R-:W-:Y:S01]  /*0750*/  MOV R2, R34 ;  /* 0x0000002200027202 */ /* 0x001fe20000000f00 */
[----:B------:R-:W-:Y:S01]  /*0760*/  IMAD.MOV.U32 R0, RZ, RZ, R35 ;  /* 0x000000ffff007224 */ /* 0x000fe200078e0023 */
[----:B------:R-:W-:-:S07]  /*0770*/  MOV R9, 0x790 ;  /* 0x0000079000097802 */ /* 0x000fce0000000f00 */
[----:B----4-:R-:W-:Y:S05]  /*0780*/  CALL.REL.NOINC `($__internal_204_$__cuda_sm20_div_s64) ;  /* 0x0000003000687944 */ /* 0x010fea0003c00000 */
        /* <DEDUP_REMOVED lines=9> */
.L_x_9607:
        /* <DEDUP_REMOVED lines=35> */
.L_x_9608:
[----:B------:R-:W-:Y:S01]  /*0a50*/  MOV R27, R29 ;  /* 0x0000001d001b7202 */ /* 0x000fe20000000f00 */
[----:B------:R-:W-:Y:S01]  /*0a60*/  IMAD.MOV.U32 R2, RZ, RZ, R32 ;  /* 0x000000ffff027224 */ /* 0x000fe200078e0020 */
[----:B------:R-:W-:Y:S02]  /*0a70*/  MOV R0, R33 ;  /* 0x0000002100007202 */ /* 0x000fe40000000f00 */
[----:B------:R-:W-:-:S07]  /*0a80*/  MOV R9, 0xaa0 ;  /* 0x00000aa000097802 */ /* 0x000fce0000000f00 */
[----:B----4-:R-:W-:Y:S05]  /*0a90*/  CALL.REL.NOINC `($__internal_204_$__cuda_sm20_div_s64) ;  /* 0x0000002c00a47944 */ /* 0x010fea0003c00000 */
        /* <DEDUP_REMOVED lines=9> */
.L_x_9609:
        /* <DEDUP_REMOVED lines=33> */
.L_x_9610:
[----:B------:R-:W-:Y:S01]  /*0d40*/  IMAD.MOV.U32 R27, RZ, RZ, R28 ;  /* 0x000000ffff1b7224 */ /* 0x000fe200078e001c */
[----:B------:R-:W-:Y:S01]  /*0d50*/  MOV R2, R32 ;  /* 0x0000002000027202 */ /* 0x000fe20000000f00 */
[----:B------:R-:W-:Y:S01]  /*0d60*/  IMAD.MOV.U32 R0, RZ, RZ, R33 ;  /* 0x000000ffff007224 */ /* 0x000fe200078e0021 */
[----:B------:R-:W-:-:S07]  /*0d70*/  MOV R9, 0xd90 ;  /* 0x00000d9000097802 */ /* 0x000fce0000000f00 */
[----:B----4-:R-:W-:Y:S05]  /*0d80*/  CALL.REL.NOINC `($__internal_204_$__cuda_sm20_div_s64) ;  /* 0x0000002800e87944 */ /* 0x010fea0003c00000 */
        /* <DEDUP_REMOVED lines=8> */
.L_x_9611:
        /* <DEDUP_REMOVED lines=34> */
.L_x_9612:
        /* <DEDUP_REMOVED lines=14> */
.L_x_9613:
        /* <DEDUP_REMOVED lines=34> */
.L_x_9614:
[----:B------:R-:W-:Y:S01]  /*1330*/  MOV R27, R28 ;  /* 0x0000001c001b7202 */ /* 0x000fe20000000f00 */
[----:B------:R-:W-:Y:S01]  /*1340*/  IMAD.MOV.U32 R2, RZ, RZ, R32 ;  /* 0x000000ffff027224 */ /* 0x000fe200078e0020 */
[----:B------:R-:W-:Y:S02]  /*1350*/  MOV R0, R33 ;  /* 0x0000002100007202 */ /* 0x000fe40000000f00 */
[----:B------:R-:W-:-:S07]  /*1360*/  MOV R9, 0x1380 ;  /* 0x0000138000097802 */ /* 0x000fce0000000f00 */
[----:B----4-:R-:W-:Y:S05]  /*1370*/  CALL.REL.NOINC `($__internal_204_$__cuda_sm20_div_s64) ;  /* 0x00000024006c7944 */ /* 0x010fea0003c00000 */
        /* <DEDUP_REMOVED lines=9> */
.L_x_9615:
        /* <DEDUP_REMOVED lines=34> */
.L_x_9616:
        /* <DEDUP_REMOVED lines=14> */
.L_x_9617:
        /* <DEDUP_REMOVED lines=34> */
.L_x_9618:
[----:B------:R-:W-:Y:S01]  /*1930*/  MOV R27, R30 ;  /* 0x0000001e001b7202 */ /* 0x000fe20000000f00 */
[----:B------:R-:W-:Y:S01]  /*1940*/  IMAD.MOV.U32 R2, RZ, RZ, R32 ;  /* 0x000000ffff027224 */ /* 0x000fe200078e0020 */
[----:B------:R-:W-:Y:S02]  /*1950*/  MOV R0, R33 ;  /* 0x0000002100007202 */ /* 0x000fe40000000f00 */
[----:B------:R-:W-:-:S07]  /*1960*/  MOV R9, 0x1980 ;  /* 0x0000198000097802 */ /* 0x000fce0000000f00 */
[----:B----4-:R-:W-:Y:S05]  /*1970*/  CALL.REL.NOINC `($__internal_204_$__cuda_sm20_div_s64) ;  /* 0x0000001c00ec7944 */ /* 0x010fea0003c00000 */
        /* <DEDUP_REMOVED lines=9> */
.L_x_9619:
        /* <DEDUP_REMOVED lines=14> */
.L_x_9603:
        /* <DEDUP_REMOVED lines=33> */
.L_x_9622:
[----:B------:R-:W-:Y:S01]  /*1d00*/  IMAD.MOV.U32 R27, RZ, RZ, R32 ;  /* 0x000000ffff1b7224 */ /* 0x000fe200078e0020 */
[----:B0-----:R-:W-:Y:S01]  /*1d10*/  MOV R2, R16 ;  /* 0x0000001000027202 */ /* 0x001fe20000000f00 */
[----:B------:R-:W-:Y:S01]  /*1d20*/  IMAD.MOV.U32 R0, RZ, RZ, R17 ;  /* 0x000000ffff007224 */ /* 0x000fe200078e0011 */
[----:B------:R-:W-:-:S07]  /*1d30*/  MOV R9, 0x1d50 ;  /* 0x00001d5000097802 */ /* 0x000fce0000000f00 */
[----:B------:R-:W-:Y:S05]  /*1d40*/  CALL.REL.NOINC `($__internal_204_$__cuda_sm20_div_s64) ;  /* 0x0000001800f87944 */ /* 0x000fea0003c00000 */
        /* <DEDUP_REMOVED lines=8> */
.L_x_9623:
        /* <DEDUP_REMOVED lines=35> */
.L_x_9624:
[----:B------:R-:W-:Y:S01]  /*2000*/  IMAD.MOV.U32 R27, RZ, RZ, R17 ;  /* 0x000000ffff1b7224 */ /* 0x000fe200078e0011 */
[----:B0-----:R-:W-:Y:S01]  /*2010*/  MOV R2, R18 ;  /* 0x0000001200027202 */ /* 0x001fe20000000f00 */
[----:B------:R-:W-:Y:S01]  /*2020*/  IMAD.MOV.U32 R0, RZ, RZ, R19 ;  /* 0x000000ffff007224 */ /* 0x000fe200078e0013 */
[----:B------:R-:W-:-:S07]  /*2030*/  MOV R9, 0x2050 ;  /* 0x0000205000097802 */ /* 0x000fce0000000f00 */
[----:B------:R-:W-:Y:S05]  /*2040*/  CALL.REL.NOINC `($__internal_204_$__cuda_sm20_div_s64) ;  /* 0x0000001800387944 */ /* 0x000fea0003c00000 */
        /* <DEDUP_REMOVED lines=9> */
.L_x_9625:
        /* <DEDUP_REMOVED lines=36> */
.L_x_9626:
[----:B------:R-:W-:Y:S01]  /*2320*/  IMAD.MOV.U32 R27, RZ, RZ, R19 ;  /* 0x000000ffff1b7224 */ /* 0x000fe200078e0013 */
[----:B------:R-:W-:Y:S01]  /*2330*/  MOV R2, R28 ;  /* 0x0000001c00027202 */ /* 0x000fe20000000f00 */
[----:B------:R-:W-:Y:S01]  /*2340*/  IMAD.MOV.U32 R0, RZ, RZ, R29 ;  /* 0x000000ffff007224 */ /* 0x000fe200078e001d */
[----:B------:R-:W-:-:S07]  /*2350*/  MOV R9, 0x2370 ;  /* 0x0000237000097802 */ /* 0x000fce0000000f00 */
[----:B------:R-:W-:Y:S05]  /*2360*/  CALL.REL.NOINC `($__internal_204_$__cuda_sm20_div_s64) ;  /* 0x0000001400707944 */ /* 0x000fea0003c00000 */
        /* <DEDUP_REMOVED lines=9> */
.L_x_9627:
        /* <DEDUP_REMOVED lines=37> */
.L_x_9628:
[----:B------:R-:W-:Y:S01]  /*2650*/  MOV R27, R18 ;  /* 0x00000012001b7202 */ /* 0x000fe20000000f00 */
[----:B------:R-:W-:Y:S01]  /*2660*/  IMAD.MOV.U32 R2, RZ, RZ, R28 ;  /* 0x000000ffff027224 */ /* 0x000fe200078e001c */
[----:B------:R-:W-:Y:S02]  /*2670*/  MOV R0, R29 ;  /* 0x0000001d00007202 */ /* 0x000fe40000000f00 */
[----:B------:R-:W-:-:S07]  /*2680*/  MOV R9, 0x26a0 ;  /* 0x000026a000097802 */ /* 0x000fce0000000f00 */
[----:B------:R-:W-:Y:S05]  /*2690*/  CALL.REL.NOINC `($__internal_204_$__cuda_sm20_div_s64) ;  /* 0x0000001000a47944 */ /* 0x000fea0003c00000 */
        /* <DEDUP_REMOVED lines=8> */
.L_x_9629:
        /* <DEDUP_REMOVED lines=9> */
.L_x_9621:
        /* <DEDUP_REMOVED lines=31> */
.L_x_9631:
        /* <DEDUP_REMOVED lines=13> */
.L_x_9632:
        /* <DEDUP_REMOVED lines=35> */
.L_x_9633:
[----:B------:R-:W-:Y:S01]  /*2ca0*/  MOV R27, R17 ;  /* 0x00000011001b7202 */ /* 0x000fe20000000f00 */
[----:B0-----:R-:W-:Y:S01]  /*2cb0*/  IMAD.MOV.U32 R2, RZ, RZ, R18 ;  /* 0x000000ffff027224 */ /* 0x001fe200078e0012 */
[----:B------:R-:W-:Y:S02]  /*2cc0*/  MOV R0, R19 ;  /* 0x0000001300007202 */ /* 0x000fe40000000f00 */
[----:B------:R-:W-:-:S07]  /*2cd0*/  MOV R9, 0x2cf0 ;  /* 0x00002cf000097802 */ /* 0x000fce0000000f00 */
[----:B------:R-:W-:Y:S05]  /*2ce0*/  CALL.REL.NOINC `($__internal_204_$__cuda_sm20_div_s64) ;  /* 0x0000000c00107944 */ /* 0x000fea0003c00000 */
        /* <DEDUP_REMOVED lines=9> */
.L_x_9634:
        /* <DEDUP_REMOVED lines=10> */
.L_x_9630:
        /* <DEDUP_REMOVED lines=29> */
.L_x_9635:
[----:B------:R-:W-:-:S07]  /*2ff0*/  MOV R0, 0x3010 ;  /* 0x0000301000007802 */ /* 0x000fce0000000f00 */
[----:B0-----:R-:W-:Y:S05]  /*3000*/  CALL.REL.NOINC `($__internal_205_$__cuda_sm20_rem_s64) ;  /* 0x0000000c00987944 */ /* 0x001fea0003c00000 */
[----:B------:R-:W-:Y:S02]  /*3010*/  MOV R10, R2 ;  /* 0x00000002000a7202 */ /* 0x000fe40000000f00 */
[----:B------:R-:W-:-:S07]  /*3020*/  MOV R11, R9 ;  /* 0x00000009000b7202 */ /* 0x000fce0000000f00 */
.L_x_9636:
[----:B------:R-:W0:Y:S02]  /*3030*/  LDC.64 R12, c[0x0][0x398] ;  /* 0x0000e600ff0c7b82 */ /* 0x000e240000000a00 */
[----:B0-----:R-:W-:-:S06]  /*3040*/  IMAD.WIDE.U32 R2, R3, 0x8, R12 ;  /* 0x0000000803027825 */ /* 0x001fcc00078e000c */
[----:B------:R-:W2:Y:S02]  /*3050*/  LDG.E.64 R2, desc[UR10][R2.64] ;  /* 0x0000000a02027981 */ /* 0x000ea4000c1e1b00 */
[-C--:B--2---:R-:W-:Y:S02]  /*3060*/  IMAD R9, R3, R10.reuse, RZ ;  /* 0x0000000a03097224 */ /* 0x084fe400078e02ff */
[----:B------:R-:W-:-:S04]  /*3070*/  IMAD.WIDE.U32 R28, R2, R10, R28 ;  /* 0x0000000a021c7225 */ /* 0x000fc800078e001c */
[----:B------:R-:W-:-:S04]  /*3080*/  IMAD R9, R2, R11, R9 ;  /* 0x0000000b02097224 */ /* 0x000fc800078e0209 */
[----:B------:R-:W-:-:S07]  /*3090*/  IMAD.IADD R29, R29, 0x1, R9 ;  /* 0x000000011d1d7824 */ /* 0x000fce00078e0209 */
.L_x_9602:
        /* <DEDUP_REMOVED lines=34> */
.L_x_9641:
        /* <DEDUP_REMOVED lines=36> */
.L_x_9640:
[----:B------:R-:W-:Y:S05]  /*3500*/  BSYNC.RECONVERGENT B0 ;  /* 0x0000000000007941 */ /* 0x000fea0003800200 */
.L_x_9639:
[----:B------:R-:W-:Y:S01]  /*3510*/  UIADD3 UR4, UPT, UPT, UR4, 0x8, URZ ;  /* 0x0000000804047890 */ /* 0x000fe2000fffe0ff */
[----:B------:R-:W-:Y:S01]  /*3520*/  SEL R2, RZ, 0x1, !P0 ;  /* 0x00000001ff027807 */ /* 0x000fe20004000000 */
[----:B------:R-:W-:Y:S01]  /*3530*/  IMAD R9, R6, 0x8, R9 ;  /* 0x0000000806097824 */ /* 0x000fe200078e0209 */
[----:B------:R-:W-:Y:S09]  /*3540*/  @P1 BRA `(.L_x_9641) ;  /* 0xfffffffc005c1947 */ /* 0x000ff2000383ffff */
[----:B------:R-:W-:-:S12]  /*3550*/  UIADD3 UR4, UPT, UPT, UR4, 0x1, URZ ;  /* 0x0000000104047890 */ /* 0x000fd8000fffe0ff */
.L_x_9638:
        /* <DEDUP_REMOVED lines=23> */
.L_x_9645:
[----:B------:R-:W-:Y:S05]  /*36d0*/  BSYNC.RECONVERGENT B0 ;  /* 0x0000000000007941 */ /* 0x000fea0003800200 */
.L_x_9644:
[----:B------:R-:W-:Y:S01]  /*36e0*/  SEL R2, RZ, 0x1, !P0 ;  /* 0x00000001ff027807 */ /* 0x000fe20004000000 */
[----:B------:R-:W-:-:S12]  /*36f0*/  UIADD3 UR4, UPT, UPT, UR4, 0x4, URZ ;  /* 0x0000000404047890 */ /* 0x000fd8000fffe0ff */
.L_x_9643:
        /* <DEDUP_REMOVED lines=14> */
.L_x_9648:
[----:B------:R-:W-:Y:S05]  /*37e0*/  BSYNC.RECONVERGENT B0 ;  /* 0x0000000000007941 */ /* 0x000fea0003800200 */
.L_x_9647:
[----:B------:R-:W-:Y:S01]  /*37f0*/  SEL R2, RZ, 0x1, !P0 ;  /* 0x00000001ff027807 */ /* 0x000fe20004000000 */
[----:B------:R-:W-:-:S12]  /*3800*/  UIADD3 UR4, UPT, UPT, UR4, 0x2, URZ ;  /* 0x0000000204047890 */ /* 0x000fd8000fffe0ff */
.L_x_9646:
        /* <DEDUP_REMOVED lines=8> */
.L_x_9642:
[----:B-1----:R1:W-:Y:S02]  /*3890*/  STS.U8 [R7+UR5], R2 ;  /* 0x0000000207007988 */ /* 0x0023e40008000005 */
.L_x_9637:
        /* <DEDUP_REMOVED lines=9> */
        .weak           $__internal_204_$__cuda_sm20_div_s64
        .type           $__internal_204_$__cuda_sm20_div_s64,@function
        .size           $__internal_204_$__cuda_sm20_div_s64,($__internal_205_$__cuda_sm20_rem_s64 - $__internal_204_$__cuda_sm20_div_s64)
$__internal_204_$__cuda_sm20_div_s64:
        /* <DEDUP_REMOVED lines=83> */
[----:B------:R-:W-:Y:S06]  /*3e60*/  RET.REL.NODEC R12 `(contiguous_all3_i64) ;  /* 0xffffffc00c647950 */ /* 0x000fec0003c3ffff */
        .weak           $__internal_205_$__cuda_sm20_rem_s64
        .type           $__internal_205_$__cuda_sm20_rem_s64,@function
        .size           $__internal_205_$__cuda_sm20_rem_s64,(.L_x_32408 - $__internal_205_$__cuda_sm20_rem_s64)
$__internal_205_$__cuda_sm20_rem_s64:
        /* <DEDUP_REMOVED lines=66> */
[----:B------:R-:W-:Y:S06]  /*4290*/  RET.REL.NODEC R10 `(contiguous_all3_i64) ;  /* 0xffffffbc0a587950 */ /* 0x000fec0003c3ffff */
.L_x_9649:
        /* <DEDUP_REMOVED lines=14> */
.L_x_32408:


//--------------------- .text.contiguous_all22_i64 --------------------------
	.section	.text.contiguous_all22_i64,"ax",@progbits
	.align	128
        .global         contiguous_all22_i64
        .type           contiguous_all22_i64,@function
        .size           contiguous_all22_i64,(.L_x_33111 - contiguous_all22_i64)
        .other          contiguous_all22_i64,@"STO_CUDA_ENTRY STV_DEFAULT"
contiguous_all22_i64:
.text.contiguous_all22_i64:
        /* <DEDUP_REMOVED lines=42> */
.L_x_9653:
[----:B------:R-:W-:Y:S05]  /*02a0*/  BSYNC.RECONVERGENT B1 ;  /* 0x0000000000017941 */ /* 0x000fea0003800200 */
.L_x_9652:
[----:B------:R-:W-:-:S05]  /*02b0*/  SEL R3, RZ, 0x1, !P0 ;  /* 0x00000001ff037807 */ /* 0x000fca0004000000 */
[----:B------:R0:W-:Y:S01]  /*02c0*/  STS.U8 [R0+UR4], R3 ;  /* 0x0000000300007988 */ /* 0x0001e20008000004 */
[----:B------:R-:W-:Y:S05]  /*02d0*/  BRA `(.L_x_9654) ;  /* 0x00000000003c7947 */ /* 0x000fea0003800000 */
.L_x_9651:
        /* <DEDUP_REMOVED lines=15> */
.L_x_9654:
[----:B------:R-:W-:Y:S05]  /*03d0*/  BSYNC.RECONVERGENT B0 ;  /* 0x0000000000007941 */ /* 0x000fea0003800200 */
.L_x_9650:
[----:B------:R-:W-:Y:S01]  /*03e0*/  BAR.SYNC.DEFER_BLOCKING 0x0 ;  /* 0x0000000000007b1d */ /* 0x000fe20000010000 */
[----:B------:R-:W-:-:S09]  /*03f0*/  UISETP.GE.U32.AND UP0, UPT, UR5, 0x42, UPT ;  /* 0x000000420500788c */ /* 0x000fd2000bf06070 */
[----:B------:R-:W-:Y:S05]  /*0400*/  BRA.U !UP0, `(.L_x_9655) ;  /* 0x00000001083c7547 */ /* 0x000fea000b800000 */
.L_x_9658:
        /* <DEDUP_REMOVED lines=10> */
.L_x_9657:
[----:B------:R-:W-:Y:S05]  /*04b0*/  BSYNC.RECONVERGENT B0 ;  /* 0x0000000000007941 */ /* 0x000fea0003800200 */
.L_x_9656:
[----:B------:R-:W-:Y:S01]  /*04c0*/  BAR.SYNC.DEFER_BLOCKING 0x0 ;  /* 0x0000000000007b1d */ /* 0x000fe20000010000 */
[----:B------:R-:W-:-:S05]  /*04d0*/  UISETP.GT.U32.AND UP0, UPT, UR5, 0x83, UPT ;  /* 0x000000830500788c */ /* 0x000fca000bf04070 */
[----:B------:R-:W-:-:S04]  /*04e0*/  UMOV UR5, UR7 ;  /* 0x0000000700057c82 */ /* 0x000fc80008000000 */
[----:B------:R-:W-:Y:S05]  /*04f0*/  BRA.U UP0, `(.L_x_9658) ;  /* 0xfffffffd00c47547 */ /* 0x000fea000b83ffff */
.L_x_9655:
        /* <DEDUP_REMOVED lines=57> */
.L_x_9659:
        /* <DEDUP_REMOVED lines=15> */
.L_x_33111:


//--------------------- .text.contiguous_all2_i64 --------------------------
	.section	.text.contiguous_all2_i64,"ax",@progbits
	.align	128
        .global         contiguous_all2_i64
        .type           contiguous_all2_i64,@function
        .size           contiguous_all2_i64,(.L_x_32410 - contiguous_all2_i64)
        .other          contiguous_all2_i64,@"STO_CUDA_ENTRY STV_DEFAULT"
contiguous_all2_i64:
.text.contiguous_all2_i64:
        /* <DEDUP_REMOVED lines=49> */
.L_x_9688:
        /* <DEDUP_REMOVED lines=32> */
.L_x_9665:
[----:B------:R-:W-:Y:S01]  /*0510*/  IMAD.MOV.U32 R26, RZ, RZ, R4 ;  /* 0x000000ffff1a7224 */ /* 0x000fe200078e0004 */
[----:B------:R-:W-:Y:S01]  /*0520*/  MOV R11, R3 ;  /* 0x00000003000b7202 */ /* 0x000fe20000000f00 */
[----:B------:R-:W-:Y:S01]  /*0530*/  IMAD.MOV.U32 R10, RZ, RZ, R22 ;  /* 0x000000ffff0a7224 */ /* 0x000fe200078e0016 */
[----:B------:R-:W-:Y:S02]  /*0540*/  MOV R9, R23 ;  /* 0x0000001700097202 */ /* 0x000fe40000000f00 */
[----:B------:R-:W-:-:S07]  /*0550*/  MOV R8, 0x570 ;  /* 0x0000057000087802 */ /* 0x000fce0000000f00 */
[----:B-1----:R-:W-:Y:S05]  /*0560*/  CALL.REL.NOINC `($__internal_206_$__cuda_sm20_div_s64) ;  /* 0x0000006400ac7944 */ /* 0x002fea0003c00000 */
        /* <DEDUP_REMOVED lines=10> */
.L_x_9666:
[----:B------:R-:W-:Y:S05]  /*0610*/  BSYNC.RECONVERGENT B1 ;  /* 0x0000000000017941 */ /* 0x000fea0003800200 */
.L_x_9664:
        /* <DEDUP_REMOVED lines=34> */
.L_x_9668:
[----:B------:R-:W-:Y:S01]  /*0840*/  IMAD.MOV.U32 R26, RZ, RZ, R18 ;  /* 0x000000ffff1a7224 */ /* 0x000fe200078e0012 */
[----:B------:R-:W-:Y:S01]  /*0850*/  MOV R11, R19 ;  /* 0x00000013000b7202 */ /* 0x000fe20000000f00 */
[----:B------:R-:W-:Y:S01]  /*0860*/  IMAD.MOV.U32 R10, RZ, RZ, R22 ;  /* 0x000000ffff0a7224 */ /* 0x000fe200078e0016 */
[----:B------:R-:W-:Y:S02]  /*0870*/  MOV R9, R23 ;  /* 0x0000001700097202 */ /* 0x000fe40000000f00 */
[----:B------:R-:W-:-:S07]  /*0880*/  MOV R8, 0x8a0 ;  /* 0x000008a000087802 */ /* 0x000fce0000000f00 */
[----:B------:R-:W-:Y:S05]  /*0890*/  CALL.REL.NOINC `($__internal_206_$__cuda_sm20_div_s64) ;  /* 0x0000006000e07944 */ /* 0x000fea0003c00000 */
        /* <DEDUP_REMOVED lines=8> */
.L_x_9669:
[----:B------:R-:W-:Y:S05]  /*0920*/  BSYNC.RECONVERGENT B1 ;  /* 0x0000000000017941 */ /* 0x000fea0003800200 */
.L_x_9667:
        /* <DEDUP_REMOVED lines=33> */
.L_x_9671:
[----:B------:R-:W-:Y:S01]  /*0b40*/  MOV R26, R36 ;  /* 0x00000024001a7202 */ /* 0x000fe20000000f00 */
[----:B------:R-:W-:Y:S01]  /*0b50*/  IMAD.MOV.U32 R11, RZ, RZ, R37 ;  /* 0x000000ffff0b7224 */ /* 0x000fe200078e0025 */
[----:B------:R-:W-:Y:S01]  /*0b60*/  MOV R10, R18 ;  /* 0x00000012000a7202 */ /* 0x000fe20000000f00 */
[----:B------:R-:W-:Y:S01]  /*0b70*/  IMAD.MOV.U32 R9, RZ, RZ, R19 ;  /* 0x000000ffff097224 */ /* 0x000fe200078e0013 */
[----:B------:R-:W-:-:S07]  /*0b80*/  MOV R8, 0xba0 ;  /* 0x00000ba000087802 */ /* 0x000fce0000000f00 */
[----:B------:R-:W-:Y:S05]  /*0b90*/  CALL.REL.NOINC `($__internal_206_$__cuda_sm20_div_s64) ;  /* 0x0000006000207944 */ /* 0x000fea0003c00000 */
        /* <DEDUP_REMOVED lines=10> */
.L_x_9672:
[----:B------:R-:W-:Y:S05]  /*0c40*/  BSYNC.RECONVERGENT B1 ;  /* 0x0000000000017941 */ /* 0x000fea0003800200 */
.L_x_9670:
        /* <DEDUP_REMOVED lines=35> */
.L_x_9674:
[----:B------:R-:W-:Y:S01]  /*0e80*/  IMAD.MOV.U32 R26, RZ, RZ, R22 ;  /* 0x000000ffff1a7224 */ /* 0x000fe200078e0016 */
[----:B------:R-:W-:Y:S01]  /*0e90*/  MOV R11, R23 ;  /* 0x00000017000b7202 */ /* 0x000fe20000000f00 */
[----:B------:R-:W-:Y:S01]  /*0ea0*/  IMAD.MOV.U32 R10, RZ, RZ, R18 ;  /* 0x000000ffff0a7224 */ /* 0x000fe200078e0012 */
[----:B------:R-:W-:Y:S02]  /*0eb0*/  MOV R9, R19 ;  /* 0x0000001300097202 */ /* 0x000fe40000000f00 */
[----:B------:R-:W-:-:S07]  /*0ec0*/  MOV R8, 0xee0 ;  /* 0x00000ee000087802 */ /* 0x000fce0000000f00 */
[----:B------:R-:W-:Y:S05]  /*0ed0*/  CALL.REL.NOINC `($__internal_206_$__cuda_sm20_div_s64) ;  /* 0x0000005c00507944 */ /* 0x000fea0003c00000 */
        /* <DEDUP_REMOVED lines=11> */
.L_x_9675:
[----:B------:R-:W-:Y:S05]  /*0f90*/  BSYNC.RECONVERGENT B1 ;  /* 0x0000000000017941 */ /* 0x000fea0003800200 */
.L_x_9673:
        /* <DEDUP_REMOVED lines=36> */
.L_x_9677:
        /* <DEDUP_REMOVED lines=16> */
.L_x_9678:
[----:B------:R-:W-:Y:S05]  /*12e0*/  BSYNC.RECONVERGENT B1 ;  /* 0x0000000000017941 */ /* 0x000fea0003800200 */
.L_x_9676:
        /* <DEDUP_REMOVED lines=35> */
.L_x_9680:
[----:B------:R-:W-:Y:S01]  /*1520*/  IMAD.MOV.U32 R26, RZ, RZ, R42 ;  /* 0x000000ffff1a7224 */ /* 0x000fe200078e002a */
[----:B------:R-:W-:Y:S01]  /*1530*/  MOV R11, R43 ;  /* 0x0000002b000b7202 */ /* 0x000fe20000000f00 */
[----:B------:R-:W-:Y:S01]  /*1540*/  IMAD.MOV.U32 R10, RZ, RZ, R18 ;  /* 0x000000ffff0a7224 */ /* 0x000fe200078e0012 */
[----:B------:R-:W-:Y:S02]  /*1550*/  MOV R9, R19 ;  /* 0x0000001300097202 */ /* 0x000fe40000000f00 */
[----:B------:R-:W-:-:S07]  /*1560*/  MOV R8, 0x1580 ;  /* 0x0000158000087802 */ /* 0x000fce0000000f00 */
[----:B------:R-:W-:Y:S05]  /*1570*/  CALL.REL.NOINC `($__internal_206_$__cuda_sm20_div_s64) ;  /* 0x0000005400a87944 */ /* 0x000fea0003c00000 */
        /* <DEDUP_REMOVED lines=11> */
.L_x_9681:
[----:B------:R-:W-:Y:S05]  /*1630*/  BSYNC.RECONVERGENT B1 ;  /* 0x0000000000017941 */ /* 0x000fea0003800200 */
.L_x_9679:
        /* <DEDUP_REMOVED lines=35> */
.L_x_9683:
[----:B------:R-:W-:Y:S01]  /*1870*/  IMAD.MOV.U32 R26, RZ, RZ, R38 ;  /* 0x000000ffff1a7224 */ /* 0x000fe200078e0026 */
[----:B------:R-:W-:Y:S01]  /*1880*/  MOV R11, R39 ;  /* 0x00000027000b7202 */ /* 0x000fe20000000f00 */
[----:B------:R-:W-:Y:S01]  /*1890*/  IMAD.MOV.U32 R10, RZ, RZ, R20 ;  /* 0x000000ffff0a7224 */ /* 0x000fe200078e0014 */
[----:B------:R-:W-:Y:S02]  /*18a0*/  MOV R9, R21 ;  /* 0x0000001500097202 */ /* 0x000fe40000000f00 */
[----:B------:R-:W-:-:S07]  /*18b0*/  MOV R8, 0x18d0 ;  /* 0x000018d000087802 */ /* 0x000fce0000000f00 */
[----:B------:R-:W-:Y:S05]  /*18c0*/  CALL.REL.NOINC `($__internal_206_$__cuda_sm20_div_s64) ;  /* 0x0000005000d47944 */ /* 0x000fea0003c00000 */
        /* <DEDUP_REMOVED lines=11> */
.L_x_9684:
[----:B------:R-:W-:Y:S05]  /*1980*/  BSYNC.RECONVERGENT B1 ;  /* 0x0000000000017941 */ /* 0x000fea0003800200 */
.L_x_9682:
        /* <DEDUP_REMOVED lines=35> */
.L_x_9686:
[----:B------:R-:W-:Y:S01]  /*1bc0*/  IMAD.MOV.U32 R26, RZ, RZ, R18 ;  /* 0x000000ffff1a7224 */ /* 0x000fe200078e0012 */
[----:B------:R-:W-:Y:S01]  /*1bd0*/  MOV R11, R19 ;  /* 0x00000013000b7202 */ /* 0x000fe20000000f00 */
[----:B------:R-:W-:Y:S01]  /*1be0*/  IMAD.MOV.U32 R10, RZ, RZ, R20 ;  /* 0x000000ffff0a7224 */ /* 0x000fe200078e0014 */
[----:B------:R-:W-:Y:S02]  /*1bf0*/  MOV R9, R21 ;  /* 0x0000001500097202 */ /* 0x000fe40000000f00 */
[----:B------:R-:W-:-:S07]  /*1c00*/  MOV R8, 0x1c20 ;  /* 0x00001c2000087802 */ /* 0x000fce0000000f00 */
[----:B------:R-:W-:Y:S05]  /*1c10*/  CALL.REL.NOINC `($__internal_206_$__cuda_sm20_div_s64) ;  /* 0x0000005000007944 */ /* 0x000fea0003c00000 */
        /* <DEDUP_REMOVED lines=11> */
.L_x_9687:
[----:B------:R-:W-:Y:S05]  /*1cd0*/  BSYNC.RECONVERGENT B1 ;  /* 0x0000000000017941 */ /* 0x000fea0003800200 */
.L_x_9685:
        /* <DEDUP_REMOVED lines=9> */
.L_x_9663:
        /* <DEDUP_REMOVED lines=35> */
.L_x_9691:
        /* <DEDUP_REMOVED lines=16> */
.L_x_9692:
[----:B------:R-:W-:Y:S05]  /*20a0*/  BSYNC.RECONVERGENT B1 ;  /* 0x0000000000017941 */ /* 0x000fea0003800200 */
.L_x_9690:
        /* <DEDUP_REMOVED lines=34> */
.L_x_9694:
        /* <DEDUP_REMOVED lines=14> */
.L_x_9695:
[----:B------:R-:W-:Y:S05]  /*23b0*/  BSYNC.RECONVERGENT B1 ;  /* 0x0000000000017941 */ /* 0x000fea0003800200 */
.L_x_9693:
        /* <DEDUP_REMOVED lines=35> */
.L_x_9697:
[----:B------:R-:W-:Y:S01]  /*25f0*/  MOV R26, R22 ;  /* 0x00000016001a7202 */ /* 0x000fe20000000f00 */
[----:B------:R-:W-:Y:S01]  /*2600*/  IMAD.MOV.U32 R11, RZ, RZ, R23 ;  /* 0x000000ffff0b7224 */ /* 0x000fe200078e0017 */
[----:B------:R-:W-:Y:S01]  /*2610*/  MOV R10, R14 ;  /* 0x0000000e000a7202 */ /* 0x000fe20000000f00 */
[----:B------:R-:W-:Y:S01]  /*2620*/  IMAD.MOV.U32 R9, RZ, RZ, R15 ;  /* 0x000000ffff097224 */ /* 0x000fe200078e000f */
[----:B------:R-:W-:-:S07]  /*2630*/  MOV R8, 0x2650 ;  /* 0x0000265000087802 */ /* 0x000fce0000000f00 */
[----:B------:R-:W-:Y:S05]  /*2640*/  CALL.REL.NOINC `($__internal_206_$__cuda_sm20_div_s64) ;  /* 0x0000004400747944 */ /* 0x000fea0003c00000 */
        /* <DEDUP_REMOVED lines=11> */
.L_x_9698:
[----:B------:R-:W-:Y:S05]  /*2700*/  BSYNC.RECONVERGENT B1 ;  /* 0x0000000000017941 */ /* 0x000fea0003800200 */
.L_x_9696:
        /* <DEDUP_REMOVED lines=35> */
.L_x_9700:
        /* <DEDUP_REMOVED lines=16> */
.L_x_9701:
[----:B------:R-:W-:Y:S05]  /*2a40*/  BSYNC.RECONVERGENT B1 ;  /* 0x0000000000017941 */ /* 0x000fea0003800200 */
.L_x_9699:
[----:B------:R-:W-:Y:S01]  /*2a50*/  IMAD R9, R9, R22, RZ ;  /* 0x0000001609097224 */ /* 0x000fe200078e02ff */
[----:B------:R-:W-:Y:S01]  /*2a60*/  IADD3 R5, PT, PT, R5, -0x2, RZ ;  /* 0xfffffffe05057810 */ /* 0x000fe20007ffe0ff */
[----:B------:R-:W-:Y:S02]  /*2a70*/  IMAD.MOV.U32 R6, RZ, RZ, R20 ;  /* 0x000000ffff067224 */ /* 0x000fe400078e0014 */
[-C--:B------:R-:W-:Y:S02]  /*2a80*/  IMAD R9, R23, R8.reuse, R9 ;  /* 0x0000000817097224 */ /* 0x080fe400078e0209 */
[----:B------:R-:W-:-:S04]  /*2a90*/  IMAD.WIDE.U32 R20, R22, R8, R6 ;  /* 0x0000000816147225 */ /* 0x000fc800078e0006 */
[----:B------:R-:W-:-:S07]  /*2aa0*/  IMAD.IADD R21, R21, 0x1, R9 ;  /* 0x0000000115157824 */ /* 0x000fce00078e0209 */
.L_x_9689:
        /* <DEDUP_REMOVED lines=31> */
.L_x_9703:
[----:B------:R-:W-:Y:S01]  /*2ca0*/  MOV R23, R3 ;  /* 0x0000000300177202 */ /* 0x000fe20000000f00 */
[----:B------:R-:W-:Y:S01]  /*2cb0*/  IMAD.MOV.U32 R22, RZ, RZ, R6 ;  /* 0x000000ffff167224 */ /* 0x000fe200078e0006 */
[----:B------:R-:W-:Y:S02]  /*2cc0*/  MOV R3, R7 ;  /* 0x0000000700037202 */ /* 0x000fe40000000f00 */
[----:B------:R-:W-:-:S07]  /*2cd0*/  MOV R24, 0x2cf0 ;  /* 0x00002cf000187802 */ /* 0x000fce0000000f00 */
[----:B------:R-:W-:Y:S05]  /*2ce0*/  CALL.REL.NOINC `($__internal_207_$__cuda_sm20_rem_s64) ;  /* 0x0000004400187944 */ /* 0x000fea0003c00000 */
[----:B------:R-:W-:-:S07]  /*2cf0*/  IMAD.MOV.U32 R8, RZ, RZ, R4 ;  /* 0x000000ffff087224 */ /* 0x000fce00078e0004 */
.L_x_9704:
[----:B------:R-:W-:Y:S05]  /*2d00*/  BSYNC.RECONVERGENT B1 ;  /* 0x0000000000017941 */ /* 0x000fea0003800200 */
.L_x_9702:
        /* <DEDUP_REMOVED lines=30> */
.L_x_9706:
[----:B------:R-:W-:Y:S01]  /*2ef0*/  MOV R22, R6 ;  /* 0x0000000600167202 */ /* 0x000fe20000000f00 */
[----:B------:R-:W-:Y:S01]  /*2f00*/  IMAD.MOV.U32 R3, RZ, RZ, R7 ;  /* 0x000000ffff037224 */ /* 0x000fe200078e0007 */
[----:B------:R-:W-:Y:S01]  /*2f10*/  MOV R4, R18 ;  /* 0x0000001200047202 */ /* 0x000fe20000000f00 */
[----:B------:R-:W-:Y:S01]  /*2f20*/  IMAD.MOV.U32 R23, RZ, RZ, R19 ;  /* 0x000000ffff177224 */ /* 0x000fe200078e0013 */
[----:B------:R-:W-:-:S07]  /*2f30*/  MOV R24, 0x2f50 ;  /* 0x00002f5000187802 */ /* 0x000fce0000000f00 */
[----:B------:R-:W-:Y:S05]  /*2f40*/  CALL.REL.NOINC `($__internal_207_$__cuda_sm20_rem_s64) ;  /* 0x0000004000807944 */ /* 0x000fea0003c00000 */
[----:B------:R-:W-:-:S07]  /*2f50*/  MOV R5, R9 ;  /* 0x0000000900057202 */ /* 0x000fce0000000f00 */
.L_x_9707:
[----:B------:R-:W-:Y:S05]  /*2f60*/  BSYNC.RECONVERGENT B1 ;  /* 0x0000000000017941 */ /* 0x000fea0003800200 */
.L_x_9705:
[----:B------:R-:W-:Y:S02]  /*2f70*/  IMAD R3, R5, R14, RZ ;  /* 0x0000000e05037224 */ /* 0x000fe400078e02ff */
[----:B------:R-:W-:-:S04]  /*2f80*/  IMAD.WIDE.U32 R20, R14, R4, R20 ;  /* 0x000000040e147225 */ /* 0x000fc800078e0014 */
[----:B------:R-:W-:-:S04]  /*2f90*/  IMAD R3, R15, R4, R3 ;  /* 0x000000040f037224 */ /* 0x000fc800078e0203 */
[----:B------:R-:W-:-:S07]  /*2fa0*/  IMAD.IADD R21, R21, 0x1, R3 ;  /* 0x0000000115157824 */ /* 0x000fce00078e0203 */
.L_x_9662:
        /* <DEDUP_REMOVED lines=14> */
.L_x_9709:
[----:B------:R-:W-:Y:S05]  /*3090*/  BSYNC.RECONVERGENT B1 ;  /* 0x0000000000017941 */ /* 0x000fea0003800200 */
.L_x_9708:
[----:B------:R-:W-:-:S05]  /*30a0*/  SEL R3, RZ, 0x1, !P0 ;  /* 0x00000001ff037807 */ /* 0x000fca0004000000 */
[----:B------:R1:W-:Y:S01]  /*30b0*/  STS.U8 [R0+UR4], R3 ;  /* 0x0000000300007988 */ /* 0x0003e20008000004 */
[----:B------:R-:W-:Y:S05]  /*30c0*/  BRA `(.L_x_9710) ;  /* 0x0000003400a47947 */ /* 0x000fea0003800000 */
.L_x_9661:
        /* <DEDUP_REMOVED lines=20> */
.L_x_9737:
        /* <DEDUP_REMOVED lines=31> */
.L_x_9714:
[----:B------:R-:W-:Y:S01]  /*3400*/  MOV R26, R4 ;  /* 0x00000004001a7202 */ /* 0x000fe20000000f00 */
[----:B------:R-:W-:Y:S01]  /*3410*/  IMAD.MOV.U32 R11, RZ, RZ, R5 ;  /* 0x000000ffff0b7224 */ /* 0x000fe200078e0005 */
[----:B------:R-:W-:Y:S01]  /*3420*/  MOV R10, R36 ;  /* 0x00000024000a7202 */ /* 0x000fe20000000f00 */
[----:B------:R-:W-:Y:S01]  /*3430*/  IMAD.MOV.U32 R9, RZ, RZ, R37 ;  /* 0x000000ffff097224 */ /* 0x000fe200078e0025 */
[----:B------:R-:W-:-:S07]  /*3440*/  MOV R8, 0x3460 ;  /* 0x0000346000087802 */ /* 0x000fce0000000f00 */
[----:B-123--:R-:W-:Y:S05]  /*3450*/  CALL.REL.NOINC `($__internal_206_$__cuda_sm20_div_s64) ;  /* 0x0000003400f07944 */ /* 0x00efea0003c00000 */
        /* <DEDUP_REMOVED lines=8> */
.L_x_9715:
[----:B------:R-:W-:Y:S05]  /*34e0*/  BSYNC.RECONVERGENT B1 ;  /* 0x0000000000017941 */ /* 0x000fea0003800200 */
.L_x_9713:
        /* <DEDUP_REMOVED lines=37> */
.L_x_9717:
        /* <DEDUP_REMOVED lines=16> */
.L_x_9718:
[----:B------:R-:W-:Y:S05]  /*3840*/  BSYNC.RECONVERGENT B1 ;  /* 0x0000000000017941 */ /* 0x000fea0003800200 */
.L_x_9716:
        /* <DEDUP_REMOVED lines=38> */
.L_x_9720:
        /* <DEDUP_REMOVED lines=17> */
.L_x_9721:
[----:B------:R-:W-:Y:S05]  /*3bc0*/  BSYNC.RECONVERGENT B1 ;  /* 0x0000000000017941 */ /* 0x000fea0003800200 */
.L_x_9719:
        /* <DEDUP_REMOVED lines=38> */
.L_x_9723:
[----:B------:R-:W-:Y:S01]  /*3e30*/  MOV R26, R36 ;  /* 0x00000024001a7202 */ /* 0x000fe20000000f00 */
[----:B------:R-:W-:Y:S01]  /*3e40*/  IMAD.MOV.U32 R11, RZ, RZ, R37 ;  /* 0x000000ffff0b7224 */ /* 0x000fe200078e0025 */
[----:B------:R-:W-:Y:S01]  /*3e50*/  MOV R10, R38 ;  /* 0x00000026000a7202 */ /* 0x000fe20000000f00 */
[----:B------:R-:W-:Y:S01]  /*3e60*/  IMAD.MOV.U32 R9, RZ, RZ, R39 ;  /* 0x000000ffff097224 */ /* 0x000fe200078e0027 */
[----:B------:R-:W-:-:S07]  /*3e70*/  MOV R8, 0x3e90 ;  /* 0x00003e9000087802 */ /* 0x000fce0000000f00 */
[----:B-1----:R-:W-:Y:S05]  /*3e80*/  CALL.REL.NOINC `($__internal_206_$__cuda_sm20_div_s64) ;  /* 0x0000002c00647944 */ /* 0x002fea0003c00000 */
        /* <DEDUP_REMOVED lines=11> */
.L_x_9724:
[----:B------:R-:W-:Y:S05]  /*3f40*/  BSYNC.RECONVERGENT B1 ;  /* 0x0000000000017941 */ /* 0x000fea0003800200 */
.L_x_9722:
        /* <DEDUP_REMOVED lines=38> */
.L_x_9726:
        /* <DEDUP_REMOVED lines=17> */
.L_x_9727:
[----:B------:R-:W-:Y:S05]  /*42c0*/  BSYNC.RECONVERGENT B1 ;  /* 0x0000000000017941 */ /* 0x000fea0003800200 */
.L_x_9725:
        /* <DEDUP_REMOVED lines=38> */
.L_x_9729:
        /* <DEDUP_REMOVED lines=17> */
.L_x_9730:
[----:B------:R-:W-:Y:S05]  /*4640*/  BSYNC.RECONVERGENT B1 ;  /* 0x0000000000017941 */ /* 0x000fea0003800200 */
.L_x_9728:
        /* <DEDUP_REMOVED lines=38> */
.L_x_9732:
        /* <DEDUP_REMOVED lines=17> */
.L_x_9733:
[----:B------:R-:W-:Y:S05]  /*49c0*/  BSYNC.RECONVERGENT B1 ;  /* 0x0000000000017941 */ /* 0x000fea0003800200 */
.L_x_9731:
        /* <DEDUP_REMOVED lines=36> */
.L_x_9735:
        /* <DEDUP_REMOVED lines=17> */
.L_x_9736:
[----:B------:R-:W-:Y:S05]  /*4d20*/  BSYNC.RECONVERGENT B1 ;  /* 0x0000000000017941 */ /* 0x000fea0003800200 */
.L_x_9734:
        /* <DEDUP_REMOVED lines=15> */
.L_x_9712:
        /* <DEDUP_REMOVED lines=36> */
.L_x_9740:
[----:B------:R-:W-:Y:S01]  /*5060*/  IMAD.MOV.U32 R26, RZ, RZ, R4 ;  /* 0x000000ffff1a7224 */ /* 0x000fe200078e0004 */
[----:B------:R-:W-:Y:S01]  /*5070*/  MOV R11, R5 ;  /* 0x00000005000b7202 */ /* 0x000fe20000000f00 */
[----:B------:R-:W-:Y:S01]  /*5080*/  IMAD.MOV.U32 R10, RZ, RZ, R16 ;  /* 0x000000ffff0a7224 */ /* 0x000fe200078e0010 */
[----:B------:R-:W-:Y:S02]  /*5090*/  MOV R9, R17 ;  /* 0x0000001100097202 */ /* 0x000fe40000000f00 */
[----:B------:R-:W-:-:S07]  /*50a0*/  MOV R8, 0x50c0 ;  /* 0x000050c000087802 */ /* 0x000fce0000000f00 */
[----:B------:R-:W-:Y:S05]  /*50b0*/  CALL.REL.NOINC `($__internal_206_$__cuda_sm20_div_s64) ;  /* 0x0000001800d87944 */ /* 0x000fea0003c00000 */
        /* <DEDUP_REMOVED lines=9> */
.L_x_9741:
[----:B------:R-:W-:Y:S05]  /*5150*/  BSYNC.RECONVERGENT B1 ;  /* 0x0000000000017941 */ /* 0x000fea0003800200 */
.L_x_9739:
        /* <DEDUP_REMOVED lines=39> */
.L_x_9743:
        /* <DEDUP_REMOVED lines=17> */
.L_x_9744:
[----:B------:R-:W-:Y:S05]  /*54e0*/  BSYNC.RECONVERGENT B1 ;  /* 0x0000000000017941 */ /* 0x000fea0003800200 */
.L_x_9742:
        /* <DEDUP_REMOVED lines=39> */
.L_x_9746:
        /* <DEDUP_REMOVED lines=17> */
.L_x_9747:
[----:B------:R-:W-:Y:S05]  /*5870*/  BSYNC.RECONVERGENT B1 ;  /* 0x0000000000017941 */ /* 0x000fea0003800200 */
.L_x_9745:
        /* <DEDUP_REMOVED lines=40> */
.L_x_9749:
[----:B------:R-:W-:Y:S01]  /*5b00*/  MOV R26, R20 ;  /* 0x00000014001a7202 */ /* 0x000fe20000000f00 */
[----:B------:R-:W-:Y:S01]  /*5b10*/  IMAD.MOV.U32 R10, RZ, RZ, R4 ;  /* 0x000000ffff0a7224 */ /* 0x000fe200078e0004 */
[----:B------:R-:W-:Y:S02]  /*5b20*/  MOV R11, R21 ;  /* 0x00000015000b7202 */ /* 0x000fe40000000f00 */
[----:B------:R-:W-:Y:S02]  /*5b30*/  MOV R9, R5 ;  /* 0x0000000500097202 */ /* 0x000fe40000000f00 */
[----:B------:R-:W-:-:S07]  /*5b40*/  MOV R8, 0x5b60 ;  /* 0x00005b6000087802 */ /* 0x000fce0000000f00 */
[----:B------:R-:W-:Y:S05]  /*5b50*/  CALL.REL.NOINC `($__internal_206_$__cuda_sm20_div_s64) ;  /* 0x0000001000307944 */ /* 0x000fea0003c00000 */
        /* <DEDUP_REMOVED lines=11> */
.L_x_9750:
[----:B------:R-:W-:Y:S05]  /*5c10*/  BSYNC.RECONVERGENT B1 ;  /* 0x0000000000017941 */ /* 0x000fea0003800200 */
.L_x_9748:
        /* <DEDUP_REMOVED lines=11> */
.L_x_9738:
        /* <DEDUP_REMOVED lines=34> */
.L_x_9753:
[----:B------:R-:W-:Y:S01]  /*5ef0*/  MOV R26, R4 ;  /* 0x00000004001a7202 */ /* 0x000fe20000000f00 */
[----:B------:R-:W-:Y:S01]  /*5f00*/  IMAD.MOV.U32 R10, RZ, RZ, R16 ;  /* 0x000000ffff0a7224 */ /* 0x000fe200078e0010 */
[----:B------:R-:W-:Y:S02]  /*5f10*/  MOV R11, R5 ;  /* 0x00000005000b7202 */ /* 0x000fe40000000f00 */
[----:B------:R-:W-:Y:S02]  /*5f20*/  MOV R9, R17 ;  /* 0x0000001100097202 */ /* 0x000fe40000000f00 */
[----:B------:R-:W-:-:S07]  /*5f30*/  MOV R8, 0x5f50 ;  /* 0x00005f5000087802 */ /* 0x000fce0000000f00 */
[----:B------:R-:W-:Y:S05]  /*5f40*/  CALL.REL.NOINC `($__internal_206_$__cuda_sm20_div_s64) ;  /* 0x0000000c00347944 */ /* 0x000fea0003c00000 */
        /* <DEDUP_REMOVED lines=9> */
.L_x_9754:
[----:B------:R-:W-:Y:S05]  /*5fe0*/  BSYNC.RECONVERGENT B1 ;  /* 0x0000000000017941 */ /* 0x000fea0003800200 */
.L_x_9752:
        /* <DEDUP_REMOVED lines=39> */
.L_x_9756:
[----:B------:R-:W-:Y:S01]  /*6260*/  MOV R26, R20 ;  /* 0x00000014001a7202 */ /* 0x000fe20000000f00 */
[----:B------:R-:W-:Y:S01]  /*6270*/  IMAD.MOV.U32 R11, RZ, RZ, R21 ;  /* 0x000000ffff0b7224 */ /* 0x000fe200078e0015 */
[----:B------:R-:W-:Y:S02]  /*6280*/  MOV R10, R4 ;  /* 0x00000004000a7202 */ /* 0x000fe40000000f00 */
        /* <DEDUP_REMOVED lines=14> */
.L_x_9757:
[----:B------:R-:W-:Y:S05]  /*6370*/  BSYNC.RECONVERGENT B1 ;  /* 0x0000000000017941 */ /* 0x000fea0003800200 */
.L_x_9755:
        /* <DEDUP_REMOVED lines=11> */
.L_x_9751:
        /* <DEDUP_REMOVED lines=30> */
.L_x_9759:
[----:B------:R-:W-:Y:S01]  /*6610*/  MOV R3, R23 ;  /* 0x0000001700037202 */ /* 0x000fe20000000f00 */
[----:B------:R-:W-:Y:S01]  /*6620*/  IMAD.MOV.U32 R23, RZ, RZ, R5 ;  /* 0x000000ffff177224 */ /* 0x000fe200078e0005 */
[----:B------:R-:W-:-:S07]  /*6630*/  MOV R24, 0x6650 ;  /* 0x0000665000187802 */ /* 0x000fce0000000f00 */
[----:B------:R-:W-:Y:S05]  /*6640*/  CALL.REL.NOINC `($__internal_207_$__cuda_sm20_rem_s64) ;  /* 0x0000000800c07944 */ /* 0x000fea0003c00000 */
[----:B------:R-:W-:-:S07]  /*6650*/  MOV R5, R9 ;  /* 0x0000000900057202 */ /* 0x000fce0000000f00 */
.L_x_9760:
[----:B------:R-:W-:Y:S05]  /*6660*/  BSYNC.RECONVERGENT B1 ;  /* 0x0000000000017941 */ /* 0x000fea0003800200 */
.L_x_9758:
        /* <DEDUP_REMOVED lines=9> */
.L_x_9711:
[----:B------:R-:W-:-:S05]  /*6700*/  IMAD.MOV.U32 R13, RZ, RZ, R7 ;  /* 0x000000ffff0d7224 */ /* 0x000fca00078e0007 */
[----:B------:R-:W2:Y:S02]  /*6710*/  LDG.E.64 R4, desc[UR12][R12.64] ;  /* 0x0000000c0c047981 */ /* 0x000ea4000c1e1b00 */
[----:B--2---:R-:W-:-:S04]  /*6720*/  ISETP.NE.U32.AND P0, PT, R4, RZ, PT ;  /* 0x000000ff0400720c */ /* 0x004fc80003f05070 */
[----:B------:R-:W-:-:S04]  /*6730*/  ISETP.NE.AND.EX P0, PT, R5, RZ, PT, P0 ;  /* 0x000000ff0500720c */ /* 0x000fc80003f05300 */
[----:B------:R-:W-:-:S05]  /*6740*/  SEL R3, RZ, 0x1, !P0 ;  /* 0x00000001ff037807 */ /* 0x000fca0004000000 */
[----:B------:R0:W-:Y:S04]  /*6750*/  STS.U8 [R0+UR4], R3 ;  /* 0x0000000300007988 */ /* 0x0001e80008000004 */
.L_x_9710:
[----:B------:R-:W-:Y:S05]  /*6760*/  BSYNC.RECONVERGENT B0 ;  /* 0x0000000000007941 */ /* 0x000fea0003800200 */
.L_x_9660:
[----:B------:R-:W-:Y:S01]  /*6770*/  BAR.SYNC.DEFER_BLOCKING 0x0 ;  /* 0x0000000000007b1d */ /* 0x000fe20000010000 */
[----:B------:R-:W-:-:S09]  /*6780*/  UISETP.GE.U32.AND UP0, UPT, UR5, 0x42, UPT ;  /* 0x000000420500788c */ /* 0x000fd2000bf06070 */
[----:B------:R-:W-:Y:S05]  /*6790*/  BRA.U !UP0, `(.L_x_9761) ;  /* 0x00000001083c7547 */ /* 0x000fea000b800000 */
.L_x_9764:
        /* <DEDUP_REMOVED lines=10> */
.L_x_9763:
[----:B------:R-:W-:Y:S05]  /*6840*/  BSYNC.RECONVERGENT B0 ;  /* 0x0000000000007941 */ /* 0x000fea0003800200 */
.L_x_9762:
[----:B------:R-:W-:Y:S01]  /*6850*/  BAR.SYNC.DEFER_BLOCKING 0x0 ;  /* 0x0000000000007b1d */ /* 0x000fe20000010000 */
[----:B------:R-:W-:-:S05]  /*6860*/  UISETP.GT.U32.AND UP0, UPT, UR5, 0x83, UPT ;  /* 0x000000830500788c */ /* 0x000fca000bf04070 */
[----:B------:R-:W-:-:S04]  /*6870*/  UMOV UR5, UR6 ;  /* 0x0000000600057c82 */ /* 0x000fc80008000000 */
[----:B------:R-:W-:Y:S05]  /*6880*/  BRA.U UP0, `(.L_x_9764) ;  /* 0xfffffffd00c47547 */ /* 0x000fea000b83ffff */
.L_x_9761:
        /* <DEDUP_REMOVED lines=57> */
        .weak           $__internal_206_$__cuda_sm20_div_s64
        .type           $__internal_206_$__cuda_sm20_div_s64,@function
        .size           $__internal_206_$__cuda_sm20_div_s64,($__internal_207_$__cuda_sm20_rem_s64 - $__internal_206_$__cuda_sm20_div_s64)
$__internal_206_$__cuda_sm20_div_s64:
        /* <DEDUP_REMOVED lines=82> */
[----:B------:R-:W-:Y:S06]  /*7140*/  RET.REL.NODEC R8 `(contiguous_all2_i64) ;  /* 0xffffff8c08ac7950 */ /* 0x000fec0003c3ffff */
        .weak           $__internal_207_$__cuda_sm20_rem_s64
        .type           $__internal_207_$__cuda_sm20_rem_s64,@function
        .size           $__internal_207_$__cuda_sm20_rem_s64,(.L_x_32410 - $__internal_207_$__cuda_sm20_rem_s64)
$__internal_207_$__cuda_sm20_rem_s64:
        /* <DEDUP_REMOVED lines=76> */
[----:B------:R-:W-:Y:S06]  /*7610*/  RET.REL.NODEC R24 `(contiguous_all2_i64) ;  /* 0xffffff8818787950 */ /* 0x000fec0003c3ffff */
.L_x_9765:
        /* <DEDUP_REMOVED lines=14> */
.L_x_32410:


//--------------------- .text.uncontiguous_all_i64 --------------------------
	.section	.text.uncontiguous_all_i64,"ax",@progbits
	.align	128
        .global         uncontiguous_all_i64
        .type           uncontiguous_all_i64,@function
        .size           uncontiguous_all_i64,(.L_x_32412 - uncontiguous_all_i64)
        .other          uncontiguous_all_i64,@"STO_CUDA_ENTRY STV_DEFAULT"
uncontiguous_all_i64:
.text.uncontiguous_all_i64:
        /* <DEDUP_REMOVED lines=39> */
.L_x_9794:
        /* <DEDUP_REMOVED lines=32> */
.L_x_9771:
[----:B------:R-:W-:Y:S01]  /*0470*/  MOV R26, R4 ;  /* 0x00000004001a7202 */ /* 0x000fe20000000f00 */
[----:B------:R-:W-:Y:S01]  /*0480*/  IMAD.MOV.U32 R11, RZ, RZ, R5 ;  /* 0x000000ffff0b7224 */ /* 0x000fe200078e0005 */
[----:B------:R-:W-:Y:S01]  /*0490*/  MOV R10, R36 ;  /* 0x00000024000a7202 */ /* 0x000fe20000000f00 */
[----:B------:R-:W-:Y:S01]  /*04a0*/  IMAD.MOV.U32 R9, RZ, RZ, R37 ;  /* 0x000000ffff097224 */ /* 0x000fe200078e0025 */
[----:B------:R-:W-:-:S07]  /*04b0*/  MOV R8, 0x4d0 ;  /* 0x000004d000087802 */ /* 0x000fce0000000f00 */
[----:B-1----:R-:W-:Y:S05]  /*04c0*/  CALL.REL.NOINC `($__internal_208_$__cuda_sm20_div_s64) ;  /* 0x00000064009c7944 */ /* 0x002fea0003c00000 */
        /* <DEDUP_REMOVED lines=9> */
.L_x_9772:
[----:B------:R-:W-:Y:S05]  /*0560*/  BSYNC.RECONVERGENT B1 ;  /* 0x0000000000017941 */ /* 0x000fea0003800200 */
.L_x_9770:
        /* <DEDUP_REMOVED lines=33> */
.L_x_9774:
[----:B------:R-:W-:Y:S01]  /*0780*/  MOV R26, R18 ;  /* 0x00000012001a7202 */ /* 0x000fe20000000f00 */
[----:B------:R-:W-:Y:S01]  /*0790*/  IMAD.MOV.U32 R11, RZ, RZ, R19 ;  /* 0x000000ffff0b7224 */ /* 0x000fe200078e0013 */
[----:B------:R-:W-:Y:S01]  /*07a0*/  MOV R10, R36 ;  /* 0x00000024000a7202 */ /* 0x000fe20000000f00 */
[----:B------:R-:W-:Y:S01]  /*07b0*/  IMAD.MOV.U32 R9, RZ, RZ, R37 ;  /* 0x000000ffff097224 */ /* 0x000fe200078e0025 */
[----:B------:R-:W-:-:S07]  /*07c0*/  MOV R8, 0x7e0 ;  /* 0x000007e000087802 */ /* 0x000fce0000000f00 */
[----:B------:R-:W-:Y:S05]  /*07d0*/  CALL.REL.NOINC `($__internal_208_$__cuda_sm20_div_s64) ;  /* 0x0000006000d87944 */ /* 0x000fea0003c00000 */
        /* <DEDUP_REMOVED lines=9> */
.L_x_9775:
[----:B------:R-:W-:Y:S05]  /*0870*/  BSYNC.RECONVERGENT B1 ;  /* 0x0000000000017941 */ /* 0x000fea0003800200 */
.L_x_9773:
        /* <DEDUP_REMOVED lines=34> */
.L_x_9777:
[----:B------:R-:W-:Y:S01]  /*0aa0*/  IMAD.MOV.U32 R26, RZ, RZ, R22 ;  /* 0x000000ffff1a7224 */ /* 0x000fe200078e0016 */
[----:B------:R-:W-:Y:S01]  /*0ab0*/  MOV R11, R23 ;  /* 0x00000017000b7202 */ /* 0x000fe20000000f00 */
[----:B------:R-:W-:Y:S01]  /*0ac0*/  IMAD.MOV.U32 R10, RZ, RZ, R40 ;  /* 0x000000ffff0a7224 */ /* 0x000fe200078e0028 */
[----:B------:R-:W-:Y:S02]  /*0ad0*/  MOV R9, R41 ;  /* 0x0000002900097202 */ /* 0x000fe40000000f00 */
[----:B------:R-:W-:-:S07]  /*0ae0*/  MOV R8, 0xb00 ;  /* 0x00000b0000087802 */ /* 0x000fce0000000f00 */
[----:B------:R-:W-:Y:S05]  /*0af0*/  CALL.REL.NOINC `($__internal_208_$__cuda_sm20_div_s64) ;  /* 0x0000006000107944 */ /* 0x000fea0003c00000 */
        /* <DEDUP_REMOVED lines=10> */
.L_x_9778:
[----:B------:R-:W-:Y:S05]  /*0ba0*/  BSYNC.RECONVERGENT B1 ;  /* 0x0000000000017941 */ /* 0x000fea0003800200 */
.L_x_9776:
        /* <DEDUP_REMOVED lines=35> */
.L_x_9780:
[----:B------:R-:W-:Y:S01]  /*0de0*/  MOV R26, R42 ;  /* 0x0000002a001a7202 */ /* 0x000fe20000000f00 */
[----:B------:R-:W-:Y:S01]  /*0df0*/  IMAD.MOV.U32 R11, RZ, RZ, R43 ;  /* 0x000000ffff0b7224 */ /* 0x000fe200078e002b */
[----:B------:R-:W-:Y:S01]  /*0e00*/  MOV R10, R40 ;  /* 0x00000028000a7202 */ /* 0x000fe20000000f00 */
[----:B------:R-:W-:Y:S01]  /*0e10*/  IMAD.MOV.U32 R9, RZ, RZ, R41 ;  /* 0x000000ffff097224 */ /* 0x000fe200078e0029 */
[----:B------:R-:W-:-:S07]  /*0e20*/  MOV R8, 0xe40 ;  /* 0x00000e4000087802 */ /* 0x000fce0000000f00 */
[----:B------:R-:W-:Y:S05]  /*0e30*/  CALL.REL.NOINC `($__internal_208_$__cuda_sm20_div_s64) ;  /* 0x0000005c00407944 */ /* 0x000fea0003c00000 */
        /* <DEDUP_REMOVED lines=11> */
.L_x_9781:
[----:B------:R-:W-:Y:S05]  /*0ef0*/  BSYNC.RECONVERGENT B1 ;  /* 0x0000000000017941 */ /* 0x000fea0003800200 */
.L_x_9779:
        /* <DEDUP_REMOVED lines=36> */
.L_x_9783:
        /* <DEDUP_REMOVED lines=16> */
.L_x_9784:
[----:B------:R-:W-:Y:S05]  /*1240*/  BSYNC.RECONVERGENT B1 ;  /* 0x0000000000017941 */ /* 0x000fea0003800200 */
.L_x_9782:
        /* <DEDUP_REMOVED lines=34> */
.L_x_9786:
[----:B------:R-:W-:Y:S01]  /*1470*/  IMAD.MOV.U32 R26, RZ, RZ, R40 ;  /* 0x000000ffff1a7224 */ /* 0x000fe200078e0028 */
[----:B------:R-:W-:Y:S01]  /*1480*/  MOV R11, R41 ;  /* 0x00000029000b7202 */ /* 0x000fe20000000f00 */
[----:B------:R-:W-:Y:S01]  /*1490*/  IMAD.MOV.U32 R10, RZ, RZ, R20 ;  /* 0x000000ffff0a7224 */ /* 0x000fe200078e0014 */
[----:B------:R-:W-:Y:S02]  /*14a0*/  MOV R9, R21 ;  /* 0x0000001500097202 */ /* 0x000fe40000000f00 */
[----:B------:R-:W-:-:S07]  /*14b0*/  MOV R8, 0x14d0 ;  /* 0x000014d000087802 */ /* 0x000fce0000000f00 */
[----:B------:R-:W-:Y:S05]  /*14c0*/  CALL.REL.NOINC `($__internal_208_$__cuda_sm20_div_s64) ;  /* 0x00000054009c7944 */ /* 0x000fea0003c00000 */
        /* <DEDUP_REMOVED lines=11> */
.L_x_9787:
[----:B------:R-:W-:Y:S05]  /*1580*/  BSYNC.RECONVERGENT B1 ;  /* 0x0000000000017941 */ /* 0x000fea0003800200 */
.L_x_9785:
        /* <DEDUP_REMOVED lines=34> */
.L_x_9789:
        /* <DEDUP_REMOVED lines=17> */
.L_x_9790:
[----:B------:R-:W-:Y:S05]  /*18c0*/  BSYNC.RECONVERGENT B1 ;  /* 0x0000000000017941 */ /* 0x000fea0003800200 */
.L_x_9788:
        /* <DEDUP_REMOVED lines=35> */
.L_x_9792:
[----:B------:R-:W-:Y:S01]  /*1b00*/  MOV R26, R18 ;  /* 0x00000012001a7202 */ /* 0x000fe20000000f00 */
[----:B------:R-:W-:Y:S01]  /*1b10*/  IMAD.MOV.U32 R11, RZ, RZ, R19 ;  /* 0x000000ffff0b7224 */ /* 0x000fe200078e0013 */
[----:B------:R-:W-:Y:S01]  /*1b20*/  MOV R10, R20 ;  /* 0x00000014000a7202 */ /* 0x000fe20000000f00 */
[----:B------:R-:W-:Y:S01]  /*1b30*/  IMAD.MOV.U32 R9, RZ, RZ, R21 ;  /* 0x000000ffff097224 */ /* 0x000fe200078e0015 */
[----:B------:R-:W-:-:S07]  /*1b40*/  MOV R8, 0x1b60 ;  /* 0x00001b6000087802 */ /* 0x000fce0000000f00 */
[----:B------:R-:W-:Y:S05]  /*1b50*/  CALL.REL.NOINC `($__internal_208_$__cuda_sm20_div_s64) ;  /* 0x0000004c00f87944 */ /* 0x000fea0003c00000 */
        /* <DEDUP_REMOVED lines=11> */
.L_x_9793:
[----:B------:R-:W-:Y:S05]  /*1c10*/  BSYNC.RECONVERGENT B1 ;  /* 0x0000000000017941 */ /* 0x000fea0003800200 */
.L_x_9791:
        /* <DEDUP_REMOVED lines=9> */
.L_x_9769:
        /* <DEDUP_REMOVED lines=36> */
.L_x_9797:
[----:B------:R-:W-:Y:S01]  /*1ef0*/  IMAD.MOV.U32 R26, RZ, RZ, R4 ;  /* 0x000000ffff1a7224 */ /* 0x000fe200078e0004 */
[----:B------:R-:W-:Y:S01]  /*1f00*/  MOV R11, R5 ;  /* 0x00000005000b7202 */ /* 0x000fe20000000f00 */
[----:B------:R-:W-:Y:S01]  /*1f10*/  IMAD.MOV.U32 R10, RZ, RZ, R6 ;  /* 0x000000ffff0a7224 */ /* 0x000fe200078e0006 */
[----:B------:R-:W-:Y:S02]  /*1f20*/  MOV R9, R7 ;  /* 0x0000000700097202 */ /* 0x000fe40000000f00 */
[----:B------:R-:W-:-:S07]  /*1f30*/  MOV R8, 0x1f50 ;  /* 0x00001f5000087802 */ /* 0x000fce0000000f00 */
[----:B------:R-:W-:Y:S05]  /*1f40*/  CALL.REL.NOINC `($__internal_208_$__cuda_sm20_div_s64) ;  /* 0x0000004800fc7944 */ /* 0x000fea0003c00000 */
        /* <DEDUP_REMOVED lines=9> */
.L_x_9798:
[----:B------:R-:W-:Y:S05]  /*1fe0*/  BSYNC.RECONVERGENT B1 ;  /* 0x0000000000017941 */ /* 0x000fea0003800200 */
.L_x_9796:
        /* <DEDUP_REMOVED lines=34> */
.L_x_9800:
        /* <DEDUP_REMOVED lines=14> */
.L_x_9801:
[----:B------:R-:W-:Y:S05]  /*22f0*/  BSYNC.RECONVERGENT B1 ;  /* 0x0000000000017941 */ /* 0x000fea0003800200 */
.L_x_9799:
        /* <DEDUP_REMOVED lines=36> */
.L_x_9803:
        /* <DEDUP_REMOVED lines=17> */
.L_x_9804:
[----:B------:R-:W-:Y:S05]  /*2650*/  BSYNC.RECONVERGENT B1 ;  /* 0x0000000000017941 */ /* 0x000fea0003800200 */
.L_x_9802:
        /* <DEDUP_REMOVED lines=35> */
.L_x_9806:
[----:B------:R-:W-:Y:S01]  /*2890*/  IMAD.MOV.U32 R26, RZ, RZ, R16 ;  /* 0x000000ffff1a7224 */ /* 0x000fe200078e0010 */
[----:B------:R-:W-:Y:S01]  /*28a0*/  MOV R11, R17 ;  /* 0x00000011000b7202 */ /* 0x000fe20000000f00 */
[----:B------:R-:W-:Y:S01]  /*28b0*/  IMAD.MOV.U32 R10, RZ, RZ, R14 ;  /* 0x000000ffff0a7224 */ /* 0x000fe200078e000e */
[----:B------:R-:W-:Y:S02]  /*28c0*/  MOV R9, R15 ;  /* 0x0000000f00097202 */ /* 0x000fe40000000f00 */
[----:B------:R-:W-:-:S07]  /*28d0*/  MOV R8, 0x28f0 ;  /* 0x000028f000087802 */ /* 0x000fce0000000f00 */
[----:B------:R-:W-:Y:S05]  /*28e0*/  CALL.REL.NOINC `($__internal_208_$__cuda_sm20_div_s64) ;  /* 0x0000004000947944 */ /* 0x000fea0003c00000 */
        /* <DEDUP_REMOVED lines=10> */
.L_x_9807:
[----:B------:R-:W-:Y:S05]  /*2990*/  BSYNC.RECONVERGENT B1 ;  /* 0x0000000000017941 */ /* 0x000fea0003800200 */
.L_x_9805:
[----:B------:R-:W-:Y:S01]  /*29a0*/  IMAD R9, R9, R22, RZ ;  /* 0x0000001609097224 */ /* 0x000fe200078e02ff */
[----:B------:R-:W-:Y:S01]  /*29b0*/  IADD3 R3, PT, PT, R3, -0x2, RZ ;  /* 0xfffffffe03037810 */ /* 0x000fe20007ffe0ff */
[----:B------:R-:W-:Y:S02]  /*29c0*/  IMAD.MOV.U32 R6, RZ, RZ, R20 ;  /* 0x000000ffff067224 */ /* 0x000fe400078e0014 */
[-C--:B------:R-:W-:Y:S02]  /*29d0*/  IMAD R9, R23, R8.reuse, R9 ;  /* 0x0000000817097224 */ /* 0x080fe400078e0209 */
[----:B------:R-:W-:-:S04]  /*29e0*/  IMAD.WIDE.U32 R20, R22, R8, R6 ;  /* 0x0000000816147225 */ /* 0x000fc800078e0006 */
[----:B------:R-:W-:-:S07]  /*29f0*/  IMAD.IADD R21, R21, 0x1, R9 ;  /* 0x0000000115157824 */ /* 0x000fce00078e0209 */
.L_x_9795:
        /* <DEDUP_REMOVED lines=31> */
.L_x_9809:
[----:B------:R-:W-:Y:S01]  /*2bf0*/  MOV R14, R4 ;  /* 0x00000004000e7202 */ /* 0x000fe20000000f00 */
[----:B------:R-:W-:Y:S01]  /*2c00*/  IMAD.MOV.U32 R23, RZ, RZ, R5 ;  /* 0x000000ffff177224 */ /* 0x000fe200078e0005 */
[----:B------:R-:W-:Y:S01]  /*2c10*/  MOV R22, R6 ;  /* 0x0000000600167202 */ /* 0x000fe20000000f00 */
[----:B------:R-:W-:Y:S01]  /*2c20*/  IMAD.MOV.U32 R15, RZ, RZ, R7 ;  /* 0x000000ffff0f7224 */ /* 0x000fe200078e0007 */
[----:B------:R-:W-:-:S07]  /*2c30*/  MOV R24, 0x2c50 ;  /* 0x00002c5000187802 */ /* 0x000fce0000000f00 */
[----:B------:R-:W-:Y:S05]  /*2c40*/  CALL.REL.NOINC `($__internal_209_$__cuda_sm20_rem_s64) ;  /* 0x0000004400087944 */ /* 0x000fea0003c00000 */
.L_x_9810:
[----:B------:R-:W-:Y:S05]  /*2c50*/  BSYNC.RECONVERGENT B1 ;  /* 0x0000000000017941 */ /* 0x000fea0003800200 */
.L_x_9808:
        /* <DEDUP_REMOVED lines=31> */
.L_x_9812:
[----:B------:R-:W-:Y:S01]  /*2e50*/  IMAD.MOV.U32 R22, RZ, RZ, R6 ;  /* 0x000000ffff167224 */ /* 0x000fe200078e0006 */
[----:B------:R-:W-:Y:S01]  /*2e60*/  MOV R15, R7 ;  /* 0x00000007000f7202 */ /* 0x000fe20000000f00 */
[----:B------:R-:W-:Y:S01]  /*2e70*/  IMAD.MOV.U32 R14, RZ, RZ, R18 ;  /* 0x000000ffff0e7224 */ /* 0x000fe200078e0012 */
[----:B------:R-:W-:Y:S02]  /*2e80*/  MOV R23, R19 ;  /* 0x0000001300177202 */ /* 0x000fe40000000f00 */
[----:B------:R-:W-:-:S07]  /*2e90*/  MOV R24, 0x2eb0 ;  /* 0x00002eb000187802 */ /* 0x000fce0000000f00 */
[----:B------:R-:W-:Y:S05]  /*2ea0*/  CALL.REL.NOINC `($__internal_209_$__cuda_sm20_rem_s64) ;  /* 0x0000004000707944 */ /* 0x000fea0003c00000 */
[----:B------:R-:W-:Y:S01]  /*2eb0*/  IMAD.MOV.U32 R6, RZ, RZ, R8 ;  /* 0x000000ffff067224 */ /* 0x000fe200078e0008 */
[----:B------:R-:W-:-:S07]  /*2ec0*/  MOV R7, R9 ;  /* 0x0000000900077202 */ /* 0x000fce0000000f00 */
.L_x_9813:
[----:B------:R-:W-:Y:S05]  /*2ed0*/  BSYNC.RECONVERGENT B1 ;  /* 0x0000000000017941 */ /* 0x000fea0003800200 */
.L_x_9811:
[----:B------:R-:W-:Y:S02]  /*2ee0*/  IMAD R3, R7, R4, RZ ;  /* 0x0000000407037224 */ /* 0x000fe400078e02ff */
[----:B------:R-:W-:-:S04]  /*2ef0*/  IMAD.WIDE.U32 R20, R4, R6, R20 ;  /* 0x0000000604147225 */ /* 0x000fc800078e0014 */
[----:B------:R-:W-:-:S04]  /*2f00*/  IMAD R3, R5, R6, R3 ;  /* 0x0000000605037224 */ /* 0x000fc800078e0203 */
[----:B------:R-:W-:-:S07]  /*2f10*/  IMAD.IADD R21, R21, 0x1, R3 ;  /* 0x0000000115157824 */ /* 0x000fce00078e0203 */
.L_x_9768:
        /* <DEDUP_REMOVED lines=14> */
.L_x_9815:
[----:B------:R-:W-:Y:S05]  /*3000*/  BSYNC.RECONVERGENT B1 ;  /* 0x0000000000017941 */ /* 0x000fea0003800200 */
.L_x_9814:
[----:B------:R-:W-:-:S05]  /*3010*/  SEL R3, RZ, 0x1, !P0 ;  /* 0x00000001ff037807 */ /* 0x000fca0004000000 */
[----:B------:R1:W-:Y:S01]  /*3020*/  STS.U8 [R0+UR4], R3 ;  /* 0x0000000300007988 */ /* 0x0003e20008000004 */
[----:B------:R-:W-:Y:S05]  /*3030*/  BRA `(.L_x_9816) ;  /* 0x0000003400a87947 */ /* 0x000fea0003800000 */
.L_x_9767:
        /* <DEDUP_REMOVED lines=20> */
.L_x_9843:
        /* <DEDUP_REMOVED lines=33> */
.L_x_9820:
[----:B------:R-:W-:Y:S01]  /*3390*/  IMAD.MOV.U32 R26, RZ, RZ, R14 ;  /* 0x000000ffff1a7224 */ /* 0x000fe200078e000e */
[----:B------:R-:W-:Y:S01]  /*33a0*/  MOV R11, R13 ;  /* 0x0000000d000b7202 */ /* 0x000fe20000000f00 */
[----:B------:R-:W-:Y:S01]  /*33b0*/  IMAD.MOV.U32 R10, RZ, RZ, R34 ;  /* 0x000000ffff0a7224 */ /* 0x000fe200078e0022 */
[----:B------:R-:W-:Y:S02]  /*33c0*/  MOV R9, R35 ;  /* 0x0000002300097202 */ /* 0x000fe40000000f00 */
[----:B------:R-:W-:-:S07]  /*33d0*/  MOV R8, 0x33f0 ;  /* 0x000033f000087802 */ /* 0x000fce0000000f00 */
[----:B-123--:R-:W-:Y:S05]  /*33e0*/  CALL.REL.NOINC `($__internal_208_$__cuda_sm20_div_s64) ;  /* 0x0000003400d47944 */ /* 0x00efea0003c00000 */
        /* <DEDUP_REMOVED lines=10> */
.L_x_9821:
[----:B------:R-:W-:Y:S05]  /*3490*/  BSYNC.RECONVERGENT B1 ;  /* 0x0000000000017941 */ /* 0x000fea0003800200 */
.L_x_9819:
        /* <DEDUP_REMOVED lines=37> */
.L_x_9823:
        /* <DEDUP_REMOVED lines=17> */
.L_x_9824:
[----:B------:R-:W-:Y:S05]  /*3800*/  BSYNC.RECONVERGENT B1 ;  /* 0x0000000000017941 */ /* 0x000fea0003800200 */
.L_x_9822:
        /* <DEDUP_REMOVED lines=38> */
.L_x_9826:
[----:B------:R-:W-:Y:S01]  /*3a70*/  IMAD.MOV.U32 R26, RZ, RZ, R34 ;  /* 0x000000ffff1a7224 */ /* 0x000fe200078e0022 */
[----:B------:R-:W-:Y:S01]  /*3a80*/  MOV R11, R35 ;  /* 0x00000023000b7202 */ /* 0x000fe20000000f00 */
[----:B------:R-:W-:Y:S01]  /*3a90*/  IMAD.MOV.U32 R10, RZ, RZ, R36 ;  /* 0x000000ffff0a7224 */ /* 0x000fe200078e0024 */
[----:B------:R-:W-:Y:S02]  /*3aa0*/  MOV R9, R37 ;  /* 0x0000002500097202 */ /* 0x000fe40000000f00 */
[----:B------:R-:W-:-:S07]  /*3ab0*/  MOV R8, 0x3ad0 ;  /* 0x00003ad000087802 */ /* 0x000fce0000000f00 */
[----:B-1----:R-:W-:Y:S05]  /*3ac0*/  CALL.REL.NOINC `($__internal_208_$__cuda_sm20_div_s64) ;  /* 0x00000030001c7944 */ /* 0x002fea0003c00000 */
        /* <DEDUP_REMOVED lines=11> */
.L_x_9827:
[----:B------:R-:W-:Y:S05]  /*3b80*/  BSYNC.RECONVERGENT B1 ;  /* 0x0000000000017941 */ /* 0x000fea0003800200 */
.L_x_9825:
        /* <DEDUP_REMOVED lines=37> */
.L_x_9829:
        /* <DEDUP_REMOVED lines=17> */
.L_x_9830:
[----:B------:R-:W-:Y:S05]  /*3ef0*/  BSYNC.RECONVERGENT B1 ;  /* 0x0000000000017941 */ /* 0x000fea0003800200 */
.L_x_9828:
        /* <DEDUP_REMOVED lines=38> */
.L_x_9832:
        /* <DEDUP_REMOVED lines=17> */
.L_x_9833:
[----:B------:R-:W-:Y:S05]  /*4270*/  BSYNC.RECONVERGENT B1 ;  /* 0x0000000000017941 */ /* 0x000fea0003800200 */
.L_x_9831:
        /* <DEDUP_REMOVED lines=38> */
.L_x_9835:
        /* <DEDUP_REMOVED lines=17> */
.L_x_9836:
[----:B------:R-:W-:Y:S05]  /*45f0*/  BSYNC.RECONVERGENT B1 ;  /* 0x0000000000017941 */ /* 0x000fea0003800200 */
.L_x_9834:
        /* <DEDUP_REMOVED lines=37> */
.L_x_9838:
        /* <DEDUP_REMOVED lines=17> */
.L_x_9839:
[----:B------:R-:W-:Y:S05]  /*4960*/  BSYNC.RECONVERGENT B1 ;  /* 0x0000000000017941 */ /* 0x000fea0003800200 */
.L_x_9837:
        /* <DEDUP_REMOVED lines=37> */
.L_x_9841:
        /* <DEDUP_REMOVED lines=17> */
.L_x_9842:
[----:B------:R-:W-:Y:S05]  /*4cd0*/  BSYNC.RECONVERGENT B1 ;  /* 0x0000000000017941 */ /* 0x000fea0003800200 */
.L_x_9840:
        /* <DEDUP_REMOVED lines=12> */
.L_x_9818:
        /* <DEDUP_REMOVED lines=37> */
.L_x_9846:
[----:B------:R-:W-:Y:S01]  /*4ff0*/  IMAD.MOV.U32 R26, RZ, RZ, R14 ;  /* 0x000000ffff1a7224 */ /* 0x000fe200078e000e */
[----:B------:R-:W-:Y:S01]  /*5000*/  MOV R11, R13 ;  /* 0x0000000d000b7202 */ /* 0x000fe20000000f00 */
[----:B------:R-:W-:Y:S01]  /*5010*/  IMAD.MOV.U32 R10, RZ, RZ, R16 ;  /* 0x000000ffff0a7224 */ /* 0x000fe200078e0010 */
[----:B------:R-:W-:Y:S02]  /*5020*/  MOV R9, R17 ;  /* 0x0000001100097202 */ /* 0x000fe40000000f00 */
[----:B------:R-:W-:-:S07]  /*5030*/  MOV R8, 0x5050 ;  /* 0x0000505000087802 */ /* 0x000fce0000000f00 */
[----:B------:R-:W-:Y:S05]  /*5040*/  CALL.REL.NOINC `($__internal_208_$__cuda_sm20_div_s64) ;  /* 0x0000001800bc7944 */ /* 0x000fea0003c00000 */
        /* <DEDUP_REMOVED lines=10> */
.L_x_9847:
[----:B------:R-:W-:Y:S05]  /*50f0*/  BSYNC.RECONVERGENT B1 ;  /* 0x0000000000017941 */ /* 0x000fea0003800200 */
.L_x_9845:
        /* <DEDUP_REMOVED lines=38> */
.L_x_9849:
        /* <DEDUP_REMOVED lines=17> */
.L_x_9850:
[----:B------:R-:W-:Y:S05]  /*5470*/  BSYNC.RECONVERGENT B1 ;  /* 0x0000000000017941 */ /* 0x000fea0003800200 */
.L_x_9848:
        /* <DEDUP_REMOVED lines=40> */
.L_x_9852:
        /* <DEDUP_REMOVED lines=17> */
.L_x_9853:
[----:B------:R-:W-:Y:S05]  /*5810*/  BSYNC.RECONVERGENT B1 ;  /* 0x0000000000017941 */ /* 0x000fea0003800200 */
.L_x_9851:
        /* <DEDUP_REMOVED lines=40> */
.L_x_9855:
        /* <DEDUP_REMOVED lines=17> */
.L_x_9856:
[----:B------:R-:W-:Y:S05]  /*5bb0*/  BSYNC.RECONVERGENT B1 ;  /* 0x0000000000017941 */ /* 0x000fea0003800200 */
.L_x_9854:
        /* <DEDUP_REMOVED lines=9> */
.L_x_9844:
        /* <DEDUP_REMOVED lines=35> */
.L_x_9859:
[----:B------:R-:W-:Y:S01]  /*5e80*/  MOV R26, R14 ;  /* 0x0000000e001a7202 */ /* 0x000fe20000000f00 */
[----:B------:R-:W-:Y:S01]  /*5e90*/  IMAD.MOV.U32 R10, RZ, RZ, R16 ;  /* 0x000000ffff0a7224 */ /* 0x000fe200078e0010 */
[----:B------:R-:W-:Y:S02]  /*5ea0*/  MOV R11, R13 ;  /* 0x0000000d000b7202 */ /* 0x000fe40000000f00 */
[----:B------:R-:W-:Y:S02]  /*5eb0*/  MOV R9, R17 ;  /* 0x0000001100097202 */ /* 0x000fe40000000f00 */
[----:B------:R-:W-:-:S07]  /*5ec0*/  MOV R8, 0x5ee0 ;  /* 0x00005ee000087802 */ /* 0x000fce0000000f00 */
[----:B------:R-:W-:Y:S05]  /*5ed0*/  CALL.REL.NOINC `($__internal_208_$__cuda_sm20_div_s64) ;  /* 0x0000000c00187944 */ /* 0x000fea0003c00000 */
        /* <DEDUP_REMOVED lines=10> */
.L_x_9860:
[----:B------:R-:W-:Y:S05]  /*5f80*/  BSYNC.RECONVERGENT B1 ;  /* 0x0000000000017941 */ /* 0x000fea0003800200 */
.L_x_9858:
        /* <DEDUP_REMOVED lines=39> */
.L_x_9862:
        /* <DEDUP_REMOVED lines=17> */
.L_x_9863:
[----:B------:R-:W-:Y:S05]  /*6310*/  BSYNC.RECONVERGENT B1 ;  /* 0x0000000000017941 */ /* 0x000fea0003800200 */
.L_x_9861:
        /* <DEDUP_REMOVED lines=9> */
.L_x_9857:
        /* <DEDUP_REMOVED lines=31> */
.L_x_9865:
[----:B------:R-:W-:Y:S02]  /*65a0*/  MOV R15, R23 ;  /* 0x00000017000f7202 */ /* 0x000fe40000000f00 */
[----:B------:R-:W-:Y:S02]  /*65b0*/  MOV R23, R13 ;  /* 0x0000000d00177202 */ /* 0x000fe40000000f00 */
[----:B------:R-:W-:-:S07]  /*65c0*/  MOV R24, 0x65e0 ;  /* 0x000065e000187802 */ /* 0x000fce0000000f00 */
[----:B------:R-:W-:Y:S05]  /*65d0*/  CALL.REL.NOINC `($__internal_209_$__cuda_sm20_rem_s64) ;  /* 0x0000000800a47944 */ /* 0x000fea0003c00000 */
.L_x_9866:
[----:B------:R-:W-:Y:S05]  /*65e0*/  BSYNC.RECONVERGENT B1 ;  /* 0x0000000000017941 */ /* 0x000fea0003800200 */
.L_x_9864:
[----:B------:R-:W0:Y:S02]  /*65f0*/  LDC.64 R10, c[0x0][0x398] ;  /* 0x0000e600ff0a7b82 */ /* 0x000e240000000a00 */
[----:B0-----:R-:W-:-:S06]  /*6600*/  IMAD.WIDE.U32 R6, R7, 0x8, R10 ;  /* 0x0000000807067825 */ /* 0x001fcc00078e000a */
[----:B------:R-:W2:Y:S02]  /*6610*/  LDG.E.64 R6, desc[UR8][R6.64] ;  /* 0x0000000806067981 */ /* 0x000ea4000c1e1b00 */
[-C--:B--2---:R-:W-:Y:S02]  /*6620*/  IMAD R3, R7, R8.reuse, RZ ;  /* 0x0000000807037224 */ /* 0x084fe400078e02ff */
[----:B------:R-:W-:-:S04]  /*6630*/  IMAD.WIDE.U32 R4, R6, R8, R4 ;  /* 0x0000000806047225 */ /* 0x000fc800078e0004 */
[----:B------:R-:W-:-:S04]  /*6640*/  IMAD R3, R6, R9, R3 ;  /* 0x0000000906037224 */ /* 0x000fc800078e0203 */
[----:B------:R-:W-:-:S07]  /*6650*/  IMAD.IADD R5, R5, 0x1, R3 ;  /* 0x0000000105057824 */ /* 0x000fce00078e0203 */
.L_x_9817:
        /* <DEDUP_REMOVED lines=8> */
.L_x_9816:
[----:B------:R-:W-:Y:S05]  /*66e0*/  BSYNC.RECONVERGENT B0 ;  /* 0x0000000000007941 */ /* 0x000fea0003800200 */
.L_x_9766:
[----:B------:R-:W-:Y:S01]  /*66f0*/  BAR.SYNC.DEFER_BLOCKING 0x0 ;  /* 0x0000000000007b1d */ /* 0x000fe20000010000 */
[----:B------:R-:W-:-:S09]  /*6700*/  UISETP.GE.U32.AND UP0, UPT, UR5, 0x42, UPT ;  /* 0x000000420500788c */ /* 0x000fd2000bf06070 */
[----:B------:R-:W-:Y:S05]  /*6710*/  BRA.U !UP0, `(.L_x_9867) ;  /* 0x00000001083c7547 */ /* 0x000fea000b800000 */
.L_x_9870:
        /* <DEDUP_REMOVED lines=10> */
.L_x_9869:
[----:B------:R-:W-:Y:S05]  /*67c0*/  BSYNC.RECONVERGENT B0 ;  /* 0x0000000000007941 */ /* 0x000fea0003800200 */
.L_x_9868:
[----:B------:R-:W-:Y:S01]  /*67d0*/  BAR.SYNC.DEFER_BLOCKING 0x0 ;  /* 0x0000000000007b1d */ /* 0x000fe20000010000 */
[----:B------:R-:W-:-:S05]  /*67e0*/  UISETP.GT.U32.AND UP0, UPT, UR5, 0x83, UPT ;  /* 0x000000830500788c */ /* 0x000fca000bf04070 */
[----:B------:R-:W-:-:S04]  /*67f0*/  UMOV UR5, UR6 ;  /* 0x0000000600057c82 */ /* 0x000fc80008000000 */
[----:B------:R-:W-:Y:S05]  /*6800*/  BRA.U UP0, `(.L_x_9870) ;  /* 0xfffffffd00c47547 */ /* 0x000fea000b83ffff */
.L_x_9867:
        /* <DEDUP_REMOVED lines=51> */
        .weak           $__internal_208_$__cuda_sm20_div_s64
        .type           $__internal_208_$__cuda_sm20_div_s64,@function
        .size           $__internal_208_$__cuda_sm20_div_s64,($__internal_209_$__cuda_sm20_rem_s64 - $__internal_208_$__cuda_sm20_div_s64)
$__internal_208_$__cuda_sm20_div_s64:
        /* <DEDUP_REMOVED lines=82> */
[----:B------:R-:W-:Y:S06]  /*7060*/  RET.REL.NODEC R8 `(uncontiguous_all_i64) ;  /* 0xffffff8c08e47950 */ /* 0x000fec0003c3ffff */
        .weak           $__internal_209_$__cuda_sm20_rem_s64
        .type           $__internal_209_$__cuda_sm20_rem_s64,@function
        .size           $__internal_209_$__cuda_sm20_rem_s64,(.L_x_32412 - $__internal_209_$__cuda_sm20_rem_s64)
$__internal_209_$__cuda_sm20_rem_s64:
        /* <DEDUP_REMOVED lines=76> */
[----:B------:R-:W-:Y:S06]  /*7530*/  RET.REL.NODEC R24 `(uncontiguous_all_i64) ;  /* 0xffffff8818b07950 */ /* 0x000fec0003c3ffff */
.L_x_9871:
        /* <DEDUP_REMOVED lines=12> */
.L_x_32412:


//--------------------- .text.contiguous_all_i64  --------------------------
	.section	.text.contiguous_all_i64,"ax",@progbits
	.align	128
        .global         contiguous_all_i64
        .type           contiguous_all_i64,@function
        .size           contiguous_all_i64,(.L_x_33114 - contiguous_all_i64)
        .other          contiguous_all_i64,@"STO_CUDA_ENTRY STV_DEFAULT"
contiguous_all_i64:
.text.contiguous_all_i64:
        /* <DEDUP_REMOVED lines=34> */
.L_x_9875:
[----:B------:R-:W-:Y:S05]  /*0220*/  BSYNC.RECONVERGENT B1 ;  /* 0x0000000000017941 */ /* 0x000fea0003800200 */
.L_x_9874:
[----:B------:R-:W-:-:S05]  /*0230*/  SEL R3, RZ, 0x1, !P0 ;  /* 0x00000001ff037807 */ /* 0x000fca0004000000 */
[----:B------:R0:W-:Y:S01]  /*0240*/  STS.U8 [R0+UR4], R3 ;  /* 0x0000000300007988 */ /* 0x0001e20008000004 */
[----:B------:R-:W-:Y:S05]  /*0250*/  BRA `(.L_x_9876) ;  /* 0x00000000002c7947 */ /* 0x000fea0003800000 */
.L_x_9873:
        /* <DEDUP_REMOVED lines=11> */
.L_x_9876:
[----:B------:R-:W-:Y:S05]  /*0310*/  BSYNC.RECONVERGENT B0 ;  /* 0x0000000000007941 */ /* 0x000fea0003800200 */
.L_x_9872:
[----:B------:R-:W-:Y:S01]  /*0320*/  BAR.SYNC.DEFER_BLOCKING 0x0 ;  /* 0x0000000000007b1d */ /* 0x000fe20000010000 */
[----:B------:R-:W-:-:S09]  /*0330*/  UISETP.GE.U32.AND UP0, UPT, UR5, 0x42, UPT ;  /* 0x000000420500788c */ /* 0x000fd2000bf06070 */
[----:B------:R-:W-:Y:S05]  /*0340*/  BRA.U !UP0, `(.L_x_9877) ;  /* 0x00000001083c7547 */ /* 0x000fea000b800000 */
.L_x_9880:
        /* <DEDUP_REMOVED lines=10> */
.L_x_9879:
[----:B------:R-:W-:Y:S05]  /*03f0*/  BSYNC.RECONVERGENT B0 ;  /* 0x0000000000007941 */ /* 0x000fea0003800200 */
.L_x_9878:
[----:B------:R-:W-:Y:S01]  /*0400*/  BAR.SYNC.DEFER_BLOCKING 0x0 ;  /* 0x0000000000007b1d */ /* 0x000fe20000010000 */
[----:B------:R-:W-:-:S05]  /*0410*/  UISETP.GT.U32.AND UP0, UPT, UR5, 0x83, UPT ;  /* 0x000000830500788c */ /* 0x000fca000bf04070 */
[----:B------:R-:W-:-:S04]  /*0420*/  UMOV UR5, UR6 ;  /* 0x0000000600057c82 */ /* 0x000fc80008000000 */
[----:B------:R-:W-:Y:S05]  /*0430*/  BRA.U UP0, `(.L_x_9880) ;  /* 0xfffffffd00c47547 */ /* 0x000fea000b83ffff */
.L_x_9877:
        /* <DEDUP_REMOVED lines=51> */
.L_x_9881:
        /* <DEDUP_REMOVED lines=9> */
.L_x_33114:


//--------------------- .text.contiguous_all33_i32 --------------------------
	.section	.text.contiguous_all33_i32,"ax",@progbits
	.align	128
        .global         contiguous_all33_i32
        .type           contiguous_all33_i32,@function
        .size           contiguous_all33_i32,(.L_x_33115 - contiguous_all33_i32)
        .other          contiguous_all33_i32,@"STO_CUDA_ENTRY STV_DEFAULT"
contiguous_all33_i32:
.text.contiguous_all33_i32:
        /* <DEDUP_REMOVED lines=49> */
.L_x_9886:
        /* <DEDUP_REMOVED lines=36> */
.L_x_9885:
[----:B------:R-:W-:Y:S05]  /*0550*/  BSYNC.RECONVERGENT B0 ;  /* 0x0000000000007941 */ /* 0x000fea0003800200 */
.L_x_9884:
[----:B------:R-:W-:Y:S01]  /*0560*/  UIADD3 UR4, UPT, UPT, UR4, 0x8, URZ ;  /* 0x0000000804047890 */ /* 0x000fe2000fffe0ff */
[----:B------:R-:W-:Y:S01]  /*0570*/  SEL R5, RZ, 0x1, !P0 ;  /* 0x00000001ff057807 */ /* 0x000fe20004000000 */
[----:B------:R-:W-:Y:S01]  /*0580*/  IMAD R10, R3, 0x8, R10 ;  /* 0x00000008030a7824 */ /* 0x000fe200078e020a */
[----:B------:R-:W-:Y:S09]  /*0590*/  @P1 BRA `(.L_x_9886) ;  /* 0xfffffffc005c1947 */ /* 0x000ff2000383ffff */
[----:B------:R-:W-:-:S12]  /*05a0*/  UIADD3 UR4, UPT, UPT, UR4, 0x1, URZ ;  /* 0x0000000104047890 */ /* 0x000fd8000fffe0ff */
.L_x_9883:
        /* <DEDUP_REMOVED lines=23> */
.L_x_9890:
[----:B------:R-:W-:Y:S05]  /*0720*/  BSYNC.RECONVERGENT B0 ;  /* 0x0000000000007941 */ /* 0x000fea0003800200 */
.L_x_9889:
[----:B------:R-:W-:Y:S01]  /*0730*/  SEL R5, RZ, 0x1, !P0 ;  /* 0x00000001ff057807 */ /* 0x000fe20004000000 */
[----:B------:R-:W-:-:S12]  /*0740*/  UIADD3 UR4, UPT, UPT, UR4, 0x4, URZ ;  /* 0x0000000404047890 */ /* 0x000fd8000fffe0ff */
.L_x_9888:
        /* <DEDUP_REMOVED lines=14> */
.L_x_9893:
[----:B------:R-:W-:Y:S05]  /*0830*/  BSYNC.RECONVERGENT B0 ;  /* 0x0000000000007941 */ /* 0x000fea0003800200 */
.L_x_9892:
[----:B------:R-:W-:Y:S01]  /*0840*/  SEL R5, RZ, 0x1, !P0 ;  /* 0x00000001ff057807 */ /* 0x000fe20004000000 */
[----:B------:R-:W-:-:S12]  /*0850*/  UIADD3 UR4, UPT, UPT, UR4, 0x2, URZ ;  /* 0x0000000204047890 */ /* 0x000fd8000fffe0ff */
.L_x_9891:
        /* <DEDUP_REMOVED lines=8> */
.L_x_9887:
[----:B-1----:R0:W-:Y:S02]  /*08e0*/  STS.U8 [R0+UR5], R5 ;  /* 0x0000000500007988 */ /* 0x0021e40008000005 */
.L_x_9882:
        /* <DEDUP_REMOVED lines=9> */
.L_x_9894:
        /* <DEDUP_REMOVED lines=16> */
.L_x_33115:


//--------------------- .text.contiguous_all3_i32 --------------------------
	.section	.text.contiguous_all3_i32,"ax",@progbits
	.align	128
        .global         contiguous_all3_i32
        .type           contiguous_all3_i32,@function
        .size           contiguous_all3_i32,(.L_x_32414 - contiguous_all3_i32)
        .other          contiguous_all3_i32,@"STO_CUDA_ENTRY STV_DEFAULT"
contiguous_all3_i32:
.text.contiguous_all3_i32:
        /* <DEDUP_REMOVED lines=43> */
.L_x_9913:
        /* <DEDUP_REMOVED lines=27> */
.L_x_9897:
[----:B------:R-:W-:Y:S01]  /*0460*/  IMAD.MOV.U32 R27, RZ, RZ, R32 ;  /* 0x000000ffff1b7224 */ /* 0x000fe200078e0020 */
[----:B0-----:R-:W-:Y:S01]  /*0470*/  MOV R2, R34 ;  /* 0x0000002200027202 */ /* 0x001fe20000000f00 */
[----:B------:R-:W-:Y:S01]  /*0480*/  IMAD.MOV.U32 R0, RZ, RZ, R35 ;  /* 0x000000ffff007224 */ /* 0x000fe200078e0023 */
[----:B------:R-:W-:-:S07]  /*0490*/  MOV R9, 0x4b0 ;  /* 0x000004b000097802 */ /* 0x000fce0000000f00 */
[----:B-12-4-:R-:W-:Y:S05]  /*04a0*/  CALL.REL.NOINC `($__internal_210_$__cuda_sm20_div_s64) ;  /* 0x00000034001c7944 */ /* 0x016fea0003c00000 */
        /* <DEDUP_REMOVED lines=8> */
.L_x_9898:
        /* <DEDUP_REMOVED lines=33> */
.L_x_9899:
[----:B------:R-:W-:Y:S01]  /*0740*/  IMAD.MOV.U32 R27, RZ, RZ, R31 ;  /* 0x000000ffff1b7224 */ /* 0x000fe200078e001f */
[----:B0-----:R-:W-:Y:S01]  /*0750*/  MOV R2, R34 ;  /* 0x0000002200027202 */ /* 0x001fe20000000f00 */
[----:B------:R-:W-:Y:S01]  /*0760*/  IMAD.MOV.U32 R0, RZ, RZ, R35 ;  /* 0x000000ffff007224 */ /* 0x000fe200078e0023 */
[----:B------:R-:W-:-:S07]  /*0770*/  MOV R9, 0x790 ;  /* 0x0000079000097802 */ /* 0x000fce0000000f00 */
[----:B----4-:R-:W-:Y:S05]  /*0780*/  CALL.REL.NOINC `($__internal_210_$__cuda_sm20_div_s64) ;  /* 0x0000003000647944 */ /* 0x010fea0003c00000 */
        /* <DEDUP_REMOVED lines=9> */
.L_x_9900:
        /* <DEDUP_REMOVED lines=35> */
.L_x_9901:
[----:B------:R-:W-:Y:S01]  /*0a50*/  MOV R27, R29 ;  /* 0x0000001d001b7202 */ /* 0x000fe20000000f00 */
[----:B------:R-:W-:Y:S01]  /*0a60*/  IMAD.MOV.U32 R2, RZ, RZ, R32 ;  /* 0x000000ffff027224 */ /* 0x000fe200078e0020 */
[----:B------:R-:W-:Y:S02]  /*0a70*/  MOV R0, R33 ;  /* 0x0000002100007202 */ /* 0x000fe40000000f00 */
[----:B------:R-:W-:-:S07]  /*0a80*/  MOV R9, 0xaa0 ;  /* 0x00000aa000097802 */ /* 0x000fce0000000f00 */
[----:B----4-:R-:W-:Y:S05]  /*0a90*/  CALL.REL.NOINC `($__internal_210_$__cuda_sm20_div_s64) ;  /* 0x0000002c00a07944 */ /* 0x010fea0003c00000 */
        /* <DEDUP_REMOVED lines=9> */
.L_x_9902:
        /* <DEDUP_REMOVED lines=33> */
.L_x_9903:
[----:B------:R-:W-:Y:S01]  /*0d40*/  IMAD.MOV.U32 R27, RZ, RZ, R28 ;  /* 0x000000ffff1b7224 */ /* 0x000fe200078e001c */
[----:B------:R-:W-:Y:S01]  /*0d50*/  MOV R2, R32 ;  /* 0x0000002000027202 */ /* 0x000fe20000000f00 */
[----:B------:R-:W-:Y:S01]  /*0d60*/  IMAD.MOV.U32 R0, RZ, RZ, R33 ;  /* 0x000000ffff007224 */ /* 0x000fe200078e0021 */
[----:B------:R-:W-:-:S07]  /*0d70*/  MOV R9, 0xd90 ;  /* 0x00000d9000097802 */ /* 0x000fce0000000f00 */
[----:B----4-:R-:W-:Y:S05]  /*0d80*/  CALL.REL.NOINC `($__internal_210_$__cuda_sm20_div_s64) ;  /* 0x0000002800e47944 */ /* 0x010fea0003c00000 */
        /* <DEDUP_REMOVED lines=8> */
.L_x_9904:
        /* <DEDUP_REMOVED lines=34> */
.L_x_9905:
        /* <DEDUP_REMOVED lines=14> */
.L_x_9906:
        /* <DEDUP_REMOVED lines=34> */
.L_x_9907:
[----:B------:R-:W-:Y:S01]  /*1330*/  MOV R27, R28 ;  /* 0x0000001c001b7202 */ /* 0x000fe20000000f00 */
[----:B------:R-:W-:Y:S01]  /*1340*/  IMAD.MOV.U32 R2, RZ, RZ, R32 ;  /* 0x000000ffff027224 */ /* 0x000fe200078e0020 */
[----:B------:R-:W-:Y:S02]  /*1350*/  MOV R0, R33 ;  /* 0x0000002100007202 */ /* 0x000fe40000000f00 */
[----:B------:R-:W-:-:S07]  /*1360*/  MOV R9, 0x1380 ;  /* 0x0000138000097802 */ /* 0x000fce0000000f00 */
[----:B----4-:R-:W-:Y:S05]  /*1370*/  CALL.REL.NOINC `($__internal_210_$__cuda_sm20_div_s64) ;  /* 0x0000002400687944 */ /* 0x010fea0003c00000 */
        /* <DEDUP_REMOVED lines=9> */
.L_x_9908:
        /* <DEDUP_REMOVED lines=34> */
.L_x_9909:
        /* <DEDUP_REMOVED lines=14> */
.L_x_9910:
        /* <DEDUP_REMOVED lines=34> */
.L_x_9911:
[----:B------:R-:W-:Y:S01]  /*1930*/  MOV R27, R30 ;  /* 0x0000001e001b7202 */ /* 0x000fe20000000f00 */
[----:B------:R-:W-:Y:S01]  /*1940*/  IMAD.MOV.U32 R2, RZ, RZ, R32 ;  /* 0x000000ffff027224 */ /* 0x000fe200078e0020 */
[----:B------:R-:W-:Y:S02]  /*1950*/  MOV R0, R33 ;  /* 0x0000002100007202 */ /* 0x000fe40000000f00 */
[----:B------:R-:W-:-:S07]  /*1960*/  MOV R9, 0x1980 ;  /* 0x0000198000097802 */ /* 0x000fce0000000f00 */
[----:B----4-:R-:W-:Y:S05]  /*1970*/  CALL.REL.NOINC `($__internal_210_$__cuda_sm20_div_s64) ;  /* 0x0000001c00e87944 */ /* 0x010fea0003c00000 */
        /* <DEDUP_REMOVED lines=9> */
.L_x_9912:
        /* <DEDUP_REMOVED lines=14> */
.L_x_9896:
        /* <DEDUP_REMOVED lines=33> */
.L_x_9915:
[----:B------:R-:W-:Y:S01]  /*1d00*/  IMAD.MOV.U32 R27, RZ, RZ, R32 ;  /* 0x000000ffff1b7224 */ /* 0x000fe200078e0020 */
[----:B0-----:R-:W-:Y:S01]  /*1d10*/  MOV R2, R16 ;  /* 0x0000001000027202 */ /* 0x001fe20000000f00 */
[----:B------:R-:W-:Y:S01]  /*1d20*/  IMAD.MOV.U32 R0, RZ, RZ, R17 ;  /* 0x000000ffff007224 */ /* 0x000fe200078e0011 */
[----:B------:R-:W-:-:S07]  /*1d30*/  MOV R9, 0x1d50 ;  /* 0x00001d5000097802 */ /* 0x000fce0000000f00 */
[----:B------:R-:W-:Y:S05]  /*1d40*/  CALL.REL.NOINC `($__internal_210_$__cuda_sm20_div_s64) ;  /* 0x0000001800f47944 */ /* 0x000fea0003c00000 */
        /* <DEDUP_REMOVED lines=8> */
.L_x_9916:
        /* <DEDUP_REMOVED lines=35> */
.L_x_9917:
[----:B------:R-:W-:Y:S01]  /*2000*/  IMAD.MOV.U32 R27, RZ, RZ, R17 ;  /* 0x000000ffff1b7224 */ /* 0x000fe200078e0011 */
[----:B0-----:R-:W-:Y:S01]  /*2010*/  MOV R2, R18 ;  /* 0x0000001200027202 */ /* 0x001fe20000000f00 */
[----:B------:R-:W-:Y:S01]  /*2020*/  IMAD.MOV.U32 R0, RZ, RZ, R19 ;  /* 0x000000ffff007224 */ /* 0x000fe200078e0013 */
[----:B------:R-:W-:-:S07]  /*2030*/  MOV R9, 0x2050 ;  /* 0x0000205000097802 */ /* 0x000fce0000000f00 */
[----:B------:R-:W-:Y:S05]  /*2040*/  CALL.REL.NOINC `($__internal_210_$__cuda_sm20_div_s64) ;  /* 0x0000001800347944 */ /* 0x000fea0003c00000 */
        /* <DEDUP_REMOVED lines=9> */
.L_x_9918:
        /* <DEDUP_REMOVED lines=36> */
.L_x_9919:
[----:B------:R-:W-:Y:S01]  /*2320*/  IMAD.MOV.U32 R27, RZ, RZ, R19 ;  /* 0x000000ffff1b7224 */ /* 0x000fe200078e0013 */
[----:B------:R-:W-:Y:S01]  /*2330*/  MOV R2, R28 ;  /* 0x0000001c00027202 */ /* 0x000fe20000000f00 */
[----:B------:R-:W-:Y:S01]  /*2340*/  IMAD.MOV.U32 R0, RZ, RZ, R29 ;  /* 0x000000ffff007224 */ /* 0x000fe200078e001d */
[----:B------:R-:W-:-:S07]  /*2350*/  MOV R9, 0x2370 ;  /* 0x0000237000097802 */ /* 0x000fce0000000f00 */
[----:B------:R-:W-:Y:S05]  /*2360*/  CALL.REL.NOINC `($__internal_210_$__cuda_sm20_div_s64) ;  /* 0x00000014006c7944 */ /* 0x000fea0003c00000 */
        /* <DEDUP_REMOVED lines=9> */
.L_x_9920:
        /* <DEDUP_REMOVED lines=37> */
.L_x_9921:
[----:B------:R-:W-:Y:S01]  /*2650*/  MOV R27, R18 ;  /* 0x00000012001b7202 */ /* 0x000fe20000000f00 */
[----:B------:R-:W-:Y:S01]  /*2660*/  IMAD.MOV.U32 R2, RZ, RZ, R28 ;  /* 0x000000ffff027224 */ /* 0x000fe200078e001c */
[----:B------:R-:W-:Y:S02]  /*2670*/  MOV R0, R29 ;  /* 0x0000001d00007202 */ /* 0x000fe40000000f00 */
[----:B------:R-:W-:-:S07]  /*2680*/  MOV R9, 0x26a0 ;  /* 0x000026a000097802 */ /* 0x000fce0000000f00 */
[----:B------:R-:W-:Y:S05]  /*2690*/  CALL.REL.NOINC `($__internal_210_$__cuda_sm20_div_s64) ;  /* 0x0000001000a07944 */ /* 0x000fea0003c00000 */
        /* <DEDUP_REMOVED lines=8> */
.L_x_9922:
        /* <DEDUP_REMOVED lines=9> */
.L_x_9914:
        /* <DEDUP_REMOVED lines=31> */
.L_x_9924:
        /* <DEDUP_REMOVED lines=13> */
.L_x_9925:
        /* <DEDUP_REMOVED lines=35> */
.L_x_9926:
[----:B------:R-:W-:Y:S01]  /*2ca0*/  MOV R27, R17 ;  /* 0x00000011001b7202 */ /* 0x000fe20000000f00 */
[----:B0-----:R-:W-:Y:S01]  /*2cb0*/  IMAD.MOV.U32 R2, RZ, RZ, R18 ;  /* 0x000000ffff027224 */ /* 0x001fe200078e0012 */
[----:B------:R-:W-:Y:S02]  /*2cc0*/  MOV R0, R19 ;  /* 0x0000001300007202 */ /* 0x000fe40000000f00 */
[----:B------:R-:W-:-:S07]  /*2cd0*/  MOV R9, 0x2cf0 ;  /* 0x00002cf000097802 */ /* 0x000fce0000000f00 */
[----:B------:R-:W-:Y:S05]  /*2ce0*/  CALL.REL.NOINC `($__internal_210_$__cuda_sm20_div_s64) ;  /* 0x0000000c000c7944 */ /* 0x000fea0003c00000 */
        /* <DEDUP_REMOVED lines=9> */
.L_x_9927:
        /* <DEDUP_REMOVED lines=10> */
.L_x_9923:
        /* <DEDUP_REMOVED lines=29> */
.L_x_9928:
[----:B------:R-:W-:-:S07]  /*2ff0*/  MOV R0, 0x3010 ;  /* 0x0000301000007802 */ /* 0x000fce0000000f00 */
[----:B0-----:R-:W-:Y:S05]  /*3000*/  CALL.REL.NOINC `($__internal_211_$__cuda_sm20_rem_s64) ;  /* 0x0000000c00947944 */ /* 0x001fea0003c00000 */
[----:B------:R-:W-:Y:S02]  /*3010*/  MOV R10, R2 ;  /* 0x00000002000a7202 */ /* 0x000fe40000000f00 */
[----:B------:R-:W-:-:S07]  /*3020*/  MOV R11, R9 ;  /* 0x00000009000b7202 */ /* 0x000fce0000000f00 */
.L_x_9929:
[----:B------:R-:W0:Y:S02]  /*3030*/  LDC.64 R12, c[0x0][0x398] ;  /* 0x0000e600ff0c7b82 */ /* 0x000e240000000a00 */
[----:B0-----:R-:W-:-:S06]  /*3040*/  IMAD.WIDE.U32 R2, R3, 0x8, R12 ;  /* 0x0000000803027825 */ /* 0x001fcc00078e000c */
[----:B------:R-:W2:Y:S02]  /*3050*/  LDG.E.64 R2, desc[UR10][R2.64] ;  /* 0x0000000a02027981 */ /* 0x000ea4000c1e1b00 */
[-C--:B--2---:R-:W-:Y:S02]  /*3060*/  IMAD R9, R3, R10.reuse, RZ ;  /* 0x0000000a03097224 */ /* 0x084fe400078e02ff */
[----:B------:R-:W-:-:S04]  /*3070*/  IMAD.WIDE.U32 R28, R2, R10, R28 ;  /* 0x0000000a021c7225 */ /* 0x000fc800078e001c */
[----:B------:R-:W-:-:S04]  /*3080*/  IMAD R9, R2, R11, R9 ;  /* 0x0000000b02097224 */ /* 0x000fc800078e0209 */
[----:B------:R-:W-:-:S07]  /*3090*/  IMAD.IADD R29, R29, 0x1, R9 ;  /* 0x000000011d1d7824 */ /* 0x000fce00078e0209 */
.L_x_9895:
        /* <DEDUP_REMOVED lines=33> */
.L_x_9934:
        /* <DEDUP_REMOVED lines=36> */
.L_x_9933:
[----:B------:R-:W-:Y:S05]  /*34f0*/  BSYNC.RECONVERGENT B0 ;  /* 0x0000000000007941 */ /* 0x000fea0003800200 */
.L_x_9932:
[----:B------:R-:W-:Y:S01]  /*3500*/  UIADD3 UR4, UPT, UPT, UR4, 0x8, URZ ;  /* 0x0000000804047890 */ /* 0x000fe2000fffe0ff */
[----:B------:R-:W-:Y:S01]  /*3510*/  SEL R2, RZ, 0x1, !P0 ;  /* 0x00000001ff027807 */ /* 0x000fe20004000000 */
[----:B------:R-:W-:Y:S01]  /*3520*/  IMAD R9, R6, 0x8, R9 ;  /* 0x0000000806097824 */ /* 0x000fe200078e0209 */
[----:B------:R-:W-:Y:S09]  /*3530*/  @P1 BRA `(.L_x_9934) ;  /* 0xfffffffc005c1947 */ /* 0x000ff2000383ffff */
[----:B------:R-:W-:-:S12]  /*3540*/  UIADD3 UR4, UPT, UPT, UR4, 0x1, URZ ;  /* 0x0000000104047890 */ /* 0x000fd8000fffe0ff */
.L_x_9931:
        /* <DEDUP_REMOVED lines=23> */
.L_x_9938:
[----:B------:R-:W-:Y:S05]  /*36c0*/  BSYNC.RECONVERGENT B0 ;  /* 0x0000000000007941 */ /* 0x000fea0003800200 */
.L_x_9937:
[----:B------:R-:W-:Y:S01]  /*36d0*/  SEL R2, RZ, 0x1, !P0 ;  /* 0x00000001ff027807 */ /* 0x000fe20004000000 */
[----:B------:R-:W-:-:S12]  /*36e0*/  UIADD3 UR4, UPT, UPT, UR4, 0x4, URZ ;  /* 0x0000000404047890 */ /* 0x000fd8000fffe0ff */
.L_x_9936:
        /* <DEDUP_REMOVED lines=14> */
.L_x_9941:
[----:B------:R-:W-:Y:S05]  /*37d0*/  BSYNC.RECONVERGENT B0 ;  /* 0x0000000000007941 */ /* 0x000fea0003800200 */
.L_x_9940:
[----:B------:R-:W-:Y:S01]  /*37e0*/  SEL R2, RZ, 0x1, !P0 ;  /* 0x00000001ff027807 */ /* 0x000fe20004000000 */
[----:B------:R-:W-:-:S12]  /*37f0*/  UIADD3 UR4, UPT, UPT, UR4, 0x2, URZ ;  /* 0x0000000204047890 */ /* 0x000fd8000fffe0ff */
.L_x_9939:
        /* <DEDUP_REMOVED lines=8> */
.L_x_9935:
[----:B-1----:R1:W-:Y:S02]  /*3880*/  STS.U8 [R7+UR5], R2 ;  /* 0x0000000207007988 */ /* 0x0023e40008000005 */
.L_x_9930:
        /* <DEDUP_REMOVED lines=9> */
        .weak           $__internal_210_$__cuda_sm20_div_s64
        .type           $__internal_210_$__cuda_sm20_div_s64,@function
        .size           $__internal_210_$__cuda_sm20_div_s64,($__internal_211_$__cuda_sm20_rem_s64 - $__internal_210_$__cuda_sm20_div_s64)
$__internal_210_$__cuda_sm20_div_s64:
        /* <DEDUP_REMOVED lines=83> */
[----:B------:R-:W-:Y:S06]  /*3e50*/  RET.REL.NODEC R12 `(contiguous_all3_i32) ;  /* 0xffffffc00c687950 */ /* 0x000fec0003c3ffff */
        .weak           $__internal_211_$__cuda_sm20_rem_s64
        .type           $__internal_211_$__cuda_sm20_rem_s64,@function
        .size           $__internal_211_$__cuda_sm20_rem_s64,(.L_x_32414 - $__internal_211_$__cuda_sm20_rem_s64)
$__internal_211_$__cuda_sm20_rem_s64:
        /* <DEDUP_REMOVED lines=66> */
[----:B------:R-:W-:Y:S06]  /*4280*/  RET.REL.NODEC R10 `(contiguous_all3_i32) ;  /* 0xffffffbc0a5c7950 */ /* 0x000fec0003c3ffff */
.L_x_9942:
        /* <DEDUP_REMOVED lines=15> */
.L_x_32414:


//--------------------- .text.contiguous_all22_i32 --------------------------
	.section	.text.contiguous_all22_i32,"ax",@progbits
	.align	128
        .global         contiguous_all22_i32
        .type           contiguous_all22_i32,@function
        .size           contiguous_all22_i32,(.L_x_33117 - contiguous_all22_i32)
        .other          contiguous_all22_i32,@"STO_CUDA_ENTRY STV_DEFAULT"
contiguous_all22_i32:
.text.contiguous_all22_i32:
        /* <DEDUP_REMOVED lines=40> */
.L_x_9946:
[----:B------:R-:W-:Y:S05]  /*0280*/  BSYNC.RECONVERGENT B1 ;  /* 0x0000000000017941 */ /* 0x000fea0003800200 */
.L_x_9945:
[----:B------:R-:W-:-:S05]  /*0290*/  SEL R3, RZ, 0x1, !P0 ;  /* 0x00000001ff037807 */ /* 0x000fca0004000000 */
[----:B------:R0:W-:Y:S01]  /*02a0*/  STS.U8 [R0+UR4], R3 ;  /* 0x0000000300007988 */ /* 0x0001e20008000004 */
[----:B------:R-:W-:Y:S05]  /*02b0*/  BRA `(.L_x_9947) ;  /* 0x0000000000387947 */ /* 0x000fea0003800000 */
.L_x_9944:
        /* <DEDUP_REMOVED lines=14> */
.L_x_9947:
[----:B------:R-:W-:Y:S05]  /*03a0*/  BSYNC.RECONVERGENT B0 ;  /* 0x0000000000007941 */ /* 0x000fea0003800200 */
.L_x_9943:
[----:B------:R-:W-:Y:S01]  /*03b0*/  BAR.SYNC.DEFER_BLOCKING 0x0 ;  /* 0x0000000000007b1d */ /* 0x000fe20000010000 */
[----:B------:R-:W-:-:S09]  /*03c0*/  UISETP.GE.U32.AND UP0, UPT, UR5, 0x42, UPT ;  /* 0x000000420500788c */ /* 0x000fd2000bf06070 */
[----:B------:R-:W-:Y:S05]  /*03d0*/  BRA.U !UP0, `(.L_x_9948) ;  /* 0x00000001083c7547 */ /* 0x000fea000b800000 */
.L_x_9951:
        /* <DEDUP_REMOVED lines=10> */
.L_x_9950:
[----:B------:R-:W-:Y:S05]  /*0480*/  BSYNC.RECONVERGENT B0 ;  /* 0x0000000000007941 */ /* 0x000fea0003800200 */
.L_x_9949:
[----:B------:R-:W-:Y:S01]  /*0490*/  BAR.SYNC.DEFER_BLOCKING 0x0 ;  /* 0x0000000000007b1d */ /* 0x000fe20000010000 */
[----:B------:R-:W-:-:S05]  /*04a0*/  UISETP.GT.U32.AND UP0, UPT, UR5, 0x83, UPT ;  /* 0x000000830500788c */ /* 0x000fca000bf04070 */
[----:B------:R-:W-:-:S04]  /*04b0*/  UMOV UR5, UR7 ;  /* 0x0000000700057c82 */ /* 0x000fc80008000000 */
[----:B------:R-:W-:Y:S05]  /*04c0*/  BRA.U UP0, `(.L_x_9951) ;  /* 0xfffffffd00c47547 */ /* 0x000fea000b83ffff */
.L_x_9948:
        /* <DEDUP_REMOVED lines=57> */
.L_x_9952:
        /* <DEDUP_REMOVED lines=10> */
.L_x_33117:


//--------------------- .text.contiguous_all2_i32 --------------------------
	.section	.text.contiguous_all2_i32,"ax",@progbits
	.align	128
        .global         contiguous_all2_i32
        .type           contiguous_all2_i32,@function
        .size           contiguous_all2_i32,(.L_x_32416 - contiguous_all2_i32)
        .other          contiguous_all2_i32,@"STO_CUDA_ENTRY STV_DEFAULT"
contiguous_all2_i32:
.text.contiguous_all2_i32:
        /* <DEDUP_REMOVED lines=49> */
.L_x_9981:
        /* <DEDUP_REMOVED lines=32> */
.L_x_9958:
[----:B------:R-:W-:Y:S01]  /*0510*/  IMAD.MOV.U32 R26, RZ, RZ, R4 ;  /* 0x000000ffff1a7224 */ /* 0x000fe200078e0004 */
[----:B------:R-:W-:Y:S01]  /*0520*/  MOV R11, R3 ;  /* 0x00000003000b7202 */ /* 0x000fe20000000f00 */
[----:B------:R-:W-:Y:S01]  /*0530*/  IMAD.MOV.U32 R10, RZ, RZ, R22 ;  /* 0x000000ffff0a7224 */ /* 0x000fe200078e0016 */
[----:B------:R-:W-:Y:S02]  /*0540*/  MOV R9, R23 ;  /* 0x0000001700097202 */ /* 0x000fe40000000f00 */
[----:B------:R-:W-:-:S07]  /*0550*/  MOV R8, 0x570 ;  /* 0x0000057000087802 */ /* 0x000fce0000000f00 */
[----:B-1----:R-:W-:Y:S05]  /*0560*/  CALL.REL.NOINC `($__internal_212_$__cuda_sm20_div_s64) ;  /* 0x0000006400a07944 */ /* 0x002fea0003c00000 */
        /* <DEDUP_REMOVED lines=10> */
.L_x_9959:
[----:B------:R-:W-:Y:S05]  /*0610*/  BSYNC.RECONVERGENT B1 ;  /* 0x0000000000017941 */ /* 0x000fea0003800200 */
.L_x_9957:
        /* <DEDUP_REMOVED lines=34> */
.L_x_9961:
[----:B------:R-:W-:Y:S01]  /*0840*/  IMAD.MOV.U32 R26, RZ, RZ, R18 ;  /* 0x000000ffff1a7224 */ /* 0x000fe200078e0012 */
[----:B------:R-:W-:Y:S01]  /*0850*/  MOV R11, R19 ;  /* 0x00000013000b7202 */ /* 0x000fe20000000f00 */
[----:B------:R-:W-:Y:S01]  /*0860*/  IMAD.MOV.U32 R10, RZ, RZ, R22 ;  /* 0x000000ffff0a7224 */ /* 0x000fe200078e0016 */
[----:B------:R-:W-:Y:S02]  /*0870*/  MOV R9, R23 ;  /* 0x0000001700097202 */ /* 0x000fe40000000f00 */
[----:B------:R-:W-:-:S07]  /*0880*/  MOV R8, 0x8a0 ;  /* 0x000008a000087802 */ /* 0x000fce0000000f00 */
[----:B------:R-:W-:Y:S05]  /*0890*/  CALL.REL.NOINC `($__internal_212_$__cuda_sm20_div_s64) ;  /* 0x0000006000d47944 */ /* 0x000fea0003c00000 */
        /* <DEDUP_REMOVED lines=8> */
.L_x_9962:
[----:B------:R-:W-:Y:S05]  /*0920*/  BSYNC.RECONVERGENT B1 ;  /* 0x0000000000017941 */ /* 0x000fea0003800200 */
.L_x_9960:
        /* <DEDUP_REMOVED lines=33> */
.L_x_9964:
[----:B------:R-:W-:Y:S01]  /*0b40*/  MOV R26, R36 ;  /* 0x00000024001a7202 */ /* 0x000fe20000000f00 */
[----:B------:R-:W-:Y:S01]  /*0b50*/  IMAD.MOV.U32 R11, RZ, RZ, R37 ;  /* 0x000000ffff0b7224 */ /* 0x000fe200078e0025 */
[----:B------:R-:W-:Y:S01]  /*0b60*/  MOV R10, R18 ;  /* 0x00000012000a7202 */ /* 0x000fe20000000f00 */
[----:B------:R-:W-:Y:S01]  /*0b70*/  IMAD.MOV.U32 R9, RZ, RZ, R19 ;  /* 0x000000ffff097224 */ /* 0x000fe200078e0013 */
[----:B------:R-:W-:-:S07]  /*0b80*/  MOV R8, 0xba0 ;  /* 0x00000ba000087802 */ /* 0x000fce0000000f00 */
[----:B------:R-:W-:Y:S05]  /*0b90*/  CALL.REL.NOINC `($__internal_212_$__cuda_sm20_div_s64) ;  /* 0x0000006000147944 */ /* 0x000fea0003c00000 */
        /* <DEDUP_REMOVED lines=10> */
.L_x_9965:
[----:B------:R-:W-:Y:S05]  /*0c40*/  BSYNC.RECONVERGENT B1 ;  /* 0x0000000000017941 */ /* 0x000fea0003800200 */
.L_x_9963:
        /* <DEDUP_REMOVED lines=35> */
.L_x_9967:
[----:B------:R-:W-:Y:S01]  /*0e80*/  IMAD.MOV.U32 R26, RZ, RZ, R22 ;  /* 0x000000ffff1a7224 */ /* 0x000fe200078e0016 */
[----:B------:R-:W-:Y:S01]  /*0e90*/  MOV R11, R23 ;  /* 0x00000017000b7202 */ /* 0x000fe20000000f00 */
[----:B------:R-:W-:Y:S01]  /*0ea0*/  IMAD.MOV.U32 R10, RZ, RZ, R18 ;  /* 0x000000ffff0a7224 */ /* 0x000fe200078e0012 */
[----:B------:R-:W-:Y:S02]  /*0eb0*/  MOV R9, R19 ;  /* 0x0000001300097202 */ /* 0x000fe40000000f00 */
[----:B------:R-:W-:-:S07]  /*0ec0*/  MOV R8, 0xee0 ;  /* 0x00000ee000087802 */ /* 0x000fce0000000f00 */
[----:B------:R-:W-:Y:S05]  /*0ed0*/  CALL.REL.NOINC `($__internal_212_$__cuda_sm20_div_s64) ;  /* 0x0000005c00447944 */ /* 0x000fea0003c00000 */
        /* <DEDUP_REMOVED lines=11> */
.L_x_9968:
[----:B------:R-:W-:Y:S05]  /*0f90*/  BSYNC.RECONVERGENT B1 ;  /* 0x0000000000017941 */ /* 0x000fea0003800200 */
.L_x_9966:
        /* <DEDUP_REMOVED lines=36> */
.L_x_9970:
        /* <DEDUP_REMOVED lines=16> */
.L_x_9971:
[----:B------:R-:W-:Y:S05]  /*12e0*/  BSYNC.RECONVERGENT B1 ;  /* 0x0000000000017941 */ /* 0x000fea0003800200 */
.L_x_9969:
        /* <DEDUP_REMOVED lines=35> */
.L_x_9973:
[----:B------:R-:W-:Y:S01]  /*1520*/  IMAD.MOV.U32 R26, RZ, RZ, R42 ;  /* 0x000000ffff1a7224 */ /* 0x000fe200078e002a */
[----:B------:R-:W-:Y:S01]  /*1530*/  MOV R11, R43 ;  /* 0x0000002b000b7202 */ /* 0x000fe20000000f00 */
[----:B------:R-:W-:Y:S01]  /*1540*/  IMAD.MOV.U32 R10, RZ, RZ, R18 ;  /* 0x000000ffff0a7224 */ /* 0x000fe200078e0012 */
[----:B------:R-:W-:Y:S02]  /*1550*/  MOV R9, R19 ;  /* 0x0000001300097202 */ /* 0x000fe40000000f00 */
[----:B------:R-:W-:-:S07]  /*1560*/  MOV R8, 0x1580 ;  /* 0x0000158000087802 */ /* 0x000fce0000000f00 */
[----:B------:R-:W-:Y:S05]  /*1570*/  CALL.REL.NOINC `($__internal_212_$__cuda_sm20_div_s64) ;  /* 0x00000054009c7944 */ /* 0x000fea0003c00000 */
        /* <DEDUP_REMOVED lines=11> */
.L_x_9974:
[----:B------:R-:W-:Y:S05]  /*1630*/  BSYNC.RECONVERGENT B1 ;  /* 0x0000000000017941 */ /* 0x000fea0003800200 */
.L_x_9972:
        /* <DEDUP_REMOVED lines=35> */
.L_x_9976:
[----:B------:R-:W-:Y:S01]  /*1870*/  IMAD.MOV.U32 R26, RZ, RZ, R38 ;  /* 0x000000ffff1a7224 */ /* 0x000fe200078e0026 */
[----:B------:R-:W-:Y:S01]  /*1880*/  MOV R11, R39 ;  /* 0x00000027000b7202 */ /* 0x000fe20000000f00 */
[----:B------:R-:W-:Y:S01]  /*1890*/  IMAD.MOV.U32 R10, RZ, RZ, R20 ;  /* 0x000000ffff0a7224 */ /* 0x000fe200078e0014 */
[----:B------:R-:W-:Y:S02]  /*18a0*/  MOV R9, R21 ;  /* 0x0000001500097202 */ /* 0x000fe40000000f00 */
[----:B------:R-:W-:-:S07]  /*18b0*/  MOV R8, 0x18d0 ;  /* 0x000018d000087802 */ /* 0x000fce0000000f00 */
[----:B------:R-:W-:Y:S05]  /*18c0*/  CALL.REL.NOINC `($__internal_212_$__cuda_sm20_div_s64) ;  /* 0x0000005000c87944 */ /* 0x000fea0003c00000 */
        /* <DEDUP_REMOVED lines=11> */
.L_x_9977:
[----:B------:R-:W-:Y:S05]  /*1980*/  BSYNC.RECONVERGENT B1 ;  /* 0x0000000000017941 */ /* 0x000fea0003800200 */
.L_x_9975:
        /* <DEDUP_REMOVED lines=35> */
.L_x_9979:
[----:B------:R-:W-:Y:S01]  /*1bc0*/  IMAD.MOV.U32 R26, RZ, RZ, R18 ;  /* 0x000000ffff1a7224 */ /* 0x000fe200078e0012 */
[----:B------:R-:W-:Y:S01]  /*1bd0*/  MOV R11, R19 ;  /* 0x00000013000b7202 */ /* 0x000fe20000000f00 */
[----:B------:R-:W-:Y:S01]  /*1be0*/  IMAD.MOV.U32 R10, RZ, RZ, R20 ;  /* 0x000000ffff0a7224 */ /* 0x000fe200078e0014 */
[----:B------:R-:W-:Y:S02]  /*1bf0*/  MOV R9, R21 ;  /* 0x0000001500097202 */ /* 0x000fe40000000f00 */
[----:B------:R-:W-:-:S07]  /*1c00*/  MOV R8, 0x1c20 ;  /* 0x00001c2000087802 */ /* 0x000fce0000000f00 */
[----:B------:R-:W-:Y:S05]  /*1c10*/  CALL.REL.NOINC `($__internal_212_$__cuda_sm20_div_s64) ;  /* 0x0000004c00f47944 */ /* 0x000fea0003c00000 */
        /* <DEDUP_REMOVED lines=11> */
.L_x_9980:
[----:B------:R-:W-:Y:S05]  /*1cd0*/  BSYNC.RECONVERGENT B1 ;  /* 0x0000000000017941 */ /* 0x000fea0003800200 */
.L_x_9978:
        /* <DEDUP_REMOVED lines=9> */
.L_x_9956:
        /* <DEDUP_REMOVED lines=35> */
.L_x_9984:
        /* <DEDUP_REMOVED lines=16> */
.L_x_9985:
[----:B------:R-:W-:Y:S05]  /*20a0*/  BSYNC.RECONVERGENT B1 ;  /* 0x0000000000017941 */ /* 0x000fea0003800200 */
.L_x_9983:
        /* <DEDUP_REMOVED lines=34> */
.L_x_9987:
        /* <DEDUP_REMOVED lines=14> */
.L_x_9988:
[----:B------:R-:W-:Y:S05]  /*23b0*/  BSYNC.RECONVERGENT B1 ;  /* 0x0000000000017941 */ /* 0x000fea0003800200 */
.L_x_9986:
        /* <DEDUP_REMOVED lines=35> */
.L_x_9990:
[----:B------:R-:W-:Y:S01]  /*25f0*/  MOV R26, R22 ;  /* 0x00000016001a7202 */ /* 0x000fe20000000f00 */
[----:B------:R-:W-:Y:S01]  /*2600*/  IMAD.MOV.U32 R11, RZ, RZ, R23 ;  /* 0x000000ffff0b7224 */ /* 0x000fe200078e0017 */
[----:B------:R-:W-:Y:S01]  /*2610*/  MOV R10, R14 ;  /* 0x0000000e000a7202 */ /* 0x000fe20000000f00 */
[----:B------:R-:W-:Y:S01]  /*2620*/  IMAD.MOV.U32 R9, RZ, RZ, R15 ;  /* 0x000000ffff097224 */ /* 0x000fe200078e000f */
[----:B------:R-:W-:-:S07]  /*2630*/  MOV R8, 0x2650 ;  /* 0x0000265000087802 */ /* 0x000fce0000000f00 */
[----:B------:R-:W-:Y:S05]  /*2640*/  CALL.REL.NOINC `($__internal_212_$__cuda_sm20_div_s64) ;  /* 0x0000004400687944 */ /* 0x000fea0003c00000 */
        /* <DEDUP_REMOVED lines=11> */
.L_x_9991:
[----:B------:R-:W-:Y:S05]  /*2700*/  BSYNC.RECONVERGENT B1 ;  /* 0x0000000000017941 */ /* 0x000fea0003800200 */
.L_x_9989:
        /* <DEDUP_REMOVED lines=35> */
.L_x_9993:
        /* <DEDUP_REMOVED lines=16> */
.L_x_9994:
[----:B------:R-:W-:Y:S05]  /*2a40*/  BSYNC.RECONVERGENT B1 ;  /* 0x0000000000017941 */ /* 0x000fea0003800200 */
.L_x_9992:
[----:B------:R-:W-:Y:S01]  /*2a50*/  IMAD R9, R9, R22, RZ ;  /* 0x0000001609097224 */ /* 0x000fe200078e02ff */
[----:B------:R-:W-:Y:S01]  /*2a60*/  IADD3 R5, PT, PT, R5, -0x2, RZ ;  /* 0xfffffffe05057810 */ /* 0x000fe20007ffe0ff */
[----:B------:R-:W-:Y:S02]  /*2a70*/  IMAD.MOV.U32 R6, RZ, RZ, R20 ;  /* 0x000000ffff067224 */ /* 0x000fe400078e0014 */
[-C--:B------:R-:W-:Y:S02]  /*2a80*/  IMAD R9, R23, R8.reuse, R9 ;  /* 0x0000000817097224 */ /* 0x080fe400078e0209 */
[----:B------:R-:W-:-:S04]  /*2a90*/  IMAD.WIDE.U32 R20, R22, R8, R6 ;  /* 0x0000000816147225 */ /* 0x000fc800078e0006 */
[----:B------:R-:W-:-:S07]  /*2aa0*/  IMAD.IADD R21, R21, 0x1, R9 ;  /* 0x0000000115157824 */ /* 0x000fce00078e0209 */
.L_x_9982:
        /* <DEDUP_REMOVED lines=31> */
.L_x_9996:
[----:B------:R-:W-:Y:S01]  /*2ca0*/  MOV R23, R3 ;  /* 0x0000000300177202 */ /* 0x000fe20000000f00 */
[----:B------:R-:W-:Y:S01]  /*2cb0*/  IMAD.MOV.U32 R22, RZ, RZ, R6 ;  /* 0x000000ffff167224 */ /* 0x000fe200078e0006 */
[----:B------:R-:W-:Y:S02]  /*2cc0*/  MOV R3, R7 ;  /* 0x0000000700037202 */ /* 0x000fe40000000f00 */
[----:B------:R-:W-:-:S07]  /*2cd0*/  MOV R24, 0x2cf0 ;  /* 0x00002cf000187802 */ /* 0x000fce0000000f00 */
[----:B------:R-:W-:Y:S05]  /*2ce0*/  CALL.REL.NOINC `($__internal_213_$__cuda_sm20_rem_s64) ;  /* 0x00000044000c7944 */ /* 0x000fea0003c00000 */
[----:B------:R-:W-:-:S07]  /*2cf0*/  IMAD.MOV.U32 R8, RZ, RZ, R4 ;  /* 0x000000ffff087224 */ /* 0x000fce00078e0004 */
.L_x_9997:
[----:B------:R-:W-:Y:S05]  /*2d00*/  BSYNC.RECONVERGENT B1 ;  /* 0x0000000000017941 */ /* 0x000fea0003800200 */
.L_x_9995:
        /* <DEDUP_REMOVED lines=30> */
.L_x_9999:
[----:B------:R-:W-:Y:S01]  /*2ef0*/  MOV R22, R6 ;  /* 0x0000000600167202 */ /* 0x000fe20000000f00 */
[----:B------:R-:W-:Y:S01]  /*2f00*/  IMAD.MOV.U32 R3, RZ, RZ, R7 ;  /* 0x000000ffff037224 */ /* 0x000fe200078e0007 */
[----:B------:R-:W-:Y:S01]  /*2f10*/  MOV R4, R18 ;  /* 0x0000001200047202 */ /* 0x000fe20000000f00 */
[----:B------:R-:W-:Y:S01]  /*2f20*/  IMAD.MOV.U32 R23, RZ, RZ, R19 ;  /* 0x000000ffff177224 */ /* 0x000fe200078e0013 */
[----:B------:R-:W-:-:S07]  /*2f30*/  MOV R24, 0x2f50 ;  /* 0x00002f5000187802 */ /* 0x000fce0000000f00 */
[----:B------:R-:W-:Y:S05]  /*2f40*/  CALL.REL.NOINC `($__internal_213_$__cuda_sm20_rem_s64) ;  /* 0x0000004000747944 */ /* 0x000fea0003c00000 */
[----:B------:R-:W-:-:S07]  /*2f50*/  MOV R5, R9 ;  /* 0x0000000900057202 */ /* 0x000fce0000000f00 */
.L_x_10000:
[----:B------:R-:W-:Y:S05]  /*2f60*/  BSYNC.RECONVERGENT B1 ;  /* 0x0000000000017941 */ /* 0x000fea0003800200 */
.L_x_9998:
[----:B------:R-:W-:Y:S02]  /*2f70*/  IMAD R3, R5, R14, RZ ;  /* 0x0000000e05037224 */ /* 0x000fe400078e02ff */
[----:B------:R-:W-:-:S04]  /*2f80*/  IMAD.WIDE.U32 R20, R14, R4, R20 ;  /* 0x000000040e147225 */ /* 0x000fc800078e0014 */
[----:B------:R-:W-:-:S04]  /*2f90*/  IMAD R3, R15, R4, R3 ;  /* 0x000000040f037224 */ /* 0x000fc800078e0203 */
[----:B------:R-:W-:-:S07]  /*2fa0*/  IMAD.IADD R21, R21, 0x1, R3 ;  /* 0x0000000115157824 */ /* 0x000fce00078e0203 */
.L_x_9955:
        /* <DEDUP_REMOVED lines=12> */
.L_x_10002:
[----:B------:R-:W-:Y:S05]  /*3070*/  BSYNC.RECONVERGENT B1 ;  /* 0x0000000000017941 */ /* 0x000fea0003800200 */
.L_x_10001:
[----:B------:R-:W-:-:S05]  /*3080*/  SEL R3, RZ, 0x1, !P0 ;  /* 0x00000001ff037807 */ /* 0x000fca0004000000 */
[----:B------:R1:W-:Y:S01]  /*3090*/  STS.U8 [R0+UR4], R3 ;  /* 0x0000000300007988 */ /* 0x0003e20008000004 */
[----:B------:R-:W-:Y:S05]  /*30a0*/  BRA `(.L_x_10003) ;  /* 0x0000003400a07947 */ /* 0x000fea0003800000 */
.L_x_9954:
        /* <DEDUP_REMOVED lines=20> */
.L_x_10030:
        /* <DEDUP_REMOVED lines=31> */
.L_x_10007:
[----:B------:R-:W-:Y:S01]  /*33e0*/  MOV R26, R4 ;  /* 0x00000004001a7202 */ /* 0x000fe20000000f00 */
[----:B------:R-:W-:Y:S01]  /*33f0*/  IMAD.MOV.U32 R11, RZ, RZ, R5 ;  /* 0x000000ffff0b7224 */ /* 0x000fe200078e0005 */
[----:B------:R-:W-:Y:S01]  /*3400*/  MOV R10, R36 ;  /* 0x00000024000a7202 */ /* 0x000fe20000000f00 */
[----:B------:R-:W-:Y:S01]  /*3410*/  IMAD.MOV.U32 R9, RZ, RZ, R37 ;  /* 0x000000ffff097224 */ /* 0x000fe200078e0025 */
[----:B------:R-:W-:-:S07]  /*3420*/  MOV R8, 0x3440 ;  /* 0x0000344000087802 */ /* 0x000fce0000000f00 */
[----:B-123--:R-:W-:Y:S05]  /*3430*/  CALL.REL.NOINC `($__internal_212_$__cuda_sm20_div_s64) ;  /* 0x0000003400ec7944 */ /* 0x00efea0003c00000 */
        /* <DEDUP_REMOVED lines=8> */
.L_x_10008:
[----:B------:R-:W-:Y:S05]  /*34c0*/  BSYNC.RECONVERGENT B1 ;  /* 0x0000000000017941 */ /* 0x000fea0003800200 */
.L_x_10006:
        /* <DEDUP_REMOVED lines=37> */
.L_x_10010:
        /* <DEDUP_REMOVED lines=16> */
.L_x_10011:
[----:B------:R-:W-:Y:S05]  /*3820*/  BSYNC.RECONVERGENT B1 ;  /* 0x0000000000017941 */ /* 0x000fea0003800200 */
.L_x_10009:
        /* <DEDUP_REMOVED lines=38> */
.L_x_10013:
        /* <DEDUP_REMOVED lines=17> */
.L_x_10014:
[----:B------:R-:W-:Y:S05]  /*3ba0*/  BSYNC.RECONVERGENT B1 ;  /* 0x0000000000017941 */ /* 0x000fea0003800200 */
.L_x_10012:
        /* <DEDUP_REMOVED lines=38> */
.L_x_10016:
[----:B------:R-:W-:Y:S01]  /*3e10*/  MOV R26, R36 ;  /* 0x00000024001a7202 */ /* 0x000fe20000000f00 */
[----:B------:R-:W-:Y:S01]  /*3e20*/  IMAD.MOV.U32 R11, RZ, RZ, R37 ;  /* 0x000000ffff0b7224 */ /* 0x000fe200078e0025 */
[----:B------:R-:W-:Y:S01]  /*3e30*/  MOV R10, R38 ;  /* 0x00000026000a7202 */ /* 0x000fe20000000f00 */
[----:B------:R-:W-:Y:S01]  /*3e40*/  IMAD.MOV.U32 R9, RZ, RZ, R39 ;  /* 0x000000ffff097224 */ /* 0x000fe200078e0027 */
[----:B------:R-:W-:-:S07]  /*3e50*/  MOV R8, 0x3e70 ;  /* 0x00003e7000087802 */ /* 0x000fce0000000f00 */
[----:B-1----:R-:W-:Y:S05]  /*3e60*/  CALL.REL.NOINC `($__internal_212_$__cuda_sm20_div_s64) ;  /* 0x0000002c00607944 */ /* 0x002fea0003c00000 */
        /* <DEDUP_REMOVED lines=11> */
.L_x_10017:
[----:B------:R-:W-:Y:S05]  /*3f20*/  BSYNC.RECONVERGENT B1 ;  /* 0x0000000000017941 */ /* 0x000fea0003800200 */
.L_x_10015:
        /* <DEDUP_REMOVED lines=38> */
.L_x_10019:
        /* <DEDUP_REMOVED lines=17> */
.L_x_10020:
[----:B------:R-:W-:Y:S05]  /*42a0*/  BSYNC.RECONVERGENT B1 ;  /* 0x0000000000017941 */ /* 0x000fea0003800200 */
.L_x_10018:
        /* <DEDUP_REMOVED lines=38> */
.L_x_10022:
        /* <DEDUP_REMOVED lines=17> */
.L_x_10023:
[----:B------:R-:W-:Y:S05]  /*4620*/  BSYNC.RECONVERGENT B1 ;  /* 0x0000000000017941 */ /* 0x000fea0003800200 */
.L_x_10021:
        /* <DEDUP_REMOVED lines=38> */
.L_x_10025:
        /* <DEDUP_REMOVED lines=17> */
.L_x_10026:
[----:B------:R-:W-:Y:S05]  /*49a0*/  BSYNC.RECONVERGENT B1 ;  /* 0x0000000000017941 */ /* 0x000fea0003800200 */
.L_x_10024:
        /* <DEDUP_REMOVED lines=36> */
.L_x_10028:
        /* <DEDUP_REMOVED lines=17> */
.L_x_10029:
[----:B------:R-:W-:Y:S05]  /*4d00*/  BSYNC.RECONVERGENT B1 ;  /* 0x0000000000017941 */ /* 0x000fea0003800200 */
.L_x_10027:
        /* <DEDUP_REMOVED lines=15> */
.L_x_10005:
        /* <DEDUP_REMOVED lines=36> */
.L_x_10033:
[----:B------:R-:W-:Y:S01]  /*5040*/  IMAD.MOV.U32 R26, RZ, RZ, R4 ;  /* 0x000000ffff1a7224 */ /* 0x000fe200078e0004 */
[----:B------:R-:W-:Y:S01]  /*5050*/  MOV R11, R5 ;  /* 0x00000005000b7202 */ /* 0x000fe20000000f00 */
[----:B------:R-:W-:Y:S01]  /*5060*/  IMAD.MOV.U32 R10, RZ, RZ, R16 ;  /* 0x000000ffff0a7224 */ /* 0x000fe200078e0010 */
[----:B------:R-:W-:Y:S02]  /*5070*/  MOV R9, R17 ;  /* 0x0000001100097202 */ /* 0x000fe40000000f00 */
[----:B------:R-:W-:-:S07]  /*5080*/  MOV R8, 0x50a0 ;  /* 0x000050a000087802 */ /* 0x000fce0000000f00 */
[----:B------:R-:W-:Y:S05]  /*5090*/  CALL.REL.NOINC `($__internal_212_$__cuda_sm20_div_s64) ;  /* 0x0000001800d47944 */ /* 0x000fea0003c00000 */
        /* <DEDUP_REMOVED lines=9> */
.L_x_10034:
[----:B------:R-:W-:Y:S05]  /*5130*/  BSYNC.RECONVERGENT B1 ;  /* 0x0000000000017941 */ /* 0x000fea0003800200 */
.L_x_10032:
        /* <DEDUP_REMOVED lines=39> */
.L_x_10036:
        /* <DEDUP_REMOVED lines=17> */
.L_x_10037:
[----:B------:R-:W-:Y:S05]  /*54c0*/  BSYNC.RECONVERGENT B1 ;  /* 0x0000000000017941 */ /* 0x000fea0003800200 */
.L_x_10035:
        /* <DEDUP_REMOVED lines=39> */
.L_x_10039:
        /* <DEDUP_REMOVED lines=17> */
.L_x_10040:
[----:B------:R-:W-:Y:S05]  /*5850*/  BSYNC.RECONVERGENT B1 ;  /* 0x0000000000017941 */ /* 0x000fea0003800200 */
.L_x_10038:
        /* <DEDUP_REMOVED lines=40> */
.L_x_10042:
[----:B------:R-:W-:Y:S01]  /*5ae0*/  MOV R26, R20 ;  /* 0x00000014001a7202 */ /* 0x000fe20000000f00 */
[----:B------:R-:W-:Y:S01]  /*5af0*/  IMAD.MOV.U32 R10, RZ, RZ, R4 ;  /* 0x000000ffff0a7224 */ /* 0x000fe200078e0004 */
[----:B------:R-:W-:Y:S02]  /*5b00*/  MOV R11, R21 ;  /* 0x00000015000b7202 */ /* 0x000fe40000000f00 */
[----:B------:R-:W-:Y:S02]  /*5b10*/  MOV R9, R5 ;  /* 0x0000000500097202 */ /* 0x000fe40000000f00 */
[----:B------:R-:W-:-:S07]  /*5b20*/  MOV R8, 0x5b40 ;  /* 0x00005b4000087802 */ /* 0x000fce0000000f00 */
[----:B------:R-:W-:Y:S05]  /*5b30*/  CALL.REL.NOINC `($__internal_212_$__cuda_sm20_div_s64) ;  /* 0x00000010002c7944 */ /* 0x000fea0003c00000 */
        /* <DEDUP_REMOVED lines=11> */
.L_x_10043:
[----:B------:R-:W-:Y:S05]  /*5bf0*/  BSYNC.RECONVERGENT B1 ;  /* 0x0000000000017941 */ /* 0x000fea0003800200 */
.L_x_10041:
        /* <DEDUP_REMOVED lines=11> */
.L_x_10031:
        /* <DEDUP_REMOVED lines=34> */
.L_x_10046:
[----:B------:R-:W-:Y:S01]  /*5ed0*/  MOV R26, R4 ;  /* 0x00000004001a7202 */ /* 0x000fe20000000f00 */
[----:B------:R-:W-:Y:S01]  /*5ee0*/  IMAD.MOV.U32 R10, RZ, RZ, R16 ;  /* 0x000000ffff0a7224 */ /* 0x000fe200078e0010 */
[----:B------:R-:W-:Y:S02]  /*5ef0*/  MOV R11, R5 ;  /* 0x00000005000b7202 */ /* 0x000fe40000000f00 */
[----:B------:R-:W-:Y:S02]  /*5f00*/  MOV R9, R17 ;  /* 0x0000001100097202 */ /* 0x000fe40000000f00 */
[----:B------:R-:W-:-:S07]  /*5f10*/  MOV R8, 0x5f30 ;  /* 0x00005f3000087802 */ /* 0x000fce0000000f00 */
[----:B------:R-:W-:Y:S05]  /*5f20*/  CALL.REL.NOINC `($__internal_212_$__cuda_sm20_div_s64) ;  /* 0x0000000c00307944 */ /* 0x000fea0003c00000 */
        /* <DEDUP_REMOVED lines=9> */
.L_x_10047:
[----:B------:R-:W-:Y:S05]  /*5fc0*/  BSYNC.RECONVERGENT B1 ;  /* 0x0000000000017941 */ /* 0x000fea0003800200 */
.L_x_10045:
        /* <DEDUP_REMOVED lines=39> */
.L_x_10049:
[----:B------:R-:W-:Y:S01]  /*6240*/  MOV R26, R20 ;  /* 0x00000014001a7202 */ /* 0x000fe20000000f00 */
[----:B------:R-:W-:Y:S01]  /*6250*/  IMAD.MOV.U32 R11, RZ, RZ, R21 ;  /* 0x000000ffff0b7224 */ /* 0x000fe200078e0015 */
[----:B------:R-:W-:Y:S02]  /*6260*/  MOV R10, R4 ;  /* 0x00000004000a7202 */ /* 0x000fe40000000f00 */
        /* <DEDUP_REMOVED lines=14> */
.L_x_10050:
[----:B------:R-:W-:Y:S05]  /*6350*/  BSYNC.RECONVERGENT B1 ;  /* 0x0000000000017941 */ /* 0x000fea0003800200 */
.L_x_10048:
        /* <DEDUP_REMOVED lines=11> */
.L_x_10044:
        /* <DEDUP_REMOVED lines=30> */
.L_x_10052:
[----:B------:R-:W-:Y:S01]  /*65f0*/  MOV R3, R23 ;  /* 0x0000001700037202 */ /* 0x000fe20000000f00 */
[----:B------:R-:W-:Y:S01]  /*6600*/  IMAD.MOV.U32 R23, RZ, RZ, R5 ;  /* 0x000000ffff177224 */ /* 0x000fe200078e0005 */
[----:B------:R-:W-:-:S07]  /*6610*/  MOV R24, 0x6630 ;  /* 0x0000663000187802 */ /* 0x000fce0000000f00 */
[----:B------:R-:W-:Y:S05]  /*6620*/  CALL.REL.NOINC `($__internal_213_$__cuda_sm20_rem_s64) ;  /* 0x0000000800bc7944 */ /* 0x000fea0003c00000 */
[----:B------:R-:W-:-:S07]  /*6630*/  MOV R5, R9 ;  /* 0x0000000900057202 */ /* 0x000fce0000000f00 */
.L_x_10053:
[----:B------:R-:W-:Y:S05]  /*6640*/  BSYNC.RECONVERGENT B1 ;  /* 0x0000000000017941 */ /* 0x000fea0003800200 */
.L_x_10051:
        /* <DEDUP_REMOVED lines=9> */
.L_x_10004:
[----:B------:R-:W-:-:S05]  /*66e0*/  IMAD.MOV.U32 R13, RZ, RZ, R7 ;  /* 0x000000ffff0d7224 */ /* 0x000fca00078e0007 */
[----:B------:R-:W2:Y:S02]  /*66f0*/  LDG.E R12, desc[UR12][R12.64] ;  /* 0x0000000c0c0c7981 */ /* 0x000ea4000c1e1900 */
[----:B--2---:R-:W-:-:S04]  /*6700*/  ISETP.NE.AND P0, PT, R12, RZ, PT ;  /* 0x000000ff0c00720c */ /* 0x004fc80003f05270 */
[----:B------:R-:W-:-:S05]  /*6710*/  SEL R3, RZ, 0x1, !P0 ;  /* 0x00000001ff037807 */ /* 0x000fca0004000000 */
[----:B------:R0:W-:Y:S04]  /*6720*/  STS.U8 [R0+UR4], R3 ;  /* 0x0000000300007988 */ /* 0x0001e80008000004 */
.L_x_10003:
[----:B------:R-:W-:Y:S05]  /*6730*/  BSYNC.RECONVERGENT B0 ;  /* 0x0000000000007941 */ /* 0x000fea0003800200 */
.L_x_9953:
[----:B------:R-:W-:Y:S01]  /*6740*/  BAR.SYNC.DEFER_BLOCKING 0x0 ;  /* 0x0000000000007b1d */ /* 0x000fe20000010000 */
[----:B------:R-:W-:-:S09]  /*6750*/  UISETP.GE.U32.AND UP0, UPT, UR5, 0x42, UPT ;  /* 0x000000420500788c */ /* 0x000fd2000bf06070 */
[----:B------:R-:W-:Y:S05]  /*6760*/  BRA.U !UP0, `(.L_x_10054) ;  /* 0x00000001083c7547 */ /* 0x000fea000b800000 */
.L_x_10057:
        /* <DEDUP_REMOVED lines=10> */
.L_x_10056:
[----:B------:R-:W-:Y:S05]  /*6810*/  BSYNC.RECONVERGENT B0 ;  /* 0x0000000000007941 */ /* 0x000fea0003800200 */
.L_x_10055:
[----:B------:R-:W-:Y:S01]  /*6820*/  BAR.SYNC.DEFER_BLOCKING 0x0 ;  /* 0x0000000000007b1d */ /* 0x000fe20000010000 */
[----:B------:R-:W-:-:S05]  /*6830*/  UISETP.GT.U32.AND UP0, UPT, UR5, 0x83, UPT ;  /* 0x000000830500788c */ /* 0x000fca000bf04070 */
[----:B------:R-:W-:-:S04]  /*6840*/  UMOV UR5, UR6 ;  /* 0x0000000600057c82 */ /* 0x000fc80008000000 */
[----:B------:R-:W-:Y:S05]  /*6850*/  BRA.U UP0, `(.L_x_10057) ;  /* 0xfffffffd00c47547 */ /* 0x000fea000b83ffff */
.L_x_10054:
        /* <DEDUP_REMOVED lines=57> */
        .weak           $__internal_212_$__cuda_sm20_div_s64
        .type           $__internal_212_$__cuda_sm20_div_s64,@function
        .size           $__internal_212_$__cuda_sm20_div_s64,($__internal_213_$__cuda_sm20_rem_s64 - $__internal_212_$__cuda_sm20_div_s64)
$__internal_212_$__cuda_sm20_div_s64:
        /* <DEDUP_REMOVED lines=82> */
[----:B------:R-:W-:Y:S06]  /*7110*/  RET.REL.NODEC R8 `(contiguous_all2_i32) ;  /* 0xffffff8c08b87950 */ /* 0x000fec0003c3ffff */
        .weak           $__internal_213_$__cuda_sm20_rem_s64
        .type           $__internal_213_$__cuda_sm20_rem_s64,@function
        .size           $__internal_213_$__cuda_sm20_rem_s64,(.L_x_32416 - $__internal_213_$__cuda_sm20_rem_s64)
$__internal_213_$__cuda_sm20_rem_s64:
        /* <DEDUP_REMOVED lines=76> */
[----:B------:R-:W-:Y:S06]  /*75e0*/  RET.REL.NODEC R24 `(contiguous_all2_i32) ;  /* 0xffffff8818847950 */ /* 0x000fec0003c3ffff */
.L_x_10058:
        /* <DEDUP_REMOVED lines=9> */
.L_x_32416:


//--------------------- .text.uncontiguous_all_i32 --------------------------
	.section	.text.uncontiguous_all_i32,"ax",@progbits
	.align	128
        .global         uncontiguous_all_i32
        .type           uncontiguous_all_i32,@function
        .size           uncontiguous_all_i32,(.L_x_32418 - uncontiguous_all_i32)
        .other          uncontiguous_all_i32,@"STO_CUDA_ENTRY STV_DEFAULT"
uncontiguous_all_i32:
.text.uncontiguous_all_i32:
        /* <DEDUP_REMOVED lines=39> */
.L_x_10087:
        /* <DEDUP_REMOVED lines=32> */
.L_x_10064:
[----:B------:R-:W-:Y:S01]  /*0470*/  MOV R26, R4 ;  /* 0x00000004001a7202 */ /* 0x000fe20000000f00 */
[----:B------:R-:W-:Y:S01]  /*0480*/  IMAD.MOV.U32 R11, RZ, RZ, R5 ;  /* 0x000000ffff0b7224 */ /* 0x000fe200078e0005 */
[----:B------:R-:W-:Y:S01]  /*0490*/  MOV R10, R36 ;  /* 0x00000024000a7202 */ /* 0x000fe20000000f00 */
[----:B------:R-:W-:Y:S01]  /*04a0*/  IMAD.MOV.U32 R9, RZ, RZ, R37 ;  /* 0x000000ffff097224 */ /* 0x000fe200078e0025 */
[----:B------:R-:W-:-:S07]  /*04b0*/  MOV R8, 0x4d0 ;  /* 0x000004d000087802 */ /* 0x000fce0000000f00 */
[----:B-1----:R-:W-:Y:S05]  /*04c0*/  CALL.REL.NOINC `($__internal_214_$__cuda_sm20_div_s64) ;  /* 0x0000006400907944 */ /* 0x002fea0003c00000 */
        /* <DEDUP_REMOVED lines=9> */
.L_x_10065:
[----:B------:R-:W-:Y:S05]  /*0560*/  BSYNC.RECONVERGENT B1 ;  /* 0x0000000000017941 */ /* 0x000fea0003800200 */
.L_x_10063:
        /* <DEDUP_REMOVED lines=33> */
.L_x_10067:
[----:B------:R-:W-:Y:S01]  /*0780*/  MOV R26, R18 ;  /* 0x00000012001a7202 */ /* 0x000fe20000000f00 */
[----:B------:R-:W-:Y:S01]  /*0790*/  IMAD.MOV.U32 R11, RZ, RZ, R19 ;  /* 0x000000ffff0b7224 */ /* 0x000fe200078e0013 */
[----:B------:R-:W-:Y:S01]  /*07a0*/  MOV R10, R36 ;  /* 0x00000024000a7202 */ /* 0x000fe20000000f00 */
[----:B------:R-:W-:Y:S01]  /*07b0*/  IMAD.MOV.U32 R9, RZ, RZ, R37 ;  /* 0x000000ffff097224 */ /* 0x000fe200078e0025 */
[----:B------:R-:W-:-:S07]  /*07c0*/  MOV R8, 0x7e0 ;  /* 0x000007e000087802 */ /* 0x000fce0000000f00 */
[----:B------:R-:W-:Y:S05]  /*07d0*/  CALL.REL.NOINC `($__internal_214_$__cuda_sm20_div_s64) ;  /* 0x0000006000cc7944 */ /* 0x000fea0003c00000 */
        /* <DEDUP_REMOVED lines=9> */
.L_x_10068:
[----:B------:R-:W-:Y:S05]  /*0870*/  BSYNC.RECONVERGENT B1 ;  /* 0x0000000000017941 */ /* 0x000fea0003800200 */
.L_x_10066:
        /* <DEDUP_REMOVED lines=34> */
.L_x_10070:
[----:B------:R-:W-:Y:S01]  /*0aa0*/  IMAD.MOV.U32 R26, RZ, RZ, R22 ;  /* 0x000000ffff1a7224 */ /* 0x000fe200078e0016 */
[----:B------:R-:W-:Y:S01]  /*0ab0*/  MOV R11, R23 ;  /* 0x00000017000b7202 */ /* 0x000fe20000000f00 */
[----:B------:R-:W-:Y:S01]  /*0ac0*/  IMAD.MOV.U32 R10, RZ, RZ, R40 ;  /* 0x000000ffff0a7224 */ /* 0x000fe200078e0028 */
[----:B------:R-:W-:Y:S02]  /*0ad0*/  MOV R9, R41 ;  /* 0x0000002900097202 */ /* 0x000fe40000000f00 */
[----:B------:R-:W-:-:S07]  /*0ae0*/  MOV R8, 0xb00 ;  /* 0x00000b0000087802 */ /* 0x000fce0000000f00 */
[----:B------:R-:W-:Y:S05]  /*0af0*/  CALL.REL.NOINC `($__internal_214_$__cuda_sm20_div_s64) ;  /* 0x0000006000047944 */ /* 0x000fea0003c00000 */
        /* <DEDUP_REMOVED lines=10> */
.L_x_10071:
[----:B------:R-:W-:Y:S05]  /*0ba0*/  BSYNC.RECONVERGENT B1 ;  /* 0x0000000000017941 */ /* 0x000fea0003800200 */
.L_x_10069:
        /* <DEDUP_REMOVED lines=35> */
.L_x_10073:
[----:B------:R-:W-:Y:S01]  /*0de0*/  MOV R26, R42 ;  /* 0x0000002a001a7202 */ /* 0x000fe20000000f00 */
[----:B------:R-:W-:Y:S01]  /*0df0*/  IMAD.MOV.U32 R11, RZ, RZ, R43 ;  /* 0x000000ffff0b7224 */ /* 0x000fe200078e002b */
[----:B------:R-:W-:Y:S01]  /*0e00*/  MOV R10, R40 ;  /* 0x00000028000a7202 */ /* 0x000fe20000000f00 */
[----:B------:R-:W-:Y:S01]  /*0e10*/  IMAD.MOV.U32 R9, RZ, RZ, R41 ;  /* 0x000000ffff097224 */ /* 0x000fe200078e0029 */
[----:B------:R-:W-:-:S07]  /*0e20*/  MOV R8, 0xe40 ;  /* 0x00000e4000087802 */ /* 0x000fce0000000f00 */
[----:B------:R-:W-:Y:S05]  /*0e30*/  CALL.REL.NOINC `($__internal_214_$__cuda_sm20_div_s64) ;  /* 0x0000005c00347944 */ /* 0x000fea0003c00000 */
        /* <DEDUP_REMOVED lines=11> */
.L_x_10074:
[----:B------:R-:W-:Y:S05]  /*0ef0*/  BSYNC.RECONVERGENT B1 ;  /* 0x0000000000017941 */ /* 0x000fea0003800200 */
.L_x_10072:
        /* <DEDUP_REMOVED lines=36> */
.L_x_10076:
        /* <DEDUP_REMOVED lines=16> */
.L_x_10077:
[----:B------:R-:W-:Y:S05]  /*1240*/  BSYNC.RECONVERGENT B1 ;  /* 0x0000000000017941 */ /* 0x000fea0003800200 */
.L_x_10075:
        /* <DEDUP_REMOVED lines=34> */
.L_x_10079:
[----:B------:R-:W-:Y:S01]  /*1470*/  IMAD.MOV.U32 R26, RZ, RZ, R40 ;  /* 0x000000ffff1a7224 */ /* 0x000fe200078e0028 */
[----:B------:R-:W-:Y:S01]  /*1480*/  MOV R11, R41 ;  /* 0x00000029000b7202 */ /* 0x000fe20000000f00 */
[----:B------:R-:W-:Y:S01]  /*1490*/  IMAD.MOV.U32 R10, RZ, RZ, R20 ;  /* 0x000000ffff0a7224 */ /* 0x000fe200078e0014 */
[----:B------:R-:W-:Y:S02]  /*14a0*/  MOV R9, R21 ;  /* 0x0000001500097202 */ /* 0x000fe40000000f00 */
[----:B------:R-:W-:-:S07]  /*14b0*/  MOV R8, 0x14d0 ;  /* 0x000014d000087802 */ /* 0x000fce0000000f00 */
[----:B------:R-:W-:Y:S05]  /*14c0*/  CALL.REL.NOINC `($__internal_214_$__cuda_sm20_div_s64) ;  /* 0x0000005400907944 */ /* 0x000fea0003c00000 */
        /* <DEDUP_REMOVED lines=11> */
.L_x_10080:
[----:B------:R-:W-:Y:S05]  /*1580*/  BSYNC.RECONVERGENT B1 ;  /* 0x0000000000017941 */ /* 0x000fea0003800200 */
.L_x_10078:
        /* <DEDUP_REMOVED lines=34> */
.L_x_10082:
        /* <DEDUP_REMOVED lines=17> */
.L_x_10083:
[----:B------:R-:W-:Y:S05]  /*18c0*/  BSYNC.RECONVERGENT B1 ;  /* 0x0000000000017941 */ /* 0x000fea0003800200 */
.L_x_10081:
        /* <DEDUP_REMOVED lines=35> */
.L_x_10085:
[----:B------:R-:W-:Y:S01]  /*1b00*/  MOV R26, R18 ;  /* 0x00000012001a7202 */ /* 0x000fe20000000f00 */
[----:B------:R-:W-:Y:S01]  /*1b10*/  IMAD.MOV.U32 R11, RZ, RZ, R19 ;  /* 0x000000ffff0b7224 */ /* 0x000fe200078e0013 */
[----:B------:R-:W-:Y:S01]  /*1b20*/  MOV R10, R20 ;  /* 0x00000014000a7202 */ /* 0x000fe20000000f00 */
[----:B------:R-:W-:Y:S01]  /*1b30*/  IMAD.MOV.U32 R9, RZ, RZ, R21 ;  /* 0x000000ffff097224 */ /* 0x000fe200078e0015 */
[----:B------:R-:W-:-:S07]  /*1b40*/  MOV R8, 0x1b60 ;  /* 0x00001b6000087802 */ /* 0x000fce0000000f00 */
[----:B------:R-:W-:Y:S05]  /*1b50*/  CALL.REL.NOINC `($__internal_214_$__cuda_sm20_div_s64) ;  /* 0x0000004c00ec7944 */ /* 0x000fea0003c00000 */
        /* <DEDUP_REMOVED lines=11> */
.L_x_10086:
[----:B------:R-:W-:Y:S05]  /*1c10*/  BSYNC.RECONVERGENT B1 ;  /* 0x0000000000017941 */ /* 0x000fea0003800200 */
.L_x_10084:
        /* <DEDUP_REMOVED lines=9> */
.L_x_10062:
        /* <DEDUP_REMOVED lines=36> */
.L_x_10090:
[----:B------:R-:W-:Y:S01]  /*1ef0*/  IMAD.MOV.U32 R26, RZ, RZ, R4 ;  /* 0x000000ffff1a7224 */ /* 0x000fe200078e0004 */
[----:B------:R-:W-:Y:S01]  /*1f00*/  MOV R11, R5 ;  /* 0x00000005000b7202 */ /* 0x000fe20000000f00 */
[----:B------:R-:W-:Y:S01]  /*1f10*/  IMAD.MOV.U32 R10, RZ, RZ, R6 ;  /* 0x000000ffff0a7224 */ /* 0x000fe200078e0006 */
[----:B------:R-:W-:Y:S02]  /*1f20*/  MOV R9, R7 ;  /* 0x0000000700097202 */ /* 0x000fe40000000f00 */
[----:B------:R-:W-:-:S07]  /*1f30*/  MOV R8, 0x1f50 ;  /* 0x00001f5000087802 */ /* 0x000fce0000000f00 */
[----:B------:R-:W-:Y:S05]  /*1f40*/  CALL.REL.NOINC `($__internal_214_$__cuda_sm20_div_s64) ;  /* 0x0000004800f07944 */ /* 0x000fea0003c00000 */
        /* <DEDUP_REMOVED lines=9> */
.L_x_10091:
[----:B------:R-:W-:Y:S05]  /*1fe0*/  BSYNC.RECONVERGENT B1 ;  /* 0x0000000000017941 */ /* 0x000fea0003800200 */
.L_x_10089:
        /* <DEDUP_REMOVED lines=34> */
.L_x_10093:
        /* <DEDUP_REMOVED lines=14> */
.L_x_10094:
[----:B------:R-:W-:Y:S05]  /*22f0*/  BSYNC.RECONVERGENT B1 ;  /* 0x0000000000017941 */ /* 0x000fea0003800200 */
.L_x_10092:
        /* <DEDUP_REMOVED lines=36> */
.L_x_10096:
        /* <DEDUP_REMOVED lines=17> */
.L_x_10097:
[----:B------:R-:W-:Y:S05]  /*2650*/  BSYNC.RECONVERGENT B1 ;  /* 0x0000000000017941 */ /* 0x000fea0003800200 */
.L_x_10095:
        /* <DEDUP_REMOVED lines=35> */
.L_x_10099:
[----:B------:R-:W-:Y:S01]  /*2890*/  IMAD.MOV.U32 R26, RZ, RZ, R16 ;  /* 0x000000ffff1a7224 */ /* 0x000fe200078e0010 */
[----:B------:R-:W-:Y:S01]  /*28a0*/  MOV R11, R17 ;  /* 0x00000011000b7202 */ /* 0x000fe20000000f00 */
[----:B------:R-:W-:Y:S01]  /*28b0*/  IMAD.MOV.U32 R10, RZ, RZ, R14 ;  /* 0x000000ffff0a7224 */ /* 0x000fe200078e000e */
[----:B------:R-:W-:Y:S02]  /*28c0*/  MOV R9, R15 ;  /* 0x0000000f00097202 */ /* 0x000fe40000000f00 */
[----:B------:R-:W-:-:S07]  /*28d0*/  MOV R8, 0x28f0 ;  /* 0x000028f000087802 */ /* 0x000fce0000000f00 */
[----:B------:R-:W-:Y:S05]  /*28e0*/  CALL.REL.NOINC `($__internal_214_$__cuda_sm20_div_s64) ;  /* 0x0000004000887944 */ /* 0x000fea0003c00000 */
        /* <DEDUP_REMOVED lines=10> */
.L_x_10100:
[----:B------:R-:W-:Y:S05]  /*2990*/  BSYNC.RECONVERGENT B1 ;  /* 0x0000000000017941 */ /* 0x000fea0003800200 */
.L_x_10098:
[----:B------:R-:W-:Y:S01]  /*29a0*/  IMAD R9, R9, R22, RZ ;  /* 0x0000001609097224 */ /* 0x000fe200078e02ff */
[----:B------:R-:W-:Y:S01]  /*29b0*/  IADD3 R3, PT, PT, R3, -0x2, RZ ;  /* 0xfffffffe03037810 */ /* 0x000fe20007ffe0ff */
[----:B------:R-:W-:Y:S02]  /*29c0*/  IMAD.MOV.U32 R6, RZ, RZ, R20 ;  /* 0x000000ffff067224 */ /* 0x000fe400078e0014 */
[-C--:B------:R-:W-:Y:S02]  /*29d0*/  IMAD R9, R23, R8.reuse, R9 ;  /* 0x0000000817097224 */ /* 0x080fe400078e0209 */
[----:B------:R-:W-:-:S04]  /*29e0*/  IMAD.WIDE.U32 R20, R22, R8, R6 ;  /* 0x0000000816147225 */ /* 0x000fc800078e0006 */
[----:B------:R-:W-:-:S07]  /*29f0*/  IMAD.IADD R21, R21, 0x1, R9 ;  /* 0x0000000115157824 */ /* 0x000fce00078e0209 */
.L_x_10088:
        /* <DEDUP_REMOVED lines=31> */
.L_x_10102:
[----:B------:R-:W-:Y:S01]  /*2bf0*/  MOV R14, R4 ;  /* 0x00000004000e7202 */ /* 0x000fe20000000f00 */
[----:B------:R-:W-:Y:S01]  /*2c00*/  IMAD.MOV.U32 R23, RZ, RZ, R5 ;  /* 0x000000ffff177224 */ /* 0x000fe200078e0005 */
[----:B------:R-:W-:Y:S01]  /*2c10*/  MOV R22, R6 ;  /* 0x0000000600167202 */ /* 0x000fe20000000f00 */
[----:B------:R-:W-:Y:S01]  /*2c20*/  IMAD.MOV.U32 R15, RZ, RZ, R7 ;  /* 0x000000ffff0f7224 */ /* 0x000fe200078e0007 */
[----:B------:R-:W-:-:S07]  /*2c30*/  MOV R24, 0x2c50 ;  /* 0x00002c5000187802 */ /* 0x000fce0000000f00 */
[----:B------:R-:W-:Y:S05]  /*2c40*/  CALL.REL.NOINC `($__internal_215_$__cuda_sm20_rem_s64) ;  /* 0x0000004000fc7944 */ /* 0x000fea0003c00000 */
.L_x_10103:
[----:B------:R-:W-:Y:S05]  /*2c50*/  BSYNC.RECONVERGENT B1 ;  /* 0x0000000000017941 */ /* 0x000fea0003800200 */
.L_x_10101:
        /* <DEDUP_REMOVED lines=31> */
.L_x_10105:
[----:B------:R-:W-:Y:S01]  /*2e50*/  IMAD.MOV.U32 R22, RZ, RZ, R6 ;  /* 0x000000ffff167224 */ /* 0x000fe200078e0006 */
[----:B------:R-:W-:Y:S01]  /*2e60*/  MOV R15, R7 ;  /* 0x00000007000f7202 */ /* 0x000fe20000000f00 */
[----:B------:R-:W-:Y:S01]  /*2e70*/  IMAD.MOV.U32 R14, RZ, RZ, R18 ;  /* 0x000000ffff0e7224 */ /* 0x000fe200078e0012 */
[----:B------:R-:W-:Y:S02]  /*2e80*/  MOV R23, R19 ;  /* 0x0000001300177202 */ /* 0x000fe40000000f00 */
[----:B------:R-:W-:-:S07]  /*2e90*/  MOV R24, 0x2eb0 ;  /* 0x00002eb000187802 */ /* 0x000fce0000000f00 */
[----:B------:R-:W-:Y:S05]  /*2ea0*/  CALL.REL.NOINC `($__internal_215_$__cuda_sm20_rem_s64) ;  /* 0x0000004000647944 */ /* 0x000fea0003c00000 */
[----:B------:R-:W-:Y:S01]  /*2eb0*/  IMAD.MOV.U32 R6, RZ, RZ, R8 ;  /* 0x000000ffff067224 */ /* 0x000fe200078e0008 */
[----:B------:R-:W-:-:S07]  /*2ec0*/  MOV R7, R9 ;  /* 0x0000000900077202 */ /* 0x000fce0000000f00 */
.L_x_10106:
[----:B------:R-:W-:Y:S05]  /*2ed0*/  BSYNC.RECONVERGENT B1 ;  /* 0x0000000000017941 */ /* 0x000fea0003800200 */
.L_x_10104:
[----:B------:R-:W-:Y:S02]  /*2ee0*/  IMAD R3, R7, R4, RZ ;  /* 0x0000000407037224 */ /* 0x000fe400078e02ff */
[----:B------:R-:W-:-:S04]  /*2ef0*/  IMAD.WIDE.U32 R20, R4, R6, R20 ;  /* 0x0000000604147225 */ /* 0x000fc800078e0014 */
[----:B------:R-:W-:-:S04]  /*2f00*/  IMAD R3, R5, R6, R3 ;  /* 0x0000000605037224 */ /* 0x000fc800078e0203 */
[----:B------:R-:W-:-:S07]  /*2f10*/  IMAD.IADD R21, R21, 0x1, R3 ;  /* 0x0000000115157824 */ /* 0x000fce00078e0203 */
.L_x_10061:
        /* <DEDUP_REMOVED lines=12> */
.L_x_10108:
[----:B------:R-:W-:Y:S05]  /*2fe0*/  BSYNC.RECONVERGENT B1 ;  /* 0x0000000000017941 */ /* 0x000fea0003800200 */
.L_x_10107:
[----:B------:R-:W-:-:S05]  /*2ff0*/  SEL R3, RZ, 0x1, !P0 ;  /* 0x00000001ff037807 */ /* 0x000fca0004000000 */
[----:B------:R1:W-:Y:S01]  /*3000*/  STS.U8 [R0+UR4], R3 ;  /* 0x0000000300007988 */ /* 0x0003e20008000004 */
[----:B------:R-:W-:Y:S05]  /*3010*/  BRA `(.L_x_10109) ;  /* 0x0000003400a47947 */ /* 0x000fea0003800000 */
.L_x_10060:
        /* <DEDUP_REMOVED lines=20> */
.L_x_10136:
        /* <DEDUP_REMOVED lines=33> */
.L_x_10113:
[----:B------:R-:W-:Y:S01]  /*3370*/  IMAD.MOV.U32 R26, RZ, RZ, R14 ;  /* 0x000000ffff1a7224 */ /* 0x000fe200078e000e */
[----:B------:R-:W-:Y:S01]  /*3380*/  MOV R11, R13 ;  /* 0x0000000d000b7202 */ /* 0x000fe20000000f00 */
[----:B------:R-:W-:Y:S01]  /*3390*/  IMAD.MOV.U32 R10, RZ, RZ, R34 ;  /* 0x000000ffff0a7224 */ /* 0x000fe200078e0022 */
[----:B------:R-:W-:Y:S02]  /*33a0*/  MOV R9, R35 ;  /* 0x0000002300097202 */ /* 0x000fe40000000f00 */
[----:B------:R-:W-:-:S07]  /*33b0*/  MOV R8, 0x33d0 ;  /* 0x000033d000087802 */ /* 0x000fce0000000f00 */
[----:B-123--:R-:W-:Y:S05]  /*33c0*/  CALL.REL.NOINC `($__internal_214_$__cuda_sm20_div_s64) ;  /* 0x0000003400d07944 */ /* 0x00efea0003c00000 */
        /* <DEDUP_REMOVED lines=10> */
.L_x_10114:
[----:B------:R-:W-:Y:S05]  /*3470*/  BSYNC.RECONVERGENT B1 ;  /* 0x0000000000017941 */ /* 0x000fea0003800200 */
.L_x_10112:
        /* <DEDUP_REMOVED lines=37> */
.L_x_10116:
        /* <DEDUP_REMOVED lines=17> */
.L_x_10117:
[----:B------:R-:W-:Y:S05]  /*37e0*/  BSYNC.RECONVERGENT B1 ;  /* 0x0000000000017941 */ /* 0x000fea0003800200 */
.L_x_10115:
        /* <DEDUP_REMOVED lines=38> */
.L_x_10119:
[----:B------:R-:W-:Y:S01]  /*3a50*/  IMAD.MOV.U32 R26, RZ, RZ, R34 ;  /* 0x000000ffff1a7224 */ /* 0x000fe200078e0022 */
[----:B------:R-:W-:Y:S01]  /*3a60*/  MOV R11, R35 ;  /* 0x00000023000b7202 */ /* 0x000fe20000000f00 */
[----:B------:R-:W-:Y:S01]  /*3a70*/  IMAD.MOV.U32 R10, RZ, RZ, R36 ;  /* 0x000000ffff0a7224 */ /* 0x000fe200078e0024 */
[----:B------:R-:W-:Y:S02]  /*3a80*/  MOV R9, R37 ;  /* 0x0000002500097202 */ /* 0x000fe40000000f00 */
[----:B------:R-:W-:-:S07]  /*3a90*/  MOV R8, 0x3ab0 ;  /* 0x00003ab000087802 */ /* 0x000fce0000000f00 */
[----:B-1----:R-:W-:Y:S05]  /*3aa0*/  CALL.REL.NOINC `($__internal_214_$__cuda_sm20_div_s64) ;  /* 0x0000003000187944 */ /* 0x002fea0003c00000 */
        /* <DEDUP_REMOVED lines=11> */
.L_x_10120:
[----:B------:R-:W-:Y:S05]  /*3b60*/  BSYNC.RECONVERGENT B1 ;  /* 0x0000000000017941 */ /* 0x000fea0003800200 */
.L_x_10118:
        /* <DEDUP_REMOVED lines=37> */
.L_x_10122:
        /* <DEDUP_REMOVED lines=17> */
.L_x_10123:
[----:B------:R-:W-:Y:S05]  /*3ed0*/  BSYNC.RECONVERGENT B1 ;  /* 0x0000000000017941 */ /* 0x000fea0003800200 */
.L_x_10121:
        /* <DEDUP_REMOVED lines=38> */
.L_x_10125:
        /* <DEDUP_REMOVED lines=17> */
.L_x_10126:
[----:B------:R-:W-:Y:S05]  /*4250*/  BSYNC.RECONVERGENT B1 ;  /* 0x0000000000017941 */ /* 0x000fea0003800200 */
.L_x_10124:
        /* <DEDUP_REMOVED lines=38> */
.L_x_10128:
        /* <DEDUP_REMOVED lines=17> */
.L_x_10129:
[----:B------:R-:W-:Y:S05]  /*45d0*/  BSYNC.RECONVERGENT B1 ;  /* 0x0000000000017941 */ /* 0x000fea0003800200 */
.L_x_10127:
        /* <DEDUP_REMOVED lines=37> */
.L_x_10131:
        /* <DEDUP_REMOVED lines=17> */
.L_x_10132:
[----:B------:R-:W-:Y:S05]  /*4940*/  BSYNC.RECONVERGENT B1 ;  /* 0x0000000000017941 */ /* 0x000fea0003800200 */
.L_x_10130:
        /* <DEDUP_REMOVED lines=37> */
.L_x_10134:
        /* <DEDUP_REMOVED lines=17> */
.L_x_10135:
[----:B------:R-:W-:Y:S05]  /*4cb0*/  BSYNC.RECONVERGENT B1 ;  /* 0x0000000000017941 */ /* 0x000fea0003800200 */
.L_x_10133:
        /* <DEDUP_REMOVED lines=12> */
.L_x_10111:
        /* <DEDUP_REMOVED lines=37> */
.L_x_10139:
[----:B------:R-:W-:Y:S01]  /*4fd0*/  IMAD.MOV.U32 R26, RZ, RZ, R14 ;  /* 0x000000ffff1a7224 */ /* 0x000fe200078e000e */
[----:B------:R-:W-:Y:S01]  /*4fe0*/  MOV R11, R13 ;  /* 0x0000000d000b7202 */ /* 0x000fe20000000f00 */
[----:B------:R-:W-:Y:S01]  /*4ff0*/  IMAD.MOV.U32 R10, RZ, RZ, R16 ;  /* 0x000000ffff0a7224 */ /* 0x000fe200078e0010 */
[----:B------:R-:W-:Y:S02]  /*5000*/  MOV R9, R17 ;  /* 0x0000001100097202 */ /* 0x000fe40000000f00 */
[----:B------:R-:W-:-:S07]  /*5010*/  MOV R8, 0x5030 ;  /* 0x0000503000087802 */ /* 0x000fce0000000f00 */
[----:B------:R-:W-:Y:S05]  /*5020*/  CALL.REL.NOINC `($__internal_214_$__cuda_sm20_div_s64) ;  /* 0x0000001800b87944 */ /* 0x000fea0003c00000 */
        /* <DEDUP_REMOVED lines=10> */
.L_x_10140:
[----:B------:R-:W-:Y:S05]  /*50d0*/  BSYNC.RECONVERGENT B1 ;  /* 0x0000000000017941 */ /* 0x000fea0003800200 */
.L_x_10138:
        /* <DEDUP_REMOVED lines=38> */
.L_x_10142:
        /* <DEDUP_REMOVED lines=17> */
.L_x_10143:
[----:B------:R-:W-:Y:S05]  /*5450*/  BSYNC.RECONVERGENT B1 ;  /* 0x0000000000017941 */ /* 0x000fea0003800200 */
.L_x_10141:
        /* <DEDUP_REMOVED lines=40> */
.L_x_10145:
        /* <DEDUP_REMOVED lines=17> */
.L_x_10146:
[----:B------:R-:W-:Y:S05]  /*57f0*/  BSYNC.RECONVERGENT B1 ;  /* 0x0000000000017941 */ /* 0x000fea0003800200 */
.L_x_10144:
        /* <DEDUP_REMOVED lines=40> */
.L_x_10148:
        /* <DEDUP_REMOVED lines=17> */
.L_x_10149:
[----:B------:R-:W-:Y:S05]  /*5b90*/  BSYNC.RECONVERGENT B1 ;  /* 0x0000000000017941 */ /* 0x000fea0003800200 */
.L_x_10147:
        /* <DEDUP_REMOVED lines=9> */
.L_x_10137:
        /* <DEDUP_REMOVED lines=35> */
.L_x_10152:
[----:B------:R-:W-:Y:S01]  /*5e60*/  MOV R26, R14 ;  /* 0x0000000e001a7202 */ /* 0x000fe20000000f00 */
[----:B------:R-:W-:Y:S01]  /*5e70*/  IMAD.MOV.U32 R10, RZ, RZ, R16 ;  /* 0x000000ffff0a7224 */ /* 0x000fe200078e0010 */
[----:B------:R-:W-:Y:S02]  /*5e80*/  MOV R11, R13 ;  /* 0x0000000d000b7202 */ /* 0x000fe40000000f00 */
[----:B------:R-:W-:Y:S02]  /*5e90*/  MOV R9, R17 ;  /* 0x0000001100097202 */ /* 0x000fe40000000f00 */
[----:B------:R-:W-:-:S07]  /*5ea0*/  MOV R8, 0x5ec0 ;  /* 0x00005ec000087802 */ /* 0x000fce0000000f00 */
[----:B------:R-:W-:Y:S05]  /*5eb0*/  CALL.REL.NOINC `($__internal_214_$__cuda_sm20_div_s64) ;  /* 0x0000000c00147944 */ /* 0x000fea0003c00000 */
        /* <DEDUP_REMOVED lines=10> */
.L_x_10153:
[----:B------:R-:W-:Y:S05]  /*5f60*/  BSYNC.RECONVERGENT B1 ;  /* 0x0000000000017941 */ /* 0x000fea0003800200 */
.L_x_10151:
        /* <DEDUP_REMOVED lines=39> */
.L_x_10155:
        /* <DEDUP_REMOVED lines=17> */
.L_x_10156:
[----:B------:R-:W-:Y:S05]  /*62f0*/  BSYNC.RECONVERGENT B1 ;  /* 0x0000000000017941 */ /* 0x000fea0003800200 */
.L_x_10154:
        /* <DEDUP_REMOVED lines=9> */
.L_x_10150:
        /* <DEDUP_REMOVED lines=31> */
.L_x_10158:
[----:B------:R-:W-:Y:S02]  /*6580*/  MOV R15, R23 ;  /* 0x00000017000f7202 */ /* 0x000fe40000000f00 */
[----:B------:R-:W-:Y:S02]  /*6590*/  MOV R23, R13 ;  /* 0x0000000d00177202 */ /* 0x000fe40000000f00 */
[----:B------:R-:W-:-:S07]  /*65a0*/  MOV R24, 0x65c0 ;  /* 0x000065c000187802 */ /* 0x000fce0000000f00 */
[----:B------:R-:W-:Y:S05]  /*65b0*/  CALL.REL.NOINC `($__internal_215_$__cuda_sm20_rem_s64) ;  /* 0x0000000800a07944 */ /* 0x000fea0003c00000 */
.L_x_10159:
[----:B------:R-:W-:Y:S05]  /*65c0*/  BSYNC.RECONVERGENT B1 ;  /* 0x0000000000017941 */ /* 0x000fea0003800200 */
.L_x_10157:
[----:B------:R-:W0:Y:S02]  /*65d0*/  LDC.64 R10, c[0x0][0x398] ;  /* 0x0000e600ff0a7b82 */ /* 0x000e240000000a00 */
[----:B0-----:R-:W-:-:S06]  /*65e0*/  IMAD.WIDE.U32 R6, R7, 0x8, R10 ;  /* 0x0000000807067825 */ /* 0x001fcc00078e000a */
[----:B------:R-:W2:Y:S02]  /*65f0*/  LDG.E.64 R6, desc[UR8][R6.64] ;  /* 0x0000000806067981 */ /* 0x000ea4000c1e1b00 */
[-C--:B--2---:R-:W-:Y:S02]  /*6600*/  IMAD R3, R7, R8.reuse, RZ ;  /* 0x0000000807037224 */ /* 0x084fe400078e02ff */
[----:B------:R-:W-:-:S04]  /*6610*/  IMAD.WIDE.U32 R4, R6, R8, R4 ;  /* 0x0000000806047225 */ /* 0x000fc800078e0004 */
[----:B------:R-:W-:-:S04]  /*6620*/  IMAD R3, R6, R9, R3 ;  /* 0x0000000906037224 */ /* 0x000fc800078e0203 */
[----:B------:R-:W-:-:S07]  /*6630*/  IMAD.IADD R5, R5, 0x1, R3 ;  /* 0x0000000105057824 */ /* 0x000fce00078e0203 */
.L_x_10110:
[----:B------:R-:W0:Y:S02]  /*6640*/  LDCU.64 UR12, c[0x0][0x388] ;  /* 0x00007100ff0c77ac */ /* 0x000e240008000a00 */
[----:B0-----:R-:W-:-:S04]  /*6650*/  LEA R6, P0, R4, UR12, 0x2 ;  /* 0x0000000c04067c11 */ /* 0x001fc8000f8010ff */
[----:B------:R-:W-:-:S05]  /*6660*/  LEA.HI.X R7, R4, UR13, R5, 0x2, P0 ;  /* 0x0000000d04077c11 */ /* 0x000fca00080f1405 */
[----:B------:R-:W2:Y:S02]  /*6670*/  LDG.E R6, desc[UR8][R6.64] ;  /* 0x0000000806067981 */ /* 0x000ea4000c1e1900 */
[----:B--2---:R-:W-:-:S04]  /*6680*/  ISETP.NE.AND P0, PT, R6, RZ, PT ;  /* 0x000000ff0600720c */ /* 0x004fc80003f05270 */
[----:B------:R-:W-:-:S05]  /*6690*/  SEL R3, RZ, 0x1, !P0 ;  /* 0x00000001ff037807 */ /* 0x000fca0004000000 */
[----:B------:R0:W-:Y:S04]  /*66a0*/  STS.U8 [R0+UR4], R3 ;  /* 0x0000000300007988 */ /* 0x0001e80008000004 */
.L_x_10109:
[----:B------:R-:W-:Y:S05]  /*66b0*/  BSYNC.RECONVERGENT B0 ;  /* 0x0000000000007941 */ /* 0x000fea0003800200 */
.L_x_10059:
[----:B------:R-:W-:Y:S01]  /*66c0*/  BAR.SYNC.DEFER_BLOCKING 0x0 ;  /* 0x0000000000007b1d */ /* 0x000fe20000010000 */
[----:B------:R-:W-:-:S09]  /*66d0*/  UISETP.GE.U32.AND UP0, UPT, UR5, 0x42, UPT ;  /* 0x000000420500788c */ /* 0x000fd2000bf06070 */
[----:B------:R-:W-:Y:S05]  /*66e0*/  BRA.U !UP0, `(.L_x_10160) ;  /* 0x00000001083c7547 */ /* 0x000fea000b800000 */
.L_x_10163:
        /* <DEDUP_REMOVED lines=10> */
.L_x_10162:
[----:B------:R-:W-:Y:S05]  /*6790*/  BSYNC.RECONVERGENT B0 ;  /* 0x0000000000007941 */ /* 0x000fea0003800200 */
.L_x_10161:
[----:B------:R-:W-:Y:S01]  /*67a0*/  BAR.SYNC.DEFER_BLOCKING 0x0 ;  /* 0x0000000000007b1d */ /* 0x000fe20000010000 */
[----:B------:R-:W-:-:S05]  /*67b0*/  UISETP.GT.U32.AND UP0, UPT, UR5, 0x83, UPT ;  /* 0x000000830500788c */ /* 0x000fca000bf04070 */
[----:B------:R-:W-:-:S04]  /*67c0*/  UMOV UR5, UR6 ;  /* 0x0000000600057c82 */ /* 0x000fc80008000000 */
[----:B------:R-:W-:Y:S05]  /*67d0*/  BRA.U UP0, `(.L_x_10163) ;  /* 0xfffffffd00c47547 */ /* 0x000fea000b83ffff */
.L_x_10160:
        /* <DEDUP_REMOVED lines=51> */
        .weak           $__internal_214_$__cuda_sm20_div_s64
        .type           $__internal_214_$__cuda_sm20_div_s64,@function
        .size           $__internal_214_$__cuda_sm20_div_s64,($__internal_215_$__cuda_sm20_rem_s64 - $__internal_214_$__cuda_sm20_div_s64)
$__internal_214_$__cuda_sm20_div_s64:
        /* <DEDUP_REMOVED lines=82> */
[----:B------:R-:W-:Y:S06]  /*7030*/  RET.REL.NODEC R8 `(uncontiguous_all_i32) ;  /* 0xffffff8c08f07950 */ /* 0x000fec0003c3ffff */
        .weak           $__internal_215_$__cuda_sm20_rem_s64
        .type           $__internal_215_$__cuda_sm20_rem_s64,@function
        .size           $__internal_215_$__cuda_sm20_rem_s64,(.L_x_32418 - $__internal_215_$__cuda_sm20_rem_s64)
$__internal_215_$__cuda_sm20_rem_s64:
        /* <DEDUP_REMOVED lines=76> */
[----:B------:R-:W-:Y:S06]  /*7500*/  RET.REL.NODEC R24 `(uncontiguous_all_i32) ;  /* 0xffffff8818bc7950 */ /* 0x000fec0003c3ffff */
.L_x_10164:
        /* <DEDUP_REMOVED lines=15> */
.L_x_32418:


//--------------------- .text.contiguous_all_i32  --------------------------
	.section	.text.contiguous_all_i32,"ax",@progbits
	.align	128
        .global         contiguous_all_i32
        .type           contiguous_all_i32,@function
        .size           contiguous_all_i32,(.L_x_33120 - contiguous_all_i32)
        .other          contiguous_all_i32,@"STO_CUDA_ENTRY STV_DEFAULT"
contiguous_all_i32:
.text.contiguous_all_i32:
        /* <DEDUP_REMOVED lines=32> */
.L_x_10168:
[----:B------:R-:W-:Y:S05]  /*0200*/  BSYNC.RECONVERGENT B1 ;  /* 0x0000000000017941 */ /* 0x000fea0003800200 */
.L_x_10167:
[----:B------:R-:W-:-:S05]  /*0210*/  SEL R3, RZ, 0x1, !P0 ;  /* 0x00000001ff037807 */ /* 0x000fca0004000000 */
[----:B------:R0:W-:Y:S01]  /*0220*/  STS.U8 [R0+UR4], R3 ;  /* 0x0000000300007988 */ /* 0x0001e20008000004 */
[----:B------:R-:W-:Y:S05]  /*0230*/  BRA `(.L_x_10169) ;  /* 0x0000000000287947 */ /* 0x000fea0003800000 */
.L_x_10166:
        /* <DEDUP_REMOVED lines=10> */
.L_x_10169:
[----:B------:R-:W-:Y:S05]  /*02e0*/  BSYNC.RECONVERGENT B0 ;  /* 0x0000000000007941 */ /* 0x000fea0003800200 */
.L_x_10165:
[----:B------:R-:W-:Y:S01]  /*02f0*/  BAR.SYNC.DEFER_BLOCKING 0x0 ;  /* 0x0000000000007b1d */ /* 0x000fe20000010000 */
[----:B------:R-:W-:-:S09]  /*0300*/  UISETP.GE.U32.AND UP0, UPT, UR5, 0x42, UPT ;  /* 0x000000420500788c */ /* 0x000fd2000bf06070 */
[----:B------:R-:W-:Y:S05]  /*0310*/  BRA.U !UP0, `(.L_x_10170) ;  /* 0x00000001083c7547 */ /* 0x000fea000b800000 */
.L_x_10173:
        /* <DEDUP_REMOVED lines=10> */
.L_x_10172:
[----:B------:R-:W-:Y:S05]  /*03c0*/  BSYNC.RECONVERGENT B0 ;  /* 0x0000000000007941 */ /* 0x000fea0003800200 */
.L_x_10171:
[----:B------:R-:W-:Y:S01]  /*03d0*/  BAR.SYNC.DEFER_BLOCKING 0x0 ;  /* 0x0000000000007b1d */ /* 0x000fe20000010000 */
[----:B------:R-:W-:-:S05]  /*03e0*/  UISETP.GT.U32.AND UP0, UPT, UR5, 0x83, UPT ;  /* 0x000000830500788c */ /* 0x000fca000bf04070 */
[----:B------:R-:W-:-:S04]  /*03f0*/  UMOV UR5, UR6 ;  /* 0x0000000600057c82 */ /* 0x000fc80008000000 */
[----:B------:R-:W-:Y:S05]  /*0400*/  BRA.U UP0, `(.L_x_10173) ;  /* 0xfffffffd00c47547 */ /* 0x000fea000b83ffff */
.L_x_10170:
        /* <DEDUP_REMOVED lines=51> */
.L_x_10174:
        /* <DEDUP_REMOVED lines=12> */
.L_x_33120:


//--------------------- .text.contiguous_all33_i16 --------------------------
	.section	.text.contiguous_all33_i16,"ax",@progbits
	.align	128
        .global         contiguous_all33_i16
        .type           contiguous_all33_i16,@function
        .size           contiguous_all33_i16,(.L_x_33121 - contiguous_all33_i16)
        .other          contiguous_all33_i16,@"STO_CUDA_ENTRY STV_DEFAULT"
contiguous_all33_i16:
.text.contiguous_all33_i16:
        /* <DEDUP_REMOVED lines=49> */
.L_x_10179:
        /* <DEDUP_REMOVED lines=36> */
.L_x_10178:
[----:B------:R-:W-:Y:S05]  /*0550*/  BSYNC.RECONVERGENT B0 ;  /* 0x0000000000007941 */ /* 0x000fea0003800200 */
.L_x_10177:
[----:B------:R-:W-:Y:S01]  /*0560*/  UIADD3 UR4, UPT, UPT, UR4, 0x8, URZ ;  /* 0x0000000804047890 */ /* 0x000fe2000fffe0ff */
[----:B------:R-:W-:Y:S01]  /*0570*/  SEL R5, RZ, 0x1, !P0 ;  /* 0x00000001ff057807 */ /* 0x000fe20004000000 */
[----:B------:R-:W-:Y:S01]  /*0580*/  IMAD R10, R3, 0x8, R10 ;  /* 0x00000008030a7824 */ /* 0x000fe200078e020a */
[----:B------:R-:W-:Y:S09]  /*0590*/  @P1 BRA `(.L_x_10179) ;  /* 0xfffffffc005c1947 */ /* 0x000ff2000383ffff */
[----:B------:R-:W-:-:S12]  /*05a0*/  UIADD3 UR4, UPT, UPT, UR4, 0x1, URZ ;  /* 0x0000000104047890 */ /* 0x000fd8000fffe0ff */
.L_x_10176:
        /* <DEDUP_REMOVED lines=23> */
.L_x_10183:
[----:B------:R-:W-:Y:S05]  /*0720*/  BSYNC.RECONVERGENT B0 ;  /* 0x0000000000007941 */ /* 0x000fea0003800200 */
.L_x_10182:
[----:B------:R-:W-:Y:S01]  /*0730*/  SEL R5, RZ, 0x1, !P0 ;  /* 0x00000001ff057807 */ /* 0x000fe20004000000 */
[----:B------:R-:W-:-:S12]  /*0740*/  UIADD3 UR4, UPT, UPT, UR4, 0x4, URZ ;  /* 0x0000000404047890 */ /* 0x000fd8000fffe0ff */
.L_x_10181:
        /* <DEDUP_REMOVED lines=14> */
.L_x_10186:
[----:B------:R-:W-:Y:S05]  /*0830*/  BSYNC.RECONVERGENT B0 ;  /* 0x0000000000007941 */ /* 0x000fea0003800200 */
.L_x_10185:
[----:B------:R-:W-:Y:S01]  /*0840*/  SEL R5, RZ, 0x1, !P0 ;  /* 0x00000001ff057807 */ /* 0x000fe20004000000 */
[----:B------:R-:W-:-:S12]  /*0850*/  UIADD3 UR4, UPT, UPT, UR4, 0x2, URZ ;  /* 0x0000000204047890 */ /* 0x000fd8000fffe0ff */
.L_x_10184:
        /* <DEDUP_REMOVED lines=8> */
.L_x_10180:
[----:B-1----:R0:W-:Y:S02]  /*08e0*/  STS.U8 [R0+UR5], R5 ;  /* 0x0000000500007988 */ /* 0x0021e40008000005 */
.L_x_10175:
        /* <DEDUP_REMOVED lines=9> */
.L_x_10187:
        /* <DEDUP_REMOVED lines=16> */
.L_x_33121:


//--------------------- .text.contiguous_all3_i16 --------------------------
	.section	.text.contiguous_all3_i16,"ax",@progbits
	.align	128
        .global         contiguous_all3_i16
        .type           contiguous_all3_i16,@function
        .size           contiguous_all3_i16,(.L_x_32420 - contiguous_all3_i16)
        .other          contiguous_all3_i16,@"STO_CUDA_ENTRY STV_DEFAULT"
contiguous_all3_i16:
.text.contiguous_all3_i16:
        /* <DEDUP_REMOVED lines=43> */
.L_x_10206:
        /* <DEDUP_REMOVED lines=27> */
.L_x_10190:
[----:B------:R-:W-:Y:S01]  /*0460*/  IMAD.MOV.U32 R27, RZ, RZ, R32 ;  /* 0x000000ffff1b7224 */ /* 0x000fe200078e0020 */
[----:B0-----:R-:W-:Y:S01]  /*0470*/  MOV R2, R34 ;  /* 0x0000002200027202 */ /* 0x001fe20000000f00 */
[----:B------:R-:W-:Y:S01]  /*0480*/  IMAD.MOV.U32 R0, RZ, RZ, R35 ;  /* 0x000000ffff007224 */ /* 0x000fe200078e0023 */
[----:B------:R-:W-:-:S07]  /*0490*/  MOV R9, 0x4b0 ;  /* 0x000004b000097802 */ /* 0x000fce0000000f00 */
[----:B-12-4-:R-:W-:Y:S05]  /*04a0*/  CALL.REL.NOINC `($__internal_216_$__cuda_sm20_div_s64) ;  /* 0x00000034001c7944 */ /* 0x016fea0003c00000 */
        /* <DEDUP_REMOVED lines=8> */
.L_x_10191:
        /* <DEDUP_REMOVED lines=33> */
.L_x_10192:
[----:B------:R-:W-:Y:S01]  /*0740*/  IMAD.MOV.U32 R27, RZ, RZ, R31 ;  /* 0x000000ffff1b7224 */ /* 0x000fe200078e001f */
[----:B0-----:R-:W-:Y:S01]  /*0750*/  MOV R2, R34 ;  /* 0x0000002200027202 */ /* 0x001fe20000000f00 */
[----:B------:R-:W-:Y:S01]  /*0760*/  IMAD.MOV.U32 R0, RZ, RZ, R35 ;  /* 0x000000ffff007224 */ /* 0x000fe200078e0023 */
[----:B------:R-:W-:-:S07]  /*0770*/  MOV R9, 0x790 ;  /* 0x0000079000097802 */ /* 0x000fce0000000f00 */
[----:B----4-:R-:W-:Y:S05]  /*0780*/  CALL.REL.NOINC `($__internal_216_$__cuda_sm20_div_s64) ;  /* 0x0000003000647944 */ /* 0x010fea0003c00000 */
        /* <DEDUP_REMOVED lines=9> */
.L_x_10193:
        /* <DEDUP_REMOVED lines=35> */
.L_x_10194:
[----:B------:R-:W-:Y:S01]  /*0a50*/  MOV R27, R29 ;  /* 0x0000001d001b7202 */ /* 0x000fe20000000f00 */
[----:B------:R-:W-:Y:S01]  /*0a60*/  IMAD.MOV.U32 R2, RZ, RZ, R32 ;  /* 0x000000ffff027224 */ /* 0x000fe200078e0020 */
[----:B------:R-:W-:Y:S02]  /*0a70*/  MOV R0, R33 ;  /* 0x0000002100007202 */ /* 0x000fe40000000f00 */
[----:B------:R-:W-:-:S07]  /*0a80*/  MOV R9, 0xaa0 ;  /* 0x00000aa000097802 */ /* 0x000fce0000000f00 */
[----:B----4-:R-:W-:Y:S05]  /*0a90*/  CALL.REL.NOINC `($__internal_216_$__cuda_sm20_div_s64) ;  /* 0x0000002c00a07944 */ /* 0x010fea0003c00000 */
        /* <DEDUP_REMOVED lines=9> */
.L_x_10195:
        /* <DEDUP_REMOVED lines=33> */
.L_x_10196:
[----:B------:R-:W-:Y:S01]  /*0d40*/  IMAD.MOV.U32 R27, RZ, RZ, R28 ;  /* 0x000000ffff1b7224 */ /* 0x000fe200078e001c */
[----:B------:R-:W-:Y:S01]  /*0d50*/  MOV R2, R32 ;  /* 0x0000002000027202 */ /* 0x000fe20000000f00 */
[----:B------:R-:W-:Y:S01]  /*0d60*/  IMAD.MOV.U32 R0, RZ, RZ, R33 ;  /* 0x000000ffff007224 */ /* 0x000fe200078e0021 */
[----:B------:R-:W-:-:S07]  /*0d70*/  MOV R9, 0xd90 ;  /* 0x00000d9000097802 */ /* 0x000fce0000000f00 */
[----:B----4-:R-:W-:Y:S05]  /*0d80*/  CALL.REL.NOINC `($__internal_216_$__cuda_sm20_div_s64) ;  /* 0x0000002800e47944 */ /* 0x010fea0003c00000 */
        /* <DEDUP_REMOVED lines=8> */
.L_x_10197:
        /* <DEDUP_REMOVED lines=34> */
.L_x_10198:
        /* <DEDUP_REMOVED lines=14> */
.L_x_10199:
        /* <DEDUP_REMOVED lines=34> */
.L_x_10200:
[----:B------:R-:W-:Y:S01]  /*1330*/  MOV R27, R28 ;  /* 0x0000001c001b7202 */ /* 0x000fe20000000f00 */
[----:B------:R-:W-:Y:S01]  /*1340*/  IMAD.MOV.U32 R2, RZ, RZ, R32 ;  /* 0x000000ffff027224 */ /* 0x000fe200078e0020 */
[----:B------:R-:W-:Y:S02]  /*1350*/  MOV R0, R33 ;  /* 0x0000002100007202 */ /* 0x000fe40000000f00 */
[----:B------:R-:W-:-:S07]  /*1360*/  MOV R9, 0x1380 ;  /* 0x0000138000097802 */ /* 0x000fce0000000f00 */
[----:B----4-:R-:W-:Y:S05]  /*1370*/  CALL.REL.NOINC `($__internal_216_$__cuda_sm20_div_s64) ;  /* 0x0000002400687944 */ /* 0x010fea0003c00000 */
        /* <DEDUP_REMOVED lines=9> */
.L_x_10201:
        /* <DEDUP_REMOVED lines=34> */
.L_x_10202:
        /* <DEDUP_REMOVED lines=14> */
.L_x_10203:
        /* <DEDUP_REMOVED lines=34> */
.L_x_10204:
[----:B------:R-:W-:Y:S01]  /*1930*/  MOV R27, R30 ;  /* 0x0000001e001b7202 */ /* 0x000fe20000000f00 */
[----:B------:R-:W-:Y:S01]  /*1940*/  IMAD.MOV.U32 R2, RZ, RZ, R32 ;  /* 0x000000ffff027224 */ /* 0x000fe200078e0020 */
[----:B------:R-:W-:Y:S02]  /*1950*/  MOV R0, R33 ;  /* 0x0000002100007202 */ /* 0x000fe40000000f00 */
[----:B------:R-:W-:-:S07]  /*1960*/  MOV R9, 0x1980 ;  /* 0x0000198000097802 */ /* 0x000fce0000000f00 */
[----:B----4-:R-:W-:Y:S05]  /*1970*/  CALL.REL.NOINC `($__internal_216_$__cuda_sm20_div_s64) ;  /* 0x0000001c00e87944 */ /* 0x010fea0003c00000 */
        /* <DEDUP_REMOVED lines=9> */
.L_x_10205:
        /* <DEDUP_REMOVED lines=14> */
.L_x_10189:
        /* <DEDUP_REMOVED lines=33> */
.L_x_10208:
[----:B------:R-:W-:Y:S01]  /*1d00*/  IMAD.MOV.U32 R27, RZ, RZ, R32 ;  /* 0x000000ffff1b7224 */ /* 0x000fe200078e0020 */
[----:B0-----:R-:W-:Y:S01]  /*1d10*/  MOV R2, R16 ;  /* 0x0000001000027202 */ /* 0x001fe20000000f00 */
[----:B------:R-:W-:Y:S01]  /*1d20*/  IMAD.MOV.U32 R0, RZ, RZ, R17 ;  /* 0x000000ffff007224 */ /* 0x000fe200078e0011 */
[----:B------:R-:W-:-:S07]  /*1d30*/  MOV R9, 0x1d50 ;  /* 0x00001d5000097802 */ /* 0x000fce0000000f00 */
[----:B------:R-:W-:Y:S05]  /*1d40*/  CALL.REL.NOINC `($__internal_216_$__cuda_sm20_div_s64) ;  /* 0x0000001800f47944 */ /* 0x000fea0003c00000 */
        /* <DEDUP_REMOVED lines=8> */
.L_x_10209:
        /* <DEDUP_REMOVED lines=35> */
.L_x_10210:
[----:B------:R-:W-:Y:S01]  /*2000*/  IMAD.MOV.U32 R27, RZ, RZ, R17 ;  /* 0x000000ffff1b7224 */ /* 0x000fe200078e0011 */
[----:B0-----:R-:W-:Y:S01]  /*2010*/  MOV R2, R18 ;  /* 0x0000001200027202 */ /* 0x001fe20000000f00 */
[----:B------:R-:W-:Y:S01]  /*2020*/  IMAD.MOV.U32 R0, RZ, RZ, R19 ;  /* 0x000000ffff007224 */ /* 0x000fe200078e0013 */
[----:B------:R-:W-:-:S07]  /*2030*/  MOV R9, 0x2050 ;  /* 0x0000205000097802 */ /* 0x000fce0000000f00 */
[----:B------:R-:W-:Y:S05]  /*2040*/  CALL.REL.NOINC `($__internal_216_$__cuda_sm20_div_s64) ;  /* 0x0000001800347944 */ /* 0x000fea0003c00000 */
        /* <DEDUP_REMOVED lines=9> */
.L_x_10211:
        /* <DEDUP_REMOVED lines=36> */
.L_x_10212:
[----:B------:R-:W-:Y:S01]  /*2320*/  IMAD.MOV.U32 R27, RZ, RZ, R19 ;  /* 0x000000ffff1b7224 */ /* 0x000fe200078e0013 */
[----:B------:R-:W-:Y:S01]  /*2330*/  MOV R2, R28 ;  /* 0x0000001c00027202 */ /* 0x000fe20000000f00 */
[----:B------:R-:W-:Y:S01]  /*2340*/  IMAD.MOV.U32 R0, RZ, RZ, R29 ;  /* 0x000000ffff007224 */ /* 0x000fe200078e001d */
[----:B------:R-:W-:-:S07]  /*2350*/  MOV R9, 0x2370 ;  /* 0x0000237000097802 */ /* 0x000fce0000000f00 */
[----:B------:R-:W-:Y:S05]  /*2360*/  CALL.REL.NOINC `($__internal_216_$__cuda_sm20_div_s64) ;  /* 0x00000014006c7944 */ /* 0x000fea0003c00000 */
        /* <DEDUP_REMOVED lines=9> */
.L_x_10213:
        /* <DEDUP_REMOVED lines=37> */
.L_x_10214:
[----:B------:R-:W-:Y:S01]  /*2650*/  MOV R27, R18 ;  /* 0x00000012001b7202 */ /* 0x000fe20000000f00 */
[----:B------:R-:W-:Y:S01]  /*2660*/  IMAD.MOV.U32 R2, RZ, RZ, R28 ;  /* 0x000000ffff027224 */ /* 0x000fe200078e001c */
[----:B------:R-:W-:Y:S02]  /*2670*/  MOV R0, R29 ;  /* 0x0000001d00007202 */ /* 0x000fe40000000f00 */
[----:B------:R-:W-:-:S07]  /*2680*/  MOV R9, 0x26a0 ;  /* 0x000026a000097802 */ /* 0x000fce0000000f00 */
[----:B------:R-:W-:Y:S05]  /*2690*/  CALL.REL.NOINC `($__internal_216_$__cuda_sm20_div_s64) ;  /* 0x0000001000a07944 */ /* 0x000fea0003c00000 */
        /* <DEDUP_REMOVED lines=8> */
.L_x_10215:
        /* <DEDUP_REMOVED lines=9> */
.L_x_10207:
        /* <DEDUP_REMOVED lines=31> */
.L_x_10217:
        /* <DEDUP_REMOVED lines=13> */
.L_x_10218:
        /* <DEDUP_REMOVED lines=35> */
.L_x_10219:
[----:B------:R-:W-:Y:S01]  /*2ca0*/  MOV R27, R17 ;  /* 0x00000011001b7202 */ /* 0x000fe20000000f00 */
[----:B0-----:R-:W-:Y:S01]  /*2cb0*/  IMAD.MOV.U32 R2, RZ, RZ, R18 ;  /* 0x000000ffff027224 */ /* 0x001fe200078e0012 */
[----:B------:R-:W-:Y:S02]  /*2cc0*/  MOV R0, R19 ;  /* 0x0000001300007202 */ /* 0x000fe40000000f00 */
[----:B------:R-:W-:-:S07]  /*2cd0*/  MOV R9, 0x2cf0 ;  /* 0x00002cf000097802 */ /* 0x000fce0000000f00 */
[----:B------:R-:W-:Y:S05]  /*2ce0*/  CALL.REL.NOINC `($__internal_216_$__cuda_sm20_div_s64) ;  /* 0x0000000c000c7944 */ /* 0x000fea0003c00000 */
        /* <DEDUP_REMOVED lines=9> */
.L_x_10220:
        /* <DEDUP_REMOVED lines=10> */
.L_x_10216:
        /* <DEDUP_REMOVED lines=29> */
.L_x_10221:
[----:B------:R-:W-:-:S07]  /*2ff0*/  MOV R0, 0x3010 ;  /* 0x0000301000007802 */ /* 0x000fce0000000f00 */
[----:B0-----:R-:W-:Y:S05]  /*3000*/  CALL.REL.NOINC `($__internal_217_$__cuda_sm20_rem_s64) ;  /* 0x0000000c00947944 */ /* 0x001fea0003c00000 */
[----:B------:R-:W-:Y:S02]  /*3010*/  MOV R10, R2 ;  /* 0x00000002000a7202 */ /* 0x000fe40000000f00 */
[----:B------:R-:W-:-:S07]  /*3020*/  MOV R11, R9 ;  /* 0x00000009000b7202 */ /* 0x000fce0000000f00 */
.L_x_10222:
[----:B------:R-:W0:Y:S02]  /*3030*/  LDC.64 R12, c[0x0][0x398] ;  /* 0x0000e600ff0c7b82 */ /* 0x000e240000000a00 */
[----:B0-----:R-:W-:-:S06]  /*3040*/  IMAD.WIDE.U32 R2, R3, 0x8, R12 ;  /* 0x0000000803027825 */ /* 0x001fcc00078e000c */
[----:B------:R-:W2:Y:S02]  /*3050*/  LDG.E.64 R2, desc[UR10][R2.64] ;  /* 0x0000000a02027981 */ /* 0x000ea4000c1e1b00 */
[-C--:B--2---:R-:W-:Y:S02]  /*3060*/  IMAD R9, R3, R10.reuse, RZ ;  /* 0x0000000a03097224 */ /* 0x084fe400078e02ff */
[----:B------:R-:W-:-:S04]  /*3070*/  IMAD.WIDE.U32 R28, R2, R10, R28 ;  /* 0x0000000a021c7225 */ /* 0x000fc800078e001c */
[----:B------:R-:W-:-:S04]  /*3080*/  IMAD R9, R2, R11, R9 ;  /* 0x0000000b02097224 */ /* 0x000fc800078e0209 */
[----:B------:R-:W-:-:S07]  /*3090*/  IMAD.IADD R29, R29, 0x1, R9 ;  /* 0x000000011d1d7824 */ /* 0x000fce00078e0209 */
.L_x_10188:
        /* <DEDUP_REMOVED lines=33> */
.L_x_10227:
        /* <DEDUP_REMOVED lines=36> */
.L_x_10226:
[----:B------:R-:W-:Y:S05]  /*34f0*/  BSYNC.RECONVERGENT B0 ;  /* 0x0000000000007941 */ /* 0x000fea0003800200 */
.L_x_10225:
[----:B------:R-:W-:Y:S01]  /*3500*/  UIADD3 UR4, UPT, UPT, UR4, 0x8, URZ ;  /* 0x0000000804047890 */ /* 0x000fe2000fffe0ff */
[----:B------:R-:W-:Y:S01]  /*3510*/  SEL R2, RZ, 0x1, !P0 ;  /* 0x00000001ff027807 */ /* 0x000fe20004000000 */
[----:B------:R-:W-:Y:S01]  /*3520*/  IMAD R9, R6, 0x8, R9 ;  /* 0x0000000806097824 */ /* 0x000fe200078e0209 */
[----:B------:R-:W-:Y:S09]  /*3530*/  @P1 BRA `(.L_x_10227) ;  /* 0xfffffffc005c1947 */ /* 0x000ff2000383ffff */
[----:B------:R-:W-:-:S12]  /*3540*/  UIADD3 UR4, UPT, UPT, UR4, 0x1, URZ ;  /* 0x0000000104047890 */ /* 0x000fd8000fffe0ff */
.L_x_10224:
        /* <DEDUP_REMOVED lines=23> */
.L_x_10231:
[----:B------:R-:W-:Y:S05]  /*36c0*/  BSYNC.RECONVERGENT B0 ;  /* 0x0000000000007941 */ /* 0x000fea0003800200 */
.L_x_10230:
[----:B------:R-:W-:Y:S01]  /*36d0*/  SEL R2, RZ, 0x1, !P0 ;  /* 0x00000001ff027807 */ /* 0x000fe20004000000 */
[----:B------:R-:W-:-:S12]  /*36e0*/  UIADD3 UR4, UPT, UPT, UR4, 0x4, URZ ;  /* 0x0000000404047890 */ /* 0x000fd8000fffe0ff */
.L_x_10229:
        /* <DEDUP_REMOVED lines=14> */
.L_x_10234:
[----:B------:R-:W-:Y:S05]  /*37d0*/  BSYNC.RECONVERGENT B0 ;  /* 0x0000000000007941 */ /* 0x000fea0003800200 */
.L_x_10233:
[----:B------:R-:W-:Y:S01]  /*37e0*/  SEL R2, RZ, 0x1, !P0 ;  /* 0x00000001ff027807 */ /* 0x000fe20004000000 */
[----:B------:R-:W-:-:S12]  /*37f0*/  UIADD3 UR4, UPT, UPT, UR4, 0x2, URZ ;  /* 0x0000000204047890 */ /* 0x000fd8000fffe0ff */
.L_x_10232:
        /* <DEDUP_REMOVED lines=8> */
.L_x_10228:
[----:B-1----:R1:W-:Y:S02]  /*3880*/  STS.U8 [R7+UR5], R2 ;  /* 0x0000000207007988 */ /* 0x0023e40008000005 */
.L_x_10223:
        /* <DEDUP_REMOVED lines=9> */
        .weak           $__internal_216_$__cuda_sm20_div_s64
        .type           $__internal_216_$__cuda_sm20_div_s64,@function
        .size           $__internal_216_$__cuda_sm20_div_s64,($__internal_217_$__cuda_sm20_rem_s64 - $__internal_216_$__cuda_sm20_div_s64)
$__internal_216_$__cuda_sm20_div_s64:
        /* <DEDUP_REMOVED lines=83> */
[----:B------:R-:W-:Y:S06]  /*3e50*/  RET.REL.NODEC R12 `(contiguous_all3_i16) ;  /* 0xffffffc00c687950 */ /* 0x000fec0003c3ffff */
        .weak           $__internal_217_$__cuda_sm20_rem_s64
        .type           $__internal_217_$__cuda_sm20_rem_s64,@function
        .size           $__internal_217_$__cuda_sm20_rem_s64,(.L_x_32420 - $__internal_217_$__cuda_sm20_rem_s64)
$__internal_217_$__cuda_sm20_rem_s64:
        /* <DEDUP_REMOVED lines=66> */
[----:B------:R-:W-:Y:S06]  /*4280*/  RET.REL.NODEC R10 `(contiguous_all3_i16) ;  /* 0xffffffbc0a5c7950 */ /* 0x000fec0003c3ffff */
.L_x_10235:
        /* <DEDUP_REMOVED lines=15> */
.L_x_32420:


//--------------------- .text.contiguous_all22_i16 --------------------------
	.section	.text.contiguous_all22_i16,"ax",@progbits
	.align	128
        .global         contiguous_all22_i16
        .type           contiguous_all22_i16,@function
        .size           contiguous_all22_i16,(.L_x_33123 - contiguous_all22_i16)
        .other          contiguous_all22_i16,@"STO_CUDA_ENTRY STV_DEFAULT"
contiguous_all22_i16:
.text.contiguous_all22_i16:
        /* <DEDUP_REMOVED lines=40> */
.L_x_10239:
[----:B------:R-:W-:Y:S05]  /*0280*/  BSYNC.RECONVERGENT B1 ;  /* 0x0000000000017941 */ /* 0x000fea0003800200 */
.L_x_10238:
[----:B------:R-:W-:-:S05]  /*0290*/  SEL R3, RZ, 0x1, !P0 ;  /* 0x00000001ff037807 */ /* 0x000fca0004000000 */
[----:B------:R0:W-:Y:S01]  /*02a0*/  STS.U8 [R0+UR4], R3 ;  /* 0x0000000300007988 */ /* 0x0001e20008000004 */
[----:B------:R-:W-:Y:S05]  /*02b0*/  BRA `(.L_x_10240) ;  /* 0x0000000000387947 */ /* 0x000fea0003800000 */
.L_x_10237:
        /* <DEDUP_REMOVED lines=14> */
.L_x_10240:
[----:B------:R-:W-:Y:S05]  /*03a0*/  BSYNC.RECONVERGENT B0 ;  /* 0x0000000000007941 */ /* 0x000fea0003800200 */
.L_x_10236:
[----:B------:R-:W-:Y:S01]  /*03b0*/  BAR.SYNC.DEFER_BLOCKING 0x0 ;  /* 0x0000000000007b1d */ /* 0x000fe20000010000 */
[----:B------:R-:W-:-:S09]  /*03c0*/  UISETP.GE.U32.AND UP0, UPT, UR5, 0x42, UPT ;  /* 0x000000420500788c */ /* 0x000fd2000bf06070 */
[----:B------:R-:W-:Y:S05]  /*03d0*/  BRA.U !UP0, `(.L_x_10241) ;  /* 0x00000001083c7547 */ /* 0x000fea000b800000 */
.L_x_10244:
        /* <DEDUP_REMOVED lines=10> */
.L_x_10243:
[----:B------:R-:W-:Y:S05]  /*0480*/  BSYNC.RECONVERGENT B0 ;  /* 0x0000000000007941 */ /* 0x000fea0003800200 */
.L_x_10242:
[----:B------:R-:W-:Y:S01]  /*0490*/  BAR.SYNC.DEFER_BLOCKING 0x0 ;  /* 0x0000000000007b1d */ /* 0x000fe20000010000 */
[----:B------:R-:W-:-:S05]  /*04a0*/  UISETP.GT.U32.AND UP0, UPT, UR5, 0x83, UPT ;  /* 0x000000830500788c */ /* 0x000fca000bf04070 */
[----:B------:R-:W-:-:S04]  /*04b0*/  UMOV UR5, UR7 ;  /* 0x0000000700057c82 */ /* 0x000fc80008000000 */
[----:B------:R-:W-:Y:S05]  /*04c0*/  BRA.U UP0, `(.L_x_10244) ;  /* 0xfffffffd00c47547 */ /* 0x000fea000b83ffff */
.L_x_10241:
        /* <DEDUP_REMOVED lines=57> */
.L_x_10245:
        /* <DEDUP_REMOVED lines=10> */
.L_x_33123:


//--------------------- .text.contiguous_all2_i16 --------------------------
	.section	.text.contiguous_all2_i16,"ax",@progbits
	.align	128
        .global         contiguous_all2_i16
        .type           contiguous_all2_i16,@function
        .size           contiguous_all2_i16,(.L_x_32422 - contiguous_all2_i16)
        .other          contiguous_all2_i16,@"STO_CUDA_ENTRY STV_DEFAULT"
contiguous_all2_i16:
.text.contiguous_all2_i16:
        /* <DEDUP_REMOVED lines=49> */
.L_x_10274:
        /* <DEDUP_REMOVED lines=32> */
.L_x_10251:
[----:B------:R-:W-:Y:S01]  /*0510*/  IMAD.MOV.U32 R26, RZ, RZ, R4 ;  /* 0x000000ffff1a7224 */ /* 0x000fe200078e0004 */
[----:B------:R-:W-:Y:S01]  /*0520*/  MOV R11, R3 ;  /* 0x00000003000b7202 */ /* 0x000fe20000000f00 */
[----:B------:R-:W-:Y:S01]  /*0530*/  IMAD.MOV.U32 R10, RZ, RZ, R22 ;  /* 0x000000ffff0a7224 */ /* 0x000fe200078e0016 */
[----:B------:R-:W-:Y:S02]  /*0540*/  MOV R9, R23 ;  /* 0x0000001700097202 */ /* 0x000fe40000000f00 */
[----:B------:R-:W-:-:S07]  /*0550*/  MOV R8, 0x570 ;  /* 0x0000057000087802 */ /* 0x000fce0000000f00 */
[----:B-1----:R-:W-:Y:S05]  /*0560*/  CALL.REL.NOINC `($__internal_218_$__cuda_sm20_div_s64) ;  /* 0x0000006400a07944 */ /* 0x002fea0003c00000 */
        /* <DEDUP_REMOVED lines=10> */
.L_x_10252:
[----:B------:R-:W-:Y:S05]  /*0610*/  BSYNC.RECONVERGENT B1 ;  /* 0x0000000000017941 */ /* 0x000fea0003800200 */
.L_x_10250:
        /* <DEDUP_REMOVED lines=34> */
.L_x_10254:
[----:B------:R-:W-:Y:S01]  /*0840*/  IMAD.MOV.U32 R26, RZ, RZ, R18 ;  /* 0x000000ffff1a7224 */ /* 0x000fe200078e0012 */
[----:B------:R-:W-:Y:S01]  /*0850*/  MOV R11, R19 ;  /* 0x00000013000b7202 */ /* 0x000fe20000000f00 */
[----:B------:R-:W-:Y:S01]  /*0860*/  IMAD.MOV.U32 R10, RZ, RZ, R22 ;  /* 0x000000ffff0a7224 */ /* 0x000fe200078e0016 */
[----:B------:R-:W-:Y:S02]  /*0870*/  MOV R9, R23 ;  /* 0x0000001700097202 */ /* 0x000fe40000000f00 */
[----:B------:R-:W-:-:S07]  /*0880*/  MOV R8, 0x8a0 ;  /* 0x000008a000087802 */ /* 0x000fce0000000f00 */
[----:B------:R-:W-:Y:S05]  /*0890*/  CALL.REL.NOINC `($__internal_218_$__cuda_sm20_div_s64) ;  /* 0x0000006000d47944 */ /* 0x000fea0003c00000 */
        /* <DEDUP_REMOVED lines=8> */
.L_x_10255:
[----:B------:R-:W-:Y:S05]  /*0920*/  BSYNC.RECONVERGENT B1 ;  /* 0x0000000000017941 */ /* 0x000fea0003800200 */
.L_x_10253:
        /* <DEDUP_REMOVED lines=33> */
.L_x_10257:
[----:B------:R-:W-:Y:S01]  /*0b40*/  MOV R26, R36 ;  /* 0x00000024001a7202 */ /* 0x000fe20000000f00 */
[----:B------:R-:W-:Y:S01]  /*0b50*/  IMAD.MOV.U32 R11, RZ, RZ, R37 ;  /* 0x000000ffff0b7224 */ /* 0x000fe200078e0025 */
[----:B------:R-:W-:Y:S01]  /*0b60*/  MOV R10, R18 ;  /* 0x00000012000a7202 */ /* 0x000fe20000000f00 */
[----:B------:R-:W-:Y:S01]  /*0b70*/  IMAD.MOV.U32 R9, RZ, RZ, R19 ;  /* 0x000000ffff097224 */ /* 0x000fe200078e0013 */
[----:B------:R-:W-:-:S07]  /*0b80*/  MOV R8, 0xba0 ;  /* 0x00000ba000087802 */ /* 0x000fce0000000f00 */
[----:B------:R-:W-:Y:S05]  /*0b90*/  CALL.REL.NOINC `($__internal_218_$__cuda_sm20_div_s64) ;  /* 0x0000006000147944 */ /* 0x000fea0003c00000 */
        /* <DEDUP_REMOVED lines=10> */
.L_x_10258:
[----:B------:R-:W-:Y:S05]  /*0c40*/  BSYNC.RECONVERGENT B1 ;  /* 0x0000000000017941 */ /* 0x000fea0003800200 */
.L_x_10256:
        /* <DEDUP_REMOVED lines=35> */
.L_x_10260:
[----:B------:R-:W-:Y:S01]  /*0e80*/  IMAD.MOV.U32 R26, RZ, RZ, R22 ;  /* 0x000000ffff1a7224 */ /* 0x000fe200078e0016 */
[----:B------:R-:W-:Y:S01]  /*0e90*/  MOV R11, R23 ;  /* 0x00000017000b7202 */ /* 0x000fe20000000f00 */
[----:B------:R-:W-:Y:S01]  /*0ea0*/  IMAD.MOV.U32 R10, RZ, RZ, R18 ;  /* 0x000000ffff0a7224 */ /* 0x000fe200078e0012 */
[----:B------:R-:W-:Y:S02]  /*0eb0*/  MOV R9, R19 ;  /* 0x0000001300097202 */ /* 0x000fe40000000f00 */
[----:B------:R-:W-:-:S07]  /*0ec0*/  MOV R8, 0xee0 ;  /* 0x00000ee000087802 */ /* 0x000fce0000000f00 */
[----:B------:R-:W-:Y:S05]  /*0ed0*/  CALL.REL.NOINC `($__internal_218_$__cuda_sm20_div_s64) ;  /* 0x0000005c00447944 */ /* 0x000fea0003c00000 */
        /* <DEDUP_REMOVED lines=11> */
.L_x_10261:
[----:B------:R-:W-:Y:S05]  /*0f90*/  BSYNC.RECONVERGENT B1 ;  /* 0x0000000000017941 */ /* 0x000fea0003800200 */
.L_x_10259:
        /* <DEDUP_REMOVED lines=36> */
.L_x_10263:
        /* <DEDUP_REMOVED lines=16> */
.L_x_10264:
[----:B------:R-:W-:Y:S05]  /*12e0*/  BSYNC.RECONVERGENT B1 ;  /* 0x0000000000017941 */ /* 0x000fea0003800200 */
.L_x_10262:
        /* <DEDUP_REMOVED lines=35> */
.L_x_10266:
[----:B------:R-:W-:Y:S01]  /*1520*/  IMAD.MOV.U32 R26, RZ, RZ, R42 ;  /* 0x000000ffff1a7224 */ /* 0x000fe200078e002a */
[----:B------:R-:W-:Y:S01]  /*1530*/  MOV R11, R43 ;  /* 0x0000002b000b7202 */ /* 0x000fe20000000f00 */
[----:B------:R-:W-:Y:S01]  /*1540*/  IMAD.MOV.U32 R10, RZ, RZ, R18 ;  /* 0x000000ffff0a7224 */ /* 0x000fe200078e0012 */
[----:B------:R-:W-:Y:S02]  /*1550*/  MOV R9, R19 ;  /* 0x0000001300097202 */ /* 0x000fe40000000f00 */
[----:B------:R-:W-:-:S07]  /*1560*/  MOV R8, 0x1580 ;  /* 0x0000158000087802 */ /* 0x000fce0000000f00 */
[----:B------:R-:W-:Y:S05]  /*1570*/  CALL.REL.NOINC `($__internal_218_$__cuda_sm20_div_s64) ;  /* 0x00000054009c7944 */ /* 0x000fea0003c00000 */
        /* <DEDUP_REMOVED lines=11> */
.L_x_10267:
[----:B------:R-:W-:Y:S05]  /*1630*/  BSYNC.RECONVERGENT B1 ;  /* 0x0000000000017941 */ /* 0x000fea0003800200 */
.L_x_10265:
        /* <DEDUP_REMOVED lines=35> */
.L_x_10269:
[----:B------:R-:W-:Y:S01]  /*1870*/  IMAD.MOV.U32 R26, RZ, RZ, R38 ;  /* 0x000000ffff1a7224 */ /* 0x000fe200078e0026 */
[----:B------:R-:W-:Y:S01]  /*1880*/  MOV R11, R39 ;  /* 0x00000027000b7202 */ /* 0x000fe20000000f00 */
[----:B------:R-:W-:Y:S01]  /*1890*/  IMAD.MOV.U32 R10, RZ, RZ, R20 ;  /* 0x000000ffff0a7224 */ /* 0x000fe200078e0014 */
[----:B------:R-:W-:Y:S02]  /*18a0*/  MOV R9, R21 ;  /* 0x0000001500097202 */ /* 0x000fe40000000f00 */
[----:B------:R-:W-:-:S07]  /*18b0*/  MOV R8, 0x18d0 ;  /* 0x000018d000087802 */ /* 0x000fce0000000f00 */
[----:B------:R-:W-:Y:S05]  /*18c0*/  CALL.REL.NOINC `($__internal_218_$__cuda_sm20_div_s64) ;  /* 0x0000005000c87944 */ /* 0x000fea0003c00000 */
        /* <DEDUP_REMOVED lines=11> */
.L_x_10270:
[----:B------:R-:W-:Y:S05]  /*1980*/  BSYNC.RECONVERGENT B1 ;  /* 0x0000000000017941 */ /* 0x000fea0003800200 */
.L_x_10268:
        /* <DEDUP_REMOVED lines=35> */
.L_x_10272:
[----:B------:R-:W-:Y:S01]  /*1bc0*/  IMAD.MOV.U32 R26, RZ, RZ, R18 ;  /* 0x000000ffff1a7224 */ /* 0x000fe200078e0012 */
[----:B------:R-:W-:Y:S01]  /*1bd0*/  MOV R11, R19 ;  /* 0x00000013000b7202 */ /* 0x000fe20000000f00 */
[----:B------:R-:W-:Y:S01]  /*1be0*/  IMAD.MOV.U32 R10, RZ, RZ, R20 ;  /* 0x000000ffff0a7224 */ /* 0x000fe200078e0014 */
[----:B------:R-:W-:Y:S02]  /*1bf0*/  MOV R9, R21 ;  /* 0x0000001500097202 */ /* 0x000fe40000000f00 */
[----:B------:R-:W-:-:S07]  /*1c00*/  MOV R8, 0x1c20 ;  /* 0x00001c2000087802 */ /* 0x000fce0000000f00 */
[----:B------:R-:W-:Y:S05]  /*1c10*/  CALL.REL.NOINC `($__internal_218_$__cuda_sm20_div_s64) ;  /* 0x0000004c00f47944 */ /* 0x000fea0003c00000 */
        /* <DEDUP_REMOVED lines=11> */
.L_x_10273:
[----:B------:R-:W-:Y:S05]  /*1cd0*/  BSYNC.RECONVERGENT B1 ;  /* 0x0000000000017941 */ /* 0x000fea0003800200 */
.L_x_10271:
        /* <DEDUP_REMOVED lines=9> */
.L_x_10249:
        /* <DEDUP_REMOVED lines=35> */
.L_x_10277:
        /* <DEDUP_REMOVED lines=16> */
.L_x_10278:
[----:B------:R-:W-:Y:S05]  /*20a0*/  BSYNC.RECONVERGENT B1 ;  /* 0x0000000000017941 */ /* 0x000fea0003800200 */
.L_x_10276:
        /* <DEDUP_REMOVED lines=34> */
.L_x_10280:
        /* <DEDUP_REMOVED lines=14> */
.L_x_10281:
[----:B------:R-:W-:Y:S05]  /*23b0*/  BSYNC.RECONVERGENT B1 ;  /* 0x0000000000017941 */ /* 0x000fea0003800200 */
.L_x_10279:
        /* <DEDUP_REMOVED lines=35> */
.L_x_10283:
[----:B------:R-:W-:Y:S01]  /*25f0*/  MOV R26, R22 ;  /* 0x00000016001a7202 */ /* 0x000fe20000000f00 */
[----:B------:R-:W-:Y:S01]  /*2600*/  IMAD.MOV.U32 R11, RZ, RZ, R23 ;  /* 0x000000ffff0b7224 */ /* 0x000fe200078e0017 */
[----:B------:R-:W-:Y:S01]  /*2610*/  MOV R10, R14 ;  /* 0x0000000e000a7202 */ /* 0x000fe20000000f00 */
[----:B------:R-:W-:Y:S01]  /*2620*/  IMAD.MOV.U32 R9, RZ, RZ, R15 ;  /* 0x000000ffff097224 */ /* 0x000fe200078e000f */
[----:B------:R-:W-:-:S07]  /*2630*/  MOV R8, 0x2650 ;  /* 0x0000265000087802 */ /* 0x000fce0000000f00 */
[----:B------:R-:W-:Y:S05]  /*2640*/  CALL.REL.NOINC `($__internal_218_$__cuda_sm20_div_s64) ;  /* 0x0000004400687944 */ /* 0x000fea0003c00000 */
        /* <DEDUP_REMOVED lines=11> */
.L_x_10284:
[----:B------:R-:W-:Y:S05]  /*2700*/  BSYNC.RECONVERGENT B1 ;  /* 0x0000000000017941 */ /* 0x000fea0003800200 */
.L_x_10282:
        /* <DEDUP_REMOVED lines=35> */
.L_x_10286:
        /* <DEDUP_REMOVED lines=16> */
.L_x_10287:
[----:B------:R-:W-:Y:S05]  /*2a40*/  BSYNC.RECONVERGENT B1 ;  /* 0x0000000000017941 */ /* 0x000fea0003800200 */
.L_x_10285:
[----:B------:R-:W-:Y:S01]  /*2a50*/  IMAD R9, R9, R22, RZ ;  /* 0x0000001609097224 */ /* 0x000fe200078e02ff */
[----:B------:R-:W-:Y:S01]  /*2a60*/  IADD3 R5, PT, PT, R5, -0x2, RZ ;  /* 0xfffffffe05057810 */ /* 0x000fe20007ffe0ff */
[----:B------:R-:W-:Y:S02]  /*2a70*/  IMAD.MOV.U32 R6, RZ, RZ, R20 ;  /* 0x000000ffff067224 */ /* 0x000fe400078e0014 */
[-C--:B------:R-:W-:Y:S02]  /*2a80*/  IMAD R9, R23, R8.reuse, R9 ;  /* 0x0000000817097224 */ /* 0x080fe400078e0209 */
[----:B------:R-:W-:-:S04]  /*2a90*/  IMAD.WIDE.U32 R20, R22, R8, R6 ;  /* 0x0000000816147225 */ /* 0x000fc800078e0006 */
[----:B------:R-:W-:-:S07]  /*2aa0*/  IMAD.IADD R21, R21, 0x1, R9 ;  /* 0x0000000115157824 */ /* 0x000fce00078e0209 */
.L_x_10275:
        /* <DEDUP_REMOVED lines=31> */
.L_x_10289:
[----:B------:R-:W-:Y:S01]  /*2ca0*/  MOV R23, R3 ;  /* 0x0000000300177202 */ /* 0x000fe20000000f00 */
[----:B------:R-:W-:Y:S01]  /*2cb0*/  IMAD.MOV.U32 R22, RZ, RZ, R6 ;  /* 0x000000ffff167224 */ /* 0x000fe200078e0006 */
[----:B------:R-:W-:Y:S02]  /*2cc0*/  MOV R3, R7 ;  /* 0x0000000700037202 */ /* 0x000fe40000000f00 */
[----:B------:R-:W-:-:S07]  /*2cd0*/  MOV R24, 0x2cf0 ;  /* 0x00002cf000187802 */ /* 0x000fce0000000f00 */
[----:B------:R-:W-:Y:S05]  /*2ce0*/  CALL.REL.NOINC `($__internal_219_$__cuda_sm20_rem_s64) ;  /* 0x00000044000c7944 */ /* 0x000fea0003c00000 */
[----:B------:R-:W-:-:S07]  /*2cf0*/  IMAD.MOV.U32 R8, RZ, RZ, R4 ;  /* 0x000000ffff087224 */ /* 0x000fce00078e0004 */
.L_x_10290:
[----:B------:R-:W-:Y:S05]  /*2d00*/  BSYNC.RECONVERGENT B1 ;  /* 0x0000000000017941 */ /* 0x000fea0003800200 */
.L_x_10288:
        /* <DEDUP_REMOVED lines=30> */
.L_x_10292:
[----:B------:R-:W-:Y:S01]  /*2ef0*/  MOV R22, R6 ;  /* 0x0000000600167202 */ /* 0x000fe20000000f00 */
[----:B------:R-:W-:Y:S01]  /*2f00*/  IMAD.MOV.U32 R3, RZ, RZ, R7 ;  /* 0x000000ffff037224 */ /* 0x000fe200078e0007 */
[----:B------:R-:W-:Y:S01]  /*2f10*/  MOV R4, R18 ;  /* 0x0000001200047202 */ /* 0x000fe20000000f00 */
[----:B------:R-:W-:Y:S01]  /*2f20*/  IMAD.MOV.U32 R23, RZ, RZ, R19 ;  /* 0x000000ffff177224 */ /* 0x000fe200078e0013 */
[----:B------:R-:W-:-:S07]  /*2f30*/  MOV R24, 0x2f50 ;  /* 0x00002f5000187802 */ /* 0x000fce0000000f00 */
[----:B------:R-:W-:Y:S05]  /*2f40*/  CALL.REL.NOINC `($__internal_219_$__cuda_sm20_rem_s64) ;  /* 0x0000004000747944 */ /* 0x000fea0003c00000 */
[----:B------:R-:W-:-:S07]  /*2f50*/  MOV R5, R9 ;  /* 0x0000000900057202 */ /* 0x000fce0000000f00 */
.L_x_10293:
[----:B------:R-:W-:Y:S05]  /*2f60*/  BSYNC.RECONVERGENT B1 ;  /* 0x0000000000017941 */ /* 0x000fea0003800200 */
.L_x_10291:
[----:B------:R-:W-:Y:S02]  /*2f70*/  IMAD R3, R5, R14, RZ ;  /* 0x0000000e05037224 */ /* 0x000fe400078e02ff */
[----:B------:R-:W-:-:S04]  /*2f80*/  IMAD.WIDE.U32 R20, R14, R4, R20 ;  /* 0x000000040e147225 */ /* 0x000fc800078e0014 */
[----:B------:R-:W-:-:S04]  /*2f90*/  IMAD R3, R15, R4, R3 ;  /* 0x000000040f037224 */ /* 0x000fc800078e0203 */
[----:B------:R-:W-:-:S07]  /*2fa0*/  IMAD.IADD R21, R21, 0x1, R3 ;  /* 0x0000000115157824 */ /* 0x000fce00078e0203 */
.L_x_10248:
        /* <DEDUP_REMOVED lines=12> */
.L_x_10295:
[----:B------:R-:W-:Y:S05]  /*3070*/  BSYNC.RECONVERGENT B1 ;  /* 0x0000000000017941 */ /* 0x000fea0003800200 */
.L_x_10294:
[----:B------:R-:W-:-:S05]  /*3080*/  SEL R3, RZ, 0x1, !P0 ;  /* 0x00000001ff037807 */ /* 0x000fca0004000000 */
[----:B------:R1:W-:Y:S01]  /*3090*/  STS.U8 [R0+UR4], R3 ;  /* 0x0000000300007988 */ /* 0x0003e20008000004 */
[----:B------:R-:W-:Y:S05]  /*30a0*/  BRA `(.L_x_10296) ;  /* 0x0000003400a07947 */ /* 0x000fea0003800000 */
.L_x_10247:
        /* <DEDUP_REMOVED lines=20> */
.L_x_10323:
        /* <DEDUP_REMOVED lines=31> */
.L_x_10300:
[----:B------:R-:W-:Y:S01]  /*33e0*/  MOV R26, R4 ;  /* 0x00000004001a7202 */ /* 0x000fe20000000f00 */
[----:B------:R-:W-:Y:S01]  /*33f0*/  IMAD.MOV.U32 R11, RZ, RZ, R5 ;  /* 0x000000ffff0b7224 */ /* 0x000fe200078e0005 */
[----:B------:R-:W-:Y:S01]  /*3400*/  MOV R10, R36 ;  /* 0x00000024000a7202 */ /* 0x000fe20000000f00 */
[----:B------:R-:W-:Y:S01]  /*3410*/  IMAD.MOV.U32 R9, RZ, RZ, R37 ;  /* 0x000000ffff097224 */ /* 0x000fe200078e0025 */
[----:B------:R-:W-:-:S07]  /*3420*/  MOV R8, 0x3440 ;  /* 0x0000344000087802 */ /* 0x000fce0000000f00 */
[----:B-123--:R-:W-:Y:S05]  /*3430*/  CALL.REL.NOINC `($__internal_218_$__cuda_sm20_div_s64) ;  /* 0x0000003400ec7944 */ /* 0x00efea0003c00000 */
        /* <DEDUP_REMOVED lines=8> */
.L_x_10301:
[----:B------:R-:W-:Y:S05]  /*34c0*/  BSYNC.RECONVERGENT B1 ;  /* 0x0000000000017941 */ /* 0x000fea0003800200 */
.L_x_10299:
        /* <DEDUP_REMOVED lines=37> */
.L_x_10303:
        /* <DEDUP_REMOVED lines=16> */
.L_x_10304:
[----:B------:R-:W-:Y:S05]  /*3820*/  BSYNC.RECONVERGENT B1 ;  /* 0x0000000000017941 */ /* 0x000fea0003800200 */
.L_x_10302:
        /* <DEDUP_REMOVED lines=38> */
.L_x_10306:
        /* <DEDUP_REMOVED lines=17> */
.L_x_10307:
[----:B------:R-:W-:Y:S05]  /*3ba0*/  BSYNC.RECONVERGENT B1 ;  /* 0x0000000000017941 */ /* 0x000fea0003800200 */
.L_x_10305:
        /* <DEDUP_REMOVED lines=38> */
.L_x_10309:
[----:B------:R-:W-:Y:S01]  /*3e10*/  MOV R26, R36 ;  /* 0x00000024001a7202 */ /* 0x000fe20000000f00 */
[----:B------:R-:W-:Y:S01]  /*3e20*/  IMAD.MOV.U32 R11, RZ, RZ, R37 ;  /* 0x000000ffff0b7224 */ /* 0x000fe200078e0025 */
[----:B------:R-:W-:Y:S01]  /*3e30*/  MOV R10, R38 ;  /* 0x00000026000a7202 */ /* 0x000fe20000000f00 */
[----:B------:R-:W-:Y:S01]  /*3e40*/  IMAD.MOV.U32 R9, RZ, RZ, R39 ;  /* 0x000000ffff097224 */ /* 0x000fe200078e0027 */
[----:B------:R-:W-:-:S07]  /*3e50*/  MOV R8, 0x3e70 ;  /* 0x00003e7000087802 */ /* 0x000fce0000000f00 */
[----:B-1----:R-:W-:Y:S05]  /*3e60*/  CALL.REL.NOINC `($__internal_218_$__cuda_sm20_div_s64) ;  /* 0x0000002c00607944 */ /* 0x002fea0003c00000 */
        /* <DEDUP_REMOVED lines=11> */
.L_x_10310:
[----:B------:R-:W-:Y:S05]  /*3f20*/  BSYNC.RECONVERGENT B1 ;  /* 0x0000000000017941 */ /* 0x000fea0003800200 */
.L_x_10308:
        /* <DEDUP_REMOVED lines=38> */
.L_x_10312:
        /* <DEDUP_REMOVED lines=17> */
.L_x_10313:
[----:B------:R-:W-:Y:S05]  /*42a0*/  BSYNC.RECONVERGENT B1 ;  /* 0x0000000000017941 */ /* 0x000fea0003800200 */
.L_x_10311:
        /* <DEDUP_REMOVED lines=38> */
.L_x_10315:
        /* <DEDUP_REMOVED lines=17> */
.L_x_10316:
[----:B------:R-:W-:Y:S05]  /*4620*/  BSYNC.RECONVERGENT B1 ;  /* 0x0000000000017941 */ /* 0x000fea0003800200 */
.L_x_10314:
        /* <DEDUP_REMOVED lines=38> */
.L_x_10318:
        /* <DEDUP_REMOVED lines=17> */
.L_x_10319:
[----:B------:R-:W-:Y:S05]  /*49a0*/  BSYNC.RECONVERGENT B1 ;  /* 0x0000000000017941 */ /* 0x000fea0003800200 */
.L_x_10317:
        /* <DEDUP_REMOVED lines=36> */
.L_x_10321:
        /* <DEDUP_REMOVED lines=17> */
.L_x_10322:
[----:B------:R-:W-:Y:S05]  /*4d00*/  BSYNC.RECONVERGENT B1 ;  /* 0x0000000000017941 */ /* 0x000fea0003800200 */
.L_x_10320:
        /* <DEDUP_REMOVED lines=15> */
.L_x_10298:
        /* <DEDUP_REMOVED lines=36> */
.L_x_10326:
[----:B------:R-:W-:Y:S01]  /*5040*/  IMAD.MOV.U32 R26, RZ, RZ, R4 ;  /* 0x000000ffff1a7224 */ /* 0x000fe200078e0004 */
[----:B------:R-:W-:Y:S01]  /*5050*/  MOV R11, R5 ;  /* 0x00000005000b7202 */ /* 0x000fe20000000f00 */
[----:B------:R-:W-:Y:S01]  /*5060*/  IMAD.MOV.U32 R10, RZ, RZ, R16 ;  /* 0x000000ffff0a7224 */ /* 0x000fe200078e0010 */
[----:B------:R-:W-:Y:S02]  /*5070*/  MOV R9, R17 ;  /* 0x0000001100097202 */ /* 0x000fe40000000f00 */
[----:B------:R-:W-:-:S07]  /*5080*/  MOV R8, 0x50a0 ;  /* 0x000050a000087802 */ /* 0x000fce0000000f00 */
[----:B------:R-:W-:Y:S05]  /*5090*/  CALL.REL.NOINC `($__internal_218_$__cuda_sm20_div_s64) ;  /* 0x0000001800d47944 */ /* 0x000fea0003c00000 */
        /* <DEDUP_REMOVED lines=9> */
.L_x_10327:
[----:B------:R-:W-:Y:S05]  /*5130*/  BSYNC.RECONVERGENT B1 ;  /* 0x0000000000017941 */ /* 0x000fea0003800200 */
.L_x_10325:
        /* <DEDUP_REMOVED lines=39> */
.L_x_10329:
        /* <DEDUP_REMOVED lines=17> */
.L_x_10330:
[----:B------:R-:W-:Y:S05]  /*54c0*/  BSYNC.RECONVERGENT B1 ;  /* 0x0000000000017941 */ /* 0x000fea0003800200 */
.L_x_10328:
        /* <DEDUP_REMOVED lines=39> */
.L_x_10332:
        /* <DEDUP_REMOVED lines=17> */
.L_x_10333:
[----:B------:R-:W-:Y:S05]  /*5850*/  BSYNC.RECONVERGENT B1 ;  /* 0x0000000000017941 */ /* 0x000fea0003800200 */
.L_x_10331:
        /* <DEDUP_REMOVED lines=40> */
.L_x_10335:
[----:B------:R-:W-:Y:S01]  /*5ae0*/  MOV R26, R20 ;  /* 0x00000014001a7202 */ /* 0x000fe20000000f00 */
[----:B------:R-:W-:Y:S01]  /*5af0*/  IMAD.MOV.U32 R10, RZ, RZ, R4 ;  /* 0x000000ffff0a7224 */ /* 0x000fe200078e0004 */
[----:B------:R-:W-:Y:S02]  /*5b00*/  MOV R11, R21 ;  /* 0x00000015000b7202 */ /* 0x000fe40000000f00 */
[----:B------:R-:W-:Y:S02]  /*5b10*/  MOV R9, R5 ;  /* 0x0000000500097202 */ /* 0x000fe40000000f00 */
[----:B------:R-:W-:-:S07]  /*5b20*/  MOV R8, 0x5b40 ;  /* 0x00005b4000087802 */ /* 0x000fce0000000f00 */
[----:B------:R-:W-:Y:S05]  /*5b30*/  CALL.REL.NOINC `($__internal_218_$__cuda_sm20_div_s64) ;  /* 0x00000010002c7944 */ /* 0x000fea0003c00000 */
        /* <DEDUP_REMOVED lines=11> */
.L_x_10336:
[----:B------:R-:W-:Y:S05]  /*5bf0*/  BSYNC.RECONVERGENT B1 ;  /* 0x0000000000017941 */ /* 0x000fea0003800200 */
.L_x_10334:
        /* <DEDUP_REMOVED lines=11> */
.L_x_10324:
        /* <DEDUP_REMOVED lines=34> */
.L_x_10339:
[----:B------:R-:W-:Y:S01]  /*5ed0*/  MOV R26, R4 ;  /* 0x00000004001a7202 */ /* 0x000fe20000000f00 */
[----:B------:R-:W-:Y:S01]  /*5ee0*/  IMAD.MOV.U32 R10, RZ, RZ, R16 ;  /* 0x000000ffff0a7224 */ /* 0x000fe200078e0010 */
[----:B------:R-:W-:Y:S02]  /*5ef0*/  MOV R11, R5 ;  /* 0x00000005000b7202 */ /* 0x000fe40000000f00 */
[----:B------:R-:W-:Y:S02]  /*5f00*/  MOV R9, R17 ;  /* 0x0000001100097202 */ /* 0x000fe40000000f00 */
[----:B------:R-:W-:-:S07]  /*5f10*/  MOV R8, 0x5f30 ;  /* 0x00005f3000087802 */ /* 0x000fce0000000f00 */
[----:B------:R-:W-:Y:S05]  /*5f20*/  CALL.REL.NOINC `($__internal_218_$__cuda_sm20_div_s64) ;  /* 0x0000000c00307944 */ /* 0x000fea0003c00000 */
        /* <DEDUP_REMOVED lines=9> */
.L_x_10340:
[----:B------:R-:W-:Y:S05]  /*5fc0*/  BSYNC.RECONVERGENT B1 ;  /* 0x0000000000017941 */ /* 0x000fea0003800200 */
.L_x_10338:
        /* <DEDUP_REMOVED lines=39> */
.L_x_10342:
[----:B------:R-:W-:Y:S01]  /*6240*/  MOV R26, R20 ;  /* 0x00000014001a7202 */ /* 0x000fe20000000f00 */
[----:B------:R-:W-:Y:S01]  /*6250*/  IMAD.MOV.U32 R11, RZ, RZ, R21 ;  /* 0x000000ffff0b7224 */ /* 0x000fe200078e0015 */
[----:B------:R-:W-:Y:S02]  /*6260*/  MOV R10, R4 ;  /* 0x00000004000a7202 */ /* 0x000fe40000000f00 */
        /* <DEDUP_REMOVED lines=14> */
.L_x_10343:
[----:B------:R-:W-:Y:S05]  /*6350*/  BSYNC.RECONVERGENT B1 ;  /* 0x0000000000017941 */ /* 0x000fea0003800200 */
.L_x_10341:
        /* <DEDUP_REMOVED lines=11> */
.L_x_10337:
        /* <DEDUP_REMOVED lines=30> */
.L_x_10345:
[----:B------:R-:W-:Y:S01]  /*65f0*/  MOV R3, R23 ;  /* 0x0000001700037202 */ /* 0x000fe20000000f00 */
[----:B------:R-:W-:Y:S01]  /*6600*/  IMAD.MOV.U32 R23, RZ, RZ, R5 ;  /* 0x000000ffff177224 */ /* 0x000fe200078e0005 */
[----:B------:R-:W-:-:S07]  /*6610*/  MOV R24, 0x6630 ;  /* 0x0000663000187802 */ /* 0x000fce0000000f00 */
[----:B------:R-:W-:Y:S05]  /*6620*/  CALL.REL.NOINC `($__internal_219_$__cuda_sm20_rem_s64) ;  /* 0x0000000800bc7944 */ /* 0x000fea0003c00000 */
[----:B------:R-:W-:-:S07]  /*6630*/  MOV R5, R9 ;  /* 0x0000000900057202 */ /* 0x000fce0000000f00 */
.L_x_10346:
[----:B------:R-:W-:Y:S05]  /*6640*/  BSYNC.RECONVERGENT B1 ;  /* 0x0000000000017941 */ /* 0x000fea0003800200 */
.L_x_10344:
        /* <DEDUP_REMOVED lines=9> */
.L_x_10297:
[----:B------:R-:W-:-:S05]  /*66e0*/  IMAD.MOV.U32 R13, RZ, RZ, R7 ;  /* 0x000000ffff0d7224 */ /* 0x000fca00078e0007 */
[----:B------:R-:W2:Y:S02]  /*66f0*/  LDG.E.U16 R12, desc[UR12][R12.64] ;  /* 0x0000000c0c0c7981 */ /* 0x000ea4000c1e1500 */
[----:B--2---:R-:W-:-:S04]  /*6700*/  ISETP.NE.AND P0, PT, R12, RZ, PT ;  /* 0x000000ff0c00720c */ /* 0x004fc80003f05270 */
[----:B------:R-:W-:-:S05]  /*6710*/  SEL R3, RZ, 0x1, !P0 ;  /* 0x00000001ff037807 */ /* 0x000fca0004000000 */
[----:B------:R0:W-:Y:S04]  /*6720*/  STS.U8 [R0+UR4], R3 ;  /* 0x0000000300007988 */ /* 0x0001e80008000004 */
.L_x_10296:
[----:B------:R-:W-:Y:S05]  /*6730*/  BSYNC.RECONVERGENT B0 ;  /* 0x0000000000007941 */ /* 0x000fea0003800200 */
.L_x_10246:
[----:B------:R-:W-:Y:S01]  /*6740*/  BAR.SYNC.DEFER_BLOCKING 0x0 ;  /* 0x0000000000007b1d */ /* 0x000fe20000010000 */
[----:B------:R-:W-:-:S09]  /*6750*/  UISETP.GE.U32.AND UP0, UPT, UR5, 0x42, UPT ;  /* 0x000000420500788c */ /* 0x000fd2000bf06070 */
[----:B------:R-:W-:Y:S05]  /*6760*/  BRA.U !UP0, `(.L_x_10347) ;  /* 0x00000001083c7547 */ /* 0x000fea000b800000 */
.L_x_10350:
        /* <DEDUP_REMOVED lines=10> */
.L_x_10349:
[----:B------:R-:W-:Y:S05]  /*6810*/  BSYNC.RECONVERGENT B0 ;  /* 0x0000000000007941 */ /* 0x000fea0003800200 */
.L_x_10348:
[----:B------:R-:W-:Y:S01]  /*6820*/  BAR.SYNC.DEFER_BLOCKING 0x0 ;  /* 0x0000000000007b1d */ /* 0x000fe20000010000 */
[----:B------:R-:W-:-:S05]  /*6830*/  UISETP.GT.U32.AND UP0, UPT, UR5, 0x83, UPT ;  /* 0x000000830500788c */ /* 0x000fca000bf04070 */
[----:B------:R-:W-:-:S04]  /*6840*/  UMOV UR5, UR6 ;  /* 0x0000000600057c82 */ /* 0x000fc80008000000 */
[----:B------:R-:W-:Y:S05]  /*6850*/  BRA.U UP0, `(.L_x_10350) ;  /* 0xfffffffd00c47547 */ /* 0x000fea000b83ffff */
.L_x_10347:
        /* <DEDUP_REMOVED lines=57> */
        .weak           $__internal_218_$__cuda_sm20_div_s64
        .type           $__internal_218_$__cuda_sm20_div_s64,@function
        .size           $__internal_218_$__cuda_sm20_div_s64,($__internal_219_$__cuda_sm20_rem_s64 - $__internal_218_$__cuda_sm20_div_s64)
$__internal_218_$__cuda_sm20_div_s64:
        /* <DEDUP_REMOVED lines=82> */
[----:B------:R-:W-:Y:S06]  /*7110*/  RET.REL.NODEC R8 `(contiguous_all2_i16) ;  /* 0xffffff8c08b87950 */ /* 0x000fec0003c3ffff */
        .weak           $__internal_219_$__cuda_sm20_rem_s64
        .type           $__internal_219_$__cuda_sm20_rem_s64,@function
        .size           $__internal_219_$__cuda_sm20_rem_s64,(.L_x_32422 - $__internal_219_$__cuda_sm20_rem_s64)
$__internal_219_$__cuda_sm20_rem_s64:
        /* <DEDUP_REMOVED lines=76> */
[----:B------:R-:W-:Y:S06]  /*75e0*/  RET.REL.NODEC R24 `(contiguous_all2_i16) ;  /* 0xffffff8818847950 */ /* 0x000fec0003c3ffff */
.L_x_10351:
        /* <DEDUP_REMOVED lines=9> */
.L_x_32422:


//--------------------- .text.uncontiguous_all_i16 --------------------------
	.section	.text.uncontiguous_all_i16,"ax",@progbits
	.align	128
        .global         uncontiguous_all_i16
        .type           uncontiguous_all_i16,@function
        .size           uncontiguous_all_i16,(.L_x_32424 - uncontiguous_all_i16)
        .other          uncontiguous_all_i16,@"STO_CUDA_ENTRY STV_DEFAULT"
uncontiguous_all_i16:
.text.uncontiguous_all_i16:
        /* <DEDUP_REMOVED lines=39> */
.L_x_10380:
        /* <DEDUP_REMOVED lines=32> */
.L_x_10357:
[----:B------:R-:W-:Y:S01]  /*0470*/  MOV R26, R4 ;  /* 0x00000004001a7202 */ /* 0x000fe20000000f00 */
[----:B------:R-:W-:Y:S01]  /*0480*/  IMAD.MOV.U32 R11, RZ, RZ, R5 ;  /* 0x000000ffff0b7224 */ /* 0x000fe200078e0005 */
[----:B------:R-:W-:Y:S01]  /*0490*/  MOV R10, R36 ;  /* 0x00000024000a7202 */ /* 0x000fe20000000f00 */
[----:B------:R-:W-:Y:S01]  /*04a0*/  IMAD.MOV.U32 R9, RZ, RZ, R37 ;  /* 0x000000ffff097224 */ /* 0x000fe200078e0025 */
[----:B------:R-:W-:-:S07]  /*04b0*/  MOV R8, 0x4d0 ;  /* 0x000004d000087802 */ /* 0x000fce0000000f00 */
[----:B-1----:R-:W-:Y:S05]  /*04c0*/  CALL.REL.NOINC `($__internal_220_$__cuda_sm20_div_s64) ;  /* 0x0000006400907944 */ /* 0x002fea0003c00000 */
        /* <DEDUP_REMOVED lines=9> */
.L_x_10358:
[----:B------:R-:W-:Y:S05]  /*0560*/  BSYNC.RECONVERGENT B1 ;  /* 0x0000000000017941 */ /* 0x000fea0003800200 */
.L_x_10356:
        /* <DEDUP_REMOVED lines=33> */
.L_x_10360:
[----:B------:R-:W-:Y:S01]  /*0780*/  MOV R26, R18 ;  /* 0x00000012001a7202 */ /* 0x000fe20000000f00 */
[----:B------:R-:W-:Y:S01]  /*0790*/  IMAD.MOV.U32 R11, RZ, RZ, R19 ;  /* 0x000000ffff0b7224 */ /* 0x000fe200078e0013 */
[----:B------:R-:W-:Y:S01]  /*07a0*/  MOV R10, R36 ;  /* 0x00000024000a7202 */ /* 0x000fe20000000f00 */
[----:B------:R-:W-:Y:S01]  /*07b0*/  IMAD.MOV.U32 R9, RZ, RZ, R37 ;  /* 0x000000ffff097224 */ /* 0x000fe200078e0025 */
[----:B------:R-:W-:-:S07]  /*07c0*/  MOV R8, 0x7e0 ;  /* 0x000007e000087802 */ /* 0x000fce0000000f00 */
[----:B------:R-:W-:Y:S05]  /*07d0*/  CALL.REL.NOINC `($__internal_220_$__cuda_sm20_div_s64) ;  /* 0x0000006000cc7944 */ /* 0x000fea0003c00000 */
        /* <DEDUP_REMOVED lines=9> */
.L_x_10361:
[----:B------:R-:W-:Y:S05]  /*0870*/  BSYNC.RECONVERGENT B1 ;  /* 0x0000000000017941 */ /* 0x000fea0003800200 */
.L_x_10359:
        /* <DEDUP_REMOVED lines=34> */
.L_x_10363:
[----:B------:R-:W-:Y:S01]  /*0aa0*/  IMAD.MOV.U32 R26, RZ, RZ, R22 ;  /* 0x000000ffff1a7224 */ /* 0x000fe200078e0016 */
[----:B------:R-:W-:Y:S01]  /*0ab0*/  MOV R11, R23 ;  /* 0x00000017000b7202 */ /* 0x000fe20000000f00 */
[----:B------:R-:W-:Y:S01]  /*0ac0*/  IMAD.MOV.U32 R10, RZ, RZ, R40 ;  /* 0x000000ffff0a7224 */ /* 0x000fe200078e0028 */
[----:B------:R-:W-:Y:S02]  /*0ad0*/  MOV R9, R41 ;  /* 0x0000002900097202 */ /* 0x000fe40000000f00 */
[----:B------:R-:W-:-:S07]  /*0ae0*/  MOV R8, 0xb00 ;  /* 0x00000b0000087802 */ /* 0x000fce0000000f00 */
[----:B------:R-:W-:Y:S05]  /*0af0*/  CALL.REL.NOINC `($__internal_220_$__cuda_sm20_div_s64) ;  /* 0x0000006000047944 */ /* 0x000fea0003c00000 */
        /* <DEDUP_REMOVED lines=10> */
.L_x_10364:
[----:B------:R-:W-:Y:S05]  /*0ba0*/  BSYNC.RECONVERGENT B1 ;  /* 0x0000000000017941 */ /* 0x000fea0003800200 */
.L_x_10362:
        /* <DEDUP_REMOVED lines=35> */
.L_x_10366:
[----:B------:R-:W-:Y:S01]  /*0de0*/  MOV R26, R42 ;  /* 0x0000002a001a7202 */ /* 0x000fe20000000f00 */
[----:B------:R-:W-:Y:S01]  /*0df0*/  IMAD.MOV.U32 R11, RZ, RZ, R43 ;  /* 0x000000ffff0b7224 */ /* 0x000fe200078e002b */
[----:B------:R-:W-:Y:S01]  /*0e00*/  MOV R10, R40 ;  /* 0x00000028000a7202 */ /* 0x000fe20000000f00 */
[----:B------:R-:W-:Y:S01]  /*0e10*/  IMAD.MOV.U32 R9, RZ, RZ, R41 ;  /* 0x000000ffff097224 */ /* 0x000fe200078e0029 */
[----:B------:R-:W-:-:S07]  /*0e20*/  MOV R8, 0xe40 ;  /* 0x00000e4000087802 */ /* 0x000fce0000000f00 */
[----:B------:R-:W-:Y:S05]  /*0e30*/  CALL.REL.NOINC `($__internal_220_$__cuda_sm20_div_s64) ;  /* 0x0000005c00347944 */ /* 0x000fea0003c00000 */
        /* <DEDUP_REMOVED lines=11> */
.L_x_10367:
[----:B------:R-:W-:Y:S05]  /*0ef0*/  BSYNC.RECONVERGENT B1 ;  /* 0x0000000000017941 */ /* 0x000fea0003800200 */
.L_x_10365:
        /* <DEDUP_REMOVED lines=36> */
.L_x_10369:
        /* <DEDUP_REMOVED lines=16> */
.L_x_10370:
[----:B------:R-:W-:Y:S05]  /*1240*/  BSYNC.RECONVERGENT B1 ;  /* 0x0000000000017941 */ /* 0x000fea0003800200 */
.L_x_10368:
        /* <DEDUP_REMOVED lines=34> */
.L_x_10372:
[----:B------:R-:W-:Y:S01]  /*1470*/  IMAD.MOV.U32 R26, RZ, RZ, R40 ;  /* 0x000000ffff1a7224 */ /* 0x000fe200078e0028 */
[----:B------:R-:W-:Y:S01]  /*1480*/  MOV R11, R41 ;  /* 0x00000029000b7202 */ /* 0x000fe20000000f00 */
[----:B------:R-:W-:Y:S01]  /*1490*/  IMAD.MOV.U32 R10, RZ, RZ, R20 ;  /* 0x000000ffff0a7224 */ /* 0x000fe200078e0014 */
[----:B------:R-:W-:Y:S02]  /*14a0*/  MOV R9, R21 ;  /* 0x0000001500097202 */ /* 0x000fe40000000f00 */
[----:B------:R-:W-:-:S07]  /*14b0*/  MOV R8, 0x14d0 ;  /* 0x000014d000087802 */ /* 0x000fce0000000f00 */
[----:B------:R-:W-:Y:S05]  /*14c0*/  CALL.REL.NOINC `($__internal_220_$__cuda_sm20_div_s64) ;  /* 0x0000005400907944 */ /* 0x000fea0003c00000 */
        /* <DEDUP_REMOVED lines=11> */
.L_x_10373:
[----:B------:R-:W-:Y:S05]  /*1580*/  BSYNC.RECONVERGENT B1 ;  /* 0x0000000000017941 */ /* 0x000fea0003800200 */
.L_x_10371:
        /* <DEDUP_REMOVED lines=34> */
.L_x_10375:
        /* <DEDUP_REMOVED lines=17> */
.L_x_10376:
[----:B------:R-:W-:Y:S05]  /*18c0*/  BSYNC.RECONVERGENT B1 ;  /* 0x0000000000017941 */ /* 0x000fea0003800200 */
.L_x_10374:
        /* <DEDUP_REMOVED lines=35> */
.L_x_10378:
[----:B------:R-:W-:Y:S01]  /*1b00*/  MOV R26, R18 ;  /* 0x00000012001a7202 */ /* 0x000fe20000000f00 */
[----:B------:R-:W-:Y:S01]  /*1b10*/  IMAD.MOV.U32 R11, RZ, RZ, R19 ;  /* 0x000000ffff0b7224 */ /* 0x000fe200078e0013 */
[----:B------:R-:W-:Y:S01]  /*1b20*/  MOV R10, R20 ;  /* 0x00000014000a7202 */ /* 0x000fe20000000f00 */
[----:B------:R-:W-:Y:S01]  /*1b30*/  IMAD.MOV.U32 R9, RZ, RZ, R21 ;  /* 0x000000ffff097224 */ /* 0x000fe200078e0015 */
[----:B------:R-:W-:-:S07]  /*1b40*/  MOV R8, 0x1b60 ;  /* 0x00001b6000087802 */ /* 0x000fce0000000f00 */
[----:B------:R-:W-:Y:S05]  /*1b50*/  CALL.REL.NOINC `($__internal_220_$__cuda_sm20_div_s64) ;  /* 0x0000004c00ec7944 */ /* 0x000fea0003c00000 */
        /* <DEDUP_REMOVED lines=11> */
.L_x_10379:
[----:B------:R-:W-:Y:S05]  /*1c10*/  BSYNC.RECONVERGENT B1 ;  /* 0x0000000000017941 */ /* 0x000fea0003800200 */
.L_x_10377:
        /* <DEDUP_REMOVED lines=9> */
.L_x_10355:
        /* <DEDUP_REMOVED lines=36> */
.L_x_10383:
[----:B------:R-:W-:Y:S01]  /*1ef0*/  IMAD.MOV.U32 R26, RZ, RZ, R4 ;  /* 0x000000ffff1a7224 */ /* 0x000fe200078e0004 */
[----:B------:R-:W-:Y:S01]  /*1f00*/  MOV R11, R5 ;  /* 0x00000005000b7202 */ /* 0x000fe20000000f00 */
[----:B------:R-:W-:Y:S01]  /*1f10*/  IMAD.MOV.U32 R10, RZ, RZ, R6 ;  /* 0x000000ffff0a7224 */ /* 0x000fe200078e0006 */
[----:B------:R-:W-:Y:S02]  /*1f20*/  MOV R9, R7 ;  /* 0x0000000700097202 */ /* 0x000fe40000000f00 */
[----:B------:R-:W-:-:S07]  /*1f30*/  MOV R8, 0x1f50 ;  /* 0x00001f5000087802 */ /* 0x000fce0000000f00 */
[----:B------:R-:W-:Y:S05]  /*1f40*/  CALL.REL.NOINC `($__internal_220_$__cuda_sm20_div_s64) ;  /* 0x0000004800f07944 */ /* 0x000fea0003c00000 */
        /* <DEDUP_REMOVED lines=9> */
.L_x_10384:
[----:B------:R-:W-:Y:S05]  /*1fe0*/  BSYNC.RECONVERGENT B1 ;  /* 0x0000000000017941 */ /* 0x000fea0003800200 */
.L_x_10382:
        /* <DEDUP_REMOVED lines=34> */
.L_x_10386:
        /* <DEDUP_REMOVED lines=14> */
.L_x_10387:
[----:B------:R-:W-:Y:S05]  /*22f0*/  BSYNC.RECONVERGENT B1 ;  /* 0x0000000000017941 */ /* 0x000fea0003800200 */
.L_x_10385:
        /* <DEDUP_REMOVED lines=36> */
.L_x_10389:
        /* <DEDUP_REMOVED lines=17> */
.L_x_10390:
[----:B------:R-:W-:Y:S05]  /*2650*/  BSYNC.RECONVERGENT B1 ;  /* 0x0000000000017941 */ /* 0x000fea0003800200 */
.L_x_10388:
        /* <DEDUP_REMOVED lines=35> */
.L_x_10392:
[----:B------:R-:W-:Y:S01]  /*2890*/  IMAD.MOV.U32 R26, RZ, RZ, R16 ;  /* 0x000000ffff1a7224 */ /* 0x000fe200078e0010 */
[----:B------:R-:W-:Y:S01]  /*28a0*/  MOV R11, R17 ;  /* 0x00000011000b7202 */ /* 0x000fe20000000f00 */
[----:B------:R-:W-:Y:S01]  /*28b0*/  IMAD.MOV.U32 R10, RZ, RZ, R14 ;  /* 0x000000ffff0a7224 */ /* 0x000fe200078e000e */
[----:B------:R-:W-:Y:S02]  /*28c0*/  MOV R9, R15 ;  /* 0x0000000f00097202 */ /* 0x000fe40000000f00 */
[----:B------:R-:W-:-:S07]  /*28d0*/  MOV R8, 0x28f0 ;  /* 0x000028f000087802 */ /* 0x000fce0000000f00 */
[----:B------:R-:W-:Y:S05]  /*28e0*/  CALL.REL.NOINC `($__internal_220_$__cuda_sm20_div_s64) ;  /* 0x0000004000887944 */ /* 0x000fea0003c00000 */
        /* <DEDUP_REMOVED lines=10> */
.L_x_10393:
[----:B------:R-:W-:Y:S05]  /*2990*/  BSYNC.RECONVERGENT B1 ;  /* 0x0000000000017941 */ /* 0x000fea0003800200 */
.L_x_10391:
[----:B------:R-:W-:Y:S01]  /*29a0*/  IMAD R9, R9, R22, RZ ;  /* 0x0000001609097224 */ /* 0x000fe200078e02ff */
[----:B------:R-:W-:Y:S01]  /*29b0*/  IADD3 R3, PT, PT, R3, -0x2, RZ ;  /* 0xfffffffe03037810 */ /* 0x000fe20007ffe0ff */
[----:B------:R-:W-:Y:S02]  /*29c0*/  IMAD.MOV.U32 R6, RZ, RZ, R20 ;  /* 0x000000ffff067224 */ /* 0x000fe400078e0014 */
[-C--:B------:R-:W-:Y:S02]  /*29d0*/  IMAD R9, R23, R8.reuse, R9 ;  /* 0x0000000817097224 */ /* 0x080fe400078e0209 */
[----:B------:R-:W-:-:S04]  /*29e0*/  IMAD.WIDE.U32 R20, R22, R8, R6 ;  /* 0x0000000816147225 */ /* 0x000fc800078e0006 */
[----:B------:R-:W-:-:S07]  /*29f0*/  IMAD.IADD R21, R21, 0x1, R9 ;  /* 0x0000000115157824 */ /* 0x000fce00078e0209 */
.L_x_10381:
        /* <DEDUP_REMOVED lines=31> */
.L_x_10395:
[----:B------:R-:W-:Y:S01]  /*2bf0*/  MOV R14, R4 ;  /* 0x00000004000e7202 */ /* 0x000fe20000000f00 */
[----:B------:R-:W-:Y:S01]  /*2c00*/  IMAD.MOV.U32 R23, RZ, RZ, R5 ;  /* 0x000000ffff177224 */ /* 0x000fe200078e0005 */
[----:B------:R-:W-:Y:S01]  /*2c10*/  MOV R22, R6 ;  /* 0x0000000600167202 */ /* 0x000fe20000000f00 */
[----:B------:R-:W-:Y:S01]  /*2c20*/  IMAD.MOV.U32 R15, RZ, RZ, R7 ;  /* 0x000000ffff0f7224 */ /* 0x000fe200078e0007 */
[----:B------:R-:W-:-:S07]  /*2c30*/  MOV R24, 0x2c50 ;  /* 0x00002c5000187802 */ /* 0x000fce0000000f00 */
[----:B------:R-:W-:Y:S05]  /*2c40*/  CALL.REL.NOINC `($__internal_221_$__cuda_sm20_rem_s64) ;  /* 0x0000004000fc7944 */ /* 0x000fea0003c00000 */
.L_x_10396:
[----:B------:R-:W-:Y:S05]  /*2c50*/  BSYNC.RECONVERGENT B1 ;  /* 0x0000000000017941 */ /* 0x000fea0003800200 */
.L_x_10394:
        /* <DEDUP_REMOVED lines=31> */
.L_x_10398:
[----:B------:R-:W-:Y:S01]  /*2e50*/  IMAD.MOV.U32 R22, RZ, RZ, R6 ;  /* 0x000000ffff167224 */ /* 0x000fe200078e0006 */
[----:B------:R-:W-:Y:S01]  /*2e60*/  MOV R15, R7 ;  /* 0x00000007000f7202 */ /* 0x000fe20000000f00 */
[----:B------:R-:W-:Y:S01]  /*2e70*/  IMAD.MOV.U32 R14, RZ, RZ, R18 ;  /* 0x000000ffff0e7224 */ /* 0x000fe200078e0012 */
[----:B------:R-:W-:Y:S02]  /*2e80*/  MOV R23, R19 ;  /* 0x0000001300177202 */ /* 0x000fe40000000f00 */
[----:B------:R-:W-:-:S07]  /*2e90*/  MOV R24, 0x2eb0 ;  /* 0x00002eb000187802 */ /* 0x000fce0000000f00 */
[----:B------:R-:W-:Y:S05]  /*2ea0*/  CALL.REL.NOINC `($__internal_221_$__cuda_sm20_rem_s64) ;  /* 0x0000004000647944 */ /* 0x000fea0003c00000 */
[----:B------:R-:W-:Y:S01]  /*2eb0*/  IMAD.MOV.U32 R6, RZ, RZ, R8 ;  /* 0x000000ffff067224 */ /* 0x000fe200078e0008 */
[----:B------:R-:W-:-:S07]  /*2ec0*/  MOV R7, R9 ;  /* 0x0000000900077202 */ /* 0x000fce0000000f00 */
.L_x_10399:
[----:B------:R-:W-:Y:S05]  /*2ed0*/  BSYNC.RECONVERGENT B1 ;  /* 0x0000000000017941 */ /* 0x000fea0003800200 */
.L_x_10397:
[----:B------:R-:W-:Y:S02]  /*2ee0*/  IMAD R3, R7, R4, RZ ;  /* 0x0000000407037224 */ /* 0x000fe400078e02ff */
[----:B------:R-:W-:-:S04]  /*2ef0*/  IMAD.WIDE.U32 R20, R4, R6, R20 ;  /* 0x0000000604147225 */ /* 0x000fc800078e0014 */
[----:B------:R-:W-:-:S04]  /*2f00*/  IMAD R3, R5, R6, R3 ;  /* 0x0000000605037224 */ /* 0x000fc800078e0203 */
[----:B------:R-:W-:-:S07]  /*2f10*/  IMAD.IADD R21, R21, 0x1, R3 ;  /* 0x0000000115157824 */ /* 0x000fce00078e0203 */
.L_x_10354:
        /* <DEDUP_REMOVED lines=12> */
.L_x_10401:
[----:B------:R-:W-:Y:S05]  /*2fe0*/  BSYNC.RECONVERGENT B1 ;  /* 0x0000000000017941 */ /* 0x000fea0003800200 */
.L_x_10400:
[----:B------:R-:W-:-:S05]  /*2ff0*/  SEL R3, RZ, 0x1, !P0 ;  /* 0x00000001ff037807 */ /* 0x000fca0004000000 */
[----:B------:R1:W-:Y:S01]  /*3000*/  STS.U8 [R0+UR4], R3 ;  /* 0x0000000300007988 */ /* 0x0003e20008000004 */
[----:B------:R-:W-:Y:S05]  /*3010*/  BRA `(.L_x_10402) ;  /* 0x0000003400a47947 */ /* 0x000fea0003800000 */
.L_x_10353:
        /* <DEDUP_REMOVED lines=20> */
.L_x_10429:
        /* <DEDUP_REMOVED lines=33> */
.L_x_10406:
[----:B------:R-:W-:Y:S01]  /*3370*/  IMAD.MOV.U32 R26, RZ, RZ, R14 ;  /* 0x000000ffff1a7224 */ /* 0x000fe200078e000e */
[----:B------:R-:W-:Y:S01]  /*3380*/  MOV R11, R13 ;  /* 0x0000000d000b7202 */ /* 0x000fe20000000f00 */
[----:B------:R-:W-:Y:S01]  /*3390*/  IMAD.MOV.U32 R10, RZ, RZ, R34 ;  /* 0x000000ffff0a7224 */ /* 0x000fe200078e0022 */
[----:B------:R-:W-:Y:S02]  /*33a0*/  MOV R9, R35 ;  /* 0x0000002300097202 */ /* 0x000fe40000000f00 */
[----:B------:R-:W-:-:S07]  /*33b0*/  MOV R8, 0x33d0 ;  /* 0x000033d000087802 */ /* 0x000fce0000000f00 */
[----:B-123--:R-:W-:Y:S05]  /*33c0*/  CALL.REL.NOINC `($__internal_220_$__cuda_sm20_div_s64) ;  /* 0x0000003400d07944 */ /* 0x00efea0003c00000 */
        /* <DEDUP_REMOVED lines=10> */
.L_x_10407:
[----:B------:R-:W-:Y:S05]  /*3470*/  BSYNC.RECONVERGENT B1 ;  /* 0x0000000000017941 */ /* 0x000fea0003800200 */
.L_x_10405:
        /* <DEDUP_REMOVED lines=37> */
.L_x_10409:
        /* <DEDUP_REMOVED lines=17> */
.L_x_10410:
[----:B------:R-:W-:Y:S05]  /*37e0*/  BSYNC.RECONVERGENT B1 ;  /* 0x0000000000017941 */ /* 0x000fea0003800200 */
.L_x_10408:
        /* <DEDUP_REMOVED lines=38> */
.L_x_10412:
[----:B------:R-:W-:Y:S01]  /*3a50*/  IMAD.MOV.U32 R26, RZ, RZ, R34 ;  /* 0x000000ffff1a7224 */ /* 0x000fe200078e0022 */
[----:B------:R-:W-:Y:S01]  /*3a60*/  MOV R11, R35 ;  /* 0x00000023000b7202 */ /* 0x000fe20000000f00 */
[----:B------:R-:W-:Y:S01]  /*3a70*/  IMAD.MOV.U32 R10, RZ, RZ, R36 ;  /* 0x000000ffff0a7224 */ /* 0x000fe200078e0024 */
[----:B------:R-:W-:Y:S02]  /*3a80*/  MOV R9, R37 ;  /* 0x0000002500097202 */ /* 0x000fe40000000f00 */
[----:B------:R-:W-:-:S07]  /*3a90*/  MOV R8, 0x3ab0 ;  /* 0x00003ab000087802 */ /* 0x000fce0000000f00 */
[----:B-1----:R-:W-:Y:S05]  /*3aa0*/  CALL.REL.NOINC `($__internal_220_$__cuda_sm20_div_s64) ;  /* 0x0000003000187944 */ /* 0x002fea0003c00000 */
        /* <DEDUP_REMOVED lines=11> */
.L_x_10413:
[----:B------:R-:W-:Y:S05]  /*3b60*/  BSYNC.RECONVERGENT B1 ;  /* 0x0000000000017941 */ /* 0x000fea0003800200 */
.L_x_10411:
        /* <DEDUP_REMOVED lines=37> */
.L_x_10415:
        /* <DEDUP_REMOVED lines=17> */
.L_x_10416:
[----:B------:R-:W-:Y:S05]  /*3ed0*/  BSYNC.RECONVERGENT B1 ;  /* 0x0000000000017941 */ /* 0x000fea0003800200 */
.L_x_10414:
        /* <DEDUP_REMOVED lines=38> */
.L_x_10418:
        /* <DEDUP_REMOVED lines=17> */
.L_x_10419:
[----:B------:R-:W-:Y:S05]  /*4250*/  BSYNC.RECONVERGENT B1 ;  /* 0x0000000000017941 */ /* 0x000fea0003800200 */
.L_x_10417:
        /* <DEDUP_REMOVED lines=38> */
.L_x_10421:
        /* <DEDUP_REMOVED lines=17> */
.L_x_10422:
[----:B------:R-:W-:Y:S05]  /*45d0*/  BSYNC.RECONVERGENT B1 ;  /* 0x0000000000017941 */ /* 0x000fea0003800200 */
.L_x_10420:
        /* <DEDUP_REMOVED lines=37> */
.L_x_10424:
        /* <DEDUP_REMOVED lines=17> */
.L_x_10425:
[----:B------:R-:W-:Y:S05]  /*4940*/  BSYNC.RECONVERGENT B1 ;  /* 0x0000000000017941 */ /* 0x000fea0003800200 */
.L_x_10423:
        /* <DEDUP_REMOVED lines=37> */
.L_x_10427:
        /* <DEDUP_REMOVED lines=17> */
.L_x_10428:
[----:B------:R-:W-:Y:S05]  /*4cb0*/  BSYNC.RECONVERGENT B1 ;  /* 0x0000000000017941 */ /* 0x000fea0003800200 */
.L_x_10426:
        /* <DEDUP_REMOVED lines=12> */
.L_x_10404:
        /* <DEDUP_REMOVED lines=37> */
.L_x_10432:
[----:B------:R-:W-:Y:S01]  /*4fd0*/  IMAD.MOV.U32 R26, RZ, RZ, R14 ;  /* 0x000000ffff1a7224 */ /* 0x000fe200078e000e */
[----:B------:R-:W-:Y:S01]  /*4fe0*/  MOV R11, R13 ;  /* 0x0000000d000b7202 */ /* 0x000fe20000000f00 */
[----:B------:R-:W-:Y:S01]  /*4ff0*/  IMAD.MOV.U32 R10, RZ, RZ, R16 ;  /* 0x000000ffff0a7224 */ /* 0x000fe200078e0010 */
[----:B------:R-:W-:Y:S02]  /*5000*/  MOV R9, R17 ;  /* 0x0000001100097202 */ /* 0x000fe40000000f00 */
[----:B------:R-:W-:-:S07]  /*5010*/  MOV R8, 0x5030 ;  /* 0x0000503000087802 */ /* 0x000fce0000000f00 */
[----:B------:R-:W-:Y:S05]  /*5020*/  CALL.REL.NOINC `($__internal_220_$__cuda_sm20_div_s64) ;  /* 0x0000001800b87944 */ /* 0x000fea0003c00000 */
        /* <DEDUP_REMOVED lines=10> */
.L_x_10433:
[----:B------:R-:W-:Y:S05]  /*50d0*/  BSYNC.RECONVERGENT B1 ;  /* 0x0000000000017941 */ /* 0x000fea0003800200 */
.L_x_10431:
        /* <DEDUP_REMOVED lines=38> */
.L_x_10435:
        /* <DEDUP_REMOVED lines=17> */
.L_x_10436:
[----:B------:R-:W-:Y:S05]  /*5450*/  BSYNC.RECONVERGENT B1 ;  /* 0x0000000000017941 */ /* 0x000fea0003800200 */
.L_x_10434:
        /* <DEDUP_REMOVED lines=40> */
.L_x_10438:
        /* <DEDUP_REMOVED lines=17> */
.L_x_10439:
[----:B------:R-:W-:Y:S05]  /*57f0*/  BSYNC.RECONVERGENT B1 ;  /* 0x0000000000017941 */ /* 0x000fea0003800200 */
.L_x_10437:
        /* <DEDUP_REMOVED lines=40> */
.L_x_10441:
        /* <DEDUP_REMOVED lines=17> */
.L_x_10442:
[----:B------:R-:W-:Y:S05]  /*5b90*/  BSYNC.RECONVERGENT B1 ;  /* 0x0000000000017941 */ /* 0x000fea0003800200 */
.L_x_10440:
        /* <DEDUP_REMOVED lines=9> */
.L_x_10430:
        /* <DEDUP_REMOVED lines=35> */
.L_x_10445:
[----:B------:R-:W-:Y:S01]  /*5e60*/  MOV R26, R14 ;  /* 0x0000000e001a7202 */ /* 0x000fe20000000f00 */
[----:B------:R-:W-:Y:S01]  /*5e70*/  IMAD.MOV.U32 R10, RZ, RZ, R16 ;  /* 0x000000ffff0a7224 */ /* 0x000fe200078e0010 */
[----:B------:R-:W-:Y:S02]  /*5e80*/  MOV R11, R13 ;  /* 0x0000000d000b7202 */ /* 0x000fe40000000f00 */
[----:B------:R-:W-:Y:S02]  /*5e90*/  MOV R9, R17 ;  /* 0x0000001100097202 */ /* 0x000fe40000000f00 */
[----:B------:R-:W-:-:S07]  /*5ea0*/  MOV R8, 0x5ec0 ;  /* 0x00005ec000087802 */ /* 0x000fce0000000f00 */
[----:B------:R-:W-:Y:S05]  /*5eb0*/  CALL.REL.NOINC `($__internal_220_$__cuda_sm20_div_s64) ;  /* 0x0000000c00147944 */ /* 0x000fea0003c00000 */
        /* <DEDUP_REMOVED lines=10> */
.L_x_10446:
[----:B------:R-:W-:Y:S05]  /*5f60*/  BSYNC.RECONVERGENT B1 ;  /* 0x0000000000017941 */ /* 0x000fea0003800200 */
.L_x_10444:
        /* <DEDUP_REMOVED lines=39> */
.L_x_10448:
        /* <DEDUP_REMOVED lines=17> */
.L_x_10449:
[----:B------:R-:W-:Y:S05]  /*62f0*/  BSYNC.RECONVERGENT B1 ;  /* 0x0000000000017941 */ /* 0x000fea0003800200 */
.L_x_10447:
        /* <DEDUP_REMOVED lines=9> */
.L_x_10443:
        /* <DEDUP_REMOVED lines=31> */
.L_x_10451:
[----:B------:R-:W-:Y:S02]  /*6580*/  MOV R15, R23 ;  /* 0x00000017000f7202 */ /* 0x000fe40000000f00 */
[----:B------:R-:W-:Y:S02]  /*6590*/  MOV R23, R13 ;  /* 0x0000000d00177202 */ /* 0x000fe40000000f00 */
[----:B------:R-:W-:-:S07]  /*65a0*/  MOV R24, 0x65c0 ;  /* 0x000065c000187802 */ /* 0x000fce0000000f00 */
[----:B------:R-:W-:Y:S05]  /*65b0*/  CALL.REL.NOINC `($__internal_221_$__cuda_sm20_rem_s64) ;  /* 0x0000000800a07944 */ /* 0x000fea0003c00000 */
.L_x_10452:
[----:B------:R-:W-:Y:S05]  /*65c0*/  BSYNC.RECONVERGENT B1 ;  /* 0x0000000000017941 */ /* 0x000fea0003800200 */
.L_x_10450:
[----:B------:R-:W0:Y:S02]  /*65d0*/  LDC.64 R10, c[0x0][0x398] ;  /* 0x0000e600ff0a7b82 */ /* 0x000e240000000a00 */
[----:B0-----:R-:W-:-:S06]  /*65e0*/  IMAD.WIDE.U32 R6, R7, 0x8, R10 ;  /* 0x0000000807067825 */ /* 0x001fcc00078e000a */
[----:B------:R-:W2:Y:S02]  /*65f0*/  LDG.E.64 R6, desc[UR8][R6.64] ;  /* 0x0000000806067981 */ /* 0x000ea4000c1e1b00 */
[-C--:B--2---:R-:W-:Y:S02]  /*6600*/  IMAD R3, R7, R8.reuse, RZ ;  /* 0x0000000807037224 */ /* 0x084fe400078e02ff */
[----:B------:R-:W-:-:S04]  /*6610*/  IMAD.WIDE.U32 R4, R6, R8, R4 ;  /* 0x0000000806047225 */ /* 0x000fc800078e0004 */
[----:B------:R-:W-:-:S04]  /*6620*/  IMAD R3, R6, R9, R3 ;  /* 0x0000000906037224 */ /* 0x000fc800078e0203 */
[----:B------:R-:W-:-:S07]  /*6630*/  IMAD.IADD R5, R5, 0x1, R3 ;  /* 0x0000000105057824 */ /* 0x000fce00078e0203 */
.L_x_10403:
[----:B------:R-:W0:Y:S02]  /*6640*/  LDCU.64 UR12, c[0x0][0x388] ;  /* 0x00007100ff0c77ac */ /* 0x000e240008000a00 */
[----:B0-----:R-:W-:-:S04]  /*6650*/  LEA R6, P0, R4, UR12, 0x1 ;  /* 0x0000000c04067c11 */ /* 0x001fc8000f8008ff */
[----:B------:R-:W-:-:S05]  /*6660*/  LEA.HI.X R7, R4, UR13, R5, 0x1, P0 ;  /* 0x0000000d04077c11 */ /* 0x000fca00080f0c05 */
[----:B------:R-:W2:Y:S02]  /*6670*/  LDG.E.U16 R6, desc[UR8][R6.64] ;  /* 0x0000000806067981 */ /* 0x000ea4000c1e1500 */
[----:B--2---:R-:W-:-:S04]  /*6680*/  ISETP.NE.AND P0, PT, R6, RZ, PT ;  /* 0x000000ff0600720c */ /* 0x004fc80003f05270 */
[----:B------:R-:W-:-:S05]  /*6690*/  SEL R3, RZ, 0x1, !P0 ;  /* 0x00000001ff037807 */ /* 0x000fca0004000000 */
[----:B------:R0:W-:Y:S04]  /*66a0*/  STS.U8 [R0+UR4], R3 ;  /* 0x0000000300007988 */ /* 0x0001e80008000004 */
.L_x_10402:
[----:B------:R-:W-:Y:S05]  /*66b0*/  BSYNC.RECONVERGENT B0 ;  /* 0x0000000000007941 */ /* 0x000fea0003800200 */
.L_x_10352:
[----:B------:R-:W-:Y:S01]  /*66c0*/  BAR.SYNC.DEFER_BLOCKING 0x0 ;  /* 0x0000000000007b1d */ /* 0x000fe20000010000 */
[----:B------:R-:W-:-:S09]  /*66d0*/  UISETP.GE.U32.AND UP0, UPT, UR5, 0x42, UPT ;  /* 0x000000420500788c */ /* 0x000fd2000bf06070 */
[----:B------:R-:W-:Y:S05]  /*66e0*/  BRA.U !UP0, `(.L_x_10453) ;  /* 0x00000001083c7547 */ /* 0x000fea000b800000 */
.L_x_10456:
        /* <DEDUP_REMOVED lines=10> */
.L_x_10455:
[----:B------:R-:W-:Y:S05]  /*6790*/  BSYNC.RECONVERGENT B0 ;  /* 0x0000000000007941 */ /* 0x000fea0003800200 */
.L_x_10454:
[----:B------:R-:W-:Y:S01]  /*67a0*/  BAR.SYNC.DEFER_BLOCKING 0x0 ;  /* 0x0000000000007b1d */ /* 0x000fe20000010000 */
[----:B------:R-:W-:-:S05]  /*67b0*/  UISETP.GT.U32.AND UP0, UPT, UR5, 0x83, UPT ;  /* 0x000000830500788c */ /* 0x000fca000bf04070 */
[----:B------:R-:W-:-:S04]  /*67c0*/  UMOV UR5, UR6 ;  /* 0x0000000600057c82 */ /* 0x000fc80008000000 */
[----:B------:R-:W-:Y:S05]  /*67d0*/  BRA.U UP0, `(.L_x_10456) ;  /* 0xfffffffd00c47547 */ /* 0x000fea000b83ffff */
.L_x_10453:
        /* <DEDUP_REMOVED lines=51> */
        .weak           $__internal_220_$__cuda_sm20_div_s64
        .type           $__internal_220_$__cuda_sm20_div_s64,@function
        .size           $__internal_220_$__cuda_sm20_div_s64,($__internal_221_$__cuda_sm20_rem_s64 - $__internal_220_$__cuda_sm20_div_s64)
$__internal_220_$__cuda_sm20_div_s64:
        /* <DEDUP_REMOVED lines=82> */
[----:B------:R-:W-:Y:S06]  /*7030*/  RET.REL.NODEC R8 `(uncontiguous_all_i16) ;  /* 0xffffff8c08f07950 */ /* 0x000fec0003c3ffff */
        .weak           $__internal_221_$__cuda_sm20_rem_s64
        .type           $__internal_221_$__cuda_sm20_rem_s64,@function
        .size           $__internal_221_$__cuda_sm20_rem_s64,(.L_x_32424 - $__internal_221_$__cuda_sm20_rem_s64)
$__internal_221_$__cuda_sm20_rem_s64:
        /* <DEDUP_REMOVED lines=76> */
[----:B------:R-:W-:Y:S06]  /*7500*/  RET.REL.NODEC R24 `(uncontiguous_all_i16) ;  /* 0xffffff8818bc7950 */ /* 0x000fec0003c3ffff */
.L_x_10457:
        /* <DEDUP_REMOVED lines=15> */
.L_x_32424:


//--------------------- .text.contiguous_all_i16  --------------------------
	.section	.text.contiguous_all_i16,"ax",@progbits
	.align	128
        .global         contiguous_all_i16
        .type           contiguous_all_i16,@function
        .size           contiguous_all_i16,(.L_x_33126 - contiguous_all_i16)
        .other          contiguous_all_i16,@"STO_CUDA_ENTRY STV_DEFAULT"
contiguous_all_i16:
.text.contiguous_all_i16:
        /* <DEDUP_REMOVED lines=32> */
.L_x_10461:
[----:B------:R-:W-:Y:S05]  /*0200*/  BSYNC.RECONVERGENT B1 ;  /* 0x0000000000017941 */ /* 0x000fea0003800200 */
.L_x_10460:
[----:B------:R-:W-:-:S05]  /*0210*/  SEL R3, RZ, 0x1, !P0 ;  /* 0x00000001ff037807 */ /* 0x000fca0004000000 */
[----:B------:R0:W-:Y:S01]  /*0220*/  STS.U8 [R0+UR4], R3 ;  /* 0x0000000300007988 */ /* 0x0001e20008000004 */
[----:B------:R-:W-:Y:S05]  /*0230*/  BRA `(.L_x_10462) ;  /* 0x0000000000287947 */ /* 0x000fea0003800000 */
.L_x_10459:
        /* <DEDUP_REMOVED lines=10> */
.L_x_10462:
[----:B------:R-:W-:Y:S05]  /*02e0*/  BSYNC.RECONVERGENT B0 ;  /* 0x0000000000007941 */ /* 0x000fea0003800200 */
.L_x_10458:
[----:B------:R-:W-:Y:S01]  /*02f0*/  BAR.SYNC.DEFER_BLOCKING 0x0 ;  /* 0x0000000000007b1d */ /* 0x000fe20000010000 */
[----:B------:R-:W-:-:S09]  /*0300*/  UISETP.GE.U32.AND UP0, UPT, UR5, 0x42, UPT ;  /* 0x000000420500788c */ /* 0x000fd2000bf06070 */
[----:B------:R-:W-:Y:S05]  /*0310*/  BRA.U !UP0, `(.L_x_10463) ;  /* 0x00000001083c7547 */ /* 0x000fea000b800000 */
.L_x_10466:
        /* <DEDUP_REMOVED lines=10> */
.L_x_10465:
[----:B------:R-:W-:Y:S05]  /*03c0*/  BSYNC.RECONVERGENT B0 ;  /* 0x0000000000007941 */ /* 0x000fea0003800200 */
.L_x_10464:
[----:B------:R-:W-:Y:S01]  /*03d0*/  BAR.SYNC.DEFER_BLOCKING 0x0 ;  /* 0x0000000000007b1d */ /* 0x000fe20000010000 */
[----:B------:R-:W-:-:S05]  /*03e0*/  UISETP.GT.U32.AND UP0, UPT, UR5, 0x83, UPT ;  /* 0x000000830500788c */ /* 0x000fca000bf04070 */
[----:B------:R-:W-:-:S04]  /*03f0*/  UMOV UR5, UR6 ;  /* 0x0000000600057c82 */ /* 0x000fc80008000000 */
[----:B------:R-:W-:Y:S05]  /*0400*/  BRA.U UP0, `(.L_x_10466) ;  /* 0xfffffffd00c47547 */ /* 0x000fea000b83ffff */
.L_x_10463:
        /* <DEDUP_REMOVED lines=51> */
.L_x_10467:
        /* <DEDUP_REMOVED lines=12> */
.L_x_33126:


//--------------------- .text.contiguous_all33_i8 --------------------------
	.section	.text.contiguous_all33_i8,"ax",@progbits
	.align	128
        .global         contiguous_all33_i8
        .type           contiguous_all33_i8,@function
        .size           contiguous_all33_i8,(.L_x_33127 - contiguous_all33_i8)
        .other          contiguous_all33_i8,@"STO_CUDA_ENTRY STV_DEFAULT"
contiguous_all33_i8:
.text.contiguous_all33_i8:
        /* <DEDUP_REMOVED lines=50> */
.L_x_10472:
        /* <DEDUP_REMOVED lines=36> */
.L_x_10471:
[----:B------:R-:W-:Y:S05]  /*0560*/  BSYNC.RECONVERGENT B0 ;  /* 0x0000000000007941 */ /* 0x000fea0003800200 */
.L_x_10470:
[----:B------:R-:W-:Y:S01]  /*0570*/  UIADD3 UR4, UPT, UPT, UR4, 0x8, URZ ;  /* 0x0000000804047890 */ /* 0x000fe2000fffe0ff */
[----:B------:R-:W-:Y:S01]  /*0580*/  SEL R5, RZ, 0x1, !P0 ;  /* 0x00000001ff057807 */ /* 0x000fe20004000000 */
[----:B------:R-:W-:Y:S01]  /*0590*/  IMAD R10, R3, 0x8, R10 ;  /* 0x00000008030a7824 */ /* 0x000fe200078e020a */
[----:B------:R-:W-:Y:S09]  /*05a0*/  @P1 BRA `(.L_x_10472) ;  /* 0xfffffffc005c1947 */ /* 0x000ff2000383ffff */
[----:B------:R-:W-:-:S12]  /*05b0*/  UIADD3 UR4, UPT, UPT, UR4, 0x1, URZ ;  /* 0x0000000104047890 */ /* 0x000fd8000fffe0ff */
.L_x_10469:
        /* <DEDUP_REMOVED lines=23> */
.L_x_10476:
[----:B------:R-:W-:Y:S05]  /*0730*/  BSYNC.RECONVERGENT B0 ;  /* 0x0000000000007941 */ /* 0x000fea0003800200 */
.L_x_10475:
[----:B------:R-:W-:Y:S01]  /*0740*/  SEL R5, RZ, 0x1, !P0 ;  /* 0x00000001ff057807 */ /* 0x000fe20004000000 */
[----:B------:R-:W-:-:S12]  /*0750*/  UIADD3 UR4, UPT, UPT, UR4, 0x4, URZ ;  /* 0x0000000404047890 */ /* 0x000fd8000fffe0ff */
.L_x_10474:
        /* <DEDUP_REMOVED lines=14> */
.L_x_10479:
[----:B------:R-:W-:Y:S05]  /*0840*/  BSYNC.RECONVERGENT B0 ;  /* 0x0000000000007941 */ /* 0x000fea0003800200 */
.L_x_10478:
[----:B------:R-:W-:Y:S01]  /*0850*/  SEL R5, RZ, 0x1, !P0 ;  /* 0x00000001ff057807 */ /* 0x000fe20004000000 */
[----:B------:R-:W-:-:S12]  /*0860*/  UIADD3 UR4, UPT, UPT, UR4, 0x2, URZ ;  /* 0x0000000204047890 */ /* 0x000fd8000fffe0ff */
.L_x_10477:
        /* <DEDUP_REMOVED lines=8> */
.L_x_10473:
[----:B-1----:R0:W-:Y:S02]  /*08f0*/  STS.U8 [R0+UR5], R5 ;  /* 0x0000000500007988 */ /* 0x0021e40008000005 */
.L_x_10468:
        /* <DEDUP_REMOVED lines=9> */
.L_x_10480:
        /* <DEDUP_REMOVED lines=15> */
.L_x_33127:


//--------------------- .text.contiguous_all3_i8  --------------------------
	.section	.text.contiguous_all3_i8,"ax",@progbits
	.align	128
        .global         contiguous_all3_i8
        .type           contiguous_all3_i8,@function
        .size           contiguous_all3_i8,(.L_x_32426 - contiguous_all3_i8)
        .other          contiguous_all3_i8,@"STO_CUDA_ENTRY STV_DEFAULT"
contiguous_all3_i8:
.text.contiguous_all3_i8:
        /* <DEDUP_REMOVED lines=43> */
.L_x_10499:
        /* <DEDUP_REMOVED lines=27> */
.L_x_10483:
[----:B------:R-:W-:Y:S01]  /*0460*/  IMAD.MOV.U32 R27, RZ, RZ, R32 ;  /* 0x000000ffff1b7224 */ /* 0x000fe200078e0020 */
[----:B0-----:R-:W-:Y:S01]  /*0470*/  MOV R2, R34 ;  /* 0x0000002200027202 */ /* 0x001fe20000000f00 */
[----:B------:R-:W-:Y:S01]  /*0480*/  IMAD.MOV.U32 R0, RZ, RZ, R35 ;  /* 0x000000ffff007224 */ /* 0x000fe200078e0023 */
[----:B------:R-:W-:-:S07]  /*0490*/  MOV R9, 0x4b0 ;  /* 0x000004b000097802 */ /* 0x000fce0000000f00 */
[----:B-12-4-:R-:W-:Y:S05]  /*04a0*/  CALL.REL.NOINC `($__internal_222_$__cuda_sm20_div_s64) ;  /* 0x00000034001c7944 */ /* 0x016fea0003c00000 */
        /* <DEDUP_REMOVED lines=8> */
.L_x_10484:
        /* <DEDUP_REMOVED lines=33> */
.L_x_10485:
[----:B------:R-:W-:Y:S01]  /*0740*/  IMAD.MOV.U32 R27, RZ, RZ, R31 ;  /* 0x000000ffff1b7224 */ /* 0x000fe200078e001f */
[----:B0-----:R-:W-:Y:S01]  /*0750*/  MOV R2, R34 ;  /* 0x0000002200027202 */ /* 0x001fe20000000f00 */
[----:B------:R-:W-:Y:S01]  /*0760*/  IMAD.MOV.U32 R0, RZ, RZ, R35 ;  /* 0x000000ffff007224 */ /* 0x000fe200078e0023 */
[----:B------:R-:W-:-:S07]  /*0770*/  MOV R9, 0x790 ;  /* 0x0000079000097802 */ /* 0x000fce0000000f00 */
[----:B----4-:R-:W-:Y:S05]  /*0780*/  CALL.REL.NOINC `($__internal_222_$__cuda_sm20_div_s64) ;  /* 0x0000003000647944 */ /* 0x010fea0003c00000 */
        /* <DEDUP_REMOVED lines=9> */
.L_x_10486:
        /* <DEDUP_REMOVED lines=35> */
.L_x_10487:
[----:B------:R-:W-:Y:S01]  /*0a50*/  MOV R27, R29 ;  /* 0x0000001d001b7202 */ /* 0x000fe20000000f00 */
[----:B------:R-:W-:Y:S01]  /*0a60*/  IMAD.MOV.U32 R2, RZ, RZ, R32 ;  /* 0x000000ffff027224 */ /* 0x000fe200078e0020 */
[----:B------:R-:W-:Y:S02]  /*0a70*/  MOV R0, R33 ;  /* 0x0000002100007202 */ /* 0x000fe40000000f00 */
[----:B------:R-:W-:-:S07]  /*0a80*/  MOV R9, 0xaa0 ;  /* 0x00000aa000097802 */ /* 0x000fce0000000f00 */
[----:B----4-:R-:W-:Y:S05]  /*0a90*/  CALL.REL.NOINC `($__internal_222_$__cuda_sm20_div_s64) ;  /* 0x0000002c00a07944 */ /* 0x010fea0003c00000 */
        /* <DEDUP_REMOVED lines=9> */
.L_x_10488:
        /* <DEDUP_REMOVED lines=33> */
.L_x_10489:
[----:B------:R-:W-:Y:S01]  /*0d40*/  IMAD.MOV.U32 R27, RZ, RZ, R28 ;  /* 0x000000ffff1b7224 */ /* 0x000fe200078e001c */
[----:B------:R-:W-:Y:S01]  /*0d50*/  MOV R2, R32 ;  /* 0x0000002000027202 */ /* 0x000fe20000000f00 */
[----:B------:R-:W-:Y:S01]  /*0d60*/  IMAD.MOV.U32 R0, RZ, RZ, R33 ;  /* 0x000000ffff007224 */ /* 0x000fe200078e0021 */
[----:B------:R-:W-:-:S07]  /*0d70*/  MOV R9, 0xd90 ;  /* 0x00000d9000097802 */ /* 0x000fce0000000f00 */
[----:B----4-:R-:W-:Y:S05]  /*0d80*/  CALL.REL.NOINC `($__internal_222_$__cuda_sm20_div_s64) ;  /* 0x0000002800e47944 */ /* 0x010fea0003c00000 */
        /* <DEDUP_REMOVED lines=8> */
.L_x_10490:
        /* <DEDUP_REMOVED lines=34> */
.L_x_10491:
        /* <DEDUP_REMOVED lines=14> */
.L_x_10492:
        /* <DEDUP_REMOVED lines=34> */
.L_x_10493:
[----:B------:R-:W-:Y:S01]  /*1330*/  MOV R27, R28 ;  /* 0x0000001c001b7202 */ /* 0x000fe20000000f00 */
[----:B------:R-:W-:Y:S01]  /*1340*/  IMAD.MOV.U32 R2, RZ, RZ, R32 ;  /* 0x000000ffff027224 */ /* 0x000fe200078e0020 */
[----:B------:R-:W-:Y:S02]  /*1350*/  MOV R0, R33 ;  /* 0x0000002100007202 */ /* 0x000fe40000000f00 */
[----:B------:R-:W-:-:S07]  /*1360*/  MOV R9, 0x1380 ;  /* 0x0000138000097802 */ /* 0x000fce0000000f00 */
[----:B----4-:R-:W-:Y:S05]  /*1370*/  CALL.REL.NOINC `($__internal_222_$__cuda_sm20_div_s64) ;  /* 0x0000002400687944 */ /* 0x010fea0003c00000 */
        /* <DEDUP_REMOVED lines=9> */
.L_x_10494:
        /* <DEDUP_REMOVED lines=34> */
.L_x_10495:
        /* <DEDUP_REMOVED lines=14> */
.L_x_10496:
        /* <DEDUP_REMOVED lines=34> */
.L_x_10497:
[----:B------:R-:W-:Y:S01]  /*1930*/  MOV R27, R30 ;  /* 0x0000001e001b7202 */ /* 0x000fe20000000f00 */
[----:B------:R-:W-:Y:S01]  /*1940*/  IMAD.MOV.U32 R2, RZ, RZ, R32 ;  /* 0x000000ffff027224 */ /* 0x000fe200078e0020 */
[----:B------:R-:W-:Y:S02]  /*1950*/  MOV R0, R33 ;  /* 0x0000002100007202 */ /* 0x000fe40000000f00 */
[----:B------:R-:W-:-:S07]  /*1960*/  MOV R9, 0x1980 ;  /* 0x0000198000097802 */ /* 0x000fce0000000f00 */
[----:B----4-:R-:W-:Y:S05]  /*1970*/  CALL.REL.NOINC `($__internal_222_$__cuda_sm20_div_s64) ;  /* 0x0000001c00e87944 */ /* 0x010fea0003c00000 */
        /* <DEDUP_REMOVED lines=9> */
.L_x_10498:
        /* <DEDUP_REMOVED lines=14> */
.L_x_10482:
        /* <DEDUP_REMOVED lines=33> */
.L_x_10501:
[----:B------:R-:W-:Y:S01]  /*1d00*/  IMAD.MOV.U32 R27, RZ, RZ, R32 ;  /* 0x000000ffff1b7224 */ /* 0x000fe200078e0020 */
[----:B0-----:R-:W-:Y:S01]  /*1d10*/  MOV R2, R16 ;  /* 0x0000001000027202 */ /* 0x001fe20000000f00 */
[----:B------:R-:W-:Y:S01]  /*1d20*/  IMAD.MOV.U32 R0, RZ, RZ, R17 ;  /* 0x000000ffff007224 */ /* 0x000fe200078e0011 */
[----:B------:R-:W-:-:S07]  /*1d30*/  MOV R9, 0x1d50 ;  /* 0x00001d5000097802 */ /* 0x000fce0000000f00 */
[----:B------:R-:W-:Y:S05]  /*1d40*/  CALL.REL.NOINC `($__internal_222_$__cuda_sm20_div_s64) ;  /* 0x0000001800f47944 */ /* 0x000fea0003c00000 */
        /* <DEDUP_REMOVED lines=8> */
.L_x_10502:
        /* <DEDUP_REMOVED lines=35> */
.L_x_10503:
[----:B------:R-:W-:Y:S01]  /*2000*/  IMAD.MOV.U32 R27, RZ, RZ, R17 ;  /* 0x000000ffff1b7224 */ /* 0x000fe200078e0011 */
[----:B0-----:R-:W-:Y:S01]  /*2010*/  MOV R2, R18 ;  /* 0x0000001200027202 */ /* 0x001fe20000000f00 */
[----:B------:R-:W-:Y:S01]  /*2020*/  IMAD.MOV.U32 R0, RZ, RZ, R19 ;  /* 0x000000ffff007224 */ /* 0x000fe200078e0013 */
[----:B------:R-:W-:-:S07]  /*2030*/  MOV R9, 0x2050 ;  /* 0x0000205000097802 */ /* 0x000fce0000000f00 */
[----:B------:R-:W-:Y:S05]  /*2040*/  CALL.REL.NOINC `($__internal_222_$__cuda_sm20_div_s64) ;  /* 0x0000001800347944 */ /* 0x000fea0003c00000 */
        /* <DEDUP_REMOVED lines=9> */
.L_x_10504:
        /* <DEDUP_REMOVED lines=36> */
.L_x_10505:
[----:B------:R-:W-:Y:S01]  /*2320*/  IMAD.MOV.U32 R27, RZ, RZ, R19 ;  /* 0x000000ffff1b7224 */ /* 0x000fe200078e0013 */
[----:B------:R-:W-:Y:S01]  /*2330*/  MOV R2, R28 ;  /* 0x0000001c00027202 */ /* 0x000fe20000000f00 */
[----:B------:R-:W-:Y:S01]  /*2340*/  IMAD.MOV.U32 R0, RZ, RZ, R29 ;  /* 0x000000ffff007224 */ /* 0x000fe200078e001d */
[----:B------:R-:W-:-:S07]  /*2350*/  MOV R9, 0x2370 ;  /* 0x0000237000097802 */ /* 0x000fce0000000f00 */
[----:B------:R-:W-:Y:S05]  /*2360*/  CALL.REL.NOINC `($__internal_222_$__cuda_sm20_div_s64) ;  /* 0x00000014006c7944 */ /* 0x000fea0003c00000 */
        /* <DEDUP_REMOVED lines=9> */
.L_x_10506:
        /* <DEDUP_REMOVED lines=37> */
.L_x_10507:
[----:B------:R-:W-:Y:S01]  /*2650*/  MOV R27, R18 ;  /* 0x00000012001b7202 */ /* 0x000fe20000000f00 */
[----:B------:R-:W-:Y:S01]  /*2660*/  IMAD.MOV.U32 R2, RZ, RZ, R28 ;  /* 0x000000ffff027224 */ /* 0x000fe200078e001c */
[----:B------:R-:W-:Y:S02]  /*2670*/  MOV R0, R29 ;  /* 0x0000001d00007202 */ /* 0x000fe40000000f00 */
[----:B------:R-:W-:-:S07]  /*2680*/  MOV R9, 0x26a0 ;  /* 0x000026a000097802 */ /* 0x000fce0000000f00 */
[----:B------:R-:W-:Y:S05]  /*2690*/  CALL.REL.NOINC `($__internal_222_$__cuda_sm20_div_s64) ;  /* 0x0000001000a07944 */ /* 0x000fea0003c00000 */
        /* <DEDUP_REMOVED lines=8> */
.L_x_10508:
        /* <DEDUP_REMOVED lines=9> */
.L_x_10500:
        /* <DEDUP_REMOVED lines=31> */
.L_x_10510:
        /* <DEDUP_REMOVED lines=13> */
.L_x_10511:
        /* <DEDUP_REMOVED lines=35> */
.L_x_10512:
[----:B------:R-:W-:Y:S01]  /*2ca0*/  MOV R27, R17 ;  /* 0x00000011001b7202 */ /* 0x000fe20000000f00 */
[----:B0-----:R-:W-:Y:S01]  /*2cb0*/  IMAD.MOV.U32 R2, RZ, RZ, R18 ;  /* 0x000000ffff027224 */ /* 0x001fe200078e0012 */
[----:B------:R-:W-:Y:S02]  /*2cc0*/  MOV R0, R19 ;  /* 0x0000001300007202 */ /* 0x000fe40000000f00 */
[----:B------:R-:W-:-:S07]  /*2cd0*/  MOV R9, 0x2cf0 ;  /* 0x00002cf000097802 */ /* 0x000fce0000000f00 */
[----:B------:R-:W-:Y:S05]  /*2ce0*/  CALL.REL.NOINC `($__internal_222_$__cuda_sm20_div_s64) ;  /* 0x0000000c000c7944 */ /* 0x000fea0003c00000 */
        /* <DEDUP_REMOVED lines=9> */
.L_x_10513:
        /* <DEDUP_REMOVED lines=10> */
.L_x_10509:
        /* <DEDUP_REMOVED lines=29> */
.L_x_10514:
[----:B------:R-:W-:-:S07]  /*2ff0*/  MOV R0, 0x3010 ;  /* 0x0000301000007802 */ /* 0x000fce0000000f00 */
[----:B0-----:R-:W-:Y:S05]  /*3000*/  CALL.REL.NOINC `($__internal_223_$__cuda_sm20_rem_s64) ;  /* 0x0000000c00947944 */ /* 0x001fea0003c00000 */
[----:B------:R-:W-:Y:S02]  /*3010*/  MOV R10, R2 ;  /* 0x00000002000a7202 */ /* 0x000fe40000000f00 */
[----:B------:R-:W-:-:S07]  /*3020*/  MOV R11, R9 ;  /* 0x00000009000b7202 */ /* 0x000fce0000000f00 */
.L_x_10515:
[----:B------:R-:W0:Y:S02]  /*3030*/  LDC.64 R12, c[0x0][0x398] ;  /* 0x0000e600ff0c7b82 */ /* 0x000e240000000a00 */
[----:B0-----:R-:W-:-:S06]  /*3040*/  IMAD.WIDE.U32 R2, R3, 0x8, R12 ;  /* 0x0000000803027825 */ /* 0x001fcc00078e000c */
[----:B------:R-:W2:Y:S02]  /*3050*/  LDG.E.64 R2, desc[UR10][R2.64] ;  /* 0x0000000a02027981 */ /* 0x000ea4000c1e1b00 */
[-C--:B--2---:R-:W-:Y:S02]  /*3060*/  IMAD R9, R3, R10.reuse, RZ ;  /* 0x0000000a03097224 */ /* 0x084fe400078e02ff */
[----:B------:R-:W-:-:S04]  /*3070*/  IMAD.WIDE.U32 R28, R2, R10, R28 ;  /* 0x0000000a021c7225 */ /* 0x000fc800078e001c */
[----:B------:R-:W-:-:S04]  /*3080*/  IMAD R9, R2, R11, R9 ;  /* 0x0000000b02097224 */ /* 0x000fc800078e0209 */
[----:B------:R-:W-:-:S07]  /*3090*/  IMAD.IADD R29, R29, 0x1, R9 ;  /* 0x000000011d1d7824 */ /* 0x000fce00078e0209 */
.L_x_10481:
        /* <DEDUP_REMOVED lines=33> */
.L_x_10520:
        /* <DEDUP_REMOVED lines=36> */
.L_x_10519:
[----:B------:R-:W-:Y:S05]  /*34f0*/  BSYNC.RECONVERGENT B0 ;  /* 0x0000000000007941 */ /* 0x000fea0003800200 */
.L_x_10518:
[----:B------:R-:W-:Y:S01]  /*3500*/  UIADD3 UR4, UPT, UPT, UR4, 0x8, URZ ;  /* 0x0000000804047890 */ /* 0x000fe2000fffe0ff */
[----:B------:R-:W-:Y:S01]  /*3510*/  SEL R2, RZ, 0x1, !P0 ;  /* 0x00000001ff027807 */ /* 0x000fe20004000000 */
[----:B------:R-:W-:Y:S01]  /*3520*/  IMAD R9, R6, 0x8, R9 ;  /* 0x0000000806097824 */ /* 0x000fe200078e0209 */
[----:B------:R-:W-:Y:S09]  /*3530*/  @P1 BRA `(.L_x_10520) ;  /* 0xfffffffc005c1947 */ /* 0x000ff2000383ffff */
[----:B------:R-:W-:-:S12]  /*3540*/  UIADD3 UR4, UPT, UPT, UR4, 0x1, URZ ;  /* 0x0000000104047890 */ /* 0x000fd8000fffe0ff */
.L_x_10517:
        /* <DEDUP_REMOVED lines=23> */
.L_x_10524:
[----:B------:R-:W-:Y:S05]  /*36c0*/  BSYNC.RECONVERGENT B0 ;  /* 0x0000000000007941 */ /* 0x000fea0003800200 */
.L_x_10523:
[----:B------:R-:W-:Y:S01]  /*36d0*/  SEL R2, RZ, 0x1, !P0 ;  /* 0x00000001ff027807 */ /* 0x000fe20004000000 */
[----:B------:R-:W-:-:S12]  /*36e0*/  UIADD3 UR4, UPT, UPT, UR4, 0x4, URZ ;  /* 0x0000000404047890 */ /* 0x000fd8000fffe0ff */
.L_x_10522:
        /* <DEDUP_REMOVED lines=14> */
.L_x_10527:
[----:B------:R-:W-:Y:S05]  /*37d0*/  BSYNC.RECONVERGENT B0 ;  /* 0x0000000000007941 */ /* 0x000fea0003800200 */
.L_x_10526:
[----:B------:R-:W-:Y:S01]  /*37e0*/  SEL R2, RZ, 0x1, !P0 ;  /* 0x00000001ff027807 */ /* 0x000fe20004000000 */
[----:B------:R-:W-:-:S12]  /*37f0*/  UIADD3 UR4, UPT, UPT, UR4, 0x2, URZ ;  /* 0x0000000204047890 */ /* 0x000fd8000fffe0ff */
.L_x_10525:
        /* <DEDUP_REMOVED lines=8> */
.L_x_10521:
[----:B-1----:R1:W-:Y:S02]  /*3880*/  STS.U8 [R7+UR5], R2 ;  /* 0x0000000207007988 */ /* 0x0023e40008000005 */
.L_x_10516:
        /* <DEDUP_REMOVED lines=9> */
        .weak           $__internal_222_$__cuda_sm20_div_s64
        .type           $__internal_222_$__cuda_sm20_div_s64,@function
        .size           $__internal_222_$__cuda_sm20_div_s64,($__internal_223_$__cuda_sm20_rem_s64 - $__internal_222_$__cuda_sm20_div_s64)
$__internal_222_$__cuda_sm20_div_s64:
        /* <DEDUP_REMOVED lines=83> */
[----:B------:R-:W-:Y:S06]  /*3e50*/  RET.REL.NODEC R12 `(contiguous_all3_i8) ;  /* 0xffffffc00c687950 */ /* 0x000fec0003c3ffff */
        .weak           $__internal_223_$__cuda_sm20_rem_s64
        .type           $__internal_223_$__cuda_sm20_rem_s64,@function
        .size           $__internal_223_$__cuda_sm20_rem_s64,(.L_x_32426 - $__internal_223_$__cuda_sm20_rem_s64)
$__internal_223_$__cuda_sm20_rem_s64:
        /* <DEDUP_REMOVED lines=66> */
[----:B------:R-:W-:Y:S06]  /*4280*/  RET.REL.NODEC R10 `(contiguous_all3_i8) ;  /* 0xffffffbc0a5c7950 */ /* 0x000fec0003c3ffff */
.L_x_10528:
        /* <DEDUP_REMOVED lines=15> */
.L_x_32426:


//--------------------- .text.contiguous_all22_i8 --------------------------
	.section	.text.contiguous_all22_i8,"ax",@progbits
	.align	128
        .global         contiguous_all22_i8
        .type           contiguous_all22_i8,@function
        .size           contiguous_all22_i8,(.L_x_33129 - contiguous_all22_i8)
        .other          contiguous_all22_i8,@"STO_CUDA_ENTRY STV_DEFAULT"
contiguous_all22_i8:
.text.contiguous_all22_i8:
        /* <DEDUP_REMOVED lines=38> */
.L_x_10532:
[----:B------:R-:W-:Y:S05]  /*0260*/  BSYNC.RECONVERGENT B1 ;  /* 0x0000000000017941 */ /* 0x000fea0003800200 */
.L_x_10531:
[----:B------:R-:W-:-:S05]  /*0270*/  SEL R3, RZ, 0x1, !P0 ;  /* 0x00000001ff037807 */ /* 0x000fca0004000000 */
[----:B------:R0:W-:Y:S01]  /*0280*/  STS.U8 [R0+UR4], R3 ;  /* 0x0000000300007988 */ /* 0x0001e20008000004 */
[----:B------:R-:W-:Y:S05]  /*0290*/  BRA `(.L_x_10533) ;  /* 0x0000000000387947 */ /* 0x000fea0003800000 */
.L_x_10530:
        /* <DEDUP_REMOVED lines=14> */
.L_x_10533:
[----:B------:R-:W-:Y:S05]  /*0380*/  BSYNC.RECONVERGENT B0 ;  /* 0x0000000000007941 */ /* 0x000fea0003800200 */
.L_x_10529:
[----:B------:R-:W-:Y:S01]  /*0390*/  BAR.SYNC.DEFER_BLOCKING 0x0 ;  /* 0x0000000000007b1d */ /* 0x000fe20000010000 */
[----:B------:R-:W-:-:S09]  /*03a0*/  UISETP.GE.U32.AND UP0, UPT, UR5, 0x42, UPT ;  /* 0x000000420500788c */ /* 0x000fd2000bf06070 */
[----:B------:R-:W-:Y:S05]  /*03b0*/  BRA.U !UP0, `(.L_x_10534) ;  /* 0x00000001083c7547 */ /* 0x000fea000b800000 */
.L_x_10537:
        /* <DEDUP_REMOVED lines=10> */
.L_x_10536:
[----:B------:R-:W-:Y:S05]  /*0460*/  BSYNC.RECONVERGENT B0 ;  /* 0x0000000000007941 */ /* 0x000fea0003800200 */
.L_x_10535:
[----:B------:R-:W-:Y:S01]  /*0470*/  BAR.SYNC.DEFER_BLOCKING 0x0 ;  /* 0x0000000000007b1d */ /* 0x000fe20000010000 */
[----:B------:R-:W-:-:S05]  /*0480*/  UISETP.GT.U32.AND UP0, UPT, UR5, 0x83, UPT ;  /* 0x000000830500788c */ /* 0x000fca000bf04070 */
[----:B------:R-:W-:-:S04]  /*0490*/  UMOV UR5, UR7 ;  /* 0x0000000700057c82 */ /* 0x000fc80008000000 */
[----:B------:R-:W-:Y:S05]  /*04a0*/  BRA.U UP0, `(.L_x_10537) ;  /* 0xfffffffd00c47547 */ /* 0x000fea000b83ffff */
.L_x_10534:
        /* <DEDUP_REMOVED lines=57> */
.L_x_10538:
        /* <DEDUP_REMOVED lines=12> */
.L_x_33129:


//--------------------- .text.contiguous_all2_i8  --------------------------
	.section	.text.contiguous_all2_i8,"ax",@progbits
	.align	128
        .global         contiguous_all2_i8
        .type           contiguous_all2_i8,@function
        .size           contiguous_all2_i8,(.L_x_32428 - contiguous_all2_i8)
        .other          contiguous_all2_i8,@"STO_CUDA_ENTRY STV_DEFAULT"
contiguous_all2_i8:
.text.contiguous_all2_i8:
        /* <DEDUP_REMOVED lines=49> */
.L_x_10567:
        /* <DEDUP_REMOVED lines=32> */
.L_x_10544:
[----:B------:R-:W-:Y:S01]  /*0510*/  IMAD.MOV.U32 R26, RZ, RZ, R4 ;  /* 0x000000ffff1a7224 */ /* 0x000fe200078e0004 */
[----:B------:R-:W-:Y:S01]  /*0520*/  MOV R11, R3 ;  /* 0x00000003000b7202 */ /* 0x000fe20000000f00 */
[----:B------:R-:W-:Y:S01]  /*0530*/  IMAD.MOV.U32 R10, RZ, RZ, R22 ;  /* 0x000000ffff0a7224 */ /* 0x000fe200078e0016 */
[----:B------:R-:W-:Y:S02]  /*0540*/  MOV R9, R23 ;  /* 0x0000001700097202 */ /* 0x000fe40000000f00 */
[----:B------:R-:W-:-:S07]  /*0550*/  MOV R8, 0x570 ;  /* 0x0000057000087802 */ /* 0x000fce0000000f00 */
[----:B-1----:R-:W-:Y:S05]  /*0560*/  CALL.REL.NOINC `($__internal_224_$__cuda_sm20_div_s64) ;  /* 0x0000006400907944 */ /* 0x002fea0003c00000 */
        /* <DEDUP_REMOVED lines=10> */
.L_x_10545:
[----:B------:R-:W-:Y:S05]  /*0610*/  BSYNC.RECONVERGENT B1 ;  /* 0x0000000000017941 */ /* 0x000fea0003800200 */
.L_x_10543:
        /* <DEDUP_REMOVED lines=34> */
.L_x_10547:
[----:B------:R-:W-:Y:S01]  /*0840*/  IMAD.MOV.U32 R26, RZ, RZ, R18 ;  /* 0x000000ffff1a7224 */ /* 0x000fe200078e0012 */
[----:B------:R-:W-:Y:S01]  /*0850*/  MOV R11, R19 ;  /* 0x00000013000b7202 */ /* 0x000fe20000000f00 */
[----:B------:R-:W-:Y:S01]  /*0860*/  IMAD.MOV.U32 R10, RZ, RZ, R22 ;  /* 0x000000ffff0a7224 */ /* 0x000fe200078e0016 */
[----:B------:R-:W-:Y:S02]  /*0870*/  MOV R9, R23 ;  /* 0x0000001700097202 */ /* 0x000fe40000000f00 */
[----:B------:R-:W-:-:S07]  /*0880*/  MOV R8, 0x8a0 ;  /* 0x000008a000087802 */ /* 0x000fce0000000f00 */
[----:B------:R-:W-:Y:S05]  /*0890*/  CALL.REL.NOINC `($__internal_224_$__cuda_sm20_div_s64) ;  /* 0x0000006000c47944 */ /* 0x000fea0003c00000 */
        /* <DEDUP_REMOVED lines=8> */
.L_x_10548:
[----:B------:R-:W-:Y:S05]  /*0920*/  BSYNC.RECONVERGENT B1 ;  /* 0x0000000000017941 */ /* 0x000fea0003800200 */
.L_x_10546:
        /* <DEDUP_REMOVED lines=33> */
.L_x_10550:
[----:B------:R-:W-:Y:S01]  /*0b40*/  MOV R26, R36 ;  /* 0x00000024001a7202 */ /* 0x000fe20000000f00 */
[----:B------:R-:W-:Y:S01]  /*0b50*/  IMAD.MOV.U32 R11, RZ, RZ, R37 ;  /* 0x000000ffff0b7224 */ /* 0x000fe200078e0025 */
[----:B------:R-:W-:Y:S01]  /*0b60*/  MOV R10, R18 ;  /* 0x00000012000a7202 */ /* 0x000fe20000000f00 */
[----:B------:R-:W-:Y:S01]  /*0b70*/  IMAD.MOV.U32 R9, RZ, RZ, R19 ;  /* 0x000000ffff097224 */ /* 0x000fe200078e0013 */
[----:B------:R-:W-:-:S07]  /*0b80*/  MOV R8, 0xba0 ;  /* 0x00000ba000087802 */ /* 0x000fce0000000f00 */
[----:B------:R-:W-:Y:S05]  /*0b90*/  CALL.REL.NOINC `($__internal_224_$__cuda_sm20_div_s64) ;  /* 0x0000006000047944 */ /* 0x000fea0003c00000 */
        /* <DEDUP_REMOVED lines=10> */
.L_x_10551:
[----:B------:R-:W-:Y:S05]  /*0c40*/  BSYNC.RECONVERGENT B1 ;  /* 0x0000000000017941 */ /* 0x000fea0003800200 */
.L_x_10549:
        /* <DEDUP_REMOVED lines=35> */
.L_x_10553:
[----:B------:R-:W-:Y:S01]  /*0e80*/  IMAD.MOV.U32 R26, RZ, RZ, R22 ;  /* 0x000000ffff1a7224 */ /* 0x000fe200078e0016 */
[----:B------:R-:W-:Y:S01]  /*0e90*/  MOV R11, R23 ;  /* 0x00000017000b7202 */ /* 0x000fe20000000f00 */
[----:B------:R-:W-:Y:S01]  /*0ea0*/  IMAD.MOV.U32 R10, RZ, RZ, R18 ;  /* 0x000000ffff0a7224 */ /* 0x000fe200078e0012 */
[----:B------:R-:W-:Y:S02]  /*0eb0*/  MOV R9, R19 ;  /* 0x0000001300097202 */ /* 0x000fe40000000f00 */
[----:B------:R-:W-:-:S07]  /*0ec0*/  MOV R8, 0xee0 ;  /* 0x00000ee000087802 */ /* 0x000fce0000000f00 */
[----:B------:R-:W-:Y:S05]  /*0ed0*/  CALL.REL.NOINC `($__internal_224_$__cuda_sm20_div_s64) ;  /* 0x0000005c00347944 */ /* 0x000fea0003c00000 */
        /* <DEDUP_REMOVED lines=11> */
.L_x_10554:
[----:B------:R-:W-:Y:S05]  /*0f90*/  BSYNC.RECONVERGENT B1 ;  /* 0x0000000000017941 */ /* 0x000fea0003800200 */
.L_x_10552:
        /* <DEDUP_REMOVED lines=36> */
.L_x_10556:
        /* <DEDUP_REMOVED lines=16> */
.L_x_10557:
[----:B------:R-:W-:Y:S05]  /*12e0*/  BSYNC.RECONVERGENT B1 ;  /* 0x0000000000017941 */ /* 0x000fea0003800200 */
.L_x_10555:
        /* <DEDUP_REMOVED lines=35> */
.L_x_10559:
[----:B------:R-:W-:Y:S01]  /*1520*/  IMAD.MOV.U32 R26, RZ, RZ, R42 ;  /* 0x000000ffff1a7224 */ /* 0x000fe200078e002a */
[----:B------:R-:W-:Y:S01]  /*1530*/  MOV R11, R43 ;  /* 0x0000002b000b7202 */ /* 0x000fe20000000f00 */
[----:B------:R-:W-:Y:S01]  /*1540*/  IMAD.MOV.U32 R10, RZ, RZ, R18 ;  /* 0x000000ffff0a7224 */ /* 0x000fe200078e0012 */
[----:B------:R-:W-:Y:S02]  /*1550*/  MOV R9, R19 ;  /* 0x0000001300097202 */ /* 0x000fe40000000f00 */
[----:B------:R-:W-:-:S07]  /*1560*/  MOV R8, 0x1580 ;  /* 0x0000158000087802 */ /* 0x000fce0000000f00 */
[----:B------:R-:W-:Y:S05]  /*1570*/  CALL.REL.NOINC `($__internal_224_$__cuda_sm20_div_s64) ;  /* 0x00000054008c7944 */ /* 0x000fea0003c00000 */
        /* <DEDUP_REMOVED lines=11> */
.L_x_10560:
[----:B------:R-:W-:Y:S05]  /*1630*/  BSYNC.RECONVERGENT B1 ;  /* 0x0000000000017941 */ /* 0x000fea0003800200 */
.L_x_10558:
        /* <DEDUP_REMOVED lines=35> */
.L_x_10562:
[----:B------:R-:W-:Y:S01]  /*1870*/  IMAD.MOV.U32 R26, RZ, RZ, R38 ;  /* 0x000000ffff1a7224 */ /* 0x000fe200078e0026 */
[----:B------:R-:W-:Y:S01]  /*1880*/  MOV R11, R39 ;  /* 0x00000027000b7202 */ /* 0x000fe20000000f00 */
[----:B------:R-:W-:Y:S01]  /*1890*/  IMAD.MOV.U32 R10, RZ, RZ, R20 ;  /* 0x000000ffff0a7224 */ /* 0x000fe200078e0014 */
[----:B------:R-:W-:Y:S02]  /*18a0*/  MOV R9, R21 ;  /* 0x0000001500097202 */ /* 0x000fe40000000f00 */
[----:B------:R-:W-:-:S07]  /*18b0*/  MOV R8, 0x18d0 ;  /* 0x000018d000087802 */ /* 0x000fce0000000f00 */
[----:B------:R-:W-:Y:S05]  /*18c0*/  CALL.REL.NOINC `($__internal_224_$__cuda_sm20_div_s64) ;  /* 0x0000005000b87944 */ /* 0x000fea0003c00000 */
        /* <DEDUP_REMOVED lines=11> */
.L_x_10563:
[----:B------:R-:W-:Y:S05]  /*1980*/  BSYNC.RECONVERGENT B1 ;  /* 0x0000000000017941 */ /* 0x000fea0003800200 */
.L_x_10561:
        /* <DEDUP_REMOVED lines=35> */
.L_x_10565:
[----:B------:R-:W-:Y:S01]  /*1bc0*/  IMAD.MOV.U32 R26, RZ, RZ, R18 ;  /* 0x000000ffff1a7224 */ /* 0x000fe200078e0012 */
[----:B------:R-:W-:Y:S01]  /*1bd0*/  MOV R11, R19 ;  /* 0x00000013000b7202 */ /* 0x000fe20000000f00 */
[----:B------:R-:W-:Y:S01]  /*1be0*/  IMAD.MOV.U32 R10, RZ, RZ, R20 ;  /* 0x000000ffff0a7224 */ /* 0x000fe200078e0014 */
[----:B------:R-:W-:Y:S02]  /*1bf0*/  MOV R9, R21 ;  /* 0x0000001500097202 */ /* 0x000fe40000000f00 */
[----:B------:R-:W-:-:S07]  /*1c00*/  MOV R8, 0x1c20 ;  /* 0x00001c2000087802 */ /* 0x000fce0000000f00 */
[----:B------:R-:W-:Y:S05]  /*1c10*/  CALL.REL.NOINC `($__internal_224_$__cuda_sm20_div_s64) ;  /* 0x0000004c00e47944 */ /* 0x000fea0003c00000 */
        /* <DEDUP_REMOVED lines=11> */
.L_x_10566:
[----:B------:R-:W-:Y:S05]  /*1cd0*/  BSYNC.RECONVERGENT B1 ;  /* 0x0000000000017941 */ /* 0x000fea0003800200 */
.L_x_10564:
        /* <DEDUP_REMOVED lines=9> */
.L_x_10542:
        /* <DEDUP_REMOVED lines=35> */
.L_x_10570:
        /* <DEDUP_REMOVED lines=16> */
.L_x_10571:
[----:B------:R-:W-:Y:S05]  /*20a0*/  BSYNC.RECONVERGENT B1 ;  /* 0x0000000000017941 */ /* 0x000fea0003800200 */
.L_x_10569:
        /* <DEDUP_REMOVED lines=34> */
.L_x_10573:
        /* <DEDUP_REMOVED lines=14> */
.L_x_10574:
[----:B------:R-:W-:Y:S05]  /*23b0*/  BSYNC.RECONVERGENT B1 ;  /* 0x0000000000017941 */ /* 0x000fea0003800200 */
.L_x_10572:
        /* <DEDUP_REMOVED lines=35> */
.L_x_10576:
[----:B------:R-:W-:Y:S01]  /*25f0*/  MOV R26, R22 ;  /* 0x00000016001a7202 */ /* 0x000fe20000000f00 */
[----:B------:R-:W-:Y:S01]  /*2600*/  IMAD.MOV.U32 R11, RZ, RZ, R23 ;  /* 0x000000ffff0b7224 */ /* 0x000fe200078e0017 */
[----:B------:R-:W-:Y:S01]  /*2610*/  MOV R10, R14 ;  /* 0x0000000e000a7202 */ /* 0x000fe20000000f00 */
[----:B------:R-:W-:Y:S01]  /*2620*/  IMAD.MOV.U32 R9, RZ, RZ, R15 ;  /* 0x000000ffff097224 */ /* 0x000fe200078e000f */
[----:B------:R-:W-:-:S07]  /*2630*/  MOV R8, 0x2650 ;  /* 0x0000265000087802 */ /* 0x000fce0000000f00 */
[----:B------:R-:W-:Y:S05]  /*2640*/  CALL.REL.NOINC `($__internal_224_$__cuda_sm20_div_s64) ;  /* 0x0000004400587944 */ /* 0x000fea0003c00000 */
        /* <DEDUP_REMOVED lines=11> */
.L_x_10577:
[----:B------:R-:W-:Y:S05]  /*2700*/  BSYNC.RECONVERGENT B1 ;  /* 0x0000000000017941 */ /* 0x000fea0003800200 */
.L_x_10575:
        /* <DEDUP_REMOVED lines=35> */
.L_x_10579:
        /* <DEDUP_REMOVED lines=16> */
.L_x_10580:
[----:B------:R-:W-:Y:S05]  /*2a40*/  BSYNC.RECONVERGENT B1 ;  /* 0x0000000000017941 */ /* 0x000fea0003800200 */
.L_x_10578:
[----:B------:R-:W-:Y:S01]  /*2a50*/  IMAD R9, R9, R22, RZ ;  /* 0x0000001609097224 */ /* 0x000fe200078e02ff */
[----:B------:R-:W-:Y:S01]  /*2a60*/  IADD3 R5, PT, PT, R5, -0x2, RZ ;  /* 0xfffffffe05057810 */ /* 0x000fe20007ffe0ff */
[----:B------:R-:W-:Y:S02]  /*2a70*/  IMAD.MOV.U32 R6, RZ, RZ, R20 ;  /* 0x000000ffff067224 */ /* 0x000fe400078e0014 */
[-C--:B------:R-:W-:Y:S02]  /*2a80*/  IMAD R9, R23, R8.reuse, R9 ;  /* 0x0000000817097224 */ /* 0x080fe400078e0209 */
[----:B------:R-:W-:-:S04]  /*2a90*/  IMAD.WIDE.U32 R20, R22, R8, R6 ;  /* 0x0000000816147225 */ /* 0x000fc800078e0006 */
[----:B------:R-:W-:-:S07]  /*2aa0*/  IMAD.IADD R21, R21, 0x1, R9 ;  /* 0x0000000115157824 */ /* 0x000fce00078e0209 */
.L_x_10568:
        /* <DEDUP_REMOVED lines=31> */
.L_x_10582:
[----:B------:R-:W-:Y:S01]  /*2ca0*/  MOV R23, R3 ;  /* 0x0000000300177202 */ /* 0x000fe20000000f00 */
[----:B------:R-:W-:Y:S01]  /*2cb0*/  IMAD.MOV.U32 R22, RZ, RZ, R6 ;  /* 0x000000ffff167224 */ /* 0x000fe200078e0006 */
[----:B------:R-:W-:Y:S02]  /*2cc0*/  MOV R3, R7 ;  /* 0x0000000700037202 */ /* 0x000fe40000000f00 */
[----:B------:R-:W-:-:S07]  /*2cd0*/  MOV R24, 0x2cf0 ;  /* 0x00002cf000187802 */ /* 0x000fce0000000f00 */
[----:B------:R-:W-:Y:S05]  /*2ce0*/  CALL.REL.NOINC `($__internal_225_$__cuda_sm20_rem_s64) ;  /* 0x0000004000fc7944 */ /* 0x000fea0003c00000 */
[----:B------:R-:W-:-:S07]  /*2cf0*/  IMAD.MOV.U32 R8, RZ, RZ, R4 ;  /* 0x000000ffff087224 */ /* 0x000fce00078e0004 */
.L_x_10583:
[----:B------:R-:W-:Y:S05]  /*2d00*/  BSYNC.RECONVERGENT B1 ;  /* 0x0000000000017941 */ /* 0x000fea0003800200 */
.L_x_10581:
        /* <DEDUP_REMOVED lines=30> */
.L_x_10585:
[----:B------:R-:W-:Y:S01]  /*2ef0*/  MOV R22, R6 ;  /* 0x0000000600167202 */ /* 0x000fe20000000f00 */
[----:B------:R-:W-:Y:S01]  /*2f00*/  IMAD.MOV.U32 R3, RZ, RZ, R7 ;  /* 0x000000ffff037224 */ /* 0x000fe200078e0007 */
[----:B------:R-:W-:Y:S01]  /*2f10*/  MOV R4, R18 ;  /* 0x0000001200047202 */ /* 0x000fe20000000f00 */
[----:B------:R-:W-:Y:S01]  /*2f20*/  IMAD.MOV.U32 R23, RZ, RZ, R19 ;  /* 0x000000ffff177224 */ /* 0x000fe200078e0013 */
[----:B------:R-:W-:-:S07]  /*2f30*/  MOV R24, 0x2f50 ;  /* 0x00002f5000187802 */ /* 0x000fce0000000f00 */
[----:B------:R-:W-:Y:S05]  /*2f40*/  CALL.REL.NOINC `($__internal_225_$__cuda_sm20_rem_s64) ;  /* 0x0000004000647944 */ /* 0x000fea0003c00000 */
[----:B------:R-:W-:-:S07]  /*2f50*/  MOV R5, R9 ;  /* 0x0000000900057202 */ /* 0x000fce0000000f00 */
.L_x_10586:
[----:B------:R-:W-:Y:S05]  /*2f60*/  BSYNC.RECONVERGENT B1 ;  /* 0x0000000000017941 */ /* 0x000fea0003800200 */
.L_x_10584:
[----:B------:R-:W-:Y:S02]  /*2f70*/  IMAD R3, R5, R14, RZ ;  /* 0x0000000e05037224 */ /* 0x000fe400078e02ff */
[----:B------:R-:W-:-:S04]  /*2f80*/  IMAD.WIDE.U32 R20, R14, R4, R20 ;  /* 0x000000040e147225 */ /* 0x000fc800078e0014 */
[----:B------:R-:W-:-:S04]  /*2f90*/  IMAD R3, R15, R4, R3 ;  /* 0x000000040f037224 */ /* 0x000fc800078e0203 */
[----:B------:R-:W-:-:S07]  /*2fa0*/  IMAD.IADD R21, R21, 0x1, R3 ;  /* 0x0000000115157824 */ /* 0x000fce00078e0203 */
.L_x_10541:
        /* <DEDUP_REMOVED lines=12> */
.L_x_10588:
[----:B------:R-:W-:Y:S05]  /*3070*/  BSYNC.RECONVERGENT B1 ;  /* 0x0000000000017941 */ /* 0x000fea0003800200 */
.L_x_10587:
[----:B------:R-:W-:-:S05]  /*3080*/  SEL R3, RZ, 0x1, !P0 ;  /* 0x00000001ff037807 */ /* 0x000fca0004000000 */
[----:B------:R1:W-:Y:S01]  /*3090*/  STS.U8 [R0+UR4], R3 ;  /* 0x0000000300007988 */ /* 0x0003e20008000004 */
[----:B------:R-:W-:Y:S05]  /*30a0*/  BRA `(.L_x_10589) ;  /* 0x0000003400907947 */ /* 0x000fea0003800000 */
.L_x_10540:
        /* <DEDUP_REMOVED lines=20> */
.L_x_10616:
        /* <DEDUP_REMOVED lines=31> */
.L_x_10593:
[----:B------:R-:W-:Y:S01]  /*33e0*/  MOV R26, R4 ;  /* 0x00000004001a7202 */ /* 0x000fe20000000f00 */
[----:B------:R-:W-:Y:S01]  /*33f0*/  IMAD.MOV.U32 R11, RZ, RZ, R5 ;  /* 0x000000ffff0b7224 */ /* 0x000fe200078e0005 */
[----:B------:R-:W-:Y:S01]  /*3400*/  MOV R10, R36 ;  /* 0x00000024000a7202 */ /* 0x000fe20000000f00 */
[----:B------:R-:W-:Y:S01]  /*3410*/  IMAD.MOV.U32 R9, RZ, RZ, R37 ;  /* 0x000000ffff097224 */ /* 0x000fe200078e0025 */
[----:B------:R-:W-:-:S07]  /*3420*/  MOV R8, 0x3440 ;  /* 0x0000344000087802 */ /* 0x000fce0000000f00 */
[----:B-123--:R-:W-:Y:S05]  /*3430*/  CALL.REL.NOINC `($__internal_224_$__cuda_sm20_div_s64) ;  /* 0x0000003400dc7944 */ /* 0x00efea0003c00000 */
        /* <DEDUP_REMOVED lines=8> */
.L_x_10594:
[----:B------:R-:W-:Y:S05]  /*34c0*/  BSYNC.RECONVERGENT B1 ;  /* 0x0000000000017941 */ /* 0x000fea0003800200 */
.L_x_10592:
        /* <DEDUP_REMOVED lines=37> */
.L_x_10596:
        /* <DEDUP_REMOVED lines=16> */
.L_x_10597:
[----:B------:R-:W-:Y:S05]  /*3820*/  BSYNC.RECONVERGENT B1 ;  /* 0x0000000000017941 */ /* 0x000fea0003800200 */
.L_x_10595:
        /* <DEDUP_REMOVED lines=38> */
.L_x_10599:
        /* <DEDUP_REMOVED lines=17> */
.L_x_10600:
[----:B------:R-:W-:Y:S05]  /*3ba0*/  BSYNC.RECONVERGENT B1 ;  /* 0x0000000000017941 */ /* 0x000fea0003800200 */
.L_x_10598:
        /* <DEDUP_REMOVED lines=38> */
.L_x_10602:
[----:B------:R-:W-:Y:S01]  /*3e10*/  MOV R26, R36 ;  /* 0x00000024001a7202 */ /* 0x000fe20000000f00 */
[----:B------:R-:W-:Y:S01]  /*3e20*/  IMAD.MOV.U32 R11, RZ, RZ, R37 ;  /* 0x000000ffff0b7224 */ /* 0x000fe200078e0025 */
[----:B------:R-:W-:Y:S01]  /*3e30*/  MOV R10, R38 ;  /* 0x00000026000a7202 */ /* 0x000fe20000000f00 */
[----:B------:R-:W-:Y:S01]  /*3e40*/  IMAD.MOV.U32 R9, RZ, RZ, R39 ;  /* 0x000000ffff097224 */ /* 0x000fe200078e0027 */
[----:B------:R-:W-:-:S07]  /*3e50*/  MOV R8, 0x3e70 ;  /* 0x00003e7000087802 */ /* 0x000fce0000000f00 */
[----:B-1----:R-:W-:Y:S05]  /*3e60*/  CALL.REL.NOINC `($__internal_224_$__cuda_sm20_div_s64) ;  /* 0x0000002c00507944 */ /* 0x002fea0003c00000 */
        /* <DEDUP_REMOVED lines=11> */
.L_x_10603:
[----:B------:R-:W-:Y:S05]  /*3f20*/  BSYNC.RECONVERGENT B1 ;  /* 0x0000000000017941 */ /* 0x000fea0003800200 */
.L_x_10601:
        /* <DEDUP_REMOVED lines=38> */
.L_x_10605:
        /* <DEDUP_REMOVED lines=17> */
.L_x_10606:
[----:B------:R-:W-:Y:S05]  /*42a0*/  BSYNC.RECONVERGENT B1 ;  /* 0x0000000000017941 */ /* 0x000fea0003800200 */
.L_x_10604:
        /* <DEDUP_REMOVED lines=38> */
.L_x_10608:
        /* <DEDUP_REMOVED lines=17> */
.L_x_10609:
[----:B------:R-:W-:Y:S05]  /*4620*/  BSYNC.RECONVERGENT B1 ;  /* 0x0000000000017941 */ /* 0x000fea0003800200 */
.L_x_10607:
        /* <DEDUP_REMOVED lines=38> */
.L_x_10611:
        /* <DEDUP_REMOVED lines=17> */
.L_x_10612:
[----:B------:R-:W-:Y:S05]  /*49a0*/  BSYNC.RECONVERGENT B1 ;  /* 0x0000000000017941 */ /* 0x000fea0003800200 */
.L_x_10610:
        /* <DEDUP_REMOVED lines=36> */
.L_x_10614:
        /* <DEDUP_REMOVED lines=17> */
.L_x_10615:
[----:B------:R-:W-:Y:S05]  /*4d00*/  BSYNC.RECONVERGENT B1 ;  /* 0x0000000000017941 */ /* 0x000fea0003800200 */
.L_x_10613:
        /* <DEDUP_REMOVED lines=14> */
.L_x_10591:
        /* <DEDUP_REMOVED lines=36> */
.L_x_10619:
        /* <DEDUP_REMOVED lines=15> */
.L_x_10620:
[----:B------:R-:W-:Y:S05]  /*5120*/  BSYNC.RECONVERGENT B1 ;  /* 0x0000000000017941 */ /* 0x000fea0003800200 */
.L_x_10618:
        /* <DEDUP_REMOVED lines=39> */
.L_x_10622:
        /* <DEDUP_REMOVED lines=17> */
.L_x_10623:
[----:B------:R-:W-:Y:S05]  /*54b0*/  BSYNC.RECONVERGENT B1 ;  /* 0x0000000000017941 */ /* 0x000fea0003800200 */
.L_x_10621:
        /* <DEDUP_REMOVED lines=39> */
.L_x_10625:
[----:B------:R-:W-:Y:S01]  /*5730*/  MOV R26, R20 ;  /* 0x00000014001a7202 */ /* 0x000fe20000000f00 */
[----:B------:R-:W-:Y:S01]  /*5740*/  IMAD.MOV.U32 R10, RZ, RZ, R22 ;  /* 0x000000ffff0a7224 */ /* 0x000fe200078e0016 */
[----:B------:R-:W-:Y:S02]  /*5750*/  MOV R11, R21 ;  /* 0x00000015000b7202 */ /* 0x000fe40000000f00 */
[----:B------:R-:W-:Y:S02]  /*5760*/  MOV R9, R23 ;  /* 0x0000001700097202 */ /* 0x000fe40000000f00 */
[----:B------:R-:W-:-:S07]  /*5770*/  MOV R8, 0x5790 ;  /* 0x0000579000087802 */ /* 0x000fce0000000f00 */
[----:B------:R-:W-:Y:S05]  /*5780*/  CALL.REL.NOINC `($__internal_224_$__cuda_sm20_div_s64) ;  /* 0x0000001400087944 */ /* 0x000fea0003c00000 */
        /* <DEDUP_REMOVED lines=11> */
.L_x_10626:
[----:B------:R-:W-:Y:S05]  /*5840*/  BSYNC.RECONVERGENT B1 ;  /* 0x0000000000017941 */ /* 0x000fea0003800200 */
.L_x_10624:
        /* <DEDUP_REMOVED lines=40> */
.L_x_10628:
[----:B------:R-:W-:Y:S01]  /*5ad0*/  MOV R26, R20 ;  /* 0x00000014001a7202 */ /* 0x000fe20000000f00 */
[----:B------:R-:W-:Y:S01]  /*5ae0*/  IMAD.MOV.U32 R11, RZ, RZ, R21 ;  /* 0x000000ffff0b7224 */ /* 0x000fe200078e0015 */
[----:B------:R-:W-:Y:S02]  /*5af0*/  MOV R10, R4 ;  /* 0x00000004000a7202 */ /* 0x000fe40000000f00 */
        /* <DEDUP_REMOVED lines=14> */
.L_x_10629:
[----:B------:R-:W-:Y:S05]  /*5be0*/  BSYNC.RECONVERGENT B1 ;  /* 0x0000000000017941 */ /* 0x000fea0003800200 */
.L_x_10627:
        /* <DEDUP_REMOVED lines=10> */
.L_x_10617:
        /* <DEDUP_REMOVED lines=34> */
.L_x_10632:
        /* <DEDUP_REMOVED lines=15> */
.L_x_10633:
[----:B------:R-:W-:Y:S05]  /*5fa0*/  BSYNC.RECONVERGENT B1 ;  /* 0x0000000000017941 */ /* 0x000fea0003800200 */
.L_x_10631:
        /* <DEDUP_REMOVED lines=39> */
.L_x_10635:
        /* <DEDUP_REMOVED lines=17> */
.L_x_10636:
[----:B------:R-:W-:Y:S05]  /*6330*/  BSYNC.RECONVERGENT B1 ;  /* 0x0000000000017941 */ /* 0x000fea0003800200 */
.L_x_10634:
        /* <DEDUP_REMOVED lines=10> */
.L_x_10630:
        /* <DEDUP_REMOVED lines=30> */
.L_x_10638:
[----:B------:R-:W-:Y:S02]  /*65c0*/  MOV R3, R23 ;  /* 0x0000001700037202 */ /* 0x000fe40000000f00 */
[----:B------:R-:W-:Y:S02]  /*65d0*/  MOV R23, R5 ;  /* 0x0000000500177202 */ /* 0x000fe40000000f00 */
[----:B------:R-:W-:-:S07]  /*65e0*/  MOV R24, 0x6600 ;  /* 0x0000660000187802 */ /* 0x000fce0000000f00 */
[----:B------:R-:W-:Y:S05]  /*65f0*/  CALL.REL.NOINC `($__internal_225_$__cuda_sm20_rem_s64) ;  /* 0x0000000800b87944 */ /* 0x000fea0003c00000 */
[----:B------:R-:W-:-:S07]  /*6600*/  IMAD.MOV.U32 R5, RZ, RZ, R9 ;  /* 0x000000ffff057224 */ /* 0x000fce00078e0009 */
.L_x_10639:
[----:B------:R-:W-:Y:S05]  /*6610*/  BSYNC.RECONVERGENT B1 ;  /* 0x0000000000017941 */ /* 0x000fea0003800200 */
.L_x_10637:
        /* <DEDUP_REMOVED lines=8> */
.L_x_10590:
[----:B------:R-:W-:-:S05]  /*66a0*/  IMAD.MOV.U32 R13, RZ, RZ, R7 ;  /* 0x000000ffff0d7224 */ /* 0x000fca00078e0007 */
[----:B------:R-:W2:Y:S02]  /*66b0*/  LDG.E.U8 R12, desc[UR12][R12.64] ;  /* 0x0000000c0c0c7981 */ /* 0x000ea4000c1e1100 */
[----:B--2---:R-:W-:-:S04]  /*66c0*/  ISETP.NE.AND P0, PT, R12, RZ, PT ;  /* 0x000000ff0c00720c */ /* 0x004fc80003f05270 */
[----:B------:R-:W-:-:S05]  /*66d0*/  SEL R3, RZ, 0x1, !P0 ;  /* 0x00000001ff037807 */ /* 0x000fca0004000000 */
[----:B------:R0:W-:Y:S04]  /*66e0*/  STS.U8 [R0+UR4], R3 ;  /* 0x0000000300007988 */ /* 0x0001e80008000004 */
.L_x_10589:
[----:B------:R-:W-:Y:S05]  /*66f0*/  BSYNC.RECONVERGENT B0 ;  /* 0x0000000000007941 */ /* 0x000fea0003800200 */
.L_x_10539:
[----:B------:R-:W-:Y:S01]  /*6700*/  BAR.SYNC.DEFER_BLOCKING 0x0 ;  /* 0x0000000000007b1d */ /* 0x000fe20000010000 */
[----:B------:R-:W-:-:S09]  /*6710*/  UISETP.GE.U32.AND UP0, UPT, UR5, 0x42, UPT ;  /* 0x000000420500788c */ /* 0x000fd2000bf06070 */
[----:B------:R-:W-:Y:S05]  /*6720*/  BRA.U !UP0, `(.L_x_10640) ;  /* 0x00000001083c7547 */ /* 0x000fea000b800000 */
.L_x_10643:
        /* <DEDUP_REMOVED lines=10> */
.L_x_10642:
[----:B------:R-:W-:Y:S05]  /*67d0*/  BSYNC.RECONVERGENT B0 ;  /* 0x0000000000007941 */ /* 0x000fea0003800200 */
.L_x_10641:
[----:B------:R-:W-:Y:S01]  /*67e0*/  BAR.SYNC.DEFER_BLOCKING 0x0 ;  /* 0x0000000000007b1d */ /* 0x000fe20000010000 */
[----:B------:R-:W-:-:S05]  /*67f0*/  UISETP.GT.U32.AND UP0, UPT, UR5, 0x83, UPT ;  /* 0x000000830500788c */ /* 0x000fca000bf04070 */
[----:B------:R-:W-:-:S04]  /*6800*/  UMOV UR5, UR6 ;  /* 0x0000000600057c82 */ /* 0x000fc80008000000 */
[----:B------:R-:W-:Y:S05]  /*6810*/  BRA.U UP0, `(.L_x_10643) ;  /* 0xfffffffd00c47547 */ /* 0x000fea000b83ffff */
.L_x_10640:
        /* <DEDUP_REMOVED lines=57> */
        .weak           $__internal_224_$__cuda_sm20_div_s64
        .type           $__internal_224_$__cuda_sm20_div_s64,@function
        .size           $__internal_224_$__cuda_sm20_div_s64,($__internal_225_$__cuda_sm20_rem_s64 - $__internal_224_$__cuda_sm20_div_s64)
$__internal_224_$__cuda_sm20_div_s64:
        /* <DEDUP_REMOVED lines=82> */
[----:B------:R-:W-:Y:S06]  /*70d0*/  RET.REL.NODEC R8 `(contiguous_all2_i8) ;  /* 0xffffff8c08c87950 */ /* 0x000fec0003c3ffff */
        .weak           $__internal_225_$__cuda_sm20_rem_s64
        .type           $__internal_225_$__cuda_sm20_rem_s64,@function
        .size           $__internal_225_$__cuda_sm20_rem_s64,(.L_x_32428 - $__internal_225_$__cuda_sm20_rem_s64)
$__internal_225_$__cuda_sm20_rem_s64:
        /* <DEDUP_REMOVED lines=76> */
[----:B------:R-:W-:Y:S06]  /*75a0*/  RET.REL.NODEC R24 `(contiguous_all2_i8) ;  /* 0xffffff8818947950 */ /* 0x000fec0003c3ffff */
.L_x_10644:
        /* <DEDUP_REMOVED lines=13> */
.L_x_32428:


//--------------------- .text.uncontiguous_all_i8 --------------------------
	.section	.text.uncontiguous_all_i8,"ax",@progbits
	.align	128
        .global         uncontiguous_all_i8
        .type           uncontiguous_all_i8,@function
        .size           uncontiguous_all_i8,(.L_x_32430 - uncontiguous_all_i8)
        .other          uncontiguous_all_i8,@"STO_CUDA_ENTRY STV_DEFAULT"
uncontiguous_all_i8:
.text.uncontiguous_all_i8:
        /* <DEDUP_REMOVED lines=39> */
.L_x_10673:
        /* <DEDUP_REMOVED lines=32> */
.L_x_10650:
[----:B------:R-:W-:Y:S01]  /*0470*/  MOV R26, R4 ;  /* 0x00000004001a7202 */ /* 0x000fe20000000f00 */
[----:B------:R-:W-:Y:S01]  /*0480*/  IMAD.MOV.U32 R11, RZ, RZ, R5 ;  /* 0x000000ffff0b7224 */ /* 0x000fe200078e0005 */
[----:B------:R-:W-:Y:S01]  /*0490*/  MOV R10, R36 ;  /* 0x00000024000a7202 */ /* 0x000fe20000000f00 */
[----:B------:R-:W-:Y:S01]  /*04a0*/  IMAD.MOV.U32 R9, RZ, RZ, R37 ;  /* 0x000000ffff097224 */ /* 0x000fe200078e0025 */
[----:B------:R-:W-:-:S07]  /*04b0*/  MOV R8, 0x4d0 ;  /* 0x000004d000087802 */ /* 0x000fce0000000f00 */
[----:B-1----:R-:W-:Y:S05]  /*04c0*/  CALL.REL.NOINC `($__internal_226_$__cuda_sm20_div_s64) ;  /* 0x0000006400907944 */ /* 0x002fea0003c00000 */
        /* <DEDUP_REMOVED lines=9> */
.L_x_10651:
[----:B------:R-:W-:Y:S05]  /*0560*/  BSYNC.RECONVERGENT B1 ;  /* 0x0000000000017941 */ /* 0x000fea0003800200 */
.L_x_10649:
        /* <DEDUP_REMOVED lines=33> */
.L_x_10653:
[----:B------:R-:W-:Y:S01]  /*0780*/  MOV R26, R18 ;  /* 0x00000012001a7202 */ /* 0x000fe20000000f00 */
[----:B------:R-:W-:Y:S01]  /*0790*/  IMAD.MOV.U32 R11, RZ, RZ, R19 ;  /* 0x000000ffff0b7224 */ /* 0x000fe200078e0013 */
[----:B------:R-:W-:Y:S01]  /*07a0*/  MOV R10, R36 ;  /* 0x00000024000a7202 */ /* 0x000fe20000000f00 */
[----:B------:R-:W-:Y:S01]  /*07b0*/  IMAD.MOV.U32 R9, RZ, RZ, R37 ;  /* 0x000000ffff097224 */ /* 0x000fe200078e0025 */
[----:B------:R-:W-:-:S07]  /*07c0*/  MOV R8, 0x7e0 ;  /* 0x000007e000087802 */ /* 0x000fce0000000f00 */
[----:B------:R-:W-:Y:S05]  /*07d0*/  CALL.REL.NOINC `($__internal_226_$__cuda_sm20_div_s64) ;  /* 0x0000006000cc7944 */ /* 0x000fea0003c00000 */
        /* <DEDUP_REMOVED lines=9> */
.L_x_10654:
[----:B------:R-:W-:Y:S05]  /*0870*/  BSYNC.RECONVERGENT B1 ;  /* 0x0000000000017941 */ /* 0x000fea0003800200 */
.L_x_10652:
        /* <DEDUP_REMOVED lines=34> */
.L_x_10656:
[----:B------:R-:W-:Y:S01]  /*0aa0*/  IMAD.MOV.U32 R26, RZ, RZ, R22 ;  /* 0x000000ffff1a7224 */ /* 0x000fe200078e0016 */
[----:B------:R-:W-:Y:S01]  /*0ab0*/  MOV R11, R23 ;  /* 0x00000017000b7202 */ /* 0x000fe20000000f00 */
[----:B------:R-:W-:Y:S01]  /*0ac0*/  IMAD.MOV.U32 R10, RZ, RZ, R40 ;  /* 0x000000ffff0a7224 */ /* 0x000fe200078e0028 */
[----:B------:R-:W-:Y:S02]  /*0ad0*/  MOV R9, R41 ;  /* 0x0000002900097202 */ /* 0x000fe40000000f00 */
[----:B------:R-:W-:-:S07]  /*0ae0*/  MOV R8, 0xb00 ;  /* 0x00000b0000087802 */ /* 0x000fce0000000f00 */
[----:B------:R-:W-:Y:S05]  /*0af0*/  CALL.REL.NOINC `($__internal_226_$__cuda_sm20_div_s64) ;  /* 0x0000006000047944 */ /* 0x000fea0003c00000 */
        /* <DEDUP_REMOVED lines=10> */
.L_x_10657:
[----:B------:R-:W-:Y:S05]  /*0ba0*/  BSYNC.RECONVERGENT B1 ;  /* 0x0000000000017941 */ /* 0x000fea0003800200 */
.L_x_10655:
        /* <DEDUP_REMOVED lines=35> */
.L_x_10659:
[----:B------:R-:W-:Y:S01]  /*0de0*/  MOV R26, R42 ;  /* 0x0000002a001a7202 */ /* 0x000fe20000000f00 */
[----:B------:R-:W-:Y:S01]  /*0df0*/  IMAD.MOV.U32 R11, RZ, RZ, R43 ;  /* 0x000000ffff0b7224 */ /* 0x000fe200078e002b */
[----:B------:R-:W-:Y:S01]  /*0e00*/  MOV R10, R40 ;  /* 0x00000028000a7202 */ /* 0x000fe20000000f00 */
[----:B------:R-:W-:Y:S01]  /*0e10*/  IMAD.MOV.U32 R9, RZ, RZ, R41 ;  /* 0x000000ffff097224 */ /* 0x000fe200078e0029 */
[----:B------:R-:W-:-:S07]  /*0e20*/  MOV R8, 0xe40 ;  /* 0x00000e4000087802 */ /* 0x000fce0000000f00 */
[----:B------:R-:W-:Y:S05]  /*0e30*/  CALL.REL.NOINC `($__internal_226_$__cuda_sm20_div_s64) ;  /* 0x0000005c00347944 */ /* 0x000fea0003c00000 */
        /* <DEDUP_REMOVED lines=11> */
.L_x_10660:
[----:B------:R-:W-:Y:S05]  /*0ef0*/  BSYNC.RECONVERGENT B1 ;  /* 0x0000000000017941 */ /* 0x000fea0003800200 */
.L_x_10658:
        /* <DEDUP_REMOVED lines=36> */
.L_x_10662:
        /* <DEDUP_REMOVED lines=16> */
.L_x_10663:
[----:B------:R-:W-:Y:S05]  /*1240*/  BSYNC.RECONVERGENT B1 ;  /* 0x0000000000017941 */ /* 0x000fea0003800200 */
.L_x_10661:
        /* <DEDUP_REMOVED lines=34> */
.L_x_10665:
[----:B------:R-:W-:Y:S01]  /*1470*/  IMAD.MOV.U32 R26, RZ, RZ, R40 ;  /* 0x000000ffff1a7224 */ /* 0x000fe200078e0028 */
[----:B------:R-:W-:Y:S01]  /*1480*/  MOV R11, R41 ;  /* 0x00000029000b7202 */ /* 0x000fe20000000f00 */
[----:B------:R-:W-:Y:S01]  /*1490*/  IMAD.MOV.U32 R10, RZ, RZ, R20 ;  /* 0x000000ffff0a7224 */ /* 0x000fe200078e0014 */
[----:B------:R-:W-:Y:S02]  /*14a0*/  MOV R9, R21 ;  /* 0x0000001500097202 */ /* 0x000fe40000000f00 */
[----:B------:R-:W-:-:S07]  /*14b0*/  MOV R8, 0x14d0 ;  /* 0x000014d000087802 */ /* 0x000fce0000000f00 */
[----:B------:R-:W-:Y:S05]  /*14c0*/  CALL.REL.NOINC `($__internal_226_$__cuda_sm20_div_s64) ;  /* 0x0000005400907944 */ /* 0x000fea0003c00000 */
        /* <DEDUP_REMOVED lines=11> */
.L_x_10666:
[----:B------:R-:W-:Y:S05]  /*1580*/  BSYNC.RECONVERGENT B1 ;  /* 0x0000000000017941 */ /* 0x000fea0003800200 */
.L_x_10664:
        /* <DEDUP_REMOVED lines=34> */
.L_x_10668:
        /* <DEDUP_REMOVED lines=17> */
.L_x_10669:
[----:B------:R-:W-:Y:S05]  /*18c0*/  BSYNC.RECONVERGENT B1 ;  /* 0x0000000000017941 */ /* 0x000fea0003800200 */
.L_x_10667:
        /* <DEDUP_REMOVED lines=35> */
.L_x_10671:
[----:B------:R-:W-:Y:S01]  /*1b00*/  MOV R26, R18 ;  /* 0x00000012001a7202 */ /* 0x000fe20000000f00 */
[----:B------:R-:W-:Y:S01]  /*1b10*/  IMAD.MOV.U32 R11, RZ, RZ, R19 ;  /* 0x000000ffff0b7224 */ /* 0x000fe200078e0013 */
[----:B------:R-:W-:Y:S01]  /*1b20*/  MOV R10, R20 ;  /* 0x00000014000a7202 */ /* 0x000fe20000000f00 */
[----:B------:R-:W-:Y:S01]  /*1b30*/  IMAD.MOV.U32 R9, RZ, RZ, R21 ;  /* 0x000000ffff097224 */ /* 0x000fe200078e0015 */
[----:B------:R-:W-:-:S07]  /*1b40*/  MOV R8, 0x1b60 ;  /* 0x00001b6000087802 */ /* 0x000fce0000000f00 */
[----:B------:R-:W-:Y:S05]  /*1b50*/  CALL.REL.NOINC `($__internal_226_$__cuda_sm20_div_s64) ;  /* 0x0000004c00ec7944 */ /* 0x000fea0003c00000 */
        /* <DEDUP_REMOVED lines=11> */
.L_x_10672:
[----:B------:R-:W-:Y:S05]  /*1c10*/  BSYNC.RECONVERGENT B1 ;  /* 0x0000000000017941 */ /* 0x000fea0003800200 */
.L_x_10670:
        /* <DEDUP_REMOVED lines=9> */
.L_x_10648:
        /* <DEDUP_REMOVED lines=36> */
.L_x_10676:
[----:B------:R-:W-:Y:S01]  /*1ef0*/  IMAD.MOV.U32 R26, RZ, RZ, R4 ;  /* 0x000000ffff1a7224 */ /* 0x000fe200078e0004 */
[----:B------:R-:W-:Y:S01]  /*1f00*/  MOV R11, R5 ;  /* 0x00000005000b7202 */ /* 0x000fe20000000f00 */
[----:B------:R-:W-:Y:S01]  /*1f10*/  IMAD.MOV.U32 R10, RZ, RZ, R6 ;  /* 0x000000ffff0a7224 */ /* 0x000fe200078e0006 */
[----:B------:R-:W-:Y:S02]  /*1f20*/  MOV R9, R7 ;  /* 0x0000000700097202 */ /* 0x000fe40000000f00 */
[----:B------:R-:W-:-:S07]  /*1f30*/  MOV R8, 0x1f50 ;  /* 0x00001f5000087802 */ /* 0x000fce0000000f00 */
[----:B------:R-:W-:Y:S05]  /*1f40*/  CALL.REL.NOINC `($__internal_226_$__cuda_sm20_div_s64) ;  /* 0x0000004800f07944 */ /* 0x000fea0003c00000 */
        /* <DEDUP_REMOVED lines=9> */
.L_x_10677:
[----:B------:R-:W-:Y:S05]  /*1fe0*/  BSYNC.RECONVERGENT B1 ;  /* 0x0000000000017941 */ /* 0x000fea0003800200 */
.L_x_10675:
        /* <DEDUP_REMOVED lines=34> */
.L_x_10679:
        /* <DEDUP_REMOVED lines=14> */
.L_x_10680:
[----:B------:R-:W-:Y:S05]  /*22f0*/  BSYNC.RECONVERGENT B1 ;  /* 0x0000000000017941 */ /* 0x000fea0003800200 */
.L_x_10678:
        /* <DEDUP_REMOVED lines=36> */
.L_x_10682:
        /* <DEDUP_REMOVED lines=17> */
.L_x_10683:
[----:B------:R-:W-:Y:S05]  /*2650*/  BSYNC.RECONVERGENT B1 ;  /* 0x0000000000017941 */ /* 0x000fea0003800200 */
.L_x_10681:
        /* <DEDUP_REMOVED lines=35> */
.L_x_10685:
[----:B------:R-:W-:Y:S01]  /*2890*/  IMAD.MOV.U32 R26, RZ, RZ, R16 ;  /* 0x000000ffff1a7224 */ /* 0x000fe200078e0010 */
[----:B------:R-:W-:Y:S01]  /*28a0*/  MOV R11, R17 ;  /* 0x00000011000b7202 */ /* 0x000fe20000000f00 */
[----:B------:R-:W-:Y:S01]  /*28b0*/  IMAD.MOV.U32 R10, RZ, RZ, R14 ;  /* 0x000000ffff0a7224 */ /* 0x000fe200078e000e */
[----:B------:R-:W-:Y:S02]  /*28c0*/  MOV R9, R15 ;  /* 0x0000000f00097202 */ /* 0x000fe40000000f00 */
[----:B------:R-:W-:-:S07]  /*28d0*/  MOV R8, 0x28f0 ;  /* 0x000028f000087802 */ /* 0x000fce0000000f00 */
[----:B------:R-:W-:Y:S05]  /*28e0*/  CALL.REL.NOINC `($__internal_226_$__cuda_sm20_div_s64) ;  /* 0x0000004000887944 */ /* 0x000fea0003c00000 */
        /* <DEDUP_REMOVED lines=10> */
.L_x_10686:
[----:B------:R-:W-:Y:S05]  /*2990*/  BSYNC.RECONVERGENT B1 ;  /* 0x0000000000017941 */ /* 0x000fea0003800200 */
.L_x_10684:
[----:B------:R-:W-:Y:S01]  /*29a0*/  IMAD R9, R9, R22, RZ ;  /* 0x0000001609097224 */ /* 0x000fe200078e02ff */
[----:B------:R-:W-:Y:S01]  /*29b0*/  IADD3 R3, PT, PT, R3, -0x2, RZ ;  /* 0xfffffffe03037810 */ /* 0x000fe20007ffe0ff */
[----:B------:R-:W-:Y:S02]  /*29c0*/  IMAD.MOV.U32 R6, RZ, RZ, R20 ;  /* 0x000000ffff067224 */ /* 0x000fe400078e0014 */
[-C--:B------:R-:W-:Y:S02]  /*29d0*/  IMAD R9, R23, R8.reuse, R9 ;  /* 0x0000000817097224 */ /* 0x080fe400078e0209 */
[----:B------:R-:W-:-:S04]  /*29e0*/  IMAD.WIDE.U32 R20, R22, R8, R6 ;  /* 0x0000000816147225 */ /* 0x000fc800078e0006 */
[----:B------:R-:W-:-:S07]  /*29f0*/  IMAD.IADD R21, R21, 0x1, R9 ;  /* 0x0000000115157824 */ /* 0x000fce00078e0209 */
.L_x_10674:
        /* <DEDUP_REMOVED lines=31> */
.L_x_10688:
[----:B------:R-:W-:Y:S01]  /*2bf0*/  MOV R14, R4 ;  /* 0x00000004000e7202 */ /* 0x000fe20000000f00 */
[----:B------:R-:W-:Y:S01]  /*2c00*/  IMAD.MOV.U32 R23, RZ, RZ, R5 ;  /* 0x000000ffff177224 */ /* 0x000fe200078e0005 */
[----:B------:R-:W-:Y:S01]  /*2c10*/  MOV R22, R6 ;  /* 0x0000000600167202 */ /* 0x000fe20000000f00 */
[----:B------:R-:W-:Y:S01]  /*2c20*/  IMAD.MOV.U32 R15, RZ, RZ, R7 ;  /* 0x000000ffff0f7224 */ /* 0x000fe200078e0007 */
[----:B------:R-:W-:-:S07]  /*2c30*/  MOV R24, 0x2c50 ;  /* 0x00002c5000187802 */ /* 0x000fce0000000f00 */
[----:B------:R-:W-:Y:S05]  /*2c40*/  CALL.REL.NOINC `($__internal_227_$__cuda_sm20_rem_s64) ;  /* 0x0000004000fc7944 */ /* 0x000fea0003c00000 */
.L_x_10689:
[----:B------:R-:W-:Y:S05]  /*2c50*/  BSYNC.RECONVERGENT B1 ;  /* 0x0000000000017941 */ /* 0x000fea0003800200 */
.L_x_10687:
        /* <DEDUP_REMOVED lines=31> */
.L_x_10691:
[----:B------:R-:W-:Y:S01]  /*2e50*/  IMAD.MOV.U32 R22, RZ, RZ, R6 ;  /* 0x000000ffff167224 */ /* 0x000fe200078e0006 */
[----:B------:R-:W-:Y:S01]  /*2e60*/  MOV R15, R7 ;  /* 0x00000007000f7202 */ /* 0x000fe20000000f00 */
[----:B------:R-:W-:Y:S01]  /*2e70*/  IMAD.MOV.U32 R14, RZ, RZ, R18 ;  /* 0x000000ffff0e7224 */ /* 0x000fe200078e0012 */
[----:B------:R-:W-:Y:S02]  /*2e80*/  MOV R23, R19 ;  /* 0x0000001300177202 */ /* 0x000fe40000000f00 */
[----:B------:R-:W-:-:S07]  /*2e90*/  MOV R24, 0x2eb0 ;  /* 0x00002eb000187802 */ /* 0x000fce0000000f00 */
[----:B------:R-:W-:Y:S05]  /*2ea0*/  CALL.REL.NOINC `($__internal_227_$__cuda_sm20_rem_s64) ;  /* 0x0000004000647944 */ /* 0x000fea0003c00000 */
[----:B------:R-:W-:Y:S01]  /*2eb0*/  IMAD.MOV.U32 R6, RZ, RZ, R8 ;  /* 0x000000ffff067224 */ /* 0x000fe200078e0008 */
[----:B------:R-:W-:-:S07]  /*2ec0*/  MOV R7, R9 ;  /* 0x0000000900077202 */ /* 0x000fce0000000f00 */
.L_x_10692:
[----:B------:R-:W-:Y:S05]  /*2ed0*/  BSYNC.RECONVERGENT B1 ;  /* 0x0000000000017941 */ /* 0x000fea0003800200 */
.L_x_10690:
[----:B------:R-:W-:Y:S02]  /*2ee0*/  IMAD R3, R7, R4, RZ ;  /* 0x0000000407037224 */ /* 0x000fe400078e02ff */
[----:B------:R-:W-:-:S04]  /*2ef0*/  IMAD.WIDE.U32 R20, R4, R6, R20 ;  /* 0x0000000604147225 */ /* 0x000fc800078e0014 */
[----:B------:R-:W-:-:S04]  /*2f00*/  IMAD R3, R5, R6, R3 ;  /* 0x0000000605037224 */ /* 0x000fc800078e0203 */
[----:B------:R-:W-:-:S07]  /*2f10*/  IMAD.IADD R21, R21, 0x1, R3 ;  /* 0x0000000115157824 */ /* 0x000fce00078e0203 */
.L_x_10647:
        /* <DEDUP_REMOVED lines=12> */
.L_x_10694:
[----:B------:R-:W-:Y:S05]  /*2fe0*/  BSYNC.RECONVERGENT B1 ;  /* 0x0000000000017941 */ /* 0x000fea0003800200 */
.L_x_10693:
[----:B------:R-:W-:-:S05]  /*2ff0*/  SEL R3, RZ, 0x1, !P0 ;  /* 0x00000001ff037807 */ /* 0x000fca0004000000 */
[----:B------:R1:W-:Y:S01]  /*3000*/  STS.U8 [R0+UR4], R3 ;  /* 0x0000000300007988 */ /* 0x0003e20008000004 */
[----:B------:R-:W-:Y:S05]  /*3010*/  BRA `(.L_x_10695) ;  /* 0x0000003400a47947 */ /* 0x000fea0003800000 */
.L_x_10646:
        /* <DEDUP_REMOVED lines=20> */
.L_x_10722:
        /* <DEDUP_REMOVED lines=33> */
.L_x_10699:
[----:B------:R-:W-:Y:S01]  /*3370*/  IMAD.MOV.U32 R26, RZ, RZ, R14 ;  /* 0x000000ffff1a7224 */ /* 0x000fe200078e000e */
[----:B------:R-:W-:Y:S01]  /*3380*/  MOV R11, R13 ;  /* 0x0000000d000b7202 */ /* 0x000fe20000000f00 */
[----:B------:R-:W-:Y:S01]  /*3390*/  IMAD.MOV.U32 R10, RZ, RZ, R34 ;  /* 0x000000ffff0a7224 */ /* 0x000fe200078e0022 */
[----:B------:R-:W-:Y:S02]  /*33a0*/  MOV R9, R35 ;  /* 0x0000002300097202 */ /* 0x000fe40000000f00 */
[----:B------:R-:W-:-:S07]  /*33b0*/  MOV R8, 0x33d0 ;  /* 0x000033d000087802 */ /* 0x000fce0000000f00 */
[----:B-123--:R-:W-:Y:S05]  /*33c0*/  CALL.REL.NOINC `($__internal_226_$__cuda_sm20_div_s64) ;  /* 0x0000003400d07944 */ /* 0x00efea0003c00000 */
        /* <DEDUP_REMOVED lines=10> */
.L_x_10700:
[----:B------:R-:W-:Y:S05]  /*3470*/  BSYNC.RECONVERGENT B1 ;  /* 0x0000000000017941 */ /* 0x000fea0003800200 */
.L_x_10698:
        /* <DEDUP_REMOVED lines=37> */
.L_x_10702:
        /* <DEDUP_REMOVED lines=17> */
.L_x_10703:
[----:B------:R-:W-:Y:S05]  /*37e0*/  BSYNC.RECONVERGENT B1 ;  /* 0x0000000000017941 */ /* 0x000fea0003800200 */
.L_x_10701:
        /* <DEDUP_REMOVED lines=38> */
.L_x_10705:
[----:B------:R-:W-:Y:S01]  /*3a50*/  IMAD.MOV.U32 R26, RZ, RZ, R34 ;  /* 0x000000ffff1a7224 */ /* 0x000fe200078e0022 */
[----:B------:R-:W-:Y:S01]  /*3a60*/  MOV R11, R35 ;  /* 0x00000023000b7202 */ /* 0x000fe20000000f00 */
[----:B------:R-:W-:Y:S01]  /*3a70*/  IMAD.MOV.U32 R10, RZ, RZ, R36 ;  /* 0x000000ffff0a7224 */ /* 0x000fe200078e0024 */
[----:B------:R-:W-:Y:S02]  /*3a80*/  MOV R9, R37 ;  /* 0x0000002500097202 */ /* 0x000fe40000000f00 */
[----:B------:R-:W-:-:S07]  /*3a90*/  MOV R8, 0x3ab0 ;  /* 0x00003ab000087802 */ /* 0x000fce0000000f00 */
[----:B-1----:R-:W-:Y:S05]  /*3aa0*/  CALL.REL.NOINC `($__internal_226_$__cuda_sm20_div_s64) ;  /* 0x0000003000187944 */ /* 0x002fea0003c00000 */
        /* <DEDUP_REMOVED lines=11> */
.L_x_10706:
[----:B------:R-:W-:Y:S05]  /*3b60*/  BSYNC.RECONVERGENT B1 ;  /* 0x0000000000017941 */ /* 0x000fea0003800200 */
.L_x_10704:
        /* <DEDUP_REMOVED lines=37> */
.L_x_10708:
        /* <DEDUP_REMOVED lines=17> */
.L_x_10709:
[----:B------:R-:W-:Y:S05]  /*3ed0*/  BSYNC.RECONVERGENT B1 ;  /* 0x0000000000017941 */ /* 0x000fea0003800200 */
.L_x_10707:
        /* <DEDUP_REMOVED lines=38> */
.L_x_10711:
        /* <DEDUP_REMOVED lines=17> */
.L_x_10712:
[----:B------:R-:W-:Y:S05]  /*4250*/  BSYNC.RECONVERGENT B1 ;  /* 0x0000000000017941 */ /* 0x000fea0003800200 */
.L_x_10710:
        /* <DEDUP_REMOVED lines=38> */
.L_x_10714:
        /* <DEDUP_REMOVED lines=17> */
.L_x_10715:
[----:B------:R-:W-:Y:S05]  /*45d0*/  BSYNC.RECONVERGENT B1 ;  /* 0x0000000000017941 */ /* 0x000fea0003800200 */
.L_x_10713:
        /* <DEDUP_REMOVED lines=37> */
.L_x_10717:
        /* <DEDUP_REMOVED lines=17> */
.L_x_10718:
[----:B------:R-:W-:Y:S05]  /*4940*/  BSYNC.RECONVERGENT B1 ;  /* 0x0000000000017941 */ /* 0x000fea0003800200 */
.L_x_10716:
        /* <DEDUP_REMOVED lines=37> */
.L_x_10720:
        /* <DEDUP_REMOVED lines=17> */
.L_x_10721:
[----:B------:R-:W-:Y:S05]  /*4cb0*/  BSYNC.RECONVERGENT B1 ;  /* 0x0000000000017941 */ /* 0x000fea0003800200 */
.L_x_10719:
        /* <DEDUP_REMOVED lines=12> */
.L_x_10697:
        /* <DEDUP_REMOVED lines=37> */
.L_x_10725:
[----:B------:R-:W-:Y:S01]  /*4fd0*/  IMAD.MOV.U32 R26, RZ, RZ, R14 ;  /* 0x000000ffff1a7224 */ /* 0x000fe200078e000e */
[----:B------:R-:W-:Y:S01]  /*4fe0*/  MOV R11, R13 ;  /* 0x0000000d000b7202 */ /* 0x000fe20000000f00 */
[----:B------:R-:W-:Y:S01]  /*4ff0*/  IMAD.MOV.U32 R10, RZ, RZ, R16 ;  /* 0x000000ffff0a7224 */ /* 0x000fe200078e0010 */
[----:B------:R-:W-:Y:S02]  /*5000*/  MOV R9, R17 ;  /* 0x0000001100097202 */ /* 0x000fe40000000f00 */
[----:B------:R-:W-:-:S07]  /*5010*/  MOV R8, 0x5030 ;  /* 0x0000503000087802 */ /* 0x000fce0000000f00 */
[----:B------:R-:W-:Y:S05]  /*5020*/  CALL.REL.NOINC `($__internal_226_$__cuda_sm20_div_s64) ;  /* 0x0000001800b87944 */ /* 0x000fea0003c00000 */
        /* <DEDUP_REMOVED lines=10> */
.L_x_10726:
[----:B------:R-:W-:Y:S05]  /*50d0*/  BSYNC.RECONVERGENT B1 ;  /* 0x0000000000017941 */ /* 0x000fea0003800200 */
.L_x_10724:
        /* <DEDUP_REMOVED lines=38> */
.L_x_10728:
        /* <DEDUP_REMOVED lines=17> */
.L_x_10729:
[----:B------:R-:W-:Y:S05]  /*5450*/  BSYNC.RECONVERGENT B1 ;  /* 0x0000000000017941 */ /* 0x000fea0003800200 */
.L_x_10727:
        /* <DEDUP_REMOVED lines=40> */
.L_x_10731:
        /* <DEDUP_REMOVED lines=17> */
.L_x_10732:
[----:B------:R-:W-:Y:S05]  /*57f0*/  BSYNC.RECONVERGENT B1 ;  /* 0x0000000000017941 */ /* 0x000fea0003800200 */
.L_x_10730:
        /* <DEDUP_REMOVED lines=40> */
.L_x_10734:
        /* <DEDUP_REMOVED lines=17> */
.L_x_10735:
[----:B------:R-:W-:Y:S05]  /*5b90*/  BSYNC.RECONVERGENT B1 ;  /* 0x0000000000017941 */ /* 0x000fea0003800200 */
.L_x_10733:
        /* <DEDUP_REMOVED lines=9> */
.L_x_10723:
        /* <DEDUP_REMOVED lines=35> */
.L_x_10738:
[----:B------:R-:W-:Y:S01]  /*5e60*/  MOV R26, R14 ;  /* 0x0000000e001a7202 */ /* 0x000fe20000000f00 */
[----:B------:R-:W-:Y:S01]  /*5e70*/  IMAD.MOV.U32 R10, RZ, RZ, R16 ;  /* 0x000000ffff0a7224 */ /* 0x000fe200078e0010 */
[----:B------:R-:W-:Y:S02]  /*5e80*/  MOV R11, R13 ;  /* 0x0000000d000b7202 */ /* 0x000fe40000000f00 */
[----:B------:R-:W-:Y:S02]  /*5e90*/  MOV R9, R17 ;  /* 0x0000001100097202 */ /* 0x000fe40000000f00 */
[----:B------:R-:W-:-:S07]  /*5ea0*/  MOV R8, 0x5ec0 ;  /* 0x00005ec000087802 */ /* 0x000fce0000000f00 */
[----:B------:R-:W-:Y:S05]  /*5eb0*/  CALL.REL.NOINC `($__internal_226_$__cuda_sm20_div_s64) ;  /* 0x0000000c00147944 */ /* 0x000fea0003c00000 */
        /* <DEDUP_REMOVED lines=10> */
.L_x_10739:
[----:B------:R-:W-:Y:S05]  /*5f60*/  BSYNC.RECONVERGENT B1 ;  /* 0x0000000000017941 */ /* 0x000fea0003800200 */
.L_x_10737:
        /* <DEDUP_REMOVED lines=39> */
.L_x_10741:
        /* <DEDUP_REMOVED lines=17> */
.L_x_10742:
[----:B------:R-:W-:Y:S05]  /*62f0*/  BSYNC.RECONVERGENT B1 ;  /* 0x0000000000017941 */ /* 0x000fea0003800200 */
.L_x_10740:
        /* <DEDUP_REMOVED lines=9> */
.L_x_10736:
        /* <DEDUP_REMOVED lines=31> */
.L_x_10744:
[----:B------:R-:W-:Y:S02]  /*6580*/  MOV R15, R23 ;  /* 0x00000017000f7202 */ /* 0x000fe40000000f00 */
[----:B------:R-:W-:Y:S02]  /*6590*/  MOV R23, R13 ;  /* 0x0000000d00177202 */ /* 0x000fe40000000f00 */
[----:B------:R-:W-:-:S07]  /*65a0*/  MOV R24, 0x65c0 ;  /* 0x000065c000187802 */ /* 0x000fce0000000f00 */
[----:B------:R-:W-:Y:S05]  /*65b0*/  CALL.REL.NOINC `($__internal_227_$__cuda_sm20_rem_s64) ;  /* 0x0000000800a07944 */ /* 0x000fea0003c00000 */
.L_x_10745:
[----:B------:R-:W-:Y:S05]  /*65c0*/  BSYNC.RECONVERGENT B1 ;  /* 0x0000000000017941 */ /* 0x000fea0003800200 */
.L_x_10743:
[----:B------:R-:W0:Y:S02]  /*65d0*/  LDC.64 R10, c[0x0][0x398] ;  /* 0x0000e600ff0a7b82 */ /* 0x000e240000000a00 */
[----:B0-----:R-:W-:-:S06]  /*65e0*/  IMAD.WIDE.U32 R6, R7, 0x8, R10 ;  /* 0x0000000807067825 */ /* 0x001fcc00078e000a */
[----:B------:R-:W2:Y:S02]  /*65f0*/  LDG.E.64 R6, desc[UR8][R6.64] ;  /* 0x0000000806067981 */ /* 0x000ea4000c1e1b00 */
[-C--:B--2---:R-:W-:Y:S02]  /*6600*/  IMAD R3, R7, R8.reuse, RZ ;  /* 0x0000000807037224 */ /* 0x084fe400078e02ff */
[----:B------:R-:W-:-:S04]  /*6610*/  IMAD.WIDE.U32 R4, R6, R8, R4 ;  /* 0x0000000806047225 */ /* 0x000fc800078e0004 */
[----:B------:R-:W-:-:S04]  /*6620*/  IMAD R3, R6, R9, R3 ;  /* 0x0000000906037224 */ /* 0x000fc800078e0203 */
[----:B------:R-:W-:-:S07]  /*6630*/  IMAD.IADD R5, R5, 0x1, R3 ;  /* 0x0000000105057824 */ /* 0x000fce00078e0203 */
.L_x_10696:
[----:B------:R-:W0:Y:S02]  /*6640*/  LDCU.64 UR12, c[0x0][0x388] ;  /* 0x00007100ff0c77ac */ /* 0x000e240008000a00 */
[----:B0-----:R-:W-:-:S04]  /*6650*/  IADD3 R4, P0, PT, R4, UR12, RZ ;  /* 0x0000000c04047c10 */ /* 0x001fc8000ff1e0ff */
[----:B------:R-:W-:-:S05]  /*6660*/  IADD3.X R5, PT, PT, R5, UR13, RZ, P0, !PT ;  /* 0x0000000d05057c10 */ /* 0x000fca00087fe4ff */
[----:B------:R-:W2:Y:S02]  /*6670*/  LDG.E.U8 R4, desc[UR8][R4.64] ;  /* 0x0000000804047981 */ /* 0x000ea4000c1e1100 */
[----:B--2---:R-:W-:-:S04]  /*6680*/  ISETP.NE.AND P0, PT, R4, RZ, PT ;  /* 0x000000ff0400720c */ /* 0x004fc80003f05270 */
[----:B------:R-:W-:-:S05]  /*6690*/  SEL R3, RZ, 0x1, !P0 ;  /* 0x00000001ff037807 */ /* 0x000fca0004000000 */
[----:B------:R0:W-:Y:S04]  /*66a0*/  STS.U8 [R0+UR4], R3 ;  /* 0x0000000300007988 */ /* 0x0001e80008000004 */
.L_x_10695:
[----:B------:R-:W-:Y:S05]  /*66b0*/  BSYNC.RECONVERGENT B0 ;  /* 0x0000000000007941 */ /* 0x000fea0003800200 */
.L_x_10645:
[----:B------:R-:W-:Y:S01]  /*66c0*/  BAR.SYNC.DEFER_BLOCKING 0x0 ;  /* 0x0000000000007b1d */ /* 0x000fe20000010000 */
[----:B------:R-:W-:-:S09]  /*66d0*/  UISETP.GE.U32.AND UP0, UPT, UR5, 0x42, UPT ;  /* 0x000000420500788c */ /* 0x000fd2000bf06070 */
[----:B------:R-:W-:Y:S05]  /*66e0*/  BRA.U !UP0, `(.L_x_10746) ;  /* 0x00000001083c7547 */ /* 0x000fea000b800000 */
.L_x_10749:
        /* <DEDUP_REMOVED lines=10> */
.L_x_10748:
[----:B------:R-:W-:Y:S05]  /*6790*/  BSYNC.RECONVERGENT B0 ;  /* 0x0000000000007941 */ /* 0x000fea0003800200 */
.L_x_10747:
[----:B------:R-:W-:Y:S01]  /*67a0*/  BAR.SYNC.DEFER_BLOCKING 0x0 ;  /* 0x0000000000007b1d */ /* 0x000fe20000010000 */
[----:B------:R-:W-:-:S05]  /*67b0*/  UISETP.GT.U32.AND UP0, UPT, UR5, 0x83, UPT ;  /* 0x000000830500788c */ /* 0x000fca000bf04070 */
[----:B------:R-:W-:-:S04]  /*67c0*/  UMOV UR5, UR6 ;  /* 0x0000000600057c82 */ /* 0x000fc80008000000 */
[----:B------:R-:W-:Y:S05]  /*67d0*/  BRA.U UP0, `(.L_x_10749) ;  /* 0xfffffffd00c47547 */ /* 0x000fea000b83ffff */
.L_x_10746:
        /* <DEDUP_REMOVED lines=51> */
        .weak           $__internal_226_$__cuda_sm20_div_s64
        .type           $__internal_226_$__cuda_sm20_div_s64,@function
        .size           $__internal_226_$__cuda_sm20_div_s64,($__internal_227_$__cuda_sm20_rem_s64 - $__internal_226_$__cuda_sm20_div_s64)
$__internal_226_$__cuda_sm20_div_s64:
        /* <DEDUP_REMOVED lines=82> */
[----:B------:R-:W-:Y:S06]  /*7030*/  RET.REL.NODEC R8 `(uncontiguous_all_i8) ;  /* 0xffffff8c08f07950 */ /* 0x000fec0003c3ffff */
        .weak           $__internal_227_$__cuda_sm20_rem_s64
        .type           $__internal_227_$__cuda_sm20_rem_s64,@function
        .size           $__internal_227_$__cuda_sm20_rem_s64,(.L_x_32430 - $__internal_227_$__cuda_sm20_rem_s64)
$__internal_227_$__cuda_sm20_rem_s64:
        /* <DEDUP_REMOVED lines=76> */
[----:B------:R-:W-:Y:S06]  /*7500*/  RET.REL.NODEC R24 `(uncontiguous_all_i8) ;  /* 0xffffff8818bc7950 */ /* 0x000fec0003c3ffff */
.L_x_10750:
        /* <DEDUP_REMOVED lines=15> */
.L_x_32430:


//--------------------- .text.contiguous_all_i8   --------------------------
	.section	.text.contiguous_all_i8,"ax",@progbits
	.align	128
        .global         contiguous_all_i8
        .type           contiguous_all_i8,@function
        .size           contiguous_all_i8,(.L_x_33132 - contiguous_all_i8)
        .other          contiguous_all_i8,@"STO_CUDA_ENTRY STV_DEFAULT"
contiguous_all_i8:
.text.contiguous_all_i8:
        /* <DEDUP_REMOVED lines=32> */
.L_x_10754:
[----:B------:R-:W-:Y:S05]  /*0200*/  BSYNC.RECONVERGENT B1 ;  /* 0x0000000000017941 */ /* 0x000fea0003800200 */
.L_x_10753:
[----:B------:R-:W-:-:S05]  /*0210*/  SEL R3, RZ, 0x1, !P0 ;  /* 0x00000001ff037807 */ /* 0x000fca0004000000 */
[----:B------:R0:W-:Y:S01]  /*0220*/  STS.U8 [R0+UR4], R3 ;  /* 0x0000000300007988 */ /* 0x0001e20008000004 */
[----:B------:R-:W-:Y:S05]  /*0230*/  BRA `(.L_x_10755) ;  /* 0x0000000000287947 */ /* 0x000fea0003800000 */
.L_x_10752:
        /* <DEDUP_REMOVED lines=10> */
.L_x_10755:
[----:B------:R-:W-:Y:S05]  /*02e0*/  BSYNC.RECONVERGENT B0 ;  /* 0x0000000000007941 */ /* 0x000fea0003800200 */
.L_x_10751:
[----:B------:R-:W-:Y:S01]  /*02f0*/  BAR.SYNC.DEFER_BLOCKING 0x0 ;  /* 0x0000000000007b1d */ /* 0x000fe20000010000 */
[----:B------:R-:W-:-:S09]  /*0300*/  UISETP.GE.U32.AND UP0, UPT, UR5, 0x42, UPT ;  /* 0x000000420500788c */ /* 0x000fd2000bf06070 */
[----:B------:R-:W-:Y:S05]  /*0310*/  BRA.U !UP0, `(.L_x_10756) ;  /* 0x00000001083c7547 */ /* 0x000fea000b800000 */
.L_x_10759:
        /* <DEDUP_REMOVED lines=10> */
.L_x_10758:
[----:B------:R-:W-:Y:S05]  /*03c0*/  BSYNC.RECONVERGENT B0 ;  /* 0x0000000000007941 */ /* 0x000fea0003800200 */
.L_x_10757:
[----:B------:R-:W-:Y:S01]  /*03d0*/  BAR.SYNC.DEFER_BLOCKING 0x0 ;  /* 0x0000000000007b1d */ /* 0x000fe20000010000 */
[----:B------:R-:W-:-:S05]  /*03e0*/  UISETP.GT.U32.AND UP0, UPT, UR5, 0x83, UPT ;  /* 0x000000830500788c */ /* 0x000fca000bf04070 */
[----:B------:R-:W-:-:S04]  /*03f0*/  UMOV UR5, UR6 ;  /* 0x0000000600057c82 */ /* 0x000fc80008000000 */
[----:B------:R-:W-:Y:S05]  /*0400*/  BRA.U UP0, `(.L_x_10759) ;  /* 0xfffffffd00c47547 */ /* 0x000fea000b83ffff */
.L_x_10756:
        /* <DEDUP_REMOVED lines=51> */
.L_x_10760:
        /* <DEDUP_REMOVED lines=12> */
.L_x_33132:


//--------------------- .text.contiguous_all33_bool --------------------------
	.section	.text.contiguous_all33_bool,"ax",@progbits
	.align	128
        .global         contiguous_all33_bool
        .type           contiguous_all33_bool,@function
        .size           contiguous_all33_bool,(.L_x_33133 - contiguous_all33_bool)
        .other          contiguous_all33_bool,@"STO_CUDA_ENTRY STV_DEFAULT"
contiguous_all33_bool:
.text.contiguous_all33_bool:
        /* <DEDUP_REMOVED lines=26> */
[----:B------:R-:W-:-:S06]  /*01a0*/  IMAD.X R5, RZ, RZ, UR13, P0 ;  /* 0x0000000dff057e24 */ /* 0x000fcc00080e06ff */
[----:B-1----:R-:W2:Y:S01]  /*01b0*/  LDG.E.U8 R5, desc[UR6][R4.64] ;  /* 0x0000000604057981 */ /* 0x002ea2000c1e1100 */
[----:B------:R-:W-:-:S03]  /*01c0*/  ISETP.NE.AND P0, PT, R7, RZ, PT ;  /* 0x000000ff0700720c */ /* 0x000fc60003f05270 */
[----:B--2---:R0:W-:Y:S01]  /*01d0*/  STS.U8 [R6+UR5], R5 ;  /* 0x0000000506007988 */ /* 0x0041e20008000005 */
[----:B------:R-:W-:Y:S09]  /*01e0*/  BAR.SYNC.DEFER_BLOCKING 0x0 ;  /* 0x0000000000007b1d */ /* 0x000ff20000010000 */
[----:B------:R-:W-:Y:S05]  /*01f0*/  @P0 EXIT ;  /* 0x000000000000094d */ /* 0x000fea0003800000 */
        /* <DEDUP_REMOVED lines=16> */
.L_x_10765:
        /* <DEDUP_REMOVED lines=36> */
.L_x_10764:
[----:B------:R-:W-:Y:S05]  /*0540*/  BSYNC.RECONVERGENT B0 ;  /* 0x0000000000007941 */ /* 0x000fea0003800200 */
.L_x_10763:
[----:B------:R-:W-:Y:S01]  /*0550*/  UIADD3 UR4, UPT, UPT, UR4, 0x8, URZ ;  /* 0x0000000804047890 */ /* 0x000fe2000fffe0ff */
[----:B------:R-:W-:Y:S01]  /*0560*/  SEL R5, RZ, 0x1, !P0 ;  /* 0x00000001ff057807 */ /* 0x000fe20004000000 */
[----:B------:R-:W-:Y:S01]  /*0570*/  IMAD R10, R3, 0x8, R10 ;  /* 0x00000008030a7824 */ /* 0x000fe200078e020a */
[----:B------:R-:W-:Y:S09]  /*0580*/  @P1 BRA `(.L_x_10765) ;  /* 0xfffffffc005c1947 */ /* 0x000ff2000383ffff */
[----:B------:R-:W-:-:S12]  /*0590*/  UIADD3 UR4, UPT, UPT, UR4, 0x1, URZ ;  /* 0x0000000104047890 */ /* 0x000fd8000fffe0ff */
.L_x_10762:
        /* <DEDUP_REMOVED lines=23> */
.L_x_10769:
[----:B------:R-:W-:Y:S05]  /*0710*/  BSYNC.RECONVERGENT B0 ;  /* 0x0000000000007941 */ /* 0x000fea0003800200 */
.L_x_10768:
[----:B------:R-:W-:Y:S01]  /*0720*/  SEL R5, RZ, 0x1, !P0 ;  /* 0x00000001ff057807 */ /* 0x000fe20004000000 */
[----:B------:R-:W-:-:S12]  /*0730*/  UIADD3 UR4, UPT, UPT, UR4, 0x4, URZ ;  /* 0x0000000404047890 */ /* 0x000fd8000fffe0ff */
.L_x_10767:
        /* <DEDUP_REMOVED lines=14> */
.L_x_10772:
[----:B------:R-:W-:Y:S05]  /*0820*/  BSYNC.RECONVERGENT B0 ;  /* 0x0000000000007941 */ /* 0x000fea0003800200 */
.L_x_10771:
[----:B------:R-:W-:Y:S01]  /*0830*/  SEL R5, RZ, 0x1, !P0 ;  /* 0x00000001ff057807 */ /* 0x000fe20004000000 */
[----:B------:R-:W-:-:S12]  /*0840*/  UIADD3 UR4, UPT, UPT, UR4, 0x2, URZ ;  /* 0x0000000204047890 */ /* 0x000fd8000fffe0ff */
.L_x_10770:
        /* <DEDUP_REMOVED lines=8> */
.L_x_10766:
[----:B-1----:R0:W-:Y:S02]  /*08d0*/  STS.U8 [R0+UR5], R5 ;  /* 0x0000000500007988 */ /* 0x0021e40008000005 */
.L_x_10761:
        /* <DEDUP_REMOVED lines=9> */
.L_x_10773:
        /* <DEDUP_REMOVED lines=9> */
.L_x_33133:


//--------------------- .text.contiguous_all3_bool --------------------------
	.section	.text.contiguous_all3_bool,"ax",@progbits
	.align	128
        .global         contiguous_all3_bool
        .type           contiguous_all3_bool,@function
        .size           contiguous_all3_bool,(.L_x_32432 - contiguous_all3_bool)
        .other          contiguous_all3_bool,@"STO_CUDA_ENTRY STV_DEFAULT"
contiguous_all3_bool:
.text.contiguous_all3_bool:
        /* <DEDUP_REMOVED lines=43> */
.L_x_10792:
        /* <DEDUP_REMOVED lines=27> */
.L_x_10776:
[----:B------:R-:W-:Y:S01]  /*0460*/  IMAD.MOV.U32 R27, RZ, RZ, R32 ;  /* 0x000000ffff1b7224 */ /* 0x000fe200078e0020 */
[----:B0-----:R-:W-:Y:S01]  /*0470*/  MOV R2, R34 ;  /* 0x0000002200027202 */ /* 0x001fe20000000f00 */
[----:B------:R-:W-:Y:S01]  /*0480*/  IMAD.MOV.U32 R0, RZ, RZ, R35 ;  /* 0x000000ffff007224 */ /* 0x000fe200078e0023 */
[----:B------:R-:W-:-:S07]  /*0490*/  MOV R9, 0x4b0 ;  /* 0x000004b000097802 */ /* 0x000fce0000000f00 */
[----:B-12-4-:R-:W-:Y:S05]  /*04a0*/  CALL.REL.NOINC `($__internal_228_$__cuda_sm20_div_s64) ;  /* 0x0000003400147944 */ /* 0x016fea0003c00000 */
        /* <DEDUP_REMOVED lines=8> */
.L_x_10777:
        /* <DEDUP_REMOVED lines=33> */
.L_x_10778:
[----:B------:R-:W-:Y:S01]  /*0740*/  IMAD.MOV.U32 R27, RZ, RZ, R31 ;  /* 0x000000ffff1b7224 */ /* 0x000fe200078e001f */
[----:B0-----:R-:W-:Y:S01]  /*0750*/  MOV R2, R34 ;  /* 0x0000002200027202 */ /* 0x001fe20000000f00 */
[----:B------:R-:W-:Y:S01]  /*0760*/  IMAD.MOV.U32 R0, RZ, RZ, R35 ;  /* 0x000000ffff007224 */ /* 0x000fe200078e0023 */
[----:B------:R-:W-:-:S07]  /*0770*/  MOV R9, 0x790 ;  /* 0x0000079000097802 */ /* 0x000fce0000000f00 */
[----:B----4-:R-:W-:Y:S05]  /*0780*/  CALL.REL.NOINC `($__internal_228_$__cuda_sm20_div_s64) ;  /* 0x00000030005c7944 */ /* 0x010fea0003c00000 */
        /* <DEDUP_REMOVED lines=9> */
.L_x_10779:
        /* <DEDUP_REMOVED lines=35> */
.L_x_10780:
[----:B------:R-:W-:Y:S01]  /*0a50*/  MOV R27, R29 ;  /* 0x0000001d001b7202 */ /* 0x000fe20000000f00 */
[----:B------:R-:W-:Y:S01]  /*0a60*/  IMAD.MOV.U32 R2, RZ, RZ, R32 ;  /* 0x000000ffff027224 */ /* 0x000fe200078e0020 */
[----:B------:R-:W-:Y:S02]  /*0a70*/  MOV R0, R33 ;  /* 0x0000002100007202 */ /* 0x000fe40000000f00 */
[----:B------:R-:W-:-:S07]  /*0a80*/  MOV R9, 0xaa0 ;  /* 0x00000aa000097802 */ /* 0x000fce0000000f00 */
[----:B----4-:R-:W-:Y:S05]  /*0a90*/  CALL.REL.NOINC `($__internal_228_$__cuda_sm20_div_s64) ;  /* 0x0000002c00987944 */ /* 0x010fea0003c00000 */
        /* <DEDUP_REMOVED lines=9> */
.L_x_10781:
        /* <DEDUP_REMOVED lines=33> */
.L_x_10782:
[----:B------:R-:W-:Y:S01]  /*0d40*/  IMAD.MOV.U32 R27, RZ, RZ, R28 ;  /* 0x000000ffff1b7224 */ /* 0x000fe200078e001c */
[----:B------:R-:W-:Y:S01]  /*0d50*/  MOV R2, R32 ;  /* 0x0000002000027202 */ /* 0x000fe20000000f00 */
[----:B------:R-:W-:Y:S01]  /*0d60*/  IMAD.MOV.U32 R0, RZ, RZ, R33 ;  /* 0x000000ffff007224 */ /* 0x000fe200078e0021 */
[----:B------:R-:W-:-:S07]  /*0d70*/  MOV R9, 0xd90 ;  /* 0x00000d9000097802 */ /* 0x000fce0000000f00 */
[----:B----4-:R-:W-:Y:S05]  /*0d80*/  CALL.REL.NOINC `($__internal_228_$__cuda_sm20_div_s64) ;  /* 0x0000002800dc7944 */ /* 0x010fea0003c00000 */
        /* <DEDUP_REMOVED lines=8> */
.L_x_10783:
        /* <DEDUP_REMOVED lines=34> */
.L_x_10784:
        /* <DEDUP_REMOVED lines=14> */
.L_x_10785:
        /* <DEDUP_REMOVED lines=34> */
.L_x_10786:
[----:B------:R-:W-:Y:S01]  /*1330*/  MOV R27, R28 ;  /* 0x0000001c001b7202 */ /* 0x000fe20000000f00 */
[----:B------:R-:W-:Y:S01]  /*1340*/  IMAD.MOV.U32 R2, RZ, RZ, R32 ;  /* 0x000000ffff027224 */ /* 0x000fe200078e0020 */
[----:B------:R-:W-:Y:S02]  /*1350*/  MOV R0, R33 ;  /* 0x0000002100007202 */ /* 0x000fe40000000f00 */
[----:B------:R-:W-:-:S07]  /*1360*/  MOV R9, 0x1380 ;  /* 0x0000138000097802 */ /* 0x000fce0000000f00 */
[----:B----4-:R-:W-:Y:S05]  /*1370*/  CALL.REL.NOINC `($__internal_228_$__cuda_sm20_div_s64) ;  /* 0x0000002400607944 */ /* 0x010fea0003c00000 */
        /* <DEDUP_REMOVED lines=9> */
.L_x_10787:
        /* <DEDUP_REMOVED lines=34> */
.L_x_10788:
        /* <DEDUP_REMOVED lines=14> */
.L_x_10789:
        /* <DEDUP_REMOVED lines=34> */
.L_x_10790:
[----:B------:R-:W-:Y:S01]  /*1930*/  MOV R27, R30 ;  /* 0x0000001e001b7202 */ /* 0x000fe20000000f00 */
[----:B------:R-:W-:Y:S01]  /*1940*/  IMAD.MOV.U32 R2, RZ, RZ, R32 ;  /* 0x000000ffff027224 */ /* 0x000fe200078e0020 */
[----:B------:R-:W-:Y:S02]  /*1950*/  MOV R0, R33 ;  /* 0x0000002100007202 */ /* 0x000fe40000000f00 */
[----:B------:R-:W-:-:S07]  /*1960*/  MOV R9, 0x1980 ;  /* 0x0000198000097802 */ /* 0x000fce0000000f00 */
[----:B----4-:R-:W-:Y:S05]  /*1970*/  CALL.REL.NOINC `($__internal_228_$__cuda_sm20_div_s64) ;  /* 0x0000001c00e07944 */ /* 0x010fea0003c00000 */
        /* <DEDUP_REMOVED lines=9> */
.L_x_10791:
        /* <DEDUP_REMOVED lines=14> */
.L_x_10775:
        /* <DEDUP_REMOVED lines=33> */
.L_x_10794:
[----:B------:R-:W-:Y:S01]  /*1d00*/  IMAD.MOV.U32 R27, RZ, RZ, R32 ;  /* 0x000000ffff1b7224 */ /* 0x000fe200078e0020 */
[----:B0-----:R-:W-:Y:S01]  /*1d10*/  MOV R2, R16 ;  /* 0x0000001000027202 */ /* 0x001fe20000000f00 */
[----:B------:R-:W-:Y:S01]  /*1d20*/  IMAD.MOV.U32 R0, RZ, RZ, R17 ;  /* 0x000000ffff007224 */ /* 0x000fe200078e0011 */
[----:B------:R-:W-:-:S07]  /*1d30*/  MOV R9, 0x1d50 ;  /* 0x00001d5000097802 */ /* 0x000fce0000000f00 */
[----:B------:R-:W-:Y:S05]  /*1d40*/  CALL.REL.NOINC `($__internal_228_$__cuda_sm20_div_s64) ;  /* 0x0000001800ec7944 */ /* 0x000fea0003c00000 */
        /* <DEDUP_REMOVED lines=8> */
.L_x_10795:
        /* <DEDUP_REMOVED lines=35> */
.L_x_10796:
[----:B------:R-:W-:Y:S01]  /*2000*/  IMAD.MOV.U32 R27, RZ, RZ, R17 ;  /* 0x000000ffff1b7224 */ /* 0x000fe200078e0011 */
[----:B0-----:R-:W-:Y:S01]  /*2010*/  MOV R2, R18 ;  /* 0x0000001200027202 */ /* 0x001fe20000000f00 */
[----:B------:R-:W-:Y:S01]  /*2020*/  IMAD.MOV.U32 R0, RZ, RZ, R19 ;  /* 0x000000ffff007224 */ /* 0x000fe200078e0013 */
[----:B------:R-:W-:-:S07]  /*2030*/  MOV R9, 0x2050 ;  /* 0x0000205000097802 */ /* 0x000fce0000000f00 */
[----:B------:R-:W-:Y:S05]  /*2040*/  CALL.REL.NOINC `($__internal_228_$__cuda_sm20_div_s64) ;  /* 0x00000018002c7944 */ /* 0x000fea0003c00000 */
        /* <DEDUP_REMOVED lines=9> */
.L_x_10797:
        /* <DEDUP_REMOVED lines=36> */
.L_x_10798:
[----:B------:R-:W-:Y:S01]  /*2320*/  IMAD.MOV.U32 R27, RZ, RZ, R19 ;  /* 0x000000ffff1b7224 */ /* 0x000fe200078e0013 */
[----:B------:R-:W-:Y:S01]  /*2330*/  MOV R2, R28 ;  /* 0x0000001c00027202 */ /* 0x000fe20000000f00 */
[----:B------:R-:W-:Y:S01]  /*2340*/  IMAD.MOV.U32 R0, RZ, RZ, R29 ;  /* 0x000000ffff007224 */ /* 0x000fe200078e001d */
[----:B------:R-:W-:-:S07]  /*2350*/  MOV R9, 0x2370 ;  /* 0x0000237000097802 */ /* 0x000fce0000000f00 */
[----:B------:R-:W-:Y:S05]  /*2360*/  CALL.REL.NOINC `($__internal_228_$__cuda_sm20_div_s64) ;  /* 0x0000001400647944 */ /* 0x000fea0003c00000 */
        /* <DEDUP_REMOVED lines=9> */
.L_x_10799:
        /* <DEDUP_REMOVED lines=37> */
.L_x_10800:
[----:B------:R-:W-:Y:S01]  /*2650*/  MOV R27, R18 ;  /* 0x00000012001b7202 */ /* 0x000fe20000000f00 */
[----:B------:R-:W-:Y:S01]  /*2660*/  IMAD.MOV.U32 R2, RZ, RZ, R28 ;  /* 0x000000ffff027224 */ /* 0x000fe200078e001c */
[----:B------:R-:W-:Y:S02]  /*2670*/  MOV R0, R29 ;  /* 0x0000001d00007202 */ /* 0x000fe40000000f00 */
[----:B------:R-:W-:-:S07]  /*2680*/  MOV R9, 0x26a0 ;  /* 0x000026a000097802 */ /* 0x000fce0000000f00 */
[----:B------:R-:W-:Y:S05]  /*2690*/  CALL.REL.NOINC `($__internal_228_$__cuda_sm20_div_s64) ;  /* 0x0000001000987944 */ /* 0x000fea0003c00000 */
        /* <DEDUP_REMOVED lines=8> */
.L_x_10801:
        /* <DEDUP_REMOVED lines=9> */
.L_x_10793:
        /* <DEDUP_REMOVED lines=31> */
.L_x_10803:
        /* <DEDUP_REMOVED lines=13> */
.L_x_10804:
        /* <DEDUP_REMOVED lines=35> */
.L_x_10805:
[----:B------:R-:W-:Y:S01]  /*2ca0*/  MOV R27, R17 ;  /* 0x00000011001b7202 */ /* 0x000fe20000000f00 */
[----:B0-----:R-:W-:Y:S01]  /*2cb0*/  IMAD.MOV.U32 R2, RZ, RZ, R18 ;  /* 0x000000ffff027224 */ /* 0x001fe200078e0012 */
[----:B------:R-:W-:Y:S02]  /*2cc0*/  MOV R0, R19 ;  /* 0x0000001300007202 */ /* 0x000fe40000000f00 */
[----:B------:R-:W-:-:S07]  /*2cd0*/  MOV R9, 0x2cf0 ;  /* 0x00002cf000097802 */ /* 0x000fce0000000f00 */
[----:B------:R-:W-:Y:S05]  /*2ce0*/  CALL.REL.NOINC `($__internal_228_$__cuda_sm20_div_s64) ;  /* 0x0000000c00047944 */ /* 0x000fea0003c00000 */
        /* <DEDUP_REMOVED lines=9> */
.L_x_10806:
        /* <DEDUP_REMOVED lines=10> */
.L_x_10802:
        /* <DEDUP_REMOVED lines=29> */
.L_x_10807:
[----:B------:R-:W-:-:S07]  /*2ff0*/  MOV R0, 0x3010 ;  /* 0x0000301000007802 */ /* 0x000fce0000000f00 */
[----:B0-----:R-:W-:Y:S05]  /*3000*/  CALL.REL.NOINC `($__internal_229_$__cuda_sm20_rem_s64) ;  /* 0x0000000c008c7944 */ /* 0x001fea0003c00000 */
[----:B------:R-:W-:Y:S02]  /*3010*/  MOV R10, R2 ;  /* 0x00000002000a7202 */ /* 0x000fe40000000f00 */
[----:B------:R-:W-:-:S07]  /*3020*/  MOV R11, R9 ;  /* 0x00000009000b7202 */ /* 0x000fce0000000f00 */
.L_x_10808:
[----:B------:R-:W0:Y:S02]  /*3030*/  LDC.64 R12, c[0x0][0x398] ;  /* 0x0000e600ff0c7b82 */ /* 0x000e240000000a00 */
[----:B0-----:R-:W-:-:S06]  /*3040*/  IMAD.WIDE.U32 R2, R3, 0x8, R12 ;  /* 0x0000000803027825 */ /* 0x001fcc00078e000c */
[----:B------:R-:W2:Y:S02]  /*3050*/  LDG.E.64 R2, desc[UR10][R2.64] ;  /* 0x0000000a02027981 */ /* 0x000ea4000c1e1b00 */
[-C--:B--2---:R-:W-:Y:S02]  /*3060*/  IMAD R9, R3, R10.reuse, RZ ;  /* 0x0000000a03097224 */ /* 0x084fe400078e02ff */
[----:B------:R-:W-:-:S04]  /*3070*/  IMAD.WIDE.U32 R28, R2, R10, R28 ;  /* 0x0000000a021c7225 */ /* 0x000fc800078e001c */
[----:B------:R-:W-:-:S04]  /*3080*/  IMAD R9, R2, R11, R9 ;  /* 0x0000000b02097224 */ /* 0x000fc800078e0209 */
[----:B------:R-:W-:-:S07]  /*3090*/  IMAD.IADD R29, R29, 0x1, R9 ;  /* 0x000000011d1d7824 */ /* 0x000fce00078e0209 */
.L_x_10774:
        /* <DEDUP_REMOVED lines=25> */
[----:B------:R0:W2:Y:S01]  /*3230*/  LDS.U8 R2, [R7+UR5] ;  /* 0x0000000507027984 */ /* 0x0000a20008000000 */
[----:B------:R-:W-:Y:S05]  /*3240*/  @!P0 BRA `(.L_x_10810) ;  /* 0x0000000000b88947 */ /* 0x000fea0003800000 */
[----:B-1----:R-:W-:Y:S01]  /*3250*/  LOP3.LUT R4, R5, 0xfffffff8, RZ, 0xc0, !PT ;  /* 0xfffffff805047812 */ /* 0x002fe200078ec0ff */
[----:B------:R-:W-:Y:S01]  /*3260*/  UMOV UR4, URZ ;  /* 0x000000ff00047c82 */ /* 0x000fe20008000000 */
[----:B------:R-:W-:-:S03]  /*3270*/  MOV R9, R3 ;  /* 0x0000000300097202 */ /* 0x000fc60000000f00 */
[----:B------:R-:W-:-:S07]  /*3280*/  IMAD.MOV R4, RZ, RZ, -R4 ;  /* 0x000000ffff047224 */ /* 0x000fce00078e0a04 */
.L_x_10813:
[----:B--2---:R-:W-:Y:S01]  /*3290*/  LOP3.LUT P2, RZ, R2, 0xff, RZ, 0xc0, !PT ;  /* 0x000000ff02ff7812 */ /* 0x004fe2000784c0ff */
        /* <DEDUP_REMOVED lines=35> */
.L_x_10812:
[----:B------:R-:W-:Y:S05]  /*34d0*/  BSYNC.RECONVERGENT B0 ;  /* 0x0000000000007941 */ /* 0x000fea0003800200 */
.L_x_10811:
[----:B------:R-:W-:Y:S01]  /*34e0*/  UIADD3 UR4, UPT, UPT, UR4, 0x8, URZ ;  /* 0x0000000804047890 */ /* 0x000fe2000fffe0ff */
[----:B------:R-:W-:Y:S01]  /*34f0*/  SEL R2, RZ, 0x1, !P0 ;  /* 0x00000001ff027807 */ /* 0x000fe20004000000 */
[----:B------:R-:W-:Y:S01]  /*3500*/  IMAD R9, R6, 0x8, R9 ;  /* 0x0000000806097824 */ /* 0x000fe200078e0209 */
[----:B------:R-:W-:Y:S09]  /*3510*/  @P1 BRA `(.L_x_10813) ;  /* 0xfffffffc005c1947 */ /* 0x000ff2000383ffff */
[----:B------:R-:W-:-:S12]  /*3520*/  UIADD3 UR4, UPT, UPT, UR4, 0x1, URZ ;  /* 0x0000000104047890 */ /* 0x000fd8000fffe0ff */
.L_x_10810:
[----:B------:R-:W-:-:S13]  /*3530*/  ISETP.NE.AND P0, PT, R0, RZ, PT ;  /* 0x000000ff0000720c */ /* 0x000fda0003f05270 */
[----:B------:R-:W-:Y:S05]  /*3540*/  @!P0 BRA `(.L_x_10814) ;  /* 0x0000000000c48947 */ /* 0x000fea0003800000 */
[----:B------:R-:W-:Y:S02]  /*3550*/  ISETP.GE.U32.AND P0, PT, R0, 0x4, PT ;  /* 0x000000040000780c */ /* 0x000fe40003f06070 */
[----:B-1----:R-:W-:-:S11]  /*3560*/  LOP3.LUT R4, R5, 0x3, RZ, 0xc0, !PT ;  /* 0x0000000305047812 */ /* 0x002fd600078ec0ff */
[----:B------:R-:W-:Y:S05]  /*3570*/  @!P0 BRA `(.L_x_10815) ;  /* 0x0000000000548947 */ /* 0x000fea0003800000 */
[----:B--2---:R-:W-:Y:S01]  /*3580*/  LOP3.LUT P1, RZ, R2, 0xff, RZ, 0xc0, !PT ;  /* 0x000000ff02ff7812 */ /* 0x004fe2000782c0ff */
        /* <DEDUP_REMOVED lines=17> */
.L_x_10817:
[----:B------:R-:W-:Y:S05]  /*36a0*/  BSYNC.RECONVERGENT B0 ;  /* 0x0000000000007941 */ /* 0x000fea0003800200 */
.L_x_10816:
[----:B------:R-:W-:Y:S01]  /*36b0*/  SEL R2, RZ, 0x1, !P0 ;  /* 0x00000001ff027807 */ /* 0x000fe20004000000 */
[----:B------:R-:W-:-:S12]  /*36c0*/  UIADD3 UR4, UPT, UPT, UR4, 0x4, URZ ;  /* 0x0000000404047890 */ /* 0x000fd8000fffe0ff */
.L_x_10815:
[----:B------:R-:W-:-:S13]  /*36d0*/  ISETP.NE.AND P0, PT, R4, RZ, PT ;  /* 0x000000ff0400720c */ /* 0x000fda0003f05270 */
[----:B------:R-:W-:Y:S05]  /*36e0*/  @!P0 BRA `(.L_x_10814) ;  /* 0x00000000005c8947 */ /* 0x000fea0003800000 */
[----:B------:R-:W-:-:S13]  /*36f0*/  ISETP.NE.AND P0, PT, R4, 0x1, PT ;  /* 0x000000010400780c */ /* 0x000fda0003f05270 */
        /* <DEDUP_REMOVED lines=11> */
.L_x_10820:
[----:B------:R-:W-:Y:S05]  /*37b0*/  BSYNC.RECONVERGENT B0 ;  /* 0x0000000000007941 */ /* 0x000fea0003800200 */
.L_x_10819:
[----:B------:R-:W-:Y:S01]  /*37c0*/  SEL R2, RZ, 0x1, !P0 ;  /* 0x00000001ff027807 */ /* 0x000fe20004000000 */
[----:B------:R-:W-:-:S12]  /*37d0*/  UIADD3 UR4, UPT, UPT, UR4, 0x2, URZ ;  /* 0x0000000204047890 */ /* 0x000fd8000fffe0ff */
.L_x_10818:
[----:B------:R-:W-:-:S04]  /*37e0*/  LOP3.LUT R5, R5, 0x1, RZ, 0xc0, !PT ;  /* 0x0000000105057812 */ /* 0x000fc800078ec0ff */
[----:B------:R-:W-:-:S13]  /*37f0*/  ISETP.NE.U32.AND P0, PT, R5, 0x1, PT ;  /* 0x000000010500780c */ /* 0x000fda0003f05070 */
[----:B------:R-:W-:Y:S05]  /*3800*/  @P0 BRA `(.L_x_10814) ;  /* 0x0000000000140947 */ /* 0x000fea0003800000 */
[----:B--2---:R-:W-:-:S13]  /*3810*/  LOP3.LUT P0, RZ, R2, 0xff, RZ, 0xc0, !PT ;  /* 0x000000ff02ff7812 */ /* 0x004fda000780c0ff */
[----:B------:R-:W-:-:S06]  /*3820*/  @P0 IMAD R3, R6, UR4, R3 ;  /* 0x0000000406030c24 */ /* 0x000fcc000f8e0203 */
[----:B------:R-:W1:Y:S02]  /*3830*/  @P0 LDS.U8 R3, [R3] ;  /* 0x0000000003030984 */ /* 0x000e640000000000 */
[----:B-1----:R-:W-:-:S04]  /*3840*/  ISETP.NE.AND P0, PT, R3, RZ, P0 ;  /* 0x000000ff0300720c */ /* 0x002fc80000705270 */
[----:B------:R-:W-:-:S09]  /*3850*/  SEL R2, RZ, 0x1, !P0 ;  /* 0x00000001ff027807 */ /* 0x000fd20004000000 */
.L_x_10814:
[----:B--2---:R2:W-:Y:S02]  /*3860*/  STS.U8 [R7+UR5], R2 ;  /* 0x0000000207007988 */ /* 0x0045e40008000005 */
.L_x_10809:
[----:B-1----:R-:W1:Y:S01]  /*3870*/  LDC.64 R4, c[0x0][0x3a8] ;  /* 0x0000ea00ff047b82 */ /* 0x002e620000000a00 */
[----:B------:R-:W3:Y:S01]  /*3880*/  LDCU.64 UR4, c[0x0][0x380] ;  /* 0x00007000ff0477ac */ /* 0x000ee20008000a00 */
[----:B------:R-:W-:-:S03]  /*3890*/  HFMA2 R15, -RZ, RZ, 0, 0 ;  /* 0x00000000ff0f7431 */ /* 0x000fc600000001ff */
[----:B-1----:R-:W-:-:S04]  /*38a0*/  IMAD.WIDE.U32 R14, R4, UR8, R14 ;  /* 0x00000008040e7c25 */ /* 0x002fc8000f8e000e */
[----:B------:R-:W-:Y:S01]  /*38b0*/  IMAD R0, R5, UR8, R15 ;  /* 0x0000000805007c24 */ /* 0x000fe2000f8e020f */
[----:B---3--:R-:W-:-:S04]  /*38c0*/  IADD3 R14, P0, PT, R14, UR4, RZ ;  /* 0x000000040e0e7c10 */ /* 0x008fc8000ff1e0ff */
[----:B------:R-:W-:-:S05]  /*38d0*/  IADD3.X R15, PT, PT, R0, UR5, RZ, P0, !PT ;  /* 0x00000005000f7c10 */ /* 0x000fca00087fe4ff */
[----:B------:R-:W-:Y:S01]  /*38e0*/  STG.E.U8 desc[UR10][R14.64], R2 ;  /* 0x000000020e007986 */ /* 0x000fe2000c10110a */
[----:B------:R-:W-:Y:S05]  /*38f0*/  EXIT ;  /* 0x000000000000794d */ /* 0x000fea0003800000 */
        .weak           $__internal_228_$__cuda_sm20_div_s64
        .type           $__internal_228_$__cuda_sm20_div_s64,@function
        .size           $__internal_228_$__cuda_sm20_div_s64,($__internal_229_$__cuda_sm20_rem_s64 - $__internal_228_$__cuda_sm20_div_s64)
$__internal_228_$__cuda_sm20_div_s64:
        /* <DEDUP_REMOVED lines=83> */
[----:B------:R-:W-:Y:S06]  /*3e30*/  RET.REL.NODEC R12 `(contiguous_all3_bool) ;  /* 0xffffffc00c707950 */ /* 0x000fec0003c3ffff */
        .weak           $__internal_229_$__cuda_sm20_rem_s64
        .type           $__internal_229_$__cuda_sm20_rem_s64,@function
        .size           $__internal_229_$__cuda_sm20_rem_s64,(.L_x_32432 - $__internal_229_$__cuda_sm20_rem_s64)
$__internal_229_$__cuda_sm20_rem_s64:
        /* <DEDUP_REMOVED lines=66> */
[----:B------:R-:W-:Y:S06]  /*4260*/  RET.REL.NODEC R10 `(contiguous_all3_bool) ;  /* 0xffffffbc0a647950 */ /* 0x000fec0003c3ffff */
.L_x_10821:
        /* <DEDUP_REMOVED lines=9> */
.L_x_32432:


//--------------------- .text.contiguous_all22_bool --------------------------
	.section	.text.contiguous_all22_bool,"ax",@progbits
	.align	128
        .global         contiguous_all22_bool
        .type           contiguous_all22_bool,@function
        .size           contiguous_all22_bool,(.L_x_33135 - contiguous_all22_bool)
        .other          contiguous_all22_bool,@"STO_CUDA_ENTRY STV_DEFAULT"
contiguous_all22_bool:
.text.contiguous_all22_bool:
        /* <DEDUP_REMOVED lines=38> */
.L_x_10825:
[----:B------:R-:W-:Y:S05]  /*0260*/  BSYNC.RECONVERGENT B1 ;  /* 0x0000000000017941 */ /* 0x000fea0003800200 */
.L_x_10824:
[----:B------:R-:W-:-:S05]  /*0270*/  SEL R3, RZ, 0x1, !P0 ;  /* 0x00000001ff037807 */ /* 0x000fca0004000000 */
[----:B------:R0:W-:Y:S01]  /*0280*/  STS.U8 [R0+UR4], R3 ;  /* 0x0000000300007988 */ /* 0x0001e20008000004 */
[----:B------:R-:W-:Y:S05]  /*0290*/  BRA `(.L_x_10826) ;  /* 0x0000000000307947 */ /* 0x000fea0003800000 */
.L_x_10823:
        /* <DEDUP_REMOVED lines=12> */
.L_x_10826:
[----:B------:R-:W-:Y:S05]  /*0360*/  BSYNC.RECONVERGENT B0 ;  /* 0x0000000000007941 */ /* 0x000fea0003800200 */
.L_x_10822:
[----:B------:R-:W-:Y:S01]  /*0370*/  BAR.SYNC.DEFER_BLOCKING 0x0 ;  /* 0x0000000000007b1d */ /* 0x000fe20000010000 */
[----:B------:R-:W-:-:S09]  /*0380*/  UISETP.GE.U32.AND UP0, UPT, UR5, 0x42, UPT ;  /* 0x000000420500788c */ /* 0x000fd2000bf06070 */
[----:B------:R-:W-:Y:S05]  /*0390*/  BRA.U !UP0, `(.L_x_10827) ;  /* 0x00000001083c7547 */ /* 0x000fea000b800000 */
.L_x_10830:
[----:B------:R-:W-:Y:S01]  /*03a0*/  USHF.R.U32.HI UR7, URZ, 0x1, UR5 ;  /* 0x00000001ff077899 */ /* 0x000fe20008011605 */
[----:B------:R-:W-:Y:S05]  /*03b0*/  BSSY.RECONVERGENT B0, `(.L_x_10828) ;  /* 0x0000009000007945 */ /* 0x000fea0003800200 */
[----:B------:R-:W-:-:S13]  /*03c0*/  ISETP.GE.U32.AND P0, PT, R0, UR7, PT ;  /* 0x0000000700007c0c */ /* 0x000fda000bf06070 */
[----:B--2---:R-:W-:Y:S05]  /*03d0*/  @P0 BRA `(.L_x_10829) ;  /* 0x0000000000180947 */ /* 0x004fea0003800000 */
[----:B0-----:R-:W0:Y:S02]  /*03e0*/  LDS.U8 R3, [R0+UR4] ;  /* 0x0000000400037984 */ /* 0x001e240008000000 */
[----:B0-----:R-:W-:-:S13]  /*03f0*/  ISETP.NE.AND P0, PT, R3, RZ, PT ;  /* 0x000000ff0300720c */ /* 0x001fda0003f05270 */
[----:B------:R-:W0:Y:S02]  /*0400*/  @P0 LDS.U8 R3, [R2+UR7] ;  /* 0x0000000702030984 */ /* 0x000e240008000000 */
[----:B0-----:R-:W-:-:S04]  /*0410*/  ISETP.NE.AND P0, PT, R3, RZ, P0 ;  /* 0x000000ff0300720c */ /* 0x001fc80000705270 */
[----:B------:R-:W-:-:S05]  /*0420*/  SEL R3, RZ, 0x1, !P0 ;  /* 0x00000001ff037807 */ /* 0x000fca0004000000 */
[----:B------:R2:W-:Y:S04]  /*0430*/  STS.U8 [R0+UR4], R3 ;  /* 0x0000000300007988 */ /* 0x0005e80008000004 */
.L_x_10829:
[----:B------:R-:W-:Y:S05]  /*0440*/  BSYNC.RECONVERGENT B0 ;  /* 0x0000000000007941 */ /* 0x000fea0003800200 */
.L_x_10828:
[----:B------:R-:W-:Y:S01]  /*0450*/  BAR.SYNC.DEFER_BLOCKING 0x0 ;  /* 0x0000000000007b1d */ /* 0x000fe20000010000 */
[----:B------:R-:W-:-:S05]  /*0460*/  UISETP.GT.U32.AND UP0, UPT, UR5, 0x83, UPT ;  /* 0x000000830500788c */ /* 0x000fca000bf04070 */
[----:B------:R-:W-:-:S04]  /*0470*/  UMOV UR5, UR7 ;  /* 0x0000000700057c82 */ /* 0x000fc80008000000 */
[----:B------:R-:W-:Y:S05]  /*0480*/  BRA.U UP0, `(.L_x_10830) ;  /* 0xfffffffd00c47547 */ /* 0x000fea000b83ffff */
.L_x_10827:
        /* <DEDUP_REMOVED lines=57> */
.L_x_10831:
        /* <DEDUP_REMOVED lines=14> */
.L_x_33135:


//--------------------- .text.contiguous_all2_bool --------------------------
	.section	.text.contiguous_all2_bool,"ax",@progbits
	.align	128
        .global         contiguous_all2_bool
        .type           contiguous_all2_bool,@function
        .size           contiguous_all2_bool,(.L_x_32434 - contiguous_all2_bool)
        .other          contiguous_all2_bool,@"STO_CUDA_ENTRY STV_DEFAULT"
contiguous_all2_bool:
.text.contiguous_all2_bool:
        /* <DEDUP_REMOVED lines=49> */
.L_x_10860:
        /* <DEDUP_REMOVED lines=32> */
.L_x_10837:
[----:B------:R-:W-:Y:S01]  /*0510*/  IMAD.MOV.U32 R26, RZ, RZ, R4 ;  /* 0x000000ffff1a7224 */ /* 0x000fe200078e0004 */
[----:B------:R-:W-:Y:S01]  /*0520*/  MOV R11, R3 ;  /* 0x00000003000b7202 */ /* 0x000fe20000000f00 */
[----:B------:R-:W-:Y:S01]  /*0530*/  IMAD.MOV.U32 R10, RZ, RZ, R22 ;  /* 0x000000ffff0a7224 */ /* 0x000fe200078e0016 */
[----:B------:R-:W-:Y:S02]  /*0540*/  MOV R9, R23 ;  /* 0x0000001700097202 */ /* 0x000fe40000000f00 */
[----:B------:R-:W-:-:S07]  /*0550*/  MOV R8, 0x570 ;  /* 0x0000057000087802 */ /* 0x000fce0000000f00 */
[----:B-1----:R-:W-:Y:S05]  /*0560*/  CALL.REL.NOINC `($__internal_230_$__cuda_sm20_div_s64) ;  /* 0x0000006400887944 */ /* 0x002fea0003c00000 */
        /* <DEDUP_REMOVED lines=10> */
.L_x_10838:
[----:B------:R-:W-:Y:S05]  /*0610*/  BSYNC.RECONVERGENT B1 ;  /* 0x0000000000017941 */ /* 0x000fea0003800200 */
.L_x_10836:
        /* <DEDUP_REMOVED lines=34> */
.L_x_10840:
[----:B------:R-:W-:Y:S01]  /*0840*/  IMAD.MOV.U32 R26, RZ, RZ, R18 ;  /* 0x000000ffff1a7224 */ /* 0x000fe200078e0012 */
[----:B------:R-:W-:Y:S01]  /*0850*/  MOV R11, R19 ;  /* 0x00000013000b7202 */ /* 0x000fe20000000f00 */
[----:B------:R-:W-:Y:S01]  /*0860*/  IMAD.MOV.U32 R10, RZ, RZ, R22 ;  /* 0x000000ffff0a7224 */ /* 0x000fe200078e0016 */
[----:B------:R-:W-:Y:S02]  /*0870*/  MOV R9, R23 ;  /* 0x0000001700097202 */ /* 0x000fe40000000f00 */
[----:B------:R-:W-:-:S07]  /*0880*/  MOV R8, 0x8a0 ;  /* 0x000008a000087802 */ /* 0x000fce0000000f00 */
[----:B------:R-:W-:Y:S05]  /*0890*/  CALL.REL.NOINC `($__internal_230_$__cuda_sm20_div_s64) ;  /* 0x0000006000bc7944 */ /* 0x000fea0003c00000 */
        /* <DEDUP_REMOVED lines=8> */
.L_x_10841:
[----:B------:R-:W-:Y:S05]  /*0920*/  BSYNC.RECONVERGENT B1 ;  /* 0x0000000000017941 */ /* 0x000fea0003800200 */
.L_x_10839:
        /* <DEDUP_REMOVED lines=33> */
.L_x_10843:
[----:B------:R-:W-:Y:S01]  /*0b40*/  MOV R26, R36 ;  /* 0x00000024001a7202 */ /* 0x000fe20000000f00 */
[----:B------:R-:W-:Y:S01]  /*0b50*/  IMAD.MOV.U32 R11, RZ, RZ, R37 ;  /* 0x000000ffff0b7224 */ /* 0x000fe200078e0025 */
[----:B------:R-:W-:Y:S01]  /*0b60*/  MOV R10, R18 ;  /* 0x00000012000a7202 */ /* 0x000fe20000000f00 */
[----:B------:R-:W-:Y:S01]  /*0b70*/  IMAD.MOV.U32 R9, RZ, RZ, R19 ;  /* 0x000000ffff097224 */ /* 0x000fe200078e0013 */
[----:B------:R-:W-:-:S07]  /*0b80*/  MOV R8, 0xba0 ;  /* 0x00000ba000087802 */ /* 0x000fce0000000f00 */
[----:B------:R-:W-:Y:S05]  /*0b90*/  CALL.REL.NOINC `($__internal_230_$__cuda_sm20_div_s64) ;  /* 0x0000005c00fc7944 */ /* 0x000fea0003c00000 */
        /* <DEDUP_REMOVED lines=10> */
.L_x_10844:
[----:B------:R-:W-:Y:S05]  /*0c40*/  BSYNC.RECONVERGENT B1 ;  /* 0x0000000000017941 */ /* 0x000fea0003800200 */
.L_x_10842:
        /* <DEDUP_REMOVED lines=35> */
.L_x_10846:
[----:B------:R-:W-:Y:S01]  /*0e80*/  IMAD.MOV.U32 R26, RZ, RZ, R22 ;  /* 0x000000ffff1a7224 */ /* 0x000fe200078e0016 */
[----:B------:R-:W-:Y:S01]  /*0e90*/  MOV R11, R23 ;  /* 0x00000017000b7202 */ /* 0x000fe20000000f00 */
[----:B------:R-:W-:Y:S01]  /*0ea0*/  IMAD.MOV.U32 R10, RZ, RZ, R18 ;  /* 0x000000ffff0a7224 */ /* 0x000fe200078e0012 */
[----:B------:R-:W-:Y:S02]  /*0eb0*/  MOV R9, R19 ;  /* 0x0000001300097202 */ /* 0x000fe40000000f00 */
[----:B------:R-:W-:-:S07]  /*0ec0*/  MOV R8, 0xee0 ;  /* 0x00000ee000087802 */ /* 0x000fce0000000f00 */
[----:B------:R-:W-:Y:S05]  /*0ed0*/  CALL.REL.NOINC `($__internal_230_$__cuda_sm20_div_s64) ;  /* 0x0000005c002c7944 */ /* 0x000fea0003c00000 */
        /* <DEDUP_REMOVED lines=11> */
.L_x_10847:
[----:B------:R-:W-:Y:S05]  /*0f90*/  BSYNC.RECONVERGENT B1 ;  /* 0x0000000000017941 */ /* 0x000fea0003800200 */
.L_x_10845:
        /* <DEDUP_REMOVED lines=36> */
.L_x_10849:
        /* <DEDUP_REMOVED lines=16> */
.L_x_10850:
[----:B------:R-:W-:Y:S05]  /*12e0*/  BSYNC.RECONVERGENT B1 ;  /* 0x0000000000017941 */ /* 0x000fea0003800200 */
.L_x_10848:
        /* <DEDUP_REMOVED lines=35> */
.L_x_10852:
[----:B------:R-:W-:Y:S01]  /*1520*/  IMAD.MOV.U32 R26, RZ, RZ, R42 ;  /* 0x000000ffff1a7224 */ /* 0x000fe200078e002a */
[----:B------:R-:W-:Y:S01]  /*1530*/  MOV R11, R43 ;  /* 0x0000002b000b7202 */ /* 0x000fe20000000f00 */
[----:B------:R-:W-:Y:S01]  /*1540*/  IMAD.MOV.U32 R10, RZ, RZ, R18 ;  /* 0x000000ffff0a7224 */ /* 0x000fe200078e0012 */
[----:B------:R-:W-:Y:S02]  /*1550*/  MOV R9, R19 ;  /* 0x0000001300097202 */ /* 0x000fe40000000f00 */
[----:B------:R-:W-:-:S07]  /*1560*/  MOV R8, 0x1580 ;  /* 0x0000158000087802 */ /* 0x000fce0000000f00 */
[----:B------:R-:W-:Y:S05]  /*1570*/  CALL.REL.NOINC `($__internal_230_$__cuda_sm20_div_s64) ;  /* 0x0000005400847944 */ /* 0x000fea0003c00000 */
        /* <DEDUP_REMOVED lines=11> */
.L_x_10853:
[----:B------:R-:W-:Y:S05]  /*1630*/  BSYNC.RECONVERGENT B1 ;  /* 0x0000000000017941 */ /* 0x000fea0003800200 */
.L_x_10851:
        /* <DEDUP_REMOVED lines=35> */
.L_x_10855:
[----:B------:R-:W-:Y:S01]  /*1870*/  IMAD.MOV.U32 R26, RZ, RZ, R38 ;  /* 0x000000ffff1a7224 */ /* 0x000fe200078e0026 */
[----:B------:R-:W-:Y:S01]  /*1880*/  MOV R11, R39 ;  /* 0x00000027000b7202 */ /* 0x000fe20000000f00 */
[----:B------:R-:W-:Y:S01]  /*1890*/  IMAD.MOV.U32 R10, RZ, RZ, R20 ;  /* 0x000000ffff0a7224 */ /* 0x000fe200078e0014 */
[----:B------:R-:W-:Y:S02]  /*18a0*/  MOV R9, R21 ;  /* 0x0000001500097202 */ /* 0x000fe40000000f00 */
[----:B------:R-:W-:-:S07]  /*18b0*/  MOV R8, 0x18d0 ;  /* 0x000018d000087802 */ /* 0x000fce0000000f00 */
[----:B------:R-:W-:Y:S05]  /*18c0*/  CALL.REL.NOINC `($__internal_230_$__cuda_sm20_div_s64) ;  /* 0x0000005000b07944 */ /* 0x000fea0003c00000 */
        /* <DEDUP_REMOVED lines=11> */
.L_x_10856:
[----:B------:R-:W-:Y:S05]  /*1980*/  BSYNC.RECONVERGENT B1 ;  /* 0x0000000000017941 */ /* 0x000fea0003800200 */
.L_x_10854:
        /* <DEDUP_REMOVED lines=35> */
.L_x_10858:
[----:B------:R-:W-:Y:S01]  /*1bc0*/  IMAD.MOV.U32 R26, RZ, RZ, R18 ;  /* 0x000000ffff1a7224 */ /* 0x000fe200078e0012 */
[----:B------:R-:W-:Y:S01]  /*1bd0*/  MOV R11, R19 ;  /* 0x00000013000b7202 */ /* 0x000fe20000000f00 */
[----:B------:R-:W-:Y:S01]  /*1be0*/  IMAD.MOV.U32 R10, RZ, RZ, R20 ;  /* 0x000000ffff0a7224 */ /* 0x000fe200078e0014 */
[----:B------:R-:W-:Y:S02]  /*1bf0*/  MOV R9, R21 ;  /* 0x0000001500097202 */ /* 0x000fe40000000f00 */
[----:B------:R-:W-:-:S07]  /*1c00*/  MOV R8, 0x1c20 ;  /* 0x00001c2000087802 */ /* 0x000fce0000000f00 */
[----:B------:R-:W-:Y:S05]  /*1c10*/  CALL.REL.NOINC `($__internal_230_$__cuda_sm20_div_s64) ;  /* 0x0000004c00dc7944 */ /* 0x000fea0003c00000 */
        /* <DEDUP_REMOVED lines=11> */
.L_x_10859:
[----:B------:R-:W-:Y:S05]  /*1cd0*/  BSYNC.RECONVERGENT B1 ;  /* 0x0000000000017941 */ /* 0x000fea0003800200 */
.L_x_10857:
        /* <DEDUP_REMOVED lines=9> */
.L_x_10835:
        /* <DEDUP_REMOVED lines=35> */
.L_x_10863:
        /* <DEDUP_REMOVED lines=16> */
.L_x_10864:
[----:B------:R-:W-:Y:S05]  /*20a0*/  BSYNC.RECONVERGENT B1 ;  /* 0x0000000000017941 */ /* 0x000fea0003800200 */
.L_x_10862:
        /* <DEDUP_REMOVED lines=34> */
.L_x_10866:
        /* <DEDUP_REMOVED lines=14> */
.L_x_10867:
[----:B------:R-:W-:Y:S05]  /*23b0*/  BSYNC.RECONVERGENT B1 ;  /* 0x0000000000017941 */ /* 0x000fea0003800200 */
.L_x_10865:
        /* <DEDUP_REMOVED lines=35> */
.L_x_10869:
[----:B------:R-:W-:Y:S01]  /*25f0*/  MOV R26, R22 ;  /* 0x00000016001a7202 */ /* 0x000fe20000000f00 */
[----:B------:R-:W-:Y:S01]  /*2600*/  IMAD.MOV.U32 R11, RZ, RZ, R23 ;  /* 0x000000ffff0b7224 */ /* 0x000fe200078e0017 */
[----:B------:R-:W-:Y:S01]  /*2610*/  MOV R10, R14 ;  /* 0x0000000e000a7202 */ /* 0x000fe20000000f00 */
[----:B------:R-:W-:Y:S01]  /*2620*/  IMAD.MOV.U32 R9, RZ, RZ, R15 ;  /* 0x000000ffff097224 */ /* 0x000fe200078e000f */
[----:B------:R-:W-:-:S07]  /*2630*/  MOV R8, 0x2650 ;  /* 0x0000265000087802 */ /* 0x000fce0000000f00 */
[----:B------:R-:W-:Y:S05]  /*2640*/  CALL.REL.NOINC `($__internal_230_$__cuda_sm20_div_s64) ;  /* 0x0000004400507944 */ /* 0x000fea0003c00000 */
        /* <DEDUP_REMOVED lines=11> */
.L_x_10870:
[----:B------:R-:W-:Y:S05]  /*2700*/  BSYNC.RECONVERGENT B1 ;  /* 0x0000000000017941 */ /* 0x000fea0003800200 */
.L_x_10868:
        /* <DEDUP_REMOVED lines=35> */
.L_x_10872:
        /* <DEDUP_REMOVED lines=16> */
.L_x_10873:
[----:B------:R-:W-:Y:S05]  /*2a40*/  BSYNC.RECONVERGENT B1 ;  /* 0x0000000000017941 */ /* 0x000fea0003800200 */
.L_x_10871:
[----:B------:R-:W-:Y:S01]  /*2a50*/  IMAD R9, R9, R22, RZ ;  /* 0x0000001609097224 */ /* 0x000fe200078e02ff */
[----:B------:R-:W-:Y:S01]  /*2a60*/  IADD3 R5, PT, PT, R5, -0x2, RZ ;  /* 0xfffffffe05057810 */ /* 0x000fe20007ffe0ff */
[----:B------:R-:W-:Y:S02]  /*2a70*/  IMAD.MOV.U32 R6, RZ, RZ, R20 ;  /* 0x000000ffff067224 */ /* 0x000fe400078e0014 */
[-C--:B------:R-:W-:Y:S02]  /*2a80*/  IMAD R9, R23, R8.reuse, R9 ;  /* 0x0000000817097224 */ /* 0x080fe400078e0209 */
[----:B------:R-:W-:-:S04]  /*2a90*/  IMAD.WIDE.U32 R20, R22, R8, R6 ;  /* 0x0000000816147225 */ /* 0x000fc800078e0006 */
[----:B------:R-:W-:-:S07]  /*2aa0*/  IMAD.IADD R21, R21, 0x1, R9 ;  /* 0x0000000115157824 */ /* 0x000fce00078e0209 */
.L_x_10861:
        /* <DEDUP_REMOVED lines=31> */
.L_x_10875:
[----:B------:R-:W-:Y:S01]  /*2ca0*/  MOV R23, R3 ;  /* 0x0000000300177202 */ /* 0x000fe20000000f00 */
[----:B------:R-:W-:Y:S01]  /*2cb0*/  IMAD.MOV.U32 R22, RZ, RZ, R6 ;  /* 0x000000ffff167224 */ /* 0x000fe200078e0006 */
[----:B------:R-:W-:Y:S02]  /*2cc0*/  MOV R3, R7 ;  /* 0x0000000700037202 */ /* 0x000fe40000000f00 */
[----:B------:R-:W-:-:S07]  /*2cd0*/  MOV R24, 0x2cf0 ;  /* 0x00002cf000187802 */ /* 0x000fce0000000f00 */
[----:B------:R-:W-:Y:S05]  /*2ce0*/  CALL.REL.NOINC `($__internal_231_$__cuda_sm20_rem_s64) ;  /* 0x0000004000f47944 */ /* 0x000fea0003c00000 */
[----:B------:R-:W-:-:S07]  /*2cf0*/  IMAD.MOV.U32 R8, RZ, RZ, R4 ;  /* 0x000000ffff087224 */ /* 0x000fce00078e0004 */
.L_x_10876:
[----:B------:R-:W-:Y:S05]  /*2d00*/  BSYNC.RECONVERGENT B1 ;  /* 0x0000000000017941 */ /* 0x000fea0003800200 */
.L_x_10874:
        /* <DEDUP_REMOVED lines=30> */
.L_x_10878:
[----:B------:R-:W-:Y:S01]  /*2ef0*/  MOV R22, R6 ;  /* 0x0000000600167202 */ /* 0x000fe20000000f00 */
[----:B------:R-:W-:Y:S01]  /*2f00*/  IMAD.MOV.U32 R3, RZ, RZ, R7 ;  /* 0x000000ffff037224 */ /* 0x000fe200078e0007 */
[----:B------:R-:W-:Y:S01]  /*2f10*/  MOV R4, R18 ;  /* 0x0000001200047202 */ /* 0x000fe20000000f00 */
[----:B------:R-:W-:Y:S01]  /*2f20*/  IMAD.MOV.U32 R23, RZ, RZ, R19 ;  /* 0x000000ffff177224 */ /* 0x000fe200078e0013 */
[----:B------:R-:W-:-:S07]  /*2f30*/  MOV R24, 0x2f50 ;  /* 0x00002f5000187802 */ /* 0x000fce0000000f00 */
[----:B------:R-:W-:Y:S05]  /*2f40*/  CALL.REL.NOINC `($__internal_231_$__cuda_sm20_rem_s64) ;  /* 0x00000040005c7944 */ /* 0x000fea0003c00000 */
[----:B------:R-:W-:-:S07]  /*2f50*/  MOV R5, R9 ;  /* 0x0000000900057202 */ /* 0x000fce0000000f00 */
.L_x_10879:
[----:B------:R-:W-:Y:S05]  /*2f60*/  BSYNC.RECONVERGENT B1 ;  /* 0x0000000000017941 */ /* 0x000fea0003800200 */
.L_x_10877:
[----:B------:R-:W-:Y:S02]  /*2f70*/  IMAD R3, R5, R14, RZ ;  /* 0x0000000e05037224 */ /* 0x000fe400078e02ff */
[----:B------:R-:W-:-:S04]  /*2f80*/  IMAD.WIDE.U32 R20, R14, R4, R20 ;  /* 0x000000040e147225 */ /* 0x000fc800078e0014 */
[----:B------:R-:W-:-:S04]  /*2f90*/  IMAD R3, R15, R4, R3 ;  /* 0x000000040f037224 */ /* 0x000fc800078e0203 */
[----:B------:R-:W-:-:S07]  /*2fa0*/  IMAD.IADD R21, R21, 0x1, R3 ;  /* 0x0000000115157824 */ /* 0x000fce00078e0203 */
.L_x_10834:
        /* <DEDUP_REMOVED lines=12> */
.L_x_10881:
[----:B------:R-:W-:Y:S05]  /*3070*/  BSYNC.RECONVERGENT B1 ;  /* 0x0000000000017941 */ /* 0x000fea0003800200 */
.L_x_10880:
[----:B------:R-:W-:-:S05]  /*3080*/  SEL R3, RZ, 0x1, !P0 ;  /* 0x00000001ff037807 */ /* 0x000fca0004000000 */
[----:B------:R1:W-:Y:S01]  /*3090*/  STS.U8 [R0+UR4], R3 ;  /* 0x0000000300007988 */ /* 0x0003e20008000004 */
[----:B------:R-:W-:Y:S05]  /*30a0*/  BRA `(.L_x_10882) ;  /* 0x0000003400887947 */ /* 0x000fea0003800000 */
.L_x_10833:
        /* <DEDUP_REMOVED lines=20> */
.L_x_10909:
        /* <DEDUP_REMOVED lines=31> */
.L_x_10886:
[----:B------:R-:W-:Y:S01]  /*33e0*/  MOV R26, R4 ;  /* 0x00000004001a7202 */ /* 0x000fe20000000f00 */
[----:B------:R-:W-:Y:S01]  /*33f0*/  IMAD.MOV.U32 R11, RZ, RZ, R5 ;  /* 0x000000ffff0b7224 */ /* 0x000fe200078e0005 */
[----:B------:R-:W-:Y:S01]  /*3400*/  MOV R10, R36 ;  /* 0x00000024000a7202 */ /* 0x000fe20000000f00 */
[----:B------:R-:W-:Y:S01]  /*3410*/  IMAD.MOV.U32 R9, RZ, RZ, R37 ;  /* 0x000000ffff097224 */ /* 0x000fe200078e0025 */
[----:B------:R-:W-:-:S07]  /*3420*/  MOV R8, 0x3440 ;  /* 0x0000344000087802 */ /* 0x000fce0000000f00 */
[----:B-123--:R-:W-:Y:S05]  /*3430*/  CALL.REL.NOINC `($__internal_230_$__cuda_sm20_div_s64) ;  /* 0x0000003400d47944 */ /* 0x00efea0003c00000 */
        /* <DEDUP_REMOVED lines=8> */
.L_x_10887:
[----:B------:R-:W-:Y:S05]  /*34c0*/  BSYNC.RECONVERGENT B1 ;  /* 0x0000000000017941 */ /* 0x000fea0003800200 */
.L_x_10885:
        /* <DEDUP_REMOVED lines=37> */
.L_x_10889:
        /* <DEDUP_REMOVED lines=16> */
.L_x_10890:
[----:B------:R-:W-:Y:S05]  /*3820*/  BSYNC.RECONVERGENT B1 ;  /* 0x0000000000017941 */ /* 0x000fea0003800200 */
.L_x_10888:
        /* <DEDUP_REMOVED lines=38> */
.L_x_10892:
        /* <DEDUP_REMOVED lines=17> */
.L_x_10893:
[----:B------:R-:W-:Y:S05]  /*3ba0*/  BSYNC.RECONVERGENT B1 ;  /* 0x0000000000017941 */ /* 0x000fea0003800200 */
.L_x_10891:
        /* <DEDUP_REMOVED lines=38> */
.L_x_10895:
[----:B------:R-:W-:Y:S01]  /*3e10*/  MOV R26, R36 ;  /* 0x00000024001a7202 */ /* 0x000fe20000000f00 */
[----:B------:R-:W-:Y:S01]  /*3e20*/  IMAD.MOV.U32 R11, RZ, RZ, R37 ;  /* 0x000000ffff0b7224 */ /* 0x000fe200078e0025 */
[----:B------:R-:W-:Y:S01]  /*3e30*/  MOV R10, R38 ;  /* 0x00000026000a7202 */ /* 0x000fe20000000f00 */
[----:B------:R-:W-:Y:S01]  /*3e40*/  IMAD.MOV.U32 R9, RZ, RZ, R39 ;  /* 0x000000ffff097224 */ /* 0x000fe200078e0027 */
[----:B------:R-:W-:-:S07]  /*3e50*/  MOV R8, 0x3e70 ;  /* 0x00003e7000087802 */ /* 0x000fce0000000f00 */
[----:B-1----:R-:W-:Y:S05]  /*3e60*/  CALL.REL.NOINC `($__internal_230_$__cuda_sm20_div_s64) ;  /* 0x0000002c00487944 */ /* 0x002fea0003c00000 */
        /* <DEDUP_REMOVED lines=11> */
.L_x_10896:
[----:B------:R-:W-:Y:S05]  /*3f20*/  BSYNC.RECONVERGENT B1 ;  /* 0x0000000000017941 */ /* 0x000fea0003800200 */
.L_x_10894:
        /* <DEDUP_REMOVED lines=38> */
.L_x_10898:
        /* <DEDUP_REMOVED lines=17> */
.L_x_10899:
[----:B------:R-:W-:Y:S05]  /*42a0*/  BSYNC.RECONVERGENT B1 ;  /* 0x0000000000017941 */ /* 0x000fea0003800200 */
.L_x_10897:
        /* <DEDUP_REMOVED lines=38> */
.L_x_10901:
        /* <DEDUP_REMOVED lines=17> */
.L_x_10902:
[----:B------:R-:W-:Y:S05]  /*4620*/  BSYNC.RECONVERGENT B1 ;  /* 0x0000000000017941 */ /* 0x000fea0003800200 */
.L_x_10900:
        /* <DEDUP_REMOVED lines=38> */
.L_x_10904:
        /* <DEDUP_REMOVED lines=17> */
.L_x_10905:
[----:B------:R-:W-:Y:S05]  /*49a0*/  BSYNC.RECONVERGENT B1 ;  /* 0x0000000000017941 */ /* 0x000fea0003800200 */
.L_x_10903:
        /* <DEDUP_REMOVED lines=36> */
.L_x_10907:
        /* <DEDUP_REMOVED lines=17> */
.L_x_10908:
[----:B------:R-:W-:Y:S05]  /*4d00*/  BSYNC.RECONVERGENT B1 ;  /* 0x0000000000017941 */ /* 0x000fea0003800200 */
.L_x_10906:
        /* <DEDUP_REMOVED lines=14> */
.L_x_10884:
        /* <DEDUP_REMOVED lines=36> */
.L_x_10912:
        /* <DEDUP_REMOVED lines=15> */
.L_x_10913:
[----:B------:R-:W-:Y:S05]  /*5120*/  BSYNC.RECONVERGENT B1 ;  /* 0x0000000000017941 */ /* 0x000fea0003800200 */
.L_x_10911:
        /* <DEDUP_REMOVED lines=39> */
.L_x_10915:
        /* <DEDUP_REMOVED lines=17> */
.L_x_10916:
[----:B------:R-:W-:Y:S05]  /*54b0*/  BSYNC.RECONVERGENT B1 ;  /* 0x0000000000017941 */ /* 0x000fea0003800200 */
.L_x_10914:
        /* <DEDUP_REMOVED lines=39> */
.L_x_10918:
[----:B------:R-:W-:Y:S01]  /*5730*/  MOV R26, R20 ;  /* 0x00000014001a7202 */ /* 0x000fe20000000f00 */
[----:B------:R-:W-:Y:S01]  /*5740*/  IMAD.MOV.U32 R10, RZ, RZ, R22 ;  /* 0x000000ffff0a7224 */ /* 0x000fe200078e0016 */
[----:B------:R-:W-:Y:S02]  /*5750*/  MOV R11, R21 ;  /* 0x00000015000b7202 */ /* 0x000fe40000000f00 */
[----:B------:R-:W-:Y:S02]  /*5760*/  MOV R9, R23 ;  /* 0x0000001700097202 */ /* 0x000fe40000000f00 */
[----:B------:R-:W-:-:S07]  /*5770*/  MOV R8, 0x5790 ;  /* 0x0000579000087802 */ /* 0x000fce0000000f00 */
[----:B------:R-:W-:Y:S05]  /*5780*/  CALL.REL.NOINC `($__internal_230_$__cuda_sm20_div_s64) ;  /* 0x0000001400007944 */ /* 0x000fea0003c00000 */
        /* <DEDUP_REMOVED lines=11> */
.L_x_10919:
[----:B------:R-:W-:Y:S05]  /*5840*/  BSYNC.RECONVERGENT B1 ;  /* 0x0000000000017941 */ /* 0x000fea0003800200 */
.L_x_10917:
        /* <DEDUP_REMOVED lines=40> */
.L_x_10921:
[----:B------:R-:W-:Y:S01]  /*5ad0*/  MOV R26, R20 ;  /* 0x00000014001a7202 */ /* 0x000fe20000000f00 */
[----:B------:R-:W-:Y:S01]  /*5ae0*/  IMAD.MOV.U32 R11, RZ, RZ, R21 ;  /* 0x000000ffff0b7224 */ /* 0x000fe200078e0015 */
[----:B------:R-:W-:Y:S02]  /*5af0*/  MOV R10, R4 ;  /* 0x00000004000a7202 */ /* 0x000fe40000000f00 */
        /* <DEDUP_REMOVED lines=14> */
.L_x_10922:
[----:B------:R-:W-:Y:S05]  /*5be0*/  BSYNC.RECONVERGENT B1 ;  /* 0x0000000000017941 */ /* 0x000fea0003800200 */
.L_x_10920:
        /* <DEDUP_REMOVED lines=10> */
.L_x_10910:
        /* <DEDUP_REMOVED lines=34> */
.L_x_10925:
        /* <DEDUP_REMOVED lines=15> */
.L_x_10926:
[----:B------:R-:W-:Y:S05]  /*5fa0*/  BSYNC.RECONVERGENT B1 ;  /* 0x0000000000017941 */ /* 0x000fea0003800200 */
.L_x_10924:
        /* <DEDUP_REMOVED lines=39> */
.L_x_10928:
        /* <DEDUP_REMOVED lines=17> */
.L_x_10929:
[----:B------:R-:W-:Y:S05]  /*6330*/  BSYNC.RECONVERGENT B1 ;  /* 0x0000000000017941 */ /* 0x000fea0003800200 */
.L_x_10927:
        /* <DEDUP_REMOVED lines=10> */
.L_x_10923:
        /* <DEDUP_REMOVED lines=30> */
.L_x_10931:
[----:B------:R-:W-:Y:S02]  /*65c0*/  MOV R3, R23 ;  /* 0x0000001700037202 */ /* 0x000fe40000000f00 */
[----:B------:R-:W-:Y:S02]  /*65d0*/  MOV R23, R5 ;  /* 0x0000000500177202 */ /* 0x000fe40000000f00 */
[----:B------:R-:W-:-:S07]  /*65e0*/  MOV R24, 0x6600 ;  /* 0x0000660000187802 */ /* 0x000fce0000000f00 */
[----:B------:R-:W-:Y:S05]  /*65f0*/  CALL.REL.NOINC `($__internal_231_$__cuda_sm20_rem_s64) ;  /* 0x0000000800b07944 */ /* 0x000fea0003c00000 */
[----:B------:R-:W-:-:S07]  /*6600*/  IMAD.MOV.U32 R5, RZ, RZ, R9 ;  /* 0x000000ffff057224 */ /* 0x000fce00078e0009 */
.L_x_10932:
[----:B------:R-:W-:Y:S05]  /*6610*/  BSYNC.RECONVERGENT B1 ;  /* 0x0000000000017941 */ /* 0x000fea0003800200 */
.L_x_10930:
        /* <DEDUP_REMOVED lines=8> */
.L_x_10883:
[----:B------:R-:W-:-:S06]  /*66a0*/  IMAD.MOV.U32 R13, RZ, RZ, R7 ;  /* 0x000000ffff0d7224 */ /* 0x000fcc00078e0007 */
[----:B------:R-:W2:Y:S04]  /*66b0*/  LDG.E.U8 R13, desc[UR12][R12.64] ;  /* 0x0000000c0c0d7981 */ /* 0x000ea8000c1e1100 */
[----:B--2---:R0:W-:Y:S02]  /*66c0*/  STS.U8 [R0+UR4], R13 ;  /* 0x0000000d00007988 */ /* 0x0041e40008000004 */
.L_x_10882:
[----:B------:R-:W-:Y:S05]  /*66d0*/  BSYNC.RECONVERGENT B0 ;  /* 0x0000000000007941 */ /* 0x000fea0003800200 */
.L_x_10832:
[----:B------:R-:W-:Y:S01]  /*66e0*/  BAR.SYNC.DEFER_BLOCKING 0x0 ;  /* 0x0000000000007b1d */ /* 0x000fe20000010000 */
[----:B------:R-:W-:-:S09]  /*66f0*/  UISETP.GE.U32.AND UP0, UPT, UR5, 0x42, UPT ;  /* 0x000000420500788c */ /* 0x000fd2000bf06070 */
[----:B------:R-:W-:Y:S05]  /*6700*/  BRA.U !UP0, `(.L_x_10933) ;  /* 0x00000001083c7547 */ /* 0x000fea000b800000 */
.L_x_10936:
[----:B------:R-:W-:Y:S01]  /*6710*/  USHF.R.U32.HI UR6, URZ, 0x1, UR5 ;  /* 0x00000001ff067899 */ /* 0x000fe20008011605 */
[----:B------:R-:W-:Y:S05]  /*6720*/  BSSY.RECONVERGENT B0, `(.L_x_10934) ;  /* 0x0000009000007945 */ /* 0x000fea0003800200 */
[----:B------:R-:W-:-:S13]  /*6730*/  ISETP.GE.U32.AND P0, PT, R0, UR6, PT ;  /* 0x0000000600007c0c */ /* 0x000fda000bf06070 */
[----:B--2---:R-:W-:Y:S05]  /*6740*/  @P0 BRA `(.L_x_10935) ;  /* 0x0000000000180947 */ /* 0x004fea0003800000 */
[----:B-1----:R-:W1:Y:S02]  /*6750*/  LDS.U8 R3, [R0+UR4] ;  /* 0x0000000400037984 */ /* 0x002e640008000000 */
[----:B-1----:R-:W-:-:S13]  /*6760*/  ISETP.NE.AND P0, PT, R3, RZ, PT ;  /* 0x000000ff0300720c */ /* 0x002fda0003f05270 */
[----:B------:R-:W1:Y:S02]  /*6770*/  @P0 LDS.U8 R3, [R2+UR6] ;  /* 0x0000000602030984 */ /* 0x000e640008000000 */
[----:B-1----:R-:W-:-:S04]  /*6780*/  ISETP.NE.AND P0, PT, R3, RZ, P0 ;  /* 0x000000ff0300720c */ /* 0x002fc80000705270 */
[----:B------:R-:W-:-:S05]  /*6790*/  SEL R3, RZ, 0x1, !P0 ;  /* 0x00000001ff037807 */ /* 0x000fca0004000000 */
[----:B------:R2:W-:Y:S04]  /*67a0*/  STS.U8 [R0+UR4], R3 ;  /* 0x0000000300007988 */ /* 0x0005e80008000004 */
.L_x_10935:
[----:B------:R-:W-:Y:S05]  /*67b0*/  BSYNC.RECONVERGENT B0 ;  /* 0x0000000000007941 */ /* 0x000fea0003800200 */
.L_x_10934:
[----:B------:R-:W-:Y:S01]  /*67c0*/  BAR.SYNC.DEFER_BLOCKING 0x0 ;  /* 0x0000000000007b1d */ /* 0x000fe20000010000 */
[----:B------:R-:W-:-:S05]  /*67d0*/  UISETP.GT.U32.AND UP0, UPT, UR5, 0x83, UPT ;  /* 0x000000830500788c */ /* 0x000fca000bf04070 */
[----:B------:R-:W-:-:S04]  /*67e0*/  UMOV UR5, UR6 ;  /* 0x0000000600057c82 */ /* 0x000fc80008000000 */
[----:B------:R-:W-:Y:S05]  /*67f0*/  BRA.U UP0, `(.L_x_10936) ;  /* 0xfffffffd00c47547 */ /* 0x000fea000b83ffff */
.L_x_10933:
[----:B------:R-:W-:-:S13]  /*6800*/  ISETP.GT.U32.AND P0, PT, R0, 0x1f, PT ;  /* 0x0000001f0000780c */ /* 0x000fda0003f04070 */
[----:B------:R-:W-:Y:S05]  /*6810*/  @P0 EXIT ;  /* 0x000000000000094d */ /* 0x000fea0003800000 */
[----:B------:R-:W3:Y:S01]  /*6820*/  LDS.U8 R2, [R0+UR4] ;  /* 0x0000000400027984 */ /* 0x000ee20008000000 */
[----:B------:R-:W-:Y:S02]  /*6830*/  ISETP.NE.AND P1, PT, R0, RZ, PT ;  /* 0x000000ff0000720c */ /* 0x000fe40003f25270 */
[----:B---3--:R-:W-:-:S13]  /*6840*/  ISETP.NE.AND P0, PT, R2, RZ, PT ;  /* 0x000000ff0200720c */ /* 0x008fda0003f05270 */
[----:B------:R-:W3:Y:S02]  /*6850*/  @P0 LDS.U8 R2, [R0+UR4+0x20] ;  /* 0x0000200400020984 */ /* 0x000ee40008000000 */
[----:B---3--:R-:W-:-:S04]  /*6860*/  ISETP.NE.AND P0, PT, R2, RZ, P0 ;  /* 0x000000ff0200720c */ /* 0x008fc80000705270 */
[----:B-12---:R-:W-:-:S05]  /*6870*/  SEL R3, RZ, 0x1, !P0 ;  /* 0x00000001ff037807 */ /* 0x006fca0004000000 */
[----:B------:R-:W-:Y:S04]  /*6880*/  STS.U8 [R0+UR4], R3 ;  /* 0x0000000300007988 */ /* 0x000fe80008000004 */
[----:B------:R-:W1:Y:S02]  /*6890*/  LDS.U8 R2, [R0+UR4] ;  /* 0x0000000400027984 */ /* 0x000e640008000000 */
[----:B-1----:R-:W-:-:S13]  /*68a0*/  ISETP.NE.AND P0, PT, R2, RZ, PT ;  /* 0x000000ff0200720c */ /* 0x002fda0003f05270 */
[----:B------:R-:W1:Y:S02]  /*68b0*/  @P0 LDS.U8 R2, [R0+UR4+0x10] ;  /* 0x0000100400020984 */ /* 0x000e640008000000 */
[----:B-1----:R-:W-:-:S04]  /*68c0*/  ISETP.NE.AND P0, PT, R2, RZ, P0 ;  /* 0x000000ff0200720c */ /* 0x002fc80000705270 */
[----:B------:R-:W-:-:S05]  /*68d0*/  SEL R5, RZ, 0x1, !P0 ;  /* 0x00000001ff057807 */ /* 0x000fca0004000000 */
        /* <DEDUP_REMOVED lines=43> */
        .weak           $__internal_230_$__cuda_sm20_div_s64
        .type           $__internal_230_$__cuda_sm20_div_s64,@function
        .size           $__internal_230_$__cuda_sm20_div_s64,($__internal_231_$__cuda_sm20_rem_s64 - $__internal_230_$__cuda_sm20_div_s64)
$__internal_230_$__cuda_sm20_div_s64:
        /* <DEDUP_REMOVED lines=82> */
[----:B------:R-:W-:Y:S06]  /*70b0*/  RET.REL.NODEC R8 `(contiguous_all2_bool) ;  /* 0xffffff8c08d07950 */ /* 0x000fec0003c3ffff */
        .weak           $__internal_231_$__cuda_sm20_rem_s64
        .type           $__internal_231_$__cuda_sm20_rem_s64,@function
        .size           $__internal_231_$__cuda_sm20_rem_s64,(.L_x_32434 - $__internal_231_$__cuda_sm20_rem_s64)
$__internal_231_$__cuda_sm20_rem_s64:
        /* <DEDUP_REMOVED lines=76> */
[----:B------:R-:W-:Y:S06]  /*7580*/  RET.REL.NODEC R24 `(contiguous_all2_bool) ;  /* 0xffffff88189c7950 */ /* 0x000fec0003c3ffff */
.L_x_10937:
        /* <DEDUP_REMOVED lines=15> */
.L_x_32434:


//--------------------- .text.uncontiguous_all_bool --------------------------
	.section	.text.uncontiguous_all_bool,"ax",@progbits
	.align	128
        .global         uncontiguous_all_bool
        .type           uncontiguous_all_bool,@function
        .size           uncontiguous_all_bool,(.L_x_32436 - uncontiguous_all_bool)
        .other          uncontiguous_all_bool,@"STO_CUDA_ENTRY STV_DEFAULT"
uncontiguous_all_bool:
.text.uncontiguous_all_bool:
        /* <DEDUP_REMOVED lines=39> */
.L_x_10966:
        /* <DEDUP_REMOVED lines=32> */
.L_x_10943:
[----:B------:R-:W-:Y:S01]  /*0470*/  MOV R26, R4 ;  /* 0x00000004001a7202 */ /* 0x000fe20000000f00 */
[----:B------:R-:W-:Y:S01]  /*0480*/  IMAD.MOV.U32 R11, RZ, RZ, R5 ;  /* 0x000000ffff0b7224 */ /* 0x000fe200078e0005 */
[----:B------:R-:W-:Y:S01]  /*0490*/  MOV R10, R36 ;  /* 0x00000024000a7202 */ /* 0x000fe20000000f00 */
[----:B------:R-:W-:Y:S01]  /*04a0*/  IMAD.MOV.U32 R9, RZ, RZ, R37 ;  /* 0x000000ffff097224 */ /* 0x000fe200078e0025 */
[----:B------:R-:W-:-:S07]  /*04b0*/  MOV R8, 0x4d0 ;  /* 0x000004d000087802 */ /* 0x000fce0000000f00 */
[----:B-1----:R-:W-:Y:S05]  /*04c0*/  CALL.REL.NOINC `($__internal_232_$__cuda_sm20_div_s64) ;  /* 0x0000006400887944 */ /* 0x002fea0003c00000 */
        /* <DEDUP_REMOVED lines=9> */
.L_x_10944:
[----:B------:R-:W-:Y:S05]  /*0560*/  BSYNC.RECONVERGENT B1 ;  /* 0x0000000000017941 */ /* 0x000fea0003800200 */
.L_x_10942:
        /* <DEDUP_REMOVED lines=33> */
.L_x_10946:
[----:B------:R-:W-:Y:S01]  /*0780*/  MOV R26, R18 ;  /* 0x00000012001a7202 */ /* 0x000fe20000000f00 */
[----:B------:R-:W-:Y:S01]  /*0790*/  IMAD.MOV.U32 R11, RZ, RZ, R19 ;  /* 0x000000ffff0b7224 */ /* 0x000fe200078e0013 */
[----:B------:R-:W-:Y:S01]  /*07a0*/  MOV R10, R36 ;  /* 0x00000024000a7202 */ /* 0x000fe20000000f00 */
[----:B------:R-:W-:Y:S01]  /*07b0*/  IMAD.MOV.U32 R9, RZ, RZ, R37 ;  /* 0x000000ffff097224 */ /* 0x000fe200078e0025 */
[----:B------:R-:W-:-:S07]  /*07c0*/  MOV R8, 0x7e0 ;  /* 0x000007e000087802 */ /* 0x000fce0000000f00 */
[----:B------:R-:W-:Y:S05]  /*07d0*/  CALL.REL.NOINC `($__internal_232_$__cuda_sm20_div_s64) ;  /* 0x0000006000c47944 */ /* 0x000fea0003c00000 */
        /* <DEDUP_REMOVED lines=9> */
.L_x_10947:
[----:B------:R-:W-:Y:S05]  /*0870*/  BSYNC.RECONVERGENT B1 ;  /* 0x0000000000017941 */ /* 0x000fea0003800200 */
.L_x_10945:
        /* <DEDUP_REMOVED lines=34> */
.L_x_10949:
[----:B------:R-:W-:Y:S01]  /*0aa0*/  IMAD.MOV.U32 R26, RZ, RZ, R22 ;  /* 0x000000ffff1a7224 */ /* 0x000fe200078e0016 */
[----:B------:R-:W-:Y:S01]  /*0ab0*/  MOV R11, R23 ;  /* 0x00000017000b7202 */ /* 0x000fe20000000f00 */
[----:B------:R-:W-:Y:S01]  /*0ac0*/  IMAD.MOV.U32 R10, RZ, RZ, R40 ;  /* 0x000000ffff0a7224 */ /* 0x000fe200078e0028 */
[----:B------:R-:W-:Y:S02]  /*0ad0*/  MOV R9, R41 ;  /* 0x0000002900097202 */ /* 0x000fe40000000f00 */
[----:B------:R-:W-:-:S07]  /*0ae0*/  MOV R8, 0xb00 ;  /* 0x00000b0000087802 */ /* 0x000fce0000000f00 */
[----:B------:R-:W-:Y:S05]  /*0af0*/  CALL.REL.NOINC `($__internal_232_$__cuda_sm20_div_s64) ;  /* 0x0000005c00fc7944 */ /* 0x000fea0003c00000 */
        /* <DEDUP_REMOVED lines=10> */
.L_x_10950:
[----:B------:R-:W-:Y:S05]  /*0ba0*/  BSYNC.RECONVERGENT B1 ;  /* 0x0000000000017941 */ /* 0x000fea0003800200 */
.L_x_10948:
        /* <DEDUP_REMOVED lines=35> */
.L_x_10952:
[----:B------:R-:W-:Y:S01]  /*0de0*/  MOV R26, R42 ;  /* 0x0000002a001a7202 */ /* 0x000fe20000000f00 */
[----:B------:R-:W-:Y:S01]  /*0df0*/  IMAD.MOV.U32 R11, RZ, RZ, R43 ;  /* 0x000000ffff0b7224 */ /* 0x000fe200078e002b */
[----:B------:R-:W-:Y:S01]  /*0e00*/  MOV R10, R40 ;  /* 0x00000028000a7202 */ /* 0x000fe20000000f00 */
[----:B------:R-:W-:Y:S01]  /*0e10*/  IMAD.MOV.U32 R9, RZ, RZ, R41 ;  /* 0x000000ffff097224 */ /* 0x000fe200078e0029 */
[----:B------:R-:W-:-:S07]  /*0e20*/  MOV R8, 0xe40 ;  /* 0x00000e4000087802 */ /* 0x000fce0000000f00 */
[----:B------:R-:W-:Y:S05]  /*0e30*/  CALL.REL.NOINC `($__internal_232_$__cuda_sm20_div_s64) ;  /* 0x0000005c002c7944 */ /* 0x000fea0003c00000 */
        /* <DEDUP_REMOVED lines=11> */
.L_x_10953:
[----:B------:R-:W-:Y:S05]  /*0ef0*/  BSYNC.RECONVERGENT B1 ;  /* 0x0000000000017941 */ /* 0x000fea0003800200 */
.L_x_10951:
        /* <DEDUP_REMOVED lines=36> */
.L_x_10955:
        /* <DEDUP_REMOVED lines=16> */
.L_x_10956:
[----:B------:R-:W-:Y:S05]  /*1240*/  BSYNC.RECONVERGENT B1 ;  /* 0x0000000000017941 */ /* 0x000fea0003800200 */
.L_x_10954:
        /* <DEDUP_REMOVED lines=34> */
.L_x_10958:
[----:B------:R-:W-:Y:S01]  /*1470*/  IMAD.MOV.U32 R26, RZ, RZ, R40 ;  /* 0x000000ffff1a7224 */ /* 0x000fe200078e0028 */
[----:B------:R-:W-:Y:S01]  /*1480*/  MOV R11, R41 ;  /* 0x00000029000b7202 */ /* 0x000fe20000000f00 */
[----:B------:R-:W-:Y:S01]  /*1490*/  IMAD.MOV.U32 R10, RZ, RZ, R20 ;  /* 0x000000ffff0a7224 */ /* 0x000fe200078e0014 */
[----:B------:R-:W-:Y:S02]  /*14a0*/  MOV R9, R21 ;  /* 0x0000001500097202 */ /* 0x000fe40000000f00 */
[----:B------:R-:W-:-:S07]  /*14b0*/  MOV R8, 0x14d0 ;  /* 0x000014d000087802 */ /* 0x000fce0000000f00 */
[----:B------:R-:W-:Y:S05]  /*14c0*/  CALL.REL.NOINC `($__internal_232_$__cuda_sm20_div_s64) ;  /* 0x0000005400887944 */ /* 0x000fea0003c00000 */
        /* <DEDUP_REMOVED lines=11> */
.L_x_10959:
[----:B------:R-:W-:Y:S05]  /*1580*/  BSYNC.RECONVERGENT B1 ;  /* 0x0000000000017941 */ /* 0x000fea0003800200 */
.L_x_10957:
        /* <DEDUP_REMOVED lines=34> */
.L_x_10961:
        /* <DEDUP_REMOVED lines=17> */
.L_x_10962:
[----:B------:R-:W-:Y:S05]  /*18c0*/  BSYNC.RECONVERGENT B1 ;  /* 0x0000000000017941 */ /* 0x000fea0003800200 */
.L_x_10960:
        /* <DEDUP_REMOVED lines=35> */
.L_x_10964:
[----:B------:R-:W-:Y:S01]  /*1b00*/  MOV R26, R18 ;  /* 0x00000012001a7202 */ /* 0x000fe20000000f00 */
[----:B------:R-:W-:Y:S01]  /*1b10*/  IMAD.MOV.U32 R11, RZ, RZ, R19 ;  /* 0x000000ffff0b7224 */ /* 0x000fe200078e0013 */
[----:B------:R-:W-:Y:S01]  /*1b20*/  MOV R10, R20 ;  /* 0x00000014000a7202 */ /* 0x000fe20000000f00 */
[----:B------:R-:W-:Y:S01]  /*1b30*/  IMAD.MOV.U32 R9, RZ, RZ, R21 ;  /* 0x000000ffff097224 */ /* 0x000fe200078e0015 */
[----:B------:R-:W-:-:S07]  /*1b40*/  MOV R8, 0x1b60 ;  /* 0x00001b6000087802 */ /* 0x000fce0000000f00 */
[----:B------:R-:W-:Y:S05]  /*1b50*/  CALL.REL.NOINC `($__internal_232_$__cuda_sm20_div_s64) ;  /* 0x0000004c00e47944 */ /* 0x000fea0003c00000 */
        /* <DEDUP_REMOVED lines=11> */
.L_x_10965:
[----:B------:R-:W-:Y:S05]  /*1c10*/  BSYNC.RECONVERGENT B1 ;  /* 0x0000000000017941 */ /* 0x000fea0003800200 */
.L_x_10963:
        /* <DEDUP_REMOVED lines=9> */
.L_x_10941:
        /* <DEDUP_REMOVED lines=36> */
.L_x_10969:
[----:B------:R-:W-:Y:S01]  /*1ef0*/  IMAD.MOV.U32 R26, RZ, RZ, R4 ;  /* 0x000000ffff1a7224 */ /* 0x000fe200078e0004 */
[----:B------:R-:W-:Y:S01]  /*1f00*/  MOV R11, R5 ;  /* 0x00000005000b7202 */ /* 0x000fe20000000f00 */
[----:B------:R-:W-:Y:S01]  /*1f10*/  IMAD.MOV.U32 R10, RZ, RZ, R6 ;  /* 0x000000ffff0a7224 */ /* 0x000fe200078e0006 */
[----:B------:R-:W-:Y:S02]  /*1f20*/  MOV R9, R7 ;  /* 0x0000000700097202 */ /* 0x000fe40000000f00 */
[----:B------:R-:W-:-:S07]  /*1f30*/  MOV R8, 0x1f50 ;  /* 0x00001f5000087802 */ /* 0x000fce0000000f00 */
[----:B------:R-:W-:Y:S05]  /*1f40*/  CALL.REL.NOINC `($__internal_232_$__cuda_sm20_div_s64) ;  /* 0x0000004800e87944 */ /* 0x000fea0003c00000 */
        /* <DEDUP_REMOVED lines=9> */
.L_x_10970:
[----:B------:R-:W-:Y:S05]  /*1fe0*/  BSYNC.RECONVERGENT B1 ;  /* 0x0000000000017941 */ /* 0x000fea0003800200 */
.L_x_10968:
        /* <DEDUP_REMOVED lines=34> */
.L_x_10972:
        /* <DEDUP_REMOVED lines=14> */
.L_x_10973:
[----:B------:R-:W-:Y:S05]  /*22f0*/  BSYNC.RECONVERGENT B1 ;  /* 0x0000000000017941 */ /* 0x000fea0003800200 */
.L_x_10971:
        /* <DEDUP_REMOVED lines=36> */
.L_x_10975:
        /* <DEDUP_REMOVED lines=17> */
.L_x_10976:
[----:B------:R-:W-:Y:S05]  /*2650*/  BSYNC.RECONVERGENT B1 ;  /* 0x0000000000017941 */ /* 0x000fea0003800200 */
.L_x_10974:
        /* <DEDUP_REMOVED lines=35> */
.L_x_10978:
[----:B------:R-:W-:Y:S01]  /*2890*/  IMAD.MOV.U32 R26, RZ, RZ, R16 ;  /* 0x000000ffff1a7224 */ /* 0x000fe200078e0010 */
[----:B------:R-:W-:Y:S01]  /*28a0*/  MOV R11, R17 ;  /* 0x00000011000b7202 */ /* 0x000fe20000000f00 */
[----:B------:R-:W-:Y:S01]  /*28b0*/  IMAD.MOV.U32 R10, RZ, RZ, R14 ;  /* 0x000000ffff0a7224 */ /* 0x000fe200078e000e */
[----:B------:R-:W-:Y:S02]  /*28c0*/  MOV R9, R15 ;  /* 0x0000000f00097202 */ /* 0x000fe40000000f00 */
[----:B------:R-:W-:-:S07]  /*28d0*/  MOV R8, 0x28f0 ;  /* 0x000028f000087802 */ /* 0x000fce0000000f00 */
[----:B------:R-:W-:Y:S05]  /*28e0*/  CALL.REL.NOINC `($__internal_232_$__cuda_sm20_div_s64) ;  /* 0x0000004000807944 */ /* 0x000fea0003c00000 */
        /* <DEDUP_REMOVED lines=10> */
.L_x_10979:
[----:B------:R-:W-:Y:S05]  /*2990*/  BSYNC.RECONVERGENT B1 ;  /* 0x0000000000017941 */ /* 0x000fea0003800200 */
.L_x_10977:
[----:B------:R-:W-:Y:S01]  /*29a0*/  IMAD R9, R9, R22, RZ ;  /* 0x0000001609097224 */ /* 0x000fe200078e02ff */
[----:B------:R-:W-:Y:S01]  /*29b0*/  IADD3 R3, PT, PT, R3, -0x2, RZ ;  /* 0xfffffffe03037810 */ /* 0x000fe20007ffe0ff */
[----:B------:R-:W-:Y:S02]  /*29c0*/  IMAD.MOV.U32 R6, RZ, RZ, R20 ;  /* 0x000000ffff067224 */ /* 0x000fe400078e0014 */
[-C--:B------:R-:W-:Y:S02]  /*29d0*/  IMAD R9, R23, R8.reuse, R9 ;  /* 0x0000000817097224 */ /* 0x080fe400078e0209 */
[----:B------:R-:W-:-:S04]  /*29e0*/  IMAD.WIDE.U32 R20, R22, R8, R6 ;  /* 0x0000000816147225 */ /* 0x000fc800078e0006 */
[----:B------:R-:W-:-:S07]  /*29f0*/  IMAD.IADD R21, R21, 0x1, R9 ;  /* 0x0000000115157824 */ /* 0x000fce00078e0209 */
.L_x_10967:
        /* <DEDUP_REMOVED lines=31> */
.L_x_10981:
[----:B------:R-:W-:Y:S01]  /*2bf0*/  MOV R14, R4 ;  /* 0x00000004000e7202 */ /* 0x000fe20000000f00 */
[----:B------:R-:W-:Y:S01]  /*2c00*/  IMAD.MOV.U32 R23, RZ, RZ, R5 ;  /* 0x000000ffff177224 */ /* 0x000fe200078e0005 */
[----:B------:R-:W-:Y:S01]  /*2c10*/  MOV R22, R6 ;  /* 0x0000000600167202 */ /* 0x000fe20000000f00 */
[----:B------:R-:W-:Y:S01]  /*2c20*/  IMAD.MOV.U32 R15, RZ, RZ, R7 ;  /* 0x000000ffff0f7224 */ /* 0x000fe200078e0007 */
[----:B------:R-:W-:-:S07]  /*2c30*/  MOV R24, 0x2c50 ;  /* 0x00002c5000187802 */ /* 0x000fce0000000f00 */
[----:B------:R-:W-:Y:S05]  /*2c40*/  CALL.REL.NOINC `($__internal_233_$__cuda_sm20_rem_s64) ;  /* 0x0000004000f47944 */ /* 0x000fea0003c00000 */
.L_x_10982:
[----:B------:R-:W-:Y:S05]  /*2c50*/  BSYNC.RECONVERGENT B1 ;  /* 0x0000000000017941 */ /* 0x000fea0003800200 */
.L_x_10980:
        /* <DEDUP_REMOVED lines=31> */
.L_x_10984:
[----:B------:R-:W-:Y:S01]  /*2e50*/  IMAD.MOV.U32 R22, RZ, RZ, R6 ;  /* 0x000000ffff167224 */ /* 0x000fe200078e0006 */
[----:B------:R-:W-:Y:S01]  /*2e60*/  MOV R15, R7 ;  /* 0x00000007000f7202 */ /* 0x000fe20000000f00 */
[----:B------:R-:W-:Y:S01]  /*2e70*/  IMAD.MOV.U32 R14, RZ, RZ, R18 ;  /* 0x000000ffff0e7224 */ /* 0x000fe200078e0012 */
[----:B------:R-:W-:Y:S02]  /*2e80*/  MOV R23, R19 ;  /* 0x0000001300177202 */ /* 0x000fe40000000f00 */
[----:B------:R-:W-:-:S07]  /*2e90*/  MOV R24, 0x2eb0 ;  /* 0x00002eb000187802 */ /* 0x000fce0000000f00 */
[----:B------:R-:W-:Y:S05]  /*2ea0*/  CALL.REL.NOINC `($__internal_233_$__cuda_sm20_rem_s64) ;  /* 0x00000040005c7944 */ /* 0x000fea0003c00000 */
[----:B------:R-:W-:Y:S01]  /*2eb0*/  IMAD.MOV.U32 R6, RZ, RZ, R8 ;  /* 0x000000ffff067224 */ /* 0x000fe200078e0008 */
[----:B------:R-:W-:-:S07]  /*2ec0*/  MOV R7, R9 ;  /* 0x0000000900077202 */ /* 0x000fce0000000f00 */
.L_x_10985:
[----:B------:R-:W-:Y:S05]  /*2ed0*/  BSYNC.RECONVERGENT B1 ;  /* 0x0000000000017941 */ /* 0x000fea0003800200 */
.L_x_10983:
[----:B------:R-:W-:Y:S02]  /*2ee0*/  IMAD R3, R7, R4, RZ ;  /* 0x0000000407037224 */ /* 0x000fe400078e02ff */
[----:B------:R-:W-:-:S04]  /*2ef0*/  IMAD.WIDE.U32 R20, R4, R6, R20 ;  /* 0x0000000604147225 */ /* 0x000fc800078e0014 */
[----:B------:R-:W-:-:S04]  /*2f00*/  IMAD R3, R5, R6, R3 ;  /* 0x0000000605037224 */ /* 0x000fc800078e0203 */
[----:B------:R-:W-:-:S07]  /*2f10*/  IMAD.IADD R21, R21, 0x1, R3 ;  /* 0x0000000115157824 */ /* 0x000fce00078e0203 */
.L_x_10940:
        /* <DEDUP_REMOVED lines=12> */
.L_x_10987:
[----:B------:R-:W-:Y:S05]  /*2fe0*/  BSYNC.RECONVERGENT B1 ;  /* 0x0000000000017941 */ /* 0x000fea0003800200 */
.L_x_10986:
[----:B------:R-:W-:-:S05]  /*2ff0*/  SEL R3, RZ, 0x1, !P0 ;  /* 0x00000001ff037807 */ /* 0x000fca0004000000 */
[----:B------:R1:W-:Y:S01]  /*3000*/  STS.U8 [R0+UR4], R3 ;  /* 0x0000000300007988 */ /* 0x0003e20008000004 */
[----:B------:R-:W-:Y:S05]  /*3010*/  BRA `(.L_x_10988) ;  /* 0x00000034009c7947 */ /* 0x000fea0003800000 */
.L_x_10939:
        /* <DEDUP_REMOVED lines=20> */
.L_x_11015:
        /* <DEDUP_REMOVED lines=33> */
.L_x_10992:
[----:B------:R-:W-:Y:S01]  /*3370*/  IMAD.MOV.U32 R26, RZ, RZ, R14 ;  /* 0x000000ffff1a7224 */ /* 0x000fe200078e000e */
[----:B------:R-:W-:Y:S01]  /*3380*/  MOV R11, R13 ;  /* 0x0000000d000b7202 */ /* 0x000fe20000000f00 */
[----:B------:R-:W-:Y:S01]  /*3390*/  IMAD.MOV.U32 R10, RZ, RZ, R34 ;  /* 0x000000ffff0a7224 */ /* 0x000fe200078e0022 */
[----:B------:R-:W-:Y:S02]  /*33a0*/  MOV R9, R35 ;  /* 0x0000002300097202 */ /* 0x000fe40000000f00 */
[----:B------:R-:W-:-:S07]  /*33b0*/  MOV R8, 0x33d0 ;  /* 0x000033d000087802 */ /* 0x000fce0000000f00 */
[----:B-123--:R-:W-:Y:S05]  /*33c0*/  CALL.REL.NOINC `($__internal_232_$__cuda_sm20_div_s64) ;  /* 0x0000003400c87944 */ /* 0x00efea0003c00000 */
        /* <DEDUP_REMOVED lines=10> */
.L_x_10993:
[----:B------:R-:W-:Y:S05]  /*3470*/  BSYNC.RECONVERGENT B1 ;  /* 0x0000000000017941 */ /* 0x000fea0003800200 */
.L_x_10991:
        /* <DEDUP_REMOVED lines=37> */
.L_x_10995:
        /* <DEDUP_REMOVED lines=17> */
.L_x_10996:
[----:B------:R-:W-:Y:S05]  /*37e0*/  BSYNC.RECONVERGENT B1 ;  /* 0x0000000000017941 */ /* 0x000fea0003800200 */
.L_x_10994:
        /* <DEDUP_REMOVED lines=38> */
.L_x_10998:
[----:B------:R-:W-:Y:S01]  /*3a50*/  IMAD.MOV.U32 R26, RZ, RZ, R34 ;  /* 0x000000ffff1a7224 */ /* 0x000fe200078e0022 */
[----:B------:R-:W-:Y:S01]  /*3a60*/  MOV R11, R35 ;  /* 0x00000023000b7202 */ /* 0x000fe20000000f00 */
[----:B------:R-:W-:Y:S01]  /*3a70*/  IMAD.MOV.U32 R10, RZ, RZ, R36 ;  /* 0x000000ffff0a7224 */ /* 0x000fe200078e0024 */
[----:B------:R-:W-:Y:S02]  /*3a80*/  MOV R9, R37 ;  /* 0x0000002500097202 */ /* 0x000fe40000000f00 */
[----:B------:R-:W-:-:S07]  /*3a90*/  MOV R8, 0x3ab0 ;  /* 0x00003ab000087802 */ /* 0x000fce0000000f00 */
[----:B-1----:R-:W-:Y:S05]  /*3aa0*/  CALL.REL.NOINC `($__internal_232_$__cuda_sm20_div_s64) ;  /* 0x0000003000107944 */ /* 0x002fea0003c00000 */
        /* <DEDUP_REMOVED lines=11> */
.L_x_10999:
[----:B------:R-:W-:Y:S05]  /*3b60*/  BSYNC.RECONVERGENT B1 ;  /* 0x0000000000017941 */ /* 0x000fea0003800200 */
.L_x_10997:
        /* <DEDUP_REMOVED lines=37> */
.L_x_11001:
        /* <DEDUP_REMOVED lines=17> */
.L_x_11002:
[----:B------:R-:W-:Y:S05]  /*3ed0*/  BSYNC.RECONVERGENT B1 ;  /* 0x0000000000017941 */ /* 0x000fea0003800200 */
.L_x_11000:
        /* <DEDUP_REMOVED lines=38> */
.L_x_11004:
        /* <DEDUP_REMOVED lines=17> */
.L_x_11005:
[----:B------:R-:W-:Y:S05]  /*4250*/  BSYNC.RECONVERGENT B1 ;  /* 0x0000000000017941 */ /* 0x000fea0003800200 */
.L_x_11003:
        /* <DEDUP_REMOVED lines=38> */
.L_x_11007:
        /* <DEDUP_REMOVED lines=17> */
.L_x_11008:
[----:B------:R-:W-:Y:S05]  /*45d0*/  BSYNC.RECONVERGENT B1 ;  /* 0x0000000000017941 */ /* 0x000fea0003800200 */
.L_x_11006:
        /* <DEDUP_REMOVED lines=37> */
.L_x_11010:
        /* <DEDUP_REMOVED lines=17> */
.L_x_11011:
[----:B------:R-:W-:Y:S05]  /*4940*/  BSYNC.RECONVERGENT B1 ;  /* 0x0000000000017941 */ /* 0x000fea0003800200 */
.L_x_11009:
        /* <DEDUP_REMOVED lines=37> */
.L_x_11013:
        /* <DEDUP_REMOVED lines=17> */
.L_x_11014:
[----:B------:R-:W-:Y:S05]  /*4cb0*/  BSYNC.RECONVERGENT B1 ;  /* 0x0000000000017941 */ /* 0x000fea0003800200 */
.L_x_11012:
        /* <DEDUP_REMOVED lines=12> */
.L_x_10990:
        /* <DEDUP_REMOVED lines=37> */
.L_x_11018:
[----:B------:R-:W-:Y:S01]  /*4fd0*/  IMAD.MOV.U32 R26, RZ, RZ, R14 ;  /* 0x000000ffff1a7224 */ /* 0x000fe200078e000e */
[----:B------:R-:W-:Y:S01]  /*4fe0*/  MOV R11, R13 ;  /* 0x0000000d000b7202 */ /* 0x000fe20000000f00 */
[----:B------:R-:W-:Y:S01]  /*4ff0*/  IMAD.MOV.U32 R10, RZ, RZ, R16 ;  /* 0x000000ffff0a7224 */ /* 0x000fe200078e0010 */
[----:B------:R-:W-:Y:S02]  /*5000*/  MOV R9, R17 ;  /* 0x0000001100097202 */ /* 0x000fe40000000f00 */
[----:B------:R-:W-:-:S07]  /*5010*/  MOV R8, 0x5030 ;  /* 0x0000503000087802 */ /* 0x000fce0000000f00 */
[----:B------:R-:W-:Y:S05]  /*5020*/  CALL.REL.NOINC `($__internal_232_$__cuda_sm20_div_s64) ;  /* 0x0000001800b07944 */ /* 0x000fea0003c00000 */
        /* <DEDUP_REMOVED lines=10> */
.L_x_11019:
[----:B------:R-:W-:Y:S05]  /*50d0*/  BSYNC.RECONVERGENT B1 ;  /* 0x0000000000017941 */ /* 0x000fea0003800200 */
.L_x_11017:
        /* <DEDUP_REMOVED lines=38> */
.L_x_11021:
        /* <DEDUP_REMOVED lines=17> */
.L_x_11022:
[----:B------:R-:W-:Y:S05]  /*5450*/  BSYNC.RECONVERGENT B1 ;  /* 0x0000000000017941 */ /* 0x000fea0003800200 */
.L_x_11020:
        /* <DEDUP_REMOVED lines=40> */
.L_x_11024:
[----:B------:R-:W-:Y:S01]  /*56e0*/  MOV R26, R12 ;  /* 0x0000000c001a7202 */ /* 0x000fe20000000f00 */
[----:B------:R-:W-:Y:S01]  /*56f0*/  IMAD.MOV.U32 R11, RZ, RZ, R13 ;  /* 0x000000ffff0b7224 */ /* 0x000fe200078e000d */
[----:B------:R-:W-:Y:S01]  /*5700*/  MOV R10, R14 ;  /* 0x0000000e000a7202 */ /* 0x000fe20000000f00 */
[----:B------:R-:W-:Y:S01]  /*5710*/  IMAD.MOV.U32 R9, RZ, RZ, R15 ;  /* 0x000000ffff097224 */ /* 0x000fe200078e000f */
[----:B------:R-:W-:-:S07]  /*5720*/  MOV R8, 0x5740 ;  /* 0x0000574000087802 */ /* 0x000fce0000000f00 */
[----:B------:R-:W-:Y:S05]  /*5730*/  CALL.REL.NOINC `($__internal_232_$__cuda_sm20_div_s64) ;  /* 0x0000001000ec7944 */ /* 0x000fea0003c00000 */
        /* <DEDUP_REMOVED lines=8> */
[----:B------:R-:W-:Y:S02]  /*57c0*/  IMAD R15, R15, R21, R11 ;  /* 0x000000150f0f7224 */ /* 0x000fe400078e020b */
[----:B------:R-:W-:-:S03]  /*57d0*/  IMAD.MOV.U32 R11, RZ, RZ, R8 ;  /* 0x000000ffff0b7224 */ /* 0x000fc600078e0008 */
[----:B------:R-:W-:-:S07]  /*57e0*/  IADD3 R6, PT, PT, R9, R15, RZ ;  /* 0x0000000f09067210 */ /* 0x000fce0007ffe0ff */
.L_x_11025:
[----:B------:R-:W-:Y:S05]  /*57f0*/  BSYNC.RECONVERGENT B1 ;  /* 0x0000000000017941 */ /* 0x000fea0003800200 */
.L_x_11023:
        /* <DEDUP_REMOVED lines=40> */
.L_x_11027:
        /* <DEDUP_REMOVED lines=17> */
.L_x_11028:
[----:B------:R-:W-:Y:S05]  /*5b90*/  BSYNC.RECONVERGENT B1 ;  /* 0x0000000000017941 */ /* 0x000fea0003800200 */
.L_x_11026:
        /* <DEDUP_REMOVED lines=9> */
.L_x_11016:
        /* <DEDUP_REMOVED lines=35> */
.L_x_11031:
[----:B------:R-:W-:Y:S01]  /*5e60*/  MOV R26, R14 ;  /* 0x0000000e001a7202 */ /* 0x000fe20000000f00 */
[----:B------:R-:W-:Y:S01]  /*5e70*/  IMAD.MOV.U32 R10, RZ, RZ, R16 ;  /* 0x000000ffff0a7224 */ /* 0x000fe200078e0010 */
[----:B------:R-:W-:Y:S02]  /*5e80*/  MOV R11, R13 ;  /* 0x0000000d000b7202 */ /* 0x000fe40000000f00 */
[----:B------:R-:W-:Y:S02]  /*5e90*/  MOV R9, R17 ;  /* 0x0000001100097202 */ /* 0x000fe40000000f00 */
[----:B------:R-:W-:-:S07]  /*5ea0*/  MOV R8, 0x5ec0 ;  /* 0x00005ec000087802 */ /* 0x000fce0000000f00 */
[----:B------:R-:W-:Y:S05]  /*5eb0*/  CALL.REL.NOINC `($__internal_232_$__cuda_sm20_div_s64) ;  /* 0x0000000c000c7944 */ /* 0x000fea0003c00000 */
        /* <DEDUP_REMOVED lines=10> */
.L_x_11032:
[----:B------:R-:W-:Y:S05]  /*5f60*/  BSYNC.RECONVERGENT B1 ;  /* 0x0000000000017941 */ /* 0x000fea0003800200 */
.L_x_11030:
        /* <DEDUP_REMOVED lines=39> */
.L_x_11034:
        /* <DEDUP_REMOVED lines=17> */
.L_x_11035:
[----:B------:R-:W-:Y:S05]  /*62f0*/  BSYNC.RECONVERGENT B1 ;  /* 0x0000000000017941 */ /* 0x000fea0003800200 */
.L_x_11033:
        /* <DEDUP_REMOVED lines=9> */
.L_x_11029:
        /* <DEDUP_REMOVED lines=31> */
.L_x_11037:
[----:B------:R-:W-:Y:S02]  /*6580*/  MOV R15, R23 ;  /* 0x00000017000f7202 */ /* 0x000fe40000000f00 */
[----:B------:R-:W-:Y:S02]  /*6590*/  MOV R23, R13 ;  /* 0x0000000d00177202 */ /* 0x000fe40000000f00 */
[----:B------:R-:W-:-:S07]  /*65a0*/  MOV R24, 0x65c0 ;  /* 0x000065c000187802 */ /* 0x000fce0000000f00 */
[----:B------:R-:W-:Y:S05]  /*65b0*/  CALL.REL.NOINC `($__internal_233_$__cuda_sm20_rem_s64) ;  /* 0x0000000800987944 */ /* 0x000fea0003c00000 */
.L_x_11038:
[----:B------:R-:W-:Y:S05]  /*65c0*/  BSYNC.RECONVERGENT B1 ;  /* 0x0000000000017941 */ /* 0x000fea0003800200 */
.L_x_11036:
[----:B------:R-:W0:Y:S02]  /*65d0*/  LDC.64 R10, c[0x0][0x398] ;  /* 0x0000e600ff0a7b82 */ /* 0x000e240000000a00 */
[----:B0-----:R-:W-:-:S06]  /*65e0*/  IMAD.WIDE.U32 R6, R7, 0x8, R10 ;  /* 0x0000000807067825 */ /* 0x001fcc00078e000a */
[----:B------:R-:W2:Y:S02]  /*65f0*/  LDG.E.64 R6, desc[UR8][R6.64] ;  /* 0x0000000806067981 */ /* 0x000ea4000c1e1b00 */
[-C--:B--2---:R-:W-:Y:S02]  /*6600*/  IMAD R3, R7, R8.reuse, RZ ;  /* 0x0000000807037224 */ /* 0x084fe400078e02ff */
[----:B------:R-:W-:-:S04]  /*6610*/  IMAD.WIDE.U32 R4, R6, R8, R4 ;  /* 0x0000000806047225 */ /* 0x000fc800078e0004 */
[----:B------:R-:W-:-:S04]  /*6620*/  IMAD R3, R6, R9, R3 ;  /* 0x0000000906037224 */ /* 0x000fc800078e0203 */
[----:B------:R-:W-:-:S07]  /*6630*/  IMAD.IADD R5, R5, 0x1, R3 ;  /* 0x0000000105057824 */ /* 0x000fce00078e0203 */
.L_x_10989:
[----:B------:R-:W0:Y:S02]  /*6640*/  LDCU.64 UR12, c[0x0][0x388] ;  /* 0x00007100ff0c77ac */ /* 0x000e240008000a00 */
[----:B0-----:R-:W-:-:S04]  /*6650*/  IADD3 R4, P0, PT, R4, UR12, RZ ;  /* 0x0000000c04047c10 */ /* 0x001fc8000ff1e0ff */
[----:B------:R-:W-:-:S06]  /*6660*/  IADD3.X R5, PT, PT, R5, UR13, RZ, P0, !PT ;  /* 0x0000000d05057c10 */ /* 0x000fcc00087fe4ff */
[----:B------:R-:W2:Y:S04]  /*6670*/  LDG.E.U8 R5, desc[UR8][R4.64] ;  /* 0x0000000804057981 */ /* 0x000ea8000c1e1100 */
[----:B--2---:R0:W-:Y:S02]  /*6680*/  STS.U8 [R0+UR4], R5 ;  /* 0x0000000500007988 */ /* 0x0041e40008000004 */
.L_x_10988:
[----:B------:R-:W-:Y:S05]  /*6690*/  BSYNC.RECONVERGENT B0 ;  /* 0x0000000000007941 */ /* 0x000fea0003800200 */
.L_x_10938:
[----:B------:R-:W-:Y:S01]  /*66a0*/  BAR.SYNC.DEFER_BLOCKING 0x0 ;  /* 0x0000000000007b1d */ /* 0x000fe20000010000 */
[----:B------:R-:W-:-:S09]  /*66b0*/  UISETP.GE.U32.AND UP0, UPT, UR5, 0x42, UPT ;  /* 0x000000420500788c */ /* 0x000fd2000bf06070 */
[----:B------:R-:W-:Y:S05]  /*66c0*/  BRA.U !UP0, `(.L_x_11039) ;  /* 0x00000001083c7547 */ /* 0x000fea000b800000 */
.L_x_11042:
        /* <DEDUP_REMOVED lines=10> */
.L_x_11041:
[----:B------:R-:W-:Y:S05]  /*6770*/  BSYNC.RECONVERGENT B0 ;  /* 0x0000000000007941 */ /* 0x000fea0003800200 */
.L_x_11040:
[----:B------:R-:W-:Y:S01]  /*6780*/  BAR.SYNC.DEFER_BLOCKING 0x0 ;  /* 0x0000000000007b1d */ /* 0x000fe20000010000 */
[----:B------:R-:W-:-:S05]  /*6790*/  UISETP.GT.U32.AND UP0, UPT, UR5, 0x83, UPT ;  /* 0x000000830500788c */ /* 0x000fca000bf04070 */
[----:B------:R-:W-:-:S04]  /*67a0*/  UMOV UR5, UR6 ;  /* 0x0000000600057c82 */ /* 0x000fc80008000000 */
[----:B------:R-:W-:Y:S05]  /*67b0*/  BRA.U UP0, `(.L_x_11042) ;  /* 0xfffffffd00c47547 */ /* 0x000fea000b83ffff */
.L_x_11039:
        /* <DEDUP_REMOVED lines=13> */
[----:B0-----:R-:W-:-:S05]  /*6890*/  SEL R5, RZ, 0x1, !P0 ;  /* 0x00000001ff057807 */ /* 0x001fca0004000000 */
        /* <DEDUP_REMOVED lines=37> */
        .weak           $__internal_232_$__cuda_sm20_div_s64
        .type           $__internal_232_$__cuda_sm20_div_s64,@function
        .size           $__internal_232_$__cuda_sm20_div_s64,($__internal_233_$__cuda_sm20_rem_s64 - $__internal_232_$__cuda_sm20_div_s64)
$__internal_232_$__cuda_sm20_div_s64:
        /* <DEDUP_REMOVED lines=82> */
[----:B------:R-:W-:Y:S06]  /*7010*/  RET.REL.NODEC R8 `(uncontiguous_all_bool) ;  /* 0xffffff8c08f87950 */ /* 0x000fec0003c3ffff */
        .weak           $__internal_233_$__cuda_sm20_rem_s64
        .type           $__internal_233_$__cuda_sm20_rem_s64,@function
        .size           $__internal_233_$__cuda_sm20_rem_s64,(.L_x_32436 - $__internal_233_$__cuda_sm20_rem_s64)
$__internal_233_$__cuda_sm20_rem_s64:
        /* <DEDUP_REMOVED lines=76> */
[----:B------:R-:W-:Y:S06]  /*74e0*/  RET.REL.NODEC R24 `(uncontiguous_all_bool) ;  /* 0xffffff8818c47950 */ /* 0x000fec0003c3ffff */
.L_x_11043:
        /* <DEDUP_REMOVED lines=9> */
.L_x_32436:


//--------------------- .text.contiguous_all_bool --------------------------
	.section	.text.contiguous_all_bool,"ax",@progbits
	.align	128
        .global         contiguous_all_bool
        .type           contiguous_all_bool,@function
        .size           contiguous_all_bool,(.L_x_33138 - contiguous_all_bool)
        .other          contiguous_all_bool,@"STO_CUDA_ENTRY STV_DEFAULT"
contiguous_all_bool:
.text.contiguous_all_bool:
        /* <DEDUP_REMOVED lines=32> */
.L_x_11047:
[----:B------:R-:W-:Y:S05]  /*0200*/  BSYNC.RECONVERGENT B1 ;  /* 0x0000000000017941 */ /* 0x000fea0003800200 */
.L_x_11046:
[----:B------:R-:W-:-:S05]  /*0210*/  SEL R3, RZ, 0x1, !P0 ;  /* 0x00000001ff037807 */ /* 0x000fca0004000000 */
[----:B------:R0:W-:Y:S01]  /*0220*/  STS.U8 [R0+UR4], R3 ;  /* 0x0000000300007988 */ /* 0x0001e20008000004 */
[----:B------:R-:W-:Y:S05]  /*0230*/  BRA `(.L_x_11048) ;  /* 0x0000000000207947 */ /* 0x000fea0003800000 */
.L_x_11045:
        /* <DEDUP_REMOVED lines=8> */
.L_x_11048:
[----:B------:R-:W-:Y:S05]  /*02c0*/  BSYNC.RECONVERGENT B0 ;  /* 0x0000000000007941 */ /* 0x000fea0003800200 */
.L_x_11044:
[----:B------:R-:W-:Y:S01]  /*02d0*/  BAR.SYNC.DEFER_BLOCKING 0x0 ;  /* 0x0000000000007b1d */ /* 0x000fe20000010000 */
[----:B------:R-:W-:-:S09]  /*02e0*/  UISETP.GE.U32.AND UP0, UPT, UR5, 0x42, UPT ;  /* 0x000000420500788c */ /* 0x000fd2000bf06070 */
[----:B------:R-:W-:Y:S05]  /*02f0*/  BRA.U !UP0, `(.L_x_11049) ;  /* 0x00000001083c7547 */ /* 0x000fea000b800000 */
.L_x_11052:
        /* <DEDUP_REMOVED lines=8> */
[----:B01----:R-:W-:-:S05]  /*0380*/  SEL R3, RZ, 0x1, !P0 ;  /* 0x00000001ff037807 */ /* 0x003fca0004000000 */
[----:B------:R2:W-:Y:S04]  /*0390*/  STS.U8 [R0+UR4], R3 ;  /* 0x0000000300007988 */ /* 0x0005e80008000004 */
.L_x_11051:
[----:B------:R-:W-:Y:S05]  /*03a0*/  BSYNC.RECONVERGENT B0 ;  /* 0x0000000000007941 */ /* 0x000fea0003800200 */
.L_x_11050:
[----:B------:R-:W-:Y:S01]  /*03b0*/  BAR.SYNC.DEFER_BLOCKING 0x0 ;  /* 0x0000000000007b1d */ /* 0x000fe20000010000 */
[----:B------:R-:W-:-:S05]  /*03c0*/  UISETP.GT.U32.AND UP0, UPT, UR5, 0x83, UPT ;  /* 0x000000830500788c */ /* 0x000fca000bf04070 */
[----:B------:R-:W-:-:S04]  /*03d0*/  UMOV UR5, UR6 ;  /* 0x0000000600057c82 */ /* 0x000fc80008000000 */
[----:B------:R-:W-:Y:S05]  /*03e0*/  BRA.U UP0, `(.L_x_11052) ;  /* 0xfffffffd00c47547 */ /* 0x000fea000b83ffff */
.L_x_11049:
        /* <DEDUP_REMOVED lines=51> */
.L_x_11053:
        /* <DEDUP_REMOVED lines=14> */
.L_x_33138:


//--------------------- .text.contiguous_max33_bf16 --------------------------
	.section	.text.contiguous_max33_bf16,"ax",@progbits
	.align	128
        .global         contiguous_max33_bf16
        .type           contiguous_max33_bf16,@function
        .size           contiguous_max33_bf16,(.L_x_33139 - contiguous_max33_bf16)
        .other          contiguous_max33_bf16,@"STO_CUDA_ENTRY STV_DEFAULT"
contiguous_max33_bf16:
.text.contiguous_max33_bf16:
[----:B------:R-:W-:Y:S01]  /*0000*/  LDC R1, c[0x0][0x37c] ;  /* 0x0000df00ff017b82 */ /* 0x000fe20000000800 */
[----:B------:R-:W0:Y:S07]  /*0010*/  S2R R8, SR_TID.Y ;  /* 0x0000000000087919 */ /* 0x000e2e0000002200 */
[----:B------:R-:W0:Y:S01]  /*0020*/  LDC R5, c[0x0][0x360] ;  /* 0x0000d800ff057b82 */ /* 0x000e220000000800 */
[----:B------:R-:W1:Y:S01]  /*0030*/  LDCU.64 UR8, c[0x0][0x3a0] ;  /* 0x00007400ff0877ac */ /* 0x000e620008000a00 */
[----:B------:R-:W2:Y:S01]  /*0040*/  I2F.BF16.U32 R6, 0xff80 ;  /* 0x0000ff8000067906 */ /* 0x000ea20000202000 */
        /* <DEDUP_REMOVED lines=32> */
[----:B------:R-:W-:Y:S01]  /*0250*/  IMAD.SHL.U32 R8, R10, 0x2, RZ ;  /* 0x000000020a087824 */ /* 0x000fe200078e00ff */
[----:B------:R-:W-:Y:S01]  /*0260*/  UMOV UR4, 0x1 ;  /* 0x0000000100047882 */ /* 0x000fe20000000000 */
[C---:B------:R-:W-:Y:S02]  /*0270*/  VIADD R0, R13.reuse, 0xfffffffe ;  /* 0xfffffffe0d007836 */ /* 0x040fe40000000000 */
[----:B------:R-:W-:Y:S01]  /*0280*/  VIADD R7, R13, 0xffffffff ;  /* 0xffffffff0d077836 */ /* 0x000fe20000000000 */
[----:B------:R1:W2:Y:S01]  /*0290*/  LDS.U16 R19, [R8+UR5] ;  /* 0x0000000508137984 */ /* 0x0002a20008000400 */
[----:B------:R-:W-:Y:S01]  /*02a0*/  VIADD R9, R8, UR5 ;  /* 0x0000000508097c36 */ /* 0x000fe20008000000 */
[----:B------:R-:W-:Y:S02]  /*02b0*/  ISETP.GE.U32.AND P0, PT, R0, 0xf, PT ;  /* 0x0000000f0000780c */ /* 0x000fe40003f06070 */
[----:B------:R-:W-:-:S11]  /*02c0*/  LOP3.LUT R10, R7, 0xf, RZ, 0xc0, !PT ;  /* 0x0000000f070a7812 */ /* 0x000fd600078ec0ff */
[----:B-1----:R-:W-:Y:S05]  /*02d0*/  @!P0 BRA `(.L_x_11055) ;  /* 0x0000000000d88947 */ /* 0x002fea0003800000 */
[----:B0-----:R-:W-:Y:S01]  /*02e0*/  LEA R6, R5, R8, 0x1 ;  /* 0x0000000805067211 */ /* 0x001fe200078e08ff */
[----:B------:R-:W-:Y:S01]  /*02f0*/  UMOV UR6, 0x1 ;  /* 0x0000000100067882 */ /* 0x000fe20000000000 */
[----:B------:R-:W-:Y:S01]  /*0300*/  LOP3.LUT R0, R7, 0xfffffff0, RZ, 0xc0, !PT ;  /* 0xfffffff007007812 */ /* 0x000fe200078ec0ff */
[----:B------:R-:W-:Y:S02]  /*0310*/  UMOV UR4, URZ ;  /* 0x000000ff00047c82 */ /* 0x000fe40008000000 */
[----:B------:R-:W-:Y:S02]  /*0320*/  VIADD R6, R6, UR5 ;  /* 0x0000000506067c36 */ /* 0x000fe40008000000 */
[----:B------:R-:W-:-:S07]  /*0330*/  IMAD.MOV R0, RZ, RZ, -R0 ;  /* 0x000000ffff007224 */ /* 0x000fce00078e0a00 */
.L_x_11056:
[C---:B------:R-:W-:Y:S01]  /*0340*/  IMAD R12, R5.reuse, UR6, RZ ;  /* 0x00000006050c7c24 */ /* 0x040fe2000f8e02ff */
[----:B------:R0:W-:Y:S01]  /*0350*/  LDS.U16 R22, [R6] ;  /* 0x0000000006167984 */ /* 0x0001e20000000400 */
[----:B------:R-:W-:Y:S01]  /*0360*/  VIADD R0, R0, 0x10 ;  /* 0x0000001000007836 */ /* 0x000fe20000000000 */
[----:B------:R-:W-:Y:S01]  /*0370*/  UIADD3 UR4, UPT, UPT, UR4, 0x10, URZ ;  /* 0x0000001004047890 */ /* 0x000fe2000fffe0ff */
[----:B------:R-:W-:Y:S01]  /*0380*/  IMAD R12, R12, 0x2, R9 ;  /* 0x000000020c0c7824 */ /* 0x000fe200078e0209 */
[----:B------:R-:W-:Y:S02]  /*0390*/  UIADD3 UR6, UPT, UPT, UR6, 0x10, URZ ;  /* 0x0000001006067890 */ /* 0x000fe4000fffe0ff */
[----:B------:R-:W-:Y:S01]  /*03a0*/  ISETP.NE.AND P0, PT, R0, RZ, PT ;  /* 0x000000ff0000720c */ /* 0x000fe20003f05270 */
[C---:B------:R-:W-:Y:S01]  /*03b0*/  IMAD R12, R5.reuse, 0x2, R12 ;  /* 0x00000002050c7824 */ /* 0x040fe200078e020c */
[----:B0-----:R-:W-:-:S04]  /*03c0*/  LEA R6, R5, R6, 0x5 ;  /* 0x0000000605067211 */ /* 0x001fc800078e28ff */
[C---:B------:R-:W-:Y:S01]  /*03d0*/  LEA R16, R5.reuse, R12, 0x1 ;  /* 0x0000000c05107211 */ /* 0x040fe200078e08ff */
[----:B------:R-:W2:Y:S04]  /*03e0*/  LDS.U16 R21, [R12] ;  /* 0x000000000c157984 */ /* 0x000ea80000000400 */
[C---:B------:R-:W-:Y:S02]  /*03f0*/  IMAD R11, R5.reuse, 0x2, R16 ;  /* 0x00000002050b7824 */ /* 0x040fe400078e0210 */
[----:B------:R-:W-:Y:S02]  /*0400*/  LDS.U16 R16, [R16] ;  /* 0x0000000010107984 */ /* 0x000fe40000000400 */
[C---:B------:R-:W-:Y:S02]  /*0410*/  IMAD R14, R5.reuse, 0x2, R11 ;  /* 0x00000002050e7824 */ /* 0x040fe400078e020b */
[----:B------:R-:W0:Y:S02]  /*0420*/  LDS.U16 R11, [R11] ;  /* 0x000000000b0b7984 */ /* 0x000e240000000400 */
[----:B------:R-:W-:-:S02]  /*0430*/  IMAD R15, R5, 0x2, R14 ;  /* 0x00000002050f7824 */ /* 0x000fc400078e020e */
[----:B------:R-:W-:Y:S02]  /*0440*/  LDS.U16 R14, [R14] ;  /* 0x000000000e0e7984 */ /* 0x000fe40000000400 */
[C---:B------:R-:W-:Y:S02]  /*0450*/  IMAD R23, R5.reuse, 0x2, R15 ;  /* 0x0000000205177824 */ /* 0x040fe400078e020f */
[----:B------:R-:W1:Y:S03]  /*0460*/  LDS.U16 R15, [R15] ;  /* 0x000000000f0f7984 */ /* 0x000e660000000400 */
[C---:B------:R-:W-:Y:S01]  /*0470*/  LEA R13, R5.reuse, R23, 0x1 ;  /* 0x00000017050d7211 */ /* 0x040fe200078e08ff */
[----:B------:R3:W-:Y:S04]  /*0480*/  LDS.U16 R12, [R23] ;  /* 0x00000000170c7984 */ /* 0x0007e80000000400 */
[----:B------:R-:W-:-:S02]  /*0490*/  IMAD R26, R5, 0x2, R13 ;  /* 0x00000002051a7824 */ /* 0x000fc400078e020d */
[----:B------:R-:W4:Y:S02]  /*04a0*/  LDS.U16 R13, [R13] ;  /* 0x000000000d0d7984 */ /* 0x000f240000000400 */
[C---:B------:R-:W-:Y:S02]  /*04b0*/  IMAD R18, R5.reuse, 0x2, R26 ;  /* 0x0000000205127824 */ /* 0x040fe400078e021a */
[----:B------:R-:W-:Y:S02]  /*04c0*/  LDS.U16 R17, [R26] ;  /* 0x000000001a117984 */ /* 0x000fe40000000400 */
[C---:B------:R-:W-:Y:S02]  /*04d0*/  IMAD R24, R5.reuse, 0x2, R18 ;  /* 0x0000000205187824 */ /* 0x040fe400078e0212 */
[----:B------:R-:W5:Y:S02]  /*04e0*/  LDS.U16 R18, [R18] ;  /* 0x0000000012127984 */ /* 0x000f640000000400 */
[----:B------:R-:W-:Y:S01]  /*04f0*/  IMAD R28, R5, 0x2, R24 ;  /* 0x00000002051c7824 */ /* 0x000fe200078e0218 */
[----:B--2---:R-:W-:-:S02]  /*0500*/  VHMNMX.BF16_V2 R25, R19.H0_H0, R22.H0_H0, R21.H0_H0, !PT ;  /* 0x2000001613197247 */ /* 0x004fc40007a02815 */
[----:B------:R-:W-:Y:S02]  /*0510*/  LDS.U16 R19, [R24] ;  /* 0x0000000018137984 */ /* 0x000fe40000000400 */
[C---:B------:R-:W-:Y:S02]  /*0520*/  LEA R20, R5.reuse, R28, 0x1 ;  /* 0x0000001c05147211 */ /* 0x040fe400078e08ff */
[----:B------:R-:W2:Y:S03]  /*0530*/  LDS.U16 R28, [R28] ;  /* 0x000000001c1c7984 */ /* 0x000ea60000000400 */
[----:B------:R-:W-:Y:S02]  /*0540*/  IMAD R21, R5, 0x2, R20 ;  /* 0x0000000205157824 */ /* 0x000fe400078e0214 */
[----:B------:R-:W-:Y:S01]  /*0550*/  LDS.U16 R20, [R20] ;  /* 0x0000000014147984 */ /* 0x000fe20000000400 */
[----:B0-----:R-:W-:Y:S01]  /*0560*/  VHMNMX.BF16_V2 R11, R25.H0_H0, R16.H0_H0, R11.H0_H0, !PT ;  /* 0x20000010190b7247 */ /* 0x001fe20007a0280b */
[----:B------:R-:W-:-:S02]  /*0570*/  IMAD R22, R5, 0x2, R21 ;  /* 0x0000000205167824 */ /* 0x000fc400078e0215 */
[----:B------:R-:W0:Y:S02]  /*0580*/  LDS.U16 R21, [R21] ;  /* 0x0000000015157984 */ /* 0x000e240000000400 */
[----:B---3--:R-:W-:Y:S02]  /*0590*/  IMAD R23, R5, 0x2, R22 ;  /* 0x0000000205177824 */ /* 0x008fe400078e0216 */
[----:B------:R-:W-:Y:S01]  /*05a0*/  LDS.U16 R22, [R22] ;  /* 0x0000000016167984 */ /* 0x000fe20000000400 */
[----:B-1----:R-:W-:-:S03]  /*05b0*/  VHMNMX.BF16_V2 R11, R11.H0_H0, R14.H0_H0, R15.H0_H0, !PT ;  /* 0x2000000e0b0b7247 */ /* 0x002fc60007a0280f */
[----:B------:R-:W1:Y:S01]  /*05c0*/  LDS.U16 R23, [R23] ;  /* 0x0000000017177984 */ /* 0x000e620000000400 */
[----:B----4-:R-:W-:-:S04]  /*05d0*/  VHMNMX.BF16_V2 R11, R11.H0_H0, R12.H0_H0, R13.H0_H0, !PT ;  /* 0x2000000c0b0b7247 */ /* 0x010fc80007a0280d */
[----:B-----5:R-:W-:-:S04]  /*05e0*/  VHMNMX.BF16_V2 R14, R11.H0_H0, R17.H0_H0, R18.H0_H0, !PT ;  /* 0x200000110b0e7247 */ /* 0x020fc80007a02812 */
[----:B--2---:R-:W-:-:S04]  /*05f0*/  VHMNMX.BF16_V2 R14, R14.H0_H0, R19.H0_H0, R28.H0_H0, !PT ;  /* 0x200000130e0e7247 */ /* 0x004fc80007a0281c */
[----:B0-----:R-:W-:-:S04]  /*0600*/  VHMNMX.BF16_V2 R11, R14.H0_H0, R20.H0_H0, R21.H0_H0, !PT ;  /* 0x200000140e0b7247 */ /* 0x001fc80007a02815 */
[----:B-1----:R-:W-:Y:S01]  /*0610*/  VHMNMX.BF16_V2 R19, R11.H0_H0, R22.H0_H0, R23.H0_H0, !PT ;  /* 0x200000160b137247 */ /* 0x002fe20007a02817 */
[----:B------:R-:W-:Y:S06]  /*0620*/  @P0 BRA `(.L_x_11056) ;  /* 0xfffffffc00440947 */ /* 0x000fec000383ffff */
[----:B------:R-:W-:-:S12]  /*0630*/  UIADD3 UR4, UPT, UPT, UR4, 0x1, URZ ;  /* 0x0000000104047890 */ /* 0x000fd8000fffe0ff */
.L_x_11055:
        /* <DEDUP_REMOVED lines=8> */
[----:B------:R-:W-:-:S04]  /*06c0*/  IMAD R0, R0, 0x2, R9 ;  /* 0x0000000200007824 */ /* 0x000fc800078e0209 */
[C---:B0-----:R-:W-:Y:S02]  /*06d0*/  IMAD R6, R5.reuse, 0x2, R0 ;  /* 0x0000000205067824 */ /* 0x041fe400078e0200 */
[----:B------:R-:W-:Y:S02]  /*06e0*/  LDS.U16 R0, [R0] ;  /* 0x0000000000007984 */ /* 0x000fe40000000400 */
[C---:B------:R-:W-:Y:S02]  /*06f0*/  IMAD R10, R5.reuse, 0x2, R6 ;  /* 0x00000002050a7824 */ /* 0x040fe400078e0206 */
[----:B------:R-:W2:Y:S03]  /*0700*/  LDS.U16 R6, [R6] ;  /* 0x0000000006067984 */ /* 0x000ea60000000400 */
[C---:B------:R-:W-:Y:S01]  /*0710*/  LEA R12, R5.reuse, R10, 0x1 ;  /* 0x0000000a050c7211 */ /* 0x040fe200078e08ff */
[----:B------:R-:W-:Y:S04]  /*0720*/  LDS.U16 R11, [R10] ;  /* 0x000000000a0b7984 */ /* 0x000fe80000000400 */
[----:B------:R-:W-:-:S02]  /*0730*/  IMAD R14, R5, 0x2, R12 ;  /* 0x00000002050e7824 */ /* 0x000fc400078e020c */
[----:B------:R-:W0:Y:S02]  /*0740*/  LDS.U16 R12, [R12] ;  /* 0x000000000c0c7984 */ /* 0x000e240000000400 */
[C---:B------:R-:W-:Y:S02]  /*0750*/  IMAD R16, R5.reuse, 0x2, R14 ;  /* 0x0000000205107824 */ /* 0x040fe400078e020e */
[----:B------:R-:W-:Y:S02]  /*0760*/  LDS.U16 R13, [R14] ;  /* 0x000000000e0d7984 */ /* 0x000fe40000000400 */
[C---:B------:R-:W-:Y:S02]  /*0770*/  IMAD R18, R5.reuse, 0x2, R16 ;  /* 0x0000000205127824 */ /* 0x040fe400078e0210 */
[----:B------:R-:W1:Y:S03]  /*0780*/  LDS.U16 R16, [R16] ;  /* 0x0000000010107984 */ /* 0x000e660000000400 */
[----:B------:R-:W-:Y:S01]  /*0790*/  LEA R20, R5, R18, 0x1 ;  /* 0x0000001205147211 */ /* 0x000fe200078e08ff */
[----:B------:R-:W-:Y:S05]  /*07a0*/  LDS.U16 R15, [R18] ;  /* 0x00000000120f7984 */ /* 0x000fea0000000400 */
[----:B------:R-:W3:Y:S01]  /*07b0*/  LDS.U16 R20, [R20] ;  /* 0x0000000014147984 */ /* 0x000ee20000000400 */
[----:B--2---:R-:W-:-:S04]  /*07c0*/  VHMNMX.BF16_V2 R0, R19.H0_H0, R0.H0_H0, R6.H0_H0, !PT ;  /* 0x2000000013007247 */ /* 0x004fc80007a02806 */
[----:B0-----:R-:W-:-:S04]  /*07d0*/  VHMNMX.BF16_V2 R0, R0.H0_H0, R11.H0_H0, R12.H0_H0, !PT ;  /* 0x2000000b00007247 */ /* 0x001fc80007a0280c */
[----:B-1----:R-:W-:-:S04]  /*07e0*/  VHMNMX.BF16_V2 R0, R0.H0_H0, R13.H0_H0, R16.H0_H0, !PT ;  /* 0x2000000d00007247 */ /* 0x002fc80007a02810 */
[----:B---3--:R-:W-:-:S07]  /*07f0*/  VHMNMX.BF16_V2 R19, R0.H0_H0, R15.H0_H0, R20.H0_H0, !PT ;  /* 0x2000000f00137247 */ /* 0x008fce0007a02814 */
.L_x_11058:
        /* <DEDUP_REMOVED lines=12> */
[----:B------:R-:W-:Y:S02]  /*08c0*/  LEA R9, R5, R10, 0x1 ;  /* 0x0000000a05097211 */ /* 0x000fe400078e08ff */
[----:B------:R-:W-:Y:S04]  /*08d0*/  LDS.U16 R10, [R10] ;  /* 0x000000000a0a7984 */ /* 0x000fe80000000400 */
[----:B------:R-:W0:Y:S01]  /*08e0*/  LDS.U16 R9, [R9] ;  /* 0x0000000009097984 */ /* 0x000e220000000400 */
[----:B--2---:R-:W-:-:S04]  /*08f0*/  VHMNMX.BF16_V2 R19, R19.H0_H0, R0.H0_H0, R6.H0_H0, !PT ;  /* 0x2000000013137247 */ /* 0x004fc80007a02806 */
[----:B0-----:R-:W-:-:S07]  /*0900*/  VHMNMX.BF16_V2 R19, R19.H0_H0, R10.H0_H0, R9.H0_H0, !PT ;  /* 0x2000000a13137247 */ /* 0x001fce0007a02809 */
.L_x_11059:
[----:B------:R-:W-:Y:S05]  /*0910*/  @!P1 BRA `(.L_x_11057) ;  /* 0x0000000000289947 */ /* 0x000fea0003800000 */
[----:B------:R-:W-:Y:S02]  /*0920*/  IMAD R9, R5, UR4, RZ ;  /* 0x0000000405097c24 */ /* 0x000fe4000f8e02ff */
[----:B------:R-:W-:Y:S02]  /*0930*/  IMAD.MOV R7, RZ, RZ, -R7 ;  /* 0x000000ffff077224 */ /* 0x000fe400078e0a07 */
[----:B------:R-:W-:-:S04]  /*0940*/  IMAD R9, R9, 0x2, R8 ;  /* 0x0000000209097824 */ /* 0x000fc800078e0208 */
[----:B------:R-:W-:-:S07]  /*0950*/  VIADD R0, R9, UR5 ;  /* 0x0000000509007c36 */ /* 0x000fce0008000000 */
.L_x_11060:
[----:B0-----:R0:W2:Y:S01]  /*0960*/  LDS.U16 R6, [R0] ;  /* 0x0000000000067984 */ /* 0x0010a20000000400 */
[----:B------:R-:W-:-:S04]  /*0970*/  IADD3 R7, PT, PT, R7, 0x1, RZ ;  /* 0x0000000107077810 */ /* 0x000fc80007ffe0ff */
[----:B------:R-:W-:Y:S01]  /*0980*/  ISETP.NE.AND P0, PT, R7, RZ, PT ;  /* 0x000000ff0700720c */ /* 0x000fe20003f05270 */
[----:B0-----:R-:W-:Y:S01]  /*0990*/  IMAD R0, R5, 0x2, R0 ;  /* 0x0000000205007824 */ /* 0x001fe200078e0200 */
[----:B--2---:R-:W-:-:S11]  /*09a0*/  HMNMX2.BF16_V2 R19, R19.H0_H0, R6.H0_H0, !PT ;  /* 0x2000000613137240 */ /* 0x004fd60007a00800 */
[----:B------:R-:W-:Y:S05]  /*09b0*/  @P0 BRA `(.L_x_11060) ;  /* 0xfffffffc00e80947 */ /* 0x000fea000383ffff */
.L_x_11057:
[----:B--2---:R1:W-:Y:S02]  /*09c0*/  STS.U16 [R8+UR5], R19 ;  /* 0x0000001308007988 */ /* 0x0043e40008000405 */
.L_x_11054:
[----:B------:R-:W2:Y:S01]  /*09d0*/  LDCU.64 UR10, c[0x0][0x380] ;  /* 0x00007000ff0a77ac */ /* 0x000ea20008000a00 */
[----:B------:R-:W-:Y:S02]  /*09e0*/  IMAD.MOV.U32 R5, RZ, RZ, RZ ;  /* 0x000000ffff057224 */ /* 0x000fe400078e00ff */
[----:B------:R-:W-:-:S04]  /*09f0*/  IMAD.WIDE.U32 R4, R2, UR7, R4 ;  /* 0x0000000702047c25 */ /* 0x000fc8000f8e0004 */
[----:B------:R-:W-:Y:S01]  /*0a00*/  IMAD R3, R3, UR7, R5 ;  /* 0x0000000703037c24 */ /* 0x000fe2000f8e0205 */
[----:B--2---:R-:W-:-:S04]  /*0a10*/  LEA R2, P0, R4, UR10, 0x1 ;  /* 0x0000000a04027c11 */ /* 0x004fc8000f8008ff */
[----:B------:R-:W-:-:S05]  /*0a20*/  LEA.HI.X R3, R4, UR11, R3, 0x1, P0 ;  /* 0x0000000b04037c11 */ /* 0x000fca00080f0c03 */
[----:B------:R-:W-:Y:S01]  /*0a30*/  STG.E.U16 desc[UR8][R2.64], R19 ;  /* 0x0000001302007986 */ /* 0x000fe2000c101508 */
[----:B------:R-:W-:Y:S05]  /*0a40*/  EXIT ;  /* 0x000000000000794d */ /* 0x000fea0003800000 */
.L_x_11061:
        /* <DEDUP_REMOVED lines=11> */
.L_x_33139:


//--------------------- .text.contiguous_max3_bf16 --------------------------
	.section	.text.contiguous_max3_bf16,"ax",@progbits
	.align	128
        .global         contiguous_max3_bf16
        .type           contiguous_max3_bf16,@function
        .size           contiguous_max3_bf16,(.L_x_32438 - contiguous_max3_bf16)
        .other          contiguous_max3_bf16,@"STO_CUDA_ENTRY STV_DEFAULT"
contiguous_max3_bf16:
.text.contiguous_max3_bf16:
[----:B------:R-:W-:Y:S01]  /*0000*/  LDC R1, c[0x0][0x37c] ;  /* 0x0000df00ff017b82 */ /* 0x000fe20000000800 */
[----:B------:R-:W0:Y:S07]  /*0010*/  S2R R8, SR_TID.Y ;  /* 0x0000000000087919 */ /* 0x000e2e0000002200 */
[----:B------:R-:W0:Y:S01]  /*0020*/  LDC R6, c[0x0][0x360] ;  /* 0x0000d800ff067b82 */ /* 0x000e220000000800 */
[----:B------:R-:W1:Y:S01]  /*0030*/  LDCU.64 UR8, c[0x0][0x3b0] ;  /* 0x00007600ff0877ac */ /* 0x000e620008000a00 */
[----:B------:R-:W2:Y:S01]  /*0040*/  I2F.BF16.U32 R9, 0xff80 ;  /* 0x0000ff8000097906 */ /* 0x000ea20000202000 */
        /* <DEDUP_REMOVED lines=39> */
.L_x_11080:
        /* <DEDUP_REMOVED lines=27> */
.L_x_11064:
[----:B------:R-:W-:Y:S01]  /*0470*/  MOV R27, R32 ;  /* 0x00000020001b7202 */ /* 0x000fe20000000f00 */
[----:B------:R-:W-:Y:S01]  /*0480*/  IMAD.MOV.U32 R2, RZ, RZ, R34 ;  /* 0x000000ffff027224 */ /* 0x000fe200078e0022 */
[----:B------:R-:W-:Y:S02]  /*0490*/  MOV R0, R35 ;  /* 0x0000002300007202 */ /* 0x000fe40000000f00 */
[----:B0-----:R-:W-:-:S07]  /*04a0*/  MOV R9, 0x4c0 ;  /* 0x000004c000097802 */ /* 0x001fce0000000f00 */
[----:B-12-4-:R-:W-:Y:S05]  /*04b0*/  CALL.REL.NOINC `($__internal_234_$__cuda_sm20_div_s64) ;  /* 0x00000034004c7944 */ /* 0x016fea0003c00000 */
        /* <DEDUP_REMOVED lines=8> */
.L_x_11065:
        /* <DEDUP_REMOVED lines=33> */
.L_x_11066:
[----:B------:R-:W-:Y:S01]  /*0750*/  MOV R27, R31 ;  /* 0x0000001f001b7202 */ /* 0x000fe20000000f00 */
[----:B------:R-:W-:Y:S01]  /*0760*/  IMAD.MOV.U32 R2, RZ, RZ, R34 ;  /* 0x000000ffff027224 */ /* 0x000fe200078e0022 */
[----:B------:R-:W-:Y:S02]  /*0770*/  MOV R0, R35 ;  /* 0x0000002300007202 */ /* 0x000fe40000000f00 */
[----:B------:R-:W-:-:S07]  /*0780*/  MOV R9, 0x7a0 ;  /* 0x000007a000097802 */ /* 0x000fce0000000f00 */
[----:B----4-:R-:W-:Y:S05]  /*0790*/  CALL.REL.NOINC `($__internal_234_$__cuda_sm20_div_s64) ;  /* 0x0000003000947944 */ /* 0x010fea0003c00000 */
        /* <DEDUP_REMOVED lines=9> */
.L_x_11067:
        /* <DEDUP_REMOVED lines=35> */
.L_x_11068:
[----:B------:R-:W-:Y:S01]  /*0a60*/  IMAD.MOV.U32 R27, RZ, RZ, R29 ;  /* 0x000000ffff1b7224 */ /* 0x000fe200078e001d */
[----:B------:R-:W-:Y:S01]  /*0a70*/  MOV R2, R32 ;  /* 0x0000002000027202 */ /* 0x000fe20000000f00 */
[----:B------:R-:W-:Y:S01]  /*0a80*/  IMAD.MOV.U32 R0, RZ, RZ, R33 ;  /* 0x000000ffff007224 */ /* 0x000fe200078e0021 */
[----:B------:R-:W-:-:S07]  /*0a90*/  MOV R9, 0xab0 ;  /* 0x00000ab000097802 */ /* 0x000fce0000000f00 */
[----:B----4-:R-:W-:Y:S05]  /*0aa0*/  CALL.REL.NOINC `($__internal_234_$__cuda_sm20_div_s64) ;  /* 0x0000002c00d07944 */ /* 0x010fea0003c00000 */
        /* <DEDUP_REMOVED lines=9> */
.L_x_11069:
        /* <DEDUP_REMOVED lines=33> */
.L_x_11070:
[----:B------:R-:W-:Y:S01]  /*0d50*/  MOV R27, R28 ;  /* 0x0000001c001b7202 */ /* 0x000fe20000000f00 */
[----:B------:R-:W-:Y:S01]  /*0d60*/  IMAD.MOV.U32 R2, RZ, RZ, R32 ;  /* 0x000000ffff027224 */ /* 0x000fe200078e0020 */
[----:B------:R-:W-:Y:S02]  /*0d70*/  MOV R0, R33 ;  /* 0x0000002100007202 */ /* 0x000fe40000000f00 */
[----:B------:R-:W-:-:S07]  /*0d80*/  MOV R9, 0xda0 ;  /* 0x00000da000097802 */ /* 0x000fce0000000f00 */
[----:B----4-:R-:W-:Y:S05]  /*0d90*/  CALL.REL.NOINC `($__internal_234_$__cuda_sm20_div_s64) ;  /* 0x0000002c00147944 */ /* 0x010fea0003c00000 */
        /* <DEDUP_REMOVED lines=8> */
.L_x_11071:
        /* <DEDUP_REMOVED lines=34> */
.L_x_11072:
        /* <DEDUP_REMOVED lines=14> */
.L_x_11073:
        /* <DEDUP_REMOVED lines=34> */
.L_x_11074:
        /* <DEDUP_REMOVED lines=14> */
.L_x_11075:
        /* <DEDUP_REMOVED lines=34> */
.L_x_11076:
        /* <DEDUP_REMOVED lines=14> */
.L_x_11077:
        /* <DEDUP_REMOVED lines=34> */
.L_x_11078:
        /* <DEDUP_REMOVED lines=14> */
.L_x_11079:
        /* <DEDUP_REMOVED lines=14> */
.L_x_11063:
        /* <DEDUP_REMOVED lines=12> */
[----:B0-----:R-:W-:Y:S02]  /*1bc0*/  IADD3 R9, PT, PT, RZ, -R16, RZ ;  /* 0x80000010ff097210 */ /* 0x001fe40007ffe0ff */
[----:B------:R-:W-:-:S05]  /*1bd0*/  ISETP.NE.U32.AND P2, PT, R16, RZ, PT ;  /* 0x000000ff1000720c */ /* 0x000fca0003f45070 */
[----:B-1----:R-:W0:Y:S02]  /*1be0*/  MUFU.RCP R0, R0 ;  /* 0x0000000000007308 */ /* 0x002e240000001000 */
        /* <DEDUP_REMOVED lines=18> */
.L_x_11082:
[----:B------:R-:W-:Y:S01]  /*1d10*/  MOV R27, R32 ;  /* 0x00000020001b7202 */ /* 0x000fe20000000f00 */
[----:B------:R-:W-:Y:S01]  /*1d20*/  IMAD.MOV.U32 R2, RZ, RZ, R16 ;  /* 0x000000ffff027224 */ /* 0x000fe200078e0010 */
[----:B------:R-:W-:Y:S02]  /*1d30*/  MOV R0, R17 ;  /* 0x0000001100007202 */ /* 0x000fe40000000f00 */
[----:B0-----:R-:W-:-:S07]  /*1d40*/  MOV R9, 0x1d60 ;  /* 0x00001d6000097802 */ /* 0x001fce0000000f00 */
[----:B------:R-:W-:Y:S05]  /*1d50*/  CALL.REL.NOINC `($__internal_234_$__cuda_sm20_div_s64) ;  /* 0x0000001c00247944 */ /* 0x000fea0003c00000 */
        /* <DEDUP_REMOVED lines=8> */
.L_x_11083:
        /* <DEDUP_REMOVED lines=35> */
.L_x_11084:
[----:B------:R-:W-:Y:S01]  /*2010*/  MOV R27, R17 ;  /* 0x00000011001b7202 */ /* 0x000fe20000000f00 */
[----:B------:R-:W-:Y:S01]  /*2020*/  IMAD.MOV.U32 R2, RZ, RZ, R18 ;  /* 0x000000ffff027224 */ /* 0x000fe200078e0012 */
[----:B------:R-:W-:Y:S02]  /*2030*/  MOV R0, R19 ;  /* 0x0000001300007202 */ /* 0x000fe40000000f00 */
[----:B------:R-:W-:-:S07]  /*2040*/  MOV R9, 0x2060 ;  /* 0x0000206000097802 */ /* 0x000fce0000000f00 */
[----:B------:R-:W-:Y:S05]  /*2050*/  CALL.REL.NOINC `($__internal_234_$__cuda_sm20_div_s64) ;  /* 0x0000001800647944 */ /* 0x000fea0003c00000 */
        /* <DEDUP_REMOVED lines=9> */
.L_x_11085:
        /* <DEDUP_REMOVED lines=36> */
.L_x_11086:
[----:B------:R-:W-:Y:S01]  /*2330*/  MOV R27, R19 ;  /* 0x00000013001b7202 */ /* 0x000fe20000000f00 */
[----:B------:R-:W-:Y:S01]  /*2340*/  IMAD.MOV.U32 R2, RZ, RZ, R28 ;  /* 0x000000ffff027224 */ /* 0x000fe200078e001c */
[----:B------:R-:W-:Y:S02]  /*2350*/  MOV R0, R29 ;  /* 0x0000001d00007202 */ /* 0x000fe40000000f00 */
[----:B------:R-:W-:-:S07]  /*2360*/  MOV R9, 0x2380 ;  /* 0x0000238000097802 */ /* 0x000fce0000000f00 */
[----:B------:R-:W-:Y:S05]  /*2370*/  CALL.REL.NOINC `($__internal_234_$__cuda_sm20_div_s64) ;  /* 0x00000014009c7944 */ /* 0x000fea0003c00000 */
        /* <DEDUP_REMOVED lines=9> */
.L_x_11087:
        /* <DEDUP_REMOVED lines=37> */
.L_x_11088:
[----:B------:R-:W-:Y:S01]  /*2660*/  IMAD.MOV.U32 R27, RZ, RZ, R18 ;  /* 0x000000ffff1b7224 */ /* 0x000fe200078e0012 */
[----:B------:R-:W-:Y:S01]  /*2670*/  MOV R2, R28 ;  /* 0x0000001c00027202 */ /* 0x000fe20000000f00 */
[----:B------:R-:W-:Y:S01]  /*2680*/  IMAD.MOV.U32 R0, RZ, RZ, R29 ;  /* 0x000000ffff007224 */ /* 0x000fe200078e001d */
[----:B------:R-:W-:-:S07]  /*2690*/  MOV R9, 0x26b0 ;  /* 0x000026b000097802 */ /* 0x000fce0000000f00 */
[----:B------:R-:W-:Y:S05]  /*26a0*/  CALL.REL.NOINC `($__internal_234_$__cuda_sm20_div_s64) ;  /* 0x0000001000d07944 */ /* 0x000fea0003c00000 */
        /* <DEDUP_REMOVED lines=8> */
.L_x_11089:
        /* <DEDUP_REMOVED lines=9> */
.L_x_11081:
        /* <DEDUP_REMOVED lines=31> */
.L_x_11091:
        /* <DEDUP_REMOVED lines=13> */
.L_x_11092:
        /* <DEDUP_REMOVED lines=35> */
.L_x_11093:
[----:B------:R-:W-:Y:S01]  /*2cb0*/  MOV R27, R17 ;  /* 0x00000011001b7202 */ /* 0x000fe20000000f00 */
[----:B------:R-:W-:Y:S01]  /*2cc0*/  IMAD.MOV.U32 R2, RZ, RZ, R18 ;  /* 0x000000ffff027224 */ /* 0x000fe200078e0012 */
[----:B------:R-:W-:Y:S02]  /*2cd0*/  MOV R0, R19 ;  /* 0x0000001300007202 */ /* 0x000fe40000000f00 */
[----:B------:R-:W-:-:S07]  /*2ce0*/  MOV R9, 0x2d00 ;  /* 0x00002d0000097802 */ /* 0x000fce0000000f00 */
[----:B------:R-:W-:Y:S05]  /*2cf0*/  CALL.REL.NOINC `($__internal_234_$__cuda_sm20_div_s64) ;  /* 0x0000000c003c7944 */ /* 0x000fea0003c00000 */
        /* <DEDUP_REMOVED lines=9> */
.L_x_11094:
        /* <DEDUP_REMOVED lines=10> */
.L_x_11090:
        /* <DEDUP_REMOVED lines=29> */
.L_x_11095:
[----:B------:R-:W-:-:S07]  /*3000*/  MOV R0, 0x3020 ;  /* 0x0000302000007802 */ /* 0x000fce0000000f00 */
[----:B0-----:R-:W-:Y:S05]  /*3010*/  CALL.REL.NOINC `($__internal_235_$__cuda_sm20_rem_s64) ;  /* 0x0000000c00c47944 */ /* 0x001fea0003c00000 */
[----:B------:R-:W-:Y:S02]  /*3020*/  MOV R10, R2 ;  /* 0x00000002000a7202 */ /* 0x000fe40000000f00 */
[----:B------:R-:W-:-:S07]  /*3030*/  MOV R11, R9 ;  /* 0x00000009000b7202 */ /* 0x000fce0000000f00 */
.L_x_11096:
[----:B------:R-:W0:Y:S02]  /*3040*/  LDC.64 R12, c[0x0][0x398] ;  /* 0x0000e600ff0c7b82 */ /* 0x000e240000000a00 */
[----:B0-----:R-:W-:-:S06]  /*3050*/  IMAD.WIDE.U32 R2, R3, 0x8, R12 ;  /* 0x0000000803027825 */ /* 0x001fcc00078e000c */
[----:B------:R-:W2:Y:S02]  /*3060*/  LDG.E.64 R2, desc[UR8][R2.64] ;  /* 0x0000000802027981 */ /* 0x000ea4000c1e1b00 */
[-C--:B--2---:R-:W-:Y:S02]  /*3070*/  IMAD R9, R3, R10.reuse, RZ ;  /* 0x0000000a03097224 */ /* 0x084fe400078e02ff */
[----:B------:R-:W-:-:S04]  /*3080*/  IMAD.WIDE.U32 R28, R2, R10, R28 ;  /* 0x0000000a021c7225 */ /* 0x000fc800078e001c */
[----:B------:R-:W-:-:S04]  /*3090*/  IMAD R9, R2, R11, R9 ;  /* 0x0000000b02097224 */ /* 0x000fc800078e0209 */
[----:B------:R-:W-:-:S07]  /*30a0*/  IMAD.IADD R29, R29, 0x1, R9 ;  /* 0x000000011d1d7824 */ /* 0x000fce00078e0209 */
.L_x_11062:
        /* <DEDUP_REMOVED lines=28> */
[----:B0-----:R-:W-:Y:S01]  /*3270*/  IMAD R9, R6, 0x2, R7 ;  /* 0x0000000206097824 */ /* 0x001fe200078e0207 */
[----:B------:R-:W-:Y:S01]  /*3280*/  LOP3.LUT R4, R5, 0xfffffff0, RZ, 0xc0, !PT ;  /* 0xfffffff005047812 */ /* 0x000fe200078ec0ff */
[----:B------:R-:W-:Y:S01]  /*3290*/  UMOV UR6, 0x1 ;  /* 0x0000000100067882 */ /* 0x000fe20000000000 */
[----:B------:R-:W-:Y:S02]  /*32a0*/  UMOV UR4, URZ ;  /* 0x000000ff00047c82 */ /* 0x000fe40008000000 */
[----:B------:R-:W-:Y:S02]  /*32b0*/  IADD3 R9, PT, PT, R9, UR5, RZ ;  /* 0x0000000509097c10 */ /* 0x000fe4000fffe0ff */
[----:B------:R-:W-:-:S07]  /*32c0*/  IADD3 R4, PT, PT, -R4, RZ, RZ ;  /* 0x000000ff04047210 */ /* 0x000fce0007ffe1ff */
.L_x_11099:
[----:B------:R-:W-:Y:S01]  /*32d0*/  IMAD R8, R6, UR6, RZ ;  /* 0x0000000606087c24 */ /* 0x000fe2000f8e02ff */
[----:B------:R-:W-:Y:S01]  /*32e0*/  IADD3 R4, PT, PT, R4, 0x10, RZ ;  /* 0x0000001004047810 */ /* 0x000fe20007ffe0ff */
[----:B------:R-:W-:Y:S02]  /*32f0*/  UIADD3 UR4, UPT, UPT, UR4, 0x10, URZ ;  /* 0x0000001004047890 */ /* 0x000fe4000fffe0ff */
[----:B------:R-:W-:Y:S01]  /*3300*/  IMAD R11, R8, 0x2, R3 ;  /* 0x00000002080b7824 */ /* 0x000fe200078e0203 */
[----:B------:R-:W-:Y:S01]  /*3310*/  ISETP.NE.AND P0, PT, R4, RZ, PT ;  /* 0x000000ff0400720c */ /* 0x000fe20003f05270 */
[----:B------:R-:W-:-:S03]  /*3320*/  UIADD3 UR6, UPT, UPT, UR6, 0x10, URZ ;  /* 0x0000001006067890 */ /* 0x000fc6000fffe0ff */
[C---:B------:R-:W-:Y:S02]  /*3330*/  LEA R21, R6.reuse, R11, 0x1 ;  /* 0x0000000b06157211 */ /* 0x040fe400078e08ff */
[----:B------:R0:W-:Y:S02]  /*3340*/  LDS.U16 R11, [R9] ;  /* 0x00000000090b7984 */ /* 0x0001e40000000400 */
[C---:B------:R-:W-:Y:S02]  /*3350*/  LEA R13, R6.reuse, R21, 0x1 ;  /* 0x00000015060d7211 */ /* 0x040fe400078e08ff */
[----:B------:R-:W2:Y:S03]  /*3360*/  LDS.U16 R8, [R21] ;  /* 0x0000000015087984 */ /* 0x000ea60000000400 */
[C---:B------:R-:W-:Y:S01]  /*3370*/  IMAD R23, R6.reuse, 0x2, R13 ;  /* 0x0000000206177824 */ /* 0x040fe200078e020d */
[C---:B0-----:R-:W-:Y:S01]  /*3380*/  LEA R9, R6.reuse, R9, 0x5 ;  /* 0x0000000906097211 */ /* 0x041fe200078e28ff */
[----:B------:R-:W-:Y:S03]  /*3390*/  LDS.U16 R13, [R13] ;  /* 0x000000000d0d7984 */ /* 0x000fe60000000400 */
[C---:B------:R-:W-:Y:S01]  /*33a0*/  LEA R17, R6.reuse, R23, 0x1 ;  /* 0x0000001706117211 */ /* 0x040fe200078e08ff */
[----:B------:R-:W0:Y:S03]  /*33b0*/  LDS.U16 R10, [R23] ;  /* 0x00000000170a7984 */ /* 0x000e260000000400 */
[----:B------:R-:W-:-:S02]  /*33c0*/  LEA R25, R6, R17, 0x1 ;  /* 0x0000001106197211 */ /* 0x000fc400078e08ff */
[----:B------:R-:W-:Y:S03]  /*33d0*/  LDS.U16 R17, [R17] ;  /* 0x0000000011117984 */ /* 0x000fe60000000400 */
[C---:B------:R-:W-:Y:S01]  /*33e0*/  IMAD R19, R6.reuse, 0x2, R25 ;  /* 0x0000000206137824 */ /* 0x040fe200078e0219 */
[----:B------:R-:W3:Y:S04]  /*33f0*/  LDS.U16 R12, [R25] ;  /* 0x00000000190c7984 */ /* 0x000ee80000000400 */
[C---:B------:R-:W-:Y:S02]  /*3400*/  LEA R27, R6.reuse, R19, 0x1 ;  /* 0x00000013061b7211 */ /* 0x040fe400078e08ff */
[----:B------:R-:W-:Y:S02]  /*3410*/  LDS.U16 R19, [R19] ;  /* 0x0000000013137984 */ /* 0x000fe40000000400 */
[----:B------:R-:W-:-:S02]  /*3420*/  LEA R29, R6, R27, 0x1 ;  /* 0x0000001b061d7211 */ /* 0x000fc400078e08ff */
[----:B------:R-:W4:Y:S03]  /*3430*/  LDS.U16 R27, [R27] ;  /* 0x000000001b1b7984 */ /* 0x000f260000000400 */
[C---:B------:R-:W-:Y:S02]  /*3440*/  IMAD R31, R6.reuse, 0x2, R29 ;  /* 0x00000002061f7824 */ /* 0x040fe400078e021d */
[----:B------:R-:W-:Y:S03]  /*3450*/  LDS.U16 R29, [R29] ;  /* 0x000000001d1d7984 */ /* 0x000fe60000000400 */
[C---:B------:R-:W-:Y:S02]  /*3460*/  LEA R33, R6.reuse, R31, 0x1 ;  /* 0x0000001f06217211 */ /* 0x040fe400078e08ff */
[----:B------:R-:W5:Y:S02]  /*3470*/  LDS.U16 R31, [R31] ;  /* 0x000000001f1f7984 */ /* 0x000f640000000400 */
[----:B------:R-:W-:-:S02]  /*3480*/  LEA R35, R6, R33, 0x1 ;  /* 0x0000002106237211 */ /* 0x000fc400078e08ff */
[----:B------:R-:W-:Y:S01]  /*3490*/  LDS.U16 R33, [R33] ;  /* 0x0000000021217984 */ /* 0x000fe20000000400 */
[----:B--2---:R-:W-:Y:S02]  /*34a0*/  VHMNMX.BF16_V2 R8, R0.H0_H0, R11.H0_H0, R8.H0_H0, !PT ;  /* 0x2000000b00087247 */ /* 0x004fe40007a02808 */
[----:B------:R-:W-:Y:S02]  /*34b0*/  IMAD R37, R6, 0x2, R35 ;  /* 0x0000000206257824 */ /* 0x000fe400078e0223 */
[----:B------:R-:W2:Y:S01]  /*34c0*/  LDS.U16 R35, [R35] ;  /* 0x0000000023237984 */ /* 0x000ea20000000400 */
[----:B0-----:R-:W-:Y:S02]  /*34d0*/  VHMNMX.BF16_V2 R8, R8.H0_H0, R13.H0_H0, R10.H0_H0, !PT ;  /* 0x2000000d08087247 */ /* 0x001fe40007a0280a */
[C---:B------:R-:W-:Y:S02]  /*34e0*/  LEA R21, R6.reuse, R37, 0x1 ;  /* 0x0000002506157211 */ /* 0x040fe400078e08ff */
[----:B------:R-:W-:Y:S02]  /*34f0*/  LDS.U16 R37, [R37] ;  /* 0x0000000025257984 */ /* 0x000fe40000000400 */
[----:B------:R-:W-:-:S02]  /*3500*/  LEA R23, R6, R21, 0x1 ;  /* 0x0000001506177211 */ /* 0x000fc400078e08ff */
[----:B------:R-:W0:Y:S01]  /*3510*/  LDS.U16 R21, [R21] ;  /* 0x0000000015157984 */ /* 0x000e220000000400 */
[----:B---3--:R-:W-:Y:S02]  /*3520*/  VHMNMX.BF16_V2 R8, R8.H0_H0, R17.H0_H0, R12.H0_H0, !PT ;  /* 0x2000001108087247 */ /* 0x008fe40007a0280c */
[----:B------:R-:W-:Y:S02]  /*3530*/  IMAD R16, R6, 0x2, R23 ;  /* 0x0000000206107824 */ /* 0x000fe400078e0217 */
[----:B------:R-:W-:Y:S04]  /*3540*/  LDS.U16 R23, [R23] ;  /* 0x0000000017177984 */ /* 0x000fe80000000400 */
[----:B------:R-:W3:Y:S01]  /*3550*/  LDS.U16 R16, [R16] ;  /* 0x0000000010107984 */ /* 0x000ee20000000400 */
[----:B----4-:R-:W-:-:S04]  /*3560*/  VHMNMX.BF16_V2 R8, R8.H0_H0, R19.H0_H0, R27.H0_H0, !PT ;  /* 0x2000001308087247 */ /* 0x010fc80007a0281b */
[----:B-----5:R-:W-:-:S04]  /*3570*/  VHMNMX.BF16_V2 R8, R8.H0_H0, R29.H0_H0, R31.H0_H0, !PT ;  /* 0x2000001d08087247 */ /* 0x020fc80007a0281f */
[----:B--2---:R-:W-:-:S04]  /*3580*/  VHMNMX.BF16_V2 R8, R8.H0_H0, R33.H0_H0, R35.H0_H0, !PT ;  /* 0x2000002108087247 */ /* 0x004fc80007a02823 */
[----:B0-----:R-:W-:-:S04]  /*3590*/  VHMNMX.BF16_V2 R8, R8.H0_H0, R37.H0_H0, R21.H0_H0, !PT ;  /* 0x2000002508087247 */ /* 0x001fc80007a02815 */
[----:B---3--:R-:W-:Y:S01]  /*35a0*/  VHMNMX.BF16_V2 R0, R8.H0_H0, R23.H0_H0, R16.H0_H0, !PT ;  /* 0x2000001708007247 */ /* 0x008fe20007a02810 */
[----:B------:R-:W-:Y:S06]  /*35b0*/  @P0 BRA `(.L_x_11099) ;  /* 0xfffffffc00440947 */ /* 0x000fec000383ffff */
[----:B------:R-:W-:-:S12]  /*35c0*/  UIADD3 UR4, UPT, UPT, UR4, 0x1, URZ ;  /* 0x0000000104047890 */ /* 0x000fd8000fffe0ff */
.L_x_11098:
        /* <DEDUP_REMOVED lines=8> */
[----:B0-----:R-:W-:-:S05]  /*3650*/  IMAD R9, R2, 0x2, R3 ;  /* 0x0000000202097824 */ /* 0x001fca00078e0203 */
[C---:B------:R-:W-:Y:S02]  /*3660*/  LEA R11, R6.reuse, R9, 0x1 ;  /* 0x00000009060b7211 */ /* 0x040fe400078e08ff */
[----:B------:R-:W-:Y:S02]  /*3670*/  LDS.U16 R9, [R9] ;  /* 0x0000000009097984 */ /* 0x000fe40000000400 */
[C---:B------:R-:W-:Y:S02]  /*3680*/  LEA R13, R6.reuse, R11, 0x1 ;  /* 0x0000000b060d7211 */ /* 0x040fe400078e08ff */
[----:B------:R-:W2:Y:S03]  /*3690*/  LDS.U16 R11, [R11] ;  /* 0x000000000b0b7984 */ /* 0x000ea60000000400 */
[C---:B------:R-:W-:Y:S01]  /*36a0*/  IMAD R17, R6.reuse, 0x2, R13 ;  /* 0x0000000206117824 */ /* 0x040fe200078e020d */
[----:B------:R-:W-:Y:S04]  /*36b0*/  LDS.U16 R2, [R13] ;  /* 0x000000000d027984 */ /* 0x000fe80000000400 */
[----:B------:R-:W-:-:S02]  /*36c0*/  LEA R19, R6, R17, 0x1 ;  /* 0x0000001106137211 */ /* 0x000fc400078e08ff */
[----:B------:R-:W0:Y:S02]  /*36d0*/  LDS.U16 R17, [R17] ;  /* 0x0000000011117984 */ /* 0x000e240000000400 */
[C---:B------:R-:W-:Y:S02]  /*36e0*/  LEA R21, R6.reuse, R19, 0x1 ;  /* 0x0000001306157211 */ /* 0x040fe400078e08ff */
[----:B------:R-:W-:Y:S03]  /*36f0*/  LDS.U16 R19, [R19] ;  /* 0x0000000013137984 */ /* 0x000fe60000000400 */
[C---:B------:R-:W-:Y:S02]  /*3700*/  IMAD R23, R6.reuse, 0x2, R21 ;  /* 0x0000000206177824 */ /* 0x040fe400078e0215 */
[----:B------:R-:W3:Y:S03]  /*3710*/  LDS.U16 R21, [R21] ;  /* 0x0000000015157984 */ /* 0x000ee60000000400 */
[----:B------:R-:W-:-:S02]  /*3720*/  LEA R4, R6, R23, 0x1 ;  /* 0x0000001706047211 */ /* 0x000fc400078e08ff */
[----:B------:R-:W-:Y:S04]  /*3730*/  LDS.U16 R23, [R23] ;  /* 0x0000000017177984 */ /* 0x000fe80000000400 */
[----:B------:R-:W4:Y:S01]  /*3740*/  LDS.U16 R4, [R4] ;  /* 0x0000000004047984 */ /* 0x000f220000000400 */
[----:B--2---:R-:W-:-:S04]  /*3750*/  VHMNMX.BF16_V2 R9, R0.H0_H0, R9.H0_H0, R11.H0_H0, !PT ;  /* 0x2000000900097247 */ /* 0x004fc80007a0280b */
[----:B0-----:R-:W-:-:S04]  /*3760*/  VHMNMX.BF16_V2 R2, R9.H0_H0, R2.H0_H0, R17.H0_H0, !PT ;  /* 0x2000000209027247 */ /* 0x001fc80007a02811 */
[----:B---3--:R-:W-:-:S04]  /*3770*/  VHMNMX.BF16_V2 R2, R2.H0_H0, R19.H0_H0, R21.H0_H0, !PT ;  /* 0x2000001302027247 */ /* 0x008fc80007a02815 */
[----:B----4-:R-:W-:-:S07]  /*3780*/  VHMNMX.BF16_V2 R0, R2.H0_H0, R23.H0_H0, R4.H0_H0, !PT ;  /* 0x2000001702007247 */ /* 0x010fce0007a02804 */
.L_x_11101:
        /* <DEDUP_REMOVED lines=8> */
[C---:B0-----:R-:W-:Y:S02]  /*3810*/  IMAD R9, R6.reuse, 0x2, R3 ;  /* 0x0000000206097824 */ /* 0x041fe400078e0203 */
[----:B------:R-:W-:Y:S03]  /*3820*/  LDS.U16 R3, [R3] ;  /* 0x0000000003037984 */ /* 0x000fe60000000400 */
[C---:B------:R-:W-:Y:S02]  /*3830*/  LEA R11, R6.reuse, R9, 0x1 ;  /* 0x00000009060b7211 */ /* 0x040fe400078e08ff */
[----:B------:R-:W2:Y:S02]  /*3840*/  LDS.U16 R9, [R9] ;  /* 0x0000000009097984 */ /* 0x000ea40000000400 */
[----:B------:R-:W-:Y:S02]  /*3850*/  LEA R2, R6, R11, 0x1 ;  /* 0x0000000b06027211 */ /* 0x000fe400078e08ff */
[----:B------:R-:W-:Y:S04]  /*3860*/  LDS.U16 R11, [R11] ;  /* 0x000000000b0b7984 */ /* 0x000fe80000000400 */
[----:B------:R-:W0:Y:S01]  /*3870*/  LDS.U16 R2, [R2] ;  /* 0x0000000002027984 */ /* 0x000e220000000400 */
[----:B--2---:R-:W-:-:S04]  /*3880*/  VHMNMX.BF16_V2 R0, R0.H0_H0, R3.H0_H0, R9.H0_H0, !PT ;  /* 0x2000000300007247 */ /* 0x004fc80007a02809 */
[----:B0-----:R-:W-:-:S07]  /*3890*/  VHMNMX.BF16_V2 R0, R0.H0_H0, R11.H0_H0, R2.H0_H0, !PT ;  /* 0x2000000b00007247 */ /* 0x001fce0007a02802 */
.L_x_11102:
[----:B------:R-:W-:Y:S05]  /*38a0*/  @!P1 BRA `(.L_x_11100) ;  /* 0x0000000000289947 */ /* 0x000fea0003800000 */
[----:B------:R-:W-:Y:S01]  /*38b0*/  IMAD R2, R6, UR4, RZ ;  /* 0x0000000406027c24 */ /* 0x000fe2000f8e02ff */
[----:B------:R-:W-:-:S03]  /*38c0*/  IADD3 R5, PT, PT, -R5, RZ, RZ ;  /* 0x000000ff05057210 */ /* 0x000fc60007ffe1ff */
[----:B------:R-:W-:-:S05]  /*38d0*/  IMAD R2, R2, 0x2, R7 ;  /* 0x0000000202027824 */ /* 0x000fca00078e0207 */
[----:B------:R-:W-:-:S07]  /*38e0*/  IADD3 R3, PT, PT, R2, UR5, RZ ;  /* 0x0000000502037c10 */ /* 0x000fce000fffe0ff */
.L_x_11103:
[----:B0-----:R0:W2:Y:S01]  /*38f0*/  LDS.U16 R9, [R3] ;  /* 0x0000000003097984 */ /* 0x0010a20000000400 */
[----:B------:R-:W-:-:S05]  /*3900*/  VIADD R5, R5, 0x1 ;  /* 0x0000000105057836 */ /* 0x000fca0000000000 */
[----:B------:R-:W-:Y:S02]  /*3910*/  ISETP.NE.AND P0, PT, R5, RZ, PT ;  /* 0x000000ff0500720c */ /* 0x000fe40003f05270 */
[----:B0-----:R-:W-:Y:S02]  /*3920*/  LEA R3, R6, R3, 0x1 ;  /* 0x0000000306037211 */ /* 0x001fe400078e08ff */
[----:B--2---:R-:W-:-:S09]  /*3930*/  HMNMX2.BF16_V2 R0, R0.H0_H0, R9.H0_H0, !PT ;  /* 0x2000000900007240 */ /* 0x004fd20007a00800 */
[----:B------:R-:W-:Y:S05]  /*3940*/  @P0 BRA `(.L_x_11103) ;  /* 0xfffffffc00e80947 */ /* 0x000fea000383ffff */
.L_x_11100:
[----:B--2---:R2:W-:Y:S02]  /*3950*/  STS.U16 [R7+UR5], R0 ;  /* 0x0000000007007988 */ /* 0x0045e40008000405 */
.L_x_11097:
        /* <DEDUP_REMOVED lines=9> */
        .weak           $__internal_234_$__cuda_sm20_div_s64
        .type           $__internal_234_$__cuda_sm20_div_s64,@function
        .size           $__internal_234_$__cuda_sm20_div_s64,($__internal_235_$__cuda_sm20_rem_s64 - $__internal_234_$__cuda_sm20_div_s64)
$__internal_234_$__cuda_sm20_div_s64:
        /* <DEDUP_REMOVED lines=83> */
[----:B------:R-:W-:Y:S06]  /*3f20*/  RET.REL.NODEC R12 `(contiguous_max3_bf16) ;  /* 0xffffffc00c347950 */ /* 0x000fec0003c3ffff */
        .weak           $__internal_235_$__cuda_sm20_rem_s64
        .type           $__internal_235_$__cuda_sm20_rem_s64,@function
        .size           $__internal_235_$__cuda_sm20_rem_s64,(.L_x_32438 - $__internal_235_$__cuda_sm20_rem_s64)
$__internal_235_$__cuda_sm20_rem_s64:
        /* <DEDUP_REMOVED lines=66> */
[----:B------:R-:W-:Y:S06]  /*4350*/  RET.REL.NODEC R10 `(contiguous_max3_bf16) ;  /* 0xffffffbc0a287950 */ /* 0x000fec0003c3ffff */
.L_x_11104:
        /* <DEDUP_REMOVED lines=10> */
.L_x_32438:


//--------------------- .text.contiguous_max22_bf16 --------------------------
	.section	.text.contiguous_max22_bf16,"ax",@progbits
	.align	128
        .global         contiguous_max22_bf16
        .type           contiguous_max22_bf16,@function
        .size           contiguous_max22_bf16,(.L_x_33141 - contiguous_max22_bf16)
        .other          contiguous_max22_bf16,@"STO_CUDA_ENTRY STV_DEFAULT"
contiguous_max22_bf16:
.text.contiguous_max22_bf16:
        /* <DEDUP_REMOVED lines=27> */
[----:B------:R-:W1:Y:S01]  /*01b0*/  I2F.BF16.U32 R6, 0xff80 ;  /* 0x0000ff8000067906 */ /* 0x000e620000202000 */
[----:B------:R-:W-:Y:S01]  /*01c0*/  UMOV UR4, 0x400 ;  /* 0x0000040000047882 */ /* 0x000fe20000000000 */
[----:B------:R-:W-:Y:S01]  /*01d0*/  BSSY.RECONVERGENT B0, `(.L_x_11105) ;  /* 0x0000015000007945 */ /* 0x000fe20003800200 */
[----:B------:R-:W-:Y:S02]  /*01e0*/  ISETP.GE.U32.AND P1, PT, R2, 0x42, PT ;  /* 0x000000420200780c */ /* 0x000fe40003f26070 */
[----:B------:R-:W-:Y:S01]  /*01f0*/  ISETP.GT.U32.AND P2, PT, R0, 0x1f, PT ;  /* 0x0000001f0000780c */ /* 0x000fe20003f44070 */
[----:B0-----:R-:W-:-:S06]  /*0200*/  ULEA UR4, UR5, UR4, 0x18 ;  /* 0x0000000405047291 */ /* 0x001fcc000f8ec0ff */
[----:B------:R-:W-:-:S05]  /*0210*/  LEA R3, R0, UR4, 0x1 ;  /* 0x0000000400037c11 */ /* 0x000fca000f8e08ff */
[----:B-1----:R0:W-:Y:S01]  /*0220*/  STS.U16 [R3], R6 ;  /* 0x0000000603007388 */ /* 0x0021e20000000400 */
[----:B--2---:R-:W-:-:S05]  /*0230*/  @!P0 HMNMX2.BF16_V2 R13, R8.H0_H0, R13.H0_H0, !PT ;  /* 0x2000000d080d8240 */ /* 0x004fca0007a00800 */
[----:B------:R0:W-:Y:S01]  /*0240*/  @!P0 STS.U16 [R3], R13 ;  /* 0x0000000d03008388 */ /* 0x0001e20000000400 */
[----:B------:R-:W-:Y:S05]  /*0250*/  @!P0 BRA `(.L_x_11106) ;  /* 0x0000000000308947 */ /* 0x000fea0003800000 */
[----:B------:R-:W-:-:S04]  /*0260*/  ISETP.GE.U32.AND P0, PT, R4, UR8, PT ;  /* 0x0000000804007c0c */ /* 0x000fc8000bf06070 */
[----:B------:R-:W-:-:S13]  /*0270*/  ISETP.GE.U32.AND.EX P0, PT, RZ, UR9, PT, P0 ;  /* 0x00000009ff007c0c */ /* 0x000fda000bf06100 */
[----:B------:R-:W-:Y:S05]  /*0280*/  @P0 BRA `(.L_x_11106) ;  /* 0x0000000000240947 */ /* 0x000fea0003800000 */
[----:B------:R-:W1:Y:S01]  /*0290*/  S2R R7, SR_CTAID.Y ;  /* 0x0000000000077919 */ /* 0x000e620000002600 */
[----:B------:R-:W0:Y:S01]  /*02a0*/  LDCU.64 UR4, c[0x0][0x388] ;  /* 0x00007100ff0477ac */ /* 0x000e220008000a00 */
[----:B------:R-:W-:Y:S02]  /*02b0*/  IMAD.MOV.U32 R5, RZ, RZ, RZ ;  /* 0x000000ffff057224 */ /* 0x000fe400078e00ff */
[----:B-1----:R-:W-:-:S04]  /*02c0*/  IMAD.WIDE.U32 R4, R7, UR8, R4 ;  /* 0x0000000807047c25 */ /* 0x002fc8000f8e0004 */
[----:B------:R-:W-:Y:S01]  /*02d0*/  IMAD R7, R7, UR9, R5 ;  /* 0x0000000907077c24 */ /* 0x000fe2000f8e0205 */
[----:B0-----:R-:W-:-:S04]  /*02e0*/  LEA R6, P0, R4, UR4, 0x1 ;  /* 0x0000000404067c11 */ /* 0x001fc8000f8008ff */
[----:B------:R-:W-:-:S05]  /*02f0*/  LEA.HI.X R7, R4, UR5, R7, 0x1, P0 ;  /* 0x0000000504077c11 */ /* 0x000fca00080f0c07 */
[----:B------:R-:W2:Y:S04]  /*0300*/  LDG.E.U16 R6, desc[UR12][R6.64] ;  /* 0x0000000c06067981 */ /* 0x000ea8000c1e1500 */
[----:B--2---:R1:W-:Y:S02]  /*0310*/  STS.U16 [R3], R6 ;  /* 0x0000000603007388 */ /* 0x0043e40000000400 */
.L_x_11106:
[----:B------:R-:W-:Y:S05]  /*0320*/  BSYNC.RECONVERGENT B0 ;  /* 0x0000000000007941 */ /* 0x000fea0003800200 */
.L_x_11105:
[----:B------:R-:W-:Y:S06]  /*0330*/  BAR.SYNC.DEFER_BLOCKING 0x0 ;  /* 0x0000000000007b1d */ /* 0x000fec0000010000 */
[----:B------:R-:W-:Y:S05]  /*0340*/  @!P1 BRA `(.L_x_11107) ;  /* 0x0000000000309947 */ /* 0x000fea0003800000 */
.L_x_11108:
[----:B------:R-:W-:-:S04]  /*0350*/  SHF.R.U32.HI R7, RZ, 0x1, R2 ;  /* 0x00000001ff077819 */ /* 0x000fc80000011602 */
[----:B------:R-:W-:-:S13]  /*0360*/  ISETP.GE.U32.AND P0, PT, R0, R7, PT ;  /* 0x000000070000720c */ /* 0x000fda0003f06070 */
[----:B------:R-:W-:-:S05]  /*0370*/  @!P0 LOP3.LUT R4, R2, 0x7fe, RZ, 0xc0, !PT ;  /* 0x000007fe02048812 */ /* 0x000fca00078ec0ff */
[----:B------:R-:W-:Y:S02]  /*0380*/  @!P0 IMAD.IADD R5, R3, 0x1, R4 ;  /* 0x0000000103058824 */ /* 0x000fe400078e0204 */
[----:B------:R-:W-:Y:S04]  /*0390*/  @!P0 LDS.U16 R4, [R3] ;  /* 0x0000000003048984 */ /* 0x000fe80000000400 */
[----:B------:R-:W2:Y:S02]  /*03a0*/  @!P0 LDS.U16 R5, [R5] ;  /* 0x0000000005058984 */ /* 0x000ea40000000400 */
[----:B--2---:R-:W-:-:S05]  /*03b0*/  @!P0 HMNMX2.BF16_V2 R4, R4.H0_H0, R5.H0_H0, !PT ;  /* 0x2000000504048240 */ /* 0x004fca0007a00800 */
[----:B------:R2:W-:Y:S01]  /*03c0*/  @!P0 STS.U16 [R3], R4 ;  /* 0x0000000403008388 */ /* 0x0005e20000000400 */
[----:B------:R-:W-:Y:S01]  /*03d0*/  BAR.SYNC.DEFER_BLOCKING 0x0 ;  /* 0x0000000000007b1d */ /* 0x000fe20000010000 */
[----:B------:R-:W-:Y:S01]  /*03e0*/  ISETP.GT.U32.AND P0, PT, R2, 0x83, PT ;  /* 0x000000830200780c */ /* 0x000fe20003f04070 */
[----:B------:R-:W-:-:S12]  /*03f0*/  IMAD.MOV.U32 R2, RZ, RZ, R7 ;  /* 0x000000ffff027224 */ /* 0x000fd800078e0007 */
[----:B--2---:R-:W-:Y:S05]  /*0400*/  @P0 BRA `(.L_x_11108) ;  /* 0xfffffffc00d00947 */ /* 0x004fea000383ffff */
.L_x_11107:
[----:B------:R-:W-:Y:S05]  /*0410*/  @P2 EXIT ;  /* 0x000000000000294d */ /* 0x000fea0003800000 */
[----:B------:R-:W-:Y:S01]  /*0420*/  LDS.U16 R2, [R3] ;  /* 0x0000000003027984 */ /* 0x000fe20000000400 */
[----:B------:R-:W-:-:S03]  /*0430*/  ISETP.NE.AND P0, PT, R0, RZ, PT ;  /* 0x000000ff0000720c */ /* 0x000fc60003f05270 */
[----:B------:R-:W2:Y:S04]  /*0440*/  LDS.U16 R5, [R3+0x40] ;  /* 0x0000400003057984 */ /* 0x000ea80000000400 */
[----:B------:R-:W3:Y:S04]  /*0450*/  LDS.U16 R7, [R3+0x20] ;  /* 0x0000200003077984 */ /* 0x000ee80000000400 */
[----:B------:R-:W4:Y:S04]  /*0460*/  LDS.U16 R4, [R3+0x10] ;  /* 0x0000100003047984 */ /* 0x000f280000000400 */
[----:B------:R-:W5:Y:S04]  /*0470*/  LDS.U16 R9, [R3+0x8] ;  /* 0x0000080003097984 */ /* 0x000f680000000400 */
[----:B01----:R-:W0:Y:S04]  /*0480*/  LDS.U16 R6, [R3+0x4] ;  /* 0x0000040003067984 */ /* 0x003e280000000400 */
[----:B------:R-:W1:Y:S01]  /*0490*/  LDS.U16 R11, [R3+0x2] ;  /* 0x00000200030b7984 */ /* 0x000e620000000400 */
[----:B--2---:R-:W-:-:S04]  /*04a0*/  HMNMX2.BF16_V2 R2, R2.H0_H0, R5.H0_H0, !PT ;  /* 0x2000000502027240 */ /* 0x004fc80007a00800 */
[----:B---3--:R-:W-:Y:S01]  /*04b0*/  HMNMX2.BF16_V2 R7, R2.H0_H0, R7.H0_H0, !PT ;  /* 0x2000000702077240 */ /* 0x008fe20007a00800 */
[----:B------:R2:W-:Y:S03]  /*04c0*/  STS.U16 [R3], R2 ;  /* 0x0000000203007388 */ /* 0x0005e60000000400 */
[----:B----4-:R-:W-:Y:S01]  /*04d0*/  HMNMX2.BF16_V2 R4, R7.H0_H0, R4.H0_H0, !PT ;  /* 0x2000000407047240 */ /* 0x010fe20007a00800 */
[----:B------:R2:W-:Y:S03]  /*04e0*/  STS.U16 [R3], R7 ;  /* 0x0000000703007388 */ /* 0x0005e60000000400 */
[----:B-----5:R-:W-:Y:S01]  /*04f0*/  HMNMX2.BF16_V2 R9, R4.H0_H0, R9.H0_H0, !PT ;  /* 0x2000000904097240 */ /* 0x020fe20007a00800 */
[----:B------:R2:W-:Y:S03]  /*0500*/  STS.U16 [R3], R4 ;  /* 0x0000000403007388 */ /* 0x0005e60000000400 */
[----:B0-----:R-:W-:Y:S01]  /*0510*/  HMNMX2.BF16_V2 R6, R9.H0_H0, R6.H0_H0, !PT ;  /* 0x2000000609067240 */ /* 0x001fe20007a00800 */
[----:B------:R2:W-:Y:S03]  /*0520*/  STS.U16 [R3], R9 ;  /* 0x0000000903007388 */ /* 0x0005e60000000400 */
[----:B-1----:R-:W-:Y:S01]  /*0530*/  HMNMX2.BF16_V2 R11, R6.H0_H0, R11.H0_H0, !PT ;  /* 0x2000000b060b7240 */ /* 0x002fe20007a00800 */
        /* <DEDUP_REMOVED lines=17> */
[----:B------:R-:W-:-:S05]  /*0650*/  IMAD.U32 R3, RZ, RZ, UR4 ;  /* 0x00000004ff037e24 */ /* 0x000fca000f8e00ff */
[----:B0-----:R-:W-:Y:S01]  /*0660*/  STG.E.U16 desc[UR12][R2.64], R5 ;  /* 0x0000000502007986 */ /* 0x001fe2000c10150c */
[----:B------:R-:W-:Y:S05]  /*0670*/  EXIT ;  /* 0x000000000000794d */ /* 0x000fea0003800000 */
.L_x_11109:
        /* <DEDUP_REMOVED lines=16> */
.L_x_33141:


//--------------------- .text.contiguous_max2_bf16 --------------------------
	.section	.text.contiguous_max2_bf16,"ax",@progbits
	.align	128
        .global         contiguous_max2_bf16
        .type           contiguous_max2_bf16,@function
        .size           contiguous_max2_bf16,(.L_x_32440 - contiguous_max2_bf16)
        .other          contiguous_max2_bf16,@"STO_CUDA_ENTRY STV_DEFAULT"
contiguous_max2_bf16:
.text.contiguous_max2_bf16:
[----:B------:R-:W-:Y:S01]  /*0000*/  LDC R1, c[0x0][0x37c] ;  /* 0x0000df00ff017b82 */ /* 0x000fe20000000800 */
[----:B------:R-:W0:Y:S07]  /*0010*/  S2R R0, SR_TID.X ;  /* 0x0000000000007919 */ /* 0x000e2e0000002100 */
[----:B------:R-:W1:Y:S01]  /*0020*/  S2UR UR6, SR_CTAID.X ;  /* 0x00000000000679c3 */ /* 0x000e620000002500 */
[----:B------:R-:W2:Y:S01]  /*0030*/  LDCU.64 UR8, c[0x0][0x3a8] ;  /* 0x00007500ff0877ac */ /* 0x000ea20008000a00 */
[----:B------:R-:W3:Y:S01]  /*0040*/  I2F.BF16.U32 R4, 0xff80 ;  /* 0x0000ff8000047906 */ /* 0x000ee20000202000 */
        /* <DEDUP_REMOVED lines=42> */
.L_x_11138:
        /* <DEDUP_REMOVED lines=32> */
.L_x_11115:
[----:B------:R-:W-:Y:S01]  /*04f0*/  MOV R26, R6 ;  /* 0x00000006001a7202 */ /* 0x000fe20000000f00 */
[----:B------:R-:W-:Y:S01]  /*0500*/  IMAD.MOV.U32 R13, RZ, RZ, R7 ;  /* 0x000000ffff0d7224 */ /* 0x000fe200078e0007 */
[----:B------:R-:W-:Y:S01]  /*0510*/  MOV R14, R34 ;  /* 0x00000022000e7202 */ /* 0x000fe20000000f00 */
[----:B------:R-:W-:Y:S01]  /*0520*/  IMAD.MOV.U32 R11, RZ, RZ, R35 ;  /* 0x000000ffff0b7224 */ /* 0x000fe200078e0023 */
[----:B------:R-:W-:-:S07]  /*0530*/  MOV R12, 0x550 ;  /* 0x00000550000c7802 */ /* 0x000fce0000000f00 */
[----:B-1----:R-:W-:Y:S05]  /*0540*/  CALL.REL.NOINC `($__internal_236_$__cuda_sm20_div_s64) ;  /* 0x0000006400487944 */ /* 0x002fea0003c00000 */
        /* <DEDUP_REMOVED lines=9> */
.L_x_11116:
[----:B------:R-:W-:Y:S05]  /*05e0*/  BSYNC.RECONVERGENT B1 ;  /* 0x0000000000017941 */ /* 0x000fea0003800200 */
.L_x_11114:
        /* <DEDUP_REMOVED lines=34> */
.L_x_11118:
[----:B------:R-:W-:Y:S01]  /*0810*/  IMAD.MOV.U32 R26, RZ, RZ, R20 ;  /* 0x000000ffff1a7224 */ /* 0x000fe200078e0014 */
[----:B------:R-:W-:Y:S01]  /*0820*/  MOV R13, R9 ;  /* 0x00000009000d7202 */ /* 0x000fe20000000f00 */
[----:B------:R-:W-:Y:S01]  /*0830*/  IMAD.MOV.U32 R14, RZ, RZ, R34 ;  /* 0x000000ffff0e7224 */ /* 0x000fe200078e0022 */
[----:B------:R-:W-:Y:S02]  /*0840*/  MOV R11, R35 ;  /* 0x00000023000b7202 */ /* 0x000fe40000000f00 */
[----:B------:R-:W-:-:S07]  /*0850*/  MOV R12, 0x870 ;  /* 0x00000870000c7802 */ /* 0x000fce0000000f00 */
[----:B------:R-:W-:Y:S05]  /*0860*/  CALL.REL.NOINC `($__internal_236_$__cuda_sm20_div_s64) ;  /* 0x0000006000807944 */ /* 0x000fea0003c00000 */
        /* <DEDUP_REMOVED lines=9> */
.L_x_11119:
[----:B------:R-:W-:Y:S05]  /*0900*/  BSYNC.RECONVERGENT B1 ;  /* 0x0000000000017941 */ /* 0x000fea0003800200 */
.L_x_11117:
        /* <DEDUP_REMOVED lines=33> */
.L_x_11121:
[----:B------:R-:W-:Y:S01]  /*0b20*/  IMAD.MOV.U32 R26, RZ, RZ, R36 ;  /* 0x000000ffff1a7224 */ /* 0x000fe200078e0024 */
[----:B------:R-:W-:Y:S01]  /*0b30*/  MOV R13, R37 ;  /* 0x00000025000d7202 */ /* 0x000fe20000000f00 */
[----:B------:R-:W-:Y:S01]  /*0b40*/  IMAD.MOV.U32 R14, RZ, RZ, R20 ;  /* 0x000000ffff0e7224 */ /* 0x000fe200078e0014 */
[----:B------:R-:W-:Y:S02]  /*0b50*/  MOV R11, R21 ;  /* 0x00000015000b7202 */ /* 0x000fe40000000f00 */
[----:B------:R-:W-:-:S07]  /*0b60*/  MOV R12, 0xb80 ;  /* 0x00000b80000c7802 */ /* 0x000fce0000000f00 */
[----:B------:R-:W-:Y:S05]  /*0b70*/  CALL.REL.NOINC `($__internal_236_$__cuda_sm20_div_s64) ;  /* 0x0000005c00bc7944 */ /* 0x000fea0003c00000 */
        /* <DEDUP_REMOVED lines=10> */
.L_x_11122:
[----:B------:R-:W-:Y:S05]  /*0c20*/  BSYNC.RECONVERGENT B1 ;  /* 0x0000000000017941 */ /* 0x000fea0003800200 */
.L_x_11120:
        /* <DEDUP_REMOVED lines=35> */
.L_x_11124:
[----:B------:R-:W-:Y:S01]  /*0e60*/  MOV R26, R34 ;  /* 0x00000022001a7202 */ /* 0x000fe20000000f00 */
[----:B------:R-:W-:Y:S01]  /*0e70*/  IMAD.MOV.U32 R13, RZ, RZ, R35 ;  /* 0x000000ffff0d7224 */ /* 0x000fe200078e0023 */
[----:B------:R-:W-:Y:S01]  /*0e80*/  MOV R14, R20 ;  /* 0x00000014000e7202 */ /* 0x000fe20000000f00 */
[----:B------:R-:W-:Y:S01]  /*0e90*/  IMAD.MOV.U32 R11, RZ, RZ, R21 ;  /* 0x000000ffff0b7224 */ /* 0x000fe200078e0015 */
[----:B------:R-:W-:-:S07]  /*0ea0*/  MOV R12, 0xec0 ;  /* 0x00000ec0000c7802 */ /* 0x000fce0000000f00 */
[----:B------:R-:W-:Y:S05]  /*0eb0*/  CALL.REL.NOINC `($__internal_236_$__cuda_sm20_div_s64) ;  /* 0x0000005800ec7944 */ /* 0x000fea0003c00000 */
        /* <DEDUP_REMOVED lines=11> */
.L_x_11125:
[----:B------:R-:W-:Y:S05]  /*0f70*/  BSYNC.RECONVERGENT B1 ;  /* 0x0000000000017941 */ /* 0x000fea0003800200 */
.L_x_11123:
        /* <DEDUP_REMOVED lines=36> */
.L_x_11127:
        /* <DEDUP_REMOVED lines=16> */
.L_x_11128:
[----:B------:R-:W-:Y:S05]  /*12c0*/  BSYNC.RECONVERGENT B1 ;  /* 0x0000000000017941 */ /* 0x000fea0003800200 */
.L_x_11126:
        /* <DEDUP_REMOVED lines=35> */
.L_x_11130:
        /* <DEDUP_REMOVED lines=17> */
.L_x_11131:
[----:B------:R-:W-:Y:S05]  /*1610*/  BSYNC.RECONVERGENT B1 ;  /* 0x0000000000017941 */ /* 0x000fea0003800200 */
.L_x_11129:
        /* <DEDUP_REMOVED lines=35> */
.L_x_11133:
        /* <DEDUP_REMOVED lines=16> */
.L_x_11134:
[----:B------:R-:W-:Y:S05]  /*1950*/  BSYNC.RECONVERGENT B1 ;  /* 0x0000000000017941 */ /* 0x000fea0003800200 */
.L_x_11132:
        /* <DEDUP_REMOVED lines=35> */
.L_x_11136:
        /* <DEDUP_REMOVED lines=16> */
.L_x_11137:
[----:B------:R-:W-:Y:S05]  /*1c90*/  BSYNC.RECONVERGENT B1 ;  /* 0x0000000000017941 */ /* 0x000fea0003800200 */
.L_x_11135:
        /* <DEDUP_REMOVED lines=8> */
.L_x_11113:
        /* <DEDUP_REMOVED lines=36> */
.L_x_11141:
[----:B------:R-:W-:Y:S01]  /*1f60*/  MOV R26, R6 ;  /* 0x00000006001a7202 */ /* 0x000fe20000000f00 */
[----:B------:R-:W-:Y:S01]  /*1f70*/  IMAD.MOV.U32 R13, RZ, RZ, R7 ;  /* 0x000000ffff0d7224 */ /* 0x000fe200078e0007 */
[----:B------:R-:W-:Y:S01]  /*1f80*/  MOV R14, R16 ;  /* 0x00000010000e7202 */ /* 0x000fe20000000f00 */
[----:B------:R-:W-:Y:S01]  /*1f90*/  IMAD.MOV.U32 R11, RZ, RZ, R17 ;  /* 0x000000ffff0b7224 */ /* 0x000fe200078e0011 */
[----:B------:R-:W-:-:S07]  /*1fa0*/  MOV R12, 0x1fc0 ;  /* 0x00001fc0000c7802 */ /* 0x000fce0000000f00 */
[----:B------:R-:W-:Y:S05]  /*1fb0*/  CALL.REL.NOINC `($__internal_236_$__cuda_sm20_div_s64) ;  /* 0x0000004800ac7944 */ /* 0x000fea0003c00000 */
        /* <DEDUP_REMOVED lines=9> */
.L_x_11142:
[----:B------:R-:W-:Y:S05]  /*2050*/  BSYNC.RECONVERGENT B1 ;  /* 0x0000000000017941 */ /* 0x000fea0003800200 */
.L_x_11140:
        /* <DEDUP_REMOVED lines=34> */
.L_x_11144:
        /* <DEDUP_REMOVED lines=17> */
.L_x_11145:
[----:B------:R-:W-:Y:S05]  /*2390*/  BSYNC.RECONVERGENT B1 ;  /* 0x0000000000017941 */ /* 0x000fea0003800200 */
.L_x_11143:
        /* <DEDUP_REMOVED lines=36> */
.L_x_11147:
        /* <DEDUP_REMOVED lines=16> */
.L_x_11148:
[----:B------:R-:W-:Y:S05]  /*26e0*/  BSYNC.RECONVERGENT B1 ;  /* 0x0000000000017941 */ /* 0x000fea0003800200 */
.L_x_11146:
        /* <DEDUP_REMOVED lines=35> */
.L_x_11150:
[----:B------:R-:W-:Y:S01]  /*2920*/  MOV R26, R18 ;  /* 0x00000012001a7202 */ /* 0x000fe20000000f00 */
[----:B------:R-:W-:Y:S01]  /*2930*/  IMAD.MOV.U32 R13, RZ, RZ, R19 ;  /* 0x000000ffff0d7224 */ /* 0x000fe200078e0013 */
[----:B------:R-:W-:Y:S01]  /*2940*/  MOV R14, R16 ;  /* 0x00000010000e7202 */ /* 0x000fe20000000f00 */
[----:B------:R-:W-:Y:S01]  /*2950*/  IMAD.MOV.U32 R11, RZ, RZ, R17 ;  /* 0x000000ffff0b7224 */ /* 0x000fe200078e0011 */
[----:B------:R-:W-:-:S07]  /*2960*/  MOV R12, 0x2980 ;  /* 0x00002980000c7802 */ /* 0x000fce0000000f00 */
[----:B------:R-:W-:Y:S05]  /*2970*/  CALL.REL.NOINC `($__internal_236_$__cuda_sm20_div_s64) ;  /* 0x00000040003c7944 */ /* 0x000fea0003c00000 */
        /* <DEDUP_REMOVED lines=10> */
.L_x_11151:
[----:B------:R-:W-:Y:S05]  /*2a20*/  BSYNC.RECONVERGENT B1 ;  /* 0x0000000000017941 */ /* 0x000fea0003800200 */
.L_x_11149:
[----:B------:R-:W-:Y:S01]  /*2a30*/  MOV R36, R22 ;  /* 0x0000001600247202 */ /* 0x000fe20000000f00 */
[----:B------:R-:W-:Y:S02]  /*2a40*/  IMAD R11, R11, R38, RZ ;  /* 0x000000260b0b7224 */ /* 0x000fe400078e02ff */
[----:B------:R-:W-:Y:S02]  /*2a50*/  VIADD R8, R8, 0xfffffffe ;  /* 0xfffffffe08087836 */ /* 0x000fe40000000000 */
[----:B------:R-:W-:-:S04]  /*2a60*/  IMAD.WIDE.U32 R22, R38, R10, R36 ;  /* 0x0000000a26167225 */ /* 0x000fc800078e0024 */
[----:B------:R-:W-:-:S05]  /*2a70*/  IMAD R11, R39, R10, R11 ;  /* 0x0000000a270b7224 */ /* 0x000fca00078e020b */
[----:B------:R-:W-:-:S07]  /*2a80*/  IADD3 R23, PT, PT, R23, R11, RZ ;  /* 0x0000000b17177210 */ /* 0x000fce0007ffe0ff */
.L_x_11139:
        /* <DEDUP_REMOVED lines=30> */
.L_x_11153:
[----:B------:R-:W-:Y:S01]  /*2c70*/  MOV R18, R6 ;  /* 0x0000000600127202 */ /* 0x000fe20000000f00 */
[----:B------:R-:W-:Y:S01]  /*2c80*/  IMAD.MOV.U32 R19, RZ, RZ, R7 ;  /* 0x000000ffff137224 */ /* 0x000fe200078e0007 */
[----:B------:R-:W-:Y:S01]  /*2c90*/  MOV R24, R10 ;  /* 0x0000000a00187202 */ /* 0x000fe20000000f00 */
[----:B------:R-:W-:Y:S01]  /*2ca0*/  IMAD.MOV.U32 R21, RZ, RZ, R11 ;  /* 0x000000ffff157224 */ /* 0x000fe200078e000b */
[----:B------:R-:W-:-:S07]  /*2cb0*/  MOV R26, 0x2cd0 ;  /* 0x00002cd0001a7802 */ /* 0x000fce0000000f00 */
[----:B------:R-:W-:Y:S05]  /*2cc0*/  CALL.REL.NOINC `($__internal_237_$__cuda_sm20_rem_s64) ;  /* 0x0000004000b47944 */ /* 0x000fea0003c00000 */
.L_x_11154:
[----:B------:R-:W-:Y:S05]  /*2cd0*/  BSYNC.RECONVERGENT B1 ;  /* 0x0000000000017941 */ /* 0x000fea0003800200 */
.L_x_11152:
        /* <DEDUP_REMOVED lines=30> */
.L_x_11156:
[----:B------:R-:W-:Y:S01]  /*2ec0*/  MOV R24, R10 ;  /* 0x0000000a00187202 */ /* 0x000fe20000000f00 */
[----:B------:R-:W-:Y:S01]  /*2ed0*/  IMAD.MOV.U32 R21, RZ, RZ, R11 ;  /* 0x000000ffff157224 */ /* 0x000fe200078e000b */
[----:B------:R-:W-:Y:S01]  /*2ee0*/  MOV R18, R20 ;  /* 0x0000001400127202 */ /* 0x000fe20000000f00 */
[----:B------:R-:W-:Y:S01]  /*2ef0*/  IMAD.MOV.U32 R19, RZ, RZ, R9 ;  /* 0x000000ffff137224 */ /* 0x000fe200078e0009 */
[----:B------:R-:W-:-:S07]  /*2f00*/  MOV R26, 0x2f20 ;  /* 0x00002f20001a7802 */ /* 0x000fce0000000f00 */
[----:B------:R-:W-:Y:S05]  /*2f10*/  CALL.REL.NOINC `($__internal_237_$__cuda_sm20_rem_s64) ;  /* 0x0000004000207944 */ /* 0x000fea0003c00000 */
.L_x_11157:
[----:B------:R-:W-:Y:S05]  /*2f20*/  BSYNC.RECONVERGENT B1 ;  /* 0x0000000000017941 */ /* 0x000fea0003800200 */
.L_x_11155:
[----:B------:R-:W-:Y:S02]  /*2f30*/  IMAD R7, R7, R16, RZ ;  /* 0x0000001007077224 */ /* 0x000fe400078e02ff */
[----:B------:R-:W-:-:S04]  /*2f40*/  IMAD.WIDE.U32 R22, R16, R6, R22 ;  /* 0x0000000610167225 */ /* 0x000fc800078e0016 */
[----:B------:R-:W-:-:S05]  /*2f50*/  IMAD R7, R17, R6, R7 ;  /* 0x0000000611077224 */ /* 0x000fca00078e0207 */
[----:B------:R-:W-:-:S07]  /*2f60*/  IADD3 R23, PT, PT, R23, R7, RZ ;  /* 0x0000000717177210 */ /* 0x000fce0007ffe0ff */
.L_x_11112:
[----:B------:R-:W0:Y:S02]  /*2f70*/  LDCU.64 UR4, c[0x0][0x388] ;  /* 0x00007100ff0477ac */ /* 0x000e240008000a00 */
[----:B0-----:R-:W-:Y:S02]  /*2f80*/  LEA R8, P1, R22, UR4, 0x1 ;  /* 0x0000000416087c11 */ /* 0x001fe4000f8208ff */
[----:B------:R-:W-:Y:S02]  /*2f90*/  LEA R6, P0, R4, UR4, 0x1 ;  /* 0x0000000404067c11 */ /* 0x000fe4000f8008ff */
[----:B------:R-:W-:Y:S02]  /*2fa0*/  LEA.HI.X R9, R22, UR5, R23, 0x1, P1 ;  /* 0x0000000516097c11 */ /* 0x000fe400088f0c17 */
[----:B------:R-:W-:-:S04]  /*2fb0*/  LEA.HI.X R7, R4, UR5, R5, 0x1, P0 ;  /* 0x0000000504077c11 */ /* 0x000fc800080f0c05 */
[----:B------:R-:W2:Y:S04]  /*2fc0*/  LDG.E.U16 R9, desc[UR12][R8.64] ;  /* 0x0000000c08097981 */ /* 0x000ea8000c1e1500 */
[----:B------:R-:W2:Y:S02]  /*2fd0*/  LDG.E.U16 R6, desc[UR12][R6.64] ;  /* 0x0000000c06067981 */ /* 0x000ea4000c1e1500 */
[----:B--2---:R-:W-:-:S05]  /*2fe0*/  HMNMX2.BF16_V2 R9, R6.H0_H0, R9.H0_H0, !PT ;  /* 0x2000000906097240 */ /* 0x004fca0007a00800 */
[----:B------:R0:W-:Y:S01]  /*2ff0*/  STS.U16 [R3], R9 ;  /* 0x0000000903007388 */ /* 0x0001e20000000400 */
[----:B------:R-:W-:Y:S05]  /*3000*/  BRA `(.L_x_11158) ;  /* 0x0000003400b87947 */ /* 0x000fea0003800000 */
.L_x_11111:
        /* <DEDUP_REMOVED lines=18> */
.L_x_11185:
        /* <DEDUP_REMOVED lines=30> */
.L_x_11162:
        /* <DEDUP_REMOVED lines=15> */
.L_x_11163:
[----:B------:R-:W-:Y:S05]  /*3400*/  BSYNC.RECONVERGENT B1 ;  /* 0x0000000000017941 */ /* 0x000fea0003800200 */
.L_x_11161:
        /* <DEDUP_REMOVED lines=39> */
.L_x_11165:
        /* <DEDUP_REMOVED lines=17> */
.L_x_11166:
[----:B------:R-:W-:Y:S05]  /*3790*/  BSYNC.RECONVERGENT B1 ;  /* 0x0000000000017941 */ /* 0x000fea0003800200 */
.L_x_11164:
        /* <DEDUP_REMOVED lines=37> */
.L_x_11168:
        /* <DEDUP_REMOVED lines=17> */
.L_x_11169:
[----:B------:R-:W-:Y:S05]  /*3b00*/  BSYNC.RECONVERGENT B1 ;  /* 0x0000000000017941 */ /* 0x000fea0003800200 */
.L_x_11167:
        /* <DEDUP_REMOVED lines=38> */
.L_x_11171:
[----:B------:R-:W-:Y:S01]  /*3d70*/  IMAD.MOV.U32 R26, RZ, RZ, R20 ;  /* 0x000000ffff1a7224 */ /* 0x000fe200078e0014 */
[----:B------:R-:W-:Y:S01]  /*3d80*/  MOV R13, R21 ;  /* 0x00000015000d7202 */ /* 0x000fe20000000f00 */
[----:B------:R-:W-:Y:S01]  /*3d90*/  IMAD.MOV.U32 R14, RZ, RZ, R36 ;  /* 0x000000ffff0e7224 */ /* 0x000fe200078e0024 */
[----:B------:R-:W-:Y:S02]  /*3da0*/  MOV R11, R37 ;  /* 0x00000025000b7202 */ /* 0x000fe40000000f00 */
[----:B------:R-:W-:-:S07]  /*3db0*/  MOV R12, 0x3dd0 ;  /* 0x00003dd0000c7802 */ /* 0x000fce0000000f00 */
[----:B-1----:R-:W-:Y:S05]  /*3dc0*/  CALL.REL.NOINC `($__internal_236_$__cuda_sm20_div_s64) ;  /* 0x0000002c00287944 */ /* 0x002fea0003c00000 */
        /* <DEDUP_REMOVED lines=11> */
.L_x_11172:
[----:B------:R-:W-:Y:S05]  /*3e80*/  BSYNC.RECONVERGENT B1 ;  /* 0x0000000000017941 */ /* 0x000fea0003800200 */
.L_x_11170:
        /* <DEDUP_REMOVED lines=38> */
.L_x_11174:
        /* <DEDUP_REMOVED lines=17> */
.L_x_11175:
[----:B------:R-:W-:Y:S05]  /*4200*/  BSYNC.RECONVERGENT B1 ;  /* 0x0000000000017941 */ /* 0x000fea0003800200 */
.L_x_11173:
        /* <DEDUP_REMOVED lines=40> */
.L_x_11177:
        /* <DEDUP_REMOVED lines=17> */
.L_x_11178:
[----:B------:R-:W-:Y:S05]  /*45a0*/  BSYNC.RECONVERGENT B1 ;  /* 0x0000000000017941 */ /* 0x000fea0003800200 */
.L_x_11176:
        /* <DEDUP_REMOVED lines=40> */
.L_x_11180:
        /* <DEDUP_REMOVED lines=17> */
.L_x_11181:
[----:B------:R-:W-:Y:S05]  /*4940*/  BSYNC.RECONVERGENT B1 ;  /* 0x0000000000017941 */ /* 0x000fea0003800200 */
.L_x_11179:
        /* <DEDUP_REMOVED lines=38> */
.L_x_11183:
        /* <DEDUP_REMOVED lines=17> */
.L_x_11184:
[----:B------:R-:W-:Y:S05]  /*4cc0*/  BSYNC.RECONVERGENT B1 ;  /* 0x0000000000017941 */ /* 0x000fea0003800200 */
.L_x_11182:
        /* <DEDUP_REMOVED lines=15> */
.L_x_11160:
        /* <DEDUP_REMOVED lines=37> */
.L_x_11188:
[----:B------:R-:W-:Y:S01]  /*5010*/  IMAD.MOV.U32 R26, RZ, RZ, R18 ;  /* 0x000000ffff1a7224 */ /* 0x000fe200078e0012 */
[----:B------:R-:W-:Y:S01]  /*5020*/  MOV R13, R19 ;  /* 0x00000013000d7202 */ /* 0x000fe20000000f00 */
[----:B------:R-:W-:Y:S01]  /*5030*/  IMAD.MOV.U32 R14, RZ, RZ, R6 ;  /* 0x000000ffff0e7224 */ /* 0x000fe200078e0006 */
[----:B------:R-:W-:Y:S02]  /*5040*/  MOV R11, R7 ;  /* 0x00000007000b7202 */ /* 0x000fe40000000f00 */
[----:B------:R-:W-:-:S07]  /*5050*/  MOV R12, 0x5070 ;  /* 0x00005070000c7802 */ /* 0x000fce0000000f00 */
[----:B------:R-:W-:Y:S05]  /*5060*/  CALL.REL.NOINC `($__internal_236_$__cuda_sm20_div_s64) ;  /* 0x0000001800807944 */ /* 0x000fea0003c00000 */
        /* <DEDUP_REMOVED lines=9> */
.L_x_11189:
[----:B------:R-:W-:Y:S05]  /*5100*/  BSYNC.RECONVERGENT B1 ;  /* 0x0000000000017941 */ /* 0x000fea0003800200 */
.L_x_11187:
        /* <DEDUP_REMOVED lines=39> */
.L_x_11191:
        /* <DEDUP_REMOVED lines=17> */
.L_x_11192:
[----:B------:R-:W-:Y:S05]  /*5490*/  BSYNC.RECONVERGENT B1 ;  /* 0x0000000000017941 */ /* 0x000fea0003800200 */
.L_x_11190:
        /* <DEDUP_REMOVED lines=40> */
.L_x_11194:
[----:B------:R-:W-:Y:S01]  /*5720*/  MOV R26, R18 ;  /* 0x00000012001a7202 */ /* 0x000fe20000000f00 */
[----:B------:R-:W-:Y:S01]  /*5730*/  IMAD.MOV.U32 R14, RZ, RZ, R20 ;  /* 0x000000ffff0e7224 */ /* 0x000fe200078e0014 */
[----:B------:R-:W-:Y:S02]  /*5740*/  MOV R13, R19 ;  /* 0x00000013000d7202 */ /* 0x000fe40000000f00 */
[----:B------:R-:W-:Y:S02]  /*5750*/  MOV R11, R21 ;  /* 0x00000015000b7202 */ /* 0x000fe40000000f00 */
[----:B------:R-:W-:-:S07]  /*5760*/  MOV R12, 0x5780 ;  /* 0x00005780000c7802 */ /* 0x000fce0000000f00 */
[----:B------:R-:W-:Y:S05]  /*5770*/  CALL.REL.NOINC `($__internal_236_$__cuda_sm20_div_s64) ;  /* 0x0000001000bc7944 */ /* 0x000fea0003c00000 */
        /* <DEDUP_REMOVED lines=11> */
.L_x_11195:
[----:B------:R-:W-:Y:S05]  /*5830*/  BSYNC.RECONVERGENT B1 ;  /* 0x0000000000017941 */ /* 0x000fea0003800200 */
.L_x_11193:
        /* <DEDUP_REMOVED lines=40> */
.L_x_11197:
[----:B------:R-:W-:Y:S01]  /*5ac0*/  MOV R26, R18 ;  /* 0x00000012001a7202 */ /* 0x000fe20000000f00 */
[----:B------:R-:W-:Y:S01]  /*5ad0*/  IMAD.MOV.U32 R13, RZ, RZ, R19 ;  /* 0x000000ffff0d7224 */ /* 0x000fe200078e0013 */
[----:B------:R-:W-:Y:S02]  /*5ae0*/  MOV R14, R20 ;  /* 0x00000014000e7202 */ /* 0x000fe40000000f00 */
[----:B------:R-:W-:Y:S02]  /*5af0*/  MOV R11, R21 ;  /* 0x00000015000b7202 */ /* 0x000fe40000000f00 */
[----:B------:R-:W-:-:S07]  /*5b00*/  MOV R12, 0x5b20 ;  /* 0x00005b20000c7802 */ /* 0x000fce0000000f00 */
[----:B------:R-:W-:Y:S05]  /*5b10*/  CALL.REL.NOINC `($__internal_236_$__cuda_sm20_div_s64) ;  /* 0x0000000c00d47944 */ /* 0x000fea0003c00000 */
        /* <DEDUP_REMOVED lines=11> */
.L_x_11198:
[----:B------:R-:W-:Y:S05]  /*5bd0*/  BSYNC.RECONVERGENT B1 ;  /* 0x0000000000017941 */ /* 0x000fea0003800200 */
.L_x_11196:
        /* <DEDUP_REMOVED lines=11> */
.L_x_11186:
        /* <DEDUP_REMOVED lines=35> */
.L_x_11201:
[----:B------:R-:W-:Y:S01]  /*5ec0*/  IMAD.MOV.U32 R26, RZ, RZ, R18 ;  /* 0x000000ffff1a7224 */ /* 0x000fe200078e0012 */
[----:B------:R-:W-:Y:S01]  /*5ed0*/  MOV R13, R19 ;  /* 0x00000013000d7202 */ /* 0x000fe20000000f00 */
[----:B------:R-:W-:Y:S01]  /*5ee0*/  IMAD.MOV.U32 R11, RZ, RZ, R5 ;  /* 0x000000ffff0b7224 */ /* 0x000fe200078e0005 */
[----:B------:R-:W-:Y:S02]  /*5ef0*/  MOV R14, R4 ;  /* 0x00000004000e7202 */ /* 0x000fe40000000f00 */
[----:B------:R-:W-:-:S07]  /*5f00*/  MOV R12, 0x5f20 ;  /* 0x00005f20000c7802 */ /* 0x000fce0000000f00 */
[----:B------:R-:W-:Y:S05]  /*5f10*/  CALL.REL.NOINC `($__internal_236_$__cuda_sm20_div_s64) ;  /* 0x0000000800d47944 */ /* 0x000fea0003c00000 */
        /* <DEDUP_REMOVED lines=8> */
.L_x_11202:
[----:B------:R-:W-:Y:S05]  /*5fa0*/  BSYNC.RECONVERGENT B1 ;  /* 0x0000000000017941 */ /* 0x000fea0003800200 */
.L_x_11200:
        /* <DEDUP_REMOVED lines=39> */
.L_x_11204:
        /* <DEDUP_REMOVED lines=17> */
.L_x_11205:
[----:B------:R-:W-:Y:S05]  /*6330*/  BSYNC.RECONVERGENT B1 ;  /* 0x0000000000017941 */ /* 0x000fea0003800200 */
.L_x_11203:
        /* <DEDUP_REMOVED lines=11> */
.L_x_11199:
        /* <DEDUP_REMOVED lines=31> */
.L_x_11207:
[----:B------:R-:W-:Y:S02]  /*65e0*/  MOV R24, R20 ;  /* 0x0000001400187202 */ /* 0x000fe40000000f00 */
[----:B------:R-:W-:-:S07]  /*65f0*/  MOV R26, 0x6610 ;  /* 0x00006610001a7802 */ /* 0x000fce0000000f00 */
[----:B------:R-:W-:Y:S05]  /*6600*/  CALL.REL.NOINC `($__internal_237_$__cuda_sm20_rem_s64) ;  /* 0x0000000800647944 */ /* 0x000fea0003c00000 */
[----:B------:R-:W-:Y:S01]  /*6610*/  MOV R4, R6 ;  /* 0x0000000600047202 */ /* 0x000fe20000000f00 */
[----:B------:R-:W-:-:S07]  /*6620*/  IMAD.MOV.U32 R5, RZ, RZ, R7 ;  /* 0x000000ffff057224 */ /* 0x000fce00078e0007 */
.L_x_11208:
[----:B------:R-:W-:Y:S05]  /*6630*/  BSYNC.RECONVERGENT B1 ;  /* 0x0000000000017941 */ /* 0x000fea0003800200 */
.L_x_11206:
        /* <DEDUP_REMOVED lines=9> */
.L_x_11159:
[----:B------:R-:W2:Y:S04]  /*66d0*/  LDG.E.U16 R8, desc[UR12][R8.64] ;  /* 0x0000000c08087981 */ /* 0x000ea8000c1e1500 */
[----:B--2---:R1:W-:Y:S02]  /*66e0*/  STS.U16 [R3], R8 ;  /* 0x0000000803007388 */ /* 0x0043e40000000400 */
.L_x_11158:
[----:B------:R-:W-:Y:S05]  /*66f0*/  BSYNC.RECONVERGENT B0 ;  /* 0x0000000000007941 */ /* 0x000fea0003800200 */
.L_x_11110:
[----:B------:R-:W-:Y:S01]  /*6700*/  BAR.SYNC.DEFER_BLOCKING 0x0 ;  /* 0x0000000000007b1d */ /* 0x000fe20000010000 */
[----:B------:R-:W-:Y:S02]  /*6710*/  ISETP.GE.U32.AND P0, PT, R2, 0x42, PT ;  /* 0x000000420200780c */ /* 0x000fe40003f06070 */
[----:B------:R-:W-:-:S11]  /*6720*/  ISETP.GT.U32.AND P1, PT, R0, 0x1f, PT ;  /* 0x0000001f0000780c */ /* 0x000fd60003f24070 */
[----:B------:R-:W-:Y:S05]  /*6730*/  @!P0 BRA `(.L_x_11209) ;  /* 0x0000000000308947 */ /* 0x000fea0003800000 */
.L_x_11210:
[----:B------:R-:W-:-:S04]  /*6740*/  SHF.R.U32.HI R7, RZ, 0x1, R2 ;  /* 0x00000001ff077819 */ /* 0x000fc80000011602 */
[----:B------:R-:W-:-:S13]  /*6750*/  ISETP.GE.U32.AND P0, PT, R0, R7, PT ;  /* 0x000000070000720c */ /* 0x000fda0003f06070 */
[----:B------:R-:W-:-:S04]  /*6760*/  @!P0 LOP3.LUT R4, R2, 0x7fe, RZ, 0xc0, !PT ;  /* 0x000007fe02048812 */ /* 0x000fc800078ec0ff */
[----:B------:R-:W-:Y:S02]  /*6770*/  @!P0 IADD3 R5, PT, PT, R3, R4, RZ ;  /* 0x0000000403058210 */ /* 0x000fe40007ffe0ff */
        /* <DEDUP_REMOVED lines=8> */
.L_x_11209:
        /* <DEDUP_REMOVED lines=9> */
[----:B--2---:R-:W-:-:S04]  /*6890*/  HMNMX2.BF16_V2 R2, R2.H0_H0, R5.H0_H0, !PT ;  /* 0x2000000502027240 */ /* 0x004fc80007a00800 */
[----:B---3--:R-:W-:Y:S01]  /*68a0*/  HMNMX2.BF16_V2 R7, R2.H0_H0, R7.H0_H0, !PT ;  /* 0x2000000702077240 */ /* 0x008fe20007a00800 */
[----:B------:R2:W-:Y:S03]  /*68b0*/  STS.U16 [R3], R2 ;  /* 0x0000000203007388 */ /* 0x0005e60000000400 */
[----:B----4-:R-:W-:Y:S01]  /*68c0*/  HMNMX2.BF16_V2 R4, R7.H0_H0, R4.H0_H0, !PT ;  /* 0x2000000407047240 */ /* 0x010fe20007a00800 */
[----:B------:R2:W-:Y:S03]  /*68d0*/  STS.U16 [R3], R7 ;  /* 0x0000000703007388 */ /* 0x0005e60000000400 */
[----:B0-----:R-:W-:Y:S01]  /*68e0*/  HMNMX2.BF16_V2 R9, R4.H0_H0, R9.H0_H0, !PT ;  /* 0x2000000904097240 */ /* 0x001fe20007a00800 */
[----:B------:R2:W-:Y:S03]  /*68f0*/  STS.U16 [R3], R4 ;  /* 0x0000000403007388 */ /* 0x0005e60000000400 */
[----:B-----5:R-:W-:Y:S01]  /*6900*/  HMNMX2.BF16_V2 R6, R9.H0_H0, R6.H0_H0, !PT ;  /* 0x2000000609067240 */ /* 0x020fe20007a00800 */
        /* <DEDUP_REMOVED lines=22> */
        .weak           $__internal_236_$__cuda_sm20_div_s64
        .type           $__internal_236_$__cuda_sm20_div_s64,@function
        .size           $__internal_236_$__cuda_sm20_div_s64,($__internal_237_$__cuda_sm20_rem_s64 - $__internal_236_$__cuda_sm20_div_s64)
$__internal_236_$__cuda_sm20_div_s64:
        /* <DEDUP_REMOVED lines=82> */
[----:B------:R-:W-:Y:S06]  /*6f90*/  RET.REL.NODEC R12 `(contiguous_max2_bf16) ;  /* 0xffffff900c187950 */ /* 0x000fec0003c3ffff */
        .weak           $__internal_237_$__cuda_sm20_rem_s64
        .type           $__internal_237_$__cuda_sm20_rem_s64,@function
        .size           $__internal_237_$__cuda_sm20_rem_s64,(.L_x_32440 - $__internal_237_$__cuda_sm20_rem_s64)
$__internal_237_$__cuda_sm20_rem_s64:
        /* <DEDUP_REMOVED lines=76> */
[----:B------:R-:W-:Y:S06]  /*7460*/  RET.REL.NODEC R26 `(contiguous_max2_bf16) ;  /* 0xffffff881ae47950 */ /* 0x000fec0003c3ffff */
.L_x_11211:
        /* <DEDUP_REMOVED lines=9> */
.L_x_32440:


//--------------------- .text.uncontiguous_max_bf16 --------------------------
	.section	.text.uncontiguous_max_bf16,"ax",@progbits
	.align	128
        .global         uncontiguous_max_bf16
        .type           uncontiguous_max_bf16,@function
        .size           uncontiguous_max_bf16,(.L_x_32442 - uncontiguous_max_bf16)
        .other          uncontiguous_max_bf16,@"STO_CUDA_ENTRY STV_DEFAULT"
uncontiguous_max_bf16:
.text.uncontiguous_max_bf16:
[----:B------:R-:W-:Y:S01]  /*0000*/  LDC R1, c[0x0][0x37c] ;  /* 0x0000df00ff017b82 */ /* 0x000fe20000000800 */
[----:B------:R-:W0:Y:S07]  /*0010*/  S2R R0, SR_CTAID.X ;  /* 0x0000000000007919 */ /* 0x000e2e0000002500 */
[----:B------:R-:W1:Y:S01]  /*0020*/  S2UR UR6, SR_CgaCtaId ;  /* 0x00000000000679c3 */ /* 0x000e620000008800 */
[----:B------:R-:W0:Y:S01]  /*0030*/  LDCU UR5, c[0x0][0x360] ;  /* 0x00006c00ff0577ac */ /* 0x000e220008000800 */
[----:B------:R-:W2:Y:S01]  /*0040*/  I2F.BF16.U32 R4, 0xff80 ;  /* 0x0000ff8000047906 */ /* 0x000ea20000202000 */
        /* <DEDUP_REMOVED lines=33> */
.L_x_11240:
        /* <DEDUP_REMOVED lines=32> */
.L_x_11217:
[----:B------:R-:W-:Y:S01]  /*0460*/  MOV R26, R6 ;  /* 0x00000006001a7202 */ /* 0x000fe20000000f00 */
[----:B------:R-:W-:Y:S01]  /*0470*/  IMAD.MOV.U32 R13, RZ, RZ, R9 ;  /* 0x000000ffff0d7224 */ /* 0x000fe200078e0009 */
[----:B------:R-:W-:Y:S01]  /*0480*/  MOV R14, R40 ;  /* 0x00000028000e7202 */ /* 0x000fe20000000f00 */
[----:B------:R-:W-:Y:S01]  /*0490*/  IMAD.MOV.U32 R11, RZ, RZ, R41 ;  /* 0x000000ffff0b7224 */ /* 0x000fe200078e0029 */
[----:B------:R-:W-:-:S07]  /*04a0*/  MOV R12, 0x4c0 ;  /* 0x000004c0000c7802 */ /* 0x000fce0000000f00 */
[----:B-1----:R-:W-:Y:S05]  /*04b0*/  CALL.REL.NOINC `($__internal_238_$__cuda_sm20_div_s64) ;  /* 0x0000006400047944 */ /* 0x002fea0003c00000 */
        /* <DEDUP_REMOVED lines=10> */
.L_x_11218:
[----:B------:R-:W-:Y:S05]  /*0560*/  BSYNC.RECONVERGENT B1 ;  /* 0x0000000000017941 */ /* 0x000fea0003800200 */
.L_x_11216:
        /* <DEDUP_REMOVED lines=33> */
.L_x_11220:
[----:B------:R-:W-:Y:S01]  /*0780*/  IMAD.MOV.U32 R26, RZ, RZ, R20 ;  /* 0x000000ffff1a7224 */ /* 0x000fe200078e0014 */
[----:B------:R-:W-:Y:S01]  /*0790*/  MOV R13, R7 ;  /* 0x00000007000d7202 */ /* 0x000fe20000000f00 */
[----:B------:R-:W-:Y:S01]  /*07a0*/  IMAD.MOV.U32 R14, RZ, RZ, R40 ;  /* 0x000000ffff0e7224 */ /* 0x000fe200078e0028 */
[----:B------:R-:W-:Y:S02]  /*07b0*/  MOV R11, R41 ;  /* 0x00000029000b7202 */ /* 0x000fe40000000f00 */
[----:B------:R-:W-:-:S07]  /*07c0*/  MOV R12, 0x7e0 ;  /* 0x000007e0000c7802 */ /* 0x000fce0000000f00 */
[----:B------:R-:W-:Y:S05]  /*07d0*/  CALL.REL.NOINC `($__internal_238_$__cuda_sm20_div_s64) ;  /* 0x00000060003c7944 */ /* 0x000fea0003c00000 */
        /* <DEDUP_REMOVED lines=9> */
.L_x_11221:
[----:B------:R-:W-:Y:S05]  /*0870*/  BSYNC.RECONVERGENT B1 ;  /* 0x0000000000017941 */ /* 0x000fea0003800200 */
.L_x_11219:
        /* <DEDUP_REMOVED lines=34> */
.L_x_11223:
[----:B------:R-:W-:Y:S01]  /*0aa0*/  MOV R26, R34 ;  /* 0x00000022001a7202 */ /* 0x000fe20000000f00 */
[----:B------:R-:W-:Y:S01]  /*0ab0*/  IMAD.MOV.U32 R13, RZ, RZ, R35 ;  /* 0x000000ffff0d7224 */ /* 0x000fe200078e0023 */
[----:B------:R-:W-:Y:S01]  /*0ac0*/  MOV R14, R20 ;  /* 0x00000014000e7202 */ /* 0x000fe20000000f00 */
[----:B------:R-:W-:Y:S01]  /*0ad0*/  IMAD.MOV.U32 R11, RZ, RZ, R21 ;  /* 0x000000ffff0b7224 */ /* 0x000fe200078e0015 */
[----:B------:R-:W-:-:S07]  /*0ae0*/  MOV R12, 0xb00 ;  /* 0x00000b00000c7802 */ /* 0x000fce0000000f00 */
[----:B------:R-:W-:Y:S05]  /*0af0*/  CALL.REL.NOINC `($__internal_238_$__cuda_sm20_div_s64) ;  /* 0x0000005c00747944 */ /* 0x000fea0003c00000 */
        /* <DEDUP_REMOVED lines=10> */
.L_x_11224:
[----:B------:R-:W-:Y:S05]  /*0ba0*/  BSYNC.RECONVERGENT B1 ;  /* 0x0000000000017941 */ /* 0x000fea0003800200 */
.L_x_11222:
        /* <DEDUP_REMOVED lines=34> */
.L_x_11226:
        /* <DEDUP_REMOVED lines=16> */
.L_x_11227:
[----:B------:R-:W-:Y:S05]  /*0ed0*/  BSYNC.RECONVERGENT B1 ;  /* 0x0000000000017941 */ /* 0x000fea0003800200 */
.L_x_11225:
        /* <DEDUP_REMOVED lines=36> */
.L_x_11229:
        /* <DEDUP_REMOVED lines=16> */
.L_x_11230:
[----:B------:R-:W-:Y:S05]  /*1220*/  BSYNC.RECONVERGENT B1 ;  /* 0x0000000000017941 */ /* 0x000fea0003800200 */
.L_x_11228:
        /* <DEDUP_REMOVED lines=35> */
.L_x_11232:
[----:B------:R-:W-:Y:S01]  /*1460*/  IMAD.MOV.U32 R26, RZ, RZ, R34 ;  /* 0x000000ffff1a7224 */ /* 0x000fe200078e0022 */
[----:B------:R-:W-:Y:S01]  /*1470*/  MOV R13, R35 ;  /* 0x00000023000d7202 */ /* 0x000fe20000000f00 */
[----:B------:R-:W-:Y:S01]  /*1480*/  IMAD.MOV.U32 R14, RZ, RZ, R20 ;  /* 0x000000ffff0e7224 */ /* 0x000fe200078e0014 */
[----:B------:R-:W-:Y:S02]  /*1490*/  MOV R11, R21 ;  /* 0x00000015000b7202 */ /* 0x000fe40000000f00 */
[----:B------:R-:W-:-:S07]  /*14a0*/  MOV R12, 0x14c0 ;  /* 0x000014c0000c7802 */ /* 0x000fce0000000f00 */
[----:B------:R-:W-:Y:S05]  /*14b0*/  CALL.REL.NOINC `($__internal_238_$__cuda_sm20_div_s64) ;  /* 0x0000005400047944 */ /* 0x000fea0003c00000 */
        /* <DEDUP_REMOVED lines=10> */
.L_x_11233:
[----:B------:R-:W-:Y:S05]  /*1560*/  BSYNC.RECONVERGENT B1 ;  /* 0x0000000000017941 */ /* 0x000fea0003800200 */
.L_x_11231:
        /* <DEDUP_REMOVED lines=34> */
.L_x_11235:
[----:B------:R-:W-:Y:S01]  /*1790*/  IMAD.MOV.U32 R26, RZ, RZ, R38 ;  /* 0x000000ffff1a7224 */ /* 0x000fe200078e0026 */
[----:B------:R-:W-:Y:S01]  /*17a0*/  MOV R13, R39 ;  /* 0x00000027000d7202 */ /* 0x000fe20000000f00 */
[----:B------:R-:W-:Y:S01]  /*17b0*/  IMAD.MOV.U32 R14, RZ, RZ, R20 ;  /* 0x000000ffff0e7224 */ /* 0x000fe200078e0014 */
[----:B------:R-:W-:Y:S02]  /*17c0*/  MOV R11, R21 ;  /* 0x00000015000b7202 */ /* 0x000fe40000000f00 */
[----:B------:R-:W-:-:S07]  /*17d0*/  MOV R12, 0x17f0 ;  /* 0x000017f0000c7802 */ /* 0x000fce0000000f00 */
[----:B------:R-:W-:Y:S05]  /*17e0*/  CALL.REL.NOINC `($__internal_238_$__cuda_sm20_div_s64) ;  /* 0x0000005000387944 */ /* 0x000fea0003c00000 */
        /* <DEDUP_REMOVED lines=10> */
.L_x_11236:
[----:B------:R-:W-:Y:S05]  /*1890*/  BSYNC.RECONVERGENT B1 ;  /* 0x0000000000017941 */ /* 0x000fea0003800200 */
.L_x_11234:
        /* <DEDUP_REMOVED lines=35> */
.L_x_11238:
[----:B------:R-:W-:Y:S01]  /*1ad0*/  MOV R26, R34 ;  /* 0x00000022001a7202 */ /* 0x000fe20000000f00 */
[----:B------:R-:W-:Y:S01]  /*1ae0*/  IMAD.MOV.U32 R13, RZ, RZ, R35 ;  /* 0x000000ffff0d7224 */ /* 0x000fe200078e0023 */
[----:B------:R-:W-:Y:S01]  /*1af0*/  MOV R14, R20 ;  /* 0x00000014000e7202 */ /* 0x000fe20000000f00 */
[----:B------:R-:W-:Y:S01]  /*1b00*/  IMAD.MOV.U32 R11, RZ, RZ, R21 ;  /* 0x000000ffff0b7224 */ /* 0x000fe200078e0015 */
[----:B------:R-:W-:-:S07]  /*1b10*/  MOV R12, 0x1b30 ;  /* 0x00001b30000c7802 */ /* 0x000fce0000000f00 */
[----:B------:R-:W-:Y:S05]  /*1b20*/  CALL.REL.NOINC `($__internal_238_$__cuda_sm20_div_s64) ;  /* 0x0000004c00687944 */ /* 0x000fea0003c00000 */
        /* <DEDUP_REMOVED lines=10> */
.L_x_11239:
[----:B------:R-:W-:Y:S05]  /*1bd0*/  BSYNC.RECONVERGENT B1 ;  /* 0x0000000000017941 */ /* 0x000fea0003800200 */
.L_x_11237:
        /* <DEDUP_REMOVED lines=8> */
.L_x_11215:
        /* <DEDUP_REMOVED lines=35> */
.L_x_11243:
        /* <DEDUP_REMOVED lines=16> */
.L_x_11244:
[----:B------:R-:W-:Y:S05]  /*1f90*/  BSYNC.RECONVERGENT B1 ;  /* 0x0000000000017941 */ /* 0x000fea0003800200 */
.L_x_11242:
        /* <DEDUP_REMOVED lines=34> */
.L_x_11246:
        /* <DEDUP_REMOVED lines=16> */
.L_x_11247:
[----:B------:R-:W-:Y:S05]  /*22c0*/  BSYNC.RECONVERGENT B1 ;  /* 0x0000000000017941 */ /* 0x000fea0003800200 */
.L_x_11245:
        /* <DEDUP_REMOVED lines=35> */
.L_x_11249:
        /* <DEDUP_REMOVED lines=16> */
.L_x_11250:
[----:B------:R-:W-:Y:S05]  /*2600*/  BSYNC.RECONVERGENT B1 ;  /* 0x0000000000017941 */ /* 0x000fea0003800200 */
.L_x_11248:
        /* <DEDUP_REMOVED lines=35> */
.L_x_11252:
[----:B------:R-:W-:Y:S01]  /*2840*/  IMAD.MOV.U32 R26, RZ, RZ, R18 ;  /* 0x000000ffff1a7224 */ /* 0x000fe200078e0012 */
[----:B------:R-:W-:Y:S01]  /*2850*/  MOV R13, R19 ;  /* 0x00000013000d7202 */ /* 0x000fe20000000f00 */
[----:B------:R-:W-:Y:S01]  /*2860*/  IMAD.MOV.U32 R14, RZ, RZ, R16 ;  /* 0x000000ffff0e7224 */ /* 0x000fe200078e0010 */
[----:B------:R-:W-:Y:S02]  /*2870*/  MOV R11, R17 ;  /* 0x00000011000b7202 */ /* 0x000fe40000000f00 */
[----:B------:R-:W-:-:S07]  /*2880*/  MOV R12, 0x28a0 ;  /* 0x000028a0000c7802 */ /* 0x000fce0000000f00 */
[----:B------:R-:W-:Y:S05]  /*2890*/  CALL.REL.NOINC `($__internal_238_$__cuda_sm20_div_s64) ;  /* 0x00000040000c7944 */ /* 0x000fea0003c00000 */
        /* <DEDUP_REMOVED lines=10> */
.L_x_11253:
[----:B------:R-:W-:Y:S05]  /*2940*/  BSYNC.RECONVERGENT B1 ;  /* 0x0000000000017941 */ /* 0x000fea0003800200 */
.L_x_11251:
[----:B------:R-:W-:Y:S01]  /*2950*/  IMAD R11, R11, R34, RZ ;  /* 0x000000220b0b7224 */ /* 0x000fe200078e02ff */
[----:B------:R-:W-:Y:S01]  /*2960*/  IADD3 R8, PT, PT, R8, -0x2, RZ ;  /* 0xfffffffe08087810 */ /* 0x000fe20007ffe0ff */
[----:B------:R-:W-:Y:S02]  /*2970*/  IMAD.MOV.U32 R38, RZ, RZ, R22 ;  /* 0x000000ffff267224 */ /* 0x000fe400078e0016 */
[-C--:B------:R-:W-:Y:S02]  /*2980*/  IMAD R11, R35, R10.reuse, R11 ;  /* 0x0000000a230b7224 */ /* 0x080fe400078e020b */
[----:B------:R-:W-:-:S04]  /*2990*/  IMAD.WIDE.U32 R22, R34, R10, R38 ;  /* 0x0000000a22167225 */ /* 0x000fc800078e0026 */
[----:B------:R-:W-:-:S07]  /*29a0*/  IMAD.IADD R23, R23, 0x1, R11 ;  /* 0x0000000117177824 */ /* 0x000fce00078e020b */
.L_x_11241:
        /* <DEDUP_REMOVED lines=31> */
.L_x_11255:
[----:B------:R-:W-:Y:S01]  /*2ba0*/  MOV R18, R6 ;  /* 0x0000000600127202 */ /* 0x000fe20000000f00 */
[----:B------:R-:W-:Y:S01]  /*2bb0*/  IMAD.MOV.U32 R21, RZ, RZ, R9 ;  /* 0x000000ffff157224 */ /* 0x000fe200078e0009 */
[----:B------:R-:W-:Y:S01]  /*2bc0*/  MOV R24, R16 ;  /* 0x0000001000187202 */ /* 0x000fe20000000f00 */
[----:B------:R-:W-:Y:S01]  /*2bd0*/  IMAD.MOV.U32 R19, RZ, RZ, R17 ;  /* 0x000000ffff137224 */ /* 0x000fe200078e0011 */
[----:B------:R-:W-:-:S07]  /*2be0*/  MOV R26, 0x2c00 ;  /* 0x00002c00001a7802 */ /* 0x000fce0000000f00 */
[----:B------:R-:W-:Y:S05]  /*2bf0*/  CALL.REL.NOINC `($__internal_239_$__cuda_sm20_rem_s64) ;  /* 0x0000004000807944 */ /* 0x000fea0003c00000 */
.L_x_11256:
[----:B------:R-:W-:Y:S05]  /*2c00*/  BSYNC.RECONVERGENT B1 ;  /* 0x0000000000017941 */ /* 0x000fea0003800200 */
.L_x_11254:
        /* <DEDUP_REMOVED lines=30> */
.L_x_11258:
[----:B------:R-:W-:Y:S01]  /*2df0*/  MOV R24, R16 ;  /* 0x0000001000187202 */ /* 0x000fe20000000f00 */
[----:B------:R-:W-:Y:S01]  /*2e00*/  IMAD.MOV.U32 R19, RZ, RZ, R17 ;  /* 0x000000ffff137224 */ /* 0x000fe200078e0011 */
[----:B------:R-:W-:Y:S01]  /*2e10*/  MOV R18, R20 ;  /* 0x0000001400127202 */ /* 0x000fe20000000f00 */
[----:B------:R-:W-:Y:S01]  /*2e20*/  IMAD.MOV.U32 R21, RZ, RZ, R7 ;  /* 0x000000ffff157224 */ /* 0x000fe200078e0007 */
[----:B------:R-:W-:-:S07]  /*2e30*/  MOV R26, 0x2e50 ;  /* 0x00002e50001a7802 */ /* 0x000fce0000000f00 */
[----:B------:R-:W-:Y:S05]  /*2e40*/  CALL.REL.NOINC `($__internal_239_$__cuda_sm20_rem_s64) ;  /* 0x0000003c00ec7944 */ /* 0x000fea0003c00000 */
[----:B------:R-:W-:Y:S01]  /*2e50*/  MOV R6, R10 ;  /* 0x0000000a00067202 */ /* 0x000fe20000000f00 */
[----:B------:R-:W-:-:S07]  /*2e60*/  IMAD.MOV.U32 R7, RZ, RZ, R11 ;  /* 0x000000ffff077224 */ /* 0x000fce00078e000b */
.L_x_11259:
[----:B------:R-:W-:Y:S05]  /*2e70*/  BSYNC.RECONVERGENT B1 ;  /* 0x0000000000017941 */ /* 0x000fea0003800200 */
.L_x_11257:
[----:B------:R-:W-:Y:S02]  /*2e80*/  IMAD R7, R7, R8, RZ ;  /* 0x0000000807077224 */ /* 0x000fe400078e02ff */
[----:B------:R-:W-:-:S04]  /*2e90*/  IMAD.WIDE.U32 R22, R8, R6, R22 ;  /* 0x0000000608167225 */ /* 0x000fc800078e0016 */
[----:B------:R-:W-:-:S05]  /*2ea0*/  IMAD R7, R9, R6, R7 ;  /* 0x0000000609077224 */ /* 0x000fca00078e0207 */
[----:B------:R-:W-:-:S07]  /*2eb0*/  IADD3 R23, PT, PT, R23, R7, RZ ;  /* 0x0000000717177210 */ /* 0x000fce0007ffe0ff */
.L_x_11214:
        /* <DEDUP_REMOVED lines=10> */
.L_x_11213:
        /* <DEDUP_REMOVED lines=22> */
.L_x_11287:
        /* <DEDUP_REMOVED lines=32> */
.L_x_11264:
[----:B------:R-:W-:Y:S01]  /*32c0*/  MOV R26, R10 ;  /* 0x0000000a001a7202 */ /* 0x000fe20000000f00 */
[----:B------:R-:W-:Y:S01]  /*32d0*/  IMAD.MOV.U32 R13, RZ, RZ, R15 ;  /* 0x000000ffff0d7224 */ /* 0x000fe200078e000f */
[----:B------:R-:W-:Y:S01]  /*32e0*/  MOV R14, R20 ;  /* 0x00000014000e7202 */ /* 0x000fe20000000f00 */
[----:B------:R-:W-:Y:S01]  /*32f0*/  IMAD.MOV.U32 R11, RZ, RZ, R21 ;  /* 0x000000ffff0b7224 */ /* 0x000fe200078e0015 */
[----:B------:R-:W-:-:S07]  /*3300*/  MOV R12, 0x3320 ;  /* 0x00003320000c7802 */ /* 0x000fce0000000f00 */
[----:B-123--:R-:W-:Y:S05]  /*3310*/  CALL.REL.NOINC `($__internal_238_$__cuda_sm20_div_s64) ;  /* 0x00000034006c7944 */ /* 0x00efea0003c00000 */
        /* <DEDUP_REMOVED lines=10> */
.L_x_11265:
[----:B------:R-:W-:Y:S05]  /*33c0*/  BSYNC.RECONVERGENT B1 ;  /* 0x0000000000017941 */ /* 0x000fea0003800200 */
.L_x_11263:
        /* <DEDUP_REMOVED lines=38> */
.L_x_11267:
[----:B------:R-:W-:Y:S01]  /*3630*/  MOV R26, R36 ;  /* 0x00000024001a7202 */ /* 0x000fe20000000f00 */
[----:B------:R-:W-:Y:S01]  /*3640*/  IMAD.MOV.U32 R13, RZ, RZ, R37 ;  /* 0x000000ffff0d7224 */ /* 0x000fe200078e0025 */
[----:B------:R-:W-:Y:S01]  /*3650*/  MOV R14, R38 ;  /* 0x00000026000e7202 */ /* 0x000fe20000000f00 */
[----:B------:R-:W-:Y:S01]  /*3660*/  IMAD.MOV.U32 R11, RZ, RZ, R39 ;  /* 0x000000ffff0b7224 */ /* 0x000fe200078e0027 */
[----:B------:R-:W-:-:S07]  /*3670*/  MOV R12, 0x3690 ;  /* 0x00003690000c7802 */ /* 0x000fce0000000f00 */
[----:B-1----:R-:W-:Y:S05]  /*3680*/  CALL.REL.NOINC `($__internal_238_$__cuda_sm20_div_s64) ;  /* 0x0000003000907944 */ /* 0x002fea0003c00000 */
        /* <DEDUP_REMOVED lines=11> */
.L_x_11268:
[----:B------:R-:W-:Y:S05]  /*3740*/  BSYNC.RECONVERGENT B1 ;  /* 0x0000000000017941 */ /* 0x000fea0003800200 */
.L_x_11266:
        /* <DEDUP_REMOVED lines=38> */
.L_x_11270:
[----:B------:R-:W-:Y:S01]  /*39b0*/  IMAD.MOV.U32 R26, RZ, RZ, R36 ;  /* 0x000000ffff1a7224 */ /* 0x000fe200078e0024 */
[----:B------:R-:W-:Y:S01]  /*39c0*/  MOV R13, R37 ;  /* 0x00000025000d7202 */ /* 0x000fe20000000f00 */
[----:B------:R-:W-:Y:S01]  /*39d0*/  IMAD.MOV.U32 R14, RZ, RZ, R38 ;  /* 0x000000ffff0e7224 */ /* 0x000fe200078e0026 */
[----:B------:R-:W-:Y:S02]  /*39e0*/  MOV R11, R39 ;  /* 0x00000027000b7202 */ /* 0x000fe40000000f00 */
[----:B------:R-:W-:-:S07]  /*39f0*/  MOV R12, 0x3a10 ;  /* 0x00003a10000c7802 */ /* 0x000fce0000000f00 */
[----:B-1----:R-:W-:Y:S05]  /*3a00*/  CALL.REL.NOINC `($__internal_238_$__cuda_sm20_div_s64) ;  /* 0x0000002c00b07944 */ /* 0x002fea0003c00000 */
        /* <DEDUP_REMOVED lines=11> */
.L_x_11271:
[----:B------:R-:W-:Y:S05]  /*3ac0*/  BSYNC.RECONVERGENT B1 ;  /* 0x0000000000017941 */ /* 0x000fea0003800200 */
.L_x_11269:
        /* <DEDUP_REMOVED lines=37> */
.L_x_11273:
        /* <DEDUP_REMOVED lines=17> */
.L_x_11274:
[----:B------:R-:W-:Y:S05]  /*3e30*/  BSYNC.RECONVERGENT B1 ;  /* 0x0000000000017941 */ /* 0x000fea0003800200 */
.L_x_11272:
        /* <DEDUP_REMOVED lines=38> */
.L_x_11276:
        /* <DEDUP_REMOVED lines=17> */
.L_x_11277:
[----:B------:R-:W-:Y:S05]  /*41b0*/  BSYNC.RECONVERGENT B1 ;  /* 0x0000000000017941 */ /* 0x000fea0003800200 */
.L_x_11275:
        /* <DEDUP_REMOVED lines=38> */
.L_x_11279:
        /* <DEDUP_REMOVED lines=17> */
.L_x_11280:
[----:B------:R-:W-:Y:S05]  /*4530*/  BSYNC.RECONVERGENT B1 ;  /* 0x0000000000017941 */ /* 0x000fea0003800200 */
.L_x_11278:
        /* <DEDUP_REMOVED lines=37> */
.L_x_11282:
        /* <DEDUP_REMOVED lines=17> */
.L_x_11283:
[----:B------:R-:W-:Y:S05]  /*48a0*/  BSYNC.RECONVERGENT B1 ;  /* 0x0000000000017941 */ /* 0x000fea0003800200 */
.L_x_11281:
        /* <DEDUP_REMOVED lines=36> */
.L_x_11285:
        /* <DEDUP_REMOVED lines=17> */
.L_x_11286:
[----:B------:R-:W-:Y:S05]  /*4c00*/  BSYNC.RECONVERGENT B1 ;  /* 0x0000000000017941 */ /* 0x000fea0003800200 */
.L_x_11284:
[----:B-1----:R-:W-:-:S06]  /*4c10*/  IMAD.WIDE.U32 R12, R21, 0x8, R16 ;  /* 0x00000008150c7825 */ /* 0x002fcc00078e0010 */
[----:B------:R-:W2:Y:S01]  /*4c20*/  LDG.E.64 R12, desc[UR8][R12.64] ;  /* 0x000000080c0c7981 */ /* 0x000ea2000c1e1b00 */
        /* <DEDUP_REMOVED lines=9> */
.L_x_11262:
        /* <DEDUP_REMOVED lines=36> */
.L_x_11290:
        /* <DEDUP_REMOVED lines=16> */
.L_x_11291:
[----:B------:R-:W-:Y:S05]  /*5000*/  BSYNC.RECONVERGENT B1 ;  /* 0x0000000000017941 */ /* 0x000fea0003800200 */
.L_x_11289:
        /* <DEDUP_REMOVED lines=41> */
.L_x_11293:
[----:B------:R-:W-:Y:S01]  /*52a0*/  MOV R26, R20 ;  /* 0x00000014001a7202 */ /* 0x000fe20000000f00 */
[----:B------:R-:W-:Y:S01]  /*52b0*/  IMAD.MOV.U32 R14, RZ, RZ, R18 ;  /* 0x000000ffff0e7224 */ /* 0x000fe200078e0012 */
[----:B------:R-:W-:Y:S02]  /*52c0*/  MOV R13, R21 ;  /* 0x00000015000d7202 */ /* 0x000fe40000000f00 */
[----:B------:R-:W-:Y:S02]  /*52d0*/  MOV R11, R19 ;  /* 0x00000013000b7202 */ /* 0x000fe40000000f00 */
[----:B------:R-:W-:-:S07]  /*52e0*/  MOV R12, 0x5300 ;  /* 0x00005300000c7802 */ /* 0x000fce0000000f00 */
[----:B------:R-:W-:Y:S05]  /*52f0*/  CALL.REL.NOINC `($__internal_238_$__cuda_sm20_div_s64) ;  /* 0x0000001400747944 */ /* 0x000fea0003c00000 */
        /* <DEDUP_REMOVED lines=11> */
.L_x_11294:
[----:B------:R-:W-:Y:S05]  /*53b0*/  BSYNC.RECONVERGENT B1 ;  /* 0x0000000000017941 */ /* 0x000fea0003800200 */
.L_x_11292:
        /* <DEDUP_REMOVED lines=40> */
.L_x_11296:
[----:B------:R-:W-:Y:S01]  /*5640*/  MOV R26, R18 ;  /* 0x00000012001a7202 */ /* 0x000fe20000000f00 */
[----:B------:R-:W-:Y:S01]  /*5650*/  IMAD.MOV.U32 R13, RZ, RZ, R19 ;  /* 0x000000ffff0d7224 */ /* 0x000fe200078e0013 */
[----:B------:R-:W-:Y:S02]  /*5660*/  MOV R14, R20 ;  /* 0x00000014000e7202 */ /* 0x000fe40000000f00 */
[----:B------:R-:W-:Y:S02]  /*5670*/  MOV R11, R21 ;  /* 0x00000015000b7202 */ /* 0x000fe40000000f00 */
[----:B------:R-:W-:-:S07]  /*5680*/  MOV R12, 0x56a0 ;  /* 0x000056a0000c7802 */ /* 0x000fce0000000f00 */
[----:B------:R-:W-:Y:S05]  /*5690*/  CALL.REL.NOINC `($__internal_238_$__cuda_sm20_div_s64) ;  /* 0x00000010008c7944 */ /* 0x000fea0003c00000 */
        /* <DEDUP_REMOVED lines=11> */
.L_x_11297:
[----:B------:R-:W-:Y:S05]  /*5750*/  BSYNC.RECONVERGENT B1 ;  /* 0x0000000000017941 */ /* 0x000fea0003800200 */
.L_x_11295:
        /* <DEDUP_REMOVED lines=39> */
.L_x_11299:
        /* <DEDUP_REMOVED lines=17> */
.L_x_11300:
[----:B------:R-:W-:Y:S05]  /*5ae0*/  BSYNC.RECONVERGENT B1 ;  /* 0x0000000000017941 */ /* 0x000fea0003800200 */
.L_x_11298:
        /* <DEDUP_REMOVED lines=9> */
.L_x_11288:
        /* <DEDUP_REMOVED lines=34> */
.L_x_11303:
[----:B------:R-:W-:Y:S01]  /*5da0*/  MOV R26, R10 ;  /* 0x0000000a001a7202 */ /* 0x000fe20000000f00 */
[----:B------:R-:W-:Y:S01]  /*5db0*/  IMAD.MOV.U32 R13, RZ, RZ, R15 ;  /* 0x000000ffff0d7224 */ /* 0x000fe200078e000f */
[----:B------:R-:W-:Y:S02]  /*5dc0*/  MOV R14, R16 ;  /* 0x00000010000e7202 */ /* 0x000fe40000000f00 */
[----:B------:R-:W-:Y:S02]  /*5dd0*/  MOV R11, R17 ;  /* 0x00000011000b7202 */ /* 0x000fe40000000f00 */
[----:B------:R-:W-:-:S07]  /*5de0*/  MOV R12, 0x5e00 ;  /* 0x00005e00000c7802 */ /* 0x000fce0000000f00 */
[----:B------:R-:W-:Y:S05]  /*5df0*/  CALL.REL.NOINC `($__internal_238_$__cuda_sm20_div_s64) ;  /* 0x0000000800b47944 */ /* 0x000fea0003c00000 */
        /* <DEDUP_REMOVED lines=10> */
.L_x_11304:
[----:B------:R-:W-:Y:S05]  /*5ea0*/  BSYNC.RECONVERGENT B1 ;  /* 0x0000000000017941 */ /* 0x000fea0003800200 */
.L_x_11302:
        /* <DEDUP_REMOVED lines=39> */
.L_x_11306:
[----:B------:R-:W-:Y:S01]  /*6120*/  MOV R26, R18 ;  /* 0x00000012001a7202 */ /* 0x000fe20000000f00 */
[----:B------:R-:W-:Y:S01]  /*6130*/  IMAD.MOV.U32 R14, RZ, RZ, R16 ;  /* 0x000000ffff0e7224 */ /* 0x000fe200078e0010 */
[----:B------:R-:W-:Y:S02]  /*6140*/  MOV R13, R19 ;  /* 0x00000013000d7202 */ /* 0x000fe40000000f00 */
[----:B------:R-:W-:Y:S02]  /*6150*/  MOV R11, R17 ;  /* 0x00000011000b7202 */ /* 0x000fe40000000f00 */
[----:B------:R-:W-:-:S07]  /*6160*/  MOV R12, 0x6180 ;  /* 0x00006180000c7802 */ /* 0x000fce0000000f00 */
[----:B------:R-:W-:Y:S05]  /*6170*/  CALL.REL.NOINC `($__internal_238_$__cuda_sm20_div_s64) ;  /* 0x0000000400d47944 */ /* 0x000fea0003c00000 */
        /* <DEDUP_REMOVED lines=11> */
.L_x_11307:
[----:B------:R-:W-:Y:S05]  /*6230*/  BSYNC.RECONVERGENT B1 ;  /* 0x0000000000017941 */ /* 0x000fea0003800200 */
.L_x_11305:
        /* <DEDUP_REMOVED lines=9> */
.L_x_11301:
        /* <DEDUP_REMOVED lines=30> */
.L_x_11309:
[----:B------:R-:W-:Y:S01]  /*64b0*/  MOV R24, R18 ;  /* 0x0000001200187202 */ /* 0x000fe20000000f00 */
[----:B------:R-:W-:Y:S01]  /*64c0*/  IMAD.MOV.U32 R21, RZ, RZ, R15 ;  /* 0x000000ffff157224 */ /* 0x000fe200078e000f */
[----:B------:R-:W-:Y:S02]  /*64d0*/  MOV R18, R10 ;  /* 0x0000000a00127202 */ /* 0x000fe40000000f00 */
[----:B------:R-:W-:-:S07]  /*64e0*/  MOV R26, 0x6500 ;  /* 0x00006500001a7802 */ /* 0x000fce0000000f00 */
[----:B------:R-:W-:Y:S05]  /*64f0*/  CALL.REL.NOINC `($__internal_239_$__cuda_sm20_rem_s64) ;  /* 0x0000000800407944 */ /* 0x000fea0003c00000 */
.L_x_11310:
[----:B------:R-:W-:Y:S05]  /*6500*/  BSYNC.RECONVERGENT B1 ;  /* 0x0000000000017941 */ /* 0x000fea0003800200 */
.L_x_11308:
        /* <DEDUP_REMOVED lines=8> */
.L_x_11261:
[----:B------:R-:W0:Y:S02]  /*6590*/  LDCU.64 UR6, c[0x0][0x388] ;  /* 0x00007100ff0677ac */ /* 0x000e240008000a00 */
[----:B0-----:R-:W-:-:S04]  /*65a0*/  LEA R4, P0, R6, UR6, 0x1 ;  /* 0x0000000606047c11 */ /* 0x001fc8000f8008ff */
[----:B------:R-:W-:-:S05]  /*65b0*/  LEA.HI.X R5, R6, UR7, R5, 0x1, P0 ;  /* 0x0000000706057c11 */ /* 0x000fca00080f0c05 */
[----:B------:R-:W2:Y:S04]  /*65c0*/  LDG.E.U16 R4, desc[UR8][R4.64] ;  /* 0x0000000804047981 */ /* 0x000ea8000c1e1500 */
[----:B--2---:R1:W-:Y:S02]  /*65d0*/  STS.U16 [R3], R4 ;  /* 0x0000000403007388 */ /* 0x0043e40000000400 */
.L_x_11260:
[----:B------:R-:W-:Y:S05]  /*65e0*/  BSYNC.RECONVERGENT B0 ;  /* 0x0000000000007941 */ /* 0x000fea0003800200 */
.L_x_11212:
[----:B------:R-:W-:Y:S01]  /*65f0*/  BAR.SYNC.DEFER_BLOCKING 0x0 ;  /* 0x0000000000007b1d */ /* 0x000fe20000010000 */
[----:B------:R-:W-:Y:S01]  /*6600*/  UISETP.GE.U32.AND UP0, UPT, UR5, 0x42, UPT ;  /* 0x000000420500788c */ /* 0x000fe2000bf06070 */
[----:B------:R-:W-:-:S08]  /*6610*/  ISETP.GT.U32.AND P1, PT, R2, 0x1f, PT ;  /* 0x0000001f0200780c */ /* 0x000fd00003f24070 */
[----:B------:R-:W-:Y:S05]  /*6620*/  BRA.U !UP0, `(.L_x_11311) ;  /* 0x0000000108307547 */ /* 0x000fea000b800000 */
.L_x_11312:
        /* <DEDUP_REMOVED lines=8> */
[----:B-1----:R-:W-:-:S05]  /*66b0*/  @!P0 HMNMX2.BF16_V2 R4, R4.H0_H0, R5.H0_H0, !PT ;  /* 0x2000000504048240 */ /* 0x002fca0007a00800 */
[----:B------:R2:W-:Y:S01]  /*66c0*/  @!P0 STS.U16 [R3], R4 ;  /* 0x0000000403008388 */ /* 0x0005e20000000400 */
[----:B------:R-:W-:Y:S06]  /*66d0*/  BAR.SYNC.DEFER_BLOCKING 0x0 ;  /* 0x0000000000007b1d */ /* 0x000fec0000010000 */
[----:B------:R-:W-:Y:S05]  /*66e0*/  BRA.U UP0, `(.L_x_11312) ;  /* 0xfffffffd00d07547 */ /* 0x000fea000b83ffff */
.L_x_11311:
        /* <DEDUP_REMOVED lines=9> */
[----:B-1----:R-:W-:-:S04]  /*6780*/  HMNMX2.BF16_V2 R4, R4.H0_H0, R5.H0_H0, !PT ;  /* 0x2000000504047240 */ /* 0x002fc80007a00800 */
[----:B--2---:R-:W-:Y:S01]  /*6790*/  HMNMX2.BF16_V2 R7, R4.H0_H0, R7.H0_H0, !PT ;  /* 0x2000000704077240 */ /* 0x004fe20007a00800 */
[----:B------:R1:W-:Y:S03]  /*67a0*/  STS.U16 [R3], R4 ;  /* 0x0000000403007388 */ /* 0x0003e60000000400 */
[----:B---3--:R-:W-:Y:S01]  /*67b0*/  HMNMX2.BF16_V2 R6, R7.H0_H0, R6.H0_H0, !PT ;  /* 0x2000000607067240 */ /* 0x008fe20007a00800 */
[----:B------:R1:W-:Y:S03]  /*67c0*/  STS.U16 [R3], R7 ;  /* 0x0000000703007388 */ /* 0x0003e60000000400 */
[----:B0-----:R-:W-:Y:S01]  /*67d0*/  HMNMX2.BF16_V2 R9, R6.H0_H0, R9.H0_H0, !PT ;  /* 0x2000000906097240 */ /* 0x001fe20007a00800 */
[----:B------:R1:W-:Y:S03]  /*67e0*/  STS.U16 [R3], R6 ;  /* 0x0000000603007388 */ /* 0x0003e60000000400 */
[----:B----4-:R-:W-:Y:S01]  /*67f0*/  HMNMX2.BF16_V2 R8, R9.H0_H0, R8.H0_H0, !PT ;  /* 0x2000000809087240 */ /* 0x010fe20007a00800 */
[----:B------:R1:W-:Y:S03]  /*6800*/  STS.U16 [R3], R9 ;  /* 0x0000000903007388 */ /* 0x0003e60000000400 */
[----:B-----5:R-:W-:Y:S01]  /*6810*/  HMNMX2.BF16_V2 R11, R8.H0_H0, R11.H0_H0, !PT ;  /* 0x2000000b080b7240 */ /* 0x020fe20007a00800 */
        /* <DEDUP_REMOVED lines=11> */
        .weak           $__internal_238_$__cuda_sm20_div_s64
        .type           $__internal_238_$__cuda_sm20_div_s64,@function
        .size           $__internal_238_$__cuda_sm20_div_s64,($__internal_239_$__cuda_sm20_rem_s64 - $__internal_238_$__cuda_sm20_div_s64)
$__internal_238_$__cuda_sm20_div_s64:
        /* <DEDUP_REMOVED lines=82> */
[----:B------:R-:W-:Y:S06]  /*6df0*/  RET.REL.NODEC R12 `(uncontiguous_max_bf16) ;  /* 0xffffff900c807950 */ /* 0x000fec0003c3ffff */
        .weak           $__internal_239_$__cuda_sm20_rem_s64
        .type           $__internal_239_$__cuda_sm20_rem_s64,@function
        .size           $__internal_239_$__cuda_sm20_rem_s64,(.L_x_32442 - $__internal_239_$__cuda_sm20_rem_s64)
$__internal_239_$__cuda_sm20_rem_s64:
        /* <DEDUP_REMOVED lines=76> */
[----:B------:R-:W-:Y:S06]  /*72c0*/  RET.REL.NODEC R26 `(uncontiguous_max_bf16) ;  /* 0xffffff8c1a4c7950 */ /* 0x000fec0003c3ffff */
.L_x_11313:
        /* <DEDUP_REMOVED lines=11> */
.L_x_32442:


//--------------------- .text.contiguous_max_bf16 --------------------------
	.section	.text.contiguous_max_bf16,"ax",@progbits
	.align	128
        .global         contiguous_max_bf16
        .type           contiguous_max_bf16,@function
        .size           contiguous_max_bf16,(.L_x_33144 - contiguous_max_bf16)
        .other          contiguous_max_bf16,@"STO_CUDA_ENTRY STV_DEFAULT"
contiguous_max_bf16:
.text.contiguous_max_bf16:
        /* <DEDUP_REMOVED lines=19> */
[----:B------:R-:W1:Y:S01]  /*0130*/  I2F.BF16.U32 R8, 0xff80 ;  /* 0x0000ff8000087906 */ /* 0x000e620000202000 */
[----:B------:R-:W-:Y:S02]  /*0140*/  UMOV UR4, 0x400 ;  /* 0x0000040000047882 */ /* 0x000fe40000000000 */
[----:B0-----:R-:W-:-:S06]  /*0150*/  ULEA UR4, UR6, UR4, 0x18 ;  /* 0x0000000406047291 */ /* 0x001fcc000f8ec0ff */
[----:B------:R-:W-:-:S05]  /*0160*/  LEA R3, R2, UR4, 0x1 ;  /* 0x0000000402037c11 */ /* 0x000fca000f8e08ff */
[----:B-1----:R0:W-:Y:S01]  /*0170*/  STS.U16 [R3], R8 ;  /* 0x0000000803007388 */ /* 0x0021e20000000400 */
[----:B------:R-:W-:Y:S01]  /*0180*/  BSSY.RECONVERGENT B0, `(.L_x_11314) ;  /* 0x000000d000007945 */ /* 0x000fe20003800200 */
[----:B------:R-:W-:Y:S02]  /*0190*/  ISETP.GT.U32.AND P1, PT, R2, 0x1f, PT ;  /* 0x0000001f0200780c */ /* 0x000fe40003f24070 */
[----:B--2---:R-:W-:-:S05]  /*01a0*/  @!P0 HMNMX2.BF16_V2 R7, R4.H0_H0, R7.H0_H0, !PT ;  /* 0x2000000704078240 */ /* 0x004fca0007a00800 */
[----:B------:R0:W-:Y:S01]  /*01b0*/  @!P0 STS.U16 [R3], R7 ;  /* 0x0000000703008388 */ /* 0x0001e20000000400 */
[----:B------:R-:W-:Y:S05]  /*01c0*/  @!P0 BRA `(.L_x_11315) ;  /* 0x0000000000208947 */ /* 0x000fea0003800000 */
        /* <DEDUP_REMOVED lines=8> */
.L_x_11315:
[----:B------:R-:W-:Y:S05]  /*0250*/  BSYNC.RECONVERGENT B0 ;  /* 0x0000000000007941 */ /* 0x000fea0003800200 */
.L_x_11314:
[----:B------:R-:W-:Y:S01]  /*0260*/  BAR.SYNC.DEFER_BLOCKING 0x0 ;  /* 0x0000000000007b1d */ /* 0x000fe20000010000 */
[----:B------:R-:W-:-:S09]  /*0270*/  UISETP.GE.U32.AND UP0, UPT, UR5, 0x42, UPT ;  /* 0x000000420500788c */ /* 0x000fd2000bf06070 */
[----:B------:R-:W-:Y:S05]  /*0280*/  BRA.U !UP0, `(.L_x_11316) ;  /* 0x0000000108307547 */ /* 0x000fea000b800000 */
.L_x_11317:
        /* <DEDUP_REMOVED lines=12> */
.L_x_11316:
        /* <DEDUP_REMOVED lines=9> */
[----:B-1----:R-:W-:-:S04]  /*03e0*/  HMNMX2.BF16_V2 R4, R4.H0_H0, R5.H0_H0, !PT ;  /* 0x2000000504047240 */ /* 0x002fc80007a00800 */
[----:B0-----:R-:W-:Y:S01]  /*03f0*/  HMNMX2.BF16_V2 R7, R4.H0_H0, R7.H0_H0, !PT ;  /* 0x2000000704077240 */ /* 0x001fe20007a00800 */
[----:B------:R0:W-:Y:S03]  /*0400*/  STS.U16 [R3], R4 ;  /* 0x0000000403007388 */ /* 0x0001e60000000400 */
[----:B--2---:R-:W-:Y:S01]  /*0410*/  HMNMX2.BF16_V2 R6, R7.H0_H0, R6.H0_H0, !PT ;  /* 0x2000000607067240 */ /* 0x004fe20007a00800 */
[----:B------:R0:W-:Y:S03]  /*0420*/  STS.U16 [R3], R7 ;  /* 0x0000000703007388 */ /* 0x0001e60000000400 */
[----:B---3--:R-:W-:Y:S01]  /*0430*/  HMNMX2.BF16_V2 R9, R6.H0_H0, R9.H0_H0, !PT ;  /* 0x2000000906097240 */ /* 0x008fe20007a00800 */
[----:B------:R0:W-:Y:S03]  /*0440*/  STS.U16 [R3], R6 ;  /* 0x0000000603007388 */ /* 0x0001e60000000400 */
[----:B----4-:R-:W-:Y:S01]  /*0450*/  HMNMX2.BF16_V2 R8, R9.H0_H0, R8.H0_H0, !PT ;  /* 0x2000000809087240 */ /* 0x010fe20007a00800 */
[----:B------:R0:W-:Y:S03]  /*0460*/  STS.U16 [R3], R9 ;  /* 0x0000000903007388 */ /* 0x0001e60000000400 */
[----:B-----5:R-:W-:Y:S01]  /*0470*/  HMNMX2.BF16_V2 R11, R8.H0_H0, R11.H0_H0, !PT ;  /* 0x2000000b080b7240 */ /* 0x020fe20007a00800 */
        /* <DEDUP_REMOVED lines=11> */
.L_x_11318:
        /* <DEDUP_REMOVED lines=13> */
.L_x_33144:


//--------------------- .text.contiguous_max33_f16 --------------------------
	.section	.text.contiguous_max33_f16,"ax",@progbits
	.align	128
        .global         contiguous_max33_f16
        .type           contiguous_max33_f16,@function
        .size           contiguous_max33_f16,(.L_x_33145 - contiguous_max33_f16)
        .other          contiguous_max33_f16,@"STO_CUDA_ENTRY STV_DEFAULT"
contiguous_max33_f16:
.text.contiguous_max33_f16:
[----:B------:R-:W-:Y:S01]  /*0000*/  LDC R1, c[0x0][0x37c] ;  /* 0x0000df00ff017b82 */ /* 0x000fe20000000800 */
[----:B------:R-:W0:Y:S07]  /*0010*/  S2R R8, SR_TID.Y ;  /* 0x0000000000087919 */ /* 0x000e2e0000002200 */
[----:B------:R-:W0:Y:S01]  /*0020*/  LDC R5, c[0x0][0x360] ;  /* 0x0000d800ff057b82 */ /* 0x000e220000000800 */
[----:B------:R-:W1:Y:S01]  /*0030*/  LDCU.64 UR8, c[0x0][0x3a0] ;  /* 0x00007400ff0877ac */ /* 0x000e620008000a00 */
[----:B------:R-:W2:Y:S01]  /*0040*/  I2F.F16.U32 R6, 0xfc00 ;  /* 0x0000fc0000067906 */ /* 0x000ea20000200800 */
        /* <DEDUP_REMOVED lines=47> */
.L_x_11321:
        /* <DEDUP_REMOVED lines=28> */
[----:B--2---:R-:W-:-:S02]  /*0500*/  VHMNMX R25, R19.H0_H0, R22.H0_H0, R21.H0_H0, !PT ;  /* 0x2000001613197247 */ /* 0x004fc40007802815 */
[----:B------:R-:W-:Y:S02]  /*0510*/  LDS.U16 R19, [R24] ;  /* 0x0000000018137984 */ /* 0x000fe40000000400 */
[C---:B------:R-:W-:Y:S02]  /*0520*/  LEA R20, R5.reuse, R28, 0x1 ;  /* 0x0000001c05147211 */ /* 0x040fe400078e08ff */
[----:B------:R-:W2:Y:S03]  /*0530*/  LDS.U16 R28, [R28] ;  /* 0x000000001c1c7984 */ /* 0x000ea60000000400 */
[----:B------:R-:W-:Y:S02]  /*0540*/  IMAD R21, R5, 0x2, R20 ;  /* 0x0000000205157824 */ /* 0x000fe400078e0214 */
[----:B------:R-:W-:Y:S01]  /*0550*/  LDS.U16 R20, [R20] ;  /* 0x0000000014147984 */ /* 0x000fe20000000400 */
[----:B0-----:R-:W-:Y:S01]  /*0560*/  VHMNMX R11, R25.H0_H0, R16.H0_H0, R11.H0_H0, !PT ;  /* 0x20000010190b7247 */ /* 0x001fe2000780280b */
[----:B------:R-:W-:-:S02]  /*0570*/  IMAD R22, R5, 0x2, R21 ;  /* 0x0000000205167824 */ /* 0x000fc400078e0215 */
[----:B------:R-:W0:Y:S02]  /*0580*/  LDS.U16 R21, [R21] ;  /* 0x0000000015157984 */ /* 0x000e240000000400 */
[----:B---3--:R-:W-:Y:S02]  /*0590*/  IMAD R23, R5, 0x2, R22 ;  /* 0x0000000205177824 */ /* 0x008fe400078e0216 */
[----:B------:R-:W-:Y:S01]  /*05a0*/  LDS.U16 R22, [R22] ;  /* 0x0000000016167984 */ /* 0x000fe20000000400 */
[----:B-1----:R-:W-:-:S03]  /*05b0*/  VHMNMX R11, R11.H0_H0, R14.H0_H0, R15.H0_H0, !PT ;  /* 0x2000000e0b0b7247 */ /* 0x002fc6000780280f */
[----:B------:R-:W1:Y:S01]  /*05c0*/  LDS.U16 R23, [R23] ;  /* 0x0000000017177984 */ /* 0x000e620000000400 */
[----:B----4-:R-:W-:-:S04]  /*05d0*/  VHMNMX R11, R11.H0_H0, R12.H0_H0, R13.H0_H0, !PT ;  /* 0x2000000c0b0b7247 */ /* 0x010fc8000780280d */
[----:B-----5:R-:W-:-:S04]  /*05e0*/  VHMNMX R14, R11.H0_H0, R17.H0_H0, R18.H0_H0, !PT ;  /* 0x200000110b0e7247 */ /* 0x020fc80007802812 */
[----:B--2---:R-:W-:-:S04]  /*05f0*/  VHMNMX R14, R14.H0_H0, R19.H0_H0, R28.H0_H0, !PT ;  /* 0x200000130e0e7247 */ /* 0x004fc8000780281c */
[----:B0-----:R-:W-:-:S04]  /*0600*/  VHMNMX R11, R14.H0_H0, R20.H0_H0, R21.H0_H0, !PT ;  /* 0x200000140e0b7247 */ /* 0x001fc80007802815 */
[----:B-1----:R-:W-:Y:S01]  /*0610*/  VHMNMX R19, R11.H0_H0, R22.H0_H0, R23.H0_H0, !PT ;  /* 0x200000160b137247 */ /* 0x002fe20007802817 */
[----:B------:R-:W-:Y:S06]  /*0620*/  @P0 BRA `(.L_x_11321) ;  /* 0xfffffffc00440947 */ /* 0x000fec000383ffff */
[----:B------:R-:W-:-:S12]  /*0630*/  UIADD3 UR4, UPT, UPT, UR4, 0x1, URZ ;  /* 0x0000000104047890 */ /* 0x000fd8000fffe0ff */
.L_x_11320:
        /* <DEDUP_REMOVED lines=24> */
[----:B--2---:R-:W-:-:S04]  /*07c0*/  VHMNMX R0, R19.H0_H0, R0.H0_H0, R6.H0_H0, !PT ;  /* 0x2000000013007247 */ /* 0x004fc80007802806 */
[----:B0-----:R-:W-:-:S04]  /*07d0*/  VHMNMX R0, R0.H0_H0, R11.H0_H0, R12.H0_H0, !PT ;  /* 0x2000000b00007247 */ /* 0x001fc8000780280c */
[----:B-1----:R-:W-:-:S04]  /*07e0*/  VHMNMX R0, R0.H0_H0, R13.H0_H0, R16.H0_H0, !PT ;  /* 0x2000000d00007247 */ /* 0x002fc80007802810 */
[----:B---3--:R-:W-:-:S07]  /*07f0*/  VHMNMX R19, R0.H0_H0, R15.H0_H0, R20.H0_H0, !PT ;  /* 0x2000000f00137247 */ /* 0x008fce0007802814 */
.L_x_11323:
        /* <DEDUP_REMOVED lines=15> */
[----:B--2---:R-:W-:-:S04]  /*08f0*/  VHMNMX R19, R19.H0_H0, R0.H0_H0, R6.H0_H0, !PT ;  /* 0x2000000013137247 */ /* 0x004fc80007802806 */
[----:B0-----:R-:W-:-:S07]  /*0900*/  VHMNMX R19, R19.H0_H0, R10.H0_H0, R9.H0_H0, !PT ;  /* 0x2000000a13137247 */ /* 0x001fce0007802809 */
.L_x_11324:
[----:B------:R-:W-:Y:S05]  /*0910*/  @!P1 BRA `(.L_x_11322) ;  /* 0x0000000000289947 */ /* 0x000fea0003800000 */
[----:B------:R-:W-:Y:S02]  /*0920*/  IMAD R9, R5, UR4, RZ ;  /* 0x0000000405097c24 */ /* 0x000fe4000f8e02ff */
[----:B------:R-:W-:Y:S02]  /*0930*/  IMAD.MOV R7, RZ, RZ, -R7 ;  /* 0x000000ffff077224 */ /* 0x000fe400078e0a07 */
[----:B------:R-:W-:-:S04]  /*0940*/  IMAD R9, R9, 0x2, R8 ;  /* 0x0000000209097824 */ /* 0x000fc800078e0208 */
[----:B------:R-:W-:-:S07]  /*0950*/  VIADD R0, R9, UR5 ;  /* 0x0000000509007c36 */ /* 0x000fce0008000000 */
.L_x_11325:
[----:B0-----:R0:W2:Y:S01]  /*0960*/  LDS.U16 R6, [R0] ;  /* 0x0000000000067984 */ /* 0x0010a20000000400 */
[----:B------:R-:W-:-:S04]  /*0970*/  IADD3 R7, PT, PT, R7, 0x1, RZ ;  /* 0x0000000107077810 */ /* 0x000fc80007ffe0ff */
[----:B------:R-:W-:Y:S01]  /*0980*/  ISETP.NE.AND P0, PT, R7, RZ, PT ;  /* 0x000000ff0700720c */ /* 0x000fe20003f05270 */
[----:B0-----:R-:W-:Y:S01]  /*0990*/  IMAD R0, R5, 0x2, R0 ;  /* 0x0000000205007824 */ /* 0x001fe200078e0200 */
[----:B--2---:R-:W-:-:S11]  /*09a0*/  HMNMX2 R19, R19.H0_H0, R6.H0_H0, !PT ;  /* 0x2000000613137240 */ /* 0x004fd60007800800 */
[----:B------:R-:W-:Y:S05]  /*09b0*/  @P0 BRA `(.L_x_11325) ;  /* 0xfffffffc00e80947 */ /* 0x000fea000383ffff */
.L_x_11322:
[----:B--2---:R1:W-:Y:S02]  /*09c0*/  STS.U16 [R8+UR5], R19 ;  /* 0x0000001308007988 */ /* 0x0043e40008000405 */
.L_x_11319:
        /* <DEDUP_REMOVED lines=8> */
.L_x_11326:
        /* <DEDUP_REMOVED lines=11> */
.L_x_33145:


//--------------------- .text.contiguous_max3_f16 --------------------------
	.section	.text.contiguous_max3_f16,"ax",@progbits
	.align	128
        .global         contiguous_max3_f16
        .type           contiguous_max3_f16,@function
        .size           contiguous_max3_f16,(.L_x_32444 - contiguous_max3_f16)
        .other          contiguous_max3_f16,@"STO_CUDA_ENTRY STV_DEFAULT"
contiguous_max3_f16:
.text.contiguous_max3_f16:
[----:B------:R-:W-:Y:S01]  /*0000*/  LDC R1, c[0x0][0x37c] ;  /* 0x0000df00ff017b82 */ /* 0x000fe20000000800 */
[----:B------:R-:W0:Y:S07]  /*0010*/  S2R R8, SR_TID.Y ;  /* 0x0000000000087919 */ /* 0x000e2e0000002200 */
[----:B------:R-:W0:Y:S01]  /*0020*/  LDC R6, c[0x0][0x360] ;  /* 0x0000d800ff067b82 */ /* 0x000e220000000800 */
[----:B------:R-:W1:Y:S01]  /*0030*/  LDCU.64 UR8, c[0x0][0x3b0] ;  /* 0x00007600ff0877ac */ /* 0x000e620008000a00 */
[----:B------:R-:W2:Y:S01]  /*0040*/  I2F.F16.U32 R9, 0xfc00 ;  /* 0x0000fc0000097906 */ /* 0x000ea20000200800 */
        /* <DEDUP_REMOVED lines=39> */
.L_x_11345:
        /* <DEDUP_REMOVED lines=27> */
.L_x_11329:
[----:B------:R-:W-:Y:S01]  /*0470*/  MOV R27, R32 ;  /* 0x00000020001b7202 */ /* 0x000fe20000000f00 */
[----:B------:R-:W-:Y:S01]  /*0480*/  IMAD.MOV.U32 R2, RZ, RZ, R34 ;  /* 0x000000ffff027224 */ /* 0x000fe200078e0022 */
[----:B------:R-:W-:Y:S02]  /*0490*/  MOV R0, R35 ;  /* 0x0000002300007202 */ /* 0x000fe40000000f00 */
[----:B0-----:R-:W-:-:S07]  /*04a0*/  MOV R9, 0x4c0 ;  /* 0x000004c000097802 */ /* 0x001fce0000000f00 */
[----:B-12-4-:R-:W-:Y:S05]  /*04b0*/  CALL.REL.NOINC `($__internal_240_$__cuda_sm20_div_s64) ;  /* 0x00000034004c7944 */ /* 0x016fea0003c00000 */
        /* <DEDUP_REMOVED lines=8> */
.L_x_11330:
        /* <DEDUP_REMOVED lines=33> */
.L_x_11331:
[----:B------:R-:W-:Y:S01]  /*0750*/  MOV R27, R31 ;  /* 0x0000001f001b7202 */ /* 0x000fe20000000f00 */
[----:B------:R-:W-:Y:S01]  /*0760*/  IMAD.MOV.U32 R2, RZ, RZ, R34 ;  /* 0x000000ffff027224 */ /* 0x000fe200078e0022 */
[----:B------:R-:W-:Y:S02]  /*0770*/  MOV R0, R35 ;  /* 0x0000002300007202 */ /* 0x000fe40000000f00 */
[----:B------:R-:W-:-:S07]  /*0780*/  MOV R9, 0x7a0 ;  /* 0x000007a000097802 */ /* 0x000fce0000000f00 */
[----:B----4-:R-:W-:Y:S05]  /*0790*/  CALL.REL.NOINC `($__internal_240_$__cuda_sm20_div_s64) ;  /* 0x0000003000947944 */ /* 0x010fea0003c00000 */
        /* <DEDUP_REMOVED lines=9> */
.L_x_11332:
        /* <DEDUP_REMOVED lines=35> */
.L_x_11333:
[----:B------:R-:W-:Y:S01]  /*0a60*/  IMAD.MOV.U32 R27, RZ, RZ, R29 ;  /* 0x000000ffff1b7224 */ /* 0x000fe200078e001d */
[----:B------:R-:W-:Y:S01]  /*0a70*/  MOV R2, R32 ;  /* 0x0000002000027202 */ /* 0x000fe20000000f00 */
[----:B------:R-:W-:Y:S01]  /*0a80*/  IMAD.MOV.U32 R0, RZ, RZ, R33 ;  /* 0x000000ffff007224 */ /* 0x000fe200078e0021 */
[----:B------:R-:W-:-:S07]  /*0a90*/  MOV R9, 0xab0 ;  /* 0x00000ab000097802 */ /* 0x000fce0000000f00 */
[----:B----4-:R-:W-:Y:S05]  /*0aa0*/  CALL.REL.NOINC `($__internal_240_$__cuda_sm20_div_s64) ;  /* 0x0000002c00d07944 */ /* 0x010fea0003c00000 */
        /* <DEDUP_REMOVED lines=9> */
.L_x_11334:
        /* <DEDUP_REMOVED lines=33> */
.L_x_11335:
[----:B------:R-:W-:Y:S01]  /*0d50*/  MOV R27, R28 ;  /* 0x0000001c001b7202 */ /* 0x000fe20000000f00 */
[----:B------:R-:W-:Y:S01]  /*0d60*/  IMAD.MOV.U32 R2, RZ, RZ, R32 ;  /* 0x000000ffff027224 */ /* 0x000fe200078e0020 */
[----:B------:R-:W-:Y:S02]  /*0d70*/  MOV R0, R33 ;  /* 0x0000002100007202 */ /* 0x000fe40000000f00 */
[----:B------:R-:W-:-:S07]  /*0d80*/  MOV R9, 0xda0 ;  /* 0x00000da000097802 */ /* 0x000fce0000000f00 */
[----:B----4-:R-:W-:Y:S05]  /*0d90*/  CALL.REL.NOINC `($__internal_240_$__cuda_sm20_div_s64) ;  /* 0x0000002c00147944 */ /* 0x010fea0003c00000 */
        /* <DEDUP_REMOVED lines=8> */
.L_x_11336:
        /* <DEDUP_REMOVED lines=34> */
.L_x_11337:
        /* <DEDUP_REMOVED lines=14> */
.L_x_11338:
        /* <DEDUP_REMOVED lines=34> */
.L_x_11339:
        /* <DEDUP_REMOVED lines=14> */
.L_x_11340:
        /* <DEDUP_REMOVED lines=34> */
.L_x_11341:
        /* <DEDUP_REMOVED lines=14> */
.L_x_11342:
        /* <DEDUP_REMOVED lines=34> */
.L_x_11343:
        /* <DEDUP_REMOVED lines=14> */
.L_x_11344:
        /* <DEDUP_REMOVED lines=14> */
.L_x_11328:
        /* <DEDUP_REMOVED lines=33> */
.L_x_11347:
[----:B------:R-:W-:Y:S01]  /*1d10*/  MOV R27, R32 ;  /* 0x00000020001b7202 */ /* 0x000fe20000000f00 */
[----:B------:R-:W-:Y:S01]  /*1d20*/  IMAD.MOV.U32 R2, RZ, RZ, R16 ;  /* 0x000000ffff027224 */ /* 0x000fe200078e0010 */
[----:B------:R-:W-:Y:S02]  /*1d30*/  MOV R0, R17 ;  /* 0x0000001100007202 */ /* 0x000fe40000000f00 */
[----:B0-----:R-:W-:-:S07]  /*1d40*/  MOV R9, 0x1d60 ;  /* 0x00001d6000097802 */ /* 0x001fce0000000f00 */
[----:B------:R-:W-:Y:S05]  /*1d50*/  CALL.REL.NOINC `($__internal_240_$__cuda_sm20_div_s64) ;  /* 0x0000001c00247944 */ /* 0x000fea0003c00000 */
        /* <DEDUP_REMOVED lines=8> */
.L_x_11348:
        /* <DEDUP_REMOVED lines=35> */
.L_x_11349:
[----:B------:R-:W-:Y:S01]  /*2010*/  MOV R27, R17 ;  /* 0x00000011001b7202 */ /* 0x000fe20000000f00 */
[----:B------:R-:W-:Y:S01]  /*2020*/  IMAD.MOV.U32 R2, RZ, RZ, R18 ;  /* 0x000000ffff027224 */ /* 0x000fe200078e0012 */
[----:B------:R-:W-:Y:S02]  /*2030*/  MOV R0, R19 ;  /* 0x0000001300007202 */ /* 0x000fe40000000f00 */
[----:B------:R-:W-:-:S07]  /*2040*/  MOV R9, 0x2060 ;  /* 0x0000206000097802 */ /* 0x000fce0000000f00 */
[----:B------:R-:W-:Y:S05]  /*2050*/  CALL.REL.NOINC `($__internal_240_$__cuda_sm20_div_s64) ;  /* 0x0000001800647944 */ /* 0x000fea0003c00000 */
        /* <DEDUP_REMOVED lines=9> */
.L_x_11350:
        /* <DEDUP_REMOVED lines=36> */
.L_x_11351:
[----:B------:R-:W-:Y:S01]  /*2330*/  MOV R27, R19 ;  /* 0x00000013001b7202 */ /* 0x000fe20000000f00 */
[----:B------:R-:W-:Y:S01]  /*2340*/  IMAD.MOV.U32 R2, RZ, RZ, R28 ;  /* 0x000000ffff027224 */ /* 0x000fe200078e001c */
[----:B------:R-:W-:Y:S02]  /*2350*/  MOV R0, R29 ;  /* 0x0000001d00007202 */ /* 0x000fe40000000f00 */
[----:B------:R-:W-:-:S07]  /*2360*/  MOV R9, 0x2380 ;  /* 0x0000238000097802 */ /* 0x000fce0000000f00 */
[----:B------:R-:W-:Y:S05]  /*2370*/  CALL.REL.NOINC `($__internal_240_$__cuda_sm20_div_s64) ;  /* 0x00000014009c7944 */ /* 0x000fea0003c00000 */
        /* <DEDUP_REMOVED lines=9> */
.L_x_11352:
        /* <DEDUP_REMOVED lines=37> */
.L_x_11353:
[----:B------:R-:W-:Y:S01]  /*2660*/  IMAD.MOV.U32 R27, RZ, RZ, R18 ;  /* 0x000000ffff1b7224 */ /* 0x000fe200078e0012 */
[----:B------:R-:W-:Y:S01]  /*2670*/  MOV R2, R28 ;  /* 0x0000001c00027202 */ /* 0x000fe20000000f00 */
[----:B------:R-:W-:Y:S01]  /*2680*/  IMAD.MOV.U32 R0, RZ, RZ, R29 ;  /* 0x000000ffff007224 */ /* 0x000fe200078e001d */
[----:B------:R-:W-:-:S07]  /*2690*/  MOV R9, 0x26b0 ;  /* 0x000026b000097802 */ /* 0x000fce0000000f00 */
[----:B------:R-:W-:Y:S05]  /*26a0*/  CALL.REL.NOINC `($__internal_240_$__cuda_sm20_div_s64) ;  /* 0x0000001000d07944 */ /* 0x000fea0003c00000 */
        /* <DEDUP_REMOVED lines=8> */
.L_x_11354:
        /* <DEDUP_REMOVED lines=9> */
.L_x_11346:
        /* <DEDUP_REMOVED lines=31> */
.L_x_11356:
        /* <DEDUP_REMOVED lines=13> */
.L_x_11357:
        /* <DEDUP_REMOVED lines=35> */
.L_x_11358:
[----:B------:R-:W-:Y:S01]  /*2cb0*/  MOV R27, R17 ;  /* 0x00000011001b7202 */ /* 0x000fe20000000f00 */
[----:B------:R-:W-:Y:S01]  /*2cc0*/  IMAD.MOV.U32 R2, RZ, RZ, R18 ;  /* 0x000000ffff027224 */ /* 0x000fe200078e0012 */
[----:B------:R-:W-:Y:S02]  /*2cd0*/  MOV R0, R19 ;  /* 0x0000001300007202 */ /* 0x000fe40000000f00 */
[----:B------:R-:W-:-:S07]  /*2ce0*/  MOV R9, 0x2d00 ;  /* 0x00002d0000097802 */ /* 0x000fce0000000f00 */
[----:B------:R-:W-:Y:S05]  /*2cf0*/  CALL.REL.NOINC `($__internal_240_$__cuda_sm20_div_s64) ;  /* 0x0000000c003c7944 */ /* 0x000fea0003c00000 */
        /* <DEDUP_REMOVED lines=9> */
.L_x_11359:
        /* <DEDUP_REMOVED lines=10> */
.L_x_11355:
        /* <DEDUP_REMOVED lines=29> */
.L_x_11360:
[----:B------:R-:W-:-:S07]  /*3000*/  MOV R0, 0x3020 ;  /* 0x0000302000007802 */ /* 0x000fce0000000f00 */
[----:B0-----:R-:W-:Y:S05]  /*3010*/  CALL.REL.NOINC `($__internal_241_$__cuda_sm20_rem_s64) ;  /* 0x0000000c00c47944 */ /* 0x001fea0003c00000 */
[----:B------:R-:W-:Y:S02]  /*3020*/  MOV R10, R2 ;  /* 0x00000002000a7202 */ /* 0x000fe40000000f00 */
[----:B------:R-:W-:-:S07]  /*3030*/  MOV R11, R9 ;  /* 0x00000009000b7202 */ /* 0x000fce0000000f00 */
.L_x_11361:
[----:B------:R-:W0:Y:S02]  /*3040*/  LDC.64 R12, c[0x0][0x398] ;  /* 0x0000e600ff0c7b82 */ /* 0x000e240000000a00 */
[----:B0-----:R-:W-:-:S06]  /*3050*/  IMAD.WIDE.U32 R2, R3, 0x8, R12 ;  /* 0x0000000803027825 */ /* 0x001fcc00078e000c */
[----:B------:R-:W2:Y:S02]  /*3060*/  LDG.E.64 R2, desc[UR8][R2.64] ;  /* 0x0000000802027981 */ /* 0x000ea4000c1e1b00 */
[-C--:B--2---:R-:W-:Y:S02]  /*3070*/  IMAD R9, R3, R10.reuse, RZ ;  /* 0x0000000a03097224 */ /* 0x084fe400078e02ff */
[----:B------:R-:W-:-:S04]  /*3080*/  IMAD.WIDE.U32 R28, R2, R10, R28 ;  /* 0x0000000a021c7225 */ /* 0x000fc800078e001c */
[----:B------:R-:W-:-:S04]  /*3090*/  IMAD R9, R2, R11, R9 ;  /* 0x0000000b02097224 */ /* 0x000fc800078e0209 */
[----:B------:R-:W-:-:S07]  /*30a0*/  IMAD.IADD R29, R29, 0x1, R9 ;  /* 0x000000011d1d7824 */ /* 0x000fce00078e0209 */
.L_x_11327:
        /* <DEDUP_REMOVED lines=34> */
.L_x_11364:
        /* <DEDUP_REMOVED lines=29> */
[----:B--2---:R-:W-:Y:S02]  /*34a0*/  VHMNMX R8, R0.H0_H0, R11.H0_H0, R8.H0_H0, !PT ;  /* 0x2000000b00087247 */ /* 0x004fe40007802808 */
[----:B------:R-:W-:Y:S02]  /*34b0*/  IMAD R37, R6, 0x2, R35 ;  /* 0x0000000206257824 */ /* 0x000fe400078e0223 */
[----:B------:R-:W2:Y:S01]  /*34c0*/  LDS.U16 R35, [R35] ;  /* 0x0000000023237984 */ /* 0x000ea20000000400 */
[----:B0-----:R-:W-:Y:S02]  /*34d0*/  VHMNMX R8, R8.H0_H0, R13.H0_H0, R10.H0_H0, !PT ;  /* 0x2000000d08087247 */ /* 0x001fe4000780280a */
[C---:B------:R-:W-:Y:S02]  /*34e0*/  LEA R21, R6.reuse, R37, 0x1 ;  /* 0x0000002506157211 */ /* 0x040fe400078e08ff */
[----:B------:R-:W-:Y:S02]  /*34f0*/  LDS.U16 R37, [R37] ;  /* 0x0000000025257984 */ /* 0x000fe40000000400 */
[----:B------:R-:W-:-:S02]  /*3500*/  LEA R23, R6, R21, 0x1 ;  /* 0x0000001506177211 */ /* 0x000fc400078e08ff */
[----:B------:R-:W0:Y:S01]  /*3510*/  LDS.U16 R21, [R21] ;  /* 0x0000000015157984 */ /* 0x000e220000000400 */
[----:B---3--:R-:W-:Y:S02]  /*3520*/  VHMNMX R8, R8.H0_H0, R17.H0_H0, R12.H0_H0, !PT ;  /* 0x2000001108087247 */ /* 0x008fe4000780280c */
[----:B------:R-:W-:Y:S02]  /*3530*/  IMAD R16, R6, 0x2, R23 ;  /* 0x0000000206107824 */ /* 0x000fe400078e0217 */
[----:B------:R-:W-:Y:S04]  /*3540*/  LDS.U16 R23, [R23] ;  /* 0x0000000017177984 */ /* 0x000fe80000000400 */
[----:B------:R-:W3:Y:S01]  /*3550*/  LDS.U16 R16, [R16] ;  /* 0x0000000010107984 */ /* 0x000ee20000000400 */
[----:B----4-:R-:W-:-:S04]  /*3560*/  VHMNMX R8, R8.H0_H0, R19.H0_H0, R27.H0_H0, !PT ;  /* 0x2000001308087247 */ /* 0x010fc8000780281b */
[----:B-----5:R-:W-:-:S04]  /*3570*/  VHMNMX R8, R8.H0_H0, R29.H0_H0, R31.H0_H0, !PT ;  /* 0x2000001d08087247 */ /* 0x020fc8000780281f */
[----:B--2---:R-:W-:-:S04]  /*3580*/  VHMNMX R8, R8.H0_H0, R33.H0_H0, R35.H0_H0, !PT ;  /* 0x2000002108087247 */ /* 0x004fc80007802823 */
[----:B0-----:R-:W-:-:S04]  /*3590*/  VHMNMX R8, R8.H0_H0, R37.H0_H0, R21.H0_H0, !PT ;  /* 0x2000002508087247 */ /* 0x001fc80007802815 */
[----:B---3--:R-:W-:Y:S01]  /*35a0*/  VHMNMX R0, R8.H0_H0, R23.H0_H0, R16.H0_H0, !PT ;  /* 0x2000001708007247 */ /* 0x008fe20007802810 */
[----:B------:R-:W-:Y:S06]  /*35b0*/  @P0 BRA `(.L_x_11364) ;  /* 0xfffffffc00440947 */ /* 0x000fec000383ffff */
[----:B------:R-:W-:-:S12]  /*35c0*/  UIADD3 UR4, UPT, UPT, UR4, 0x1, URZ ;  /* 0x0000000104047890 */ /* 0x000fd8000fffe0ff */
.L_x_11363:
        /* <DEDUP_REMOVED lines=24> */
[----:B--2---:R-:W-:-:S04]  /*3750*/  VHMNMX R9, R0.H0_H0, R9.H0_H0, R11.H0_H0, !PT ;  /* 0x2000000900097247 */ /* 0x004fc8000780280b */
[----:B0-----:R-:W-:-:S04]  /*3760*/  VHMNMX R2, R9.H0_H0, R2.H0_H0, R17.H0_H0, !PT ;  /* 0x2000000209027247 */ /* 0x001fc80007802811 */
[----:B---3--:R-:W-:-:S04]  /*3770*/  VHMNMX R2, R2.H0_H0, R19.H0_H0, R21.H0_H0, !PT ;  /* 0x2000001302027247 */ /* 0x008fc80007802815 */
[----:B----4-:R-:W-:-:S07]  /*3780*/  VHMNMX R0, R2.H0_H0, R23.H0_H0, R4.H0_H0, !PT ;  /* 0x2000001702007247 */ /* 0x010fce0007802804 */
.L_x_11366:
        /* <DEDUP_REMOVED lines=15> */
[----:B--2---:R-:W-:-:S04]  /*3880*/  VHMNMX R0, R0.H0_H0, R3.H0_H0, R9.H0_H0, !PT ;  /* 0x2000000300007247 */ /* 0x004fc80007802809 */
[----:B0-----:R-:W-:-:S07]  /*3890*/  VHMNMX R0, R0.H0_H0, R11.H0_H0, R2.H0_H0, !PT ;  /* 0x2000000b00007247 */ /* 0x001fce0007802802 */
.L_x_11367:
[----:B------:R-:W-:Y:S05]  /*38a0*/  @!P1 BRA `(.L_x_11365) ;  /* 0x0000000000289947 */ /* 0x000fea0003800000 */
[----:B------:R-:W-:Y:S01]  /*38b0*/  IMAD R2, R6, UR4, RZ ;  /* 0x0000000406027c24 */ /* 0x000fe2000f8e02ff */
[----:B------:R-:W-:-:S03]  /*38c0*/  IADD3 R5, PT, PT, -R5, RZ, RZ ;  /* 0x000000ff05057210 */ /* 0x000fc60007ffe1ff */
[----:B------:R-:W-:-:S05]  /*38d0*/  IMAD R2, R2, 0x2, R7 ;  /* 0x0000000202027824 */ /* 0x000fca00078e0207 */
[----:B------:R-:W-:-:S07]  /*38e0*/  IADD3 R3, PT, PT, R2, UR5, RZ ;  /* 0x0000000502037c10 */ /* 0x000fce000fffe0ff */
.L_x_11368:
[----:B0-----:R0:W2:Y:S01]  /*38f0*/  LDS.U16 R9, [R3] ;  /* 0x0000000003097984 */ /* 0x0010a20000000400 */
[----:B------:R-:W-:-:S05]  /*3900*/  VIADD R5, R5, 0x1 ;  /* 0x0000000105057836 */ /* 0x000fca0000000000 */
[----:B------:R-:W-:Y:S02]  /*3910*/  ISETP.NE.AND P0, PT, R5, RZ, PT ;  /* 0x000000ff0500720c */ /* 0x000fe40003f05270 */
[----:B0-----:R-:W-:Y:S02]  /*3920*/  LEA R3, R6, R3, 0x1 ;  /* 0x0000000306037211 */ /* 0x001fe400078e08ff */
[----:B--2---:R-:W-:-:S09]  /*3930*/  HMNMX2 R0, R0.H0_H0, R9.H0_H0, !PT ;  /* 0x2000000900007240 */ /* 0x004fd20007800800 */
[----:B------:R-:W-:Y:S05]  /*3940*/  @P0 BRA `(.L_x_11368) ;  /* 0xfffffffc00e80947 */ /* 0x000fea000383ffff */
.L_x_11365:
[----:B--2---:R2:W-:Y:S02]  /*3950*/  STS.U16 [R7+UR5], R0 ;  /* 0x0000000007007988 */ /* 0x0045e40008000405 */
.L_x_11362:
        /* <DEDUP_REMOVED lines=9> */
        .weak           $__internal_240_$__cuda_sm20_div_s64
        .type           $__internal_240_$__cuda_sm20_div_s64,@function
        .size           $__internal_240_$__cuda_sm20_div_s64,($__internal_241_$__cuda_sm20_rem_s64 - $__internal_240_$__cuda_sm20_div_s64)
$__internal_240_$__cuda_sm20_div_s64:
        /* <DEDUP_REMOVED lines=83> */
[----:B------:R-:W-:Y:S06]  /*3f20*/  RET.REL.NODEC R12 `(contiguous_max3_f16) ;  /* 0xffffffc00c347950 */ /* 0x000fec0003c3ffff */
        .weak           $__internal_241_$__cuda_sm20_rem_s64
        .type           $__internal_241_$__cuda_sm20_rem_s64,@function
        .size           $__internal_241_$__cuda_sm20_rem_s64,(.L_x_32444 - $__internal_241_$__cuda_sm20_rem_s64)
$__internal_241_$__cuda_sm20_rem_s64:
        /* <DEDUP_REMOVED lines=66> */
[----:B------:R-:W-:Y:S06]  /*4350*/  RET.REL.NODEC R10 `(contiguous_max3_f16) ;  /* 0xffffffbc0a287950 */ /* 0x000fec0003c3ffff */
.L_x_11369:
        /* <DEDUP_REMOVED lines=10> */
.L_x_32444:


//--------------------- .text.contiguous_max22_f16 --------------------------
	.section	.text.contiguous_max22_f16,"ax",@progbits
	.align	128
        .global         contiguous_max22_f16
        .type           contiguous_max22_f16,@function
        .size           contiguous_max22_f16,(.L_x_33147 - contiguous_max22_f16)
        .other          contiguous_max22_f16,@"STO_CUDA_ENTRY STV_DEFAULT"
contiguous_max22_f16:
.text.contiguous_max22_f16:
        /* <DEDUP_REMOVED lines=27> */
[----:B------:R-:W1:Y:S01]  /*01b0*/  I2F.F16.U32 R6, 0xfc00 ;  /* 0x0000fc0000067906 */ /* 0x000e620000200800 */
[----:B------:R-:W-:Y:S01]  /*01c0*/  UMOV UR4, 0x400 ;  /* 0x0000040000047882 */ /* 0x000fe20000000000 */
[----:B------:R-:W-:Y:S01]  /*01d0*/  BSSY.RECONVERGENT B0, `(.L_x_11370) ;  /* 0x0000015000007945 */ /* 0x000fe20003800200 */
[----:B------:R-:W-:Y:S02]  /*01e0*/  ISETP.GE.U32.AND P1, PT, R2, 0x42, PT ;  /* 0x000000420200780c */ /* 0x000fe40003f26070 */
[----:B------:R-:W-:Y:S01]  /*01f0*/  ISETP.GT.U32.AND P2, PT, R0, 0x1f, PT ;  /* 0x0000001f0000780c */ /* 0x000fe20003f44070 */
[----:B0-----:R-:W-:-:S06]  /*0200*/  ULEA UR4, UR5, UR4, 0x18 ;  /* 0x0000000405047291 */ /* 0x001fcc000f8ec0ff */
[----:B------:R-:W-:-:S05]  /*0210*/  LEA R3, R0, UR4, 0x1 ;  /* 0x0000000400037c11 */ /* 0x000fca000f8e08ff */
[----:B-1----:R0:W-:Y:S01]  /*0220*/  STS.U16 [R3], R6 ;  /* 0x0000000603007388 */ /* 0x0021e20000000400 */
[----:B--2---:R-:W-:-:S05]  /*0230*/  @!P0 HMNMX2 R13, R8.H0_H0, R13.H0_H0, !PT ;  /* 0x2000000d080d8240 */ /* 0x004fca0007800800 */
        /* <DEDUP_REMOVED lines=14> */
.L_x_11371:
[----:B------:R-:W-:Y:S05]  /*0320*/  BSYNC.RECONVERGENT B0 ;  /* 0x0000000000007941 */ /* 0x000fea0003800200 */
.L_x_11370:
[----:B------:R-:W-:Y:S06]  /*0330*/  BAR.SYNC.DEFER_BLOCKING 0x0 ;  /* 0x0000000000007b1d */ /* 0x000fec0000010000 */
[----:B------:R-:W-:Y:S05]  /*0340*/  @!P1 BRA `(.L_x_11372) ;  /* 0x0000000000309947 */ /* 0x000fea0003800000 */
.L_x_11373:
[----:B------:R-:W-:-:S04]  /*0350*/  SHF.R.U32.HI R7, RZ, 0x1, R2 ;  /* 0x00000001ff077819 */ /* 0x000fc80000011602 */
[----:B------:R-:W-:-:S13]  /*0360*/  ISETP.GE.U32.AND P0, PT, R0, R7, PT ;  /* 0x000000070000720c */ /* 0x000fda0003f06070 */
[----:B------:R-:W-:-:S05]  /*0370*/  @!P0 LOP3.LUT R4, R2, 0x7fe, RZ, 0xc0, !PT ;  /* 0x000007fe02048812 */ /* 0x000fca00078ec0ff */
[----:B------:R-:W-:Y:S02]  /*0380*/  @!P0 IMAD.IADD R5, R3, 0x1, R4 ;  /* 0x0000000103058824 */ /* 0x000fe400078e0204 */
[----:B------:R-:W-:Y:S04]  /*0390*/  @!P0 LDS.U16 R4, [R3] ;  /* 0x0000000003048984 */ /* 0x000fe80000000400 */
[----:B------:R-:W2:Y:S02]  /*03a0*/  @!P0 LDS.U16 R5, [R5] ;  /* 0x0000000005058984 */ /* 0x000ea40000000400 */
[----:B--2---:R-:W-:-:S05]  /*03b0*/  @!P0 HMNMX2 R4, R4.H0_H0, R5.H0_H0, !PT ;  /* 0x2000000504048240 */ /* 0x004fca0007800800 */
[----:B------:R2:W-:Y:S01]  /*03c0*/  @!P0 STS.U16 [R3], R4 ;  /* 0x0000000403008388 */ /* 0x0005e20000000400 */
[----:B------:R-:W-:Y:S01]  /*03d0*/  BAR.SYNC.DEFER_BLOCKING 0x0 ;  /* 0x0000000000007b1d */ /* 0x000fe20000010000 */
[----:B------:R-:W-:Y:S01]  /*03e0*/  ISETP.GT.U32.AND P0, PT, R2, 0x83, PT ;  /* 0x000000830200780c */ /* 0x000fe20003f04070 */
[----:B------:R-:W-:-:S12]  /*03f0*/  IMAD.MOV.U32 R2, RZ, RZ, R7 ;  /* 0x000000ffff027224 */ /* 0x000fd800078e0007 */
[----:B--2---:R-:W-:Y:S05]  /*0400*/  @P0 BRA `(.L_x_11373) ;  /* 0xfffffffc00d00947 */ /* 0x004fea000383ffff */
.L_x_11372:
        /* <DEDUP_REMOVED lines=9> */
[----:B--2---:R-:W-:-:S04]  /*04a0*/  HMNMX2 R2, R2.H0_H0, R5.H0_H0, !PT ;  /* 0x2000000502027240 */ /* 0x004fc80007800800 */
[----:B---3--:R-:W-:Y:S01]  /*04b0*/  HMNMX2 R7, R2.H0_H0, R7.H0_H0, !PT ;  /* 0x2000000702077240 */ /* 0x008fe20007800800 */
[----:B------:R2:W-:Y:S03]  /*04c0*/  STS.U16 [R3], R2 ;  /* 0x0000000203007388 */ /* 0x0005e60000000400 */
[----:B----4-:R-:W-:Y:S01]  /*04d0*/  HMNMX2 R4, R7.H0_H0, R4.H0_H0, !PT ;  /* 0x2000000407047240 */ /* 0x010fe20007800800 */
[----:B------:R2:W-:Y:S03]  /*04e0*/  STS.U16 [R3], R7 ;  /* 0x0000000703007388 */ /* 0x0005e60000000400 */
[----:B-----5:R-:W-:Y:S01]  /*04f0*/  HMNMX2 R9, R4.H0_H0, R9.H0_H0, !PT ;  /* 0x2000000904097240 */ /* 0x020fe20007800800 */
[----:B------:R2:W-:Y:S03]  /*0500*/  STS.U16 [R3], R4 ;  /* 0x0000000403007388 */ /* 0x0005e60000000400 */
[----:B0-----:R-:W-:Y:S01]  /*0510*/  HMNMX2 R6, R9.H0_H0, R6.H0_H0, !PT ;  /* 0x2000000609067240 */ /* 0x001fe20007800800 */
[----:B------:R2:W-:Y:S03]  /*0520*/  STS.U16 [R3], R9 ;  /* 0x0000000903007388 */ /* 0x0005e60000000400 */
[----:B-1----:R-:W-:Y:S01]  /*0530*/  HMNMX2 R11, R6.H0_H0, R11.H0_H0, !PT ;  /* 0x2000000b060b7240 */ /* 0x002fe20007800800 */
        /* <DEDUP_REMOVED lines=20> */
.L_x_11374:
        /* <DEDUP_REMOVED lines=16> */
.L_x_33147:


//--------------------- .text.contiguous_max2_f16 --------------------------
	.section	.text.contiguous_max2_f16,"ax",@progbits
	.align	128
        .global         contiguous_max2_f16
        .type           contiguous_max2_f16,@function
        .size           contiguous_max2_f16,(.L_x_32446 - contiguous_max2_f16)
        .other          contiguous_max2_f16,@"STO_CUDA_ENTRY STV_DEFAULT"
contiguous_max2_f16:
.text.contiguous_max2_f16:
[----:B------:R-:W-:Y:S01]  /*0000*/  LDC R1, c[0x0][0x37c] ;  /* 0x0000df00ff017b82 */ /* 0x000fe20000000800 */
[----:B------:R-:W0:Y:S07]  /*0010*/  S2R R0, SR_TID.X ;  /* 0x0000000000007919 */ /* 0x000e2e0000002100 */
[----:B------:R-:W1:Y:S01]  /*0020*/  S2UR UR6, SR_CTAID.X ;  /* 0x00000000000679c3 */ /* 0x000e620000002500 */
[----:B------:R-:W2:Y:S01]  /*0030*/  LDCU.64 UR8, c[0x0][0x3a8] ;  /* 0x00007500ff0877ac */ /* 0x000ea20008000a00 */
[----:B------:R-:W3:Y:S01]  /*0040*/  I2F.F16.U32 R4, 0xfc00 ;  /* 0x0000fc0000047906 */ /* 0x000ee20000200800 */
        /* <DEDUP_REMOVED lines=42> */
.L_x_11403:
        /* <DEDUP_REMOVED lines=32> */
.L_x_11380:
[----:B------:R-:W-:Y:S01]  /*04f0*/  MOV R26, R6 ;  /* 0x00000006001a7202 */ /* 0x000fe20000000f00 */
[----:B------:R-:W-:Y:S01]  /*0500*/  IMAD.MOV.U32 R13, RZ, RZ, R7 ;  /* 0x000000ffff0d7224 */ /* 0x000fe200078e0007 */
[----:B------:R-:W-:Y:S01]  /*0510*/  MOV R14, R34 ;  /* 0x00000022000e7202 */ /* 0x000fe20000000f00 */
[----:B------:R-:W-:Y:S01]  /*0520*/  IMAD.MOV.U32 R11, RZ, RZ, R35 ;  /* 0x000000ffff0b7224 */ /* 0x000fe200078e0023 */
[----:B------:R-:W-:-:S07]  /*0530*/  MOV R12, 0x550 ;  /* 0x00000550000c7802 */ /* 0x000fce0000000f00 */
[----:B-1----:R-:W-:Y:S05]  /*0540*/  CALL.REL.NOINC `($__internal_242_$__cuda_sm20_div_s64) ;  /* 0x0000006400487944 */ /* 0x002fea0003c00000 */
        /* <DEDUP_REMOVED lines=9> */
.L_x_11381:
[----:B------:R-:W-:Y:S05]  /*05e0*/  BSYNC.RECONVERGENT B1 ;  /* 0x0000000000017941 */ /* 0x000fea0003800200 */
.L_x_11379:
        /* <DEDUP_REMOVED lines=34> */
.L_x_11383:
[----:B------:R-:W-:Y:S01]  /*0810*/  IMAD.MOV.U32 R26, RZ, RZ, R20 ;  /* 0x000000ffff1a7224 */ /* 0x000fe200078e0014 */
[----:B------:R-:W-:Y:S01]  /*0820*/  MOV R13, R9 ;  /* 0x00000009000d7202 */ /* 0x000fe20000000f00 */
[----:B------:R-:W-:Y:S01]  /*0830*/  IMAD.MOV.U32 R14, RZ, RZ, R34 ;  /* 0x000000ffff0e7224 */ /* 0x000fe200078e0022 */
[----:B------:R-:W-:Y:S02]  /*0840*/  MOV R11, R35 ;  /* 0x00000023000b7202 */ /* 0x000fe40000000f00 */
[----:B------:R-:W-:-:S07]  /*0850*/  MOV R12, 0x870 ;  /* 0x00000870000c7802 */ /* 0x000fce0000000f00 */
[----:B------:R-:W-:Y:S05]  /*0860*/  CALL.REL.NOINC `($__internal_242_$__cuda_sm20_div_s64) ;  /* 0x0000006000807944 */ /* 0x000fea0003c00000 */
        /* <DEDUP_REMOVED lines=9> */
.L_x_11384:
[----:B------:R-:W-:Y:S05]  /*0900*/  BSYNC.RECONVERGENT B1 ;  /* 0x0000000000017941 */ /* 0x000fea0003800200 */
.L_x_11382:
        /* <DEDUP_REMOVED lines=33> */
.L_x_11386:
[----:B------:R-:W-:Y:S01]  /*0b20*/  IMAD.MOV.U32 R26, RZ, RZ, R36 ;  /* 0x000000ffff1a7224 */ /* 0x000fe200078e0024 */
[----:B------:R-:W-:Y:S01]  /*0b30*/  MOV R13, R37 ;  /* 0x00000025000d7202 */ /* 0x000fe20000000f00 */
[----:B------:R-:W-:Y:S01]  /*0b40*/  IMAD.MOV.U32 R14, RZ, RZ, R20 ;  /* 0x000000ffff0e7224 */ /* 0x000fe200078e0014 */
[----:B------:R-:W-:Y:S02]  /*0b50*/  MOV R11, R21 ;  /* 0x00000015000b7202 */ /* 0x000fe40000000f00 */
[----:B------:R-:W-:-:S07]  /*0b60*/  MOV R12, 0xb80 ;  /* 0x00000b80000c7802 */ /* 0x000fce0000000f00 */
[----:B------:R-:W-:Y:S05]  /*0b70*/  CALL.REL.NOINC `($__internal_242_$__cuda_sm20_div_s64) ;  /* 0x0000005c00bc7944 */ /* 0x000fea0003c00000 */
        /* <DEDUP_REMOVED lines=10> */
.L_x_11387:
[----:B------:R-:W-:Y:S05]  /*0c20*/  BSYNC.RECONVERGENT B1 ;  /* 0x0000000000017941 */ /* 0x000fea0003800200 */
.L_x_11385:
        /* <DEDUP_REMOVED lines=35> */
.L_x_11389:
[----:B------:R-:W-:Y:S01]  /*0e60*/  MOV R26, R34 ;  /* 0x00000022001a7202 */ /* 0x000fe20000000f00 */
[----:B------:R-:W-:Y:S01]  /*0e70*/  IMAD.MOV.U32 R13, RZ, RZ, R35 ;  /* 0x000000ffff0d7224 */ /* 0x000fe200078e0023 */
[----:B------:R-:W-:Y:S01]  /*0e80*/  MOV R14, R20 ;  /* 0x00000014000e7202 */ /* 0x000fe20000000f00 */
[----:B------:R-:W-:Y:S01]  /*0e90*/  IMAD.MOV.U32 R11, RZ, RZ, R21 ;  /* 0x000000ffff0b7224 */ /* 0x000fe200078e0015 */
[----:B------:R-:W-:-:S07]  /*0ea0*/  MOV R12, 0xec0 ;  /* 0x00000ec0000c7802 */ /* 0x000fce0000000f00 */
[----:B------:R-:W-:Y:S05]  /*0eb0*/  CALL.REL.NOINC `($__internal_242_$__cuda_sm20_div_s64) ;  /* 0x0000005800ec7944 */ /* 0x000fea0003c00000 */
        /* <DEDUP_REMOVED lines=11> */
.L_x_11390:
[----:B------:R-:W-:Y:S05]  /*0f70*/  BSYNC.RECONVERGENT B1 ;  /* 0x0000000000017941 */ /* 0x000fea0003800200 */
.L_x_11388:
        /* <DEDUP_REMOVED lines=36> */
.L_x_11392:
        /* <DEDUP_REMOVED lines=16> */
.L_x_11393:
[----:B------:R-:W-:Y:S05]  /*12c0*/  BSYNC.RECONVERGENT B1 ;  /* 0x0000000000017941 */ /* 0x000fea0003800200 */
.L_x_11391:
        /* <DEDUP_REMOVED lines=35> */
.L_x_11395:
        /* <DEDUP_REMOVED lines=17> */
.L_x_11396:
[----:B------:R-:W-:Y:S05]  /*1610*/  BSYNC.RECONVERGENT B1 ;  /* 0x0000000000017941 */ /* 0x000fea0003800200 */
.L_x_11394:
        /* <DEDUP_REMOVED lines=35> */
.L_x_11398:
        /* <DEDUP_REMOVED lines=16> */
.L_x_11399:
[----:B------:R-:W-:Y:S05]  /*1950*/  BSYNC.RECONVERGENT B1 ;  /* 0x0000000000017941 */ /* 0x000fea0003800200 */
.L_x_11397:
        /* <DEDUP_REMOVED lines=35> */
.L_x_11401:
        /* <DEDUP_REMOVED lines=16> */
.L_x_11402:
[----:B------:R-:W-:Y:S05]  /*1c90*/  BSYNC.RECONVERGENT B1 ;  /* 0x0000000000017941 */ /* 0x000fea0003800200 */
.L_x_11400:
        /* <DEDUP_REMOVED lines=8> */
.L_x_11378:
        /* <DEDUP_REMOVED lines=36> */
.L_x_11406:
[----:B------:R-:W-:Y:S01]  /*1f60*/  MOV R26, R6 ;  /* 0x00000006001a7202 */ /* 0x000fe20000000f00 */
[----:B------:R-:W-:Y:S01]  /*1f70*/  IMAD.MOV.U32 R13, RZ, RZ, R7 ;  /* 0x000000ffff0d7224 */ /* 0x000fe200078e0007 */
[----:B------:R-:W-:Y:S01]  /*1f80*/  MOV R14, R16 ;  /* 0x00000010000e7202 */ /* 0x000fe20000000f00 */
[----:B------:R-:W-:Y:S01]  /*1f90*/  IMAD.MOV.U32 R11, RZ, RZ, R17 ;  /* 0x000000ffff0b7224 */ /* 0x000fe200078e0011 */
[----:B------:R-:W-:-:S07]  /*1fa0*/  MOV R12, 0x1fc0 ;  /* 0x00001fc0000c7802 */ /* 0x000fce0000000f00 */
[----:B------:R-:W-:Y:S05]  /*1fb0*/  CALL.REL.NOINC `($__internal_242_$__cuda_sm20_div_s64) ;  /* 0x0000004800ac7944 */ /* 0x000fea0003c00000 */
        /* <DEDUP_REMOVED lines=9> */
.L_x_11407:
[----:B------:R-:W-:Y:S05]  /*2050*/  BSYNC.RECONVERGENT B1 ;  /* 0x0000000000017941 */ /* 0x000fea0003800200 */
.L_x_11405:
        /* <DEDUP_REMOVED lines=34> */
.L_x_11409:
        /* <DEDUP_REMOVED lines=17> */
.L_x_11410:
[----:B------:R-:W-:Y:S05]  /*2390*/  BSYNC.RECONVERGENT B1 ;  /* 0x0000000000017941 */ /* 0x000fea0003800200 */
.L_x_11408:
        /* <DEDUP_REMOVED lines=36> */
.L_x_11412:
        /* <DEDUP_REMOVED lines=16> */
.L_x_11413:
[----:B------:R-:W-:Y:S05]  /*26e0*/  BSYNC.RECONVERGENT B1 ;  /* 0x0000000000017941 */ /* 0x000fea0003800200 */
.L_x_11411:
        /* <DEDUP_REMOVED lines=35> */
.L_x_11415:
[----:B------:R-:W-:Y:S01]  /*2920*/  MOV R26, R18 ;  /* 0x00000012001a7202 */ /* 0x000fe20000000f00 */
[----:B------:R-:W-:Y:S01]  /*2930*/  IMAD.MOV.U32 R13, RZ, RZ, R19 ;  /* 0x000000ffff0d7224 */ /* 0x000fe200078e0013 */
[----:B------:R-:W-:Y:S01]  /*2940*/  MOV R14, R16 ;  /* 0x00000010000e7202 */ /* 0x000fe20000000f00 */
[----:B------:R-:W-:Y:S01]  /*2950*/  IMAD.MOV.U32 R11, RZ, RZ, R17 ;  /* 0x000000ffff0b7224 */ /* 0x000fe200078e0011 */
[----:B------:R-:W-:-:S07]  /*2960*/  MOV R12, 0x2980 ;  /* 0x00002980000c7802 */ /* 0x000fce0000000f00 */
[----:B------:R-:W-:Y:S05]  /*2970*/  CALL.REL.NOINC `($__internal_242_$__cuda_sm20_div_s64) ;  /* 0x00000040003c7944 */ /* 0x000fea0003c00000 */
        /* <DEDUP_REMOVED lines=10> */
.L_x_11416:
[----:B------:R-:W-:Y:S05]  /*2a20*/  BSYNC.RECONVERGENT B1 ;  /* 0x0000000000017941 */ /* 0x000fea0003800200 */
.L_x_11414:
[----:B------:R-:W-:Y:S01]  /*2a30*/  MOV R36, R22 ;  /* 0x0000001600247202 */ /* 0x000fe20000000f00 */
[----:B------:R-:W-:Y:S02]  /*2a40*/  IMAD R11, R11, R38, RZ ;  /* 0x000000260b0b7224 */ /* 0x000fe400078e02ff */
[----:B------:R-:W-:Y:S02]  /*2a50*/  VIADD R8, R8, 0xfffffffe ;  /* 0xfffffffe08087836 */ /* 0x000fe40000000000 */
[----:B------:R-:W-:-:S04]  /*2a60*/  IMAD.WIDE.U32 R22, R38, R10, R36 ;  /* 0x0000000a26167225 */ /* 0x000fc800078e0024 */
[----:B------:R-:W-:-:S05]  /*2a70*/  IMAD R11, R39, R10, R11 ;  /* 0x0000000a270b7224 */ /* 0x000fca00078e020b */
[----:B------:R-:W-:-:S07]  /*2a80*/  IADD3 R23, PT, PT, R23, R11, RZ ;  /* 0x0000000b17177210 */ /* 0x000fce0007ffe0ff */
.L_x_11404:
        /* <DEDUP_REMOVED lines=30> */
.L_x_11418:
[----:B------:R-:W-:Y:S01]  /*2c70*/  MOV R18, R6 ;  /* 0x0000000600127202 */ /* 0x000fe20000000f00 */
[----:B------:R-:W-:Y:S01]  /*2c80*/  IMAD.MOV.U32 R19, RZ, RZ, R7 ;  /* 0x000000ffff137224 */ /* 0x000fe200078e0007 */
[----:B------:R-:W-:Y:S01]  /*2c90*/  MOV R24, R10 ;  /* 0x0000000a00187202 */ /* 0x000fe20000000f00 */
[----:B------:R-:W-:Y:S01]  /*2ca0*/  IMAD.MOV.U32 R21, RZ, RZ, R11 ;  /* 0x000000ffff157224 */ /* 0x000fe200078e000b */
[----:B------:R-:W-:-:S07]  /*2cb0*/  MOV R26, 0x2cd0 ;  /* 0x00002cd0001a7802 */ /* 0x000fce0000000f00 */
[----:B------:R-:W-:Y:S05]  /*2cc0*/  CALL.REL.NOINC `($__internal_243_$__cuda_sm20_rem_s64) ;  /* 0x0000004000b47944 */ /* 0x000fea0003c00000 */
.L_x_11419:
[----:B------:R-:W-:Y:S05]  /*2cd0*/  BSYNC.RECONVERGENT B1 ;  /* 0x0000000000017941 */ /* 0x000fea0003800200 */
.L_x_11417:
        /* <DEDUP_REMOVED lines=30> */
.L_x_11421:
[----:B------:R-:W-:Y:S01]  /*2ec0*/  MOV R24, R10 ;  /* 0x0000000a00187202 */ /* 0x000fe20000000f00 */
[----:B------:R-:W-:Y:S01]  /*2ed0*/  IMAD.MOV.U32 R21, RZ, RZ, R11 ;  /* 0x000000ffff157224 */ /* 0x000fe200078e000b */
[----:B------:R-:W-:Y:S01]  /*2ee0*/  MOV R18, R20 ;  /* 0x0000001400127202 */ /* 0x000fe20000000f00 */
[----:B------:R-:W-:Y:S01]  /*2ef0*/  IMAD.MOV.U32 R19, RZ, RZ, R9 ;  /* 0x000000ffff137224 */ /* 0x000fe200078e0009 */
[----:B------:R-:W-:-:S07]  /*2f00*/  MOV R26, 0x2f20 ;  /* 0x00002f20001a7802 */ /* 0x000fce0000000f00 */
[----:B------:R-:W-:Y:S05]  /*2f10*/  CALL.REL.NOINC `($__internal_243_$__cuda_sm20_rem_s64) ;  /* 0x0000004000207944 */ /* 0x000fea0003c00000 */
.L_x_11422:
[----:B------:R-:W-:Y:S05]  /*2f20*/  BSYNC.RECONVERGENT B1 ;  /* 0x0000000000017941 */ /* 0x000fea0003800200 */
.L_x_11420:
[----:B------:R-:W-:Y:S02]  /*2f30*/  IMAD R7, R7, R16, RZ ;  /* 0x0000001007077224 */ /* 0x000fe400078e02ff */
[----:B------:R-:W-:-:S04]  /*2f40*/  IMAD.WIDE.U32 R22, R16, R6, R22 ;  /* 0x0000000610167225 */ /* 0x000fc800078e0016 */
[----:B------:R-:W-:-:S05]  /*2f50*/  IMAD R7, R17, R6, R7 ;  /* 0x0000000611077224 */ /* 0x000fca00078e0207 */
[----:B------:R-:W-:-:S07]  /*2f60*/  IADD3 R23, PT, PT, R23, R7, RZ ;  /* 0x0000000717177210 */ /* 0x000fce0007ffe0ff */
.L_x_11377:
[----:B------:R-:W0:Y:S02]  /*2f70*/  LDCU.64 UR4, c[0x0][0x388] ;  /* 0x00007100ff0477ac */ /* 0x000e240008000a00 */
[----:B0-----:R-:W-:Y:S02]  /*2f80*/  LEA R8, P1, R22, UR4, 0x1 ;  /* 0x0000000416087c11 */ /* 0x001fe4000f8208ff */
[----:B------:R-:W-:Y:S02]  /*2f90*/  LEA R6, P0, R4, UR4, 0x1 ;  /* 0x0000000404067c11 */ /* 0x000fe4000f8008ff */
[----:B------:R-:W-:Y:S02]  /*2fa0*/  LEA.HI.X R9, R22, UR5, R23, 0x1, P1 ;  /* 0x0000000516097c11 */ /* 0x000fe400088f0c17 */
[----:B------:R-:W-:-:S04]  /*2fb0*/  LEA.HI.X R7, R4, UR5, R5, 0x1, P0 ;  /* 0x0000000504077c11 */ /* 0x000fc800080f0c05 */
[----:B------:R-:W2:Y:S04]  /*2fc0*/  LDG.E.U16 R9, desc[UR12][R8.64] ;  /* 0x0000000c08097981 */ /* 0x000ea8000c1e1500 */
[----:B------:R-:W2:Y:S02]  /*2fd0*/  LDG.E.U16 R6, desc[UR12][R6.64] ;  /* 0x0000000c06067981 */ /* 0x000ea4000c1e1500 */
[----:B--2---:R-:W-:-:S05]  /*2fe0*/  HMNMX2 R9, R6.H0_H0, R9.H0_H0, !PT ;  /* 0x2000000906097240 */ /* 0x004fca0007800800 */
[----:B------:R0:W-:Y:S01]  /*2ff0*/  STS.U16 [R3], R9 ;  /* 0x0000000903007388 */ /* 0x0001e20000000400 */
[----:B------:R-:W-:Y:S05]  /*3000*/  BRA `(.L_x_11423) ;  /* 0x0000003400b87947 */ /* 0x000fea0003800000 */
.L_x_11376:
        /* <DEDUP_REMOVED lines=18> */
.L_x_11450:
        /* <DEDUP_REMOVED lines=30> */
.L_x_11427:
        /* <DEDUP_REMOVED lines=15> */
.L_x_11428:
[----:B------:R-:W-:Y:S05]  /*3400*/  BSYNC.RECONVERGENT B1 ;  /* 0x0000000000017941 */ /* 0x000fea0003800200 */
.L_x_11426:
        /* <DEDUP_REMOVED lines=39> */
.L_x_11430:
        /* <DEDUP_REMOVED lines=17> */
.L_x_11431:
[----:B------:R-:W-:Y:S05]  /*3790*/  BSYNC.RECONVERGENT B1 ;  /* 0x0000000000017941 */ /* 0x000fea0003800200 */
.L_x_11429:
        /* <DEDUP_REMOVED lines=37> */
.L_x_11433:
        /* <DEDUP_REMOVED lines=17> */
.L_x_11434:
[----:B------:R-:W-:Y:S05]  /*3b00*/  BSYNC.RECONVERGENT B1 ;  /* 0x0000000000017941 */ /* 0x000fea0003800200 */
.L_x_11432:
        /* <DEDUP_REMOVED lines=38> */
.L_x_11436:
[----:B------:R-:W-:Y:S01]  /*3d70*/  IMAD.MOV.U32 R26, RZ, RZ, R20 ;  /* 0x000000ffff1a7224 */ /* 0x000fe200078e0014 */
[----:B------:R-:W-:Y:S01]  /*3d80*/  MOV R13, R21 ;  /* 0x00000015000d7202 */ /* 0x000fe20000000f00 */
[----:B------:R-:W-:Y:S01]  /*3d90*/  IMAD.MOV.U32 R14, RZ, RZ, R36 ;  /* 0x000000ffff0e7224 */ /* 0x000fe200078e0024 */
[----:B------:R-:W-:Y:S02]  /*3da0*/  MOV R11, R37 ;  /* 0x00000025000b7202 */ /* 0x000fe40000000f00 */
[----:B------:R-:W-:-:S07]  /*3db0*/  MOV R12, 0x3dd0 ;  /* 0x00003dd0000c7802 */ /* 0x000fce0000000f00 */
[----:B-1----:R-:W-:Y:S05]  /*3dc0*/  CALL.REL.NOINC `($__internal_242_$__cuda_sm20_div_s64) ;  /* 0x0000002c00287944 */ /* 0x002fea0003c00000 */
        /* <DEDUP_REMOVED lines=11> */
.L_x_11437:
[----:B------:R-:W-:Y:S05]  /*3e80*/  BSYNC.RECONVERGENT B1 ;  /* 0x0000000000017941 */ /* 0x000fea0003800200 */
.L_x_11435:
        /* <DEDUP_REMOVED lines=38> */
.L_x_11439:
        /* <DEDUP_REMOVED lines=17> */
.L_x_11440:
[----:B------:R-:W-:Y:S05]  /*4200*/  BSYNC.RECONVERGENT B1 ;  /* 0x0000000000017941 */ /* 0x000fea0003800200 */
.L_x_11438:
        /* <DEDUP_REMOVED lines=40> */
.L_x_11442:
        /* <DEDUP_REMOVED lines=17> */
.L_x_11443:
[----:B------:R-:W-:Y:S05]  /*45a0*/  BSYNC.RECONVERGENT B1 ;  /* 0x0000000000017941 */ /* 0x000fea0003800200 */
.L_x_11441:
        /* <DEDUP_REMOVED lines=40> */
.L_x_11445:
        /* <DEDUP_REMOVED lines=17> */
.L_x_11446:
[----:B------:R-:W-:Y:S05]  /*4940*/  BSYNC.RECONVERGENT B1 ;  /* 0x0000000000017941 */ /* 0x000fea0003800200 */
.L_x_11444:
        /* <DEDUP_REMOVED lines=38> */
.L_x_11448:
        /* <DEDUP_REMOVED lines=17> */
.L_x_11449:
[----:B------:R-:W-:Y:S05]  /*4cc0*/  BSYNC.RECONVERGENT B1 ;  /* 0x0000000000017941 */ /* 0x000fea0003800200 */
.L_x_11447:
        /* <DEDUP_REMOVED lines=15> */
.L_x_11425:
        /* <DEDUP_REMOVED lines=37> */
.L_x_11453:
[----:B------:R-:W-:Y:S01]  /*5010*/  IMAD.MOV.U32 R26, RZ, RZ, R18 ;  /* 0x000000ffff1a7224 */ /* 0x000fe200078e0012 */
[----:B------:R-:W-:Y:S01]  /*5020*/  MOV R13, R19 ;  /* 0x00000013000d7202 */ /* 0x000fe20000000f00 */
[----:B------:R-:W-:Y:S01]  /*5030*/  IMAD.MOV.U32 R14, RZ, RZ, R6 ;  /* 0x000000ffff0e7224 */ /* 0x000fe200078e0006 */
[----:B------:R-:W-:Y:S02]  /*5040*/  MOV R11, R7 ;  /* 0x00000007000b7202 */ /* 0x000fe40000000f00 */
[----:B------:R-:W-:-:S07]  /*5050*/  MOV R12, 0x5070 ;  /* 0x00005070000c7802 */ /* 0x000fce0000000f00 */
[----:B------:R-:W-:Y:S05]  /*5060*/  CALL.REL.NOINC `($__internal_242_$__cuda_sm20_div_s64) ;  /* 0x0000001800807944 */ /* 0x000fea0003c00000 */
        /* <DEDUP_REMOVED lines=9> */
.L_x_11454:
[----:B------:R-:W-:Y:S05]  /*5100*/  BSYNC.RECONVERGENT B1 ;  /* 0x0000000000017941 */ /* 0x000fea0003800200 */
.L_x_11452:
        /* <DEDUP_REMOVED lines=39> */
.L_x_11456:
        /* <DEDUP_REMOVED lines=17> */
.L_x_11457:
[----:B------:R-:W-:Y:S05]  /*5490*/  BSYNC.RECONVERGENT B1 ;  /* 0x0000000000017941 */ /* 0x000fea0003800200 */
.L_x_11455:
        /* <DEDUP_REMOVED lines=40> */
.L_x_11459:
[----:B------:R-:W-:Y:S01]  /*5720*/  MOV R26, R18 ;  /* 0x00000012001a7202 */ /* 0x000fe20000000f00 */
[----:B------:R-:W-:Y:S01]  /*5730*/  IMAD.MOV.U32 R14, RZ, RZ, R20 ;  /* 0x000000ffff0e7224 */ /* 0x000fe200078e0014 */
[----:B------:R-:W-:Y:S02]  /*5740*/  MOV R13, R19 ;  /* 0x00000013000d7202 */ /* 0x000fe40000000f00 */
[----:B------:R-:W-:Y:S02]  /*5750*/  MOV R11, R21 ;  /* 0x00000015000b7202 */ /* 0x000fe40000000f00 */
[----:B------:R-:W-:-:S07]  /*5760*/  MOV R12, 0x5780 ;  /* 0x00005780000c7802 */ /* 0x000fce0000000f00 */
[----:B------:R-:W-:Y:S05]  /*5770*/  CALL.REL.NOINC `($__internal_242_$__cuda_sm20_div_s64) ;  /* 0x0000001000bc7944 */ /* 0x000fea0003c00000 */
        /* <DEDUP_REMOVED lines=11> */
.L_x_11460:
[----:B------:R-:W-:Y:S05]  /*5830*/  BSYNC.RECONVERGENT B1 ;  /* 0x0000000000017941 */ /* 0x000fea0003800200 */
.L_x_11458:
        /* <DEDUP_REMOVED lines=40> */
.L_x_11462:
[----:B------:R-:W-:Y:S01]  /*5ac0*/  MOV R26, R18 ;  /* 0x00000012001a7202 */ /* 0x000fe20000000f00 */
[----:B------:R-:W-:Y:S01]  /*5ad0*/  IMAD.MOV.U32 R13, RZ, RZ, R19 ;  /* 0x000000ffff0d7224 */ /* 0x000fe200078e0013 */
[----:B------:R-:W-:Y:S02]  /*5ae0*/  MOV R14, R20 ;  /* 0x00000014000e7202 */ /* 0x000fe40000000f00 */
[----:B------:R-:W-:Y:S02]  /*5af0*/  MOV R11, R21 ;  /* 0x00000015000b7202 */ /* 0x000fe40000000f00 */
[----:B------:R-:W-:-:S07]  /*5b00*/  MOV R12, 0x5b20 ;  /* 0x00005b20000c7802 */ /* 0x000fce0000000f00 */
[----:B------:R-:W-:Y:S05]  /*5b10*/  CALL.REL.NOINC `($__internal_242_$__cuda_sm20_div_s64) ;  /* 0x0000000c00d47944 */ /* 0x000fea0003c00000 */
        /* <DEDUP_REMOVED lines=11> */
.L_x_11463:
[----:B------:R-:W-:Y:S05]  /*5bd0*/  BSYNC.RECONVERGENT B1 ;  /* 0x0000000000017941 */ /* 0x000fea0003800200 */
.L_x_11461:
        /* <DEDUP_REMOVED lines=11> */
.L_x_11451:
        /* <DEDUP_REMOVED lines=35> */
.L_x_11466:
[----:B------:R-:W-:Y:S01]  /*5ec0*/  IMAD.MOV.U32 R26, RZ, RZ, R18 ;  /* 0x000000ffff1a7224 */ /* 0x000fe200078e0012 */
[----:B------:R-:W-:Y:S01]  /*5ed0*/  MOV R13, R19 ;  /* 0x00000013000d7202 */ /* 0x000fe20000000f00 */
[----:B------:R-:W-:Y:S01]  /*5ee0*/  IMAD.MOV.U32 R11, RZ, RZ, R5 ;  /* 0x000000ffff0b7224 */ /* 0x000fe200078e0005 */
[----:B------:R-:W-:Y:S02]  /*5ef0*/  MOV R14, R4 ;  /* 0x00000004000e7202 */ /* 0x000fe40000000f00 */
[----:B------:R-:W-:-:S07]  /*5f00*/  MOV R12, 0x5f20 ;  /* 0x00005f20000c7802 */ /* 0x000fce0000000f00 */
[----:B------:R-:W-:Y:S05]  /*5f10*/  CALL.REL.NOINC `($__internal_242_$__cuda_sm20_div_s64) ;  /* 0x0000000800d47944 */ /* 0x000fea0003c00000 */
        /* <DEDUP_REMOVED lines=8> */
.L_x_11467:
[----:B------:R-:W-:Y:S05]  /*5fa0*/  BSYNC.RECONVERGENT B1 ;  /* 0x0000000000017941 */ /* 0x000fea0003800200 */
.L_x_11465:
        /* <DEDUP_REMOVED lines=39> */
.L_x_11469:
        /* <DEDUP_REMOVED lines=17> */
.L_x_11470:
[----:B------:R-:W-:Y:S05]  /*6330*/  BSYNC.RECONVERGENT B1 ;  /* 0x0000000000017941 */ /* 0x000fea0003800200 */
.L_x_11468:
        /* <DEDUP_REMOVED lines=11> */
.L_x_11464:
        /* <DEDUP_REMOVED lines=31> */
.L_x_11472:
[----:B------:R-:W-:Y:S02]  /*65e0*/  MOV R24, R20 ;  /* 0x0000001400187202 */ /* 0x000fe40000000f00 */
[----:B------:R-:W-:-:S07]  /*65f0*/  MOV R26, 0x6610 ;  /* 0x00006610001a7802 */ /* 0x000fce0000000f00 */
[----:B------:R-:W-:Y:S05]  /*6600*/  CALL.REL.NOINC `($__internal_243_$__cuda_sm20_rem_s64) ;  /* 0x0000000800647944 */ /* 0x000fea0003c00000 */
[----:B------:R-:W-:Y:S01]  /*6610*/  MOV R4, R6 ;  /* 0x0000000600047202 */ /* 0x000fe20000000f00 */
[----:B------:R-:W-:-:S07]  /*6620*/  IMAD.MOV.U32 R5, RZ, RZ, R7 ;  /* 0x000000ffff057224 */ /* 0x000fce00078e0007 */
.L_x_11473:
[----:B------:R-:W-:Y:S05]  /*6630*/  BSYNC.RECONVERGENT B1 ;  /* 0x0000000000017941 */ /* 0x000fea0003800200 */
.L_x_11471:
        /* <DEDUP_REMOVED lines=9> */
.L_x_11424:
[----:B------:R-:W2:Y:S04]  /*66d0*/  LDG.E.U16 R8, desc[UR12][R8.64] ;  /* 0x0000000c08087981 */ /* 0x000ea8000c1e1500 */
[----:B--2---:R1:W-:Y:S02]  /*66e0*/  STS.U16 [R3], R8 ;  /* 0x0000000803007388 */ /* 0x0043e40000000400 */
.L_x_11423:
[----:B------:R-:W-:Y:S05]  /*66f0*/  BSYNC.RECONVERGENT B0 ;  /* 0x0000000000007941 */ /* 0x000fea0003800200 */
.L_x_11375:
[----:B------:R-:W-:Y:S01]  /*6700*/  BAR.SYNC.DEFER_BLOCKING 0x0 ;  /* 0x0000000000007b1d */ /* 0x000fe20000010000 */
[----:B------:R-:W-:Y:S02]  /*6710*/  ISETP.GE.U32.AND P0, PT, R2, 0x42, PT ;  /* 0x000000420200780c */ /* 0x000fe40003f06070 */
[----:B------:R-:W-:-:S11]  /*6720*/  ISETP.GT.U32.AND P1, PT, R0, 0x1f, PT ;  /* 0x0000001f0000780c */ /* 0x000fd60003f24070 */
[----:B------:R-:W-:Y:S05]  /*6730*/  @!P0 BRA `(.L_x_11474) ;  /* 0x0000000000308947 */ /* 0x000fea0003800000 */
.L_x_11475:
[----:B------:R-:W-:-:S04]  /*6740*/  SHF.R.U32.HI R7, RZ, 0x1, R2 ;  /* 0x00000001ff077819 */ /* 0x000fc80000011602 */
[----:B------:R-:W-:-:S13]  /*6750*/  ISETP.GE.U32.AND P0, PT, R0, R7, PT ;  /* 0x000000070000720c */ /* 0x000fda0003f06070 */
[----:B------:R-:W-:-:S04]  /*6760*/  @!P0 LOP3.LUT R4, R2, 0x7fe, RZ, 0xc0, !PT ;  /* 0x000007fe02048812 */ /* 0x000fc800078ec0ff */
[----:B------:R-:W-:Y:S02]  /*6770*/  @!P0 IADD3 R5, PT, PT, R3, R4, RZ ;  /* 0x0000000403058210 */ /* 0x000fe40007ffe0ff */
        /* <DEDUP_REMOVED lines=8> */
.L_x_11474:
        /* <DEDUP_REMOVED lines=9> */
[----:B--2---:R-:W-:-:S04]  /*6890*/  HMNMX2 R2, R2.H0_H0, R5.H0_H0, !PT ;  /* 0x2000000502027240 */ /* 0x004fc80007800800 */
[----:B---3--:R-:W-:Y:S01]  /*68a0*/  HMNMX2 R7, R2.H0_H0, R7.H0_H0, !PT ;  /* 0x2000000702077240 */ /* 0x008fe20007800800 */
[----:B------:R2:W-:Y:S03]  /*68b0*/  STS.U16 [R3], R2 ;  /* 0x0000000203007388 */ /* 0x0005e60000000400 */
[----:B----4-:R-:W-:Y:S01]  /*68c0*/  HMNMX2 R4, R7.H0_H0, R4.H0_H0, !PT ;  /* 0x2000000407047240 */ /* 0x010fe20007800800 */
[----:B------:R2:W-:Y:S03]  /*68d0*/  STS.U16 [R3], R7 ;  /* 0x0000000703007388 */ /* 0x0005e60000000400 */
[----:B0-----:R-:W-:Y:S01]  /*68e0*/  HMNMX2 R9, R4.H0_H0, R9.H0_H0, !PT ;  /* 0x2000000904097240 */ /* 0x001fe20007800800 */
[----:B------:R2:W-:Y:S03]  /*68f0*/  STS.U16 [R3], R4 ;  /* 0x0000000403007388 */ /* 0x0005e60000000400 */
[----:B-----5:R-:W-:Y:S01]  /*6900*/  HMNMX2 R6, R9.H0_H0, R6.H0_H0, !PT ;  /* 0x2000000609067240 */ /* 0x020fe20007800800 */
        /* <DEDUP_REMOVED lines=22> */
        .weak           $__internal_242_$__cuda_sm20_div_s64
        .type           $__internal_242_$__cuda_sm20_div_s64,@function
        .size           $__internal_242_$__cuda_sm20_div_s64,($__internal_243_$__cuda_sm20_rem_s64 - $__internal_242_$__cuda_sm20_div_s64)
$__internal_242_$__cuda_sm20_div_s64:
        /* <DEDUP_REMOVED lines=82> */
[----:B------:R-:W-:Y:S06]  /*6f90*/  RET.REL.NODEC R12 `(contiguous_max2_f16) ;  /* 0xffffff900c187950 */ /* 0x000fec0003c3ffff */
        .weak           $__internal_243_$__cuda_sm20_rem_s64
        .type           $__internal_243_$__cuda_sm20_rem_s64,@function
        .size           $__internal_243_$__cuda_sm20_rem_s64,(.L_x_32446 - $__internal_243_$__cuda_sm20_rem_s64)
$__internal_243_$__cuda_sm20_rem_s64:
        /* <DEDUP_REMOVED lines=76> */
[----:B------:R-:W-:Y:S06]  /*7460*/  RET.REL.NODEC R26 `(contiguous_max2_f16) ;  /* 0xffffff881ae47950 */ /* 0x000fec0003c3ffff */
.L_x_11476:
        /* <DEDUP_REMOVED lines=9> */
.L_x_32446:


//--------------------- .text.uncontiguous_max_f16 --------------------------
	.section	.text.uncontiguous_max_f16,"ax",@progbits
	.align	128
        .global         uncontiguous_max_f16
        .type           uncontiguous_max_f16,@function
        .size           uncontiguous_max_f16,(.L_x_32448 - uncontiguous_max_f16)
        .other          uncontiguous_max_f16,@"STO_CUDA_ENTRY STV_DEFAULT"
uncontiguous_max_f16:
.text.uncontiguous_max_f16:
[----:B------:R-:W-:Y:S01]  /*0000*/  LDC R1, c[0x0][0x37c] ;  /* 0x0000df00ff017b82 */ /* 0x000fe20000000800 */
[----:B------:R-:W0:Y:S07]  /*0010*/  S2R R0, SR_CTAID.X ;  /* 0x0000000000007919 */ /* 0x000e2e0000002500 */
[----:B------:R-:W1:Y:S01]  /*0020*/  S2UR UR6, SR_CgaCtaId ;  /* 0x00000000000679c3 */ /* 0x000e620000008800 */
[----:B------:R-:W0:Y:S01]  /*0030*/  LDCU UR5, c[0x0][0x360] ;  /* 0x00006c00ff0577ac */ /* 0x000e220008000800 */
[----:B------:R-:W2:Y:S01]  /*0040*/  I2F.F16.U32 R4, 0xfc00 ;  /* 0x0000fc0000047906 */ /* 0x000ea20000200800 */
        /* <DEDUP_REMOVED lines=33> */
.L_x_11505:
        /* <DEDUP_REMOVED lines=32> */
.L_x_11482:
[----:B------:R-:W-:Y:S01]  /*0460*/  MOV R26, R6 ;  /* 0x00000006001a7202 */ /* 0x000fe20000000f00 */
[----:B------:R-:W-:Y:S01]  /*0470*/  IMAD.MOV.U32 R13, RZ, RZ, R9 ;  /* 0x000000ffff0d7224 */ /* 0x000fe200078e0009 */
[----:B------:R-:W-:Y:S01]  /*0480*/  MOV R14, R40 ;  /* 0x00000028000e7202 */ /* 0x000fe20000000f00 */
[----:B------:R-:W-:Y:S01]  /*0490*/  IMAD.MOV.U32 R11, RZ, RZ, R41 ;  /* 0x000000ffff0b7224 */ /* 0x000fe200078e0029 */
[----:B------:R-:W-:-:S07]  /*04a0*/  MOV R12, 0x4c0 ;  /* 0x000004c0000c7802 */ /* 0x000fce0000000f00 */
[----:B-1----:R-:W-:Y:S05]  /*04b0*/  CALL.REL.NOINC `($__internal_244_$__cuda_sm20_div_s64) ;  /* 0x0000006400047944 */ /* 0x002fea0003c00000 */
        /* <DEDUP_REMOVED lines=10> */
.L_x_11483:
[----:B------:R-:W-:Y:S05]  /*0560*/  BSYNC.RECONVERGENT B1 ;  /* 0x0000000000017941 */ /* 0x000fea0003800200 */
.L_x_11481:
        /* <DEDUP_REMOVED lines=33> */
.L_x_11485:
[----:B------:R-:W-:Y:S01]  /*0780*/  IMAD.MOV.U32 R26, RZ, RZ, R20 ;  /* 0x000000ffff1a7224 */ /* 0x000fe200078e0014 */
[----:B------:R-:W-:Y:S01]  /*0790*/  MOV R13, R7 ;  /* 0x00000007000d7202 */ /* 0x000fe20000000f00 */
[----:B------:R-:W-:Y:S01]  /*07a0*/  IMAD.MOV.U32 R14, RZ, RZ, R40 ;  /* 0x000000ffff0e7224 */ /* 0x000fe200078e0028 */
[----:B------:R-:W-:Y:S02]  /*07b0*/  MOV R11, R41 ;  /* 0x00000029000b7202 */ /* 0x000fe40000000f00 */
[----:B------:R-:W-:-:S07]  /*07c0*/  MOV R12, 0x7e0 ;  /* 0x000007e0000c7802 */ /* 0x000fce0000000f00 */
[----:B------:R-:W-:Y:S05]  /*07d0*/  CALL.REL.NOINC `($__internal_244_$__cuda_sm20_div_s64) ;  /* 0x00000060003c7944 */ /* 0x000fea0003c00000 */
        /* <DEDUP_REMOVED lines=9> */
.L_x_11486:
[----:B------:R-:W-:Y:S05]  /*0870*/  BSYNC.RECONVERGENT B1 ;  /* 0x0000000000017941 */ /* 0x000fea0003800200 */
.L_x_11484:
        /* <DEDUP_REMOVED lines=34> */
.L_x_11488:
[----:B------:R-:W-:Y:S01]  /*0aa0*/  MOV R26, R34 ;  /* 0x00000022001a7202 */ /* 0x000fe20000000f00 */
[----:B------:R-:W-:Y:S01]  /*0ab0*/  IMAD.MOV.U32 R13, RZ, RZ, R35 ;  /* 0x000000ffff0d7224 */ /* 0x000fe200078e0023 */
[----:B------:R-:W-:Y:S01]  /*0ac0*/  MOV R14, R20 ;  /* 0x00000014000e7202 */ /* 0x000fe20000000f00 */
[----:B------:R-:W-:Y:S01]  /*0ad0*/  IMAD.MOV.U32 R11, RZ, RZ, R21 ;  /* 0x000000ffff0b7224 */ /* 0x000fe200078e0015 */
[----:B------:R-:W-:-:S07]  /*0ae0*/  MOV R12, 0xb00 ;  /* 0x00000b00000c7802 */ /* 0x000fce0000000f00 */
[----:B------:R-:W-:Y:S05]  /*0af0*/  CALL.REL.NOINC `($__internal_244_$__cuda_sm20_div_s64) ;  /* 0x0000005c00747944 */ /* 0x000fea0003c00000 */
        /* <DEDUP_REMOVED lines=10> */
.L_x_11489:
[----:B------:R-:W-:Y:S05]  /*0ba0*/  BSYNC.RECONVERGENT B1 ;  /* 0x0000000000017941 */ /* 0x000fea0003800200 */
.L_x_11487:
        /* <DEDUP_REMOVED lines=34> */
.L_x_11491:
        /* <DEDUP_REMOVED lines=16> */
.L_x_11492:
[----:B------:R-:W-:Y:S05]  /*0ed0*/  BSYNC.RECONVERGENT B1 ;  /* 0x0000000000017941 */ /* 0x000fea0003800200 */
.L_x_11490:
        /* <DEDUP_REMOVED lines=36> */
.L_x_11494:
        /* <DEDUP_REMOVED lines=16> */
.L_x_11495:
[----:B------:R-:W-:Y:S05]  /*1220*/  BSYNC.RECONVERGENT B1 ;  /* 0x0000000000017941 */ /* 0x000fea0003800200 */
.L_x_11493:
        /* <DEDUP_REMOVED lines=35> */
.L_x_11497:
[----:B------:R-:W-:Y:S01]  /*1460*/  IMAD.MOV.U32 R26, RZ, RZ, R34 ;  /* 0x000000ffff1a7224 */ /* 0x000fe200078e0022 */
[----:B------:R-:W-:Y:S01]  /*1470*/  MOV R13, R35 ;  /* 0x00000023000d7202 */ /* 0x000fe20000000f00 */
[----:B------:R-:W-:Y:S01]  /*1480*/  IMAD.MOV.U32 R14, RZ, RZ, R20 ;  /* 0x000000ffff0e7224 */ /* 0x000fe200078e0014 */
[----:B------:R-:W-:Y:S02]  /*1490*/  MOV R11, R21 ;  /* 0x00000015000b7202 */ /* 0x000fe40000000f00 */
[----:B------:R-:W-:-:S07]  /*14a0*/  MOV R12, 0x14c0 ;  /* 0x000014c0000c7802 */ /* 0x000fce0000000f00 */
[----:B------:R-:W-:Y:S05]  /*14b0*/  CALL.REL.NOINC `($__internal_244_$__cuda_sm20_div_s64) ;  /* 0x0000005400047944 */ /* 0x000fea0003c00000 */
        /* <DEDUP_REMOVED lines=10> */
.L_x_11498:
[----:B------:R-:W-:Y:S05]  /*1560*/  BSYNC.RECONVERGENT B1 ;  /* 0x0000000000017941 */ /* 0x000fea0003800200 */
.L_x_11496:
        /* <DEDUP_REMOVED lines=34> */
.L_x_11500:
[----:B------:R-:W-:Y:S01]  /*1790*/  IMAD.MOV.U32 R26, RZ, RZ, R38 ;  /* 0x000000ffff1a7224 */ /* 0x000fe200078e0026 */
[----:B------:R-:W-:Y:S01]  /*17a0*/  MOV R13, R39 ;  /* 0x00000027000d7202 */ /* 0x000fe20000000f00 */
[----:B------:R-:W-:Y:S01]  /*17b0*/  IMAD.MOV.U32 R14, RZ, RZ, R20 ;  /* 0x000000ffff0e7224 */ /* 0x000fe200078e0014 */
[----:B------:R-:W-:Y:S02]  /*17c0*/  MOV R11, R21 ;  /* 0x00000015000b7202 */ /* 0x000fe40000000f00 */
[----:B------:R-:W-:-:S07]  /*17d0*/  MOV R12, 0x17f0 ;  /* 0x000017f0000c7802 */ /* 0x000fce0000000f00 */
[----:B------:R-:W-:Y:S05]  /*17e0*/  CALL.REL.NOINC `($__internal_244_$__cuda_sm20_div_s64) ;  /* 0x0000005000387944 */ /* 0x000fea0003c00000 */
        /* <DEDUP_REMOVED lines=10> */
.L_x_11501:
[----:B------:R-:W-:Y:S05]  /*1890*/  BSYNC.RECONVERGENT B1 ;  /* 0x0000000000017941 */ /* 0x000fea0003800200 */
.L_x_11499:
        /* <DEDUP_REMOVED lines=35> */
.L_x_11503:
[----:B------:R-:W-:Y:S01]  /*1ad0*/  MOV R26, R34 ;  /* 0x00000022001a7202 */ /* 0x000fe20000000f00 */
[----:B------:R-:W-:Y:S01]  /*1ae0*/  IMAD.MOV.U32 R13, RZ, RZ, R35 ;  /* 0x000000ffff0d7224 */ /* 0x000fe200078e0023 */
[----:B------:R-:W-:Y:S01]  /*1af0*/  MOV R14, R20 ;  /* 0x00000014000e7202 */ /* 0x000fe20000000f00 */
[----:B------:R-:W-:Y:S01]  /*1b00*/  IMAD.MOV.U32 R11, RZ, RZ, R21 ;  /* 0x000000ffff0b7224 */ /* 0x000fe200078e0015 */
[----:B------:R-:W-:-:S07]  /*1b10*/  MOV R12, 0x1b30 ;  /* 0x00001b30000c7802 */ /* 0x000fce0000000f00 */
[----:B------:R-:W-:Y:S05]  /*1b20*/  CALL.REL.NOINC `($__internal_244_$__cuda_sm20_div_s64) ;  /* 0x0000004c00687944 */ /* 0x000fea0003c00000 */
        /* <DEDUP_REMOVED lines=10> */
.L_x_11504:
[----:B------:R-:W-:Y:S05]  /*1bd0*/  BSYNC.RECONVERGENT B1 ;  /* 0x0000000000017941 */ /* 0x000fea0003800200 */
.L_x_11502:
        /* <DEDUP_REMOVED lines=8> */
.L_x_11480:
        /* <DEDUP_REMOVED lines=35> */
.L_x_11508:
        /* <DEDUP_REMOVED lines=16> */
.L_x_11509:
[----:B------:R-:W-:Y:S05]  /*1f90*/  BSYNC.RECONVERGENT B1 ;  /* 0x0000000000017941 */ /* 0x000fea0003800200 */
.L_x_11507:
        /* <DEDUP_REMOVED lines=34> */
.L_x_11511:
        /* <DEDUP_REMOVED lines=16> */
.L_x_11512:
[----:B------:R-:W-:Y:S05]  /*22c0*/  BSYNC.RECONVERGENT B1 ;  /* 0x0000000000017941 */ /* 0x000fea0003800200 */
.L_x_11510:
        /* <DEDUP_REMOVED lines=35> */
.L_x_11514:
        /* <DEDUP_REMOVED lines=16> */
.L_x_11515:
[----:B------:R-:W-:Y:S05]  /*2600*/  BSYNC.RECONVERGENT B1 ;  /* 0x0000000000017941 */ /* 0x000fea0003800200 */
.L_x_11513:
        /* <DEDUP_REMOVED lines=35> */
.L_x_11517:
[----:B------:R-:W-:Y:S01]  /*2840*/  IMAD.MOV.U32 R26, RZ, RZ, R18 ;  /* 0x000000ffff1a7224 */ /* 0x000fe200078e0012 */
[----:B------:R-:W-:Y:S01]  /*2850*/  MOV R13, R19 ;  /* 0x00000013000d7202 */ /* 0x000fe20000000f00 */
[----:B------:R-:W-:Y:S01]  /*2860*/  IMAD.MOV.U32 R14, RZ, RZ, R16 ;  /* 0x000000ffff0e7224 */ /* 0x000fe200078e0010 */
[----:B------:R-:W-:Y:S02]  /*2870*/  MOV R11, R17 ;  /* 0x00000011000b7202 */ /* 0x000fe40000000f00 */
[----:B------:R-:W-:-:S07]  /*2880*/  MOV R12, 0x28a0 ;  /* 0x000028a0000c7802 */ /* 0x000fce0000000f00 */
[----:B------:R-:W-:Y:S05]  /*2890*/  CALL.REL.NOINC `($__internal_244_$__cuda_sm20_div_s64) ;  /* 0x00000040000c7944 */ /* 0x000fea0003c00000 */
        /* <DEDUP_REMOVED lines=10> */
.L_x_11518:
[----:B------:R-:W-:Y:S05]  /*2940*/  BSYNC.RECONVERGENT B1 ;  /* 0x0000000000017941 */ /* 0x000fea0003800200 */
.L_x_11516:
[----:B------:R-:W-:Y:S01]  /*2950*/  IMAD R11, R11, R34, RZ ;  /* 0x000000220b0b7224 */ /* 0x000fe200078e02ff */
[----:B------:R-:W-:Y:S01]  /*2960*/  IADD3 R8, PT, PT, R8, -0x2, RZ ;  /* 0xfffffffe08087810 */ /* 0x000fe20007ffe0ff */
[----:B------:R-:W-:Y:S02]  /*2970*/  IMAD.MOV.U32 R38, RZ, RZ, R22 ;  /* 0x000000ffff267224 */ /* 0x000fe400078e0016 */
[-C--:B------:R-:W-:Y:S02]  /*2980*/  IMAD R11, R35, R10.reuse, R11 ;  /* 0x0000000a230b7224 */ /* 0x080fe400078e020b */
[----:B------:R-:W-:-:S04]  /*2990*/  IMAD.WIDE.U32 R22, R34, R10, R38 ;  /* 0x0000000a22167225 */ /* 0x000fc800078e0026 */
[----:B------:R-:W-:-:S07]  /*29a0*/  IMAD.IADD R23, R23, 0x1, R11 ;  /* 0x0000000117177824 */ /* 0x000fce00078e020b */
.L_x_11506:
        /* <DEDUP_REMOVED lines=31> */
.L_x_11520:
[----:B------:R-:W-:Y:S01]  /*2ba0*/  MOV R18, R6 ;  /* 0x0000000600127202 */ /* 0x000fe20000000f00 */
[----:B------:R-:W-:Y:S01]  /*2bb0*/  IMAD.MOV.U32 R21, RZ, RZ, R9 ;  /* 0x000000ffff157224 */ /* 0x000fe200078e0009 */
[----:B------:R-:W-:Y:S01]  /*2bc0*/  MOV R24, R16 ;  /* 0x0000001000187202 */ /* 0x000fe20000000f00 */
[----:B------:R-:W-:Y:S01]  /*2bd0*/  IMAD.MOV.U32 R19, RZ, RZ, R17 ;  /* 0x000000ffff137224 */ /* 0x000fe200078e0011 */
[----:B------:R-:W-:-:S07]  /*2be0*/  MOV R26, 0x2c00 ;  /* 0x00002c00001a7802 */ /* 0x000fce0000000f00 */
[----:B------:R-:W-:Y:S05]  /*2bf0*/  CALL.REL.NOINC `($__internal_245_$__cuda_sm20_rem_s64) ;  /* 0x0000004000807944 */ /* 0x000fea0003c00000 */
.L_x_11521:
[----:B------:R-:W-:Y:S05]  /*2c00*/  BSYNC.RECONVERGENT B1 ;  /* 0x0000000000017941 */ /* 0x000fea0003800200 */
.L_x_11519:
        /* <DEDUP_REMOVED lines=30> */
.L_x_11523:
[----:B------:R-:W-:Y:S01]  /*2df0*/  MOV R24, R16 ;  /* 0x0000001000187202 */ /* 0x000fe20000000f00 */
[----:B------:R-:W-:Y:S01]  /*2e00*/  IMAD.MOV.U32 R19, RZ, RZ, R17 ;  /* 0x000000ffff137224 */ /* 0x000fe200078e0011 */
[----:B------:R-:W-:Y:S01]  /*2e10*/  MOV R18, R20 ;  /* 0x0000001400127202 */ /* 0x000fe20000000f00 */
[----:B------:R-:W-:Y:S01]  /*2e20*/  IMAD.MOV.U32 R21, RZ, RZ, R7 ;  /* 0x000000ffff157224 */ /* 0x000fe200078e0007 */
[----:B------:R-:W-:-:S07]  /*2e30*/  MOV R26, 0x2e50 ;  /* 0x00002e50001a7802 */ /* 0x000fce0000000f00 */
[----:B------:R-:W-:Y:S05]  /*2e40*/  CALL.REL.NOINC `($__internal_245_$__cuda_sm20_rem_s64) ;  /* 0x0000003c00ec7944 */ /* 0x000fea0003c00000 */
[----:B------:R-:W-:Y:S01]  /*2e50*/  MOV R6, R10 ;  /* 0x0000000a00067202 */ /* 0x000fe20000000f00 */
[----:B------:R-:W-:-:S07]  /*2e60*/  IMAD.MOV.U32 R7, RZ, RZ, R11 ;  /* 0x000000ffff077224 */ /* 0x000fce00078e000b */
.L_x_11524:
[----:B------:R-:W-:Y:S05]  /*2e70*/  BSYNC.RECONVERGENT B1 ;  /* 0x0000000000017941 */ /* 0x000fea0003800200 */
.L_x_11522:
[----:B------:R-:W-:Y:S02]  /*2e80*/  IMAD R7, R7, R8, RZ ;  /* 0x0000000807077224 */ /* 0x000fe400078e02ff */
[----:B------:R-:W-:-:S04]  /*2e90*/  IMAD.WIDE.U32 R22, R8, R6, R22 ;  /* 0x0000000608167225 */ /* 0x000fc800078e0016 */
[----:B------:R-:W-:-:S05]  /*2ea0*/  IMAD R7, R9, R6, R7 ;  /* 0x0000000609077224 */ /* 0x000fca00078e0207 */
[----:B------:R-:W-:-:S07]  /*2eb0*/  IADD3 R23, PT, PT, R23, R7, RZ ;  /* 0x0000000717177210 */ /* 0x000fce0007ffe0ff */
.L_x_11479:
        /* <DEDUP_REMOVED lines=10> */
.L_x_11478:
        /* <DEDUP_REMOVED lines=22> */
.L_x_11552:
        /* <DEDUP_REMOVED lines=32> */
.L_x_11529:
[----:B------:R-:W-:Y:S01]  /*32c0*/  MOV R26, R10 ;  /* 0x0000000a001a7202 */ /* 0x000fe20000000f00 */
[----:B------:R-:W-:Y:S01]  /*32d0*/  IMAD.MOV.U32 R13, RZ, RZ, R15 ;  /* 0x000000ffff0d7224 */ /* 0x000fe200078e000f */
[----:B------:R-:W-:Y:S01]  /*32e0*/  MOV R14, R20 ;  /* 0x00000014000e7202 */ /* 0x000fe20000000f00 */
[----:B------:R-:W-:Y:S01]  /*32f0*/  IMAD.MOV.U32 R11, RZ, RZ, R21 ;  /* 0x000000ffff0b7224 */ /* 0x000fe200078e0015 */
[----:B------:R-:W-:-:S07]  /*3300*/  MOV R12, 0x3320 ;  /* 0x00003320000c7802 */ /* 0x000fce0000000f00 */
[----:B-123--:R-:W-:Y:S05]  /*3310*/  CALL.REL.NOINC `($__internal_244_$__cuda_sm20_div_s64) ;  /* 0x00000034006c7944 */ /* 0x00efea0003c00000 */
        /* <DEDUP_REMOVED lines=10> */
.L_x_11530:
[----:B------:R-:W-:Y:S05]  /*33c0*/  BSYNC.RECONVERGENT B1 ;  /* 0x0000000000017941 */ /* 0x000fea0003800200 */
.L_x_11528:
        /* <DEDUP_REMOVED lines=38> */
.L_x_11532:
[----:B------:R-:W-:Y:S01]  /*3630*/  MOV R26, R36 ;  /* 0x00000024001a7202 */ /* 0x000fe20000000f00 */
[----:B------:R-:W-:Y:S01]  /*3640*/  IMAD.MOV.U32 R13, RZ, RZ, R37 ;  /* 0x000000ffff0d7224 */ /* 0x000fe200078e0025 */
[----:B------:R-:W-:Y:S01]  /*3650*/  MOV R14, R38 ;  /* 0x00000026000e7202 */ /* 0x000fe20000000f00 */
[----:B------:R-:W-:Y:S01]  /*3660*/  IMAD.MOV.U32 R11, RZ, RZ, R39 ;  /* 0x000000ffff0b7224 */ /* 0x000fe200078e0027 */
[----:B------:R-:W-:-:S07]  /*3670*/  MOV R12, 0x3690 ;  /* 0x00003690000c7802 */ /* 0x000fce0000000f00 */
[----:B-1----:R-:W-:Y:S05]  /*3680*/  CALL.REL.NOINC `($__internal_244_$__cuda_sm20_div_s64) ;  /* 0x0000003000907944 */ /* 0x002fea0003c00000 */
        /* <DEDUP_REMOVED lines=11> */
.L_x_11533:
[----:B------:R-:W-:Y:S05]  /*3740*/  BSYNC.RECONVERGENT B1 ;  /* 0x0000000000017941 */ /* 0x000fea0003800200 */
.L_x_11531:
        /* <DEDUP_REMOVED lines=38> */
.L_x_11535:
[----:B------:R-:W-:Y:S01]  /*39b0*/  IMAD.MOV.U32 R26, RZ, RZ, R36 ;  /* 0x000000ffff1a7224 */ /* 0x000fe200078e0024 */
[----:B------:R-:W-:Y:S01]  /*39c0*/  MOV R13, R37 ;  /* 0x00000025000d7202 */ /* 0x000fe20000000f00 */
[----:B------:R-:W-:Y:S01]  /*39d0*/  IMAD.MOV.U32 R14, RZ, RZ, R38 ;  /* 0x000000ffff0e7224 */ /* 0x000fe200078e0026 */
[----:B------:R-:W-:Y:S02]  /*39e0*/  MOV R11, R39 ;  /* 0x00000027000b7202 */ /* 0x000fe40000000f00 */
[----:B------:R-:W-:-:S07]  /*39f0*/  MOV R12, 0x3a10 ;  /* 0x00003a10000c7802 */ /* 0x000fce0000000f00 */
[----:B-1----:R-:W-:Y:S05]  /*3a00*/  CALL.REL.NOINC `($__internal_244_$__cuda_sm20_div_s64) ;  /* 0x0000002c00b07944 */ /* 0x002fea0003c00000 */
        /* <DEDUP_REMOVED lines=11> */
.L_x_11536:
[----:B------:R-:W-:Y:S05]  /*3ac0*/  BSYNC.RECONVERGENT B1 ;  /* 0x0000000000017941 */ /* 0x000fea0003800200 */
.L_x_11534:
        /* <DEDUP_REMOVED lines=37> */
.L_x_11538:
        /* <DEDUP_REMOVED lines=17> */
.L_x_11539:
[----:B------:R-:W-:Y:S05]  /*3e30*/  BSYNC.RECONVERGENT B1 ;  /* 0x0000000000017941 */ /* 0x000fea0003800200 */
.L_x_11537:
        /* <DEDUP_REMOVED lines=38> */
.L_x_11541:
        /* <DEDUP_REMOVED lines=17> */
.L_x_11542:
[----:B------:R-:W-:Y:S05]  /*41b0*/  BSYNC.RECONVERGENT B1 ;  /* 0x0000000000017941 */ /* 0x000fea0003800200 */
.L_x_11540:
        /* <DEDUP_REMOVED lines=38> */
.L_x_11544:
        /* <DEDUP_REMOVED lines=17> */
.L_x_11545:
[----:B------:R-:W-:Y:S05]  /*4530*/  BSYNC.RECONVERGENT B1 ;  /* 0x0000000000017941 */ /* 0x000fea0003800200 */
.L_x_11543:
        /* <DEDUP_REMOVED lines=37> */
.L_x_11547:
        /* <DEDUP_REMOVED lines=17> */
.L_x_11548:
[----:B------:R-:W-:Y:S05]  /*48a0*/  BSYNC.RECONVERGENT B1 ;  /* 0x0000000000017941 */ /* 0x000fea0003800200 */
.L_x_11546:
        /* <DEDUP_REMOVED lines=36> */
.L_x_11550:
        /* <DEDUP_REMOVED lines=17> */
.L_x_11551:
[----:B------:R-:W-:Y:S05]  /*4c00*/  BSYNC.RECONVERGENT B1 ;  /* 0x0000000000017941 */ /* 0x000fea0003800200 */
.L_x_11549:
        /* <DEDUP_REMOVED lines=11> */
.L_x_11527:
        /* <DEDUP_REMOVED lines=36> */
.L_x_11555:
        /* <DEDUP_REMOVED lines=16> */
.L_x_11556:
[----:B------:R-:W-:Y:S05]  /*5000*/  BSYNC.RECONVERGENT B1 ;  /* 0x0000000000017941 */ /* 0x000fea0003800200 */
.L_x_11554:
        /* <DEDUP_REMOVED lines=41> */
.L_x_11558:
[----:B------:R-:W-:Y:S01]  /*52a0*/  MOV R26, R20 ;  /* 0x00000014001a7202 */ /* 0x000fe20000000f00 */
[----:B------:R-:W-:Y:S01]  /*52b0*/  IMAD.MOV.U32 R14, RZ, RZ, R18 ;  /* 0x000000ffff0e7224 */ /* 0x000fe200078e0012 */
[----:B------:R-:W-:Y:S02]  /*52c0*/  MOV R13, R21 ;  /* 0x00000015000d7202 */ /* 0x000fe40000000f00 */
[----:B------:R-:W-:Y:S02]  /*52d0*/  MOV R11, R19 ;  /* 0x00000013000b7202 */ /* 0x000fe40000000f00 */
[----:B------:R-:W-:-:S07]  /*52e0*/  MOV R12, 0x5300 ;  /* 0x00005300000c7802 */ /* 0x000fce0000000f00 */
[----:B------:R-:W-:Y:S05]  /*52f0*/  CALL.REL.NOINC `($__internal_244_$__cuda_sm20_div_s64) ;  /* 0x0000001400747944 */ /* 0x000fea0003c00000 */
        /* <DEDUP_REMOVED lines=11> */
.L_x_11559:
[----:B------:R-:W-:Y:S05]  /*53b0*/  BSYNC.RECONVERGENT B1 ;  /* 0x0000000000017941 */ /* 0x000fea0003800200 */
.L_x_11557:
        /* <DEDUP_REMOVED lines=40> */
.L_x_11561:
[----:B------:R-:W-:Y:S01]  /*5640*/  MOV R26, R18 ;  /* 0x00000012001a7202 */ /* 0x000fe20000000f00 */
[----:B------:R-:W-:Y:S01]  /*5650*/  IMAD.MOV.U32 R13, RZ, RZ, R19 ;  /* 0x000000ffff0d7224 */ /* 0x000fe200078e0013 */
[----:B------:R-:W-:Y:S02]  /*5660*/  MOV R14, R20 ;  /* 0x00000014000e7202 */ /* 0x000fe40000000f00 */
[----:B------:R-:W-:Y:S02]  /*5670*/  MOV R11, R21 ;  /* 0x00000015000b7202 */ /* 0x000fe40000000f00 */
[----:B------:R-:W-:-:S07]  /*5680*/  MOV R12, 0x56a0 ;  /* 0x000056a0000c7802 */ /* 0x000fce0000000f00 */
[----:B------:R-:W-:Y:S05]  /*5690*/  CALL.REL.NOINC `($__internal_244_$__cuda_sm20_div_s64) ;  /* 0x00000010008c7944 */ /* 0x000fea0003c00000 */
        /* <DEDUP_REMOVED lines=11> */
.L_x_11562:
[----:B------:R-:W-:Y:S05]  /*5750*/  BSYNC.RECONVERGENT B1 ;  /* 0x0000000000017941 */ /* 0x000fea0003800200 */
.L_x_11560:
        /* <DEDUP_REMOVED lines=39> */
.L_x_11564:
        /* <DEDUP_REMOVED lines=17> */
.L_x_11565:
[----:B------:R-:W-:Y:S05]  /*5ae0*/  BSYNC.RECONVERGENT B1 ;  /* 0x0000000000017941 */ /* 0x000fea0003800200 */
.L_x_11563:
        /* <DEDUP_REMOVED lines=9> */
.L_x_11553:
        /* <DEDUP_REMOVED lines=34> */
.L_x_11568:
[----:B------:R-:W-:Y:S01]  /*5da0*/  MOV R26, R10 ;  /* 0x0000000a001a7202 */ /* 0x000fe20000000f00 */
[----:B------:R-:W-:Y:S01]  /*5db0*/  IMAD.MOV.U32 R13, RZ, RZ, R15 ;  /* 0x000000ffff0d7224 */ /* 0x000fe200078e000f */
[----:B------:R-:W-:Y:S02]  /*5dc0*/  MOV R14, R16 ;  /* 0x00000010000e7202 */ /* 0x000fe40000000f00 */
[----:B------:R-:W-:Y:S02]  /*5dd0*/  MOV R11, R17 ;  /* 0x00000011000b7202 */ /* 0x000fe40000000f00 */
[----:B------:R-:W-:-:S07]  /*5de0*/  MOV R12, 0x5e00 ;  /* 0x00005e00000c7802 */ /* 0x000fce0000000f00 */
[----:B------:R-:W-:Y:S05]  /*5df0*/  CALL.REL.NOINC `($__internal_244_$__cuda_sm20_div_s64) ;  /* 0x0000000800b47944 */ /* 0x000fea0003c00000 */
        /* <DEDUP_REMOVED lines=10> */
.L_x_11569:
[----:B------:R-:W-:Y:S05]  /*5ea0*/  BSYNC.RECONVERGENT B1 ;  /* 0x0000000000017941 */ /* 0x000fea0003800200 */
.L_x_11567:
        /* <DEDUP_REMOVED lines=39> */
.L_x_11571:
[----:B------:R-:W-:Y:S01]  /*6120*/  MOV R26, R18 ;  /* 0x00000012001a7202 */ /* 0x000fe20000000f00 */
[----:B------:R-:W-:Y:S01]  /*6130*/  IMAD.MOV.U32 R14, RZ, RZ, R16 ;  /* 0x000000ffff0e7224 */ /* 0x000fe200078e0010 */
[----:B------:R-:W-:Y:S02]  /*6140*/  MOV R13, R19 ;  /* 0x00000013000d7202 */ /* 0x000fe40000000f00 */
[----:B------:R-:W-:Y:S02]  /*6150*/  MOV R11, R17 ;  /* 0x00000011000b7202 */ /* 0x000fe40000000f00 */
[----:B------:R-:W-:-:S07]  /*6160*/  MOV R12, 0x6180 ;  /* 0x00006180000c7802 */ /* 0x000fce0000000f00 */
[----:B------:R-:W-:Y:S05]  /*6170*/  CALL.REL.NOINC `($__internal_244_$__cuda_sm20_div_s64) ;  /* 0x0000000400d47944 */ /* 0x000fea0003c00000 */
        /* <DEDUP_REMOVED lines=11> */
.L_x_11572:
[----:B------:R-:W-:Y:S05]  /*6230*/  BSYNC.RECONVERGENT B1 ;  /* 0x0000000000017941 */ /* 0x000fea0003800200 */
.L_x_11570:
        /* <DEDUP_REMOVED lines=9> */
.L_x_11566:
        /* <DEDUP_REMOVED lines=30> */
.L_x_11574:
[----:B------:R-:W-:Y:S01]  /*64b0*/  MOV R24, R18 ;  /* 0x0000001200187202 */ /* 0x000fe20000000f00 */
[----:B------:R-:W-:Y:S01]  /*64c0*/  IMAD.MOV.U32 R21, RZ, RZ, R15 ;  /* 0x000000ffff157224 */ /* 0x000fe200078e000f */
[----:B------:R-:W-:Y:S02]  /*64d0*/  MOV R18, R10 ;  /* 0x0000000a00127202 */ /* 0x000fe40000000f00 */
[----:B------:R-:W-:-:S07]  /*64e0*/  MOV R26, 0x6500 ;  /* 0x00006500001a7802 */ /* 0x000fce0000000f00 */
[----:B------:R-:W-:Y:S05]  /*64f0*/  CALL.REL.NOINC `($__internal_245_$__cuda_sm20_rem_s64) ;  /* 0x0000000800407944 */ /* 0x000fea0003c00000 */
.L_x_11575:
[----:B------:R-:W-:Y:S05]  /*6500*/  BSYNC.RECONVERGENT B1 ;  /* 0x0000000000017941 */ /* 0x000fea0003800200 */
.L_x_11573:
        /* <DEDUP_REMOVED lines=8> */
.L_x_11526:
[----:B------:R-:W0:Y:S02]  /*6590*/  LDCU.64 UR6, c[0x0][0x388] ;  /* 0x00007100ff0677ac */ /* 0x000e240008000a00 */
[----:B0-----:R-:W-:-:S04]  /*65a0*/  LEA R4, P0, R6, UR6, 0x1 ;  /* 0x0000000606047c11 */ /* 0x001fc8000f8008ff */
[----:B------:R-:W-:-:S05]  /*65b0*/  LEA.HI.X R5, R6, UR7, R5, 0x1, P0 ;  /* 0x0000000706057c11 */ /* 0x000fca00080f0c05 */
[----:B------:R-:W2:Y:S04]  /*65c0*/  LDG.E.U16 R4, desc[UR8][R4.64] ;  /* 0x0000000804047981 */ /* 0x000ea8000c1e1500 */
[----:B--2---:R1:W-:Y:S02]  /*65d0*/  STS.U16 [R3], R4 ;  /* 0x0000000403007388 */ /* 0x0043e40000000400 */
.L_x_11525:
[----:B------:R-:W-:Y:S05]  /*65e0*/  BSYNC.RECONVERGENT B0 ;  /* 0x0000000000007941 */ /* 0x000fea0003800200 */
.L_x_11477:
[----:B------:R-:W-:Y:S01]  /*65f0*/  BAR.SYNC.DEFER_BLOCKING 0x0 ;  /* 0x0000000000007b1d */ /* 0x000fe20000010000 */
[----:B------:R-:W-:Y:S01]  /*6600*/  UISETP.GE.U32.AND UP0, UPT, UR5, 0x42, UPT ;  /* 0x000000420500788c */ /* 0x000fe2000bf06070 */
[----:B------:R-:W-:-:S08]  /*6610*/  ISETP.GT.U32.AND P1, PT, R2, 0x1f, PT ;  /* 0x0000001f0200780c */ /* 0x000fd00003f24070 */
[----:B------:R-:W-:Y:S05]  /*6620*/  BRA.U !UP0, `(.L_x_11576) ;  /* 0x0000000108307547 */ /* 0x000fea000b800000 */
.L_x_11577:
        /* <DEDUP_REMOVED lines=8> */
[----:B-1----:R-:W-:-:S05]  /*66b0*/  @!P0 HMNMX2 R4, R4.H0_H0, R5.H0_H0, !PT ;  /* 0x2000000504048240 */ /* 0x002fca0007800800 */
[----:B------:R2:W-:Y:S01]  /*66c0*/  @!P0 STS.U16 [R3], R4 ;  /* 0x0000000403008388 */ /* 0x0005e20000000400 */
[----:B------:R-:W-:Y:S06]  /*66d0*/  BAR.SYNC.DEFER_BLOCKING 0x0 ;  /* 0x0000000000007b1d */ /* 0x000fec0000010000 */
[----:B------:R-:W-:Y:S05]  /*66e0*/  BRA.U UP0, `(.L_x_11577) ;  /* 0xfffffffd00d07547 */ /* 0x000fea000b83ffff */
.L_x_11576:
        /* <DEDUP_REMOVED lines=9> */
[----:B-1----:R-:W-:-:S04]  /*6780*/  HMNMX2 R4, R4.H0_H0, R5.H0_H0, !PT ;  /* 0x2000000504047240 */ /* 0x002fc80007800800 */
[----:B--2---:R-:W-:Y:S01]  /*6790*/  HMNMX2 R7, R4.H0_H0, R7.H0_H0, !PT ;  /* 0x2000000704077240 */ /* 0x004fe20007800800 */
[----:B------:R1:W-:Y:S03]  /*67a0*/  STS.U16 [R3], R4 ;  /* 0x0000000403007388 */ /* 0x0003e60000000400 */
[----:B---3--:R-:W-:Y:S01]  /*67b0*/  HMNMX2 R6, R7.H0_H0, R6.H0_H0, !PT ;  /* 0x2000000607067240 */ /* 0x008fe20007800800 */
[----:B------:R1:W-:Y:S03]  /*67c0*/  STS.U16 [R3], R7 ;  /* 0x0000000703007388 */ /* 0x0003e60000000400 */
[----:B0-----:R-:W-:Y:S01]  /*67d0*/  HMNMX2 R9, R6.H0_H0, R9.H0_H0, !PT ;  /* 0x2000000906097240 */ /* 0x001fe20007800800 */
[----:B------:R1:W-:Y:S03]  /*67e0*/  STS.U16 [R3], R6 ;  /* 0x0000000603007388 */ /* 0x0003e60000000400 */
[----:B----4-:R-:W-:Y:S01]  /*67f0*/  HMNMX2 R8, R9.H0_H0, R8.H0_H0, !PT ;  /* 0x2000000809087240 */ /* 0x010fe20007800800 */
[----:B------:R1:W-:Y:S03]  /*6800*/  STS.U16 [R3], R9 ;  /* 0x0000000903007388 */ /* 0x0003e60000000400 */
[----:B-----5:R-:W-:Y:S01]  /*6810*/  HMNMX2 R11, R8.H0_H0, R11.H0_H0, !PT ;  /* 0x2000000b080b7240 */ /* 0x020fe20007800800 */
        /* <DEDUP_REMOVED lines=11> */
        .weak           $__internal_244_$__cuda_sm20_div_s64
        .type           $__internal_244_$__cuda_sm20_div_s64,@function
        .size           $__internal_244_$__cuda_sm20_div_s64,($__internal_245_$__cuda_sm20_rem_s64 - $__internal_244_$__cuda_sm20_div_s64)
$__internal_244_$__cuda_sm20_div_s64:
        /* <DEDUP_REMOVED lines=82> */
[----:B------:R-:W-:Y:S06]  /*6df0*/  RET.REL.NODEC R12 `(uncontiguous_max_f16) ;  /* 0xffffff900c807950 */ /* 0x000fec0003c3ffff */
        .weak           $__internal_245_$__cuda_sm20_rem_s64
        .type           $__internal_245_$__cuda_sm20_rem_s64,@function
        .size           $__internal_245_$__cuda_sm20_rem_s64,(.L_x_32448 - $__internal_245_$__cuda_sm20_rem_s64)
$__internal_245_$__cuda_sm20_rem_s64:
        /* <DEDUP_REMOVED lines=76> */
[----:B------:R-:W-:Y:S06]  /*72c0*/  RET.REL.NODEC R26 `(uncontiguous_max_f16) ;  /* 0xffffff8c1a4c7950 */ /* 0x000fec0003c3ffff */
.L_x_11578:
        /* <DEDUP_REMOVED lines=11> */
.L_x_32448:


//--------------------- .text.contiguous_max_f16  --------------------------
	.section	.text.contiguous_max_f16,"ax",@progbits
	.align	128
        .global         contiguous_max_f16
        .type           contiguous_max_f16,@function
        .size           contiguous_max_f16,(.L_x_33150 - contiguous_max_f16)
        .other          contiguous_max_f16,@"STO_CUDA_ENTRY STV_DEFAULT"
contiguous_max_f16:
.text.contiguous_max_f16:
        /* <DEDUP_REMOVED lines=19> */
[----:B------:R-:W1:Y:S01]  /*0130*/  I2F.F16.U32 R8, 0xfc00 ;  /* 0x0000fc0000087906 */ /* 0x000e620000200800 */
[----:B------:R-:W-:Y:S02]  /*0140*/  UMOV UR4, 0x400 ;  /* 0x0000040000047882 */ /* 0x000fe40000000000 */
[----:B0-----:R-:W-:-:S06]  /*0150*/  ULEA UR4, UR6, UR4, 0x18 ;  /* 0x0000000406047291 */ /* 0x001fcc000f8ec0ff */
[----:B------:R-:W-:-:S05]  /*0160*/  LEA R3, R2, UR4, 0x1 ;  /* 0x0000000402037c11 */ /* 0x000fca000f8e08ff */
[----:B-1----:R0:W-:Y:S01]  /*0170*/  STS.U16 [R3], R8 ;  /* 0x0000000803007388 */ /* 0x0021e20000000400 */
[----:B------:R-:W-:Y:S01]  /*0180*/  BSSY.RECONVERGENT B0, `(.L_x_11579) ;  /* 0x000000d000007945 */ /* 0x000fe20003800200 */
[----:B------:R-:W-:Y:S02]  /*0190*/  ISETP.GT.U32.AND P1, PT, R2, 0x1f, PT ;  /* 0x0000001f0200780c */ /* 0x000fe40003f24070 */
[----:B--2---:R-:W-:-:S05]  /*01a0*/  @!P0 HMNMX2 R7, R4.H0_H0, R7.H0_H0, !PT ;  /* 0x2000000704078240 */ /* 0x004fca0007800800 */
        /* <DEDUP_REMOVED lines=10> */
.L_x_11580:
[----:B------:R-:W-:Y:S05]  /*0250*/  BSYNC.RECONVERGENT B0 ;  /* 0x0000000000007941 */ /* 0x000fea0003800200 */
.L_x_11579:
[----:B------:R-:W-:Y:S01]  /*0260*/  BAR.SYNC.DEFER_BLOCKING 0x0 ;  /* 0x0000000000007b1d */ /* 0x000fe20000010000 */
[----:B------:R-:W-:-:S09]  /*0270*/  UISETP.GE.U32.AND UP0, UPT, UR5, 0x42, UPT ;  /* 0x000000420500788c */ /* 0x000fd2000bf06070 */
[----:B------:R-:W-:Y:S05]  /*0280*/  BRA.U !UP0, `(.L_x_11581) ;  /* 0x0000000108307547 */ /* 0x000fea000b800000 */
.L_x_11582:
        /* <DEDUP_REMOVED lines=12> */
.L_x_11581:
        /* <DEDUP_REMOVED lines=9> */
[----:B-1----:R-:W-:-:S04]  /*03e0*/  HMNMX2 R4, R4.H0_H0, R5.H0_H0, !PT ;  /* 0x2000000504047240 */ /* 0x002fc80007800800 */
[----:B0-----:R-:W-:Y:S01]  /*03f0*/  HMNMX2 R7, R4.H0_H0, R7.H0_H0, !PT ;  /* 0x2000000704077240 */ /* 0x001fe20007800800 */
[----:B------:R0:W-:Y:S03]  /*0400*/  STS.U16 [R3], R4 ;  /* 0x0000000403007388 */ /* 0x0001e60000000400 */
[----:B--2---:R-:W-:Y:S01]  /*0410*/  HMNMX2 R6, R7.H0_H0, R6.H0_H0, !PT ;  /* 0x2000000607067240 */ /* 0x004fe20007800800 */
[----:B------:R0:W-:Y:S03]  /*0420*/  STS.U16 [R3], R7 ;  /* 0x0000000703007388 */ /* 0x0001e60000000400 */
[----:B---3--:R-:W-:Y:S01]  /*0430*/  HMNMX2 R9, R6.H0_H0, R9.H0_H0, !PT ;  /* 0x2000000906097240 */ /* 0x008fe20007800800 */
[----:B------:R0:W-:Y:S03]  /*0440*/  STS.U16 [R3], R6 ;  /* 0x0000000603007388 */ /* 0x0001e60000000400 */
[----:B----4-:R-:W-:Y:S01]  /*0450*/  HMNMX2 R8, R9.H0_H0, R8.H0_H0, !PT ;  /* 0x2000000809087240 */ /* 0x010fe20007800800 */
[----:B------:R0:W-:Y:S03]  /*0460*/  STS.U16 [R3], R9 ;  /* 0x0000000903007388 */ /* 0x0001e60000000400 */
[----:B-----5:R-:W-:Y:S01]  /*0470*/  HMNMX2 R11, R8.H0_H0, R11.H0_H0, !PT ;  /* 0x2000000b080b7240 */ /* 0x020fe20007800800 */
        /* <DEDUP_REMOVED lines=11> */
.L_x_11583:
        /* <DEDUP_REMOVED lines=13> */
.L_x_33150:


//--------------------- .text.contiguous_max33_f64 --------------------------
	.section	.text.contiguous_max33_f64,"ax",@progbits
	.align	128
        .global         contiguous_max33_f64
        .type           contiguous_max33_f64,@function
        .size           contiguous_max33_f64,(.L_x_33151 - contiguous_max33_f64)
        .other          contiguous_max33_f64,@"STO_CUDA_ENTRY STV_DEFAULT"
contiguous_max33_f64:
.text.contiguous_max33_f64:
[----:B------:R-:W-:Y:S01]  /*0000*/  LDC R1, c[0x0][0x37c] ;  /* 0x0000df00ff017b82 */ /* 0x000fe20000000800 */
[----:B------:R-:W0:Y:S01]  /*0010*/  S2R R8, SR_TID.Y ;  /* 0x0000000000087919 */ /* 0x000e220000002200 */
[----:B------:R-:W1:Y:S06]  /*0020*/  LDCU UR8, c[0x0][0x360] ;  /* 0x00006c00ff0877ac */ /* 0x000e6c0008000800 */
[----:B------:R-:W0:Y:S01]  /*0030*/  S2UR UR9, SR_CTAID.Y ;  /* 0x00000000000979c3 */ /* 0x000e220000002600 */
[----:B------:R-:W-:Y:S01]  /*0040*/  IMAD.MOV.U32 R6, RZ, RZ, 0x0 ;  /* 0x00000000ff067424 */ /* 0x000fe200078e00ff */
[----:B------:R-:W1:Y:S01]  /*0050*/  S2R R13, SR_TID.X ;  /* 0x00000000000d7919 */ /* 0x000e620000002100 */
[----:B------:R-:W2:Y:S01]  /*0060*/  LDCU.64 UR6, c[0x0][0x3a0] ;  /* 0x00007400ff0677ac */ /* 0x000ea20008000a00 */
[----:B------:R-:W-:Y:S01]  /*0070*/  IMAD.MOV.U32 R7, RZ, RZ, -0x100000 ;  /* 0xfff00000ff077424 */ /* 0x000fe200078e00ff */
[----:B------:R-:W3:Y:S01]  /*0080*/  S2R R2, SR_CTAID.X ;  /* 0x0000000000027919 */ /* 0x000ee20000002500 */
[----:B------:R-:W-:-:S02]  /*0090*/  UMOV UR4, 0x400 ;  /* 0x0000040000047882 */ /* 0x000fc40000000000 */
        /* <DEDUP_REMOVED lines=12> */
[----:B------:R0:W-:Y:S01]  /*0160*/  STS.64 [R9], R6 ;  /* 0x0000000609007388 */ /* 0x0001e20000000a00 */
[----:B------:R-:W-:Y:S05]  /*0170*/  @P0 EXIT ;  /* 0x000000000000094d */ /* 0x000fea0003800000 */
[----:B0-----:R-:W0:Y:S01]  /*0180*/  LDC.64 R6, c[0x0][0x388] ;  /* 0x0000e200ff067b82 */ /* 0x001e220000000a00 */
[----:B------:R-:W1:Y:S01]  /*0190*/  LDCU.64 UR6, c[0x0][0x358] ;  /* 0x00006b00ff0677ac */ /* 0x000e620008000a00 */
[----:B------:R-:W-:-:S04]  /*01a0*/  IMAD R11, R3, R4, R2 ;  /* 0x00000004030b7224 */ /* 0x000fc800078e0202 */
[----:B0-----:R-:W-:-:S06]  /*01b0*/  IMAD.WIDE.U32 R6, R11, 0x8, R6 ;  /* 0x000000080b067825 */ /* 0x001fcc00078e0006 */
[----:B-1----:R-:W2:Y:S01]  /*01c0*/  LDG.E.64 R6, desc[UR6][R6.64] ;  /* 0x0000000606067981 */ /* 0x002ea2000c1e1b00 */
[----:B------:R-:W-:-:S03]  /*01d0*/  ISETP.NE.AND P0, PT, R8, RZ, PT ;  /* 0x000000ff0800720c */ /* 0x000fc60003f05270 */
[----:B--2---:R0:W-:Y:S01]  /*01e0*/  STS.64 [R9], R6 ;  /* 0x0000000609007388 */ /* 0x0041e20000000a00 */
[----:B------:R-:W-:Y:S09]  /*01f0*/  BAR.SYNC.DEFER_BLOCKING 0x0 ;  /* 0x0000000000007b1d */ /* 0x000ff20000010000 */
[----:B------:R-:W-:Y:S05]  /*0200*/  @P0 EXIT ;  /* 0x000000000000094d */ /* 0x000fea0003800000 */
[----:B------:R-:W-:-:S13]  /*0210*/  ISETP.GT.U32.AND P0, PT, R15, 0x1, PT ;  /* 0x000000010f00780c */ /* 0x000fda0003f04070 */
[----:B------:R-:W-:-:S06]  /*0220*/  @!P0 LEA R16, R13, UR4, 0x3 ;  /* 0x000000040d108c11 */ /* 0x000fcc000f8e18ff */
[----:B------:R-:W1:Y:S01]  /*0230*/  @!P0 LDS.64 R16, [R16] ;  /* 0x0000000010108984 */ /* 0x000e620000000a00 */
[----:B------:R-:W-:Y:S05]  /*0240*/  @!P0 BRA `(.L_x_11584) ;  /* 0x0000000800b88947 */ /* 0x000fea0003800000 */
[----:B0-----:R-:W-:Y:S01]  /*0250*/  LEA R7, R13, UR4, 0x3 ;  /* 0x000000040d077c11 */ /* 0x001fe2000f8e18ff */
[C---:B------:R-:W-:Y:S02]  /*0260*/  VIADD R0, R15.reuse, 0xfffffffe ;  /* 0xfffffffe0f007836 */ /* 0x040fe40000000000 */
[----:B------:R-:W-:Y:S02]  /*0270*/  VIADD R6, R15, 0xffffffff ;  /* 0xffffffff0f067836 */ /* 0x000fe40000000000 */
[----:B-1----:R0:W1:Y:S01]  /*0280*/  LDS.64 R16, [R7] ;  /* 0x0000000007107984 */ /* 0x0020620000000a00 */
        /* <DEDUP_REMOVED lines=11> */
.L_x_11586:
[----:B------:R-:W0:Y:S01]  /*0340*/  LDS.64 R18, [R11] ;  /* 0x000000000b127984 */ /* 0x000e220000000a00 */
[C---:B------:R-:W-:Y:S01]  /*0350*/  IMAD R8, R15.reuse, UR8, RZ ;  /* 0x000000080f087c24 */ /* 0x040fe2000f8e02ff */
[----:B------:R-:W-:Y:S01]  /*0360*/  IADD3 R14, PT, PT, R14, 0x8, RZ ;  /* 0x000000080e0e7810 */ /* 0x000fe20007ffe0ff */
[----:B-1----:R-:W-:Y:S02]  /*0370*/  IMAD.MOV.U32 R23, RZ, RZ, R16 ;  /* 0x000000ffff177224 */ /* 0x002fe400078e0010 */
[----:B------:R-:W-:Y:S01]  /*0380*/  IMAD.MOV.U32 R25, RZ, RZ, R17 ;  /* 0x000000ffff197224 */ /* 0x000fe200078e0011 */
[----:B------:R-:W-:Y:S01]  /*0390*/  LEA R20, R8, R7, 0x3 ;  /* 0x0000000708147211 */ /* 0x000fe200078e18ff */
[----:B------:R-:W-:Y:S02]  /*03a0*/  VIADD R10, R10, 0x8 ;  /* 0x000000080a0a7836 */ /* 0x000fe40000000000 */
[----:B------:R-:W-:Y:S02]  /*03b0*/  VIADD R15, R15, 0x8 ;  /* 0x000000080f0f7836 */ /* 0x000fe40000000000 */
[----:B------:R1:W2:Y:S01]  /*03c0*/  LDS.64 R12, [R20+UR5] ;  /* 0x00000005140c7984 */ /* 0x0002a20008000a00 */
[----:B------:R-:W-:-:S04]  /*03d0*/  VIADD R21, R20, UR5 ;  /* 0x0000000514157c36 */ /* 0x000fc80008000000 */
[----:B------:R-:W-:Y:S01]  /*03e0*/  VIADD R22, R21, UR5 ;  /* 0x0000000515167c36 */ /* 0x000fe20008000000 */
[----:B------:R-:W3:Y:S01]  /*03f0*/  LDS.64 R8, [R21+UR5] ;  /* 0x0000000515087984 */ /* 0x000ee20008000a00 */
[----:B0-----:R-:W-:Y:S01]  /*0400*/  DSETP.MAX.AND P0, P1, R18, R16, PT ;  /* 0x000000101200722a */ /* 0x001fe2000390f000 */
[----:B------:R-:W-:-:S05]  /*0410*/  IMAD.MOV.U32 R16, RZ, RZ, R19 ;  /* 0x000000ffff107224 */ /* 0x000fca00078e0013 */
[----:B------:R-:W-:Y:S02]  /*0420*/  SEL R18, R18, R23, P0 ;  /* 0x0000001712127207 */ /* 0x000fe40000000000 */
[----:B------:R-:W-:Y:S02]  /*0430*/  FSEL R27, R16, R25, P0 ;  /* 0x00000019101b7208 */ /* 0x000fe40000000000 */
[----:B------:R3:W0:Y:S01]  /*0440*/  LDS.64 R16, [R22+UR5] ;  /* 0x0000000516107984 */ /* 0x0006220008000a00 */
[----:B-1----:R-:W-:Y:S01]  /*0450*/  IMAD.MOV.U32 R20, RZ, RZ, R18 ;  /* 0x000000ffff147224 */ /* 0x002fe200078e0012 */
[----:B--2---:R-:W-:Y:S02]  /*0460*/  MOV R24, R13 ;  /* 0x0000000d00187202 */ /* 0x004fe40000000f00 */
[----:B------:R-:W-:-:S05]  /*0470*/  @P1 LOP3.LUT R27, R25, 0x80000, RZ, 0xfc, !PT ;  /* 0x00080000191b1812 */ /* 0x000fca00078efcff */
[----:B------:R-:W-:-:S06]  /*0480*/  IMAD.MOV.U32 R19, RZ, RZ, R27 ;  /* 0x000000ffff137224 */ /* 0x000fcc00078e001b */
[----:B------:R-:W-:-:S06]  /*0490*/  DSETP.MAX.AND P0, P1, R18, R12, PT ;  /* 0x0000000c1200722a */ /* 0x000fcc000390f000 */
[----:B------:R-:W-:Y:S02]  /*04a0*/  FSEL R19, R19, R24, P0 ;  /* 0x0000001813137208 */ /* 0x000fe40000000000 */
[----:B------:R-:W-:Y:S01]  /*04b0*/  SEL R18, R20, R12, P0 ;  /* 0x0000000c14127207 */ /* 0x000fe20000000000 */
[----:B------:R-:W-:Y:S02]  /*04c0*/  VIADD R20, R22, UR5 ;  /* 0x0000000516147c36 */ /* 0x000fe40008000000 */
[----:B---3--:R-:W-:Y:S02]  /*04d0*/  IMAD.MOV.U32 R22, RZ, RZ, R9 ;  /* 0x000000ffff167224 */ /* 0x008fe400078e0009 */
[----:B------:R-:W-:Y:S01]  /*04e0*/  IMAD.MOV.U32 R21, RZ, RZ, R18 ;  /* 0x000000ffff157224 */ /* 0x000fe200078e0012 */
[----:B------:R-:W-:Y:S01]  /*04f0*/  @P1 LOP3.LUT R19, R24, 0x80000, RZ, 0xfc, !PT ;  /* 0x0008000018131812 */ /* 0x000fe200078efcff */
[----:B------:R1:W2:Y:S05]  /*0500*/  LDS.64 R12, [R20+UR5] ;  /* 0x00000005140c7984 */ /* 0x0002aa0008000a00 */
[----:B------:R-:W-:-:S06]  /*0510*/  DSETP.MAX.AND P0, P1, R18, R8, PT ;  /* 0x000000081200722a */ /* 0x000fcc000390f000 */
[----:B------:R-:W-:Y:S02]  /*0520*/  FSEL R19, R19, R22, P0 ;  /* 0x0000001613137208 */ /* 0x000fe40000000000 */
[----:B------:R-:W-:Y:S01]  /*0530*/  SEL R18, R21, R8, P0 ;  /* 0x0000000815127207 */ /* 0x000fe20000000000 */
[----:B------:R-:W-:-:S04]  /*0540*/  VIADD R21, R20, UR5 ;  /* 0x0000000514157c36 */ /* 0x000fc80008000000 */
[----:B-1----:R-:W-:Y:S01]  /*0550*/  IMAD.MOV.U32 R20, RZ, RZ, R18 ;  /* 0x000000ffff147224 */ /* 0x002fe200078e0012 */
[----:B------:R-:W-:Y:S01]  /*0560*/  @P1 LOP3.LUT R19, R22, 0x80000, RZ, 0xfc, !PT ;  /* 0x0008000016131812 */ /* 0x000fe200078efcff */
[----:B------:R1:W3:Y:S01]  /*0570*/  LDS.64 R8, [R21+UR5] ;  /* 0x0000000515087984 */ /* 0x0002e20008000a00 */
[----:B0-----:R-:W-:-:S04]  /*0580*/  IMAD.MOV.U32 R22, RZ, RZ, R17 ;  /* 0x000000ffff167224 */ /* 0x001fc800078e0011 */
[----:B------:R-:W-:-:S06]  /*0590*/  DSETP.MAX.AND P0, P1, R18, R16, PT ;  /* 0x000000101200722a */ /* 0x000fcc000390f000 */
[----:B------:R-:W-:Y:S02]  /*05a0*/  FSEL R19, R19, R22, P0 ;  /* 0x0000001613137208 */ /* 0x000fe40000000000 */
[----:B------:R-:W-:Y:S01]  /*05b0*/  SEL R18, R20, R16, P0 ;  /* 0x0000001014127207 */ /* 0x000fe20000000000 */
[----:B------:R-:W-:-:S03]  /*05c0*/  VIADD R20, R21, UR5 ;  /* 0x0000000515147c36 */ /* 0x000fc60008000000 */
[----:B-1----:R-:W-:Y:S02]  /*05d0*/  MOV R21, R18 ;  /* 0x0000001200157202 */ /* 0x002fe40000000f00 */
[----:B------:R-:W-:Y:S01]  /*05e0*/  @P1 LOP3.LUT R19, R22, 0x80000, RZ, 0xfc, !PT ;  /* 0x0008000016131812 */ /* 0x000fe200078efcff */
[----:B------:R0:W1:Y:S01]  /*05f0*/  LDS.64 R16, [R20+UR5] ;  /* 0x0000000514107984 */ /* 0x0000620008000a00 */
[----:B--2---:R-:W-:-:S04]  /*0600*/  IMAD.MOV.U32 R22, RZ, RZ, R13 ;  /* 0x000000ffff167224 */ /* 0x004fc800078e000d */
[----:B------:R-:W-:-:S06]  /*0610*/  DSETP.MAX.AND P0, P1, R18, R12, PT ;  /* 0x0000000c1200722a */ /* 0x000fcc000390f000 */
[----:B------:R-:W-:Y:S02]  /*0620*/  FSEL R19, R19, R22, P0 ;  /* 0x0000001613137208 */ /* 0x000fe40000000000 */
[----:B------:R-:W-:Y:S01]  /*0630*/  SEL R18, R21, R12, P0 ;  /* 0x0000000c15127207 */ /* 0x000fe20000000000 */
[----:B------:R-:W-:-:S05]  /*0640*/  VIADD R12, R20, UR5 ;  /* 0x00000005140c7c36 */ /* 0x000fca0008000000 */
[----:B------:R-:W-:Y:S01]  /*0650*/  @P1 LOP3.LUT R19, R22, 0x80000, RZ, 0xfc, !PT ;  /* 0x0008000016131812 */ /* 0x000fe200078efcff */
[----:B------:R-:W2:Y:S01]  /*0660*/  LDS.64 R12, [R12+UR5] ;  /* 0x000000050c0c7984 */ /* 0x000ea20008000a00 */
[----:B---3--:R-:W-:-:S03]  /*0670*/  IMAD.MOV.U32 R21, RZ, RZ, R9 ;  /* 0x000000ffff157224 */ /* 0x008fc600078e0009 */
[----:B0-----:R-:W-:Y:S01]  /*0680*/  IMAD.MOV.U32 R20, RZ, RZ, R19 ;  /* 0x000000ffff147224 */ /* 0x001fe200078e0013 */
[----:B------:R-:W-:-:S06]  /*0690*/  DSETP.MAX.AND P0, P1, R18, R8, PT ;  /* 0x000000081200722a */ /* 0x000fcc000390f000 */
[----:B------:R-:W-:Y:S02]  /*06a0*/  FSEL R23, R20, R21, P0 ;  /* 0x0000001514177208 */ /* 0x000fe40000000000 */
[----:B------:R-:W-:Y:S02]  /*06b0*/  SEL R8, R18, R8, P0 ;  /* 0x0000000812087207 */ /* 0x000fe40000000000 */
[----:B------:R-:W0:Y:S03]  /*06c0*/  LDC R18, c[0x0][0x360] ;  /* 0x0000d800ff127b82 */ /* 0x000e260000000800 */
[----:B------:R-:W-:Y:S01]  /*06d0*/  IMAD.MOV.U32 R19, RZ, RZ, R8 ;  /* 0x000000ffff137224 */ /* 0x000fe200078e0008 */
[----:B------:R-:W-:Y:S01]  /*06e0*/  @P1 LOP3.LUT R23, R21, 0x80000, RZ, 0xfc, !PT ;  /* 0x0008000015171812 */ /* 0x000fe200078efcff */
[----:B-1----:R-:W-:-:S04]  /*06f0*/  IMAD.MOV.U32 R20, RZ, RZ, R17 ;  /* 0x000000ffff147224 */ /* 0x002fc800078e0011 */
[----:B------:R-:W-:-:S06]  /*0700*/  IMAD.MOV.U32 R9, RZ, RZ, R23 ;  /* 0x000000ffff097224 */ /* 0x000fcc00078e0017 */
[----:B------:R-:W-:-:S06]  /*0710*/  DSETP.MAX.AND P0, P1, R8, R16, PT ;  /* 0x000000100800722a */ /* 0x000fcc000390f000 */
[----:B------:R-:W-:Y:S02]  /*0720*/  FSEL R9, R9, R20, P0 ;  /* 0x0000001409097208 */ /* 0x000fe40000000000 */
[----:B------:R-:W-:Y:S01]  /*0730*/  SEL R8, R19, R16, P0 ;  /* 0x0000001013087207 */ /* 0x000fe20000000000 */
[----:B0-----:R-:W-:Y:S01]  /*0740*/  IMAD R11, R18, 0x40, R11 ;  /* 0x00000040120b7824 */ /* 0x001fe200078e020b */
[----:B------:R-:W-:-:S03]  /*0750*/  ISETP.NE.AND P0, PT, R14, RZ, PT ;  /* 0x000000ff0e00720c */ /* 0x000fc60003f05270 */
[----:B------:R-:W-:Y:S01]  /*0760*/  IMAD.MOV.U32 R16, RZ, RZ, R8 ;  /* 0x000000ffff107224 */ /* 0x000fe200078e0008 */
[----:B------:R-:W-:-:S06]  /*0770*/  @P1 LOP3.LUT R9, R20, 0x80000, RZ, 0xfc, !PT ;  /* 0x0008000014091812 */ /* 0x000fcc00078efcff */
[----:B--2---:R-:W-:Y:S01]  /*0780*/  DSETP.MAX.AND P1, P2, R8, R12, PT ;  /* 0x0000000c0800722a */ /* 0x004fe20003a2f000 */
[----:B------:R-:W-:-:S05]  /*0790*/  IMAD.MOV.U32 R8, RZ, RZ, R13 ;  /* 0x000000ffff087224 */ /* 0x000fca00078e000d */
[----:B------:R-:W-:Y:S02]  /*07a0*/  SEL R16, R16, R12, P1 ;  /* 0x0000000c10107207 */ /* 0x000fe40000800000 */
[----:B------:R-:W-:-:S06]  /*07b0*/  FSEL R17, R9, R8, P1 ;  /* 0x0000000809117208 */ /* 0x000fcc0000800000 */
[----:B------:R-:W-:Y:S01]  /*07c0*/  @P2 LOP3.LUT R17, R8, 0x80000, RZ, 0xfc, !PT ;  /* 0x0008000008112812 */ /* 0x000fe200078efcff */
[----:B------:R-:W-:Y:S06]  /*07d0*/  @P0 BRA `(.L_x_11586) ;  /* 0xfffffff800d80947 */ /* 0x000fec000383ffff */
[----:B------:R-:W-:-:S07]  /*07e0*/  VIADD R10, R10, 0x1 ;  /* 0x000000010a0a7836 */ /* 0x000fce0000000000 */
.L_x_11585:
[----:B------:R-:W-:-:S13]  /*07f0*/  ISETP.NE.AND P0, PT, R0, RZ, PT ;  /* 0x000000ff0000720c */ /* 0x000fda0003f05270 */
[----:B------:R-:W-:Y:S05]  /*0800*/  @!P0 BRA `(.L_x_11587) ;  /* 0x0000000400448947 */ /* 0x000fea0003800000 */
[----:B------:R-:W-:Y:S02]  /*0810*/  ISETP.GE.U32.AND P1, PT, R0, 0x4, PT ;  /* 0x000000040000780c */ /* 0x000fe40003f26070 */
[----:B------:R-:W-:-:S04]  /*0820*/  LOP3.LUT R19, R6, 0x3, RZ, 0xc0, !PT ;  /* 0x0000000306137812 */ /* 0x000fc800078ec0ff */
[----:B------:R-:W-:-:S07]  /*0830*/  ISETP.NE.AND P0, PT, R19, RZ, PT ;  /* 0x000000ff1300720c */ /* 0x000fce0003f05270 */
[----:B------:R-:W-:Y:S06]  /*0840*/  @!P1 BRA `(.L_x_11588) ;  /* 0x00000000009c9947 */ /* 0x000fec0003800000 */
[----:B------:R-:W-:Y:S01]  /*0850*/  IMAD R0, R10, UR8, RZ ;  /* 0x000000080a007c24 */ /* 0x000fe2000f8e02ff */
[----:B------:R-:W0:Y:S01]  /*0860*/  LDC R21, c[0x0][0x360] ;  /* 0x0000d800ff157b82 */ /* 0x000e220000000800 */
[----:B-1----:R-:W-:Y:S02]  /*0870*/  IMAD.MOV.U32 R20, RZ, RZ, R17 ;  /* 0x000000ffff147224 */ /* 0x002fe400078e0011 */
[----:B------:R-:W-:Y:S02]  /*0880*/  IMAD R0, R0, 0x8, R7 ;  /* 0x0000000800007824 */ /* 0x000fe400078e0207 */
[----:B------:R-:W-:-:S03]  /*0890*/  VIADD R10, R10, 0x4 ;  /* 0x000000040a0a7836 */ /* 0x000fc60000000000 */
[----:B------:R-:W1:Y:S01]  /*08a0*/  LDS.64 R14, [R0] ;  /* 0x00000000000e7984 */ /* 0x000e620000000a00 */
[----:B0-----:R-:W-:-:S05]  /*08b0*/  LEA R11, R21, R0, 0x3 ;  /* 0x00000000150b7211 */ /* 0x001fca00078e18ff */
[----:B------:R-:W0:Y:S01]  /*08c0*/  LDS.64 R12, [R11] ;  /* 0x000000000b0c7984 */ /* 0x000e220000000a00 */
[----:B------:R-:W-:-:S05]  /*08d0*/  IMAD R18, R21, 0x8, R11 ;  /* 0x0000000815127824 */ /* 0x000fca00078e020b */
[----:B------:R-:W2:Y:S01]  /*08e0*/  LDS.64 R8, [R18] ;  /* 0x0000000012087984 */ /* 0x000ea20000000a00 */
[----:B-1----:R-:W-:Y:S01]  /*08f0*/  DSETP.MAX.AND P1, P2, R16, R14, PT ;  /* 0x0000000e1000722a */ /* 0x002fe20003a2f000 */
[----:B------:R-:W-:Y:S02]  /*0900*/  IMAD.MOV.U32 R23, RZ, RZ, R15 ;  /* 0x000000ffff177224 */ /* 0x000fe400078e000f */
[----:B------:R-:W-:-:S03]  /*0910*/  IMAD R17, R21, 0x8, R18 ;  /* 0x0000000815117824 */ /* 0x000fc600078e0212 */
[----:B------:R-:W-:Y:S02]  /*0920*/  FSEL R25, R20, R23, P1 ;  /* 0x0000001714197208 */ /* 0x000fe40000800000 */
[----:B------:R-:W-:Y:S02]  /*0930*/  SEL R16, R16, R14, P1 ;  /* 0x0000000e10107207 */ /* 0x000fe40000800000 */
[----:B------:R1:W3:Y:S04]  /*0940*/  LDS.64 R14, [R17] ;  /* 0x00000000110e7984 */ /* 0x0002e80000000a00 */
[----:B------:R-:W-:-:S05]  /*0950*/  @P2 LOP3.LUT R25, R23, 0x80000, RZ, 0xfc, !PT ;  /* 0x0008000017192812 */ /* 0x000fca00078efcff */
[----:B-1----:R-:W-:Y:S02]  /*0960*/  IMAD.MOV.U32 R17, RZ, RZ, R25 ;  /* 0x000000ffff117224 */ /* 0x002fe400078e0019 */
[----:B0-----:R-:W-:Y:S02]  /*0970*/  IMAD.MOV.U32 R11, RZ, RZ, R13 ;  /* 0x000000ffff0b7224 */ /* 0x001fe400078e000d */
[----:B------:R-:W-:Y:S02]  /*0980*/  IMAD.MOV.U32 R0, RZ, RZ, R17 ;  /* 0x000000ffff007224 */ /* 0x000fe400078e0011 */
[----:B------:R-:W-:-:S06]  /*0990*/  DSETP.MAX.AND P1, P2, R16, R12, PT ;  /* 0x0000000c1000722a */ /* 0x000fcc0003a2f000 */
[----:B------:R-:W-:Y:S02]  /*09a0*/  FSEL R21, R0, R11, P1 ;  /* 0x0000000b00157208 */ /* 0x000fe40000800000 */
[----:B------:R-:W-:-:S06]  /*09b0*/  SEL R12, R16, R12, P1 ;  /* 0x0000000c100c7207 */ /* 0x000fcc0000800000 */
[----:B------:R-:W-:Y:S01]  /*09c0*/  @P2 LOP3.LUT R21, R11, 0x80000, RZ, 0xfc, !PT ;  /* 0x000800000b152812 */ /* 0x000fe200078efcff */
[----:B--2---:R-:W-:-:S03]  /*09d0*/  IMAD.MOV.U32 R11, RZ, RZ, R9 ;  /* 0x000000ffff0b7224 */ /* 0x004fc600078e0009 */
[----:B------:R-:W-:-:S05]  /*09e0*/  MOV R13, R21 ;  /* 0x00000015000d7202 */ /* 0x000fca0000000f00 */
[----:B------:R-:W-:Y:S01]  /*09f0*/  IMAD.MOV.U32 R0, RZ, RZ, R13 ;  /* 0x000000ffff007224 */ /* 0x000fe200078e000d */
[----:B------:R-:W-:-:S06]  /*0a00*/  DSETP.MAX.AND P1, P2, R12, R8, PT ;  /* 0x000000080c00722a */ /* 0x000fcc0003a2f000 */
[----:B------:R-:W-:Y:S02]  /*0a10*/  FSEL R17, R0, R11, P1 ;  /* 0x0000000b00117208 */ /* 0x000fe40000800000 */
[----:B------:R-:W-:-:S06]  /*0a20*/  SEL R8, R12, R8, P1 ;  /* 0x000000080c087207 */ /* 0x000fcc0000800000 */
[----:B------:R-:W-:-:S05]  /*0a30*/  @P2 LOP3.LUT R17, R11, 0x80000, RZ, 0xfc, !PT ;  /* 0x000800000b112812 */ /* 0x000fca00078efcff */
[----:B------:R-:W-:Y:S02]  /*0a40*/  IMAD.MOV.U32 R9, RZ, RZ, R17 ;  /* 0x000000ffff097224 */ /* 0x000fe400078e0011 */
[----:B---3--:R-:W-:Y:S02]  /*0a50*/  IMAD.MOV.U32 R17, RZ, RZ, R14 ;  /* 0x000000ffff117224 */ /* 0x008fe400078e000e */
[----:B------:R-:W-:Y:S02]  /*0a60*/  IMAD.MOV.U32 R0, RZ, RZ, R9 ;  /* 0x000000ffff007224 */ /* 0x000fe400078e0009 */
[----:B------:R-:W-:-:S06]  /*0a70*/  DSETP.MAX.AND P1, P2, R8, R14, PT ;  /* 0x0000000e0800722a */ /* 0x000fcc0003a2f000 */
[----:B------:R-:W-:Y:S02]  /*0a80*/  FSEL R11, R0, R15, P1 ;  /* 0x0000000f000b7208 */ /* 0x000fe40000800000 */
[----:B------:R-:W-:-:S06]  /*0a90*/  SEL R16, R8, R17, P1 ;  /* 0x0000001108107207 */ /* 0x000fcc0000800000 */
[----:B------:R-:W-:-:S05]  /*0aa0*/  @P2 LOP3.LUT R11, R15, 0x80000, RZ, 0xfc, !PT ;  /* 0x000800000f0b2812 */ /* 0x000fca00078efcff */
[----:B------:R-:W-:-:S07]  /*0ab0*/  IMAD.MOV.U32 R17, RZ, RZ, R11 ;  /* 0x000000ffff117224 */ /* 0x000fce00078e000b */
.L_x_11588:
[----:B------:R-:W-:Y:S05]  /*0ac0*/  @!P0 BRA `(.L_x_11587) ;  /* 0x0000000000948947 */ /* 0x000fea0003800000 */
[----:B------:R-:W-:Y:S02]  /*0ad0*/  ISETP.NE.AND P1, PT, R19, 0x1, PT ;  /* 0x000000011300780c */ /* 0x000fe40003f25270 */
[----:B------:R-:W-:-:S04]  /*0ae0*/  LOP3.LUT R6, R6, 0x1, RZ, 0xc0, !PT ;  /* 0x0000000106067812 */ /* 0x000fc800078ec0ff */
[----:B------:R-:W-:-:S07]  /*0af0*/  ISETP.NE.U32.AND P0, PT, R6, 0x1, PT ;  /* 0x000000010600780c */ /* 0x000fce0003f05070 */
[----:B------:R-:W-:Y:S06]  /*0b00*/  @!P1 BRA `(.L_x_11589) ;  /* 0x0000000000549947 */ /* 0x000fec0003800000 */
[C---:B------:R-:W-:Y:S01]  /*0b10*/  IMAD R0, R10.reuse, UR8, RZ ;  /* 0x000000080a007c24 */ /* 0x040fe2000f8e02ff */
[----:B------:R-:W0:Y:S01]  /*0b20*/  LDC R11, c[0x0][0x360] ;  /* 0x0000d800ff0b7b82 */ /* 0x000e220000000800 */
[----:B-1----:R-:W-:Y:S02]  /*0b30*/  IMAD.MOV.U32 R6, RZ, RZ, R17 ;  /* 0x000000ffff067224 */ /* 0x002fe400078e0011 */
[----:B------:R-:W-:Y:S01]  /*0b40*/  VIADD R10, R10, 0x2 ;  /* 0x000000020a0a7836 */ /* 0x000fe20000000000 */
[----:B------:R-:W-:-:S05]  /*0b50*/  LEA R0, R0, R7, 0x3 ;  /* 0x0000000700007211 */ /* 0x000fca00078e18ff */
[----:B------:R-:W1:Y:S01]  /*0b60*/  LDS.64 R8, [R0] ;  /* 0x0000000000087984 */ /* 0x000e620000000a00 */
[----:B0-----:R-:W-:-:S06]  /*0b70*/  IMAD R12, R11, 0x8, R0 ;  /* 0x000000080b0c7824 */ /* 0x001fcc00078e0200 */
[----:B------:R-:W0:Y:S01]  /*0b80*/  LDS.64 R12, [R12] ;  /* 0x000000000c0c7984 */ /* 0x000e220000000a00 */
[----:B-1----:R-:W-:Y:S01]  /*0b90*/  DSETP.MAX.AND P1, P2, R16, R8, PT ;  /* 0x000000081000722a */ /* 0x002fe20003a2f000 */
[----:B------:R-:W-:-:S05]  /*0ba0*/  IMAD.MOV.U32 R11, RZ, RZ, R9 ;  /* 0x000000ffff0b7224 */ /* 0x000fca00078e0009 */
[----:B------:R-:W-:Y:S02]  /*0bb0*/  FSEL R15, R6, R11, P1 ;  /* 0x0000000b060f7208 */ /* 0x000fe40000800000 */
[----:B------:R-:W-:-:S06]  /*0bc0*/  SEL R8, R16, R8, P1 ;  /* 0x0000000810087207 */ /* 0x000fcc0000800000 */
[----:B------:R-:W-:-:S05]  /*0bd0*/  @P2 LOP3.LUT R15, R11, 0x80000, RZ, 0xfc, !PT ;  /* 0x000800000b0f2812 */ /* 0x000fca00078efcff */
[----:B------:R-:W-:Y:S02]  /*0be0*/  IMAD.MOV.U32 R9, RZ, RZ, R15 ;  /* 0x000000ffff097224 */ /* 0x000fe400078e000f */
[----:B0-----:R-:W-:Y:S02]  /*0bf0*/  IMAD.MOV.U32 R17, RZ, RZ, R12 ;  /* 0x000000ffff117224 */ /* 0x001fe400078e000c */
[----:B------:R-:W-:Y:S02]  /*0c00*/  IMAD.MOV.U32 R0, RZ, RZ, R9 ;  /* 0x000000ffff007224 */ /* 0x000fe400078e0009 */
[----:B------:R-:W-:-:S06]  /*0c10*/  DSETP.MAX.AND P1, P2, R8, R12, PT ;  /* 0x0000000c0800722a */ /* 0x000fcc0003a2f000 */
[----:B------:R-:W-:Y:S02]  /*0c20*/  FSEL R11, R0, R13, P1 ;  /* 0x0000000d000b7208 */ /* 0x000fe40000800000 */
[----:B------:R-:W-:-:S06]  /*0c30*/  SEL R16, R8, R17, P1 ;  /* 0x0000001108107207 */ /* 0x000fcc0000800000 */
[----:B------:R-:W-:-:S04]  /*0c40*/  @P2 LOP3.LUT R11, R13, 0x80000, RZ, 0xfc, !PT ;  /* 0x000800000d0b2812 */ /* 0x000fc800078efcff */
[----:B------:R-:W-:-:S07]  /*0c50*/  MOV R17, R11 ;  /* 0x0000000b00117202 */ /* 0x000fce0000000f00 */
.L_x_11589:
[----:B------:R-:W-:Y:S02]  /*0c60*/  @!P0 IMAD R10, R10, UR8, RZ ;  /* 0x000000080a0a8c24 */ /* 0x000fe4000f8e02ff */
[----:B-1----:R-:W-:Y:S02]  /*0c70*/  @!P0 IMAD.MOV.U32 R0, RZ, RZ, R17 ;  /* 0x000000ffff008224 */ /* 0x002fe400078e0011 */
[----:B------:R-:W-:-:S06]  /*0c80*/  @!P0 IMAD R8, R10, 0x8, R7 ;  /* 0x000000080a088824 */ /* 0x000fcc00078e0207 */
[----:B------:R-:W0:Y:S02]  /*0c90*/  @!P0 LDS.64 R8, [R8] ;  /* 0x0000000008088984 */ /* 0x000e240000000a00 */
[----:B0-----:R-:W-:Y:S01]  /*0ca0*/  @!P0 DSETP.MAX.AND P1, P2, R16, R8, PT ;  /* 0x000000081000822a */ /* 0x001fe20003a2f000 */
[----:B------:R-:W-:-:S05]  /*0cb0*/  @!P0 IMAD.MOV.U32 R11, RZ, RZ, R9 ;  /* 0x000000ffff0b8224 */ /* 0x000fca00078e0009 */
[----:B------:R-:W-:Y:S01]  /*0cc0*/  @!P0 FSEL R6, R0, R11, P1 ;  /* 0x0000000b00068208 */ /* 0x000fe20000800000 */
[----:B------:R-:W-:Y:S01]  /*0cd0*/  @!P0 IMAD.MOV.U32 R0, RZ, RZ, R16 ;  /* 0x000000ffff008224 */ /* 0x000fe200078e0010 */
[----:B------:R-:W-:Y:S01]  /*0ce0*/  @!P0 LOP3.LUT R13, R11, 0x80000, RZ, 0xfc, !PT ;  /* 0x000800000b0d8812 */ /* 0x000fe200078efcff */
[----:B------:R-:W-:-:S03]  /*0cf0*/  @!P0 IMAD.MOV.U32 R11, RZ, RZ, R8 ;  /* 0x000000ffff0b8224 */ /* 0x000fc600078e0008 */
[----:B------:R-:W-:Y:S02]  /*0d00*/  @!P0 SEL R17, R13, R6, P2 ;  /* 0x000000060d118207 */ /* 0x000fe40001000000 */
[----:B------:R-:W-:-:S07]  /*0d10*/  @!P0 SEL R16, R0, R11, P1 ;  /* 0x0000000b00108207 */ /* 0x000fce0000800000 */
.L_x_11587:
[----:B-1----:R2:W-:Y:S02]  /*0d20*/  STS.64 [R7], R16 ;  /* 0x0000001007007388 */ /* 0x0025e40000000a00 */
.L_x_11584:
[----:B------:R-:W3:Y:S01]  /*0d30*/  LDCU.64 UR10, c[0x0][0x380] ;  /* 0x00007000ff0a77ac */ /* 0x000ee20008000a00 */
[----:B------:R-:W-:Y:S02]  /*0d40*/  IMAD.MOV.U32 R3, RZ, RZ, RZ ;  /* 0x000000ffff037224 */ /* 0x000fe400078e00ff */
[----:B------:R-:W-:-:S04]  /*0d50*/  IMAD.WIDE.U32 R2, R4, UR9, R2 ;  /* 0x0000000904027c25 */ /* 0x000fc8000f8e0002 */
[----:B------:R-:W-:Y:S01]  /*0d60*/  IMAD R5, R5, UR9, R3 ;  /* 0x0000000905057c24 */ /* 0x000fe2000f8e0203 */
[----:B---3--:R-:W-:-:S04]  /*0d70*/  LEA R4, P0, R2, UR10, 0x3 ;  /* 0x0000000a02047c11 */ /* 0x008fc8000f8018ff */
[----:B------:R-:W-:-:S05]  /*0d80*/  LEA.HI.X R5, R2, UR11, R5, 0x3, P0 ;  /* 0x0000000b02057c11 */ /* 0x000fca00080f1c05 */
[----:B-1----:R-:W-:Y:S01]  /*0d90*/  STG.E.64 desc[UR6][R4.64], R16 ;  /* 0x0000001004007986 */ /* 0x002fe2000c101b06 */
[----:B------:R-:W-:Y:S05]  /*0da0*/  EXIT ;  /* 0x000000000000794d */ /* 0x000fea0003800000 */
.L_x_11590:
        /* <DEDUP_REMOVED lines=13> */
.L_x_33151:


//--------------------- .text.contiguous_max3_f64 --------------------------
	.section	.text.contiguous_max3_f64,"ax",@progbits
	.align	128
        .global         contiguous_max3_f64
        .type           contiguous_max3_f64,@function
        .size           contiguous_max3_f64,(.L_x_32450 - contiguous_max3_f64)
        .other          contiguous_max3_f64,@"STO_CUDA_ENTRY STV_DEFAULT"
contiguous_max3_f64:
.text.contiguous_max3_f64:
[----:B------:R-:W-:Y:S01]  /*0000*/  LDC R1, c[0x0][0x37c] ;  /* 0x0000df00ff017b82 */ /* 0x000fe20000000800 */
[----:B------:R-:W0:Y:S01]  /*0010*/  S2R R7, SR_TID.Y ;  /* 0x0000000000077919 */ /* 0x000e220000002200 */
[----:B------:R-:W1:Y:S06]  /*0020*/  LDCU UR7, c[0x0][0x360] ;  /* 0x00006c00ff0777ac */ /* 0x000e6c0008000800 */
[----:B------:R-:W0:Y:S01]  /*0030*/  S2UR UR8, SR_CTAID.Y ;  /* 0x00000000000879c3 */ /* 0x000e220000002600 */
[----:B------:R-:W-:Y:S01]  /*0040*/  HFMA2 R2, -RZ, RZ, 0, 0 ;  /* 0x00000000ff027431 */ /* 0x000fe200000001ff */
[----:B------:R-:W1:Y:S01]  /*0050*/  S2R R6, SR_TID.X ;  /* 0x0000000000067919 */ /* 0x000e620000002100 */
[----:B------:R-:W2:Y:S01]  /*0060*/  LDCU.64 UR10, c[0x0][0x3b0] ;  /* 0x00007600ff0a77ac */ /* 0x000ea20008000a00 */
[----:B------:R-:W-:Y:S01]  /*0070*/  IMAD.MOV.U32 R3, RZ, RZ, -0x100000 ;  /* 0xfff00000ff037424 */ /* 0x000fe200078e00ff */
[----:B------:R-:W3:Y:S01]  /*0080*/  S2R R15, SR_CTAID.X ;  /* 0x00000000000f7919 */ /* 0x000ee20000002500 */
[----:B------:R-:W4:Y:S02]  /*0090*/  LDCU.64 UR12, c[0x0][0x3a8] ;  /* 0x00007500ff0c77ac */ /* 0x000f240008000a00 */
        /* <DEDUP_REMOVED lines=12> */
[----:B------:R0:W-:Y:S10]  /*0160*/  STS.64 [R4], R2 ;  /* 0x0000000204007388 */ /* 0x0001f40000000a00 */
        /* <DEDUP_REMOVED lines=8> */
[----:B0-----:R-:W-:Y:S01]  /*01f0*/  MOV R2, UR4 ;  /* 0x0000000400027c02 */ /* 0x001fe20008000f00 */
        /* <DEDUP_REMOVED lines=13> */
.L_x_11609:
        /* <DEDUP_REMOVED lines=27> */
.L_x_11593:
[----:B------:R-:W-:Y:S01]  /*0480*/  MOV R30, R32 ;  /* 0x00000020001e7202 */ /* 0x000fe20000000f00 */
[----:B------:R-:W-:Y:S01]  /*0490*/  IMAD.MOV.U32 R0, RZ, RZ, R36 ;  /* 0x000000ffff007224 */ /* 0x000fe200078e0024 */
[----:B------:R-:W-:Y:S02]  /*04a0*/  MOV R3, R37 ;  /* 0x0000002500037202 */ /* 0x000fe40000000f00 */
[----:B------:R-:W-:-:S07]  /*04b0*/  MOV R8, 0x4d0 ;  /* 0x000004d000087802 */ /* 0x000fce0000000f00 */
[----:B01-3--:R-:W-:Y:S05]  /*04c0*/  CALL.REL.NOINC `($__internal_246_$__cuda_sm20_div_s64) ;  /* 0x00000038002c7944 */ /* 0x00bfea0003c00000 */
        /* <DEDUP_REMOVED lines=9> */
.L_x_11594:
        /* <DEDUP_REMOVED lines=33> */
.L_x_11595:
[----:B------:R-:W-:Y:S01]  /*0770*/  IMAD.MOV.U32 R0, RZ, RZ, R36 ;  /* 0x000000ffff007224 */ /* 0x000fe200078e0024 */
[----:B------:R-:W-:Y:S02]  /*0780*/  MOV R3, R37 ;  /* 0x0000002500037202 */ /* 0x000fe40000000f00 */
[----:B------:R-:W-:-:S07]  /*0790*/  MOV R8, 0x7b0 ;  /* 0x000007b000087802 */ /* 0x000fce0000000f00 */
[----:B---3--:R-:W-:Y:S05]  /*07a0*/  CALL.REL.NOINC `($__internal_246_$__cuda_sm20_div_s64) ;  /* 0x0000003400747944 */ /* 0x008fea0003c00000 */
        /* <DEDUP_REMOVED lines=10> */
.L_x_11596:
        /* <DEDUP_REMOVED lines=34> */
.L_x_11597:
[----:B------:R-:W-:Y:S01]  /*0a70*/  IMAD.MOV.U32 R30, RZ, RZ, R28 ;  /* 0x000000ffff1e7224 */ /* 0x000fe200078e001c */
[----:B------:R-:W-:Y:S01]  /*0a80*/  MOV R0, R36 ;  /* 0x0000002400007202 */ /* 0x000fe20000000f00 */
[----:B------:R-:W-:Y:S01]  /*0a90*/  IMAD.MOV.U32 R3, RZ, RZ, R37 ;  /* 0x000000ffff037224 */ /* 0x000fe200078e0025 */
[----:B------:R-:W-:-:S07]  /*0aa0*/  MOV R8, 0xac0 ;  /* 0x00000ac000087802 */ /* 0x000fce0000000f00 */
[----:B---3--:R-:W-:Y:S05]  /*0ab0*/  CALL.REL.NOINC `($__internal_246_$__cuda_sm20_div_s64) ;  /* 0x0000003000b07944 */ /* 0x008fea0003c00000 */
        /* <DEDUP_REMOVED lines=10> */
.L_x_11598:
        /* <DEDUP_REMOVED lines=33> */
.L_x_11599:
[----:B------:R-:W-:Y:S01]  /*0d70*/  IMAD.MOV.U32 R0, RZ, RZ, R36 ;  /* 0x000000ffff007224 */ /* 0x000fe200078e0024 */
[----:B------:R-:W-:Y:S02]  /*0d80*/  MOV R3, R37 ;  /* 0x0000002500037202 */ /* 0x000fe40000000f00 */
[----:B------:R-:W-:-:S07]  /*0d90*/  MOV R8, 0xdb0 ;  /* 0x00000db000087802 */ /* 0x000fce0000000f00 */
[----:B---3--:R-:W-:Y:S05]  /*0da0*/  CALL.REL.NOINC `($__internal_246_$__cuda_sm20_div_s64) ;  /* 0x0000002c00f47944 */ /* 0x008fea0003c00000 */
        /* <DEDUP_REMOVED lines=9> */
.L_x_11600:
        /* <DEDUP_REMOVED lines=34> */
.L_x_11601:
[----:B------:R-:W-:Y:S01]  /*1060*/  MOV R30, R28 ;  /* 0x0000001c001e7202 */ /* 0x000fe20000000f00 */
        /* <DEDUP_REMOVED lines=13> */
.L_x_11602:
        /* <DEDUP_REMOVED lines=34> */
.L_x_11603:
        /* <DEDUP_REMOVED lines=14> */
.L_x_11604:
        /* <DEDUP_REMOVED lines=34> */
.L_x_11605:
[----:B------:R-:W-:Y:S01]  /*1660*/  MOV R30, R28 ;  /* 0x0000001c001e7202 */ /* 0x000fe20000000f00 */
        /* <DEDUP_REMOVED lines=14> */
.L_x_11606:
        /* <DEDUP_REMOVED lines=34> */
.L_x_11607:
[----:B------:R-:W-:Y:S01]  /*1970*/  IMAD.MOV.U32 R0, RZ, RZ, R36 ;  /* 0x000000ffff007224 */ /* 0x000fe200078e0024 */
[----:B------:R-:W-:Y:S02]  /*1980*/  MOV R3, R37 ;  /* 0x0000002500037202 */ /* 0x000fe40000000f00 */
[----:B------:R-:W-:-:S07]  /*1990*/  MOV R8, 0x19b0 ;  /* 0x000019b000087802 */ /* 0x000fce0000000f00 */
[----:B---3--:R-:W-:Y:S05]  /*19a0*/  CALL.REL.NOINC `($__internal_246_$__cuda_sm20_div_s64) ;  /* 0x0000002000f47944 */ /* 0x008fea0003c00000 */
        /* <DEDUP_REMOVED lines=9> */
.L_x_11608:
        /* <DEDUP_REMOVED lines=13> */
.L_x_11592:
        /* <DEDUP_REMOVED lines=33> */
.L_x_11611:
[----:B------:R-:W-:Y:S01]  /*1d20*/  MOV R30, R32 ;  /* 0x00000020001e7202 */ /* 0x000fe20000000f00 */
[----:B------:R-:W-:Y:S01]  /*1d30*/  IMAD.MOV.U32 R0, RZ, RZ, R16 ;  /* 0x000000ffff007224 */ /* 0x000fe200078e0010 */
[----:B------:R-:W-:Y:S02]  /*1d40*/  MOV R3, R17 ;  /* 0x0000001100037202 */ /* 0x000fe40000000f00 */
[----:B------:R-:W-:-:S07]  /*1d50*/  MOV R8, 0x1d70 ;  /* 0x00001d7000087802 */ /* 0x000fce0000000f00 */
[----:B------:R-:W-:Y:S05]  /*1d60*/  CALL.REL.NOINC `($__internal_246_$__cuda_sm20_div_s64) ;  /* 0x0000002000047944 */ /* 0x000fea0003c00000 */
        /* <DEDUP_REMOVED lines=9> */
.L_x_11612:
        /* <DEDUP_REMOVED lines=35> */
.L_x_11613:
        /* <DEDUP_REMOVED lines=13> */
.L_x_11614:
        /* <DEDUP_REMOVED lines=36> */
.L_x_11615:
[----:B------:R-:W-:Y:S01]  /*2340*/  MOV R30, R20 ;  /* 0x00000014001e7202 */ /* 0x000fe20000000f00 */
[----:B------:R-:W-:Y:S01]  /*2350*/  IMAD.MOV.U32 R0, RZ, RZ, R18 ;  /* 0x000000ffff007224 */ /* 0x000fe200078e0012 */
[----:B------:R-:W-:Y:S02]  /*2360*/  MOV R3, R19 ;  /* 0x0000001300037202 */ /* 0x000fe40000000f00 */
[----:B------:R-:W-:-:S07]  /*2370*/  MOV R8, 0x2390 ;  /* 0x0000239000087802 */ /* 0x000fce0000000f00 */
[----:B------:R-:W-:Y:S05]  /*2380*/  CALL.REL.NOINC `($__internal_246_$__cuda_sm20_div_s64) ;  /* 0x00000018007c7944 */ /* 0x000fea0003c00000 */
        /* <DEDUP_REMOVED lines=10> */
.L_x_11616:
        /* <DEDUP_REMOVED lines=37> */
.L_x_11617:
[----:B------:R-:W-:Y:S01]  /*2680*/  MOV R0, R18 ;  /* 0x0000001200007202 */ /* 0x000fe20000000f00 */
[----:B------:R-:W-:Y:S01]  /*2690*/  IMAD.MOV.U32 R3, RZ, RZ, R19 ;  /* 0x000000ffff037224 */ /* 0x000fe200078e0013 */
[----:B------:R-:W-:-:S07]  /*26a0*/  MOV R8, 0x26c0 ;  /* 0x000026c000087802 */ /* 0x000fce0000000f00 */
[----:B------:R-:W-:Y:S05]  /*26b0*/  CALL.REL.NOINC `($__internal_246_$__cuda_sm20_div_s64) ;  /* 0x0000001400b07944 */ /* 0x000fea0003c00000 */
        /* <DEDUP_REMOVED lines=8> */
.L_x_11618:
        /* <DEDUP_REMOVED lines=10> */
.L_x_11610:
        /* <DEDUP_REMOVED lines=31> */
.L_x_11620:
[----:B------:R-:W-:Y:S01]  /*29d0*/  IMAD.MOV.U32 R30, RZ, RZ, R32 ;  /* 0x000000ffff1e7224 */ /* 0x000fe200078e0020 */
[----:B------:R-:W-:Y:S01]  /*29e0*/  MOV R0, R16 ;  /* 0x0000001000007202 */ /* 0x000fe20000000f00 */
[----:B------:R-:W-:Y:S01]  /*29f0*/  IMAD.MOV.U32 R3, RZ, RZ, R17 ;  /* 0x000000ffff037224 */ /* 0x000fe200078e0011 */
[----:B------:R-:W-:-:S07]  /*2a00*/  MOV R8, 0x2a20 ;  /* 0x00002a2000087802 */ /* 0x000fce0000000f00 */
[----:B------:R-:W-:Y:S05]  /*2a10*/  CALL.REL.NOINC `($__internal_246_$__cuda_sm20_div_s64) ;  /* 0x0000001000d87944 */ /* 0x000fea0003c00000 */
        /* <DEDUP_REMOVED lines=9> */
.L_x_11621:
        /* <DEDUP_REMOVED lines=36> */
.L_x_11622:
[----:B------:R-:W-:Y:S01]  /*2cf0*/  IMAD.MOV.U32 R0, RZ, RZ, R18 ;  /* 0x000000ffff007224 */ /* 0x000fe200078e0012 */
[----:B------:R-:W-:Y:S02]  /*2d00*/  MOV R3, R19 ;  /* 0x0000001300037202 */ /* 0x000fe40000000f00 */
[----:B------:R-:W-:-:S07]  /*2d10*/  MOV R8, 0x2d30 ;  /* 0x00002d3000087802 */ /* 0x000fce0000000f00 */
[----:B------:R-:W-:Y:S05]  /*2d20*/  CALL.REL.NOINC `($__internal_246_$__cuda_sm20_div_s64) ;  /* 0x0000001000147944 */ /* 0x000fea0003c00000 */
        /* <DEDUP_REMOVED lines=8> */
.L_x_11623:
        /* <DEDUP_REMOVED lines=10> */
.L_x_11619:
        /* <DEDUP_REMOVED lines=29> */
.L_x_11624:
[----:B------:R-:W-:-:S07]  /*3020*/  MOV R0, 0x3040 ;  /* 0x0000304000007802 */ /* 0x000fce0000000f00 */
[----:B------:R-:W-:Y:S05]  /*3030*/  CALL.REL.NOINC `($__internal_247_$__cuda_sm20_rem_s64) ;  /* 0x00000010009c7944 */ /* 0x000fea0003c00000 */
[----:B------:R-:W-:Y:S01]  /*3040*/  IMAD.MOV.U32 R8, RZ, RZ, R3 ;  /* 0x000000ffff087224 */ /* 0x000fe200078e0003 */
[----:B------:R-:W-:-:S07]  /*3050*/  MOV R9, R10 ;  /* 0x0000000a00097202 */ /* 0x000fce0000000f00 */
.L_x_11625:
[----:B------:R-:W0:Y:S02]  /*3060*/  LDC.64 R10, c[0x0][0x398] ;  /* 0x0000e600ff0a7b82 */ /* 0x000e240000000a00 */
[----:B0-----:R-:W-:-:S06]  /*3070*/  IMAD.WIDE.U32 R2, R2, 0x8, R10 ;  /* 0x0000000802027825 */ /* 0x001fcc00078e000a */
[----:B------:R-:W2:Y:S02]  /*3080*/  LDG.E.64 R2, desc[UR10][R2.64] ;  /* 0x0000000a02027981 */ /* 0x000ea4000c1e1b00 */
[-C--:B--2---:R-:W-:Y:S02]  /*3090*/  IMAD R11, R3, R8.reuse, RZ ;  /* 0x00000008030b7224 */ /* 0x084fe400078e02ff */
[----:B------:R-:W-:-:S04]  /*30a0*/  IMAD.WIDE.U32 R28, R2, R8, R28 ;  /* 0x00000008021c7225 */ /* 0x000fc800078e001c */
[----:B------:R-:W-:-:S04]  /*30b0*/  IMAD R11, R2, R9, R11 ;  /* 0x00000009020b7224 */ /* 0x000fc800078e020b */
[----:B------:R-:W-:-:S07]  /*30c0*/  IMAD.IADD R29, R29, 0x1, R11 ;  /* 0x000000011d1d7824 */ /* 0x000fce00078e020b */
.L_x_11591:
        /* <DEDUP_REMOVED lines=33> */
.L_x_11628:
[----:B------:R-:W2:Y:S01]  /*32e0*/  LDS.64 R16, [R4] ;  /* 0x0000000004107984 */ /* 0x000ea20000000a00 */
[C---:B------:R-:W-:Y:S01]  /*32f0*/  IMAD R11, R7.reuse, UR7, RZ ;  /* 0x00000007070b7c24 */ /* 0x040fe2000f8e02ff */
[----:B-1----:R-:W-:Y:S01]  /*3300*/  MOV R23, R9 ;  /* 0x0000000900177202 */ /* 0x002fe20000000f00 */
[----:B------:R-:W-:Y:S01]  /*3310*/  IMAD.MOV.U32 R21, RZ, RZ, R8 ;  /* 0x000000ffff157224 */ /* 0x000fe200078e0008 */
[----:B------:R-:W-:Y:S01]  /*3320*/  IADD3 R7, PT, PT, R7, 0x8, RZ ;  /* 0x0000000807077810 */ /* 0x000fe20007ffe0ff */
[----:B------:R-:W-:Y:S01]  /*3330*/  VIADD R6, R6, 0x8 ;  /* 0x0000000806067836 */ /* 0x000fe20000000000 */
[----:B------:R-:W-:Y:S01]  /*3340*/  LEA R18, R11, R0, 0x3 ;  /* 0x000000000b127211 */ /* 0x000fe200078e18ff */
[----:B------:R-:W-:-:S04]  /*3350*/  VIADD R3, R3, 0x8 ;  /* 0x0000000803037836 */ /* 0x000fc80000000000 */
[----:B------:R-:W1:Y:S01]  /*3360*/  LDS.64 R12, [R18+UR5] ;  /* 0x00000005120c7984 */ /* 0x000e620008000a00 */
[----:B------:R-:W-:-:S04]  /*3370*/  VIADD R19, R18, UR5 ;  /* 0x0000000512137c36 */ /* 0x000fc80008000000 */
[----:B------:R-:W-:Y:S01]  /*3380*/  VIADD R20, R19, UR5 ;  /* 0x0000000513147c36 */ /* 0x000fe20008000000 */
[----:B------:R-:W3:Y:S01]  /*3390*/  LDS.64 R10, [R19+UR5] ;  /* 0x00000005130a7984 */ /* 0x000ee20008000a00 */
[----:B--2---:R-:W-:Y:S01]  /*33a0*/  DSETP.MAX.AND P0, P1, R16, R8, PT ;  /* 0x000000081000722a */ /* 0x004fe2000390f000 */
[----:B------:R-:W-:-:S05]  /*33b0*/  MOV R8, R17 ;  /* 0x0000001100087202 */ /* 0x000fca0000000f00 */
[----:B------:R-:W-:Y:S02]  /*33c0*/  FSEL R25, R8, R23, P0 ;  /* 0x0000001708197208 */ /* 0x000fe40000000000 */
[----:B------:R-:W-:Y:S01]  /*33d0*/  SEL R16, R16, R21, P0 ;  /* 0x0000001510107207 */ /* 0x000fe20000000000 */
[----:B------:R3:W2:Y:S01]  /*33e0*/  LDS.64 R8, [R20+UR5] ;  /* 0x0000000514087984 */ /* 0x0006a20008000a00 */
[----:B-1----:R-:W-:-:S03]  /*33f0*/  MOV R22, R13 ;  /* 0x0000000d00167202 */ /* 0x002fc60000000f00 */
[----:B------:R-:W-:Y:S01]  /*3400*/  IMAD.MOV.U32 R18, RZ, RZ, R16 ;  /* 0x000000ffff127224 */ /* 0x000fe200078e0010 */
[----:B------:R-:W-:-:S04]  /*3410*/  @P1 LOP3.LUT R25, R23, 0x80000, RZ, 0xfc, !PT ;  /* 0x0008000017191812 */ /* 0x000fc800078efcff */
[----:B------:R-:W-:-:S06]  /*3420*/  MOV R17, R25 ;  /* 0x0000001900117202 */ /* 0x000fcc0000000f00 */
[----:B------:R-:W-:-:S06]  /*3430*/  DSETP.MAX.AND P0, P1, R16, R12, PT ;  /* 0x0000000c1000722a */ /* 0x000fcc000390f000 */
[----:B------:R-:W-:Y:S02]  /*3440*/  FSEL R17, R17, R22, P0 ;  /* 0x0000001611117208 */ /* 0x000fe40000000000 */
[----:B------:R-:W-:Y:S01]  /*3450*/  SEL R16, R18, R12, P0 ;  /* 0x0000000c12107207 */ /* 0x000fe20000000000 */
[----:B------:R-:W-:Y:S02]  /*3460*/  VIADD R18, R20, UR5 ;  /* 0x0000000514127c36 */ /* 0x000fe40008000000 */
[----:B---3--:R-:W-:Y:S01]  /*3470*/  IMAD.MOV.U32 R20, RZ, RZ, R11 ;  /* 0x000000ffff147224 */ /* 0x008fe200078e000b */
[----:B------:R-:W-:Y:S02]  /*3480*/  MOV R19, R16 ;  /* 0x0000001000137202 */ /* 0x000fe40000000f00 */
[----:B------:R-:W-:Y:S01]  /*3490*/  @P1 LOP3.LUT R17, R22, 0x80000, RZ, 0xfc, !PT ;  /* 0x0008000016111812 */ /* 0x000fe200078efcff */
[----:B------:R1:W3:Y:S05]  /*34a0*/  LDS.64 R12, [R18+UR5] ;  /* 0x00000005120c7984 */ /* 0x0002ea0008000a00 */
[----:B------:R-:W-:-:S06]  /*34b0*/  DSETP.MAX.AND P0, P1, R16, R10, PT ;  /* 0x0000000a1000722a */ /* 0x000fcc000390f000 */
[----:B------:R-:W-:Y:S02]  /*34c0*/  FSEL R17, R17, R20, P0 ;  /* 0x0000001411117208 */ /* 0x000fe40000000000 */
[----:B------:R-:W-:Y:S02]  /*34d0*/  SEL R16, R19, R10, P0 ;  /* 0x0000000a13107207 */ /* 0x000fe40000000000 */
[----:B------:R-:W-:-:S03]  /*34e0*/  IADD3 R19, PT, PT, R18, UR5, RZ ;  /* 0x0000000512137c10 */ /* 0x000fc6000fffe0ff */
[----:B-1----:R-:W-:Y:S01]  /*34f0*/  IMAD.MOV.U32 R18, RZ, RZ, R16 ;  /* 0x000000ffff127224 */ /* 0x002fe200078e0010 */
[----:B------:R-:W-:Y:S01]  /*3500*/  @P1 LOP3.LUT R17, R20, 0x80000, RZ, 0xfc, !PT ;  /* 0x0008000014111812 */ /* 0x000fe200078efcff */
[----:B------:R1:W4:Y:S01]  /*3510*/  LDS.64 R10, [R19+UR5] ;  /* 0x00000005130a7984 */ /* 0x0003220008000a00 */
[----:B--2---:R-:W-:-:S04]  /*3520*/  MOV R20, R9 ;  /* 0x0000000900147202 */ /* 0x004fc80000000f00 */
[----:B------:R-:W-:-:S06]  /*3530*/  DSETP.MAX.AND P0, P1, R16, R8, PT ;  /* 0x000000081000722a */ /* 0x000fcc000390f000 */
[----:B------:R-:W-:Y:S02]  /*3540*/  FSEL R17, R17, R20, P0 ;  /* 0x0000001411117208 */ /* 0x000fe40000000000 */
[----:B------:R-:W-:Y:S01]  /*3550*/  SEL R16, R18, R8, P0 ;  /* 0x0000000812107207 */ /* 0x000fe20000000000 */
[----:B------:R-:W-:-:S03]  /*3560*/  VIADD R18, R19, UR5 ;  /* 0x0000000513127c36 */ /* 0x000fc60008000000 */
[----:B-1----:R-:W-:Y:S02]  /*3570*/  MOV R19, R16 ;  /* 0x0000001000137202 */ /* 0x002fe40000000f00 */
[----:B------:R-:W-:Y:S01]  /*3580*/  @P1 LOP3.LUT R17, R20, 0x80000, RZ, 0xfc, !PT ;  /* 0x0008000014111812 */ /* 0x000fe200078efcff */
[----:B------:R1:W2:Y:S01]  /*3590*/  LDS.64 R8, [R18+UR5] ;  /* 0x0000000512087984 */ /* 0x0002a20008000a00 */
[----:B---3--:R-:W-:-:S04]  /*35a0*/  IMAD.MOV.U32 R20, RZ, RZ, R13 ;  /* 0x000000ffff147224 */ /* 0x008fc800078e000d */
[----:B------:R-:W-:-:S06]  /*35b0*/  DSETP.MAX.AND P0, P1, R16, R12, PT ;  /* 0x0000000c1000722a */ /* 0x000fcc000390f000 */
[----:B------:R-:W-:Y:S02]  /*35c0*/  FSEL R17, R17, R20, P0 ;  /* 0x0000001411117208 */ /* 0x000fe40000000000 */
[----:B------:R-:W-:Y:S02]  /*35d0*/  SEL R16, R19, R12, P0 ;  /* 0x0000000c13107207 */ /* 0x000fe40000000000 */
[----:B------:R-:W-:-:S04]  /*35e0*/  IADD3 R12, PT, PT, R18, UR5, RZ ;  /* 0x00000005120c7c10 */ /* 0x000fc8000fffe0ff */
[----:B------:R-:W-:Y:S01]  /*35f0*/  @P1 LOP3.LUT R17, R20, 0x80000, RZ, 0xfc, !PT ;  /* 0x0008000014111812 */ /* 0x000fe200078efcff */
[----:B----4-:R-:W-:Y:S01]  /*3600*/  IMAD.MOV.U32 R19, RZ, RZ, R11 ;  /* 0x000000ffff137224 */ /* 0x010fe200078e000b */
[----:B------:R-:W3:Y:S02]  /*3610*/  LDS.64 R12, [R12+UR5] ;  /* 0x000000050c0c7984 */ /* 0x000ee40008000a00 */
[----:B-1----:R-:W-:Y:S02]  /*3620*/  MOV R18, R17 ;  /* 0x0000001100127202 */ /* 0x002fe40000000f00 */
[----:B------:R-:W-:-:S06]  /*3630*/  DSETP.MAX.AND P0, P1, R16, R10, PT ;  /* 0x0000000a1000722a */ /* 0x000fcc000390f000 */
[----:B------:R-:W-:Y:S02]  /*3640*/  FSEL R21, R18, R19, P0 ;  /* 0x0000001312157208 */ /* 0x000fe40000000000 */
[----:B------:R-:W-:-:S04]  /*3650*/  SEL R10, R16, R10, P0 ;  /* 0x0000000a100a7207 */ /* 0x000fc80000000000 */
[----:B------:R-:W-:Y:S02]  /*3660*/  MOV R16, R10 ;  /* 0x0000000a00107202 */ /* 0x000fe40000000f00 */
[----:B------:R-:W-:-:S05]  /*3670*/  @P1 LOP3.LUT R21, R19, 0x80000, RZ, 0xfc, !PT ;  /* 0x0008000013151812 */ /* 0x000fca00078efcff */
[----:B------:R-:W-:-:S06]  /*3680*/  IMAD.MOV.U32 R11, RZ, RZ, R21 ;  /* 0x000000ffff0b7224 */ /* 0x000fcc00078e0015 */
[----:B--2---:R-:W-:Y:S01]  /*3690*/  DSETP.MAX.AND P0, P1, R10, R8, PT ;  /* 0x000000080a00722a */ /* 0x004fe2000390f000 */
[----:B------:R-:W-:-:S05]  /*36a0*/  IMAD.MOV.U32 R10, RZ, RZ, R9 ;  /* 0x000000ffff0a7224 */ /* 0x000fca00078e0009 */
[----:B------:R-:W-:Y:S02]  /*36b0*/  SEL R8, R16, R8, P0 ;  /* 0x0000000810087207 */ /* 0x000fe40000000000 */
[----:B------:R-:W-:Y:S02]  /*36c0*/  FSEL R17, R11, R10, P0 ;  /* 0x0000000a0b117208 */ /* 0x000fe40000000000 */
[----:B------:R-:W1:Y:S01]  /*36d0*/  LDC R11, c[0x0][0x360] ;  /* 0x0000d800ff0b7b82 */ /* 0x000e620000000800 */
[----:B------:R-:W-:Y:S01]  /*36e0*/  ISETP.NE.AND P0, PT, R6, RZ, PT ;  /* 0x000000ff0600720c */ /* 0x000fe20003f05270 */
[----:B---3--:R-:W-:Y:S02]  /*36f0*/  IMAD.MOV.U32 R16, RZ, RZ, R13 ;  /* 0x000000ffff107224 */ /* 0x008fe400078e000d */
[----:B------:R-:W-:Y:S02]  /*3700*/  @P1 LOP3.LUT R17, R10, 0x80000, RZ, 0xfc, !PT ;  /* 0x000800000a111812 */ /* 0x000fe400078efcff */
[----:B------:R-:W-:-:S02]  /*3710*/  MOV R10, R8 ;  /* 0x00000008000a7202 */ /* 0x000fc40000000f00 */
[----:B------:R-:W-:-:S06]  /*3720*/  MOV R9, R17 ;  /* 0x0000001100097202 */ /* 0x000fcc0000000f00 */
[----:B------:R-:W-:-:S06]  /*3730*/  DSETP.MAX.AND P1, P2, R8, R12, PT ;  /* 0x0000000c0800722a */ /* 0x000fcc0003a2f000 */
[----:B------:R-:W-:Y:S02]  /*3740*/  FSEL R9, R9, R16, P1 ;  /* 0x0000001009097208 */ /* 0x000fe40000800000 */
[----:B------:R-:W-:Y:S02]  /*3750*/  SEL R8, R10, R12, P1 ;  /* 0x0000000c0a087207 */ /* 0x000fe40000800000 */
[----:B-1----:R-:W-:-:S04]  /*3760*/  LEA R4, R11, R4, 0x6 ;  /* 0x000000040b047211 */ /* 0x002fc800078e30ff */
[----:B------:R-:W-:Y:S01]  /*3770*/  @P2 LOP3.LUT R9, R16, 0x80000, RZ, 0xfc, !PT ;  /* 0x0008000010092812 */ /* 0x000fe200078efcff */
[----:B------:R-:W-:Y:S06]  /*3780*/  @P0 BRA `(.L_x_11628) ;  /* 0xfffffff800d40947 */ /* 0x000fec000383ffff */
[----:B------:R-:W-:-:S07]  /*3790*/  VIADD R3, R3, 0x1 ;  /* 0x0000000103037836 */ /* 0x000fce0000000000 */
.L_x_11627:
[----:B------:R-:W-:-:S13]  /*37a0*/  ISETP.NE.AND P0, PT, R2, RZ, PT ;  /* 0x000000ff0200720c */ /* 0x000fda0003f05270 */
[----:B------:R-:W-:Y:S05]  /*37b0*/  @!P0 BRA `(.L_x_11629) ;  /* 0x0000000400488947 */ /* 0x000fea0003800000 */
[----:B------:R-:W-:Y:S02]  /*37c0*/  ISETP.GE.U32.AND P1, PT, R2, 0x4, PT ;  /* 0x000000040200780c */ /* 0x000fe40003f26070 */
[----:B------:R-:W-:-:S04]  /*37d0*/  LOP3.LUT R21, R5, 0x3, RZ, 0xc0, !PT ;  /* 0x0000000305157812 */ /* 0x000fc800078ec0ff */
[----:B------:R-:W-:-:S07]  /*37e0*/  ISETP.NE.AND P0, PT, R21, RZ, PT ;  /* 0x000000ff1500720c */ /* 0x000fce0003f05270 */
[----:B------:R-:W-:Y:S06]  /*37f0*/  @!P1 BRA `(.L_x_11630) ;  /* 0x0000000000a09947 */ /* 0x000fec0003800000 */
[----:B------:R-:W-:Y:S01]  /*3800*/  IMAD R7, R3, UR7, RZ ;  /* 0x0000000703077c24 */ /* 0x000fe2000f8e02ff */
[----:B------:R-:W2:Y:S01]  /*3810*/  LDC R17, c[0x0][0x360] ;  /* 0x0000d800ff117b82 */ /* 0x000ea20000000800 */
[----:B-1----:R-:W-:Y:S01]  /*3820*/  IMAD.MOV.U32 R19, RZ, RZ, R9 ;  /* 0x000000ffff137224 */ /* 0x002fe200078e0009 */
[----:B------:R-:W-:Y:S02]  /*3830*/  MOV R18, R8 ;  /* 0x0000000800127202 */ /* 0x000fe40000000f00 */
[----:B------:R-:W-:Y:S02]  /*3840*/  LEA R2, R7, R0, 0x3 ;  /* 0x0000000007027211 */ /* 0x000fe400078e18ff */
[----:B------:R-:W-:-:S03]  /*3850*/  IADD3 R3, PT, PT, R3, 0x4, RZ ;  /* 0x0000000403037810 */ /* 0x000fc60007ffe0ff */
[----:B------:R-:W1:Y:S01]  /*3860*/  LDS.64 R12, [R2] ;  /* 0x00000000020c7984 */ /* 0x000e620000000a00 */
[----:B--2---:R-:W-:-:S05]  /*3870*/  IMAD R4, R17, 0x8, R2 ;  /* 0x0000000811047824 */ /* 0x004fca00078e0202 */
[----:B------:R-:W2:Y:S01]  /*3880*/  LDS.64 R10, [R4] ;  /* 0x00000000040a7984 */ /* 0x000ea20000000a00 */
[----:B------:R-:W-:-:S05]  /*3890*/  LEA R16, R17, R4, 0x3 ;  /* 0x0000000411107211 */ /* 0x000fca00078e18ff */
[----:B------:R-:W3:Y:S01]  /*38a0*/  LDS.64 R6, [R16] ;  /* 0x0000000010067984 */ /* 0x000ee20000000a00 */
[----:B-1----:R-:W-:Y:S01]  /*38b0*/  DSETP.MAX.AND P1, P2, R8, R12, PT ;  /* 0x0000000c0800722a */ /* 0x002fe20003a2f000 */
[----:B------:R-:W-:Y:S01]  /*38c0*/  IMAD.MOV.U32 R20, RZ, RZ, R13 ;  /* 0x000000ffff147224 */ /* 0x000fe200078e000d */
[----:B------:R-:W-:-:S04]  /*38d0*/  LEA R8, R17, R16, 0x3 ;  /* 0x0000001011087211 */ /* 0x000fc800078e18ff */
[----:B------:R-:W-:Y:S02]  /*38e0*/  FSEL R19, R19, R20, P1 ;  /* 0x0000001413137208 */ /* 0x000fe40000800000 */
[----:B------:R-:W-:Y:S01]  /*38f0*/  SEL R12, R18, R12, P1 ;  /* 0x0000000c120c7207 */ /* 0x000fe20000800000 */
[----:B------:R-:W1:Y:S05]  /*3900*/  LDS.64 R8, [R8] ;  /* 0x0000000008087984 */ /* 0x000e6a0000000a00 */
[----:B------:R-:W-:-:S05]  /*3910*/  @P2 LOP3.LUT R19, R20, 0x80000, RZ, 0xfc, !PT ;  /* 0x0008000014132812 */ /* 0x000fca00078efcff */
[----:B------:R-:W-:Y:S01]  /*3920*/  IMAD.MOV.U32 R13, RZ, RZ, R19 ;  /* 0x000000ffff0d7224 */ /* 0x000fe200078e0013 */
[----:B--2---:R-:W-:-:S03]  /*3930*/  MOV R17, R11 ;  /* 0x0000000b00117202 */ /* 0x004fc60000000f00 */
[----:B------:R-:W-:Y:S02]  /*3940*/  IMAD.MOV.U32 R2, RZ, RZ, R13 ;  /* 0x000000ffff027224 */ /* 0x000fe400078e000d */
[----:B------:R-:W-:Y:S01]  /*3950*/  DSETP.MAX.AND P1, P2, R12, R10, PT ;  /* 0x0000000a0c00722a */ /* 0x000fe20003a2f000 */
[----:B---3--:R-:W-:-:S05]  /*3960*/  IMAD.MOV.U32 R13, RZ, RZ, R7 ;  /* 0x000000ffff0d7224 */ /* 0x008fca00078e0007 */
[----:B------:R-:W-:Y:S02]  /*3970*/  FSEL R19, R2, R17, P1 ;  /* 0x0000001102137208 */ /* 0x000fe40000800000 */
[----:B------:R-:W-:-:S06]  /*3980*/  SEL R10, R12, R10, P1 ;  /* 0x0000000a0c0a7207 */ /* 0x000fcc0000800000 */
[----:B------:R-:W-:-:S04]  /*3990*/  @P2 LOP3.LUT R19, R17, 0x80000, RZ, 0xfc, !PT ;  /* 0x0008000011132812 */ /* 0x000fc800078efcff */
[----:B------:R-:W-:-:S04]  /*39a0*/  MOV R11, R19 ;  /* 0x00000013000b7202 */ /* 0x000fc80000000f00 */
[----:B------:R-:W-:Y:S02]  /*39b0*/  MOV R2, R11 ;  /* 0x0000000b00027202 */ /* 0x000fe40000000f00 */
[----:B------:R-:W-:Y:S01]  /*39c0*/  DSETP.MAX.AND P1, P2, R10, R6, PT ;  /* 0x000000060a00722a */ /* 0x000fe20003a2f000 */
[----:B-1----:R-:W-:-:S05]  /*39d0*/  MOV R11, R8 ;  /* 0x00000008000b7202 */ /* 0x002fca0000000f00 */
[----:B------:R-:W-:Y:S02]  /*39e0*/  FSEL R17, R2, R13, P1 ;  /* 0x0000000d02117208 */ /* 0x000fe40000800000 */
[----:B------:R-:W-:-:S06]  /*39f0*/  SEL R6, R10, R6, P1 ;  /* 0x000000060a067207 */ /* 0x000fcc0000800000 */
[----:B------:R-:W-:-:S05]  /*3a00*/  @P2 LOP3.LUT R17, R13, 0x80000, RZ, 0xfc, !PT ;  /* 0x000800000d112812 */ /* 0x000fca00078efcff */
[----:B------:R-:W-:-:S04]  /*3a10*/  IMAD.MOV.U32 R7, RZ, RZ, R17 ;  /* 0x000000ffff077224 */ /* 0x000fc800078e0011 */
[----:B------:R-:W-:Y:S02]  /*3a20*/  IMAD.MOV.U32 R2, RZ, RZ, R7 ;  /* 0x000000ffff027224 */ /* 0x000fe400078e0007 */
[----:B------:R-:W-:-:S06]  /*3a30*/  DSETP.MAX.AND P1, P2, R6, R8, PT ;  /* 0x000000080600722a */ /* 0x000fcc0003a2f000 */
[----:B------:R-:W-:Y:S02]  /*3a40*/  FSEL R13, R2, R9, P1 ;  /* 0x00000009020d7208 */ /* 0x000fe40000800000 */
[----:B------:R-:W-:-:S06]  /*3a50*/  SEL R8, R6, R11, P1 ;  /* 0x0000000b06087207 */ /* 0x000fcc0000800000 */
[----:B------:R-:W-:-:S05]  /*3a60*/  @P2 LOP3.LUT R13, R9, 0x80000, RZ, 0xfc, !PT ;  /* 0x00080000090d2812 */ /* 0x000fca00078efcff */
[----:B------:R-:W-:-:S07]  /*3a70*/  IMAD.MOV.U32 R9, RZ, RZ, R13 ;  /* 0x000000ffff097224 */ /* 0x000fce00078e000d */
.L_x_11630:
[----:B------:R-:W-:Y:S05]  /*3a80*/  @!P0 BRA `(.L_x_11629) ;  /* 0x0000000000948947 */ /* 0x000fea0003800000 */
[----:B------:R-:W-:Y:S02]  /*3a90*/  ISETP.NE.AND P1, PT, R21, 0x1, PT ;  /* 0x000000011500780c */ /* 0x000fe40003f25270 */
[----:B------:R-:W-:-:S04]  /*3aa0*/  LOP3.LUT R5, R5, 0x1, RZ, 0xc0, !PT ;  /* 0x0000000105057812 */ /* 0x000fc800078ec0ff */
[----:B------:R-:W-:-:S07]  /*3ab0*/  ISETP.NE.U32.AND P0, PT, R5, 0x1, PT ;  /* 0x000000010500780c */ /* 0x000fce0003f05070 */
[----:B------:R-:W-:Y:S06]  /*3ac0*/  @!P1 BRA `(.L_x_11631) ;  /* 0x0000000000549947 */ /* 0x000fec0003800000 */
[C---:B------:R-:W-:Y:S01]  /*3ad0*/  IMAD R5, R3.reuse, UR7, RZ ;  /* 0x0000000703057c24 */ /* 0x040fe2000f8e02ff */
[----:B------:R-:W2:Y:S01]  /*3ae0*/  LDC R7, c[0x0][0x360] ;  /* 0x0000d800ff077b82 */ /* 0x000ea20000000800 */
[----:B-1----:R-:W-:Y:S01]  /*3af0*/  MOV R10, R9 ;  /* 0x00000009000a7202 */ /* 0x002fe20000000f00 */
[----:B------:R-:W-:Y:S02]  /*3b00*/  VIADD R3, R3, 0x2 ;  /* 0x0000000203037836 */ /* 0x000fe40000000000 */
[----:B------:R-:W-:-:S05]  /*3b10*/  LEA R2, R5, R0, 0x3 ;  /* 0x0000000005027211 */ /* 0x000fca00078e18ff */
[----:B------:R-:W1:Y:S01]  /*3b20*/  LDS.64 R4, [R2] ;  /* 0x0000000002047984 */ /* 0x000e620000000a00 */
[----:B--2---:R-:W-:-:S06]  /*3b30*/  IMAD R6, R7, 0x8, R2 ;  /* 0x0000000807067824 */ /* 0x004fcc00078e0202 */
[----:B------:R-:W2:Y:S01]  /*3b40*/  LDS.64 R6, [R6] ;  /* 0x0000000006067984 */ /* 0x000ea20000000a00 */
[----:B-1----:R-:W-:Y:S01]  /*3b50*/  DSETP.MAX.AND P1, P2, R8, R4, PT ;  /* 0x000000040800722a */ /* 0x002fe20003a2f000 */
[----:B------:R-:W-:-:S05]  /*3b60*/  IMAD.MOV.U32 R11, RZ, RZ, R5 ;  /* 0x000000ffff0b7224 */ /* 0x000fca00078e0005 */
[----:B------:R-:W-:Y:S02]  /*3b70*/  FSEL R13, R10, R11, P1 ;  /* 0x0000000b0a0d7208 */ /* 0x000fe40000800000 */
[----:B------:R-:W-:-:S06]  /*3b80*/  SEL R4, R8, R4, P1 ;  /* 0x0000000408047207 */ /* 0x000fcc0000800000 */
[----:B------:R-:W-:-:S04]  /*3b90*/  @P2 LOP3.LUT R13, R11, 0x80000, RZ, 0xfc, !PT ;  /* 0x000800000b0d2812 */ /* 0x000fc800078efcff */
[----:B------:R-:W-:Y:S01]  /*3ba0*/  MOV R5, R13 ;  /* 0x0000000d00057202 */ /* 0x000fe20000000f00 */
[----:B--2---:R-:W-:-:S03]  /*3bb0*/  IMAD.MOV.U32 R9, RZ, RZ, R6 ;  /* 0x000000ffff097224 */ /* 0x004fc600078e0006 */
[----:B------:R-:W-:Y:S02]  /*3bc0*/  MOV R2, R5 ;  /* 0x0000000500027202 */ /* 0x000fe40000000f00 */
[----:B------:R-:W-:-:S06]  /*3bd0*/  DSETP.MAX.AND P1, P2, R4, R6, PT ;  /* 0x000000060400722a */ /* 0x000fcc0003a2f000 */
[----:B------:R-:W-:Y:S02]  /*3be0*/  FSEL R11, R2, R7, P1 ;  /* 0x00000007020b7208 */ /* 0x000fe40000800000 */
[----:B------:R-:W-:-:S06]  /*3bf0*/  SEL R8, R4, R9, P1 ;  /* 0x0000000904087207 */ /* 0x000fcc0000800000 */
[----:B------:R-:W-:-:S04]  /*3c00*/  @P2 LOP3.LUT R11, R7, 0x80000, RZ, 0xfc, !PT ;  /* 0x00080000070b2812 */ /* 0x000fc800078efcff */
[----:B------:R-:W-:-:S07]  /*3c10*/  MOV R9, R11 ;  /* 0x0000000b00097202 */ /* 0x000fce0000000f00 */
.L_x_11631:
[----:B------:R-:W-:Y:S01]  /*3c20*/  @!P0 IMAD R3, R3, UR7, RZ ;  /* 0x0000000703038c24 */ /* 0x000fe2000f8e02ff */
[----:B-1----:R-:W-:-:S03]  /*3c30*/  @!P0 MOV R4, R9 ;  /* 0x0000000900048202 */ /* 0x002fc60000000f00 */
[----:B------:R-:W-:-:S06]  /*3c40*/  @!P0 IMAD R3, R3, 0x8, R0 ;  /* 0x0000000803038824 */ /* 0x000fcc00078e0200 */
[----:B------:R-:W1:Y:S02]  /*3c50*/  @!P0 LDS.64 R2, [R3] ;  /* 0x0000000003028984 */ /* 0x000e640000000a00 */
[----:B-1----:R-:W-:Y:S01]  /*3c60*/  @!P0 DSETP.MAX.AND P1, P2, R8, R2, PT ;  /* 0x000000020800822a */ /* 0x002fe20003a2f000 */
[----:B------:R-:W-:-:S05]  /*3c70*/  @!P0 IMAD.MOV.U32 R5, RZ, RZ, R3 ;  /* 0x000000ffff058224 */ /* 0x000fca00078e0003 */
[----:B------:R-:W-:Y:S02]  /*3c80*/  @!P0 FSEL R4, R4, R5, P1 ;  /* 0x0000000504048208 */ /* 0x000fe40000800000 */
[----:B------:R-:W-:Y:S02]  /*3c90*/  @!P0 LOP3.LUT R7, R5, 0x80000, RZ, 0xfc, !PT ;  /* 0x0008000005078812 */ /* 0x000fe400078efcff */
[----:B------:R-:W-:Y:S01]  /*3ca0*/  @!P0 MOV R5, R2 ;  /* 0x0000000200058202 */ /* 0x000fe20000000f00 */
[----:B------:R-:W-:Y:S01]  /*3cb0*/  @!P0 IMAD.MOV.U32 R2, RZ, RZ, R8 ;  /* 0x000000ffff028224 */ /* 0x000fe200078e0008 */
[----:B------:R-:W-:-:S04]  /*3cc0*/  @!P0 SEL R9, R7, R4, P2 ;  /* 0x0000000407098207 */ /* 0x000fc80001000000 */
[----:B------:R-:W-:-:S07]  /*3cd0*/  @!P0 SEL R8, R2, R5, P1 ;  /* 0x0000000502088207 */ /* 0x000fce0000800000 */
.L_x_11629:
[----:B-1----:R1:W-:Y:S02]  /*3ce0*/  STS.64 [R0], R8 ;  /* 0x0000000800007388 */ /* 0x0023e40000000a00 */
.L_x_11626:
        /* <DEDUP_REMOVED lines=9> */
        .weak           $__internal_246_$__cuda_sm20_div_s64
        .type           $__internal_246_$__cuda_sm20_div_s64,@function
        .size           $__internal_246_$__cuda_sm20_div_s64,($__internal_247_$__cuda_sm20_rem_s64 - $__internal_246_$__cuda_sm20_div_s64)
$__internal_246_$__cuda_sm20_div_s64:
        /* <DEDUP_REMOVED lines=82> */
[----:B------:R-:W-:Y:S06]  /*42a0*/  RET.REL.NODEC R8 `(contiguous_max3_f64) ;  /* 0xffffffbc08547950 */ /* 0x000fec0003c3ffff */
        .weak           $__internal_247_$__cuda_sm20_rem_s64
        .type           $__internal_247_$__cuda_sm20_rem_s64,@function
        .size           $__internal_247_$__cuda_sm20_rem_s64,(.L_x_32450 - $__internal_247_$__cuda_sm20_rem_s64)
$__internal_247_$__cuda_sm20_rem_s64:
        /* <DEDUP_REMOVED lines=66> */
[----:B------:R-:W-:Y:S06]  /*46d0*/  RET.REL.NODEC R8 `(contiguous_max3_f64) ;  /* 0xffffffb808487950 */ /* 0x000fec0003c3ffff */
.L_x_11632:
        /* <DEDUP_REMOVED lines=10> */
.L_x_32450:


//--------------------- .text.contiguous_max22_f64 --------------------------
	.section	.text.contiguous_max22_f64,"ax",@progbits
	.align	128
        .global         contiguous_max22_f64
        .type           contiguous_max22_f64,@function
        .size           contiguous_max22_f64,(.L_x_33153 - contiguous_max22_f64)
        .other          contiguous_max22_f64,@"STO_CUDA_ENTRY STV_DEFAULT"
contiguous_max22_f64:
.text.contiguous_max22_f64:
        /* <DEDUP_REMOVED lines=25> */
[----:B------:R-:W3:Y:S01]  /*0190*/  @!P0 LDG.E.64 R8, desc[UR12][R12.64] ;  /* 0x0000000c0c088981 */ /* 0x000ee2000c1e1b00 */
[----:B------:R-:W0:Y:S01]  /*01a0*/  S2UR UR5, SR_CgaCtaId ;  /* 0x00000000000579c3 */ /* 0x000e220000008800 */
[----:B------:R-:W-:Y:S01]  /*01b0*/  UMOV UR4, 0x400 ;  /* 0x0000040000047882 */ /* 0x000fe20000000000 */
[----:B------:R-:W-:Y:S01]  /*01c0*/  BSSY.RECONVERGENT B0, `(.L_x_11633) ;  /* 0x000001e000007945 */ /* 0x000fe20003800200 */
[----:B------:R-:W-:Y:S01]  /*01d0*/  ISETP.GT.U32.AND P2, PT, R0, 0x1f, PT ;  /* 0x0000001f0000780c */ /* 0x000fe20003f44070 */
[----:B0-----:R-:W-:Y:S01]  /*01e0*/  ULEA UR4, UR5, UR4, 0x18 ;  /* 0x0000000405047291 */ /* 0x001fe2000f8ec0ff */
[----:B--2---:R-:W-:Y:S01]  /*01f0*/  @!P0 IMAD.MOV.U32 R2, RZ, RZ, R6 ;  /* 0x000000ffff028224 */ /* 0x004fe200078e0006 */
[----:B---3--:R-:W-:Y:S01]  /*0200*/  @!P0 DSETP.MAX.AND P1, P3, R6, R8, PT ;  /* 0x000000080600822a */ /* 0x008fe20003b2f000 */
[----:B------:R-:W-:-:S02]  /*0210*/  @!P0 IMAD.MOV.U32 R14, RZ, RZ, R9 ;  /* 0x000000ffff0e8224 */ /* 0x000fc400078e0009 */
[----:B------:R-:W-:Y:S02]  /*0220*/  @!P0 IMAD.MOV.U32 R15, RZ, RZ, R8 ;  /* 0x000000ffff0f8224 */ /* 0x000fe400078e0008 */
[----:B------:R-:W-:Y:S01]  /*0230*/  IMAD.MOV.U32 R8, RZ, RZ, 0x0 ;  /* 0x00000000ff087424 */ /* 0x000fe200078e00ff */
[----:B------:R-:W-:Y:S01]  /*0240*/  @!P0 FSEL R7, R7, R14, P1 ;  /* 0x0000000e07078208 */ /* 0x000fe20000800000 */
[----:B------:R-:W-:Y:S01]  /*0250*/  IMAD.MOV.U32 R9, RZ, RZ, -0x100000 ;  /* 0xfff00000ff097424 */ /* 0x000fe200078e00ff */
[----:B------:R-:W-:Y:S02]  /*0260*/  @!P0 LOP3.LUT R14, R14, 0x80000, RZ, 0xfc, !PT ;  /* 0x000800000e0e8812 */ /* 0x000fe400078efcff */
[----:B------:R-:W-:Y:S02]  /*0270*/  @!P0 SEL R6, R2, R15, P1 ;  /* 0x0000000f02068207 */ /* 0x000fe40000800000 */
[----:B------:R-:W-:Y:S02]  /*0280*/  LEA R2, R0, UR4, 0x3 ;  /* 0x0000000400027c11 */ /* 0x000fe4000f8e18ff */
[----:B------:R-:W-:-:S02]  /*0290*/  @!P0 SEL R7, R14, R7, P3 ;  /* 0x000000070e078207 */ /* 0x000fc40001800000 */
[----:B------:R-:W-:Y:S01]  /*02a0*/  ISETP.GE.U32.AND P1, PT, R3, 0x42, PT ;  /* 0x000000420300780c */ /* 0x000fe20003f26070 */
[----:B------:R0:W-:Y:S04]  /*02b0*/  STS.64 [R2], R8 ;  /* 0x0000000802007388 */ /* 0x0001e80000000a00 */
[----:B------:R0:W-:Y:S01]  /*02c0*/  @!P0 STS.64 [R2], R6 ;  /* 0x0000000602008388 */ /* 0x0001e20000000a00 */
[----:B------:R-:W-:Y:S07]  /*02d0*/  @!P0 BRA `(.L_x_11634) ;  /* 0x0000000000308947 */ /* 0x000fee0003800000 */
        /* <DEDUP_REMOVED lines=12> */
.L_x_11634:
[----:B------:R-:W-:Y:S05]  /*03a0*/  BSYNC.RECONVERGENT B0 ;  /* 0x0000000000007941 */ /* 0x000fea0003800200 */
.L_x_11633:
[----:B------:R-:W-:Y:S06]  /*03b0*/  BAR.SYNC.DEFER_BLOCKING 0x0 ;  /* 0x0000000000007b1d */ /* 0x000fec0000010000 */
[----:B------:R-:W-:Y:S05]  /*03c0*/  @!P1 BRA `(.L_x_11635) ;  /* 0x0000000000489947 */ /* 0x000fea0003800000 */
.L_x_11636:
[----:B0-----:R-:W-:-:S04]  /*03d0*/  SHF.R.U32.HI R9, RZ, 0x1, R3 ;  /* 0x00000001ff097819 */ /* 0x001fc80000011603 */
[----:B------:R-:W-:-:S13]  /*03e0*/  ISETP.GE.U32.AND P0, PT, R0, R9, PT ;  /* 0x000000090000720c */ /* 0x000fda0003f06070 */
[----:B-1----:R-:W-:Y:S01]  /*03f0*/  @!P0 IMAD R6, R9, 0x8, R2 ;  /* 0x0000000809068824 */ /* 0x002fe200078e0202 */
[----:B------:R-:W0:Y:S05]  /*0400*/  @!P0 LDS.64 R4, [R2] ;  /* 0x0000000002048984 */ /* 0x000e2a0000000a00 */
[----:B------:R-:W1:Y:S01]  /*0410*/  @!P0 LDS.64 R6, [R6] ;  /* 0x0000000006068984 */ /* 0x000e620000000a00 */
[----:B0-----:R-:W-:Y:S01]  /*0420*/  @!P0 IMAD.MOV.U32 R8, RZ, RZ, R5 ;  /* 0x000000ffff088224 */ /* 0x001fe200078e0005 */
[----:B-1----:R-:W-:Y:S01]  /*0430*/  @!P0 DSETP.MAX.AND P1, P3, R4, R6, PT ;  /* 0x000000060400822a */ /* 0x002fe20003b2f000 */
[----:B------:R-:W-:Y:S02]  /*0440*/  @!P0 IMAD.MOV.U32 R11, RZ, RZ, R7 ;  /* 0x000000ffff0b8224 */ /* 0x000fe400078e0007 */
[----:B------:R-:W-:-:S03]  /*0450*/  @!P0 IMAD.MOV.U32 R5, RZ, RZ, R6 ;  /* 0x000000ffff058224 */ /* 0x000fc600078e0006 */
[----:B------:R-:W-:Y:S02]  /*0460*/  @!P0 FSEL R8, R8, R11, P1 ;  /* 0x0000000b08088208 */ /* 0x000fe40000800000 */
[----:B------:R-:W-:Y:S02]  /*0470*/  @!P0 LOP3.LUT R11, R11, 0x80000, RZ, 0xfc, !PT ;  /* 0x000800000b0b8812 */ /* 0x000fe400078efcff */
[----:B------:R-:W-:Y:S02]  /*0480*/  @!P0 SEL R4, R4, R5, P1 ;  /* 0x0000000504048207 */ /* 0x000fe40000800000 */
[----:B------:R-:W-:-:S05]  /*0490*/  @!P0 SEL R5, R11, R8, P3 ;  /* 0x000000080b058207 */ /* 0x000fca0001800000 */
[----:B------:R2:W-:Y:S01]  /*04a0*/  @!P0 STS.64 [R2], R4 ;  /* 0x0000000402008388 */ /* 0x0005e20000000a00 */
[----:B------:R-:W-:Y:S01]  /*04b0*/  BAR.SYNC.DEFER_BLOCKING 0x0 ;  /* 0x0000000000007b1d */ /* 0x000fe20000010000 */
[----:B------:R-:W-:Y:S01]  /*04c0*/  ISETP.GT.U32.AND P0, PT, R3, 0x83, PT ;  /* 0x000000830300780c */ /* 0x000fe20003f04070 */
[----:B------:R-:W-:-:S12]  /*04d0*/  IMAD.MOV.U32 R3, RZ, RZ, R9 ;  /* 0x000000ffff037224 */ /* 0x000fd800078e0009 */
[----:B--2---:R-:W-:Y:S05]  /*04e0*/  @P0 BRA `(.L_x_11636) ;  /* 0xfffffffc00b80947 */ /* 0x004fea000383ffff */
.L_x_11635:
[----:B------:R-:W-:Y:S05]  /*04f0*/  @P2 EXIT ;  /* 0x000000000000294d */ /* 0x000fea0003800000 */
[----:B------:R-:W2:Y:S04]  /*0500*/  LDS.64 R4, [R2] ;  /* 0x0000000002047984 */ /* 0x000ea80000000a00 */
[----:B01----:R-:W0:Y:S01]  /*0510*/  LDS.64 R6, [R2+0x100] ;  /* 0x0001000002067984 */ /* 0x003e220000000a00 */
[----:B--2---:R-:W-:Y:S01]  /*0520*/  IMAD.MOV.U32 R3, RZ, RZ, R5 ;  /* 0x000000ffff037224 */ /* 0x004fe200078e0005 */
[----:B0-----:R-:W-:Y:S01]  /*0530*/  DSETP.MAX.AND P0, P1, R4, R6, PT ;  /* 0x000000060400722a */ /* 0x001fe2000390f000 */
[----:B------:R-:W-:-:S05]  /*0540*/  IMAD.MOV.U32 R8, RZ, RZ, R7 ;  /* 0x000000ffff087224 */ /* 0x000fca00078e0007 */
[----:B------:R-:W-:Y:S02]  /*0550*/  FSEL R3, R3, R8, P0 ;  /* 0x0000000803037208 */ /* 0x000fe40000000000 */
[----:B------:R-:W-:-:S06]  /*0560*/  SEL R4, R4, R6, P0 ;  /* 0x0000000604047207 */ /* 0x000fcc0000000000 */
[----:B------:R-:W-:-:S05]  /*0570*/  @P1 LOP3.LUT R3, R8, 0x80000, RZ, 0xfc, !PT ;  /* 0x0008000008031812 */ /* 0x000fca00078efcff */
[----:B------:R-:W-:-:S05]  /*0580*/  IMAD.MOV.U32 R5, RZ, RZ, R3 ;  /* 0x000000ffff057224 */ /* 0x000fca00078e0003 */
[----:B------:R-:W-:Y:S04]  /*0590*/  STS.64 [R2], R4 ;  /* 0x0000000402007388 */ /* 0x000fe80000000a00 */
[----:B------:R-:W0:Y:S04]  /*05a0*/  LDS.64 R6, [R2] ;  /* 0x0000000002067984 */ /* 0x000e280000000a00 */
[----:B------:R-:W1:Y:S01]  /*05b0*/  LDS.64 R8, [R2+0x80] ;  /* 0x0000800002087984 */ /* 0x000e620000000a00 */
[----:B0-----:R-:W-:Y:S01]  /*05c0*/  IMAD.MOV.U32 R3, RZ, RZ, R7 ;  /* 0x000000ffff037224 */ /* 0x001fe200078e0007 */
[----:B-1----:R-:W-:Y:S01]  /*05d0*/  DSETP.MAX.AND P0, P1, R6, R8, PT ;  /* 0x000000080600722a */ /* 0x002fe2000390f000 */
        /* <DEDUP_REMOVED lines=32> */
[----:B------:R-:W-:Y:S02]  /*07e0*/  SEL R4, R4, R8, P0 ;  /* 0x0000000804047207 */ /* 0x000fe40000000000 */
[----:B------:R-:W-:-:S04]  /*07f0*/  ISETP.NE.AND P0, PT, R0, RZ, PT ;  /* 0x000000ff0000720c */ /* 0x000fc80003f05270 */
        /* <DEDUP_REMOVED lines=31> */
.L_x_11637:
        /* <DEDUP_REMOVED lines=9> */
.L_x_33153:


//--------------------- .text.contiguous_max2_f64 --------------------------
	.section	.text.contiguous_max2_f64,"ax",@progbits
	.align	128
        .global         contiguous_max2_f64
        .type           contiguous_max2_f64,@function
        .size           contiguous_max2_f64,(.L_x_32452 - contiguous_max2_f64)
        .other          contiguous_max2_f64,@"STO_CUDA_ENTRY STV_DEFAULT"
contiguous_max2_f64:
.text.contiguous_max2_f64:
[----:B------:R-:W-:Y:S01]  /*0000*/  LDC R1, c[0x0][0x37c] ;  /* 0x0000df00ff017b82 */ /* 0x000fe20000000800 */
[----:B------:R-:W0:Y:S07]  /*0010*/  S2R R0, SR_TID.X ;  /* 0x0000000000007919 */ /* 0x000e2e0000002100 */
[----:B------:R-:W1:Y:S01]  /*0020*/  S2UR UR6, SR_CTAID.X ;  /* 0x00000000000679c3 */ /* 0x000e620000002500 */
[----:B------:R-:W2:Y:S01]  /*0030*/  LDCU.64 UR8, c[0x0][0x3a8] ;  /* 0x00007500ff0877ac */ /* 0x000ea20008000a00 */
[----:B------:R-:W-:-:S02]  /*0040*/  HFMA2 R4, -RZ, RZ, 0, 0 ;  /* 0x00000000ff047431 */ /* 0x000fc400000001ff */
[----:B------:R-:W-:Y:S01]  /*0050*/  IMAD.MOV.U32 R5, RZ, RZ, -0x100000 ;  /* 0xfff00000ff057424 */ /* 0x000fe200078e00ff */
[----:B------:R-:W-:Y:S01]  /*0060*/  BSSY.RECONVERGENT B0, `(.L_x_11638) ;  /* 0x0000671000007945 */ /* 0x000fe20003800200 */
[----:B------:R-:W-:Y:S01]  /*0070*/  UMOV UR4, 0x400 ;  /* 0x0000040000047882 */ /* 0x000fe20000000000 */
[----:B------:R-:W3:Y:S01]  /*0080*/  LDCU.64 UR12, c[0x0][0x358] ;  /* 0x00006b00ff0c77ac */ /* 0x000ee20008000a00 */
        /* <DEDUP_REMOVED lines=11> */
[----:B------:R1:W-:Y:S01]  /*0140*/  STS.64 [R3], R4 ;  /* 0x0000000403007388 */ /* 0x0003e20000000a00 */
[----:B------:R-:W-:Y:S02]  /*0150*/  ISETP.GE.U32.AND.EX P0, PT, RZ, UR9, PT, P0 ;  /* 0x00000009ff007c0c */ /* 0x000fe4000bf06100 */
[----:B0-----:R-:W-:Y:S01]  /*0160*/  MOV R8, UR4 ;  /* 0x0000000400087c02 */ /* 0x001fe20008000f00 */
[----:B------:R-:W-:-:S10]  /*0170*/  IMAD.U32 R9, RZ, RZ, UR5 ;  /* 0x00000005ff097e24 */ /* 0x000fd4000f8e00ff */
[----:B-1-3--:R-:W-:Y:S05]  /*0180*/  @P0 BRA `(.L_x_11639) ;  /* 0x0000002c00c00947 */ /* 0x00afea0003800000 */
        /* <DEDUP_REMOVED lines=23> */
.L_x_11666:
        /* <DEDUP_REMOVED lines=32> */
.L_x_11643:
[----:B------:R-:W-:Y:S01]  /*0500*/  MOV R26, R6 ;  /* 0x00000006001a7202 */ /* 0x000fe20000000f00 */
[----:B------:R-:W-:Y:S01]  /*0510*/  IMAD.MOV.U32 R13, RZ, RZ, R7 ;  /* 0x000000ffff0d7224 */ /* 0x000fe200078e0007 */
[----:B------:R-:W-:Y:S01]  /*0520*/  MOV R14, R34 ;  /* 0x00000022000e7202 */ /* 0x000fe20000000f00 */
[----:B------:R-:W-:Y:S01]  /*0530*/  IMAD.MOV.U32 R11, RZ, RZ, R35 ;  /* 0x000000ffff0b7224 */ /* 0x000fe200078e0023 */
[----:B------:R-:W-:-:S07]  /*0540*/  MOV R12, 0x560 ;  /* 0x00000560000c7802 */ /* 0x000fce0000000f00 */
[----:B-1----:R-:W-:Y:S05]  /*0550*/  CALL.REL.NOINC `($__internal_248_$__cuda_sm20_div_s64) ;  /* 0x0000006800207944 */ /* 0x002fea0003c00000 */
        /* <DEDUP_REMOVED lines=9> */
.L_x_11644:
[----:B------:R-:W-:Y:S05]  /*05f0*/  BSYNC.RECONVERGENT B1 ;  /* 0x0000000000017941 */ /* 0x000fea0003800200 */
.L_x_11642:
        /* <DEDUP_REMOVED lines=34> */
.L_x_11646:
[----:B------:R-:W-:Y:S01]  /*0820*/  IMAD.MOV.U32 R26, RZ, RZ, R20 ;  /* 0x000000ffff1a7224 */ /* 0x000fe200078e0014 */
[----:B------:R-:W-:Y:S01]  /*0830*/  MOV R13, R9 ;  /* 0x00000009000d7202 */ /* 0x000fe20000000f00 */
[----:B------:R-:W-:Y:S01]  /*0840*/  IMAD.MOV.U32 R14, RZ, RZ, R34 ;  /* 0x000000ffff0e7224 */ /* 0x000fe200078e0022 */
[----:B------:R-:W-:Y:S02]  /*0850*/  MOV R11, R35 ;  /* 0x00000023000b7202 */ /* 0x000fe40000000f00 */
[----:B------:R-:W-:-:S07]  /*0860*/  MOV R12, 0x880 ;  /* 0x00000880000c7802 */ /* 0x000fce0000000f00 */
[----:B------:R-:W-:Y:S05]  /*0870*/  CALL.REL.NOINC `($__internal_248_$__cuda_sm20_div_s64) ;  /* 0x0000006400587944 */ /* 0x000fea0003c00000 */
        /* <DEDUP_REMOVED lines=9> */
.L_x_11647:
[----:B------:R-:W-:Y:S05]  /*0910*/  BSYNC.RECONVERGENT B1 ;  /* 0x0000000000017941 */ /* 0x000fea0003800200 */
.L_x_11645:
        /* <DEDUP_REMOVED lines=33> */
.L_x_11649:
[----:B------:R-:W-:Y:S01]  /*0b30*/  IMAD.MOV.U32 R26, RZ, RZ, R36 ;  /* 0x000000ffff1a7224 */ /* 0x000fe200078e0024 */
[----:B------:R-:W-:Y:S01]  /*0b40*/  MOV R13, R37 ;  /* 0x00000025000d7202 */ /* 0x000fe20000000f00 */
[----:B------:R-:W-:Y:S01]  /*0b50*/  IMAD.MOV.U32 R14, RZ, RZ, R20 ;  /* 0x000000ffff0e7224 */ /* 0x000fe200078e0014 */
[----:B------:R-:W-:Y:S02]  /*0b60*/  MOV R11, R21 ;  /* 0x00000015000b7202 */ /* 0x000fe40000000f00 */
[----:B------:R-:W-:-:S07]  /*0b70*/  MOV R12, 0xb90 ;  /* 0x00000b90000c7802 */ /* 0x000fce0000000f00 */
[----:B------:R-:W-:Y:S05]  /*0b80*/  CALL.REL.NOINC `($__internal_248_$__cuda_sm20_div_s64) ;  /* 0x0000006000947944 */ /* 0x000fea0003c00000 */
        /* <DEDUP_REMOVED lines=10> */
.L_x_11650:
[----:B------:R-:W-:Y:S05]  /*0c30*/  BSYNC.RECONVERGENT B1 ;  /* 0x0000000000017941 */ /* 0x000fea0003800200 */
.L_x_11648:
        /* <DEDUP_REMOVED lines=35> */
.L_x_11652:
[----:B------:R-:W-:Y:S01]  /*0e70*/  MOV R26, R34 ;  /* 0x00000022001a7202 */ /* 0x000fe20000000f00 */
[----:B------:R-:W-:Y:S01]  /*0e80*/  IMAD.MOV.U32 R13, RZ, RZ, R35 ;  /* 0x000000ffff0d7224 */ /* 0x000fe200078e0023 */
[----:B------:R-:W-:Y:S01]  /*0e90*/  MOV R14, R20 ;  /* 0x00000014000e7202 */ /* 0x000fe20000000f00 */
[----:B------:R-:W-:Y:S01]  /*0ea0*/  IMAD.MOV.U32 R11, RZ, RZ, R21 ;  /* 0x000000ffff0b7224 */ /* 0x000fe200078e0015 */
[----:B------:R-:W-:-:S07]  /*0eb0*/  MOV R12, 0xed0 ;  /* 0x00000ed0000c7802 */ /* 0x000fce0000000f00 */
[----:B------:R-:W-:Y:S05]  /*0ec0*/  CALL.REL.NOINC `($__internal_248_$__cuda_sm20_div_s64) ;  /* 0x0000005c00c47944 */ /* 0x000fea0003c00000 */
        /* <DEDUP_REMOVED lines=11> */
.L_x_11653:
[----:B------:R-:W-:Y:S05]  /*0f80*/  BSYNC.RECONVERGENT B1 ;  /* 0x0000000000017941 */ /* 0x000fea0003800200 */
.L_x_11651:
        /* <DEDUP_REMOVED lines=36> */
.L_x_11655:
        /* <DEDUP_REMOVED lines=16> */
.L_x_11656:
[----:B------:R-:W-:Y:S05]  /*12d0*/  BSYNC.RECONVERGENT B1 ;  /* 0x0000000000017941 */ /* 0x000fea0003800200 */
.L_x_11654:
        /* <DEDUP_REMOVED lines=35> */
.L_x_11658:
        /* <DEDUP_REMOVED lines=17> */
.L_x_11659:
[----:B------:R-:W-:Y:S05]  /*1620*/  BSYNC.RECONVERGENT B1 ;  /* 0x0000000000017941 */ /* 0x000fea0003800200 */
.L_x_11657:
        /* <DEDUP_REMOVED lines=35> */
.L_x_11661:
        /* <DEDUP_REMOVED lines=16> */
.L_x_11662:
[----:B------:R-:W-:Y:S05]  /*1960*/  BSYNC.RECONVERGENT B1 ;  /* 0x0000000000017941 */ /* 0x000fea0003800200 */
.L_x_11660:
        /* <DEDUP_REMOVED lines=35> */
.L_x_11664:
        /* <DEDUP_REMOVED lines=16> */
.L_x_11665:
[----:B------:R-:W-:Y:S05]  /*1ca0*/  BSYNC.RECONVERGENT B1 ;  /* 0x0000000000017941 */ /* 0x000fea0003800200 */
.L_x_11663:
        /* <DEDUP_REMOVED lines=8> */
.L_x_11641:
        /* <DEDUP_REMOVED lines=36> */
.L_x_11669:
[----:B------:R-:W-:Y:S01]  /*1f70*/  MOV R26, R6 ;  /* 0x00000006001a7202 */ /* 0x000fe20000000f00 */
[----:B------:R-:W-:Y:S01]  /*1f80*/  IMAD.MOV.U32 R13, RZ, RZ, R7 ;  /* 0x000000ffff0d7224 */ /* 0x000fe200078e0007 */
[----:B------:R-:W-:Y:S01]  /*1f90*/  MOV R14, R16 ;  /* 0x00000010000e7202 */ /* 0x000fe20000000f00 */
[----:B------:R-:W-:Y:S01]  /*1fa0*/  IMAD.MOV.U32 R11, RZ, RZ, R17 ;  /* 0x000000ffff0b7224 */ /* 0x000fe200078e0011 */
[----:B------:R-:W-:-:S07]  /*1fb0*/  MOV R12, 0x1fd0 ;  /* 0x00001fd0000c7802 */ /* 0x000fce0000000f00 */
[----:B------:R-:W-:Y:S05]  /*1fc0*/  CALL.REL.NOINC `($__internal_248_$__cuda_sm20_div_s64) ;  /* 0x0000004c00847944 */ /* 0x000fea0003c00000 */
        /* <DEDUP_REMOVED lines=9> */
.L_x_11670:
[----:B------:R-:W-:Y:S05]  /*2060*/  BSYNC.RECONVERGENT B1 ;  /* 0x0000000000017941 */ /* 0x000fea0003800200 */
.L_x_11668:
        /* <DEDUP_REMOVED lines=34> */
.L_x_11672:
        /* <DEDUP_REMOVED lines=17> */
.L_x_11673:
[----:B------:R-:W-:Y:S05]  /*23a0*/  BSYNC.RECONVERGENT B1 ;  /* 0x0000000000017941 */ /* 0x000fea0003800200 */
.L_x_11671:
        /* <DEDUP_REMOVED lines=36> */
.L_x_11675:
        /* <DEDUP_REMOVED lines=16> */
.L_x_11676:
[----:B------:R-:W-:Y:S05]  /*26f0*/  BSYNC.RECONVERGENT B1 ;  /* 0x0000000000017941 */ /* 0x000fea0003800200 */
.L_x_11674:
        /* <DEDUP_REMOVED lines=35> */
.L_x_11678:
[----:B------:R-:W-:Y:S01]  /*2930*/  MOV R26, R18 ;  /* 0x00000012001a7202 */ /* 0x000fe20000000f00 */
[----:B------:R-:W-:Y:S01]  /*2940*/  IMAD.MOV.U32 R13, RZ, RZ, R19 ;  /* 0x000000ffff0d7224 */ /* 0x000fe200078e0013 */
[----:B------:R-:W-:Y:S01]  /*2950*/  MOV R14, R16 ;  /* 0x00000010000e7202 */ /* 0x000fe20000000f00 */
[----:B------:R-:W-:Y:S01]  /*2960*/  IMAD.MOV.U32 R11, RZ, RZ, R17 ;  /* 0x000000ffff0b7224 */ /* 0x000fe200078e0011 */
[----:B------:R-:W-:-:S07]  /*2970*/  MOV R12, 0x2990 ;  /* 0x00002990000c7802 */ /* 0x000fce0000000f00 */
[----:B------:R-:W-:Y:S05]  /*2980*/  CALL.REL.NOINC `($__internal_248_$__cuda_sm20_div_s64) ;  /* 0x0000004400147944 */ /* 0x000fea0003c00000 */
        /* <DEDUP_REMOVED lines=10> */
.L_x_11679:
[----:B------:R-:W-:Y:S05]  /*2a30*/  BSYNC.RECONVERGENT B1 ;  /* 0x0000000000017941 */ /* 0x000fea0003800200 */
.L_x_11677:
[----:B------:R-:W-:Y:S01]  /*2a40*/  MOV R36, R22 ;  /* 0x0000001600247202 */ /* 0x000fe20000000f00 */
[----:B------:R-:W-:Y:S02]  /*2a50*/  IMAD R11, R11, R38, RZ ;  /* 0x000000260b0b7224 */ /* 0x000fe400078e02ff */
[----:B------:R-:W-:Y:S02]  /*2a60*/  VIADD R8, R8, 0xfffffffe ;  /* 0xfffffffe08087836 */ /* 0x000fe40000000000 */
[----:B------:R-:W-:-:S04]  /*2a70*/  IMAD.WIDE.U32 R22, R38, R10, R36 ;  /* 0x0000000a26167225 */ /* 0x000fc800078e0024 */
[----:B------:R-:W-:-:S05]  /*2a80*/  IMAD R11, R39, R10, R11 ;  /* 0x0000000a270b7224 */ /* 0x000fca00078e020b */
[----:B------:R-:W-:-:S07]  /*2a90*/  IADD3 R23, PT, PT, R23, R11, RZ ;  /* 0x0000000b17177210 */ /* 0x000fce0007ffe0ff */
.L_x_11667:
        /* <DEDUP_REMOVED lines=30> */
.L_x_11681:
[----:B------:R-:W-:Y:S01]  /*2c80*/  MOV R18, R6 ;  /* 0x0000000600127202 */ /* 0x000fe20000000f00 */
[----:B------:R-:W-:Y:S01]  /*2c90*/  IMAD.MOV.U32 R19, RZ, RZ, R7 ;  /* 0x000000ffff137224 */ /* 0x000fe200078e0007 */
[----:B------:R-:W-:Y:S01]  /*2ca0*/  MOV R24, R10 ;  /* 0x0000000a00187202 */ /* 0x000fe20000000f00 */
[----:B------:R-:W-:Y:S01]  /*2cb0*/  IMAD.MOV.U32 R21, RZ, RZ, R11 ;  /* 0x000000ffff157224 */ /* 0x000fe200078e000b */
[----:B------:R-:W-:-:S07]  /*2cc0*/  MOV R26, 0x2ce0 ;  /* 0x00002ce0001a7802 */ /* 0x000fce0000000f00 */
[----:B------:R-:W-:Y:S05]  /*2cd0*/  CALL.REL.NOINC `($__internal_249_$__cuda_sm20_rem_s64) ;  /* 0x00000044008c7944 */ /* 0x000fea0003c00000 */
.L_x_11682:
[----:B------:R-:W-:Y:S05]  /*2ce0*/  BSYNC.RECONVERGENT B1 ;  /* 0x0000000000017941 */ /* 0x000fea0003800200 */
.L_x_11680:
        /* <DEDUP_REMOVED lines=30> */
.L_x_11684:
[----:B------:R-:W-:Y:S01]  /*2ed0*/  MOV R24, R10 ;  /* 0x0000000a00187202 */ /* 0x000fe20000000f00 */
[----:B------:R-:W-:Y:S01]  /*2ee0*/  IMAD.MOV.U32 R21, RZ, RZ, R11 ;  /* 0x000000ffff157224 */ /* 0x000fe200078e000b */
[----:B------:R-:W-:Y:S01]  /*2ef0*/  MOV R18, R20 ;  /* 0x0000001400127202 */ /* 0x000fe20000000f00 */
[----:B------:R-:W-:Y:S01]  /*2f00*/  IMAD.MOV.U32 R19, RZ, RZ, R9 ;  /* 0x000000ffff137224 */ /* 0x000fe200078e0009 */
[----:B------:R-:W-:-:S07]  /*2f10*/  MOV R26, 0x2f30 ;  /* 0x00002f30001a7802 */ /* 0x000fce0000000f00 */
[----:B------:R-:W-:Y:S05]  /*2f20*/  CALL.REL.NOINC `($__internal_249_$__cuda_sm20_rem_s64) ;  /* 0x0000004000f87944 */ /* 0x000fea0003c00000 */
.L_x_11685:
[----:B------:R-:W-:Y:S05]  /*2f30*/  BSYNC.RECONVERGENT B1 ;  /* 0x0000000000017941 */ /* 0x000fea0003800200 */
.L_x_11683:
[----:B------:R-:W-:Y:S02]  /*2f40*/  IMAD R7, R7, R16, RZ ;  /* 0x0000001007077224 */ /* 0x000fe400078e02ff */
[----:B------:R-:W-:-:S04]  /*2f50*/  IMAD.WIDE.U32 R22, R16, R6, R22 ;  /* 0x0000000610167225 */ /* 0x000fc800078e0016 */
[----:B------:R-:W-:-:S05]  /*2f60*/  IMAD R7, R17, R6, R7 ;  /* 0x0000000611077224 */ /* 0x000fca00078e0207 */
[----:B------:R-:W-:-:S07]  /*2f70*/  IADD3 R23, PT, PT, R23, R7, RZ ;  /* 0x0000000717177210 */ /* 0x000fce0007ffe0ff */
.L_x_11640:
[----:B------:R-:W0:Y:S02]  /*2f80*/  LDCU.64 UR4, c[0x0][0x388] ;  /* 0x00007100ff0477ac */ /* 0x000e240008000a00 */
[----:B0-----:R-:W-:Y:S02]  /*2f90*/  LEA R6, P1, R22, UR4, 0x3 ;  /* 0x0000000416067c11 */ /* 0x001fe4000f8218ff */
[----:B------:R-:W-:Y:S02]  /*2fa0*/  LEA R8, P0, R4, UR4, 0x3 ;  /* 0x0000000404087c11 */ /* 0x000fe4000f8018ff */
[----:B------:R-:W-:Y:S02]  /*2fb0*/  LEA.HI.X R7, R22, UR5, R23, 0x3, P1 ;  /* 0x0000000516077c11 */ /* 0x000fe400088f1c17 */
[----:B------:R-:W-:-:S04]  /*2fc0*/  LEA.HI.X R9, R4, UR5, R5, 0x3, P0 ;  /* 0x0000000504097c11 */ /* 0x000fc800080f1c05 */
[----:B------:R-:W2:Y:S04]  /*2fd0*/  LDG.E.64 R6, desc[UR12][R6.64] ;  /* 0x0000000c06067981 */ /* 0x000ea8000c1e1b00 */
[----:B------:R-:W2:Y:S02]  /*2fe0*/  LDG.E.64 R4, desc[UR12][R8.64] ;  /* 0x0000000c08047981 */ /* 0x000ea4000c1e1b00 */
[----:B--2---:R-:W-:Y:S01]  /*2ff0*/  DSETP.MAX.AND P0, P1, R4, R6, PT ;  /* 0x000000060400722a */ /* 0x004fe2000390f000 */
[----:B------:R-:W-:Y:S01]  /*3000*/  IMAD.MOV.U32 R10, RZ, RZ, R5 ;  /* 0x000000ffff0a7224 */ /* 0x000fe200078e0005 */
[----:B------:R-:W-:Y:S01]  /*3010*/  MOV R11, R7 ;  /* 0x00000007000b7202 */ /* 0x000fe20000000f00 */
[----:B------:R-:W-:-:S03]  /*3020*/  IMAD.MOV.U32 R5, RZ, RZ, R6 ;  /* 0x000000ffff057224 */ /* 0x000fc600078e0006 */
[----:B------:R-:W-:Y:S02]  /*3030*/  FSEL R13, R10, R11, P0 ;  /* 0x0000000b0a0d7208 */ /* 0x000fe40000000000 */
[----:B------:R-:W-:-:S06]  /*3040*/  SEL R4, R4, R5, P0 ;  /* 0x0000000504047207 */ /* 0x000fcc0000000000 */
[----:B------:R-:W-:-:S04]  /*3050*/  @P1 LOP3.LUT R13, R11, 0x80000, RZ, 0xfc, !PT ;  /* 0x000800000b0d1812 */ /* 0x000fc800078efcff */
[----:B------:R-:W-:-:S05]  /*3060*/  MOV R5, R13 ;  /* 0x0000000d00057202 */ /* 0x000fca0000000f00 */
[----:B------:R0:W-:Y:S01]  /*3070*/  STS.64 [R3], R4 ;  /* 0x0000000403007388 */ /* 0x0001e20000000a00 */
[----:B------:R-:W-:Y:S05]  /*3080*/  BRA `(.L_x_11686) ;  /* 0x0000003400b87947 */ /* 0x000fea0003800000 */
.L_x_11639:
        /* <DEDUP_REMOVED lines=18> */
.L_x_11713:
        /* <DEDUP_REMOVED lines=30> */
.L_x_11690:
        /* <DEDUP_REMOVED lines=15> */
.L_x_11691:
[----:B------:R-:W-:Y:S05]  /*3480*/  BSYNC.RECONVERGENT B1 ;  /* 0x0000000000017941 */ /* 0x000fea0003800200 */
.L_x_11689:
        /* <DEDUP_REMOVED lines=39> */
.L_x_11693:
        /* <DEDUP_REMOVED lines=17> */
.L_x_11694:
[----:B------:R-:W-:Y:S05]  /*3810*/  BSYNC.RECONVERGENT B1 ;  /* 0x0000000000017941 */ /* 0x000fea0003800200 */
.L_x_11692:
        /* <DEDUP_REMOVED lines=37> */
.L_x_11696:
        /* <DEDUP_REMOVED lines=17> */
.L_x_11697:
[----:B------:R-:W-:Y:S05]  /*3b80*/  BSYNC.RECONVERGENT B1 ;  /* 0x0000000000017941 */ /* 0x000fea0003800200 */
.L_x_11695:
        /* <DEDUP_REMOVED lines=38> */
.L_x_11699:
[----:B------:R-:W-:Y:S01]  /*3df0*/  IMAD.MOV.U32 R26, RZ, RZ, R20 ;  /* 0x000000ffff1a7224 */ /* 0x000fe200078e0014 */
[----:B------:R-:W-:Y:S01]  /*3e00*/  MOV R13, R21 ;  /* 0x00000015000d7202 */ /* 0x000fe20000000f00 */
[----:B------:R-:W-:Y:S01]  /*3e10*/  IMAD.MOV.U32 R14, RZ, RZ, R36 ;  /* 0x000000ffff0e7224 */ /* 0x000fe200078e0024 */
[----:B------:R-:W-:Y:S02]  /*3e20*/  MOV R11, R37 ;  /* 0x00000025000b7202 */ /* 0x000fe40000000f00 */
[----:B------:R-:W-:-:S07]  /*3e30*/  MOV R12, 0x3e50 ;  /* 0x00003e50000c7802 */ /* 0x000fce0000000f00 */
[----:B-1----:R-:W-:Y:S05]  /*3e40*/  CALL.REL.NOINC `($__internal_248_$__cuda_sm20_div_s64) ;  /* 0x0000002c00e47944 */ /* 0x002fea0003c00000 */
        /* <DEDUP_REMOVED lines=11> */
.L_x_11700:
[----:B------:R-:W-:Y:S05]  /*3f00*/  BSYNC.RECONVERGENT B1 ;  /* 0x0000000000017941 */ /* 0x000fea0003800200 */
.L_x_11698:
        /* <DEDUP_REMOVED lines=38> */
.L_x_11702:
        /* <DEDUP_REMOVED lines=17> */
.L_x_11703:
[----:B------:R-:W-:Y:S05]  /*4280*/  BSYNC.RECONVERGENT B1 ;  /* 0x0000000000017941 */ /* 0x000fea0003800200 */
.L_x_11701:
        /* <DEDUP_REMOVED lines=40> */
.L_x_11705:
        /* <DEDUP_REMOVED lines=17> */
.L_x_11706:
[----:B------:R-:W-:Y:S05]  /*4620*/  BSYNC.RECONVERGENT B1 ;  /* 0x0000000000017941 */ /* 0x000fea0003800200 */
.L_x_11704:
        /* <DEDUP_REMOVED lines=40> */
.L_x_11708:
        /* <DEDUP_REMOVED lines=17> */
.L_x_11709:
[----:B------:R-:W-:Y:S05]  /*49c0*/  BSYNC.RECONVERGENT B1 ;  /* 0x0000000000017941 */ /* 0x000fea0003800200 */
.L_x_11707:
        /* <DEDUP_REMOVED lines=38> */
.L_x_11711:
        /* <DEDUP_REMOVED lines=17> */
.L_x_11712:
[----:B------:R-:W-:Y:S05]  /*4d40*/  BSYNC.RECONVERGENT B1 ;  /* 0x0000000000017941 */ /* 0x000fea0003800200 */
.L_x_11710:
        /* <DEDUP_REMOVED lines=15> */
.L_x_11688:
        /* <DEDUP_REMOVED lines=37> */
.L_x_11716:
[----:B------:R-:W-:Y:S01]  /*5090*/  IMAD.MOV.U32 R26, RZ, RZ, R18 ;  /* 0x000000ffff1a7224 */ /* 0x000fe200078e0012 */
[----:B------:R-:W-:Y:S01]  /*50a0*/  MOV R13, R19 ;  /* 0x00000013000d7202 */ /* 0x000fe20000000f00 */
[----:B------:R-:W-:Y:S01]  /*50b0*/  IMAD.MOV.U32 R14, RZ, RZ, R6 ;  /* 0x000000ffff0e7224 */ /* 0x000fe200078e0006 */
[----:B------:R-:W-:Y:S02]  /*50c0*/  MOV R11, R7 ;  /* 0x00000007000b7202 */ /* 0x000fe40000000f00 */
[----:B------:R-:W-:-:S07]  /*50d0*/  MOV R12, 0x50f0 ;  /* 0x000050f0000c7802 */ /* 0x000fce0000000f00 */
[----:B------:R-:W-:Y:S05]  /*50e0*/  CALL.REL.NOINC `($__internal_248_$__cuda_sm20_div_s64) ;  /* 0x0000001c003c7944 */ /* 0x000fea0003c00000 */
        /* <DEDUP_REMOVED lines=9> */
.L_x_11717:
[----:B------:R-:W-:Y:S05]  /*5180*/  BSYNC.RECONVERGENT B1 ;  /* 0x0000000000017941 */ /* 0x000fea0003800200 */
.L_x_11715:
        /* <DEDUP_REMOVED lines=39> */
.L_x_11719:
        /* <DEDUP_REMOVED lines=17> */
.L_x_11720:
[----:B------:R-:W-:Y:S05]  /*5510*/  BSYNC.RECONVERGENT B1 ;  /* 0x0000000000017941 */ /* 0x000fea0003800200 */
.L_x_11718:
        /* <DEDUP_REMOVED lines=40> */
.L_x_11722:
        /* <DEDUP_REMOVED lines=17> */
.L_x_11723:
[----:B------:R-:W-:Y:S05]  /*58b0*/  BSYNC.RECONVERGENT B1 ;  /* 0x0000000000017941 */ /* 0x000fea0003800200 */
.L_x_11721:
        /* <DEDUP_REMOVED lines=40> */
.L_x_11725:
        /* <DEDUP_REMOVED lines=17> */
.L_x_11726:
[----:B------:R-:W-:Y:S05]  /*5c50*/  BSYNC.RECONVERGENT B1 ;  /* 0x0000000000017941 */ /* 0x000fea0003800200 */
.L_x_11724:
        /* <DEDUP_REMOVED lines=11> */
.L_x_11714:
        /* <DEDUP_REMOVED lines=35> */
.L_x_11729:
[----:B------:R-:W-:Y:S01]  /*5f40*/  IMAD.MOV.U32 R26, RZ, RZ, R18 ;  /* 0x000000ffff1a7224 */ /* 0x000fe200078e0012 */
[----:B------:R-:W-:Y:S01]  /*5f50*/  MOV R13, R19 ;  /* 0x00000013000d7202 */ /* 0x000fe20000000f00 */
[----:B------:R-:W-:Y:S01]  /*5f60*/  IMAD.MOV.U32 R11, RZ, RZ, R5 ;  /* 0x000000ffff0b7224 */ /* 0x000fe200078e0005 */
[----:B------:R-:W-:Y:S02]  /*5f70*/  MOV R14, R4 ;  /* 0x00000004000e7202 */ /* 0x000fe40000000f00 */
[----:B------:R-:W-:-:S07]  /*5f80*/  MOV R12, 0x5fa0 ;  /* 0x00005fa0000c7802 */ /* 0x000fce0000000f00 */
[----:B------:R-:W-:Y:S05]  /*5f90*/  CALL.REL.NOINC `($__internal_248_$__cuda_sm20_div_s64) ;  /* 0x0000000c00907944 */ /* 0x000fea0003c00000 */
        /* <DEDUP_REMOVED lines=8> */
.L_x_11730:
[----:B------:R-:W-:Y:S05]  /*6020*/  BSYNC.RECONVERGENT B1 ;  /* 0x0000000000017941 */ /* 0x000fea0003800200 */
.L_x_11728:
        /* <DEDUP_REMOVED lines=39> */
.L_x_11732:
        /* <DEDUP_REMOVED lines=17> */
.L_x_11733:
[----:B------:R-:W-:Y:S05]  /*63b0*/  BSYNC.RECONVERGENT B1 ;  /* 0x0000000000017941 */ /* 0x000fea0003800200 */
.L_x_11731:
        /* <DEDUP_REMOVED lines=11> */
.L_x_11727:
        /* <DEDUP_REMOVED lines=31> */
.L_x_11735:
[----:B------:R-:W-:Y:S02]  /*6660*/  MOV R24, R20 ;  /* 0x0000001400187202 */ /* 0x000fe40000000f00 */
[----:B------:R-:W-:-:S07]  /*6670*/  MOV R26, 0x6690 ;  /* 0x00006690001a7802 */ /* 0x000fce0000000f00 */
[----:B------:R-:W-:Y:S05]  /*6680*/  CALL.REL.NOINC `($__internal_249_$__cuda_sm20_rem_s64) ;  /* 0x0000000c00207944 */ /* 0x000fea0003c00000 */
[----:B------:R-:W-:Y:S01]  /*6690*/  MOV R4, R6 ;  /* 0x0000000600047202 */ /* 0x000fe20000000f00 */
[----:B------:R-:W-:-:S07]  /*66a0*/  IMAD.MOV.U32 R5, RZ, RZ, R7 ;  /* 0x000000ffff057224 */ /* 0x000fce00078e0007 */
.L_x_11736:
[----:B------:R-:W-:Y:S05]  /*66b0*/  BSYNC.RECONVERGENT B1 ;  /* 0x0000000000017941 */ /* 0x000fea0003800200 */
.L_x_11734:
        /* <DEDUP_REMOVED lines=9> */
.L_x_11687:
[----:B------:R-:W2:Y:S04]  /*6750*/  LDG.E.64 R4, desc[UR12][R8.64] ;  /* 0x0000000c08047981 */ /* 0x000ea8000c1e1b00 */
[----:B--2---:R1:W-:Y:S02]  /*6760*/  STS.64 [R3], R4 ;  /* 0x0000000403007388 */ /* 0x0043e40000000a00 */
.L_x_11686:
[----:B------:R-:W-:Y:S05]  /*6770*/  BSYNC.RECONVERGENT B0 ;  /* 0x0000000000007941 */ /* 0x000fea0003800200 */
.L_x_11638:
[----:B------:R-:W-:Y:S01]  /*6780*/  BAR.SYNC.DEFER_BLOCKING 0x0 ;  /* 0x0000000000007b1d */ /* 0x000fe20000010000 */
[----:B------:R-:W-:Y:S02]  /*6790*/  ISETP.GE.U32.AND P1, PT, R2, 0x42, PT ;  /* 0x000000420200780c */ /* 0x000fe40003f26070 */
[----:B------:R-:W-:-:S11]  /*67a0*/  ISETP.GT.U32.AND P0, PT, R0, 0x1f, PT ;  /* 0x0000001f0000780c */ /* 0x000fd60003f04070 */
[----:B------:R-:W-:Y:S05]  /*67b0*/  @!P1 BRA `(.L_x_11737) ;  /* 0x0000000000489947 */ /* 0x000fea0003800000 */
.L_x_11738:
[----:B------:R-:W-:-:S04]  /*67c0*/  SHF.R.U32.HI R8, RZ, 0x1, R2 ;  /* 0x00000001ff087819 */ /* 0x000fc80000011602 */
[----:B------:R-:W-:-:S13]  /*67d0*/  ISETP.GE.U32.AND P1, PT, R0, R8, PT ;  /* 0x000000080000720c */ /* 0x000fda0003f26070 */
[----:B------:R-:W-:Y:S01]  /*67e0*/  @!P1 LEA R6, R8, R3, 0x3 ;  /* 0x0000000308069211 */ /* 0x000fe200078e18ff */
[----:B01----:R-:W0:Y:S05]  /*67f0*/  @!P1 LDS.64 R4, [R3] ;  /* 0x0000000003049984 */ /* 0x003e2a0000000a00 */
[----:B------:R-:W1:Y:S01]  /*6800*/  @!P1 LDS.64 R6, [R6] ;  /* 0x0000000006069984 */ /* 0x000e620000000a00 */
[----:B0-----:R-:W-:Y:S01]  /*6810*/  @!P1 IMAD.MOV.U32 R9, RZ, RZ, R5 ;  /* 0x000000ffff099224 */ /* 0x001fe200078e0005 */
[----:B-1----:R-:W-:Y:S01]  /*6820*/  @!P1 DSETP.MAX.AND P2, P3, R4, R6, PT ;  /* 0x000000060400922a */ /* 0x002fe20003b4f000 */
[----:B------:R-:W-:Y:S02]  /*6830*/  @!P1 MOV R10, R7 ;  /* 0x00000007000a9202 */ /* 0x000fe40000000f00 */
[----:B------:R-:W-:-:S03]  /*6840*/  @!P1 MOV R5, R6 ;  /* 0x0000000600059202 */ /* 0x000fc60000000f00 */
        /* <DEDUP_REMOVED lines=9> */
.L_x_11737:
[----:B------:R-:W-:Y:S05]  /*68e0*/  @P0 EXIT ;  /* 0x000000000000094d */ /* 0x000fea0003800000 */
[----:B01----:R-:W0:Y:S04]  /*68f0*/  LDS.64 R4, [R3] ;  /* 0x0000000003047984 */ /* 0x003e280000000a00 */
[----:B------:R-:W1:Y:S01]  /*6900*/  LDS.64 R6, [R3+0x100] ;  /* 0x0001000003067984 */ /* 0x000e620000000a00 */
[----:B0-----:R-:W-:Y:S01]  /*6910*/  MOV R2, R5 ;  /* 0x0000000500027202 */ /* 0x001fe20000000f00 */
[----:B-1----:R-:W-:Y:S01]  /*6920*/  DSETP.MAX.AND P0, P1, R4, R6, PT ;  /* 0x000000060400722a */ /* 0x002fe2000390f000 */
[----:B------:R-:W-:-:S05]  /*6930*/  MOV R9, R7 ;  /* 0x0000000700097202 */ /* 0x000fca0000000f00 */
[----:B------:R-:W-:Y:S02]  /*6940*/  FSEL R11, R2, R9, P0 ;  /* 0x00000009020b7208 */ /* 0x000fe40000000000 */
[----:B------:R-:W-:-:S06]  /*6950*/  SEL R4, R4, R6, P0 ;  /* 0x0000000604047207 */ /* 0x000fcc0000000000 */
[----:B------:R-:W-:-:S05]  /*6960*/  @P1 LOP3.LUT R11, R9, 0x80000, RZ, 0xfc, !PT ;  /* 0x00080000090b1812 */ /* 0x000fca00078efcff */
[----:B------:R-:W-:-:S05]  /*6970*/  IMAD.MOV.U32 R5, RZ, RZ, R11 ;  /* 0x000000ffff057224 */ /* 0x000fca00078e000b */
[----:B------:R-:W-:Y:S04]  /*6980*/  STS.64 [R3], R4 ;  /* 0x0000000403007388 */ /* 0x000fe80000000a00 */
[----:B------:R-:W0:Y:S04]  /*6990*/  LDS.64 R6, [R3] ;  /* 0x0000000003067984 */ /* 0x000e280000000a00 */
        /* <DEDUP_REMOVED lines=68> */
        .weak           $__internal_248_$__cuda_sm20_div_s64
        .type           $__internal_248_$__cuda_sm20_div_s64,@function
        .size           $__internal_248_$__cuda_sm20_div_s64,($__internal_249_$__cuda_sm20_rem_s64 - $__internal_248_$__cuda_sm20_div_s64)
$__internal_248_$__cuda_sm20_div_s64:
        /* <DEDUP_REMOVED lines=82> */
[----:B------:R-:W-:Y:S06]  /*7300*/  RET.REL.NODEC R12 `(contiguous_max2_f64) ;  /* 0xffffff8c0c3c7950 */ /* 0x000fec0003c3ffff */
        .weak           $__internal_249_$__cuda_sm20_rem_s64
        .type           $__internal_249_$__cuda_sm20_rem_s64,@function
        .size           $__internal_249_$__cuda_sm20_rem_s64,(.L_x_32452 - $__internal_249_$__cuda_sm20_rem_s64)
$__internal_249_$__cuda_sm20_rem_s64:
        /* <DEDUP_REMOVED lines=76> */
[----:B------:R-:W-:Y:S06]  /*77d0*/  RET.REL.NODEC R26 `(contiguous_max2_f64) ;  /* 0xffffff881a087950 */ /* 0x000fec0003c3ffff */
.L_x_11739:
        /* <DEDUP_REMOVED lines=10> */
.L_x_32452:


//--------------------- .text.uncontiguous_max_f64 --------------------------
	.section	.text.uncontiguous_max_f64,"ax",@progbits
	.align	128
        .global         uncontiguous_max_f64
        .type           uncontiguous_max_f64,@function
        .size           uncontiguous_max_f64,(.L_x_32454 - uncontiguous_max_f64)
        .other          uncontiguous_max_f64,@"STO_CUDA_ENTRY STV_DEFAULT"
uncontiguous_max_f64:
.text.uncontiguous_max_f64:
[----:B------:R-:W-:Y:S01]  /*0000*/  LDC R1, c[0x0][0x37c] ;  /* 0x0000df00ff017b82 */ /* 0x000fe20000000800 */
[----:B------:R-:W0:Y:S07]  /*0010*/  S2R R0, SR_CTAID.X ;  /* 0x0000000000007919 */ /* 0x000e2e0000002500 */
[----:B------:R-:W1:Y:S01]  /*0020*/  S2UR UR5, SR_CgaCtaId ;  /* 0x00000000000579c3 */ /* 0x000e620000008800 */
[----:B------:R-:W2:Y:S01]  /*0030*/  LDCU UR8, c[0x0][0x360] ;  /* 0x00006c00ff0877ac */ /* 0x000ea20008000800 */
[----:B------:R-:W-:Y:S01]  /*0040*/  HFMA2 R6, -RZ, RZ, 0, 0 ;  /* 0x00000000ff067431 */ /* 0x000fe200000001ff */
[----:B------:R-:W3:Y:S01]  /*0050*/  S2R R2, SR_TID.X ;  /* 0x0000000000027919 */ /* 0x000ee20000002100 */
[----:B------:R-:W-:Y:S01]  /*0060*/  IMAD.MOV.U32 R7, RZ, RZ, -0x100000 ;  /* 0xfff00000ff077424 */ /* 0x000fe200078e00ff */
[----:B------:R-:W4:Y:S01]  /*0070*/  LDCU.64 UR10, c[0x0][0x3a8] ;  /* 0x00007500ff0a77ac */ /* 0x000f220008000a00 */
[----:B------:R-:W-:Y:S02]  /*0080*/  BSSY.RECONVERGENT B0, `(.L_x_11740) ;  /* 0x0000693000007945 */ /* 0x000fe40003800200 */
        /* <DEDUP_REMOVED lines=9> */
[----:B------:R0:W-:Y:S02]  /*0120*/  STS.64 [R3], R6 ;  /* 0x0000000603007388 */ /* 0x0001e40000000a00 */
[----:B------:R-:W-:-:S05]  /*0130*/  VIADD R8, R14, UR8 ;  /* 0x000000080e087c36 */ /* 0x000fca0008000000 */
[----:B----4-:R-:W-:-:S04]  /*0140*/  ISETP.GE.U32.AND P0, PT, R8, UR10, PT ;  /* 0x0000000a08007c0c */ /* 0x010fc8000bf06070 */
[----:B------:R-:W-:-:S13]  /*0150*/  ISETP.GE.U32.AND.EX P0, PT, RZ, UR11, PT, P0 ;  /* 0x0000000bff007c0c */ /* 0x000fda000bf06100 */
[----:B0-----:R-:W-:Y:S05]  /*0160*/  @P0 BRA `(.L_x_11741) ;  /* 0x0000003000300947 */ /* 0x001fea0003800000 */
[----:B------:R-:W-:Y:S01]  /*0170*/  ISETP.GE.AND P0, PT, R9, RZ, PT ;  /* 0x000000ff0900720c */ /* 0x000fe20003f06270 */
[----:B------:R-:W-:Y:S01]  /*0180*/  IMAD.MOV.U32 R28, RZ, RZ, RZ ;  /* 0x000000ffff1c7224 */ /* 0x000fe200078e00ff */
[----:B------:R-:W-:Y:S01]  /*0190*/  MOV R27, RZ ;  /* 0x000000ff001b7202 */ /* 0x000fe20000000f00 */
[----:B------:R-:W-:Y:S01]  /*01a0*/  IMAD.MOV.U32 R6, RZ, RZ, RZ ;  /* 0x000000ffff067224 */ /* 0x000fe200078e00ff */
[----:B------:R-:W-:-:S09]  /*01b0*/  MOV R5, RZ ;  /* 0x000000ff00057202 */ /* 0x000fd20000000f00 */
[----:B------:R-:W-:Y:S05]  /*01c0*/  @!P0 BRA `(.L_x_11742) ;  /* 0x0000002c00d48947 */ /* 0x000fea0003800000 */
[----:B------:R-:W-:Y:S01]  /*01d0*/  ISETP.GE.U32.AND P0, PT, R9, 0x3, PT ;  /* 0x000000030900780c */ /* 0x000fe20003f06070 */
[----:B------:R-:W-:Y:S01]  /*01e0*/  HFMA2 R15, -RZ, RZ, 0, 0 ;  /* 0x00000000ff0f7431 */ /* 0x000fe200000001ff */
[----:B------:R-:W-:Y:S01]  /*01f0*/  MOV R7, R8 ;  /* 0x0000000800077202 */ /* 0x000fe20000000f00 */
[----:B------:R-:W-:Y:S02]  /*0200*/  HFMA2 R28, -RZ, RZ, 0, 0 ;  /* 0x00000000ff1c7431 */ /* 0x000fe400000001ff */
[----:B------:R-:W-:Y:S01]  /*0210*/  IMAD.MOV.U32 R8, RZ, RZ, RZ ;  /* 0x000000ffff087224 */ /* 0x000fe200078e00ff */
[----:B------:R-:W-:Y:S01]  /*0220*/  MOV R6, RZ ;  /* 0x000000ff00067202 */ /* 0x000fe20000000f00 */
[----:B------:R-:W-:Y:S02]  /*0230*/  IMAD.MOV.U32 R5, RZ, RZ, RZ ;  /* 0x000000ffff057224 */ /* 0x000fe400078e00ff */
[----:B------:R-:W-:-:S04]  /*0240*/  IMAD.MOV.U32 R27, RZ, RZ, RZ ;  /* 0x000000ffff1b7224 */ /* 0x000fc800078e00ff */
[----:B------:R-:W-:Y:S05]  /*0250*/  @!P0 BRA `(.L_x_11743) ;  /* 0x0000001800d88947 */ /* 0x000fea0003800000 */
[----:B------:R-:W0:Y:S01]  /*0260*/  LDC.64 R18, c[0x0][0x390] ;  /* 0x0000e400ff127b82 */ /* 0x000e220000000a00 */
[C---:B------:R-:W-:Y:S01]  /*0270*/  LOP3.LUT R10, R11.reuse, 0xfffffffc, RZ, 0xc0, !PT ;  /* 0xfffffffc0b0a7812 */ /* 0x040fe200078ec0ff */
[----:B------:R-:W-:Y:S01]  /*0280*/  VIADD R9, R11, 0xfffffffe ;  /* 0xfffffffe0b097836 */ /* 0x000fe20000000000 */
[----:B------:R-:W-:Y:S01]  /*0290*/  MOV R5, RZ ;  /* 0x000000ff00057202 */ /* 0x000fe20000000f00 */
[----:B------:R-:W-:Y:S01]  /*02a0*/  IMAD.MOV.U32 R6, RZ, RZ, RZ ;  /* 0x000000ffff067224 */ /* 0x000fe200078e00ff */
[----:B------:R-:W-:-:S07]  /*02b0*/  IADD3 R10, PT, PT, -R10, RZ, RZ ;  /* 0x000000ff0a0a7210 */ /* 0x000fce0007ffe1ff */
.L_x_11768:
        /* <DEDUP_REMOVED lines=33> */
.L_x_11745:
[----:B------:R-:W-:Y:S01]  /*04d0*/  MOV R29, R14 ;  /* 0x0000000e001d7202 */ /* 0x000fe20000000f00 */
[----:B------:R-:W-:Y:S01]  /*04e0*/  IMAD.MOV.U32 R26, RZ, RZ, R15 ;  /* 0x000000ffff1a7224 */ /* 0x000fe200078e000f */
[----:B------:R-:W-:Y:S01]  /*04f0*/  MOV R13, R16 ;  /* 0x00000010000d7202 */ /* 0x000fe20000000f00 */
[----:B------:R-:W-:Y:S01]  /*0500*/  IMAD.MOV.U32 R12, RZ, RZ, R17 ;  /* 0x000000ffff0c7224 */ /* 0x000fe200078e0011 */
[----:B------:R-:W-:-:S07]  /*0510*/  MOV R11, 0x530 ;  /* 0x00000530000b7802 */ /* 0x000fce0000000f00 */
[----:B------:R-:W-:Y:S05]  /*0520*/  CALL.REL.NOINC `($__internal_250_$__cuda_sm20_div_s64) ;  /* 0x0000006800987944 */ /* 0x000fea0003c00000 */
        /* <DEDUP_REMOVED lines=9> */
.L_x_11746:
[----:B------:R-:W-:Y:S05]  /*05c0*/  BSYNC.RECONVERGENT B1 ;  /* 0x0000000000017941 */ /* 0x000fea0003800200 */
.L_x_11744:
        /* <DEDUP_REMOVED lines=36> */
.L_x_11748:
[----:B------:R-:W-:Y:S01]  /*0810*/  MOV R29, R7 ;  /* 0x00000007001d7202 */ /* 0x000fe20000000f00 */
[----:B------:R-:W-:Y:S01]  /*0820*/  IMAD.MOV.U32 R26, RZ, RZ, R8 ;  /* 0x000000ffff1a7224 */ /* 0x000fe200078e0008 */
[----:B------:R-:W-:Y:S01]  /*0830*/  MOV R13, R16 ;  /* 0x00000010000d7202 */ /* 0x000fe20000000f00 */
[----:B------:R-:W-:Y:S01]  /*0840*/  IMAD.MOV.U32 R12, RZ, RZ, R17 ;  /* 0x000000ffff0c7224 */ /* 0x000fe200078e0011 */
[----:B------:R-:W-:-:S07]  /*0850*/  MOV R11, 0x870 ;  /* 0x00000870000b7802 */ /* 0x000fce0000000f00 */
[----:B------:R-:W-:Y:S05]  /*0860*/  CALL.REL.NOINC `($__internal_250_$__cuda_sm20_div_s64) ;  /* 0x0000006400c87944 */ /* 0x000fea0003c00000 */
        /* <DEDUP_REMOVED lines=10> */
.L_x_11749:
[----:B------:R-:W-:Y:S05]  /*0910*/  BSYNC.RECONVERGENT B1 ;  /* 0x0000000000017941 */ /* 0x000fea0003800200 */
.L_x_11747:
        /* <DEDUP_REMOVED lines=37> */
.L_x_11751:
[----:B------:R-:W-:Y:S01]  /*0b70*/  IMAD.MOV.U32 R29, RZ, RZ, R14 ;  /* 0x000000ffff1d7224 */ /* 0x000fe200078e000e */
[----:B------:R-:W-:Y:S01]  /*0b80*/  MOV R26, R15 ;  /* 0x0000000f001a7202 */ /* 0x000fe20000000f00 */
[----:B------:R-:W-:Y:S01]  /*0b90*/  IMAD.MOV.U32 R13, RZ, RZ, R16 ;  /* 0x000000ffff0d7224 */ /* 0x000fe200078e0010 */
[----:B------:R-:W-:Y:S02]  /*0ba0*/  MOV R12, R17 ;  /* 0x00000011000c7202 */ /* 0x000fe40000000f00 */
[----:B------:R-:W-:-:S07]  /*0bb0*/  MOV R11, 0xbd0 ;  /* 0x00000bd0000b7802 */ /* 0x000fce0000000f00 */
[----:B------:R-:W-:Y:S05]  /*0bc0*/  CALL.REL.NOINC `($__internal_250_$__cuda_sm20_div_s64) ;  /* 0x0000006000f07944 */ /* 0x000fea0003c00000 */
        /* <DEDUP_REMOVED lines=10> */
.L_x_11752:
[----:B------:R-:W-:Y:S05]  /*0c70*/  BSYNC.RECONVERGENT B1 ;  /* 0x0000000000017941 */ /* 0x000fea0003800200 */
.L_x_11750:
        /* <DEDUP_REMOVED lines=34> */
.L_x_11754:
        /* <DEDUP_REMOVED lines=16> */
.L_x_11755:
[----:B------:R-:W-:Y:S05]  /*0fa0*/  BSYNC.RECONVERGENT B1 ;  /* 0x0000000000017941 */ /* 0x000fea0003800200 */
.L_x_11753:
        /* <DEDUP_REMOVED lines=37> */
.L_x_11757:
[----:B------:R-:W-:Y:S01]  /*1200*/  MOV R29, R14 ;  /* 0x0000000e001d7202 */ /* 0x000fe20000000f00 */
[----:B------:R-:W-:Y:S01]  /*1210*/  IMAD.MOV.U32 R26, RZ, RZ, R15 ;  /* 0x000000ffff1a7224 */ /* 0x000fe200078e000f */
[----:B------:R-:W-:Y:S01]  /*1220*/  MOV R13, R16 ;  /* 0x00000010000d7202 */ /* 0x000fe20000000f00 */
[----:B------:R-:W-:Y:S01]  /*1230*/  IMAD.MOV.U32 R12, RZ, RZ, R17 ;  /* 0x000000ffff0c7224 */ /* 0x000fe200078e0011 */
[----:B------:R-:W-:-:S07]  /*1240*/  MOV R11, 0x1260 ;  /* 0x00001260000b7802 */ /* 0x000fce0000000f00 */
[----:B------:R-:W-:Y:S05]  /*1250*/  CALL.REL.NOINC `($__internal_250_$__cuda_sm20_div_s64) ;  /* 0x0000005c004c7944 */ /* 0x000fea0003c00000 */
        /* <DEDUP_REMOVED lines=11> */
.L_x_11758:
[----:B------:R-:W-:Y:S05]  /*1310*/  BSYNC.RECONVERGENT B1 ;  /* 0x0000000000017941 */ /* 0x000fea0003800200 */
.L_x_11756:
        /* <DEDUP_REMOVED lines=35> */
.L_x_11760:
        /* <DEDUP_REMOVED lines=16> */
.L_x_11761:
[----:B------:R-:W-:Y:S05]  /*1650*/  BSYNC.RECONVERGENT B1 ;  /* 0x0000000000017941 */ /* 0x000fea0003800200 */
.L_x_11759:
        /* <DEDUP_REMOVED lines=36> */
.L_x_11763:
        /* <DEDUP_REMOVED lines=17> */
.L_x_11764:
[----:B------:R-:W-:Y:S05]  /*19b0*/  BSYNC.RECONVERGENT B1 ;  /* 0x0000000000017941 */ /* 0x000fea0003800200 */
.L_x_11762:
        /* <DEDUP_REMOVED lines=36> */
.L_x_11766:
        /* <DEDUP_REMOVED lines=17> */
.L_x_11767:
[----:B------:R-:W-:Y:S05]  /*1d10*/  BSYNC.RECONVERGENT B1 ;  /* 0x0000000000017941 */ /* 0x000fea0003800200 */
.L_x_11765:
        /* <DEDUP_REMOVED lines=10> */
.L_x_11743:
        /* <DEDUP_REMOVED lines=36> */
.L_x_11771:
[----:B------:R-:W-:Y:S01]  /*2000*/  IMAD.MOV.U32 R29, RZ, RZ, R14 ;  /* 0x000000ffff1d7224 */ /* 0x000fe200078e000e */
[----:B------:R-:W-:Y:S01]  /*2010*/  MOV R26, R15 ;  /* 0x0000000f001a7202 */ /* 0x000fe20000000f00 */
[----:B------:R-:W-:Y:S01]  /*2020*/  IMAD.MOV.U32 R13, RZ, RZ, R16 ;  /* 0x000000ffff0d7224 */ /* 0x000fe200078e0010 */
[----:B------:R-:W-:Y:S02]  /*2030*/  MOV R12, R17 ;  /* 0x00000011000c7202 */ /* 0x000fe40000000f00 */
[----:B------:R-:W-:-:S07]  /*2040*/  MOV R11, 0x2060 ;  /* 0x00002060000b7802 */ /* 0x000fce0000000f00 */
[----:B------:R-:W-:Y:S05]  /*2050*/  CALL.REL.NOINC `($__internal_250_$__cuda_sm20_div_s64) ;  /* 0x0000004c00cc7944 */ /* 0x000fea0003c00000 */
        /* <DEDUP_REMOVED lines=9> */
.L_x_11772:
[----:B------:R-:W-:Y:S05]  /*20f0*/  BSYNC.RECONVERGENT B1 ;  /* 0x0000000000017941 */ /* 0x000fea0003800200 */
.L_x_11770:
        /* <DEDUP_REMOVED lines=36> */
.L_x_11774:
[----:B------:R-:W-:Y:S01]  /*2340*/  IMAD.MOV.U32 R29, RZ, RZ, R7 ;  /* 0x000000ffff1d7224 */ /* 0x000fe200078e0007 */
[----:B------:R-:W-:Y:S01]  /*2350*/  MOV R26, R8 ;  /* 0x00000008001a7202 */ /* 0x000fe20000000f00 */
[----:B------:R-:W-:Y:S01]  /*2360*/  IMAD.MOV.U32 R13, RZ, RZ, R16 ;  /* 0x000000ffff0d7224 */ /* 0x000fe200078e0010 */
[----:B------:R-:W-:Y:S02]  /*2370*/  MOV R12, R17 ;  /* 0x00000011000c7202 */ /* 0x000fe40000000f00 */
[----:B------:R-:W-:-:S07]  /*2380*/  MOV R11, 0x23a0 ;  /* 0x000023a0000b7802 */ /* 0x000fce0000000f00 */
[----:B------:R-:W-:Y:S05]  /*2390*/  CALL.REL.NOINC `($__internal_250_$__cuda_sm20_div_s64) ;  /* 0x0000004800fc7944 */ /* 0x000fea0003c00000 */
        /* <DEDUP_REMOVED lines=11> */
.L_x_11775:
[----:B------:R-:W-:Y:S05]  /*2450*/  BSYNC.RECONVERGENT B1 ;  /* 0x0000000000017941 */ /* 0x000fea0003800200 */
.L_x_11773:
        /* <DEDUP_REMOVED lines=38> */
.L_x_11777:
        /* <DEDUP_REMOVED lines=16> */
.L_x_11778:
[----:B------:R-:W-:Y:S05]  /*27c0*/  BSYNC.RECONVERGENT B1 ;  /* 0x0000000000017941 */ /* 0x000fea0003800200 */
.L_x_11776:
        /* <DEDUP_REMOVED lines=36> */
.L_x_11780:
        /* <DEDUP_REMOVED lines=16> */
.L_x_11781:
[----:B------:R-:W-:Y:S05]  /*2b10*/  BSYNC.RECONVERGENT B1 ;  /* 0x0000000000017941 */ /* 0x000fea0003800200 */
.L_x_11779:
[----:B------:R-:W-:Y:S01]  /*2b20*/  MOV R34, R20 ;  /* 0x0000001400227202 */ /* 0x000fe20000000f00 */
[----:B------:R-:W-:Y:S02]  /*2b30*/  IMAD R5, R5, R38, RZ ;  /* 0x0000002605057224 */ /* 0x000fe400078e02ff */
[----:B------:R-:W-:Y:S02]  /*2b40*/  VIADD R9, R9, 0xfffffffe ;  /* 0xfffffffe09097836 */ /* 0x000fe40000000000 */
[----:B------:R-:W-:-:S04]  /*2b50*/  IMAD.WIDE.U32 R34, R38, R10, R34 ;  /* 0x0000000a26227225 */ /* 0x000fc800078e0022 */
[----:B------:R-:W-:-:S05]  /*2b60*/  IMAD R5, R39, R10, R5 ;  /* 0x0000000a27057224 */ /* 0x000fca00078e0205 */
[----:B------:R-:W-:Y:S01]  /*2b70*/  IADD3 R6, PT, PT, R35, R5, RZ ;  /* 0x0000000523067210 */ /* 0x000fe20007ffe0ff */
[----:B------:R-:W-:-:S07]  /*2b80*/  IMAD.MOV.U32 R5, RZ, RZ, R34 ;  /* 0x000000ffff057224 */ /* 0x000fce00078e0022 */
.L_x_11769:
        /* <DEDUP_REMOVED lines=31> */
.L_x_11783:
[----:B------:R-:W-:Y:S01]  /*2d80*/  MOV R20, R14 ;  /* 0x0000000e00147202 */ /* 0x000fe20000000f00 */
[----:B------:R-:W-:Y:S01]  /*2d90*/  IMAD.MOV.U32 R24, RZ, RZ, R15 ;  /* 0x000000ffff187224 */ /* 0x000fe200078e000f */
[----:B------:R-:W-:Y:S01]  /*2da0*/  MOV R21, R16 ;  /* 0x0000001000157202 */ /* 0x000fe20000000f00 */
[----:B------:R-:W-:Y:S01]  /*2db0*/  IMAD.MOV.U32 R22, RZ, RZ, R17 ;  /* 0x000000ffff167224 */ /* 0x000fe200078e0011 */
[----:B------:R-:W-:-:S07]  /*2dc0*/  MOV R23, 0x2de0 ;  /* 0x00002de000177802 */ /* 0x000fce0000000f00 */
[----:B------:R-:W-:Y:S05]  /*2dd0*/  CALL.REL.NOINC `($__internal_251_$__cuda_sm20_rem_s64) ;  /* 0x0000004400bc7944 */ /* 0x000fea0003c00000 */
[----:B------:R-:W-:Y:S01]  /*2de0*/  MOV R10, R12 ;  /* 0x0000000c000a7202 */ /* 0x000fe20000000f00 */
[----:B------:R-:W-:-:S07]  /*2df0*/  IMAD.MOV.U32 R11, RZ, RZ, R13 ;  /* 0x000000ffff0b7224 */ /* 0x000fce00078e000d */
.L_x_11784:
[----:B------:R-:W-:Y:S05]  /*2e00*/  BSYNC.RECONVERGENT B1 ;  /* 0x0000000000017941 */ /* 0x000fea0003800200 */
.L_x_11782:
        /* <DEDUP_REMOVED lines=33> */
.L_x_11786:
[----:B------:R-:W-:Y:S01]  /*3020*/  IMAD.MOV.U32 R21, RZ, RZ, R16 ;  /* 0x000000ffff157224 */ /* 0x000fe200078e0010 */
[----:B------:R-:W-:Y:S01]  /*3030*/  MOV R22, R17 ;  /* 0x0000001100167202 */ /* 0x000fe20000000f00 */
[----:B------:R-:W-:Y:S01]  /*3040*/  IMAD.MOV.U32 R20, RZ, RZ, R7 ;  /* 0x000000ffff147224 */ /* 0x000fe200078e0007 */
[----:B------:R-:W-:Y:S02]  /*3050*/  MOV R24, R8 ;  /* 0x0000000800187202 */ /* 0x000fe40000000f00 */
[----:B------:R-:W-:-:S07]  /*3060*/  MOV R23, 0x3080 ;  /* 0x0000308000177802 */ /* 0x000fce0000000f00 */
[----:B------:R-:W-:Y:S05]  /*3070*/  CALL.REL.NOINC `($__internal_251_$__cuda_sm20_rem_s64) ;  /* 0x0000004400147944 */ /* 0x000fea0003c00000 */
[----:B------:R-:W-:Y:S01]  /*3080*/  IMAD.MOV.U32 R8, RZ, RZ, R12 ;  /* 0x000000ffff087224 */ /* 0x000fe200078e000c */
[----:B------:R-:W-:-:S07]  /*3090*/  MOV R9, R13 ;  /* 0x0000000d00097202 */ /* 0x000fce0000000f00 */
.L_x_11787:
[----:B------:R-:W-:Y:S05]  /*30a0*/  BSYNC.RECONVERGENT B1 ;  /* 0x0000000000017941 */ /* 0x000fea0003800200 */
.L_x_11785:
[----:B------:R-:W-:Y:S01]  /*30b0*/  MOV R11, R6 ;  /* 0x00000006000b7202 */ /* 0x000fe20000000f00 */
[----:B------:R-:W-:Y:S02]  /*30c0*/  IMAD.MOV.U32 R10, RZ, RZ, R5 ;  /* 0x000000ffff0a7224 */ /* 0x000fe400078e0005 */
[----:B------:R-:W-:Y:S02]  /*30d0*/  IMAD R7, R9, R18, RZ ;  /* 0x0000001209077224 */ /* 0x000fe400078e02ff */
[----:B------:R-:W-:-:S04]  /*30e0*/  IMAD.WIDE.U32 R10, R18, R8, R10 ;  /* 0x00000008120a7225 */ /* 0x000fc800078e000a */
[----:B------:R-:W-:Y:S01]  /*30f0*/  IMAD R7, R19, R8, R7 ;  /* 0x0000000813077224 */ /* 0x000fe200078e0207 */
[----:B------:R-:W-:-:S03]  /*3100*/  MOV R5, R10 ;  /* 0x0000000a00057202 */ /* 0x000fc60000000f00 */
[----:B------:R-:W-:-:S07]  /*3110*/  IMAD.IADD R6, R11, 0x1, R7 ;  /* 0x000000010b067824 */ /* 0x000fce00078e0207 */
.L_x_11742:
        /* <DEDUP_REMOVED lines=17> */
.L_x_11741:
        /* <DEDUP_REMOVED lines=20> */
.L_x_11815:
        /* <DEDUP_REMOVED lines=33> */
.L_x_11792:
[----:B------:R-:W-:Y:S01]  /*3580*/  MOV R29, R15 ;  /* 0x0000000f001d7202 */ /* 0x000fe20000000f00 */
[----:B------:R-:W-:Y:S01]  /*3590*/  IMAD.MOV.U32 R26, RZ, RZ, R14 ;  /* 0x000000ffff1a7224 */ /* 0x000fe200078e000e */
[----:B------:R-:W-:Y:S01]  /*35a0*/  MOV R13, R34 ;  /* 0x00000022000d7202 */ /* 0x000fe20000000f00 */
[----:B------:R-:W-:Y:S01]  /*35b0*/  IMAD.MOV.U32 R12, RZ, RZ, R35 ;  /* 0x000000ffff0c7224 */ /* 0x000fe200078e0023 */
[----:B------:R-:W-:-:S07]  /*35c0*/  MOV R11, 0x35e0 ;  /* 0x000035e0000b7802 */ /* 0x000fce0000000f00 */
[----:B-123--:R-:W-:Y:S05]  /*35d0*/  CALL.REL.NOINC `($__internal_250_$__cuda_sm20_div_s64) ;  /* 0x00000038006c7944 */ /* 0x00efea0003c00000 */
        /* <DEDUP_REMOVED lines=11> */
.L_x_11793:
[----:B------:R-:W-:Y:S05]  /*3690*/  BSYNC.RECONVERGENT B1 ;  /* 0x0000000000017941 */ /* 0x000fea0003800200 */
.L_x_11791:
        /* <DEDUP_REMOVED lines=39> */
.L_x_11795:
[----:B------:R-:W-:Y:S01]  /*3910*/  MOV R29, R34 ;  /* 0x00000022001d7202 */ /* 0x000fe20000000f00 */
[----:B------:R-:W-:Y:S01]  /*3920*/  IMAD.MOV.U32 R26, RZ, RZ, R35 ;  /* 0x000000ffff1a7224 */ /* 0x000fe200078e0023 */
[----:B------:R-:W-:Y:S01]  /*3930*/  MOV R13, R36 ;  /* 0x00000024000d7202 */ /* 0x000fe20000000f00 */
[----:B------:R-:W-:Y:S01]  /*3940*/  IMAD.MOV.U32 R12, RZ, RZ, R37 ;  /* 0x000000ffff0c7224 */ /* 0x000fe200078e0025 */
[----:B------:R-:W-:-:S07]  /*3950*/  MOV R11, 0x3970 ;  /* 0x00003970000b7802 */ /* 0x000fce0000000f00 */
[----:B-1----:R-:W-:Y:S05]  /*3960*/  CALL.REL.NOINC `($__internal_250_$__cuda_sm20_div_s64) ;  /* 0x0000003400887944 */ /* 0x002fea0003c00000 */
        /* <DEDUP_REMOVED lines=11> */
.L_x_11796:
[----:B------:R-:W-:Y:S05]  /*3a20*/  BSYNC.RECONVERGENT B1 ;  /* 0x0000000000017941 */ /* 0x000fea0003800200 */
.L_x_11794:
        /* <DEDUP_REMOVED lines=38> */
.L_x_11798:
[----:B------:R-:W-:Y:S01]  /*3c90*/  IMAD.MOV.U32 R29, RZ, RZ, R34 ;  /* 0x000000ffff1d7224 */ /* 0x000fe200078e0022 */
[----:B------:R-:W-:Y:S01]  /*3ca0*/  MOV R26, R35 ;  /* 0x00000023001a7202 */ /* 0x000fe20000000f00 */
[----:B------:R-:W-:Y:S01]  /*3cb0*/  IMAD.MOV.U32 R13, RZ, RZ, R36 ;  /* 0x000000ffff0d7224 */ /* 0x000fe200078e0024 */
[----:B------:R-:W-:Y:S02]  /*3cc0*/  MOV R12, R37 ;  /* 0x00000025000c7202 */ /* 0x000fe40000000f00 */
[----:B------:R-:W-:-:S07]  /*3cd0*/  MOV R11, 0x3cf0 ;  /* 0x00003cf0000b7802 */ /* 0x000fce0000000f00 */
[----:B-1----:R-:W-:Y:S05]  /*3ce0*/  CALL.REL.NOINC `($__internal_250_$__cuda_sm20_div_s64) ;  /* 0x0000003000a87944 */ /* 0x002fea0003c00000 */
        /* <DEDUP_REMOVED lines=11> */
.L_x_11799:
[----:B------:R-:W-:Y:S05]  /*3da0*/  BSYNC.RECONVERGENT B1 ;  /* 0x0000000000017941 */ /* 0x000fea0003800200 */
.L_x_11797:
        /* <DEDUP_REMOVED lines=38> */
.L_x_11801:
        /* <DEDUP_REMOVED lines=17> */
.L_x_11802:
[----:B------:R-:W-:Y:S05]  /*4120*/  BSYNC.RECONVERGENT B1 ;  /* 0x0000000000017941 */ /* 0x000fea0003800200 */
.L_x_11800:
        /* <DEDUP_REMOVED lines=39> */
.L_x_11804:
        /* <DEDUP_REMOVED lines=17> */
.L_x_11805:
[----:B------:R-:W-:Y:S05]  /*44b0*/  BSYNC.RECONVERGENT B1 ;  /* 0x0000000000017941 */ /* 0x000fea0003800200 */
.L_x_11803:
        /* <DEDUP_REMOVED lines=38> */
.L_x_11807:
        /* <DEDUP_REMOVED lines=17> */
.L_x_11808:
[----:B------:R-:W-:Y:S05]  /*4830*/  BSYNC.RECONVERGENT B1 ;  /* 0x0000000000017941 */ /* 0x000fea0003800200 */
.L_x_11806:
        /* <DEDUP_REMOVED lines=38> */
.L_x_11810:
        /* <DEDUP_REMOVED lines=17> */
.L_x_11811:
[----:B------:R-:W-:Y:S05]  /*4bb0*/  BSYNC.RECONVERGENT B1 ;  /* 0x0000000000017941 */ /* 0x000fea0003800200 */
.L_x_11809:
        /* <DEDUP_REMOVED lines=36> */
.L_x_11813:
        /* <DEDUP_REMOVED lines=17> */
.L_x_11814:
[----:B------:R-:W-:Y:S05]  /*4f10*/  BSYNC.RECONVERGENT B1 ;  /* 0x0000000000017941 */ /* 0x000fea0003800200 */
.L_x_11812:
        /* <DEDUP_REMOVED lines=12> */
.L_x_11790:
        /* <DEDUP_REMOVED lines=35> */
.L_x_11818:
[----:B------:R-:W-:Y:S01]  /*5210*/  IMAD.MOV.U32 R29, RZ, RZ, R15 ;  /* 0x000000ffff1d7224 */ /* 0x000fe200078e000f */
[----:B------:R-:W-:Y:S01]  /*5220*/  MOV R26, R14 ;  /* 0x0000000e001a7202 */ /* 0x000fe20000000f00 */
[----:B------:R-:W-:Y:S01]  /*5230*/  IMAD.MOV.U32 R13, RZ, RZ, R16 ;  /* 0x000000ffff0d7224 */ /* 0x000fe200078e0010 */
[----:B------:R-:W-:Y:S02]  /*5240*/  MOV R12, R17 ;  /* 0x00000011000c7202 */ /* 0x000fe40000000f00 */
[----:B------:R-:W-:-:S07]  /*5250*/  MOV R11, 0x5270 ;  /* 0x00005270000b7802 */ /* 0x000fce0000000f00 */
[----:B------:R-:W-:Y:S05]  /*5260*/  CALL.REL.NOINC `($__internal_250_$__cuda_sm20_div_s64) ;  /* 0x0000001c00487944 */ /* 0x000fea0003c00000 */
        /* <DEDUP_REMOVED lines=11> */
.L_x_11819:
[----:B------:R-:W-:Y:S05]  /*5320*/  BSYNC.RECONVERGENT B1 ;  /* 0x0000000000017941 */ /* 0x000fea0003800200 */
.L_x_11817:
        /* <DEDUP_REMOVED lines=41> */
.L_x_11821:
        /* <DEDUP_REMOVED lines=17> */
.L_x_11822:
[----:B------:R-:W-:Y:S05]  /*56d0*/  BSYNC.RECONVERGENT B1 ;  /* 0x0000000000017941 */ /* 0x000fea0003800200 */
.L_x_11820:
        /* <DEDUP_REMOVED lines=40> */
.L_x_11824:
        /* <DEDUP_REMOVED lines=17> */
.L_x_11825:
[----:B------:R-:W-:Y:S05]  /*5a70*/  BSYNC.RECONVERGENT B1 ;  /* 0x0000000000017941 */ /* 0x000fea0003800200 */
.L_x_11823:
        /* <DEDUP_REMOVED lines=39> */
.L_x_11827:
        /* <DEDUP_REMOVED lines=17> */
.L_x_11828:
[----:B------:R-:W-:Y:S05]  /*5e00*/  BSYNC.RECONVERGENT B1 ;  /* 0x0000000000017941 */ /* 0x000fea0003800200 */
.L_x_11826:
        /* <DEDUP_REMOVED lines=8> */
[----:B------:R-:W-:-:S03]  /*5e90*/  MOV R7, R12 ;  /* 0x0000000c00077202 */ /* 0x000fc60000000f00 */
[----:B------:R-:W-:-:S07]  /*5ea0*/  IMAD.IADD R6, R13, 0x1, R19 ;  /* 0x000000010d067824 */ /* 0x000fce00078e0213 */
.L_x_11816:
        /* <DEDUP_REMOVED lines=34> */
.L_x_11831:
        /* <DEDUP_REMOVED lines=17> */
.L_x_11832:
[----:B------:R-:W-:Y:S05]  /*61e0*/  BSYNC.RECONVERGENT B1 ;  /* 0x0000000000017941 */ /* 0x000fea0003800200 */
.L_x_11830:
        /* <DEDUP_REMOVED lines=41> */
.L_x_11834:
[----:B------:R-:W-:Y:S01]  /*6480*/  MOV R29, R18 ;  /* 0x00000012001d7202 */ /* 0x000fe20000000f00 */
[----:B------:R-:W-:Y:S01]  /*6490*/  IMAD.MOV.U32 R26, RZ, RZ, R19 ;  /* 0x000000ffff1a7224 */ /* 0x000fe200078e0013 */
[----:B------:R-:W-:Y:S02]  /*64a0*/  MOV R13, R16 ;  /* 0x00000010000d7202 */ /* 0x000fe40000000f00 */
[----:B------:R-:W-:Y:S02]  /*64b0*/  MOV R12, R17 ;  /* 0x00000011000c7202 */ /* 0x000fe40000000f00 */
[----:B------:R-:W-:-:S07]  /*64c0*/  MOV R11, 0x64e0 ;  /* 0x000064e0000b7802 */ /* 0x000fce0000000f00 */
[----:B------:R-:W-:Y:S05]  /*64d0*/  CALL.REL.NOINC `($__internal_250_$__cuda_sm20_div_s64) ;  /* 0x0000000800ac7944 */ /* 0x000fea0003c00000 */
        /* <DEDUP_REMOVED lines=11> */
.L_x_11835:
[----:B------:R-:W-:Y:S05]  /*6590*/  BSYNC.RECONVERGENT B1 ;  /* 0x0000000000017941 */ /* 0x000fea0003800200 */
.L_x_11833:
        /* <DEDUP_REMOVED lines=10> */
.L_x_11829:
        /* <DEDUP_REMOVED lines=31> */
.L_x_11837:
[----:B------:R-:W-:Y:S01]  /*6830*/  MOV R21, R10 ;  /* 0x0000000a00157202 */ /* 0x000fe20000000f00 */
[----:B------:R-:W-:Y:S01]  /*6840*/  IMAD.MOV.U32 R20, RZ, RZ, R15 ;  /* 0x000000ffff147224 */ /* 0x000fe200078e000f */
[----:B------:R-:W-:Y:S02]  /*6850*/  MOV R22, R11 ;  /* 0x0000000b00167202 */ /* 0x000fe40000000f00 */
[----:B------:R-:W-:Y:S02]  /*6860*/  MOV R24, R14 ;  /* 0x0000000e00187202 */ /* 0x000fe40000000f00 */
[----:B------:R-:W-:-:S07]  /*6870*/  MOV R23, 0x6890 ;  /* 0x0000689000177802 */ /* 0x000fce0000000f00 */
[----:B------:R-:W-:Y:S05]  /*6880*/  CALL.REL.NOINC `($__internal_251_$__cuda_sm20_rem_s64) ;  /* 0x0000000c00107944 */ /* 0x000fea0003c00000 */
[----:B------:R-:W-:Y:S01]  /*6890*/  MOV R10, R12 ;  /* 0x0000000c000a7202 */ /* 0x000fe20000000f00 */
[----:B------:R-:W-:-:S07]  /*68a0*/  IMAD.MOV.U32 R11, RZ, RZ, R13 ;  /* 0x000000ffff0b7224 */ /* 0x000fce00078e000d */
.L_x_11838:
[----:B------:R-:W-:Y:S05]  /*68b0*/  BSYNC.RECONVERGENT B1 ;  /* 0x0000000000017941 */ /* 0x000fea0003800200 */
.L_x_11836:
        /* <DEDUP_REMOVED lines=10> */
.L_x_11789:
[----:B------:R-:W0:Y:S02]  /*6960*/  LDCU.64 UR4, c[0x0][0x388] ;  /* 0x00007100ff0477ac */ /* 0x000e240008000a00 */
[----:B0-----:R-:W-:-:S04]  /*6970*/  LEA R8, P0, R7, UR4, 0x3 ;  /* 0x0000000407087c11 */ /* 0x001fc8000f8018ff */
[----:B------:R-:W-:-:S05]  /*6980*/  LEA.HI.X R9, R7, UR5, R6, 0x3, P0 ;  /* 0x0000000507097c11 */ /* 0x000fca00080f1c06 */
[----:B------:R-:W2:Y:S04]  /*6990*/  LDG.E.64 R6, desc[UR6][R8.64] ;  /* 0x0000000608067981 */ /* 0x000ea8000c1e1b00 */
[----:B--2---:R0:W-:Y:S02]  /*69a0*/  STS.64 [R3], R6 ;  /* 0x0000000603007388 */ /* 0x0041e40000000a00 */
.L_x_11788:
[----:B------:R-:W-:Y:S05]  /*69b0*/  BSYNC.RECONVERGENT B0 ;  /* 0x0000000000007941 */ /* 0x000fea0003800200 */
.L_x_11740:
[----:B------:R-:W-:Y:S01]  /*69c0*/  BAR.SYNC.DEFER_BLOCKING 0x0 ;  /* 0x0000000000007b1d */ /* 0x000fe20000010000 */
[----:B------:R-:W-:Y:S02]  /*69d0*/  ISETP.GE.U32.AND P0, PT, R4, 0x42, PT ;  /* 0x000000420400780c */ /* 0x000fe40003f06070 */
[----:B------:R-:W-:-:S11]  /*69e0*/  ISETP.GT.U32.AND P1, PT, R2, 0x1f, PT ;  /* 0x0000001f0200780c */ /* 0x000fd60003f24070 */
[----:B------:R-:W-:Y:S05]  /*69f0*/  @!P0 BRA `(.L_x_11839) ;  /* 0x0000000000488947 */ /* 0x000fea0003800000 */
.L_x_11840:
        /* <DEDUP_REMOVED lines=18> */
.L_x_11839:
[----:B------:R-:W-:Y:S05]  /*6b20*/  @P1 EXIT ;  /* 0x000000000000194d */ /* 0x000fea0003800000 */
[----:B------:R-:W2:Y:S04]  /*6b30*/  LDS.64 R4, [R3] ;  /* 0x0000000003047984 */ /* 0x000ea80000000a00 */
[----:B01----:R-:W0:Y:S01]  /*6b40*/  LDS.64 R6, [R3+0x100] ;  /* 0x0001000003067984 */ /* 0x003e220000000a00 */
[----:B--2---:R-:W-:Y:S01]  /*6b50*/  MOV R8, R5 ;  /* 0x0000000500087202 */ /* 0x004fe20000000f00 */
[----:B0-----:R-:W-:Y:S01]  /*6b60*/  DSETP.MAX.AND P0, P1, R4, R6, PT ;  /* 0x000000060400722a */ /* 0x001fe2000390f000 */
        /* <DEDUP_REMOVED lines=66> */
        .weak           $__internal_250_$__cuda_sm20_div_s64
        .type           $__internal_250_$__cuda_sm20_div_s64,@function
        .size           $__internal_250_$__cuda_sm20_div_s64,($__internal_251_$__cuda_sm20_rem_s64 - $__internal_250_$__cuda_sm20_div_s64)
$__internal_250_$__cuda_sm20_div_s64:
        /* <DEDUP_REMOVED lines=83> */
[----:B------:R-:W-:Y:S05]  /*74c0*/  RET.REL.NODEC R12 `(uncontiguous_max_f64) ;  /* 0xffffff880ccc7950 */ /* 0x000fea0003c3ffff */
        .weak           $__internal_251_$__cuda_sm20_rem_s64
        .type           $__internal_251_$__cuda_sm20_rem_s64,@function
        .size           $__internal_251_$__cuda_sm20_rem_s64,(.L_x_32454 - $__internal_251_$__cuda_sm20_rem_s64)
$__internal_251_$__cuda_sm20_rem_s64:
        /* <DEDUP_REMOVED lines=77> */
[----:B------:R-:W-:Y:S06]  /*79a0*/  RET.REL.NODEC R10 `(uncontiguous_max_f64) ;  /* 0xffffff840a947950 */ /* 0x000fec0003c3ffff */
.L_x_11841:
        /* <DEDUP_REMOVED lines=13> */
.L_x_32454:


//--------------------- .text.contiguous_max_f64  --------------------------
	.section	.text.contiguous_max_f64,"ax",@progbits
	.align	128
        .global         contiguous_max_f64
        .type           contiguous_max_f64,@function
        .size           contiguous_max_f64,(.L_x_33156 - contiguous_max_f64)
        .other          contiguous_max_f64,@"STO_CUDA_ENTRY STV_DEFAULT"
contiguous_max_f64:
.text.contiguous_max_f64:
        /* <DEDUP_REMOVED lines=17> */
[----:B------:R-:W3:Y:S01]  /*0110*/  @!P0 LDG.E.64 R6, desc[UR6][R6.64] ;  /* 0x0000000606068981 */ /* 0x000ee2000c1e1b00 */
[----:B------:R-:W0:Y:S01]  /*0120*/  S2UR UR5, SR_CgaCtaId ;  /* 0x00000000000579c3 */ /* 0x000e220000008800 */
[----:B------:R-:W-:Y:S01]  /*0130*/  UMOV UR4, 0x400 ;  /* 0x0000040000047882 */ /* 0x000fe20000000000 */
[----:B------:R-:W-:Y:S02]  /*0140*/  IMAD.MOV.U32 R12, RZ, RZ, 0x0 ;  /* 0x00000000ff0c7424 */ /* 0x000fe400078e00ff */
[----:B------:R-:W-:Y:S01]  /*0150*/  IMAD.MOV.U32 R13, RZ, RZ, -0x100000 ;  /* 0xfff00000ff0d7424 */ /* 0x000fe200078e00ff */
[----:B0-----:R-:W-:Y:S01]  /*0160*/  ULEA UR4, UR5, UR4, 0x18 ;  /* 0x0000000405047291 */ /* 0x001fe2000f8ec0ff */
[----:B------:R-:W-:Y:S01]  /*0170*/  BSSY.RECONVERGENT B0, `(.L_x_11842) ;  /* 0x0000018000007945 */ /* 0x000fe20003800200 */
[----:B--2---:R-:W-:Y:S01]  /*0180*/  @!P0 IMAD.MOV.U32 R5, RZ, RZ, R8 ;  /* 0x000000ffff058224 */ /* 0x004fe200078e0008 */
[----:B---3--:R-:W-:Y:S01]  /*0190*/  @!P0 DSETP.MAX.AND P1, P3, R6, R8, PT ;  /* 0x000000080600822a */ /* 0x008fe20003b2f000 */
[----:B------:R-:W-:-:S02]  /*01a0*/  @!P0 IMAD.MOV.U32 R3, RZ, RZ, R7 ;  /* 0x000000ffff038224 */ /* 0x000fc400078e0007 */
[----:B------:R-:W-:-:S03]  /*01b0*/  @!P0 IMAD.MOV.U32 R8, RZ, RZ, R6 ;  /* 0x000000ffff088224 */ /* 0x000fc600078e0006 */
[----:B------:R-:W-:Y:S02]  /*01c0*/  @!P0 FSEL R6, R3, R9, P1 ;  /* 0x0000000903068208 */ /* 0x000fe40000800000 */
[----:B------:R-:W-:Y:S02]  /*01d0*/  @!P0 LOP3.LUT R9, R9, 0x80000, RZ, 0xfc, !PT ;  /* 0x0008000009098812 */ /* 0x000fe400078efcff */
[----:B------:R-:W-:Y:S02]  /*01e0*/  LEA R3, R2, UR4, 0x3 ;  /* 0x0000000402037c11 */ /* 0x000fe4000f8e18ff */
[----:B------:R-:W-:Y:S02]  /*01f0*/  @!P0 SEL R8, R8, R5, P1 ;  /* 0x0000000508088207 */ /* 0x000fe40000800000 */
[----:B------:R-:W-:Y:S01]  /*0200*/  @!P0 SEL R9, R9, R6, P3 ;  /* 0x0000000609098207 */ /* 0x000fe20001800000 */
[----:B------:R0:W-:Y:S04]  /*0210*/  STS.64 [R3], R12 ;  /* 0x0000000c03007388 */ /* 0x0001e80000000a00 */
[----:B------:R0:W-:Y:S01]  /*0220*/  @!P0 STS.64 [R3], R8 ;  /* 0x0000000803008388 */ /* 0x0001e20000000a00 */
[----:B------:R-:W-:Y:S01]  /*0230*/  IMAD.U32 R5, RZ, RZ, UR8 ;  /* 0x00000008ff057e24 */ /* 0x000fe2000f8e00ff */
[----:B------:R-:W-:-:S04]  /*0240*/  ISETP.GT.U32.AND P1, PT, R2, 0x1f, PT ;  /* 0x0000001f0200780c */ /* 0x000fc80003f24070 */
[----:B------:R-:W-:Y:S01]  /*0250*/  ISETP.GE.U32.AND P2, PT, R5, 0x42, PT ;  /* 0x000000420500780c */ /* 0x000fe20003f46070 */
[----:B------:R-:W-:-:S12]  /*0260*/  @!P0 BRA `(.L_x_11843) ;  /* 0x0000000000208947 */ /* 0x000fd80003800000 */
        /* <DEDUP_REMOVED lines=8> */
.L_x_11843:
[----:B------:R-:W-:Y:S05]  /*02f0*/  BSYNC.RECONVERGENT B0 ;  /* 0x0000000000007941 */ /* 0x000fea0003800200 */
.L_x_11842:
[----:B------:R-:W-:Y:S06]  /*0300*/  BAR.SYNC.DEFER_BLOCKING 0x0 ;  /* 0x0000000000007b1d */ /* 0x000fec0000010000 */
[----:B------:R-:W-:Y:S05]  /*0310*/  @!P2 BRA `(.L_x_11844) ;  /* 0x000000000048a947 */ /* 0x000fea0003800000 */
.L_x_11845:
[----:B------:R-:W-:-:S04]  /*0320*/  SHF.R.U32.HI R4, RZ, 0x1, R5 ;  /* 0x00000001ff047819 */ /* 0x000fc80000011605 */
[----:B------:R-:W-:-:S13]  /*0330*/  ISETP.GE.U32.AND P0, PT, R2, R4, PT ;  /* 0x000000040200720c */ /* 0x000fda0003f06070 */
[----:B0-----:R-:W-:Y:S01]  /*0340*/  @!P0 IMAD R8, R4, 0x8, R3 ;  /* 0x0000000804088824 */ /* 0x001fe200078e0203 */
[----:B-1----:R-:W0:Y:S05]  /*0350*/  @!P0 LDS.64 R6, [R3] ;  /* 0x0000000003068984 */ /* 0x002e2a0000000a00 */
        /* <DEDUP_REMOVED lines=14> */
.L_x_11844:
[----:B------:R-:W-:Y:S05]  /*0440*/  @P1 EXIT ;  /* 0x000000000000194d */ /* 0x000fea0003800000 */
[----:B------:R-:W0:Y:S04]  /*0450*/  LDS.64 R4, [R3] ;  /* 0x0000000003047984 */ /* 0x000e280000000a00 */
[----:B-1----:R-:W1:Y:S01]  /*0460*/  LDS.64 R6, [R3+0x100] ;  /* 0x0001000003067984 */ /* 0x002e620000000a00 */
        /* <DEDUP_REMOVED lines=68> */
.L_x_11846:
        /* <DEDUP_REMOVED lines=13> */
.L_x_33156:


//--------------------- .text.contiguous_max33_f32 --------------------------
	.section	.text.contiguous_max33_f32,"ax",@progbits
	.align	128
        .global         contiguous_max33_f32
        .type           contiguous_max33_f32,@function
        .size           contiguous_max33_f32,(.L_x_33157 - contiguous_max33_f32)
        .other          contiguous_max33_f32,@"STO_CUDA_ENTRY STV_DEFAULT"
contiguous_max33_f32:
.text.contiguous_max33_f32:
[----:B------:R-:W-:Y:S01]  /*0000*/  LDC R1, c[0x0][0x37c] ;  /* 0x0000df00ff017b82 */ /* 0x000fe20000000800 */
[----:B------:R-:W0:Y:S01]  /*0010*/  S2R R8, SR_TID.Y ;  /* 0x0000000000087919 */ /* 0x000e220000002200 */
[----:B------:R-:W1:Y:S06]  /*0020*/  LDCU UR8, c[0x0][0x360] ;  /* 0x00006c00ff0877ac */ /* 0x000e6c0008000800 */
[----:B------:R-:W0:Y:S01]  /*0030*/  S2UR UR9, SR_CTAID.Y ;  /* 0x00000000000979c3 */ /* 0x000e220000002600 */
[----:B------:R-:W-:Y:S01]  /*0040*/  IMAD.MOV.U32 R7, RZ, RZ, -0x800000 ;  /* 0xff800000ff077424 */ /* 0x000fe200078e00ff */
[----:B------:R-:W1:Y:S01]  /*0050*/  S2R R13, SR_TID.X ;  /* 0x00000000000d7919 */ /* 0x000e620000002100 */
[----:B------:R-:W2:Y:S01]  /*0060*/  LDCU.64 UR6, c[0x0][0x3a0] ;  /* 0x00007400ff0677ac */ /* 0x000ea20008000a00 */
[----:B------:R-:W3:Y:S01]  /*0070*/  S2R R4, SR_CTAID.X ;  /* 0x0000000000047919 */ /* 0x000ee20000002500 */
[----:B------:R-:W-:-:S03]  /*0080*/  UMOV UR4, 0x400 ;  /* 0x0000040000047882 */ /* 0x000fc60000000000 */
        /* <DEDUP_REMOVED lines=12> */
[----:B------:R0:W-:Y:S01]  /*0150*/  STS [R0], R7 ;  /* 0x0000000700007388 */ /* 0x0001e20000000800 */
[----:B------:R-:W-:Y:S05]  /*0160*/  @P0 EXIT ;  /* 0x000000000000094d */ /* 0x000fea0003800000 */
[----:B0-----:R-:W0:Y:S01]  /*0170*/  LDC.64 R6, c[0x0][0x388] ;  /* 0x0000e200ff067b82 */ /* 0x001e220000000a00 */
[----:B------:R-:W1:Y:S01]  /*0180*/  LDCU.64 UR6, c[0x0][0x358] ;  /* 0x00006b00ff0677ac */ /* 0x000e620008000a00 */
[----:B------:R-:W-:-:S04]  /*0190*/  IMAD R9, R5, R2, R4 ;  /* 0x0000000205097224 */ /* 0x000fc800078e0204 */
[----:B0-----:R-:W-:-:S06]  /*01a0*/  IMAD.WIDE.U32 R6, R9, 0x4, R6 ;  /* 0x0000000409067825 */ /* 0x001fcc00078e0006 */
[----:B-1----:R-:W2:Y:S01]  /*01b0*/  LDG.E R7, desc[UR6][R6.64] ;  /* 0x0000000606077981 */ /* 0x002ea2000c1e1900 */
[----:B------:R-:W-:-:S03]  /*01c0*/  ISETP.NE.AND P0, PT, R8, RZ, PT ;  /* 0x000000ff0800720c */ /* 0x000fc60003f05270 */
[----:B--2---:R0:W-:Y:S01]  /*01d0*/  STS [R0], R7 ;  /* 0x0000000700007388 */ /* 0x0041e20000000800 */
[----:B------:R-:W-:Y:S09]  /*01e0*/  BAR.SYNC.DEFER_BLOCKING 0x0 ;  /* 0x0000000000007b1d */ /* 0x000ff20000010000 */
[----:B------:R-:W-:Y:S05]  /*01f0*/  @P0 EXIT ;  /* 0x000000000000094d */ /* 0x000fea0003800000 */
[----:B------:R-:W-:-:S13]  /*0200*/  ISETP.GT.U32.AND P0, PT, R11, 0x1, PT ;  /* 0x000000010b00780c */ /* 0x000fda0003f04070 */
[----:B0-----:R-:W-:-:S06]  /*0210*/  @!P0 LEA R0, R13, UR4, 0x2 ;  /* 0x000000040d008c11 */ /* 0x001fcc000f8e10ff */
        /* <DEDUP_REMOVED lines=17> */
.L_x_11849:
[----:B------:R-:W-:Y:S01]  /*0330*/  IMAD R14, R10, UR8, RZ ;  /* 0x000000080a0e7c24 */ /* 0x000fe2000f8e02ff */
[----:B------:R2:W-:Y:S01]  /*0340*/  LDS R13, [R12] ;  /* 0x000000000c0d7984 */ /* 0x0005e20000000800 */
[----:B------:R-:W2:Y:S01]  /*0350*/  LDC R23, c[0x0][0x360] ;  /* 0x0000d800ff177b82 */ /* 0x000ea20000000800 */
[----:B------:R-:W-:Y:S01]  /*0360*/  IADD3 R11, PT, PT, R11, 0x8, RZ ;  /* 0x000000080b0b7810 */ /* 0x000fe20007ffe0ff */
[----:B------:R-:W-:Y:S02]  /*0370*/  IMAD R14, R14, 0x4, R7 ;  /* 0x000000040e0e7824 */ /* 0x000fe400078e0207 */
[----:B------:R-:W-:Y:S01]  /*0380*/  VIADD R9, R9, 0x8 ;  /* 0x0000000809097836 */ /* 0x000fe20000000000 */
[----:B------:R-:W-:Y:S01]  /*0390*/  ISETP.NE.AND P0, PT, R11, RZ, PT ;  /* 0x000000ff0b00720c */ /* 0x000fe20003f05270 */
[----:B------:R-:W-:Y:S02]  /*03a0*/  VIADD R15, R14, UR5 ;  /* 0x000000050e0f7c36 */ /* 0x000fe40008000000 */
[----:B------:R-:W1:Y:S01]  /*03b0*/  LDS R14, [R14+UR5] ;  /* 0x000000050e0e7984 */ /* 0x000e620008000800 */
[----:B------:R-:W-:-:S02]  /*03c0*/  VIADD R10, R10, 0x8 ;  /* 0x000000080a0a7836 */ /* 0x000fc40000000000 */
[----:B------:R-:W-:Y:S01]  /*03d0*/  IADD3 R16, PT, PT, R15, UR5, RZ ;  /* 0x000000050f107c10 */ /* 0x000fe2000fffe0ff */
[----:B------:R-:W-:Y:S04]  /*03e0*/  LDS R18, [R15+UR5] ;  /* 0x000000050f127984 */ /* 0x000fe80008000800 */
[----:B------:R-:W-:Y:S02]  /*03f0*/  VIADD R17, R16, UR5 ;  /* 0x0000000510117c36 */ /* 0x000fe40008000000 */
[----:B------:R-:W3:Y:S02]  /*0400*/  LDS R16, [R16+UR5] ;  /* 0x0000000510107984 */ /* 0x000ee40008000800 */
[----:B------:R-:W-:Y:S02]  /*0410*/  VIADD R19, R17, UR5 ;  /* 0x0000000511137c36 */ /* 0x000fe40008000000 */
[----:B------:R-:W-:Y:S02]  /*0420*/  LDS R20, [R17+UR5] ;  /* 0x0000000511147984 */ /* 0x000fe40008000800 */
[----:B------:R-:W-:-:S02]  /*0430*/  VIADD R21, R19, UR5 ;  /* 0x0000000513157c36 */ /* 0x000fc40008000000 */
[----:B------:R-:W4:Y:S01]  /*0440*/  LDS R19, [R19+UR5] ;  /* 0x0000000513137984 */ /* 0x000f220008000800 */
[----:B--2---:R-:W-:Y:S02]  /*0450*/  IMAD R12, R23, 0x20, R12 ;  /* 0x00000020170c7824 */ /* 0x004fe400078e020c */
[----:B------:R-:W-:Y:S01]  /*0460*/  VIADD R22, R21, UR5 ;  /* 0x0000000515167c36 */ /* 0x000fe20008000000 */
[----:B------:R-:W-:Y:S05]  /*0470*/  LDS R24, [R21+UR5] ;  /* 0x0000000515187984 */ /* 0x000fea0008000800 */
[----:B------:R-:W2:Y:S01]  /*0480*/  LDS R22, [R22+UR5] ;  /* 0x0000000516167984 */ /* 0x000ea20008000800 */
[----:B-1----:R-:W-:-:S04]  /*0490*/  FMNMX3 R13, R0, R13, R14, !PT ;  /* 0x0000000d000d7276 */ /* 0x002fc8000780000e */
[----:B---3--:R-:W-:-:S04]  /*04a0*/  FMNMX3 R13, R13, R18, R16, !PT ;  /* 0x000000120d0d7276 */ /* 0x008fc80007800010 */
[----:B----4-:R-:W-:-:S04]  /*04b0*/  FMNMX3 R13, R13, R20, R19, !PT ;  /* 0x000000140d0d7276 */ /* 0x010fc80007800013 */
[----:B--2---:R-:W-:Y:S01]  /*04c0*/  FMNMX3 R0, R13, R24, R22, !PT ;  /* 0x000000180d007276 */ /* 0x004fe20007800016 */
[----:B------:R-:W-:Y:S06]  /*04d0*/  @P0 BRA `(.L_x_11849) ;  /* 0xfffffffc00940947 */ /* 0x000fec000383ffff */
[----:B------:R-:W-:-:S07]  /*04e0*/  IADD3 R9, PT, PT, R9, 0x1, RZ ;  /* 0x0000000109097810 */ /* 0x000fce0007ffe0ff */
.L_x_11848:
        /* <DEDUP_REMOVED lines=11> */
[----:B--2---:R-:W-:-:S04]  /*05a0*/  IMAD R10, R13, 0x4, R8 ;  /* 0x000000040d0a7824 */ /* 0x004fc800078e0208 */
[C---:B------:R-:W-:Y:S02]  /*05b0*/  IMAD R12, R13.reuse, 0x4, R10 ;  /* 0x000000040d0c7824 */ /* 0x040fe400078e020a */
[----:B------:R-:W1:Y:S03]  /*05c0*/  LDS R10, [R10] ;  /* 0x000000000a0a7984 */ /* 0x000e660000000800 */
[----:B------:R-:W-:Y:S02]  /*05d0*/  LEA R14, R13, R12, 0x2 ;  /* 0x0000000c0d0e7211 */ /* 0x000fe400078e10ff */
[----:B------:R-:W-:Y:S04]  /*05e0*/  LDS R13, [R12] ;  /* 0x000000000c0d7984 */ /* 0x000fe80000000800 */
[----:B------:R-:W2:Y:S01]  /*05f0*/  LDS R14, [R14] ;  /* 0x000000000e0e7984 */ /* 0x000ea20000000800 */
[----:B-1----:R-:W-:-:S04]  /*0600*/  FMNMX3 R0, R0, R11, R10, !PT ;  /* 0x0000000b00007276 */ /* 0x002fc8000780000a */
[----:B--2---:R-:W-:-:S07]  /*0610*/  FMNMX3 R0, R0, R13, R14, !PT ;  /* 0x0000000d00007276 */ /* 0x004fce000780000e */
.L_x_11851:
[----:B------:R-:W-:Y:S05]  /*0620*/  @!P1 BRA `(.L_x_11850) ;  /* 0x0000000000409947 */ /* 0x000fea0003800000 */
[----:B------:R-:W-:Y:S02]  /*0630*/  ISETP.NE.AND P0, PT, R15, 0x1, PT ;  /* 0x000000010f00780c */ /* 0x000fe40003f05270 */
[----:B------:R-:W-:-:S04]  /*0640*/  LOP3.LUT R6, R6, 0x1, RZ, 0xc0, !PT ;  /* 0x0000000106067812 */ /* 0x000fc800078ec0ff */
[----:B------:R-:W-:-:S07]  /*0650*/  ISETP.NE.U32.AND P1, PT, R6, 0x1, PT ;  /* 0x000000010600780c */ /* 0x000fce0003f25070 */
[----:B------:R-:W-:Y:S06]  /*0660*/  @!P0 BRA `(.L_x_11852) ;  /* 0x0000000000208947 */ /* 0x000fec0003800000 */
[----:B------:R-:W2:Y:S01]  /*0670*/  LDC R11, c[0x0][0x360] ;  /* 0x0000d800ff0b7b82 */ /* 0x000ea20000000800 */
[C---:B------:R-:W-:Y:S01]  /*0680*/  IMAD R6, R9.reuse, UR8, RZ ;  /* 0x0000000809067c24 */ /* 0x040fe2000f8e02ff */
[----:B------:R-:W-:-:S03]  /*0690*/  IADD3 R9, PT, PT, R9, 0x2, RZ ;  /* 0x0000000209097810 */ /* 0x000fc60007ffe0ff */
[----:B------:R-:W-:-:S04]  /*06a0*/  IMAD R6, R6, 0x4, R7 ;  /* 0x0000000406067824 */ /* 0x000fc800078e0207 */
[----:B--2---:R-:W-:Y:S02]  /*06b0*/  IMAD R8, R11, 0x4, R6 ;  /* 0x000000040b087824 */ /* 0x004fe400078e0206 */
[----:B------:R-:W-:Y:S04]  /*06c0*/  LDS R11, [R6] ;  /* 0x00000000060b7984 */ /* 0x000fe80000000800 */
[----:B------:R-:W1:Y:S02]  /*06d0*/  LDS R8, [R8] ;  /* 0x0000000008087984 */ /* 0x000e640000000800 */
[----:B-1----:R-:W-:-:S07]  /*06e0*/  FMNMX3 R0, R0, R11, R8, !PT ;  /* 0x0000000b00007276 */ /* 0x002fce0007800008 */
.L_x_11852:
[----:B------:R-:W-:-:S04]  /*06f0*/  @!P1 IMAD R6, R9, UR8, RZ ;  /* 0x0000000809069c24 */ /* 0x000fc8000f8e02ff */
[----:B------:R-:W-:-:S05]  /*0700*/  @!P1 IMAD R6, R6, 0x4, R7 ;  /* 0x0000000406069824 */ /* 0x000fca00078e0207 */
[----:B------:R-:W1:Y:S02]  /*0710*/  @!P1 LDS R9, [R6] ;  /* 0x0000000006099984 */ /* 0x000e640000000800 */
[----:B-1----:R-:W-:-:S07]  /*0720*/  @!P1 FMNMX R0, R0, R9, !PT ;  /* 0x0000000900009209 */ /* 0x002fce0007800000 */
.L_x_11850:
[----:B-1----:R1:W-:Y:S02]  /*0730*/  STS [R7], R0 ;  /* 0x0000000007007388 */ /* 0x0023e40000000800 */
.L_x_11847:
        /* <DEDUP_REMOVED lines=8> */
.L_x_11853:
        /* <DEDUP_REMOVED lines=12> */
.L_x_33157:


//--------------------- .text.contiguous_max3_f32 --------------------------
	.section	.text.contiguous_max3_f32,"ax",@progbits
	.align	128
        .global         contiguous_max3_f32
        .type           contiguous_max3_f32,@function
        .size           contiguous_max3_f32,(.L_x_32456 - contiguous_max3_f32)
        .other          contiguous_max3_f32,@"STO_CUDA_ENTRY STV_DEFAULT"
contiguous_max3_f32:
.text.contiguous_max3_f32:
[----:B------:R-:W-:Y:S01]  /*0000*/  LDC R1, c[0x0][0x37c] ;  /* 0x0000df00ff017b82 */ /* 0x000fe20000000800 */
[----:B------:R-:W0:Y:S01]  /*0010*/  S2R R7, SR_TID.Y ;  /* 0x0000000000077919 */ /* 0x000e220000002200 */
[----:B------:R-:W1:Y:S06]  /*0020*/  LDCU UR7, c[0x0][0x360] ;  /* 0x00006c00ff0777ac */ /* 0x000e6c0008000800 */
[----:B------:R-:W0:Y:S01]  /*0030*/  S2UR UR8, SR_CTAID.Y ;  /* 0x00000000000879c3 */ /* 0x000e220000002600 */
[----:B------:R-:W-:Y:S01]  /*0040*/  MOV R9, 0xff800000 ;  /* 0xff80000000097802 */ /* 0x000fe20000000f00 */
[----:B------:R-:W1:Y:S01]  /*0050*/  S2R R6, SR_TID.X ;  /* 0x0000000000067919 */ /* 0x000e620000002100 */
[----:B------:R-:W2:Y:S01]  /*0060*/  LDCU.64 UR10, c[0x0][0x3b0] ;  /* 0x00007600ff0a77ac */ /* 0x000ea20008000a00 */
[----:B------:R-:W3:Y:S01]  /*0070*/  S2R R15, SR_CTAID.X ;  /* 0x00000000000f7919 */ /* 0x000ee20000002500 */
[----:B------:R-:W4:Y:S03]  /*0080*/  LDCU.64 UR12, c[0x0][0x3a8] ;  /* 0x00007500ff0c77ac */ /* 0x000f260008000a00 */
        /* <DEDUP_REMOVED lines=12> */
[----:B------:R0:W-:Y:S10]  /*0150*/  STS [R4], R9 ;  /* 0x0000000904007388 */ /* 0x0001f40000000800 */
        /* <DEDUP_REMOVED lines=19> */
[----:B------:R-:W-:-:S07]  /*0290*/  MOV R2, UR5 ;  /* 0x0000000500027c02 */ /* 0x000fce0008000f00 */
[----:B------:R-:W2:Y:S08]  /*02a0*/  LDC.64 R20, c[0x0][0x390] ;  /* 0x0000e400ff147b82 */ /* 0x000eb00000000a00 */
[----:B------:R-:W3:Y:S02]  /*02b0*/  LDC.64 R22, c[0x0][0x398] ;  /* 0x0000e600ff167b82 */ /* 0x000ee40000000a00 */
.L_x_11872:
[----:B------:R-:W-:-:S04]  /*02c0*/  VIADD R27, R2, 0x3 ;  /* 0x00000003021b7836 */ /* 0x000fc80000000000 */
        /* <DEDUP_REMOVED lines=8> */
[----:B--2---:R-:W-:-:S06]  /*0350*/  IADD3 R8, PT, PT, R0, 0xffffffe, RZ ;  /* 0x0ffffffe00087810 */ /* 0x004fcc0007ffe0ff */
        /* <DEDUP_REMOVED lines=17> */
.L_x_11856:
[----:B------:R-:W-:Y:S01]  /*0470*/  IMAD.MOV.U32 R30, RZ, RZ, R32 ;  /* 0x000000ffff1e7224 */ /* 0x000fe200078e0020 */
[----:B------:R-:W-:Y:S01]  /*0480*/  MOV R0, R36 ;  /* 0x0000002400007202 */ /* 0x000fe20000000f00 */
[----:B------:R-:W-:Y:S01]  /*0490*/  IMAD.MOV.U32 R3, RZ, RZ, R37 ;  /* 0x000000ffff037224 */ /* 0x000fe200078e0025 */
[----:B------:R-:W-:-:S07]  /*04a0*/  MOV R8, 0x4c0 ;  /* 0x000004c000087802 */ /* 0x000fce0000000f00 */
[----:B01-3--:R-:W-:Y:S05]  /*04b0*/  CALL.REL.NOINC `($__internal_252_$__cuda_sm20_div_s64) ;  /* 0x0000003000ac7944 */ /* 0x00bfea0003c00000 */
[-C--:B------:R-:W-:Y:S01]  /*04c0*/  IADD3 R11, P0, PT, RZ, -R10.reuse, RZ ;  /* 0x8000000aff0b7210 */ /* 0x080fe20007f1e0ff */
[----:B------:R-:W-:Y:S01]  /*04d0*/  IMAD.MOV.U32 R33, RZ, RZ, RZ ;  /* 0x000000ffff217224 */ /* 0x000fe200078e00ff */
[----:B------:R-:W-:Y:S02]  /*04e0*/  MOV R30, R10 ;  /* 0x0000000a001e7202 */ /* 0x000fe40000000f00 */
[----:B------:R-:W-:Y:S01]  /*04f0*/  IADD3.X R3, PT, PT, RZ, ~R0, RZ, P0, !PT ;  /* 0x80000000ff037210 */ /* 0x000fe200007fe4ff */
[----:B------:R-:W-:-:S04]  /*0500*/  IMAD.WIDE.U32 R8, R36, R11, R32 ;  /* 0x0000000b24087225 */ /* 0x000fc800078e0020 */
[----:B------:R-:W-:Y:S02]  /*0510*/  IMAD R3, R3, R36, RZ ;  /* 0x0000002403037224 */ /* 0x000fe400078e02ff */
[----:B------:R-:W-:Y:S02]  /*0520*/  IMAD.MOV.U32 R39, RZ, RZ, R8 ;  /* 0x000000ffff277224 */ /* 0x000fe400078e0008 */
[----:B------:R-:W-:-:S05]  /*0530*/  IMAD R3, R37, R11, R3 ;  /* 0x0000000b25037224 */ /* 0x000fca00078e0203 */
[----:B------:R-:W-:-:S07]  /*0540*/  IADD3 R3, PT, PT, R9, R3, RZ ;  /* 0x0000000309037210 */ /* 0x000fce0007ffe0ff */
.L_x_11857:
[----:B------:R-:W-:Y:S02]  /*0550*/  VIADD R31, R2, 0x2 ;  /* 0x00000002021f7836 */ /* 0x000fe40000000000 */
[----:B-1----:R-:W-:-:S04]  /*0560*/  IMAD.WIDE.U32 R8, R27, 0x8, R18 ;  /* 0x000000081b087825 */ /* 0x002fc800078e0012 */
[----:B0-----:R-:W-:Y:S02]  /*0570*/  IMAD.WIDE.U32 R36, R31, 0x8, R16 ;  /* 0x000000081f247825 */ /* 0x001fe400078e0010 */
[----:B------:R-:W2:Y:S04]  /*0580*/  LDG.E.64 R8, desc[UR10][R8.64] ;  /* 0x0000000a08087981 */ /* 0x000ea8000c1e1b00 */
[----:B------:R-:W4:Y:S01]  /*0590*/  LDG.E.64 R36, desc[UR10][R36.64] ;  /* 0x0000000a24247981 */ /* 0x000f22000c1e1b00 */
        /* <DEDUP_REMOVED lines=28> */
.L_x_11858:
[----:B------:R-:W-:Y:S01]  /*0760*/  MOV R0, R36 ;  /* 0x0000002400007202 */ /* 0x000fe20000000f00 */
[----:B------:R-:W-:Y:S01]  /*0770*/  IMAD.MOV.U32 R3, RZ, RZ, R37 ;  /* 0x000000ffff037224 */ /* 0x000fe200078e0025 */
[----:B------:R-:W-:-:S07]  /*0780*/  MOV R8, 0x7a0 ;  /* 0x000007a000087802 */ /* 0x000fce0000000f00 */
[----:B---3--:R-:W-:Y:S05]  /*0790*/  CALL.REL.NOINC `($__internal_252_$__cuda_sm20_div_s64) ;  /* 0x0000002c00f47944 */ /* 0x008fea0003c00000 */
        /* <DEDUP_REMOVED lines=10> */
.L_x_11859:
[----:B------:R-:W-:Y:S01]  /*0840*/  IADD3 R29, PT, PT, R2, 0x1, RZ ;  /* 0x00000001021d7810 */ /* 0x000fe20007ffe0ff */
        /* <DEDUP_REMOVED lines=33> */
.L_x_11860:
[----:B------:R-:W-:Y:S01]  /*0a60*/  MOV R30, R28 ;  /* 0x0000001c001e7202 */ /* 0x000fe20000000f00 */
[----:B------:R-:W-:Y:S01]  /*0a70*/  IMAD.MOV.U32 R0, RZ, RZ, R36 ;  /* 0x000000ffff007224 */ /* 0x000fe200078e0024 */
[----:B------:R-:W-:Y:S02]  /*0a80*/  MOV R3, R37 ;  /* 0x0000002500037202 */ /* 0x000fe40000000f00 */
[----:B------:R-:W-:-:S07]  /*0a90*/  MOV R8, 0xab0 ;  /* 0x00000ab000087802 */ /* 0x000fce0000000f00 */
[----:B---3--:R-:W-:Y:S05]  /*0aa0*/  CALL.REL.NOINC `($__internal_252_$__cuda_sm20_div_s64) ;  /* 0x0000002c00307944 */ /* 0x008fea0003c00000 */
        /* <DEDUP_REMOVED lines=10> */
.L_x_11861:
        /* <DEDUP_REMOVED lines=33> */
.L_x_11862:
[----:B------:R-:W-:Y:S01]  /*0d60*/  MOV R0, R36 ;  /* 0x0000002400007202 */ /* 0x000fe20000000f00 */
[----:B------:R-:W-:Y:S01]  /*0d70*/  IMAD.MOV.U32 R3, RZ, RZ, R37 ;  /* 0x000000ffff037224 */ /* 0x000fe200078e0025 */
[----:B------:R-:W-:-:S07]  /*0d80*/  MOV R8, 0xda0 ;  /* 0x00000da000087802 */ /* 0x000fce0000000f00 */
[----:B---3--:R-:W-:Y:S05]  /*0d90*/  CALL.REL.NOINC `($__internal_252_$__cuda_sm20_div_s64) ;  /* 0x0000002800747944 */ /* 0x008fea0003c00000 */
        /* <DEDUP_REMOVED lines=9> */
.L_x_11863:
[C---:B------:R-:W-:Y:S02]  /*0e30*/  VIADD R27, R2.reuse, 0xffffffff ;  /* 0xffffffff021b7836 */ /* 0x040fe40000000000 */
[----:B------:R-:W-:-:S04]  /*0e40*/  IMAD.WIDE.U32 R8, R2, 0x8, R18 ;  /* 0x0000000802087825 */ /* 0x000fc800078e0012 */
[----:B------:R-:W-:Y:S02]  /*0e50*/  IMAD.WIDE.U32 R36, R27, 0x8, R16 ;  /* 0x000000081b247825 */ /* 0x000fe400078e0010 */
[----:B------:R-:W2:Y:S04]  /*0e60*/  LDG.E.64 R8, desc[UR10][R8.64] ;  /* 0x0000000a08087981 */ /* 0x000ea8000c1e1b00 */
[----:B------:R-:W4:Y:S01]  /*0e70*/  LDG.E.64 R36, desc[UR10][R36.64] ;  /* 0x0000000a24247981 */ /* 0x000f22000c1e1b00 */
[----:B------:R-:W-:Y:S01]  /*0e80*/  MOV R39, R29 ;  /* 0x0000001d00277202 */ /* 0x000fe20000000f00 */
        /* <DEDUP_REMOVED lines=28> */
.L_x_11864:
[----:B------:R-:W-:Y:S01]  /*1050*/  IMAD.MOV.U32 R30, RZ, RZ, R28 ;  /* 0x000000ffff1e7224 */ /* 0x000fe200078e001c */
        /* <DEDUP_REMOVED lines=13> */
.L_x_11865:
[----:B------:R-:W-:Y:S02]  /*1130*/  VIADD R29, R2, 0xfffffffe ;  /* 0xfffffffe021d7836 */ /* 0x000fe40000000000 */
        /* <DEDUP_REMOVED lines=33> */
.L_x_11866:
        /* <DEDUP_REMOVED lines=14> */
.L_x_11867:
        /* <DEDUP_REMOVED lines=34> */
.L_x_11868:
[----:B------:R-:W-:Y:S01]  /*1650*/  IMAD.MOV.U32 R30, RZ, RZ, R28 ;  /* 0x000000ffff1e7224 */ /* 0x000fe200078e001c */
        /* <DEDUP_REMOVED lines=14> */
.L_x_11869:
        /* <DEDUP_REMOVED lines=34> */
.L_x_11870:
[----:B------:R-:W-:Y:S01]  /*1960*/  MOV R0, R36 ;  /* 0x0000002400007202 */ /* 0x000fe20000000f00 */
[----:B------:R-:W-:Y:S01]  /*1970*/  IMAD.MOV.U32 R3, RZ, RZ, R37 ;  /* 0x000000ffff037224 */ /* 0x000fe200078e0025 */
[----:B------:R-:W-:-:S07]  /*1980*/  MOV R8, 0x19a0 ;  /* 0x000019a000087802 */ /* 0x000fce0000000f00 */
[----:B---3--:R-:W-:Y:S05]  /*1990*/  CALL.REL.NOINC `($__internal_252_$__cuda_sm20_div_s64) ;  /* 0x0000001c00747944 */ /* 0x008fea0003c00000 */
        /* <DEDUP_REMOVED lines=9> */
.L_x_11871:
[----:B---3--:R-:W-:-:S06]  /*1a30*/  IMAD.WIDE.U32 R8, R31, 0x8, R22 ;  /* 0x000000081f087825 */ /* 0x008fcc00078e0016 */
[----:B------:R-:W2:Y:S01]  /*1a40*/  LDG.E.64 R8, desc[UR10][R8.64] ;  /* 0x0000000a08087981 */ /* 0x000ea2000c1e1b00 */
[----:B------:R-:W-:Y:S01]  /*1a50*/  UIADD3 UR6, UPT, UPT, UR6, 0x8, URZ ;  /* 0x0000000806067890 */ /* 0x000fe2000fffe0ff */
[----:B------:R-:W-:Y:S01]  /*1a60*/  IMAD.MOV.U32 R26, RZ, RZ, R28 ;  /* 0x000000ffff1a7224 */ /* 0x000fe200078e001c */
[----:B------:R-:W-:Y:S01]  /*1a70*/  MOV R32, R10 ;  /* 0x0000000a00207202 */ /* 0x000fe20000000f00 */
[----:B------:R-:W-:Y:S01]  /*1a80*/  VIADD R2, R2, 0xfffffff8 ;  /* 0xfffffff802027836 */ /* 0x000fe20000000000 */
[----:B------:R-:W-:Y:S01]  /*1a90*/  UISETP.NE.AND UP0, UPT, UR6, URZ, UPT ;  /* 0x000000ff0600728c */ /* 0x000fe2000bf05270 */
[-C--:B--2---:R-:W-:Y:S02]  /*1aa0*/  IMAD R0, R9, R37.reuse, RZ ;  /* 0x0000002509007224 */ /* 0x084fe400078e02ff */
[----:B------:R-:W-:-:S04]  /*1ab0*/  IMAD.WIDE.U32 R28, R8, R37, R26 ;  /* 0x00000025081c7225 */ /* 0x000fc800078e001a */
[----:B------:R-:W-:-:S05]  /*1ac0*/  IMAD R3, R8, R3, R0 ;  /* 0x0000000308037224 */ /* 0x000fca00078e0200 */
[----:B------:R-:W-:Y:S01]  /*1ad0*/  IADD3 R29, PT, PT, R29, R3, RZ ;  /* 0x000000031d1d7210 */ /* 0x000fe20007ffe0ff */
[----:B------:R-:W-:Y:S06]  /*1ae0*/  BRA.U UP0, `(.L_x_11872) ;  /* 0xffffffe500f47547 */ /* 0x000fec000b83ffff */
[----:B------:R-:W-:-:S07]  /*1af0*/  VIADD R2, R2, 0x3 ;  /* 0x0000000302027836 */ /* 0x000fce0000000000 */
.L_x_11855:
        /* <DEDUP_REMOVED lines=33> */
.L_x_11874:
[----:B------:R-:W-:Y:S01]  /*1d10*/  IMAD.MOV.U32 R30, RZ, RZ, R32 ;  /* 0x000000ffff1e7224 */ /* 0x000fe200078e0020 */
[----:B------:R-:W-:Y:S01]  /*1d20*/  MOV R0, R16 ;  /* 0x0000001000007202 */ /* 0x000fe20000000f00 */
[----:B------:R-:W-:Y:S01]  /*1d30*/  IMAD.MOV.U32 R3, RZ, RZ, R17 ;  /* 0x000000ffff037224 */ /* 0x000fe200078e0011 */
[----:B------:R-:W-:-:S07]  /*1d40*/  MOV R8, 0x1d60 ;  /* 0x00001d6000087802 */ /* 0x000fce0000000f00 */
[----:B------:R-:W-:Y:S05]  /*1d50*/  CALL.REL.NOINC `($__internal_252_$__cuda_sm20_div_s64) ;  /* 0x0000001800847944 */ /* 0x000fea0003c00000 */
        /* <DEDUP_REMOVED lines=9> */
.L_x_11875:
        /* <DEDUP_REMOVED lines=35> */
.L_x_11876:
        /* <DEDUP_REMOVED lines=13> */
.L_x_11877:
        /* <DEDUP_REMOVED lines=36> */
.L_x_11878:
[----:B------:R-:W-:Y:S01]  /*2330*/  IMAD.MOV.U32 R30, RZ, RZ, R20 ;  /* 0x000000ffff1e7224 */ /* 0x000fe200078e0014 */
[----:B------:R-:W-:Y:S01]  /*2340*/  MOV R0, R18 ;  /* 0x0000001200007202 */ /* 0x000fe20000000f00 */
[----:B------:R-:W-:Y:S01]  /*2350*/  IMAD.MOV.U32 R3, RZ, RZ, R19 ;  /* 0x000000ffff037224 */ /* 0x000fe200078e0013 */
[----:B------:R-:W-:-:S07]  /*2360*/  MOV R8, 0x2380 ;  /* 0x0000238000087802 */ /* 0x000fce0000000f00 */
[----:B------:R-:W-:Y:S05]  /*2370*/  CALL.REL.NOINC `($__internal_252_$__cuda_sm20_div_s64) ;  /* 0x0000001000fc7944 */ /* 0x000fea0003c00000 */
        /* <DEDUP_REMOVED lines=10> */
.L_x_11879:
        /* <DEDUP_REMOVED lines=37> */
.L_x_11880:
[----:B------:R-:W-:Y:S01]  /*2670*/  IMAD.MOV.U32 R0, RZ, RZ, R18 ;  /* 0x000000ffff007224 */ /* 0x000fe200078e0012 */
[----:B------:R-:W-:Y:S02]  /*2680*/  MOV R3, R19 ;  /* 0x0000001300037202 */ /* 0x000fe40000000f00 */
[----:B------:R-:W-:-:S07]  /*2690*/  MOV R8, 0x26b0 ;  /* 0x000026b000087802 */ /* 0x000fce0000000f00 */
[----:B------:R-:W-:Y:S05]  /*26a0*/  CALL.REL.NOINC `($__internal_252_$__cuda_sm20_div_s64) ;  /* 0x0000001000307944 */ /* 0x000fea0003c00000 */
        /* <DEDUP_REMOVED lines=8> */
.L_x_11881:
        /* <DEDUP_REMOVED lines=10> */
.L_x_11873:
        /* <DEDUP_REMOVED lines=31> */
.L_x_11883:
[----:B------:R-:W-:Y:S01]  /*29c0*/  MOV R30, R32 ;  /* 0x00000020001e7202 */ /* 0x000fe20000000f00 */
[----:B------:R-:W-:Y:S01]  /*29d0*/  IMAD.MOV.U32 R0, RZ, RZ, R16 ;  /* 0x000000ffff007224 */ /* 0x000fe200078e0010 */
[----:B------:R-:W-:Y:S02]  /*29e0*/  MOV R3, R17 ;  /* 0x0000001100037202 */ /* 0x000fe40000000f00 */
        /* <DEDUP_REMOVED lines=11> */
.L_x_11884:
        /* <DEDUP_REMOVED lines=36> */
.L_x_11885:
[----:B------:R-:W-:Y:S02]  /*2ce0*/  MOV R0, R18 ;  /* 0x0000001200007202 */ /* 0x000fe40000000f00 */
        /* <DEDUP_REMOVED lines=11> */
.L_x_11886:
        /* <DEDUP_REMOVED lines=10> */
.L_x_11882:
        /* <DEDUP_REMOVED lines=29> */
.L_x_11887:
[----:B------:R-:W-:-:S07]  /*3010*/  MOV R0, 0x3030 ;  /* 0x0000303000007802 */ /* 0x000fce0000000f00 */
[----:B------:R-:W-:Y:S05]  /*3020*/  CALL.REL.NOINC `($__internal_253_$__cuda_sm20_rem_s64) ;  /* 0x0000000c001c7944 */ /* 0x000fea0003c00000 */
[----:B------:R-:W-:Y:S02]  /*3030*/  MOV R8, R3 ;  /* 0x0000000300087202 */ /* 0x000fe40000000f00 */
[----:B------:R-:W-:-:S07]  /*3040*/  MOV R9, R10 ;  /* 0x0000000a00097202 */ /* 0x000fce0000000f00 */
.L_x_11888:
[----:B------:R-:W0:Y:S02]  /*3050*/  LDC.64 R10, c[0x0][0x398] ;  /* 0x0000e600ff0a7b82 */ /* 0x000e240000000a00 */
[----:B0-----:R-:W-:-:S06]  /*3060*/  IMAD.WIDE.U32 R2, R2, 0x8, R10 ;  /* 0x0000000802027825 */ /* 0x001fcc00078e000a */
[----:B------:R-:W2:Y:S02]  /*3070*/  LDG.E.64 R2, desc[UR10][R2.64] ;  /* 0x0000000a02027981 */ /* 0x000ea4000c1e1b00 */
[-C--:B--2---:R-:W-:Y:S02]  /*3080*/  IMAD R11, R3, R8.reuse, RZ ;  /* 0x00000008030b7224 */ /* 0x084fe400078e02ff */
[----:B------:R-:W-:-:S04]  /*3090*/  IMAD.WIDE.U32 R28, R2, R8, R28 ;  /* 0x00000008021c7225 */ /* 0x000fc800078e001c */
[----:B------:R-:W-:-:S04]  /*30a0*/  IMAD R11, R2, R9, R11 ;  /* 0x00000009020b7224 */ /* 0x000fc800078e020b */
[----:B------:R-:W-:-:S07]  /*30b0*/  IMAD.IADD R29, R29, 0x1, R11 ;  /* 0x000000011d1d7824 */ /* 0x000fce00078e020b */
.L_x_11854:
        /* <DEDUP_REMOVED lines=33> */
.L_x_11891:
[C---:B------:R-:W-:Y:S01]  /*32d0*/  IMAD R10, R7.reuse, UR7, RZ ;  /* 0x00000007070a7c24 */ /* 0x040fe2000f8e02ff */
[----:B------:R2:W-:Y:S01]  /*32e0*/  LDS R9, [R6] ;  /* 0x0000000006097984 */ /* 0x0005e20000000800 */
[----:B------:R-:W2:Y:S01]  /*32f0*/  LDC R21, c[0x0][0x360] ;  /* 0x0000d800ff157b82 */ /* 0x000ea20000000800 */
[----:B------:R-:W-:Y:S01]  /*3300*/  IADD3 R4, PT, PT, R4, 0x8, RZ ;  /* 0x0000000804047810 */ /* 0x000fe20007ffe0ff */
[----:B------:R-:W-:Y:S01]  /*3310*/  IMAD R10, R10, 0x4, R3 ;  /* 0x000000040a0a7824 */ /* 0x000fe200078e0203 */
[----:B------:R-:W-:Y:S01]  /*3320*/  IADD3 R7, PT, PT, R7, 0x8, RZ ;  /* 0x0000000807077810 */ /* 0x000fe20007ffe0ff */
[----:B------:R-:W-:Y:S01]  /*3330*/  VIADD R8, R8, 0x8 ;  /* 0x0000000808087836 */ /* 0x000fe20000000000 */
[----:B------:R-:W-:Y:S02]  /*3340*/  ISETP.NE.AND P0, PT, R4, RZ, PT ;  /* 0x000000ff0400720c */ /* 0x000fe40003f05270 */
[----:B------:R-:W-:Y:S02]  /*3350*/  IADD3 R11, PT, PT, R10, UR5, RZ ;  /* 0x000000050a0b7c10 */ /* 0x000fe4000fffe0ff */
[----:B------:R-:W1:Y:S02]  /*3360*/  LDS R10, [R10+UR5] ;  /* 0x000000050a0a7984 */ /* 0x000e640008000800 */
[----:B------:R-:W-:-:S02]  /*3370*/  IADD3 R12, PT, PT, R11, UR5, RZ ;  /* 0x000000050b0c7c10 */ /* 0x000fc4000fffe0ff */
[----:B------:R-:W-:Y:S03]  /*3380*/  LDS R16, [R11+UR5] ;  /* 0x000000050b107984 */ /* 0x000fe60008000800 */
[----:B------:R-:W-:Y:S02]  /*3390*/  VIADD R13, R12, UR5 ;  /* 0x000000050c0d7c36 */ /* 0x000fe40008000000 */
[----:B------:R-:W3:Y:S03]  /*33a0*/  LDS R12, [R12+UR5] ;  /* 0x000000050c0c7984 */ /* 0x000ee60008000800 */
[----:B------:R-:W-:Y:S01]  /*33b0*/  IADD3 R17, PT, PT, R13, UR5, RZ ;  /* 0x000000050d117c10 */ /* 0x000fe2000fffe0ff */
[----:B------:R-:W-:Y:S01]  /*33c0*/  LDS R18, [R13+UR5] ;  /* 0x000000050d127984 */ /* 0x000fe20008000800 */
[----:B--2---:R-:W-:-:S02]  /*33d0*/  LEA R6, R21, R6, 0x5 ;  /* 0x0000000615067211 */ /* 0x004fc400078e28ff */
[----:B------:R-:W-:Y:S02]  /*33e0*/  IADD3 R19, PT, PT, R17, UR5, RZ ;  /* 0x0000000511137c10 */ /* 0x000fe4000fffe0ff */
[----:B------:R-:W2:Y:S03]  /*33f0*/  LDS R17, [R17+UR5] ;  /* 0x0000000511117984 */ /* 0x000ea60008000800 */
[----:B------:R-:W-:Y:S01]  /*3400*/  VIADD R20, R19, UR5 ;  /* 0x0000000513147c36 */ /* 0x000fe20008000000 */
[----:B------:R-:W-:Y:S05]  /*3410*/  LDS R22, [R19+UR5] ;  /* 0x0000000513167984 */ /* 0x000fea0008000800 */
[----:B------:R-:W4:Y:S01]  /*3420*/  LDS R20, [R20+UR5] ;  /* 0x0000000514147984 */ /* 0x000f220008000800 */
[----:B-1----:R-:W-:-:S04]  /*3430*/  FMNMX3 R9, R0, R9, R10, !PT ;  /* 0x0000000900097276 */ /* 0x002fc8000780000a */
[----:B---3--:R-:W-:-:S04]  /*3440*/  FMNMX3 R9, R9, R16, R12, !PT ;  /* 0x0000001009097276 */ /* 0x008fc8000780000c */
[----:B--2---:R-:W-:-:S04]  /*3450*/  FMNMX3 R9, R9, R18, R17, !PT ;  /* 0x0000001209097276 */ /* 0x004fc80007800011 */
[----:B----4-:R-:W-:Y:S01]  /*3460*/  FMNMX3 R0, R9, R22, R20, !PT ;  /* 0x0000001609007276 */ /* 0x010fe20007800014 */
[----:B------:R-:W-:Y:S06]  /*3470*/  @P0 BRA `(.L_x_11891) ;  /* 0xfffffffc00940947 */ /* 0x000fec000383ffff */
[----:B------:R-:W-:-:S07]  /*3480*/  IADD3 R4, PT, PT, R8, 0x1, RZ ;  /* 0x0000000108047810 */ /* 0x000fce0007ffe0ff */
.L_x_11890:
        /* <DEDUP_REMOVED lines=10> */
[----:B------:R-:W-:Y:S01]  /*3530*/  LDS R7, [R2] ;  /* 0x0000000002077984 */ /* 0x000fe20000000800 */
[----:B--2---:R-:W-:-:S04]  /*3540*/  LEA R6, R9, R2, 0x2 ;  /* 0x0000000209067211 */ /* 0x004fc800078e10ff */
[C---:B------:R-:W-:Y:S02]  /*3550*/  LEA R8, R9.reuse, R6, 0x2 ;  /* 0x0000000609087211 */ /* 0x040fe400078e10ff */
[----:B------:R-:W1:Y:S03]  /*3560*/  LDS R6, [R6] ;  /* 0x0000000006067984 */ /* 0x000e660000000800 */
[----:B------:R-:W-:Y:S02]  /*3570*/  IMAD R10, R9, 0x4, R8 ;  /* 0x00000004090a7824 */ /* 0x000fe400078e0208 */
[----:B------:R-:W-:Y:S04]  /*3580*/  LDS R9, [R8] ;  /* 0x0000000008097984 */ /* 0x000fe80000000800 */
[----:B------:R-:W2:Y:S01]  /*3590*/  LDS R10, [R10] ;  /* 0x000000000a0a7984 */ /* 0x000ea20000000800 */
[----:B-1----:R-:W-:-:S04]  /*35a0*/  FMNMX3 R0, R0, R7, R6, !PT ;  /* 0x0000000700007276 */ /* 0x002fc80007800006 */
[----:B--2---:R-:W-:-:S07]  /*35b0*/  FMNMX3 R0, R0, R9, R10, !PT ;  /* 0x0000000900007276 */ /* 0x004fce000780000a */
.L_x_11893:
        /* <DEDUP_REMOVED lines=9> */
[----:B--2---:R-:W-:Y:S02]  /*3650*/  IMAD R6, R5, 0x4, R2 ;  /* 0x0000000405067824 */ /* 0x004fe400078e0202 */
[----:B------:R-:W-:Y:S04]  /*3660*/  LDS R5, [R2] ;  /* 0x0000000002057984 */ /* 0x000fe80000000800 */
[----:B------:R-:W1:Y:S02]  /*3670*/  LDS R6, [R6] ;  /* 0x0000000006067984 */ /* 0x000e640000000800 */
[----:B-1----:R-:W-:-:S07]  /*3680*/  FMNMX3 R0, R0, R5, R6, !PT ;  /* 0x0000000500007276 */ /* 0x002fce0007800006 */
.L_x_11894:
[----:B------:R-:W-:-:S05]  /*3690*/  @!P1 IMAD R4, R4, UR7, RZ ;  /* 0x0000000704049c24 */ /* 0x000fca000f8e02ff */
[----:B------:R-:W-:-:S05]  /*36a0*/  @!P1 LEA R4, R4, R3, 0x2 ;  /* 0x0000000304049211 */ /* 0x000fca00078e10ff */
[----:B------:R-:W1:Y:S02]  /*36b0*/  @!P1 LDS R5, [R4] ;  /* 0x0000000004059984 */ /* 0x000e640000000800 */
[----:B-1----:R-:W-:-:S07]  /*36c0*/  @!P1 FMNMX R0, R0, R5, !PT ;  /* 0x0000000500009209 */ /* 0x002fce0007800000 */
.L_x_11892:
[----:B-1----:R1:W-:Y:S02]  /*36d0*/  STS [R3], R0 ;  /* 0x0000000003007388 */ /* 0x0023e40000000800 */
.L_x_11889:
        /* <DEDUP_REMOVED lines=9> */
        .weak           $__internal_252_$__cuda_sm20_div_s64
        .type           $__internal_252_$__cuda_sm20_div_s64,@function
        .size           $__internal_252_$__cuda_sm20_div_s64,($__internal_253_$__cuda_sm20_rem_s64 - $__internal_252_$__cuda_sm20_div_s64)
$__internal_252_$__cuda_sm20_div_s64:
        /* <DEDUP_REMOVED lines=82> */
[----:B------:R-:W-:Y:S06]  /*3c90*/  RET.REL.NODEC R8 `(contiguous_max3_f32) ;  /* 0xffffffc008d87950 */ /* 0x000fec0003c3ffff */
        .weak           $__internal_253_$__cuda_sm20_rem_s64
        .type           $__internal_253_$__cuda_sm20_rem_s64,@function
        .size           $__internal_253_$__cuda_sm20_rem_s64,(.L_x_32456 - $__internal_253_$__cuda_sm20_rem_s64)
$__internal_253_$__cuda_sm20_rem_s64:
        /* <DEDUP_REMOVED lines=66> */
[----:B------:R-:W-:Y:S06]  /*40c0*/  RET.REL.NODEC R8 `(contiguous_max3_f32) ;  /* 0xffffffbc08cc7950 */ /* 0x000fec0003c3ffff */
.L_x_11895:
        /* <DEDUP_REMOVED lines=11> */
.L_x_32456:


//--------------------- .text.contiguous_max22_f32 --------------------------
	.section	.text.contiguous_max22_f32,"ax",@progbits
	.align	128
        .global         contiguous_max22_f32
        .type           contiguous_max22_f32,@function
        .size           contiguous_max22_f32,(.L_x_33159 - contiguous_max22_f32)
        .other          contiguous_max22_f32,@"STO_CUDA_ENTRY STV_DEFAULT"
contiguous_max22_f32:
.text.contiguous_max22_f32:
        /* <DEDUP_REMOVED lines=27> */
[----:B------:R-:W-:Y:S01]  /*01b0*/  UMOV UR4, 0x400 ;  /* 0x0000040000047882 */ /* 0x000fe20000000000 */
[----:B------:R-:W-:Y:S01]  /*01c0*/  IMAD.MOV.U32 R11, RZ, RZ, -0x800000 ;  /* 0xff800000ff0b7424 */ /* 0x000fe200078e00ff */
[----:B0-----:R-:W-:-:S06]  /*01d0*/  ULEA UR4, UR5, UR4, 0x18 ;  /* 0x0000000405047291 */ /* 0x001fcc000f8ec0ff */
[----:B------:R-:W-:-:S05]  /*01e0*/  LEA R2, R0, UR4, 0x2 ;  /* 0x0000000400027c11 */ /* 0x000fca000f8e10ff */
[----:B------:R0:W-:Y:S01]  /*01f0*/  STS [R2], R11 ;  /* 0x0000000b02007388 */ /* 0x0001e20000000800 */
[----:B------:R-:W-:Y:S01]  /*0200*/  BSSY.RECONVERGENT B0, `(.L_x_11896) ;  /* 0x0000012000007945 */ /* 0x000fe20003800200 */
[----:B------:R-:W-:Y:S02]  /*0210*/  ISETP.GE.U32.AND P1, PT, R3, 0x42, PT ;  /* 0x000000420300780c */ /* 0x000fe40003f26070 */
[----:B------:R-:W-:Y:S02]  /*0220*/  ISETP.GT.U32.AND P2, PT, R0, 0x1f, PT ;  /* 0x0000001f0000780c */ /* 0x000fe40003f44070 */
[----:B--2---:R-:W-:-:S05]  /*0230*/  @!P0 FMNMX R7, R8, R13, !PT ;  /* 0x0000000d08078209 */ /* 0x004fca0007800000 */
[----:B------:R0:W-:Y:S01]  /*0240*/  @!P0 STS [R2], R7 ;  /* 0x0000000702008388 */ /* 0x0001e20000000800 */
        /* <DEDUP_REMOVED lines=13> */
.L_x_11897:
[----:B------:R-:W-:Y:S05]  /*0320*/  BSYNC.RECONVERGENT B0 ;  /* 0x0000000000007941 */ /* 0x000fea0003800200 */
.L_x_11896:
[----:B------:R-:W-:Y:S06]  /*0330*/  BAR.SYNC.DEFER_BLOCKING 0x0 ;  /* 0x0000000000007b1d */ /* 0x000fec0000010000 */
[----:B------:R-:W-:Y:S05]  /*0340*/  @!P1 BRA `(.L_x_11898) ;  /* 0x00000000002c9947 */ /* 0x000fea0003800000 */
.L_x_11899:
[----:B------:R-:W-:-:S04]  /*0350*/  SHF.R.U32.HI R9, RZ, 0x1, R3 ;  /* 0x00000001ff097819 */ /* 0x000fc80000011603 */
[----:B------:R-:W-:-:S13]  /*0360*/  ISETP.GE.U32.AND P0, PT, R0, R9, PT ;  /* 0x000000090000720c */ /* 0x000fda0003f06070 */
[----:B------:R-:W-:Y:S01]  /*0370*/  @!P0 IMAD R5, R9, 0x4, R2 ;  /* 0x0000000409058824 */ /* 0x000fe200078e0202 */
[----:B------:R-:W-:Y:S05]  /*0380*/  @!P0 LDS R4, [R2] ;  /* 0x0000000002048984 */ /* 0x000fea0000000800 */
[----:B------:R-:W0:Y:S02]  /*0390*/  @!P0 LDS R5, [R5] ;  /* 0x0000000005058984 */ /* 0x000e240000000800 */
[----:B01----:R-:W-:-:S05]  /*03a0*/  @!P0 FMNMX R7, R4, R5, !PT ;  /* 0x0000000504078209 */ /* 0x003fca0007800000 */
[----:B------:R2:W-:Y:S01]  /*03b0*/  @!P0 STS [R2], R7 ;  /* 0x0000000702008388 */ /* 0x0005e20000000800 */
[----:B------:R-:W-:Y:S01]  /*03c0*/  BAR.SYNC.DEFER_BLOCKING 0x0 ;  /* 0x0000000000007b1d */ /* 0x000fe20000010000 */
[----:B------:R-:W-:Y:S01]  /*03d0*/  ISETP.GT.U32.AND P0, PT, R3, 0x83, PT ;  /* 0x000000830300780c */ /* 0x000fe20003f04070 */
[----:B------:R-:W-:-:S12]  /*03e0*/  IMAD.MOV.U32 R3, RZ, RZ, R9 ;  /* 0x000000ffff037224 */ /* 0x000fd800078e0009 */
[----:B--2---:R-:W-:Y:S05]  /*03f0*/  @P0 BRA `(.L_x_11899) ;  /* 0xfffffffc00d40947 */ /* 0x004fea000383ffff */
.L_x_11898:
[----:B------:R-:W-:Y:S05]  /*0400*/  @P2 EXIT ;  /* 0x000000000000294d */ /* 0x000fea0003800000 */
[----:B------:R-:W-:Y:S01]  /*0410*/  LDS R3, [R2] ;  /* 0x0000000002037984 */ /* 0x000fe20000000800 */
[----:B------:R-:W-:-:S03]  /*0420*/  ISETP.NE.AND P0, PT, R0, RZ, PT ;  /* 0x000000ff0000720c */ /* 0x000fc60003f05270 */
[----:B------:R-:W2:Y:S02]  /*0430*/  LDS R4, [R2+0x80] ;  /* 0x0000800002047984 */ /* 0x000ea40000000800 */
[----:B--2---:R-:W-:-:S05]  /*0440*/  FMNMX R3, R3, R4, !PT ;  /* 0x0000000403037209 */ /* 0x004fca0007800000 */
[----:B------:R-:W-:Y:S04]  /*0450*/  STS [R2], R3 ;  /* 0x0000000302007388 */ /* 0x000fe80000000800 */
[----:B------:R-:W-:Y:S04]  /*0460*/  LDS R4, [R2] ;  /* 0x0000000002047984 */ /* 0x000fe80000000800 */
[----:B------:R-:W2:Y:S02]  /*0470*/  LDS R5, [R2+0x40] ;  /* 0x0000400002057984 */ /* 0x000ea40000000800 */
[----:B--2---:R-:W-:-:S05]  /*0480*/  FMNMX R5, R4, R5, !PT ;  /* 0x0000000504057209 */ /* 0x004fca0007800000 */
[----:B------:R-:W-:Y:S04]  /*0490*/  STS [R2], R5 ;  /* 0x0000000502007388 */ /* 0x000fe80000000800 */
[----:B------:R-:W-:Y:S04]  /*04a0*/  LDS R4, [R2] ;  /* 0x0000000002047984 */ /* 0x000fe80000000800 */
[----:B01----:R-:W0:Y:S02]  /*04b0*/  LDS R7, [R2+0x20] ;  /* 0x0000200002077984 */ /* 0x003e240000000800 */
[----:B0-----:R-:W-:-:S05]  /*04c0*/  FMNMX R7, R4, R7, !PT ;  /* 0x0000000704077209 */ /* 0x001fca0007800000 */
[----:B------:R-:W-:Y:S04]  /*04d0*/  STS [R2], R7 ;  /* 0x0000000702007388 */ /* 0x000fe80000000800 */
[----:B------:R-:W-:Y:S04]  /*04e0*/  LDS R4, [R2] ;  /* 0x0000000002047984 */ /* 0x000fe80000000800 */
[----:B------:R-:W0:Y:S02]  /*04f0*/  LDS R9, [R2+0x10] ;  /* 0x0000100002097984 */ /* 0x000e240000000800 */
        /* <DEDUP_REMOVED lines=25> */
[----:B------:R-:W-:-:S05]  /*0690*/  IMAD.U32 R3, RZ, RZ, UR4 ;  /* 0x00000004ff037e24 */ /* 0x000fca000f8e00ff */
[----:B0-----:R-:W-:Y:S01]  /*06a0*/  STG.E desc[UR12][R2.64], R5 ;  /* 0x0000000502007986 */ /* 0x001fe2000c10190c */
[----:B------:R-:W-:Y:S05]  /*06b0*/  EXIT ;  /* 0x000000000000794d */ /* 0x000fea0003800000 */
.L_x_11900:
        /* <DEDUP_REMOVED lines=12> */
.L_x_33159:


//--------------------- .text.contiguous_max2_f32 --------------------------
	.section	.text.contiguous_max2_f32,"ax",@progbits
	.align	128
        .global         contiguous_max2_f32
        .type           contiguous_max2_f32,@function
        .size           contiguous_max2_f32,(.L_x_32458 - contiguous_max2_f32)
        .other          contiguous_max2_f32,@"STO_CUDA_ENTRY STV_DEFAULT"
contiguous_max2_f32:
.text.contiguous_max2_f32:
[----:B------:R-:W-:Y:S01]  /*0000*/  LDC R1, c[0x0][0x37c] ;  /* 0x0000df00ff017b82 */ /* 0x000fe20000000800 */
[----:B------:R-:W0:Y:S07]  /*0010*/  S2R R0, SR_TID.X ;  /* 0x0000000000007919 */ /* 0x000e2e0000002100 */
[----:B------:R-:W1:Y:S01]  /*0020*/  S2UR UR5, SR_CgaCtaId ;  /* 0x00000000000579c3 */ /* 0x000e620000008800 */
[----:B------:R-:W2:Y:S01]  /*0030*/  LDCU.64 UR8, c[0x0][0x3a8] ;  /* 0x00007500ff0877ac */ /* 0x000ea20008000a00 */
[----:B------:R-:W-:Y:S01]  /*0040*/  MOV R4, 0xff800000 ;  /* 0xff80000000047802 */ /* 0x000fe20000000f00 */
[----:B------:R-:W-:Y:S01]  /*0050*/  BSSY.RECONVERGENT B0, `(.L_x_11901) ;  /* 0x000066a000007945 */ /* 0x000fe20003800200 */
[----:B------:R-:W-:Y:S01]  /*0060*/  UMOV UR4, 0x400 ;  /* 0x0000040000047882 */ /* 0x000fe20000000000 */
[----:B------:R-:W3:Y:S03]  /*0070*/  LDCU.64 UR12, c[0x0][0x358] ;  /* 0x00006b00ff0c77ac */ /* 0x000ee60008000a00 */
[----:B------:R-:W4:Y:S08]  /*0080*/  S2UR UR6, SR_CTAID.X ;  /* 0x00000000000679c3 */ /* 0x000f300000002500 */
[----:B------:R-:W4:Y:S01]  /*0090*/  LDC R2, c[0x0][0x360] ;  /* 0x0000d800ff027b82 */ /* 0x000f220000000800 */
[----:B-1----:R-:W-:-:S07]  /*00a0*/  ULEA UR4, UR5, UR4, 0x18 ;  /* 0x0000000405047291 */ /* 0x002fce000f8ec0ff */
[----:B------:R-:W1:Y:S01]  /*00b0*/  LDC R11, c[0x0][0x3a0] ;  /* 0x0000e800ff0b7b82 */ /* 0x000e620000000800 */
[----:B0-----:R-:W-:-:S03]  /*00c0*/  LEA R3, R0, UR4, 0x2 ;  /* 0x0000000400037c11 */ /* 0x001fc6000f8e10ff */
[----:B------:R-:W0:Y:S02]  /*00d0*/  LDCU.64 UR4, c[0x0][0x388] ;  /* 0x00007100ff0477ac */ /* 0x000e240008000a00 */
[----:B------:R0:W-:Y:S01]  /*00e0*/  STS [R3], R4 ;  /* 0x0000000403007388 */ /* 0x0001e20000000800 */
[----:B----4-:R-:W-:-:S04]  /*00f0*/  IMAD R7, R2, UR6, RZ ;  /* 0x0000000602077c24 */ /* 0x010fc8000f8e02ff */
[----:B------:R-:W-:-:S05]  /*0100*/  IMAD R6, R7, 0x2, R0 ;  /* 0x0000000207067824 */ /* 0x000fca00078e0200 */
[----:B------:R-:W-:Y:S01]  /*0110*/  IADD3 R20, PT, PT, R6, R2, RZ ;  /* 0x0000000206147210 */ /* 0x000fe20007ffe0ff */
        /* <DEDUP_REMOVED lines=29> */
.L_x_11929:
        /* <DEDUP_REMOVED lines=32> */
.L_x_11906:
[----:B------:R-:W-:Y:S01]  /*04f0*/  IMAD.MOV.U32 R26, RZ, RZ, R6 ;  /* 0x000000ffff1a7224 */ /* 0x000fe200078e0006 */
[----:B------:R-:W-:Y:S01]  /*0500*/  MOV R13, R7 ;  /* 0x00000007000d7202 */ /* 0x000fe20000000f00 */
[----:B------:R-:W-:Y:S01]  /*0510*/  IMAD.MOV.U32 R14, RZ, RZ, R34 ;  /* 0x000000ffff0e7224 */ /* 0x000fe200078e0022 */
[----:B------:R-:W-:Y:S02]  /*0520*/  MOV R11, R35 ;  /* 0x00000023000b7202 */ /* 0x000fe40000000f00 */
[----:B------:R-:W-:-:S07]  /*0530*/  MOV R12, 0x550 ;  /* 0x00000550000c7802 */ /* 0x000fce0000000f00 */
[----:B-1----:R-:W-:Y:S05]  /*0540*/  CALL.REL.NOINC `($__internal_254_$__cuda_sm20_div_s64) ;  /* 0x0000006400587944 */ /* 0x002fea0003c00000 */
        /* <DEDUP_REMOVED lines=9> */
.L_x_11907:
[----:B------:R-:W-:Y:S05]  /*05e0*/  BSYNC.RECONVERGENT B1 ;  /* 0x0000000000017941 */ /* 0x000fea0003800200 */
.L_x_11905:
        /* <DEDUP_REMOVED lines=34> */
.L_x_11909:
[----:B------:R-:W-:Y:S01]  /*0810*/  MOV R26, R20 ;  /* 0x00000014001a7202 */ /* 0x000fe20000000f00 */
[----:B------:R-:W-:Y:S01]  /*0820*/  IMAD.MOV.U32 R13, RZ, RZ, R9 ;  /* 0x000000ffff0d7224 */ /* 0x000fe200078e0009 */
[----:B------:R-:W-:Y:S01]  /*0830*/  MOV R14, R34 ;  /* 0x00000022000e7202 */ /* 0x000fe20000000f00 */
[----:B------:R-:W-:Y:S01]  /*0840*/  IMAD.MOV.U32 R11, RZ, RZ, R35 ;  /* 0x000000ffff0b7224 */ /* 0x000fe200078e0023 */
[----:B------:R-:W-:-:S07]  /*0850*/  MOV R12, 0x870 ;  /* 0x00000870000c7802 */ /* 0x000fce0000000f00 */
[----:B------:R-:W-:Y:S05]  /*0860*/  CALL.REL.NOINC `($__internal_254_$__cuda_sm20_div_s64) ;  /* 0x0000006000907944 */ /* 0x000fea0003c00000 */
        /* <DEDUP_REMOVED lines=9> */
.L_x_11910:
[----:B------:R-:W-:Y:S05]  /*0900*/  BSYNC.RECONVERGENT B1 ;  /* 0x0000000000017941 */ /* 0x000fea0003800200 */
.L_x_11908:
        /* <DEDUP_REMOVED lines=33> */
.L_x_11912:
[----:B------:R-:W-:Y:S01]  /*0b20*/  MOV R26, R36 ;  /* 0x00000024001a7202 */ /* 0x000fe20000000f00 */
[----:B------:R-:W-:Y:S01]  /*0b30*/  IMAD.MOV.U32 R13, RZ, RZ, R37 ;  /* 0x000000ffff0d7224 */ /* 0x000fe200078e0025 */
[----:B------:R-:W-:Y:S01]  /*0b40*/  MOV R14, R20 ;  /* 0x00000014000e7202 */ /* 0x000fe20000000f00 */
[----:B------:R-:W-:Y:S01]  /*0b50*/  IMAD.MOV.U32 R11, RZ, RZ, R21 ;  /* 0x000000ffff0b7224 */ /* 0x000fe200078e0015 */
[----:B------:R-:W-:-:S07]  /*0b60*/  MOV R12, 0xb80 ;  /* 0x00000b80000c7802 */ /* 0x000fce0000000f00 */
[----:B------:R-:W-:Y:S05]  /*0b70*/  CALL.REL.NOINC `($__internal_254_$__cuda_sm20_div_s64) ;  /* 0x0000005c00cc7944 */ /* 0x000fea0003c00000 */
        /* <DEDUP_REMOVED lines=10> */
.L_x_11913:
[----:B------:R-:W-:Y:S05]  /*0c20*/  BSYNC.RECONVERGENT B1 ;  /* 0x0000000000017941 */ /* 0x000fea0003800200 */
.L_x_11911:
        /* <DEDUP_REMOVED lines=35> */
.L_x_11915:
[----:B------:R-:W-:Y:S01]  /*0e60*/  IMAD.MOV.U32 R26, RZ, RZ, R34 ;  /* 0x000000ffff1a7224 */ /* 0x000fe200078e0022 */
[----:B------:R-:W-:Y:S01]  /*0e70*/  MOV R13, R35 ;  /* 0x00000023000d7202 */ /* 0x000fe20000000f00 */
[----:B------:R-:W-:Y:S01]  /*0e80*/  IMAD.MOV.U32 R14, RZ, RZ, R20 ;  /* 0x000000ffff0e7224 */ /* 0x000fe200078e0014 */
[----:B------:R-:W-:Y:S02]  /*0e90*/  MOV R11, R21 ;  /* 0x00000015000b7202 */ /* 0x000fe40000000f00 */
[----:B------:R-:W-:-:S07]  /*0ea0*/  MOV R12, 0xec0 ;  /* 0x00000ec0000c7802 */ /* 0x000fce0000000f00 */
[----:B------:R-:W-:Y:S05]  /*0eb0*/  CALL.REL.NOINC `($__internal_254_$__cuda_sm20_div_s64) ;  /* 0x0000005800fc7944 */ /* 0x000fea0003c00000 */
        /* <DEDUP_REMOVED lines=11> */
.L_x_11916:
[----:B------:R-:W-:Y:S05]  /*0f70*/  BSYNC.RECONVERGENT B1 ;  /* 0x0000000000017941 */ /* 0x000fea0003800200 */
.L_x_11914:
        /* <DEDUP_REMOVED lines=36> */
.L_x_11918:
        /* <DEDUP_REMOVED lines=16> */
.L_x_11919:
[----:B------:R-:W-:Y:S05]  /*12c0*/  BSYNC.RECONVERGENT B1 ;  /* 0x0000000000017941 */ /* 0x000fea0003800200 */
.L_x_11917:
        /* <DEDUP_REMOVED lines=35> */
.L_x_11921:
        /* <DEDUP_REMOVED lines=17> */
.L_x_11922:
[----:B------:R-:W-:Y:S05]  /*1610*/  BSYNC.RECONVERGENT B1 ;  /* 0x0000000000017941 */ /* 0x000fea0003800200 */
.L_x_11920:
        /* <DEDUP_REMOVED lines=35> */
.L_x_11924:
        /* <DEDUP_REMOVED lines=16> */
.L_x_11925:
[----:B------:R-:W-:Y:S05]  /*1950*/  BSYNC.RECONVERGENT B1 ;  /* 0x0000000000017941 */ /* 0x000fea0003800200 */
.L_x_11923:
        /* <DEDUP_REMOVED lines=35> */
.L_x_11927:
[----:B------:R-:W-:Y:S01]  /*1b90*/  MOV R26, R34 ;  /* 0x00000022001a7202 */ /* 0x000fe20000000f00 */
[----:B------:R-:W-:Y:S01]  /*1ba0*/  IMAD.MOV.U32 R13, RZ, RZ, R35 ;  /* 0x000000ffff0d7224 */ /* 0x000fe200078e0023 */
[----:B------:R-:W-:Y:S01]  /*1bb0*/  MOV R14, R20 ;  /* 0x00000014000e7202 */ /* 0x000fe20000000f00 */
[----:B------:R-:W-:Y:S01]  /*1bc0*/  IMAD.MOV.U32 R11, RZ, RZ, R21 ;  /* 0x000000ffff0b7224 */ /* 0x000fe200078e0015 */
[----:B------:R-:W-:-:S07]  /*1bd0*/  MOV R12, 0x1bf0 ;  /* 0x00001bf0000c7802 */ /* 0x000fce0000000f00 */
[----:B------:R-:W-:Y:S05]  /*1be0*/  CALL.REL.NOINC `($__internal_254_$__cuda_sm20_div_s64) ;  /* 0x0000004c00b07944 */ /* 0x000fea0003c00000 */
        /* <DEDUP_REMOVED lines=10> */
.L_x_11928:
[----:B------:R-:W-:Y:S05]  /*1c90*/  BSYNC.RECONVERGENT B1 ;  /* 0x0000000000017941 */ /* 0x000fea0003800200 */
.L_x_11926:
        /* <DEDUP_REMOVED lines=8> */
.L_x_11904:
        /* <DEDUP_REMOVED lines=36> */
.L_x_11932:
[----:B------:R-:W-:Y:S01]  /*1f60*/  IMAD.MOV.U32 R26, RZ, RZ, R6 ;  /* 0x000000ffff1a7224 */ /* 0x000fe200078e0006 */
[----:B------:R-:W-:Y:S01]  /*1f70*/  MOV R13, R7 ;  /* 0x00000007000d7202 */ /* 0x000fe20000000f00 */
[----:B------:R-:W-:Y:S01]  /*1f80*/  IMAD.MOV.U32 R14, RZ, RZ, R16 ;  /* 0x000000ffff0e7224 */ /* 0x000fe200078e0010 */
[----:B------:R-:W-:Y:S02]  /*1f90*/  MOV R11, R17 ;  /* 0x00000011000b7202 */ /* 0x000fe40000000f00 */
[----:B------:R-:W-:-:S07]  /*1fa0*/  MOV R12, 0x1fc0 ;  /* 0x00001fc0000c7802 */ /* 0x000fce0000000f00 */
[----:B------:R-:W-:Y:S05]  /*1fb0*/  CALL.REL.NOINC `($__internal_254_$__cuda_sm20_div_s64) ;  /* 0x0000004800bc7944 */ /* 0x000fea0003c00000 */
        /* <DEDUP_REMOVED lines=9> */
.L_x_11933:
[----:B------:R-:W-:Y:S05]  /*2050*/  BSYNC.RECONVERGENT B1 ;  /* 0x0000000000017941 */ /* 0x000fea0003800200 */
.L_x_11931:
        /* <DEDUP_REMOVED lines=34> */
.L_x_11935:
[----:B------:R-:W-:Y:S01]  /*2280*/  IMAD.MOV.U32 R26, RZ, RZ, R20 ;  /* 0x000000ffff1a7224 */ /* 0x000fe200078e0014 */
[----:B------:R-:W-:Y:S01]  /*2290*/  MOV R13, R9 ;  /* 0x00000009000d7202 */ /* 0x000fe20000000f00 */
[----:B------:R-:W-:Y:S01]  /*22a0*/  IMAD.MOV.U32 R14, RZ, RZ, R16 ;  /* 0x000000ffff0e7224 */ /* 0x000fe200078e0010 */
[----:B------:R-:W-:Y:S02]  /*22b0*/  MOV R11, R17 ;  /* 0x00000011000b7202 */ /* 0x000fe40000000f00 */
[----:B------:R-:W-:-:S07]  /*22c0*/  MOV R12, 0x22e0 ;  /* 0x000022e0000c7802 */ /* 0x000fce0000000f00 */
[----:B------:R-:W-:Y:S05]  /*22d0*/  CALL.REL.NOINC `($__internal_254_$__cuda_sm20_div_s64) ;  /* 0x0000004400f47944 */ /* 0x000fea0003c00000 */
        /* <DEDUP_REMOVED lines=11> */
.L_x_11936:
[----:B------:R-:W-:Y:S05]  /*2390*/  BSYNC.RECONVERGENT B1 ;  /* 0x0000000000017941 */ /* 0x000fea0003800200 */
.L_x_11934:
        /* <DEDUP_REMOVED lines=36> */
.L_x_11938:
        /* <DEDUP_REMOVED lines=16> */
.L_x_11939:
[----:B------:R-:W-:Y:S05]  /*26e0*/  BSYNC.RECONVERGENT B1 ;  /* 0x0000000000017941 */ /* 0x000fea0003800200 */
.L_x_11937:
        /* <DEDUP_REMOVED lines=35> */
.L_x_11941:
[----:B------:R-:W-:Y:S01]  /*2920*/  IMAD.MOV.U32 R26, RZ, RZ, R18 ;  /* 0x000000ffff1a7224 */ /* 0x000fe200078e0012 */
[----:B------:R-:W-:Y:S01]  /*2930*/  MOV R13, R19 ;  /* 0x00000013000d7202 */ /* 0x000fe20000000f00 */
[----:B------:R-:W-:Y:S01]  /*2940*/  IMAD.MOV.U32 R14, RZ, RZ, R16 ;  /* 0x000000ffff0e7224 */ /* 0x000fe200078e0010 */
[----:B------:R-:W-:Y:S02]  /*2950*/  MOV R11, R17 ;  /* 0x00000011000b7202 */ /* 0x000fe40000000f00 */
[----:B------:R-:W-:-:S07]  /*2960*/  MOV R12, 0x2980 ;  /* 0x00002980000c7802 */ /* 0x000fce0000000f00 */
[----:B------:R-:W-:Y:S05]  /*2970*/  CALL.REL.NOINC `($__internal_254_$__cuda_sm20_div_s64) ;  /* 0x00000040004c7944 */ /* 0x000fea0003c00000 */
        /* <DEDUP_REMOVED lines=10> */
.L_x_11942:
[----:B------:R-:W-:Y:S05]  /*2a20*/  BSYNC.RECONVERGENT B1 ;  /* 0x0000000000017941 */ /* 0x000fea0003800200 */
.L_x_11940:
[----:B------:R-:W-:Y:S01]  /*2a30*/  IMAD R11, R11, R38, RZ ;  /* 0x000000260b0b7224 */ /* 0x000fe200078e02ff */
[----:B------:R-:W-:Y:S01]  /*2a40*/  IADD3 R8, PT, PT, R8, -0x2, RZ ;  /* 0xfffffffe08087810 */ /* 0x000fe20007ffe0ff */
[----:B------:R-:W-:Y:S02]  /*2a50*/  IMAD.MOV.U32 R36, RZ, RZ, R22 ;  /* 0x000000ffff247224 */ /* 0x000fe400078e0016 */
[-C--:B------:R-:W-:Y:S02]  /*2a60*/  IMAD R11, R39, R10.reuse, R11 ;  /* 0x0000000a270b7224 */ /* 0x080fe400078e020b */
[----:B------:R-:W-:-:S04]  /*2a70*/  IMAD.WIDE.U32 R22, R38, R10, R36 ;  /* 0x0000000a26167225 */ /* 0x000fc800078e0024 */
[----:B------:R-:W-:-:S07]  /*2a80*/  IMAD.IADD R23, R23, 0x1, R11 ;  /* 0x0000000117177824 */ /* 0x000fce00078e020b */
.L_x_11930:
        /* <DEDUP_REMOVED lines=30> */
.L_x_11944:
[----:B------:R-:W-:Y:S01]  /*2c70*/  IMAD.MOV.U32 R18, RZ, RZ, R6 ;  /* 0x000000ffff127224 */ /* 0x000fe200078e0006 */
[----:B------:R-:W-:Y:S01]  /*2c80*/  MOV R19, R7 ;  /* 0x0000000700137202 */ /* 0x000fe20000000f00 */
[----:B------:R-:W-:Y:S01]  /*2c90*/  IMAD.MOV.U32 R24, RZ, RZ, R10 ;  /* 0x000000ffff187224 */ /* 0x000fe200078e000a */
[----:B------:R-:W-:Y:S02]  /*2ca0*/  MOV R21, R11 ;  /* 0x0000000b00157202 */ /* 0x000fe40000000f00 */
[----:B------:R-:W-:-:S07]  /*2cb0*/  MOV R26, 0x2cd0 ;  /* 0x00002cd0001a7802 */ /* 0x000fce0000000f00 */
[----:B------:R-:W-:Y:S05]  /*2cc0*/  CALL.REL.NOINC `($__internal_255_$__cuda_sm20_rem_s64) ;  /* 0x0000004000c47944 */ /* 0x000fea0003c00000 */
.L_x_11945:
[----:B------:R-:W-:Y:S05]  /*2cd0*/  BSYNC.RECONVERGENT B1 ;  /* 0x0000000000017941 */ /* 0x000fea0003800200 */
.L_x_11943:
        /* <DEDUP_REMOVED lines=30> */
.L_x_11947:
[----:B------:R-:W-:Y:S01]  /*2ec0*/  IMAD.MOV.U32 R24, RZ, RZ, R10 ;  /* 0x000000ffff187224 */ /* 0x000fe200078e000a */
[----:B------:R-:W-:Y:S01]  /*2ed0*/  MOV R21, R11 ;  /* 0x0000000b00157202 */ /* 0x000fe20000000f00 */
[----:B------:R-:W-:Y:S01]  /*2ee0*/  IMAD.MOV.U32 R18, RZ, RZ, R20 ;  /* 0x000000ffff127224 */ /* 0x000fe200078e0014 */
[----:B------:R-:W-:Y:S02]  /*2ef0*/  MOV R19, R9 ;  /* 0x0000000900137202 */ /* 0x000fe40000000f00 */
[----:B------:R-:W-:-:S07]  /*2f00*/  MOV R26, 0x2f20 ;  /* 0x00002f20001a7802 */ /* 0x000fce0000000f00 */
[----:B------:R-:W-:Y:S05]  /*2f10*/  CALL.REL.NOINC `($__internal_255_$__cuda_sm20_rem_s64) ;  /* 0x0000004000307944 */ /* 0x000fea0003c00000 */
.L_x_11948:
[----:B------:R-:W-:Y:S05]  /*2f20*/  BSYNC.RECONVERGENT B1 ;  /* 0x0000000000017941 */ /* 0x000fea0003800200 */
.L_x_11946:
[----:B------:R-:W-:Y:S02]  /*2f30*/  IMAD R7, R7, R16, RZ ;  /* 0x0000001007077224 */ /* 0x000fe400078e02ff */
[----:B------:R-:W-:-:S04]  /*2f40*/  IMAD.WIDE.U32 R22, R16, R6, R22 ;  /* 0x0000000610167225 */ /* 0x000fc800078e0016 */
[----:B------:R-:W-:-:S04]  /*2f50*/  IMAD R7, R17, R6, R7 ;  /* 0x0000000611077224 */ /* 0x000fc800078e0207 */
[----:B------:R-:W-:-:S07]  /*2f60*/  IMAD.IADD R23, R23, 0x1, R7 ;  /* 0x0000000117177824 */ /* 0x000fce00078e0207 */
.L_x_11903:
[----:B------:R-:W0:Y:S02]  /*2f70*/  LDCU.64 UR4, c[0x0][0x388] ;  /* 0x00007100ff0477ac */ /* 0x000e240008000a00 */
[----:B0-----:R-:W-:Y:S02]  /*2f80*/  LEA R8, P1, R22, UR4, 0x2 ;  /* 0x0000000416087c11 */ /* 0x001fe4000f8210ff */
[----:B------:R-:W-:Y:S02]  /*2f90*/  LEA R6, P0, R4, UR4, 0x2 ;  /* 0x0000000404067c11 */ /* 0x000fe4000f8010ff */
[----:B------:R-:W-:Y:S02]  /*2fa0*/  LEA.HI.X R9, R22, UR5, R23, 0x2, P1 ;  /* 0x0000000516097c11 */ /* 0x000fe400088f1417 */
[----:B------:R-:W-:-:S04]  /*2fb0*/  LEA.HI.X R7, R4, UR5, R5, 0x2, P0 ;  /* 0x0000000504077c11 */ /* 0x000fc800080f1405 */
[----:B------:R-:W2:Y:S04]  /*2fc0*/  LDG.E R9, desc[UR12][R8.64] ;  /* 0x0000000c08097981 */ /* 0x000ea8000c1e1900 */
[----:B------:R-:W2:Y:S02]  /*2fd0*/  LDG.E R6, desc[UR12][R6.64] ;  /* 0x0000000c06067981 */ /* 0x000ea4000c1e1900 */
[----:B--2---:R-:W-:-:S05]  /*2fe0*/  FMNMX R4, R6, R9, !PT ;  /* 0x0000000906047209 */ /* 0x004fca0007800000 */
[----:B------:R0:W-:Y:S01]  /*2ff0*/  STS [R3], R4 ;  /* 0x0000000403007388 */ /* 0x0001e20000000800 */
[----:B------:R-:W-:Y:S05]  /*3000*/  BRA `(.L_x_11949) ;  /* 0x0000003400b87947 */ /* 0x000fea0003800000 */
.L_x_11902:
        /* <DEDUP_REMOVED lines=18> */
.L_x_11976:
        /* <DEDUP_REMOVED lines=30> */
.L_x_11953:
        /* <DEDUP_REMOVED lines=15> */
.L_x_11954:
[----:B------:R-:W-:Y:S05]  /*3400*/  BSYNC.RECONVERGENT B1 ;  /* 0x0000000000017941 */ /* 0x000fea0003800200 */
.L_x_11952:
        /* <DEDUP_REMOVED lines=39> */
.L_x_11956:
[----:B------:R-:W-:Y:S01]  /*3680*/  IMAD.MOV.U32 R26, RZ, RZ, R36 ;  /* 0x000000ffff1a7224 */ /* 0x000fe200078e0024 */
[----:B------:R-:W-:Y:S01]  /*3690*/  MOV R13, R37 ;  /* 0x00000025000d7202 */ /* 0x000fe20000000f00 */
[----:B------:R-:W-:Y:S01]  /*36a0*/  IMAD.MOV.U32 R14, RZ, RZ, R38 ;  /* 0x000000ffff0e7224 */ /* 0x000fe200078e0026 */
[----:B------:R-:W-:Y:S02]  /*36b0*/  MOV R11, R39 ;  /* 0x00000027000b7202 */ /* 0x000fe40000000f00 */
[----:B------:R-:W-:-:S07]  /*36c0*/  MOV R12, 0x36e0 ;  /* 0x000036e0000c7802 */ /* 0x000fce0000000f00 */
[----:B-1----:R-:W-:Y:S05]  /*36d0*/  CALL.REL.NOINC `($__internal_254_$__cuda_sm20_div_s64) ;  /* 0x0000003000f47944 */ /* 0x002fea0003c00000 */
        /* <DEDUP_REMOVED lines=11> */
.L_x_11957:
[----:B------:R-:W-:Y:S05]  /*3790*/  BSYNC.RECONVERGENT B1 ;  /* 0x0000000000017941 */ /* 0x000fea0003800200 */
.L_x_11955:
        /* <DEDUP_REMOVED lines=37> */
.L_x_11959:
        /* <DEDUP_REMOVED lines=17> */
.L_x_11960:
[----:B------:R-:W-:Y:S05]  /*3b00*/  BSYNC.RECONVERGENT B1 ;  /* 0x0000000000017941 */ /* 0x000fea0003800200 */
.L_x_11958:
        /* <DEDUP_REMOVED lines=38> */
.L_x_11962:
[----:B------:R-:W-:Y:S01]  /*3d70*/  MOV R26, R20 ;  /* 0x00000014001a7202 */ /* 0x000fe20000000f00 */
[----:B------:R-:W-:Y:S01]  /*3d80*/  IMAD.MOV.U32 R13, RZ, RZ, R21 ;  /* 0x000000ffff0d7224 */ /* 0x000fe200078e0015 */
[----:B------:R-:W-:Y:S01]  /*3d90*/  MOV R14, R36 ;  /* 0x00000024000e7202 */ /* 0x000fe20000000f00 */
[----:B------:R-:W-:Y:S01]  /*3da0*/  IMAD.MOV.U32 R11, RZ, RZ, R37 ;  /* 0x000000ffff0b7224 */ /* 0x000fe200078e0025 */
[----:B------:R-:W-:-:S07]  /*3db0*/  MOV R12, 0x3dd0 ;  /* 0x00003dd0000c7802 */ /* 0x000fce0000000f00 */
[----:B-1----:R-:W-:Y:S05]  /*3dc0*/  CALL.REL.NOINC `($__internal_254_$__cuda_sm20_div_s64) ;  /* 0x0000002c00387944 */ /* 0x002fea0003c00000 */
        /* <DEDUP_REMOVED lines=11> */
.L_x_11963:
[----:B------:R-:W-:Y:S05]  /*3e80*/  BSYNC.RECONVERGENT B1 ;  /* 0x0000000000017941 */ /* 0x000fea0003800200 */
.L_x_11961:
        /* <DEDUP_REMOVED lines=38> */
.L_x_11965:
        /* <DEDUP_REMOVED lines=17> */
.L_x_11966:
[----:B------:R-:W-:Y:S05]  /*4200*/  BSYNC.RECONVERGENT B1 ;  /* 0x0000000000017941 */ /* 0x000fea0003800200 */
.L_x_11964:
        /* <DEDUP_REMOVED lines=40> */
.L_x_11968:
        /* <DEDUP_REMOVED lines=17> */
.L_x_11969:
[----:B------:R-:W-:Y:S05]  /*45a0*/  BSYNC.RECONVERGENT B1 ;  /* 0x0000000000017941 */ /* 0x000fea0003800200 */
.L_x_11967:
        /* <DEDUP_REMOVED lines=40> */
.L_x_11971:
        /* <DEDUP_REMOVED lines=17> */
.L_x_11972:
[----:B------:R-:W-:Y:S05]  /*4940*/  BSYNC.RECONVERGENT B1 ;  /* 0x0000000000017941 */ /* 0x000fea0003800200 */
.L_x_11970:
        /* <DEDUP_REMOVED lines=38> */
.L_x_11974:
        /* <DEDUP_REMOVED lines=17> */
.L_x_11975:
[----:B------:R-:W-:Y:S05]  /*4cc0*/  BSYNC.RECONVERGENT B1 ;  /* 0x0000000000017941 */ /* 0x000fea0003800200 */
.L_x_11973:
        /* <DEDUP_REMOVED lines=15> */
.L_x_11951:
        /* <DEDUP_REMOVED lines=37> */
.L_x_11979:
[----:B------:R-:W-:Y:S01]  /*5010*/  MOV R26, R18 ;  /* 0x00000012001a7202 */ /* 0x000fe20000000f00 */
[----:B------:R-:W-:Y:S01]  /*5020*/  IMAD.MOV.U32 R13, RZ, RZ, R19 ;  /* 0x000000ffff0d7224 */ /* 0x000fe200078e0013 */
[----:B------:R-:W-:Y:S01]  /*5030*/  MOV R14, R6 ;  /* 0x00000006000e7202 */ /* 0x000fe20000000f00 */
[----:B------:R-:W-:Y:S01]  /*5040*/  IMAD.MOV.U32 R11, RZ, RZ, R7 ;  /* 0x000000ffff0b7224 */ /* 0x000fe200078e0007 */
[----:B------:R-:W-:-:S07]  /*5050*/  MOV R12, 0x5070 ;  /* 0x00005070000c7802 */ /* 0x000fce0000000f00 */
[----:B------:R-:W-:Y:S05]  /*5060*/  CALL.REL.NOINC `($__internal_254_$__cuda_sm20_div_s64) ;  /* 0x0000001800907944 */ /* 0x000fea0003c00000 */
        /* <DEDUP_REMOVED lines=9> */
.L_x_11980:
[----:B------:R-:W-:Y:S05]  /*5100*/  BSYNC.RECONVERGENT B1 ;  /* 0x0000000000017941 */ /* 0x000fea0003800200 */
.L_x_11978:
        /* <DEDUP_REMOVED lines=39> */
.L_x_11982:
        /* <DEDUP_REMOVED lines=17> */
.L_x_11983:
[----:B------:R-:W-:Y:S05]  /*5490*/  BSYNC.RECONVERGENT B1 ;  /* 0x0000000000017941 */ /* 0x000fea0003800200 */
.L_x_11981:
        /* <DEDUP_REMOVED lines=40> */
.L_x_11985:
[----:B------:R-:W-:Y:S01]  /*5720*/  MOV R26, R18 ;  /* 0x00000012001a7202 */ /* 0x000fe20000000f00 */
[----:B------:R-:W-:Y:S01]  /*5730*/  IMAD.MOV.U32 R14, RZ, RZ, R20 ;  /* 0x000000ffff0e7224 */ /* 0x000fe200078e0014 */
[----:B------:R-:W-:Y:S02]  /*5740*/  MOV R13, R19 ;  /* 0x00000013000d7202 */ /* 0x000fe40000000f00 */
[----:B------:R-:W-:Y:S02]  /*5750*/  MOV R11, R21 ;  /* 0x00000015000b7202 */ /* 0x000fe40000000f00 */
[----:B------:R-:W-:-:S07]  /*5760*/  MOV R12, 0x5780 ;  /* 0x00005780000c7802 */ /* 0x000fce0000000f00 */
[----:B------:R-:W-:Y:S05]  /*5770*/  CALL.REL.NOINC `($__internal_254_$__cuda_sm20_div_s64) ;  /* 0x0000001000cc7944 */ /* 0x000fea0003c00000 */
        /* <DEDUP_REMOVED lines=11> */
.L_x_11986:
[----:B------:R-:W-:Y:S05]  /*5830*/  BSYNC.RECONVERGENT B1 ;  /* 0x0000000000017941 */ /* 0x000fea0003800200 */
.L_x_11984:
        /* <DEDUP_REMOVED lines=40> */
.L_x_11988:
[----:B------:R-:W-:Y:S01]  /*5ac0*/  MOV R26, R18 ;  /* 0x00000012001a7202 */ /* 0x000fe20000000f00 */
[----:B------:R-:W-:Y:S01]  /*5ad0*/  IMAD.MOV.U32 R13, RZ, RZ, R19 ;  /* 0x000000ffff0d7224 */ /* 0x000fe200078e0013 */
[----:B------:R-:W-:Y:S02]  /*5ae0*/  MOV R14, R20 ;  /* 0x00000014000e7202 */ /* 0x000fe40000000f00 */
[----:B------:R-:W-:Y:S02]  /*5af0*/  MOV R11, R21 ;  /* 0x00000015000b7202 */ /* 0x000fe40000000f00 */
[----:B------:R-:W-:-:S07]  /*5b00*/  MOV R12, 0x5b20 ;  /* 0x00005b20000c7802 */ /* 0x000fce0000000f00 */
[----:B------:R-:W-:Y:S05]  /*5b10*/  CALL.REL.NOINC `($__internal_254_$__cuda_sm20_div_s64) ;  /* 0x0000000c00e47944 */ /* 0x000fea0003c00000 */
        /* <DEDUP_REMOVED lines=11> */
.L_x_11989:
[----:B------:R-:W-:Y:S05]  /*5bd0*/  BSYNC.RECONVERGENT B1 ;  /* 0x0000000000017941 */ /* 0x000fea0003800200 */
.L_x_11987:
        /* <DEDUP_REMOVED lines=11> */
.L_x_11977:
        /* <DEDUP_REMOVED lines=35> */
.L_x_11992:
[----:B------:R-:W-:Y:S01]  /*5ec0*/  IMAD.MOV.U32 R26, RZ, RZ, R18 ;  /* 0x000000ffff1a7224 */ /* 0x000fe200078e0012 */
[----:B------:R-:W-:Y:S01]  /*5ed0*/  MOV R13, R19 ;  /* 0x00000013000d7202 */ /* 0x000fe20000000f00 */
[----:B------:R-:W-:Y:S01]  /*5ee0*/  IMAD.MOV.U32 R11, RZ, RZ, R5 ;  /* 0x000000ffff0b7224 */ /* 0x000fe200078e0005 */
[----:B------:R-:W-:Y:S02]  /*5ef0*/  MOV R14, R4 ;  /* 0x00000004000e7202 */ /* 0x000fe40000000f00 */
        /* <DEDUP_REMOVED lines=10> */
.L_x_11993:
[----:B------:R-:W-:Y:S05]  /*5fa0*/  BSYNC.RECONVERGENT B1 ;  /* 0x0000000000017941 */ /* 0x000fea0003800200 */
.L_x_11991:
        /* <DEDUP_REMOVED lines=39> */
.L_x_11995:
        /* <DEDUP_REMOVED lines=17> */
.L_x_11996:
[----:B------:R-:W-:Y:S05]  /*6330*/  BSYNC.RECONVERGENT B1 ;  /* 0x0000000000017941 */ /* 0x000fea0003800200 */
.L_x_11994:
        /* <DEDUP_REMOVED lines=11> */
.L_x_11990:
        /* <DEDUP_REMOVED lines=31> */
.L_x_11998:
[----:B------:R-:W-:Y:S02]  /*65e0*/  MOV R24, R20 ;  /* 0x0000001400187202 */ /* 0x000fe40000000f00 */
[----:B------:R-:W-:-:S07]  /*65f0*/  MOV R26, 0x6610 ;  /* 0x00006610001a7802 */ /* 0x000fce0000000f00 */
[----:B------:R-:W-:Y:S05]  /*6600*/  CALL.REL.NOINC `($__internal_255_$__cuda_sm20_rem_s64) ;  /* 0x0000000800747944 */ /* 0x000fea0003c00000 */
[----:B------:R-:W-:Y:S01]  /*6610*/  MOV R4, R6 ;  /* 0x0000000600047202 */ /* 0x000fe20000000f00 */
[----:B------:R-:W-:-:S07]  /*6620*/  IMAD.MOV.U32 R5, RZ, RZ, R7 ;  /* 0x000000ffff057224 */ /* 0x000fce00078e0007 */
.L_x_11999:
[----:B------:R-:W-:Y:S05]  /*6630*/  BSYNC.RECONVERGENT B1 ;  /* 0x0000000000017941 */ /* 0x000fea0003800200 */
.L_x_11997:
        /* <DEDUP_REMOVED lines=9> */
.L_x_11950:
[----:B------:R-:W2:Y:S04]  /*66d0*/  LDG.E R8, desc[UR12][R8.64] ;  /* 0x0000000c08087981 */ /* 0x000ea8000c1e1900 */
[----:B--2---:R1:W-:Y:S02]  /*66e0*/  STS [R3], R8 ;  /* 0x0000000803007388 */ /* 0x0043e40000000800 */
.L_x_11949:
[----:B------:R-:W-:Y:S05]  /*66f0*/  BSYNC.RECONVERGENT B0 ;  /* 0x0000000000007941 */ /* 0x000fea0003800200 */
.L_x_11901:
[----:B------:R-:W-:Y:S01]  /*6700*/  BAR.SYNC.DEFER_BLOCKING 0x0 ;  /* 0x0000000000007b1d */ /* 0x000fe20000010000 */
[----:B------:R-:W-:Y:S02]  /*6710*/  ISETP.GE.U32.AND P0, PT, R2, 0x42, PT ;  /* 0x000000420200780c */ /* 0x000fe40003f06070 */
[----:B------:R-:W-:-:S11]  /*6720*/  ISETP.GT.U32.AND P1, PT, R0, 0x1f, PT ;  /* 0x0000001f0000780c */ /* 0x000fd60003f24070 */
[----:B------:R-:W-:Y:S05]  /*6730*/  @!P0 BRA `(.L_x_12000) ;  /* 0x00000000002c8947 */ /* 0x000fea0003800000 */
.L_x_12001:
[----:B------:R-:W-:-:S04]  /*6740*/  SHF.R.U32.HI R6, RZ, 0x1, R2 ;  /* 0x00000001ff067819 */ /* 0x000fc80000011602 */
[----:B------:R-:W-:-:S13]  /*6750*/  ISETP.GE.U32.AND P0, PT, R0, R6, PT ;  /* 0x000000060000720c */ /* 0x000fda0003f06070 */
[----:B------:R-:W-:Y:S01]  /*6760*/  @!P0 LEA R5, R6, R3, 0x2 ;  /* 0x0000000306058211 */ /* 0x000fe200078e10ff */
[----:B0-----:R-:W-:Y:S05]  /*6770*/  @!P0 LDS R4, [R3] ;  /* 0x0000000003048984 */ /* 0x001fea0000000800 */
[----:B------:R-:W0:Y:S02]  /*6780*/  @!P0 LDS R5, [R5] ;  /* 0x0000000005058984 */ /* 0x000e240000000800 */
[----:B0-----:R-:W-:-:S05]  /*6790*/  @!P0 FMNMX R4, R4, R5, !PT ;  /* 0x0000000504048209 */ /* 0x001fca0007800000 */
[----:B------:R2:W-:Y:S01]  /*67a0*/  @!P0 STS [R3], R4 ;  /* 0x0000000403008388 */ /* 0x0005e20000000800 */
[----:B------:R-:W-:Y:S01]  /*67b0*/  BAR.SYNC.DEFER_BLOCKING 0x0 ;  /* 0x0000000000007b1d */ /* 0x000fe20000010000 */
[----:B------:R-:W-:Y:S01]  /*67c0*/  ISETP.GT.U32.AND P0, PT, R2, 0x83, PT ;  /* 0x000000830200780c */ /* 0x000fe20003f04070 */
[----:B------:R-:W-:-:S12]  /*67d0*/  IMAD.MOV.U32 R2, RZ, RZ, R6 ;  /* 0x000000ffff027224 */ /* 0x000fd800078e0006 */
[----:B--2---:R-:W-:Y:S05]  /*67e0*/  @P0 BRA `(.L_x_12001) ;  /* 0xfffffffc00d40947 */ /* 0x004fea000383ffff */
.L_x_12000:
[----:B------:R-:W-:Y:S05]  /*67f0*/  @P1 EXIT ;  /* 0x000000000000194d */ /* 0x000fea0003800000 */
[----:B------:R-:W-:Y:S01]  /*6800*/  LDS R2, [R3] ;  /* 0x0000000003027984 */ /* 0x000fe20000000800 */
[----:B------:R-:W-:-:S03]  /*6810*/  ISETP.NE.AND P0, PT, R0, RZ, PT ;  /* 0x000000ff0000720c */ /* 0x000fc60003f05270 */
[----:B------:R-:W2:Y:S02]  /*6820*/  LDS R5, [R3+0x80] ;  /* 0x0000800003057984 */ /* 0x000ea40000000800 */
[----:B--2---:R-:W-:-:S05]  /*6830*/  FMNMX R2, R2, R5, !PT ;  /* 0x0000000502027209 */ /* 0x004fca0007800000 */
[----:B------:R-:W-:Y:S04]  /*6840*/  STS [R3], R2 ;  /* 0x0000000203007388 */ /* 0x000fe80000000800 */
[----:B0-----:R-:W-:Y:S04]  /*6850*/  LDS R4, [R3] ;  /* 0x0000000003047984 */ /* 0x001fe80000000800 */
        /* <DEDUP_REMOVED lines=8> */
[----:B-1----:R-:W0:Y:S02]  /*68e0*/  LDS R8, [R3+0x10] ;  /* 0x0000100003087984 */ /* 0x002e240000000800 */
        /* <DEDUP_REMOVED lines=28> */
        .weak           $__internal_254_$__cuda_sm20_div_s64
        .type           $__internal_254_$__cuda_sm20_div_s64,@function
        .size           $__internal_254_$__cuda_sm20_div_s64,($__internal_255_$__cuda_sm20_rem_s64 - $__internal_254_$__cuda_sm20_div_s64)
$__internal_254_$__cuda_sm20_div_s64:
        /* <DEDUP_REMOVED lines=82> */
[----:B------:R-:W-:Y:S06]  /*6fd0*/  RET.REL.NODEC R12 `(contiguous_max2_f32) ;  /* 0xffffff900c087950 */ /* 0x000fec0003c3ffff */
        .weak           $__internal_255_$__cuda_sm20_rem_s64
        .type           $__internal_255_$__cuda_sm20_rem_s64,@function
        .size           $__internal_255_$__cuda_sm20_rem_s64,(.L_x_32458 - $__internal_255_$__cuda_sm20_rem_s64)
$__internal_255_$__cuda_sm20_rem_s64:
        /* <DEDUP_REMOVED lines=76> */
[----:B------:R-:W-:Y:S06]  /*74a0*/  RET.REL.NODEC R26 `(contiguous_max2_f32) ;  /* 0xffffff881ad47950 */ /* 0x000fec0003c3ffff */
.L_x_12002:
        /* <DEDUP_REMOVED lines=13> */
.L_x_32458:


//--------------------- .text.uncontiguous_max_f32 --------------------------
	.section	.text.uncontiguous_max_f32,"ax",@progbits
	.align	128
        .global         uncontiguous_max_f32
        .type           uncontiguous_max_f32,@function
        .size           uncontiguous_max_f32,(.L_x_32460 - uncontiguous_max_f32)
        .other          uncontiguous_max_f32,@"STO_CUDA_ENTRY STV_DEFAULT"
uncontiguous_max_f32:
.text.uncontiguous_max_f32:
[----:B------:R-:W-:Y:S01]  /*0000*/  LDC R1, c[0x0][0x37c] ;  /* 0x0000df00ff017b82 */ /* 0x000fe20000000800 */
[----:B------:R-:W0:Y:S07]  /*0010*/  S2R R0, SR_CTAID.X ;  /* 0x0000000000007919 */ /* 0x000e2e0000002500 */
[----:B------:R-:W1:Y:S01]  /*0020*/  S2UR UR5, SR_CgaCtaId ;  /* 0x00000000000579c3 */ /* 0x000e620000008800 */
[----:B------:R-:W2:Y:S01]  /*0030*/  LDCU UR8, c[0x0][0x360] ;  /* 0x00006c00ff0877ac */ /* 0x000ea20008000800 */
[----:B------:R-:W-:Y:S01]  /*0040*/  MOV R6, 0xff800000 ;  /* 0xff80000000067802 */ /* 0x000fe20000000f00 */
[----:B------:R-:W3:Y:S01]  /*0050*/  S2R R2, SR_TID.X ;  /* 0x0000000000027919 */ /* 0x000ee20000002100 */
[----:B------:R-:W-:Y:S01]  /*0060*/  BSSY.RECONVERGENT B0, `(.L_x_12003) ;  /* 0x000068c000007945 */ /* 0x000fe20003800200 */
[----:B------:R-:W4:Y:S03]  /*0070*/  LDCU.64 UR10, c[0x0][0x3a8] ;  /* 0x00007500ff0a77ac */ /* 0x000f260008000a00 */
[----:B------:R-:W5:Y:S01]  /*0080*/  LDC R11, c[0x0][0x3a0] ;  /* 0x0000e800ff0b7b82 */ /* 0x000f620000000800 */
[----:B------:R-:W-:Y:S01]  /*0090*/  UMOV UR4, 0x400 ;  /* 0x0000040000047882 */ /* 0x000fe20000000000 */
[----:B------:R-:W3:Y:S01]  /*00a0*/  LDCU.64 UR6, c[0x0][0x358] ;  /* 0x00006b00ff0677ac */ /* 0x000ee20008000a00 */
[----:B--2---:R-:W-:Y:S01]  /*00b0*/  IMAD.U32 R4, RZ, RZ, UR8 ;  /* 0x00000008ff047e24 */ /* 0x004fe2000f8e00ff */
[----:B-1----:R-:W-:Y:S01]  /*00c0*/  ULEA UR4, UR5, UR4, 0x18 ;  /* 0x0000000405047291 */ /* 0x002fe2000f8ec0ff */
[----:B0-----:R-:W-:Y:S01]  /*00d0*/  IMAD R5, R0, UR8, RZ ;  /* 0x0000000800057c24 */ /* 0x001fe2000f8e02ff */
[----:B-----5:R-:W-:-:S03]  /*00e0*/  IADD3 R9, PT, PT, R11, -0x1, RZ ;  /* 0xffffffff0b097810 */ /* 0x020fc60007ffe0ff */
[----:B---3--:R-:W-:Y:S01]  /*00f0*/  IMAD R14, R5, 0x2, R2 ;  /* 0x00000002050e7824 */ /* 0x008fe200078e0202 */
[----:B------:R-:W-:-:S04]  /*0100*/  LEA R3, R2, UR4, 0x2 ;  /* 0x0000000402037c11 */ /* 0x000fc8000f8e10ff */
[----:B------:R-:W-:Y:S01]  /*0110*/  IADD3 R7, PT, PT, R14, UR8, RZ ;  /* 0x000000080e077c10 */ /* 0x000fe2000fffe0ff */
[----:B------:R0:W-:Y:S03]  /*0120*/  STS [R3], R6 ;  /* 0x0000000603007388 */ /* 0x0001e60000000800 */
        /* <DEDUP_REMOVED lines=19> */
[----:B------:R-:W-:Y:S02]  /*0260*/  HFMA2 R5, -RZ, RZ, 0, 0 ;  /* 0x00000000ff057431 */ /* 0x000fe400000001ff */
[----:B------:R-:W-:Y:S02]  /*0270*/  VIADD R9, R11, 0xfffffffe ;  /* 0xfffffffe0b097836 */ /* 0x000fe40000000000 */
[----:B------:R-:W-:Y:S01]  /*0280*/  IMAD.MOV.U32 R6, RZ, RZ, RZ ;  /* 0x000000ffff067224 */ /* 0x000fe200078e00ff */
[----:B------:R-:W-:-:S07]  /*0290*/  IADD3 R10, PT, PT, -R10, RZ, RZ ;  /* 0x000000ff0a0a7210 */ /* 0x000fce0007ffe1ff */
.L_x_12031:
        /* <DEDUP_REMOVED lines=33> */
.L_x_12008:
[----:B------:R-:W-:Y:S01]  /*04b0*/  MOV R29, R14 ;  /* 0x0000000e001d7202 */ /* 0x000fe20000000f00 */
[----:B------:R-:W-:Y:S01]  /*04c0*/  IMAD.MOV.U32 R26, RZ, RZ, R15 ;  /* 0x000000ffff1a7224 */ /* 0x000fe200078e000f */
[----:B------:R-:W-:Y:S01]  /*04d0*/  MOV R13, R16 ;  /* 0x00000010000d7202 */ /* 0x000fe20000000f00 */
[----:B------:R-:W-:Y:S01]  /*04e0*/  IMAD.MOV.U32 R12, RZ, RZ, R17 ;  /* 0x000000ffff0c7224 */ /* 0x000fe200078e0011 */
[----:B------:R-:W-:-:S07]  /*04f0*/  MOV R11, 0x510 ;  /* 0x00000510000b7802 */ /* 0x000fce0000000f00 */
[----:B------:R-:W-:Y:S05]  /*0500*/  CALL.REL.NOINC `($__internal_256_$__cuda_sm20_div_s64) ;  /* 0x0000006400d07944 */ /* 0x000fea0003c00000 */
        /* <DEDUP_REMOVED lines=9> */
.L_x_12009:
[----:B------:R-:W-:Y:S05]  /*05a0*/  BSYNC.RECONVERGENT B1 ;  /* 0x0000000000017941 */ /* 0x000fea0003800200 */
.L_x_12007:
        /* <DEDUP_REMOVED lines=36> */
.L_x_12011:
[----:B------:R-:W-:Y:S01]  /*07f0*/  MOV R29, R7 ;  /* 0x00000007001d7202 */ /* 0x000fe20000000f00 */
[----:B------:R-:W-:Y:S01]  /*0800*/  IMAD.MOV.U32 R26, RZ, RZ, R8 ;  /* 0x000000ffff1a7224 */ /* 0x000fe200078e0008 */
[----:B------:R-:W-:Y:S01]  /*0810*/  MOV R13, R16 ;  /* 0x00000010000d7202 */ /* 0x000fe20000000f00 */
[----:B------:R-:W-:Y:S01]  /*0820*/  IMAD.MOV.U32 R12, RZ, RZ, R17 ;  /* 0x000000ffff0c7224 */ /* 0x000fe200078e0011 */
[----:B------:R-:W-:-:S07]  /*0830*/  MOV R11, 0x850 ;  /* 0x00000850000b7802 */ /* 0x000fce0000000f00 */
[----:B------:R-:W-:Y:S05]  /*0840*/  CALL.REL.NOINC `($__internal_256_$__cuda_sm20_div_s64) ;  /* 0x0000006400007944 */ /* 0x000fea0003c00000 */
        /* <DEDUP_REMOVED lines=10> */
.L_x_12012:
[----:B------:R-:W-:Y:S05]  /*08f0*/  BSYNC.RECONVERGENT B1 ;  /* 0x0000000000017941 */ /* 0x000fea0003800200 */
.L_x_12010:
        /* <DEDUP_REMOVED lines=37> */
.L_x_12014:
[----:B------:R-:W-:Y:S01]  /*0b50*/  IMAD.MOV.U32 R29, RZ, RZ, R14 ;  /* 0x000000ffff1d7224 */ /* 0x000fe200078e000e */
[----:B------:R-:W-:Y:S01]  /*0b60*/  MOV R26, R15 ;  /* 0x0000000f001a7202 */ /* 0x000fe20000000f00 */
[----:B------:R-:W-:Y:S01]  /*0b70*/  IMAD.MOV.U32 R13, RZ, RZ, R16 ;  /* 0x000000ffff0d7224 */ /* 0x000fe200078e0010 */
[----:B------:R-:W-:Y:S02]  /*0b80*/  MOV R12, R17 ;  /* 0x00000011000c7202 */ /* 0x000fe40000000f00 */
[----:B------:R-:W-:-:S07]  /*0b90*/  MOV R11, 0xbb0 ;  /* 0x00000bb0000b7802 */ /* 0x000fce0000000f00 */
[----:B------:R-:W-:Y:S05]  /*0ba0*/  CALL.REL.NOINC `($__internal_256_$__cuda_sm20_div_s64) ;  /* 0x0000006000287944 */ /* 0x000fea0003c00000 */
        /* <DEDUP_REMOVED lines=10> */
.L_x_12015:
[----:B------:R-:W-:Y:S05]  /*0c50*/  BSYNC.RECONVERGENT B1 ;  /* 0x0000000000017941 */ /* 0x000fea0003800200 */
.L_x_12013:
        /* <DEDUP_REMOVED lines=34> */
.L_x_12017:
        /* <DEDUP_REMOVED lines=16> */
.L_x_12018:
[----:B------:R-:W-:Y:S05]  /*0f80*/  BSYNC.RECONVERGENT B1 ;  /* 0x0000000000017941 */ /* 0x000fea0003800200 */
.L_x_12016:
        /* <DEDUP_REMOVED lines=37> */
.L_x_12020:
[----:B------:R-:W-:Y:S01]  /*11e0*/  MOV R29, R14 ;  /* 0x0000000e001d7202 */ /* 0x000fe20000000f00 */
[----:B------:R-:W-:Y:S01]  /*11f0*/  IMAD.MOV.U32 R26, RZ, RZ, R15 ;  /* 0x000000ffff1a7224 */ /* 0x000fe200078e000f */
[----:B------:R-:W-:Y:S01]  /*1200*/  MOV R13, R16 ;  /* 0x00000010000d7202 */ /* 0x000fe20000000f00 */
[----:B------:R-:W-:Y:S01]  /*1210*/  IMAD.MOV.U32 R12, RZ, RZ, R17 ;  /* 0x000000ffff0c7224 */ /* 0x000fe200078e0011 */
[----:B------:R-:W-:-:S07]  /*1220*/  MOV R11, 0x1240 ;  /* 0x00001240000b7802 */ /* 0x000fce0000000f00 */
[----:B------:R-:W-:Y:S05]  /*1230*/  CALL.REL.NOINC `($__internal_256_$__cuda_sm20_div_s64) ;  /* 0x0000005800847944 */ /* 0x000fea0003c00000 */
        /* <DEDUP_REMOVED lines=11> */
.L_x_12021:
[----:B------:R-:W-:Y:S05]  /*12f0*/  BSYNC.RECONVERGENT B1 ;  /* 0x0000000000017941 */ /* 0x000fea0003800200 */
.L_x_12019:
        /* <DEDUP_REMOVED lines=35> */
.L_x_12023:
        /* <DEDUP_REMOVED lines=16> */
.L_x_12024:
[----:B------:R-:W-:Y:S05]  /*1630*/  BSYNC.RECONVERGENT B1 ;  /* 0x0000000000017941 */ /* 0x000fea0003800200 */
.L_x_12022:
        /* <DEDUP_REMOVED lines=36> */
.L_x_12026:
        /* <DEDUP_REMOVED lines=17> */
.L_x_12027:
[----:B------:R-:W-:Y:S05]  /*1990*/  BSYNC.RECONVERGENT B1 ;  /* 0x0000000000017941 */ /* 0x000fea0003800200 */
.L_x_12025:
        /* <DEDUP_REMOVED lines=36> */
.L_x_12029:
        /* <DEDUP_REMOVED lines=17> */
.L_x_12030:
[----:B------:R-:W-:Y:S05]  /*1cf0*/  BSYNC.RECONVERGENT B1 ;  /* 0x0000000000017941 */ /* 0x000fea0003800200 */
.L_x_12028:
        /* <DEDUP_REMOVED lines=10> */
.L_x_12006:
        /* <DEDUP_REMOVED lines=36> */
.L_x_12034:
[----:B------:R-:W-:Y:S01]  /*1fe0*/  IMAD.MOV.U32 R29, RZ, RZ, R14 ;  /* 0x000000ffff1d7224 */ /* 0x000fe200078e000e */
[----:B------:R-:W-:Y:S01]  /*1ff0*/  MOV R26, R15 ;  /* 0x0000000f001a7202 */ /* 0x000fe20000000f00 */
[----:B------:R-:W-:Y:S01]  /*2000*/  IMAD.MOV.U32 R13, RZ, RZ, R16 ;  /* 0x000000ffff0d7224 */ /* 0x000fe200078e0010 */
[----:B------:R-:W-:Y:S02]  /*2010*/  MOV R12, R17 ;  /* 0x00000011000c7202 */ /* 0x000fe40000000f00 */
[----:B------:R-:W-:-:S07]  /*2020*/  MOV R11, 0x2040 ;  /* 0x00002040000b7802 */ /* 0x000fce0000000f00 */
[----:B------:R-:W-:Y:S05]  /*2030*/  CALL.REL.NOINC `($__internal_256_$__cuda_sm20_div_s64) ;  /* 0x0000004c00047944 */ /* 0x000fea0003c00000 */
        /* <DEDUP_REMOVED lines=9> */
.L_x_12035:
[----:B------:R-:W-:Y:S05]  /*20d0*/  BSYNC.RECONVERGENT B1 ;  /* 0x0000000000017941 */ /* 0x000fea0003800200 */
.L_x_12033:
        /* <DEDUP_REMOVED lines=36> */
.L_x_12037:
[----:B------:R-:W-:Y:S01]  /*2320*/  IMAD.MOV.U32 R29, RZ, RZ, R7 ;  /* 0x000000ffff1d7224 */ /* 0x000fe200078e0007 */
[----:B------:R-:W-:Y:S01]  /*2330*/  MOV R26, R8 ;  /* 0x00000008001a7202 */ /* 0x000fe20000000f00 */
[----:B------:R-:W-:Y:S01]  /*2340*/  IMAD.MOV.U32 R13, RZ, RZ, R16 ;  /* 0x000000ffff0d7224 */ /* 0x000fe200078e0010 */
[----:B------:R-:W-:Y:S02]  /*2350*/  MOV R12, R17 ;  /* 0x00000011000c7202 */ /* 0x000fe40000000f00 */
[----:B------:R-:W-:-:S07]  /*2360*/  MOV R11, 0x2380 ;  /* 0x00002380000b7802 */ /* 0x000fce0000000f00 */
[----:B------:R-:W-:Y:S05]  /*2370*/  CALL.REL.NOINC `($__internal_256_$__cuda_sm20_div_s64) ;  /* 0x0000004800347944 */ /* 0x000fea0003c00000 */
        /* <DEDUP_REMOVED lines=11> */
.L_x_12038:
[----:B------:R-:W-:Y:S05]  /*2430*/  BSYNC.RECONVERGENT B1 ;  /* 0x0000000000017941 */ /* 0x000fea0003800200 */
.L_x_12036:
        /* <DEDUP_REMOVED lines=38> */
.L_x_12040:
        /* <DEDUP_REMOVED lines=16> */
.L_x_12041:
[----:B------:R-:W-:Y:S05]  /*27a0*/  BSYNC.RECONVERGENT B1 ;  /* 0x0000000000017941 */ /* 0x000fea0003800200 */
.L_x_12039:
        /* <DEDUP_REMOVED lines=36> */
.L_x_12043:
        /* <DEDUP_REMOVED lines=16> */
.L_x_12044:
[----:B------:R-:W-:Y:S05]  /*2af0*/  BSYNC.RECONVERGENT B1 ;  /* 0x0000000000017941 */ /* 0x000fea0003800200 */
.L_x_12042:
[----:B------:R-:W-:Y:S01]  /*2b00*/  MOV R34, R20 ;  /* 0x0000001400227202 */ /* 0x000fe20000000f00 */
[----:B------:R-:W-:Y:S02]  /*2b10*/  IMAD R5, R5, R38, RZ ;  /* 0x0000002605057224 */ /* 0x000fe400078e02ff */
[----:B------:R-:W-:Y:S02]  /*2b20*/  VIADD R9, R9, 0xfffffffe ;  /* 0xfffffffe09097836 */ /* 0x000fe40000000000 */
[----:B------:R-:W-:-:S04]  /*2b30*/  IMAD.WIDE.U32 R34, R38, R10, R34 ;  /* 0x0000000a26227225 */ /* 0x000fc800078e0022 */
[----:B------:R-:W-:-:S05]  /*2b40*/  IMAD R5, R39, R10, R5 ;  /* 0x0000000a27057224 */ /* 0x000fca00078e0205 */
[----:B------:R-:W-:Y:S01]  /*2b50*/  IADD3 R6, PT, PT, R35, R5, RZ ;  /* 0x0000000523067210 */ /* 0x000fe20007ffe0ff */
[----:B------:R-:W-:-:S07]  /*2b60*/  IMAD.MOV.U32 R5, RZ, RZ, R34 ;  /* 0x000000ffff057224 */ /* 0x000fce00078e0022 */
.L_x_12032:
        /* <DEDUP_REMOVED lines=31> */
.L_x_12046:
[----:B------:R-:W-:Y:S01]  /*2d60*/  MOV R20, R14 ;  /* 0x0000000e00147202 */ /* 0x000fe20000000f00 */
[----:B------:R-:W-:Y:S01]  /*2d70*/  IMAD.MOV.U32 R24, RZ, RZ, R15 ;  /* 0x000000ffff187224 */ /* 0x000fe200078e000f */
[----:B------:R-:W-:Y:S01]  /*2d80*/  MOV R21, R16 ;  /* 0x0000001000157202 */ /* 0x000fe20000000f00 */
[----:B------:R-:W-:Y:S01]  /*2d90*/  IMAD.MOV.U32 R22, RZ, RZ, R17 ;  /* 0x000000ffff167224 */ /* 0x000fe200078e0011 */
[----:B------:R-:W-:-:S07]  /*2da0*/  MOV R23, 0x2dc0 ;  /* 0x00002dc000177802 */ /* 0x000fce0000000f00 */
[----:B------:R-:W-:Y:S05]  /*2db0*/  CALL.REL.NOINC `($__internal_257_$__cuda_sm20_rem_s64) ;  /* 0x0000004000f47944 */ /* 0x000fea0003c00000 */
[----:B------:R-:W-:Y:S01]  /*2dc0*/  MOV R10, R12 ;  /* 0x0000000c000a7202 */ /* 0x000fe20000000f00 */
[----:B------:R-:W-:-:S07]  /*2dd0*/  IMAD.MOV.U32 R11, RZ, RZ, R13 ;  /* 0x000000ffff0b7224 */ /* 0x000fce00078e000d */
.L_x_12047:
[----:B------:R-:W-:Y:S05]  /*2de0*/  BSYNC.RECONVERGENT B1 ;  /* 0x0000000000017941 */ /* 0x000fea0003800200 */
.L_x_12045:
        /* <DEDUP_REMOVED lines=33> */
.L_x_12049:
[----:B------:R-:W-:Y:S01]  /*3000*/  IMAD.MOV.U32 R21, RZ, RZ, R16 ;  /* 0x000000ffff157224 */ /* 0x000fe200078e0010 */
[----:B------:R-:W-:Y:S01]  /*3010*/  MOV R22, R17 ;  /* 0x0000001100167202 */ /* 0x000fe20000000f00 */
[----:B------:R-:W-:Y:S01]  /*3020*/  IMAD.MOV.U32 R20, RZ, RZ, R7 ;  /* 0x000000ffff147224 */ /* 0x000fe200078e0007 */
[----:B------:R-:W-:Y:S02]  /*3030*/  MOV R24, R8 ;  /* 0x0000000800187202 */ /* 0x000fe40000000f00 */
[----:B------:R-:W-:-:S07]  /*3040*/  MOV R23, 0x3060 ;  /* 0x0000306000177802 */ /* 0x000fce0000000f00 */
[----:B------:R-:W-:Y:S05]  /*3050*/  CALL.REL.NOINC `($__internal_257_$__cuda_sm20_rem_s64) ;  /* 0x00000040004c7944 */ /* 0x000fea0003c00000 */
[----:B------:R-:W-:Y:S01]  /*3060*/  IMAD.MOV.U32 R8, RZ, RZ, R12 ;  /* 0x000000ffff087224 */ /* 0x000fe200078e000c */
[----:B------:R-:W-:-:S07]  /*3070*/  MOV R9, R13 ;  /* 0x0000000d00097202 */ /* 0x000fce0000000f00 */
.L_x_12050:
[----:B------:R-:W-:Y:S05]  /*3080*/  BSYNC.RECONVERGENT B1 ;  /* 0x0000000000017941 */ /* 0x000fea0003800200 */
.L_x_12048:
[----:B------:R-:W-:Y:S01]  /*3090*/  MOV R11, R6 ;  /* 0x00000006000b7202 */ /* 0x000fe20000000f00 */
[----:B------:R-:W-:Y:S02]  /*30a0*/  IMAD.MOV.U32 R10, RZ, RZ, R5 ;  /* 0x000000ffff0a7224 */ /* 0x000fe400078e0005 */
[----:B------:R-:W-:Y:S02]  /*30b0*/  IMAD R7, R9, R18, RZ ;  /* 0x0000001209077224 */ /* 0x000fe400078e02ff */
[----:B------:R-:W-:-:S04]  /*30c0*/  IMAD.WIDE.U32 R10, R18, R8, R10 ;  /* 0x00000008120a7225 */ /* 0x000fc800078e000a */
[----:B------:R-:W-:Y:S01]  /*30d0*/  IMAD R7, R19, R8, R7 ;  /* 0x0000000813077224 */ /* 0x000fe200078e0207 */
[----:B------:R-:W-:-:S03]  /*30e0*/  MOV R5, R10 ;  /* 0x0000000a00057202 */ /* 0x000fc60000000f00 */
[----:B------:R-:W-:-:S07]  /*30f0*/  IMAD.IADD R6, R11, 0x1, R7 ;  /* 0x000000010b067824 */ /* 0x000fce00078e0207 */
.L_x_12005:
        /* <DEDUP_REMOVED lines=10> */
.L_x_12004:
        /* <DEDUP_REMOVED lines=20> */
.L_x_12078:
        /* <DEDUP_REMOVED lines=33> */
.L_x_12055:
[----:B------:R-:W-:Y:S01]  /*34f0*/  MOV R29, R15 ;  /* 0x0000000f001d7202 */ /* 0x000fe20000000f00 */
[----:B------:R-:W-:Y:S01]  /*3500*/  IMAD.MOV.U32 R26, RZ, RZ, R14 ;  /* 0x000000ffff1a7224 */ /* 0x000fe200078e000e */
[----:B------:R-:W-:Y:S01]  /*3510*/  MOV R13, R34 ;  /* 0x00000022000d7202 */ /* 0x000fe20000000f00 */
[----:B------:R-:W-:Y:S01]  /*3520*/  IMAD.MOV.U32 R12, RZ, RZ, R35 ;  /* 0x000000ffff0c7224 */ /* 0x000fe200078e0023 */
[----:B------:R-:W-:-:S07]  /*3530*/  MOV R11, 0x3550 ;  /* 0x00003550000b7802 */ /* 0x000fce0000000f00 */
[----:B-123--:R-:W-:Y:S05]  /*3540*/  CALL.REL.NOINC `($__internal_256_$__cuda_sm20_div_s64) ;  /* 0x0000003400c07944 */ /* 0x00efea0003c00000 */
        /* <DEDUP_REMOVED lines=11> */
.L_x_12056:
[----:B------:R-:W-:Y:S05]  /*3600*/  BSYNC.RECONVERGENT B1 ;  /* 0x0000000000017941 */ /* 0x000fea0003800200 */
.L_x_12054:
        /* <DEDUP_REMOVED lines=39> */
.L_x_12058:
[----:B------:R-:W-:Y:S01]  /*3880*/  MOV R29, R34 ;  /* 0x00000022001d7202 */ /* 0x000fe20000000f00 */
[----:B------:R-:W-:Y:S01]  /*3890*/  IMAD.MOV.U32 R26, RZ, RZ, R35 ;  /* 0x000000ffff1a7224 */ /* 0x000fe200078e0023 */
[----:B------:R-:W-:Y:S01]  /*38a0*/  MOV R13, R36 ;  /* 0x00000024000d7202 */ /* 0x000fe20000000f00 */
[----:B------:R-:W-:Y:S01]  /*38b0*/  IMAD.MOV.U32 R12, RZ, RZ, R37 ;  /* 0x000000ffff0c7224 */ /* 0x000fe200078e0025 */
[----:B------:R-:W-:-:S07]  /*38c0*/  MOV R11, 0x38e0 ;  /* 0x000038e0000b7802 */ /* 0x000fce0000000f00 */
[----:B-1----:R-:W-:Y:S05]  /*38d0*/  CALL.REL.NOINC `($__internal_256_$__cuda_sm20_div_s64) ;  /* 0x0000003000dc7944 */ /* 0x002fea0003c00000 */
        /* <DEDUP_REMOVED lines=11> */
.L_x_12059:
[----:B------:R-:W-:Y:S05]  /*3990*/  BSYNC.RECONVERGENT B1 ;  /* 0x0000000000017941 */ /* 0x000fea0003800200 */
.L_x_12057:
        /* <DEDUP_REMOVED lines=38> */
.L_x_12061:
[----:B------:R-:W-:Y:S01]  /*3c00*/  IMAD.MOV.U32 R29, RZ, RZ, R34 ;  /* 0x000000ffff1d7224 */ /* 0x000fe200078e0022 */
[----:B------:R-:W-:Y:S01]  /*3c10*/  MOV R26, R35 ;  /* 0x00000023001a7202 */ /* 0x000fe20000000f00 */
[----:B------:R-:W-:Y:S01]  /*3c20*/  IMAD.MOV.U32 R13, RZ, RZ, R36 ;  /* 0x000000ffff0d7224 */ /* 0x000fe200078e0024 */
[----:B------:R-:W-:Y:S02]  /*3c30*/  MOV R12, R37 ;  /* 0x00000025000c7202 */ /* 0x000fe40000000f00 */
[----:B------:R-:W-:-:S07]  /*3c40*/  MOV R11, 0x3c60 ;  /* 0x00003c60000b7802 */ /* 0x000fce0000000f00 */
[----:B-1----:R-:W-:Y:S05]  /*3c50*/  CALL.REL.NOINC `($__internal_256_$__cuda_sm20_div_s64) ;  /* 0x0000002c00fc7944 */ /* 0x002fea0003c00000 */
        /* <DEDUP_REMOVED lines=11> */
.L_x_12062:
[----:B------:R-:W-:Y:S05]  /*3d10*/  BSYNC.RECONVERGENT B1 ;  /* 0x0000000000017941 */ /* 0x000fea0003800200 */
.L_x_12060:
        /* <DEDUP_REMOVED lines=38> */
.L_x_12064:
        /* <DEDUP_REMOVED lines=17> */
.L_x_12065:
[----:B------:R-:W-:Y:S05]  /*4090*/  BSYNC.RECONVERGENT B1 ;  /* 0x0000000000017941 */ /* 0x000fea0003800200 */
.L_x_12063:
        /* <DEDUP_REMOVED lines=39> */
.L_x_12067:
        /* <DEDUP_REMOVED lines=17> */
.L_x_12068:
[----:B------:R-:W-:Y:S05]  /*4420*/  BSYNC.RECONVERGENT B1 ;  /* 0x0000000000017941 */ /* 0x000fea0003800200 */
.L_x_12066:
        /* <DEDUP_REMOVED lines=38> */
.L_x_12070:
        /* <DEDUP_REMOVED lines=17> */
.L_x_12071:
[----:B------:R-:W-:Y:S05]  /*47a0*/  BSYNC.RECONVERGENT B1 ;  /* 0x0000000000017941 */ /* 0x000fea0003800200 */
.L_x_12069:
        /* <DEDUP_REMOVED lines=38> */
.L_x_12073:
        /* <DEDUP_REMOVED lines=17> */
.L_x_12074:
[----:B------:R-:W-:Y:S05]  /*4b20*/  BSYNC.RECONVERGENT B1 ;  /* 0x0000000000017941 */ /* 0x000fea0003800200 */
.L_x_12072:
        /* <DEDUP_REMOVED lines=36> */
.L_x_12076:
        /* <DEDUP_REMOVED lines=17> */
.L_x_12077:
[----:B------:R-:W-:Y:S05]  /*4e80*/  BSYNC.RECONVERGENT B1 ;  /* 0x0000000000017941 */ /* 0x000fea0003800200 */
.L_x_12075:
        /* <DEDUP_REMOVED lines=12> */
.L_x_12053:
        /* <DEDUP_REMOVED lines=35> */
.L_x_12081:
[----:B------:R-:W-:Y:S01]  /*5180*/  IMAD.MOV.U32 R29, RZ, RZ, R15 ;  /* 0x000000ffff1d7224 */ /* 0x000fe200078e000f */
[----:B------:R-:W-:Y:S01]  /*5190*/  MOV R26, R14 ;  /* 0x0000000e001a7202 */ /* 0x000fe20000000f00 */
[----:B------:R-:W-:Y:S01]  /*51a0*/  IMAD.MOV.U32 R13, RZ, RZ, R16 ;  /* 0x000000ffff0d7224 */ /* 0x000fe200078e0010 */
[----:B------:R-:W-:Y:S02]  /*51b0*/  MOV R12, R17 ;  /* 0x00000011000c7202 */ /* 0x000fe40000000f00 */
[----:B------:R-:W-:-:S07]  /*51c0*/  MOV R11, 0x51e0 ;  /* 0x000051e0000b7802 */ /* 0x000fce0000000f00 */
[----:B------:R-:W-:Y:S05]  /*51d0*/  CALL.REL.NOINC `($__internal_256_$__cuda_sm20_div_s64) ;  /* 0x00000018009c7944 */ /* 0x000fea0003c00000 */
        /* <DEDUP_REMOVED lines=11> */
.L_x_12082:
[----:B------:R-:W-:Y:S05]  /*5290*/  BSYNC.RECONVERGENT B1 ;  /* 0x0000000000017941 */ /* 0x000fea0003800200 */
.L_x_12080:
        /* <DEDUP_REMOVED lines=41> */
.L_x_12084:
        /* <DEDUP_REMOVED lines=17> */
.L_x_12085:
[----:B------:R-:W-:Y:S05]  /*5640*/  BSYNC.RECONVERGENT B1 ;  /* 0x0000000000017941 */ /* 0x000fea0003800200 */
.L_x_12083:
        /* <DEDUP_REMOVED lines=40> */
.L_x_12087:
[----:B------:R-:W-:Y:S01]  /*58d0*/  MOV R29, R18 ;  /* 0x00000012001d7202 */ /* 0x000fe20000000f00 */
[----:B------:R-:W-:Y:S01]  /*58e0*/  IMAD.MOV.U32 R26, RZ, RZ, R19 ;  /* 0x000000ffff1a7224 */ /* 0x000fe200078e0013 */
[----:B------:R-:W-:Y:S02]  /*58f0*/  MOV R13, R20 ;  /* 0x00000014000d7202 */ /* 0x000fe40000000f00 */
[----:B------:R-:W-:Y:S02]  /*5900*/  MOV R12, R21 ;  /* 0x00000015000c7202 */ /* 0x000fe40000000f00 */
[----:B------:R-:W-:-:S07]  /*5910*/  MOV R11, 0x5930 ;  /* 0x00005930000b7802 */ /* 0x000fce0000000f00 */
[----:B------:R-:W-:Y:S05]  /*5920*/  CALL.REL.NOINC `($__internal_256_$__cuda_sm20_div_s64) ;  /* 0x0000001000c87944 */ /* 0x000fea0003c00000 */
        /* <DEDUP_REMOVED lines=11> */
.L_x_12088:
[----:B------:R-:W-:Y:S05]  /*59e0*/  BSYNC.RECONVERGENT B1 ;  /* 0x0000000000017941 */ /* 0x000fea0003800200 */
.L_x_12086:
        /* <DEDUP_REMOVED lines=39> */
.L_x_12090:
[----:B------:R-:W-:Y:S01]  /*5c60*/  MOV R29, R18 ;  /* 0x00000012001d7202 */ /* 0x000fe20000000f00 */
[----:B------:R-:W-:Y:S01]  /*5c70*/  IMAD.MOV.U32 R26, RZ, RZ, R19 ;  /* 0x000000ffff1a7224 */ /* 0x000fe200078e0013 */
[----:B------:R-:W-:Y:S02]  /*5c80*/  MOV R13, R20 ;  /* 0x00000014000d7202 */ /* 0x000fe40000000f00 */
[----:B------:R-:W-:Y:S02]  /*5c90*/  MOV R12, R21 ;  /* 0x00000015000c7202 */ /* 0x000fe40000000f00 */
[----:B------:R-:W-:-:S07]  /*5ca0*/  MOV R11, 0x5cc0 ;  /* 0x00005cc0000b7802 */ /* 0x000fce0000000f00 */
[----:B------:R-:W-:Y:S05]  /*5cb0*/  CALL.REL.NOINC `($__internal_256_$__cuda_sm20_div_s64) ;  /* 0x0000000c00e47944 */ /* 0x000fea0003c00000 */
        /* <DEDUP_REMOVED lines=11> */
.L_x_12091:
[----:B------:R-:W-:Y:S05]  /*5d70*/  BSYNC.RECONVERGENT B1 ;  /* 0x0000000000017941 */ /* 0x000fea0003800200 */
.L_x_12089:
        /* <DEDUP_REMOVED lines=10> */
.L_x_12079:
        /* <DEDUP_REMOVED lines=34> */
.L_x_12094:
        /* <DEDUP_REMOVED lines=17> */
.L_x_12095:
[----:B------:R-:W-:Y:S05]  /*6150*/  BSYNC.RECONVERGENT B1 ;  /* 0x0000000000017941 */ /* 0x000fea0003800200 */
.L_x_12093:
        /* <DEDUP_REMOVED lines=41> */
.L_x_12097:
        /* <DEDUP_REMOVED lines=17> */
.L_x_12098:
[----:B------:R-:W-:Y:S05]  /*6500*/  BSYNC.RECONVERGENT B1 ;  /* 0x0000000000017941 */ /* 0x000fea0003800200 */
.L_x_12096:
        /* <DEDUP_REMOVED lines=10> */
.L_x_12092:
        /* <DEDUP_REMOVED lines=31> */
.L_x_12100:
[----:B------:R-:W-:Y:S01]  /*67a0*/  MOV R21, R10 ;  /* 0x0000000a00157202 */ /* 0x000fe20000000f00 */
[----:B------:R-:W-:Y:S01]  /*67b0*/  IMAD.MOV.U32 R20, RZ, RZ, R15 ;  /* 0x000000ffff147224 */ /* 0x000fe200078e000f */
[----:B------:R-:W-:Y:S02]  /*67c0*/  MOV R22, R11 ;  /* 0x0000000b00167202 */ /* 0x000fe40000000f00 */
[----:B------:R-:W-:Y:S02]  /*67d0*/  MOV R24, R14 ;  /* 0x0000000e00187202 */ /* 0x000fe40000000f00 */
[----:B------:R-:W-:-:S07]  /*67e0*/  MOV R23, 0x6800 ;  /* 0x0000680000177802 */ /* 0x000fce0000000f00 */
[----:B------:R-:W-:Y:S05]  /*67f0*/  CALL.REL.NOINC `($__internal_257_$__cuda_sm20_rem_s64) ;  /* 0x0000000800647944 */ /* 0x000fea0003c00000 */
[----:B------:R-:W-:Y:S01]  /*6800*/  MOV R10, R12 ;  /* 0x0000000c000a7202 */ /* 0x000fe20000000f00 */
[----:B------:R-:W-:-:S07]  /*6810*/  IMAD.MOV.U32 R11, RZ, RZ, R13 ;  /* 0x000000ffff0b7224 */ /* 0x000fce00078e000d */
.L_x_12101:
[----:B------:R-:W-:Y:S05]  /*6820*/  BSYNC.RECONVERGENT B1 ;  /* 0x0000000000017941 */ /* 0x000fea0003800200 */
.L_x_12099:
        /* <DEDUP_REMOVED lines=10> */
.L_x_12052:
[----:B------:R-:W0:Y:S02]  /*68d0*/  LDCU.64 UR4, c[0x0][0x388] ;  /* 0x00007100ff0477ac */ /* 0x000e240008000a00 */
[----:B0-----:R-:W-:-:S04]  /*68e0*/  LEA R8, P0, R7, UR4, 0x2 ;  /* 0x0000000407087c11 */ /* 0x001fc8000f8010ff */
[----:B------:R-:W-:-:S05]  /*68f0*/  LEA.HI.X R9, R7, UR5, R6, 0x2, P0 ;  /* 0x0000000507097c11 */ /* 0x000fca00080f1406 */
[----:B------:R-:W2:Y:S04]  /*6900*/  LDG.E R8, desc[UR6][R8.64] ;  /* 0x0000000608087981 */ /* 0x000ea8000c1e1900 */
[----:B--2---:R0:W-:Y:S02]  /*6910*/  STS [R3], R8 ;  /* 0x0000000803007388 */ /* 0x0041e40000000800 */
.L_x_12051:
[----:B------:R-:W-:Y:S05]  /*6920*/  BSYNC.RECONVERGENT B0 ;  /* 0x0000000000007941 */ /* 0x000fea0003800200 */
.L_x_12003:
[----:B------:R-:W-:Y:S01]  /*6930*/  BAR.SYNC.DEFER_BLOCKING 0x0 ;  /* 0x0000000000007b1d */ /* 0x000fe20000010000 */
[----:B------:R-:W-:Y:S02]  /*6940*/  ISETP.GE.U32.AND P0, PT, R4, 0x42, PT ;  /* 0x000000420400780c */ /* 0x000fe40003f06070 */
[----:B------:R-:W-:-:S11]  /*6950*/  ISETP.GT.U32.AND P1, PT, R2, 0x1f, PT ;  /* 0x0000001f0200780c */ /* 0x000fd60003f24070 */
[----:B------:R-:W-:Y:S05]  /*6960*/  @!P0 BRA `(.L_x_12102) ;  /* 0x00000000002c8947 */ /* 0x000fea0003800000 */
.L_x_12103:
[----:B------:R-:W-:-:S04]  /*6970*/  SHF.R.U32.HI R7, RZ, 0x1, R4 ;  /* 0x00000001ff077819 */ /* 0x000fc80000011604 */
[----:B------:R-:W-:-:S13]  /*6980*/  ISETP.GE.U32.AND P0, PT, R2, R7, PT ;  /* 0x000000070200720c */ /* 0x000fda0003f06070 */
[----:B-1----:R-:W-:Y:S01]  /*6990*/  @!P0 LEA R6, R7, R3, 0x2 ;  /* 0x0000000307068211 */ /* 0x002fe200078e10ff */
[----:B------:R-:W-:Y:S05]  /*69a0*/  @!P0 LDS R5, [R3] ;  /* 0x0000000003058984 */ /* 0x000fea0000000800 */
[----:B------:R-:W0:Y:S02]  /*69b0*/  @!P0 LDS R6, [R6] ;  /* 0x0000000006068984 */ /* 0x000e240000000800 */
[----:B0-----:R-:W-:-:S05]  /*69c0*/  @!P0 FMNMX R8, R5, R6, !PT ;  /* 0x0000000605088209 */ /* 0x001fca0007800000 */
[----:B------:R2:W-:Y:S01]  /*69d0*/  @!P0 STS [R3], R8 ;  /* 0x0000000803008388 */ /* 0x0005e20000000800 */
[----:B------:R-:W-:Y:S01]  /*69e0*/  BAR.SYNC.DEFER_BLOCKING 0x0 ;  /* 0x0000000000007b1d */ /* 0x000fe20000010000 */
[----:B------:R-:W-:Y:S01]  /*69f0*/  ISETP.GT.U32.AND P0, PT, R4, 0x83, PT ;  /* 0x000000830400780c */ /* 0x000fe20003f04070 */
[----:B------:R-:W-:-:S12]  /*6a00*/  IMAD.MOV.U32 R4, RZ, RZ, R7 ;  /* 0x000000ffff047224 */ /* 0x000fd800078e0007 */
[----:B--2---:R-:W-:Y:S05]  /*6a10*/  @P0 BRA `(.L_x_12103) ;  /* 0xfffffffc00d40947 */ /* 0x004fea000383ffff */
.L_x_12102:
[----:B------:R-:W-:Y:S05]  /*6a20*/  @P1 EXIT ;  /* 0x000000000000194d */ /* 0x000fea0003800000 */
[----:B------:R-:W-:Y:S01]  /*6a30*/  LDS R4, [R3] ;  /* 0x0000000003047984 */ /* 0x000fe20000000800 */
[----:B------:R-:W-:-:S03]  /*6a40*/  ISETP.NE.AND P0, PT, R2, RZ, PT ;  /* 0x000000ff0200720c */ /* 0x000fc60003f05270 */
[----:B------:R-:W2:Y:S02]  /*6a50*/  LDS R5, [R3+0x80] ;  /* 0x0000800003057984 */ /* 0x000ea40000000800 */
[----:B--2---:R-:W-:-:S05]  /*6a60*/  FMNMX R4, R4, R5, !PT ;  /* 0x0000000504047209 */ /* 0x004fca0007800000 */
[----:B------:R-:W-:Y:S04]  /*6a70*/  STS [R3], R4 ;  /* 0x0000000403007388 */ /* 0x000fe80000000800 */
[----:B------:R-:W-:Y:S04]  /*6a80*/  LDS R5, [R3] ;  /* 0x0000000003057984 */ /* 0x000fe80000000800 */
[----:B-1----:R-:W1:Y:S02]  /*6a90*/  LDS R6, [R3+0x40] ;  /* 0x0000400003067984 */ /* 0x002e640000000800 */
[----:B-1----:R-:W-:-:S05]  /*6aa0*/  FMNMX R6, R5, R6, !PT ;  /* 0x0000000605067209 */ /* 0x002fca0007800000 */
[----:B------:R-:W-:Y:S04]  /*6ab0*/  STS [R3], R6 ;  /* 0x0000000603007388 */ /* 0x000fe80000000800 */
[----:B------:R-:W-:Y:S04]  /*6ac0*/  LDS R5, [R3] ;  /* 0x0000000003057984 */ /* 0x000fe80000000800 */
[----:B0-----:R-:W0:Y:S02]  /*6ad0*/  LDS R8, [R3+0x20] ;  /* 0x0000200003087984 */ /* 0x001e240000000800 */
        /* <DEDUP_REMOVED lines=23> */
        .weak           $__internal_256_$__cuda_sm20_div_s64
        .type           $__internal_256_$__cuda_sm20_div_s64,@function
        .size           $__internal_256_$__cuda_sm20_div_s64,($__internal_257_$__cuda_sm20_rem_s64 - $__internal_256_$__cuda_sm20_div_s64)
$__internal_256_$__cuda_sm20_div_s64:
        /* <DEDUP_REMOVED lines=83> */
[----:B------:R-:W-:Y:S05]  /*7180*/  RET.REL.NODEC R12 `(uncontiguous_max_f32) ;  /* 0xffffff8c0c9c7950 */ /* 0x000fea0003c3ffff */
        .weak           $__internal_257_$__cuda_sm20_rem_s64
        .type           $__internal_257_$__cuda_sm20_rem_s64,@function
        .size           $__internal_257_$__cuda_sm20_rem_s64,(.L_x_32460 - $__internal_257_$__cuda_sm20_rem_s64)
$__internal_257_$__cuda_sm20_rem_s64:
        /* <DEDUP_REMOVED lines=77> */
[----:B------:R-:W-:Y:S06]  /*7660*/  RET.REL.NODEC R10 `(uncontiguous_max_f32) ;  /* 0xffffff880a647950 */ /* 0x000fec0003c3ffff */
.L_x_12104:
        /* <DEDUP_REMOVED lines=9> */
.L_x_32460:


//--------------------- .text.contiguous_max_f32  --------------------------
	.section	.text.contiguous_max_f32,"ax",@progbits
	.align	128
        .global         contiguous_max_f32
        .type           contiguous_max_f32,@function
        .size           contiguous_max_f32,(.L_x_33162 - contiguous_max_f32)
        .other          contiguous_max_f32,@"STO_CUDA_ENTRY STV_DEFAULT"
contiguous_max_f32:
.text.contiguous_max_f32:
        /* <DEDUP_REMOVED lines=24> */
[----:B------:R-:W-:Y:S01]  /*0180*/  IMAD.U32 R8, RZ, RZ, UR8 ;  /* 0x00000008ff087e24 */ /* 0x000fe2000f8e00ff */
[----:B------:R-:W-:Y:S01]  /*0190*/  BSSY.RECONVERGENT B0, `(.L_x_12105) ;  /* 0x000000e000007945 */ /* 0x000fe20003800200 */
[----:B------:R-:W-:-:S03]  /*01a0*/  ISETP.GT.U32.AND P1, PT, R2, 0x1f, PT ;  /* 0x0000001f0200780c */ /* 0x000fc60003f24070 */
[----:B------:R-:W-:Y:S02]  /*01b0*/  ISETP.GE.U32.AND P2, PT, R8, 0x42, PT ;  /* 0x000000420800780c */ /* 0x000fe40003f46070 */
[----:B--2---:R-:W-:-:S05]  /*01c0*/  @!P0 FMNMX R10, R4, R7, !PT ;  /* 0x00000007040a8209 */ /* 0x004fca0007800000 */
[----:B------:R0:W-:Y:S01]  /*01d0*/  @!P0 STS [R3], R10 ;  /* 0x0000000a03008388 */ /* 0x0001e20000000800 */
[----:B------:R-:W-:Y:S05]  /*01e0*/  @!P0 BRA `(.L_x_12106) ;  /* 0x0000000000208947 */ /* 0x000fea0003800000 */
        /* <DEDUP_REMOVED lines=8> */
.L_x_12106:
[----:B------:R-:W-:Y:S05]  /*0270*/  BSYNC.RECONVERGENT B0 ;  /* 0x0000000000007941 */ /* 0x000fea0003800200 */
.L_x_12105:
[----:B------:R-:W-:Y:S06]  /*0280*/  BAR.SYNC.DEFER_BLOCKING 0x0 ;  /* 0x0000000000007b1d */ /* 0x000fec0000010000 */
[----:B------:R-:W-:Y:S05]  /*0290*/  @!P2 BRA `(.L_x_12107) ;  /* 0x00000000002ca947 */ /* 0x000fea0003800000 */
.L_x_12108:
[----:B------:R-:W-:-:S04]  /*02a0*/  SHF.R.U32.HI R6, RZ, 0x1, R8 ;  /* 0x00000001ff067819 */ /* 0x000fc80000011608 */
[----:B------:R-:W-:-:S13]  /*02b0*/  ISETP.GE.U32.AND P0, PT, R2, R6, PT ;  /* 0x000000060200720c */ /* 0x000fda0003f06070 */
[----:B------:R-:W-:Y:S01]  /*02c0*/  @!P0 IMAD R5, R6, 0x4, R3 ;  /* 0x0000000406058824 */ /* 0x000fe200078e0203 */
[----:B-1----:R-:W-:Y:S05]  /*02d0*/  @!P0 LDS R4, [R3] ;  /* 0x0000000003048984 */ /* 0x002fea0000000800 */
[----:B------:R-:W1:Y:S02]  /*02e0*/  @!P0 LDS R5, [R5] ;  /* 0x0000000005058984 */ /* 0x000e640000000800 */
[----:B-1----:R-:W-:-:S05]  /*02f0*/  @!P0 FMNMX R4, R4, R5, !PT ;  /* 0x0000000504048209 */ /* 0x002fca0007800000 */
[----:B------:R2:W-:Y:S01]  /*0300*/  @!P0 STS [R3], R4 ;  /* 0x0000000403008388 */ /* 0x0005e20000000800 */
[----:B------:R-:W-:Y:S01]  /*0310*/  BAR.SYNC.DEFER_BLOCKING 0x0 ;  /* 0x0000000000007b1d */ /* 0x000fe20000010000 */
[----:B------:R-:W-:Y:S01]  /*0320*/  ISETP.GT.U32.AND P0, PT, R8, 0x83, PT ;  /* 0x000000830800780c */ /* 0x000fe20003f04070 */
[----:B------:R-:W-:-:S12]  /*0330*/  IMAD.MOV.U32 R8, RZ, RZ, R6 ;  /* 0x000000ffff087224 */ /* 0x000fd800078e0006 */
[----:B--2---:R-:W-:Y:S05]  /*0340*/  @P0 BRA `(.L_x_12108) ;  /* 0xfffffffc00d40947 */ /* 0x004fea000383ffff */
.L_x_12107:
[----:B------:R-:W-:Y:S05]  /*0350*/  @P1 EXIT ;  /* 0x000000000000194d */ /* 0x000fea0003800000 */
[----:B-1----:R-:W-:Y:S01]  /*0360*/  LDS R4, [R3] ;  /* 0x0000000003047984 */ /* 0x002fe20000000800 */
[----:B------:R-:W-:-:S03]  /*0370*/  ISETP.NE.AND P0, PT, R2, RZ, PT ;  /* 0x000000ff0200720c */ /* 0x000fc60003f05270 */
[----:B------:R-:W1:Y:S02]  /*0380*/  LDS R5, [R3+0x80] ;  /* 0x0000800003057984 */ /* 0x000e640000000800 */
[----:B-1----:R-:W-:-:S05]  /*0390*/  FMNMX R4, R4, R5, !PT ;  /* 0x0000000504047209 */ /* 0x002fca0007800000 */
[----:B------:R-:W-:Y:S04]  /*03a0*/  STS [R3], R4 ;  /* 0x0000000403007388 */ /* 0x000fe80000000800 */
[----:B------:R-:W-:Y:S04]  /*03b0*/  LDS R5, [R3] ;  /* 0x0000000003057984 */ /* 0x000fe80000000800 */
        /* <DEDUP_REMOVED lines=28> */
.L_x_12109:
        /* <DEDUP_REMOVED lines=16> */
.L_x_33162:


//--------------------- .text.contiguous_max33_u64 --------------------------
	.section	.text.contiguous_max33_u64,"ax",@progbits
	.align	128
        .global         contiguous_max33_u64
        .type           contiguous_max33_u64,@function
        .size           contiguous_max33_u64,(.L_x_33163 - contiguous_max33_u64)
        .other          contiguous_max33_u64,@"STO_CUDA_ENTRY STV_DEFAULT"
contiguous_max33_u64:
.text.contiguous_max33_u64:
        /* <DEDUP_REMOVED lines=36> */
[C---:B-1----:R-:W-:Y:S02]  /*0240*/  VIADD R6, R17.reuse, 0xfffffffe ;  /* 0xfffffffe11067836 */ /* 0x042fe40000000000 */
[----:B------:R-:W-:Y:S02]  /*0250*/  VIADD R16, R17, 0xffffffff ;  /* 0xffffffff11107836 */ /* 0x000fe40000000000 */
[----:B--2---:R1:W2:Y:S01]  /*0260*/  LDS.64 R12, [R0] ;  /* 0x00000000000c7984 */ /* 0x0042a20000000a00 */
[----:B------:R-:W-:Y:S01]  /*0270*/  ISETP.GE.U32.AND P0, PT, R6, 0x7, PT ;  /* 0x000000070600780c */ /* 0x000fe20003f06070 */
[----:B------:R-:W-:Y:S01]  /*0280*/  IMAD.MOV.U32 R20, RZ, RZ, 0x1 ;  /* 0x00000001ff147424 */ /* 0x000fe200078e00ff */
[----:B------:R-:W-:-:S11]  /*0290*/  LOP3.LUT R17, R16, 0x7, RZ, 0xc0, !PT ;  /* 0x0000000710117812 */ /* 0x000fd600078ec0ff */
[----:B-1----:R-:W-:Y:S05]  /*02a0*/  @!P0 BRA `(.L_x_12111) ;  /* 0x0000000000fc8947 */ /* 0x002fea0003800000 */
[----:B------:R-:W-:Y:S01]  /*02b0*/  USHF.L.U32 UR5, UR8, 0x3, URZ ;  /* 0x0000000308057899 */ /* 0x000fe200080006ff */
[----:B------:R-:W-:Y:S01]  /*02c0*/  LOP3.LUT R21, R16, 0xfffffff8, RZ, 0xc0, !PT ;  /* 0xfffffff810157812 */ /* 0x000fe200078ec0ff */
[----:B------:R-:W-:Y:S02]  /*02d0*/  IMAD.MOV.U32 R23, RZ, RZ, 0x1 ;  /* 0x00000001ff177424 */ /* 0x000fe400078e00ff */
[----:B------:R-:W-:Y:S02]  /*02e0*/  IMAD.MOV.U32 R20, RZ, RZ, RZ ;  /* 0x000000ffff147224 */ /* 0x000fe400078e00ff */
[----:B------:R-:W-:Y:S01]  /*02f0*/  LEA R22, R15, UR5, 0x3 ;  /* 0x000000050f167c11 */ /* 0x000fe2000f8e18ff */
[----:B------:R-:W-:-:S04]  /*0300*/  IMAD.MOV R21, RZ, RZ, -R21 ;  /* 0x000000ffff157224 */ /* 0x000fc800078e0a15 */
[----:B------:R-:W-:-:S07]  /*0310*/  VIADD R22, R22, UR4 ;  /* 0x0000000416167c36 */ /* 0x000fce0008000000 */
.L_x_12112:
[----:B------:R-:W2:Y:S01]  /*0320*/  LDS.64 R18, [R22] ;  /* 0x0000000016127984 */ /* 0x000ea20000000a00 */
[----:B------:R-:W-:Y:S02]  /*0330*/  IMAD R7, R23, UR8, RZ ;  /* 0x0000000817077c24 */ /* 0x000fe4000f8e02ff */
[----:B------:R-:W-:Y:S02]  /*0340*/  VIADD R21, R21, 0x8 ;  /* 0x0000000815157836 */ /* 0x000fe40000000000 */
[----:B------:R-:W-:Y:S02]  /*0350*/  IMAD R24, R7, 0x8, R0 ;  /* 0x0000000807187824 */ /* 0x000fe400078e0200 */
[----:B------:R-:W-:Y:S01]  /*0360*/  VIADD R20, R20, 0x8 ;  /* 0x0000000814147836 */ /* 0x000fe20000000000 */
[----:B------:R-:W-:Y:S01]  /*0370*/  ISETP.NE.AND P1, PT, R21, RZ, PT ;  /* 0x000000ff1500720c */ /* 0x000fe20003f25270 */
[----:B------:R-:W-:Y:S01]  /*0380*/  VIADD R25, R24, UR5 ;  /* 0x0000000518197c36 */ /* 0x000fe20008000000 */
[----:B------:R-:W1:Y:S01]  /*0390*/  LDS.64 R14, [R24+UR5] ;  /* 0x00000005180e7984 */ /* 0x000e620008000a00 */
[----:B------:R-:W-:-:S02]  /*03a0*/  VIADD R23, R23, 0x8 ;  /* 0x0000000817177836 */ /* 0x000fc40000000000 */
[----:B------:R-:W-:Y:S01]  /*03b0*/  VIADD R26, R25, UR5 ;  /* 0x00000005191a7c36 */ /* 0x000fe20008000000 */
[----:B------:R3:W4:Y:S03]  /*03c0*/  LDS.64 R10, [R25+UR5] ;  /* 0x00000005190a7984 */ /* 0x0007260008000a00 */
[----:B------:R-:W-:Y:S01]  /*03d0*/  VIADD R27, R26, UR5 ;  /* 0x000000051a1b7c36 */ /* 0x000fe20008000000 */
[----:B------:R-:W5:Y:S04]  /*03e0*/  LDS.64 R6, [R26+UR5] ;  /* 0x000000051a067984 */ /* 0x000f680008000a00 */
[----:B0-----:R0:W5:Y:S01]  /*03f0*/  LDS.64 R8, [R27+UR5] ;  /* 0x000000051b087984 */ /* 0x0011620008000a00 */
[----:B--2---:R-:W-:-:S04]  /*0400*/  ISETP.GT.U32.AND P0, PT, R12, R18, PT ;  /* 0x000000120c00720c */ /* 0x004fc80003f04070 */
[----:B------:R-:W-:-:S04]  /*0410*/  ISETP.GT.U32.AND.EX P0, PT, R13, R19, PT, P0 ;  /* 0x000000130d00720c */ /* 0x000fc80003f04100 */
[----:B------:R-:W-:Y:S01]  /*0420*/  SEL R29, R12, R18, P0 ;  /* 0x000000120c1d7207 */ /* 0x000fe20000000000 */
[----:B------:R-:W-:Y:S01]  /*0430*/  VIADD R18, R27, UR5 ;  /* 0x000000051b127c36 */ /* 0x000fe20008000000 */
[----:B------:R-:W-:Y:S02]  /*0440*/  SEL R19, R13, R19, P0 ;  /* 0x000000130d137207 */ /* 0x000fe40000000000 */
[----:B-1----:R-:W-:Y:S02]  /*0450*/  ISETP.GT.U32.AND P0, PT, R29, R14, PT ;  /* 0x0000000e1d00720c */ /* 0x002fe40003f04070 */
[----:B------:R-:W1:Y:S02]  /*0460*/  LDS.64 R12, [R18+UR5] ;  /* 0x00000005120c7984 */ /* 0x000e640008000a00 */
[----:B------:R-:W-:-:S04]  /*0470*/  ISETP.GT.U32.AND.EX P0, PT, R19, R15, PT, P0 ;  /* 0x0000000f1300720c */ /* 0x000fc80003f04100 */
[----:B---3--:R-:W-:Y:S02]  /*0480*/  SEL R25, R29, R14, P0 ;  /* 0x0000000e1d197207 */ /* 0x008fe40000000000 */
[----:B------:R-:W-:Y:S01]  /*0490*/  SEL R29, R19, R15, P0 ;  /* 0x0000000f131d7207 */ /* 0x000fe20000000000 */
[----:B------:R-:W-:Y:S01]  /*04a0*/  VIADD R19, R18, UR5 ;  /* 0x0000000512137c36 */ /* 0x000fe20008000000 */
[----:B----4-:R-:W-:-:S04]  /*04b0*/  ISETP.GT.U32.AND P0, PT, R25, R10, PT ;  /* 0x0000000a1900720c */ /* 0x010fc80003f04070 */
[-C--:B------:R-:W-:Y:S01]  /*04c0*/  ISETP.GT.U32.AND.EX P0, PT, R29, R11.reuse, PT, P0 ;  /* 0x0000000b1d00720c */ /* 0x080fe20003f04100 */
[----:B------:R2:W3:Y:S03]  /*04d0*/  LDS.64 R14, [R19+UR5] ;  /* 0x00000005130e7984 */ /* 0x0004e60008000a00 */
[----:B------:R-:W-:Y:S01]  /*04e0*/  SEL R25, R25, R10, P0 ;  /* 0x0000000a19197207 */ /* 0x000fe20000000000 */
[----:B------:R-:W-:Y:S01]  /*04f0*/  VIADD R10, R19, UR5 ;  /* 0x00000005130a7c36 */ /* 0x000fe20008000000 */
[----:B0-----:R-:W-:Y:S02]  /*0500*/  SEL R27, R29, R11, P0 ;  /* 0x0000000b1d1b7207 */ /* 0x001fe40000000000 */
[----:B-----5:R-:W-:Y:S01]  /*0510*/  ISETP.GT.U32.AND P0, PT, R25, R6, PT ;  /* 0x000000061900720c */ /* 0x020fe20003f04070 */
[----:B--2---:R-:W0:Y:S02]  /*0520*/  LDC R19, c[0x0][0x360] ;  /* 0x0000d800ff137b82 */ /* 0x004e240000000800 */
[----:B------:R-:W2:Y:S01]  /*0530*/  LDS.64 R10, [R10+UR5] ;  /* 0x000000050a0a7984 */ /* 0x000ea20008000a00 */
[----:B------:R-:W-:-:S04]  /*0540*/  ISETP.GT.U32.AND.EX P0, PT, R27, R7, PT, P0 ;  /* 0x000000071b00720c */ /* 0x000fc80003f04100 */
[----:B------:R-:W-:Y:S02]  /*0550*/  SEL R25, R25, R6, P0 ;  /* 0x0000000619197207 */ /* 0x000fe40000000000 */
[----:B------:R-:W-:Y:S02]  /*0560*/  SEL R27, R27, R7, P0 ;  /* 0x000000071b1b7207 */ /* 0x000fe40000000000 */
[----:B------:R-:W-:-:S04]  /*0570*/  ISETP.GT.U32.AND P0, PT, R25, R8, PT ;  /* 0x000000081900720c */ /* 0x000fc80003f04070 */
[----:B------:R-:W-:-:S04]  /*0580*/  ISETP.GT.U32.AND.EX P0, PT, R27, R9, PT, P0 ;  /* 0x000000091b00720c */ /* 0x000fc80003f04100 */
[----:B------:R-:W-:Y:S02]  /*0590*/  SEL R7, R25, R8, P0 ;  /* 0x0000000819077207 */ /* 0x000fe40000000000 */
[----:B------:R-:W-:Y:S02]  /*05a0*/  SEL R9, R27, R9, P0 ;  /* 0x000000091b097207 */ /* 0x000fe40000000000 */
[----:B-1----:R-:W-:Y:S01]  /*05b0*/  ISETP.GT.U32.AND P0, PT, R7, R12, PT ;  /* 0x0000000c0700720c */ /* 0x002fe20003f04070 */
[----:B0-----:R-:W-:-:S03]  /*05c0*/  IMAD R22, R19, 0x40, R22 ;  /* 0x0000004013167824 */ /* 0x001fc600078e0216 */
[----:B------:R-:W-:-:S04]  /*05d0*/  ISETP.GT.U32.AND.EX P0, PT, R9, R13, PT, P0 ;  /* 0x0000000d0900720c */ /* 0x000fc80003f04100 */
[----:B------:R-:W-:Y:S02]  /*05e0*/  SEL R7, R7, R12, P0 ;  /* 0x0000000c07077207 */ /* 0x000fe40000000000 */
[----:B------:R-:W-:Y:S02]  /*05f0*/  SEL R13, R9, R13, P0 ;  /* 0x0000000d090d7207 */ /* 0x000fe40000000000 */
[----:B---3--:R-:W-:-:S04]  /*0600*/  ISETP.GT.U32.AND P0, PT, R7, R14, PT ;  /* 0x0000000e0700720c */ /* 0x008fc80003f04070 */
[----:B------:R-:W-:-:S04]  /*0610*/  ISETP.GT.U32.AND.EX P0, PT, R13, R15, PT, P0 ;  /* 0x0000000f0d00720c */ /* 0x000fc80003f04100 */
[----:B------:R-:W-:Y:S02]  /*0620*/  SEL R7, R7, R14, P0 ;  /* 0x0000000e07077207 */ /* 0x000fe40000000000 */
[----:B------:R-:W-:Y:S02]  /*0630*/  SEL R13, R13, R15, P0 ;  /* 0x0000000f0d0d7207 */ /* 0x000fe40000000000 */
[----:B--2---:R-:W-:-:S04]  /*0640*/  ISETP.GT.U32.AND P0, PT, R7, R10, PT ;  /* 0x0000000a0700720c */ /* 0x004fc80003f04070 */
[----:B------:R-:W-:-:S04]  /*0650*/  ISETP.GT.U32.AND.EX P0, PT, R13, R11, PT, P0 ;  /* 0x0000000b0d00720c */ /* 0x000fc80003f04100 */
[----:B------:R-:W-:Y:S02]  /*0660*/  SEL R12, R7, R10, P0 ;  /* 0x0000000a070c7207 */ /* 0x000fe40000000000 */
[----:B------:R-:W-:Y:S01]  /*0670*/  SEL R13, R13, R11, P0 ;  /* 0x0000000b0d0d7207 */ /* 0x000fe20000000000 */
[----:B------:R-:W-:Y:S06]  /*0680*/  @P1 BRA `(.L_x_12112) ;  /* 0xfffffffc00241947 */ /* 0x000fec000383ffff */
[----:B------:R-:W-:-:S07]  /*0690*/  VIADD R20, R20, 0x1 ;  /* 0x0000000114147836 */ /* 0x000fce0000000000 */
.L_x_12111:
[----:B------:R-:W-:-:S13]  /*06a0*/  ISETP.NE.AND P0, PT, R17, RZ, PT ;  /* 0x000000ff1100720c */ /* 0x000fda0003f05270 */
[----:B------:R-:W-:Y:S05]  /*06b0*/  @!P0 BRA `(.L_x_12113) ;  /* 0x0000000000ec8947 */ /* 0x000fea0003800000 */
[----:B------:R-:W-:Y:S02]  /*06c0*/  ISETP.GE.U32.AND P0, PT, R17, 0x4, PT ;  /* 0x000000041100780c */ /* 0x000fe40003f06070 */
[----:B------:R-:W-:-:S04]  /*06d0*/  LOP3.LUT R21, R16, 0x3, RZ, 0xc0, !PT ;  /* 0x0000000310157812 */ /* 0x000fc800078ec0ff */
[----:B------:R-:W-:-:S07]  /*06e0*/  ISETP.NE.AND P1, PT, R21, RZ, PT ;  /* 0x000000ff1500720c */ /* 0x000fce0003f25270 */
[----:B------:R-:W-:Y:S06]  /*06f0*/  @!P0 BRA `(.L_x_12114) ;  /* 0x00000000006c8947 */ /* 0x000fec0003800000 */
[----:B------:R-:W1:Y:S01]  /*0700*/  LDC R14, c[0x0][0x360] ;  /* 0x0000d800ff0e7b82 */ /* 0x000e620000000800 */
[C---:B------:R-:W-:Y:S02]  /*0710*/  IMAD R7, R20.reuse, UR8, RZ ;  /* 0x0000000814077c24 */ /* 0x040fe4000f8e02ff */
[----:B------:R-:W-:Y:S02]  /*0720*/  VIADD R20, R20, 0x4 ;  /* 0x0000000414147836 */ /* 0x000fe40000000000 */
[----:B------:R-:W-:-:S05]  /*0730*/  IMAD R17, R7, 0x8, R0 ;  /* 0x0000000807117824 */ /* 0x000fca00078e0200 */
[----:B0-----:R-:W2:Y:S01]  /*0740*/  LDS.64 R8, [R17] ;  /* 0x0000000011087984 */ /* 0x001ea20000000a00 */
[----:B-1----:R-:W-:-:S04]  /*0750*/  IMAD R18, R14, 0x8, R17 ;  /* 0x000000080e127824 */ /* 0x002fc800078e0211 */
[C---:B------:R-:W-:Y:S01]  /*0760*/  IMAD R19, R14.reuse, 0x8, R18 ;  /* 0x000000080e137824 */ /* 0x040fe200078e0212 */
[----:B------:R-:W0:Y:S03]  /*0770*/  LDS.64 R10, [R18] ;  /* 0x00000000120a7984 */ /* 0x000e260000000a00 */
[----:B------:R-:W-:Y:S01]  /*0780*/  IMAD R14, R14, 0x8, R19 ;  /* 0x000000080e0e7824 */ /* 0x000fe200078e0213 */
[----:B------:R-:W1:Y:S05]  /*0790*/  LDS.64 R6, [R19] ;  /* 0x0000000013067984 */ /* 0x000e6a0000000a00 */
[----:B------:R-:W3:Y:S01]  /*07a0*/  LDS.64 R14, [R14] ;  /* 0x000000000e0e7984 */ /* 0x000ee20000000a00 */
[----:B--2---:R-:W-:-:S04]  /*07b0*/  ISETP.GT.U32.AND P0, PT, R12, R8, PT ;  /* 0x000000080c00720c */ /* 0x004fc80003f04070 */
[----:B------:R-:W-:-:S04]  /*07c0*/  ISETP.GT.U32.AND.EX P0, PT, R13, R9, PT, P0 ;  /* 0x000000090d00720c */ /* 0x000fc80003f04100 */
[----:B------:R-:W-:Y:S02]  /*07d0*/  SEL R23, R12, R8, P0 ;  /* 0x000000080c177207 */ /* 0x000fe40000000000 */
[----:B------:R-:W-:Y:S02]  /*07e0*/  SEL R13, R13, R9, P0 ;  /* 0x000000090d0d7207 */ /* 0x000fe40000000000 */
[----:B0-----:R-:W-:-:S04]  /*07f0*/  ISETP.GT.U32.AND P0, PT, R23, R10, PT ;  /* 0x0000000a1700720c */ /* 0x001fc80003f04070 */
[----:B------:R-:W-:-:S04]  /*0800*/  ISETP.GT.U32.AND.EX P0, PT, R13, R11, PT, P0 ;  /* 0x0000000b0d00720c */ /* 0x000fc80003f04100 */
[----:B------:R-:W-:Y:S02]  /*0810*/  SEL R9, R23, R10, P0 ;  /* 0x0000000a17097207 */ /* 0x000fe40000000000 */
[----:B------:R-:W-:Y:S02]  /*0820*/  SEL R11, R13, R11, P0 ;  /* 0x0000000b0d0b7207 */ /* 0x000fe40000000000 */
[----:B-1----:R-:W-:-:S04]  /*0830*/  ISETP.GT.U32.AND P0, PT, R9, R6, PT ;  /* 0x000000060900720c */ /* 0x002fc80003f04070 */
[----:B------:R-:W-:-:S04]  /*0840*/  ISETP.GT.U32.AND.EX P0, PT, R11, R7, PT, P0 ;  /* 0x000000070b00720c */ /* 0x000fc80003f04100 */
[----:B------:R-:W-:Y:S02]  /*0850*/  SEL R9, R9, R6, P0 ;  /* 0x0000000609097207 */ /* 0x000fe40000000000 */
[----:B------:R-:W-:Y:S02]  /*0860*/  SEL R7, R11, R7, P0 ;  /* 0x000000070b077207 */ /* 0x000fe40000000000 */
[----:B---3--:R-:W-:-:S04]  /*0870*/  ISETP.GT.U32.AND P0, PT, R9, R14, PT ;  /* 0x0000000e0900720c */ /* 0x008fc80003f04070 */
[----:B------:R-:W-:-:S04]  /*0880*/  ISETP.GT.U32.AND.EX P0, PT, R7, R15, PT, P0 ;  /* 0x0000000f0700720c */ /* 0x000fc80003f04100 */
[----:B------:R-:W-:Y:S02]  /*0890*/  SEL R12, R9, R14, P0 ;  /* 0x0000000e090c7207 */ /* 0x000fe40000000000 */
[----:B------:R-:W-:-:S07]  /*08a0*/  SEL R13, R7, R15, P0 ;  /* 0x0000000f070d7207 */ /* 0x000fce0000000000 */
.L_x_12114:
[----:B------:R-:W-:Y:S05]  /*08b0*/  @!P1 BRA `(.L_x_12113) ;  /* 0x00000000006c9947 */ /* 0x000fea0003800000 */
[----:B------:R-:W-:Y:S02]  /*08c0*/  ISETP.NE.AND P0, PT, R21, 0x1, PT ;  /* 0x000000011500780c */ /* 0x000fe40003f05270 */
[----:B------:R-:W-:-:S04]  /*08d0*/  LOP3.LUT R16, R16, 0x1, RZ, 0xc0, !PT ;  /* 0x0000000110107812 */ /* 0x000fc800078ec0ff */
[----:B------:R-:W-:-:S07]  /*08e0*/  ISETP.NE.U32.AND P1, PT, R16, 0x1, PT ;  /* 0x000000011000780c */ /* 0x000fce0003f25070 */
[----:B------:R-:W-:Y:S06]  /*08f0*/  @!P0 BRA `(.L_x_12115) ;  /* 0x00000000003c8947 */ /* 0x000fec0003800000 */
[----:B0-----:R-:W0:Y:S01]  /*0900*/  LDC R9, c[0x0][0x360] ;  /* 0x0000d800ff097b82 */ /* 0x001e220000000800 */
[C---:B------:R-:W-:Y:S02]  /*0910*/  IMAD R7, R20.reuse, UR8, RZ ;  /* 0x0000000814077c24 */ /* 0x040fe4000f8e02ff */
[----:B------:R-:W-:Y:S02]  /*0920*/  VIADD R20, R20, 0x2 ;  /* 0x0000000214147836 */ /* 0x000fe40000000000 */
[----:B------:R-:W-:-:S05]  /*0930*/  IMAD R10, R7, 0x8, R0 ;  /* 0x00000008070a7824 */ /* 0x000fca00078e0200 */
[----:B------:R-:W2:Y:S01]  /*0940*/  LDS.64 R6, [R10] ;  /* 0x000000000a067984 */ /* 0x000ea20000000a00 */
[----:B0-----:R-:W-:-:S06]  /*0950*/  IMAD R8, R9, 0x8, R10 ;  /* 0x0000000809087824 */ /* 0x001fcc00078e020a */
[----:B------:R-:W0:Y:S01]  /*0960*/  LDS.64 R8, [R8] ;  /* 0x0000000008087984 */ /* 0x000e220000000a00 */
[----:B--2---:R-:W-:-:S04]  /*0970*/  ISETP.GT.U32.AND P0, PT, R12, R6, PT ;  /* 0x000000060c00720c */ /* 0x004fc80003f04070 */
[----:B------:R-:W-:-:S04]  /*0980*/  ISETP.GT.U32.AND.EX P0, PT, R13, R7, PT, P0 ;  /* 0x000000070d00720c */ /* 0x000fc80003f04100 */
[----:B------:R-:W-:Y:S02]  /*0990*/  SEL R11, R12, R6, P0 ;  /* 0x000000060c0b7207 */ /* 0x000fe40000000000 */
[----:B------:R-:W-:Y:S02]  /*09a0*/  SEL R13, R13, R7, P0 ;  /* 0x000000070d0d7207 */ /* 0x000fe40000000000 */
[----:B0-----:R-:W-:-:S04]  /*09b0*/  ISETP.GT.U32.AND P0, PT, R11, R8, PT ;  /* 0x000000080b00720c */ /* 0x001fc80003f04070 */
[----:B------:R-:W-:-:S04]  /*09c0*/  ISETP.GT.U32.AND.EX P0, PT, R13, R9, PT, P0 ;  /* 0x000000090d00720c */ /* 0x000fc80003f04100 */
[----:B------:R-:W-:Y:S02]  /*09d0*/  SEL R12, R11, R8, P0 ;  /* 0x000000080b0c7207 */ /* 0x000fe40000000000 */
[----:B------:R-:W-:-:S07]  /*09e0*/  SEL R13, R13, R9, P0 ;  /* 0x000000090d0d7207 */ /* 0x000fce0000000000 */
.L_x_12115:
[----:B------:R-:W-:Y:S05]  /*09f0*/  @P1 BRA `(.L_x_12113) ;  /* 0x00000000001c1947 */ /* 0x000fea0003800000 */
[----:B------:R-:W-:-:S04]  /*0a00*/  IMAD R7, R20, UR8, RZ ;  /* 0x0000000814077c24 */ /* 0x000fc8000f8e02ff */
[----:B------:R-:W-:-:S06]  /*0a10*/  IMAD R7, R7, 0x8, R0 ;  /* 0x0000000807077824 */ /* 0x000fcc00078e0200 */
[----:B------:R-:W2:Y:S02]  /*0a20*/  LDS.64 R6, [R7] ;  /* 0x0000000007067984 */ /* 0x000ea40000000a00 */
[----:B--2---:R-:W-:-:S04]  /*0a30*/  ISETP.GT.U32.AND P0, PT, R12, R6, PT ;  /* 0x000000060c00720c */ /* 0x004fc80003f04070 */
[----:B------:R-:W-:-:S04]  /*0a40*/  ISETP.GT.U32.AND.EX P0, PT, R13, R7, PT, P0 ;  /* 0x000000070d00720c */ /* 0x000fc80003f04100 */
[----:B------:R-:W-:Y:S02]  /*0a50*/  SEL R12, R12, R6, P0 ;  /* 0x000000060c0c7207 */ /* 0x000fe40000000000 */
[----:B------:R-:W-:-:S07]  /*0a60*/  SEL R13, R13, R7, P0 ;  /* 0x000000070d0d7207 */ /* 0x000fce0000000000 */
.L_x_12113:
[----:B--2---:R3:W-:Y:S02]  /*0a70*/  STS.64 [R0], R12 ;  /* 0x0000000c00007388 */ /* 0x0047e40000000a00 */
.L_x_12110:
        /* <DEDUP_REMOVED lines=8> */
.L_x_12116:
        /* <DEDUP_REMOVED lines=16> */
.L_x_33163:


//--------------------- .text.contiguous_max3_u64 --------------------------
	.section	.text.contiguous_max3_u64,"ax",@progbits
	.align	128
        .global         contiguous_max3_u64
        .type           contiguous_max3_u64,@function
        .size           contiguous_max3_u64,(.L_x_32462 - contiguous_max3_u64)
        .other          contiguous_max3_u64,@"STO_CUDA_ENTRY STV_DEFAULT"
contiguous_max3_u64:
.text.contiguous_max3_u64:
        /* <DEDUP_REMOVED lines=43> */
.L_x_12135:
        /* <DEDUP_REMOVED lines=27> */
.L_x_12119:
[----:B------:R-:W-:Y:S01]  /*0460*/  IMAD.MOV.U32 R30, RZ, RZ, R32 ;  /* 0x000000ffff1e7224 */ /* 0x000fe200078e0020 */
[----:B------:R-:W-:Y:S01]  /*0470*/  MOV R3, R37 ;  /* 0x0000002500037202 */ /* 0x000fe20000000f00 */
[----:B------:R-:W-:Y:S01]  /*0480*/  IMAD.MOV.U32 R0, RZ, RZ, R36 ;  /* 0x000000ffff007224 */ /* 0x000fe200078e0024 */
[----:B------:R-:W-:-:S07]  /*0490*/  MOV R8, 0x4b0 ;  /* 0x000004b000087802 */ /* 0x000fce0000000f00 */
[----:B01-3--:R-:W-:Y:S05]  /*04a0*/  CALL.REL.NOINC `($__internal_258_$__cuda_sm20_div_s64) ;  /* 0x0000003400807944 */ /* 0x00bfea0003c00000 */
        /* <DEDUP_REMOVED lines=9> */
.L_x_12120:
        /* <DEDUP_REMOVED lines=33> */
.L_x_12121:
[----:B------:R-:W-:Y:S01]  /*0750*/  MOV R0, R36 ;  /* 0x0000002400007202 */ /* 0x000fe20000000f00 */
[----:B------:R-:W-:Y:S01]  /*0760*/  IMAD.MOV.U32 R3, RZ, RZ, R37 ;  /* 0x000000ffff037224 */ /* 0x000fe200078e0025 */
[----:B------:R-:W-:-:S07]  /*0770*/  MOV R8, 0x790 ;  /* 0x0000079000087802 */ /* 0x000fce0000000f00 */
[----:B---3--:R-:W-:Y:S05]  /*0780*/  CALL.REL.NOINC `($__internal_258_$__cuda_sm20_div_s64) ;  /* 0x0000003000c87944 */ /* 0x008fea0003c00000 */
        /* <DEDUP_REMOVED lines=10> */
.L_x_12122:
        /* <DEDUP_REMOVED lines=34> */
.L_x_12123:
[----:B------:R-:W-:Y:S01]  /*0a50*/  MOV R30, R28 ;  /* 0x0000001c001e7202 */ /* 0x000fe20000000f00 */
[----:B------:R-:W-:Y:S01]  /*0a60*/  IMAD.MOV.U32 R0, RZ, RZ, R36 ;  /* 0x000000ffff007224 */ /* 0x000fe200078e0024 */
[----:B------:R-:W-:Y:S02]  /*0a70*/  MOV R3, R37 ;  /* 0x0000002500037202 */ /* 0x000fe40000000f00 */
[----:B------:R-:W-:-:S07]  /*0a80*/  MOV R8, 0xaa0 ;  /* 0x00000aa000087802 */ /* 0x000fce0000000f00 */
[----:B---3--:R-:W-:Y:S05]  /*0a90*/  CALL.REL.NOINC `($__internal_258_$__cuda_sm20_div_s64) ;  /* 0x0000003000047944 */ /* 0x008fea0003c00000 */
        /* <DEDUP_REMOVED lines=10> */
.L_x_12124:
        /* <DEDUP_REMOVED lines=33> */
.L_x_12125:
[----:B------:R-:W-:Y:S01]  /*0d50*/  MOV R0, R36 ;  /* 0x0000002400007202 */ /* 0x000fe20000000f00 */
[----:B------:R-:W-:Y:S01]  /*0d60*/  IMAD.MOV.U32 R3, RZ, RZ, R37 ;  /* 0x000000ffff037224 */ /* 0x000fe200078e0025 */
[----:B------:R-:W-:-:S07]  /*0d70*/  MOV R8, 0xd90 ;  /* 0x00000d9000087802 */ /* 0x000fce0000000f00 */
[----:B---3--:R-:W-:Y:S05]  /*0d80*/  CALL.REL.NOINC `($__internal_258_$__cuda_sm20_div_s64) ;  /* 0x0000002c00487944 */ /* 0x008fea0003c00000 */
        /* <DEDUP_REMOVED lines=9> */
.L_x_12126:
        /* <DEDUP_REMOVED lines=34> */
.L_x_12127:
[----:B------:R-:W-:Y:S01]  /*1040*/  IMAD.MOV.U32 R30, RZ, RZ, R28 ;  /* 0x000000ffff1e7224 */ /* 0x000fe200078e001c */
        /* <DEDUP_REMOVED lines=13> */
.L_x_12128:
        /* <DEDUP_REMOVED lines=34> */
.L_x_12129:
        /* <DEDUP_REMOVED lines=14> */
.L_x_12130:
        /* <DEDUP_REMOVED lines=34> */
.L_x_12131:
[----:B------:R-:W-:Y:S01]  /*1640*/  IMAD.MOV.U32 R30, RZ, RZ, R28 ;  /* 0x000000ffff1e7224 */ /* 0x000fe200078e001c */
        /* <DEDUP_REMOVED lines=14> */
.L_x_12132:
        /* <DEDUP_REMOVED lines=34> */
.L_x_12133:
[----:B------:R-:W-:Y:S01]  /*1950*/  MOV R0, R36 ;  /* 0x0000002400007202 */ /* 0x000fe20000000f00 */
[----:B------:R-:W-:Y:S01]  /*1960*/  IMAD.MOV.U32 R3, RZ, RZ, R37 ;  /* 0x000000ffff037224 */ /* 0x000fe200078e0025 */
[----:B------:R-:W-:-:S07]  /*1970*/  MOV R8, 0x1990 ;  /* 0x0000199000087802 */ /* 0x000fce0000000f00 */
[----:B---3--:R-:W-:Y:S05]  /*1980*/  CALL.REL.NOINC `($__internal_258_$__cuda_sm20_div_s64) ;  /* 0x0000002000487944 */ /* 0x008fea0003c00000 */
        /* <DEDUP_REMOVED lines=9> */
.L_x_12134:
        /* <DEDUP_REMOVED lines=13> */
.L_x_12118:
        /* <DEDUP_REMOVED lines=33> */
.L_x_12137:
[----:B------:R-:W-:Y:S01]  /*1d00*/  IMAD.MOV.U32 R30, RZ, RZ, R32 ;  /* 0x000000ffff1e7224 */ /* 0x000fe200078e0020 */
[----:B------:R-:W-:Y:S01]  /*1d10*/  MOV R0, R16 ;  /* 0x0000001000007202 */ /* 0x000fe20000000f00 */
[----:B------:R-:W-:Y:S01]  /*1d20*/  IMAD.MOV.U32 R3, RZ, RZ, R17 ;  /* 0x000000ffff037224 */ /* 0x000fe200078e0011 */
[----:B------:R-:W-:-:S07]  /*1d30*/  MOV R8, 0x1d50 ;  /* 0x00001d5000087802 */ /* 0x000fce0000000f00 */
[----:B------:R-:W-:Y:S05]  /*1d40*/  CALL.REL.NOINC `($__internal_258_$__cuda_sm20_div_s64) ;  /* 0x0000001c00587944 */ /* 0x000fea0003c00000 */
        /* <DEDUP_REMOVED lines=9> */
.L_x_12138:
        /* <DEDUP_REMOVED lines=35> */
.L_x_12139:
        /* <DEDUP_REMOVED lines=13> */
.L_x_12140:
        /* <DEDUP_REMOVED lines=36> */
.L_x_12141:
[----:B------:R-:W-:Y:S01]  /*2320*/  IMAD.MOV.U32 R30, RZ, RZ, R20 ;  /* 0x000000ffff1e7224 */ /* 0x000fe200078e0014 */
[----:B------:R-:W-:Y:S01]  /*2330*/  MOV R0, R18 ;  /* 0x0000001200007202 */ /* 0x000fe20000000f00 */
[----:B------:R-:W-:Y:S01]  /*2340*/  IMAD.MOV.U32 R3, RZ, RZ, R19 ;  /* 0x000000ffff037224 */ /* 0x000fe200078e0013 */
[----:B------:R-:W-:-:S07]  /*2350*/  MOV R8, 0x2370 ;  /* 0x0000237000087802 */ /* 0x000fce0000000f00 */
[----:B------:R-:W-:Y:S05]  /*2360*/  CALL.REL.NOINC `($__internal_258_$__cuda_sm20_div_s64) ;  /* 0x0000001400d07944 */ /* 0x000fea0003c00000 */
        /* <DEDUP_REMOVED lines=10> */
.L_x_12142:
        /* <DEDUP_REMOVED lines=37> */
.L_x_12143:
[----:B------:R-:W-:Y:S01]  /*2660*/  IMAD.MOV.U32 R0, RZ, RZ, R18 ;  /* 0x000000ffff007224 */ /* 0x000fe200078e0012 */
[----:B------:R-:W-:Y:S02]  /*2670*/  MOV R3, R19 ;  /* 0x0000001300037202 */ /* 0x000fe40000000f00 */
[----:B------:R-:W-:-:S07]  /*2680*/  MOV R8, 0x26a0 ;  /* 0x000026a000087802 */ /* 0x000fce0000000f00 */
[----:B------:R-:W-:Y:S05]  /*2690*/  CALL.REL.NOINC `($__internal_258_$__cuda_sm20_div_s64) ;  /* 0x0000001400047944 */ /* 0x000fea0003c00000 */
        /* <DEDUP_REMOVED lines=8> */
.L_x_12144:
        /* <DEDUP_REMOVED lines=10> */
.L_x_12136:
        /* <DEDUP_REMOVED lines=31> */
.L_x_12146:
[----:B------:R-:W-:Y:S01]  /*29b0*/  MOV R30, R32 ;  /* 0x00000020001e7202 */ /* 0x000fe20000000f00 */
[----:B------:R-:W-:Y:S01]  /*29c0*/  IMAD.MOV.U32 R0, RZ, RZ, R16 ;  /* 0x000000ffff007224 */ /* 0x000fe200078e0010 */
[----:B------:R-:W-:Y:S02]  /*29d0*/  MOV R3, R17 ;  /* 0x0000001100037202 */ /* 0x000fe40000000f00 */
[----:B------:R-:W-:-:S07]  /*29e0*/  MOV R8, 0x2a00 ;  /* 0x00002a0000087802 */ /* 0x000fce0000000f00 */
[----:B------:R-:W-:Y:S05]  /*29f0*/  CALL.REL.NOINC `($__internal_258_$__cuda_sm20_div_s64) ;  /* 0x00000010002c7944 */ /* 0x000fea0003c00000 */
        /* <DEDUP_REMOVED lines=9> */
.L_x_12147:
        /* <DEDUP_REMOVED lines=36> */
.L_x_12148:
[----:B------:R-:W-:Y:S01]  /*2cd0*/  MOV R0, R18 ;  /* 0x0000001200007202 */ /* 0x000fe20000000f00 */
[----:B------:R-:W-:Y:S01]  /*2ce0*/  IMAD.MOV.U32 R3, RZ, RZ, R19 ;  /* 0x000000ffff037224 */ /* 0x000fe200078e0013 */
[----:B------:R-:W-:-:S07]  /*2cf0*/  MOV R8, 0x2d10 ;  /* 0x00002d1000087802 */ /* 0x000fce0000000f00 */
[----:B------:R-:W-:Y:S05]  /*2d00*/  CALL.REL.NOINC `($__internal_258_$__cuda_sm20_div_s64) ;  /* 0x0000000c00687944 */ /* 0x000fea0003c00000 */
        /* <DEDUP_REMOVED lines=8> */
.L_x_12149:
        /* <DEDUP_REMOVED lines=10> */
.L_x_12145:
        /* <DEDUP_REMOVED lines=29> */
.L_x_12150:
[----:B------:R-:W-:-:S07]  /*3000*/  MOV R0, 0x3020 ;  /* 0x0000302000007802 */ /* 0x000fce0000000f00 */
[----:B------:R-:W-:Y:S05]  /*3010*/  CALL.REL.NOINC `($__internal_259_$__cuda_sm20_rem_s64) ;  /* 0x0000000c00f07944 */ /* 0x000fea0003c00000 */
[----:B------:R-:W-:Y:S01]  /*3020*/  MOV R8, R3 ;  /* 0x0000000300087202 */ /* 0x000fe20000000f00 */
[----:B------:R-:W-:-:S07]  /*3030*/  IMAD.MOV.U32 R9, RZ, RZ, R10 ;  /* 0x000000ffff097224 */ /* 0x000fce00078e000a */
.L_x_12151:
[----:B------:R-:W0:Y:S02]  /*3040*/  LDC.64 R10, c[0x0][0x398] ;  /* 0x0000e600ff0a7b82 */ /* 0x000e240000000a00 */
[----:B0-----:R-:W-:-:S06]  /*3050*/  IMAD.WIDE.U32 R2, R2, 0x8, R10 ;  /* 0x0000000802027825 */ /* 0x001fcc00078e000a */
[----:B------:R-:W2:Y:S02]  /*3060*/  LDG.E.64 R2, desc[UR10][R2.64] ;  /* 0x0000000a02027981 */ /* 0x000ea4000c1e1b00 */
[-C--:B--2---:R-:W-:Y:S02]  /*3070*/  IMAD R11, R3, R8.reuse, RZ ;  /* 0x00000008030b7224 */ /* 0x084fe400078e02ff */
[----:B------:R-:W-:-:S04]  /*3080*/  IMAD.WIDE.U32 R28, R2, R8, R28 ;  /* 0x00000008021c7225 */ /* 0x000fc800078e001c */
[----:B------:R-:W-:-:S05]  /*3090*/  IMAD R11, R2, R9, R11 ;  /* 0x00000009020b7224 */ /* 0x000fca00078e020b */
[----:B------:R-:W-:-:S07]  /*30a0*/  IADD3 R29, PT, PT, R29, R11, RZ ;  /* 0x0000000b1d1d7210 */ /* 0x000fce0007ffe0ff */
.L_x_12117:
        /* <DEDUP_REMOVED lines=28> */
[----:B------:R-:W-:Y:S01]  /*3270*/  IMAD.MOV.U32 R25, RZ, RZ, 0x1 ;  /* 0x00000001ff197424 */ /* 0x000fe200078e00ff */
[----:B------:R-:W-:-:S03]  /*3280*/  MOV R18, RZ ;  /* 0x000000ff00127202 */ /* 0x000fc60000000f00 */
[----:B------:R-:W-:Y:S01]  /*3290*/  LEA R6, R6, UR5, 0x3 ;  /* 0x0000000506067c11 */ /* 0x000fe2000f8e18ff */
[----:B------:R-:W-:-:S03]  /*32a0*/  IMAD.MOV R19, RZ, RZ, -R19 ;  /* 0x000000ffff137224 */ /* 0x000fc600078e0a13 */
[----:B------:R-:W-:-:S07]  /*32b0*/  IADD3 R20, PT, PT, R6, UR4, RZ ;  /* 0x0000000406147c10 */ /* 0x000fce000fffe0ff */
.L_x_12154:
[----:B------:R-:W1:Y:S01]  /*32c0*/  LDS.64 R16, [R20] ;  /* 0x0000000014107984 */ /* 0x000e620000000a00 */
[----:B------:R-:W-:Y:S01]  /*32d0*/  IMAD R7, R25, UR7, RZ ;  /* 0x0000000719077c24 */ /* 0x000fe2000f8e02ff */
[----:B------:R-:W-:Y:S01]  /*32e0*/  IADD3 R19, PT, PT, R19, 0x8, RZ ;  /* 0x0000000813137810 */ /* 0x000fe20007ffe0ff */
[----:B------:R-:W-:Y:S01]  /*32f0*/  VIADD R25, R25, 0x8 ;  /* 0x0000000819197836 */ /* 0x000fe20000000000 */
[----:B------:R-:W-:Y:S01]  /*3300*/  IADD3 R18, PT, PT, R18, 0x8, RZ ;  /* 0x0000000812127810 */ /* 0x000fe20007ffe0ff */
[----:B------:R-:W-:Y:S01]  /*3310*/  IMAD R21, R7, 0x8, R0 ;  /* 0x0000000807157824 */ /* 0x000fe200078e0200 */
[----:B------:R-:W-:-:S04]  /*3320*/  ISETP.NE.AND P1, PT, R19, RZ, PT ;  /* 0x000000ff1300720c */ /* 0x000fc80003f25270 */
[----:B------:R-:W2:Y:S01]  /*3330*/  LDS.64 R8, [R21+UR5] ;  /* 0x0000000515087984 */ /* 0x000ea20008000a00 */
[----:B------:R-:W-:-:S05]  /*3340*/  IADD3 R22, PT, PT, R21, UR5, RZ ;  /* 0x0000000515167c10 */ /* 0x000fca000fffe0ff */
[----:B------:R-:W3:Y:S01]  /*3350*/  LDS.64 R6, [R22+UR5] ;  /* 0x0000000516067984 */ /* 0x000ee20008000a00 */
[----:B------:R-:W-:-:S05]  /*3360*/  VIADD R23, R22, UR5 ;  /* 0x0000000516177c36 */ /* 0x000fca0008000000 */
[----:B------:R4:W5:Y:S01]  /*3370*/  LDS.64 R10, [R23+UR5] ;  /* 0x00000005170a7984 */ /* 0x0009620008000a00 */
[----:B------:R-:W-:-:S05]  /*3380*/  IADD3 R24, PT, PT, R23, UR5, RZ ;  /* 0x0000000517187c10 */ /* 0x000fca000fffe0ff */
[----:B------:R-:W0:Y:S01]  /*3390*/  LDS.64 R12, [R24+UR5] ;  /* 0x00000005180c7984 */ /* 0x000e220008000a00 */
[----:B-1----:R-:W-:-:S04]  /*33a0*/  ISETP.GT.U32.AND P0, PT, R2, R16, PT ;  /* 0x000000100200720c */ /* 0x002fc80003f04070 */
[----:B------:R-:W-:-:S04]  /*33b0*/  ISETP.GT.U32.AND.EX P0, PT, R3, R17, PT, P0 ;  /* 0x000000110300720c */ /* 0x000fc80003f04100 */
[----:B------:R-:W-:Y:S01]  /*33c0*/  SEL R27, R2, R16, P0 ;  /* 0x00000010021b7207 */ /* 0x000fe20000000000 */
[----:B------:R-:W-:Y:S01]  /*33d0*/  VIADD R16, R24, UR5 ;  /* 0x0000000518107c36 */ /* 0x000fe20008000000 */
[----:B------:R-:W-:Y:S02]  /*33e0*/  SEL R17, R3, R17, P0 ;  /* 0x0000001103117207 */ /* 0x000fe40000000000 */
[----:B--2---:R-:W-:Y:S02]  /*33f0*/  ISETP.GT.U32.AND P0, PT, R27, R8, PT ;  /* 0x000000081b00720c */ /* 0x004fe40003f04070 */
[----:B------:R-:W1:Y:S02]  /*3400*/  LDS.64 R2, [R16+UR5] ;  /* 0x0000000510027984 */ /* 0x000e640008000a00 */
[----:B------:R-:W-:-:S04]  /*3410*/  ISETP.GT.U32.AND.EX P0, PT, R17, R9, PT, P0 ;  /* 0x000000091100720c */ /* 0x000fc80003f04100 */
[----:B------:R-:W-:Y:S02]  /*3420*/  SEL R21, R27, R8, P0 ;  /* 0x000000081b157207 */ /* 0x000fe40000000000 */
[----:B----4-:R-:W-:Y:S02]  /*3430*/  SEL R23, R17, R9, P0 ;  /* 0x0000000911177207 */ /* 0x010fe40000000000 */
[----:B---3--:R-:W-:Y:S02]  /*3440*/  ISETP.GT.U32.AND P0, PT, R21, R6, PT ;  /* 0x000000061500720c */ /* 0x008fe40003f04070 */
[----:B------:R-:W-:Y:S02]  /*3450*/  IADD3 R17, PT, PT, R16, UR5, RZ ;  /* 0x0000000510117c10 */ /* 0x000fe4000fffe0ff */
[----:B------:R-:W-:-:S03]  /*3460*/  ISETP.GT.U32.AND.EX P0, PT, R23, R7, PT, P0 ;  /* 0x000000071700720c */ /* 0x000fc60003f04100 */
[----:B------:R2:W3:Y:S01]  /*3470*/  LDS.64 R8, [R17+UR5] ;  /* 0x0000000511087984 */ /* 0x0004e20008000a00 */
[----:B------:R-:W-:Y:S01]  /*3480*/  SEL R21, R21, R6, P0 ;  /* 0x0000000615157207 */ /* 0x000fe20000000000 */
[----:B------:R-:W-:Y:S01]  /*3490*/  VIADD R6, R17, UR5 ;  /* 0x0000000511067c36 */ /* 0x000fe20008000000 */
[----:B------:R-:W-:Y:S02]  /*34a0*/  SEL R23, R23, R7, P0 ;  /* 0x0000000717177207 */ /* 0x000fe40000000000 */
[----:B-----5:R-:W-:-:S03]  /*34b0*/  ISETP.GT.U32.AND P0, PT, R21, R10, PT ;  /* 0x0000000a1500720c */ /* 0x020fc60003f04070 */
[----:B------:R-:W4:Y:S01]  /*34c0*/  LDS.64 R6, [R6+UR5] ;  /* 0x0000000506067984 */ /* 0x000f220008000a00 */
[-C--:B------:R-:W-:Y:S01]  /*34d0*/  ISETP.GT.U32.AND.EX P0, PT, R23, R11.reuse, PT, P0 ;  /* 0x0000000b1700720c */ /* 0x080fe20003f04100 */
[----:B--2---:R-:W2:Y:S03]  /*34e0*/  LDC R17, c[0x0][0x360] ;  /* 0x0000d800ff117b82 */ /* 0x004ea60000000800 */
[----:B------:R-:W-:Y:S02]  /*34f0*/  SEL R21, R21, R10, P0 ;  /* 0x0000000a15157207 */ /* 0x000fe40000000000 */
[----:B------:R-:W-:Y:S02]  /*3500*/  SEL R23, R23, R11, P0 ;  /* 0x0000000b17177207 */ /* 0x000fe40000000000 */
[----:B0-----:R-:W-:-:S04]  /*3510*/  ISETP.GT.U32.AND P0, PT, R21, R12, PT ;  /* 0x0000000c1500720c */ /* 0x001fc80003f04070 */
[----:B------:R-:W-:-:S04]  /*3520*/  ISETP.GT.U32.AND.EX P0, PT, R23, R13, PT, P0 ;  /* 0x0000000d1700720c */ /* 0x000fc80003f04100 */
[----:B------:R-:W-:Y:S02]  /*3530*/  SEL R11, R21, R12, P0 ;  /* 0x0000000c150b7207 */ /* 0x000fe40000000000 */
[----:B------:R-:W-:Y:S02]  /*3540*/  SEL R13, R23, R13, P0 ;  /* 0x0000000d170d7207 */ /* 0x000fe40000000000 */
[----:B-1----:R-:W-:-:S04]  /*3550*/  ISETP.GT.U32.AND P0, PT, R11, R2, PT ;  /* 0x000000020b00720c */ /* 0x002fc80003f04070 */
[----:B------:R-:W-:Y:S01]  /*3560*/  ISETP.GT.U32.AND.EX P0, PT, R13, R3, PT, P0 ;  /* 0x000000030d00720c */ /* 0x000fe20003f04100 */
[----:B--2---:R-:W-:-:S03]  /*3570*/  IMAD R20, R17, 0x40, R20 ;  /* 0x0000004011147824 */ /* 0x004fc600078e0214 */
[----:B------:R-:W-:Y:S02]  /*3580*/  SEL R11, R11, R2, P0 ;  /* 0x000000020b0b7207 */ /* 0x000fe40000000000 */
[----:B------:R-:W-:Y:S02]  /*3590*/  SEL R13, R13, R3, P0 ;  /* 0x000000030d0d7207 */ /* 0x000fe40000000000 */
[----:B---3--:R-:W-:-:S04]  /*35a0*/  ISETP.GT.U32.AND P0, PT, R11, R8, PT ;  /* 0x000000080b00720c */ /* 0x008fc80003f04070 */
[----:B------:R-:W-:-:S04]  /*35b0*/  ISETP.GT.U32.AND.EX P0, PT, R13, R9, PT, P0 ;  /* 0x000000090d00720c */ /* 0x000fc80003f04100 */
[----:B------:R-:W-:Y:S02]  /*35c0*/  SEL R3, R11, R8, P0 ;  /* 0x000000080b037207 */ /* 0x000fe40000000000 */
[----:B------:R-:W-:Y:S02]  /*35d0*/  SEL R9, R13, R9, P0 ;  /* 0x000000090d097207 */ /* 0x000fe40000000000 */
[----:B----4-:R-:W-:-:S04]  /*35e0*/  ISETP.GT.U32.AND P0, PT, R3, R6, PT ;  /* 0x000000060300720c */ /* 0x010fc80003f04070 */
[----:B------:R-:W-:-:S04]  /*35f0*/  ISETP.GT.U32.AND.EX P0, PT, R9, R7, PT, P0 ;  /* 0x000000070900720c */ /* 0x000fc80003f04100 */
[----:B------:R-:W-:Y:S02]  /*3600*/  SEL R2, R3, R6, P0 ;  /* 0x0000000603027207 */ /* 0x000fe40000000000 */
[----:B------:R-:W-:Y:S01]  /*3610*/  SEL R3, R9, R7, P0 ;  /* 0x0000000709037207 */ /* 0x000fe20000000000 */
[----:B------:R-:W-:Y:S06]  /*3620*/  @P1 BRA `(.L_x_12154) ;  /* 0xfffffffc00241947 */ /* 0x000fec000383ffff */
[----:B------:R-:W-:-:S07]  /*3630*/  IADD3 R18, PT, PT, R18, 0x1, RZ ;  /* 0x0000000112127810 */ /* 0x000fce0007ffe0ff */
.L_x_12153:
        /* <DEDUP_REMOVED lines=10> */
[----:B------:R-:W1:Y:S01]  /*36e0*/  LDS.64 R6, [R4] ;  /* 0x0000000004067984 */ /* 0x000e620000000a00 */
[----:B--2---:R-:W-:-:S05]  /*36f0*/  LEA R16, R13, R4, 0x3 ;  /* 0x000000040d107211 */ /* 0x004fca00078e18ff */
[----:B------:R-:W2:Y:S01]  /*3700*/  LDS.64 R8, [R16] ;  /* 0x0000000010087984 */ /* 0x000ea20000000a00 */
[----:B------:R-:W-:-:S05]  /*3710*/  IMAD R17, R13, 0x8, R16 ;  /* 0x000000080d117824 */ /* 0x000fca00078e0210 */
[----:B------:R-:W3:Y:S01]  /*3720*/  LDS.64 R10, [R17] ;  /* 0x00000000110a7984 */ /* 0x000ee20000000a00 */
[----:B------:R-:W-:-:S06]  /*3730*/  LEA R12, R13, R17, 0x3 ;  /* 0x000000110d0c7211 */ /* 0x000fcc00078e18ff */
[----:B------:R-:W4:Y:S01]  /*3740*/  LDS.64 R12, [R12] ;  /* 0x000000000c0c7984 */ /* 0x000f220000000a00 */
[----:B-1----:R-:W-:-:S04]  /*3750*/  ISETP.GT.U32.AND P0, PT, R2, R6, PT ;  /* 0x000000060200720c */ /* 0x002fc80003f04070 */
[----:B------:R-:W-:-:S04]  /*3760*/  ISETP.GT.U32.AND.EX P0, PT, R3, R7, PT, P0 ;  /* 0x000000070300720c */ /* 0x000fc80003f04100 */
[----:B------:R-:W-:Y:S02]  /*3770*/  SEL R19, R2, R6, P0 ;  /* 0x0000000602137207 */ /* 0x000fe40000000000 */
[----:B------:R-:W-:Y:S02]  /*3780*/  SEL R7, R3, R7, P0 ;  /* 0x0000000703077207 */ /* 0x000fe40000000000 */
[----:B--2---:R-:W-:-:S04]  /*3790*/  ISETP.GT.U32.AND P0, PT, R19, R8, PT ;  /* 0x000000081300720c */ /* 0x004fc80003f04070 */
[----:B------:R-:W-:-:S04]  /*37a0*/  ISETP.GT.U32.AND.EX P0, PT, R7, R9, PT, P0 ;  /* 0x000000090700720c */ /* 0x000fc80003f04100 */
        /* <DEDUP_REMOVED lines=9> */
[----:B------:R-:W-:-:S07]  /*3840*/  SEL R3, R11, R13, P0 ;  /* 0x0000000d0b037207 */ /* 0x000fce0000000000 */
.L_x_12156:
        /* <DEDUP_REMOVED lines=12> */
[----:B-1----:R-:W-:-:S04]  /*3910*/  ISETP.GT.U32.AND P0, PT, R2, R4, PT ;  /* 0x000000040200720c */ /* 0x002fc80003f04070 */
[----:B------:R-:W-:-:S04]  /*3920*/  ISETP.GT.U32.AND.EX P0, PT, R3, R5, PT, P0 ;  /* 0x000000050300720c */ /* 0x000fc80003f04100 */
[----:B------:R-:W-:Y:S02]  /*3930*/  SEL R9, R2, R4, P0 ;  /* 0x0000000402097207 */ /* 0x000fe40000000000 */
[----:B------:R-:W-:Y:S02]  /*3940*/  SEL R3, R3, R5, P0 ;  /* 0x0000000503037207 */ /* 0x000fe40000000000 */
[----:B--2---:R-:W-:-:S04]  /*3950*/  ISETP.GT.U32.AND P0, PT, R9, R6, PT ;  /* 0x000000060900720c */ /* 0x004fc80003f04070 */
[----:B------:R-:W-:-:S04]  /*3960*/  ISETP.GT.U32.AND.EX P0, PT, R3, R7, PT, P0 ;  /* 0x000000070300720c */ /* 0x000fc80003f04100 */
[----:B------:R-:W-:Y:S02]  /*3970*/  SEL R2, R9, R6, P0 ;  /* 0x0000000609027207 */ /* 0x000fe40000000000 */
[----:B------:R-:W-:-:S07]  /*3980*/  SEL R3, R3, R7, P0 ;  /* 0x0000000703037207 */ /* 0x000fce0000000000 */
.L_x_12157:
[----:B------:R-:W-:Y:S05]  /*3990*/  @P1 BRA `(.L_x_12155) ;  /* 0x00000000001c1947 */ /* 0x000fea0003800000 */
[----:B------:R-:W-:-:S04]  /*39a0*/  IMAD R5, R18, UR7, RZ ;  /* 0x0000000712057c24 */ /* 0x000fc8000f8e02ff */
[----:B------:R-:W-:-:S06]  /*39b0*/  IMAD R5, R5, 0x8, R0 ;  /* 0x0000000805057824 */ /* 0x000fcc00078e0200 */
[----:B------:R-:W1:Y:S02]  /*39c0*/  LDS.64 R4, [R5] ;  /* 0x0000000005047984 */ /* 0x000e640000000a00 */
[----:B-1----:R-:W-:-:S04]  /*39d0*/  ISETP.GT.U32.AND P0, PT, R2, R4, PT ;  /* 0x000000040200720c */ /* 0x002fc80003f04070 */
[----:B------:R-:W-:-:S04]  /*39e0*/  ISETP.GT.U32.AND.EX P0, PT, R3, R5, PT, P0 ;  /* 0x000000050300720c */ /* 0x000fc80003f04100 */
[----:B------:R-:W-:Y:S02]  /*39f0*/  SEL R2, R2, R4, P0 ;  /* 0x0000000402027207 */ /* 0x000fe40000000000 */
[----:B------:R-:W-:-:S07]  /*3a00*/  SEL R3, R3, R5, P0 ;  /* 0x0000000503037207 */ /* 0x000fce0000000000 */
.L_x_12155:
[----:B-1----:R1:W-:Y:S02]  /*3a10*/  STS.64 [R0], R2 ;  /* 0x0000000200007388 */ /* 0x0023e40000000a00 */
.L_x_12152:
        /* <DEDUP_REMOVED lines=9> */
        .weak           $__internal_258_$__cuda_sm20_div_s64
        .type           $__internal_258_$__cuda_sm20_div_s64,@function
        .size           $__internal_258_$__cuda_sm20_div_s64,($__internal_259_$__cuda_sm20_rem_s64 - $__internal_258_$__cuda_sm20_div_s64)
$__internal_258_$__cuda_sm20_div_s64:
        /* <DEDUP_REMOVED lines=82> */
[----:B------:R-:W-:Y:S06]  /*3fd0*/  RET.REL.NODEC R8 `(contiguous_max3_u64) ;  /* 0xffffffc008087950 */ /* 0x000fec0003c3ffff */
        .weak           $__internal_259_$__cuda_sm20_rem_s64
        .type           $__internal_259_$__cuda_sm20_rem_s64,@function
        .size           $__internal_259_$__cuda_sm20_rem_s64,(.L_x_32462 - $__internal_259_$__cuda_sm20_rem_s64)
$__internal_259_$__cuda_sm20_rem_s64:
        /* <DEDUP_REMOVED lines=66> */
[----:B------:R-:W-:Y:S06]  /*4400*/  RET.REL.NODEC R8 `(contiguous_max3_u64) ;  /* 0xffffffb808fc7950 */ /* 0x000fec0003c3ffff */
.L_x_12158:
        /* <DEDUP_REMOVED lines=15> */
.L_x_32462:


//--------------------- .text.contiguous_max22_u64 --------------------------
	.section	.text.contiguous_max22_u64,"ax",@progbits
	.align	128
        .global         contiguous_max22_u64
        .type           contiguous_max22_u64,@function
        .size           contiguous_max22_u64,(.L_x_33165 - contiguous_max22_u64)
        .other          contiguous_max22_u64,@"STO_CUDA_ENTRY STV_DEFAULT"
contiguous_max22_u64:
.text.contiguous_max22_u64:
        /* <DEDUP_REMOVED lines=33> */
[----:B--2---:R-:W-:-:S04]  /*0210*/  ISETP.GT.U32.AND P0, PT, R4, R6, PT ;  /* 0x000000060400720c */ /* 0x004fc80003f04070 */
[----:B------:R-:W-:-:S04]  /*0220*/  ISETP.GT.U32.AND.EX P0, PT, R5, R7, PT, P0 ;  /* 0x000000070500720c */ /* 0x000fc80003f04100 */
[----:B------:R-:W-:Y:S02]  /*0230*/  SEL R4, R4, R6, P0 ;  /* 0x0000000604047207 */ /* 0x000fe40000000000 */
[----:B------:R-:W-:-:S05]  /*0240*/  SEL R5, R5, R7, P0 ;  /* 0x0000000705057207 */ /* 0x000fca0000000000 */
[----:B------:R1:W-:Y:S01]  /*0250*/  STS.64 [R2], R4 ;  /* 0x0000000402007388 */ /* 0x0003e20000000a00 */
[----:B------:R-:W-:Y:S05]  /*0260*/  BRA `(.L_x_12161) ;  /* 0x0000000000307947 */ /* 0x000fea0003800000 */
.L_x_12160:
        /* <DEDUP_REMOVED lines=12> */
.L_x_12161:
[----:B------:R-:W-:Y:S05]  /*0330*/  BSYNC.RECONVERGENT B0 ;  /* 0x0000000000007941 */ /* 0x000fea0003800200 */
.L_x_12159:
[----:B------:R-:W-:Y:S01]  /*0340*/  BAR.SYNC.DEFER_BLOCKING 0x0 ;  /* 0x0000000000007b1d */ /* 0x000fe20000010000 */
[----:B------:R-:W-:-:S13]  /*0350*/  ISETP.GE.U32.AND P0, PT, R3, 0x42, PT ;  /* 0x000000420300780c */ /* 0x000fda0003f06070 */
[----:B------:R-:W-:Y:S05]  /*0360*/  @!P0 BRA `(.L_x_12162) ;  /* 0x0000000000448947 */ /* 0x000fea0003800000 */
.L_x_12165:
[----:B------:R-:W-:Y:S01]  /*0370*/  SHF.R.U32.HI R9, RZ, 0x1, R3 ;  /* 0x00000001ff097819 */ /* 0x000fe20000011603 */
[----:B------:R-:W-:Y:S03]  /*0380*/  BSSY.RECONVERGENT B0, `(.L_x_12163) ;  /* 0x000000b000007945 */ /* 0x000fe60003800200 */
[----:B------:R-:W-:-:S13]  /*0390*/  ISETP.GE.U32.AND P0, PT, R0, R9, PT ;  /* 0x000000090000720c */ /* 0x000fda0003f06070 */
[----:B--2---:R-:W-:Y:S05]  /*03a0*/  @P0 BRA `(.L_x_12164) ;  /* 0x0000000000200947 */ /* 0x004fea0003800000 */
[----:B0-----:R-:W-:Y:S01]  /*03b0*/  IMAD R6, R9, 0x8, R2 ;  /* 0x0000000809067824 */ /* 0x001fe200078e0202 */
[----:B-1----:R-:W-:Y:S05]  /*03c0*/  LDS.64 R4, [R2] ;  /* 0x0000000002047984 */ /* 0x002fea0000000a00 */
[----:B------:R-:W0:Y:S02]  /*03d0*/  LDS.64 R6, [R6] ;  /* 0x0000000006067984 */ /* 0x000e240000000a00 */
[----:B0-----:R-:W-:-:S04]  /*03e0*/  ISETP.GT.U32.AND P0, PT, R4, R6, PT ;  /* 0x000000060400720c */ /* 0x001fc80003f04070 */
[----:B------:R-:W-:-:S04]  /*03f0*/  ISETP.GT.U32.AND.EX P0, PT, R5, R7, PT, P0 ;  /* 0x000000070500720c */ /* 0x000fc80003f04100 */
[----:B------:R-:W-:Y:S02]  /*0400*/  SEL R4, R4, R6, P0 ;  /* 0x0000000604047207 */ /* 0x000fe40000000000 */
[----:B------:R-:W-:-:S05]  /*0410*/  SEL R5, R5, R7, P0 ;  /* 0x0000000705057207 */ /* 0x000fca0000000000 */
[----:B------:R2:W-:Y:S02]  /*0420*/  STS.64 [R2], R4 ;  /* 0x0000000402007388 */ /* 0x0005e40000000a00 */
.L_x_12164:
[----:B------:R-:W-:Y:S05]  /*0430*/  BSYNC.RECONVERGENT B0 ;  /* 0x0000000000007941 */ /* 0x000fea0003800200 */
.L_x_12163:
[----:B------:R-:W-:Y:S01]  /*0440*/  BAR.SYNC.DEFER_BLOCKING 0x0 ;  /* 0x0000000000007b1d */ /* 0x000fe20000010000 */
[----:B------:R-:W-:Y:S01]  /*0450*/  ISETP.GT.U32.AND P0, PT, R3, 0x83, PT ;  /* 0x000000830300780c */ /* 0x000fe20003f04070 */
[----:B------:R-:W-:-:S12]  /*0460*/  IMAD.MOV.U32 R3, RZ, RZ, R9 ;  /* 0x000000ffff037224 */ /* 0x000fd800078e0009 */
[----:B------:R-:W-:Y:S05]  /*0470*/  @P0 BRA `(.L_x_12165) ;  /* 0xfffffffc00bc0947 */ /* 0x000fea000383ffff */
.L_x_12162:
[----:B------:R-:W-:-:S13]  /*0480*/  ISETP.GT.U32.AND P0, PT, R0, 0x1f, PT ;  /* 0x0000001f0000780c */ /* 0x000fda0003f04070 */
[----:B------:R-:W-:Y:S05]  /*0490*/  @P0 EXIT ;  /* 0x000000000000094d */ /* 0x000fea0003800000 */
[----:B-12---:R-:W-:Y:S01]  /*04a0*/  LDS.64 R4, [R2] ;  /* 0x0000000002047984 */ /* 0x006fe20000000a00 */
[----:B------:R-:W-:-:S03]  /*04b0*/  ISETP.NE.AND P1, PT, R0, RZ, PT ;  /* 0x000000ff0000720c */ /* 0x000fc60003f25270 */
[----:B0-----:R-:W0:Y:S02]  /*04c0*/  LDS.64 R6, [R2+0x100] ;  /* 0x0001000002067984 */ /* 0x001e240000000a00 */
[----:B0-----:R-:W-:-:S04]  /*04d0*/  ISETP.GT.U32.AND P0, PT, R4, R6, PT ;  /* 0x000000060400720c */ /* 0x001fc80003f04070 */
[----:B------:R-:W-:-:S04]  /*04e0*/  ISETP.GT.U32.AND.EX P0, PT, R5, R7, PT, P0 ;  /* 0x000000070500720c */ /* 0x000fc80003f04100 */
[----:B------:R-:W-:Y:S02]  /*04f0*/  SEL R8, R4, R6, P0 ;  /* 0x0000000604087207 */ /* 0x000fe40000000000 */
[----:B------:R-:W-:-:S05]  /*0500*/  SEL R9, R5, R7, P0 ;  /* 0x0000000705097207 */ /* 0x000fca0000000000 */
[----:B------:R-:W-:Y:S04]  /*0510*/  STS.64 [R2], R8 ;  /* 0x0000000802007388 */ /* 0x000fe80000000a00 */
[----:B------:R-:W-:Y:S04]  /*0520*/  LDS.64 R4, [R2] ;  /* 0x0000000002047984 */ /* 0x000fe80000000a00 */
[----:B------:R-:W0:Y:S02]  /*0530*/  LDS.64 R6, [R2+0x80] ;  /* 0x0000800002067984 */ /* 0x000e240000000a00 */
        /* <DEDUP_REMOVED lines=51> */
.L_x_12166:
        /* <DEDUP_REMOVED lines=9> */
.L_x_33165:


//--------------------- .text.contiguous_max2_u64 --------------------------
	.section	.text.contiguous_max2_u64,"ax",@progbits
	.align	128
        .global         contiguous_max2_u64
        .type           contiguous_max2_u64,@function
        .size           contiguous_max2_u64,(.L_x_32464 - contiguous_max2_u64)
        .other          contiguous_max2_u64,@"STO_CUDA_ENTRY STV_DEFAULT"
contiguous_max2_u64:
.text.contiguous_max2_u64:
        /* <DEDUP_REMOVED lines=46> */
.L_x_12195:
        /* <DEDUP_REMOVED lines=32> */
.L_x_12172:
[----:B------:R-:W-:Y:S01]  /*04e0*/  MOV R26, R6 ;  /* 0x00000006001a7202 */ /* 0x000fe20000000f00 */
[----:B------:R-:W-:Y:S01]  /*04f0*/  IMAD.MOV.U32 R13, RZ, RZ, R7 ;  /* 0x000000ffff0d7224 */ /* 0x000fe200078e0007 */
[----:B------:R-:W-:Y:S01]  /*0500*/  MOV R14, R34 ;  /* 0x00000022000e7202 */ /* 0x000fe20000000f00 */
[----:B------:R-:W-:Y:S01]  /*0510*/  IMAD.MOV.U32 R11, RZ, RZ, R35 ;  /* 0x000000ffff0b7224 */ /* 0x000fe200078e0023 */
[----:B------:R-:W-:-:S07]  /*0520*/  MOV R12, 0x540 ;  /* 0x00000540000c7802 */ /* 0x000fce0000000f00 */
[----:B-1----:R-:W-:Y:S05]  /*0530*/  CALL.REL.NOINC `($__internal_260_$__cuda_sm20_div_s64) ;  /* 0x0000006400c47944 */ /* 0x002fea0003c00000 */
        /* <DEDUP_REMOVED lines=9> */
.L_x_12173:
[----:B------:R-:W-:Y:S05]  /*05d0*/  BSYNC.RECONVERGENT B1 ;  /* 0x0000000000017941 */ /* 0x000fea0003800200 */
.L_x_12171:
        /* <DEDUP_REMOVED lines=34> */
.L_x_12175:
[----:B------:R-:W-:Y:S01]  /*0800*/  IMAD.MOV.U32 R26, RZ, RZ, R20 ;  /* 0x000000ffff1a7224 */ /* 0x000fe200078e0014 */
[----:B------:R-:W-:Y:S01]  /*0810*/  MOV R13, R9 ;  /* 0x00000009000d7202 */ /* 0x000fe20000000f00 */
[----:B------:R-:W-:Y:S01]  /*0820*/  IMAD.MOV.U32 R14, RZ, RZ, R34 ;  /* 0x000000ffff0e7224 */ /* 0x000fe200078e0022 */
[----:B------:R-:W-:Y:S02]  /*0830*/  MOV R11, R35 ;  /* 0x00000023000b7202 */ /* 0x000fe40000000f00 */
[----:B------:R-:W-:-:S07]  /*0840*/  MOV R12, 0x860 ;  /* 0x00000860000c7802 */ /* 0x000fce0000000f00 */
[----:B------:R-:W-:Y:S05]  /*0850*/  CALL.REL.NOINC `($__internal_260_$__cuda_sm20_div_s64) ;  /* 0x0000006000fc7944 */ /* 0x000fea0003c00000 */
        /* <DEDUP_REMOVED lines=9> */
.L_x_12176:
[----:B------:R-:W-:Y:S05]  /*08f0*/  BSYNC.RECONVERGENT B1 ;  /* 0x0000000000017941 */ /* 0x000fea0003800200 */
.L_x_12174:
        /* <DEDUP_REMOVED lines=33> */
.L_x_12178:
[----:B------:R-:W-:Y:S01]  /*0b10*/  IMAD.MOV.U32 R26, RZ, RZ, R36 ;  /* 0x000000ffff1a7224 */ /* 0x000fe200078e0024 */
[----:B------:R-:W-:Y:S01]  /*0b20*/  MOV R13, R37 ;  /* 0x00000025000d7202 */ /* 0x000fe20000000f00 */
[----:B------:R-:W-:Y:S01]  /*0b30*/  IMAD.MOV.U32 R14, RZ, RZ, R20 ;  /* 0x000000ffff0e7224 */ /* 0x000fe200078e0014 */
[----:B------:R-:W-:Y:S02]  /*0b40*/  MOV R11, R21 ;  /* 0x00000015000b7202 */ /* 0x000fe40000000f00 */
[----:B------:R-:W-:-:S07]  /*0b50*/  MOV R12, 0xb70 ;  /* 0x00000b70000c7802 */ /* 0x000fce0000000f00 */
[----:B------:R-:W-:Y:S05]  /*0b60*/  CALL.REL.NOINC `($__internal_260_$__cuda_sm20_div_s64) ;  /* 0x0000006000387944 */ /* 0x000fea0003c00000 */
        /* <DEDUP_REMOVED lines=10> */
.L_x_12179:
[----:B------:R-:W-:Y:S05]  /*0c10*/  BSYNC.RECONVERGENT B1 ;  /* 0x0000000000017941 */ /* 0x000fea0003800200 */
.L_x_12177:
        /* <DEDUP_REMOVED lines=35> */
.L_x_12181:
[----:B------:R-:W-:Y:S01]  /*0e50*/  MOV R26, R34 ;  /* 0x00000022001a7202 */ /* 0x000fe20000000f00 */
[----:B------:R-:W-:Y:S01]  /*0e60*/  IMAD.MOV.U32 R13, RZ, RZ, R35 ;  /* 0x000000ffff0d7224 */ /* 0x000fe200078e0023 */
[----:B------:R-:W-:Y:S01]  /*0e70*/  MOV R14, R20 ;  /* 0x00000014000e7202 */ /* 0x000fe20000000f00 */
[----:B------:R-:W-:Y:S01]  /*0e80*/  IMAD.MOV.U32 R11, RZ, RZ, R21 ;  /* 0x000000ffff0b7224 */ /* 0x000fe200078e0015 */
[----:B------:R-:W-:-:S07]  /*0e90*/  MOV R12, 0xeb0 ;  /* 0x00000eb0000c7802 */ /* 0x000fce0000000f00 */
[----:B------:R-:W-:Y:S05]  /*0ea0*/  CALL.REL.NOINC `($__internal_260_$__cuda_sm20_div_s64) ;  /* 0x0000005c00687944 */ /* 0x000fea0003c00000 */
        /* <DEDUP_REMOVED lines=11> */
.L_x_12182:
[----:B------:R-:W-:Y:S05]  /*0f60*/  BSYNC.RECONVERGENT B1 ;  /* 0x0000000000017941 */ /* 0x000fea0003800200 */
.L_x_12180:
        /* <DEDUP_REMOVED lines=36> */
.L_x_12184:
        /* <DEDUP_REMOVED lines=16> */
.L_x_12185:
[----:B------:R-:W-:Y:S05]  /*12b0*/  BSYNC.RECONVERGENT B1 ;  /* 0x0000000000017941 */ /* 0x000fea0003800200 */
.L_x_12183:
        /* <DEDUP_REMOVED lines=35> */
.L_x_12187:
        /* <DEDUP_REMOVED lines=17> */
.L_x_12188:
[----:B------:R-:W-:Y:S05]  /*1600*/  BSYNC.RECONVERGENT B1 ;  /* 0x0000000000017941 */ /* 0x000fea0003800200 */
.L_x_12186:
        /* <DEDUP_REMOVED lines=35> */
.L_x_12190:
        /* <DEDUP_REMOVED lines=16> */
.L_x_12191:
[----:B------:R-:W-:Y:S05]  /*1940*/  BSYNC.RECONVERGENT B1 ;  /* 0x0000000000017941 */ /* 0x000fea0003800200 */
.L_x_12189:
        /* <DEDUP_REMOVED lines=35> */
.L_x_12193:
        /* <DEDUP_REMOVED lines=16> */
.L_x_12194:
[----:B------:R-:W-:Y:S05]  /*1c80*/  BSYNC.RECONVERGENT B1 ;  /* 0x0000000000017941 */ /* 0x000fea0003800200 */
.L_x_12192:
        /* <DEDUP_REMOVED lines=8> */
.L_x_12170:
        /* <DEDUP_REMOVED lines=36> */
.L_x_12198:
[----:B------:R-:W-:Y:S01]  /*1f50*/  MOV R26, R6 ;  /* 0x00000006001a7202 */ /* 0x000fe20000000f00 */
[----:B------:R-:W-:Y:S01]  /*1f60*/  IMAD.MOV.U32 R13, RZ, RZ, R7 ;  /* 0x000000ffff0d7224 */ /* 0x000fe200078e0007 */
[----:B------:R-:W-:Y:S01]  /*1f70*/  MOV R14, R16 ;  /* 0x00000010000e7202 */ /* 0x000fe20000000f00 */
[----:B------:R-:W-:Y:S01]  /*1f80*/  IMAD.MOV.U32 R11, RZ, RZ, R17 ;  /* 0x000000ffff0b7224 */ /* 0x000fe200078e0011 */
[----:B------:R-:W-:-:S07]  /*1f90*/  MOV R12, 0x1fb0 ;  /* 0x00001fb0000c7802 */ /* 0x000fce0000000f00 */
[----:B------:R-:W-:Y:S05]  /*1fa0*/  CALL.REL.NOINC `($__internal_260_$__cuda_sm20_div_s64) ;  /* 0x0000004c00287944 */ /* 0x000fea0003c00000 */
        /* <DEDUP_REMOVED lines=9> */
.L_x_12199:
[----:B------:R-:W-:Y:S05]  /*2040*/  BSYNC.RECONVERGENT B1 ;  /* 0x0000000000017941 */ /* 0x000fea0003800200 */
.L_x_12197:
        /* <DEDUP_REMOVED lines=34> */
.L_x_12201:
        /* <DEDUP_REMOVED lines=17> */
.L_x_12202:
[----:B------:R-:W-:Y:S05]  /*2380*/  BSYNC.RECONVERGENT B1 ;  /* 0x0000000000017941 */ /* 0x000fea0003800200 */
.L_x_12200:
        /* <DEDUP_REMOVED lines=36> */
.L_x_12204:
        /* <DEDUP_REMOVED lines=16> */
.L_x_12205:
[----:B------:R-:W-:Y:S05]  /*26d0*/  BSYNC.RECONVERGENT B1 ;  /* 0x0000000000017941 */ /* 0x000fea0003800200 */
.L_x_12203:
        /* <DEDUP_REMOVED lines=35> */
.L_x_12207:
[----:B------:R-:W-:Y:S01]  /*2910*/  MOV R26, R18 ;  /* 0x00000012001a7202 */ /* 0x000fe20000000f00 */
[----:B------:R-:W-:Y:S01]  /*2920*/  IMAD.MOV.U32 R13, RZ, RZ, R19 ;  /* 0x000000ffff0d7224 */ /* 0x000fe200078e0013 */
[----:B------:R-:W-:Y:S01]  /*2930*/  MOV R14, R16 ;  /* 0x00000010000e7202 */ /* 0x000fe20000000f00 */
[----:B------:R-:W-:Y:S01]  /*2940*/  IMAD.MOV.U32 R11, RZ, RZ, R17 ;  /* 0x000000ffff0b7224 */ /* 0x000fe200078e0011 */
[----:B------:R-:W-:-:S07]  /*2950*/  MOV R12, 0x2970 ;  /* 0x00002970000c7802 */ /* 0x000fce0000000f00 */
[----:B------:R-:W-:Y:S05]  /*2960*/  CALL.REL.NOINC `($__internal_260_$__cuda_sm20_div_s64) ;  /* 0x0000004000b87944 */ /* 0x000fea0003c00000 */
        /* <DEDUP_REMOVED lines=10> */
.L_x_12208:
[----:B------:R-:W-:Y:S05]  /*2a10*/  BSYNC.RECONVERGENT B1 ;  /* 0x0000000000017941 */ /* 0x000fea0003800200 */
.L_x_12206:
[----:B------:R-:W-:Y:S01]  /*2a20*/  MOV R36, R22 ;  /* 0x0000001600247202 */ /* 0x000fe20000000f00 */
[----:B------:R-:W-:Y:S02]  /*2a30*/  IMAD R11, R11, R38, RZ ;  /* 0x000000260b0b7224 */ /* 0x000fe400078e02ff */
[----:B------:R-:W-:Y:S02]  /*2a40*/  VIADD R8, R8, 0xfffffffe ;  /* 0xfffffffe08087836 */ /* 0x000fe40000000000 */
[----:B------:R-:W-:-:S04]  /*2a50*/  IMAD.WIDE.U32 R22, R38, R10, R36 ;  /* 0x0000000a26167225 */ /* 0x000fc800078e0024 */
[----:B------:R-:W-:-:S05]  /*2a60*/  IMAD R11, R39, R10, R11 ;  /* 0x0000000a270b7224 */ /* 0x000fca00078e020b */
[----:B------:R-:W-:-:S07]  /*2a70*/  IADD3 R23, PT, PT, R23, R11, RZ ;  /* 0x0000000b17177210 */ /* 0x000fce0007ffe0ff */
.L_x_12196:
        /* <DEDUP_REMOVED lines=30> */
.L_x_12210:
[----:B------:R-:W-:Y:S01]  /*2c60*/  MOV R18, R6 ;  /* 0x0000000600127202 */ /* 0x000fe20000000f00 */
[----:B------:R-:W-:Y:S01]  /*2c70*/  IMAD.MOV.U32 R19, RZ, RZ, R7 ;  /* 0x000000ffff137224 */ /* 0x000fe200078e0007 */
[----:B------:R-:W-:Y:S01]  /*2c80*/  MOV R24, R10 ;  /* 0x0000000a00187202 */ /* 0x000fe20000000f00 */
[----:B------:R-:W-:Y:S01]  /*2c90*/  IMAD.MOV.U32 R21, RZ, RZ, R11 ;  /* 0x000000ffff157224 */ /* 0x000fe200078e000b */
[----:B------:R-:W-:-:S07]  /*2ca0*/  MOV R26, 0x2cc0 ;  /* 0x00002cc0001a7802 */ /* 0x000fce0000000f00 */
[----:B------:R-:W-:Y:S05]  /*2cb0*/  CALL.REL.NOINC `($__internal_261_$__cuda_sm20_rem_s64) ;  /* 0x0000004400307944 */ /* 0x000fea0003c00000 */
.L_x_12211:
[----:B------:R-:W-:Y:S05]  /*2cc0*/  BSYNC.RECONVERGENT B1 ;  /* 0x0000000000017941 */ /* 0x000fea0003800200 */
.L_x_12209:
        /* <DEDUP_REMOVED lines=30> */
.L_x_12213:
[----:B------:R-:W-:Y:S01]  /*2eb0*/  MOV R24, R10 ;  /* 0x0000000a00187202 */ /* 0x000fe20000000f00 */
[----:B------:R-:W-:Y:S01]  /*2ec0*/  IMAD.MOV.U32 R21, RZ, RZ, R11 ;  /* 0x000000ffff157224 */ /* 0x000fe200078e000b */
[----:B------:R-:W-:Y:S01]  /*2ed0*/  MOV R18, R20 ;  /* 0x0000001400127202 */ /* 0x000fe20000000f00 */
[----:B------:R-:W-:Y:S01]  /*2ee0*/  IMAD.MOV.U32 R19, RZ, RZ, R9 ;  /* 0x000000ffff137224 */ /* 0x000fe200078e0009 */
[----:B------:R-:W-:-:S07]  /*2ef0*/  MOV R26, 0x2f10 ;  /* 0x00002f10001a7802 */ /* 0x000fce0000000f00 */
[----:B------:R-:W-:Y:S05]  /*2f00*/  CALL.REL.NOINC `($__internal_261_$__cuda_sm20_rem_s64) ;  /* 0x00000040009c7944 */ /* 0x000fea0003c00000 */
.L_x_12214:
[----:B------:R-:W-:Y:S05]  /*2f10*/  BSYNC.RECONVERGENT B1 ;  /* 0x0000000000017941 */ /* 0x000fea0003800200 */
.L_x_12212:
[----:B------:R-:W-:Y:S02]  /*2f20*/  IMAD R7, R7, R16, RZ ;  /* 0x0000001007077224 */ /* 0x000fe400078e02ff */
[----:B------:R-:W-:-:S04]  /*2f30*/  IMAD.WIDE.U32 R22, R16, R6, R22 ;  /* 0x0000000610167225 */ /* 0x000fc800078e0016 */
[----:B------:R-:W-:-:S05]  /*2f40*/  IMAD R7, R17, R6, R7 ;  /* 0x0000000611077224 */ /* 0x000fca00078e0207 */
[----:B------:R-:W-:-:S07]  /*2f50*/  IADD3 R23, PT, PT, R23, R7, RZ ;  /* 0x0000000717177210 */ /* 0x000fce0007ffe0ff */
.L_x_12169:
[----:B------:R-:W0:Y:S02]  /*2f60*/  LDCU.64 UR4, c[0x0][0x388] ;  /* 0x00007100ff0477ac */ /* 0x000e240008000a00 */
[----:B0-----:R-:W-:Y:S02]  /*2f70*/  LEA R6, P1, R22, UR4, 0x3 ;  /* 0x0000000416067c11 */ /* 0x001fe4000f8218ff */
[----:B------:R-:W-:Y:S02]  /*2f80*/  LEA R8, P0, R4, UR4, 0x3 ;  /* 0x0000000404087c11 */ /* 0x000fe4000f8018ff */
[----:B------:R-:W-:Y:S02]  /*2f90*/  LEA.HI.X R7, R22, UR5, R23, 0x3, P1 ;  /* 0x0000000516077c11 */ /* 0x000fe400088f1c17 */
[----:B------:R-:W-:-:S04]  /*2fa0*/  LEA.HI.X R9, R4, UR5, R5, 0x3, P0 ;  /* 0x0000000504097c11 */ /* 0x000fc800080f1c05 */
        /* <DEDUP_REMOVED lines=8> */
.L_x_12168:
        /* <DEDUP_REMOVED lines=18> */
.L_x_12242:
        /* <DEDUP_REMOVED lines=30> */
.L_x_12219:
        /* <DEDUP_REMOVED lines=15> */
.L_x_12220:
[----:B------:R-:W-:Y:S05]  /*3420*/  BSYNC.RECONVERGENT B1 ;  /* 0x0000000000017941 */ /* 0x000fea0003800200 */
.L_x_12218:
        /* <DEDUP_REMOVED lines=39> */
.L_x_12222:
        /* <DEDUP_REMOVED lines=17> */
.L_x_12223:
[----:B------:R-:W-:Y:S05]  /*37b0*/  BSYNC.RECONVERGENT B1 ;  /* 0x0000000000017941 */ /* 0x000fea0003800200 */
.L_x_12221:
        /* <DEDUP_REMOVED lines=37> */
.L_x_12225:
        /* <DEDUP_REMOVED lines=17> */
.L_x_12226:
[----:B------:R-:W-:Y:S05]  /*3b20*/  BSYNC.RECONVERGENT B1 ;  /* 0x0000000000017941 */ /* 0x000fea0003800200 */
.L_x_12224:
        /* <DEDUP_REMOVED lines=38> */
.L_x_12228:
[----:B------:R-:W-:Y:S01]  /*3d90*/  IMAD.MOV.U32 R26, RZ, RZ, R20 ;  /* 0x000000ffff1a7224 */ /* 0x000fe200078e0014 */
[----:B------:R-:W-:Y:S01]  /*3da0*/  MOV R13, R21 ;  /* 0x00000015000d7202 */ /* 0x000fe20000000f00 */
[----:B------:R-:W-:Y:S01]  /*3db0*/  IMAD.MOV.U32 R14, RZ, RZ, R36 ;  /* 0x000000ffff0e7224 */ /* 0x000fe200078e0024 */
[----:B------:R-:W-:Y:S02]  /*3dc0*/  MOV R11, R37 ;  /* 0x00000025000b7202 */ /* 0x000fe40000000f00 */
[----:B------:R-:W-:-:S07]  /*3dd0*/  MOV R12, 0x3df0 ;  /* 0x00003df0000c7802 */ /* 0x000fce0000000f00 */
[----:B-1----:R-:W-:Y:S05]  /*3de0*/  CALL.REL.NOINC `($__internal_260_$__cuda_sm20_div_s64) ;  /* 0x0000002c00987944 */ /* 0x002fea0003c00000 */
        /* <DEDUP_REMOVED lines=11> */
.L_x_12229:
[----:B------:R-:W-:Y:S05]  /*3ea0*/  BSYNC.RECONVERGENT B1 ;  /* 0x0000000000017941 */ /* 0x000fea0003800200 */
.L_x_12227:
        /* <DEDUP_REMOVED lines=38> */
.L_x_12231:
        /* <DEDUP_REMOVED lines=17> */
.L_x_12232:
[----:B------:R-:W-:Y:S05]  /*4220*/  BSYNC.RECONVERGENT B1 ;  /* 0x0000000000017941 */ /* 0x000fea0003800200 */
.L_x_12230:
        /* <DEDUP_REMOVED lines=40> */
.L_x_12234:
        /* <DEDUP_REMOVED lines=17> */
.L_x_12235:
[----:B------:R-:W-:Y:S05]  /*45c0*/  BSYNC.RECONVERGENT B1 ;  /* 0x0000000000017941 */ /* 0x000fea0003800200 */
.L_x_12233:
        /* <DEDUP_REMOVED lines=40> */
.L_x_12237:
        /* <DEDUP_REMOVED lines=17> */
.L_x_12238:
[----:B------:R-:W-:Y:S05]  /*4960*/  BSYNC.RECONVERGENT B1 ;  /* 0x0000000000017941 */ /* 0x000fea0003800200 */
.L_x_12236:
        /* <DEDUP_REMOVED lines=38> */
.L_x_12240:
        /* <DEDUP_REMOVED lines=17> */
.L_x_12241:
[----:B------:R-:W-:Y:S05]  /*4ce0*/  BSYNC.RECONVERGENT B1 ;  /* 0x0000000000017941 */ /* 0x000fea0003800200 */
.L_x_12239:
        /* <DEDUP_REMOVED lines=15> */
.L_x_12217:
        /* <DEDUP_REMOVED lines=37> */
.L_x_12245:
[----:B------:R-:W-:Y:S01]  /*5030*/  IMAD.MOV.U32 R26, RZ, RZ, R18 ;  /* 0x000000ffff1a7224 */ /* 0x000fe200078e0012 */
[----:B------:R-:W-:Y:S01]  /*5040*/  MOV R13, R19 ;  /* 0x00000013000d7202 */ /* 0x000fe20000000f00 */
[----:B------:R-:W-:Y:S01]  /*5050*/  IMAD.MOV.U32 R14, RZ, RZ, R6 ;  /* 0x000000ffff0e7224 */ /* 0x000fe200078e0006 */
[----:B------:R-:W-:Y:S02]  /*5060*/  MOV R11, R7 ;  /* 0x00000007000b7202 */ /* 0x000fe40000000f00 */
[----:B------:R-:W-:-:S07]  /*5070*/  MOV R12, 0x5090 ;  /* 0x00005090000c7802 */ /* 0x000fce0000000f00 */
[----:B------:R-:W-:Y:S05]  /*5080*/  CALL.REL.NOINC `($__internal_260_$__cuda_sm20_div_s64) ;  /* 0x0000001800f07944 */ /* 0x000fea0003c00000 */
        /* <DEDUP_REMOVED lines=9> */
.L_x_12246:
[----:B------:R-:W-:Y:S05]  /*5120*/  BSYNC.RECONVERGENT B1 ;  /* 0x0000000000017941 */ /* 0x000fea0003800200 */
.L_x_12244:
        /* <DEDUP_REMOVED lines=39> */
.L_x_12248:
        /* <DEDUP_REMOVED lines=17> */
.L_x_12249:
[----:B------:R-:W-:Y:S05]  /*54b0*/  BSYNC.RECONVERGENT B1 ;  /* 0x0000000000017941 */ /* 0x000fea0003800200 */
.L_x_12247:
        /* <DEDUP_REMOVED lines=40> */
.L_x_12251:
        /* <DEDUP_REMOVED lines=17> */
.L_x_12252:
[----:B------:R-:W-:Y:S05]  /*5850*/  BSYNC.RECONVERGENT B1 ;  /* 0x0000000000017941 */ /* 0x000fea0003800200 */
.L_x_12250:
        /* <DEDUP_REMOVED lines=40> */
.L_x_12254:
        /* <DEDUP_REMOVED lines=17> */
.L_x_12255:
[----:B------:R-:W-:Y:S05]  /*5bf0*/  BSYNC.RECONVERGENT B1 ;  /* 0x0000000000017941 */ /* 0x000fea0003800200 */
.L_x_12253:
        /* <DEDUP_REMOVED lines=11> */
.L_x_12243:
        /* <DEDUP_REMOVED lines=35> */
.L_x_12258:
[----:B------:R-:W-:Y:S01]  /*5ee0*/  IMAD.MOV.U32 R26, RZ, RZ, R18 ;  /* 0x000000ffff1a7224 */ /* 0x000fe200078e0012 */
[----:B------:R-:W-:Y:S01]  /*5ef0*/  MOV R13, R19 ;  /* 0x00000013000d7202 */ /* 0x000fe20000000f00 */
[----:B------:R-:W-:Y:S01]  /*5f00*/  IMAD.MOV.U32 R11, RZ, RZ, R5 ;  /* 0x000000ffff0b7224 */ /* 0x000fe200078e0005 */
[----:B------:R-:W-:Y:S02]  /*5f10*/  MOV R14, R4 ;  /* 0x00000004000e7202 */ /* 0x000fe40000000f00 */
[----:B------:R-:W-:-:S07]  /*5f20*/  MOV R12, 0x5f40 ;  /* 0x00005f40000c7802 */ /* 0x000fce0000000f00 */
[----:B------:R-:W-:Y:S05]  /*5f30*/  CALL.REL.NOINC `($__internal_260_$__cuda_sm20_div_s64) ;  /* 0x0000000c00447944 */ /* 0x000fea0003c00000 */
        /* <DEDUP_REMOVED lines=8> */
.L_x_12259:
[----:B------:R-:W-:Y:S05]  /*5fc0*/  BSYNC.RECONVERGENT B1 ;  /* 0x0000000000017941 */ /* 0x000fea0003800200 */
.L_x_12257:
        /* <DEDUP_REMOVED lines=39> */
.L_x_12261:
        /* <DEDUP_REMOVED lines=17> */
.L_x_12262:
[----:B------:R-:W-:Y:S05]  /*6350*/  BSYNC.RECONVERGENT B1 ;  /* 0x0000000000017941 */ /* 0x000fea0003800200 */
.L_x_12260:
        /* <DEDUP_REMOVED lines=11> */
.L_x_12256:
        /* <DEDUP_REMOVED lines=31> */
.L_x_12264:
[----:B------:R-:W-:Y:S02]  /*6600*/  MOV R24, R20 ;  /* 0x0000001400187202 */ /* 0x000fe40000000f00 */
[----:B------:R-:W-:-:S07]  /*6610*/  MOV R26, 0x6630 ;  /* 0x00006630001a7802 */ /* 0x000fce0000000f00 */
[----:B------:R-:W-:Y:S05]  /*6620*/  CALL.REL.NOINC `($__internal_261_$__cuda_sm20_rem_s64) ;  /* 0x0000000800d47944 */ /* 0x000fea0003c00000 */
[----:B------:R-:W-:Y:S01]  /*6630*/  MOV R4, R6 ;  /* 0x0000000600047202 */ /* 0x000fe20000000f00 */
[----:B------:R-:W-:-:S07]  /*6640*/  IMAD.MOV.U32 R5, RZ, RZ, R7 ;  /* 0x000000ffff057224 */ /* 0x000fce00078e0007 */
.L_x_12265:
[----:B------:R-:W-:Y:S05]  /*6650*/  BSYNC.RECONVERGENT B1 ;  /* 0x0000000000017941 */ /* 0x000fea0003800200 */
.L_x_12263:
        /* <DEDUP_REMOVED lines=9> */
.L_x_12216:
[----:B------:R-:W2:Y:S04]  /*66f0*/  LDG.E.64 R4, desc[UR12][R8.64] ;  /* 0x0000000c08047981 */ /* 0x000ea8000c1e1b00 */
[----:B--2---:R1:W-:Y:S02]  /*6700*/  STS.64 [R3], R4 ;  /* 0x0000000403007388 */ /* 0x0043e40000000a00 */
.L_x_12215:
[----:B------:R-:W-:Y:S05]  /*6710*/  BSYNC.RECONVERGENT B0 ;  /* 0x0000000000007941 */ /* 0x000fea0003800200 */
.L_x_12167:
[----:B------:R-:W-:Y:S01]  /*6720*/  BAR.SYNC.DEFER_BLOCKING 0x0 ;  /* 0x0000000000007b1d */ /* 0x000fe20000010000 */
[----:B------:R-:W-:-:S13]  /*6730*/  ISETP.GE.U32.AND P0, PT, R2, 0x42, PT ;  /* 0x000000420200780c */ /* 0x000fda0003f06070 */
[----:B------:R-:W-:Y:S05]  /*6740*/  @!P0 BRA `(.L_x_12266) ;  /* 0x0000000000448947 */ /* 0x000fea0003800000 */
.L_x_12269:
[----:B------:R-:W-:Y:S01]  /*6750*/  SHF.R.U32.HI R8, RZ, 0x1, R2 ;  /* 0x00000001ff087819 */ /* 0x000fe20000011602 */
[----:B------:R-:W-:Y:S03]  /*6760*/  BSSY.RECONVERGENT B0, `(.L_x_12267) ;  /* 0x000000b000007945 */ /* 0x000fe60003800200 */
[----:B------:R-:W-:-:S13]  /*6770*/  ISETP.GE.U32.AND P0, PT, R0, R8, PT ;  /* 0x000000080000720c */ /* 0x000fda0003f06070 */
[----:B--2---:R-:W-:Y:S05]  /*6780*/  @P0 BRA `(.L_x_12268) ;  /* 0x0000000000200947 */ /* 0x004fea0003800000 */
[----:B------:R-:W-:Y:S01]  /*6790*/  LEA R6, R8, R3, 0x3 ;  /* 0x0000000308067211 */ /* 0x000fe200078e18ff */
[----:B01----:R-:W-:Y:S05]  /*67a0*/  LDS.64 R4, [R3] ;  /* 0x0000000003047984 */ /* 0x003fea0000000a00 */
[----:B------:R-:W0:Y:S02]  /*67b0*/  LDS.64 R6, [R6] ;  /* 0x0000000006067984 */ /* 0x000e240000000a00 */
[----:B0-----:R-:W-:-:S04]  /*67c0*/  ISETP.GT.U32.AND P0, PT, R4, R6, PT ;  /* 0x000000060400720c */ /* 0x001fc80003f04070 */
[----:B------:R-:W-:-:S04]  /*67d0*/  ISETP.GT.U32.AND.EX P0, PT, R5, R7, PT, P0 ;  /* 0x000000070500720c */ /* 0x000fc80003f04100 */
[----:B------:R-:W-:Y:S02]  /*67e0*/  SEL R4, R4, R6, P0 ;  /* 0x0000000604047207 */ /* 0x000fe40000000000 */
[----:B------:R-:W-:-:S05]  /*67f0*/  SEL R5, R5, R7, P0 ;  /* 0x0000000705057207 */ /* 0x000fca0000000000 */
[----:B------:R2:W-:Y:S02]  /*6800*/  STS.64 [R3], R4 ;  /* 0x0000000403007388 */ /* 0x0005e40000000a00 */
.L_x_12268:
[----:B------:R-:W-:Y:S05]  /*6810*/  BSYNC.RECONVERGENT B0 ;  /* 0x0000000000007941 */ /* 0x000fea0003800200 */
.L_x_12267:
[----:B------:R-:W-:Y:S01]  /*6820*/  BAR.SYNC.DEFER_BLOCKING 0x0 ;  /* 0x0000000000007b1d */ /* 0x000fe20000010000 */
[----:B------:R-:W-:Y:S01]  /*6830*/  ISETP.GT.U32.AND P0, PT, R2, 0x83, PT ;  /* 0x000000830200780c */ /* 0x000fe20003f04070 */
[----:B------:R-:W-:-:S12]  /*6840*/  IMAD.MOV.U32 R2, RZ, RZ, R8 ;  /* 0x000000ffff027224 */ /* 0x000fd800078e0008 */
[----:B------:R-:W-:Y:S05]  /*6850*/  @P0 BRA `(.L_x_12269) ;  /* 0xfffffffc00bc0947 */ /* 0x000fea000383ffff */
.L_x_12266:
[----:B------:R-:W-:-:S13]  /*6860*/  ISETP.GT.U32.AND P0, PT, R0, 0x1f, PT ;  /* 0x0000001f0000780c */ /* 0x000fda0003f04070 */
[----:B------:R-:W-:Y:S05]  /*6870*/  @P0 EXIT ;  /* 0x000000000000094d */ /* 0x000fea0003800000 */
[----:B012---:R-:W-:Y:S01]  /*6880*/  LDS.64 R4, [R3] ;  /* 0x0000000003047984 */ /* 0x007fe20000000a00 */
[----:B------:R-:W-:-:S03]  /*6890*/  ISETP.NE.AND P1, PT, R0, RZ, PT ;  /* 0x000000ff0000720c */ /* 0x000fc60003f25270 */
        /* <DEDUP_REMOVED lines=59> */
        .weak           $__internal_260_$__cuda_sm20_div_s64
        .type           $__internal_260_$__cuda_sm20_div_s64,@function
        .size           $__internal_260_$__cuda_sm20_div_s64,($__internal_261_$__cuda_sm20_rem_s64 - $__internal_260_$__cuda_sm20_div_s64)
$__internal_260_$__cuda_sm20_div_s64:
        /* <DEDUP_REMOVED lines=82> */
[----:B------:R-:W-:Y:S06]  /*7170*/  RET.REL.NODEC R12 `(contiguous_max2_u64) ;  /* 0xffffff8c0ca07950 */ /* 0x000fec0003c3ffff */
        .weak           $__internal_261_$__cuda_sm20_rem_s64
        .type           $__internal_261_$__cuda_sm20_rem_s64,@function
        .size           $__internal_261_$__cuda_sm20_rem_s64,(.L_x_32464 - $__internal_261_$__cuda_sm20_rem_s64)
$__internal_261_$__cuda_sm20_rem_s64:
        /* <DEDUP_REMOVED lines=76> */
[----:B------:R-:W-:Y:S06]  /*7640*/  RET.REL.NODEC R26 `(contiguous_max2_u64) ;  /* 0xffffff881a6c7950 */ /* 0x000fec0003c3ffff */
.L_x_12270:
        /* <DEDUP_REMOVED lines=11> */
.L_x_32464:


//--------------------- .text.uncontiguous_max_u64 --------------------------
	.section	.text.uncontiguous_max_u64,"ax",@progbits
	.align	128
        .global         uncontiguous_max_u64
        .type           uncontiguous_max_u64,@function
        .size           uncontiguous_max_u64,(.L_x_32466 - uncontiguous_max_u64)
        .other          uncontiguous_max_u64,@"STO_CUDA_ENTRY STV_DEFAULT"
uncontiguous_max_u64:
.text.uncontiguous_max_u64:
        /* <DEDUP_REMOVED lines=41> */
.L_x_12299:
        /* <DEDUP_REMOVED lines=33> */
.L_x_12276:
[----:B------:R-:W-:Y:S01]  /*04a0*/  IMAD.MOV.U32 R29, RZ, RZ, R14 ;  /* 0x000000ffff1d7224 */ /* 0x000fe200078e000e */
[----:B------:R-:W-:Y:S01]  /*04b0*/  MOV R26, R15 ;  /* 0x0000000f001a7202 */ /* 0x000fe20000000f00 */
[----:B------:R-:W-:Y:S01]  /*04c0*/  IMAD.MOV.U32 R13, RZ, RZ, R16 ;  /* 0x000000ffff0d7224 */ /* 0x000fe200078e0010 */
[----:B------:R-:W-:Y:S02]  /*04d0*/  MOV R12, R17 ;  /* 0x00000011000c7202 */ /* 0x000fe40000000f00 */
[----:B------:R-:W-:-:S07]  /*04e0*/  MOV R11, 0x500 ;  /* 0x00000500000b7802 */ /* 0x000fce0000000f00 */
[----:B------:R-:W-:Y:S05]  /*04f0*/  CALL.REL.NOINC `($__internal_262_$__cuda_sm20_div_s64) ;  /* 0x00000068003c7944 */ /* 0x000fea0003c00000 */
        /* <DEDUP_REMOVED lines=9> */
.L_x_12277:
[----:B------:R-:W-:Y:S05]  /*0590*/  BSYNC.RECONVERGENT B1 ;  /* 0x0000000000017941 */ /* 0x000fea0003800200 */
.L_x_12275:
        /* <DEDUP_REMOVED lines=36> */
.L_x_12279:
[----:B------:R-:W-:Y:S01]  /*07e0*/  IMAD.MOV.U32 R29, RZ, RZ, R7 ;  /* 0x000000ffff1d7224 */ /* 0x000fe200078e0007 */
[----:B------:R-:W-:Y:S01]  /*07f0*/  MOV R26, R8 ;  /* 0x00000008001a7202 */ /* 0x000fe20000000f00 */
[----:B------:R-:W-:Y:S01]  /*0800*/  IMAD.MOV.U32 R13, RZ, RZ, R16 ;  /* 0x000000ffff0d7224 */ /* 0x000fe200078e0010 */
[----:B------:R-:W-:Y:S02]  /*0810*/  MOV R12, R17 ;  /* 0x00000011000c7202 */ /* 0x000fe40000000f00 */
[----:B------:R-:W-:-:S07]  /*0820*/  MOV R11, 0x840 ;  /* 0x00000840000b7802 */ /* 0x000fce0000000f00 */
[----:B------:R-:W-:Y:S05]  /*0830*/  CALL.REL.NOINC `($__internal_262_$__cuda_sm20_div_s64) ;  /* 0x00000064006c7944 */ /* 0x000fea0003c00000 */
        /* <DEDUP_REMOVED lines=10> */
.L_x_12280:
[----:B------:R-:W-:Y:S05]  /*08e0*/  BSYNC.RECONVERGENT B1 ;  /* 0x0000000000017941 */ /* 0x000fea0003800200 */
.L_x_12278:
        /* <DEDUP_REMOVED lines=37> */
.L_x_12282:
[----:B------:R-:W-:Y:S01]  /*0b40*/  MOV R29, R14 ;  /* 0x0000000e001d7202 */ /* 0x000fe20000000f00 */
[----:B------:R-:W-:Y:S01]  /*0b50*/  IMAD.MOV.U32 R26, RZ, RZ, R15 ;  /* 0x000000ffff1a7224 */ /* 0x000fe200078e000f */
[----:B------:R-:W-:Y:S01]  /*0b60*/  MOV R13, R16 ;  /* 0x00000010000d7202 */ /* 0x000fe20000000f00 */
[----:B------:R-:W-:Y:S01]  /*0b70*/  IMAD.MOV.U32 R12, RZ, RZ, R17 ;  /* 0x000000ffff0c7224 */ /* 0x000fe200078e0011 */
[----:B------:R-:W-:-:S07]  /*0b80*/  MOV R11, 0xba0 ;  /* 0x00000ba0000b7802 */ /* 0x000fce0000000f00 */
[----:B------:R-:W-:Y:S05]  /*0b90*/  CALL.REL.NOINC `($__internal_262_$__cuda_sm20_div_s64) ;  /* 0x0000006000947944 */ /* 0x000fea0003c00000 */
        /* <DEDUP_REMOVED lines=10> */
.L_x_12283:
[----:B------:R-:W-:Y:S05]  /*0c40*/  BSYNC.RECONVERGENT B1 ;  /* 0x0000000000017941 */ /* 0x000fea0003800200 */
.L_x_12281:
        /* <DEDUP_REMOVED lines=34> */
.L_x_12285:
        /* <DEDUP_REMOVED lines=16> */
.L_x_12286:
[----:B------:R-:W-:Y:S05]  /*0f70*/  BSYNC.RECONVERGENT B1 ;  /* 0x0000000000017941 */ /* 0x000fea0003800200 */
.L_x_12284:
        /* <DEDUP_REMOVED lines=37> */
.L_x_12288:
        /* <DEDUP_REMOVED lines=17> */
.L_x_12289:
[----:B------:R-:W-:Y:S05]  /*12e0*/  BSYNC.RECONVERGENT B1 ;  /* 0x0000000000017941 */ /* 0x000fea0003800200 */
.L_x_12287:
        /* <DEDUP_REMOVED lines=35> */
.L_x_12291:
        /* <DEDUP_REMOVED lines=16> */
.L_x_12292:
[----:B------:R-:W-:Y:S05]  /*1620*/  BSYNC.RECONVERGENT B1 ;  /* 0x0000000000017941 */ /* 0x000fea0003800200 */
.L_x_12290:
        /* <DEDUP_REMOVED lines=36> */
.L_x_12294:
[----:B------:R-:W-:Y:S01]  /*1870*/  MOV R29, R14 ;  /* 0x0000000e001d7202 */ /* 0x000fe20000000f00 */
[----:B------:R-:W-:Y:S01]  /*1880*/  IMAD.MOV.U32 R26, RZ, RZ, R15 ;  /* 0x000000ffff1a7224 */ /* 0x000fe200078e000f */
[----:B------:R-:W-:Y:S01]  /*1890*/  MOV R13, R16 ;  /* 0x00000010000d7202 */ /* 0x000fe20000000f00 */
[----:B------:R-:W-:Y:S01]  /*18a0*/  IMAD.MOV.U32 R12, RZ, RZ, R17 ;  /* 0x000000ffff0c7224 */ /* 0x000fe200078e0011 */
[----:B------:R-:W-:-:S07]  /*18b0*/  MOV R11, 0x18d0 ;  /* 0x000018d0000b7802 */ /* 0x000fce0000000f00 */
[----:B------:R-:W-:Y:S05]  /*18c0*/  CALL.REL.NOINC `($__internal_262_$__cuda_sm20_div_s64) ;  /* 0x0000005400487944 */ /* 0x000fea0003c00000 */
        /* <DEDUP_REMOVED lines=11> */
.L_x_12295:
[----:B------:R-:W-:Y:S05]  /*1980*/  BSYNC.RECONVERGENT B1 ;  /* 0x0000000000017941 */ /* 0x000fea0003800200 */
.L_x_12293:
        /* <DEDUP_REMOVED lines=36> */
.L_x_12297:
        /* <DEDUP_REMOVED lines=17> */
.L_x_12298:
[----:B------:R-:W-:Y:S05]  /*1ce0*/  BSYNC.RECONVERGENT B1 ;  /* 0x0000000000017941 */ /* 0x000fea0003800200 */
.L_x_12296:
        /* <DEDUP_REMOVED lines=10> */
.L_x_12274:
        /* <DEDUP_REMOVED lines=36> */
.L_x_12302:
[----:B------:R-:W-:Y:S01]  /*1fd0*/  MOV R29, R14 ;  /* 0x0000000e001d7202 */ /* 0x000fe20000000f00 */
[----:B------:R-:W-:Y:S01]  /*1fe0*/  IMAD.MOV.U32 R26, RZ, RZ, R15 ;  /* 0x000000ffff1a7224 */ /* 0x000fe200078e000f */
[----:B------:R-:W-:Y:S01]  /*1ff0*/  MOV R13, R16 ;  /* 0x00000010000d7202 */ /* 0x000fe20000000f00 */
[----:B------:R-:W-:Y:S01]  /*2000*/  IMAD.MOV.U32 R12, RZ, RZ, R17 ;  /* 0x000000ffff0c7224 */ /* 0x000fe200078e0011 */
[----:B------:R-:W-:-:S07]  /*2010*/  MOV R11, 0x2030 ;  /* 0x00002030000b7802 */ /* 0x000fce0000000f00 */
[----:B------:R-:W-:Y:S05]  /*2020*/  CALL.REL.NOINC `($__internal_262_$__cuda_sm20_div_s64) ;  /* 0x0000004c00707944 */ /* 0x000fea0003c00000 */
        /* <DEDUP_REMOVED lines=9> */
.L_x_12303:
[----:B------:R-:W-:Y:S05]  /*20c0*/  BSYNC.RECONVERGENT B1 ;  /* 0x0000000000017941 */ /* 0x000fea0003800200 */
.L_x_12301:
        /* <DEDUP_REMOVED lines=36> */
.L_x_12305:
        /* <DEDUP_REMOVED lines=17> */
.L_x_12306:
[----:B------:R-:W-:Y:S05]  /*2420*/  BSYNC.RECONVERGENT B1 ;  /* 0x0000000000017941 */ /* 0x000fea0003800200 */
.L_x_12304:
        /* <DEDUP_REMOVED lines=38> */
.L_x_12308:
        /* <DEDUP_REMOVED lines=16> */
.L_x_12309:
[----:B------:R-:W-:Y:S05]  /*2790*/  BSYNC.RECONVERGENT B1 ;  /* 0x0000000000017941 */ /* 0x000fea0003800200 */
.L_x_12307:
        /* <DEDUP_REMOVED lines=36> */
.L_x_12311:
        /* <DEDUP_REMOVED lines=16> */
.L_x_12312:
[----:B------:R-:W-:Y:S05]  /*2ae0*/  BSYNC.RECONVERGENT B1 ;  /* 0x0000000000017941 */ /* 0x000fea0003800200 */
.L_x_12310:
[----:B------:R-:W-:Y:S01]  /*2af0*/  IMAD R5, R5, R38, RZ ;  /* 0x0000002605057224 */ /* 0x000fe200078e02ff */
[----:B------:R-:W-:Y:S01]  /*2b00*/  IADD3 R9, PT, PT, R9, -0x2, RZ ;  /* 0xfffffffe09097810 */ /* 0x000fe20007ffe0ff */
[----:B------:R-:W-:Y:S02]  /*2b10*/  IMAD.MOV.U32 R34, RZ, RZ, R20 ;  /* 0x000000ffff227224 */ /* 0x000fe400078e0014 */
[-C--:B------:R-:W-:Y:S02]  /*2b20*/  IMAD R5, R39, R10.reuse, R5 ;  /* 0x0000000a27057224 */ /* 0x080fe400078e0205 */
[----:B------:R-:W-:-:S04]  /*2b30*/  IMAD.WIDE.U32 R34, R38, R10, R34 ;  /* 0x0000000a26227225 */ /* 0x000fc800078e0022 */
[----:B------:R-:W-:Y:S01]  /*2b40*/  IMAD.IADD R6, R35, 0x1, R5 ;  /* 0x0000000123067824 */ /* 0x000fe200078e0205 */
[----:B------:R-:W-:-:S07]  /*2b50*/  MOV R5, R34 ;  /* 0x0000002200057202 */ /* 0x000fce0000000f00 */
.L_x_12300:
        /* <DEDUP_REMOVED lines=31> */
.L_x_12314:
[----:B------:R-:W-:Y:S01]  /*2d50*/  IMAD.MOV.U32 R20, RZ, RZ, R14 ;  /* 0x000000ffff147224 */ /* 0x000fe200078e000e */
[----:B------:R-:W-:Y:S01]  /*2d60*/  MOV R24, R15 ;  /* 0x0000000f00187202 */ /* 0x000fe20000000f00 */
[----:B------:R-:W-:Y:S01]  /*2d70*/  IMAD.MOV.U32 R21, RZ, RZ, R16 ;  /* 0x000000ffff157224 */ /* 0x000fe200078e0010 */
[----:B------:R-:W-:Y:S02]  /*2d80*/  MOV R22, R17 ;  /* 0x0000001100167202 */ /* 0x000fe40000000f00 */
[----:B------:R-:W-:-:S07]  /*2d90*/  MOV R23, 0x2db0 ;  /* 0x00002db000177802 */ /* 0x000fce0000000f00 */
[----:B------:R-:W-:Y:S05]  /*2da0*/  CALL.REL.NOINC `($__internal_263_$__cuda_sm20_rem_s64) ;  /* 0x0000004400607944 */ /* 0x000fea0003c00000 */
[----:B------:R-:W-:Y:S01]  /*2db0*/  IMAD.MOV.U32 R10, RZ, RZ, R12 ;  /* 0x000000ffff0a7224 */ /* 0x000fe200078e000c */
[----:B------:R-:W-:-:S07]  /*2dc0*/  MOV R11, R13 ;  /* 0x0000000d000b7202 */ /* 0x000fce0000000f00 */
.L_x_12315:
[----:B------:R-:W-:Y:S05]  /*2dd0*/  BSYNC.RECONVERGENT B1 ;  /* 0x0000000000017941 */ /* 0x000fea0003800200 */
.L_x_12313:
        /* <DEDUP_REMOVED lines=33> */
.L_x_12317:
[----:B------:R-:W-:Y:S01]  /*2ff0*/  MOV R21, R16 ;  /* 0x0000001000157202 */ /* 0x000fe20000000f00 */
[----:B------:R-:W-:Y:S01]  /*3000*/  IMAD.MOV.U32 R22, RZ, RZ, R17 ;  /* 0x000000ffff167224 */ /* 0x000fe200078e0011 */
[----:B------:R-:W-:Y:S01]  /*3010*/  MOV R20, R7 ;  /* 0x0000000700147202 */ /* 0x000fe20000000f00 */
[----:B------:R-:W-:Y:S01]  /*3020*/  IMAD.MOV.U32 R24, RZ, RZ, R8 ;  /* 0x000000ffff187224 */ /* 0x000fe200078e0008 */
[----:B------:R-:W-:-:S07]  /*3030*/  MOV R23, 0x3050 ;  /* 0x0000305000177802 */ /* 0x000fce0000000f00 */
[----:B------:R-:W-:Y:S05]  /*3040*/  CALL.REL.NOINC `($__internal_263_$__cuda_sm20_rem_s64) ;  /* 0x0000004000b87944 */ /* 0x000fea0003c00000 */
[----:B------:R-:W-:Y:S01]  /*3050*/  MOV R8, R12 ;  /* 0x0000000c00087202 */ /* 0x000fe20000000f00 */
[----:B------:R-:W-:-:S07]  /*3060*/  IMAD.MOV.U32 R9, RZ, RZ, R13 ;  /* 0x000000ffff097224 */ /* 0x000fce00078e000d */
.L_x_12318:
[----:B------:R-:W-:Y:S05]  /*3070*/  BSYNC.RECONVERGENT B1 ;  /* 0x0000000000017941 */ /* 0x000fea0003800200 */
.L_x_12316:
[----:B------:R-:W-:Y:S01]  /*3080*/  MOV R10, R5 ;  /* 0x00000005000a7202 */ /* 0x000fe20000000f00 */
[----:B------:R-:W-:Y:S02]  /*3090*/  IMAD R7, R9, R18, RZ ;  /* 0x0000001209077224 */ /* 0x000fe400078e02ff */
[----:B------:R-:W-:Y:S02]  /*30a0*/  IMAD.MOV.U32 R11, RZ, RZ, R6 ;  /* 0x000000ffff0b7224 */ /* 0x000fe400078e0006 */
[-C--:B------:R-:W-:Y:S02]  /*30b0*/  IMAD R7, R19, R8.reuse, R7 ;  /* 0x0000000813077224 */ /* 0x080fe400078e0207 */
[----:B------:R-:W-:-:S04]  /*30c0*/  IMAD.WIDE.U32 R10, R18, R8, R10 ;  /* 0x00000008120a7225 */ /* 0x000fc800078e000a */
[----:B------:R-:W-:Y:S01]  /*30d0*/  IMAD.MOV.U32 R5, RZ, RZ, R10 ;  /* 0x000000ffff057224 */ /* 0x000fe200078e000a */
[----:B------:R-:W-:-:S07]  /*30e0*/  IADD3 R6, PT, PT, R11, R7, RZ ;  /* 0x000000070b067210 */ /* 0x000fce0007ffe0ff */
.L_x_12273:
        /* <DEDUP_REMOVED lines=13> */
.L_x_12272:
        /* <DEDUP_REMOVED lines=20> */
.L_x_12346:
        /* <DEDUP_REMOVED lines=33> */
.L_x_12323:
[----:B------:R-:W-:Y:S01]  /*3510*/  IMAD.MOV.U32 R29, RZ, RZ, R15 ;  /* 0x000000ffff1d7224 */ /* 0x000fe200078e000f */
[----:B------:R-:W-:Y:S01]  /*3520*/  MOV R26, R14 ;  /* 0x0000000e001a7202 */ /* 0x000fe20000000f00 */
[----:B------:R-:W-:Y:S01]  /*3530*/  IMAD.MOV.U32 R13, RZ, RZ, R34 ;  /* 0x000000ffff0d7224 */ /* 0x000fe200078e0022 */
[----:B------:R-:W-:Y:S02]  /*3540*/  MOV R12, R35 ;  /* 0x00000023000c7202 */ /* 0x000fe40000000f00 */
[----:B------:R-:W-:-:S07]  /*3550*/  MOV R11, 0x3570 ;  /* 0x00003570000b7802 */ /* 0x000fce0000000f00 */
[----:B-123--:R-:W-:Y:S05]  /*3560*/  CALL.REL.NOINC `($__internal_262_$__cuda_sm20_div_s64) ;  /* 0x0000003800207944 */ /* 0x00efea0003c00000 */
        /* <DEDUP_REMOVED lines=11> */
.L_x_12324:
[----:B------:R-:W-:Y:S05]  /*3620*/  BSYNC.RECONVERGENT B1 ;  /* 0x0000000000017941 */ /* 0x000fea0003800200 */
.L_x_12322:
        /* <DEDUP_REMOVED lines=39> */
.L_x_12326:
[----:B------:R-:W-:Y:S01]  /*38a0*/  IMAD.MOV.U32 R29, RZ, RZ, R34 ;  /* 0x000000ffff1d7224 */ /* 0x000fe200078e0022 */
[----:B------:R-:W-:Y:S01]  /*38b0*/  MOV R26, R35 ;  /* 0x00000023001a7202 */ /* 0x000fe20000000f00 */
[----:B------:R-:W-:Y:S01]  /*38c0*/  IMAD.MOV.U32 R13, RZ, RZ, R36 ;  /* 0x000000ffff0d7224 */ /* 0x000fe200078e0024 */
[----:B------:R-:W-:Y:S02]  /*38d0*/  MOV R12, R37 ;  /* 0x00000025000c7202 */ /* 0x000fe40000000f00 */
[----:B------:R-:W-:-:S07]  /*38e0*/  MOV R11, 0x3900 ;  /* 0x00003900000b7802 */ /* 0x000fce0000000f00 */
[----:B-1----:R-:W-:Y:S05]  /*38f0*/  CALL.REL.NOINC `($__internal_262_$__cuda_sm20_div_s64) ;  /* 0x00000034003c7944 */ /* 0x002fea0003c00000 */
        /* <DEDUP_REMOVED lines=11> */
.L_x_12327:
[----:B------:R-:W-:Y:S05]  /*39b0*/  BSYNC.RECONVERGENT B1 ;  /* 0x0000000000017941 */ /* 0x000fea0003800200 */
.L_x_12325:
        /* <DEDUP_REMOVED lines=38> */
.L_x_12329:
[----:B------:R-:W-:Y:S01]  /*3c20*/  MOV R29, R34 ;  /* 0x00000022001d7202 */ /* 0x000fe20000000f00 */
[----:B------:R-:W-:Y:S01]  /*3c30*/  IMAD.MOV.U32 R26, RZ, RZ, R35 ;  /* 0x000000ffff1a7224 */ /* 0x000fe200078e0023 */
[----:B------:R-:W-:Y:S01]  /*3c40*/  MOV R13, R36 ;  /* 0x00000024000d7202 */ /* 0x000fe20000000f00 */
[----:B------:R-:W-:Y:S01]  /*3c50*/  IMAD.MOV.U32 R12, RZ, RZ, R37 ;  /* 0x000000ffff0c7224 */ /* 0x000fe200078e0025 */
[----:B------:R-:W-:-:S07]  /*3c60*/  MOV R11, 0x3c80 ;  /* 0x00003c80000b7802 */ /* 0x000fce0000000f00 */
[----:B-1----:R-:W-:Y:S05]  /*3c70*/  CALL.REL.NOINC `($__internal_262_$__cuda_sm20_div_s64) ;  /* 0x00000030005c7944 */ /* 0x002fea0003c00000 */
        /* <DEDUP_REMOVED lines=11> */
.L_x_12330:
[----:B------:R-:W-:Y:S05]  /*3d30*/  BSYNC.RECONVERGENT B1 ;  /* 0x0000000000017941 */ /* 0x000fea0003800200 */
.L_x_12328:
        /* <DEDUP_REMOVED lines=38> */
.L_x_12332:
        /* <DEDUP_REMOVED lines=17> */
.L_x_12333:
[----:B------:R-:W-:Y:S05]  /*40b0*/  BSYNC.RECONVERGENT B1 ;  /* 0x0000000000017941 */ /* 0x000fea0003800200 */
.L_x_12331:
        /* <DEDUP_REMOVED lines=39> */
.L_x_12335:
        /* <DEDUP_REMOVED lines=17> */
.L_x_12336:
[----:B------:R-:W-:Y:S05]  /*4440*/  BSYNC.RECONVERGENT B1 ;  /* 0x0000000000017941 */ /* 0x000fea0003800200 */
.L_x_12334:
        /* <DEDUP_REMOVED lines=38> */
.L_x_12338:
        /* <DEDUP_REMOVED lines=17> */
.L_x_12339:
[----:B------:R-:W-:Y:S05]  /*47c0*/  BSYNC.RECONVERGENT B1 ;  /* 0x0000000000017941 */ /* 0x000fea0003800200 */
.L_x_12337:
        /* <DEDUP_REMOVED lines=38> */
.L_x_12341:
        /* <DEDUP_REMOVED lines=17> */
.L_x_12342:
[----:B------:R-:W-:Y:S05]  /*4b40*/  BSYNC.RECONVERGENT B1 ;  /* 0x0000000000017941 */ /* 0x000fea0003800200 */
.L_x_12340:
        /* <DEDUP_REMOVED lines=36> */
.L_x_12344:
        /* <DEDUP_REMOVED lines=17> */
.L_x_12345:
[----:B------:R-:W-:Y:S05]  /*4ea0*/  BSYNC.RECONVERGENT B1 ;  /* 0x0000000000017941 */ /* 0x000fea0003800200 */
.L_x_12343:
        /* <DEDUP_REMOVED lines=12> */
.L_x_12321:
        /* <DEDUP_REMOVED lines=35> */
.L_x_12349:
        /* <DEDUP_REMOVED lines=17> */
.L_x_12350:
[----:B------:R-:W-:Y:S05]  /*52b0*/  BSYNC.RECONVERGENT B1 ;  /* 0x0000000000017941 */ /* 0x000fea0003800200 */
.L_x_12348:
        /* <DEDUP_REMOVED lines=41> */
.L_x_12352:
        /* <DEDUP_REMOVED lines=17> */
.L_x_12353:
[----:B------:R-:W-:Y:S05]  /*5660*/  BSYNC.RECONVERGENT B1 ;  /* 0x0000000000017941 */ /* 0x000fea0003800200 */
.L_x_12351:
        /* <DEDUP_REMOVED lines=40> */
.L_x_12355:
        /* <DEDUP_REMOVED lines=17> */
.L_x_12356:
[----:B------:R-:W-:Y:S05]  /*5a00*/  BSYNC.RECONVERGENT B1 ;  /* 0x0000000000017941 */ /* 0x000fea0003800200 */
.L_x_12354:
        /* <DEDUP_REMOVED lines=39> */
.L_x_12358:
        /* <DEDUP_REMOVED lines=17> */
.L_x_12359:
[----:B------:R-:W-:Y:S05]  /*5d90*/  BSYNC.RECONVERGENT B1 ;  /* 0x0000000000017941 */ /* 0x000fea0003800200 */
.L_x_12357:
        /* <DEDUP_REMOVED lines=10> */
.L_x_12347:
        /* <DEDUP_REMOVED lines=34> */
.L_x_12362:
        /* <DEDUP_REMOVED lines=17> */
.L_x_12363:
[----:B------:R-:W-:Y:S05]  /*6170*/  BSYNC.RECONVERGENT B1 ;  /* 0x0000000000017941 */ /* 0x000fea0003800200 */
.L_x_12361:
        /* <DEDUP_REMOVED lines=41> */
.L_x_12365:
[----:B------:R-:W-:Y:S01]  /*6410*/  MOV R29, R18 ;  /* 0x00000012001d7202 */ /* 0x000fe20000000f00 */
[----:B------:R-:W-:Y:S01]  /*6420*/  IMAD.MOV.U32 R26, RZ, RZ, R19 ;  /* 0x000000ffff1a7224 */ /* 0x000fe200078e0013 */
[----:B------:R-:W-:Y:S02]  /*6430*/  MOV R13, R16 ;  /* 0x00000010000d7202 */ /* 0x000fe40000000f00 */
[----:B------:R-:W-:Y:S02]  /*6440*/  MOV R12, R17 ;  /* 0x00000011000c7202 */ /* 0x000fe40000000f00 */
[----:B------:R-:W-:-:S07]  /*6450*/  MOV R11, 0x6470 ;  /* 0x00006470000b7802 */ /* 0x000fce0000000f00 */
[----:B------:R-:W-:Y:S05]  /*6460*/  CALL.REL.NOINC `($__internal_262_$__cuda_sm20_div_s64) ;  /* 0x0000000800607944 */ /* 0x000fea0003c00000 */
        /* <DEDUP_REMOVED lines=11> */
.L_x_12366:
[----:B------:R-:W-:Y:S05]  /*6520*/  BSYNC.RECONVERGENT B1 ;  /* 0x0000000000017941 */ /* 0x000fea0003800200 */
.L_x_12364:
        /* <DEDUP_REMOVED lines=10> */
.L_x_12360:
        /* <DEDUP_REMOVED lines=31> */
.L_x_12368:
[----:B------:R-:W-:Y:S01]  /*67c0*/  MOV R21, R10 ;  /* 0x0000000a00157202 */ /* 0x000fe20000000f00 */
[----:B------:R-:W-:Y:S01]  /*67d0*/  IMAD.MOV.U32 R20, RZ, RZ, R15 ;  /* 0x000000ffff147224 */ /* 0x000fe200078e000f */
[----:B------:R-:W-:Y:S02]  /*67e0*/  MOV R22, R11 ;  /* 0x0000000b00167202 */ /* 0x000fe40000000f00 */
[----:B------:R-:W-:Y:S02]  /*67f0*/  MOV R24, R14 ;  /* 0x0000000e00187202 */ /* 0x000fe40000000f00 */
[----:B------:R-:W-:-:S07]  /*6800*/  MOV R23, 0x6820 ;  /* 0x0000682000177802 */ /* 0x000fce0000000f00 */
[----:B------:R-:W-:Y:S05]  /*6810*/  CALL.REL.NOINC `($__internal_263_$__cuda_sm20_rem_s64) ;  /* 0x0000000800c47944 */ /* 0x000fea0003c00000 */
[----:B------:R-:W-:Y:S01]  /*6820*/  MOV R10, R12 ;  /* 0x0000000c000a7202 */ /* 0x000fe20000000f00 */
[----:B------:R-:W-:-:S07]  /*6830*/  IMAD.MOV.U32 R11, RZ, RZ, R13 ;  /* 0x000000ffff0b7224 */ /* 0x000fce00078e000d */
.L_x_12369:
[----:B------:R-:W-:Y:S05]  /*6840*/  BSYNC.RECONVERGENT B1 ;  /* 0x0000000000017941 */ /* 0x000fea0003800200 */
.L_x_12367:
        /* <DEDUP_REMOVED lines=10> */
.L_x_12320:
[----:B------:R-:W0:Y:S02]  /*68f0*/  LDCU.64 UR4, c[0x0][0x388] ;  /* 0x00007100ff0477ac */ /* 0x000e240008000a00 */
[----:B0-----:R-:W-:-:S04]  /*6900*/  LEA R8, P0, R7, UR4, 0x3 ;  /* 0x0000000407087c11 */ /* 0x001fc8000f8018ff */
[----:B------:R-:W-:-:S05]  /*6910*/  LEA.HI.X R9, R7, UR5, R6, 0x3, P0 ;  /* 0x0000000507097c11 */ /* 0x000fca00080f1c06 */
[----:B------:R-:W2:Y:S04]  /*6920*/  LDG.E.64 R6, desc[UR6][R8.64] ;  /* 0x0000000608067981 */ /* 0x000ea8000c1e1b00 */
[----:B--2---:R0:W-:Y:S02]  /*6930*/  STS.64 [R3], R6 ;  /* 0x0000000603007388 */ /* 0x0041e40000000a00 */
.L_x_12319:
[----:B------:R-:W-:Y:S05]  /*6940*/  BSYNC.RECONVERGENT B0 ;  /* 0x0000000000007941 */ /* 0x000fea0003800200 */
.L_x_12271:
[----:B------:R-:W-:Y:S01]  /*6950*/  BAR.SYNC.DEFER_BLOCKING 0x0 ;  /* 0x0000000000007b1d */ /* 0x000fe20000010000 */
[----:B------:R-:W-:-:S13]  /*6960*/  ISETP.GE.U32.AND P0, PT, R4, 0x42, PT ;  /* 0x000000420400780c */ /* 0x000fda0003f06070 */
[----:B------:R-:W-:Y:S05]  /*6970*/  @!P0 BRA `(.L_x_12370) ;  /* 0x0000000000448947 */ /* 0x000fea0003800000 */
.L_x_12373:
        /* <DEDUP_REMOVED lines=12> */
.L_x_12372:
[----:B------:R-:W-:Y:S05]  /*6a40*/  BSYNC.RECONVERGENT B0 ;  /* 0x0000000000007941 */ /* 0x000fea0003800200 */
.L_x_12371:
[----:B------:R-:W-:Y:S01]  /*6a50*/  BAR.SYNC.DEFER_BLOCKING 0x0 ;  /* 0x0000000000007b1d */ /* 0x000fe20000010000 */
[----:B------:R-:W-:Y:S01]  /*6a60*/  ISETP.GT.U32.AND P0, PT, R4, 0x83, PT ;  /* 0x000000830400780c */ /* 0x000fe20003f04070 */
[----:B------:R-:W-:-:S12]  /*6a70*/  IMAD.MOV.U32 R4, RZ, RZ, R5 ;  /* 0x000000ffff047224 */ /* 0x000fd800078e0005 */
[----:B------:R-:W-:Y:S05]  /*6a80*/  @P0 BRA `(.L_x_12373) ;  /* 0xfffffffc00bc0947 */ /* 0x000fea000383ffff */
.L_x_12370:
[----:B------:R-:W-:-:S13]  /*6a90*/  ISETP.GT.U32.AND P0, PT, R2, 0x1f, PT ;  /* 0x0000001f0200780c */ /* 0x000fda0003f04070 */
[----:B------:R-:W-:Y:S05]  /*6aa0*/  @P0 EXIT ;  /* 0x000000000000094d */ /* 0x000fea0003800000 */
[----:B------:R-:W-:Y:S01]  /*6ab0*/  LDS.64 R4, [R3] ;  /* 0x0000000003047984 */ /* 0x000fe20000000a00 */
[----:B------:R-:W-:-:S03]  /*6ac0*/  ISETP.NE.AND P1, PT, R2, RZ, PT ;  /* 0x000000ff0200720c */ /* 0x000fc60003f25270 */
[----:B012---:R-:W0:Y:S02]  /*6ad0*/  LDS.64 R6, [R3+0x100] ;  /* 0x0001000003067984 */ /* 0x007e240000000a00 */
        /* <DEDUP_REMOVED lines=49> */
        .weak           $__internal_262_$__cuda_sm20_div_s64
        .type           $__internal_262_$__cuda_sm20_div_s64,@function
        .size           $__internal_262_$__cuda_sm20_div_s64,($__internal_263_$__cuda_sm20_rem_s64 - $__internal_262_$__cuda_sm20_div_s64)
$__internal_262_$__cuda_sm20_div_s64:
        /* <DEDUP_REMOVED lines=83> */
[----:B------:R-:W-:Y:S05]  /*7320*/  RET.REL.NODEC R12 `(uncontiguous_max_u64) ;  /* 0xffffff8c0c347950 */ /* 0x000fea0003c3ffff */
        .weak           $__internal_263_$__cuda_sm20_rem_s64
        .type           $__internal_263_$__cuda_sm20_rem_s64,@function
        .size           $__internal_263_$__cuda_sm20_rem_s64,(.L_x_32466 - $__internal_263_$__cuda_sm20_rem_s64)
$__internal_263_$__cuda_sm20_rem_s64:
        /* <DEDUP_REMOVED lines=77> */
[----:B------:R-:W-:Y:S06]  /*7800*/  RET.REL.NODEC R10 `(uncontiguous_max_u64) ;  /* 0xffffff840afc7950 */ /* 0x000fec0003c3ffff */
.L_x_12374:
        /* <DEDUP_REMOVED lines=15> */
.L_x_32466:


//--------------------- .text.contiguous_max_u64  --------------------------
	.section	.text.contiguous_max_u64,"ax",@progbits
	.align	128
        .global         contiguous_max_u64
        .type           contiguous_max_u64,@function
        .size           contiguous_max_u64,(.L_x_33168 - contiguous_max_u64)
        .other          contiguous_max_u64,@"STO_CUDA_ENTRY STV_DEFAULT"
contiguous_max_u64:
.text.contiguous_max_u64:
        /* <DEDUP_REMOVED lines=25> */
[----:B--2---:R-:W-:-:S04]  /*0190*/  @!P0 ISETP.GT.U32.AND P1, PT, R4, R6, PT ;  /* 0x000000060400820c */ /* 0x004fc80003f24070 */
[----:B------:R-:W-:-:S04]  /*01a0*/  @!P0 ISETP.GT.U32.AND.EX P1, PT, R5, R7, PT, P1 ;  /* 0x000000070500820c */ /* 0x000fc80003f24110 */
[----:B------:R-:W-:Y:S02]  /*01b0*/  @!P0 SEL R8, R4, R6, P1 ;  /* 0x0000000604088207 */ /* 0x000fe40000800000 */
[----:B------:R-:W-:-:S05]  /*01c0*/  @!P0 SEL R9, R5, R7, P1 ;  /* 0x0000000705098207 */ /* 0x000fca0000800000 */
        /* <DEDUP_REMOVED lines=10> */
.L_x_12376:
[----:B------:R-:W-:Y:S05]  /*0270*/  BSYNC.RECONVERGENT B0 ;  /* 0x0000000000007941 */ /* 0x000fea0003800200 */
.L_x_12375:
[----:B------:R-:W-:Y:S01]  /*0280*/  BAR.SYNC.DEFER_BLOCKING 0x0 ;  /* 0x0000000000007b1d */ /* 0x000fe20000010000 */
[----:B------:R-:W-:-:S13]  /*0290*/  ISETP.GE.U32.AND P0, PT, R10, 0x42, PT ;  /* 0x000000420a00780c */ /* 0x000fda0003f06070 */
[----:B------:R-:W-:Y:S05]  /*02a0*/  @!P0 BRA `(.L_x_12377) ;  /* 0x0000000000448947 */ /* 0x000fea0003800000 */
.L_x_12380:
[----:B0-----:R-:W-:Y:S01]  /*02b0*/  SHF.R.U32.HI R8, RZ, 0x1, R10 ;  /* 0x00000001ff087819 */ /* 0x001fe2000001160a */
[----:B------:R-:W-:Y:S03]  /*02c0*/  BSSY.RECONVERGENT B0, `(.L_x_12378) ;  /* 0x000000b000007945 */ /* 0x000fe60003800200 */
[----:B------:R-:W-:-:S13]  /*02d0*/  ISETP.GE.U32.AND P0, PT, R2, R8, PT ;  /* 0x000000080200720c */ /* 0x000fda0003f06070 */
[----:B------:R-:W-:Y:S05]  /*02e0*/  @P0 BRA `(.L_x_12379) ;  /* 0x0000000000200947 */ /* 0x000fea0003800000 */
[----:B------:R-:W-:Y:S01]  /*02f0*/  IMAD R6, R8, 0x8, R3 ;  /* 0x0000000808067824 */ /* 0x000fe200078e0203 */
[----:B-1----:R-:W-:Y:S05]  /*0300*/  LDS.64 R4, [R3] ;  /* 0x0000000003047984 */ /* 0x002fea0000000a00 */
[----:B------:R-:W0:Y:S02]  /*0310*/  LDS.64 R6, [R6] ;  /* 0x0000000006067984 */ /* 0x000e240000000a00 */
[----:B0-----:R-:W-:-:S04]  /*0320*/  ISETP.GT.U32.AND P0, PT, R4, R6, PT ;  /* 0x000000060400720c */ /* 0x001fc80003f04070 */
[----:B------:R-:W-:-:S04]  /*0330*/  ISETP.GT.U32.AND.EX P0, PT, R5, R7, PT, P0 ;  /* 0x000000070500720c */ /* 0x000fc80003f04100 */
[----:B------:R-:W-:Y:S02]  /*0340*/  SEL R4, R4, R6, P0 ;  /* 0x0000000604047207 */ /* 0x000fe40000000000 */
[----:B------:R-:W-:-:S05]  /*0350*/  SEL R5, R5, R7, P0 ;  /* 0x0000000705057207 */ /* 0x000fca0000000000 */
[----:B------:R0:W-:Y:S02]  /*0360*/  STS.64 [R3], R4 ;  /* 0x0000000403007388 */ /* 0x0001e40000000a00 */
.L_x_12379:
[----:B------:R-:W-:Y:S05]  /*0370*/  BSYNC.RECONVERGENT B0 ;  /* 0x0000000000007941 */ /* 0x000fea0003800200 */
.L_x_12378:
[----:B------:R-:W-:Y:S01]  /*0380*/  BAR.SYNC.DEFER_BLOCKING 0x0 ;  /* 0x0000000000007b1d */ /* 0x000fe20000010000 */
[----:B------:R-:W-:Y:S01]  /*0390*/  ISETP.GT.U32.AND P0, PT, R10, 0x83, PT ;  /* 0x000000830a00780c */ /* 0x000fe20003f04070 */
[----:B------:R-:W-:-:S12]  /*03a0*/  IMAD.MOV.U32 R10, RZ, RZ, R8 ;  /* 0x000000ffff0a7224 */ /* 0x000fd800078e0008 */
[----:B------:R-:W-:Y:S05]  /*03b0*/  @P0 BRA `(.L_x_12380) ;  /* 0xfffffffc00bc0947 */ /* 0x000fea000383ffff */
.L_x_12377:
[----:B------:R-:W-:-:S13]  /*03c0*/  ISETP.GT.U32.AND P0, PT, R2, 0x1f, PT ;  /* 0x0000001f0200780c */ /* 0x000fda0003f04070 */
[----:B------:R-:W-:Y:S05]  /*03d0*/  @P0 EXIT ;  /* 0x000000000000094d */ /* 0x000fea0003800000 */
[----:B01----:R-:W-:Y:S01]  /*03e0*/  LDS.64 R4, [R3] ;  /* 0x0000000003047984 */ /* 0x003fe20000000a00 */
        /* <DEDUP_REMOVED lines=51> */
.L_x_12381:
        /* <DEDUP_REMOVED lines=14> */
.L_x_33168:


//--------------------- .text.contiguous_max33_u32 --------------------------
	.section	.text.contiguous_max33_u32,"ax",@progbits
	.align	128
        .global         contiguous_max33_u32
        .type           contiguous_max33_u32,@function
        .size           contiguous_max33_u32,(.L_x_33169 - contiguous_max33_u32)
        .other          contiguous_max33_u32,@"STO_CUDA_ENTRY STV_DEFAULT"
contiguous_max33_u32:
.text.contiguous_max33_u32:
        /* <DEDUP_REMOVED lines=50> */
.L_x_12384:
        /* <DEDUP_REMOVED lines=22> */
[----:B-1----:R-:W-:-:S04]  /*0480*/  VIMNMX3.U32 R13, R0, R13, R14, !PT ;  /* 0x0000000d000d720f */ /* 0x002fc8000780000e */
[----:B---3--:R-:W-:-:S04]  /*0490*/  VIMNMX3.U32 R13, R13, R18, R16, !PT ;  /* 0x000000120d0d720f */ /* 0x008fc80007800010 */
[----:B----4-:R-:W-:-:S04]  /*04a0*/  VIMNMX3.U32 R13, R13, R20, R19, !PT ;  /* 0x000000140d0d720f */ /* 0x010fc80007800013 */
[----:B--2---:R-:W-:Y:S01]  /*04b0*/  VIMNMX3.U32 R0, R13, R24, R22, !PT ;  /* 0x000000180d00720f */ /* 0x004fe20007800016 */
[----:B------:R-:W-:Y:S06]  /*04c0*/  @P0 BRA `(.L_x_12384) ;  /* 0xfffffffc00940947 */ /* 0x000fec000383ffff */
[----:B------:R-:W-:-:S07]  /*04d0*/  IADD3 R9, PT, PT, R9, 0x1, RZ ;  /* 0x0000000109097810 */ /* 0x000fce0007ffe0ff */
.L_x_12383:
        /* <DEDUP_REMOVED lines=17> */
[----:B-1----:R-:W-:-:S04]  /*05f0*/  VIMNMX3.U32 R0, R0, R11, R10, !PT ;  /* 0x0000000b0000720f */ /* 0x002fc8000780000a */
[----:B--2---:R-:W-:-:S07]  /*0600*/  VIMNMX3.U32 R0, R0, R13, R14, !PT ;  /* 0x0000000d0000720f */ /* 0x004fce000780000e */
.L_x_12386:
        /* <DEDUP_REMOVED lines=12> */
[----:B-1----:R-:W-:-:S07]  /*06d0*/  VIMNMX3.U32 R0, R0, R11, R8, !PT ;  /* 0x0000000b0000720f */ /* 0x002fce0007800008 */
.L_x_12387:
[----:B------:R-:W-:-:S04]  /*06e0*/  @!P1 IMAD R6, R9, UR8, RZ ;  /* 0x0000000809069c24 */ /* 0x000fc8000f8e02ff */
[----:B------:R-:W-:-:S05]  /*06f0*/  @!P1 IMAD R6, R6, 0x4, R7 ;  /* 0x0000000406069824 */ /* 0x000fca00078e0207 */
[----:B------:R-:W1:Y:S02]  /*0700*/  @!P1 LDS R9, [R6] ;  /* 0x0000000006099984 */ /* 0x000e640000000800 */
[----:B-1----:R-:W-:-:S07]  /*0710*/  @!P1 VIMNMX.U32 R0, PT, PT, R0, R9, !PT ;  /* 0x0000000900009248 */ /* 0x002fce0007fe0000 */
.L_x_12385:
[----:B-1----:R1:W-:Y:S02]  /*0720*/  STS [R7], R0 ;  /* 0x0000000007007388 */ /* 0x0023e40000000800 */
.L_x_12382:
        /* <DEDUP_REMOVED lines=8> */
.L_x_12388:
        /* <DEDUP_REMOVED lines=13> */
.L_x_33169:


//--------------------- .text.contiguous_max3_u32 --------------------------
	.section	.text.contiguous_max3_u32,"ax",@progbits
	.align	128
        .global         contiguous_max3_u32
        .type           contiguous_max3_u32,@function
        .size           contiguous_max3_u32,(.L_x_32468 - contiguous_max3_u32)
        .other          contiguous_max3_u32,@"STO_CUDA_ENTRY STV_DEFAULT"
contiguous_max3_u32:
.text.contiguous_max3_u32:
        /* <DEDUP_REMOVED lines=43> */
.L_x_12407:
        /* <DEDUP_REMOVED lines=27> */
.L_x_12391:
[----:B------:R-:W-:Y:S01]  /*0460*/  MOV R30, R32 ;  /* 0x00000020001e7202 */ /* 0x000fe20000000f00 */
[----:B------:R-:W-:Y:S01]  /*0470*/  IMAD.MOV.U32 R0, RZ, RZ, R36 ;  /* 0x000000ffff007224 */ /* 0x000fe200078e0024 */
[----:B------:R-:W-:Y:S02]  /*0480*/  MOV R3, R37 ;  /* 0x0000002500037202 */ /* 0x000fe40000000f00 */
[----:B------:R-:W-:-:S07]  /*0490*/  MOV R8, 0x4b0 ;  /* 0x000004b000087802 */ /* 0x000fce0000000f00 */
[----:B01-3--:R-:W-:Y:S05]  /*04a0*/  CALL.REL.NOINC `($__internal_264_$__cuda_sm20_div_s64) ;  /* 0x0000003000ac7944 */ /* 0x00bfea0003c00000 */
        /* <DEDUP_REMOVED lines=9> */
.L_x_12392:
        /* <DEDUP_REMOVED lines=33> */
.L_x_12393:
[----:B------:R-:W-:Y:S01]  /*0750*/  IMAD.MOV.U32 R0, RZ, RZ, R36 ;  /* 0x000000ffff007224 */ /* 0x000fe200078e0024 */
[----:B------:R-:W-:Y:S02]  /*0760*/  MOV R3, R37 ;  /* 0x0000002500037202 */ /* 0x000fe40000000f00 */
[----:B------:R-:W-:-:S07]  /*0770*/  MOV R8, 0x790 ;  /* 0x0000079000087802 */ /* 0x000fce0000000f00 */
[----:B---3--:R-:W-:Y:S05]  /*0780*/  CALL.REL.NOINC `($__internal_264_$__cuda_sm20_div_s64) ;  /* 0x0000002c00f47944 */ /* 0x008fea0003c00000 */
        /* <DEDUP_REMOVED lines=10> */
.L_x_12394:
        /* <DEDUP_REMOVED lines=34> */
.L_x_12395:
[----:B------:R-:W-:Y:S01]  /*0a50*/  IMAD.MOV.U32 R30, RZ, RZ, R28 ;  /* 0x000000ffff1e7224 */ /* 0x000fe200078e001c */
[----:B------:R-:W-:Y:S01]  /*0a60*/  MOV R0, R36 ;  /* 0x0000002400007202 */ /* 0x000fe20000000f00 */
[----:B------:R-:W-:Y:S01]  /*0a70*/  IMAD.MOV.U32 R3, RZ, RZ, R37 ;  /* 0x000000ffff037224 */ /* 0x000fe200078e0025 */
[----:B------:R-:W-:-:S07]  /*0a80*/  MOV R8, 0xaa0 ;  /* 0x00000aa000087802 */ /* 0x000fce0000000f00 */
[----:B---3--:R-:W-:Y:S05]  /*0a90*/  CALL.REL.NOINC `($__internal_264_$__cuda_sm20_div_s64) ;  /* 0x0000002c00307944 */ /* 0x008fea0003c00000 */
        /* <DEDUP_REMOVED lines=10> */
.L_x_12396:
        /* <DEDUP_REMOVED lines=33> */
.L_x_12397:
[----:B------:R-:W-:Y:S01]  /*0d50*/  IMAD.MOV.U32 R0, RZ, RZ, R36 ;  /* 0x000000ffff007224 */ /* 0x000fe200078e0024 */
[----:B------:R-:W-:Y:S02]  /*0d60*/  MOV R3, R37 ;  /* 0x0000002500037202 */ /* 0x000fe40000000f00 */
[----:B------:R-:W-:-:S07]  /*0d70*/  MOV R8, 0xd90 ;  /* 0x00000d9000087802 */ /* 0x000fce0000000f00 */
[----:B---3--:R-:W-:Y:S05]  /*0d80*/  CALL.REL.NOINC `($__internal_264_$__cuda_sm20_div_s64) ;  /* 0x0000002800747944 */ /* 0x008fea0003c00000 */
        /* <DEDUP_REMOVED lines=9> */
.L_x_12398:
        /* <DEDUP_REMOVED lines=34> */
.L_x_12399:
[----:B------:R-:W-:Y:S01]  /*1040*/  MOV R30, R28 ;  /* 0x0000001c001e7202 */ /* 0x000fe20000000f00 */
        /* <DEDUP_REMOVED lines=13> */
.L_x_12400:
        /* <DEDUP_REMOVED lines=34> */
.L_x_12401:
        /* <DEDUP_REMOVED lines=14> */
.L_x_12402:
        /* <DEDUP_REMOVED lines=34> */
.L_x_12403:
[----:B------:R-:W-:Y:S01]  /*1640*/  MOV R30, R28 ;  /* 0x0000001c001e7202 */ /* 0x000fe20000000f00 */
        /* <DEDUP_REMOVED lines=14> */
.L_x_12404:
        /* <DEDUP_REMOVED lines=34> */
.L_x_12405:
[----:B------:R-:W-:Y:S01]  /*1950*/  IMAD.MOV.U32 R0, RZ, RZ, R36 ;  /* 0x000000ffff007224 */ /* 0x000fe200078e0024 */
[----:B------:R-:W-:Y:S02]  /*1960*/  MOV R3, R37 ;  /* 0x0000002500037202 */ /* 0x000fe40000000f00 */
[----:B------:R-:W-:-:S07]  /*1970*/  MOV R8, 0x1990 ;  /* 0x0000199000087802 */ /* 0x000fce0000000f00 */
[----:B---3--:R-:W-:Y:S05]  /*1980*/  CALL.REL.NOINC `($__internal_264_$__cuda_sm20_div_s64) ;  /* 0x0000001c00747944 */ /* 0x008fea0003c00000 */
        /* <DEDUP_REMOVED lines=9> */
.L_x_12406:
        /* <DEDUP_REMOVED lines=13> */
.L_x_12390:
        /* <DEDUP_REMOVED lines=33> */
.L_x_12409:
[----:B------:R-:W-:Y:S01]  /*1d00*/  MOV R30, R32 ;  /* 0x00000020001e7202 */ /* 0x000fe20000000f00 */
[----:B------:R-:W-:Y:S01]  /*1d10*/  IMAD.MOV.U32 R0, RZ, RZ, R16 ;  /* 0x000000ffff007224 */ /* 0x000fe200078e0010 */
[----:B------:R-:W-:Y:S02]  /*1d20*/  MOV R3, R17 ;  /* 0x0000001100037202 */ /* 0x000fe40000000f00 */
[----:B------:R-:W-:-:S07]  /*1d30*/  MOV R8, 0x1d50 ;  /* 0x00001d5000087802 */ /* 0x000fce0000000f00 */
[----:B------:R-:W-:Y:S05]  /*1d40*/  CALL.REL.NOINC `($__internal_264_$__cuda_sm20_div_s64) ;  /* 0x0000001800847944 */ /* 0x000fea0003c00000 */
        /* <DEDUP_REMOVED lines=9> */
.L_x_12410:
        /* <DEDUP_REMOVED lines=35> */
.L_x_12411:
        /* <DEDUP_REMOVED lines=13> */
.L_x_12412:
        /* <DEDUP_REMOVED lines=36> */
.L_x_12413:
[----:B------:R-:W-:Y:S01]  /*2320*/  MOV R30, R20 ;  /* 0x00000014001e7202 */ /* 0x000fe20000000f00 */
[----:B------:R-:W-:Y:S01]  /*2330*/  IMAD.MOV.U32 R0, RZ, RZ, R18 ;  /* 0x000000ffff007224 */ /* 0x000fe200078e0012 */
[----:B------:R-:W-:Y:S02]  /*2340*/  MOV R3, R19 ;  /* 0x0000001300037202 */ /* 0x000fe40000000f00 */
[----:B------:R-:W-:-:S07]  /*2350*/  MOV R8, 0x2370 ;  /* 0x0000237000087802 */ /* 0x000fce0000000f00 */
[----:B------:R-:W-:Y:S05]  /*2360*/  CALL.REL.NOINC `($__internal_264_$__cuda_sm20_div_s64) ;  /* 0x0000001000fc7944 */ /* 0x000fea0003c00000 */
        /* <DEDUP_REMOVED lines=10> */
.L_x_12414:
        /* <DEDUP_REMOVED lines=37> */
.L_x_12415:
[----:B------:R-:W-:Y:S02]  /*2660*/  MOV R0, R18 ;  /* 0x0000001200007202 */ /* 0x000fe40000000f00 */
[----:B------:R-:W-:Y:S02]  /*2670*/  MOV R3, R19 ;  /* 0x0000001300037202 */ /* 0x000fe40000000f00 */
[----:B------:R-:W-:-:S07]  /*2680*/  MOV R8, 0x26a0 ;  /* 0x000026a000087802 */ /* 0x000fce0000000f00 */
[----:B------:R-:W-:Y:S05]  /*2690*/  CALL.REL.NOINC `($__internal_264_$__cuda_sm20_div_s64) ;  /* 0x0000001000307944 */ /* 0x000fea0003c00000 */
        /* <DEDUP_REMOVED lines=8> */
.L_x_12416:
        /* <DEDUP_REMOVED lines=10> */
.L_x_12408:
        /* <DEDUP_REMOVED lines=31> */
.L_x_12418:
[----:B------:R-:W-:Y:S01]  /*29b0*/  MOV R30, R32 ;  /* 0x00000020001e7202 */ /* 0x000fe20000000f00 */
[----:B------:R-:W-:Y:S01]  /*29c0*/  IMAD.MOV.U32 R0, RZ, RZ, R16 ;  /* 0x000000ffff007224 */ /* 0x000fe200078e0010 */
[----:B------:R-:W-:Y:S02]  /*29d0*/  MOV R3, R17 ;  /* 0x0000001100037202 */ /* 0x000fe40000000f00 */
[----:B------:R-:W-:-:S07]  /*29e0*/  MOV R8, 0x2a00 ;  /* 0x00002a0000087802 */ /* 0x000fce0000000f00 */
[----:B------:R-:W-:Y:S05]  /*29f0*/  CALL.REL.NOINC `($__internal_264_$__cuda_sm20_div_s64) ;  /* 0x0000000c00587944 */ /* 0x000fea0003c00000 */
        /* <DEDUP_REMOVED lines=9> */
.L_x_12419:
        /* <DEDUP_REMOVED lines=36> */
.L_x_12420:
        /* <DEDUP_REMOVED lines=12> */
.L_x_12421:
        /* <DEDUP_REMOVED lines=10> */
.L_x_12417:
        /* <DEDUP_REMOVED lines=29> */
.L_x_12422:
[----:B------:R-:W-:-:S07]  /*3000*/  MOV R0, 0x3020 ;  /* 0x0000302000007802 */ /* 0x000fce0000000f00 */
[----:B------:R-:W-:Y:S05]  /*3010*/  CALL.REL.NOINC `($__internal_265_$__cuda_sm20_rem_s64) ;  /* 0x0000000c001c7944 */ /* 0x000fea0003c00000 */
[----:B------:R-:W-:Y:S02]  /*3020*/  MOV R8, R3 ;  /* 0x0000000300087202 */ /* 0x000fe40000000f00 */
[----:B------:R-:W-:-:S07]  /*3030*/  MOV R9, R10 ;  /* 0x0000000a00097202 */ /* 0x000fce0000000f00 */
.L_x_12423:
[----:B------:R-:W0:Y:S02]  /*3040*/  LDC.64 R10, c[0x0][0x398] ;  /* 0x0000e600ff0a7b82 */ /* 0x000e240000000a00 */
[----:B0-----:R-:W-:-:S06]  /*3050*/  IMAD.WIDE.U32 R2, R2, 0x8, R10 ;  /* 0x0000000802027825 */ /* 0x001fcc00078e000a */
[----:B------:R-:W2:Y:S02]  /*3060*/  LDG.E.64 R2, desc[UR10][R2.64] ;  /* 0x0000000a02027981 */ /* 0x000ea4000c1e1b00 */
[-C--:B--2---:R-:W-:Y:S02]  /*3070*/  IMAD R11, R3, R8.reuse, RZ ;  /* 0x00000008030b7224 */ /* 0x084fe400078e02ff */
[----:B------:R-:W-:-:S04]  /*3080*/  IMAD.WIDE.U32 R28, R2, R8, R28 ;  /* 0x00000008021c7225 */ /* 0x000fc800078e001c */
[----:B------:R-:W-:-:S04]  /*3090*/  IMAD R11, R2, R9, R11 ;  /* 0x00000009020b7224 */ /* 0x000fc800078e020b */
[----:B------:R-:W-:-:S07]  /*30a0*/  IMAD.IADD R29, R29, 0x1, R11 ;  /* 0x000000011d1d7824 */ /* 0x000fce00078e020b */
.L_x_12389:
        /* <DEDUP_REMOVED lines=33> */
.L_x_12426:
        /* <DEDUP_REMOVED lines=22> */
[----:B-1----:R-:W-:-:S04]  /*3420*/  VIMNMX3.U32 R9, R0, R9, R10, !PT ;  /* 0x000000090009720f */ /* 0x002fc8000780000a */
[----:B---3--:R-:W-:-:S04]  /*3430*/  VIMNMX3.U32 R9, R9, R16, R12, !PT ;  /* 0x000000100909720f */ /* 0x008fc8000780000c */
[----:B--2---:R-:W-:-:S04]  /*3440*/  VIMNMX3.U32 R9, R9, R18, R17, !PT ;  /* 0x000000120909720f */ /* 0x004fc80007800011 */
[----:B----4-:R-:W-:Y:S01]  /*3450*/  VIMNMX3.U32 R0, R9, R22, R20, !PT ;  /* 0x000000160900720f */ /* 0x010fe20007800014 */
[----:B------:R-:W-:Y:S06]  /*3460*/  @P0 BRA `(.L_x_12426) ;  /* 0xfffffffc00940947 */ /* 0x000fec000383ffff */
[----:B------:R-:W-:-:S07]  /*3470*/  IADD3 R4, PT, PT, R8, 0x1, RZ ;  /* 0x0000000108047810 */ /* 0x000fce0007ffe0ff */
.L_x_12425:
        /* <DEDUP_REMOVED lines=17> */
[----:B-1----:R-:W-:-:S04]  /*3590*/  VIMNMX3.U32 R0, R0, R7, R6, !PT ;  /* 0x000000070000720f */ /* 0x002fc80007800006 */
[----:B--2---:R-:W-:-:S07]  /*35a0*/  VIMNMX3.U32 R0, R0, R9, R10, !PT ;  /* 0x000000090000720f */ /* 0x004fce000780000a */
.L_x_12428:
        /* <DEDUP_REMOVED lines=12> */
[----:B-1----:R-:W-:-:S07]  /*3670*/  VIMNMX3.U32 R0, R0, R5, R6, !PT ;  /* 0x000000050000720f */ /* 0x002fce0007800006 */
.L_x_12429:
[----:B------:R-:W-:-:S05]  /*3680*/  @!P1 IMAD R4, R4, UR7, RZ ;  /* 0x0000000704049c24 */ /* 0x000fca000f8e02ff */
[----:B------:R-:W-:-:S05]  /*3690*/  @!P1 LEA R4, R4, R3, 0x2 ;  /* 0x0000000304049211 */ /* 0x000fca00078e10ff */
[----:B------:R-:W1:Y:S02]  /*36a0*/  @!P1 LDS R5, [R4] ;  /* 0x0000000004059984 */ /* 0x000e640000000800 */
[----:B-1----:R-:W-:-:S07]  /*36b0*/  @!P1 VIMNMX.U32 R0, PT, PT, R0, R5, !PT ;  /* 0x0000000500009248 */ /* 0x002fce0007fe0000 */
.L_x_12427:
[----:B-1----:R1:W-:Y:S02]  /*36c0*/  STS [R3], R0 ;  /* 0x0000000003007388 */ /* 0x0023e40000000800 */
.L_x_12424:
        /* <DEDUP_REMOVED lines=9> */
        .weak           $__internal_264_$__cuda_sm20_div_s64
        .type           $__internal_264_$__cuda_sm20_div_s64,@function
        .size           $__internal_264_$__cuda_sm20_div_s64,($__internal_265_$__cuda_sm20_rem_s64 - $__internal_264_$__cuda_sm20_div_s64)
$__internal_264_$__cuda_sm20_div_s64:
        /* <DEDUP_REMOVED lines=82> */
[----:B------:R-:W-:Y:S06]  /*3c80*/  RET.REL.NODEC R8 `(contiguous_max3_u32) ;  /* 0xffffffc008dc7950 */ /* 0x000fec0003c3ffff */
        .weak           $__internal_265_$__cuda_sm20_rem_s64
        .type           $__internal_265_$__cuda_sm20_rem_s64,@function
        .size           $__internal_265_$__cuda_sm20_rem_s64,(.L_x_32468 - $__internal_265_$__cuda_sm20_rem_s64)
$__internal_265_$__cuda_sm20_rem_s64:
        /* <DEDUP_REMOVED lines=66> */
[----:B------:R-:W-:Y:S06]  /*40b0*/  RET.REL.NODEC R8 `(contiguous_max3_u32) ;  /* 0xffffffbc08d07950 */ /* 0x000fec0003c3ffff */
.L_x_12430:
        /* <DEDUP_REMOVED lines=12> */
.L_x_32468:


//--------------------- .text.contiguous_max22_u32 --------------------------
	.section	.text.contiguous_max22_u32,"ax",@progbits
	.align	128
        .global         contiguous_max22_u32
        .type           contiguous_max22_u32,@function
        .size           contiguous_max22_u32,(.L_x_33171 - contiguous_max22_u32)
        .other          contiguous_max22_u32,@"STO_CUDA_ENTRY STV_DEFAULT"
contiguous_max22_u32:
.text.contiguous_max22_u32:
        /* <DEDUP_REMOVED lines=33> */
[----:B------:R-:W-:Y:S02]  /*0210*/  ISETP.GT.U32.AND P2, PT, R0, 0x1f, PT ;  /* 0x0000001f0000780c */ /* 0x000fe40003f44070 */
[----:B--2---:R-:W-:-:S05]  /*0220*/  @!P0 VIMNMX.U32 R7, PT, PT, R8, R13, !PT ;  /* 0x0000000d08078248 */ /* 0x004fca0007fe0000 */
        /* <DEDUP_REMOVED lines=14> */
.L_x_12432:
[----:B------:R-:W-:Y:S05]  /*0310*/  BSYNC.RECONVERGENT B0 ;  /* 0x0000000000007941 */ /* 0x000fea0003800200 */
.L_x_12431:
[----:B------:R-:W-:Y:S06]  /*0320*/  BAR.SYNC.DEFER_BLOCKING 0x0 ;  /* 0x0000000000007b1d */ /* 0x000fec0000010000 */
[----:B------:R-:W-:Y:S05]  /*0330*/  @!P1 BRA `(.L_x_12433) ;  /* 0x00000000002c9947 */ /* 0x000fea0003800000 */
.L_x_12434:
[----:B------:R-:W-:-:S04]  /*0340*/  SHF.R.U32.HI R9, RZ, 0x1, R3 ;  /* 0x00000001ff097819 */ /* 0x000fc80000011603 */
[----:B------:R-:W-:-:S13]  /*0350*/  ISETP.GE.U32.AND P0, PT, R0, R9, PT ;  /* 0x000000090000720c */ /* 0x000fda0003f06070 */
[----:B------:R-:W-:Y:S01]  /*0360*/  @!P0 IMAD R5, R9, 0x4, R2 ;  /* 0x0000000409058824 */ /* 0x000fe200078e0202 */
[----:B------:R-:W-:Y:S05]  /*0370*/  @!P0 LDS R4, [R2] ;  /* 0x0000000002048984 */ /* 0x000fea0000000800 */
[----:B------:R-:W0:Y:S02]  /*0380*/  @!P0 LDS R5, [R5] ;  /* 0x0000000005058984 */ /* 0x000e240000000800 */
[----:B01----:R-:W-:-:S05]  /*0390*/  @!P0 VIMNMX.U32 R7, PT, PT, R4, R5, !PT ;  /* 0x0000000504078248 */ /* 0x003fca0007fe0000 */
[----:B------:R2:W-:Y:S01]  /*03a0*/  @!P0 STS [R2], R7 ;  /* 0x0000000702008388 */ /* 0x0005e20000000800 */
[----:B------:R-:W-:Y:S01]  /*03b0*/  BAR.SYNC.DEFER_BLOCKING 0x0 ;  /* 0x0000000000007b1d */ /* 0x000fe20000010000 */
[----:B------:R-:W-:Y:S01]  /*03c0*/  ISETP.GT.U32.AND P0, PT, R3, 0x83, PT ;  /* 0x000000830300780c */ /* 0x000fe20003f04070 */
[----:B------:R-:W-:-:S12]  /*03d0*/  IMAD.MOV.U32 R3, RZ, RZ, R9 ;  /* 0x000000ffff037224 */ /* 0x000fd800078e0009 */
[----:B--2---:R-:W-:Y:S05]  /*03e0*/  @P0 BRA `(.L_x_12434) ;  /* 0xfffffffc00d40947 */ /* 0x004fea000383ffff */
.L_x_12433:
[----:B------:R-:W-:Y:S05]  /*03f0*/  @P2 EXIT ;  /* 0x000000000000294d */ /* 0x000fea0003800000 */
[----:B------:R-:W-:Y:S01]  /*0400*/  LDS R3, [R2] ;  /* 0x0000000002037984 */ /* 0x000fe20000000800 */
[----:B------:R-:W-:-:S03]  /*0410*/  ISETP.NE.AND P0, PT, R0, RZ, PT ;  /* 0x000000ff0000720c */ /* 0x000fc60003f05270 */
[----:B------:R-:W2:Y:S02]  /*0420*/  LDS R4, [R2+0x80] ;  /* 0x0000800002047984 */ /* 0x000ea40000000800 */
[----:B--2---:R-:W-:-:S05]  /*0430*/  VIMNMX.U32 R3, PT, PT, R3, R4, !PT ;  /* 0x0000000403037248 */ /* 0x004fca0007fe0000 */
[----:B------:R-:W-:Y:S04]  /*0440*/  STS [R2], R3 ;  /* 0x0000000302007388 */ /* 0x000fe80000000800 */
[----:B------:R-:W-:Y:S04]  /*0450*/  LDS R4, [R2] ;  /* 0x0000000002047984 */ /* 0x000fe80000000800 */
[----:B------:R-:W2:Y:S02]  /*0460*/  LDS R5, [R2+0x40] ;  /* 0x0000400002057984 */ /* 0x000ea40000000800 */
[----:B--2---:R-:W-:-:S05]  /*0470*/  VIMNMX.U32 R5, PT, PT, R4, R5, !PT ;  /* 0x0000000504057248 */ /* 0x004fca0007fe0000 */
[----:B------:R-:W-:Y:S04]  /*0480*/  STS [R2], R5 ;  /* 0x0000000502007388 */ /* 0x000fe80000000800 */
[----:B------:R-:W-:Y:S04]  /*0490*/  LDS R4, [R2] ;  /* 0x0000000002047984 */ /* 0x000fe80000000800 */
[----:B01----:R-:W0:Y:S02]  /*04a0*/  LDS R7, [R2+0x20] ;  /* 0x0000200002077984 */ /* 0x003e240000000800 */
[----:B0-----:R-:W-:-:S05]  /*04b0*/  VIMNMX.U32 R7, PT, PT, R4, R7, !PT ;  /* 0x0000000704077248 */ /* 0x001fca0007fe0000 */
[----:B------:R-:W-:Y:S04]  /*04c0*/  STS [R2], R7 ;  /* 0x0000000702007388 */ /* 0x000fe80000000800 */
[----:B------:R-:W-:Y:S04]  /*04d0*/  LDS R4, [R2] ;  /* 0x0000000002047984 */ /* 0x000fe80000000800 */
[----:B------:R-:W0:Y:S02]  /*04e0*/  LDS R9, [R2+0x10] ;  /* 0x0000100002097984 */ /* 0x000e240000000800 */
        /* <DEDUP_REMOVED lines=28> */
.L_x_12435:
        /* <DEDUP_REMOVED lines=13> */
.L_x_33171:


//--------------------- .text.contiguous_max2_u32 --------------------------
	.section	.text.contiguous_max2_u32,"ax",@progbits
	.align	128
        .global         contiguous_max2_u32
        .type           contiguous_max2_u32,@function
        .size           contiguous_max2_u32,(.L_x_32470 - contiguous_max2_u32)
        .other          contiguous_max2_u32,@"STO_CUDA_ENTRY STV_DEFAULT"
contiguous_max2_u32:
.text.contiguous_max2_u32:
        /* <DEDUP_REMOVED lines=46> */
.L_x_12464:
        /* <DEDUP_REMOVED lines=32> */
.L_x_12441:
[----:B------:R-:W-:Y:S01]  /*04e0*/  MOV R26, R6 ;  /* 0x00000006001a7202 */ /* 0x000fe20000000f00 */
[----:B------:R-:W-:Y:S01]  /*04f0*/  IMAD.MOV.U32 R13, RZ, RZ, R7 ;  /* 0x000000ffff0d7224 */ /* 0x000fe200078e0007 */
[----:B------:R-:W-:Y:S01]  /*0500*/  MOV R14, R34 ;  /* 0x00000022000e7202 */ /* 0x000fe20000000f00 */
[----:B------:R-:W-:Y:S01]  /*0510*/  IMAD.MOV.U32 R11, RZ, RZ, R35 ;  /* 0x000000ffff0b7224 */ /* 0x000fe200078e0023 */
[----:B------:R-:W-:-:S07]  /*0520*/  MOV R12, 0x540 ;  /* 0x00000540000c7802 */ /* 0x000fce0000000f00 */
[----:B-1----:R-:W-:Y:S05]  /*0530*/  CALL.REL.NOINC `($__internal_266_$__cuda_sm20_div_s64) ;  /* 0x0000006400587944 */ /* 0x002fea0003c00000 */
        /* <DEDUP_REMOVED lines=9> */
.L_x_12442:
[----:B------:R-:W-:Y:S05]  /*05d0*/  BSYNC.RECONVERGENT B1 ;  /* 0x0000000000017941 */ /* 0x000fea0003800200 */
.L_x_12440:
        /* <DEDUP_REMOVED lines=34> */
.L_x_12444:
[----:B------:R-:W-:Y:S01]  /*0800*/  IMAD.MOV.U32 R26, RZ, RZ, R20 ;  /* 0x000000ffff1a7224 */ /* 0x000fe200078e0014 */
[----:B------:R-:W-:Y:S01]  /*0810*/  MOV R13, R9 ;  /* 0x00000009000d7202 */ /* 0x000fe20000000f00 */
[----:B------:R-:W-:Y:S01]  /*0820*/  IMAD.MOV.U32 R14, RZ, RZ, R34 ;  /* 0x000000ffff0e7224 */ /* 0x000fe200078e0022 */
[----:B------:R-:W-:Y:S02]  /*0830*/  MOV R11, R35 ;  /* 0x00000023000b7202 */ /* 0x000fe40000000f00 */
[----:B------:R-:W-:-:S07]  /*0840*/  MOV R12, 0x860 ;  /* 0x00000860000c7802 */ /* 0x000fce0000000f00 */
[----:B------:R-:W-:Y:S05]  /*0850*/  CALL.REL.NOINC `($__internal_266_$__cuda_sm20_div_s64) ;  /* 0x0000006000907944 */ /* 0x000fea0003c00000 */
        /* <DEDUP_REMOVED lines=9> */
.L_x_12445:
[----:B------:R-:W-:Y:S05]  /*08f0*/  BSYNC.RECONVERGENT B1 ;  /* 0x0000000000017941 */ /* 0x000fea0003800200 */
.L_x_12443:
        /* <DEDUP_REMOVED lines=33> */
.L_x_12447:
[----:B------:R-:W-:Y:S01]  /*0b10*/  IMAD.MOV.U32 R26, RZ, RZ, R36 ;  /* 0x000000ffff1a7224 */ /* 0x000fe200078e0024 */
[----:B------:R-:W-:Y:S01]  /*0b20*/  MOV R13, R37 ;  /* 0x00000025000d7202 */ /* 0x000fe20000000f00 */
[----:B------:R-:W-:Y:S01]  /*0b30*/  IMAD.MOV.U32 R14, RZ, RZ, R20 ;  /* 0x000000ffff0e7224 */ /* 0x000fe200078e0014 */
[----:B------:R-:W-:Y:S02]  /*0b40*/  MOV R11, R21 ;  /* 0x00000015000b7202 */ /* 0x000fe40000000f00 */
[----:B------:R-:W-:-:S07]  /*0b50*/  MOV R12, 0xb70 ;  /* 0x00000b70000c7802 */ /* 0x000fce0000000f00 */
[----:B------:R-:W-:Y:S05]  /*0b60*/  CALL.REL.NOINC `($__internal_266_$__cuda_sm20_div_s64) ;  /* 0x0000005c00cc7944 */ /* 0x000fea0003c00000 */
        /* <DEDUP_REMOVED lines=10> */
.L_x_12448:
[----:B------:R-:W-:Y:S05]  /*0c10*/  BSYNC.RECONVERGENT B1 ;  /* 0x0000000000017941 */ /* 0x000fea0003800200 */
.L_x_12446:
        /* <DEDUP_REMOVED lines=35> */
.L_x_12450:
[----:B------:R-:W-:Y:S01]  /*0e50*/  MOV R26, R34 ;  /* 0x00000022001a7202 */ /* 0x000fe20000000f00 */
[----:B------:R-:W-:Y:S01]  /*0e60*/  IMAD.MOV.U32 R13, RZ, RZ, R35 ;  /* 0x000000ffff0d7224 */ /* 0x000fe200078e0023 */
[----:B------:R-:W-:Y:S01]  /*0e70*/  MOV R14, R20 ;  /* 0x00000014000e7202 */ /* 0x000fe20000000f00 */
[----:B------:R-:W-:Y:S01]  /*0e80*/  IMAD.MOV.U32 R11, RZ, RZ, R21 ;  /* 0x000000ffff0b7224 */ /* 0x000fe200078e0015 */
[----:B------:R-:W-:-:S07]  /*0e90*/  MOV R12, 0xeb0 ;  /* 0x00000eb0000c7802 */ /* 0x000fce0000000f00 */
[----:B------:R-:W-:Y:S05]  /*0ea0*/  CALL.REL.NOINC `($__internal_266_$__cuda_sm20_div_s64) ;  /* 0x0000005800fc7944 */ /* 0x000fea0003c00000 */
        /* <DEDUP_REMOVED lines=11> */
.L_x_12451:
[----:B------:R-:W-:Y:S05]  /*0f60*/  BSYNC.RECONVERGENT B1 ;  /* 0x0000000000017941 */ /* 0x000fea0003800200 */
.L_x_12449:
        /* <DEDUP_REMOVED lines=36> */
.L_x_12453:
        /* <DEDUP_REMOVED lines=16> */
.L_x_12454:
[----:B------:R-:W-:Y:S05]  /*12b0*/  BSYNC.RECONVERGENT B1 ;  /* 0x0000000000017941 */ /* 0x000fea0003800200 */
.L_x_12452:
        /* <DEDUP_REMOVED lines=35> */
.L_x_12456:
        /* <DEDUP_REMOVED lines=17> */
.L_x_12457:
[----:B------:R-:W-:Y:S05]  /*1600*/  BSYNC.RECONVERGENT B1 ;  /* 0x0000000000017941 */ /* 0x000fea0003800200 */
.L_x_12455:
        /* <DEDUP_REMOVED lines=35> */
.L_x_12459:
        /* <DEDUP_REMOVED lines=16> */
.L_x_12460:
[----:B------:R-:W-:Y:S05]  /*1940*/  BSYNC.RECONVERGENT B1 ;  /* 0x0000000000017941 */ /* 0x000fea0003800200 */
.L_x_12458:
        /* <DEDUP_REMOVED lines=35> */
.L_x_12462:
        /* <DEDUP_REMOVED lines=16> */
.L_x_12463:
[----:B------:R-:W-:Y:S05]  /*1c80*/  BSYNC.RECONVERGENT B1 ;  /* 0x0000000000017941 */ /* 0x000fea0003800200 */
.L_x_12461:
        /* <DEDUP_REMOVED lines=8> */
.L_x_12439:
        /* <DEDUP_REMOVED lines=36> */
.L_x_12467:
[----:B------:R-:W-:Y:S01]  /*1f50*/  MOV R26, R6 ;  /* 0x00000006001a7202 */ /* 0x000fe20000000f00 */
[----:B------:R-:W-:Y:S01]  /*1f60*/  IMAD.MOV.U32 R13, RZ, RZ, R7 ;  /* 0x000000ffff0d7224 */ /* 0x000fe200078e0007 */
[----:B------:R-:W-:Y:S01]  /*1f70*/  MOV R14, R16 ;  /* 0x00000010000e7202 */ /* 0x000fe20000000f00 */
[----:B------:R-:W-:Y:S01]  /*1f80*/  IMAD.MOV.U32 R11, RZ, RZ, R17 ;  /* 0x000000ffff0b7224 */ /* 0x000fe200078e0011 */
[----:B------:R-:W-:-:S07]  /*1f90*/  MOV R12, 0x1fb0 ;  /* 0x00001fb0000c7802 */ /* 0x000fce0000000f00 */
[----:B------:R-:W-:Y:S05]  /*1fa0*/  CALL.REL.NOINC `($__internal_266_$__cuda_sm20_div_s64) ;  /* 0x0000004800bc7944 */ /* 0x000fea0003c00000 */
        /* <DEDUP_REMOVED lines=9> */
.L_x_12468:
[----:B------:R-:W-:Y:S05]  /*2040*/  BSYNC.RECONVERGENT B1 ;  /* 0x0000000000017941 */ /* 0x000fea0003800200 */
.L_x_12466:
        /* <DEDUP_REMOVED lines=34> */
.L_x_12470:
        /* <DEDUP_REMOVED lines=17> */
.L_x_12471:
[----:B------:R-:W-:Y:S05]  /*2380*/  BSYNC.RECONVERGENT B1 ;  /* 0x0000000000017941 */ /* 0x000fea0003800200 */
.L_x_12469:
        /* <DEDUP_REMOVED lines=36> */
.L_x_12473:
        /* <DEDUP_REMOVED lines=16> */
.L_x_12474:
[----:B------:R-:W-:Y:S05]  /*26d0*/  BSYNC.RECONVERGENT B1 ;  /* 0x0000000000017941 */ /* 0x000fea0003800200 */
.L_x_12472:
        /* <DEDUP_REMOVED lines=35> */
.L_x_12476:
[----:B------:R-:W-:Y:S01]  /*2910*/  MOV R26, R18 ;  /* 0x00000012001a7202 */ /* 0x000fe20000000f00 */
[----:B------:R-:W-:Y:S01]  /*2920*/  IMAD.MOV.U32 R13, RZ, RZ, R19 ;  /* 0x000000ffff0d7224 */ /* 0x000fe200078e0013 */
[----:B------:R-:W-:Y:S01]  /*2930*/  MOV R14, R16 ;  /* 0x00000010000e7202 */ /* 0x000fe20000000f00 */
[----:B------:R-:W-:Y:S01]  /*2940*/  IMAD.MOV.U32 R11, RZ, RZ, R17 ;  /* 0x000000ffff0b7224 */ /* 0x000fe200078e0011 */
[----:B------:R-:W-:-:S07]  /*2950*/  MOV R12, 0x2970 ;  /* 0x00002970000c7802 */ /* 0x000fce0000000f00 */
[----:B------:R-:W-:Y:S05]  /*2960*/  CALL.REL.NOINC `($__internal_266_$__cuda_sm20_div_s64) ;  /* 0x00000040004c7944 */ /* 0x000fea0003c00000 */
        /* <DEDUP_REMOVED lines=10> */
.L_x_12477:
[----:B------:R-:W-:Y:S05]  /*2a10*/  BSYNC.RECONVERGENT B1 ;  /* 0x0000000000017941 */ /* 0x000fea0003800200 */
.L_x_12475:
[----:B------:R-:W-:Y:S01]  /*2a20*/  MOV R36, R22 ;  /* 0x0000001600247202 */ /* 0x000fe20000000f00 */
[----:B------:R-:W-:Y:S02]  /*2a30*/  IMAD R11, R11, R38, RZ ;  /* 0x000000260b0b7224 */ /* 0x000fe400078e02ff */
[----:B------:R-:W-:Y:S02]  /*2a40*/  VIADD R8, R8, 0xfffffffe ;  /* 0xfffffffe08087836 */ /* 0x000fe40000000000 */
[----:B------:R-:W-:-:S04]  /*2a50*/  IMAD.WIDE.U32 R22, R38, R10, R36 ;  /* 0x0000000a26167225 */ /* 0x000fc800078e0024 */
[----:B------:R-:W-:-:S05]  /*2a60*/  IMAD R11, R39, R10, R11 ;  /* 0x0000000a270b7224 */ /* 0x000fca00078e020b */
[----:B------:R-:W-:-:S07]  /*2a70*/  IADD3 R23, PT, PT, R23, R11, RZ ;  /* 0x0000000b17177210 */ /* 0x000fce0007ffe0ff */
.L_x_12465:
        /* <DEDUP_REMOVED lines=30> */
.L_x_12479:
[----:B------:R-:W-:Y:S01]  /*2c60*/  MOV R18, R6 ;  /* 0x0000000600127202 */ /* 0x000fe20000000f00 */
[----:B------:R-:W-:Y:S01]  /*2c70*/  IMAD.MOV.U32 R19, RZ, RZ, R7 ;  /* 0x000000ffff137224 */ /* 0x000fe200078e0007 */
[----:B------:R-:W-:Y:S01]  /*2c80*/  MOV R24, R10 ;  /* 0x0000000a00187202 */ /* 0x000fe20000000f00 */
[----:B------:R-:W-:Y:S01]  /*2c90*/  IMAD.MOV.U32 R21, RZ, RZ, R11 ;  /* 0x000000ffff157224 */ /* 0x000fe200078e000b */
[----:B------:R-:W-:-:S07]  /*2ca0*/  MOV R26, 0x2cc0 ;  /* 0x00002cc0001a7802 */ /* 0x000fce0000000f00 */
[----:B------:R-:W-:Y:S05]  /*2cb0*/  CALL.REL.NOINC `($__internal_267_$__cuda_sm20_rem_s64) ;  /* 0x0000004000c47944 */ /* 0x000fea0003c00000 */
.L_x_12480:
[----:B------:R-:W-:Y:S05]  /*2cc0*/  BSYNC.RECONVERGENT B1 ;  /* 0x0000000000017941 */ /* 0x000fea0003800200 */
.L_x_12478:
        /* <DEDUP_REMOVED lines=30> */
.L_x_12482:
[----:B------:R-:W-:Y:S01]  /*2eb0*/  MOV R24, R10 ;  /* 0x0000000a00187202 */ /* 0x000fe20000000f00 */
[----:B------:R-:W-:Y:S01]  /*2ec0*/  IMAD.MOV.U32 R21, RZ, RZ, R11 ;  /* 0x000000ffff157224 */ /* 0x000fe200078e000b */
[----:B------:R-:W-:Y:S01]  /*2ed0*/  MOV R18, R20 ;  /* 0x0000001400127202 */ /* 0x000fe20000000f00 */
[----:B------:R-:W-:Y:S01]  /*2ee0*/  IMAD.MOV.U32 R19, RZ, RZ, R9 ;  /* 0x000000ffff137224 */ /* 0x000fe200078e0009 */
[----:B------:R-:W-:-:S07]  /*2ef0*/  MOV R26, 0x2f10 ;  /* 0x00002f10001a7802 */ /* 0x000fce0000000f00 */
[----:B------:R-:W-:Y:S05]  /*2f00*/  CALL.REL.NOINC `($__internal_267_$__cuda_sm20_rem_s64) ;  /* 0x0000004000307944 */ /* 0x000fea0003c00000 */
.L_x_12483:
[----:B------:R-:W-:Y:S05]  /*2f10*/  BSYNC.RECONVERGENT B1 ;  /* 0x0000000000017941 */ /* 0x000fea0003800200 */
.L_x_12481:
[----:B------:R-:W-:Y:S02]  /*2f20*/  IMAD R7, R7, R16, RZ ;  /* 0x0000001007077224 */ /* 0x000fe400078e02ff */
[----:B------:R-:W-:-:S04]  /*2f30*/  IMAD.WIDE.U32 R22, R16, R6, R22 ;  /* 0x0000000610167225 */ /* 0x000fc800078e0016 */
[----:B------:R-:W-:-:S05]  /*2f40*/  IMAD R7, R17, R6, R7 ;  /* 0x0000000611077224 */ /* 0x000fca00078e0207 */
[----:B------:R-:W-:-:S07]  /*2f50*/  IADD3 R23, PT, PT, R23, R7, RZ ;  /* 0x0000000717177210 */ /* 0x000fce0007ffe0ff */
.L_x_12438:
[----:B------:R-:W0:Y:S02]  /*2f60*/  LDCU.64 UR4, c[0x0][0x388] ;  /* 0x00007100ff0477ac */ /* 0x000e240008000a00 */
[----:B0-----:R-:W-:Y:S02]  /*2f70*/  LEA R8, P1, R22, UR4, 0x2 ;  /* 0x0000000416087c11 */ /* 0x001fe4000f8210ff */
[----:B------:R-:W-:Y:S02]  /*2f80*/  LEA R6, P0, R4, UR4, 0x2 ;  /* 0x0000000404067c11 */ /* 0x000fe4000f8010ff */
[----:B------:R-:W-:Y:S02]  /*2f90*/  LEA.HI.X R9, R22, UR5, R23, 0x2, P1 ;  /* 0x0000000516097c11 */ /* 0x000fe400088f1417 */
[----:B------:R-:W-:-:S04]  /*2fa0*/  LEA.HI.X R7, R4, UR5, R5, 0x2, P0 ;  /* 0x0000000504077c11 */ /* 0x000fc800080f1405 */
[----:B------:R-:W2:Y:S04]  /*2fb0*/  LDG.E R9, desc[UR12][R8.64] ;  /* 0x0000000c08097981 */ /* 0x000ea8000c1e1900 */
[----:B------:R-:W2:Y:S02]  /*2fc0*/  LDG.E R6, desc[UR12][R6.64] ;  /* 0x0000000c06067981 */ /* 0x000ea4000c1e1900 */
[----:B--2---:R-:W-:-:S05]  /*2fd0*/  VIMNMX.U32 R4, PT, PT, R6, R9, !PT ;  /* 0x0000000906047248 */ /* 0x004fca0007fe0000 */
[----:B------:R0:W-:Y:S01]  /*2fe0*/  STS [R3], R4 ;  /* 0x0000000403007388 */ /* 0x0001e20000000800 */
[----:B------:R-:W-:Y:S05]  /*2ff0*/  BRA `(.L_x_12484) ;  /* 0x0000003400b87947 */ /* 0x000fea0003800000 */
.L_x_12437:
        /* <DEDUP_REMOVED lines=18> */
.L_x_12511:
        /* <DEDUP_REMOVED lines=30> */
.L_x_12488:
        /* <DEDUP_REMOVED lines=15> */
.L_x_12489:
[----:B------:R-:W-:Y:S05]  /*33f0*/  BSYNC.RECONVERGENT B1 ;  /* 0x0000000000017941 */ /* 0x000fea0003800200 */
.L_x_12487:
        /* <DEDUP_REMOVED lines=39> */
.L_x_12491:
        /* <DEDUP_REMOVED lines=17> */
.L_x_12492:
[----:B------:R-:W-:Y:S05]  /*3780*/  BSYNC.RECONVERGENT B1 ;  /* 0x0000000000017941 */ /* 0x000fea0003800200 */
.L_x_12490:
        /* <DEDUP_REMOVED lines=37> */
.L_x_12494:
        /* <DEDUP_REMOVED lines=17> */
.L_x_12495:
[----:B------:R-:W-:Y:S05]  /*3af0*/  BSYNC.RECONVERGENT B1 ;  /* 0x0000000000017941 */ /* 0x000fea0003800200 */
.L_x_12493:
        /* <DEDUP_REMOVED lines=38> */
.L_x_12497:
[----:B------:R-:W-:Y:S01]  /*3d60*/  IMAD.MOV.U32 R26, RZ, RZ, R20 ;  /* 0x000000ffff1a7224 */ /* 0x000fe200078e0014 */
[----:B------:R-:W-:Y:S01]  /*3d70*/  MOV R13, R21 ;  /* 0x00000015000d7202 */ /* 0x000fe20000000f00 */
[----:B------:R-:W-:Y:S01]  /*3d80*/  IMAD.MOV.U32 R14, RZ, RZ, R36 ;  /* 0x000000ffff0e7224 */ /* 0x000fe200078e0024 */
[----:B------:R-:W-:Y:S02]  /*3d90*/  MOV R11, R37 ;  /* 0x00000025000b7202 */ /* 0x000fe40000000f00 */
[----:B------:R-:W-:-:S07]  /*3da0*/  MOV R12, 0x3dc0 ;  /* 0x00003dc0000c7802 */ /* 0x000fce0000000f00 */
[----:B-1----:R-:W-:Y:S05]  /*3db0*/  CALL.REL.NOINC `($__internal_266_$__cuda_sm20_div_s64) ;  /* 0x0000002c00387944 */ /* 0x002fea0003c00000 */
        /* <DEDUP_REMOVED lines=11> */
.L_x_12498:
[----:B------:R-:W-:Y:S05]  /*3e70*/  BSYNC.RECONVERGENT B1 ;  /* 0x0000000000017941 */ /* 0x000fea0003800200 */
.L_x_12496:
        /* <DEDUP_REMOVED lines=38> */
.L_x_12500:
        /* <DEDUP_REMOVED lines=17> */
.L_x_12501:
[----:B------:R-:W-:Y:S05]  /*41f0*/  BSYNC.RECONVERGENT B1 ;  /* 0x0000000000017941 */ /* 0x000fea0003800200 */
.L_x_12499:
        /* <DEDUP_REMOVED lines=40> */
.L_x_12503:
        /* <DEDUP_REMOVED lines=17> */
.L_x_12504:
[----:B------:R-:W-:Y:S05]  /*4590*/  BSYNC.RECONVERGENT B1 ;  /* 0x0000000000017941 */ /* 0x000fea0003800200 */
.L_x_12502:
        /* <DEDUP_REMOVED lines=40> */
.L_x_12506:
        /* <DEDUP_REMOVED lines=17> */
.L_x_12507:
[----:B------:R-:W-:Y:S05]  /*4930*/  BSYNC.RECONVERGENT B1 ;  /* 0x0000000000017941 */ /* 0x000fea0003800200 */
.L_x_12505:
        /* <DEDUP_REMOVED lines=38> */
.L_x_12509:
        /* <DEDUP_REMOVED lines=17> */
.L_x_12510:
[----:B------:R-:W-:Y:S05]  /*4cb0*/  BSYNC.RECONVERGENT B1 ;  /* 0x0000000000017941 */ /* 0x000fea0003800200 */
.L_x_12508:
        /* <DEDUP_REMOVED lines=15> */
.L_x_12486:
        /* <DEDUP_REMOVED lines=37> */
.L_x_12514:
[----:B------:R-:W-:Y:S01]  /*5000*/  IMAD.MOV.U32 R26, RZ, RZ, R18 ;  /* 0x000000ffff1a7224 */ /* 0x000fe200078e0012 */
[----:B------:R-:W-:Y:S01]  /*5010*/  MOV R13, R19 ;  /* 0x00000013000d7202 */ /* 0x000fe20000000f00 */
[----:B------:R-:W-:Y:S01]  /*5020*/  IMAD.MOV.U32 R14, RZ, RZ, R6 ;  /* 0x000000ffff0e7224 */ /* 0x000fe200078e0006 */
[----:B------:R-:W-:Y:S02]  /*5030*/  MOV R11, R7 ;  /* 0x00000007000b7202 */ /* 0x000fe40000000f00 */
[----:B------:R-:W-:-:S07]  /*5040*/  MOV R12, 0x5060 ;  /* 0x00005060000c7802 */ /* 0x000fce0000000f00 */
[----:B------:R-:W-:Y:S05]  /*5050*/  CALL.REL.NOINC `($__internal_266_$__cuda_sm20_div_s64) ;  /* 0x0000001800907944 */ /* 0x000fea0003c00000 */
        /* <DEDUP_REMOVED lines=9> */
.L_x_12515:
[----:B------:R-:W-:Y:S05]  /*50f0*/  BSYNC.RECONVERGENT B1 ;  /* 0x0000000000017941 */ /* 0x000fea0003800200 */
.L_x_12513:
        /* <DEDUP_REMOVED lines=39> */
.L_x_12517:
        /* <DEDUP_REMOVED lines=17> */
.L_x_12518:
[----:B------:R-:W-:Y:S05]  /*5480*/  BSYNC.RECONVERGENT B1 ;  /* 0x0000000000017941 */ /* 0x000fea0003800200 */
.L_x_12516:
        /* <DEDUP_REMOVED lines=40> */
.L_x_12520:
[----:B------:R-:W-:Y:S01]  /*5710*/  MOV R26, R18 ;  /* 0x00000012001a7202 */ /* 0x000fe20000000f00 */
[----:B------:R-:W-:Y:S01]  /*5720*/  IMAD.MOV.U32 R14, RZ, RZ, R20 ;  /* 0x000000ffff0e7224 */ /* 0x000fe200078e0014 */
[----:B------:R-:W-:Y:S02]  /*5730*/  MOV R13, R19 ;  /* 0x00000013000d7202 */ /* 0x000fe40000000f00 */
[----:B------:R-:W-:Y:S02]  /*5740*/  MOV R11, R21 ;  /* 0x00000015000b7202 */ /* 0x000fe40000000f00 */
[----:B------:R-:W-:-:S07]  /*5750*/  MOV R12, 0x5770 ;  /* 0x00005770000c7802 */ /* 0x000fce0000000f00 */
[----:B------:R-:W-:Y:S05]  /*5760*/  CALL.REL.NOINC `($__internal_266_$__cuda_sm20_div_s64) ;  /* 0x0000001000cc7944 */ /* 0x000fea0003c00000 */
        /* <DEDUP_REMOVED lines=11> */
.L_x_12521:
[----:B------:R-:W-:Y:S05]  /*5820*/  BSYNC.RECONVERGENT B1 ;  /* 0x0000000000017941 */ /* 0x000fea0003800200 */
.L_x_12519:
        /* <DEDUP_REMOVED lines=40> */
.L_x_12523:
[----:B------:R-:W-:Y:S01]  /*5ab0*/  MOV R26, R18 ;  /* 0x00000012001a7202 */ /* 0x000fe20000000f00 */
[----:B------:R-:W-:Y:S01]  /*5ac0*/  IMAD.MOV.U32 R13, RZ, RZ, R19 ;  /* 0x000000ffff0d7224 */ /* 0x000fe200078e0013 */
[----:B------:R-:W-:Y:S02]  /*5ad0*/  MOV R14, R20 ;  /* 0x00000014000e7202 */ /* 0x000fe40000000f00 */
[----:B------:R-:W-:Y:S02]  /*5ae0*/  MOV R11, R21 ;  /* 0x00000015000b7202 */ /* 0x000fe40000000f00 */
[----:B------:R-:W-:-:S07]  /*5af0*/  MOV R12, 0x5b10 ;  /* 0x00005b10000c7802 */ /* 0x000fce0000000f00 */
[----:B------:R-:W-:Y:S05]  /*5b00*/  CALL.REL.NOINC `($__internal_266_$__cuda_sm20_div_s64) ;  /* 0x0000000c00e47944 */ /* 0x000fea0003c00000 */
        /* <DEDUP_REMOVED lines=11> */
.L_x_12524:
[----:B------:R-:W-:Y:S05]  /*5bc0*/  BSYNC.RECONVERGENT B1 ;  /* 0x0000000000017941 */ /* 0x000fea0003800200 */
.L_x_12522:
        /* <DEDUP_REMOVED lines=11> */
.L_x_12512:
        /* <DEDUP_REMOVED lines=35> */
.L_x_12527:
[----:B------:R-:W-:Y:S01]  /*5eb0*/  IMAD.MOV.U32 R26, RZ, RZ, R18 ;  /* 0x000000ffff1a7224 */ /* 0x000fe200078e0012 */
[----:B------:R-:W-:Y:S01]  /*5ec0*/  MOV R13, R19 ;  /* 0x00000013000d7202 */ /* 0x000fe20000000f00 */
[----:B------:R-:W-:Y:S01]  /*5ed0*/  IMAD.MOV.U32 R11, RZ, RZ, R5 ;  /* 0x000000ffff0b7224 */ /* 0x000fe200078e0005 */
[----:B------:R-:W-:Y:S02]  /*5ee0*/  MOV R14, R4 ;  /* 0x00000004000e7202 */ /* 0x000fe40000000f00 */
[----:B------:R-:W-:-:S07]  /*5ef0*/  MOV R12, 0x5f10 ;  /* 0x00005f10000c7802 */ /* 0x000fce0000000f00 */
[----:B------:R-:W-:Y:S05]  /*5f00*/  CALL.REL.NOINC `($__internal_266_$__cuda_sm20_div_s64) ;  /* 0x0000000800e47944 */ /* 0x000fea0003c00000 */
        /* <DEDUP_REMOVED lines=8> */
.L_x_12528:
[----:B------:R-:W-:Y:S05]  /*5f90*/  BSYNC.RECONVERGENT B1 ;  /* 0x0000000000017941 */ /* 0x000fea0003800200 */
.L_x_12526:
        /* <DEDUP_REMOVED lines=39> */
.L_x_12530:
        /* <DEDUP_REMOVED lines=17> */
.L_x_12531:
[----:B------:R-:W-:Y:S05]  /*6320*/  BSYNC.RECONVERGENT B1 ;  /* 0x0000000000017941 */ /* 0x000fea0003800200 */
.L_x_12529:
        /* <DEDUP_REMOVED lines=11> */
.L_x_12525:
        /* <DEDUP_REMOVED lines=31> */
.L_x_12533:
[----:B------:R-:W-:Y:S02]  /*65d0*/  MOV R24, R20 ;  /* 0x0000001400187202 */ /* 0x000fe40000000f00 */
[----:B------:R-:W-:-:S07]  /*65e0*/  MOV R26, 0x6600 ;  /* 0x00006600001a7802 */ /* 0x000fce0000000f00 */
[----:B------:R-:W-:Y:S05]  /*65f0*/  CALL.REL.NOINC `($__internal_267_$__cuda_sm20_rem_s64) ;  /* 0x0000000800747944 */ /* 0x000fea0003c00000 */
[----:B------:R-:W-:Y:S01]  /*6600*/  MOV R4, R6 ;  /* 0x0000000600047202 */ /* 0x000fe20000000f00 */
[----:B------:R-:W-:-:S07]  /*6610*/  IMAD.MOV.U32 R5, RZ, RZ, R7 ;  /* 0x000000ffff057224 */ /* 0x000fce00078e0007 */
.L_x_12534:
[----:B------:R-:W-:Y:S05]  /*6620*/  BSYNC.RECONVERGENT B1 ;  /* 0x0000000000017941 */ /* 0x000fea0003800200 */
.L_x_12532:
        /* <DEDUP_REMOVED lines=9> */
.L_x_12485:
[----:B------:R-:W2:Y:S04]  /*66c0*/  LDG.E R8, desc[UR12][R8.64] ;  /* 0x0000000c08087981 */ /* 0x000ea8000c1e1900 */
[----:B--2---:R1:W-:Y:S02]  /*66d0*/  STS [R3], R8 ;  /* 0x0000000803007388 */ /* 0x0043e40000000800 */
.L_x_12484:
[----:B------:R-:W-:Y:S05]  /*66e0*/  BSYNC.RECONVERGENT B0 ;  /* 0x0000000000007941 */ /* 0x000fea0003800200 */
.L_x_12436:
[----:B------:R-:W-:Y:S01]  /*66f0*/  BAR.SYNC.DEFER_BLOCKING 0x0 ;  /* 0x0000000000007b1d */ /* 0x000fe20000010000 */
[----:B------:R-:W-:Y:S02]  /*6700*/  ISETP.GE.U32.AND P0, PT, R2, 0x42, PT ;  /* 0x000000420200780c */ /* 0x000fe40003f06070 */
[----:B------:R-:W-:-:S11]  /*6710*/  ISETP.GT.U32.AND P1, PT, R0, 0x1f, PT ;  /* 0x0000001f0000780c */ /* 0x000fd60003f24070 */
[----:B------:R-:W-:Y:S05]  /*6720*/  @!P0 BRA `(.L_x_12535) ;  /* 0x00000000002c8947 */ /* 0x000fea0003800000 */
.L_x_12536:
[----:B------:R-:W-:-:S04]  /*6730*/  SHF.R.U32.HI R6, RZ, 0x1, R2 ;  /* 0x00000001ff067819 */ /* 0x000fc80000011602 */
[----:B------:R-:W-:-:S13]  /*6740*/  ISETP.GE.U32.AND P0, PT, R0, R6, PT ;  /* 0x000000060000720c */ /* 0x000fda0003f06070 */
[----:B------:R-:W-:Y:S01]  /*6750*/  @!P0 LEA R5, R6, R3, 0x2 ;  /* 0x0000000306058211 */ /* 0x000fe200078e10ff */
[----:B0-----:R-:W-:Y:S05]  /*6760*/  @!P0 LDS R4, [R3] ;  /* 0x0000000003048984 */ /* 0x001fea0000000800 */
[----:B------:R-:W0:Y:S02]  /*6770*/  @!P0 LDS R5, [R5] ;  /* 0x0000000005058984 */ /* 0x000e240000000800 */
[----:B0-----:R-:W-:-:S05]  /*6780*/  @!P0 VIMNMX.U32 R4, PT, PT, R4, R5, !PT ;  /* 0x0000000504048248 */ /* 0x001fca0007fe0000 */
[----:B------:R2:W-:Y:S01]  /*6790*/  @!P0 STS [R3], R4 ;  /* 0x0000000403008388 */ /* 0x0005e20000000800 */
[----:B------:R-:W-:Y:S01]  /*67a0*/  BAR.SYNC.DEFER_BLOCKING 0x0 ;  /* 0x0000000000007b1d */ /* 0x000fe20000010000 */
[----:B------:R-:W-:Y:S01]  /*67b0*/  ISETP.GT.U32.AND P0, PT, R2, 0x83, PT ;  /* 0x000000830200780c */ /* 0x000fe20003f04070 */
[----:B------:R-:W-:-:S12]  /*67c0*/  IMAD.MOV.U32 R2, RZ, RZ, R6 ;  /* 0x000000ffff027224 */ /* 0x000fd800078e0006 */
[----:B--2---:R-:W-:Y:S05]  /*67d0*/  @P0 BRA `(.L_x_12536) ;  /* 0xfffffffc00d40947 */ /* 0x004fea000383ffff */
.L_x_12535:
[----:B------:R-:W-:Y:S05]  /*67e0*/  @P1 EXIT ;  /* 0x000000000000194d */ /* 0x000fea0003800000 */
[----:B------:R-:W-:Y:S01]  /*67f0*/  LDS R2, [R3] ;  /* 0x0000000003027984 */ /* 0x000fe20000000800 */
[----:B------:R-:W-:-:S03]  /*6800*/  ISETP.NE.AND P0, PT, R0, RZ, PT ;  /* 0x000000ff0000720c */ /* 0x000fc60003f05270 */
[----:B------:R-:W2:Y:S02]  /*6810*/  LDS R5, [R3+0x80] ;  /* 0x0000800003057984 */ /* 0x000ea40000000800 */
[----:B--2---:R-:W-:-:S05]  /*6820*/  VIMNMX.U32 R2, PT, PT, R2, R5, !PT ;  /* 0x0000000502027248 */ /* 0x004fca0007fe0000 */
[----:B------:R-:W-:Y:S04]  /*6830*/  STS [R3], R2 ;  /* 0x0000000203007388 */ /* 0x000fe80000000800 */
[----:B0-----:R-:W-:Y:S04]  /*6840*/  LDS R4, [R3] ;  /* 0x0000000003047984 */ /* 0x001fe80000000800 */
        /* <DEDUP_REMOVED lines=8> */
[----:B-1----:R-:W0:Y:S02]  /*68d0*/  LDS R8, [R3+0x10] ;  /* 0x0000100003087984 */ /* 0x002e240000000800 */
        /* <DEDUP_REMOVED lines=28> */
        .weak           $__internal_266_$__cuda_sm20_div_s64
        .type           $__internal_266_$__cuda_sm20_div_s64,@function
        .size           $__internal_266_$__cuda_sm20_div_s64,($__internal_267_$__cuda_sm20_rem_s64 - $__internal_266_$__cuda_sm20_div_s64)
$__internal_266_$__cuda_sm20_div_s64:
        /* <DEDUP_REMOVED lines=82> */
[----:B------:R-:W-:Y:S06]  /*6fc0*/  RET.REL.NODEC R12 `(contiguous_max2_u32) ;  /* 0xffffff900c0c7950 */ /* 0x000fec0003c3ffff */
        .weak           $__internal_267_$__cuda_sm20_rem_s64
        .type           $__internal_267_$__cuda_sm20_rem_s64,@function
        .size           $__internal_267_$__cuda_sm20_rem_s64,(.L_x_32470 - $__internal_267_$__cuda_sm20_rem_s64)
$__internal_267_$__cuda_sm20_rem_s64:
        /* <DEDUP_REMOVED lines=76> */
[----:B------:R-:W-:Y:S06]  /*7490*/  RET.REL.NODEC R26 `(contiguous_max2_u32) ;  /* 0xffffff881ad87950 */ /* 0x000fec0003c3ffff */
.L_x_12537:
        /* <DEDUP_REMOVED lines=14> */
.L_x_32470:


//--------------------- .text.uncontiguous_max_u32 --------------------------
	.section	.text.uncontiguous_max_u32,"ax",@progbits
	.align	128
        .global         uncontiguous_max_u32
        .type           uncontiguous_max_u32,@function
        .size           uncontiguous_max_u32,(.L_x_32472 - uncontiguous_max_u32)
        .other          uncontiguous_max_u32,@"STO_CUDA_ENTRY STV_DEFAULT"
uncontiguous_max_u32:
.text.uncontiguous_max_u32:
        /* <DEDUP_REMOVED lines=41> */
.L_x_12566:
        /* <DEDUP_REMOVED lines=33> */
.L_x_12543:
[----:B------:R-:W-:Y:S01]  /*04a0*/  IMAD.MOV.U32 R29, RZ, RZ, R14 ;  /* 0x000000ffff1d7224 */ /* 0x000fe200078e000e */
[----:B------:R-:W-:Y:S01]  /*04b0*/  MOV R26, R15 ;  /* 0x0000000f001a7202 */ /* 0x000fe20000000f00 */
[----:B------:R-:W-:Y:S01]  /*04c0*/  IMAD.MOV.U32 R13, RZ, RZ, R16 ;  /* 0x000000ffff0d7224 */ /* 0x000fe200078e0010 */
[----:B------:R-:W-:Y:S02]  /*04d0*/  MOV R12, R17 ;  /* 0x00000011000c7202 */ /* 0x000fe40000000f00 */
[----:B------:R-:W-:-:S07]  /*04e0*/  MOV R11, 0x500 ;  /* 0x00000500000b7802 */ /* 0x000fce0000000f00 */
[----:B------:R-:W-:Y:S05]  /*04f0*/  CALL.REL.NOINC `($__internal_268_$__cuda_sm20_div_s64) ;  /* 0x0000006400d07944 */ /* 0x000fea0003c00000 */
        /* <DEDUP_REMOVED lines=9> */
.L_x_12544:
[----:B------:R-:W-:Y:S05]  /*0590*/  BSYNC.RECONVERGENT B1 ;  /* 0x0000000000017941 */ /* 0x000fea0003800200 */
.L_x_12542:
        /* <DEDUP_REMOVED lines=36> */
.L_x_12546:
[----:B------:R-:W-:Y:S01]  /*07e0*/  IMAD.MOV.U32 R29, RZ, RZ, R7 ;  /* 0x000000ffff1d7224 */ /* 0x000fe200078e0007 */
[----:B------:R-:W-:Y:S01]  /*07f0*/  MOV R26, R8 ;  /* 0x00000008001a7202 */ /* 0x000fe20000000f00 */
[----:B------:R-:W-:Y:S01]  /*0800*/  IMAD.MOV.U32 R13, RZ, RZ, R16 ;  /* 0x000000ffff0d7224 */ /* 0x000fe200078e0010 */
[----:B------:R-:W-:Y:S02]  /*0810*/  MOV R12, R17 ;  /* 0x00000011000c7202 */ /* 0x000fe40000000f00 */
[----:B------:R-:W-:-:S07]  /*0820*/  MOV R11, 0x840 ;  /* 0x00000840000b7802 */ /* 0x000fce0000000f00 */
[----:B------:R-:W-:Y:S05]  /*0830*/  CALL.REL.NOINC `($__internal_268_$__cuda_sm20_div_s64) ;  /* 0x0000006400007944 */ /* 0x000fea0003c00000 */
        /* <DEDUP_REMOVED lines=10> */
.L_x_12547:
[----:B------:R-:W-:Y:S05]  /*08e0*/  BSYNC.RECONVERGENT B1 ;  /* 0x0000000000017941 */ /* 0x000fea0003800200 */
.L_x_12545:
        /* <DEDUP_REMOVED lines=37> */
.L_x_12549:
[----:B------:R-:W-:Y:S01]  /*0b40*/  MOV R29, R14 ;  /* 0x0000000e001d7202 */ /* 0x000fe20000000f00 */
[----:B------:R-:W-:Y:S01]  /*0b50*/  IMAD.MOV.U32 R26, RZ, RZ, R15 ;  /* 0x000000ffff1a7224 */ /* 0x000fe200078e000f */
[----:B------:R-:W-:Y:S01]  /*0b60*/  MOV R13, R16 ;  /* 0x00000010000d7202 */ /* 0x000fe20000000f00 */
[----:B------:R-:W-:Y:S01]  /*0b70*/  IMAD.MOV.U32 R12, RZ, RZ, R17 ;  /* 0x000000ffff0c7224 */ /* 0x000fe200078e0011 */
[----:B------:R-:W-:-:S07]  /*0b80*/  MOV R11, 0xba0 ;  /* 0x00000ba0000b7802 */ /* 0x000fce0000000f00 */
[----:B------:R-:W-:Y:S05]  /*0b90*/  CALL.REL.NOINC `($__internal_268_$__cuda_sm20_div_s64) ;  /* 0x0000006000287944 */ /* 0x000fea0003c00000 */
        /* <DEDUP_REMOVED lines=10> */
.L_x_12550:
[----:B------:R-:W-:Y:S05]  /*0c40*/  BSYNC.RECONVERGENT B1 ;  /* 0x0000000000017941 */ /* 0x000fea0003800200 */
.L_x_12548:
        /* <DEDUP_REMOVED lines=34> */
.L_x_12552:
        /* <DEDUP_REMOVED lines=16> */
.L_x_12553:
[----:B------:R-:W-:Y:S05]  /*0f70*/  BSYNC.RECONVERGENT B1 ;  /* 0x0000000000017941 */ /* 0x000fea0003800200 */
.L_x_12551:
        /* <DEDUP_REMOVED lines=37> */
.L_x_12555:
        /* <DEDUP_REMOVED lines=17> */
.L_x_12556:
[----:B------:R-:W-:Y:S05]  /*12e0*/  BSYNC.RECONVERGENT B1 ;  /* 0x0000000000017941 */ /* 0x000fea0003800200 */
.L_x_12554:
        /* <DEDUP_REMOVED lines=35> */
.L_x_12558:
        /* <DEDUP_REMOVED lines=16> */
.L_x_12559:
[----:B------:R-:W-:Y:S05]  /*1620*/  BSYNC.RECONVERGENT B1 ;  /* 0x0000000000017941 */ /* 0x000fea0003800200 */
.L_x_12557:
        /* <DEDUP_REMOVED lines=36> */
.L_x_12561:
[----:B------:R-:W-:Y:S01]  /*1870*/  MOV R29, R14 ;  /* 0x0000000e001d7202 */ /* 0x000fe20000000f00 */
[----:B------:R-:W-:Y:S01]  /*1880*/  IMAD.MOV.U32 R26, RZ, RZ, R15 ;  /* 0x000000ffff1a7224 */ /* 0x000fe200078e000f */
[----:B------:R-:W-:Y:S01]  /*1890*/  MOV R13, R16 ;  /* 0x00000010000d7202 */ /* 0x000fe20000000f00 */
[----:B------:R-:W-:Y:S01]  /*18a0*/  IMAD.MOV.U32 R12, RZ, RZ, R17 ;  /* 0x000000ffff0c7224 */ /* 0x000fe200078e0011 */
[----:B------:R-:W-:-:S07]  /*18b0*/  MOV R11, 0x18d0 ;  /* 0x000018d0000b7802 */ /* 0x000fce0000000f00 */
[----:B------:R-:W-:Y:S05]  /*18c0*/  CALL.REL.NOINC `($__internal_268_$__cuda_sm20_div_s64) ;  /* 0x0000005000dc7944 */ /* 0x000fea0003c00000 */
        /* <DEDUP_REMOVED lines=11> */
.L_x_12562:
[----:B------:R-:W-:Y:S05]  /*1980*/  BSYNC.RECONVERGENT B1 ;  /* 0x0000000000017941 */ /* 0x000fea0003800200 */
.L_x_12560:
        /* <DEDUP_REMOVED lines=36> */
.L_x_12564:
        /* <DEDUP_REMOVED lines=17> */
.L_x_12565:
[----:B------:R-:W-:Y:S05]  /*1ce0*/  BSYNC.RECONVERGENT B1 ;  /* 0x0000000000017941 */ /* 0x000fea0003800200 */
.L_x_12563:
        /* <DEDUP_REMOVED lines=10> */
.L_x_12541:
        /* <DEDUP_REMOVED lines=36> */
.L_x_12569:
[----:B------:R-:W-:Y:S01]  /*1fd0*/  MOV R29, R14 ;  /* 0x0000000e001d7202 */ /* 0x000fe20000000f00 */
[----:B------:R-:W-:Y:S01]  /*1fe0*/  IMAD.MOV.U32 R26, RZ, RZ, R15 ;  /* 0x000000ffff1a7224 */ /* 0x000fe200078e000f */
[----:B------:R-:W-:Y:S01]  /*1ff0*/  MOV R13, R16 ;  /* 0x00000010000d7202 */ /* 0x000fe20000000f00 */
[----:B------:R-:W-:Y:S01]  /*2000*/  IMAD.MOV.U32 R12, RZ, RZ, R17 ;  /* 0x000000ffff0c7224 */ /* 0x000fe200078e0011 */
[----:B------:R-:W-:-:S07]  /*2010*/  MOV R11, 0x2030 ;  /* 0x00002030000b7802 */ /* 0x000fce0000000f00 */
[----:B------:R-:W-:Y:S05]  /*2020*/  CALL.REL.NOINC `($__internal_268_$__cuda_sm20_div_s64) ;  /* 0x0000004c00047944 */ /* 0x000fea0003c00000 */
        /* <DEDUP_REMOVED lines=9> */
.L_x_12570:
[----:B------:R-:W-:Y:S05]  /*20c0*/  BSYNC.RECONVERGENT B1 ;  /* 0x0000000000017941 */ /* 0x000fea0003800200 */
.L_x_12568:
        /* <DEDUP_REMOVED lines=36> */
.L_x_12572:
        /* <DEDUP_REMOVED lines=17> */
.L_x_12573:
[----:B------:R-:W-:Y:S05]  /*2420*/  BSYNC.RECONVERGENT B1 ;  /* 0x0000000000017941 */ /* 0x000fea0003800200 */
.L_x_12571:
        /* <DEDUP_REMOVED lines=38> */
.L_x_12575:
        /* <DEDUP_REMOVED lines=16> */
.L_x_12576:
[----:B------:R-:W-:Y:S05]  /*2790*/  BSYNC.RECONVERGENT B1 ;  /* 0x0000000000017941 */ /* 0x000fea0003800200 */
.L_x_12574:
        /* <DEDUP_REMOVED lines=36> */
.L_x_12578:
        /* <DEDUP_REMOVED lines=16> */
.L_x_12579:
[----:B------:R-:W-:Y:S05]  /*2ae0*/  BSYNC.RECONVERGENT B1 ;  /* 0x0000000000017941 */ /* 0x000fea0003800200 */
.L_x_12577:
[----:B------:R-:W-:Y:S01]  /*2af0*/  IMAD R5, R5, R38, RZ ;  /* 0x0000002605057224 */ /* 0x000fe200078e02ff */
[----:B------:R-:W-:Y:S01]  /*2b00*/  IADD3 R9, PT, PT, R9, -0x2, RZ ;  /* 0xfffffffe09097810 */ /* 0x000fe20007ffe0ff */
[----:B------:R-:W-:Y:S02]  /*2b10*/  IMAD.MOV.U32 R34, RZ, RZ, R20 ;  /* 0x000000ffff227224 */ /* 0x000fe400078e0014 */
[-C--:B------:R-:W-:Y:S02]  /*2b20*/  IMAD R5, R39, R10.reuse, R5 ;  /* 0x0000000a27057224 */ /* 0x080fe400078e0205 */
[----:B------:R-:W-:-:S04]  /*2b30*/  IMAD.WIDE.U32 R34, R38, R10, R34 ;  /* 0x0000000a26227225 */ /* 0x000fc800078e0022 */
[----:B------:R-:W-:Y:S01]  /*2b40*/  IMAD.IADD R6, R35, 0x1, R5 ;  /* 0x0000000123067824 */ /* 0x000fe200078e0205 */
[----:B------:R-:W-:-:S07]  /*2b50*/  MOV R5, R34 ;  /* 0x0000002200057202 */ /* 0x000fce0000000f00 */
.L_x_12567:
        /* <DEDUP_REMOVED lines=31> */
.L_x_12581:
[----:B------:R-:W-:Y:S01]  /*2d50*/  IMAD.MOV.U32 R20, RZ, RZ, R14 ;  /* 0x000000ffff147224 */ /* 0x000fe200078e000e */
[----:B------:R-:W-:Y:S01]  /*2d60*/  MOV R24, R15 ;  /* 0x0000000f00187202 */ /* 0x000fe20000000f00 */
[----:B------:R-:W-:Y:S01]  /*2d70*/  IMAD.MOV.U32 R21, RZ, RZ, R16 ;  /* 0x000000ffff157224 */ /* 0x000fe200078e0010 */
[----:B------:R-:W-:Y:S02]  /*2d80*/  MOV R22, R17 ;  /* 0x0000001100167202 */ /* 0x000fe40000000f00 */
[----:B------:R-:W-:-:S07]  /*2d90*/  MOV R23, 0x2db0 ;  /* 0x00002db000177802 */ /* 0x000fce0000000f00 */
[----:B------:R-:W-:Y:S05]  /*2da0*/  CALL.REL.NOINC `($__internal_269_$__cuda_sm20_rem_s64) ;  /* 0x0000004000f47944 */ /* 0x000fea0003c00000 */
[----:B------:R-:W-:Y:S01]  /*2db0*/  IMAD.MOV.U32 R10, RZ, RZ, R12 ;  /* 0x000000ffff0a7224 */ /* 0x000fe200078e000c */
[----:B------:R-:W-:-:S07]  /*2dc0*/  MOV R11, R13 ;  /* 0x0000000d000b7202 */ /* 0x000fce0000000f00 */
.L_x_12582:
[----:B------:R-:W-:Y:S05]  /*2dd0*/  BSYNC.RECONVERGENT B1 ;  /* 0x0000000000017941 */ /* 0x000fea0003800200 */
.L_x_12580:
        /* <DEDUP_REMOVED lines=33> */
.L_x_12584:
[----:B------:R-:W-:Y:S01]  /*2ff0*/  MOV R21, R16 ;  /* 0x0000001000157202 */ /* 0x000fe20000000f00 */
[----:B------:R-:W-:Y:S01]  /*3000*/  IMAD.MOV.U32 R22, RZ, RZ, R17 ;  /* 0x000000ffff167224 */ /* 0x000fe200078e0011 */
[----:B------:R-:W-:Y:S01]  /*3010*/  MOV R20, R7 ;  /* 0x0000000700147202 */ /* 0x000fe20000000f00 */
[----:B------:R-:W-:Y:S01]  /*3020*/  IMAD.MOV.U32 R24, RZ, RZ, R8 ;  /* 0x000000ffff187224 */ /* 0x000fe200078e0008 */
[----:B------:R-:W-:-:S07]  /*3030*/  MOV R23, 0x3050 ;  /* 0x0000305000177802 */ /* 0x000fce0000000f00 */
[----:B------:R-:W-:Y:S05]  /*3040*/  CALL.REL.NOINC `($__internal_269_$__cuda_sm20_rem_s64) ;  /* 0x00000040004c7944 */ /* 0x000fea0003c00000 */
[----:B------:R-:W-:Y:S01]  /*3050*/  MOV R8, R12 ;  /* 0x0000000c00087202 */ /* 0x000fe20000000f00 */
[----:B------:R-:W-:-:S07]  /*3060*/  IMAD.MOV.U32 R9, RZ, RZ, R13 ;  /* 0x000000ffff097224 */ /* 0x000fce00078e000d */
.L_x_12585:
[----:B------:R-:W-:Y:S05]  /*3070*/  BSYNC.RECONVERGENT B1 ;  /* 0x0000000000017941 */ /* 0x000fea0003800200 */
.L_x_12583:
[----:B------:R-:W-:Y:S01]  /*3080*/  MOV R10, R5 ;  /* 0x00000005000a7202 */ /* 0x000fe20000000f00 */
[----:B------:R-:W-:Y:S02]  /*3090*/  IMAD R7, R9, R18, RZ ;  /* 0x0000001209077224 */ /* 0x000fe400078e02ff */
[----:B------:R-:W-:Y:S02]  /*30a0*/  IMAD.MOV.U32 R11, RZ, RZ, R6 ;  /* 0x000000ffff0b7224 */ /* 0x000fe400078e0006 */
[-C--:B------:R-:W-:Y:S02]  /*30b0*/  IMAD R7, R19, R8.reuse, R7 ;  /* 0x0000000813077224 */ /* 0x080fe400078e0207 */
[----:B------:R-:W-:-:S04]  /*30c0*/  IMAD.WIDE.U32 R10, R18, R8, R10 ;  /* 0x00000008120a7225 */ /* 0x000fc800078e000a */
[----:B------:R-:W-:Y:S01]  /*30d0*/  IMAD.MOV.U32 R5, RZ, RZ, R10 ;  /* 0x000000ffff057224 */ /* 0x000fe200078e000a */
[----:B------:R-:W-:-:S07]  /*30e0*/  IADD3 R6, PT, PT, R11, R7, RZ ;  /* 0x000000070b067210 */ /* 0x000fce0007ffe0ff */
.L_x_12540:
        /* <DEDUP_REMOVED lines=10> */
.L_x_12539:
        /* <DEDUP_REMOVED lines=20> */
.L_x_12613:
        /* <DEDUP_REMOVED lines=33> */
.L_x_12590:
[----:B------:R-:W-:Y:S01]  /*34e0*/  IMAD.MOV.U32 R29, RZ, RZ, R15 ;  /* 0x000000ffff1d7224 */ /* 0x000fe200078e000f */
[----:B------:R-:W-:Y:S01]  /*34f0*/  MOV R26, R14 ;  /* 0x0000000e001a7202 */ /* 0x000fe20000000f00 */
[----:B------:R-:W-:Y:S01]  /*3500*/  IMAD.MOV.U32 R13, RZ, RZ, R34 ;  /* 0x000000ffff0d7224 */ /* 0x000fe200078e0022 */
[----:B------:R-:W-:Y:S02]  /*3510*/  MOV R12, R35 ;  /* 0x00000023000c7202 */ /* 0x000fe40000000f00 */
[----:B------:R-:W-:-:S07]  /*3520*/  MOV R11, 0x3540 ;  /* 0x00003540000b7802 */ /* 0x000fce0000000f00 */
[----:B-123--:R-:W-:Y:S05]  /*3530*/  CALL.REL.NOINC `($__internal_268_$__cuda_sm20_div_s64) ;  /* 0x0000003400c07944 */ /* 0x00efea0003c00000 */
        /* <DEDUP_REMOVED lines=11> */
.L_x_12591:
[----:B------:R-:W-:Y:S05]  /*35f0*/  BSYNC.RECONVERGENT B1 ;  /* 0x0000000000017941 */ /* 0x000fea0003800200 */
.L_x_12589:
        /* <DEDUP_REMOVED lines=39> */
.L_x_12593:
[----:B------:R-:W-:Y:S01]  /*3870*/  IMAD.MOV.U32 R29, RZ, RZ, R34 ;  /* 0x000000ffff1d7224 */ /* 0x000fe200078e0022 */
[----:B------:R-:W-:Y:S01]  /*3880*/  MOV R26, R35 ;  /* 0x00000023001a7202 */ /* 0x000fe20000000f00 */
[----:B------:R-:W-:Y:S01]  /*3890*/  IMAD.MOV.U32 R13, RZ, RZ, R36 ;  /* 0x000000ffff0d7224 */ /* 0x000fe200078e0024 */
[----:B------:R-:W-:Y:S02]  /*38a0*/  MOV R12, R37 ;  /* 0x00000025000c7202 */ /* 0x000fe40000000f00 */
[----:B------:R-:W-:-:S07]  /*38b0*/  MOV R11, 0x38d0 ;  /* 0x000038d0000b7802 */ /* 0x000fce0000000f00 */
[----:B-1----:R-:W-:Y:S05]  /*38c0*/  CALL.REL.NOINC `($__internal_268_$__cuda_sm20_div_s64) ;  /* 0x0000003000dc7944 */ /* 0x002fea0003c00000 */
        /* <DEDUP_REMOVED lines=11> */
.L_x_12594:
[----:B------:R-:W-:Y:S05]  /*3980*/  BSYNC.RECONVERGENT B1 ;  /* 0x0000000000017941 */ /* 0x000fea0003800200 */
.L_x_12592:
        /* <DEDUP_REMOVED lines=38> */
.L_x_12596:
[----:B------:R-:W-:Y:S01]  /*3bf0*/  MOV R29, R34 ;  /* 0x00000022001d7202 */ /* 0x000fe20000000f00 */
[----:B------:R-:W-:Y:S01]  /*3c00*/  IMAD.MOV.U32 R26, RZ, RZ, R35 ;  /* 0x000000ffff1a7224 */ /* 0x000fe200078e0023 */
[----:B------:R-:W-:Y:S01]  /*3c10*/  MOV R13, R36 ;  /* 0x00000024000d7202 */ /* 0x000fe20000000f00 */
[----:B------:R-:W-:Y:S01]  /*3c20*/  IMAD.MOV.U32 R12, RZ, RZ, R37 ;  /* 0x000000ffff0c7224 */ /* 0x000fe200078e0025 */
[----:B------:R-:W-:-:S07]  /*3c30*/  MOV R11, 0x3c50 ;  /* 0x00003c50000b7802 */ /* 0x000fce0000000f00 */
[----:B-1----:R-:W-:Y:S05]  /*3c40*/  CALL.REL.NOINC `($__internal_268_$__cuda_sm20_div_s64) ;  /* 0x0000002c00fc7944 */ /* 0x002fea0003c00000 */
        /* <DEDUP_REMOVED lines=11> */
.L_x_12597:
[----:B------:R-:W-:Y:S05]  /*3d00*/  BSYNC.RECONVERGENT B1 ;  /* 0x0000000000017941 */ /* 0x000fea0003800200 */
.L_x_12595:
        /* <DEDUP_REMOVED lines=38> */
.L_x_12599:
        /* <DEDUP_REMOVED lines=17> */
.L_x_12600:
[----:B------:R-:W-:Y:S05]  /*4080*/  BSYNC.RECONVERGENT B1 ;  /* 0x0000000000017941 */ /* 0x000fea0003800200 */
.L_x_12598:
        /* <DEDUP_REMOVED lines=39> */
.L_x_12602:
        /* <DEDUP_REMOVED lines=17> */
.L_x_12603:
[----:B------:R-:W-:Y:S05]  /*4410*/  BSYNC.RECONVERGENT B1 ;  /* 0x0000000000017941 */ /* 0x000fea0003800200 */
.L_x_12601:
        /* <DEDUP_REMOVED lines=38> */
.L_x_12605:
        /* <DEDUP_REMOVED lines=17> */
.L_x_12606:
[----:B------:R-:W-:Y:S05]  /*4790*/  BSYNC.RECONVERGENT B1 ;  /* 0x0000000000017941 */ /* 0x000fea0003800200 */
.L_x_12604:
        /* <DEDUP_REMOVED lines=38> */
.L_x_12608:
        /* <DEDUP_REMOVED lines=17> */
.L_x_12609:
[----:B------:R-:W-:Y:S05]  /*4b10*/  BSYNC.RECONVERGENT B1 ;  /* 0x0000000000017941 */ /* 0x000fea0003800200 */
.L_x_12607:
        /* <DEDUP_REMOVED lines=36> */
.L_x_12611:
        /* <DEDUP_REMOVED lines=17> */
.L_x_12612:
[----:B------:R-:W-:Y:S05]  /*4e70*/  BSYNC.RECONVERGENT B1 ;  /* 0x0000000000017941 */ /* 0x000fea0003800200 */
.L_x_12610:
        /* <DEDUP_REMOVED lines=12> */
.L_x_12588:
        /* <DEDUP_REMOVED lines=35> */
.L_x_12616:
        /* <DEDUP_REMOVED lines=17> */
.L_x_12617:
[----:B------:R-:W-:Y:S05]  /*5280*/  BSYNC.RECONVERGENT B1 ;  /* 0x0000000000017941 */ /* 0x000fea0003800200 */
.L_x_12615:
        /* <DEDUP_REMOVED lines=41> */
.L_x_12619:
        /* <DEDUP_REMOVED lines=14> */
[----:B------:R-:W-:Y:S01]  /*5600*/  IMAD R13, R17, R21, R13 ;  /* 0x00000015110d7224 */ /* 0x000fe200078e020d */
[----:B------:R-:W-:-:S03]  /*5610*/  MOV R17, R10 ;  /* 0x0000000a00117202 */ /* 0x000fc60000000f00 */
[----:B------:R-:W-:-:S07]  /*5620*/  IMAD.IADD R10, R11, 0x1, R13 ;  /* 0x000000010b0a7824 */ /* 0x000fce00078e020d */
.L_x_12620:
[----:B------:R-:W-:Y:S05]  /*5630*/  BSYNC.RECONVERGENT B1 ;  /* 0x0000000000017941 */ /* 0x000fea0003800200 */
.L_x_12618:
        /* <DEDUP_REMOVED lines=40> */
.L_x_12622:
[----:B------:R-:W-:Y:S01]  /*58c0*/  MOV R29, R18 ;  /* 0x00000012001d7202 */ /* 0x000fe20000000f00 */
[----:B------:R-:W-:Y:S01]  /*58d0*/  IMAD.MOV.U32 R26, RZ, RZ, R19 ;  /* 0x000000ffff1a7224 */ /* 0x000fe200078e0013 */
[----:B------:R-:W-:Y:S02]  /*58e0*/  MOV R13, R20 ;  /* 0x00000014000d7202 */ /* 0x000fe40000000f00 */
[----:B------:R-:W-:Y:S02]  /*58f0*/  MOV R12, R21 ;  /* 0x00000015000c7202 */ /* 0x000fe40000000f00 */
[----:B------:R-:W-:-:S07]  /*5900*/  MOV R11, 0x5920 ;  /* 0x00005920000b7802 */ /* 0x000fce0000000f00 */
[----:B------:R-:W-:Y:S05]  /*5910*/  CALL.REL.NOINC `($__internal_268_$__cuda_sm20_div_s64) ;  /* 0x0000001000c87944 */ /* 0x000fea0003c00000 */
        /* <DEDUP_REMOVED lines=11> */
.L_x_12623:
[----:B------:R-:W-:Y:S05]  /*59d0*/  BSYNC.RECONVERGENT B1 ;  /* 0x0000000000017941 */ /* 0x000fea0003800200 */
.L_x_12621:
        /* <DEDUP_REMOVED lines=39> */
.L_x_12625:
[----:B------:R-:W-:Y:S01]  /*5c50*/  MOV R29, R18 ;  /* 0x00000012001d7202 */ /* 0x000fe20000000f00 */
[----:B------:R-:W-:Y:S01]  /*5c60*/  IMAD.MOV.U32 R26, RZ, RZ, R19 ;  /* 0x000000ffff1a7224 */ /* 0x000fe200078e0013 */
[----:B------:R-:W-:Y:S02]  /*5c70*/  MOV R13, R20 ;  /* 0x00000014000d7202 */ /* 0x000fe40000000f00 */
[----:B------:R-:W-:Y:S02]  /*5c80*/  MOV R12, R21 ;  /* 0x00000015000c7202 */ /* 0x000fe40000000f00 */
[----:B------:R-:W-:-:S07]  /*5c90*/  MOV R11, 0x5cb0 ;  /* 0x00005cb0000b7802 */ /* 0x000fce0000000f00 */
[----:B------:R-:W-:Y:S05]  /*5ca0*/  CALL.REL.NOINC `($__internal_268_$__cuda_sm20_div_s64) ;  /* 0x0000000c00e47944 */ /* 0x000fea0003c00000 */
        /* <DEDUP_REMOVED lines=11> */
.L_x_12626:
[----:B------:R-:W-:Y:S05]  /*5d60*/  BSYNC.RECONVERGENT B1 ;  /* 0x0000000000017941 */ /* 0x000fea0003800200 */
.L_x_12624:
        /* <DEDUP_REMOVED lines=10> */
.L_x_12614:
        /* <DEDUP_REMOVED lines=34> */
.L_x_12629:
        /* <DEDUP_REMOVED lines=17> */
.L_x_12630:
[----:B------:R-:W-:Y:S05]  /*6140*/  BSYNC.RECONVERGENT B1 ;  /* 0x0000000000017941 */ /* 0x000fea0003800200 */
.L_x_12628:
        /* <DEDUP_REMOVED lines=41> */
.L_x_12632:
        /* <DEDUP_REMOVED lines=17> */
.L_x_12633:
[----:B------:R-:W-:Y:S05]  /*64f0*/  BSYNC.RECONVERGENT B1 ;  /* 0x0000000000017941 */ /* 0x000fea0003800200 */
.L_x_12631:
        /* <DEDUP_REMOVED lines=10> */
.L_x_12627:
        /* <DEDUP_REMOVED lines=31> */
.L_x_12635:
[----:B------:R-:W-:Y:S01]  /*6790*/  MOV R21, R10 ;  /* 0x0000000a00157202 */ /* 0x000fe20000000f00 */
[----:B------:R-:W-:Y:S01]  /*67a0*/  IMAD.MOV.U32 R20, RZ, RZ, R15 ;  /* 0x000000ffff147224 */ /* 0x000fe200078e000f */
[----:B------:R-:W-:Y:S02]  /*67b0*/  MOV R22, R11 ;  /* 0x0000000b00167202 */ /* 0x000fe40000000f00 */
[----:B------:R-:W-:Y:S02]  /*67c0*/  MOV R24, R14 ;  /* 0x0000000e00187202 */ /* 0x000fe40000000f00 */
[----:B------:R-:W-:-:S07]  /*67d0*/  MOV R23, 0x67f0 ;  /* 0x000067f000177802 */ /* 0x000fce0000000f00 */
[----:B------:R-:W-:Y:S05]  /*67e0*/  CALL.REL.NOINC `($__internal_269_$__cuda_sm20_rem_s64) ;  /* 0x0000000800647944 */ /* 0x000fea0003c00000 */
[----:B------:R-:W-:Y:S01]  /*67f0*/  MOV R10, R12 ;  /* 0x0000000c000a7202 */ /* 0x000fe20000000f00 */
[----:B------:R-:W-:-:S07]  /*6800*/  IMAD.MOV.U32 R11, RZ, RZ, R13 ;  /* 0x000000ffff0b7224 */ /* 0x000fce00078e000d */
.L_x_12636:
[----:B------:R-:W-:Y:S05]  /*6810*/  BSYNC.RECONVERGENT B1 ;  /* 0x0000000000017941 */ /* 0x000fea0003800200 */
.L_x_12634:
        /* <DEDUP_REMOVED lines=10> */
.L_x_12587:
[----:B------:R-:W0:Y:S02]  /*68c0*/  LDCU.64 UR4, c[0x0][0x388] ;  /* 0x00007100ff0477ac */ /* 0x000e240008000a00 */
[----:B0-----:R-:W-:-:S04]  /*68d0*/  LEA R8, P0, R7, UR4, 0x2 ;  /* 0x0000000407087c11 */ /* 0x001fc8000f8010ff */
[----:B------:R-:W-:-:S05]  /*68e0*/  LEA.HI.X R9, R7, UR5, R6, 0x2, P0 ;  /* 0x0000000507097c11 */ /* 0x000fca00080f1406 */
[----:B------:R-:W2:Y:S04]  /*68f0*/  LDG.E R8, desc[UR6][R8.64] ;  /* 0x0000000608087981 */ /* 0x000ea8000c1e1900 */
[----:B--2---:R0:W-:Y:S02]  /*6900*/  STS [R3], R8 ;  /* 0x0000000803007388 */ /* 0x0041e40000000800 */
.L_x_12586:
[----:B------:R-:W-:Y:S05]  /*6910*/  BSYNC.RECONVERGENT B0 ;  /* 0x0000000000007941 */ /* 0x000fea0003800200 */
.L_x_12538:
[----:B------:R-:W-:Y:S01]  /*6920*/  BAR.SYNC.DEFER_BLOCKING 0x0 ;  /* 0x0000000000007b1d */ /* 0x000fe20000010000 */
[----:B------:R-:W-:Y:S02]  /*6930*/  ISETP.GE.U32.AND P0, PT, R4, 0x42, PT ;  /* 0x000000420400780c */ /* 0x000fe40003f06070 */
[----:B------:R-:W-:-:S11]  /*6940*/  ISETP.GT.U32.AND P1, PT, R2, 0x1f, PT ;  /* 0x0000001f0200780c */ /* 0x000fd60003f24070 */
[----:B------:R-:W-:Y:S05]  /*6950*/  @!P0 BRA `(.L_x_12637) ;  /* 0x00000000002c8947 */ /* 0x000fea0003800000 */
.L_x_12638:
[----:B------:R-:W-:-:S04]  /*6960*/  SHF.R.U32.HI R7, RZ, 0x1, R4 ;  /* 0x00000001ff077819 */ /* 0x000fc80000011604 */
[----:B------:R-:W-:-:S13]  /*6970*/  ISETP.GE.U32.AND P0, PT, R2, R7, PT ;  /* 0x000000070200720c */ /* 0x000fda0003f06070 */
[----:B-1----:R-:W-:Y:S01]  /*6980*/  @!P0 LEA R6, R7, R3, 0x2 ;  /* 0x0000000307068211 */ /* 0x002fe200078e10ff */
[----:B------:R-:W-:Y:S05]  /*6990*/  @!P0 LDS R5, [R3] ;  /* 0x0000000003058984 */ /* 0x000fea0000000800 */
[----:B------:R-:W0:Y:S02]  /*69a0*/  @!P0 LDS R6, [R6] ;  /* 0x0000000006068984 */ /* 0x000e240000000800 */
[----:B0-----:R-:W-:-:S05]  /*69b0*/  @!P0 VIMNMX.U32 R8, PT, PT, R5, R6, !PT ;  /* 0x0000000605088248 */ /* 0x001fca0007fe0000 */
[----:B------:R2:W-:Y:S01]  /*69c0*/  @!P0 STS [R3], R8 ;  /* 0x0000000803008388 */ /* 0x0005e20000000800 */
[----:B------:R-:W-:Y:S01]  /*69d0*/  BAR.SYNC.DEFER_BLOCKING 0x0 ;  /* 0x0000000000007b1d */ /* 0x000fe20000010000 */
[----:B------:R-:W-:Y:S01]  /*69e0*/  ISETP.GT.U32.AND P0, PT, R4, 0x83, PT ;  /* 0x000000830400780c */ /* 0x000fe20003f04070 */
[----:B------:R-:W-:-:S12]  /*69f0*/  IMAD.MOV.U32 R4, RZ, RZ, R7 ;  /* 0x000000ffff047224 */ /* 0x000fd800078e0007 */
[----:B--2---:R-:W-:Y:S05]  /*6a00*/  @P0 BRA `(.L_x_12638) ;  /* 0xfffffffc00d40947 */ /* 0x004fea000383ffff */
.L_x_12637:
[----:B------:R-:W-:Y:S05]  /*6a10*/  @P1 EXIT ;  /* 0x000000000000194d */ /* 0x000fea0003800000 */
[----:B------:R-:W-:Y:S01]  /*6a20*/  LDS R4, [R3] ;  /* 0x0000000003047984 */ /* 0x000fe20000000800 */
[----:B------:R-:W-:-:S03]  /*6a30*/  ISETP.NE.AND P0, PT, R2, RZ, PT ;  /* 0x000000ff0200720c */ /* 0x000fc60003f05270 */
[----:B------:R-:W2:Y:S02]  /*6a40*/  LDS R5, [R3+0x80] ;  /* 0x0000800003057984 */ /* 0x000ea40000000800 */
[----:B--2---:R-:W-:-:S05]  /*6a50*/  VIMNMX.U32 R4, PT, PT, R4, R5, !PT ;  /* 0x0000000504047248 */ /* 0x004fca0007fe0000 */
[----:B------:R-:W-:Y:S04]  /*6a60*/  STS [R3], R4 ;  /* 0x0000000403007388 */ /* 0x000fe80000000800 */
[----:B------:R-:W-:Y:S04]  /*6a70*/  LDS R5, [R3] ;  /* 0x0000000003057984 */ /* 0x000fe80000000800 */
[----:B-1----:R-:W1:Y:S02]  /*6a80*/  LDS R6, [R3+0x40] ;  /* 0x0000400003067984 */ /* 0x002e640000000800 */
[----:B-1----:R-:W-:-:S05]  /*6a90*/  VIMNMX.U32 R6, PT, PT, R5, R6, !PT ;  /* 0x0000000605067248 */ /* 0x002fca0007fe0000 */
[----:B------:R-:W-:Y:S04]  /*6aa0*/  STS [R3], R6 ;  /* 0x0000000603007388 */ /* 0x000fe80000000800 */
[----:B------:R-:W-:Y:S04]  /*6ab0*/  LDS R5, [R3] ;  /* 0x0000000003057984 */ /* 0x000fe80000000800 */
[----:B0-----:R-:W0:Y:S02]  /*6ac0*/  LDS R8, [R3+0x20] ;  /* 0x0000200003087984 */ /* 0x001e240000000800 */
        /* <DEDUP_REMOVED lines=23> */
        .weak           $__internal_268_$__cuda_sm20_div_s64
        .type           $__internal_268_$__cuda_sm20_div_s64,@function
        .size           $__internal_268_$__cuda_sm20_div_s64,($__internal_269_$__cuda_sm20_rem_s64 - $__internal_268_$__cuda_sm20_div_s64)
$__internal_268_$__cuda_sm20_div_s64:
        /* <DEDUP_REMOVED lines=83> */
[----:B------:R-:W-:Y:S05]  /*7170*/  RET.REL.NODEC R12 `(uncontiguous_max_u32) ;  /* 0xffffff8c0ca07950 */ /* 0x000fea0003c3ffff */
        .weak           $__internal_269_$__cuda_sm20_rem_s64
        .type           $__internal_269_$__cuda_sm20_rem_s64,@function
        .size           $__internal_269_$__cuda_sm20_rem_s64,(.L_x_32472 - $__internal_269_$__cuda_sm20_rem_s64)
$__internal_269_$__cuda_sm20_rem_s64:
        /* <DEDUP_REMOVED lines=77> */
[----:B------:R-:W-:Y:S06]  /*7650*/  RET.REL.NODEC R10 `(uncontiguous_max_u32) ;  /* 0xffffff880a687950 */ /* 0x000fec0003c3ffff */
.L_x_12639:
        /* <DEDUP_REMOVED lines=10> */
.L_x_32472:


//--------------------- .text.contiguous_max_u32  --------------------------
	.section	.text.contiguous_max_u32,"ax",@progbits
	.align	128
        .global         contiguous_max_u32
        .type           contiguous_max_u32,@function
        .size           contiguous_max_u32,(.L_x_33174 - contiguous_max_u32)
        .other          contiguous_max_u32,@"STO_CUDA_ENTRY STV_DEFAULT"
contiguous_max_u32:
.text.contiguous_max_u32:
        /* <DEDUP_REMOVED lines=27> */
[----:B--2---:R-:W-:-:S05]  /*01b0*/  @!P0 VIMNMX.U32 R10, PT, PT, R4, R7, !PT ;  /* 0x00000007040a8248 */ /* 0x004fca0007fe0000 */
        /* <DEDUP_REMOVED lines=10> */
.L_x_12641:
[----:B------:R-:W-:Y:S05]  /*0260*/  BSYNC.RECONVERGENT B0 ;  /* 0x0000000000007941 */ /* 0x000fea0003800200 */
.L_x_12640:
[----:B------:R-:W-:Y:S06]  /*0270*/  BAR.SYNC.DEFER_BLOCKING 0x0 ;  /* 0x0000000000007b1d */ /* 0x000fec0000010000 */
[----:B------:R-:W-:Y:S05]  /*0280*/  @!P2 BRA `(.L_x_12642) ;  /* 0x00000000002ca947 */ /* 0x000fea0003800000 */
.L_x_12643:
[----:B------:R-:W-:-:S04]  /*0290*/  SHF.R.U32.HI R6, RZ, 0x1, R8 ;  /* 0x00000001ff067819 */ /* 0x000fc80000011608 */
[----:B------:R-:W-:-:S13]  /*02a0*/  ISETP.GE.U32.AND P0, PT, R2, R6, PT ;  /* 0x000000060200720c */ /* 0x000fda0003f06070 */
[----:B------:R-:W-:Y:S01]  /*02b0*/  @!P0 IMAD R5, R6, 0x4, R3 ;  /* 0x0000000406058824 */ /* 0x000fe200078e0203 */
[----:B-1----:R-:W-:Y:S05]  /*02c0*/  @!P0 LDS R4, [R3] ;  /* 0x0000000003048984 */ /* 0x002fea0000000800 */
[----:B------:R-:W1:Y:S02]  /*02d0*/  @!P0 LDS R5, [R5] ;  /* 0x0000000005058984 */ /* 0x000e640000000800 */
[----:B-1----:R-:W-:-:S05]  /*02e0*/  @!P0 VIMNMX.U32 R4, PT, PT, R4, R5, !PT ;  /* 0x0000000504048248 */ /* 0x002fca0007fe0000 */
[----:B------:R2:W-:Y:S01]  /*02f0*/  @!P0 STS [R3], R4 ;  /* 0x0000000403008388 */ /* 0x0005e20000000800 */
[----:B------:R-:W-:Y:S01]  /*0300*/  BAR.SYNC.DEFER_BLOCKING 0x0 ;  /* 0x0000000000007b1d */ /* 0x000fe20000010000 */
[----:B------:R-:W-:Y:S01]  /*0310*/  ISETP.GT.U32.AND P0, PT, R8, 0x83, PT ;  /* 0x000000830800780c */ /* 0x000fe20003f04070 */
[----:B------:R-:W-:-:S12]  /*0320*/  IMAD.MOV.U32 R8, RZ, RZ, R6 ;  /* 0x000000ffff087224 */ /* 0x000fd800078e0006 */
[----:B--2---:R-:W-:Y:S05]  /*0330*/  @P0 BRA `(.L_x_12643) ;  /* 0xfffffffc00d40947 */ /* 0x004fea000383ffff */
.L_x_12642:
[----:B------:R-:W-:Y:S05]  /*0340*/  @P1 EXIT ;  /* 0x000000000000194d */ /* 0x000fea0003800000 */
[----:B-1----:R-:W-:Y:S01]  /*0350*/  LDS R4, [R3] ;  /* 0x0000000003047984 */ /* 0x002fe20000000800 */
[----:B------:R-:W-:-:S03]  /*0360*/  ISETP.NE.AND P0, PT, R2, RZ, PT ;  /* 0x000000ff0200720c */ /* 0x000fc60003f05270 */
[----:B------:R-:W1:Y:S02]  /*0370*/  LDS R5, [R3+0x80] ;  /* 0x0000800003057984 */ /* 0x000e640000000800 */
[----:B-1----:R-:W-:-:S05]  /*0380*/  VIMNMX.U32 R4, PT, PT, R4, R5, !PT ;  /* 0x0000000504047248 */ /* 0x002fca0007fe0000 */
[----:B------:R-:W-:Y:S04]  /*0390*/  STS [R3], R4 ;  /* 0x0000000403007388 */ /* 0x000fe80000000800 */
[----:B------:R-:W-:Y:S04]  /*03a0*/  LDS R5, [R3] ;  /* 0x0000000003057984 */ /* 0x000fe80000000800 */
        /* <DEDUP_REMOVED lines=28> */
.L_x_12644:
        /* <DEDUP_REMOVED lines=9> */
.L_x_33174:


//--------------------- .text.contiguous_max33_u16 --------------------------
	.section	.text.contiguous_max33_u16,"ax",@progbits
	.align	128
        .global         contiguous_max33_u16
        .type           contiguous_max33_u16,@function
        .size           contiguous_max33_u16,(.L_x_33175 - contiguous_max33_u16)
        .other          contiguous_max33_u16,@"STO_CUDA_ENTRY STV_DEFAULT"
contiguous_max33_u16:
.text.contiguous_max33_u16:
        /* <DEDUP_REMOVED lines=38> */
[----:B------:R-:W-:Y:S02]  /*0260*/  VIADD R7, R7, 0xffffffff ;  /* 0xffffffff07077836 */ /* 0x000fe40000000000 */
[----:B------:R0:W1:Y:S01]  /*0270*/  LDS.U16 R3, [R5] ;  /* 0x0000000005037984 */ /* 0x0000620000000400 */
[----:B------:R-:W-:Y:S01]  /*0280*/  ISETP.GE.U32.AND P0, PT, R0, 0x7, PT ;  /* 0x000000070000780c */ /* 0x000fe20003f06070 */
[----:B------:R-:W-:Y:S01]  /*0290*/  IMAD.MOV.U32 R11, RZ, RZ, 0x1 ;  /* 0x00000001ff0b7424 */ /* 0x000fe200078e00ff */
[----:B------:R-:W-:-:S11]  /*02a0*/  LOP3.LUT R9, R7, 0x7, RZ, 0xc0, !PT ;  /* 0x0000000707097812 */ /* 0x000fd600078ec0ff */
[----:B0-----:R-:W-:Y:S05]  /*02b0*/  @!P0 BRA `(.L_x_12646) ;  /* 0x00000000008c8947 */ /* 0x001fea0003800000 */
[----:B------:R-:W-:Y:S01]  /*02c0*/  USHF.L.U32 UR5, UR8, 0x1, URZ ;  /* 0x0000000108057899 */ /* 0x000fe200080006ff */
[----:B------:R-:W-:Y:S01]  /*02d0*/  LOP3.LUT R15, R7, 0xfffffff8, RZ, 0xc0, !PT ;  /* 0xfffffff8070f7812 */ /* 0x000fe200078ec0ff */
[----:B------:R-:W-:-:S03]  /*02e0*/  IMAD.MOV.U32 R11, RZ, RZ, RZ ;  /* 0x000000ffff0b7224 */ /* 0x000fc600078e00ff */
[----:B------:R-:W-:Y:S02]  /*02f0*/  IADD3 R15, PT, PT, -R15, RZ, RZ ;  /* 0x000000ff0f0f7210 */ /* 0x000fe40007ffe1ff */
[----:B------:R-:W-:Y:S01]  /*0300*/  LEA R20, R13, UR5, 0x1 ;  /* 0x000000050d147c11 */ /* 0x000fe2000f8e08ff */
[----:B------:R-:W-:-:S04]  /*0310*/  IMAD.MOV.U32 R13, RZ, RZ, 0x1 ;  /* 0x00000001ff0d7424 */ /* 0x000fc800078e00ff */
[----:B------:R-:W-:-:S07]  /*0320*/  VIADD R20, R20, UR4 ;  /* 0x0000000414147c36 */ /* 0x000fce0008000000 */
.L_x_12647:
[----:B------:R-:W-:Y:S01]  /*0330*/  IMAD R0, R13, UR8, RZ ;  /* 0x000000080d007c24 */ /* 0x000fe2000f8e02ff */
[----:B------:R-:W0:Y:S01]  /*0340*/  LDC R21, c[0x0][0x360] ;  /* 0x0000d800ff157b82 */ /* 0x000e220000000800 */
[----:B------:R-:W-:Y:S02]  /*0350*/  VIADD R15, R15, 0x8 ;  /* 0x000000080f0f7836 */ /* 0x000fe40000000000 */
[----:B------:R-:W-:Y:S02]  /*0360*/  IMAD R2, R0, 0x2, R5 ;  /* 0x0000000200027824 */ /* 0x000fe400078e0205 */
[----:B------:R0:W-:Y:S01]  /*0370*/  LDS.U16 R0, [R20] ;  /* 0x0000000014007984 */ /* 0x0001e20000000400 */
[----:B------:R-:W-:Y:S01]  /*0380*/  ISETP.NE.AND P0, PT, R15, RZ, PT ;  /* 0x000000ff0f00720c */ /* 0x000fe20003f05270 */
[----:B------:R-:W-:Y:S02]  /*0390*/  VIADD R4, R2, UR5 ;  /* 0x0000000502047c36 */ /* 0x000fe40008000000 */
[----:B------:R-:W1:Y:S01]  /*03a0*/  LDS.U16 R2, [R2+UR5] ;  /* 0x0000000502027984 */ /* 0x000e620008000400 */
[----:B------:R-:W-:-:S02]  /*03b0*/  VIADD R11, R11, 0x8 ;  /* 0x000000080b0b7836 */ /* 0x000fc40000000000 */
[----:B------:R-:W-:Y:S02]  /*03c0*/  VIADD R6, R4, UR5 ;  /* 0x0000000504067c36 */ /* 0x000fe40008000000 */
[----:B------:R-:W-:Y:S01]  /*03d0*/  LDS.U16 R4, [R4+UR5] ;  /* 0x0000000504047984 */ /* 0x000fe20008000400 */
[----:B------:R-:W-:Y:S02]  /*03e0*/  VIADD R13, R13, 0x8 ;  /* 0x000000080d0d7836 */ /* 0x000fe40000000000 */
[----:B------:R-:W-:Y:S02]  /*03f0*/  IADD3 R8, PT, PT, R6, UR5, RZ ;  /* 0x0000000506087c10 */ /* 0x000fe4000fffe0ff */
[----:B------:R-:W2:Y:S03]  /*0400*/  LDS.U16 R6, [R6+UR5] ;  /* 0x0000000506067984 */ /* 0x000ea60008000400 */
[----:B------:R-:W-:-:S02]  /*0410*/  VIADD R10, R8, UR5 ;  /* 0x00000005080a7c36 */ /* 0x000fc40008000000 */
[----:B------:R-:W-:Y:S01]  /*0420*/  LDS.U16 R8, [R8+UR5] ;  /* 0x0000000508087984 */ /* 0x000fe20008000400 */
[----:B0-----:R-:W-:Y:S01]  /*0430*/  LEA R20, R21, R20, 0x4 ;  /* 0x0000001415147211 */ /* 0x001fe200078e20ff */
[----:B------:R-:W-:Y:S02]  /*0440*/  VIADD R12, R10, UR5 ;  /* 0x000000050a0c7c36 */ /* 0x000fe40008000000 */
[----:B------:R-:W0:Y:S02]  /*0450*/  LDS.U16 R10, [R10+UR5] ;  /* 0x000000050a0a7984 */ /* 0x000e240008000400 */
[----:B------:R-:W-:Y:S02]  /*0460*/  VIADD R14, R12, UR5 ;  /* 0x000000050c0e7c36 */ /* 0x000fe40008000000 */
[----:B------:R-:W-:Y:S04]  /*0470*/  LDS.U16 R12, [R12+UR5] ;  /* 0x000000050c0c7984 */ /* 0x000fe80008000400 */
[----:B------:R-:W3:Y:S01]  /*0480*/  LDS.U16 R14, [R14+UR5] ;  /* 0x000000050e0e7984 */ /* 0x000ee20008000400 */
[----:B-1----:R-:W-:-:S04]  /*0490*/  VIMNMX3.U16x2 R2, R3, R0, R2, !PT ;  /* 0x000000000302720f */ /* 0x002fc80007800202 */
[----:B--2---:R-:W-:-:S04]  /*04a0*/  VIMNMX3.U16x2 R2, R2, R4, R6, !PT ;  /* 0x000000040202720f */ /* 0x004fc80007800206 */
[----:B0-----:R-:W-:-:S04]  /*04b0*/  VIMNMX3.U16x2 R6, R2, R8, R10, !PT ;  /* 0x000000080206720f */ /* 0x001fc8000780020a */
[----:B---3--:R-:W-:Y:S01]  /*04c0*/  VIMNMX3.U16x2 R3, R6, R12, R14, !PT ;  /* 0x0000000c0603720f */ /* 0x008fe2000780020e */
[----:B------:R-:W-:Y:S06]  /*04d0*/  @P0 BRA `(.L_x_12647) ;  /* 0xfffffffc00940947 */ /* 0x000fec000383ffff */
[----:B------:R-:W-:-:S07]  /*04e0*/  VIADD R11, R11, 0x1 ;  /* 0x000000010b0b7836 */ /* 0x000fce0000000000 */
.L_x_12646:
        /* <DEDUP_REMOVED lines=10> */
[C---:B0-----:R-:W-:Y:S02]  /*0590*/  LEA R2, R9.reuse, R0, 0x1 ;  /* 0x0000000009027211 */ /* 0x041fe400078e08ff */
[----:B------:R-:W-:Y:S03]  /*05a0*/  LDS.U16 R0, [R0] ;  /* 0x0000000000007984 */ /* 0x000fe60000000400 */
[C---:B------:R-:W-:Y:S02]  /*05b0*/  IMAD R4, R9.reuse, 0x2, R2 ;  /* 0x0000000209047824 */ /* 0x040fe400078e0202 */
[----:B------:R-:W1:Y:S02]  /*05c0*/  LDS.U16 R2, [R2] ;  /* 0x0000000002027984 */ /* 0x000e640000000400 */
[----:B------:R-:W-:Y:S02]  /*05d0*/  IMAD R6, R9, 0x2, R4 ;  /* 0x0000000209067824 */ /* 0x000fe400078e0204 */
[----:B------:R-:W-:Y:S04]  /*05e0*/  LDS.U16 R4, [R4] ;  /* 0x0000000004047984 */ /* 0x000fe80000000400 */
[----:B------:R-:W0:Y:S01]  /*05f0*/  LDS.U16 R6, [R6] ;  /* 0x0000000006067984 */ /* 0x000e220000000400 */
[----:B-1----:R-:W-:-:S04]  /*0600*/  VIMNMX3.U16x2 R3, R3, R0, R2, !PT ;  /* 0x000000000303720f */ /* 0x002fc80007800202 */
[----:B0-----:R-:W-:-:S07]  /*0610*/  VIMNMX3.U16x2 R3, R3, R4, R6, !PT ;  /* 0x000000040303720f */ /* 0x001fce0007800206 */
.L_x_12649:
        /* <DEDUP_REMOVED lines=11> */
[----:B------:R-:W1:Y:S02]  /*06d0*/  LDS.U16 R2, [R2] ;  /* 0x0000000002027984 */ /* 0x000e640000000400 */
[----:B-1----:R-:W-:-:S07]  /*06e0*/  VIMNMX3.U16x2 R3, R3, R0, R2, !PT ;  /* 0x000000000303720f */ /* 0x002fce0007800202 */
.L_x_12650:
[----:B------:R-:W-:-:S04]  /*06f0*/  @!P1 IMAD R0, R11, UR8, RZ ;  /* 0x000000080b009c24 */ /* 0x000fc8000f8e02ff */
[----:B------:R-:W-:-:S06]  /*0700*/  @!P1 IMAD R0, R0, 0x2, R5 ;  /* 0x0000000200009824 */ /* 0x000fcc00078e0205 */
[----:B------:R-:W1:Y:S02]  /*0710*/  @!P1 LDS.U16 R0, [R0] ;  /* 0x0000000000009984 */ /* 0x000e640000000400 */
[----:B-1----:R-:W-:-:S07]  /*0720*/  @!P1 VIMNMX.U16x2 R3, PT, PT, R3, R0, !PT ;  /* 0x0000000003039248 */ /* 0x002fce0007fe0200 */
.L_x_12648:
[----:B-1----:R0:W-:Y:S02]  /*0730*/  STS.U16 [R5], R3 ;  /* 0x0000000305007388 */ /* 0x0021e40000000400 */
.L_x_12645:
[----:B------:R-:W1:Y:S01]  /*0740*/  LDCU.64 UR10, c[0x0][0x380] ;  /* 0x00007000ff0a77ac */ /* 0x000e620008000a00 */
[----:B------:R-:W-:Y:S02]  /*0750*/  IMAD.MOV.U32 R17, RZ, RZ, RZ ;  /* 0x000000ffff117224 */ /* 0x000fe400078e00ff */
[----:B------:R-:W-:-:S04]  /*0760*/  IMAD.WIDE.U32 R16, R18, UR9, R16 ;  /* 0x0000000912107c25 */ /* 0x000fc8000f8e0010 */
[----:B------:R-:W-:Y:S01]  /*0770*/  IMAD R19, R19, UR9, R17 ;  /* 0x0000000913137c24 */ /* 0x000fe2000f8e0211 */
[----:B-1----:R-:W-:-:S04]  /*0780*/  LEA R4, P0, R16, UR10, 0x1 ;  /* 0x0000000a10047c11 */ /* 0x002fc8000f8008ff */
[----:B0-----:R-:W-:-:S05]  /*0790*/  LEA.HI.X R5, R16, UR11, R19, 0x1, P0 ;  /* 0x0000000b10057c11 */ /* 0x001fca00080f0c13 */
[----:B------:R-:W-:Y:S01]  /*07a0*/  STG.E.U16 desc[UR6][R4.64], R3 ;  /* 0x0000000304007986 */ /* 0x000fe2000c101506 */
[----:B------:R-:W-:Y:S05]  /*07b0*/  EXIT ;  /* 0x000000000000794d */ /* 0x000fea0003800000 */
.L_x_12651:
        /* <DEDUP_REMOVED lines=12> */
.L_x_33175:


//--------------------- .text.contiguous_max3_u16 --------------------------
	.section	.text.contiguous_max3_u16,"ax",@progbits
	.align	128
        .global         contiguous_max3_u16
        .type           contiguous_max3_u16,@function
        .size           contiguous_max3_u16,(.L_x_32474 - contiguous_max3_u16)
        .other          contiguous_max3_u16,@"STO_CUDA_ENTRY STV_DEFAULT"
contiguous_max3_u16:
.text.contiguous_max3_u16:
        /* <DEDUP_REMOVED lines=43> */
.L_x_12670:
        /* <DEDUP_REMOVED lines=27> */
.L_x_12654:
[----:B------:R-:W-:Y:S01]  /*0460*/  MOV R30, R32 ;  /* 0x00000020001e7202 */ /* 0x000fe20000000f00 */
[----:B------:R-:W-:Y:S01]  /*0470*/  IMAD.MOV.U32 R0, RZ, RZ, R36 ;  /* 0x000000ffff007224 */ /* 0x000fe200078e0024 */
[----:B------:R-:W-:Y:S02]  /*0480*/  MOV R3, R37 ;  /* 0x0000002500037202 */ /* 0x000fe40000000f00 */
[----:B------:R-:W-:-:S07]  /*0490*/  MOV R8, 0x4b0 ;  /* 0x000004b000087802 */ /* 0x000fce0000000f00 */
[----:B01-3--:R-:W-:Y:S05]  /*04a0*/  CALL.REL.NOINC `($__internal_270_$__cuda_sm20_div_s64) ;  /* 0x0000003000b07944 */ /* 0x00bfea0003c00000 */
        /* <DEDUP_REMOVED lines=9> */
.L_x_12655:
        /* <DEDUP_REMOVED lines=33> */
.L_x_12656:
[----:B------:R-:W-:Y:S01]  /*0750*/  IMAD.MOV.U32 R0, RZ, RZ, R36 ;  /* 0x000000ffff007224 */ /* 0x000fe200078e0024 */
[----:B------:R-:W-:Y:S02]  /*0760*/  MOV R3, R37 ;  /* 0x0000002500037202 */ /* 0x000fe40000000f00 */
[----:B------:R-:W-:-:S07]  /*0770*/  MOV R8, 0x790 ;  /* 0x0000079000087802 */ /* 0x000fce0000000f00 */
[----:B---3--:R-:W-:Y:S05]  /*0780*/  CALL.REL.NOINC `($__internal_270_$__cuda_sm20_div_s64) ;  /* 0x0000002c00f87944 */ /* 0x008fea0003c00000 */
        /* <DEDUP_REMOVED lines=10> */
.L_x_12657:
        /* <DEDUP_REMOVED lines=34> */
.L_x_12658:
[----:B------:R-:W-:Y:S01]  /*0a50*/  IMAD.MOV.U32 R30, RZ, RZ, R28 ;  /* 0x000000ffff1e7224 */ /* 0x000fe200078e001c */
[----:B------:R-:W-:Y:S01]  /*0a60*/  MOV R0, R36 ;  /* 0x0000002400007202 */ /* 0x000fe20000000f00 */
[----:B------:R-:W-:Y:S01]  /*0a70*/  IMAD.MOV.U32 R3, RZ, RZ, R37 ;  /* 0x000000ffff037224 */ /* 0x000fe200078e0025 */
[----:B------:R-:W-:-:S07]  /*0a80*/  MOV R8, 0xaa0 ;  /* 0x00000aa000087802 */ /* 0x000fce0000000f00 */
[----:B---3--:R-:W-:Y:S05]  /*0a90*/  CALL.REL.NOINC `($__internal_270_$__cuda_sm20_div_s64) ;  /* 0x0000002c00347944 */ /* 0x008fea0003c00000 */
        /* <DEDUP_REMOVED lines=10> */
.L_x_12659:
        /* <DEDUP_REMOVED lines=33> */
.L_x_12660:
[----:B------:R-:W-:Y:S01]  /*0d50*/  IMAD.MOV.U32 R0, RZ, RZ, R36 ;  /* 0x000000ffff007224 */ /* 0x000fe200078e0024 */
[----:B------:R-:W-:Y:S02]  /*0d60*/  MOV R3, R37 ;  /* 0x0000002500037202 */ /* 0x000fe40000000f00 */
[----:B------:R-:W-:-:S07]  /*0d70*/  MOV R8, 0xd90 ;  /* 0x00000d9000087802 */ /* 0x000fce0000000f00 */
[----:B---3--:R-:W-:Y:S05]  /*0d80*/  CALL.REL.NOINC `($__internal_270_$__cuda_sm20_div_s64) ;  /* 0x0000002800787944 */ /* 0x008fea0003c00000 */
        /* <DEDUP_REMOVED lines=9> */
.L_x_12661:
        /* <DEDUP_REMOVED lines=34> */
.L_x_12662:
[----:B------:R-:W-:Y:S01]  /*1040*/  MOV R30, R28 ;  /* 0x0000001c001e7202 */ /* 0x000fe20000000f00 */
        /* <DEDUP_REMOVED lines=13> */
.L_x_12663:
        /* <DEDUP_REMOVED lines=34> */
.L_x_12664:
        /* <DEDUP_REMOVED lines=14> */
.L_x_12665:
        /* <DEDUP_REMOVED lines=34> */
.L_x_12666:
[----:B------:R-:W-:Y:S01]  /*1640*/  MOV R30, R28 ;  /* 0x0000001c001e7202 */ /* 0x000fe20000000f00 */
        /* <DEDUP_REMOVED lines=14> */
.L_x_12667:
        /* <DEDUP_REMOVED lines=34> */
.L_x_12668:
[----:B------:R-:W-:Y:S01]  /*1950*/  IMAD.MOV.U32 R0, RZ, RZ, R36 ;  /* 0x000000ffff007224 */ /* 0x000fe200078e0024 */
[----:B------:R-:W-:Y:S02]  /*1960*/  MOV R3, R37 ;  /* 0x0000002500037202 */ /* 0x000fe40000000f00 */
[----:B------:R-:W-:-:S07]  /*1970*/  MOV R8, 0x1990 ;  /* 0x0000199000087802 */ /* 0x000fce0000000f00 */
[----:B---3--:R-:W-:Y:S05]  /*1980*/  CALL.REL.NOINC `($__internal_270_$__cuda_sm20_div_s64) ;  /* 0x0000001c00787944 */ /* 0x008fea0003c00000 */
        /* <DEDUP_REMOVED lines=9> */
.L_x_12669:
        /* <DEDUP_REMOVED lines=13> */
.L_x_12653:
        /* <DEDUP_REMOVED lines=33> */
.L_x_12672:
[----:B------:R-:W-:Y:S01]  /*1d00*/  MOV R30, R32 ;  /* 0x00000020001e7202 */ /* 0x000fe20000000f00 */
[----:B------:R-:W-:Y:S01]  /*1d10*/  IMAD.MOV.U32 R0, RZ, RZ, R16 ;  /* 0x000000ffff007224 */ /* 0x000fe200078e0010 */
[----:B------:R-:W-:Y:S02]  /*1d20*/  MOV R3, R17 ;  /* 0x0000001100037202 */ /* 0x000fe40000000f00 */
[----:B------:R-:W-:-:S07]  /*1d30*/  MOV R8, 0x1d50 ;  /* 0x00001d5000087802 */ /* 0x000fce0000000f00 */
[----:B------:R-:W-:Y:S05]  /*1d40*/  CALL.REL.NOINC `($__internal_270_$__cuda_sm20_div_s64) ;  /* 0x0000001800887944 */ /* 0x000fea0003c00000 */
        /* <DEDUP_REMOVED lines=9> */
.L_x_12673:
        /* <DEDUP_REMOVED lines=35> */
.L_x_12674:
        /* <DEDUP_REMOVED lines=13> */
.L_x_12675:
        /* <DEDUP_REMOVED lines=36> */
.L_x_12676:
[----:B------:R-:W-:Y:S01]  /*2320*/  MOV R30, R20 ;  /* 0x00000014001e7202 */ /* 0x000fe20000000f00 */
[----:B------:R-:W-:Y:S01]  /*2330*/  IMAD.MOV.U32 R0, RZ, RZ, R18 ;  /* 0x000000ffff007224 */ /* 0x000fe200078e0012 */
[----:B------:R-:W-:Y:S02]  /*2340*/  MOV R3, R19 ;  /* 0x0000001300037202 */ /* 0x000fe40000000f00 */
[----:B------:R-:W-:-:S07]  /*2350*/  MOV R8, 0x2370 ;  /* 0x0000237000087802 */ /* 0x000fce0000000f00 */
[----:B------:R-:W-:Y:S05]  /*2360*/  CALL.REL.NOINC `($__internal_270_$__cuda_sm20_div_s64) ;  /* 0x0000001400007944 */ /* 0x000fea0003c00000 */
        /* <DEDUP_REMOVED lines=10> */
.L_x_12677:
        /* <DEDUP_REMOVED lines=37> */
.L_x_12678:
[----:B------:R-:W-:Y:S01]  /*2660*/  MOV R0, R18 ;  /* 0x0000001200007202 */ /* 0x000fe20000000f00 */
[----:B------:R-:W-:Y:S01]  /*2670*/  IMAD.MOV.U32 R3, RZ, RZ, R19 ;  /* 0x000000ffff037224 */ /* 0x000fe200078e0013 */
[----:B------:R-:W-:-:S07]  /*2680*/  MOV R8, 0x26a0 ;  /* 0x000026a000087802 */ /* 0x000fce0000000f00 */
[----:B------:R-:W-:Y:S05]  /*2690*/  CALL.REL.NOINC `($__internal_270_$__cuda_sm20_div_s64) ;  /* 0x0000001000347944 */ /* 0x000fea0003c00000 */
        /* <DEDUP_REMOVED lines=8> */
.L_x_12679:
        /* <DEDUP_REMOVED lines=10> */
.L_x_12671:
        /* <DEDUP_REMOVED lines=31> */
.L_x_12681:
[----:B------:R-:W-:Y:S01]  /*29b0*/  MOV R30, R32 ;  /* 0x00000020001e7202 */ /* 0x000fe20000000f00 */
[----:B------:R-:W-:Y:S01]  /*29c0*/  IMAD.MOV.U32 R0, RZ, RZ, R16 ;  /* 0x000000ffff007224 */ /* 0x000fe200078e0010 */
[----:B------:R-:W-:Y:S02]  /*29d0*/  MOV R3, R17 ;  /* 0x0000001100037202 */ /* 0x000fe40000000f00 */
[----:B------:R-:W-:-:S07]  /*29e0*/  MOV R8, 0x2a00 ;  /* 0x00002a0000087802 */ /* 0x000fce0000000f00 */
[----:B------:R-:W-:Y:S05]  /*29f0*/  CALL.REL.NOINC `($__internal_270_$__cuda_sm20_div_s64) ;  /* 0x0000000c005c7944 */ /* 0x000fea0003c00000 */
        /* <DEDUP_REMOVED lines=9> */
.L_x_12682:
        /* <DEDUP_REMOVED lines=36> */
.L_x_12683:
[----:B------:R-:W-:Y:S02]  /*2cd0*/  MOV R0, R18 ;  /* 0x0000001200007202 */ /* 0x000fe40000000f00 */
[----:B------:R-:W-:Y:S02]  /*2ce0*/  MOV R3, R19 ;  /* 0x0000001300037202 */ /* 0x000fe40000000f00 */
[----:B------:R-:W-:-:S07]  /*2cf0*/  MOV R8, 0x2d10 ;  /* 0x00002d1000087802 */ /* 0x000fce0000000f00 */
[----:B------:R-:W-:Y:S05]  /*2d00*/  CALL.REL.NOINC `($__internal_270_$__cuda_sm20_div_s64) ;  /* 0x0000000800987944 */ /* 0x000fea0003c00000 */
        /* <DEDUP_REMOVED lines=8> */
.L_x_12684:
        /* <DEDUP_REMOVED lines=10> */
.L_x_12680:
        /* <DEDUP_REMOVED lines=29> */
.L_x_12685:
[----:B------:R-:W-:-:S07]  /*3000*/  MOV R0, 0x3020 ;  /* 0x0000302000007802 */ /* 0x000fce0000000f00 */
[----:B------:R-:W-:Y:S05]  /*3010*/  CALL.REL.NOINC `($__internal_271_$__cuda_sm20_rem_s64) ;  /* 0x0000000c00207944 */ /* 0x000fea0003c00000 */
[----:B------:R-:W-:Y:S02]  /*3020*/  MOV R8, R3 ;  /* 0x0000000300087202 */ /* 0x000fe40000000f00 */
[----:B------:R-:W-:-:S07]  /*3030*/  MOV R9, R10 ;  /* 0x0000000a00097202 */ /* 0x000fce0000000f00 */
.L_x_12686:
[----:B------:R-:W0:Y:S02]  /*3040*/  LDC.64 R10, c[0x0][0x398] ;  /* 0x0000e600ff0a7b82 */ /* 0x000e240000000a00 */
[----:B0-----:R-:W-:-:S06]  /*3050*/  IMAD.WIDE.U32 R2, R2, 0x8, R10 ;  /* 0x0000000802027825 */ /* 0x001fcc00078e000a */
[----:B------:R-:W2:Y:S02]  /*3060*/  LDG.E.64 R2, desc[UR10][R2.64] ;  /* 0x0000000a02027981 */ /* 0x000ea4000c1e1b00 */
[-C--:B--2---:R-:W-:Y:S02]  /*3070*/  IMAD R11, R3, R8.reuse, RZ ;  /* 0x00000008030b7224 */ /* 0x084fe400078e02ff */
[----:B------:R-:W-:-:S04]  /*3080*/  IMAD.WIDE.U32 R28, R2, R8, R28 ;  /* 0x00000008021c7225 */ /* 0x000fc800078e001c */
[----:B------:R-:W-:-:S04]  /*3090*/  IMAD R11, R2, R9, R11 ;  /* 0x00000009020b7224 */ /* 0x000fc800078e020b */
[----:B------:R-:W-:-:S07]  /*30a0*/  IMAD.IADD R29, R29, 0x1, R11 ;  /* 0x000000011d1d7824 */ /* 0x000fce00078e020b */
.L_x_12652:
        /* <DEDUP_REMOVED lines=18> */
[C---:B------:R-:W-:Y:S01]  /*31d0*/  IADD3 R0, PT, PT, R5.reuse, -0x2, RZ ;  /* 0xfffffffe05007810 */ /* 0x040fe20007ffe0ff */
[----:B------:R-:W-:-:S03]  /*31e0*/  VIADD R5, R5, 0xffffffff ;  /* 0xffffffff05057836 */ /* 0x000fc60000000000 */
[----:B------:R-:W-:Y:S01]  /*31f0*/  ISETP.GE.U32.AND P0, PT, R0, 0x7, PT ;  /* 0x000000070000780c */ /* 0x000fe20003f06070 */
[----:B------:R-:W-:Y:S01]  /*3200*/  HFMA2 R0, -RZ, RZ, 0, 5.9604644775390625e-08 ;  /* 0x00000001ff007431 */ /* 0x000fe200000001ff */
[----:B------:R-:W-:Y:S01]  /*3210*/  LOP3.LUT R7, R5, 0x7, RZ, 0xc0, !PT ;  /* 0x0000000705077812 */ /* 0x000fe200078ec0ff */
[----:B0-----:R-:W-:-:S06]  /*3220*/  ULEA UR4, UR5, UR4, 0x18 ;  /* 0x0000000405047291 */ /* 0x001fcc000f8ec0ff */
[----:B------:R-:W-:-:S05]  /*3230*/  LEA R3, R6, UR4, 0x1 ;  /* 0x0000000406037c11 */ /* 0x000fca000f8e08ff */
[----:B------:R0:W1:Y:S01]  /*3240*/  LDS.U16 R2, [R3] ;  /* 0x0000000003027984 */ /* 0x0000620000000400 */
        /* <DEDUP_REMOVED lines=8> */
.L_x_12689:
[----:B------:R-:W-:Y:S01]  /*32d0*/  IMAD R0, R13, UR7, RZ ;  /* 0x000000070d007c24 */ /* 0x000fe2000f8e02ff */
[----:B------:R-:W2:Y:S01]  /*32e0*/  LDC R20, c[0x0][0x360] ;  /* 0x0000d800ff147b82 */ /* 0x000ea20000000800 */
[----:B------:R-:W-:Y:S01]  /*32f0*/  IADD3 R9, PT, PT, R9, 0x8, RZ ;  /* 0x0000000809097810 */ /* 0x000fe20007ffe0ff */
[----:B------:R-:W-:Y:S01]  /*3300*/  VIADD R17, R17, 0x8 ;  /* 0x0000000811117836 */ /* 0x000fe20000000000 */
[----:B------:R-:W-:Y:S01]  /*3310*/  IADD3 R13, PT, PT, R13, 0x8, RZ ;  /* 0x000000080d0d7810 */ /* 0x000fe20007ffe0ff */
[----:B------:R-:W-:Y:S01]  /*3320*/  IMAD R4, R0, 0x2, R3 ;  /* 0x0000000200047824 */ /* 0x000fe200078e0203 */
[----:B------:R-:W-:Y:S01]  /*3330*/  ISETP.NE.AND P0, PT, R9, RZ, PT ;  /* 0x000000ff0900720c */ /* 0x000fe20003f05270 */
[----:B------:R2:W-:Y:S03]  /*3340*/  LDS.U16 R0, [R11] ;  /* 0x000000000b007984 */ /* 0x0005e60000000400 */
[----:B------:R-:W-:-:S02]  /*3350*/  IADD3 R16, PT, PT, R4, UR5, RZ ;  /* 0x0000000504107c10 */ /* 0x000fc4000fffe0ff */
[----:B------:R-:W1:Y:S02]  /*3360*/  LDS.U16 R4, [R4+UR5] ;  /* 0x0000000504047984 */ /* 0x000e640008000400 */
[----:B------:R-:W-:Y:S02]  /*3370*/  IADD3 R18, PT, PT, R16, UR5, RZ ;  /* 0x0000000510127c10 */ /* 0x000fe4000fffe0ff */
[----:B------:R-:W-:Y:S03]  /*3380*/  LDS.U16 R16, [R16+UR5] ;  /* 0x0000000510107984 */ /* 0x000fe60008000400 */
[----:B------:R-:W-:Y:S02]  /*3390*/  VIADD R12, R18, UR5 ;  /* 0x00000005120c7c36 */ /* 0x000fe40008000000 */
[----:B------:R-:W3:Y:S03]  /*33a0*/  LDS.U16 R18, [R18+UR5] ;  /* 0x0000000512127984 */ /* 0x000ee60008000400 */
[----:B------:R-:W-:-:S02]  /*33b0*/  IADD3 R8, PT, PT, R12, UR5, RZ ;  /* 0x000000050c087c10 */ /* 0x000fc4000fffe0ff */
[----:B------:R-:W-:Y:S01]  /*33c0*/  LDS.U16 R12, [R12+UR5] ;  /* 0x000000050c0c7984 */ /* 0x000fe20008000400 */
[----:B--2---:R-:W-:Y:S02]  /*33d0*/  LEA R11, R20, R11, 0x4 ;  /* 0x0000000b140b7211 */ /* 0x004fe400078e20ff */
[----:B------:R-:W-:Y:S02]  /*33e0*/  IADD3 R10, PT, PT, R8, UR5, RZ ;  /* 0x00000005080a7c10 */ /* 0x000fe4000fffe0ff */
[----:B------:R-:W2:Y:S03]  /*33f0*/  LDS.U16 R8, [R8+UR5] ;  /* 0x0000000508087984 */ /* 0x000ea60008000400 */
[----:B------:R-:W-:Y:S02]  /*3400*/  VIADD R6, R10, UR5 ;  /* 0x000000050a067c36 */ /* 0x000fe40008000000 */
[----:B------:R-:W-:Y:S04]  /*3410*/  LDS.U16 R10, [R10+UR5] ;  /* 0x000000050a0a7984 */ /* 0x000fe80008000400 */
[----:B------:R-:W4:Y:S01]  /*3420*/  LDS.U16 R6, [R6+UR5] ;  /* 0x0000000506067984 */ /* 0x000f220008000400 */
[----:B-1----:R-:W-:-:S04]  /*3430*/  VIMNMX3.U16x2 R0, R2, R0, R4, !PT ;  /* 0x000000000200720f */ /* 0x002fc80007800204 */
[----:B---3--:R-:W-:-:S04]  /*3440*/  VIMNMX3.U16x2 R4, R0, R16, R18, !PT ;  /* 0x000000100004720f */ /* 0x008fc80007800212 */
[----:B--2---:R-:W-:-:S04]  /*3450*/  VIMNMX3.U16x2 R4, R4, R12, R8, !PT ;  /* 0x0000000c0404720f */ /* 0x004fc80007800208 */
[----:B----4-:R-:W-:Y:S01]  /*3460*/  VIMNMX3.U16x2 R2, R4, R10, R6, !PT ;  /* 0x0000000a0402720f */ /* 0x010fe20007800206 */
[----:B------:R-:W-:Y:S06]  /*3470*/  @P0 BRA `(.L_x_12689) ;  /* 0xfffffffc00940947 */ /* 0x000fec000383ffff */
[----:B------:R-:W-:-:S07]  /*3480*/  IADD3 R0, PT, PT, R17, 0x1, RZ ;  /* 0x0000000111007810 */ /* 0x000fce0007ffe0ff */
.L_x_12688:
        /* <DEDUP_REMOVED lines=10> */
[C---:B--2---:R-:W-:Y:S02]  /*3530*/  LEA R6, R9.reuse, R4, 0x1 ;  /* 0x0000000409067211 */ /* 0x044fe400078e08ff */
[----:B------:R-:W-:Y:S02]  /*3540*/  LDS.U16 R4, [R4] ;  /* 0x0000000004047984 */ /* 0x000fe40000000400 */
[C---:B------:R-:W-:Y:S02]  /*3550*/  LEA R7, R9.reuse, R6, 0x1 ;  /* 0x0000000609077211 */ /* 0x040fe400078e08ff */
[----:B------:R-:W1:Y:S03]  /*3560*/  LDS.U16 R6, [R6] ;  /* 0x0000000006067984 */ /* 0x000e660000000400 */
[----:B------:R-:W-:Y:S01]  /*3570*/  IMAD R9, R9, 0x2, R7 ;  /* 0x0000000209097824 */ /* 0x000fe200078e0207 */
[----:B------:R-:W-:Y:S04]  /*3580*/  LDS.U16 R8, [R7] ;  /* 0x0000000007087984 */ /* 0x000fe80000000400 */
[----:B------:R-:W2:Y:S01]  /*3590*/  LDS.U16 R10, [R9] ;  /* 0x00000000090a7984 */ /* 0x000ea20000000400 */
[----:B-1----:R-:W-:-:S04]  /*35a0*/  VIMNMX3.U16x2 R2, R2, R4, R6, !PT ;  /* 0x000000040202720f */ /* 0x002fc80007800206 */
[----:B--2---:R-:W-:-:S07]  /*35b0*/  VIMNMX3.U16x2 R2, R2, R8, R10, !PT ;  /* 0x000000080202720f */ /* 0x004fce000780020a */
.L_x_12691:
        /* <DEDUP_REMOVED lines=10> */
[----:B------:R-:W-:Y:S04]  /*3660*/  LDS.U16 R4, [R4] ;  /* 0x0000000004047984 */ /* 0x000fe80000000400 */
[----:B------:R-:W1:Y:S02]  /*3670*/  LDS.U16 R6, [R5] ;  /* 0x0000000005067984 */ /* 0x000e640000000400 */
[----:B-1----:R-:W-:-:S07]  /*3680*/  VIMNMX3.U16x2 R2, R2, R4, R6, !PT ;  /* 0x000000040202720f */ /* 0x002fce0007800206 */
.L_x_12692:
[----:B------:R-:W-:-:S05]  /*3690*/  @!P1 IMAD R0, R0, UR7, RZ ;  /* 0x0000000700009c24 */ /* 0x000fca000f8e02ff */
[----:B------:R-:W-:-:S06]  /*36a0*/  @!P1 LEA R0, R0, R3, 0x1 ;  /* 0x0000000300009211 */ /* 0x000fcc00078e08ff */
[----:B------:R-:W1:Y:S02]  /*36b0*/  @!P1 LDS.U16 R0, [R0] ;  /* 0x0000000000009984 */ /* 0x000e640000000400 */
[----:B-1----:R-:W-:-:S07]  /*36c0*/  @!P1 VIMNMX.U16x2 R2, PT, PT, R2, R0, !PT ;  /* 0x0000000002029248 */ /* 0x002fce0007fe0200 */
.L_x_12690:
[----:B-1----:R1:W-:Y:S02]  /*36d0*/  STS.U16 [R3], R2 ;  /* 0x0000000203007388 */ /* 0x0023e40000000400 */
.L_x_12687:
[----:B------:R-:W2:Y:S01]  /*36e0*/  LDC.64 R4, c[0x0][0x3a8] ;  /* 0x0000ea00ff047b82 */ /* 0x000ea20000000a00 */
[----:B------:R-:W3:Y:S01]  /*36f0*/  LDCU.64 UR4, c[0x0][0x380] ;  /* 0x00007000ff0477ac */ /* 0x000ee20008000a00 */
[----:B------:R-:W-:Y:S02]  /*3700*/  IMAD.MOV.U32 R15, RZ, RZ, RZ ;  /* 0x000000ffff0f7224 */ /* 0x000fe400078e00ff */
[----:B--2---:R-:W-:-:S04]  /*3710*/  IMAD.WIDE.U32 R14, R4, UR8, R14 ;  /* 0x00000008040e7c25 */ /* 0x004fc8000f8e000e */
[----:B01----:R-:W-:Y:S01]  /*3720*/  IMAD R3, R5, UR8, R15 ;  /* 0x0000000805037c24 */ /* 0x003fe2000f8e020f */
[----:B---3--:R-:W-:-:S04]  /*3730*/  LEA R4, P0, R14, UR4, 0x1 ;  /* 0x000000040e047c11 */ /* 0x008fc8000f8008ff */
[----:B------:R-:W-:-:S05]  /*3740*/  LEA.HI.X R5, R14, UR5, R3, 0x1, P0 ;  /* 0x000000050e057c11 */ /* 0x000fca00080f0c03 */
[----:B------:R-:W-:Y:S01]  /*3750*/  STG.E.U16 desc[UR10][R4.64], R2 ;  /* 0x0000000204007986 */ /* 0x000fe2000c10150a */
[----:B------:R-:W-:Y:S05]  /*3760*/  EXIT ;  /* 0x000000000000794d */ /* 0x000fea0003800000 */
        .weak           $__internal_270_$__cuda_sm20_div_s64
        .type           $__internal_270_$__cuda_sm20_div_s64,@function
        .size           $__internal_270_$__cuda_sm20_div_s64,($__internal_271_$__cuda_sm20_rem_s64 - $__internal_270_$__cuda_sm20_div_s64)
$__internal_270_$__cuda_sm20_div_s64:
        /* <DEDUP_REMOVED lines=82> */
[----:B------:R-:W-:Y:S06]  /*3c90*/  RET.REL.NODEC R8 `(contiguous_max3_u16) ;  /* 0xffffffc008d87950 */ /* 0x000fec0003c3ffff */
        .weak           $__internal_271_$__cuda_sm20_rem_s64
        .type           $__internal_271_$__cuda_sm20_rem_s64,@function
        .size           $__internal_271_$__cuda_sm20_rem_s64,(.L_x_32474 - $__internal_271_$__cuda_sm20_rem_s64)
$__internal_271_$__cuda_sm20_rem_s64:
        /* <DEDUP_REMOVED lines=66> */
[----:B------:R-:W-:Y:S06]  /*40c0*/  RET.REL.NODEC R8 `(contiguous_max3_u16) ;  /* 0xffffffbc08cc7950 */ /* 0x000fec0003c3ffff */
.L_x_12693:
        /* <DEDUP_REMOVED lines=11> */
.L_x_32474:


//--------------------- .text.contiguous_max22_u16 --------------------------
	.section	.text.contiguous_max22_u16,"ax",@progbits
	.align	128
        .global         contiguous_max22_u16
        .type           contiguous_max22_u16,@function
        .size           contiguous_max22_u16,(.L_x_33177 - contiguous_max22_u16)
        .other          contiguous_max22_u16,@"STO_CUDA_ENTRY STV_DEFAULT"
contiguous_max22_u16:
.text.contiguous_max22_u16:
        /* <DEDUP_REMOVED lines=34> */
[----:B--2---:R-:W-:-:S05]  /*0220*/  @!P0 VIMNMX.U16x2 R6, PT, PT, R8, R12, !PT ;  /* 0x0000000c08068248 */ /* 0x004fca0007fe0200 */
        /* <DEDUP_REMOVED lines=14> */
.L_x_12695:
[----:B------:R-:W-:Y:S05]  /*0310*/  BSYNC.RECONVERGENT B0 ;  /* 0x0000000000007941 */ /* 0x000fea0003800200 */
.L_x_12694:
[----:B------:R-:W-:Y:S06]  /*0320*/  BAR.SYNC.DEFER_BLOCKING 0x0 ;  /* 0x0000000000007b1d */ /* 0x000fec0000010000 */
[----:B------:R-:W-:Y:S05]  /*0330*/  @!P1 BRA `(.L_x_12696) ;  /* 0x0000000000309947 */ /* 0x000fea0003800000 */
.L_x_12697:
[----:B------:R-:W-:-:S04]  /*0340*/  SHF.R.U32.HI R7, RZ, 0x1, R2 ;  /* 0x00000001ff077819 */ /* 0x000fc80000011602 */
[----:B------:R-:W-:-:S13]  /*0350*/  ISETP.GE.U32.AND P0, PT, R0, R7, PT ;  /* 0x000000070000720c */ /* 0x000fda0003f06070 */
[----:B------:R-:W-:-:S05]  /*0360*/  @!P0 LOP3.LUT R4, R2, 0x7fe, RZ, 0xc0, !PT ;  /* 0x000007fe02048812 */ /* 0x000fca00078ec0ff */
[----:B------:R-:W-:Y:S02]  /*0370*/  @!P0 IMAD.IADD R5, R3, 0x1, R4 ;  /* 0x0000000103058824 */ /* 0x000fe400078e0204 */
[----:B------:R-:W-:Y:S04]  /*0380*/  @!P0 LDS.U16 R4, [R3] ;  /* 0x0000000003048984 */ /* 0x000fe80000000400 */
[----:B01----:R-:W0:Y:S02]  /*0390*/  @!P0 LDS.U16 R6, [R5] ;  /* 0x0000000005068984 */ /* 0x003e240000000400 */
[----:B0-----:R-:W-:-:S05]  /*03a0*/  @!P0 VIMNMX.U16x2 R4, PT, PT, R4, R6, !PT ;  /* 0x0000000604048248 */ /* 0x001fca0007fe0200 */
[----:B------:R2:W-:Y:S01]  /*03b0*/  @!P0 STS.U16 [R3], R4 ;  /* 0x0000000403008388 */ /* 0x0005e20000000400 */
[----:B------:R-:W-:Y:S01]  /*03c0*/  BAR.SYNC.DEFER_BLOCKING 0x0 ;  /* 0x0000000000007b1d */ /* 0x000fe20000010000 */
[----:B------:R-:W-:Y:S01]  /*03d0*/  ISETP.GT.U32.AND P0, PT, R2, 0x83, PT ;  /* 0x000000830200780c */ /* 0x000fe20003f04070 */
[----:B------:R-:W-:-:S12]  /*03e0*/  IMAD.MOV.U32 R2, RZ, RZ, R7 ;  /* 0x000000ffff027224 */ /* 0x000fd800078e0007 */
[----:B--2---:R-:W-:Y:S05]  /*03f0*/  @P0 BRA `(.L_x_12697) ;  /* 0xfffffffc00d00947 */ /* 0x004fea000383ffff */
.L_x_12696:
[----:B------:R-:W-:Y:S05]  /*0400*/  @P2 EXIT ;  /* 0x000000000000294d */ /* 0x000fea0003800000 */
[----:B------:R-:W-:Y:S01]  /*0410*/  LDS.U16 R2, [R3] ;  /* 0x0000000003027984 */ /* 0x000fe20000000400 */
[----:B------:R-:W-:-:S03]  /*0420*/  ISETP.NE.AND P0, PT, R0, RZ, PT ;  /* 0x000000ff0000720c */ /* 0x000fc60003f05270 */
[----:B------:R-:W2:Y:S02]  /*0430*/  LDS.U16 R4, [R3+0x40] ;  /* 0x0000400003047984 */ /* 0x000ea40000000400 */
[----:B--2---:R-:W-:-:S04]  /*0440*/  VIMNMX.U16x2 R2, PT, PT, R2, R4, !PT ;  /* 0x0000000402027248 */ /* 0x004fc80007fe0200 */
[----:B------:R-:W-:-:S05]  /*0450*/  PRMT R5, R2, 0x7610, R5 ;  /* 0x0000761002057816 */ /* 0x000fca0000000005 */
[----:B------:R-:W-:Y:S04]  /*0460*/  STS.U16 [R3], R5 ;  /* 0x0000000503007388 */ /* 0x000fe80000000400 */
[----:B------:R-:W-:Y:S04]  /*0470*/  LDS.U16 R2, [R3] ;  /* 0x0000000003027984 */ /* 0x000fe80000000400 */
[----:B------:R-:W2:Y:S02]  /*0480*/  LDS.U16 R4, [R3+0x20] ;  /* 0x0000200003047984 */ /* 0x000ea40000000400 */
[----:B--2---:R-:W-:-:S04]  /*0490*/  VIMNMX.U16x2 R2, PT, PT, R2, R4, !PT ;  /* 0x0000000402027248 */ /* 0x004fc80007fe0200 */
[----:B01----:R-:W-:-:S05]  /*04a0*/  PRMT R6, R2, 0x7610, R6 ;  /* 0x0000761002067816 */ /* 0x003fca0000000006 */
[----:B------:R-:W-:Y:S04]  /*04b0*/  STS.U16 [R3], R6 ;  /* 0x0000000603007388 */ /* 0x000fe80000000400 */
[----:B------:R-:W-:Y:S04]  /*04c0*/  LDS.U16 R2, [R3] ;  /* 0x0000000003027984 */ /* 0x000fe80000000400 */
[----:B------:R-:W0:Y:S02]  /*04d0*/  LDS.U16 R4, [R3+0x10] ;  /* 0x0000100003047984 */ /* 0x000e240000000400 */
[----:B0-----:R-:W-:-:S04]  /*04e0*/  VIMNMX.U16x2 R2, PT, PT, R2, R4, !PT ;  /* 0x0000000402027248 */ /* 0x001fc80007fe0200 */
[----:B------:R-:W-:-:S05]  /*04f0*/  PRMT R7, R2, 0x7610, R7 ;  /* 0x0000761002077816 */ /* 0x000fca0000000007 */
        /* <DEDUP_REMOVED lines=13> */
[----:B0-----:R-:W-:-:S05]  /*05d0*/  VIMNMX.U16x2 R2, PT, PT, R2, R4, !PT ;  /* 0x0000000402027248 */ /* 0x001fca0007fe0200 */
        /* <DEDUP_REMOVED lines=15> */
[----:B0-----:R-:W-:-:S04]  /*06d0*/  IMAD.U32 R2, RZ, RZ, UR5 ;  /* 0x00000005ff027e24 */ /* 0x001fc8000f8e00ff */
[----:B------:R-:W-:-:S05]  /*06e0*/  IMAD.U32 R3, RZ, RZ, UR4 ;  /* 0x00000004ff037e24 */ /* 0x000fca000f8e00ff */
[----:B-1----:R-:W-:Y:S01]  /*06f0*/  STG.E.U16 desc[UR12][R2.64], R5 ;  /* 0x0000000502007986 */ /* 0x002fe2000c10150c */
[----:B------:R-:W-:Y:S05]  /*0700*/  EXIT ;  /* 0x000000000000794d */ /* 0x000fea0003800000 */
.L_x_12698:
        /* <DEDUP_REMOVED lines=15> */
.L_x_33177:


//--------------------- .text.contiguous_max2_u16 --------------------------
	.section	.text.contiguous_max2_u16,"ax",@progbits
	.align	128
        .global         contiguous_max2_u16
        .type           contiguous_max2_u16,@function
        .size           contiguous_max2_u16,(.L_x_32476 - contiguous_max2_u16)
        .other          contiguous_max2_u16,@"STO_CUDA_ENTRY STV_DEFAULT"
contiguous_max2_u16:
.text.contiguous_max2_u16:
        /* <DEDUP_REMOVED lines=46> */
.L_x_12727:
        /* <DEDUP_REMOVED lines=32> */
.L_x_12704:
[----:B------:R-:W-:Y:S01]  /*04e0*/  MOV R26, R6 ;  /* 0x00000006001a7202 */ /* 0x000fe20000000f00 */
[----:B------:R-:W-:Y:S01]  /*04f0*/  IMAD.MOV.U32 R13, RZ, RZ, R7 ;  /* 0x000000ffff0d7224 */ /* 0x000fe200078e0007 */
[----:B------:R-:W-:Y:S01]  /*0500*/  MOV R14, R34 ;  /* 0x00000022000e7202 */ /* 0x000fe20000000f00 */
[----:B------:R-:W-:Y:S01]  /*0510*/  IMAD.MOV.U32 R11, RZ, RZ, R35 ;  /* 0x000000ffff0b7224 */ /* 0x000fe200078e0023 */
[----:B------:R-:W-:-:S07]  /*0520*/  MOV R12, 0x540 ;  /* 0x00000540000c7802 */ /* 0x000fce0000000f00 */
[----:B-1----:R-:W-:Y:S05]  /*0530*/  CALL.REL.NOINC `($__internal_272_$__cuda_sm20_div_s64) ;  /* 0x0000006400707944 */ /* 0x002fea0003c00000 */
        /* <DEDUP_REMOVED lines=9> */
.L_x_12705:
[----:B------:R-:W-:Y:S05]  /*05d0*/  BSYNC.RECONVERGENT B1 ;  /* 0x0000000000017941 */ /* 0x000fea0003800200 */
.L_x_12703:
        /* <DEDUP_REMOVED lines=34> */
.L_x_12707:
[----:B------:R-:W-:Y:S01]  /*0800*/  IMAD.MOV.U32 R26, RZ, RZ, R20 ;  /* 0x000000ffff1a7224 */ /* 0x000fe200078e0014 */
[----:B------:R-:W-:Y:S01]  /*0810*/  MOV R13, R9 ;  /* 0x00000009000d7202 */ /* 0x000fe20000000f00 */
[----:B------:R-:W-:Y:S01]  /*0820*/  IMAD.MOV.U32 R14, RZ, RZ, R34 ;  /* 0x000000ffff0e7224 */ /* 0x000fe200078e0022 */
[----:B------:R-:W-:Y:S02]  /*0830*/  MOV R11, R35 ;  /* 0x00000023000b7202 */ /* 0x000fe40000000f00 */
[----:B------:R-:W-:-:S07]  /*0840*/  MOV R12, 0x860 ;  /* 0x00000860000c7802 */ /* 0x000fce0000000f00 */
[----:B------:R-:W-:Y:S05]  /*0850*/  CALL.REL.NOINC `($__internal_272_$__cuda_sm20_div_s64) ;  /* 0x0000006000a87944 */ /* 0x000fea0003c00000 */
        /* <DEDUP_REMOVED lines=9> */
.L_x_12708:
[----:B------:R-:W-:Y:S05]  /*08f0*/  BSYNC.RECONVERGENT B1 ;  /* 0x0000000000017941 */ /* 0x000fea0003800200 */
.L_x_12706:
        /* <DEDUP_REMOVED lines=33> */
.L_x_12710:
[----:B------:R-:W-:Y:S01]  /*0b10*/  IMAD.MOV.U32 R26, RZ, RZ, R36 ;  /* 0x000000ffff1a7224 */ /* 0x000fe200078e0024 */
[----:B------:R-:W-:Y:S01]  /*0b20*/  MOV R13, R37 ;  /* 0x00000025000d7202 */ /* 0x000fe20000000f00 */
[----:B------:R-:W-:Y:S01]  /*0b30*/  IMAD.MOV.U32 R14, RZ, RZ, R20 ;  /* 0x000000ffff0e7224 */ /* 0x000fe200078e0014 */
[----:B------:R-:W-:Y:S02]  /*0b40*/  MOV R11, R21 ;  /* 0x00000015000b7202 */ /* 0x000fe40000000f00 */
[----:B------:R-:W-:-:S07]  /*0b50*/  MOV R12, 0xb70 ;  /* 0x00000b70000c7802 */ /* 0x000fce0000000f00 */
[----:B------:R-:W-:Y:S05]  /*0b60*/  CALL.REL.NOINC `($__internal_272_$__cuda_sm20_div_s64) ;  /* 0x0000005c00e47944 */ /* 0x000fea0003c00000 */
        /* <DEDUP_REMOVED lines=10> */
.L_x_12711:
[----:B------:R-:W-:Y:S05]  /*0c10*/  BSYNC.RECONVERGENT B1 ;  /* 0x0000000000017941 */ /* 0x000fea0003800200 */
.L_x_12709:
        /* <DEDUP_REMOVED lines=35> */
.L_x_12713:
[----:B------:R-:W-:Y:S01]  /*0e50*/  MOV R26, R34 ;  /* 0x00000022001a7202 */ /* 0x000fe20000000f00 */
[----:B------:R-:W-:Y:S01]  /*0e60*/  IMAD.MOV.U32 R13, RZ, RZ, R35 ;  /* 0x000000ffff0d7224 */ /* 0x000fe200078e0023 */
[----:B------:R-:W-:Y:S01]  /*0e70*/  MOV R14, R20 ;  /* 0x00000014000e7202 */ /* 0x000fe20000000f00 */
[----:B------:R-:W-:Y:S01]  /*0e80*/  IMAD.MOV.U32 R11, RZ, RZ, R21 ;  /* 0x000000ffff0b7224 */ /* 0x000fe200078e0015 */
[----:B------:R-:W-:-:S07]  /*0e90*/  MOV R12, 0xeb0 ;  /* 0x00000eb0000c7802 */ /* 0x000fce0000000f00 */
[----:B------:R-:W-:Y:S05]  /*0ea0*/  CALL.REL.NOINC `($__internal_272_$__cuda_sm20_div_s64) ;  /* 0x0000005c00147944 */ /* 0x000fea0003c00000 */
        /* <DEDUP_REMOVED lines=11> */
.L_x_12714:
[----:B------:R-:W-:Y:S05]  /*0f60*/  BSYNC.RECONVERGENT B1 ;  /* 0x0000000000017941 */ /* 0x000fea0003800200 */
.L_x_12712:
        /* <DEDUP_REMOVED lines=36> */
.L_x_12716:
        /* <DEDUP_REMOVED lines=16> */
.L_x_12717:
[----:B------:R-:W-:Y:S05]  /*12b0*/  BSYNC.RECONVERGENT B1 ;  /* 0x0000000000017941 */ /* 0x000fea0003800200 */
.L_x_12715:
        /* <DEDUP_REMOVED lines=35> */
.L_x_12719:
        /* <DEDUP_REMOVED lines=17> */
.L_x_12720:
[----:B------:R-:W-:Y:S05]  /*1600*/  BSYNC.RECONVERGENT B1 ;  /* 0x0000000000017941 */ /* 0x000fea0003800200 */
.L_x_12718:
        /* <DEDUP_REMOVED lines=35> */
.L_x_12722:
        /* <DEDUP_REMOVED lines=16> */
.L_x_12723:
[----:B------:R-:W-:Y:S05]  /*1940*/  BSYNC.RECONVERGENT B1 ;  /* 0x0000000000017941 */ /* 0x000fea0003800200 */
.L_x_12721:
        /* <DEDUP_REMOVED lines=35> */
.L_x_12725:
        /* <DEDUP_REMOVED lines=16> */
.L_x_12726:
[----:B------:R-:W-:Y:S05]  /*1c80*/  BSYNC.RECONVERGENT B1 ;  /* 0x0000000000017941 */ /* 0x000fea0003800200 */
.L_x_12724:
        /* <DEDUP_REMOVED lines=8> */
.L_x_12702:
        /* <DEDUP_REMOVED lines=36> */
.L_x_12730:
[----:B------:R-:W-:Y:S01]  /*1f50*/  MOV R26, R6 ;  /* 0x00000006001a7202 */ /* 0x000fe20000000f00 */
[----:B------:R-:W-:Y:S01]  /*1f60*/  IMAD.MOV.U32 R13, RZ, RZ, R7 ;  /* 0x000000ffff0d7224 */ /* 0x000fe200078e0007 */
[----:B------:R-:W-:Y:S01]  /*1f70*/  MOV R14, R16 ;  /* 0x00000010000e7202 */ /* 0x000fe20000000f00 */
[----:B------:R-:W-:Y:S01]  /*1f80*/  IMAD.MOV.U32 R11, RZ, RZ, R17 ;  /* 0x000000ffff0b7224 */ /* 0x000fe200078e0011 */
[----:B------:R-:W-:-:S07]  /*1f90*/  MOV R12, 0x1fb0 ;  /* 0x00001fb0000c7802 */ /* 0x000fce0000000f00 */
[----:B------:R-:W-:Y:S05]  /*1fa0*/  CALL.REL.NOINC `($__internal_272_$__cuda_sm20_div_s64) ;  /* 0x0000004800d47944 */ /* 0x000fea0003c00000 */
        /* <DEDUP_REMOVED lines=9> */
.L_x_12731:
[----:B------:R-:W-:Y:S05]  /*2040*/  BSYNC.RECONVERGENT B1 ;  /* 0x0000000000017941 */ /* 0x000fea0003800200 */
.L_x_12729:
        /* <DEDUP_REMOVED lines=34> */
.L_x_12733:
        /* <DEDUP_REMOVED lines=17> */
.L_x_12734:
[----:B------:R-:W-:Y:S05]  /*2380*/  BSYNC.RECONVERGENT B1 ;  /* 0x0000000000017941 */ /* 0x000fea0003800200 */
.L_x_12732:
        /* <DEDUP_REMOVED lines=36> */
.L_x_12736:
        /* <DEDUP_REMOVED lines=16> */
.L_x_12737:
[----:B------:R-:W-:Y:S05]  /*26d0*/  BSYNC.RECONVERGENT B1 ;  /* 0x0000000000017941 */ /* 0x000fea0003800200 */
.L_x_12735:
        /* <DEDUP_REMOVED lines=35> */
.L_x_12739:
[----:B------:R-:W-:Y:S01]  /*2910*/  MOV R26, R18 ;  /* 0x00000012001a7202 */ /* 0x000fe20000000f00 */
[----:B------:R-:W-:Y:S01]  /*2920*/  IMAD.MOV.U32 R13, RZ, RZ, R19 ;  /* 0x000000ffff0d7224 */ /* 0x000fe200078e0013 */
[----:B------:R-:W-:Y:S01]  /*2930*/  MOV R14, R16 ;  /* 0x00000010000e7202 */ /* 0x000fe20000000f00 */
[----:B------:R-:W-:Y:S01]  /*2940*/  IMAD.MOV.U32 R11, RZ, RZ, R17 ;  /* 0x000000ffff0b7224 */ /* 0x000fe200078e0011 */
[----:B------:R-:W-:-:S07]  /*2950*/  MOV R12, 0x2970 ;  /* 0x00002970000c7802 */ /* 0x000fce0000000f00 */
[----:B------:R-:W-:Y:S05]  /*2960*/  CALL.REL.NOINC `($__internal_272_$__cuda_sm20_div_s64) ;  /* 0x0000004000647944 */ /* 0x000fea0003c00000 */
        /* <DEDUP_REMOVED lines=10> */
.L_x_12740:
[----:B------:R-:W-:Y:S05]  /*2a10*/  BSYNC.RECONVERGENT B1 ;  /* 0x0000000000017941 */ /* 0x000fea0003800200 */
.L_x_12738:
[----:B------:R-:W-:Y:S01]  /*2a20*/  MOV R36, R22 ;  /* 0x0000001600247202 */ /* 0x000fe20000000f00 */
[----:B------:R-:W-:Y:S02]  /*2a30*/  IMAD R11, R11, R38, RZ ;  /* 0x000000260b0b7224 */ /* 0x000fe400078e02ff */
[----:B------:R-:W-:Y:S02]  /*2a40*/  VIADD R8, R8, 0xfffffffe ;  /* 0xfffffffe08087836 */ /* 0x000fe40000000000 */
[----:B------:R-:W-:-:S04]  /*2a50*/  IMAD.WIDE.U32 R22, R38, R10, R36 ;  /* 0x0000000a26167225 */ /* 0x000fc800078e0024 */
[----:B------:R-:W-:-:S05]  /*2a60*/  IMAD R11, R39, R10, R11 ;  /* 0x0000000a270b7224 */ /* 0x000fca00078e020b */
[----:B------:R-:W-:-:S07]  /*2a70*/  IADD3 R23, PT, PT, R23, R11, RZ ;  /* 0x0000000b17177210 */ /* 0x000fce0007ffe0ff */
.L_x_12728:
        /* <DEDUP_REMOVED lines=30> */
.L_x_12742:
[----:B------:R-:W-:Y:S01]  /*2c60*/  MOV R18, R6 ;  /* 0x0000000600127202 */ /* 0x000fe20000000f00 */
[----:B------:R-:W-:Y:S01]  /*2c70*/  IMAD.MOV.U32 R19, RZ, RZ, R7 ;  /* 0x000000ffff137224 */ /* 0x000fe200078e0007 */
[----:B------:R-:W-:Y:S01]  /*2c80*/  MOV R24, R10 ;  /* 0x0000000a00187202 */ /* 0x000fe20000000f00 */
[----:B------:R-:W-:Y:S01]  /*2c90*/  IMAD.MOV.U32 R21, RZ, RZ, R11 ;  /* 0x000000ffff157224 */ /* 0x000fe200078e000b */
[----:B------:R-:W-:-:S07]  /*2ca0*/  MOV R26, 0x2cc0 ;  /* 0x00002cc0001a7802 */ /* 0x000fce0000000f00 */
[----:B------:R-:W-:Y:S05]  /*2cb0*/  CALL.REL.NOINC `($__internal_273_$__cuda_sm20_rem_s64) ;  /* 0x0000004000dc7944 */ /* 0x000fea0003c00000 */
.L_x_12743:
[----:B------:R-:W-:Y:S05]  /*2cc0*/  BSYNC.RECONVERGENT B1 ;  /* 0x0000000000017941 */ /* 0x000fea0003800200 */
.L_x_12741:
        /* <DEDUP_REMOVED lines=30> */
.L_x_12745:
[----:B------:R-:W-:Y:S01]  /*2eb0*/  MOV R24, R10 ;  /* 0x0000000a00187202 */ /* 0x000fe20000000f00 */
[----:B------:R-:W-:Y:S01]  /*2ec0*/  IMAD.MOV.U32 R21, RZ, RZ, R11 ;  /* 0x000000ffff157224 */ /* 0x000fe200078e000b */
[----:B------:R-:W-:Y:S01]  /*2ed0*/  MOV R18, R20 ;  /* 0x0000001400127202 */ /* 0x000fe20000000f00 */
[----:B------:R-:W-:Y:S01]  /*2ee0*/  IMAD.MOV.U32 R19, RZ, RZ, R9 ;  /* 0x000000ffff137224 */ /* 0x000fe200078e0009 */
[----:B------:R-:W-:-:S07]  /*2ef0*/  MOV R26, 0x2f10 ;  /* 0x00002f10001a7802 */ /* 0x000fce0000000f00 */
[----:B------:R-:W-:Y:S05]  /*2f00*/  CALL.REL.NOINC `($__internal_273_$__cuda_sm20_rem_s64) ;  /* 0x0000004000487944 */ /* 0x000fea0003c00000 */
.L_x_12746:
[----:B------:R-:W-:Y:S05]  /*2f10*/  BSYNC.RECONVERGENT B1 ;  /* 0x0000000000017941 */ /* 0x000fea0003800200 */
.L_x_12744:
[----:B------:R-:W-:Y:S02]  /*2f20*/  IMAD R7, R7, R16, RZ ;  /* 0x0000001007077224 */ /* 0x000fe400078e02ff */
[----:B------:R-:W-:-:S04]  /*2f30*/  IMAD.WIDE.U32 R22, R16, R6, R22 ;  /* 0x0000000610167225 */ /* 0x000fc800078e0016 */
[----:B------:R-:W-:-:S05]  /*2f40*/  IMAD R7, R17, R6, R7 ;  /* 0x0000000611077224 */ /* 0x000fca00078e0207 */
[----:B------:R-:W-:-:S07]  /*2f50*/  IADD3 R23, PT, PT, R23, R7, RZ ;  /* 0x0000000717177210 */ /* 0x000fce0007ffe0ff */
.L_x_12701:
[----:B------:R-:W0:Y:S02]  /*2f60*/  LDCU.64 UR4, c[0x0][0x388] ;  /* 0x00007100ff0477ac */ /* 0x000e240008000a00 */
[----:B0-----:R-:W-:Y:S02]  /*2f70*/  LEA R6, P0, R4, UR4, 0x1 ;  /* 0x0000000404067c11 */ /* 0x001fe4000f8008ff */
[----:B------:R-:W-:Y:S02]  /*2f80*/  LEA R8, P1, R22, UR4, 0x1 ;  /* 0x0000000416087c11 */ /* 0x000fe4000f8208ff */
[----:B------:R-:W-:Y:S02]  /*2f90*/  LEA.HI.X R7, R4, UR5, R5, 0x1, P0 ;  /* 0x0000000504077c11 */ /* 0x000fe400080f0c05 */
[----:B------:R-:W-:-:S03]  /*2fa0*/  LEA.HI.X R9, R22, UR5, R23, 0x1, P1 ;  /* 0x0000000516097c11 */ /* 0x000fc600088f0c17 */
[----:B------:R-:W2:Y:S04]  /*2fb0*/  LDG.E.U16 R6, desc[UR12][R6.64] ;  /* 0x0000000c06067981 */ /* 0x000ea8000c1e1500 */
[----:B------:R-:W2:Y:S02]  /*2fc0*/  LDG.E.U16 R8, desc[UR12][R8.64] ;  /* 0x0000000c08087981 */ /* 0x000ea4000c1e1500 */
[----:B--2---:R-:W-:-:S05]  /*2fd0*/  VIMNMX.U16x2 R4, PT, PT, R6, R8, !PT ;  /* 0x0000000806047248 */ /* 0x004fca0007fe0200 */
[----:B------:R0:W-:Y:S01]  /*2fe0*/  STS.U16 [R3], R4 ;  /* 0x0000000403007388 */ /* 0x0001e20000000400 */
[----:B------:R-:W-:Y:S05]  /*2ff0*/  BRA `(.L_x_12747) ;  /* 0x0000003400b87947 */ /* 0x000fea0003800000 */
.L_x_12700:
        /* <DEDUP_REMOVED lines=18> */
.L_x_12774:
        /* <DEDUP_REMOVED lines=30> */
.L_x_12751:
        /* <DEDUP_REMOVED lines=15> */
.L_x_12752:
[----:B------:R-:W-:Y:S05]  /*33f0*/  BSYNC.RECONVERGENT B1 ;  /* 0x0000000000017941 */ /* 0x000fea0003800200 */
.L_x_12750:
        /* <DEDUP_REMOVED lines=39> */
.L_x_12754:
        /* <DEDUP_REMOVED lines=17> */
.L_x_12755:
[----:B------:R-:W-:Y:S05]  /*3780*/  BSYNC.RECONVERGENT B1 ;  /* 0x0000000000017941 */ /* 0x000fea0003800200 */
.L_x_12753:
        /* <DEDUP_REMOVED lines=37> */
.L_x_12757:
        /* <DEDUP_REMOVED lines=17> */
.L_x_12758:
[----:B------:R-:W-:Y:S05]  /*3af0*/  BSYNC.RECONVERGENT B1 ;  /* 0x0000000000017941 */ /* 0x000fea0003800200 */
.L_x_12756:
        /* <DEDUP_REMOVED lines=38> */
.L_x_12760:
[----:B------:R-:W-:Y:S01]  /*3d60*/  IMAD.MOV.U32 R26, RZ, RZ, R20 ;  /* 0x000000ffff1a7224 */ /* 0x000fe200078e0014 */
[----:B------:R-:W-:Y:S01]  /*3d70*/  MOV R13, R21 ;  /* 0x00000015000d7202 */ /* 0x000fe20000000f00 */
[----:B------:R-:W-:Y:S01]  /*3d80*/  IMAD.MOV.U32 R14, RZ, RZ, R36 ;  /* 0x000000ffff0e7224 */ /* 0x000fe200078e0024 */
[----:B------:R-:W-:Y:S02]  /*3d90*/  MOV R11, R37 ;  /* 0x00000025000b7202 */ /* 0x000fe40000000f00 */
[----:B------:R-:W-:-:S07]  /*3da0*/  MOV R12, 0x3dc0 ;  /* 0x00003dc0000c7802 */ /* 0x000fce0000000f00 */
[----:B-1----:R-:W-:Y:S05]  /*3db0*/  CALL.REL.NOINC `($__internal_272_$__cuda_sm20_div_s64) ;  /* 0x0000002c00507944 */ /* 0x002fea0003c00000 */
        /* <DEDUP_REMOVED lines=11> */
.L_x_12761:
[----:B------:R-:W-:Y:S05]  /*3e70*/  BSYNC.RECONVERGENT B1 ;  /* 0x0000000000017941 */ /* 0x000fea0003800200 */
.L_x_12759:
        /* <DEDUP_REMOVED lines=38> */
.L_x_12763:
        /* <DEDUP_REMOVED lines=17> */
.L_x_12764:
[----:B------:R-:W-:Y:S05]  /*41f0*/  BSYNC.RECONVERGENT B1 ;  /* 0x0000000000017941 */ /* 0x000fea0003800200 */
.L_x_12762:
        /* <DEDUP_REMOVED lines=40> */
.L_x_12766:
        /* <DEDUP_REMOVED lines=17> */
.L_x_12767:
[----:B------:R-:W-:Y:S05]  /*4590*/  BSYNC.RECONVERGENT B1 ;  /* 0x0000000000017941 */ /* 0x000fea0003800200 */
.L_x_12765:
        /* <DEDUP_REMOVED lines=40> */
.L_x_12769:
        /* <DEDUP_REMOVED lines=17> */
.L_x_12770:
[----:B------:R-:W-:Y:S05]  /*4930*/  BSYNC.RECONVERGENT B1 ;  /* 0x0000000000017941 */ /* 0x000fea0003800200 */
.L_x_12768:
        /* <DEDUP_REMOVED lines=38> */
.L_x_12772:
        /* <DEDUP_REMOVED lines=17> */
.L_x_12773:
[----:B------:R-:W-:Y:S05]  /*4cb0*/  BSYNC.RECONVERGENT B1 ;  /* 0x0000000000017941 */ /* 0x000fea0003800200 */
.L_x_12771:
        /* <DEDUP_REMOVED lines=15> */
.L_x_12749:
        /* <DEDUP_REMOVED lines=37> */
.L_x_12777:
[----:B------:R-:W-:Y:S01]  /*5000*/  IMAD.MOV.U32 R26, RZ, RZ, R18 ;  /* 0x000000ffff1a7224 */ /* 0x000fe200078e0012 */
[----:B------:R-:W-:Y:S01]  /*5010*/  MOV R13, R19 ;  /* 0x00000013000d7202 */ /* 0x000fe20000000f00 */
[----:B------:R-:W-:Y:S01]  /*5020*/  IMAD.MOV.U32 R14, RZ, RZ, R6 ;  /* 0x000000ffff0e7224 */ /* 0x000fe200078e0006 */
[----:B------:R-:W-:Y:S02]  /*5030*/  MOV R11, R7 ;  /* 0x00000007000b7202 */ /* 0x000fe40000000f00 */
[----:B------:R-:W-:-:S07]  /*5040*/  MOV R12, 0x5060 ;  /* 0x00005060000c7802 */ /* 0x000fce0000000f00 */
[----:B------:R-:W-:Y:S05]  /*5050*/  CALL.REL.NOINC `($__internal_272_$__cuda_sm20_div_s64) ;  /* 0x0000001800a87944 */ /* 0x000fea0003c00000 */
        /* <DEDUP_REMOVED lines=9> */
.L_x_12778:
[----:B------:R-:W-:Y:S05]  /*50f0*/  BSYNC.RECONVERGENT B1 ;  /* 0x0000000000017941 */ /* 0x000fea0003800200 */
.L_x_12776:
        /* <DEDUP_REMOVED lines=39> */
.L_x_12780:
        /* <DEDUP_REMOVED lines=17> */
.L_x_12781:
[----:B------:R-:W-:Y:S05]  /*5480*/  BSYNC.RECONVERGENT B1 ;  /* 0x0000000000017941 */ /* 0x000fea0003800200 */
.L_x_12779:
        /* <DEDUP_REMOVED lines=40> */
.L_x_12783:
[----:B------:R-:W-:Y:S01]  /*5710*/  MOV R26, R18 ;  /* 0x00000012001a7202 */ /* 0x000fe20000000f00 */
[----:B------:R-:W-:Y:S01]  /*5720*/  IMAD.MOV.U32 R14, RZ, RZ, R20 ;  /* 0x000000ffff0e7224 */ /* 0x000fe200078e0014 */
[----:B------:R-:W-:Y:S02]  /*5730*/  MOV R13, R19 ;  /* 0x00000013000d7202 */ /* 0x000fe40000000f00 */
[----:B------:R-:W-:Y:S02]  /*5740*/  MOV R11, R21 ;  /* 0x00000015000b7202 */ /* 0x000fe40000000f00 */
[----:B------:R-:W-:-:S07]  /*5750*/  MOV R12, 0x5770 ;  /* 0x00005770000c7802 */ /* 0x000fce0000000f00 */
[----:B------:R-:W-:Y:S05]  /*5760*/  CALL.REL.NOINC `($__internal_272_$__cuda_sm20_div_s64) ;  /* 0x0000001000e47944 */ /* 0x000fea0003c00000 */
        /* <DEDUP_REMOVED lines=11> */
.L_x_12784:
[----:B------:R-:W-:Y:S05]  /*5820*/  BSYNC.RECONVERGENT B1 ;  /* 0x0000000000017941 */ /* 0x000fea0003800200 */
.L_x_12782:
        /* <DEDUP_REMOVED lines=40> */
.L_x_12786:
[----:B------:R-:W-:Y:S01]  /*5ab0*/  MOV R26, R18 ;  /* 0x00000012001a7202 */ /* 0x000fe20000000f00 */
[----:B------:R-:W-:Y:S01]  /*5ac0*/  IMAD.MOV.U32 R13, RZ, RZ, R19 ;  /* 0x000000ffff0d7224 */ /* 0x000fe200078e0013 */
[----:B------:R-:W-:Y:S02]  /*5ad0*/  MOV R14, R20 ;  /* 0x00000014000e7202 */ /* 0x000fe40000000f00 */
[----:B------:R-:W-:Y:S02]  /*5ae0*/  MOV R11, R21 ;  /* 0x00000015000b7202 */ /* 0x000fe40000000f00 */
[----:B------:R-:W-:-:S07]  /*5af0*/  MOV R12, 0x5b10 ;  /* 0x00005b10000c7802 */ /* 0x000fce0000000f00 */
[----:B------:R-:W-:Y:S05]  /*5b00*/  CALL.REL.NOINC `($__internal_272_$__cuda_sm20_div_s64) ;  /* 0x0000000c00fc7944 */ /* 0x000fea0003c00000 */
        /* <DEDUP_REMOVED lines=11> */
.L_x_12787:
[----:B------:R-:W-:Y:S05]  /*5bc0*/  BSYNC.RECONVERGENT B1 ;  /* 0x0000000000017941 */ /* 0x000fea0003800200 */
.L_x_12785:
        /* <DEDUP_REMOVED lines=11> */
.L_x_12775:
        /* <DEDUP_REMOVED lines=35> */
.L_x_12790:
[----:B------:R-:W-:Y:S01]  /*5eb0*/  IMAD.MOV.U32 R26, RZ, RZ, R18 ;  /* 0x000000ffff1a7224 */ /* 0x000fe200078e0012 */
[----:B------:R-:W-:Y:S01]  /*5ec0*/  MOV R13, R19 ;  /* 0x00000013000d7202 */ /* 0x000fe20000000f00 */
[----:B------:R-:W-:Y:S01]  /*5ed0*/  IMAD.MOV.U32 R11, RZ, RZ, R5 ;  /* 0x000000ffff0b7224 */ /* 0x000fe200078e0005 */
[----:B------:R-:W-:Y:S02]  /*5ee0*/  MOV R14, R4 ;  /* 0x00000004000e7202 */ /* 0x000fe40000000f00 */
[----:B------:R-:W-:-:S07]  /*5ef0*/  MOV R12, 0x5f10 ;  /* 0x00005f10000c7802 */ /* 0x000fce0000000f00 */
[----:B------:R-:W-:Y:S05]  /*5f00*/  CALL.REL.NOINC `($__internal_272_$__cuda_sm20_div_s64) ;  /* 0x0000000800fc7944 */ /* 0x000fea0003c00000 */
        /* <DEDUP_REMOVED lines=8> */
.L_x_12791:
[----:B------:R-:W-:Y:S05]  /*5f90*/  BSYNC.RECONVERGENT B1 ;  /* 0x0000000000017941 */ /* 0x000fea0003800200 */
.L_x_12789:
        /* <DEDUP_REMOVED lines=39> */
.L_x_12793:
        /* <DEDUP_REMOVED lines=17> */
.L_x_12794:
[----:B------:R-:W-:Y:S05]  /*6320*/  BSYNC.RECONVERGENT B1 ;  /* 0x0000000000017941 */ /* 0x000fea0003800200 */
.L_x_12792:
        /* <DEDUP_REMOVED lines=11> */
.L_x_12788:
        /* <DEDUP_REMOVED lines=31> */
.L_x_12796:
[----:B------:R-:W-:Y:S02]  /*65d0*/  MOV R24, R20 ;  /* 0x0000001400187202 */ /* 0x000fe40000000f00 */
[----:B------:R-:W-:-:S07]  /*65e0*/  MOV R26, 0x6600 ;  /* 0x00006600001a7802 */ /* 0x000fce0000000f00 */
[----:B------:R-:W-:Y:S05]  /*65f0*/  CALL.REL.NOINC `($__internal_273_$__cuda_sm20_rem_s64) ;  /* 0x00000008008c7944 */ /* 0x000fea0003c00000 */
[----:B------:R-:W-:Y:S01]  /*6600*/  MOV R4, R6 ;  /* 0x0000000600047202 */ /* 0x000fe20000000f00 */
[----:B------:R-:W-:-:S07]  /*6610*/  IMAD.MOV.U32 R5, RZ, RZ, R7 ;  /* 0x000000ffff057224 */ /* 0x000fce00078e0007 */
.L_x_12797:
[----:B------:R-:W-:Y:S05]  /*6620*/  BSYNC.RECONVERGENT B1 ;  /* 0x0000000000017941 */ /* 0x000fea0003800200 */
.L_x_12795:
        /* <DEDUP_REMOVED lines=9> */
.L_x_12748:
[----:B------:R-:W2:Y:S04]  /*66c0*/  LDG.E.U16 R8, desc[UR12][R8.64] ;  /* 0x0000000c08087981 */ /* 0x000ea8000c1e1500 */
[----:B--2---:R1:W-:Y:S02]  /*66d0*/  STS.U16 [R3], R8 ;  /* 0x0000000803007388 */ /* 0x0043e40000000400 */
.L_x_12747:
[----:B------:R-:W-:Y:S05]  /*66e0*/  BSYNC.RECONVERGENT B0 ;  /* 0x0000000000007941 */ /* 0x000fea0003800200 */
.L_x_12699:
[----:B------:R-:W-:Y:S01]  /*66f0*/  BAR.SYNC.DEFER_BLOCKING 0x0 ;  /* 0x0000000000007b1d */ /* 0x000fe20000010000 */
[----:B------:R-:W-:Y:S02]  /*6700*/  ISETP.GE.U32.AND P0, PT, R2, 0x42, PT ;  /* 0x000000420200780c */ /* 0x000fe40003f06070 */
[----:B------:R-:W-:-:S11]  /*6710*/  ISETP.GT.U32.AND P1, PT, R0, 0x1f, PT ;  /* 0x0000001f0000780c */ /* 0x000fd60003f24070 */
[----:B------:R-:W-:Y:S05]  /*6720*/  @!P0 BRA `(.L_x_12798) ;  /* 0x0000000000308947 */ /* 0x000fea0003800000 */
.L_x_12799:
[----:B------:R-:W-:-:S04]  /*6730*/  SHF.R.U32.HI R7, RZ, 0x1, R2 ;  /* 0x00000001ff077819 */ /* 0x000fc80000011602 */
[----:B------:R-:W-:-:S13]  /*6740*/  ISETP.GE.U32.AND P0, PT, R0, R7, PT ;  /* 0x000000070000720c */ /* 0x000fda0003f06070 */
[----:B0-----:R-:W-:-:S04]  /*6750*/  @!P0 LOP3.LUT R4, R2, 0x7fe, RZ, 0xc0, !PT ;  /* 0x000007fe02048812 */ /* 0x001fc800078ec0ff */
[----:B------:R-:W-:Y:S02]  /*6760*/  @!P0 IADD3 R5, PT, PT, R3, R4, RZ ;  /* 0x0000000403058210 */ /* 0x000fe40007ffe0ff */
[----:B------:R-:W-:Y:S04]  /*6770*/  @!P0 LDS.U16 R4, [R3] ;  /* 0x0000000003048984 */ /* 0x000fe80000000400 */
[----:B------:R-:W0:Y:S02]  /*6780*/  @!P0 LDS.U16 R6, [R5] ;  /* 0x0000000005068984 */ /* 0x000e240000000400 */
[----:B0-----:R-:W-:-:S05]  /*6790*/  @!P0 VIMNMX.U16x2 R4, PT, PT, R4, R6, !PT ;  /* 0x0000000604048248 */ /* 0x001fca0007fe0200 */
[----:B------:R2:W-:Y:S01]  /*67a0*/  @!P0 STS.U16 [R3], R4 ;  /* 0x0000000403008388 */ /* 0x0005e20000000400 */
[----:B------:R-:W-:Y:S01]  /*67b0*/  BAR.SYNC.DEFER_BLOCKING 0x0 ;  /* 0x0000000000007b1d */ /* 0x000fe20000010000 */
[----:B------:R-:W-:Y:S01]  /*67c0*/  ISETP.GT.U32.AND P0, PT, R2, 0x83, PT ;  /* 0x000000830200780c */ /* 0x000fe20003f04070 */
[----:B------:R-:W-:-:S12]  /*67d0*/  IMAD.MOV.U32 R2, RZ, RZ, R7 ;  /* 0x000000ffff027224 */ /* 0x000fd800078e0007 */
[----:B--2---:R-:W-:Y:S05]  /*67e0*/  @P0 BRA `(.L_x_12799) ;  /* 0xfffffffc00d00947 */ /* 0x004fea000383ffff */
.L_x_12798:
[----:B------:R-:W-:Y:S05]  /*67f0*/  @P1 EXIT ;  /* 0x000000000000194d */ /* 0x000fea0003800000 */
[----:B------:R-:W-:Y:S01]  /*6800*/  LDS.U16 R2, [R3] ;  /* 0x0000000003027984 */ /* 0x000fe20000000400 */
[----:B------:R-:W-:-:S03]  /*6810*/  ISETP.NE.AND P0, PT, R0, RZ, PT ;  /* 0x000000ff0000720c */ /* 0x000fc60003f05270 */
[----:B0-----:R-:W0:Y:S02]  /*6820*/  LDS.U16 R4, [R3+0x40] ;  /* 0x0000400003047984 */ /* 0x001e240000000400 */
        /* <DEDUP_REMOVED lines=41> */
[----:B0-----:R-:W-:-:S04]  /*6ac0*/  MOV R2, UR5 ;  /* 0x0000000500027c02 */ /* 0x001fc80008000f00 */
[----:B-1----:R-:W-:-:S05]  /*6ad0*/  MOV R3, UR4 ;  /* 0x0000000400037c02 */ /* 0x002fca0008000f00 */
[----:B--2---:R-:W-:Y:S01]  /*6ae0*/  STG.E.U16 desc[UR12][R2.64], R5 ;  /* 0x0000000502007986 */ /* 0x004fe2000c10150c */
[----:B------:R-:W-:Y:S05]  /*6af0*/  EXIT ;  /* 0x000000000000794d */ /* 0x000fea0003800000 */
        .weak           $__internal_272_$__cuda_sm20_div_s64
        .type           $__internal_272_$__cuda_sm20_div_s64,@function
        .size           $__internal_272_$__cuda_sm20_div_s64,($__internal_273_$__cuda_sm20_rem_s64 - $__internal_272_$__cuda_sm20_div_s64)
$__internal_272_$__cuda_sm20_div_s64:
        /* <DEDUP_REMOVED lines=82> */
[----:B------:R-:W-:Y:S06]  /*7020*/  RET.REL.NODEC R12 `(contiguous_max2_u16) ;  /* 0xffffff8c0cf47950 */ /* 0x000fec0003c3ffff */
        .weak           $__internal_273_$__cuda_sm20_rem_s64
        .type           $__internal_273_$__cuda_sm20_rem_s64,@function
        .size           $__internal_273_$__cuda_sm20_rem_s64,(.L_x_32476 - $__internal_273_$__cuda_sm20_rem_s64)
$__internal_273_$__cuda_sm20_rem_s64:
        /* <DEDUP_REMOVED lines=76> */
[----:B------:R-:W-:Y:S06]  /*74f0*/  RET.REL.NODEC R26 `(contiguous_max2_u16) ;  /* 0xffffff881ac07950 */ /* 0x000fec0003c3ffff */
.L_x_12800:
        /* <DEDUP_REMOVED lines=16> */
.L_x_32476:


//--------------------- .text.uncontiguous_max_u16 --------------------------
	.section	.text.uncontiguous_max_u16,"ax",@progbits
	.align	128
        .global         uncontiguous_max_u16
        .type           uncontiguous_max_u16,@function
        .size           uncontiguous_max_u16,(.L_x_32478 - uncontiguous_max_u16)
        .other          uncontiguous_max_u16,@"STO_CUDA_ENTRY STV_DEFAULT"
uncontiguous_max_u16:
.text.uncontiguous_max_u16:
        /* <DEDUP_REMOVED lines=37> */
.L_x_12829:
        /* <DEDUP_REMOVED lines=32> */
.L_x_12806:
[----:B------:R-:W-:Y:S01]  /*0450*/  MOV R26, R6 ;  /* 0x00000006001a7202 */ /* 0x000fe20000000f00 */
[----:B------:R-:W-:Y:S01]  /*0460*/  IMAD.MOV.U32 R13, RZ, RZ, R9 ;  /* 0x000000ffff0d7224 */ /* 0x000fe200078e0009 */
[----:B------:R-:W-:Y:S01]  /*0470*/  MOV R14, R40 ;  /* 0x00000028000e7202 */ /* 0x000fe20000000f00 */
[----:B------:R-:W-:Y:S01]  /*0480*/  IMAD.MOV.U32 R11, RZ, RZ, R41 ;  /* 0x000000ffff0b7224 */ /* 0x000fe200078e0029 */
[----:B------:R-:W-:-:S07]  /*0490*/  MOV R12, 0x4b0 ;  /* 0x000004b0000c7802 */ /* 0x000fce0000000f00 */
[----:B-1----:R-:W-:Y:S05]  /*04a0*/  CALL.REL.NOINC `($__internal_274_$__cuda_sm20_div_s64) ;  /* 0x00000064002c7944 */ /* 0x002fea0003c00000 */
        /* <DEDUP_REMOVED lines=10> */
.L_x_12807:
[----:B------:R-:W-:Y:S05]  /*0550*/  BSYNC.RECONVERGENT B1 ;  /* 0x0000000000017941 */ /* 0x000fea0003800200 */
.L_x_12805:
        /* <DEDUP_REMOVED lines=33> */
.L_x_12809:
[----:B------:R-:W-:Y:S01]  /*0770*/  IMAD.MOV.U32 R26, RZ, RZ, R20 ;  /* 0x000000ffff1a7224 */ /* 0x000fe200078e0014 */
[----:B------:R-:W-:Y:S01]  /*0780*/  MOV R13, R7 ;  /* 0x00000007000d7202 */ /* 0x000fe20000000f00 */
[----:B------:R-:W-:Y:S01]  /*0790*/  IMAD.MOV.U32 R14, RZ, RZ, R40 ;  /* 0x000000ffff0e7224 */ /* 0x000fe200078e0028 */
[----:B------:R-:W-:Y:S02]  /*07a0*/  MOV R11, R41 ;  /* 0x00000029000b7202 */ /* 0x000fe40000000f00 */
[----:B------:R-:W-:-:S07]  /*07b0*/  MOV R12, 0x7d0 ;  /* 0x000007d0000c7802 */ /* 0x000fce0000000f00 */
[----:B------:R-:W-:Y:S05]  /*07c0*/  CALL.REL.NOINC `($__internal_274_$__cuda_sm20_div_s64) ;  /* 0x0000006000647944 */ /* 0x000fea0003c00000 */
        /* <DEDUP_REMOVED lines=9> */
.L_x_12810:
[----:B------:R-:W-:Y:S05]  /*0860*/  BSYNC.RECONVERGENT B1 ;  /* 0x0000000000017941 */ /* 0x000fea0003800200 */
.L_x_12808:
        /* <DEDUP_REMOVED lines=34> */
.L_x_12812:
[----:B------:R-:W-:Y:S01]  /*0a90*/  MOV R26, R34 ;  /* 0x00000022001a7202 */ /* 0x000fe20000000f00 */
[----:B------:R-:W-:Y:S01]  /*0aa0*/  IMAD.MOV.U32 R13, RZ, RZ, R35 ;  /* 0x000000ffff0d7224 */ /* 0x000fe200078e0023 */
[----:B------:R-:W-:Y:S01]  /*0ab0*/  MOV R14, R20 ;  /* 0x00000014000e7202 */ /* 0x000fe20000000f00 */
[----:B------:R-:W-:Y:S01]  /*0ac0*/  IMAD.MOV.U32 R11, RZ, RZ, R21 ;  /* 0x000000ffff0b7224 */ /* 0x000fe200078e0015 */
[----:B------:R-:W-:-:S07]  /*0ad0*/  MOV R12, 0xaf0 ;  /* 0x00000af0000c7802 */ /* 0x000fce0000000f00 */
[----:B------:R-:W-:Y:S05]  /*0ae0*/  CALL.REL.NOINC `($__internal_274_$__cuda_sm20_div_s64) ;  /* 0x0000005c009c7944 */ /* 0x000fea0003c00000 */
        /* <DEDUP_REMOVED lines=10> */
.L_x_12813:
[----:B------:R-:W-:Y:S05]  /*0b90*/  BSYNC.RECONVERGENT B1 ;  /* 0x0000000000017941 */ /* 0x000fea0003800200 */
.L_x_12811:
        /* <DEDUP_REMOVED lines=34> */
.L_x_12815:
        /* <DEDUP_REMOVED lines=16> */
.L_x_12816:
[----:B------:R-:W-:Y:S05]  /*0ec0*/  BSYNC.RECONVERGENT B1 ;  /* 0x0000000000017941 */ /* 0x000fea0003800200 */
.L_x_12814:
        /* <DEDUP_REMOVED lines=36> */
.L_x_12818:
        /* <DEDUP_REMOVED lines=16> */
.L_x_12819:
[----:B------:R-:W-:Y:S05]  /*1210*/  BSYNC.RECONVERGENT B1 ;  /* 0x0000000000017941 */ /* 0x000fea0003800200 */
.L_x_12817:
        /* <DEDUP_REMOVED lines=35> */
.L_x_12821:
[----:B------:R-:W-:Y:S01]  /*1450*/  IMAD.MOV.U32 R26, RZ, RZ, R34 ;  /* 0x000000ffff1a7224 */ /* 0x000fe200078e0022 */
[----:B------:R-:W-:Y:S01]  /*1460*/  MOV R13, R35 ;  /* 0x00000023000d7202 */ /* 0x000fe20000000f00 */
[----:B------:R-:W-:Y:S01]  /*1470*/  IMAD.MOV.U32 R14, RZ, RZ, R20 ;  /* 0x000000ffff0e7224 */ /* 0x000fe200078e0014 */
[----:B------:R-:W-:Y:S02]  /*1480*/  MOV R11, R21 ;  /* 0x00000015000b7202 */ /* 0x000fe40000000f00 */
[----:B------:R-:W-:-:S07]  /*1490*/  MOV R12, 0x14b0 ;  /* 0x000014b0000c7802 */ /* 0x000fce0000000f00 */
[----:B------:R-:W-:Y:S05]  /*14a0*/  CALL.REL.NOINC `($__internal_274_$__cuda_sm20_div_s64) ;  /* 0x00000054002c7944 */ /* 0x000fea0003c00000 */
        /* <DEDUP_REMOVED lines=10> */
.L_x_12822:
[----:B------:R-:W-:Y:S05]  /*1550*/  BSYNC.RECONVERGENT B1 ;  /* 0x0000000000017941 */ /* 0x000fea0003800200 */
.L_x_12820:
        /* <DEDUP_REMOVED lines=34> */
.L_x_12824:
[----:B------:R-:W-:Y:S01]  /*1780*/  IMAD.MOV.U32 R26, RZ, RZ, R38 ;  /* 0x000000ffff1a7224 */ /* 0x000fe200078e0026 */
[----:B------:R-:W-:Y:S01]  /*1790*/  MOV R13, R39 ;  /* 0x00000027000d7202 */ /* 0x000fe20000000f00 */
[----:B------:R-:W-:Y:S01]  /*17a0*/  IMAD.MOV.U32 R14, RZ, RZ, R20 ;  /* 0x000000ffff0e7224 */ /* 0x000fe200078e0014 */
[----:B------:R-:W-:Y:S02]  /*17b0*/  MOV R11, R21 ;  /* 0x00000015000b7202 */ /* 0x000fe40000000f00 */
[----:B------:R-:W-:-:S07]  /*17c0*/  MOV R12, 0x17e0 ;  /* 0x000017e0000c7802 */ /* 0x000fce0000000f00 */
[----:B------:R-:W-:Y:S05]  /*17d0*/  CALL.REL.NOINC `($__internal_274_$__cuda_sm20_div_s64) ;  /* 0x0000005000607944 */ /* 0x000fea0003c00000 */
        /* <DEDUP_REMOVED lines=10> */
.L_x_12825:
[----:B------:R-:W-:Y:S05]  /*1880*/  BSYNC.RECONVERGENT B1 ;  /* 0x0000000000017941 */ /* 0x000fea0003800200 */
.L_x_12823:
        /* <DEDUP_REMOVED lines=35> */
.L_x_12827:
[----:B------:R-:W-:Y:S01]  /*1ac0*/  MOV R26, R34 ;  /* 0x00000022001a7202 */ /* 0x000fe20000000f00 */
[----:B------:R-:W-:Y:S01]  /*1ad0*/  IMAD.MOV.U32 R13, RZ, RZ, R35 ;  /* 0x000000ffff0d7224 */ /* 0x000fe200078e0023 */
[----:B------:R-:W-:Y:S01]  /*1ae0*/  MOV R14, R20 ;  /* 0x00000014000e7202 */ /* 0x000fe20000000f00 */
[----:B------:R-:W-:Y:S01]  /*1af0*/  IMAD.MOV.U32 R11, RZ, RZ, R21 ;  /* 0x000000ffff0b7224 */ /* 0x000fe200078e0015 */
[----:B------:R-:W-:-:S07]  /*1b00*/  MOV R12, 0x1b20 ;  /* 0x00001b20000c7802 */ /* 0x000fce0000000f00 */
[----:B------:R-:W-:Y:S05]  /*1b10*/  CALL.REL.NOINC `($__internal_274_$__cuda_sm20_div_s64) ;  /* 0x0000004c00907944 */ /* 0x000fea0003c00000 */
        /* <DEDUP_REMOVED lines=10> */
.L_x_12828:
[----:B------:R-:W-:Y:S05]  /*1bc0*/  BSYNC.RECONVERGENT B1 ;  /* 0x0000000000017941 */ /* 0x000fea0003800200 */
.L_x_12826:
        /* <DEDUP_REMOVED lines=8> */
.L_x_12804:
        /* <DEDUP_REMOVED lines=35> */
.L_x_12832:
        /* <DEDUP_REMOVED lines=16> */
.L_x_12833:
[----:B------:R-:W-:Y:S05]  /*1f80*/  BSYNC.RECONVERGENT B1 ;  /* 0x0000000000017941 */ /* 0x000fea0003800200 */
.L_x_12831:
        /* <DEDUP_REMOVED lines=34> */
.L_x_12835:
        /* <DEDUP_REMOVED lines=16> */
.L_x_12836:
[----:B------:R-:W-:Y:S05]  /*22b0*/  BSYNC.RECONVERGENT B1 ;  /* 0x0000000000017941 */ /* 0x000fea0003800200 */
.L_x_12834:
        /* <DEDUP_REMOVED lines=35> */
.L_x_12838:
        /* <DEDUP_REMOVED lines=16> */
.L_x_12839:
[----:B------:R-:W-:Y:S05]  /*25f0*/  BSYNC.RECONVERGENT B1 ;  /* 0x0000000000017941 */ /* 0x000fea0003800200 */
.L_x_12837:
        /* <DEDUP_REMOVED lines=35> */
.L_x_12841:
[----:B------:R-:W-:Y:S01]  /*2830*/  IMAD.MOV.U32 R26, RZ, RZ, R18 ;  /* 0x000000ffff1a7224 */ /* 0x000fe200078e0012 */
[----:B------:R-:W-:Y:S01]  /*2840*/  MOV R13, R19 ;  /* 0x00000013000d7202 */ /* 0x000fe20000000f00 */
[----:B------:R-:W-:Y:S01]  /*2850*/  IMAD.MOV.U32 R14, RZ, RZ, R16 ;  /* 0x000000ffff0e7224 */ /* 0x000fe200078e0010 */
[----:B------:R-:W-:Y:S02]  /*2860*/  MOV R11, R17 ;  /* 0x00000011000b7202 */ /* 0x000fe40000000f00 */
[----:B------:R-:W-:-:S07]  /*2870*/  MOV R12, 0x2890 ;  /* 0x00002890000c7802 */ /* 0x000fce0000000f00 */
[----:B------:R-:W-:Y:S05]  /*2880*/  CALL.REL.NOINC `($__internal_274_$__cuda_sm20_div_s64) ;  /* 0x0000004000347944 */ /* 0x000fea0003c00000 */
        /* <DEDUP_REMOVED lines=10> */
.L_x_12842:
[----:B------:R-:W-:Y:S05]  /*2930*/  BSYNC.RECONVERGENT B1 ;  /* 0x0000000000017941 */ /* 0x000fea0003800200 */
.L_x_12840:
[----:B------:R-:W-:Y:S01]  /*2940*/  IMAD R11, R11, R34, RZ ;  /* 0x000000220b0b7224 */ /* 0x000fe200078e02ff */
[----:B------:R-:W-:Y:S01]  /*2950*/  IADD3 R8, PT, PT, R8, -0x2, RZ ;  /* 0xfffffffe08087810 */ /* 0x000fe20007ffe0ff */
[----:B------:R-:W-:Y:S02]  /*2960*/  IMAD.MOV.U32 R38, RZ, RZ, R22 ;  /* 0x000000ffff267224 */ /* 0x000fe400078e0016 */
[-C--:B------:R-:W-:Y:S02]  /*2970*/  IMAD R11, R35, R10.reuse, R11 ;  /* 0x0000000a230b7224 */ /* 0x080fe400078e020b */
[----:B------:R-:W-:-:S04]  /*2980*/  IMAD.WIDE.U32 R22, R34, R10, R38 ;  /* 0x0000000a22167225 */ /* 0x000fc800078e0026 */
[----:B------:R-:W-:-:S07]  /*2990*/  IMAD.IADD R23, R23, 0x1, R11 ;  /* 0x0000000117177824 */ /* 0x000fce00078e020b */
.L_x_12830:
        /* <DEDUP_REMOVED lines=31> */
.L_x_12844:
[----:B------:R-:W-:Y:S01]  /*2b90*/  MOV R18, R6 ;  /* 0x0000000600127202 */ /* 0x000fe20000000f00 */
[----:B------:R-:W-:Y:S01]  /*2ba0*/  IMAD.MOV.U32 R21, RZ, RZ, R9 ;  /* 0x000000ffff157224 */ /* 0x000fe200078e0009 */
[----:B------:R-:W-:Y:S01]  /*2bb0*/  MOV R24, R16 ;  /* 0x0000001000187202 */ /* 0x000fe20000000f00 */
[----:B------:R-:W-:Y:S01]  /*2bc0*/  IMAD.MOV.U32 R19, RZ, RZ, R17 ;  /* 0x000000ffff137224 */ /* 0x000fe200078e0011 */
[----:B------:R-:W-:-:S07]  /*2bd0*/  MOV R26, 0x2bf0 ;  /* 0x00002bf0001a7802 */ /* 0x000fce0000000f00 */
[----:B------:R-:W-:Y:S05]  /*2be0*/  CALL.REL.NOINC `($__internal_275_$__cuda_sm20_rem_s64) ;  /* 0x0000004000a87944 */ /* 0x000fea0003c00000 */
.L_x_12845:
[----:B------:R-:W-:Y:S05]  /*2bf0*/  BSYNC.RECONVERGENT B1 ;  /* 0x0000000000017941 */ /* 0x000fea0003800200 */
.L_x_12843:
        /* <DEDUP_REMOVED lines=30> */
.L_x_12847:
[----:B------:R-:W-:Y:S01]  /*2de0*/  MOV R24, R16 ;  /* 0x0000001000187202 */ /* 0x000fe20000000f00 */
[----:B------:R-:W-:Y:S01]  /*2df0*/  IMAD.MOV.U32 R19, RZ, RZ, R17 ;  /* 0x000000ffff137224 */ /* 0x000fe200078e0011 */
[----:B------:R-:W-:Y:S01]  /*2e00*/  MOV R18, R20 ;  /* 0x0000001400127202 */ /* 0x000fe20000000f00 */
[----:B------:R-:W-:Y:S01]  /*2e10*/  IMAD.MOV.U32 R21, RZ, RZ, R7 ;  /* 0x000000ffff157224 */ /* 0x000fe200078e0007 */
[----:B------:R-:W-:-:S07]  /*2e20*/  MOV R26, 0x2e40 ;  /* 0x00002e40001a7802 */ /* 0x000fce0000000f00 */
[----:B------:R-:W-:Y:S05]  /*2e30*/  CALL.REL.NOINC `($__internal_275_$__cuda_sm20_rem_s64) ;  /* 0x0000004000147944 */ /* 0x000fea0003c00000 */
[----:B------:R-:W-:Y:S01]  /*2e40*/  MOV R6, R10 ;  /* 0x0000000a00067202 */ /* 0x000fe20000000f00 */
[----:B------:R-:W-:-:S07]  /*2e50*/  IMAD.MOV.U32 R7, RZ, RZ, R11 ;  /* 0x000000ffff077224 */ /* 0x000fce00078e000b */
.L_x_12848:
[----:B------:R-:W-:Y:S05]  /*2e60*/  BSYNC.RECONVERGENT B1 ;  /* 0x0000000000017941 */ /* 0x000fea0003800200 */
.L_x_12846:
[----:B------:R-:W-:Y:S02]  /*2e70*/  IMAD R7, R7, R8, RZ ;  /* 0x0000000807077224 */ /* 0x000fe400078e02ff */
[----:B------:R-:W-:-:S04]  /*2e80*/  IMAD.WIDE.U32 R22, R8, R6, R22 ;  /* 0x0000000608167225 */ /* 0x000fc800078e0016 */
[----:B------:R-:W-:-:S05]  /*2e90*/  IMAD R7, R9, R6, R7 ;  /* 0x0000000609077224 */ /* 0x000fca00078e0207 */
[----:B------:R-:W-:-:S07]  /*2ea0*/  IADD3 R23, PT, PT, R23, R7, RZ ;  /* 0x0000000717177210 */ /* 0x000fce0007ffe0ff */
.L_x_12803:
        /* <DEDUP_REMOVED lines=10> */
.L_x_12802:
        /* <DEDUP_REMOVED lines=22> */
.L_x_12876:
        /* <DEDUP_REMOVED lines=32> */
.L_x_12853:
[----:B------:R-:W-:Y:S01]  /*32b0*/  MOV R26, R10 ;  /* 0x0000000a001a7202 */ /* 0x000fe20000000f00 */
[----:B------:R-:W-:Y:S01]  /*32c0*/  IMAD.MOV.U32 R13, RZ, RZ, R15 ;  /* 0x000000ffff0d7224 */ /* 0x000fe200078e000f */
[----:B------:R-:W-:Y:S01]  /*32d0*/  MOV R14, R20 ;  /* 0x00000014000e7202 */ /* 0x000fe20000000f00 */
[----:B------:R-:W-:Y:S01]  /*32e0*/  IMAD.MOV.U32 R11, RZ, RZ, R21 ;  /* 0x000000ffff0b7224 */ /* 0x000fe200078e0015 */
[----:B------:R-:W-:-:S07]  /*32f0*/  MOV R12, 0x3310 ;  /* 0x00003310000c7802 */ /* 0x000fce0000000f00 */
[----:B-123--:R-:W-:Y:S05]  /*3300*/  CALL.REL.NOINC `($__internal_274_$__cuda_sm20_div_s64) ;  /* 0x0000003400947944 */ /* 0x00efea0003c00000 */
        /* <DEDUP_REMOVED lines=10> */
.L_x_12854:
[----:B------:R-:W-:Y:S05]  /*33b0*/  BSYNC.RECONVERGENT B1 ;  /* 0x0000000000017941 */ /* 0x000fea0003800200 */
.L_x_12852:
        /* <DEDUP_REMOVED lines=38> */
.L_x_12856:
[----:B------:R-:W-:Y:S01]  /*3620*/  MOV R26, R36 ;  /* 0x00000024001a7202 */ /* 0x000fe20000000f00 */
[----:B------:R-:W-:Y:S01]  /*3630*/  IMAD.MOV.U32 R13, RZ, RZ, R37 ;  /* 0x000000ffff0d7224 */ /* 0x000fe200078e0025 */
[----:B------:R-:W-:Y:S01]  /*3640*/  MOV R14, R38 ;  /* 0x00000026000e7202 */ /* 0x000fe20000000f00 */
[----:B------:R-:W-:Y:S01]  /*3650*/  IMAD.MOV.U32 R11, RZ, RZ, R39 ;  /* 0x000000ffff0b7224 */ /* 0x000fe200078e0027 */
[----:B------:R-:W-:-:S07]  /*3660*/  MOV R12, 0x3680 ;  /* 0x00003680000c7802 */ /* 0x000fce0000000f00 */
[----:B-1----:R-:W-:Y:S05]  /*3670*/  CALL.REL.NOINC `($__internal_274_$__cuda_sm20_div_s64) ;  /* 0x0000003000b87944 */ /* 0x002fea0003c00000 */
        /* <DEDUP_REMOVED lines=11> */
.L_x_12857:
[----:B------:R-:W-:Y:S05]  /*3730*/  BSYNC.RECONVERGENT B1 ;  /* 0x0000000000017941 */ /* 0x000fea0003800200 */
.L_x_12855:
        /* <DEDUP_REMOVED lines=38> */
.L_x_12859:
[----:B------:R-:W-:Y:S01]  /*39a0*/  IMAD.MOV.U32 R26, RZ, RZ, R36 ;  /* 0x000000ffff1a7224 */ /* 0x000fe200078e0024 */
[----:B------:R-:W-:Y:S01]  /*39b0*/  MOV R13, R37 ;  /* 0x00000025000d7202 */ /* 0x000fe20000000f00 */
[----:B------:R-:W-:Y:S01]  /*39c0*/  IMAD.MOV.U32 R14, RZ, RZ, R38 ;  /* 0x000000ffff0e7224 */ /* 0x000fe200078e0026 */
[----:B------:R-:W-:Y:S02]  /*39d0*/  MOV R11, R39 ;  /* 0x00000027000b7202 */ /* 0x000fe40000000f00 */
[----:B------:R-:W-:-:S07]  /*39e0*/  MOV R12, 0x3a00 ;  /* 0x00003a00000c7802 */ /* 0x000fce0000000f00 */
[----:B-1----:R-:W-:Y:S05]  /*39f0*/  CALL.REL.NOINC `($__internal_274_$__cuda_sm20_div_s64) ;  /* 0x0000002c00d87944 */ /* 0x002fea0003c00000 */
        /* <DEDUP_REMOVED lines=11> */
.L_x_12860:
[----:B------:R-:W-:Y:S05]  /*3ab0*/  BSYNC.RECONVERGENT B1 ;  /* 0x0000000000017941 */ /* 0x000fea0003800200 */
.L_x_12858:
        /* <DEDUP_REMOVED lines=37> */
.L_x_12862:
        /* <DEDUP_REMOVED lines=17> */
.L_x_12863:
[----:B------:R-:W-:Y:S05]  /*3e20*/  BSYNC.RECONVERGENT B1 ;  /* 0x0000000000017941 */ /* 0x000fea0003800200 */
.L_x_12861:
        /* <DEDUP_REMOVED lines=38> */
.L_x_12865:
        /* <DEDUP_REMOVED lines=17> */
.L_x_12866:
[----:B------:R-:W-:Y:S05]  /*41a0*/  BSYNC.RECONVERGENT B1 ;  /* 0x0000000000017941 */ /* 0x000fea0003800200 */
.L_x_12864:
        /* <DEDUP_REMOVED lines=38> */
.L_x_12868:
        /* <DEDUP_REMOVED lines=17> */
.L_x_12869:
[----:B------:R-:W-:Y:S05]  /*4520*/  BSYNC.RECONVERGENT B1 ;  /* 0x0000000000017941 */ /* 0x000fea0003800200 */
.L_x_12867:
        /* <DEDUP_REMOVED lines=37> */
.L_x_12871:
        /* <DEDUP_REMOVED lines=17> */
.L_x_12872:
[----:B------:R-:W-:Y:S05]  /*4890*/  BSYNC.RECONVERGENT B1 ;  /* 0x0000000000017941 */ /* 0x000fea0003800200 */
.L_x_12870:
        /* <DEDUP_REMOVED lines=36> */
.L_x_12874:
        /* <DEDUP_REMOVED lines=17> */
.L_x_12875:
[----:B------:R-:W-:Y:S05]  /*4bf0*/  BSYNC.RECONVERGENT B1 ;  /* 0x0000000000017941 */ /* 0x000fea0003800200 */
.L_x_12873:
        /* <DEDUP_REMOVED lines=11> */
.L_x_12851:
        /* <DEDUP_REMOVED lines=36> */
.L_x_12879:
        /* <DEDUP_REMOVED lines=15> */
[----:B------:R-:W-:-:S07]  /*4fe0*/  IMAD.IADD R15, R11, 0x1, R7 ;  /* 0x000000010b0f7824 */ /* 0x000fce00078e0207 */
.L_x_12880:
[----:B------:R-:W-:Y:S05]  /*4ff0*/  BSYNC.RECONVERGENT B1 ;  /* 0x0000000000017941 */ /* 0x000fea0003800200 */
.L_x_12878:
        /* <DEDUP_REMOVED lines=41> */
.L_x_12882:
[----:B------:R-:W-:Y:S01]  /*5290*/  MOV R26, R20 ;  /* 0x00000014001a7202 */ /* 0x000fe20000000f00 */
[----:B------:R-:W-:Y:S01]  /*52a0*/  IMAD.MOV.U32 R14, RZ, RZ, R18 ;  /* 0x000000ffff0e7224 */ /* 0x000fe200078e0012 */
[----:B------:R-:W-:Y:S02]  /*52b0*/  MOV R13, R21 ;  /* 0x00000015000d7202 */ /* 0x000fe40000000f00 */
[----:B------:R-:W-:Y:S02]  /*52c0*/  MOV R11, R19 ;  /* 0x00000013000b7202 */ /* 0x000fe40000000f00 */
[----:B------:R-:W-:-:S07]  /*52d0*/  MOV R12, 0x52f0 ;  /* 0x000052f0000c7802 */ /* 0x000fce0000000f00 */
[----:B------:R-:W-:Y:S05]  /*52e0*/  CALL.REL.NOINC `($__internal_274_$__cuda_sm20_div_s64) ;  /* 0x00000014009c7944 */ /* 0x000fea0003c00000 */
        /* <DEDUP_REMOVED lines=11> */
.L_x_12883:
[----:B------:R-:W-:Y:S05]  /*53a0*/  BSYNC.RECONVERGENT B1 ;  /* 0x0000000000017941 */ /* 0x000fea0003800200 */
.L_x_12881:
        /* <DEDUP_REMOVED lines=40> */
.L_x_12885:
[----:B------:R-:W-:Y:S01]  /*5630*/  MOV R26, R18 ;  /* 0x00000012001a7202 */ /* 0x000fe20000000f00 */
[----:B------:R-:W-:Y:S01]  /*5640*/  IMAD.MOV.U32 R13, RZ, RZ, R19 ;  /* 0x000000ffff0d7224 */ /* 0x000fe200078e0013 */
[----:B------:R-:W-:Y:S02]  /*5650*/  MOV R14, R20 ;  /* 0x00000014000e7202 */ /* 0x000fe40000000f00 */
[----:B------:R-:W-:Y:S02]  /*5660*/  MOV R11, R21 ;  /* 0x00000015000b7202 */ /* 0x000fe40000000f00 */
[----:B------:R-:W-:-:S07]  /*5670*/  MOV R12, 0x5690 ;  /* 0x00005690000c7802 */ /* 0x000fce0000000f00 */
[----:B------:R-:W-:Y:S05]  /*5680*/  CALL.REL.NOINC `($__internal_274_$__cuda_sm20_div_s64) ;  /* 0x0000001000b47944 */ /* 0x000fea0003c00000 */
        /* <DEDUP_REMOVED lines=11> */
.L_x_12886:
[----:B------:R-:W-:Y:S05]  /*5740*/  BSYNC.RECONVERGENT B1 ;  /* 0x0000000000017941 */ /* 0x000fea0003800200 */
.L_x_12884:
        /* <DEDUP_REMOVED lines=39> */
.L_x_12888:
        /* <DEDUP_REMOVED lines=17> */
.L_x_12889:
[----:B------:R-:W-:Y:S05]  /*5ad0*/  BSYNC.RECONVERGENT B1 ;  /* 0x0000000000017941 */ /* 0x000fea0003800200 */
.L_x_12887:
        /* <DEDUP_REMOVED lines=9> */
.L_x_12877:
        /* <DEDUP_REMOVED lines=34> */
.L_x_12892:
[----:B------:R-:W-:Y:S01]  /*5d90*/  MOV R26, R10 ;  /* 0x0000000a001a7202 */ /* 0x000fe20000000f00 */
[----:B------:R-:W-:Y:S01]  /*5da0*/  IMAD.MOV.U32 R13, RZ, RZ, R15 ;  /* 0x000000ffff0d7224 */ /* 0x000fe200078e000f */
[----:B------:R-:W-:Y:S02]  /*5db0*/  MOV R14, R16 ;  /* 0x00000010000e7202 */ /* 0x000fe40000000f00 */
[----:B------:R-:W-:Y:S02]  /*5dc0*/  MOV R11, R17 ;  /* 0x00000011000b7202 */ /* 0x000fe40000000f00 */
[----:B------:R-:W-:-:S07]  /*5dd0*/  MOV R12, 0x5df0 ;  /* 0x00005df0000c7802 */ /* 0x000fce0000000f00 */
[----:B------:R-:W-:Y:S05]  /*5de0*/  CALL.REL.NOINC `($__internal_274_$__cuda_sm20_div_s64) ;  /* 0x0000000800dc7944 */ /* 0x000fea0003c00000 */
        /* <DEDUP_REMOVED lines=10> */
.L_x_12893:
[----:B------:R-:W-:Y:S05]  /*5e90*/  BSYNC.RECONVERGENT B1 ;  /* 0x0000000000017941 */ /* 0x000fea0003800200 */
.L_x_12891:
        /* <DEDUP_REMOVED lines=39> */
.L_x_12895:
[----:B------:R-:W-:Y:S01]  /*6110*/  MOV R26, R18 ;  /* 0x00000012001a7202 */ /* 0x000fe20000000f00 */
[----:B------:R-:W-:Y:S01]  /*6120*/  IMAD.MOV.U32 R14, RZ, RZ, R16 ;  /* 0x000000ffff0e7224 */ /* 0x000fe200078e0010 */
[----:B------:R-:W-:Y:S02]  /*6130*/  MOV R13, R19 ;  /* 0x00000013000d7202 */ /* 0x000fe40000000f00 */
[----:B------:R-:W-:Y:S02]  /*6140*/  MOV R11, R17 ;  /* 0x00000011000b7202 */ /* 0x000fe40000000f00 */
[----:B------:R-:W-:-:S07]  /*6150*/  MOV R12, 0x6170 ;  /* 0x00006170000c7802 */ /* 0x000fce0000000f00 */
[----:B------:R-:W-:Y:S05]  /*6160*/  CALL.REL.NOINC `($__internal_274_$__cuda_sm20_div_s64) ;  /* 0x0000000400fc7944 */ /* 0x000fea0003c00000 */
        /* <DEDUP_REMOVED lines=11> */
.L_x_12896:
[----:B------:R-:W-:Y:S05]  /*6220*/  BSYNC.RECONVERGENT B1 ;  /* 0x0000000000017941 */ /* 0x000fea0003800200 */
.L_x_12894:
        /* <DEDUP_REMOVED lines=9> */
.L_x_12890:
        /* <DEDUP_REMOVED lines=30> */
.L_x_12898:
[----:B------:R-:W-:Y:S01]  /*64a0*/  MOV R24, R18 ;  /* 0x0000001200187202 */ /* 0x000fe20000000f00 */
[----:B------:R-:W-:Y:S01]  /*64b0*/  IMAD.MOV.U32 R21, RZ, RZ, R15 ;  /* 0x000000ffff157224 */ /* 0x000fe200078e000f */
[----:B------:R-:W-:Y:S02]  /*64c0*/  MOV R18, R10 ;  /* 0x0000000a00127202 */ /* 0x000fe40000000f00 */
[----:B------:R-:W-:-:S07]  /*64d0*/  MOV R26, 0x64f0 ;  /* 0x000064f0001a7802 */ /* 0x000fce0000000f00 */
[----:B------:R-:W-:Y:S05]  /*64e0*/  CALL.REL.NOINC `($__internal_275_$__cuda_sm20_rem_s64) ;  /* 0x0000000800687944 */ /* 0x000fea0003c00000 */
.L_x_12899:
[----:B------:R-:W-:Y:S05]  /*64f0*/  BSYNC.RECONVERGENT B1 ;  /* 0x0000000000017941 */ /* 0x000fea0003800200 */
.L_x_12897:
        /* <DEDUP_REMOVED lines=8> */
.L_x_12850:
[----:B------:R-:W0:Y:S02]  /*6580*/  LDCU.64 UR6, c[0x0][0x388] ;  /* 0x00007100ff0677ac */ /* 0x000e240008000a00 */
[----:B0-----:R-:W-:-:S04]  /*6590*/  LEA R4, P0, R6, UR6, 0x1 ;  /* 0x0000000606047c11 */ /* 0x001fc8000f8008ff */
[----:B------:R-:W-:-:S05]  /*65a0*/  LEA.HI.X R5, R6, UR7, R5, 0x1, P0 ;  /* 0x0000000706057c11 */ /* 0x000fca00080f0c05 */
[----:B------:R-:W2:Y:S04]  /*65b0*/  LDG.E.U16 R4, desc[UR8][R4.64] ;  /* 0x0000000804047981 */ /* 0x000ea8000c1e1500 */
[----:B--2---:R1:W-:Y:S02]  /*65c0*/  STS.U16 [R3], R4 ;  /* 0x0000000403007388 */ /* 0x0043e40000000400 */
.L_x_12849:
[----:B------:R-:W-:Y:S05]  /*65d0*/  BSYNC.RECONVERGENT B0 ;  /* 0x0000000000007941 */ /* 0x000fea0003800200 */
.L_x_12801:
[----:B------:R-:W-:Y:S01]  /*65e0*/  BAR.SYNC.DEFER_BLOCKING 0x0 ;  /* 0x0000000000007b1d */ /* 0x000fe20000010000 */
[----:B------:R-:W-:Y:S01]  /*65f0*/  UISETP.GE.U32.AND UP0, UPT, UR5, 0x42, UPT ;  /* 0x000000420500788c */ /* 0x000fe2000bf06070 */
[----:B------:R-:W-:-:S08]  /*6600*/  ISETP.GT.U32.AND P1, PT, R2, 0x1f, PT ;  /* 0x0000001f0200780c */ /* 0x000fd00003f24070 */
[----:B------:R-:W-:Y:S05]  /*6610*/  BRA.U !UP0, `(.L_x_12900) ;  /* 0x0000000108307547 */ /* 0x000fea000b800000 */
.L_x_12901:
        /* <DEDUP_REMOVED lines=8> */
[----:B0-----:R-:W-:-:S05]  /*66a0*/  @!P0 VIMNMX.U16x2 R4, PT, PT, R4, R6, !PT ;  /* 0x0000000604048248 */ /* 0x001fca0007fe0200 */
[----:B------:R2:W-:Y:S01]  /*66b0*/  @!P0 STS.U16 [R3], R4 ;  /* 0x0000000403008388 */ /* 0x0005e20000000400 */
[----:B------:R-:W-:Y:S06]  /*66c0*/  BAR.SYNC.DEFER_BLOCKING 0x0 ;  /* 0x0000000000007b1d */ /* 0x000fec0000010000 */
[----:B------:R-:W-:Y:S05]  /*66d0*/  BRA.U UP0, `(.L_x_12901) ;  /* 0xfffffffd00d07547 */ /* 0x000fea000b83ffff */
.L_x_12900:
[----:B------:R-:W-:Y:S05]  /*66e0*/  @P1 EXIT ;  /* 0x000000000000194d */ /* 0x000fea0003800000 */
[----:B012---:R-:W-:Y:S01]  /*66f0*/  LDS.U16 R4, [R3] ;  /* 0x0000000003047984 */ /* 0x007fe20000000400 */
[----:B------:R-:W-:-:S03]  /*6700*/  ISETP.NE.AND P0, PT, R2, RZ, PT ;  /* 0x000000ff0200720c */ /* 0x000fc60003f05270 */
        /* <DEDUP_REMOVED lines=37> */
        .weak           $__internal_274_$__cuda_sm20_div_s64
        .type           $__internal_274_$__cuda_sm20_div_s64,@function
        .size           $__internal_274_$__cuda_sm20_div_s64,($__internal_275_$__cuda_sm20_rem_s64 - $__internal_274_$__cuda_sm20_div_s64)
$__internal_274_$__cuda_sm20_div_s64:
        /* <DEDUP_REMOVED lines=82> */
[----:B------:R-:W-:Y:S06]  /*6e80*/  RET.REL.NODEC R12 `(uncontiguous_max_u16) ;  /* 0xffffff900c5c7950 */ /* 0x000fec0003c3ffff */
        .weak           $__internal_275_$__cuda_sm20_rem_s64
        .type           $__internal_275_$__cuda_sm20_rem_s64,@function
        .size           $__internal_275_$__cuda_sm20_rem_s64,(.L_x_32478 - $__internal_275_$__cuda_sm20_rem_s64)
$__internal_275_$__cuda_sm20_rem_s64:
        /* <DEDUP_REMOVED lines=76> */
[----:B------:R-:W-:Y:S06]  /*7350*/  RET.REL.NODEC R26 `(uncontiguous_max_u16) ;  /* 0xffffff8c1a287950 */ /* 0x000fec0003c3ffff */
.L_x_12902:
        /* <DEDUP_REMOVED lines=10> */
.L_x_32478:


//--------------------- .text.contiguous_max_u16  --------------------------
	.section	.text.contiguous_max_u16,"ax",@progbits
	.align	128
        .global         contiguous_max_u16
        .type           contiguous_max_u16,@function
        .size           contiguous_max_u16,(.L_x_33180 - contiguous_max_u16)
        .other          contiguous_max_u16,@"STO_CUDA_ENTRY STV_DEFAULT"
contiguous_max_u16:
.text.contiguous_max_u16:
        /* <DEDUP_REMOVED lines=24> */
[----:B------:R-:W-:Y:S02]  /*0180*/  ISETP.GT.U32.AND P1, PT, R2, 0x1f, PT ;  /* 0x0000001f0200780c */ /* 0x000fe40003f24070 */
[----:B--2---:R-:W-:-:S05]  /*0190*/  @!P0 VIMNMX.U16x2 R5, PT, PT, R4, R6, !PT ;  /* 0x0000000604058248 */ /* 0x004fca0007fe0200 */
        /* <DEDUP_REMOVED lines=10> */
.L_x_12904:
[----:B------:R-:W-:Y:S05]  /*0240*/  BSYNC.RECONVERGENT B0 ;  /* 0x0000000000007941 */ /* 0x000fea0003800200 */
.L_x_12903:
[----:B------:R-:W-:Y:S01]  /*0250*/  BAR.SYNC.DEFER_BLOCKING 0x0 ;  /* 0x0000000000007b1d */ /* 0x000fe20000010000 */
[----:B------:R-:W-:-:S09]  /*0260*/  UISETP.GE.U32.AND UP0, UPT, UR5, 0x42, UPT ;  /* 0x000000420500788c */ /* 0x000fd2000bf06070 */
[----:B------:R-:W-:Y:S05]  /*0270*/  BRA.U !UP0, `(.L_x_12905) ;  /* 0x0000000108307547 */ /* 0x000fea000b800000 */
.L_x_12906:
        /* <DEDUP_REMOVED lines=8> */
[----:B-1----:R-:W-:-:S05]  /*0300*/  @!P0 VIMNMX.U16x2 R4, PT, PT, R4, R6, !PT ;  /* 0x0000000604048248 */ /* 0x002fca0007fe0200 */
[----:B------:R2:W-:Y:S01]  /*0310*/  @!P0 STS.U16 [R3], R4 ;  /* 0x0000000403008388 */ /* 0x0005e20000000400 */
[----:B------:R-:W-:Y:S06]  /*0320*/  BAR.SYNC.DEFER_BLOCKING 0x0 ;  /* 0x0000000000007b1d */ /* 0x000fec0000010000 */
[----:B------:R-:W-:Y:S05]  /*0330*/  BRA.U UP0, `(.L_x_12906) ;  /* 0xfffffffd00d07547 */ /* 0x000fea000b83ffff */
.L_x_12905:
[----:B------:R-:W-:Y:S05]  /*0340*/  @P1 EXIT ;  /* 0x000000000000194d */ /* 0x000fea0003800000 */
[----:B-12---:R-:W-:Y:S01]  /*0350*/  LDS.U16 R4, [R3] ;  /* 0x0000000003047984 */ /* 0x006fe20000000400 */
[----:B------:R-:W-:-:S03]  /*0360*/  ISETP.NE.AND P0, PT, R2, RZ, PT ;  /* 0x000000ff0200720c */ /* 0x000fc60003f05270 */
[----:B------:R-:W1:Y:S02]  /*0370*/  LDS.U16 R6, [R3+0x40] ;  /* 0x0000400003067984 */ /* 0x000e640000000400 */
[----:B-1----:R-:W-:-:S04]  /*0380*/  VIMNMX.U16x2 R4, PT, PT, R4, R6, !PT ;  /* 0x0000000604047248 */ /* 0x002fc80007fe0200 */
[----:B0-----:R-:W-:-:S05]  /*0390*/  PRMT R5, R4, 0x7610, R5 ;  /* 0x0000761004057816 */ /* 0x001fca0000000005 */
        /* <DEDUP_REMOVED lines=34> */
.L_x_12907:
        /* <DEDUP_REMOVED lines=12> */
.L_x_33180:


//--------------------- .text.contiguous_max33_u8 --------------------------
	.section	.text.contiguous_max33_u8,"ax",@progbits
	.align	128
        .global         contiguous_max33_u8
        .type           contiguous_max33_u8,@function
        .size           contiguous_max33_u8,(.L_x_33181 - contiguous_max33_u8)
        .other          contiguous_max33_u8,@"STO_CUDA_ENTRY STV_DEFAULT"
contiguous_max33_u8:
.text.contiguous_max33_u8:
        /* <DEDUP_REMOVED lines=35> */
[C---:B01----:R-:W-:Y:S02]  /*0230*/  VIADD R0, R7.reuse, 0xfffffffe ;  /* 0xfffffffe07007836 */ /* 0x043fe40000000000 */
[----:B------:R-:W-:Y:S02]  /*0240*/  VIADD R5, R7, 0xffffffff ;  /* 0xffffffff07057836 */ /* 0x000fe40000000000 */
[----:B------:R-:W-:Y:S01]  /*0250*/  VIADD R7, R3, UR4 ;  /* 0x0000000403077c36 */ /* 0x000fe20008000000 */
[----:B------:R-:W-:Y:S01]  /*0260*/  ISETP.GE.U32.AND P0, PT, R0, 0x7, PT ;  /* 0x000000070000780c */ /* 0x000fe20003f06070 */
[----:B------:R-:W-:Y:S01]  /*0270*/  IMAD.MOV.U32 R8, RZ, RZ, 0x1 ;  /* 0x00000001ff087424 */ /* 0x000fe200078e00ff */
[----:B------:R-:W-:-:S11]  /*0280*/  LOP3.LUT R9, R5, 0x7, RZ, 0xc0, !PT ;  /* 0x0000000705097812 */ /* 0x000fd600078ec0ff */
[----:B------:R-:W-:Y:S05]  /*0290*/  @!P0 BRA `(.L_x_12909) ;  /* 0x00000000007c8947 */ /* 0x000fea0003800000 */
[----:B------:R-:W0:Y:S01]  /*02a0*/  LDC R22, c[0x0][0x360] ;  /* 0x0000d800ff167b82 */ /* 0x000e220000000800 */
[----:B------:R-:W-:Y:S01]  /*02b0*/  LOP3.LUT R15, R5, 0xfffffff8, RZ, 0xc0, !PT ;  /* 0xfffffff8050f7812 */ /* 0x000fe200078ec0ff */
[----:B------:R-:W-:-:S04]  /*02c0*/  IMAD.MOV.U32 R11, RZ, RZ, RZ ;  /* 0x000000ffff0b7224 */ /* 0x000fc800078e00ff */
[----:B------:R-:W-:Y:S01]  /*02d0*/  IMAD.MOV R15, RZ, RZ, -R15 ;  /* 0x000000ffff0f7224 */ /* 0x000fe200078e0a0f */
[----:B0-----:R-:W-:-:S07]  /*02e0*/  IADD3 R13, PT, PT, R3, UR4, R22 ;  /* 0x00000004030d7c10 */ /* 0x001fce000fffe016 */
.L_x_12910:
[----:B------:R-:W-:Y:S01]  /*02f0*/  VIADD R4, R13, UR8 ;  /* 0x000000080d047c36 */ /* 0x000fe20008000000 */
[----:B------:R-:W-:Y:S01]  /*0300*/  LDS.U8 R0, [R13] ;  /* 0x000000000d007984 */ /* 0x000fe20000000000 */
[----:B----4-:R-:W-:Y:S01]  /*0310*/  LOP3.LUT R20, R20, 0xff, RZ, 0xc0, !PT ;  /* 0x000000ff14147812 */ /* 0x010fe200078ec0ff */
[----:B------:R-:W-:Y:S02]  /*0320*/  VIADD R15, R15, 0x8 ;  /* 0x000000080f0f7836 */ /* 0x000fe40000000000 */
[----:B------:R-:W-:Y:S01]  /*0330*/  VIADD R6, R4, UR8 ;  /* 0x0000000804067c36 */ /* 0x000fe20008000000 */
[----:B------:R0:W1:Y:S01]  /*0340*/  LDS.U8 R2, [R13+UR8] ;  /* 0x000000080d027984 */ /* 0x0000620008000000 */
        /* <DEDUP_REMOVED lines=13> */
[----:B-1----:R-:W-:-:S04]  /*0420*/  VIMNMX3.U16x2 R2, R20, R0, R2, !PT ;  /* 0x000000001402720f */ /* 0x002fc80007800202 */
[----:B----4-:R-:W-:-:S04]  /*0430*/  VIMNMX3.U16x2 R2, R2, R4, R6, !PT ;  /* 0x000000040202720f */ /* 0x010fc80007800206 */
[----:B0-----:R-:W-:-:S04]  /*0440*/  VIMNMX3.U16x2 R2, R2, R8, R10, !PT ;  /* 0x000000080202720f */ /* 0x001fc8000780020a */
[----:B-----5:R-:W-:-:S04]  /*0450*/  VIMNMX3.U16x2 R2, R2, R12, R14, !PT ;  /* 0x0000000c0202720f */ /* 0x020fc8000780020e */
[----:B------:R-:W-:Y:S01]  /*0460*/  PRMT R20, R2, 0x7610, R20 ;  /* 0x0000761002147816 */ /* 0x000fe20000000014 */
[----:B------:R-:W-:Y:S06]  /*0470*/  @P0 BRA `(.L_x_12910) ;  /* 0xfffffffc009c0947 */ /* 0x000fec000383ffff */
[----:B------:R-:W-:-:S07]  /*0480*/  VIADD R8, R11, 0x1 ;  /* 0x000000010b087836 */ /* 0x000fce0000000000 */
.L_x_12909:
[----:B------:R-:W-:-:S13]  /*0490*/  ISETP.NE.AND P0, PT, R9, RZ, PT ;  /* 0x000000ff0900720c */ /* 0x000fda0003f05270 */
[----:B------:R-:W-:Y:S05]  /*04a0*/  @!P0 BRA `(.L_x_12911) ;  /* 0x0000000000808947 */ /* 0x000fea0003800000 */
[----:B------:R-:W-:Y:S02]  /*04b0*/  ISETP.GE.U32.AND P0, PT, R9, 0x4, PT ;  /* 0x000000040900780c */ /* 0x000fe40003f06070 */
[----:B------:R-:W-:-:S04]  /*04c0*/  LOP3.LUT R10, R5, 0x3, RZ, 0xc0, !PT ;  /* 0x00000003050a7812 */ /* 0x000fc800078ec0ff */
[----:B------:R-:W-:-:S07]  /*04d0*/  ISETP.NE.AND P1, PT, R10, RZ, PT ;  /* 0x000000ff0a00720c */ /* 0x000fce0003f25270 */
[----:B------:R-:W-:Y:S06]  /*04e0*/  @!P0 BRA `(.L_x_12912) ;  /* 0x0000000000308947 */ /* 0x000fec0003800000 */
[----:B------:R-:W-:Y:S01]  /*04f0*/  IMAD R9, R8, UR8, R7 ;  /* 0x0000000808097c24 */ /* 0x000fe2000f8e0207 */
[----:B----4-:R-:W-:Y:S01]  /*0500*/  LOP3.LUT R20, R20, 0xff, RZ, 0xc0, !PT ;  /* 0x000000ff14147812 */ /* 0x010fe200078ec0ff */
[----:B------:R-:W-:Y:S02]  /*0510*/  VIADD R8, R8, 0x4 ;  /* 0x0000000408087836 */ /* 0x000fe40000000000 */
[----:B------:R-:W-:Y:S01]  /*0520*/  VIADD R4, R9, UR8 ;  /* 0x0000000809047c36 */ /* 0x000fe20008000000 */
[----:B------:R-:W-:Y:S03]  /*0530*/  LDS.U8 R0, [R9] ;  /* 0x0000000009007984 */ /* 0x000fe60000000000 */
[----:B------:R-:W-:Y:S01]  /*0540*/  VIADD R6, R4, UR8 ;  /* 0x0000000804067c36 */ /* 0x000fe20008000000 */
[----:B------:R-:W0:Y:S04]  /*0550*/  LDS.U8 R2, [R9+UR8] ;  /* 0x0000000809027984 */ /* 0x000e280008000000 */
[----:B------:R-:W-:Y:S04]  /*0560*/  LDS.U8 R4, [R4+UR8] ;  /* 0x0000000804047984 */ /* 0x000fe80008000000 */
[----:B------:R-:W1:Y:S01]  /*0570*/  LDS.U8 R6, [R6+UR8] ;  /* 0x0000000806067984 */ /* 0x000e620008000000 */
[----:B0-----:R-:W-:-:S04]  /*0580*/  VIMNMX3.U16x2 R2, R20, R0, R2, !PT ;  /* 0x000000001402720f */ /* 0x001fc80007800202 */
[----:B-1----:R-:W-:-:S04]  /*0590*/  VIMNMX3.U16x2 R2, R2, R4, R6, !PT ;  /* 0x000000040202720f */ /* 0x002fc80007800206 */
[----:B------:R-:W-:-:S07]  /*05a0*/  PRMT R20, R2, 0x7610, R20 ;  /* 0x0000761002147816 */ /* 0x000fce0000000014 */
.L_x_12912:
[----:B------:R-:W-:Y:S05]  /*05b0*/  @!P1 BRA `(.L_x_12911) ;  /* 0x00000000003c9947 */ /* 0x000fea0003800000 */
[----:B------:R-:W-:Y:S02]  /*05c0*/  ISETP.NE.AND P0, PT, R10, 0x1, PT ;  /* 0x000000010a00780c */ /* 0x000fe40003f05270 */
[----:B------:R-:W-:-:S04]  /*05d0*/  LOP3.LUT R5, R5, 0x1, RZ, 0xc0, !PT ;  /* 0x0000000105057812 */ /* 0x000fc800078ec0ff */
[----:B------:R-:W-:-:S07]  /*05e0*/  ISETP.NE.U32.AND P1, PT, R5, 0x1, PT ;  /* 0x000000010500780c */ /* 0x000fce0003f25070 */
[----:B------:R-:W-:Y:S06]  /*05f0*/  @!P0 BRA `(.L_x_12913) ;  /* 0x0000000000188947 */ /* 0x000fec0003800000 */
[----:B------:R-:W-:Y:S01]  /*0600*/  IMAD R0, R8, UR8, R7 ;  /* 0x0000000808007c24 */ /* 0x000fe2000f8e0207 */
[----:B----4-:R-:W-:Y:S01]  /*0610*/  LOP3.LUT R20, R20, 0xff, RZ, 0xc0, !PT ;  /* 0x000000ff14147812 */ /* 0x010fe200078ec0ff */
[----:B------:R-:W-:-:S03]  /*0620*/  VIADD R8, R8, 0x2 ;  /* 0x0000000208087836 */ /* 0x000fc60000000000 */
[----:B------:R-:W-:Y:S04]  /*0630*/  LDS.U8 R2, [R0] ;  /* 0x0000000000027984 */ /* 0x000fe80000000000 */
[----:B------:R-:W0:Y:S02]  /*0640*/  LDS.U8 R4, [R0+UR8] ;  /* 0x0000000800047984 */ /* 0x000e240008000000 */
[----:B0-----:R-:W-:-:S07]  /*0650*/  VIMNMX3.U16x2 R20, R20, R2, R4, !PT ;  /* 0x000000021414720f */ /* 0x001fce0007800204 */
.L_x_12913:
[----:B------:R-:W-:Y:S01]  /*0660*/  @!P1 IMAD R7, R8, UR8, R7 ;  /* 0x0000000808079c24 */ /* 0x000fe2000f8e0207 */
[----:B----4-:R-:W-:-:S04]  /*0670*/  @!P1 LOP3.LUT R2, R20, 0xff, RZ, 0xc0, !PT ;  /* 0x000000ff14029812 */ /* 0x010fc800078ec0ff */
[----:B------:R-:W0:Y:S02]  /*0680*/  @!P1 LDS.U8 R0, [R7] ;  /* 0x0000000007009984 */ /* 0x000e240000000000 */
[----:B0-----:R-:W-:-:S04]  /*0690*/  @!P1 VIMNMX.U16x2 R0, PT, PT, R2, R0, !PT ;  /* 0x0000000002009248 */ /* 0x001fc80007fe0200 */
[----:B------:R-:W-:-:S07]  /*06a0*/  @!P1 PRMT R20, R0, 0x7610, R20 ;  /* 0x0000761000149816 */ /* 0x000fce0000000014 */
.L_x_12911:
[----:B----4-:R4:W-:Y:S02]  /*06b0*/  STS.U8 [R3+UR4], R20 ;  /* 0x0000001403007988 */ /* 0x0109e40008000004 */
.L_x_12908:
        /* <DEDUP_REMOVED lines=8> */
.L_x_12914:
        /* <DEDUP_REMOVED lines=12> */
.L_x_33181:


//--------------------- .text.contiguous_max3_u8  --------------------------
	.section	.text.contiguous_max3_u8,"ax",@progbits
	.align	128
        .global         contiguous_max3_u8
        .type           contiguous_max3_u8,@function
        .size           contiguous_max3_u8,(.L_x_32480 - contiguous_max3_u8)
        .other          contiguous_max3_u8,@"STO_CUDA_ENTRY STV_DEFAULT"
contiguous_max3_u8:
.text.contiguous_max3_u8:
        /* <DEDUP_REMOVED lines=42> */
.L_x_12933:
        /* <DEDUP_REMOVED lines=27> */
.L_x_12917:
[----:B------:R-:W-:Y:S01]  /*0450*/  MOV R30, R32 ;  /* 0x00000020001e7202 */ /* 0x000fe20000000f00 */
[----:B------:R-:W-:Y:S01]  /*0460*/  IMAD.MOV.U32 R0, RZ, RZ, R36 ;  /* 0x000000ffff007224 */ /* 0x000fe200078e0024 */
[----:B------:R-:W-:Y:S02]  /*0470*/  MOV R3, R37 ;  /* 0x0000002500037202 */ /* 0x000fe40000000f00 */
[----:B------:R-:W-:-:S07]  /*0480*/  MOV R8, 0x4a0 ;  /* 0x000004a000087802 */ /* 0x000fce0000000f00 */
[----:B01-3--:R-:W-:Y:S05]  /*0490*/  CALL.REL.NOINC `($__internal_276_$__cuda_sm20_div_s64) ;  /* 0x00000030009c7944 */ /* 0x00bfea0003c00000 */
        /* <DEDUP_REMOVED lines=9> */
.L_x_12918:
        /* <DEDUP_REMOVED lines=33> */
.L_x_12919:
[----:B------:R-:W-:Y:S01]  /*0740*/  IMAD.MOV.U32 R0, RZ, RZ, R36 ;  /* 0x000000ffff007224 */ /* 0x000fe200078e0024 */
[----:B------:R-:W-:Y:S02]  /*0750*/  MOV R3, R37 ;  /* 0x0000002500037202 */ /* 0x000fe40000000f00 */
[----:B------:R-:W-:-:S07]  /*0760*/  MOV R8, 0x780 ;  /* 0x0000078000087802 */ /* 0x000fce0000000f00 */
[----:B---3--:R-:W-:Y:S05]  /*0770*/  CALL.REL.NOINC `($__internal_276_$__cuda_sm20_div_s64) ;  /* 0x0000002c00e47944 */ /* 0x008fea0003c00000 */
        /* <DEDUP_REMOVED lines=10> */
.L_x_12920:
        /* <DEDUP_REMOVED lines=34> */
.L_x_12921:
[----:B------:R-:W-:Y:S01]  /*0a40*/  IMAD.MOV.U32 R30, RZ, RZ, R28 ;  /* 0x000000ffff1e7224 */ /* 0x000fe200078e001c */
[----:B------:R-:W-:Y:S01]  /*0a50*/  MOV R0, R36 ;  /* 0x0000002400007202 */ /* 0x000fe20000000f00 */
[----:B------:R-:W-:Y:S01]  /*0a60*/  IMAD.MOV.U32 R3, RZ, RZ, R37 ;  /* 0x000000ffff037224 */ /* 0x000fe200078e0025 */
[----:B------:R-:W-:-:S07]  /*0a70*/  MOV R8, 0xa90 ;  /* 0x00000a9000087802 */ /* 0x000fce0000000f00 */
[----:B---3--:R-:W-:Y:S05]  /*0a80*/  CALL.REL.NOINC `($__internal_276_$__cuda_sm20_div_s64) ;  /* 0x0000002c00207944 */ /* 0x008fea0003c00000 */
        /* <DEDUP_REMOVED lines=10> */
.L_x_12922:
        /* <DEDUP_REMOVED lines=33> */
.L_x_12923:
[----:B------:R-:W-:Y:S01]  /*0d40*/  IMAD.MOV.U32 R0, RZ, RZ, R36 ;  /* 0x000000ffff007224 */ /* 0x000fe200078e0024 */
[----:B------:R-:W-:Y:S02]  /*0d50*/  MOV R3, R37 ;  /* 0x0000002500037202 */ /* 0x000fe40000000f00 */
[----:B------:R-:W-:-:S07]  /*0d60*/  MOV R8, 0xd80 ;  /* 0x00000d8000087802 */ /* 0x000fce0000000f00 */
[----:B---3--:R-:W-:Y:S05]  /*0d70*/  CALL.REL.NOINC `($__internal_276_$__cuda_sm20_div_s64) ;  /* 0x0000002800647944 */ /* 0x008fea0003c00000 */
        /* <DEDUP_REMOVED lines=9> */
.L_x_12924:
        /* <DEDUP_REMOVED lines=34> */
.L_x_12925:
[----:B------:R-:W-:Y:S01]  /*1030*/  MOV R30, R28 ;  /* 0x0000001c001e7202 */ /* 0x000fe20000000f00 */
        /* <DEDUP_REMOVED lines=13> */
.L_x_12926:
        /* <DEDUP_REMOVED lines=34> */
.L_x_12927:
        /* <DEDUP_REMOVED lines=14> */
.L_x_12928:
        /* <DEDUP_REMOVED lines=34> */
.L_x_12929:
[----:B------:R-:W-:Y:S01]  /*1630*/  MOV R30, R28 ;  /* 0x0000001c001e7202 */ /* 0x000fe20000000f00 */
        /* <DEDUP_REMOVED lines=14> */
.L_x_12930:
        /* <DEDUP_REMOVED lines=34> */
.L_x_12931:
[----:B------:R-:W-:Y:S01]  /*1940*/  IMAD.MOV.U32 R0, RZ, RZ, R36 ;  /* 0x000000ffff007224 */ /* 0x000fe200078e0024 */
[----:B------:R-:W-:Y:S02]  /*1950*/  MOV R3, R37 ;  /* 0x0000002500037202 */ /* 0x000fe40000000f00 */
[----:B------:R-:W-:-:S07]  /*1960*/  MOV R8, 0x1980 ;  /* 0x0000198000087802 */ /* 0x000fce0000000f00 */
[----:B---3--:R-:W-:Y:S05]  /*1970*/  CALL.REL.NOINC `($__internal_276_$__cuda_sm20_div_s64) ;  /* 0x0000001c00647944 */ /* 0x008fea0003c00000 */
        /* <DEDUP_REMOVED lines=9> */
.L_x_12932:
        /* <DEDUP_REMOVED lines=13> */
.L_x_12916:
        /* <DEDUP_REMOVED lines=33> */
.L_x_12935:
[----:B------:R-:W-:Y:S01]  /*1cf0*/  MOV R30, R32 ;  /* 0x00000020001e7202 */ /* 0x000fe20000000f00 */
[----:B------:R-:W-:Y:S01]  /*1d00*/  IMAD.MOV.U32 R0, RZ, RZ, R16 ;  /* 0x000000ffff007224 */ /* 0x000fe200078e0010 */
[----:B------:R-:W-:Y:S02]  /*1d10*/  MOV R3, R17 ;  /* 0x0000001100037202 */ /* 0x000fe40000000f00 */
[----:B------:R-:W-:-:S07]  /*1d20*/  MOV R8, 0x1d40 ;  /* 0x00001d4000087802 */ /* 0x000fce0000000f00 */
[----:B------:R-:W-:Y:S05]  /*1d30*/  CALL.REL.NOINC `($__internal_276_$__cuda_sm20_div_s64) ;  /* 0x0000001800747944 */ /* 0x000fea0003c00000 */
        /* <DEDUP_REMOVED lines=9> */
.L_x_12936:
        /* <DEDUP_REMOVED lines=35> */
.L_x_12937:
        /* <DEDUP_REMOVED lines=13> */
.L_x_12938:
        /* <DEDUP_REMOVED lines=36> */
.L_x_12939:
[----:B------:R-:W-:Y:S01]  /*2310*/  MOV R30, R20 ;  /* 0x00000014001e7202 */ /* 0x000fe20000000f00 */
[----:B------:R-:W-:Y:S01]  /*2320*/  IMAD.MOV.U32 R0, RZ, RZ, R18 ;  /* 0x000000ffff007224 */ /* 0x000fe200078e0012 */
[----:B------:R-:W-:Y:S02]  /*2330*/  MOV R3, R19 ;  /* 0x0000001300037202 */ /* 0x000fe40000000f00 */
[----:B------:R-:W-:-:S07]  /*2340*/  MOV R8, 0x2360 ;  /* 0x0000236000087802 */ /* 0x000fce0000000f00 */
[----:B------:R-:W-:Y:S05]  /*2350*/  CALL.REL.NOINC `($__internal_276_$__cuda_sm20_div_s64) ;  /* 0x0000001000ec7944 */ /* 0x000fea0003c00000 */
        /* <DEDUP_REMOVED lines=10> */
.L_x_12940:
        /* <DEDUP_REMOVED lines=37> */
.L_x_12941:
[----:B------:R-:W-:Y:S01]  /*2650*/  MOV R0, R18 ;  /* 0x0000001200007202 */ /* 0x000fe20000000f00 */
[----:B------:R-:W-:Y:S01]  /*2660*/  IMAD.MOV.U32 R3, RZ, RZ, R19 ;  /* 0x000000ffff037224 */ /* 0x000fe200078e0013 */
[----:B------:R-:W-:-:S07]  /*2670*/  MOV R8, 0x2690 ;  /* 0x0000269000087802 */ /* 0x000fce0000000f00 */
[----:B------:R-:W-:Y:S05]  /*2680*/  CALL.REL.NOINC `($__internal_276_$__cuda_sm20_div_s64) ;  /* 0x0000001000207944 */ /* 0x000fea0003c00000 */
        /* <DEDUP_REMOVED lines=8> */
.L_x_12942:
        /* <DEDUP_REMOVED lines=10> */
.L_x_12934:
        /* <DEDUP_REMOVED lines=31> */
.L_x_12944:
[----:B------:R-:W-:Y:S01]  /*29a0*/  MOV R30, R32 ;  /* 0x00000020001e7202 */ /* 0x000fe20000000f00 */
[----:B------:R-:W-:Y:S01]  /*29b0*/  IMAD.MOV.U32 R3, RZ, RZ, R17 ;  /* 0x000000ffff037224 */ /* 0x000fe200078e0011 */
[----:B------:R-:W-:Y:S02]  /*29c0*/  MOV R0, R16 ;  /* 0x0000001000007202 */ /* 0x000fe40000000f00 */
[----:B------:R-:W-:-:S07]  /*29d0*/  MOV R8, 0x29f0 ;  /* 0x000029f000087802 */ /* 0x000fce0000000f00 */
[----:B------:R-:W-:Y:S05]  /*29e0*/  CALL.REL.NOINC `($__internal_276_$__cuda_sm20_div_s64) ;  /* 0x0000000c00487944 */ /* 0x000fea0003c00000 */
        /* <DEDUP_REMOVED lines=9> */
.L_x_12945:
        /* <DEDUP_REMOVED lines=36> */
.L_x_12946:
[----:B------:R-:W-:Y:S01]  /*2cc0*/  IMAD.MOV.U32 R0, RZ, RZ, R18 ;  /* 0x000000ffff007224 */ /* 0x000fe200078e0012 */
[----:B------:R-:W-:Y:S02]  /*2cd0*/  MOV R3, R19 ;  /* 0x0000001300037202 */ /* 0x000fe40000000f00 */
        /* <DEDUP_REMOVED lines=10> */
.L_x_12947:
        /* <DEDUP_REMOVED lines=10> */
.L_x_12943:
        /* <DEDUP_REMOVED lines=29> */
.L_x_12948:
[----:B------:R-:W-:-:S07]  /*2ff0*/  MOV R0, 0x3010 ;  /* 0x0000301000007802 */ /* 0x000fce0000000f00 */
[----:B------:R-:W-:Y:S05]  /*3000*/  CALL.REL.NOINC `($__internal_277_$__cuda_sm20_rem_s64) ;  /* 0x0000000c000c7944 */ /* 0x000fea0003c00000 */
[----:B------:R-:W-:Y:S01]  /*3010*/  IMAD.MOV.U32 R8, RZ, RZ, R3 ;  /* 0x000000ffff087224 */ /* 0x000fe200078e0003 */
[----:B------:R-:W-:-:S07]  /*3020*/  MOV R9, R10 ;  /* 0x0000000a00097202 */ /* 0x000fce0000000f00 */
.L_x_12949:
[----:B------:R-:W0:Y:S02]  /*3030*/  LDC.64 R10, c[0x0][0x398] ;  /* 0x0000e600ff0a7b82 */ /* 0x000e240000000a00 */
[----:B0-----:R-:W-:-:S06]  /*3040*/  IMAD.WIDE.U32 R2, R2, 0x8, R10 ;  /* 0x0000000802027825 */ /* 0x001fcc00078e000a */
[----:B------:R-:W2:Y:S02]  /*3050*/  LDG.E.64 R2, desc[UR10][R2.64] ;  /* 0x0000000a02027981 */ /* 0x000ea4000c1e1b00 */
[-C--:B--2---:R-:W-:Y:S02]  /*3060*/  IMAD R11, R3, R8.reuse, RZ ;  /* 0x00000008030b7224 */ /* 0x084fe400078e02ff */
[----:B------:R-:W-:-:S04]  /*3070*/  IMAD.WIDE.U32 R28, R2, R8, R28 ;  /* 0x00000008021c7225 */ /* 0x000fc800078e001c */
[----:B------:R-:W-:-:S05]  /*3080*/  IMAD R11, R2, R9, R11 ;  /* 0x00000009020b7224 */ /* 0x000fca00078e020b */
[----:B------:R-:W-:-:S07]  /*3090*/  IADD3 R29, PT, PT, R29, R11, RZ ;  /* 0x0000000b1d1d7210 */ /* 0x000fce0007ffe0ff */
.L_x_12915:
        /* <DEDUP_REMOVED lines=11> */
[----:B-1----:R-:W-:-:S05]  /*3150*/  @!P0 LEA R3, R3, R0, 0x18 ;  /* 0x0000000003038211 */ /* 0x002fca00078ec0ff */
[----:B------:R-:W-:-:S06]  /*3160*/  @!P0 IMAD.IADD R0, R3, 0x1, R6 ;  /* 0x0000000103008824 */ /* 0x000fcc00078e0206 */
[----:B------:R-:W1:Y:S02]  /*3170*/  @!P0 LDS.U8 R0, [R0] ;  /* 0x0000000000008984 */ /* 0x000e640000000000 */
[----:B-1----:R-:W-:Y:S01]  /*3180*/  @!P0 PRMT R7, R0, 0x7610, R7 ;  /* 0x0000761000078816 */ /* 0x002fe20000000007 */
[----:B------:R-:W-:Y:S06]  /*3190*/  @!P0 BRA `(.L_x_12950) ;  /* 0x0000000400388947 */ /* 0x000fec0003800000 */
[----:B------:R-:W1:Y:S01]  /*31a0*/  S2UR UR5, SR_CgaCtaId ;  /* 0x00000000000579c3 */ /* 0x000e620000008800 */
[C---:B------:R-:W-:Y:S01]  /*31b0*/  IADD3 R0, PT, PT, R5.reuse, -0x2, RZ ;  /* 0xfffffffe05007810 */ /* 0x040fe20007ffe0ff */
[----:B------:R-:W-:Y:S01]  /*31c0*/  UMOV UR4, 0x400 ;  /* 0x0000040000047882 */ /* 0x000fe20000000000 */
[----:B------:R-:W-:Y:S02]  /*31d0*/  IADD3 R5, PT, PT, R5, -0x1, RZ ;  /* 0xffffffff05057810 */ /* 0x000fe40007ffe0ff */
[----:B------:R-:W-:Y:S01]  /*31e0*/  ISETP.GE.U32.AND P0, PT, R0, 0x7, PT ;  /* 0x000000070000780c */ /* 0x000fe20003f06070 */
[----:B------:R-:W-:Y:S01]  /*31f0*/  IMAD.MOV.U32 R0, RZ, RZ, 0x1 ;  /* 0x00000001ff007424 */ /* 0x000fe200078e00ff */
[----:B------:R-:W-:Y:S01]  /*3200*/  LOP3.LUT R9, R5, 0x7, RZ, 0xc0, !PT ;  /* 0x0000000705097812 */ /* 0x000fe200078ec0ff */
[----:B-1----:R-:W-:-:S06]  /*3210*/  ULEA UR4, UR5, UR4, 0x18 ;  /* 0x0000000405047291 */ /* 0x002fcc000f8ec0ff */
[----:B------:R-:W-:-:S03]  /*3220*/  IADD3 R3, PT, PT, R6, UR4, RZ ;  /* 0x0000000406037c10 */ /* 0x000fc6000fffe0ff */
[----:B------:R1:W2:Y:S01]  /*3230*/  LDS.U8 R7, [R6+UR4] ;  /* 0x0000000406077984 */ /* 0x0002a20008000000 */
[----:B------:R-:W-:Y:S05]  /*3240*/  @!P0 BRA `(.L_x_12951) ;  /* 0x00000000007c8947 */ /* 0x000fea0003800000 */
[----:B------:R-:W3:Y:S01]  /*3250*/  LDC R19, c[0x0][0x360] ;  /* 0x0000d800ff137b82 */ /* 0x000ee20000000800 */
[----:B------:R-:W-:Y:S01]  /*3260*/  LOP3.LUT R0, R5, 0xfffffff8, RZ, 0xc0, !PT ;  /* 0xfffffff805007812 */ /* 0x000fe200078ec0ff */
[----:B------:R-:W-:-:S04]  /*3270*/  HFMA2 R17, -RZ, RZ, 0, 0 ;  /* 0x00000000ff117431 */ /* 0x000fc800000001ff */
[----:B------:R-:W-:Y:S01]  /*3280*/  IMAD.MOV R11, RZ, RZ, -R0 ;  /* 0x000000ffff0b7224 */ /* 0x000fe200078e0a00 */
[----:B---3--:R-:W-:-:S07]  /*3290*/  IADD3 R13, PT, PT, R6, UR4, R19 ;  /* 0x00000004060d7c10 */ /* 0x008fce000fffe013 */
.L_x_12952:
[----:B0-----:R-:W-:Y:S01]  /*32a0*/  IADD3 R4, PT, PT, R13, UR8, RZ ;  /* 0x000000080d047c10 */ /* 0x001fe2000fffe0ff */
[----:B------:R-:W-:Y:S01]  /*32b0*/  LDS.U8 R0, [R13] ;  /* 0x000000000d007984 */ /* 0x000fe20000000000 */
[----:B--2---:R-:W-:Y:S02]  /*32c0*/  LOP3.LUT R20, R7, 0xff, RZ, 0xc0, !PT ;  /* 0x000000ff07147812 */ /* 0x004fe400078ec0ff */
[----:B------:R-:W-:Y:S01]  /*32d0*/  IADD3 R8, PT, PT, R4, UR8, RZ ;  /* 0x0000000804087c10 */ /* 0x000fe2000fffe0ff */
[----:B------:R0:W2:Y:S01]  /*32e0*/  LDS.U8 R2, [R13+UR8] ;  /* 0x000000080d027984 */ /* 0x0000a20008000000 */
[----:B------:R-:W-:Y:S02]  /*32f0*/  IADD3 R11, PT, PT, R11, 0x8, RZ ;  /* 0x000000080b0b7810 */ /* 0x000fe40007ffe0ff */
[----:B------:R-:W-:Y:S01]  /*3300*/  IADD3 R17, PT, PT, R17, 0x8, RZ ;  /* 0x0000000811117810 */ /* 0x000fe20007ffe0ff */
[----:B------:R-:W-:Y:S01]  /*3310*/  VIADD R10, R8, UR8 ;  /* 0x00000008080a7c36 */ /* 0x000fe20008000000 */
[----:B------:R-:W-:Y:S01]  /*3320*/  LDS.U8 R4, [R4+UR8] ;  /* 0x0000000804047984 */ /* 0x000fe20008000000 */
[----:B------:R-:W-:Y:S01]  /*3330*/  ISETP.NE.AND P0, PT, R11, RZ, PT ;  /* 0x000000ff0b00720c */ /* 0x000fe20003f05270 */
[----:B0-----:R-:W-:-:S02]  /*3340*/  IMAD R13, R19, 0x8, R13 ;  /* 0x00000008130d7824 */ /* 0x001fc400078e020d */
[----:B------:R-:W-:Y:S01]  /*3350*/  IADD3 R12, PT, PT, R10, UR8, RZ ;  /* 0x000000080a0c7c10 */ /* 0x000fe2000fffe0ff */
[----:B------:R-:W0:Y:S03]  /*3360*/  LDS.U8 R8, [R8+UR8] ;  /* 0x0000000808087984 */ /* 0x000e260008000000 */
[----:B------:R-:W-:Y:S01]  /*3370*/  IADD3 R16, PT, PT, R12, UR8, RZ ;  /* 0x000000080c107c10 */ /* 0x000fe2000fffe0ff */
[----:B------:R-:W-:Y:S04]  /*3380*/  LDS.U8 R10, [R10+UR8] ;  /* 0x000000080a0a7984 */ /* 0x000fe80008000000 */
[----:B------:R-:W-:Y:S01]  /*3390*/  VIADD R18, R16, UR8 ;  /* 0x0000000810127c36 */ /* 0x000fe20008000000 */
[----:B------:R-:W3:Y:S04]  /*33a0*/  LDS.U8 R12, [R12+UR8] ;  /* 0x000000080c0c7984 */ /* 0x000ee80008000000 */
[----:B------:R-:W-:Y:S04]  /*33b0*/  LDS.U8 R16, [R16+UR8] ;  /* 0x0000000810107984 */ /* 0x000fe80008000000 */
[----:B------:R-:W4:Y:S01]  /*33c0*/  LDS.U8 R18, [R18+UR8] ;  /* 0x0000000812127984 */ /* 0x000f220008000000 */
[----:B--2---:R-:W-:-:S04]  /*33d0*/  VIMNMX3.U16x2 R2, R20, R0, R2, !PT ;  /* 0x000000001402720f */ /* 0x004fc80007800202 */
[----:B0-----:R-:W-:-:S04]  /*33e0*/  VIMNMX3.U16x2 R2, R2, R4, R8, !PT ;  /* 0x000000040202720f */ /* 0x001fc80007800208 */
[----:B---3--:R-:W-:-:S04]  /*33f0*/  VIMNMX3.U16x2 R2, R2, R10, R12, !PT ;  /* 0x0000000a0202720f */ /* 0x008fc8000780020c */
[----:B----4-:R-:W-:-:S04]  /*3400*/  VIMNMX3.U16x2 R2, R2, R16, R18, !PT ;  /* 0x000000100202720f */ /* 0x010fc80007800212 */
[----:B------:R-:W-:Y:S01]  /*3410*/  PRMT R7, R2, 0x7610, R7 ;  /* 0x0000761002077816 */ /* 0x000fe20000000007 */
[----:B------:R-:W-:Y:S06]  /*3420*/  @P0 BRA `(.L_x_12952) ;  /* 0xfffffffc009c0947 */ /* 0x000fec000383ffff */
[----:B------:R-:W-:-:S07]  /*3430*/  IADD3 R0, PT, PT, R17, 0x1, RZ ;  /* 0x0000000111007810 */ /* 0x000fce0007ffe0ff */
.L_x_12951:
[----:B------:R-:W-:-:S13]  /*3440*/  ISETP.NE.AND P0, PT, R9, RZ, PT ;  /* 0x000000ff0900720c */ /* 0x000fda0003f05270 */
[----:B------:R-:W-:Y:S05]  /*3450*/  @!P0 BRA `(.L_x_12953) ;  /* 0x0000000000848947 */ /* 0x000fea0003800000 */
[----:B------:R-:W-:Y:S02]  /*3460*/  ISETP.GE.U32.AND P0, PT, R9, 0x4, PT ;  /* 0x000000040900780c */ /* 0x000fe40003f06070 */
[----:B------:R-:W-:-:S04]  /*3470*/  LOP3.LUT R13, R5, 0x3, RZ, 0xc0, !PT ;  /* 0x00000003050d7812 */ /* 0x000fc800078ec0ff */
[----:B------:R-:W-:-:S07]  /*3480*/  ISETP.NE.AND P1, PT, R13, RZ, PT ;  /* 0x000000ff0d00720c */ /* 0x000fce0003f25270 */
[----:B------:R-:W-:Y:S06]  /*3490*/  @!P0 BRA `(.L_x_12954) ;  /* 0x0000000000308947 */ /* 0x000fec0003800000 */
[C---:B------:R-:W-:Y:S01]  /*34a0*/  IMAD R2, R0.reuse, UR8, R3 ;  /* 0x0000000800027c24 */ /* 0x040fe2000f8e0203 */
[----:B--2---:R-:W-:Y:S02]  /*34b0*/  LOP3.LUT R8, R7, 0xff, RZ, 0xc0, !PT ;  /* 0x000000ff07087812 */ /* 0x004fe400078ec0ff */
[----:B------:R-:W-:Y:S02]  /*34c0*/  IADD3 R0, PT, PT, R0, 0x4, RZ ;  /* 0x0000000400007810 */ /* 0x000fe40007ffe0ff */
[----:B------:R-:W-:Y:S01]  /*34d0*/  IADD3 R9, PT, PT, R2, UR8, RZ ;  /* 0x0000000802097c10 */ /* 0x000fe2000fffe0ff */
[----:B0-----:R-:W-:Y:S04]  /*34e0*/  LDS.U8 R4, [R2] ;  /* 0x0000000002047984 */ /* 0x001fe80000000000 */
[----:B------:R-:W-:Y:S01]  /*34f0*/  VIADD R11, R9, UR8 ;  /* 0x00000008090b7c36 */ /* 0x000fe20008000000 */
[----:B------:R-:W0:Y:S04]  /*3500*/  LDS.U8 R10, [R2+UR8] ;  /* 0x00000008020a7984 */ /* 0x000e280008000000 */
[----:B------:R-:W-:Y:S04]  /*3510*/  LDS.U8 R12, [R9+UR8] ;  /* 0x00000008090c7984 */ /* 0x000fe80008000000 */
[----:B------:R-:W2:Y:S01]  /*3520*/  LDS.U8 R16, [R11+UR8] ;  /* 0x000000080b107984 */ /* 0x000ea20008000000 */
[----:B0-----:R-:W-:-:S04]  /*3530*/  VIMNMX3.U16x2 R4, R8, R4, R10, !PT ;  /* 0x000000040804720f */ /* 0x001fc8000780020a */
[----:B--2---:R-:W-:-:S04]  /*3540*/  VIMNMX3.U16x2 R4, R4, R12, R16, !PT ;  /* 0x0000000c0404720f */ /* 0x004fc80007800210 */
[----:B------:R-:W-:-:S07]  /*3550*/  PRMT R7, R4, 0x7610, R7 ;  /* 0x0000761004077816 */ /* 0x000fce0000000007 */
.L_x_12954:
[----:B------:R-:W-:Y:S05]  /*3560*/  @!P1 BRA `(.L_x_12953) ;  /* 0x0000000000409947 */ /* 0x000fea0003800000 */
[----:B------:R-:W-:Y:S02]  /*3570*/  ISETP.NE.AND P0, PT, R13, 0x1, PT ;  /* 0x000000010d00780c */ /* 0x000fe40003f05270 */
[----:B------:R-:W-:-:S04]  /*3580*/  LOP3.LUT R5, R5, 0x1, RZ, 0xc0, !PT ;  /* 0x0000000105057812 */ /* 0x000fc800078ec0ff */
[----:B------:R-:W-:-:S07]  /*3590*/  ISETP.NE.U32.AND P1, PT, R5, 0x1, PT ;  /* 0x000000010500780c */ /* 0x000fce0003f25070 */
[----:B------:R-:W-:Y:S06]  /*35a0*/  @!P0 BRA `(.L_x_12955) ;  /* 0x00000000001c8947 */ /* 0x000fec0003800000 */
[C---:B------:R-:W-:Y:S01]  /*35b0*/  IMAD R2, R0.reuse, UR8, R3 ;  /* 0x0000000800027c24 */ /* 0x040fe2000f8e0203 */
[----:B--2---:R-:W-:Y:S02]  /*35c0*/  LOP3.LUT R8, R7, 0xff, RZ, 0xc0, !PT ;  /* 0x000000ff07087812 */ /* 0x004fe400078ec0ff */
[----:B------:R-:W-:Y:S02]  /*35d0*/  IADD3 R0, PT, PT, R0, 0x2, RZ ;  /* 0x0000000200007810 */ /* 0x000fe40007ffe0ff */
[----:B0-----:R-:W-:Y:S04]  /*35e0*/  LDS.U8 R4, [R2] ;  /* 0x0000000002047984 */ /* 0x001fe80000000000 */
[----:B------:R-:W0:Y:S02]  /*35f0*/  LDS.U8 R10, [R2+UR8] ;  /* 0x00000008020a7984 */ /* 0x000e240008000000 */
[----:B0-----:R-:W-:-:S04]  /*3600*/  VIMNMX3.U16x2 R4, R8, R4, R10, !PT ;  /* 0x000000040804720f */ /* 0x001fc8000780020a */
[----:B------:R-:W-:-:S07]  /*3610*/  PRMT R7, R4, 0x7610, R7 ;  /* 0x0000761004077816 */ /* 0x000fce0000000007 */
.L_x_12955:
[----:B------:R-:W-:Y:S01]  /*3620*/  @!P1 IMAD R0, R0, UR8, R3 ;  /* 0x0000000800009c24 */ /* 0x000fe2000f8e0203 */
[----:B--2---:R-:W-:-:S05]  /*3630*/  @!P1 LOP3.LUT R2, R7, 0xff, RZ, 0xc0, !PT ;  /* 0x000000ff07029812 */ /* 0x004fca00078ec0ff */
[----:B------:R-:W2:Y:S02]  /*3640*/  @!P1 LDS.U8 R0, [R0] ;  /* 0x0000000000009984 */ /* 0x000ea40000000000 */
[----:B--2---:R-:W-:-:S04]  /*3650*/  @!P1 VIMNMX.U16x2 R2, PT, PT, R2, R0, !PT ;  /* 0x0000000002029248 */ /* 0x004fc80007fe0200 */
[----:B------:R-:W-:-:S07]  /*3660*/  @!P1 PRMT R7, R2, 0x7610, R7 ;  /* 0x0000761002079816 */ /* 0x000fce0000000007 */
.L_x_12953:
[----:B--2---:R2:W-:Y:S02]  /*3670*/  STS.U8 [R6+UR4], R7 ;  /* 0x0000000706007988 */ /* 0x0045e40008000004 */
.L_x_12950:
[----:B------:R-:W3:Y:S01]  /*3680*/  LDC.64 R2, c[0x0][0x3a8] ;  /* 0x0000ea00ff027b82 */ /* 0x000ee20000000a00 */
[----:B------:R-:W4:Y:S01]  /*3690*/  LDCU.64 UR4, c[0x0][0x380] ;  /* 0x00007000ff0477ac */ /* 0x000f220008000a00 */
[----:B------:R-:W-:Y:S02]  /*36a0*/  IMAD.MOV.U32 R15, RZ, RZ, RZ ;  /* 0x000000ffff0f7224 */ /* 0x000fe400078e00ff */
[----:B---3--:R-:W-:-:S04]  /*36b0*/  IMAD.WIDE.U32 R14, R2, UR9, R14 ;  /* 0x00000009020e7c25 */ /* 0x008fc8000f8e000e */
[----:B------:R-:W-:Y:S01]  /*36c0*/  IMAD R0, R3, UR9, R15 ;  /* 0x0000000903007c24 */ /* 0x000fe2000f8e020f */
[----:B----4-:R-:W-:-:S04]  /*36d0*/  IADD3 R14, P0, PT, R14, UR4, RZ ;  /* 0x000000040e0e7c10 */ /* 0x010fc8000ff1e0ff */
[----:B------:R-:W-:-:S05]  /*36e0*/  IADD3.X R15, PT, PT, R0, UR5, RZ, P0, !PT ;  /* 0x00000005000f7c10 */ /* 0x000fca00087fe4ff */
[----:B------:R-:W-:Y:S01]  /*36f0*/  STG.E.U8 desc[UR10][R14.64], R7 ;  /* 0x000000070e007986 */ /* 0x000fe2000c10110a */
[----:B------:R-:W-:Y:S05]  /*3700*/  EXIT ;  /* 0x000000000000794d */ /* 0x000fea0003800000 */
        .weak           $__internal_276_$__cuda_sm20_div_s64
        .type           $__internal_276_$__cuda_sm20_div_s64,@function
        .size           $__internal_276_$__cuda_sm20_div_s64,($__internal_277_$__cuda_sm20_rem_s64 - $__internal_276_$__cuda_sm20_div_s64)
$__internal_276_$__cuda_sm20_div_s64:
        /* <DEDUP_REMOVED lines=82> */
[----:B------:R-:W-:Y:S06]  /*3c30*/  RET.REL.NODEC R8 `(contiguous_max3_u8) ;  /* 0xffffffc008f07950 */ /* 0x000fec0003c3ffff */
        .weak           $__internal_277_$__cuda_sm20_rem_s64
        .type           $__internal_277_$__cuda_sm20_rem_s64,@function
        .size           $__internal_277_$__cuda_sm20_rem_s64,(.L_x_32480 - $__internal_277_$__cuda_sm20_rem_s64)
$__internal_277_$__cuda_sm20_rem_s64:
        /* <DEDUP_REMOVED lines=66> */
[----:B------:R-:W-:Y:S06]  /*4060*/  RET.REL.NODEC R8 `(contiguous_max3_u8) ;  /* 0xffffffbc08e47950 */ /* 0x000fec0003c3ffff */
.L_x_12956:
        /* <DEDUP_REMOVED lines=9> */
.L_x_32480:


//--------------------- .text.contiguous_max22_u8 --------------------------
	.section	.text.contiguous_max22_u8,"ax",@progbits
	.align	128
        .global         contiguous_max22_u8
        .type           contiguous_max22_u8,@function
        .size           contiguous_max22_u8,(.L_x_33183 - contiguous_max22_u8)
        .other          contiguous_max22_u8,@"STO_CUDA_ENTRY STV_DEFAULT"
contiguous_max22_u8:
.text.contiguous_max22_u8:
        /* <DEDUP_REMOVED lines=31> */
[----:B--2---:R-:W-:-:S05]  /*01f0*/  @!P0 VIMNMX.U16x2 R5, PT, PT, R4, R6, !PT ;  /* 0x0000000604058248 */ /* 0x004fca0007fe0200 */
[----:B------:R0:W-:Y:S01]  /*0200*/  @!P0 STS.U8 [R0+UR4], R5 ;  /* 0x0000000500008988 */ /* 0x0001e20008000004 */
[----:B-1----:R-:W-:Y:S05]  /*0210*/  @!P0 BRA `(.L_x_12958) ;  /* 0x0000000000308947 */ /* 0x002fea0003800000 */
        /* <DEDUP_REMOVED lines=12> */
.L_x_12958:
[----:B------:R-:W-:Y:S05]  /*02e0*/  BSYNC.RECONVERGENT B0 ;  /* 0x0000000000007941 */ /* 0x000fea0003800200 */
.L_x_12957:
[----:B------:R-:W-:Y:S01]  /*02f0*/  BAR.SYNC.DEFER_BLOCKING 0x0 ;  /* 0x0000000000007b1d */ /* 0x000fe20000010000 */
[----:B------:R-:W-:Y:S01]  /*0300*/  UISETP.GE.U32.AND UP0, UPT, UR5, 0x42, UPT ;  /* 0x000000420500788c */ /* 0x000fe2000bf06070 */
[----:B------:R-:W-:-:S08]  /*0310*/  VIADD R2, R0, UR4 ;  /* 0x0000000400027c36 */ /* 0x000fd00008000000 */
[----:B------:R-:W-:Y:S05]  /*0320*/  BRA.U !UP0, `(.L_x_12959) ;  /* 0x0000000108287547 */ /* 0x000fea000b800000 */
.L_x_12960:
[----:B------:R-:W-:Y:S02]  /*0330*/  USHF.R.U32.HI UR6, URZ, 0x1, UR5 ;  /* 0x00000001ff067899 */ /* 0x000fe40008011605 */
[----:B------:R-:W-:-:S04]  /*0340*/  UISETP.GT.U32.AND UP0, UPT, UR5, 0x83, UPT ;  /* 0x000000830500788c */ /* 0x000fc8000bf04070 */
[----:B------:R-:W-:Y:S01]  /*0350*/  ISETP.GE.U32.AND P0, PT, R0, UR6, PT ;  /* 0x0000000600007c0c */ /* 0x000fe2000bf06070 */
[----:B------:R-:W-:-:S12]  /*0360*/  UMOV UR5, UR6 ;  /* 0x0000000600057c82 */ /* 0x000fd80008000000 */
[----:B--2---:R-:W-:Y:S04]  /*0370*/  @!P0 LDS.U8 R4, [R0+UR4] ;  /* 0x0000000400048984 */ /* 0x004fe80008000000 */
[----:B------:R-:W2:Y:S02]  /*0380*/  @!P0 LDS.U8 R6, [R2+UR6] ;  /* 0x0000000602068984 */ /* 0x000ea40008000000 */
[----:B--2---:R-:W-:-:S05]  /*0390*/  @!P0 VIMNMX.U16x2 R4, PT, PT, R4, R6, !PT ;  /* 0x0000000604048248 */ /* 0x004fca0007fe0200 */
[----:B------:R2:W-:Y:S01]  /*03a0*/  @!P0 STS.U8 [R0+UR4], R4 ;  /* 0x0000000400008988 */ /* 0x0005e20008000004 */
[----:B------:R-:W-:Y:S06]  /*03b0*/  BAR.SYNC.DEFER_BLOCKING 0x0 ;  /* 0x0000000000007b1d */ /* 0x000fec0000010000 */
[----:B------:R-:W-:Y:S05]  /*03c0*/  BRA.U UP0, `(.L_x_12960) ;  /* 0xfffffffd00d87547 */ /* 0x000fea000b83ffff */
.L_x_12959:
[----:B------:R-:W-:Y:S05]  /*03d0*/  @P1 EXIT ;  /* 0x000000000000194d */ /* 0x000fea0003800000 */
[----:B------:R-:W-:Y:S01]  /*03e0*/  LDS.U8 R2, [R0+UR4] ;  /* 0x0000000400027984 */ /* 0x000fe20008000000 */
[----:B------:R-:W-:-:S03]  /*03f0*/  ISETP.NE.AND P0, PT, R0, RZ, PT ;  /* 0x000000ff0000720c */ /* 0x000fc60003f05270 */
[----:B--2---:R-:W2:Y:S02]  /*0400*/  LDS.U8 R4, [R0+UR4+0x20] ;  /* 0x0000200400047984 */ /* 0x004ea40008000000 */
[----:B--2---:R-:W-:-:S04]  /*0410*/  VIMNMX.U16x2 R2, PT, PT, R2, R4, !PT ;  /* 0x0000000402027248 */ /* 0x004fc80007fe0200 */
[----:B-1----:R-:W-:-:S05]  /*0420*/  PRMT R3, R2, 0x7610, R3 ;  /* 0x0000761002037816 */ /* 0x002fca0000000003 */
[----:B------:R-:W-:Y:S04]  /*0430*/  STS.U8 [R0+UR4], R3 ;  /* 0x0000000300007988 */ /* 0x000fe80008000004 */
[----:B------:R-:W-:Y:S04]  /*0440*/  LDS.U8 R2, [R0+UR4] ;  /* 0x0000000400027984 */ /* 0x000fe80008000000 */
[----:B------:R-:W1:Y:S02]  /*0450*/  LDS.U8 R4, [R0+UR4+0x10] ;  /* 0x0000100400047984 */ /* 0x000e640008000000 */
[----:B-1----:R-:W-:-:S04]  /*0460*/  VIMNMX.U16x2 R2, PT, PT, R2, R4, !PT ;  /* 0x0000000402027248 */ /* 0x002fc80007fe0200 */
[----:B0-----:R-:W-:-:S05]  /*0470*/  PRMT R5, R2, 0x7610, R5 ;  /* 0x0000761002057816 */ /* 0x001fca0000000005 */
[----:B------:R-:W-:Y:S04]  /*0480*/  STS.U8 [R0+UR4], R5 ;  /* 0x0000000500007988 */ /* 0x000fe80008000004 */
[----:B------:R-:W-:Y:S04]  /*0490*/  LDS.U8 R2, [R0+UR4] ;  /* 0x0000000400027984 */ /* 0x000fe80008000000 */
[----:B------:R-:W0:Y:S02]  /*04a0*/  LDS.U8 R4, [R0+UR4+0x8] ;  /* 0x0000080400047984 */ /* 0x000e240008000000 */
[----:B0-----:R-:W-:-:S04]  /*04b0*/  VIMNMX.U16x2 R2, PT, PT, R2, R4, !PT ;  /* 0x0000000402027248 */ /* 0x001fc80007fe0200 */
[----:B------:R-:W-:-:S05]  /*04c0*/  PRMT R6, R2, 0x7610, R6 ;  /* 0x0000761002067816 */ /* 0x000fca0000000006 */
        /* <DEDUP_REMOVED lines=13> */
[----:B0-----:R-:W-:-:S05]  /*05a0*/  VIMNMX.U16x2 R2, PT, PT, R2, R4, !PT ;  /* 0x0000000402027248 */ /* 0x001fca0007fe0200 */
        /* <DEDUP_REMOVED lines=9> */
[----:B------:R-:W1:Y:S01]  /*0640*/  LDS.U8 R5, [UR4] ;  /* 0x00000004ff057984 */ /* 0x000e620008000000 */
[----:B------:R-:W-:Y:S02]  /*0650*/  UMOV UR4, UR7 ;  /* 0x0000000700047c82 */ /* 0x000fe40008000000 */
[----:B--2---:R-:W-:-:S04]  /*0660*/  UIMAD.WIDE.U32 UR4, UR6, UR8, UR4 ;  /* 0x00000008060472a5 */ /* 0x004fc8000f8e0004 */
[----:B------:R-:W-:Y:S02]  /*0670*/  UIMAD UR5, UR6, UR9, UR5 ;  /* 0x00000009060572a4 */ /* 0x000fe4000f8e0205 */
[----:B---3--:R-:W-:-:S04]  /*0680*/  UIADD3 UR4, UP0, UPT, UR4, UR10, URZ ;  /* 0x0000000a04047290 */ /* 0x008fc8000ff1e0ff */
[----:B------:R-:W-:Y:S02]  /*0690*/  UIADD3.X UR5, UPT, UPT, UR5, UR11, URZ, UP0, !UPT ;  /* 0x0000000b05057290 */ /* 0x000fe400087fe4ff */
[----:B0-----:R-:W-:-:S04]  /*06a0*/  IMAD.U32 R2, RZ, RZ, UR4 ;  /* 0x00000004ff027e24 */ /* 0x001fc8000f8e00ff */
[----:B------:R-:W-:-:S05]  /*06b0*/  IMAD.U32 R3, RZ, RZ, UR5 ;  /* 0x00000005ff037e24 */ /* 0x000fca000f8e00ff */
[----:B-1----:R-:W-:Y:S01]  /*06c0*/  STG.E.U8 desc[UR12][R2.64], R5 ;  /* 0x0000000502007986 */ /* 0x002fe2000c10110c */
[----:B------:R-:W-:Y:S05]  /*06d0*/  EXIT ;  /* 0x000000000000794d */ /* 0x000fea0003800000 */
.L_x_12961:
        /* <DEDUP_REMOVED lines=10> */
.L_x_33183:


//--------------------- .text.contiguous_max2_u8  --------------------------
	.section	.text.contiguous_max2_u8,"ax",@progbits
	.align	128
        .global         contiguous_max2_u8
        .type           contiguous_max2_u8,@function
        .size           contiguous_max2_u8,(.L_x_32482 - contiguous_max2_u8)
        .other          contiguous_max2_u8,@"STO_CUDA_ENTRY STV_DEFAULT"
contiguous_max2_u8:
.text.contiguous_max2_u8:
        /* <DEDUP_REMOVED lines=48> */
.L_x_12990:
        /* <DEDUP_REMOVED lines=32> */
.L_x_12967:
[----:B------:R-:W-:Y:S01]  /*0500*/  MOV R26, R4 ;  /* 0x00000004001a7202 */ /* 0x000fe20000000f00 */
[----:B------:R-:W-:Y:S01]  /*0510*/  IMAD.MOV.U32 R11, RZ, RZ, R3 ;  /* 0x000000ffff0b7224 */ /* 0x000fe200078e0003 */
[----:B------:R-:W-:Y:S01]  /*0520*/  MOV R10, R22 ;  /* 0x00000016000a7202 */ /* 0x000fe20000000f00 */
[----:B------:R-:W-:Y:S01]  /*0530*/  IMAD.MOV.U32 R9, RZ, RZ, R23 ;  /* 0x000000ffff097224 */ /* 0x000fe200078e0017 */
[----:B------:R-:W-:-:S07]  /*0540*/  MOV R8, 0x560 ;  /* 0x0000056000087802 */ /* 0x000fce0000000f00 */
[----:B-1----:R-:W-:Y:S05]  /*0550*/  CALL.REL.NOINC `($__internal_278_$__cuda_sm20_div_s64) ;  /* 0x0000006400407944 */ /* 0x002fea0003c00000 */
        /* <DEDUP_REMOVED lines=10> */
.L_x_12968:
[----:B------:R-:W-:Y:S05]  /*0600*/  BSYNC.RECONVERGENT B1 ;  /* 0x0000000000017941 */ /* 0x000fea0003800200 */
.L_x_12966:
        /* <DEDUP_REMOVED lines=34> */
.L_x_12970:
[----:B------:R-:W-:Y:S01]  /*0830*/  MOV R26, R18 ;  /* 0x00000012001a7202 */ /* 0x000fe20000000f00 */
[----:B------:R-:W-:Y:S01]  /*0840*/  IMAD.MOV.U32 R11, RZ, RZ, R19 ;  /* 0x000000ffff0b7224 */ /* 0x000fe200078e0013 */
[----:B------:R-:W-:Y:S01]  /*0850*/  MOV R10, R22 ;  /* 0x00000016000a7202 */ /* 0x000fe20000000f00 */
[----:B------:R-:W-:Y:S01]  /*0860*/  IMAD.MOV.U32 R9, RZ, RZ, R23 ;  /* 0x000000ffff097224 */ /* 0x000fe200078e0017 */
[----:B------:R-:W-:-:S07]  /*0870*/  MOV R8, 0x890 ;  /* 0x0000089000087802 */ /* 0x000fce0000000f00 */
[----:B------:R-:W-:Y:S05]  /*0880*/  CALL.REL.NOINC `($__internal_278_$__cuda_sm20_div_s64) ;  /* 0x0000006000747944 */ /* 0x000fea0003c00000 */
        /* <DEDUP_REMOVED lines=8> */
.L_x_12971:
[----:B------:R-:W-:Y:S05]  /*0910*/  BSYNC.RECONVERGENT B1 ;  /* 0x0000000000017941 */ /* 0x000fea0003800200 */
.L_x_12969:
        /* <DEDUP_REMOVED lines=33> */
.L_x_12973:
[----:B------:R-:W-:Y:S01]  /*0b30*/  IMAD.MOV.U32 R26, RZ, RZ, R36 ;  /* 0x000000ffff1a7224 */ /* 0x000fe200078e0024 */
[----:B------:R-:W-:Y:S01]  /*0b40*/  MOV R11, R37 ;  /* 0x00000025000b7202 */ /* 0x000fe20000000f00 */
[----:B------:R-:W-:Y:S01]  /*0b50*/  IMAD.MOV.U32 R10, RZ, RZ, R18 ;  /* 0x000000ffff0a7224 */ /* 0x000fe200078e0012 */
[----:B------:R-:W-:Y:S02]  /*0b60*/  MOV R9, R19 ;  /* 0x0000001300097202 */ /* 0x000fe40000000f00 */
[----:B------:R-:W-:-:S07]  /*0b70*/  MOV R8, 0xb90 ;  /* 0x00000b9000087802 */ /* 0x000fce0000000f00 */
[----:B------:R-:W-:Y:S05]  /*0b80*/  CALL.REL.NOINC `($__internal_278_$__cuda_sm20_div_s64) ;  /* 0x0000005c00b47944 */ /* 0x000fea0003c00000 */
        /* <DEDUP_REMOVED lines=10> */
.L_x_12974:
[----:B------:R-:W-:Y:S05]  /*0c30*/  BSYNC.RECONVERGENT B1 ;  /* 0x0000000000017941 */ /* 0x000fea0003800200 */
.L_x_12972:
        /* <DEDUP_REMOVED lines=35> */
.L_x_12976:
[----:B------:R-:W-:Y:S01]  /*0e70*/  MOV R26, R22 ;  /* 0x00000016001a7202 */ /* 0x000fe20000000f00 */
[----:B------:R-:W-:Y:S01]  /*0e80*/  IMAD.MOV.U32 R11, RZ, RZ, R23 ;  /* 0x000000ffff0b7224 */ /* 0x000fe200078e0017 */
[----:B------:R-:W-:Y:S01]  /*0e90*/  MOV R10, R18 ;  /* 0x00000012000a7202 */ /* 0x000fe20000000f00 */
[----:B------:R-:W-:Y:S01]  /*0ea0*/  IMAD.MOV.U32 R9, RZ, RZ, R19 ;  /* 0x000000ffff097224 */ /* 0x000fe200078e0013 */
[----:B------:R-:W-:-:S07]  /*0eb0*/  MOV R8, 0xed0 ;  /* 0x00000ed000087802 */ /* 0x000fce0000000f00 */
[----:B------:R-:W-:Y:S05]  /*0ec0*/  CALL.REL.NOINC `($__internal_278_$__cuda_sm20_div_s64) ;  /* 0x0000005800e47944 */ /* 0x000fea0003c00000 */
        /* <DEDUP_REMOVED lines=11> */
.L_x_12977:
[----:B------:R-:W-:Y:S05]  /*0f80*/  BSYNC.RECONVERGENT B1 ;  /* 0x0000000000017941 */ /* 0x000fea0003800200 */
.L_x_12975:
        /* <DEDUP_REMOVED lines=36> */
.L_x_12979:
        /* <DEDUP_REMOVED lines=16> */
.L_x_12980:
[----:B------:R-:W-:Y:S05]  /*12d0*/  BSYNC.RECONVERGENT B1 ;  /* 0x0000000000017941 */ /* 0x000fea0003800200 */
.L_x_12978:
        /* <DEDUP_REMOVED lines=35> */
.L_x_12982:
[----:B------:R-:W-:Y:S01]  /*1510*/  MOV R26, R42 ;  /* 0x0000002a001a7202 */ /* 0x000fe20000000f00 */
[----:B------:R-:W-:Y:S01]  /*1520*/  IMAD.MOV.U32 R11, RZ, RZ, R43 ;  /* 0x000000ffff0b7224 */ /* 0x000fe200078e002b */
[----:B------:R-:W-:Y:S01]  /*1530*/  MOV R10, R18 ;  /* 0x00000012000a7202 */ /* 0x000fe20000000f00 */
[----:B------:R-:W-:Y:S01]  /*1540*/  IMAD.MOV.U32 R9, RZ, RZ, R19 ;  /* 0x000000ffff097224 */ /* 0x000fe200078e0013 */
[----:B------:R-:W-:-:S07]  /*1550*/  MOV R8, 0x1570 ;  /* 0x0000157000087802 */ /* 0x000fce0000000f00 */
[----:B------:R-:W-:Y:S05]  /*1560*/  CALL.REL.NOINC `($__internal_278_$__cuda_sm20_div_s64) ;  /* 0x00000054003c7944 */ /* 0x000fea0003c00000 */
        /* <DEDUP_REMOVED lines=11> */
.L_x_12983:
[----:B------:R-:W-:Y:S05]  /*1620*/  BSYNC.RECONVERGENT B1 ;  /* 0x0000000000017941 */ /* 0x000fea0003800200 */
.L_x_12981:
        /* <DEDUP_REMOVED lines=35> */
.L_x_12985:
        /* <DEDUP_REMOVED lines=17> */
.L_x_12986:
[----:B------:R-:W-:Y:S05]  /*1970*/  BSYNC.RECONVERGENT B1 ;  /* 0x0000000000017941 */ /* 0x000fea0003800200 */
.L_x_12984:
        /* <DEDUP_REMOVED lines=35> */
.L_x_12988:
[----:B------:R-:W-:Y:S01]  /*1bb0*/  MOV R26, R18 ;  /* 0x00000012001a7202 */ /* 0x000fe20000000f00 */
[----:B------:R-:W-:Y:S01]  /*1bc0*/  IMAD.MOV.U32 R11, RZ, RZ, R19 ;  /* 0x000000ffff0b7224 */ /* 0x000fe200078e0013 */
[----:B------:R-:W-:Y:S01]  /*1bd0*/  MOV R10, R20 ;  /* 0x00000014000a7202 */ /* 0x000fe20000000f00 */
[----:B------:R-:W-:Y:S01]  /*1be0*/  IMAD.MOV.U32 R9, RZ, RZ, R21 ;  /* 0x000000ffff097224 */ /* 0x000fe200078e0015 */
[----:B------:R-:W-:-:S07]  /*1bf0*/  MOV R8, 0x1c10 ;  /* 0x00001c1000087802 */ /* 0x000fce0000000f00 */
[----:B------:R-:W-:Y:S05]  /*1c00*/  CALL.REL.NOINC `($__internal_278_$__cuda_sm20_div_s64) ;  /* 0x0000004c00947944 */ /* 0x000fea0003c00000 */
        /* <DEDUP_REMOVED lines=11> */
.L_x_12989:
[----:B------:R-:W-:Y:S05]  /*1cc0*/  BSYNC.RECONVERGENT B1 ;  /* 0x0000000000017941 */ /* 0x000fea0003800200 */
.L_x_12987:
        /* <DEDUP_REMOVED lines=9> */
.L_x_12965:
        /* <DEDUP_REMOVED lines=35> */
.L_x_12993:
[----:B------:R-:W-:Y:S01]  /*1f90*/  MOV R26, R4 ;  /* 0x00000004001a7202 */ /* 0x000fe20000000f00 */
[----:B------:R-:W-:Y:S01]  /*1fa0*/  IMAD.MOV.U32 R11, RZ, RZ, R3 ;  /* 0x000000ffff0b7224 */ /* 0x000fe200078e0003 */
[----:B------:R-:W-:Y:S01]  /*1fb0*/  MOV R10, R6 ;  /* 0x00000006000a7202 */ /* 0x000fe20000000f00 */
[----:B------:R-:W-:Y:S01]  /*1fc0*/  IMAD.MOV.U32 R9, RZ, RZ, R7 ;  /* 0x000000ffff097224 */ /* 0x000fe200078e0007 */
[----:B------:R-:W-:-:S07]  /*1fd0*/  MOV R8, 0x1ff0 ;  /* 0x00001ff000087802 */ /* 0x000fce0000000f00 */
[----:B------:R-:W-:Y:S05]  /*1fe0*/  CALL.REL.NOINC `($__internal_278_$__cuda_sm20_div_s64) ;  /* 0x00000048009c7944 */ /* 0x000fea0003c00000 */
        /* <DEDUP_REMOVED lines=10> */
.L_x_12994:
[----:B------:R-:W-:Y:S05]  /*2090*/  BSYNC.RECONVERGENT B1 ;  /* 0x0000000000017941 */ /* 0x000fea0003800200 */
.L_x_12992:
        /* <DEDUP_REMOVED lines=34> */
.L_x_12996:
        /* <DEDUP_REMOVED lines=14> */
.L_x_12997:
[----:B------:R-:W-:Y:S05]  /*23a0*/  BSYNC.RECONVERGENT B1 ;  /* 0x0000000000017941 */ /* 0x000fea0003800200 */
.L_x_12995:
        /* <DEDUP_REMOVED lines=35> */
.L_x_12999:
        /* <DEDUP_REMOVED lines=17> */
.L_x_13000:
[----:B------:R-:W-:Y:S05]  /*26f0*/  BSYNC.RECONVERGENT B1 ;  /* 0x0000000000017941 */ /* 0x000fea0003800200 */
.L_x_12998:
        /* <DEDUP_REMOVED lines=35> */
.L_x_13002:
        /* <DEDUP_REMOVED lines=16> */
.L_x_13003:
[----:B------:R-:W-:Y:S05]  /*2a30*/  BSYNC.RECONVERGENT B1 ;  /* 0x0000000000017941 */ /* 0x000fea0003800200 */
.L_x_13001:
[----:B------:R-:W-:Y:S01]  /*2a40*/  MOV R6, R20 ;  /* 0x0000001400067202 */ /* 0x000fe20000000f00 */
[----:B------:R-:W-:Y:S02]  /*2a50*/  IMAD R9, R9, R22, RZ ;  /* 0x0000001609097224 */ /* 0x000fe400078e02ff */
[----:B------:R-:W-:Y:S02]  /*2a60*/  VIADD R5, R5, 0xfffffffe ;  /* 0xfffffffe05057836 */ /* 0x000fe40000000000 */
[----:B------:R-:W-:-:S04]  /*2a70*/  IMAD.WIDE.U32 R20, R22, R8, R6 ;  /* 0x0000000816147225 */ /* 0x000fc800078e0006 */
[----:B------:R-:W-:-:S05]  /*2a80*/  IMAD R9, R23, R8, R9 ;  /* 0x0000000817097224 */ /* 0x000fca00078e0209 */
[----:B------:R-:W-:-:S07]  /*2a90*/  IADD3 R21, PT, PT, R21, R9, RZ ;  /* 0x0000000915157210 */ /* 0x000fce0007ffe0ff */
.L_x_12991:
        /* <DEDUP_REMOVED lines=31> */
.L_x_13005:
[----:B------:R-:W-:Y:S01]  /*2c90*/  IMAD.MOV.U32 R23, RZ, RZ, R3 ;  /* 0x000000ffff177224 */ /* 0x000fe200078e0003 */
[----:B------:R-:W-:Y:S01]  /*2ca0*/  MOV R22, R6 ;  /* 0x0000000600167202 */ /* 0x000fe20000000f00 */
[----:B------:R-:W-:Y:S01]  /*2cb0*/  IMAD.MOV.U32 R3, RZ, RZ, R7 ;  /* 0x000000ffff037224 */ /* 0x000fe200078e0007 */
[----:B------:R-:W-:-:S07]  /*2cc0*/  MOV R24, 0x2ce0 ;  /* 0x00002ce000187802 */ /* 0x000fce0000000f00 */
[----:B------:R-:W-:Y:S05]  /*2cd0*/  CALL.REL.NOINC `($__internal_279_$__cuda_sm20_rem_s64) ;  /* 0x0000004000ac7944 */ /* 0x000fea0003c00000 */
[----:B------:R-:W-:-:S07]  /*2ce0*/  MOV R8, R4 ;  /* 0x0000000400087202 */ /* 0x000fce0000000f00 */
.L_x_13006:
[----:B------:R-:W-:Y:S05]  /*2cf0*/  BSYNC.RECONVERGENT B1 ;  /* 0x0000000000017941 */ /* 0x000fea0003800200 */
.L_x_13004:
        /* <DEDUP_REMOVED lines=30> */
.L_x_13008:
[----:B------:R-:W-:Y:S01]  /*2ee0*/  IMAD.MOV.U32 R22, RZ, RZ, R6 ;  /* 0x000000ffff167224 */ /* 0x000fe200078e0006 */
[----:B------:R-:W-:Y:S01]  /*2ef0*/  MOV R3, R7 ;  /* 0x0000000700037202 */ /* 0x000fe20000000f00 */
[----:B------:R-:W-:Y:S01]  /*2f00*/  IMAD.MOV.U32 R4, RZ, RZ, R18 ;  /* 0x000000ffff047224 */ /* 0x000fe200078e0012 */
[----:B------:R-:W-:Y:S02]  /*2f10*/  MOV R23, R19 ;  /* 0x0000001300177202 */ /* 0x000fe40000000f00 */
[----:B------:R-:W-:-:S07]  /*2f20*/  MOV R24, 0x2f40 ;  /* 0x00002f4000187802 */ /* 0x000fce0000000f00 */
[----:B------:R-:W-:Y:S05]  /*2f30*/  CALL.REL.NOINC `($__internal_279_$__cuda_sm20_rem_s64) ;  /* 0x0000004000147944 */ /* 0x000fea0003c00000 */
[----:B------:R-:W-:-:S07]  /*2f40*/  IMAD.MOV.U32 R5, RZ, RZ, R9 ;  /* 0x000000ffff057224 */ /* 0x000fce00078e0009 */
.L_x_13009:
[----:B------:R-:W-:Y:S05]  /*2f50*/  BSYNC.RECONVERGENT B1 ;  /* 0x0000000000017941 */ /* 0x000fea0003800200 */
.L_x_13007:
[----:B------:R-:W-:Y:S02]  /*2f60*/  IMAD R3, R5, R14, RZ ;  /* 0x0000000e05037224 */ /* 0x000fe400078e02ff */
[----:B------:R-:W-:-:S04]  /*2f70*/  IMAD.WIDE.U32 R20, R14, R4, R20 ;  /* 0x000000040e147225 */ /* 0x000fc800078e0014 */
[----:B------:R-:W-:-:S05]  /*2f80*/  IMAD R3, R15, R4, R3 ;  /* 0x000000040f037224 */ /* 0x000fca00078e0203 */
[----:B------:R-:W-:-:S07]  /*2f90*/  IADD3 R21, PT, PT, R21, R3, RZ ;  /* 0x0000000315157210 */ /* 0x000fce0007ffe0ff */
.L_x_12964:
[----:B------:R-:W0:Y:S02]  /*2fa0*/  LDCU.64 UR10, c[0x0][0x388] ;  /* 0x00007100ff0a77ac */ /* 0x000e240008000a00 */
[----:B0-----:R-:W-:Y:S02]  /*2fb0*/  IADD3 R12, P0, PT, R12, UR10, RZ ;  /* 0x0000000a0c0c7c10 */ /* 0x001fe4000ff1e0ff */
[----:B------:R-:W-:Y:S02]  /*2fc0*/  IADD3 R20, P1, PT, R20, UR10, RZ ;  /* 0x0000000a14147c10 */ /* 0x000fe4000ff3e0ff */
[----:B------:R-:W-:Y:S02]  /*2fd0*/  IADD3.X R13, PT, PT, R13, UR11, RZ, P0, !PT ;  /* 0x0000000b0d0d7c10 */ /* 0x000fe400087fe4ff */
[----:B------:R-:W-:-:S03]  /*2fe0*/  IADD3.X R21, PT, PT, R21, UR11, RZ, P1, !PT ;  /* 0x0000000b15157c10 */ /* 0x000fc60008ffe4ff */
[----:B------:R-:W2:Y:S04]  /*2ff0*/  LDG.E.U8 R12, desc[UR12][R12.64] ;  /* 0x0000000c0c0c7981 */ /* 0x000ea8000c1e1100 */
[----:B------:R-:W2:Y:S02]  /*3000*/  LDG.E.U8 R20, desc[UR12][R20.64] ;  /* 0x0000000c14147981 */ /* 0x000ea4000c1e1100 */
[----:B--2---:R-:W-:-:S05]  /*3010*/  VIMNMX.U16x2 R3, PT, PT, R12, R20, !PT ;  /* 0x000000140c037248 */ /* 0x004fca0007fe0200 */
[----:B------:R1:W-:Y:S01]  /*3020*/  STS.U8 [R0+UR4], R3 ;  /* 0x0000000300007988 */ /* 0x0003e20008000004 */
[----:B------:R-:W-:Y:S05]  /*3030*/  BRA `(.L_x_13010) ;  /* 0x0000003400887947 */ /* 0x000fea0003800000 */
.L_x_12963:
        /* <DEDUP_REMOVED lines=20> */
.L_x_13037:
        /* <DEDUP_REMOVED lines=31> */
.L_x_13014:
[----:B------:R-:W-:Y:S01]  /*3370*/  IMAD.MOV.U32 R26, RZ, RZ, R4 ;  /* 0x000000ffff1a7224 */ /* 0x000fe200078e0004 */
[----:B------:R-:W-:Y:S01]  /*3380*/  MOV R11, R5 ;  /* 0x00000005000b7202 */ /* 0x000fe20000000f00 */
[----:B------:R-:W-:Y:S01]  /*3390*/  IMAD.MOV.U32 R10, RZ, RZ, R36 ;  /* 0x000000ffff0a7224 */ /* 0x000fe200078e0024 */
[----:B------:R-:W-:Y:S02]  /*33a0*/  MOV R9, R37 ;  /* 0x0000002500097202 */ /* 0x000fe40000000f00 */
[----:B------:R-:W-:-:S07]  /*33b0*/  MOV R8, 0x33d0 ;  /* 0x000033d000087802 */ /* 0x000fce0000000f00 */
[----:B-123--:R-:W-:Y:S05]  /*33c0*/  CALL.REL.NOINC `($__internal_278_$__cuda_sm20_div_s64) ;  /* 0x0000003400a47944 */ /* 0x00efea0003c00000 */
        /* <DEDUP_REMOVED lines=8> */
.L_x_13015:
[----:B------:R-:W-:Y:S05]  /*3450*/  BSYNC.RECONVERGENT B1 ;  /* 0x0000000000017941 */ /* 0x000fea0003800200 */
.L_x_13013:
        /* <DEDUP_REMOVED lines=37> */
.L_x_13017:
        /* <DEDUP_REMOVED lines=16> */
.L_x_13018:
[----:B------:R-:W-:Y:S05]  /*37b0*/  BSYNC.RECONVERGENT B1 ;  /* 0x0000000000017941 */ /* 0x000fea0003800200 */
.L_x_13016:
        /* <DEDUP_REMOVED lines=38> */
.L_x_13020:
[----:B------:R-:W-:Y:S01]  /*3a20*/  MOV R26, R36 ;  /* 0x00000024001a7202 */ /* 0x000fe20000000f00 */
[----:B------:R-:W-:Y:S01]  /*3a30*/  IMAD.MOV.U32 R11, RZ, RZ, R37 ;  /* 0x000000ffff0b7224 */ /* 0x000fe200078e0025 */
[----:B------:R-:W-:Y:S01]  /*3a40*/  MOV R10, R38 ;  /* 0x00000026000a7202 */ /* 0x000fe20000000f00 */
[----:B------:R-:W-:Y:S01]  /*3a50*/  IMAD.MOV.U32 R9, RZ, RZ, R39 ;  /* 0x000000ffff097224 */ /* 0x000fe200078e0027 */
[----:B------:R-:W-:-:S07]  /*3a60*/  MOV R8, 0x3a80 ;  /* 0x00003a8000087802 */ /* 0x000fce0000000f00 */
[----:B-1----:R-:W-:Y:S05]  /*3a70*/  CALL.REL.NOINC `($__internal_278_$__cuda_sm20_div_s64) ;  /* 0x0000002c00f87944 */ /* 0x002fea0003c00000 */
        /* <DEDUP_REMOVED lines=11> */
.L_x_13021:
[----:B------:R-:W-:Y:S05]  /*3b30*/  BSYNC.RECONVERGENT B1 ;  /* 0x0000000000017941 */ /* 0x000fea0003800200 */
.L_x_13019:
        /* <DEDUP_REMOVED lines=38> */
.L_x_13023:
[----:B------:R-:W-:Y:S01]  /*3da0*/  IMAD.MOV.U32 R26, RZ, RZ, R36 ;  /* 0x000000ffff1a7224 */ /* 0x000fe200078e0024 */
[----:B------:R-:W-:Y:S01]  /*3db0*/  MOV R11, R37 ;  /* 0x00000025000b7202 */ /* 0x000fe20000000f00 */
[----:B------:R-:W-:Y:S01]  /*3dc0*/  IMAD.MOV.U32 R10, RZ, RZ, R38 ;  /* 0x000000ffff0a7224 */ /* 0x000fe200078e0026 */
[----:B------:R-:W-:Y:S02]  /*3dd0*/  MOV R9, R39 ;  /* 0x0000002700097202 */ /* 0x000fe40000000f00 */
[----:B------:R-:W-:-:S07]  /*3de0*/  MOV R8, 0x3e00 ;  /* 0x00003e0000087802 */ /* 0x000fce0000000f00 */
[----:B-1----:R-:W-:Y:S05]  /*3df0*/  CALL.REL.NOINC `($__internal_278_$__cuda_sm20_div_s64) ;  /* 0x0000002c00187944 */ /* 0x002fea0003c00000 */
        /* <DEDUP_REMOVED lines=11> */
.L_x_13024:
[----:B------:R-:W-:Y:S05]  /*3eb0*/  BSYNC.RECONVERGENT B1 ;  /* 0x0000000000017941 */ /* 0x000fea0003800200 */
.L_x_13022:
        /* <DEDUP_REMOVED lines=38> */
.L_x_13026:
        /* <DEDUP_REMOVED lines=17> */
.L_x_13027:
[----:B------:R-:W-:Y:S05]  /*4230*/  BSYNC.RECONVERGENT B1 ;  /* 0x0000000000017941 */ /* 0x000fea0003800200 */
.L_x_13025:
        /* <DEDUP_REMOVED lines=38> */
.L_x_13029:
        /* <DEDUP_REMOVED lines=17> */
.L_x_13030:
[----:B------:R-:W-:Y:S05]  /*45b0*/  BSYNC.RECONVERGENT B1 ;  /* 0x0000000000017941 */ /* 0x000fea0003800200 */
.L_x_13028:
        /* <DEDUP_REMOVED lines=38> */
.L_x_13032:
        /* <DEDUP_REMOVED lines=17> */
.L_x_13033:
[----:B------:R-:W-:Y:S05]  /*4930*/  BSYNC.RECONVERGENT B1 ;  /* 0x0000000000017941 */ /* 0x000fea0003800200 */
.L_x_13031:
        /* <DEDUP_REMOVED lines=36> */
.L_x_13035:
        /* <DEDUP_REMOVED lines=17> */
.L_x_13036:
[----:B------:R-:W-:Y:S05]  /*4c90*/  BSYNC.RECONVERGENT B1 ;  /* 0x0000000000017941 */ /* 0x000fea0003800200 */
.L_x_13034:
        /* <DEDUP_REMOVED lines=14> */
.L_x_13012:
        /* <DEDUP_REMOVED lines=36> */
.L_x_13040:
[----:B------:R-:W-:Y:S01]  /*4fc0*/  IMAD.MOV.U32 R26, RZ, RZ, R4 ;  /* 0x000000ffff1a7224 */ /* 0x000fe200078e0004 */
[----:B------:R-:W-:Y:S01]  /*4fd0*/  MOV R11, R5 ;  /* 0x00000005000b7202 */ /* 0x000fe20000000f00 */
[----:B------:R-:W-:Y:S01]  /*4fe0*/  IMAD.MOV.U32 R10, RZ, RZ, R16 ;  /* 0x000000ffff0a7224 */ /* 0x000fe200078e0010 */
[----:B------:R-:W-:Y:S02]  /*4ff0*/  MOV R9, R17 ;  /* 0x0000001100097202 */ /* 0x000fe40000000f00 */
[----:B------:R-:W-:-:S07]  /*5000*/  MOV R8, 0x5020 ;  /* 0x0000502000087802 */ /* 0x000fce0000000f00 */
[----:B------:R-:W-:Y:S05]  /*5010*/  CALL.REL.NOINC `($__internal_278_$__cuda_sm20_div_s64) ;  /* 0x0000001800907944 */ /* 0x000fea0003c00000 */
        /* <DEDUP_REMOVED lines=9> */
.L_x_13041:
[----:B------:R-:W-:Y:S05]  /*50b0*/  BSYNC.RECONVERGENT B1 ;  /* 0x0000000000017941 */ /* 0x000fea0003800200 */
.L_x_13039:
        /* <DEDUP_REMOVED lines=39> */
.L_x_13043:
[----:B------:R-:W-:Y:S01]  /*5330*/  MOV R26, R20 ;  /* 0x00000014001a7202 */ /* 0x000fe20000000f00 */
[----:B------:R-:W-:Y:S01]  /*5340*/  IMAD.MOV.U32 R10, RZ, RZ, R4 ;  /* 0x000000ffff0a7224 */ /* 0x000fe200078e0004 */
[----:B------:R-:W-:Y:S02]  /*5350*/  MOV R11, R21 ;  /* 0x00000015000b7202 */ /* 0x000fe40000000f00 */
[----:B------:R-:W-:Y:S02]  /*5360*/  MOV R9, R5 ;  /* 0x0000000500097202 */ /* 0x000fe40000000f00 */
[----:B------:R-:W-:-:S07]  /*5370*/  MOV R8, 0x5390 ;  /* 0x0000539000087802 */ /* 0x000fce0000000f00 */
[----:B------:R-:W-:Y:S05]  /*5380*/  CALL.REL.NOINC `($__internal_278_$__cuda_sm20_div_s64) ;  /* 0x0000001400b47944 */ /* 0x000fea0003c00000 */
        /* <DEDUP_REMOVED lines=11> */
.L_x_13044:
[----:B------:R-:W-:Y:S05]  /*5440*/  BSYNC.RECONVERGENT B1 ;  /* 0x0000000000017941 */ /* 0x000fea0003800200 */
.L_x_13042:
        /* <DEDUP_REMOVED lines=39> */
.L_x_13046:
        /* <DEDUP_REMOVED lines=17> */
.L_x_13047:
[----:B------:R-:W-:Y:S05]  /*57d0*/  BSYNC.RECONVERGENT B1 ;  /* 0x0000000000017941 */ /* 0x000fea0003800200 */
.L_x_13045:
        /* <DEDUP_REMOVED lines=40> */
.L_x_13049:
[----:B------:R-:W-:Y:S01]  /*5a60*/  MOV R26, R20 ;  /* 0x00000014001a7202 */ /* 0x000fe20000000f00 */
[----:B------:R-:W-:Y:S01]  /*5a70*/  IMAD.MOV.U32 R11, RZ, RZ, R21 ;  /* 0x000000ffff0b7224 */ /* 0x000fe200078e0015 */
[----:B------:R-:W-:Y:S02]  /*5a80*/  MOV R10, R4 ;  /* 0x00000004000a7202 */ /* 0x000fe40000000f00 */
[----:B------:R-:W-:Y:S02]  /*5a90*/  MOV R9, R5 ;  /* 0x0000000500097202 */ /* 0x000fe40000000f00 */
[----:B------:R-:W-:-:S07]  /*5aa0*/  MOV R8, 0x5ac0 ;  /* 0x00005ac000087802 */ /* 0x000fce0000000f00 */
[----:B------:R-:W-:Y:S05]  /*5ab0*/  CALL.REL.NOINC `($__internal_278_$__cuda_sm20_div_s64) ;  /* 0x0000000c00e87944 */ /* 0x000fea0003c00000 */
        /* <DEDUP_REMOVED lines=11> */
.L_x_13050:
[----:B------:R-:W-:Y:S05]  /*5b70*/  BSYNC.RECONVERGENT B1 ;  /* 0x0000000000017941 */ /* 0x000fea0003800200 */
.L_x_13048:
        /* <DEDUP_REMOVED lines=10> */
.L_x_13038:
        /* <DEDUP_REMOVED lines=34> */
.L_x_13053:
        /* <DEDUP_REMOVED lines=15> */
.L_x_13054:
[----:B------:R-:W-:Y:S05]  /*5f30*/  BSYNC.RECONVERGENT B1 ;  /* 0x0000000000017941 */ /* 0x000fea0003800200 */
.L_x_13052:
        /* <DEDUP_REMOVED lines=39> */
.L_x_13056:
        /* <DEDUP_REMOVED lines=17> */
.L_x_13057:
[----:B------:R-:W-:Y:S05]  /*62c0*/  BSYNC.RECONVERGENT B1 ;  /* 0x0000000000017941 */ /* 0x000fea0003800200 */
.L_x_13055:
        /* <DEDUP_REMOVED lines=10> */
.L_x_13051:
        /* <DEDUP_REMOVED lines=30> */
.L_x_13059:
[----:B------:R-:W-:Y:S02]  /*6550*/  MOV R3, R23 ;  /* 0x0000001700037202 */ /* 0x000fe40000000f00 */
[----:B------:R-:W-:Y:S02]  /*6560*/  MOV R23, R5 ;  /* 0x0000000500177202 */ /* 0x000fe40000000f00 */
[----:B------:R-:W-:-:S07]  /*6570*/  MOV R24, 0x6590 ;  /* 0x0000659000187802 */ /* 0x000fce0000000f00 */
[----:B------:R-:W-:Y:S05]  /*6580*/  CALL.REL.NOINC `($__internal_279_$__cuda_sm20_rem_s64) ;  /* 0x0000000800807944 */ /* 0x000fea0003c00000 */
[----:B------:R-:W-:-:S07]  /*6590*/  IMAD.MOV.U32 R5, RZ, RZ, R9 ;  /* 0x000000ffff057224 */ /* 0x000fce00078e0009 */
.L_x_13060:
[----:B------:R-:W-:Y:S05]  /*65a0*/  BSYNC.RECONVERGENT B1 ;  /* 0x0000000000017941 */ /* 0x000fea0003800200 */
.L_x_13058:
        /* <DEDUP_REMOVED lines=8> */
.L_x_13011:
[----:B------:R-:W-:-:S06]  /*6630*/  IMAD.MOV.U32 R13, RZ, RZ, R7 ;  /* 0x000000ffff0d7224 */ /* 0x000fcc00078e0007 */
[----:B------:R-:W2:Y:S04]  /*6640*/  LDG.E.U8 R13, desc[UR12][R12.64] ;  /* 0x0000000c0c0d7981 */ /* 0x000ea8000c1e1100 */
[----:B--2---:R0:W-:Y:S02]  /*6650*/  STS.U8 [R0+UR4], R13 ;  /* 0x0000000d00007988 */ /* 0x0041e40008000004 */
.L_x_13010:
[----:B------:R-:W-:Y:S05]  /*6660*/  BSYNC.RECONVERGENT B0 ;  /* 0x0000000000007941 */ /* 0x000fea0003800200 */
.L_x_12962:
[----:B------:R-:W-:Y:S01]  /*6670*/  BAR.SYNC.DEFER_BLOCKING 0x0 ;  /* 0x0000000000007b1d */ /* 0x000fe20000010000 */
[----:B------:R-:W-:Y:S01]  /*6680*/  UISETP.GE.U32.AND UP0, UPT, UR5, 0x42, UPT ;  /* 0x000000420500788c */ /* 0x000fe2000bf06070 */
[----:B------:R-:W-:-:S08]  /*6690*/  ISETP.GT.U32.AND P1, PT, R0, 0x1f, PT ;  /* 0x0000001f0000780c */ /* 0x000fd00003f24070 */
[----:B------:R-:W-:Y:S05]  /*66a0*/  BRA.U !UP0, `(.L_x_13061) ;  /* 0x0000000108287547 */ /* 0x000fea000b800000 */
.L_x_13062:
        /* <DEDUP_REMOVED lines=10> */
.L_x_13061:
        /* <DEDUP_REMOVED lines=10> */
[----:B------:R-:W-:-:S05]  /*67f0*/  PRMT R5, R2, 0x7610, R5 ;  /* 0x0000761002057816 */ /* 0x000fca0000000005 */
        /* <DEDUP_REMOVED lines=18> */
[----:B-1----:R-:W-:-:S05]  /*6920*/  VIMNMX.U16x2 R2, PT, PT, R2, R4, !PT ;  /* 0x0000000402027248 */ /* 0x002fca0007fe0200 */
        /* <DEDUP_REMOVED lines=9> */
[----:B------:R-:W2:Y:S01]  /*69c0*/  LDS.U8 R5, [UR4] ;  /* 0x00000004ff057984 */ /* 0x000ea20008000000 */
[----:B------:R-:W-:Y:S02]  /*69d0*/  UMOV UR4, UR7 ;  /* 0x0000000700047c82 */ /* 0x000fe40008000000 */
[----:B---3--:R-:W-:-:S04]  /*69e0*/  UIMAD.WIDE.U32 UR4, UR6, UR8, UR4 ;  /* 0x00000008060472a5 */ /* 0x008fc8000f8e0004 */
[----:B------:R-:W-:Y:S02]  /*69f0*/  UIMAD UR5, UR6, UR9, UR5 ;  /* 0x00000009060572a4 */ /* 0x000fe4000f8e0205 */
[----:B----4-:R-:W-:-:S04]  /*6a00*/  UIADD3 UR4, UP0, UPT, UR4, UR10, URZ ;  /* 0x0000000a04047290 */ /* 0x010fc8000ff1e0ff */
[----:B------:R-:W-:Y:S02]  /*6a10*/  UIADD3.X UR5, UPT, UPT, UR5, UR11, URZ, UP0, !UPT ;  /* 0x0000000b05057290 */ /* 0x000fe400087fe4ff */
[----:B-1----:R-:W-:-:S04]  /*6a20*/  MOV R2, UR4 ;  /* 0x0000000400027c02 */ /* 0x002fc80008000f00 */
[----:B------:R-:W-:-:S05]  /*6a30*/  MOV R3, UR5 ;  /* 0x0000000500037c02 */ /* 0x000fca0008000f00 */
[----:B--2---:R-:W-:Y:S01]  /*6a40*/  STG.E.U8 desc[UR12][R2.64], R5 ;  /* 0x0000000502007986 */ /* 0x004fe2000c10110c */
[----:B------:R-:W-:Y:S05]  /*6a50*/  EXIT ;  /* 0x000000000000794d */ /* 0x000fea0003800000 */
        .weak           $__internal_278_$__cuda_sm20_div_s64
        .type           $__internal_278_$__cuda_sm20_div_s64,@function
        .size           $__internal_278_$__cuda_sm20_div_s64,($__internal_279_$__cuda_sm20_rem_s64 - $__internal_278_$__cuda_sm20_div_s64)
$__internal_278_$__cuda_sm20_div_s64:
        /* <DEDUP_REMOVED lines=82> */
[----:B------:R-:W-:Y:S06]  /*6f80*/  RET.REL.NODEC R8 `(contiguous_max2_u8) ;  /* 0xffffff90081c7950 */ /* 0x000fec0003c3ffff */
        .weak           $__internal_279_$__cuda_sm20_rem_s64
        .type           $__internal_279_$__cuda_sm20_rem_s64,@function
        .size           $__internal_279_$__cuda_sm20_rem_s64,(.L_x_32482 - $__internal_279_$__cuda_sm20_rem_s64)
$__internal_279_$__cuda_sm20_rem_s64:
        /* <DEDUP_REMOVED lines=76> */
[----:B------:R-:W-:Y:S06]  /*7450*/  RET.REL.NODEC R24 `(contiguous_max2_u8) ;  /* 0xffffff8818e87950 */ /* 0x000fec0003c3ffff */
.L_x_13063:
        /* <DEDUP_REMOVED lines=10> */
.L_x_32482:


//--------------------- .text.uncontiguous_max_u8 --------------------------
	.section	.text.uncontiguous_max_u8,"ax",@progbits
	.align	128
        .global         uncontiguous_max_u8
        .type           uncontiguous_max_u8,@function
        .size           uncontiguous_max_u8,(.L_x_32484 - uncontiguous_max_u8)
        .other          uncontiguous_max_u8,@"STO_CUDA_ENTRY STV_DEFAULT"
uncontiguous_max_u8:
.text.uncontiguous_max_u8:
        /* <DEDUP_REMOVED lines=38> */
.L_x_13092:
        /* <DEDUP_REMOVED lines=32> */
.L_x_13069:
[----:B------:R-:W-:Y:S01]  /*0460*/  IMAD.MOV.U32 R26, RZ, RZ, R4 ;  /* 0x000000ffff1a7224 */ /* 0x000fe200078e0004 */
[----:B------:R-:W-:Y:S01]  /*0470*/  MOV R11, R5 ;  /* 0x00000005000b7202 */ /* 0x000fe20000000f00 */
[----:B------:R-:W-:Y:S01]  /*0480*/  IMAD.MOV.U32 R10, RZ, RZ, R36 ;  /* 0x000000ffff0a7224 */ /* 0x000fe200078e0024 */
[----:B------:R-:W-:Y:S02]  /*0490*/  MOV R9, R37 ;  /* 0x0000002500097202 */ /* 0x000fe40000000f00 */
[----:B------:R-:W-:-:S07]  /*04a0*/  MOV R8, 0x4c0 ;  /* 0x000004c000087802 */ /* 0x000fce0000000f00 */
[----:B-1----:R-:W-:Y:S05]  /*04b0*/  CALL.REL.NOINC `($__internal_280_$__cuda_sm20_div_s64) ;  /* 0x0000006400407944 */ /* 0x002fea0003c00000 */
        /* <DEDUP_REMOVED lines=9> */
.L_x_13070:
[----:B------:R-:W-:Y:S05]  /*0550*/  BSYNC.RECONVERGENT B1 ;  /* 0x0000000000017941 */ /* 0x000fea0003800200 */
.L_x_13068:
        /* <DEDUP_REMOVED lines=33> */
.L_x_13072:
[----:B------:R-:W-:Y:S01]  /*0770*/  IMAD.MOV.U32 R26, RZ, RZ, R18 ;  /* 0x000000ffff1a7224 */ /* 0x000fe200078e0012 */
[----:B------:R-:W-:Y:S01]  /*0780*/  MOV R11, R19 ;  /* 0x00000013000b7202 */ /* 0x000fe20000000f00 */
[----:B------:R-:W-:Y:S01]  /*0790*/  IMAD.MOV.U32 R10, RZ, RZ, R36 ;  /* 0x000000ffff0a7224 */ /* 0x000fe200078e0024 */
[----:B------:R-:W-:Y:S02]  /*07a0*/  MOV R9, R37 ;  /* 0x0000002500097202 */ /* 0x000fe40000000f00 */
[----:B------:R-:W-:-:S07]  /*07b0*/  MOV R8, 0x7d0 ;  /* 0x000007d000087802 */ /* 0x000fce0000000f00 */
[----:B------:R-:W-:Y:S05]  /*07c0*/  CALL.REL.NOINC `($__internal_280_$__cuda_sm20_div_s64) ;  /* 0x00000060007c7944 */ /* 0x000fea0003c00000 */
        /* <DEDUP_REMOVED lines=9> */
.L_x_13073:
[----:B------:R-:W-:Y:S05]  /*0860*/  BSYNC.RECONVERGENT B1 ;  /* 0x0000000000017941 */ /* 0x000fea0003800200 */
.L_x_13071:
        /* <DEDUP_REMOVED lines=34> */
.L_x_13075:
[----:B------:R-:W-:Y:S01]  /*0a90*/  MOV R26, R22 ;  /* 0x00000016001a7202 */ /* 0x000fe20000000f00 */
[----:B------:R-:W-:Y:S01]  /*0aa0*/  IMAD.MOV.U32 R11, RZ, RZ, R23 ;  /* 0x000000ffff0b7224 */ /* 0x000fe200078e0017 */
[----:B------:R-:W-:Y:S01]  /*0ab0*/  MOV R10, R40 ;  /* 0x00000028000a7202 */ /* 0x000fe20000000f00 */
[----:B------:R-:W-:Y:S01]  /*0ac0*/  IMAD.MOV.U32 R9, RZ, RZ, R41 ;  /* 0x000000ffff097224 */ /* 0x000fe200078e0029 */
[----:B------:R-:W-:-:S07]  /*0ad0*/  MOV R8, 0xaf0 ;  /* 0x00000af000087802 */ /* 0x000fce0000000f00 */
[----:B------:R-:W-:Y:S05]  /*0ae0*/  CALL.REL.NOINC `($__internal_280_$__cuda_sm20_div_s64) ;  /* 0x0000005c00b47944 */ /* 0x000fea0003c00000 */
        /* <DEDUP_REMOVED lines=10> */
.L_x_13076:
[----:B------:R-:W-:Y:S05]  /*0b90*/  BSYNC.RECONVERGENT B1 ;  /* 0x0000000000017941 */ /* 0x000fea0003800200 */
.L_x_13074:
        /* <DEDUP_REMOVED lines=35> */
.L_x_13078:
[----:B------:R-:W-:Y:S01]  /*0dd0*/  IMAD.MOV.U32 R26, RZ, RZ, R42 ;  /* 0x000000ffff1a7224 */ /* 0x000fe200078e002a */
[----:B------:R-:W-:Y:S01]  /*0de0*/  MOV R11, R43 ;  /* 0x0000002b000b7202 */ /* 0x000fe20000000f00 */
[----:B------:R-:W-:Y:S01]  /*0df0*/  IMAD.MOV.U32 R10, RZ, RZ, R40 ;  /* 0x000000ffff0a7224 */ /* 0x000fe200078e0028 */
[----:B------:R-:W-:Y:S02]  /*0e00*/  MOV R9, R41 ;  /* 0x0000002900097202 */ /* 0x000fe40000000f00 */
[----:B------:R-:W-:-:S07]  /*0e10*/  MOV R8, 0xe30 ;  /* 0x00000e3000087802 */ /* 0x000fce0000000f00 */
[----:B------:R-:W-:Y:S05]  /*0e20*/  CALL.REL.NOINC `($__internal_280_$__cuda_sm20_div_s64) ;  /* 0x0000005800e47944 */ /* 0x000fea0003c00000 */
        /* <DEDUP_REMOVED lines=11> */
.L_x_13079:
[----:B------:R-:W-:Y:S05]  /*0ee0*/  BSYNC.RECONVERGENT B1 ;  /* 0x0000000000017941 */ /* 0x000fea0003800200 */
.L_x_13077:
        /* <DEDUP_REMOVED lines=36> */
.L_x_13081:
        /* <DEDUP_REMOVED lines=16> */
.L_x_13082:
[----:B------:R-:W-:Y:S05]  /*1230*/  BSYNC.RECONVERGENT B1 ;  /* 0x0000000000017941 */ /* 0x000fea0003800200 */
.L_x_13080:
        /* <DEDUP_REMOVED lines=34> */
.L_x_13084:
[----:B------:R-:W-:Y:S01]  /*1460*/  MOV R26, R40 ;  /* 0x00000028001a7202 */ /* 0x000fe20000000f00 */
[----:B------:R-:W-:Y:S01]  /*1470*/  IMAD.MOV.U32 R11, RZ, RZ, R41 ;  /* 0x000000ffff0b7224 */ /* 0x000fe200078e0029 */
[----:B------:R-:W-:Y:S01]  /*1480*/  MOV R10, R20 ;  /* 0x00000014000a7202 */ /* 0x000fe20000000f00 */
[----:B------:R-:W-:Y:S01]  /*1490*/  IMAD.MOV.U32 R9, RZ, RZ, R21 ;  /* 0x000000ffff097224 */ /* 0x000fe200078e0015 */
[----:B------:R-:W-:-:S07]  /*14a0*/  MOV R8, 0x14c0 ;  /* 0x000014c000087802 */ /* 0x000fce0000000f00 */
[----:B------:R-:W-:Y:S05]  /*14b0*/  CALL.REL.NOINC `($__internal_280_$__cuda_sm20_div_s64) ;  /* 0x0000005400407944 */ /* 0x000fea0003c00000 */
        /* <DEDUP_REMOVED lines=11> */
.L_x_13085:
[----:B------:R-:W-:Y:S05]  /*1570*/  BSYNC.RECONVERGENT B1 ;  /* 0x0000000000017941 */ /* 0x000fea0003800200 */
.L_x_13083:
        /* <DEDUP_REMOVED lines=34> */
.L_x_13087:
[----:B------:R-:W-:Y:S01]  /*17a0*/  IMAD.MOV.U32 R26, RZ, RZ, R36 ;  /* 0x000000ffff1a7224 */ /* 0x000fe200078e0024 */
[----:B------:R-:W-:Y:S01]  /*17b0*/  MOV R11, R37 ;  /* 0x00000025000b7202 */ /* 0x000fe20000000f00 */
[----:B------:R-:W-:Y:S01]  /*17c0*/  IMAD.MOV.U32 R10, RZ, RZ, R20 ;  /* 0x000000ffff0a7224 */ /* 0x000fe200078e0014 */
[----:B------:R-:W-:Y:S02]  /*17d0*/  MOV R9, R21 ;  /* 0x0000001500097202 */ /* 0x000fe40000000f00 */
[----:B------:R-:W-:-:S07]  /*17e0*/  MOV R8, 0x1800 ;  /* 0x0000180000087802 */ /* 0x000fce0000000f00 */
[----:B------:R-:W-:Y:S05]  /*17f0*/  CALL.REL.NOINC `($__internal_280_$__cuda_sm20_div_s64) ;  /* 0x0000005000707944 */ /* 0x000fea0003c00000 */
        /* <DEDUP_REMOVED lines=11> */
.L_x_13088:
[----:B------:R-:W-:Y:S05]  /*18b0*/  BSYNC.RECONVERGENT B1 ;  /* 0x0000000000017941 */ /* 0x000fea0003800200 */
.L_x_13086:
        /* <DEDUP_REMOVED lines=35> */
.L_x_13090:
[----:B------:R-:W-:Y:S01]  /*1af0*/  IMAD.MOV.U32 R26, RZ, RZ, R18 ;  /* 0x000000ffff1a7224 */ /* 0x000fe200078e0012 */
[----:B------:R-:W-:Y:S01]  /*1b00*/  MOV R11, R19 ;  /* 0x00000013000b7202 */ /* 0x000fe20000000f00 */
[----:B------:R-:W-:Y:S01]  /*1b10*/  IMAD.MOV.U32 R10, RZ, RZ, R20 ;  /* 0x000000ffff0a7224 */ /* 0x000fe200078e0014 */
[----:B------:R-:W-:Y:S02]  /*1b20*/  MOV R9, R21 ;  /* 0x0000001500097202 */ /* 0x000fe40000000f00 */
[----:B------:R-:W-:-:S07]  /*1b30*/  MOV R8, 0x1b50 ;  /* 0x00001b5000087802 */ /* 0x000fce0000000f00 */
[----:B------:R-:W-:Y:S05]  /*1b40*/  CALL.REL.NOINC `($__internal_280_$__cuda_sm20_div_s64) ;  /* 0x0000004c009c7944 */ /* 0x000fea0003c00000 */
        /* <DEDUP_REMOVED lines=11> */
.L_x_13091:
[----:B------:R-:W-:Y:S05]  /*1c00*/  BSYNC.RECONVERGENT B1 ;  /* 0x0000000000017941 */ /* 0x000fea0003800200 */
.L_x_13089:
        /* <DEDUP_REMOVED lines=9> */
.L_x_13067:
        /* <DEDUP_REMOVED lines=36> */
.L_x_13095:
[----:B------:R-:W-:Y:S01]  /*1ee0*/  MOV R26, R4 ;  /* 0x00000004001a7202 */ /* 0x000fe20000000f00 */
[----:B------:R-:W-:Y:S01]  /*1ef0*/  IMAD.MOV.U32 R11, RZ, RZ, R5 ;  /* 0x000000ffff0b7224 */ /* 0x000fe200078e0005 */
[----:B------:R-:W-:Y:S01]  /*1f00*/  MOV R10, R6 ;  /* 0x00000006000a7202 */ /* 0x000fe20000000f00 */
[----:B------:R-:W-:Y:S01]  /*1f10*/  IMAD.MOV.U32 R9, RZ, RZ, R7 ;  /* 0x000000ffff097224 */ /* 0x000fe200078e0007 */
[----:B------:R-:W-:-:S07]  /*1f20*/  MOV R8, 0x1f40 ;  /* 0x00001f4000087802 */ /* 0x000fce0000000f00 */
[----:B------:R-:W-:Y:S05]  /*1f30*/  CALL.REL.NOINC `($__internal_280_$__cuda_sm20_div_s64) ;  /* 0x0000004800a07944 */ /* 0x000fea0003c00000 */
        /* <DEDUP_REMOVED lines=9> */
.L_x_13096:
[----:B------:R-:W-:Y:S05]  /*1fd0*/  BSYNC.RECONVERGENT B1 ;  /* 0x0000000000017941 */ /* 0x000fea0003800200 */
.L_x_13094:
        /* <DEDUP_REMOVED lines=34> */
.L_x_13098:
        /* <DEDUP_REMOVED lines=14> */
.L_x_13099:
[----:B------:R-:W-:Y:S05]  /*22e0*/  BSYNC.RECONVERGENT B1 ;  /* 0x0000000000017941 */ /* 0x000fea0003800200 */
.L_x_13097:
        /* <DEDUP_REMOVED lines=36> */
.L_x_13101:
        /* <DEDUP_REMOVED lines=17> */
.L_x_13102:
[----:B------:R-:W-:Y:S05]  /*2640*/  BSYNC.RECONVERGENT B1 ;  /* 0x0000000000017941 */ /* 0x000fea0003800200 */
.L_x_13100:
        /* <DEDUP_REMOVED lines=35> */
.L_x_13104:
[----:B------:R-:W-:Y:S01]  /*2880*/  MOV R26, R16 ;  /* 0x00000010001a7202 */ /* 0x000fe20000000f00 */
[----:B------:R-:W-:Y:S01]  /*2890*/  IMAD.MOV.U32 R11, RZ, RZ, R17 ;  /* 0x000000ffff0b7224 */ /* 0x000fe200078e0011 */
[----:B------:R-:W-:Y:S01]  /*28a0*/  MOV R10, R14 ;  /* 0x0000000e000a7202 */ /* 0x000fe20000000f00 */
[----:B------:R-:W-:Y:S01]  /*28b0*/  IMAD.MOV.U32 R9, RZ, RZ, R15 ;  /* 0x000000ffff097224 */ /* 0x000fe200078e000f */
[----:B------:R-:W-:-:S07]  /*28c0*/  MOV R8, 0x28e0 ;  /* 0x000028e000087802 */ /* 0x000fce0000000f00 */
[----:B------:R-:W-:Y:S05]  /*28d0*/  CALL.REL.NOINC `($__internal_280_$__cuda_sm20_div_s64) ;  /* 0x0000004000387944 */ /* 0x000fea0003c00000 */
        /* <DEDUP_REMOVED lines=10> */
.L_x_13105:
[----:B------:R-:W-:Y:S05]  /*2980*/  BSYNC.RECONVERGENT B1 ;  /* 0x0000000000017941 */ /* 0x000fea0003800200 */
.L_x_13103:
[----:B------:R-:W-:Y:S01]  /*2990*/  MOV R6, R20 ;  /* 0x0000001400067202 */ /* 0x000fe20000000f00 */
[----:B------:R-:W-:Y:S02]  /*29a0*/  IMAD R9, R9, R22, RZ ;  /* 0x0000001609097224 */ /* 0x000fe400078e02ff */
[----:B------:R-:W-:Y:S02]  /*29b0*/  VIADD R3, R3, 0xfffffffe ;  /* 0xfffffffe03037836 */ /* 0x000fe40000000000 */
[----:B------:R-:W-:-:S04]  /*29c0*/  IMAD.WIDE.U32 R20, R22, R8, R6 ;  /* 0x0000000816147225 */ /* 0x000fc800078e0006 */
[----:B------:R-:W-:-:S05]  /*29d0*/  IMAD R9, R23, R8, R9 ;  /* 0x0000000817097224 */ /* 0x000fca00078e0209 */
[----:B------:R-:W-:-:S07]  /*29e0*/  IADD3 R21, PT, PT, R21, R9, RZ ;  /* 0x0000000915157210 */ /* 0x000fce0007ffe0ff */
.L_x_13093:
        /* <DEDUP_REMOVED lines=31> */
.L_x_13107:
[----:B------:R-:W-:Y:S01]  /*2be0*/  IMAD.MOV.U32 R14, RZ, RZ, R4 ;  /* 0x000000ffff0e7224 */ /* 0x000fe200078e0004 */
[----:B------:R-:W-:Y:S01]  /*2bf0*/  MOV R23, R5 ;  /* 0x0000000500177202 */ /* 0x000fe20000000f00 */
[----:B------:R-:W-:Y:S01]  /*2c00*/  IMAD.MOV.U32 R22, RZ, RZ, R6 ;  /* 0x000000ffff167224 */ /* 0x000fe200078e0006 */
[----:B------:R-:W-:Y:S02]  /*2c10*/  MOV R15, R7 ;  /* 0x00000007000f7202 */ /* 0x000fe40000000f00 */
[----:B------:R-:W-:-:S07]  /*2c20*/  MOV R24, 0x2c40 ;  /* 0x00002c4000187802 */ /* 0x000fce0000000f00 */
[----:B------:R-:W-:Y:S05]  /*2c30*/  CALL.REL.NOINC `($__internal_281_$__cuda_sm20_rem_s64) ;  /* 0x0000004000ac7944 */ /* 0x000fea0003c00000 */
.L_x_13108:
[----:B------:R-:W-:Y:S05]  /*2c40*/  BSYNC.RECONVERGENT B1 ;  /* 0x0000000000017941 */ /* 0x000fea0003800200 */
.L_x_13106:
        /* <DEDUP_REMOVED lines=31> */
.L_x_13110:
[----:B------:R-:W-:Y:S01]  /*2e40*/  MOV R22, R6 ;  /* 0x0000000600167202 */ /* 0x000fe20000000f00 */
[----:B------:R-:W-:Y:S01]  /*2e50*/  IMAD.MOV.U32 R15, RZ, RZ, R7 ;  /* 0x000000ffff0f7224 */ /* 0x000fe200078e0007 */
[----:B------:R-:W-:Y:S01]  /*2e60*/  MOV R14, R18 ;  /* 0x00000012000e7202 */ /* 0x000fe20000000f00 */
[----:B------:R-:W-:Y:S01]  /*2e70*/  IMAD.MOV.U32 R23, RZ, RZ, R19 ;  /* 0x000000ffff177224 */ /* 0x000fe200078e0013 */
[----:B------:R-:W-:-:S07]  /*2e80*/  MOV R24, 0x2ea0 ;  /* 0x00002ea000187802 */ /* 0x000fce0000000f00 */
[----:B------:R-:W-:Y:S05]  /*2e90*/  CALL.REL.NOINC `($__internal_281_$__cuda_sm20_rem_s64) ;  /* 0x0000004000147944 */ /* 0x000fea0003c00000 */
[----:B------:R-:W-:Y:S01]  /*2ea0*/  MOV R6, R8 ;  /* 0x0000000800067202 */ /* 0x000fe20000000f00 */
[----:B------:R-:W-:-:S07]  /*2eb0*/  IMAD.MOV.U32 R7, RZ, RZ, R9 ;  /* 0x000000ffff077224 */ /* 0x000fce00078e0009 */
.L_x_13111:
[----:B------:R-:W-:Y:S05]  /*2ec0*/  BSYNC.RECONVERGENT B1 ;  /* 0x0000000000017941 */ /* 0x000fea0003800200 */
.L_x_13109:
[----:B------:R-:W-:Y:S02]  /*2ed0*/  IMAD R3, R7, R4, RZ ;  /* 0x0000000407037224 */ /* 0x000fe400078e02ff */
[----:B------:R-:W-:-:S04]  /*2ee0*/  IMAD.WIDE.U32 R20, R4, R6, R20 ;  /* 0x0000000604147225 */ /* 0x000fc800078e0014 */
[----:B------:R-:W-:-:S05]  /*2ef0*/  IMAD R3, R5, R6, R3 ;  /* 0x0000000605037224 */ /* 0x000fca00078e0203 */
[----:B------:R-:W-:-:S07]  /*2f00*/  IADD3 R21, PT, PT, R21, R3, RZ ;  /* 0x0000000315157210 */ /* 0x000fce0007ffe0ff */
.L_x_13066:
        /* <DEDUP_REMOVED lines=10> */
.L_x_13065:
        /* <DEDUP_REMOVED lines=20> */
.L_x_13139:
        /* <DEDUP_REMOVED lines=33> */
.L_x_13116:
[----:B------:R-:W-:Y:S01]  /*3300*/  MOV R26, R14 ;  /* 0x0000000e001a7202 */ /* 0x000fe20000000f00 */
[----:B------:R-:W-:Y:S01]  /*3310*/  IMAD.MOV.U32 R11, RZ, RZ, R13 ;  /* 0x000000ffff0b7224 */ /* 0x000fe200078e000d */
[----:B------:R-:W-:Y:S01]  /*3320*/  MOV R10, R34 ;  /* 0x00000022000a7202 */ /* 0x000fe20000000f00 */
[----:B------:R-:W-:Y:S01]  /*3330*/  IMAD.MOV.U32 R9, RZ, RZ, R35 ;  /* 0x000000ffff097224 */ /* 0x000fe200078e0023 */
[----:B------:R-:W-:-:S07]  /*3340*/  MOV R8, 0x3360 ;  /* 0x0000336000087802 */ /* 0x000fce0000000f00 */
[----:B-123--:R-:W-:Y:S05]  /*3350*/  CALL.REL.NOINC `($__internal_280_$__cuda_sm20_div_s64) ;  /* 0x0000003400987944 */ /* 0x00efea0003c00000 */
        /* <DEDUP_REMOVED lines=10> */
.L_x_13117:
[----:B------:R-:W-:Y:S05]  /*3400*/  BSYNC.RECONVERGENT B1 ;  /* 0x0000000000017941 */ /* 0x000fea0003800200 */
.L_x_13115:
        /* <DEDUP_REMOVED lines=37> */
.L_x_13119:
[----:B------:R-:W-:Y:S01]  /*3660*/  IMAD.MOV.U32 R26, RZ, RZ, R34 ;  /* 0x000000ffff1a7224 */ /* 0x000fe200078e0022 */
[----:B------:R-:W-:Y:S01]  /*3670*/  MOV R11, R35 ;  /* 0x00000023000b7202 */ /* 0x000fe20000000f00 */
[----:B------:R-:W-:Y:S01]  /*3680*/  IMAD.MOV.U32 R10, RZ, RZ, R36 ;  /* 0x000000ffff0a7224 */ /* 0x000fe200078e0024 */
[----:B------:R-:W-:Y:S02]  /*3690*/  MOV R9, R37 ;  /* 0x0000002500097202 */ /* 0x000fe40000000f00 */
[----:B------:R-:W-:-:S07]  /*36a0*/  MOV R8, 0x36c0 ;  /* 0x000036c000087802 */ /* 0x000fce0000000f00 */
[----:B-1----:R-:W-:Y:S05]  /*36b0*/  CALL.REL.NOINC `($__internal_280_$__cuda_sm20_div_s64) ;  /* 0x0000003000c07944 */ /* 0x002fea0003c00000 */
        /* <DEDUP_REMOVED lines=11> */
.L_x_13120:
[----:B------:R-:W-:Y:S05]  /*3770*/  BSYNC.RECONVERGENT B1 ;  /* 0x0000000000017941 */ /* 0x000fea0003800200 */
.L_x_13118:
        /* <DEDUP_REMOVED lines=38> */
.L_x_13122:
[----:B------:R-:W-:Y:S01]  /*39e0*/  MOV R26, R34 ;  /* 0x00000022001a7202 */ /* 0x000fe20000000f00 */
[----:B------:R-:W-:Y:S01]  /*39f0*/  IMAD.MOV.U32 R11, RZ, RZ, R35 ;  /* 0x000000ffff0b7224 */ /* 0x000fe200078e0023 */
[----:B------:R-:W-:Y:S01]  /*3a00*/  MOV R10, R36 ;  /* 0x00000024000a7202 */ /* 0x000fe20000000f00 */
[----:B------:R-:W-:Y:S01]  /*3a10*/  IMAD.MOV.U32 R9, RZ, RZ, R37 ;  /* 0x000000ffff097224 */ /* 0x000fe200078e0025 */
[----:B------:R-:W-:-:S07]  /*3a20*/  MOV R8, 0x3a40 ;  /* 0x00003a4000087802 */ /* 0x000fce0000000f00 */
[----:B-1----:R-:W-:Y:S05]  /*3a30*/  CALL.REL.NOINC `($__internal_280_$__cuda_sm20_div_s64) ;  /* 0x0000002c00e07944 */ /* 0x002fea0003c00000 */
        /* <DEDUP_REMOVED lines=11> */
.L_x_13123:
[----:B------:R-:W-:Y:S05]  /*3af0*/  BSYNC.RECONVERGENT B1 ;  /* 0x0000000000017941 */ /* 0x000fea0003800200 */
.L_x_13121:
        /* <DEDUP_REMOVED lines=37> */
.L_x_13125:
        /* <DEDUP_REMOVED lines=17> */
.L_x_13126:
[----:B------:R-:W-:Y:S05]  /*3e60*/  BSYNC.RECONVERGENT B1 ;  /* 0x0000000000017941 */ /* 0x000fea0003800200 */
.L_x_13124:
        /* <DEDUP_REMOVED lines=38> */
.L_x_13128:
        /* <DEDUP_REMOVED lines=17> */
.L_x_13129:
[----:B------:R-:W-:Y:S05]  /*41e0*/  BSYNC.RECONVERGENT B1 ;  /* 0x0000000000017941 */ /* 0x000fea0003800200 */
.L_x_13127:
        /* <DEDUP_REMOVED lines=38> */
.L_x_13131:
        /* <DEDUP_REMOVED lines=17> */
.L_x_13132:
[----:B------:R-:W-:Y:S05]  /*4560*/  BSYNC.RECONVERGENT B1 ;  /* 0x0000000000017941 */ /* 0x000fea0003800200 */
.L_x_13130:
        /* <DEDUP_REMOVED lines=37> */
.L_x_13134:
        /* <DEDUP_REMOVED lines=17> */
.L_x_13135:
[----:B------:R-:W-:Y:S05]  /*48d0*/  BSYNC.RECONVERGENT B1 ;  /* 0x0000000000017941 */ /* 0x000fea0003800200 */
.L_x_13133:
        /* <DEDUP_REMOVED lines=37> */
.L_x_13137:
        /* <DEDUP_REMOVED lines=17> */
.L_x_13138:
[----:B------:R-:W-:Y:S05]  /*4c40*/  BSYNC.RECONVERGENT B1 ;  /* 0x0000000000017941 */ /* 0x000fea0003800200 */
.L_x_13136:
        /* <DEDUP_REMOVED lines=12> */
.L_x_13114:
        /* <DEDUP_REMOVED lines=37> */
.L_x_13142:
        /* <DEDUP_REMOVED lines=16> */
.L_x_13143:
[----:B------:R-:W-:Y:S05]  /*5060*/  BSYNC.RECONVERGENT B1 ;  /* 0x0000000000017941 */ /* 0x000fea0003800200 */
.L_x_13141:
        /* <DEDUP_REMOVED lines=38> */
.L_x_13145:
        /* <DEDUP_REMOVED lines=17> */
.L_x_13146:
[----:B------:R-:W-:Y:S05]  /*53e0*/  BSYNC.RECONVERGENT B1 ;  /* 0x0000000000017941 */ /* 0x000fea0003800200 */
.L_x_13144:
        /* <DEDUP_REMOVED lines=40> */
.L_x_13148:
[----:B------:R-:W-:Y:S01]  /*5670*/  MOV R26, R12 ;  /* 0x0000000c001a7202 */ /* 0x000fe20000000f00 */
[----:B------:R-:W-:Y:S01]  /*5680*/  IMAD.MOV.U32 R11, RZ, RZ, R13 ;  /* 0x000000ffff0b7224 */ /* 0x000fe200078e000d */
[----:B------:R-:W-:Y:S02]  /*5690*/  MOV R10, R14 ;  /* 0x0000000e000a7202 */ /* 0x000fe40000000f00 */
[----:B------:R-:W-:Y:S02]  /*56a0*/  MOV R9, R15 ;  /* 0x0000000f00097202 */ /* 0x000fe40000000f00 */
[----:B------:R-:W-:-:S07]  /*56b0*/  MOV R8, 0x56d0 ;  /* 0x000056d000087802 */ /* 0x000fce0000000f00 */
[----:B------:R-:W-:Y:S05]  /*56c0*/  CALL.REL.NOINC `($__internal_280_$__cuda_sm20_div_s64) ;  /* 0x0000001000bc7944 */ /* 0x000fea0003c00000 */
        /* <DEDUP_REMOVED lines=11> */
.L_x_13149:
[----:B------:R-:W-:Y:S05]  /*5780*/  BSYNC.RECONVERGENT B1 ;  /* 0x0000000000017941 */ /* 0x000fea0003800200 */
.L_x_13147:
        /* <DEDUP_REMOVED lines=40> */
.L_x_13151:
        /* <DEDUP_REMOVED lines=17> */
.L_x_13152:
[----:B------:R-:W-:Y:S05]  /*5b20*/  BSYNC.RECONVERGENT B1 ;  /* 0x0000000000017941 */ /* 0x000fea0003800200 */
.L_x_13150:
        /* <DEDUP_REMOVED lines=9> */
.L_x_13140:
        /* <DEDUP_REMOVED lines=35> */
.L_x_13155:
[----:B------:R-:W-:Y:S01]  /*5df0*/  MOV R26, R14 ;  /* 0x0000000e001a7202 */ /* 0x000fe20000000f00 */
[----:B------:R-:W-:Y:S01]  /*5e00*/  IMAD.MOV.U32 R10, RZ, RZ, R16 ;  /* 0x000000ffff0a7224 */ /* 0x000fe200078e0010 */
[----:B------:R-:W-:Y:S02]  /*5e10*/  MOV R11, R13 ;  /* 0x0000000d000b7202 */ /* 0x000fe40000000f00 */
[----:B------:R-:W-:Y:S02]  /*5e20*/  MOV R9, R17 ;  /* 0x0000001100097202 */ /* 0x000fe40000000f00 */
[----:B------:R-:W-:-:S07]  /*5e30*/  MOV R8, 0x5e50 ;  /* 0x00005e5000087802 */ /* 0x000fce0000000f00 */
[----:B------:R-:W-:Y:S05]  /*5e40*/  CALL.REL.NOINC `($__internal_280_$__cuda_sm20_div_s64) ;  /* 0x0000000800dc7944 */ /* 0x000fea0003c00000 */
        /* <DEDUP_REMOVED lines=10> */
.L_x_13156:
[----:B------:R-:W-:Y:S05]  /*5ef0*/  BSYNC.RECONVERGENT B1 ;  /* 0x0000000000017941 */ /* 0x000fea0003800200 */
.L_x_13154:
        /* <DEDUP_REMOVED lines=39> */
.L_x_13158:
        /* <DEDUP_REMOVED lines=17> */
.L_x_13159:
[----:B------:R-:W-:Y:S05]  /*6280*/  BSYNC.RECONVERGENT B1 ;  /* 0x0000000000017941 */ /* 0x000fea0003800200 */
.L_x_13157:
        /* <DEDUP_REMOVED lines=9> */
.L_x_13153:
        /* <DEDUP_REMOVED lines=31> */
.L_x_13161:
[----:B------:R-:W-:Y:S02]  /*6510*/  MOV R15, R23 ;  /* 0x00000017000f7202 */ /* 0x000fe40000000f00 */
[----:B------:R-:W-:Y:S02]  /*6520*/  MOV R23, R13 ;  /* 0x0000000d00177202 */ /* 0x000fe40000000f00 */
[----:B------:R-:W-:-:S07]  /*6530*/  MOV R24, 0x6550 ;  /* 0x0000655000187802 */ /* 0x000fce0000000f00 */
[----:B------:R-:W-:Y:S05]  /*6540*/  CALL.REL.NOINC `($__internal_281_$__cuda_sm20_rem_s64) ;  /* 0x0000000800687944 */ /* 0x000fea0003c00000 */
.L_x_13162:
[----:B------:R-:W-:Y:S05]  /*6550*/  BSYNC.RECONVERGENT B1 ;  /* 0x0000000000017941 */ /* 0x000fea0003800200 */
.L_x_13160:
[----:B------:R-:W0:Y:S02]  /*6560*/  LDC.64 R10, c[0x0][0x398] ;  /* 0x0000e600ff0a7b82 */ /* 0x000e240000000a00 */
[----:B0-----:R-:W-:-:S06]  /*6570*/  IMAD.WIDE.U32 R6, R7, 0x8, R10 ;  /* 0x0000000807067825 */ /* 0x001fcc00078e000a */
[----:B------:R-:W2:Y:S02]  /*6580*/  LDG.E.64 R6, desc[UR8][R6.64] ;  /* 0x0000000806067981 */ /* 0x000ea4000c1e1b00 */
[-C--:B--2---:R-:W-:Y:S02]  /*6590*/  IMAD R3, R7, R8.reuse, RZ ;  /* 0x0000000807037224 */ /* 0x084fe400078e02ff */
[----:B------:R-:W-:-:S04]  /*65a0*/  IMAD.WIDE.U32 R4, R6, R8, R4 ;  /* 0x0000000806047225 */ /* 0x000fc800078e0004 */
[----:B------:R-:W-:-:S04]  /*65b0*/  IMAD R3, R6, R9, R3 ;  /* 0x0000000906037224 */ /* 0x000fc800078e0203 */
[----:B------:R-:W-:-:S07]  /*65c0*/  IMAD.IADD R5, R5, 0x1, R3 ;  /* 0x0000000105057824 */ /* 0x000fce00078e0203 */
.L_x_13113:
[----:B------:R-:W0:Y:S02]  /*65d0*/  LDCU.64 UR12, c[0x0][0x388] ;  /* 0x00007100ff0c77ac */ /* 0x000e240008000a00 */
[----:B0-----:R-:W-:-:S04]  /*65e0*/  IADD3 R4, P0, PT, R4, UR12, RZ ;  /* 0x0000000c04047c10 */ /* 0x001fc8000ff1e0ff */
[----:B------:R-:W-:-:S06]  /*65f0*/  IADD3.X R5, PT, PT, R5, UR13, RZ, P0, !PT ;  /* 0x0000000d05057c10 */ /* 0x000fcc00087fe4ff */
[----:B------:R-:W2:Y:S04]  /*6600*/  LDG.E.U8 R5, desc[UR8][R4.64] ;  /* 0x0000000804057981 */ /* 0x000ea8000c1e1100 */
[----:B--2---:R1:W-:Y:S02]  /*6610*/  STS.U8 [R0+UR4], R5 ;  /* 0x0000000500007988 */ /* 0x0043e40008000004 */
.L_x_13112:
[----:B------:R-:W-:Y:S05]  /*6620*/  BSYNC.RECONVERGENT B0 ;  /* 0x0000000000007941 */ /* 0x000fea0003800200 */
.L_x_13064:
[----:B------:R-:W-:Y:S01]  /*6630*/  BAR.SYNC.DEFER_BLOCKING 0x0 ;  /* 0x0000000000007b1d */ /* 0x000fe20000010000 */
[----:B------:R-:W-:Y:S01]  /*6640*/  UISETP.GE.U32.AND UP0, UPT, UR5, 0x42, UPT ;  /* 0x000000420500788c */ /* 0x000fe2000bf06070 */
[----:B------:R-:W-:-:S08]  /*6650*/  ISETP.GT.U32.AND P1, PT, R0, 0x1f, PT ;  /* 0x0000001f0000780c */ /* 0x000fd00003f24070 */
[----:B------:R-:W-:Y:S05]  /*6660*/  BRA.U !UP0, `(.L_x_13163) ;  /* 0x0000000108287547 */ /* 0x000fea000b800000 */
.L_x_13164:
        /* <DEDUP_REMOVED lines=10> */
.L_x_13163:
[----:B------:R-:W-:Y:S05]  /*6710*/  @P1 EXIT ;  /* 0x000000000000194d */ /* 0x000fea0003800000 */
[----:B------:R-:W-:Y:S01]  /*6720*/  LDS.U8 R2, [R0+UR4] ;  /* 0x0000000400027984 */ /* 0x000fe20008000000 */
[----:B------:R-:W-:-:S03]  /*6730*/  ISETP.NE.AND P0, PT, R0, RZ, PT ;  /* 0x000000ff0000720c */ /* 0x000fc60003f05270 */
[----:B--2---:R-:W2:Y:S02]  /*6740*/  LDS.U8 R4, [R0+UR4+0x20] ;  /* 0x0000200400047984 */ /* 0x004ea40008000000 */
[----:B--2---:R-:W-:-:S04]  /*6750*/  VIMNMX.U16x2 R2, PT, PT, R2, R4, !PT ;  /* 0x0000000402027248 */ /* 0x004fc80007fe0200 */
[----:B0-----:R-:W-:-:S05]  /*6760*/  PRMT R3, R2, 0x7610, R3 ;  /* 0x0000761002037816 */ /* 0x001fca0000000003 */
[----:B------:R-:W-:Y:S04]  /*6770*/  STS.U8 [R0+UR4], R3 ;  /* 0x0000000300007988 */ /* 0x000fe80008000004 */
[----:B------:R-:W-:Y:S04]  /*6780*/  LDS.U8 R2, [R0+UR4] ;  /* 0x0000000400027984 */ /* 0x000fe80008000000 */
[----:B------:R-:W0:Y:S02]  /*6790*/  LDS.U8 R4, [R0+UR4+0x10] ;  /* 0x0000100400047984 */ /* 0x000e240008000000 */
[----:B0-----:R-:W-:-:S04]  /*67a0*/  VIMNMX.U16x2 R2, PT, PT, R2, R4, !PT ;  /* 0x0000000402027248 */ /* 0x001fc80007fe0200 */
[----:B-1----:R-:W-:-:S05]  /*67b0*/  PRMT R5, R2, 0x7610, R5 ;  /* 0x0000761002057816 */ /* 0x002fca0000000005 */
        /* <DEDUP_REMOVED lines=22> */
[----:B------:R-:W-:Y:S02]  /*6920*/  UMOV UR4, 0x400 ;  /* 0x0000040000047882 */ /* 0x000fe40000000000 */
[----:B-1----:R-:W-:-:S09]  /*6930*/  ULEA UR4, UR5, UR4, 0x18 ;  /* 0x0000000405047291 */ /* 0x002fd2000f8ec0ff */
[----:B------:R-:W1:Y:S02]  /*6940*/  LDS.U8 R5, [UR4] ;  /* 0x00000004ff057984 */ /* 0x000e640008000000 */
[----:B------:R-:W2:Y:S02]  /*6950*/  LDCU.64 UR4, c[0x0][0x380] ;  /* 0x00007000ff0477ac */ /* 0x000ea40008000a00 */
[----:B--2---:R-:W-:-:S04]  /*6960*/  UIADD3 UR4, UP0, UPT, UR7, UR4, URZ ;  /* 0x0000000407047290 */ /* 0x004fc8000ff1e0ff */
[----:B------:R-:W-:Y:S02]  /*6970*/  UIADD3.X UR5, UPT, UPT, URZ, UR5, URZ, UP0, !UPT ;  /* 0x00000005ff057290 */ /* 0x000fe400087fe4ff */
[----:B0-----:R-:W-:-:S04]  /*6980*/  MOV R2, UR4 ;  /* 0x0000000400027c02 */ /* 0x001fc80008000f00 */
[----:B------:R-:W-:-:S05]  /*6990*/  MOV R3, UR5 ;  /* 0x0000000500037c02 */ /* 0x000fca0008000f00 */
[----:B-1----:R-:W-:Y:S01]  /*69a0*/  STG.E.U8 desc[UR8][R2.64], R5 ;  /* 0x0000000502007986 */ /* 0x002fe2000c101108 */
[----:B------:R-:W-:Y:S05]  /*69b0*/  EXIT ;  /* 0x000000000000794d */ /* 0x000fea0003800000 */
        .weak           $__internal_280_$__cuda_sm20_div_s64
        .type           $__internal_280_$__cuda_sm20_div_s64,@function
        .size           $__internal_280_$__cuda_sm20_div_s64,($__internal_281_$__cuda_sm20_rem_s64 - $__internal_280_$__cuda_sm20_div_s64)
$__internal_280_$__cuda_sm20_div_s64:
        /* <DEDUP_REMOVED lines=82> */
[----:B------:R-:W-:Y:S06]  /*6ee0*/  RET.REL.NODEC R8 `(uncontiguous_max_u8) ;  /* 0xffffff9008447950 */ /* 0x000fec0003c3ffff */
        .weak           $__internal_281_$__cuda_sm20_rem_s64
        .type           $__internal_281_$__cuda_sm20_rem_s64,@function
        .size           $__internal_281_$__cuda_sm20_rem_s64,(.L_x_32484 - $__internal_281_$__cuda_sm20_rem_s64)
$__internal_281_$__cuda_sm20_rem_s64:
        /* <DEDUP_REMOVED lines=76> */
[----:B------:R-:W-:Y:S06]  /*73b0*/  RET.REL.NODEC R24 `(uncontiguous_max_u8) ;  /* 0xffffff8c18107950 */ /* 0x000fec0003c3ffff */
.L_x_13165:
        /* <DEDUP_REMOVED lines=12> */
.L_x_32484:


//--------------------- .text.contiguous_max_u8   --------------------------
	.section	.text.contiguous_max_u8,"ax",@progbits
	.align	128
        .global         contiguous_max_u8
        .type           contiguous_max_u8,@function
        .size           contiguous_max_u8,(.L_x_33186 - contiguous_max_u8)
        .other          contiguous_max_u8,@"STO_CUDA_ENTRY STV_DEFAULT"
contiguous_max_u8:
.text.contiguous_max_u8:
        /* <DEDUP_REMOVED lines=36> */
.L_x_13167:
[----:B------:R-:W-:Y:S05]  /*0240*/  BSYNC.RECONVERGENT B0 ;  /* 0x0000000000007941 */ /* 0x000fea0003800200 */
.L_x_13166:
[----:B------:R-:W-:Y:S01]  /*0250*/  BAR.SYNC.DEFER_BLOCKING 0x0 ;  /* 0x0000000000007b1d */ /* 0x000fe20000010000 */
[----:B------:R-:W-:Y:S01]  /*0260*/  UISETP.GE.U32.AND UP0, UPT, UR5, 0x42, UPT ;  /* 0x000000420500788c */ /* 0x000fe2000bf06070 */
[----:B------:R-:W-:-:S08]  /*0270*/  VIADD R2, R0, UR4 ;  /* 0x0000000400027c36 */ /* 0x000fd00008000000 */
[----:B------:R-:W-:Y:S05]  /*0280*/  BRA.U !UP0, `(.L_x_13168) ;  /* 0x0000000108287547 */ /* 0x000fea000b800000 */
.L_x_13169:
        /* <DEDUP_REMOVED lines=10> */
.L_x_13168:
[----:B------:R-:W-:Y:S05]  /*0330*/  @P1 EXIT ;  /* 0x000000000000194d */ /* 0x000fea0003800000 */
[----:B------:R-:W-:Y:S01]  /*0340*/  LDS.U8 R2, [R0+UR4] ;  /* 0x0000000400027984 */ /* 0x000fe20008000000 */
[----:B------:R-:W-:-:S03]  /*0350*/  ISETP.NE.AND P0, PT, R0, RZ, PT ;  /* 0x000000ff0000720c */ /* 0x000fc60003f05270 */
[----:B--2---:R-:W2:Y:S02]  /*0360*/  LDS.U8 R4, [R0+UR4+0x20] ;  /* 0x0000200400047984 */ /* 0x004ea40008000000 */
[----:B--2---:R-:W-:-:S04]  /*0370*/  VIMNMX.U16x2 R2, PT, PT, R2, R4, !PT ;  /* 0x0000000402027248 */ /* 0x004fc80007fe0200 */
[----:B01----:R-:W-:-:S05]  /*0380*/  PRMT R3, R2, 0x7610, R3 ;  /* 0x0000761002037816 */ /* 0x003fca0000000003 */
        /* <DEDUP_REMOVED lines=33> */
[----:B0-----:R-:W-:-:S04]  /*05a0*/  IMAD.U32 R2, RZ, RZ, UR4 ;  /* 0x00000004ff027e24 */ /* 0x001fc8000f8e00ff */
[----:B------:R-:W-:-:S05]  /*05b0*/  IMAD.U32 R3, RZ, RZ, UR5 ;  /* 0x00000005ff037e24 */ /* 0x000fca000f8e00ff */
[----:B-1----:R-:W-:Y:S01]  /*05c0*/  STG.E.U8 desc[UR8][R2.64], R5 ;  /* 0x0000000502007986 */ /* 0x002fe2000c101108 */
[----:B------:R-:W-:Y:S05]  /*05d0*/  EXIT ;  /* 0x000000000000794d */ /* 0x000fea0003800000 */
.L_x_13170:
        /* <DEDUP_REMOVED lines=10> */
.L_x_33186:


//--------------------- .text.contiguous_max33_i64 --------------------------
	.section	.text.contiguous_max33_i64,"ax",@progbits
	.align	128
        .global         contiguous_max33_i64
        .type           contiguous_max33_i64,@function
        .size           contiguous_max33_i64,(.L_x_33187 - contiguous_max33_i64)
        .other          contiguous_max33_i64,@"STO_CUDA_ENTRY STV_DEFAULT"
contiguous_max33_i64:
.text.contiguous_max33_i64:
        /* <DEDUP_REMOVED lines=37> */
[----:B------:R-:W-:Y:S01]  /*0250*/  LEA R0, R15, UR4, 0x3 ;  /* 0x000000040f007c11 */ /* 0x000fe2000f8e18ff */
[C---:B0-----:R-:W-:Y:S02]  /*0260*/  VIADD R6, R17.reuse, 0xfffffffe ;  /* 0xfffffffe11067836 */ /* 0x041fe40000000000 */
        /* <DEDUP_REMOVED lines=13> */
.L_x_13173:
[----:B------:R-:W1:Y:S01]  /*0340*/  LDS.64 R18, [R22] ;  /* 0x0000000016127984 */ /* 0x000e620000000a00 */
[----:B------:R-:W-:Y:S02]  /*0350*/  IMAD R7, R23, UR8, RZ ;  /* 0x0000000817077c24 */ /* 0x000fe4000f8e02ff */
[----:B------:R-:W-:Y:S02]  /*0360*/  VIADD R21, R21, 0x8 ;  /* 0x0000000815157836 */ /* 0x000fe40000000000 */
[----:B------:R-:W-:Y:S02]  /*0370*/  IMAD R24, R7, 0x8, R0 ;  /* 0x0000000807187824 */ /* 0x000fe400078e0200 */
[----:B------:R-:W-:Y:S01]  /*0380*/  VIADD R20, R20, 0x8 ;  /* 0x0000000814147836 */ /* 0x000fe20000000000 */
[----:B------:R-:W-:Y:S01]  /*0390*/  ISETP.NE.AND P1, PT, R21, RZ, PT ;  /* 0x000000ff1500720c */ /* 0x000fe20003f25270 */
[----:B------:R-:W-:Y:S01]  /*03a0*/  VIADD R25, R24, UR5 ;  /* 0x0000000518197c36 */ /* 0x000fe20008000000 */
[----:B------:R-:W0:Y:S01]  /*03b0*/  LDS.64 R14, [R24+UR5] ;  /* 0x00000005180e7984 */ /* 0x000e220008000a00 */
[----:B------:R-:W-:-:S02]  /*03c0*/  VIADD R23, R23, 0x8 ;  /* 0x0000000817177836 */ /* 0x000fc40000000000 */
[----:B------:R-:W-:Y:S01]  /*03d0*/  VIADD R26, R25, UR5 ;  /* 0x00000005191a7c36 */ /* 0x000fe20008000000 */
[----:B------:R2:W3:Y:S03]  /*03e0*/  LDS.64 R10, [R25+UR5] ;  /* 0x00000005190a7984 */ /* 0x0004e60008000a00 */
[----:B------:R-:W-:Y:S01]  /*03f0*/  VIADD R27, R26, UR5 ;  /* 0x000000051a1b7c36 */ /* 0x000fe20008000000 */
[----:B------:R-:W4:Y:S04]  /*0400*/  LDS.64 R6, [R26+UR5] ;  /* 0x000000051a067984 */ /* 0x000f280008000a00 */
[----:B------:R5:W4:Y:S01]  /*0410*/  LDS.64 R8, [R27+UR5] ;  /* 0x000000051b087984 */ /* 0x000b220008000a00 */
[----:B-1----:R-:W-:-:S04]  /*0420*/  ISETP.GT.U32.AND P0, PT, R12, R18, PT ;  /* 0x000000120c00720c */ /* 0x002fc80003f04070 */
[----:B------:R-:W-:-:S04]  /*0430*/  ISETP.GT.AND.EX P0, PT, R13, R19, PT, P0 ;  /* 0x000000130d00720c */ /* 0x000fc80003f04300 */
[----:B------:R-:W-:Y:S01]  /*0440*/  SEL R29, R12, R18, P0 ;  /* 0x000000120c1d7207 */ /* 0x000fe20000000000 */
[----:B------:R-:W-:Y:S01]  /*0450*/  VIADD R18, R27, UR5 ;  /* 0x000000051b127c36 */ /* 0x000fe20008000000 */
[----:B------:R-:W-:Y:S02]  /*0460*/  SEL R19, R13, R19, P0 ;  /* 0x000000130d137207 */ /* 0x000fe40000000000 */
[----:B0-----:R-:W-:Y:S02]  /*0470*/  ISETP.GT.U32.AND P0, PT, R29, R14, PT ;  /* 0x0000000e1d00720c */ /* 0x001fe40003f04070 */
[----:B------:R-:W0:Y:S02]  /*0480*/  LDS.64 R12, [R18+UR5] ;  /* 0x00000005120c7984 */ /* 0x000e240008000a00 */
[----:B------:R-:W-:-:S04]  /*0490*/  ISETP.GT.AND.EX P0, PT, R19, R15, PT, P0 ;  /* 0x0000000f1300720c */ /* 0x000fc80003f04300 */
[----:B--2---:R-:W-:Y:S02]  /*04a0*/  SEL R25, R29, R14, P0 ;  /* 0x0000000e1d197207 */ /* 0x004fe40000000000 */
[----:B------:R-:W-:Y:S01]  /*04b0*/  SEL R29, R19, R15, P0 ;  /* 0x0000000f131d7207 */ /* 0x000fe20000000000 */
[----:B------:R-:W-:Y:S01]  /*04c0*/  VIADD R19, R18, UR5 ;  /* 0x0000000512137c36 */ /* 0x000fe20008000000 */
[----:B---3--:R-:W-:-:S04]  /*04d0*/  ISETP.GT.U32.AND P0, PT, R25, R10, PT ;  /* 0x0000000a1900720c */ /* 0x008fc80003f04070 */
[-C--:B------:R-:W-:Y:S01]  /*04e0*/  ISETP.GT.AND.EX P0, PT, R29, R11.reuse, PT, P0 ;  /* 0x0000000b1d00720c */ /* 0x080fe20003f04300 */
[----:B------:R1:W2:Y:S03]  /*04f0*/  LDS.64 R14, [R19+UR5] ;  /* 0x00000005130e7984 */ /* 0x0002a60008000a00 */
[----:B------:R-:W-:Y:S01]  /*0500*/  SEL R25, R25, R10, P0 ;  /* 0x0000000a19197207 */ /* 0x000fe20000000000 */
[----:B------:R-:W-:Y:S01]  /*0510*/  VIADD R10, R19, UR5 ;  /* 0x00000005130a7c36 */ /* 0x000fe20008000000 */
[----:B-----5:R-:W-:Y:S02]  /*0520*/  SEL R27, R29, R11, P0 ;  /* 0x0000000b1d1b7207 */ /* 0x020fe40000000000 */
[----:B----4-:R-:W-:Y:S01]  /*0530*/  ISETP.GT.U32.AND P0, PT, R25, R6, PT ;  /* 0x000000061900720c */ /* 0x010fe20003f04070 */
[----:B-1----:R-:W1:Y:S02]  /*0540*/  LDC R19, c[0x0][0x360] ;  /* 0x0000d800ff137b82 */ /* 0x002e640000000800 */
[----:B------:R-:W3:Y:S01]  /*0550*/  LDS.64 R10, [R10+UR5] ;  /* 0x000000050a0a7984 */ /* 0x000ee20008000a00 */
[----:B------:R-:W-:-:S04]  /*0560*/  ISETP.GT.AND.EX P0, PT, R27, R7, PT, P0 ;  /* 0x000000071b00720c */ /* 0x000fc80003f04300 */
[----:B------:R-:W-:Y:S02]  /*0570*/  SEL R25, R25, R6, P0 ;  /* 0x0000000619197207 */ /* 0x000fe40000000000 */
[----:B------:R-:W-:Y:S02]  /*0580*/  SEL R27, R27, R7, P0 ;  /* 0x000000071b1b7207 */ /* 0x000fe40000000000 */
[----:B------:R-:W-:-:S04]  /*0590*/  ISETP.GT.U32.AND P0, PT, R25, R8, PT ;  /* 0x000000081900720c */ /* 0x000fc80003f04070 */
[----:B------:R-:W-:-:S04]  /*05a0*/  ISETP.GT.AND.EX P0, PT, R27, R9, PT, P0 ;  /* 0x000000091b00720c */ /* 0x000fc80003f04300 */
[----:B------:R-:W-:Y:S02]  /*05b0*/  SEL R7, R25, R8, P0 ;  /* 0x0000000819077207 */ /* 0x000fe40000000000 */
[----:B------:R-:W-:Y:S02]  /*05c0*/  SEL R9, R27, R9, P0 ;  /* 0x000000091b097207 */ /* 0x000fe40000000000 */
[----:B0-----:R-:W-:Y:S01]  /*05d0*/  ISETP.GT.U32.AND P0, PT, R7, R12, PT ;  /* 0x0000000c0700720c */ /* 0x001fe20003f04070 */
[----:B-1----:R-:W-:-:S03]  /*05e0*/  IMAD R22, R19, 0x40, R22 ;  /* 0x0000004013167824 */ /* 0x002fc600078e0216 */
[----:B------:R-:W-:-:S04]  /*05f0*/  ISETP.GT.AND.EX P0, PT, R9, R13, PT, P0 ;  /* 0x0000000d0900720c */ /* 0x000fc80003f04300 */
[----:B------:R-:W-:Y:S02]  /*0600*/  SEL R7, R7, R12, P0 ;  /* 0x0000000c07077207 */ /* 0x000fe40000000000 */
[----:B------:R-:W-:Y:S02]  /*0610*/  SEL R13, R9, R13, P0 ;  /* 0x0000000d090d7207 */ /* 0x000fe40000000000 */
[----:B--2---:R-:W-:-:S04]  /*0620*/  ISETP.GT.U32.AND P0, PT, R7, R14, PT ;  /* 0x0000000e0700720c */ /* 0x004fc80003f04070 */
[----:B------:R-:W-:-:S04]  /*0630*/  ISETP.GT.AND.EX P0, PT, R13, R15, PT, P0 ;  /* 0x0000000f0d00720c */ /* 0x000fc80003f04300 */
[----:B------:R-:W-:Y:S02]  /*0640*/  SEL R7, R7, R14, P0 ;  /* 0x0000000e07077207 */ /* 0x000fe40000000000 */
[----:B------:R-:W-:Y:S02]  /*0650*/  SEL R13, R13, R15, P0 ;  /* 0x0000000f0d0d7207 */ /* 0x000fe40000000000 */
[----:B---3--:R-:W-:-:S04]  /*0660*/  ISETP.GT.U32.AND P0, PT, R7, R10, PT ;  /* 0x0000000a0700720c */ /* 0x008fc80003f04070 */
[----:B------:R-:W-:-:S04]  /*0670*/  ISETP.GT.AND.EX P0, PT, R13, R11, PT, P0 ;  /* 0x0000000b0d00720c */ /* 0x000fc80003f04300 */
[----:B------:R-:W-:Y:S02]  /*0680*/  SEL R12, R7, R10, P0 ;  /* 0x0000000a070c7207 */ /* 0x000fe40000000000 */
[----:B------:R-:W-:Y:S01]  /*0690*/  SEL R13, R13, R11, P0 ;  /* 0x0000000b0d0d7207 */ /* 0x000fe20000000000 */
[----:B------:R-:W-:Y:S06]  /*06a0*/  @P1 BRA `(.L_x_13173) ;  /* 0xfffffffc00241947 */ /* 0x000fec000383ffff */
[----:B------:R-:W-:-:S07]  /*06b0*/  VIADD R20, R20, 0x1 ;  /* 0x0000000114147836 */ /* 0x000fce0000000000 */
.L_x_13172:
        /* <DEDUP_REMOVED lines=10> */
[----:B------:R-:W1:Y:S01]  /*0760*/  LDS.64 R8, [R17] ;  /* 0x0000000011087984 */ /* 0x000e620000000a00 */
[----:B0-----:R-:W-:-:S04]  /*0770*/  IMAD R18, R14, 0x8, R17 ;  /* 0x000000080e127824 */ /* 0x001fc800078e0211 */
[C---:B------:R-:W-:Y:S01]  /*0780*/  IMAD R19, R14.reuse, 0x8, R18 ;  /* 0x000000080e137824 */ /* 0x040fe200078e0212 */
[----:B------:R-:W0:Y:S03]  /*0790*/  LDS.64 R10, [R18] ;  /* 0x00000000120a7984 */ /* 0x000e260000000a00 */
[----:B------:R-:W-:Y:S01]  /*07a0*/  IMAD R14, R14, 0x8, R19 ;  /* 0x000000080e0e7824 */ /* 0x000fe200078e0213 */
[----:B------:R-:W2:Y:S05]  /*07b0*/  LDS.64 R6, [R19] ;  /* 0x0000000013067984 */ /* 0x000eaa0000000a00 */
[----:B------:R-:W3:Y:S01]  /*07c0*/  LDS.64 R14, [R14] ;  /* 0x000000000e0e7984 */ /* 0x000ee20000000a00 */
[----:B-1----:R-:W-:-:S04]  /*07d0*/  ISETP.GT.U32.AND P0, PT, R12, R8, PT ;  /* 0x000000080c00720c */ /* 0x002fc80003f04070 */
[----:B------:R-:W-:-:S04]  /*07e0*/  ISETP.GT.AND.EX P0, PT, R13, R9, PT, P0 ;  /* 0x000000090d00720c */ /* 0x000fc80003f04300 */
[----:B------:R-:W-:Y:S02]  /*07f0*/  SEL R23, R12, R8, P0 ;  /* 0x000000080c177207 */ /* 0x000fe40000000000 */
[----:B------:R-:W-:Y:S02]  /*0800*/  SEL R13, R13, R9, P0 ;  /* 0x000000090d0d7207 */ /* 0x000fe40000000000 */
[----:B0-----:R-:W-:-:S04]  /*0810*/  ISETP.GT.U32.AND P0, PT, R23, R10, PT ;  /* 0x0000000a1700720c */ /* 0x001fc80003f04070 */
        /* <DEDUP_REMOVED lines=10> */
[----:B------:R-:W-:-:S07]  /*08c0*/  SEL R13, R7, R15, P0 ;  /* 0x0000000f070d7207 */ /* 0x000fce0000000000 */
.L_x_13175:
        /* <DEDUP_REMOVED lines=9> */
[----:B------:R-:W1:Y:S01]  /*0960*/  LDS.64 R6, [R10] ;  /* 0x000000000a067984 */ /* 0x000e620000000a00 */
[----:B0-----:R-:W-:-:S06]  /*0970*/  IMAD R8, R9, 0x8, R10 ;  /* 0x0000000809087824 */ /* 0x001fcc00078e020a */
[----:B------:R-:W0:Y:S01]  /*0980*/  LDS.64 R8, [R8] ;  /* 0x0000000008087984 */ /* 0x000e220000000a00 */
[----:B-1----:R-:W-:-:S04]  /*0990*/  ISETP.GT.U32.AND P0, PT, R12, R6, PT ;  /* 0x000000060c00720c */ /* 0x002fc80003f04070 */
[----:B------:R-:W-:-:S04]  /*09a0*/  ISETP.GT.AND.EX P0, PT, R13, R7, PT, P0 ;  /* 0x000000070d00720c */ /* 0x000fc80003f04300 */
[----:B------:R-:W-:Y:S02]  /*09b0*/  SEL R11, R12, R6, P0 ;  /* 0x000000060c0b7207 */ /* 0x000fe40000000000 */
[----:B------:R-:W-:Y:S02]  /*09c0*/  SEL R13, R13, R7, P0 ;  /* 0x000000070d0d7207 */ /* 0x000fe40000000000 */
[----:B0-----:R-:W-:-:S04]  /*09d0*/  ISETP.GT.U32.AND P0, PT, R11, R8, PT ;  /* 0x000000080b00720c */ /* 0x001fc80003f04070 */
[----:B------:R-:W-:-:S04]  /*09e0*/  ISETP.GT.AND.EX P0, PT, R13, R9, PT, P0 ;  /* 0x000000090d00720c */ /* 0x000fc80003f04300 */
[----:B------:R-:W-:Y:S02]  /*09f0*/  SEL R12, R11, R8, P0 ;  /* 0x000000080b0c7207 */ /* 0x000fe40000000000 */
[----:B------:R-:W-:-:S07]  /*0a00*/  SEL R13, R13, R9, P0 ;  /* 0x000000090d0d7207 */ /* 0x000fce0000000000 */
.L_x_13176:
[----:B------:R-:W-:Y:S05]  /*0a10*/  @P1 BRA `(.L_x_13174) ;  /* 0x00000000001c1947 */ /* 0x000fea0003800000 */
[----:B------:R-:W-:-:S04]  /*0a20*/  IMAD R7, R20, UR8, RZ ;  /* 0x0000000814077c24 */ /* 0x000fc8000f8e02ff */
[----:B------:R-:W-:-:S06]  /*0a30*/  IMAD R7, R7, 0x8, R0 ;  /* 0x0000000807077824 */ /* 0x000fcc00078e0200 */
[----:B------:R-:W1:Y:S02]  /*0a40*/  LDS.64 R6, [R7] ;  /* 0x0000000007067984 */ /* 0x000e640000000a00 */
[----:B-1----:R-:W-:-:S04]  /*0a50*/  ISETP.GT.U32.AND P0, PT, R12, R6, PT ;  /* 0x000000060c00720c */ /* 0x002fc80003f04070 */
[----:B------:R-:W-:-:S04]  /*0a60*/  ISETP.GT.AND.EX P0, PT, R13, R7, PT, P0 ;  /* 0x000000070d00720c */ /* 0x000fc80003f04300 */
[----:B------:R-:W-:Y:S02]  /*0a70*/  SEL R12, R12, R6, P0 ;  /* 0x000000060c0c7207 */ /* 0x000fe40000000000 */
[----:B------:R-:W-:-:S07]  /*0a80*/  SEL R13, R13, R7, P0 ;  /* 0x000000070d0d7207 */ /* 0x000fce0000000000 */
.L_x_13174:
[----:B-1----:R2:W-:Y:S02]  /*0a90*/  STS.64 [R0], R12 ;  /* 0x0000000c00007388 */ /* 0x0025e40000000a00 */
.L_x_13171:
        /* <DEDUP_REMOVED lines=8> */
.L_x_13177:
        /* <DEDUP_REMOVED lines=14> */
.L_x_33187:


//--------------------- .text.contiguous_max3_i64 --------------------------
	.section	.text.contiguous_max3_i64,"ax",@progbits
	.align	128
        .global         contiguous_max3_i64
        .type           contiguous_max3_i64,@function
        .size           contiguous_max3_i64,(.L_x_32486 - contiguous_max3_i64)
        .other          contiguous_max3_i64,@"STO_CUDA_ENTRY STV_DEFAULT"
contiguous_max3_i64:
.text.contiguous_max3_i64:
        /* <DEDUP_REMOVED lines=45> */
.L_x_13196:
        /* <DEDUP_REMOVED lines=27> */
.L_x_13180:
[----:B------:R-:W-:Y:S01]  /*0480*/  MOV R30, R32 ;  /* 0x00000020001e7202 */ /* 0x000fe20000000f00 */
[----:B------:R-:W-:Y:S01]  /*0490*/  IMAD.MOV.U32 R0, RZ, RZ, R36 ;  /* 0x000000ffff007224 */ /* 0x000fe200078e0024 */
[----:B------:R-:W-:Y:S01]  /*04a0*/  MOV R8, 0x4d0 ;  /* 0x000004d000087802 */ /* 0x000fe20000000f00 */
[----:B------:R-:W-:-:S07]  /*04b0*/  IMAD.MOV.U32 R3, RZ, RZ, R37 ;  /* 0x000000ffff037224 */ /* 0x000fce00078e0025 */
[----:B01-3--:R-:W-:Y:S05]  /*04c0*/  CALL.REL.NOINC `($__internal_282_$__cuda_sm20_div_s64) ;  /* 0x0000003400807944 */ /* 0x00bfea0003c00000 */
[----:B------:R-:W-:Y:S01]  /*04d0*/  IADD3 R11, P0, PT, RZ, -R10, RZ ;  /* 0x8000000aff0b7210 */ /* 0x000fe20007f1e0ff */
[----:B------:R-:W-:Y:S02]  /*04e0*/  IMAD.MOV.U32 R33, RZ, RZ, RZ ;  /* 0x000000ffff217224 */ /* 0x000fe400078e00ff */
[----:B------:R-:W-:Y:S01]  /*04f0*/  IMAD.MOV.U32 R30, RZ, RZ, R10 ;  /* 0x000000ffff1e7224 */ /* 0x000fe200078e000a */
[----:B------:R-:W-:Y:S01]  /*0500*/  IADD3.X R3, PT, PT, RZ, ~R0, RZ, P0, !PT ;  /* 0x80000000ff037210 */ /* 0x000fe200007fe4ff */
[----:B------:R-:W-:-:S04]  /*0510*/  IMAD.WIDE.U32 R8, R36, R11, R32 ;  /* 0x0000000b24087225 */ /* 0x000fc800078e0020 */
[----:B------:R-:W-:Y:S01]  /*0520*/  IMAD R3, R3, R36, RZ ;  /* 0x0000002403037224 */ /* 0x000fe200078e02ff */
[----:B------:R-:W-:-:S03]  /*0530*/  MOV R39, R8 ;  /* 0x0000000800277202 */ /* 0x000fc60000000f00 */
[----:B------:R-:W-:-:S04]  /*0540*/  IMAD R3, R37, R11, R3 ;  /* 0x0000000b25037224 */ /* 0x000fc800078e0203 */
[----:B------:R-:W-:-:S07]  /*0550*/  IMAD.IADD R3, R9, 0x1, R3 ;  /* 0x0000000109037824 */ /* 0x000fce00078e0203 */
.L_x_13181:
        /* <DEDUP_REMOVED lines=33> */
.L_x_13182:
[----:B------:R-:W-:Y:S01]  /*0770*/  MOV R0, R36 ;  /* 0x0000002400007202 */ /* 0x000fe20000000f00 */
[----:B------:R-:W-:Y:S01]  /*0780*/  IMAD.MOV.U32 R3, RZ, RZ, R37 ;  /* 0x000000ffff037224 */ /* 0x000fe200078e0025 */
[----:B------:R-:W-:-:S07]  /*0790*/  MOV R8, 0x7b0 ;  /* 0x000007b000087802 */ /* 0x000fce0000000f00 */
[----:B---3--:R-:W-:Y:S05]  /*07a0*/  CALL.REL.NOINC `($__internal_282_$__cuda_sm20_div_s64) ;  /* 0x0000003000c87944 */ /* 0x008fea0003c00000 */
        /* <DEDUP_REMOVED lines=10> */
.L_x_13183:
        /* <DEDUP_REMOVED lines=34> */
.L_x_13184:
[----:B------:R-:W-:Y:S01]  /*0a70*/  MOV R30, R28 ;  /* 0x0000001c001e7202 */ /* 0x000fe20000000f00 */
[----:B------:R-:W-:Y:S01]  /*0a80*/  IMAD.MOV.U32 R0, RZ, RZ, R36 ;  /* 0x000000ffff007224 */ /* 0x000fe200078e0024 */
[----:B------:R-:W-:Y:S02]  /*0a90*/  MOV R3, R37 ;  /* 0x0000002500037202 */ /* 0x000fe40000000f00 */
[----:B------:R-:W-:-:S07]  /*0aa0*/  MOV R8, 0xac0 ;  /* 0x00000ac000087802 */ /* 0x000fce0000000f00 */
[----:B---3--:R-:W-:Y:S05]  /*0ab0*/  CALL.REL.NOINC `($__internal_282_$__cuda_sm20_div_s64) ;  /* 0x0000003000047944 */ /* 0x008fea0003c00000 */
        /* <DEDUP_REMOVED lines=10> */
.L_x_13185:
        /* <DEDUP_REMOVED lines=33> */
.L_x_13186:
[----:B------:R-:W-:Y:S01]  /*0d70*/  MOV R0, R36 ;  /* 0x0000002400007202 */ /* 0x000fe20000000f00 */
[----:B------:R-:W-:Y:S01]  /*0d80*/  IMAD.MOV.U32 R3, RZ, RZ, R37 ;  /* 0x000000ffff037224 */ /* 0x000fe200078e0025 */
[----:B------:R-:W-:-:S07]  /*0d90*/  MOV R8, 0xdb0 ;  /* 0x00000db000087802 */ /* 0x000fce0000000f00 */
[----:B---3--:R-:W-:Y:S05]  /*0da0*/  CALL.REL.NOINC `($__internal_282_$__cuda_sm20_div_s64) ;  /* 0x0000002c00487944 */ /* 0x008fea0003c00000 */
        /* <DEDUP_REMOVED lines=9> */
.L_x_13187:
        /* <DEDUP_REMOVED lines=34> */
.L_x_13188:
[----:B------:R-:W-:Y:S01]  /*1060*/  IMAD.MOV.U32 R30, RZ, RZ, R28 ;  /* 0x000000ffff1e7224 */ /* 0x000fe200078e001c */
        /* <DEDUP_REMOVED lines=13> */
.L_x_13189:
        /* <DEDUP_REMOVED lines=34> */
.L_x_13190:
        /* <DEDUP_REMOVED lines=14> */
.L_x_13191:
        /* <DEDUP_REMOVED lines=34> */
.L_x_13192:
[----:B------:R-:W-:Y:S01]  /*1660*/  IMAD.MOV.U32 R30, RZ, RZ, R28 ;  /* 0x000000ffff1e7224 */ /* 0x000fe200078e001c */
        /* <DEDUP_REMOVED lines=14> */
.L_x_13193:
        /* <DEDUP_REMOVED lines=34> */
.L_x_13194:
[----:B------:R-:W-:Y:S01]  /*1970*/  MOV R0, R36 ;  /* 0x0000002400007202 */ /* 0x000fe20000000f00 */
[----:B------:R-:W-:Y:S01]  /*1980*/  IMAD.MOV.U32 R3, RZ, RZ, R37 ;  /* 0x000000ffff037224 */ /* 0x000fe200078e0025 */
[----:B------:R-:W-:-:S07]  /*1990*/  MOV R8, 0x19b0 ;  /* 0x000019b000087802 */ /* 0x000fce0000000f00 */
[----:B---3--:R-:W-:Y:S05]  /*19a0*/  CALL.REL.NOINC `($__internal_282_$__cuda_sm20_div_s64) ;  /* 0x0000002000487944 */ /* 0x008fea0003c00000 */
        /* <DEDUP_REMOVED lines=9> */
.L_x_13195:
        /* <DEDUP_REMOVED lines=13> */
.L_x_13179:
        /* <DEDUP_REMOVED lines=33> */
.L_x_13198:
[----:B------:R-:W-:Y:S01]  /*1d20*/  IMAD.MOV.U32 R30, RZ, RZ, R32 ;  /* 0x000000ffff1e7224 */ /* 0x000fe200078e0020 */
[----:B------:R-:W-:Y:S01]  /*1d30*/  MOV R0, R16 ;  /* 0x0000001000007202 */ /* 0x000fe20000000f00 */
[----:B------:R-:W-:Y:S01]  /*1d40*/  IMAD.MOV.U32 R3, RZ, RZ, R17 ;  /* 0x000000ffff037224 */ /* 0x000fe200078e0011 */
[----:B------:R-:W-:-:S07]  /*1d50*/  MOV R8, 0x1d70 ;  /* 0x00001d7000087802 */ /* 0x000fce0000000f00 */
[----:B------:R-:W-:Y:S05]  /*1d60*/  CALL.REL.NOINC `($__internal_282_$__cuda_sm20_div_s64) ;  /* 0x0000001c00587944 */ /* 0x000fea0003c00000 */
        /* <DEDUP_REMOVED lines=9> */
.L_x_13199:
        /* <DEDUP_REMOVED lines=35> */
.L_x_13200:
        /* <DEDUP_REMOVED lines=13> */
.L_x_13201:
        /* <DEDUP_REMOVED lines=36> */
.L_x_13202:
[----:B------:R-:W-:Y:S01]  /*2340*/  IMAD.MOV.U32 R30, RZ, RZ, R20 ;  /* 0x000000ffff1e7224 */ /* 0x000fe200078e0014 */
[----:B------:R-:W-:Y:S01]  /*2350*/  MOV R0, R18 ;  /* 0x0000001200007202 */ /* 0x000fe20000000f00 */
[----:B------:R-:W-:Y:S01]  /*2360*/  IMAD.MOV.U32 R3, RZ, RZ, R19 ;  /* 0x000000ffff037224 */ /* 0x000fe200078e0013 */
[----:B------:R-:W-:-:S07]  /*2370*/  MOV R8, 0x2390 ;  /* 0x0000239000087802 */ /* 0x000fce0000000f00 */
[----:B------:R-:W-:Y:S05]  /*2380*/  CALL.REL.NOINC `($__internal_282_$__cuda_sm20_div_s64) ;  /* 0x0000001400d07944 */ /* 0x000fea0003c00000 */
        /* <DEDUP_REMOVED lines=10> */
.L_x_13203:
        /* <DEDUP_REMOVED lines=37> */
.L_x_13204:
[----:B------:R-:W-:Y:S01]  /*2680*/  IMAD.MOV.U32 R0, RZ, RZ, R18 ;  /* 0x000000ffff007224 */ /* 0x000fe200078e0012 */
[----:B------:R-:W-:Y:S02]  /*2690*/  MOV R3, R19 ;  /* 0x0000001300037202 */ /* 0x000fe40000000f00 */
[----:B------:R-:W-:-:S07]  /*26a0*/  MOV R8, 0x26c0 ;  /* 0x000026c000087802 */ /* 0x000fce0000000f00 */
[----:B------:R-:W-:Y:S05]  /*26b0*/  CALL.REL.NOINC `($__internal_282_$__cuda_sm20_div_s64) ;  /* 0x0000001400047944 */ /* 0x000fea0003c00000 */
        /* <DEDUP_REMOVED lines=8> */
.L_x_13205:
        /* <DEDUP_REMOVED lines=10> */
.L_x_13197:
        /* <DEDUP_REMOVED lines=31> */
.L_x_13207:
[----:B------:R-:W-:Y:S01]  /*29d0*/  MOV R30, R32 ;  /* 0x00000020001e7202 */ /* 0x000fe20000000f00 */
[----:B------:R-:W-:Y:S01]  /*29e0*/  IMAD.MOV.U32 R0, RZ, RZ, R16 ;  /* 0x000000ffff007224 */ /* 0x000fe200078e0010 */
[----:B------:R-:W-:Y:S02]  /*29f0*/  MOV R3, R17 ;  /* 0x0000001100037202 */ /* 0x000fe40000000f00 */
[----:B------:R-:W-:-:S07]  /*2a00*/  MOV R8, 0x2a20 ;  /* 0x00002a2000087802 */ /* 0x000fce0000000f00 */
[----:B------:R-:W-:Y:S05]  /*2a10*/  CALL.REL.NOINC `($__internal_282_$__cuda_sm20_div_s64) ;  /* 0x00000010002c7944 */ /* 0x000fea0003c00000 */
        /* <DEDUP_REMOVED lines=9> */
.L_x_13208:
        /* <DEDUP_REMOVED lines=36> */
.L_x_13209:
[----:B------:R-:W-:Y:S01]  /*2cf0*/  MOV R0, R18 ;  /* 0x0000001200007202 */ /* 0x000fe20000000f00 */
[----:B------:R-:W-:Y:S01]  /*2d00*/  IMAD.MOV.U32 R3, RZ, RZ, R19 ;  /* 0x000000ffff037224 */ /* 0x000fe200078e0013 */
[----:B------:R-:W-:-:S07]  /*2d10*/  MOV R8, 0x2d30 ;  /* 0x00002d3000087802 */ /* 0x000fce0000000f00 */
[----:B------:R-:W-:Y:S05]  /*2d20*/  CALL.REL.NOINC `($__internal_282_$__cuda_sm20_div_s64) ;  /* 0x0000000c00687944 */ /* 0x000fea0003c00000 */
        /* <DEDUP_REMOVED lines=8> */
.L_x_13210:
        /* <DEDUP_REMOVED lines=10> */
.L_x_13206:
        /* <DEDUP_REMOVED lines=29> */
.L_x_13211:
[----:B------:R-:W-:-:S07]  /*3020*/  MOV R0, 0x3040 ;  /* 0x0000304000007802 */ /* 0x000fce0000000f00 */
[----:B------:R-:W-:Y:S05]  /*3030*/  CALL.REL.NOINC `($__internal_283_$__cuda_sm20_rem_s64) ;  /* 0x0000000c00f07944 */ /* 0x000fea0003c00000 */
[----:B------:R-:W-:Y:S01]  /*3040*/  MOV R8, R3 ;  /* 0x0000000300087202 */ /* 0x000fe20000000f00 */
[----:B------:R-:W-:-:S07]  /*3050*/  IMAD.MOV.U32 R9, RZ, RZ, R10 ;  /* 0x000000ffff097224 */ /* 0x000fce00078e000a */
.L_x_13212:
[----:B------:R-:W0:Y:S02]  /*3060*/  LDC.64 R10, c[0x0][0x398] ;  /* 0x0000e600ff0a7b82 */ /* 0x000e240000000a00 */
[----:B0-----:R-:W-:-:S06]  /*3070*/  IMAD.WIDE.U32 R2, R2, 0x8, R10 ;  /* 0x0000000802027825 */ /* 0x001fcc00078e000a */
[----:B------:R-:W2:Y:S02]  /*3080*/  LDG.E.64 R2, desc[UR10][R2.64] ;  /* 0x0000000a02027981 */ /* 0x000ea4000c1e1b00 */
[-C--:B--2---:R-:W-:Y:S02]  /*3090*/  IMAD R11, R3, R8.reuse, RZ ;  /* 0x00000008030b7224 */ /* 0x084fe400078e02ff */
[----:B------:R-:W-:-:S04]  /*30a0*/  IMAD.WIDE.U32 R28, R2, R8, R28 ;  /* 0x00000008021c7225 */ /* 0x000fc800078e001c */
[----:B------:R-:W-:-:S05]  /*30b0*/  IMAD R11, R2, R9, R11 ;  /* 0x00000009020b7224 */ /* 0x000fca00078e020b */
[----:B------:R-:W-:-:S07]  /*30c0*/  IADD3 R29, PT, PT, R29, R11, RZ ;  /* 0x0000000b1d1d7210 */ /* 0x000fce0007ffe0ff */
.L_x_13178:
        /* <DEDUP_REMOVED lines=33> */
.L_x_13215:
        /* <DEDUP_REMOVED lines=15> */
[----:B------:R-:W-:-:S04]  /*33d0*/  ISETP.GT.AND.EX P0, PT, R3, R17, PT, P0 ;  /* 0x000000110300720c */ /* 0x000fc80003f04300 */
[----:B------:R-:W-:Y:S01]  /*33e0*/  SEL R27, R2, R16, P0 ;  /* 0x00000010021b7207 */ /* 0x000fe20000000000 */
[----:B------:R-:W-:Y:S01]  /*33f0*/  VIADD R16, R24, UR5 ;  /* 0x0000000518107c36 */ /* 0x000fe20008000000 */
[----:B------:R-:W-:Y:S02]  /*3400*/  SEL R17, R3, R17, P0 ;  /* 0x0000001103117207 */ /* 0x000fe40000000000 */
[----:B--2---:R-:W-:Y:S02]  /*3410*/  ISETP.GT.U32.AND P0, PT, R27, R8, PT ;  /* 0x000000081b00720c */ /* 0x004fe40003f04070 */
[----:B------:R-:W1:Y:S02]  /*3420*/  LDS.64 R2, [R16+UR5] ;  /* 0x0000000510027984 */ /* 0x000e640008000a00 */
[----:B------:R-:W-:-:S04]  /*3430*/  ISETP.GT.AND.EX P0, PT, R17, R9, PT, P0 ;  /* 0x000000091100720c */ /* 0x000fc80003f04300 */
[----:B------:R-:W-:Y:S02]  /*3440*/  SEL R21, R27, R8, P0 ;  /* 0x000000081b157207 */ /* 0x000fe40000000000 */
[----:B----4-:R-:W-:Y:S02]  /*3450*/  SEL R23, R17, R9, P0 ;  /* 0x0000000911177207 */ /* 0x010fe40000000000 */
[----:B---3--:R-:W-:Y:S02]  /*3460*/  ISETP.GT.U32.AND P0, PT, R21, R6, PT ;  /* 0x000000061500720c */ /* 0x008fe40003f04070 */
[----:B------:R-:W-:Y:S02]  /*3470*/  IADD3 R17, PT, PT, R16, UR5, RZ ;  /* 0x0000000510117c10 */ /* 0x000fe4000fffe0ff */
[----:B------:R-:W-:-:S03]  /*3480*/  ISETP.GT.AND.EX P0, PT, R23, R7, PT, P0 ;  /* 0x000000071700720c */ /* 0x000fc60003f04300 */
[----:B------:R2:W3:Y:S01]  /*3490*/  LDS.64 R8, [R17+UR5] ;  /* 0x0000000511087984 */ /* 0x0004e20008000a00 */
[----:B------:R-:W-:Y:S01]  /*34a0*/  SEL R21, R21, R6, P0 ;  /* 0x0000000615157207 */ /* 0x000fe20000000000 */
[----:B------:R-:W-:Y:S01]  /*34b0*/  VIADD R6, R17, UR5 ;  /* 0x0000000511067c36 */ /* 0x000fe20008000000 */
[----:B------:R-:W-:Y:S02]  /*34c0*/  SEL R23, R23, R7, P0 ;  /* 0x0000000717177207 */ /* 0x000fe40000000000 */
[----:B-----5:R-:W-:-:S03]  /*34d0*/  ISETP.GT.U32.AND P0, PT, R21, R10, PT ;  /* 0x0000000a1500720c */ /* 0x020fc60003f04070 */
[----:B------:R-:W4:Y:S01]  /*34e0*/  LDS.64 R6, [R6+UR5] ;  /* 0x0000000506067984 */ /* 0x000f220008000a00 */
[-C--:B------:R-:W-:Y:S01]  /*34f0*/  ISETP.GT.AND.EX P0, PT, R23, R11.reuse, PT, P0 ;  /* 0x0000000b1700720c */ /* 0x080fe20003f04300 */
[----:B--2---:R-:W2:Y:S03]  /*3500*/  LDC R17, c[0x0][0x360] ;  /* 0x0000d800ff117b82 */ /* 0x004ea60000000800 */
[----:B------:R-:W-:Y:S02]  /*3510*/  SEL R21, R21, R10, P0 ;  /* 0x0000000a15157207 */ /* 0x000fe40000000000 */
[----:B------:R-:W-:Y:S02]  /*3520*/  SEL R23, R23, R11, P0 ;  /* 0x0000000b17177207 */ /* 0x000fe40000000000 */
[----:B0-----:R-:W-:-:S04]  /*3530*/  ISETP.GT.U32.AND P0, PT, R21, R12, PT ;  /* 0x0000000c1500720c */ /* 0x001fc80003f04070 */
[----:B------:R-:W-:-:S04]  /*3540*/  ISETP.GT.AND.EX P0, PT, R23, R13, PT, P0 ;  /* 0x0000000d1700720c */ /* 0x000fc80003f04300 */
[----:B------:R-:W-:Y:S02]  /*3550*/  SEL R11, R21, R12, P0 ;  /* 0x0000000c150b7207 */ /* 0x000fe40000000000 */
[----:B------:R-:W-:Y:S02]  /*3560*/  SEL R13, R23, R13, P0 ;  /* 0x0000000d170d7207 */ /* 0x000fe40000000000 */
[----:B-1----:R-:W-:-:S04]  /*3570*/  ISETP.GT.U32.AND P0, PT, R11, R2, PT ;  /* 0x000000020b00720c */ /* 0x002fc80003f04070 */
[----:B------:R-:W-:Y:S01]  /*3580*/  ISETP.GT.AND.EX P0, PT, R13, R3, PT, P0 ;  /* 0x000000030d00720c */ /* 0x000fe20003f04300 */
[----:B--2---:R-:W-:-:S03]  /*3590*/  IMAD R20, R17, 0x40, R20 ;  /* 0x0000004011147824 */ /* 0x004fc600078e0214 */
[----:B------:R-:W-:Y:S02]  /*35a0*/  SEL R11, R11, R2, P0 ;  /* 0x000000020b0b7207 */ /* 0x000fe40000000000 */
[----:B------:R-:W-:Y:S02]  /*35b0*/  SEL R13, R13, R3, P0 ;  /* 0x000000030d0d7207 */ /* 0x000fe40000000000 */
[----:B---3--:R-:W-:-:S04]  /*35c0*/  ISETP.GT.U32.AND P0, PT, R11, R8, PT ;  /* 0x000000080b00720c */ /* 0x008fc80003f04070 */
[----:B------:R-:W-:-:S04]  /*35d0*/  ISETP.GT.AND.EX P0, PT, R13, R9, PT, P0 ;  /* 0x000000090d00720c */ /* 0x000fc80003f04300 */
[----:B------:R-:W-:Y:S02]  /*35e0*/  SEL R3, R11, R8, P0 ;  /* 0x000000080b037207 */ /* 0x000fe40000000000 */
[----:B------:R-:W-:Y:S02]  /*35f0*/  SEL R9, R13, R9, P0 ;  /* 0x000000090d097207 */ /* 0x000fe40000000000 */
[----:B----4-:R-:W-:-:S04]  /*3600*/  ISETP.GT.U32.AND P0, PT, R3, R6, PT ;  /* 0x000000060300720c */ /* 0x010fc80003f04070 */
[----:B------:R-:W-:-:S04]  /*3610*/  ISETP.GT.AND.EX P0, PT, R9, R7, PT, P0 ;  /* 0x000000070900720c */ /* 0x000fc80003f04300 */
[----:B------:R-:W-:Y:S02]  /*3620*/  SEL R2, R3, R6, P0 ;  /* 0x0000000603027207 */ /* 0x000fe40000000000 */
[----:B------:R-:W-:Y:S01]  /*3630*/  SEL R3, R9, R7, P0 ;  /* 0x0000000709037207 */ /* 0x000fe20000000000 */
[----:B------:R-:W-:Y:S06]  /*3640*/  @P1 BRA `(.L_x_13215) ;  /* 0xfffffffc00241947 */ /* 0x000fec000383ffff */
[----:B------:R-:W-:-:S07]  /*3650*/  IADD3 R18, PT, PT, R18, 0x1, RZ ;  /* 0x0000000112127810 */ /* 0x000fce0007ffe0ff */
.L_x_13214:
        /* <DEDUP_REMOVED lines=32> */
[----:B------:R-:W-:-:S07]  /*3860*/  SEL R3, R11, R13, P0 ;  /* 0x0000000d0b037207 */ /* 0x000fce0000000000 */
.L_x_13217:
        /* <DEDUP_REMOVED lines=13> */
[----:B------:R-:W-:-:S04]  /*3940*/  ISETP.GT.AND.EX P0, PT, R3, R5, PT, P0 ;  /* 0x000000050300720c */ /* 0x000fc80003f04300 */
[----:B------:R-:W-:Y:S02]  /*3950*/  SEL R9, R2, R4, P0 ;  /* 0x0000000402097207 */ /* 0x000fe40000000000 */
[----:B------:R-:W-:Y:S02]  /*3960*/  SEL R3, R3, R5, P0 ;  /* 0x0000000503037207 */ /* 0x000fe40000000000 */
[----:B--2---:R-:W-:-:S04]  /*3970*/  ISETP.GT.U32.AND P0, PT, R9, R6, PT ;  /* 0x000000060900720c */ /* 0x004fc80003f04070 */
[----:B------:R-:W-:-:S04]  /*3980*/  ISETP.GT.AND.EX P0, PT, R3, R7, PT, P0 ;  /* 0x000000070300720c */ /* 0x000fc80003f04300 */
[----:B------:R-:W-:Y:S02]  /*3990*/  SEL R2, R9, R6, P0 ;  /* 0x0000000609027207 */ /* 0x000fe40000000000 */
[----:B------:R-:W-:-:S07]  /*39a0*/  SEL R3, R3, R7, P0 ;  /* 0x0000000703037207 */ /* 0x000fce0000000000 */
.L_x_13218:
        /* <DEDUP_REMOVED lines=8> */
.L_x_13216:
[----:B-1----:R1:W-:Y:S02]  /*3a30*/  STS.64 [R0], R2 ;  /* 0x0000000200007388 */ /* 0x0023e40000000a00 */
.L_x_13213:
        /* <DEDUP_REMOVED lines=9> */
        .weak           $__internal_282_$__cuda_sm20_div_s64
        .type           $__internal_282_$__cuda_sm20_div_s64,@function
        .size           $__internal_282_$__cuda_sm20_div_s64,($__internal_283_$__cuda_sm20_rem_s64 - $__internal_282_$__cuda_sm20_div_s64)
$__internal_282_$__cuda_sm20_div_s64:
        /* <DEDUP_REMOVED lines=82> */
[----:B------:R-:W-:Y:S06]  /*3ff0*/  RET.REL.NODEC R8 `(contiguous_max3_i64) ;  /* 0xffffffc008007950 */ /* 0x000fec0003c3ffff */
        .weak           $__internal_283_$__cuda_sm20_rem_s64
        .type           $__internal_283_$__cuda_sm20_rem_s64,@function
        .size           $__internal_283_$__cuda_sm20_rem_s64,(.L_x_32486 - $__internal_283_$__cuda_sm20_rem_s64)
$__internal_283_$__cuda_sm20_rem_s64:
        /* <DEDUP_REMOVED lines=66> */
[----:B------:R-:W-:Y:S06]  /*4420*/  RET.REL.NODEC R8 `(contiguous_max3_i64) ;  /* 0xffffffb808f47950 */ /* 0x000fec0003c3ffff */
.L_x_13219:
        /* <DEDUP_REMOVED lines=13> */
.L_x_32486:


//--------------------- .text.contiguous_max22_i64 --------------------------
	.section	.text.contiguous_max22_i64,"ax",@progbits
	.align	128
        .global         contiguous_max22_i64
        .type           contiguous_max22_i64,@function
        .size           contiguous_max22_i64,(.L_x_33189 - contiguous_max22_i64)
        .other          contiguous_max22_i64,@"STO_CUDA_ENTRY STV_DEFAULT"
contiguous_max22_i64:
.text.contiguous_max22_i64:
[----:B------:R-:W-:Y:S01]  /*0000*/  LDC R1, c[0x0][0x37c] ;  /* 0x0000df00ff017b82 */ /* 0x000fe20000000800 */
[----:B------:R-:W0:Y:S07]  /*0010*/  S2R R0, SR_TID.X ;  /* 0x0000000000007919 */ /* 0x000e2e0000002100 */
[----:B------:R-:W1:Y:S01]  /*0020*/  S2UR UR6, SR_CTAID.X ;  /* 0x00000000000679c3 */ /* 0x000e620000002500 */
[----:B------:R-:W2:Y:S01]  /*0030*/  LDCU.64 UR8, c[0x0][0x390] ;  /* 0x00007200ff0877ac */ /* 0x000ea20008000a00 */
[----:B------:R-:W-:Y:S01]  /*0040*/  IMAD.MOV.U32 R8, RZ, RZ, 0x0 ;  /* 0x00000000ff087424 */ /* 0x000fe200078e00ff */
[----:B------:R-:W-:Y:S01]  /*0050*/  BSSY.RECONVERGENT B0, `(.L_x_13220) ;  /* 0x0000030000007945 */ /* 0x000fe20003800200 */
[----:B------:R-:W-:Y:S01]  /*0060*/  IMAD.MOV.U32 R9, RZ, RZ, -0x80000000 ;  /* 0x80000000ff097424 */ /* 0x000fe200078e00ff */
[----:B------:R-:W-:Y:S01]  /*0070*/  UMOV UR4, 0x400 ;  /* 0x0000040000047882 */ /* 0x000fe20000000000 */
[----:B------:R-:W3:Y:S02]  /*0080*/  LDCU.64 UR12, c[0x0][0x358] ;  /* 0x00006b00ff0c77ac */ /* 0x000ee40008000a00 */
        /* <DEDUP_REMOVED lines=8> */
[----:B------:R0:W-:Y:S01]  /*0110*/  STS.64 [R2], R8 ;  /* 0x0000000802007388 */ /* 0x0001e20000000a00 */
        /* <DEDUP_REMOVED lines=18> */
[----:B------:R-:W-:-:S04]  /*0240*/  ISETP.GT.AND.EX P0, PT, R5, R7, PT, P0 ;  /* 0x000000070500720c */ /* 0x000fc80003f04300 */
[----:B------:R-:W-:Y:S02]  /*0250*/  SEL R4, R4, R6, P0 ;  /* 0x0000000604047207 */ /* 0x000fe40000000000 */
[----:B------:R-:W-:-:S05]  /*0260*/  SEL R5, R5, R7, P0 ;  /* 0x0000000705057207 */ /* 0x000fca0000000000 */
[----:B------:R1:W-:Y:S01]  /*0270*/  STS.64 [R2], R4 ;  /* 0x0000000402007388 */ /* 0x0003e20000000a00 */
[----:B------:R-:W-:Y:S05]  /*0280*/  BRA `(.L_x_13222) ;  /* 0x0000000000307947 */ /* 0x000fea0003800000 */
.L_x_13221:
        /* <DEDUP_REMOVED lines=12> */
.L_x_13222:
[----:B------:R-:W-:Y:S05]  /*0350*/  BSYNC.RECONVERGENT B0 ;  /* 0x0000000000007941 */ /* 0x000fea0003800200 */
.L_x_13220:
[----:B------:R-:W-:Y:S01]  /*0360*/  BAR.SYNC.DEFER_BLOCKING 0x0 ;  /* 0x0000000000007b1d */ /* 0x000fe20000010000 */
[----:B------:R-:W-:-:S13]  /*0370*/  ISETP.GE.U32.AND P0, PT, R3, 0x42, PT ;  /* 0x000000420300780c */ /* 0x000fda0003f06070 */
[----:B------:R-:W-:Y:S05]  /*0380*/  @!P0 BRA `(.L_x_13223) ;  /* 0x0000000000448947 */ /* 0x000fea0003800000 */
.L_x_13226:
        /* <DEDUP_REMOVED lines=8> */
[----:B------:R-:W-:-:S04]  /*0410*/  ISETP.GT.AND.EX P0, PT, R5, R7, PT, P0 ;  /* 0x000000070500720c */ /* 0x000fc80003f04300 */
[----:B------:R-:W-:Y:S02]  /*0420*/  SEL R4, R4, R6, P0 ;  /* 0x0000000604047207 */ /* 0x000fe40000000000 */
[----:B------:R-:W-:-:S05]  /*0430*/  SEL R5, R5, R7, P0 ;  /* 0x0000000705057207 */ /* 0x000fca0000000000 */
[----:B------:R2:W-:Y:S02]  /*0440*/  STS.64 [R2], R4 ;  /* 0x0000000402007388 */ /* 0x0005e40000000a00 */
.L_x_13225:
[----:B------:R-:W-:Y:S05]  /*0450*/  BSYNC.RECONVERGENT B0 ;  /* 0x0000000000007941 */ /* 0x000fea0003800200 */
.L_x_13224:
[----:B------:R-:W-:Y:S01]  /*0460*/  BAR.SYNC.DEFER_BLOCKING 0x0 ;  /* 0x0000000000007b1d */ /* 0x000fe20000010000 */
[----:B------:R-:W-:Y:S01]  /*0470*/  ISETP.GT.U32.AND P0, PT, R3, 0x83, PT ;  /* 0x000000830300780c */ /* 0x000fe20003f04070 */
[----:B------:R-:W-:-:S12]  /*0480*/  IMAD.MOV.U32 R3, RZ, RZ, R9 ;  /* 0x000000ffff037224 */ /* 0x000fd800078e0009 */
[----:B------:R-:W-:Y:S05]  /*0490*/  @P0 BRA `(.L_x_13226) ;  /* 0xfffffffc00bc0947 */ /* 0x000fea000383ffff */
.L_x_13223:
[----:B------:R-:W-:-:S13]  /*04a0*/  ISETP.GT.U32.AND P0, PT, R0, 0x1f, PT ;  /* 0x0000001f0000780c */ /* 0x000fda0003f04070 */
[----:B------:R-:W-:Y:S05]  /*04b0*/  @P0 EXIT ;  /* 0x000000000000094d */ /* 0x000fea0003800000 */
[----:B-12---:R-:W-:Y:S01]  /*04c0*/  LDS.64 R4, [R2] ;  /* 0x0000000002047984 */ /* 0x006fe20000000a00 */
[----:B------:R-:W-:-:S03]  /*04d0*/  ISETP.NE.AND P1, PT, R0, RZ, PT ;  /* 0x000000ff0000720c */ /* 0x000fc60003f25270 */
[----:B0-----:R-:W0:Y:S02]  /*04e0*/  LDS.64 R6, [R2+0x100] ;  /* 0x0001000002067984 */ /* 0x001e240000000a00 */
[----:B0-----:R-:W-:-:S04]  /*04f0*/  ISETP.GT.U32.AND P0, PT, R4, R6, PT ;  /* 0x000000060400720c */ /* 0x001fc80003f04070 */
[----:B------:R-:W-:-:S04]  /*0500*/  ISETP.GT.AND.EX P0, PT, R5, R7, PT, P0 ;  /* 0x000000070500720c */ /* 0x000fc80003f04300 */
[----:B------:R-:W-:Y:S02]  /*0510*/  SEL R8, R4, R6, P0 ;  /* 0x0000000604087207 */ /* 0x000fe40000000000 */
[----:B------:R-:W-:-:S05]  /*0520*/  SEL R9, R5, R7, P0 ;  /* 0x0000000705097207 */ /* 0x000fca0000000000 */
[----:B------:R-:W-:Y:S04]  /*0530*/  STS.64 [R2], R8 ;  /* 0x0000000802007388 */ /* 0x000fe80000000a00 */
[----:B------:R-:W-:Y:S04]  /*0540*/  LDS.64 R4, [R2] ;  /* 0x0000000002047984 */ /* 0x000fe80000000a00 */
[----:B------:R-:W0:Y:S02]  /*0550*/  LDS.64 R6, [R2+0x80] ;  /* 0x0000800002067984 */ /* 0x000e240000000a00 */
        /* <DEDUP_REMOVED lines=51> */
.L_x_13227:
        /* <DEDUP_REMOVED lines=15> */
.L_x_33189:


//--------------------- .text.contiguous_max2_i64 --------------------------
	.section	.text.contiguous_max2_i64,"ax",@progbits
	.align	128
        .global         contiguous_max2_i64
        .type           contiguous_max2_i64,@function
        .size           contiguous_max2_i64,(.L_x_32488 - contiguous_max2_i64)
        .other          contiguous_max2_i64,@"STO_CUDA_ENTRY STV_DEFAULT"
contiguous_max2_i64:
.text.contiguous_max2_i64:
        /* <DEDUP_REMOVED lines=48> */
.L_x_13256:
        /* <DEDUP_REMOVED lines=32> */
.L_x_13233:
[----:B------:R-:W-:Y:S01]  /*0500*/  MOV R26, R6 ;  /* 0x00000006001a7202 */ /* 0x000fe20000000f00 */
[----:B------:R-:W-:Y:S01]  /*0510*/  IMAD.MOV.U32 R13, RZ, RZ, R7 ;  /* 0x000000ffff0d7224 */ /* 0x000fe200078e0007 */
[----:B------:R-:W-:Y:S01]  /*0520*/  MOV R14, R34 ;  /* 0x00000022000e7202 */ /* 0x000fe20000000f00 */
[----:B------:R-:W-:Y:S01]  /*0530*/  IMAD.MOV.U32 R11, RZ, RZ, R35 ;  /* 0x000000ffff0b7224 */ /* 0x000fe200078e0023 */
[----:B------:R-:W-:-:S07]  /*0540*/  MOV R12, 0x560 ;  /* 0x00000560000c7802 */ /* 0x000fce0000000f00 */
[----:B-1----:R-:W-:Y:S05]  /*0550*/  CALL.REL.NOINC `($__internal_284_$__cuda_sm20_div_s64) ;  /* 0x0000006400c47944 */ /* 0x002fea0003c00000 */
        /* <DEDUP_REMOVED lines=9> */
.L_x_13234:
[----:B------:R-:W-:Y:S05]  /*05f0*/  BSYNC.RECONVERGENT B1 ;  /* 0x0000000000017941 */ /* 0x000fea0003800200 */
.L_x_13232:
        /* <DEDUP_REMOVED lines=34> */
.L_x_13236:
[----:B------:R-:W-:Y:S01]  /*0820*/  IMAD.MOV.U32 R26, RZ, RZ, R20 ;  /* 0x000000ffff1a7224 */ /* 0x000fe200078e0014 */
[----:B------:R-:W-:Y:S01]  /*0830*/  MOV R13, R9 ;  /* 0x00000009000d7202 */ /* 0x000fe20000000f00 */
[----:B------:R-:W-:Y:S01]  /*0840*/  IMAD.MOV.U32 R14, RZ, RZ, R34 ;  /* 0x000000ffff0e7224 */ /* 0x000fe200078e0022 */
[----:B------:R-:W-:Y:S02]  /*0850*/  MOV R11, R35 ;  /* 0x00000023000b7202 */ /* 0x000fe40000000f00 */
[----:B------:R-:W-:-:S07]  /*0860*/  MOV R12, 0x880 ;  /* 0x00000880000c7802 */ /* 0x000fce0000000f00 */
[----:B------:R-:W-:Y:S05]  /*0870*/  CALL.REL.NOINC `($__internal_284_$__cuda_sm20_div_s64) ;  /* 0x0000006000fc7944 */ /* 0x000fea0003c00000 */
        /* <DEDUP_REMOVED lines=9> */
.L_x_13237:
[----:B------:R-:W-:Y:S05]  /*0910*/  BSYNC.RECONVERGENT B1 ;  /* 0x0000000000017941 */ /* 0x000fea0003800200 */
.L_x_13235:
        /* <DEDUP_REMOVED lines=33> */
.L_x_13239:
[----:B------:R-:W-:Y:S01]  /*0b30*/  IMAD.MOV.U32 R26, RZ, RZ, R36 ;  /* 0x000000ffff1a7224 */ /* 0x000fe200078e0024 */
[----:B------:R-:W-:Y:S01]  /*0b40*/  MOV R13, R37 ;  /* 0x00000025000d7202 */ /* 0x000fe20000000f00 */
[----:B------:R-:W-:Y:S01]  /*0b50*/  IMAD.MOV.U32 R14, RZ, RZ, R20 ;  /* 0x000000ffff0e7224 */ /* 0x000fe200078e0014 */
[----:B------:R-:W-:Y:S02]  /*0b60*/  MOV R11, R21 ;  /* 0x00000015000b7202 */ /* 0x000fe40000000f00 */
[----:B------:R-:W-:-:S07]  /*0b70*/  MOV R12, 0xb90 ;  /* 0x00000b90000c7802 */ /* 0x000fce0000000f00 */
[----:B------:R-:W-:Y:S05]  /*0b80*/  CALL.REL.NOINC `($__internal_284_$__cuda_sm20_div_s64) ;  /* 0x0000006000387944 */ /* 0x000fea0003c00000 */
        /* <DEDUP_REMOVED lines=10> */
.L_x_13240:
[----:B------:R-:W-:Y:S05]  /*0c30*/  BSYNC.RECONVERGENT B1 ;  /* 0x0000000000017941 */ /* 0x000fea0003800200 */
.L_x_13238:
        /* <DEDUP_REMOVED lines=35> */
.L_x_13242:
[----:B------:R-:W-:Y:S01]  /*0e70*/  MOV R26, R34 ;  /* 0x00000022001a7202 */ /* 0x000fe20000000f00 */
[----:B------:R-:W-:Y:S01]  /*0e80*/  IMAD.MOV.U32 R13, RZ, RZ, R35 ;  /* 0x000000ffff0d7224 */ /* 0x000fe200078e0023 */
[----:B------:R-:W-:Y:S01]  /*0e90*/  MOV R14, R20 ;  /* 0x00000014000e7202 */ /* 0x000fe20000000f00 */
[----:B------:R-:W-:Y:S01]  /*0ea0*/  IMAD.MOV.U32 R11, RZ, RZ, R21 ;  /* 0x000000ffff0b7224 */ /* 0x000fe200078e0015 */
[----:B------:R-:W-:-:S07]  /*0eb0*/  MOV R12, 0xed0 ;  /* 0x00000ed0000c7802 */ /* 0x000fce0000000f00 */
[----:B------:R-:W-:Y:S05]  /*0ec0*/  CALL.REL.NOINC `($__internal_284_$__cuda_sm20_div_s64) ;  /* 0x0000005c00687944 */ /* 0x000fea0003c00000 */
        /* <DEDUP_REMOVED lines=11> */
.L_x_13243:
[----:B------:R-:W-:Y:S05]  /*0f80*/  BSYNC.RECONVERGENT B1 ;  /* 0x0000000000017941 */ /* 0x000fea0003800200 */
.L_x_13241:
        /* <DEDUP_REMOVED lines=36> */
.L_x_13245:
        /* <DEDUP_REMOVED lines=16> */
.L_x_13246:
[----:B------:R-:W-:Y:S05]  /*12d0*/  BSYNC.RECONVERGENT B1 ;  /* 0x0000000000017941 */ /* 0x000fea0003800200 */
.L_x_13244:
        /* <DEDUP_REMOVED lines=35> */
.L_x_13248:
        /* <DEDUP_REMOVED lines=17> */
.L_x_13249:
[----:B------:R-:W-:Y:S05]  /*1620*/  BSYNC.RECONVERGENT B1 ;  /* 0x0000000000017941 */ /* 0x000fea0003800200 */
.L_x_13247:
        /* <DEDUP_REMOVED lines=35> */
.L_x_13251:
        /* <DEDUP_REMOVED lines=16> */
.L_x_13252:
[----:B------:R-:W-:Y:S05]  /*1960*/  BSYNC.RECONVERGENT B1 ;  /* 0x0000000000017941 */ /* 0x000fea0003800200 */
.L_x_13250:
        /* <DEDUP_REMOVED lines=35> */
.L_x_13254:
        /* <DEDUP_REMOVED lines=16> */
.L_x_13255:
[----:B------:R-:W-:Y:S05]  /*1ca0*/  BSYNC.RECONVERGENT B1 ;  /* 0x0000000000017941 */ /* 0x000fea0003800200 */
.L_x_13253:
        /* <DEDUP_REMOVED lines=8> */
.L_x_13231:
        /* <DEDUP_REMOVED lines=36> */
.L_x_13259:
[----:B------:R-:W-:Y:S01]  /*1f70*/  MOV R26, R6 ;  /* 0x00000006001a7202 */ /* 0x000fe20000000f00 */
[----:B------:R-:W-:Y:S01]  /*1f80*/  IMAD.MOV.U32 R13, RZ, RZ, R7 ;  /* 0x000000ffff0d7224 */ /* 0x000fe200078e0007 */
[----:B------:R-:W-:Y:S01]  /*1f90*/  MOV R14, R16 ;  /* 0x00000010000e7202 */ /* 0x000fe20000000f00 */
[----:B------:R-:W-:Y:S01]  /*1fa0*/  IMAD.MOV.U32 R11, RZ, RZ, R17 ;  /* 0x000000ffff0b7224 */ /* 0x000fe200078e0011 */
[----:B------:R-:W-:-:S07]  /*1fb0*/  MOV R12, 0x1fd0 ;  /* 0x00001fd0000c7802 */ /* 0x000fce0000000f00 */
[----:B------:R-:W-:Y:S05]  /*1fc0*/  CALL.REL.NOINC `($__internal_284_$__cuda_sm20_div_s64) ;  /* 0x0000004c00287944 */ /* 0x000fea0003c00000 */
        /* <DEDUP_REMOVED lines=9> */
.L_x_13260:
[----:B------:R-:W-:Y:S05]  /*2060*/  BSYNC.RECONVERGENT B1 ;  /* 0x0000000000017941 */ /* 0x000fea0003800200 */
.L_x_13258:
        /* <DEDUP_REMOVED lines=34> */
.L_x_13262:
        /* <DEDUP_REMOVED lines=17> */
.L_x_13263:
[----:B------:R-:W-:Y:S05]  /*23a0*/  BSYNC.RECONVERGENT B1 ;  /* 0x0000000000017941 */ /* 0x000fea0003800200 */
.L_x_13261:
        /* <DEDUP_REMOVED lines=36> */
.L_x_13265:
        /* <DEDUP_REMOVED lines=16> */
.L_x_13266:
[----:B------:R-:W-:Y:S05]  /*26f0*/  BSYNC.RECONVERGENT B1 ;  /* 0x0000000000017941 */ /* 0x000fea0003800200 */
.L_x_13264:
        /* <DEDUP_REMOVED lines=35> */
.L_x_13268:
[----:B------:R-:W-:Y:S01]  /*2930*/  MOV R26, R18 ;  /* 0x00000012001a7202 */ /* 0x000fe20000000f00 */
[----:B------:R-:W-:Y:S01]  /*2940*/  IMAD.MOV.U32 R13, RZ, RZ, R19 ;  /* 0x000000ffff0d7224 */ /* 0x000fe200078e0013 */
[----:B------:R-:W-:Y:S01]  /*2950*/  MOV R14, R16 ;  /* 0x00000010000e7202 */ /* 0x000fe20000000f00 */
[----:B------:R-:W-:Y:S01]  /*2960*/  IMAD.MOV.U32 R11, RZ, RZ, R17 ;  /* 0x000000ffff0b7224 */ /* 0x000fe200078e0011 */
[----:B------:R-:W-:-:S07]  /*2970*/  MOV R12, 0x2990 ;  /* 0x00002990000c7802 */ /* 0x000fce0000000f00 */
[----:B------:R-:W-:Y:S05]  /*2980*/  CALL.REL.NOINC `($__internal_284_$__cuda_sm20_div_s64) ;  /* 0x0000004000b87944 */ /* 0x000fea0003c00000 */
        /* <DEDUP_REMOVED lines=10> */
.L_x_13269:
[----:B------:R-:W-:Y:S05]  /*2a30*/  BSYNC.RECONVERGENT B1 ;  /* 0x0000000000017941 */ /* 0x000fea0003800200 */
.L_x_13267:
[----:B------:R-:W-:Y:S01]  /*2a40*/  MOV R36, R22 ;  /* 0x0000001600247202 */ /* 0x000fe20000000f00 */
[----:B------:R-:W-:Y:S02]  /*2a50*/  IMAD R11, R11, R38, RZ ;  /* 0x000000260b0b7224 */ /* 0x000fe400078e02ff */
[----:B------:R-:W-:Y:S02]  /*2a60*/  VIADD R8, R8, 0xfffffffe ;  /* 0xfffffffe08087836 */ /* 0x000fe40000000000 */
[----:B------:R-:W-:-:S04]  /*2a70*/  IMAD.WIDE.U32 R22, R38, R10, R36 ;  /* 0x0000000a26167225 */ /* 0x000fc800078e0024 */
[----:B------:R-:W-:-:S05]  /*2a80*/  IMAD R11, R39, R10, R11 ;  /* 0x0000000a270b7224 */ /* 0x000fca00078e020b */
[----:B------:R-:W-:-:S07]  /*2a90*/  IADD3 R23, PT, PT, R23, R11, RZ ;  /* 0x0000000b17177210 */ /* 0x000fce0007ffe0ff */
.L_x_13257:
        /* <DEDUP_REMOVED lines=30> */
.L_x_13271:
[----:B------:R-:W-:Y:S01]  /*2c80*/  MOV R18, R6 ;  /* 0x0000000600127202 */ /* 0x000fe20000000f00 */
[----:B------:R-:W-:Y:S01]  /*2c90*/  IMAD.MOV.U32 R19, RZ, RZ, R7 ;  /* 0x000000ffff137224 */ /* 0x000fe200078e0007 */
[----:B------:R-:W-:Y:S01]  /*2ca0*/  MOV R24, R10 ;  /* 0x0000000a00187202 */ /* 0x000fe20000000f00 */
[----:B------:R-:W-:Y:S01]  /*2cb0*/  IMAD.MOV.U32 R21, RZ, RZ, R11 ;  /* 0x000000ffff157224 */ /* 0x000fe200078e000b */
[----:B------:R-:W-:-:S07]  /*2cc0*/  MOV R26, 0x2ce0 ;  /* 0x00002ce0001a7802 */ /* 0x000fce0000000f00 */
[----:B------:R-:W-:Y:S05]  /*2cd0*/  CALL.REL.NOINC `($__internal_285_$__cuda_sm20_rem_s64) ;  /* 0x0000004400307944 */ /* 0x000fea0003c00000 */
.L_x_13272:
[----:B------:R-:W-:Y:S05]  /*2ce0*/  BSYNC.RECONVERGENT B1 ;  /* 0x0000000000017941 */ /* 0x000fea0003800200 */
.L_x_13270:
        /* <DEDUP_REMOVED lines=30> */
.L_x_13274:
[----:B------:R-:W-:Y:S01]  /*2ed0*/  MOV R24, R10 ;  /* 0x0000000a00187202 */ /* 0x000fe20000000f00 */
[----:B------:R-:W-:Y:S01]  /*2ee0*/  IMAD.MOV.U32 R21, RZ, RZ, R11 ;  /* 0x000000ffff157224 */ /* 0x000fe200078e000b */
[----:B------:R-:W-:Y:S01]  /*2ef0*/  MOV R18, R20 ;  /* 0x0000001400127202 */ /* 0x000fe20000000f00 */
[----:B------:R-:W-:Y:S01]  /*2f00*/  IMAD.MOV.U32 R19, RZ, RZ, R9 ;  /* 0x000000ffff137224 */ /* 0x000fe200078e0009 */
[----:B------:R-:W-:-:S07]  /*2f10*/  MOV R26, 0x2f30 ;  /* 0x00002f30001a7802 */ /* 0x000fce0000000f00 */
[----:B------:R-:W-:Y:S05]  /*2f20*/  CALL.REL.NOINC `($__internal_285_$__cuda_sm20_rem_s64) ;  /* 0x00000040009c7944 */ /* 0x000fea0003c00000 */
.L_x_13275:
[----:B------:R-:W-:Y:S05]  /*2f30*/  BSYNC.RECONVERGENT B1 ;  /* 0x0000000000017941 */ /* 0x000fea0003800200 */
.L_x_13273:
[----:B------:R-:W-:Y:S02]  /*2f40*/  IMAD R7, R7, R16, RZ ;  /* 0x0000001007077224 */ /* 0x000fe400078e02ff */
[----:B------:R-:W-:-:S04]  /*2f50*/  IMAD.WIDE.U32 R22, R16, R6, R22 ;  /* 0x0000000610167225 */ /* 0x000fc800078e0016 */
[----:B------:R-:W-:-:S05]  /*2f60*/  IMAD R7, R17, R6, R7 ;  /* 0x0000000611077224 */ /* 0x000fca00078e0207 */
[----:B------:R-:W-:-:S07]  /*2f70*/  IADD3 R23, PT, PT, R23, R7, RZ ;  /* 0x0000000717177210 */ /* 0x000fce0007ffe0ff */
.L_x_13230:
        /* <DEDUP_REMOVED lines=13> */
.L_x_13229:
        /* <DEDUP_REMOVED lines=18> */
.L_x_13303:
        /* <DEDUP_REMOVED lines=30> */
.L_x_13280:
        /* <DEDUP_REMOVED lines=15> */
.L_x_13281:
[----:B------:R-:W-:Y:S05]  /*3440*/  BSYNC.RECONVERGENT B1 ;  /* 0x0000000000017941 */ /* 0x000fea0003800200 */
.L_x_13279:
        /* <DEDUP_REMOVED lines=39> */
.L_x_13283:
        /* <DEDUP_REMOVED lines=17> */
.L_x_13284:
[----:B------:R-:W-:Y:S05]  /*37d0*/  BSYNC.RECONVERGENT B1 ;  /* 0x0000000000017941 */ /* 0x000fea0003800200 */
.L_x_13282:
        /* <DEDUP_REMOVED lines=37> */
.L_x_13286:
        /* <DEDUP_REMOVED lines=17> */
.L_x_13287:
[----:B------:R-:W-:Y:S05]  /*3b40*/  BSYNC.RECONVERGENT B1 ;  /* 0x0000000000017941 */ /* 0x000fea0003800200 */
.L_x_13285:
        /* <DEDUP_REMOVED lines=38> */
.L_x_13289:
[----:B------:R-:W-:Y:S01]  /*3db0*/  IMAD.MOV.U32 R26, RZ, RZ, R20 ;  /* 0x000000ffff1a7224 */ /* 0x000fe200078e0014 */
[----:B------:R-:W-:Y:S01]  /*3dc0*/  MOV R13, R21 ;  /* 0x00000015000d7202 */ /* 0x000fe20000000f00 */
[----:B------:R-:W-:Y:S01]  /*3dd0*/  IMAD.MOV.U32 R14, RZ, RZ, R36 ;  /* 0x000000ffff0e7224 */ /* 0x000fe200078e0024 */
[----:B------:R-:W-:Y:S02]  /*3de0*/  MOV R11, R37 ;  /* 0x00000025000b7202 */ /* 0x000fe40000000f00 */
[----:B------:R-:W-:-:S07]  /*3df0*/  MOV R12, 0x3e10 ;  /* 0x00003e10000c7802 */ /* 0x000fce0000000f00 */
[----:B-1----:R-:W-:Y:S05]  /*3e00*/  CALL.REL.NOINC `($__internal_284_$__cuda_sm20_div_s64) ;  /* 0x0000002c00987944 */ /* 0x002fea0003c00000 */
        /* <DEDUP_REMOVED lines=11> */
.L_x_13290:
[----:B------:R-:W-:Y:S05]  /*3ec0*/  BSYNC.RECONVERGENT B1 ;  /* 0x0000000000017941 */ /* 0x000fea0003800200 */
.L_x_13288:
        /* <DEDUP_REMOVED lines=38> */
.L_x_13292:
        /* <DEDUP_REMOVED lines=17> */
.L_x_13293:
[----:B------:R-:W-:Y:S05]  /*4240*/  BSYNC.RECONVERGENT B1 ;  /* 0x0000000000017941 */ /* 0x000fea0003800200 */
.L_x_13291:
        /* <DEDUP_REMOVED lines=40> */
.L_x_13295:
        /* <DEDUP_REMOVED lines=17> */
.L_x_13296:
[----:B------:R-:W-:Y:S05]  /*45e0*/  BSYNC.RECONVERGENT B1 ;  /* 0x0000000000017941 */ /* 0x000fea0003800200 */
.L_x_13294:
        /* <DEDUP_REMOVED lines=40> */
.L_x_13298:
        /* <DEDUP_REMOVED lines=17> */
.L_x_13299:
[----:B------:R-:W-:Y:S05]  /*4980*/  BSYNC.RECONVERGENT B1 ;  /* 0x0000000000017941 */ /* 0x000fea0003800200 */
.L_x_13297:
        /* <DEDUP_REMOVED lines=38> */
.L_x_13301:
        /* <DEDUP_REMOVED lines=17> */
.L_x_13302:
[----:B------:R-:W-:Y:S05]  /*4d00*/  BSYNC.RECONVERGENT B1 ;  /* 0x0000000000017941 */ /* 0x000fea0003800200 */
.L_x_13300:
        /* <DEDUP_REMOVED lines=15> */
.L_x_13278:
        /* <DEDUP_REMOVED lines=37> */
.L_x_13306:
[----:B------:R-:W-:Y:S01]  /*5050*/  IMAD.MOV.U32 R26, RZ, RZ, R18 ;  /* 0x000000ffff1a7224 */ /* 0x000fe200078e0012 */
[----:B------:R-:W-:Y:S01]  /*5060*/  MOV R13, R19 ;  /* 0x00000013000d7202 */ /* 0x000fe20000000f00 */
[----:B------:R-:W-:Y:S01]  /*5070*/  IMAD.MOV.U32 R14, RZ, RZ, R6 ;  /* 0x000000ffff0e7224 */ /* 0x000fe200078e0006 */
[----:B------:R-:W-:Y:S02]  /*5080*/  MOV R11, R7 ;  /* 0x00000007000b7202 */ /* 0x000fe40000000f00 */
[----:B------:R-:W-:-:S07]  /*5090*/  MOV R12, 0x50b0 ;  /* 0x000050b0000c7802 */ /* 0x000fce0000000f00 */
[----:B------:R-:W-:Y:S05]  /*50a0*/  CALL.REL.NOINC `($__internal_284_$__cuda_sm20_div_s64) ;  /* 0x0000001800f07944 */ /* 0x000fea0003c00000 */
        /* <DEDUP_REMOVED lines=9> */
.L_x_13307:
[----:B------:R-:W-:Y:S05]  /*5140*/  BSYNC.RECONVERGENT B1 ;  /* 0x0000000000017941 */ /* 0x000fea0003800200 */
.L_x_13305:
        /* <DEDUP_REMOVED lines=39> */
.L_x_13309:
        /* <DEDUP_REMOVED lines=17> */
.L_x_13310:
[----:B------:R-:W-:Y:S05]  /*54d0*/  BSYNC.RECONVERGENT B1 ;  /* 0x0000000000017941 */ /* 0x000fea0003800200 */
.L_x_13308:
        /* <DEDUP_REMOVED lines=40> */
.L_x_13312:
        /* <DEDUP_REMOVED lines=17> */
.L_x_13313:
[----:B------:R-:W-:Y:S05]  /*5870*/  BSYNC.RECONVERGENT B1 ;  /* 0x0000000000017941 */ /* 0x000fea0003800200 */
.L_x_13311:
        /* <DEDUP_REMOVED lines=40> */
.L_x_13315:
        /* <DEDUP_REMOVED lines=17> */
.L_x_13316:
[----:B------:R-:W-:Y:S05]  /*5c10*/  BSYNC.RECONVERGENT B1 ;  /* 0x0000000000017941 */ /* 0x000fea0003800200 */
.L_x_13314:
        /* <DEDUP_REMOVED lines=11> */
.L_x_13304:
        /* <DEDUP_REMOVED lines=35> */
.L_x_13319:
[----:B------:R-:W-:Y:S01]  /*5f00*/  IMAD.MOV.U32 R26, RZ, RZ, R18 ;  /* 0x000000ffff1a7224 */ /* 0x000fe200078e0012 */
[----:B------:R-:W-:Y:S01]  /*5f10*/  MOV R13, R19 ;  /* 0x00000013000d7202 */ /* 0x000fe20000000f00 */
[----:B------:R-:W-:Y:S01]  /*5f20*/  IMAD.MOV.U32 R11, RZ, RZ, R5 ;  /* 0x000000ffff0b7224 */ /* 0x000fe200078e0005 */
[----:B------:R-:W-:Y:S02]  /*5f30*/  MOV R14, R4 ;  /* 0x00000004000e7202 */ /* 0x000fe40000000f00 */
[----:B------:R-:W-:-:S07]  /*5f40*/  MOV R12, 0x5f60 ;  /* 0x00005f60000c7802 */ /* 0x000fce0000000f00 */
[----:B------:R-:W-:Y:S05]  /*5f50*/  CALL.REL.NOINC `($__internal_284_$__cuda_sm20_div_s64) ;  /* 0x0000000c00447944 */ /* 0x000fea0003c00000 */
        /* <DEDUP_REMOVED lines=8> */
.L_x_13320:
[----:B------:R-:W-:Y:S05]  /*5fe0*/  BSYNC.RECONVERGENT B1 ;  /* 0x0000000000017941 */ /* 0x000fea0003800200 */
.L_x_13318:
        /* <DEDUP_REMOVED lines=39> */
.L_x_13322:
        /* <DEDUP_REMOVED lines=17> */
.L_x_13323:
[----:B------:R-:W-:Y:S05]  /*6370*/  BSYNC.RECONVERGENT B1 ;  /* 0x0000000000017941 */ /* 0x000fea0003800200 */
.L_x_13321:
        /* <DEDUP_REMOVED lines=11> */
.L_x_13317:
        /* <DEDUP_REMOVED lines=31> */
.L_x_13325:
[----:B------:R-:W-:Y:S02]  /*6620*/  MOV R24, R20 ;  /* 0x0000001400187202 */ /* 0x000fe40000000f00 */
[----:B------:R-:W-:-:S07]  /*6630*/  MOV R26, 0x6650 ;  /* 0x00006650001a7802 */ /* 0x000fce0000000f00 */
[----:B------:R-:W-:Y:S05]  /*6640*/  CALL.REL.NOINC `($__internal_285_$__cuda_sm20_rem_s64) ;  /* 0x0000000800d47944 */ /* 0x000fea0003c00000 */
[----:B------:R-:W-:Y:S01]  /*6650*/  MOV R4, R6 ;  /* 0x0000000600047202 */ /* 0x000fe20000000f00 */
[----:B------:R-:W-:-:S07]  /*6660*/  IMAD.MOV.U32 R5, RZ, RZ, R7 ;  /* 0x000000ffff057224 */ /* 0x000fce00078e0007 */
.L_x_13326:
[----:B------:R-:W-:Y:S05]  /*6670*/  BSYNC.RECONVERGENT B1 ;  /* 0x0000000000017941 */ /* 0x000fea0003800200 */
.L_x_13324:
        /* <DEDUP_REMOVED lines=9> */
.L_x_13277:
[----:B------:R-:W2:Y:S04]  /*6710*/  LDG.E.64 R4, desc[UR12][R8.64] ;  /* 0x0000000c08047981 */ /* 0x000ea8000c1e1b00 */
[----:B--2---:R1:W-:Y:S02]  /*6720*/  STS.64 [R3], R4 ;  /* 0x0000000403007388 */ /* 0x0043e40000000a00 */
.L_x_13276:
[----:B------:R-:W-:Y:S05]  /*6730*/  BSYNC.RECONVERGENT B0 ;  /* 0x0000000000007941 */ /* 0x000fea0003800200 */
.L_x_13228:
[----:B------:R-:W-:Y:S01]  /*6740*/  BAR.SYNC.DEFER_BLOCKING 0x0 ;  /* 0x0000000000007b1d */ /* 0x000fe20000010000 */
[----:B------:R-:W-:-:S13]  /*6750*/  ISETP.GE.U32.AND P0, PT, R2, 0x42, PT ;  /* 0x000000420200780c */ /* 0x000fda0003f06070 */
[----:B------:R-:W-:Y:S05]  /*6760*/  @!P0 BRA `(.L_x_13327) ;  /* 0x0000000000448947 */ /* 0x000fea0003800000 */
.L_x_13330:
        /* <DEDUP_REMOVED lines=8> */
[----:B------:R-:W-:-:S04]  /*67f0*/  ISETP.GT.AND.EX P0, PT, R5, R7, PT, P0 ;  /* 0x000000070500720c */ /* 0x000fc80003f04300 */
[----:B------:R-:W-:Y:S02]  /*6800*/  SEL R4, R4, R6, P0 ;  /* 0x0000000604047207 */ /* 0x000fe40000000000 */
[----:B------:R-:W-:-:S05]  /*6810*/  SEL R5, R5, R7, P0 ;  /* 0x0000000705057207 */ /* 0x000fca0000000000 */
[----:B------:R2:W-:Y:S02]  /*6820*/  STS.64 [R3], R4 ;  /* 0x0000000403007388 */ /* 0x0005e40000000a00 */
.L_x_13329:
[----:B------:R-:W-:Y:S05]  /*6830*/  BSYNC.RECONVERGENT B0 ;  /* 0x0000000000007941 */ /* 0x000fea0003800200 */
.L_x_13328:
[----:B------:R-:W-:Y:S01]  /*6840*/  BAR.SYNC.DEFER_BLOCKING 0x0 ;  /* 0x0000000000007b1d */ /* 0x000fe20000010000 */
[----:B------:R-:W-:Y:S01]  /*6850*/  ISETP.GT.U32.AND P0, PT, R2, 0x83, PT ;  /* 0x000000830200780c */ /* 0x000fe20003f04070 */
[----:B------:R-:W-:-:S12]  /*6860*/  IMAD.MOV.U32 R2, RZ, RZ, R8 ;  /* 0x000000ffff027224 */ /* 0x000fd800078e0008 */
[----:B------:R-:W-:Y:S05]  /*6870*/  @P0 BRA `(.L_x_13330) ;  /* 0xfffffffc00bc0947 */ /* 0x000fea000383ffff */
.L_x_13327:
[----:B------:R-:W-:-:S13]  /*6880*/  ISETP.GT.U32.AND P0, PT, R0, 0x1f, PT ;  /* 0x0000001f0000780c */ /* 0x000fda0003f04070 */
[----:B------:R-:W-:Y:S05]  /*6890*/  @P0 EXIT ;  /* 0x000000000000094d */ /* 0x000fea0003800000 */
[----:B012---:R-:W-:Y:S01]  /*68a0*/  LDS.64 R4, [R3] ;  /* 0x0000000003047984 */ /* 0x007fe20000000a00 */
[----:B------:R-:W-:-:S03]  /*68b0*/  ISETP.NE.AND P1, PT, R0, RZ, PT ;  /* 0x000000ff0000720c */ /* 0x000fc60003f25270 */
        /* <DEDUP_REMOVED lines=59> */
        .weak           $__internal_284_$__cuda_sm20_div_s64
        .type           $__internal_284_$__cuda_sm20_div_s64,@function
        .size           $__internal_284_$__cuda_sm20_div_s64,($__internal_285_$__cuda_sm20_rem_s64 - $__internal_284_$__cuda_sm20_div_s64)
$__internal_284_$__cuda_sm20_div_s64:
        /* <DEDUP_REMOVED lines=82> */
[----:B------:R-:W-:Y:S06]  /*7190*/  RET.REL.NODEC R12 `(contiguous_max2_i64) ;  /* 0xffffff8c0c987950 */ /* 0x000fec0003c3ffff */
        .weak           $__internal_285_$__cuda_sm20_rem_s64
        .type           $__internal_285_$__cuda_sm20_rem_s64,@function
        .size           $__internal_285_$__cuda_sm20_rem_s64,(.L_x_32488 - $__internal_285_$__cuda_sm20_rem_s64)
$__internal_285_$__cuda_sm20_rem_s64:
        /* <DEDUP_REMOVED lines=76> */
[----:B------:R-:W-:Y:S06]  /*7660*/  RET.REL.NODEC R26 `(contiguous_max2_i64) ;  /* 0xffffff881a647950 */ /* 0x000fec0003c3ffff */
.L_x_13331:
        /* <DEDUP_REMOVED lines=9> */
.L_x_32488:


//--------------------- .text.uncontiguous_max_i64 --------------------------
	.section	.text.uncontiguous_max_i64,"ax",@progbits
	.align	128
        .global         uncontiguous_max_i64
        .type           uncontiguous_max_i64,@function
        .size           uncontiguous_max_i64,(.L_x_32490 - uncontiguous_max_i64)
        .other          uncontiguous_max_i64,@"STO_CUDA_ENTRY STV_DEFAULT"
uncontiguous_max_i64:
.text.uncontiguous_max_i64:
        /* <DEDUP_REMOVED lines=44> */
.L_x_13360:
        /* <DEDUP_REMOVED lines=33> */
.L_x_13337:
[----:B------:R-:W-:Y:S01]  /*04d0*/  MOV R29, R14 ;  /* 0x0000000e001d7202 */ /* 0x000fe20000000f00 */
[----:B------:R-:W-:Y:S01]  /*04e0*/  IMAD.MOV.U32 R26, RZ, RZ, R15 ;  /* 0x000000ffff1a7224 */ /* 0x000fe200078e000f */
[----:B------:R-:W-:Y:S01]  /*04f0*/  MOV R13, R16 ;  /* 0x00000010000d7202 */ /* 0x000fe20000000f00 */
[----:B------:R-:W-:Y:S01]  /*0500*/  IMAD.MOV.U32 R12, RZ, RZ, R17 ;  /* 0x000000ffff0c7224 */ /* 0x000fe200078e0011 */
[----:B------:R-:W-:-:S07]  /*0510*/  MOV R11, 0x530 ;  /* 0x00000530000b7802 */ /* 0x000fce0000000f00 */
[----:B------:R-:W-:Y:S05]  /*0520*/  CALL.REL.NOINC `($__internal_286_$__cuda_sm20_div_s64) ;  /* 0x00000068003c7944 */ /* 0x000fea0003c00000 */
        /* <DEDUP_REMOVED lines=9> */
.L_x_13338:
[----:B------:R-:W-:Y:S05]  /*05c0*/  BSYNC.RECONVERGENT B1 ;  /* 0x0000000000017941 */ /* 0x000fea0003800200 */
.L_x_13336:
        /* <DEDUP_REMOVED lines=36> */
.L_x_13340:
[----:B------:R-:W-:Y:S01]  /*0810*/  MOV R29, R7 ;  /* 0x00000007001d7202 */ /* 0x000fe20000000f00 */
[----:B------:R-:W-:Y:S01]  /*0820*/  IMAD.MOV.U32 R26, RZ, RZ, R8 ;  /* 0x000000ffff1a7224 */ /* 0x000fe200078e0008 */
[----:B------:R-:W-:Y:S01]  /*0830*/  MOV R13, R16 ;  /* 0x00000010000d7202 */ /* 0x000fe20000000f00 */
[----:B------:R-:W-:Y:S01]  /*0840*/  IMAD.MOV.U32 R12, RZ, RZ, R17 ;  /* 0x000000ffff0c7224 */ /* 0x000fe200078e0011 */
[----:B------:R-:W-:-:S07]  /*0850*/  MOV R11, 0x870 ;  /* 0x00000870000b7802 */ /* 0x000fce0000000f00 */
[----:B------:R-:W-:Y:S05]  /*0860*/  CALL.REL.NOINC `($__internal_286_$__cuda_sm20_div_s64) ;  /* 0x00000064006c7944 */ /* 0x000fea0003c00000 */
        /* <DEDUP_REMOVED lines=10> */
.L_x_13341:
[----:B------:R-:W-:Y:S05]  /*0910*/  BSYNC.RECONVERGENT B1 ;  /* 0x0000000000017941 */ /* 0x000fea0003800200 */
.L_x_13339:
        /* <DEDUP_REMOVED lines=37> */
.L_x_13343:
[----:B------:R-:W-:Y:S01]  /*0b70*/  IMAD.MOV.U32 R29, RZ, RZ, R14 ;  /* 0x000000ffff1d7224 */ /* 0x000fe200078e000e */
[----:B------:R-:W-:Y:S01]  /*0b80*/  MOV R26, R15 ;  /* 0x0000000f001a7202 */ /* 0x000fe20000000f00 */
[----:B------:R-:W-:Y:S01]  /*0b90*/  IMAD.MOV.U32 R13, RZ, RZ, R16 ;  /* 0x000000ffff0d7224 */ /* 0x000fe200078e0010 */
[----:B------:R-:W-:Y:S02]  /*0ba0*/  MOV R12, R17 ;  /* 0x00000011000c7202 */ /* 0x000fe40000000f00 */
[----:B------:R-:W-:-:S07]  /*0bb0*/  MOV R11, 0xbd0 ;  /* 0x00000bd0000b7802 */ /* 0x000fce0000000f00 */
[----:B------:R-:W-:Y:S05]  /*0bc0*/  CALL.REL.NOINC `($__internal_286_$__cuda_sm20_div_s64) ;  /* 0x0000006000947944 */ /* 0x000fea0003c00000 */
        /* <DEDUP_REMOVED lines=10> */
.L_x_13344:
[----:B------:R-:W-:Y:S05]  /*0c70*/  BSYNC.RECONVERGENT B1 ;  /* 0x0000000000017941 */ /* 0x000fea0003800200 */
.L_x_13342:
        /* <DEDUP_REMOVED lines=34> */
.L_x_13346:
        /* <DEDUP_REMOVED lines=16> */
.L_x_13347:
[----:B------:R-:W-:Y:S05]  /*0fa0*/  BSYNC.RECONVERGENT B1 ;  /* 0x0000000000017941 */ /* 0x000fea0003800200 */
.L_x_13345:
        /* <DEDUP_REMOVED lines=37> */
.L_x_13349:
[----:B------:R-:W-:Y:S01]  /*1200*/  MOV R29, R14 ;  /* 0x0000000e001d7202 */ /* 0x000fe20000000f00 */
[----:B------:R-:W-:Y:S01]  /*1210*/  IMAD.MOV.U32 R26, RZ, RZ, R15 ;  /* 0x000000ffff1a7224 */ /* 0x000fe200078e000f */
[----:B------:R-:W-:Y:S01]  /*1220*/  MOV R13, R16 ;  /* 0x00000010000d7202 */ /* 0x000fe20000000f00 */
[----:B------:R-:W-:Y:S01]  /*1230*/  IMAD.MOV.U32 R12, RZ, RZ, R17 ;  /* 0x000000ffff0c7224 */ /* 0x000fe200078e0011 */
[----:B------:R-:W-:-:S07]  /*1240*/  MOV R11, 0x1260 ;  /* 0x00001260000b7802 */ /* 0x000fce0000000f00 */
[----:B------:R-:W-:Y:S05]  /*1250*/  CALL.REL.NOINC `($__internal_286_$__cuda_sm20_div_s64) ;  /* 0x0000005800f07944 */ /* 0x000fea0003c00000 */
        /* <DEDUP_REMOVED lines=11> */
.L_x_13350:
[----:B------:R-:W-:Y:S05]  /*1310*/  BSYNC.RECONVERGENT B1 ;  /* 0x0000000000017941 */ /* 0x000fea0003800200 */
.L_x_13348:
        /* <DEDUP_REMOVED lines=35> */
.L_x_13352:
        /* <DEDUP_REMOVED lines=16> */
.L_x_13353:
[----:B------:R-:W-:Y:S05]  /*1650*/  BSYNC.RECONVERGENT B1 ;  /* 0x0000000000017941 */ /* 0x000fea0003800200 */
.L_x_13351:
        /* <DEDUP_REMOVED lines=36> */
.L_x_13355:
        /* <DEDUP_REMOVED lines=17> */
.L_x_13356:
[----:B------:R-:W-:Y:S05]  /*19b0*/  BSYNC.RECONVERGENT B1 ;  /* 0x0000000000017941 */ /* 0x000fea0003800200 */
.L_x_13354:
        /* <DEDUP_REMOVED lines=36> */
.L_x_13358:
        /* <DEDUP_REMOVED lines=17> */
.L_x_13359:
[----:B------:R-:W-:Y:S05]  /*1d10*/  BSYNC.RECONVERGENT B1 ;  /* 0x0000000000017941 */ /* 0x000fea0003800200 */
.L_x_13357:
        /* <DEDUP_REMOVED lines=10> */
.L_x_13335:
        /* <DEDUP_REMOVED lines=36> */
.L_x_13363:
[----:B------:R-:W-:Y:S01]  /*2000*/  IMAD.MOV.U32 R29, RZ, RZ, R14 ;  /* 0x000000ffff1d7224 */ /* 0x000fe200078e000e */
[----:B------:R-:W-:Y:S01]  /*2010*/  MOV R26, R15 ;  /* 0x0000000f001a7202 */ /* 0x000fe20000000f00 */
[----:B------:R-:W-:Y:S01]  /*2020*/  IMAD.MOV.U32 R13, RZ, RZ, R16 ;  /* 0x000000ffff0d7224 */ /* 0x000fe200078e0010 */
[----:B------:R-:W-:Y:S02]  /*2030*/  MOV R12, R17 ;  /* 0x00000011000c7202 */ /* 0x000fe40000000f00 */
[----:B------:R-:W-:-:S07]  /*2040*/  MOV R11, 0x2060 ;  /* 0x00002060000b7802 */ /* 0x000fce0000000f00 */
[----:B------:R-:W-:Y:S05]  /*2050*/  CALL.REL.NOINC `($__internal_286_$__cuda_sm20_div_s64) ;  /* 0x0000004c00707944 */ /* 0x000fea0003c00000 */
        /* <DEDUP_REMOVED lines=9> */
.L_x_13364:
[----:B------:R-:W-:Y:S05]  /*20f0*/  BSYNC.RECONVERGENT B1 ;  /* 0x0000000000017941 */ /* 0x000fea0003800200 */
.L_x_13362:
        /* <DEDUP_REMOVED lines=36> */
.L_x_13366:
[----:B------:R-:W-:Y:S01]  /*2340*/  IMAD.MOV.U32 R29, RZ, RZ, R7 ;  /* 0x000000ffff1d7224 */ /* 0x000fe200078e0007 */
[----:B------:R-:W-:Y:S01]  /*2350*/  MOV R26, R8 ;  /* 0x00000008001a7202 */ /* 0x000fe20000000f00 */
[----:B------:R-:W-:Y:S01]  /*2360*/  IMAD.MOV.U32 R13, RZ, RZ, R16 ;  /* 0x000000ffff0d7224 */ /* 0x000fe200078e0010 */
[----:B------:R-:W-:Y:S02]  /*2370*/  MOV R12, R17 ;  /* 0x00000011000c7202 */ /* 0x000fe40000000f00 */
[----:B------:R-:W-:-:S07]  /*2380*/  MOV R11, 0x23a0 ;  /* 0x000023a0000b7802 */ /* 0x000fce0000000f00 */
[----:B------:R-:W-:Y:S05]  /*2390*/  CALL.REL.NOINC `($__internal_286_$__cuda_sm20_div_s64) ;  /* 0x0000004800a07944 */ /* 0x000fea0003c00000 */
        /* <DEDUP_REMOVED lines=11> */
.L_x_13367:
[----:B------:R-:W-:Y:S05]  /*2450*/  BSYNC.RECONVERGENT B1 ;  /* 0x0000000000017941 */ /* 0x000fea0003800200 */
.L_x_13365:
        /* <DEDUP_REMOVED lines=38> */
.L_x_13369:
        /* <DEDUP_REMOVED lines=16> */
.L_x_13370:
[----:B------:R-:W-:Y:S05]  /*27c0*/  BSYNC.RECONVERGENT B1 ;  /* 0x0000000000017941 */ /* 0x000fea0003800200 */
.L_x_13368:
        /* <DEDUP_REMOVED lines=36> */
.L_x_13372:
        /* <DEDUP_REMOVED lines=16> */
.L_x_13373:
[----:B------:R-:W-:Y:S05]  /*2b10*/  BSYNC.RECONVERGENT B1 ;  /* 0x0000000000017941 */ /* 0x000fea0003800200 */
.L_x_13371:
[----:B------:R-:W-:Y:S01]  /*2b20*/  MOV R34, R20 ;  /* 0x0000001400227202 */ /* 0x000fe20000000f00 */
[----:B------:R-:W-:Y:S02]  /*2b30*/  IMAD R5, R5, R38, RZ ;  /* 0x0000002605057224 */ /* 0x000fe400078e02ff */
[----:B------:R-:W-:Y:S02]  /*2b40*/  VIADD R9, R9, 0xfffffffe ;  /* 0xfffffffe09097836 */ /* 0x000fe40000000000 */
[----:B------:R-:W-:-:S04]  /*2b50*/  IMAD.WIDE.U32 R34, R38, R10, R34 ;  /* 0x0000000a26227225 */ /* 0x000fc800078e0022 */
[----:B------:R-:W-:-:S05]  /*2b60*/  IMAD R5, R39, R10, R5 ;  /* 0x0000000a27057224 */ /* 0x000fca00078e0205 */
[----:B------:R-:W-:Y:S01]  /*2b70*/  IADD3 R6, PT, PT, R35, R5, RZ ;  /* 0x0000000523067210 */ /* 0x000fe20007ffe0ff */
[----:B------:R-:W-:-:S07]  /*2b80*/  IMAD.MOV.U32 R5, RZ, RZ, R34 ;  /* 0x000000ffff057224 */ /* 0x000fce00078e0022 */
.L_x_13361:
        /* <DEDUP_REMOVED lines=31> */
.L_x_13375:
[----:B------:R-:W-:Y:S01]  /*2d80*/  MOV R20, R14 ;  /* 0x0000000e00147202 */ /* 0x000fe20000000f00 */
[----:B------:R-:W-:Y:S01]  /*2d90*/  IMAD.MOV.U32 R24, RZ, RZ, R15 ;  /* 0x000000ffff187224 */ /* 0x000fe200078e000f */
[----:B------:R-:W-:Y:S01]  /*2da0*/  MOV R21, R16 ;  /* 0x0000001000157202 */ /* 0x000fe20000000f00 */
[----:B------:R-:W-:Y:S01]  /*2db0*/  IMAD.MOV.U32 R22, RZ, RZ, R17 ;  /* 0x000000ffff167224 */ /* 0x000fe200078e0011 */
[----:B------:R-:W-:-:S07]  /*2dc0*/  MOV R23, 0x2de0 ;  /* 0x00002de000177802 */ /* 0x000fce0000000f00 */
[----:B------:R-:W-:Y:S05]  /*2dd0*/  CALL.REL.NOINC `($__internal_287_$__cuda_sm20_rem_s64) ;  /* 0x0000004400607944 */ /* 0x000fea0003c00000 */
[----:B------:R-:W-:Y:S01]  /*2de0*/  MOV R10, R12 ;  /* 0x0000000c000a7202 */ /* 0x000fe20000000f00 */
[----:B------:R-:W-:-:S07]  /*2df0*/  IMAD.MOV.U32 R11, RZ, RZ, R13 ;  /* 0x000000ffff0b7224 */ /* 0x000fce00078e000d */
.L_x_13376:
[----:B------:R-:W-:Y:S05]  /*2e00*/  BSYNC.RECONVERGENT B1 ;  /* 0x0000000000017941 */ /* 0x000fea0003800200 */
.L_x_13374:
        /* <DEDUP_REMOVED lines=33> */
.L_x_13378:
[----:B------:R-:W-:Y:S01]  /*3020*/  IMAD.MOV.U32 R21, RZ, RZ, R16 ;  /* 0x000000ffff157224 */ /* 0x000fe200078e0010 */
[----:B------:R-:W-:Y:S01]  /*3030*/  MOV R22, R17 ;  /* 0x0000001100167202 */ /* 0x000fe20000000f00 */
[----:B------:R-:W-:Y:S01]  /*3040*/  IMAD.MOV.U32 R20, RZ, RZ, R7 ;  /* 0x000000ffff147224 */ /* 0x000fe200078e0007 */
[----:B------:R-:W-:Y:S02]  /*3050*/  MOV R24, R8 ;  /* 0x0000000800187202 */ /* 0x000fe40000000f00 */
[----:B------:R-:W-:-:S07]  /*3060*/  MOV R23, 0x3080 ;  /* 0x0000308000177802 */ /* 0x000fce0000000f00 */
[----:B------:R-:W-:Y:S05]  /*3070*/  CALL.REL.NOINC `($__internal_287_$__cuda_sm20_rem_s64) ;  /* 0x0000004000b87944 */ /* 0x000fea0003c00000 */
[----:B------:R-:W-:Y:S01]  /*3080*/  IMAD.MOV.U32 R8, RZ, RZ, R12 ;  /* 0x000000ffff087224 */ /* 0x000fe200078e000c */
[----:B------:R-:W-:-:S07]  /*3090*/  MOV R9, R13 ;  /* 0x0000000d00097202 */ /* 0x000fce0000000f00 */
.L_x_13379:
[----:B------:R-:W-:Y:S05]  /*30a0*/  BSYNC.RECONVERGENT B1 ;  /* 0x0000000000017941 */ /* 0x000fea0003800200 */
.L_x_13377:
[----:B------:R-:W-:Y:S01]  /*30b0*/  MOV R11, R6 ;  /* 0x00000006000b7202 */ /* 0x000fe20000000f00 */
[----:B------:R-:W-:Y:S02]  /*30c0*/  IMAD.MOV.U32 R10, RZ, RZ, R5 ;  /* 0x000000ffff0a7224 */ /* 0x000fe400078e0005 */
[----:B------:R-:W-:Y:S02]  /*30d0*/  IMAD R7, R9, R18, RZ ;  /* 0x0000001209077224 */ /* 0x000fe400078e02ff */
[----:B------:R-:W-:-:S04]  /*30e0*/  IMAD.WIDE.U32 R10, R18, R8, R10 ;  /* 0x00000008120a7225 */ /* 0x000fc800078e000a */
[----:B------:R-:W-:Y:S01]  /*30f0*/  IMAD R7, R19, R8, R7 ;  /* 0x0000000813077224 */ /* 0x000fe200078e0207 */
[----:B------:R-:W-:-:S03]  /*3100*/  MOV R5, R10 ;  /* 0x0000000a00057202 */ /* 0x000fc60000000f00 */
[----:B------:R-:W-:-:S07]  /*3110*/  IMAD.IADD R6, R11, 0x1, R7 ;  /* 0x000000010b067824 */ /* 0x000fce00078e0207 */
.L_x_13334:
        /* <DEDUP_REMOVED lines=13> */
.L_x_13333:
        /* <DEDUP_REMOVED lines=20> */
.L_x_13407:
        /* <DEDUP_REMOVED lines=33> */
.L_x_13384:
[----:B------:R-:W-:Y:S01]  /*3540*/  MOV R29, R15 ;  /* 0x0000000f001d7202 */ /* 0x000fe20000000f00 */
[----:B------:R-:W-:Y:S01]  /*3550*/  IMAD.MOV.U32 R26, RZ, RZ, R14 ;  /* 0x000000ffff1a7224 */ /* 0x000fe200078e000e */
[----:B------:R-:W-:Y:S01]  /*3560*/  MOV R13, R34 ;  /* 0x00000022000d7202 */ /* 0x000fe20000000f00 */
[----:B------:R-:W-:Y:S01]  /*3570*/  IMAD.MOV.U32 R12, RZ, RZ, R35 ;  /* 0x000000ffff0c7224 */ /* 0x000fe200078e0023 */
[----:B------:R-:W-:-:S07]  /*3580*/  MOV R11, 0x35a0 ;  /* 0x000035a0000b7802 */ /* 0x000fce0000000f00 */
[----:B-123--:R-:W-:Y:S05]  /*3590*/  CALL.REL.NOINC `($__internal_286_$__cuda_sm20_div_s64) ;  /* 0x0000003800207944 */ /* 0x00efea0003c00000 */
        /* <DEDUP_REMOVED lines=11> */
.L_x_13385:
[----:B------:R-:W-:Y:S05]  /*3650*/  BSYNC.RECONVERGENT B1 ;  /* 0x0000000000017941 */ /* 0x000fea0003800200 */
.L_x_13383:
        /* <DEDUP_REMOVED lines=39> */
.L_x_13387:
[----:B------:R-:W-:Y:S01]  /*38d0*/  MOV R29, R34 ;  /* 0x00000022001d7202 */ /* 0x000fe20000000f00 */
[----:B------:R-:W-:Y:S01]  /*38e0*/  IMAD.MOV.U32 R26, RZ, RZ, R35 ;  /* 0x000000ffff1a7224 */ /* 0x000fe200078e0023 */
[----:B------:R-:W-:Y:S01]  /*38f0*/  MOV R13, R36 ;  /* 0x00000024000d7202 */ /* 0x000fe20000000f00 */
[----:B------:R-:W-:Y:S01]  /*3900*/  IMAD.MOV.U32 R12, RZ, RZ, R37 ;  /* 0x000000ffff0c7224 */ /* 0x000fe200078e0025 */
[----:B------:R-:W-:-:S07]  /*3910*/  MOV R11, 0x3930 ;  /* 0x00003930000b7802 */ /* 0x000fce0000000f00 */
[----:B-1----:R-:W-:Y:S05]  /*3920*/  CALL.REL.NOINC `($__internal_286_$__cuda_sm20_div_s64) ;  /* 0x00000034003c7944 */ /* 0x002fea0003c00000 */
        /* <DEDUP_REMOVED lines=11> */
.L_x_13388:
[----:B------:R-:W-:Y:S05]  /*39e0*/  BSYNC.RECONVERGENT B1 ;  /* 0x0000000000017941 */ /* 0x000fea0003800200 */
.L_x_13386:
        /* <DEDUP_REMOVED lines=38> */
.L_x_13390:
[----:B------:R-:W-:Y:S01]  /*3c50*/  IMAD.MOV.U32 R29, RZ, RZ, R34 ;  /* 0x000000ffff1d7224 */ /* 0x000fe200078e0022 */
[----:B------:R-:W-:Y:S01]  /*3c60*/  MOV R26, R35 ;  /* 0x00000023001a7202 */ /* 0x000fe20000000f00 */
[----:B------:R-:W-:Y:S01]  /*3c70*/  IMAD.MOV.U32 R13, RZ, RZ, R36 ;  /* 0x000000ffff0d7224 */ /* 0x000fe200078e0024 */
[----:B------:R-:W-:Y:S02]  /*3c80*/  MOV R12, R37 ;  /* 0x00000025000c7202 */ /* 0x000fe40000000f00 */
[----:B------:R-:W-:-:S07]  /*3c90*/  MOV R11, 0x3cb0 ;  /* 0x00003cb0000b7802 */ /* 0x000fce0000000f00 */
[----:B-1----:R-:W-:Y:S05]  /*3ca0*/  CALL.REL.NOINC `($__internal_286_$__cuda_sm20_div_s64) ;  /* 0x00000030005c7944 */ /* 0x002fea0003c00000 */
        /* <DEDUP_REMOVED lines=11> */
.L_x_13391:
[----:B------:R-:W-:Y:S05]  /*3d60*/  BSYNC.RECONVERGENT B1 ;  /* 0x0000000000017941 */ /* 0x000fea0003800200 */
.L_x_13389:
        /* <DEDUP_REMOVED lines=38> */
.L_x_13393:
        /* <DEDUP_REMOVED lines=17> */
.L_x_13394:
[----:B------:R-:W-:Y:S05]  /*40e0*/  BSYNC.RECONVERGENT B1 ;  /* 0x0000000000017941 */ /* 0x000fea0003800200 */
.L_x_13392:
        /* <DEDUP_REMOVED lines=39> */
.L_x_13396:
        /* <DEDUP_REMOVED lines=17> */
.L_x_13397:
[----:B------:R-:W-:Y:S05]  /*4470*/  BSYNC.RECONVERGENT B1 ;  /* 0x0000000000017941 */ /* 0x000fea0003800200 */
.L_x_13395:
        /* <DEDUP_REMOVED lines=38> */
.L_x_13399:
        /* <DEDUP_REMOVED lines=17> */
.L_x_13400:
[----:B------:R-:W-:Y:S05]  /*47f0*/  BSYNC.RECONVERGENT B1 ;  /* 0x0000000000017941 */ /* 0x000fea0003800200 */
.L_x_13398:
        /* <DEDUP_REMOVED lines=38> */
.L_x_13402:
        /* <DEDUP_REMOVED lines=17> */
.L_x_13403:
[----:B------:R-:W-:Y:S05]  /*4b70*/  BSYNC.RECONVERGENT B1 ;  /* 0x0000000000017941 */ /* 0x000fea0003800200 */
.L_x_13401:
        /* <DEDUP_REMOVED lines=36> */
.L_x_13405:
        /* <DEDUP_REMOVED lines=17> */
.L_x_13406:
[----:B------:R-:W-:Y:S05]  /*4ed0*/  BSYNC.RECONVERGENT B1 ;  /* 0x0000000000017941 */ /* 0x000fea0003800200 */
.L_x_13404:
        /* <DEDUP_REMOVED lines=12> */
.L_x_13382:
        /* <DEDUP_REMOVED lines=35> */
.L_x_13410:
[----:B------:R-:W-:Y:S01]  /*51d0*/  IMAD.MOV.U32 R29, RZ, RZ, R15 ;  /* 0x000000ffff1d7224 */ /* 0x000fe200078e000f */
[----:B------:R-:W-:Y:S01]  /*51e0*/  MOV R26, R14 ;  /* 0x0000000e001a7202 */ /* 0x000fe20000000f00 */
[----:B------:R-:W-:Y:S01]  /*51f0*/  IMAD.MOV.U32 R13, RZ, RZ, R16 ;  /* 0x000000ffff0d7224 */ /* 0x000fe200078e0010 */
[----:B------:R-:W-:Y:S02]  /*5200*/  MOV R12, R17 ;  /* 0x00000011000c7202 */ /* 0x000fe40000000f00 */
[----:B------:R-:W-:-:S07]  /*5210*/  MOV R11, 0x5230 ;  /* 0x00005230000b7802 */ /* 0x000fce0000000f00 */
[----:B------:R-:W-:Y:S05]  /*5220*/  CALL.REL.NOINC `($__internal_286_$__cuda_sm20_div_s64) ;  /* 0x0000001800fc7944 */ /* 0x000fea0003c00000 */
        /* <DEDUP_REMOVED lines=11> */
.L_x_13411:
[----:B------:R-:W-:Y:S05]  /*52e0*/  BSYNC.RECONVERGENT B1 ;  /* 0x0000000000017941 */ /* 0x000fea0003800200 */
.L_x_13409:
        /* <DEDUP_REMOVED lines=41> */
.L_x_13413:
        /* <DEDUP_REMOVED lines=17> */
.L_x_13414:
[----:B------:R-:W-:Y:S05]  /*5690*/  BSYNC.RECONVERGENT B1 ;  /* 0x0000000000017941 */ /* 0x000fea0003800200 */
.L_x_13412:
        /* <DEDUP_REMOVED lines=40> */
.L_x_13416:
        /* <DEDUP_REMOVED lines=17> */
.L_x_13417:
[----:B------:R-:W-:Y:S05]  /*5a30*/  BSYNC.RECONVERGENT B1 ;  /* 0x0000000000017941 */ /* 0x000fea0003800200 */
.L_x_13415:
        /* <DEDUP_REMOVED lines=39> */
.L_x_13419:
        /* <DEDUP_REMOVED lines=17> */
.L_x_13420:
[----:B------:R-:W-:Y:S05]  /*5dc0*/  BSYNC.RECONVERGENT B1 ;  /* 0x0000000000017941 */ /* 0x000fea0003800200 */
.L_x_13418:
        /* <DEDUP_REMOVED lines=10> */
.L_x_13408:
        /* <DEDUP_REMOVED lines=34> */
.L_x_13423:
        /* <DEDUP_REMOVED lines=17> */
.L_x_13424:
[----:B------:R-:W-:Y:S05]  /*61a0*/  BSYNC.RECONVERGENT B1 ;  /* 0x0000000000017941 */ /* 0x000fea0003800200 */
.L_x_13422:
        /* <DEDUP_REMOVED lines=41> */
.L_x_13426:
[----:B------:R-:W-:Y:S01]  /*6440*/  MOV R29, R18 ;  /* 0x00000012001d7202 */ /* 0x000fe20000000f00 */
[----:B------:R-:W-:Y:S01]  /*6450*/  IMAD.MOV.U32 R26, RZ, RZ, R19 ;  /* 0x000000ffff1a7224 */ /* 0x000fe200078e0013 */
[----:B------:R-:W-:Y:S02]  /*6460*/  MOV R13, R16 ;  /* 0x00000010000d7202 */ /* 0x000fe40000000f00 */
[----:B------:R-:W-:Y:S02]  /*6470*/  MOV R12, R17 ;  /* 0x00000011000c7202 */ /* 0x000fe40000000f00 */
[----:B------:R-:W-:-:S07]  /*6480*/  MOV R11, 0x64a0 ;  /* 0x000064a0000b7802 */ /* 0x000fce0000000f00 */
[----:B------:R-:W-:Y:S05]  /*6490*/  CALL.REL.NOINC `($__internal_286_$__cuda_sm20_div_s64) ;  /* 0x0000000800607944 */ /* 0x000fea0003c00000 */
        /* <DEDUP_REMOVED lines=11> */
.L_x_13427:
[----:B------:R-:W-:Y:S05]  /*6550*/  BSYNC.RECONVERGENT B1 ;  /* 0x0000000000017941 */ /* 0x000fea0003800200 */
.L_x_13425:
        /* <DEDUP_REMOVED lines=10> */
.L_x_13421:
        /* <DEDUP_REMOVED lines=31> */
.L_x_13429:
[----:B------:R-:W-:Y:S01]  /*67f0*/  MOV R21, R10 ;  /* 0x0000000a00157202 */ /* 0x000fe20000000f00 */
[----:B------:R-:W-:Y:S01]  /*6800*/  IMAD.MOV.U32 R20, RZ, RZ, R15 ;  /* 0x000000ffff147224 */ /* 0x000fe200078e000f */
[----:B------:R-:W-:Y:S02]  /*6810*/  MOV R22, R11 ;  /* 0x0000000b00167202 */ /* 0x000fe40000000f00 */
[----:B------:R-:W-:Y:S02]  /*6820*/  MOV R24, R14 ;  /* 0x0000000e00187202 */ /* 0x000fe40000000f00 */
[----:B------:R-:W-:-:S07]  /*6830*/  MOV R23, 0x6850 ;  /* 0x0000685000177802 */ /* 0x000fce0000000f00 */
[----:B------:R-:W-:Y:S05]  /*6840*/  CALL.REL.NOINC `($__internal_287_$__cuda_sm20_rem_s64) ;  /* 0x0000000800c47944 */ /* 0x000fea0003c00000 */
[----:B------:R-:W-:Y:S01]  /*6850*/  MOV R10, R12 ;  /* 0x0000000c000a7202 */ /* 0x000fe20000000f00 */
[----:B------:R-:W-:-:S07]  /*6860*/  IMAD.MOV.U32 R11, RZ, RZ, R13 ;  /* 0x000000ffff0b7224 */ /* 0x000fce00078e000d */
.L_x_13430:
[----:B------:R-:W-:Y:S05]  /*6870*/  BSYNC.RECONVERGENT B1 ;  /* 0x0000000000017941 */ /* 0x000fea0003800200 */
.L_x_13428:
        /* <DEDUP_REMOVED lines=10> */
.L_x_13381:
[----:B------:R-:W0:Y:S02]  /*6920*/  LDCU.64 UR4, c[0x0][0x388] ;  /* 0x00007100ff0477ac */ /* 0x000e240008000a00 */
[----:B0-----:R-:W-:-:S04]  /*6930*/  LEA R8, P0, R7, UR4, 0x3 ;  /* 0x0000000407087c11 */ /* 0x001fc8000f8018ff */
[----:B------:R-:W-:-:S05]  /*6940*/  LEA.HI.X R9, R7, UR5, R6, 0x3, P0 ;  /* 0x0000000507097c11 */ /* 0x000fca00080f1c06 */
[----:B------:R-:W2:Y:S04]  /*6950*/  LDG.E.64 R6, desc[UR6][R8.64] ;  /* 0x0000000608067981 */ /* 0x000ea8000c1e1b00 */
[----:B--2---:R0:W-:Y:S02]  /*6960*/  STS.64 [R3], R6 ;  /* 0x0000000603007388 */ /* 0x0041e40000000a00 */
.L_x_13380:
[----:B------:R-:W-:Y:S05]  /*6970*/  BSYNC.RECONVERGENT B0 ;  /* 0x0000000000007941 */ /* 0x000fea0003800200 */
.L_x_13332:
[----:B------:R-:W-:Y:S01]  /*6980*/  BAR.SYNC.DEFER_BLOCKING 0x0 ;  /* 0x0000000000007b1d */ /* 0x000fe20000010000 */
[----:B------:R-:W-:-:S13]  /*6990*/  ISETP.GE.U32.AND P0, PT, R4, 0x42, PT ;  /* 0x000000420400780c */ /* 0x000fda0003f06070 */
[----:B------:R-:W-:Y:S05]  /*69a0*/  @!P0 BRA `(.L_x_13431) ;  /* 0x0000000000448947 */ /* 0x000fea0003800000 */
.L_x_13434:
        /* <DEDUP_REMOVED lines=12> */
.L_x_13433:
[----:B------:R-:W-:Y:S05]  /*6a70*/  BSYNC.RECONVERGENT B0 ;  /* 0x0000000000007941 */ /* 0x000fea0003800200 */
.L_x_13432:
[----:B------:R-:W-:Y:S01]  /*6a80*/  BAR.SYNC.DEFER_BLOCKING 0x0 ;  /* 0x0000000000007b1d */ /* 0x000fe20000010000 */
[----:B------:R-:W-:Y:S01]  /*6a90*/  ISETP.GT.U32.AND P0, PT, R4, 0x83, PT ;  /* 0x000000830400780c */ /* 0x000fe20003f04070 */
[----:B------:R-:W-:-:S12]  /*6aa0*/  IMAD.MOV.U32 R4, RZ, RZ, R5 ;  /* 0x000000ffff047224 */ /* 0x000fd800078e0005 */
[----:B------:R-:W-:Y:S05]  /*6ab0*/  @P0 BRA `(.L_x_13434) ;  /* 0xfffffffc00bc0947 */ /* 0x000fea000383ffff */
.L_x_13431:
[----:B------:R-:W-:-:S13]  /*6ac0*/  ISETP.GT.U32.AND P0, PT, R2, 0x1f, PT ;  /* 0x0000001f0200780c */ /* 0x000fda0003f04070 */
[----:B------:R-:W-:Y:S05]  /*6ad0*/  @P0 EXIT ;  /* 0x000000000000094d */ /* 0x000fea0003800000 */
[----:B------:R-:W-:Y:S01]  /*6ae0*/  LDS.64 R4, [R3] ;  /* 0x0000000003047984 */ /* 0x000fe20000000a00 */
[----:B------:R-:W-:-:S03]  /*6af0*/  ISETP.NE.AND P1, PT, R2, RZ, PT ;  /* 0x000000ff0200720c */ /* 0x000fc60003f25270 */
[----:B012---:R-:W0:Y:S02]  /*6b00*/  LDS.64 R6, [R3+0x100] ;  /* 0x0001000003067984 */ /* 0x007e240000000a00 */
        /* <DEDUP_REMOVED lines=49> */
        .weak           $__internal_286_$__cuda_sm20_div_s64
        .type           $__internal_286_$__cuda_sm20_div_s64,@function
        .size           $__internal_286_$__cuda_sm20_div_s64,($__internal_287_$__cuda_sm20_rem_s64 - $__internal_286_$__cuda_sm20_div_s64)
$__internal_286_$__cuda_sm20_div_s64:
        /* <DEDUP_REMOVED lines=83> */
[----:B------:R-:W-:Y:S05]  /*7350*/  RET.REL.NODEC R12 `(uncontiguous_max_i64) ;  /* 0xffffff8c0c287950 */ /* 0x000fea0003c3ffff */
        .weak           $__internal_287_$__cuda_sm20_rem_s64
        .type           $__internal_287_$__cuda_sm20_rem_s64,@function
        .size           $__internal_287_$__cuda_sm20_rem_s64,(.L_x_32490 - $__internal_287_$__cuda_sm20_rem_s64)
$__internal_287_$__cuda_sm20_rem_s64:
        /* <DEDUP_REMOVED lines=77> */
[----:B------:R-:W-:Y:S06]  /*7830*/  RET.REL.NODEC R10 `(uncontiguous_max_i64) ;  /* 0xffffff840af07950 */ /* 0x000fec0003c3ffff */
.L_x_13435:
        /* <DEDUP_REMOVED lines=12> */
.L_x_32490:


//--------------------- .text.contiguous_max_i64  --------------------------
	.section	.text.contiguous_max_i64,"ax",@progbits
	.align	128
        .global         contiguous_max_i64
        .type           contiguous_max_i64,@function
        .size           contiguous_max_i64,(.L_x_33192 - contiguous_max_i64)
        .other          contiguous_max_i64,@"STO_CUDA_ENTRY STV_DEFAULT"
contiguous_max_i64:
.text.contiguous_max_i64:
        /* <DEDUP_REMOVED lines=19> */
[----:B------:R-:W-:Y:S01]  /*0130*/  UMOV UR4, 0x400 ;  /* 0x0000040000047882 */ /* 0x000fe20000000000 */
[----:B------:R-:W-:Y:S02]  /*0140*/  IMAD.MOV.U32 R10, RZ, RZ, 0x0 ;  /* 0x00000000ff0a7424 */ /* 0x000fe400078e00ff */
[----:B------:R-:W-:Y:S01]  /*0150*/  IMAD.MOV.U32 R11, RZ, RZ, -0x80000000 ;  /* 0x80000000ff0b7424 */ /* 0x000fe200078e00ff */
[----:B0-----:R-:W-:-:S06]  /*0160*/  ULEA UR4, UR5, UR4, 0x18 ;  /* 0x0000000405047291 */ /* 0x001fcc000f8ec0ff */
[----:B------:R-:W-:-:S05]  /*0170*/  LEA R3, R2, UR4, 0x3 ;  /* 0x0000000402037c11 */ /* 0x000fca000f8e18ff */
[----:B------:R0:W-:Y:S01]  /*0180*/  STS.64 [R3], R10 ;  /* 0x0000000a03007388 */ /* 0x0001e20000000a00 */
[----:B------:R-:W-:Y:S01]  /*0190*/  IMAD.U32 R12, RZ, RZ, UR8 ;  /* 0x00000008ff0c7e24 */ /* 0x000fe2000f8e00ff */
[----:B------:R-:W-:Y:S01]  /*01a0*/  BSSY.RECONVERGENT B0, `(.L_x_13436) ;  /* 0x000000f000007945 */ /* 0x000fe20003800200 */
[----:B--2---:R-:W-:-:S04]  /*01b0*/  @!P0 ISETP.GT.U32.AND P1, PT, R4, R6, PT ;  /* 0x000000060400820c */ /* 0x004fc80003f24070 */
[----:B------:R-:W-:-:S04]  /*01c0*/  @!P0 ISETP.GT.AND.EX P1, PT, R5, R7, PT, P1 ;  /* 0x000000070500820c */ /* 0x000fc80003f24310 */
        /* <DEDUP_REMOVED lines=12> */
.L_x_13437:
[----:B------:R-:W-:Y:S05]  /*0290*/  BSYNC.RECONVERGENT B0 ;  /* 0x0000000000007941 */ /* 0x000fea0003800200 */
.L_x_13436:
[----:B------:R-:W-:Y:S01]  /*02a0*/  BAR.SYNC.DEFER_BLOCKING 0x0 ;  /* 0x0000000000007b1d */ /* 0x000fe20000010000 */
[----:B------:R-:W-:-:S13]  /*02b0*/  ISETP.GE.U32.AND P0, PT, R12, 0x42, PT ;  /* 0x000000420c00780c */ /* 0x000fda0003f06070 */
[----:B------:R-:W-:Y:S05]  /*02c0*/  @!P0 BRA `(.L_x_13438) ;  /* 0x0000000000448947 */ /* 0x000fea0003800000 */
.L_x_13441:
        /* <DEDUP_REMOVED lines=8> */
[----:B------:R-:W-:-:S04]  /*0350*/  ISETP.GT.AND.EX P0, PT, R5, R7, PT, P0 ;  /* 0x000000070500720c */ /* 0x000fc80003f04300 */
[----:B------:R-:W-:Y:S02]  /*0360*/  SEL R4, R4, R6, P0 ;  /* 0x0000000604047207 */ /* 0x000fe40000000000 */
[----:B------:R-:W-:-:S05]  /*0370*/  SEL R5, R5, R7, P0 ;  /* 0x0000000705057207 */ /* 0x000fca0000000000 */
[----:B------:R0:W-:Y:S02]  /*0380*/  STS.64 [R3], R4 ;  /* 0x0000000403007388 */ /* 0x0001e40000000a00 */
.L_x_13440:
[----:B------:R-:W-:Y:S05]  /*0390*/  BSYNC.RECONVERGENT B0 ;  /* 0x0000000000007941 */ /* 0x000fea0003800200 */
.L_x_13439:
[----:B------:R-:W-:Y:S01]  /*03a0*/  BAR.SYNC.DEFER_BLOCKING 0x0 ;  /* 0x0000000000007b1d */ /* 0x000fe20000010000 */
[----:B------:R-:W-:Y:S01]  /*03b0*/  ISETP.GT.U32.AND P0, PT, R12, 0x83, PT ;  /* 0x000000830c00780c */ /* 0x000fe20003f04070 */
[----:B------:R-:W-:-:S12]  /*03c0*/  IMAD.MOV.U32 R12, RZ, RZ, R8 ;  /* 0x000000ffff0c7224 */ /* 0x000fd800078e0008 */
[----:B------:R-:W-:Y:S05]  /*03d0*/  @P0 BRA `(.L_x_13441) ;  /* 0xfffffffc00bc0947 */ /* 0x000fea000383ffff */
.L_x_13438:
[----:B------:R-:W-:-:S13]  /*03e0*/  ISETP.GT.U32.AND P0, PT, R2, 0x1f, PT ;  /* 0x0000001f0200780c */ /* 0x000fda0003f04070 */
[----:B------:R-:W-:Y:S05]  /*03f0*/  @P0 EXIT ;  /* 0x000000000000094d */ /* 0x000fea0003800000 */
[----:B01----:R-:W-:Y:S01]  /*0400*/  LDS.64 R4, [R3] ;  /* 0x0000000003047984 */ /* 0x003fe20000000a00 */
        /* <DEDUP_REMOVED lines=51> */
.L_x_13442:
        /* <DEDUP_REMOVED lines=12> */
.L_x_33192:


//--------------------- .text.contiguous_max33_i32 --------------------------
	.section	.text.contiguous_max33_i32,"ax",@progbits
	.align	128
        .global         contiguous_max33_i32
        .type           contiguous_max33_i32,@function
        .size           contiguous_max33_i32,(.L_x_33193 - contiguous_max33_i32)
        .other          contiguous_max33_i32,@"STO_CUDA_ENTRY STV_DEFAULT"
contiguous_max33_i32:
.text.contiguous_max33_i32:
        /* <DEDUP_REMOVED lines=51> */
.L_x_13445:
        /* <DEDUP_REMOVED lines=22> */
[----:B-1----:R-:W-:-:S04]  /*0490*/  VIMNMX3 R13, R0, R13, R14, !PT ;  /* 0x0000000d000d720f */ /* 0x002fc8000780010e */
[----:B---3--:R-:W-:-:S04]  /*04a0*/  VIMNMX3 R13, R13, R18, R16, !PT ;  /* 0x000000120d0d720f */ /* 0x008fc80007800110 */
[----:B----4-:R-:W-:-:S04]  /*04b0*/  VIMNMX3 R13, R13, R20, R19, !PT ;  /* 0x000000140d0d720f */ /* 0x010fc80007800113 */
[----:B--2---:R-:W-:Y:S01]  /*04c0*/  VIMNMX3 R0, R13, R24, R22, !PT ;  /* 0x000000180d00720f */ /* 0x004fe20007800116 */
[----:B------:R-:W-:Y:S06]  /*04d0*/  @P0 BRA `(.L_x_13445) ;  /* 0xfffffffc00940947 */ /* 0x000fec000383ffff */
[----:B------:R-:W-:-:S07]  /*04e0*/  IADD3 R9, PT, PT, R9, 0x1, RZ ;  /* 0x0000000109097810 */ /* 0x000fce0007ffe0ff */
.L_x_13444:
        /* <DEDUP_REMOVED lines=17> */
[----:B-1----:R-:W-:-:S04]  /*0600*/  VIMNMX3 R0, R0, R11, R10, !PT ;  /* 0x0000000b0000720f */ /* 0x002fc8000780010a */
[----:B--2---:R-:W-:-:S07]  /*0610*/  VIMNMX3 R0, R0, R13, R14, !PT ;  /* 0x0000000d0000720f */ /* 0x004fce000780010e */
.L_x_13447:
        /* <DEDUP_REMOVED lines=12> */
[----:B-1----:R-:W-:-:S07]  /*06e0*/  VIMNMX3 R0, R0, R11, R8, !PT ;  /* 0x0000000b0000720f */ /* 0x002fce0007800108 */
.L_x_13448:
[----:B------:R-:W-:-:S04]  /*06f0*/  @!P1 IMAD R6, R9, UR8, RZ ;  /* 0x0000000809069c24 */ /* 0x000fc8000f8e02ff */
[----:B------:R-:W-:-:S05]  /*0700*/  @!P1 IMAD R6, R6, 0x4, R7 ;  /* 0x0000000406069824 */ /* 0x000fca00078e0207 */
[----:B------:R-:W1:Y:S02]  /*0710*/  @!P1 LDS R9, [R6] ;  /* 0x0000000006099984 */ /* 0x000e640000000800 */
[----:B-1----:R-:W-:-:S07]  /*0720*/  @!P1 VIMNMX R0, PT, PT, R0, R9, !PT ;  /* 0x0000000900009248 */ /* 0x002fce0007fe0100 */
.L_x_13446:
[----:B-1----:R1:W-:Y:S02]  /*0730*/  STS [R7], R0 ;  /* 0x0000000007007388 */ /* 0x0023e40000000800 */
.L_x_13443:
        /* <DEDUP_REMOVED lines=8> */
.L_x_13449:
        /* <DEDUP_REMOVED lines=12> */
.L_x_33193:


//--------------------- .text.contiguous_max3_i32 --------------------------
	.section	.text.contiguous_max3_i32,"ax",@progbits
	.align	128
        .global         contiguous_max3_i32
        .type           contiguous_max3_i32,@function
        .size           contiguous_max3_i32,(.L_x_32492 - contiguous_max3_i32)
        .other          contiguous_max3_i32,@"STO_CUDA_ENTRY STV_DEFAULT"
contiguous_max3_i32:
.text.contiguous_max3_i32:
[----:B------:R-:W-:Y:S01]  /*0000*/  LDC R1, c[0x0][0x37c] ;  /* 0x0000df00ff017b82 */ /* 0x000fe20000000800 */
[----:B------:R-:W0:Y:S01]  /*0010*/  S2R R7, SR_TID.Y ;  /* 0x0000000000077919 */ /* 0x000e220000002200 */
[----:B------:R-:W1:Y:S06]  /*0020*/  LDCU UR7, c[0x0][0x360] ;  /* 0x00006c00ff0777ac */ /* 0x000e6c0008000800 */
[----:B------:R-:W0:Y:S01]  /*0030*/  S2UR UR8, SR_CTAID.Y ;  /* 0x00000000000879c3 */ /* 0x000e220000002600 */
[----:B------:R-:W-:Y:S01]  /*0040*/  HFMA2 R9, -RZ, RZ, -0.0 , 0 ;  /* 0x80000000ff097431 */ /* 0x000fe200000001ff */
        /* <DEDUP_REMOVED lines=39> */
.L_x_13468:
        /* <DEDUP_REMOVED lines=27> */
.L_x_13452:
[----:B------:R-:W-:Y:S01]  /*0470*/  IMAD.MOV.U32 R30, RZ, RZ, R32 ;  /* 0x000000ffff1e7224 */ /* 0x000fe200078e0020 */
[----:B------:R-:W-:Y:S01]  /*0480*/  MOV R0, R36 ;  /* 0x0000002400007202 */ /* 0x000fe20000000f00 */
[----:B------:R-:W-:Y:S01]  /*0490*/  IMAD.MOV.U32 R3, RZ, RZ, R37 ;  /* 0x000000ffff037224 */ /* 0x000fe200078e0025 */
[----:B------:R-:W-:-:S07]  /*04a0*/  MOV R8, 0x4c0 ;  /* 0x000004c000087802 */ /* 0x000fce0000000f00 */
[----:B01-3--:R-:W-:Y:S05]  /*04b0*/  CALL.REL.NOINC `($__internal_288_$__cuda_sm20_div_s64) ;  /* 0x0000003000ac7944 */ /* 0x00bfea0003c00000 */
        /* <DEDUP_REMOVED lines=9> */
.L_x_13453:
        /* <DEDUP_REMOVED lines=33> */
.L_x_13454:
[----:B------:R-:W-:Y:S01]  /*0760*/  MOV R0, R36 ;  /* 0x0000002400007202 */ /* 0x000fe20000000f00 */
[----:B------:R-:W-:Y:S01]  /*0770*/  IMAD.MOV.U32 R3, RZ, RZ, R37 ;  /* 0x000000ffff037224 */ /* 0x000fe200078e0025 */
[----:B------:R-:W-:-:S07]  /*0780*/  MOV R8, 0x7a0 ;  /* 0x000007a000087802 */ /* 0x000fce0000000f00 */
[----:B---3--:R-:W-:Y:S05]  /*0790*/  CALL.REL.NOINC `($__internal_288_$__cuda_sm20_div_s64) ;  /* 0x0000002c00f47944 */ /* 0x008fea0003c00000 */
        /* <DEDUP_REMOVED lines=10> */
.L_x_13455:
        /* <DEDUP_REMOVED lines=34> */
.L_x_13456:
[----:B------:R-:W-:Y:S01]  /*0a60*/  MOV R30, R28 ;  /* 0x0000001c001e7202 */ /* 0x000fe20000000f00 */
[----:B------:R-:W-:Y:S01]  /*0a70*/  IMAD.MOV.U32 R0, RZ, RZ, R36 ;  /* 0x000000ffff007224 */ /* 0x000fe200078e0024 */
[----:B------:R-:W-:Y:S02]  /*0a80*/  MOV R3, R37 ;  /* 0x0000002500037202 */ /* 0x000fe40000000f00 */
[----:B------:R-:W-:-:S07]  /*0a90*/  MOV R8, 0xab0 ;  /* 0x00000ab000087802 */ /* 0x000fce0000000f00 */
[----:B---3--:R-:W-:Y:S05]  /*0aa0*/  CALL.REL.NOINC `($__internal_288_$__cuda_sm20_div_s64) ;  /* 0x0000002c00307944 */ /* 0x008fea0003c00000 */
        /* <DEDUP_REMOVED lines=10> */
.L_x_13457:
        /* <DEDUP_REMOVED lines=33> */
.L_x_13458:
[----:B------:R-:W-:Y:S01]  /*0d60*/  MOV R0, R36 ;  /* 0x0000002400007202 */ /* 0x000fe20000000f00 */
[----:B------:R-:W-:Y:S01]  /*0d70*/  IMAD.MOV.U32 R3, RZ, RZ, R37 ;  /* 0x000000ffff037224 */ /* 0x000fe200078e0025 */
[----:B------:R-:W-:-:S07]  /*0d80*/  MOV R8, 0xda0 ;  /* 0x00000da000087802 */ /* 0x000fce0000000f00 */
[----:B---3--:R-:W-:Y:S05]  /*0d90*/  CALL.REL.NOINC `($__internal_288_$__cuda_sm20_div_s64) ;  /* 0x0000002800747944 */ /* 0x008fea0003c00000 */
        /* <DEDUP_REMOVED lines=9> */
.L_x_13459:
        /* <DEDUP_REMOVED lines=34> */
.L_x_13460:
[----:B------:R-:W-:Y:S01]  /*1050*/  IMAD.MOV.U32 R30, RZ, RZ, R28 ;  /* 0x000000ffff1e7224 */ /* 0x000fe200078e001c */
        /* <DEDUP_REMOVED lines=13> */
.L_x_13461:
        /* <DEDUP_REMOVED lines=34> */
.L_x_13462:
        /* <DEDUP_REMOVED lines=14> */
.L_x_13463:
        /* <DEDUP_REMOVED lines=34> */
.L_x_13464:
[----:B------:R-:W-:Y:S01]  /*1650*/  IMAD.MOV.U32 R30, RZ, RZ, R28 ;  /* 0x000000ffff1e7224 */ /* 0x000fe200078e001c */
        /* <DEDUP_REMOVED lines=14> */
.L_x_13465:
        /* <DEDUP_REMOVED lines=34> */
.L_x_13466:
[----:B------:R-:W-:Y:S01]  /*1960*/  MOV R0, R36 ;  /* 0x0000002400007202 */ /* 0x000fe20000000f00 */
[----:B------:R-:W-:Y:S01]  /*1970*/  IMAD.MOV.U32 R3, RZ, RZ, R37 ;  /* 0x000000ffff037224 */ /* 0x000fe200078e0025 */
[----:B------:R-:W-:-:S07]  /*1980*/  MOV R8, 0x19a0 ;  /* 0x000019a000087802 */ /* 0x000fce0000000f00 */
[----:B---3--:R-:W-:Y:S05]  /*1990*/  CALL.REL.NOINC `($__internal_288_$__cuda_sm20_div_s64) ;  /* 0x0000001c00747944 */ /* 0x008fea0003c00000 */
        /* <DEDUP_REMOVED lines=9> */
.L_x_13467:
        /* <DEDUP_REMOVED lines=13> */
.L_x_13451:
        /* <DEDUP_REMOVED lines=33> */
.L_x_13470:
[----:B------:R-:W-:Y:S01]  /*1d10*/  IMAD.MOV.U32 R30, RZ, RZ, R32 ;  /* 0x000000ffff1e7224 */ /* 0x000fe200078e0020 */
[----:B------:R-:W-:Y:S01]  /*1d20*/  MOV R0, R16 ;  /* 0x0000001000007202 */ /* 0x000fe20000000f00 */
[----:B------:R-:W-:Y:S01]  /*1d30*/  IMAD.MOV.U32 R3, RZ, RZ, R17 ;  /* 0x000000ffff037224 */ /* 0x000fe200078e0011 */
[----:B------:R-:W-:-:S07]  /*1d40*/  MOV R8, 0x1d60 ;  /* 0x00001d6000087802 */ /* 0x000fce0000000f00 */
[----:B------:R-:W-:Y:S05]  /*1d50*/  CALL.REL.NOINC `($__internal_288_$__cuda_sm20_div_s64) ;  /* 0x0000001800847944 */ /* 0x000fea0003c00000 */
        /* <DEDUP_REMOVED lines=9> */
.L_x_13471:
        /* <DEDUP_REMOVED lines=35> */
.L_x_13472:
        /* <DEDUP_REMOVED lines=13> */
.L_x_13473:
        /* <DEDUP_REMOVED lines=36> */
.L_x_13474:
[----:B------:R-:W-:Y:S01]  /*2330*/  IMAD.MOV.U32 R30, RZ, RZ, R20 ;  /* 0x000000ffff1e7224 */ /* 0x000fe200078e0014 */
[----:B------:R-:W-:Y:S01]  /*2340*/  MOV R0, R18 ;  /* 0x0000001200007202 */ /* 0x000fe20000000f00 */
[----:B------:R-:W-:Y:S01]  /*2350*/  IMAD.MOV.U32 R3, RZ, RZ, R19 ;  /* 0x000000ffff037224 */ /* 0x000fe200078e0013 */
[----:B------:R-:W-:-:S07]  /*2360*/  MOV R8, 0x2380 ;  /* 0x0000238000087802 */ /* 0x000fce0000000f00 */
[----:B------:R-:W-:Y:S05]  /*2370*/  CALL.REL.NOINC `($__internal_288_$__cuda_sm20_div_s64) ;  /* 0x0000001000fc7944 */ /* 0x000fea0003c00000 */
        /* <DEDUP_REMOVED lines=10> */
.L_x_13475:
        /* <DEDUP_REMOVED lines=37> */
.L_x_13476:
[----:B------:R-:W-:Y:S01]  /*2670*/  IMAD.MOV.U32 R0, RZ, RZ, R18 ;  /* 0x000000ffff007224 */ /* 0x000fe200078e0012 */
[----:B------:R-:W-:Y:S02]  /*2680*/  MOV R3, R19 ;  /* 0x0000001300037202 */ /* 0x000fe40000000f00 */
[----:B------:R-:W-:-:S07]  /*2690*/  MOV R8, 0x26b0 ;  /* 0x000026b000087802 */ /* 0x000fce0000000f00 */
[----:B------:R-:W-:Y:S05]  /*26a0*/  CALL.REL.NOINC `($__internal_288_$__cuda_sm20_div_s64) ;  /* 0x0000001000307944 */ /* 0x000fea0003c00000 */
        /* <DEDUP_REMOVED lines=8> */
.L_x_13477:
        /* <DEDUP_REMOVED lines=10> */
.L_x_13469:
        /* <DEDUP_REMOVED lines=31> */
.L_x_13479:
[----:B------:R-:W-:Y:S01]  /*29c0*/  MOV R30, R32 ;  /* 0x00000020001e7202 */ /* 0x000fe20000000f00 */
[----:B------:R-:W-:Y:S01]  /*29d0*/  IMAD.MOV.U32 R0, RZ, RZ, R16 ;  /* 0x000000ffff007224 */ /* 0x000fe200078e0010 */
[----:B------:R-:W-:Y:S02]  /*29e0*/  MOV R3, R17 ;  /* 0x0000001100037202 */ /* 0x000fe40000000f00 */
        /* <DEDUP_REMOVED lines=11> */
.L_x_13480:
        /* <DEDUP_REMOVED lines=36> */
.L_x_13481:
[----:B------:R-:W-:Y:S02]  /*2ce0*/  MOV R0, R18 ;  /* 0x0000001200007202 */ /* 0x000fe40000000f00 */
        /* <DEDUP_REMOVED lines=11> */
.L_x_13482:
        /* <DEDUP_REMOVED lines=10> */
.L_x_13478:
        /* <DEDUP_REMOVED lines=29> */
.L_x_13483:
[----:B------:R-:W-:-:S07]  /*3010*/  MOV R0, 0x3030 ;  /* 0x0000303000007802 */ /* 0x000fce0000000f00 */
[----:B------:R-:W-:Y:S05]  /*3020*/  CALL.REL.NOINC `($__internal_289_$__cuda_sm20_rem_s64) ;  /* 0x0000000c001c7944 */ /* 0x000fea0003c00000 */
[----:B------:R-:W-:Y:S02]  /*3030*/  MOV R8, R3 ;  /* 0x0000000300087202 */ /* 0x000fe40000000f00 */
[----:B------:R-:W-:-:S07]  /*3040*/  MOV R9, R10 ;  /* 0x0000000a00097202 */ /* 0x000fce0000000f00 */
.L_x_13484:
[----:B------:R-:W0:Y:S02]  /*3050*/  LDC.64 R10, c[0x0][0x398] ;  /* 0x0000e600ff0a7b82 */ /* 0x000e240000000a00 */
[----:B0-----:R-:W-:-:S06]  /*3060*/  IMAD.WIDE.U32 R2, R2, 0x8, R10 ;  /* 0x0000000802027825 */ /* 0x001fcc00078e000a */
[----:B------:R-:W2:Y:S02]  /*3070*/  LDG.E.64 R2, desc[UR10][R2.64] ;  /* 0x0000000a02027981 */ /* 0x000ea4000c1e1b00 */
[-C--:B--2---:R-:W-:Y:S02]  /*3080*/  IMAD R11, R3, R8.reuse, RZ ;  /* 0x00000008030b7224 */ /* 0x084fe400078e02ff */
[----:B------:R-:W-:-:S04]  /*3090*/  IMAD.WIDE.U32 R28, R2, R8, R28 ;  /* 0x00000008021c7225 */ /* 0x000fc800078e001c */
[----:B------:R-:W-:-:S04]  /*30a0*/  IMAD R11, R2, R9, R11 ;  /* 0x00000009020b7224 */ /* 0x000fc800078e020b */
[----:B------:R-:W-:-:S07]  /*30b0*/  IMAD.IADD R29, R29, 0x1, R11 ;  /* 0x000000011d1d7824 */ /* 0x000fce00078e020b */
.L_x_13450:
        /* <DEDUP_REMOVED lines=33> */
.L_x_13487:
        /* <DEDUP_REMOVED lines=22> */
[----:B-1----:R-:W-:-:S04]  /*3430*/  VIMNMX3 R9, R0, R9, R10, !PT ;  /* 0x000000090009720f */ /* 0x002fc8000780010a */
[----:B---3--:R-:W-:-:S04]  /*3440*/  VIMNMX3 R9, R9, R16, R12, !PT ;  /* 0x000000100909720f */ /* 0x008fc8000780010c */
[----:B--2---:R-:W-:-:S04]  /*3450*/  VIMNMX3 R9, R9, R18, R17, !PT ;  /* 0x000000120909720f */ /* 0x004fc80007800111 */
[----:B----4-:R-:W-:Y:S01]  /*3460*/  VIMNMX3 R0, R9, R22, R20, !PT ;  /* 0x000000160900720f */ /* 0x010fe20007800114 */
[----:B------:R-:W-:Y:S06]  /*3470*/  @P0 BRA `(.L_x_13487) ;  /* 0xfffffffc00940947 */ /* 0x000fec000383ffff */
[----:B------:R-:W-:-:S07]  /*3480*/  IADD3 R4, PT, PT, R8, 0x1, RZ ;  /* 0x0000000108047810 */ /* 0x000fce0007ffe0ff */
.L_x_13486:
        /* <DEDUP_REMOVED lines=17> */
[----:B-1----:R-:W-:-:S04]  /*35a0*/  VIMNMX3 R0, R0, R7, R6, !PT ;  /* 0x000000070000720f */ /* 0x002fc80007800106 */
[----:B--2---:R-:W-:-:S07]  /*35b0*/  VIMNMX3 R0, R0, R9, R10, !PT ;  /* 0x000000090000720f */ /* 0x004fce000780010a */
.L_x_13489:
        /* <DEDUP_REMOVED lines=12> */
[----:B-1----:R-:W-:-:S07]  /*3680*/  VIMNMX3 R0, R0, R5, R6, !PT ;  /* 0x000000050000720f */ /* 0x002fce0007800106 */
.L_x_13490:
[----:B------:R-:W-:-:S05]  /*3690*/  @!P1 IMAD R4, R4, UR7, RZ ;  /* 0x0000000704049c24 */ /* 0x000fca000f8e02ff */
[----:B------:R-:W-:-:S05]  /*36a0*/  @!P1 LEA R4, R4, R3, 0x2 ;  /* 0x0000000304049211 */ /* 0x000fca00078e10ff */
[----:B------:R-:W1:Y:S02]  /*36b0*/  @!P1 LDS R5, [R4] ;  /* 0x0000000004059984 */ /* 0x000e640000000800 */
[----:B-1----:R-:W-:-:S07]  /*36c0*/  @!P1 VIMNMX R0, PT, PT, R0, R5, !PT ;  /* 0x0000000500009248 */ /* 0x002fce0007fe0100 */
.L_x_13488:
[----:B-1----:R1:W-:Y:S02]  /*36d0*/  STS [R3], R0 ;  /* 0x0000000003007388 */ /* 0x0023e40000000800 */
.L_x_13485:
        /* <DEDUP_REMOVED lines=9> */
        .weak           $__internal_288_$__cuda_sm20_div_s64
        .type           $__internal_288_$__cuda_sm20_div_s64,@function
        .size           $__internal_288_$__cuda_sm20_div_s64,($__internal_289_$__cuda_sm20_rem_s64 - $__internal_288_$__cuda_sm20_div_s64)
$__internal_288_$__cuda_sm20_div_s64:
        /* <DEDUP_REMOVED lines=82> */
[----:B------:R-:W-:Y:S06]  /*3c90*/  RET.REL.NODEC R8 `(contiguous_max3_i32) ;  /* 0xffffffc008d87950 */ /* 0x000fec0003c3ffff */
        .weak           $__internal_289_$__cuda_sm20_rem_s64
        .type           $__internal_289_$__cuda_sm20_rem_s64,@function
        .size           $__internal_289_$__cuda_sm20_rem_s64,(.L_x_32492 - $__internal_289_$__cuda_sm20_rem_s64)
$__internal_289_$__cuda_sm20_rem_s64:
        /* <DEDUP_REMOVED lines=66> */
[----:B------:R-:W-:Y:S06]  /*40c0*/  RET.REL.NODEC R8 `(contiguous_max3_i32) ;  /* 0xffffffbc08cc7950 */ /* 0x000fec0003c3ffff */
.L_x_13491:
        /* <DEDUP_REMOVED lines=11> */
.L_x_32492:


//--------------------- .text.contiguous_max22_i32 --------------------------
	.section	.text.contiguous_max22_i32,"ax",@progbits
	.align	128
        .global         contiguous_max22_i32
        .type           contiguous_max22_i32,@function
        .size           contiguous_max22_i32,(.L_x_33195 - contiguous_max22_i32)
        .other          contiguous_max22_i32,@"STO_CUDA_ENTRY STV_DEFAULT"
contiguous_max22_i32:
.text.contiguous_max22_i32:
        /* <DEDUP_REMOVED lines=35> */
[----:B--2---:R-:W-:-:S05]  /*0230*/  @!P0 VIMNMX R7, PT, PT, R8, R13, !PT ;  /* 0x0000000d08078248 */ /* 0x004fca0007fe0100 */
        /* <DEDUP_REMOVED lines=14> */
.L_x_13493:
[----:B------:R-:W-:Y:S05]  /*0320*/  BSYNC.RECONVERGENT B0 ;  /* 0x0000000000007941 */ /* 0x000fea0003800200 */
.L_x_13492:
[----:B------:R-:W-:Y:S06]  /*0330*/  BAR.SYNC.DEFER_BLOCKING 0x0 ;  /* 0x0000000000007b1d */ /* 0x000fec0000010000 */
[----:B------:R-:W-:Y:S05]  /*0340*/  @!P1 BRA `(.L_x_13494) ;  /* 0x00000000002c9947 */ /* 0x000fea0003800000 */
.L_x_13495:
[----:B------:R-:W-:-:S04]  /*0350*/  SHF.R.U32.HI R9, RZ, 0x1, R3 ;  /* 0x00000001ff097819 */ /* 0x000fc80000011603 */
[----:B------:R-:W-:-:S13]  /*0360*/  ISETP.GE.U32.AND P0, PT, R0, R9, PT ;  /* 0x000000090000720c */ /* 0x000fda0003f06070 */
[----:B------:R-:W-:Y:S01]  /*0370*/  @!P0 IMAD R5, R9, 0x4, R2 ;  /* 0x0000000409058824 */ /* 0x000fe200078e0202 */
[----:B------:R-:W-:Y:S05]  /*0380*/  @!P0 LDS R4, [R2] ;  /* 0x0000000002048984 */ /* 0x000fea0000000800 */
[----:B------:R-:W0:Y:S02]  /*0390*/  @!P0 LDS R5, [R5] ;  /* 0x0000000005058984 */ /* 0x000e240000000800 */
[----:B01----:R-:W-:-:S05]  /*03a0*/  @!P0 VIMNMX R7, PT, PT, R4, R5, !PT ;  /* 0x0000000504078248 */ /* 0x003fca0007fe0100 */
[----:B------:R2:W-:Y:S01]  /*03b0*/  @!P0 STS [R2], R7 ;  /* 0x0000000702008388 */ /* 0x0005e20000000800 */
[----:B------:R-:W-:Y:S01]  /*03c0*/  BAR.SYNC.DEFER_BLOCKING 0x0 ;  /* 0x0000000000007b1d */ /* 0x000fe20000010000 */
[----:B------:R-:W-:Y:S01]  /*03d0*/  ISETP.GT.U32.AND P0, PT, R3, 0x83, PT ;  /* 0x000000830300780c */ /* 0x000fe20003f04070 */
[----:B------:R-:W-:-:S12]  /*03e0*/  IMAD.MOV.U32 R3, RZ, RZ, R9 ;  /* 0x000000ffff037224 */ /* 0x000fd800078e0009 */
[----:B--2---:R-:W-:Y:S05]  /*03f0*/  @P0 BRA `(.L_x_13495) ;  /* 0xfffffffc00d40947 */ /* 0x004fea000383ffff */
.L_x_13494:
[----:B------:R-:W-:Y:S05]  /*0400*/  @P2 EXIT ;  /* 0x000000000000294d */ /* 0x000fea0003800000 */
[----:B------:R-:W-:Y:S01]  /*0410*/  LDS R3, [R2] ;  /* 0x0000000002037984 */ /* 0x000fe20000000800 */
[----:B------:R-:W-:-:S03]  /*0420*/  ISETP.NE.AND P0, PT, R0, RZ, PT ;  /* 0x000000ff0000720c */ /* 0x000fc60003f05270 */
[----:B------:R-:W2:Y:S02]  /*0430*/  LDS R4, [R2+0x80] ;  /* 0x0000800002047984 */ /* 0x000ea40000000800 */
[----:B--2---:R-:W-:-:S05]  /*0440*/  VIMNMX R3, PT, PT, R3, R4, !PT ;  /* 0x0000000403037248 */ /* 0x004fca0007fe0100 */
[----:B------:R-:W-:Y:S04]  /*0450*/  STS [R2], R3 ;  /* 0x0000000302007388 */ /* 0x000fe80000000800 */
[----:B------:R-:W-:Y:S04]  /*0460*/  LDS R4, [R2] ;  /* 0x0000000002047984 */ /* 0x000fe80000000800 */
[----:B------:R-:W2:Y:S02]  /*0470*/  LDS R5, [R2+0x40] ;  /* 0x0000400002057984 */ /* 0x000ea40000000800 */
[----:B--2---:R-:W-:-:S05]  /*0480*/  VIMNMX R5, PT, PT, R4, R5, !PT ;  /* 0x0000000504057248 */ /* 0x004fca0007fe0100 */
[----:B------:R-:W-:Y:S04]  /*0490*/  STS [R2], R5 ;  /* 0x0000000502007388 */ /* 0x000fe80000000800 */
[----:B------:R-:W-:Y:S04]  /*04a0*/  LDS R4, [R2] ;  /* 0x0000000002047984 */ /* 0x000fe80000000800 */
[----:B01----:R-:W0:Y:S02]  /*04b0*/  LDS R7, [R2+0x20] ;  /* 0x0000200002077984 */ /* 0x003e240000000800 */
[----:B0-----:R-:W-:-:S05]  /*04c0*/  VIMNMX R7, PT, PT, R4, R7, !PT ;  /* 0x0000000704077248 */ /* 0x001fca0007fe0100 */
[----:B------:R-:W-:Y:S04]  /*04d0*/  STS [R2], R7 ;  /* 0x0000000702007388 */ /* 0x000fe80000000800 */
[----:B------:R-:W-:Y:S04]  /*04e0*/  LDS R4, [R2] ;  /* 0x0000000002047984 */ /* 0x000fe80000000800 */
[----:B------:R-:W0:Y:S02]  /*04f0*/  LDS R9, [R2+0x10] ;  /* 0x0000100002097984 */ /* 0x000e240000000800 */
        /* <DEDUP_REMOVED lines=28> */
.L_x_13496:
        /* <DEDUP_REMOVED lines=12> */
.L_x_33195:


//--------------------- .text.contiguous_max2_i32 --------------------------
	.section	.text.contiguous_max2_i32,"ax",@progbits
	.align	128
        .global         contiguous_max2_i32
        .type           contiguous_max2_i32,@function
        .size           contiguous_max2_i32,(.L_x_32494 - contiguous_max2_i32)
        .other          contiguous_max2_i32,@"STO_CUDA_ENTRY STV_DEFAULT"
contiguous_max2_i32:
.text.contiguous_max2_i32:
[----:B------:R-:W-:Y:S01]  /*0000*/  LDC R1, c[0x0][0x37c] ;  /* 0x0000df00ff017b82 */ /* 0x000fe20000000800 */
[----:B------:R-:W0:Y:S07]  /*0010*/  S2R R0, SR_TID.X ;  /* 0x0000000000007919 */ /* 0x000e2e0000002100 */
[----:B------:R-:W1:Y:S01]  /*0020*/  S2UR UR5, SR_CgaCtaId ;  /* 0x00000000000579c3 */ /* 0x000e620000008800 */
[----:B------:R-:W2:Y:S01]  /*0030*/  LDCU.64 UR8, c[0x0][0x3a8] ;  /* 0x00007500ff0877ac */ /* 0x000ea20008000a00 */
[----:B------:R-:W-:Y:S01]  /*0040*/  HFMA2 R4, -RZ, RZ, -0.0 , 0 ;  /* 0x80000000ff047431 */ /* 0x000fe200000001ff */
        /* <DEDUP_REMOVED lines=42> */
.L_x_13525:
        /* <DEDUP_REMOVED lines=32> */
.L_x_13502:
[----:B------:R-:W-:Y:S01]  /*04f0*/  IMAD.MOV.U32 R26, RZ, RZ, R6 ;  /* 0x000000ffff1a7224 */ /* 0x000fe200078e0006 */
[----:B------:R-:W-:Y:S01]  /*0500*/  MOV R13, R7 ;  /* 0x00000007000d7202 */ /* 0x000fe20000000f00 */
[----:B------:R-:W-:Y:S01]  /*0510*/  IMAD.MOV.U32 R14, RZ, RZ, R34 ;  /* 0x000000ffff0e7224 */ /* 0x000fe200078e0022 */
[----:B------:R-:W-:Y:S02]  /*0520*/  MOV R11, R35 ;  /* 0x00000023000b7202 */ /* 0x000fe40000000f00 */
[----:B------:R-:W-:-:S07]  /*0530*/  MOV R12, 0x550 ;  /* 0x00000550000c7802 */ /* 0x000fce0000000f00 */
[----:B-1----:R-:W-:Y:S05]  /*0540*/  CALL.REL.NOINC `($__internal_290_$__cuda_sm20_div_s64) ;  /* 0x0000006400587944 */ /* 0x002fea0003c00000 */
        /* <DEDUP_REMOVED lines=9> */
.L_x_13503:
[----:B------:R-:W-:Y:S05]  /*05e0*/  BSYNC.RECONVERGENT B1 ;  /* 0x0000000000017941 */ /* 0x000fea0003800200 */
.L_x_13501:
        /* <DEDUP_REMOVED lines=34> */
.L_x_13505:
[----:B------:R-:W-:Y:S01]  /*0810*/  MOV R26, R20 ;  /* 0x00000014001a7202 */ /* 0x000fe20000000f00 */
[----:B------:R-:W-:Y:S01]  /*0820*/  IMAD.MOV.U32 R13, RZ, RZ, R9 ;  /* 0x000000ffff0d7224 */ /* 0x000fe200078e0009 */
[----:B------:R-:W-:Y:S01]  /*0830*/  MOV R14, R34 ;  /* 0x00000022000e7202 */ /* 0x000fe20000000f00 */
[----:B------:R-:W-:Y:S01]  /*0840*/  IMAD.MOV.U32 R11, RZ, RZ, R35 ;  /* 0x000000ffff0b7224 */ /* 0x000fe200078e0023 */
[----:B------:R-:W-:-:S07]  /*0850*/  MOV R12, 0x870 ;  /* 0x00000870000c7802 */ /* 0x000fce0000000f00 */
[----:B------:R-:W-:Y:S05]  /*0860*/  CALL.REL.NOINC `($__internal_290_$__cuda_sm20_div_s64) ;  /* 0x0000006000907944 */ /* 0x000fea0003c00000 */
        /* <DEDUP_REMOVED lines=9> */
.L_x_13506:
[----:B------:R-:W-:Y:S05]  /*0900*/  BSYNC.RECONVERGENT B1 ;  /* 0x0000000000017941 */ /* 0x000fea0003800200 */
.L_x_13504:
        /* <DEDUP_REMOVED lines=33> */
.L_x_13508:
[----:B------:R-:W-:Y:S01]  /*0b20*/  MOV R26, R36 ;  /* 0x00000024001a7202 */ /* 0x000fe20000000f00 */
[----:B------:R-:W-:Y:S01]  /*0b30*/  IMAD.MOV.U32 R13, RZ, RZ, R37 ;  /* 0x000000ffff0d7224 */ /* 0x000fe200078e0025 */
[----:B------:R-:W-:Y:S01]  /*0b40*/  MOV R14, R20 ;  /* 0x00000014000e7202 */ /* 0x000fe20000000f00 */
[----:B------:R-:W-:Y:S01]  /*0b50*/  IMAD.MOV.U32 R11, RZ, RZ, R21 ;  /* 0x000000ffff0b7224 */ /* 0x000fe200078e0015 */
[----:B------:R-:W-:-:S07]  /*0b60*/  MOV R12, 0xb80 ;  /* 0x00000b80000c7802 */ /* 0x000fce0000000f00 */
[----:B------:R-:W-:Y:S05]  /*0b70*/  CALL.REL.NOINC `($__internal_290_$__cuda_sm20_div_s64) ;  /* 0x0000005c00cc7944 */ /* 0x000fea0003c00000 */
        /* <DEDUP_REMOVED lines=10> */
.L_x_13509:
[----:B------:R-:W-:Y:S05]  /*0c20*/  BSYNC.RECONVERGENT B1 ;  /* 0x0000000000017941 */ /* 0x000fea0003800200 */
.L_x_13507:
        /* <DEDUP_REMOVED lines=35> */
.L_x_13511:
[----:B------:R-:W-:Y:S01]  /*0e60*/  IMAD.MOV.U32 R26, RZ, RZ, R34 ;  /* 0x000000ffff1a7224 */ /* 0x000fe200078e0022 */
[----:B------:R-:W-:Y:S01]  /*0e70*/  MOV R13, R35 ;  /* 0x00000023000d7202 */ /* 0x000fe20000000f00 */
[----:B------:R-:W-:Y:S01]  /*0e80*/  IMAD.MOV.U32 R14, RZ, RZ, R20 ;  /* 0x000000ffff0e7224 */ /* 0x000fe200078e0014 */
[----:B------:R-:W-:Y:S02]  /*0e90*/  MOV R11, R21 ;  /* 0x00000015000b7202 */ /* 0x000fe40000000f00 */
[----:B------:R-:W-:-:S07]  /*0ea0*/  MOV R12, 0xec0 ;  /* 0x00000ec0000c7802 */ /* 0x000fce0000000f00 */
[----:B------:R-:W-:Y:S05]  /*0eb0*/  CALL.REL.NOINC `($__internal_290_$__cuda_sm20_div_s64) ;  /* 0x0000005800fc7944 */ /* 0x000fea0003c00000 */
        /* <DEDUP_REMOVED lines=11> */
.L_x_13512:
[----:B------:R-:W-:Y:S05]  /*0f70*/  BSYNC.RECONVERGENT B1 ;  /* 0x0000000000017941 */ /* 0x000fea0003800200 */
.L_x_13510:
        /* <DEDUP_REMOVED lines=36> */
.L_x_13514:
        /* <DEDUP_REMOVED lines=16> */
.L_x_13515:
[----:B------:R-:W-:Y:S05]  /*12c0*/  BSYNC.RECONVERGENT B1 ;  /* 0x0000000000017941 */ /* 0x000fea0003800200 */
.L_x_13513:
        /* <DEDUP_REMOVED lines=35> */
.L_x_13517:
        /* <DEDUP_REMOVED lines=17> */
.L_x_13518:
[----:B------:R-:W-:Y:S05]  /*1610*/  BSYNC.RECONVERGENT B1 ;  /* 0x0000000000017941 */ /* 0x000fea0003800200 */
.L_x_13516:
        /* <DEDUP_REMOVED lines=35> */
.L_x_13520:
        /* <DEDUP_REMOVED lines=16> */
.L_x_13521:
[----:B------:R-:W-:Y:S05]  /*1950*/  BSYNC.RECONVERGENT B1 ;  /* 0x0000000000017941 */ /* 0x000fea0003800200 */
.L_x_13519:
        /* <DEDUP_REMOVED lines=35> */
.L_x_13523:
[----:B------:R-:W-:Y:S01]  /*1b90*/  MOV R26, R34 ;  /* 0x00000022001a7202 */ /* 0x000fe20000000f00 */
[----:B------:R-:W-:Y:S01]  /*1ba0*/  IMAD.MOV.U32 R13, RZ, RZ, R35 ;  /* 0x000000ffff0d7224 */ /* 0x000fe200078e0023 */
[----:B------:R-:W-:Y:S01]  /*1bb0*/  MOV R14, R20 ;  /* 0x00000014000e7202 */ /* 0x000fe20000000f00 */
[----:B------:R-:W-:Y:S01]  /*1bc0*/  IMAD.MOV.U32 R11, RZ, RZ, R21 ;  /* 0x000000ffff0b7224 */ /* 0x000fe200078e0015 */
[----:B------:R-:W-:-:S07]  /*1bd0*/  MOV R12, 0x1bf0 ;  /* 0x00001bf0000c7802 */ /* 0x000fce0000000f00 */
[----:B------:R-:W-:Y:S05]  /*1be0*/  CALL.REL.NOINC `($__internal_290_$__cuda_sm20_div_s64) ;  /* 0x0000004c00b07944 */ /* 0x000fea0003c00000 */
        /* <DEDUP_REMOVED lines=10> */
.L_x_13524:
[----:B------:R-:W-:Y:S05]  /*1c90*/  BSYNC.RECONVERGENT B1 ;  /* 0x0000000000017941 */ /* 0x000fea0003800200 */
.L_x_13522:
        /* <DEDUP_REMOVED lines=8> */
.L_x_13500:
        /* <DEDUP_REMOVED lines=36> */
.L_x_13528:
[----:B------:R-:W-:Y:S01]  /*1f60*/  IMAD.MOV.U32 R26, RZ, RZ, R6 ;  /* 0x000000ffff1a7224 */ /* 0x000fe200078e0006 */
[----:B------:R-:W-:Y:S01]  /*1f70*/  MOV R13, R7 ;  /* 0x00000007000d7202 */ /* 0x000fe20000000f00 */
[----:B------:R-:W-:Y:S01]  /*1f80*/  IMAD.MOV.U32 R14, RZ, RZ, R16 ;  /* 0x000000ffff0e7224 */ /* 0x000fe200078e0010 */
[----:B------:R-:W-:Y:S02]  /*1f90*/  MOV R11, R17 ;  /* 0x00000011000b7202 */ /* 0x000fe40000000f00 */
[----:B------:R-:W-:-:S07]  /*1fa0*/  MOV R12, 0x1fc0 ;  /* 0x00001fc0000c7802 */ /* 0x000fce0000000f00 */
[----:B------:R-:W-:Y:S05]  /*1fb0*/  CALL.REL.NOINC `($__internal_290_$__cuda_sm20_div_s64) ;  /* 0x0000004800bc7944 */ /* 0x000fea0003c00000 */
        /* <DEDUP_REMOVED lines=9> */
.L_x_13529:
[----:B------:R-:W-:Y:S05]  /*2050*/  BSYNC.RECONVERGENT B1 ;  /* 0x0000000000017941 */ /* 0x000fea0003800200 */
.L_x_13527:
        /* <DEDUP_REMOVED lines=34> */
.L_x_13531:
[----:B------:R-:W-:Y:S01]  /*2280*/  IMAD.MOV.U32 R26, RZ, RZ, R20 ;  /* 0x000000ffff1a7224 */ /* 0x000fe200078e0014 */
[----:B------:R-:W-:Y:S01]  /*2290*/  MOV R13, R9 ;  /* 0x00000009000d7202 */ /* 0x000fe20000000f00 */
[----:B------:R-:W-:Y:S01]  /*22a0*/  IMAD.MOV.U32 R14, RZ, RZ, R16 ;  /* 0x000000ffff0e7224 */ /* 0x000fe200078e0010 */
[----:B------:R-:W-:Y:S02]  /*22b0*/  MOV R11, R17 ;  /* 0x00000011000b7202 */ /* 0x000fe40000000f00 */
[----:B------:R-:W-:-:S07]  /*22c0*/  MOV R12, 0x22e0 ;  /* 0x000022e0000c7802 */ /* 0x000fce0000000f00 */
[----:B------:R-:W-:Y:S05]  /*22d0*/  CALL.REL.NOINC `($__internal_290_$__cuda_sm20_div_s64) ;  /* 0x0000004400f47944 */ /* 0x000fea0003c00000 */
        /* <DEDUP_REMOVED lines=11> */
.L_x_13532:
[----:B------:R-:W-:Y:S05]  /*2390*/  BSYNC.RECONVERGENT B1 ;  /* 0x0000000000017941 */ /* 0x000fea0003800200 */
.L_x_13530:
        /* <DEDUP_REMOVED lines=36> */
.L_x_13534:
        /* <DEDUP_REMOVED lines=16> */
.L_x_13535:
[----:B------:R-:W-:Y:S05]  /*26e0*/  BSYNC.RECONVERGENT B1 ;  /* 0x0000000000017941 */ /* 0x000fea0003800200 */
.L_x_13533:
        /* <DEDUP_REMOVED lines=35> */
.L_x_13537:
[----:B------:R-:W-:Y:S01]  /*2920*/  IMAD.MOV.U32 R26, RZ, RZ, R18 ;  /* 0x000000ffff1a7224 */ /* 0x000fe200078e0012 */
[----:B------:R-:W-:Y:S01]  /*2930*/  MOV R13, R19 ;  /* 0x00000013000d7202 */ /* 0x000fe20000000f00 */
[----:B------:R-:W-:Y:S01]  /*2940*/  IMAD.MOV.U32 R14, RZ, RZ, R16 ;  /* 0x000000ffff0e7224 */ /* 0x000fe200078e0010 */
[----:B------:R-:W-:Y:S02]  /*2950*/  MOV R11, R17 ;  /* 0x00000011000b7202 */ /* 0x000fe40000000f00 */
[----:B------:R-:W-:-:S07]  /*2960*/  MOV R12, 0x2980 ;  /* 0x00002980000c7802 */ /* 0x000fce0000000f00 */
[----:B------:R-:W-:Y:S05]  /*2970*/  CALL.REL.NOINC `($__internal_290_$__cuda_sm20_div_s64) ;  /* 0x00000040004c7944 */ /* 0x000fea0003c00000 */
        /* <DEDUP_REMOVED lines=10> */
.L_x_13538:
[----:B------:R-:W-:Y:S05]  /*2a20*/  BSYNC.RECONVERGENT B1 ;  /* 0x0000000000017941 */ /* 0x000fea0003800200 */
.L_x_13536:
[----:B------:R-:W-:Y:S01]  /*2a30*/  IMAD R11, R11, R38, RZ ;  /* 0x000000260b0b7224 */ /* 0x000fe200078e02ff */
[----:B------:R-:W-:Y:S01]  /*2a40*/  IADD3 R8, PT, PT, R8, -0x2, RZ ;  /* 0xfffffffe08087810 */ /* 0x000fe20007ffe0ff */
[----:B------:R-:W-:Y:S02]  /*2a50*/  IMAD.MOV.U32 R36, RZ, RZ, R22 ;  /* 0x000000ffff247224 */ /* 0x000fe400078e0016 */
[-C--:B------:R-:W-:Y:S02]  /*2a60*/  IMAD R11, R39, R10.reuse, R11 ;  /* 0x0000000a270b7224 */ /* 0x080fe400078e020b */
[----:B------:R-:W-:-:S04]  /*2a70*/  IMAD.WIDE.U32 R22, R38, R10, R36 ;  /* 0x0000000a26167225 */ /* 0x000fc800078e0024 */
[----:B------:R-:W-:-:S07]  /*2a80*/  IMAD.IADD R23, R23, 0x1, R11 ;  /* 0x0000000117177824 */ /* 0x000fce00078e020b */
.L_x_13526:
        /* <DEDUP_REMOVED lines=30> */
.L_x_13540:
[----:B------:R-:W-:Y:S01]  /*2c70*/  IMAD.MOV.U32 R18, RZ, RZ, R6 ;  /* 0x000000ffff127224 */ /* 0x000fe200078e0006 */
[----:B------:R-:W-:Y:S01]  /*2c80*/  MOV R19, R7 ;  /* 0x0000000700137202 */ /* 0x000fe20000000f00 */
[----:B------:R-:W-:Y:S01]  /*2c90*/  IMAD.MOV.U32 R24, RZ, RZ, R10 ;  /* 0x000000ffff187224 */ /* 0x000fe200078e000a */
[----:B------:R-:W-:Y:S02]  /*2ca0*/  MOV R21, R11 ;  /* 0x0000000b00157202 */ /* 0x000fe40000000f00 */
[----:B------:R-:W-:-:S07]  /*2cb0*/  MOV R26, 0x2cd0 ;  /* 0x00002cd0001a7802 */ /* 0x000fce0000000f00 */
[----:B------:R-:W-:Y:S05]  /*2cc0*/  CALL.REL.NOINC `($__internal_291_$__cuda_sm20_rem_s64) ;  /* 0x0000004000c47944 */ /* 0x000fea0003c00000 */
.L_x_13541:
[----:B------:R-:W-:Y:S05]  /*2cd0*/  BSYNC.RECONVERGENT B1 ;  /* 0x0000000000017941 */ /* 0x000fea0003800200 */
.L_x_13539:
        /* <DEDUP_REMOVED lines=30> */
.L_x_13543:
[----:B------:R-:W-:Y:S01]  /*2ec0*/  IMAD.MOV.U32 R24, RZ, RZ, R10 ;  /* 0x000000ffff187224 */ /* 0x000fe200078e000a */
[----:B------:R-:W-:Y:S01]  /*2ed0*/  MOV R21, R11 ;  /* 0x0000000b00157202 */ /* 0x000fe20000000f00 */
[----:B------:R-:W-:Y:S01]  /*2ee0*/  IMAD.MOV.U32 R18, RZ, RZ, R20 ;  /* 0x000000ffff127224 */ /* 0x000fe200078e0014 */
[----:B------:R-:W-:Y:S02]  /*2ef0*/  MOV R19, R9 ;  /* 0x0000000900137202 */ /* 0x000fe40000000f00 */
[----:B------:R-:W-:-:S07]  /*2f00*/  MOV R26, 0x2f20 ;  /* 0x00002f20001a7802 */ /* 0x000fce0000000f00 */
[----:B------:R-:W-:Y:S05]  /*2f10*/  CALL.REL.NOINC `($__internal_291_$__cuda_sm20_rem_s64) ;  /* 0x0000004000307944 */ /* 0x000fea0003c00000 */
.L_x_13544:
[----:B------:R-:W-:Y:S05]  /*2f20*/  BSYNC.RECONVERGENT B1 ;  /* 0x0000000000017941 */ /* 0x000fea0003800200 */
.L_x_13542:
[----:B------:R-:W-:Y:S02]  /*2f30*/  IMAD R7, R7, R16, RZ ;  /* 0x0000001007077224 */ /* 0x000fe400078e02ff */
[----:B------:R-:W-:-:S04]  /*2f40*/  IMAD.WIDE.U32 R22, R16, R6, R22 ;  /* 0x0000000610167225 */ /* 0x000fc800078e0016 */
[----:B------:R-:W-:-:S04]  /*2f50*/  IMAD R7, R17, R6, R7 ;  /* 0x0000000611077224 */ /* 0x000fc800078e0207 */
[----:B------:R-:W-:-:S07]  /*2f60*/  IMAD.IADD R23, R23, 0x1, R7 ;  /* 0x0000000117177824 */ /* 0x000fce00078e0207 */
.L_x_13499:
[----:B------:R-:W0:Y:S02]  /*2f70*/  LDCU.64 UR4, c[0x0][0x388] ;  /* 0x00007100ff0477ac */ /* 0x000e240008000a00 */
[----:B0-----:R-:W-:Y:S02]  /*2f80*/  LEA R8, P1, R22, UR4, 0x2 ;  /* 0x0000000416087c11 */ /* 0x001fe4000f8210ff */
[----:B------:R-:W-:Y:S02]  /*2f90*/  LEA R6, P0, R4, UR4, 0x2 ;  /* 0x0000000404067c11 */ /* 0x000fe4000f8010ff */
[----:B------:R-:W-:Y:S02]  /*2fa0*/  LEA.HI.X R9, R22, UR5, R23, 0x2, P1 ;  /* 0x0000000516097c11 */ /* 0x000fe400088f1417 */
[----:B------:R-:W-:-:S04]  /*2fb0*/  LEA.HI.X R7, R4, UR5, R5, 0x2, P0 ;  /* 0x0000000504077c11 */ /* 0x000fc800080f1405 */
[----:B------:R-:W2:Y:S04]  /*2fc0*/  LDG.E R9, desc[UR12][R8.64] ;  /* 0x0000000c08097981 */ /* 0x000ea8000c1e1900 */
[----:B------:R-:W2:Y:S02]  /*2fd0*/  LDG.E R6, desc[UR12][R6.64] ;  /* 0x0000000c06067981 */ /* 0x000ea4000c1e1900 */
[----:B--2---:R-:W-:-:S05]  /*2fe0*/  VIMNMX R4, PT, PT, R6, R9, !PT ;  /* 0x0000000906047248 */ /* 0x004fca0007fe0100 */
[----:B------:R0:W-:Y:S01]  /*2ff0*/  STS [R3], R4 ;  /* 0x0000000403007388 */ /* 0x0001e20000000800 */
[----:B------:R-:W-:Y:S05]  /*3000*/  BRA `(.L_x_13545) ;  /* 0x0000003400b87947 */ /* 0x000fea0003800000 */
.L_x_13498:
        /* <DEDUP_REMOVED lines=18> */
.L_x_13572:
        /* <DEDUP_REMOVED lines=30> */
.L_x_13549:
        /* <DEDUP_REMOVED lines=15> */
.L_x_13550:
[----:B------:R-:W-:Y:S05]  /*3400*/  BSYNC.RECONVERGENT B1 ;  /* 0x0000000000017941 */ /* 0x000fea0003800200 */
.L_x_13548:
        /* <DEDUP_REMOVED lines=39> */
.L_x_13552:
[----:B------:R-:W-:Y:S01]  /*3680*/  IMAD.MOV.U32 R26, RZ, RZ, R36 ;  /* 0x000000ffff1a7224 */ /* 0x000fe200078e0024 */
[----:B------:R-:W-:Y:S01]  /*3690*/  MOV R13, R37 ;  /* 0x00000025000d7202 */ /* 0x000fe20000000f00 */
[----:B------:R-:W-:Y:S01]  /*36a0*/  IMAD.MOV.U32 R14, RZ, RZ, R38 ;  /* 0x000000ffff0e7224 */ /* 0x000fe200078e0026 */
[----:B------:R-:W-:Y:S02]  /*36b0*/  MOV R11, R39 ;  /* 0x00000027000b7202 */ /* 0x000fe40000000f00 */
[----:B------:R-:W-:-:S07]  /*36c0*/  MOV R12, 0x36e0 ;  /* 0x000036e0000c7802 */ /* 0x000fce0000000f00 */
[----:B-1----:R-:W-:Y:S05]  /*36d0*/  CALL.REL.NOINC `($__internal_290_$__cuda_sm20_div_s64) ;  /* 0x0000003000f47944 */ /* 0x002fea0003c00000 */
        /* <DEDUP_REMOVED lines=11> */
.L_x_13553:
[----:B------:R-:W-:Y:S05]  /*3790*/  BSYNC.RECONVERGENT B1 ;  /* 0x0000000000017941 */ /* 0x000fea0003800200 */
.L_x_13551:
        /* <DEDUP_REMOVED lines=37> */
.L_x_13555:
        /* <DEDUP_REMOVED lines=17> */
.L_x_13556:
[----:B------:R-:W-:Y:S05]  /*3b00*/  BSYNC.RECONVERGENT B1 ;  /* 0x0000000000017941 */ /* 0x000fea0003800200 */
.L_x_13554:
        /* <DEDUP_REMOVED lines=38> */
.L_x_13558:
[----:B------:R-:W-:Y:S01]  /*3d70*/  MOV R26, R20 ;  /* 0x00000014001a7202 */ /* 0x000fe20000000f00 */
[----:B------:R-:W-:Y:S01]  /*3d80*/  IMAD.MOV.U32 R13, RZ, RZ, R21 ;  /* 0x000000ffff0d7224 */ /* 0x000fe200078e0015 */
[----:B------:R-:W-:Y:S01]  /*3d90*/  MOV R14, R36 ;  /* 0x00000024000e7202 */ /* 0x000fe20000000f00 */
[----:B------:R-:W-:Y:S01]  /*3da0*/  IMAD.MOV.U32 R11, RZ, RZ, R37 ;  /* 0x000000ffff0b7224 */ /* 0x000fe200078e0025 */
[----:B------:R-:W-:-:S07]  /*3db0*/  MOV R12, 0x3dd0 ;  /* 0x00003dd0000c7802 */ /* 0x000fce0000000f00 */
[----:B-1----:R-:W-:Y:S05]  /*3dc0*/  CALL.REL.NOINC `($__internal_290_$__cuda_sm20_div_s64) ;  /* 0x0000002c00387944 */ /* 0x002fea0003c00000 */
        /* <DEDUP_REMOVED lines=11> */
.L_x_13559:
[----:B------:R-:W-:Y:S05]  /*3e80*/  BSYNC.RECONVERGENT B1 ;  /* 0x0000000000017941 */ /* 0x000fea0003800200 */
.L_x_13557:
        /* <DEDUP_REMOVED lines=38> */
.L_x_13561:
        /* <DEDUP_REMOVED lines=17> */
.L_x_13562:
[----:B------:R-:W-:Y:S05]  /*4200*/  BSYNC.RECONVERGENT B1 ;  /* 0x0000000000017941 */ /* 0x000fea0003800200 */
.L_x_13560:
        /* <DEDUP_REMOVED lines=40> */
.L_x_13564:
        /* <DEDUP_REMOVED lines=17> */
.L_x_13565:
[----:B------:R-:W-:Y:S05]  /*45a0*/  BSYNC.RECONVERGENT B1 ;  /* 0x0000000000017941 */ /* 0x000fea0003800200 */
.L_x_13563:
        /* <DEDUP_REMOVED lines=40> */
.L_x_13567:
        /* <DEDUP_REMOVED lines=17> */
.L_x_13568:
[----:B------:R-:W-:Y:S05]  /*4940*/  BSYNC.RECONVERGENT B1 ;  /* 0x0000000000017941 */ /* 0x000fea0003800200 */
.L_x_13566:
        /* <DEDUP_REMOVED lines=38> */
.L_x_13570:
        /* <DEDUP_REMOVED lines=17> */
.L_x_13571:
[----:B------:R-:W-:Y:S05]  /*4cc0*/  BSYNC.RECONVERGENT B1 ;  /* 0x0000000000017941 */ /* 0x000fea0003800200 */
.L_x_13569:
        /* <DEDUP_REMOVED lines=15> */
.L_x_13547:
        /* <DEDUP_REMOVED lines=37> */
.L_x_13575:
[----:B------:R-:W-:Y:S01]  /*5010*/  MOV R26, R18 ;  /* 0x00000012001a7202 */ /* 0x000fe20000000f00 */
[----:B------:R-:W-:Y:S01]  /*5020*/  IMAD.MOV.U32 R13, RZ, RZ, R19 ;  /* 0x000000ffff0d7224 */ /* 0x000fe200078e0013 */
[----:B------:R-:W-:Y:S01]  /*5030*/  MOV R14, R6 ;  /* 0x00000006000e7202 */ /* 0x000fe20000000f00 */
[----:B------:R-:W-:Y:S01]  /*5040*/  IMAD.MOV.U32 R11, RZ, RZ, R7 ;  /* 0x000000ffff0b7224 */ /* 0x000fe200078e0007 */
[----:B------:R-:W-:-:S07]  /*5050*/  MOV R12, 0x5070 ;  /* 0x00005070000c7802 */ /* 0x000fce0000000f00 */
[----:B------:R-:W-:Y:S05]  /*5060*/  CALL.REL.NOINC `($__internal_290_$__cuda_sm20_div_s64) ;  /* 0x0000001800907944 */ /* 0x000fea0003c00000 */
        /* <DEDUP_REMOVED lines=9> */
.L_x_13576:
[----:B------:R-:W-:Y:S05]  /*5100*/  BSYNC.RECONVERGENT B1 ;  /* 0x0000000000017941 */ /* 0x000fea0003800200 */
.L_x_13574:
        /* <DEDUP_REMOVED lines=39> */
.L_x_13578:
        /* <DEDUP_REMOVED lines=17> */
.L_x_13579:
[----:B------:R-:W-:Y:S05]  /*5490*/  BSYNC.RECONVERGENT B1 ;  /* 0x0000000000017941 */ /* 0x000fea0003800200 */
.L_x_13577:
        /* <DEDUP_REMOVED lines=40> */
.L_x_13581:
[----:B------:R-:W-:Y:S01]  /*5720*/  MOV R26, R18 ;  /* 0x00000012001a7202 */ /* 0x000fe20000000f00 */
[----:B------:R-:W-:Y:S01]  /*5730*/  IMAD.MOV.U32 R14, RZ, RZ, R20 ;  /* 0x000000ffff0e7224 */ /* 0x000fe200078e0014 */
[----:B------:R-:W-:Y:S02]  /*5740*/  MOV R13, R19 ;  /* 0x00000013000d7202 */ /* 0x000fe40000000f00 */
[----:B------:R-:W-:Y:S02]  /*5750*/  MOV R11, R21 ;  /* 0x00000015000b7202 */ /* 0x000fe40000000f00 */
[----:B------:R-:W-:-:S07]  /*5760*/  MOV R12, 0x5780 ;  /* 0x00005780000c7802 */ /* 0x000fce0000000f00 */
[----:B------:R-:W-:Y:S05]  /*5770*/  CALL.REL.NOINC `($__internal_290_$__cuda_sm20_div_s64) ;  /* 0x0000001000cc7944 */ /* 0x000fea0003c00000 */
        /* <DEDUP_REMOVED lines=11> */
.L_x_13582:
[----:B------:R-:W-:Y:S05]  /*5830*/  BSYNC.RECONVERGENT B1 ;  /* 0x0000000000017941 */ /* 0x000fea0003800200 */
.L_x_13580:
        /* <DEDUP_REMOVED lines=40> */
.L_x_13584:
[----:B------:R-:W-:Y:S01]  /*5ac0*/  MOV R26, R18 ;  /* 0x00000012001a7202 */ /* 0x000fe20000000f00 */
[----:B------:R-:W-:Y:S01]  /*5ad0*/  IMAD.MOV.U32 R13, RZ, RZ, R19 ;  /* 0x000000ffff0d7224 */ /* 0x000fe200078e0013 */
[----:B------:R-:W-:Y:S02]  /*5ae0*/  MOV R14, R20 ;  /* 0x00000014000e7202 */ /* 0x000fe40000000f00 */
[----:B------:R-:W-:Y:S02]  /*5af0*/  MOV R11, R21 ;  /* 0x00000015000b7202 */ /* 0x000fe40000000f00 */
[----:B------:R-:W-:-:S07]  /*5b00*/  MOV R12, 0x5b20 ;  /* 0x00005b20000c7802 */ /* 0x000fce0000000f00 */
[----:B------:R-:W-:Y:S05]  /*5b10*/  CALL.REL.NOINC `($__internal_290_$__cuda_sm20_div_s64) ;  /* 0x0000000c00e47944 */ /* 0x000fea0003c00000 */
        /* <DEDUP_REMOVED lines=11> */
.L_x_13585:
[----:B------:R-:W-:Y:S05]  /*5bd0*/  BSYNC.RECONVERGENT B1 ;  /* 0x0000000000017941 */ /* 0x000fea0003800200 */
.L_x_13583:
        /* <DEDUP_REMOVED lines=11> */
.L_x_13573:
        /* <DEDUP_REMOVED lines=35> */
.L_x_13588:
[----:B------:R-:W-:Y:S01]  /*5ec0*/  IMAD.MOV.U32 R26, RZ, RZ, R18 ;  /* 0x000000ffff1a7224 */ /* 0x000fe200078e0012 */
[----:B------:R-:W-:Y:S01]  /*5ed0*/  MOV R13, R19 ;  /* 0x00000013000d7202 */ /* 0x000fe20000000f00 */
[----:B------:R-:W-:Y:S01]  /*5ee0*/  IMAD.MOV.U32 R11, RZ, RZ, R5 ;  /* 0x000000ffff0b7224 */ /* 0x000fe200078e0005 */
[----:B------:R-:W-:Y:S02]  /*5ef0*/  MOV R14, R4 ;  /* 0x00000004000e7202 */ /* 0x000fe40000000f00 */
        /* <DEDUP_REMOVED lines=10> */
.L_x_13589:
[----:B------:R-:W-:Y:S05]  /*5fa0*/  BSYNC.RECONVERGENT B1 ;  /* 0x0000000000017941 */ /* 0x000fea0003800200 */
.L_x_13587:
        /* <DEDUP_REMOVED lines=39> */
.L_x_13591:
        /* <DEDUP_REMOVED lines=17> */
.L_x_13592:
[----:B------:R-:W-:Y:S05]  /*6330*/  BSYNC.RECONVERGENT B1 ;  /* 0x0000000000017941 */ /* 0x000fea0003800200 */
.L_x_13590:
        /* <DEDUP_REMOVED lines=11> */
.L_x_13586:
        /* <DEDUP_REMOVED lines=31> */
.L_x_13594:
[----:B------:R-:W-:Y:S02]  /*65e0*/  MOV R24, R20 ;  /* 0x0000001400187202 */ /* 0x000fe40000000f00 */
[----:B------:R-:W-:-:S07]  /*65f0*/  MOV R26, 0x6610 ;  /* 0x00006610001a7802 */ /* 0x000fce0000000f00 */
[----:B------:R-:W-:Y:S05]  /*6600*/  CALL.REL.NOINC `($__internal_291_$__cuda_sm20_rem_s64) ;  /* 0x0000000800747944 */ /* 0x000fea0003c00000 */
[----:B------:R-:W-:Y:S01]  /*6610*/  MOV R4, R6 ;  /* 0x0000000600047202 */ /* 0x000fe20000000f00 */
[----:B------:R-:W-:-:S07]  /*6620*/  IMAD.MOV.U32 R5, RZ, RZ, R7 ;  /* 0x000000ffff057224 */ /* 0x000fce00078e0007 */
.L_x_13595:
[----:B------:R-:W-:Y:S05]  /*6630*/  BSYNC.RECONVERGENT B1 ;  /* 0x0000000000017941 */ /* 0x000fea0003800200 */
.L_x_13593:
        /* <DEDUP_REMOVED lines=9> */
.L_x_13546:
[----:B------:R-:W2:Y:S04]  /*66d0*/  LDG.E R8, desc[UR12][R8.64] ;  /* 0x0000000c08087981 */ /* 0x000ea8000c1e1900 */
[----:B--2---:R1:W-:Y:S02]  /*66e0*/  STS [R3], R8 ;  /* 0x0000000803007388 */ /* 0x0043e40000000800 */
.L_x_13545:
[----:B------:R-:W-:Y:S05]  /*66f0*/  BSYNC.RECONVERGENT B0 ;  /* 0x0000000000007941 */ /* 0x000fea0003800200 */
.L_x_13497:
[----:B------:R-:W-:Y:S01]  /*6700*/  BAR.SYNC.DEFER_BLOCKING 0x0 ;  /* 0x0000000000007b1d */ /* 0x000fe20000010000 */
[----:B------:R-:W-:Y:S02]  /*6710*/  ISETP.GE.U32.AND P0, PT, R2, 0x42, PT ;  /* 0x000000420200780c */ /* 0x000fe40003f06070 */
[----:B------:R-:W-:-:S11]  /*6720*/  ISETP.GT.U32.AND P1, PT, R0, 0x1f, PT ;  /* 0x0000001f0000780c */ /* 0x000fd60003f24070 */
[----:B------:R-:W-:Y:S05]  /*6730*/  @!P0 BRA `(.L_x_13596) ;  /* 0x00000000002c8947 */ /* 0x000fea0003800000 */
.L_x_13597:
[----:B------:R-:W-:-:S04]  /*6740*/  SHF.R.U32.HI R6, RZ, 0x1, R2 ;  /* 0x00000001ff067819 */ /* 0x000fc80000011602 */
[----:B------:R-:W-:-:S13]  /*6750*/  ISETP.GE.U32.AND P0, PT, R0, R6, PT ;  /* 0x000000060000720c */ /* 0x000fda0003f06070 */
[----:B------:R-:W-:Y:S01]  /*6760*/  @!P0 LEA R5, R6, R3, 0x2 ;  /* 0x0000000306058211 */ /* 0x000fe200078e10ff */
[----:B0-----:R-:W-:Y:S05]  /*6770*/  @!P0 LDS R4, [R3] ;  /* 0x0000000003048984 */ /* 0x001fea0000000800 */
[----:B------:R-:W0:Y:S02]  /*6780*/  @!P0 LDS R5, [R5] ;  /* 0x0000000005058984 */ /* 0x000e240000000800 */
[----:B0-----:R-:W-:-:S05]  /*6790*/  @!P0 VIMNMX R4, PT, PT, R4, R5, !PT ;  /* 0x0000000504048248 */ /* 0x001fca0007fe0100 */
[----:B------:R2:W-:Y:S01]  /*67a0*/  @!P0 STS [R3], R4 ;  /* 0x0000000403008388 */ /* 0x0005e20000000800 */
[----:B------:R-:W-:Y:S01]  /*67b0*/  BAR.SYNC.DEFER_BLOCKING 0x0 ;  /* 0x0000000000007b1d */ /* 0x000fe20000010000 */
[----:B------:R-:W-:Y:S01]  /*67c0*/  ISETP.GT.U32.AND P0, PT, R2, 0x83, PT ;  /* 0x000000830200780c */ /* 0x000fe20003f04070 */
[----:B------:R-:W-:-:S12]  /*67d0*/  IMAD.MOV.U32 R2, RZ, RZ, R6 ;  /* 0x000000ffff027224 */ /* 0x000fd800078e0006 */
[----:B--2---:R-:W-:Y:S05]  /*67e0*/  @P0 BRA `(.L_x_13597) ;  /* 0xfffffffc00d40947 */ /* 0x004fea000383ffff */
.L_x_13596:
[----:B------:R-:W-:Y:S05]  /*67f0*/  @P1 EXIT ;  /* 0x000000000000194d */ /* 0x000fea0003800000 */
[----:B------:R-:W-:Y:S01]  /*6800*/  LDS R2, [R3] ;  /* 0x0000000003027984 */ /* 0x000fe20000000800 */
[----:B------:R-:W-:-:S03]  /*6810*/  ISETP.NE.AND P0, PT, R0, RZ, PT ;  /* 0x000000ff0000720c */ /* 0x000fc60003f05270 */
[----:B------:R-:W2:Y:S02]  /*6820*/  LDS R5, [R3+0x80] ;  /* 0x0000800003057984 */ /* 0x000ea40000000800 */
[----:B--2---:R-:W-:-:S05]  /*6830*/  VIMNMX R2, PT, PT, R2, R5, !PT ;  /* 0x0000000502027248 */ /* 0x004fca0007fe0100 */
[----:B------:R-:W-:Y:S04]  /*6840*/  STS [R3], R2 ;  /* 0x0000000203007388 */ /* 0x000fe80000000800 */
[----:B0-----:R-:W-:Y:S04]  /*6850*/  LDS R4, [R3] ;  /* 0x0000000003047984 */ /* 0x001fe80000000800 */
        /* <DEDUP_REMOVED lines=8> */
[----:B-1----:R-:W0:Y:S02]  /*68e0*/  LDS R8, [R3+0x10] ;  /* 0x0000100003087984 */ /* 0x002e240000000800 */
        /* <DEDUP_REMOVED lines=28> */
        .weak           $__internal_290_$__cuda_sm20_div_s64
        .type           $__internal_290_$__cuda_sm20_div_s64,@function
        .size           $__internal_290_$__cuda_sm20_div_s64,($__internal_291_$__cuda_sm20_rem_s64 - $__internal_290_$__cuda_sm20_div_s64)
$__internal_290_$__cuda_sm20_div_s64:
        /* <DEDUP_REMOVED lines=82> */
[----:B------:R-:W-:Y:S06]  /*6fd0*/  RET.REL.NODEC R12 `(contiguous_max2_i32) ;  /* 0xffffff900c087950 */ /* 0x000fec0003c3ffff */
        .weak           $__internal_291_$__cuda_sm20_rem_s64
        .type           $__internal_291_$__cuda_sm20_rem_s64,@function
        .size           $__internal_291_$__cuda_sm20_rem_s64,(.L_x_32494 - $__internal_291_$__cuda_sm20_rem_s64)
$__internal_291_$__cuda_sm20_rem_s64:
        /* <DEDUP_REMOVED lines=76> */
[----:B------:R-:W-:Y:S06]  /*74a0*/  RET.REL.NODEC R26 `(contiguous_max2_i32) ;  /* 0xffffff881ad47950 */ /* 0x000fec0003c3ffff */
.L_x_13598:
        /* <DEDUP_REMOVED lines=13> */
.L_x_32494:


//--------------------- .text.uncontiguous_max_i32 --------------------------
	.section	.text.uncontiguous_max_i32,"ax",@progbits
	.align	128
        .global         uncontiguous_max_i32
        .type           uncontiguous_max_i32,@function
        .size           uncontiguous_max_i32,(.L_x_32496 - uncontiguous_max_i32)
        .other          uncontiguous_max_i32,@"STO_CUDA_ENTRY STV_DEFAULT"
uncontiguous_max_i32:
.text.uncontiguous_max_i32:
[----:B------:R-:W-:Y:S01]  /*0000*/  LDC R1, c[0x0][0x37c] ;  /* 0x0000df00ff017b82 */ /* 0x000fe20000000800 */
[----:B------:R-:W0:Y:S07]  /*0010*/  S2R R0, SR_CTAID.X ;  /* 0x0000000000007919 */ /* 0x000e2e0000002500 */
[----:B------:R-:W1:Y:S01]  /*0020*/  S2UR UR5, SR_CgaCtaId ;  /* 0x00000000000579c3 */ /* 0x000e620000008800 */
[----:B------:R-:W2:Y:S01]  /*0030*/  LDCU UR8, c[0x0][0x360] ;  /* 0x00006c00ff0877ac */ /* 0x000ea20008000800 */
[----:B------:R-:W-:Y:S01]  /*0040*/  HFMA2 R6, -RZ, RZ, -0.0 , 0 ;  /* 0x80000000ff067431 */ /* 0x000fe200000001ff */
        /* <DEDUP_REMOVED lines=24> */
[----:B------:R-:W-:Y:S02]  /*01d0*/  HFMA2 R6, -RZ, RZ, 0, 0 ;  /* 0x00000000ff067431 */ /* 0x000fe400000001ff */
[----:B------:R-:W-:Y:S01]  /*01e0*/  IMAD.MOV.U32 R8, RZ, RZ, RZ ;  /* 0x000000ffff087224 */ /* 0x000fe200078e00ff */
[----:B------:R-:W-:Y:S01]  /*01f0*/  MOV R15, RZ ;  /* 0x000000ff000f7202 */ /* 0x000fe20000000f00 */
[----:B------:R-:W-:Y:S01]  /*0200*/  IMAD.MOV.U32 R5, RZ, RZ, RZ ;  /* 0x000000ffff057224 */ /* 0x000fe200078e00ff */
[----:B------:R-:W-:Y:S01]  /*0210*/  MOV R28, RZ ;  /* 0x000000ff001c7202 */ /* 0x000fe20000000f00 */
[----:B------:R-:W-:-:S06]  /*0220*/  IMAD.MOV.U32 R27, RZ, RZ, RZ ;  /* 0x000000ffff1b7224 */ /* 0x000fcc00078e00ff */
[----:B------:R-:W-:Y:S05]  /*0230*/  @!P0 BRA `(.L_x_13602) ;  /* 0x0000001800d88947 */ /* 0x000fea0003800000 */
[----:B------:R-:W0:Y:S01]  /*0240*/  LDC.64 R18, c[0x0][0x390] ;  /* 0x0000e400ff127b82 */ /* 0x000e220000000a00 */
[C---:B------:R-:W-:Y:S01]  /*0250*/  LOP3.LUT R10, R11.reuse, 0xfffffffc, RZ, 0xc0, !PT ;  /* 0xfffffffc0b0a7812 */ /* 0x040fe200078ec0ff */
[----:B------:R-:W-:Y:S01]  /*0260*/  VIADD R9, R11, 0xfffffffe ;  /* 0xfffffffe0b097836 */ /* 0x000fe20000000000 */
[----:B------:R-:W-:Y:S01]  /*0270*/  MOV R5, RZ ;  /* 0x000000ff00057202 */ /* 0x000fe20000000f00 */
[----:B------:R-:W-:Y:S01]  /*0280*/  IMAD.MOV.U32 R6, RZ, RZ, RZ ;  /* 0x000000ffff067224 */ /* 0x000fe200078e00ff */
[----:B------:R-:W-:-:S07]  /*0290*/  IADD3 R10, PT, PT, -R10, RZ, RZ ;  /* 0x000000ff0a0a7210 */ /* 0x000fce0007ffe1ff */
.L_x_13627:
        /* <DEDUP_REMOVED lines=33> */
.L_x_13604:
[----:B------:R-:W-:Y:S01]  /*04b0*/  MOV R29, R14 ;  /* 0x0000000e001d7202 */ /* 0x000fe20000000f00 */
[----:B------:R-:W-:Y:S01]  /*04c0*/  IMAD.MOV.U32 R26, RZ, RZ, R15 ;  /* 0x000000ffff1a7224 */ /* 0x000fe200078e000f */
[----:B------:R-:W-:Y:S01]  /*04d0*/  MOV R13, R16 ;  /* 0x00000010000d7202 */ /* 0x000fe20000000f00 */
[----:B------:R-:W-:Y:S01]  /*04e0*/  IMAD.MOV.U32 R12, RZ, RZ, R17 ;  /* 0x000000ffff0c7224 */ /* 0x000fe200078e0011 */
[----:B------:R-:W-:-:S07]  /*04f0*/  MOV R11, 0x510 ;  /* 0x00000510000b7802 */ /* 0x000fce0000000f00 */
[----:B------:R-:W-:Y:S05]  /*0500*/  CALL.REL.NOINC `($__internal_292_$__cuda_sm20_div_s64) ;  /* 0x0000006400d07944 */ /* 0x000fea0003c00000 */
        /* <DEDUP_REMOVED lines=9> */
.L_x_13605:
[----:B------:R-:W-:Y:S05]  /*05a0*/  BSYNC.RECONVERGENT B1 ;  /* 0x0000000000017941 */ /* 0x000fea0003800200 */
.L_x_13603:
        /* <DEDUP_REMOVED lines=36> */
.L_x_13607:
[----:B------:R-:W-:Y:S01]  /*07f0*/  MOV R29, R7 ;  /* 0x00000007001d7202 */ /* 0x000fe20000000f00 */
[----:B------:R-:W-:Y:S01]  /*0800*/  IMAD.MOV.U32 R26, RZ, RZ, R8 ;  /* 0x000000ffff1a7224 */ /* 0x000fe200078e0008 */
[----:B------:R-:W-:Y:S01]  /*0810*/  MOV R13, R16 ;  /* 0x00000010000d7202 */ /* 0x000fe20000000f00 */
[----:B------:R-:W-:Y:S01]  /*0820*/  IMAD.MOV.U32 R12, RZ, RZ, R17 ;  /* 0x000000ffff0c7224 */ /* 0x000fe200078e0011 */
[----:B------:R-:W-:-:S07]  /*0830*/  MOV R11, 0x850 ;  /* 0x00000850000b7802 */ /* 0x000fce0000000f00 */
[----:B------:R-:W-:Y:S05]  /*0840*/  CALL.REL.NOINC `($__internal_292_$__cuda_sm20_div_s64) ;  /* 0x0000006400007944 */ /* 0x000fea0003c00000 */
        /* <DEDUP_REMOVED lines=10> */
.L_x_13608:
[----:B------:R-:W-:Y:S05]  /*08f0*/  BSYNC.RECONVERGENT B1 ;  /* 0x0000000000017941 */ /* 0x000fea0003800200 */
.L_x_13606:
        /* <DEDUP_REMOVED lines=37> */
.L_x_13610:
[----:B------:R-:W-:Y:S01]  /*0b50*/  IMAD.MOV.U32 R29, RZ, RZ, R14 ;  /* 0x000000ffff1d7224 */ /* 0x000fe200078e000e */
[----:B------:R-:W-:Y:S01]  /*0b60*/  MOV R26, R15 ;  /* 0x0000000f001a7202 */ /* 0x000fe20000000f00 */
[----:B------:R-:W-:Y:S01]  /*0b70*/  IMAD.MOV.U32 R13, RZ, RZ, R16 ;  /* 0x000000ffff0d7224 */ /* 0x000fe200078e0010 */
[----:B------:R-:W-:Y:S02]  /*0b80*/  MOV R12, R17 ;  /* 0x00000011000c7202 */ /* 0x000fe40000000f00 */
[----:B------:R-:W-:-:S07]  /*0b90*/  MOV R11, 0xbb0 ;  /* 0x00000bb0000b7802 */ /* 0x000fce0000000f00 */
[----:B------:R-:W-:Y:S05]  /*0ba0*/  CALL.REL.NOINC `($__internal_292_$__cuda_sm20_div_s64) ;  /* 0x0000006000287944 */ /* 0x000fea0003c00000 */
        /* <DEDUP_REMOVED lines=10> */
.L_x_13611:
[----:B------:R-:W-:Y:S05]  /*0c50*/  BSYNC.RECONVERGENT B1 ;  /* 0x0000000000017941 */ /* 0x000fea0003800200 */
.L_x_13609:
        /* <DEDUP_REMOVED lines=34> */
.L_x_13613:
        /* <DEDUP_REMOVED lines=16> */
.L_x_13614:
[----:B------:R-:W-:Y:S05]  /*0f80*/  BSYNC.RECONVERGENT B1 ;  /* 0x0000000000017941 */ /* 0x000fea0003800200 */
.L_x_13612:
        /* <DEDUP_REMOVED lines=37> */
.L_x_13616:
[----:B------:R-:W-:Y:S01]  /*11e0*/  MOV R29, R14 ;  /* 0x0000000e001d7202 */ /* 0x000fe20000000f00 */
[----:B------:R-:W-:Y:S01]  /*11f0*/  IMAD.MOV.U32 R26, RZ, RZ, R15 ;  /* 0x000000ffff1a7224 */ /* 0x000fe200078e000f */
[----:B------:R-:W-:Y:S01]  /*1200*/  MOV R13, R16 ;  /* 0x00000010000d7202 */ /* 0x000fe20000000f00 */
[----:B------:R-:W-:Y:S01]  /*1210*/  IMAD.MOV.U32 R12, RZ, RZ, R17 ;  /* 0x000000ffff0c7224 */ /* 0x000fe200078e0011 */
[----:B------:R-:W-:-:S07]  /*1220*/  MOV R11, 0x1240 ;  /* 0x00001240000b7802 */ /* 0x000fce0000000f00 */
[----:B------:R-:W-:Y:S05]  /*1230*/  CALL.REL.NOINC `($__internal_292_$__cuda_sm20_div_s64) ;  /* 0x0000005800847944 */ /* 0x000fea0003c00000 */
        /* <DEDUP_REMOVED lines=11> */
.L_x_13617:
[----:B------:R-:W-:Y:S05]  /*12f0*/  BSYNC.RECONVERGENT B1 ;  /* 0x0000000000017941 */ /* 0x000fea0003800200 */
.L_x_13615:
        /* <DEDUP_REMOVED lines=35> */
.L_x_13619:
        /* <DEDUP_REMOVED lines=16> */
.L_x_13620:
[----:B------:R-:W-:Y:S05]  /*1630*/  BSYNC.RECONVERGENT B1 ;  /* 0x0000000000017941 */ /* 0x000fea0003800200 */
.L_x_13618:
        /* <DEDUP_REMOVED lines=36> */
.L_x_13622:
        /* <DEDUP_REMOVED lines=17> */
.L_x_13623:
[----:B------:R-:W-:Y:S05]  /*1990*/  BSYNC.RECONVERGENT B1 ;  /* 0x0000000000017941 */ /* 0x000fea0003800200 */
.L_x_13621:
        /* <DEDUP_REMOVED lines=36> */
.L_x_13625:
        /* <DEDUP_REMOVED lines=17> */
.L_x_13626:
[----:B------:R-:W-:Y:S05]  /*1cf0*/  BSYNC.RECONVERGENT B1 ;  /* 0x0000000000017941 */ /* 0x000fea0003800200 */
.L_x_13624:
        /* <DEDUP_REMOVED lines=10> */
.L_x_13602:
        /* <DEDUP_REMOVED lines=36> */
.L_x_13630:
[----:B------:R-:W-:Y:S01]  /*1fe0*/  IMAD.MOV.U32 R29, RZ, RZ, R14 ;  /* 0x000000ffff1d7224 */ /* 0x000fe200078e000e */
[----:B------:R-:W-:Y:S01]  /*1ff0*/  MOV R26, R15 ;  /* 0x0000000f001a7202 */ /* 0x000fe20000000f00 */
[----:B------:R-:W-:Y:S01]  /*2000*/  IMAD.MOV.U32 R13, RZ, RZ, R16 ;  /* 0x000000ffff0d7224 */ /* 0x000fe200078e0010 */
[----:B------:R-:W-:Y:S02]  /*2010*/  MOV R12, R17 ;  /* 0x00000011000c7202 */ /* 0x000fe40000000f00 */
[----:B------:R-:W-:-:S07]  /*2020*/  MOV R11, 0x2040 ;  /* 0x00002040000b7802 */ /* 0x000fce0000000f00 */
[----:B------:R-:W-:Y:S05]  /*2030*/  CALL.REL.NOINC `($__internal_292_$__cuda_sm20_div_s64) ;  /* 0x0000004c00047944 */ /* 0x000fea0003c00000 */
        /* <DEDUP_REMOVED lines=9> */
.L_x_13631:
[----:B------:R-:W-:Y:S05]  /*20d0*/  BSYNC.RECONVERGENT B1 ;  /* 0x0000000000017941 */ /* 0x000fea0003800200 */
.L_x_13629:
        /* <DEDUP_REMOVED lines=36> */
.L_x_13633:
[----:B------:R-:W-:Y:S01]  /*2320*/  IMAD.MOV.U32 R29, RZ, RZ, R7 ;  /* 0x000000ffff1d7224 */ /* 0x000fe200078e0007 */
[----:B------:R-:W-:Y:S01]  /*2330*/  MOV R26, R8 ;  /* 0x00000008001a7202 */ /* 0x000fe20000000f00 */
[----:B------:R-:W-:Y:S01]  /*2340*/  IMAD.MOV.U32 R13, RZ, RZ, R16 ;  /* 0x000000ffff0d7224 */ /* 0x000fe200078e0010 */
[----:B------:R-:W-:Y:S02]  /*2350*/  MOV R12, R17 ;  /* 0x00000011000c7202 */ /* 0x000fe40000000f00 */
[----:B------:R-:W-:-:S07]  /*2360*/  MOV R11, 0x2380 ;  /* 0x00002380000b7802 */ /* 0x000fce0000000f00 */
[----:B------:R-:W-:Y:S05]  /*2370*/  CALL.REL.NOINC `($__internal_292_$__cuda_sm20_div_s64) ;  /* 0x0000004800347944 */ /* 0x000fea0003c00000 */
        /* <DEDUP_REMOVED lines=11> */
.L_x_13634:
[----:B------:R-:W-:Y:S05]  /*2430*/  BSYNC.RECONVERGENT B1 ;  /* 0x0000000000017941 */ /* 0x000fea0003800200 */
.L_x_13632:
        /* <DEDUP_REMOVED lines=38> */
.L_x_13636:
        /* <DEDUP_REMOVED lines=16> */
.L_x_13637:
[----:B------:R-:W-:Y:S05]  /*27a0*/  BSYNC.RECONVERGENT B1 ;  /* 0x0000000000017941 */ /* 0x000fea0003800200 */
.L_x_13635:
        /* <DEDUP_REMOVED lines=36> */
.L_x_13639:
        /* <DEDUP_REMOVED lines=16> */
.L_x_13640:
[----:B------:R-:W-:Y:S05]  /*2af0*/  BSYNC.RECONVERGENT B1 ;  /* 0x0000000000017941 */ /* 0x000fea0003800200 */
.L_x_13638:
[----:B------:R-:W-:Y:S01]  /*2b00*/  MOV R34, R20 ;  /* 0x0000001400227202 */ /* 0x000fe20000000f00 */
[----:B------:R-:W-:Y:S02]  /*2b10*/  IMAD R5, R5, R38, RZ ;  /* 0x0000002605057224 */ /* 0x000fe400078e02ff */
[----:B------:R-:W-:Y:S02]  /*2b20*/  VIADD R9, R9, 0xfffffffe ;  /* 0xfffffffe09097836 */ /* 0x000fe40000000000 */
[----:B------:R-:W-:-:S04]  /*2b30*/  IMAD.WIDE.U32 R34, R38, R10, R34 ;  /* 0x0000000a26227225 */ /* 0x000fc800078e0022 */
[----:B------:R-:W-:-:S05]  /*2b40*/  IMAD R5, R39, R10, R5 ;  /* 0x0000000a27057224 */ /* 0x000fca00078e0205 */
[----:B------:R-:W-:Y:S01]  /*2b50*/  IADD3 R6, PT, PT, R35, R5, RZ ;  /* 0x0000000523067210 */ /* 0x000fe20007ffe0ff */
[----:B------:R-:W-:-:S07]  /*2b60*/  IMAD.MOV.U32 R5, RZ, RZ, R34 ;  /* 0x000000ffff057224 */ /* 0x000fce00078e0022 */
.L_x_13628:
        /* <DEDUP_REMOVED lines=31> */
.L_x_13642:
[----:B------:R-:W-:Y:S01]  /*2d60*/  MOV R20, R14 ;  /* 0x0000000e00147202 */ /* 0x000fe20000000f00 */
[----:B------:R-:W-:Y:S01]  /*2d70*/  IMAD.MOV.U32 R24, RZ, RZ, R15 ;  /* 0x000000ffff187224 */ /* 0x000fe200078e000f */
[----:B------:R-:W-:Y:S01]  /*2d80*/  MOV R21, R16 ;  /* 0x0000001000157202 */ /* 0x000fe20000000f00 */
[----:B------:R-:W-:Y:S01]  /*2d90*/  IMAD.MOV.U32 R22, RZ, RZ, R17 ;  /* 0x000000ffff167224 */ /* 0x000fe200078e0011 */
[----:B------:R-:W-:-:S07]  /*2da0*/  MOV R23, 0x2dc0 ;  /* 0x00002dc000177802 */ /* 0x000fce0000000f00 */
[----:B------:R-:W-:Y:S05]  /*2db0*/  CALL.REL.NOINC `($__internal_293_$__cuda_sm20_rem_s64) ;  /* 0x0000004000f47944 */ /* 0x000fea0003c00000 */
[----:B------:R-:W-:Y:S01]  /*2dc0*/  MOV R10, R12 ;  /* 0x0000000c000a7202 */ /* 0x000fe20000000f00 */
[----:B------:R-:W-:-:S07]  /*2dd0*/  IMAD.MOV.U32 R11, RZ, RZ, R13 ;  /* 0x000000ffff0b7224 */ /* 0x000fce00078e000d */
.L_x_13643:
[----:B------:R-:W-:Y:S05]  /*2de0*/  BSYNC.RECONVERGENT B1 ;  /* 0x0000000000017941 */ /* 0x000fea0003800200 */
.L_x_13641:
        /* <DEDUP_REMOVED lines=33> */
.L_x_13645:
[----:B------:R-:W-:Y:S01]  /*3000*/  IMAD.MOV.U32 R21, RZ, RZ, R16 ;  /* 0x000000ffff157224 */ /* 0x000fe200078e0010 */
[----:B------:R-:W-:Y:S01]  /*3010*/  MOV R22, R17 ;  /* 0x0000001100167202 */ /* 0x000fe20000000f00 */
[----:B------:R-:W-:Y:S01]  /*3020*/  IMAD.MOV.U32 R20, RZ, RZ, R7 ;  /* 0x000000ffff147224 */ /* 0x000fe200078e0007 */
[----:B------:R-:W-:Y:S02]  /*3030*/  MOV R24, R8 ;  /* 0x0000000800187202 */ /* 0x000fe40000000f00 */
[----:B------:R-:W-:-:S07]  /*3040*/  MOV R23, 0x3060 ;  /* 0x0000306000177802 */ /* 0x000fce0000000f00 */
[----:B------:R-:W-:Y:S05]  /*3050*/  CALL.REL.NOINC `($__internal_293_$__cuda_sm20_rem_s64) ;  /* 0x00000040004c7944 */ /* 0x000fea0003c00000 */
[----:B------:R-:W-:Y:S01]  /*3060*/  IMAD.MOV.U32 R8, RZ, RZ, R12 ;  /* 0x000000ffff087224 */ /* 0x000fe200078e000c */
[----:B------:R-:W-:-:S07]  /*3070*/  MOV R9, R13 ;  /* 0x0000000d00097202 */ /* 0x000fce0000000f00 */
.L_x_13646:
[----:B------:R-:W-:Y:S05]  /*3080*/  BSYNC.RECONVERGENT B1 ;  /* 0x0000000000017941 */ /* 0x000fea0003800200 */
.L_x_13644:
[----:B------:R-:W-:Y:S01]  /*3090*/  MOV R11, R6 ;  /* 0x00000006000b7202 */ /* 0x000fe20000000f00 */
[----:B------:R-:W-:Y:S02]  /*30a0*/  IMAD.MOV.U32 R10, RZ, RZ, R5 ;  /* 0x000000ffff0a7224 */ /* 0x000fe400078e0005 */
[----:B------:R-:W-:Y:S02]  /*30b0*/  IMAD R7, R9, R18, RZ ;  /* 0x0000001209077224 */ /* 0x000fe400078e02ff */
[----:B------:R-:W-:-:S04]  /*30c0*/  IMAD.WIDE.U32 R10, R18, R8, R10 ;  /* 0x00000008120a7225 */ /* 0x000fc800078e000a */
[----:B------:R-:W-:Y:S01]  /*30d0*/  IMAD R7, R19, R8, R7 ;  /* 0x0000000813077224 */ /* 0x000fe200078e0207 */
[----:B------:R-:W-:-:S03]  /*30e0*/  MOV R5, R10 ;  /* 0x0000000a00057202 */ /* 0x000fc60000000f00 */
[----:B------:R-:W-:-:S07]  /*30f0*/  IMAD.IADD R6, R11, 0x1, R7 ;  /* 0x000000010b067824 */ /* 0x000fce00078e0207 */
.L_x_13601:
        /* <DEDUP_REMOVED lines=10> */
.L_x_13600:
        /* <DEDUP_REMOVED lines=20> */
.L_x_13674:
        /* <DEDUP_REMOVED lines=33> */
.L_x_13651:
[----:B------:R-:W-:Y:S01]  /*34f0*/  MOV R29, R15 ;  /* 0x0000000f001d7202 */ /* 0x000fe20000000f00 */
[----:B------:R-:W-:Y:S01]  /*3500*/  IMAD.MOV.U32 R26, RZ, RZ, R14 ;  /* 0x000000ffff1a7224 */ /* 0x000fe200078e000e */
[----:B------:R-:W-:Y:S01]  /*3510*/  MOV R13, R34 ;  /* 0x00000022000d7202 */ /* 0x000fe20000000f00 */
[----:B------:R-:W-:Y:S01]  /*3520*/  IMAD.MOV.U32 R12, RZ, RZ, R35 ;  /* 0x000000ffff0c7224 */ /* 0x000fe200078e0023 */
[----:B------:R-:W-:-:S07]  /*3530*/  MOV R11, 0x3550 ;  /* 0x00003550000b7802 */ /* 0x000fce0000000f00 */
[----:B-123--:R-:W-:Y:S05]  /*3540*/  CALL.REL.NOINC `($__internal_292_$__cuda_sm20_div_s64) ;  /* 0x0000003400c07944 */ /* 0x00efea0003c00000 */
        /* <DEDUP_REMOVED lines=11> */
.L_x_13652:
[----:B------:R-:W-:Y:S05]  /*3600*/  BSYNC.RECONVERGENT B1 ;  /* 0x0000000000017941 */ /* 0x000fea0003800200 */
.L_x_13650:
        /* <DEDUP_REMOVED lines=39> */
.L_x_13654:
[----:B------:R-:W-:Y:S01]  /*3880*/  MOV R29, R34 ;  /* 0x00000022001d7202 */ /* 0x000fe20000000f00 */
[----:B------:R-:W-:Y:S01]  /*3890*/  IMAD.MOV.U32 R26, RZ, RZ, R35 ;  /* 0x000000ffff1a7224 */ /* 0x000fe200078e0023 */
[----:B------:R-:W-:Y:S01]  /*38a0*/  MOV R13, R36 ;  /* 0x00000024000d7202 */ /* 0x000fe20000000f00 */
[----:B------:R-:W-:Y:S01]  /*38b0*/  IMAD.MOV.U32 R12, RZ, RZ, R37 ;  /* 0x000000ffff0c7224 */ /* 0x000fe200078e0025 */
[----:B------:R-:W-:-:S07]  /*38c0*/  MOV R11, 0x38e0 ;  /* 0x000038e0000b7802 */ /* 0x000fce0000000f00 */
[----:B-1----:R-:W-:Y:S05]  /*38d0*/  CALL.REL.NOINC `($__internal_292_$__cuda_sm20_div_s64) ;  /* 0x0000003000dc7944 */ /* 0x002fea0003c00000 */
        /* <DEDUP_REMOVED lines=11> */
.L_x_13655:
[----:B------:R-:W-:Y:S05]  /*3990*/  BSYNC.RECONVERGENT B1 ;  /* 0x0000000000017941 */ /* 0x000fea0003800200 */
.L_x_13653:
        /* <DEDUP_REMOVED lines=38> */
.L_x_13657:
[----:B------:R-:W-:Y:S01]  /*3c00*/  IMAD.MOV.U32 R29, RZ, RZ, R34 ;  /* 0x000000ffff1d7224 */ /* 0x000fe200078e0022 */
[----:B------:R-:W-:Y:S01]  /*3c10*/  MOV R26, R35 ;  /* 0x00000023001a7202 */ /* 0x000fe20000000f00 */
[----:B------:R-:W-:Y:S01]  /*3c20*/  IMAD.MOV.U32 R13, RZ, RZ, R36 ;  /* 0x000000ffff0d7224 */ /* 0x000fe200078e0024 */
[----:B------:R-:W-:Y:S02]  /*3c30*/  MOV R12, R37 ;  /* 0x00000025000c7202 */ /* 0x000fe40000000f00 */
[----:B------:R-:W-:-:S07]  /*3c40*/  MOV R11, 0x3c60 ;  /* 0x00003c60000b7802 */ /* 0x000fce0000000f00 */
[----:B-1----:R-:W-:Y:S05]  /*3c50*/  CALL.REL.NOINC `($__internal_292_$__cuda_sm20_div_s64) ;  /* 0x0000002c00fc7944 */ /* 0x002fea0003c00000 */
        /* <DEDUP_REMOVED lines=11> */
.L_x_13658:
[----:B------:R-:W-:Y:S05]  /*3d10*/  BSYNC.RECONVERGENT B1 ;  /* 0x0000000000017941 */ /* 0x000fea0003800200 */
.L_x_13656:
        /* <DEDUP_REMOVED lines=38> */
.L_x_13660:
        /* <DEDUP_REMOVED lines=17> */
.L_x_13661:
[----:B------:R-:W-:Y:S05]  /*4090*/  BSYNC.RECONVERGENT B1 ;  /* 0x0000000000017941 */ /* 0x000fea0003800200 */
.L_x_13659:
        /* <DEDUP_REMOVED lines=39> */
.L_x_13663:
        /* <DEDUP_REMOVED lines=17> */
.L_x_13664:
[----:B------:R-:W-:Y:S05]  /*4420*/  BSYNC.RECONVERGENT B1 ;  /* 0x0000000000017941 */ /* 0x000fea0003800200 */
.L_x_13662:
        /* <DEDUP_REMOVED lines=38> */
.L_x_13666:
        /* <DEDUP_REMOVED lines=17> */
.L_x_13667:
[----:B------:R-:W-:Y:S05]  /*47a0*/  BSYNC.RECONVERGENT B1 ;  /* 0x0000000000017941 */ /* 0x000fea0003800200 */
.L_x_13665:
        /* <DEDUP_REMOVED lines=38> */
.L_x_13669:
        /* <DEDUP_REMOVED lines=17> */
.L_x_13670:
[----:B------:R-:W-:Y:S05]  /*4b20*/  BSYNC.RECONVERGENT B1 ;  /* 0x0000000000017941 */ /* 0x000fea0003800200 */
.L_x_13668:
        /* <DEDUP_REMOVED lines=36> */
.L_x_13672:
        /* <DEDUP_REMOVED lines=17> */
.L_x_13673:
[----:B------:R-:W-:Y:S05]  /*4e80*/  BSYNC.RECONVERGENT B1 ;  /* 0x0000000000017941 */ /* 0x000fea0003800200 */
.L_x_13671:
        /* <DEDUP_REMOVED lines=12> */
.L_x_13649:
        /* <DEDUP_REMOVED lines=35> */
.L_x_13677:
[----:B------:R-:W-:Y:S01]  /*5180*/  IMAD.MOV.U32 R29, RZ, RZ, R15 ;  /* 0x000000ffff1d7224 */ /* 0x000fe200078e000f */
[----:B------:R-:W-:Y:S01]  /*5190*/  MOV R26, R14 ;  /* 0x0000000e001a7202 */ /* 0x000fe20000000f00 */
[----:B------:R-:W-:Y:S01]  /*51a0*/  IMAD.MOV.U32 R13, RZ, RZ, R16 ;  /* 0x000000ffff0d7224 */ /* 0x000fe200078e0010 */
[----:B------:R-:W-:Y:S02]  /*51b0*/  MOV R12, R17 ;  /* 0x00000011000c7202 */ /* 0x000fe40000000f00 */
[----:B------:R-:W-:-:S07]  /*51c0*/  MOV R11, 0x51e0 ;  /* 0x000051e0000b7802 */ /* 0x000fce0000000f00 */
[----:B------:R-:W-:Y:S05]  /*51d0*/  CALL.REL.NOINC `($__internal_292_$__cuda_sm20_div_s64) ;  /* 0x00000018009c7944 */ /* 0x000fea0003c00000 */
        /* <DEDUP_REMOVED lines=11> */
.L_x_13678:
[----:B------:R-:W-:Y:S05]  /*5290*/  BSYNC.RECONVERGENT B1 ;  /* 0x0000000000017941 */ /* 0x000fea0003800200 */
.L_x_13676:
        /* <DEDUP_REMOVED lines=41> */
.L_x_13680:
        /* <DEDUP_REMOVED lines=17> */
.L_x_13681:
[----:B------:R-:W-:Y:S05]  /*5640*/  BSYNC.RECONVERGENT B1 ;  /* 0x0000000000017941 */ /* 0x000fea0003800200 */
.L_x_13679:
        /* <DEDUP_REMOVED lines=40> */
.L_x_13683:
[----:B------:R-:W-:Y:S01]  /*58d0*/  MOV R29, R18 ;  /* 0x00000012001d7202 */ /* 0x000fe20000000f00 */
[----:B------:R-:W-:Y:S01]  /*58e0*/  IMAD.MOV.U32 R26, RZ, RZ, R19 ;  /* 0x000000ffff1a7224 */ /* 0x000fe200078e0013 */
[----:B------:R-:W-:Y:S02]  /*58f0*/  MOV R13, R20 ;  /* 0x00000014000d7202 */ /* 0x000fe40000000f00 */
[----:B------:R-:W-:Y:S02]  /*5900*/  MOV R12, R21 ;  /* 0x00000015000c7202 */ /* 0x000fe40000000f00 */
[----:B------:R-:W-:-:S07]  /*5910*/  MOV R11, 0x5930 ;  /* 0x00005930000b7802 */ /* 0x000fce0000000f00 */
[----:B------:R-:W-:Y:S05]  /*5920*/  CALL.REL.NOINC `($__internal_292_$__cuda_sm20_div_s64) ;  /* 0x0000001000c87944 */ /* 0x000fea0003c00000 */
        /* <DEDUP_REMOVED lines=11> */
.L_x_13684:
[----:B------:R-:W-:Y:S05]  /*59e0*/  BSYNC.RECONVERGENT B1 ;  /* 0x0000000000017941 */ /* 0x000fea0003800200 */
.L_x_13682:
        /* <DEDUP_REMOVED lines=39> */
.L_x_13686:
[----:B------:R-:W-:Y:S01]  /*5c60*/  MOV R29, R18 ;  /* 0x00000012001d7202 */ /* 0x000fe20000000f00 */
[----:B------:R-:W-:Y:S01]  /*5c70*/  IMAD.MOV.U32 R26, RZ, RZ, R19 ;  /* 0x000000ffff1a7224 */ /* 0x000fe200078e0013 */
[----:B------:R-:W-:Y:S02]  /*5c80*/  MOV R13, R20 ;  /* 0x00000014000d7202 */ /* 0x000fe40000000f00 */
[----:B------:R-:W-:Y:S02]  /*5c90*/  MOV R12, R21 ;  /* 0x00000015000c7202 */ /* 0x000fe40000000f00 */
[----:B------:R-:W-:-:S07]  /*5ca0*/  MOV R11, 0x5cc0 ;  /* 0x00005cc0000b7802 */ /* 0x000fce0000000f00 */
[----:B------:R-:W-:Y:S05]  /*5cb0*/  CALL.REL.NOINC `($__internal_292_$__cuda_sm20_div_s64) ;  /* 0x0000000c00e47944 */ /* 0x000fea0003c00000 */
        /* <DEDUP_REMOVED lines=11> */
.L_x_13687:
[----:B------:R-:W-:Y:S05]  /*5d70*/  BSYNC.RECONVERGENT B1 ;  /* 0x0000000000017941 */ /* 0x000fea0003800200 */
.L_x_13685:
        /* <DEDUP_REMOVED lines=10> */
.L_x_13675:
        /* <DEDUP_REMOVED lines=34> */
.L_x_13690:
        /* <DEDUP_REMOVED lines=17> */
.L_x_13691:
[----:B------:R-:W-:Y:S05]  /*6150*/  BSYNC.RECONVERGENT B1 ;  /* 0x0000000000017941 */ /* 0x000fea0003800200 */
.L_x_13689:
        /* <DEDUP_REMOVED lines=41> */
.L_x_13693:
        /* <DEDUP_REMOVED lines=17> */
.L_x_13694:
[----:B------:R-:W-:Y:S05]  /*6500*/  BSYNC.RECONVERGENT B1 ;  /* 0x0000000000017941 */ /* 0x000fea0003800200 */
.L_x_13692:
        /* <DEDUP_REMOVED lines=10> */
.L_x_13688:
        /* <DEDUP_REMOVED lines=31> */
.L_x_13696:
[----:B------:R-:W-:Y:S01]  /*67a0*/  MOV R21, R10 ;  /* 0x0000000a00157202 */ /* 0x000fe20000000f00 */
[----:B------:R-:W-:Y:S01]  /*67b0*/  IMAD.MOV.U32 R20, RZ, RZ, R15 ;  /* 0x000000ffff147224 */ /* 0x000fe200078e000f */
[----:B------:R-:W-:Y:S02]  /*67c0*/  MOV R22, R11 ;  /* 0x0000000b00167202 */ /* 0x000fe40000000f00 */
[----:B------:R-:W-:Y:S02]  /*67d0*/  MOV R24, R14 ;  /* 0x0000000e00187202 */ /* 0x000fe40000000f00 */
[----:B------:R-:W-:-:S07]  /*67e0*/  MOV R23, 0x6800 ;  /* 0x0000680000177802 */ /* 0x000fce0000000f00 */
[----:B------:R-:W-:Y:S05]  /*67f0*/  CALL.REL.NOINC `($__internal_293_$__cuda_sm20_rem_s64) ;  /* 0x0000000800647944 */ /* 0x000fea0003c00000 */
[----:B------:R-:W-:Y:S01]  /*6800*/  MOV R10, R12 ;  /* 0x0000000c000a7202 */ /* 0x000fe20000000f00 */
[----:B------:R-:W-:-:S07]  /*6810*/  IMAD.MOV.U32 R11, RZ, RZ, R13 ;  /* 0x000000ffff0b7224 */ /* 0x000fce00078e000d */
.L_x_13697:
[----:B------:R-:W-:Y:S05]  /*6820*/  BSYNC.RECONVERGENT B1 ;  /* 0x0000000000017941 */ /* 0x000fea0003800200 */
.L_x_13695:
        /* <DEDUP_REMOVED lines=10> */
.L_x_13648:
[----:B------:R-:W0:Y:S02]  /*68d0*/  LDCU.64 UR4, c[0x0][0x388] ;  /* 0x00007100ff0477ac */ /* 0x000e240008000a00 */
[----:B0-----:R-:W-:-:S04]  /*68e0*/  LEA R8, P0, R7, UR4, 0x2 ;  /* 0x0000000407087c11 */ /* 0x001fc8000f8010ff */
[----:B------:R-:W-:-:S05]  /*68f0*/  LEA.HI.X R9, R7, UR5, R6, 0x2, P0 ;  /* 0x0000000507097c11 */ /* 0x000fca00080f1406 */
[----:B------:R-:W2:Y:S04]  /*6900*/  LDG.E R8, desc[UR6][R8.64] ;  /* 0x0000000608087981 */ /* 0x000ea8000c1e1900 */
[----:B--2---:R0:W-:Y:S02]  /*6910*/  STS [R3], R8 ;  /* 0x0000000803007388 */ /* 0x0041e40000000800 */
.L_x_13647:
[----:B------:R-:W-:Y:S05]  /*6920*/  BSYNC.RECONVERGENT B0 ;  /* 0x0000000000007941 */ /* 0x000fea0003800200 */
.L_x_13599:
[----:B------:R-:W-:Y:S01]  /*6930*/  BAR.SYNC.DEFER_BLOCKING 0x0 ;  /* 0x0000000000007b1d */ /* 0x000fe20000010000 */
[----:B------:R-:W-:Y:S02]  /*6940*/  ISETP.GE.U32.AND P0, PT, R4, 0x42, PT ;  /* 0x000000420400780c */ /* 0x000fe40003f06070 */
[----:B------:R-:W-:-:S11]  /*6950*/  ISETP.GT.U32.AND P1, PT, R2, 0x1f, PT ;  /* 0x0000001f0200780c */ /* 0x000fd60003f24070 */
[----:B------:R-:W-:Y:S05]  /*6960*/  @!P0 BRA `(.L_x_13698) ;  /* 0x00000000002c8947 */ /* 0x000fea0003800000 */
.L_x_13699:
[----:B------:R-:W-:-:S04]  /*6970*/  SHF.R.U32.HI R7, RZ, 0x1, R4 ;  /* 0x00000001ff077819 */ /* 0x000fc80000011604 */
[----:B------:R-:W-:-:S13]  /*6980*/  ISETP.GE.U32.AND P0, PT, R2, R7, PT ;  /* 0x000000070200720c */ /* 0x000fda0003f06070 */
[----:B-1----:R-:W-:Y:S01]  /*6990*/  @!P0 LEA R6, R7, R3, 0x2 ;  /* 0x0000000307068211 */ /* 0x002fe200078e10ff */
[----:B------:R-:W-:Y:S05]  /*69a0*/  @!P0 LDS R5, [R3] ;  /* 0x0000000003058984 */ /* 0x000fea0000000800 */
[----:B------:R-:W0:Y:S02]  /*69b0*/  @!P0 LDS R6, [R6] ;  /* 0x0000000006068984 */ /* 0x000e240000000800 */
[----:B0-----:R-:W-:-:S05]  /*69c0*/  @!P0 VIMNMX R8, PT, PT, R5, R6, !PT ;  /* 0x0000000605088248 */ /* 0x001fca0007fe0100 */
[----:B------:R2:W-:Y:S01]  /*69d0*/  @!P0 STS [R3], R8 ;  /* 0x0000000803008388 */ /* 0x0005e20000000800 */
[----:B------:R-:W-:Y:S01]  /*69e0*/  BAR.SYNC.DEFER_BLOCKING 0x0 ;  /* 0x0000000000007b1d */ /* 0x000fe20000010000 */
[----:B------:R-:W-:Y:S01]  /*69f0*/  ISETP.GT.U32.AND P0, PT, R4, 0x83, PT ;  /* 0x000000830400780c */ /* 0x000fe20003f04070 */
[----:B------:R-:W-:-:S12]  /*6a00*/  IMAD.MOV.U32 R4, RZ, RZ, R7 ;  /* 0x000000ffff047224 */ /* 0x000fd800078e0007 */
[----:B--2---:R-:W-:Y:S05]  /*6a10*/  @P0 BRA `(.L_x_13699) ;  /* 0xfffffffc00d40947 */ /* 0x004fea000383ffff */
.L_x_13698:
[----:B------:R-:W-:Y:S05]  /*6a20*/  @P1 EXIT ;  /* 0x000000000000194d */ /* 0x000fea0003800000 */
[----:B------:R-:W-:Y:S01]  /*6a30*/  LDS R4, [R3] ;  /* 0x0000000003047984 */ /* 0x000fe20000000800 */
[----:B------:R-:W-:-:S03]  /*6a40*/  ISETP.NE.AND P0, PT, R2, RZ, PT ;  /* 0x000000ff0200720c */ /* 0x000fc60003f05270 */
[----:B------:R-:W2:Y:S02]  /*6a50*/  LDS R5, [R3+0x80] ;  /* 0x0000800003057984 */ /* 0x000ea40000000800 */
[----:B--2---:R-:W-:-:S05]  /*6a60*/  VIMNMX R4, PT, PT, R4, R5, !PT ;  /* 0x0000000504047248 */ /* 0x004fca0007fe0100 */
[----:B------:R-:W-:Y:S04]  /*6a70*/  STS [R3], R4 ;  /* 0x0000000403007388 */ /* 0x000fe80000000800 */
[----:B------:R-:W-:Y:S04]  /*6a80*/  LDS R5, [R3] ;  /* 0x0000000003057984 */ /* 0x000fe80000000800 */
[----:B-1----:R-:W1:Y:S02]  /*6a90*/  LDS R6, [R3+0x40] ;  /* 0x0000400003067984 */ /* 0x002e640000000800 */
[----:B-1----:R-:W-:-:S05]  /*6aa0*/  VIMNMX R6, PT, PT, R5, R6, !PT ;  /* 0x0000000605067248 */ /* 0x002fca0007fe0100 */
[----:B------:R-:W-:Y:S04]  /*6ab0*/  STS [R3], R6 ;  /* 0x0000000603007388 */ /* 0x000fe80000000800 */
[----:B------:R-:W-:Y:S04]  /*6ac0*/  LDS R5, [R3] ;  /* 0x0000000003057984 */ /* 0x000fe80000000800 */
[----:B0-----:R-:W0:Y:S02]  /*6ad0*/  LDS R8, [R3+0x20] ;  /* 0x0000200003087984 */ /* 0x001e240000000800 */
        /* <DEDUP_REMOVED lines=23> */
        .weak           $__internal_292_$__cuda_sm20_div_s64
        .type           $__internal_292_$__cuda_sm20_div_s64,@function
        .size           $__internal_292_$__cuda_sm20_div_s64,($__internal_293_$__cuda_sm20_rem_s64 - $__internal_292_$__cuda_sm20_div_s64)
$__internal_292_$__cuda_sm20_div_s64:
        /* <DEDUP_REMOVED lines=83> */
[----:B------:R-:W-:Y:S05]  /*7180*/  RET.REL.NODEC R12 `(uncontiguous_max_i32) ;  /* 0xffffff8c0c9c7950 */ /* 0x000fea0003c3ffff */
        .weak           $__internal_293_$__cuda_sm20_rem_s64
        .type           $__internal_293_$__cuda_sm20_rem_s64,@function
        .size           $__internal_293_$__cuda_sm20_rem_s64,(.L_x_32496 - $__internal_293_$__cuda_sm20_rem_s64)
$__internal_293_$__cuda_sm20_rem_s64:
        /* <DEDUP_REMOVED lines=77> */
[----:B------:R-:W-:Y:S06]  /*7660*/  RET.REL.NODEC R10 `(uncontiguous_max_i32) ;  /* 0xffffff880a647950 */ /* 0x000fec0003c3ffff */
.L_x_13700:
        /* <DEDUP_REMOVED lines=9> */
.L_x_32496:


//--------------------- .text.contiguous_max_i32  --------------------------
	.section	.text.contiguous_max_i32,"ax",@progbits
	.align	128
        .global         contiguous_max_i32
        .type           contiguous_max_i32,@function
        .size           contiguous_max_i32,(.L_x_33198 - contiguous_max_i32)
        .other          contiguous_max_i32,@"STO_CUDA_ENTRY STV_DEFAULT"
contiguous_max_i32:
.text.contiguous_max_i32:
        /* <DEDUP_REMOVED lines=28> */
[----:B--2---:R-:W-:-:S05]  /*01c0*/  @!P0 VIMNMX R10, PT, PT, R4, R7, !PT ;  /* 0x00000007040a8248 */ /* 0x004fca0007fe0100 */
        /* <DEDUP_REMOVED lines=10> */
.L_x_13702:
[----:B------:R-:W-:Y:S05]  /*0270*/  BSYNC.RECONVERGENT B0 ;  /* 0x0000000000007941 */ /* 0x000fea0003800200 */
.L_x_13701:
[----:B------:R-:W-:Y:S06]  /*0280*/  BAR.SYNC.DEFER_BLOCKING 0x0 ;  /* 0x0000000000007b1d */ /* 0x000fec0000010000 */
[----:B------:R-:W-:Y:S05]  /*0290*/  @!P2 BRA `(.L_x_13703) ;  /* 0x00000000002ca947 */ /* 0x000fea0003800000 */
.L_x_13704:
[----:B------:R-:W-:-:S04]  /*02a0*/  SHF.R.U32.HI R6, RZ, 0x1, R8 ;  /* 0x00000001ff067819 */ /* 0x000fc80000011608 */
[----:B------:R-:W-:-:S13]  /*02b0*/  ISETP.GE.U32.AND P0, PT, R2, R6, PT ;  /* 0x000000060200720c */ /* 0x000fda0003f06070 */
[----:B------:R-:W-:Y:S01]  /*02c0*/  @!P0 IMAD R5, R6, 0x4, R3 ;  /* 0x0000000406058824 */ /* 0x000fe200078e0203 */
[----:B-1----:R-:W-:Y:S05]  /*02d0*/  @!P0 LDS R4, [R3] ;  /* 0x0000000003048984 */ /* 0x002fea0000000800 */
[----:B------:R-:W1:Y:S02]  /*02e0*/  @!P0 LDS R5, [R5] ;  /* 0x0000000005058984 */ /* 0x000e640000000800 */
[----:B-1----:R-:W-:-:S05]  /*02f0*/  @!P0 VIMNMX R4, PT, PT, R4, R5, !PT ;  /* 0x0000000504048248 */ /* 0x002fca0007fe0100 */
[----:B------:R2:W-:Y:S01]  /*0300*/  @!P0 STS [R3], R4 ;  /* 0x0000000403008388 */ /* 0x0005e20000000800 */
[----:B------:R-:W-:Y:S01]  /*0310*/  BAR.SYNC.DEFER_BLOCKING 0x0 ;  /* 0x0000000000007b1d */ /* 0x000fe20000010000 */
[----:B------:R-:W-:Y:S01]  /*0320*/  ISETP.GT.U32.AND P0, PT, R8, 0x83, PT ;  /* 0x000000830800780c */ /* 0x000fe20003f04070 */
[----:B------:R-:W-:-:S12]  /*0330*/  IMAD.MOV.U32 R8, RZ, RZ, R6 ;  /* 0x000000ffff087224 */ /* 0x000fd800078e0006 */
[----:B--2---:R-:W-:Y:S05]  /*0340*/  @P0 BRA `(.L_x_13704) ;  /* 0xfffffffc00d40947 */ /* 0x004fea000383ffff */
.L_x_13703:
[----:B------:R-:W-:Y:S05]  /*0350*/  @P1 EXIT ;  /* 0x000000000000194d */ /* 0x000fea0003800000 */
[----:B-1----:R-:W-:Y:S01]  /*0360*/  LDS R4, [R3] ;  /* 0x0000000003047984 */ /* 0x002fe20000000800 */
[----:B------:R-:W-:-:S03]  /*0370*/  ISETP.NE.AND P0, PT, R2, RZ, PT ;  /* 0x000000ff0200720c */ /* 0x000fc60003f05270 */
[----:B------:R-:W1:Y:S02]  /*0380*/  LDS R5, [R3+0x80] ;  /* 0x0000800003057984 */ /* 0x000e640000000800 */
[----:B-1----:R-:W-:-:S05]  /*0390*/  VIMNMX R4, PT, PT, R4, R5, !PT ;  /* 0x0000000504047248 */ /* 0x002fca0007fe0100 */
[----:B------:R-:W-:Y:S04]  /*03a0*/  STS [R3], R4 ;  /* 0x0000000403007388 */ /* 0x000fe80000000800 */
[----:B------:R-:W-:Y:S04]  /*03b0*/  LDS R5, [R3] ;  /* 0x0000000003057984 */ /* 0x000fe80000000800 */
        /* <DEDUP_REMOVED lines=28> */
.L_x_13705:
        /* <DEDUP_REMOVED lines=16> */
.L_x_33198:


//--------------------- .text.contiguous_max33_i16 --------------------------
	.section	.text.contiguous_max33_i16,"ax",@progbits
	.align	128
        .global         contiguous_max33_i16
        .type           contiguous_max33_i16,@function
        .size           contiguous_max33_i16,(.L_x_33199 - contiguous_max33_i16)
        .other          contiguous_max33_i16,@"STO_CUDA_ENTRY STV_DEFAULT"
contiguous_max33_i16:
.text.contiguous_max33_i16:
[----:B------:R-:W-:Y:S01]  /*0000*/  LDC R1, c[0x0][0x37c] ;  /* 0x0000df00ff017b82 */ /* 0x000fe20000000800 */
[----:B------:R-:W0:Y:S01]  /*0010*/  S2R R4, SR_TID.Y ;  /* 0x0000000000047919 */ /* 0x000e220000002200 */
[----:B------:R-:W1:Y:S06]  /*0020*/  LDCU UR8, c[0x0][0x360] ;  /* 0x00006c00ff0877ac */ /* 0x000e6c0008000800 */
[----:B------:R-:W0:Y:S01]  /*0030*/  S2UR UR9, SR_CTAID.Y ;  /* 0x00000000000979c3 */ /* 0x000e220000002600 */
[----:B------:R-:W-:Y:S01]  /*0040*/  IMAD.MOV.U32 R2, RZ, RZ, 0x8000 ;  /* 0x00008000ff027424 */ /* 0x000fe200078e00ff */
        /* <DEDUP_REMOVED lines=16> */
[----:B------:R0:W-:Y:S01]  /*0150*/  STS.U16 [R0], R2 ;  /* 0x0000000200007388 */ /* 0x0001e20000000400 */
        /* <DEDUP_REMOVED lines=11> */
[----:B0-----:R-:W-:-:S06]  /*0210*/  @!P0 LEA R0, R13, UR4, 0x1 ;  /* 0x000000040d008c11 */ /* 0x001fcc000f8e08ff */
        /* <DEDUP_REMOVED lines=13> */
[----:B------:R-:W-:-:S04]  /*02f0*/  HFMA2 R11, -RZ, RZ, 0, 0 ;  /* 0x00000000ff0b7431 */ /* 0x000fc800000001ff */
[----:B------:R-:W-:Y:S01]  /*0300*/  LEA R20, R13, UR5, 0x1 ;  /* 0x000000050d147c11 */ /* 0x000fe2000f8e08ff */
[----:B------:R-:W-:Y:S02]  /*0310*/  IMAD.MOV.U32 R13, RZ, RZ, 0x1 ;  /* 0x00000001ff0d7424 */ /* 0x000fe400078e00ff */
[----:B------:R-:W-:Y:S02]  /*0320*/  IMAD.MOV R15, RZ, RZ, -R15 ;  /* 0x000000ffff0f7224 */ /* 0x000fe400078e0a0f */
[----:B------:R-:W-:-:S07]  /*0330*/  VIADD R20, R20, UR4 ;  /* 0x0000000414147c36 */ /* 0x000fce0008000000 */
.L_x_13708:
[----:B------:R-:W-:Y:S01]  /*0340*/  IMAD R0, R13, UR8, RZ ;  /* 0x000000080d007c24 */ /* 0x000fe2000f8e02ff */
[----:B------:R-:W0:Y:S01]  /*0350*/  LDC R21, c[0x0][0x360] ;  /* 0x0000d800ff157b82 */ /* 0x000e220000000800 */
[----:B------:R-:W-:Y:S01]  /*0360*/  IADD3 R15, PT, PT, R15, 0x8, RZ ;  /* 0x000000080f0f7810 */ /* 0x000fe20007ffe0ff */
[----:B------:R-:W-:Y:S02]  /*0370*/  VIADD R11, R11, 0x8 ;  /* 0x000000080b0b7836 */ /* 0x000fe40000000000 */
[----:B------:R-:W-:Y:S01]  /*0380*/  IMAD R2, R0, 0x2, R5 ;  /* 0x0000000200027824 */ /* 0x000fe200078e0205 */
[----:B------:R-:W-:Y:S01]  /*0390*/  ISETP.NE.AND P0, PT, R15, RZ, PT ;  /* 0x000000ff0f00720c */ /* 0x000fe20003f05270 */
[----:B------:R0:W-:Y:S01]  /*03a0*/  LDS.U16 R0, [R20] ;  /* 0x0000000014007984 */ /* 0x0001e20000000400 */
[----:B------:R-:W-:Y:S02]  /*03b0*/  VIADD R13, R13, 0x8 ;  /* 0x000000080d0d7836 */ /* 0x000fe40000000000 */
[----:B------:R-:W-:-:S02]  /*03c0*/  VIADD R4, R2, UR5 ;  /* 0x0000000502047c36 */ /* 0x000fc40008000000 */
[----:B------:R-:W1:Y:S03]  /*03d0*/  LDS.U16 R2, [R2+UR5] ;  /* 0x0000000502027984 */ /* 0x000e660008000400 */
[----:B------:R-:W-:Y:S02]  /*03e0*/  IADD3 R6, PT, PT, R4, UR5, RZ ;  /* 0x0000000504067c10 */ /* 0x000fe4000fffe0ff */
[----:B------:R-:W-:Y:S03]  /*03f0*/  LDS.U16 R4, [R4+UR5] ;  /* 0x0000000504047984 */ /* 0x000fe60008000400 */
[----:B------:R-:W-:Y:S02]  /*0400*/  VIADD R8, R6, UR5 ;  /* 0x0000000506087c36 */ /* 0x000fe40008000000 */
[----:B------:R-:W2:Y:S02]  /*0410*/  LDS.U16 R6, [R6+UR5] ;  /* 0x0000000506067984 */ /* 0x000ea40008000400 */
[----:B------:R-:W-:-:S02]  /*0420*/  VIADD R10, R8, UR5 ;  /* 0x00000005080a7c36 */ /* 0x000fc40008000000 */
[----:B------:R-:W-:Y:S01]  /*0430*/  LDS.U16 R8, [R8+UR5] ;  /* 0x0000000508087984 */ /* 0x000fe20008000400 */
[----:B0-----:R-:W-:Y:S02]  /*0440*/  IMAD R20, R21, 0x10, R20 ;  /* 0x0000001015147824 */ /* 0x001fe400078e0214 */
[----:B------:R-:W-:Y:S02]  /*0450*/  VIADD R12, R10, UR5 ;  /* 0x000000050a0c7c36 */ /* 0x000fe40008000000 */
[----:B------:R-:W0:Y:S02]  /*0460*/  LDS.U16 R10, [R10+UR5] ;  /* 0x000000050a0a7984 */ /* 0x000e240008000400 */
[----:B------:R-:W-:Y:S02]  /*0470*/  VIADD R14, R12, UR5 ;  /* 0x000000050c0e7c36 */ /* 0x000fe40008000000 */
[----:B------:R-:W-:Y:S04]  /*0480*/  LDS.U16 R12, [R12+UR5] ;  /* 0x000000050c0c7984 */ /* 0x000fe80008000400 */
[----:B------:R-:W3:Y:S01]  /*0490*/  LDS.U16 R14, [R14+UR5] ;  /* 0x000000050e0e7984 */ /* 0x000ee20008000400 */
[----:B-1----:R-:W-:-:S04]  /*04a0*/  VIMNMX3.S16x2 R2, R3, R0, R2, !PT ;  /* 0x000000000302720f */ /* 0x002fc80007800302 */
[----:B--2---:R-:W-:-:S04]  /*04b0*/  VIMNMX3.S16x2 R2, R2, R4, R6, !PT ;  /* 0x000000040202720f */ /* 0x004fc80007800306 */
[----:B0-----:R-:W-:-:S04]  /*04c0*/  VIMNMX3.S16x2 R6, R2, R8, R10, !PT ;  /* 0x000000080206720f */ /* 0x001fc8000780030a */
[----:B---3--:R-:W-:Y:S01]  /*04d0*/  VIMNMX3.S16x2 R3, R6, R12, R14, !PT ;  /* 0x0000000c0603720f */ /* 0x008fe2000780030e */
[----:B------:R-:W-:Y:S06]  /*04e0*/  @P0 BRA `(.L_x_13708) ;  /* 0xfffffffc00940947 */ /* 0x000fec000383ffff */
[----:B------:R-:W-:-:S07]  /*04f0*/  IADD3 R11, PT, PT, R11, 0x1, RZ ;  /* 0x000000010b0b7810 */ /* 0x000fce0007ffe0ff */
.L_x_13707:
        /* <DEDUP_REMOVED lines=9> */
[----:B------:R-:W-:-:S04]  /*0590*/  IMAD R0, R0, 0x2, R5 ;  /* 0x0000000200007824 */ /* 0x000fc800078e0205 */
[C---:B0-----:R-:W-:Y:S02]  /*05a0*/  IMAD R2, R9.reuse, 0x2, R0 ;  /* 0x0000000209027824 */ /* 0x041fe400078e0200 */
[----:B------:R-:W-:Y:S02]  /*05b0*/  LDS.U16 R0, [R0] ;  /* 0x0000000000007984 */ /* 0x000fe40000000400 */
[C---:B------:R-:W-:Y:S02]  /*05c0*/  IMAD R4, R9.reuse, 0x2, R2 ;  /* 0x0000000209047824 */ /* 0x040fe400078e0202 */
[----:B------:R-:W1:Y:S03]  /*05d0*/  LDS.U16 R2, [R2] ;  /* 0x0000000002027984 */ /* 0x000e660000000400 */
[----:B------:R-:W-:Y:S02]  /*05e0*/  LEA R6, R9, R4, 0x1 ;  /* 0x0000000409067211 */ /* 0x000fe400078e08ff */
[----:B------:R-:W-:Y:S04]  /*05f0*/  LDS.U16 R4, [R4] ;  /* 0x0000000004047984 */ /* 0x000fe80000000400 */
[----:B------:R-:W0:Y:S01]  /*0600*/  LDS.U16 R6, [R6] ;  /* 0x0000000006067984 */ /* 0x000e220000000400 */
[----:B-1----:R-:W-:-:S04]  /*0610*/  VIMNMX3.S16x2 R3, R3, R0, R2, !PT ;  /* 0x000000000303720f */ /* 0x002fc80007800302 */
[----:B0-----:R-:W-:-:S07]  /*0620*/  VIMNMX3.S16x2 R3, R3, R4, R6, !PT ;  /* 0x000000040303720f */ /* 0x001fce0007800306 */
.L_x_13710:
[----:B------:R-:W-:Y:S05]  /*0630*/  @!P1 BRA `(.L_x_13709) ;  /* 0x0000000000409947 */ /* 0x000fea0003800000 */
[----:B------:R-:W-:Y:S02]  /*0640*/  ISETP.NE.AND P0, PT, R8, 0x1, PT ;  /* 0x000000010800780c */ /* 0x000fe40003f05270 */
[----:B------:R-:W-:-:S04]  /*0650*/  LOP3.LUT R7, R7, 0x1, RZ, 0xc0, !PT ;  /* 0x0000000107077812 */ /* 0x000fc800078ec0ff */
[----:B------:R-:W-:-:S07]  /*0660*/  ISETP.NE.U32.AND P1, PT, R7, 0x1, PT ;  /* 0x000000010700780c */ /* 0x000fce0003f25070 */
[----:B------:R-:W-:Y:S06]  /*0670*/  @!P0 BRA `(.L_x_13711) ;  /* 0x0000000000208947 */ /* 0x000fec0003800000 */
[----:B------:R-:W0:Y:S01]  /*0680*/  LDC R7, c[0x0][0x360] ;  /* 0x0000d800ff077b82 */ /* 0x000e220000000800 */
[C---:B------:R-:W-:Y:S01]  /*0690*/  IMAD R0, R11.reuse, UR8, RZ ;  /* 0x000000080b007c24 */ /* 0x040fe2000f8e02ff */
[----:B------:R-:W-:-:S03]  /*06a0*/  IADD3 R11, PT, PT, R11, 0x2, RZ ;  /* 0x000000020b0b7810 */ /* 0x000fc60007ffe0ff */
[----:B------:R-:W-:-:S04]  /*06b0*/  IMAD R0, R0, 0x2, R5 ;  /* 0x0000000200007824 */ /* 0x000fc800078e0205 */
[----:B0-----:R-:W-:Y:S02]  /*06c0*/  IMAD R2, R7, 0x2, R0 ;  /* 0x0000000207027824 */ /* 0x001fe400078e0200 */
[----:B------:R-:W-:Y:S04]  /*06d0*/  LDS.U16 R0, [R0] ;  /* 0x0000000000007984 */ /* 0x000fe80000000400 */
[----:B------:R-:W1:Y:S02]  /*06e0*/  LDS.U16 R2, [R2] ;  /* 0x0000000002027984 */ /* 0x000e640000000400 */
[----:B-1----:R-:W-:-:S07]  /*06f0*/  VIMNMX3.S16x2 R3, R3, R0, R2, !PT ;  /* 0x000000000303720f */ /* 0x002fce0007800302 */
.L_x_13711:
[----:B------:R-:W-:-:S04]  /*0700*/  @!P1 IMAD R0, R11, UR8, RZ ;  /* 0x000000080b009c24 */ /* 0x000fc8000f8e02ff */
[----:B------:R-:W-:-:S06]  /*0710*/  @!P1 IMAD R0, R0, 0x2, R5 ;  /* 0x0000000200009824 */ /* 0x000fcc00078e0205 */
[----:B------:R-:W1:Y:S02]  /*0720*/  @!P1 LDS.U16 R0, [R0] ;  /* 0x0000000000009984 */ /* 0x000e640000000400 */
[----:B-1----:R-:W-:-:S07]  /*0730*/  @!P1 VIMNMX.S16x2 R3, PT, PT, R3, R0, !PT ;  /* 0x0000000003039248 */ /* 0x002fce0007fe0300 */
.L_x_13709:
[----:B-1----:R0:W-:Y:S02]  /*0740*/  STS.U16 [R5], R3 ;  /* 0x0000000305007388 */ /* 0x0021e40000000400 */
.L_x_13706:
        /* <DEDUP_REMOVED lines=8> */
.L_x_13712:
        /* <DEDUP_REMOVED lines=11> */
.L_x_33199:


//--------------------- .text.contiguous_max3_i16 --------------------------
	.section	.text.contiguous_max3_i16,"ax",@progbits
	.align	128
        .global         contiguous_max3_i16
        .type           contiguous_max3_i16,@function
        .size           contiguous_max3_i16,(.L_x_32498 - contiguous_max3_i16)
        .other          contiguous_max3_i16,@"STO_CUDA_ENTRY STV_DEFAULT"
contiguous_max3_i16:
.text.contiguous_max3_i16:
[----:B------:R-:W-:Y:S01]  /*0000*/  LDC R1, c[0x0][0x37c] ;  /* 0x0000df00ff017b82 */ /* 0x000fe20000000800 */
[----:B------:R-:W0:Y:S01]  /*0010*/  S2R R7, SR_TID.Y ;  /* 0x0000000000077919 */ /* 0x000e220000002200 */
[----:B------:R-:W1:Y:S06]  /*0020*/  LDCU UR7, c[0x0][0x360] ;  /* 0x00006c00ff0777ac */ /* 0x000e6c0008000800 */
[----:B------:R-:W0:Y:S01]  /*0030*/  S2UR UR8, SR_CTAID.Y ;  /* 0x00000000000879c3 */ /* 0x000e220000002600 */
[----:B------:R-:W-:Y:S01]  /*0040*/  HFMA2 R2, -RZ, RZ, 0, -0.0 ;  /* 0x00008000ff027431 */ /* 0x000fe200000001ff */
        /* <DEDUP_REMOVED lines=16> */
[----:B------:R0:W-:Y:S10]  /*0150*/  STS.U16 [R4], R2 ;  /* 0x0000000204007388 */ /* 0x0001f40000000400 */
        /* <DEDUP_REMOVED lines=22> */
.L_x_13731:
        /* <DEDUP_REMOVED lines=27> */
.L_x_13715:
[----:B------:R-:W-:Y:S01]  /*0470*/  IMAD.MOV.U32 R30, RZ, RZ, R32 ;  /* 0x000000ffff1e7224 */ /* 0x000fe200078e0020 */
[----:B------:R-:W-:Y:S01]  /*0480*/  MOV R0, R36 ;  /* 0x0000002400007202 */ /* 0x000fe20000000f00 */
[----:B------:R-:W-:Y:S01]  /*0490*/  IMAD.MOV.U32 R3, RZ, RZ, R37 ;  /* 0x000000ffff037224 */ /* 0x000fe200078e0025 */
[----:B------:R-:W-:-:S07]  /*04a0*/  MOV R8, 0x4c0 ;  /* 0x000004c000087802 */ /* 0x000fce0000000f00 */
[----:B01-3--:R-:W-:Y:S05]  /*04b0*/  CALL.REL.NOINC `($__internal_294_$__cuda_sm20_div_s64) ;  /* 0x0000003000b07944 */ /* 0x00bfea0003c00000 */
        /* <DEDUP_REMOVED lines=9> */
.L_x_13716:
        /* <DEDUP_REMOVED lines=33> */
.L_x_13717:
[----:B------:R-:W-:Y:S01]  /*0760*/  MOV R0, R36 ;  /* 0x0000002400007202 */ /* 0x000fe20000000f00 */
[----:B------:R-:W-:Y:S01]  /*0770*/  IMAD.MOV.U32 R3, RZ, RZ, R37 ;  /* 0x000000ffff037224 */ /* 0x000fe200078e0025 */
[----:B------:R-:W-:-:S07]  /*0780*/  MOV R8, 0x7a0 ;  /* 0x000007a000087802 */ /* 0x000fce0000000f00 */
[----:B---3--:R-:W-:Y:S05]  /*0790*/  CALL.REL.NOINC `($__internal_294_$__cuda_sm20_div_s64) ;  /* 0x0000002c00f87944 */ /* 0x008fea0003c00000 */
        /* <DEDUP_REMOVED lines=10> */
.L_x_13718:
        /* <DEDUP_REMOVED lines=34> */
.L_x_13719:
[----:B------:R-:W-:Y:S01]  /*0a60*/  MOV R30, R28 ;  /* 0x0000001c001e7202 */ /* 0x000fe20000000f00 */
[----:B------:R-:W-:Y:S01]  /*0a70*/  IMAD.MOV.U32 R0, RZ, RZ, R36 ;  /* 0x000000ffff007224 */ /* 0x000fe200078e0024 */
[----:B------:R-:W-:Y:S02]  /*0a80*/  MOV R3, R37 ;  /* 0x0000002500037202 */ /* 0x000fe40000000f00 */
[----:B------:R-:W-:-:S07]  /*0a90*/  MOV R8, 0xab0 ;  /* 0x00000ab000087802 */ /* 0x000fce0000000f00 */
[----:B---3--:R-:W-:Y:S05]  /*0aa0*/  CALL.REL.NOINC `($__internal_294_$__cuda_sm20_div_s64) ;  /* 0x0000002c00347944 */ /* 0x008fea0003c00000 */
        /* <DEDUP_REMOVED lines=10> */
.L_x_13720:
        /* <DEDUP_REMOVED lines=33> */
.L_x_13721:
[----:B------:R-:W-:Y:S01]  /*0d60*/  MOV R0, R36 ;  /* 0x0000002400007202 */ /* 0x000fe20000000f00 */
[----:B------:R-:W-:Y:S01]  /*0d70*/  IMAD.MOV.U32 R3, RZ, RZ, R37 ;  /* 0x000000ffff037224 */ /* 0x000fe200078e0025 */
[----:B------:R-:W-:-:S07]  /*0d80*/  MOV R8, 0xda0 ;  /* 0x00000da000087802 */ /* 0x000fce0000000f00 */
[----:B---3--:R-:W-:Y:S05]  /*0d90*/  CALL.REL.NOINC `($__internal_294_$__cuda_sm20_div_s64) ;  /* 0x0000002800787944 */ /* 0x008fea0003c00000 */
        /* <DEDUP_REMOVED lines=9> */
.L_x_13722:
        /* <DEDUP_REMOVED lines=34> */
.L_x_13723:
[----:B------:R-:W-:Y:S01]  /*1050*/  IMAD.MOV.U32 R30, RZ, RZ, R28 ;  /* 0x000000ffff1e7224 */ /* 0x000fe200078e001c */
        /* <DEDUP_REMOVED lines=13> */
.L_x_13724:
        /* <DEDUP_REMOVED lines=34> */
.L_x_13725:
        /* <DEDUP_REMOVED lines=14> */
.L_x_13726:
        /* <DEDUP_REMOVED lines=34> */
.L_x_13727:
[----:B------:R-:W-:Y:S01]  /*1650*/  IMAD.MOV.U32 R30, RZ, RZ, R28 ;  /* 0x000000ffff1e7224 */ /* 0x000fe200078e001c */
        /* <DEDUP_REMOVED lines=14> */
.L_x_13728:
        /* <DEDUP_REMOVED lines=34> */
.L_x_13729:
[----:B------:R-:W-:Y:S01]  /*1960*/  MOV R0, R36 ;  /* 0x0000002400007202 */ /* 0x000fe20000000f00 */
[----:B------:R-:W-:Y:S01]  /*1970*/  IMAD.MOV.U32 R3, RZ, RZ, R37 ;  /* 0x000000ffff037224 */ /* 0x000fe200078e0025 */
[----:B------:R-:W-:-:S07]  /*1980*/  MOV R8, 0x19a0 ;  /* 0x000019a000087802 */ /* 0x000fce0000000f00 */
[----:B---3--:R-:W-:Y:S05]  /*1990*/  CALL.REL.NOINC `($__internal_294_$__cuda_sm20_div_s64) ;  /* 0x0000001c00787944 */ /* 0x008fea0003c00000 */
        /* <DEDUP_REMOVED lines=9> */
.L_x_13730:
        /* <DEDUP_REMOVED lines=13> */
.L_x_13714:
        /* <DEDUP_REMOVED lines=33> */
.L_x_13733:
[----:B------:R-:W-:Y:S01]  /*1d10*/  IMAD.MOV.U32 R30, RZ, RZ, R32 ;  /* 0x000000ffff1e7224 */ /* 0x000fe200078e0020 */
[----:B------:R-:W-:Y:S01]  /*1d20*/  MOV R0, R16 ;  /* 0x0000001000007202 */ /* 0x000fe20000000f00 */
[----:B------:R-:W-:Y:S01]  /*1d30*/  IMAD.MOV.U32 R3, RZ, RZ, R17 ;  /* 0x000000ffff037224 */ /* 0x000fe200078e0011 */
[----:B------:R-:W-:-:S07]  /*1d40*/  MOV R8, 0x1d60 ;  /* 0x00001d6000087802 */ /* 0x000fce0000000f00 */
[----:B------:R-:W-:Y:S05]  /*1d50*/  CALL.REL.NOINC `($__internal_294_$__cuda_sm20_div_s64) ;  /* 0x0000001800887944 */ /* 0x000fea0003c00000 */
        /* <DEDUP_REMOVED lines=9> */
.L_x_13734:
        /* <DEDUP_REMOVED lines=35> */
.L_x_13735:
        /* <DEDUP_REMOVED lines=13> */
.L_x_13736:
        /* <DEDUP_REMOVED lines=36> */
.L_x_13737:
[----:B------:R-:W-:Y:S01]  /*2330*/  IMAD.MOV.U32 R30, RZ, RZ, R20 ;  /* 0x000000ffff1e7224 */ /* 0x000fe200078e0014 */
[----:B------:R-:W-:Y:S01]  /*2340*/  MOV R0, R18 ;  /* 0x0000001200007202 */ /* 0x000fe20000000f00 */
[----:B------:R-:W-:Y:S01]  /*2350*/  IMAD.MOV.U32 R3, RZ, RZ, R19 ;  /* 0x000000ffff037224 */ /* 0x000fe200078e0013 */
[----:B------:R-:W-:-:S07]  /*2360*/  MOV R8, 0x2380 ;  /* 0x0000238000087802 */ /* 0x000fce0000000f00 */
[----:B------:R-:W-:Y:S05]  /*2370*/  CALL.REL.NOINC `($__internal_294_$__cuda_sm20_div_s64) ;  /* 0x0000001400007944 */ /* 0x000fea0003c00000 */
        /* <DEDUP_REMOVED lines=10> */
.L_x_13738:
        /* <DEDUP_REMOVED lines=37> */
.L_x_13739:
[----:B------:R-:W-:Y:S01]  /*2670*/  IMAD.MOV.U32 R0, RZ, RZ, R18 ;  /* 0x000000ffff007224 */ /* 0x000fe200078e0012 */
[----:B------:R-:W-:Y:S02]  /*2680*/  MOV R3, R19 ;  /* 0x0000001300037202 */ /* 0x000fe40000000f00 */
[----:B------:R-:W-:-:S07]  /*2690*/  MOV R8, 0x26b0 ;  /* 0x000026b000087802 */ /* 0x000fce0000000f00 */
[----:B------:R-:W-:Y:S05]  /*26a0*/  CALL.REL.NOINC `($__internal_294_$__cuda_sm20_div_s64) ;  /* 0x0000001000347944 */ /* 0x000fea0003c00000 */
        /* <DEDUP_REMOVED lines=8> */
.L_x_13740:
        /* <DEDUP_REMOVED lines=10> */
.L_x_13732:
        /* <DEDUP_REMOVED lines=31> */
.L_x_13742:
[----:B------:R-:W-:Y:S01]  /*29c0*/  MOV R30, R32 ;  /* 0x00000020001e7202 */ /* 0x000fe20000000f00 */
[----:B------:R-:W-:Y:S01]  /*29d0*/  IMAD.MOV.U32 R0, RZ, RZ, R16 ;  /* 0x000000ffff007224 */ /* 0x000fe200078e0010 */
[----:B------:R-:W-:Y:S02]  /*29e0*/  MOV R3, R17 ;  /* 0x0000001100037202 */ /* 0x000fe40000000f00 */
        /* <DEDUP_REMOVED lines=11> */
.L_x_13743:
        /* <DEDUP_REMOVED lines=36> */
.L_x_13744:
[----:B------:R-:W-:Y:S02]  /*2ce0*/  MOV R0, R18 ;  /* 0x0000001200007202 */ /* 0x000fe40000000f00 */
        /* <DEDUP_REMOVED lines=11> */
.L_x_13745:
        /* <DEDUP_REMOVED lines=10> */
.L_x_13741:
        /* <DEDUP_REMOVED lines=29> */
.L_x_13746:
[----:B------:R-:W-:-:S07]  /*3010*/  MOV R0, 0x3030 ;  /* 0x0000303000007802 */ /* 0x000fce0000000f00 */
[----:B------:R-:W-:Y:S05]  /*3020*/  CALL.REL.NOINC `($__internal_295_$__cuda_sm20_rem_s64) ;  /* 0x0000000c00207944 */ /* 0x000fea0003c00000 */
[----:B------:R-:W-:Y:S02]  /*3030*/  MOV R8, R3 ;  /* 0x0000000300087202 */ /* 0x000fe40000000f00 */
[----:B------:R-:W-:-:S07]  /*3040*/  MOV R9, R10 ;  /* 0x0000000a00097202 */ /* 0x000fce0000000f00 */
.L_x_13747:
[----:B------:R-:W0:Y:S02]  /*3050*/  LDC.64 R10, c[0x0][0x398] ;  /* 0x0000e600ff0a7b82 */ /* 0x000e240000000a00 */
[----:B0-----:R-:W-:-:S06]  /*3060*/  IMAD.WIDE.U32 R2, R2, 0x8, R10 ;  /* 0x0000000802027825 */ /* 0x001fcc00078e000a */
[----:B------:R-:W2:Y:S02]  /*3070*/  LDG.E.64 R2, desc[UR10][R2.64] ;  /* 0x0000000a02027981 */ /* 0x000ea4000c1e1b00 */
[-C--:B--2---:R-:W-:Y:S02]  /*3080*/  IMAD R11, R3, R8.reuse, RZ ;  /* 0x00000008030b7224 */ /* 0x084fe400078e02ff */
[----:B------:R-:W-:-:S04]  /*3090*/  IMAD.WIDE.U32 R28, R2, R8, R28 ;  /* 0x00000008021c7225 */ /* 0x000fc800078e001c */
[----:B------:R-:W-:-:S04]  /*30a0*/  IMAD R11, R2, R9, R11 ;  /* 0x00000009020b7224 */ /* 0x000fc800078e020b */
[----:B------:R-:W-:-:S07]  /*30b0*/  IMAD.IADD R29, R29, 0x1, R11 ;  /* 0x000000011d1d7824 */ /* 0x000fce00078e020b */
.L_x_13713:
        /* <DEDUP_REMOVED lines=34> */
.L_x_13750:
        /* <DEDUP_REMOVED lines=22> */
[----:B-1----:R-:W-:-:S04]  /*3440*/  VIMNMX3.S16x2 R0, R2, R0, R4, !PT ;  /* 0x000000000200720f */ /* 0x002fc80007800304 */
[----:B---3--:R-:W-:-:S04]  /*3450*/  VIMNMX3.S16x2 R4, R0, R16, R18, !PT ;  /* 0x000000100004720f */ /* 0x008fc80007800312 */
[----:B--2---:R-:W-:-:S04]  /*3460*/  VIMNMX3.S16x2 R4, R4, R12, R8, !PT ;  /* 0x0000000c0404720f */ /* 0x004fc80007800308 */
[----:B----4-:R-:W-:Y:S01]  /*3470*/  VIMNMX3.S16x2 R2, R4, R10, R6, !PT ;  /* 0x0000000a0402720f */ /* 0x010fe20007800306 */
[----:B------:R-:W-:Y:S06]  /*3480*/  @P0 BRA `(.L_x_13750) ;  /* 0xfffffffc00940947 */ /* 0x000fec000383ffff */
[----:B------:R-:W-:-:S07]  /*3490*/  IADD3 R0, PT, PT, R17, 0x1, RZ ;  /* 0x0000000111007810 */ /* 0x000fce0007ffe0ff */
.L_x_13749:
        /* <DEDUP_REMOVED lines=17> */
[----:B-1----:R-:W-:-:S04]  /*35b0*/  VIMNMX3.S16x2 R2, R2, R4, R6, !PT ;  /* 0x000000040202720f */ /* 0x002fc80007800306 */
[----:B--2---:R-:W-:-:S07]  /*35c0*/  VIMNMX3.S16x2 R2, R2, R8, R10, !PT ;  /* 0x000000080202720f */ /* 0x004fce000780030a */
.L_x_13752:
        /* <DEDUP_REMOVED lines=12> */
[----:B-1----:R-:W-:-:S07]  /*3690*/  VIMNMX3.S16x2 R2, R2, R4, R6, !PT ;  /* 0x000000040202720f */ /* 0x002fce0007800306 */
.L_x_13753:
[----:B------:R-:W-:-:S05]  /*36a0*/  @!P1 IMAD R0, R0, UR7, RZ ;  /* 0x0000000700009c24 */ /* 0x000fca000f8e02ff */
[----:B------:R-:W-:-:S06]  /*36b0*/  @!P1 LEA R0, R0, R3, 0x1 ;  /* 0x0000000300009211 */ /* 0x000fcc00078e08ff */
[----:B------:R-:W1:Y:S02]  /*36c0*/  @!P1 LDS.U16 R0, [R0] ;  /* 0x0000000000009984 */ /* 0x000e640000000400 */
[----:B-1----:R-:W-:-:S07]  /*36d0*/  @!P1 VIMNMX.S16x2 R2, PT, PT, R2, R0, !PT ;  /* 0x0000000002029248 */ /* 0x002fce0007fe0300 */
.L_x_13751:
[----:B-1----:R1:W-:Y:S02]  /*36e0*/  STS.U16 [R3], R2 ;  /* 0x0000000203007388 */ /* 0x0023e40000000400 */
.L_x_13748:
        /* <DEDUP_REMOVED lines=9> */
        .weak           $__internal_294_$__cuda_sm20_div_s64
        .type           $__internal_294_$__cuda_sm20_div_s64,@function
        .size           $__internal_294_$__cuda_sm20_div_s64,($__internal_295_$__cuda_sm20_rem_s64 - $__internal_294_$__cuda_sm20_div_s64)
$__internal_294_$__cuda_sm20_div_s64:
        /* <DEDUP_REMOVED lines=82> */
[----:B------:R-:W-:Y:S06]  /*3ca0*/  RET.REL.NODEC R8 `(contiguous_max3_i16) ;  /* 0xffffffc008d47950 */ /* 0x000fec0003c3ffff */
        .weak           $__internal_295_$__cuda_sm20_rem_s64
        .type           $__internal_295_$__cuda_sm20_rem_s64,@function
        .size           $__internal_295_$__cuda_sm20_rem_s64,(.L_x_32498 - $__internal_295_$__cuda_sm20_rem_s64)
$__internal_295_$__cuda_sm20_rem_s64:
        /* <DEDUP_REMOVED lines=66> */
[----:B------:R-:W-:Y:S06]  /*40d0*/  RET.REL.NODEC R8 `(contiguous_max3_i16) ;  /* 0xffffffbc08c87950 */ /* 0x000fec0003c3ffff */
.L_x_13754:
        /* <DEDUP_REMOVED lines=10> */
.L_x_32498:


//--------------------- .text.contiguous_max22_i16 --------------------------
	.section	.text.contiguous_max22_i16,"ax",@progbits
	.align	128
        .global         contiguous_max22_i16
        .type           contiguous_max22_i16,@function
        .size           contiguous_max22_i16,(.L_x_33201 - contiguous_max22_i16)
        .other          contiguous_max22_i16,@"STO_CUDA_ENTRY STV_DEFAULT"
contiguous_max22_i16:
.text.contiguous_max22_i16:
        /* <DEDUP_REMOVED lines=28> */
[----:B------:R-:W-:Y:S01]  /*01c0*/  IMAD.MOV.U32 R7, RZ, RZ, 0x8000 ;  /* 0x00008000ff077424 */ /* 0x000fe200078e00ff */
[----:B------:R-:W-:Y:S01]  /*01d0*/  BSSY.RECONVERGENT B0, `(.L_x_13755) ;  /* 0x0000015000007945 */ /* 0x000fe20003800200 */
[----:B------:R-:W-:Y:S02]  /*01e0*/  ISETP.GE.U32.AND P1, PT, R2, 0x42, PT ;  /* 0x000000420200780c */ /* 0x000fe40003f26070 */
[----:B------:R-:W-:Y:S01]  /*01f0*/  ISETP.GT.U32.AND P2, PT, R0, 0x1f, PT ;  /* 0x0000001f0000780c */ /* 0x000fe20003f44070 */
[----:B0-----:R-:W-:-:S06]  /*0200*/  ULEA UR4, UR5, UR4, 0x18 ;  /* 0x0000000405047291 */ /* 0x001fcc000f8ec0ff */
[----:B------:R-:W-:-:S05]  /*0210*/  LEA R3, R0, UR4, 0x1 ;  /* 0x0000000400037c11 */ /* 0x000fca000f8e08ff */
[----:B------:R0:W-:Y:S01]  /*0220*/  STS.U16 [R3], R7 ;  /* 0x0000000703007388 */ /* 0x0001e20000000400 */
[----:B--2---:R-:W-:-:S05]  /*0230*/  @!P0 VIMNMX.S16x2 R6, PT, PT, R8, R12, !PT ;  /* 0x0000000c08068248 */ /* 0x004fca0007fe0300 */
[----:B------:R0:W-:Y:S01]  /*0240*/  @!P0 STS.U16 [R3], R6 ;  /* 0x0000000603008388 */ /* 0x0001e20000000400 */
        /* <DEDUP_REMOVED lines=10> */
[----:B------:R-:W-:-:S05]  /*02f0*/  LEA.HI.X R7, R4, UR5, R7, 0x1, P0 ;  /* 0x0000000504077c11 */ /* 0x000fca00080f0c07 */
[----:B------:R-:W2:Y:S04]  /*0300*/  LDG.E.U16 R6, desc[UR12][R6.64] ;  /* 0x0000000c06067981 */ /* 0x000ea8000c1e1500 */
[----:B--2---:R1:W-:Y:S02]  /*0310*/  STS.U16 [R3], R6 ;  /* 0x0000000603007388 */ /* 0x0043e40000000400 */
.L_x_13756:
[----:B------:R-:W-:Y:S05]  /*0320*/  BSYNC.RECONVERGENT B0 ;  /* 0x0000000000007941 */ /* 0x000fea0003800200 */
.L_x_13755:
[----:B------:R-:W-:Y:S06]  /*0330*/  BAR.SYNC.DEFER_BLOCKING 0x0 ;  /* 0x0000000000007b1d */ /* 0x000fec0000010000 */
[----:B------:R-:W-:Y:S05]  /*0340*/  @!P1 BRA `(.L_x_13757) ;  /* 0x0000000000309947 */ /* 0x000fea0003800000 */
.L_x_13758:
[----:B0-----:R-:W-:-:S04]  /*0350*/  SHF.R.U32.HI R7, RZ, 0x1, R2 ;  /* 0x00000001ff077819 */ /* 0x001fc80000011602 */
[----:B------:R-:W-:-:S13]  /*0360*/  ISETP.GE.U32.AND P0, PT, R0, R7, PT ;  /* 0x000000070000720c */ /* 0x000fda0003f06070 */
[----:B------:R-:W-:-:S05]  /*0370*/  @!P0 LOP3.LUT R4, R2, 0x7fe, RZ, 0xc0, !PT ;  /* 0x000007fe02048812 */ /* 0x000fca00078ec0ff */
[----:B------:R-:W-:Y:S02]  /*0380*/  @!P0 IMAD.IADD R5, R3, 0x1, R4 ;  /* 0x0000000103058824 */ /* 0x000fe400078e0204 */
[----:B------:R-:W-:Y:S04]  /*0390*/  @!P0 LDS.U16 R4, [R3] ;  /* 0x0000000003048984 */ /* 0x000fe80000000400 */
[----:B-1----:R-:W0:Y:S02]  /*03a0*/  @!P0 LDS.U16 R6, [R5] ;  /* 0x0000000005068984 */ /* 0x002e240000000400 */
[----:B0-----:R-:W-:-:S05]  /*03b0*/  @!P0 VIMNMX.S16x2 R4, PT, PT, R4, R6, !PT ;  /* 0x0000000604048248 */ /* 0x001fca0007fe0300 */
[----:B------:R2:W-:Y:S01]  /*03c0*/  @!P0 STS.U16 [R3], R4 ;  /* 0x0000000403008388 */ /* 0x0005e20000000400 */
[----:B------:R-:W-:Y:S01]  /*03d0*/  BAR.SYNC.DEFER_BLOCKING 0x0 ;  /* 0x0000000000007b1d */ /* 0x000fe20000010000 */
[----:B------:R-:W-:Y:S01]  /*03e0*/  ISETP.GT.U32.AND P0, PT, R2, 0x83, PT ;  /* 0x000000830200780c */ /* 0x000fe20003f04070 */
[----:B------:R-:W-:-:S12]  /*03f0*/  IMAD.MOV.U32 R2, RZ, RZ, R7 ;  /* 0x000000ffff027224 */ /* 0x000fd800078e0007 */
[----:B--2---:R-:W-:Y:S05]  /*0400*/  @P0 BRA `(.L_x_13758) ;  /* 0xfffffffc00d00947 */ /* 0x004fea000383ffff */
.L_x_13757:
[----:B------:R-:W-:Y:S05]  /*0410*/  @P2 EXIT ;  /* 0x000000000000294d */ /* 0x000fea0003800000 */
[----:B------:R-:W-:Y:S01]  /*0420*/  LDS.U16 R2, [R3] ;  /* 0x0000000003027984 */ /* 0x000fe20000000400 */
[----:B------:R-:W-:-:S03]  /*0430*/  ISETP.NE.AND P0, PT, R0, RZ, PT ;  /* 0x000000ff0000720c */ /* 0x000fc60003f05270 */
[----:B------:R-:W2:Y:S02]  /*0440*/  LDS.U16 R4, [R3+0x40] ;  /* 0x0000400003047984 */ /* 0x000ea40000000400 */
[----:B--2---:R-:W-:-:S04]  /*0450*/  VIMNMX.S16x2 R2, PT, PT, R2, R4, !PT ;  /* 0x0000000402027248 */ /* 0x004fc80007fe0300 */
[----:B------:R-:W-:-:S05]  /*0460*/  PRMT R5, R2, 0x7610, R5 ;  /* 0x0000761002057816 */ /* 0x000fca0000000005 */
[----:B------:R-:W-:Y:S04]  /*0470*/  STS.U16 [R3], R5 ;  /* 0x0000000503007388 */ /* 0x000fe80000000400 */
[----:B------:R-:W-:Y:S04]  /*0480*/  LDS.U16 R2, [R3] ;  /* 0x0000000003027984 */ /* 0x000fe80000000400 */
[----:B------:R-:W2:Y:S02]  /*0490*/  LDS.U16 R4, [R3+0x20] ;  /* 0x0000200003047984 */ /* 0x000ea40000000400 */
[----:B--2---:R-:W-:-:S04]  /*04a0*/  VIMNMX.S16x2 R2, PT, PT, R2, R4, !PT ;  /* 0x0000000402027248 */ /* 0x004fc80007fe0300 */
[----:B01----:R-:W-:-:S05]  /*04b0*/  PRMT R6, R2, 0x7610, R6 ;  /* 0x0000761002067816 */ /* 0x003fca0000000006 */
[----:B------:R-:W-:Y:S04]  /*04c0*/  STS.U16 [R3], R6 ;  /* 0x0000000603007388 */ /* 0x000fe80000000400 */
[----:B------:R-:W-:Y:S04]  /*04d0*/  LDS.U16 R2, [R3] ;  /* 0x0000000003027984 */ /* 0x000fe80000000400 */
[----:B------:R-:W0:Y:S02]  /*04e0*/  LDS.U16 R4, [R3+0x10] ;  /* 0x0000100003047984 */ /* 0x000e240000000400 */
[----:B0-----:R-:W-:-:S04]  /*04f0*/  VIMNMX.S16x2 R2, PT, PT, R2, R4, !PT ;  /* 0x0000000402027248 */ /* 0x001fc80007fe0300 */
[----:B------:R-:W-:-:S05]  /*0500*/  PRMT R7, R2, 0x7610, R7 ;  /* 0x0000761002077816 */ /* 0x000fca0000000007 */
        /* <DEDUP_REMOVED lines=13> */
[----:B0-----:R-:W-:-:S05]  /*05e0*/  VIMNMX.S16x2 R2, PT, PT, R2, R4, !PT ;  /* 0x0000000402027248 */ /* 0x001fca0007fe0300 */
        /* <DEDUP_REMOVED lines=19> */
.L_x_13759:
        /* <DEDUP_REMOVED lines=14> */
.L_x_33201:


//--------------------- .text.contiguous_max2_i16 --------------------------
	.section	.text.contiguous_max2_i16,"ax",@progbits
	.align	128
        .global         contiguous_max2_i16
        .type           contiguous_max2_i16,@function
        .size           contiguous_max2_i16,(.L_x_32500 - contiguous_max2_i16)
        .other          contiguous_max2_i16,@"STO_CUDA_ENTRY STV_DEFAULT"
contiguous_max2_i16:
.text.contiguous_max2_i16:
[----:B------:R-:W-:Y:S01]  /*0000*/  LDC R1, c[0x0][0x37c] ;  /* 0x0000df00ff017b82 */ /* 0x000fe20000000800 */
[----:B------:R-:W0:Y:S07]  /*0010*/  S2R R0, SR_TID.X ;  /* 0x0000000000007919 */ /* 0x000e2e0000002100 */
[----:B------:R-:W1:Y:S01]  /*0020*/  S2UR UR5, SR_CgaCtaId ;  /* 0x00000000000579c3 */ /* 0x000e620000008800 */
[----:B------:R-:W2:Y:S01]  /*0030*/  LDCU.64 UR8, c[0x0][0x3a8] ;  /* 0x00007500ff0877ac */ /* 0x000ea20008000a00 */
[----:B------:R-:W-:Y:S01]  /*0040*/  HFMA2 R4, -RZ, RZ, 0, -0.0 ;  /* 0x00008000ff047431 */ /* 0x000fe200000001ff */
        /* <DEDUP_REMOVED lines=9> */
[----:B------:R0:W-:Y:S01]  /*00e0*/  STS.U16 [R3], R4 ;  /* 0x0000000403007388 */ /* 0x0001e20000000400 */
        /* <DEDUP_REMOVED lines=32> */
.L_x_13788:
        /* <DEDUP_REMOVED lines=32> */
.L_x_13765:
[----:B------:R-:W-:Y:S01]  /*04f0*/  IMAD.MOV.U32 R26, RZ, RZ, R6 ;  /* 0x000000ffff1a7224 */ /* 0x000fe200078e0006 */
[----:B------:R-:W-:Y:S01]  /*0500*/  MOV R13, R7 ;  /* 0x00000007000d7202 */ /* 0x000fe20000000f00 */
[----:B------:R-:W-:Y:S01]  /*0510*/  IMAD.MOV.U32 R14, RZ, RZ, R34 ;  /* 0x000000ffff0e7224 */ /* 0x000fe200078e0022 */
[----:B------:R-:W-:Y:S02]  /*0520*/  MOV R11, R35 ;  /* 0x00000023000b7202 */ /* 0x000fe40000000f00 */
[----:B------:R-:W-:-:S07]  /*0530*/  MOV R12, 0x550 ;  /* 0x00000550000c7802 */ /* 0x000fce0000000f00 */
[----:B-1----:R-:W-:Y:S05]  /*0540*/  CALL.REL.NOINC `($__internal_296_$__cuda_sm20_div_s64) ;  /* 0x0000006400707944 */ /* 0x002fea0003c00000 */
        /* <DEDUP_REMOVED lines=9> */
.L_x_13766:
[----:B------:R-:W-:Y:S05]  /*05e0*/  BSYNC.RECONVERGENT B1 ;  /* 0x0000000000017941 */ /* 0x000fea0003800200 */
.L_x_13764:
        /* <DEDUP_REMOVED lines=34> */
.L_x_13768:
[----:B------:R-:W-:Y:S01]  /*0810*/  MOV R26, R20 ;  /* 0x00000014001a7202 */ /* 0x000fe20000000f00 */
[----:B------:R-:W-:Y:S01]  /*0820*/  IMAD.MOV.U32 R13, RZ, RZ, R9 ;  /* 0x000000ffff0d7224 */ /* 0x000fe200078e0009 */
[----:B------:R-:W-:Y:S01]  /*0830*/  MOV R14, R34 ;  /* 0x00000022000e7202 */ /* 0x000fe20000000f00 */
[----:B------:R-:W-:Y:S01]  /*0840*/  IMAD.MOV.U32 R11, RZ, RZ, R35 ;  /* 0x000000ffff0b7224 */ /* 0x000fe200078e0023 */
[----:B------:R-:W-:-:S07]  /*0850*/  MOV R12, 0x870 ;  /* 0x00000870000c7802 */ /* 0x000fce0000000f00 */
[----:B------:R-:W-:Y:S05]  /*0860*/  CALL.REL.NOINC `($__internal_296_$__cuda_sm20_div_s64) ;  /* 0x0000006000a87944 */ /* 0x000fea0003c00000 */
        /* <DEDUP_REMOVED lines=9> */
.L_x_13769:
[----:B------:R-:W-:Y:S05]  /*0900*/  BSYNC.RECONVERGENT B1 ;  /* 0x0000000000017941 */ /* 0x000fea0003800200 */
.L_x_13767:
        /* <DEDUP_REMOVED lines=33> */
.L_x_13771:
[----:B------:R-:W-:Y:S01]  /*0b20*/  MOV R26, R36 ;  /* 0x00000024001a7202 */ /* 0x000fe20000000f00 */
[----:B------:R-:W-:Y:S01]  /*0b30*/  IMAD.MOV.U32 R13, RZ, RZ, R37 ;  /* 0x000000ffff0d7224 */ /* 0x000fe200078e0025 */
[----:B------:R-:W-:Y:S01]  /*0b40*/  MOV R14, R20 ;  /* 0x00000014000e7202 */ /* 0x000fe20000000f00 */
[----:B------:R-:W-:Y:S01]  /*0b50*/  IMAD.MOV.U32 R11, RZ, RZ, R21 ;  /* 0x000000ffff0b7224 */ /* 0x000fe200078e0015 */
[----:B------:R-:W-:-:S07]  /*0b60*/  MOV R12, 0xb80 ;  /* 0x00000b80000c7802 */ /* 0x000fce0000000f00 */
[----:B------:R-:W-:Y:S05]  /*0b70*/  CALL.REL.NOINC `($__internal_296_$__cuda_sm20_div_s64) ;  /* 0x0000005c00e47944 */ /* 0x000fea0003c00000 */
        /* <DEDUP_REMOVED lines=10> */
.L_x_13772:
[----:B------:R-:W-:Y:S05]  /*0c20*/  BSYNC.RECONVERGENT B1 ;  /* 0x0000000000017941 */ /* 0x000fea0003800200 */
.L_x_13770:
        /* <DEDUP_REMOVED lines=35> */
.L_x_13774:
[----:B------:R-:W-:Y:S01]  /*0e60*/  IMAD.MOV.U32 R26, RZ, RZ, R34 ;  /* 0x000000ffff1a7224 */ /* 0x000fe200078e0022 */
[----:B------:R-:W-:Y:S01]  /*0e70*/  MOV R13, R35 ;  /* 0x00000023000d7202 */ /* 0x000fe20000000f00 */
[----:B------:R-:W-:Y:S01]  /*0e80*/  IMAD.MOV.U32 R14, RZ, RZ, R20 ;  /* 0x000000ffff0e7224 */ /* 0x000fe200078e0014 */
[----:B------:R-:W-:Y:S02]  /*0e90*/  MOV R11, R21 ;  /* 0x00000015000b7202 */ /* 0x000fe40000000f00 */
[----:B------:R-:W-:-:S07]  /*0ea0*/  MOV R12, 0xec0 ;  /* 0x00000ec0000c7802 */ /* 0x000fce0000000f00 */
[----:B------:R-:W-:Y:S05]  /*0eb0*/  CALL.REL.NOINC `($__internal_296_$__cuda_sm20_div_s64) ;  /* 0x0000005c00147944 */ /* 0x000fea0003c00000 */
        /* <DEDUP_REMOVED lines=11> */
.L_x_13775:
[----:B------:R-:W-:Y:S05]  /*0f70*/  BSYNC.RECONVERGENT B1 ;  /* 0x0000000000017941 */ /* 0x000fea0003800200 */
.L_x_13773:
        /* <DEDUP_REMOVED lines=36> */
.L_x_13777:
        /* <DEDUP_REMOVED lines=16> */
.L_x_13778:
[----:B------:R-:W-:Y:S05]  /*12c0*/  BSYNC.RECONVERGENT B1 ;  /* 0x0000000000017941 */ /* 0x000fea0003800200 */
.L_x_13776:
        /* <DEDUP_REMOVED lines=35> */
.L_x_13780:
        /* <DEDUP_REMOVED lines=17> */
.L_x_13781:
[----:B------:R-:W-:Y:S05]  /*1610*/  BSYNC.RECONVERGENT B1 ;  /* 0x0000000000017941 */ /* 0x000fea0003800200 */
.L_x_13779:
        /* <DEDUP_REMOVED lines=35> */
.L_x_13783:
        /* <DEDUP_REMOVED lines=16> */
.L_x_13784:
[----:B------:R-:W-:Y:S05]  /*1950*/  BSYNC.RECONVERGENT B1 ;  /* 0x0000000000017941 */ /* 0x000fea0003800200 */
.L_x_13782:
        /* <DEDUP_REMOVED lines=35> */
.L_x_13786:
[----:B------:R-:W-:Y:S01]  /*1b90*/  MOV R26, R34 ;  /* 0x00000022001a7202 */ /* 0x000fe20000000f00 */
[----:B------:R-:W-:Y:S01]  /*1ba0*/  IMAD.MOV.U32 R13, RZ, RZ, R35 ;  /* 0x000000ffff0d7224 */ /* 0x000fe200078e0023 */
[----:B------:R-:W-:Y:S01]  /*1bb0*/  MOV R14, R20 ;  /* 0x00000014000e7202 */ /* 0x000fe20000000f00 */
[----:B------:R-:W-:Y:S01]  /*1bc0*/  IMAD.MOV.U32 R11, RZ, RZ, R21 ;  /* 0x000000ffff0b7224 */ /* 0x000fe200078e0015 */
[----:B------:R-:W-:-:S07]  /*1bd0*/  MOV R12, 0x1bf0 ;  /* 0x00001bf0000c7802 */ /* 0x000fce0000000f00 */
[----:B------:R-:W-:Y:S05]  /*1be0*/  CALL.REL.NOINC `($__internal_296_$__cuda_sm20_div_s64) ;  /* 0x0000004c00c87944 */ /* 0x000fea0003c00000 */
        /* <DEDUP_REMOVED lines=10> */
.L_x_13787:
[----:B------:R-:W-:Y:S05]  /*1c90*/  BSYNC.RECONVERGENT B1 ;  /* 0x0000000000017941 */ /* 0x000fea0003800200 */
.L_x_13785:
        /* <DEDUP_REMOVED lines=8> */
.L_x_13763:
        /* <DEDUP_REMOVED lines=36> */
.L_x_13791:
[----:B------:R-:W-:Y:S01]  /*1f60*/  IMAD.MOV.U32 R26, RZ, RZ, R6 ;  /* 0x000000ffff1a7224 */ /* 0x000fe200078e0006 */
[----:B------:R-:W-:Y:S01]  /*1f70*/  MOV R13, R7 ;  /* 0x00000007000d7202 */ /* 0x000fe20000000f00 */
[----:B------:R-:W-:Y:S01]  /*1f80*/  IMAD.MOV.U32 R14, RZ, RZ, R16 ;  /* 0x000000ffff0e7224 */ /* 0x000fe200078e0010 */
[----:B------:R-:W-:Y:S02]  /*1f90*/  MOV R11, R17 ;  /* 0x00000011000b7202 */ /* 0x000fe40000000f00 */
[----:B------:R-:W-:-:S07]  /*1fa0*/  MOV R12, 0x1fc0 ;  /* 0x00001fc0000c7802 */ /* 0x000fce0000000f00 */
[----:B------:R-:W-:Y:S05]  /*1fb0*/  CALL.REL.NOINC `($__internal_296_$__cuda_sm20_div_s64) ;  /* 0x0000004800d47944 */ /* 0x000fea0003c00000 */
        /* <DEDUP_REMOVED lines=9> */
.L_x_13792:
[----:B------:R-:W-:Y:S05]  /*2050*/  BSYNC.RECONVERGENT B1 ;  /* 0x0000000000017941 */ /* 0x000fea0003800200 */
.L_x_13790:
        /* <DEDUP_REMOVED lines=34> */
.L_x_13794:
[----:B------:R-:W-:Y:S01]  /*2280*/  IMAD.MOV.U32 R26, RZ, RZ, R20 ;  /* 0x000000ffff1a7224 */ /* 0x000fe200078e0014 */
[----:B------:R-:W-:Y:S01]  /*2290*/  MOV R13, R9 ;  /* 0x00000009000d7202 */ /* 0x000fe20000000f00 */
[----:B------:R-:W-:Y:S01]  /*22a0*/  IMAD.MOV.U32 R14, RZ, RZ, R16 ;  /* 0x000000ffff0e7224 */ /* 0x000fe200078e0010 */
[----:B------:R-:W-:Y:S02]  /*22b0*/  MOV R11, R17 ;  /* 0x00000011000b7202 */ /* 0x000fe40000000f00 */
[----:B------:R-:W-:-:S07]  /*22c0*/  MOV R12, 0x22e0 ;  /* 0x000022e0000c7802 */ /* 0x000fce0000000f00 */
[----:B------:R-:W-:Y:S05]  /*22d0*/  CALL.REL.NOINC `($__internal_296_$__cuda_sm20_div_s64) ;  /* 0x00000048000c7944 */ /* 0x000fea0003c00000 */
        /* <DEDUP_REMOVED lines=11> */
.L_x_13795:
[----:B------:R-:W-:Y:S05]  /*2390*/  BSYNC.RECONVERGENT B1 ;  /* 0x0000000000017941 */ /* 0x000fea0003800200 */
.L_x_13793:
        /* <DEDUP_REMOVED lines=36> */
.L_x_13797:
        /* <DEDUP_REMOVED lines=16> */
.L_x_13798:
[----:B------:R-:W-:Y:S05]  /*26e0*/  BSYNC.RECONVERGENT B1 ;  /* 0x0000000000017941 */ /* 0x000fea0003800200 */
.L_x_13796:
        /* <DEDUP_REMOVED lines=35> */
.L_x_13800:
[----:B------:R-:W-:Y:S01]  /*2920*/  IMAD.MOV.U32 R26, RZ, RZ, R18 ;  /* 0x000000ffff1a7224 */ /* 0x000fe200078e0012 */
[----:B------:R-:W-:Y:S01]  /*2930*/  MOV R13, R19 ;  /* 0x00000013000d7202 */ /* 0x000fe20000000f00 */
[----:B------:R-:W-:Y:S01]  /*2940*/  IMAD.MOV.U32 R14, RZ, RZ, R16 ;  /* 0x000000ffff0e7224 */ /* 0x000fe200078e0010 */
[----:B------:R-:W-:Y:S02]  /*2950*/  MOV R11, R17 ;  /* 0x00000011000b7202 */ /* 0x000fe40000000f00 */
[----:B------:R-:W-:-:S07]  /*2960*/  MOV R12, 0x2980 ;  /* 0x00002980000c7802 */ /* 0x000fce0000000f00 */
[----:B------:R-:W-:Y:S05]  /*2970*/  CALL.REL.NOINC `($__internal_296_$__cuda_sm20_div_s64) ;  /* 0x0000004000647944 */ /* 0x000fea0003c00000 */
        /* <DEDUP_REMOVED lines=10> */
.L_x_13801:
[----:B------:R-:W-:Y:S05]  /*2a20*/  BSYNC.RECONVERGENT B1 ;  /* 0x0000000000017941 */ /* 0x000fea0003800200 */
.L_x_13799:
[----:B------:R-:W-:Y:S01]  /*2a30*/  IMAD R11, R11, R38, RZ ;  /* 0x000000260b0b7224 */ /* 0x000fe200078e02ff */
[----:B------:R-:W-:Y:S01]  /*2a40*/  IADD3 R8, PT, PT, R8, -0x2, RZ ;  /* 0xfffffffe08087810 */ /* 0x000fe20007ffe0ff */
[----:B------:R-:W-:Y:S02]  /*2a50*/  IMAD.MOV.U32 R36, RZ, RZ, R22 ;  /* 0x000000ffff247224 */ /* 0x000fe400078e0016 */
[-C--:B------:R-:W-:Y:S02]  /*2a60*/  IMAD R11, R39, R10.reuse, R11 ;  /* 0x0000000a270b7224 */ /* 0x080fe400078e020b */
[----:B------:R-:W-:-:S04]  /*2a70*/  IMAD.WIDE.U32 R22, R38, R10, R36 ;  /* 0x0000000a26167225 */ /* 0x000fc800078e0024 */
[----:B------:R-:W-:-:S07]  /*2a80*/  IMAD.IADD R23, R23, 0x1, R11 ;  /* 0x0000000117177824 */ /* 0x000fce00078e020b */
.L_x_13789:
        /* <DEDUP_REMOVED lines=30> */
.L_x_13803:
[----:B------:R-:W-:Y:S01]  /*2c70*/  IMAD.MOV.U32 R18, RZ, RZ, R6 ;  /* 0x000000ffff127224 */ /* 0x000fe200078e0006 */
[----:B------:R-:W-:Y:S01]  /*2c80*/  MOV R19, R7 ;  /* 0x0000000700137202 */ /* 0x000fe20000000f00 */
[----:B------:R-:W-:Y:S01]  /*2c90*/  IMAD.MOV.U32 R24, RZ, RZ, R10 ;  /* 0x000000ffff187224 */ /* 0x000fe200078e000a */
[----:B------:R-:W-:Y:S02]  /*2ca0*/  MOV R21, R11 ;  /* 0x0000000b00157202 */ /* 0x000fe40000000f00 */
[----:B------:R-:W-:-:S07]  /*2cb0*/  MOV R26, 0x2cd0 ;  /* 0x00002cd0001a7802 */ /* 0x000fce0000000f00 */
[----:B------:R-:W-:Y:S05]  /*2cc0*/  CALL.REL.NOINC `($__internal_297_$__cuda_sm20_rem_s64) ;  /* 0x0000004000dc7944 */ /* 0x000fea0003c00000 */
.L_x_13804:
[----:B------:R-:W-:Y:S05]  /*2cd0*/  BSYNC.RECONVERGENT B1 ;  /* 0x0000000000017941 */ /* 0x000fea0003800200 */
.L_x_13802:
        /* <DEDUP_REMOVED lines=30> */
.L_x_13806:
[----:B------:R-:W-:Y:S01]  /*2ec0*/  IMAD.MOV.U32 R24, RZ, RZ, R10 ;  /* 0x000000ffff187224 */ /* 0x000fe200078e000a */
[----:B------:R-:W-:Y:S01]  /*2ed0*/  MOV R21, R11 ;  /* 0x0000000b00157202 */ /* 0x000fe20000000f00 */
[----:B------:R-:W-:Y:S01]  /*2ee0*/  IMAD.MOV.U32 R18, RZ, RZ, R20 ;  /* 0x000000ffff127224 */ /* 0x000fe200078e0014 */
[----:B------:R-:W-:Y:S02]  /*2ef0*/  MOV R19, R9 ;  /* 0x0000000900137202 */ /* 0x000fe40000000f00 */
[----:B------:R-:W-:-:S07]  /*2f00*/  MOV R26, 0x2f20 ;  /* 0x00002f20001a7802 */ /* 0x000fce0000000f00 */
[----:B------:R-:W-:Y:S05]  /*2f10*/  CALL.REL.NOINC `($__internal_297_$__cuda_sm20_rem_s64) ;  /* 0x0000004000487944 */ /* 0x000fea0003c00000 */
.L_x_13807:
[----:B------:R-:W-:Y:S05]  /*2f20*/  BSYNC.RECONVERGENT B1 ;  /* 0x0000000000017941 */ /* 0x000fea0003800200 */
.L_x_13805:
[----:B------:R-:W-:Y:S02]  /*2f30*/  IMAD R7, R7, R16, RZ ;  /* 0x0000001007077224 */ /* 0x000fe400078e02ff */
[----:B------:R-:W-:-:S04]  /*2f40*/  IMAD.WIDE.U32 R22, R16, R6, R22 ;  /* 0x0000000610167225 */ /* 0x000fc800078e0016 */
[----:B------:R-:W-:-:S04]  /*2f50*/  IMAD R7, R17, R6, R7 ;  /* 0x0000000611077224 */ /* 0x000fc800078e0207 */
[----:B------:R-:W-:-:S07]  /*2f60*/  IMAD.IADD R23, R23, 0x1, R7 ;  /* 0x0000000117177824 */ /* 0x000fce00078e0207 */
.L_x_13762:
[----:B------:R-:W0:Y:S02]  /*2f70*/  LDCU.64 UR4, c[0x0][0x388] ;  /* 0x00007100ff0477ac */ /* 0x000e240008000a00 */
[----:B0-----:R-:W-:Y:S02]  /*2f80*/  LEA R6, P0, R4, UR4, 0x1 ;  /* 0x0000000404067c11 */ /* 0x001fe4000f8008ff */
[----:B------:R-:W-:Y:S02]  /*2f90*/  LEA R8, P1, R22, UR4, 0x1 ;  /* 0x0000000416087c11 */ /* 0x000fe4000f8208ff */
[----:B------:R-:W-:Y:S02]  /*2fa0*/  LEA.HI.X R7, R4, UR5, R5, 0x1, P0 ;  /* 0x0000000504077c11 */ /* 0x000fe400080f0c05 */
[----:B------:R-:W-:-:S03]  /*2fb0*/  LEA.HI.X R9, R22, UR5, R23, 0x1, P1 ;  /* 0x0000000516097c11 */ /* 0x000fc600088f0c17 */
[----:B------:R-:W2:Y:S04]  /*2fc0*/  LDG.E.U16 R6, desc[UR12][R6.64] ;  /* 0x0000000c06067981 */ /* 0x000ea8000c1e1500 */
[----:B------:R-:W2:Y:S02]  /*2fd0*/  LDG.E.U16 R8, desc[UR12][R8.64] ;  /* 0x0000000c08087981 */ /* 0x000ea4000c1e1500 */
[----:B--2---:R-:W-:-:S05]  /*2fe0*/  VIMNMX.S16x2 R4, PT, PT, R6, R8, !PT ;  /* 0x0000000806047248 */ /* 0x004fca0007fe0300 */
[----:B------:R0:W-:Y:S01]  /*2ff0*/  STS.U16 [R3], R4 ;  /* 0x0000000403007388 */ /* 0x0001e20000000400 */
[----:B------:R-:W-:Y:S05]  /*3000*/  BRA `(.L_x_13808) ;  /* 0x0000003400b87947 */ /* 0x000fea0003800000 */
.L_x_13761:
        /* <DEDUP_REMOVED lines=18> */
.L_x_13835:
        /* <DEDUP_REMOVED lines=30> */
.L_x_13812:
        /* <DEDUP_REMOVED lines=15> */
.L_x_13813:
[----:B------:R-:W-:Y:S05]  /*3400*/  BSYNC.RECONVERGENT B1 ;  /* 0x0000000000017941 */ /* 0x000fea0003800200 */
.L_x_13811:
        /* <DEDUP_REMOVED lines=39> */
.L_x_13815:
[----:B------:R-:W-:Y:S01]  /*3680*/  IMAD.MOV.U32 R26, RZ, RZ, R36 ;  /* 0x000000ffff1a7224 */ /* 0x000fe200078e0024 */
[----:B------:R-:W-:Y:S01]  /*3690*/  MOV R13, R37 ;  /* 0x00000025000d7202 */ /* 0x000fe20000000f00 */
[----:B------:R-:W-:Y:S01]  /*36a0*/  IMAD.MOV.U32 R14, RZ, RZ, R38 ;  /* 0x000000ffff0e7224 */ /* 0x000fe200078e0026 */
[----:B------:R-:W-:Y:S02]  /*36b0*/  MOV R11, R39 ;  /* 0x00000027000b7202 */ /* 0x000fe40000000f00 */
[----:B------:R-:W-:-:S07]  /*36c0*/  MOV R12, 0x36e0 ;  /* 0x000036e0000c7802 */ /* 0x000fce0000000f00 */
[----:B-1----:R-:W-:Y:S05]  /*36d0*/  CALL.REL.NOINC `($__internal_296_$__cuda_sm20_div_s64) ;  /* 0x00000034000c7944 */ /* 0x002fea0003c00000 */
        /* <DEDUP_REMOVED lines=11> */
.L_x_13816:
[----:B------:R-:W-:Y:S05]  /*3790*/  BSYNC.RECONVERGENT B1 ;  /* 0x0000000000017941 */ /* 0x000fea0003800200 */
.L_x_13814:
        /* <DEDUP_REMOVED lines=37> */
.L_x_13818:
        /* <DEDUP_REMOVED lines=17> */
.L_x_13819:
[----:B------:R-:W-:Y:S05]  /*3b00*/  BSYNC.RECONVERGENT B1 ;  /* 0x0000000000017941 */ /* 0x000fea0003800200 */
.L_x_13817:
        /* <DEDUP_REMOVED lines=38> */
.L_x_13821:
[----:B------:R-:W-:Y:S01]  /*3d70*/  MOV R26, R20 ;  /* 0x00000014001a7202 */ /* 0x000fe20000000f00 */
[----:B------:R-:W-:Y:S01]  /*3d80*/  IMAD.MOV.U32 R13, RZ, RZ, R21 ;  /* 0x000000ffff0d7224 */ /* 0x000fe200078e0015 */
[----:B------:R-:W-:Y:S01]  /*3d90*/  MOV R14, R36 ;  /* 0x00000024000e7202 */ /* 0x000fe20000000f00 */
[----:B------:R-:W-:Y:S01]  /*3da0*/  IMAD.MOV.U32 R11, RZ, RZ, R37 ;  /* 0x000000ffff0b7224 */ /* 0x000fe200078e0025 */
[----:B------:R-:W-:-:S07]  /*3db0*/  MOV R12, 0x3dd0 ;  /* 0x00003dd0000c7802 */ /* 0x000fce0000000f00 */
[----:B-1----:R-:W-:Y:S05]  /*3dc0*/  CALL.REL.NOINC `($__internal_296_$__cuda_sm20_div_s64) ;  /* 0x0000002c00507944 */ /* 0x002fea0003c00000 */
        /* <DEDUP_REMOVED lines=11> */
.L_x_13822:
[----:B------:R-:W-:Y:S05]  /*3e80*/  BSYNC.RECONVERGENT B1 ;  /* 0x0000000000017941 */ /* 0x000fea0003800200 */
.L_x_13820:
        /* <DEDUP_REMOVED lines=38> */
.L_x_13824:
        /* <DEDUP_REMOVED lines=17> */
.L_x_13825:
[----:B------:R-:W-:Y:S05]  /*4200*/  BSYNC.RECONVERGENT B1 ;  /* 0x0000000000017941 */ /* 0x000fea0003800200 */
.L_x_13823:
        /* <DEDUP_REMOVED lines=40> */
.L_x_13827:
        /* <DEDUP_REMOVED lines=17> */
.L_x_13828:
[----:B------:R-:W-:Y:S05]  /*45a0*/  BSYNC.RECONVERGENT B1 ;  /* 0x0000000000017941 */ /* 0x000fea0003800200 */
.L_x_13826:
        /* <DEDUP_REMOVED lines=40> */
.L_x_13830:
        /* <DEDUP_REMOVED lines=17> */
.L_x_13831:
[----:B------:R-:W-:Y:S05]  /*4940*/  BSYNC.RECONVERGENT B1 ;  /* 0x0000000000017941 */ /* 0x000fea0003800200 */
.L_x_13829:
        /* <DEDUP_REMOVED lines=38> */
.L_x_13833:
        /* <DEDUP_REMOVED lines=17> */
.L_x_13834:
[----:B------:R-:W-:Y:S05]  /*4cc0*/  BSYNC.RECONVERGENT B1 ;  /* 0x0000000000017941 */ /* 0x000fea0003800200 */
.L_x_13832:
        /* <DEDUP_REMOVED lines=15> */
.L_x_13810:
        /* <DEDUP_REMOVED lines=37> */
.L_x_13838:
[----:B------:R-:W-:Y:S01]  /*5010*/  MOV R26, R18 ;  /* 0x00000012001a7202 */ /* 0x000fe20000000f00 */
[----:B------:R-:W-:Y:S01]  /*5020*/  IMAD.MOV.U32 R13, RZ, RZ, R19 ;  /* 0x000000ffff0d7224 */ /* 0x000fe200078e0013 */
[----:B------:R-:W-:Y:S01]  /*5030*/  MOV R14, R6 ;  /* 0x00000006000e7202 */ /* 0x000fe20000000f00 */
[----:B------:R-:W-:Y:S01]  /*5040*/  IMAD.MOV.U32 R11, RZ, RZ, R7 ;  /* 0x000000ffff0b7224 */ /* 0x000fe200078e0007 */
[----:B------:R-:W-:-:S07]  /*5050*/  MOV R12, 0x5070 ;  /* 0x00005070000c7802 */ /* 0x000fce0000000f00 */
[----:B------:R-:W-:Y:S05]  /*5060*/  CALL.REL.NOINC `($__internal_296_$__cuda_sm20_div_s64) ;  /* 0x0000001800a87944 */ /* 0x000fea0003c00000 */
        /* <DEDUP_REMOVED lines=9> */
.L_x_13839:
[----:B------:R-:W-:Y:S05]  /*5100*/  BSYNC.RECONVERGENT B1 ;  /* 0x0000000000017941 */ /* 0x000fea0003800200 */
.L_x_13837:
        /* <DEDUP_REMOVED lines=39> */
.L_x_13841:
        /* <DEDUP_REMOVED lines=17> */
.L_x_13842:
[----:B------:R-:W-:Y:S05]  /*5490*/  BSYNC.RECONVERGENT B1 ;  /* 0x0000000000017941 */ /* 0x000fea0003800200 */
.L_x_13840:
        /* <DEDUP_REMOVED lines=40> */
.L_x_13844:
[----:B------:R-:W-:Y:S01]  /*5720*/  MOV R26, R18 ;  /* 0x00000012001a7202 */ /* 0x000fe20000000f00 */
[----:B------:R-:W-:Y:S01]  /*5730*/  IMAD.MOV.U32 R14, RZ, RZ, R20 ;  /* 0x000000ffff0e7224 */ /* 0x000fe200078e0014 */
[----:B------:R-:W-:Y:S02]  /*5740*/  MOV R13, R19 ;  /* 0x00000013000d7202 */ /* 0x000fe40000000f00 */
[----:B------:R-:W-:Y:S02]  /*5750*/  MOV R11, R21 ;  /* 0x00000015000b7202 */ /* 0x000fe40000000f00 */
[----:B------:R-:W-:-:S07]  /*5760*/  MOV R12, 0x5780 ;  /* 0x00005780000c7802 */ /* 0x000fce0000000f00 */
[----:B------:R-:W-:Y:S05]  /*5770*/  CALL.REL.NOINC `($__internal_296_$__cuda_sm20_div_s64) ;  /* 0x0000001000e47944 */ /* 0x000fea0003c00000 */
        /* <DEDUP_REMOVED lines=11> */
.L_x_13845:
[----:B------:R-:W-:Y:S05]  /*5830*/  BSYNC.RECONVERGENT B1 ;  /* 0x0000000000017941 */ /* 0x000fea0003800200 */
.L_x_13843:
        /* <DEDUP_REMOVED lines=40> */
.L_x_13847:
[----:B------:R-:W-:Y:S01]  /*5ac0*/  MOV R26, R18 ;  /* 0x00000012001a7202 */ /* 0x000fe20000000f00 */
[----:B------:R-:W-:Y:S01]  /*5ad0*/  IMAD.MOV.U32 R13, RZ, RZ, R19 ;  /* 0x000000ffff0d7224 */ /* 0x000fe200078e0013 */
[----:B------:R-:W-:Y:S02]  /*5ae0*/  MOV R14, R20 ;  /* 0x00000014000e7202 */ /* 0x000fe40000000f00 */
[----:B------:R-:W-:Y:S02]  /*5af0*/  MOV R11, R21 ;  /* 0x00000015000b7202 */ /* 0x000fe40000000f00 */
[----:B------:R-:W-:-:S07]  /*5b00*/  MOV R12, 0x5b20 ;  /* 0x00005b20000c7802 */ /* 0x000fce0000000f00 */
[----:B------:R-:W-:Y:S05]  /*5b10*/  CALL.REL.NOINC `($__internal_296_$__cuda_sm20_div_s64) ;  /* 0x0000000c00fc7944 */ /* 0x000fea0003c00000 */
        /* <DEDUP_REMOVED lines=11> */
.L_x_13848:
[----:B------:R-:W-:Y:S05]  /*5bd0*/  BSYNC.RECONVERGENT B1 ;  /* 0x0000000000017941 */ /* 0x000fea0003800200 */
.L_x_13846:
        /* <DEDUP_REMOVED lines=11> */
.L_x_13836:
        /* <DEDUP_REMOVED lines=35> */
.L_x_13851:
[----:B------:R-:W-:Y:S01]  /*5ec0*/  IMAD.MOV.U32 R26, RZ, RZ, R18 ;  /* 0x000000ffff1a7224 */ /* 0x000fe200078e0012 */
[----:B------:R-:W-:Y:S01]  /*5ed0*/  MOV R13, R19 ;  /* 0x00000013000d7202 */ /* 0x000fe20000000f00 */
[----:B------:R-:W-:Y:S01]  /*5ee0*/  IMAD.MOV.U32 R11, RZ, RZ, R5 ;  /* 0x000000ffff0b7224 */ /* 0x000fe200078e0005 */
[----:B------:R-:W-:Y:S02]  /*5ef0*/  MOV R14, R4 ;  /* 0x00000004000e7202 */ /* 0x000fe40000000f00 */
        /* <DEDUP_REMOVED lines=10> */
.L_x_13852:
[----:B------:R-:W-:Y:S05]  /*5fa0*/  BSYNC.RECONVERGENT B1 ;  /* 0x0000000000017941 */ /* 0x000fea0003800200 */
.L_x_13850:
        /* <DEDUP_REMOVED lines=39> */
.L_x_13854:
        /* <DEDUP_REMOVED lines=17> */
.L_x_13855:
[----:B------:R-:W-:Y:S05]  /*6330*/  BSYNC.RECONVERGENT B1 ;  /* 0x0000000000017941 */ /* 0x000fea0003800200 */
.L_x_13853:
        /* <DEDUP_REMOVED lines=11> */
.L_x_13849:
        /* <DEDUP_REMOVED lines=31> */
.L_x_13857:
[----:B------:R-:W-:Y:S02]  /*65e0*/  MOV R24, R20 ;  /* 0x0000001400187202 */ /* 0x000fe40000000f00 */
[----:B------:R-:W-:-:S07]  /*65f0*/  MOV R26, 0x6610 ;  /* 0x00006610001a7802 */ /* 0x000fce0000000f00 */
[----:B------:R-:W-:Y:S05]  /*6600*/  CALL.REL.NOINC `($__internal_297_$__cuda_sm20_rem_s64) ;  /* 0x00000008008c7944 */ /* 0x000fea0003c00000 */
[----:B------:R-:W-:Y:S01]  /*6610*/  MOV R4, R6 ;  /* 0x0000000600047202 */ /* 0x000fe20000000f00 */
[----:B------:R-:W-:-:S07]  /*6620*/  IMAD.MOV.U32 R5, RZ, RZ, R7 ;  /* 0x000000ffff057224 */ /* 0x000fce00078e0007 */
.L_x_13858:
[----:B------:R-:W-:Y:S05]  /*6630*/  BSYNC.RECONVERGENT B1 ;  /* 0x0000000000017941 */ /* 0x000fea0003800200 */
.L_x_13856:
        /* <DEDUP_REMOVED lines=9> */
.L_x_13809:
[----:B------:R-:W2:Y:S04]  /*66d0*/  LDG.E.U16 R8, desc[UR12][R8.64] ;  /* 0x0000000c08087981 */ /* 0x000ea8000c1e1500 */
[----:B--2---:R1:W-:Y:S02]  /*66e0*/  STS.U16 [R3], R8 ;  /* 0x0000000803007388 */ /* 0x0043e40000000400 */
.L_x_13808:
[----:B------:R-:W-:Y:S05]  /*66f0*/  BSYNC.RECONVERGENT B0 ;  /* 0x0000000000007941 */ /* 0x000fea0003800200 */
.L_x_13760:
[----:B------:R-:W-:Y:S01]  /*6700*/  BAR.SYNC.DEFER_BLOCKING 0x0 ;  /* 0x0000000000007b1d */ /* 0x000fe20000010000 */
[----:B------:R-:W-:Y:S02]  /*6710*/  ISETP.GE.U32.AND P0, PT, R2, 0x42, PT ;  /* 0x000000420200780c */ /* 0x000fe40003f06070 */
[----:B------:R-:W-:-:S11]  /*6720*/  ISETP.GT.U32.AND P1, PT, R0, 0x1f, PT ;  /* 0x0000001f0000780c */ /* 0x000fd60003f24070 */
[----:B------:R-:W-:Y:S05]  /*6730*/  @!P0 BRA `(.L_x_13859) ;  /* 0x0000000000308947 */ /* 0x000fea0003800000 */
.L_x_13860:
[----:B------:R-:W-:-:S04]  /*6740*/  SHF.R.U32.HI R7, RZ, 0x1, R2 ;  /* 0x00000001ff077819 */ /* 0x000fc80000011602 */
[----:B------:R-:W-:-:S13]  /*6750*/  ISETP.GE.U32.AND P0, PT, R0, R7, PT ;  /* 0x000000070000720c */ /* 0x000fda0003f06070 */
[----:B0-----:R-:W-:-:S04]  /*6760*/  @!P0 LOP3.LUT R4, R2, 0x7fe, RZ, 0xc0, !PT ;  /* 0x000007fe02048812 */ /* 0x001fc800078ec0ff */
[----:B------:R-:W-:Y:S02]  /*6770*/  @!P0 IADD3 R5, PT, PT, R3, R4, RZ ;  /* 0x0000000403058210 */ /* 0x000fe40007ffe0ff */
[----:B------:R-:W-:Y:S04]  /*6780*/  @!P0 LDS.U16 R4, [R3] ;  /* 0x0000000003048984 */ /* 0x000fe80000000400 */
[----:B------:R-:W0:Y:S02]  /*6790*/  @!P0 LDS.U16 R6, [R5] ;  /* 0x0000000005068984 */ /* 0x000e240000000400 */
[----:B0-----:R-:W-:-:S05]  /*67a0*/  @!P0 VIMNMX.S16x2 R4, PT, PT, R4, R6, !PT ;  /* 0x0000000604048248 */ /* 0x001fca0007fe0300 */
[----:B------:R2:W-:Y:S01]  /*67b0*/  @!P0 STS.U16 [R3], R4 ;  /* 0x0000000403008388 */ /* 0x0005e20000000400 */
[----:B------:R-:W-:Y:S01]  /*67c0*/  BAR.SYNC.DEFER_BLOCKING 0x0 ;  /* 0x0000000000007b1d */ /* 0x000fe20000010000 */
[----:B------:R-:W-:Y:S01]  /*67d0*/  ISETP.GT.U32.AND P0, PT, R2, 0x83, PT ;  /* 0x000000830200780c */ /* 0x000fe20003f04070 */
[----:B------:R-:W-:-:S12]  /*67e0*/  IMAD.MOV.U32 R2, RZ, RZ, R7 ;  /* 0x000000ffff027224 */ /* 0x000fd800078e0007 */
[----:B--2---:R-:W-:Y:S05]  /*67f0*/  @P0 BRA `(.L_x_13860) ;  /* 0xfffffffc00d00947 */ /* 0x004fea000383ffff */
.L_x_13859:
[----:B------:R-:W-:Y:S05]  /*6800*/  @P1 EXIT ;  /* 0x000000000000194d */ /* 0x000fea0003800000 */
[----:B------:R-:W-:Y:S01]  /*6810*/  LDS.U16 R2, [R3] ;  /* 0x0000000003027984 */ /* 0x000fe20000000400 */
[----:B------:R-:W-:-:S03]  /*6820*/  ISETP.NE.AND P0, PT, R0, RZ, PT ;  /* 0x000000ff0000720c */ /* 0x000fc60003f05270 */
[----:B0-----:R-:W0:Y:S02]  /*6830*/  LDS.U16 R4, [R3+0x40] ;  /* 0x0000400003047984 */ /* 0x001e240000000400 */
        /* <DEDUP_REMOVED lines=45> */
        .weak           $__internal_296_$__cuda_sm20_div_s64
        .type           $__internal_296_$__cuda_sm20_div_s64,@function
        .size           $__internal_296_$__cuda_sm20_div_s64,($__internal_297_$__cuda_sm20_rem_s64 - $__internal_296_$__cuda_sm20_div_s64)
$__internal_296_$__cuda_sm20_div_s64:
        /* <DEDUP_REMOVED lines=82> */
[----:B------:R-:W-:Y:S06]  /*7030*/  RET.REL.NODEC R12 `(contiguous_max2_i16) ;  /* 0xffffff8c0cf07950 */ /* 0x000fec0003c3ffff */
        .weak           $__internal_297_$__cuda_sm20_rem_s64
        .type           $__internal_297_$__cuda_sm20_rem_s64,@function
        .size           $__internal_297_$__cuda_sm20_rem_s64,(.L_x_32500 - $__internal_297_$__cuda_sm20_rem_s64)
$__internal_297_$__cuda_sm20_rem_s64:
        /* <DEDUP_REMOVED lines=76> */
[----:B------:R-:W-:Y:S06]  /*7500*/  RET.REL.NODEC R26 `(contiguous_max2_i16) ;  /* 0xffffff881abc7950 */ /* 0x000fec0003c3ffff */
.L_x_13861:
        /* <DEDUP_REMOVED lines=15> */
.L_x_32500:


//--------------------- .text.uncontiguous_max_i16 --------------------------
	.section	.text.uncontiguous_max_i16,"ax",@progbits
	.align	128
        .global         uncontiguous_max_i16
        .type           uncontiguous_max_i16,@function
        .size           uncontiguous_max_i16,(.L_x_32502 - uncontiguous_max_i16)
        .other          uncontiguous_max_i16,@"STO_CUDA_ENTRY STV_DEFAULT"
uncontiguous_max_i16:
.text.uncontiguous_max_i16:
[----:B------:R-:W-:Y:S01]  /*0000*/  LDC R1, c[0x0][0x37c] ;  /* 0x0000df00ff017b82 */ /* 0x000fe20000000800 */
[----:B------:R-:W0:Y:S07]  /*0010*/  S2R R0, SR_CTAID.X ;  /* 0x0000000000007919 */ /* 0x000e2e0000002500 */
[----:B------:R-:W1:Y:S01]  /*0020*/  S2UR UR6, SR_CgaCtaId ;  /* 0x00000000000679c3 */ /* 0x000e620000008800 */
[----:B------:R-:W0:Y:S01]  /*0030*/  LDCU UR5, c[0x0][0x360] ;  /* 0x00006c00ff0577ac */ /* 0x000e220008000800 */
[----:B------:R-:W-:Y:S01]  /*0040*/  HFMA2 R4, -RZ, RZ, 0, -0.0 ;  /* 0x00008000ff047431 */ /* 0x000fe200000001ff */
[----:B------:R-:W2:Y:S01]  /*0050*/  S2R R2, SR_TID.X ;  /* 0x0000000000027919 */ /* 0x000ea20000002100 */
[----:B------:R-:W-:Y:S01]  /*0060*/  BSSY.RECONVERGENT B0, `(.L_x_13862) ;  /* 0x0000658000007945 */ /* 0x000fe20003800200 */
[----:B------:R-:W3:Y:S03]  /*0070*/  LDCU.64 UR10, c[0x0][0x3a8] ;  /* 0x00007500ff0a77ac */ /* 0x000ee60008000a00 */
[----:B------:R-:W4:Y:S01]  /*0080*/  LDC R11, c[0x0][0x3a0] ;  /* 0x0000e800ff0b7b82 */ /* 0x000f220000000800 */
[----:B------:R-:W-:Y:S01]  /*0090*/  UMOV UR4, 0x400 ;  /* 0x0000040000047882 */ /* 0x000fe20000000000 */
[----:B------:R-:W2:Y:S01]  /*00a0*/  LDCU.64 UR8, c[0x0][0x358] ;  /* 0x00006b00ff0877ac */ /* 0x000ea20008000a00 */
[----:B-1----:R-:W-:Y:S01]  /*00b0*/  ULEA UR4, UR6, UR4, 0x18 ;  /* 0x0000000406047291 */ /* 0x002fe2000f8ec0ff */
[----:B0-----:R-:W-:-:S02]  /*00c0*/  IMAD R5, R0, UR5, RZ ;  /* 0x0000000500057c24 */ /* 0x001fc4000f8e02ff */
[----:B----4-:R-:W-:Y:S02]  /*00d0*/  VIADD R8, R11, 0xffffffff ;  /* 0xffffffff0b087836 */ /* 0x010fe40000000000 */
[----:B--2---:R-:W-:Y:S01]  /*00e0*/  IMAD R10, R5, 0x2, R2 ;  /* 0x00000002050a7824 */ /* 0x004fe200078e0202 */
[----:B------:R-:W-:-:S04]  /*00f0*/  LEA R3, R2, UR4, 0x1 ;  /* 0x0000000402037c11 */ /* 0x000fc8000f8e08ff */
[----:B------:R-:W-:Y:S01]  /*0100*/  IADD3 R20, PT, PT, R10, UR5, RZ ;  /* 0x000000050a147c10 */ /* 0x000fe2000fffe0ff */
[----:B------:R0:W-:Y:S03]  /*0110*/  STS.U16 [R3], R4 ;  /* 0x0000000403007388 */ /* 0x0001e60000000400 */
        /* <DEDUP_REMOVED lines=20> */
.L_x_13890:
        /* <DEDUP_REMOVED lines=32> */
.L_x_13867:
[----:B------:R-:W-:Y:S01]  /*0460*/  IMAD.MOV.U32 R26, RZ, RZ, R6 ;  /* 0x000000ffff1a7224 */ /* 0x000fe200078e0006 */
[----:B------:R-:W-:Y:S01]  /*0470*/  MOV R13, R9 ;  /* 0x00000009000d7202 */ /* 0x000fe20000000f00 */
[----:B------:R-:W-:Y:S01]  /*0480*/  IMAD.MOV.U32 R14, RZ, RZ, R40 ;  /* 0x000000ffff0e7224 */ /* 0x000fe200078e0028 */
[----:B------:R-:W-:Y:S02]  /*0490*/  MOV R11, R41 ;  /* 0x00000029000b7202 */ /* 0x000fe40000000f00 */
[----:B------:R-:W-:-:S07]  /*04a0*/  MOV R12, 0x4c0 ;  /* 0x000004c0000c7802 */ /* 0x000fce0000000f00 */
[----:B-1----:R-:W-:Y:S05]  /*04b0*/  CALL.REL.NOINC `($__internal_298_$__cuda_sm20_div_s64) ;  /* 0x00000064002c7944 */ /* 0x002fea0003c00000 */
        /* <DEDUP_REMOVED lines=10> */
.L_x_13868:
[----:B------:R-:W-:Y:S05]  /*0560*/  BSYNC.RECONVERGENT B1 ;  /* 0x0000000000017941 */ /* 0x000fea0003800200 */
.L_x_13866:
        /* <DEDUP_REMOVED lines=33> */
.L_x_13870:
[----:B------:R-:W-:Y:S01]  /*0780*/  MOV R26, R20 ;  /* 0x00000014001a7202 */ /* 0x000fe20000000f00 */
[----:B------:R-:W-:Y:S01]  /*0790*/  IMAD.MOV.U32 R13, RZ, RZ, R7 ;  /* 0x000000ffff0d7224 */ /* 0x000fe200078e0007 */
[----:B------:R-:W-:Y:S01]  /*07a0*/  MOV R14, R40 ;  /* 0x00000028000e7202 */ /* 0x000fe20000000f00 */
[----:B------:R-:W-:Y:S01]  /*07b0*/  IMAD.MOV.U32 R11, RZ, RZ, R41 ;  /* 0x000000ffff0b7224 */ /* 0x000fe200078e0029 */
[----:B------:R-:W-:-:S07]  /*07c0*/  MOV R12, 0x7e0 ;  /* 0x000007e0000c7802 */ /* 0x000fce0000000f00 */
[----:B------:R-:W-:Y:S05]  /*07d0*/  CALL.REL.NOINC `($__internal_298_$__cuda_sm20_div_s64) ;  /* 0x0000006000647944 */ /* 0x000fea0003c00000 */
[----:B------:R-:W-:Y:S01]  /*07e0*/  IADD3 R9, P0, PT, RZ, -R24, RZ ;  /* 0x80000018ff097210 */ /* 0x000fe20007f1e0ff */
[----:B------:R-:W-:Y:S01]  /*07f0*/  IMAD.MOV.U32 R6, RZ, RZ, R20 ;  /* 0x000000ffff067224 */ /* 0x000fe200078e0014 */
[-C--:B------:R-:W-:Y:S01]  /*0800*/  MOV R43, R25.reuse ;  /* 0x00000019002b7202 */ /* 0x080fe20000000f00 */
[----:B------:R-:W-:Y:S01]  /*0810*/  IMAD.MOV.U32 R42, RZ, RZ, R24 ;  /* 0x000000ffff2a7224 */ /* 0x000fe200078e0018 */
[----:B------:R-:W-:-:S05]  /*0820*/  IADD3.X R5, PT, PT, RZ, ~R25, RZ, P0, !PT ;  /* 0x80000019ff057210 */ /* 0x000fca00007fe4ff */
[----:B------:R-:W-:Y:S02]  /*0830*/  IMAD R11, R5, R40, RZ ;  /* 0x00000028050b7224 */ /* 0x000fe400078e02ff */
[----:B------:R-:W-:-:S04]  /*0840*/  IMAD.WIDE.U32 R4, R40, R9, R6 ;  /* 0x0000000928047225 */ /* 0x000fc800078e0006 */
[----:B------:R-:W-:-:S05]  /*0850*/  IMAD R11, R41, R9, R11 ;  /* 0x00000009290b7224 */ /* 0x000fca00078e020b */
[----:B------:R-:W-:-:S07]  /*0860*/  IADD3 R7, PT, PT, R11, R5, RZ ;  /* 0x000000050b077210 */ /* 0x000fce0007ffe0ff */
.L_x_13871:
[----:B------:R-:W-:Y:S05]  /*0870*/  BSYNC.RECONVERGENT B1 ;  /* 0x0000000000017941 */ /* 0x000fea0003800200 */
.L_x_13869:
        /* <DEDUP_REMOVED lines=8> */
[----:B------:R-:W-:Y:S01]  /*0900*/  ISETP.NE.U32.AND P0, PT, R5, RZ, PT ;  /* 0x000000ff0500720c */ /* 0x000fe20003f05070 */
[----:B------:R-:W-:-:S12]  /*0910*/  VIADD R5, R8, 0xfffffffe ;  /* 0xfffffffe08057836 */ /* 0x000fd80000000000 */
        /* <DEDUP_REMOVED lines=24> */
.L_x_13873:
[----:B------:R-:W-:Y:S01]  /*0aa0*/  IMAD.MOV.U32 R26, RZ, RZ, R34 ;  /* 0x000000ffff1a7224 */ /* 0x000fe200078e0022 */
[----:B------:R-:W-:Y:S01]  /*0ab0*/  MOV R13, R35 ;  /* 0x00000023000d7202 */ /* 0x000fe20000000f00 */
[----:B------:R-:W-:Y:S01]  /*0ac0*/  IMAD.MOV.U32 R14, RZ, RZ, R20 ;  /* 0x000000ffff0e7224 */ /* 0x000fe200078e0014 */
[----:B------:R-:W-:Y:S02]  /*0ad0*/  MOV R11, R21 ;  /* 0x00000015000b7202 */ /* 0x000fe40000000f00 */
[----:B------:R-:W-:-:S07]  /*0ae0*/  MOV R12, 0xb00 ;  /* 0x00000b00000c7802 */ /* 0x000fce0000000f00 */
[----:B------:R-:W-:Y:S05]  /*0af0*/  CALL.REL.NOINC `($__internal_298_$__cuda_sm20_div_s64) ;  /* 0x0000005c009c7944 */ /* 0x000fea0003c00000 */
        /* <DEDUP_REMOVED lines=10> */
.L_x_13874:
[----:B------:R-:W-:Y:S05]  /*0ba0*/  BSYNC.RECONVERGENT B1 ;  /* 0x0000000000017941 */ /* 0x000fea0003800200 */
.L_x_13872:
        /* <DEDUP_REMOVED lines=34> */
.L_x_13876:
        /* <DEDUP_REMOVED lines=16> */
.L_x_13877:
[----:B------:R-:W-:Y:S05]  /*0ed0*/  BSYNC.RECONVERGENT B1 ;  /* 0x0000000000017941 */ /* 0x000fea0003800200 */
.L_x_13875:
        /* <DEDUP_REMOVED lines=36> */
.L_x_13879:
        /* <DEDUP_REMOVED lines=16> */
.L_x_13880:
[----:B------:R-:W-:Y:S05]  /*1220*/  BSYNC.RECONVERGENT B1 ;  /* 0x0000000000017941 */ /* 0x000fea0003800200 */
.L_x_13878:
        /* <DEDUP_REMOVED lines=35> */
.L_x_13882:
[----:B------:R-:W-:Y:S01]  /*1460*/  MOV R26, R34 ;  /* 0x00000022001a7202 */ /* 0x000fe20000000f00 */
[----:B------:R-:W-:Y:S01]  /*1470*/  IMAD.MOV.U32 R13, RZ, RZ, R35 ;  /* 0x000000ffff0d7224 */ /* 0x000fe200078e0023 */
[----:B------:R-:W-:Y:S01]  /*1480*/  MOV R14, R20 ;  /* 0x00000014000e7202 */ /* 0x000fe20000000f00 */
[----:B------:R-:W-:Y:S01]  /*1490*/  IMAD.MOV.U32 R11, RZ, RZ, R21 ;  /* 0x000000ffff0b7224 */ /* 0x000fe200078e0015 */
[----:B------:R-:W-:-:S07]  /*14a0*/  MOV R12, 0x14c0 ;  /* 0x000014c0000c7802 */ /* 0x000fce0000000f00 */
[----:B------:R-:W-:Y:S05]  /*14b0*/  CALL.REL.NOINC `($__internal_298_$__cuda_sm20_div_s64) ;  /* 0x00000054002c7944 */ /* 0x000fea0003c00000 */
[-C--:B------:R-:W-:Y:S01]  /*14c0*/  IADD3 R11, P0, PT, RZ, -R24.reuse, RZ ;  /* 0x80000018ff0b7210 */ /* 0x080fe20007f1e0ff */
[----:B------:R-:W-:Y:S01]  /*14d0*/  IMAD.MOV.U32 R12, RZ, RZ, R34 ;  /* 0x000000ffff0c7224 */ /* 0x000fe200078e0022 */
[----:B------:R-:W-:Y:S02]  /*14e0*/  MOV R34, R24 ;  /* 0x0000001800227202 */ /* 0x000fe40000000f00 */
[----:B------:R-:W-:-:S05]  /*14f0*/  IADD3.X R13, PT, PT, RZ, ~R25, RZ, P0, !PT ;  /* 0x80000019ff0d7210 */ /* 0x000fca00007fe4ff */
[----:B------:R-:W-:Y:S01]  /*1500*/  IMAD R4, R13, R20, RZ ;  /* 0x000000140d047224 */ /* 0x000fe200078e02ff */
[----:B------:R-:W-:Y:S01]  /*1510*/  MOV R13, R35 ;  /* 0x00000023000d7202 */ /* 0x000fe20000000f00 */
[----:B------:R-:W-:Y:S02]  /*1520*/  IMAD.MOV.U32 R35, RZ, RZ, R25 ;  /* 0x000000ffff237224 */ /* 0x000fe400078e0019 */
[----:B------:R-:W-:-:S04]  /*1530*/  IMAD.WIDE.U32 R12, R20, R11, R12 ;  /* 0x0000000b140c7225 */ /* 0x000fc800078e000c */
[----:B------:R-:W-:-:S04]  /*1540*/  IMAD R11, R21, R11, R4 ;  /* 0x0000000b150b7224 */ /* 0x000fc800078e0204 */
[----:B------:R-:W-:-:S07]  /*1550*/  IMAD.IADD R11, R11, 0x1, R13 ;  /* 0x000000010b0b7824 */ /* 0x000fce00078e020d */
.L_x_13883:
[----:B------:R-:W-:Y:S05]  /*1560*/  BSYNC.RECONVERGENT B1 ;  /* 0x0000000000017941 */ /* 0x000fea0003800200 */
.L_x_13881:
        /* <DEDUP_REMOVED lines=34> */
.L_x_13885:
        /* <DEDUP_REMOVED lines=16> */
.L_x_13886:
[----:B------:R-:W-:Y:S05]  /*1890*/  BSYNC.RECONVERGENT B1 ;  /* 0x0000000000017941 */ /* 0x000fea0003800200 */
.L_x_13884:
        /* <DEDUP_REMOVED lines=35> */
.L_x_13888:
        /* <DEDUP_REMOVED lines=16> */
.L_x_13889:
[----:B------:R-:W-:Y:S05]  /*1bd0*/  BSYNC.RECONVERGENT B1 ;  /* 0x0000000000017941 */ /* 0x000fea0003800200 */
.L_x_13887:
        /* <DEDUP_REMOVED lines=8> */
.L_x_13865:
        /* <DEDUP_REMOVED lines=35> */
.L_x_13893:
        /* <DEDUP_REMOVED lines=16> */
.L_x_13894:
[----:B------:R-:W-:Y:S05]  /*1f90*/  BSYNC.RECONVERGENT B1 ;  /* 0x0000000000017941 */ /* 0x000fea0003800200 */
.L_x_13892:
        /* <DEDUP_REMOVED lines=34> */
.L_x_13896:
        /* <DEDUP_REMOVED lines=8> */
[----:B------:R-:W-:Y:S01]  /*2240*/  MOV R18, R24 ;  /* 0x0000001800127202 */ /* 0x000fe20000000f00 */
[----:B------:R-:W-:Y:S01]  /*2250*/  IMAD.MOV.U32 R19, RZ, RZ, R25 ;  /* 0x000000ffff137224 */ /* 0x000fe200078e0019 */
[----:B------:R-:W-:-:S05]  /*2260*/  IADD3.X R5, PT, PT, RZ, ~R25, RZ, P0, !PT ;  /* 0x80000019ff057210 */ /* 0x000fca00007fe4ff */
[----:B------:R-:W-:Y:S02]  /*2270*/  IMAD R10, R5, R16, RZ ;  /* 0x00000010050a7224 */ /* 0x000fe400078e02ff */
[----:B------:R-:W-:-:S04]  /*2280*/  IMAD.WIDE.U32 R4, R16, R9, R6 ;  /* 0x0000000910047225 */ /* 0x000fc800078e0006 */
[----:B------:R-:W-:Y:S01]  /*2290*/  IMAD R9, R17, R9, R10 ;  /* 0x0000000911097224 */ /* 0x000fe200078e020a */
[----:B------:R-:W-:-:S03]  /*22a0*/  MOV R7, R4 ;  /* 0x0000000400077202 */ /* 0x000fc60000000f00 */
[----:B------:R-:W-:-:S07]  /*22b0*/  IMAD.IADD R9, R9, 0x1, R5 ;  /* 0x0000000109097824 */ /* 0x000fce00078e0205 */
.L_x_13897:
[----:B------:R-:W-:Y:S05]  /*22c0*/  BSYNC.RECONVERGENT B1 ;  /* 0x0000000000017941 */ /* 0x000fea0003800200 */
.L_x_13895:
        /* <DEDUP_REMOVED lines=35> */
.L_x_13899:
        /* <DEDUP_REMOVED lines=16> */
.L_x_13900:
[----:B------:R-:W-:Y:S05]  /*2600*/  BSYNC.RECONVERGENT B1 ;  /* 0x0000000000017941 */ /* 0x000fea0003800200 */
.L_x_13898:
        /* <DEDUP_REMOVED lines=35> */
.L_x_13902:
[----:B------:R-:W-:Y:S01]  /*2840*/  MOV R26, R18 ;  /* 0x00000012001a7202 */ /* 0x000fe20000000f00 */
[----:B------:R-:W-:Y:S01]  /*2850*/  IMAD.MOV.U32 R13, RZ, RZ, R19 ;  /* 0x000000ffff0d7224 */ /* 0x000fe200078e0013 */
[----:B------:R-:W-:Y:S01]  /*2860*/  MOV R14, R16 ;  /* 0x00000010000e7202 */ /* 0x000fe20000000f00 */
[----:B------:R-:W-:Y:S01]  /*2870*/  IMAD.MOV.U32 R11, RZ, RZ, R17 ;  /* 0x000000ffff0b7224 */ /* 0x000fe200078e0011 */
[----:B------:R-:W-:-:S07]  /*2880*/  MOV R12, 0x28a0 ;  /* 0x000028a0000c7802 */ /* 0x000fce0000000f00 */
[----:B------:R-:W-:Y:S05]  /*2890*/  CALL.REL.NOINC `($__internal_298_$__cuda_sm20_div_s64) ;  /* 0x0000004000347944 */ /* 0x000fea0003c00000 */
        /* <DEDUP_REMOVED lines=10> */
.L_x_13903:
[----:B------:R-:W-:Y:S05]  /*2940*/  BSYNC.RECONVERGENT B1 ;  /* 0x0000000000017941 */ /* 0x000fea0003800200 */
.L_x_13901:
[----:B------:R-:W-:Y:S01]  /*2950*/  MOV R38, R22 ;  /* 0x0000001600267202 */ /* 0x000fe20000000f00 */
[----:B------:R-:W-:Y:S02]  /*2960*/  IMAD R11, R11, R34, RZ ;  /* 0x000000220b0b7224 */ /* 0x000fe400078e02ff */
[----:B------:R-:W-:Y:S02]  /*2970*/  VIADD R8, R8, 0xfffffffe ;  /* 0xfffffffe08087836 */ /* 0x000fe40000000000 */
[----:B------:R-:W-:-:S04]  /*2980*/  IMAD.WIDE.U32 R22, R34, R10, R38 ;  /* 0x0000000a22167225 */ /* 0x000fc800078e0026 */
[----:B------:R-:W-:-:S05]  /*2990*/  IMAD R11, R35, R10, R11 ;  /* 0x0000000a230b7224 */ /* 0x000fca00078e020b */
[----:B------:R-:W-:-:S07]  /*29a0*/  IADD3 R23, PT, PT, R23, R11, RZ ;  /* 0x0000000b17177210 */ /* 0x000fce0007ffe0ff */
.L_x_13891:
        /* <DEDUP_REMOVED lines=31> */
.L_x_13905:
[----:B------:R-:W-:Y:S01]  /*2ba0*/  IMAD.MOV.U32 R18, RZ, RZ, R6 ;  /* 0x000000ffff127224 */ /* 0x000fe200078e0006 */
[----:B------:R-:W-:Y:S01]  /*2bb0*/  MOV R21, R9 ;  /* 0x0000000900157202 */ /* 0x000fe20000000f00 */
[----:B------:R-:W-:Y:S01]  /*2bc0*/  IMAD.MOV.U32 R24, RZ, RZ, R16 ;  /* 0x000000ffff187224 */ /* 0x000fe200078e0010 */
[----:B------:R-:W-:Y:S02]  /*2bd0*/  MOV R19, R17 ;  /* 0x0000001100137202 */ /* 0x000fe40000000f00 */
[----:B------:R-:W-:-:S07]  /*2be0*/  MOV R26, 0x2c00 ;  /* 0x00002c00001a7802 */ /* 0x000fce0000000f00 */
[----:B------:R-:W-:Y:S05]  /*2bf0*/  CALL.REL.NOINC `($__internal_299_$__cuda_sm20_rem_s64) ;  /* 0x0000004000a87944 */ /* 0x000fea0003c00000 */
.L_x_13906:
[----:B------:R-:W-:Y:S05]  /*2c00*/  BSYNC.RECONVERGENT B1 ;  /* 0x0000000000017941 */ /* 0x000fea0003800200 */
.L_x_13904:
        /* <DEDUP_REMOVED lines=30> */
.L_x_13908:
[----:B------:R-:W-:Y:S01]  /*2df0*/  IMAD.MOV.U32 R24, RZ, RZ, R16 ;  /* 0x000000ffff187224 */ /* 0x000fe200078e0010 */
[----:B------:R-:W-:Y:S01]  /*2e00*/  MOV R19, R17 ;  /* 0x0000001100137202 */ /* 0x000fe20000000f00 */
[----:B------:R-:W-:Y:S01]  /*2e10*/  IMAD.MOV.U32 R18, RZ, RZ, R20 ;  /* 0x000000ffff127224 */ /* 0x000fe200078e0014 */
[----:B------:R-:W-:Y:S02]  /*2e20*/  MOV R21, R7 ;  /* 0x0000000700157202 */ /* 0x000fe40000000f00 */
[----:B------:R-:W-:-:S07]  /*2e30*/  MOV R26, 0x2e50 ;  /* 0x00002e50001a7802 */ /* 0x000fce0000000f00 */
[----:B------:R-:W-:Y:S05]  /*2e40*/  CALL.REL.NOINC `($__internal_299_$__cuda_sm20_rem_s64) ;  /* 0x0000004000147944 */ /* 0x000fea0003c00000 */
[----:B------:R-:W-:Y:S01]  /*2e50*/  IMAD.MOV.U32 R6, RZ, RZ, R10 ;  /* 0x000000ffff067224 */ /* 0x000fe200078e000a */
[----:B------:R-:W-:-:S07]  /*2e60*/  MOV R7, R11 ;  /* 0x0000000b00077202 */ /* 0x000fce0000000f00 */
.L_x_13909:
[----:B------:R-:W-:Y:S05]  /*2e70*/  BSYNC.RECONVERGENT B1 ;  /* 0x0000000000017941 */ /* 0x000fea0003800200 */
.L_x_13907:
[----:B------:R-:W-:Y:S02]  /*2e80*/  IMAD R7, R7, R8, RZ ;  /* 0x0000000807077224 */ /* 0x000fe400078e02ff */
[----:B------:R-:W-:-:S04]  /*2e90*/  IMAD.WIDE.U32 R22, R8, R6, R22 ;  /* 0x0000000608167225 */ /* 0x000fc800078e0016 */
[----:B------:R-:W-:-:S04]  /*2ea0*/  IMAD R7, R9, R6, R7 ;  /* 0x0000000609077224 */ /* 0x000fc800078e0207 */
[----:B------:R-:W-:-:S07]  /*2eb0*/  IMAD.IADD R23, R23, 0x1, R7 ;  /* 0x0000000117177824 */ /* 0x000fce00078e0207 */
.L_x_13864:
        /* <DEDUP_REMOVED lines=10> */
.L_x_13863:
        /* <DEDUP_REMOVED lines=22> */
.L_x_13937:
        /* <DEDUP_REMOVED lines=32> */
.L_x_13914:
[----:B------:R-:W-:Y:S01]  /*32c0*/  IMAD.MOV.U32 R26, RZ, RZ, R10 ;  /* 0x000000ffff1a7224 */ /* 0x000fe200078e000a */
[----:B------:R-:W-:Y:S01]  /*32d0*/  MOV R13, R15 ;  /* 0x0000000f000d7202 */ /* 0x000fe20000000f00 */
[----:B------:R-:W-:Y:S01]  /*32e0*/  IMAD.MOV.U32 R14, RZ, RZ, R20 ;  /* 0x000000ffff0e7224 */ /* 0x000fe200078e0014 */
[----:B------:R-:W-:Y:S02]  /*32f0*/  MOV R11, R21 ;  /* 0x00000015000b7202 */ /* 0x000fe40000000f00 */
[----:B------:R-:W-:-:S07]  /*3300*/  MOV R12, 0x3320 ;  /* 0x00003320000c7802 */ /* 0x000fce0000000f00 */
[----:B-123--:R-:W-:Y:S05]  /*3310*/  CALL.REL.NOINC `($__internal_298_$__cuda_sm20_div_s64) ;  /* 0x0000003400947944 */ /* 0x00efea0003c00000 */
        /* <DEDUP_REMOVED lines=10> */
.L_x_13915:
[----:B------:R-:W-:Y:S05]  /*33c0*/  BSYNC.RECONVERGENT B1 ;  /* 0x0000000000017941 */ /* 0x000fea0003800200 */
.L_x_13913:
        /* <DEDUP_REMOVED lines=38> */
.L_x_13917:
        /* <DEDUP_REMOVED lines=17> */
.L_x_13918:
[----:B------:R-:W-:Y:S05]  /*3740*/  BSYNC.RECONVERGENT B1 ;  /* 0x0000000000017941 */ /* 0x000fea0003800200 */
.L_x_13916:
        /* <DEDUP_REMOVED lines=38> */
.L_x_13920:
[----:B------:R-:W-:Y:S01]  /*39b0*/  MOV R26, R36 ;  /* 0x00000024001a7202 */ /* 0x000fe20000000f00 */
[----:B------:R-:W-:Y:S01]  /*39c0*/  IMAD.MOV.U32 R13, RZ, RZ, R37 ;  /* 0x000000ffff0d7224 */ /* 0x000fe200078e0025 */
[----:B------:R-:W-:Y:S01]  /*39d0*/  MOV R14, R38 ;  /* 0x00000026000e7202 */ /* 0x000fe20000000f00 */
[----:B------:R-:W-:Y:S01]  /*39e0*/  IMAD.MOV.U32 R11, RZ, RZ, R39 ;  /* 0x000000ffff0b7224 */ /* 0x000fe200078e0027 */
[----:B------:R-:W-:-:S07]  /*39f0*/  MOV R12, 0x3a10 ;  /* 0x00003a10000c7802 */ /* 0x000fce0000000f00 */
[----:B-1----:R-:W-:Y:S05]  /*3a00*/  CALL.REL.NOINC `($__internal_298_$__cuda_sm20_div_s64) ;  /* 0x0000002c00d87944 */ /* 0x002fea0003c00000 */
        /* <DEDUP_REMOVED lines=11> */
.L_x_13921:
[----:B------:R-:W-:Y:S05]  /*3ac0*/  BSYNC.RECONVERGENT B1 ;  /* 0x0000000000017941 */ /* 0x000fea0003800200 */
.L_x_13919:
        /* <DEDUP_REMOVED lines=37> */
.L_x_13923:
        /* <DEDUP_REMOVED lines=17> */
.L_x_13924:
[----:B------:R-:W-:Y:S05]  /*3e30*/  BSYNC.RECONVERGENT B1 ;  /* 0x0000000000017941 */ /* 0x000fea0003800200 */
.L_x_13922:
        /* <DEDUP_REMOVED lines=38> */
.L_x_13926:
        /* <DEDUP_REMOVED lines=17> */
.L_x_13927:
[----:B------:R-:W-:Y:S05]  /*41b0*/  BSYNC.RECONVERGENT B1 ;  /* 0x0000000000017941 */ /* 0x000fea0003800200 */
.L_x_13925:
        /* <DEDUP_REMOVED lines=38> */
.L_x_13929:
        /* <DEDUP_REMOVED lines=17> */
.L_x_13930:
[----:B------:R-:W-:Y:S05]  /*4530*/  BSYNC.RECONVERGENT B1 ;  /* 0x0000000000017941 */ /* 0x000fea0003800200 */
.L_x_13928:
        /* <DEDUP_REMOVED lines=37> */
.L_x_13932:
        /* <DEDUP_REMOVED lines=17> */
.L_x_13933:
[----:B------:R-:W-:Y:S05]  /*48a0*/  BSYNC.RECONVERGENT B1 ;  /* 0x0000000000017941 */ /* 0x000fea0003800200 */
.L_x_13931:
        /* <DEDUP_REMOVED lines=36> */
.L_x_13935:
        /* <DEDUP_REMOVED lines=17> */
.L_x_13936:
[----:B------:R-:W-:Y:S05]  /*4c00*/  BSYNC.RECONVERGENT B1 ;  /* 0x0000000000017941 */ /* 0x000fea0003800200 */
.L_x_13934:
        /* <DEDUP_REMOVED lines=11> */
.L_x_13912:
        /* <DEDUP_REMOVED lines=36> */
.L_x_13940:
        /* <DEDUP_REMOVED lines=16> */
.L_x_13941:
[----:B------:R-:W-:Y:S05]  /*5000*/  BSYNC.RECONVERGENT B1 ;  /* 0x0000000000017941 */ /* 0x000fea0003800200 */
.L_x_13939:
        /* <DEDUP_REMOVED lines=41> */
.L_x_13943:
[----:B------:R-:W-:Y:S01]  /*52a0*/  MOV R26, R20 ;  /* 0x00000014001a7202 */ /* 0x000fe20000000f00 */
[----:B------:R-:W-:Y:S01]  /*52b0*/  IMAD.MOV.U32 R14, RZ, RZ, R18 ;  /* 0x000000ffff0e7224 */ /* 0x000fe200078e0012 */
[----:B------:R-:W-:Y:S02]  /*52c0*/  MOV R13, R21 ;  /* 0x00000015000d7202 */ /* 0x000fe40000000f00 */
[----:B------:R-:W-:Y:S02]  /*52d0*/  MOV R11, R19 ;  /* 0x00000013000b7202 */ /* 0x000fe40000000f00 */
[----:B------:R-:W-:-:S07]  /*52e0*/  MOV R12, 0x5300 ;  /* 0x00005300000c7802 */ /* 0x000fce0000000f00 */
[----:B------:R-:W-:Y:S05]  /*52f0*/  CALL.REL.NOINC `($__internal_298_$__cuda_sm20_div_s64) ;  /* 0x00000014009c7944 */ /* 0x000fea0003c00000 */
        /* <DEDUP_REMOVED lines=11> */
.L_x_13944:
[----:B------:R-:W-:Y:S05]  /*53b0*/  BSYNC.RECONVERGENT B1 ;  /* 0x0000000000017941 */ /* 0x000fea0003800200 */
.L_x_13942:
        /* <DEDUP_REMOVED lines=40> */
.L_x_13946:
[----:B------:R-:W-:Y:S01]  /*5640*/  MOV R26, R18 ;  /* 0x00000012001a7202 */ /* 0x000fe20000000f00 */
[----:B------:R-:W-:Y:S01]  /*5650*/  IMAD.MOV.U32 R13, RZ, RZ, R19 ;  /* 0x000000ffff0d7224 */ /* 0x000fe200078e0013 */
[----:B------:R-:W-:Y:S02]  /*5660*/  MOV R14, R20 ;  /* 0x00000014000e7202 */ /* 0x000fe40000000f00 */
[----:B------:R-:W-:Y:S02]  /*5670*/  MOV R11, R21 ;  /* 0x00000015000b7202 */ /* 0x000fe40000000f00 */
[----:B------:R-:W-:-:S07]  /*5680*/  MOV R12, 0x56a0 ;  /* 0x000056a0000c7802 */ /* 0x000fce0000000f00 */
[----:B------:R-:W-:Y:S05]  /*5690*/  CALL.REL.NOINC `($__internal_298_$__cuda_sm20_div_s64) ;  /* 0x0000001000b47944 */ /* 0x000fea0003c00000 */
        /* <DEDUP_REMOVED lines=11> */
.L_x_13947:
[----:B------:R-:W-:Y:S05]  /*5750*/  BSYNC.RECONVERGENT B1 ;  /* 0x0000000000017941 */ /* 0x000fea0003800200 */
.L_x_13945:
        /* <DEDUP_REMOVED lines=39> */
.L_x_13949:
        /* <DEDUP_REMOVED lines=17> */
.L_x_13950:
[----:B------:R-:W-:Y:S05]  /*5ae0*/  BSYNC.RECONVERGENT B1 ;  /* 0x0000000000017941 */ /* 0x000fea0003800200 */
.L_x_13948:
        /* <DEDUP_REMOVED lines=9> */
.L_x_13938:
        /* <DEDUP_REMOVED lines=34> */
.L_x_13953:
[----:B------:R-:W-:Y:S01]  /*5da0*/  MOV R26, R10 ;  /* 0x0000000a001a7202 */ /* 0x000fe20000000f00 */
[----:B------:R-:W-:Y:S01]  /*5db0*/  IMAD.MOV.U32 R13, RZ, RZ, R15 ;  /* 0x000000ffff0d7224 */ /* 0x000fe200078e000f */
[----:B------:R-:W-:Y:S02]  /*5dc0*/  MOV R14, R16 ;  /* 0x00000010000e7202 */ /* 0x000fe40000000f00 */
[----:B------:R-:W-:Y:S02]  /*5dd0*/  MOV R11, R17 ;  /* 0x00000011000b7202 */ /* 0x000fe40000000f00 */
[----:B------:R-:W-:-:S07]  /*5de0*/  MOV R12, 0x5e00 ;  /* 0x00005e00000c7802 */ /* 0x000fce0000000f00 */
[----:B------:R-:W-:Y:S05]  /*5df0*/  CALL.REL.NOINC `($__internal_298_$__cuda_sm20_div_s64) ;  /* 0x0000000800dc7944 */ /* 0x000fea0003c00000 */
        /* <DEDUP_REMOVED lines=10> */
.L_x_13954:
[----:B------:R-:W-:Y:S05]  /*5ea0*/  BSYNC.RECONVERGENT B1 ;  /* 0x0000000000017941 */ /* 0x000fea0003800200 */
.L_x_13952:
        /* <DEDUP_REMOVED lines=39> */
.L_x_13956:
[----:B------:R-:W-:Y:S01]  /*6120*/  MOV R26, R18 ;  /* 0x00000012001a7202 */ /* 0x000fe20000000f00 */
[----:B------:R-:W-:Y:S01]  /*6130*/  IMAD.MOV.U32 R14, RZ, RZ, R16 ;  /* 0x000000ffff0e7224 */ /* 0x000fe200078e0010 */
[----:B------:R-:W-:Y:S02]  /*6140*/  MOV R13, R19 ;  /* 0x00000013000d7202 */ /* 0x000fe40000000f00 */
[----:B------:R-:W-:Y:S02]  /*6150*/  MOV R11, R17 ;  /* 0x00000011000b7202 */ /* 0x000fe40000000f00 */
[----:B------:R-:W-:-:S07]  /*6160*/  MOV R12, 0x6180 ;  /* 0x00006180000c7802 */ /* 0x000fce0000000f00 */
[----:B------:R-:W-:Y:S05]  /*6170*/  CALL.REL.NOINC `($__internal_298_$__cuda_sm20_div_s64) ;  /* 0x0000000400fc7944 */ /* 0x000fea0003c00000 */
        /* <DEDUP_REMOVED lines=11> */
.L_x_13957:
[----:B------:R-:W-:Y:S05]  /*6230*/  BSYNC.RECONVERGENT B1 ;  /* 0x0000000000017941 */ /* 0x000fea0003800200 */
.L_x_13955:
        /* <DEDUP_REMOVED lines=9> */
.L_x_13951:
        /* <DEDUP_REMOVED lines=30> */
.L_x_13959:
[----:B------:R-:W-:Y:S01]  /*64b0*/  MOV R24, R18 ;  /* 0x0000001200187202 */ /* 0x000fe20000000f00 */
[----:B------:R-:W-:Y:S01]  /*64c0*/  IMAD.MOV.U32 R21, RZ, RZ, R15 ;  /* 0x000000ffff157224 */ /* 0x000fe200078e000f */
[----:B------:R-:W-:Y:S02]  /*64d0*/  MOV R18, R10 ;  /* 0x0000000a00127202 */ /* 0x000fe40000000f00 */
[----:B------:R-:W-:-:S07]  /*64e0*/  MOV R26, 0x6500 ;  /* 0x00006500001a7802 */ /* 0x000fce0000000f00 */
[----:B------:R-:W-:Y:S05]  /*64f0*/  CALL.REL.NOINC `($__internal_299_$__cuda_sm20_rem_s64) ;  /* 0x0000000800687944 */ /* 0x000fea0003c00000 */
.L_x_13960:
[----:B------:R-:W-:Y:S05]  /*6500*/  BSYNC.RECONVERGENT B1 ;  /* 0x0000000000017941 */ /* 0x000fea0003800200 */
.L_x_13958:
        /* <DEDUP_REMOVED lines=8> */
.L_x_13911:
[----:B------:R-:W0:Y:S02]  /*6590*/  LDCU.64 UR6, c[0x0][0x388] ;  /* 0x00007100ff0677ac */ /* 0x000e240008000a00 */
[----:B0-----:R-:W-:-:S04]  /*65a0*/  LEA R4, P0, R6, UR6, 0x1 ;  /* 0x0000000606047c11 */ /* 0x001fc8000f8008ff */
[----:B------:R-:W-:-:S05]  /*65b0*/  LEA.HI.X R5, R6, UR7, R5, 0x1, P0 ;  /* 0x0000000706057c11 */ /* 0x000fca00080f0c05 */
[----:B------:R-:W2:Y:S04]  /*65c0*/  LDG.E.U16 R4, desc[UR8][R4.64] ;  /* 0x0000000804047981 */ /* 0x000ea8000c1e1500 */
[----:B--2---:R1:W-:Y:S02]  /*65d0*/  STS.U16 [R3], R4 ;  /* 0x0000000403007388 */ /* 0x0043e40000000400 */
.L_x_13910:
[----:B------:R-:W-:Y:S05]  /*65e0*/  BSYNC.RECONVERGENT B0 ;  /* 0x0000000000007941 */ /* 0x000fea0003800200 */
.L_x_13862:
[----:B------:R-:W-:Y:S01]  /*65f0*/  BAR.SYNC.DEFER_BLOCKING 0x0 ;  /* 0x0000000000007b1d */ /* 0x000fe20000010000 */
[----:B------:R-:W-:Y:S01]  /*6600*/  UISETP.GE.U32.AND UP0, UPT, UR5, 0x42, UPT ;  /* 0x000000420500788c */ /* 0x000fe2000bf06070 */
[----:B------:R-:W-:-:S08]  /*6610*/  ISETP.GT.U32.AND P1, PT, R2, 0x1f, PT ;  /* 0x0000001f0200780c */ /* 0x000fd00003f24070 */
[----:B------:R-:W-:Y:S05]  /*6620*/  BRA.U !UP0, `(.L_x_13961) ;  /* 0x0000000108307547 */ /* 0x000fea000b800000 */
.L_x_13962:
        /* <DEDUP_REMOVED lines=8> */
[----:B0-----:R-:W-:-:S05]  /*66b0*/  @!P0 VIMNMX.S16x2 R4, PT, PT, R4, R6, !PT ;  /* 0x0000000604048248 */ /* 0x001fca0007fe0300 */
[----:B------:R2:W-:Y:S01]  /*66c0*/  @!P0 STS.U16 [R3], R4 ;  /* 0x0000000403008388 */ /* 0x0005e20000000400 */
[----:B------:R-:W-:Y:S06]  /*66d0*/  BAR.SYNC.DEFER_BLOCKING 0x0 ;  /* 0x0000000000007b1d */ /* 0x000fec0000010000 */
[----:B------:R-:W-:Y:S05]  /*66e0*/  BRA.U UP0, `(.L_x_13962) ;  /* 0xfffffffd00d07547 */ /* 0x000fea000b83ffff */
.L_x_13961:
[----:B------:R-:W-:Y:S05]  /*66f0*/  @P1 EXIT ;  /* 0x000000000000194d */ /* 0x000fea0003800000 */
[----:B012---:R-:W-:Y:S01]  /*6700*/  LDS.U16 R4, [R3] ;  /* 0x0000000003047984 */ /* 0x007fe20000000400 */
[----:B------:R-:W-:-:S03]  /*6710*/  ISETP.NE.AND P0, PT, R2, RZ, PT ;  /* 0x000000ff0200720c */ /* 0x000fc60003f05270 */
        /* <DEDUP_REMOVED lines=37> */
        .weak           $__internal_298_$__cuda_sm20_div_s64
        .type           $__internal_298_$__cuda_sm20_div_s64,@function
        .size           $__internal_298_$__cuda_sm20_div_s64,($__internal_299_$__cuda_sm20_rem_s64 - $__internal_298_$__cuda_sm20_div_s64)
$__internal_298_$__cuda_sm20_div_s64:
        /* <DEDUP_REMOVED lines=82> */
[----:B------:R-:W-:Y:S06]  /*6e90*/  RET.REL.NODEC R12 `(uncontiguous_max_i16) ;  /* 0xffffff900c587950 */ /* 0x000fec0003c3ffff */
        .weak           $__internal_299_$__cuda_sm20_rem_s64
        .type           $__internal_299_$__cuda_sm20_rem_s64,@function
        .size           $__internal_299_$__cuda_sm20_rem_s64,(.L_x_32502 - $__internal_299_$__cuda_sm20_rem_s64)
$__internal_299_$__cuda_sm20_rem_s64:
        /* <DEDUP_REMOVED lines=76> */
[----:B------:R-:W-:Y:S06]  /*7360*/  RET.REL.NODEC R26 `(uncontiguous_max_i16) ;  /* 0xffffff8c1a247950 */ /* 0x000fec0003c3ffff */
.L_x_13963:
        /* <DEDUP_REMOVED lines=9> */
.L_x_32502:


//--------------------- .text.contiguous_max_i16  --------------------------
	.section	.text.contiguous_max_i16,"ax",@progbits
	.align	128
        .global         contiguous_max_i16
        .type           contiguous_max_i16,@function
        .size           contiguous_max_i16,(.L_x_33204 - contiguous_max_i16)
        .other          contiguous_max_i16,@"STO_CUDA_ENTRY STV_DEFAULT"
contiguous_max_i16:
.text.contiguous_max_i16:
        /* <DEDUP_REMOVED lines=16> */
[----:B---3--:R0:W2:Y:S04]  /*0100*/  @!P0 LDG.E.U16 R6, desc[UR8][R6.64] ;  /* 0x0000000806068981 */ /* 0x0080a8000c1e1500 */
[----:B------:R-:W2:Y:S01]  /*0110*/  @!P0 LDG.E.U16 R4, desc[UR8][R4.64] ;  /* 0x0000000804048981 */ /* 0x000ea2000c1e1500 */
[----:B------:R-:W1:Y:S01]  /*0120*/  S2UR UR6, SR_CgaCtaId ;  /* 0x00000000000679c3 */ /* 0x000e620000008800 */
[----:B------:R-:W-:Y:S01]  /*0130*/  UMOV UR4, 0x400 ;  /* 0x0000040000047882 */ /* 0x000fe20000000000 */
[----:B------:R-:W-:-:S05]  /*0140*/  IMAD.MOV.U32 R3, RZ, RZ, 0x8000 ;  /* 0x00008000ff037424 */ /* 0x000fca00078e00ff */
[----:B0-----:R-:W-:Y:S01]  /*0150*/  PRMT R7, R3, 0x7610, R7 ;  /* 0x0000761003077816 */ /* 0x001fe20000000007 */
[----:B-1----:R-:W-:-:S06]  /*0160*/  ULEA UR4, UR6, UR4, 0x18 ;  /* 0x0000000406047291 */ /* 0x002fcc000f8ec0ff */
[----:B------:R-:W-:-:S05]  /*0170*/  LEA R3, R2, UR4, 0x1 ;  /* 0x0000000402037c11 */ /* 0x000fca000f8e08ff */
[----:B------:R0:W-:Y:S01]  /*0180*/  STS.U16 [R3], R7 ;  /* 0x0000000703007388 */ /* 0x0001e20000000400 */
[----:B------:R-:W-:Y:S01]  /*0190*/  BSSY.RECONVERGENT B0, `(.L_x_13964) ;  /* 0x000000d000007945 */ /* 0x000fe20003800200 */
[----:B------:R-:W-:Y:S02]  /*01a0*/  ISETP.GT.U32.AND P1, PT, R2, 0x1f, PT ;  /* 0x0000001f0200780c */ /* 0x000fe40003f24070 */
[----:B--2---:R-:W-:-:S05]  /*01b0*/  @!P0 VIMNMX.S16x2 R5, PT, PT, R4, R6, !PT ;  /* 0x0000000604058248 */ /* 0x004fca0007fe0300 */
        /* <DEDUP_REMOVED lines=10> */
.L_x_13965:
[----:B------:R-:W-:Y:S05]  /*0260*/  BSYNC.RECONVERGENT B0 ;  /* 0x0000000000007941 */ /* 0x000fea0003800200 */
.L_x_13964:
[----:B------:R-:W-:Y:S01]  /*0270*/  BAR.SYNC.DEFER_BLOCKING 0x0 ;  /* 0x0000000000007b1d */ /* 0x000fe20000010000 */
[----:B------:R-:W-:-:S09]  /*0280*/  UISETP.GE.U32.AND UP0, UPT, UR5, 0x42, UPT ;  /* 0x000000420500788c */ /* 0x000fd2000bf06070 */
[----:B------:R-:W-:Y:S05]  /*0290*/  BRA.U !UP0, `(.L_x_13966) ;  /* 0x0000000108307547 */ /* 0x000fea000b800000 */
.L_x_13967:
        /* <DEDUP_REMOVED lines=8> */
[----:B-1----:R-:W-:-:S05]  /*0320*/  @!P0 VIMNMX.S16x2 R4, PT, PT, R4, R6, !PT ;  /* 0x0000000604048248 */ /* 0x002fca0007fe0300 */
[----:B------:R2:W-:Y:S01]  /*0330*/  @!P0 STS.U16 [R3], R4 ;  /* 0x0000000403008388 */ /* 0x0005e20000000400 */
[----:B------:R-:W-:Y:S06]  /*0340*/  BAR.SYNC.DEFER_BLOCKING 0x0 ;  /* 0x0000000000007b1d */ /* 0x000fec0000010000 */
[----:B------:R-:W-:Y:S05]  /*0350*/  BRA.U UP0, `(.L_x_13967) ;  /* 0xfffffffd00d07547 */ /* 0x000fea000b83ffff */
.L_x_13966:
[----:B------:R-:W-:Y:S05]  /*0360*/  @P1 EXIT ;  /* 0x000000000000194d */ /* 0x000fea0003800000 */
[----:B-12---:R-:W-:Y:S01]  /*0370*/  LDS.U16 R4, [R3] ;  /* 0x0000000003047984 */ /* 0x006fe20000000400 */
[----:B------:R-:W-:-:S03]  /*0380*/  ISETP.NE.AND P0, PT, R2, RZ, PT ;  /* 0x000000ff0200720c */ /* 0x000fc60003f05270 */
[----:B------:R-:W1:Y:S02]  /*0390*/  LDS.U16 R6, [R3+0x40] ;  /* 0x0000400003067984 */ /* 0x000e640000000400 */
[----:B-1----:R-:W-:-:S04]  /*03a0*/  VIMNMX.S16x2 R4, PT, PT, R4, R6, !PT ;  /* 0x0000000604047248 */ /* 0x002fc80007fe0300 */
[----:B0-----:R-:W-:-:S05]  /*03b0*/  PRMT R5, R4, 0x7610, R5 ;  /* 0x0000761004057816 */ /* 0x001fca0000000005 */
        /* <DEDUP_REMOVED lines=34> */
.L_x_13968:
        /* <DEDUP_REMOVED lines=10> */
.L_x_33204:


//--------------------- .text.contiguous_max33_i8 --------------------------
	.section	.text.contiguous_max33_i8,"ax",@progbits
	.align	128
        .global         contiguous_max33_i8
        .type           contiguous_max33_i8,@function
        .size           contiguous_max33_i8,(.L_x_33205 - contiguous_max33_i8)
        .other          contiguous_max33_i8,@"STO_CUDA_ENTRY STV_DEFAULT"
contiguous_max33_i8:
.text.contiguous_max33_i8:
        /* <DEDUP_REMOVED lines=20> */
[----:B------:R0:W-:Y:S03]  /*0140*/  STS.U8 [R0+UR4], R2 ;  /* 0x0000000200007988 */ /* 0x0001e60008000004 */
[----:B------:R-:W-:Y:S05]  /*0150*/  @P0 EXIT ;  /* 0x000000000000094d */ /* 0x000fea0003800000 */
[----:B------:R-:W0:Y:S01]  /*0160*/  LDCU.64 UR10, c[0x0][0x388] ;  /* 0x00007100ff0a77ac */ /* 0x000e220008000a00 */
[----:B------:R-:W-:Y:S01]  /*0170*/  IMAD R3, R3, R18, R16 ;  /* 0x0000001203037224 */ /* 0x000fe200078e0210 */
        /* <DEDUP_REMOVED lines=9> */
[----:B0-----:R0:W1:Y:S01]  /*0210*/  @!P0 LDS.U8 R3, [R22+UR4] ;  /* 0x0000000416038984 */ /* 0x0010620008000000 */
[----:B------:R-:W-:Y:S05]  /*0220*/  @!P0 BRA `(.L_x_13969) ;  /* 0x00000004003c8947 */ /* 0x000fea0003800000 */
[----:B-1----:R1:W2:Y:S01]  /*0230*/  LDS.U8 R3, [R22+UR4] ;  /* 0x0000000416037984 */ /* 0x0022a20008000000 */
[C---:B------:R-:W-:Y:S02]  /*0240*/  VIADD R0, R4.reuse, 0xfffffffe ;  /* 0xfffffffe04007836 */ /* 0x040fe40000000000 */
[----:B------:R-:W-:Y:S02]  /*0250*/  VIADD R5, R4, 0xffffffff ;  /* 0xffffffff04057836 */ /* 0x000fe40000000000 */
[----:B------:R-:W-:Y:S01]  /*0260*/  VIADD R7, R22, UR4 ;  /* 0x0000000416077c36 */ /* 0x000fe20008000000 */
[----:B------:R-:W-:Y:S01]  /*0270*/  ISETP.GE.U32.AND P0, PT, R0, 0x7, PT ;  /* 0x000000070000780c */ /* 0x000fe20003f06070 */
[----:B------:R-:W-:Y:S01]  /*0280*/  IMAD.MOV.U32 R8, RZ, RZ, 0x1 ;  /* 0x00000001ff087424 */ /* 0x000fe200078e00ff */
[----:B------:R-:W-:-:S11]  /*0290*/  LOP3.LUT R9, R5, 0x7, RZ, 0xc0, !PT ;  /* 0x0000000705097812 */ /* 0x000fd600078ec0ff */
[----:B------:R-:W-:Y:S05]  /*02a0*/  @!P0 BRA `(.L_x_13970) ;  /* 0x0000000000808947 */ /* 0x000fea0003800000 */
[----:B------:R-:W3:Y:S01]  /*02b0*/  LDC R11, c[0x0][0x360] ;  /* 0x0000d800ff0b7b82 */ /* 0x000ee20000000800 */
[----:B------:R-:W-:Y:S01]  /*02c0*/  LOP3.LUT R15, R5, 0xfffffff8, RZ, 0xc0, !PT ;  /* 0xfffffff8050f7812 */ /* 0x000fe200078ec0ff */
[----:B------:R-:W-:-:S04]  /*02d0*/  IMAD.MOV.U32 R13, RZ, RZ, RZ ;  /* 0x000000ffff0d7224 */ /* 0x000fc800078e00ff */
[----:B------:R-:W-:Y:S01]  /*02e0*/  IMAD.MOV R15, RZ, RZ, -R15 ;  /* 0x000000ffff0f7224 */ /* 0x000fe200078e0a0f */
[----:B---3--:R-:W-:-:S07]  /*02f0*/  IADD3 R24, PT, PT, R22, UR4, R11 ;  /* 0x0000000416187c10 */ /* 0x008fce000fffe00b */
.L_x_13971:
[----:B------:R-:W-:Y:S01]  /*0300*/  VIADD R4, R24, UR8 ;  /* 0x0000000818047c36 */ /* 0x000fe20008000000 */
[----:B------:R-:W-:Y:S01]  /*0310*/  LDS.S8 R0, [R24] ;  /* 0x0000000018007984 */ /* 0x000fe20000000200 */
[----:B--2---:R-:W-:Y:S01]  /*0320*/  PRMT R20, R3, 0x8880, RZ ;  /* 0x0000888003147816 */ /* 0x004fe200000000ff */
[----:B------:R-:W-:Y:S02]  /*0330*/  VIADD R15, R15, 0x8 ;  /* 0x000000080f0f7836 */ /* 0x000fe40000000000 */
[----:B------:R-:W-:Y:S01]  /*0340*/  VIADD R6, R4, UR8 ;  /* 0x0000000804067c36 */ /* 0x000fe20008000000 */
[----:B------:R2:W3:Y:S01]  /*0350*/  LDS.S8 R2, [R24+UR8] ;  /* 0x0000000818027984 */ /* 0x0004e20008000200 */
[----:B------:R-:W-:Y:S01]  /*0360*/  PRMT R20, R20, 0x7710, RZ ;  /* 0x0000771014147816 */ /* 0x000fe200000000ff */
[----:B------:R-:W-:Y:S01]  /*0370*/  VIADD R13, R13, 0x8 ;  /* 0x000000080d0d7836 */ /* 0x000fe20000000000 */
[----:B------:R-:W-:Y:S01]  /*0380*/  ISETP.NE.AND P0, PT, R15, RZ, PT ;  /* 0x000000ff0f00720c */ /* 0x000fe20003f05270 */
[----:B------:R-:W-:Y:S01]  /*0390*/  VIADD R8, R6, UR8 ;  /* 0x0000000806087c36 */ /* 0x000fe20008000000 */
[----:B------:R-:W-:Y:S03]  /*03a0*/  LDS.S8 R4, [R4+UR8] ;  /* 0x0000000804047984 */ /* 0x000fe60008000200 */
[----:B------:R-:W-:Y:S01]  /*03b0*/  VIADD R10, R8, UR8 ;  /* 0x00000008080a7c36 */ /* 0x000fe20008000000 */
[----:B------:R-:W4:Y:S01]  /*03c0*/  LDS.S8 R6, [R6+UR8] ;  /* 0x0000000806067984 */ /* 0x000f220008000200 */
[----:B--2---:R-:W-:-:S02]  /*03d0*/  IMAD R24, R11, 0x8, R24 ;  /* 0x000000080b187824 */ /* 0x004fc400078e0218 */
[----:B------:R-:W-:Y:S01]  /*03e0*/  VIADD R12, R10, UR8 ;  /* 0x000000080a0c7c36 */ /* 0x000fe20008000000 */
[----:B------:R-:W-:Y:S03]  /*03f0*/  LDS.S8 R8, [R8+UR8] ;  /* 0x0000000808087984 */ /* 0x000fe60008000200 */
[----:B------:R-:W-:Y:S01]  /*0400*/  VIADD R14, R12, UR8 ;  /* 0x000000080c0e7c36 */ /* 0x000fe20008000000 */
[----:B------:R-:W2:Y:S04]  /*0410*/  LDS.S8 R10, [R10+UR8] ;  /* 0x000000080a0a7984 */ /* 0x000ea80008000200 */
[----:B------:R-:W-:Y:S04]  /*0420*/  LDS.S8 R12, [R12+UR8] ;  /* 0x000000080c0c7984 */ /* 0x000fe80008000200 */
[----:B------:R-:W5:Y:S01]  /*0430*/  LDS.S8 R14, [R14+UR8] ;  /* 0x000000080e0e7984 */ /* 0x000f620008000200 */
[----:B---3--:R-:W-:-:S04]  /*0440*/  VIMNMX3.S16x2 R2, R20, R0, R2, !PT ;  /* 0x000000001402720f */ /* 0x008fc80007800302 */
[----:B----4-:R-:W-:-:S04]  /*0450*/  VIMNMX3.S16x2 R4, R2, R4, R6, !PT ;  /* 0x000000040204720f */ /* 0x010fc80007800306 */
[----:B--2---:R-:W-:-:S04]  /*0460*/  VIMNMX3.S16x2 R6, R4, R8, R10, !PT ;  /* 0x000000080406720f */ /* 0x004fc8000780030a */
[----:B-----5:R-:W-:-:S04]  /*0470*/  VIMNMX3.S16x2 R6, R6, R12, R14, !PT ;  /* 0x0000000c0606720f */ /* 0x020fc8000780030e */
[----:B------:R-:W-:Y:S01]  /*0480*/  PRMT R3, R6, 0x7610, R3 ;  /* 0x0000761006037816 */ /* 0x000fe20000000003 */
[----:B------:R-:W-:Y:S06]  /*0490*/  @P0 BRA `(.L_x_13971) ;  /* 0xfffffffc00980947 */ /* 0x000fec000383ffff */
[----:B------:R-:W-:-:S07]  /*04a0*/  VIADD R8, R13, 0x1 ;  /* 0x000000010d087836 */ /* 0x000fce0000000000 */
.L_x_13970:
[----:B------:R-:W-:-:S13]  /*04b0*/  ISETP.NE.AND P0, PT, R9, RZ, PT ;  /* 0x000000ff0900720c */ /* 0x000fda0003f05270 */
[----:B------:R-:W-:Y:S05]  /*04c0*/  @!P0 BRA `(.L_x_13972) ;  /* 0x0000000000908947 */ /* 0x000fea0003800000 */
[----:B------:R-:W-:Y:S02]  /*04d0*/  ISETP.GE.U32.AND P0, PT, R9, 0x4, PT ;  /* 0x000000040900780c */ /* 0x000fe40003f06070 */
[----:B------:R-:W-:-:S04]  /*04e0*/  LOP3.LUT R11, R5, 0x3, RZ, 0xc0, !PT ;  /* 0x00000003050b7812 */ /* 0x000fc800078ec0ff */
[----:B------:R-:W-:-:S07]  /*04f0*/  ISETP.NE.AND P1, PT, R11, RZ, PT ;  /* 0x000000ff0b00720c */ /* 0x000fce0003f25270 */
[----:B------:R-:W-:Y:S06]  /*0500*/  @!P0 BRA `(.L_x_13973) ;  /* 0x0000000000348947 */ /* 0x000fec0003800000 */
[C---:B------:R-:W-:Y:S01]  /*0510*/  IMAD R9, R8.reuse, UR8, R7 ;  /* 0x0000000808097c24 */ /* 0x040fe2000f8e0207 */
[----:B--2---:R-:W-:Y:S01]  /*0520*/  PRMT R10, R3, 0x8880, RZ ;  /* 0x00008880030a7816 */ /* 0x004fe200000000ff */
[----:B------:R-:W-:Y:S02]  /*0530*/  VIADD R8, R8, 0x4 ;  /* 0x0000000408087836 */ /* 0x000fe40000000000 */
[----:B------:R-:W-:Y:S01]  /*0540*/  VIADD R4, R9, UR8 ;  /* 0x0000000809047c36 */ /* 0x000fe20008000000 */
[----:B------:R-:W-:Y:S01]  /*0550*/  LDS.S8 R0, [R9] ;  /* 0x0000000009007984 */ /* 0x000fe20000000200 */
[----:B------:R-:W-:Y:S02]  /*0560*/  PRMT R10, R10, 0x7710, RZ ;  /* 0x000077100a0a7816 */ /* 0x000fe400000000ff */
[----:B------:R-:W-:Y:S01]  /*0570*/  VIADD R6, R4, UR8 ;  /* 0x0000000804067c36 */ /* 0x000fe20008000000 */
[----:B------:R-:W2:Y:S04]  /*0580*/  LDS.S8 R2, [R9+UR8] ;  /* 0x0000000809027984 */ /* 0x000ea80008000200 */
[----:B------:R-:W-:Y:S04]  /*0590*/  LDS.S8 R4, [R4+UR8] ;  /* 0x0000000804047984 */ /* 0x000fe80008000200 */
[----:B------:R-:W3:Y:S01]  /*05a0*/  LDS.S8 R6, [R6+UR8] ;  /* 0x0000000806067984 */ /* 0x000ee20008000200 */
[----:B--2---:R-:W-:-:S04]  /*05b0*/  VIMNMX3.S16x2 R2, R10, R0, R2, !PT ;  /* 0x000000000a02720f */ /* 0x004fc80007800302 */
[----:B---3--:R-:W-:-:S04]  /*05c0*/  VIMNMX3.S16x2 R2, R2, R4, R6, !PT ;  /* 0x000000040202720f */ /* 0x008fc80007800306 */
[----:B------:R-:W-:-:S07]  /*05d0*/  PRMT R3, R2, 0x7610, R3 ;  /* 0x0000761002037816 */ /* 0x000fce0000000003 */
.L_x_13973:
[----:B------:R-:W-:Y:S05]  /*05e0*/  @!P1 BRA `(.L_x_13972) ;  /* 0x0000000000489947 */ /* 0x000fea0003800000 */
[----:B------:R-:W-:Y:S02]  /*05f0*/  ISETP.NE.AND P0, PT, R11, 0x1, PT ;  /* 0x000000010b00780c */ /* 0x000fe40003f05270 */
[----:B------:R-:W-:-:S04]  /*0600*/  LOP3.LUT R5, R5, 0x1, RZ, 0xc0, !PT ;  /* 0x0000000105057812 */ /* 0x000fc800078ec0ff */
[----:B------:R-:W-:-:S07]  /*0610*/  ISETP.NE.U32.AND P1, PT, R5, 0x1, PT ;  /* 0x000000010500780c */ /* 0x000fce0003f25070 */
[----:B------:R-:W-:Y:S06]  /*0620*/  @!P0 BRA `(.L_x_13974) ;  /* 0x0000000000208947 */ /* 0x000fec0003800000 */
[C---:B------:R-:W-:Y:S01]  /*0630*/  IMAD R0, R8.reuse, UR8, R7 ;  /* 0x0000000808007c24 */ /* 0x040fe2000f8e0207 */
[----:B--2---:R-:W-:Y:S01]  /*0640*/  PRMT R4, R3, 0x8880, RZ ;  /* 0x0000888003047816 */ /* 0x004fe200000000ff */
[----:B------:R-:W-:-:S03]  /*0650*/  VIADD R8, R8, 0x2 ;  /* 0x0000000208087836 */ /* 0x000fc60000000000 */
[----:B------:R-:W-:Y:S01]  /*0660*/  LDS.S8 R2, [R0] ;  /* 0x0000000000027984 */ /* 0x000fe20000000200 */
[----:B------:R-:W-:-:S03]  /*0670*/  PRMT R4, R4, 0x7710, RZ ;  /* 0x0000771004047816 */ /* 0x000fc600000000ff */
[----:B------:R-:W2:Y:S02]  /*0680*/  LDS.S8 R6, [R0+UR8] ;  /* 0x0000000800067984 */ /* 0x000ea40008000200 */
[----:B--2---:R-:W-:-:S04]  /*0690*/  VIMNMX3.S16x2 R2, R4, R2, R6, !PT ;  /* 0x000000020402720f */ /* 0x004fc80007800306 */
[----:B------:R-:W-:-:S07]  /*06a0*/  PRMT R3, R2, 0x7610, R3 ;  /* 0x0000761002037816 */ /* 0x000fce0000000003 */
.L_x_13974:
[----:B------:R-:W-:Y:S01]  /*06b0*/  @!P1 IMAD R7, R8, UR8, R7 ;  /* 0x0000000808079c24 */ /* 0x000fe2000f8e0207 */
[----:B--2---:R-:W-:-:S04]  /*06c0*/  @!P1 PRMT R2, R3, 0x8880, RZ ;  /* 0x0000888003029816 */ /* 0x004fc800000000ff */
[----:B------:R-:W2:Y:S01]  /*06d0*/  @!P1 LDS.S8 R0, [R7] ;  /* 0x0000000007009984 */ /* 0x000ea20000000200 */
[----:B------:R-:W-:-:S04]  /*06e0*/  @!P1 PRMT R2, R2, 0x7710, RZ ;  /* 0x0000771002029816 */ /* 0x000fc800000000ff */
[----:B--2---:R-:W-:-:S04]  /*06f0*/  @!P1 VIMNMX.S16x2 R0, PT, PT, R2, R0, !PT ;  /* 0x0000000002009248 */ /* 0x004fc80007fe0300 */
[----:B------:R-:W-:-:S07]  /*0700*/  @!P1 PRMT R3, R0, 0x7610, R3 ;  /* 0x0000761000039816 */ /* 0x000fce0000000003 */
.L_x_13972:
[----:B--2---:R2:W-:Y:S02]  /*0710*/  STS.U8 [R22+UR4], R3 ;  /* 0x0000000316007988 */ /* 0x0045e40008000004 */
.L_x_13969:
[----:B------:R-:W3:Y:S01]  /*0720*/  LDCU.64 UR10, c[0x0][0x380] ;  /* 0x00007000ff0a77ac */ /* 0x000ee20008000a00 */
[----:B------:R-:W-:Y:S02]  /*0730*/  IMAD.MOV.U32 R17, RZ, RZ, RZ ;  /* 0x000000ffff117224 */ /* 0x000fe400078e00ff */
[----:B------:R-:W-:-:S04]  /*0740*/  IMAD.WIDE.U32 R16, R18, UR9, R16 ;  /* 0x0000000912107c25 */ /* 0x000fc8000f8e0010 */
[----:B------:R-:W-:Y:S01]  /*0750*/  IMAD R19, R19, UR9, R17 ;  /* 0x0000000913137c24 */ /* 0x000fe2000f8e0211 */
[----:B---3--:R-:W-:-:S04]  /*0760*/  IADD3 R16, P0, PT, R16, UR10, RZ ;  /* 0x0000000a10107c10 */ /* 0x008fc8000ff1e0ff */
[----:B------:R-:W-:-:S05]  /*0770*/  IADD3.X R17, PT, PT, R19, UR11, RZ, P0, !PT ;  /* 0x0000000b13117c10 */ /* 0x000fca00087fe4ff */
[----:B-1----:R-:W-:Y:S01]  /*0780*/  STG.E.U8 desc[UR6][R16.64], R3 ;  /* 0x0000000310007986 */ /* 0x002fe2000c101106 */
[----:B------:R-:W-:Y:S05]  /*0790*/  EXIT ;  /* 0x000000000000794d */ /* 0x000fea0003800000 */
.L_x_13975:
        /* <DEDUP_REMOVED lines=14> */
.L_x_33205:


//--------------------- .text.contiguous_max3_i8  --------------------------
	.section	.text.contiguous_max3_i8,"ax",@progbits
	.align	128
        .global         contiguous_max3_i8
        .type           contiguous_max3_i8,@function
        .size           contiguous_max3_i8,(.L_x_32504 - contiguous_max3_i8)
        .other          contiguous_max3_i8,@"STO_CUDA_ENTRY STV_DEFAULT"
contiguous_max3_i8:
.text.contiguous_max3_i8:
[----:B------:R-:W-:Y:S01]  /*0000*/  LDC R1, c[0x0][0x37c] ;  /* 0x0000df00ff017b82 */ /* 0x000fe20000000800 */
[----:B------:R-:W0:Y:S01]  /*0010*/  S2R R7, SR_TID.Y ;  /* 0x0000000000077919 */ /* 0x000e220000002200 */
[----:B------:R-:W1:Y:S06]  /*0020*/  LDCU UR8, c[0x0][0x360] ;  /* 0x00006c00ff0877ac */ /* 0x000e6c0008000800 */
[----:B------:R-:W0:Y:S01]  /*0030*/  S2UR UR9, SR_CTAID.Y ;  /* 0x00000000000979c3 */ /* 0x000e220000002600 */
[----:B------:R-:W-:Y:S01]  /*0040*/  HFMA2 R2, -RZ, RZ, 0, 7.62939453125e-06 ;  /* 0x00000080ff027431 */ /* 0x000fe200000001ff */
        /* <DEDUP_REMOVED lines=15> */
[----:B------:R0:W-:-:S12]  /*0140*/  STS.U8 [R4+UR5], R2 ;  /* 0x0000000204007988 */ /* 0x0001d80008000005 */
        /* <DEDUP_REMOVED lines=22> */
.L_x_13994:
        /* <DEDUP_REMOVED lines=27> */
.L_x_13978:
[----:B------:R-:W-:Y:S01]  /*0460*/  IMAD.MOV.U32 R30, RZ, RZ, R32 ;  /* 0x000000ffff1e7224 */ /* 0x000fe200078e0020 */
[----:B------:R-:W-:Y:S01]  /*0470*/  MOV R0, R36 ;  /* 0x0000002400007202 */ /* 0x000fe20000000f00 */
[----:B------:R-:W-:Y:S01]  /*0480*/  IMAD.MOV.U32 R3, RZ, RZ, R37 ;  /* 0x000000ffff037224 */ /* 0x000fe200078e0025 */
[----:B------:R-:W-:-:S07]  /*0490*/  MOV R8, 0x4b0 ;  /* 0x000004b000087802 */ /* 0x000fce0000000f00 */
[----:B01-3--:R-:W-:Y:S05]  /*04a0*/  CALL.REL.NOINC `($__internal_300_$__cuda_sm20_div_s64) ;  /* 0x0000003000ac7944 */ /* 0x00bfea0003c00000 */
        /* <DEDUP_REMOVED lines=9> */
.L_x_13979:
        /* <DEDUP_REMOVED lines=33> */
.L_x_13980:
[----:B------:R-:W-:Y:S01]  /*0750*/  MOV R0, R36 ;  /* 0x0000002400007202 */ /* 0x000fe20000000f00 */
[----:B------:R-:W-:Y:S01]  /*0760*/  IMAD.MOV.U32 R3, RZ, RZ, R37 ;  /* 0x000000ffff037224 */ /* 0x000fe200078e0025 */
[----:B------:R-:W-:-:S07]  /*0770*/  MOV R8, 0x790 ;  /* 0x0000079000087802 */ /* 0x000fce0000000f00 */
[----:B---3--:R-:W-:Y:S05]  /*0780*/  CALL.REL.NOINC `($__internal_300_$__cuda_sm20_div_s64) ;  /* 0x0000002c00f47944 */ /* 0x008fea0003c00000 */
        /* <DEDUP_REMOVED lines=10> */
.L_x_13981:
        /* <DEDUP_REMOVED lines=34> */
.L_x_13982:
[----:B------:R-:W-:Y:S01]  /*0a50*/  MOV R30, R28 ;  /* 0x0000001c001e7202 */ /* 0x000fe20000000f00 */
[----:B------:R-:W-:Y:S01]  /*0a60*/  IMAD.MOV.U32 R0, RZ, RZ, R36 ;  /* 0x000000ffff007224 */ /* 0x000fe200078e0024 */
[----:B------:R-:W-:Y:S02]  /*0a70*/  MOV R3, R37 ;  /* 0x0000002500037202 */ /* 0x000fe40000000f00 */
[----:B------:R-:W-:-:S07]  /*0a80*/  MOV R8, 0xaa0 ;  /* 0x00000aa000087802 */ /* 0x000fce0000000f00 */
[----:B---3--:R-:W-:Y:S05]  /*0a90*/  CALL.REL.NOINC `($__internal_300_$__cuda_sm20_div_s64) ;  /* 0x0000002c00307944 */ /* 0x008fea0003c00000 */
        /* <DEDUP_REMOVED lines=10> */
.L_x_13983:
        /* <DEDUP_REMOVED lines=33> */
.L_x_13984:
[----:B------:R-:W-:Y:S01]  /*0d50*/  MOV R0, R36 ;  /* 0x0000002400007202 */ /* 0x000fe20000000f00 */
[----:B------:R-:W-:Y:S01]  /*0d60*/  IMAD.MOV.U32 R3, RZ, RZ, R37 ;  /* 0x000000ffff037224 */ /* 0x000fe200078e0025 */
[----:B------:R-:W-:-:S07]  /*0d70*/  MOV R8, 0xd90 ;  /* 0x00000d9000087802 */ /* 0x000fce0000000f00 */
[----:B---3--:R-:W-:Y:S05]  /*0d80*/  CALL.REL.NOINC `($__internal_300_$__cuda_sm20_div_s64) ;  /* 0x0000002800747944 */ /* 0x008fea0003c00000 */
        /* <DEDUP_REMOVED lines=9> */
.L_x_13985:
        /* <DEDUP_REMOVED lines=34> */
.L_x_13986:
[----:B------:R-:W-:Y:S01]  /*1040*/  IMAD.MOV.U32 R30, RZ, RZ, R28 ;  /* 0x000000ffff1e7224 */ /* 0x000fe200078e001c */
        /* <DEDUP_REMOVED lines=13> */
.L_x_13987:
        /* <DEDUP_REMOVED lines=34> */
.L_x_13988:
        /* <DEDUP_REMOVED lines=14> */
.L_x_13989:
        /* <DEDUP_REMOVED lines=34> */
.L_x_13990:
[----:B------:R-:W-:Y:S01]  /*1640*/  IMAD.MOV.U32 R30, RZ, RZ, R28 ;  /* 0x000000ffff1e7224 */ /* 0x000fe200078e001c */
        /* <DEDUP_REMOVED lines=14> */
.L_x_13991:
        /* <DEDUP_REMOVED lines=34> */
.L_x_13992:
[----:B------:R-:W-:Y:S01]  /*1950*/  MOV R0, R36 ;  /* 0x0000002400007202 */ /* 0x000fe20000000f00 */
[----:B------:R-:W-:Y:S01]  /*1960*/  IMAD.MOV.U32 R3, RZ, RZ, R37 ;  /* 0x000000ffff037224 */ /* 0x000fe200078e0025 */
[----:B------:R-:W-:-:S07]  /*1970*/  MOV R8, 0x1990 ;  /* 0x0000199000087802 */ /* 0x000fce0000000f00 */
[----:B---3--:R-:W-:Y:S05]  /*1980*/  CALL.REL.NOINC `($__internal_300_$__cuda_sm20_div_s64) ;  /* 0x0000001c00747944 */ /* 0x008fea0003c00000 */
        /* <DEDUP_REMOVED lines=9> */
.L_x_13993:
        /* <DEDUP_REMOVED lines=13> */
.L_x_13977:
        /* <DEDUP_REMOVED lines=33> */
.L_x_13996:
[----:B------:R-:W-:Y:S01]  /*1d00*/  IMAD.MOV.U32 R30, RZ, RZ, R32 ;  /* 0x000000ffff1e7224 */ /* 0x000fe200078e0020 */
[----:B------:R-:W-:Y:S01]  /*1d10*/  MOV R0, R16 ;  /* 0x0000001000007202 */ /* 0x000fe20000000f00 */
[----:B------:R-:W-:Y:S01]  /*1d20*/  IMAD.MOV.U32 R3, RZ, RZ, R17 ;  /* 0x000000ffff037224 */ /* 0x000fe200078e0011 */
[----:B------:R-:W-:-:S07]  /*1d30*/  MOV R8, 0x1d50 ;  /* 0x00001d5000087802 */ /* 0x000fce0000000f00 */
[----:B------:R-:W-:Y:S05]  /*1d40*/  CALL.REL.NOINC `($__internal_300_$__cuda_sm20_div_s64) ;  /* 0x0000001800847944 */ /* 0x000fea0003c00000 */
        /* <DEDUP_REMOVED lines=9> */
.L_x_13997:
        /* <DEDUP_REMOVED lines=35> */
.L_x_13998:
        /* <DEDUP_REMOVED lines=13> */
.L_x_13999:
        /* <DEDUP_REMOVED lines=36> */
.L_x_14000:
[----:B------:R-:W-:Y:S01]  /*2320*/  IMAD.MOV.U32 R30, RZ, RZ, R20 ;  /* 0x000000ffff1e7224 */ /* 0x000fe200078e0014 */
[----:B------:R-:W-:Y:S01]  /*2330*/  MOV R0, R18 ;  /* 0x0000001200007202 */ /* 0x000fe20000000f00 */
[----:B------:R-:W-:Y:S01]  /*2340*/  IMAD.MOV.U32 R3, RZ, RZ, R19 ;  /* 0x000000ffff037224 */ /* 0x000fe200078e0013 */
[----:B------:R-:W-:-:S07]  /*2350*/  MOV R8, 0x2370 ;  /* 0x0000237000087802 */ /* 0x000fce0000000f00 */
[----:B------:R-:W-:Y:S05]  /*2360*/  CALL.REL.NOINC `($__internal_300_$__cuda_sm20_div_s64) ;  /* 0x0000001000fc7944 */ /* 0x000fea0003c00000 */
        /* <DEDUP_REMOVED lines=10> */
.L_x_14001:
        /* <DEDUP_REMOVED lines=37> */
.L_x_14002:
[----:B------:R-:W-:Y:S01]  /*2660*/  IMAD.MOV.U32 R0, RZ, RZ, R18 ;  /* 0x000000ffff007224 */ /* 0x000fe200078e0012 */
[----:B------:R-:W-:Y:S02]  /*2670*/  MOV R3, R19 ;  /* 0x0000001300037202 */ /* 0x000fe40000000f00 */
[----:B------:R-:W-:-:S07]  /*2680*/  MOV R8, 0x26a0 ;  /* 0x000026a000087802 */ /* 0x000fce0000000f00 */
[----:B------:R-:W-:Y:S05]  /*2690*/  CALL.REL.NOINC `($__internal_300_$__cuda_sm20_div_s64) ;  /* 0x0000001000307944 */ /* 0x000fea0003c00000 */
        /* <DEDUP_REMOVED lines=8> */
.L_x_14003:
        /* <DEDUP_REMOVED lines=10> */
.L_x_13995:
        /* <DEDUP_REMOVED lines=31> */
.L_x_14005:
[----:B------:R-:W-:Y:S01]  /*29b0*/  MOV R30, R32 ;  /* 0x00000020001e7202 */ /* 0x000fe20000000f00 */
[----:B------:R-:W-:Y:S01]  /*29c0*/  IMAD.MOV.U32 R0, RZ, RZ, R16 ;  /* 0x000000ffff007224 */ /* 0x000fe200078e0010 */
[----:B------:R-:W-:Y:S02]  /*29d0*/  MOV R3, R17 ;  /* 0x0000001100037202 */ /* 0x000fe40000000f00 */
[----:B------:R-:W-:-:S07]  /*29e0*/  MOV R8, 0x2a00 ;  /* 0x00002a0000087802 */ /* 0x000fce0000000f00 */
[----:B------:R-:W-:Y:S05]  /*29f0*/  CALL.REL.NOINC `($__internal_300_$__cuda_sm20_div_s64) ;  /* 0x0000000c00587944 */ /* 0x000fea0003c00000 */
        /* <DEDUP_REMOVED lines=9> */
.L_x_14006:
        /* <DEDUP_REMOVED lines=36> */
.L_x_14007:
[----:B------:R-:W-:Y:S01]  /*2cd0*/  IMAD.MOV.U32 R0, RZ, RZ, R18 ;  /* 0x000000ffff007224 */ /* 0x000fe200078e0012 */
[----:B------:R-:W-:Y:S02]  /*2ce0*/  MOV R3, R19 ;  /* 0x0000001300037202 */ /* 0x000fe40000000f00 */
[----:B------:R-:W-:-:S07]  /*2cf0*/  MOV R8, 0x2d10 ;  /* 0x00002d1000087802 */ /* 0x000fce0000000f00 */
[----:B------:R-:W-:Y:S05]  /*2d00*/  CALL.REL.NOINC `($__internal_300_$__cuda_sm20_div_s64) ;  /* 0x0000000800947944 */ /* 0x000fea0003c00000 */
        /* <DEDUP_REMOVED lines=8> */
.L_x_14008:
        /* <DEDUP_REMOVED lines=10> */
.L_x_14004:
        /* <DEDUP_REMOVED lines=29> */
.L_x_14009:
[----:B------:R-:W-:-:S07]  /*3000*/  MOV R0, 0x3020 ;  /* 0x0000302000007802 */ /* 0x000fce0000000f00 */
[----:B------:R-:W-:Y:S05]  /*3010*/  CALL.REL.NOINC `($__internal_301_$__cuda_sm20_rem_s64) ;  /* 0x0000000c001c7944 */ /* 0x000fea0003c00000 */
[----:B------:R-:W-:Y:S01]  /*3020*/  IMAD.MOV.U32 R8, RZ, RZ, R3 ;  /* 0x000000ffff087224 */ /* 0x000fe200078e0003 */
[----:B------:R-:W-:-:S07]  /*3030*/  MOV R9, R10 ;  /* 0x0000000a00097202 */ /* 0x000fce0000000f00 */
.L_x_14010:
[----:B------:R-:W0:Y:S02]  /*3040*/  LDC.64 R10, c[0x0][0x398] ;  /* 0x0000e600ff0a7b82 */ /* 0x000e240000000a00 */
[----:B0-----:R-:W-:-:S06]  /*3050*/  IMAD.WIDE.U32 R2, R2, 0x8, R10 ;  /* 0x0000000802027825 */ /* 0x001fcc00078e000a */
[----:B------:R-:W2:Y:S02]  /*3060*/  LDG.E.64 R2, desc[UR10][R2.64] ;  /* 0x0000000a02027981 */ /* 0x000ea4000c1e1b00 */
[-C--:B--2---:R-:W-:Y:S02]  /*3070*/  IMAD R11, R3, R8.reuse, RZ ;  /* 0x00000008030b7224 */ /* 0x084fe400078e02ff */
[----:B------:R-:W-:-:S04]  /*3080*/  IMAD.WIDE.U32 R28, R2, R8, R28 ;  /* 0x00000008021c7225 */ /* 0x000fc800078e001c */
[----:B------:R-:W-:-:S05]  /*3090*/  IMAD R11, R2, R9, R11 ;  /* 0x00000009020b7224 */ /* 0x000fca00078e020b */
[----:B------:R-:W-:-:S07]  /*30a0*/  IADD3 R29, PT, PT, R29, R11, RZ ;  /* 0x0000000b1d1d7210 */ /* 0x000fce0007ffe0ff */
.L_x_13976:
        /* <DEDUP_REMOVED lines=32> */
.L_x_14013:
[----:B0-----:R-:W-:Y:S01]  /*32b0*/  IADD3 R4, PT, PT, R13, UR8, RZ ;  /* 0x000000080d047c10 */ /* 0x001fe2000fffe0ff */
[----:B------:R-:W-:Y:S01]  /*32c0*/  LDS.S8 R0, [R13] ;  /* 0x000000000d007984 */ /* 0x000fe20000000200 */
[----:B--2---:R-:W-:Y:S02]  /*32d0*/  PRMT R20, R7, 0x8880, RZ ;  /* 0x0000888007147816 */ /* 0x004fe400000000ff */
[----:B------:R-:W-:Y:S01]  /*32e0*/  IADD3 R8, PT, PT, R4, UR8, RZ ;  /* 0x0000000804087c10 */ /* 0x000fe2000fffe0ff */
[----:B------:R0:W2:Y:S01]  /*32f0*/  LDS.S8 R2, [R13+UR8] ;  /* 0x000000080d027984 */ /* 0x0000a20008000200 */
[----:B------:R-:W-:Y:S02]  /*3300*/  PRMT R20, R20, 0x7710, RZ ;  /* 0x0000771014147816 */ /* 0x000fe400000000ff */
[----:B------:R-:W-:Y:S01]  /*3310*/  IADD3 R11, PT, PT, R11, 0x8, RZ ;  /* 0x000000080b0b7810 */ /* 0x000fe20007ffe0ff */
[----:B------:R-:W-:Y:S01]  /*3320*/  VIADD R10, R8, UR8 ;  /* 0x00000008080a7c36 */ /* 0x000fe20008000000 */
[----:B------:R-:W-:Y:S01]  /*3330*/  LDS.S8 R4, [R4+UR8] ;  /* 0x0000000804047984 */ /* 0x000fe20008000200 */
[----:B------:R-:W-:-:S02]  /*3340*/  IADD3 R17, PT, PT, R17, 0x8, RZ ;  /* 0x0000000811117810 */ /* 0x000fc40007ffe0ff */
[----:B------:R-:W-:Y:S01]  /*3350*/  ISETP.NE.AND P0, PT, R11, RZ, PT ;  /* 0x000000ff0b00720c */ /* 0x000fe20003f05270 */
[----:B------:R-:W3:Y:S01]  /*3360*/  LDS.S8 R8, [R8+UR8] ;  /* 0x0000000808087984 */ /* 0x000ee20008000200 */
[----:B------:R-:W-:Y:S01]  /*3370*/  IADD3 R12, PT, PT, R10, UR8, RZ ;  /* 0x000000080a0c7c10 */ /* 0x000fe2000fffe0ff */
[----:B0-----:R-:W-:Y:S02]  /*3380*/  IMAD R13, R19, 0x8, R13 ;  /* 0x00000008130d7824 */ /* 0x001fe400078e020d */
[----:B------:R-:W-:Y:S01]  /*3390*/  LDS.S8 R10, [R10+UR8] ;  /* 0x000000080a0a7984 */ /* 0x000fe20008000200 */
[----:B------:R-:W-:-:S03]  /*33a0*/  IADD3 R16, PT, PT, R12, UR8, RZ ;  /* 0x000000080c107c10 */ /* 0x000fc6000fffe0ff */
[----:B------:R-:W0:Y:S02]  /*33b0*/  LDS.S8 R12, [R12+UR8] ;  /* 0x000000080c0c7984 */ /* 0x000e240008000200 */
[----:B------:R-:W-:Y:S02]  /*33c0*/  VIADD R18, R16, UR8 ;  /* 0x0000000810127c36 */ /* 0x000fe40008000000 */
[----:B------:R-:W-:Y:S04]  /*33d0*/  LDS.S8 R16, [R16+UR8] ;  /* 0x0000000810107984 */ /* 0x000fe80008000200 */
[----:B------:R-:W4:Y:S01]  /*33e0*/  LDS.S8 R18, [R18+UR8] ;  /* 0x0000000812127984 */ /* 0x000f220008000200 */
[----:B--2---:R-:W-:-:S04]  /*33f0*/  VIMNMX3.S16x2 R2, R20, R0, R2, !PT ;  /* 0x000000001402720f */ /* 0x004fc80007800302 */
[----:B---3--:R-:W-:-:S04]  /*3400*/  VIMNMX3.S16x2 R2, R2, R4, R8, !PT ;  /* 0x000000040202720f */ /* 0x008fc80007800308 */
[----:B0-----:R-:W-:-:S04]  /*3410*/  VIMNMX3.S16x2 R8, R2, R10, R12, !PT ;  /* 0x0000000a0208720f */ /* 0x001fc8000780030c */
[----:B----4-:R-:W-:-:S04]  /*3420*/  VIMNMX3.S16x2 R8, R8, R16, R18, !PT ;  /* 0x000000100808720f */ /* 0x010fc80007800312 */
[----:B------:R-:W-:Y:S01]  /*3430*/  PRMT R7, R8, 0x7610, R7 ;  /* 0x0000761008077816 */ /* 0x000fe20000000007 */
[----:B------:R-:W-:Y:S06]  /*3440*/  @P0 BRA `(.L_x_14013) ;  /* 0xfffffffc00980947 */ /* 0x000fec000383ffff */
[----:B------:R-:W-:-:S07]  /*3450*/  IADD3 R0, PT, PT, R17, 0x1, RZ ;  /* 0x0000000111007810 */ /* 0x000fce0007ffe0ff */
.L_x_14012:
[----:B------:R-:W-:-:S13]  /*3460*/  ISETP.NE.AND P0, PT, R9, RZ, PT ;  /* 0x000000ff0900720c */ /* 0x000fda0003f05270 */
[----:B------:R-:W-:Y:S05]  /*3470*/  @!P0 BRA `(.L_x_14014) ;  /* 0x0000000000908947 */ /* 0x000fea0003800000 */
[----:B------:R-:W-:Y:S02]  /*3480*/  ISETP.GE.U32.AND P0, PT, R9, 0x4, PT ;  /* 0x000000040900780c */ /* 0x000fe40003f06070 */
[----:B------:R-:W-:-:S04]  /*3490*/  LOP3.LUT R13, R5, 0x3, RZ, 0xc0, !PT ;  /* 0x00000003050d7812 */ /* 0x000fc800078ec0ff */
[----:B------:R-:W-:-:S07]  /*34a0*/  ISETP.NE.AND P1, PT, R13, RZ, PT ;  /* 0x000000ff0d00720c */ /* 0x000fce0003f25270 */
[----:B------:R-:W-:Y:S06]  /*34b0*/  @!P0 BRA `(.L_x_14015) ;  /* 0x0000000000348947 */ /* 0x000fec0003800000 */
[C---:B------:R-:W-:Y:S01]  /*34c0*/  IMAD R2, R0.reuse, UR8, R3 ;  /* 0x0000000800027c24 */ /* 0x040fe2000f8e0203 */
[----:B--2---:R-:W-:Y:S02]  /*34d0*/  PRMT R8, R7, 0x8880, RZ ;  /* 0x0000888007087816 */ /* 0x004fe400000000ff */
[----:B------:R-:W-:Y:S02]  /*34e0*/  IADD3 R0, PT, PT, R0, 0x4, RZ ;  /* 0x0000000400007810 */ /* 0x000fe40007ffe0ff */
[----:B------:R-:W-:Y:S01]  /*34f0*/  IADD3 R9, PT, PT, R2, UR8, RZ ;  /* 0x0000000802097c10 */ /* 0x000fe2000fffe0ff */
[----:B0-----:R-:W-:Y:S01]  /*3500*/  LDS.S8 R4, [R2] ;  /* 0x0000000002047984 */ /* 0x001fe20000000200 */
[----:B------:R-:W-:-:S03]  /*3510*/  PRMT R8, R8, 0x7710, RZ ;  /* 0x0000771008087816 */ /* 0x000fc600000000ff */
[----:B------:R-:W-:Y:S01]  /*3520*/  VIADD R11, R9, UR8 ;  /* 0x00000008090b7c36 */ /* 0x000fe20008000000 */
[----:B------:R-:W0:Y:S04]  /*3530*/  LDS.S8 R10, [R2+UR8] ;  /* 0x00000008020a7984 */ /* 0x000e280008000200 */
[----:B------:R-:W-:Y:S04]  /*3540*/  LDS.S8 R12, [R9+UR8] ;  /* 0x00000008090c7984 */ /* 0x000fe80008000200 */
[----:B------:R-:W2:Y:S01]  /*3550*/  LDS.S8 R16, [R11+UR8] ;  /* 0x000000080b107984 */ /* 0x000ea20008000200 */
[----:B0-----:R-:W-:-:S04]  /*3560*/  VIMNMX3.S16x2 R4, R8, R4, R10, !PT ;  /* 0x000000040804720f */ /* 0x001fc8000780030a */
[----:B--2---:R-:W-:-:S04]  /*3570*/  VIMNMX3.S16x2 R4, R4, R12, R16, !PT ;  /* 0x0000000c0404720f */ /* 0x004fc80007800310 */
[----:B------:R-:W-:-:S07]  /*3580*/  PRMT R7, R4, 0x7610, R7 ;  /* 0x0000761004077816 */ /* 0x000fce0000000007 */
.L_x_14015:
[----:B------:R-:W-:Y:S05]  /*3590*/  @!P1 BRA `(.L_x_14014) ;  /* 0x0000000000489947 */ /* 0x000fea0003800000 */
[----:B------:R-:W-:Y:S02]  /*35a0*/  ISETP.NE.AND P0, PT, R13, 0x1, PT ;  /* 0x000000010d00780c */ /* 0x000fe40003f05270 */
[----:B------:R-:W-:-:S04]  /*35b0*/  LOP3.LUT R5, R5, 0x1, RZ, 0xc0, !PT ;  /* 0x0000000105057812 */ /* 0x000fc800078ec0ff */
[----:B------:R-:W-:-:S07]  /*35c0*/  ISETP.NE.U32.AND P1, PT, R5, 0x1, PT ;  /* 0x000000010500780c */ /* 0x000fce0003f25070 */
[----:B------:R-:W-:Y:S06]  /*35d0*/  @!P0 BRA `(.L_x_14016) ;  /* 0x0000000000208947 */ /* 0x000fec0003800000 */
[C---:B------:R-:W-:Y:S01]  /*35e0*/  IMAD R2, R0.reuse, UR8, R3 ;  /* 0x0000000800027c24 */ /* 0x040fe2000f8e0203 */
[----:B--2---:R-:W-:Y:S02]  /*35f0*/  PRMT R8, R7, 0x8880, RZ ;  /* 0x0000888007087816 */ /* 0x004fe400000000ff */
[----:B------:R-:W-:Y:S02]  /*3600*/  IADD3 R0, PT, PT, R0, 0x2, RZ ;  /* 0x0000000200007810 */ /* 0x000fe40007ffe0ff */
[----:B0-----:R-:W-:Y:S01]  /*3610*/  LDS.S8 R4, [R2] ;  /* 0x0000000002047984 */ /* 0x001fe20000000200 */
[----:B------:R-:W-:-:S03]  /*3620*/  PRMT R8, R8, 0x7710, RZ ;  /* 0x0000771008087816 */ /* 0x000fc600000000ff */
[----:B------:R-:W0:Y:S02]  /*3630*/  LDS.S8 R10, [R2+UR8] ;  /* 0x00000008020a7984 */ /* 0x000e240008000200 */
[----:B0-----:R-:W-:-:S04]  /*3640*/  VIMNMX3.S16x2 R4, R8, R4, R10, !PT ;  /* 0x000000040804720f */ /* 0x001fc8000780030a */
[----:B------:R-:W-:-:S07]  /*3650*/  PRMT R7, R4, 0x7610, R7 ;  /* 0x0000761004077816 */ /* 0x000fce0000000007 */
.L_x_14016:
[----:B------:R-:W-:Y:S01]  /*3660*/  @!P1 IMAD R0, R0, UR8, R3 ;  /* 0x0000000800009c24 */ /* 0x000fe2000f8e0203 */
[----:B--2---:R-:W-:-:S04]  /*3670*/  @!P1 PRMT R2, R7, 0x8880, RZ ;  /* 0x0000888007029816 */ /* 0x004fc800000000ff */
[----:B------:R-:W-:Y:S01]  /*3680*/  @!P1 PRMT R2, R2, 0x7710, RZ ;  /* 0x0000771002029816 */ /* 0x000fe200000000ff */
[----:B------:R-:W2:Y:S03]  /*3690*/  @!P1 LDS.S8 R0, [R0] ;  /* 0x0000000000009984 */ /* 0x000ea60000000200 */
[----:B--2---:R-:W-:-:S04]  /*36a0*/  @!P1 VIMNMX.S16x2 R2, PT, PT, R2, R0, !PT ;  /* 0x0000000002029248 */ /* 0x004fc80007fe0300 */
[----:B------:R-:W-:-:S07]  /*36b0*/  @!P1 PRMT R7, R2, 0x7610, R7 ;  /* 0x0000761002079816 */ /* 0x000fce0000000007 */
.L_x_14014:
[----:B--2---:R2:W-:Y:S02]  /*36c0*/  STS.U8 [R6+UR4], R7 ;  /* 0x0000000706007988 */ /* 0x0045e40008000004 */
.L_x_14011:
        /* <DEDUP_REMOVED lines=9> */
        .weak           $__internal_300_$__cuda_sm20_div_s64
        .type           $__internal_300_$__cuda_sm20_div_s64,@function
        .size           $__internal_300_$__cuda_sm20_div_s64,($__internal_301_$__cuda_sm20_rem_s64 - $__internal_300_$__cuda_sm20_div_s64)
$__internal_300_$__cuda_sm20_div_s64:
        /* <DEDUP_REMOVED lines=82> */
[----:B------:R-:W-:Y:S06]  /*3c80*/  RET.REL.NODEC R8 `(contiguous_max3_i8) ;  /* 0xffffffc008dc7950 */ /* 0x000fec0003c3ffff */
        .weak           $__internal_301_$__cuda_sm20_rem_s64
        .type           $__internal_301_$__cuda_sm20_rem_s64,@function
        .size           $__internal_301_$__cuda_sm20_rem_s64,(.L_x_32504 - $__internal_301_$__cuda_sm20_rem_s64)
$__internal_301_$__cuda_sm20_rem_s64:
        /* <DEDUP_REMOVED lines=66> */
[----:B------:R-:W-:Y:S06]  /*40b0*/  RET.REL.NODEC R8 `(contiguous_max3_i8) ;  /* 0xffffffbc08d07950 */ /* 0x000fec0003c3ffff */
.L_x_14017:
        /* <DEDUP_REMOVED lines=12> */
.L_x_32504:


//--------------------- .text.contiguous_max22_i8 --------------------------
	.section	.text.contiguous_max22_i8,"ax",@progbits
	.align	128
        .global         contiguous_max22_i8
        .type           contiguous_max22_i8,@function
        .size           contiguous_max22_i8,(.L_x_33207 - contiguous_max22_i8)
        .other          contiguous_max22_i8,@"STO_CUDA_ENTRY STV_DEFAULT"
contiguous_max22_i8:
.text.contiguous_max22_i8:
        /* <DEDUP_REMOVED lines=23> */
[----:B------:R0:W2:Y:S01]  /*0170*/  @!P0 LDG.E.S8 R6, desc[UR12][R6.64] ;  /* 0x0000000c06068981 */ /* 0x0000a2000c1e1300 */
[----:B------:R-:W1:Y:S01]  /*0180*/  S2UR UR6, SR_CgaCtaId ;  /* 0x00000000000679c3 */ /* 0x000e620000008800 */
[----:B------:R-:W-:Y:S01]  /*0190*/  UMOV UR4, 0x400 ;  /* 0x0000040000047882 */ /* 0x000fe20000000000 */
[----:B------:R-:W-:Y:S01]  /*01a0*/  IMAD.MOV.U32 R8, RZ, RZ, 0x80 ;  /* 0x00000080ff087424 */ /* 0x000fe200078e00ff */
[----:B------:R-:W3:Y:S01]  /*01b0*/  LDCU UR5, c[0x0][0x360] ;  /* 0x00006c00ff0577ac */ /* 0x000ee20008000800 */
[----:B------:R-:W-:Y:S01]  /*01c0*/  BSSY.RECONVERGENT B0, `(.L_x_14018) ;  /* 0x0000014000007945 */ /* 0x000fe20003800200 */
[----:B------:R-:W-:-:S02]  /*01d0*/  ISETP.GT.U32.AND P1, PT, R0, 0x1f, PT ;  /* 0x0000001f0000780c */ /* 0x000fc40003f24070 */
[----:B0-----:R-:W-:Y:S01]  /*01e0*/  PRMT R7, R8, 0x7610, R7 ;  /* 0x0000761008077816 */ /* 0x001fe20000000007 */
[----:B-1----:R-:W-:-:S09]  /*01f0*/  ULEA UR4, UR6, UR4, 0x18 ;  /* 0x0000000406047291 */ /* 0x002fd2000f8ec0ff */
[----:B------:R0:W-:Y:S01]  /*0200*/  STS.U8 [R0+UR4], R7 ;  /* 0x0000000700007988 */ /* 0x0001e20008000004 */
[----:B--2---:R-:W-:-:S05]  /*0210*/  @!P0 VIMNMX.S16x2 R5, PT, PT, R4, R6, !PT ;  /* 0x0000000604058248 */ /* 0x004fca0007fe0300 */
[----:B------:R0:W-:Y:S01]  /*0220*/  @!P0 STS.U8 [R0+UR4], R5 ;  /* 0x0000000500008988 */ /* 0x0001e20008000004 */
[----:B---3--:R-:W-:Y:S05]  /*0230*/  @!P0 BRA `(.L_x_14019) ;  /* 0x0000000000308947 */ /* 0x008fea0003800000 */
        /* <DEDUP_REMOVED lines=12> */
.L_x_14019:
[----:B------:R-:W-:Y:S05]  /*0300*/  BSYNC.RECONVERGENT B0 ;  /* 0x0000000000007941 */ /* 0x000fea0003800200 */
.L_x_14018:
[----:B------:R-:W-:Y:S01]  /*0310*/  BAR.SYNC.DEFER_BLOCKING 0x0 ;  /* 0x0000000000007b1d */ /* 0x000fe20000010000 */
[----:B------:R-:W-:Y:S01]  /*0320*/  UISETP.GE.U32.AND UP0, UPT, UR5, 0x42, UPT ;  /* 0x000000420500788c */ /* 0x000fe2000bf06070 */
[----:B------:R-:W-:-:S08]  /*0330*/  VIADD R2, R0, UR4 ;  /* 0x0000000400027c36 */ /* 0x000fd00008000000 */
[----:B------:R-:W-:Y:S05]  /*0340*/  BRA.U !UP0, `(.L_x_14020) ;  /* 0x0000000108287547 */ /* 0x000fea000b800000 */
.L_x_14021:
[----:B------:R-:W-:Y:S02]  /*0350*/  USHF.R.U32.HI UR6, URZ, 0x1, UR5 ;  /* 0x00000001ff067899 */ /* 0x000fe40008011605 */
[----:B------:R-:W-:-:S04]  /*0360*/  UISETP.GT.U32.AND UP0, UPT, UR5, 0x83, UPT ;  /* 0x000000830500788c */ /* 0x000fc8000bf04070 */
[----:B------:R-:W-:Y:S01]  /*0370*/  ISETP.GE.U32.AND P0, PT, R0, UR6, PT ;  /* 0x0000000600007c0c */ /* 0x000fe2000bf06070 */
[----:B------:R-:W-:-:S12]  /*0380*/  UMOV UR5, UR6 ;  /* 0x0000000600057c82 */ /* 0x000fd80008000000 */
[----:B--2---:R-:W-:Y:S04]  /*0390*/  @!P0 LDS.S8 R4, [R0+UR4] ;  /* 0x0000000400048984 */ /* 0x004fe80008000200 */
[----:B------:R-:W2:Y:S02]  /*03a0*/  @!P0 LDS.S8 R6, [R2+UR6] ;  /* 0x0000000602068984 */ /* 0x000ea40008000200 */
[----:B--2---:R-:W-:-:S05]  /*03b0*/  @!P0 VIMNMX.S16x2 R4, PT, PT, R4, R6, !PT ;  /* 0x0000000604048248 */ /* 0x004fca0007fe0300 */
[----:B------:R2:W-:Y:S01]  /*03c0*/  @!P0 STS.U8 [R0+UR4], R4 ;  /* 0x0000000400008988 */ /* 0x0005e20008000004 */
[----:B------:R-:W-:Y:S06]  /*03d0*/  BAR.SYNC.DEFER_BLOCKING 0x0 ;  /* 0x0000000000007b1d */ /* 0x000fec0000010000 */
[----:B------:R-:W-:Y:S05]  /*03e0*/  BRA.U UP0, `(.L_x_14021) ;  /* 0xfffffffd00d87547 */ /* 0x000fea000b83ffff */
.L_x_14020:
[----:B------:R-:W-:Y:S05]  /*03f0*/  @P1 EXIT ;  /* 0x000000000000194d */ /* 0x000fea0003800000 */
[----:B------:R-:W-:Y:S01]  /*0400*/  LDS.S8 R2, [R0+UR4] ;  /* 0x0000000400027984 */ /* 0x000fe20008000200 */
[----:B------:R-:W-:-:S03]  /*0410*/  ISETP.NE.AND P0, PT, R0, RZ, PT ;  /* 0x000000ff0000720c */ /* 0x000fc60003f05270 */
[----:B--2---:R-:W2:Y:S02]  /*0420*/  LDS.S8 R4, [R0+UR4+0x20] ;  /* 0x0000200400047984 */ /* 0x004ea40008000200 */
[----:B--2---:R-:W-:-:S04]  /*0430*/  VIMNMX.S16x2 R2, PT, PT, R2, R4, !PT ;  /* 0x0000000402027248 */ /* 0x004fc80007fe0300 */
[----:B-1----:R-:W-:-:S05]  /*0440*/  PRMT R3, R2, 0x7610, R3 ;  /* 0x0000761002037816 */ /* 0x002fca0000000003 */
[----:B------:R-:W-:Y:S04]  /*0450*/  STS.U8 [R0+UR4], R3 ;  /* 0x0000000300007988 */ /* 0x000fe80008000004 */
[----:B------:R-:W-:Y:S04]  /*0460*/  LDS.S8 R2, [R0+UR4] ;  /* 0x0000000400027984 */ /* 0x000fe80008000200 */
[----:B------:R-:W1:Y:S02]  /*0470*/  LDS.S8 R4, [R0+UR4+0x10] ;  /* 0x0000100400047984 */ /* 0x000e640008000200 */
[----:B-1----:R-:W-:-:S04]  /*0480*/  VIMNMX.S16x2 R2, PT, PT, R2, R4, !PT ;  /* 0x0000000402027248 */ /* 0x002fc80007fe0300 */
[----:B0-----:R-:W-:-:S05]  /*0490*/  PRMT R5, R2, 0x7610, R5 ;  /* 0x0000761002057816 */ /* 0x001fca0000000005 */
[----:B------:R-:W-:Y:S04]  /*04a0*/  STS.U8 [R0+UR4], R5 ;  /* 0x0000000500007988 */ /* 0x000fe80008000004 */
[----:B------:R-:W-:Y:S04]  /*04b0*/  LDS.S8 R2, [R0+UR4] ;  /* 0x0000000400027984 */ /* 0x000fe80008000200 */
[----:B------:R-:W0:Y:S02]  /*04c0*/  LDS.S8 R4, [R0+UR4+0x8] ;  /* 0x0000080400047984 */ /* 0x000e240008000200 */
[----:B0-----:R-:W-:-:S04]  /*04d0*/  VIMNMX.S16x2 R2, PT, PT, R2, R4, !PT ;  /* 0x0000000402027248 */ /* 0x001fc80007fe0300 */
[----:B------:R-:W-:-:S05]  /*04e0*/  PRMT R6, R2, 0x7610, R6 ;  /* 0x0000761002067816 */ /* 0x000fca0000000006 */
        /* <DEDUP_REMOVED lines=13> */
[----:B0-----:R-:W-:-:S05]  /*05c0*/  VIMNMX.S16x2 R2, PT, PT, R2, R4, !PT ;  /* 0x0000000402027248 */ /* 0x001fca0007fe0300 */
        /* <DEDUP_REMOVED lines=19> */
.L_x_14022:
        /* <DEDUP_REMOVED lines=16> */
.L_x_33207:


//--------------------- .text.contiguous_max2_i8  --------------------------
	.section	.text.contiguous_max2_i8,"ax",@progbits
	.align	128
        .global         contiguous_max2_i8
        .type           contiguous_max2_i8,@function
        .size           contiguous_max2_i8,(.L_x_32506 - contiguous_max2_i8)
        .other          contiguous_max2_i8,@"STO_CUDA_ENTRY STV_DEFAULT"
contiguous_max2_i8:
.text.contiguous_max2_i8:
[----:B------:R-:W-:Y:S01]  /*0000*/  LDC R1, c[0x0][0x37c] ;  /* 0x0000df00ff017b82 */ /* 0x000fe20000000800 */
[----:B------:R-:W0:Y:S07]  /*0010*/  S2R R0, SR_TID.X ;  /* 0x0000000000007919 */ /* 0x000e2e0000002100 */
[----:B------:R-:W1:Y:S01]  /*0020*/  S2UR UR7, SR_CTAID.X ;  /* 0x00000000000779c3 */ /* 0x000e620000002500 */
[----:B------:R-:W2:Y:S01]  /*0030*/  LDCU.64 UR8, c[0x0][0x3a8] ;  /* 0x00007500ff0877ac */ /* 0x000ea20008000a00 */
[----:B------:R-:W-:Y:S01]  /*0040*/  HFMA2 R3, -RZ, RZ, 0, 7.62939453125e-06 ;  /* 0x00000080ff037431 */ /* 0x000fe200000001ff */
        /* <DEDUP_REMOVED lines=44> */
.L_x_14051:
        /* <DEDUP_REMOVED lines=32> */
.L_x_14028:
[----:B------:R-:W-:Y:S01]  /*0510*/  IMAD.MOV.U32 R26, RZ, RZ, R4 ;  /* 0x000000ffff1a7224 */ /* 0x000fe200078e0004 */
[----:B------:R-:W-:Y:S01]  /*0520*/  MOV R11, R3 ;  /* 0x00000003000b7202 */ /* 0x000fe20000000f00 */
[----:B------:R-:W-:Y:S01]  /*0530*/  IMAD.MOV.U32 R10, RZ, RZ, R22 ;  /* 0x000000ffff0a7224 */ /* 0x000fe200078e0016 */
[----:B------:R-:W-:Y:S02]  /*0540*/  MOV R9, R23 ;  /* 0x0000001700097202 */ /* 0x000fe40000000f00 */
[----:B------:R-:W-:-:S07]  /*0550*/  MOV R8, 0x570 ;  /* 0x0000057000087802 */ /* 0x000fce0000000f00 */
[----:B-1----:R-:W-:Y:S05]  /*0560*/  CALL.REL.NOINC `($__internal_302_$__cuda_sm20_div_s64) ;  /* 0x0000006400407944 */ /* 0x002fea0003c00000 */
        /* <DEDUP_REMOVED lines=10> */
.L_x_14029:
[----:B------:R-:W-:Y:S05]  /*0610*/  BSYNC.RECONVERGENT B1 ;  /* 0x0000000000017941 */ /* 0x000fea0003800200 */
.L_x_14027:
        /* <DEDUP_REMOVED lines=34> */
.L_x_14031:
[----:B------:R-:W-:Y:S01]  /*0840*/  IMAD.MOV.U32 R26, RZ, RZ, R18 ;  /* 0x000000ffff1a7224 */ /* 0x000fe200078e0012 */
[----:B------:R-:W-:Y:S01]  /*0850*/  MOV R11, R19 ;  /* 0x00000013000b7202 */ /* 0x000fe20000000f00 */
[----:B------:R-:W-:Y:S01]  /*0860*/  IMAD.MOV.U32 R10, RZ, RZ, R22 ;  /* 0x000000ffff0a7224 */ /* 0x000fe200078e0016 */
[----:B------:R-:W-:Y:S02]  /*0870*/  MOV R9, R23 ;  /* 0x0000001700097202 */ /* 0x000fe40000000f00 */
[----:B------:R-:W-:-:S07]  /*0880*/  MOV R8, 0x8a0 ;  /* 0x000008a000087802 */ /* 0x000fce0000000f00 */
[----:B------:R-:W-:Y:S05]  /*0890*/  CALL.REL.NOINC `($__internal_302_$__cuda_sm20_div_s64) ;  /* 0x0000006000747944 */ /* 0x000fea0003c00000 */
        /* <DEDUP_REMOVED lines=8> */
.L_x_14032:
[----:B------:R-:W-:Y:S05]  /*0920*/  BSYNC.RECONVERGENT B1 ;  /* 0x0000000000017941 */ /* 0x000fea0003800200 */
.L_x_14030:
        /* <DEDUP_REMOVED lines=33> */
.L_x_14034:
[----:B------:R-:W-:Y:S01]  /*0b40*/  MOV R26, R36 ;  /* 0x00000024001a7202 */ /* 0x000fe20000000f00 */
[----:B------:R-:W-:Y:S01]  /*0b50*/  IMAD.MOV.U32 R11, RZ, RZ, R37 ;  /* 0x000000ffff0b7224 */ /* 0x000fe200078e0025 */
[----:B------:R-:W-:Y:S01]  /*0b60*/  MOV R10, R18 ;  /* 0x00000012000a7202 */ /* 0x000fe20000000f00 */
[----:B------:R-:W-:Y:S01]  /*0b70*/  IMAD.MOV.U32 R9, RZ, RZ, R19 ;  /* 0x000000ffff097224 */ /* 0x000fe200078e0013 */
[----:B------:R-:W-:-:S07]  /*0b80*/  MOV R8, 0xba0 ;  /* 0x00000ba000087802 */ /* 0x000fce0000000f00 */
[----:B------:R-:W-:Y:S05]  /*0b90*/  CALL.REL.NOINC `($__internal_302_$__cuda_sm20_div_s64) ;  /* 0x0000005c00b47944 */ /* 0x000fea0003c00000 */
        /* <DEDUP_REMOVED lines=10> */
.L_x_14035:
[----:B------:R-:W-:Y:S05]  /*0c40*/  BSYNC.RECONVERGENT B1 ;  /* 0x0000000000017941 */ /* 0x000fea0003800200 */
.L_x_14033:
        /* <DEDUP_REMOVED lines=35> */
.L_x_14037:
[----:B------:R-:W-:Y:S01]  /*0e80*/  IMAD.MOV.U32 R26, RZ, RZ, R22 ;  /* 0x000000ffff1a7224 */ /* 0x000fe200078e0016 */
[----:B------:R-:W-:Y:S01]  /*0e90*/  MOV R11, R23 ;  /* 0x00000017000b7202 */ /* 0x000fe20000000f00 */
[----:B------:R-:W-:Y:S01]  /*0ea0*/  IMAD.MOV.U32 R10, RZ, RZ, R18 ;  /* 0x000000ffff0a7224 */ /* 0x000fe200078e0012 */
[----:B------:R-:W-:Y:S02]  /*0eb0*/  MOV R9, R19 ;  /* 0x0000001300097202 */ /* 0x000fe40000000f00 */
[----:B------:R-:W-:-:S07]  /*0ec0*/  MOV R8, 0xee0 ;  /* 0x00000ee000087802 */ /* 0x000fce0000000f00 */
[----:B------:R-:W-:Y:S05]  /*0ed0*/  CALL.REL.NOINC `($__internal_302_$__cuda_sm20_div_s64) ;  /* 0x0000005800e47944 */ /* 0x000fea0003c00000 */
        /* <DEDUP_REMOVED lines=11> */
.L_x_14038:
[----:B------:R-:W-:Y:S05]  /*0f90*/  BSYNC.RECONVERGENT B1 ;  /* 0x0000000000017941 */ /* 0x000fea0003800200 */
.L_x_14036:
        /* <DEDUP_REMOVED lines=36> */
.L_x_14040:
        /* <DEDUP_REMOVED lines=16> */
.L_x_14041:
[----:B------:R-:W-:Y:S05]  /*12e0*/  BSYNC.RECONVERGENT B1 ;  /* 0x0000000000017941 */ /* 0x000fea0003800200 */
.L_x_14039:
        /* <DEDUP_REMOVED lines=35> */
.L_x_14043:
[----:B------:R-:W-:Y:S01]  /*1520*/  IMAD.MOV.U32 R26, RZ, RZ, R42 ;  /* 0x000000ffff1a7224 */ /* 0x000fe200078e002a */
[----:B------:R-:W-:Y:S01]  /*1530*/  MOV R11, R43 ;  /* 0x0000002b000b7202 */ /* 0x000fe20000000f00 */
[----:B------:R-:W-:Y:S01]  /*1540*/  IMAD.MOV.U32 R10, RZ, RZ, R18 ;  /* 0x000000ffff0a7224 */ /* 0x000fe200078e0012 */
[----:B------:R-:W-:Y:S02]  /*1550*/  MOV R9, R19 ;  /* 0x0000001300097202 */ /* 0x000fe40000000f00 */
[----:B------:R-:W-:-:S07]  /*1560*/  MOV R8, 0x1580 ;  /* 0x0000158000087802 */ /* 0x000fce0000000f00 */
[----:B------:R-:W-:Y:S05]  /*1570*/  CALL.REL.NOINC `($__internal_302_$__cuda_sm20_div_s64) ;  /* 0x00000054003c7944 */ /* 0x000fea0003c00000 */
        /* <DEDUP_REMOVED lines=11> */
.L_x_14044:
[----:B------:R-:W-:Y:S05]  /*1630*/  BSYNC.RECONVERGENT B1 ;  /* 0x0000000000017941 */ /* 0x000fea0003800200 */
.L_x_14042:
        /* <DEDUP_REMOVED lines=35> */
.L_x_14046:
[----:B------:R-:W-:Y:S01]  /*1870*/  IMAD.MOV.U32 R26, RZ, RZ, R38 ;  /* 0x000000ffff1a7224 */ /* 0x000fe200078e0026 */
[----:B------:R-:W-:Y:S01]  /*1880*/  MOV R11, R39 ;  /* 0x00000027000b7202 */ /* 0x000fe20000000f00 */
[----:B------:R-:W-:Y:S01]  /*1890*/  IMAD.MOV.U32 R10, RZ, RZ, R20 ;  /* 0x000000ffff0a7224 */ /* 0x000fe200078e0014 */
[----:B------:R-:W-:Y:S02]  /*18a0*/  MOV R9, R21 ;  /* 0x0000001500097202 */ /* 0x000fe40000000f00 */
[----:B------:R-:W-:-:S07]  /*18b0*/  MOV R8, 0x18d0 ;  /* 0x000018d000087802 */ /* 0x000fce0000000f00 */
[----:B------:R-:W-:Y:S05]  /*18c0*/  CALL.REL.NOINC `($__internal_302_$__cuda_sm20_div_s64) ;  /* 0x0000005000687944 */ /* 0x000fea0003c00000 */
        /* <DEDUP_REMOVED lines=11> */
.L_x_14047:
[----:B------:R-:W-:Y:S05]  /*1980*/  BSYNC.RECONVERGENT B1 ;  /* 0x0000000000017941 */ /* 0x000fea0003800200 */
.L_x_14045:
        /* <DEDUP_REMOVED lines=35> */
.L_x_14049:
[----:B------:R-:W-:Y:S01]  /*1bc0*/  IMAD.MOV.U32 R26, RZ, RZ, R18 ;  /* 0x000000ffff1a7224 */ /* 0x000fe200078e0012 */
[----:B------:R-:W-:Y:S01]  /*1bd0*/  MOV R11, R19 ;  /* 0x00000013000b7202 */ /* 0x000fe20000000f00 */
[----:B------:R-:W-:Y:S01]  /*1be0*/  IMAD.MOV.U32 R10, RZ, RZ, R20 ;  /* 0x000000ffff0a7224 */ /* 0x000fe200078e0014 */
[----:B------:R-:W-:Y:S02]  /*1bf0*/  MOV R9, R21 ;  /* 0x0000001500097202 */ /* 0x000fe40000000f00 */
[----:B------:R-:W-:-:S07]  /*1c00*/  MOV R8, 0x1c20 ;  /* 0x00001c2000087802 */ /* 0x000fce0000000f00 */
[----:B------:R-:W-:Y:S05]  /*1c10*/  CALL.REL.NOINC `($__internal_302_$__cuda_sm20_div_s64) ;  /* 0x0000004c00947944 */ /* 0x000fea0003c00000 */
        /* <DEDUP_REMOVED lines=11> */
.L_x_14050:
[----:B------:R-:W-:Y:S05]  /*1cd0*/  BSYNC.RECONVERGENT B1 ;  /* 0x0000000000017941 */ /* 0x000fea0003800200 */
.L_x_14048:
        /* <DEDUP_REMOVED lines=9> */
.L_x_14026:
        /* <DEDUP_REMOVED lines=35> */
.L_x_14054:
        /* <DEDUP_REMOVED lines=16> */
.L_x_14055:
[----:B------:R-:W-:Y:S05]  /*20a0*/  BSYNC.RECONVERGENT B1 ;  /* 0x0000000000017941 */ /* 0x000fea0003800200 */
.L_x_14053:
        /* <DEDUP_REMOVED lines=34> */
.L_x_14057:
        /* <DEDUP_REMOVED lines=14> */
.L_x_14058:
[----:B------:R-:W-:Y:S05]  /*23b0*/  BSYNC.RECONVERGENT B1 ;  /* 0x0000000000017941 */ /* 0x000fea0003800200 */
.L_x_14056:
        /* <DEDUP_REMOVED lines=35> */
.L_x_14060:
[----:B------:R-:W-:Y:S01]  /*25f0*/  MOV R26, R22 ;  /* 0x00000016001a7202 */ /* 0x000fe20000000f00 */
[----:B------:R-:W-:Y:S01]  /*2600*/  IMAD.MOV.U32 R11, RZ, RZ, R23 ;  /* 0x000000ffff0b7224 */ /* 0x000fe200078e0017 */
[----:B------:R-:W-:Y:S01]  /*2610*/  MOV R10, R14 ;  /* 0x0000000e000a7202 */ /* 0x000fe20000000f00 */
[----:B------:R-:W-:Y:S01]  /*2620*/  IMAD.MOV.U32 R9, RZ, RZ, R15 ;  /* 0x000000ffff097224 */ /* 0x000fe200078e000f */
[----:B------:R-:W-:-:S07]  /*2630*/  MOV R8, 0x2650 ;  /* 0x0000265000087802 */ /* 0x000fce0000000f00 */
[----:B------:R-:W-:Y:S05]  /*2640*/  CALL.REL.NOINC `($__internal_302_$__cuda_sm20_div_s64) ;  /* 0x0000004400087944 */ /* 0x000fea0003c00000 */
        /* <DEDUP_REMOVED lines=11> */
.L_x_14061:
[----:B------:R-:W-:Y:S05]  /*2700*/  BSYNC.RECONVERGENT B1 ;  /* 0x0000000000017941 */ /* 0x000fea0003800200 */
.L_x_14059:
        /* <DEDUP_REMOVED lines=35> */
.L_x_14063:
        /* <DEDUP_REMOVED lines=16> */
.L_x_14064:
[----:B------:R-:W-:Y:S05]  /*2a40*/  BSYNC.RECONVERGENT B1 ;  /* 0x0000000000017941 */ /* 0x000fea0003800200 */
.L_x_14062:
[----:B------:R-:W-:Y:S01]  /*2a50*/  IMAD R9, R9, R22, RZ ;  /* 0x0000001609097224 */ /* 0x000fe200078e02ff */
[----:B------:R-:W-:Y:S01]  /*2a60*/  IADD3 R5, PT, PT, R5, -0x2, RZ ;  /* 0xfffffffe05057810 */ /* 0x000fe20007ffe0ff */
[----:B------:R-:W-:Y:S02]  /*2a70*/  IMAD.MOV.U32 R6, RZ, RZ, R20 ;  /* 0x000000ffff067224 */ /* 0x000fe400078e0014 */
[-C--:B------:R-:W-:Y:S02]  /*2a80*/  IMAD R9, R23, R8.reuse, R9 ;  /* 0x0000000817097224 */ /* 0x080fe400078e0209 */
[----:B------:R-:W-:-:S04]  /*2a90*/  IMAD.WIDE.U32 R20, R22, R8, R6 ;  /* 0x0000000816147225 */ /* 0x000fc800078e0006 */
[----:B------:R-:W-:-:S07]  /*2aa0*/  IMAD.IADD R21, R21, 0x1, R9 ;  /* 0x0000000115157824 */ /* 0x000fce00078e0209 */
.L_x_14052:
        /* <DEDUP_REMOVED lines=31> */
.L_x_14066:
[----:B------:R-:W-:Y:S01]  /*2ca0*/  MOV R23, R3 ;  /* 0x0000000300177202 */ /* 0x000fe20000000f00 */
[----:B------:R-:W-:Y:S01]  /*2cb0*/  IMAD.MOV.U32 R22, RZ, RZ, R6 ;  /* 0x000000ffff167224 */ /* 0x000fe200078e0006 */
[----:B------:R-:W-:Y:S02]  /*2cc0*/  MOV R3, R7 ;  /* 0x0000000700037202 */ /* 0x000fe40000000f00 */
[----:B------:R-:W-:-:S07]  /*2cd0*/  MOV R24, 0x2cf0 ;  /* 0x00002cf000187802 */ /* 0x000fce0000000f00 */
[----:B------:R-:W-:Y:S05]  /*2ce0*/  CALL.REL.NOINC `($__internal_303_$__cuda_sm20_rem_s64) ;  /* 0x0000004000ac7944 */ /* 0x000fea0003c00000 */
[----:B------:R-:W-:-:S07]  /*2cf0*/  IMAD.MOV.U32 R8, RZ, RZ, R4 ;  /* 0x000000ffff087224 */ /* 0x000fce00078e0004 */
.L_x_14067:
[----:B------:R-:W-:Y:S05]  /*2d00*/  BSYNC.RECONVERGENT B1 ;  /* 0x0000000000017941 */ /* 0x000fea0003800200 */
.L_x_14065:
        /* <DEDUP_REMOVED lines=30> */
.L_x_14069:
[----:B------:R-:W-:Y:S01]  /*2ef0*/  MOV R22, R6 ;  /* 0x0000000600167202 */ /* 0x000fe20000000f00 */
[----:B------:R-:W-:Y:S01]  /*2f00*/  IMAD.MOV.U32 R3, RZ, RZ, R7 ;  /* 0x000000ffff037224 */ /* 0x000fe200078e0007 */
[----:B------:R-:W-:Y:S01]  /*2f10*/  MOV R4, R18 ;  /* 0x0000001200047202 */ /* 0x000fe20000000f00 */
[----:B------:R-:W-:Y:S01]  /*2f20*/  IMAD.MOV.U32 R23, RZ, RZ, R19 ;  /* 0x000000ffff177224 */ /* 0x000fe200078e0013 */
[----:B------:R-:W-:-:S07]  /*2f30*/  MOV R24, 0x2f50 ;  /* 0x00002f5000187802 */ /* 0x000fce0000000f00 */
[----:B------:R-:W-:Y:S05]  /*2f40*/  CALL.REL.NOINC `($__internal_303_$__cuda_sm20_rem_s64) ;  /* 0x0000004000147944 */ /* 0x000fea0003c00000 */
[----:B------:R-:W-:-:S07]  /*2f50*/  MOV R5, R9 ;  /* 0x0000000900057202 */ /* 0x000fce0000000f00 */
.L_x_14070:
[----:B------:R-:W-:Y:S05]  /*2f60*/  BSYNC.RECONVERGENT B1 ;  /* 0x0000000000017941 */ /* 0x000fea0003800200 */
.L_x_14068:
[----:B------:R-:W-:Y:S02]  /*2f70*/  IMAD R3, R5, R14, RZ ;  /* 0x0000000e05037224 */ /* 0x000fe400078e02ff */
[----:B------:R-:W-:-:S04]  /*2f80*/  IMAD.WIDE.U32 R20, R14, R4, R20 ;  /* 0x000000040e147225 */ /* 0x000fc800078e0014 */
[----:B------:R-:W-:-:S04]  /*2f90*/  IMAD R3, R15, R4, R3 ;  /* 0x000000040f037224 */ /* 0x000fc800078e0203 */
[----:B------:R-:W-:-:S07]  /*2fa0*/  IMAD.IADD R21, R21, 0x1, R3 ;  /* 0x0000000115157824 */ /* 0x000fce00078e0203 */
.L_x_14025:
[----:B------:R-:W0:Y:S02]  /*2fb0*/  LDCU.64 UR10, c[0x0][0x388] ;  /* 0x00007100ff0a77ac */ /* 0x000e240008000a00 */
[----:B0-----:R-:W-:Y:S02]  /*2fc0*/  IADD3 R12, P0, PT, R12, UR10, RZ ;  /* 0x0000000a0c0c7c10 */ /* 0x001fe4000ff1e0ff */
[----:B------:R-:W-:Y:S02]  /*2fd0*/  IADD3 R20, P1, PT, R20, UR10, RZ ;  /* 0x0000000a14147c10 */ /* 0x000fe4000ff3e0ff */
[----:B------:R-:W-:Y:S02]  /*2fe0*/  IADD3.X R13, PT, PT, R13, UR11, RZ, P0, !PT ;  /* 0x0000000b0d0d7c10 */ /* 0x000fe400087fe4ff */
[----:B------:R-:W-:-:S03]  /*2ff0*/  IADD3.X R21, PT, PT, R21, UR11, RZ, P1, !PT ;  /* 0x0000000b15157c10 */ /* 0x000fc60008ffe4ff */
[----:B------:R-:W2:Y:S04]  /*3000*/  LDG.E.S8 R12, desc[UR12][R12.64] ;  /* 0x0000000c0c0c7981 */ /* 0x000ea8000c1e1300 */
[----:B------:R-:W2:Y:S02]  /*3010*/  LDG.E.S8 R20, desc[UR12][R20.64] ;  /* 0x0000000c14147981 */ /* 0x000ea4000c1e1300 */
[----:B--2---:R-:W-:-:S05]  /*3020*/  VIMNMX.S16x2 R3, PT, PT, R12, R20, !PT ;  /* 0x000000140c037248 */ /* 0x004fca0007fe0300 */
[----:B------:R1:W-:Y:S01]  /*3030*/  STS.U8 [R0+UR4], R3 ;  /* 0x0000000300007988 */ /* 0x0003e20008000004 */
[----:B------:R-:W-:Y:S05]  /*3040*/  BRA `(.L_x_14071) ;  /* 0x0000003400887947 */ /* 0x000fea0003800000 */
.L_x_14024:
        /* <DEDUP_REMOVED lines=20> */
.L_x_14098:
        /* <DEDUP_REMOVED lines=31> */
.L_x_14075:
[----:B------:R-:W-:Y:S01]  /*3380*/  MOV R26, R4 ;  /* 0x00000004001a7202 */ /* 0x000fe20000000f00 */
[----:B------:R-:W-:Y:S01]  /*3390*/  IMAD.MOV.U32 R11, RZ, RZ, R5 ;  /* 0x000000ffff0b7224 */ /* 0x000fe200078e0005 */
[----:B------:R-:W-:Y:S01]  /*33a0*/  MOV R10, R36 ;  /* 0x00000024000a7202 */ /* 0x000fe20000000f00 */
[----:B------:R-:W-:Y:S01]  /*33b0*/  IMAD.MOV.U32 R9, RZ, RZ, R37 ;  /* 0x000000ffff097224 */ /* 0x000fe200078e0025 */
[----:B------:R-:W-:-:S07]  /*33c0*/  MOV R8, 0x33e0 ;  /* 0x000033e000087802 */ /* 0x000fce0000000f00 */
[----:B-123--:R-:W-:Y:S05]  /*33d0*/  CALL.REL.NOINC `($__internal_302_$__cuda_sm20_div_s64) ;  /* 0x0000003400a47944 */ /* 0x00efea0003c00000 */
        /* <DEDUP_REMOVED lines=8> */
.L_x_14076:
[----:B------:R-:W-:Y:S05]  /*3460*/  BSYNC.RECONVERGENT B1 ;  /* 0x0000000000017941 */ /* 0x000fea0003800200 */
.L_x_14074:
        /* <DEDUP_REMOVED lines=37> */
.L_x_14078:
        /* <DEDUP_REMOVED lines=16> */
.L_x_14079:
[----:B------:R-:W-:Y:S05]  /*37c0*/  BSYNC.RECONVERGENT B1 ;  /* 0x0000000000017941 */ /* 0x000fea0003800200 */
.L_x_14077:
        /* <DEDUP_REMOVED lines=38> */
.L_x_14081:
        /* <DEDUP_REMOVED lines=17> */
.L_x_14082:
[----:B------:R-:W-:Y:S05]  /*3b40*/  BSYNC.RECONVERGENT B1 ;  /* 0x0000000000017941 */ /* 0x000fea0003800200 */
.L_x_14080:
        /* <DEDUP_REMOVED lines=38> */
.L_x_14084:
[----:B------:R-:W-:Y:S01]  /*3db0*/  MOV R26, R36 ;  /* 0x00000024001a7202 */ /* 0x000fe20000000f00 */
[----:B------:R-:W-:Y:S01]  /*3dc0*/  IMAD.MOV.U32 R11, RZ, RZ, R37 ;  /* 0x000000ffff0b7224 */ /* 0x000fe200078e0025 */
[----:B------:R-:W-:Y:S01]  /*3dd0*/  MOV R10, R38 ;  /* 0x00000026000a7202 */ /* 0x000fe20000000f00 */
[----:B------:R-:W-:Y:S01]  /*3de0*/  IMAD.MOV.U32 R9, RZ, RZ, R39 ;  /* 0x000000ffff097224 */ /* 0x000fe200078e0027 */
[----:B------:R-:W-:-:S07]  /*3df0*/  MOV R8, 0x3e10 ;  /* 0x00003e1000087802 */ /* 0x000fce0000000f00 */
[----:B-1----:R-:W-:Y:S05]  /*3e00*/  CALL.REL.NOINC `($__internal_302_$__cuda_sm20_div_s64) ;  /* 0x0000002c00187944 */ /* 0x002fea0003c00000 */
        /* <DEDUP_REMOVED lines=11> */
.L_x_14085:
[----:B------:R-:W-:Y:S05]  /*3ec0*/  BSYNC.RECONVERGENT B1 ;  /* 0x0000000000017941 */ /* 0x000fea0003800200 */
.L_x_14083:
        /* <DEDUP_REMOVED lines=38> */
.L_x_14087:
        /* <DEDUP_REMOVED lines=17> */
.L_x_14088:
[----:B------:R-:W-:Y:S05]  /*4240*/  BSYNC.RECONVERGENT B1 ;  /* 0x0000000000017941 */ /* 0x000fea0003800200 */
.L_x_14086:
        /* <DEDUP_REMOVED lines=38> */
.L_x_14090:
        /* <DEDUP_REMOVED lines=17> */
.L_x_14091:
[----:B------:R-:W-:Y:S05]  /*45c0*/  BSYNC.RECONVERGENT B1 ;  /* 0x0000000000017941 */ /* 0x000fea0003800200 */
.L_x_14089:
        /* <DEDUP_REMOVED lines=38> */
.L_x_14093:
        /* <DEDUP_REMOVED lines=17> */
.L_x_14094:
[----:B------:R-:W-:Y:S05]  /*4940*/  BSYNC.RECONVERGENT B1 ;  /* 0x0000000000017941 */ /* 0x000fea0003800200 */
.L_x_14092:
        /* <DEDUP_REMOVED lines=36> */
.L_x_14096:
        /* <DEDUP_REMOVED lines=17> */
.L_x_14097:
[----:B------:R-:W-:Y:S05]  /*4ca0*/  BSYNC.RECONVERGENT B1 ;  /* 0x0000000000017941 */ /* 0x000fea0003800200 */
.L_x_14095:
        /* <DEDUP_REMOVED lines=14> */
.L_x_14073:
        /* <DEDUP_REMOVED lines=36> */
.L_x_14101:
        /* <DEDUP_REMOVED lines=15> */
.L_x_14102:
[----:B------:R-:W-:Y:S05]  /*50c0*/  BSYNC.RECONVERGENT B1 ;  /* 0x0000000000017941 */ /* 0x000fea0003800200 */
.L_x_14100:
        /* <DEDUP_REMOVED lines=39> */
.L_x_14104:
[----:B------:R-:W-:Y:S01]  /*5340*/  MOV R26, R20 ;  /* 0x00000014001a7202 */ /* 0x000fe20000000f00 */
[----:B------:R-:W-:Y:S01]  /*5350*/  IMAD.MOV.U32 R10, RZ, RZ, R4 ;  /* 0x000000ffff0a7224 */ /* 0x000fe200078e0004 */
[----:B------:R-:W-:Y:S02]  /*5360*/  MOV R11, R21 ;  /* 0x00000015000b7202 */ /* 0x000fe40000000f00 */
[----:B------:R-:W-:Y:S02]  /*5370*/  MOV R9, R5 ;  /* 0x0000000500097202 */ /* 0x000fe40000000f00 */
[----:B------:R-:W-:-:S07]  /*5380*/  MOV R8, 0x53a0 ;  /* 0x000053a000087802 */ /* 0x000fce0000000f00 */
[----:B------:R-:W-:Y:S05]  /*5390*/  CALL.REL.NOINC `($__internal_302_$__cuda_sm20_div_s64) ;  /* 0x0000001400b47944 */ /* 0x000fea0003c00000 */
        /* <DEDUP_REMOVED lines=11> */
.L_x_14105:
[----:B------:R-:W-:Y:S05]  /*5450*/  BSYNC.RECONVERGENT B1 ;  /* 0x0000000000017941 */ /* 0x000fea0003800200 */
.L_x_14103:
        /* <DEDUP_REMOVED lines=39> */
.L_x_14107:
        /* <DEDUP_REMOVED lines=17> */
.L_x_14108:
[----:B------:R-:W-:Y:S05]  /*57e0*/  BSYNC.RECONVERGENT B1 ;  /* 0x0000000000017941 */ /* 0x000fea0003800200 */
.L_x_14106:
        /* <DEDUP_REMOVED lines=40> */
.L_x_14110:
[----:B------:R-:W-:Y:S01]  /*5a70*/  MOV R26, R20 ;  /* 0x00000014001a7202 */ /* 0x000fe20000000f00 */
[----:B------:R-:W-:Y:S01]  /*5a80*/  IMAD.MOV.U32 R11, RZ, RZ, R21 ;  /* 0x000000ffff0b7224 */ /* 0x000fe200078e0015 */
[----:B------:R-:W-:Y:S02]  /*5a90*/  MOV R10, R4 ;  /* 0x00000004000a7202 */ /* 0x000fe40000000f00 */
        /* <DEDUP_REMOVED lines=14> */
.L_x_14111:
[----:B------:R-:W-:Y:S05]  /*5b80*/  BSYNC.RECONVERGENT B1 ;  /* 0x0000000000017941 */ /* 0x000fea0003800200 */
.L_x_14109:
        /* <DEDUP_REMOVED lines=10> */
.L_x_14099:
        /* <DEDUP_REMOVED lines=34> */
.L_x_14114:
        /* <DEDUP_REMOVED lines=15> */
.L_x_14115:
[----:B------:R-:W-:Y:S05]  /*5f40*/  BSYNC.RECONVERGENT B1 ;  /* 0x0000000000017941 */ /* 0x000fea0003800200 */
.L_x_14113:
        /* <DEDUP_REMOVED lines=39> */
.L_x_14117:
        /* <DEDUP_REMOVED lines=17> */
.L_x_14118:
[----:B------:R-:W-:Y:S05]  /*62d0*/  BSYNC.RECONVERGENT B1 ;  /* 0x0000000000017941 */ /* 0x000fea0003800200 */
.L_x_14116:
        /* <DEDUP_REMOVED lines=10> */
.L_x_14112:
        /* <DEDUP_REMOVED lines=30> */
.L_x_14120:
[----:B------:R-:W-:Y:S02]  /*6560*/  MOV R3, R23 ;  /* 0x0000001700037202 */ /* 0x000fe40000000f00 */
[----:B------:R-:W-:Y:S02]  /*6570*/  MOV R23, R5 ;  /* 0x0000000500177202 */ /* 0x000fe40000000f00 */
[----:B------:R-:W-:-:S07]  /*6580*/  MOV R24, 0x65a0 ;  /* 0x000065a000187802 */ /* 0x000fce0000000f00 */
[----:B------:R-:W-:Y:S05]  /*6590*/  CALL.REL.NOINC `($__internal_303_$__cuda_sm20_rem_s64) ;  /* 0x0000000800807944 */ /* 0x000fea0003c00000 */
[----:B------:R-:W-:-:S07]  /*65a0*/  IMAD.MOV.U32 R5, RZ, RZ, R9 ;  /* 0x000000ffff057224 */ /* 0x000fce00078e0009 */
.L_x_14121:
[----:B------:R-:W-:Y:S05]  /*65b0*/  BSYNC.RECONVERGENT B1 ;  /* 0x0000000000017941 */ /* 0x000fea0003800200 */
.L_x_14119:
        /* <DEDUP_REMOVED lines=8> */
.L_x_14072:
[----:B------:R-:W-:-:S06]  /*6640*/  IMAD.MOV.U32 R13, RZ, RZ, R7 ;  /* 0x000000ffff0d7224 */ /* 0x000fcc00078e0007 */
[----:B------:R-:W2:Y:S04]  /*6650*/  LDG.E.U8 R13, desc[UR12][R12.64] ;  /* 0x0000000c0c0d7981 */ /* 0x000ea8000c1e1100 */
[----:B--2---:R0:W-:Y:S02]  /*6660*/  STS.U8 [R0+UR4], R13 ;  /* 0x0000000d00007988 */ /* 0x0041e40008000004 */
.L_x_14071:
[----:B------:R-:W-:Y:S05]  /*6670*/  BSYNC.RECONVERGENT B0 ;  /* 0x0000000000007941 */ /* 0x000fea0003800200 */
.L_x_14023:
[----:B------:R-:W-:Y:S01]  /*6680*/  BAR.SYNC.DEFER_BLOCKING 0x0 ;  /* 0x0000000000007b1d */ /* 0x000fe20000010000 */
[----:B------:R-:W-:Y:S01]  /*6690*/  UISETP.GE.U32.AND UP0, UPT, UR5, 0x42, UPT ;  /* 0x000000420500788c */ /* 0x000fe2000bf06070 */
[----:B------:R-:W-:-:S08]  /*66a0*/  ISETP.GT.U32.AND P1, PT, R0, 0x1f, PT ;  /* 0x0000001f0000780c */ /* 0x000fd00003f24070 */
[----:B------:R-:W-:Y:S05]  /*66b0*/  BRA.U !UP0, `(.L_x_14122) ;  /* 0x0000000108287547 */ /* 0x000fea000b800000 */
.L_x_14123:
        /* <DEDUP_REMOVED lines=10> */
.L_x_14122:
        /* <DEDUP_REMOVED lines=10> */
[----:B------:R-:W-:-:S05]  /*6800*/  PRMT R5, R2, 0x7610, R5 ;  /* 0x0000761002057816 */ /* 0x000fca0000000005 */
        /* <DEDUP_REMOVED lines=18> */
[----:B-1----:R-:W-:-:S05]  /*6930*/  VIMNMX.S16x2 R2, PT, PT, R2, R4, !PT ;  /* 0x0000000402027248 */ /* 0x002fca0007fe0300 */
        /* <DEDUP_REMOVED lines=19> */
        .weak           $__internal_302_$__cuda_sm20_div_s64
        .type           $__internal_302_$__cuda_sm20_div_s64,@function
        .size           $__internal_302_$__cuda_sm20_div_s64,($__internal_303_$__cuda_sm20_rem_s64 - $__internal_302_$__cuda_sm20_div_s64)
$__internal_302_$__cuda_sm20_div_s64:
        /* <DEDUP_REMOVED lines=82> */
[----:B------:R-:W-:Y:S06]  /*6f90*/  RET.REL.NODEC R8 `(contiguous_max2_i8) ;  /* 0xffffff9008187950 */ /* 0x000fec0003c3ffff */
        .weak           $__internal_303_$__cuda_sm20_rem_s64
        .type           $__internal_303_$__cuda_sm20_rem_s64,@function
        .size           $__internal_303_$__cuda_sm20_rem_s64,(.L_x_32506 - $__internal_303_$__cuda_sm20_rem_s64)
$__internal_303_$__cuda_sm20_rem_s64:
        /* <DEDUP_REMOVED lines=76> */
[----:B------:R-:W-:Y:S06]  /*7460*/  RET.REL.NODEC R24 `(contiguous_max2_i8) ;  /* 0xffffff8818e47950 */ /* 0x000fec0003c3ffff */
.L_x_14124:
        /* <DEDUP_REMOVED lines=9> */
.L_x_32506:


//--------------------- .text.uncontiguous_max_i8 --------------------------
	.section	.text.uncontiguous_max_i8,"ax",@progbits
	.align	128
        .global         uncontiguous_max_i8
        .type           uncontiguous_max_i8,@function
        .size           uncontiguous_max_i8,(.L_x_32508 - uncontiguous_max_i8)
        .other          uncontiguous_max_i8,@"STO_CUDA_ENTRY STV_DEFAULT"
uncontiguous_max_i8:
.text.uncontiguous_max_i8:
        /* <DEDUP_REMOVED lines=39> */
.L_x_14153:
        /* <DEDUP_REMOVED lines=32> */
.L_x_14130:
[----:B------:R-:W-:Y:S01]  /*0470*/  MOV R26, R4 ;  /* 0x00000004001a7202 */ /* 0x000fe20000000f00 */
[----:B------:R-:W-:Y:S01]  /*0480*/  IMAD.MOV.U32 R11, RZ, RZ, R5 ;  /* 0x000000ffff0b7224 */ /* 0x000fe200078e0005 */
[----:B------:R-:W-:Y:S01]  /*0490*/  MOV R10, R36 ;  /* 0x00000024000a7202 */ /* 0x000fe20000000f00 */
[----:B------:R-:W-:Y:S01]  /*04a0*/  IMAD.MOV.U32 R9, RZ, RZ, R37 ;  /* 0x000000ffff097224 */ /* 0x000fe200078e0025 */
[----:B------:R-:W-:-:S07]  /*04b0*/  MOV R8, 0x4d0 ;  /* 0x000004d000087802 */ /* 0x000fce0000000f00 */
[----:B-1----:R-:W-:Y:S05]  /*04c0*/  CALL.REL.NOINC `($__internal_304_$__cuda_sm20_div_s64) ;  /* 0x0000006400407944 */ /* 0x002fea0003c00000 */
        /* <DEDUP_REMOVED lines=9> */
.L_x_14131:
[----:B------:R-:W-:Y:S05]  /*0560*/  BSYNC.RECONVERGENT B1 ;  /* 0x0000000000017941 */ /* 0x000fea0003800200 */
.L_x_14129:
        /* <DEDUP_REMOVED lines=33> */
.L_x_14133:
[----:B------:R-:W-:Y:S01]  /*0780*/  MOV R26, R18 ;  /* 0x00000012001a7202 */ /* 0x000fe20000000f00 */
[----:B------:R-:W-:Y:S01]  /*0790*/  IMAD.MOV.U32 R11, RZ, RZ, R19 ;  /* 0x000000ffff0b7224 */ /* 0x000fe200078e0013 */
[----:B------:R-:W-:Y:S01]  /*07a0*/  MOV R10, R36 ;  /* 0x00000024000a7202 */ /* 0x000fe20000000f00 */
[----:B------:R-:W-:Y:S01]  /*07b0*/  IMAD.MOV.U32 R9, RZ, RZ, R37 ;  /* 0x000000ffff097224 */ /* 0x000fe200078e0025 */
[----:B------:R-:W-:-:S07]  /*07c0*/  MOV R8, 0x7e0 ;  /* 0x000007e000087802 */ /* 0x000fce0000000f00 */
[----:B------:R-:W-:Y:S05]  /*07d0*/  CALL.REL.NOINC `($__internal_304_$__cuda_sm20_div_s64) ;  /* 0x00000060007c7944 */ /* 0x000fea0003c00000 */
        /* <DEDUP_REMOVED lines=9> */
.L_x_14134:
[----:B------:R-:W-:Y:S05]  /*0870*/  BSYNC.RECONVERGENT B1 ;  /* 0x0000000000017941 */ /* 0x000fea0003800200 */
.L_x_14132:
        /* <DEDUP_REMOVED lines=34> */
.L_x_14136:
[----:B------:R-:W-:Y:S01]  /*0aa0*/  IMAD.MOV.U32 R26, RZ, RZ, R22 ;  /* 0x000000ffff1a7224 */ /* 0x000fe200078e0016 */
[----:B------:R-:W-:Y:S01]  /*0ab0*/  MOV R11, R23 ;  /* 0x00000017000b7202 */ /* 0x000fe20000000f00 */
[----:B------:R-:W-:Y:S01]  /*0ac0*/  IMAD.MOV.U32 R10, RZ, RZ, R40 ;  /* 0x000000ffff0a7224 */ /* 0x000fe200078e0028 */
[----:B------:R-:W-:Y:S02]  /*0ad0*/  MOV R9, R41 ;  /* 0x0000002900097202 */ /* 0x000fe40000000f00 */
[----:B------:R-:W-:-:S07]  /*0ae0*/  MOV R8, 0xb00 ;  /* 0x00000b0000087802 */ /* 0x000fce0000000f00 */
[----:B------:R-:W-:Y:S05]  /*0af0*/  CALL.REL.NOINC `($__internal_304_$__cuda_sm20_div_s64) ;  /* 0x0000005c00b47944 */ /* 0x000fea0003c00000 */
        /* <DEDUP_REMOVED lines=10> */
.L_x_14137:
[----:B------:R-:W-:Y:S05]  /*0ba0*/  BSYNC.RECONVERGENT B1 ;  /* 0x0000000000017941 */ /* 0x000fea0003800200 */
.L_x_14135:
        /* <DEDUP_REMOVED lines=35> */
.L_x_14139:
[----:B------:R-:W-:Y:S01]  /*0de0*/  MOV R26, R42 ;  /* 0x0000002a001a7202 */ /* 0x000fe20000000f00 */
[----:B------:R-:W-:Y:S01]  /*0df0*/  IMAD.MOV.U32 R11, RZ, RZ, R43 ;  /* 0x000000ffff0b7224 */ /* 0x000fe200078e002b */
[----:B------:R-:W-:Y:S01]  /*0e00*/  MOV R10, R40 ;  /* 0x00000028000a7202 */ /* 0x000fe20000000f00 */
[----:B------:R-:W-:Y:S01]  /*0e10*/  IMAD.MOV.U32 R9, RZ, RZ, R41 ;  /* 0x000000ffff097224 */ /* 0x000fe200078e0029 */
[----:B------:R-:W-:-:S07]  /*0e20*/  MOV R8, 0xe40 ;  /* 0x00000e4000087802 */ /* 0x000fce0000000f00 */
[----:B------:R-:W-:Y:S05]  /*0e30*/  CALL.REL.NOINC `($__internal_304_$__cuda_sm20_div_s64) ;  /* 0x0000005800e47944 */ /* 0x000fea0003c00000 */
        /* <DEDUP_REMOVED lines=11> */
.L_x_14140:
[----:B------:R-:W-:Y:S05]  /*0ef0*/  BSYNC.RECONVERGENT B1 ;  /* 0x0000000000017941 */ /* 0x000fea0003800200 */
.L_x_14138:
        /* <DEDUP_REMOVED lines=36> */
.L_x_14142:
        /* <DEDUP_REMOVED lines=16> */
.L_x_14143:
[----:B------:R-:W-:Y:S05]  /*1240*/  BSYNC.RECONVERGENT B1 ;  /* 0x0000000000017941 */ /* 0x000fea0003800200 */
.L_x_14141:
        /* <DEDUP_REMOVED lines=34> */
.L_x_14145:
[----:B------:R-:W-:Y:S01]  /*1470*/  IMAD.MOV.U32 R26, RZ, RZ, R40 ;  /* 0x000000ffff1a7224 */ /* 0x000fe200078e0028 */
[----:B------:R-:W-:Y:S01]  /*1480*/  MOV R11, R41 ;  /* 0x00000029000b7202 */ /* 0x000fe20000000f00 */
[----:B------:R-:W-:Y:S01]  /*1490*/  IMAD.MOV.U32 R10, RZ, RZ, R20 ;  /* 0x000000ffff0a7224 */ /* 0x000fe200078e0014 */
[----:B------:R-:W-:Y:S02]  /*14a0*/  MOV R9, R21 ;  /* 0x0000001500097202 */ /* 0x000fe40000000f00 */
[----:B------:R-:W-:-:S07]  /*14b0*/  MOV R8, 0x14d0 ;  /* 0x000014d000087802 */ /* 0x000fce0000000f00 */
[----:B------:R-:W-:Y:S05]  /*14c0*/  CALL.REL.NOINC `($__internal_304_$__cuda_sm20_div_s64) ;  /* 0x0000005400407944 */ /* 0x000fea0003c00000 */
        /* <DEDUP_REMOVED lines=11> */
.L_x_14146:
[----:B------:R-:W-:Y:S05]  /*1580*/  BSYNC.RECONVERGENT B1 ;  /* 0x0000000000017941 */ /* 0x000fea0003800200 */
.L_x_14144:
        /* <DEDUP_REMOVED lines=34> */
.L_x_14148:
        /* <DEDUP_REMOVED lines=17> */
.L_x_14149:
[----:B------:R-:W-:Y:S05]  /*18c0*/  BSYNC.RECONVERGENT B1 ;  /* 0x0000000000017941 */ /* 0x000fea0003800200 */
.L_x_14147:
        /* <DEDUP_REMOVED lines=35> */
.L_x_14151:
[----:B------:R-:W-:Y:S01]  /*1b00*/  MOV R26, R18 ;  /* 0x00000012001a7202 */ /* 0x000fe20000000f00 */
[----:B------:R-:W-:Y:S01]  /*1b10*/  IMAD.MOV.U32 R11, RZ, RZ, R19 ;  /* 0x000000ffff0b7224 */ /* 0x000fe200078e0013 */
[----:B------:R-:W-:Y:S01]  /*1b20*/  MOV R10, R20 ;  /* 0x00000014000a7202 */ /* 0x000fe20000000f00 */
[----:B------:R-:W-:Y:S01]  /*1b30*/  IMAD.MOV.U32 R9, RZ, RZ, R21 ;  /* 0x000000ffff097224 */ /* 0x000fe200078e0015 */
[----:B------:R-:W-:-:S07]  /*1b40*/  MOV R8, 0x1b60 ;  /* 0x00001b6000087802 */ /* 0x000fce0000000f00 */
[----:B------:R-:W-:Y:S05]  /*1b50*/  CALL.REL.NOINC `($__internal_304_$__cuda_sm20_div_s64) ;  /* 0x0000004c009c7944 */ /* 0x000fea0003c00000 */
        /* <DEDUP_REMOVED lines=11> */
.L_x_14152:
[----:B------:R-:W-:Y:S05]  /*1c10*/  BSYNC.RECONVERGENT B1 ;  /* 0x0000000000017941 */ /* 0x000fea0003800200 */
.L_x_14150:
        /* <DEDUP_REMOVED lines=9> */
.L_x_14128:
        /* <DEDUP_REMOVED lines=36> */
.L_x_14156:
[----:B------:R-:W-:Y:S01]  /*1ef0*/  IMAD.MOV.U32 R26, RZ, RZ, R4 ;  /* 0x000000ffff1a7224 */ /* 0x000fe200078e0004 */
[----:B------:R-:W-:Y:S01]  /*1f00*/  MOV R11, R5 ;  /* 0x00000005000b7202 */ /* 0x000fe20000000f00 */
[----:B------:R-:W-:Y:S01]  /*1f10*/  IMAD.MOV.U32 R10, RZ, RZ, R6 ;  /* 0x000000ffff0a7224 */ /* 0x000fe200078e0006 */
[----:B------:R-:W-:Y:S02]  /*1f20*/  MOV R9, R7 ;  /* 0x0000000700097202 */ /* 0x000fe40000000f00 */
[----:B------:R-:W-:-:S07]  /*1f30*/  MOV R8, 0x1f50 ;  /* 0x00001f5000087802 */ /* 0x000fce0000000f00 */
[----:B------:R-:W-:Y:S05]  /*1f40*/  CALL.REL.NOINC `($__internal_304_$__cuda_sm20_div_s64) ;  /* 0x0000004800a07944 */ /* 0x000fea0003c00000 */
        /* <DEDUP_REMOVED lines=9> */
.L_x_14157:
[----:B------:R-:W-:Y:S05]  /*1fe0*/  BSYNC.RECONVERGENT B1 ;  /* 0x0000000000017941 */ /* 0x000fea0003800200 */
.L_x_14155:
        /* <DEDUP_REMOVED lines=34> */
.L_x_14159:
        /* <DEDUP_REMOVED lines=14> */
.L_x_14160:
[----:B------:R-:W-:Y:S05]  /*22f0*/  BSYNC.RECONVERGENT B1 ;  /* 0x0000000000017941 */ /* 0x000fea0003800200 */
.L_x_14158:
        /* <DEDUP_REMOVED lines=36> */
.L_x_14162:
        /* <DEDUP_REMOVED lines=17> */
.L_x_14163:
[----:B------:R-:W-:Y:S05]  /*2650*/  BSYNC.RECONVERGENT B1 ;  /* 0x0000000000017941 */ /* 0x000fea0003800200 */
.L_x_14161:
        /* <DEDUP_REMOVED lines=35> */
.L_x_14165:
[----:B------:R-:W-:Y:S01]  /*2890*/  IMAD.MOV.U32 R26, RZ, RZ, R16 ;  /* 0x000000ffff1a7224 */ /* 0x000fe200078e0010 */
[----:B------:R-:W-:Y:S01]  /*28a0*/  MOV R11, R17 ;  /* 0x00000011000b7202 */ /* 0x000fe20000000f00 */
[----:B------:R-:W-:Y:S01]  /*28b0*/  IMAD.MOV.U32 R10, RZ, RZ, R14 ;  /* 0x000000ffff0a7224 */ /* 0x000fe200078e000e */
[----:B------:R-:W-:Y:S02]  /*28c0*/  MOV R9, R15 ;  /* 0x0000000f00097202 */ /* 0x000fe40000000f00 */
[----:B------:R-:W-:-:S07]  /*28d0*/  MOV R8, 0x28f0 ;  /* 0x000028f000087802 */ /* 0x000fce0000000f00 */
[----:B------:R-:W-:Y:S05]  /*28e0*/  CALL.REL.NOINC `($__internal_304_$__cuda_sm20_div_s64) ;  /* 0x0000004000387944 */ /* 0x000fea0003c00000 */
        /* <DEDUP_REMOVED lines=10> */
.L_x_14166:
[----:B------:R-:W-:Y:S05]  /*2990*/  BSYNC.RECONVERGENT B1 ;  /* 0x0000000000017941 */ /* 0x000fea0003800200 */
.L_x_14164:
[----:B------:R-:W-:Y:S01]  /*29a0*/  IMAD R9, R9, R22, RZ ;  /* 0x0000001609097224 */ /* 0x000fe200078e02ff */
[----:B------:R-:W-:Y:S01]  /*29b0*/  IADD3 R3, PT, PT, R3, -0x2, RZ ;  /* 0xfffffffe03037810 */ /* 0x000fe20007ffe0ff */
[----:B------:R-:W-:Y:S02]  /*29c0*/  IMAD.MOV.U32 R6, RZ, RZ, R20 ;  /* 0x000000ffff067224 */ /* 0x000fe400078e0014 */
[-C--:B------:R-:W-:Y:S02]  /*29d0*/  IMAD R9, R23, R8.reuse, R9 ;  /* 0x0000000817097224 */ /* 0x080fe400078e0209 */
[----:B------:R-:W-:-:S04]  /*29e0*/  IMAD.WIDE.U32 R20, R22, R8, R6 ;  /* 0x0000000816147225 */ /* 0x000fc800078e0006 */
[----:B------:R-:W-:-:S07]  /*29f0*/  IMAD.IADD R21, R21, 0x1, R9 ;  /* 0x0000000115157824 */ /* 0x000fce00078e0209 */
.L_x_14154:
        /* <DEDUP_REMOVED lines=31> */
.L_x_14168:
[----:B------:R-:W-:Y:S01]  /*2bf0*/  MOV R14, R4 ;  /* 0x00000004000e7202 */ /* 0x000fe20000000f00 */
[----:B------:R-:W-:Y:S01]  /*2c00*/  IMAD.MOV.U32 R23, RZ, RZ, R5 ;  /* 0x000000ffff177224 */ /* 0x000fe200078e0005 */
[----:B------:R-:W-:Y:S01]  /*2c10*/  MOV R22, R6 ;  /* 0x0000000600167202 */ /* 0x000fe20000000f00 */
[----:B------:R-:W-:Y:S01]  /*2c20*/  IMAD.MOV.U32 R15, RZ, RZ, R7 ;  /* 0x000000ffff0f7224 */ /* 0x000fe200078e0007 */
[----:B------:R-:W-:-:S07]  /*2c30*/  MOV R24, 0x2c50 ;  /* 0x00002c5000187802 */ /* 0x000fce0000000f00 */
[----:B------:R-:W-:Y:S05]  /*2c40*/  CALL.REL.NOINC `($__internal_305_$__cuda_sm20_rem_s64) ;  /* 0x0000004000ac7944 */ /* 0x000fea0003c00000 */
.L_x_14169:
[----:B------:R-:W-:Y:S05]  /*2c50*/  BSYNC.RECONVERGENT B1 ;  /* 0x0000000000017941 */ /* 0x000fea0003800200 */
.L_x_14167:
        /* <DEDUP_REMOVED lines=31> */
.L_x_14171:
[----:B------:R-:W-:Y:S01]  /*2e50*/  IMAD.MOV.U32 R22, RZ, RZ, R6 ;  /* 0x000000ffff167224 */ /* 0x000fe200078e0006 */
[----:B------:R-:W-:Y:S01]  /*2e60*/  MOV R15, R7 ;  /* 0x00000007000f7202 */ /* 0x000fe20000000f00 */
[----:B------:R-:W-:Y:S01]  /*2e70*/  IMAD.MOV.U32 R14, RZ, RZ, R18 ;  /* 0x000000ffff0e7224 */ /* 0x000fe200078e0012 */
[----:B------:R-:W-:Y:S02]  /*2e80*/  MOV R23, R19 ;  /* 0x0000001300177202 */ /* 0x000fe40000000f00 */
[----:B------:R-:W-:-:S07]  /*2e90*/  MOV R24, 0x2eb0 ;  /* 0x00002eb000187802 */ /* 0x000fce0000000f00 */
[----:B------:R-:W-:Y:S05]  /*2ea0*/  CALL.REL.NOINC `($__internal_305_$__cuda_sm20_rem_s64) ;  /* 0x0000004000147944 */ /* 0x000fea0003c00000 */
[----:B------:R-:W-:Y:S01]  /*2eb0*/  IMAD.MOV.U32 R6, RZ, RZ, R8 ;  /* 0x000000ffff067224 */ /* 0x000fe200078e0008 */
[----:B------:R-:W-:-:S07]  /*2ec0*/  MOV R7, R9 ;  /* 0x0000000900077202 */ /* 0x000fce0000000f00 */
.L_x_14172:
[----:B------:R-:W-:Y:S05]  /*2ed0*/  BSYNC.RECONVERGENT B1 ;  /* 0x0000000000017941 */ /* 0x000fea0003800200 */
.L_x_14170:
[----:B------:R-:W-:Y:S02]  /*2ee0*/  IMAD R3, R7, R4, RZ ;  /* 0x0000000407037224 */ /* 0x000fe400078e02ff */
[----:B------:R-:W-:-:S04]  /*2ef0*/  IMAD.WIDE.U32 R20, R4, R6, R20 ;  /* 0x0000000604147225 */ /* 0x000fc800078e0014 */
[----:B------:R-:W-:-:S04]  /*2f00*/  IMAD R3, R5, R6, R3 ;  /* 0x0000000605037224 */ /* 0x000fc800078e0203 */
[----:B------:R-:W-:-:S07]  /*2f10*/  IMAD.IADD R21, R21, 0x1, R3 ;  /* 0x0000000115157824 */ /* 0x000fce00078e0203 */
.L_x_14127:
        /* <DEDUP_REMOVED lines=10> */
.L_x_14126:
        /* <DEDUP_REMOVED lines=20> */
.L_x_14200:
        /* <DEDUP_REMOVED lines=33> */
.L_x_14177:
[----:B------:R-:W-:Y:S01]  /*3310*/  IMAD.MOV.U32 R26, RZ, RZ, R14 ;  /* 0x000000ffff1a7224 */ /* 0x000fe200078e000e */
[----:B------:R-:W-:Y:S01]  /*3320*/  MOV R11, R13 ;  /* 0x0000000d000b7202 */ /* 0x000fe20000000f00 */
[----:B------:R-:W-:Y:S01]  /*3330*/  IMAD.MOV.U32 R10, RZ, RZ, R34 ;  /* 0x000000ffff0a7224 */ /* 0x000fe200078e0022 */
[----:B------:R-:W-:Y:S02]  /*3340*/  MOV R9, R35 ;  /* 0x0000002300097202 */ /* 0x000fe40000000f00 */
[----:B------:R-:W-:-:S07]  /*3350*/  MOV R8, 0x3370 ;  /* 0x0000337000087802 */ /* 0x000fce0000000f00 */
[----:B-123--:R-:W-:Y:S05]  /*3360*/  CALL.REL.NOINC `($__internal_304_$__cuda_sm20_div_s64) ;  /* 0x0000003400987944 */ /* 0x00efea0003c00000 */
        /* <DEDUP_REMOVED lines=10> */
.L_x_14178:
[----:B------:R-:W-:Y:S05]  /*3410*/  BSYNC.RECONVERGENT B1 ;  /* 0x0000000000017941 */ /* 0x000fea0003800200 */
.L_x_14176:
        /* <DEDUP_REMOVED lines=37> */
.L_x_14180:
        /* <DEDUP_REMOVED lines=17> */
.L_x_14181:
[----:B------:R-:W-:Y:S05]  /*3780*/  BSYNC.RECONVERGENT B1 ;  /* 0x0000000000017941 */ /* 0x000fea0003800200 */
.L_x_14179:
        /* <DEDUP_REMOVED lines=38> */
.L_x_14183:
[----:B------:R-:W-:Y:S01]  /*39f0*/  IMAD.MOV.U32 R26, RZ, RZ, R34 ;  /* 0x000000ffff1a7224 */ /* 0x000fe200078e0022 */
[----:B------:R-:W-:Y:S01]  /*3a00*/  MOV R11, R35 ;  /* 0x00000023000b7202 */ /* 0x000fe20000000f00 */
[----:B------:R-:W-:Y:S01]  /*3a10*/  IMAD.MOV.U32 R10, RZ, RZ, R36 ;  /* 0x000000ffff0a7224 */ /* 0x000fe200078e0024 */
[----:B------:R-:W-:Y:S02]  /*3a20*/  MOV R9, R37 ;  /* 0x0000002500097202 */ /* 0x000fe40000000f00 */
[----:B------:R-:W-:-:S07]  /*3a30*/  MOV R8, 0x3a50 ;  /* 0x00003a5000087802 */ /* 0x000fce0000000f00 */
[----:B-1----:R-:W-:Y:S05]  /*3a40*/  CALL.REL.NOINC `($__internal_304_$__cuda_sm20_div_s64) ;  /* 0x0000002c00e07944 */ /* 0x002fea0003c00000 */
        /* <DEDUP_REMOVED lines=11> */
.L_x_14184:
[----:B------:R-:W-:Y:S05]  /*3b00*/  BSYNC.RECONVERGENT B1 ;  /* 0x0000000000017941 */ /* 0x000fea0003800200 */
.L_x_14182:
        /* <DEDUP_REMOVED lines=37> */
.L_x_14186:
        /* <DEDUP_REMOVED lines=17> */
.L_x_14187:
[----:B------:R-:W-:Y:S05]  /*3e70*/  BSYNC.RECONVERGENT B1 ;  /* 0x0000000000017941 */ /* 0x000fea0003800200 */
.L_x_14185:
        /* <DEDUP_REMOVED lines=38> */
.L_x_14189:
        /* <DEDUP_REMOVED lines=17> */
.L_x_14190:
[----:B------:R-:W-:Y:S05]  /*41f0*/  BSYNC.RECONVERGENT B1 ;  /* 0x0000000000017941 */ /* 0x000fea0003800200 */
.L_x_14188:
        /* <DEDUP_REMOVED lines=38> */
.L_x_14192:
        /* <DEDUP_REMOVED lines=17> */
.L_x_14193:
[----:B------:R-:W-:Y:S05]  /*4570*/  BSYNC.RECONVERGENT B1 ;  /* 0x0000000000017941 */ /* 0x000fea0003800200 */
.L_x_14191:
        /* <DEDUP_REMOVED lines=37> */
.L_x_14195:
        /* <DEDUP_REMOVED lines=17> */
.L_x_14196:
[----:B------:R-:W-:Y:S05]  /*48e0*/  BSYNC.RECONVERGENT B1 ;  /* 0x0000000000017941 */ /* 0x000fea0003800200 */
.L_x_14194:
        /* <DEDUP_REMOVED lines=37> */
.L_x_14198:
        /* <DEDUP_REMOVED lines=17> */
.L_x_14199:
[----:B------:R-:W-:Y:S05]  /*4c50*/  BSYNC.RECONVERGENT B1 ;  /* 0x0000000000017941 */ /* 0x000fea0003800200 */
.L_x_14197:
        /* <DEDUP_REMOVED lines=12> */
.L_x_14175:
        /* <DEDUP_REMOVED lines=37> */
.L_x_14203:
[----:B------:R-:W-:Y:S01]  /*4f70*/  IMAD.MOV.U32 R26, RZ, RZ, R14 ;  /* 0x000000ffff1a7224 */ /* 0x000fe200078e000e */
[----:B------:R-:W-:Y:S01]  /*4f80*/  MOV R11, R13 ;  /* 0x0000000d000b7202 */ /* 0x000fe20000000f00 */
[----:B------:R-:W-:Y:S01]  /*4f90*/  IMAD.MOV.U32 R10, RZ, RZ, R16 ;  /* 0x000000ffff0a7224 */ /* 0x000fe200078e0010 */
[----:B------:R-:W-:Y:S02]  /*4fa0*/  MOV R9, R17 ;  /* 0x0000001100097202 */ /* 0x000fe40000000f00 */
[----:B------:R-:W-:-:S07]  /*4fb0*/  MOV R8, 0x4fd0 ;  /* 0x00004fd000087802 */ /* 0x000fce0000000f00 */
[----:B------:R-:W-:Y:S05]  /*4fc0*/  CALL.REL.NOINC `($__internal_304_$__cuda_sm20_div_s64) ;  /* 0x0000001800807944 */ /* 0x000fea0003c00000 */
        /* <DEDUP_REMOVED lines=10> */
.L_x_14204:
[----:B------:R-:W-:Y:S05]  /*5070*/  BSYNC.RECONVERGENT B1 ;  /* 0x0000000000017941 */ /* 0x000fea0003800200 */
.L_x_14202:
        /* <DEDUP_REMOVED lines=38> */
.L_x_14206:
        /* <DEDUP_REMOVED lines=17> */
.L_x_14207:
[----:B------:R-:W-:Y:S05]  /*53f0*/  BSYNC.RECONVERGENT B1 ;  /* 0x0000000000017941 */ /* 0x000fea0003800200 */
.L_x_14205:
        /* <DEDUP_REMOVED lines=40> */
.L_x_14209:
[----:B------:R-:W-:Y:S01]  /*5680*/  MOV R26, R12 ;  /* 0x0000000c001a7202 */ /* 0x000fe20000000f00 */
[----:B------:R-:W-:Y:S01]  /*5690*/  IMAD.MOV.U32 R11, RZ, RZ, R13 ;  /* 0x000000ffff0b7224 */ /* 0x000fe200078e000d */
[----:B------:R-:W-:Y:S02]  /*56a0*/  MOV R10, R14 ;  /* 0x0000000e000a7202 */ /* 0x000fe40000000f00 */
[----:B------:R-:W-:Y:S02]  /*56b0*/  MOV R9, R15 ;  /* 0x0000000f00097202 */ /* 0x000fe40000000f00 */
[----:B------:R-:W-:-:S07]  /*56c0*/  MOV R8, 0x56e0 ;  /* 0x000056e000087802 */ /* 0x000fce0000000f00 */
[----:B------:R-:W-:Y:S05]  /*56d0*/  CALL.REL.NOINC `($__internal_304_$__cuda_sm20_div_s64) ;  /* 0x0000001000bc7944 */ /* 0x000fea0003c00000 */
        /* <DEDUP_REMOVED lines=11> */
.L_x_14210:
[----:B------:R-:W-:Y:S05]  /*5790*/  BSYNC.RECONVERGENT B1 ;  /* 0x0000000000017941 */ /* 0x000fea0003800200 */
.L_x_14208:
        /* <DEDUP_REMOVED lines=40> */
.L_x_14212:
        /* <DEDUP_REMOVED lines=17> */
.L_x_14213:
[----:B------:R-:W-:Y:S05]  /*5b30*/  BSYNC.RECONVERGENT B1 ;  /* 0x0000000000017941 */ /* 0x000fea0003800200 */
.L_x_14211:
        /* <DEDUP_REMOVED lines=9> */
.L_x_14201:
        /* <DEDUP_REMOVED lines=35> */
.L_x_14216:
[----:B------:R-:W-:Y:S01]  /*5e00*/  MOV R26, R14 ;  /* 0x0000000e001a7202 */ /* 0x000fe20000000f00 */
[----:B------:R-:W-:Y:S01]  /*5e10*/  IMAD.MOV.U32 R10, RZ, RZ, R16 ;  /* 0x000000ffff0a7224 */ /* 0x000fe200078e0010 */
[----:B------:R-:W-:Y:S02]  /*5e20*/  MOV R11, R13 ;  /* 0x0000000d000b7202 */ /* 0x000fe40000000f00 */
[----:B------:R-:W-:Y:S02]  /*5e30*/  MOV R9, R17 ;  /* 0x0000001100097202 */ /* 0x000fe40000000f00 */
[----:B------:R-:W-:-:S07]  /*5e40*/  MOV R8, 0x5e60 ;  /* 0x00005e6000087802 */ /* 0x000fce0000000f00 */
[----:B------:R-:W-:Y:S05]  /*5e50*/  CALL.REL.NOINC `($__internal_304_$__cuda_sm20_div_s64) ;  /* 0x0000000800dc7944 */ /* 0x000fea0003c00000 */
        /* <DEDUP_REMOVED lines=10> */
.L_x_14217:
[----:B------:R-:W-:Y:S05]  /*5f00*/  BSYNC.RECONVERGENT B1 ;  /* 0x0000000000017941 */ /* 0x000fea0003800200 */
.L_x_14215:
        /* <DEDUP_REMOVED lines=39> */
.L_x_14219:
        /* <DEDUP_REMOVED lines=17> */
.L_x_14220:
[----:B------:R-:W-:Y:S05]  /*6290*/  BSYNC.RECONVERGENT B1 ;  /* 0x0000000000017941 */ /* 0x000fea0003800200 */
.L_x_14218:
        /* <DEDUP_REMOVED lines=9> */
.L_x_14214:
        /* <DEDUP_REMOVED lines=31> */
.L_x_14222:
[----:B------:R-:W-:Y:S02]  /*6520*/  MOV R15, R23 ;  /* 0x00000017000f7202 */ /* 0x000fe40000000f00 */
[----:B------:R-:W-:Y:S02]  /*6530*/  MOV R23, R13 ;  /* 0x0000000d00177202 */ /* 0x000fe40000000f00 */
[----:B------:R-:W-:-:S07]  /*6540*/  MOV R24, 0x6560 ;  /* 0x0000656000187802 */ /* 0x000fce0000000f00 */
[----:B------:R-:W-:Y:S05]  /*6550*/  CALL.REL.NOINC `($__internal_305_$__cuda_sm20_rem_s64) ;  /* 0x0000000800687944 */ /* 0x000fea0003c00000 */
.L_x_14223:
[----:B------:R-:W-:Y:S05]  /*6560*/  BSYNC.RECONVERGENT B1 ;  /* 0x0000000000017941 */ /* 0x000fea0003800200 */
.L_x_14221:
[----:B------:R-:W0:Y:S02]  /*6570*/  LDC.64 R10, c[0x0][0x398] ;  /* 0x0000e600ff0a7b82 */ /* 0x000e240000000a00 */
[----:B0-----:R-:W-:-:S06]  /*6580*/  IMAD.WIDE.U32 R6, R7, 0x8, R10 ;  /* 0x0000000807067825 */ /* 0x001fcc00078e000a */
[----:B------:R-:W2:Y:S02]  /*6590*/  LDG.E.64 R6, desc[UR8][R6.64] ;  /* 0x0000000806067981 */ /* 0x000ea4000c1e1b00 */
[-C--:B--2---:R-:W-:Y:S02]  /*65a0*/  IMAD R3, R7, R8.reuse, RZ ;  /* 0x0000000807037224 */ /* 0x084fe400078e02ff */
[----:B------:R-:W-:-:S04]  /*65b0*/  IMAD.WIDE.U32 R4, R6, R8, R4 ;  /* 0x0000000806047225 */ /* 0x000fc800078e0004 */
[----:B------:R-:W-:-:S04]  /*65c0*/  IMAD R3, R6, R9, R3 ;  /* 0x0000000906037224 */ /* 0x000fc800078e0203 */
[----:B------:R-:W-:-:S07]  /*65d0*/  IMAD.IADD R5, R5, 0x1, R3 ;  /* 0x0000000105057824 */ /* 0x000fce00078e0203 */
.L_x_14174:
[----:B------:R-:W0:Y:S02]  /*65e0*/  LDCU.64 UR12, c[0x0][0x388] ;  /* 0x00007100ff0c77ac */ /* 0x000e240008000a00 */
[----:B0-----:R-:W-:-:S04]  /*65f0*/  IADD3 R4, P0, PT, R4, UR12, RZ ;  /* 0x0000000c04047c10 */ /* 0x001fc8000ff1e0ff */
[----:B------:R-:W-:-:S06]  /*6600*/  IADD3.X R5, PT, PT, R5, UR13, RZ, P0, !PT ;  /* 0x0000000d05057c10 */ /* 0x000fcc00087fe4ff */
[----:B------:R-:W2:Y:S04]  /*6610*/  LDG.E.U8 R5, desc[UR8][R4.64] ;  /* 0x0000000804057981 */ /* 0x000ea8000c1e1100 */
[----:B--2---:R1:W-:Y:S02]  /*6620*/  STS.U8 [R0+UR4], R5 ;  /* 0x0000000500007988 */ /* 0x0043e40008000004 */
.L_x_14173:
[----:B------:R-:W-:Y:S05]  /*6630*/  BSYNC.RECONVERGENT B0 ;  /* 0x0000000000007941 */ /* 0x000fea0003800200 */
.L_x_14125:
[----:B------:R-:W-:Y:S01]  /*6640*/  BAR.SYNC.DEFER_BLOCKING 0x0 ;  /* 0x0000000000007b1d */ /* 0x000fe20000010000 */
[----:B------:R-:W-:Y:S01]  /*6650*/  UISETP.GE.U32.AND UP0, UPT, UR5, 0x42, UPT ;  /* 0x000000420500788c */ /* 0x000fe2000bf06070 */
[----:B------:R-:W-:-:S08]  /*6660*/  ISETP.GT.U32.AND P1, PT, R0, 0x1f, PT ;  /* 0x0000001f0000780c */ /* 0x000fd00003f24070 */
[----:B------:R-:W-:Y:S05]  /*6670*/  BRA.U !UP0, `(.L_x_14224) ;  /* 0x0000000108287547 */ /* 0x000fea000b800000 */
.L_x_14225:
        /* <DEDUP_REMOVED lines=10> */
.L_x_14224:
[----:B------:R-:W-:Y:S05]  /*6720*/  @P1 EXIT ;  /* 0x000000000000194d */ /* 0x000fea0003800000 */
[----:B------:R-:W-:Y:S01]  /*6730*/  LDS.S8 R2, [R0+UR4] ;  /* 0x0000000400027984 */ /* 0x000fe20008000200 */
[----:B------:R-:W-:-:S03]  /*6740*/  ISETP.NE.AND P0, PT, R0, RZ, PT ;  /* 0x000000ff0000720c */ /* 0x000fc60003f05270 */
[----:B--2---:R-:W2:Y:S02]  /*6750*/  LDS.S8 R4, [R0+UR4+0x20] ;  /* 0x0000200400047984 */ /* 0x004ea40008000200 */
[----:B--2---:R-:W-:-:S04]  /*6760*/  VIMNMX.S16x2 R2, PT, PT, R2, R4, !PT ;  /* 0x0000000402027248 */ /* 0x004fc80007fe0300 */
[----:B0-----:R-:W-:-:S05]  /*6770*/  PRMT R3, R2, 0x7610, R3 ;  /* 0x0000761002037816 */ /* 0x001fca0000000003 */
[----:B------:R-:W-:Y:S04]  /*6780*/  STS.U8 [R0+UR4], R3 ;  /* 0x0000000300007988 */ /* 0x000fe80008000004 */
[----:B------:R-:W-:Y:S04]  /*6790*/  LDS.S8 R2, [R0+UR4] ;  /* 0x0000000400027984 */ /* 0x000fe80008000200 */
[----:B------:R-:W0:Y:S02]  /*67a0*/  LDS.S8 R4, [R0+UR4+0x10] ;  /* 0x0000100400047984 */ /* 0x000e240008000200 */
[----:B0-----:R-:W-:-:S04]  /*67b0*/  VIMNMX.S16x2 R2, PT, PT, R2, R4, !PT ;  /* 0x0000000402027248 */ /* 0x001fc80007fe0300 */
[----:B-1----:R-:W-:-:S05]  /*67c0*/  PRMT R5, R2, 0x7610, R5 ;  /* 0x0000761002057816 */ /* 0x002fca0000000005 */
        /* <DEDUP_REMOVED lines=32> */
        .weak           $__internal_304_$__cuda_sm20_div_s64
        .type           $__internal_304_$__cuda_sm20_div_s64,@function
        .size           $__internal_304_$__cuda_sm20_div_s64,($__internal_305_$__cuda_sm20_rem_s64 - $__internal_304_$__cuda_sm20_div_s64)
$__internal_304_$__cuda_sm20_div_s64:
        /* <DEDUP_REMOVED lines=82> */
[----:B------:R-:W-:Y:S06]  /*6ef0*/  RET.REL.NODEC R8 `(uncontiguous_max_i8) ;  /* 0xffffff9008407950 */ /* 0x000fec0003c3ffff */
        .weak           $__internal_305_$__cuda_sm20_rem_s64
        .type           $__internal_305_$__cuda_sm20_rem_s64,@function
        .size           $__internal_305_$__cuda_sm20_rem_s64,(.L_x_32508 - $__internal_305_$__cuda_sm20_rem_s64)
$__internal_305_$__cuda_sm20_rem_s64:
        /* <DEDUP_REMOVED lines=76> */
[----:B------:R-:W-:Y:S06]  /*73c0*/  RET.REL.NODEC R24 `(uncontiguous_max_i8) ;  /* 0xffffff8c180c7950 */ /* 0x000fec0003c3ffff */
.L_x_14226:
        /* <DEDUP_REMOVED lines=11> */
.L_x_32508:


//--------------------- .text.contiguous_max_i8   --------------------------
	.section	.text.contiguous_max_i8,"ax",@progbits
	.align	128
        .global         contiguous_max_i8
        .type           contiguous_max_i8,@function
        .size           contiguous_max_i8,(.L_x_33210 - contiguous_max_i8)
        .other          contiguous_max_i8,@"STO_CUDA_ENTRY STV_DEFAULT"
contiguous_max_i8:
.text.contiguous_max_i8:
        /* <DEDUP_REMOVED lines=38> */
.L_x_14228:
[----:B------:R-:W-:Y:S05]  /*0260*/  BSYNC.RECONVERGENT B0 ;  /* 0x0000000000007941 */ /* 0x000fea0003800200 */
.L_x_14227:
[----:B------:R-:W-:Y:S01]  /*0270*/  BAR.SYNC.DEFER_BLOCKING 0x0 ;  /* 0x0000000000007b1d */ /* 0x000fe20000010000 */
[----:B------:R-:W-:Y:S01]  /*0280*/  UISETP.GE.U32.AND UP0, UPT, UR5, 0x42, UPT ;  /* 0x000000420500788c */ /* 0x000fe2000bf06070 */
[----:B------:R-:W-:-:S08]  /*0290*/  VIADD R2, R0, UR4 ;  /* 0x0000000400027c36 */ /* 0x000fd00008000000 */
[----:B------:R-:W-:Y:S05]  /*02a0*/  BRA.U !UP0, `(.L_x_14229) ;  /* 0x0000000108287547 */ /* 0x000fea000b800000 */
.L_x_14230:
        /* <DEDUP_REMOVED lines=10> */
.L_x_14229:
[----:B------:R-:W-:Y:S05]  /*0350*/  @P1 EXIT ;  /* 0x000000000000194d */ /* 0x000fea0003800000 */
[----:B------:R-:W-:Y:S01]  /*0360*/  LDS.S8 R2, [R0+UR4] ;  /* 0x0000000400027984 */ /* 0x000fe20008000200 */
[----:B------:R-:W-:-:S03]  /*0370*/  ISETP.NE.AND P0, PT, R0, RZ, PT ;  /* 0x000000ff0000720c */ /* 0x000fc60003f05270 */
[----:B--2---:R-:W2:Y:S02]  /*0380*/  LDS.S8 R4, [R0+UR4+0x20] ;  /* 0x0000200400047984 */ /* 0x004ea40008000200 */
[----:B--2---:R-:W-:-:S04]  /*0390*/  VIMNMX.S16x2 R2, PT, PT, R2, R4, !PT ;  /* 0x0000000402027248 */ /* 0x004fc80007fe0300 */
[----:B01----:R-:W-:-:S05]  /*03a0*/  PRMT R3, R2, 0x7610, R3 ;  /* 0x0000761002037816 */ /* 0x003fca0000000003 */
        /* <DEDUP_REMOVED lines=37> */
.L_x_14231:
        /* <DEDUP_REMOVED lines=16> */
.L_x_33210:


//--------------------- .text.contiguous_max33_bool --------------------------
	.section	.text.contiguous_max33_bool,"ax",@progbits
	.align	128
        .global         contiguous_max33_bool
        .type           contiguous_max33_bool,@function
        .size           contiguous_max33_bool,(.L_x_33211 - contiguous_max33_bool)
        .other          contiguous_max33_bool,@"STO_CUDA_ENTRY STV_DEFAULT"
contiguous_max33_bool:
.text.contiguous_max33_bool:
        /* <DEDUP_REMOVED lines=47> */
.L_x_14234:
[----:B------:R-:W4:Y:S01]  /*02f0*/  LDS.U8 R14, [R10] ;  /* 0x000000000a0e7984 */ /* 0x000f220000000000 */
[----:B------:R-:W-:Y:S02]  /*0300*/  VIADD R15, R10, UR8 ;  /* 0x000000080a0f7c36 */ /* 0x000fe40008000000 */
[----:B------:R-:W-:Y:S01]  /*0310*/  VIADD R12, R12, 0x8 ;  /* 0x000000080c0c7836 */ /* 0x000fe20000000000 */
[----:B------:R0:W1:Y:S01]  /*0320*/  LDS.U8 R16, [R10+UR8] ;  /* 0x000000080a107984 */ /* 0x0000620008000000 */
[----:B------:R-:W-:Y:S02]  /*0330*/  VIADD R17, R15, UR8 ;  /* 0x000000080f117c36 */ /* 0x000fe40008000000 */
[----:B------:R-:W-:Y:S01]  /*0340*/  VIADD R9, R9, 0x8 ;  /* 0x0000000809097836 */ /* 0x000fe20000000000 */
[----:B------:R5:W2:Y:S01]  /*0350*/  LDS.U8 R18, [R15+UR8] ;  /* 0x000000080f127984 */ /* 0x000aa20008000000 */
[----:B------:R-:W-:Y:S01]  /*0360*/  VIADD R19, R17, UR8 ;  /* 0x0000000811137c36 */ /* 0x000fe20008000000 */
[----:B------:R-:W-:-:S02]  /*0370*/  ISETP.NE.AND P1, PT, R12, RZ, PT ;  /* 0x000000ff0c00720c */ /* 0x000fc40003f25270 */
[----:B------:R-:W3:Y:S01]  /*0380*/  LDS.U8 R20, [R17+UR8] ;  /* 0x0000000811147984 */ /* 0x000ee20008000000 */
[----:B------:R-:W-:Y:S02]  /*0390*/  VIADD R21, R19, UR8 ;  /* 0x0000000813157c36 */ /* 0x000fe40008000000 */
[----:B0-----:R-:W-:Y:S01]  /*03a0*/  IMAD R10, R11, 0x8, R10 ;  /* 0x000000080b0a7824 */ /* 0x001fe200078e020a */
[----:B------:R-:W0:Y:S04]  /*03b0*/  LDS.U8 R22, [R19+UR8] ;  /* 0x0000000813167984 */ /* 0x000e280008000000 */
[----:B------:R-:W0:Y:S01]  /*03c0*/  LDS.U8 R24, [R21+UR8] ;  /* 0x0000000815187984 */ /* 0x000e220008000000 */
[----:B----4-:R-:W-:Y:S01]  /*03d0*/  LOP3.LUT P0, RZ, R14, 0xff, R13, 0xc8, !PT ;  /* 0x000000ff0eff7812 */ /* 0x010fe2000780c80d */
[----:B------:R-:W-:-:S03]  /*03e0*/  VIADD R14, R21, UR8 ;  /* 0x00000008150e7c36 */ /* 0x000fc60008000000 */
[----:B------:R-:W-:Y:S01]  /*03f0*/  SEL R13, RZ, 0x1, !P0 ;  /* 0x00000001ff0d7807 */ /* 0x000fe20004000000 */
[----:B-----5:R-:W-:-:S03]  /*0400*/  VIADD R15, R14, UR8 ;  /* 0x000000080e0f7c36 */ /* 0x020fc60008000000 */
[----:B-1----:R-:W-:Y:S02]  /*0410*/  LOP3.LUT P0, RZ, R16, 0xff, R13, 0xc8, !PT ;  /* 0x000000ff10ff7812 */ /* 0x002fe4000780c80d */
[----:B------:R-:W1:Y:S02]  /*0420*/  LDS.U8 R16, [R14+UR8] ;  /* 0x000000080e107984 */ /* 0x000e640008000000 */
[----:B------:R-:W-:-:S04]  /*0430*/  SEL R13, RZ, 0x1, !P0 ;  /* 0x00000001ff0d7807 */ /* 0x000fc80004000000 */
[----:B--2---:R-:W-:Y:S02]  /*0440*/  LOP3.LUT P0, RZ, R18, 0xff, R13, 0xc8, !PT ;  /* 0x000000ff12ff7812 */ /* 0x004fe4000780c80d */
[----:B------:R-:W2:Y:S02]  /*0450*/  LDS.U8 R18, [R15+UR8] ;  /* 0x000000080f127984 */ /* 0x000ea40008000000 */
[----:B------:R-:W-:-:S04]  /*0460*/  SEL R13, RZ, 0x1, !P0 ;  /* 0x00000001ff0d7807 */ /* 0x000fc80004000000 */
[----:B---3--:R-:W-:-:S04]  /*0470*/  LOP3.LUT P0, RZ, R20, 0xff, R13, 0xc8, !PT ;  /* 0x000000ff14ff7812 */ /* 0x008fc8000780c80d */
[----:B------:R-:W-:-:S04]  /*0480*/  SEL R13, RZ, 0x1, !P0 ;  /* 0x00000001ff0d7807 */ /* 0x000fc80004000000 */
[----:B0-----:R-:W-:-:S04]  /*0490*/  LOP3.LUT P0, RZ, R22, 0xff, R13, 0xc8, !PT ;  /* 0x000000ff16ff7812 */ /* 0x001fc8000780c80d */
[----:B------:R-:W-:-:S04]  /*04a0*/  SEL R13, RZ, 0x1, !P0 ;  /* 0x00000001ff0d7807 */ /* 0x000fc80004000000 */
[----:B------:R-:W-:-:S04]  /*04b0*/  LOP3.LUT P0, RZ, R24, 0xff, R13, 0xc8, !PT ;  /* 0x000000ff18ff7812 */ /* 0x000fc8000780c80d */
[----:B------:R-:W-:-:S04]  /*04c0*/  SEL R13, RZ, 0x1, !P0 ;  /* 0x00000001ff0d7807 */ /* 0x000fc80004000000 */
[----:B-1----:R-:W-:-:S04]  /*04d0*/  LOP3.LUT P0, RZ, R16, 0xff, R13, 0xc8, !PT ;  /* 0x000000ff10ff7812 */ /* 0x002fc8000780c80d */
[----:B------:R-:W-:-:S04]  /*04e0*/  SEL R13, RZ, 0x1, !P0 ;  /* 0x00000001ff0d7807 */ /* 0x000fc80004000000 */
[----:B--2---:R-:W-:-:S04]  /*04f0*/  LOP3.LUT P0, RZ, R18, 0xff, R13, 0xc8, !PT ;  /* 0x000000ff12ff7812 */ /* 0x004fc8000780c80d */
[----:B------:R-:W-:Y:S01]  /*0500*/  SEL R13, RZ, 0x1, !P0 ;  /* 0x00000001ff0d7807 */ /* 0x000fe20004000000 */
[----:B------:R-:W-:Y:S08]  /*0510*/  @P1 BRA `(.L_x_14234) ;  /* 0xfffffffc00741947 */ /* 0x000ff0000383ffff */
[----:B------:R-:W-:-:S07]  /*0520*/  VIADD R10, R9, 0x1 ;  /* 0x00000001090a7836 */ /* 0x000fce0000000000 */
.L_x_14233:
        /* <DEDUP_REMOVED lines=9> */
[----:B------:R-:W4:Y:S03]  /*05c0*/  LDS.U8 R12, [R8] ;  /* 0x00000000080c7984 */ /* 0x000f260000000000 */
[----:B------:R-:W-:Y:S01]  /*05d0*/  VIADD R15, R11, UR8 ;  /* 0x000000080b0f7c36 */ /* 0x000fe20008000000 */
[----:B------:R-:W0:Y:S04]  /*05e0*/  LDS.U8 R14, [R8+UR8] ;  /* 0x00000008080e7984 */ /* 0x000e280008000000 */
[----:B------:R-:W1:Y:S04]  /*05f0*/  LDS.U8 R16, [R11+UR8] ;  /* 0x000000080b107984 */ /* 0x000e680008000000 */
[----:B------:R-:W5:Y:S01]  /*0600*/  LDS.U8 R18, [R15+UR8] ;  /* 0x000000080f127984 */ /* 0x000f620008000000 */
[----:B----4-:R-:W-:-:S04]  /*0610*/  LOP3.LUT P1, RZ, R12, 0xff, R13, 0xc8, !PT ;  /* 0x000000ff0cff7812 */ /* 0x010fc8000782c80d */
[----:B------:R-:W-:-:S04]  /*0620*/  SEL R9, RZ, 0x1, !P1 ;  /* 0x00000001ff097807 */ /* 0x000fc80004800000 */
[----:B0-----:R-:W-:-:S04]  /*0630*/  LOP3.LUT P1, RZ, R14, 0xff, R9, 0xc8, !PT ;  /* 0x000000ff0eff7812 */ /* 0x001fc8000782c809 */
[----:B------:R-:W-:-:S04]  /*0640*/  SEL R9, RZ, 0x1, !P1 ;  /* 0x00000001ff097807 */ /* 0x000fc80004800000 */
[----:B-1----:R-:W-:-:S04]  /*0650*/  LOP3.LUT P1, RZ, R16, 0xff, R9, 0xc8, !PT ;  /* 0x000000ff10ff7812 */ /* 0x002fc8000782c809 */
[----:B------:R-:W-:-:S04]  /*0660*/  SEL R9, RZ, 0x1, !P1 ;  /* 0x00000001ff097807 */ /* 0x000fc80004800000 */
[----:B-----5:R-:W-:-:S04]  /*0670*/  LOP3.LUT P1, RZ, R18, 0xff, R9, 0xc8, !PT ;  /* 0x000000ff12ff7812 */ /* 0x020fc8000782c809 */
[----:B------:R-:W-:-:S09]  /*0680*/  SEL R13, RZ, 0x1, !P1 ;  /* 0x00000001ff0d7807 */ /* 0x000fd20004800000 */
.L_x_14236:
[----:B------:R-:W-:Y:S05]  /*0690*/  @!P0 BRA `(.L_x_14235) ;  /* 0x0000000000448947 */ /* 0x000fea0003800000 */
[----:B------:R-:W-:Y:S02]  /*06a0*/  ISETP.NE.AND P1, PT, R17, 0x1, PT ;  /* 0x000000011100780c */ /* 0x000fe40003f25270 */
[----:B------:R-:W-:-:S04]  /*06b0*/  LOP3.LUT R6, R6, 0x1, RZ, 0xc0, !PT ;  /* 0x0000000106067812 */ /* 0x000fc800078ec0ff */
[----:B------:R-:W-:-:S07]  /*06c0*/  ISETP.NE.U32.AND P0, PT, R6, 0x1, PT ;  /* 0x000000010600780c */ /* 0x000fce0003f05070 */
[----:B------:R-:W-:Y:S06]  /*06d0*/  @!P1 BRA `(.L_x_14237) ;  /* 0x0000000000209947 */ /* 0x000fec0003800000 */
[C---:B------:R-:W-:Y:S02]  /*06e0*/  IMAD R6, R10.reuse, UR8, R7 ;  /* 0x000000080a067c24 */ /* 0x040fe4000f8e0207 */
[----:B------:R-:W-:-:S03]  /*06f0*/  VIADD R10, R10, 0x2 ;  /* 0x000000020a0a7836 */ /* 0x000fc60000000000 */
[----:B------:R-:W4:Y:S04]  /*0700*/  LDS.U8 R8, [R6] ;  /* 0x0000000006087984 */ /* 0x000f280000000000 */
[----:B------:R-:W0:Y:S01]  /*0710*/  LDS.U8 R9, [R6+UR8] ;  /* 0x0000000806097984 */ /* 0x000e220008000000 */
[----:B----4-:R-:W-:-:S04]  /*0720*/  LOP3.LUT P1, RZ, R8, 0xff, R13, 0xc8, !PT ;  /* 0x000000ff08ff7812 */ /* 0x010fc8000782c80d */
[----:B------:R-:W-:-:S04]  /*0730*/  SEL R8, RZ, 0x1, !P1 ;  /* 0x00000001ff087807 */ /* 0x000fc80004800000 */
[----:B0-----:R-:W-:-:S04]  /*0740*/  LOP3.LUT P1, RZ, R9, 0xff, R8, 0xc8, !PT ;  /* 0x000000ff09ff7812 */ /* 0x001fc8000782c808 */
[----:B------:R-:W-:-:S09]  /*0750*/  SEL R13, RZ, 0x1, !P1 ;  /* 0x00000001ff0d7807 */ /* 0x000fd20004800000 */
.L_x_14237:
[----:B------:R-:W-:-:S05]  /*0760*/  @!P0 IMAD R7, R10, UR8, R7 ;  /* 0x000000080a078c24 */ /* 0x000fca000f8e0207 */
[----:B------:R-:W4:Y:S02]  /*0770*/  @!P0 LDS.U8 R6, [R7] ;  /* 0x0000000007068984 */ /* 0x000f240000000000 */
[----:B----4-:R-:W-:-:S04]  /*0780*/  @!P0 LOP3.LUT P1, RZ, R6, 0xff, R13, 0xc8, !PT ;  /* 0x000000ff06ff8812 */ /* 0x010fc8000782c80d */
[----:B------:R-:W-:-:S04]  /*0790*/  @!P0 SEL R6, RZ, 0x1, !P1 ;  /* 0x00000001ff068807 */ /* 0x000fc80004800000 */
[----:B------:R-:W-:-:S07]  /*07a0*/  @!P0 PRMT R13, R6, 0x7610, R13 ;  /* 0x00007610060d8816 */ /* 0x000fce000000000d */
.L_x_14235:
[----:B----4-:R4:W-:Y:S02]  /*07b0*/  STS.U8 [R0+UR4], R13 ;  /* 0x0000000d00007988 */ /* 0x0109e40008000004 */
.L_x_14232:
        /* <DEDUP_REMOVED lines=8> */
.L_x_14238:
        /* <DEDUP_REMOVED lines=12> */
.L_x_33211:


//--------------------- .text.contiguous_max3_bool --------------------------
	.section	.text.contiguous_max3_bool,"ax",@progbits
	.align	128
        .global         contiguous_max3_bool
        .type           contiguous_max3_bool,@function
        .size           contiguous_max3_bool,(.L_x_32510 - contiguous_max3_bool)
        .other          contiguous_max3_bool,@"STO_CUDA_ENTRY STV_DEFAULT"
contiguous_max3_bool:
.text.contiguous_max3_bool:
        /* <DEDUP_REMOVED lines=42> */
.L_x_14257:
        /* <DEDUP_REMOVED lines=27> */
.L_x_14241:
[----:B------:R-:W-:Y:S01]  /*0450*/  MOV R30, R32 ;  /* 0x00000020001e7202 */ /* 0x000fe20000000f00 */
[----:B------:R-:W-:Y:S01]  /*0460*/  IMAD.MOV.U32 R0, RZ, RZ, R36 ;  /* 0x000000ffff007224 */ /* 0x000fe200078e0024 */
[----:B------:R-:W-:Y:S02]  /*0470*/  MOV R3, R37 ;  /* 0x0000002500037202 */ /* 0x000fe40000000f00 */
[----:B------:R-:W-:-:S07]  /*0480*/  MOV R8, 0x4a0 ;  /* 0x000004a000087802 */ /* 0x000fce0000000f00 */
[----:B01-3--:R-:W-:Y:S05]  /*0490*/  CALL.REL.NOINC `($__internal_306_$__cuda_sm20_div_s64) ;  /* 0x0000003000d87944 */ /* 0x00bfea0003c00000 */
        /* <DEDUP_REMOVED lines=9> */
.L_x_14242:
        /* <DEDUP_REMOVED lines=33> */
.L_x_14243:
[----:B------:R-:W-:Y:S01]  /*0740*/  IMAD.MOV.U32 R0, RZ, RZ, R36 ;  /* 0x000000ffff007224 */ /* 0x000fe200078e0024 */
[----:B------:R-:W-:Y:S02]  /*0750*/  MOV R3, R37 ;  /* 0x0000002500037202 */ /* 0x000fe40000000f00 */
[----:B------:R-:W-:-:S07]  /*0760*/  MOV R8, 0x780 ;  /* 0x0000078000087802 */ /* 0x000fce0000000f00 */
[----:B---3--:R-:W-:Y:S05]  /*0770*/  CALL.REL.NOINC `($__internal_306_$__cuda_sm20_div_s64) ;  /* 0x0000003000207944 */ /* 0x008fea0003c00000 */
        /* <DEDUP_REMOVED lines=10> */
.L_x_14244:
        /* <DEDUP_REMOVED lines=34> */
.L_x_14245:
[----:B------:R-:W-:Y:S01]  /*0a40*/  IMAD.MOV.U32 R30, RZ, RZ, R28 ;  /* 0x000000ffff1e7224 */ /* 0x000fe200078e001c */
[----:B------:R-:W-:Y:S01]  /*0a50*/  MOV R0, R36 ;  /* 0x0000002400007202 */ /* 0x000fe20000000f00 */
[----:B------:R-:W-:Y:S01]  /*0a60*/  IMAD.MOV.U32 R3, RZ, RZ, R37 ;  /* 0x000000ffff037224 */ /* 0x000fe200078e0025 */
[----:B------:R-:W-:-:S07]  /*0a70*/  MOV R8, 0xa90 ;  /* 0x00000a9000087802 */ /* 0x000fce0000000f00 */
[----:B---3--:R-:W-:Y:S05]  /*0a80*/  CALL.REL.NOINC `($__internal_306_$__cuda_sm20_div_s64) ;  /* 0x0000002c005c7944 */ /* 0x008fea0003c00000 */
        /* <DEDUP_REMOVED lines=10> */
.L_x_14246:
        /* <DEDUP_REMOVED lines=33> */
.L_x_14247:
[----:B------:R-:W-:Y:S01]  /*0d40*/  IMAD.MOV.U32 R0, RZ, RZ, R36 ;  /* 0x000000ffff007224 */ /* 0x000fe200078e0024 */
[----:B------:R-:W-:Y:S02]  /*0d50*/  MOV R3, R37 ;  /* 0x0000002500037202 */ /* 0x000fe40000000f00 */
[----:B------:R-:W-:-:S07]  /*0d60*/  MOV R8, 0xd80 ;  /* 0x00000d8000087802 */ /* 0x000fce0000000f00 */
[----:B---3--:R-:W-:Y:S05]  /*0d70*/  CALL.REL.NOINC `($__internal_306_$__cuda_sm20_div_s64) ;  /* 0x0000002800a07944 */ /* 0x008fea0003c00000 */
        /* <DEDUP_REMOVED lines=9> */
.L_x_14248:
        /* <DEDUP_REMOVED lines=34> */
.L_x_14249:
[----:B------:R-:W-:Y:S01]  /*1030*/  MOV R30, R28 ;  /* 0x0000001c001e7202 */ /* 0x000fe20000000f00 */
        /* <DEDUP_REMOVED lines=13> */
.L_x_14250:
        /* <DEDUP_REMOVED lines=34> */
.L_x_14251:
        /* <DEDUP_REMOVED lines=14> */
.L_x_14252:
        /* <DEDUP_REMOVED lines=34> */
.L_x_14253:
[----:B------:R-:W-:Y:S01]  /*1630*/  MOV R30, R28 ;  /* 0x0000001c001e7202 */ /* 0x000fe20000000f00 */
        /* <DEDUP_REMOVED lines=14> */
.L_x_14254:
        /* <DEDUP_REMOVED lines=34> */
.L_x_14255:
[----:B------:R-:W-:Y:S01]  /*1940*/  IMAD.MOV.U32 R0, RZ, RZ, R36 ;  /* 0x000000ffff007224 */ /* 0x000fe200078e0024 */
[----:B------:R-:W-:Y:S02]  /*1950*/  MOV R3, R37 ;  /* 0x0000002500037202 */ /* 0x000fe40000000f00 */
[----:B------:R-:W-:-:S07]  /*1960*/  MOV R8, 0x1980 ;  /* 0x0000198000087802 */ /* 0x000fce0000000f00 */
[----:B---3--:R-:W-:Y:S05]  /*1970*/  CALL.REL.NOINC `($__internal_306_$__cuda_sm20_div_s64) ;  /* 0x0000001c00a07944 */ /* 0x008fea0003c00000 */
        /* <DEDUP_REMOVED lines=9> */
.L_x_14256:
        /* <DEDUP_REMOVED lines=13> */
.L_x_14240:
        /* <DEDUP_REMOVED lines=33> */
.L_x_14259:
[----:B------:R-:W-:Y:S01]  /*1cf0*/  MOV R30, R32 ;  /* 0x00000020001e7202 */ /* 0x000fe20000000f00 */
[----:B------:R-:W-:Y:S01]  /*1d00*/  IMAD.MOV.U32 R0, RZ, RZ, R16 ;  /* 0x000000ffff007224 */ /* 0x000fe200078e0010 */
[----:B------:R-:W-:Y:S02]  /*1d10*/  MOV R3, R17 ;  /* 0x0000001100037202 */ /* 0x000fe40000000f00 */
[----:B------:R-:W-:-:S07]  /*1d20*/  MOV R8, 0x1d40 ;  /* 0x00001d4000087802 */ /* 0x000fce0000000f00 */
[----:B------:R-:W-:Y:S05]  /*1d30*/  CALL.REL.NOINC `($__internal_306_$__cuda_sm20_div_s64) ;  /* 0x0000001800b07944 */ /* 0x000fea0003c00000 */
        /* <DEDUP_REMOVED lines=9> */
.L_x_14260:
        /* <DEDUP_REMOVED lines=35> */
.L_x_14261:
        /* <DEDUP_REMOVED lines=13> */
.L_x_14262:
        /* <DEDUP_REMOVED lines=36> */
.L_x_14263:
[----:B------:R-:W-:Y:S01]  /*2310*/  MOV R30, R20 ;  /* 0x00000014001e7202 */ /* 0x000fe20000000f00 */
[----:B------:R-:W-:Y:S01]  /*2320*/  IMAD.MOV.U32 R0, RZ, RZ, R18 ;  /* 0x000000ffff007224 */ /* 0x000fe200078e0012 */
[----:B------:R-:W-:Y:S02]  /*2330*/  MOV R3, R19 ;  /* 0x0000001300037202 */ /* 0x000fe40000000f00 */
[----:B------:R-:W-:-:S07]  /*2340*/  MOV R8, 0x2360 ;  /* 0x0000236000087802 */ /* 0x000fce0000000f00 */
[----:B------:R-:W-:Y:S05]  /*2350*/  CALL.REL.NOINC `($__internal_306_$__cuda_sm20_div_s64) ;  /* 0x0000001400287944 */ /* 0x000fea0003c00000 */
        /* <DEDUP_REMOVED lines=10> */
.L_x_14264:
        /* <DEDUP_REMOVED lines=37> */
.L_x_14265:
[----:B------:R-:W-:Y:S01]  /*2650*/  MOV R0, R18 ;  /* 0x0000001200007202 */ /* 0x000fe20000000f00 */
[----:B------:R-:W-:Y:S01]  /*2660*/  IMAD.MOV.U32 R3, RZ, RZ, R19 ;  /* 0x000000ffff037224 */ /* 0x000fe200078e0013 */
[----:B------:R-:W-:-:S07]  /*2670*/  MOV R8, 0x2690 ;  /* 0x0000269000087802 */ /* 0x000fce0000000f00 */
[----:B------:R-:W-:Y:S05]  /*2680*/  CALL.REL.NOINC `($__internal_306_$__cuda_sm20_div_s64) ;  /* 0x00000010005c7944 */ /* 0x000fea0003c00000 */
        /* <DEDUP_REMOVED lines=8> */
.L_x_14266:
        /* <DEDUP_REMOVED lines=10> */
.L_x_14258:
        /* <DEDUP_REMOVED lines=31> */
.L_x_14268:
[----:B------:R-:W-:Y:S01]  /*29a0*/  IMAD.MOV.U32 R30, RZ, RZ, R32 ;  /* 0x000000ffff1e7224 */ /* 0x000fe200078e0020 */
[----:B------:R-:W-:Y:S01]  /*29b0*/  MOV R0, R16 ;  /* 0x0000001000007202 */ /* 0x000fe20000000f00 */
[----:B------:R-:W-:Y:S01]  /*29c0*/  IMAD.MOV.U32 R3, RZ, RZ, R17 ;  /* 0x000000ffff037224 */ /* 0x000fe200078e0011 */
[----:B------:R-:W-:-:S07]  /*29d0*/  MOV R8, 0x29f0 ;  /* 0x000029f000087802 */ /* 0x000fce0000000f00 */
[----:B------:R-:W-:Y:S05]  /*29e0*/  CALL.REL.NOINC `($__internal_306_$__cuda_sm20_div_s64) ;  /* 0x0000000c00847944 */ /* 0x000fea0003c00000 */
        /* <DEDUP_REMOVED lines=9> */
.L_x_14269:
        /* <DEDUP_REMOVED lines=36> */
.L_x_14270:
[----:B------:R-:W-:Y:S01]  /*2cc0*/  IMAD.MOV.U32 R0, RZ, RZ, R18 ;  /* 0x000000ffff007224 */ /* 0x000fe200078e0012 */
[----:B------:R-:W-:Y:S02]  /*2cd0*/  MOV R3, R19 ;  /* 0x0000001300037202 */ /* 0x000fe40000000f00 */
[----:B------:R-:W-:-:S07]  /*2ce0*/  MOV R8, 0x2d00 ;  /* 0x00002d0000087802 */ /* 0x000fce0000000f00 */
[----:B------:R-:W-:Y:S05]  /*2cf0*/  CALL.REL.NOINC `($__internal_306_$__cuda_sm20_div_s64) ;  /* 0x0000000800c07944 */ /* 0x000fea0003c00000 */
        /* <DEDUP_REMOVED lines=8> */
.L_x_14271:
        /* <DEDUP_REMOVED lines=10> */
.L_x_14267:
        /* <DEDUP_REMOVED lines=29> */
.L_x_14272:
[----:B------:R-:W-:-:S07]  /*2ff0*/  MOV R0, 0x3010 ;  /* 0x0000301000007802 */ /* 0x000fce0000000f00 */
[----:B------:R-:W-:Y:S05]  /*3000*/  CALL.REL.NOINC `($__internal_307_$__cuda_sm20_rem_s64) ;  /* 0x0000000c00487944 */ /* 0x000fea0003c00000 */
[----:B------:R-:W-:Y:S01]  /*3010*/  IMAD.MOV.U32 R8, RZ, RZ, R3 ;  /* 0x000000ffff087224 */ /* 0x000fe200078e0003 */
[----:B------:R-:W-:-:S07]  /*3020*/  MOV R9, R10 ;  /* 0x0000000a00097202 */ /* 0x000fce0000000f00 */
.L_x_14273:
[----:B------:R-:W0:Y:S02]  /*3030*/  LDC.64 R10, c[0x0][0x398] ;  /* 0x0000e600ff0a7b82 */ /* 0x000e240000000a00 */
[----:B0-----:R-:W-:-:S06]  /*3040*/  IMAD.WIDE.U32 R2, R2, 0x8, R10 ;  /* 0x0000000802027825 */ /* 0x001fcc00078e000a */
[----:B------:R-:W2:Y:S02]  /*3050*/  LDG.E.64 R2, desc[UR10][R2.64] ;  /* 0x0000000a02027981 */ /* 0x000ea4000c1e1b00 */
[-C--:B--2---:R-:W-:Y:S02]  /*3060*/  IMAD R11, R3, R8.reuse, RZ ;  /* 0x00000008030b7224 */ /* 0x084fe400078e02ff */
[----:B------:R-:W-:-:S04]  /*3070*/  IMAD.WIDE.U32 R28, R2, R8, R28 ;  /* 0x00000008021c7225 */ /* 0x000fc800078e001c */
[----:B------:R-:W-:-:S04]  /*3080*/  IMAD R11, R2, R9, R11 ;  /* 0x00000009020b7224 */ /* 0x000fc800078e020b */
[----:B------:R-:W-:-:S07]  /*3090*/  IMAD.IADD R29, R29, 0x1, R11 ;  /* 0x000000011d1d7824 */ /* 0x000fce00078e020b */
.L_x_14239:
        /* <DEDUP_REMOVED lines=27> */
[----:B------:R-:W3:Y:S01]  /*3250*/  LDC R19, c[0x0][0x360] ;  /* 0x0000d800ff137b82 */ /* 0x000ee20000000800 */
[----:B0-----:R-:W-:Y:S01]  /*3260*/  LOP3.LUT R4, R5, 0xfffffff8, RZ, 0xc0, !PT ;  /* 0xfffffff805047812 */ /* 0x001fe200078ec0ff */
[----:B------:R-:W-:-:S04]  /*3270*/  HFMA2 R8, -RZ, RZ, 0, 0 ;  /* 0x00000000ff087431 */ /* 0x000fc800000001ff */
[----:B------:R-:W-:Y:S01]  /*3280*/  IMAD.MOV R4, RZ, RZ, -R4 ;  /* 0x000000ffff047224 */ /* 0x000fe200078e0a04 */
[----:B---3--:R-:W-:-:S07]  /*3290*/  IADD3 R7, PT, PT, R6, UR4, R19 ;  /* 0x0000000406077c10 */ /* 0x008fce000fffe013 */
.L_x_14276:
[----:B------:R-:W2:Y:S01]  /*32a0*/  LDS.U8 R10, [R7] ;  /* 0x00000000070a7984 */ /* 0x000ea20000000000 */
[----:B------:R-:W-:Y:S02]  /*32b0*/  IADD3 R9, PT, PT, R7, UR8, RZ ;  /* 0x0000000807097c10 */ /* 0x000fe4000fffe0ff */
[----:B------:R-:W-:Y:S01]  /*32c0*/  IADD3 R4, PT, PT, R4, 0x8, RZ ;  /* 0x0000000804047810 */ /* 0x000fe20007ffe0ff */
[----:B------:R0:W3:Y:S01]  /*32d0*/  LDS.U8 R12, [R7+UR8] ;  /* 0x00000008070c7984 */ /* 0x0000e20008000000 */
[----:B------:R-:W-:Y:S02]  /*32e0*/  IADD3 R11, PT, PT, R9, UR8, RZ ;  /* 0x00000008090b7c10 */ /* 0x000fe4000fffe0ff */
[----:B------:R-:W-:Y:S01]  /*32f0*/  ISETP.NE.AND P1, PT, R4, RZ, PT ;  /* 0x000000ff0400720c */ /* 0x000fe20003f25270 */
[----:B------:R4:W5:Y:S01]  /*3300*/  LDS.U8 R16, [R9+UR8] ;  /* 0x0000000809107984 */ /* 0x0009620008000000 */
[----:B------:R-:W-:Y:S01]  /*3310*/  IADD3 R8, PT, PT, R8, 0x8, RZ ;  /* 0x0000000808087810 */ /* 0x000fe20007ffe0ff */
[----:B------:R-:W-:-:S02]  /*3320*/  VIADD R13, R11, UR8 ;  /* 0x000000080b0d7c36 */ /* 0x000fc40008000000 */
[----:B------:R-:W1:Y:S01]  /*3330*/  LDS.U8 R18, [R11+UR8] ;  /* 0x000000080b127984 */ /* 0x000e620008000000 */
[----:B0-----:R-:W-:Y:S02]  /*3340*/  IMAD R7, R19, 0x8, R7 ;  /* 0x0000000813077824 */ /* 0x001fe400078e0207 */
[----:B------:R-:W-:Y:S01]  /*3350*/  IADD3 R17, PT, PT, R13, UR8, RZ ;  /* 0x000000080d117c10 */ /* 0x000fe2000fffe0ff */
[----:B------:R-:W0:Y:S04]  /*3360*/  LDS.U8 R20, [R13+UR8] ;  /* 0x000000080d147984 */ /* 0x000e280008000000 */
[----:B------:R-:W0:Y:S01]  /*3370*/  LDS.U8 R22, [R17+UR8] ;  /* 0x0000000811167984 */ /* 0x000e220008000000 */
[----:B--2---:R-:W-:Y:S02]  /*3380*/  LOP3.LUT P0, RZ, R10, 0xff, R3, 0xc8, !PT ;  /* 0x000000ff0aff7812 */ /* 0x004fe4000780c803 */
[----:B------:R-:W-:-:S02]  /*3390*/  IADD3 R10, PT, PT, R17, UR8, RZ ;  /* 0x00000008110a7c10 */ /* 0x000fc4000fffe0ff */
[----:B------:R-:W-:-:S03]  /*33a0*/  SEL R3, RZ, 0x1, !P0 ;  /* 0x00000001ff037807 */ /* 0x000fc60004000000 */
[----:B----4-:R-:W-:Y:S01]  /*33b0*/  VIADD R9, R10, UR8 ;  /* 0x000000080a097c36 */ /* 0x010fe20008000000 */
[----:B---3--:R-:W-:Y:S02]  /*33c0*/  LOP3.LUT P0, RZ, R12, 0xff, R3, 0xc8, !PT ;  /* 0x000000ff0cff7812 */ /* 0x008fe4000780c803 */
[----:B------:R-:W2:Y:S02]  /*33d0*/  LDS.U8 R12, [R10+UR8] ;  /* 0x000000080a0c7984 */ /* 0x000ea40008000000 */
[----:B------:R-:W-:-:S04]  /*33e0*/  SEL R3, RZ, 0x1, !P0 ;  /* 0x00000001ff037807 */ /* 0x000fc80004000000 */
[----:B-----5:R-:W-:Y:S02]  /*33f0*/  LOP3.LUT P0, RZ, R16, 0xff, R3, 0xc8, !PT ;  /* 0x000000ff10ff7812 */ /* 0x020fe4000780c803 */
[----:B------:R-:W3:Y:S02]  /*3400*/  LDS.U8 R16, [R9+UR8] ;  /* 0x0000000809107984 */ /* 0x000ee40008000000 */
[----:B------:R-:W-:-:S04]  /*3410*/  SEL R3, RZ, 0x1, !P0 ;  /* 0x00000001ff037807 */ /* 0x000fc80004000000 */
[----:B-1----:R-:W-:-:S04]  /*3420*/  LOP3.LUT P0, RZ, R18, 0xff, R3, 0xc8, !PT ;  /* 0x000000ff12ff7812 */ /* 0x002fc8000780c803 */
[----:B------:R-:W-:-:S04]  /*3430*/  SEL R3, RZ, 0x1, !P0 ;  /* 0x00000001ff037807 */ /* 0x000fc80004000000 */
[----:B0-----:R-:W-:-:S04]  /*3440*/  LOP3.LUT P0, RZ, R20, 0xff, R3, 0xc8, !PT ;  /* 0x000000ff14ff7812 */ /* 0x001fc8000780c803 */
[----:B------:R-:W-:-:S04]  /*3450*/  SEL R3, RZ, 0x1, !P0 ;  /* 0x00000001ff037807 */ /* 0x000fc80004000000 */
[----:B------:R-:W-:-:S04]  /*3460*/  LOP3.LUT P0, RZ, R22, 0xff, R3, 0xc8, !PT ;  /* 0x000000ff16ff7812 */ /* 0x000fc8000780c803 */
[----:B------:R-:W-:-:S04]  /*3470*/  SEL R3, RZ, 0x1, !P0 ;  /* 0x00000001ff037807 */ /* 0x000fc80004000000 */
[----:B--2---:R-:W-:-:S04]  /*3480*/  LOP3.LUT P0, RZ, R12, 0xff, R3, 0xc8, !PT ;  /* 0x000000ff0cff7812 */ /* 0x004fc8000780c803 */
[----:B------:R-:W-:-:S04]  /*3490*/  SEL R3, RZ, 0x1, !P0 ;  /* 0x00000001ff037807 */ /* 0x000fc80004000000 */
[----:B---3--:R-:W-:-:S04]  /*34a0*/  LOP3.LUT P0, RZ, R16, 0xff, R3, 0xc8, !PT ;  /* 0x000000ff10ff7812 */ /* 0x008fc8000780c803 */
[----:B------:R-:W-:Y:S01]  /*34b0*/  SEL R3, RZ, 0x1, !P0 ;  /* 0x00000001ff037807 */ /* 0x000fe20004000000 */
[----:B------:R-:W-:Y:S08]  /*34c0*/  @P1 BRA `(.L_x_14276) ;  /* 0xfffffffc00741947 */ /* 0x000ff0000383ffff */
[----:B------:R-:W-:-:S07]  /*34d0*/  IADD3 R7, PT, PT, R8, 0x1, RZ ;  /* 0x0000000108077810 */ /* 0x000fce0007ffe0ff */
.L_x_14275:
[----:B------:R-:W-:-:S13]  /*34e0*/  ISETP.NE.AND P0, PT, R2, RZ, PT ;  /* 0x000000ff0200720c */ /* 0x000fda0003f05270 */
[----:B------:R-:W-:Y:S05]  /*34f0*/  @!P0 BRA `(.L_x_14277) ;  /* 0x0000000000988947 */ /* 0x000fea0003800000 */
[----:B------:R-:W-:Y:S02]  /*3500*/  ISETP.GE.U32.AND P1, PT, R2, 0x4, PT ;  /* 0x000000040200780c */ /* 0x000fe40003f26070 */
[----:B------:R-:W-:-:S04]  /*3510*/  LOP3.LUT R11, R5, 0x3, RZ, 0xc0, !PT ;  /* 0x00000003050b7812 */ /* 0x000fc800078ec0ff */
[----:B------:R-:W-:-:S07]  /*3520*/  ISETP.NE.AND P0, PT, R11, RZ, PT ;  /* 0x000000ff0b00720c */ /* 0x000fce0003f05270 */
[----:B------:R-:W-:Y:S06]  /*3530*/  @!P1 BRA `(.L_x_14278) ;  /* 0x0000000000409947 */ /* 0x000fec0003800000 */
[C---:B------:R-:W-:Y:S01]  /*3540*/  IMAD R2, R7.reuse, UR8, R0 ;  /* 0x0000000807027c24 */ /* 0x040fe2000f8e0200 */
[----:B------:R-:W-:-:S04]  /*3550*/  IADD3 R7, PT, PT, R7, 0x4, RZ ;  /* 0x0000000407077810 */ /* 0x000fc80007ffe0ff */
[----:B0-----:R-:W2:Y:S01]  /*3560*/  LDS.U8 R4, [R2] ;  /* 0x0000000002047984 */ /* 0x001ea20000000000 */
[----:B------:R-:W-:-:S03]  /*3570*/  IADD3 R8, PT, PT, R2, UR8, RZ ;  /* 0x0000000802087c10 */ /* 0x000fc6000fffe0ff */
[----:B------:R-:W0:Y:S02]  /*3580*/  LDS.U8 R10, [R2+UR8] ;  /* 0x00000008020a7984 */ /* 0x000e240008000000 */
[----:B------:R-:W-:Y:S02]  /*3590*/  VIADD R9, R8, UR8 ;  /* 0x0000000808097c36 */ /* 0x000fe40008000000 */
[----:B------:R-:W3:Y:S04]  /*35a0*/  LDS.U8 R12, [R8+UR8] ;  /* 0x00000008080c7984 */ /* 0x000ee80008000000 */
[----:B------:R-:W4:Y:S01]  /*35b0*/  LDS.U8 R16, [R9+UR8] ;  /* 0x0000000809107984 */ /* 0x000f220008000000 */
[----:B--2---:R-:W-:-:S04]  /*35c0*/  LOP3.LUT P1, RZ, R4, 0xff, R3, 0xc8, !PT ;  /* 0x000000ff04ff7812 */ /* 0x004fc8000782c803 */
[----:B------:R-:W-:-:S04]  /*35d0*/  SEL R3, RZ, 0x1, !P1 ;  /* 0x00000001ff037807 */ /* 0x000fc80004800000 */
[----:B0-----:R-:W-:-:S04]  /*35e0*/  LOP3.LUT P1, RZ, R10, 0xff, R3, 0xc8, !PT ;  /* 0x000000ff0aff7812 */ /* 0x001fc8000782c803 */
[----:B------:R-:W-:-:S04]  /*35f0*/  SEL R3, RZ, 0x1, !P1 ;  /* 0x00000001ff037807 */ /* 0x000fc80004800000 */
[----:B---3--:R-:W-:-:S04]  /*3600*/  LOP3.LUT P1, RZ, R12, 0xff, R3, 0xc8, !PT ;  /* 0x000000ff0cff7812 */ /* 0x008fc8000782c803 */
[----:B------:R-:W-:-:S04]  /*3610*/  SEL R3, RZ, 0x1, !P1 ;  /* 0x00000001ff037807 */ /* 0x000fc80004800000 */
[----:B----4-:R-:W-:-:S04]  /*3620*/  LOP3.LUT P1, RZ, R16, 0xff, R3, 0xc8, !PT ;  /* 0x000000ff10ff7812 */ /* 0x010fc8000782c803 */
[----:B------:R-:W-:-:S09]  /*3630*/  SEL R3, RZ, 0x1, !P1 ;  /* 0x00000001ff037807 */ /* 0x000fd20004800000 */
.L_x_14278:
[----:B------:R-:W-:Y:S05]  /*3640*/  @!P0 BRA `(.L_x_14277) ;  /* 0x0000000000448947 */ /* 0x000fea0003800000 */
[----:B------:R-:W-:Y:S02]  /*3650*/  ISETP.NE.AND P0, PT, R11, 0x1, PT ;  /* 0x000000010b00780c */ /* 0x000fe40003f05270 */
[----:B------:R-:W-:-:S04]  /*3660*/  LOP3.LUT R5, R5, 0x1, RZ, 0xc0, !PT ;  /* 0x0000000105057812 */ /* 0x000fc800078ec0ff */
[----:B------:R-:W-:-:S07]  /*3670*/  ISETP.NE.U32.AND P1, PT, R5, 0x1, PT ;  /* 0x000000010500780c */ /* 0x000fce0003f25070 */
[----:B------:R-:W-:Y:S06]  /*3680*/  @!P0 BRA `(.L_x_14279) ;  /* 0x0000000000208947 */ /* 0x000fec0003800000 */
[C---:B------:R-:W-:Y:S01]  /*3690*/  IMAD R2, R7.reuse, UR8, R0 ;  /* 0x0000000807027c24 */ /* 0x040fe2000f8e0200 */
[----:B------:R-:W-:-:S04]  /*36a0*/  IADD3 R7, PT, PT, R7, 0x2, RZ ;  /* 0x0000000207077810 */ /* 0x000fc80007ffe0ff */
[----:B0-----:R-:W2:Y:S04]  /*36b0*/  LDS.U8 R4, [R2] ;  /* 0x0000000002047984 */ /* 0x001ea80000000000 */
[----:B------:R-:W0:Y:S01]  /*36c0*/  LDS.U8 R8, [R2+UR8] ;  /* 0x0000000802087984 */ /* 0x000e220008000000 */
[----:B--2---:R-:W-:-:S04]  /*36d0*/  LOP3.LUT P0, RZ, R4, 0xff, R3, 0xc8, !PT ;  /* 0x000000ff04ff7812 */ /* 0x004fc8000780c803 */
[----:B------:R-:W-:-:S04]  /*36e0*/  SEL R3, RZ, 0x1, !P0 ;  /* 0x00000001ff037807 */ /* 0x000fc80004000000 */
[----:B0-----:R-:W-:-:S04]  /*36f0*/  LOP3.LUT P0, RZ, R8, 0xff, R3, 0xc8, !PT ;  /* 0x000000ff08ff7812 */ /* 0x001fc8000780c803 */
[----:B------:R-:W-:-:S09]  /*3700*/  SEL R3, RZ, 0x1, !P0 ;  /* 0x00000001ff037807 */ /* 0x000fd20004000000 */
.L_x_14279:
[----:B------:R-:W-:-:S06]  /*3710*/  @!P1 IMAD R0, R7, UR8, R0 ;  /* 0x0000000807009c24 */ /* 0x000fcc000f8e0200 */
[----:B------:R-:W2:Y:S02]  /*3720*/  @!P1 LDS.U8 R0, [R0] ;  /* 0x0000000000009984 */ /* 0x000ea40000000000 */
[----:B--2---:R-:W-:-:S04]  /*3730*/  @!P1 LOP3.LUT P0, RZ, R0, 0xff, R3, 0xc8, !PT ;  /* 0x000000ff00ff9812 */ /* 0x004fc8000780c803 */
[----:B------:R-:W-:-:S04]  /*3740*/  @!P1 SEL R2, RZ, 0x1, !P0 ;  /* 0x00000001ff029807 */ /* 0x000fc80004000000 */
[----:B------:R-:W-:-:S07]  /*3750*/  @!P1 PRMT R3, R2, 0x7610, R3 ;  /* 0x0000761002039816 */ /* 0x000fce0000000003 */
.L_x_14277:
[----:B--2---:R2:W-:Y:S02]  /*3760*/  STS.U8 [R6+UR4], R3 ;  /* 0x0000000306007988 */ /* 0x0045e40008000004 */
.L_x_14274:
        /* <DEDUP_REMOVED lines=9> */
        .weak           $__internal_306_$__cuda_sm20_div_s64
        .type           $__internal_306_$__cuda_sm20_div_s64,@function
        .size           $__internal_306_$__cuda_sm20_div_s64,($__internal_307_$__cuda_sm20_rem_s64 - $__internal_306_$__cuda_sm20_div_s64)
$__internal_306_$__cuda_sm20_div_s64:
        /* <DEDUP_REMOVED lines=82> */
[----:B------:R-:W-:Y:S06]  /*3d20*/  RET.REL.NODEC R8 `(contiguous_max3_bool) ;  /* 0xffffffc008b47950 */ /* 0x000fec0003c3ffff */
        .weak           $__internal_307_$__cuda_sm20_rem_s64
        .type           $__internal_307_$__cuda_sm20_rem_s64,@function
        .size           $__internal_307_$__cuda_sm20_rem_s64,(.L_x_32510 - $__internal_307_$__cuda_sm20_rem_s64)
$__internal_307_$__cuda_sm20_rem_s64:
        /* <DEDUP_REMOVED lines=66> */
[----:B------:R-:W-:Y:S06]  /*4150*/  RET.REL.NODEC R8 `(contiguous_max3_bool) ;  /* 0xffffffbc08a87950 */ /* 0x000fec0003c3ffff */
.L_x_14280:
        /* <DEDUP_REMOVED lines=10> */
.L_x_32510:


//--------------------- .text.contiguous_max22_bool --------------------------
	.section	.text.contiguous_max22_bool,"ax",@progbits
	.align	128
        .global         contiguous_max22_bool
        .type           contiguous_max22_bool,@function
        .size           contiguous_max22_bool,(.L_x_33213 - contiguous_max22_bool)
        .other          contiguous_max22_bool,@"STO_CUDA_ENTRY STV_DEFAULT"
contiguous_max22_bool:
.text.contiguous_max22_bool:
        /* <DEDUP_REMOVED lines=30> */
[----:B------:R-:W-:Y:S02]  /*01e0*/  ISETP.GT.U32.AND P1, PT, R0, 0x1f, PT ;  /* 0x0000001f0000780c */ /* 0x000fe40003f24070 */
[----:B--2---:R-:W-:-:S04]  /*01f0*/  @!P0 LOP3.LUT P2, RZ, R7, 0xff, R4, 0xc8, !PT ;  /* 0x000000ff07ff8812 */ /* 0x004fc8000784c804 */
[----:B------:R-:W-:-:S05]  /*0200*/  @!P0 SEL R9, RZ, 0x1, !P2 ;  /* 0x00000001ff098807 */ /* 0x000fca0005000000 */
[----:B------:R0:W-:Y:S01]  /*0210*/  @!P0 STS.U8 [R0+UR4], R9 ;  /* 0x0000000900008988 */ /* 0x0001e20008000004 */
[----:B-1----:R-:W-:Y:S05]  /*0220*/  @!P0 BRA `(.L_x_14282) ;  /* 0x0000000000308947 */ /* 0x002fea0003800000 */
[----:B------:R-:W-:-:S04]  /*0230*/  ISETP.GE.U32.AND P0, PT, R2, UR8, PT ;  /* 0x0000000802007c0c */ /* 0x000fc8000bf06070 */
[----:B------:R-:W-:-:S13]  /*0240*/  ISETP.GE.U32.AND.EX P0, PT, RZ, UR9, PT, P0 ;  /* 0x00000009ff007c0c */ /* 0x000fda000bf06100 */
[----:B------:R-:W-:Y:S05]  /*0250*/  @P0 BRA `(.L_x_14282) ;  /* 0x0000000000240947 */ /* 0x000fea0003800000 */
[----:B------:R-:W1:Y:S01]  /*0260*/  S2R R5, SR_CTAID.Y ;  /* 0x0000000000057919 */ /* 0x000e620000002600 */
[----:B------:R-:W2:Y:S01]  /*0270*/  LDCU.64 UR10, c[0x0][0x388] ;  /* 0x00007100ff0a77ac */ /* 0x000ea20008000a00 */
[----:B------:R-:W-:Y:S02]  /*0280*/  IMAD.MOV.U32 R3, RZ, RZ, RZ ;  /* 0x000000ffff037224 */ /* 0x000fe400078e00ff */
[----:B-1----:R-:W-:-:S04]  /*0290*/  IMAD.WIDE.U32 R2, R5, UR8, R2 ;  /* 0x0000000805027c25 */ /* 0x002fc8000f8e0002 */
[----:B------:R-:W-:Y:S01]  /*02a0*/  IMAD R5, R5, UR9, R3 ;  /* 0x0000000905057c24 */ /* 0x000fe2000f8e0203 */
[----:B--2---:R-:W-:-:S04]  /*02b0*/  IADD3 R2, P0, PT, R2, UR10, RZ ;  /* 0x0000000a02027c10 */ /* 0x004fc8000ff1e0ff */
[----:B------:R-:W-:-:S06]  /*02c0*/  IADD3.X R3, PT, PT, R5, UR11, RZ, P0, !PT ;  /* 0x0000000b05037c10 */ /* 0x000fcc00087fe4ff */
[----:B------:R-:W2:Y:S04]  /*02d0*/  LDG.E.U8 R3, desc[UR12][R2.64] ;  /* 0x0000000c02037981 */ /* 0x000ea8000c1e1100 */
[----:B--2---:R1:W-:Y:S02]  /*02e0*/  STS.U8 [R0+UR4], R3 ;  /* 0x0000000300007988 */ /* 0x0043e40008000004 */
.L_x_14282:
[----:B------:R-:W-:Y:S05]  /*02f0*/  BSYNC.RECONVERGENT B0 ;  /* 0x0000000000007941 */ /* 0x000fea0003800200 */
.L_x_14281:
[----:B------:R-:W-:Y:S01]  /*0300*/  BAR.SYNC.DEFER_BLOCKING 0x0 ;  /* 0x0000000000007b1d */ /* 0x000fe20000010000 */
[----:B------:R-:W-:Y:S01]  /*0310*/  UISETP.GE.U32.AND UP0, UPT, UR5, 0x42, UPT ;  /* 0x000000420500788c */ /* 0x000fe2000bf06070 */
[----:B------:R-:W-:-:S08]  /*0320*/  VIADD R2, R0, UR4 ;  /* 0x0000000400027c36 */ /* 0x000fd00008000000 */
[----:B------:R-:W-:Y:S05]  /*0330*/  BRA.U !UP0, `(.L_x_14283) ;  /* 0x00000001082c7547 */ /* 0x000fea000b800000 */
.L_x_14284:
[----:B------:R-:W-:Y:S02]  /*0340*/  USHF.R.U32.HI UR6, URZ, 0x1, UR5 ;  /* 0x00000001ff067899 */ /* 0x000fe40008011605 */
[----:B------:R-:W-:-:S04]  /*0350*/  UISETP.GT.U32.AND UP0, UPT, UR5, 0x83, UPT ;  /* 0x000000830500788c */ /* 0x000fc8000bf04070 */
[----:B------:R-:W-:Y:S01]  /*0360*/  ISETP.GE.U32.AND P2, PT, R0, UR6, PT ;  /* 0x0000000600007c0c */ /* 0x000fe2000bf46070 */
[----:B------:R-:W-:-:S12]  /*0370*/  UMOV UR5, UR6 ;  /* 0x0000000600057c82 */ /* 0x000fd80008000000 */
[----:B-12---:R-:W-:Y:S04]  /*0380*/  @!P2 LDS.U8 R3, [R0+UR4] ;  /* 0x000000040003a984 */ /* 0x006fe80008000000 */
[----:B------:R-:W1:Y:S02]  /*0390*/  @!P2 LDS.U8 R4, [R2+UR6] ;  /* 0x000000060204a984 */ /* 0x000e640008000000 */
[----:B-1----:R-:W-:-:S04]  /*03a0*/  @!P2 LOP3.LUT P0, RZ, R4, 0xff, R3, 0xc8, !PT ;  /* 0x000000ff04ffa812 */ /* 0x002fc8000780c803 */
[----:B------:R-:W-:-:S05]  /*03b0*/  @!P2 SEL R3, RZ, 0x1, !P0 ;  /* 0x00000001ff03a807 */ /* 0x000fca0004000000 */
[----:B------:R2:W-:Y:S01]  /*03c0*/  @!P2 STS.U8 [R0+UR4], R3 ;  /* 0x000000030000a988 */ /* 0x0005e20008000004 */
[----:B------:R-:W-:Y:S06]  /*03d0*/  BAR.SYNC.DEFER_BLOCKING 0x0 ;  /* 0x0000000000007b1d */ /* 0x000fec0000010000 */
[----:B------:R-:W-:Y:S05]  /*03e0*/  BRA.U UP0, `(.L_x_14284) ;  /* 0xfffffffd00d47547 */ /* 0x000fea000b83ffff */
.L_x_14283:
[----:B------:R-:W-:Y:S05]  /*03f0*/  @P1 EXIT ;  /* 0x000000000000194d */ /* 0x000fea0003800000 */
[----:B------:R-:W-:Y:S01]  /*0400*/  LDS.U8 R2, [R0+UR4] ;  /* 0x0000000400027984 */ /* 0x000fe20008000000 */
[----:B------:R-:W-:-:S03]  /*0410*/  ISETP.NE.AND P1, PT, R0, RZ, PT ;  /* 0x000000ff0000720c */ /* 0x000fc60003f25270 */
[----:B-12---:R-:W1:Y:S02]  /*0420*/  LDS.U8 R3, [R0+UR4+0x20] ;  /* 0x0000200400037984 */ /* 0x006e640008000000 */
[----:B-1----:R-:W-:-:S04]  /*0430*/  LOP3.LUT P0, RZ, R3, 0xff, R2, 0xc8, !PT ;  /* 0x000000ff03ff7812 */ /* 0x002fc8000780c802 */
[----:B------:R-:W-:-:S05]  /*0440*/  SEL R3, RZ, 0x1, !P0 ;  /* 0x00000001ff037807 */ /* 0x000fca0004000000 */
[----:B------:R-:W-:Y:S04]  /*0450*/  STS.U8 [R0+UR4], R3 ;  /* 0x0000000300007988 */ /* 0x000fe80008000004 */
[----:B------:R-:W-:Y:S04]  /*0460*/  LDS.U8 R2, [R0+UR4] ;  /* 0x0000000400027984 */ /* 0x000fe80008000000 */
[----:B------:R-:W1:Y:S02]  /*0470*/  LDS.U8 R5, [R0+UR4+0x10] ;  /* 0x0000100400057984 */ /* 0x000e640008000000 */
        /* <DEDUP_REMOVED lines=37> */
[----:B------:R-:W-:-:S04]  /*06d0*/  IMAD.U32 R2, RZ, RZ, UR4 ;  /* 0x00000004ff027e24 */ /* 0x000fc8000f8e00ff */
[----:B------:R-:W-:-:S05]  /*06e0*/  IMAD.U32 R3, RZ, RZ, UR5 ;  /* 0x00000005ff037e24 */ /* 0x000fca000f8e00ff */
[----:B--2---:R-:W-:Y:S01]  /*06f0*/  STG.E.U8 desc[UR12][R2.64], R5 ;  /* 0x0000000502007986 */ /* 0x004fe2000c10110c */
[----:B------:R-:W-:Y:S05]  /*0700*/  EXIT ;  /* 0x000000000000794d */ /* 0x000fea0003800000 */
.L_x_14285:
        /* <DEDUP_REMOVED lines=15> */
.L_x_33213:


//--------------------- .text.contiguous_max2_bool --------------------------
	.section	.text.contiguous_max2_bool,"ax",@progbits
	.align	128
        .global         contiguous_max2_bool
        .type           contiguous_max2_bool,@function
        .size           contiguous_max2_bool,(.L_x_32512 - contiguous_max2_bool)
        .other          contiguous_max2_bool,@"STO_CUDA_ENTRY STV_DEFAULT"
contiguous_max2_bool:
.text.contiguous_max2_bool:
        /* <DEDUP_REMOVED lines=48> */
.L_x_14314:
        /* <DEDUP_REMOVED lines=32> */
.L_x_14291:
[----:B------:R-:W-:Y:S01]  /*0500*/  MOV R26, R4 ;  /* 0x00000004001a7202 */ /* 0x000fe20000000f00 */
[----:B------:R-:W-:Y:S01]  /*0510*/  IMAD.MOV.U32 R11, RZ, RZ, R3 ;  /* 0x000000ffff0b7224 */ /* 0x000fe200078e0003 */
[----:B------:R-:W-:Y:S01]  /*0520*/  MOV R10, R22 ;  /* 0x00000016000a7202 */ /* 0x000fe20000000f00 */
[----:B------:R-:W-:Y:S01]  /*0530*/  IMAD.MOV.U32 R9, RZ, RZ, R23 ;  /* 0x000000ffff097224 */ /* 0x000fe200078e0017 */
[----:B------:R-:W-:-:S07]  /*0540*/  MOV R8, 0x560 ;  /* 0x0000056000087802 */ /* 0x000fce0000000f00 */
[----:B-1----:R-:W-:Y:S05]  /*0550*/  CALL.REL.NOINC `($__internal_308_$__cuda_sm20_div_s64) ;  /* 0x00000064004c7944 */ /* 0x002fea0003c00000 */
        /* <DEDUP_REMOVED lines=10> */
.L_x_14292:
[----:B------:R-:W-:Y:S05]  /*0600*/  BSYNC.RECONVERGENT B1 ;  /* 0x0000000000017941 */ /* 0x000fea0003800200 */
.L_x_14290:
        /* <DEDUP_REMOVED lines=34> */
.L_x_14294:
[----:B------:R-:W-:Y:S01]  /*0830*/  MOV R26, R18 ;  /* 0x00000012001a7202 */ /* 0x000fe20000000f00 */
[----:B------:R-:W-:Y:S01]  /*0840*/  IMAD.MOV.U32 R11, RZ, RZ, R19 ;  /* 0x000000ffff0b7224 */ /* 0x000fe200078e0013 */
[----:B------:R-:W-:Y:S01]  /*0850*/  MOV R10, R22 ;  /* 0x00000016000a7202 */ /* 0x000fe20000000f00 */
[----:B------:R-:W-:Y:S01]  /*0860*/  IMAD.MOV.U32 R9, RZ, RZ, R23 ;  /* 0x000000ffff097224 */ /* 0x000fe200078e0017 */
[----:B------:R-:W-:-:S07]  /*0870*/  MOV R8, 0x890 ;  /* 0x0000089000087802 */ /* 0x000fce0000000f00 */
[----:B------:R-:W-:Y:S05]  /*0880*/  CALL.REL.NOINC `($__internal_308_$__cuda_sm20_div_s64) ;  /* 0x0000006000807944 */ /* 0x000fea0003c00000 */
        /* <DEDUP_REMOVED lines=8> */
.L_x_14295:
[----:B------:R-:W-:Y:S05]  /*0910*/  BSYNC.RECONVERGENT B1 ;  /* 0x0000000000017941 */ /* 0x000fea0003800200 */
.L_x_14293:
        /* <DEDUP_REMOVED lines=33> */
.L_x_14297:
[----:B------:R-:W-:Y:S01]  /*0b30*/  IMAD.MOV.U32 R26, RZ, RZ, R36 ;  /* 0x000000ffff1a7224 */ /* 0x000fe200078e0024 */
[----:B------:R-:W-:Y:S01]  /*0b40*/  MOV R11, R37 ;  /* 0x00000025000b7202 */ /* 0x000fe20000000f00 */
[----:B------:R-:W-:Y:S01]  /*0b50*/  IMAD.MOV.U32 R10, RZ, RZ, R18 ;  /* 0x000000ffff0a7224 */ /* 0x000fe200078e0012 */
[----:B------:R-:W-:Y:S02]  /*0b60*/  MOV R9, R19 ;  /* 0x0000001300097202 */ /* 0x000fe40000000f00 */
[----:B------:R-:W-:-:S07]  /*0b70*/  MOV R8, 0xb90 ;  /* 0x00000b9000087802 */ /* 0x000fce0000000f00 */
[----:B------:R-:W-:Y:S05]  /*0b80*/  CALL.REL.NOINC `($__internal_308_$__cuda_sm20_div_s64) ;  /* 0x0000005c00c07944 */ /* 0x000fea0003c00000 */
        /* <DEDUP_REMOVED lines=10> */
.L_x_14298:
[----:B------:R-:W-:Y:S05]  /*0c30*/  BSYNC.RECONVERGENT B1 ;  /* 0x0000000000017941 */ /* 0x000fea0003800200 */
.L_x_14296:
        /* <DEDUP_REMOVED lines=35> */
.L_x_14300:
[----:B------:R-:W-:Y:S01]  /*0e70*/  MOV R26, R22 ;  /* 0x00000016001a7202 */ /* 0x000fe20000000f00 */
[----:B------:R-:W-:Y:S01]  /*0e80*/  IMAD.MOV.U32 R11, RZ, RZ, R23 ;  /* 0x000000ffff0b7224 */ /* 0x000fe200078e0017 */
[----:B------:R-:W-:Y:S01]  /*0e90*/  MOV R10, R18 ;  /* 0x00000012000a7202 */ /* 0x000fe20000000f00 */
[----:B------:R-:W-:Y:S01]  /*0ea0*/  IMAD.MOV.U32 R9, RZ, RZ, R19 ;  /* 0x000000ffff097224 */ /* 0x000fe200078e0013 */
[----:B------:R-:W-:-:S07]  /*0eb0*/  MOV R8, 0xed0 ;  /* 0x00000ed000087802 */ /* 0x000fce0000000f00 */
[----:B------:R-:W-:Y:S05]  /*0ec0*/  CALL.REL.NOINC `($__internal_308_$__cuda_sm20_div_s64) ;  /* 0x0000005800f07944 */ /* 0x000fea0003c00000 */
        /* <DEDUP_REMOVED lines=11> */
.L_x_14301:
[----:B------:R-:W-:Y:S05]  /*0f80*/  BSYNC.RECONVERGENT B1 ;  /* 0x0000000000017941 */ /* 0x000fea0003800200 */
.L_x_14299:
        /* <DEDUP_REMOVED lines=36> */
.L_x_14303:
        /* <DEDUP_REMOVED lines=16> */
.L_x_14304:
[----:B------:R-:W-:Y:S05]  /*12d0*/  BSYNC.RECONVERGENT B1 ;  /* 0x0000000000017941 */ /* 0x000fea0003800200 */
.L_x_14302:
        /* <DEDUP_REMOVED lines=35> */
.L_x_14306:
[----:B------:R-:W-:Y:S01]  /*1510*/  MOV R26, R42 ;  /* 0x0000002a001a7202 */ /* 0x000fe20000000f00 */
[----:B------:R-:W-:Y:S01]  /*1520*/  IMAD.MOV.U32 R11, RZ, RZ, R43 ;  /* 0x000000ffff0b7224 */ /* 0x000fe200078e002b */
[----:B------:R-:W-:Y:S01]  /*1530*/  MOV R10, R18 ;  /* 0x00000012000a7202 */ /* 0x000fe20000000f00 */
[----:B------:R-:W-:Y:S01]  /*1540*/  IMAD.MOV.U32 R9, RZ, RZ, R19 ;  /* 0x000000ffff097224 */ /* 0x000fe200078e0013 */
[----:B------:R-:W-:-:S07]  /*1550*/  MOV R8, 0x1570 ;  /* 0x0000157000087802 */ /* 0x000fce0000000f00 */
[----:B------:R-:W-:Y:S05]  /*1560*/  CALL.REL.NOINC `($__internal_308_$__cuda_sm20_div_s64) ;  /* 0x0000005400487944 */ /* 0x000fea0003c00000 */
        /* <DEDUP_REMOVED lines=11> */
.L_x_14307:
[----:B------:R-:W-:Y:S05]  /*1620*/  BSYNC.RECONVERGENT B1 ;  /* 0x0000000000017941 */ /* 0x000fea0003800200 */
.L_x_14305:
        /* <DEDUP_REMOVED lines=35> */
.L_x_14309:
        /* <DEDUP_REMOVED lines=17> */
.L_x_14310:
[----:B------:R-:W-:Y:S05]  /*1970*/  BSYNC.RECONVERGENT B1 ;  /* 0x0000000000017941 */ /* 0x000fea0003800200 */
.L_x_14308:
        /* <DEDUP_REMOVED lines=35> */
.L_x_14312:
[----:B------:R-:W-:Y:S01]  /*1bb0*/  MOV R26, R18 ;  /* 0x00000012001a7202 */ /* 0x000fe20000000f00 */
[----:B------:R-:W-:Y:S01]  /*1bc0*/  IMAD.MOV.U32 R11, RZ, RZ, R19 ;  /* 0x000000ffff0b7224 */ /* 0x000fe200078e0013 */
[----:B------:R-:W-:Y:S01]  /*1bd0*/  MOV R10, R20 ;  /* 0x00000014000a7202 */ /* 0x000fe20000000f00 */
[----:B------:R-:W-:Y:S01]  /*1be0*/  IMAD.MOV.U32 R9, RZ, RZ, R21 ;  /* 0x000000ffff097224 */ /* 0x000fe200078e0015 */
[----:B------:R-:W-:-:S07]  /*1bf0*/  MOV R8, 0x1c10 ;  /* 0x00001c1000087802 */ /* 0x000fce0000000f00 */
[----:B------:R-:W-:Y:S05]  /*1c00*/  CALL.REL.NOINC `($__internal_308_$__cuda_sm20_div_s64) ;  /* 0x0000004c00a07944 */ /* 0x000fea0003c00000 */
        /* <DEDUP_REMOVED lines=11> */
.L_x_14313:
[----:B------:R-:W-:Y:S05]  /*1cc0*/  BSYNC.RECONVERGENT B1 ;  /* 0x0000000000017941 */ /* 0x000fea0003800200 */
.L_x_14311:
        /* <DEDUP_REMOVED lines=9> */
.L_x_14289:
        /* <DEDUP_REMOVED lines=35> */
.L_x_14317:
[----:B------:R-:W-:Y:S01]  /*1f90*/  MOV R26, R4 ;  /* 0x00000004001a7202 */ /* 0x000fe20000000f00 */
[----:B------:R-:W-:Y:S01]  /*1fa0*/  IMAD.MOV.U32 R11, RZ, RZ, R3 ;  /* 0x000000ffff0b7224 */ /* 0x000fe200078e0003 */
[----:B------:R-:W-:Y:S01]  /*1fb0*/  MOV R10, R6 ;  /* 0x00000006000a7202 */ /* 0x000fe20000000f00 */
[----:B------:R-:W-:Y:S01]  /*1fc0*/  IMAD.MOV.U32 R9, RZ, RZ, R7 ;  /* 0x000000ffff097224 */ /* 0x000fe200078e0007 */
[----:B------:R-:W-:-:S07]  /*1fd0*/  MOV R8, 0x1ff0 ;  /* 0x00001ff000087802 */ /* 0x000fce0000000f00 */
[----:B------:R-:W-:Y:S05]  /*1fe0*/  CALL.REL.NOINC `($__internal_308_$__cuda_sm20_div_s64) ;  /* 0x0000004800a87944 */ /* 0x000fea0003c00000 */
        /* <DEDUP_REMOVED lines=10> */
.L_x_14318:
[----:B------:R-:W-:Y:S05]  /*2090*/  BSYNC.RECONVERGENT B1 ;  /* 0x0000000000017941 */ /* 0x000fea0003800200 */
.L_x_14316:
        /* <DEDUP_REMOVED lines=34> */
.L_x_14320:
        /* <DEDUP_REMOVED lines=14> */
.L_x_14321:
[----:B------:R-:W-:Y:S05]  /*23a0*/  BSYNC.RECONVERGENT B1 ;  /* 0x0000000000017941 */ /* 0x000fea0003800200 */
.L_x_14319:
        /* <DEDUP_REMOVED lines=35> */
.L_x_14323:
        /* <DEDUP_REMOVED lines=17> */
.L_x_14324:
[----:B------:R-:W-:Y:S05]  /*26f0*/  BSYNC.RECONVERGENT B1 ;  /* 0x0000000000017941 */ /* 0x000fea0003800200 */
.L_x_14322:
        /* <DEDUP_REMOVED lines=35> */
.L_x_14326:
        /* <DEDUP_REMOVED lines=16> */
.L_x_14327:
[----:B------:R-:W-:Y:S05]  /*2a30*/  BSYNC.RECONVERGENT B1 ;  /* 0x0000000000017941 */ /* 0x000fea0003800200 */
.L_x_14325:
[----:B------:R-:W-:Y:S01]  /*2a40*/  MOV R6, R20 ;  /* 0x0000001400067202 */ /* 0x000fe20000000f00 */
[----:B------:R-:W-:Y:S02]  /*2a50*/  IMAD R9, R9, R22, RZ ;  /* 0x0000001609097224 */ /* 0x000fe400078e02ff */
[----:B------:R-:W-:Y:S02]  /*2a60*/  VIADD R5, R5, 0xfffffffe ;  /* 0xfffffffe05057836 */ /* 0x000fe40000000000 */
[----:B------:R-:W-:-:S04]  /*2a70*/  IMAD.WIDE.U32 R20, R22, R8, R6 ;  /* 0x0000000816147225 */ /* 0x000fc800078e0006 */
[----:B------:R-:W-:-:S05]  /*2a80*/  IMAD R9, R23, R8, R9 ;  /* 0x0000000817097224 */ /* 0x000fca00078e0209 */
[----:B------:R-:W-:-:S07]  /*2a90*/  IADD3 R21, PT, PT, R21, R9, RZ ;  /* 0x0000000915157210 */ /* 0x000fce0007ffe0ff */
.L_x_14315:
        /* <DEDUP_REMOVED lines=31> */
.L_x_14329:
[----:B------:R-:W-:Y:S01]  /*2c90*/  IMAD.MOV.U32 R23, RZ, RZ, R3 ;  /* 0x000000ffff177224 */ /* 0x000fe200078e0003 */
[----:B------:R-:W-:Y:S01]  /*2ca0*/  MOV R22, R6 ;  /* 0x0000000600167202 */ /* 0x000fe20000000f00 */
[----:B------:R-:W-:Y:S01]  /*2cb0*/  IMAD.MOV.U32 R3, RZ, RZ, R7 ;  /* 0x000000ffff037224 */ /* 0x000fe200078e0007 */
[----:B------:R-:W-:-:S07]  /*2cc0*/  MOV R24, 0x2ce0 ;  /* 0x00002ce000187802 */ /* 0x000fce0000000f00 */
[----:B------:R-:W-:Y:S05]  /*2cd0*/  CALL.REL.NOINC `($__internal_309_$__cuda_sm20_rem_s64) ;  /* 0x0000004000b87944 */ /* 0x000fea0003c00000 */
[----:B------:R-:W-:-:S07]  /*2ce0*/  MOV R8, R4 ;  /* 0x0000000400087202 */ /* 0x000fce0000000f00 */
.L_x_14330:
[----:B------:R-:W-:Y:S05]  /*2cf0*/  BSYNC.RECONVERGENT B1 ;  /* 0x0000000000017941 */ /* 0x000fea0003800200 */
.L_x_14328:
        /* <DEDUP_REMOVED lines=30> */
.L_x_14332:
[----:B------:R-:W-:Y:S01]  /*2ee0*/  IMAD.MOV.U32 R22, RZ, RZ, R6 ;  /* 0x000000ffff167224 */ /* 0x000fe200078e0006 */
[----:B------:R-:W-:Y:S01]  /*2ef0*/  MOV R3, R7 ;  /* 0x0000000700037202 */ /* 0x000fe20000000f00 */
[----:B------:R-:W-:Y:S01]  /*2f00*/  IMAD.MOV.U32 R4, RZ, RZ, R18 ;  /* 0x000000ffff047224 */ /* 0x000fe200078e0012 */
[----:B------:R-:W-:Y:S02]  /*2f10*/  MOV R23, R19 ;  /* 0x0000001300177202 */ /* 0x000fe40000000f00 */
[----:B------:R-:W-:-:S07]  /*2f20*/  MOV R24, 0x2f40 ;  /* 0x00002f4000187802 */ /* 0x000fce0000000f00 */
[----:B------:R-:W-:Y:S05]  /*2f30*/  CALL.REL.NOINC `($__internal_309_$__cuda_sm20_rem_s64) ;  /* 0x0000004000207944 */ /* 0x000fea0003c00000 */
[----:B------:R-:W-:-:S07]  /*2f40*/  IMAD.MOV.U32 R5, RZ, RZ, R9 ;  /* 0x000000ffff057224 */ /* 0x000fce00078e0009 */
.L_x_14333:
[----:B------:R-:W-:Y:S05]  /*2f50*/  BSYNC.RECONVERGENT B1 ;  /* 0x0000000000017941 */ /* 0x000fea0003800200 */
.L_x_14331:
[----:B------:R-:W-:Y:S02]  /*2f60*/  IMAD R3, R5, R14, RZ ;  /* 0x0000000e05037224 */ /* 0x000fe400078e02ff */
[----:B------:R-:W-:-:S04]  /*2f70*/  IMAD.WIDE.U32 R20, R14, R4, R20 ;  /* 0x000000040e147225 */ /* 0x000fc800078e0014 */
[----:B------:R-:W-:-:S05]  /*2f80*/  IMAD R3, R15, R4, R3 ;  /* 0x000000040f037224 */ /* 0x000fca00078e0203 */
[----:B------:R-:W-:-:S07]  /*2f90*/  IADD3 R21, PT, PT, R21, R3, RZ ;  /* 0x0000000315157210 */ /* 0x000fce0007ffe0ff */
.L_x_14288:
[----:B------:R-:W0:Y:S02]  /*2fa0*/  LDCU.64 UR10, c[0x0][0x388] ;  /* 0x00007100ff0a77ac */ /* 0x000e240008000a00 */
[----:B0-----:R-:W-:Y:S02]  /*2fb0*/  IADD3 R20, P1, PT, R20, UR10, RZ ;  /* 0x0000000a14147c10 */ /* 0x001fe4000ff3e0ff */
[----:B------:R-:W-:Y:S02]  /*2fc0*/  IADD3 R12, P0, PT, R12, UR10, RZ ;  /* 0x0000000a0c0c7c10 */ /* 0x000fe4000ff1e0ff */
[----:B------:R-:W-:Y:S02]  /*2fd0*/  IADD3.X R21, PT, PT, R21, UR11, RZ, P1, !PT ;  /* 0x0000000b15157c10 */ /* 0x000fe40008ffe4ff */
[----:B------:R-:W-:-:S04]  /*2fe0*/  IADD3.X R13, PT, PT, R13, UR11, RZ, P0, !PT ;  /* 0x0000000b0d0d7c10 */ /* 0x000fc800087fe4ff */
[----:B------:R-:W2:Y:S04]  /*2ff0*/  LDG.E.U8 R21, desc[UR12][R20.64] ;  /* 0x0000000c14157981 */ /* 0x000ea8000c1e1100 */
[----:B------:R-:W2:Y:S02]  /*3000*/  LDG.E.U8 R12, desc[UR12][R12.64] ;  /* 0x0000000c0c0c7981 */ /* 0x000ea4000c1e1100 */
[----:B--2---:R-:W-:-:S04]  /*3010*/  LOP3.LUT P0, RZ, R21, 0xff, R12, 0xc8, !PT ;  /* 0x000000ff15ff7812 */ /* 0x004fc8000780c80c */
[----:B------:R-:W-:-:S05]  /*3020*/  SEL R3, RZ, 0x1, !P0 ;  /* 0x00000001ff037807 */ /* 0x000fca0004000000 */
[----:B------:R1:W-:Y:S01]  /*3030*/  STS.U8 [R0+UR4], R3 ;  /* 0x0000000300007988 */ /* 0x0003e20008000004 */
[----:B------:R-:W-:Y:S05]  /*3040*/  BRA `(.L_x_14334) ;  /* 0x0000003400887947 */ /* 0x000fea0003800000 */
.L_x_14287:
        /* <DEDUP_REMOVED lines=20> */
.L_x_14361:
        /* <DEDUP_REMOVED lines=31> */
.L_x_14338:
[----:B------:R-:W-:Y:S01]  /*3380*/  IMAD.MOV.U32 R26, RZ, RZ, R4 ;  /* 0x000000ffff1a7224 */ /* 0x000fe200078e0004 */
[----:B------:R-:W-:Y:S01]  /*3390*/  MOV R11, R5 ;  /* 0x00000005000b7202 */ /* 0x000fe20000000f00 */
[----:B------:R-:W-:Y:S01]  /*33a0*/  IMAD.MOV.U32 R10, RZ, RZ, R36 ;  /* 0x000000ffff0a7224 */ /* 0x000fe200078e0024 */
[----:B------:R-:W-:Y:S02]  /*33b0*/  MOV R9, R37 ;  /* 0x0000002500097202 */ /* 0x000fe40000000f00 */
[----:B------:R-:W-:-:S07]  /*33c0*/  MOV R8, 0x33e0 ;  /* 0x000033e000087802 */ /* 0x000fce0000000f00 */
[----:B-123--:R-:W-:Y:S05]  /*33d0*/  CALL.REL.NOINC `($__internal_308_$__cuda_sm20_div_s64) ;  /* 0x0000003400ac7944 */ /* 0x00efea0003c00000 */
        /* <DEDUP_REMOVED lines=8> */
.L_x_14339:
[----:B------:R-:W-:Y:S05]  /*3460*/  BSYNC.RECONVERGENT B1 ;  /* 0x0000000000017941 */ /* 0x000fea0003800200 */
.L_x_14337:
        /* <DEDUP_REMOVED lines=37> */
.L_x_14341:
        /* <DEDUP_REMOVED lines=16> */
.L_x_14342:
[----:B------:R-:W-:Y:S05]  /*37c0*/  BSYNC.RECONVERGENT B1 ;  /* 0x0000000000017941 */ /* 0x000fea0003800200 */
.L_x_14340:
        /* <DEDUP_REMOVED lines=38> */
.L_x_14344:
[----:B------:R-:W-:Y:S01]  /*3a30*/  MOV R26, R36 ;  /* 0x00000024001a7202 */ /* 0x000fe20000000f00 */
[----:B------:R-:W-:Y:S01]  /*3a40*/  IMAD.MOV.U32 R11, RZ, RZ, R37 ;  /* 0x000000ffff0b7224 */ /* 0x000fe200078e0025 */
[----:B------:R-:W-:Y:S01]  /*3a50*/  MOV R10, R38 ;  /* 0x00000026000a7202 */ /* 0x000fe20000000f00 */
[----:B------:R-:W-:Y:S01]  /*3a60*/  IMAD.MOV.U32 R9, RZ, RZ, R39 ;  /* 0x000000ffff097224 */ /* 0x000fe200078e0027 */
[----:B------:R-:W-:-:S07]  /*3a70*/  MOV R8, 0x3a90 ;  /* 0x00003a9000087802 */ /* 0x000fce0000000f00 */
[----:B-1----:R-:W-:Y:S05]  /*3a80*/  CALL.REL.NOINC `($__internal_308_$__cuda_sm20_div_s64) ;  /* 0x0000003000007944 */ /* 0x002fea0003c00000 */
        /* <DEDUP_REMOVED lines=11> */
.L_x_14345:
[----:B------:R-:W-:Y:S05]  /*3b40*/  BSYNC.RECONVERGENT B1 ;  /* 0x0000000000017941 */ /* 0x000fea0003800200 */
.L_x_14343:
        /* <DEDUP_REMOVED lines=38> */
.L_x_14347:
[----:B------:R-:W-:Y:S01]  /*3db0*/  IMAD.MOV.U32 R26, RZ, RZ, R36 ;  /* 0x000000ffff1a7224 */ /* 0x000fe200078e0024 */
[----:B------:R-:W-:Y:S01]  /*3dc0*/  MOV R11, R37 ;  /* 0x00000025000b7202 */ /* 0x000fe20000000f00 */
[----:B------:R-:W-:Y:S01]  /*3dd0*/  IMAD.MOV.U32 R10, RZ, RZ, R38 ;  /* 0x000000ffff0a7224 */ /* 0x000fe200078e0026 */
[----:B------:R-:W-:Y:S02]  /*3de0*/  MOV R9, R39 ;  /* 0x0000002700097202 */ /* 0x000fe40000000f00 */
[----:B------:R-:W-:-:S07]  /*3df0*/  MOV R8, 0x3e10 ;  /* 0x00003e1000087802 */ /* 0x000fce0000000f00 */
[----:B-1----:R-:W-:Y:S05]  /*3e00*/  CALL.REL.NOINC `($__internal_308_$__cuda_sm20_div_s64) ;  /* 0x0000002c00207944 */ /* 0x002fea0003c00000 */
        /* <DEDUP_REMOVED lines=11> */
.L_x_14348:
[----:B------:R-:W-:Y:S05]  /*3ec0*/  BSYNC.RECONVERGENT B1 ;  /* 0x0000000000017941 */ /* 0x000fea0003800200 */
.L_x_14346:
        /* <DEDUP_REMOVED lines=38> */
.L_x_14350:
        /* <DEDUP_REMOVED lines=17> */
.L_x_14351:
[----:B------:R-:W-:Y:S05]  /*4240*/  BSYNC.RECONVERGENT B1 ;  /* 0x0000000000017941 */ /* 0x000fea0003800200 */
.L_x_14349:
        /* <DEDUP_REMOVED lines=38> */
.L_x_14353:
        /* <DEDUP_REMOVED lines=17> */
.L_x_14354:
[----:B------:R-:W-:Y:S05]  /*45c0*/  BSYNC.RECONVERGENT B1 ;  /* 0x0000000000017941 */ /* 0x000fea0003800200 */
.L_x_14352:
        /* <DEDUP_REMOVED lines=38> */
.L_x_14356:
        /* <DEDUP_REMOVED lines=17> */
.L_x_14357:
[----:B------:R-:W-:Y:S05]  /*4940*/  BSYNC.RECONVERGENT B1 ;  /* 0x0000000000017941 */ /* 0x000fea0003800200 */
.L_x_14355:
        /* <DEDUP_REMOVED lines=36> */
.L_x_14359:
        /* <DEDUP_REMOVED lines=17> */
.L_x_14360:
[----:B------:R-:W-:Y:S05]  /*4ca0*/  BSYNC.RECONVERGENT B1 ;  /* 0x0000000000017941 */ /* 0x000fea0003800200 */
.L_x_14358:
        /* <DEDUP_REMOVED lines=14> */
.L_x_14336:
        /* <DEDUP_REMOVED lines=36> */
.L_x_14364:
[----:B------:R-:W-:Y:S01]  /*4fd0*/  IMAD.MOV.U32 R26, RZ, RZ, R4 ;  /* 0x000000ffff1a7224 */ /* 0x000fe200078e0004 */
[----:B------:R-:W-:Y:S01]  /*4fe0*/  MOV R11, R5 ;  /* 0x00000005000b7202 */ /* 0x000fe20000000f00 */
[----:B------:R-:W-:Y:S01]  /*4ff0*/  IMAD.MOV.U32 R10, RZ, RZ, R16 ;  /* 0x000000ffff0a7224 */ /* 0x000fe200078e0010 */
[----:B------:R-:W-:Y:S02]  /*5000*/  MOV R9, R17 ;  /* 0x0000001100097202 */ /* 0x000fe40000000f00 */
[----:B------:R-:W-:-:S07]  /*5010*/  MOV R8, 0x5030 ;  /* 0x0000503000087802 */ /* 0x000fce0000000f00 */
[----:B------:R-:W-:Y:S05]  /*5020*/  CALL.REL.NOINC `($__internal_308_$__cuda_sm20_div_s64) ;  /* 0x0000001800987944 */ /* 0x000fea0003c00000 */
        /* <DEDUP_REMOVED lines=9> */
.L_x_14365:
[----:B------:R-:W-:Y:S05]  /*50c0*/  BSYNC.RECONVERGENT B1 ;  /* 0x0000000000017941 */ /* 0x000fea0003800200 */
.L_x_14363:
        /* <DEDUP_REMOVED lines=39> */
.L_x_14367:
[----:B------:R-:W-:Y:S01]  /*5340*/  MOV R26, R20 ;  /* 0x00000014001a7202 */ /* 0x000fe20000000f00 */
[----:B------:R-:W-:Y:S01]  /*5350*/  IMAD.MOV.U32 R10, RZ, RZ, R4 ;  /* 0x000000ffff0a7224 */ /* 0x000fe200078e0004 */
[----:B------:R-:W-:Y:S02]  /*5360*/  MOV R11, R21 ;  /* 0x00000015000b7202 */ /* 0x000fe40000000f00 */
[----:B------:R-:W-:Y:S02]  /*5370*/  MOV R9, R5 ;  /* 0x0000000500097202 */ /* 0x000fe40000000f00 */
[----:B------:R-:W-:-:S07]  /*5380*/  MOV R8, 0x53a0 ;  /* 0x000053a000087802 */ /* 0x000fce0000000f00 */
[----:B------:R-:W-:Y:S05]  /*5390*/  CALL.REL.NOINC `($__internal_308_$__cuda_sm20_div_s64) ;  /* 0x0000001400bc7944 */ /* 0x000fea0003c00000 */
        /* <DEDUP_REMOVED lines=11> */
.L_x_14368:
[----:B------:R-:W-:Y:S05]  /*5450*/  BSYNC.RECONVERGENT B1 ;  /* 0x0000000000017941 */ /* 0x000fea0003800200 */
.L_x_14366:
        /* <DEDUP_REMOVED lines=39> */
.L_x_14370:
        /* <DEDUP_REMOVED lines=17> */
.L_x_14371:
[----:B------:R-:W-:Y:S05]  /*57e0*/  BSYNC.RECONVERGENT B1 ;  /* 0x0000000000017941 */ /* 0x000fea0003800200 */
.L_x_14369:
        /* <DEDUP_REMOVED lines=40> */
.L_x_14373:
[----:B------:R-:W-:Y:S01]  /*5a70*/  MOV R26, R20 ;  /* 0x00000014001a7202 */ /* 0x000fe20000000f00 */
[----:B------:R-:W-:Y:S01]  /*5a80*/  IMAD.MOV.U32 R11, RZ, RZ, R21 ;  /* 0x000000ffff0b7224 */ /* 0x000fe200078e0015 */
[----:B------:R-:W-:Y:S02]  /*5a90*/  MOV R10, R4 ;  /* 0x00000004000a7202 */ /* 0x000fe40000000f00 */
[----:B------:R-:W-:Y:S02]  /*5aa0*/  MOV R9, R5 ;  /* 0x0000000500097202 */ /* 0x000fe40000000f00 */
[----:B------:R-:W-:-:S07]  /*5ab0*/  MOV R8, 0x5ad0 ;  /* 0x00005ad000087802 */ /* 0x000fce0000000f00 */
[----:B------:R-:W-:Y:S05]  /*5ac0*/  CALL.REL.NOINC `($__internal_308_$__cuda_sm20_div_s64) ;  /* 0x0000000c00f07944 */ /* 0x000fea0003c00000 */
        /* <DEDUP_REMOVED lines=11> */
.L_x_14374:
[----:B------:R-:W-:Y:S05]  /*5b80*/  BSYNC.RECONVERGENT B1 ;  /* 0x0000000000017941 */ /* 0x000fea0003800200 */
.L_x_14372:
        /* <DEDUP_REMOVED lines=10> */
.L_x_14362:
        /* <DEDUP_REMOVED lines=34> */
.L_x_14377:
        /* <DEDUP_REMOVED lines=15> */
.L_x_14378:
[----:B------:R-:W-:Y:S05]  /*5f40*/  BSYNC.RECONVERGENT B1 ;  /* 0x0000000000017941 */ /* 0x000fea0003800200 */
.L_x_14376:
        /* <DEDUP_REMOVED lines=39> */
.L_x_14380:
        /* <DEDUP_REMOVED lines=17> */
.L_x_14381:
[----:B------:R-:W-:Y:S05]  /*62d0*/  BSYNC.RECONVERGENT B1 ;  /* 0x0000000000017941 */ /* 0x000fea0003800200 */
.L_x_14379:
        /* <DEDUP_REMOVED lines=10> */
.L_x_14375:
        /* <DEDUP_REMOVED lines=30> */
.L_x_14383:
[----:B------:R-:W-:Y:S02]  /*6560*/  MOV R3, R23 ;  /* 0x0000001700037202 */ /* 0x000fe40000000f00 */
[----:B------:R-:W-:Y:S02]  /*6570*/  MOV R23, R5 ;  /* 0x0000000500177202 */ /* 0x000fe40000000f00 */
[----:B------:R-:W-:-:S07]  /*6580*/  MOV R24, 0x65a0 ;  /* 0x000065a000187802 */ /* 0x000fce0000000f00 */
[----:B------:R-:W-:Y:S05]  /*6590*/  CALL.REL.NOINC `($__internal_309_$__cuda_sm20_rem_s64) ;  /* 0x0000000800887944 */ /* 0x000fea0003c00000 */
[----:B------:R-:W-:-:S07]  /*65a0*/  IMAD.MOV.U32 R5, RZ, RZ, R9 ;  /* 0x000000ffff057224 */ /* 0x000fce00078e0009 */
.L_x_14384:
[----:B------:R-:W-:Y:S05]  /*65b0*/  BSYNC.RECONVERGENT B1 ;  /* 0x0000000000017941 */ /* 0x000fea0003800200 */
.L_x_14382:
        /* <DEDUP_REMOVED lines=8> */
.L_x_14335:
[----:B------:R-:W-:-:S06]  /*6640*/  IMAD.MOV.U32 R13, RZ, RZ, R7 ;  /* 0x000000ffff0d7224 */ /* 0x000fcc00078e0007 */
[----:B------:R-:W2:Y:S04]  /*6650*/  LDG.E.U8 R13, desc[UR12][R12.64] ;  /* 0x0000000c0c0d7981 */ /* 0x000ea8000c1e1100 */
[----:B--2---:R0:W-:Y:S02]  /*6660*/  STS.U8 [R0+UR4], R13 ;  /* 0x0000000d00007988 */ /* 0x0041e40008000004 */
.L_x_14334:
[----:B------:R-:W-:Y:S05]  /*6670*/  BSYNC.RECONVERGENT B0 ;  /* 0x0000000000007941 */ /* 0x000fea0003800200 */
.L_x_14286:
[----:B------:R-:W-:Y:S01]  /*6680*/  BAR.SYNC.DEFER_BLOCKING 0x0 ;  /* 0x0000000000007b1d */ /* 0x000fe20000010000 */
[----:B------:R-:W-:Y:S01]  /*6690*/  UISETP.GE.U32.AND UP0, UPT, UR5, 0x42, UPT ;  /* 0x000000420500788c */ /* 0x000fe2000bf06070 */
[----:B------:R-:W-:-:S08]  /*66a0*/  ISETP.GT.U32.AND P2, PT, R0, 0x1f, PT ;  /* 0x0000001f0000780c */ /* 0x000fd00003f44070 */
[----:B------:R-:W-:Y:S05]  /*66b0*/  BRA.U !UP0, `(.L_x_14385) ;  /* 0x00000001082c7547 */ /* 0x000fea000b800000 */
.L_x_14386:
        /* <DEDUP_REMOVED lines=11> */
.L_x_14385:
        /* <DEDUP_REMOVED lines=46> */
[----:B------:R-:W-:-:S04]  /*6a50*/  MOV R2, UR4 ;  /* 0x0000000400027c02 */ /* 0x000fc80008000f00 */
[----:B------:R-:W-:-:S05]  /*6a60*/  MOV R3, UR5 ;  /* 0x0000000500037c02 */ /* 0x000fca0008000f00 */
[----:B--2---:R-:W-:Y:S01]  /*6a70*/  STG.E.U8 desc[UR12][R2.64], R5 ;  /* 0x0000000502007986 */ /* 0x004fe2000c10110c */
[----:B------:R-:W-:Y:S05]  /*6a80*/  EXIT ;  /* 0x000000000000794d */ /* 0x000fea0003800000 */
        .weak           $__internal_308_$__cuda_sm20_div_s64
        .type           $__internal_308_$__cuda_sm20_div_s64,@function
        .size           $__internal_308_$__cuda_sm20_div_s64,($__internal_309_$__cuda_sm20_rem_s64 - $__internal_308_$__cuda_sm20_div_s64)
$__internal_308_$__cuda_sm20_div_s64:
        /* <DEDUP_REMOVED lines=82> */
[----:B------:R-:W-:Y:S06]  /*6fb0*/  RET.REL.NODEC R8 `(contiguous_max2_bool) ;  /* 0xffffff9008107950 */ /* 0x000fec0003c3ffff */
        .weak           $__internal_309_$__cuda_sm20_rem_s64
        .type           $__internal_309_$__cuda_sm20_rem_s64,@function
        .size           $__internal_309_$__cuda_sm20_rem_s64,(.L_x_32512 - $__internal_309_$__cuda_sm20_rem_s64)
$__internal_309_$__cuda_sm20_rem_s64:
        /* <DEDUP_REMOVED lines=76> */
[----:B------:R-:W-:Y:S06]  /*7480*/  RET.REL.NODEC R24 `(contiguous_max2_bool) ;  /* 0xffffff8818dc7950 */ /* 0x000fec0003c3ffff */
.L_x_14387:
        /* <DEDUP_REMOVED lines=15> */
.L_x_32512:


//--------------------- .text.uncontiguous_max_bool --------------------------
	.section	.text.uncontiguous_max_bool,"ax",@progbits
	.align	128
        .global         uncontiguous_max_bool
        .type           uncontiguous_max_bool,@function
        .size           uncontiguous_max_bool,(.L_x_32514 - uncontiguous_max_bool)
        .other          uncontiguous_max_bool,@"STO_CUDA_ENTRY STV_DEFAULT"
uncontiguous_max_bool:
.text.uncontiguous_max_bool:
        /* <DEDUP_REMOVED lines=38> */
.L_x_14416:
        /* <DEDUP_REMOVED lines=32> */
.L_x_14393:
[----:B------:R-:W-:Y:S01]  /*0460*/  IMAD.MOV.U32 R26, RZ, RZ, R4 ;  /* 0x000000ffff1a7224 */ /* 0x000fe200078e0004 */
[----:B------:R-:W-:Y:S01]  /*0470*/  MOV R11, R5 ;  /* 0x00000005000b7202 */ /* 0x000fe20000000f00 */
[----:B------:R-:W-:Y:S01]  /*0480*/  IMAD.MOV.U32 R10, RZ, RZ, R36 ;  /* 0x000000ffff0a7224 */ /* 0x000fe200078e0024 */
[----:B------:R-:W-:Y:S02]  /*0490*/  MOV R9, R37 ;  /* 0x0000002500097202 */ /* 0x000fe40000000f00 */
[----:B------:R-:W-:-:S07]  /*04a0*/  MOV R8, 0x4c0 ;  /* 0x000004c000087802 */ /* 0x000fce0000000f00 */
[----:B-1----:R-:W-:Y:S05]  /*04b0*/  CALL.REL.NOINC `($__internal_310_$__cuda_sm20_div_s64) ;  /* 0x00000064004c7944 */ /* 0x002fea0003c00000 */
        /* <DEDUP_REMOVED lines=9> */
.L_x_14394:
[----:B------:R-:W-:Y:S05]  /*0550*/  BSYNC.RECONVERGENT B1 ;  /* 0x0000000000017941 */ /* 0x000fea0003800200 */
.L_x_14392:
        /* <DEDUP_REMOVED lines=33> */
.L_x_14396:
[----:B------:R-:W-:Y:S01]  /*0770*/  IMAD.MOV.U32 R26, RZ, RZ, R18 ;  /* 0x000000ffff1a7224 */ /* 0x000fe200078e0012 */
[----:B------:R-:W-:Y:S01]  /*0780*/  MOV R11, R19 ;  /* 0x00000013000b7202 */ /* 0x000fe20000000f00 */
[----:B------:R-:W-:Y:S01]  /*0790*/  IMAD.MOV.U32 R10, RZ, RZ, R36 ;  /* 0x000000ffff0a7224 */ /* 0x000fe200078e0024 */
[----:B------:R-:W-:Y:S02]  /*07a0*/  MOV R9, R37 ;  /* 0x0000002500097202 */ /* 0x000fe40000000f00 */
[----:B------:R-:W-:-:S07]  /*07b0*/  MOV R8, 0x7d0 ;  /* 0x000007d000087802 */ /* 0x000fce0000000f00 */
[----:B------:R-:W-:Y:S05]  /*07c0*/  CALL.REL.NOINC `($__internal_310_$__cuda_sm20_div_s64) ;  /* 0x0000006000887944 */ /* 0x000fea0003c00000 */
        /* <DEDUP_REMOVED lines=9> */
.L_x_14397:
[----:B------:R-:W-:Y:S05]  /*0860*/  BSYNC.RECONVERGENT B1 ;  /* 0x0000000000017941 */ /* 0x000fea0003800200 */
.L_x_14395:
        /* <DEDUP_REMOVED lines=34> */
.L_x_14399:
[----:B------:R-:W-:Y:S01]  /*0a90*/  MOV R26, R22 ;  /* 0x00000016001a7202 */ /* 0x000fe20000000f00 */
[----:B------:R-:W-:Y:S01]  /*0aa0*/  IMAD.MOV.U32 R11, RZ, RZ, R23 ;  /* 0x000000ffff0b7224 */ /* 0x000fe200078e0017 */
[----:B------:R-:W-:Y:S01]  /*0ab0*/  MOV R10, R40 ;  /* 0x00000028000a7202 */ /* 0x000fe20000000f00 */
[----:B------:R-:W-:Y:S01]  /*0ac0*/  IMAD.MOV.U32 R9, RZ, RZ, R41 ;  /* 0x000000ffff097224 */ /* 0x000fe200078e0029 */
[----:B------:R-:W-:-:S07]  /*0ad0*/  MOV R8, 0xaf0 ;  /* 0x00000af000087802 */ /* 0x000fce0000000f00 */
[----:B------:R-:W-:Y:S05]  /*0ae0*/  CALL.REL.NOINC `($__internal_310_$__cuda_sm20_div_s64) ;  /* 0x0000005c00c07944 */ /* 0x000fea0003c00000 */
        /* <DEDUP_REMOVED lines=10> */
.L_x_14400:
[----:B------:R-:W-:Y:S05]  /*0b90*/  BSYNC.RECONVERGENT B1 ;  /* 0x0000000000017941 */ /* 0x000fea0003800200 */
.L_x_14398:
        /* <DEDUP_REMOVED lines=35> */
.L_x_14402:
[----:B------:R-:W-:Y:S01]  /*0dd0*/  IMAD.MOV.U32 R26, RZ, RZ, R42 ;  /* 0x000000ffff1a7224 */ /* 0x000fe200078e002a */
[----:B------:R-:W-:Y:S01]  /*0de0*/  MOV R11, R43 ;  /* 0x0000002b000b7202 */ /* 0x000fe20000000f00 */
[----:B------:R-:W-:Y:S01]  /*0df0*/  IMAD.MOV.U32 R10, RZ, RZ, R40 ;  /* 0x000000ffff0a7224 */ /* 0x000fe200078e0028 */
[----:B------:R-:W-:Y:S02]  /*0e00*/  MOV R9, R41 ;  /* 0x0000002900097202 */ /* 0x000fe40000000f00 */
[----:B------:R-:W-:-:S07]  /*0e10*/  MOV R8, 0xe30 ;  /* 0x00000e3000087802 */ /* 0x000fce0000000f00 */
[----:B------:R-:W-:Y:S05]  /*0e20*/  CALL.REL.NOINC `($__internal_310_$__cuda_sm20_div_s64) ;  /* 0x0000005800f07944 */ /* 0x000fea0003c00000 */
        /* <DEDUP_REMOVED lines=11> */
.L_x_14403:
[----:B------:R-:W-:Y:S05]  /*0ee0*/  BSYNC.RECONVERGENT B1 ;  /* 0x0000000000017941 */ /* 0x000fea0003800200 */
.L_x_14401:
        /* <DEDUP_REMOVED lines=36> */
.L_x_14405:
        /* <DEDUP_REMOVED lines=16> */
.L_x_14406:
[----:B------:R-:W-:Y:S05]  /*1230*/  BSYNC.RECONVERGENT B1 ;  /* 0x0000000000017941 */ /* 0x000fea0003800200 */
.L_x_14404:
        /* <DEDUP_REMOVED lines=34> */
.L_x_14408:
[----:B------:R-:W-:Y:S01]  /*1460*/  MOV R26, R40 ;  /* 0x00000028001a7202 */ /* 0x000fe20000000f00 */
[----:B------:R-:W-:Y:S01]  /*1470*/  IMAD.MOV.U32 R11, RZ, RZ, R41 ;  /* 0x000000ffff0b7224 */ /* 0x000fe200078e0029 */
[----:B------:R-:W-:Y:S01]  /*1480*/  MOV R10, R20 ;  /* 0x00000014000a7202 */ /* 0x000fe20000000f00 */
[----:B------:R-:W-:Y:S01]  /*1490*/  IMAD.MOV.U32 R9, RZ, RZ, R21 ;  /* 0x000000ffff097224 */ /* 0x000fe200078e0015 */
[----:B------:R-:W-:-:S07]  /*14a0*/  MOV R8, 0x14c0 ;  /* 0x000014c000087802 */ /* 0x000fce0000000f00 */
[----:B------:R-:W-:Y:S05]  /*14b0*/  CALL.REL.NOINC `($__internal_310_$__cuda_sm20_div_s64) ;  /* 0x00000054004c7944 */ /* 0x000fea0003c00000 */
        /* <DEDUP_REMOVED lines=11> */
.L_x_14409:
[----:B------:R-:W-:Y:S05]  /*1570*/  BSYNC.RECONVERGENT B1 ;  /* 0x0000000000017941 */ /* 0x000fea0003800200 */
.L_x_14407:
        /* <DEDUP_REMOVED lines=34> */
.L_x_14411:
[----:B------:R-:W-:Y:S01]  /*17a0*/  IMAD.MOV.U32 R26, RZ, RZ, R36 ;  /* 0x000000ffff1a7224 */ /* 0x000fe200078e0024 */
[----:B------:R-:W-:Y:S01]  /*17b0*/  MOV R11, R37 ;  /* 0x00000025000b7202 */ /* 0x000fe20000000f00 */
[----:B------:R-:W-:Y:S01]  /*17c0*/  IMAD.MOV.U32 R10, RZ, RZ, R20 ;  /* 0x000000ffff0a7224 */ /* 0x000fe200078e0014 */
[----:B------:R-:W-:Y:S02]  /*17d0*/  MOV R9, R21 ;  /* 0x0000001500097202 */ /* 0x000fe40000000f00 */
[----:B------:R-:W-:-:S07]  /*17e0*/  MOV R8, 0x1800 ;  /* 0x0000180000087802 */ /* 0x000fce0000000f00 */
[----:B------:R-:W-:Y:S05]  /*17f0*/  CALL.REL.NOINC `($__internal_310_$__cuda_sm20_div_s64) ;  /* 0x00000050007c7944 */ /* 0x000fea0003c00000 */
        /* <DEDUP_REMOVED lines=11> */
.L_x_14412:
[----:B------:R-:W-:Y:S05]  /*18b0*/  BSYNC.RECONVERGENT B1 ;  /* 0x0000000000017941 */ /* 0x000fea0003800200 */
.L_x_14410:
        /* <DEDUP_REMOVED lines=35> */
.L_x_14414:
[----:B------:R-:W-:Y:S01]  /*1af0*/  IMAD.MOV.U32 R26, RZ, RZ, R18 ;  /* 0x000000ffff1a7224 */ /* 0x000fe200078e0012 */
[----:B------:R-:W-:Y:S01]  /*1b00*/  MOV R11, R19 ;  /* 0x00000013000b7202 */ /* 0x000fe20000000f00 */
[----:B------:R-:W-:Y:S01]  /*1b10*/  IMAD.MOV.U32 R10, RZ, RZ, R20 ;  /* 0x000000ffff0a7224 */ /* 0x000fe200078e0014 */
[----:B------:R-:W-:Y:S02]  /*1b20*/  MOV R9, R21 ;  /* 0x0000001500097202 */ /* 0x000fe40000000f00 */
[----:B------:R-:W-:-:S07]  /*1b30*/  MOV R8, 0x1b50 ;  /* 0x00001b5000087802 */ /* 0x000fce0000000f00 */
[----:B------:R-:W-:Y:S05]  /*1b40*/  CALL.REL.NOINC `($__internal_310_$__cuda_sm20_div_s64) ;  /* 0x0000004c00a87944 */ /* 0x000fea0003c00000 */
        /* <DEDUP_REMOVED lines=11> */
.L_x_14415:
[----:B------:R-:W-:Y:S05]  /*1c00*/  BSYNC.RECONVERGENT B1 ;  /* 0x0000000000017941 */ /* 0x000fea0003800200 */
.L_x_14413:
        /* <DEDUP_REMOVED lines=9> */
.L_x_14391:
        /* <DEDUP_REMOVED lines=36> */
.L_x_14419:
[----:B------:R-:W-:Y:S01]  /*1ee0*/  MOV R26, R4 ;  /* 0x00000004001a7202 */ /* 0x000fe20000000f00 */
[----:B------:R-:W-:Y:S01]  /*1ef0*/  IMAD.MOV.U32 R11, RZ, RZ, R5 ;  /* 0x000000ffff0b7224 */ /* 0x000fe200078e0005 */
[----:B------:R-:W-:Y:S01]  /*1f00*/  MOV R10, R6 ;  /* 0x00000006000a7202 */ /* 0x000fe20000000f00 */
[----:B------:R-:W-:Y:S01]  /*1f10*/  IMAD.MOV.U32 R9, RZ, RZ, R7 ;  /* 0x000000ffff097224 */ /* 0x000fe200078e0007 */
[----:B------:R-:W-:-:S07]  /*1f20*/  MOV R8, 0x1f40 ;  /* 0x00001f4000087802 */ /* 0x000fce0000000f00 */
[----:B------:R-:W-:Y:S05]  /*1f30*/  CALL.REL.NOINC `($__internal_310_$__cuda_sm20_div_s64) ;  /* 0x0000004800ac7944 */ /* 0x000fea0003c00000 */
        /* <DEDUP_REMOVED lines=9> */
.L_x_14420:
[----:B------:R-:W-:Y:S05]  /*1fd0*/  BSYNC.RECONVERGENT B1 ;  /* 0x0000000000017941 */ /* 0x000fea0003800200 */
.L_x_14418:
        /* <DEDUP_REMOVED lines=34> */
.L_x_14422:
        /* <DEDUP_REMOVED lines=14> */
.L_x_14423:
[----:B------:R-:W-:Y:S05]  /*22e0*/  BSYNC.RECONVERGENT B1 ;  /* 0x0000000000017941 */ /* 0x000fea0003800200 */
.L_x_14421:
        /* <DEDUP_REMOVED lines=36> */
.L_x_14425:
        /* <DEDUP_REMOVED lines=17> */
.L_x_14426:
[----:B------:R-:W-:Y:S05]  /*2640*/  BSYNC.RECONVERGENT B1 ;  /* 0x0000000000017941 */ /* 0x000fea0003800200 */
.L_x_14424:
        /* <DEDUP_REMOVED lines=35> */
.L_x_14428:
[----:B------:R-:W-:Y:S01]  /*2880*/  MOV R26, R16 ;  /* 0x00000010001a7202 */ /* 0x000fe20000000f00 */
[----:B------:R-:W-:Y:S01]  /*2890*/  IMAD.MOV.U32 R11, RZ, RZ, R17 ;  /* 0x000000ffff0b7224 */ /* 0x000fe200078e0011 */
[----:B------:R-:W-:Y:S01]  /*28a0*/  MOV R10, R14 ;  /* 0x0000000e000a7202 */ /* 0x000fe20000000f00 */
[----:B------:R-:W-:Y:S01]  /*28b0*/  IMAD.MOV.U32 R9, RZ, RZ, R15 ;  /* 0x000000ffff097224 */ /* 0x000fe200078e000f */
[----:B------:R-:W-:-:S07]  /*28c0*/  MOV R8, 0x28e0 ;  /* 0x000028e000087802 */ /* 0x000fce0000000f00 */
[----:B------:R-:W-:Y:S05]  /*28d0*/  CALL.REL.NOINC `($__internal_310_$__cuda_sm20_div_s64) ;  /* 0x0000004000447944 */ /* 0x000fea0003c00000 */
        /* <DEDUP_REMOVED lines=10> */
.L_x_14429:
[----:B------:R-:W-:Y:S05]  /*2980*/  BSYNC.RECONVERGENT B1 ;  /* 0x0000000000017941 */ /* 0x000fea0003800200 */
.L_x_14427:
[----:B------:R-:W-:Y:S01]  /*2990*/  MOV R6, R20 ;  /* 0x0000001400067202 */ /* 0x000fe20000000f00 */
[----:B------:R-:W-:Y:S02]  /*29a0*/  IMAD R9, R9, R22, RZ ;  /* 0x0000001609097224 */ /* 0x000fe400078e02ff */
[----:B------:R-:W-:Y:S02]  /*29b0*/  VIADD R3, R3, 0xfffffffe ;  /* 0xfffffffe03037836 */ /* 0x000fe40000000000 */
[----:B------:R-:W-:-:S04]  /*29c0*/  IMAD.WIDE.U32 R20, R22, R8, R6 ;  /* 0x0000000816147225 */ /* 0x000fc800078e0006 */
[----:B------:R-:W-:-:S05]  /*29d0*/  IMAD R9, R23, R8, R9 ;  /* 0x0000000817097224 */ /* 0x000fca00078e0209 */
[----:B------:R-:W-:-:S07]  /*29e0*/  IADD3 R21, PT, PT, R21, R9, RZ ;  /* 0x0000000915157210 */ /* 0x000fce0007ffe0ff */
.L_x_14417:
        /* <DEDUP_REMOVED lines=31> */
.L_x_14431:
[----:B------:R-:W-:Y:S01]  /*2be0*/  IMAD.MOV.U32 R14, RZ, RZ, R4 ;  /* 0x000000ffff0e7224 */ /* 0x000fe200078e0004 */
[----:B------:R-:W-:Y:S01]  /*2bf0*/  MOV R23, R5 ;  /* 0x0000000500177202 */ /* 0x000fe20000000f00 */
[----:B------:R-:W-:Y:S01]  /*2c00*/  IMAD.MOV.U32 R22, RZ, RZ, R6 ;  /* 0x000000ffff167224 */ /* 0x000fe200078e0006 */
[----:B------:R-:W-:Y:S02]  /*2c10*/  MOV R15, R7 ;  /* 0x00000007000f7202 */ /* 0x000fe40000000f00 */
[----:B------:R-:W-:-:S07]  /*2c20*/  MOV R24, 0x2c40 ;  /* 0x00002c4000187802 */ /* 0x000fce0000000f00 */
[----:B------:R-:W-:Y:S05]  /*2c30*/  CALL.REL.NOINC `($__internal_311_$__cuda_sm20_rem_s64) ;  /* 0x0000004000b87944 */ /* 0x000fea0003c00000 */
.L_x_14432:
[----:B------:R-:W-:Y:S05]  /*2c40*/  BSYNC.RECONVERGENT B1 ;  /* 0x0000000000017941 */ /* 0x000fea0003800200 */
.L_x_14430:
        /* <DEDUP_REMOVED lines=31> */
.L_x_14434:
[----:B------:R-:W-:Y:S01]  /*2e40*/  MOV R22, R6 ;  /* 0x0000000600167202 */ /* 0x000fe20000000f00 */
[----:B------:R-:W-:Y:S01]  /*2e50*/  IMAD.MOV.U32 R15, RZ, RZ, R7 ;  /* 0x000000ffff0f7224 */ /* 0x000fe200078e0007 */
[----:B------:R-:W-:Y:S01]  /*2e60*/  MOV R14, R18 ;  /* 0x00000012000e7202 */ /* 0x000fe20000000f00 */
[----:B------:R-:W-:Y:S01]  /*2e70*/  IMAD.MOV.U32 R23, RZ, RZ, R19 ;  /* 0x000000ffff177224 */ /* 0x000fe200078e0013 */
[----:B------:R-:W-:-:S07]  /*2e80*/  MOV R24, 0x2ea0 ;  /* 0x00002ea000187802 */ /* 0x000fce0000000f00 */
[----:B------:R-:W-:Y:S05]  /*2e90*/  CALL.REL.NOINC `($__internal_311_$__cuda_sm20_rem_s64) ;  /* 0x0000004000207944 */ /* 0x000fea0003c00000 */
[----:B------:R-:W-:Y:S01]  /*2ea0*/  MOV R6, R8 ;  /* 0x0000000800067202 */ /* 0x000fe20000000f00 */
[----:B------:R-:W-:-:S07]  /*2eb0*/  IMAD.MOV.U32 R7, RZ, RZ, R9 ;  /* 0x000000ffff077224 */ /* 0x000fce00078e0009 */
.L_x_14435:
[----:B------:R-:W-:Y:S05]  /*2ec0*/  BSYNC.RECONVERGENT B1 ;  /* 0x0000000000017941 */ /* 0x000fea0003800200 */
.L_x_14433:
[----:B------:R-:W-:Y:S02]  /*2ed0*/  IMAD R3, R7, R4, RZ ;  /* 0x0000000407037224 */ /* 0x000fe400078e02ff */
[----:B------:R-:W-:-:S04]  /*2ee0*/  IMAD.WIDE.U32 R20, R4, R6, R20 ;  /* 0x0000000604147225 */ /* 0x000fc800078e0014 */
[----:B------:R-:W-:-:S05]  /*2ef0*/  IMAD R3, R5, R6, R3 ;  /* 0x0000000605037224 */ /* 0x000fca00078e0203 */
[----:B------:R-:W-:-:S07]  /*2f00*/  IADD3 R21, PT, PT, R21, R3, RZ ;  /* 0x0000000315157210 */ /* 0x000fce0007ffe0ff */
.L_x_14390:
        /* <DEDUP_REMOVED lines=11> */
.L_x_14389:
        /* <DEDUP_REMOVED lines=20> */
.L_x_14463:
        /* <DEDUP_REMOVED lines=33> */
.L_x_14440:
[----:B------:R-:W-:Y:S01]  /*3310*/  MOV R26, R14 ;  /* 0x0000000e001a7202 */ /* 0x000fe20000000f00 */
[----:B------:R-:W-:Y:S01]  /*3320*/  IMAD.MOV.U32 R11, RZ, RZ, R13 ;  /* 0x000000ffff0b7224 */ /* 0x000fe200078e000d */
[----:B------:R-:W-:Y:S01]  /*3330*/  MOV R10, R34 ;  /* 0x00000022000a7202 */ /* 0x000fe20000000f00 */
[----:B------:R-:W-:Y:S01]  /*3340*/  IMAD.MOV.U32 R9, RZ, RZ, R35 ;  /* 0x000000ffff097224 */ /* 0x000fe200078e0023 */
[----:B------:R-:W-:-:S07]  /*3350*/  MOV R8, 0x3370 ;  /* 0x0000337000087802 */ /* 0x000fce0000000f00 */
[----:B-123--:R-:W-:Y:S05]  /*3360*/  CALL.REL.NOINC `($__internal_310_$__cuda_sm20_div_s64) ;  /* 0x0000003400a07944 */ /* 0x00efea0003c00000 */
        /* <DEDUP_REMOVED lines=10> */
.L_x_14441:
[----:B------:R-:W-:Y:S05]  /*3410*/  BSYNC.RECONVERGENT B1 ;  /* 0x0000000000017941 */ /* 0x000fea0003800200 */
.L_x_14439:
        /* <DEDUP_REMOVED lines=37> */
.L_x_14443:
[----:B------:R-:W-:Y:S01]  /*3670*/  IMAD.MOV.U32 R26, RZ, RZ, R34 ;  /* 0x000000ffff1a7224 */ /* 0x000fe200078e0022 */
[----:B------:R-:W-:Y:S01]  /*3680*/  MOV R11, R35 ;  /* 0x00000023000b7202 */ /* 0x000fe20000000f00 */
[----:B------:R-:W-:Y:S01]  /*3690*/  IMAD.MOV.U32 R10, RZ, RZ, R36 ;  /* 0x000000ffff0a7224 */ /* 0x000fe200078e0024 */
[----:B------:R-:W-:Y:S02]  /*36a0*/  MOV R9, R37 ;  /* 0x0000002500097202 */ /* 0x000fe40000000f00 */
[----:B------:R-:W-:-:S07]  /*36b0*/  MOV R8, 0x36d0 ;  /* 0x000036d000087802 */ /* 0x000fce0000000f00 */
[----:B-1----:R-:W-:Y:S05]  /*36c0*/  CALL.REL.NOINC `($__internal_310_$__cuda_sm20_div_s64) ;  /* 0x0000003000c87944 */ /* 0x002fea0003c00000 */
        /* <DEDUP_REMOVED lines=11> */
.L_x_14444:
[----:B------:R-:W-:Y:S05]  /*3780*/  BSYNC.RECONVERGENT B1 ;  /* 0x0000000000017941 */ /* 0x000fea0003800200 */
.L_x_14442:
        /* <DEDUP_REMOVED lines=38> */
.L_x_14446:
[----:B------:R-:W-:Y:S01]  /*39f0*/  MOV R26, R34 ;  /* 0x00000022001a7202 */ /* 0x000fe20000000f00 */
[----:B------:R-:W-:Y:S01]  /*3a00*/  IMAD.MOV.U32 R11, RZ, RZ, R35 ;  /* 0x000000ffff0b7224 */ /* 0x000fe200078e0023 */
[----:B------:R-:W-:Y:S01]  /*3a10*/  MOV R10, R36 ;  /* 0x00000024000a7202 */ /* 0x000fe20000000f00 */
[----:B------:R-:W-:Y:S01]  /*3a20*/  IMAD.MOV.U32 R9, RZ, RZ, R37 ;  /* 0x000000ffff097224 */ /* 0x000fe200078e0025 */
[----:B------:R-:W-:-:S07]  /*3a30*/  MOV R8, 0x3a50 ;  /* 0x00003a5000087802 */ /* 0x000fce0000000f00 */
[----:B-1----:R-:W-:Y:S05]  /*3a40*/  CALL.REL.NOINC `($__internal_310_$__cuda_sm20_div_s64) ;  /* 0x0000002c00e87944 */ /* 0x002fea0003c00000 */
        /* <DEDUP_REMOVED lines=11> */
.L_x_14447:
[----:B------:R-:W-:Y:S05]  /*3b00*/  BSYNC.RECONVERGENT B1 ;  /* 0x0000000000017941 */ /* 0x000fea0003800200 */
.L_x_14445:
        /* <DEDUP_REMOVED lines=37> */
.L_x_14449:
        /* <DEDUP_REMOVED lines=17> */
.L_x_14450:
[----:B------:R-:W-:Y:S05]  /*3e70*/  BSYNC.RECONVERGENT B1 ;  /* 0x0000000000017941 */ /* 0x000fea0003800200 */
.L_x_14448:
        /* <DEDUP_REMOVED lines=38> */
.L_x_14452:
        /* <DEDUP_REMOVED lines=17> */
.L_x_14453:
[----:B------:R-:W-:Y:S05]  /*41f0*/  BSYNC.RECONVERGENT B1 ;  /* 0x0000000000017941 */ /* 0x000fea0003800200 */
.L_x_14451:
        /* <DEDUP_REMOVED lines=38> */
.L_x_14455:
        /* <DEDUP_REMOVED lines=17> */
.L_x_14456:
[----:B------:R-:W-:Y:S05]  /*4570*/  BSYNC.RECONVERGENT B1 ;  /* 0x0000000000017941 */ /* 0x000fea0003800200 */
.L_x_14454:
        /* <DEDUP_REMOVED lines=37> */
.L_x_14458:
        /* <DEDUP_REMOVED lines=17> */
.L_x_14459:
[----:B------:R-:W-:Y:S05]  /*48e0*/  BSYNC.RECONVERGENT B1 ;  /* 0x0000000000017941 */ /* 0x000fea0003800200 */
.L_x_14457:
        /* <DEDUP_REMOVED lines=37> */
.L_x_14461:
        /* <DEDUP_REMOVED lines=17> */
.L_x_14462:
[----:B------:R-:W-:Y:S05]  /*4c50*/  BSYNC.RECONVERGENT B1 ;  /* 0x0000000000017941 */ /* 0x000fea0003800200 */
.L_x_14460:
        /* <DEDUP_REMOVED lines=12> */
.L_x_14438:
        /* <DEDUP_REMOVED lines=37> */
.L_x_14466:
        /* <DEDUP_REMOVED lines=16> */
.L_x_14467:
[----:B------:R-:W-:Y:S05]  /*5070*/  BSYNC.RECONVERGENT B1 ;  /* 0x0000000000017941 */ /* 0x000fea0003800200 */
.L_x_14465:
        /* <DEDUP_REMOVED lines=38> */
.L_x_14469:
        /* <DEDUP_REMOVED lines=17> */
.L_x_14470:
[----:B------:R-:W-:Y:S05]  /*53f0*/  BSYNC.RECONVERGENT B1 ;  /* 0x0000000000017941 */ /* 0x000fea0003800200 */
.L_x_14468:
        /* <DEDUP_REMOVED lines=40> */
.L_x_14472:
[----:B------:R-:W-:Y:S01]  /*5680*/  MOV R26, R12 ;  /* 0x0000000c001a7202 */ /* 0x000fe20000000f00 */
[----:B------:R-:W-:Y:S01]  /*5690*/  IMAD.MOV.U32 R11, RZ, RZ, R13 ;  /* 0x000000ffff0b7224 */ /* 0x000fe200078e000d */
[----:B------:R-:W-:Y:S02]  /*56a0*/  MOV R10, R14 ;  /* 0x0000000e000a7202 */ /* 0x000fe40000000f00 */
[----:B------:R-:W-:Y:S02]  /*56b0*/  MOV R9, R15 ;  /* 0x0000000f00097202 */ /* 0x000fe40000000f00 */
[----:B------:R-:W-:-:S07]  /*56c0*/  MOV R8, 0x56e0 ;  /* 0x000056e000087802 */ /* 0x000fce0000000f00 */
[----:B------:R-:W-:Y:S05]  /*56d0*/  CALL.REL.NOINC `($__internal_310_$__cuda_sm20_div_s64) ;  /* 0x0000001000c47944 */ /* 0x000fea0003c00000 */
        /* <DEDUP_REMOVED lines=11> */
.L_x_14473:
[----:B------:R-:W-:Y:S05]  /*5790*/  BSYNC.RECONVERGENT B1 ;  /* 0x0000000000017941 */ /* 0x000fea0003800200 */
.L_x_14471:
        /* <DEDUP_REMOVED lines=40> */
.L_x_14475:
        /* <DEDUP_REMOVED lines=17> */
.L_x_14476:
[----:B------:R-:W-:Y:S05]  /*5b30*/  BSYNC.RECONVERGENT B1 ;  /* 0x0000000000017941 */ /* 0x000fea0003800200 */
.L_x_14474:
        /* <DEDUP_REMOVED lines=9> */
.L_x_14464:
        /* <DEDUP_REMOVED lines=35> */
.L_x_14479:
[----:B------:R-:W-:Y:S01]  /*5e00*/  MOV R26, R14 ;  /* 0x0000000e001a7202 */ /* 0x000fe20000000f00 */
[----:B------:R-:W-:Y:S01]  /*5e10*/  IMAD.MOV.U32 R10, RZ, RZ, R16 ;  /* 0x000000ffff0a7224 */ /* 0x000fe200078e0010 */
[----:B------:R-:W-:Y:S02]  /*5e20*/  MOV R11, R13 ;  /* 0x0000000d000b7202 */ /* 0x000fe40000000f00 */
[----:B------:R-:W-:Y:S02]  /*5e30*/  MOV R9, R17 ;  /* 0x0000001100097202 */ /* 0x000fe40000000f00 */
[----:B------:R-:W-:-:S07]  /*5e40*/  MOV R8, 0x5e60 ;  /* 0x00005e6000087802 */ /* 0x000fce0000000f00 */
[----:B------:R-:W-:Y:S05]  /*5e50*/  CALL.REL.NOINC `($__internal_310_$__cuda_sm20_div_s64) ;  /* 0x0000000800e47944 */ /* 0x000fea0003c00000 */
        /* <DEDUP_REMOVED lines=10> */
.L_x_14480:
[----:B------:R-:W-:Y:S05]  /*5f00*/  BSYNC.RECONVERGENT B1 ;  /* 0x0000000000017941 */ /* 0x000fea0003800200 */
.L_x_14478:
        /* <DEDUP_REMOVED lines=39> */
.L_x_14482:
        /* <DEDUP_REMOVED lines=17> */
.L_x_14483:
[----:B------:R-:W-:Y:S05]  /*6290*/  BSYNC.RECONVERGENT B1 ;  /* 0x0000000000017941 */ /* 0x000fea0003800200 */
.L_x_14481:
        /* <DEDUP_REMOVED lines=9> */
.L_x_14477:
        /* <DEDUP_REMOVED lines=31> */
.L_x_14485:
[----:B------:R-:W-:Y:S02]  /*6520*/  MOV R15, R23 ;  /* 0x00000017000f7202 */ /* 0x000fe40000000f00 */
[----:B------:R-:W-:Y:S02]  /*6530*/  MOV R23, R13 ;  /* 0x0000000d00177202 */ /* 0x000fe40000000f00 */
[----:B------:R-:W-:-:S07]  /*6540*/  MOV R24, 0x6560 ;  /* 0x0000656000187802 */ /* 0x000fce0000000f00 */
[----:B------:R-:W-:Y:S05]  /*6550*/  CALL.REL.NOINC `($__internal_311_$__cuda_sm20_rem_s64) ;  /* 0x0000000800707944 */ /* 0x000fea0003c00000 */
.L_x_14486:
[----:B------:R-:W-:Y:S05]  /*6560*/  BSYNC.RECONVERGENT B1 ;  /* 0x0000000000017941 */ /* 0x000fea0003800200 */
.L_x_14484:
[----:B------:R-:W0:Y:S02]  /*6570*/  LDC.64 R10, c[0x0][0x398] ;  /* 0x0000e600ff0a7b82 */ /* 0x000e240000000a00 */
[----:B0-----:R-:W-:-:S06]  /*6580*/  IMAD.WIDE.U32 R6, R7, 0x8, R10 ;  /* 0x0000000807067825 */ /* 0x001fcc00078e000a */
[----:B------:R-:W2:Y:S02]  /*6590*/  LDG.E.64 R6, desc[UR8][R6.64] ;  /* 0x0000000806067981 */ /* 0x000ea4000c1e1b00 */
[-C--:B--2---:R-:W-:Y:S02]  /*65a0*/  IMAD R3, R7, R8.reuse, RZ ;  /* 0x0000000807037224 */ /* 0x084fe400078e02ff */
[----:B------:R-:W-:-:S04]  /*65b0*/  IMAD.WIDE.U32 R4, R6, R8, R4 ;  /* 0x0000000806047225 */ /* 0x000fc800078e0004 */
[----:B------:R-:W-:-:S04]  /*65c0*/  IMAD R3, R6, R9, R3 ;  /* 0x0000000906037224 */ /* 0x000fc800078e0203 */
[----:B------:R-:W-:-:S07]  /*65d0*/  IMAD.IADD R5, R5, 0x1, R3 ;  /* 0x0000000105057824 */ /* 0x000fce00078e0203 */
.L_x_14437:
[----:B------:R-:W0:Y:S02]  /*65e0*/  LDCU.64 UR12, c[0x0][0x388] ;  /* 0x00007100ff0c77ac */ /* 0x000e240008000a00 */
[----:B0-----:R-:W-:-:S04]  /*65f0*/  IADD3 R4, P0, PT, R4, UR12, RZ ;  /* 0x0000000c04047c10 */ /* 0x001fc8000ff1e0ff */
[----:B------:R-:W-:-:S06]  /*6600*/  IADD3.X R5, PT, PT, R5, UR13, RZ, P0, !PT ;  /* 0x0000000d05057c10 */ /* 0x000fcc00087fe4ff */
[----:B------:R-:W2:Y:S04]  /*6610*/  LDG.E.U8 R5, desc[UR8][R4.64] ;  /* 0x0000000804057981 */ /* 0x000ea8000c1e1100 */
[----:B--2---:R1:W-:Y:S02]  /*6620*/  STS.U8 [R0+UR4], R5 ;  /* 0x0000000500007988 */ /* 0x0043e40008000004 */
.L_x_14436:
[----:B------:R-:W-:Y:S05]  /*6630*/  BSYNC.RECONVERGENT B0 ;  /* 0x0000000000007941 */ /* 0x000fea0003800200 */
.L_x_14388:
[----:B------:R-:W-:Y:S01]  /*6640*/  BAR.SYNC.DEFER_BLOCKING 0x0 ;  /* 0x0000000000007b1d */ /* 0x000fe20000010000 */
[----:B------:R-:W-:Y:S01]  /*6650*/  UISETP.GE.U32.AND UP0, UPT, UR5, 0x42, UPT ;  /* 0x000000420500788c */ /* 0x000fe2000bf06070 */
[----:B------:R-:W-:-:S08]  /*6660*/  ISETP.GT.U32.AND P2, PT, R0, 0x1f, PT ;  /* 0x0000001f0000780c */ /* 0x000fd00003f44070 */
[----:B------:R-:W-:Y:S05]  /*6670*/  BRA.U !UP0, `(.L_x_14487) ;  /* 0x00000001082c7547 */ /* 0x000fea000b800000 */
.L_x_14488:
[----:B------:R-:W-:Y:S02]  /*6680*/  USHF.R.U32.HI UR6, URZ, 0x1, UR5 ;  /* 0x00000001ff067899 */ /* 0x000fe40008011605 */
[----:B------:R-:W-:-:S04]  /*6690*/  UISETP.GT.U32.AND UP0, UPT, UR5, 0x83, UPT ;  /* 0x000000830500788c */ /* 0x000fc8000bf04070 */
[----:B------:R-:W-:Y:S01]  /*66a0*/  ISETP.GE.U32.AND P1, PT, R0, UR6, PT ;  /* 0x0000000600007c0c */ /* 0x000fe2000bf26070 */
[----:B------:R-:W-:-:S12]  /*66b0*/  UMOV UR5, UR6 ;  /* 0x0000000600057c82 */ /* 0x000fd80008000000 */
[----:B0-2---:R-:W-:Y:S04]  /*66c0*/  @!P1 LDS.U8 R3, [R0+UR4] ;  /* 0x0000000400039984 */ /* 0x005fe80008000000 */
[----:B------:R-:W0:Y:S02]  /*66d0*/  @!P1 LDS.U8 R4, [R2+UR6] ;  /* 0x0000000602049984 */ /* 0x000e240008000000 */
[----:B0-----:R-:W-:-:S04]  /*66e0*/  @!P1 LOP3.LUT P0, RZ, R4, 0xff, R3, 0xc8, !PT ;  /* 0x000000ff04ff9812 */ /* 0x001fc8000780c803 */
[----:B------:R-:W-:-:S05]  /*66f0*/  @!P1 SEL R3, RZ, 0x1, !P0 ;  /* 0x00000001ff039807 */ /* 0x000fca0004000000 */
[----:B------:R2:W-:Y:S01]  /*6700*/  @!P1 STS.U8 [R0+UR4], R3 ;  /* 0x0000000300009988 */ /* 0x0005e20008000004 */
[----:B------:R-:W-:Y:S06]  /*6710*/  BAR.SYNC.DEFER_BLOCKING 0x0 ;  /* 0x0000000000007b1d */ /* 0x000fec0000010000 */
[----:B------:R-:W-:Y:S05]  /*6720*/  BRA.U UP0, `(.L_x_14488) ;  /* 0xfffffffd00d47547 */ /* 0x000fea000b83ffff */
.L_x_14487:
[----:B------:R-:W-:Y:S05]  /*6730*/  @P2 EXIT ;  /* 0x000000000000294d */ /* 0x000fea0003800000 */
[----:B------:R-:W-:Y:S01]  /*6740*/  LDS.U8 R2, [R0+UR4] ;  /* 0x0000000400027984 */ /* 0x000fe20008000000 */
[----:B------:R-:W-:-:S03]  /*6750*/  ISETP.NE.AND P1, PT, R0, RZ, PT ;  /* 0x000000ff0000720c */ /* 0x000fc60003f25270 */
[----:B0-2---:R-:W0:Y:S02]  /*6760*/  LDS.U8 R3, [R0+UR4+0x20] ;  /* 0x0000200400037984 */ /* 0x005e240008000000 */
[----:B0-----:R-:W-:-:S04]  /*6770*/  LOP3.LUT P0, RZ, R3, 0xff, R2, 0xc8, !PT ;  /* 0x000000ff03ff7812 */ /* 0x001fc8000780c802 */
[----:B------:R-:W-:-:S05]  /*6780*/  SEL R3, RZ, 0x1, !P0 ;  /* 0x00000001ff037807 */ /* 0x000fca0004000000 */
[----:B------:R-:W-:Y:S04]  /*6790*/  STS.U8 [R0+UR4], R3 ;  /* 0x0000000300007988 */ /* 0x000fe80008000004 */
[----:B------:R-:W-:Y:S04]  /*67a0*/  LDS.U8 R2, [R0+UR4] ;  /* 0x0000000400027984 */ /* 0x000fe80008000000 */
[----:B-1----:R-:W0:Y:S02]  /*67b0*/  LDS.U8 R5, [R0+UR4+0x10] ;  /* 0x0000100400057984 */ /* 0x002e240008000000 */
[----:B0-----:R-:W-:-:S04]  /*67c0*/  LOP3.LUT P0, RZ, R5, 0xff, R2, 0xc8, !PT ;  /* 0x000000ff05ff7812 */ /* 0x001fc8000780c802 */
[----:B------:R-:W-:-:S05]  /*67d0*/  SEL R5, RZ, 0x1, !P0 ;  /* 0x00000001ff057807 */ /* 0x000fca0004000000 */
[----:B------:R-:W-:Y:S04]  /*67e0*/  STS.U8 [R0+UR4], R5 ;  /* 0x0000000500007988 */ /* 0x000fe80008000004 */
[----:B------:R-:W-:Y:S04]  /*67f0*/  LDS.U8 R2, [R0+UR4] ;  /* 0x0000000400027984 */ /* 0x000fe80008000000 */
[----:B------:R-:W0:Y:S02]  /*6800*/  LDS.U8 R7, [R0+UR4+0x8] ;  /* 0x0000080400077984 */ /* 0x000e240008000000 */
        /* <DEDUP_REMOVED lines=26> */
[----:B------:R-:W-:-:S04]  /*69b0*/  MOV R2, UR4 ;  /* 0x0000000400027c02 */ /* 0x000fc80008000f00 */
[----:B------:R-:W-:-:S05]  /*69c0*/  MOV R3, UR5 ;  /* 0x0000000500037c02 */ /* 0x000fca0008000f00 */
[----:B-1----:R-:W-:Y:S01]  /*69d0*/  STG.E.U8 desc[UR8][R2.64], R5 ;  /* 0x0000000502007986 */ /* 0x002fe2000c101108 */
[----:B------:R-:W-:Y:S05]  /*69e0*/  EXIT ;  /* 0x000000000000794d */ /* 0x000fea0003800000 */
        .weak           $__internal_310_$__cuda_sm20_div_s64
        .type           $__internal_310_$__cuda_sm20_div_s64,@function
        .size           $__internal_310_$__cuda_sm20_div_s64,($__internal_311_$__cuda_sm20_rem_s64 - $__internal_310_$__cuda_sm20_div_s64)
$__internal_310_$__cuda_sm20_div_s64:
        /* <DEDUP_REMOVED lines=82> */
[----:B------:R-:W-:Y:S06]  /*6f10*/  RET.REL.NODEC R8 `(uncontiguous_max_bool) ;  /* 0xffffff9008387950 */ /* 0x000fec0003c3ffff */
        .weak           $__internal_311_$__cuda_sm20_rem_s64
        .type           $__internal_311_$__cuda_sm20_rem_s64,@function
        .size           $__internal_311_$__cuda_sm20_rem_s64,(.L_x_32514 - $__internal_311_$__cuda_sm20_rem_s64)
$__internal_311_$__cuda_sm20_rem_s64:
        /* <DEDUP_REMOVED lines=76> */
[----:B------:R-:W-:Y:S06]  /*73e0*/  RET.REL.NODEC R24 `(uncontiguous_max_bool) ;  /* 0xffffff8c18047950 */ /* 0x000fec0003c3ffff */
.L_x_14489:
        /* <DEDUP_REMOVED lines=9> */
.L_x_32514:


//--------------------- .text.contiguous_max_bool --------------------------
	.section	.text.contiguous_max_bool,"ax",@progbits
	.align	128
        .global         contiguous_max_bool
        .type           contiguous_max_bool,@function
        .size           contiguous_max_bool,(.L_x_33216 - contiguous_max_bool)
        .other          contiguous_max_bool,@"STO_CUDA_ENTRY STV_DEFAULT"
contiguous_max_bool:
.text.contiguous_max_bool:
        /* <DEDUP_REMOVED lines=15> */
[----:B------:R-:W-:-:S04]  /*00f0*/  @!P0 IMAD.X R3, RZ, RZ, R9, P1 ;  /* 0x000000ffff038224 */ /* 0x000fc800008e0609 */
        /* <DEDUP_REMOVED lines=21> */
.L_x_14491:
[----:B------:R-:W-:Y:S05]  /*0250*/  BSYNC.RECONVERGENT B0 ;  /* 0x0000000000007941 */ /* 0x000fea0003800200 */
.L_x_14490:
[----:B------:R-:W-:Y:S01]  /*0260*/  BAR.SYNC.DEFER_BLOCKING 0x0 ;  /* 0x0000000000007b1d */ /* 0x000fe20000010000 */
[----:B------:R-:W-:Y:S01]  /*0270*/  UISETP.GE.U32.AND UP0, UPT, UR5, 0x42, UPT ;  /* 0x000000420500788c */ /* 0x000fe2000bf06070 */
[----:B------:R-:W-:-:S08]  /*0280*/  VIADD R2, R0, UR4 ;  /* 0x0000000400027c36 */ /* 0x000fd00008000000 */
[----:B------:R-:W-:Y:S05]  /*0290*/  BRA.U !UP0, `(.L_x_14492) ;  /* 0x00000001082c7547 */ /* 0x000fea000b800000 */
.L_x_14493:
        /* <DEDUP_REMOVED lines=11> */
.L_x_14492:
        /* <DEDUP_REMOVED lines=34> */
[----:B------:R-:W-:Y:S02]  /*0570*/  UMOV UR4, 0x400 ;  /* 0x0000040000047882 */ /* 0x000fe40000000000 */
[----:B--2---:R-:W-:-:S09]  /*0580*/  ULEA UR4, UR5, UR4, 0x18 ;  /* 0x0000000405047291 */ /* 0x004fd2000f8ec0ff */
[----:B------:R-:W2:Y:S02]  /*0590*/  LDS.U8 R5, [UR4] ;  /* 0x00000004ff057984 */ /* 0x000ea40008000000 */
[----:B------:R-:W3:Y:S02]  /*05a0*/  LDCU.64 UR4, c[0x0][0x380] ;  /* 0x00007000ff0477ac */ /* 0x000ee40008000a00 */
[----:B---3--:R-:W-:-:S04]  /*05b0*/  UIADD3 UR4, UP0, UPT, UR7, UR4, URZ ;  /* 0x0000000407047290 */ /* 0x008fc8000ff1e0ff */
[----:B------:R-:W-:Y:S02]  /*05c0*/  UIADD3.X UR5, UPT, UPT, URZ, UR5, URZ, UP0, !UPT ;  /* 0x00000005ff057290 */ /* 0x000fe400087fe4ff */
[----:B------:R-:W-:-:S04]  /*05d0*/  IMAD.U32 R2, RZ, RZ, UR4 ;  /* 0x00000004ff027e24 */ /* 0x000fc8000f8e00ff */
[----:B------:R-:W-:-:S05]  /*05e0*/  IMAD.U32 R3, RZ, RZ, UR5 ;  /* 0x00000005ff037e24 */ /* 0x000fca000f8e00ff */
[----:B--2---:R-:W-:Y:S01]  /*05f0*/  STG.E.U8 desc[UR8][R2.64], R5 ;  /* 0x0000000502007986 */ /* 0x004fe2000c101108 */
[----:B------:R-:W-:Y:S05]  /*0600*/  EXIT ;  /* 0x000000000000794d */ /* 0x000fea0003800000 */
.L_x_14494:
        /* <DEDUP_REMOVED lines=15> */
.L_x_33216:


//--------------------- .text.contiguous_min33_bf16 --------------------------
	.section	.text.contiguous_min33_bf16,"ax",@progbits
	.align	128
        .global         contiguous_min33_bf16
        .type           contiguous_min33_bf16,@function
        .size           contiguous_min33_bf16,(.L_x_33217 - contiguous_min33_bf16)
        .other          contiguous_min33_bf16,@"STO_CUDA_ENTRY STV_DEFAULT"
contiguous_min33_bf16:
.text.contiguous_min33_bf16:
        /* <DEDUP_REMOVED lines=52> */
.L_x_14497:
        /* <DEDUP_REMOVED lines=28> */
[----:B--2---:R-:W-:-:S02]  /*0500*/  VHMNMX.BF16_V2 R25, R19.H0_H0, R22.H0_H0, R21.H0_H0, PT ;  /* 0x2000001613197247 */ /* 0x004fc40003a02815 */
[----:B------:R-:W-:Y:S02]  /*0510*/  LDS.U16 R19, [R24] ;  /* 0x0000000018137984 */ /* 0x000fe40000000400 */
[C---:B------:R-:W-:Y:S02]  /*0520*/  LEA R20, R5.reuse, R28, 0x1 ;  /* 0x0000001c05147211 */ /* 0x040fe400078e08ff */
[----:B------:R-:W2:Y:S03]  /*0530*/  LDS.U16 R28, [R28] ;  /* 0x000000001c1c7984 */ /* 0x000ea60000000400 */
[----:B------:R-:W-:Y:S02]  /*0540*/  IMAD R21, R5, 0x2, R20 ;  /* 0x0000000205157824 */ /* 0x000fe400078e0214 */
[----:B------:R-:W-:Y:S01]  /*0550*/  LDS.U16 R20, [R20] ;  /* 0x0000000014147984 */ /* 0x000fe20000000400 */
[----:B0-----:R-:W-:Y:S01]  /*0560*/  VHMNMX.BF16_V2 R11, R25.H0_H0, R16.H0_H0, R11.H0_H0, PT ;  /* 0x20000010190b7247 */ /* 0x001fe20003a0280b */
[----:B------:R-:W-:-:S02]  /*0570*/  IMAD R22, R5, 0x2, R21 ;  /* 0x0000000205167824 */ /* 0x000fc400078e0215 */
[----:B------:R-:W0:Y:S02]  /*0580*/  LDS.U16 R21, [R21] ;  /* 0x0000000015157984 */ /* 0x000e240000000400 */
[----:B---3--:R-:W-:Y:S02]  /*0590*/  IMAD R23, R5, 0x2, R22 ;  /* 0x0000000205177824 */ /* 0x008fe400078e0216 */
[----:B------:R-:W-:Y:S01]  /*05a0*/  LDS.U16 R22, [R22] ;  /* 0x0000000016167984 */ /* 0x000fe20000000400 */
[----:B-1----:R-:W-:-:S03]  /*05b0*/  VHMNMX.BF16_V2 R11, R11.H0_H0, R14.H0_H0, R15.H0_H0, PT ;  /* 0x2000000e0b0b7247 */ /* 0x002fc60003a0280f */
[----:B------:R-:W1:Y:S01]  /*05c0*/  LDS.U16 R23, [R23] ;  /* 0x0000000017177984 */ /* 0x000e620000000400 */
[----:B----4-:R-:W-:-:S04]  /*05d0*/  VHMNMX.BF16_V2 R11, R11.H0_H0, R12.H0_H0, R13.H0_H0, PT ;  /* 0x2000000c0b0b7247 */ /* 0x010fc80003a0280d */
[----:B-----5:R-:W-:-:S04]  /*05e0*/  VHMNMX.BF16_V2 R14, R11.H0_H0, R17.H0_H0, R18.H0_H0, PT ;  /* 0x200000110b0e7247 */ /* 0x020fc80003a02812 */
[----:B--2---:R-:W-:-:S04]  /*05f0*/  VHMNMX.BF16_V2 R14, R14.H0_H0, R19.H0_H0, R28.H0_H0, PT ;  /* 0x200000130e0e7247 */ /* 0x004fc80003a0281c */
[----:B0-----:R-:W-:-:S04]  /*0600*/  VHMNMX.BF16_V2 R11, R14.H0_H0, R20.H0_H0, R21.H0_H0, PT ;  /* 0x200000140e0b7247 */ /* 0x001fc80003a02815 */
[----:B-1----:R-:W-:Y:S01]  /*0610*/  VHMNMX.BF16_V2 R19, R11.H0_H0, R22.H0_H0, R23.H0_H0, PT ;  /* 0x200000160b137247 */ /* 0x002fe20003a02817 */
[----:B------:R-:W-:Y:S06]  /*0620*/  @P0 BRA `(.L_x_14497) ;  /* 0xfffffffc00440947 */ /* 0x000fec000383ffff */
[----:B------:R-:W-:-:S12]  /*0630*/  UIADD3 UR4, UPT, UPT, UR4, 0x1, URZ ;  /* 0x0000000104047890 */ /* 0x000fd8000fffe0ff */
.L_x_14496:
        /* <DEDUP_REMOVED lines=24> */
[----:B--2---:R-:W-:-:S04]  /*07c0*/  VHMNMX.BF16_V2 R0, R19.H0_H0, R0.H0_H0, R6.H0_H0, PT ;  /* 0x2000000013007247 */ /* 0x004fc80003a02806 */
[----:B0-----:R-:W-:-:S04]  /*07d0*/  VHMNMX.BF16_V2 R0, R0.H0_H0, R11.H0_H0, R12.H0_H0, PT ;  /* 0x2000000b00007247 */ /* 0x001fc80003a0280c */
[----:B-1----:R-:W-:-:S04]  /*07e0*/  VHMNMX.BF16_V2 R0, R0.H0_H0, R13.H0_H0, R16.H0_H0, PT ;  /* 0x2000000d00007247 */ /* 0x002fc80003a02810 */
[----:B---3--:R-:W-:-:S07]  /*07f0*/  VHMNMX.BF16_V2 R19, R0.H0_H0, R15.H0_H0, R20.H0_H0, PT ;  /* 0x2000000f00137247 */ /* 0x008fce0003a02814 */
.L_x_14499:
        /* <DEDUP_REMOVED lines=15> */
[----:B--2---:R-:W-:-:S04]  /*08f0*/  VHMNMX.BF16_V2 R19, R19.H0_H0, R0.H0_H0, R6.H0_H0, PT ;  /* 0x2000000013137247 */ /* 0x004fc80003a02806 */
[----:B0-----:R-:W-:-:S07]  /*0900*/  VHMNMX.BF16_V2 R19, R19.H0_H0, R10.H0_H0, R9.H0_H0, PT ;  /* 0x2000000a13137247 */ /* 0x001fce0003a02809 */
.L_x_14500:
[----:B------:R-:W-:Y:S05]  /*0910*/  @!P1 BRA `(.L_x_14498) ;  /* 0x0000000000289947 */ /* 0x000fea0003800000 */
[----:B------:R-:W-:Y:S02]  /*0920*/  IMAD R9, R5, UR4, RZ ;  /* 0x0000000405097c24 */ /* 0x000fe4000f8e02ff */
[----:B------:R-:W-:Y:S02]  /*0930*/  IMAD.MOV R7, RZ, RZ, -R7 ;  /* 0x000000ffff077224 */ /* 0x000fe400078e0a07 */
[----:B------:R-:W-:-:S04]  /*0940*/  IMAD R9, R9, 0x2, R8 ;  /* 0x0000000209097824 */ /* 0x000fc800078e0208 */
[----:B------:R-:W-:-:S07]  /*0950*/  VIADD R0, R9, UR5 ;  /* 0x0000000509007c36 */ /* 0x000fce0008000000 */
.L_x_14501:
[----:B0-----:R0:W2:Y:S01]  /*0960*/  LDS.U16 R6, [R0] ;  /* 0x0000000000067984 */ /* 0x0010a20000000400 */
[----:B------:R-:W-:-:S04]  /*0970*/  IADD3 R7, PT, PT, R7, 0x1, RZ ;  /* 0x0000000107077810 */ /* 0x000fc80007ffe0ff */
[----:B------:R-:W-:Y:S01]  /*0980*/  ISETP.NE.AND P0, PT, R7, RZ, PT ;  /* 0x000000ff0700720c */ /* 0x000fe20003f05270 */
[----:B0-----:R-:W-:Y:S01]  /*0990*/  IMAD R0, R5, 0x2, R0 ;  /* 0x0000000205007824 */ /* 0x001fe200078e0200 */
[----:B--2---:R-:W-:-:S11]  /*09a0*/  HMNMX2.BF16_V2 R19, R19.H0_H0, R6.H0_H0, PT ;  /* 0x2000000613137240 */ /* 0x004fd60003a00800 */
[----:B------:R-:W-:Y:S05]  /*09b0*/  @P0 BRA `(.L_x_14501) ;  /* 0xfffffffc00e80947 */ /* 0x000fea000383ffff */
.L_x_14498:
[----:B--2---:R1:W-:Y:S02]  /*09c0*/  STS.U16 [R8+UR5], R19 ;  /* 0x0000001308007988 */ /* 0x0043e40008000405 */
.L_x_14495:
        /* <DEDUP_REMOVED lines=8> */
.L_x_14502:
        /* <DEDUP_REMOVED lines=11> */
.L_x_33217:


//--------------------- .text.contiguous_min3_bf16 --------------------------
	.section	.text.contiguous_min3_bf16,"ax",@progbits
	.align	128
        .global         contiguous_min3_bf16
        .type           contiguous_min3_bf16,@function
        .size           contiguous_min3_bf16,(.L_x_32516 - contiguous_min3_bf16)
        .other          contiguous_min3_bf16,@"STO_CUDA_ENTRY STV_DEFAULT"
contiguous_min3_bf16:
.text.contiguous_min3_bf16:
        /* <DEDUP_REMOVED lines=44> */
.L_x_14521:
        /* <DEDUP_REMOVED lines=27> */
.L_x_14505:
[----:B------:R-:W-:Y:S01]  /*0470*/  MOV R27, R32 ;  /* 0x00000020001b7202 */ /* 0x000fe20000000f00 */
[----:B------:R-:W-:Y:S01]  /*0480*/  IMAD.MOV.U32 R2, RZ, RZ, R34 ;  /* 0x000000ffff027224 */ /* 0x000fe200078e0022 */
[----:B------:R-:W-:Y:S02]  /*0490*/  MOV R0, R35 ;  /* 0x0000002300007202 */ /* 0x000fe40000000f00 */
[----:B0-----:R-:W-:-:S07]  /*04a0*/  MOV R9, 0x4c0 ;  /* 0x000004c000097802 */ /* 0x001fce0000000f00 */
[----:B-12-4-:R-:W-:Y:S05]  /*04b0*/  CALL.REL.NOINC `($__internal_312_$__cuda_sm20_div_s64) ;  /* 0x00000034004c7944 */ /* 0x016fea0003c00000 */
        /* <DEDUP_REMOVED lines=8> */
.L_x_14506:
        /* <DEDUP_REMOVED lines=33> */
.L_x_14507:
[----:B------:R-:W-:Y:S01]  /*0750*/  MOV R27, R31 ;  /* 0x0000001f001b7202 */ /* 0x000fe20000000f00 */
[----:B------:R-:W-:Y:S01]  /*0760*/  IMAD.MOV.U32 R2, RZ, RZ, R34 ;  /* 0x000000ffff027224 */ /* 0x000fe200078e0022 */
[----:B------:R-:W-:Y:S02]  /*0770*/  MOV R0, R35 ;  /* 0x0000002300007202 */ /* 0x000fe40000000f00 */
[----:B------:R-:W-:-:S07]  /*0780*/  MOV R9, 0x7a0 ;  /* 0x000007a000097802 */ /* 0x000fce0000000f00 */
[----:B----4-:R-:W-:Y:S05]  /*0790*/  CALL.REL.NOINC `($__internal_312_$__cuda_sm20_div_s64) ;  /* 0x0000003000947944 */ /* 0x010fea0003c00000 */
        /* <DEDUP_REMOVED lines=9> */
.L_x_14508:
        /* <DEDUP_REMOVED lines=35> */
.L_x_14509:
[----:B------:R-:W-:Y:S01]  /*0a60*/  IMAD.MOV.U32 R27, RZ, RZ, R29 ;  /* 0x000000ffff1b7224 */ /* 0x000fe200078e001d */
[----:B------:R-:W-:Y:S01]  /*0a70*/  MOV R2, R32 ;  /* 0x0000002000027202 */ /* 0x000fe20000000f00 */
[----:B------:R-:W-:Y:S01]  /*0a80*/  IMAD.MOV.U32 R0, RZ, RZ, R33 ;  /* 0x000000ffff007224 */ /* 0x000fe200078e0021 */
[----:B------:R-:W-:-:S07]  /*0a90*/  MOV R9, 0xab0 ;  /* 0x00000ab000097802 */ /* 0x000fce0000000f00 */
[----:B----4-:R-:W-:Y:S05]  /*0aa0*/  CALL.REL.NOINC `($__internal_312_$__cuda_sm20_div_s64) ;  /* 0x0000002c00d07944 */ /* 0x010fea0003c00000 */
        /* <DEDUP_REMOVED lines=9> */
.L_x_14510:
        /* <DEDUP_REMOVED lines=33> */
.L_x_14511:
[----:B------:R-:W-:Y:S01]  /*0d50*/  MOV R27, R28 ;  /* 0x0000001c001b7202 */ /* 0x000fe20000000f00 */
[----:B------:R-:W-:Y:S01]  /*0d60*/  IMAD.MOV.U32 R2, RZ, RZ, R32 ;  /* 0x000000ffff027224 */ /* 0x000fe200078e0020 */
[----:B------:R-:W-:Y:S02]  /*0d70*/  MOV R0, R33 ;  /* 0x0000002100007202 */ /* 0x000fe40000000f00 */
[----:B------:R-:W-:-:S07]  /*0d80*/  MOV R9, 0xda0 ;  /* 0x00000da000097802 */ /* 0x000fce0000000f00 */
[----:B----4-:R-:W-:Y:S05]  /*0d90*/  CALL.REL.NOINC `($__internal_312_$__cuda_sm20_div_s64) ;  /* 0x0000002c00147944 */ /* 0x010fea0003c00000 */
        /* <DEDUP_REMOVED lines=8> */
.L_x_14512:
        /* <DEDUP_REMOVED lines=34> */
.L_x_14513:
        /* <DEDUP_REMOVED lines=14> */
.L_x_14514:
        /* <DEDUP_REMOVED lines=34> */
.L_x_14515:
        /* <DEDUP_REMOVED lines=14> */
.L_x_14516:
        /* <DEDUP_REMOVED lines=34> */
.L_x_14517:
        /* <DEDUP_REMOVED lines=14> */
.L_x_14518:
        /* <DEDUP_REMOVED lines=34> */
.L_x_14519:
        /* <DEDUP_REMOVED lines=14> */
.L_x_14520:
        /* <DEDUP_REMOVED lines=14> */
.L_x_14504:
        /* <DEDUP_REMOVED lines=33> */
.L_x_14523:
[----:B------:R-:W-:Y:S01]  /*1d10*/  MOV R27, R32 ;  /* 0x00000020001b7202 */ /* 0x000fe20000000f00 */
[----:B------:R-:W-:Y:S01]  /*1d20*/  IMAD.MOV.U32 R2, RZ, RZ, R16 ;  /* 0x000000ffff027224 */ /* 0x000fe200078e0010 */
[----:B------:R-:W-:Y:S02]  /*1d30*/  MOV R0, R17 ;  /* 0x0000001100007202 */ /* 0x000fe40000000f00 */
[----:B0-----:R-:W-:-:S07]  /*1d40*/  MOV R9, 0x1d60 ;  /* 0x00001d6000097802 */ /* 0x001fce0000000f00 */
[----:B------:R-:W-:Y:S05]  /*1d50*/  CALL.REL.NOINC `($__internal_312_$__cuda_sm20_div_s64) ;  /* 0x0000001c00247944 */ /* 0x000fea0003c00000 */
        /* <DEDUP_REMOVED lines=8> */
.L_x_14524:
        /* <DEDUP_REMOVED lines=35> */
.L_x_14525:
[----:B------:R-:W-:Y:S01]  /*2010*/  MOV R27, R17 ;  /* 0x00000011001b7202 */ /* 0x000fe20000000f00 */
[----:B------:R-:W-:Y:S01]  /*2020*/  IMAD.MOV.U32 R2, RZ, RZ, R18 ;  /* 0x000000ffff027224 */ /* 0x000fe200078e0012 */
[----:B------:R-:W-:Y:S02]  /*2030*/  MOV R0, R19 ;  /* 0x0000001300007202 */ /* 0x000fe40000000f00 */
[----:B------:R-:W-:-:S07]  /*2040*/  MOV R9, 0x2060 ;  /* 0x0000206000097802 */ /* 0x000fce0000000f00 */
[----:B------:R-:W-:Y:S05]  /*2050*/  CALL.REL.NOINC `($__internal_312_$__cuda_sm20_div_s64) ;  /* 0x0000001800647944 */ /* 0x000fea0003c00000 */
        /* <DEDUP_REMOVED lines=9> */
.L_x_14526:
        /* <DEDUP_REMOVED lines=36> */
.L_x_14527:
[----:B------:R-:W-:Y:S01]  /*2330*/  MOV R27, R19 ;  /* 0x00000013001b7202 */ /* 0x000fe20000000f00 */
[----:B------:R-:W-:Y:S01]  /*2340*/  IMAD.MOV.U32 R2, RZ, RZ, R28 ;  /* 0x000000ffff027224 */ /* 0x000fe200078e001c */
[----:B------:R-:W-:Y:S02]  /*2350*/  MOV R0, R29 ;  /* 0x0000001d00007202 */ /* 0x000fe40000000f00 */
[----:B------:R-:W-:-:S07]  /*2360*/  MOV R9, 0x2380 ;  /* 0x0000238000097802 */ /* 0x000fce0000000f00 */
[----:B------:R-:W-:Y:S05]  /*2370*/  CALL.REL.NOINC `($__internal_312_$__cuda_sm20_div_s64) ;  /* 0x00000014009c7944 */ /* 0x000fea0003c00000 */
        /* <DEDUP_REMOVED lines=9> */
.L_x_14528:
        /* <DEDUP_REMOVED lines=37> */
.L_x_14529:
[----:B------:R-:W-:Y:S01]  /*2660*/  IMAD.MOV.U32 R27, RZ, RZ, R18 ;  /* 0x000000ffff1b7224 */ /* 0x000fe200078e0012 */
[----:B------:R-:W-:Y:S01]  /*2670*/  MOV R2, R28 ;  /* 0x0000001c00027202 */ /* 0x000fe20000000f00 */
[----:B------:R-:W-:Y:S01]  /*2680*/  IMAD.MOV.U32 R0, RZ, RZ, R29 ;  /* 0x000000ffff007224 */ /* 0x000fe200078e001d */
[----:B------:R-:W-:-:S07]  /*2690*/  MOV R9, 0x26b0 ;  /* 0x000026b000097802 */ /* 0x000fce0000000f00 */
[----:B------:R-:W-:Y:S05]  /*26a0*/  CALL.REL.NOINC `($__internal_312_$__cuda_sm20_div_s64) ;  /* 0x0000001000d07944 */ /* 0x000fea0003c00000 */
        /* <DEDUP_REMOVED lines=8> */
.L_x_14530:
        /* <DEDUP_REMOVED lines=9> */
.L_x_14522:
        /* <DEDUP_REMOVED lines=31> */
.L_x_14532:
        /* <DEDUP_REMOVED lines=13> */
.L_x_14533:
        /* <DEDUP_REMOVED lines=35> */
.L_x_14534:
[----:B------:R-:W-:Y:S01]  /*2cb0*/  MOV R27, R17 ;  /* 0x00000011001b7202 */ /* 0x000fe20000000f00 */
[----:B------:R-:W-:Y:S01]  /*2cc0*/  IMAD.MOV.U32 R2, RZ, RZ, R18 ;  /* 0x000000ffff027224 */ /* 0x000fe200078e0012 */
[----:B------:R-:W-:Y:S02]  /*2cd0*/  MOV R0, R19 ;  /* 0x0000001300007202 */ /* 0x000fe40000000f00 */
[----:B------:R-:W-:-:S07]  /*2ce0*/  MOV R9, 0x2d00 ;  /* 0x00002d0000097802 */ /* 0x000fce0000000f00 */
[----:B------:R-:W-:Y:S05]  /*2cf0*/  CALL.REL.NOINC `($__internal_312_$__cuda_sm20_div_s64) ;  /* 0x0000000c003c7944 */ /* 0x000fea0003c00000 */
        /* <DEDUP_REMOVED lines=9> */
.L_x_14535:
        /* <DEDUP_REMOVED lines=10> */
.L_x_14531:
        /* <DEDUP_REMOVED lines=29> */
.L_x_14536:
[----:B------:R-:W-:-:S07]  /*3000*/  MOV R0, 0x3020 ;  /* 0x0000302000007802 */ /* 0x000fce0000000f00 */
[----:B0-----:R-:W-:Y:S05]  /*3010*/  CALL.REL.NOINC `($__internal_313_$__cuda_sm20_rem_s64) ;  /* 0x0000000c00c47944 */ /* 0x001fea0003c00000 */
[----:B------:R-:W-:Y:S02]  /*3020*/  MOV R10, R2 ;  /* 0x00000002000a7202 */ /* 0x000fe40000000f00 */
[----:B------:R-:W-:-:S07]  /*3030*/  MOV R11, R9 ;  /* 0x00000009000b7202 */ /* 0x000fce0000000f00 */
.L_x_14537:
[----:B------:R-:W0:Y:S02]  /*3040*/  LDC.64 R12, c[0x0][0x398] ;  /* 0x0000e600ff0c7b82 */ /* 0x000e240000000a00 */
[----:B0-----:R-:W-:-:S06]  /*3050*/  IMAD.WIDE.U32 R2, R3, 0x8, R12 ;  /* 0x0000000803027825 */ /* 0x001fcc00078e000c */
[----:B------:R-:W2:Y:S02]  /*3060*/  LDG.E.64 R2, desc[UR8][R2.64] ;  /* 0x0000000802027981 */ /* 0x000ea4000c1e1b00 */
[-C--:B--2---:R-:W-:Y:S02]  /*3070*/  IMAD R9, R3, R10.reuse, RZ ;  /* 0x0000000a03097224 */ /* 0x084fe400078e02ff */
[----:B------:R-:W-:-:S04]  /*3080*/  IMAD.WIDE.U32 R28, R2, R10, R28 ;  /* 0x0000000a021c7225 */ /* 0x000fc800078e001c */
[----:B------:R-:W-:-:S04]  /*3090*/  IMAD R9, R2, R11, R9 ;  /* 0x0000000b02097224 */ /* 0x000fc800078e0209 */
[----:B------:R-:W-:-:S07]  /*30a0*/  IMAD.IADD R29, R29, 0x1, R9 ;  /* 0x000000011d1d7824 */ /* 0x000fce00078e0209 */
.L_x_14503:
        /* <DEDUP_REMOVED lines=34> */
.L_x_14540:
        /* <DEDUP_REMOVED lines=29> */
[----:B--2---:R-:W-:Y:S02]  /*34a0*/  VHMNMX.BF16_V2 R8, R0.H0_H0, R11.H0_H0, R8.H0_H0, PT ;  /* 0x2000000b00087247 */ /* 0x004fe40003a02808 */
[----:B------:R-:W-:Y:S02]  /*34b0*/  IMAD R37, R6, 0x2, R35 ;  /* 0x0000000206257824 */ /* 0x000fe400078e0223 */
[----:B------:R-:W2:Y:S01]  /*34c0*/  LDS.U16 R35, [R35] ;  /* 0x0000000023237984 */ /* 0x000ea20000000400 */
[----:B0-----:R-:W-:Y:S02]  /*34d0*/  VHMNMX.BF16_V2 R8, R8.H0_H0, R13.H0_H0, R10.H0_H0, PT ;  /* 0x2000000d08087247 */ /* 0x001fe40003a0280a */
[C---:B------:R-:W-:Y:S02]  /*34e0*/  LEA R21, R6.reuse, R37, 0x1 ;  /* 0x0000002506157211 */ /* 0x040fe400078e08ff */
[----:B------:R-:W-:Y:S02]  /*34f0*/  LDS.U16 R37, [R37] ;  /* 0x0000000025257984 */ /* 0x000fe40000000400 */
[----:B------:R-:W-:-:S02]  /*3500*/  LEA R23, R6, R21, 0x1 ;  /* 0x0000001506177211 */ /* 0x000fc400078e08ff */
[----:B------:R-:W0:Y:S01]  /*3510*/  LDS.U16 R21, [R21] ;  /* 0x0000000015157984 */ /* 0x000e220000000400 */
[----:B---3--:R-:W-:Y:S02]  /*3520*/  VHMNMX.BF16_V2 R8, R8.H0_H0, R17.H0_H0, R12.H0_H0, PT ;  /* 0x2000001108087247 */ /* 0x008fe40003a0280c */
[----:B------:R-:W-:Y:S02]  /*3530*/  IMAD R16, R6, 0x2, R23 ;  /* 0x0000000206107824 */ /* 0x000fe400078e0217 */
[----:B------:R-:W-:Y:S04]  /*3540*/  LDS.U16 R23, [R23] ;  /* 0x0000000017177984 */ /* 0x000fe80000000400 */
[----:B------:R-:W3:Y:S01]  /*3550*/  LDS.U16 R16, [R16] ;  /* 0x0000000010107984 */ /* 0x000ee20000000400 */
[----:B----4-:R-:W-:-:S04]  /*3560*/  VHMNMX.BF16_V2 R8, R8.H0_H0, R19.H0_H0, R27.H0_H0, PT ;  /* 0x2000001308087247 */ /* 0x010fc80003a0281b */
[----:B-----5:R-:W-:-:S04]  /*3570*/  VHMNMX.BF16_V2 R8, R8.H0_H0, R29.H0_H0, R31.H0_H0, PT ;  /* 0x2000001d08087247 */ /* 0x020fc80003a0281f */
[----:B--2---:R-:W-:-:S04]  /*3580*/  VHMNMX.BF16_V2 R8, R8.H0_H0, R33.H0_H0, R35.H0_H0, PT ;  /* 0x2000002108087247 */ /* 0x004fc80003a02823 */
[----:B0-----:R-:W-:-:S04]  /*3590*/  VHMNMX.BF16_V2 R8, R8.H0_H0, R37.H0_H0, R21.H0_H0, PT ;  /* 0x2000002508087247 */ /* 0x001fc80003a02815 */
[----:B---3--:R-:W-:Y:S01]  /*35a0*/  VHMNMX.BF16_V2 R0, R8.H0_H0, R23.H0_H0, R16.H0_H0, PT ;  /* 0x2000001708007247 */ /* 0x008fe20003a02810 */
[----:B------:R-:W-:Y:S06]  /*35b0*/  @P0 BRA `(.L_x_14540) ;  /* 0xfffffffc00440947 */ /* 0x000fec000383ffff */
[----:B------:R-:W-:-:S12]  /*35c0*/  UIADD3 UR4, UPT, UPT, UR4, 0x1, URZ ;  /* 0x0000000104047890 */ /* 0x000fd8000fffe0ff */
.L_x_14539:
        /* <DEDUP_REMOVED lines=24> */
[----:B--2---:R-:W-:-:S04]  /*3750*/  VHMNMX.BF16_V2 R9, R0.H0_H0, R9.H0_H0, R11.H0_H0, PT ;  /* 0x2000000900097247 */ /* 0x004fc80003a0280b */
[----:B0-----:R-:W-:-:S04]  /*3760*/  VHMNMX.BF16_V2 R2, R9.H0_H0, R2.H0_H0, R17.H0_H0, PT ;  /* 0x2000000209027247 */ /* 0x001fc80003a02811 */
[----:B---3--:R-:W-:-:S04]  /*3770*/  VHMNMX.BF16_V2 R2, R2.H0_H0, R19.H0_H0, R21.H0_H0, PT ;  /* 0x2000001302027247 */ /* 0x008fc80003a02815 */
[----:B----4-:R-:W-:-:S07]  /*3780*/  VHMNMX.BF16_V2 R0, R2.H0_H0, R23.H0_H0, R4.H0_H0, PT ;  /* 0x2000001702007247 */ /* 0x010fce0003a02804 */
.L_x_14542:
        /* <DEDUP_REMOVED lines=15> */
[----:B--2---:R-:W-:-:S04]  /*3880*/  VHMNMX.BF16_V2 R0, R0.H0_H0, R3.H0_H0, R9.H0_H0, PT ;  /* 0x2000000300007247 */ /* 0x004fc80003a02809 */
[----:B0-----:R-:W-:-:S07]  /*3890*/  VHMNMX.BF16_V2 R0, R0.H0_H0, R11.H0_H0, R2.H0_H0, PT ;  /* 0x2000000b00007247 */ /* 0x001fce0003a02802 */
.L_x_14543:
[----:B------:R-:W-:Y:S05]  /*38a0*/  @!P1 BRA `(.L_x_14541) ;  /* 0x0000000000289947 */ /* 0x000fea0003800000 */
[----:B------:R-:W-:Y:S01]  /*38b0*/  IMAD R2, R6, UR4, RZ ;  /* 0x0000000406027c24 */ /* 0x000fe2000f8e02ff */
[----:B------:R-:W-:-:S03]  /*38c0*/  IADD3 R5, PT, PT, -R5, RZ, RZ ;  /* 0x000000ff05057210 */ /* 0x000fc60007ffe1ff */
[----:B------:R-:W-:-:S05]  /*38d0*/  IMAD R2, R2, 0x2, R7 ;  /* 0x0000000202027824 */ /* 0x000fca00078e0207 */
[----:B------:R-:W-:-:S07]  /*38e0*/  IADD3 R3, PT, PT, R2, UR5, RZ ;  /* 0x0000000502037c10 */ /* 0x000fce000fffe0ff */
.L_x_14544:
[----:B0-----:R0:W2:Y:S01]  /*38f0*/  LDS.U16 R9, [R3] ;  /* 0x0000000003097984 */ /* 0x0010a20000000400 */
[----:B------:R-:W-:-:S05]  /*3900*/  VIADD R5, R5, 0x1 ;  /* 0x0000000105057836 */ /* 0x000fca0000000000 */
[----:B------:R-:W-:Y:S02]  /*3910*/  ISETP.NE.AND P0, PT, R5, RZ, PT ;  /* 0x000000ff0500720c */ /* 0x000fe40003f05270 */
[----:B0-----:R-:W-:Y:S02]  /*3920*/  LEA R3, R6, R3, 0x1 ;  /* 0x0000000306037211 */ /* 0x001fe400078e08ff */
[----:B--2---:R-:W-:-:S09]  /*3930*/  HMNMX2.BF16_V2 R0, R0.H0_H0, R9.H0_H0, PT ;  /* 0x2000000900007240 */ /* 0x004fd20003a00800 */
[----:B------:R-:W-:Y:S05]  /*3940*/  @P0 BRA `(.L_x_14544) ;  /* 0xfffffffc00e80947 */ /* 0x000fea000383ffff */
.L_x_14541:
[----:B--2---:R2:W-:Y:S02]  /*3950*/  STS.U16 [R7+UR5], R0 ;  /* 0x0000000007007988 */ /* 0x0045e40008000405 */
.L_x_14538:
        /* <DEDUP_REMOVED lines=9> */
        .weak           $__internal_312_$__cuda_sm20_div_s64
        .type           $__internal_312_$__cuda_sm20_div_s64,@function
        .size           $__internal_312_$__cuda_sm20_div_s64,($__internal_313_$__cuda_sm20_rem_s64 - $__internal_312_$__cuda_sm20_div_s64)
$__internal_312_$__cuda_sm20_div_s64:
        /* <DEDUP_REMOVED lines=83> */
[----:B------:R-:W-:Y:S06]  /*3f20*/  RET.REL.NODEC R12 `(contiguous_min3_bf16) ;  /* 0xffffffc00c347950 */ /* 0x000fec0003c3ffff */
        .weak           $__internal_313_$__cuda_sm20_rem_s64
        .type           $__internal_313_$__cuda_sm20_rem_s64,@function
        .size           $__internal_313_$__cuda_sm20_rem_s64,(.L_x_32516 - $__internal_313_$__cuda_sm20_rem_s64)
$__internal_313_$__cuda_sm20_rem_s64:
        /* <DEDUP_REMOVED lines=66> */
[----:B------:R-:W-:Y:S06]  /*4350*/  RET.REL.NODEC R10 `(contiguous_min3_bf16) ;  /* 0xffffffbc0a287950 */ /* 0x000fec0003c3ffff */
.L_x_14545:
        /* <DEDUP_REMOVED lines=10> */
.L_x_32516:


//--------------------- .text.contiguous_min22_bf16 --------------------------
	.section	.text.contiguous_min22_bf16,"ax",@progbits
	.align	128
        .global         contiguous_min22_bf16
        .type           contiguous_min22_bf16,@function
        .size           contiguous_min22_bf16,(.L_x_33219 - contiguous_min22_bf16)
        .other          contiguous_min22_bf16,@"STO_CUDA_ENTRY STV_DEFAULT"
contiguous_min22_bf16:
.text.contiguous_min22_bf16:
        /* <DEDUP_REMOVED lines=35> */
[----:B--2---:R-:W-:-:S05]  /*0230*/  @!P0 HMNMX2.BF16_V2 R13, R8.H0_H0, R13.H0_H0, PT ;  /* 0x2000000d080d8240 */ /* 0x004fca0003a00800 */
        /* <DEDUP_REMOVED lines=14> */
.L_x_14547:
[----:B------:R-:W-:Y:S05]  /*0320*/  BSYNC.RECONVERGENT B0 ;  /* 0x0000000000007941 */ /* 0x000fea0003800200 */
.L_x_14546:
[----:B------:R-:W-:Y:S06]  /*0330*/  BAR.SYNC.DEFER_BLOCKING 0x0 ;  /* 0x0000000000007b1d */ /* 0x000fec0000010000 */
[----:B------:R-:W-:Y:S05]  /*0340*/  @!P1 BRA `(.L_x_14548) ;  /* 0x0000000000309947 */ /* 0x000fea0003800000 */
.L_x_14549:
[----:B------:R-:W-:-:S04]  /*0350*/  SHF.R.U32.HI R7, RZ, 0x1, R2 ;  /* 0x00000001ff077819 */ /* 0x000fc80000011602 */
[----:B------:R-:W-:-:S13]  /*0360*/  ISETP.GE.U32.AND P0, PT, R0, R7, PT ;  /* 0x000000070000720c */ /* 0x000fda0003f06070 */
[----:B------:R-:W-:-:S05]  /*0370*/  @!P0 LOP3.LUT R4, R2, 0x7fe, RZ, 0xc0, !PT ;  /* 0x000007fe02048812 */ /* 0x000fca00078ec0ff */
[----:B------:R-:W-:Y:S02]  /*0380*/  @!P0 IMAD.IADD R5, R3, 0x1, R4 ;  /* 0x0000000103058824 */ /* 0x000fe400078e0204 */
[----:B------:R-:W-:Y:S04]  /*0390*/  @!P0 LDS.U16 R4, [R3] ;  /* 0x0000000003048984 */ /* 0x000fe80000000400 */
[----:B------:R-:W2:Y:S02]  /*03a0*/  @!P0 LDS.U16 R5, [R5] ;  /* 0x0000000005058984 */ /* 0x000ea40000000400 */
[----:B--2---:R-:W-:-:S05]  /*03b0*/  @!P0 HMNMX2.BF16_V2 R4, R4.H0_H0, R5.H0_H0, PT ;  /* 0x2000000504048240 */ /* 0x004fca0003a00800 */
[----:B------:R2:W-:Y:S01]  /*03c0*/  @!P0 STS.U16 [R3], R4 ;  /* 0x0000000403008388 */ /* 0x0005e20000000400 */
[----:B------:R-:W-:Y:S01]  /*03d0*/  BAR.SYNC.DEFER_BLOCKING 0x0 ;  /* 0x0000000000007b1d */ /* 0x000fe20000010000 */
[----:B------:R-:W-:Y:S01]  /*03e0*/  ISETP.GT.U32.AND P0, PT, R2, 0x83, PT ;  /* 0x000000830200780c */ /* 0x000fe20003f04070 */
[----:B------:R-:W-:-:S12]  /*03f0*/  IMAD.MOV.U32 R2, RZ, RZ, R7 ;  /* 0x000000ffff027224 */ /* 0x000fd800078e0007 */
[----:B--2---:R-:W-:Y:S05]  /*0400*/  @P0 BRA `(.L_x_14549) ;  /* 0xfffffffc00d00947 */ /* 0x004fea000383ffff */
.L_x_14548:
        /* <DEDUP_REMOVED lines=9> */
[----:B--2---:R-:W-:-:S04]  /*04a0*/  HMNMX2.BF16_V2 R2, R2.H0_H0, R5.H0_H0, PT ;  /* 0x2000000502027240 */ /* 0x004fc80003a00800 */
[----:B---3--:R-:W-:Y:S01]  /*04b0*/  HMNMX2.BF16_V2 R7, R2.H0_H0, R7.H0_H0, PT ;  /* 0x2000000702077240 */ /* 0x008fe20003a00800 */
[----:B------:R2:W-:Y:S03]  /*04c0*/  STS.U16 [R3], R2 ;  /* 0x0000000203007388 */ /* 0x0005e60000000400 */
[----:B----4-:R-:W-:Y:S01]  /*04d0*/  HMNMX2.BF16_V2 R4, R7.H0_H0, R4.H0_H0, PT ;  /* 0x2000000407047240 */ /* 0x010fe20003a00800 */
[----:B------:R2:W-:Y:S03]  /*04e0*/  STS.U16 [R3], R7 ;  /* 0x0000000703007388 */ /* 0x0005e60000000400 */
[----:B-----5:R-:W-:Y:S01]  /*04f0*/  HMNMX2.BF16_V2 R9, R4.H0_H0, R9.H0_H0, PT ;  /* 0x2000000904097240 */ /* 0x020fe20003a00800 */
[----:B------:R2:W-:Y:S03]  /*0500*/  STS.U16 [R3], R4 ;  /* 0x0000000403007388 */ /* 0x0005e60000000400 */
[----:B0-----:R-:W-:Y:S01]  /*0510*/  HMNMX2.BF16_V2 R6, R9.H0_H0, R6.H0_H0, PT ;  /* 0x2000000609067240 */ /* 0x001fe20003a00800 */
[----:B------:R2:W-:Y:S03]  /*0520*/  STS.U16 [R3], R9 ;  /* 0x0000000903007388 */ /* 0x0005e60000000400 */
[----:B-1----:R-:W-:Y:S01]  /*0530*/  HMNMX2.BF16_V2 R11, R6.H0_H0, R11.H0_H0, PT ;  /* 0x2000000b060b7240 */ /* 0x002fe20003a00800 */
        /* <DEDUP_REMOVED lines=20> */
.L_x_14550:
        /* <DEDUP_REMOVED lines=16> */
.L_x_33219:


//--------------------- .text.contiguous_min2_bf16 --------------------------
	.section	.text.contiguous_min2_bf16,"ax",@progbits
	.align	128
        .global         contiguous_min2_bf16
        .type           contiguous_min2_bf16,@function
        .size           contiguous_min2_bf16,(.L_x_32518 - contiguous_min2_bf16)
        .other          contiguous_min2_bf16,@"STO_CUDA_ENTRY STV_DEFAULT"
contiguous_min2_bf16:
.text.contiguous_min2_bf16:
        /* <DEDUP_REMOVED lines=47> */
.L_x_14579:
        /* <DEDUP_REMOVED lines=32> */
.L_x_14556:
[----:B------:R-:W-:Y:S01]  /*04f0*/  MOV R26, R6 ;  /* 0x00000006001a7202 */ /* 0x000fe20000000f00 */
[----:B------:R-:W-:Y:S01]  /*0500*/  IMAD.MOV.U32 R13, RZ, RZ, R7 ;  /* 0x000000ffff0d7224 */ /* 0x000fe200078e0007 */
[----:B------:R-:W-:Y:S01]  /*0510*/  MOV R14, R34 ;  /* 0x00000022000e7202 */ /* 0x000fe20000000f00 */
[----:B------:R-:W-:Y:S01]  /*0520*/  IMAD.MOV.U32 R11, RZ, RZ, R35 ;  /* 0x000000ffff0b7224 */ /* 0x000fe200078e0023 */
[----:B------:R-:W-:-:S07]  /*0530*/  MOV R12, 0x550 ;  /* 0x00000550000c7802 */ /* 0x000fce0000000f00 */
[----:B-1----:R-:W-:Y:S05]  /*0540*/  CALL.REL.NOINC `($__internal_314_$__cuda_sm20_div_s64) ;  /* 0x0000006400487944 */ /* 0x002fea0003c00000 */
        /* <DEDUP_REMOVED lines=9> */
.L_x_14557:
[----:B------:R-:W-:Y:S05]  /*05e0*/  BSYNC.RECONVERGENT B1 ;  /* 0x0000000000017941 */ /* 0x000fea0003800200 */
.L_x_14555:
        /* <DEDUP_REMOVED lines=34> */
.L_x_14559:
[----:B------:R-:W-:Y:S01]  /*0810*/  IMAD.MOV.U32 R26, RZ, RZ, R20 ;  /* 0x000000ffff1a7224 */ /* 0x000fe200078e0014 */
[----:B------:R-:W-:Y:S01]  /*0820*/  MOV R13, R9 ;  /* 0x00000009000d7202 */ /* 0x000fe20000000f00 */
[----:B------:R-:W-:Y:S01]  /*0830*/  IMAD.MOV.U32 R14, RZ, RZ, R34 ;  /* 0x000000ffff0e7224 */ /* 0x000fe200078e0022 */
[----:B------:R-:W-:Y:S02]  /*0840*/  MOV R11, R35 ;  /* 0x00000023000b7202 */ /* 0x000fe40000000f00 */
[----:B------:R-:W-:-:S07]  /*0850*/  MOV R12, 0x870 ;  /* 0x00000870000c7802 */ /* 0x000fce0000000f00 */
[----:B------:R-:W-:Y:S05]  /*0860*/  CALL.REL.NOINC `($__internal_314_$__cuda_sm20_div_s64) ;  /* 0x0000006000807944 */ /* 0x000fea0003c00000 */
        /* <DEDUP_REMOVED lines=9> */
.L_x_14560:
[----:B------:R-:W-:Y:S05]  /*0900*/  BSYNC.RECONVERGENT B1 ;  /* 0x0000000000017941 */ /* 0x000fea0003800200 */
.L_x_14558:
        /* <DEDUP_REMOVED lines=33> */
.L_x_14562:
[----:B------:R-:W-:Y:S01]  /*0b20*/  IMAD.MOV.U32 R26, RZ, RZ, R36 ;  /* 0x000000ffff1a7224 */ /* 0x000fe200078e0024 */
[----:B------:R-:W-:Y:S01]  /*0b30*/  MOV R13, R37 ;  /* 0x00000025000d7202 */ /* 0x000fe20000000f00 */
[----:B------:R-:W-:Y:S01]  /*0b40*/  IMAD.MOV.U32 R14, RZ, RZ, R20 ;  /* 0x000000ffff0e7224 */ /* 0x000fe200078e0014 */
[----:B------:R-:W-:Y:S02]  /*0b50*/  MOV R11, R21 ;  /* 0x00000015000b7202 */ /* 0x000fe40000000f00 */
[----:B------:R-:W-:-:S07]  /*0b60*/  MOV R12, 0xb80 ;  /* 0x00000b80000c7802 */ /* 0x000fce0000000f00 */
[----:B------:R-:W-:Y:S05]  /*0b70*/  CALL.REL.NOINC `($__internal_314_$__cuda_sm20_div_s64) ;  /* 0x0000005c00bc7944 */ /* 0x000fea0003c00000 */
        /* <DEDUP_REMOVED lines=10> */
.L_x_14563:
[----:B------:R-:W-:Y:S05]  /*0c20*/  BSYNC.RECONVERGENT B1 ;  /* 0x0000000000017941 */ /* 0x000fea0003800200 */
.L_x_14561:
        /* <DEDUP_REMOVED lines=35> */
.L_x_14565:
[----:B------:R-:W-:Y:S01]  /*0e60*/  MOV R26, R34 ;  /* 0x00000022001a7202 */ /* 0x000fe20000000f00 */
[----:B------:R-:W-:Y:S01]  /*0e70*/  IMAD.MOV.U32 R13, RZ, RZ, R35 ;  /* 0x000000ffff0d7224 */ /* 0x000fe200078e0023 */
[----:B------:R-:W-:Y:S01]  /*0e80*/  MOV R14, R20 ;  /* 0x00000014000e7202 */ /* 0x000fe20000000f00 */
[----:B------:R-:W-:Y:S01]  /*0e90*/  IMAD.MOV.U32 R11, RZ, RZ, R21 ;  /* 0x000000ffff0b7224 */ /* 0x000fe200078e0015 */
[----:B------:R-:W-:-:S07]  /*0ea0*/  MOV R12, 0xec0 ;  /* 0x00000ec0000c7802 */ /* 0x000fce0000000f00 */
[----:B------:R-:W-:Y:S05]  /*0eb0*/  CALL.REL.NOINC `($__internal_314_$__cuda_sm20_div_s64) ;  /* 0x0000005800ec7944 */ /* 0x000fea0003c00000 */
        /* <DEDUP_REMOVED lines=11> */
.L_x_14566:
[----:B------:R-:W-:Y:S05]  /*0f70*/  BSYNC.RECONVERGENT B1 ;  /* 0x0000000000017941 */ /* 0x000fea0003800200 */
.L_x_14564:
        /* <DEDUP_REMOVED lines=36> */
.L_x_14568:
        /* <DEDUP_REMOVED lines=16> */
.L_x_14569:
[----:B------:R-:W-:Y:S05]  /*12c0*/  BSYNC.RECONVERGENT B1 ;  /* 0x0000000000017941 */ /* 0x000fea0003800200 */
.L_x_14567:
        /* <DEDUP_REMOVED lines=35> */
.L_x_14571:
        /* <DEDUP_REMOVED lines=17> */
.L_x_14572:
[----:B------:R-:W-:Y:S05]  /*1610*/  BSYNC.RECONVERGENT B1 ;  /* 0x0000000000017941 */ /* 0x000fea0003800200 */
.L_x_14570:
        /* <DEDUP_REMOVED lines=35> */
.L_x_14574:
        /* <DEDUP_REMOVED lines=16> */
.L_x_14575:
[----:B------:R-:W-:Y:S05]  /*1950*/  BSYNC.RECONVERGENT B1 ;  /* 0x0000000000017941 */ /* 0x000fea0003800200 */
.L_x_14573:
        /* <DEDUP_REMOVED lines=35> */
.L_x_14577:
        /* <DEDUP_REMOVED lines=16> */
.L_x_14578:
[----:B------:R-:W-:Y:S05]  /*1c90*/  BSYNC.RECONVERGENT B1 ;  /* 0x0000000000017941 */ /* 0x000fea0003800200 */
.L_x_14576:
        /* <DEDUP_REMOVED lines=8> */
.L_x_14554:
        /* <DEDUP_REMOVED lines=36> */
.L_x_14582:
[----:B------:R-:W-:Y:S01]  /*1f60*/  MOV R26, R6 ;  /* 0x00000006001a7202 */ /* 0x000fe20000000f00 */
[----:B------:R-:W-:Y:S01]  /*1f70*/  IMAD.MOV.U32 R13, RZ, RZ, R7 ;  /* 0x000000ffff0d7224 */ /* 0x000fe200078e0007 */
[----:B------:R-:W-:Y:S01]  /*1f80*/  MOV R14, R16 ;  /* 0x00000010000e7202 */ /* 0x000fe20000000f00 */
[----:B------:R-:W-:Y:S01]  /*1f90*/  IMAD.MOV.U32 R11, RZ, RZ, R17 ;  /* 0x000000ffff0b7224 */ /* 0x000fe200078e0011 */
[----:B------:R-:W-:-:S07]  /*1fa0*/  MOV R12, 0x1fc0 ;  /* 0x00001fc0000c7802 */ /* 0x000fce0000000f00 */
[----:B------:R-:W-:Y:S05]  /*1fb0*/  CALL.REL.NOINC `($__internal_314_$__cuda_sm20_div_s64) ;  /* 0x0000004800ac7944 */ /* 0x000fea0003c00000 */
        /* <DEDUP_REMOVED lines=9> */
.L_x_14583:
[----:B------:R-:W-:Y:S05]  /*2050*/  BSYNC.RECONVERGENT B1 ;  /* 0x0000000000017941 */ /* 0x000fea0003800200 */
.L_x_14581:
        /* <DEDUP_REMOVED lines=34> */
.L_x_14585:
        /* <DEDUP_REMOVED lines=17> */
.L_x_14586:
[----:B------:R-:W-:Y:S05]  /*2390*/  BSYNC.RECONVERGENT B1 ;  /* 0x0000000000017941 */ /* 0x000fea0003800200 */
.L_x_14584:
        /* <DEDUP_REMOVED lines=36> */
.L_x_14588:
        /* <DEDUP_REMOVED lines=16> */
.L_x_14589:
[----:B------:R-:W-:Y:S05]  /*26e0*/  BSYNC.RECONVERGENT B1 ;  /* 0x0000000000017941 */ /* 0x000fea0003800200 */
.L_x_14587:
        /* <DEDUP_REMOVED lines=35> */
.L_x_14591:
[----:B------:R-:W-:Y:S01]  /*2920*/  MOV R26, R18 ;  /* 0x00000012001a7202 */ /* 0x000fe20000000f00 */
[----:B------:R-:W-:Y:S01]  /*2930*/  IMAD.MOV.U32 R13, RZ, RZ, R19 ;  /* 0x000000ffff0d7224 */ /* 0x000fe200078e0013 */
[----:B------:R-:W-:Y:S01]  /*2940*/  MOV R14, R16 ;  /* 0x00000010000e7202 */ /* 0x000fe20000000f00 */
[----:B------:R-:W-:Y:S01]  /*2950*/  IMAD.MOV.U32 R11, RZ, RZ, R17 ;  /* 0x000000ffff0b7224 */ /* 0x000fe200078e0011 */
[----:B------:R-:W-:-:S07]  /*2960*/  MOV R12, 0x2980 ;  /* 0x00002980000c7802 */ /* 0x000fce0000000f00 */
[----:B------:R-:W-:Y:S05]  /*2970*/  CALL.REL.NOINC `($__internal_314_$__cuda_sm20_div_s64) ;  /* 0x00000040003c7944 */ /* 0x000fea0003c00000 */
        /* <DEDUP_REMOVED lines=10> */
.L_x_14592:
[----:B------:R-:W-:Y:S05]  /*2a20*/  BSYNC.RECONVERGENT B1 ;  /* 0x0000000000017941 */ /* 0x000fea0003800200 */
.L_x_14590:
[----:B------:R-:W-:Y:S01]  /*2a30*/  MOV R36, R22 ;  /* 0x0000001600247202 */ /* 0x000fe20000000f00 */
[----:B------:R-:W-:Y:S02]  /*2a40*/  IMAD R11, R11, R38, RZ ;  /* 0x000000260b0b7224 */ /* 0x000fe400078e02ff */
[----:B------:R-:W-:Y:S02]  /*2a50*/  VIADD R8, R8, 0xfffffffe ;  /* 0xfffffffe08087836 */ /* 0x000fe40000000000 */
[----:B------:R-:W-:-:S04]  /*2a60*/  IMAD.WIDE.U32 R22, R38, R10, R36 ;  /* 0x0000000a26167225 */ /* 0x000fc800078e0024 */
[----:B------:R-:W-:-:S05]  /*2a70*/  IMAD R11, R39, R10, R11 ;  /* 0x0000000a270b7224 */ /* 0x000fca00078e020b */
[----:B------:R-:W-:-:S07]  /*2a80*/  IADD3 R23, PT, PT, R23, R11, RZ ;  /* 0x0000000b17177210 */ /* 0x000fce0007ffe0ff */
.L_x_14580:
        /* <DEDUP_REMOVED lines=30> */
.L_x_14594:
[----:B------:R-:W-:Y:S01]  /*2c70*/  MOV R18, R6 ;  /* 0x0000000600127202 */ /* 0x000fe20000000f00 */
[----:B------:R-:W-:Y:S01]  /*2c80*/  IMAD.MOV.U32 R19, RZ, RZ, R7 ;  /* 0x000000ffff137224 */ /* 0x000fe200078e0007 */
[----:B------:R-:W-:Y:S01]  /*2c90*/  MOV R24, R10 ;  /* 0x0000000a00187202 */ /* 0x000fe20000000f00 */
[----:B------:R-:W-:Y:S01]  /*2ca0*/  IMAD.MOV.U32 R21, RZ, RZ, R11 ;  /* 0x000000ffff157224 */ /* 0x000fe200078e000b */
[----:B------:R-:W-:-:S07]  /*2cb0*/  MOV R26, 0x2cd0 ;  /* 0x00002cd0001a7802 */ /* 0x000fce0000000f00 */
[----:B------:R-:W-:Y:S05]  /*2cc0*/  CALL.REL.NOINC `($__internal_315_$__cuda_sm20_rem_s64) ;  /* 0x0000004000b47944 */ /* 0x000fea0003c00000 */
.L_x_14595:
[----:B------:R-:W-:Y:S05]  /*2cd0*/  BSYNC.RECONVERGENT B1 ;  /* 0x0000000000017941 */ /* 0x000fea0003800200 */
.L_x_14593:
        /* <DEDUP_REMOVED lines=30> */
.L_x_14597:
[----:B------:R-:W-:Y:S01]  /*2ec0*/  MOV R24, R10 ;  /* 0x0000000a00187202 */ /* 0x000fe20000000f00 */
[----:B------:R-:W-:Y:S01]  /*2ed0*/  IMAD.MOV.U32 R21, RZ, RZ, R11 ;  /* 0x000000ffff157224 */ /* 0x000fe200078e000b */
[----:B------:R-:W-:Y:S01]  /*2ee0*/  MOV R18, R20 ;  /* 0x0000001400127202 */ /* 0x000fe20000000f00 */
[----:B------:R-:W-:Y:S01]  /*2ef0*/  IMAD.MOV.U32 R19, RZ, RZ, R9 ;  /* 0x000000ffff137224 */ /* 0x000fe200078e0009 */
[----:B------:R-:W-:-:S07]  /*2f00*/  MOV R26, 0x2f20 ;  /* 0x00002f20001a7802 */ /* 0x000fce0000000f00 */
[----:B------:R-:W-:Y:S05]  /*2f10*/  CALL.REL.NOINC `($__internal_315_$__cuda_sm20_rem_s64) ;  /* 0x0000004000207944 */ /* 0x000fea0003c00000 */
.L_x_14598:
[----:B------:R-:W-:Y:S05]  /*2f20*/  BSYNC.RECONVERGENT B1 ;  /* 0x0000000000017941 */ /* 0x000fea0003800200 */
.L_x_14596:
[----:B------:R-:W-:Y:S02]  /*2f30*/  IMAD R7, R7, R16, RZ ;  /* 0x0000001007077224 */ /* 0x000fe400078e02ff */
[----:B------:R-:W-:-:S04]  /*2f40*/  IMAD.WIDE.U32 R22, R16, R6, R22 ;  /* 0x0000000610167225 */ /* 0x000fc800078e0016 */
[----:B------:R-:W-:-:S05]  /*2f50*/  IMAD R7, R17, R6, R7 ;  /* 0x0000000611077224 */ /* 0x000fca00078e0207 */
[----:B------:R-:W-:-:S07]  /*2f60*/  IADD3 R23, PT, PT, R23, R7, RZ ;  /* 0x0000000717177210 */ /* 0x000fce0007ffe0ff */
.L_x_14553:
[----:B------:R-:W0:Y:S02]  /*2f70*/  LDCU.64 UR4, c[0x0][0x388] ;  /* 0x00007100ff0477ac */ /* 0x000e240008000a00 */
[----:B0-----:R-:W-:Y:S02]  /*2f80*/  LEA R8, P1, R22, UR4, 0x1 ;  /* 0x0000000416087c11 */ /* 0x001fe4000f8208ff */
[----:B------:R-:W-:Y:S02]  /*2f90*/  LEA R6, P0, R4, UR4, 0x1 ;  /* 0x0000000404067c11 */ /* 0x000fe4000f8008ff */
[----:B------:R-:W-:Y:S02]  /*2fa0*/  LEA.HI.X R9, R22, UR5, R23, 0x1, P1 ;  /* 0x0000000516097c11 */ /* 0x000fe400088f0c17 */
[----:B------:R-:W-:-:S04]  /*2fb0*/  LEA.HI.X R7, R4, UR5, R5, 0x1, P0 ;  /* 0x0000000504077c11 */ /* 0x000fc800080f0c05 */
[----:B------:R-:W2:Y:S04]  /*2fc0*/  LDG.E.U16 R9, desc[UR12][R8.64] ;  /* 0x0000000c08097981 */ /* 0x000ea8000c1e1500 */
[----:B------:R-:W2:Y:S02]  /*2fd0*/  LDG.E.U16 R6, desc[UR12][R6.64] ;  /* 0x0000000c06067981 */ /* 0x000ea4000c1e1500 */
[----:B--2---:R-:W-:-:S05]  /*2fe0*/  HMNMX2.BF16_V2 R9, R6.H0_H0, R9.H0_H0, PT ;  /* 0x2000000906097240 */ /* 0x004fca0003a00800 */
[----:B------:R0:W-:Y:S01]  /*2ff0*/  STS.U16 [R3], R9 ;  /* 0x0000000903007388 */ /* 0x0001e20000000400 */
[----:B------:R-:W-:Y:S05]  /*3000*/  BRA `(.L_x_14599) ;  /* 0x0000003400b87947 */ /* 0x000fea0003800000 */
.L_x_14552:
        /* <DEDUP_REMOVED lines=18> */
.L_x_14626:
        /* <DEDUP_REMOVED lines=30> */
.L_x_14603:
        /* <DEDUP_REMOVED lines=15> */
.L_x_14604:
[----:B------:R-:W-:Y:S05]  /*3400*/  BSYNC.RECONVERGENT B1 ;  /* 0x0000000000017941 */ /* 0x000fea0003800200 */
.L_x_14602:
        /* <DEDUP_REMOVED lines=39> */
.L_x_14606:
        /* <DEDUP_REMOVED lines=17> */
.L_x_14607:
[----:B------:R-:W-:Y:S05]  /*3790*/  BSYNC.RECONVERGENT B1 ;  /* 0x0000000000017941 */ /* 0x000fea0003800200 */
.L_x_14605:
        /* <DEDUP_REMOVED lines=37> */
.L_x_14609:
        /* <DEDUP_REMOVED lines=17> */
.L_x_14610:
[----:B------:R-:W-:Y:S05]  /*3b00*/  BSYNC.RECONVERGENT B1 ;  /* 0x0000000000017941 */ /* 0x000fea0003800200 */
.L_x_14608:
        /* <DEDUP_REMOVED lines=38> */
.L_x_14612:
[----:B------:R-:W-:Y:S01]  /*3d70*/  IMAD.MOV.U32 R26, RZ, RZ, R20 ;  /* 0x000000ffff1a7224 */ /* 0x000fe200078e0014 */
[----:B------:R-:W-:Y:S01]  /*3d80*/  MOV R13, R21 ;  /* 0x00000015000d7202 */ /* 0x000fe20000000f00 */
[----:B------:R-:W-:Y:S01]  /*3d90*/  IMAD.MOV.U32 R14, RZ, RZ, R36 ;  /* 0x000000ffff0e7224 */ /* 0x000fe200078e0024 */
[----:B------:R-:W-:Y:S02]  /*3da0*/  MOV R11, R37 ;  /* 0x00000025000b7202 */ /* 0x000fe40000000f00 */
[----:B------:R-:W-:-:S07]  /*3db0*/  MOV R12, 0x3dd0 ;  /* 0x00003dd0000c7802 */ /* 0x000fce0000000f00 */
[----:B-1----:R-:W-:Y:S05]  /*3dc0*/  CALL.REL.NOINC `($__internal_314_$__cuda_sm20_div_s64) ;  /* 0x0000002c00287944 */ /* 0x002fea0003c00000 */
        /* <DEDUP_REMOVED lines=11> */
.L_x_14613:
[----:B------:R-:W-:Y:S05]  /*3e80*/  BSYNC.RECONVERGENT B1 ;  /* 0x0000000000017941 */ /* 0x000fea0003800200 */
.L_x_14611:
        /* <DEDUP_REMOVED lines=38> */
.L_x_14615:
        /* <DEDUP_REMOVED lines=17> */
.L_x_14616:
[----:B------:R-:W-:Y:S05]  /*4200*/  BSYNC.RECONVERGENT B1 ;  /* 0x0000000000017941 */ /* 0x000fea0003800200 */
.L_x_14614:
        /* <DEDUP_REMOVED lines=40> */
.L_x_14618:
        /* <DEDUP_REMOVED lines=17> */
.L_x_14619:
[----:B------:R-:W-:Y:S05]  /*45a0*/  BSYNC.RECONVERGENT B1 ;  /* 0x0000000000017941 */ /* 0x000fea0003800200 */
.L_x_14617:
        /* <DEDUP_REMOVED lines=40> */
.L_x_14621:
        /* <DEDUP_REMOVED lines=17> */
.L_x_14622:
[----:B------:R-:W-:Y:S05]  /*4940*/  BSYNC.RECONVERGENT B1 ;  /* 0x0000000000017941 */ /* 0x000fea0003800200 */
.L_x_14620:
        /* <DEDUP_REMOVED lines=38> */
.L_x_14624:
        /* <DEDUP_REMOVED lines=17> */
.L_x_14625:
[----:B------:R-:W-:Y:S05]  /*4cc0*/  BSYNC.RECONVERGENT B1 ;  /* 0x0000000000017941 */ /* 0x000fea0003800200 */
.L_x_14623:
        /* <DEDUP_REMOVED lines=15> */
.L_x_14601:
        /* <DEDUP_REMOVED lines=37> */
.L_x_14629:
[----:B------:R-:W-:Y:S01]  /*5010*/  IMAD.MOV.U32 R26, RZ, RZ, R18 ;  /* 0x000000ffff1a7224 */ /* 0x000fe200078e0012 */
[----:B------:R-:W-:Y:S01]  /*5020*/  MOV R13, R19 ;  /* 0x00000013000d7202 */ /* 0x000fe20000000f00 */
[----:B------:R-:W-:Y:S01]  /*5030*/  IMAD.MOV.U32 R14, RZ, RZ, R6 ;  /* 0x000000ffff0e7224 */ /* 0x000fe200078e0006 */
[----:B------:R-:W-:Y:S02]  /*5040*/  MOV R11, R7 ;  /* 0x00000007000b7202 */ /* 0x000fe40000000f00 */
[----:B------:R-:W-:-:S07]  /*5050*/  MOV R12, 0x5070 ;  /* 0x00005070000c7802 */ /* 0x000fce0000000f00 */
[----:B------:R-:W-:Y:S05]  /*5060*/  CALL.REL.NOINC `($__internal_314_$__cuda_sm20_div_s64) ;  /* 0x0000001800807944 */ /* 0x000fea0003c00000 */
        /* <DEDUP_REMOVED lines=9> */
.L_x_14630:
[----:B------:R-:W-:Y:S05]  /*5100*/  BSYNC.RECONVERGENT B1 ;  /* 0x0000000000017941 */ /* 0x000fea0003800200 */
.L_x_14628:
        /* <DEDUP_REMOVED lines=39> */
.L_x_14632:
        /* <DEDUP_REMOVED lines=17> */
.L_x_14633:
[----:B------:R-:W-:Y:S05]  /*5490*/  BSYNC.RECONVERGENT B1 ;  /* 0x0000000000017941 */ /* 0x000fea0003800200 */
.L_x_14631:
        /* <DEDUP_REMOVED lines=40> */
.L_x_14635:
[----:B------:R-:W-:Y:S01]  /*5720*/  MOV R26, R18 ;  /* 0x00000012001a7202 */ /* 0x000fe20000000f00 */
[----:B------:R-:W-:Y:S01]  /*5730*/  IMAD.MOV.U32 R14, RZ, RZ, R20 ;  /* 0x000000ffff0e7224 */ /* 0x000fe200078e0014 */
[----:B------:R-:W-:Y:S02]  /*5740*/  MOV R13, R19 ;  /* 0x00000013000d7202 */ /* 0x000fe40000000f00 */
[----:B------:R-:W-:Y:S02]  /*5750*/  MOV R11, R21 ;  /* 0x00000015000b7202 */ /* 0x000fe40000000f00 */
[----:B------:R-:W-:-:S07]  /*5760*/  MOV R12, 0x5780 ;  /* 0x00005780000c7802 */ /* 0x000fce0000000f00 */
[----:B------:R-:W-:Y:S05]  /*5770*/  CALL.REL.NOINC `($__internal_314_$__cuda_sm20_div_s64) ;  /* 0x0000001000bc7944 */ /* 0x000fea0003c00000 */
        /* <DEDUP_REMOVED lines=11> */
.L_x_14636:
[----:B------:R-:W-:Y:S05]  /*5830*/  BSYNC.RECONVERGENT B1 ;  /* 0x0000000000017941 */ /* 0x000fea0003800200 */
.L_x_14634:
        /* <DEDUP_REMOVED lines=40> */
.L_x_14638:
[----:B------:R-:W-:Y:S01]  /*5ac0*/  MOV R26, R18 ;  /* 0x00000012001a7202 */ /* 0x000fe20000000f00 */
[----:B------:R-:W-:Y:S01]  /*5ad0*/  IMAD.MOV.U32 R13, RZ, RZ, R19 ;  /* 0x000000ffff0d7224 */ /* 0x000fe200078e0013 */
[----:B------:R-:W-:Y:S02]  /*5ae0*/  MOV R14, R20 ;  /* 0x00000014000e7202 */ /* 0x000fe40000000f00 */
[----:B------:R-:W-:Y:S02]  /*5af0*/  MOV R11, R21 ;  /* 0x00000015000b7202 */ /* 0x000fe40000000f00 */
[----:B------:R-:W-:-:S07]  /*5b00*/  MOV R12, 0x5b20 ;  /* 0x00005b20000c7802 */ /* 0x000fce0000000f00 */
[----:B------:R-:W-:Y:S05]  /*5b10*/  CALL.REL.NOINC `($__internal_314_$__cuda_sm20_div_s64) ;  /* 0x0000000c00d47944 */ /* 0x000fea0003c00000 */
        /* <DEDUP_REMOVED lines=11> */
.L_x_14639:
[----:B------:R-:W-:Y:S05]  /*5bd0*/  BSYNC.RECONVERGENT B1 ;  /* 0x0000000000017941 */ /* 0x000fea0003800200 */
.L_x_14637:
        /* <DEDUP_REMOVED lines=11> */
.L_x_14627:
        /* <DEDUP_REMOVED lines=35> */
.L_x_14642:
[----:B------:R-:W-:Y:S01]  /*5ec0*/  IMAD.MOV.U32 R26, RZ, RZ, R18 ;  /* 0x000000ffff1a7224 */ /* 0x000fe200078e0012 */
[----:B------:R-:W-:Y:S01]  /*5ed0*/  MOV R13, R19 ;  /* 0x00000013000d7202 */ /* 0x000fe20000000f00 */
[----:B------:R-:W-:Y:S01]  /*5ee0*/  IMAD.MOV.U32 R11, RZ, RZ, R5 ;  /* 0x000000ffff0b7224 */ /* 0x000fe200078e0005 */
[----:B------:R-:W-:Y:S02]  /*5ef0*/  MOV R14, R4 ;  /* 0x00000004000e7202 */ /* 0x000fe40000000f00 */
[----:B------:R-:W-:-:S07]  /*5f00*/  MOV R12, 0x5f20 ;  /* 0x00005f20000c7802 */ /* 0x000fce0000000f00 */
[----:B------:R-:W-:Y:S05]  /*5f10*/  CALL.REL.NOINC `($__internal_314_$__cuda_sm20_div_s64) ;  /* 0x0000000800d47944 */ /* 0x000fea0003c00000 */
        /* <DEDUP_REMOVED lines=8> */
.L_x_14643:
[----:B------:R-:W-:Y:S05]  /*5fa0*/  BSYNC.RECONVERGENT B1 ;  /* 0x0000000000017941 */ /* 0x000fea0003800200 */
.L_x_14641:
        /* <DEDUP_REMOVED lines=39> */
.L_x_14645:
        /* <DEDUP_REMOVED lines=17> */
.L_x_14646:
[----:B------:R-:W-:Y:S05]  /*6330*/  BSYNC.RECONVERGENT B1 ;  /* 0x0000000000017941 */ /* 0x000fea0003800200 */
.L_x_14644:
        /* <DEDUP_REMOVED lines=11> */
.L_x_14640:
        /* <DEDUP_REMOVED lines=31> */
.L_x_14648:
[----:B------:R-:W-:Y:S02]  /*65e0*/  MOV R24, R20 ;  /* 0x0000001400187202 */ /* 0x000fe40000000f00 */
[----:B------:R-:W-:-:S07]  /*65f0*/  MOV R26, 0x6610 ;  /* 0x00006610001a7802 */ /* 0x000fce0000000f00 */
[----:B------:R-:W-:Y:S05]  /*6600*/  CALL.REL.NOINC `($__internal_315_$__cuda_sm20_rem_s64) ;  /* 0x0000000800647944 */ /* 0x000fea0003c00000 */
[----:B------:R-:W-:Y:S01]  /*6610*/  MOV R4, R6 ;  /* 0x0000000600047202 */ /* 0x000fe20000000f00 */
[----:B------:R-:W-:-:S07]  /*6620*/  IMAD.MOV.U32 R5, RZ, RZ, R7 ;  /* 0x000000ffff057224 */ /* 0x000fce00078e0007 */
.L_x_14649:
[----:B------:R-:W-:Y:S05]  /*6630*/  BSYNC.RECONVERGENT B1 ;  /* 0x0000000000017941 */ /* 0x000fea0003800200 */
.L_x_14647:
        /* <DEDUP_REMOVED lines=9> */
.L_x_14600:
[----:B------:R-:W2:Y:S04]  /*66d0*/  LDG.E.U16 R8, desc[UR12][R8.64] ;  /* 0x0000000c08087981 */ /* 0x000ea8000c1e1500 */
[----:B--2---:R1:W-:Y:S02]  /*66e0*/  STS.U16 [R3], R8 ;  /* 0x0000000803007388 */ /* 0x0043e40000000400 */
.L_x_14599:
[----:B------:R-:W-:Y:S05]  /*66f0*/  BSYNC.RECONVERGENT B0 ;  /* 0x0000000000007941 */ /* 0x000fea0003800200 */
.L_x_14551:
[----:B------:R-:W-:Y:S01]  /*6700*/  BAR.SYNC.DEFER_BLOCKING 0x0 ;  /* 0x0000000000007b1d */ /* 0x000fe20000010000 */
[----:B------:R-:W-:Y:S02]  /*6710*/  ISETP.GE.U32.AND P0, PT, R2, 0x42, PT ;  /* 0x000000420200780c */ /* 0x000fe40003f06070 */
[----:B------:R-:W-:-:S11]  /*6720*/  ISETP.GT.U32.AND P1, PT, R0, 0x1f, PT ;  /* 0x0000001f0000780c */ /* 0x000fd60003f24070 */
[----:B------:R-:W-:Y:S05]  /*6730*/  @!P0 BRA `(.L_x_14650) ;  /* 0x0000000000308947 */ /* 0x000fea0003800000 */
.L_x_14651:
[----:B------:R-:W-:-:S04]  /*6740*/  SHF.R.U32.HI R7, RZ, 0x1, R2 ;  /* 0x00000001ff077819 */ /* 0x000fc80000011602 */
[----:B------:R-:W-:-:S13]  /*6750*/  ISETP.GE.U32.AND P0, PT, R0, R7, PT ;  /* 0x000000070000720c */ /* 0x000fda0003f06070 */
[----:B------:R-:W-:-:S04]  /*6760*/  @!P0 LOP3.LUT R4, R2, 0x7fe, RZ, 0xc0, !PT ;  /* 0x000007fe02048812 */ /* 0x000fc800078ec0ff */
[----:B------:R-:W-:Y:S02]  /*6770*/  @!P0 IADD3 R5, PT, PT, R3, R4, RZ ;  /* 0x0000000403058210 */ /* 0x000fe40007ffe0ff */
        /* <DEDUP_REMOVED lines=8> */
.L_x_14650:
        /* <DEDUP_REMOVED lines=9> */
[----:B--2---:R-:W-:-:S04]  /*6890*/  HMNMX2.BF16_V2 R2, R2.H0_H0, R5.H0_H0, PT ;  /* 0x2000000502027240 */ /* 0x004fc80003a00800 */
[----:B---3--:R-:W-:Y:S01]  /*68a0*/  HMNMX2.BF16_V2 R7, R2.H0_H0, R7.H0_H0, PT ;  /* 0x2000000702077240 */ /* 0x008fe20003a00800 */
[----:B------:R2:W-:Y:S03]  /*68b0*/  STS.U16 [R3], R2 ;  /* 0x0000000203007388 */ /* 0x0005e60000000400 */
[----:B----4-:R-:W-:Y:S01]  /*68c0*/  HMNMX2.BF16_V2 R4, R7.H0_H0, R4.H0_H0, PT ;  /* 0x2000000407047240 */ /* 0x010fe20003a00800 */
[----:B------:R2:W-:Y:S03]  /*68d0*/  STS.U16 [R3], R7 ;  /* 0x0000000703007388 */ /* 0x0005e60000000400 */
[----:B0-----:R-:W-:Y:S01]  /*68e0*/  HMNMX2.BF16_V2 R9, R4.H0_H0, R9.H0_H0, PT ;  /* 0x2000000904097240 */ /* 0x001fe20003a00800 */
[----:B------:R2:W-:Y:S03]  /*68f0*/  STS.U16 [R3], R4 ;  /* 0x0000000403007388 */ /* 0x0005e60000000400 */
[----:B-----5:R-:W-:Y:S01]  /*6900*/  HMNMX2.BF16_V2 R6, R9.H0_H0, R6.H0_H0, PT ;  /* 0x2000000609067240 */ /* 0x020fe20003a00800 */
        /* <DEDUP_REMOVED lines=22> */
        .weak           $__internal_314_$__cuda_sm20_div_s64
        .type           $__internal_314_$__cuda_sm20_div_s64,@function
        .size           $__internal_314_$__cuda_sm20_div_s64,($__internal_315_$__cuda_sm20_rem_s64 - $__internal_314_$__cuda_sm20_div_s64)
$__internal_314_$__cuda_sm20_div_s64:
        /* <DEDUP_REMOVED lines=82> */
[----:B------:R-:W-:Y:S06]  /*6f90*/  RET.REL.NODEC R12 `(contiguous_min2_bf16) ;  /* 0xffffff900c187950 */ /* 0x000fec0003c3ffff */
        .weak           $__internal_315_$__cuda_sm20_rem_s64
        .type           $__internal_315_$__cuda_sm20_rem_s64,@function
        .size           $__internal_315_$__cuda_sm20_rem_s64,(.L_x_32518 - $__internal_315_$__cuda_sm20_rem_s64)
$__internal_315_$__cuda_sm20_rem_s64:
        /* <DEDUP_REMOVED lines=76> */
[----:B------:R-:W-:Y:S06]  /*7460*/  RET.REL.NODEC R26 `(contiguous_min2_bf16) ;  /* 0xffffff881ae47950 */ /* 0x000fec0003c3ffff */
.L_x_14652:
        /* <DEDUP_REMOVED lines=9> */
.L_x_32518:


//--------------------- .text.uncontiguous_min_bf16 --------------------------
	.section	.text.uncontiguous_min_bf16,"ax",@progbits
	.align	128
        .global         uncontiguous_min_bf16
        .type           uncontiguous_min_bf16,@function
        .size           uncontiguous_min_bf16,(.L_x_32520 - uncontiguous_min_bf16)
        .other          uncontiguous_min_bf16,@"STO_CUDA_ENTRY STV_DEFAULT"
uncontiguous_min_bf16:
.text.uncontiguous_min_bf16:
        /* <DEDUP_REMOVED lines=38> */
.L_x_14681:
        /* <DEDUP_REMOVED lines=32> */
.L_x_14658:
[----:B------:R-:W-:Y:S01]  /*0460*/  MOV R26, R6 ;  /* 0x00000006001a7202 */ /* 0x000fe20000000f00 */
[----:B------:R-:W-:Y:S01]  /*0470*/  IMAD.MOV.U32 R13, RZ, RZ, R9 ;  /* 0x000000ffff0d7224 */ /* 0x000fe200078e0009 */
[----:B------:R-:W-:Y:S01]  /*0480*/  MOV R14, R40 ;  /* 0x00000028000e7202 */ /* 0x000fe20000000f00 */
[----:B------:R-:W-:Y:S01]  /*0490*/  IMAD.MOV.U32 R11, RZ, RZ, R41 ;  /* 0x000000ffff0b7224 */ /* 0x000fe200078e0029 */
[----:B------:R-:W-:-:S07]  /*04a0*/  MOV R12, 0x4c0 ;  /* 0x000004c0000c7802 */ /* 0x000fce0000000f00 */
[----:B-1----:R-:W-:Y:S05]  /*04b0*/  CALL.REL.NOINC `($__internal_316_$__cuda_sm20_div_s64) ;  /* 0x0000006400047944 */ /* 0x002fea0003c00000 */
        /* <DEDUP_REMOVED lines=10> */
.L_x_14659:
[----:B------:R-:W-:Y:S05]  /*0560*/  BSYNC.RECONVERGENT B1 ;  /* 0x0000000000017941 */ /* 0x000fea0003800200 */
.L_x_14657:
        /* <DEDUP_REMOVED lines=33> */
.L_x_14661:
[----:B------:R-:W-:Y:S01]  /*0780*/  IMAD.MOV.U32 R26, RZ, RZ, R20 ;  /* 0x000000ffff1a7224 */ /* 0x000fe200078e0014 */
[----:B------:R-:W-:Y:S01]  /*0790*/  MOV R13, R7 ;  /* 0x00000007000d7202 */ /* 0x000fe20000000f00 */
[----:B------:R-:W-:Y:S01]  /*07a0*/  IMAD.MOV.U32 R14, RZ, RZ, R40 ;  /* 0x000000ffff0e7224 */ /* 0x000fe200078e0028 */
[----:B------:R-:W-:Y:S02]  /*07b0*/  MOV R11, R41 ;  /* 0x00000029000b7202 */ /* 0x000fe40000000f00 */
[----:B------:R-:W-:-:S07]  /*07c0*/  MOV R12, 0x7e0 ;  /* 0x000007e0000c7802 */ /* 0x000fce0000000f00 */
[----:B------:R-:W-:Y:S05]  /*07d0*/  CALL.REL.NOINC `($__internal_316_$__cuda_sm20_div_s64) ;  /* 0x00000060003c7944 */ /* 0x000fea0003c00000 */
        /* <DEDUP_REMOVED lines=9> */
.L_x_14662:
[----:B------:R-:W-:Y:S05]  /*0870*/  BSYNC.RECONVERGENT B1 ;  /* 0x0000000000017941 */ /* 0x000fea0003800200 */
.L_x_14660:
        /* <DEDUP_REMOVED lines=34> */
.L_x_14664:
[----:B------:R-:W-:Y:S01]  /*0aa0*/  MOV R26, R34 ;  /* 0x00000022001a7202 */ /* 0x000fe20000000f00 */
[----:B------:R-:W-:Y:S01]  /*0ab0*/  IMAD.MOV.U32 R13, RZ, RZ, R35 ;  /* 0x000000ffff0d7224 */ /* 0x000fe200078e0023 */
[----:B------:R-:W-:Y:S01]  /*0ac0*/  MOV R14, R20 ;  /* 0x00000014000e7202 */ /* 0x000fe20000000f00 */
[----:B------:R-:W-:Y:S01]  /*0ad0*/  IMAD.MOV.U32 R11, RZ, RZ, R21 ;  /* 0x000000ffff0b7224 */ /* 0x000fe200078e0015 */
[----:B------:R-:W-:-:S07]  /*0ae0*/  MOV R12, 0xb00 ;  /* 0x00000b00000c7802 */ /* 0x000fce0000000f00 */
[----:B------:R-:W-:Y:S05]  /*0af0*/  CALL.REL.NOINC `($__internal_316_$__cuda_sm20_div_s64) ;  /* 0x0000005c00747944 */ /* 0x000fea0003c00000 */
        /* <DEDUP_REMOVED lines=10> */
.L_x_14665:
[----:B------:R-:W-:Y:S05]  /*0ba0*/  BSYNC.RECONVERGENT B1 ;  /* 0x0000000000017941 */ /* 0x000fea0003800200 */
.L_x_14663:
        /* <DEDUP_REMOVED lines=34> */
.L_x_14667:
        /* <DEDUP_REMOVED lines=16> */
.L_x_14668:
[----:B------:R-:W-:Y:S05]  /*0ed0*/  BSYNC.RECONVERGENT B1 ;  /* 0x0000000000017941 */ /* 0x000fea0003800200 */
.L_x_14666:
        /* <DEDUP_REMOVED lines=36> */
.L_x_14670:
        /* <DEDUP_REMOVED lines=16> */
.L_x_14671:
[----:B------:R-:W-:Y:S05]  /*1220*/  BSYNC.RECONVERGENT B1 ;  /* 0x0000000000017941 */ /* 0x000fea0003800200 */
.L_x_14669:
        /* <DEDUP_REMOVED lines=35> */
.L_x_14673:
[----:B------:R-:W-:Y:S01]  /*1460*/  IMAD.MOV.U32 R26, RZ, RZ, R34 ;  /* 0x000000ffff1a7224 */ /* 0x000fe200078e0022 */
[----:B------:R-:W-:Y:S01]  /*1470*/  MOV R13, R35 ;  /* 0x00000023000d7202 */ /* 0x000fe20000000f00 */
[----:B------:R-:W-:Y:S01]  /*1480*/  IMAD.MOV.U32 R14, RZ, RZ, R20 ;  /* 0x000000ffff0e7224 */ /* 0x000fe200078e0014 */
[----:B------:R-:W-:Y:S02]  /*1490*/  MOV R11, R21 ;  /* 0x00000015000b7202 */ /* 0x000fe40000000f00 */
[----:B------:R-:W-:-:S07]  /*14a0*/  MOV R12, 0x14c0 ;  /* 0x000014c0000c7802 */ /* 0x000fce0000000f00 */
[----:B------:R-:W-:Y:S05]  /*14b0*/  CALL.REL.NOINC `($__internal_316_$__cuda_sm20_div_s64) ;  /* 0x0000005400047944 */ /* 0x000fea0003c00000 */
        /* <DEDUP_REMOVED lines=10> */
.L_x_14674:
[----:B------:R-:W-:Y:S05]  /*1560*/  BSYNC.RECONVERGENT B1 ;  /* 0x0000000000017941 */ /* 0x000fea0003800200 */
.L_x_14672:
        /* <DEDUP_REMOVED lines=34> */
.L_x_14676:
[----:B------:R-:W-:Y:S01]  /*1790*/  IMAD.MOV.U32 R26, RZ, RZ, R38 ;  /* 0x000000ffff1a7224 */ /* 0x000fe200078e0026 */
[----:B------:R-:W-:Y:S01]  /*17a0*/  MOV R13, R39 ;  /* 0x00000027000d7202 */ /* 0x000fe20000000f00 */
[----:B------:R-:W-:Y:S01]  /*17b0*/  IMAD.MOV.U32 R14, RZ, RZ, R20 ;  /* 0x000000ffff0e7224 */ /* 0x000fe200078e0014 */
[----:B------:R-:W-:Y:S02]  /*17c0*/  MOV R11, R21 ;  /* 0x00000015000b7202 */ /* 0x000fe40000000f00 */
[----:B------:R-:W-:-:S07]  /*17d0*/  MOV R12, 0x17f0 ;  /* 0x000017f0000c7802 */ /* 0x000fce0000000f00 */
[----:B------:R-:W-:Y:S05]  /*17e0*/  CALL.REL.NOINC `($__internal_316_$__cuda_sm20_div_s64) ;  /* 0x0000005000387944 */ /* 0x000fea0003c00000 */
        /* <DEDUP_REMOVED lines=10> */
.L_x_14677:
[----:B------:R-:W-:Y:S05]  /*1890*/  BSYNC.RECONVERGENT B1 ;  /* 0x0000000000017941 */ /* 0x000fea0003800200 */
.L_x_14675:
        /* <DEDUP_REMOVED lines=35> */
.L_x_14679:
[----:B------:R-:W-:Y:S01]  /*1ad0*/  MOV R26, R34 ;  /* 0x00000022001a7202 */ /* 0x000fe20000000f00 */
[----:B------:R-:W-:Y:S01]  /*1ae0*/  IMAD.MOV.U32 R13, RZ, RZ, R35 ;  /* 0x000000ffff0d7224 */ /* 0x000fe200078e0023 */
[----:B------:R-:W-:Y:S01]  /*1af0*/  MOV R14, R20 ;  /* 0x00000014000e7202 */ /* 0x000fe20000000f00 */
[----:B------:R-:W-:Y:S01]  /*1b00*/  IMAD.MOV.U32 R11, RZ, RZ, R21 ;  /* 0x000000ffff0b7224 */ /* 0x000fe200078e0015 */
[----:B------:R-:W-:-:S07]  /*1b10*/  MOV R12, 0x1b30 ;  /* 0x00001b30000c7802 */ /* 0x000fce0000000f00 */
[----:B------:R-:W-:Y:S05]  /*1b20*/  CALL.REL.NOINC `($__internal_316_$__cuda_sm20_div_s64) ;  /* 0x0000004c00687944 */ /* 0x000fea0003c00000 */
        /* <DEDUP_REMOVED lines=10> */
.L_x_14680:
[----:B------:R-:W-:Y:S05]  /*1bd0*/  BSYNC.RECONVERGENT B1 ;  /* 0x0000000000017941 */ /* 0x000fea0003800200 */
.L_x_14678:
        /* <DEDUP_REMOVED lines=8> */
.L_x_14656:
        /* <DEDUP_REMOVED lines=35> */
.L_x_14684:
        /* <DEDUP_REMOVED lines=16> */
.L_x_14685:
[----:B------:R-:W-:Y:S05]  /*1f90*/  BSYNC.RECONVERGENT B1 ;  /* 0x0000000000017941 */ /* 0x000fea0003800200 */
.L_x_14683:
        /* <DEDUP_REMOVED lines=34> */
.L_x_14687:
        /* <DEDUP_REMOVED lines=16> */
.L_x_14688:
[----:B------:R-:W-:Y:S05]  /*22c0*/  BSYNC.RECONVERGENT B1 ;  /* 0x0000000000017941 */ /* 0x000fea0003800200 */
.L_x_14686:
        /* <DEDUP_REMOVED lines=35> */
.L_x_14690:
        /* <DEDUP_REMOVED lines=16> */
.L_x_14691:
[----:B------:R-:W-:Y:S05]  /*2600*/  BSYNC.RECONVERGENT B1 ;  /* 0x0000000000017941 */ /* 0x000fea0003800200 */
.L_x_14689:
        /* <DEDUP_REMOVED lines=35> */
.L_x_14693:
[----:B------:R-:W-:Y:S01]  /*2840*/  IMAD.MOV.U32 R26, RZ, RZ, R18 ;  /* 0x000000ffff1a7224 */ /* 0x000fe200078e0012 */
[----:B------:R-:W-:Y:S01]  /*2850*/  MOV R13, R19 ;  /* 0x00000013000d7202 */ /* 0x000fe20000000f00 */
[----:B------:R-:W-:Y:S01]  /*2860*/  IMAD.MOV.U32 R14, RZ, RZ, R16 ;  /* 0x000000ffff0e7224 */ /* 0x000fe200078e0010 */
[----:B------:R-:W-:Y:S02]  /*2870*/  MOV R11, R17 ;  /* 0x00000011000b7202 */ /* 0x000fe40000000f00 */
[----:B------:R-:W-:-:S07]  /*2880*/  MOV R12, 0x28a0 ;  /* 0x000028a0000c7802 */ /* 0x000fce0000000f00 */
[----:B------:R-:W-:Y:S05]  /*2890*/  CALL.REL.NOINC `($__internal_316_$__cuda_sm20_div_s64) ;  /* 0x00000040000c7944 */ /* 0x000fea0003c00000 */
        /* <DEDUP_REMOVED lines=10> */
.L_x_14694:
[----:B------:R-:W-:Y:S05]  /*2940*/  BSYNC.RECONVERGENT B1 ;  /* 0x0000000000017941 */ /* 0x000fea0003800200 */
.L_x_14692:
[----:B------:R-:W-:Y:S01]  /*2950*/  IMAD R11, R11, R34, RZ ;  /* 0x000000220b0b7224 */ /* 0x000fe200078e02ff */
[----:B------:R-:W-:Y:S01]  /*2960*/  IADD3 R8, PT, PT, R8, -0x2, RZ ;  /* 0xfffffffe08087810 */ /* 0x000fe20007ffe0ff */
[----:B------:R-:W-:Y:S02]  /*2970*/  IMAD.MOV.U32 R38, RZ, RZ, R22 ;  /* 0x000000ffff267224 */ /* 0x000fe400078e0016 */
[-C--:B------:R-:W-:Y:S02]  /*2980*/  IMAD R11, R35, R10.reuse, R11 ;  /* 0x0000000a230b7224 */ /* 0x080fe400078e020b */
[----:B------:R-:W-:-:S04]  /*2990*/  IMAD.WIDE.U32 R22, R34, R10, R38 ;  /* 0x0000000a22167225 */ /* 0x000fc800078e0026 */
[----:B------:R-:W-:-:S07]  /*29a0*/  IMAD.IADD R23, R23, 0x1, R11 ;  /* 0x0000000117177824 */ /* 0x000fce00078e020b */
.L_x_14682:
        /* <DEDUP_REMOVED lines=31> */
.L_x_14696:
[----:B------:R-:W-:Y:S01]  /*2ba0*/  MOV R18, R6 ;  /* 0x0000000600127202 */ /* 0x000fe20000000f00 */
[----:B------:R-:W-:Y:S01]  /*2bb0*/  IMAD.MOV.U32 R21, RZ, RZ, R9 ;  /* 0x000000ffff157224 */ /* 0x000fe200078e0009 */
[----:B------:R-:W-:Y:S01]  /*2bc0*/  MOV R24, R16 ;  /* 0x0000001000187202 */ /* 0x000fe20000000f00 */
[----:B------:R-:W-:Y:S01]  /*2bd0*/  IMAD.MOV.U32 R19, RZ, RZ, R17 ;  /* 0x000000ffff137224 */ /* 0x000fe200078e0011 */
[----:B------:R-:W-:-:S07]  /*2be0*/  MOV R26, 0x2c00 ;  /* 0x00002c00001a7802 */ /* 0x000fce0000000f00 */
[----:B------:R-:W-:Y:S05]  /*2bf0*/  CALL.REL.NOINC `($__internal_317_$__cuda_sm20_rem_s64) ;  /* 0x0000004000807944 */ /* 0x000fea0003c00000 */
.L_x_14697:
[----:B------:R-:W-:Y:S05]  /*2c00*/  BSYNC.RECONVERGENT B1 ;  /* 0x0000000000017941 */ /* 0x000fea0003800200 */
.L_x_14695:
        /* <DEDUP_REMOVED lines=30> */
.L_x_14699:
[----:B------:R-:W-:Y:S01]  /*2df0*/  MOV R24, R16 ;  /* 0x0000001000187202 */ /* 0x000fe20000000f00 */
[----:B------:R-:W-:Y:S01]  /*2e00*/  IMAD.MOV.U32 R19, RZ, RZ, R17 ;  /* 0x000000ffff137224 */ /* 0x000fe200078e0011 */
[----:B------:R-:W-:Y:S01]  /*2e10*/  MOV R18, R20 ;  /* 0x0000001400127202 */ /* 0x000fe20000000f00 */
[----:B------:R-:W-:Y:S01]  /*2e20*/  IMAD.MOV.U32 R21, RZ, RZ, R7 ;  /* 0x000000ffff157224 */ /* 0x000fe200078e0007 */
[----:B------:R-:W-:-:S07]  /*2e30*/  MOV R26, 0x2e50 ;  /* 0x00002e50001a7802 */ /* 0x000fce0000000f00 */
[----:B------:R-:W-:Y:S05]  /*2e40*/  CALL.REL.NOINC `($__internal_317_$__cuda_sm20_rem_s64) ;  /* 0x0000003c00ec7944 */ /* 0x000fea0003c00000 */
[----:B------:R-:W-:Y:S01]  /*2e50*/  MOV R6, R10 ;  /* 0x0000000a00067202 */ /* 0x000fe20000000f00 */
[----:B------:R-:W-:-:S07]  /*2e60*/  IMAD.MOV.U32 R7, RZ, RZ, R11 ;  /* 0x000000ffff077224 */ /* 0x000fce00078e000b */
.L_x_14700:
[----:B------:R-:W-:Y:S05]  /*2e70*/  BSYNC.RECONVERGENT B1 ;  /* 0x0000000000017941 */ /* 0x000fea0003800200 */
.L_x_14698:
[----:B------:R-:W-:Y:S02]  /*2e80*/  IMAD R7, R7, R8, RZ ;  /* 0x0000000807077224 */ /* 0x000fe400078e02ff */
[----:B------:R-:W-:-:S04]  /*2e90*/  IMAD.WIDE.U32 R22, R8, R6, R22 ;  /* 0x0000000608167225 */ /* 0x000fc800078e0016 */
[----:B------:R-:W-:-:S05]  /*2ea0*/  IMAD R7, R9, R6, R7 ;  /* 0x0000000609077224 */ /* 0x000fca00078e0207 */
[----:B------:R-:W-:-:S07]  /*2eb0*/  IADD3 R23, PT, PT, R23, R7, RZ ;  /* 0x0000000717177210 */ /* 0x000fce0007ffe0ff */
.L_x_14655:
        /* <DEDUP_REMOVED lines=10> */
.L_x_14654:
        /* <DEDUP_REMOVED lines=22> */
.L_x_14728:
        /* <DEDUP_REMOVED lines=32> */
.L_x_14705:
[----:B------:R-:W-:Y:S01]  /*32c0*/  MOV R26, R10 ;  /* 0x0000000a001a7202 */ /* 0x000fe20000000f00 */
[----:B------:R-:W-:Y:S01]  /*32d0*/  IMAD.MOV.U32 R13, RZ, RZ, R15 ;  /* 0x000000ffff0d7224 */ /* 0x000fe200078e000f */
[----:B------:R-:W-:Y:S01]  /*32e0*/  MOV R14, R20 ;  /* 0x00000014000e7202 */ /* 0x000fe20000000f00 */
[----:B------:R-:W-:Y:S01]  /*32f0*/  IMAD.MOV.U32 R11, RZ, RZ, R21 ;  /* 0x000000ffff0b7224 */ /* 0x000fe200078e0015 */
[----:B------:R-:W-:-:S07]  /*3300*/  MOV R12, 0x3320 ;  /* 0x00003320000c7802 */ /* 0x000fce0000000f00 */
[----:B-123--:R-:W-:Y:S05]  /*3310*/  CALL.REL.NOINC `($__internal_316_$__cuda_sm20_div_s64) ;  /* 0x00000034006c7944 */ /* 0x00efea0003c00000 */
        /* <DEDUP_REMOVED lines=10> */
.L_x_14706:
[----:B------:R-:W-:Y:S05]  /*33c0*/  BSYNC.RECONVERGENT B1 ;  /* 0x0000000000017941 */ /* 0x000fea0003800200 */
.L_x_14704:
        /* <DEDUP_REMOVED lines=38> */
.L_x_14708:
[----:B------:R-:W-:Y:S01]  /*3630*/  MOV R26, R36 ;  /* 0x00000024001a7202 */ /* 0x000fe20000000f00 */
[----:B------:R-:W-:Y:S01]  /*3640*/  IMAD.MOV.U32 R13, RZ, RZ, R37 ;  /* 0x000000ffff0d7224 */ /* 0x000fe200078e0025 */
[----:B------:R-:W-:Y:S01]  /*3650*/  MOV R14, R38 ;  /* 0x00000026000e7202 */ /* 0x000fe20000000f00 */
[----:B------:R-:W-:Y:S01]  /*3660*/  IMAD.MOV.U32 R11, RZ, RZ, R39 ;  /* 0x000000ffff0b7224 */ /* 0x000fe200078e0027 */
[----:B------:R-:W-:-:S07]  /*3670*/  MOV R12, 0x3690 ;  /* 0x00003690000c7802 */ /* 0x000fce0000000f00 */
[----:B-1----:R-:W-:Y:S05]  /*3680*/  CALL.REL.NOINC `($__internal_316_$__cuda_sm20_div_s64) ;  /* 0x0000003000907944 */ /* 0x002fea0003c00000 */
        /* <DEDUP_REMOVED lines=11> */
.L_x_14709:
[----:B------:R-:W-:Y:S05]  /*3740*/  BSYNC.RECONVERGENT B1 ;  /* 0x0000000000017941 */ /* 0x000fea0003800200 */
.L_x_14707:
        /* <DEDUP_REMOVED lines=38> */
.L_x_14711:
[----:B------:R-:W-:Y:S01]  /*39b0*/  IMAD.MOV.U32 R26, RZ, RZ, R36 ;  /* 0x000000ffff1a7224 */ /* 0x000fe200078e0024 */
[----:B------:R-:W-:Y:S01]  /*39c0*/  MOV R13, R37 ;  /* 0x00000025000d7202 */ /* 0x000fe20000000f00 */
[----:B------:R-:W-:Y:S01]  /*39d0*/  IMAD.MOV.U32 R14, RZ, RZ, R38 ;  /* 0x000000ffff0e7224 */ /* 0x000fe200078e0026 */
[----:B------:R-:W-:Y:S02]  /*39e0*/  MOV R11, R39 ;  /* 0x00000027000b7202 */ /* 0x000fe40000000f00 */
[----:B------:R-:W-:-:S07]  /*39f0*/  MOV R12, 0x3a10 ;  /* 0x00003a10000c7802 */ /* 0x000fce0000000f00 */
[----:B-1----:R-:W-:Y:S05]  /*3a00*/  CALL.REL.NOINC `($__internal_316_$__cuda_sm20_div_s64) ;  /* 0x0000002c00b07944 */ /* 0x002fea0003c00000 */
        /* <DEDUP_REMOVED lines=11> */
.L_x_14712:
[----:B------:R-:W-:Y:S05]  /*3ac0*/  BSYNC.RECONVERGENT B1 ;  /* 0x0000000000017941 */ /* 0x000fea0003800200 */
.L_x_14710:
        /* <DEDUP_REMOVED lines=37> */
.L_x_14714:
        /* <DEDUP_REMOVED lines=17> */
.L_x_14715:
[----:B------:R-:W-:Y:S05]  /*3e30*/  BSYNC.RECONVERGENT B1 ;  /* 0x0000000000017941 */ /* 0x000fea0003800200 */
.L_x_14713:
        /* <DEDUP_REMOVED lines=38> */
.L_x_14717:
        /* <DEDUP_REMOVED lines=17> */
.L_x_14718:
[----:B------:R-:W-:Y:S05]  /*41b0*/  BSYNC.RECONVERGENT B1 ;  /* 0x0000000000017941 */ /* 0x000fea0003800200 */
.L_x_14716:
        /* <DEDUP_REMOVED lines=38> */
.L_x_14720:
        /* <DEDUP_REMOVED lines=17> */
.L_x_14721:
[----:B------:R-:W-:Y:S05]  /*4530*/  BSYNC.RECONVERGENT B1 ;  /* 0x0000000000017941 */ /* 0x000fea0003800200 */
.L_x_14719:
        /* <DEDUP_REMOVED lines=37> */
.L_x_14723:
        /* <DEDUP_REMOVED lines=17> */
.L_x_14724:
[----:B------:R-:W-:Y:S05]  /*48a0*/  BSYNC.RECONVERGENT B1 ;  /* 0x0000000000017941 */ /* 0x000fea0003800200 */
.L_x_14722:
        /* <DEDUP_REMOVED lines=36> */
.L_x_14726:
        /* <DEDUP_REMOVED lines=17> */
.L_x_14727:
[----:B------:R-:W-:Y:S05]  /*4c00*/  BSYNC.RECONVERGENT B1 ;  /* 0x0000000000017941 */ /* 0x000fea0003800200 */
.L_x_14725:
        /* <DEDUP_REMOVED lines=11> */
.L_x_14703:
        /* <DEDUP_REMOVED lines=36> */
.L_x_14731:
        /* <DEDUP_REMOVED lines=16> */
.L_x_14732:
[----:B------:R-:W-:Y:S05]  /*5000*/  BSYNC.RECONVERGENT B1 ;  /* 0x0000000000017941 */ /* 0x000fea0003800200 */
.L_x_14730:
        /* <DEDUP_REMOVED lines=41> */
.L_x_14734:
[----:B------:R-:W-:Y:S01]  /*52a0*/  MOV R26, R20 ;  /* 0x00000014001a7202 */ /* 0x000fe20000000f00 */
[----:B------:R-:W-:Y:S01]  /*52b0*/  IMAD.MOV.U32 R14, RZ, RZ, R18 ;  /* 0x000000ffff0e7224 */ /* 0x000fe200078e0012 */
[----:B------:R-:W-:Y:S02]  /*52c0*/  MOV R13, R21 ;  /* 0x00000015000d7202 */ /* 0x000fe40000000f00 */
[----:B------:R-:W-:Y:S02]  /*52d0*/  MOV R11, R19 ;  /* 0x00000013000b7202 */ /* 0x000fe40000000f00 */
[----:B------:R-:W-:-:S07]  /*52e0*/  MOV R12, 0x5300 ;  /* 0x00005300000c7802 */ /* 0x000fce0000000f00 */
[----:B------:R-:W-:Y:S05]  /*52f0*/  CALL.REL.NOINC `($__internal_316_$__cuda_sm20_div_s64) ;  /* 0x0000001400747944 */ /* 0x000fea0003c00000 */
        /* <DEDUP_REMOVED lines=11> */
.L_x_14735:
[----:B------:R-:W-:Y:S05]  /*53b0*/  BSYNC.RECONVERGENT B1 ;  /* 0x0000000000017941 */ /* 0x000fea0003800200 */
.L_x_14733:
        /* <DEDUP_REMOVED lines=40> */
.L_x_14737:
[----:B------:R-:W-:Y:S01]  /*5640*/  MOV R26, R18 ;  /* 0x00000012001a7202 */ /* 0x000fe20000000f00 */
[----:B------:R-:W-:Y:S01]  /*5650*/  IMAD.MOV.U32 R13, RZ, RZ, R19 ;  /* 0x000000ffff0d7224 */ /* 0x000fe200078e0013 */
[----:B------:R-:W-:Y:S02]  /*5660*/  MOV R14, R20 ;  /* 0x00000014000e7202 */ /* 0x000fe40000000f00 */
[----:B------:R-:W-:Y:S02]  /*5670*/  MOV R11, R21 ;  /* 0x00000015000b7202 */ /* 0x000fe40000000f00 */
[----:B------:R-:W-:-:S07]  /*5680*/  MOV R12, 0x56a0 ;  /* 0x000056a0000c7802 */ /* 0x000fce0000000f00 */
[----:B------:R-:W-:Y:S05]  /*5690*/  CALL.REL.NOINC `($__internal_316_$__cuda_sm20_div_s64) ;  /* 0x00000010008c7944 */ /* 0x000fea0003c00000 */
        /* <DEDUP_REMOVED lines=11> */
.L_x_14738:
[----:B------:R-:W-:Y:S05]  /*5750*/  BSYNC.RECONVERGENT B1 ;  /* 0x0000000000017941 */ /* 0x000fea0003800200 */
.L_x_14736:
        /* <DEDUP_REMOVED lines=39> */
.L_x_14740:
        /* <DEDUP_REMOVED lines=17> */
.L_x_14741:
[----:B------:R-:W-:Y:S05]  /*5ae0*/  BSYNC.RECONVERGENT B1 ;  /* 0x0000000000017941 */ /* 0x000fea0003800200 */
.L_x_14739:
        /* <DEDUP_REMOVED lines=9> */
.L_x_14729:
        /* <DEDUP_REMOVED lines=34> */
.L_x_14744:
[----:B------:R-:W-:Y:S01]  /*5da0*/  MOV R26, R10 ;  /* 0x0000000a001a7202 */ /* 0x000fe20000000f00 */
[----:B------:R-:W-:Y:S01]  /*5db0*/  IMAD.MOV.U32 R13, RZ, RZ, R15 ;  /* 0x000000ffff0d7224 */ /* 0x000fe200078e000f */
[----:B------:R-:W-:Y:S02]  /*5dc0*/  MOV R14, R16 ;  /* 0x00000010000e7202 */ /* 0x000fe40000000f00 */
[----:B------:R-:W-:Y:S02]  /*5dd0*/  MOV R11, R17 ;  /* 0x00000011000b7202 */ /* 0x000fe40000000f00 */
[----:B------:R-:W-:-:S07]  /*5de0*/  MOV R12, 0x5e00 ;  /* 0x00005e00000c7802 */ /* 0x000fce0000000f00 */
[----:B------:R-:W-:Y:S05]  /*5df0*/  CALL.REL.NOINC `($__internal_316_$__cuda_sm20_div_s64) ;  /* 0x0000000800b47944 */ /* 0x000fea0003c00000 */
        /* <DEDUP_REMOVED lines=10> */
.L_x_14745:
[----:B------:R-:W-:Y:S05]  /*5ea0*/  BSYNC.RECONVERGENT B1 ;  /* 0x0000000000017941 */ /* 0x000fea0003800200 */
.L_x_14743:
        /* <DEDUP_REMOVED lines=39> */
.L_x_14747:
[----:B------:R-:W-:Y:S01]  /*6120*/  MOV R26, R18 ;  /* 0x00000012001a7202 */ /* 0x000fe20000000f00 */
[----:B------:R-:W-:Y:S01]  /*6130*/  IMAD.MOV.U32 R14, RZ, RZ, R16 ;  /* 0x000000ffff0e7224 */ /* 0x000fe200078e0010 */
[----:B------:R-:W-:Y:S02]  /*6140*/  MOV R13, R19 ;  /* 0x00000013000d7202 */ /* 0x000fe40000000f00 */
[----:B------:R-:W-:Y:S02]  /*6150*/  MOV R11, R17 ;  /* 0x00000011000b7202 */ /* 0x000fe40000000f00 */
[----:B------:R-:W-:-:S07]  /*6160*/  MOV R12, 0x6180 ;  /* 0x00006180000c7802 */ /* 0x000fce0000000f00 */
[----:B------:R-:W-:Y:S05]  /*6170*/  CALL.REL.NOINC `($__internal_316_$__cuda_sm20_div_s64) ;  /* 0x0000000400d47944 */ /* 0x000fea0003c00000 */
        /* <DEDUP_REMOVED lines=11> */
.L_x_14748:
[----:B------:R-:W-:Y:S05]  /*6230*/  BSYNC.RECONVERGENT B1 ;  /* 0x0000000000017941 */ /* 0x000fea0003800200 */
.L_x_14746:
        /* <DEDUP_REMOVED lines=9> */
.L_x_14742:
        /* <DEDUP_REMOVED lines=30> */
.L_x_14750:
[----:B------:R-:W-:Y:S01]  /*64b0*/  MOV R24, R18 ;  /* 0x0000001200187202 */ /* 0x000fe20000000f00 */
[----:B------:R-:W-:Y:S01]  /*64c0*/  IMAD.MOV.U32 R21, RZ, RZ, R15 ;  /* 0x000000ffff157224 */ /* 0x000fe200078e000f */
[----:B------:R-:W-:Y:S02]  /*64d0*/  MOV R18, R10 ;  /* 0x0000000a00127202 */ /* 0x000fe40000000f00 */
[----:B------:R-:W-:-:S07]  /*64e0*/  MOV R26, 0x6500 ;  /* 0x00006500001a7802 */ /* 0x000fce0000000f00 */
[----:B------:R-:W-:Y:S05]  /*64f0*/  CALL.REL.NOINC `($__internal_317_$__cuda_sm20_rem_s64) ;  /* 0x0000000800407944 */ /* 0x000fea0003c00000 */
.L_x_14751:
[----:B------:R-:W-:Y:S05]  /*6500*/  BSYNC.RECONVERGENT B1 ;  /* 0x0000000000017941 */ /* 0x000fea0003800200 */
.L_x_14749:
        /* <DEDUP_REMOVED lines=8> */
.L_x_14702:
[----:B------:R-:W0:Y:S02]  /*6590*/  LDCU.64 UR6, c[0x0][0x388] ;  /* 0x00007100ff0677ac */ /* 0x000e240008000a00 */
[----:B0-----:R-:W-:-:S04]  /*65a0*/  LEA R4, P0, R6, UR6, 0x1 ;  /* 0x0000000606047c11 */ /* 0x001fc8000f8008ff */
[----:B------:R-:W-:-:S05]  /*65b0*/  LEA.HI.X R5, R6, UR7, R5, 0x1, P0 ;  /* 0x0000000706057c11 */ /* 0x000fca00080f0c05 */
[----:B------:R-:W2:Y:S04]  /*65c0*/  LDG.E.U16 R4, desc[UR8][R4.64] ;  /* 0x0000000804047981 */ /* 0x000ea8000c1e1500 */
[----:B--2---:R1:W-:Y:S02]  /*65d0*/  STS.U16 [R3], R4 ;  /* 0x0000000403007388 */ /* 0x0043e40000000400 */
.L_x_14701:
[----:B------:R-:W-:Y:S05]  /*65e0*/  BSYNC.RECONVERGENT B0 ;  /* 0x0000000000007941 */ /* 0x000fea0003800200 */
.L_x_14653:
[----:B------:R-:W-:Y:S01]  /*65f0*/  BAR.SYNC.DEFER_BLOCKING 0x0 ;  /* 0x0000000000007b1d */ /* 0x000fe20000010000 */
[----:B------:R-:W-:Y:S01]  /*6600*/  UISETP.GE.U32.AND UP0, UPT, UR5, 0x42, UPT ;  /* 0x000000420500788c */ /* 0x000fe2000bf06070 */
[----:B------:R-:W-:-:S08]  /*6610*/  ISETP.GT.U32.AND P1, PT, R2, 0x1f, PT ;  /* 0x0000001f0200780c */ /* 0x000fd00003f24070 */
[----:B------:R-:W-:Y:S05]  /*6620*/  BRA.U !UP0, `(.L_x_14752) ;  /* 0x0000000108307547 */ /* 0x000fea000b800000 */
.L_x_14753:
        /* <DEDUP_REMOVED lines=8> */
[----:B-1----:R-:W-:-:S05]  /*66b0*/  @!P0 HMNMX2.BF16_V2 R4, R4.H0_H0, R5.H0_H0, PT ;  /* 0x2000000504048240 */ /* 0x002fca0003a00800 */
[----:B------:R2:W-:Y:S01]  /*66c0*/  @!P0 STS.U16 [R3], R4 ;  /* 0x0000000403008388 */ /* 0x0005e20000000400 */
[----:B------:R-:W-:Y:S06]  /*66d0*/  BAR.SYNC.DEFER_BLOCKING 0x0 ;  /* 0x0000000000007b1d */ /* 0x000fec0000010000 */
[----:B------:R-:W-:Y:S05]  /*66e0*/  BRA.U UP0, `(.L_x_14753) ;  /* 0xfffffffd00d07547 */ /* 0x000fea000b83ffff */
.L_x_14752:
        /* <DEDUP_REMOVED lines=9> */
[----:B-1----:R-:W-:-:S04]  /*6780*/  HMNMX2.BF16_V2 R4, R4.H0_H0, R5.H0_H0, PT ;  /* 0x2000000504047240 */ /* 0x002fc80003a00800 */
[----:B--2---:R-:W-:Y:S01]  /*6790*/  HMNMX2.BF16_V2 R7, R4.H0_H0, R7.H0_H0, PT ;  /* 0x2000000704077240 */ /* 0x004fe20003a00800 */
[----:B------:R1:W-:Y:S03]  /*67a0*/  STS.U16 [R3], R4 ;  /* 0x0000000403007388 */ /* 0x0003e60000000400 */
[----:B---3--:R-:W-:Y:S01]  /*67b0*/  HMNMX2.BF16_V2 R6, R7.H0_H0, R6.H0_H0, PT ;  /* 0x2000000607067240 */ /* 0x008fe20003a00800 */
[----:B------:R1:W-:Y:S03]  /*67c0*/  STS.U16 [R3], R7 ;  /* 0x0000000703007388 */ /* 0x0003e60000000400 */
[----:B0-----:R-:W-:Y:S01]  /*67d0*/  HMNMX2.BF16_V2 R9, R6.H0_H0, R9.H0_H0, PT ;  /* 0x2000000906097240 */ /* 0x001fe20003a00800 */
[----:B------:R1:W-:Y:S03]  /*67e0*/  STS.U16 [R3], R6 ;  /* 0x0000000603007388 */ /* 0x0003e60000000400 */
[----:B----4-:R-:W-:Y:S01]  /*67f0*/  HMNMX2.BF16_V2 R8, R9.H0_H0, R8.H0_H0, PT ;  /* 0x2000000809087240 */ /* 0x010fe20003a00800 */
[----:B------:R1:W-:Y:S03]  /*6800*/  STS.U16 [R3], R9 ;  /* 0x0000000903007388 */ /* 0x0003e60000000400 */
[----:B-----5:R-:W-:Y:S01]  /*6810*/  HMNMX2.BF16_V2 R11, R8.H0_H0, R11.H0_H0, PT ;  /* 0x2000000b080b7240 */ /* 0x020fe20003a00800 */
        /* <DEDUP_REMOVED lines=11> */
        .weak           $__internal_316_$__cuda_sm20_div_s64
        .type           $__internal_316_$__cuda_sm20_div_s64,@function
        .size           $__internal_316_$__cuda_sm20_div_s64,($__internal_317_$__cuda_sm20_rem_s64 - $__internal_316_$__cuda_sm20_div_s64)
$__internal_316_$__cuda_sm20_div_s64:
        /* <DEDUP_REMOVED lines=82> */
[----:B------:R-:W-:Y:S06]  /*6df0*/  RET.REL.NODEC R12 `(uncontiguous_min_bf16) ;  /* 0xffffff900c807950 */ /* 0x000fec0003c3ffff */
        .weak           $__internal_317_$__cuda_sm20_rem_s64
        .type           $__internal_317_$__cuda_sm20_rem_s64,@function
        .size           $__internal_317_$__cuda_sm20_rem_s64,(.L_x_32520 - $__internal_317_$__cuda_sm20_rem_s64)
$__internal_317_$__cuda_sm20_rem_s64:
        /* <DEDUP_REMOVED lines=76> */
[----:B------:R-:W-:Y:S06]  /*72c0*/  RET.REL.NODEC R26 `(uncontiguous_min_bf16) ;  /* 0xffffff8c1a4c7950 */ /* 0x000fec0003c3ffff */
.L_x_14754:
        /* <DEDUP_REMOVED lines=11> */
.L_x_32520:


//--------------------- .text.contiguous_min_bf16 --------------------------
	.section	.text.contiguous_min_bf16,"ax",@progbits
	.align	128
        .global         contiguous_min_bf16
        .type           contiguous_min_bf16,@function
        .size           contiguous_min_bf16,(.L_x_33222 - contiguous_min_bf16)
        .other          contiguous_min_bf16,@"STO_CUDA_ENTRY STV_DEFAULT"
contiguous_min_bf16:
.text.contiguous_min_bf16:
        /* <DEDUP_REMOVED lines=26> */
[----:B--2---:R-:W-:-:S05]  /*01a0*/  @!P0 HMNMX2.BF16_V2 R7, R4.H0_H0, R7.H0_H0, PT ;  /* 0x2000000704078240 */ /* 0x004fca0003a00800 */
        /* <DEDUP_REMOVED lines=10> */
.L_x_14756:
[----:B------:R-:W-:Y:S05]  /*0250*/  BSYNC.RECONVERGENT B0 ;  /* 0x0000000000007941 */ /* 0x000fea0003800200 */
.L_x_14755:
[----:B------:R-:W-:Y:S01]  /*0260*/  BAR.SYNC.DEFER_BLOCKING 0x0 ;  /* 0x0000000000007b1d */ /* 0x000fe20000010000 */
[----:B------:R-:W-:-:S09]  /*0270*/  UISETP.GE.U32.AND UP0, UPT, UR5, 0x42, UPT ;  /* 0x000000420500788c */ /* 0x000fd2000bf06070 */
[----:B------:R-:W-:Y:S05]  /*0280*/  BRA.U !UP0, `(.L_x_14757) ;  /* 0x0000000108307547 */ /* 0x000fea000b800000 */
.L_x_14758:
        /* <DEDUP_REMOVED lines=12> */
.L_x_14757:
        /* <DEDUP_REMOVED lines=9> */
[----:B-1----:R-:W-:-:S04]  /*03e0*/  HMNMX2.BF16_V2 R4, R4.H0_H0, R5.H0_H0, PT ;  /* 0x2000000504047240 */ /* 0x002fc80003a00800 */
[----:B0-----:R-:W-:Y:S01]  /*03f0*/  HMNMX2.BF16_V2 R7, R4.H0_H0, R7.H0_H0, PT ;  /* 0x2000000704077240 */ /* 0x001fe20003a00800 */
[----:B------:R0:W-:Y:S03]  /*0400*/  STS.U16 [R3], R4 ;  /* 0x0000000403007388 */ /* 0x0001e60000000400 */
[----:B--2---:R-:W-:Y:S01]  /*0410*/  HMNMX2.BF16_V2 R6, R7.H0_H0, R6.H0_H0, PT ;  /* 0x2000000607067240 */ /* 0x004fe20003a00800 */
[----:B------:R0:W-:Y:S03]  /*0420*/  STS.U16 [R3], R7 ;  /* 0x0000000703007388 */ /* 0x0001e60000000400 */
[----:B---3--:R-:W-:Y:S01]  /*0430*/  HMNMX2.BF16_V2 R9, R6.H0_H0, R9.H0_H0, PT ;  /* 0x2000000906097240 */ /* 0x008fe20003a00800 */
[----:B------:R0:W-:Y:S03]  /*0440*/  STS.U16 [R3], R6 ;  /* 0x0000000603007388 */ /* 0x0001e60000000400 */
[----:B----4-:R-:W-:Y:S01]  /*0450*/  HMNMX2.BF16_V2 R8, R9.H0_H0, R8.H0_H0, PT ;  /* 0x2000000809087240 */ /* 0x010fe20003a00800 */
[----:B------:R0:W-:Y:S03]  /*0460*/  STS.U16 [R3], R9 ;  /* 0x0000000903007388 */ /* 0x0001e60000000400 */
[----:B-----5:R-:W-:Y:S01]  /*0470*/  HMNMX2.BF16_V2 R11, R8.H0_H0, R11.H0_H0, PT ;  /* 0x2000000b080b7240 */ /* 0x020fe20003a00800 */
        /* <DEDUP_REMOVED lines=11> */
.L_x_14759:
        /* <DEDUP_REMOVED lines=13> */
.L_x_33222:


//--------------------- .text.contiguous_min33_f16 --------------------------
	.section	.text.contiguous_min33_f16,"ax",@progbits
	.align	128
        .global         contiguous_min33_f16
        .type           contiguous_min33_f16,@function
        .size           contiguous_min33_f16,(.L_x_33223 - contiguous_min33_f16)
        .other          contiguous_min33_f16,@"STO_CUDA_ENTRY STV_DEFAULT"
contiguous_min33_f16:
.text.contiguous_min33_f16:
        /* <DEDUP_REMOVED lines=52> */
.L_x_14762:
        /* <DEDUP_REMOVED lines=28> */
[----:B--2---:R-:W-:-:S02]  /*0500*/  VHMNMX R25, R19.H0_H0, R22.H0_H0, R21.H0_H0, PT ;  /* 0x2000001613197247 */ /* 0x004fc40003802815 */
[----:B------:R-:W-:Y:S02]  /*0510*/  LDS.U16 R19, [R24] ;  /* 0x0000000018137984 */ /* 0x000fe40000000400 */
[C---:B------:R-:W-:Y:S02]  /*0520*/  LEA R20, R5.reuse, R28, 0x1 ;  /* 0x0000001c05147211 */ /* 0x040fe400078e08ff */
[----:B------:R-:W2:Y:S03]  /*0530*/  LDS.U16 R28, [R28] ;  /* 0x000000001c1c7984 */ /* 0x000ea60000000400 */
[----:B------:R-:W-:Y:S02]  /*0540*/  IMAD R21, R5, 0x2, R20 ;  /* 0x0000000205157824 */ /* 0x000fe400078e0214 */
[----:B------:R-:W-:Y:S01]  /*0550*/  LDS.U16 R20, [R20] ;  /* 0x0000000014147984 */ /* 0x000fe20000000400 */
[----:B0-----:R-:W-:Y:S01]  /*0560*/  VHMNMX R11, R25.H0_H0, R16.H0_H0, R11.H0_H0, PT ;  /* 0x20000010190b7247 */ /* 0x001fe2000380280b */
[----:B------:R-:W-:-:S02]  /*0570*/  IMAD R22, R5, 0x2, R21 ;  /* 0x0000000205167824 */ /* 0x000fc400078e0215 */
[----:B------:R-:W0:Y:S02]  /*0580*/  LDS.U16 R21, [R21] ;  /* 0x0000000015157984 */ /* 0x000e240000000400 */
[----:B---3--:R-:W-:Y:S02]  /*0590*/  IMAD R23, R5, 0x2, R22 ;  /* 0x0000000205177824 */ /* 0x008fe400078e0216 */
[----:B------:R-:W-:Y:S01]  /*05a0*/  LDS.U16 R22, [R22] ;  /* 0x0000000016167984 */ /* 0x000fe20000000400 */
[----:B-1----:R-:W-:-:S03]  /*05b0*/  VHMNMX R11, R11.H0_H0, R14.H0_H0, R15.H0_H0, PT ;  /* 0x2000000e0b0b7247 */ /* 0x002fc6000380280f */
[----:B------:R-:W1:Y:S01]  /*05c0*/  LDS.U16 R23, [R23] ;  /* 0x0000000017177984 */ /* 0x000e620000000400 */
[----:B----4-:R-:W-:-:S04]  /*05d0*/  VHMNMX R11, R11.H0_H0, R12.H0_H0, R13.H0_H0, PT ;  /* 0x2000000c0b0b7247 */ /* 0x010fc8000380280d */
[----:B-----5:R-:W-:-:S04]  /*05e0*/  VHMNMX R14, R11.H0_H0, R17.H0_H0, R18.H0_H0, PT ;  /* 0x200000110b0e7247 */ /* 0x020fc80003802812 */
[----:B--2---:R-:W-:-:S04]  /*05f0*/  VHMNMX R14, R14.H0_H0, R19.H0_H0, R28.H0_H0, PT ;  /* 0x200000130e0e7247 */ /* 0x004fc8000380281c */
[----:B0-----:R-:W-:-:S04]  /*0600*/  VHMNMX R11, R14.H0_H0, R20.H0_H0, R21.H0_H0, PT ;  /* 0x200000140e0b7247 */ /* 0x001fc80003802815 */
[----:B-1----:R-:W-:Y:S01]  /*0610*/  VHMNMX R19, R11.H0_H0, R22.H0_H0, R23.H0_H0, PT ;  /* 0x200000160b137247 */ /* 0x002fe20003802817 */
[----:B------:R-:W-:Y:S06]  /*0620*/  @P0 BRA `(.L_x_14762) ;  /* 0xfffffffc00440947 */ /* 0x000fec000383ffff */
[----:B------:R-:W-:-:S12]  /*0630*/  UIADD3 UR4, UPT, UPT, UR4, 0x1, URZ ;  /* 0x0000000104047890 */ /* 0x000fd8000fffe0ff */
.L_x_14761:
        /* <DEDUP_REMOVED lines=24> */
[----:B--2---:R-:W-:-:S04]  /*07c0*/  VHMNMX R0, R19.H0_H0, R0.H0_H0, R6.H0_H0, PT ;  /* 0x2000000013007247 */ /* 0x004fc80003802806 */
[----:B0-----:R-:W-:-:S04]  /*07d0*/  VHMNMX R0, R0.H0_H0, R11.H0_H0, R12.H0_H0, PT ;  /* 0x2000000b00007247 */ /* 0x001fc8000380280c */
[----:B-1----:R-:W-:-:S04]  /*07e0*/  VHMNMX R0, R0.H0_H0, R13.H0_H0, R16.H0_H0, PT ;  /* 0x2000000d00007247 */ /* 0x002fc80003802810 */
[----:B---3--:R-:W-:-:S07]  /*07f0*/  VHMNMX R19, R0.H0_H0, R15.H0_H0, R20.H0_H0, PT ;  /* 0x2000000f00137247 */ /* 0x008fce0003802814 */
.L_x_14764:
        /* <DEDUP_REMOVED lines=15> */
[----:B--2---:R-:W-:-:S04]  /*08f0*/  VHMNMX R19, R19.H0_H0, R0.H0_H0, R6.H0_H0, PT ;  /* 0x2000000013137247 */ /* 0x004fc80003802806 */
[----:B0-----:R-:W-:-:S07]  /*0900*/  VHMNMX R19, R19.H0_H0, R10.H0_H0, R9.H0_H0, PT ;  /* 0x2000000a13137247 */ /* 0x001fce0003802809 */
.L_x_14765:
[----:B------:R-:W-:Y:S05]  /*0910*/  @!P1 BRA `(.L_x_14763) ;  /* 0x0000000000289947 */ /* 0x000fea0003800000 */
[----:B------:R-:W-:Y:S02]  /*0920*/  IMAD R9, R5, UR4, RZ ;  /* 0x0000000405097c24 */ /* 0x000fe4000f8e02ff */
[----:B------:R-:W-:Y:S02]  /*0930*/  IMAD.MOV R7, RZ, RZ, -R7 ;  /* 0x000000ffff077224 */ /* 0x000fe400078e0a07 */
[----:B------:R-:W-:-:S04]  /*0940*/  IMAD R9, R9, 0x2, R8 ;  /* 0x0000000209097824 */ /* 0x000fc800078e0208 */
[----:B------:R-:W-:-:S07]  /*0950*/  VIADD R0, R9, UR5 ;  /* 0x0000000509007c36 */ /* 0x000fce0008000000 */
.L_x_14766:
[----:B0-----:R0:W2:Y:S01]  /*0960*/  LDS.U16 R6, [R0] ;  /* 0x0000000000067984 */ /* 0x0010a20000000400 */
[----:B------:R-:W-:-:S04]  /*0970*/  IADD3 R7, PT, PT, R7, 0x1, RZ ;  /* 0x0000000107077810 */ /* 0x000fc80007ffe0ff */
[----:B------:R-:W-:Y:S01]  /*0980*/  ISETP.NE.AND P0, PT, R7, RZ, PT ;  /* 0x000000ff0700720c */ /* 0x000fe20003f05270 */
[----:B0-----:R-:W-:Y:S01]  /*0990*/  IMAD R0, R5, 0x2, R0 ;  /* 0x0000000205007824 */ /* 0x001fe200078e0200 */
[----:B--2---:R-:W-:-:S11]  /*09a0*/  HMNMX2 R19, R19.H0_H0, R6.H0_H0, PT ;  /* 0x2000000613137240 */ /* 0x004fd60003800800 */
[----:B------:R-:W-:Y:S05]  /*09b0*/  @P0 BRA `(.L_x_14766) ;  /* 0xfffffffc00e80947 */ /* 0x000fea000383ffff */
.L_x_14763:
[----:B--2---:R1:W-:Y:S02]  /*09c0*/  STS.U16 [R8+UR5], R19 ;  /* 0x0000001308007988 */ /* 0x0043e40008000405 */
.L_x_14760:
        /* <DEDUP_REMOVED lines=8> */
.L_x_14767:
        /* <DEDUP_REMOVED lines=11> */
.L_x_33223:


//--------------------- .text.contiguous_min3_f16 --------------------------
	.section	.text.contiguous_min3_f16,"ax",@progbits
	.align	128
        .global         contiguous_min3_f16
        .type           contiguous_min3_f16,@function
        .size           contiguous_min3_f16,(.L_x_32522 - contiguous_min3_f16)
        .other          contiguous_min3_f16,@"STO_CUDA_ENTRY STV_DEFAULT"
contiguous_min3_f16:
.text.contiguous_min3_f16:
        /* <DEDUP_REMOVED lines=44> */
.L_x_14786:
        /* <DEDUP_REMOVED lines=27> */
.L_x_14770:
[----:B------:R-:W-:Y:S01]  /*0470*/  MOV R27, R32 ;  /* 0x00000020001b7202 */ /* 0x000fe20000000f00 */
[----:B------:R-:W-:Y:S01]  /*0480*/  IMAD.MOV.U32 R2, RZ, RZ, R34 ;  /* 0x000000ffff027224 */ /* 0x000fe200078e0022 */
[----:B------:R-:W-:Y:S02]  /*0490*/  MOV R0, R35 ;  /* 0x0000002300007202 */ /* 0x000fe40000000f00 */
[----:B0-----:R-:W-:-:S07]  /*04a0*/  MOV R9, 0x4c0 ;  /* 0x000004c000097802 */ /* 0x001fce0000000f00 */
[----:B-12-4-:R-:W-:Y:S05]  /*04b0*/  CALL.REL.NOINC `($__internal_318_$__cuda_sm20_div_s64) ;  /* 0x00000034004c7944 */ /* 0x016fea0003c00000 */
        /* <DEDUP_REMOVED lines=8> */
.L_x_14771:
        /* <DEDUP_REMOVED lines=33> */
.L_x_14772:
[----:B------:R-:W-:Y:S01]  /*0750*/  MOV R27, R31 ;  /* 0x0000001f001b7202 */ /* 0x000fe20000000f00 */
[----:B------:R-:W-:Y:S01]  /*0760*/  IMAD.MOV.U32 R2, RZ, RZ, R34 ;  /* 0x000000ffff027224 */ /* 0x000fe200078e0022 */
[----:B------:R-:W-:Y:S02]  /*0770*/  MOV R0, R35 ;  /* 0x0000002300007202 */ /* 0x000fe40000000f00 */
[----:B------:R-:W-:-:S07]  /*0780*/  MOV R9, 0x7a0 ;  /* 0x000007a000097802 */ /* 0x000fce0000000f00 */
[----:B----4-:R-:W-:Y:S05]  /*0790*/  CALL.REL.NOINC `($__internal_318_$__cuda_sm20_div_s64) ;  /* 0x0000003000947944 */ /* 0x010fea0003c00000 */
        /* <DEDUP_REMOVED lines=9> */
.L_x_14773:
        /* <DEDUP_REMOVED lines=35> */
.L_x_14774:
[----:B------:R-:W-:Y:S01]  /*0a60*/  IMAD.MOV.U32 R27, RZ, RZ, R29 ;  /* 0x000000ffff1b7224 */ /* 0x000fe200078e001d */
[----:B------:R-:W-:Y:S01]  /*0a70*/  MOV R2, R32 ;  /* 0x0000002000027202 */ /* 0x000fe20000000f00 */
[----:B------:R-:W-:Y:S01]  /*0a80*/  IMAD.MOV.U32 R0, RZ, RZ, R33 ;  /* 0x000000ffff007224 */ /* 0x000fe200078e0021 */
[----:B------:R-:W-:-:S07]  /*0a90*/  MOV R9, 0xab0 ;  /* 0x00000ab000097802 */ /* 0x000fce0000000f00 */
[----:B----4-:R-:W-:Y:S05]  /*0aa0*/  CALL.REL.NOINC `($__internal_318_$__cuda_sm20_div_s64) ;  /* 0x0000002c00d07944 */ /* 0x010fea0003c00000 */
        /* <DEDUP_REMOVED lines=9> */
.L_x_14775:
        /* <DEDUP_REMOVED lines=33> */
.L_x_14776:
[----:B------:R-:W-:Y:S01]  /*0d50*/  MOV R27, R28 ;  /* 0x0000001c001b7202 */ /* 0x000fe20000000f00 */
[----:B------:R-:W-:Y:S01]  /*0d60*/  IMAD.MOV.U32 R2, RZ, RZ, R32 ;  /* 0x000000ffff027224 */ /* 0x000fe200078e0020 */
[----:B------:R-:W-:Y:S02]  /*0d70*/  MOV R0, R33 ;  /* 0x0000002100007202 */ /* 0x000fe40000000f00 */
[----:B------:R-:W-:-:S07]  /*0d80*/  MOV R9, 0xda0 ;  /* 0x00000da000097802 */ /* 0x000fce0000000f00 */
[----:B----4-:R-:W-:Y:S05]  /*0d90*/  CALL.REL.NOINC `($__internal_318_$__cuda_sm20_div_s64) ;  /* 0x0000002c00147944 */ /* 0x010fea0003c00000 */
        /* <DEDUP_REMOVED lines=8> */
.L_x_14777:
        /* <DEDUP_REMOVED lines=34> */
.L_x_14778:
        /* <DEDUP_REMOVED lines=14> */
.L_x_14779:
        /* <DEDUP_REMOVED lines=34> */
.L_x_14780:
        /* <DEDUP_REMOVED lines=14> */
.L_x_14781:
        /* <DEDUP_REMOVED lines=34> */
.L_x_14782:
        /* <DEDUP_REMOVED lines=14> */
.L_x_14783:
        /* <DEDUP_REMOVED lines=34> */
.L_x_14784:
        /* <DEDUP_REMOVED lines=14> */
.L_x_14785:
        /* <DEDUP_REMOVED lines=14> */
.L_x_14769:
        /* <DEDUP_REMOVED lines=33> */
.L_x_14788:
[----:B------:R-:W-:Y:S01]  /*1d10*/  MOV R27, R32 ;  /* 0x00000020001b7202 */ /* 0x000fe20000000f00 */
[----:B------:R-:W-:Y:S01]  /*1d20*/  IMAD.MOV.U32 R2, RZ, RZ, R16 ;  /* 0x000000ffff027224 */ /* 0x000fe200078e0010 */
[----:B------:R-:W-:Y:S02]  /*1d30*/  MOV R0, R17 ;  /* 0x0000001100007202 */ /* 0x000fe40000000f00 */
[----:B0-----:R-:W-:-:S07]  /*1d40*/  MOV R9, 0x1d60 ;  /* 0x00001d6000097802 */ /* 0x001fce0000000f00 */
[----:B------:R-:W-:Y:S05]  /*1d50*/  CALL.REL.NOINC `($__internal_318_$__cuda_sm20_div_s64) ;  /* 0x0000001c00247944 */ /* 0x000fea0003c00000 */
        /* <DEDUP_REMOVED lines=8> */
.L_x_14789:
        /* <DEDUP_REMOVED lines=35> */
.L_x_14790:
[----:B------:R-:W-:Y:S01]  /*2010*/  MOV R27, R17 ;  /* 0x00000011001b7202 */ /* 0x000fe20000000f00 */
[----:B------:R-:W-:Y:S01]  /*2020*/  IMAD.MOV.U32 R2, RZ, RZ, R18 ;  /* 0x000000ffff027224 */ /* 0x000fe200078e0012 */
[----:B------:R-:W-:Y:S02]  /*2030*/  MOV R0, R19 ;  /* 0x0000001300007202 */ /* 0x000fe40000000f00 */
[----:B------:R-:W-:-:S07]  /*2040*/  MOV R9, 0x2060 ;  /* 0x0000206000097802 */ /* 0x000fce0000000f00 */
[----:B------:R-:W-:Y:S05]  /*2050*/  CALL.REL.NOINC `($__internal_318_$__cuda_sm20_div_s64) ;  /* 0x0000001800647944 */ /* 0x000fea0003c00000 */
        /* <DEDUP_REMOVED lines=9> */
.L_x_14791:
        /* <DEDUP_REMOVED lines=36> */
.L_x_14792:
[----:B------:R-:W-:Y:S01]  /*2330*/  MOV R27, R19 ;  /* 0x00000013001b7202 */ /* 0x000fe20000000f00 */
[----:B------:R-:W-:Y:S01]  /*2340*/  IMAD.MOV.U32 R2, RZ, RZ, R28 ;  /* 0x000000ffff027224 */ /* 0x000fe200078e001c */
[----:B------:R-:W-:Y:S02]  /*2350*/  MOV R0, R29 ;  /* 0x0000001d00007202 */ /* 0x000fe40000000f00 */
[----:B------:R-:W-:-:S07]  /*2360*/  MOV R9, 0x2380 ;  /* 0x0000238000097802 */ /* 0x000fce0000000f00 */
[----:B------:R-:W-:Y:S05]  /*2370*/  CALL.REL.NOINC `($__internal_318_$__cuda_sm20_div_s64) ;  /* 0x00000014009c7944 */ /* 0x000fea0003c00000 */
        /* <DEDUP_REMOVED lines=9> */
.L_x_14793:
        /* <DEDUP_REMOVED lines=37> */
.L_x_14794:
[----:B------:R-:W-:Y:S01]  /*2660*/  IMAD.MOV.U32 R27, RZ, RZ, R18 ;  /* 0x000000ffff1b7224 */ /* 0x000fe200078e0012 */
[----:B------:R-:W-:Y:S01]  /*2670*/  MOV R2, R28 ;  /* 0x0000001c00027202 */ /* 0x000fe20000000f00 */
[----:B------:R-:W-:Y:S01]  /*2680*/  IMAD.MOV.U32 R0, RZ, RZ, R29 ;  /* 0x000000ffff007224 */ /* 0x000fe200078e001d */
[----:B------:R-:W-:-:S07]  /*2690*/  MOV R9, 0x26b0 ;  /* 0x000026b000097802 */ /* 0x000fce0000000f00 */
[----:B------:R-:W-:Y:S05]  /*26a0*/  CALL.REL.NOINC `($__internal_318_$__cuda_sm20_div_s64) ;  /* 0x0000001000d07944 */ /* 0x000fea0003c00000 */
        /* <DEDUP_REMOVED lines=8> */
.L_x_14795:
        /* <DEDUP_REMOVED lines=9> */
.L_x_14787:
        /* <DEDUP_REMOVED lines=31> */
.L_x_14797:
        /* <DEDUP_REMOVED lines=13> */
.L_x_14798:
        /* <DEDUP_REMOVED lines=35> */
.L_x_14799:
[----:B------:R-:W-:Y:S01]  /*2cb0*/  MOV R27, R17 ;  /* 0x00000011001b7202 */ /* 0x000fe20000000f00 */
[----:B------:R-:W-:Y:S01]  /*2cc0*/  IMAD.MOV.U32 R2, RZ, RZ, R18 ;  /* 0x000000ffff027224 */ /* 0x000fe200078e0012 */
[----:B------:R-:W-:Y:S02]  /*2cd0*/  MOV R0, R19 ;  /* 0x0000001300007202 */ /* 0x000fe40000000f00 */
[----:B------:R-:W-:-:S07]  /*2ce0*/  MOV R9, 0x2d00 ;  /* 0x00002d0000097802 */ /* 0x000fce0000000f00 */
[----:B------:R-:W-:Y:S05]  /*2cf0*/  CALL.REL.NOINC `($__internal_318_$__cuda_sm20_div_s64) ;  /* 0x0000000c003c7944 */ /* 0x000fea0003c00000 */
        /* <DEDUP_REMOVED lines=9> */
.L_x_14800:
        /* <DEDUP_REMOVED lines=10> */
.L_x_14796:
        /* <DEDUP_REMOVED lines=29> */
.L_x_14801:
[----:B------:R-:W-:-:S07]  /*3000*/  MOV R0, 0x3020 ;  /* 0x0000302000007802 */ /* 0x000fce0000000f00 */
[----:B0-----:R-:W-:Y:S05]  /*3010*/  CALL.REL.NOINC `($__internal_319_$__cuda_sm20_rem_s64) ;  /* 0x0000000c00c47944 */ /* 0x001fea0003c00000 */
[----:B------:R-:W-:Y:S02]  /*3020*/  MOV R10, R2 ;  /* 0x00000002000a7202 */ /* 0x000fe40000000f00 */
[----:B------:R-:W-:-:S07]  /*3030*/  MOV R11, R9 ;  /* 0x00000009000b7202 */ /* 0x000fce0000000f00 */
.L_x_14802:
[----:B------:R-:W0:Y:S02]  /*3040*/  LDC.64 R12, c[0x0][0x398] ;  /* 0x0000e600ff0c7b82 */ /* 0x000e240000000a00 */
[----:B0-----:R-:W-:-:S06]  /*3050*/  IMAD.WIDE.U32 R2, R3, 0x8, R12 ;  /* 0x0000000803027825 */ /* 0x001fcc00078e000c */
[----:B------:R-:W2:Y:S02]  /*3060*/  LDG.E.64 R2, desc[UR8][R2.64] ;  /* 0x0000000802027981 */ /* 0x000ea4000c1e1b00 */
[-C--:B--2---:R-:W-:Y:S02]  /*3070*/  IMAD R9, R3, R10.reuse, RZ ;  /* 0x0000000a03097224 */ /* 0x084fe400078e02ff */
[----:B------:R-:W-:-:S04]  /*3080*/  IMAD.WIDE.U32 R28, R2, R10, R28 ;  /* 0x0000000a021c7225 */ /* 0x000fc800078e001c */
[----:B------:R-:W-:-:S04]  /*3090*/  IMAD R9, R2, R11, R9 ;  /* 0x0000000b02097224 */ /* 0x000fc800078e0209 */
[----:B------:R-:W-:-:S07]  /*30a0*/  IMAD.IADD R29, R29, 0x1, R9 ;  /* 0x000000011d1d7824 */ /* 0x000fce00078e0209 */
.L_x_14768:
        /* <DEDUP_REMOVED lines=34> */
.L_x_14805:
        /* <DEDUP_REMOVED lines=29> */
[----:B--2---:R-:W-:Y:S02]  /*34a0*/  VHMNMX R8, R0.H0_H0, R11.H0_H0, R8.H0_H0, PT ;  /* 0x2000000b00087247 */ /* 0x004fe40003802808 */
[----:B------:R-:W-:Y:S02]  /*34b0*/  IMAD R37, R6, 0x2, R35 ;  /* 0x0000000206257824 */ /* 0x000fe400078e0223 */
[----:B------:R-:W2:Y:S01]  /*34c0*/  LDS.U16 R35, [R35] ;  /* 0x0000000023237984 */ /* 0x000ea20000000400 */
[----:B0-----:R-:W-:Y:S02]  /*34d0*/  VHMNMX R8, R8.H0_H0, R13.H0_H0, R10.H0_H0, PT ;  /* 0x2000000d08087247 */ /* 0x001fe4000380280a */
[C---:B------:R-:W-:Y:S02]  /*34e0*/  LEA R21, R6.reuse, R37, 0x1 ;  /* 0x0000002506157211 */ /* 0x040fe400078e08ff */
[----:B------:R-:W-:Y:S02]  /*34f0*/  LDS.U16 R37, [R37] ;  /* 0x0000000025257984 */ /* 0x000fe40000000400 */
[----:B------:R-:W-:-:S02]  /*3500*/  LEA R23, R6, R21, 0x1 ;  /* 0x0000001506177211 */ /* 0x000fc400078e08ff */
[----:B------:R-:W0:Y:S01]  /*3510*/  LDS.U16 R21, [R21] ;  /* 0x0000000015157984 */ /* 0x000e220000000400 */
[----:B---3--:R-:W-:Y:S02]  /*3520*/  VHMNMX R8, R8.H0_H0, R17.H0_H0, R12.H0_H0, PT ;  /* 0x2000001108087247 */ /* 0x008fe4000380280c */
[----:B------:R-:W-:Y:S02]  /*3530*/  IMAD R16, R6, 0x2, R23 ;  /* 0x0000000206107824 */ /* 0x000fe400078e0217 */
[----:B------:R-:W-:Y:S04]  /*3540*/  LDS.U16 R23, [R23] ;  /* 0x0000000017177984 */ /* 0x000fe80000000400 */
[----:B------:R-:W3:Y:S01]  /*3550*/  LDS.U16 R16, [R16] ;  /* 0x0000000010107984 */ /* 0x000ee20000000400 */
[----:B----4-:R-:W-:-:S04]  /*3560*/  VHMNMX R8, R8.H0_H0, R19.H0_H0, R27.H0_H0, PT ;  /* 0x2000001308087247 */ /* 0x010fc8000380281b */
[----:B-----5:R-:W-:-:S04]  /*3570*/  VHMNMX R8, R8.H0_H0, R29.H0_H0, R31.H0_H0, PT ;  /* 0x2000001d08087247 */ /* 0x020fc8000380281f */
[----:B--2---:R-:W-:-:S04]  /*3580*/  VHMNMX R8, R8.H0_H0, R33.H0_H0, R35.H0_H0, PT ;  /* 0x2000002108087247 */ /* 0x004fc80003802823 */
[----:B0-----:R-:W-:-:S04]  /*3590*/  VHMNMX R8, R8.H0_H0, R37.H0_H0, R21.H0_H0, PT ;  /* 0x2000002508087247 */ /* 0x001fc80003802815 */
[----:B---3--:R-:W-:Y:S01]  /*35a0*/  VHMNMX R0, R8.H0_H0, R23.H0_H0, R16.H0_H0, PT ;  /* 0x2000001708007247 */ /* 0x008fe20003802810 */
[----:B------:R-:W-:Y:S06]  /*35b0*/  @P0 BRA `(.L_x_14805) ;  /* 0xfffffffc00440947 */ /* 0x000fec000383ffff */
[----:B------:R-:W-:-:S12]  /*35c0*/  UIADD3 UR4, UPT, UPT, UR4, 0x1, URZ ;  /* 0x0000000104047890 */ /* 0x000fd8000fffe0ff */
.L_x_14804:
        /* <DEDUP_REMOVED lines=24> */
[----:B--2---:R-:W-:-:S04]  /*3750*/  VHMNMX R9, R0.H0_H0, R9.H0_H0, R11.H0_H0, PT ;  /* 0x2000000900097247 */ /* 0x004fc8000380280b */
[----:B0-----:R-:W-:-:S04]  /*3760*/  VHMNMX R2, R9.H0_H0, R2.H0_H0, R17.H0_H0, PT ;  /* 0x2000000209027247 */ /* 0x001fc80003802811 */
[----:B---3--:R-:W-:-:S04]  /*3770*/  VHMNMX R2, R2.H0_H0, R19.H0_H0, R21.H0_H0, PT ;  /* 0x2000001302027247 */ /* 0x008fc80003802815 */
[----:B----4-:R-:W-:-:S07]  /*3780*/  VHMNMX R0, R2.H0_H0, R23.H0_H0, R4.H0_H0, PT ;  /* 0x2000001702007247 */ /* 0x010fce0003802804 */
.L_x_14807:
        /* <DEDUP_REMOVED lines=15> */
[----:B--2---:R-:W-:-:S04]  /*3880*/  VHMNMX R0, R0.H0_H0, R3.H0_H0, R9.H0_H0, PT ;  /* 0x2000000300007247 */ /* 0x004fc80003802809 */
[----:B0-----:R-:W-:-:S07]  /*3890*/  VHMNMX R0, R0.H0_H0, R11.H0_H0, R2.H0_H0, PT ;  /* 0x2000000b00007247 */ /* 0x001fce0003802802 */
.L_x_14808:
[----:B------:R-:W-:Y:S05]  /*38a0*/  @!P1 BRA `(.L_x_14806) ;  /* 0x0000000000289947 */ /* 0x000fea0003800000 */
[----:B------:R-:W-:Y:S01]  /*38b0*/  IMAD R2, R6, UR4, RZ ;  /* 0x0000000406027c24 */ /* 0x000fe2000f8e02ff */
[----:B------:R-:W-:-:S03]  /*38c0*/  IADD3 R5, PT, PT, -R5, RZ, RZ ;  /* 0x000000ff05057210 */ /* 0x000fc60007ffe1ff */
[----:B------:R-:W-:-:S05]  /*38d0*/  IMAD R2, R2, 0x2, R7 ;  /* 0x0000000202027824 */ /* 0x000fca00078e0207 */
[----:B------:R-:W-:-:S07]  /*38e0*/  IADD3 R3, PT, PT, R2, UR5, RZ ;  /* 0x0000000502037c10 */ /* 0x000fce000fffe0ff */
.L_x_14809:
[----:B0-----:R0:W2:Y:S01]  /*38f0*/  LDS.U16 R9, [R3] ;  /* 0x0000000003097984 */ /* 0x0010a20000000400 */
[----:B------:R-:W-:-:S05]  /*3900*/  VIADD R5, R5, 0x1 ;  /* 0x0000000105057836 */ /* 0x000fca0000000000 */
[----:B------:R-:W-:Y:S02]  /*3910*/  ISETP.NE.AND P0, PT, R5, RZ, PT ;  /* 0x000000ff0500720c */ /* 0x000fe40003f05270 */
[----:B0-----:R-:W-:Y:S02]  /*3920*/  LEA R3, R6, R3, 0x1 ;  /* 0x0000000306037211 */ /* 0x001fe400078e08ff */
[----:B--2---:R-:W-:-:S09]  /*3930*/  HMNMX2 R0, R0.H0_H0, R9.H0_H0, PT ;  /* 0x2000000900007240 */ /* 0x004fd20003800800 */
[----:B------:R-:W-:Y:S05]  /*3940*/  @P0 BRA `(.L_x_14809) ;  /* 0xfffffffc00e80947 */ /* 0x000fea000383ffff */
.L_x_14806:
[----:B--2---:R2:W-:Y:S02]  /*3950*/  STS.U16 [R7+UR5], R0 ;  /* 0x0000000007007988 */ /* 0x0045e40008000405 */
.L_x_14803:
        /* <DEDUP_REMOVED lines=9> */
        .weak           $__internal_318_$__cuda_sm20_div_s64
        .type           $__internal_318_$__cuda_sm20_div_s64,@function
        .size           $__internal_318_$__cuda_sm20_div_s64,($__internal_319_$__cuda_sm20_rem_s64 - $__internal_318_$__cuda_sm20_div_s64)
$__internal_318_$__cuda_sm20_div_s64:
        /* <DEDUP_REMOVED lines=83> */
[----:B------:R-:W-:Y:S06]  /*3f20*/  RET.REL.NODEC R12 `(contiguous_min3_f16) ;  /* 0xffffffc00c347950 */ /* 0x000fec0003c3ffff */
        .weak           $__internal_319_$__cuda_sm20_rem_s64
        .type           $__internal_319_$__cuda_sm20_rem_s64,@function
        .size           $__internal_319_$__cuda_sm20_rem_s64,(.L_x_32522 - $__internal_319_$__cuda_sm20_rem_s64)
$__internal_319_$__cuda_sm20_rem_s64:
        /* <DEDUP_REMOVED lines=66> */
[----:B------:R-:W-:Y:S06]  /*4350*/  RET.REL.NODEC R10 `(contiguous_min3_f16) ;  /* 0xffffffbc0a287950 */ /* 0x000fec0003c3ffff */
.L_x_14810:
        /* <DEDUP_REMOVED lines=10> */
.L_x_32522:


//--------------------- .text.contiguous_min22_f16 --------------------------
	.section	.text.contiguous_min22_f16,"ax",@progbits
	.align	128
        .global         contiguous_min22_f16
        .type           contiguous_min22_f16,@function
        .size           contiguous_min22_f16,(.L_x_33225 - contiguous_min22_f16)
        .other          contiguous_min22_f16,@"STO_CUDA_ENTRY STV_DEFAULT"
contiguous_min22_f16:
.text.contiguous_min22_f16:
        /* <DEDUP_REMOVED lines=35> */
[----:B--2---:R-:W-:-:S05]  /*0230*/  @!P0 HMNMX2 R13, R8.H0_H0, R13.H0_H0, PT ;  /* 0x2000000d080d8240 */ /* 0x004fca0003800800 */
        /* <DEDUP_REMOVED lines=14> */
.L_x_14812:
[----:B------:R-:W-:Y:S05]  /*0320*/  BSYNC.RECONVERGENT B0 ;  /* 0x0000000000007941 */ /* 0x000fea0003800200 */
.L_x_14811:
[----:B------:R-:W-:Y:S06]  /*0330*/  BAR.SYNC.DEFER_BLOCKING 0x0 ;  /* 0x0000000000007b1d */ /* 0x000fec0000010000 */
[----:B------:R-:W-:Y:S05]  /*0340*/  @!P1 BRA `(.L_x_14813) ;  /* 0x0000000000309947 */ /* 0x000fea0003800000 */
.L_x_14814:
[----:B------:R-:W-:-:S04]  /*0350*/  SHF.R.U32.HI R7, RZ, 0x1, R2 ;  /* 0x00000001ff077819 */ /* 0x000fc80000011602 */
[----:B------:R-:W-:-:S13]  /*0360*/  ISETP.GE.U32.AND P0, PT, R0, R7, PT ;  /* 0x000000070000720c */ /* 0x000fda0003f06070 */
[----:B------:R-:W-:-:S05]  /*0370*/  @!P0 LOP3.LUT R4, R2, 0x7fe, RZ, 0xc0, !PT ;  /* 0x000007fe02048812 */ /* 0x000fca00078ec0ff */
[----:B------:R-:W-:Y:S02]  /*0380*/  @!P0 IMAD.IADD R5, R3, 0x1, R4 ;  /* 0x0000000103058824 */ /* 0x000fe400078e0204 */
[----:B------:R-:W-:Y:S04]  /*0390*/  @!P0 LDS.U16 R4, [R3] ;  /* 0x0000000003048984 */ /* 0x000fe80000000400 */
[----:B------:R-:W2:Y:S02]  /*03a0*/  @!P0 LDS.U16 R5, [R5] ;  /* 0x0000000005058984 */ /* 0x000ea40000000400 */
[----:B--2---:R-:W-:-:S05]  /*03b0*/  @!P0 HMNMX2 R4, R4.H0_H0, R5.H0_H0, PT ;  /* 0x2000000504048240 */ /* 0x004fca0003800800 */
[----:B------:R2:W-:Y:S01]  /*03c0*/  @!P0 STS.U16 [R3], R4 ;  /* 0x0000000403008388 */ /* 0x0005e20000000400 */
[----:B------:R-:W-:Y:S01]  /*03d0*/  BAR.SYNC.DEFER_BLOCKING 0x0 ;  /* 0x0000000000007b1d */ /* 0x000fe20000010000 */
[----:B------:R-:W-:Y:S01]  /*03e0*/  ISETP.GT.U32.AND P0, PT, R2, 0x83, PT ;  /* 0x000000830200780c */ /* 0x000fe20003f04070 */
[----:B------:R-:W-:-:S12]  /*03f0*/  IMAD.MOV.U32 R2, RZ, RZ, R7 ;  /* 0x000000ffff027224 */ /* 0x000fd800078e0007 */
[----:B--2---:R-:W-:Y:S05]  /*0400*/  @P0 BRA `(.L_x_14814) ;  /* 0xfffffffc00d00947 */ /* 0x004fea000383ffff */
.L_x_14813:
        /* <DEDUP_REMOVED lines=9> */
[----:B--2---:R-:W-:-:S04]  /*04a0*/  HMNMX2 R2, R2.H0_H0, R5.H0_H0, PT ;  /* 0x2000000502027240 */ /* 0x004fc80003800800 */
[----:B---3--:R-:W-:Y:S01]  /*04b0*/  HMNMX2 R7, R2.H0_H0, R7.H0_H0, PT ;  /* 0x2000000702077240 */ /* 0x008fe20003800800 */
[----:B------:R2:W-:Y:S03]  /*04c0*/  STS.U16 [R3], R2 ;  /* 0x0000000203007388 */ /* 0x0005e60000000400 */
[----:B----4-:R-:W-:Y:S01]  /*04d0*/  HMNMX2 R4, R7.H0_H0, R4.H0_H0, PT ;  /* 0x2000000407047240 */ /* 0x010fe20003800800 */
[----:B------:R2:W-:Y:S03]  /*04e0*/  STS.U16 [R3], R7 ;  /* 0x0000000703007388 */ /* 0x0005e60000000400 */
[----:B-----5:R-:W-:Y:S01]  /*04f0*/  HMNMX2 R9, R4.H0_H0, R9.H0_H0, PT ;  /* 0x2000000904097240 */ /* 0x020fe20003800800 */
[----:B------:R2:W-:Y:S03]  /*0500*/  STS.U16 [R3], R4 ;  /* 0x0000000403007388 */ /* 0x0005e60000000400 */
[----:B0-----:R-:W-:Y:S01]  /*0510*/  HMNMX2 R6, R9.H0_H0, R6.H0_H0, PT ;  /* 0x2000000609067240 */ /* 0x001fe20003800800 */
[----:B------:R2:W-:Y:S03]  /*0520*/  STS.U16 [R3], R9 ;  /* 0x0000000903007388 */ /* 0x0005e60000000400 */
[----:B-1----:R-:W-:Y:S01]  /*0530*/  HMNMX2 R11, R6.H0_H0, R11.H0_H0, PT ;  /* 0x2000000b060b7240 */ /* 0x002fe20003800800 */
        /* <DEDUP_REMOVED lines=20> */
.L_x_14815:
        /* <DEDUP_REMOVED lines=16> */
.L_x_33225:


//--------------------- .text.contiguous_min2_f16 --------------------------
	.section	.text.contiguous_min2_f16,"ax",@progbits
	.align	128
        .global         contiguous_min2_f16
        .type           contiguous_min2_f16,@function
        .size           contiguous_min2_f16,(.L_x_32524 - contiguous_min2_f16)
        .other          contiguous_min2_f16,@"STO_CUDA_ENTRY STV_DEFAULT"
contiguous_min2_f16:
.text.contiguous_min2_f16:
        /* <DEDUP_REMOVED lines=47> */
.L_x_14844:
        /* <DEDUP_REMOVED lines=32> */
.L_x_14821:
[----:B------:R-:W-:Y:S01]  /*04f0*/  MOV R26, R6 ;  /* 0x00000006001a7202 */ /* 0x000fe20000000f00 */
[----:B------:R-:W-:Y:S01]  /*0500*/  IMAD.MOV.U32 R13, RZ, RZ, R7 ;  /* 0x000000ffff0d7224 */ /* 0x000fe200078e0007 */
[----:B------:R-:W-:Y:S01]  /*0510*/  MOV R14, R34 ;  /* 0x00000022000e7202 */ /* 0x000fe20000000f00 */
[----:B------:R-:W-:Y:S01]  /*0520*/  IMAD.MOV.U32 R11, RZ, RZ, R35 ;  /* 0x000000ffff0b7224 */ /* 0x000fe200078e0023 */
[----:B------:R-:W-:-:S07]  /*0530*/  MOV R12, 0x550 ;  /* 0x00000550000c7802 */ /* 0x000fce0000000f00 */
[----:B-1----:R-:W-:Y:S05]  /*0540*/  CALL.REL.NOINC `($__internal_320_$__cuda_sm20_div_s64) ;  /* 0x0000006400487944 */ /* 0x002fea0003c00000 */
        /* <DEDUP_REMOVED lines=9> */
.L_x_14822:
[----:B------:R-:W-:Y:S05]  /*05e0*/  BSYNC.RECONVERGENT B1 ;  /* 0x0000000000017941 */ /* 0x000fea0003800200 */
.L_x_14820:
        /* <DEDUP_REMOVED lines=34> */
.L_x_14824:
[----:B------:R-:W-:Y:S01]  /*0810*/  IMAD.MOV.U32 R26, RZ, RZ, R20 ;  /* 0x000000ffff1a7224 */ /* 0x000fe200078e0014 */
[----:B------:R-:W-:Y:S01]  /*0820*/  MOV R13, R9 ;  /* 0x00000009000d7202 */ /* 0x000fe20000000f00 */
[----:B------:R-:W-:Y:S01]  /*0830*/  IMAD.MOV.U32 R14, RZ, RZ, R34 ;  /* 0x000000ffff0e7224 */ /* 0x000fe200078e0022 */
[----:B------:R-:W-:Y:S02]  /*0840*/  MOV R11, R35 ;  /* 0x00000023000b7202 */ /* 0x000fe40000000f00 */
[----:B------:R-:W-:-:S07]  /*0850*/  MOV R12, 0x870 ;  /* 0x00000870000c7802 */ /* 0x000fce0000000f00 */
[----:B------:R-:W-:Y:S05]  /*0860*/  CALL.REL.NOINC `($__internal_320_$__cuda_sm20_div_s64) ;  /* 0x0000006000807944 */ /* 0x000fea0003c00000 */
        /* <DEDUP_REMOVED lines=9> */
.L_x_14825:
[----:B------:R-:W-:Y:S05]  /*0900*/  BSYNC.RECONVERGENT B1 ;  /* 0x0000000000017941 */ /* 0x000fea0003800200 */
.L_x_14823:
        /* <DEDUP_REMOVED lines=33> */
.L_x_14827:
[----:B------:R-:W-:Y:S01]  /*0b20*/  IMAD.MOV.U32 R26, RZ, RZ, R36 ;  /* 0x000000ffff1a7224 */ /* 0x000fe200078e0024 */
[----:B------:R-:W-:Y:S01]  /*0b30*/  MOV R13, R37 ;  /* 0x00000025000d7202 */ /* 0x000fe20000000f00 */
[----:B------:R-:W-:Y:S01]  /*0b40*/  IMAD.MOV.U32 R14, RZ, RZ, R20 ;  /* 0x000000ffff0e7224 */ /* 0x000fe200078e0014 */
[----:B------:R-:W-:Y:S02]  /*0b50*/  MOV R11, R21 ;  /* 0x00000015000b7202 */ /* 0x000fe40000000f00 */
[----:B------:R-:W-:-:S07]  /*0b60*/  MOV R12, 0xb80 ;  /* 0x00000b80000c7802 */ /* 0x000fce0000000f00 */
[----:B------:R-:W-:Y:S05]  /*0b70*/  CALL.REL.NOINC `($__internal_320_$__cuda_sm20_div_s64) ;  /* 0x0000005c00bc7944 */ /* 0x000fea0003c00000 */
        /* <DEDUP_REMOVED lines=10> */
.L_x_14828:
[----:B------:R-:W-:Y:S05]  /*0c20*/  BSYNC.RECONVERGENT B1 ;  /* 0x0000000000017941 */ /* 0x000fea0003800200 */
.L_x_14826:
        /* <DEDUP_REMOVED lines=35> */
.L_x_14830:
[----:B------:R-:W-:Y:S01]  /*0e60*/  MOV R26, R34 ;  /* 0x00000022001a7202 */ /* 0x000fe20000000f00 */
[----:B------:R-:W-:Y:S01]  /*0e70*/  IMAD.MOV.U32 R13, RZ, RZ, R35 ;  /* 0x000000ffff0d7224 */ /* 0x000fe200078e0023 */
[----:B------:R-:W-:Y:S01]  /*0e80*/  MOV R14, R20 ;  /* 0x00000014000e7202 */ /* 0x000fe20000000f00 */
[----:B------:R-:W-:Y:S01]  /*0e90*/  IMAD.MOV.U32 R11, RZ, RZ, R21 ;  /* 0x000000ffff0b7224 */ /* 0x000fe200078e0015 */
[----:B------:R-:W-:-:S07]  /*0ea0*/  MOV R12, 0xec0 ;  /* 0x00000ec0000c7802 */ /* 0x000fce0000000f00 */
[----:B------:R-:W-:Y:S05]  /*0eb0*/  CALL.REL.NOINC `($__internal_320_$__cuda_sm20_div_s64) ;  /* 0x0000005800ec7944 */ /* 0x000fea0003c00000 */
        /* <DEDUP_REMOVED lines=11> */
.L_x_14831:
[----:B------:R-:W-:Y:S05]  /*0f70*/  BSYNC.RECONVERGENT B1 ;  /* 0x0000000000017941 */ /* 0x000fea0003800200 */
.L_x_14829:
        /* <DEDUP_REMOVED lines=36> */
.L_x_14833:
        /* <DEDUP_REMOVED lines=16> */
.L_x_14834:
[----:B------:R-:W-:Y:S05]  /*12c0*/  BSYNC.RECONVERGENT B1 ;  /* 0x0000000000017941 */ /* 0x000fea0003800200 */
.L_x_14832:
        /* <DEDUP_REMOVED lines=35> */
.L_x_14836:
        /* <DEDUP_REMOVED lines=17> */
.L_x_14837:
[----:B------:R-:W-:Y:S05]  /*1610*/  BSYNC.RECONVERGENT B1 ;  /* 0x0000000000017941 */ /* 0x000fea0003800200 */
.L_x_14835:
        /* <DEDUP_REMOVED lines=35> */
.L_x_14839:
        /* <DEDUP_REMOVED lines=16> */
.L_x_14840:
[----:B------:R-:W-:Y:S05]  /*1950*/  BSYNC.RECONVERGENT B1 ;  /* 0x0000000000017941 */ /* 0x000fea0003800200 */
.L_x_14838:
        /* <DEDUP_REMOVED lines=35> */
.L_x_14842:
        /* <DEDUP_REMOVED lines=16> */
.L_x_14843:
[----:B------:R-:W-:Y:S05]  /*1c90*/  BSYNC.RECONVERGENT B1 ;  /* 0x0000000000017941 */ /* 0x000fea0003800200 */
.L_x_14841:
        /* <DEDUP_REMOVED lines=8> */
.L_x_14819:
        /* <DEDUP_REMOVED lines=36> */
.L_x_14847:
[----:B------:R-:W-:Y:S01]  /*1f60*/  MOV R26, R6 ;  /* 0x00000006001a7202 */ /* 0x000fe20000000f00 */
[----:B------:R-:W-:Y:S01]  /*1f70*/  IMAD.MOV.U32 R13, RZ, RZ, R7 ;  /* 0x000000ffff0d7224 */ /* 0x000fe200078e0007 */
[----:B------:R-:W-:Y:S01]  /*1f80*/  MOV R14, R16 ;  /* 0x00000010000e7202 */ /* 0x000fe20000000f00 */
[----:B------:R-:W-:Y:S01]  /*1f90*/  IMAD.MOV.U32 R11, RZ, RZ, R17 ;  /* 0x000000ffff0b7224 */ /* 0x000fe200078e0011 */
[----:B------:R-:W-:-:S07]  /*1fa0*/  MOV R12, 0x1fc0 ;  /* 0x00001fc0000c7802 */ /* 0x000fce0000000f00 */
[----:B------:R-:W-:Y:S05]  /*1fb0*/  CALL.REL.NOINC `($__internal_320_$__cuda_sm20_div_s64) ;  /* 0x0000004800ac7944 */ /* 0x000fea0003c00000 */
        /* <DEDUP_REMOVED lines=9> */
.L_x_14848:
[----:B------:R-:W-:Y:S05]  /*2050*/  BSYNC.RECONVERGENT B1 ;  /* 0x0000000000017941 */ /* 0x000fea0003800200 */
.L_x_14846:
        /* <DEDUP_REMOVED lines=34> */
.L_x_14850:
        /* <DEDUP_REMOVED lines=17> */
.L_x_14851:
[----:B------:R-:W-:Y:S05]  /*2390*/  BSYNC.RECONVERGENT B1 ;  /* 0x0000000000017941 */ /* 0x000fea0003800200 */
.L_x_14849:
        /* <DEDUP_REMOVED lines=36> */
.L_x_14853:
        /* <DEDUP_REMOVED lines=16> */
.L_x_14854:
[----:B------:R-:W-:Y:S05]  /*26e0*/  BSYNC.RECONVERGENT B1 ;  /* 0x0000000000017941 */ /* 0x000fea0003800200 */
.L_x_14852:
        /* <DEDUP_REMOVED lines=35> */
.L_x_14856:
[----:B------:R-:W-:Y:S01]  /*2920*/  MOV R26, R18 ;  /* 0x00000012001a7202 */ /* 0x000fe20000000f00 */
[----:B------:R-:W-:Y:S01]  /*2930*/  IMAD.MOV.U32 R13, RZ, RZ, R19 ;  /* 0x000000ffff0d7224 */ /* 0x000fe200078e0013 */
[----:B------:R-:W-:Y:S01]  /*2940*/  MOV R14, R16 ;  /* 0x00000010000e7202 */ /* 0x000fe20000000f00 */
[----:B------:R-:W-:Y:S01]  /*2950*/  IMAD.MOV.U32 R11, RZ, RZ, R17 ;  /* 0x000000ffff0b7224 */ /* 0x000fe200078e0011 */
[----:B------:R-:W-:-:S07]  /*2960*/  MOV R12, 0x2980 ;  /* 0x00002980000c7802 */ /* 0x000fce0000000f00 */
[----:B------:R-:W-:Y:S05]  /*2970*/  CALL.REL.NOINC `($__internal_320_$__cuda_sm20_div_s64) ;  /* 0x00000040003c7944 */ /* 0x000fea0003c00000 */
        /* <DEDUP_REMOVED lines=10> */
.L_x_14857:
[----:B------:R-:W-:Y:S05]  /*2a20*/  BSYNC.RECONVERGENT B1 ;  /* 0x0000000000017941 */ /* 0x000fea0003800200 */
.L_x_14855:
[----:B------:R-:W-:Y:S01]  /*2a30*/  MOV R36, R22 ;  /* 0x0000001600247202 */ /* 0x000fe20000000f00 */
[----:B------:R-:W-:Y:S02]  /*2a40*/  IMAD R11, R11, R38, RZ ;  /* 0x000000260b0b7224 */ /* 0x000fe400078e02ff */
[----:B------:R-:W-:Y:S02]  /*2a50*/  VIADD R8, R8, 0xfffffffe ;  /* 0xfffffffe08087836 */ /* 0x000fe40000000000 */
[----:B------:R-:W-:-:S04]  /*2a60*/  IMAD.WIDE.U32 R22, R38, R10, R36 ;  /* 0x0000000a26167225 */ /* 0x000fc800078e0024 */
[----:B------:R-:W-:-:S05]  /*2a70*/  IMAD R11, R39, R10, R11 ;  /* 0x0000000a270b7224 */ /* 0x000fca00078e020b */
[----:B------:R-:W-:-:S07]  /*2a80*/  IADD3 R23, PT, PT, R23, R11, RZ ;  /* 0x0000000b17177210 */ /* 0x000fce0007ffe0ff */
.L_x_14845:
        /* <DEDUP_REMOVED lines=30> */
.L_x_14859:
[----:B------:R-:W-:Y:S01]  /*2c70*/  MOV R18, R6 ;  /* 0x0000000600127202 */ /* 0x000fe20000000f00 */
[----:B------:R-:W-:Y:S01]  /*2c80*/  IMAD.MOV.U32 R19, RZ, RZ, R7 ;  /* 0x000000ffff137224 */ /* 0x000fe200078e0007 */
[----:B------:R-:W-:Y:S01]  /*2c90*/  MOV R24, R10 ;  /* 0x0000000a00187202 */ /* 0x000fe20000000f00 */
[----:B------:R-:W-:Y:S01]  /*2ca0*/  IMAD.MOV.U32 R21, RZ, RZ, R11 ;  /* 0x000000ffff157224 */ /* 0x000fe200078e000b */
[----:B------:R-:W-:-:S07]  /*2cb0*/  MOV R26, 0x2cd0 ;  /* 0x00002cd0001a7802 */ /* 0x000fce0000000f00 */
[----:B------:R-:W-:Y:S05]  /*2cc0*/  CALL.REL.NOINC `($__internal_321_$__cuda_sm20_rem_s64) ;  /* 0x0000004000b47944 */ /* 0x000fea0003c00000 */
.L_x_14860:
[----:B------:R-:W-:Y:S05]  /*2cd0*/  BSYNC.RECONVERGENT B1 ;  /* 0x0000000000017941 */ /* 0x000fea0003800200 */
.L_x_14858:
        /* <DEDUP_REMOVED lines=30> */
.L_x_14862:
[----:B------:R-:W-:Y:S01]  /*2ec0*/  MOV R24, R10 ;  /* 0x0000000a00187202 */ /* 0x000fe20000000f00 */
[----:B------:R-:W-:Y:S01]  /*2ed0*/  IMAD.MOV.U32 R21, RZ, RZ, R11 ;  /* 0x000000ffff157224 */ /* 0x000fe200078e000b */
[----:B------:R-:W-:Y:S01]  /*2ee0*/  MOV R18, R20 ;  /* 0x0000001400127202 */ /* 0x000fe20000000f00 */
[----:B------:R-:W-:Y:S01]  /*2ef0*/  IMAD.MOV.U32 R19, RZ, RZ, R9 ;  /* 0x000000ffff137224 */ /* 0x000fe200078e0009 */
[----:B------:R-:W-:-:S07]  /*2f00*/  MOV R26, 0x2f20 ;  /* 0x00002f20001a7802 */ /* 0x000fce0000000f00 */
[----:B------:R-:W-:Y:S05]  /*2f10*/  CALL.REL.NOINC `($__internal_321_$__cuda_sm20_rem_s64) ;  /* 0x0000004000207944 */ /* 0x000fea0003c00000 */
.L_x_14863:
[----:B------:R-:W-:Y:S05]  /*2f20*/  BSYNC.RECONVERGENT B1 ;  /* 0x0000000000017941 */ /* 0x000fea0003800200 */
.L_x_14861:
[----:B------:R-:W-:Y:S02]  /*2f30*/  IMAD R7, R7, R16, RZ ;  /* 0x0000001007077224 */ /* 0x000fe400078e02ff */
[----:B------:R-:W-:-:S04]  /*2f40*/  IMAD.WIDE.U32 R22, R16, R6, R22 ;  /* 0x0000000610167225 */ /* 0x000fc800078e0016 */
[----:B------:R-:W-:-:S05]  /*2f50*/  IMAD R7, R17, R6, R7 ;  /* 0x0000000611077224 */ /* 0x000fca00078e0207 */
[----:B------:R-:W-:-:S07]  /*2f60*/  IADD3 R23, PT, PT, R23, R7, RZ ;  /* 0x0000000717177210 */ /* 0x000fce0007ffe0ff */
.L_x_14818:
[----:B------:R-:W0:Y:S02]  /*2f70*/  LDCU.64 UR4, c[0x0][0x388] ;  /* 0x00007100ff0477ac */ /* 0x000e240008000a00 */
[----:B0-----:R-:W-:Y:S02]  /*2f80*/  LEA R8, P1, R22, UR4, 0x1 ;  /* 0x0000000416087c11 */ /* 0x001fe4000f8208ff */
[----:B------:R-:W-:Y:S02]  /*2f90*/  LEA R6, P0, R4, UR4, 0x1 ;  /* 0x0000000404067c11 */ /* 0x000fe4000f8008ff */
[----:B------:R-:W-:Y:S02]  /*2fa0*/  LEA.HI.X R9, R22, UR5, R23, 0x1, P1 ;  /* 0x0000000516097c11 */ /* 0x000fe400088f0c17 */
[----:B------:R-:W-:-:S04]  /*2fb0*/  LEA.HI.X R7, R4, UR5, R5, 0x1, P0 ;  /* 0x0000000504077c11 */ /* 0x000fc800080f0c05 */
[----:B------:R-:W2:Y:S04]  /*2fc0*/  LDG.E.U16 R9, desc[UR12][R8.64] ;  /* 0x0000000c08097981 */ /* 0x000ea8000c1e1500 */
[----:B------:R-:W2:Y:S02]  /*2fd0*/  LDG.E.U16 R6, desc[UR12][R6.64] ;  /* 0x0000000c06067981 */ /* 0x000ea4000c1e1500 */
[----:B--2---:R-:W-:-:S05]  /*2fe0*/  HMNMX2 R9, R6.H0_H0, R9.H0_H0, PT ;  /* 0x2000000906097240 */ /* 0x004fca0003800800 */
[----:B------:R0:W-:Y:S01]  /*2ff0*/  STS.U16 [R3], R9 ;  /* 0x0000000903007388 */ /* 0x0001e20000000400 */
[----:B------:R-:W-:Y:S05]  /*3000*/  BRA `(.L_x_14864) ;  /* 0x0000003400b87947 */ /* 0x000fea0003800000 */
.L_x_14817:
        /* <DEDUP_REMOVED lines=18> */
.L_x_14891:
        /* <DEDUP_REMOVED lines=30> */
.L_x_14868:
        /* <DEDUP_REMOVED lines=15> */
.L_x_14869:
[----:B------:R-:W-:Y:S05]  /*3400*/  BSYNC.RECONVERGENT B1 ;  /* 0x0000000000017941 */ /* 0x000fea0003800200 */
.L_x_14867:
        /* <DEDUP_REMOVED lines=39> */
.L_x_14871:
        /* <DEDUP_REMOVED lines=17> */
.L_x_14872:
[----:B------:R-:W-:Y:S05]  /*3790*/  BSYNC.RECONVERGENT B1 ;  /* 0x0000000000017941 */ /* 0x000fea0003800200 */
.L_x_14870:
        /* <DEDUP_REMOVED lines=37> */
.L_x_14874:
        /* <DEDUP_REMOVED lines=17> */
.L_x_14875:
[----:B------:R-:W-:Y:S05]  /*3b00*/  BSYNC.RECONVERGENT B1 ;  /* 0x0000000000017941 */ /* 0x000fea0003800200 */
.L_x_14873:
        /* <DEDUP_REMOVED lines=38> */
.L_x_14877:
[----:B------:R-:W-:Y:S01]  /*3d70*/  IMAD.MOV.U32 R26, RZ, RZ, R20 ;  /* 0x000000ffff1a7224 */ /* 0x000fe200078e0014 */
[----:B------:R-:W-:Y:S01]  /*3d80*/  MOV R13, R21 ;  /* 0x00000015000d7202 */ /* 0x000fe20000000f00 */
[----:B------:R-:W-:Y:S01]  /*3d90*/  IMAD.MOV.U32 R14, RZ, RZ, R36 ;  /* 0x000000ffff0e7224 */ /* 0x000fe200078e0024 */
[----:B------:R-:W-:Y:S02]  /*3da0*/  MOV R11, R37 ;  /* 0x00000025000b7202 */ /* 0x000fe40000000f00 */
[----:B------:R-:W-:-:S07]  /*3db0*/  MOV R12, 0x3dd0 ;  /* 0x00003dd0000c7802 */ /* 0x000fce0000000f00 */
[----:B-1----:R-:W-:Y:S05]  /*3dc0*/  CALL.REL.NOINC `($__internal_320_$__cuda_sm20_div_s64) ;  /* 0x0000002c00287944 */ /* 0x002fea0003c00000 */
        /* <DEDUP_REMOVED lines=11> */
.L_x_14878:
[----:B------:R-:W-:Y:S05]  /*3e80*/  BSYNC.RECONVERGENT B1 ;  /* 0x0000000000017941 */ /* 0x000fea0003800200 */
.L_x_14876:
        /* <DEDUP_REMOVED lines=38> */
.L_x_14880:
        /* <DEDUP_REMOVED lines=17> */
.L_x_14881:
[----:B------:R-:W-:Y:S05]  /*4200*/  BSYNC.RECONVERGENT B1 ;  /* 0x0000000000017941 */ /* 0x000fea0003800200 */
.L_x_14879:
        /* <DEDUP_REMOVED lines=40> */
.L_x_14883:
        /* <DEDUP_REMOVED lines=17> */
.L_x_14884:
[----:B------:R-:W-:Y:S05]  /*45a0*/  BSYNC.RECONVERGENT B1 ;  /* 0x0000000000017941 */ /* 0x000fea0003800200 */
.L_x_14882:
        /* <DEDUP_REMOVED lines=40> */
.L_x_14886:
        /* <DEDUP_REMOVED lines=17> */
.L_x_14887:
[----:B------:R-:W-:Y:S05]  /*4940*/  BSYNC.RECONVERGENT B1 ;  /* 0x0000000000017941 */ /* 0x000fea0003800200 */
.L_x_14885:
        /* <DEDUP_REMOVED lines=38> */
.L_x_14889:
        /* <DEDUP_REMOVED lines=17> */
.L_x_14890:
[----:B------:R-:W-:Y:S05]  /*4cc0*/  BSYNC.RECONVERGENT B1 ;  /* 0x0000000000017941 */ /* 0x000fea0003800200 */
.L_x_14888:
        /* <DEDUP_REMOVED lines=15> */
.L_x_14866:
        /* <DEDUP_REMOVED lines=37> */
.L_x_14894:
[----:B------:R-:W-:Y:S01]  /*5010*/  IMAD.MOV.U32 R26, RZ, RZ, R18 ;  /* 0x000000ffff1a7224 */ /* 0x000fe200078e0012 */
[----:B------:R-:W-:Y:S01]  /*5020*/  MOV R13, R19 ;  /* 0x00000013000d7202 */ /* 0x000fe20000000f00 */
[----:B------:R-:W-:Y:S01]  /*5030*/  IMAD.MOV.U32 R14, RZ, RZ, R6 ;  /* 0x000000ffff0e7224 */ /* 0x000fe200078e0006 */
[----:B------:R-:W-:Y:S02]  /*5040*/  MOV R11, R7 ;  /* 0x00000007000b7202 */ /* 0x000fe40000000f00 */
[----:B------:R-:W-:-:S07]  /*5050*/  MOV R12, 0x5070 ;  /* 0x00005070000c7802 */ /* 0x000fce0000000f00 */
[----:B------:R-:W-:Y:S05]  /*5060*/  CALL.REL.NOINC `($__internal_320_$__cuda_sm20_div_s64) ;  /* 0x0000001800807944 */ /* 0x000fea0003c00000 */
        /* <DEDUP_REMOVED lines=9> */
.L_x_14895:
[----:B------:R-:W-:Y:S05]  /*5100*/  BSYNC.RECONVERGENT B1 ;  /* 0x0000000000017941 */ /* 0x000fea0003800200 */
.L_x_14893:
        /* <DEDUP_REMOVED lines=39> */
.L_x_14897:
        /* <DEDUP_REMOVED lines=17> */
.L_x_14898:
[----:B------:R-:W-:Y:S05]  /*5490*/  BSYNC.RECONVERGENT B1 ;  /* 0x0000000000017941 */ /* 0x000fea0003800200 */
.L_x_14896:
        /* <DEDUP_REMOVED lines=40> */
.L_x_14900:
[----:B------:R-:W-:Y:S01]  /*5720*/  MOV R26, R18 ;  /* 0x00000012001a7202 */ /* 0x000fe20000000f00 */
[----:B------:R-:W-:Y:S01]  /*5730*/  IMAD.MOV.U32 R14, RZ, RZ, R20 ;  /* 0x000000ffff0e7224 */ /* 0x000fe200078e0014 */
[----:B------:R-:W-:Y:S02]  /*5740*/  MOV R13, R19 ;  /* 0x00000013000d7202 */ /* 0x000fe40000000f00 */
[----:B------:R-:W-:Y:S02]  /*5750*/  MOV R11, R21 ;  /* 0x00000015000b7202 */ /* 0x000fe40000000f00 */
[----:B------:R-:W-:-:S07]  /*5760*/  MOV R12, 0x5780 ;  /* 0x00005780000c7802 */ /* 0x000fce0000000f00 */
[----:B------:R-:W-:Y:S05]  /*5770*/  CALL.REL.NOINC `($__internal_320_$__cuda_sm20_div_s64) ;  /* 0x0000001000bc7944 */ /* 0x000fea0003c00000 */
        /* <DEDUP_REMOVED lines=11> */
.L_x_14901:
[----:B------:R-:W-:Y:S05]  /*5830*/  BSYNC.RECONVERGENT B1 ;  /* 0x0000000000017941 */ /* 0x000fea0003800200 */
.L_x_14899:
        /* <DEDUP_REMOVED lines=40> */
.L_x_14903:
[----:B------:R-:W-:Y:S01]  /*5ac0*/  MOV R26, R18 ;  /* 0x00000012001a7202 */ /* 0x000fe20000000f00 */
[----:B------:R-:W-:Y:S01]  /*5ad0*/  IMAD.MOV.U32 R13, RZ, RZ, R19 ;  /* 0x000000ffff0d7224 */ /* 0x000fe200078e0013 */
[----:B------:R-:W-:Y:S02]  /*5ae0*/  MOV R14, R20 ;  /* 0x00000014000e7202 */ /* 0x000fe40000000f00 */
[----:B------:R-:W-:Y:S02]  /*5af0*/  MOV R11, R21 ;  /* 0x00000015000b7202 */ /* 0x000fe40000000f00 */
[----:B------:R-:W-:-:S07]  /*5b00*/  MOV R12, 0x5b20 ;  /* 0x00005b20000c7802 */ /* 0x000fce0000000f00 */
[----:B------:R-:W-:Y:S05]  /*5b10*/  CALL.REL.NOINC `($__internal_320_$__cuda_sm20_div_s64) ;  /* 0x0000000c00d47944 */ /* 0x000fea0003c00000 */
        /* <DEDUP_REMOVED lines=11> */
.L_x_14904:
[----:B------:R-:W-:Y:S05]  /*5bd0*/  BSYNC.RECONVERGENT B1 ;  /* 0x0000000000017941 */ /* 0x000fea0003800200 */
.L_x_14902:
        /* <DEDUP_REMOVED lines=11> */
.L_x_14892:
        /* <DEDUP_REMOVED lines=35> */
.L_x_14907:
[----:B------:R-:W-:Y:S01]  /*5ec0*/  IMAD.MOV.U32 R26, RZ, RZ, R18 ;  /* 0x000000ffff1a7224 */ /* 0x000fe200078e0012 */
[----:B------:R-:W-:Y:S01]  /*5ed0*/  MOV R13, R19 ;  /* 0x00000013000d7202 */ /* 0x000fe20000000f00 */
[----:B------:R-:W-:Y:S01]  /*5ee0*/  IMAD.MOV.U32 R11, RZ, RZ, R5 ;  /* 0x000000ffff0b7224 */ /* 0x000fe200078e0005 */
[----:B------:R-:W-:Y:S02]  /*5ef0*/  MOV R14, R4 ;  /* 0x00000004000e7202 */ /* 0x000fe40000000f00 */
[----:B------:R-:W-:-:S07]  /*5f00*/  MOV R12, 0x5f20 ;  /* 0x00005f20000c7802 */ /* 0x000fce0000000f00 */
[----:B------:R-:W-:Y:S05]  /*5f10*/  CALL.REL.NOINC `($__internal_320_$__cuda_sm20_div_s64) ;  /* 0x0000000800d47944 */ /* 0x000fea0003c00000 */
        /* <DEDUP_REMOVED lines=8> */
.L_x_14908:
[----:B------:R-:W-:Y:S05]  /*5fa0*/  BSYNC.RECONVERGENT B1 ;  /* 0x0000000000017941 */ /* 0x000fea0003800200 */
.L_x_14906:
        /* <DEDUP_REMOVED lines=39> */
.L_x_14910:
        /* <DEDUP_REMOVED lines=17> */
.L_x_14911:
[----:B------:R-:W-:Y:S05]  /*6330*/  BSYNC.RECONVERGENT B1 ;  /* 0x0000000000017941 */ /* 0x000fea0003800200 */
.L_x_14909:
        /* <DEDUP_REMOVED lines=11> */
.L_x_14905:
        /* <DEDUP_REMOVED lines=31> */
.L_x_14913:
[----:B------:R-:W-:Y:S02]  /*65e0*/  MOV R24, R20 ;  /* 0x0000001400187202 */ /* 0x000fe40000000f00 */
[----:B------:R-:W-:-:S07]  /*65f0*/  MOV R26, 0x6610 ;  /* 0x00006610001a7802 */ /* 0x000fce0000000f00 */
[----:B------:R-:W-:Y:S05]  /*6600*/  CALL.REL.NOINC `($__internal_321_$__cuda_sm20_rem_s64) ;  /* 0x0000000800647944 */ /* 0x000fea0003c00000 */
[----:B------:R-:W-:Y:S01]  /*6610*/  MOV R4, R6 ;  /* 0x0000000600047202 */ /* 0x000fe20000000f00 */
[----:B------:R-:W-:-:S07]  /*6620*/  IMAD.MOV.U32 R5, RZ, RZ, R7 ;  /* 0x000000ffff057224 */ /* 0x000fce00078e0007 */
.L_x_14914:
[----:B------:R-:W-:Y:S05]  /*6630*/  BSYNC.RECONVERGENT B1 ;  /* 0x0000000000017941 */ /* 0x000fea0003800200 */
.L_x_14912:
        /* <DEDUP_REMOVED lines=9> */
.L_x_14865:
[----:B------:R-:W2:Y:S04]  /*66d0*/  LDG.E.U16 R8, desc[UR12][R8.64] ;  /* 0x0000000c08087981 */ /* 0x000ea8000c1e1500 */
[----:B--2---:R1:W-:Y:S02]  /*66e0*/  STS.U16 [R3], R8 ;  /* 0x0000000803007388 */ /* 0x0043e40000000400 */
.L_x_14864:
[----:B------:R-:W-:Y:S05]  /*66f0*/  BSYNC.RECONVERGENT B0 ;  /* 0x0000000000007941 */ /* 0x000fea0003800200 */
.L_x_14816:
[----:B------:R-:W-:Y:S01]  /*6700*/  BAR.SYNC.DEFER_BLOCKING 0x0 ;  /* 0x0000000000007b1d */ /* 0x000fe20000010000 */
[----:B------:R-:W-:Y:S02]  /*6710*/  ISETP.GE.U32.AND P0, PT, R2, 0x42, PT ;  /* 0x000000420200780c */ /* 0x000fe40003f06070 */
[----:B------:R-:W-:-:S11]  /*6720*/  ISETP.GT.U32.AND P1, PT, R0, 0x1f, PT ;  /* 0x0000001f0000780c */ /* 0x000fd60003f24070 */
[----:B------:R-:W-:Y:S05]  /*6730*/  @!P0 BRA `(.L_x_14915) ;  /* 0x0000000000308947 */ /* 0x000fea0003800000 */
.L_x_14916:
[----:B------:R-:W-:-:S04]  /*6740*/  SHF.R.U32.HI R7, RZ, 0x1, R2 ;  /* 0x00000001ff077819 */ /* 0x000fc80000011602 */
[----:B------:R-:W-:-:S13]  /*6750*/  ISETP.GE.U32.AND P0, PT, R0, R7, PT ;  /* 0x000000070000720c */ /* 0x000fda0003f06070 */
[----:B------:R-:W-:-:S04]  /*6760*/  @!P0 LOP3.LUT R4, R2, 0x7fe, RZ, 0xc0, !PT ;  /* 0x000007fe02048812 */ /* 0x000fc800078ec0ff */
[----:B------:R-:W-:Y:S02]  /*6770*/  @!P0 IADD3 R5, PT, PT, R3, R4, RZ ;  /* 0x0000000403058210 */ /* 0x000fe40007ffe0ff */
        /* <DEDUP_REMOVED lines=8> */
.L_x_14915:
        /* <DEDUP_REMOVED lines=9> */
[----:B--2---:R-:W-:-:S04]  /*6890*/  HMNMX2 R2, R2.H0_H0, R5.H0_H0, PT ;  /* 0x2000000502027240 */ /* 0x004fc80003800800 */
[----:B---3--:R-:W-:Y:S01]  /*68a0*/  HMNMX2 R7, R2.H0_H0, R7.H0_H0, PT ;  /* 0x2000000702077240 */ /* 0x008fe20003800800 */
[----:B------:R2:W-:Y:S03]  /*68b0*/  STS.U16 [R3], R2 ;  /* 0x0000000203007388 */ /* 0x0005e60000000400 */
[----:B----4-:R-:W-:Y:S01]  /*68c0*/  HMNMX2 R4, R7.H0_H0, R4.H0_H0, PT ;  /* 0x2000000407047240 */ /* 0x010fe20003800800 */
[----:B------:R2:W-:Y:S03]  /*68d0*/  STS.U16 [R3], R7 ;  /* 0x0000000703007388 */ /* 0x0005e60000000400 */
[----:B0-----:R-:W-:Y:S01]  /*68e0*/  HMNMX2 R9, R4.H0_H0, R9.H0_H0, PT ;  /* 0x2000000904097240 */ /* 0x001fe20003800800 */
[----:B------:R2:W-:Y:S03]  /*68f0*/  STS.U16 [R3], R4 ;  /* 0x0000000403007388 */ /* 0x0005e60000000400 */
[----:B-----5:R-:W-:Y:S01]  /*6900*/  HMNMX2 R6, R9.H0_H0, R6.H0_H0, PT ;  /* 0x2000000609067240 */ /* 0x020fe20003800800 */
        /* <DEDUP_REMOVED lines=22> */
        .weak           $__internal_320_$__cuda_sm20_div_s64
        .type           $__internal_320_$__cuda_sm20_div_s64,@function
        .size           $__internal_320_$__cuda_sm20_div_s64,($__internal_321_$__cuda_sm20_rem_s64 - $__internal_320_$__cuda_sm20_div_s64)
$__internal_320_$__cuda_sm20_div_s64:
        /* <DEDUP_REMOVED lines=82> */
[----:B------:R-:W-:Y:S06]  /*6f90*/  RET.REL.NODEC R12 `(contiguous_min2_f16) ;  /* 0xffffff900c187950 */ /* 0x000fec0003c3ffff */
        .weak           $__internal_321_$__cuda_sm20_rem_s64
        .type           $__internal_321_$__cuda_sm20_rem_s64,@function
        .size           $__internal_321_$__cuda_sm20_rem_s64,(.L_x_32524 - $__internal_321_$__cuda_sm20_rem_s64)
$__internal_321_$__cuda_sm20_rem_s64:
        /* <DEDUP_REMOVED lines=76> */
[----:B------:R-:W-:Y:S06]  /*7460*/  RET.REL.NODEC R26 `(contiguous_min2_f16) ;  /* 0xffffff881ae47950 */ /* 0x000fec0003c3ffff */
.L_x_14917:
        /* <DEDUP_REMOVED lines=9> */
.L_x_32524:


//--------------------- .text.uncontiguous_min_f16 --------------------------
	.section	.text.uncontiguous_min_f16,"ax",@progbits
	.align	128
        .global         uncontiguous_min_f16
        .type           uncontiguous_min_f16,@function
        .size           uncontiguous_min_f16,(.L_x_32526 - uncontiguous_min_f16)
        .other          uncontiguous_min_f16,@"STO_CUDA_ENTRY STV_DEFAULT"
uncontiguous_min_f16:
.text.uncontiguous_min_f16:
        /* <DEDUP_REMOVED lines=38> */
.L_x_14946:
        /* <DEDUP_REMOVED lines=32> */
.L_x_14923:
[----:B------:R-:W-:Y:S01]  /*0460*/  MOV R26, R6 ;  /* 0x00000006001a7202 */ /* 0x000fe20000000f00 */
[----:B------:R-:W-:Y:S01]  /*0470*/  IMAD.MOV.U32 R13, RZ, RZ, R9 ;  /* 0x000000ffff0d7224 */ /* 0x000fe200078e0009 */
[----:B------:R-:W-:Y:S01]  /*0480*/  MOV R14, R40 ;  /* 0x00000028000e7202 */ /* 0x000fe20000000f00 */
[----:B------:R-:W-:Y:S01]  /*0490*/  IMAD.MOV.U32 R11, RZ, RZ, R41 ;  /* 0x000000ffff0b7224 */ /* 0x000fe200078e0029 */
[----:B------:R-:W-:-:S07]  /*04a0*/  MOV R12, 0x4c0 ;  /* 0x000004c0000c7802 */ /* 0x000fce0000000f00 */
[----:B-1----:R-:W-:Y:S05]  /*04b0*/  CALL.REL.NOINC `($__internal_322_$__cuda_sm20_div_s64) ;  /* 0x0000006400047944 */ /* 0x002fea0003c00000 */
        /* <DEDUP_REMOVED lines=10> */
.L_x_14924:
[----:B------:R-:W-:Y:S05]  /*0560*/  BSYNC.RECONVERGENT B1 ;  /* 0x0000000000017941 */ /* 0x000fea0003800200 */
.L_x_14922:
        /* <DEDUP_REMOVED lines=33> */
.L_x_14926:
[----:B------:R-:W-:Y:S01]  /*0780*/  IMAD.MOV.U32 R26, RZ, RZ, R20 ;  /* 0x000000ffff1a7224 */ /* 0x000fe200078e0014 */
[----:B------:R-:W-:Y:S01]  /*0790*/  MOV R13, R7 ;  /* 0x00000007000d7202 */ /* 0x000fe20000000f00 */
[----:B------:R-:W-:Y:S01]  /*07a0*/  IMAD.MOV.U32 R14, RZ, RZ, R40 ;  /* 0x000000ffff0e7224 */ /* 0x000fe200078e0028 */
[----:B------:R-:W-:Y:S02]  /*07b0*/  MOV R11, R41 ;  /* 0x00000029000b7202 */ /* 0x000fe40000000f00 */
[----:B------:R-:W-:-:S07]  /*07c0*/  MOV R12, 0x7e0 ;  /* 0x000007e0000c7802 */ /* 0x000fce0000000f00 */
[----:B------:R-:W-:Y:S05]  /*07d0*/  CALL.REL.NOINC `($__internal_322_$__cuda_sm20_div_s64) ;  /* 0x00000060003c7944 */ /* 0x000fea0003c00000 */
        /* <DEDUP_REMOVED lines=9> */
.L_x_14927:
[----:B------:R-:W-:Y:S05]  /*0870*/  BSYNC.RECONVERGENT B1 ;  /* 0x0000000000017941 */ /* 0x000fea0003800200 */
.L_x_14925:
        /* <DEDUP_REMOVED lines=34> */
.L_x_14929:
[----:B------:R-:W-:Y:S01]  /*0aa0*/  MOV R26, R34 ;  /* 0x00000022001a7202 */ /* 0x000fe20000000f00 */
[----:B------:R-:W-:Y:S01]  /*0ab0*/  IMAD.MOV.U32 R13, RZ, RZ, R35 ;  /* 0x000000ffff0d7224 */ /* 0x000fe200078e0023 */
[----:B------:R-:W-:Y:S01]  /*0ac0*/  MOV R14, R20 ;  /* 0x00000014000e7202 */ /* 0x000fe20000000f00 */
[----:B------:R-:W-:Y:S01]  /*0ad0*/  IMAD.MOV.U32 R11, RZ, RZ, R21 ;  /* 0x000000ffff0b7224 */ /* 0x000fe200078e0015 */
[----:B------:R-:W-:-:S07]  /*0ae0*/  MOV R12, 0xb00 ;  /* 0x00000b00000c7802 */ /* 0x000fce0000000f00 */
[----:B------:R-:W-:Y:S05]  /*0af0*/  CALL.REL.NOINC `($__internal_322_$__cuda_sm20_div_s64) ;  /* 0x0000005c00747944 */ /* 0x000fea0003c00000 */
        /* <DEDUP_REMOVED lines=10> */
.L_x_14930:
[----:B------:R-:W-:Y:S05]  /*0ba0*/  BSYNC.RECONVERGENT B1 ;  /* 0x0000000000017941 */ /* 0x000fea0003800200 */
.L_x_14928:
        /* <DEDUP_REMOVED lines=34> */
.L_x_14932:
        /* <DEDUP_REMOVED lines=16> */
.L_x_14933:
[----:B------:R-:W-:Y:S05]  /*0ed0*/  BSYNC.RECONVERGENT B1 ;  /* 0x0000000000017941 */ /* 0x000fea0003800200 */
.L_x_14931:
        /* <DEDUP_REMOVED lines=36> */
.L_x_14935:
        /* <DEDUP_REMOVED lines=16> */
.L_x_14936:
[----:B------:R-:W-:Y:S05]  /*1220*/  BSYNC.RECONVERGENT B1 ;  /* 0x0000000000017941 */ /* 0x000fea0003800200 */
.L_x_14934:
        /* <DEDUP_REMOVED lines=35> */
.L_x_14938:
[----:B------:R-:W-:Y:S01]  /*1460*/  IMAD.MOV.U32 R26, RZ, RZ, R34 ;  /* 0x000000ffff1a7224 */ /* 0x000fe200078e0022 */
[----:B------:R-:W-:Y:S01]  /*1470*/  MOV R13, R35 ;  /* 0x00000023000d7202 */ /* 0x000fe20000000f00 */
[----:B------:R-:W-:Y:S01]  /*1480*/  IMAD.MOV.U32 R14, RZ, RZ, R20 ;  /* 0x000000ffff0e7224 */ /* 0x000fe200078e0014 */
[----:B------:R-:W-:Y:S02]  /*1490*/  MOV R11, R21 ;  /* 0x00000015000b7202 */ /* 0x000fe40000000f00 */
[----:B------:R-:W-:-:S07]  /*14a0*/  MOV R12, 0x14c0 ;  /* 0x000014c0000c7802 */ /* 0x000fce0000000f00 */
[----:B------:R-:W-:Y:S05]  /*14b0*/  CALL.REL.NOINC `($__internal_322_$__cuda_sm20_div_s64) ;  /* 0x0000005400047944 */ /* 0x000fea0003c00000 */
        /* <DEDUP_REMOVED lines=10> */
.L_x_14939:
[----:B------:R-:W-:Y:S05]  /*1560*/  BSYNC.RECONVERGENT B1 ;  /* 0x0000000000017941 */ /* 0x000fea0003800200 */
.L_x_14937:
        /* <DEDUP_REMOVED lines=34> */
.L_x_14941:
[----:B------:R-:W-:Y:S01]  /*1790*/  IMAD.MOV.U32 R26, RZ, RZ, R38 ;  /* 0x000000ffff1a7224 */ /* 0x000fe200078e0026 */
[----:B------:R-:W-:Y:S01]  /*17a0*/  MOV R13, R39 ;  /* 0x00000027000d7202 */ /* 0x000fe20000000f00 */
[----:B------:R-:W-:Y:S01]  /*17b0*/  IMAD.MOV.U32 R14, RZ, RZ, R20 ;  /* 0x000000ffff0e7224 */ /* 0x000fe200078e0014 */
[----:B------:R-:W-:Y:S02]  /*17c0*/  MOV R11, R21 ;  /* 0x00000015000b7202 */ /* 0x000fe40000000f00 */
[----:B------:R-:W-:-:S07]  /*17d0*/  MOV R12, 0x17f0 ;  /* 0x000017f0000c7802 */ /* 0x000fce0000000f00 */
[----:B------:R-:W-:Y:S05]  /*17e0*/  CALL.REL.NOINC `($__internal_322_$__cuda_sm20_div_s64) ;  /* 0x0000005000387944 */ /* 0x000fea0003c00000 */
        /* <DEDUP_REMOVED lines=10> */
.L_x_14942:
[----:B------:R-:W-:Y:S05]  /*1890*/  BSYNC.RECONVERGENT B1 ;  /* 0x0000000000017941 */ /* 0x000fea0003800200 */
.L_x_14940:
        /* <DEDUP_REMOVED lines=35> */
.L_x_14944:
[----:B------:R-:W-:Y:S01]  /*1ad0*/  MOV R26, R34 ;  /* 0x00000022001a7202 */ /* 0x000fe20000000f00 */
[----:B------:R-:W-:Y:S01]  /*1ae0*/  IMAD.MOV.U32 R13, RZ, RZ, R35 ;  /* 0x000000ffff0d7224 */ /* 0x000fe200078e0023 */
[----:B------:R-:W-:Y:S01]  /*1af0*/  MOV R14, R20 ;  /* 0x00000014000e7202 */ /* 0x000fe20000000f00 */
[----:B------:R-:W-:Y:S01]  /*1b00*/  IMAD.MOV.U32 R11, RZ, RZ, R21 ;  /* 0x000000ffff0b7224 */ /* 0x000fe200078e0015 */
[----:B------:R-:W-:-:S07]  /*1b10*/  MOV R12, 0x1b30 ;  /* 0x00001b30000c7802 */ /* 0x000fce0000000f00 */
[----:B------:R-:W-:Y:S05]  /*1b20*/  CALL.REL.NOINC `($__internal_322_$__cuda_sm20_div_s64) ;  /* 0x0000004c00687944 */ /* 0x000fea0003c00000 */
        /* <DEDUP_REMOVED lines=10> */
.L_x_14945:
[----:B------:R-:W-:Y:S05]  /*1bd0*/  BSYNC.RECONVERGENT B1 ;  /* 0x0000000000017941 */ /* 0x000fea0003800200 */
.L_x_14943:
        /* <DEDUP_REMOVED lines=8> */
.L_x_14921:
        /* <DEDUP_REMOVED lines=35> */
.L_x_14949:
        /* <DEDUP_REMOVED lines=16> */
.L_x_14950:
[----:B------:R-:W-:Y:S05]  /*1f90*/  BSYNC.RECONVERGENT B1 ;  /* 0x0000000000017941 */ /* 0x000fea0003800200 */
.L_x_14948:
        /* <DEDUP_REMOVED lines=34> */
.L_x_14952:
        /* <DEDUP_REMOVED lines=16> */
.L_x_14953:
[----:B------:R-:W-:Y:S05]  /*22c0*/  BSYNC.RECONVERGENT B1 ;  /* 0x0000000000017941 */ /* 0x000fea0003800200 */
.L_x_14951:
        /* <DEDUP_REMOVED lines=35> */
.L_x_14955:
        /* <DEDUP_REMOVED lines=16> */
.L_x_14956:
[----:B------:R-:W-:Y:S05]  /*2600*/  BSYNC.RECONVERGENT B1 ;  /* 0x0000000000017941 */ /* 0x000fea0003800200 */
.L_x_14954:
        /* <DEDUP_REMOVED lines=35> */
.L_x_14958:
[----:B------:R-:W-:Y:S01]  /*2840*/  IMAD.MOV.U32 R26, RZ, RZ, R18 ;  /* 0x000000ffff1a7224 */ /* 0x000fe200078e0012 */
[----:B------:R-:W-:Y:S01]  /*2850*/  MOV R13, R19 ;  /* 0x00000013000d7202 */ /* 0x000fe20000000f00 */
[----:B------:R-:W-:Y:S01]  /*2860*/  IMAD.MOV.U32 R14, RZ, RZ, R16 ;  /* 0x000000ffff0e7224 */ /* 0x000fe200078e0010 */
[----:B------:R-:W-:Y:S02]  /*2870*/  MOV R11, R17 ;  /* 0x00000011000b7202 */ /* 0x000fe40000000f00 */
[----:B------:R-:W-:-:S07]  /*2880*/  MOV R12, 0x28a0 ;  /* 0x000028a0000c7802 */ /* 0x000fce0000000f00 */
[----:B------:R-:W-:Y:S05]  /*2890*/  CALL.REL.NOINC `($__internal_322_$__cuda_sm20_div_s64) ;  /* 0x00000040000c7944 */ /* 0x000fea0003c00000 */
        /* <DEDUP_REMOVED lines=10> */
.L_x_14959:
[----:B------:R-:W-:Y:S05]  /*2940*/  BSYNC.RECONVERGENT B1 ;  /* 0x0000000000017941 */ /* 0x000fea0003800200 */
.L_x_14957:
[----:B------:R-:W-:Y:S01]  /*2950*/  IMAD R11, R11, R34, RZ ;  /* 0x000000220b0b7224 */ /* 0x000fe200078e02ff */
[----:B------:R-:W-:Y:S01]  /*2960*/  IADD3 R8, PT, PT, R8, -0x2, RZ ;  /* 0xfffffffe08087810 */ /* 0x000fe20007ffe0ff */
[----:B------:R-:W-:Y:S02]  /*2970*/  IMAD.MOV.U32 R38, RZ, RZ, R22 ;  /* 0x000000ffff267224 */ /* 0x000fe400078e0016 */
[-C--:B------:R-:W-:Y:S02]  /*2980*/  IMAD R11, R35, R10.reuse, R11 ;  /* 0x0000000a230b7224 */ /* 0x080fe400078e020b */
[----:B------:R-:W-:-:S04]  /*2990*/  IMAD.WIDE.U32 R22, R34, R10, R38 ;  /* 0x0000000a22167225 */ /* 0x000fc800078e0026 */
[----:B------:R-:W-:-:S07]  /*29a0*/  IMAD.IADD R23, R23, 0x1, R11 ;  /* 0x0000000117177824 */ /* 0x000fce00078e020b */
.L_x_14947:
        /* <DEDUP_REMOVED lines=31> */
.L_x_14961:
[----:B------:R-:W-:Y:S01]  /*2ba0*/  MOV R18, R6 ;  /* 0x0000000600127202 */ /* 0x000fe20000000f00 */
[----:B------:R-:W-:Y:S01]  /*2bb0*/  IMAD.MOV.U32 R21, RZ, RZ, R9 ;  /* 0x000000ffff157224 */ /* 0x000fe200078e0009 */
[----:B------:R-:W-:Y:S01]  /*2bc0*/  MOV R24, R16 ;  /* 0x0000001000187202 */ /* 0x000fe20000000f00 */
[----:B------:R-:W-:Y:S01]  /*2bd0*/  IMAD.MOV.U32 R19, RZ, RZ, R17 ;  /* 0x000000ffff137224 */ /* 0x000fe200078e0011 */
[----:B------:R-:W-:-:S07]  /*2be0*/  MOV R26, 0x2c00 ;  /* 0x00002c00001a7802 */ /* 0x000fce0000000f00 */
[----:B------:R-:W-:Y:S05]  /*2bf0*/  CALL.REL.NOINC `($__internal_323_$__cuda_sm20_rem_s64) ;  /* 0x0000004000807944 */ /* 0x000fea0003c00000 */
.L_x_14962:
[----:B------:R-:W-:Y:S05]  /*2c00*/  BSYNC.RECONVERGENT B1 ;  /* 0x0000000000017941 */ /* 0x000fea0003800200 */
.L_x_14960:
        /* <DEDUP_REMOVED lines=30> */
.L_x_14964:
[----:B------:R-:W-:Y:S01]  /*2df0*/  MOV R24, R16 ;  /* 0x0000001000187202 */ /* 0x000fe20000000f00 */
[----:B------:R-:W-:Y:S01]  /*2e00*/  IMAD.MOV.U32 R19, RZ, RZ, R17 ;  /* 0x000000ffff137224 */ /* 0x000fe200078e0011 */
[----:B------:R-:W-:Y:S01]  /*2e10*/  MOV R18, R20 ;  /* 0x0000001400127202 */ /* 0x000fe20000000f00 */
[----:B------:R-:W-:Y:S01]  /*2e20*/  IMAD.MOV.U32 R21, RZ, RZ, R7 ;  /* 0x000000ffff157224 */ /* 0x000fe200078e0007 */
[----:B------:R-:W-:-:S07]  /*2e30*/  MOV R26, 0x2e50 ;  /* 0x00002e50001a7802 */ /* 0x000fce0000000f00 */
[----:B------:R-:W-:Y:S05]  /*2e40*/  CALL.REL.NOINC `($__internal_323_$__cuda_sm20_rem_s64) ;  /* 0x0000003c00ec7944 */ /* 0x000fea0003c00000 */
[----:B------:R-:W-:Y:S01]  /*2e50*/  MOV R6, R10 ;  /* 0x0000000a00067202 */ /* 0x000fe20000000f00 */
[----:B------:R-:W-:-:S07]  /*2e60*/  IMAD.MOV.U32 R7, RZ, RZ, R11 ;  /* 0x000000ffff077224 */ /* 0x000fce00078e000b */
.L_x_14965:
[----:B------:R-:W-:Y:S05]  /*2e70*/  BSYNC.RECONVERGENT B1 ;  /* 0x0000000000017941 */ /* 0x000fea0003800200 */
.L_x_14963:
[----:B------:R-:W-:Y:S02]  /*2e80*/  IMAD R7, R7, R8, RZ ;  /* 0x0000000807077224 */ /* 0x000fe400078e02ff */
[----:B------:R-:W-:-:S04]  /*2e90*/  IMAD.WIDE.U32 R22, R8, R6, R22 ;  /* 0x0000000608167225 */ /* 0x000fc800078e0016 */
[----:B------:R-:W-:-:S05]  /*2ea0*/  IMAD R7, R9, R6, R7 ;  /* 0x0000000609077224 */ /* 0x000fca00078e0207 */
[----:B------:R-:W-:-:S07]  /*2eb0*/  IADD3 R23, PT, PT, R23, R7, RZ ;  /* 0x0000000717177210 */ /* 0x000fce0007ffe0ff */
.L_x_14920:
        /* <DEDUP_REMOVED lines=10> */
.L_x_14919:
        /* <DEDUP_REMOVED lines=22> */
.L_x_14993:
        /* <DEDUP_REMOVED lines=32> */
.L_x_14970:
[----:B------:R-:W-:Y:S01]  /*32c0*/  MOV R26, R10 ;  /* 0x0000000a001a7202 */ /* 0x000fe20000000f00 */
[----:B------:R-:W-:Y:S01]  /*32d0*/  IMAD.MOV.U32 R13, RZ, RZ, R15 ;  /* 0x000000ffff0d7224 */ /* 0x000fe200078e000f */
[----:B------:R-:W-:Y:S01]  /*32e0*/  MOV R14, R20 ;  /* 0x00000014000e7202 */ /* 0x000fe20000000f00 */
[----:B------:R-:W-:Y:S01]  /*32f0*/  IMAD.MOV.U32 R11, RZ, RZ, R21 ;  /* 0x000000ffff0b7224 */ /* 0x000fe200078e0015 */
[----:B------:R-:W-:-:S07]  /*3300*/  MOV R12, 0x3320 ;  /* 0x00003320000c7802 */ /* 0x000fce0000000f00 */
[----:B-123--:R-:W-:Y:S05]  /*3310*/  CALL.REL.NOINC `($__internal_322_$__cuda_sm20_div_s64) ;  /* 0x00000034006c7944 */ /* 0x00efea0003c00000 */
        /* <DEDUP_REMOVED lines=10> */
.L_x_14971:
[----:B------:R-:W-:Y:S05]  /*33c0*/  BSYNC.RECONVERGENT B1 ;  /* 0x0000000000017941 */ /* 0x000fea0003800200 */
.L_x_14969:
        /* <DEDUP_REMOVED lines=38> */
.L_x_14973:
[----:B------:R-:W-:Y:S01]  /*3630*/  MOV R26, R36 ;  /* 0x00000024001a7202 */ /* 0x000fe20000000f00 */
[----:B------:R-:W-:Y:S01]  /*3640*/  IMAD.MOV.U32 R13, RZ, RZ, R37 ;  /* 0x000000ffff0d7224 */ /* 0x000fe200078e0025 */
[----:B------:R-:W-:Y:S01]  /*3650*/  MOV R14, R38 ;  /* 0x00000026000e7202 */ /* 0x000fe20000000f00 */
[----:B------:R-:W-:Y:S01]  /*3660*/  IMAD.MOV.U32 R11, RZ, RZ, R39 ;  /* 0x000000ffff0b7224 */ /* 0x000fe200078e0027 */
[----:B------:R-:W-:-:S07]  /*3670*/  MOV R12, 0x3690 ;  /* 0x00003690000c7802 */ /* 0x000fce0000000f00 */
[----:B-1----:R-:W-:Y:S05]  /*3680*/  CALL.REL.NOINC `($__internal_322_$__cuda_sm20_div_s64) ;  /* 0x0000003000907944 */ /* 0x002fea0003c00000 */
        /* <DEDUP_REMOVED lines=11> */
.L_x_14974:
[----:B------:R-:W-:Y:S05]  /*3740*/  BSYNC.RECONVERGENT B1 ;  /* 0x0000000000017941 */ /* 0x000fea0003800200 */
.L_x_14972:
        /* <DEDUP_REMOVED lines=38> */
.L_x_14976:
[----:B------:R-:W-:Y:S01]  /*39b0*/  IMAD.MOV.U32 R26, RZ, RZ, R36 ;  /* 0x000000ffff1a7224 */ /* 0x000fe200078e0024 */
[----:B------:R-:W-:Y:S01]  /*39c0*/  MOV R13, R37 ;  /* 0x00000025000d7202 */ /* 0x000fe20000000f00 */
[----:B------:R-:W-:Y:S01]  /*39d0*/  IMAD.MOV.U32 R14, RZ, RZ, R38 ;  /* 0x000000ffff0e7224 */ /* 0x000fe200078e0026 */
[----:B------:R-:W-:Y:S02]  /*39e0*/  MOV R11, R39 ;  /* 0x00000027000b7202 */ /* 0x000fe40000000f00 */
[----:B------:R-:W-:-:S07]  /*39f0*/  MOV R12, 0x3a10 ;  /* 0x00003a10000c7802 */ /* 0x000fce0000000f00 */
[----:B-1----:R-:W-:Y:S05]  /*3a00*/  CALL.REL.NOINC `($__internal_322_$__cuda_sm20_div_s64) ;  /* 0x0000002c00b07944 */ /* 0x002fea0003c00000 */
        /* <DEDUP_REMOVED lines=11> */
.L_x_14977:
[----:B------:R-:W-:Y:S05]  /*3ac0*/  BSYNC.RECONVERGENT B1 ;  /* 0x0000000000017941 */ /* 0x000fea0003800200 */
.L_x_14975:
        /* <DEDUP_REMOVED lines=37> */
.L_x_14979:
        /* <DEDUP_REMOVED lines=17> */
.L_x_14980:
[----:B------:R-:W-:Y:S05]  /*3e30*/  BSYNC.RECONVERGENT B1 ;  /* 0x0000000000017941 */ /* 0x000fea0003800200 */
.L_x_14978:
        /* <DEDUP_REMOVED lines=38> */
.L_x_14982:
        /* <DEDUP_REMOVED lines=17> */
.L_x_14983:
[----:B------:R-:W-:Y:S05]  /*41b0*/  BSYNC.RECONVERGENT B1 ;  /* 0x0000000000017941 */ /* 0x000fea0003800200 */
.L_x_14981:
        /* <DEDUP_REMOVED lines=38> */
.L_x_14985:
        /* <DEDUP_REMOVED lines=17> */
.L_x_14986:
[----:B------:R-:W-:Y:S05]  /*4530*/  BSYNC.RECONVERGENT B1 ;  /* 0x0000000000017941 */ /* 0x000fea0003800200 */
.L_x_14984:
        /* <DEDUP_REMOVED lines=37> */
.L_x_14988:
        /* <DEDUP_REMOVED lines=17> */
.L_x_14989:
[----:B------:R-:W-:Y:S05]  /*48a0*/  BSYNC.RECONVERGENT B1 ;  /* 0x0000000000017941 */ /* 0x000fea0003800200 */
.L_x_14987:
        /* <DEDUP_REMOVED lines=36> */
.L_x_14991:
        /* <DEDUP_REMOVED lines=17> */
.L_x_14992:
[----:B------:R-:W-:Y:S05]  /*4c00*/  BSYNC.RECONVERGENT B1 ;  /* 0x0000000000017941 */ /* 0x000fea0003800200 */
.L_x_14990:
        /* <DEDUP_REMOVED lines=11> */
.L_x_14968:
        /* <DEDUP_REMOVED lines=36> */
.L_x_14996:
        /* <DEDUP_REMOVED lines=16> */
.L_x_14997:
[----:B------:R-:W-:Y:S05]  /*5000*/  BSYNC.RECONVERGENT B1 ;  /* 0x0000000000017941 */ /* 0x000fea0003800200 */
.L_x_14995:
        /* <DEDUP_REMOVED lines=41> */
.L_x_14999:
[----:B------:R-:W-:Y:S01]  /*52a0*/  MOV R26, R20 ;  /* 0x00000014001a7202 */ /* 0x000fe20000000f00 */
[----:B------:R-:W-:Y:S01]  /*52b0*/  IMAD.MOV.U32 R14, RZ, RZ, R18 ;  /* 0x000000ffff0e7224 */ /* 0x000fe200078e0012 */
[----:B------:R-:W-:Y:S02]  /*52c0*/  MOV R13, R21 ;  /* 0x00000015000d7202 */ /* 0x000fe40000000f00 */
[----:B------:R-:W-:Y:S02]  /*52d0*/  MOV R11, R19 ;  /* 0x00000013000b7202 */ /* 0x000fe40000000f00 */
[----:B------:R-:W-:-:S07]  /*52e0*/  MOV R12, 0x5300 ;  /* 0x00005300000c7802 */ /* 0x000fce0000000f00 */
[----:B------:R-:W-:Y:S05]  /*52f0*/  CALL.REL.NOINC `($__internal_322_$__cuda_sm20_div_s64) ;  /* 0x0000001400747944 */ /* 0x000fea0003c00000 */
        /* <DEDUP_REMOVED lines=11> */
.L_x_15000:
[----:B------:R-:W-:Y:S05]  /*53b0*/  BSYNC.RECONVERGENT B1 ;  /* 0x0000000000017941 */ /* 0x000fea0003800200 */
.L_x_14998:
        /* <DEDUP_REMOVED lines=40> */
.L_x_15002:
[----:B------:R-:W-:Y:S01]  /*5640*/  MOV R26, R18 ;  /* 0x00000012001a7202 */ /* 0x000fe20000000f00 */
[----:B------:R-:W-:Y:S01]  /*5650*/  IMAD.MOV.U32 R13, RZ, RZ, R19 ;  /* 0x000000ffff0d7224 */ /* 0x000fe200078e0013 */
[----:B------:R-:W-:Y:S02]  /*5660*/  MOV R14, R20 ;  /* 0x00000014000e7202 */ /* 0x000fe40000000f00 */
[----:B------:R-:W-:Y:S02]  /*5670*/  MOV R11, R21 ;  /* 0x00000015000b7202 */ /* 0x000fe40000000f00 */
[----:B------:R-:W-:-:S07]  /*5680*/  MOV R12, 0x56a0 ;  /* 0x000056a0000c7802 */ /* 0x000fce0000000f00 */
[----:B------:R-:W-:Y:S05]  /*5690*/  CALL.REL.NOINC `($__internal_322_$__cuda_sm20_div_s64) ;  /* 0x00000010008c7944 */ /* 0x000fea0003c00000 */
        /* <DEDUP_REMOVED lines=11> */
.L_x_15003:
[----:B------:R-:W-:Y:S05]  /*5750*/  BSYNC.RECONVERGENT B1 ;  /* 0x0000000000017941 */ /* 0x000fea0003800200 */
.L_x_15001:
        /* <DEDUP_REMOVED lines=39> */
.L_x_15005:
        /* <DEDUP_REMOVED lines=17> */
.L_x_15006:
[----:B------:R-:W-:Y:S05]  /*5ae0*/  BSYNC.RECONVERGENT B1 ;  /* 0x0000000000017941 */ /* 0x000fea0003800200 */
.L_x_15004:
        /* <DEDUP_REMOVED lines=9> */
.L_x_14994:
        /* <DEDUP_REMOVED lines=34> */
.L_x_15009:
[----:B------:R-:W-:Y:S01]  /*5da0*/  MOV R26, R10 ;  /* 0x0000000a001a7202 */ /* 0x000fe20000000f00 */
[----:B------:R-:W-:Y:S01]  /*5db0*/  IMAD.MOV.U32 R13, RZ, RZ, R15 ;  /* 0x000000ffff0d7224 */ /* 0x000fe200078e000f */
[----:B------:R-:W-:Y:S02]  /*5dc0*/  MOV R14, R16 ;  /* 0x00000010000e7202 */ /* 0x000fe40000000f00 */
[----:B------:R-:W-:Y:S02]  /*5dd0*/  MOV R11, R17 ;  /* 0x00000011000b7202 */ /* 0x000fe40000000f00 */
[----:B------:R-:W-:-:S07]  /*5de0*/  MOV R12, 0x5e00 ;  /* 0x00005e00000c7802 */ /* 0x000fce0000000f00 */
[----:B------:R-:W-:Y:S05]  /*5df0*/  CALL.REL.NOINC `($__internal_322_$__cuda_sm20_div_s64) ;  /* 0x0000000800b47944 */ /* 0x000fea0003c00000 */
        /* <DEDUP_REMOVED lines=10> */
.L_x_15010:
[----:B------:R-:W-:Y:S05]  /*5ea0*/  BSYNC.RECONVERGENT B1 ;  /* 0x0000000000017941 */ /* 0x000fea0003800200 */
.L_x_15008:
        /* <DEDUP_REMOVED lines=39> */
.L_x_15012:
[----:B------:R-:W-:Y:S01]  /*6120*/  MOV R26, R18 ;  /* 0x00000012001a7202 */ /* 0x000fe20000000f00 */
[----:B------:R-:W-:Y:S01]  /*6130*/  IMAD.MOV.U32 R14, RZ, RZ, R16 ;  /* 0x000000ffff0e7224 */ /* 0x000fe200078e0010 */
[----:B------:R-:W-:Y:S02]  /*6140*/  MOV R13, R19 ;  /* 0x00000013000d7202 */ /* 0x000fe40000000f00 */
[----:B------:R-:W-:Y:S02]  /*6150*/  MOV R11, R17 ;  /* 0x00000011000b7202 */ /* 0x000fe40000000f00 */
[----:B------:R-:W-:-:S07]  /*6160*/  MOV R12, 0x6180 ;  /* 0x00006180000c7802 */ /* 0x000fce0000000f00 */
[----:B------:R-:W-:Y:S05]  /*6170*/  CALL.REL.NOINC `($__internal_322_$__cuda_sm20_div_s64) ;  /* 0x0000000400d47944 */ /* 0x000fea0003c00000 */
        /* <DEDUP_REMOVED lines=11> */
.L_x_15013:
[----:B------:R-:W-:Y:S05]  /*6230*/  BSYNC.RECONVERGENT B1 ;  /* 0x0000000000017941 */ /* 0x000fea0003800200 */
.L_x_15011:
        /* <DEDUP_REMOVED lines=9> */
.L_x_15007:
        /* <DEDUP_REMOVED lines=30> */
.L_x_15015:
[----:B------:R-:W-:Y:S01]  /*64b0*/  MOV R24, R18 ;  /* 0x0000001200187202 */ /* 0x000fe20000000f00 */
[----:B------:R-:W-:Y:S01]  /*64c0*/  IMAD.MOV.U32 R21, RZ, RZ, R15 ;  /* 0x000000ffff157224 */ /* 0x000fe200078e000f */
[----:B------:R-:W-:Y:S02]  /*64d0*/  MOV R18, R10 ;  /* 0x0000000a00127202 */ /* 0x000fe40000000f00 */
[----:B------:R-:W-:-:S07]  /*64e0*/  MOV R26, 0x6500 ;  /* 0x00006500001a7802 */ /* 0x000fce0000000f00 */
[----:B------:R-:W-:Y:S05]  /*64f0*/  CALL.REL.NOINC `($__internal_323_$__cuda_sm20_rem_s64) ;  /* 0x0000000800407944 */ /* 0x000fea0003c00000 */
.L_x_15016:
[----:B------:R-:W-:Y:S05]  /*6500*/  BSYNC.RECONVERGENT B1 ;  /* 0x0000000000017941 */ /* 0x000fea0003800200 */
.L_x_15014:
        /* <DEDUP_REMOVED lines=8> */
.L_x_14967:
[----:B------:R-:W0:Y:S02]  /*6590*/  LDCU.64 UR6, c[0x0][0x388] ;  /* 0x00007100ff0677ac */ /* 0x000e240008000a00 */
[----:B0-----:R-:W-:-:S04]  /*65a0*/  LEA R4, P0, R6, UR6, 0x1 ;  /* 0x0000000606047c11 */ /* 0x001fc8000f8008ff */
[----:B------:R-:W-:-:S05]  /*65b0*/  LEA.HI.X R5, R6, UR7, R5, 0x1, P0 ;  /* 0x0000000706057c11 */ /* 0x000fca00080f0c05 */
[----:B------:R-:W2:Y:S04]  /*65c0*/  LDG.E.U16 R4, desc[UR8][R4.64] ;  /* 0x0000000804047981 */ /* 0x000ea8000c1e1500 */
[----:B--2---:R1:W-:Y:S02]  /*65d0*/  STS.U16 [R3], R4 ;  /* 0x0000000403007388 */ /* 0x0043e40000000400 */
.L_x_14966:
[----:B------:R-:W-:Y:S05]  /*65e0*/  BSYNC.RECONVERGENT B0 ;  /* 0x0000000000007941 */ /* 0x000fea0003800200 */
.L_x_14918:
[----:B------:R-:W-:Y:S01]  /*65f0*/  BAR.SYNC.DEFER_BLOCKING 0x0 ;  /* 0x0000000000007b1d */ /* 0x000fe20000010000 */
[----:B------:R-:W-:Y:S01]  /*6600*/  UISETP.GE.U32.AND UP0, UPT, UR5, 0x42, UPT ;  /* 0x000000420500788c */ /* 0x000fe2000bf06070 */
[----:B------:R-:W-:-:S08]  /*6610*/  ISETP.GT.U32.AND P1, PT, R2, 0x1f, PT ;  /* 0x0000001f0200780c */ /* 0x000fd00003f24070 */
[----:B------:R-:W-:Y:S05]  /*6620*/  BRA.U !UP0, `(.L_x_15017) ;  /* 0x0000000108307547 */ /* 0x000fea000b800000 */
.L_x_15018:
        /* <DEDUP_REMOVED lines=8> */
[----:B-1----:R-:W-:-:S05]  /*66b0*/  @!P0 HMNMX2 R4, R4.H0_H0, R5.H0_H0, PT ;  /* 0x2000000504048240 */ /* 0x002fca0003800800 */
[----:B------:R2:W-:Y:S01]  /*66c0*/  @!P0 STS.U16 [R3], R4 ;  /* 0x0000000403008388 */ /* 0x0005e20000000400 */
[----:B------:R-:W-:Y:S06]  /*66d0*/  BAR.SYNC.DEFER_BLOCKING 0x0 ;  /* 0x0000000000007b1d */ /* 0x000fec0000010000 */
[----:B------:R-:W-:Y:S05]  /*66e0*/  BRA.U UP0, `(.L_x_15018) ;  /* 0xfffffffd00d07547 */ /* 0x000fea000b83ffff */
.L_x_15017:
        /* <DEDUP_REMOVED lines=9> */
[----:B-1----:R-:W-:-:S04]  /*6780*/  HMNMX2 R4, R4.H0_H0, R5.H0_H0, PT ;  /* 0x2000000504047240 */ /* 0x002fc80003800800 */
[----:B--2---:R-:W-:Y:S01]  /*6790*/  HMNMX2 R7, R4.H0_H0, R7.H0_H0, PT ;  /* 0x2000000704077240 */ /* 0x004fe20003800800 */
[----:B------:R1:W-:Y:S03]  /*67a0*/  STS.U16 [R3], R4 ;  /* 0x0000000403007388 */ /* 0x0003e60000000400 */
[----:B---3--:R-:W-:Y:S01]  /*67b0*/  HMNMX2 R6, R7.H0_H0, R6.H0_H0, PT ;  /* 0x2000000607067240 */ /* 0x008fe20003800800 */
[----:B------:R1:W-:Y:S03]  /*67c0*/  STS.U16 [R3], R7 ;  /* 0x0000000703007388 */ /* 0x0003e60000000400 */
[----:B0-----:R-:W-:Y:S01]  /*67d0*/  HMNMX2 R9, R6.H0_H0, R9.H0_H0, PT ;  /* 0x2000000906097240 */ /* 0x001fe20003800800 */
[----:B------:R1:W-:Y:S03]  /*67e0*/  STS.U16 [R3], R6 ;  /* 0x0000000603007388 */ /* 0x0003e60000000400 */
[----:B----4-:R-:W-:Y:S01]  /*67f0*/  HMNMX2 R8, R9.H0_H0, R8.H0_H0, PT ;  /* 0x2000000809087240 */ /* 0x010fe20003800800 */
[----:B------:R1:W-:Y:S03]  /*6800*/  STS.U16 [R3], R9 ;  /* 0x0000000903007388 */ /* 0x0003e60000000400 */
[----:B-----5:R-:W-:Y:S01]  /*6810*/  HMNMX2 R11, R8.H0_H0, R11.H0_H0, PT ;  /* 0x2000000b080b7240 */ /* 0x020fe20003800800 */
        /* <DEDUP_REMOVED lines=11> */
        .weak           $__internal_322_$__cuda_sm20_div_s64
        .type           $__internal_322_$__cuda_sm20_div_s64,@function
        .size           $__internal_322_$__cuda_sm20_div_s64,($__internal_323_$__cuda_sm20_rem_s64 - $__internal_322_$__cuda_sm20_div_s64)
$__internal_322_$__cuda_sm20_div_s64:
        /* <DEDUP_REMOVED lines=82> */
[----:B------:R-:W-:Y:S06]  /*6df0*/  RET.REL.NODEC R12 `(uncontiguous_min_f16) ;  /* 0xffffff900c807950 */ /* 0x000fec0003c3ffff */
        .weak           $__internal_323_$__cuda_sm20_rem_s64
        .type           $__internal_323_$__cuda_sm20_rem_s64,@function
        .size           $__internal_323_$__cuda_sm20_rem_s64,(.L_x_32526 - $__internal_323_$__cuda_sm20_rem_s64)
$__internal_323_$__cuda_sm20_rem_s64:
        /* <DEDUP_REMOVED lines=76> */
[----:B------:R-:W-:Y:S06]  /*72c0*/  RET.REL.NODEC R26 `(uncontiguous_min_f16) ;  /* 0xffffff8c1a4c7950 */ /* 0x000fec0003c3ffff */
.L_x_15019:
        /* <DEDUP_REMOVED lines=11> */
.L_x_32526:


//--------------------- .text.contiguous_min_f16  --------------------------
	.section	.text.contiguous_min_f16,"ax",@progbits
	.align	128
        .global         contiguous_min_f16
        .type           contiguous_min_f16,@function
        .size           contiguous_min_f16,(.L_x_33228 - contiguous_min_f16)
        .other          contiguous_min_f16,@"STO_CUDA_ENTRY STV_DEFAULT"
contiguous_min_f16:
.text.contiguous_min_f16:
        /* <DEDUP_REMOVED lines=26> */
[----:B--2---:R-:W-:-:S05]  /*01a0*/  @!P0 HMNMX2 R7, R4.H0_H0, R7.H0_H0, PT ;  /* 0x2000000704078240 */ /* 0x004fca0003800800 */
        /* <DEDUP_REMOVED lines=10> */
.L_x_15021:
[----:B------:R-:W-:Y:S05]  /*0250*/  BSYNC.RECONVERGENT B0 ;  /* 0x0000000000007941 */ /* 0x000fea0003800200 */
.L_x_15020:
[----:B------:R-:W-:Y:S01]  /*0260*/  BAR.SYNC.DEFER_BLOCKING 0x0 ;  /* 0x0000000000007b1d */ /* 0x000fe20000010000 */
[----:B------:R-:W-:-:S09]  /*0270*/  UISETP.GE.U32.AND UP0, UPT, UR5, 0x42, UPT ;  /* 0x000000420500788c */ /* 0x000fd2000bf06070 */
[----:B------:R-:W-:Y:S05]  /*0280*/  BRA.U !UP0, `(.L_x_15022) ;  /* 0x0000000108307547 */ /* 0x000fea000b800000 */
.L_x_15023:
        /* <DEDUP_REMOVED lines=12> */
.L_x_15022:
        /* <DEDUP_REMOVED lines=9> */
[----:B-1----:R-:W-:-:S04]  /*03e0*/  HMNMX2 R4, R4.H0_H0, R5.H0_H0, PT ;  /* 0x2000000504047240 */ /* 0x002fc80003800800 */
[----:B0-----:R-:W-:Y:S01]  /*03f0*/  HMNMX2 R7, R4.H0_H0, R7.H0_H0, PT ;  /* 0x2000000704077240 */ /* 0x001fe20003800800 */
[----:B------:R0:W-:Y:S03]  /*0400*/  STS.U16 [R3], R4 ;  /* 0x0000000403007388 */ /* 0x0001e60000000400 */
[----:B--2---:R-:W-:Y:S01]  /*0410*/  HMNMX2 R6, R7.H0_H0, R6.H0_H0, PT ;  /* 0x2000000607067240 */ /* 0x004fe20003800800 */
[----:B------:R0:W-:Y:S03]  /*0420*/  STS.U16 [R3], R7 ;  /* 0x0000000703007388 */ /* 0x0001e60000000400 */
[----:B---3--:R-:W-:Y:S01]  /*0430*/  HMNMX2 R9, R6.H0_H0, R9.H0_H0, PT ;  /* 0x2000000906097240 */ /* 0x008fe20003800800 */
[----:B------:R0:W-:Y:S03]  /*0440*/  STS.U16 [R3], R6 ;  /* 0x0000000603007388 */ /* 0x0001e60000000400 */
[----:B----4-:R-:W-:Y:S01]  /*0450*/  HMNMX2 R8, R9.H0_H0, R8.H0_H0, PT ;  /* 0x2000000809087240 */ /* 0x010fe20003800800 */
[----:B------:R0:W-:Y:S03]  /*0460*/  STS.U16 [R3], R9 ;  /* 0x0000000903007388 */ /* 0x0001e60000000400 */
[----:B-----5:R-:W-:Y:S01]  /*0470*/  HMNMX2 R11, R8.H0_H0, R11.H0_H0, PT ;  /* 0x2000000b080b7240 */ /* 0x020fe20003800800 */
        /* <DEDUP_REMOVED lines=11> */
.L_x_15024:
        /* <DEDUP_REMOVED lines=13> */
.L_x_33228:


//--------------------- .text.contiguous_min33_f64 --------------------------
	.section	.text.contiguous_min33_f64,"ax",@progbits
	.align	128
        .global         contiguous_min33_f64
        .type           contiguous_min33_f64,@function
        .size           contiguous_min33_f64,(.L_x_33229 - contiguous_min33_f64)
        .other          contiguous_min33_f64,@"STO_CUDA_ENTRY STV_DEFAULT"
contiguous_min33_f64:
.text.contiguous_min33_f64:
[----:B------:R-:W-:Y:S01]  /*0000*/  LDC R1, c[0x0][0x37c] ;  /* 0x0000df00ff017b82 */ /* 0x000fe20000000800 */
[----:B------:R-:W0:Y:S01]  /*0010*/  S2R R8, SR_TID.Y ;  /* 0x0000000000087919 */ /* 0x000e220000002200 */
[----:B------:R-:W1:Y:S06]  /*0020*/  LDCU UR8, c[0x0][0x360] ;  /* 0x00006c00ff0877ac */ /* 0x000e6c0008000800 */
[----:B------:R-:W0:Y:S01]  /*0030*/  S2UR UR9, SR_CTAID.Y ;  /* 0x00000000000979c3 */ /* 0x000e220000002600 */
[----:B------:R-:W-:Y:S01]  /*0040*/  IMAD.MOV.U32 R6, RZ, RZ, 0x0 ;  /* 0x00000000ff067424 */ /* 0x000fe200078e00ff */
[----:B------:R-:W1:Y:S01]  /*0050*/  S2R R13, SR_TID.X ;  /* 0x00000000000d7919 */ /* 0x000e620000002100 */
[----:B------:R-:W2:Y:S01]  /*0060*/  LDCU.64 UR6, c[0x0][0x3a0] ;  /* 0x00007400ff0677ac */ /* 0x000ea20008000a00 */
[----:B------:R-:W-:Y:S01]  /*0070*/  IMAD.MOV.U32 R7, RZ, RZ, 0x7ff00000 ;  /* 0x7ff00000ff077424 */ /* 0x000fe200078e00ff */
        /* <DEDUP_REMOVED lines=44> */
.L_x_15027:
        /* <DEDUP_REMOVED lines=12> */
[----:B0-----:R-:W-:Y:S01]  /*0400*/  DSETP.MIN.AND P0, P1, R18, R16, PT ;  /* 0x000000101200722a */ /* 0x001fe20003900000 */
        /* <DEDUP_REMOVED lines=8> */
[----:B------:R-:W-:-:S06]  /*0490*/  DSETP.MIN.AND P0, P1, R18, R12, PT ;  /* 0x0000000c1200722a */ /* 0x000fcc0003900000 */
[----:B------:R-:W-:Y:S02]  /*04a0*/  FSEL R19, R19, R24, P0 ;  /* 0x0000001813137208 */ /* 0x000fe40000000000 */
[----:B------:R-:W-:Y:S01]  /*04b0*/  SEL R18, R20, R12, P0 ;  /* 0x0000000c14127207 */ /* 0x000fe20000000000 */
[----:B------:R-:W-:Y:S02]  /*04c0*/  VIADD R20, R22, UR5 ;  /* 0x0000000516147c36 */ /* 0x000fe40008000000 */
[----:B---3--:R-:W-:Y:S02]  /*04d0*/  IMAD.MOV.U32 R22, RZ, RZ, R9 ;  /* 0x000000ffff167224 */ /* 0x008fe400078e0009 */
[----:B------:R-:W-:Y:S01]  /*04e0*/  IMAD.MOV.U32 R21, RZ, RZ, R18 ;  /* 0x000000ffff157224 */ /* 0x000fe200078e0012 */
[----:B------:R-:W-:Y:S01]  /*04f0*/  @P1 LOP3.LUT R19, R24, 0x80000, RZ, 0xfc, !PT ;  /* 0x0008000018131812 */ /* 0x000fe200078efcff */
[----:B------:R1:W2:Y:S05]  /*0500*/  LDS.64 R12, [R20+UR5] ;  /* 0x00000005140c7984 */ /* 0x0002aa0008000a00 */
[----:B------:R-:W-:-:S06]  /*0510*/  DSETP.MIN.AND P0, P1, R18, R8, PT ;  /* 0x000000081200722a */ /* 0x000fcc0003900000 */
[----:B------:R-:W-:Y:S02]  /*0520*/  FSEL R19, R19, R22, P0 ;  /* 0x0000001613137208 */ /* 0x000fe40000000000 */
[----:B------:R-:W-:Y:S01]  /*0530*/  SEL R18, R21, R8, P0 ;  /* 0x0000000815127207 */ /* 0x000fe20000000000 */
[----:B------:R-:W-:-:S04]  /*0540*/  VIADD R21, R20, UR5 ;  /* 0x0000000514157c36 */ /* 0x000fc80008000000 */
[----:B-1----:R-:W-:Y:S01]  /*0550*/  IMAD.MOV.U32 R20, RZ, RZ, R18 ;  /* 0x000000ffff147224 */ /* 0x002fe200078e0012 */
[----:B------:R-:W-:Y:S01]  /*0560*/  @P1 LOP3.LUT R19, R22, 0x80000, RZ, 0xfc, !PT ;  /* 0x0008000016131812 */ /* 0x000fe200078efcff */
[----:B------:R1:W3:Y:S01]  /*0570*/  LDS.64 R8, [R21+UR5] ;  /* 0x0000000515087984 */ /* 0x0002e20008000a00 */
[----:B0-----:R-:W-:-:S04]  /*0580*/  IMAD.MOV.U32 R22, RZ, RZ, R17 ;  /* 0x000000ffff167224 */ /* 0x001fc800078e0011 */
[----:B------:R-:W-:-:S06]  /*0590*/  DSETP.MIN.AND P0, P1, R18, R16, PT ;  /* 0x000000101200722a */ /* 0x000fcc0003900000 */
[----:B------:R-:W-:Y:S02]  /*05a0*/  FSEL R19, R19, R22, P0 ;  /* 0x0000001613137208 */ /* 0x000fe40000000000 */
[----:B------:R-:W-:Y:S01]  /*05b0*/  SEL R18, R20, R16, P0 ;  /* 0x0000001014127207 */ /* 0x000fe20000000000 */
[----:B------:R-:W-:-:S03]  /*05c0*/  VIADD R20, R21, UR5 ;  /* 0x0000000515147c36 */ /* 0x000fc60008000000 */
[----:B-1----:R-:W-:Y:S02]  /*05d0*/  MOV R21, R18 ;  /* 0x0000001200157202 */ /* 0x002fe40000000f00 */
[----:B------:R-:W-:Y:S01]  /*05e0*/  @P1 LOP3.LUT R19, R22, 0x80000, RZ, 0xfc, !PT ;  /* 0x0008000016131812 */ /* 0x000fe200078efcff */
[----:B------:R0:W1:Y:S01]  /*05f0*/  LDS.64 R16, [R20+UR5] ;  /* 0x0000000514107984 */ /* 0x0000620008000a00 */
[----:B--2---:R-:W-:-:S04]  /*0600*/  IMAD.MOV.U32 R22, RZ, RZ, R13 ;  /* 0x000000ffff167224 */ /* 0x004fc800078e000d */
[----:B------:R-:W-:-:S06]  /*0610*/  DSETP.MIN.AND P0, P1, R18, R12, PT ;  /* 0x0000000c1200722a */ /* 0x000fcc0003900000 */
[----:B------:R-:W-:Y:S02]  /*0620*/  FSEL R19, R19, R22, P0 ;  /* 0x0000001613137208 */ /* 0x000fe40000000000 */
[----:B------:R-:W-:Y:S01]  /*0630*/  SEL R18, R21, R12, P0 ;  /* 0x0000000c15127207 */ /* 0x000fe20000000000 */
[----:B------:R-:W-:-:S05]  /*0640*/  VIADD R12, R20, UR5 ;  /* 0x00000005140c7c36 */ /* 0x000fca0008000000 */
[----:B------:R-:W-:Y:S01]  /*0650*/  @P1 LOP3.LUT R19, R22, 0x80000, RZ, 0xfc, !PT ;  /* 0x0008000016131812 */ /* 0x000fe200078efcff */
[----:B------:R-:W2:Y:S01]  /*0660*/  LDS.64 R12, [R12+UR5] ;  /* 0x000000050c0c7984 */ /* 0x000ea20008000a00 */
[----:B---3--:R-:W-:-:S03]  /*0670*/  IMAD.MOV.U32 R21, RZ, RZ, R9 ;  /* 0x000000ffff157224 */ /* 0x008fc600078e0009 */
[----:B0-----:R-:W-:Y:S01]  /*0680*/  IMAD.MOV.U32 R20, RZ, RZ, R19 ;  /* 0x000000ffff147224 */ /* 0x001fe200078e0013 */
[----:B------:R-:W-:-:S06]  /*0690*/  DSETP.MIN.AND P0, P1, R18, R8, PT ;  /* 0x000000081200722a */ /* 0x000fcc0003900000 */
[----:B------:R-:W-:Y:S02]  /*06a0*/  FSEL R23, R20, R21, P0 ;  /* 0x0000001514177208 */ /* 0x000fe40000000000 */
[----:B------:R-:W-:Y:S02]  /*06b0*/  SEL R8, R18, R8, P0 ;  /* 0x0000000812087207 */ /* 0x000fe40000000000 */
[----:B------:R-:W0:Y:S03]  /*06c0*/  LDC R18, c[0x0][0x360] ;  /* 0x0000d800ff127b82 */ /* 0x000e260000000800 */
[----:B------:R-:W-:Y:S01]  /*06d0*/  IMAD.MOV.U32 R19, RZ, RZ, R8 ;  /* 0x000000ffff137224 */ /* 0x000fe200078e0008 */
[----:B------:R-:W-:Y:S01]  /*06e0*/  @P1 LOP3.LUT R23, R21, 0x80000, RZ, 0xfc, !PT ;  /* 0x0008000015171812 */ /* 0x000fe200078efcff */
[----:B-1----:R-:W-:-:S04]  /*06f0*/  IMAD.MOV.U32 R20, RZ, RZ, R17 ;  /* 0x000000ffff147224 */ /* 0x002fc800078e0011 */
[----:B------:R-:W-:-:S06]  /*0700*/  IMAD.MOV.U32 R9, RZ, RZ, R23 ;  /* 0x000000ffff097224 */ /* 0x000fcc00078e0017 */
[----:B------:R-:W-:-:S06]  /*0710*/  DSETP.MIN.AND P0, P1, R8, R16, PT ;  /* 0x000000100800722a */ /* 0x000fcc0003900000 */
[----:B------:R-:W-:Y:S02]  /*0720*/  FSEL R9, R9, R20, P0 ;  /* 0x0000001409097208 */ /* 0x000fe40000000000 */
[----:B------:R-:W-:Y:S01]  /*0730*/  SEL R8, R19, R16, P0 ;  /* 0x0000001013087207 */ /* 0x000fe20000000000 */
[----:B0-----:R-:W-:Y:S01]  /*0740*/  IMAD R11, R18, 0x40, R11 ;  /* 0x00000040120b7824 */ /* 0x001fe200078e020b */
[----:B------:R-:W-:-:S03]  /*0750*/  ISETP.NE.AND P0, PT, R14, RZ, PT ;  /* 0x000000ff0e00720c */ /* 0x000fc60003f05270 */
[----:B------:R-:W-:Y:S01]  /*0760*/  IMAD.MOV.U32 R16, RZ, RZ, R8 ;  /* 0x000000ffff107224 */ /* 0x000fe200078e0008 */
[----:B------:R-:W-:-:S06]  /*0770*/  @P1 LOP3.LUT R9, R20, 0x80000, RZ, 0xfc, !PT ;  /* 0x0008000014091812 */ /* 0x000fcc00078efcff */
[----:B--2---:R-:W-:Y:S01]  /*0780*/  DSETP.MIN.AND P1, P2, R8, R12, PT ;  /* 0x0000000c0800722a */ /* 0x004fe20003a20000 */
[----:B------:R-:W-:-:S05]  /*0790*/  IMAD.MOV.U32 R8, RZ, RZ, R13 ;  /* 0x000000ffff087224 */ /* 0x000fca00078e000d */
[----:B------:R-:W-:Y:S02]  /*07a0*/  SEL R16, R16, R12, P1 ;  /* 0x0000000c10107207 */ /* 0x000fe40000800000 */
[----:B------:R-:W-:-:S06]  /*07b0*/  FSEL R17, R9, R8, P1 ;  /* 0x0000000809117208 */ /* 0x000fcc0000800000 */
[----:B------:R-:W-:Y:S01]  /*07c0*/  @P2 LOP3.LUT R17, R8, 0x80000, RZ, 0xfc, !PT ;  /* 0x0008000008112812 */ /* 0x000fe200078efcff */
[----:B------:R-:W-:Y:S06]  /*07d0*/  @P0 BRA `(.L_x_15027) ;  /* 0xfffffff800d80947 */ /* 0x000fec000383ffff */
[----:B------:R-:W-:-:S07]  /*07e0*/  VIADD R10, R10, 0x1 ;  /* 0x000000010a0a7836 */ /* 0x000fce0000000000 */
.L_x_15026:
        /* <DEDUP_REMOVED lines=16> */
[----:B-1----:R-:W-:Y:S01]  /*08f0*/  DSETP.MIN.AND P1, P2, R16, R14, PT ;  /* 0x0000000e1000722a */ /* 0x002fe20003a20000 */
        /* <DEDUP_REMOVED lines=9> */
[----:B------:R-:W-:-:S06]  /*0990*/  DSETP.MIN.AND P1, P2, R16, R12, PT ;  /* 0x0000000c1000722a */ /* 0x000fcc0003a20000 */
[----:B------:R-:W-:Y:S02]  /*09a0*/  FSEL R21, R0, R11, P1 ;  /* 0x0000000b00157208 */ /* 0x000fe40000800000 */
[----:B------:R-:W-:-:S06]  /*09b0*/  SEL R12, R16, R12, P1 ;  /* 0x0000000c100c7207 */ /* 0x000fcc0000800000 */
[----:B------:R-:W-:Y:S01]  /*09c0*/  @P2 LOP3.LUT R21, R11, 0x80000, RZ, 0xfc, !PT ;  /* 0x000800000b152812 */ /* 0x000fe200078efcff */
[----:B--2---:R-:W-:-:S03]  /*09d0*/  IMAD.MOV.U32 R11, RZ, RZ, R9 ;  /* 0x000000ffff0b7224 */ /* 0x004fc600078e0009 */
[----:B------:R-:W-:-:S05]  /*09e0*/  MOV R13, R21 ;  /* 0x00000015000d7202 */ /* 0x000fca0000000f00 */
[----:B------:R-:W-:Y:S01]  /*09f0*/  IMAD.MOV.U32 R0, RZ, RZ, R13 ;  /* 0x000000ffff007224 */ /* 0x000fe200078e000d */
[----:B------:R-:W-:-:S06]  /*0a00*/  DSETP.MIN.AND P1, P2, R12, R8, PT ;  /* 0x000000080c00722a */ /* 0x000fcc0003a20000 */
[----:B------:R-:W-:Y:S02]  /*0a10*/  FSEL R17, R0, R11, P1 ;  /* 0x0000000b00117208 */ /* 0x000fe40000800000 */
[----:B------:R-:W-:-:S06]  /*0a20*/  SEL R8, R12, R8, P1 ;  /* 0x000000080c087207 */ /* 0x000fcc0000800000 */
[----:B------:R-:W-:-:S05]  /*0a30*/  @P2 LOP3.LUT R17, R11, 0x80000, RZ, 0xfc, !PT ;  /* 0x000800000b112812 */ /* 0x000fca00078efcff */
[----:B------:R-:W-:Y:S02]  /*0a40*/  IMAD.MOV.U32 R9, RZ, RZ, R17 ;  /* 0x000000ffff097224 */ /* 0x000fe400078e0011 */
[----:B---3--:R-:W-:Y:S02]  /*0a50*/  IMAD.MOV.U32 R17, RZ, RZ, R14 ;  /* 0x000000ffff117224 */ /* 0x008fe400078e000e */
[----:B------:R-:W-:Y:S02]  /*0a60*/  IMAD.MOV.U32 R0, RZ, RZ, R9 ;  /* 0x000000ffff007224 */ /* 0x000fe400078e0009 */
[----:B------:R-:W-:-:S06]  /*0a70*/  DSETP.MIN.AND P1, P2, R8, R14, PT ;  /* 0x0000000e0800722a */ /* 0x000fcc0003a20000 */
[----:B------:R-:W-:Y:S02]  /*0a80*/  FSEL R11, R0, R15, P1 ;  /* 0x0000000f000b7208 */ /* 0x000fe40000800000 */
[----:B------:R-:W-:-:S06]  /*0a90*/  SEL R16, R8, R17, P1 ;  /* 0x0000001108107207 */ /* 0x000fcc0000800000 */
[----:B------:R-:W-:-:S05]  /*0aa0*/  @P2 LOP3.LUT R11, R15, 0x80000, RZ, 0xfc, !PT ;  /* 0x000800000f0b2812 */ /* 0x000fca00078efcff */
[----:B------:R-:W-:-:S07]  /*0ab0*/  IMAD.MOV.U32 R17, RZ, RZ, R11 ;  /* 0x000000ffff117224 */ /* 0x000fce00078e000b */
.L_x_15029:
        /* <DEDUP_REMOVED lines=13> */
[----:B-1----:R-:W-:Y:S01]  /*0b90*/  DSETP.MIN.AND P1, P2, R16, R8, PT ;  /* 0x000000081000722a */ /* 0x002fe20003a20000 */
[----:B------:R-:W-:-:S05]  /*0ba0*/  IMAD.MOV.U32 R11, RZ, RZ, R9 ;  /* 0x000000ffff0b7224 */ /* 0x000fca00078e0009 */
[----:B------:R-:W-:Y:S02]  /*0bb0*/  FSEL R15, R6, R11, P1 ;  /* 0x0000000b060f7208 */ /* 0x000fe40000800000 */
[----:B------:R-:W-:-:S06]  /*0bc0*/  SEL R8, R16, R8, P1 ;  /* 0x0000000810087207 */ /* 0x000fcc0000800000 */
[----:B------:R-:W-:-:S05]  /*0bd0*/  @P2 LOP3.LUT R15, R11, 0x80000, RZ, 0xfc, !PT ;  /* 0x000800000b0f2812 */ /* 0x000fca00078efcff */
[----:B------:R-:W-:Y:S02]  /*0be0*/  IMAD.MOV.U32 R9, RZ, RZ, R15 ;  /* 0x000000ffff097224 */ /* 0x000fe400078e000f */
[----:B0-----:R-:W-:Y:S02]  /*0bf0*/  IMAD.MOV.U32 R17, RZ, RZ, R12 ;  /* 0x000000ffff117224 */ /* 0x001fe400078e000c */
[----:B------:R-:W-:Y:S02]  /*0c00*/  IMAD.MOV.U32 R0, RZ, RZ, R9 ;  /* 0x000000ffff007224 */ /* 0x000fe400078e0009 */
[----:B------:R-:W-:-:S06]  /*0c10*/  DSETP.MIN.AND P1, P2, R8, R12, PT ;  /* 0x0000000c0800722a */ /* 0x000fcc0003a20000 */
[----:B------:R-:W-:Y:S02]  /*0c20*/  FSEL R11, R0, R13, P1 ;  /* 0x0000000d000b7208 */ /* 0x000fe40000800000 */
[----:B------:R-:W-:-:S06]  /*0c30*/  SEL R16, R8, R17, P1 ;  /* 0x0000001108107207 */ /* 0x000fcc0000800000 */
[----:B------:R-:W-:-:S04]  /*0c40*/  @P2 LOP3.LUT R11, R13, 0x80000, RZ, 0xfc, !PT ;  /* 0x000800000d0b2812 */ /* 0x000fc800078efcff */
[----:B------:R-:W-:-:S07]  /*0c50*/  MOV R17, R11 ;  /* 0x0000000b00117202 */ /* 0x000fce0000000f00 */
.L_x_15030:
[----:B------:R-:W-:Y:S02]  /*0c60*/  @!P0 IMAD R10, R10, UR8, RZ ;  /* 0x000000080a0a8c24 */ /* 0x000fe4000f8e02ff */
[----:B-1----:R-:W-:Y:S02]  /*0c70*/  @!P0 IMAD.MOV.U32 R0, RZ, RZ, R17 ;  /* 0x000000ffff008224 */ /* 0x002fe400078e0011 */
[----:B------:R-:W-:-:S06]  /*0c80*/  @!P0 IMAD R8, R10, 0x8, R7 ;  /* 0x000000080a088824 */ /* 0x000fcc00078e0207 */
[----:B------:R-:W0:Y:S02]  /*0c90*/  @!P0 LDS.64 R8, [R8] ;  /* 0x0000000008088984 */ /* 0x000e240000000a00 */
[----:B0-----:R-:W-:Y:S01]  /*0ca0*/  @!P0 DSETP.MIN.AND P1, P2, R16, R8, PT ;  /* 0x000000081000822a */ /* 0x001fe20003a20000 */
[----:B------:R-:W-:-:S05]  /*0cb0*/  @!P0 IMAD.MOV.U32 R11, RZ, RZ, R9 ;  /* 0x000000ffff0b8224 */ /* 0x000fca00078e0009 */
[----:B------:R-:W-:Y:S01]  /*0cc0*/  @!P0 FSEL R6, R0, R11, P1 ;  /* 0x0000000b00068208 */ /* 0x000fe20000800000 */
[----:B------:R-:W-:Y:S01]  /*0cd0*/  @!P0 IMAD.MOV.U32 R0, RZ, RZ, R16 ;  /* 0x000000ffff008224 */ /* 0x000fe200078e0010 */
[----:B------:R-:W-:Y:S01]  /*0ce0*/  @!P0 LOP3.LUT R13, R11, 0x80000, RZ, 0xfc, !PT ;  /* 0x000800000b0d8812 */ /* 0x000fe200078efcff */
[----:B------:R-:W-:-:S03]  /*0cf0*/  @!P0 IMAD.MOV.U32 R11, RZ, RZ, R8 ;  /* 0x000000ffff0b8224 */ /* 0x000fc600078e0008 */
[----:B------:R-:W-:Y:S02]  /*0d00*/  @!P0 SEL R17, R13, R6, P2 ;  /* 0x000000060d118207 */ /* 0x000fe40001000000 */
[----:B------:R-:W-:-:S07]  /*0d10*/  @!P0 SEL R16, R0, R11, P1 ;  /* 0x0000000b00108207 */ /* 0x000fce0000800000 */
.L_x_15028:
[----:B-1----:R2:W-:Y:S02]  /*0d20*/  STS.64 [R7], R16 ;  /* 0x0000001007007388 */ /* 0x0025e40000000a00 */
.L_x_15025:
        /* <DEDUP_REMOVED lines=8> */
.L_x_15031:
        /* <DEDUP_REMOVED lines=13> */
.L_x_33229:


//--------------------- .text.contiguous_min3_f64 --------------------------
	.section	.text.contiguous_min3_f64,"ax",@progbits
	.align	128
        .global         contiguous_min3_f64
        .type           contiguous_min3_f64,@function
        .size           contiguous_min3_f64,(.L_x_32528 - contiguous_min3_f64)
        .other          contiguous_min3_f64,@"STO_CUDA_ENTRY STV_DEFAULT"
contiguous_min3_f64:
.text.contiguous_min3_f64:
[----:B------:R-:W-:Y:S01]  /*0000*/  LDC R1, c[0x0][0x37c] ;  /* 0x0000df00ff017b82 */ /* 0x000fe20000000800 */
[----:B------:R-:W0:Y:S01]  /*0010*/  S2R R7, SR_TID.Y ;  /* 0x0000000000077919 */ /* 0x000e220000002200 */
[----:B------:R-:W1:Y:S06]  /*0020*/  LDCU UR7, c[0x0][0x360] ;  /* 0x00006c00ff0777ac */ /* 0x000e6c0008000800 */
[----:B------:R-:W0:Y:S01]  /*0030*/  S2UR UR8, SR_CTAID.Y ;  /* 0x00000000000879c3 */ /* 0x000e220000002600 */
[----:B------:R-:W-:Y:S01]  /*0040*/  HFMA2 R2, -RZ, RZ, 0, 0 ;  /* 0x00000000ff027431 */ /* 0x000fe200000001ff */
[----:B------:R-:W1:Y:S01]  /*0050*/  S2R R6, SR_TID.X ;  /* 0x0000000000067919 */ /* 0x000e620000002100 */
[----:B------:R-:W2:Y:S01]  /*0060*/  LDCU.64 UR10, c[0x0][0x3b0] ;  /* 0x00007600ff0a77ac */ /* 0x000ea20008000a00 */
[----:B------:R-:W-:Y:S01]  /*0070*/  IMAD.MOV.U32 R3, RZ, RZ, 0x7ff00000 ;  /* 0x7ff00000ff037424 */ /* 0x000fe200078e00ff */
        /* <DEDUP_REMOVED lines=37> */
.L_x_15050:
        /* <DEDUP_REMOVED lines=27> */
.L_x_15034:
[----:B------:R-:W-:Y:S01]  /*0480*/  MOV R30, R32 ;  /* 0x00000020001e7202 */ /* 0x000fe20000000f00 */
[----:B------:R-:W-:Y:S01]  /*0490*/  IMAD.MOV.U32 R0, RZ, RZ, R36 ;  /* 0x000000ffff007224 */ /* 0x000fe200078e0024 */
[----:B------:R-:W-:Y:S02]  /*04a0*/  MOV R3, R37 ;  /* 0x0000002500037202 */ /* 0x000fe40000000f00 */
[----:B------:R-:W-:-:S07]  /*04b0*/  MOV R8, 0x4d0 ;  /* 0x000004d000087802 */ /* 0x000fce0000000f00 */
[----:B01-3--:R-:W-:Y:S05]  /*04c0*/  CALL.REL.NOINC `($__internal_324_$__cuda_sm20_div_s64) ;  /* 0x00000038002c7944 */ /* 0x00bfea0003c00000 */
        /* <DEDUP_REMOVED lines=9> */
.L_x_15035:
        /* <DEDUP_REMOVED lines=33> */
.L_x_15036:
[----:B------:R-:W-:Y:S01]  /*0770*/  IMAD.MOV.U32 R0, RZ, RZ, R36 ;  /* 0x000000ffff007224 */ /* 0x000fe200078e0024 */
[----:B------:R-:W-:Y:S02]  /*0780*/  MOV R3, R37 ;  /* 0x0000002500037202 */ /* 0x000fe40000000f00 */
[----:B------:R-:W-:-:S07]  /*0790*/  MOV R8, 0x7b0 ;  /* 0x000007b000087802 */ /* 0x000fce0000000f00 */
[----:B---3--:R-:W-:Y:S05]  /*07a0*/  CALL.REL.NOINC `($__internal_324_$__cuda_sm20_div_s64) ;  /* 0x0000003400747944 */ /* 0x008fea0003c00000 */
        /* <DEDUP_REMOVED lines=10> */
.L_x_15037:
        /* <DEDUP_REMOVED lines=34> */
.L_x_15038:
[----:B------:R-:W-:Y:S01]  /*0a70*/  IMAD.MOV.U32 R30, RZ, RZ, R28 ;  /* 0x000000ffff1e7224 */ /* 0x000fe200078e001c */
[----:B------:R-:W-:Y:S01]  /*0a80*/  MOV R0, R36 ;  /* 0x0000002400007202 */ /* 0x000fe20000000f00 */
[----:B------:R-:W-:Y:S01]  /*0a90*/  IMAD.MOV.U32 R3, RZ, RZ, R37 ;  /* 0x000000ffff037224 */ /* 0x000fe200078e0025 */
[----:B------:R-:W-:-:S07]  /*0aa0*/  MOV R8, 0xac0 ;  /* 0x00000ac000087802 */ /* 0x000fce0000000f00 */
[----:B---3--:R-:W-:Y:S05]  /*0ab0*/  CALL.REL.NOINC `($__internal_324_$__cuda_sm20_div_s64) ;  /* 0x0000003000b07944 */ /* 0x008fea0003c00000 */
        /* <DEDUP_REMOVED lines=10> */
.L_x_15039:
        /* <DEDUP_REMOVED lines=33> */
.L_x_15040:
[----:B------:R-:W-:Y:S01]  /*0d70*/  IMAD.MOV.U32 R0, RZ, RZ, R36 ;  /* 0x000000ffff007224 */ /* 0x000fe200078e0024 */
[----:B------:R-:W-:Y:S02]  /*0d80*/  MOV R3, R37 ;  /* 0x0000002500037202 */ /* 0x000fe40000000f00 */
[----:B------:R-:W-:-:S07]  /*0d90*/  MOV R8, 0xdb0 ;  /* 0x00000db000087802 */ /* 0x000fce0000000f00 */
[----:B---3--:R-:W-:Y:S05]  /*0da0*/  CALL.REL.NOINC `($__internal_324_$__cuda_sm20_div_s64) ;  /* 0x0000002c00f47944 */ /* 0x008fea0003c00000 */
        /* <DEDUP_REMOVED lines=9> */
.L_x_15041:
        /* <DEDUP_REMOVED lines=34> */
.L_x_15042:
[----:B------:R-:W-:Y:S01]  /*1060*/  MOV R30, R28 ;  /* 0x0000001c001e7202 */ /* 0x000fe20000000f00 */
        /* <DEDUP_REMOVED lines=13> */
.L_x_15043:
        /* <DEDUP_REMOVED lines=34> */
.L_x_15044:
        /* <DEDUP_REMOVED lines=14> */
.L_x_15045:
        /* <DEDUP_REMOVED lines=34> */
.L_x_15046:
[----:B------:R-:W-:Y:S01]  /*1660*/  MOV R30, R28 ;  /* 0x0000001c001e7202 */ /* 0x000fe20000000f00 */
        /* <DEDUP_REMOVED lines=14> */
.L_x_15047:
        /* <DEDUP_REMOVED lines=34> */
.L_x_15048:
[----:B------:R-:W-:Y:S01]  /*1970*/  IMAD.MOV.U32 R0, RZ, RZ, R36 ;  /* 0x000000ffff007224 */ /* 0x000fe200078e0024 */
[----:B------:R-:W-:Y:S02]  /*1980*/  MOV R3, R37 ;  /* 0x0000002500037202 */ /* 0x000fe40000000f00 */
[----:B------:R-:W-:-:S07]  /*1990*/  MOV R8, 0x19b0 ;  /* 0x000019b000087802 */ /* 0x000fce0000000f00 */
[----:B---3--:R-:W-:Y:S05]  /*19a0*/  CALL.REL.NOINC `($__internal_324_$__cuda_sm20_div_s64) ;  /* 0x0000002000f47944 */ /* 0x008fea0003c00000 */
        /* <DEDUP_REMOVED lines=9> */
.L_x_15049:
        /* <DEDUP_REMOVED lines=13> */
.L_x_15033:
        /* <DEDUP_REMOVED lines=33> */
.L_x_15052:
[----:B------:R-:W-:Y:S01]  /*1d20*/  MOV R30, R32 ;  /* 0x00000020001e7202 */ /* 0x000fe20000000f00 */
[----:B------:R-:W-:Y:S01]  /*1d30*/  IMAD.MOV.U32 R0, RZ, RZ, R16 ;  /* 0x000000ffff007224 */ /* 0x000fe200078e0010 */
[----:B------:R-:W-:Y:S02]  /*1d40*/  MOV R3, R17 ;  /* 0x0000001100037202 */ /* 0x000fe40000000f00 */
[----:B------:R-:W-:-:S07]  /*1d50*/  MOV R8, 0x1d70 ;  /* 0x00001d7000087802 */ /* 0x000fce0000000f00 */
[----:B------:R-:W-:Y:S05]  /*1d60*/  CALL.REL.NOINC `($__internal_324_$__cuda_sm20_div_s64) ;  /* 0x0000002000047944 */ /* 0x000fea0003c00000 */
        /* <DEDUP_REMOVED lines=9> */
.L_x_15053:
        /* <DEDUP_REMOVED lines=35> */
.L_x_15054:
        /* <DEDUP_REMOVED lines=13> */
.L_x_15055:
        /* <DEDUP_REMOVED lines=36> */
.L_x_15056:
[----:B------:R-:W-:Y:S01]  /*2340*/  MOV R30, R20 ;  /* 0x00000014001e7202 */ /* 0x000fe20000000f00 */
[----:B------:R-:W-:Y:S01]  /*2350*/  IMAD.MOV.U32 R0, RZ, RZ, R18 ;  /* 0x000000ffff007224 */ /* 0x000fe200078e0012 */
[----:B------:R-:W-:Y:S02]  /*2360*/  MOV R3, R19 ;  /* 0x0000001300037202 */ /* 0x000fe40000000f00 */
[----:B------:R-:W-:-:S07]  /*2370*/  MOV R8, 0x2390 ;  /* 0x0000239000087802 */ /* 0x000fce0000000f00 */
[----:B------:R-:W-:Y:S05]  /*2380*/  CALL.REL.NOINC `($__internal_324_$__cuda_sm20_div_s64) ;  /* 0x00000018007c7944 */ /* 0x000fea0003c00000 */
        /* <DEDUP_REMOVED lines=10> */
.L_x_15057:
        /* <DEDUP_REMOVED lines=37> */
.L_x_15058:
[----:B------:R-:W-:Y:S01]  /*2680*/  MOV R0, R18 ;  /* 0x0000001200007202 */ /* 0x000fe20000000f00 */
[----:B------:R-:W-:Y:S01]  /*2690*/  IMAD.MOV.U32 R3, RZ, RZ, R19 ;  /* 0x000000ffff037224 */ /* 0x000fe200078e0013 */
[----:B------:R-:W-:-:S07]  /*26a0*/  MOV R8, 0x26c0 ;  /* 0x000026c000087802 */ /* 0x000fce0000000f00 */
[----:B------:R-:W-:Y:S05]  /*26b0*/  CALL.REL.NOINC `($__internal_324_$__cuda_sm20_div_s64) ;  /* 0x0000001400b07944 */ /* 0x000fea0003c00000 */
        /* <DEDUP_REMOVED lines=8> */
.L_x_15059:
        /* <DEDUP_REMOVED lines=10> */
.L_x_15051:
        /* <DEDUP_REMOVED lines=31> */
.L_x_15061:
[----:B------:R-:W-:Y:S01]  /*29d0*/  IMAD.MOV.U32 R30, RZ, RZ, R32 ;  /* 0x000000ffff1e7224 */ /* 0x000fe200078e0020 */
[----:B------:R-:W-:Y:S01]  /*29e0*/  MOV R0, R16 ;  /* 0x0000001000007202 */ /* 0x000fe20000000f00 */
[----:B------:R-:W-:Y:S01]  /*29f0*/  IMAD.MOV.U32 R3, RZ, RZ, R17 ;  /* 0x000000ffff037224 */ /* 0x000fe200078e0011 */
[----:B------:R-:W-:-:S07]  /*2a00*/  MOV R8, 0x2a20 ;  /* 0x00002a2000087802 */ /* 0x000fce0000000f00 */
[----:B------:R-:W-:Y:S05]  /*2a10*/  CALL.REL.NOINC `($__internal_324_$__cuda_sm20_div_s64) ;  /* 0x0000001000d87944 */ /* 0x000fea0003c00000 */
        /* <DEDUP_REMOVED lines=9> */
.L_x_15062:
        /* <DEDUP_REMOVED lines=36> */
.L_x_15063:
[----:B------:R-:W-:Y:S01]  /*2cf0*/  IMAD.MOV.U32 R0, RZ, RZ, R18 ;  /* 0x000000ffff007224 */ /* 0x000fe200078e0012 */
[----:B------:R-:W-:Y:S02]  /*2d00*/  MOV R3, R19 ;  /* 0x0000001300037202 */ /* 0x000fe40000000f00 */
[----:B------:R-:W-:-:S07]  /*2d10*/  MOV R8, 0x2d30 ;  /* 0x00002d3000087802 */ /* 0x000fce0000000f00 */
[----:B------:R-:W-:Y:S05]  /*2d20*/  CALL.REL.NOINC `($__internal_324_$__cuda_sm20_div_s64) ;  /* 0x0000001000147944 */ /* 0x000fea0003c00000 */
        /* <DEDUP_REMOVED lines=8> */
.L_x_15064:
        /* <DEDUP_REMOVED lines=10> */
.L_x_15060:
        /* <DEDUP_REMOVED lines=29> */
.L_x_15065:
[----:B------:R-:W-:-:S07]  /*3020*/  MOV R0, 0x3040 ;  /* 0x0000304000007802 */ /* 0x000fce0000000f00 */
[----:B------:R-:W-:Y:S05]  /*3030*/  CALL.REL.NOINC `($__internal_325_$__cuda_sm20_rem_s64) ;  /* 0x00000010009c7944 */ /* 0x000fea0003c00000 */
[----:B------:R-:W-:Y:S01]  /*3040*/  IMAD.MOV.U32 R8, RZ, RZ, R3 ;  /* 0x000000ffff087224 */ /* 0x000fe200078e0003 */
[----:B------:R-:W-:-:S07]  /*3050*/  MOV R9, R10 ;  /* 0x0000000a00097202 */ /* 0x000fce0000000f00 */
.L_x_15066:
[----:B------:R-:W0:Y:S02]  /*3060*/  LDC.64 R10, c[0x0][0x398] ;  /* 0x0000e600ff0a7b82 */ /* 0x000e240000000a00 */
[----:B0-----:R-:W-:-:S06]  /*3070*/  IMAD.WIDE.U32 R2, R2, 0x8, R10 ;  /* 0x0000000802027825 */ /* 0x001fcc00078e000a */
[----:B------:R-:W2:Y:S02]  /*3080*/  LDG.E.64 R2, desc[UR10][R2.64] ;  /* 0x0000000a02027981 */ /* 0x000ea4000c1e1b00 */
[-C--:B--2---:R-:W-:Y:S02]  /*3090*/  IMAD R11, R3, R8.reuse, RZ ;  /* 0x00000008030b7224 */ /* 0x084fe400078e02ff */
[----:B------:R-:W-:-:S04]  /*30a0*/  IMAD.WIDE.U32 R28, R2, R8, R28 ;  /* 0x00000008021c7225 */ /* 0x000fc800078e001c */
[----:B------:R-:W-:-:S04]  /*30b0*/  IMAD R11, R2, R9, R11 ;  /* 0x00000009020b7224 */ /* 0x000fc800078e020b */
[----:B------:R-:W-:-:S07]  /*30c0*/  IMAD.IADD R29, R29, 0x1, R11 ;  /* 0x000000011d1d7824 */ /* 0x000fce00078e020b */
.L_x_15032:
        /* <DEDUP_REMOVED lines=33> */
.L_x_15069:
        /* <DEDUP_REMOVED lines=12> */
[----:B--2---:R-:W-:Y:S01]  /*33a0*/  DSETP.MIN.AND P0, P1, R16, R8, PT ;  /* 0x000000081000722a */ /* 0x004fe20003900000 */
        /* <DEDUP_REMOVED lines=8> */
[----:B------:R-:W-:-:S06]  /*3430*/  DSETP.MIN.AND P0, P1, R16, R12, PT ;  /* 0x0000000c1000722a */ /* 0x000fcc0003900000 */
[----:B------:R-:W-:Y:S02]  /*3440*/  FSEL R17, R17, R22, P0 ;  /* 0x0000001611117208 */ /* 0x000fe40000000000 */
[----:B------:R-:W-:Y:S01]  /*3450*/  SEL R16, R18, R12, P0 ;  /* 0x0000000c12107207 */ /* 0x000fe20000000000 */
[----:B------:R-:W-:Y:S02]  /*3460*/  VIADD R18, R20, UR5 ;  /* 0x0000000514127c36 */ /* 0x000fe40008000000 */
[----:B---3--:R-:W-:Y:S01]  /*3470*/  IMAD.MOV.U32 R20, RZ, RZ, R11 ;  /* 0x000000ffff147224 */ /* 0x008fe200078e000b */
[----:B------:R-:W-:Y:S02]  /*3480*/  MOV R19, R16 ;  /* 0x0000001000137202 */ /* 0x000fe40000000f00 */
[----:B------:R-:W-:Y:S01]  /*3490*/  @P1 LOP3.LUT R17, R22, 0x80000, RZ, 0xfc, !PT ;  /* 0x0008000016111812 */ /* 0x000fe200078efcff */
[----:B------:R1:W3:Y:S05]  /*34a0*/  LDS.64 R12, [R18+UR5] ;  /* 0x00000005120c7984 */ /* 0x0002ea0008000a00 */
[----:B------:R-:W-:-:S06]  /*34b0*/  DSETP.MIN.AND P0, P1, R16, R10, PT ;  /* 0x0000000a1000722a */ /* 0x000fcc0003900000 */
[----:B------:R-:W-:Y:S02]  /*34c0*/  FSEL R17, R17, R20, P0 ;  /* 0x0000001411117208 */ /* 0x000fe40000000000 */
[----:B------:R-:W-:Y:S02]  /*34d0*/  SEL R16, R19, R10, P0 ;  /* 0x0000000a13107207 */ /* 0x000fe40000000000 */
[----:B------:R-:W-:-:S03]  /*34e0*/  IADD3 R19, PT, PT, R18, UR5, RZ ;  /* 0x0000000512137c10 */ /* 0x000fc6000fffe0ff */
[----:B-1----:R-:W-:Y:S01]  /*34f0*/  IMAD.MOV.U32 R18, RZ, RZ, R16 ;  /* 0x000000ffff127224 */ /* 0x002fe200078e0010 */
[----:B------:R-:W-:Y:S01]  /*3500*/  @P1 LOP3.LUT R17, R20, 0x80000, RZ, 0xfc, !PT ;  /* 0x0008000014111812 */ /* 0x000fe200078efcff */
[----:B------:R1:W4:Y:S01]  /*3510*/  LDS.64 R10, [R19+UR5] ;  /* 0x00000005130a7984 */ /* 0x0003220008000a00 */
[----:B--2---:R-:W-:-:S04]  /*3520*/  MOV R20, R9 ;  /* 0x0000000900147202 */ /* 0x004fc80000000f00 */
[----:B------:R-:W-:-:S06]  /*3530*/  DSETP.MIN.AND P0, P1, R16, R8, PT ;  /* 0x000000081000722a */ /* 0x000fcc0003900000 */
[----:B------:R-:W-:Y:S02]  /*3540*/  FSEL R17, R17, R20, P0 ;  /* 0x0000001411117208 */ /* 0x000fe40000000000 */
[----:B------:R-:W-:Y:S01]  /*3550*/  SEL R16, R18, R8, P0 ;  /* 0x0000000812107207 */ /* 0x000fe20000000000 */
[----:B------:R-:W-:-:S03]  /*3560*/  VIADD R18, R19, UR5 ;  /* 0x0000000513127c36 */ /* 0x000fc60008000000 */
[----:B-1----:R-:W-:Y:S02]  /*3570*/  MOV R19, R16 ;  /* 0x0000001000137202 */ /* 0x002fe40000000f00 */
[----:B------:R-:W-:Y:S01]  /*3580*/  @P1 LOP3.LUT R17, R20, 0x80000, RZ, 0xfc, !PT ;  /* 0x0008000014111812 */ /* 0x000fe200078efcff */
[----:B------:R1:W2:Y:S01]  /*3590*/  LDS.64 R8, [R18+UR5] ;  /* 0x0000000512087984 */ /* 0x0002a20008000a00 */
[----:B---3--:R-:W-:-:S04]  /*35a0*/  IMAD.MOV.U32 R20, RZ, RZ, R13 ;  /* 0x000000ffff147224 */ /* 0x008fc800078e000d */
[----:B------:R-:W-:-:S06]  /*35b0*/  DSETP.MIN.AND P0, P1, R16, R12, PT ;  /* 0x0000000c1000722a */ /* 0x000fcc0003900000 */
[----:B------:R-:W-:Y:S02]  /*35c0*/  FSEL R17, R17, R20, P0 ;  /* 0x0000001411117208 */ /* 0x000fe40000000000 */
[----:B------:R-:W-:Y:S02]  /*35d0*/  SEL R16, R19, R12, P0 ;  /* 0x0000000c13107207 */ /* 0x000fe40000000000 */
[----:B------:R-:W-:-:S04]  /*35e0*/  IADD3 R12, PT, PT, R18, UR5, RZ ;  /* 0x00000005120c7c10 */ /* 0x000fc8000fffe0ff */
[----:B------:R-:W-:Y:S01]  /*35f0*/  @P1 LOP3.LUT R17, R20, 0x80000, RZ, 0xfc, !PT ;  /* 0x0008000014111812 */ /* 0x000fe200078efcff */
[----:B----4-:R-:W-:Y:S01]  /*3600*/  IMAD.MOV.U32 R19, RZ, RZ, R11 ;  /* 0x000000ffff137224 */ /* 0x010fe200078e000b */
[----:B------:R-:W3:Y:S02]  /*3610*/  LDS.64 R12, [R12+UR5] ;  /* 0x000000050c0c7984 */ /* 0x000ee40008000a00 */
[----:B-1----:R-:W-:Y:S02]  /*3620*/  MOV R18, R17 ;  /* 0x0000001100127202 */ /* 0x002fe40000000f00 */
[----:B------:R-:W-:-:S06]  /*3630*/  DSETP.MIN.AND P0, P1, R16, R10, PT ;  /* 0x0000000a1000722a */ /* 0x000fcc0003900000 */
[----:B------:R-:W-:Y:S02]  /*3640*/  FSEL R21, R18, R19, P0 ;  /* 0x0000001312157208 */ /* 0x000fe40000000000 */
[----:B------:R-:W-:-:S04]  /*3650*/  SEL R10, R16, R10, P0 ;  /* 0x0000000a100a7207 */ /* 0x000fc80000000000 */
[----:B------:R-:W-:Y:S02]  /*3660*/  MOV R16, R10 ;  /* 0x0000000a00107202 */ /* 0x000fe40000000f00 */
[----:B------:R-:W-:-:S05]  /*3670*/  @P1 LOP3.LUT R21, R19, 0x80000, RZ, 0xfc, !PT ;  /* 0x0008000013151812 */ /* 0x000fca00078efcff */
[----:B------:R-:W-:-:S06]  /*3680*/  IMAD.MOV.U32 R11, RZ, RZ, R21 ;  /* 0x000000ffff0b7224 */ /* 0x000fcc00078e0015 */
[----:B--2---:R-:W-:Y:S01]  /*3690*/  DSETP.MIN.AND P0, P1, R10, R8, PT ;  /* 0x000000080a00722a */ /* 0x004fe20003900000 */
        /* <DEDUP_REMOVED lines=9> */
[----:B------:R-:W-:-:S06]  /*3730*/  DSETP.MIN.AND P1, P2, R8, R12, PT ;  /* 0x0000000c0800722a */ /* 0x000fcc0003a20000 */
[----:B------:R-:W-:Y:S02]  /*3740*/  FSEL R9, R9, R16, P1 ;  /* 0x0000001009097208 */ /* 0x000fe40000800000 */
[----:B------:R-:W-:Y:S02]  /*3750*/  SEL R8, R10, R12, P1 ;  /* 0x0000000c0a087207 */ /* 0x000fe40000800000 */
[----:B-1----:R-:W-:-:S04]  /*3760*/  LEA R4, R11, R4, 0x6 ;  /* 0x000000040b047211 */ /* 0x002fc800078e30ff */
[----:B------:R-:W-:Y:S01]  /*3770*/  @P2 LOP3.LUT R9, R16, 0x80000, RZ, 0xfc, !PT ;  /* 0x0008000010092812 */ /* 0x000fe200078efcff */
[----:B------:R-:W-:Y:S06]  /*3780*/  @P0 BRA `(.L_x_15069) ;  /* 0xfffffff800d40947 */ /* 0x000fec000383ffff */
[----:B------:R-:W-:-:S07]  /*3790*/  VIADD R3, R3, 0x1 ;  /* 0x0000000103037836 */ /* 0x000fce0000000000 */
.L_x_15068:
        /* <DEDUP_REMOVED lines=17> */
[----:B-1----:R-:W-:Y:S01]  /*38b0*/  DSETP.MIN.AND P1, P2, R8, R12, PT ;  /* 0x0000000c0800722a */ /* 0x002fe20003a20000 */
        /* <DEDUP_REMOVED lines=9> */
[----:B------:R-:W-:Y:S01]  /*3950*/  DSETP.MIN.AND P1, P2, R12, R10, PT ;  /* 0x0000000a0c00722a */ /* 0x000fe20003a20000 */
[----:B---3--:R-:W-:-:S05]  /*3960*/  IMAD.MOV.U32 R13, RZ, RZ, R7 ;  /* 0x000000ffff0d7224 */ /* 0x008fca00078e0007 */
[----:B------:R-:W-:Y:S02]  /*3970*/  FSEL R19, R2, R17, P1 ;  /* 0x0000001102137208 */ /* 0x000fe40000800000 */
[----:B------:R-:W-:-:S06]  /*3980*/  SEL R10, R12, R10, P1 ;  /* 0x0000000a0c0a7207 */ /* 0x000fcc0000800000 */
[----:B------:R-:W-:-:S04]  /*3990*/  @P2 LOP3.LUT R19, R17, 0x80000, RZ, 0xfc, !PT ;  /* 0x0008000011132812 */ /* 0x000fc800078efcff */
[----:B------:R-:W-:-:S04]  /*39a0*/  MOV R11, R19 ;  /* 0x00000013000b7202 */ /* 0x000fc80000000f00 */
[----:B------:R-:W-:Y:S02]  /*39b0*/  MOV R2, R11 ;  /* 0x0000000b00027202 */ /* 0x000fe40000000f00 */
[----:B------:R-:W-:Y:S01]  /*39c0*/  DSETP.MIN.AND P1, P2, R10, R6, PT ;  /* 0x000000060a00722a */ /* 0x000fe20003a20000 */
[----:B-1----:R-:W-:-:S05]  /*39d0*/  MOV R11, R8 ;  /* 0x00000008000b7202 */ /* 0x002fca0000000f00 */
[----:B------:R-:W-:Y:S02]  /*39e0*/  FSEL R17, R2, R13, P1 ;  /* 0x0000000d02117208 */ /* 0x000fe40000800000 */
[----:B------:R-:W-:-:S06]  /*39f0*/  SEL R6, R10, R6, P1 ;  /* 0x000000060a067207 */ /* 0x000fcc0000800000 */
[----:B------:R-:W-:-:S05]  /*3a00*/  @P2 LOP3.LUT R17, R13, 0x80000, RZ, 0xfc, !PT ;  /* 0x000800000d112812 */ /* 0x000fca00078efcff */
[----:B------:R-:W-:-:S04]  /*3a10*/  IMAD.MOV.U32 R7, RZ, RZ, R17 ;  /* 0x000000ffff077224 */ /* 0x000fc800078e0011 */
[----:B------:R-:W-:Y:S02]  /*3a20*/  IMAD.MOV.U32 R2, RZ, RZ, R7 ;  /* 0x000000ffff027224 */ /* 0x000fe400078e0007 */
[----:B------:R-:W-:-:S06]  /*3a30*/  DSETP.MIN.AND P1, P2, R6, R8, PT ;  /* 0x000000080600722a */ /* 0x000fcc0003a20000 */
[----:B------:R-:W-:Y:S02]  /*3a40*/  FSEL R13, R2, R9, P1 ;  /* 0x00000009020d7208 */ /* 0x000fe40000800000 */
[----:B------:R-:W-:-:S06]  /*3a50*/  SEL R8, R6, R11, P1 ;  /* 0x0000000b06087207 */ /* 0x000fcc0000800000 */
[----:B------:R-:W-:-:S05]  /*3a60*/  @P2 LOP3.LUT R13, R9, 0x80000, RZ, 0xfc, !PT ;  /* 0x00080000090d2812 */ /* 0x000fca00078efcff */
[----:B------:R-:W-:-:S07]  /*3a70*/  IMAD.MOV.U32 R9, RZ, RZ, R13 ;  /* 0x000000ffff097224 */ /* 0x000fce00078e000d */
.L_x_15071:
        /* <DEDUP_REMOVED lines=13> */
[----:B-1----:R-:W-:Y:S01]  /*3b50*/  DSETP.MIN.AND P1, P2, R8, R4, PT ;  /* 0x000000040800722a */ /* 0x002fe20003a20000 */
[----:B------:R-:W-:-:S05]  /*3b60*/  IMAD.MOV.U32 R11, RZ, RZ, R5 ;  /* 0x000000ffff0b7224 */ /* 0x000fca00078e0005 */
[----:B------:R-:W-:Y:S02]  /*3b70*/  FSEL R13, R10, R11, P1 ;  /* 0x0000000b0a0d7208 */ /* 0x000fe40000800000 */
[----:B------:R-:W-:-:S06]  /*3b80*/  SEL R4, R8, R4, P1 ;  /* 0x0000000408047207 */ /* 0x000fcc0000800000 */
[----:B------:R-:W-:-:S04]  /*3b90*/  @P2 LOP3.LUT R13, R11, 0x80000, RZ, 0xfc, !PT ;  /* 0x000800000b0d2812 */ /* 0x000fc800078efcff */
[----:B------:R-:W-:Y:S01]  /*3ba0*/  MOV R5, R13 ;  /* 0x0000000d00057202 */ /* 0x000fe20000000f00 */
[----:B--2---:R-:W-:-:S03]  /*3bb0*/  IMAD.MOV.U32 R9, RZ, RZ, R6 ;  /* 0x000000ffff097224 */ /* 0x004fc600078e0006 */
[----:B------:R-:W-:Y:S02]  /*3bc0*/  MOV R2, R5 ;  /* 0x0000000500027202 */ /* 0x000fe40000000f00 */
[----:B------:R-:W-:-:S06]  /*3bd0*/  DSETP.MIN.AND P1, P2, R4, R6, PT ;  /* 0x000000060400722a */ /* 0x000fcc0003a20000 */
[----:B------:R-:W-:Y:S02]  /*3be0*/  FSEL R11, R2, R7, P1 ;  /* 0x00000007020b7208 */ /* 0x000fe40000800000 */
[----:B------:R-:W-:-:S06]  /*3bf0*/  SEL R8, R4, R9, P1 ;  /* 0x0000000904087207 */ /* 0x000fcc0000800000 */
[----:B------:R-:W-:-:S04]  /*3c00*/  @P2 LOP3.LUT R11, R7, 0x80000, RZ, 0xfc, !PT ;  /* 0x00080000070b2812 */ /* 0x000fc800078efcff */
[----:B------:R-:W-:-:S07]  /*3c10*/  MOV R9, R11 ;  /* 0x0000000b00097202 */ /* 0x000fce0000000f00 */
.L_x_15072:
[----:B------:R-:W-:Y:S01]  /*3c20*/  @!P0 IMAD R3, R3, UR7, RZ ;  /* 0x0000000703038c24 */ /* 0x000fe2000f8e02ff */
[----:B-1----:R-:W-:-:S03]  /*3c30*/  @!P0 MOV R4, R9 ;  /* 0x0000000900048202 */ /* 0x002fc60000000f00 */
[----:B------:R-:W-:-:S06]  /*3c40*/  @!P0 IMAD R3, R3, 0x8, R0 ;  /* 0x0000000803038824 */ /* 0x000fcc00078e0200 */
[----:B------:R-:W1:Y:S02]  /*3c50*/  @!P0 LDS.64 R2, [R3] ;  /* 0x0000000003028984 */ /* 0x000e640000000a00 */
[----:B-1----:R-:W-:Y:S01]  /*3c60*/  @!P0 DSETP.MIN.AND P1, P2, R8, R2, PT ;  /* 0x000000020800822a */ /* 0x002fe20003a20000 */
[----:B------:R-:W-:-:S05]  /*3c70*/  @!P0 IMAD.MOV.U32 R5, RZ, RZ, R3 ;  /* 0x000000ffff058224 */ /* 0x000fca00078e0003 */
[----:B------:R-:W-:Y:S02]  /*3c80*/  @!P0 FSEL R4, R4, R5, P1 ;  /* 0x0000000504048208 */ /* 0x000fe40000800000 */
[----:B------:R-:W-:Y:S02]  /*3c90*/  @!P0 LOP3.LUT R7, R5, 0x80000, RZ, 0xfc, !PT ;  /* 0x0008000005078812 */ /* 0x000fe400078efcff */
[----:B------:R-:W-:Y:S01]  /*3ca0*/  @!P0 MOV R5, R2 ;  /* 0x0000000200058202 */ /* 0x000fe20000000f00 */
[----:B------:R-:W-:Y:S01]  /*3cb0*/  @!P0 IMAD.MOV.U32 R2, RZ, RZ, R8 ;  /* 0x000000ffff028224 */ /* 0x000fe200078e0008 */
[----:B------:R-:W-:-:S04]  /*3cc0*/  @!P0 SEL R9, R7, R4, P2 ;  /* 0x0000000407098207 */ /* 0x000fc80001000000 */
[----:B------:R-:W-:-:S07]  /*3cd0*/  @!P0 SEL R8, R2, R5, P1 ;  /* 0x0000000502088207 */ /* 0x000fce0000800000 */
.L_x_15070:
[----:B-1----:R1:W-:Y:S02]  /*3ce0*/  STS.64 [R0], R8 ;  /* 0x0000000800007388 */ /* 0x0023e40000000a00 */
.L_x_15067:
        /* <DEDUP_REMOVED lines=9> */
        .weak           $__internal_324_$__cuda_sm20_div_s64
        .type           $__internal_324_$__cuda_sm20_div_s64,@function
        .size           $__internal_324_$__cuda_sm20_div_s64,($__internal_325_$__cuda_sm20_rem_s64 - $__internal_324_$__cuda_sm20_div_s64)
$__internal_324_$__cuda_sm20_div_s64:
        /* <DEDUP_REMOVED lines=82> */
[----:B------:R-:W-:Y:S06]  /*42a0*/  RET.REL.NODEC R8 `(contiguous_min3_f64) ;  /* 0xffffffbc08547950 */ /* 0x000fec0003c3ffff */
        .weak           $__internal_325_$__cuda_sm20_rem_s64
        .type           $__internal_325_$__cuda_sm20_rem_s64,@function
        .size           $__internal_325_$__cuda_sm20_rem_s64,(.L_x_32528 - $__internal_325_$__cuda_sm20_rem_s64)
$__internal_325_$__cuda_sm20_rem_s64:
        /* <DEDUP_REMOVED lines=66> */
[----:B------:R-:W-:Y:S06]  /*46d0*/  RET.REL.NODEC R8 `(contiguous_min3_f64) ;  /* 0xffffffb808487950 */ /* 0x000fec0003c3ffff */
.L_x_15073:
        /* <DEDUP_REMOVED lines=10> */
.L_x_32528:


//--------------------- .text.contiguous_min22_f64 --------------------------
	.section	.text.contiguous_min22_f64,"ax",@progbits
	.align	128
        .global         contiguous_min22_f64
        .type           contiguous_min22_f64,@function
        .size           contiguous_min22_f64,(.L_x_33231 - contiguous_min22_f64)
        .other          contiguous_min22_f64,@"STO_CUDA_ENTRY STV_DEFAULT"
contiguous_min22_f64:
.text.contiguous_min22_f64:
        /* <DEDUP_REMOVED lines=32> */
[----:B---3--:R-:W-:Y:S01]  /*0200*/  @!P0 DSETP.MIN.AND P1, P3, R6, R8, PT ;  /* 0x000000080600822a */ /* 0x008fe20003b20000 */
[----:B------:R-:W-:-:S02]  /*0210*/  @!P0 IMAD.MOV.U32 R14, RZ, RZ, R9 ;  /* 0x000000ffff0e8224 */ /* 0x000fc400078e0009 */
[----:B------:R-:W-:Y:S02]  /*0220*/  @!P0 IMAD.MOV.U32 R15, RZ, RZ, R8 ;  /* 0x000000ffff0f8224 */ /* 0x000fe400078e0008 */
[----:B------:R-:W-:Y:S01]  /*0230*/  IMAD.MOV.U32 R8, RZ, RZ, 0x0 ;  /* 0x00000000ff087424 */ /* 0x000fe200078e00ff */
[----:B------:R-:W-:Y:S01]  /*0240*/  @!P0 FSEL R7, R7, R14, P1 ;  /* 0x0000000e07078208 */ /* 0x000fe20000800000 */
[----:B------:R-:W-:Y:S01]  /*0250*/  IMAD.MOV.U32 R9, RZ, RZ, 0x7ff00000 ;  /* 0x7ff00000ff097424 */ /* 0x000fe200078e00ff */
        /* <DEDUP_REMOVED lines=20> */
.L_x_15075:
[----:B------:R-:W-:Y:S05]  /*03a0*/  BSYNC.RECONVERGENT B0 ;  /* 0x0000000000007941 */ /* 0x000fea0003800200 */
.L_x_15074:
[----:B------:R-:W-:Y:S06]  /*03b0*/  BAR.SYNC.DEFER_BLOCKING 0x0 ;  /* 0x0000000000007b1d */ /* 0x000fec0000010000 */
[----:B------:R-:W-:Y:S05]  /*03c0*/  @!P1 BRA `(.L_x_15076) ;  /* 0x0000000000489947 */ /* 0x000fea0003800000 */
.L_x_15077:
[----:B0-----:R-:W-:-:S04]  /*03d0*/  SHF.R.U32.HI R9, RZ, 0x1, R3 ;  /* 0x00000001ff097819 */ /* 0x001fc80000011603 */
[----:B------:R-:W-:-:S13]  /*03e0*/  ISETP.GE.U32.AND P0, PT, R0, R9, PT ;  /* 0x000000090000720c */ /* 0x000fda0003f06070 */
[----:B-1----:R-:W-:Y:S01]  /*03f0*/  @!P0 IMAD R6, R9, 0x8, R2 ;  /* 0x0000000809068824 */ /* 0x002fe200078e0202 */
[----:B------:R-:W0:Y:S05]  /*0400*/  @!P0 LDS.64 R4, [R2] ;  /* 0x0000000002048984 */ /* 0x000e2a0000000a00 */
[----:B------:R-:W1:Y:S01]  /*0410*/  @!P0 LDS.64 R6, [R6] ;  /* 0x0000000006068984 */ /* 0x000e620000000a00 */
[----:B0-----:R-:W-:Y:S01]  /*0420*/  @!P0 IMAD.MOV.U32 R8, RZ, RZ, R5 ;  /* 0x000000ffff088224 */ /* 0x001fe200078e0005 */
[----:B-1----:R-:W-:Y:S01]  /*0430*/  @!P0 DSETP.MIN.AND P1, P3, R4, R6, PT ;  /* 0x000000060400822a */ /* 0x002fe20003b20000 */
        /* <DEDUP_REMOVED lines=11> */
.L_x_15076:
[----:B------:R-:W-:Y:S05]  /*04f0*/  @P2 EXIT ;  /* 0x000000000000294d */ /* 0x000fea0003800000 */
[----:B------:R-:W2:Y:S04]  /*0500*/  LDS.64 R4, [R2] ;  /* 0x0000000002047984 */ /* 0x000ea80000000a00 */
[----:B01----:R-:W0:Y:S01]  /*0510*/  LDS.64 R6, [R2+0x100] ;  /* 0x0001000002067984 */ /* 0x003e220000000a00 */
[----:B--2---:R-:W-:Y:S01]  /*0520*/  IMAD.MOV.U32 R3, RZ, RZ, R5 ;  /* 0x000000ffff037224 */ /* 0x004fe200078e0005 */
[----:B0-----:R-:W-:Y:S01]  /*0530*/  DSETP.MIN.AND P0, P1, R4, R6, PT ;  /* 0x000000060400722a */ /* 0x001fe20003900000 */
        /* <DEDUP_REMOVED lines=9> */
[----:B-1----:R-:W-:Y:S01]  /*05d0*/  DSETP.MIN.AND P0, P1, R6, R8, PT ;  /* 0x000000080600722a */ /* 0x002fe20003900000 */
        /* <DEDUP_REMOVED lines=65> */
.L_x_15078:
        /* <DEDUP_REMOVED lines=9> */
.L_x_33231:


//--------------------- .text.contiguous_min2_f64 --------------------------
	.section	.text.contiguous_min2_f64,"ax",@progbits
	.align	128
        .global         contiguous_min2_f64
        .type           contiguous_min2_f64,@function
        .size           contiguous_min2_f64,(.L_x_32530 - contiguous_min2_f64)
        .other          contiguous_min2_f64,@"STO_CUDA_ENTRY STV_DEFAULT"
contiguous_min2_f64:
.text.contiguous_min2_f64:
[----:B------:R-:W-:Y:S01]  /*0000*/  LDC R1, c[0x0][0x37c] ;  /* 0x0000df00ff017b82 */ /* 0x000fe20000000800 */
[----:B------:R-:W0:Y:S07]  /*0010*/  S2R R0, SR_TID.X ;  /* 0x0000000000007919 */ /* 0x000e2e0000002100 */
[----:B------:R-:W1:Y:S01]  /*0020*/  S2UR UR6, SR_CTAID.X ;  /* 0x00000000000679c3 */ /* 0x000e620000002500 */
[----:B------:R-:W2:Y:S01]  /*0030*/  LDCU.64 UR8, c[0x0][0x3a8] ;  /* 0x00007500ff0877ac */ /* 0x000ea20008000a00 */
[----:B------:R-:W-:-:S02]  /*0040*/  HFMA2 R4, -RZ, RZ, 0, 0 ;  /* 0x00000000ff047431 */ /* 0x000fc400000001ff */
[----:B------:R-:W-:Y:S01]  /*0050*/  IMAD.MOV.U32 R5, RZ, RZ, 0x7ff00000 ;  /* 0x7ff00000ff057424 */ /* 0x000fe200078e00ff */
        /* <DEDUP_REMOVED lines=42> */
.L_x_15107:
        /* <DEDUP_REMOVED lines=32> */
.L_x_15084:
[----:B------:R-:W-:Y:S01]  /*0500*/  MOV R26, R6 ;  /* 0x00000006001a7202 */ /* 0x000fe20000000f00 */
[----:B------:R-:W-:Y:S01]  /*0510*/  IMAD.MOV.U32 R13, RZ, RZ, R7 ;  /* 0x000000ffff0d7224 */ /* 0x000fe200078e0007 */
[----:B------:R-:W-:Y:S01]  /*0520*/  MOV R14, R34 ;  /* 0x00000022000e7202 */ /* 0x000fe20000000f00 */
[----:B------:R-:W-:Y:S01]  /*0530*/  IMAD.MOV.U32 R11, RZ, RZ, R35 ;  /* 0x000000ffff0b7224 */ /* 0x000fe200078e0023 */
[----:B------:R-:W-:-:S07]  /*0540*/  MOV R12, 0x560 ;  /* 0x00000560000c7802 */ /* 0x000fce0000000f00 */
[----:B-1----:R-:W-:Y:S05]  /*0550*/  CALL.REL.NOINC `($__internal_326_$__cuda_sm20_div_s64) ;  /* 0x0000006800207944 */ /* 0x002fea0003c00000 */
        /* <DEDUP_REMOVED lines=9> */
.L_x_15085:
[----:B------:R-:W-:Y:S05]  /*05f0*/  BSYNC.RECONVERGENT B1 ;  /* 0x0000000000017941 */ /* 0x000fea0003800200 */
.L_x_15083:
        /* <DEDUP_REMOVED lines=34> */
.L_x_15087:
[----:B------:R-:W-:Y:S01]  /*0820*/  IMAD.MOV.U32 R26, RZ, RZ, R20 ;  /* 0x000000ffff1a7224 */ /* 0x000fe200078e0014 */
[----:B------:R-:W-:Y:S01]  /*0830*/  MOV R13, R9 ;  /* 0x00000009000d7202 */ /* 0x000fe20000000f00 */
[----:B------:R-:W-:Y:S01]  /*0840*/  IMAD.MOV.U32 R14, RZ, RZ, R34 ;  /* 0x000000ffff0e7224 */ /* 0x000fe200078e0022 */
[----:B------:R-:W-:Y:S02]  /*0850*/  MOV R11, R35 ;  /* 0x00000023000b7202 */ /* 0x000fe40000000f00 */
[----:B------:R-:W-:-:S07]  /*0860*/  MOV R12, 0x880 ;  /* 0x00000880000c7802 */ /* 0x000fce0000000f00 */
[----:B------:R-:W-:Y:S05]  /*0870*/  CALL.REL.NOINC `($__internal_326_$__cuda_sm20_div_s64) ;  /* 0x0000006400587944 */ /* 0x000fea0003c00000 */
        /* <DEDUP_REMOVED lines=9> */
.L_x_15088:
[----:B------:R-:W-:Y:S05]  /*0910*/  BSYNC.RECONVERGENT B1 ;  /* 0x0000000000017941 */ /* 0x000fea0003800200 */
.L_x_15086:
        /* <DEDUP_REMOVED lines=33> */
.L_x_15090:
[----:B------:R-:W-:Y:S01]  /*0b30*/  IMAD.MOV.U32 R26, RZ, RZ, R36 ;  /* 0x000000ffff1a7224 */ /* 0x000fe200078e0024 */
[----:B------:R-:W-:Y:S01]  /*0b40*/  MOV R13, R37 ;  /* 0x00000025000d7202 */ /* 0x000fe20000000f00 */
[----:B------:R-:W-:Y:S01]  /*0b50*/  IMAD.MOV.U32 R14, RZ, RZ, R20 ;  /* 0x000000ffff0e7224 */ /* 0x000fe200078e0014 */
[----:B------:R-:W-:Y:S02]  /*0b60*/  MOV R11, R21 ;  /* 0x00000015000b7202 */ /* 0x000fe40000000f00 */
[----:B------:R-:W-:-:S07]  /*0b70*/  MOV R12, 0xb90 ;  /* 0x00000b90000c7802 */ /* 0x000fce0000000f00 */
[----:B------:R-:W-:Y:S05]  /*0b80*/  CALL.REL.NOINC `($__internal_326_$__cuda_sm20_div_s64) ;  /* 0x0000006000947944 */ /* 0x000fea0003c00000 */
        /* <DEDUP_REMOVED lines=10> */
.L_x_15091:
[----:B------:R-:W-:Y:S05]  /*0c30*/  BSYNC.RECONVERGENT B1 ;  /* 0x0000000000017941 */ /* 0x000fea0003800200 */
.L_x_15089:
        /* <DEDUP_REMOVED lines=35> */
.L_x_15093:
[----:B------:R-:W-:Y:S01]  /*0e70*/  MOV R26, R34 ;  /* 0x00000022001a7202 */ /* 0x000fe20000000f00 */
[----:B------:R-:W-:Y:S01]  /*0e80*/  IMAD.MOV.U32 R13, RZ, RZ, R35 ;  /* 0x000000ffff0d7224 */ /* 0x000fe200078e0023 */
[----:B------:R-:W-:Y:S01]  /*0e90*/  MOV R14, R20 ;  /* 0x00000014000e7202 */ /* 0x000fe20000000f00 */
[----:B------:R-:W-:Y:S01]  /*0ea0*/  IMAD.MOV.U32 R11, RZ, RZ, R21 ;  /* 0x000000ffff0b7224 */ /* 0x000fe200078e0015 */
[----:B------:R-:W-:-:S07]  /*0eb0*/  MOV R12, 0xed0 ;  /* 0x00000ed0000c7802 */ /* 0x000fce0000000f00 */
[----:B------:R-:W-:Y:S05]  /*0ec0*/  CALL.REL.NOINC `($__internal_326_$__cuda_sm20_div_s64) ;  /* 0x0000005c00c47944 */ /* 0x000fea0003c00000 */
        /* <DEDUP_REMOVED lines=11> */
.L_x_15094:
[----:B------:R-:W-:Y:S05]  /*0f80*/  BSYNC.RECONVERGENT B1 ;  /* 0x0000000000017941 */ /* 0x000fea0003800200 */
.L_x_15092:
        /* <DEDUP_REMOVED lines=36> */
.L_x_15096:
        /* <DEDUP_REMOVED lines=16> */
.L_x_15097:
[----:B------:R-:W-:Y:S05]  /*12d0*/  BSYNC.RECONVERGENT B1 ;  /* 0x0000000000017941 */ /* 0x000fea0003800200 */
.L_x_15095:
        /* <DEDUP_REMOVED lines=35> */
.L_x_15099:
        /* <DEDUP_REMOVED lines=17> */
.L_x_15100:
[----:B------:R-:W-:Y:S05]  /*1620*/  BSYNC.RECONVERGENT B1 ;  /* 0x0000000000017941 */ /* 0x000fea0003800200 */
.L_x_15098:
        /* <DEDUP_REMOVED lines=35> */
.L_x_15102:
        /* <DEDUP_REMOVED lines=16> */
.L_x_15103:
[----:B------:R-:W-:Y:S05]  /*1960*/  BSYNC.RECONVERGENT B1 ;  /* 0x0000000000017941 */ /* 0x000fea0003800200 */
.L_x_15101:
        /* <DEDUP_REMOVED lines=35> */
.L_x_15105:
        /* <DEDUP_REMOVED lines=16> */
.L_x_15106:
[----:B------:R-:W-:Y:S05]  /*1ca0*/  BSYNC.RECONVERGENT B1 ;  /* 0x0000000000017941 */ /* 0x000fea0003800200 */
.L_x_15104:
        /* <DEDUP_REMOVED lines=8> */
.L_x_15082:
        /* <DEDUP_REMOVED lines=36> */
.L_x_15110:
[----:B------:R-:W-:Y:S01]  /*1f70*/  MOV R26, R6 ;  /* 0x00000006001a7202 */ /* 0x000fe20000000f00 */
[----:B------:R-:W-:Y:S01]  /*1f80*/  IMAD.MOV.U32 R13, RZ, RZ, R7 ;  /* 0x000000ffff0d7224 */ /* 0x000fe200078e0007 */
[----:B------:R-:W-:Y:S01]  /*1f90*/  MOV R14, R16 ;  /* 0x00000010000e7202 */ /* 0x000fe20000000f00 */
[----:B------:R-:W-:Y:S01]  /*1fa0*/  IMAD.MOV.U32 R11, RZ, RZ, R17 ;  /* 0x000000ffff0b7224 */ /* 0x000fe200078e0011 */
[----:B------:R-:W-:-:S07]  /*1fb0*/  MOV R12, 0x1fd0 ;  /* 0x00001fd0000c7802 */ /* 0x000fce0000000f00 */
[----:B------:R-:W-:Y:S05]  /*1fc0*/  CALL.REL.NOINC `($__internal_326_$__cuda_sm20_div_s64) ;  /* 0x0000004c00847944 */ /* 0x000fea0003c00000 */
        /* <DEDUP_REMOVED lines=9> */
.L_x_15111:
[----:B------:R-:W-:Y:S05]  /*2060*/  BSYNC.RECONVERGENT B1 ;  /* 0x0000000000017941 */ /* 0x000fea0003800200 */
.L_x_15109:
        /* <DEDUP_REMOVED lines=34> */
.L_x_15113:
        /* <DEDUP_REMOVED lines=17> */
.L_x_15114:
[----:B------:R-:W-:Y:S05]  /*23a0*/  BSYNC.RECONVERGENT B1 ;  /* 0x0000000000017941 */ /* 0x000fea0003800200 */
.L_x_15112:
        /* <DEDUP_REMOVED lines=36> */
.L_x_15116:
        /* <DEDUP_REMOVED lines=16> */
.L_x_15117:
[----:B------:R-:W-:Y:S05]  /*26f0*/  BSYNC.RECONVERGENT B1 ;  /* 0x0000000000017941 */ /* 0x000fea0003800200 */
.L_x_15115:
        /* <DEDUP_REMOVED lines=35> */
.L_x_15119:
[----:B------:R-:W-:Y:S01]  /*2930*/  MOV R26, R18 ;  /* 0x00000012001a7202 */ /* 0x000fe20000000f00 */
[----:B------:R-:W-:Y:S01]  /*2940*/  IMAD.MOV.U32 R13, RZ, RZ, R19 ;  /* 0x000000ffff0d7224 */ /* 0x000fe200078e0013 */
[----:B------:R-:W-:Y:S01]  /*2950*/  MOV R14, R16 ;  /* 0x00000010000e7202 */ /* 0x000fe20000000f00 */
[----:B------:R-:W-:Y:S01]  /*2960*/  IMAD.MOV.U32 R11, RZ, RZ, R17 ;  /* 0x000000ffff0b7224 */ /* 0x000fe200078e0011 */
[----:B------:R-:W-:-:S07]  /*2970*/  MOV R12, 0x2990 ;  /* 0x00002990000c7802 */ /* 0x000fce0000000f00 */
[----:B------:R-:W-:Y:S05]  /*2980*/  CALL.REL.NOINC `($__internal_326_$__cuda_sm20_div_s64) ;  /* 0x0000004400147944 */ /* 0x000fea0003c00000 */
        /* <DEDUP_REMOVED lines=10> */
.L_x_15120:
[----:B------:R-:W-:Y:S05]  /*2a30*/  BSYNC.RECONVERGENT B1 ;  /* 0x0000000000017941 */ /* 0x000fea0003800200 */
.L_x_15118:
[----:B------:R-:W-:Y:S01]  /*2a40*/  MOV R36, R22 ;  /* 0x0000001600247202 */ /* 0x000fe20000000f00 */
[----:B------:R-:W-:Y:S02]  /*2a50*/  IMAD R11, R11, R38, RZ ;  /* 0x000000260b0b7224 */ /* 0x000fe400078e02ff */
[----:B------:R-:W-:Y:S02]  /*2a60*/  VIADD R8, R8, 0xfffffffe ;  /* 0xfffffffe08087836 */ /* 0x000fe40000000000 */
[----:B------:R-:W-:-:S04]  /*2a70*/  IMAD.WIDE.U32 R22, R38, R10, R36 ;  /* 0x0000000a26167225 */ /* 0x000fc800078e0024 */
[----:B------:R-:W-:-:S05]  /*2a80*/  IMAD R11, R39, R10, R11 ;  /* 0x0000000a270b7224 */ /* 0x000fca00078e020b */
[----:B------:R-:W-:-:S07]  /*2a90*/  IADD3 R23, PT, PT, R23, R11, RZ ;  /* 0x0000000b17177210 */ /* 0x000fce0007ffe0ff */
.L_x_15108:
        /* <DEDUP_REMOVED lines=30> */
.L_x_15122:
[----:B------:R-:W-:Y:S01]  /*2c80*/  MOV R18, R6 ;  /* 0x0000000600127202 */ /* 0x000fe20000000f00 */
[----:B------:R-:W-:Y:S01]  /*2c90*/  IMAD.MOV.U32 R19, RZ, RZ, R7 ;  /* 0x000000ffff137224 */ /* 0x000fe200078e0007 */
[----:B------:R-:W-:Y:S01]  /*2ca0*/  MOV R24, R10 ;  /* 0x0000000a00187202 */ /* 0x000fe20000000f00 */
[----:B------:R-:W-:Y:S01]  /*2cb0*/  IMAD.MOV.U32 R21, RZ, RZ, R11 ;  /* 0x000000ffff157224 */ /* 0x000fe200078e000b */
[----:B------:R-:W-:-:S07]  /*2cc0*/  MOV R26, 0x2ce0 ;  /* 0x00002ce0001a7802 */ /* 0x000fce0000000f00 */
[----:B------:R-:W-:Y:S05]  /*2cd0*/  CALL.REL.NOINC `($__internal_327_$__cuda_sm20_rem_s64) ;  /* 0x00000044008c7944 */ /* 0x000fea0003c00000 */
.L_x_15123:
[----:B------:R-:W-:Y:S05]  /*2ce0*/  BSYNC.RECONVERGENT B1 ;  /* 0x0000000000017941 */ /* 0x000fea0003800200 */
.L_x_15121:
        /* <DEDUP_REMOVED lines=30> */
.L_x_15125:
[----:B------:R-:W-:Y:S01]  /*2ed0*/  MOV R24, R10 ;  /* 0x0000000a00187202 */ /* 0x000fe20000000f00 */
[----:B------:R-:W-:Y:S01]  /*2ee0*/  IMAD.MOV.U32 R21, RZ, RZ, R11 ;  /* 0x000000ffff157224 */ /* 0x000fe200078e000b */
[----:B------:R-:W-:Y:S01]  /*2ef0*/  MOV R18, R20 ;  /* 0x0000001400127202 */ /* 0x000fe20000000f00 */
[----:B------:R-:W-:Y:S01]  /*2f00*/  IMAD.MOV.U32 R19, RZ, RZ, R9 ;  /* 0x000000ffff137224 */ /* 0x000fe200078e0009 */
[----:B------:R-:W-:-:S07]  /*2f10*/  MOV R26, 0x2f30 ;  /* 0x00002f30001a7802 */ /* 0x000fce0000000f00 */
[----:B------:R-:W-:Y:S05]  /*2f20*/  CALL.REL.NOINC `($__internal_327_$__cuda_sm20_rem_s64) ;  /* 0x0000004000f87944 */ /* 0x000fea0003c00000 */
.L_x_15126:
[----:B------:R-:W-:Y:S05]  /*2f30*/  BSYNC.RECONVERGENT B1 ;  /* 0x0000000000017941 */ /* 0x000fea0003800200 */
.L_x_15124:
[----:B------:R-:W-:Y:S02]  /*2f40*/  IMAD R7, R7, R16, RZ ;  /* 0x0000001007077224 */ /* 0x000fe400078e02ff */
[----:B------:R-:W-:-:S04]  /*2f50*/  IMAD.WIDE.U32 R22, R16, R6, R22 ;  /* 0x0000000610167225 */ /* 0x000fc800078e0016 */
[----:B------:R-:W-:-:S05]  /*2f60*/  IMAD R7, R17, R6, R7 ;  /* 0x0000000611077224 */ /* 0x000fca00078e0207 */
[----:B------:R-:W-:-:S07]  /*2f70*/  IADD3 R23, PT, PT, R23, R7, RZ ;  /* 0x0000000717177210 */ /* 0x000fce0007ffe0ff */
.L_x_15081:
[----:B------:R-:W0:Y:S02]  /*2f80*/  LDCU.64 UR4, c[0x0][0x388] ;  /* 0x00007100ff0477ac */ /* 0x000e240008000a00 */
[----:B0-----:R-:W-:Y:S02]  /*2f90*/  LEA R6, P1, R22, UR4, 0x3 ;  /* 0x0000000416067c11 */ /* 0x001fe4000f8218ff */
[----:B------:R-:W-:Y:S02]  /*2fa0*/  LEA R8, P0, R4, UR4, 0x3 ;  /* 0x0000000404087c11 */ /* 0x000fe4000f8018ff */
[----:B------:R-:W-:Y:S02]  /*2fb0*/  LEA.HI.X R7, R22, UR5, R23, 0x3, P1 ;  /* 0x0000000516077c11 */ /* 0x000fe400088f1c17 */
[----:B------:R-:W-:-:S04]  /*2fc0*/  LEA.HI.X R9, R4, UR5, R5, 0x3, P0 ;  /* 0x0000000504097c11 */ /* 0x000fc800080f1c05 */
[----:B------:R-:W2:Y:S04]  /*2fd0*/  LDG.E.64 R6, desc[UR12][R6.64] ;  /* 0x0000000c06067981 */ /* 0x000ea8000c1e1b00 */
[----:B------:R-:W2:Y:S02]  /*2fe0*/  LDG.E.64 R4, desc[UR12][R8.64] ;  /* 0x0000000c08047981 */ /* 0x000ea4000c1e1b00 */
[----:B--2---:R-:W-:Y:S01]  /*2ff0*/  DSETP.MIN.AND P0, P1, R4, R6, PT ;  /* 0x000000060400722a */ /* 0x004fe20003900000 */
        /* <DEDUP_REMOVED lines=9> */
.L_x_15080:
        /* <DEDUP_REMOVED lines=18> */
.L_x_15154:
        /* <DEDUP_REMOVED lines=30> */
.L_x_15131:
        /* <DEDUP_REMOVED lines=15> */
.L_x_15132:
[----:B------:R-:W-:Y:S05]  /*3480*/  BSYNC.RECONVERGENT B1 ;  /* 0x0000000000017941 */ /* 0x000fea0003800200 */
.L_x_15130:
        /* <DEDUP_REMOVED lines=39> */
.L_x_15134:
        /* <DEDUP_REMOVED lines=17> */
.L_x_15135:
[----:B------:R-:W-:Y:S05]  /*3810*/  BSYNC.RECONVERGENT B1 ;  /* 0x0000000000017941 */ /* 0x000fea0003800200 */
.L_x_15133:
        /* <DEDUP_REMOVED lines=37> */
.L_x_15137:
        /* <DEDUP_REMOVED lines=17> */
.L_x_15138:
[----:B------:R-:W-:Y:S05]  /*3b80*/  BSYNC.RECONVERGENT B1 ;  /* 0x0000000000017941 */ /* 0x000fea0003800200 */
.L_x_15136:
        /* <DEDUP_REMOVED lines=38> */
.L_x_15140:
[----:B------:R-:W-:Y:S01]  /*3df0*/  IMAD.MOV.U32 R26, RZ, RZ, R20 ;  /* 0x000000ffff1a7224 */ /* 0x000fe200078e0014 */
[----:B------:R-:W-:Y:S01]  /*3e00*/  MOV R13, R21 ;  /* 0x00000015000d7202 */ /* 0x000fe20000000f00 */
[----:B------:R-:W-:Y:S01]  /*3e10*/  IMAD.MOV.U32 R14, RZ, RZ, R36 ;  /* 0x000000ffff0e7224 */ /* 0x000fe200078e0024 */
[----:B------:R-:W-:Y:S02]  /*3e20*/  MOV R11, R37 ;  /* 0x00000025000b7202 */ /* 0x000fe40000000f00 */
[----:B------:R-:W-:-:S07]  /*3e30*/  MOV R12, 0x3e50 ;  /* 0x00003e50000c7802 */ /* 0x000fce0000000f00 */
[----:B-1----:R-:W-:Y:S05]  /*3e40*/  CALL.REL.NOINC `($__internal_326_$__cuda_sm20_div_s64) ;  /* 0x0000002c00e47944 */ /* 0x002fea0003c00000 */
        /* <DEDUP_REMOVED lines=11> */
.L_x_15141:
[----:B------:R-:W-:Y:S05]  /*3f00*/  BSYNC.RECONVERGENT B1 ;  /* 0x0000000000017941 */ /* 0x000fea0003800200 */
.L_x_15139:
        /* <DEDUP_REMOVED lines=38> */
.L_x_15143:
        /* <DEDUP_REMOVED lines=17> */
.L_x_15144:
[----:B------:R-:W-:Y:S05]  /*4280*/  BSYNC.RECONVERGENT B1 ;  /* 0x0000000000017941 */ /* 0x000fea0003800200 */
.L_x_15142:
        /* <DEDUP_REMOVED lines=40> */
.L_x_15146:
        /* <DEDUP_REMOVED lines=17> */
.L_x_15147:
[----:B------:R-:W-:Y:S05]  /*4620*/  BSYNC.RECONVERGENT B1 ;  /* 0x0000000000017941 */ /* 0x000fea0003800200 */
.L_x_15145:
        /* <DEDUP_REMOVED lines=40> */
.L_x_15149:
        /* <DEDUP_REMOVED lines=17> */
.L_x_15150:
[----:B------:R-:W-:Y:S05]  /*49c0*/  BSYNC.RECONVERGENT B1 ;  /* 0x0000000000017941 */ /* 0x000fea0003800200 */
.L_x_15148:
        /* <DEDUP_REMOVED lines=38> */
.L_x_15152:
        /* <DEDUP_REMOVED lines=17> */
.L_x_15153:
[----:B------:R-:W-:Y:S05]  /*4d40*/  BSYNC.RECONVERGENT B1 ;  /* 0x0000000000017941 */ /* 0x000fea0003800200 */
.L_x_15151:
        /* <DEDUP_REMOVED lines=15> */
.L_x_15129:
        /* <DEDUP_REMOVED lines=37> */
.L_x_15157:
[----:B------:R-:W-:Y:S01]  /*5090*/  IMAD.MOV.U32 R26, RZ, RZ, R18 ;  /* 0x000000ffff1a7224 */ /* 0x000fe200078e0012 */
[----:B------:R-:W-:Y:S01]  /*50a0*/  MOV R13, R19 ;  /* 0x00000013000d7202 */ /* 0x000fe20000000f00 */
[----:B------:R-:W-:Y:S01]  /*50b0*/  IMAD.MOV.U32 R14, RZ, RZ, R6 ;  /* 0x000000ffff0e7224 */ /* 0x000fe200078e0006 */
[----:B------:R-:W-:Y:S02]  /*50c0*/  MOV R11, R7 ;  /* 0x00000007000b7202 */ /* 0x000fe40000000f00 */
[----:B------:R-:W-:-:S07]  /*50d0*/  MOV R12, 0x50f0 ;  /* 0x000050f0000c7802 */ /* 0x000fce0000000f00 */
[----:B------:R-:W-:Y:S05]  /*50e0*/  CALL.REL.NOINC `($__internal_326_$__cuda_sm20_div_s64) ;  /* 0x0000001c003c7944 */ /* 0x000fea0003c00000 */
        /* <DEDUP_REMOVED lines=9> */
.L_x_15158:
[----:B------:R-:W-:Y:S05]  /*5180*/  BSYNC.RECONVERGENT B1 ;  /* 0x0000000000017941 */ /* 0x000fea0003800200 */
.L_x_15156:
        /* <DEDUP_REMOVED lines=39> */
.L_x_15160:
        /* <DEDUP_REMOVED lines=17> */
.L_x_15161:
[----:B------:R-:W-:Y:S05]  /*5510*/  BSYNC.RECONVERGENT B1 ;  /* 0x0000000000017941 */ /* 0x000fea0003800200 */
.L_x_15159:
        /* <DEDUP_REMOVED lines=40> */
.L_x_15163:
        /* <DEDUP_REMOVED lines=17> */
.L_x_15164:
[----:B------:R-:W-:Y:S05]  /*58b0*/  BSYNC.RECONVERGENT B1 ;  /* 0x0000000000017941 */ /* 0x000fea0003800200 */
.L_x_15162:
        /* <DEDUP_REMOVED lines=40> */
.L_x_15166:
        /* <DEDUP_REMOVED lines=17> */
.L_x_15167:
[----:B------:R-:W-:Y:S05]  /*5c50*/  BSYNC.RECONVERGENT B1 ;  /* 0x0000000000017941 */ /* 0x000fea0003800200 */
.L_x_15165:
        /* <DEDUP_REMOVED lines=11> */
.L_x_15155:
        /* <DEDUP_REMOVED lines=35> */
.L_x_15170:
[----:B------:R-:W-:Y:S01]  /*5f40*/  IMAD.MOV.U32 R26, RZ, RZ, R18 ;  /* 0x000000ffff1a7224 */ /* 0x000fe200078e0012 */
[----:B------:R-:W-:Y:S01]  /*5f50*/  MOV R13, R19 ;  /* 0x00000013000d7202 */ /* 0x000fe20000000f00 */
[----:B------:R-:W-:Y:S01]  /*5f60*/  IMAD.MOV.U32 R11, RZ, RZ, R5 ;  /* 0x000000ffff0b7224 */ /* 0x000fe200078e0005 */
[----:B------:R-:W-:Y:S02]  /*5f70*/  MOV R14, R4 ;  /* 0x00000004000e7202 */ /* 0x000fe40000000f00 */
[----:B------:R-:W-:-:S07]  /*5f80*/  MOV R12, 0x5fa0 ;  /* 0x00005fa0000c7802 */ /* 0x000fce0000000f00 */
[----:B------:R-:W-:Y:S05]  /*5f90*/  CALL.REL.NOINC `($__internal_326_$__cuda_sm20_div_s64) ;  /* 0x0000000c00907944 */ /* 0x000fea0003c00000 */
        /* <DEDUP_REMOVED lines=8> */
.L_x_15171:
[----:B------:R-:W-:Y:S05]  /*6020*/  BSYNC.RECONVERGENT B1 ;  /* 0x0000000000017941 */ /* 0x000fea0003800200 */
.L_x_15169:
        /* <DEDUP_REMOVED lines=39> */
.L_x_15173:
        /* <DEDUP_REMOVED lines=17> */
.L_x_15174:
[----:B------:R-:W-:Y:S05]  /*63b0*/  BSYNC.RECONVERGENT B1 ;  /* 0x0000000000017941 */ /* 0x000fea0003800200 */
.L_x_15172:
        /* <DEDUP_REMOVED lines=11> */
.L_x_15168:
        /* <DEDUP_REMOVED lines=31> */
.L_x_15176:
[----:B------:R-:W-:Y:S02]  /*6660*/  MOV R24, R20 ;  /* 0x0000001400187202 */ /* 0x000fe40000000f00 */
[----:B------:R-:W-:-:S07]  /*6670*/  MOV R26, 0x6690 ;  /* 0x00006690001a7802 */ /* 0x000fce0000000f00 */
[----:B------:R-:W-:Y:S05]  /*6680*/  CALL.REL.NOINC `($__internal_327_$__cuda_sm20_rem_s64) ;  /* 0x0000000c00207944 */ /* 0x000fea0003c00000 */
[----:B------:R-:W-:Y:S01]  /*6690*/  MOV R4, R6 ;  /* 0x0000000600047202 */ /* 0x000fe20000000f00 */
[----:B------:R-:W-:-:S07]  /*66a0*/  IMAD.MOV.U32 R5, RZ, RZ, R7 ;  /* 0x000000ffff057224 */ /* 0x000fce00078e0007 */
.L_x_15177:
[----:B------:R-:W-:Y:S05]  /*66b0*/  BSYNC.RECONVERGENT B1 ;  /* 0x0000000000017941 */ /* 0x000fea0003800200 */
.L_x_15175:
        /* <DEDUP_REMOVED lines=9> */
.L_x_15128:
[----:B------:R-:W2:Y:S04]  /*6750*/  LDG.E.64 R4, desc[UR12][R8.64] ;  /* 0x0000000c08047981 */ /* 0x000ea8000c1e1b00 */
[----:B--2---:R1:W-:Y:S02]  /*6760*/  STS.64 [R3], R4 ;  /* 0x0000000403007388 */ /* 0x0043e40000000a00 */
.L_x_15127:
[----:B------:R-:W-:Y:S05]  /*6770*/  BSYNC.RECONVERGENT B0 ;  /* 0x0000000000007941 */ /* 0x000fea0003800200 */
.L_x_15079:
[----:B------:R-:W-:Y:S01]  /*6780*/  BAR.SYNC.DEFER_BLOCKING 0x0 ;  /* 0x0000000000007b1d */ /* 0x000fe20000010000 */
[----:B------:R-:W-:Y:S02]  /*6790*/  ISETP.GE.U32.AND P1, PT, R2, 0x42, PT ;  /* 0x000000420200780c */ /* 0x000fe40003f26070 */
[----:B------:R-:W-:-:S11]  /*67a0*/  ISETP.GT.U32.AND P0, PT, R0, 0x1f, PT ;  /* 0x0000001f0000780c */ /* 0x000fd60003f04070 */
[----:B------:R-:W-:Y:S05]  /*67b0*/  @!P1 BRA `(.L_x_15178) ;  /* 0x0000000000489947 */ /* 0x000fea0003800000 */
.L_x_15179:
[----:B------:R-:W-:-:S04]  /*67c0*/  SHF.R.U32.HI R8, RZ, 0x1, R2 ;  /* 0x00000001ff087819 */ /* 0x000fc80000011602 */
[----:B------:R-:W-:-:S13]  /*67d0*/  ISETP.GE.U32.AND P1, PT, R0, R8, PT ;  /* 0x000000080000720c */ /* 0x000fda0003f26070 */
[----:B------:R-:W-:Y:S01]  /*67e0*/  @!P1 LEA R6, R8, R3, 0x3 ;  /* 0x0000000308069211 */ /* 0x000fe200078e18ff */
[----:B01----:R-:W0:Y:S05]  /*67f0*/  @!P1 LDS.64 R4, [R3] ;  /* 0x0000000003049984 */ /* 0x003e2a0000000a00 */
[----:B------:R-:W1:Y:S01]  /*6800*/  @!P1 LDS.64 R6, [R6] ;  /* 0x0000000006069984 */ /* 0x000e620000000a00 */
[----:B0-----:R-:W-:Y:S01]  /*6810*/  @!P1 IMAD.MOV.U32 R9, RZ, RZ, R5 ;  /* 0x000000ffff099224 */ /* 0x001fe200078e0005 */
[----:B-1----:R-:W-:Y:S01]  /*6820*/  @!P1 DSETP.MIN.AND P2, P3, R4, R6, PT ;  /* 0x000000060400922a */ /* 0x002fe20003b40000 */
        /* <DEDUP_REMOVED lines=11> */
.L_x_15178:
[----:B------:R-:W-:Y:S05]  /*68e0*/  @P0 EXIT ;  /* 0x000000000000094d */ /* 0x000fea0003800000 */
[----:B01----:R-:W0:Y:S04]  /*68f0*/  LDS.64 R4, [R3] ;  /* 0x0000000003047984 */ /* 0x003e280000000a00 */
[----:B------:R-:W1:Y:S01]  /*6900*/  LDS.64 R6, [R3+0x100] ;  /* 0x0001000003067984 */ /* 0x000e620000000a00 */
[----:B0-----:R-:W-:Y:S01]  /*6910*/  MOV R2, R5 ;  /* 0x0000000500027202 */ /* 0x001fe20000000f00 */
[----:B-1----:R-:W-:Y:S01]  /*6920*/  DSETP.MIN.AND P0, P1, R4, R6, PT ;  /* 0x000000060400722a */ /* 0x002fe20003900000 */
        /* <DEDUP_REMOVED lines=75> */
        .weak           $__internal_326_$__cuda_sm20_div_s64
        .type           $__internal_326_$__cuda_sm20_div_s64,@function
        .size           $__internal_326_$__cuda_sm20_div_s64,($__internal_327_$__cuda_sm20_rem_s64 - $__internal_326_$__cuda_sm20_div_s64)
$__internal_326_$__cuda_sm20_div_s64:
        /* <DEDUP_REMOVED lines=82> */
[----:B------:R-:W-:Y:S06]  /*7300*/  RET.REL.NODEC R12 `(contiguous_min2_f64) ;  /* 0xffffff8c0c3c7950 */ /* 0x000fec0003c3ffff */
        .weak           $__internal_327_$__cuda_sm20_rem_s64
        .type           $__internal_327_$__cuda_sm20_rem_s64,@function
        .size           $__internal_327_$__cuda_sm20_rem_s64,(.L_x_32530 - $__internal_327_$__cuda_sm20_rem_s64)
$__internal_327_$__cuda_sm20_rem_s64:
        /* <DEDUP_REMOVED lines=76> */
[----:B------:R-:W-:Y:S06]  /*77d0*/  RET.REL.NODEC R26 `(contiguous_min2_f64) ;  /* 0xffffff881a087950 */ /* 0x000fec0003c3ffff */
.L_x_15180:
        /* <DEDUP_REMOVED lines=10> */
.L_x_32530:


//--------------------- .text.uncontiguous_min_f64 --------------------------
	.section	.text.uncontiguous_min_f64,"ax",@progbits
	.align	128
        .global         uncontiguous_min_f64
        .type           uncontiguous_min_f64,@function
        .size           uncontiguous_min_f64,(.L_x_32532 - uncontiguous_min_f64)
        .other          uncontiguous_min_f64,@"STO_CUDA_ENTRY STV_DEFAULT"
uncontiguous_min_f64:
.text.uncontiguous_min_f64:
[----:B------:R-:W-:Y:S01]  /*0000*/  LDC R1, c[0x0][0x37c] ;  /* 0x0000df00ff017b82 */ /* 0x000fe20000000800 */
[----:B------:R-:W0:Y:S07]  /*0010*/  S2R R0, SR_CTAID.X ;  /* 0x0000000000007919 */ /* 0x000e2e0000002500 */
[----:B------:R-:W1:Y:S01]  /*0020*/  S2UR UR5, SR_CgaCtaId ;  /* 0x00000000000579c3 */ /* 0x000e620000008800 */
[----:B------:R-:W2:Y:S01]  /*0030*/  LDCU UR8, c[0x0][0x360] ;  /* 0x00006c00ff0877ac */ /* 0x000ea20008000800 */
[----:B------:R-:W-:Y:S01]  /*0040*/  HFMA2 R6, -RZ, RZ, 0, 0 ;  /* 0x00000000ff067431 */ /* 0x000fe200000001ff */
[----:B------:R-:W3:Y:S01]  /*0050*/  S2R R2, SR_TID.X ;  /* 0x0000000000027919 */ /* 0x000ee20000002100 */
[----:B------:R-:W-:Y:S01]  /*0060*/  IMAD.MOV.U32 R7, RZ, RZ, 0x7ff00000 ;  /* 0x7ff00000ff077424 */ /* 0x000fe200078e00ff */
        /* <DEDUP_REMOVED lines=37> */
.L_x_15209:
        /* <DEDUP_REMOVED lines=33> */
.L_x_15186:
[----:B------:R-:W-:Y:S01]  /*04d0*/  MOV R29, R14 ;  /* 0x0000000e001d7202 */ /* 0x000fe20000000f00 */
[----:B------:R-:W-:Y:S01]  /*04e0*/  IMAD.MOV.U32 R26, RZ, RZ, R15 ;  /* 0x000000ffff1a7224 */ /* 0x000fe200078e000f */
[----:B------:R-:W-:Y:S01]  /*04f0*/  MOV R13, R16 ;  /* 0x00000010000d7202 */ /* 0x000fe20000000f00 */
[----:B------:R-:W-:Y:S01]  /*0500*/  IMAD.MOV.U32 R12, RZ, RZ, R17 ;  /* 0x000000ffff0c7224 */ /* 0x000fe200078e0011 */
[----:B------:R-:W-:-:S07]  /*0510*/  MOV R11, 0x530 ;  /* 0x00000530000b7802 */ /* 0x000fce0000000f00 */
[----:B------:R-:W-:Y:S05]  /*0520*/  CALL.REL.NOINC `($__internal_328_$__cuda_sm20_div_s64) ;  /* 0x0000006800987944 */ /* 0x000fea0003c00000 */
        /* <DEDUP_REMOVED lines=9> */
.L_x_15187:
[----:B------:R-:W-:Y:S05]  /*05c0*/  BSYNC.RECONVERGENT B1 ;  /* 0x0000000000017941 */ /* 0x000fea0003800200 */
.L_x_15185:
        /* <DEDUP_REMOVED lines=36> */
.L_x_15189:
[----:B------:R-:W-:Y:S01]  /*0810*/  MOV R29, R7 ;  /* 0x00000007001d7202 */ /* 0x000fe20000000f00 */
[----:B------:R-:W-:Y:S01]  /*0820*/  IMAD.MOV.U32 R26, RZ, RZ, R8 ;  /* 0x000000ffff1a7224 */ /* 0x000fe200078e0008 */
[----:B------:R-:W-:Y:S01]  /*0830*/  MOV R13, R16 ;  /* 0x00000010000d7202 */ /* 0x000fe20000000f00 */
[----:B------:R-:W-:Y:S01]  /*0840*/  IMAD.MOV.U32 R12, RZ, RZ, R17 ;  /* 0x000000ffff0c7224 */ /* 0x000fe200078e0011 */
[----:B------:R-:W-:-:S07]  /*0850*/  MOV R11, 0x870 ;  /* 0x00000870000b7802 */ /* 0x000fce0000000f00 */
[----:B------:R-:W-:Y:S05]  /*0860*/  CALL.REL.NOINC `($__internal_328_$__cuda_sm20_div_s64) ;  /* 0x0000006400c87944 */ /* 0x000fea0003c00000 */
        /* <DEDUP_REMOVED lines=10> */
.L_x_15190:
[----:B------:R-:W-:Y:S05]  /*0910*/  BSYNC.RECONVERGENT B1 ;  /* 0x0000000000017941 */ /* 0x000fea0003800200 */
.L_x_15188:
        /* <DEDUP_REMOVED lines=37> */
.L_x_15192:
[----:B------:R-:W-:Y:S01]  /*0b70*/  IMAD.MOV.U32 R29, RZ, RZ, R14 ;  /* 0x000000ffff1d7224 */ /* 0x000fe200078e000e */
[----:B------:R-:W-:Y:S01]  /*0b80*/  MOV R26, R15 ;  /* 0x0000000f001a7202 */ /* 0x000fe20000000f00 */
[----:B------:R-:W-:Y:S01]  /*0b90*/  IMAD.MOV.U32 R13, RZ, RZ, R16 ;  /* 0x000000ffff0d7224 */ /* 0x000fe200078e0010 */
[----:B------:R-:W-:Y:S02]  /*0ba0*/  MOV R12, R17 ;  /* 0x00000011000c7202 */ /* 0x000fe40000000f00 */
[----:B------:R-:W-:-:S07]  /*0bb0*/  MOV R11, 0xbd0 ;  /* 0x00000bd0000b7802 */ /* 0x000fce0000000f00 */
[----:B------:R-:W-:Y:S05]  /*0bc0*/  CALL.REL.NOINC `($__internal_328_$__cuda_sm20_div_s64) ;  /* 0x0000006000f07944 */ /* 0x000fea0003c00000 */
        /* <DEDUP_REMOVED lines=10> */
.L_x_15193:
[----:B------:R-:W-:Y:S05]  /*0c70*/  BSYNC.RECONVERGENT B1 ;  /* 0x0000000000017941 */ /* 0x000fea0003800200 */
.L_x_15191:
        /* <DEDUP_REMOVED lines=34> */
.L_x_15195:
        /* <DEDUP_REMOVED lines=16> */
.L_x_15196:
[----:B------:R-:W-:Y:S05]  /*0fa0*/  BSYNC.RECONVERGENT B1 ;  /* 0x0000000000017941 */ /* 0x000fea0003800200 */
.L_x_15194:
        /* <DEDUP_REMOVED lines=37> */
.L_x_15198:
[----:B------:R-:W-:Y:S01]  /*1200*/  MOV R29, R14 ;  /* 0x0000000e001d7202 */ /* 0x000fe20000000f00 */
[----:B------:R-:W-:Y:S01]  /*1210*/  IMAD.MOV.U32 R26, RZ, RZ, R15 ;  /* 0x000000ffff1a7224 */ /* 0x000fe200078e000f */
[----:B------:R-:W-:Y:S01]  /*1220*/  MOV R13, R16 ;  /* 0x00000010000d7202 */ /* 0x000fe20000000f00 */
[----:B------:R-:W-:Y:S01]  /*1230*/  IMAD.MOV.U32 R12, RZ, RZ, R17 ;  /* 0x000000ffff0c7224 */ /* 0x000fe200078e0011 */
[----:B------:R-:W-:-:S07]  /*1240*/  MOV R11, 0x1260 ;  /* 0x00001260000b7802 */ /* 0x000fce0000000f00 */
[----:B------:R-:W-:Y:S05]  /*1250*/  CALL.REL.NOINC `($__internal_328_$__cuda_sm20_div_s64) ;  /* 0x0000005c004c7944 */ /* 0x000fea0003c00000 */
        /* <DEDUP_REMOVED lines=11> */
.L_x_15199:
[----:B------:R-:W-:Y:S05]  /*1310*/  BSYNC.RECONVERGENT B1 ;  /* 0x0000000000017941 */ /* 0x000fea0003800200 */
.L_x_15197:
        /* <DEDUP_REMOVED lines=35> */
.L_x_15201:
        /* <DEDUP_REMOVED lines=16> */
.L_x_15202:
[----:B------:R-:W-:Y:S05]  /*1650*/  BSYNC.RECONVERGENT B1 ;  /* 0x0000000000017941 */ /* 0x000fea0003800200 */
.L_x_15200:
        /* <DEDUP_REMOVED lines=36> */
.L_x_15204:
        /* <DEDUP_REMOVED lines=17> */
.L_x_15205:
[----:B------:R-:W-:Y:S05]  /*19b0*/  BSYNC.RECONVERGENT B1 ;  /* 0x0000000000017941 */ /* 0x000fea0003800200 */
.L_x_15203:
        /* <DEDUP_REMOVED lines=36> */
.L_x_15207:
        /* <DEDUP_REMOVED lines=17> */
.L_x_15208:
[----:B------:R-:W-:Y:S05]  /*1d10*/  BSYNC.RECONVERGENT B1 ;  /* 0x0000000000017941 */ /* 0x000fea0003800200 */
.L_x_15206:
        /* <DEDUP_REMOVED lines=10> */
.L_x_15184:
        /* <DEDUP_REMOVED lines=36> */
.L_x_15212:
[----:B------:R-:W-:Y:S01]  /*2000*/  IMAD.MOV.U32 R29, RZ, RZ, R14 ;  /* 0x000000ffff1d7224 */ /* 0x000fe200078e000e */
[----:B------:R-:W-:Y:S01]  /*2010*/  MOV R26, R15 ;  /* 0x0000000f001a7202 */ /* 0x000fe20000000f00 */
[----:B------:R-:W-:Y:S01]  /*2020*/  IMAD.MOV.U32 R13, RZ, RZ, R16 ;  /* 0x000000ffff0d7224 */ /* 0x000fe200078e0010 */
[----:B------:R-:W-:Y:S02]  /*2030*/  MOV R12, R17 ;  /* 0x00000011000c7202 */ /* 0x000fe40000000f00 */
[----:B------:R-:W-:-:S07]  /*2040*/  MOV R11, 0x2060 ;  /* 0x00002060000b7802 */ /* 0x000fce0000000f00 */
[----:B------:R-:W-:Y:S05]  /*2050*/  CALL.REL.NOINC `($__internal_328_$__cuda_sm20_div_s64) ;  /* 0x0000004c00cc7944 */ /* 0x000fea0003c00000 */
        /* <DEDUP_REMOVED lines=9> */
.L_x_15213:
[----:B------:R-:W-:Y:S05]  /*20f0*/  BSYNC.RECONVERGENT B1 ;  /* 0x0000000000017941 */ /* 0x000fea0003800200 */
.L_x_15211:
        /* <DEDUP_REMOVED lines=36> */
.L_x_15215:
[----:B------:R-:W-:Y:S01]  /*2340*/  IMAD.MOV.U32 R29, RZ, RZ, R7 ;  /* 0x000000ffff1d7224 */ /* 0x000fe200078e0007 */
[----:B------:R-:W-:Y:S01]  /*2350*/  MOV R26, R8 ;  /* 0x00000008001a7202 */ /* 0x000fe20000000f00 */
[----:B------:R-:W-:Y:S01]  /*2360*/  IMAD.MOV.U32 R13, RZ, RZ, R16 ;  /* 0x000000ffff0d7224 */ /* 0x000fe200078e0010 */
[----:B------:R-:W-:Y:S02]  /*2370*/  MOV R12, R17 ;  /* 0x00000011000c7202 */ /* 0x000fe40000000f00 */
[----:B------:R-:W-:-:S07]  /*2380*/  MOV R11, 0x23a0 ;  /* 0x000023a0000b7802 */ /* 0x000fce0000000f00 */
[----:B------:R-:W-:Y:S05]  /*2390*/  CALL.REL.NOINC `($__internal_328_$__cuda_sm20_div_s64) ;  /* 0x0000004800fc7944 */ /* 0x000fea0003c00000 */
        /* <DEDUP_REMOVED lines=11> */
.L_x_15216:
[----:B------:R-:W-:Y:S05]  /*2450*/  BSYNC.RECONVERGENT B1 ;  /* 0x0000000000017941 */ /* 0x000fea0003800200 */
.L_x_15214:
        /* <DEDUP_REMOVED lines=38> */
.L_x_15218:
        /* <DEDUP_REMOVED lines=16> */
.L_x_15219:
[----:B------:R-:W-:Y:S05]  /*27c0*/  BSYNC.RECONVERGENT B1 ;  /* 0x0000000000017941 */ /* 0x000fea0003800200 */
.L_x_15217:
        /* <DEDUP_REMOVED lines=36> */
.L_x_15221:
        /* <DEDUP_REMOVED lines=16> */
.L_x_15222:
[----:B------:R-:W-:Y:S05]  /*2b10*/  BSYNC.RECONVERGENT B1 ;  /* 0x0000000000017941 */ /* 0x000fea0003800200 */
.L_x_15220:
[----:B------:R-:W-:Y:S01]  /*2b20*/  MOV R34, R20 ;  /* 0x0000001400227202 */ /* 0x000fe20000000f00 */
[----:B------:R-:W-:Y:S02]  /*2b30*/  IMAD R5, R5, R38, RZ ;  /* 0x0000002605057224 */ /* 0x000fe400078e02ff */
[----:B------:R-:W-:Y:S02]  /*2b40*/  VIADD R9, R9, 0xfffffffe ;  /* 0xfffffffe09097836 */ /* 0x000fe40000000000 */
[----:B------:R-:W-:-:S04]  /*2b50*/  IMAD.WIDE.U32 R34, R38, R10, R34 ;  /* 0x0000000a26227225 */ /* 0x000fc800078e0022 */
[----:B------:R-:W-:-:S05]  /*2b60*/  IMAD R5, R39, R10, R5 ;  /* 0x0000000a27057224 */ /* 0x000fca00078e0205 */
[----:B------:R-:W-:Y:S01]  /*2b70*/  IADD3 R6, PT, PT, R35, R5, RZ ;  /* 0x0000000523067210 */ /* 0x000fe20007ffe0ff */
[----:B------:R-:W-:-:S07]  /*2b80*/  IMAD.MOV.U32 R5, RZ, RZ, R34 ;  /* 0x000000ffff057224 */ /* 0x000fce00078e0022 */
.L_x_15210:
        /* <DEDUP_REMOVED lines=31> */
.L_x_15224:
[----:B------:R-:W-:Y:S01]  /*2d80*/  MOV R20, R14 ;  /* 0x0000000e00147202 */ /* 0x000fe20000000f00 */
[----:B------:R-:W-:Y:S01]  /*2d90*/  IMAD.MOV.U32 R24, RZ, RZ, R15 ;  /* 0x000000ffff187224 */ /* 0x000fe200078e000f */
[----:B------:R-:W-:Y:S01]  /*2da0*/  MOV R21, R16 ;  /* 0x0000001000157202 */ /* 0x000fe20000000f00 */
[----:B------:R-:W-:Y:S01]  /*2db0*/  IMAD.MOV.U32 R22, RZ, RZ, R17 ;  /* 0x000000ffff167224 */ /* 0x000fe200078e0011 */
[----:B------:R-:W-:-:S07]  /*2dc0*/  MOV R23, 0x2de0 ;  /* 0x00002de000177802 */ /* 0x000fce0000000f00 */
[----:B------:R-:W-:Y:S05]  /*2dd0*/  CALL.REL.NOINC `($__internal_329_$__cuda_sm20_rem_s64) ;  /* 0x0000004400bc7944 */ /* 0x000fea0003c00000 */
[----:B------:R-:W-:Y:S01]  /*2de0*/  MOV R10, R12 ;  /* 0x0000000c000a7202 */ /* 0x000fe20000000f00 */
[----:B------:R-:W-:-:S07]  /*2df0*/  IMAD.MOV.U32 R11, RZ, RZ, R13 ;  /* 0x000000ffff0b7224 */ /* 0x000fce00078e000d */
.L_x_15225:
[----:B------:R-:W-:Y:S05]  /*2e00*/  BSYNC.RECONVERGENT B1 ;  /* 0x0000000000017941 */ /* 0x000fea0003800200 */
.L_x_15223:
        /* <DEDUP_REMOVED lines=33> */
.L_x_15227:
[----:B------:R-:W-:Y:S01]  /*3020*/  IMAD.MOV.U32 R21, RZ, RZ, R16 ;  /* 0x000000ffff157224 */ /* 0x000fe200078e0010 */
[----:B------:R-:W-:Y:S01]  /*3030*/  MOV R22, R17 ;  /* 0x0000001100167202 */ /* 0x000fe20000000f00 */
[----:B------:R-:W-:Y:S01]  /*3040*/  IMAD.MOV.U32 R20, RZ, RZ, R7 ;  /* 0x000000ffff147224 */ /* 0x000fe200078e0007 */
[----:B------:R-:W-:Y:S02]  /*3050*/  MOV R24, R8 ;  /* 0x0000000800187202 */ /* 0x000fe40000000f00 */
[----:B------:R-:W-:-:S07]  /*3060*/  MOV R23, 0x3080 ;  /* 0x0000308000177802 */ /* 0x000fce0000000f00 */
[----:B------:R-:W-:Y:S05]  /*3070*/  CALL.REL.NOINC `($__internal_329_$__cuda_sm20_rem_s64) ;  /* 0x0000004400147944 */ /* 0x000fea0003c00000 */
[----:B------:R-:W-:Y:S01]  /*3080*/  IMAD.MOV.U32 R8, RZ, RZ, R12 ;  /* 0x000000ffff087224 */ /* 0x000fe200078e000c */
[----:B------:R-:W-:-:S07]  /*3090*/  MOV R9, R13 ;  /* 0x0000000d00097202 */ /* 0x000fce0000000f00 */
.L_x_15228:
[----:B------:R-:W-:Y:S05]  /*30a0*/  BSYNC.RECONVERGENT B1 ;  /* 0x0000000000017941 */ /* 0x000fea0003800200 */
.L_x_15226:
[----:B------:R-:W-:Y:S01]  /*30b0*/  MOV R11, R6 ;  /* 0x00000006000b7202 */ /* 0x000fe20000000f00 */
[----:B------:R-:W-:Y:S02]  /*30c0*/  IMAD.MOV.U32 R10, RZ, RZ, R5 ;  /* 0x000000ffff0a7224 */ /* 0x000fe400078e0005 */
[----:B------:R-:W-:Y:S02]  /*30d0*/  IMAD R7, R9, R18, RZ ;  /* 0x0000001209077224 */ /* 0x000fe400078e02ff */
[----:B------:R-:W-:-:S04]  /*30e0*/  IMAD.WIDE.U32 R10, R18, R8, R10 ;  /* 0x00000008120a7225 */ /* 0x000fc800078e000a */
[----:B------:R-:W-:Y:S01]  /*30f0*/  IMAD R7, R19, R8, R7 ;  /* 0x0000000813077224 */ /* 0x000fe200078e0207 */
[----:B------:R-:W-:-:S03]  /*3100*/  MOV R5, R10 ;  /* 0x0000000a00057202 */ /* 0x000fc60000000f00 */
[----:B------:R-:W-:-:S07]  /*3110*/  IMAD.IADD R6, R11, 0x1, R7 ;  /* 0x000000010b067824 */ /* 0x000fce00078e0207 */
.L_x_15183:
        /* <DEDUP_REMOVED lines=17> */
.L_x_15182:
        /* <DEDUP_REMOVED lines=20> */
.L_x_15256:
        /* <DEDUP_REMOVED lines=33> */
.L_x_15233:
[----:B------:R-:W-:Y:S01]  /*3580*/  MOV R29, R15 ;  /* 0x0000000f001d7202 */ /* 0x000fe20000000f00 */
[----:B------:R-:W-:Y:S01]  /*3590*/  IMAD.MOV.U32 R26, RZ, RZ, R14 ;  /* 0x000000ffff1a7224 */ /* 0x000fe200078e000e */
[----:B------:R-:W-:Y:S01]  /*35a0*/  MOV R13, R34 ;  /* 0x00000022000d7202 */ /* 0x000fe20000000f00 */
[----:B------:R-:W-:Y:S01]  /*35b0*/  IMAD.MOV.U32 R12, RZ, RZ, R35 ;  /* 0x000000ffff0c7224 */ /* 0x000fe200078e0023 */
[----:B------:R-:W-:-:S07]  /*35c0*/  MOV R11, 0x35e0 ;  /* 0x000035e0000b7802 */ /* 0x000fce0000000f00 */
[----:B-123--:R-:W-:Y:S05]  /*35d0*/  CALL.REL.NOINC `($__internal_328_$__cuda_sm20_div_s64) ;  /* 0x00000038006c7944 */ /* 0x00efea0003c00000 */
        /* <DEDUP_REMOVED lines=11> */
.L_x_15234:
[----:B------:R-:W-:Y:S05]  /*3690*/  BSYNC.RECONVERGENT B1 ;  /* 0x0000000000017941 */ /* 0x000fea0003800200 */
.L_x_15232:
        /* <DEDUP_REMOVED lines=39> */
.L_x_15236:
[----:B------:R-:W-:Y:S01]  /*3910*/  MOV R29, R34 ;  /* 0x00000022001d7202 */ /* 0x000fe20000000f00 */
[----:B------:R-:W-:Y:S01]  /*3920*/  IMAD.MOV.U32 R26, RZ, RZ, R35 ;  /* 0x000000ffff1a7224 */ /* 0x000fe200078e0023 */
[----:B------:R-:W-:Y:S01]  /*3930*/  MOV R13, R36 ;  /* 0x00000024000d7202 */ /* 0x000fe20000000f00 */
[----:B------:R-:W-:Y:S01]  /*3940*/  IMAD.MOV.U32 R12, RZ, RZ, R37 ;  /* 0x000000ffff0c7224 */ /* 0x000fe200078e0025 */
[----:B------:R-:W-:-:S07]  /*3950*/  MOV R11, 0x3970 ;  /* 0x00003970000b7802 */ /* 0x000fce0000000f00 */
[----:B-1----:R-:W-:Y:S05]  /*3960*/  CALL.REL.NOINC `($__internal_328_$__cuda_sm20_div_s64) ;  /* 0x0000003400887944 */ /* 0x002fea0003c00000 */
        /* <DEDUP_REMOVED lines=11> */
.L_x_15237:
[----:B------:R-:W-:Y:S05]  /*3a20*/  BSYNC.RECONVERGENT B1 ;  /* 0x0000000000017941 */ /* 0x000fea0003800200 */
.L_x_15235:
        /* <DEDUP_REMOVED lines=38> */
.L_x_15239:
[----:B------:R-:W-:Y:S01]  /*3c90*/  IMAD.MOV.U32 R29, RZ, RZ, R34 ;  /* 0x000000ffff1d7224 */ /* 0x000fe200078e0022 */
[----:B------:R-:W-:Y:S01]  /*3ca0*/  MOV R26, R35 ;  /* 0x00000023001a7202 */ /* 0x000fe20000000f00 */
[----:B------:R-:W-:Y:S01]  /*3cb0*/  IMAD.MOV.U32 R13, RZ, RZ, R36 ;  /* 0x000000ffff0d7224 */ /* 0x000fe200078e0024 */
[----:B------:R-:W-:Y:S02]  /*3cc0*/  MOV R12, R37 ;  /* 0x00000025000c7202 */ /* 0x000fe40000000f00 */
[----:B------:R-:W-:-:S07]  /*3cd0*/  MOV R11, 0x3cf0 ;  /* 0x00003cf0000b7802 */ /* 0x000fce0000000f00 */
[----:B-1----:R-:W-:Y:S05]  /*3ce0*/  CALL.REL.NOINC `($__internal_328_$__cuda_sm20_div_s64) ;  /* 0x0000003000a87944 */ /* 0x002fea0003c00000 */
        /* <DEDUP_REMOVED lines=11> */
.L_x_15240:
[----:B------:R-:W-:Y:S05]  /*3da0*/  BSYNC.RECONVERGENT B1 ;  /* 0x0000000000017941 */ /* 0x000fea0003800200 */
.L_x_15238:
        /* <DEDUP_REMOVED lines=38> */
.L_x_15242:
        /* <DEDUP_REMOVED lines=17> */
.L_x_15243:
[----:B------:R-:W-:Y:S05]  /*4120*/  BSYNC.RECONVERGENT B1 ;  /* 0x0000000000017941 */ /* 0x000fea0003800200 */
.L_x_15241:
        /* <DEDUP_REMOVED lines=39> */
.L_x_15245:
        /* <DEDUP_REMOVED lines=17> */
.L_x_15246:
[----:B------:R-:W-:Y:S05]  /*44b0*/  BSYNC.RECONVERGENT B1 ;  /* 0x0000000000017941 */ /* 0x000fea0003800200 */
.L_x_15244:
        /* <DEDUP_REMOVED lines=38> */
.L_x_15248:
        /* <DEDUP_REMOVED lines=17> */
.L_x_15249:
[----:B------:R-:W-:Y:S05]  /*4830*/  BSYNC.RECONVERGENT B1 ;  /* 0x0000000000017941 */ /* 0x000fea0003800200 */
.L_x_15247:
        /* <DEDUP_REMOVED lines=38> */
.L_x_15251:
        /* <DEDUP_REMOVED lines=17> */
.L_x_15252:
[----:B------:R-:W-:Y:S05]  /*4bb0*/  BSYNC.RECONVERGENT B1 ;  /* 0x0000000000017941 */ /* 0x000fea0003800200 */
.L_x_15250:
        /* <DEDUP_REMOVED lines=36> */
.L_x_15254:
        /* <DEDUP_REMOVED lines=17> */
.L_x_15255:
[----:B------:R-:W-:Y:S05]  /*4f10*/  BSYNC.RECONVERGENT B1 ;  /* 0x0000000000017941 */ /* 0x000fea0003800200 */
.L_x_15253:
        /* <DEDUP_REMOVED lines=12> */
.L_x_15231:
        /* <DEDUP_REMOVED lines=35> */
.L_x_15259:
[----:B------:R-:W-:Y:S01]  /*5210*/  IMAD.MOV.U32 R29, RZ, RZ, R15 ;  /* 0x000000ffff1d7224 */ /* 0x000fe200078e000f */
[----:B------:R-:W-:Y:S01]  /*5220*/  MOV R26, R14 ;  /* 0x0000000e001a7202 */ /* 0x000fe20000000f00 */
[----:B------:R-:W-:Y:S01]  /*5230*/  IMAD.MOV.U32 R13, RZ, RZ, R16 ;  /* 0x000000ffff0d7224 */ /* 0x000fe200078e0010 */
[----:B------:R-:W-:Y:S02]  /*5240*/  MOV R12, R17 ;  /* 0x00000011000c7202 */ /* 0x000fe40000000f00 */
[----:B------:R-:W-:-:S07]  /*5250*/  MOV R11, 0x5270 ;  /* 0x00005270000b7802 */ /* 0x000fce0000000f00 */
[----:B------:R-:W-:Y:S05]  /*5260*/  CALL.REL.NOINC `($__internal_328_$__cuda_sm20_div_s64) ;  /* 0x0000001c00487944 */ /* 0x000fea0003c00000 */
        /* <DEDUP_REMOVED lines=11> */
.L_x_15260:
[----:B------:R-:W-:Y:S05]  /*5320*/  BSYNC.RECONVERGENT B1 ;  /* 0x0000000000017941 */ /* 0x000fea0003800200 */
.L_x_15258:
        /* <DEDUP_REMOVED lines=41> */
.L_x_15262:
        /* <DEDUP_REMOVED lines=17> */
.L_x_15263:
[----:B------:R-:W-:Y:S05]  /*56d0*/  BSYNC.RECONVERGENT B1 ;  /* 0x0000000000017941 */ /* 0x000fea0003800200 */
.L_x_15261:
        /* <DEDUP_REMOVED lines=40> */
.L_x_15265:
        /* <DEDUP_REMOVED lines=17> */
.L_x_15266:
[----:B------:R-:W-:Y:S05]  /*5a70*/  BSYNC.RECONVERGENT B1 ;  /* 0x0000000000017941 */ /* 0x000fea0003800200 */
.L_x_15264:
        /* <DEDUP_REMOVED lines=39> */
.L_x_15268:
        /* <DEDUP_REMOVED lines=17> */
.L_x_15269:
[----:B------:R-:W-:Y:S05]  /*5e00*/  BSYNC.RECONVERGENT B1 ;  /* 0x0000000000017941 */ /* 0x000fea0003800200 */
.L_x_15267:
        /* <DEDUP_REMOVED lines=10> */
.L_x_15257:
        /* <DEDUP_REMOVED lines=34> */
.L_x_15272:
        /* <DEDUP_REMOVED lines=17> */
.L_x_15273:
[----:B------:R-:W-:Y:S05]  /*61e0*/  BSYNC.RECONVERGENT B1 ;  /* 0x0000000000017941 */ /* 0x000fea0003800200 */
.L_x_15271:
        /* <DEDUP_REMOVED lines=41> */
.L_x_15275:
[----:B------:R-:W-:Y:S01]  /*6480*/  MOV R29, R18 ;  /* 0x00000012001d7202 */ /* 0x000fe20000000f00 */
[----:B------:R-:W-:Y:S01]  /*6490*/  IMAD.MOV.U32 R26, RZ, RZ, R19 ;  /* 0x000000ffff1a7224 */ /* 0x000fe200078e0013 */
[----:B------:R-:W-:Y:S02]  /*64a0*/  MOV R13, R16 ;  /* 0x00000010000d7202 */ /* 0x000fe40000000f00 */
[----:B------:R-:W-:Y:S02]  /*64b0*/  MOV R12, R17 ;  /* 0x00000011000c7202 */ /* 0x000fe40000000f00 */
[----:B------:R-:W-:-:S07]  /*64c0*/  MOV R11, 0x64e0 ;  /* 0x000064e0000b7802 */ /* 0x000fce0000000f00 */
[----:B------:R-:W-:Y:S05]  /*64d0*/  CALL.REL.NOINC `($__internal_328_$__cuda_sm20_div_s64) ;  /* 0x0000000800ac7944 */ /* 0x000fea0003c00000 */
        /* <DEDUP_REMOVED lines=11> */
.L_x_15276:
[----:B------:R-:W-:Y:S05]  /*6590*/  BSYNC.RECONVERGENT B1 ;  /* 0x0000000000017941 */ /* 0x000fea0003800200 */
.L_x_15274:
        /* <DEDUP_REMOVED lines=10> */
.L_x_15270:
        /* <DEDUP_REMOVED lines=31> */
.L_x_15278:
[----:B------:R-:W-:Y:S01]  /*6830*/  MOV R21, R10 ;  /* 0x0000000a00157202 */ /* 0x000fe20000000f00 */
[----:B------:R-:W-:Y:S01]  /*6840*/  IMAD.MOV.U32 R20, RZ, RZ, R15 ;  /* 0x000000ffff147224 */ /* 0x000fe200078e000f */
[----:B------:R-:W-:Y:S02]  /*6850*/  MOV R22, R11 ;  /* 0x0000000b00167202 */ /* 0x000fe40000000f00 */
[----:B------:R-:W-:Y:S02]  /*6860*/  MOV R24, R14 ;  /* 0x0000000e00187202 */ /* 0x000fe40000000f00 */
[----:B------:R-:W-:-:S07]  /*6870*/  MOV R23, 0x6890 ;  /* 0x0000689000177802 */ /* 0x000fce0000000f00 */
[----:B------:R-:W-:Y:S05]  /*6880*/  CALL.REL.NOINC `($__internal_329_$__cuda_sm20_rem_s64) ;  /* 0x0000000c00107944 */ /* 0x000fea0003c00000 */
[----:B------:R-:W-:Y:S01]  /*6890*/  MOV R10, R12 ;  /* 0x0000000c000a7202 */ /* 0x000fe20000000f00 */
[----:B------:R-:W-:-:S07]  /*68a0*/  IMAD.MOV.U32 R11, RZ, RZ, R13 ;  /* 0x000000ffff0b7224 */ /* 0x000fce00078e000d */
.L_x_15279:
[----:B------:R-:W-:Y:S05]  /*68b0*/  BSYNC.RECONVERGENT B1 ;  /* 0x0000000000017941 */ /* 0x000fea0003800200 */
.L_x_15277:
        /* <DEDUP_REMOVED lines=10> */
.L_x_15230:
[----:B------:R-:W0:Y:S02]  /*6960*/  LDCU.64 UR4, c[0x0][0x388] ;  /* 0x00007100ff0477ac */ /* 0x000e240008000a00 */
[----:B0-----:R-:W-:-:S04]  /*6970*/  LEA R8, P0, R7, UR4, 0x3 ;  /* 0x0000000407087c11 */ /* 0x001fc8000f8018ff */
[----:B------:R-:W-:-:S05]  /*6980*/  LEA.HI.X R9, R7, UR5, R6, 0x3, P0 ;  /* 0x0000000507097c11 */ /* 0x000fca00080f1c06 */
[----:B------:R-:W2:Y:S04]  /*6990*/  LDG.E.64 R6, desc[UR6][R8.64] ;  /* 0x0000000608067981 */ /* 0x000ea8000c1e1b00 */
[----:B--2---:R0:W-:Y:S02]  /*69a0*/  STS.64 [R3], R6 ;  /* 0x0000000603007388 */ /* 0x0041e40000000a00 */
.L_x_15229:
[----:B------:R-:W-:Y:S05]  /*69b0*/  BSYNC.RECONVERGENT B0 ;  /* 0x0000000000007941 */ /* 0x000fea0003800200 */
.L_x_15181:
[----:B------:R-:W-:Y:S01]  /*69c0*/  BAR.SYNC.DEFER_BLOCKING 0x0 ;  /* 0x0000000000007b1d */ /* 0x000fe20000010000 */
[----:B------:R-:W-:Y:S02]  /*69d0*/  ISETP.GE.U32.AND P0, PT, R4, 0x42, PT ;  /* 0x000000420400780c */ /* 0x000fe40003f06070 */
[----:B------:R-:W-:-:S11]  /*69e0*/  ISETP.GT.U32.AND P1, PT, R2, 0x1f, PT ;  /* 0x0000001f0200780c */ /* 0x000fd60003f24070 */
[----:B------:R-:W-:Y:S05]  /*69f0*/  @!P0 BRA `(.L_x_15280) ;  /* 0x0000000000488947 */ /* 0x000fea0003800000 */
.L_x_15281:
        /* <DEDUP_REMOVED lines=18> */
.L_x_15280:
[----:B------:R-:W-:Y:S05]  /*6b20*/  @P1 EXIT ;  /* 0x000000000000194d */ /* 0x000fea0003800000 */
[----:B------:R-:W2:Y:S04]  /*6b30*/  LDS.64 R4, [R3] ;  /* 0x0000000003047984 */ /* 0x000ea80000000a00 */
[----:B01----:R-:W0:Y:S01]  /*6b40*/  LDS.64 R6, [R3+0x100] ;  /* 0x0001000003067984 */ /* 0x003e220000000a00 */
[----:B--2---:R-:W-:Y:S01]  /*6b50*/  MOV R8, R5 ;  /* 0x0000000500087202 */ /* 0x004fe20000000f00 */
[----:B0-----:R-:W-:Y:S01]  /*6b60*/  DSETP.MIN.AND P0, P1, R4, R6, PT ;  /* 0x000000060400722a */ /* 0x001fe20003900000 */
        /* <DEDUP_REMOVED lines=66> */
        .weak           $__internal_328_$__cuda_sm20_div_s64
        .type           $__internal_328_$__cuda_sm20_div_s64,@function
        .size           $__internal_328_$__cuda_sm20_div_s64,($__internal_329_$__cuda_sm20_rem_s64 - $__internal_328_$__cuda_sm20_div_s64)
$__internal_328_$__cuda_sm20_div_s64:
        /* <DEDUP_REMOVED lines=83> */
[----:B------:R-:W-:Y:S05]  /*74c0*/  RET.REL.NODEC R12 `(uncontiguous_min_f64) ;  /* 0xffffff880ccc7950 */ /* 0x000fea0003c3ffff */
        .weak           $__internal_329_$__cuda_sm20_rem_s64
        .type           $__internal_329_$__cuda_sm20_rem_s64,@function
        .size           $__internal_329_$__cuda_sm20_rem_s64,(.L_x_32532 - $__internal_329_$__cuda_sm20_rem_s64)
$__internal_329_$__cuda_sm20_rem_s64:
        /* <DEDUP_REMOVED lines=77> */
[----:B------:R-:W-:Y:S06]  /*79a0*/  RET.REL.NODEC R10 `(uncontiguous_min_f64) ;  /* 0xffffff840a947950 */ /* 0x000fec0003c3ffff */
.L_x_15282:
        /* <DEDUP_REMOVED lines=13> */
.L_x_32532:


//--------------------- .text.contiguous_min_f64  --------------------------
	.section	.text.contiguous_min_f64,"ax",@progbits
	.align	128
        .global         contiguous_min_f64
        .type           contiguous_min_f64,@function
        .size           contiguous_min_f64,(.L_x_33234 - contiguous_min_f64)
        .other          contiguous_min_f64,@"STO_CUDA_ENTRY STV_DEFAULT"
contiguous_min_f64:
.text.contiguous_min_f64:
        /* <DEDUP_REMOVED lines=21> */
[----:B------:R-:W-:Y:S01]  /*0150*/  IMAD.MOV.U32 R13, RZ, RZ, 0x7ff00000 ;  /* 0x7ff00000ff0d7424 */ /* 0x000fe200078e00ff */
[----:B0-----:R-:W-:Y:S01]  /*0160*/  ULEA UR4, UR5, UR4, 0x18 ;  /* 0x0000000405047291 */ /* 0x001fe2000f8ec0ff */
[----:B------:R-:W-:Y:S01]  /*0170*/  BSSY.RECONVERGENT B0, `(.L_x_15283) ;  /* 0x0000018000007945 */ /* 0x000fe20003800200 */
[----:B--2---:R-:W-:Y:S01]  /*0180*/  @!P0 IMAD.MOV.U32 R5, RZ, RZ, R8 ;  /* 0x000000ffff058224 */ /* 0x004fe200078e0008 */
[----:B---3--:R-:W-:Y:S01]  /*0190*/  @!P0 DSETP.MIN.AND P1, P3, R6, R8, PT ;  /* 0x000000080600822a */ /* 0x008fe20003b20000 */
        /* <DEDUP_REMOVED lines=21> */
.L_x_15284:
[----:B------:R-:W-:Y:S05]  /*02f0*/  BSYNC.RECONVERGENT B0 ;  /* 0x0000000000007941 */ /* 0x000fea0003800200 */
.L_x_15283:
[----:B------:R-:W-:Y:S06]  /*0300*/  BAR.SYNC.DEFER_BLOCKING 0x0 ;  /* 0x0000000000007b1d */ /* 0x000fec0000010000 */
[----:B------:R-:W-:Y:S05]  /*0310*/  @!P2 BRA `(.L_x_15285) ;  /* 0x000000000048a947 */ /* 0x000fea0003800000 */
.L_x_15286:
[----:B------:R-:W-:-:S04]  /*0320*/  SHF.R.U32.HI R4, RZ, 0x1, R5 ;  /* 0x00000001ff047819 */ /* 0x000fc80000011605 */
[----:B------:R-:W-:-:S13]  /*0330*/  ISETP.GE.U32.AND P0, PT, R2, R4, PT ;  /* 0x000000040200720c */ /* 0x000fda0003f06070 */
[----:B0-----:R-:W-:Y:S01]  /*0340*/  @!P0 IMAD R8, R4, 0x8, R3 ;  /* 0x0000000804088824 */ /* 0x001fe200078e0203 */
[----:B-1----:R-:W0:Y:S05]  /*0350*/  @!P0 LDS.64 R6, [R3] ;  /* 0x0000000003068984 */ /* 0x002e2a0000000a00 */
        /* <DEDUP_REMOVED lines=14> */
.L_x_15285:
[----:B------:R-:W-:Y:S05]  /*0440*/  @P1 EXIT ;  /* 0x000000000000194d */ /* 0x000fea0003800000 */
[----:B------:R-:W0:Y:S04]  /*0450*/  LDS.64 R4, [R3] ;  /* 0x0000000003047984 */ /* 0x000e280000000a00 */
[----:B-1----:R-:W1:Y:S01]  /*0460*/  LDS.64 R6, [R3+0x100] ;  /* 0x0001000003067984 */ /* 0x002e620000000a00 */
        /* <DEDUP_REMOVED lines=68> */
.L_x_15287:
        /* <DEDUP_REMOVED lines=13> */
.L_x_33234:


//--------------------- .text.contiguous_min33_f32 --------------------------
	.section	.text.contiguous_min33_f32,"ax",@progbits
	.align	128
        .global         contiguous_min33_f32
        .type           contiguous_min33_f32,@function
        .size           contiguous_min33_f32,(.L_x_33235 - contiguous_min33_f32)
        .other          contiguous_min33_f32,@"STO_CUDA_ENTRY STV_DEFAULT"
contiguous_min33_f32:
.text.contiguous_min33_f32:
        /* <DEDUP_REMOVED lines=51> */
.L_x_15290:
        /* <DEDUP_REMOVED lines=22> */
[----:B-1----:R-:W-:-:S04]  /*0490*/  FMNMX3 R13, R0, R13, R14, PT ;  /* 0x0000000d000d7276 */ /* 0x002fc8000380000e */
[----:B---3--:R-:W-:-:S04]  /*04a0*/  FMNMX3 R13, R13, R18, R16, PT ;  /* 0x000000120d0d7276 */ /* 0x008fc80003800010 */
[----:B----4-:R-:W-:-:S04]  /*04b0*/  FMNMX3 R13, R13, R20, R19, PT ;  /* 0x000000140d0d7276 */ /* 0x010fc80003800013 */
[----:B--2---:R-:W-:Y:S01]  /*04c0*/  FMNMX3 R0, R13, R24, R22, PT ;  /* 0x000000180d007276 */ /* 0x004fe20003800016 */
[----:B------:R-:W-:Y:S06]  /*04d0*/  @P0 BRA `(.L_x_15290) ;  /* 0xfffffffc00940947 */ /* 0x000fec000383ffff */
[----:B------:R-:W-:-:S07]  /*04e0*/  IADD3 R9, PT, PT, R9, 0x1, RZ ;  /* 0x0000000109097810 */ /* 0x000fce0007ffe0ff */
.L_x_15289:
        /* <DEDUP_REMOVED lines=17> */
[----:B-1----:R-:W-:-:S04]  /*0600*/  FMNMX3 R0, R0, R11, R10, PT ;  /* 0x0000000b00007276 */ /* 0x002fc8000380000a */
[----:B--2---:R-:W-:-:S07]  /*0610*/  FMNMX3 R0, R0, R13, R14, PT ;  /* 0x0000000d00007276 */ /* 0x004fce000380000e */
.L_x_15292:
        /* <DEDUP_REMOVED lines=12> */
[----:B-1----:R-:W-:-:S07]  /*06e0*/  FMNMX3 R0, R0, R11, R8, PT ;  /* 0x0000000b00007276 */ /* 0x002fce0003800008 */
.L_x_15293:
[----:B------:R-:W-:-:S04]  /*06f0*/  @!P1 IMAD R6, R9, UR8, RZ ;  /* 0x0000000809069c24 */ /* 0x000fc8000f8e02ff */
[----:B------:R-:W-:-:S05]  /*0700*/  @!P1 IMAD R6, R6, 0x4, R7 ;  /* 0x0000000406069824 */ /* 0x000fca00078e0207 */
[----:B------:R-:W1:Y:S02]  /*0710*/  @!P1 LDS R9, [R6] ;  /* 0x0000000006099984 */ /* 0x000e640000000800 */
[----:B-1----:R-:W-:-:S07]  /*0720*/  @!P1 FMNMX R0, R0, R9, PT ;  /* 0x0000000900009209 */ /* 0x002fce0003800000 */
.L_x_15291:
[----:B-1----:R1:W-:Y:S02]  /*0730*/  STS [R7], R0 ;  /* 0x0000000007007388 */ /* 0x0023e40000000800 */
.L_x_15288:
        /* <DEDUP_REMOVED lines=8> */
.L_x_15294:
        /* <DEDUP_REMOVED lines=12> */
.L_x_33235:


//--------------------- .text.contiguous_min3_f32 --------------------------
	.section	.text.contiguous_min3_f32,"ax",@progbits
	.align	128
        .global         contiguous_min3_f32
        .type           contiguous_min3_f32,@function
        .size           contiguous_min3_f32,(.L_x_32534 - contiguous_min3_f32)
        .other          contiguous_min3_f32,@"STO_CUDA_ENTRY STV_DEFAULT"
contiguous_min3_f32:
.text.contiguous_min3_f32:
        /* <DEDUP_REMOVED lines=44> */
.L_x_15313:
        /* <DEDUP_REMOVED lines=27> */
.L_x_15297:
[----:B------:R-:W-:Y:S01]  /*0470*/  IMAD.MOV.U32 R30, RZ, RZ, R32 ;  /* 0x000000ffff1e7224 */ /* 0x000fe200078e0020 */
[----:B------:R-:W-:Y:S01]  /*0480*/  MOV R0, R36 ;  /* 0x0000002400007202 */ /* 0x000fe20000000f00 */
[----:B------:R-:W-:Y:S01]  /*0490*/  IMAD.MOV.U32 R3, RZ, RZ, R37 ;  /* 0x000000ffff037224 */ /* 0x000fe200078e0025 */
[----:B------:R-:W-:-:S07]  /*04a0*/  MOV R8, 0x4c0 ;  /* 0x000004c000087802 */ /* 0x000fce0000000f00 */
[----:B01-3--:R-:W-:Y:S05]  /*04b0*/  CALL.REL.NOINC `($__internal_330_$__cuda_sm20_div_s64) ;  /* 0x0000003000ac7944 */ /* 0x00bfea0003c00000 */
        /* <DEDUP_REMOVED lines=9> */
.L_x_15298:
        /* <DEDUP_REMOVED lines=33> */
.L_x_15299:
[----:B------:R-:W-:Y:S01]  /*0760*/  MOV R0, R36 ;  /* 0x0000002400007202 */ /* 0x000fe20000000f00 */
[----:B------:R-:W-:Y:S01]  /*0770*/  IMAD.MOV.U32 R3, RZ, RZ, R37 ;  /* 0x000000ffff037224 */ /* 0x000fe200078e0025 */
[----:B------:R-:W-:-:S07]  /*0780*/  MOV R8, 0x7a0 ;  /* 0x000007a000087802 */ /* 0x000fce0000000f00 */
[----:B---3--:R-:W-:Y:S05]  /*0790*/  CALL.REL.NOINC `($__internal_330_$__cuda_sm20_div_s64) ;  /* 0x0000002c00f47944 */ /* 0x008fea0003c00000 */
        /* <DEDUP_REMOVED lines=10> */
.L_x_15300:
        /* <DEDUP_REMOVED lines=34> */
.L_x_15301:
[----:B------:R-:W-:Y:S01]  /*0a60*/  MOV R30, R28 ;  /* 0x0000001c001e7202 */ /* 0x000fe20000000f00 */
[----:B------:R-:W-:Y:S01]  /*0a70*/  IMAD.MOV.U32 R0, RZ, RZ, R36 ;  /* 0x000000ffff007224 */ /* 0x000fe200078e0024 */
[----:B------:R-:W-:Y:S02]  /*0a80*/  MOV R3, R37 ;  /* 0x0000002500037202 */ /* 0x000fe40000000f00 */
[----:B------:R-:W-:-:S07]  /*0a90*/  MOV R8, 0xab0 ;  /* 0x00000ab000087802 */ /* 0x000fce0000000f00 */
[----:B---3--:R-:W-:Y:S05]  /*0aa0*/  CALL.REL.NOINC `($__internal_330_$__cuda_sm20_div_s64) ;  /* 0x0000002c00307944 */ /* 0x008fea0003c00000 */
        /* <DEDUP_REMOVED lines=10> */
.L_x_15302:
        /* <DEDUP_REMOVED lines=33> */
.L_x_15303:
[----:B------:R-:W-:Y:S01]  /*0d60*/  MOV R0, R36 ;  /* 0x0000002400007202 */ /* 0x000fe20000000f00 */
[----:B------:R-:W-:Y:S01]  /*0d70*/  IMAD.MOV.U32 R3, RZ, RZ, R37 ;  /* 0x000000ffff037224 */ /* 0x000fe200078e0025 */
[----:B------:R-:W-:-:S07]  /*0d80*/  MOV R8, 0xda0 ;  /* 0x00000da000087802 */ /* 0x000fce0000000f00 */
[----:B---3--:R-:W-:Y:S05]  /*0d90*/  CALL.REL.NOINC `($__internal_330_$__cuda_sm20_div_s64) ;  /* 0x0000002800747944 */ /* 0x008fea0003c00000 */
        /* <DEDUP_REMOVED lines=9> */
.L_x_15304:
        /* <DEDUP_REMOVED lines=34> */
.L_x_15305:
[----:B------:R-:W-:Y:S01]  /*1050*/  IMAD.MOV.U32 R30, RZ, RZ, R28 ;  /* 0x000000ffff1e7224 */ /* 0x000fe200078e001c */
        /* <DEDUP_REMOVED lines=13> */
.L_x_15306:
        /* <DEDUP_REMOVED lines=34> */
.L_x_15307:
        /* <DEDUP_REMOVED lines=14> */
.L_x_15308:
        /* <DEDUP_REMOVED lines=34> */
.L_x_15309:
[----:B------:R-:W-:Y:S01]  /*1650*/  IMAD.MOV.U32 R30, RZ, RZ, R28 ;  /* 0x000000ffff1e7224 */ /* 0x000fe200078e001c */
        /* <DEDUP_REMOVED lines=14> */
.L_x_15310:
        /* <DEDUP_REMOVED lines=34> */
.L_x_15311:
[----:B------:R-:W-:Y:S01]  /*1960*/  MOV R0, R36 ;  /* 0x0000002400007202 */ /* 0x000fe20000000f00 */
[----:B------:R-:W-:Y:S01]  /*1970*/  IMAD.MOV.U32 R3, RZ, RZ, R37 ;  /* 0x000000ffff037224 */ /* 0x000fe200078e0025 */
[----:B------:R-:W-:-:S07]  /*1980*/  MOV R8, 0x19a0 ;  /* 0x000019a000087802 */ /* 0x000fce0000000f00 */
[----:B---3--:R-:W-:Y:S05]  /*1990*/  CALL.REL.NOINC `($__internal_330_$__cuda_sm20_div_s64) ;  /* 0x0000001c00747944 */ /* 0x008fea0003c00000 */
        /* <DEDUP_REMOVED lines=9> */
.L_x_15312:
        /* <DEDUP_REMOVED lines=13> */
.L_x_15296:
        /* <DEDUP_REMOVED lines=33> */
.L_x_15315:
[----:B------:R-:W-:Y:S01]  /*1d10*/  IMAD.MOV.U32 R30, RZ, RZ, R32 ;  /* 0x000000ffff1e7224 */ /* 0x000fe200078e0020 */
[----:B------:R-:W-:Y:S01]  /*1d20*/  MOV R0, R16 ;  /* 0x0000001000007202 */ /* 0x000fe20000000f00 */
[----:B------:R-:W-:Y:S01]  /*1d30*/  IMAD.MOV.U32 R3, RZ, RZ, R17 ;  /* 0x000000ffff037224 */ /* 0x000fe200078e0011 */
[----:B------:R-:W-:-:S07]  /*1d40*/  MOV R8, 0x1d60 ;  /* 0x00001d6000087802 */ /* 0x000fce0000000f00 */
[----:B------:R-:W-:Y:S05]  /*1d50*/  CALL.REL.NOINC `($__internal_330_$__cuda_sm20_div_s64) ;  /* 0x0000001800847944 */ /* 0x000fea0003c00000 */
        /* <DEDUP_REMOVED lines=9> */
.L_x_15316:
        /* <DEDUP_REMOVED lines=35> */
.L_x_15317:
        /* <DEDUP_REMOVED lines=13> */
.L_x_15318:
        /* <DEDUP_REMOVED lines=36> */
.L_x_15319:
[----:B------:R-:W-:Y:S01]  /*2330*/  IMAD.MOV.U32 R30, RZ, RZ, R20 ;  /* 0x000000ffff1e7224 */ /* 0x000fe200078e0014 */
[----:B------:R-:W-:Y:S01]  /*2340*/  MOV R0, R18 ;  /* 0x0000001200007202 */ /* 0x000fe20000000f00 */
[----:B------:R-:W-:Y:S01]  /*2350*/  IMAD.MOV.U32 R3, RZ, RZ, R19 ;  /* 0x000000ffff037224 */ /* 0x000fe200078e0013 */
[----:B------:R-:W-:-:S07]  /*2360*/  MOV R8, 0x2380 ;  /* 0x0000238000087802 */ /* 0x000fce0000000f00 */
[----:B------:R-:W-:Y:S05]  /*2370*/  CALL.REL.NOINC `($__internal_330_$__cuda_sm20_div_s64) ;  /* 0x0000001000fc7944 */ /* 0x000fea0003c00000 */
        /* <DEDUP_REMOVED lines=10> */
.L_x_15320:
        /* <DEDUP_REMOVED lines=37> */
.L_x_15321:
[----:B------:R-:W-:Y:S01]  /*2670*/  IMAD.MOV.U32 R0, RZ, RZ, R18 ;  /* 0x000000ffff007224 */ /* 0x000fe200078e0012 */
[----:B------:R-:W-:Y:S02]  /*2680*/  MOV R3, R19 ;  /* 0x0000001300037202 */ /* 0x000fe40000000f00 */
[----:B------:R-:W-:-:S07]  /*2690*/  MOV R8, 0x26b0 ;  /* 0x000026b000087802 */ /* 0x000fce0000000f00 */
[----:B------:R-:W-:Y:S05]  /*26a0*/  CALL.REL.NOINC `($__internal_330_$__cuda_sm20_div_s64) ;  /* 0x0000001000307944 */ /* 0x000fea0003c00000 */
        /* <DEDUP_REMOVED lines=8> */
.L_x_15322:
        /* <DEDUP_REMOVED lines=10> */
.L_x_15314:
        /* <DEDUP_REMOVED lines=31> */
.L_x_15324:
[----:B------:R-:W-:Y:S01]  /*29c0*/  MOV R30, R32 ;  /* 0x00000020001e7202 */ /* 0x000fe20000000f00 */
[----:B------:R-:W-:Y:S01]  /*29d0*/  IMAD.MOV.U32 R0, RZ, RZ, R16 ;  /* 0x000000ffff007224 */ /* 0x000fe200078e0010 */
[----:B------:R-:W-:Y:S02]  /*29e0*/  MOV R3, R17 ;  /* 0x0000001100037202 */ /* 0x000fe40000000f00 */
        /* <DEDUP_REMOVED lines=11> */
.L_x_15325:
        /* <DEDUP_REMOVED lines=36> */
.L_x_15326:
[----:B------:R-:W-:Y:S02]  /*2ce0*/  MOV R0, R18 ;  /* 0x0000001200007202 */ /* 0x000fe40000000f00 */
        /* <DEDUP_REMOVED lines=11> */
.L_x_15327:
        /* <DEDUP_REMOVED lines=10> */
.L_x_15323:
        /* <DEDUP_REMOVED lines=29> */
.L_x_15328:
[----:B------:R-:W-:-:S07]  /*3010*/  MOV R0, 0x3030 ;  /* 0x0000303000007802 */ /* 0x000fce0000000f00 */
[----:B------:R-:W-:Y:S05]  /*3020*/  CALL.REL.NOINC `($__internal_331_$__cuda_sm20_rem_s64) ;  /* 0x0000000c001c7944 */ /* 0x000fea0003c00000 */
[----:B------:R-:W-:Y:S02]  /*3030*/  MOV R8, R3 ;  /* 0x0000000300087202 */ /* 0x000fe40000000f00 */
[----:B------:R-:W-:-:S07]  /*3040*/  MOV R9, R10 ;  /* 0x0000000a00097202 */ /* 0x000fce0000000f00 */
.L_x_15329:
[----:B------:R-:W0:Y:S02]  /*3050*/  LDC.64 R10, c[0x0][0x398] ;  /* 0x0000e600ff0a7b82 */ /* 0x000e240000000a00 */
[----:B0-----:R-:W-:-:S06]  /*3060*/  IMAD.WIDE.U32 R2, R2, 0x8, R10 ;  /* 0x0000000802027825 */ /* 0x001fcc00078e000a */
[----:B------:R-:W2:Y:S02]  /*3070*/  LDG.E.64 R2, desc[UR10][R2.64] ;  /* 0x0000000a02027981 */ /* 0x000ea4000c1e1b00 */
[-C--:B--2---:R-:W-:Y:S02]  /*3080*/  IMAD R11, R3, R8.reuse, RZ ;  /* 0x00000008030b7224 */ /* 0x084fe400078e02ff */
[----:B------:R-:W-:-:S04]  /*3090*/  IMAD.WIDE.U32 R28, R2, R8, R28 ;  /* 0x00000008021c7225 */ /* 0x000fc800078e001c */
[----:B------:R-:W-:-:S04]  /*30a0*/  IMAD R11, R2, R9, R11 ;  /* 0x00000009020b7224 */ /* 0x000fc800078e020b */
[----:B------:R-:W-:-:S07]  /*30b0*/  IMAD.IADD R29, R29, 0x1, R11 ;  /* 0x000000011d1d7824 */ /* 0x000fce00078e020b */
.L_x_15295:
        /* <DEDUP_REMOVED lines=33> */
.L_x_15332:
        /* <DEDUP_REMOVED lines=22> */
[----:B-1----:R-:W-:-:S04]  /*3430*/  FMNMX3 R9, R0, R9, R10, PT ;  /* 0x0000000900097276 */ /* 0x002fc8000380000a */
[----:B---3--:R-:W-:-:S04]  /*3440*/  FMNMX3 R9, R9, R16, R12, PT ;  /* 0x0000001009097276 */ /* 0x008fc8000380000c */
[----:B--2---:R-:W-:-:S04]  /*3450*/  FMNMX3 R9, R9, R18, R17, PT ;  /* 0x0000001209097276 */ /* 0x004fc80003800011 */
[----:B----4-:R-:W-:Y:S01]  /*3460*/  FMNMX3 R0, R9, R22, R20, PT ;  /* 0x0000001609007276 */ /* 0x010fe20003800014 */
[----:B------:R-:W-:Y:S06]  /*3470*/  @P0 BRA `(.L_x_15332) ;  /* 0xfffffffc00940947 */ /* 0x000fec000383ffff */
[----:B------:R-:W-:-:S07]  /*3480*/  IADD3 R4, PT, PT, R8, 0x1, RZ ;  /* 0x0000000108047810 */ /* 0x000fce0007ffe0ff */
.L_x_15331:
        /* <DEDUP_REMOVED lines=17> */
[----:B-1----:R-:W-:-:S04]  /*35a0*/  FMNMX3 R0, R0, R7, R6, PT ;  /* 0x0000000700007276 */ /* 0x002fc80003800006 */
[----:B--2---:R-:W-:-:S07]  /*35b0*/  FMNMX3 R0, R0, R9, R10, PT ;  /* 0x0000000900007276 */ /* 0x004fce000380000a */
.L_x_15334:
        /* <DEDUP_REMOVED lines=12> */
[----:B-1----:R-:W-:-:S07]  /*3680*/  FMNMX3 R0, R0, R5, R6, PT ;  /* 0x0000000500007276 */ /* 0x002fce0003800006 */
.L_x_15335:
[----:B------:R-:W-:-:S05]  /*3690*/  @!P1 IMAD R4, R4, UR7, RZ ;  /* 0x0000000704049c24 */ /* 0x000fca000f8e02ff */
[----:B------:R-:W-:-:S05]  /*36a0*/  @!P1 LEA R4, R4, R3, 0x2 ;  /* 0x0000000304049211 */ /* 0x000fca00078e10ff */
[----:B------:R-:W1:Y:S02]  /*36b0*/  @!P1 LDS R5, [R4] ;  /* 0x0000000004059984 */ /* 0x000e640000000800 */
[----:B-1----:R-:W-:-:S07]  /*36c0*/  @!P1 FMNMX R0, R0, R5, PT ;  /* 0x0000000500009209 */ /* 0x002fce0003800000 */
.L_x_15333:
[----:B-1----:R1:W-:Y:S02]  /*36d0*/  STS [R3], R0 ;  /* 0x0000000003007388 */ /* 0x0023e40000000800 */
.L_x_15330:
        /* <DEDUP_REMOVED lines=9> */
        .weak           $__internal_330_$__cuda_sm20_div_s64
        .type           $__internal_330_$__cuda_sm20_div_s64,@function
        .size           $__internal_330_$__cuda_sm20_div_s64,($__internal_331_$__cuda_sm20_rem_s64 - $__internal_330_$__cuda_sm20_div_s64)
$__internal_330_$__cuda_sm20_div_s64:
        /* <DEDUP_REMOVED lines=82> */
[----:B------:R-:W-:Y:S06]  /*3c90*/  RET.REL.NODEC R8 `(contiguous_min3_f32) ;  /* 0xffffffc008d87950 */ /* 0x000fec0003c3ffff */
        .weak           $__internal_331_$__cuda_sm20_rem_s64
        .type           $__internal_331_$__cuda_sm20_rem_s64,@function
        .size           $__internal_331_$__cuda_sm20_rem_s64,(.L_x_32534 - $__internal_331_$__cuda_sm20_rem_s64)
$__internal_331_$__cuda_sm20_rem_s64:
        /* <DEDUP_REMOVED lines=66> */
[----:B------:R-:W-:Y:S06]  /*40c0*/  RET.REL.NODEC R8 `(contiguous_min3_f32) ;  /* 0xffffffbc08cc7950 */ /* 0x000fec0003c3ffff */
.L_x_15336:
        /* <DEDUP_REMOVED lines=11> */
.L_x_32534:


//--------------------- .text.contiguous_min22_f32 --------------------------
	.section	.text.contiguous_min22_f32,"ax",@progbits
	.align	128
        .global         contiguous_min22_f32
        .type           contiguous_min22_f32,@function
        .size           contiguous_min22_f32,(.L_x_33237 - contiguous_min22_f32)
        .other          contiguous_min22_f32,@"STO_CUDA_ENTRY STV_DEFAULT"
contiguous_min22_f32:
.text.contiguous_min22_f32:
        /* <DEDUP_REMOVED lines=28> */
[----:B------:R-:W-:Y:S01]  /*01c0*/  IMAD.MOV.U32 R11, RZ, RZ, 0x7f800000 ;  /* 0x7f800000ff0b7424 */ /* 0x000fe200078e00ff */
[----:B0-----:R-:W-:-:S06]  /*01d0*/  ULEA UR4, UR5, UR4, 0x18 ;  /* 0x0000000405047291 */ /* 0x001fcc000f8ec0ff */
[----:B------:R-:W-:-:S05]  /*01e0*/  LEA R2, R0, UR4, 0x2 ;  /* 0x0000000400027c11 */ /* 0x000fca000f8e10ff */
[----:B------:R0:W-:Y:S01]  /*01f0*/  STS [R2], R11 ;  /* 0x0000000b02007388 */ /* 0x0001e20000000800 */
[----:B------:R-:W-:Y:S01]  /*0200*/  BSSY.RECONVERGENT B0, `(.L_x_15337) ;  /* 0x0000012000007945 */ /* 0x000fe20003800200 */
[----:B------:R-:W-:Y:S02]  /*0210*/  ISETP.GE.U32.AND P1, PT, R3, 0x42, PT ;  /* 0x000000420300780c */ /* 0x000fe40003f26070 */
[----:B------:R-:W-:Y:S02]  /*0220*/  ISETP.GT.U32.AND P2, PT, R0, 0x1f, PT ;  /* 0x0000001f0000780c */ /* 0x000fe40003f44070 */
[----:B--2---:R-:W-:-:S05]  /*0230*/  @!P0 FMNMX R7, R8, R13, PT ;  /* 0x0000000d08078209 */ /* 0x004fca0003800000 */
        /* <DEDUP_REMOVED lines=14> */
.L_x_15338:
[----:B------:R-:W-:Y:S05]  /*0320*/  BSYNC.RECONVERGENT B0 ;  /* 0x0000000000007941 */ /* 0x000fea0003800200 */
.L_x_15337:
[----:B------:R-:W-:Y:S06]  /*0330*/  BAR.SYNC.DEFER_BLOCKING 0x0 ;  /* 0x0000000000007b1d */ /* 0x000fec0000010000 */
[----:B------:R-:W-:Y:S05]  /*0340*/  @!P1 BRA `(.L_x_15339) ;  /* 0x00000000002c9947 */ /* 0x000fea0003800000 */
.L_x_15340:
[----:B------:R-:W-:-:S04]  /*0350*/  SHF.R.U32.HI R9, RZ, 0x1, R3 ;  /* 0x00000001ff097819 */ /* 0x000fc80000011603 */
[----:B------:R-:W-:-:S13]  /*0360*/  ISETP.GE.U32.AND P0, PT, R0, R9, PT ;  /* 0x000000090000720c */ /* 0x000fda0003f06070 */
[----:B------:R-:W-:Y:S01]  /*0370*/  @!P0 IMAD R5, R9, 0x4, R2 ;  /* 0x0000000409058824 */ /* 0x000fe200078e0202 */
[----:B------:R-:W-:Y:S05]  /*0380*/  @!P0 LDS R4, [R2] ;  /* 0x0000000002048984 */ /* 0x000fea0000000800 */
[----:B------:R-:W0:Y:S02]  /*0390*/  @!P0 LDS R5, [R5] ;  /* 0x0000000005058984 */ /* 0x000e240000000800 */
[----:B01----:R-:W-:-:S05]  /*03a0*/  @!P0 FMNMX R7, R4, R5, PT ;  /* 0x0000000504078209 */ /* 0x003fca0003800000 */
[----:B------:R2:W-:Y:S01]  /*03b0*/  @!P0 STS [R2], R7 ;  /* 0x0000000702008388 */ /* 0x0005e20000000800 */
[----:B------:R-:W-:Y:S01]  /*03c0*/  BAR.SYNC.DEFER_BLOCKING 0x0 ;  /* 0x0000000000007b1d */ /* 0x000fe20000010000 */
[----:B------:R-:W-:Y:S01]  /*03d0*/  ISETP.GT.U32.AND P0, PT, R3, 0x83, PT ;  /* 0x000000830300780c */ /* 0x000fe20003f04070 */
[----:B------:R-:W-:-:S12]  /*03e0*/  IMAD.MOV.U32 R3, RZ, RZ, R9 ;  /* 0x000000ffff037224 */ /* 0x000fd800078e0009 */
[----:B--2---:R-:W-:Y:S05]  /*03f0*/  @P0 BRA `(.L_x_15340) ;  /* 0xfffffffc00d40947 */ /* 0x004fea000383ffff */
.L_x_15339:
[----:B------:R-:W-:Y:S05]  /*0400*/  @P2 EXIT ;  /* 0x000000000000294d */ /* 0x000fea0003800000 */
[----:B------:R-:W-:Y:S01]  /*0410*/  LDS R3, [R2] ;  /* 0x0000000002037984 */ /* 0x000fe20000000800 */
[----:B------:R-:W-:-:S03]  /*0420*/  ISETP.NE.AND P0, PT, R0, RZ, PT ;  /* 0x000000ff0000720c */ /* 0x000fc60003f05270 */
[----:B------:R-:W2:Y:S02]  /*0430*/  LDS R4, [R2+0x80] ;  /* 0x0000800002047984 */ /* 0x000ea40000000800 */
[----:B--2---:R-:W-:-:S05]  /*0440*/  FMNMX R3, R3, R4, PT ;  /* 0x0000000403037209 */ /* 0x004fca0003800000 */
[----:B------:R-:W-:Y:S04]  /*0450*/  STS [R2], R3 ;  /* 0x0000000302007388 */ /* 0x000fe80000000800 */
[----:B------:R-:W-:Y:S04]  /*0460*/  LDS R4, [R2] ;  /* 0x0000000002047984 */ /* 0x000fe80000000800 */
[----:B------:R-:W2:Y:S02]  /*0470*/  LDS R5, [R2+0x40] ;  /* 0x0000400002057984 */ /* 0x000ea40000000800 */
[----:B--2---:R-:W-:-:S05]  /*0480*/  FMNMX R5, R4, R5, PT ;  /* 0x0000000504057209 */ /* 0x004fca0003800000 */
[----:B------:R-:W-:Y:S04]  /*0490*/  STS [R2], R5 ;  /* 0x0000000502007388 */ /* 0x000fe80000000800 */
[----:B------:R-:W-:Y:S04]  /*04a0*/  LDS R4, [R2] ;  /* 0x0000000002047984 */ /* 0x000fe80000000800 */
[----:B01----:R-:W0:Y:S02]  /*04b0*/  LDS R7, [R2+0x20] ;  /* 0x0000200002077984 */ /* 0x003e240000000800 */
[----:B0-----:R-:W-:-:S05]  /*04c0*/  FMNMX R7, R4, R7, PT ;  /* 0x0000000704077209 */ /* 0x001fca0003800000 */
[----:B------:R-:W-:Y:S04]  /*04d0*/  STS [R2], R7 ;  /* 0x0000000702007388 */ /* 0x000fe80000000800 */
[----:B------:R-:W-:Y:S04]  /*04e0*/  LDS R4, [R2] ;  /* 0x0000000002047984 */ /* 0x000fe80000000800 */
[----:B------:R-:W0:Y:S02]  /*04f0*/  LDS R9, [R2+0x10] ;  /* 0x0000100002097984 */ /* 0x000e240000000800 */
        /* <DEDUP_REMOVED lines=28> */
.L_x_15341:
        /* <DEDUP_REMOVED lines=12> */
.L_x_33237:


//--------------------- .text.contiguous_min2_f32 --------------------------
	.section	.text.contiguous_min2_f32,"ax",@progbits
	.align	128
        .global         contiguous_min2_f32
        .type           contiguous_min2_f32,@function
        .size           contiguous_min2_f32,(.L_x_32536 - contiguous_min2_f32)
        .other          contiguous_min2_f32,@"STO_CUDA_ENTRY STV_DEFAULT"
contiguous_min2_f32:
.text.contiguous_min2_f32:
        /* <DEDUP_REMOVED lines=47> */
.L_x_15370:
        /* <DEDUP_REMOVED lines=32> */
.L_x_15347:
[----:B------:R-:W-:Y:S01]  /*04f0*/  IMAD.MOV.U32 R26, RZ, RZ, R6 ;  /* 0x000000ffff1a7224 */ /* 0x000fe200078e0006 */
[----:B------:R-:W-:Y:S01]  /*0500*/  MOV R13, R7 ;  /* 0x00000007000d7202 */ /* 0x000fe20000000f00 */
[----:B------:R-:W-:Y:S01]  /*0510*/  IMAD.MOV.U32 R14, RZ, RZ, R34 ;  /* 0x000000ffff0e7224 */ /* 0x000fe200078e0022 */
[----:B------:R-:W-:Y:S02]  /*0520*/  MOV R11, R35 ;  /* 0x00000023000b7202 */ /* 0x000fe40000000f00 */
[----:B------:R-:W-:-:S07]  /*0530*/  MOV R12, 0x550 ;  /* 0x00000550000c7802 */ /* 0x000fce0000000f00 */
[----:B-1----:R-:W-:Y:S05]  /*0540*/  CALL.REL.NOINC `($__internal_332_$__cuda_sm20_div_s64) ;  /* 0x0000006400587944 */ /* 0x002fea0003c00000 */
        /* <DEDUP_REMOVED lines=9> */
.L_x_15348:
[----:B------:R-:W-:Y:S05]  /*05e0*/  BSYNC.RECONVERGENT B1 ;  /* 0x0000000000017941 */ /* 0x000fea0003800200 */
.L_x_15346:
        /* <DEDUP_REMOVED lines=34> */
.L_x_15350:
[----:B------:R-:W-:Y:S01]  /*0810*/  MOV R26, R20 ;  /* 0x00000014001a7202 */ /* 0x000fe20000000f00 */
[----:B------:R-:W-:Y:S01]  /*0820*/  IMAD.MOV.U32 R13, RZ, RZ, R9 ;  /* 0x000000ffff0d7224 */ /* 0x000fe200078e0009 */
[----:B------:R-:W-:Y:S01]  /*0830*/  MOV R14, R34 ;  /* 0x00000022000e7202 */ /* 0x000fe20000000f00 */
[----:B------:R-:W-:Y:S01]  /*0840*/  IMAD.MOV.U32 R11, RZ, RZ, R35 ;  /* 0x000000ffff0b7224 */ /* 0x000fe200078e0023 */
[----:B------:R-:W-:-:S07]  /*0850*/  MOV R12, 0x870 ;  /* 0x00000870000c7802 */ /* 0x000fce0000000f00 */
[----:B------:R-:W-:Y:S05]  /*0860*/  CALL.REL.NOINC `($__internal_332_$__cuda_sm20_div_s64) ;  /* 0x0000006000907944 */ /* 0x000fea0003c00000 */
        /* <DEDUP_REMOVED lines=9> */
.L_x_15351:
[----:B------:R-:W-:Y:S05]  /*0900*/  BSYNC.RECONVERGENT B1 ;  /* 0x0000000000017941 */ /* 0x000fea0003800200 */
.L_x_15349:
        /* <DEDUP_REMOVED lines=33> */
.L_x_15353:
[----:B------:R-:W-:Y:S01]  /*0b20*/  MOV R26, R36 ;  /* 0x00000024001a7202 */ /* 0x000fe20000000f00 */
[----:B------:R-:W-:Y:S01]  /*0b30*/  IMAD.MOV.U32 R13, RZ, RZ, R37 ;  /* 0x000000ffff0d7224 */ /* 0x000fe200078e0025 */
[----:B------:R-:W-:Y:S01]  /*0b40*/  MOV R14, R20 ;  /* 0x00000014000e7202 */ /* 0x000fe20000000f00 */
[----:B------:R-:W-:Y:S01]  /*0b50*/  IMAD.MOV.U32 R11, RZ, RZ, R21 ;  /* 0x000000ffff0b7224 */ /* 0x000fe200078e0015 */
[----:B------:R-:W-:-:S07]  /*0b60*/  MOV R12, 0xb80 ;  /* 0x00000b80000c7802 */ /* 0x000fce0000000f00 */
[----:B------:R-:W-:Y:S05]  /*0b70*/  CALL.REL.NOINC `($__internal_332_$__cuda_sm20_div_s64) ;  /* 0x0000005c00cc7944 */ /* 0x000fea0003c00000 */
        /* <DEDUP_REMOVED lines=10> */
.L_x_15354:
[----:B------:R-:W-:Y:S05]  /*0c20*/  BSYNC.RECONVERGENT B1 ;  /* 0x0000000000017941 */ /* 0x000fea0003800200 */
.L_x_15352:
        /* <DEDUP_REMOVED lines=35> */
.L_x_15356:
[----:B------:R-:W-:Y:S01]  /*0e60*/  IMAD.MOV.U32 R26, RZ, RZ, R34 ;  /* 0x000000ffff1a7224 */ /* 0x000fe200078e0022 */
[----:B------:R-:W-:Y:S01]  /*0e70*/  MOV R13, R35 ;  /* 0x00000023000d7202 */ /* 0x000fe20000000f00 */
[----:B------:R-:W-:Y:S01]  /*0e80*/  IMAD.MOV.U32 R14, RZ, RZ, R20 ;  /* 0x000000ffff0e7224 */ /* 0x000fe200078e0014 */
[----:B------:R-:W-:Y:S02]  /*0e90*/  MOV R11, R21 ;  /* 0x00000015000b7202 */ /* 0x000fe40000000f00 */
[----:B------:R-:W-:-:S07]  /*0ea0*/  MOV R12, 0xec0 ;  /* 0x00000ec0000c7802 */ /* 0x000fce0000000f00 */
[----:B------:R-:W-:Y:S05]  /*0eb0*/  CALL.REL.NOINC `($__internal_332_$__cuda_sm20_div_s64) ;  /* 0x0000005800fc7944 */ /* 0x000fea0003c00000 */
        /* <DEDUP_REMOVED lines=11> */
.L_x_15357:
[----:B------:R-:W-:Y:S05]  /*0f70*/  BSYNC.RECONVERGENT B1 ;  /* 0x0000000000017941 */ /* 0x000fea0003800200 */
.L_x_15355:
        /* <DEDUP_REMOVED lines=36> */
.L_x_15359:
        /* <DEDUP_REMOVED lines=16> */
.L_x_15360:
[----:B------:R-:W-:Y:S05]  /*12c0*/  BSYNC.RECONVERGENT B1 ;  /* 0x0000000000017941 */ /* 0x000fea0003800200 */
.L_x_15358:
        /* <DEDUP_REMOVED lines=35> */
.L_x_15362:
        /* <DEDUP_REMOVED lines=17> */
.L_x_15363:
[----:B------:R-:W-:Y:S05]  /*1610*/  BSYNC.RECONVERGENT B1 ;  /* 0x0000000000017941 */ /* 0x000fea0003800200 */
.L_x_15361:
        /* <DEDUP_REMOVED lines=35> */
.L_x_15365:
        /* <DEDUP_REMOVED lines=16> */
.L_x_15366:
[----:B------:R-:W-:Y:S05]  /*1950*/  BSYNC.RECONVERGENT B1 ;  /* 0x0000000000017941 */ /* 0x000fea0003800200 */
.L_x_15364:
        /* <DEDUP_REMOVED lines=35> */
.L_x_15368:
[----:B------:R-:W-:Y:S01]  /*1b90*/  MOV R26, R34 ;  /* 0x00000022001a7202 */ /* 0x000fe20000000f00 */
[----:B------:R-:W-:Y:S01]  /*1ba0*/  IMAD.MOV.U32 R13, RZ, RZ, R35 ;  /* 0x000000ffff0d7224 */ /* 0x000fe200078e0023 */
[----:B------:R-:W-:Y:S01]  /*1bb0*/  MOV R14, R20 ;  /* 0x00000014000e7202 */ /* 0x000fe20000000f00 */
[----:B------:R-:W-:Y:S01]  /*1bc0*/  IMAD.MOV.U32 R11, RZ, RZ, R21 ;  /* 0x000000ffff0b7224 */ /* 0x000fe200078e0015 */
[----:B------:R-:W-:-:S07]  /*1bd0*/  MOV R12, 0x1bf0 ;  /* 0x00001bf0000c7802 */ /* 0x000fce0000000f00 */
[----:B------:R-:W-:Y:S05]  /*1be0*/  CALL.REL.NOINC `($__internal_332_$__cuda_sm20_div_s64) ;  /* 0x0000004c00b07944 */ /* 0x000fea0003c00000 */
        /* <DEDUP_REMOVED lines=10> */
.L_x_15369:
[----:B------:R-:W-:Y:S05]  /*1c90*/  BSYNC.RECONVERGENT B1 ;  /* 0x0000000000017941 */ /* 0x000fea0003800200 */
.L_x_15367:
        /* <DEDUP_REMOVED lines=8> */
.L_x_15345:
        /* <DEDUP_REMOVED lines=36> */
.L_x_15373:
[----:B------:R-:W-:Y:S01]  /*1f60*/  IMAD.MOV.U32 R26, RZ, RZ, R6 ;  /* 0x000000ffff1a7224 */ /* 0x000fe200078e0006 */
[----:B------:R-:W-:Y:S01]  /*1f70*/  MOV R13, R7 ;  /* 0x00000007000d7202 */ /* 0x000fe20000000f00 */
[----:B------:R-:W-:Y:S01]  /*1f80*/  IMAD.MOV.U32 R14, RZ, RZ, R16 ;  /* 0x000000ffff0e7224 */ /* 0x000fe200078e0010 */
[----:B------:R-:W-:Y:S02]  /*1f90*/  MOV R11, R17 ;  /* 0x00000011000b7202 */ /* 0x000fe40000000f00 */
[----:B------:R-:W-:-:S07]  /*1fa0*/  MOV R12, 0x1fc0 ;  /* 0x00001fc0000c7802 */ /* 0x000fce0000000f00 */
[----:B------:R-:W-:Y:S05]  /*1fb0*/  CALL.REL.NOINC `($__internal_332_$__cuda_sm20_div_s64) ;  /* 0x0000004800bc7944 */ /* 0x000fea0003c00000 */
        /* <DEDUP_REMOVED lines=9> */
.L_x_15374:
[----:B------:R-:W-:Y:S05]  /*2050*/  BSYNC.RECONVERGENT B1 ;  /* 0x0000000000017941 */ /* 0x000fea0003800200 */
.L_x_15372:
        /* <DEDUP_REMOVED lines=34> */
.L_x_15376:
[----:B------:R-:W-:Y:S01]  /*2280*/  IMAD.MOV.U32 R26, RZ, RZ, R20 ;  /* 0x000000ffff1a7224 */ /* 0x000fe200078e0014 */
[----:B------:R-:W-:Y:S01]  /*2290*/  MOV R13, R9 ;  /* 0x00000009000d7202 */ /* 0x000fe20000000f00 */
[----:B------:R-:W-:Y:S01]  /*22a0*/  IMAD.MOV.U32 R14, RZ, RZ, R16 ;  /* 0x000000ffff0e7224 */ /* 0x000fe200078e0010 */
[----:B------:R-:W-:Y:S02]  /*22b0*/  MOV R11, R17 ;  /* 0x00000011000b7202 */ /* 0x000fe40000000f00 */
[----:B------:R-:W-:-:S07]  /*22c0*/  MOV R12, 0x22e0 ;  /* 0x000022e0000c7802 */ /* 0x000fce0000000f00 */
[----:B------:R-:W-:Y:S05]  /*22d0*/  CALL.REL.NOINC `($__internal_332_$__cuda_sm20_div_s64) ;  /* 0x0000004400f47944 */ /* 0x000fea0003c00000 */
        /* <DEDUP_REMOVED lines=11> */
.L_x_15377:
[----:B------:R-:W-:Y:S05]  /*2390*/  BSYNC.RECONVERGENT B1 ;  /* 0x0000000000017941 */ /* 0x000fea0003800200 */
.L_x_15375:
        /* <DEDUP_REMOVED lines=36> */
.L_x_15379:
        /* <DEDUP_REMOVED lines=16> */
.L_x_15380:
[----:B------:R-:W-:Y:S05]  /*26e0*/  BSYNC.RECONVERGENT B1 ;  /* 0x0000000000017941 */ /* 0x000fea0003800200 */
.L_x_15378:
        /* <DEDUP_REMOVED lines=35> */
.L_x_15382:
[----:B------:R-:W-:Y:S01]  /*2920*/  IMAD.MOV.U32 R26, RZ, RZ, R18 ;  /* 0x000000ffff1a7224 */ /* 0x000fe200078e0012 */
[----:B------:R-:W-:Y:S01]  /*2930*/  MOV R13, R19 ;  /* 0x00000013000d7202 */ /* 0x000fe20000000f00 */
[----:B------:R-:W-:Y:S01]  /*2940*/  IMAD.MOV.U32 R14, RZ, RZ, R16 ;  /* 0x000000ffff0e7224 */ /* 0x000fe200078e0010 */
[----:B------:R-:W-:Y:S02]  /*2950*/  MOV R11, R17 ;  /* 0x00000011000b7202 */ /* 0x000fe40000000f00 */
[----:B------:R-:W-:-:S07]  /*2960*/  MOV R12, 0x2980 ;  /* 0x00002980000c7802 */ /* 0x000fce0000000f00 */
[----:B------:R-:W-:Y:S05]  /*2970*/  CALL.REL.NOINC `($__internal_332_$__cuda_sm20_div_s64) ;  /* 0x00000040004c7944 */ /* 0x000fea0003c00000 */
        /* <DEDUP_REMOVED lines=10> */
.L_x_15383:
[----:B------:R-:W-:Y:S05]  /*2a20*/  BSYNC.RECONVERGENT B1 ;  /* 0x0000000000017941 */ /* 0x000fea0003800200 */
.L_x_15381:
[----:B------:R-:W-:Y:S01]  /*2a30*/  IMAD R11, R11, R38, RZ ;  /* 0x000000260b0b7224 */ /* 0x000fe200078e02ff */
[----:B------:R-:W-:Y:S01]  /*2a40*/  IADD3 R8, PT, PT, R8, -0x2, RZ ;  /* 0xfffffffe08087810 */ /* 0x000fe20007ffe0ff */
[----:B------:R-:W-:Y:S02]  /*2a50*/  IMAD.MOV.U32 R36, RZ, RZ, R22 ;  /* 0x000000ffff247224 */ /* 0x000fe400078e0016 */
[-C--:B------:R-:W-:Y:S02]  /*2a60*/  IMAD R11, R39, R10.reuse, R11 ;  /* 0x0000000a270b7224 */ /* 0x080fe400078e020b */
[----:B------:R-:W-:-:S04]  /*2a70*/  IMAD.WIDE.U32 R22, R38, R10, R36 ;  /* 0x0000000a26167225 */ /* 0x000fc800078e0024 */
[----:B------:R-:W-:-:S07]  /*2a80*/  IMAD.IADD R23, R23, 0x1, R11 ;  /* 0x0000000117177824 */ /* 0x000fce00078e020b */
.L_x_15371:
        /* <DEDUP_REMOVED lines=30> */
.L_x_15385:
[----:B------:R-:W-:Y:S01]  /*2c70*/  IMAD.MOV.U32 R18, RZ, RZ, R6 ;  /* 0x000000ffff127224 */ /* 0x000fe200078e0006 */
[----:B------:R-:W-:Y:S01]  /*2c80*/  MOV R19, R7 ;  /* 0x0000000700137202 */ /* 0x000fe20000000f00 */
[----:B------:R-:W-:Y:S01]  /*2c90*/  IMAD.MOV.U32 R24, RZ, RZ, R10 ;  /* 0x000000ffff187224 */ /* 0x000fe200078e000a */
[----:B------:R-:W-:Y:S02]  /*2ca0*/  MOV R21, R11 ;  /* 0x0000000b00157202 */ /* 0x000fe40000000f00 */
[----:B------:R-:W-:-:S07]  /*2cb0*/  MOV R26, 0x2cd0 ;  /* 0x00002cd0001a7802 */ /* 0x000fce0000000f00 */
[----:B------:R-:W-:Y:S05]  /*2cc0*/  CALL.REL.NOINC `($__internal_333_$__cuda_sm20_rem_s64) ;  /* 0x0000004000c47944 */ /* 0x000fea0003c00000 */
.L_x_15386:
[----:B------:R-:W-:Y:S05]  /*2cd0*/  BSYNC.RECONVERGENT B1 ;  /* 0x0000000000017941 */ /* 0x000fea0003800200 */
.L_x_15384:
        /* <DEDUP_REMOVED lines=30> */
.L_x_15388:
[----:B------:R-:W-:Y:S01]  /*2ec0*/  IMAD.MOV.U32 R24, RZ, RZ, R10 ;  /* 0x000000ffff187224 */ /* 0x000fe200078e000a */
[----:B------:R-:W-:Y:S01]  /*2ed0*/  MOV R21, R11 ;  /* 0x0000000b00157202 */ /* 0x000fe20000000f00 */
[----:B------:R-:W-:Y:S01]  /*2ee0*/  IMAD.MOV.U32 R18, RZ, RZ, R20 ;  /* 0x000000ffff127224 */ /* 0x000fe200078e0014 */
[----:B------:R-:W-:Y:S02]  /*2ef0*/  MOV R19, R9 ;  /* 0x0000000900137202 */ /* 0x000fe40000000f00 */
[----:B------:R-:W-:-:S07]  /*2f00*/  MOV R26, 0x2f20 ;  /* 0x00002f20001a7802 */ /* 0x000fce0000000f00 */
[----:B------:R-:W-:Y:S05]  /*2f10*/  CALL.REL.NOINC `($__internal_333_$__cuda_sm20_rem_s64) ;  /* 0x0000004000307944 */ /* 0x000fea0003c00000 */
.L_x_15389:
[----:B------:R-:W-:Y:S05]  /*2f20*/  BSYNC.RECONVERGENT B1 ;  /* 0x0000000000017941 */ /* 0x000fea0003800200 */
.L_x_15387:
[----:B------:R-:W-:Y:S02]  /*2f30*/  IMAD R7, R7, R16, RZ ;  /* 0x0000001007077224 */ /* 0x000fe400078e02ff */
[----:B------:R-:W-:-:S04]  /*2f40*/  IMAD.WIDE.U32 R22, R16, R6, R22 ;  /* 0x0000000610167225 */ /* 0x000fc800078e0016 */
[----:B------:R-:W-:-:S04]  /*2f50*/  IMAD R7, R17, R6, R7 ;  /* 0x0000000611077224 */ /* 0x000fc800078e0207 */
[----:B------:R-:W-:-:S07]  /*2f60*/  IMAD.IADD R23, R23, 0x1, R7 ;  /* 0x0000000117177824 */ /* 0x000fce00078e0207 */
.L_x_15344:
[----:B------:R-:W0:Y:S02]  /*2f70*/  LDCU.64 UR4, c[0x0][0x388] ;  /* 0x00007100ff0477ac */ /* 0x000e240008000a00 */
[----:B0-----:R-:W-:Y:S02]  /*2f80*/  LEA R8, P1, R22, UR4, 0x2 ;  /* 0x0000000416087c11 */ /* 0x001fe4000f8210ff */
[----:B------:R-:W-:Y:S02]  /*2f90*/  LEA R6, P0, R4, UR4, 0x2 ;  /* 0x0000000404067c11 */ /* 0x000fe4000f8010ff */
[----:B------:R-:W-:Y:S02]  /*2fa0*/  LEA.HI.X R9, R22, UR5, R23, 0x2, P1 ;  /* 0x0000000516097c11 */ /* 0x000fe400088f1417 */
[----:B------:R-:W-:-:S04]  /*2fb0*/  LEA.HI.X R7, R4, UR5, R5, 0x2, P0 ;  /* 0x0000000504077c11 */ /* 0x000fc800080f1405 */
[----:B------:R-:W2:Y:S04]  /*2fc0*/  LDG.E R9, desc[UR12][R8.64] ;  /* 0x0000000c08097981 */ /* 0x000ea8000c1e1900 */
[----:B------:R-:W2:Y:S02]  /*2fd0*/  LDG.E R6, desc[UR12][R6.64] ;  /* 0x0000000c06067981 */ /* 0x000ea4000c1e1900 */
[----:B--2---:R-:W-:-:S05]  /*2fe0*/  FMNMX R4, R6, R9, PT ;  /* 0x0000000906047209 */ /* 0x004fca0003800000 */
[----:B------:R0:W-:Y:S01]  /*2ff0*/  STS [R3], R4 ;  /* 0x0000000403007388 */ /* 0x0001e20000000800 */
[----:B------:R-:W-:Y:S05]  /*3000*/  BRA `(.L_x_15390) ;  /* 0x0000003400b87947 */ /* 0x000fea0003800000 */
.L_x_15343:
        /* <DEDUP_REMOVED lines=18> */
.L_x_15417:
        /* <DEDUP_REMOVED lines=30> */
.L_x_15394:
        /* <DEDUP_REMOVED lines=15> */
.L_x_15395:
[----:B------:R-:W-:Y:S05]  /*3400*/  BSYNC.RECONVERGENT B1 ;  /* 0x0000000000017941 */ /* 0x000fea0003800200 */
.L_x_15393:
        /* <DEDUP_REMOVED lines=39> */
.L_x_15397:
[----:B------:R-:W-:Y:S01]  /*3680*/  IMAD.MOV.U32 R26, RZ, RZ, R36 ;  /* 0x000000ffff1a7224 */ /* 0x000fe200078e0024 */
[----:B------:R-:W-:Y:S01]  /*3690*/  MOV R13, R37 ;  /* 0x00000025000d7202 */ /* 0x000fe20000000f00 */
[----:B------:R-:W-:Y:S01]  /*36a0*/  IMAD.MOV.U32 R14, RZ, RZ, R38 ;  /* 0x000000ffff0e7224 */ /* 0x000fe200078e0026 */
[----:B------:R-:W-:Y:S02]  /*36b0*/  MOV R11, R39 ;  /* 0x00000027000b7202 */ /* 0x000fe40000000f00 */
[----:B------:R-:W-:-:S07]  /*36c0*/  MOV R12, 0x36e0 ;  /* 0x000036e0000c7802 */ /* 0x000fce0000000f00 */
[----:B-1----:R-:W-:Y:S05]  /*36d0*/  CALL.REL.NOINC `($__internal_332_$__cuda_sm20_div_s64) ;  /* 0x0000003000f47944 */ /* 0x002fea0003c00000 */
        /* <DEDUP_REMOVED lines=11> */
.L_x_15398:
[----:B------:R-:W-:Y:S05]  /*3790*/  BSYNC.RECONVERGENT B1 ;  /* 0x0000000000017941 */ /* 0x000fea0003800200 */
.L_x_15396:
        /* <DEDUP_REMOVED lines=37> */
.L_x_15400:
        /* <DEDUP_REMOVED lines=17> */
.L_x_15401:
[----:B------:R-:W-:Y:S05]  /*3b00*/  BSYNC.RECONVERGENT B1 ;  /* 0x0000000000017941 */ /* 0x000fea0003800200 */
.L_x_15399:
        /* <DEDUP_REMOVED lines=38> */
.L_x_15403:
[----:B------:R-:W-:Y:S01]  /*3d70*/  MOV R26, R20 ;  /* 0x00000014001a7202 */ /* 0x000fe20000000f00 */
[----:B------:R-:W-:Y:S01]  /*3d80*/  IMAD.MOV.U32 R13, RZ, RZ, R21 ;  /* 0x000000ffff0d7224 */ /* 0x000fe200078e0015 */
[----:B------:R-:W-:Y:S01]  /*3d90*/  MOV R14, R36 ;  /* 0x00000024000e7202 */ /* 0x000fe20000000f00 */
[----:B------:R-:W-:Y:S01]  /*3da0*/  IMAD.MOV.U32 R11, RZ, RZ, R37 ;  /* 0x000000ffff0b7224 */ /* 0x000fe200078e0025 */
[----:B------:R-:W-:-:S07]  /*3db0*/  MOV R12, 0x3dd0 ;  /* 0x00003dd0000c7802 */ /* 0x000fce0000000f00 */
[----:B-1----:R-:W-:Y:S05]  /*3dc0*/  CALL.REL.NOINC `($__internal_332_$__cuda_sm20_div_s64) ;  /* 0x0000002c00387944 */ /* 0x002fea0003c00000 */
        /* <DEDUP_REMOVED lines=11> */
.L_x_15404:
[----:B------:R-:W-:Y:S05]  /*3e80*/  BSYNC.RECONVERGENT B1 ;  /* 0x0000000000017941 */ /* 0x000fea0003800200 */
.L_x_15402:
        /* <DEDUP_REMOVED lines=38> */
.L_x_15406:
        /* <DEDUP_REMOVED lines=17> */
.L_x_15407:
[----:B------:R-:W-:Y:S05]  /*4200*/  BSYNC.RECONVERGENT B1 ;  /* 0x0000000000017941 */ /* 0x000fea0003800200 */
.L_x_15405:
        /* <DEDUP_REMOVED lines=40> */
.L_x_15409:
        /* <DEDUP_REMOVED lines=17> */
.L_x_15410:
[----:B------:R-:W-:Y:S05]  /*45a0*/  BSYNC.RECONVERGENT B1 ;  /* 0x0000000000017941 */ /* 0x000fea0003800200 */
.L_x_15408:
        /* <DEDUP_REMOVED lines=40> */
.L_x_15412:
        /* <DEDUP_REMOVED lines=17> */
.L_x_15413:
[----:B------:R-:W-:Y:S05]  /*4940*/  BSYNC.RECONVERGENT B1 ;  /* 0x0000000000017941 */ /* 0x000fea0003800200 */
.L_x_15411:
        /* <DEDUP_REMOVED lines=38> */
.L_x_15415:
        /* <DEDUP_REMOVED lines=17> */
.L_x_15416:
[----:B------:R-:W-:Y:S05]  /*4cc0*/  BSYNC.RECONVERGENT B1 ;  /* 0x0000000000017941 */ /* 0x000fea0003800200 */
.L_x_15414:
        /* <DEDUP_REMOVED lines=15> */
.L_x_15392:
        /* <DEDUP_REMOVED lines=37> */
.L_x_15420:
[----:B------:R-:W-:Y:S01]  /*5010*/  MOV R26, R18 ;  /* 0x00000012001a7202 */ /* 0x000fe20000000f00 */
[----:B------:R-:W-:Y:S01]  /*5020*/  IMAD.MOV.U32 R13, RZ, RZ, R19 ;  /* 0x000000ffff0d7224 */ /* 0x000fe200078e0013 */
[----:B------:R-:W-:Y:S01]  /*5030*/  MOV R14, R6 ;  /* 0x00000006000e7202 */ /* 0x000fe20000000f00 */
[----:B------:R-:W-:Y:S01]  /*5040*/  IMAD.MOV.U32 R11, RZ, RZ, R7 ;  /* 0x000000ffff0b7224 */ /* 0x000fe200078e0007 */
[----:B------:R-:W-:-:S07]  /*5050*/  MOV R12, 0x5070 ;  /* 0x00005070000c7802 */ /* 0x000fce0000000f00 */
[----:B------:R-:W-:Y:S05]  /*5060*/  CALL.REL.NOINC `($__internal_332_$__cuda_sm20_div_s64) ;  /* 0x0000001800907944 */ /* 0x000fea0003c00000 */
        /* <DEDUP_REMOVED lines=9> */
.L_x_15421:
[----:B------:R-:W-:Y:S05]  /*5100*/  BSYNC.RECONVERGENT B1 ;  /* 0x0000000000017941 */ /* 0x000fea0003800200 */
.L_x_15419:
        /* <DEDUP_REMOVED lines=39> */
.L_x_15423:
        /* <DEDUP_REMOVED lines=17> */
.L_x_15424:
[----:B------:R-:W-:Y:S05]  /*5490*/  BSYNC.RECONVERGENT B1 ;  /* 0x0000000000017941 */ /* 0x000fea0003800200 */
.L_x_15422:
        /* <DEDUP_REMOVED lines=40> */
.L_x_15426:
[----:B------:R-:W-:Y:S01]  /*5720*/  MOV R26, R18 ;  /* 0x00000012001a7202 */ /* 0x000fe20000000f00 */
[----:B------:R-:W-:Y:S01]  /*5730*/  IMAD.MOV.U32 R14, RZ, RZ, R20 ;  /* 0x000000ffff0e7224 */ /* 0x000fe200078e0014 */
[----:B------:R-:W-:Y:S02]  /*5740*/  MOV R13, R19 ;  /* 0x00000013000d7202 */ /* 0x000fe40000000f00 */
[----:B------:R-:W-:Y:S02]  /*5750*/  MOV R11, R21 ;  /* 0x00000015000b7202 */ /* 0x000fe40000000f00 */
[----:B------:R-:W-:-:S07]  /*5760*/  MOV R12, 0x5780 ;  /* 0x00005780000c7802 */ /* 0x000fce0000000f00 */
[----:B------:R-:W-:Y:S05]  /*5770*/  CALL.REL.NOINC `($__internal_332_$__cuda_sm20_div_s64) ;  /* 0x0000001000cc7944 */ /* 0x000fea0003c00000 */
        /* <DEDUP_REMOVED lines=11> */
.L_x_15427:
[----:B------:R-:W-:Y:S05]  /*5830*/  BSYNC.RECONVERGENT B1 ;  /* 0x0000000000017941 */ /* 0x000fea0003800200 */
.L_x_15425:
        /* <DEDUP_REMOVED lines=40> */
.L_x_15429:
[----:B------:R-:W-:Y:S01]  /*5ac0*/  MOV R26, R18 ;  /* 0x00000012001a7202 */ /* 0x000fe20000000f00 */
[----:B------:R-:W-:Y:S01]  /*5ad0*/  IMAD.MOV.U32 R13, RZ, RZ, R19 ;  /* 0x000000ffff0d7224 */ /* 0x000fe200078e0013 */
[----:B------:R-:W-:Y:S02]  /*5ae0*/  MOV R14, R20 ;  /* 0x00000014000e7202 */ /* 0x000fe40000000f00 */
[----:B------:R-:W-:Y:S02]  /*5af0*/  MOV R11, R21 ;  /* 0x00000015000b7202 */ /* 0x000fe40000000f00 */
[----:B------:R-:W-:-:S07]  /*5b00*/  MOV R12, 0x5b20 ;  /* 0x00005b20000c7802 */ /* 0x000fce0000000f00 */
[----:B------:R-:W-:Y:S05]  /*5b10*/  CALL.REL.NOINC `($__internal_332_$__cuda_sm20_div_s64) ;  /* 0x0000000c00e47944 */ /* 0x000fea0003c00000 */
        /* <DEDUP_REMOVED lines=11> */
.L_x_15430:
[----:B------:R-:W-:Y:S05]  /*5bd0*/  BSYNC.RECONVERGENT B1 ;  /* 0x0000000000017941 */ /* 0x000fea0003800200 */
.L_x_15428:
        /* <DEDUP_REMOVED lines=11> */
.L_x_15418:
        /* <DEDUP_REMOVED lines=35> */
.L_x_15433:
[----:B------:R-:W-:Y:S01]  /*5ec0*/  IMAD.MOV.U32 R26, RZ, RZ, R18 ;  /* 0x000000ffff1a7224 */ /* 0x000fe200078e0012 */
[----:B------:R-:W-:Y:S01]  /*5ed0*/  MOV R13, R19 ;  /* 0x00000013000d7202 */ /* 0x000fe20000000f00 */
[----:B------:R-:W-:Y:S01]  /*5ee0*/  IMAD.MOV.U32 R11, RZ, RZ, R5 ;  /* 0x000000ffff0b7224 */ /* 0x000fe200078e0005 */
[----:B------:R-:W-:Y:S02]  /*5ef0*/  MOV R14, R4 ;  /* 0x00000004000e7202 */ /* 0x000fe40000000f00 */
        /* <DEDUP_REMOVED lines=10> */
.L_x_15434:
[----:B------:R-:W-:Y:S05]  /*5fa0*/  BSYNC.RECONVERGENT B1 ;  /* 0x0000000000017941 */ /* 0x000fea0003800200 */
.L_x_15432:
        /* <DEDUP_REMOVED lines=39> */
.L_x_15436:
        /* <DEDUP_REMOVED lines=17> */
.L_x_15437:
[----:B------:R-:W-:Y:S05]  /*6330*/  BSYNC.RECONVERGENT B1 ;  /* 0x0000000000017941 */ /* 0x000fea0003800200 */
.L_x_15435:
        /* <DEDUP_REMOVED lines=11> */
.L_x_15431:
        /* <DEDUP_REMOVED lines=31> */
.L_x_15439:
[----:B------:R-:W-:Y:S02]  /*65e0*/  MOV R24, R20 ;  /* 0x0000001400187202 */ /* 0x000fe40000000f00 */
[----:B------:R-:W-:-:S07]  /*65f0*/  MOV R26, 0x6610 ;  /* 0x00006610001a7802 */ /* 0x000fce0000000f00 */
[----:B------:R-:W-:Y:S05]  /*6600*/  CALL.REL.NOINC `($__internal_333_$__cuda_sm20_rem_s64) ;  /* 0x0000000800747944 */ /* 0x000fea0003c00000 */
[----:B------:R-:W-:Y:S01]  /*6610*/  MOV R4, R6 ;  /* 0x0000000600047202 */ /* 0x000fe20000000f00 */
[----:B------:R-:W-:-:S07]  /*6620*/  IMAD.MOV.U32 R5, RZ, RZ, R7 ;  /* 0x000000ffff057224 */ /* 0x000fce00078e0007 */
.L_x_15440:
[----:B------:R-:W-:Y:S05]  /*6630*/  BSYNC.RECONVERGENT B1 ;  /* 0x0000000000017941 */ /* 0x000fea0003800200 */
.L_x_15438:
        /* <DEDUP_REMOVED lines=9> */
.L_x_15391:
[----:B------:R-:W2:Y:S04]  /*66d0*/  LDG.E R8, desc[UR12][R8.64] ;  /* 0x0000000c08087981 */ /* 0x000ea8000c1e1900 */
[----:B--2---:R1:W-:Y:S02]  /*66e0*/  STS [R3], R8 ;  /* 0x0000000803007388 */ /* 0x0043e40000000800 */
.L_x_15390:
[----:B------:R-:W-:Y:S05]  /*66f0*/  BSYNC.RECONVERGENT B0 ;  /* 0x0000000000007941 */ /* 0x000fea0003800200 */
.L_x_15342:
[----:B------:R-:W-:Y:S01]  /*6700*/  BAR.SYNC.DEFER_BLOCKING 0x0 ;  /* 0x0000000000007b1d */ /* 0x000fe20000010000 */
[----:B------:R-:W-:Y:S02]  /*6710*/  ISETP.GE.U32.AND P0, PT, R2, 0x42, PT ;  /* 0x000000420200780c */ /* 0x000fe40003f06070 */
[----:B------:R-:W-:-:S11]  /*6720*/  ISETP.GT.U32.AND P1, PT, R0, 0x1f, PT ;  /* 0x0000001f0000780c */ /* 0x000fd60003f24070 */
[----:B------:R-:W-:Y:S05]  /*6730*/  @!P0 BRA `(.L_x_15441) ;  /* 0x00000000002c8947 */ /* 0x000fea0003800000 */
.L_x_15442:
[----:B------:R-:W-:-:S04]  /*6740*/  SHF.R.U32.HI R6, RZ, 0x1, R2 ;  /* 0x00000001ff067819 */ /* 0x000fc80000011602 */
[----:B------:R-:W-:-:S13]  /*6750*/  ISETP.GE.U32.AND P0, PT, R0, R6, PT ;  /* 0x000000060000720c */ /* 0x000fda0003f06070 */
[----:B------:R-:W-:Y:S01]  /*6760*/  @!P0 LEA R5, R6, R3, 0x2 ;  /* 0x0000000306058211 */ /* 0x000fe200078e10ff */
[----:B0-----:R-:W-:Y:S05]  /*6770*/  @!P0 LDS R4, [R3] ;  /* 0x0000000003048984 */ /* 0x001fea0000000800 */
[----:B------:R-:W0:Y:S02]  /*6780*/  @!P0 LDS R5, [R5] ;  /* 0x0000000005058984 */ /* 0x000e240000000800 */
[----:B0-----:R-:W-:-:S05]  /*6790*/  @!P0 FMNMX R4, R4, R5, PT ;  /* 0x0000000504048209 */ /* 0x001fca0003800000 */
[----:B------:R2:W-:Y:S01]  /*67a0*/  @!P0 STS [R3], R4 ;  /* 0x0000000403008388 */ /* 0x0005e20000000800 */
[----:B------:R-:W-:Y:S01]  /*67b0*/  BAR.SYNC.DEFER_BLOCKING 0x0 ;  /* 0x0000000000007b1d */ /* 0x000fe20000010000 */
[----:B------:R-:W-:Y:S01]  /*67c0*/  ISETP.GT.U32.AND P0, PT, R2, 0x83, PT ;  /* 0x000000830200780c */ /* 0x000fe20003f04070 */
[----:B------:R-:W-:-:S12]  /*67d0*/  IMAD.MOV.U32 R2, RZ, RZ, R6 ;  /* 0x000000ffff027224 */ /* 0x000fd800078e0006 */
[----:B--2---:R-:W-:Y:S05]  /*67e0*/  @P0 BRA `(.L_x_15442) ;  /* 0xfffffffc00d40947 */ /* 0x004fea000383ffff */
.L_x_15441:
[----:B------:R-:W-:Y:S05]  /*67f0*/  @P1 EXIT ;  /* 0x000000000000194d */ /* 0x000fea0003800000 */
[----:B------:R-:W-:Y:S01]  /*6800*/  LDS R2, [R3] ;  /* 0x0000000003027984 */ /* 0x000fe20000000800 */
[----:B------:R-:W-:-:S03]  /*6810*/  ISETP.NE.AND P0, PT, R0, RZ, PT ;  /* 0x000000ff0000720c */ /* 0x000fc60003f05270 */
[----:B------:R-:W2:Y:S02]  /*6820*/  LDS R5, [R3+0x80] ;  /* 0x0000800003057984 */ /* 0x000ea40000000800 */
[----:B--2---:R-:W-:-:S05]  /*6830*/  FMNMX R2, R2, R5, PT ;  /* 0x0000000502027209 */ /* 0x004fca0003800000 */
[----:B------:R-:W-:Y:S04]  /*6840*/  STS [R3], R2 ;  /* 0x0000000203007388 */ /* 0x000fe80000000800 */
[----:B0-----:R-:W-:Y:S04]  /*6850*/  LDS R4, [R3] ;  /* 0x0000000003047984 */ /* 0x001fe80000000800 */
        /* <DEDUP_REMOVED lines=8> */
[----:B-1----:R-:W0:Y:S02]  /*68e0*/  LDS R8, [R3+0x10] ;  /* 0x0000100003087984 */ /* 0x002e240000000800 */
        /* <DEDUP_REMOVED lines=28> */
        .weak           $__internal_332_$__cuda_sm20_div_s64
        .type           $__internal_332_$__cuda_sm20_div_s64,@function
        .size           $__internal_332_$__cuda_sm20_div_s64,($__internal_333_$__cuda_sm20_rem_s64 - $__internal_332_$__cuda_sm20_div_s64)
$__internal_332_$__cuda_sm20_div_s64:
        /* <DEDUP_REMOVED lines=82> */
[----:B------:R-:W-:Y:S06]  /*6fd0*/  RET.REL.NODEC R12 `(contiguous_min2_f32) ;  /* 0xffffff900c087950 */ /* 0x000fec0003c3ffff */
        .weak           $__internal_333_$__cuda_sm20_rem_s64
        .type           $__internal_333_$__cuda_sm20_rem_s64,@function
        .size           $__internal_333_$__cuda_sm20_rem_s64,(.L_x_32536 - $__internal_333_$__cuda_sm20_rem_s64)
$__internal_333_$__cuda_sm20_rem_s64:
        /* <DEDUP_REMOVED lines=76> */
[----:B------:R-:W-:Y:S06]  /*74a0*/  RET.REL.NODEC R26 `(contiguous_min2_f32) ;  /* 0xffffff881ad47950 */ /* 0x000fec0003c3ffff */
.L_x_15443:
        /* <DEDUP_REMOVED lines=13> */
.L_x_32536:


//--------------------- .text.uncontiguous_min_f32 --------------------------
	.section	.text.uncontiguous_min_f32,"ax",@progbits
	.align	128
        .global         uncontiguous_min_f32
        .type           uncontiguous_min_f32,@function
        .size           uncontiguous_min_f32,(.L_x_32538 - uncontiguous_min_f32)
        .other          uncontiguous_min_f32,@"STO_CUDA_ENTRY STV_DEFAULT"
uncontiguous_min_f32:
.text.uncontiguous_min_f32:
        /* <DEDUP_REMOVED lines=42> */
.L_x_15472:
        /* <DEDUP_REMOVED lines=33> */
.L_x_15449:
[----:B------:R-:W-:Y:S01]  /*04b0*/  MOV R29, R14 ;  /* 0x0000000e001d7202 */ /* 0x000fe20000000f00 */
[----:B------:R-:W-:Y:S01]  /*04c0*/  IMAD.MOV.U32 R26, RZ, RZ, R15 ;  /* 0x000000ffff1a7224 */ /* 0x000fe200078e000f */
[----:B------:R-:W-:Y:S01]  /*04d0*/  MOV R13, R16 ;  /* 0x00000010000d7202 */ /* 0x000fe20000000f00 */
[----:B------:R-:W-:Y:S01]  /*04e0*/  IMAD.MOV.U32 R12, RZ, RZ, R17 ;  /* 0x000000ffff0c7224 */ /* 0x000fe200078e0011 */
[----:B------:R-:W-:-:S07]  /*04f0*/  MOV R11, 0x510 ;  /* 0x00000510000b7802 */ /* 0x000fce0000000f00 */
[----:B------:R-:W-:Y:S05]  /*0500*/  CALL.REL.NOINC `($__internal_334_$__cuda_sm20_div_s64) ;  /* 0x0000006400d07944 */ /* 0x000fea0003c00000 */
        /* <DEDUP_REMOVED lines=9> */
.L_x_15450:
[----:B------:R-:W-:Y:S05]  /*05a0*/  BSYNC.RECONVERGENT B1 ;  /* 0x0000000000017941 */ /* 0x000fea0003800200 */
.L_x_15448:
        /* <DEDUP_REMOVED lines=36> */
.L_x_15452:
[----:B------:R-:W-:Y:S01]  /*07f0*/  MOV R29, R7 ;  /* 0x00000007001d7202 */ /* 0x000fe20000000f00 */
[----:B------:R-:W-:Y:S01]  /*0800*/  IMAD.MOV.U32 R26, RZ, RZ, R8 ;  /* 0x000000ffff1a7224 */ /* 0x000fe200078e0008 */
[----:B------:R-:W-:Y:S01]  /*0810*/  MOV R13, R16 ;  /* 0x00000010000d7202 */ /* 0x000fe20000000f00 */
[----:B------:R-:W-:Y:S01]  /*0820*/  IMAD.MOV.U32 R12, RZ, RZ, R17 ;  /* 0x000000ffff0c7224 */ /* 0x000fe200078e0011 */
[----:B------:R-:W-:-:S07]  /*0830*/  MOV R11, 0x850 ;  /* 0x00000850000b7802 */ /* 0x000fce0000000f00 */
[----:B------:R-:W-:Y:S05]  /*0840*/  CALL.REL.NOINC `($__internal_334_$__cuda_sm20_div_s64) ;  /* 0x0000006400007944 */ /* 0x000fea0003c00000 */
        /* <DEDUP_REMOVED lines=10> */
.L_x_15453:
[----:B------:R-:W-:Y:S05]  /*08f0*/  BSYNC.RECONVERGENT B1 ;  /* 0x0000000000017941 */ /* 0x000fea0003800200 */
.L_x_15451:
        /* <DEDUP_REMOVED lines=37> */
.L_x_15455:
[----:B------:R-:W-:Y:S01]  /*0b50*/  IMAD.MOV.U32 R29, RZ, RZ, R14 ;  /* 0x000000ffff1d7224 */ /* 0x000fe200078e000e */
[----:B------:R-:W-:Y:S01]  /*0b60*/  MOV R26, R15 ;  /* 0x0000000f001a7202 */ /* 0x000fe20000000f00 */
[----:B------:R-:W-:Y:S01]  /*0b70*/  IMAD.MOV.U32 R13, RZ, RZ, R16 ;  /* 0x000000ffff0d7224 */ /* 0x000fe200078e0010 */
[----:B------:R-:W-:Y:S02]  /*0b80*/  MOV R12, R17 ;  /* 0x00000011000c7202 */ /* 0x000fe40000000f00 */
[----:B------:R-:W-:-:S07]  /*0b90*/  MOV R11, 0xbb0 ;  /* 0x00000bb0000b7802 */ /* 0x000fce0000000f00 */
[----:B------:R-:W-:Y:S05]  /*0ba0*/  CALL.REL.NOINC `($__internal_334_$__cuda_sm20_div_s64) ;  /* 0x0000006000287944 */ /* 0x000fea0003c00000 */
        /* <DEDUP_REMOVED lines=10> */
.L_x_15456:
[----:B------:R-:W-:Y:S05]  /*0c50*/  BSYNC.RECONVERGENT B1 ;  /* 0x0000000000017941 */ /* 0x000fea0003800200 */
.L_x_15454:
        /* <DEDUP_REMOVED lines=34> */
.L_x_15458:
        /* <DEDUP_REMOVED lines=16> */
.L_x_15459:
[----:B------:R-:W-:Y:S05]  /*0f80*/  BSYNC.RECONVERGENT B1 ;  /* 0x0000000000017941 */ /* 0x000fea0003800200 */
.L_x_15457:
        /* <DEDUP_REMOVED lines=37> */
.L_x_15461:
[----:B------:R-:W-:Y:S01]  /*11e0*/  MOV R29, R14 ;  /* 0x0000000e001d7202 */ /* 0x000fe20000000f00 */
[----:B------:R-:W-:Y:S01]  /*11f0*/  IMAD.MOV.U32 R26, RZ, RZ, R15 ;  /* 0x000000ffff1a7224 */ /* 0x000fe200078e000f */
[----:B------:R-:W-:Y:S01]  /*1200*/  MOV R13, R16 ;  /* 0x00000010000d7202 */ /* 0x000fe20000000f00 */
[----:B------:R-:W-:Y:S01]  /*1210*/  IMAD.MOV.U32 R12, RZ, RZ, R17 ;  /* 0x000000ffff0c7224 */ /* 0x000fe200078e0011 */
[----:B------:R-:W-:-:S07]  /*1220*/  MOV R11, 0x1240 ;  /* 0x00001240000b7802 */ /* 0x000fce0000000f00 */
[----:B------:R-:W-:Y:S05]  /*1230*/  CALL.REL.NOINC `($__internal_334_$__cuda_sm20_div_s64) ;  /* 0x0000005800847944 */ /* 0x000fea0003c00000 */
        /* <DEDUP_REMOVED lines=11> */
.L_x_15462:
[----:B------:R-:W-:Y:S05]  /*12f0*/  BSYNC.RECONVERGENT B1 ;  /* 0x0000000000017941 */ /* 0x000fea0003800200 */
.L_x_15460:
        /* <DEDUP_REMOVED lines=35> */
.L_x_15464:
        /* <DEDUP_REMOVED lines=16> */
.L_x_15465:
[----:B------:R-:W-:Y:S05]  /*1630*/  BSYNC.RECONVERGENT B1 ;  /* 0x0000000000017941 */ /* 0x000fea0003800200 */
.L_x_15463:
        /* <DEDUP_REMOVED lines=36> */
.L_x_15467:
        /* <DEDUP_REMOVED lines=17> */
.L_x_15468:
[----:B------:R-:W-:Y:S05]  /*1990*/  BSYNC.RECONVERGENT B1 ;  /* 0x0000000000017941 */ /* 0x000fea0003800200 */
.L_x_15466:
        /* <DEDUP_REMOVED lines=36> */
.L_x_15470:
        /* <DEDUP_REMOVED lines=17> */
.L_x_15471:
[----:B------:R-:W-:Y:S05]  /*1cf0*/  BSYNC.RECONVERGENT B1 ;  /* 0x0000000000017941 */ /* 0x000fea0003800200 */
.L_x_15469:
        /* <DEDUP_REMOVED lines=10> */
.L_x_15447:
        /* <DEDUP_REMOVED lines=36> */
.L_x_15475:
[----:B------:R-:W-:Y:S01]  /*1fe0*/  IMAD.MOV.U32 R29, RZ, RZ, R14 ;  /* 0x000000ffff1d7224 */ /* 0x000fe200078e000e */
[----:B------:R-:W-:Y:S01]  /*1ff0*/  MOV R26, R15 ;  /* 0x0000000f001a7202 */ /* 0x000fe20000000f00 */
[----:B------:R-:W-:Y:S01]  /*2000*/  IMAD.MOV.U32 R13, RZ, RZ, R16 ;  /* 0x000000ffff0d7224 */ /* 0x000fe200078e0010 */
[----:B------:R-:W-:Y:S02]  /*2010*/  MOV R12, R17 ;  /* 0x00000011000c7202 */ /* 0x000fe40000000f00 */
[----:B------:R-:W-:-:S07]  /*2020*/  MOV R11, 0x2040 ;  /* 0x00002040000b7802 */ /* 0x000fce0000000f00 */
[----:B------:R-:W-:Y:S05]  /*2030*/  CALL.REL.NOINC `($__internal_334_$__cuda_sm20_div_s64) ;  /* 0x0000004c00047944 */ /* 0x000fea0003c00000 */
        /* <DEDUP_REMOVED lines=9> */
.L_x_15476:
[----:B------:R-:W-:Y:S05]  /*20d0*/  BSYNC.RECONVERGENT B1 ;  /* 0x0000000000017941 */ /* 0x000fea0003800200 */
.L_x_15474:
        /* <DEDUP_REMOVED lines=36> */
.L_x_15478:
[----:B------:R-:W-:Y:S01]  /*2320*/  IMAD.MOV.U32 R29, RZ, RZ, R7 ;  /* 0x000000ffff1d7224 */ /* 0x000fe200078e0007 */
[----:B------:R-:W-:Y:S01]  /*2330*/  MOV R26, R8 ;  /* 0x00000008001a7202 */ /* 0x000fe20000000f00 */
[----:B------:R-:W-:Y:S01]  /*2340*/  IMAD.MOV.U32 R13, RZ, RZ, R16 ;  /* 0x000000ffff0d7224 */ /* 0x000fe200078e0010 */
[----:B------:R-:W-:Y:S02]  /*2350*/  MOV R12, R17 ;  /* 0x00000011000c7202 */ /* 0x000fe40000000f00 */
[----:B------:R-:W-:-:S07]  /*2360*/  MOV R11, 0x2380 ;  /* 0x00002380000b7802 */ /* 0x000fce0000000f00 */
[----:B------:R-:W-:Y:S05]  /*2370*/  CALL.REL.NOINC `($__internal_334_$__cuda_sm20_div_s64) ;  /* 0x0000004800347944 */ /* 0x000fea0003c00000 */
        /* <DEDUP_REMOVED lines=11> */
.L_x_15479:
[----:B------:R-:W-:Y:S05]  /*2430*/  BSYNC.RECONVERGENT B1 ;  /* 0x0000000000017941 */ /* 0x000fea0003800200 */
.L_x_15477:
        /* <DEDUP_REMOVED lines=38> */
.L_x_15481:
        /* <DEDUP_REMOVED lines=16> */
.L_x_15482:
[----:B------:R-:W-:Y:S05]  /*27a0*/  BSYNC.RECONVERGENT B1 ;  /* 0x0000000000017941 */ /* 0x000fea0003800200 */
.L_x_15480:
        /* <DEDUP_REMOVED lines=36> */
.L_x_15484:
        /* <DEDUP_REMOVED lines=16> */
.L_x_15485:
[----:B------:R-:W-:Y:S05]  /*2af0*/  BSYNC.RECONVERGENT B1 ;  /* 0x0000000000017941 */ /* 0x000fea0003800200 */
.L_x_15483:
[----:B------:R-:W-:Y:S01]  /*2b00*/  MOV R34, R20 ;  /* 0x0000001400227202 */ /* 0x000fe20000000f00 */
[----:B------:R-:W-:Y:S02]  /*2b10*/  IMAD R5, R5, R38, RZ ;  /* 0x0000002605057224 */ /* 0x000fe400078e02ff */
[----:B------:R-:W-:Y:S02]  /*2b20*/  VIADD R9, R9, 0xfffffffe ;  /* 0xfffffffe09097836 */ /* 0x000fe40000000000 */
[----:B------:R-:W-:-:S04]  /*2b30*/  IMAD.WIDE.U32 R34, R38, R10, R34 ;  /* 0x0000000a26227225 */ /* 0x000fc800078e0022 */
[----:B------:R-:W-:-:S05]  /*2b40*/  IMAD R5, R39, R10, R5 ;  /* 0x0000000a27057224 */ /* 0x000fca00078e0205 */
[----:B------:R-:W-:Y:S01]  /*2b50*/  IADD3 R6, PT, PT, R35, R5, RZ ;  /* 0x0000000523067210 */ /* 0x000fe20007ffe0ff */
[----:B------:R-:W-:-:S07]  /*2b60*/  IMAD.MOV.U32 R5, RZ, RZ, R34 ;  /* 0x000000ffff057224 */ /* 0x000fce00078e0022 */
.L_x_15473:
        /* <DEDUP_REMOVED lines=31> */
.L_x_15487:
[----:B------:R-:W-:Y:S01]  /*2d60*/  MOV R20, R14 ;  /* 0x0000000e00147202 */ /* 0x000fe20000000f00 */
[----:B------:R-:W-:Y:S01]  /*2d70*/  IMAD.MOV.U32 R24, RZ, RZ, R15 ;  /* 0x000000ffff187224 */ /* 0x000fe200078e000f */
[----:B------:R-:W-:Y:S01]  /*2d80*/  MOV R21, R16 ;  /* 0x0000001000157202 */ /* 0x000fe20000000f00 */
[----:B------:R-:W-:Y:S01]  /*2d90*/  IMAD.MOV.U32 R22, RZ, RZ, R17 ;  /* 0x000000ffff167224 */ /* 0x000fe200078e0011 */
[----:B------:R-:W-:-:S07]  /*2da0*/  MOV R23, 0x2dc0 ;  /* 0x00002dc000177802 */ /* 0x000fce0000000f00 */
[----:B------:R-:W-:Y:S05]  /*2db0*/  CALL.REL.NOINC `($__internal_335_$__cuda_sm20_rem_s64) ;  /* 0x0000004000f47944 */ /* 0x000fea0003c00000 */
[----:B------:R-:W-:Y:S01]  /*2dc0*/  MOV R10, R12 ;  /* 0x0000000c000a7202 */ /* 0x000fe20000000f00 */
[----:B------:R-:W-:-:S07]  /*2dd0*/  IMAD.MOV.U32 R11, RZ, RZ, R13 ;  /* 0x000000ffff0b7224 */ /* 0x000fce00078e000d */
.L_x_15488:
[----:B------:R-:W-:Y:S05]  /*2de0*/  BSYNC.RECONVERGENT B1 ;  /* 0x0000000000017941 */ /* 0x000fea0003800200 */
.L_x_15486:
        /* <DEDUP_REMOVED lines=33> */
.L_x_15490:
[----:B------:R-:W-:Y:S01]  /*3000*/  IMAD.MOV.U32 R21, RZ, RZ, R16 ;  /* 0x000000ffff157224 */ /* 0x000fe200078e0010 */
[----:B------:R-:W-:Y:S01]  /*3010*/  MOV R22, R17 ;  /* 0x0000001100167202 */ /* 0x000fe20000000f00 */
[----:B------:R-:W-:Y:S01]  /*3020*/  IMAD.MOV.U32 R20, RZ, RZ, R7 ;  /* 0x000000ffff147224 */ /* 0x000fe200078e0007 */
[----:B------:R-:W-:Y:S02]  /*3030*/  MOV R24, R8 ;  /* 0x0000000800187202 */ /* 0x000fe40000000f00 */
[----:B------:R-:W-:-:S07]  /*3040*/  MOV R23, 0x3060 ;  /* 0x0000306000177802 */ /* 0x000fce0000000f00 */
[----:B------:R-:W-:Y:S05]  /*3050*/  CALL.REL.NOINC `($__internal_335_$__cuda_sm20_rem_s64) ;  /* 0x00000040004c7944 */ /* 0x000fea0003c00000 */
[----:B------:R-:W-:Y:S01]  /*3060*/  IMAD.MOV.U32 R8, RZ, RZ, R12 ;  /* 0x000000ffff087224 */ /* 0x000fe200078e000c */
[----:B------:R-:W-:-:S07]  /*3070*/  MOV R9, R13 ;  /* 0x0000000d00097202 */ /* 0x000fce0000000f00 */
.L_x_15491:
[----:B------:R-:W-:Y:S05]  /*3080*/  BSYNC.RECONVERGENT B1 ;  /* 0x0000000000017941 */ /* 0x000fea0003800200 */
.L_x_15489:
[----:B------:R-:W-:Y:S01]  /*3090*/  MOV R11, R6 ;  /* 0x00000006000b7202 */ /* 0x000fe20000000f00 */
[----:B------:R-:W-:Y:S02]  /*30a0*/  IMAD.MOV.U32 R10, RZ, RZ, R5 ;  /* 0x000000ffff0a7224 */ /* 0x000fe400078e0005 */
[----:B------:R-:W-:Y:S02]  /*30b0*/  IMAD R7, R9, R18, RZ ;  /* 0x0000001209077224 */ /* 0x000fe400078e02ff */
[----:B------:R-:W-:-:S04]  /*30c0*/  IMAD.WIDE.U32 R10, R18, R8, R10 ;  /* 0x00000008120a7225 */ /* 0x000fc800078e000a */
[----:B------:R-:W-:Y:S01]  /*30d0*/  IMAD R7, R19, R8, R7 ;  /* 0x0000000813077224 */ /* 0x000fe200078e0207 */
[----:B------:R-:W-:-:S03]  /*30e0*/  MOV R5, R10 ;  /* 0x0000000a00057202 */ /* 0x000fc60000000f00 */
[----:B------:R-:W-:-:S07]  /*30f0*/  IMAD.IADD R6, R11, 0x1, R7 ;  /* 0x000000010b067824 */ /* 0x000fce00078e0207 */
.L_x_15446:
        /* <DEDUP_REMOVED lines=10> */
.L_x_15445:
        /* <DEDUP_REMOVED lines=20> */
.L_x_15519:
        /* <DEDUP_REMOVED lines=33> */
.L_x_15496:
[----:B------:R-:W-:Y:S01]  /*34f0*/  MOV R29, R15 ;  /* 0x0000000f001d7202 */ /* 0x000fe20000000f00 */
[----:B------:R-:W-:Y:S01]  /*3500*/  IMAD.MOV.U32 R26, RZ, RZ, R14 ;  /* 0x000000ffff1a7224 */ /* 0x000fe200078e000e */
[----:B------:R-:W-:Y:S01]  /*3510*/  MOV R13, R34 ;  /* 0x00000022000d7202 */ /* 0x000fe20000000f00 */
[----:B------:R-:W-:Y:S01]  /*3520*/  IMAD.MOV.U32 R12, RZ, RZ, R35 ;  /* 0x000000ffff0c7224 */ /* 0x000fe200078e0023 */
[----:B------:R-:W-:-:S07]  /*3530*/  MOV R11, 0x3550 ;  /* 0x00003550000b7802 */ /* 0x000fce0000000f00 */
[----:B-123--:R-:W-:Y:S05]  /*3540*/  CALL.REL.NOINC `($__internal_334_$__cuda_sm20_div_s64) ;  /* 0x0000003400c07944 */ /* 0x00efea0003c00000 */
        /* <DEDUP_REMOVED lines=11> */
.L_x_15497:
[----:B------:R-:W-:Y:S05]  /*3600*/  BSYNC.RECONVERGENT B1 ;  /* 0x0000000000017941 */ /* 0x000fea0003800200 */
.L_x_15495:
        /* <DEDUP_REMOVED lines=39> */
.L_x_15499:
[----:B------:R-:W-:Y:S01]  /*3880*/  MOV R29, R34 ;  /* 0x00000022001d7202 */ /* 0x000fe20000000f00 */
[----:B------:R-:W-:Y:S01]  /*3890*/  IMAD.MOV.U32 R26, RZ, RZ, R35 ;  /* 0x000000ffff1a7224 */ /* 0x000fe200078e0023 */
[----:B------:R-:W-:Y:S01]  /*38a0*/  MOV R13, R36 ;  /* 0x00000024000d7202 */ /* 0x000fe20000000f00 */
[----:B------:R-:W-:Y:S01]  /*38b0*/  IMAD.MOV.U32 R12, RZ, RZ, R37 ;  /* 0x000000ffff0c7224 */ /* 0x000fe200078e0025 */
[----:B------:R-:W-:-:S07]  /*38c0*/  MOV R11, 0x38e0 ;  /* 0x000038e0000b7802 */ /* 0x000fce0000000f00 */
[----:B-1----:R-:W-:Y:S05]  /*38d0*/  CALL.REL.NOINC `($__internal_334_$__cuda_sm20_div_s64) ;  /* 0x0000003000dc7944 */ /* 0x002fea0003c00000 */
        /* <DEDUP_REMOVED lines=11> */
.L_x_15500:
[----:B------:R-:W-:Y:S05]  /*3990*/  BSYNC.RECONVERGENT B1 ;  /* 0x0000000000017941 */ /* 0x000fea0003800200 */
.L_x_15498:
        /* <DEDUP_REMOVED lines=38> */
.L_x_15502:
[----:B------:R-:W-:Y:S01]  /*3c00*/  IMAD.MOV.U32 R29, RZ, RZ, R34 ;  /* 0x000000ffff1d7224 */ /* 0x000fe200078e0022 */
[----:B------:R-:W-:Y:S01]  /*3c10*/  MOV R26, R35 ;  /* 0x00000023001a7202 */ /* 0x000fe20000000f00 */
[----:B------:R-:W-:Y:S01]  /*3c20*/  IMAD.MOV.U32 R13, RZ, RZ, R36 ;  /* 0x000000ffff0d7224 */ /* 0x000fe200078e0024 */
[----:B------:R-:W-:Y:S02]  /*3c30*/  MOV R12, R37 ;  /* 0x00000025000c7202 */ /* 0x000fe40000000f00 */
[----:B------:R-:W-:-:S07]  /*3c40*/  MOV R11, 0x3c60 ;  /* 0x00003c60000b7802 */ /* 0x000fce0000000f00 */
[----:B-1----:R-:W-:Y:S05]  /*3c50*/  CALL.REL.NOINC `($__internal_334_$__cuda_sm20_div_s64) ;  /* 0x0000002c00fc7944 */ /* 0x002fea0003c00000 */
        /* <DEDUP_REMOVED lines=11> */
.L_x_15503:
[----:B------:R-:W-:Y:S05]  /*3d10*/  BSYNC.RECONVERGENT B1 ;  /* 0x0000000000017941 */ /* 0x000fea0003800200 */
.L_x_15501:
        /* <DEDUP_REMOVED lines=38> */
.L_x_15505:
        /* <DEDUP_REMOVED lines=17> */
.L_x_15506:
[----:B------:R-:W-:Y:S05]  /*4090*/  BSYNC.RECONVERGENT B1 ;  /* 0x0000000000017941 */ /* 0x000fea0003800200 */
.L_x_15504:
        /* <DEDUP_REMOVED lines=39> */
.L_x_15508:
        /* <DEDUP_REMOVED lines=17> */
.L_x_15509:
[----:B------:R-:W-:Y:S05]  /*4420*/  BSYNC.RECONVERGENT B1 ;  /* 0x0000000000017941 */ /* 0x000fea0003800200 */
.L_x_15507:
        /* <DEDUP_REMOVED lines=38> */
.L_x_15511:
        /* <DEDUP_REMOVED lines=17> */
.L_x_15512:
[----:B------:R-:W-:Y:S05]  /*47a0*/  BSYNC.RECONVERGENT B1 ;  /* 0x0000000000017941 */ /* 0x000fea0003800200 */
.L_x_15510:
        /* <DEDUP_REMOVED lines=38> */
.L_x_15514:
        /* <DEDUP_REMOVED lines=17> */
.L_x_15515:
[----:B------:R-:W-:Y:S05]  /*4b20*/  BSYNC.RECONVERGENT B1 ;  /* 0x0000000000017941 */ /* 0x000fea0003800200 */
.L_x_15513:
        /* <DEDUP_REMOVED lines=36> */
.L_x_15517:
        /* <DEDUP_REMOVED lines=17> */
.L_x_15518:
[----:B------:R-:W-:Y:S05]  /*4e80*/  BSYNC.RECONVERGENT B1 ;  /* 0x0000000000017941 */ /* 0x000fea0003800200 */
.L_x_15516:
        /* <DEDUP_REMOVED lines=12> */
.L_x_15494:
        /* <DEDUP_REMOVED lines=35> */
.L_x_15522:
[----:B------:R-:W-:Y:S01]  /*5180*/  IMAD.MOV.U32 R29, RZ, RZ, R15 ;  /* 0x000000ffff1d7224 */ /* 0x000fe200078e000f */
[----:B------:R-:W-:Y:S01]  /*5190*/  MOV R26, R14 ;  /* 0x0000000e001a7202 */ /* 0x000fe20000000f00 */
[----:B------:R-:W-:Y:S01]  /*51a0*/  IMAD.MOV.U32 R13, RZ, RZ, R16 ;  /* 0x000000ffff0d7224 */ /* 0x000fe200078e0010 */
[----:B------:R-:W-:Y:S02]  /*51b0*/  MOV R12, R17 ;  /* 0x00000011000c7202 */ /* 0x000fe40000000f00 */
[----:B------:R-:W-:-:S07]  /*51c0*/  MOV R11, 0x51e0 ;  /* 0x000051e0000b7802 */ /* 0x000fce0000000f00 */
[----:B------:R-:W-:Y:S05]  /*51d0*/  CALL.REL.NOINC `($__internal_334_$__cuda_sm20_div_s64) ;  /* 0x00000018009c7944 */ /* 0x000fea0003c00000 */
        /* <DEDUP_REMOVED lines=11> */
.L_x_15523:
[----:B------:R-:W-:Y:S05]  /*5290*/  BSYNC.RECONVERGENT B1 ;  /* 0x0000000000017941 */ /* 0x000fea0003800200 */
.L_x_15521:
        /* <DEDUP_REMOVED lines=41> */
.L_x_15525:
        /* <DEDUP_REMOVED lines=17> */
.L_x_15526:
[----:B------:R-:W-:Y:S05]  /*5640*/  BSYNC.RECONVERGENT B1 ;  /* 0x0000000000017941 */ /* 0x000fea0003800200 */
.L_x_15524:
        /* <DEDUP_REMOVED lines=40> */
.L_x_15528:
[----:B------:R-:W-:Y:S01]  /*58d0*/  MOV R29, R18 ;  /* 0x00000012001d7202 */ /* 0x000fe20000000f00 */
[----:B------:R-:W-:Y:S01]  /*58e0*/  IMAD.MOV.U32 R26, RZ, RZ, R19 ;  /* 0x000000ffff1a7224 */ /* 0x000fe200078e0013 */
[----:B------:R-:W-:Y:S02]  /*58f0*/  MOV R13, R20 ;  /* 0x00000014000d7202 */ /* 0x000fe40000000f00 */
[----:B------:R-:W-:Y:S02]  /*5900*/  MOV R12, R21 ;  /* 0x00000015000c7202 */ /* 0x000fe40000000f00 */
[----:B------:R-:W-:-:S07]  /*5910*/  MOV R11, 0x5930 ;  /* 0x00005930000b7802 */ /* 0x000fce0000000f00 */
[----:B------:R-:W-:Y:S05]  /*5920*/  CALL.REL.NOINC `($__internal_334_$__cuda_sm20_div_s64) ;  /* 0x0000001000c87944 */ /* 0x000fea0003c00000 */
        /* <DEDUP_REMOVED lines=11> */
.L_x_15529:
[----:B------:R-:W-:Y:S05]  /*59e0*/  BSYNC.RECONVERGENT B1 ;  /* 0x0000000000017941 */ /* 0x000fea0003800200 */
.L_x_15527:
        /* <DEDUP_REMOVED lines=39> */
.L_x_15531:
[----:B------:R-:W-:Y:S01]  /*5c60*/  MOV R29, R18 ;  /* 0x00000012001d7202 */ /* 0x000fe20000000f00 */
[----:B------:R-:W-:Y:S01]  /*5c70*/  IMAD.MOV.U32 R26, RZ, RZ, R19 ;  /* 0x000000ffff1a7224 */ /* 0x000fe200078e0013 */
[----:B------:R-:W-:Y:S02]  /*5c80*/  MOV R13, R20 ;  /* 0x00000014000d7202 */ /* 0x000fe40000000f00 */
[----:B------:R-:W-:Y:S02]  /*5c90*/  MOV R12, R21 ;  /* 0x00000015000c7202 */ /* 0x000fe40000000f00 */
[----:B------:R-:W-:-:S07]  /*5ca0*/  MOV R11, 0x5cc0 ;  /* 0x00005cc0000b7802 */ /* 0x000fce0000000f00 */
[----:B------:R-:W-:Y:S05]  /*5cb0*/  CALL.REL.NOINC `($__internal_334_$__cuda_sm20_div_s64) ;  /* 0x0000000c00e47944 */ /* 0x000fea0003c00000 */
        /* <DEDUP_REMOVED lines=11> */
.L_x_15532:
[----:B------:R-:W-:Y:S05]  /*5d70*/  BSYNC.RECONVERGENT B1 ;  /* 0x0000000000017941 */ /* 0x000fea0003800200 */
.L_x_15530:
        /* <DEDUP_REMOVED lines=10> */
.L_x_15520:
        /* <DEDUP_REMOVED lines=34> */
.L_x_15535:
        /* <DEDUP_REMOVED lines=17> */
.L_x_15536:
[----:B------:R-:W-:Y:S05]  /*6150*/  BSYNC.RECONVERGENT B1 ;  /* 0x0000000000017941 */ /* 0x000fea0003800200 */
.L_x_15534:
        /* <DEDUP_REMOVED lines=41> */
.L_x_15538:
        /* <DEDUP_REMOVED lines=17> */
.L_x_15539:
[----:B------:R-:W-:Y:S05]  /*6500*/  BSYNC.RECONVERGENT B1 ;  /* 0x0000000000017941 */ /* 0x000fea0003800200 */
.L_x_15537:
        /* <DEDUP_REMOVED lines=10> */
.L_x_15533:
        /* <DEDUP_REMOVED lines=31> */
.L_x_15541:
[----:B------:R-:W-:Y:S01]  /*67a0*/  MOV R21, R10 ;  /* 0x0000000a00157202 */ /* 0x000fe20000000f00 */
[----:B------:R-:W-:Y:S01]  /*67b0*/  IMAD.MOV.U32 R20, RZ, RZ, R15 ;  /* 0x000000ffff147224 */ /* 0x000fe200078e000f */
[----:B------:R-:W-:Y:S02]  /*67c0*/  MOV R22, R11 ;  /* 0x0000000b00167202 */ /* 0x000fe40000000f00 */
[----:B------:R-:W-:Y:S02]  /*67d0*/  MOV R24, R14 ;  /* 0x0000000e00187202 */ /* 0x000fe40000000f00 */
[----:B------:R-:W-:-:S07]  /*67e0*/  MOV R23, 0x6800 ;  /* 0x0000680000177802 */ /* 0x000fce0000000f00 */
[----:B------:R-:W-:Y:S05]  /*67f0*/  CALL.REL.NOINC `($__internal_335_$__cuda_sm20_rem_s64) ;  /* 0x0000000800647944 */ /* 0x000fea0003c00000 */
[----:B------:R-:W-:Y:S01]  /*6800*/  MOV R10, R12 ;  /* 0x0000000c000a7202 */ /* 0x000fe20000000f00 */
[----:B------:R-:W-:-:S07]  /*6810*/  IMAD.MOV.U32 R11, RZ, RZ, R13 ;  /* 0x000000ffff0b7224 */ /* 0x000fce00078e000d */
.L_x_15542:
[----:B------:R-:W-:Y:S05]  /*6820*/  BSYNC.RECONVERGENT B1 ;  /* 0x0000000000017941 */ /* 0x000fea0003800200 */
.L_x_15540:
        /* <DEDUP_REMOVED lines=10> */
.L_x_15493:
[----:B------:R-:W0:Y:S02]  /*68d0*/  LDCU.64 UR4, c[0x0][0x388] ;  /* 0x00007100ff0477ac */ /* 0x000e240008000a00 */
[----:B0-----:R-:W-:-:S04]  /*68e0*/  LEA R8, P0, R7, UR4, 0x2 ;  /* 0x0000000407087c11 */ /* 0x001fc8000f8010ff */
[----:B------:R-:W-:-:S05]  /*68f0*/  LEA.HI.X R9, R7, UR5, R6, 0x2, P0 ;  /* 0x0000000507097c11 */ /* 0x000fca00080f1406 */
[----:B------:R-:W2:Y:S04]  /*6900*/  LDG.E R8, desc[UR6][R8.64] ;  /* 0x0000000608087981 */ /* 0x000ea8000c1e1900 */
[----:B--2---:R0:W-:Y:S02]  /*6910*/  STS [R3], R8 ;  /* 0x0000000803007388 */ /* 0x0041e40000000800 */
.L_x_15492:
[----:B------:R-:W-:Y:S05]  /*6920*/  BSYNC.RECONVERGENT B0 ;  /* 0x0000000000007941 */ /* 0x000fea0003800200 */
.L_x_15444:
[----:B------:R-:W-:Y:S01]  /*6930*/  BAR.SYNC.DEFER_BLOCKING 0x0 ;  /* 0x0000000000007b1d */ /* 0x000fe20000010000 */
[----:B------:R-:W-:Y:S02]  /*6940*/  ISETP.GE.U32.AND P0, PT, R4, 0x42, PT ;  /* 0x000000420400780c */ /* 0x000fe40003f06070 */
[----:B------:R-:W-:-:S11]  /*6950*/  ISETP.GT.U32.AND P1, PT, R2, 0x1f, PT ;  /* 0x0000001f0200780c */ /* 0x000fd60003f24070 */
[----:B------:R-:W-:Y:S05]  /*6960*/  @!P0 BRA `(.L_x_15543) ;  /* 0x00000000002c8947 */ /* 0x000fea0003800000 */
.L_x_15544:
[----:B------:R-:W-:-:S04]  /*6970*/  SHF.R.U32.HI R7, RZ, 0x1, R4 ;  /* 0x00000001ff077819 */ /* 0x000fc80000011604 */
[----:B------:R-:W-:-:S13]  /*6980*/  ISETP.GE.U32.AND P0, PT, R2, R7, PT ;  /* 0x000000070200720c */ /* 0x000fda0003f06070 */
[----:B-1----:R-:W-:Y:S01]  /*6990*/  @!P0 LEA R6, R7, R3, 0x2 ;  /* 0x0000000307068211 */ /* 0x002fe200078e10ff */
[----:B------:R-:W-:Y:S05]  /*69a0*/  @!P0 LDS R5, [R3] ;  /* 0x0000000003058984 */ /* 0x000fea0000000800 */
[----:B------:R-:W0:Y:S02]  /*69b0*/  @!P0 LDS R6, [R6] ;  /* 0x0000000006068984 */ /* 0x000e240000000800 */
[----:B0-----:R-:W-:-:S05]  /*69c0*/  @!P0 FMNMX R8, R5, R6, PT ;  /* 0x0000000605088209 */ /* 0x001fca0003800000 */
[----:B------:R2:W-:Y:S01]  /*69d0*/  @!P0 STS [R3], R8 ;  /* 0x0000000803008388 */ /* 0x0005e20000000800 */
[----:B------:R-:W-:Y:S01]  /*69e0*/  BAR.SYNC.DEFER_BLOCKING 0x0 ;  /* 0x0000000000007b1d */ /* 0x000fe20000010000 */
[----:B------:R-:W-:Y:S01]  /*69f0*/  ISETP.GT.U32.AND P0, PT, R4, 0x83, PT ;  /* 0x000000830400780c */ /* 0x000fe20003f04070 */
[----:B------:R-:W-:-:S12]  /*6a00*/  IMAD.MOV.U32 R4, RZ, RZ, R7 ;  /* 0x000000ffff047224 */ /* 0x000fd800078e0007 */
[----:B--2---:R-:W-:Y:S05]  /*6a10*/  @P0 BRA `(.L_x_15544) ;  /* 0xfffffffc00d40947 */ /* 0x004fea000383ffff */
.L_x_15543:
[----:B------:R-:W-:Y:S05]  /*6a20*/  @P1 EXIT ;  /* 0x000000000000194d */ /* 0x000fea0003800000 */
[----:B------:R-:W-:Y:S01]  /*6a30*/  LDS R4, [R3] ;  /* 0x0000000003047984 */ /* 0x000fe20000000800 */
[----:B------:R-:W-:-:S03]  /*6a40*/  ISETP.NE.AND P0, PT, R2, RZ, PT ;  /* 0x000000ff0200720c */ /* 0x000fc60003f05270 */
[----:B------:R-:W2:Y:S02]  /*6a50*/  LDS R5, [R3+0x80] ;  /* 0x0000800003057984 */ /* 0x000ea40000000800 */
[----:B--2---:R-:W-:-:S05]  /*6a60*/  FMNMX R4, R4, R5, PT ;  /* 0x0000000504047209 */ /* 0x004fca0003800000 */
[----:B------:R-:W-:Y:S04]  /*6a70*/  STS [R3], R4 ;  /* 0x0000000403007388 */ /* 0x000fe80000000800 */
[----:B------:R-:W-:Y:S04]  /*6a80*/  LDS R5, [R3] ;  /* 0x0000000003057984 */ /* 0x000fe80000000800 */
[----:B-1----:R-:W1:Y:S02]  /*6a90*/  LDS R6, [R3+0x40] ;  /* 0x0000400003067984 */ /* 0x002e640000000800 */
[----:B-1----:R-:W-:-:S05]  /*6aa0*/  FMNMX R6, R5, R6, PT ;  /* 0x0000000605067209 */ /* 0x002fca0003800000 */
[----:B------:R-:W-:Y:S04]  /*6ab0*/  STS [R3], R6 ;  /* 0x0000000603007388 */ /* 0x000fe80000000800 */
[----:B------:R-:W-:Y:S04]  /*6ac0*/  LDS R5, [R3] ;  /* 0x0000000003057984 */ /* 0x000fe80000000800 */
[----:B0-----:R-:W0:Y:S02]  /*6ad0*/  LDS R8, [R3+0x20] ;  /* 0x0000200003087984 */ /* 0x001e240000000800 */
        /* <DEDUP_REMOVED lines=23> */
        .weak           $__internal_334_$__cuda_sm20_div_s64
        .type           $__internal_334_$__cuda_sm20_div_s64,@function
        .size           $__internal_334_$__cuda_sm20_div_s64,($__internal_335_$__cuda_sm20_rem_s64 - $__internal_334_$__cuda_sm20_div_s64)
$__internal_334_$__cuda_sm20_div_s64:
        /* <DEDUP_REMOVED lines=83> */
[----:B------:R-:W-:Y:S05]  /*7180*/  RET.REL.NODEC R12 `(uncontiguous_min_f32) ;  /* 0xffffff8c0c9c7950 */ /* 0x000fea0003c3ffff */
        .weak           $__internal_335_$__cuda_sm20_rem_s64
        .type           $__internal_335_$__cuda_sm20_rem_s64,@function
        .size           $__internal_335_$__cuda_sm20_rem_s64,(.L_x_32538 - $__internal_335_$__cuda_sm20_rem_s64)
$__internal_335_$__cuda_sm20_rem_s64:
        /* <DEDUP_REMOVED lines=77> */
[----:B------:R-:W-:Y:S06]  /*7660*/  RET.REL.NODEC R10 `(uncontiguous_min_f32) ;  /* 0xffffff880a647950 */ /* 0x000fec0003c3ffff */
.L_x_15545:
        /* <DEDUP_REMOVED lines=9> */
.L_x_32538:


//--------------------- .text.contiguous_min_f32  --------------------------
	.section	.text.contiguous_min_f32,"ax",@progbits
	.align	128
        .global         contiguous_min_f32
        .type           contiguous_min_f32,@function
        .size           contiguous_min_f32,(.L_x_33240 - contiguous_min_f32)
        .other          contiguous_min_f32,@"STO_CUDA_ENTRY STV_DEFAULT"
contiguous_min_f32:
.text.contiguous_min_f32:
        /* <DEDUP_REMOVED lines=24> */
[----:B------:R-:W-:Y:S01]  /*0180*/  IMAD.U32 R8, RZ, RZ, UR8 ;  /* 0x00000008ff087e24 */ /* 0x000fe2000f8e00ff */
[----:B------:R-:W-:Y:S01]  /*0190*/  BSSY.RECONVERGENT B0, `(.L_x_15546) ;  /* 0x000000e000007945 */ /* 0x000fe20003800200 */
[----:B------:R-:W-:-:S03]  /*01a0*/  ISETP.GT.U32.AND P1, PT, R2, 0x1f, PT ;  /* 0x0000001f0200780c */ /* 0x000fc60003f24070 */
[----:B------:R-:W-:Y:S02]  /*01b0*/  ISETP.GE.U32.AND P2, PT, R8, 0x42, PT ;  /* 0x000000420800780c */ /* 0x000fe40003f46070 */
[----:B--2---:R-:W-:-:S05]  /*01c0*/  @!P0 FMNMX R10, R4, R7, PT ;  /* 0x00000007040a8209 */ /* 0x004fca0003800000 */
        /* <DEDUP_REMOVED lines=10> */
.L_x_15547:
[----:B------:R-:W-:Y:S05]  /*0270*/  BSYNC.RECONVERGENT B0 ;  /* 0x0000000000007941 */ /* 0x000fea0003800200 */
.L_x_15546:
[----:B------:R-:W-:Y:S06]  /*0280*/  BAR.SYNC.DEFER_BLOCKING 0x0 ;  /* 0x0000000000007b1d */ /* 0x000fec0000010000 */
[----:B------:R-:W-:Y:S05]  /*0290*/  @!P2 BRA `(.L_x_15548) ;  /* 0x00000000002ca947 */ /* 0x000fea0003800000 */
.L_x_15549:
[----:B------:R-:W-:-:S04]  /*02a0*/  SHF.R.U32.HI R6, RZ, 0x1, R8 ;  /* 0x00000001ff067819 */ /* 0x000fc80000011608 */
[----:B------:R-:W-:-:S13]  /*02b0*/  ISETP.GE.U32.AND P0, PT, R2, R6, PT ;  /* 0x000000060200720c */ /* 0x000fda0003f06070 */
[----:B------:R-:W-:Y:S01]  /*02c0*/  @!P0 IMAD R5, R6, 0x4, R3 ;  /* 0x0000000406058824 */ /* 0x000fe200078e0203 */
[----:B-1----:R-:W-:Y:S05]  /*02d0*/  @!P0 LDS R4, [R3] ;  /* 0x0000000003048984 */ /* 0x002fea0000000800 */
[----:B------:R-:W1:Y:S02]  /*02e0*/  @!P0 LDS R5, [R5] ;  /* 0x0000000005058984 */ /* 0x000e640000000800 */
[----:B-1----:R-:W-:-:S05]  /*02f0*/  @!P0 FMNMX R4, R4, R5, PT ;  /* 0x0000000504048209 */ /* 0x002fca0003800000 */
[----:B------:R2:W-:Y:S01]  /*0300*/  @!P0 STS [R3], R4 ;  /* 0x0000000403008388 */ /* 0x0005e20000000800 */
[----:B------:R-:W-:Y:S01]  /*0310*/  BAR.SYNC.DEFER_BLOCKING 0x0 ;  /* 0x0000000000007b1d */ /* 0x000fe20000010000 */
[----:B------:R-:W-:Y:S01]  /*0320*/  ISETP.GT.U32.AND P0, PT, R8, 0x83, PT ;  /* 0x000000830800780c */ /* 0x000fe20003f04070 */
[----:B------:R-:W-:-:S12]  /*0330*/  IMAD.MOV.U32 R8, RZ, RZ, R6 ;  /* 0x000000ffff087224 */ /* 0x000fd800078e0006 */
[----:B--2---:R-:W-:Y:S05]  /*0340*/  @P0 BRA `(.L_x_15549) ;  /* 0xfffffffc00d40947 */ /* 0x004fea000383ffff */
.L_x_15548:
[----:B------:R-:W-:Y:S05]  /*0350*/  @P1 EXIT ;  /* 0x000000000000194d */ /* 0x000fea0003800000 */
[----:B-1----:R-:W-:Y:S01]  /*0360*/  LDS R4, [R3] ;  /* 0x0000000003047984 */ /* 0x002fe20000000800 */
[----:B------:R-:W-:-:S03]  /*0370*/  ISETP.NE.AND P0, PT, R2, RZ, PT ;  /* 0x000000ff0200720c */ /* 0x000fc60003f05270 */
[----:B------:R-:W1:Y:S02]  /*0380*/  LDS R5, [R3+0x80] ;  /* 0x0000800003057984 */ /* 0x000e640000000800 */
[----:B-1----:R-:W-:-:S05]  /*0390*/  FMNMX R4, R4, R5, PT ;  /* 0x0000000504047209 */ /* 0x002fca0003800000 */
[----:B------:R-:W-:Y:S04]  /*03a0*/  STS [R3], R4 ;  /* 0x0000000403007388 */ /* 0x000fe80000000800 */
[----:B------:R-:W-:Y:S04]  /*03b0*/  LDS R5, [R3] ;  /* 0x0000000003057984 */ /* 0x000fe80000000800 */
        /* <DEDUP_REMOVED lines=28> */
.L_x_15550:
        /* <DEDUP_REMOVED lines=16> */
.L_x_33240:


//--------------------- .text.contiguous_min33_u64 --------------------------
	.section	.text.contiguous_min33_u64,"ax",@progbits
	.align	128
        .global         contiguous_min33_u64
        .type           contiguous_min33_u64,@function
        .size           contiguous_min33_u64,(.L_x_33241 - contiguous_min33_u64)
        .other          contiguous_min33_u64,@"STO_CUDA_ENTRY STV_DEFAULT"
contiguous_min33_u64:
.text.contiguous_min33_u64:
[----:B------:R-:W-:Y:S01]  /*0000*/  LDC R1, c[0x0][0x37c] ;  /* 0x0000df00ff017b82 */ /* 0x000fe20000000800 */
[----:B------:R-:W0:Y:S01]  /*0010*/  S2R R8, SR_TID.Y ;  /* 0x0000000000087919 */ /* 0x000e220000002200 */
[----:B------:R-:W1:Y:S06]  /*0020*/  LDCU UR8, c[0x0][0x360] ;  /* 0x00006c00ff0877ac */ /* 0x000e6c0008000800 */
[----:B------:R-:W0:Y:S01]  /*0030*/  S2UR UR9, SR_CTAID.Y ;  /* 0x00000000000979c3 */ /* 0x000e220000002600 */
[----:B------:R-:W-:Y:S01]  /*0040*/  IMAD.MOV.U32 R6, RZ, RZ, -0x1 ;  /* 0xffffffffff067424 */ /* 0x000fe200078e00ff */
        /* <DEDUP_REMOVED lines=47> */
.L_x_15553:
        /* <DEDUP_REMOVED lines=14> */
[----:B-1----:R-:W-:-:S04]  /*0420*/  ISETP.LT.U32.AND P0, PT, R12, R18, PT ;  /* 0x000000120c00720c */ /* 0x002fc80003f01070 */
[----:B------:R-:W-:-:S04]  /*0430*/  ISETP.LT.U32.AND.EX P0, PT, R13, R19, PT, P0 ;  /* 0x000000130d00720c */ /* 0x000fc80003f01100 */
[----:B------:R-:W-:Y:S01]  /*0440*/  SEL R29, R12, R18, P0 ;  /* 0x000000120c1d7207 */ /* 0x000fe20000000000 */
[----:B------:R-:W-:Y:S01]  /*0450*/  VIADD R18, R27, UR5 ;  /* 0x000000051b127c36 */ /* 0x000fe20008000000 */
[----:B------:R-:W-:Y:S02]  /*0460*/  SEL R19, R13, R19, P0 ;  /* 0x000000130d137207 */ /* 0x000fe40000000000 */
[----:B0-----:R-:W-:Y:S02]  /*0470*/  ISETP.LT.U32.AND P0, PT, R29, R14, PT ;  /* 0x0000000e1d00720c */ /* 0x001fe40003f01070 */
[----:B------:R-:W0:Y:S02]  /*0480*/  LDS.64 R12, [R18+UR5] ;  /* 0x00000005120c7984 */ /* 0x000e240008000a00 */
[----:B------:R-:W-:-:S04]  /*0490*/  ISETP.LT.U32.AND.EX P0, PT, R19, R15, PT, P0 ;  /* 0x0000000f1300720c */ /* 0x000fc80003f01100 */
[----:B--2---:R-:W-:Y:S02]  /*04a0*/  SEL R25, R29, R14, P0 ;  /* 0x0000000e1d197207 */ /* 0x004fe40000000000 */
[----:B------:R-:W-:Y:S01]  /*04b0*/  SEL R29, R19, R15, P0 ;  /* 0x0000000f131d7207 */ /* 0x000fe20000000000 */
[----:B------:R-:W-:Y:S01]  /*04c0*/  VIADD R19, R18, UR5 ;  /* 0x0000000512137c36 */ /* 0x000fe20008000000 */
[----:B---3--:R-:W-:-:S04]  /*04d0*/  ISETP.LT.U32.AND P0, PT, R25, R10, PT ;  /* 0x0000000a1900720c */ /* 0x008fc80003f01070 */
[-C--:B------:R-:W-:Y:S01]  /*04e0*/  ISETP.LT.U32.AND.EX P0, PT, R29, R11.reuse, PT, P0 ;  /* 0x0000000b1d00720c */ /* 0x080fe20003f01100 */
[----:B------:R1:W2:Y:S03]  /*04f0*/  LDS.64 R14, [R19+UR5] ;  /* 0x00000005130e7984 */ /* 0x0002a60008000a00 */
[----:B------:R-:W-:Y:S01]  /*0500*/  SEL R25, R25, R10, P0 ;  /* 0x0000000a19197207 */ /* 0x000fe20000000000 */
[----:B------:R-:W-:Y:S01]  /*0510*/  VIADD R10, R19, UR5 ;  /* 0x00000005130a7c36 */ /* 0x000fe20008000000 */
[----:B-----5:R-:W-:Y:S02]  /*0520*/  SEL R27, R29, R11, P0 ;  /* 0x0000000b1d1b7207 */ /* 0x020fe40000000000 */
[----:B----4-:R-:W-:Y:S01]  /*0530*/  ISETP.LT.U32.AND P0, PT, R25, R6, PT ;  /* 0x000000061900720c */ /* 0x010fe20003f01070 */
[----:B-1----:R-:W1:Y:S02]  /*0540*/  LDC R19, c[0x0][0x360] ;  /* 0x0000d800ff137b82 */ /* 0x002e640000000800 */
[----:B------:R-:W3:Y:S01]  /*0550*/  LDS.64 R10, [R10+UR5] ;  /* 0x000000050a0a7984 */ /* 0x000ee20008000a00 */
[----:B------:R-:W-:-:S04]  /*0560*/  ISETP.LT.U32.AND.EX P0, PT, R27, R7, PT, P0 ;  /* 0x000000071b00720c */ /* 0x000fc80003f01100 */
[----:B------:R-:W-:Y:S02]  /*0570*/  SEL R25, R25, R6, P0 ;  /* 0x0000000619197207 */ /* 0x000fe40000000000 */
[----:B------:R-:W-:Y:S02]  /*0580*/  SEL R27, R27, R7, P0 ;  /* 0x000000071b1b7207 */ /* 0x000fe40000000000 */
[----:B------:R-:W-:-:S04]  /*0590*/  ISETP.LT.U32.AND P0, PT, R25, R8, PT ;  /* 0x000000081900720c */ /* 0x000fc80003f01070 */
[----:B------:R-:W-:-:S04]  /*05a0*/  ISETP.LT.U32.AND.EX P0, PT, R27, R9, PT, P0 ;  /* 0x000000091b00720c */ /* 0x000fc80003f01100 */
[----:B------:R-:W-:Y:S02]  /*05b0*/  SEL R7, R25, R8, P0 ;  /* 0x0000000819077207 */ /* 0x000fe40000000000 */
[----:B------:R-:W-:Y:S02]  /*05c0*/  SEL R9, R27, R9, P0 ;  /* 0x000000091b097207 */ /* 0x000fe40000000000 */
[----:B0-----:R-:W-:Y:S01]  /*05d0*/  ISETP.LT.U32.AND P0, PT, R7, R12, PT ;  /* 0x0000000c0700720c */ /* 0x001fe20003f01070 */
[----:B-1----:R-:W-:-:S03]  /*05e0*/  IMAD R22, R19, 0x40, R22 ;  /* 0x0000004013167824 */ /* 0x002fc600078e0216 */
[----:B------:R-:W-:-:S04]  /*05f0*/  ISETP.LT.U32.AND.EX P0, PT, R9, R13, PT, P0 ;  /* 0x0000000d0900720c */ /* 0x000fc80003f01100 */
[----:B------:R-:W-:Y:S02]  /*0600*/  SEL R7, R7, R12, P0 ;  /* 0x0000000c07077207 */ /* 0x000fe40000000000 */
[----:B------:R-:W-:Y:S02]  /*0610*/  SEL R13, R9, R13, P0 ;  /* 0x0000000d090d7207 */ /* 0x000fe40000000000 */
[----:B--2---:R-:W-:-:S04]  /*0620*/  ISETP.LT.U32.AND P0, PT, R7, R14, PT ;  /* 0x0000000e0700720c */ /* 0x004fc80003f01070 */
[----:B------:R-:W-:-:S04]  /*0630*/  ISETP.LT.U32.AND.EX P0, PT, R13, R15, PT, P0 ;  /* 0x0000000f0d00720c */ /* 0x000fc80003f01100 */
[----:B------:R-:W-:Y:S02]  /*0640*/  SEL R7, R7, R14, P0 ;  /* 0x0000000e07077207 */ /* 0x000fe40000000000 */
[----:B------:R-:W-:Y:S02]  /*0650*/  SEL R13, R13, R15, P0 ;  /* 0x0000000f0d0d7207 */ /* 0x000fe40000000000 */
[----:B---3--:R-:W-:-:S04]  /*0660*/  ISETP.LT.U32.AND P0, PT, R7, R10, PT ;  /* 0x0000000a0700720c */ /* 0x008fc80003f01070 */
[----:B------:R-:W-:-:S04]  /*0670*/  ISETP.LT.U32.AND.EX P0, PT, R13, R11, PT, P0 ;  /* 0x0000000b0d00720c */ /* 0x000fc80003f01100 */
[----:B------:R-:W-:Y:S02]  /*0680*/  SEL R12, R7, R10, P0 ;  /* 0x0000000a070c7207 */ /* 0x000fe40000000000 */
[----:B------:R-:W-:Y:S01]  /*0690*/  SEL R13, R13, R11, P0 ;  /* 0x0000000b0d0d7207 */ /* 0x000fe20000000000 */
[----:B------:R-:W-:Y:S06]  /*06a0*/  @P1 BRA `(.L_x_15553) ;  /* 0xfffffffc00241947 */ /* 0x000fec000383ffff */
[----:B------:R-:W-:-:S07]  /*06b0*/  VIADD R20, R20, 0x1 ;  /* 0x0000000114147836 */ /* 0x000fce0000000000 */
.L_x_15552:
        /* <DEDUP_REMOVED lines=17> */
[----:B-1----:R-:W-:-:S04]  /*07d0*/  ISETP.LT.U32.AND P0, PT, R12, R8, PT ;  /* 0x000000080c00720c */ /* 0x002fc80003f01070 */
[----:B------:R-:W-:-:S04]  /*07e0*/  ISETP.LT.U32.AND.EX P0, PT, R13, R9, PT, P0 ;  /* 0x000000090d00720c */ /* 0x000fc80003f01100 */
[----:B------:R-:W-:Y:S02]  /*07f0*/  SEL R23, R12, R8, P0 ;  /* 0x000000080c177207 */ /* 0x000fe40000000000 */
[----:B------:R-:W-:Y:S02]  /*0800*/  SEL R13, R13, R9, P0 ;  /* 0x000000090d0d7207 */ /* 0x000fe40000000000 */
[----:B0-----:R-:W-:-:S04]  /*0810*/  ISETP.LT.U32.AND P0, PT, R23, R10, PT ;  /* 0x0000000a1700720c */ /* 0x001fc80003f01070 */
        /* <DEDUP_REMOVED lines=10> */
[----:B------:R-:W-:-:S07]  /*08c0*/  SEL R13, R7, R15, P0 ;  /* 0x0000000f070d7207 */ /* 0x000fce0000000000 */
.L_x_15555:
        /* <DEDUP_REMOVED lines=12> */
[----:B-1----:R-:W-:-:S04]  /*0990*/  ISETP.LT.U32.AND P0, PT, R12, R6, PT ;  /* 0x000000060c00720c */ /* 0x002fc80003f01070 */
[----:B------:R-:W-:-:S04]  /*09a0*/  ISETP.LT.U32.AND.EX P0, PT, R13, R7, PT, P0 ;  /* 0x000000070d00720c */ /* 0x000fc80003f01100 */
[----:B------:R-:W-:Y:S02]  /*09b0*/  SEL R11, R12, R6, P0 ;  /* 0x000000060c0b7207 */ /* 0x000fe40000000000 */
[----:B------:R-:W-:Y:S02]  /*09c0*/  SEL R13, R13, R7, P0 ;  /* 0x000000070d0d7207 */ /* 0x000fe40000000000 */
[----:B0-----:R-:W-:-:S04]  /*09d0*/  ISETP.LT.U32.AND P0, PT, R11, R8, PT ;  /* 0x000000080b00720c */ /* 0x001fc80003f01070 */
[----:B------:R-:W-:-:S04]  /*09e0*/  ISETP.LT.U32.AND.EX P0, PT, R13, R9, PT, P0 ;  /* 0x000000090d00720c */ /* 0x000fc80003f01100 */
[----:B------:R-:W-:Y:S02]  /*09f0*/  SEL R12, R11, R8, P0 ;  /* 0x000000080b0c7207 */ /* 0x000fe40000000000 */
[----:B------:R-:W-:-:S07]  /*0a00*/  SEL R13, R13, R9, P0 ;  /* 0x000000090d0d7207 */ /* 0x000fce0000000000 */
.L_x_15556:
[----:B------:R-:W-:Y:S05]  /*0a10*/  @P1 BRA `(.L_x_15554) ;  /* 0x00000000001c1947 */ /* 0x000fea0003800000 */
[----:B------:R-:W-:-:S04]  /*0a20*/  IMAD R7, R20, UR8, RZ ;  /* 0x0000000814077c24 */ /* 0x000fc8000f8e02ff */
[----:B------:R-:W-:-:S06]  /*0a30*/  IMAD R7, R7, 0x8, R0 ;  /* 0x0000000807077824 */ /* 0x000fcc00078e0200 */
[----:B------:R-:W1:Y:S02]  /*0a40*/  LDS.64 R6, [R7] ;  /* 0x0000000007067984 */ /* 0x000e640000000a00 */
[----:B-1----:R-:W-:-:S04]  /*0a50*/  ISETP.LT.U32.AND P0, PT, R12, R6, PT ;  /* 0x000000060c00720c */ /* 0x002fc80003f01070 */
[----:B------:R-:W-:-:S04]  /*0a60*/  ISETP.LT.U32.AND.EX P0, PT, R13, R7, PT, P0 ;  /* 0x000000070d00720c */ /* 0x000fc80003f01100 */
[----:B------:R-:W-:Y:S02]  /*0a70*/  SEL R12, R12, R6, P0 ;  /* 0x000000060c0c7207 */ /* 0x000fe40000000000 */
[----:B------:R-:W-:-:S07]  /*0a80*/  SEL R13, R13, R7, P0 ;  /* 0x000000070d0d7207 */ /* 0x000fce0000000000 */
.L_x_15554:
[----:B-1----:R2:W-:Y:S02]  /*0a90*/  STS.64 [R0], R12 ;  /* 0x0000000c00007388 */ /* 0x0025e40000000a00 */
.L_x_15551:
        /* <DEDUP_REMOVED lines=8> */
.L_x_15557:
        /* <DEDUP_REMOVED lines=14> */
.L_x_33241:


//--------------------- .text.contiguous_min3_u64 --------------------------
	.section	.text.contiguous_min3_u64,"ax",@progbits
	.align	128
        .global         contiguous_min3_u64
        .type           contiguous_min3_u64,@function
        .size           contiguous_min3_u64,(.L_x_32540 - contiguous_min3_u64)
        .other          contiguous_min3_u64,@"STO_CUDA_ENTRY STV_DEFAULT"
contiguous_min3_u64:
.text.contiguous_min3_u64:
        /* <DEDUP_REMOVED lines=45> */
.L_x_15576:
        /* <DEDUP_REMOVED lines=27> */
.L_x_15560:
[----:B------:R-:W-:Y:S01]  /*0480*/  MOV R30, R32 ;  /* 0x00000020001e7202 */ /* 0x000fe20000000f00 */
[----:B------:R-:W-:Y:S01]  /*0490*/  IMAD.MOV.U32 R0, RZ, RZ, R36 ;  /* 0x000000ffff007224 */ /* 0x000fe200078e0024 */
[----:B------:R-:W-:Y:S01]  /*04a0*/  MOV R8, 0x4d0 ;  /* 0x000004d000087802 */ /* 0x000fe20000000f00 */
[----:B------:R-:W-:-:S07]  /*04b0*/  IMAD.MOV.U32 R3, RZ, RZ, R37 ;  /* 0x000000ffff037224 */ /* 0x000fce00078e0025 */
[----:B01-3--:R-:W-:Y:S05]  /*04c0*/  CALL.REL.NOINC `($__internal_336_$__cuda_sm20_div_s64) ;  /* 0x0000003400807944 */ /* 0x00bfea0003c00000 */
        /* <DEDUP_REMOVED lines=9> */
.L_x_15561:
        /* <DEDUP_REMOVED lines=33> */
.L_x_15562:
[----:B------:R-:W-:Y:S01]  /*0770*/  MOV R0, R36 ;  /* 0x0000002400007202 */ /* 0x000fe20000000f00 */
[----:B------:R-:W-:Y:S01]  /*0780*/  IMAD.MOV.U32 R3, RZ, RZ, R37 ;  /* 0x000000ffff037224 */ /* 0x000fe200078e0025 */
[----:B------:R-:W-:-:S07]  /*0790*/  MOV R8, 0x7b0 ;  /* 0x000007b000087802 */ /* 0x000fce0000000f00 */
[----:B---3--:R-:W-:Y:S05]  /*07a0*/  CALL.REL.NOINC `($__internal_336_$__cuda_sm20_div_s64) ;  /* 0x0000003000c87944 */ /* 0x008fea0003c00000 */
        /* <DEDUP_REMOVED lines=10> */
.L_x_15563:
        /* <DEDUP_REMOVED lines=34> */
.L_x_15564:
[----:B------:R-:W-:Y:S01]  /*0a70*/  MOV R30, R28 ;  /* 0x0000001c001e7202 */ /* 0x000fe20000000f00 */
[----:B------:R-:W-:Y:S01]  /*0a80*/  IMAD.MOV.U32 R0, RZ, RZ, R36 ;  /* 0x000000ffff007224 */ /* 0x000fe200078e0024 */
[----:B------:R-:W-:Y:S02]  /*0a90*/  MOV R3, R37 ;  /* 0x0000002500037202 */ /* 0x000fe40000000f00 */
[----:B------:R-:W-:-:S07]  /*0aa0*/  MOV R8, 0xac0 ;  /* 0x00000ac000087802 */ /* 0x000fce0000000f00 */
[----:B---3--:R-:W-:Y:S05]  /*0ab0*/  CALL.REL.NOINC `($__internal_336_$__cuda_sm20_div_s64) ;  /* 0x0000003000047944 */ /* 0x008fea0003c00000 */
        /* <DEDUP_REMOVED lines=10> */
.L_x_15565:
        /* <DEDUP_REMOVED lines=33> */
.L_x_15566:
[----:B------:R-:W-:Y:S01]  /*0d70*/  MOV R0, R36 ;  /* 0x0000002400007202 */ /* 0x000fe20000000f00 */
[----:B------:R-:W-:Y:S01]  /*0d80*/  IMAD.MOV.U32 R3, RZ, RZ, R37 ;  /* 0x000000ffff037224 */ /* 0x000fe200078e0025 */
[----:B------:R-:W-:-:S07]  /*0d90*/  MOV R8, 0xdb0 ;  /* 0x00000db000087802 */ /* 0x000fce0000000f00 */
[----:B---3--:R-:W-:Y:S05]  /*0da0*/  CALL.REL.NOINC `($__internal_336_$__cuda_sm20_div_s64) ;  /* 0x0000002c00487944 */ /* 0x008fea0003c00000 */
        /* <DEDUP_REMOVED lines=9> */
.L_x_15567:
        /* <DEDUP_REMOVED lines=34> */
.L_x_15568:
[----:B------:R-:W-:Y:S01]  /*1060*/  IMAD.MOV.U32 R30, RZ, RZ, R28 ;  /* 0x000000ffff1e7224 */ /* 0x000fe200078e001c */
        /* <DEDUP_REMOVED lines=13> */
.L_x_15569:
        /* <DEDUP_REMOVED lines=34> */
.L_x_15570:
        /* <DEDUP_REMOVED lines=14> */
.L_x_15571:
        /* <DEDUP_REMOVED lines=34> */
.L_x_15572:
[----:B------:R-:W-:Y:S01]  /*1660*/  IMAD.MOV.U32 R30, RZ, RZ, R28 ;  /* 0x000000ffff1e7224 */ /* 0x000fe200078e001c */
        /* <DEDUP_REMOVED lines=14> */
.L_x_15573:
        /* <DEDUP_REMOVED lines=34> */
.L_x_15574:
[----:B------:R-:W-:Y:S01]  /*1970*/  MOV R0, R36 ;  /* 0x0000002400007202 */ /* 0x000fe20000000f00 */
[----:B------:R-:W-:Y:S01]  /*1980*/  IMAD.MOV.U32 R3, RZ, RZ, R37 ;  /* 0x000000ffff037224 */ /* 0x000fe200078e0025 */
[----:B------:R-:W-:-:S07]  /*1990*/  MOV R8, 0x19b0 ;  /* 0x000019b000087802 */ /* 0x000fce0000000f00 */
[----:B---3--:R-:W-:Y:S05]  /*19a0*/  CALL.REL.NOINC `($__internal_336_$__cuda_sm20_div_s64) ;  /* 0x0000002000487944 */ /* 0x008fea0003c00000 */
        /* <DEDUP_REMOVED lines=9> */
.L_x_15575:
        /* <DEDUP_REMOVED lines=13> */
.L_x_15559:
        /* <DEDUP_REMOVED lines=33> */
.L_x_15578:
[----:B------:R-:W-:Y:S01]  /*1d20*/  IMAD.MOV.U32 R30, RZ, RZ, R32 ;  /* 0x000000ffff1e7224 */ /* 0x000fe200078e0020 */
[----:B------:R-:W-:Y:S01]  /*1d30*/  MOV R0, R16 ;  /* 0x0000001000007202 */ /* 0x000fe20000000f00 */
[----:B------:R-:W-:Y:S01]  /*1d40*/  IMAD.MOV.U32 R3, RZ, RZ, R17 ;  /* 0x000000ffff037224 */ /* 0x000fe200078e0011 */
[----:B------:R-:W-:-:S07]  /*1d50*/  MOV R8, 0x1d70 ;  /* 0x00001d7000087802 */ /* 0x000fce0000000f00 */
[----:B------:R-:W-:Y:S05]  /*1d60*/  CALL.REL.NOINC `($__internal_336_$__cuda_sm20_div_s64) ;  /* 0x0000001c00587944 */ /* 0x000fea0003c00000 */
        /* <DEDUP_REMOVED lines=9> */
.L_x_15579:
        /* <DEDUP_REMOVED lines=35> */
.L_x_15580:
        /* <DEDUP_REMOVED lines=13> */
.L_x_15581:
        /* <DEDUP_REMOVED lines=36> */
.L_x_15582:
[----:B------:R-:W-:Y:S01]  /*2340*/  IMAD.MOV.U32 R30, RZ, RZ, R20 ;  /* 0x000000ffff1e7224 */ /* 0x000fe200078e0014 */
[----:B------:R-:W-:Y:S01]  /*2350*/  MOV R0, R18 ;  /* 0x0000001200007202 */ /* 0x000fe20000000f00 */
[----:B------:R-:W-:Y:S01]  /*2360*/  IMAD.MOV.U32 R3, RZ, RZ, R19 ;  /* 0x000000ffff037224 */ /* 0x000fe200078e0013 */
[----:B------:R-:W-:-:S07]  /*2370*/  MOV R8, 0x2390 ;  /* 0x0000239000087802 */ /* 0x000fce0000000f00 */
[----:B------:R-:W-:Y:S05]  /*2380*/  CALL.REL.NOINC `($__internal_336_$__cuda_sm20_div_s64) ;  /* 0x0000001400d07944 */ /* 0x000fea0003c00000 */
        /* <DEDUP_REMOVED lines=10> */
.L_x_15583:
        /* <DEDUP_REMOVED lines=37> */
.L_x_15584:
[----:B------:R-:W-:Y:S01]  /*2680*/  IMAD.MOV.U32 R0, RZ, RZ, R18 ;  /* 0x000000ffff007224 */ /* 0x000fe200078e0012 */
[----:B------:R-:W-:Y:S02]  /*2690*/  MOV R3, R19 ;  /* 0x0000001300037202 */ /* 0x000fe40000000f00 */
[----:B------:R-:W-:-:S07]  /*26a0*/  MOV R8, 0x26c0 ;  /* 0x000026c000087802 */ /* 0x000fce0000000f00 */
[----:B------:R-:W-:Y:S05]  /*26b0*/  CALL.REL.NOINC `($__internal_336_$__cuda_sm20_div_s64) ;  /* 0x0000001400047944 */ /* 0x000fea0003c00000 */
        /* <DEDUP_REMOVED lines=8> */
.L_x_15585:
        /* <DEDUP_REMOVED lines=10> */
.L_x_15577:
        /* <DEDUP_REMOVED lines=31> */
.L_x_15587:
[----:B------:R-:W-:Y:S01]  /*29d0*/  MOV R30, R32 ;  /* 0x00000020001e7202 */ /* 0x000fe20000000f00 */
[----:B------:R-:W-:Y:S01]  /*29e0*/  IMAD.MOV.U32 R0, RZ, RZ, R16 ;  /* 0x000000ffff007224 */ /* 0x000fe200078e0010 */
[----:B------:R-:W-:Y:S02]  /*29f0*/  MOV R3, R17 ;  /* 0x0000001100037202 */ /* 0x000fe40000000f00 */
[----:B------:R-:W-:-:S07]  /*2a00*/  MOV R8, 0x2a20 ;  /* 0x00002a2000087802 */ /* 0x000fce0000000f00 */
[----:B------:R-:W-:Y:S05]  /*2a10*/  CALL.REL.NOINC `($__internal_336_$__cuda_sm20_div_s64) ;  /* 0x00000010002c7944 */ /* 0x000fea0003c00000 */
        /* <DEDUP_REMOVED lines=9> */
.L_x_15588:
        /* <DEDUP_REMOVED lines=36> */
.L_x_15589:
[----:B------:R-:W-:Y:S01]  /*2cf0*/  MOV R0, R18 ;  /* 0x0000001200007202 */ /* 0x000fe20000000f00 */
[----:B------:R-:W-:Y:S01]  /*2d00*/  IMAD.MOV.U32 R3, RZ, RZ, R19 ;  /* 0x000000ffff037224 */ /* 0x000fe200078e0013 */
[----:B------:R-:W-:-:S07]  /*2d10*/  MOV R8, 0x2d30 ;  /* 0x00002d3000087802 */ /* 0x000fce0000000f00 */
[----:B------:R-:W-:Y:S05]  /*2d20*/  CALL.REL.NOINC `($__internal_336_$__cuda_sm20_div_s64) ;  /* 0x0000000c00687944 */ /* 0x000fea0003c00000 */
        /* <DEDUP_REMOVED lines=8> */
.L_x_15590:
        /* <DEDUP_REMOVED lines=10> */
.L_x_15586:
        /* <DEDUP_REMOVED lines=29> */
.L_x_15591:
[----:B------:R-:W-:-:S07]  /*3020*/  MOV R0, 0x3040 ;  /* 0x0000304000007802 */ /* 0x000fce0000000f00 */
[----:B------:R-:W-:Y:S05]  /*3030*/  CALL.REL.NOINC `($__internal_337_$__cuda_sm20_rem_s64) ;  /* 0x0000000c00f07944 */ /* 0x000fea0003c00000 */
[----:B------:R-:W-:Y:S01]  /*3040*/  MOV R8, R3 ;  /* 0x0000000300087202 */ /* 0x000fe20000000f00 */
[----:B------:R-:W-:-:S07]  /*3050*/  IMAD.MOV.U32 R9, RZ, RZ, R10 ;  /* 0x000000ffff097224 */ /* 0x000fce00078e000a */
.L_x_15592:
[----:B------:R-:W0:Y:S02]  /*3060*/  LDC.64 R10, c[0x0][0x398] ;  /* 0x0000e600ff0a7b82 */ /* 0x000e240000000a00 */
[----:B0-----:R-:W-:-:S06]  /*3070*/  IMAD.WIDE.U32 R2, R2, 0x8, R10 ;  /* 0x0000000802027825 */ /* 0x001fcc00078e000a */
[----:B------:R-:W2:Y:S02]  /*3080*/  LDG.E.64 R2, desc[UR10][R2.64] ;  /* 0x0000000a02027981 */ /* 0x000ea4000c1e1b00 */
[-C--:B--2---:R-:W-:Y:S02]  /*3090*/  IMAD R11, R3, R8.reuse, RZ ;  /* 0x00000008030b7224 */ /* 0x084fe400078e02ff */
[----:B------:R-:W-:-:S04]  /*30a0*/  IMAD.WIDE.U32 R28, R2, R8, R28 ;  /* 0x00000008021c7225 */ /* 0x000fc800078e001c */
[----:B------:R-:W-:-:S05]  /*30b0*/  IMAD R11, R2, R9, R11 ;  /* 0x00000009020b7224 */ /* 0x000fca00078e020b */
[----:B------:R-:W-:-:S07]  /*30c0*/  IADD3 R29, PT, PT, R29, R11, RZ ;  /* 0x0000000b1d1d7210 */ /* 0x000fce0007ffe0ff */
.L_x_15558:
        /* <DEDUP_REMOVED lines=33> */
.L_x_15595:
        /* <DEDUP_REMOVED lines=14> */
[----:B-1----:R-:W-:-:S04]  /*33c0*/  ISETP.LT.U32.AND P0, PT, R2, R16, PT ;  /* 0x000000100200720c */ /* 0x002fc80003f01070 */
[----:B------:R-:W-:-:S04]  /*33d0*/  ISETP.LT.U32.AND.EX P0, PT, R3, R17, PT, P0 ;  /* 0x000000110300720c */ /* 0x000fc80003f01100 */
[----:B------:R-:W-:Y:S01]  /*33e0*/  SEL R27, R2, R16, P0 ;  /* 0x00000010021b7207 */ /* 0x000fe20000000000 */
[----:B------:R-:W-:Y:S01]  /*33f0*/  VIADD R16, R24, UR5 ;  /* 0x0000000518107c36 */ /* 0x000fe20008000000 */
[----:B------:R-:W-:Y:S02]  /*3400*/  SEL R17, R3, R17, P0 ;  /* 0x0000001103117207 */ /* 0x000fe40000000000 */
[----:B--2---:R-:W-:Y:S02]  /*3410*/  ISETP.LT.U32.AND P0, PT, R27, R8, PT ;  /* 0x000000081b00720c */ /* 0x004fe40003f01070 */
[----:B------:R-:W1:Y:S02]  /*3420*/  LDS.64 R2, [R16+UR5] ;  /* 0x0000000510027984 */ /* 0x000e640008000a00 */
[----:B------:R-:W-:-:S04]  /*3430*/  ISETP.LT.U32.AND.EX P0, PT, R17, R9, PT, P0 ;  /* 0x000000091100720c */ /* 0x000fc80003f01100 */
[----:B------:R-:W-:Y:S02]  /*3440*/  SEL R21, R27, R8, P0 ;  /* 0x000000081b157207 */ /* 0x000fe40000000000 */
[----:B----4-:R-:W-:Y:S02]  /*3450*/  SEL R23, R17, R9, P0 ;  /* 0x0000000911177207 */ /* 0x010fe40000000000 */
[----:B---3--:R-:W-:Y:S02]  /*3460*/  ISETP.LT.U32.AND P0, PT, R21, R6, PT ;  /* 0x000000061500720c */ /* 0x008fe40003f01070 */
[----:B------:R-:W-:Y:S02]  /*3470*/  IADD3 R17, PT, PT, R16, UR5, RZ ;  /* 0x0000000510117c10 */ /* 0x000fe4000fffe0ff */
[----:B------:R-:W-:-:S03]  /*3480*/  ISETP.LT.U32.AND.EX P0, PT, R23, R7, PT, P0 ;  /* 0x000000071700720c */ /* 0x000fc60003f01100 */
[----:B------:R2:W3:Y:S01]  /*3490*/  LDS.64 R8, [R17+UR5] ;  /* 0x0000000511087984 */ /* 0x0004e20008000a00 */
[----:B------:R-:W-:Y:S01]  /*34a0*/  SEL R21, R21, R6, P0 ;  /* 0x0000000615157207 */ /* 0x000fe20000000000 */
[----:B------:R-:W-:Y:S01]  /*34b0*/  VIADD R6, R17, UR5 ;  /* 0x0000000511067c36 */ /* 0x000fe20008000000 */
[----:B------:R-:W-:Y:S02]  /*34c0*/  SEL R23, R23, R7, P0 ;  /* 0x0000000717177207 */ /* 0x000fe40000000000 */
[----:B-----5:R-:W-:-:S03]  /*34d0*/  ISETP.LT.U32.AND P0, PT, R21, R10, PT ;  /* 0x0000000a1500720c */ /* 0x020fc60003f01070 */
[----:B------:R-:W4:Y:S01]  /*34e0*/  LDS.64 R6, [R6+UR5] ;  /* 0x0000000506067984 */ /* 0x000f220008000a00 */
[-C--:B------:R-:W-:Y:S01]  /*34f0*/  ISETP.LT.U32.AND.EX P0, PT, R23, R11.reuse, PT, P0 ;  /* 0x0000000b1700720c */ /* 0x080fe20003f01100 */
[----:B--2---:R-:W2:Y:S03]  /*3500*/  LDC R17, c[0x0][0x360] ;  /* 0x0000d800ff117b82 */ /* 0x004ea60000000800 */
[----:B------:R-:W-:Y:S02]  /*3510*/  SEL R21, R21, R10, P0 ;  /* 0x0000000a15157207 */ /* 0x000fe40000000000 */
[----:B------:R-:W-:Y:S02]  /*3520*/  SEL R23, R23, R11, P0 ;  /* 0x0000000b17177207 */ /* 0x000fe40000000000 */
[----:B0-----:R-:W-:-:S04]  /*3530*/  ISETP.LT.U32.AND P0, PT, R21, R12, PT ;  /* 0x0000000c1500720c */ /* 0x001fc80003f01070 */
[----:B------:R-:W-:-:S04]  /*3540*/  ISETP.LT.U32.AND.EX P0, PT, R23, R13, PT, P0 ;  /* 0x0000000d1700720c */ /* 0x000fc80003f01100 */
[----:B------:R-:W-:Y:S02]  /*3550*/  SEL R11, R21, R12, P0 ;  /* 0x0000000c150b7207 */ /* 0x000fe40000000000 */
[----:B------:R-:W-:Y:S02]  /*3560*/  SEL R13, R23, R13, P0 ;  /* 0x0000000d170d7207 */ /* 0x000fe40000000000 */
[----:B-1----:R-:W-:-:S04]  /*3570*/  ISETP.LT.U32.AND P0, PT, R11, R2, PT ;  /* 0x000000020b00720c */ /* 0x002fc80003f01070 */
[----:B------:R-:W-:Y:S01]  /*3580*/  ISETP.LT.U32.AND.EX P0, PT, R13, R3, PT, P0 ;  /* 0x000000030d00720c */ /* 0x000fe20003f01100 */
[----:B--2---:R-:W-:-:S03]  /*3590*/  IMAD R20, R17, 0x40, R20 ;  /* 0x0000004011147824 */ /* 0x004fc600078e0214 */
[----:B------:R-:W-:Y:S02]  /*35a0*/  SEL R11, R11, R2, P0 ;  /* 0x000000020b0b7207 */ /* 0x000fe40000000000 */
[----:B------:R-:W-:Y:S02]  /*35b0*/  SEL R13, R13, R3, P0 ;  /* 0x000000030d0d7207 */ /* 0x000fe40000000000 */
[----:B---3--:R-:W-:-:S04]  /*35c0*/  ISETP.LT.U32.AND P0, PT, R11, R8, PT ;  /* 0x000000080b00720c */ /* 0x008fc80003f01070 */
[----:B------:R-:W-:-:S04]  /*35d0*/  ISETP.LT.U32.AND.EX P0, PT, R13, R9, PT, P0 ;  /* 0x000000090d00720c */ /* 0x000fc80003f01100 */
[----:B------:R-:W-:Y:S02]  /*35e0*/  SEL R3, R11, R8, P0 ;  /* 0x000000080b037207 */ /* 0x000fe40000000000 */
[----:B------:R-:W-:Y:S02]  /*35f0*/  SEL R9, R13, R9, P0 ;  /* 0x000000090d097207 */ /* 0x000fe40000000000 */
[----:B----4-:R-:W-:-:S04]  /*3600*/  ISETP.LT.U32.AND P0, PT, R3, R6, PT ;  /* 0x000000060300720c */ /* 0x010fc80003f01070 */
[----:B------:R-:W-:-:S04]  /*3610*/  ISETP.LT.U32.AND.EX P0, PT, R9, R7, PT, P0 ;  /* 0x000000070900720c */ /* 0x000fc80003f01100 */
[----:B------:R-:W-:Y:S02]  /*3620*/  SEL R2, R3, R6, P0 ;  /* 0x0000000603027207 */ /* 0x000fe40000000000 */
[----:B------:R-:W-:Y:S01]  /*3630*/  SEL R3, R9, R7, P0 ;  /* 0x0000000709037207 */ /* 0x000fe20000000000 */
[----:B------:R-:W-:Y:S06]  /*3640*/  @P1 BRA `(.L_x_15595) ;  /* 0xfffffffc00241947 */ /* 0x000fec000383ffff */
[----:B------:R-:W-:-:S07]  /*3650*/  IADD3 R18, PT, PT, R18, 0x1, RZ ;  /* 0x0000000112127810 */ /* 0x000fce0007ffe0ff */
.L_x_15594:
        /* <DEDUP_REMOVED lines=17> */
[----:B-1----:R-:W-:-:S04]  /*3770*/  ISETP.LT.U32.AND P0, PT, R2, R6, PT ;  /* 0x000000060200720c */ /* 0x002fc80003f01070 */
        /* <DEDUP_REMOVED lines=14> */
[----:B------:R-:W-:-:S07]  /*3860*/  SEL R3, R11, R13, P0 ;  /* 0x0000000d0b037207 */ /* 0x000fce0000000000 */
.L_x_15597:
        /* <DEDUP_REMOVED lines=12> */
[----:B-1----:R-:W-:-:S04]  /*3930*/  ISETP.LT.U32.AND P0, PT, R2, R4, PT ;  /* 0x000000040200720c */ /* 0x002fc80003f01070 */
[----:B------:R-:W-:-:S04]  /*3940*/  ISETP.LT.U32.AND.EX P0, PT, R3, R5, PT, P0 ;  /* 0x000000050300720c */ /* 0x000fc80003f01100 */
[----:B------:R-:W-:Y:S02]  /*3950*/  SEL R9, R2, R4, P0 ;  /* 0x0000000402097207 */ /* 0x000fe40000000000 */
[----:B------:R-:W-:Y:S02]  /*3960*/  SEL R3, R3, R5, P0 ;  /* 0x0000000503037207 */ /* 0x000fe40000000000 */
[----:B--2---:R-:W-:-:S04]  /*3970*/  ISETP.LT.U32.AND P0, PT, R9, R6, PT ;  /* 0x000000060900720c */ /* 0x004fc80003f01070 */
[----:B------:R-:W-:-:S04]  /*3980*/  ISETP.LT.U32.AND.EX P0, PT, R3, R7, PT, P0 ;  /* 0x000000070300720c */ /* 0x000fc80003f01100 */
[----:B------:R-:W-:Y:S02]  /*3990*/  SEL R2, R9, R6, P0 ;  /* 0x0000000609027207 */ /* 0x000fe40000000000 */
[----:B------:R-:W-:-:S07]  /*39a0*/  SEL R3, R3, R7, P0 ;  /* 0x0000000703037207 */ /* 0x000fce0000000000 */
.L_x_15598:
        /* <DEDUP_REMOVED lines=8> */
.L_x_15596:
[----:B-1----:R1:W-:Y:S02]  /*3a30*/  STS.64 [R0], R2 ;  /* 0x0000000200007388 */ /* 0x0023e40000000a00 */
.L_x_15593:
        /* <DEDUP_REMOVED lines=9> */
        .weak           $__internal_336_$__cuda_sm20_div_s64
        .type           $__internal_336_$__cuda_sm20_div_s64,@function
        .size           $__internal_336_$__cuda_sm20_div_s64,($__internal_337_$__cuda_sm20_rem_s64 - $__internal_336_$__cuda_sm20_div_s64)
$__internal_336_$__cuda_sm20_div_s64:
        /* <DEDUP_REMOVED lines=82> */
[----:B------:R-:W-:Y:S06]  /*3ff0*/  RET.REL.NODEC R8 `(contiguous_min3_u64) ;  /* 0xffffffc008007950 */ /* 0x000fec0003c3ffff */
        .weak           $__internal_337_$__cuda_sm20_rem_s64
        .type           $__internal_337_$__cuda_sm20_rem_s64,@function
        .size           $__internal_337_$__cuda_sm20_rem_s64,(.L_x_32540 - $__internal_337_$__cuda_sm20_rem_s64)
$__internal_337_$__cuda_sm20_rem_s64:
        /* <DEDUP_REMOVED lines=66> */
[----:B------:R-:W-:Y:S06]  /*4420*/  RET.REL.NODEC R8 `(contiguous_min3_u64) ;  /* 0xffffffb808f47950 */ /* 0x000fec0003c3ffff */
.L_x_15599:
        /* <DEDUP_REMOVED lines=13> */
.L_x_32540:


//--------------------- .text.contiguous_min22_u64 --------------------------
	.section	.text.contiguous_min22_u64,"ax",@progbits
	.align	128
        .global         contiguous_min22_u64
        .type           contiguous_min22_u64,@function
        .size           contiguous_min22_u64,(.L_x_33243 - contiguous_min22_u64)
        .other          contiguous_min22_u64,@"STO_CUDA_ENTRY STV_DEFAULT"
contiguous_min22_u64:
.text.contiguous_min22_u64:
[----:B------:R-:W-:Y:S01]  /*0000*/  LDC R1, c[0x0][0x37c] ;  /* 0x0000df00ff017b82 */ /* 0x000fe20000000800 */
[----:B------:R-:W0:Y:S07]  /*0010*/  S2R R0, SR_TID.X ;  /* 0x0000000000007919 */ /* 0x000e2e0000002100 */
[----:B------:R-:W1:Y:S01]  /*0020*/  S2UR UR6, SR_CTAID.X ;  /* 0x00000000000679c3 */ /* 0x000e620000002500 */
[----:B------:R-:W2:Y:S01]  /*0030*/  LDCU.64 UR8, c[0x0][0x390] ;  /* 0x00007200ff0877ac */ /* 0x000ea20008000a00 */
[----:B------:R-:W-:Y:S01]  /*0040*/  IMAD.MOV.U32 R8, RZ, RZ, -0x1 ;  /* 0xffffffffff087424 */ /* 0x000fe200078e00ff */
        /* <DEDUP_REMOVED lines=30> */
[----:B--2---:R-:W-:-:S04]  /*0230*/  ISETP.LT.U32.AND P0, PT, R4, R6, PT ;  /* 0x000000060400720c */ /* 0x004fc80003f01070 */
[----:B------:R-:W-:-:S04]  /*0240*/  ISETP.LT.U32.AND.EX P0, PT, R5, R7, PT, P0 ;  /* 0x000000070500720c */ /* 0x000fc80003f01100 */
[----:B------:R-:W-:Y:S02]  /*0250*/  SEL R4, R4, R6, P0 ;  /* 0x0000000604047207 */ /* 0x000fe40000000000 */
[----:B------:R-:W-:-:S05]  /*0260*/  SEL R5, R5, R7, P0 ;  /* 0x0000000705057207 */ /* 0x000fca0000000000 */
[----:B------:R1:W-:Y:S01]  /*0270*/  STS.64 [R2], R4 ;  /* 0x0000000402007388 */ /* 0x0003e20000000a00 */
[----:B------:R-:W-:Y:S05]  /*0280*/  BRA `(.L_x_15602) ;  /* 0x0000000000307947 */ /* 0x000fea0003800000 */
.L_x_15601:
        /* <DEDUP_REMOVED lines=12> */
.L_x_15602:
[----:B------:R-:W-:Y:S05]  /*0350*/  BSYNC.RECONVERGENT B0 ;  /* 0x0000000000007941 */ /* 0x000fea0003800200 */
.L_x_15600:
[----:B------:R-:W-:Y:S01]  /*0360*/  BAR.SYNC.DEFER_BLOCKING 0x0 ;  /* 0x0000000000007b1d */ /* 0x000fe20000010000 */
[----:B------:R-:W-:-:S13]  /*0370*/  ISETP.GE.U32.AND P0, PT, R3, 0x42, PT ;  /* 0x000000420300780c */ /* 0x000fda0003f06070 */
[----:B------:R-:W-:Y:S05]  /*0380*/  @!P0 BRA `(.L_x_15603) ;  /* 0x0000000000448947 */ /* 0x000fea0003800000 */
.L_x_15606:
[----:B------:R-:W-:Y:S01]  /*0390*/  SHF.R.U32.HI R9, RZ, 0x1, R3 ;  /* 0x00000001ff097819 */ /* 0x000fe20000011603 */
[----:B------:R-:W-:Y:S03]  /*03a0*/  BSSY.RECONVERGENT B0, `(.L_x_15604) ;  /* 0x000000b000007945 */ /* 0x000fe60003800200 */
[----:B------:R-:W-:-:S13]  /*03b0*/  ISETP.GE.U32.AND P0, PT, R0, R9, PT ;  /* 0x000000090000720c */ /* 0x000fda0003f06070 */
[----:B--2---:R-:W-:Y:S05]  /*03c0*/  @P0 BRA `(.L_x_15605) ;  /* 0x0000000000200947 */ /* 0x004fea0003800000 */
[----:B0-----:R-:W-:Y:S01]  /*03d0*/  IMAD R6, R9, 0x8, R2 ;  /* 0x0000000809067824 */ /* 0x001fe200078e0202 */
[----:B-1----:R-:W-:Y:S05]  /*03e0*/  LDS.64 R4, [R2] ;  /* 0x0000000002047984 */ /* 0x002fea0000000a00 */
[----:B------:R-:W0:Y:S02]  /*03f0*/  LDS.64 R6, [R6] ;  /* 0x0000000006067984 */ /* 0x000e240000000a00 */
[----:B0-----:R-:W-:-:S04]  /*0400*/  ISETP.LT.U32.AND P0, PT, R4, R6, PT ;  /* 0x000000060400720c */ /* 0x001fc80003f01070 */
[----:B------:R-:W-:-:S04]  /*0410*/  ISETP.LT.U32.AND.EX P0, PT, R5, R7, PT, P0 ;  /* 0x000000070500720c */ /* 0x000fc80003f01100 */
[----:B------:R-:W-:Y:S02]  /*0420*/  SEL R4, R4, R6, P0 ;  /* 0x0000000604047207 */ /* 0x000fe40000000000 */
[----:B------:R-:W-:-:S05]  /*0430*/  SEL R5, R5, R7, P0 ;  /* 0x0000000705057207 */ /* 0x000fca0000000000 */
[----:B------:R2:W-:Y:S02]  /*0440*/  STS.64 [R2], R4 ;  /* 0x0000000402007388 */ /* 0x0005e40000000a00 */
.L_x_15605:
[----:B------:R-:W-:Y:S05]  /*0450*/  BSYNC.RECONVERGENT B0 ;  /* 0x0000000000007941 */ /* 0x000fea0003800200 */
.L_x_15604:
[----:B------:R-:W-:Y:S01]  /*0460*/  BAR.SYNC.DEFER_BLOCKING 0x0 ;  /* 0x0000000000007b1d */ /* 0x000fe20000010000 */
[----:B------:R-:W-:Y:S01]  /*0470*/  ISETP.GT.U32.AND P0, PT, R3, 0x83, PT ;  /* 0x000000830300780c */ /* 0x000fe20003f04070 */
[----:B------:R-:W-:-:S12]  /*0480*/  IMAD.MOV.U32 R3, RZ, RZ, R9 ;  /* 0x000000ffff037224 */ /* 0x000fd800078e0009 */
[----:B------:R-:W-:Y:S05]  /*0490*/  @P0 BRA `(.L_x_15606) ;  /* 0xfffffffc00bc0947 */ /* 0x000fea000383ffff */
.L_x_15603:
[----:B------:R-:W-:-:S13]  /*04a0*/  ISETP.GT.U32.AND P0, PT, R0, 0x1f, PT ;  /* 0x0000001f0000780c */ /* 0x000fda0003f04070 */
[----:B------:R-:W-:Y:S05]  /*04b0*/  @P0 EXIT ;  /* 0x000000000000094d */ /* 0x000fea0003800000 */
[----:B-12---:R-:W-:Y:S01]  /*04c0*/  LDS.64 R4, [R2] ;  /* 0x0000000002047984 */ /* 0x006fe20000000a00 */
[----:B------:R-:W-:-:S03]  /*04d0*/  ISETP.NE.AND P1, PT, R0, RZ, PT ;  /* 0x000000ff0000720c */ /* 0x000fc60003f25270 */
[----:B0-----:R-:W0:Y:S02]  /*04e0*/  LDS.64 R6, [R2+0x100] ;  /* 0x0001000002067984 */ /* 0x001e240000000a00 */
[----:B0-----:R-:W-:-:S04]  /*04f0*/  ISETP.LT.U32.AND P0, PT, R4, R6, PT ;  /* 0x000000060400720c */ /* 0x001fc80003f01070 */
[----:B------:R-:W-:-:S04]  /*0500*/  ISETP.LT.U32.AND.EX P0, PT, R5, R7, PT, P0 ;  /* 0x000000070500720c */ /* 0x000fc80003f01100 */
[----:B------:R-:W-:Y:S02]  /*0510*/  SEL R8, R4, R6, P0 ;  /* 0x0000000604087207 */ /* 0x000fe40000000000 */
[----:B------:R-:W-:-:S05]  /*0520*/  SEL R9, R5, R7, P0 ;  /* 0x0000000705097207 */ /* 0x000fca0000000000 */
[----:B------:R-:W-:Y:S04]  /*0530*/  STS.64 [R2], R8 ;  /* 0x0000000802007388 */ /* 0x000fe80000000a00 */
[----:B------:R-:W-:Y:S04]  /*0540*/  LDS.64 R4, [R2] ;  /* 0x0000000002047984 */ /* 0x000fe80000000a00 */
[----:B------:R-:W0:Y:S02]  /*0550*/  LDS.64 R6, [R2+0x80] ;  /* 0x0000800002067984 */ /* 0x000e240000000a00 */
        /* <DEDUP_REMOVED lines=51> */
.L_x_15607:
        /* <DEDUP_REMOVED lines=15> */
.L_x_33243:


//--------------------- .text.contiguous_min2_u64 --------------------------
	.section	.text.contiguous_min2_u64,"ax",@progbits
	.align	128
        .global         contiguous_min2_u64
        .type           contiguous_min2_u64,@function
        .size           contiguous_min2_u64,(.L_x_32542 - contiguous_min2_u64)
        .other          contiguous_min2_u64,@"STO_CUDA_ENTRY STV_DEFAULT"
contiguous_min2_u64:
.text.contiguous_min2_u64:
[----:B------:R-:W-:Y:S01]  /*0000*/  LDC R1, c[0x0][0x37c] ;  /* 0x0000df00ff017b82 */ /* 0x000fe20000000800 */
[----:B------:R-:W0:Y:S07]  /*0010*/  S2R R0, SR_TID.X ;  /* 0x0000000000007919 */ /* 0x000e2e0000002100 */
[----:B------:R-:W1:Y:S01]  /*0020*/  S2UR UR6, SR_CTAID.X ;  /* 0x00000000000679c3 */ /* 0x000e620000002500 */
[----:B------:R-:W2:Y:S01]  /*0030*/  LDCU.64 UR8, c[0x0][0x3a8] ;  /* 0x00007500ff0877ac */ /* 0x000ea20008000a00 */
[----:B------:R-:W-:Y:S01]  /*0040*/  MOV R4, 0xffffffff ;  /* 0xffffffff00047802 */ /* 0x000fe20000000f00 */
[----:B------:R-:W-:Y:S01]  /*0050*/  IMAD.MOV.U32 R5, RZ, RZ, -0x1 ;  /* 0xffffffffff057424 */ /* 0x000fe200078e00ff */
[----:B------:R-:W-:Y:S01]  /*0060*/  BSSY.RECONVERGENT B0, `(.L_x_15608) ;  /* 0x000066d000007945 */ /* 0x000fe20003800200 */
[----:B------:R-:W-:Y:S01]  /*0070*/  UMOV UR4, 0x400 ;  /* 0x0000040000047882 */ /* 0x000fe20000000000 */
[----:B------:R-:W3:Y:S02]  /*0080*/  LDCU.64 UR12, c[0x0][0x358] ;  /* 0x00006b00ff0c77ac */ /* 0x000ee40008000a00 */
        /* <DEDUP_REMOVED lines=39> */
.L_x_15636:
        /* <DEDUP_REMOVED lines=32> */
.L_x_15613:
[----:B------:R-:W-:Y:S01]  /*0500*/  MOV R26, R6 ;  /* 0x00000006001a7202 */ /* 0x000fe20000000f00 */
[----:B------:R-:W-:Y:S01]  /*0510*/  IMAD.MOV.U32 R13, RZ, RZ, R7 ;  /* 0x000000ffff0d7224 */ /* 0x000fe200078e0007 */
[----:B------:R-:W-:Y:S01]  /*0520*/  MOV R14, R34 ;  /* 0x00000022000e7202 */ /* 0x000fe20000000f00 */
[----:B------:R-:W-:Y:S01]  /*0530*/  IMAD.MOV.U32 R11, RZ, RZ, R35 ;  /* 0x000000ffff0b7224 */ /* 0x000fe200078e0023 */
[----:B------:R-:W-:-:S07]  /*0540*/  MOV R12, 0x560 ;  /* 0x00000560000c7802 */ /* 0x000fce0000000f00 */
[----:B-1----:R-:W-:Y:S05]  /*0550*/  CALL.REL.NOINC `($__internal_338_$__cuda_sm20_div_s64) ;  /* 0x0000006400c47944 */ /* 0x002fea0003c00000 */
        /* <DEDUP_REMOVED lines=9> */
.L_x_15614:
[----:B------:R-:W-:Y:S05]  /*05f0*/  BSYNC.RECONVERGENT B1 ;  /* 0x0000000000017941 */ /* 0x000fea0003800200 */
.L_x_15612:
        /* <DEDUP_REMOVED lines=34> */
.L_x_15616:
[----:B------:R-:W-:Y:S01]  /*0820*/  IMAD.MOV.U32 R26, RZ, RZ, R20 ;  /* 0x000000ffff1a7224 */ /* 0x000fe200078e0014 */
[----:B------:R-:W-:Y:S01]  /*0830*/  MOV R13, R9 ;  /* 0x00000009000d7202 */ /* 0x000fe20000000f00 */
[----:B------:R-:W-:Y:S01]  /*0840*/  IMAD.MOV.U32 R14, RZ, RZ, R34 ;  /* 0x000000ffff0e7224 */ /* 0x000fe200078e0022 */
[----:B------:R-:W-:Y:S02]  /*0850*/  MOV R11, R35 ;  /* 0x00000023000b7202 */ /* 0x000fe40000000f00 */
[----:B------:R-:W-:-:S07]  /*0860*/  MOV R12, 0x880 ;  /* 0x00000880000c7802 */ /* 0x000fce0000000f00 */
[----:B------:R-:W-:Y:S05]  /*0870*/  CALL.REL.NOINC `($__internal_338_$__cuda_sm20_div_s64) ;  /* 0x0000006000fc7944 */ /* 0x000fea0003c00000 */
        /* <DEDUP_REMOVED lines=9> */
.L_x_15617:
[----:B------:R-:W-:Y:S05]  /*0910*/  BSYNC.RECONVERGENT B1 ;  /* 0x0000000000017941 */ /* 0x000fea0003800200 */
.L_x_15615:
        /* <DEDUP_REMOVED lines=33> */
.L_x_15619:
[----:B------:R-:W-:Y:S01]  /*0b30*/  IMAD.MOV.U32 R26, RZ, RZ, R36 ;  /* 0x000000ffff1a7224 */ /* 0x000fe200078e0024 */
[----:B------:R-:W-:Y:S01]  /*0b40*/  MOV R13, R37 ;  /* 0x00000025000d7202 */ /* 0x000fe20000000f00 */
[----:B------:R-:W-:Y:S01]  /*0b50*/  IMAD.MOV.U32 R14, RZ, RZ, R20 ;  /* 0x000000ffff0e7224 */ /* 0x000fe200078e0014 */
[----:B------:R-:W-:Y:S02]  /*0b60*/  MOV R11, R21 ;  /* 0x00000015000b7202 */ /* 0x000fe40000000f00 */
[----:B------:R-:W-:-:S07]  /*0b70*/  MOV R12, 0xb90 ;  /* 0x00000b90000c7802 */ /* 0x000fce0000000f00 */
[----:B------:R-:W-:Y:S05]  /*0b80*/  CALL.REL.NOINC `($__internal_338_$__cuda_sm20_div_s64) ;  /* 0x0000006000387944 */ /* 0x000fea0003c00000 */
        /* <DEDUP_REMOVED lines=10> */
.L_x_15620:
[----:B------:R-:W-:Y:S05]  /*0c30*/  BSYNC.RECONVERGENT B1 ;  /* 0x0000000000017941 */ /* 0x000fea0003800200 */
.L_x_15618:
        /* <DEDUP_REMOVED lines=35> */
.L_x_15622:
[----:B------:R-:W-:Y:S01]  /*0e70*/  MOV R26, R34 ;  /* 0x00000022001a7202 */ /* 0x000fe20000000f00 */
[----:B------:R-:W-:Y:S01]  /*0e80*/  IMAD.MOV.U32 R13, RZ, RZ, R35 ;  /* 0x000000ffff0d7224 */ /* 0x000fe200078e0023 */
[----:B------:R-:W-:Y:S01]  /*0e90*/  MOV R14, R20 ;  /* 0x00000014000e7202 */ /* 0x000fe20000000f00 */
[----:B------:R-:W-:Y:S01]  /*0ea0*/  IMAD.MOV.U32 R11, RZ, RZ, R21 ;  /* 0x000000ffff0b7224 */ /* 0x000fe200078e0015 */
[----:B------:R-:W-:-:S07]  /*0eb0*/  MOV R12, 0xed0 ;  /* 0x00000ed0000c7802 */ /* 0x000fce0000000f00 */
[----:B------:R-:W-:Y:S05]  /*0ec0*/  CALL.REL.NOINC `($__internal_338_$__cuda_sm20_div_s64) ;  /* 0x0000005c00687944 */ /* 0x000fea0003c00000 */
        /* <DEDUP_REMOVED lines=11> */
.L_x_15623:
[----:B------:R-:W-:Y:S05]  /*0f80*/  BSYNC.RECONVERGENT B1 ;  /* 0x0000000000017941 */ /* 0x000fea0003800200 */
.L_x_15621:
        /* <DEDUP_REMOVED lines=36> */
.L_x_15625:
        /* <DEDUP_REMOVED lines=16> */
.L_x_15626:
[----:B------:R-:W-:Y:S05]  /*12d0*/  BSYNC.RECONVERGENT B1 ;  /* 0x0000000000017941 */ /* 0x000fea0003800200 */
.L_x_15624:
        /* <DEDUP_REMOVED lines=35> */
.L_x_15628:
        /* <DEDUP_REMOVED lines=17> */
.L_x_15629:
[----:B------:R-:W-:Y:S05]  /*1620*/  BSYNC.RECONVERGENT B1 ;  /* 0x0000000000017941 */ /* 0x000fea0003800200 */
.L_x_15627:
        /* <DEDUP_REMOVED lines=35> */
.L_x_15631:
        /* <DEDUP_REMOVED lines=16> */
.L_x_15632:
[----:B------:R-:W-:Y:S05]  /*1960*/  BSYNC.RECONVERGENT B1 ;  /* 0x0000000000017941 */ /* 0x000fea0003800200 */
.L_x_15630:
        /* <DEDUP_REMOVED lines=35> */
.L_x_15634:
        /* <DEDUP_REMOVED lines=16> */
.L_x_15635:
[----:B------:R-:W-:Y:S05]  /*1ca0*/  BSYNC.RECONVERGENT B1 ;  /* 0x0000000000017941 */ /* 0x000fea0003800200 */
.L_x_15633:
        /* <DEDUP_REMOVED lines=8> */
.L_x_15611:
        /* <DEDUP_REMOVED lines=36> */
.L_x_15639:
[----:B------:R-:W-:Y:S01]  /*1f70*/  MOV R26, R6 ;  /* 0x00000006001a7202 */ /* 0x000fe20000000f00 */
[----:B------:R-:W-:Y:S01]  /*1f80*/  IMAD.MOV.U32 R13, RZ, RZ, R7 ;  /* 0x000000ffff0d7224 */ /* 0x000fe200078e0007 */
[----:B------:R-:W-:Y:S01]  /*1f90*/  MOV R14, R16 ;  /* 0x00000010000e7202 */ /* 0x000fe20000000f00 */
[----:B------:R-:W-:Y:S01]  /*1fa0*/  IMAD.MOV.U32 R11, RZ, RZ, R17 ;  /* 0x000000ffff0b7224 */ /* 0x000fe200078e0011 */
[----:B------:R-:W-:-:S07]  /*1fb0*/  MOV R12, 0x1fd0 ;  /* 0x00001fd0000c7802 */ /* 0x000fce0000000f00 */
[----:B------:R-:W-:Y:S05]  /*1fc0*/  CALL.REL.NOINC `($__internal_338_$__cuda_sm20_div_s64) ;  /* 0x0000004c00287944 */ /* 0x000fea0003c00000 */
        /* <DEDUP_REMOVED lines=9> */
.L_x_15640:
[----:B------:R-:W-:Y:S05]  /*2060*/  BSYNC.RECONVERGENT B1 ;  /* 0x0000000000017941 */ /* 0x000fea0003800200 */
.L_x_15638:
        /* <DEDUP_REMOVED lines=34> */
.L_x_15642:
        /* <DEDUP_REMOVED lines=17> */
.L_x_15643:
[----:B------:R-:W-:Y:S05]  /*23a0*/  BSYNC.RECONVERGENT B1 ;  /* 0x0000000000017941 */ /* 0x000fea0003800200 */
.L_x_15641:
        /* <DEDUP_REMOVED lines=36> */
.L_x_15645:
        /* <DEDUP_REMOVED lines=16> */
.L_x_15646:
[----:B------:R-:W-:Y:S05]  /*26f0*/  BSYNC.RECONVERGENT B1 ;  /* 0x0000000000017941 */ /* 0x000fea0003800200 */
.L_x_15644:
        /* <DEDUP_REMOVED lines=35> */
.L_x_15648:
[----:B------:R-:W-:Y:S01]  /*2930*/  MOV R26, R18 ;  /* 0x00000012001a7202 */ /* 0x000fe20000000f00 */
[----:B------:R-:W-:Y:S01]  /*2940*/  IMAD.MOV.U32 R13, RZ, RZ, R19 ;  /* 0x000000ffff0d7224 */ /* 0x000fe200078e0013 */
[----:B------:R-:W-:Y:S01]  /*2950*/  MOV R14, R16 ;  /* 0x00000010000e7202 */ /* 0x000fe20000000f00 */
[----:B------:R-:W-:Y:S01]  /*2960*/  IMAD.MOV.U32 R11, RZ, RZ, R17 ;  /* 0x000000ffff0b7224 */ /* 0x000fe200078e0011 */
[----:B------:R-:W-:-:S07]  /*2970*/  MOV R12, 0x2990 ;  /* 0x00002990000c7802 */ /* 0x000fce0000000f00 */
[----:B------:R-:W-:Y:S05]  /*2980*/  CALL.REL.NOINC `($__internal_338_$__cuda_sm20_div_s64) ;  /* 0x0000004000b87944 */ /* 0x000fea0003c00000 */
        /* <DEDUP_REMOVED lines=10> */
.L_x_15649:
[----:B------:R-:W-:Y:S05]  /*2a30*/  BSYNC.RECONVERGENT B1 ;  /* 0x0000000000017941 */ /* 0x000fea0003800200 */
.L_x_15647:
[----:B------:R-:W-:Y:S01]  /*2a40*/  MOV R36, R22 ;  /* 0x0000001600247202 */ /* 0x000fe20000000f00 */
[----:B------:R-:W-:Y:S02]  /*2a50*/  IMAD R11, R11, R38, RZ ;  /* 0x000000260b0b7224 */ /* 0x000fe400078e02ff */
[----:B------:R-:W-:Y:S02]  /*2a60*/  VIADD R8, R8, 0xfffffffe ;  /* 0xfffffffe08087836 */ /* 0x000fe40000000000 */
[----:B------:R-:W-:-:S04]  /*2a70*/  IMAD.WIDE.U32 R22, R38, R10, R36 ;  /* 0x0000000a26167225 */ /* 0x000fc800078e0024 */
[----:B------:R-:W-:-:S05]  /*2a80*/  IMAD R11, R39, R10, R11 ;  /* 0x0000000a270b7224 */ /* 0x000fca00078e020b */
[----:B------:R-:W-:-:S07]  /*2a90*/  IADD3 R23, PT, PT, R23, R11, RZ ;  /* 0x0000000b17177210 */ /* 0x000fce0007ffe0ff */
.L_x_15637:
        /* <DEDUP_REMOVED lines=30> */
.L_x_15651:
[----:B------:R-:W-:Y:S01]  /*2c80*/  MOV R18, R6 ;  /* 0x0000000600127202 */ /* 0x000fe20000000f00 */
[----:B------:R-:W-:Y:S01]  /*2c90*/  IMAD.MOV.U32 R19, RZ, RZ, R7 ;  /* 0x000000ffff137224 */ /* 0x000fe200078e0007 */
[----:B------:R-:W-:Y:S01]  /*2ca0*/  MOV R24, R10 ;  /* 0x0000000a00187202 */ /* 0x000fe20000000f00 */
[----:B------:R-:W-:Y:S01]  /*2cb0*/  IMAD.MOV.U32 R21, RZ, RZ, R11 ;  /* 0x000000ffff157224 */ /* 0x000fe200078e000b */
[----:B------:R-:W-:-:S07]  /*2cc0*/  MOV R26, 0x2ce0 ;  /* 0x00002ce0001a7802 */ /* 0x000fce0000000f00 */
[----:B------:R-:W-:Y:S05]  /*2cd0*/  CALL.REL.NOINC `($__internal_339_$__cuda_sm20_rem_s64) ;  /* 0x0000004400307944 */ /* 0x000fea0003c00000 */
.L_x_15652:
[----:B------:R-:W-:Y:S05]  /*2ce0*/  BSYNC.RECONVERGENT B1 ;  /* 0x0000000000017941 */ /* 0x000fea0003800200 */
.L_x_15650:
        /* <DEDUP_REMOVED lines=30> */
.L_x_15654:
[----:B------:R-:W-:Y:S01]  /*2ed0*/  MOV R24, R10 ;  /* 0x0000000a00187202 */ /* 0x000fe20000000f00 */
[----:B------:R-:W-:Y:S01]  /*2ee0*/  IMAD.MOV.U32 R21, RZ, RZ, R11 ;  /* 0x000000ffff157224 */ /* 0x000fe200078e000b */
[----:B------:R-:W-:Y:S01]  /*2ef0*/  MOV R18, R20 ;  /* 0x0000001400127202 */ /* 0x000fe20000000f00 */
[----:B------:R-:W-:Y:S01]  /*2f00*/  IMAD.MOV.U32 R19, RZ, RZ, R9 ;  /* 0x000000ffff137224 */ /* 0x000fe200078e0009 */
[----:B------:R-:W-:-:S07]  /*2f10*/  MOV R26, 0x2f30 ;  /* 0x00002f30001a7802 */ /* 0x000fce0000000f00 */
[----:B------:R-:W-:Y:S05]  /*2f20*/  CALL.REL.NOINC `($__internal_339_$__cuda_sm20_rem_s64) ;  /* 0x00000040009c7944 */ /* 0x000fea0003c00000 */
.L_x_15655:
[----:B------:R-:W-:Y:S05]  /*2f30*/  BSYNC.RECONVERGENT B1 ;  /* 0x0000000000017941 */ /* 0x000fea0003800200 */
.L_x_15653:
[----:B------:R-:W-:Y:S02]  /*2f40*/  IMAD R7, R7, R16, RZ ;  /* 0x0000001007077224 */ /* 0x000fe400078e02ff */
[----:B------:R-:W-:-:S04]  /*2f50*/  IMAD.WIDE.U32 R22, R16, R6, R22 ;  /* 0x0000000610167225 */ /* 0x000fc800078e0016 */
[----:B------:R-:W-:-:S05]  /*2f60*/  IMAD R7, R17, R6, R7 ;  /* 0x0000000611077224 */ /* 0x000fca00078e0207 */
[----:B------:R-:W-:-:S07]  /*2f70*/  IADD3 R23, PT, PT, R23, R7, RZ ;  /* 0x0000000717177210 */ /* 0x000fce0007ffe0ff */
.L_x_15610:
[----:B------:R-:W0:Y:S02]  /*2f80*/  LDCU.64 UR4, c[0x0][0x388] ;  /* 0x00007100ff0477ac */ /* 0x000e240008000a00 */
[----:B0-----:R-:W-:Y:S02]  /*2f90*/  LEA R6, P1, R22, UR4, 0x3 ;  /* 0x0000000416067c11 */ /* 0x001fe4000f8218ff */
[----:B------:R-:W-:Y:S02]  /*2fa0*/  LEA R8, P0, R4, UR4, 0x3 ;  /* 0x0000000404087c11 */ /* 0x000fe4000f8018ff */
[----:B------:R-:W-:Y:S02]  /*2fb0*/  LEA.HI.X R7, R22, UR5, R23, 0x3, P1 ;  /* 0x0000000516077c11 */ /* 0x000fe400088f1c17 */
[----:B------:R-:W-:-:S04]  /*2fc0*/  LEA.HI.X R9, R4, UR5, R5, 0x3, P0 ;  /* 0x0000000504097c11 */ /* 0x000fc800080f1c05 */
        /* <DEDUP_REMOVED lines=8> */
.L_x_15609:
        /* <DEDUP_REMOVED lines=18> */
.L_x_15683:
        /* <DEDUP_REMOVED lines=30> */
.L_x_15660:
        /* <DEDUP_REMOVED lines=15> */
.L_x_15661:
[----:B------:R-:W-:Y:S05]  /*3440*/  BSYNC.RECONVERGENT B1 ;  /* 0x0000000000017941 */ /* 0x000fea0003800200 */
.L_x_15659:
        /* <DEDUP_REMOVED lines=39> */
.L_x_15663:
        /* <DEDUP_REMOVED lines=17> */
.L_x_15664:
[----:B------:R-:W-:Y:S05]  /*37d0*/  BSYNC.RECONVERGENT B1 ;  /* 0x0000000000017941 */ /* 0x000fea0003800200 */
.L_x_15662:
        /* <DEDUP_REMOVED lines=37> */
.L_x_15666:
        /* <DEDUP_REMOVED lines=17> */
.L_x_15667:
[----:B------:R-:W-:Y:S05]  /*3b40*/  BSYNC.RECONVERGENT B1 ;  /* 0x0000000000017941 */ /* 0x000fea0003800200 */
.L_x_15665:
        /* <DEDUP_REMOVED lines=38> */
.L_x_15669:
[----:B------:R-:W-:Y:S01]  /*3db0*/  IMAD.MOV.U32 R26, RZ, RZ, R20 ;  /* 0x000000ffff1a7224 */ /* 0x000fe200078e0014 */
[----:B------:R-:W-:Y:S01]  /*3dc0*/  MOV R13, R21 ;  /* 0x00000015000d7202 */ /* 0x000fe20000000f00 */
[----:B------:R-:W-:Y:S01]  /*3dd0*/  IMAD.MOV.U32 R14, RZ, RZ, R36 ;  /* 0x000000ffff0e7224 */ /* 0x000fe200078e0024 */
[----:B------:R-:W-:Y:S02]  /*3de0*/  MOV R11, R37 ;  /* 0x00000025000b7202 */ /* 0x000fe40000000f00 */
[----:B------:R-:W-:-:S07]  /*3df0*/  MOV R12, 0x3e10 ;  /* 0x00003e10000c7802 */ /* 0x000fce0000000f00 */
[----:B-1----:R-:W-:Y:S05]  /*3e00*/  CALL.REL.NOINC `($__internal_338_$__cuda_sm20_div_s64) ;  /* 0x0000002c00987944 */ /* 0x002fea0003c00000 */
        /* <DEDUP_REMOVED lines=11> */
.L_x_15670:
[----:B------:R-:W-:Y:S05]  /*3ec0*/  BSYNC.RECONVERGENT B1 ;  /* 0x0000000000017941 */ /* 0x000fea0003800200 */
.L_x_15668:
        /* <DEDUP_REMOVED lines=38> */
.L_x_15672:
        /* <DEDUP_REMOVED lines=17> */
.L_x_15673:
[----:B------:R-:W-:Y:S05]  /*4240*/  BSYNC.RECONVERGENT B1 ;  /* 0x0000000000017941 */ /* 0x000fea0003800200 */
.L_x_15671:
        /* <DEDUP_REMOVED lines=40> */
.L_x_15675:
        /* <DEDUP_REMOVED lines=17> */
.L_x_15676:
[----:B------:R-:W-:Y:S05]  /*45e0*/  BSYNC.RECONVERGENT B1 ;  /* 0x0000000000017941 */ /* 0x000fea0003800200 */
.L_x_15674:
        /* <DEDUP_REMOVED lines=40> */
.L_x_15678:
        /* <DEDUP_REMOVED lines=17> */
.L_x_15679:
[----:B------:R-:W-:Y:S05]  /*4980*/  BSYNC.RECONVERGENT B1 ;  /* 0x0000000000017941 */ /* 0x000fea0003800200 */
.L_x_15677:
        /* <DEDUP_REMOVED lines=38> */
.L_x_15681:
        /* <DEDUP_REMOVED lines=17> */
.L_x_15682:
[----:B------:R-:W-:Y:S05]  /*4d00*/  BSYNC.RECONVERGENT B1 ;  /* 0x0000000000017941 */ /* 0x000fea0003800200 */
.L_x_15680:
        /* <DEDUP_REMOVED lines=15> */
.L_x_15658:
        /* <DEDUP_REMOVED lines=37> */
.L_x_15686:
[----:B------:R-:W-:Y:S01]  /*5050*/  IMAD.MOV.U32 R26, RZ, RZ, R18 ;  /* 0x000000ffff1a7224 */ /* 0x000fe200078e0012 */
[----:B------:R-:W-:Y:S01]  /*5060*/  MOV R13, R19 ;  /* 0x00000013000d7202 */ /* 0x000fe20000000f00 */
[----:B------:R-:W-:Y:S01]  /*5070*/  IMAD.MOV.U32 R14, RZ, RZ, R6 ;  /* 0x000000ffff0e7224 */ /* 0x000fe200078e0006 */
[----:B------:R-:W-:Y:S02]  /*5080*/  MOV R11, R7 ;  /* 0x00000007000b7202 */ /* 0x000fe40000000f00 */
[----:B------:R-:W-:-:S07]  /*5090*/  MOV R12, 0x50b0 ;  /* 0x000050b0000c7802 */ /* 0x000fce0000000f00 */
[----:B------:R-:W-:Y:S05]  /*50a0*/  CALL.REL.NOINC `($__internal_338_$__cuda_sm20_div_s64) ;  /* 0x0000001800f07944 */ /* 0x000fea0003c00000 */
        /* <DEDUP_REMOVED lines=9> */
.L_x_15687:
[----:B------:R-:W-:Y:S05]  /*5140*/  BSYNC.RECONVERGENT B1 ;  /* 0x0000000000017941 */ /* 0x000fea0003800200 */
.L_x_15685:
        /* <DEDUP_REMOVED lines=39> */
.L_x_15689:
        /* <DEDUP_REMOVED lines=17> */
.L_x_15690:
[----:B------:R-:W-:Y:S05]  /*54d0*/  BSYNC.RECONVERGENT B1 ;  /* 0x0000000000017941 */ /* 0x000fea0003800200 */
.L_x_15688:
        /* <DEDUP_REMOVED lines=40> */
.L_x_15692:
        /* <DEDUP_REMOVED lines=17> */
.L_x_15693:
[----:B------:R-:W-:Y:S05]  /*5870*/  BSYNC.RECONVERGENT B1 ;  /* 0x0000000000017941 */ /* 0x000fea0003800200 */
.L_x_15691:
        /* <DEDUP_REMOVED lines=40> */
.L_x_15695:
        /* <DEDUP_REMOVED lines=17> */
.L_x_15696:
[----:B------:R-:W-:Y:S05]  /*5c10*/  BSYNC.RECONVERGENT B1 ;  /* 0x0000000000017941 */ /* 0x000fea0003800200 */
.L_x_15694:
        /* <DEDUP_REMOVED lines=11> */
.L_x_15684:
        /* <DEDUP_REMOVED lines=35> */
.L_x_15699:
[----:B------:R-:W-:Y:S01]  /*5f00*/  IMAD.MOV.U32 R26, RZ, RZ, R18 ;  /* 0x000000ffff1a7224 */ /* 0x000fe200078e0012 */
[----:B------:R-:W-:Y:S01]  /*5f10*/  MOV R13, R19 ;  /* 0x00000013000d7202 */ /* 0x000fe20000000f00 */
[----:B------:R-:W-:Y:S01]  /*5f20*/  IMAD.MOV.U32 R11, RZ, RZ, R5 ;  /* 0x000000ffff0b7224 */ /* 0x000fe200078e0005 */
[----:B------:R-:W-:Y:S02]  /*5f30*/  MOV R14, R4 ;  /* 0x00000004000e7202 */ /* 0x000fe40000000f00 */
[----:B------:R-:W-:-:S07]  /*5f40*/  MOV R12, 0x5f60 ;  /* 0x00005f60000c7802 */ /* 0x000fce0000000f00 */
[----:B------:R-:W-:Y:S05]  /*5f50*/  CALL.REL.NOINC `($__internal_338_$__cuda_sm20_div_s64) ;  /* 0x0000000c00447944 */ /* 0x000fea0003c00000 */
        /* <DEDUP_REMOVED lines=8> */
.L_x_15700:
[----:B------:R-:W-:Y:S05]  /*5fe0*/  BSYNC.RECONVERGENT B1 ;  /* 0x0000000000017941 */ /* 0x000fea0003800200 */
.L_x_15698:
        /* <DEDUP_REMOVED lines=39> */
.L_x_15702:
        /* <DEDUP_REMOVED lines=17> */
.L_x_15703:
[----:B------:R-:W-:Y:S05]  /*6370*/  BSYNC.RECONVERGENT B1 ;  /* 0x0000000000017941 */ /* 0x000fea0003800200 */
.L_x_15701:
        /* <DEDUP_REMOVED lines=11> */
.L_x_15697:
        /* <DEDUP_REMOVED lines=31> */
.L_x_15705:
[----:B------:R-:W-:Y:S02]  /*6620*/  MOV R24, R20 ;  /* 0x0000001400187202 */ /* 0x000fe40000000f00 */
[----:B------:R-:W-:-:S07]  /*6630*/  MOV R26, 0x6650 ;  /* 0x00006650001a7802 */ /* 0x000fce0000000f00 */
[----:B------:R-:W-:Y:S05]  /*6640*/  CALL.REL.NOINC `($__internal_339_$__cuda_sm20_rem_s64) ;  /* 0x0000000800d47944 */ /* 0x000fea0003c00000 */
[----:B------:R-:W-:Y:S01]  /*6650*/  MOV R4, R6 ;  /* 0x0000000600047202 */ /* 0x000fe20000000f00 */
[----:B------:R-:W-:-:S07]  /*6660*/  IMAD.MOV.U32 R5, RZ, RZ, R7 ;  /* 0x000000ffff057224 */ /* 0x000fce00078e0007 */
.L_x_15706:
[----:B------:R-:W-:Y:S05]  /*6670*/  BSYNC.RECONVERGENT B1 ;  /* 0x0000000000017941 */ /* 0x000fea0003800200 */
.L_x_15704:
        /* <DEDUP_REMOVED lines=9> */
.L_x_15657:
[----:B------:R-:W2:Y:S04]  /*6710*/  LDG.E.64 R4, desc[UR12][R8.64] ;  /* 0x0000000c08047981 */ /* 0x000ea8000c1e1b00 */
[----:B--2---:R1:W-:Y:S02]  /*6720*/  STS.64 [R3], R4 ;  /* 0x0000000403007388 */ /* 0x0043e40000000a00 */
.L_x_15656:
[----:B------:R-:W-:Y:S05]  /*6730*/  BSYNC.RECONVERGENT B0 ;  /* 0x0000000000007941 */ /* 0x000fea0003800200 */
.L_x_15608:
[----:B------:R-:W-:Y:S01]  /*6740*/  BAR.SYNC.DEFER_BLOCKING 0x0 ;  /* 0x0000000000007b1d */ /* 0x000fe20000010000 */
[----:B------:R-:W-:-:S13]  /*6750*/  ISETP.GE.U32.AND P0, PT, R2, 0x42, PT ;  /* 0x000000420200780c */ /* 0x000fda0003f06070 */
[----:B------:R-:W-:Y:S05]  /*6760*/  @!P0 BRA `(.L_x_15707) ;  /* 0x0000000000448947 */ /* 0x000fea0003800000 */
.L_x_15710:
[----:B------:R-:W-:Y:S01]  /*6770*/  SHF.R.U32.HI R8, RZ, 0x1, R2 ;  /* 0x00000001ff087819 */ /* 0x000fe20000011602 */
[----:B------:R-:W-:Y:S03]  /*6780*/  BSSY.RECONVERGENT B0, `(.L_x_15708) ;  /* 0x000000b000007945 */ /* 0x000fe60003800200 */
[----:B------:R-:W-:-:S13]  /*6790*/  ISETP.GE.U32.AND P0, PT, R0, R8, PT ;  /* 0x000000080000720c */ /* 0x000fda0003f06070 */
[----:B--2---:R-:W-:Y:S05]  /*67a0*/  @P0 BRA `(.L_x_15709) ;  /* 0x0000000000200947 */ /* 0x004fea0003800000 */
[----:B------:R-:W-:Y:S01]  /*67b0*/  LEA R6, R8, R3, 0x3 ;  /* 0x0000000308067211 */ /* 0x000fe200078e18ff */
[----:B01----:R-:W-:Y:S05]  /*67c0*/  LDS.64 R4, [R3] ;  /* 0x0000000003047984 */ /* 0x003fea0000000a00 */
[----:B------:R-:W0:Y:S02]  /*67d0*/  LDS.64 R6, [R6] ;  /* 0x0000000006067984 */ /* 0x000e240000000a00 */
[----:B0-----:R-:W-:-:S04]  /*67e0*/  ISETP.LT.U32.AND P0, PT, R4, R6, PT ;  /* 0x000000060400720c */ /* 0x001fc80003f01070 */
[----:B------:R-:W-:-:S04]  /*67f0*/  ISETP.LT.U32.AND.EX P0, PT, R5, R7, PT, P0 ;  /* 0x000000070500720c */ /* 0x000fc80003f01100 */
[----:B------:R-:W-:Y:S02]  /*6800*/  SEL R4, R4, R6, P0 ;  /* 0x0000000604047207 */ /* 0x000fe40000000000 */
[----:B------:R-:W-:-:S05]  /*6810*/  SEL R5, R5, R7, P0 ;  /* 0x0000000705057207 */ /* 0x000fca0000000000 */
[----:B------:R2:W-:Y:S02]  /*6820*/  STS.64 [R3], R4 ;  /* 0x0000000403007388 */ /* 0x0005e40000000a00 */
.L_x_15709:
[----:B------:R-:W-:Y:S05]  /*6830*/  BSYNC.RECONVERGENT B0 ;  /* 0x0000000000007941 */ /* 0x000fea0003800200 */
.L_x_15708:
[----:B------:R-:W-:Y:S01]  /*6840*/  BAR.SYNC.DEFER_BLOCKING 0x0 ;  /* 0x0000000000007b1d */ /* 0x000fe20000010000 */
[----:B------:R-:W-:Y:S01]  /*6850*/  ISETP.GT.U32.AND P0, PT, R2, 0x83, PT ;  /* 0x000000830200780c */ /* 0x000fe20003f04070 */
[----:B------:R-:W-:-:S12]  /*6860*/  IMAD.MOV.U32 R2, RZ, RZ, R8 ;  /* 0x000000ffff027224 */ /* 0x000fd800078e0008 */
[----:B------:R-:W-:Y:S05]  /*6870*/  @P0 BRA `(.L_x_15710) ;  /* 0xfffffffc00bc0947 */ /* 0x000fea000383ffff */
.L_x_15707:
[----:B------:R-:W-:-:S13]  /*6880*/  ISETP.GT.U32.AND P0, PT, R0, 0x1f, PT ;  /* 0x0000001f0000780c */ /* 0x000fda0003f04070 */
[----:B------:R-:W-:Y:S05]  /*6890*/  @P0 EXIT ;  /* 0x000000000000094d */ /* 0x000fea0003800000 */
[----:B012---:R-:W-:Y:S01]  /*68a0*/  LDS.64 R4, [R3] ;  /* 0x0000000003047984 */ /* 0x007fe20000000a00 */
[----:B------:R-:W-:-:S03]  /*68b0*/  ISETP.NE.AND P1, PT, R0, RZ, PT ;  /* 0x000000ff0000720c */ /* 0x000fc60003f25270 */
        /* <DEDUP_REMOVED lines=59> */
        .weak           $__internal_338_$__cuda_sm20_div_s64
        .type           $__internal_338_$__cuda_sm20_div_s64,@function
        .size           $__internal_338_$__cuda_sm20_div_s64,($__internal_339_$__cuda_sm20_rem_s64 - $__internal_338_$__cuda_sm20_div_s64)
$__internal_338_$__cuda_sm20_div_s64:
        /* <DEDUP_REMOVED lines=82> */
[----:B------:R-:W-:Y:S06]  /*7190*/  RET.REL.NODEC R12 `(contiguous_min2_u64) ;  /* 0xffffff8c0c987950 */ /* 0x000fec0003c3ffff */
        .weak           $__internal_339_$__cuda_sm20_rem_s64
        .type           $__internal_339_$__cuda_sm20_rem_s64,@function
        .size           $__internal_339_$__cuda_sm20_rem_s64,(.L_x_32542 - $__internal_339_$__cuda_sm20_rem_s64)
$__internal_339_$__cuda_sm20_rem_s64:
        /* <DEDUP_REMOVED lines=76> */
[----:B------:R-:W-:Y:S06]  /*7660*/  RET.REL.NODEC R26 `(contiguous_min2_u64) ;  /* 0xffffff881a647950 */ /* 0x000fec0003c3ffff */
.L_x_15711:
        /* <DEDUP_REMOVED lines=9> */
.L_x_32542:


//--------------------- .text.uncontiguous_min_u64 --------------------------
	.section	.text.uncontiguous_min_u64,"ax",@progbits
	.align	128
        .global         uncontiguous_min_u64
        .type           uncontiguous_min_u64,@function
        .size           uncontiguous_min_u64,(.L_x_32544 - uncontiguous_min_u64)
        .other          uncontiguous_min_u64,@"STO_CUDA_ENTRY STV_DEFAULT"
uncontiguous_min_u64:
.text.uncontiguous_min_u64:
[----:B------:R-:W-:Y:S01]  /*0000*/  LDC R1, c[0x0][0x37c] ;  /* 0x0000df00ff017b82 */ /* 0x000fe20000000800 */
[----:B------:R-:W0:Y:S07]  /*0010*/  S2R R0, SR_CTAID.X ;  /* 0x0000000000007919 */ /* 0x000e2e0000002500 */
[----:B------:R-:W1:Y:S01]  /*0020*/  S2UR UR5, SR_CgaCtaId ;  /* 0x00000000000579c3 */ /* 0x000e620000008800 */
[----:B------:R-:W2:Y:S01]  /*0030*/  LDCU UR8, c[0x0][0x360] ;  /* 0x00006c00ff0877ac */ /* 0x000ea20008000800 */
[----:B------:R-:W-:Y:S01]  /*0040*/  MOV R6, 0xffffffff ;  /* 0xffffffff00067802 */ /* 0x000fe20000000f00 */
        /* <DEDUP_REMOVED lines=26> */
[----:B------:R-:W-:Y:S01]  /*01f0*/  MOV R7, R8 ;  /* 0x0000000800077202 */ /* 0x000fe20000000f00 */
[----:B------:R-:W-:Y:S01]  /*0200*/  IMAD.MOV.U32 R8, RZ, RZ, RZ ;  /* 0x000000ffff087224 */ /* 0x000fe200078e00ff */
[----:B------:R-:W-:Y:S01]  /*0210*/  MOV R15, RZ ;  /* 0x000000ff000f7202 */ /* 0x000fe20000000f00 */
[----:B------:R-:W-:Y:S01]  /*0220*/  IMAD.MOV.U32 R27, RZ, RZ, RZ ;  /* 0x000000ffff1b7224 */ /* 0x000fe200078e00ff */
[----:B------:R-:W-:Y:S02]  /*0230*/  MOV R6, RZ ;  /* 0x000000ff00067202 */ /* 0x000fe40000000f00 */
[----:B------:R-:W-:-:S05]  /*0240*/  MOV R28, RZ ;  /* 0x000000ff001c7202 */ /* 0x000fca0000000f00 */
[----:B------:R-:W-:Y:S05]  /*0250*/  @!P0 BRA `(.L_x_15715) ;  /* 0x0000001800d88947 */ /* 0x000fea0003800000 */
[----:B------:R-:W0:Y:S01]  /*0260*/  LDC.64 R18, c[0x0][0x390] ;  /* 0x0000e400ff127b82 */ /* 0x000e220000000a00 */
[C---:B------:R-:W-:Y:S01]  /*0270*/  LOP3.LUT R10, R11.reuse, 0xfffffffc, RZ, 0xc0, !PT ;  /* 0xfffffffc0b0a7812 */ /* 0x040fe200078ec0ff */
[----:B------:R-:W-:Y:S02]  /*0280*/  HFMA2 R5, -RZ, RZ, 0, 0 ;  /* 0x00000000ff057431 */ /* 0x000fe400000001ff */
[----:B------:R-:W-:Y:S02]  /*0290*/  VIADD R9, R11, 0xfffffffe ;  /* 0xfffffffe0b097836 */ /* 0x000fe40000000000 */
[----:B------:R-:W-:Y:S01]  /*02a0*/  IMAD.MOV.U32 R6, RZ, RZ, RZ ;  /* 0x000000ffff067224 */ /* 0x000fe200078e00ff */
[----:B------:R-:W-:-:S07]  /*02b0*/  IADD3 R10, PT, PT, -R10, RZ, RZ ;  /* 0x000000ff0a0a7210 */ /* 0x000fce0007ffe1ff */
.L_x_15740:
        /* <DEDUP_REMOVED lines=33> */
.L_x_15717:
[----:B------:R-:W-:Y:S01]  /*04d0*/  MOV R29, R14 ;  /* 0x0000000e001d7202 */ /* 0x000fe20000000f00 */
[----:B------:R-:W-:Y:S01]  /*04e0*/  IMAD.MOV.U32 R26, RZ, RZ, R15 ;  /* 0x000000ffff1a7224 */ /* 0x000fe200078e000f */
[----:B------:R-:W-:Y:S01]  /*04f0*/  MOV R13, R16 ;  /* 0x00000010000d7202 */ /* 0x000fe20000000f00 */
[----:B------:R-:W-:Y:S01]  /*0500*/  IMAD.MOV.U32 R12, RZ, RZ, R17 ;  /* 0x000000ffff0c7224 */ /* 0x000fe200078e0011 */
[----:B------:R-:W-:-:S07]  /*0510*/  MOV R11, 0x530 ;  /* 0x00000530000b7802 */ /* 0x000fce0000000f00 */
[----:B------:R-:W-:Y:S05]  /*0520*/  CALL.REL.NOINC `($__internal_340_$__cuda_sm20_div_s64) ;  /* 0x00000068003c7944 */ /* 0x000fea0003c00000 */
        /* <DEDUP_REMOVED lines=9> */
.L_x_15718:
[----:B------:R-:W-:Y:S05]  /*05c0*/  BSYNC.RECONVERGENT B1 ;  /* 0x0000000000017941 */ /* 0x000fea0003800200 */
.L_x_15716:
        /* <DEDUP_REMOVED lines=36> */
.L_x_15720:
[----:B------:R-:W-:Y:S01]  /*0810*/  MOV R29, R7 ;  /* 0x00000007001d7202 */ /* 0x000fe20000000f00 */
[----:B------:R-:W-:Y:S01]  /*0820*/  IMAD.MOV.U32 R26, RZ, RZ, R8 ;  /* 0x000000ffff1a7224 */ /* 0x000fe200078e0008 */
[----:B------:R-:W-:Y:S01]  /*0830*/  MOV R13, R16 ;  /* 0x00000010000d7202 */ /* 0x000fe20000000f00 */
[----:B------:R-:W-:Y:S01]  /*0840*/  IMAD.MOV.U32 R12, RZ, RZ, R17 ;  /* 0x000000ffff0c7224 */ /* 0x000fe200078e0011 */
[----:B------:R-:W-:-:S07]  /*0850*/  MOV R11, 0x870 ;  /* 0x00000870000b7802 */ /* 0x000fce0000000f00 */
[----:B------:R-:W-:Y:S05]  /*0860*/  CALL.REL.NOINC `($__internal_340_$__cuda_sm20_div_s64) ;  /* 0x00000064006c7944 */ /* 0x000fea0003c00000 */
        /* <DEDUP_REMOVED lines=10> */
.L_x_15721:
[----:B------:R-:W-:Y:S05]  /*0910*/  BSYNC.RECONVERGENT B1 ;  /* 0x0000000000017941 */ /* 0x000fea0003800200 */
.L_x_15719:
        /* <DEDUP_REMOVED lines=37> */
.L_x_15723:
[----:B------:R-:W-:Y:S01]  /*0b70*/  IMAD.MOV.U32 R29, RZ, RZ, R14 ;  /* 0x000000ffff1d7224 */ /* 0x000fe200078e000e */
[----:B------:R-:W-:Y:S01]  /*0b80*/  MOV R26, R15 ;  /* 0x0000000f001a7202 */ /* 0x000fe20000000f00 */
[----:B------:R-:W-:Y:S01]  /*0b90*/  IMAD.MOV.U32 R13, RZ, RZ, R16 ;  /* 0x000000ffff0d7224 */ /* 0x000fe200078e0010 */
[----:B------:R-:W-:Y:S02]  /*0ba0*/  MOV R12, R17 ;  /* 0x00000011000c7202 */ /* 0x000fe40000000f00 */
[----:B------:R-:W-:-:S07]  /*0bb0*/  MOV R11, 0xbd0 ;  /* 0x00000bd0000b7802 */ /* 0x000fce0000000f00 */
[----:B------:R-:W-:Y:S05]  /*0bc0*/  CALL.REL.NOINC `($__internal_340_$__cuda_sm20_div_s64) ;  /* 0x0000006000947944 */ /* 0x000fea0003c00000 */
        /* <DEDUP_REMOVED lines=10> */
.L_x_15724:
[----:B------:R-:W-:Y:S05]  /*0c70*/  BSYNC.RECONVERGENT B1 ;  /* 0x0000000000017941 */ /* 0x000fea0003800200 */
.L_x_15722:
        /* <DEDUP_REMOVED lines=34> */
.L_x_15726:
        /* <DEDUP_REMOVED lines=16> */
.L_x_15727:
[----:B------:R-:W-:Y:S05]  /*0fa0*/  BSYNC.RECONVERGENT B1 ;  /* 0x0000000000017941 */ /* 0x000fea0003800200 */
.L_x_15725:
        /* <DEDUP_REMOVED lines=37> */
.L_x_15729:
[----:B------:R-:W-:Y:S01]  /*1200*/  MOV R29, R14 ;  /* 0x0000000e001d7202 */ /* 0x000fe20000000f00 */
[----:B------:R-:W-:Y:S01]  /*1210*/  IMAD.MOV.U32 R26, RZ, RZ, R15 ;  /* 0x000000ffff1a7224 */ /* 0x000fe200078e000f */
[----:B------:R-:W-:Y:S01]  /*1220*/  MOV R13, R16 ;  /* 0x00000010000d7202 */ /* 0x000fe20000000f00 */
[----:B------:R-:W-:Y:S01]  /*1230*/  IMAD.MOV.U32 R12, RZ, RZ, R17 ;  /* 0x000000ffff0c7224 */ /* 0x000fe200078e0011 */
[----:B------:R-:W-:-:S07]  /*1240*/  MOV R11, 0x1260 ;  /* 0x00001260000b7802 */ /* 0x000fce0000000f00 */
[----:B------:R-:W-:Y:S05]  /*1250*/  CALL.REL.NOINC `($__internal_340_$__cuda_sm20_div_s64) ;  /* 0x0000005800f07944 */ /* 0x000fea0003c00000 */
        /* <DEDUP_REMOVED lines=11> */
.L_x_15730:
[----:B------:R-:W-:Y:S05]  /*1310*/  BSYNC.RECONVERGENT B1 ;  /* 0x0000000000017941 */ /* 0x000fea0003800200 */
.L_x_15728:
        /* <DEDUP_REMOVED lines=35> */
.L_x_15732:
        /* <DEDUP_REMOVED lines=16> */
.L_x_15733:
[----:B------:R-:W-:Y:S05]  /*1650*/  BSYNC.RECONVERGENT B1 ;  /* 0x0000000000017941 */ /* 0x000fea0003800200 */
.L_x_15731:
        /* <DEDUP_REMOVED lines=36> */
.L_x_15735:
        /* <DEDUP_REMOVED lines=17> */
.L_x_15736:
[----:B------:R-:W-:Y:S05]  /*19b0*/  BSYNC.RECONVERGENT B1 ;  /* 0x0000000000017941 */ /* 0x000fea0003800200 */
.L_x_15734:
        /* <DEDUP_REMOVED lines=36> */
.L_x_15738:
        /* <DEDUP_REMOVED lines=17> */
.L_x_15739:
[----:B------:R-:W-:Y:S05]  /*1d10*/  BSYNC.RECONVERGENT B1 ;  /* 0x0000000000017941 */ /* 0x000fea0003800200 */
.L_x_15737:
        /* <DEDUP_REMOVED lines=10> */
.L_x_15715:
        /* <DEDUP_REMOVED lines=36> */
.L_x_15743:
[----:B------:R-:W-:Y:S01]  /*2000*/  IMAD.MOV.U32 R29, RZ, RZ, R14 ;  /* 0x000000ffff1d7224 */ /* 0x000fe200078e000e */
[----:B------:R-:W-:Y:S01]  /*2010*/  MOV R26, R15 ;  /* 0x0000000f001a7202 */ /* 0x000fe20000000f00 */
[----:B------:R-:W-:Y:S01]  /*2020*/  IMAD.MOV.U32 R13, RZ, RZ, R16 ;  /* 0x000000ffff0d7224 */ /* 0x000fe200078e0010 */
[----:B------:R-:W-:Y:S02]  /*2030*/  MOV R12, R17 ;  /* 0x00000011000c7202 */ /* 0x000fe40000000f00 */
[----:B------:R-:W-:-:S07]  /*2040*/  MOV R11, 0x2060 ;  /* 0x00002060000b7802 */ /* 0x000fce0000000f00 */
[----:B------:R-:W-:Y:S05]  /*2050*/  CALL.REL.NOINC `($__internal_340_$__cuda_sm20_div_s64) ;  /* 0x0000004c00707944 */ /* 0x000fea0003c00000 */
        /* <DEDUP_REMOVED lines=9> */
.L_x_15744:
[----:B------:R-:W-:Y:S05]  /*20f0*/  BSYNC.RECONVERGENT B1 ;  /* 0x0000000000017941 */ /* 0x000fea0003800200 */
.L_x_15742:
        /* <DEDUP_REMOVED lines=36> */
.L_x_15746:
[----:B------:R-:W-:Y:S01]  /*2340*/  IMAD.MOV.U32 R29, RZ, RZ, R7 ;  /* 0x000000ffff1d7224 */ /* 0x000fe200078e0007 */
[----:B------:R-:W-:Y:S01]  /*2350*/  MOV R26, R8 ;  /* 0x00000008001a7202 */ /* 0x000fe20000000f00 */
[----:B------:R-:W-:Y:S01]  /*2360*/  IMAD.MOV.U32 R13, RZ, RZ, R16 ;  /* 0x000000ffff0d7224 */ /* 0x000fe200078e0010 */
[----:B------:R-:W-:Y:S02]  /*2370*/  MOV R12, R17 ;  /* 0x00000011000c7202 */ /* 0x000fe40000000f00 */
[----:B------:R-:W-:-:S07]  /*2380*/  MOV R11, 0x23a0 ;  /* 0x000023a0000b7802 */ /* 0x000fce0000000f00 */
[----:B------:R-:W-:Y:S05]  /*2390*/  CALL.REL.NOINC `($__internal_340_$__cuda_sm20_div_s64) ;  /* 0x0000004800a07944 */ /* 0x000fea0003c00000 */
        /* <DEDUP_REMOVED lines=11> */
.L_x_15747:
[----:B------:R-:W-:Y:S05]  /*2450*/  BSYNC.RECONVERGENT B1 ;  /* 0x0000000000017941 */ /* 0x000fea0003800200 */
.L_x_15745:
        /* <DEDUP_REMOVED lines=38> */
.L_x_15749:
        /* <DEDUP_REMOVED lines=16> */
.L_x_15750:
[----:B------:R-:W-:Y:S05]  /*27c0*/  BSYNC.RECONVERGENT B1 ;  /* 0x0000000000017941 */ /* 0x000fea0003800200 */
.L_x_15748:
        /* <DEDUP_REMOVED lines=36> */
.L_x_15752:
        /* <DEDUP_REMOVED lines=16> */
.L_x_15753:
[----:B------:R-:W-:Y:S05]  /*2b10*/  BSYNC.RECONVERGENT B1 ;  /* 0x0000000000017941 */ /* 0x000fea0003800200 */
.L_x_15751:
[----:B------:R-:W-:Y:S01]  /*2b20*/  MOV R34, R20 ;  /* 0x0000001400227202 */ /* 0x000fe20000000f00 */
[----:B------:R-:W-:Y:S02]  /*2b30*/  IMAD R5, R5, R38, RZ ;  /* 0x0000002605057224 */ /* 0x000fe400078e02ff */
[----:B------:R-:W-:Y:S02]  /*2b40*/  VIADD R9, R9, 0xfffffffe ;  /* 0xfffffffe09097836 */ /* 0x000fe40000000000 */
[----:B------:R-:W-:-:S04]  /*2b50*/  IMAD.WIDE.U32 R34, R38, R10, R34 ;  /* 0x0000000a26227225 */ /* 0x000fc800078e0022 */
[----:B------:R-:W-:-:S05]  /*2b60*/  IMAD R5, R39, R10, R5 ;  /* 0x0000000a27057224 */ /* 0x000fca00078e0205 */
[----:B------:R-:W-:Y:S01]  /*2b70*/  IADD3 R6, PT, PT, R35, R5, RZ ;  /* 0x0000000523067210 */ /* 0x000fe20007ffe0ff */
[----:B------:R-:W-:-:S07]  /*2b80*/  IMAD.MOV.U32 R5, RZ, RZ, R34 ;  /* 0x000000ffff057224 */ /* 0x000fce00078e0022 */
.L_x_15741:
        /* <DEDUP_REMOVED lines=31> */
.L_x_15755:
[----:B------:R-:W-:Y:S01]  /*2d80*/  MOV R20, R14 ;  /* 0x0000000e00147202 */ /* 0x000fe20000000f00 */
[----:B------:R-:W-:Y:S01]  /*2d90*/  IMAD.MOV.U32 R24, RZ, RZ, R15 ;  /* 0x000000ffff187224 */ /* 0x000fe200078e000f */
[----:B------:R-:W-:Y:S01]  /*2da0*/  MOV R21, R16 ;  /* 0x0000001000157202 */ /* 0x000fe20000000f00 */
[----:B------:R-:W-:Y:S01]  /*2db0*/  IMAD.MOV.U32 R22, RZ, RZ, R17 ;  /* 0x000000ffff167224 */ /* 0x000fe200078e0011 */
[----:B------:R-:W-:-:S07]  /*2dc0*/  MOV R23, 0x2de0 ;  /* 0x00002de000177802 */ /* 0x000fce0000000f00 */
[----:B------:R-:W-:Y:S05]  /*2dd0*/  CALL.REL.NOINC `($__internal_341_$__cuda_sm20_rem_s64) ;  /* 0x0000004400607944 */ /* 0x000fea0003c00000 */
[----:B------:R-:W-:Y:S01]  /*2de0*/  MOV R10, R12 ;  /* 0x0000000c000a7202 */ /* 0x000fe20000000f00 */
[----:B------:R-:W-:-:S07]  /*2df0*/  IMAD.MOV.U32 R11, RZ, RZ, R13 ;  /* 0x000000ffff0b7224 */ /* 0x000fce00078e000d */
.L_x_15756:
[----:B------:R-:W-:Y:S05]  /*2e00*/  BSYNC.RECONVERGENT B1 ;  /* 0x0000000000017941 */ /* 0x000fea0003800200 */
.L_x_15754:
        /* <DEDUP_REMOVED lines=33> */
.L_x_15758:
[----:B------:R-:W-:Y:S01]  /*3020*/  IMAD.MOV.U32 R21, RZ, RZ, R16 ;  /* 0x000000ffff157224 */ /* 0x000fe200078e0010 */
[----:B------:R-:W-:Y:S01]  /*3030*/  MOV R22, R17 ;  /* 0x0000001100167202 */ /* 0x000fe20000000f00 */
[----:B------:R-:W-:Y:S01]  /*3040*/  IMAD.MOV.U32 R20, RZ, RZ, R7 ;  /* 0x000000ffff147224 */ /* 0x000fe200078e0007 */
[----:B------:R-:W-:Y:S02]  /*3050*/  MOV R24, R8 ;  /* 0x0000000800187202 */ /* 0x000fe40000000f00 */
[----:B------:R-:W-:-:S07]  /*3060*/  MOV R23, 0x3080 ;  /* 0x0000308000177802 */ /* 0x000fce0000000f00 */
[----:B------:R-:W-:Y:S05]  /*3070*/  CALL.REL.NOINC `($__internal_341_$__cuda_sm20_rem_s64) ;  /* 0x0000004000b87944 */ /* 0x000fea0003c00000 */
[----:B------:R-:W-:Y:S01]  /*3080*/  IMAD.MOV.U32 R8, RZ, RZ, R12 ;  /* 0x000000ffff087224 */ /* 0x000fe200078e000c */
[----:B------:R-:W-:-:S07]  /*3090*/  MOV R9, R13 ;  /* 0x0000000d00097202 */ /* 0x000fce0000000f00 */
.L_x_15759:
[----:B------:R-:W-:Y:S05]  /*30a0*/  BSYNC.RECONVERGENT B1 ;  /* 0x0000000000017941 */ /* 0x000fea0003800200 */
.L_x_15757:
[----:B------:R-:W-:Y:S01]  /*30b0*/  MOV R11, R6 ;  /* 0x00000006000b7202 */ /* 0x000fe20000000f00 */
[----:B------:R-:W-:Y:S02]  /*30c0*/  IMAD.MOV.U32 R10, RZ, RZ, R5 ;  /* 0x000000ffff0a7224 */ /* 0x000fe400078e0005 */
[----:B------:R-:W-:Y:S02]  /*30d0*/  IMAD R7, R9, R18, RZ ;  /* 0x0000001209077224 */ /* 0x000fe400078e02ff */
[----:B------:R-:W-:-:S04]  /*30e0*/  IMAD.WIDE.U32 R10, R18, R8, R10 ;  /* 0x00000008120a7225 */ /* 0x000fc800078e000a */
[----:B------:R-:W-:Y:S01]  /*30f0*/  IMAD R7, R19, R8, R7 ;  /* 0x0000000813077224 */ /* 0x000fe200078e0207 */
[----:B------:R-:W-:-:S03]  /*3100*/  MOV R5, R10 ;  /* 0x0000000a00057202 */ /* 0x000fc60000000f00 */
[----:B------:R-:W-:-:S07]  /*3110*/  IMAD.IADD R6, R11, 0x1, R7 ;  /* 0x000000010b067824 */ /* 0x000fce00078e0207 */
.L_x_15714:
        /* <DEDUP_REMOVED lines=13> */
.L_x_15713:
        /* <DEDUP_REMOVED lines=20> */
.L_x_15787:
        /* <DEDUP_REMOVED lines=33> */
.L_x_15764:
[----:B------:R-:W-:Y:S01]  /*3540*/  MOV R29, R15 ;  /* 0x0000000f001d7202 */ /* 0x000fe20000000f00 */
[----:B------:R-:W-:Y:S01]  /*3550*/  IMAD.MOV.U32 R26, RZ, RZ, R14 ;  /* 0x000000ffff1a7224 */ /* 0x000fe200078e000e */
[----:B------:R-:W-:Y:S01]  /*3560*/  MOV R13, R34 ;  /* 0x00000022000d7202 */ /* 0x000fe20000000f00 */
[----:B------:R-:W-:Y:S01]  /*3570*/  IMAD.MOV.U32 R12, RZ, RZ, R35 ;  /* 0x000000ffff0c7224 */ /* 0x000fe200078e0023 */
[----:B------:R-:W-:-:S07]  /*3580*/  MOV R11, 0x35a0 ;  /* 0x000035a0000b7802 */ /* 0x000fce0000000f00 */
[----:B-123--:R-:W-:Y:S05]  /*3590*/  CALL.REL.NOINC `($__internal_340_$__cuda_sm20_div_s64) ;  /* 0x0000003800207944 */ /* 0x00efea0003c00000 */
        /* <DEDUP_REMOVED lines=11> */
.L_x_15765:
[----:B------:R-:W-:Y:S05]  /*3650*/  BSYNC.RECONVERGENT B1 ;  /* 0x0000000000017941 */ /* 0x000fea0003800200 */
.L_x_15763:
        /* <DEDUP_REMOVED lines=39> */
.L_x_15767:
[----:B------:R-:W-:Y:S01]  /*38d0*/  MOV R29, R34 ;  /* 0x00000022001d7202 */ /* 0x000fe20000000f00 */
[----:B------:R-:W-:Y:S01]  /*38e0*/  IMAD.MOV.U32 R26, RZ, RZ, R35 ;  /* 0x000000ffff1a7224 */ /* 0x000fe200078e0023 */
[----:B------:R-:W-:Y:S01]  /*38f0*/  MOV R13, R36 ;  /* 0x00000024000d7202 */ /* 0x000fe20000000f00 */
[----:B------:R-:W-:Y:S01]  /*3900*/  IMAD.MOV.U32 R12, RZ, RZ, R37 ;  /* 0x000000ffff0c7224 */ /* 0x000fe200078e0025 */
[----:B------:R-:W-:-:S07]  /*3910*/  MOV R11, 0x3930 ;  /* 0x00003930000b7802 */ /* 0x000fce0000000f00 */
[----:B-1----:R-:W-:Y:S05]  /*3920*/  CALL.REL.NOINC `($__internal_340_$__cuda_sm20_div_s64) ;  /* 0x00000034003c7944 */ /* 0x002fea0003c00000 */
        /* <DEDUP_REMOVED lines=11> */
.L_x_15768:
[----:B------:R-:W-:Y:S05]  /*39e0*/  BSYNC.RECONVERGENT B1 ;  /* 0x0000000000017941 */ /* 0x000fea0003800200 */
.L_x_15766:
        /* <DEDUP_REMOVED lines=38> */
.L_x_15770:
[----:B------:R-:W-:Y:S01]  /*3c50*/  IMAD.MOV.U32 R29, RZ, RZ, R34 ;  /* 0x000000ffff1d7224 */ /* 0x000fe200078e0022 */
[----:B------:R-:W-:Y:S01]  /*3c60*/  MOV R26, R35 ;  /* 0x00000023001a7202 */ /* 0x000fe20000000f00 */
[----:B------:R-:W-:Y:S01]  /*3c70*/  IMAD.MOV.U32 R13, RZ, RZ, R36 ;  /* 0x000000ffff0d7224 */ /* 0x000fe200078e0024 */
[----:B------:R-:W-:Y:S02]  /*3c80*/  MOV R12, R37 ;  /* 0x00000025000c7202 */ /* 0x000fe40000000f00 */
[----:B------:R-:W-:-:S07]  /*3c90*/  MOV R11, 0x3cb0 ;  /* 0x00003cb0000b7802 */ /* 0x000fce0000000f00 */
[----:B-1----:R-:W-:Y:S05]  /*3ca0*/  CALL.REL.NOINC `($__internal_340_$__cuda_sm20_div_s64) ;  /* 0x00000030005c7944 */ /* 0x002fea0003c00000 */
        /* <DEDUP_REMOVED lines=11> */
.L_x_15771:
[----:B------:R-:W-:Y:S05]  /*3d60*/  BSYNC.RECONVERGENT B1 ;  /* 0x0000000000017941 */ /* 0x000fea0003800200 */
.L_x_15769:
        /* <DEDUP_REMOVED lines=38> */
.L_x_15773:
        /* <DEDUP_REMOVED lines=17> */
.L_x_15774:
[----:B------:R-:W-:Y:S05]  /*40e0*/  BSYNC.RECONVERGENT B1 ;  /* 0x0000000000017941 */ /* 0x000fea0003800200 */
.L_x_15772:
        /* <DEDUP_REMOVED lines=39> */
.L_x_15776:
        /* <DEDUP_REMOVED lines=17> */
.L_x_15777:
[----:B------:R-:W-:Y:S05]  /*4470*/  BSYNC.RECONVERGENT B1 ;  /* 0x0000000000017941 */ /* 0x000fea0003800200 */
.L_x_15775:
        /* <DEDUP_REMOVED lines=38> */
.L_x_15779:
        /* <DEDUP_REMOVED lines=17> */
.L_x_15780:
[----:B------:R-:W-:Y:S05]  /*47f0*/  BSYNC.RECONVERGENT B1 ;  /* 0x0000000000017941 */ /* 0x000fea0003800200 */
.L_x_15778:
        /* <DEDUP_REMOVED lines=38> */
.L_x_15782:
        /* <DEDUP_REMOVED lines=17> */
.L_x_15783:
[----:B------:R-:W-:Y:S05]  /*4b70*/  BSYNC.RECONVERGENT B1 ;  /* 0x0000000000017941 */ /* 0x000fea0003800200 */
.L_x_15781:
        /* <DEDUP_REMOVED lines=36> */
.L_x_15785:
        /* <DEDUP_REMOVED lines=17> */
.L_x_15786:
[----:B------:R-:W-:Y:S05]  /*4ed0*/  BSYNC.RECONVERGENT B1 ;  /* 0x0000000000017941 */ /* 0x000fea0003800200 */
.L_x_15784:
        /* <DEDUP_REMOVED lines=12> */
.L_x_15762:
        /* <DEDUP_REMOVED lines=35> */
.L_x_15790:
[----:B------:R-:W-:Y:S01]  /*51d0*/  IMAD.MOV.U32 R29, RZ, RZ, R15 ;  /* 0x000000ffff1d7224 */ /* 0x000fe200078e000f */
[----:B------:R-:W-:Y:S01]  /*51e0*/  MOV R26, R14 ;  /* 0x0000000e001a7202 */ /* 0x000fe20000000f00 */
[----:B------:R-:W-:Y:S01]  /*51f0*/  IMAD.MOV.U32 R13, RZ, RZ, R16 ;  /* 0x000000ffff0d7224 */ /* 0x000fe200078e0010 */
[----:B------:R-:W-:Y:S02]  /*5200*/  MOV R12, R17 ;  /* 0x00000011000c7202 */ /* 0x000fe40000000f00 */
[----:B------:R-:W-:-:S07]  /*5210*/  MOV R11, 0x5230 ;  /* 0x00005230000b7802 */ /* 0x000fce0000000f00 */
[----:B------:R-:W-:Y:S05]  /*5220*/  CALL.REL.NOINC `($__internal_340_$__cuda_sm20_div_s64) ;  /* 0x0000001800fc7944 */ /* 0x000fea0003c00000 */
        /* <DEDUP_REMOVED lines=11> */
.L_x_15791:
[----:B------:R-:W-:Y:S05]  /*52e0*/  BSYNC.RECONVERGENT B1 ;  /* 0x0000000000017941 */ /* 0x000fea0003800200 */
.L_x_15789:
        /* <DEDUP_REMOVED lines=41> */
.L_x_15793:
        /* <DEDUP_REMOVED lines=17> */
.L_x_15794:
[----:B------:R-:W-:Y:S05]  /*5690*/  BSYNC.RECONVERGENT B1 ;  /* 0x0000000000017941 */ /* 0x000fea0003800200 */
.L_x_15792:
        /* <DEDUP_REMOVED lines=40> */
.L_x_15796:
        /* <DEDUP_REMOVED lines=17> */
.L_x_15797:
[----:B------:R-:W-:Y:S05]  /*5a30*/  BSYNC.RECONVERGENT B1 ;  /* 0x0000000000017941 */ /* 0x000fea0003800200 */
.L_x_15795:
        /* <DEDUP_REMOVED lines=39> */
.L_x_15799:
        /* <DEDUP_REMOVED lines=17> */
.L_x_15800:
[----:B------:R-:W-:Y:S05]  /*5dc0*/  BSYNC.RECONVERGENT B1 ;  /* 0x0000000000017941 */ /* 0x000fea0003800200 */
.L_x_15798:
        /* <DEDUP_REMOVED lines=10> */
.L_x_15788:
        /* <DEDUP_REMOVED lines=34> */
.L_x_15803:
        /* <DEDUP_REMOVED lines=17> */
.L_x_15804:
[----:B------:R-:W-:Y:S05]  /*61a0*/  BSYNC.RECONVERGENT B1 ;  /* 0x0000000000017941 */ /* 0x000fea0003800200 */
.L_x_15802:
        /* <DEDUP_REMOVED lines=41> */
.L_x_15806:
[----:B------:R-:W-:Y:S01]  /*6440*/  MOV R29, R18 ;  /* 0x00000012001d7202 */ /* 0x000fe20000000f00 */
[----:B------:R-:W-:Y:S01]  /*6450*/  IMAD.MOV.U32 R26, RZ, RZ, R19 ;  /* 0x000000ffff1a7224 */ /* 0x000fe200078e0013 */
[----:B------:R-:W-:Y:S02]  /*6460*/  MOV R13, R16 ;  /* 0x00000010000d7202 */ /* 0x000fe40000000f00 */
[----:B------:R-:W-:Y:S02]  /*6470*/  MOV R12, R17 ;  /* 0x00000011000c7202 */ /* 0x000fe40000000f00 */
[----:B------:R-:W-:-:S07]  /*6480*/  MOV R11, 0x64a0 ;  /* 0x000064a0000b7802 */ /* 0x000fce0000000f00 */
[----:B------:R-:W-:Y:S05]  /*6490*/  CALL.REL.NOINC `($__internal_340_$__cuda_sm20_div_s64) ;  /* 0x0000000800607944 */ /* 0x000fea0003c00000 */
        /* <DEDUP_REMOVED lines=11> */
.L_x_15807:
[----:B------:R-:W-:Y:S05]  /*6550*/  BSYNC.RECONVERGENT B1 ;  /* 0x0000000000017941 */ /* 0x000fea0003800200 */
.L_x_15805:
        /* <DEDUP_REMOVED lines=10> */
.L_x_15801:
        /* <DEDUP_REMOVED lines=31> */
.L_x_15809:
[----:B------:R-:W-:Y:S01]  /*67f0*/  MOV R21, R10 ;  /* 0x0000000a00157202 */ /* 0x000fe20000000f00 */
[----:B------:R-:W-:Y:S01]  /*6800*/  IMAD.MOV.U32 R20, RZ, RZ, R15 ;  /* 0x000000ffff147224 */ /* 0x000fe200078e000f */
[----:B------:R-:W-:Y:S02]  /*6810*/  MOV R22, R11 ;  /* 0x0000000b00167202 */ /* 0x000fe40000000f00 */
[----:B------:R-:W-:Y:S02]  /*6820*/  MOV R24, R14 ;  /* 0x0000000e00187202 */ /* 0x000fe40000000f00 */
[----:B------:R-:W-:-:S07]  /*6830*/  MOV R23, 0x6850 ;  /* 0x0000685000177802 */ /* 0x000fce0000000f00 */
[----:B------:R-:W-:Y:S05]  /*6840*/  CALL.REL.NOINC `($__internal_341_$__cuda_sm20_rem_s64) ;  /* 0x0000000800c47944 */ /* 0x000fea0003c00000 */
[----:B------:R-:W-:Y:S01]  /*6850*/  MOV R10, R12 ;  /* 0x0000000c000a7202 */ /* 0x000fe20000000f00 */
[----:B------:R-:W-:-:S07]  /*6860*/  IMAD.MOV.U32 R11, RZ, RZ, R13 ;  /* 0x000000ffff0b7224 */ /* 0x000fce00078e000d */
.L_x_15810:
[----:B------:R-:W-:Y:S05]  /*6870*/  BSYNC.RECONVERGENT B1 ;  /* 0x0000000000017941 */ /* 0x000fea0003800200 */
.L_x_15808:
        /* <DEDUP_REMOVED lines=10> */
.L_x_15761:
[----:B------:R-:W0:Y:S02]  /*6920*/  LDCU.64 UR4, c[0x0][0x388] ;  /* 0x00007100ff0477ac */ /* 0x000e240008000a00 */
[----:B0-----:R-:W-:-:S04]  /*6930*/  LEA R8, P0, R7, UR4, 0x3 ;  /* 0x0000000407087c11 */ /* 0x001fc8000f8018ff */
[----:B------:R-:W-:-:S05]  /*6940*/  LEA.HI.X R9, R7, UR5, R6, 0x3, P0 ;  /* 0x0000000507097c11 */ /* 0x000fca00080f1c06 */
[----:B------:R-:W2:Y:S04]  /*6950*/  LDG.E.64 R6, desc[UR6][R8.64] ;  /* 0x0000000608067981 */ /* 0x000ea8000c1e1b00 */
[----:B--2---:R0:W-:Y:S02]  /*6960*/  STS.64 [R3], R6 ;  /* 0x0000000603007388 */ /* 0x0041e40000000a00 */
.L_x_15760:
[----:B------:R-:W-:Y:S05]  /*6970*/  BSYNC.RECONVERGENT B0 ;  /* 0x0000000000007941 */ /* 0x000fea0003800200 */
.L_x_15712:
[----:B------:R-:W-:Y:S01]  /*6980*/  BAR.SYNC.DEFER_BLOCKING 0x0 ;  /* 0x0000000000007b1d */ /* 0x000fe20000010000 */
[----:B------:R-:W-:-:S13]  /*6990*/  ISETP.GE.U32.AND P0, PT, R4, 0x42, PT ;  /* 0x000000420400780c */ /* 0x000fda0003f06070 */
[----:B------:R-:W-:Y:S05]  /*69a0*/  @!P0 BRA `(.L_x_15811) ;  /* 0x0000000000448947 */ /* 0x000fea0003800000 */
.L_x_15814:
        /* <DEDUP_REMOVED lines=12> */
.L_x_15813:
[----:B------:R-:W-:Y:S05]  /*6a70*/  BSYNC.RECONVERGENT B0 ;  /* 0x0000000000007941 */ /* 0x000fea0003800200 */
.L_x_15812:
[----:B------:R-:W-:Y:S01]  /*6a80*/  BAR.SYNC.DEFER_BLOCKING 0x0 ;  /* 0x0000000000007b1d */ /* 0x000fe20000010000 */
[----:B------:R-:W-:Y:S01]  /*6a90*/  ISETP.GT.U32.AND P0, PT, R4, 0x83, PT ;  /* 0x000000830400780c */ /* 0x000fe20003f04070 */
[----:B------:R-:W-:-:S12]  /*6aa0*/  IMAD.MOV.U32 R4, RZ, RZ, R5 ;  /* 0x000000ffff047224 */ /* 0x000fd800078e0005 */
[----:B------:R-:W-:Y:S05]  /*6ab0*/  @P0 BRA `(.L_x_15814) ;  /* 0xfffffffc00bc0947 */ /* 0x000fea000383ffff */
.L_x_15811:
[----:B------:R-:W-:-:S13]  /*6ac0*/  ISETP.GT.U32.AND P0, PT, R2, 0x1f, PT ;  /* 0x0000001f0200780c */ /* 0x000fda0003f04070 */
[----:B------:R-:W-:Y:S05]  /*6ad0*/  @P0 EXIT ;  /* 0x000000000000094d */ /* 0x000fea0003800000 */
[----:B------:R-:W-:Y:S01]  /*6ae0*/  LDS.64 R4, [R3] ;  /* 0x0000000003047984 */ /* 0x000fe20000000a00 */
[----:B------:R-:W-:-:S03]  /*6af0*/  ISETP.NE.AND P1, PT, R2, RZ, PT ;  /* 0x000000ff0200720c */ /* 0x000fc60003f25270 */
[----:B012---:R-:W0:Y:S02]  /*6b00*/  LDS.64 R6, [R3+0x100] ;  /* 0x0001000003067984 */ /* 0x007e240000000a00 */
        /* <DEDUP_REMOVED lines=49> */
        .weak           $__internal_340_$__cuda_sm20_div_s64
        .type           $__internal_340_$__cuda_sm20_div_s64,@function
        .size           $__internal_340_$__cuda_sm20_div_s64,($__internal_341_$__cuda_sm20_rem_s64 - $__internal_340_$__cuda_sm20_div_s64)
$__internal_340_$__cuda_sm20_div_s64:
        /* <DEDUP_REMOVED lines=83> */
[----:B------:R-:W-:Y:S05]  /*7350*/  RET.REL.NODEC R12 `(uncontiguous_min_u64) ;  /* 0xffffff8c0c287950 */ /* 0x000fea0003c3ffff */
        .weak           $__internal_341_$__cuda_sm20_rem_s64
        .type           $__internal_341_$__cuda_sm20_rem_s64,@function
        .size           $__internal_341_$__cuda_sm20_rem_s64,(.L_x_32544 - $__internal_341_$__cuda_sm20_rem_s64)
$__internal_341_$__cuda_sm20_rem_s64:
        /* <DEDUP_REMOVED lines=77> */
[----:B------:R-:W-:Y:S06]  /*7830*/  RET.REL.NODEC R10 `(uncontiguous_min_u64) ;  /* 0xffffff840af07950 */ /* 0x000fec0003c3ffff */
.L_x_15815:
        /* <DEDUP_REMOVED lines=12> */
.L_x_32544:


//--------------------- .text.contiguous_min_u64  --------------------------
	.section	.text.contiguous_min_u64,"ax",@progbits
	.align	128
        .global         contiguous_min_u64
        .type           contiguous_min_u64,@function
        .size           contiguous_min_u64,(.L_x_33246 - contiguous_min_u64)
        .other          contiguous_min_u64,@"STO_CUDA_ENTRY STV_DEFAULT"
contiguous_min_u64:
.text.contiguous_min_u64:
        /* <DEDUP_REMOVED lines=20> */
[----:B------:R-:W-:Y:S02]  /*0140*/  IMAD.MOV.U32 R10, RZ, RZ, -0x1 ;  /* 0xffffffffff0a7424 */ /* 0x000fe400078e00ff */
[----:B------:R-:W-:Y:S01]  /*0150*/  IMAD.MOV.U32 R11, RZ, RZ, -0x1 ;  /* 0xffffffffff0b7424 */ /* 0x000fe200078e00ff */
[----:B0-----:R-:W-:-:S06]  /*0160*/  ULEA UR4, UR5, UR4, 0x18 ;  /* 0x0000000405047291 */ /* 0x001fcc000f8ec0ff */
[----:B------:R-:W-:-:S05]  /*0170*/  LEA R3, R2, UR4, 0x3 ;  /* 0x0000000402037c11 */ /* 0x000fca000f8e18ff */
[----:B------:R0:W-:Y:S01]  /*0180*/  STS.64 [R3], R10 ;  /* 0x0000000a03007388 */ /* 0x0001e20000000a00 */
[----:B------:R-:W-:Y:S01]  /*0190*/  IMAD.U32 R12, RZ, RZ, UR8 ;  /* 0x00000008ff0c7e24 */ /* 0x000fe2000f8e00ff */
[----:B------:R-:W-:Y:S01]  /*01a0*/  BSSY.RECONVERGENT B0, `(.L_x_15816) ;  /* 0x000000f000007945 */ /* 0x000fe20003800200 */
[----:B--2---:R-:W-:-:S04]  /*01b0*/  @!P0 ISETP.LT.U32.AND P1, PT, R4, R6, PT ;  /* 0x000000060400820c */ /* 0x004fc80003f21070 */
[----:B------:R-:W-:-:S04]  /*01c0*/  @!P0 ISETP.LT.U32.AND.EX P1, PT, R5, R7, PT, P1 ;  /* 0x000000070500820c */ /* 0x000fc80003f21110 */
        /* <DEDUP_REMOVED lines=12> */
.L_x_15817:
[----:B------:R-:W-:Y:S05]  /*0290*/  BSYNC.RECONVERGENT B0 ;  /* 0x0000000000007941 */ /* 0x000fea0003800200 */
.L_x_15816:
[----:B------:R-:W-:Y:S01]  /*02a0*/  BAR.SYNC.DEFER_BLOCKING 0x0 ;  /* 0x0000000000007b1d */ /* 0x000fe20000010000 */
[----:B------:R-:W-:-:S13]  /*02b0*/  ISETP.GE.U32.AND P0, PT, R12, 0x42, PT ;  /* 0x000000420c00780c */ /* 0x000fda0003f06070 */
[----:B------:R-:W-:Y:S05]  /*02c0*/  @!P0 BRA `(.L_x_15818) ;  /* 0x0000000000448947 */ /* 0x000fea0003800000 */
.L_x_15821:
[----:B0-----:R-:W-:Y:S01]  /*02d0*/  SHF.R.U32.HI R8, RZ, 0x1, R12 ;  /* 0x00000001ff087819 */ /* 0x001fe2000001160c */
[----:B------:R-:W-:Y:S03]  /*02e0*/  BSSY.RECONVERGENT B0, `(.L_x_15819) ;  /* 0x000000b000007945 */ /* 0x000fe60003800200 */
[----:B------:R-:W-:-:S13]  /*02f0*/  ISETP.GE.U32.AND P0, PT, R2, R8, PT ;  /* 0x000000080200720c */ /* 0x000fda0003f06070 */
[----:B------:R-:W-:Y:S05]  /*0300*/  @P0 BRA `(.L_x_15820) ;  /* 0x0000000000200947 */ /* 0x000fea0003800000 */
[----:B------:R-:W-:Y:S01]  /*0310*/  IMAD R6, R8, 0x8, R3 ;  /* 0x0000000808067824 */ /* 0x000fe200078e0203 */
[----:B-1----:R-:W-:Y:S05]  /*0320*/  LDS.64 R4, [R3] ;  /* 0x0000000003047984 */ /* 0x002fea0000000a00 */
[----:B------:R-:W0:Y:S02]  /*0330*/  LDS.64 R6, [R6] ;  /* 0x0000000006067984 */ /* 0x000e240000000a00 */
[----:B0-----:R-:W-:-:S04]  /*0340*/  ISETP.LT.U32.AND P0, PT, R4, R6, PT ;  /* 0x000000060400720c */ /* 0x001fc80003f01070 */
[----:B------:R-:W-:-:S04]  /*0350*/  ISETP.LT.U32.AND.EX P0, PT, R5, R7, PT, P0 ;  /* 0x000000070500720c */ /* 0x000fc80003f01100 */
[----:B------:R-:W-:Y:S02]  /*0360*/  SEL R4, R4, R6, P0 ;  /* 0x0000000604047207 */ /* 0x000fe40000000000 */
[----:B------:R-:W-:-:S05]  /*0370*/  SEL R5, R5, R7, P0 ;  /* 0x0000000705057207 */ /* 0x000fca0000000000 */
[----:B------:R0:W-:Y:S02]  /*0380*/  STS.64 [R3], R4 ;  /* 0x0000000403007388 */ /* 0x0001e40000000a00 */
.L_x_15820:
[----:B------:R-:W-:Y:S05]  /*0390*/  BSYNC.RECONVERGENT B0 ;  /* 0x0000000000007941 */ /* 0x000fea0003800200 */
.L_x_15819:
[----:B------:R-:W-:Y:S01]  /*03a0*/  BAR.SYNC.DEFER_BLOCKING 0x0 ;  /* 0x0000000000007b1d */ /* 0x000fe20000010000 */
[----:B------:R-:W-:Y:S01]  /*03b0*/  ISETP.GT.U32.AND P0, PT, R12, 0x83, PT ;  /* 0x000000830c00780c */ /* 0x000fe20003f04070 */
[----:B------:R-:W-:-:S12]  /*03c0*/  IMAD.MOV.U32 R12, RZ, RZ, R8 ;  /* 0x000000ffff0c7224 */ /* 0x000fd800078e0008 */
[----:B------:R-:W-:Y:S05]  /*03d0*/  @P0 BRA `(.L_x_15821) ;  /* 0xfffffffc00bc0947 */ /* 0x000fea000383ffff */
.L_x_15818:
[----:B------:R-:W-:-:S13]  /*03e0*/  ISETP.GT.U32.AND P0, PT, R2, 0x1f, PT ;  /* 0x0000001f0200780c */ /* 0x000fda0003f04070 */
[----:B------:R-:W-:Y:S05]  /*03f0*/  @P0 EXIT ;  /* 0x000000000000094d */ /* 0x000fea0003800000 */
[----:B01----:R-:W-:Y:S01]  /*0400*/  LDS.64 R4, [R3] ;  /* 0x0000000003047984 */ /* 0x003fe20000000a00 */
        /* <DEDUP_REMOVED lines=51> */
.L_x_15822:
        /* <DEDUP_REMOVED lines=12> */
.L_x_33246:


//--------------------- .text.contiguous_min33_u32 --------------------------
	.section	.text.contiguous_min33_u32,"ax",@progbits
	.align	128
        .global         contiguous_min33_u32
        .type           contiguous_min33_u32,@function
        .size           contiguous_min33_u32,(.L_x_33247 - contiguous_min33_u32)
        .other          contiguous_min33_u32,@"STO_CUDA_ENTRY STV_DEFAULT"
contiguous_min33_u32:
.text.contiguous_min33_u32:
        /* <DEDUP_REMOVED lines=51> */
.L_x_15825:
        /* <DEDUP_REMOVED lines=22> */
[----:B-1----:R-:W-:-:S04]  /*0490*/  VIMNMX3.U32 R13, R0, R13, R14, PT ;  /* 0x0000000d000d720f */ /* 0x002fc8000380000e */
[----:B---3--:R-:W-:-:S04]  /*04a0*/  VIMNMX3.U32 R13, R13, R18, R16, PT ;  /* 0x000000120d0d720f */ /* 0x008fc80003800010 */
[----:B----4-:R-:W-:-:S04]  /*04b0*/  VIMNMX3.U32 R13, R13, R20, R19, PT ;  /* 0x000000140d0d720f */ /* 0x010fc80003800013 */
[----:B--2---:R-:W-:Y:S01]  /*04c0*/  VIMNMX3.U32 R0, R13, R24, R22, PT ;  /* 0x000000180d00720f */ /* 0x004fe20003800016 */
[----:B------:R-:W-:Y:S06]  /*04d0*/  @P0 BRA `(.L_x_15825) ;  /* 0xfffffffc00940947 */ /* 0x000fec000383ffff */
[----:B------:R-:W-:-:S07]  /*04e0*/  IADD3 R9, PT, PT, R9, 0x1, RZ ;  /* 0x0000000109097810 */ /* 0x000fce0007ffe0ff */
.L_x_15824:
        /* <DEDUP_REMOVED lines=17> */
[----:B-1----:R-:W-:-:S04]  /*0600*/  VIMNMX3.U32 R0, R0, R11, R10, PT ;  /* 0x0000000b0000720f */ /* 0x002fc8000380000a */
[----:B--2---:R-:W-:-:S07]  /*0610*/  VIMNMX3.U32 R0, R0, R13, R14, PT ;  /* 0x0000000d0000720f */ /* 0x004fce000380000e */
.L_x_15827:
        /* <DEDUP_REMOVED lines=12> */
[----:B-1----:R-:W-:-:S07]  /*06e0*/  VIMNMX3.U32 R0, R0, R11, R8, PT ;  /* 0x0000000b0000720f */ /* 0x002fce0003800008 */
.L_x_15828:
[----:B------:R-:W-:-:S04]  /*06f0*/  @!P1 IMAD R6, R9, UR8, RZ ;  /* 0x0000000809069c24 */ /* 0x000fc8000f8e02ff */
[----:B------:R-:W-:-:S05]  /*0700*/  @!P1 IMAD R6, R6, 0x4, R7 ;  /* 0x0000000406069824 */ /* 0x000fca00078e0207 */
[----:B------:R-:W1:Y:S02]  /*0710*/  @!P1 LDS R9, [R6] ;  /* 0x0000000006099984 */ /* 0x000e640000000800 */
[----:B-1----:R-:W-:-:S07]  /*0720*/  @!P1 VIMNMX.U32 R0, PT, PT, R0, R9, PT ;  /* 0x0000000900009248 */ /* 0x002fce0003fe0000 */
.L_x_15826:
[----:B-1----:R1:W-:Y:S02]  /*0730*/  STS [R7], R0 ;  /* 0x0000000007007388 */ /* 0x0023e40000000800 */
.L_x_15823:
        /* <DEDUP_REMOVED lines=8> */
.L_x_15829:
        /* <DEDUP_REMOVED lines=12> */
.L_x_33247:


//--------------------- .text.contiguous_min3_u32 --------------------------
	.section	.text.contiguous_min3_u32,"ax",@progbits
	.align	128
        .global         contiguous_min3_u32
        .type           contiguous_min3_u32,@function
        .size           contiguous_min3_u32,(.L_x_32546 - contiguous_min3_u32)
        .other          contiguous_min3_u32,@"STO_CUDA_ENTRY STV_DEFAULT"
contiguous_min3_u32:
.text.contiguous_min3_u32:
        /* <DEDUP_REMOVED lines=44> */
.L_x_15848:
        /* <DEDUP_REMOVED lines=27> */
.L_x_15832:
[----:B------:R-:W-:Y:S01]  /*0470*/  IMAD.MOV.U32 R30, RZ, RZ, R32 ;  /* 0x000000ffff1e7224 */ /* 0x000fe200078e0020 */
[----:B------:R-:W-:Y:S01]  /*0480*/  MOV R0, R36 ;  /* 0x0000002400007202 */ /* 0x000fe20000000f00 */
[----:B------:R-:W-:Y:S01]  /*0490*/  IMAD.MOV.U32 R3, RZ, RZ, R37 ;  /* 0x000000ffff037224 */ /* 0x000fe200078e0025 */
[----:B------:R-:W-:-:S07]  /*04a0*/  MOV R8, 0x4c0 ;  /* 0x000004c000087802 */ /* 0x000fce0000000f00 */
[----:B01-3--:R-:W-:Y:S05]  /*04b0*/  CALL.REL.NOINC `($__internal_342_$__cuda_sm20_div_s64) ;  /* 0x0000003000ac7944 */ /* 0x00bfea0003c00000 */
        /* <DEDUP_REMOVED lines=9> */
.L_x_15833:
        /* <DEDUP_REMOVED lines=33> */
.L_x_15834:
[----:B------:R-:W-:Y:S01]  /*0760*/  MOV R0, R36 ;  /* 0x0000002400007202 */ /* 0x000fe20000000f00 */
[----:B------:R-:W-:Y:S01]  /*0770*/  IMAD.MOV.U32 R3, RZ, RZ, R37 ;  /* 0x000000ffff037224 */ /* 0x000fe200078e0025 */
[----:B------:R-:W-:-:S07]  /*0780*/  MOV R8, 0x7a0 ;  /* 0x000007a000087802 */ /* 0x000fce0000000f00 */
[----:B---3--:R-:W-:Y:S05]  /*0790*/  CALL.REL.NOINC `($__internal_342_$__cuda_sm20_div_s64) ;  /* 0x0000002c00f47944 */ /* 0x008fea0003c00000 */
        /* <DEDUP_REMOVED lines=10> */
.L_x_15835:
        /* <DEDUP_REMOVED lines=34> */
.L_x_15836:
[----:B------:R-:W-:Y:S01]  /*0a60*/  MOV R30, R28 ;  /* 0x0000001c001e7202 */ /* 0x000fe20000000f00 */
[----:B------:R-:W-:Y:S01]  /*0a70*/  IMAD.MOV.U32 R0, RZ, RZ, R36 ;  /* 0x000000ffff007224 */ /* 0x000fe200078e0024 */
[----:B------:R-:W-:Y:S02]  /*0a80*/  MOV R3, R37 ;  /* 0x0000002500037202 */ /* 0x000fe40000000f00 */
[----:B------:R-:W-:-:S07]  /*0a90*/  MOV R8, 0xab0 ;  /* 0x00000ab000087802 */ /* 0x000fce0000000f00 */
[----:B---3--:R-:W-:Y:S05]  /*0aa0*/  CALL.REL.NOINC `($__internal_342_$__cuda_sm20_div_s64) ;  /* 0x0000002c00307944 */ /* 0x008fea0003c00000 */
        /* <DEDUP_REMOVED lines=10> */
.L_x_15837:
        /* <DEDUP_REMOVED lines=33> */
.L_x_15838:
[----:B------:R-:W-:Y:S01]  /*0d60*/  MOV R0, R36 ;  /* 0x0000002400007202 */ /* 0x000fe20000000f00 */
[----:B------:R-:W-:Y:S01]  /*0d70*/  IMAD.MOV.U32 R3, RZ, RZ, R37 ;  /* 0x000000ffff037224 */ /* 0x000fe200078e0025 */
[----:B------:R-:W-:-:S07]  /*0d80*/  MOV R8, 0xda0 ;  /* 0x00000da000087802 */ /* 0x000fce0000000f00 */
[----:B---3--:R-:W-:Y:S05]  /*0d90*/  CALL.REL.NOINC `($__internal_342_$__cuda_sm20_div_s64) ;  /* 0x0000002800747944 */ /* 0x008fea0003c00000 */
        /* <DEDUP_REMOVED lines=9> */
.L_x_15839:
        /* <DEDUP_REMOVED lines=34> */
.L_x_15840:
[----:B------:R-:W-:Y:S01]  /*1050*/  IMAD.MOV.U32 R30, RZ, RZ, R28 ;  /* 0x000000ffff1e7224 */ /* 0x000fe200078e001c */
        /* <DEDUP_REMOVED lines=13> */
.L_x_15841:
        /* <DEDUP_REMOVED lines=34> */
.L_x_15842:
        /* <DEDUP_REMOVED lines=14> */
.L_x_15843:
        /* <DEDUP_REMOVED lines=34> */
.L_x_15844:
[----:B------:R-:W-:Y:S01]  /*1650*/  IMAD.MOV.U32 R30, RZ, RZ, R28 ;  /* 0x000000ffff1e7224 */ /* 0x000fe200078e001c */
        /* <DEDUP_REMOVED lines=14> */
.L_x_15845:
        /* <DEDUP_REMOVED lines=34> */
.L_x_15846:
[----:B------:R-:W-:Y:S01]  /*1960*/  MOV R0, R36 ;  /* 0x0000002400007202 */ /* 0x000fe20000000f00 */
[----:B------:R-:W-:Y:S01]  /*1970*/  IMAD.MOV.U32 R3, RZ, RZ, R37 ;  /* 0x000000ffff037224 */ /* 0x000fe200078e0025 */
[----:B------:R-:W-:-:S07]  /*1980*/  MOV R8, 0x19a0 ;  /* 0x000019a000087802 */ /* 0x000fce0000000f00 */
[----:B---3--:R-:W-:Y:S05]  /*1990*/  CALL.REL.NOINC `($__internal_342_$__cuda_sm20_div_s64) ;  /* 0x0000001c00747944 */ /* 0x008fea0003c00000 */
        /* <DEDUP_REMOVED lines=9> */
.L_x_15847:
        /* <DEDUP_REMOVED lines=13> */
.L_x_15831:
        /* <DEDUP_REMOVED lines=33> */
.L_x_15850:
[----:B------:R-:W-:Y:S01]  /*1d10*/  IMAD.MOV.U32 R30, RZ, RZ, R32 ;  /* 0x000000ffff1e7224 */ /* 0x000fe200078e0020 */
[----:B------:R-:W-:Y:S01]  /*1d20*/  MOV R0, R16 ;  /* 0x0000001000007202 */ /* 0x000fe20000000f00 */
[----:B------:R-:W-:Y:S01]  /*1d30*/  IMAD.MOV.U32 R3, RZ, RZ, R17 ;  /* 0x000000ffff037224 */ /* 0x000fe200078e0011 */
[----:B------:R-:W-:-:S07]  /*1d40*/  MOV R8, 0x1d60 ;  /* 0x00001d6000087802 */ /* 0x000fce0000000f00 */
[----:B------:R-:W-:Y:S05]  /*1d50*/  CALL.REL.NOINC `($__internal_342_$__cuda_sm20_div_s64) ;  /* 0x0000001800847944 */ /* 0x000fea0003c00000 */
        /* <DEDUP_REMOVED lines=9> */
.L_x_15851:
        /* <DEDUP_REMOVED lines=35> */
.L_x_15852:
        /* <DEDUP_REMOVED lines=13> */
.L_x_15853:
        /* <DEDUP_REMOVED lines=36> */
.L_x_15854:
[----:B------:R-:W-:Y:S01]  /*2330*/  IMAD.MOV.U32 R30, RZ, RZ, R20 ;  /* 0x000000ffff1e7224 */ /* 0x000fe200078e0014 */
[----:B------:R-:W-:Y:S01]  /*2340*/  MOV R0, R18 ;  /* 0x0000001200007202 */ /* 0x000fe20000000f00 */
[----:B------:R-:W-:Y:S01]  /*2350*/  IMAD.MOV.U32 R3, RZ, RZ, R19 ;  /* 0x000000ffff037224 */ /* 0x000fe200078e0013 */
[----:B------:R-:W-:-:S07]  /*2360*/  MOV R8, 0x2380 ;  /* 0x0000238000087802 */ /* 0x000fce0000000f00 */
[----:B------:R-:W-:Y:S05]  /*2370*/  CALL.REL.NOINC `($__internal_342_$__cuda_sm20_div_s64) ;  /* 0x0000001000fc7944 */ /* 0x000fea0003c00000 */
        /* <DEDUP_REMOVED lines=10> */
.L_x_15855:
        /* <DEDUP_REMOVED lines=37> */
.L_x_15856:
[----:B------:R-:W-:Y:S01]  /*2670*/  IMAD.MOV.U32 R0, RZ, RZ, R18 ;  /* 0x000000ffff007224 */ /* 0x000fe200078e0012 */
[----:B------:R-:W-:Y:S02]  /*2680*/  MOV R3, R19 ;  /* 0x0000001300037202 */ /* 0x000fe40000000f00 */
[----:B------:R-:W-:-:S07]  /*2690*/  MOV R8, 0x26b0 ;  /* 0x000026b000087802 */ /* 0x000fce0000000f00 */
[----:B------:R-:W-:Y:S05]  /*26a0*/  CALL.REL.NOINC `($__internal_342_$__cuda_sm20_div_s64) ;  /* 0x0000001000307944 */ /* 0x000fea0003c00000 */
        /* <DEDUP_REMOVED lines=8> */
.L_x_15857:
        /* <DEDUP_REMOVED lines=10> */
.L_x_15849:
        /* <DEDUP_REMOVED lines=31> */
.L_x_15859:
[----:B------:R-:W-:Y:S01]  /*29c0*/  MOV R30, R32 ;  /* 0x00000020001e7202 */ /* 0x000fe20000000f00 */
[----:B------:R-:W-:Y:S01]  /*29d0*/  IMAD.MOV.U32 R0, RZ, RZ, R16 ;  /* 0x000000ffff007224 */ /* 0x000fe200078e0010 */
[----:B------:R-:W-:Y:S02]  /*29e0*/  MOV R3, R17 ;  /* 0x0000001100037202 */ /* 0x000fe40000000f00 */
        /* <DEDUP_REMOVED lines=11> */
.L_x_15860:
        /* <DEDUP_REMOVED lines=36> */
.L_x_15861:
[----:B------:R-:W-:Y:S02]  /*2ce0*/  MOV R0, R18 ;  /* 0x0000001200007202 */ /* 0x000fe40000000f00 */
        /* <DEDUP_REMOVED lines=11> */
.L_x_15862:
        /* <DEDUP_REMOVED lines=10> */
.L_x_15858:
        /* <DEDUP_REMOVED lines=29> */
.L_x_15863:
[----:B------:R-:W-:-:S07]  /*3010*/  MOV R0, 0x3030 ;  /* 0x0000303000007802 */ /* 0x000fce0000000f00 */
[----:B------:R-:W-:Y:S05]  /*3020*/  CALL.REL.NOINC `($__internal_343_$__cuda_sm20_rem_s64) ;  /* 0x0000000c001c7944 */ /* 0x000fea0003c00000 */
[----:B------:R-:W-:Y:S02]  /*3030*/  MOV R8, R3 ;  /* 0x0000000300087202 */ /* 0x000fe40000000f00 */
[----:B------:R-:W-:-:S07]  /*3040*/  MOV R9, R10 ;  /* 0x0000000a00097202 */ /* 0x000fce0000000f00 */
.L_x_15864:
[----:B------:R-:W0:Y:S02]  /*3050*/  LDC.64 R10, c[0x0][0x398] ;  /* 0x0000e600ff0a7b82 */ /* 0x000e240000000a00 */
[----:B0-----:R-:W-:-:S06]  /*3060*/  IMAD.WIDE.U32 R2, R2, 0x8, R10 ;  /* 0x0000000802027825 */ /* 0x001fcc00078e000a */
[----:B------:R-:W2:Y:S02]  /*3070*/  LDG.E.64 R2, desc[UR10][R2.64] ;  /* 0x0000000a02027981 */ /* 0x000ea4000c1e1b00 */
[-C--:B--2---:R-:W-:Y:S02]  /*3080*/  IMAD R11, R3, R8.reuse, RZ ;  /* 0x00000008030b7224 */ /* 0x084fe400078e02ff */
[----:B------:R-:W-:-:S04]  /*3090*/  IMAD.WIDE.U32 R28, R2, R8, R28 ;  /* 0x00000008021c7225 */ /* 0x000fc800078e001c */
[----:B------:R-:W-:-:S04]  /*30a0*/  IMAD R11, R2, R9, R11 ;  /* 0x00000009020b7224 */ /* 0x000fc800078e020b */
[----:B------:R-:W-:-:S07]  /*30b0*/  IMAD.IADD R29, R29, 0x1, R11 ;  /* 0x000000011d1d7824 */ /* 0x000fce00078e020b */
.L_x_15830:
        /* <DEDUP_REMOVED lines=33> */
.L_x_15867:
        /* <DEDUP_REMOVED lines=22> */
[----:B-1----:R-:W-:-:S04]  /*3430*/  VIMNMX3.U32 R9, R0, R9, R10, PT ;  /* 0x000000090009720f */ /* 0x002fc8000380000a */
[----:B---3--:R-:W-:-:S04]  /*3440*/  VIMNMX3.U32 R9, R9, R16, R12, PT ;  /* 0x000000100909720f */ /* 0x008fc8000380000c */
[----:B--2---:R-:W-:-:S04]  /*3450*/  VIMNMX3.U32 R9, R9, R18, R17, PT ;  /* 0x000000120909720f */ /* 0x004fc80003800011 */
[----:B----4-:R-:W-:Y:S01]  /*3460*/  VIMNMX3.U32 R0, R9, R22, R20, PT ;  /* 0x000000160900720f */ /* 0x010fe20003800014 */
[----:B------:R-:W-:Y:S06]  /*3470*/  @P0 BRA `(.L_x_15867) ;  /* 0xfffffffc00940947 */ /* 0x000fec000383ffff */
[----:B------:R-:W-:-:S07]  /*3480*/  IADD3 R4, PT, PT, R8, 0x1, RZ ;  /* 0x0000000108047810 */ /* 0x000fce0007ffe0ff */
.L_x_15866:
        /* <DEDUP_REMOVED lines=17> */
[----:B-1----:R-:W-:-:S04]  /*35a0*/  VIMNMX3.U32 R0, R0, R7, R6, PT ;  /* 0x000000070000720f */ /* 0x002fc80003800006 */
[----:B--2---:R-:W-:-:S07]  /*35b0*/  VIMNMX3.U32 R0, R0, R9, R10, PT ;  /* 0x000000090000720f */ /* 0x004fce000380000a */
.L_x_15869:
        /* <DEDUP_REMOVED lines=12> */
[----:B-1----:R-:W-:-:S07]  /*3680*/  VIMNMX3.U32 R0, R0, R5, R6, PT ;  /* 0x000000050000720f */ /* 0x002fce0003800006 */
.L_x_15870:
[----:B------:R-:W-:-:S05]  /*3690*/  @!P1 IMAD R4, R4, UR7, RZ ;  /* 0x0000000704049c24 */ /* 0x000fca000f8e02ff */
[----:B------:R-:W-:-:S05]  /*36a0*/  @!P1 LEA R4, R4, R3, 0x2 ;  /* 0x0000000304049211 */ /* 0x000fca00078e10ff */
[----:B------:R-:W1:Y:S02]  /*36b0*/  @!P1 LDS R5, [R4] ;  /* 0x0000000004059984 */ /* 0x000e640000000800 */
[----:B-1----:R-:W-:-:S07]  /*36c0*/  @!P1 VIMNMX.U32 R0, PT, PT, R0, R5, PT ;  /* 0x0000000500009248 */ /* 0x002fce0003fe0000 */
.L_x_15868:
[----:B-1----:R1:W-:Y:S02]  /*36d0*/  STS [R3], R0 ;  /* 0x0000000003007388 */ /* 0x0023e40000000800 */
.L_x_15865:
        /* <DEDUP_REMOVED lines=9> */
        .weak           $__internal_342_$__cuda_sm20_div_s64
        .type           $__internal_342_$__cuda_sm20_div_s64,@function
        .size           $__internal_342_$__cuda_sm20_div_s64,($__internal_343_$__cuda_sm20_rem_s64 - $__internal_342_$__cuda_sm20_div_s64)
$__internal_342_$__cuda_sm20_div_s64:
        /* <DEDUP_REMOVED lines=82> */
[----:B------:R-:W-:Y:S06]  /*3c90*/  RET.REL.NODEC R8 `(contiguous_min3_u32) ;  /* 0xffffffc008d87950 */ /* 0x000fec0003c3ffff */
        .weak           $__internal_343_$__cuda_sm20_rem_s64
        .type           $__internal_343_$__cuda_sm20_rem_s64,@function
        .size           $__internal_343_$__cuda_sm20_rem_s64,(.L_x_32546 - $__internal_343_$__cuda_sm20_rem_s64)
$__internal_343_$__cuda_sm20_rem_s64:
        /* <DEDUP_REMOVED lines=66> */
[----:B------:R-:W-:Y:S06]  /*40c0*/  RET.REL.NODEC R8 `(contiguous_min3_u32) ;  /* 0xffffffbc08cc7950 */ /* 0x000fec0003c3ffff */
.L_x_15871:
        /* <DEDUP_REMOVED lines=11> */
.L_x_32546:


//--------------------- .text.contiguous_min22_u32 --------------------------
	.section	.text.contiguous_min22_u32,"ax",@progbits
	.align	128
        .global         contiguous_min22_u32
        .type           contiguous_min22_u32,@function
        .size           contiguous_min22_u32,(.L_x_33249 - contiguous_min22_u32)
        .other          contiguous_min22_u32,@"STO_CUDA_ENTRY STV_DEFAULT"
contiguous_min22_u32:
.text.contiguous_min22_u32:
        /* <DEDUP_REMOVED lines=35> */
[----:B--2---:R-:W-:-:S05]  /*0230*/  @!P0 VIMNMX.U32 R7, PT, PT, R8, R13, PT ;  /* 0x0000000d08078248 */ /* 0x004fca0003fe0000 */
        /* <DEDUP_REMOVED lines=14> */
.L_x_15873:
[----:B------:R-:W-:Y:S05]  /*0320*/  BSYNC.RECONVERGENT B0 ;  /* 0x0000000000007941 */ /* 0x000fea0003800200 */
.L_x_15872:
[----:B------:R-:W-:Y:S06]  /*0330*/  BAR.SYNC.DEFER_BLOCKING 0x0 ;  /* 0x0000000000007b1d */ /* 0x000fec0000010000 */
[----:B------:R-:W-:Y:S05]  /*0340*/  @!P1 BRA `(.L_x_15874) ;  /* 0x00000000002c9947 */ /* 0x000fea0003800000 */
.L_x_15875:
[----:B------:R-:W-:-:S04]  /*0350*/  SHF.R.U32.HI R9, RZ, 0x1, R3 ;  /* 0x00000001ff097819 */ /* 0x000fc80000011603 */
[----:B------:R-:W-:-:S13]  /*0360*/  ISETP.GE.U32.AND P0, PT, R0, R9, PT ;  /* 0x000000090000720c */ /* 0x000fda0003f06070 */
[----:B------:R-:W-:Y:S01]  /*0370*/  @!P0 IMAD R5, R9, 0x4, R2 ;  /* 0x0000000409058824 */ /* 0x000fe200078e0202 */
[----:B------:R-:W-:Y:S05]  /*0380*/  @!P0 LDS R4, [R2] ;  /* 0x0000000002048984 */ /* 0x000fea0000000800 */
[----:B------:R-:W0:Y:S02]  /*0390*/  @!P0 LDS R5, [R5] ;  /* 0x0000000005058984 */ /* 0x000e240000000800 */
[----:B01----:R-:W-:-:S05]  /*03a0*/  @!P0 VIMNMX.U32 R7, PT, PT, R4, R5, PT ;  /* 0x0000000504078248 */ /* 0x003fca0003fe0000 */
[----:B------:R2:W-:Y:S01]  /*03b0*/  @!P0 STS [R2], R7 ;  /* 0x0000000702008388 */ /* 0x0005e20000000800 */
[----:B------:R-:W-:Y:S01]  /*03c0*/  BAR.SYNC.DEFER_BLOCKING 0x0 ;  /* 0x0000000000007b1d */ /* 0x000fe20000010000 */
[----:B------:R-:W-:Y:S01]  /*03d0*/  ISETP.GT.U32.AND P0, PT, R3, 0x83, PT ;  /* 0x000000830300780c */ /* 0x000fe20003f04070 */
[----:B------:R-:W-:-:S12]  /*03e0*/  IMAD.MOV.U32 R3, RZ, RZ, R9 ;  /* 0x000000ffff037224 */ /* 0x000fd800078e0009 */
[----:B--2---:R-:W-:Y:S05]  /*03f0*/  @P0 BRA `(.L_x_15875) ;  /* 0xfffffffc00d40947 */ /* 0x004fea000383ffff */
.L_x_15874:
[----:B------:R-:W-:Y:S05]  /*0400*/  @P2 EXIT ;  /* 0x000000000000294d */ /* 0x000fea0003800000 */
[----:B------:R-:W-:Y:S01]  /*0410*/  LDS R3, [R2] ;  /* 0x0000000002037984 */ /* 0x000fe20000000800 */
[----:B------:R-:W-:-:S03]  /*0420*/  ISETP.NE.AND P0, PT, R0, RZ, PT ;  /* 0x000000ff0000720c */ /* 0x000fc60003f05270 */
[----:B------:R-:W2:Y:S02]  /*0430*/  LDS R4, [R2+0x80] ;  /* 0x0000800002047984 */ /* 0x000ea40000000800 */
[----:B--2---:R-:W-:-:S05]  /*0440*/  VIMNMX.U32 R3, PT, PT, R3, R4, PT ;  /* 0x0000000403037248 */ /* 0x004fca0003fe0000 */
[----:B------:R-:W-:Y:S04]  /*0450*/  STS [R2], R3 ;  /* 0x0000000302007388 */ /* 0x000fe80000000800 */
[----:B------:R-:W-:Y:S04]  /*0460*/  LDS R4, [R2] ;  /* 0x0000000002047984 */ /* 0x000fe80000000800 */
[----:B------:R-:W2:Y:S02]  /*0470*/  LDS R5, [R2+0x40] ;  /* 0x0000400002057984 */ /* 0x000ea40000000800 */
[----:B--2---:R-:W-:-:S05]  /*0480*/  VIMNMX.U32 R5, PT, PT, R4, R5, PT ;  /* 0x0000000504057248 */ /* 0x004fca0003fe0000 */
[----:B------:R-:W-:Y:S04]  /*0490*/  STS [R2], R5 ;  /* 0x0000000502007388 */ /* 0x000fe80000000800 */
[----:B------:R-:W-:Y:S04]  /*04a0*/  LDS R4, [R2] ;  /* 0x0000000002047984 */ /* 0x000fe80000000800 */
[----:B01----:R-:W0:Y:S02]  /*04b0*/  LDS R7, [R2+0x20] ;  /* 0x0000200002077984 */ /* 0x003e240000000800 */
[----:B0-----:R-:W-:-:S05]  /*04c0*/  VIMNMX.U32 R7, PT, PT, R4, R7, PT ;  /* 0x0000000704077248 */ /* 0x001fca0003fe0000 */
[----:B------:R-:W-:Y:S04]  /*04d0*/  STS [R2], R7 ;  /* 0x0000000702007388 */ /* 0x000fe80000000800 */
[----:B------:R-:W-:Y:S04]  /*04e0*/  LDS R4, [R2] ;  /* 0x0000000002047984 */ /* 0x000fe80000000800 */
[----:B------:R-:W0:Y:S02]  /*04f0*/  LDS R9, [R2+0x10] ;  /* 0x0000100002097984 */ /* 0x000e240000000800 */
        /* <DEDUP_REMOVED lines=28> */
.L_x_15876:
        /* <DEDUP_REMOVED lines=12> */
.L_x_33249:


//--------------------- .text.contiguous_min2_u32 --------------------------
	.section	.text.contiguous_min2_u32,"ax",@progbits
	.align	128
        .global         contiguous_min2_u32
        .type           contiguous_min2_u32,@function
        .size           contiguous_min2_u32,(.L_x_32548 - contiguous_min2_u32)
        .other          contiguous_min2_u32,@"STO_CUDA_ENTRY STV_DEFAULT"
contiguous_min2_u32:
.text.contiguous_min2_u32:
        /* <DEDUP_REMOVED lines=47> */
.L_x_15905:
        /* <DEDUP_REMOVED lines=32> */
.L_x_15882:
[----:B------:R-:W-:Y:S01]  /*04f0*/  IMAD.MOV.U32 R26, RZ, RZ, R6 ;  /* 0x000000ffff1a7224 */ /* 0x000fe200078e0006 */
[----:B------:R-:W-:Y:S01]  /*0500*/  MOV R13, R7 ;  /* 0x00000007000d7202 */ /* 0x000fe20000000f00 */
[----:B------:R-:W-:Y:S01]  /*0510*/  IMAD.MOV.U32 R14, RZ, RZ, R34 ;  /* 0x000000ffff0e7224 */ /* 0x000fe200078e0022 */
[----:B------:R-:W-:Y:S02]  /*0520*/  MOV R11, R35 ;  /* 0x00000023000b7202 */ /* 0x000fe40000000f00 */
[----:B------:R-:W-:-:S07]  /*0530*/  MOV R12, 0x550 ;  /* 0x00000550000c7802 */ /* 0x000fce0000000f00 */
[----:B-1----:R-:W-:Y:S05]  /*0540*/  CALL.REL.NOINC `($__internal_344_$__cuda_sm20_div_s64) ;  /* 0x0000006400587944 */ /* 0x002fea0003c00000 */
        /* <DEDUP_REMOVED lines=9> */
.L_x_15883:
[----:B------:R-:W-:Y:S05]  /*05e0*/  BSYNC.RECONVERGENT B1 ;  /* 0x0000000000017941 */ /* 0x000fea0003800200 */
.L_x_15881:
        /* <DEDUP_REMOVED lines=34> */
.L_x_15885:
[----:B------:R-:W-:Y:S01]  /*0810*/  MOV R26, R20 ;  /* 0x00000014001a7202 */ /* 0x000fe20000000f00 */
[----:B------:R-:W-:Y:S01]  /*0820*/  IMAD.MOV.U32 R13, RZ, RZ, R9 ;  /* 0x000000ffff0d7224 */ /* 0x000fe200078e0009 */
[----:B------:R-:W-:Y:S01]  /*0830*/  MOV R14, R34 ;  /* 0x00000022000e7202 */ /* 0x000fe20000000f00 */
[----:B------:R-:W-:Y:S01]  /*0840*/  IMAD.MOV.U32 R11, RZ, RZ, R35 ;  /* 0x000000ffff0b7224 */ /* 0x000fe200078e0023 */
[----:B------:R-:W-:-:S07]  /*0850*/  MOV R12, 0x870 ;  /* 0x00000870000c7802 */ /* 0x000fce0000000f00 */
[----:B------:R-:W-:Y:S05]  /*0860*/  CALL.REL.NOINC `($__internal_344_$__cuda_sm20_div_s64) ;  /* 0x0000006000907944 */ /* 0x000fea0003c00000 */
        /* <DEDUP_REMOVED lines=9> */
.L_x_15886:
[----:B------:R-:W-:Y:S05]  /*0900*/  BSYNC.RECONVERGENT B1 ;  /* 0x0000000000017941 */ /* 0x000fea0003800200 */
.L_x_15884:
        /* <DEDUP_REMOVED lines=33> */
.L_x_15888:
[----:B------:R-:W-:Y:S01]  /*0b20*/  MOV R26, R36 ;  /* 0x00000024001a7202 */ /* 0x000fe20000000f00 */
[----:B------:R-:W-:Y:S01]  /*0b30*/  IMAD.MOV.U32 R13, RZ, RZ, R37 ;  /* 0x000000ffff0d7224 */ /* 0x000fe200078e0025 */
[----:B------:R-:W-:Y:S01]  /*0b40*/  MOV R14, R20 ;  /* 0x00000014000e7202 */ /* 0x000fe20000000f00 */
[----:B------:R-:W-:Y:S01]  /*0b50*/  IMAD.MOV.U32 R11, RZ, RZ, R21 ;  /* 0x000000ffff0b7224 */ /* 0x000fe200078e0015 */
[----:B------:R-:W-:-:S07]  /*0b60*/  MOV R12, 0xb80 ;  /* 0x00000b80000c7802 */ /* 0x000fce0000000f00 */
[----:B------:R-:W-:Y:S05]  /*0b70*/  CALL.REL.NOINC `($__internal_344_$__cuda_sm20_div_s64) ;  /* 0x0000005c00cc7944 */ /* 0x000fea0003c00000 */
        /* <DEDUP_REMOVED lines=10> */
.L_x_15889:
[----:B------:R-:W-:Y:S05]  /*0c20*/  BSYNC.RECONVERGENT B1 ;  /* 0x0000000000017941 */ /* 0x000fea0003800200 */
.L_x_15887:
        /* <DEDUP_REMOVED lines=35> */
.L_x_15891:
[----:B------:R-:W-:Y:S01]  /*0e60*/  IMAD.MOV.U32 R26, RZ, RZ, R34 ;  /* 0x000000ffff1a7224 */ /* 0x000fe200078e0022 */
[----:B------:R-:W-:Y:S01]  /*0e70*/  MOV R13, R35 ;  /* 0x00000023000d7202 */ /* 0x000fe20000000f00 */
[----:B------:R-:W-:Y:S01]  /*0e80*/  IMAD.MOV.U32 R14, RZ, RZ, R20 ;  /* 0x000000ffff0e7224 */ /* 0x000fe200078e0014 */
[----:B------:R-:W-:Y:S02]  /*0e90*/  MOV R11, R21 ;  /* 0x00000015000b7202 */ /* 0x000fe40000000f00 */
[----:B------:R-:W-:-:S07]  /*0ea0*/  MOV R12, 0xec0 ;  /* 0x00000ec0000c7802 */ /* 0x000fce0000000f00 */
[----:B------:R-:W-:Y:S05]  /*0eb0*/  CALL.REL.NOINC `($__internal_344_$__cuda_sm20_div_s64) ;  /* 0x0000005800fc7944 */ /* 0x000fea0003c00000 */
        /* <DEDUP_REMOVED lines=11> */
.L_x_15892:
[----:B------:R-:W-:Y:S05]  /*0f70*/  BSYNC.RECONVERGENT B1 ;  /* 0x0000000000017941 */ /* 0x000fea0003800200 */
.L_x_15890:
        /* <DEDUP_REMOVED lines=36> */
.L_x_15894:
        /* <DEDUP_REMOVED lines=16> */
.L_x_15895:
[----:B------:R-:W-:Y:S05]  /*12c0*/  BSYNC.RECONVERGENT B1 ;  /* 0x0000000000017941 */ /* 0x000fea0003800200 */
.L_x_15893:
        /* <DEDUP_REMOVED lines=35> */
.L_x_15897:
        /* <DEDUP_REMOVED lines=17> */
.L_x_15898:
[----:B------:R-:W-:Y:S05]  /*1610*/  BSYNC.RECONVERGENT B1 ;  /* 0x0000000000017941 */ /* 0x000fea0003800200 */
.L_x_15896:
        /* <DEDUP_REMOVED lines=35> */
.L_x_15900:
        /* <DEDUP_REMOVED lines=16> */
.L_x_15901:
[----:B------:R-:W-:Y:S05]  /*1950*/  BSYNC.RECONVERGENT B1 ;  /* 0x0000000000017941 */ /* 0x000fea0003800200 */
.L_x_15899:
        /* <DEDUP_REMOVED lines=35> */
.L_x_15903:
[----:B------:R-:W-:Y:S01]  /*1b90*/  MOV R26, R34 ;  /* 0x00000022001a7202 */ /* 0x000fe20000000f00 */
[----:B------:R-:W-:Y:S01]  /*1ba0*/  IMAD.MOV.U32 R13, RZ, RZ, R35 ;  /* 0x000000ffff0d7224 */ /* 0x000fe200078e0023 */
[----:B------:R-:W-:Y:S01]  /*1bb0*/  MOV R14, R20 ;  /* 0x00000014000e7202 */ /* 0x000fe20000000f00 */
[----:B------:R-:W-:Y:S01]  /*1bc0*/  IMAD.MOV.U32 R11, RZ, RZ, R21 ;  /* 0x000000ffff0b7224 */ /* 0x000fe200078e0015 */
[----:B------:R-:W-:-:S07]  /*1bd0*/  MOV R12, 0x1bf0 ;  /* 0x00001bf0000c7802 */ /* 0x000fce0000000f00 */
[----:B------:R-:W-:Y:S05]  /*1be0*/  CALL.REL.NOINC `($__internal_344_$__cuda_sm20_div_s64) ;  /* 0x0000004c00b07944 */ /* 0x000fea0003c00000 */
        /* <DEDUP_REMOVED lines=10> */
.L_x_15904:
[----:B------:R-:W-:Y:S05]  /*1c90*/  BSYNC.RECONVERGENT B1 ;  /* 0x0000000000017941 */ /* 0x000fea0003800200 */
.L_x_15902:
        /* <DEDUP_REMOVED lines=8> */
.L_x_15880:
        /* <DEDUP_REMOVED lines=36> */
.L_x_15908:
[----:B------:R-:W-:Y:S01]  /*1f60*/  IMAD.MOV.U32 R26, RZ, RZ, R6 ;  /* 0x000000ffff1a7224 */ /* 0x000fe200078e0006 */
[----:B------:R-:W-:Y:S01]  /*1f70*/  MOV R13, R7 ;  /* 0x00000007000d7202 */ /* 0x000fe20000000f00 */
[----:B------:R-:W-:Y:S01]  /*1f80*/  IMAD.MOV.U32 R14, RZ, RZ, R16 ;  /* 0x000000ffff0e7224 */ /* 0x000fe200078e0010 */
[----:B------:R-:W-:Y:S02]  /*1f90*/  MOV R11, R17 ;  /* 0x00000011000b7202 */ /* 0x000fe40000000f00 */
[----:B------:R-:W-:-:S07]  /*1fa0*/  MOV R12, 0x1fc0 ;  /* 0x00001fc0000c7802 */ /* 0x000fce0000000f00 */
[----:B------:R-:W-:Y:S05]  /*1fb0*/  CALL.REL.NOINC `($__internal_344_$__cuda_sm20_div_s64) ;  /* 0x0000004800bc7944 */ /* 0x000fea0003c00000 */
        /* <DEDUP_REMOVED lines=9> */
.L_x_15909:
[----:B------:R-:W-:Y:S05]  /*2050*/  BSYNC.RECONVERGENT B1 ;  /* 0x0000000000017941 */ /* 0x000fea0003800200 */
.L_x_15907:
        /* <DEDUP_REMOVED lines=34> */
.L_x_15911:
[----:B------:R-:W-:Y:S01]  /*2280*/  IMAD.MOV.U32 R26, RZ, RZ, R20 ;  /* 0x000000ffff1a7224 */ /* 0x000fe200078e0014 */
[----:B------:R-:W-:Y:S01]  /*2290*/  MOV R13, R9 ;  /* 0x00000009000d7202 */ /* 0x000fe20000000f00 */
[----:B------:R-:W-:Y:S01]  /*22a0*/  IMAD.MOV.U32 R14, RZ, RZ, R16 ;  /* 0x000000ffff0e7224 */ /* 0x000fe200078e0010 */
[----:B------:R-:W-:Y:S02]  /*22b0*/  MOV R11, R17 ;  /* 0x00000011000b7202 */ /* 0x000fe40000000f00 */
[----:B------:R-:W-:-:S07]  /*22c0*/  MOV R12, 0x22e0 ;  /* 0x000022e0000c7802 */ /* 0x000fce0000000f00 */
[----:B------:R-:W-:Y:S05]  /*22d0*/  CALL.REL.NOINC `($__internal_344_$__cuda_sm20_div_s64) ;  /* 0x0000004400f47944 */ /* 0x000fea0003c00000 */
        /* <DEDUP_REMOVED lines=11> */
.L_x_15912:
[----:B------:R-:W-:Y:S05]  /*2390*/  BSYNC.RECONVERGENT B1 ;  /* 0x0000000000017941 */ /* 0x000fea0003800200 */
.L_x_15910:
        /* <DEDUP_REMOVED lines=36> */
.L_x_15914:
        /* <DEDUP_REMOVED lines=16> */
.L_x_15915:
[----:B------:R-:W-:Y:S05]  /*26e0*/  BSYNC.RECONVERGENT B1 ;  /* 0x0000000000017941 */ /* 0x000fea0003800200 */
.L_x_15913:
        /* <DEDUP_REMOVED lines=35> */
.L_x_15917:
[----:B------:R-:W-:Y:S01]  /*2920*/  IMAD.MOV.U32 R26, RZ, RZ, R18 ;  /* 0x000000ffff1a7224 */ /* 0x000fe200078e0012 */
[----:B------:R-:W-:Y:S01]  /*2930*/  MOV R13, R19 ;  /* 0x00000013000d7202 */ /* 0x000fe20000000f00 */
[----:B------:R-:W-:Y:S01]  /*2940*/  IMAD.MOV.U32 R14, RZ, RZ, R16 ;  /* 0x000000ffff0e7224 */ /* 0x000fe200078e0010 */
[----:B------:R-:W-:Y:S02]  /*2950*/  MOV R11, R17 ;  /* 0x00000011000b7202 */ /* 0x000fe40000000f00 */
[----:B------:R-:W-:-:S07]  /*2960*/  MOV R12, 0x2980 ;  /* 0x00002980000c7802 */ /* 0x000fce0000000f00 */
[----:B------:R-:W-:Y:S05]  /*2970*/  CALL.REL.NOINC `($__internal_344_$__cuda_sm20_div_s64) ;  /* 0x00000040004c7944 */ /* 0x000fea0003c00000 */
        /* <DEDUP_REMOVED lines=10> */
.L_x_15918:
[----:B------:R-:W-:Y:S05]  /*2a20*/  BSYNC.RECONVERGENT B1 ;  /* 0x0000000000017941 */ /* 0x000fea0003800200 */
.L_x_15916:
[----:B------:R-:W-:Y:S01]  /*2a30*/  IMAD R11, R11, R38, RZ ;  /* 0x000000260b0b7224 */ /* 0x000fe200078e02ff */
[----:B------:R-:W-:Y:S01]  /*2a40*/  IADD3 R8, PT, PT, R8, -0x2, RZ ;  /* 0xfffffffe08087810 */ /* 0x000fe20007ffe0ff */
[----:B------:R-:W-:Y:S02]  /*2a50*/  IMAD.MOV.U32 R36, RZ, RZ, R22 ;  /* 0x000000ffff247224 */ /* 0x000fe400078e0016 */
[-C--:B------:R-:W-:Y:S02]  /*2a60*/  IMAD R11, R39, R10.reuse, R11 ;  /* 0x0000000a270b7224 */ /* 0x080fe400078e020b */
[----:B------:R-:W-:-:S04]  /*2a70*/  IMAD.WIDE.U32 R22, R38, R10, R36 ;  /* 0x0000000a26167225 */ /* 0x000fc800078e0024 */
[----:B------:R-:W-:-:S07]  /*2a80*/  IMAD.IADD R23, R23, 0x1, R11 ;  /* 0x0000000117177824 */ /* 0x000fce00078e020b */
.L_x_15906:
        /* <DEDUP_REMOVED lines=30> */
.L_x_15920:
[----:B------:R-:W-:Y:S01]  /*2c70*/  IMAD.MOV.U32 R18, RZ, RZ, R6 ;  /* 0x000000ffff127224 */ /* 0x000fe200078e0006 */
[----:B------:R-:W-:Y:S01]  /*2c80*/  MOV R19, R7 ;  /* 0x0000000700137202 */ /* 0x000fe20000000f00 */
[----:B------:R-:W-:Y:S01]  /*2c90*/  IMAD.MOV.U32 R24, RZ, RZ, R10 ;  /* 0x000000ffff187224 */ /* 0x000fe200078e000a */
[----:B------:R-:W-:Y:S02]  /*2ca0*/  MOV R21, R11 ;  /* 0x0000000b00157202 */ /* 0x000fe40000000f00 */
[----:B------:R-:W-:-:S07]  /*2cb0*/  MOV R26, 0x2cd0 ;  /* 0x00002cd0001a7802 */ /* 0x000fce0000000f00 */
[----:B------:R-:W-:Y:S05]  /*2cc0*/  CALL.REL.NOINC `($__internal_345_$__cuda_sm20_rem_s64) ;  /* 0x0000004000c47944 */ /* 0x000fea0003c00000 */
.L_x_15921:
[----:B------:R-:W-:Y:S05]  /*2cd0*/  BSYNC.RECONVERGENT B1 ;  /* 0x0000000000017941 */ /* 0x000fea0003800200 */
.L_x_15919:
        /* <DEDUP_REMOVED lines=30> */
.L_x_15923:
[----:B------:R-:W-:Y:S01]  /*2ec0*/  IMAD.MOV.U32 R24, RZ, RZ, R10 ;  /* 0x000000ffff187224 */ /* 0x000fe200078e000a */
[----:B------:R-:W-:Y:S01]  /*2ed0*/  MOV R21, R11 ;  /* 0x0000000b00157202 */ /* 0x000fe20000000f00 */
[----:B------:R-:W-:Y:S01]  /*2ee0*/  IMAD.MOV.U32 R18, RZ, RZ, R20 ;  /* 0x000000ffff127224 */ /* 0x000fe200078e0014 */
[----:B------:R-:W-:Y:S02]  /*2ef0*/  MOV R19, R9 ;  /* 0x0000000900137202 */ /* 0x000fe40000000f00 */
[----:B------:R-:W-:-:S07]  /*2f00*/  MOV R26, 0x2f20 ;  /* 0x00002f20001a7802 */ /* 0x000fce0000000f00 */
[----:B------:R-:W-:Y:S05]  /*2f10*/  CALL.REL.NOINC `($__internal_345_$__cuda_sm20_rem_s64) ;  /* 0x0000004000307944 */ /* 0x000fea0003c00000 */
.L_x_15924:
[----:B------:R-:W-:Y:S05]  /*2f20*/  BSYNC.RECONVERGENT B1 ;  /* 0x0000000000017941 */ /* 0x000fea0003800200 */
.L_x_15922:
[----:B------:R-:W-:Y:S02]  /*2f30*/  IMAD R7, R7, R16, RZ ;  /* 0x0000001007077224 */ /* 0x000fe400078e02ff */
[----:B------:R-:W-:-:S04]  /*2f40*/  IMAD.WIDE.U32 R22, R16, R6, R22 ;  /* 0x0000000610167225 */ /* 0x000fc800078e0016 */
[----:B------:R-:W-:-:S04]  /*2f50*/  IMAD R7, R17, R6, R7 ;  /* 0x0000000611077224 */ /* 0x000fc800078e0207 */
[----:B------:R-:W-:-:S07]  /*2f60*/  IMAD.IADD R23, R23, 0x1, R7 ;  /* 0x0000000117177824 */ /* 0x000fce00078e0207 */
.L_x_15879:
[----:B------:R-:W0:Y:S02]  /*2f70*/  LDCU.64 UR4, c[0x0][0x388] ;  /* 0x00007100ff0477ac */ /* 0x000e240008000a00 */
[----:B0-----:R-:W-:Y:S02]  /*2f80*/  LEA R8, P1, R22, UR4, 0x2 ;  /* 0x0000000416087c11 */ /* 0x001fe4000f8210ff */
[----:B------:R-:W-:Y:S02]  /*2f90*/  LEA R6, P0, R4, UR4, 0x2 ;  /* 0x0000000404067c11 */ /* 0x000fe4000f8010ff */
[----:B------:R-:W-:Y:S02]  /*2fa0*/  LEA.HI.X R9, R22, UR5, R23, 0x2, P1 ;  /* 0x0000000516097c11 */ /* 0x000fe400088f1417 */
[----:B------:R-:W-:-:S04]  /*2fb0*/  LEA.HI.X R7, R4, UR5, R5, 0x2, P0 ;  /* 0x0000000504077c11 */ /* 0x000fc800080f1405 */
[----:B------:R-:W2:Y:S04]  /*2fc0*/  LDG.E R9, desc[UR12][R8.64] ;  /* 0x0000000c08097981 */ /* 0x000ea8000c1e1900 */
[----:B------:R-:W2:Y:S02]  /*2fd0*/  LDG.E R6, desc[UR12][R6.64] ;  /* 0x0000000c06067981 */ /* 0x000ea4000c1e1900 */
[----:B--2---:R-:W-:-:S05]  /*2fe0*/  VIMNMX.U32 R4, PT, PT, R6, R9, PT ;  /* 0x0000000906047248 */ /* 0x004fca0003fe0000 */
[----:B------:R0:W-:Y:S01]  /*2ff0*/  STS [R3], R4 ;  /* 0x0000000403007388 */ /* 0x0001e20000000800 */
[----:B------:R-:W-:Y:S05]  /*3000*/  BRA `(.L_x_15925) ;  /* 0x0000003400b87947 */ /* 0x000fea0003800000 */
.L_x_15878:
        /* <DEDUP_REMOVED lines=18> */
.L_x_15952:
        /* <DEDUP_REMOVED lines=30> */
.L_x_15929:
        /* <DEDUP_REMOVED lines=15> */
.L_x_15930:
[----:B------:R-:W-:Y:S05]  /*3400*/  BSYNC.RECONVERGENT B1 ;  /* 0x0000000000017941 */ /* 0x000fea0003800200 */
.L_x_15928:
        /* <DEDUP_REMOVED lines=39> */
.L_x_15932:
[----:B------:R-:W-:Y:S01]  /*3680*/  IMAD.MOV.U32 R26, RZ, RZ, R36 ;  /* 0x000000ffff1a7224 */ /* 0x000fe200078e0024 */
[----:B------:R-:W-:Y:S01]  /*3690*/  MOV R13, R37 ;  /* 0x00000025000d7202 */ /* 0x000fe20000000f00 */
[----:B------:R-:W-:Y:S01]  /*36a0*/  IMAD.MOV.U32 R14, RZ, RZ, R38 ;  /* 0x000000ffff0e7224 */ /* 0x000fe200078e0026 */
[----:B------:R-:W-:Y:S02]  /*36b0*/  MOV R11, R39 ;  /* 0x00000027000b7202 */ /* 0x000fe40000000f00 */
[----:B------:R-:W-:-:S07]  /*36c0*/  MOV R12, 0x36e0 ;  /* 0x000036e0000c7802 */ /* 0x000fce0000000f00 */
[----:B-1----:R-:W-:Y:S05]  /*36d0*/  CALL.REL.NOINC `($__internal_344_$__cuda_sm20_div_s64) ;  /* 0x0000003000f47944 */ /* 0x002fea0003c00000 */
        /* <DEDUP_REMOVED lines=11> */
.L_x_15933:
[----:B------:R-:W-:Y:S05]  /*3790*/  BSYNC.RECONVERGENT B1 ;  /* 0x0000000000017941 */ /* 0x000fea0003800200 */
.L_x_15931:
        /* <DEDUP_REMOVED lines=37> */
.L_x_15935:
        /* <DEDUP_REMOVED lines=17> */
.L_x_15936:
[----:B------:R-:W-:Y:S05]  /*3b00*/  BSYNC.RECONVERGENT B1 ;  /* 0x0000000000017941 */ /* 0x000fea0003800200 */
.L_x_15934:
        /* <DEDUP_REMOVED lines=38> */
.L_x_15938:
[----:B------:R-:W-:Y:S01]  /*3d70*/  MOV R26, R20 ;  /* 0x00000014001a7202 */ /* 0x000fe20000000f00 */
[----:B------:R-:W-:Y:S01]  /*3d80*/  IMAD.MOV.U32 R13, RZ, RZ, R21 ;  /* 0x000000ffff0d7224 */ /* 0x000fe200078e0015 */
[----:B------:R-:W-:Y:S01]  /*3d90*/  MOV R14, R36 ;  /* 0x00000024000e7202 */ /* 0x000fe20000000f00 */
[----:B------:R-:W-:Y:S01]  /*3da0*/  IMAD.MOV.U32 R11, RZ, RZ, R37 ;  /* 0x000000ffff0b7224 */ /* 0x000fe200078e0025 */
[----:B------:R-:W-:-:S07]  /*3db0*/  MOV R12, 0x3dd0 ;  /* 0x00003dd0000c7802 */ /* 0x000fce0000000f00 */
[----:B-1----:R-:W-:Y:S05]  /*3dc0*/  CALL.REL.NOINC `($__internal_344_$__cuda_sm20_div_s64) ;  /* 0x0000002c00387944 */ /* 0x002fea0003c00000 */
        /* <DEDUP_REMOVED lines=11> */
.L_x_15939:
[----:B------:R-:W-:Y:S05]  /*3e80*/  BSYNC.RECONVERGENT B1 ;  /* 0x0000000000017941 */ /* 0x000fea0003800200 */
.L_x_15937:
        /* <DEDUP_REMOVED lines=38> */
.L_x_15941:
        /* <DEDUP_REMOVED lines=17> */
.L_x_15942:
[----:B------:R-:W-:Y:S05]  /*4200*/  BSYNC.RECONVERGENT B1 ;  /* 0x0000000000017941 */ /* 0x000fea0003800200 */
.L_x_15940:
        /* <DEDUP_REMOVED lines=40> */
.L_x_15944:
        /* <DEDUP_REMOVED lines=17> */
.L_x_15945:
[----:B------:R-:W-:Y:S05]  /*45a0*/  BSYNC.RECONVERGENT B1 ;  /* 0x0000000000017941 */ /* 0x000fea0003800200 */
.L_x_15943:
        /* <DEDUP_REMOVED lines=40> */
.L_x_15947:
        /* <DEDUP_REMOVED lines=17> */
.L_x_15948:
[----:B------:R-:W-:Y:S05]  /*4940*/  BSYNC.RECONVERGENT B1 ;  /* 0x0000000000017941 */ /* 0x000fea0003800200 */
.L_x_15946:
        /* <DEDUP_REMOVED lines=38> */
.L_x_15950:
        /* <DEDUP_REMOVED lines=17> */
.L_x_15951:
[----:B------:R-:W-:Y:S05]  /*4cc0*/  BSYNC.RECONVERGENT B1 ;  /* 0x0000000000017941 */ /* 0x000fea0003800200 */
.L_x_15949:
        /* <DEDUP_REMOVED lines=15> */
.L_x_15927:
        /* <DEDUP_REMOVED lines=37> */
.L_x_15955:
[----:B------:R-:W-:Y:S01]  /*5010*/  MOV R26, R18 ;  /* 0x00000012001a7202 */ /* 0x000fe20000000f00 */
[----:B------:R-:W-:Y:S01]  /*5020*/  IMAD.MOV.U32 R13, RZ, RZ, R19 ;  /* 0x000000ffff0d7224 */ /* 0x000fe200078e0013 */
[----:B------:R-:W-:Y:S01]  /*5030*/  MOV R14, R6 ;  /* 0x00000006000e7202 */ /* 0x000fe20000000f00 */
[----:B------:R-:W-:Y:S01]  /*5040*/  IMAD.MOV.U32 R11, RZ, RZ, R7 ;  /* 0x000000ffff0b7224 */ /* 0x000fe200078e0007 */
[----:B------:R-:W-:-:S07]  /*5050*/  MOV R12, 0x5070 ;  /* 0x00005070000c7802 */ /* 0x000fce0000000f00 */
[----:B------:R-:W-:Y:S05]  /*5060*/  CALL.REL.NOINC `($__internal_344_$__cuda_sm20_div_s64) ;  /* 0x0000001800907944 */ /* 0x000fea0003c00000 */
        /* <DEDUP_REMOVED lines=9> */
.L_x_15956:
[----:B------:R-:W-:Y:S05]  /*5100*/  BSYNC.RECONVERGENT B1 ;  /* 0x0000000000017941 */ /* 0x000fea0003800200 */
.L_x_15954:
        /* <DEDUP_REMOVED lines=39> */
.L_x_15958:
        /* <DEDUP_REMOVED lines=17> */
.L_x_15959:
[----:B------:R-:W-:Y:S05]  /*5490*/  BSYNC.RECONVERGENT B1 ;  /* 0x0000000000017941 */ /* 0x000fea0003800200 */
.L_x_15957:
        /* <DEDUP_REMOVED lines=40> */
.L_x_15961:
[----:B------:R-:W-:Y:S01]  /*5720*/  MOV R26, R18 ;  /* 0x00000012001a7202 */ /* 0x000fe20000000f00 */
[----:B------:R-:W-:Y:S01]  /*5730*/  IMAD.MOV.U32 R14, RZ, RZ, R20 ;  /* 0x000000ffff0e7224 */ /* 0x000fe200078e0014 */
[----:B------:R-:W-:Y:S02]  /*5740*/  MOV R13, R19 ;  /* 0x00000013000d7202 */ /* 0x000fe40000000f00 */
[----:B------:R-:W-:Y:S02]  /*5750*/  MOV R11, R21 ;  /* 0x00000015000b7202 */ /* 0x000fe40000000f00 */
[----:B------:R-:W-:-:S07]  /*5760*/  MOV R12, 0x5780 ;  /* 0x00005780000c7802 */ /* 0x000fce0000000f00 */
[----:B------:R-:W-:Y:S05]  /*5770*/  CALL.REL.NOINC `($__internal_344_$__cuda_sm20_div_s64) ;  /* 0x0000001000cc7944 */ /* 0x000fea0003c00000 */
        /* <DEDUP_REMOVED lines=11> */
.L_x_15962:
[----:B------:R-:W-:Y:S05]  /*5830*/  BSYNC.RECONVERGENT B1 ;  /* 0x0000000000017941 */ /* 0x000fea0003800200 */
.L_x_15960:
        /* <DEDUP_REMOVED lines=40> */
.L_x_15964:
[----:B------:R-:W-:Y:S01]  /*5ac0*/  MOV R26, R18 ;  /* 0x00000012001a7202 */ /* 0x000fe20000000f00 */
[----:B------:R-:W-:Y:S01]  /*5ad0*/  IMAD.MOV.U32 R13, RZ, RZ, R19 ;  /* 0x000000ffff0d7224 */ /* 0x000fe200078e0013 */
[----:B------:R-:W-:Y:S02]  /*5ae0*/  MOV R14, R20 ;  /* 0x00000014000e7202 */ /* 0x000fe40000000f00 */
[----:B------:R-:W-:Y:S02]  /*5af0*/  MOV R11, R21 ;  /* 0x00000015000b7202 */ /* 0x000fe40000000f00 */
[----:B------:R-:W-:-:S07]  /*5b00*/  MOV R12, 0x5b20 ;  /* 0x00005b20000c7802 */ /* 0x000fce0000000f00 */
[----:B------:R-:W-:Y:S05]  /*5b10*/  CALL.REL.NOINC `($__internal_344_$__cuda_sm20_div_s64) ;  /* 0x0000000c00e47944 */ /* 0x000fea0003c00000 */
        /* <DEDUP_REMOVED lines=11> */
.L_x_15965:
[----:B------:R-:W-:Y:S05]  /*5bd0*/  BSYNC.RECONVERGENT B1 ;  /* 0x0000000000017941 */ /* 0x000fea0003800200 */
.L_x_15963:
        /* <DEDUP_REMOVED lines=11> */
.L_x_15953:
        /* <DEDUP_REMOVED lines=35> */
.L_x_15968:
[----:B------:R-:W-:Y:S01]  /*5ec0*/  IMAD.MOV.U32 R26, RZ, RZ, R18 ;  /* 0x000000ffff1a7224 */ /* 0x000fe200078e0012 */
[----:B------:R-:W-:Y:S01]  /*5ed0*/  MOV R13, R19 ;  /* 0x00000013000d7202 */ /* 0x000fe20000000f00 */
[----:B------:R-:W-:Y:S01]  /*5ee0*/  IMAD.MOV.U32 R11, RZ, RZ, R5 ;  /* 0x000000ffff0b7224 */ /* 0x000fe200078e0005 */
[----:B------:R-:W-:Y:S02]  /*5ef0*/  MOV R14, R4 ;  /* 0x00000004000e7202 */ /* 0x000fe40000000f00 */
        /* <DEDUP_REMOVED lines=10> */
.L_x_15969:
[----:B------:R-:W-:Y:S05]  /*5fa0*/  BSYNC.RECONVERGENT B1 ;  /* 0x0000000000017941 */ /* 0x000fea0003800200 */
.L_x_15967:
        /* <DEDUP_REMOVED lines=39> */
.L_x_15971:
        /* <DEDUP_REMOVED lines=17> */
.L_x_15972:
[----:B------:R-:W-:Y:S05]  /*6330*/  BSYNC.RECONVERGENT B1 ;  /* 0x0000000000017941 */ /* 0x000fea0003800200 */
.L_x_15970:
        /* <DEDUP_REMOVED lines=11> */
.L_x_15966:
        /* <DEDUP_REMOVED lines=31> */
.L_x_15974:
[----:B------:R-:W-:Y:S02]  /*65e0*/  MOV R24, R20 ;  /* 0x0000001400187202 */ /* 0x000fe40000000f00 */
[----:B------:R-:W-:-:S07]  /*65f0*/  MOV R26, 0x6610 ;  /* 0x00006610001a7802 */ /* 0x000fce0000000f00 */
[----:B------:R-:W-:Y:S05]  /*6600*/  CALL.REL.NOINC `($__internal_345_$__cuda_sm20_rem_s64) ;  /* 0x0000000800747944 */ /* 0x000fea0003c00000 */
[----:B------:R-:W-:Y:S01]  /*6610*/  MOV R4, R6 ;  /* 0x0000000600047202 */ /* 0x000fe20000000f00 */
[----:B------:R-:W-:-:S07]  /*6620*/  IMAD.MOV.U32 R5, RZ, RZ, R7 ;  /* 0x000000ffff057224 */ /* 0x000fce00078e0007 */
.L_x_15975:
[----:B------:R-:W-:Y:S05]  /*6630*/  BSYNC.RECONVERGENT B1 ;  /* 0x0000000000017941 */ /* 0x000fea0003800200 */
.L_x_15973:
        /* <DEDUP_REMOVED lines=9> */
.L_x_15926:
[----:B------:R-:W2:Y:S04]  /*66d0*/  LDG.E R8, desc[UR12][R8.64] ;  /* 0x0000000c08087981 */ /* 0x000ea8000c1e1900 */
[----:B--2---:R1:W-:Y:S02]  /*66e0*/  STS [R3], R8 ;  /* 0x0000000803007388 */ /* 0x0043e40000000800 */
.L_x_15925:
[----:B------:R-:W-:Y:S05]  /*66f0*/  BSYNC.RECONVERGENT B0 ;  /* 0x0000000000007941 */ /* 0x000fea0003800200 */
.L_x_15877:
[----:B------:R-:W-:Y:S01]  /*6700*/  BAR.SYNC.DEFER_BLOCKING 0x0 ;  /* 0x0000000000007b1d */ /* 0x000fe20000010000 */
[----:B------:R-:W-:Y:S02]  /*6710*/  ISETP.GE.U32.AND P0, PT, R2, 0x42, PT ;  /* 0x000000420200780c */ /* 0x000fe40003f06070 */
[----:B------:R-:W-:-:S11]  /*6720*/  ISETP.GT.U32.AND P1, PT, R0, 0x1f, PT ;  /* 0x0000001f0000780c */ /* 0x000fd60003f24070 */
[----:B------:R-:W-:Y:S05]  /*6730*/  @!P0 BRA `(.L_x_15976) ;  /* 0x00000000002c8947 */ /* 0x000fea0003800000 */
.L_x_15977:
[----:B------:R-:W-:-:S04]  /*6740*/  SHF.R.U32.HI R6, RZ, 0x1, R2 ;  /* 0x00000001ff067819 */ /* 0x000fc80000011602 */
[----:B------:R-:W-:-:S13]  /*6750*/  ISETP.GE.U32.AND P0, PT, R0, R6, PT ;  /* 0x000000060000720c */ /* 0x000fda0003f06070 */
[----:B------:R-:W-:Y:S01]  /*6760*/  @!P0 LEA R5, R6, R3, 0x2 ;  /* 0x0000000306058211 */ /* 0x000fe200078e10ff */
[----:B0-----:R-:W-:Y:S05]  /*6770*/  @!P0 LDS R4, [R3] ;  /* 0x0000000003048984 */ /* 0x001fea0000000800 */
[----:B------:R-:W0:Y:S02]  /*6780*/  @!P0 LDS R5, [R5] ;  /* 0x0000000005058984 */ /* 0x000e240000000800 */
[----:B0-----:R-:W-:-:S05]  /*6790*/  @!P0 VIMNMX.U32 R4, PT, PT, R4, R5, PT ;  /* 0x0000000504048248 */ /* 0x001fca0003fe0000 */
[----:B------:R2:W-:Y:S01]  /*67a0*/  @!P0 STS [R3], R4 ;  /* 0x0000000403008388 */ /* 0x0005e20000000800 */
[----:B------:R-:W-:Y:S01]  /*67b0*/  BAR.SYNC.DEFER_BLOCKING 0x0 ;  /* 0x0000000000007b1d */ /* 0x000fe20000010000 */
[----:B------:R-:W-:Y:S01]  /*67c0*/  ISETP.GT.U32.AND P0, PT, R2, 0x83, PT ;  /* 0x000000830200780c */ /* 0x000fe20003f04070 */
[----:B------:R-:W-:-:S12]  /*67d0*/  IMAD.MOV.U32 R2, RZ, RZ, R6 ;  /* 0x000000ffff027224 */ /* 0x000fd800078e0006 */
[----:B--2---:R-:W-:Y:S05]  /*67e0*/  @P0 BRA `(.L_x_15977) ;  /* 0xfffffffc00d40947 */ /* 0x004fea000383ffff */
.L_x_15976:
[----:B------:R-:W-:Y:S05]  /*67f0*/  @P1 EXIT ;  /* 0x000000000000194d */ /* 0x000fea0003800000 */
[----:B------:R-:W-:Y:S01]  /*6800*/  LDS R2, [R3] ;  /* 0x0000000003027984 */ /* 0x000fe20000000800 */
[----:B------:R-:W-:-:S03]  /*6810*/  ISETP.NE.AND P0, PT, R0, RZ, PT ;  /* 0x000000ff0000720c */ /* 0x000fc60003f05270 */
[----:B------:R-:W2:Y:S02]  /*6820*/  LDS R5, [R3+0x80] ;  /* 0x0000800003057984 */ /* 0x000ea40000000800 */
[----:B--2---:R-:W-:-:S05]  /*6830*/  VIMNMX.U32 R2, PT, PT, R2, R5, PT ;  /* 0x0000000502027248 */ /* 0x004fca0003fe0000 */
[----:B------:R-:W-:Y:S04]  /*6840*/  STS [R3], R2 ;  /* 0x0000000203007388 */ /* 0x000fe80000000800 */
[----:B0-----:R-:W-:Y:S04]  /*6850*/  LDS R4, [R3] ;  /* 0x0000000003047984 */ /* 0x001fe80000000800 */
        /* <DEDUP_REMOVED lines=8> */
[----:B-1----:R-:W0:Y:S02]  /*68e0*/  LDS R8, [R3+0x10] ;  /* 0x0000100003087984 */ /* 0x002e240000000800 */
        /* <DEDUP_REMOVED lines=28> */
        .weak           $__internal_344_$__cuda_sm20_div_s64
        .type           $__internal_344_$__cuda_sm20_div_s64,@function
        .size           $__internal_344_$__cuda_sm20_div_s64,($__internal_345_$__cuda_sm20_rem_s64 - $__internal_344_$__cuda_sm20_div_s64)
$__internal_344_$__cuda_sm20_div_s64:
        /* <DEDUP_REMOVED lines=82> */
[----:B------:R-:W-:Y:S06]  /*6fd0*/  RET.REL.NODEC R12 `(contiguous_min2_u32) ;  /* 0xffffff900c087950 */ /* 0x000fec0003c3ffff */
        .weak           $__internal_345_$__cuda_sm20_rem_s64
        .type           $__internal_345_$__cuda_sm20_rem_s64,@function
        .size           $__internal_345_$__cuda_sm20_rem_s64,(.L_x_32548 - $__internal_345_$__cuda_sm20_rem_s64)
$__internal_345_$__cuda_sm20_rem_s64:
        /* <DEDUP_REMOVED lines=76> */
[----:B------:R-:W-:Y:S06]  /*74a0*/  RET.REL.NODEC R26 `(contiguous_min2_u32) ;  /* 0xffffff881ad47950 */ /* 0x000fec0003c3ffff */
.L_x_15978:
        /* <DEDUP_REMOVED lines=13> */
.L_x_32548:


//--------------------- .text.uncontiguous_min_u32 --------------------------
	.section	.text.uncontiguous_min_u32,"ax",@progbits
	.align	128
        .global         uncontiguous_min_u32
        .type           uncontiguous_min_u32,@function
        .size           uncontiguous_min_u32,(.L_x_32550 - uncontiguous_min_u32)
        .other          uncontiguous_min_u32,@"STO_CUDA_ENTRY STV_DEFAULT"
uncontiguous_min_u32:
.text.uncontiguous_min_u32:
        /* <DEDUP_REMOVED lines=42> */
.L_x_16007:
        /* <DEDUP_REMOVED lines=33> */
.L_x_15984:
[----:B------:R-:W-:Y:S01]  /*04b0*/  MOV R29, R14 ;  /* 0x0000000e001d7202 */ /* 0x000fe20000000f00 */
[----:B------:R-:W-:Y:S01]  /*04c0*/  IMAD.MOV.U32 R26, RZ, RZ, R15 ;  /* 0x000000ffff1a7224 */ /* 0x000fe200078e000f */
[----:B------:R-:W-:Y:S01]  /*04d0*/  MOV R13, R16 ;  /* 0x00000010000d7202 */ /* 0x000fe20000000f00 */
[----:B------:R-:W-:Y:S01]  /*04e0*/  IMAD.MOV.U32 R12, RZ, RZ, R17 ;  /* 0x000000ffff0c7224 */ /* 0x000fe200078e0011 */
[----:B------:R-:W-:-:S07]  /*04f0*/  MOV R11, 0x510 ;  /* 0x00000510000b7802 */ /* 0x000fce0000000f00 */
[----:B------:R-:W-:Y:S05]  /*0500*/  CALL.REL.NOINC `($__internal_346_$__cuda_sm20_div_s64) ;  /* 0x0000006400d07944 */ /* 0x000fea0003c00000 */
        /* <DEDUP_REMOVED lines=9> */
.L_x_15985:
[----:B------:R-:W-:Y:S05]  /*05a0*/  BSYNC.RECONVERGENT B1 ;  /* 0x0000000000017941 */ /* 0x000fea0003800200 */
.L_x_15983:
        /* <DEDUP_REMOVED lines=36> */
.L_x_15987:
[----:B------:R-:W-:Y:S01]  /*07f0*/  MOV R29, R7 ;  /* 0x00000007001d7202 */ /* 0x000fe20000000f00 */
[----:B------:R-:W-:Y:S01]  /*0800*/  IMAD.MOV.U32 R26, RZ, RZ, R8 ;  /* 0x000000ffff1a7224 */ /* 0x000fe200078e0008 */
[----:B------:R-:W-:Y:S01]  /*0810*/  MOV R13, R16 ;  /* 0x00000010000d7202 */ /* 0x000fe20000000f00 */
[----:B------:R-:W-:Y:S01]  /*0820*/  IMAD.MOV.U32 R12, RZ, RZ, R17 ;  /* 0x000000ffff0c7224 */ /* 0x000fe200078e0011 */
[----:B------:R-:W-:-:S07]  /*0830*/  MOV R11, 0x850 ;  /* 0x00000850000b7802 */ /* 0x000fce0000000f00 */
[----:B------:R-:W-:Y:S05]  /*0840*/  CALL.REL.NOINC `($__internal_346_$__cuda_sm20_div_s64) ;  /* 0x0000006400007944 */ /* 0x000fea0003c00000 */
        /* <DEDUP_REMOVED lines=10> */
.L_x_15988:
[----:B------:R-:W-:Y:S05]  /*08f0*/  BSYNC.RECONVERGENT B1 ;  /* 0x0000000000017941 */ /* 0x000fea0003800200 */
.L_x_15986:
        /* <DEDUP_REMOVED lines=37> */
.L_x_15990:
[----:B------:R-:W-:Y:S01]  /*0b50*/  IMAD.MOV.U32 R29, RZ, RZ, R14 ;  /* 0x000000ffff1d7224 */ /* 0x000fe200078e000e */
[----:B------:R-:W-:Y:S01]  /*0b60*/  MOV R26, R15 ;  /* 0x0000000f001a7202 */ /* 0x000fe20000000f00 */
[----:B------:R-:W-:Y:S01]  /*0b70*/  IMAD.MOV.U32 R13, RZ, RZ, R16 ;  /* 0x000000ffff0d7224 */ /* 0x000fe200078e0010 */
[----:B------:R-:W-:Y:S02]  /*0b80*/  MOV R12, R17 ;  /* 0x00000011000c7202 */ /* 0x000fe40000000f00 */
[----:B------:R-:W-:-:S07]  /*0b90*/  MOV R11, 0xbb0 ;  /* 0x00000bb0000b7802 */ /* 0x000fce0000000f00 */
[----:B------:R-:W-:Y:S05]  /*0ba0*/  CALL.REL.NOINC `($__internal_346_$__cuda_sm20_div_s64) ;  /* 0x0000006000287944 */ /* 0x000fea0003c00000 */
        /* <DEDUP_REMOVED lines=10> */
.L_x_15991:
[----:B------:R-:W-:Y:S05]  /*0c50*/  BSYNC.RECONVERGENT B1 ;  /* 0x0000000000017941 */ /* 0x000fea0003800200 */
.L_x_15989:
        /* <DEDUP_REMOVED lines=34> */
.L_x_15993:
        /* <DEDUP_REMOVED lines=16> */
.L_x_15994:
[----:B------:R-:W-:Y:S05]  /*0f80*/  BSYNC.RECONVERGENT B1 ;  /* 0x0000000000017941 */ /* 0x000fea0003800200 */
.L_x_15992:
        /* <DEDUP_REMOVED lines=37> */
.L_x_15996:
[----:B------:R-:W-:Y:S01]  /*11e0*/  MOV R29, R14 ;  /* 0x0000000e001d7202 */ /* 0x000fe20000000f00 */
[----:B------:R-:W-:Y:S01]  /*11f0*/  IMAD.MOV.U32 R26, RZ, RZ, R15 ;  /* 0x000000ffff1a7224 */ /* 0x000fe200078e000f */
[----:B------:R-:W-:Y:S01]  /*1200*/  MOV R13, R16 ;  /* 0x00000010000d7202 */ /* 0x000fe20000000f00 */
[----:B------:R-:W-:Y:S01]  /*1210*/  IMAD.MOV.U32 R12, RZ, RZ, R17 ;  /* 0x000000ffff0c7224 */ /* 0x000fe200078e0011 */
[----:B------:R-:W-:-:S07]  /*1220*/  MOV R11, 0x1240 ;  /* 0x00001240000b7802 */ /* 0x000fce0000000f00 */
[----:B------:R-:W-:Y:S05]  /*1230*/  CALL.REL.NOINC `($__internal_346_$__cuda_sm20_div_s64) ;  /* 0x0000005800847944 */ /* 0x000fea0003c00000 */
        /* <DEDUP_REMOVED lines=11> */
.L_x_15997:
[----:B------:R-:W-:Y:S05]  /*12f0*/  BSYNC.RECONVERGENT B1 ;  /* 0x0000000000017941 */ /* 0x000fea0003800200 */
.L_x_15995:
        /* <DEDUP_REMOVED lines=35> */
.L_x_15999:
        /* <DEDUP_REMOVED lines=16> */
.L_x_16000:
[----:B------:R-:W-:Y:S05]  /*1630*/  BSYNC.RECONVERGENT B1 ;  /* 0x0000000000017941 */ /* 0x000fea0003800200 */
.L_x_15998:
        /* <DEDUP_REMOVED lines=36> */
.L_x_16002:
        /* <DEDUP_REMOVED lines=17> */
.L_x_16003:
[----:B------:R-:W-:Y:S05]  /*1990*/  BSYNC.RECONVERGENT B1 ;  /* 0x0000000000017941 */ /* 0x000fea0003800200 */
.L_x_16001:
        /* <DEDUP_REMOVED lines=36> */
.L_x_16005:
        /* <DEDUP_REMOVED lines=17> */
.L_x_16006:
[----:B------:R-:W-:Y:S05]  /*1cf0*/  BSYNC.RECONVERGENT B1 ;  /* 0x0000000000017941 */ /* 0x000fea0003800200 */
.L_x_16004:
        /* <DEDUP_REMOVED lines=10> */
.L_x_15982:
        /* <DEDUP_REMOVED lines=36> */
.L_x_16010:
[----:B------:R-:W-:Y:S01]  /*1fe0*/  IMAD.MOV.U32 R29, RZ, RZ, R14 ;  /* 0x000000ffff1d7224 */ /* 0x000fe200078e000e */
[----:B------:R-:W-:Y:S01]  /*1ff0*/  MOV R26, R15 ;  /* 0x0000000f001a7202 */ /* 0x000fe20000000f00 */
[----:B------:R-:W-:Y:S01]  /*2000*/  IMAD.MOV.U32 R13, RZ, RZ, R16 ;  /* 0x000000ffff0d7224 */ /* 0x000fe200078e0010 */
[----:B------:R-:W-:Y:S02]  /*2010*/  MOV R12, R17 ;  /* 0x00000011000c7202 */ /* 0x000fe40000000f00 */
[----:B------:R-:W-:-:S07]  /*2020*/  MOV R11, 0x2040 ;  /* 0x00002040000b7802 */ /* 0x000fce0000000f00 */
[----:B------:R-:W-:Y:S05]  /*2030*/  CALL.REL.NOINC `($__internal_346_$__cuda_sm20_div_s64) ;  /* 0x0000004c00047944 */ /* 0x000fea0003c00000 */
        /* <DEDUP_REMOVED lines=9> */
.L_x_16011:
[----:B------:R-:W-:Y:S05]  /*20d0*/  BSYNC.RECONVERGENT B1 ;  /* 0x0000000000017941 */ /* 0x000fea0003800200 */
.L_x_16009:
        /* <DEDUP_REMOVED lines=36> */
.L_x_16013:
[----:B------:R-:W-:Y:S01]  /*2320*/  IMAD.MOV.U32 R29, RZ, RZ, R7 ;  /* 0x000000ffff1d7224 */ /* 0x000fe200078e0007 */
[----:B------:R-:W-:Y:S01]  /*2330*/  MOV R26, R8 ;  /* 0x00000008001a7202 */ /* 0x000fe20000000f00 */
[----:B------:R-:W-:Y:S01]  /*2340*/  IMAD.MOV.U32 R13, RZ, RZ, R16 ;  /* 0x000000ffff0d7224 */ /* 0x000fe200078e0010 */
[----:B------:R-:W-:Y:S02]  /*2350*/  MOV R12, R17 ;  /* 0x00000011000c7202 */ /* 0x000fe40000000f00 */
[----:B------:R-:W-:-:S07]  /*2360*/  MOV R11, 0x2380 ;  /* 0x00002380000b7802 */ /* 0x000fce0000000f00 */
[----:B------:R-:W-:Y:S05]  /*2370*/  CALL.REL.NOINC `($__internal_346_$__cuda_sm20_div_s64) ;  /* 0x0000004800347944 */ /* 0x000fea0003c00000 */
        /* <DEDUP_REMOVED lines=11> */
.L_x_16014:
[----:B------:R-:W-:Y:S05]  /*2430*/  BSYNC.RECONVERGENT B1 ;  /* 0x0000000000017941 */ /* 0x000fea0003800200 */
.L_x_16012:
        /* <DEDUP_REMOVED lines=38> */
.L_x_16016:
        /* <DEDUP_REMOVED lines=16> */
.L_x_16017:
[----:B------:R-:W-:Y:S05]  /*27a0*/  BSYNC.RECONVERGENT B1 ;  /* 0x0000000000017941 */ /* 0x000fea0003800200 */
.L_x_16015:
        /* <DEDUP_REMOVED lines=36> */
.L_x_16019:
        /* <DEDUP_REMOVED lines=16> */
.L_x_16020:
[----:B------:R-:W-:Y:S05]  /*2af0*/  BSYNC.RECONVERGENT B1 ;  /* 0x0000000000017941 */ /* 0x000fea0003800200 */
.L_x_16018:
[----:B------:R-:W-:Y:S01]  /*2b00*/  MOV R34, R20 ;  /* 0x0000001400227202 */ /* 0x000fe20000000f00 */
[----:B------:R-:W-:Y:S02]  /*2b10*/  IMAD R5, R5, R38, RZ ;  /* 0x0000002605057224 */ /* 0x000fe400078e02ff */
[----:B------:R-:W-:Y:S02]  /*2b20*/  VIADD R9, R9, 0xfffffffe ;  /* 0xfffffffe09097836 */ /* 0x000fe40000000000 */
[----:B------:R-:W-:-:S04]  /*2b30*/  IMAD.WIDE.U32 R34, R38, R10, R34 ;  /* 0x0000000a26227225 */ /* 0x000fc800078e0022 */
[----:B------:R-:W-:-:S05]  /*2b40*/  IMAD R5, R39, R10, R5 ;  /* 0x0000000a27057224 */ /* 0x000fca00078e0205 */
[----:B------:R-:W-:Y:S01]  /*2b50*/  IADD3 R6, PT, PT, R35, R5, RZ ;  /* 0x0000000523067210 */ /* 0x000fe20007ffe0ff */
[----:B------:R-:W-:-:S07]  /*2b60*/  IMAD.MOV.U32 R5, RZ, RZ, R34 ;  /* 0x000000ffff057224 */ /* 0x000fce00078e0022 */
.L_x_16008:
        /* <DEDUP_REMOVED lines=31> */
.L_x_16022:
[----:B------:R-:W-:Y:S01]  /*2d60*/  MOV R20, R14 ;  /* 0x0000000e00147202 */ /* 0x000fe20000000f00 */
[----:B------:R-:W-:Y:S01]  /*2d70*/  IMAD.MOV.U32 R24, RZ, RZ, R15 ;  /* 0x000000ffff187224 */ /* 0x000fe200078e000f */
[----:B------:R-:W-:Y:S01]  /*2d80*/  MOV R21, R16 ;  /* 0x0000001000157202 */ /* 0x000fe20000000f00 */
[----:B------:R-:W-:Y:S01]  /*2d90*/  IMAD.MOV.U32 R22, RZ, RZ, R17 ;  /* 0x000000ffff167224 */ /* 0x000fe200078e0011 */
[----:B------:R-:W-:-:S07]  /*2da0*/  MOV R23, 0x2dc0 ;  /* 0x00002dc000177802 */ /* 0x000fce0000000f00 */
[----:B------:R-:W-:Y:S05]  /*2db0*/  CALL.REL.NOINC `($__internal_347_$__cuda_sm20_rem_s64) ;  /* 0x0000004000f47944 */ /* 0x000fea0003c00000 */
[----:B------:R-:W-:Y:S01]  /*2dc0*/  MOV R10, R12 ;  /* 0x0000000c000a7202 */ /* 0x000fe20000000f00 */
[----:B------:R-:W-:-:S07]  /*2dd0*/  IMAD.MOV.U32 R11, RZ, RZ, R13 ;  /* 0x000000ffff0b7224 */ /* 0x000fce00078e000d */
.L_x_16023:
[----:B------:R-:W-:Y:S05]  /*2de0*/  BSYNC.RECONVERGENT B1 ;  /* 0x0000000000017941 */ /* 0x000fea0003800200 */
.L_x_16021:
        /* <DEDUP_REMOVED lines=33> */
.L_x_16025:
[----:B------:R-:W-:Y:S01]  /*3000*/  IMAD.MOV.U32 R21, RZ, RZ, R16 ;  /* 0x000000ffff157224 */ /* 0x000fe200078e0010 */
[----:B------:R-:W-:Y:S01]  /*3010*/  MOV R22, R17 ;  /* 0x0000001100167202 */ /* 0x000fe20000000f00 */
[----:B------:R-:W-:Y:S01]  /*3020*/  IMAD.MOV.U32 R20, RZ, RZ, R7 ;  /* 0x000000ffff147224 */ /* 0x000fe200078e0007 */
[----:B------:R-:W-:Y:S02]  /*3030*/  MOV R24, R8 ;  /* 0x0000000800187202 */ /* 0x000fe40000000f00 */
[----:B------:R-:W-:-:S07]  /*3040*/  MOV R23, 0x3060 ;  /* 0x0000306000177802 */ /* 0x000fce0000000f00 */
[----:B------:R-:W-:Y:S05]  /*3050*/  CALL.REL.NOINC `($__internal_347_$__cuda_sm20_rem_s64) ;  /* 0x00000040004c7944 */ /* 0x000fea0003c00000 */
[----:B------:R-:W-:Y:S01]  /*3060*/  IMAD.MOV.U32 R8, RZ, RZ, R12 ;  /* 0x000000ffff087224 */ /* 0x000fe200078e000c */
[----:B------:R-:W-:-:S07]  /*3070*/  MOV R9, R13 ;  /* 0x0000000d00097202 */ /* 0x000fce0000000f00 */
.L_x_16026:
[----:B------:R-:W-:Y:S05]  /*3080*/  BSYNC.RECONVERGENT B1 ;  /* 0x0000000000017941 */ /* 0x000fea0003800200 */
.L_x_16024:
[----:B------:R-:W-:Y:S01]  /*3090*/  MOV R11, R6 ;  /* 0x00000006000b7202 */ /* 0x000fe20000000f00 */
[----:B------:R-:W-:Y:S02]  /*30a0*/  IMAD.MOV.U32 R10, RZ, RZ, R5 ;  /* 0x000000ffff0a7224 */ /* 0x000fe400078e0005 */
[----:B------:R-:W-:Y:S02]  /*30b0*/  IMAD R7, R9, R18, RZ ;  /* 0x0000001209077224 */ /* 0x000fe400078e02ff */
[----:B------:R-:W-:-:S04]  /*30c0*/  IMAD.WIDE.U32 R10, R18, R8, R10 ;  /* 0x00000008120a7225 */ /* 0x000fc800078e000a */
[----:B------:R-:W-:Y:S01]  /*30d0*/  IMAD R7, R19, R8, R7 ;  /* 0x0000000813077224 */ /* 0x000fe200078e0207 */
[----:B------:R-:W-:-:S03]  /*30e0*/  MOV R5, R10 ;  /* 0x0000000a00057202 */ /* 0x000fc60000000f00 */
[----:B------:R-:W-:-:S07]  /*30f0*/  IMAD.IADD R6, R11, 0x1, R7 ;  /* 0x000000010b067824 */ /* 0x000fce00078e0207 */
.L_x_15981:
        /* <DEDUP_REMOVED lines=10> */
.L_x_15980:
        /* <DEDUP_REMOVED lines=20> */
.L_x_16054:
        /* <DEDUP_REMOVED lines=33> */
.L_x_16031:
[----:B------:R-:W-:Y:S01]  /*34f0*/  MOV R29, R15 ;  /* 0x0000000f001d7202 */ /* 0x000fe20000000f00 */
[----:B------:R-:W-:Y:S01]  /*3500*/  IMAD.MOV.U32 R26, RZ, RZ, R14 ;  /* 0x000000ffff1a7224 */ /* 0x000fe200078e000e */
[----:B------:R-:W-:Y:S01]  /*3510*/  MOV R13, R34 ;  /* 0x00000022000d7202 */ /* 0x000fe20000000f00 */
[----:B------:R-:W-:Y:S01]  /*3520*/  IMAD.MOV.U32 R12, RZ, RZ, R35 ;  /* 0x000000ffff0c7224 */ /* 0x000fe200078e0023 */
[----:B------:R-:W-:-:S07]  /*3530*/  MOV R11, 0x3550 ;  /* 0x00003550000b7802 */ /* 0x000fce0000000f00 */
[----:B-123--:R-:W-:Y:S05]  /*3540*/  CALL.REL.NOINC `($__internal_346_$__cuda_sm20_div_s64) ;  /* 0x0000003400c07944 */ /* 0x00efea0003c00000 */
        /* <DEDUP_REMOVED lines=11> */
.L_x_16032:
[----:B------:R-:W-:Y:S05]  /*3600*/  BSYNC.RECONVERGENT B1 ;  /* 0x0000000000017941 */ /* 0x000fea0003800200 */
.L_x_16030:
        /* <DEDUP_REMOVED lines=39> */
.L_x_16034:
[----:B------:R-:W-:Y:S01]  /*3880*/  MOV R29, R34 ;  /* 0x00000022001d7202 */ /* 0x000fe20000000f00 */
[----:B------:R-:W-:Y:S01]  /*3890*/  IMAD.MOV.U32 R26, RZ, RZ, R35 ;  /* 0x000000ffff1a7224 */ /* 0x000fe200078e0023 */
[----:B------:R-:W-:Y:S01]  /*38a0*/  MOV R13, R36 ;  /* 0x00000024000d7202 */ /* 0x000fe20000000f00 */
[----:B------:R-:W-:Y:S01]  /*38b0*/  IMAD.MOV.U32 R12, RZ, RZ, R37 ;  /* 0x000000ffff0c7224 */ /* 0x000fe200078e0025 */
[----:B------:R-:W-:-:S07]  /*38c0*/  MOV R11, 0x38e0 ;  /* 0x000038e0000b7802 */ /* 0x000fce0000000f00 */
[----:B-1----:R-:W-:Y:S05]  /*38d0*/  CALL.REL.NOINC `($__internal_346_$__cuda_sm20_div_s64) ;  /* 0x0000003000dc7944 */ /* 0x002fea0003c00000 */
        /* <DEDUP_REMOVED lines=11> */
.L_x_16035:
[----:B------:R-:W-:Y:S05]  /*3990*/  BSYNC.RECONVERGENT B1 ;  /* 0x0000000000017941 */ /* 0x000fea0003800200 */
.L_x_16033:
        /* <DEDUP_REMOVED lines=38> */
.L_x_16037:
[----:B------:R-:W-:Y:S01]  /*3c00*/  IMAD.MOV.U32 R29, RZ, RZ, R34 ;  /* 0x000000ffff1d7224 */ /* 0x000fe200078e0022 */
[----:B------:R-:W-:Y:S01]  /*3c10*/  MOV R26, R35 ;  /* 0x00000023001a7202 */ /* 0x000fe20000000f00 */
[----:B------:R-:W-:Y:S01]  /*3c20*/  IMAD.MOV.U32 R13, RZ, RZ, R36 ;  /* 0x000000ffff0d7224 */ /* 0x000fe200078e0024 */
[----:B------:R-:W-:Y:S02]  /*3c30*/  MOV R12, R37 ;  /* 0x00000025000c7202 */ /* 0x000fe40000000f00 */
[----:B------:R-:W-:-:S07]  /*3c40*/  MOV R11, 0x3c60 ;  /* 0x00003c60000b7802 */ /* 0x000fce0000000f00 */
[----:B-1----:R-:W-:Y:S05]  /*3c50*/  CALL.REL.NOINC `($__internal_346_$__cuda_sm20_div_s64) ;  /* 0x0000002c00fc7944 */ /* 0x002fea0003c00000 */
        /* <DEDUP_REMOVED lines=11> */
.L_x_16038:
[----:B------:R-:W-:Y:S05]  /*3d10*/  BSYNC.RECONVERGENT B1 ;  /* 0x0000000000017941 */ /* 0x000fea0003800200 */
.L_x_16036:
        /* <DEDUP_REMOVED lines=38> */
.L_x_16040:
        /* <DEDUP_REMOVED lines=17> */
.L_x_16041:
[----:B------:R-:W-:Y:S05]  /*4090*/  BSYNC.RECONVERGENT B1 ;  /* 0x0000000000017941 */ /* 0x000fea0003800200 */
.L_x_16039:
        /* <DEDUP_REMOVED lines=39> */
.L_x_16043:
        /* <DEDUP_REMOVED lines=17> */
.L_x_16044:
[----:B------:R-:W-:Y:S05]  /*4420*/  BSYNC.RECONVERGENT B1 ;  /* 0x0000000000017941 */ /* 0x000fea0003800200 */
.L_x_16042:
        /* <DEDUP_REMOVED lines=38> */
.L_x_16046:
        /* <DEDUP_REMOVED lines=17> */
.L_x_16047:
[----:B------:R-:W-:Y:S05]  /*47a0*/  BSYNC.RECONVERGENT B1 ;  /* 0x0000000000017941 */ /* 0x000fea0003800200 */
.L_x_16045:
        /* <DEDUP_REMOVED lines=38> */
.L_x_16049:
        /* <DEDUP_REMOVED lines=17> */
.L_x_16050:
[----:B------:R-:W-:Y:S05]  /*4b20*/  BSYNC.RECONVERGENT B1 ;  /* 0x0000000000017941 */ /* 0x000fea0003800200 */
.L_x_16048:
        /* <DEDUP_REMOVED lines=36> */
.L_x_16052:
        /* <DEDUP_REMOVED lines=17> */
.L_x_16053:
[----:B------:R-:W-:Y:S05]  /*4e80*/  BSYNC.RECONVERGENT B1 ;  /* 0x0000000000017941 */ /* 0x000fea0003800200 */
.L_x_16051:
        /* <DEDUP_REMOVED lines=12> */
.L_x_16029:
        /* <DEDUP_REMOVED lines=35> */
.L_x_16057:
[----:B------:R-:W-:Y:S01]  /*5180*/  IMAD.MOV.U32 R29, RZ, RZ, R15 ;  /* 0x000000ffff1d7224 */ /* 0x000fe200078e000f */
[----:B------:R-:W-:Y:S01]  /*5190*/  MOV R26, R14 ;  /* 0x0000000e001a7202 */ /* 0x000fe20000000f00 */
[----:B------:R-:W-:Y:S01]  /*51a0*/  IMAD.MOV.U32 R13, RZ, RZ, R16 ;  /* 0x000000ffff0d7224 */ /* 0x000fe200078e0010 */
[----:B------:R-:W-:Y:S02]  /*51b0*/  MOV R12, R17 ;  /* 0x00000011000c7202 */ /* 0x000fe40000000f00 */
[----:B------:R-:W-:-:S07]  /*51c0*/  MOV R11, 0x51e0 ;  /* 0x000051e0000b7802 */ /* 0x000fce0000000f00 */
[----:B------:R-:W-:Y:S05]  /*51d0*/  CALL.REL.NOINC `($__internal_346_$__cuda_sm20_div_s64) ;  /* 0x00000018009c7944 */ /* 0x000fea0003c00000 */
        /* <DEDUP_REMOVED lines=11> */
.L_x_16058:
[----:B------:R-:W-:Y:S05]  /*5290*/  BSYNC.RECONVERGENT B1 ;  /* 0x0000000000017941 */ /* 0x000fea0003800200 */
.L_x_16056:
        /* <DEDUP_REMOVED lines=41> */
.L_x_16060:
        /* <DEDUP_REMOVED lines=17> */
.L_x_16061:
[----:B------:R-:W-:Y:S05]  /*5640*/  BSYNC.RECONVERGENT B1 ;  /* 0x0000000000017941 */ /* 0x000fea0003800200 */
.L_x_16059:
        /* <DEDUP_REMOVED lines=40> */
.L_x_16063:
[----:B------:R-:W-:Y:S01]  /*58d0*/  MOV R29, R18 ;  /* 0x00000012001d7202 */ /* 0x000fe20000000f00 */
[----:B------:R-:W-:Y:S01]  /*58e0*/  IMAD.MOV.U32 R26, RZ, RZ, R19 ;  /* 0x000000ffff1a7224 */ /* 0x000fe200078e0013 */
[----:B------:R-:W-:Y:S02]  /*58f0*/  MOV R13, R20 ;  /* 0x00000014000d7202 */ /* 0x000fe40000000f00 */
[----:B------:R-:W-:Y:S02]  /*5900*/  MOV R12, R21 ;  /* 0x00000015000c7202 */ /* 0x000fe40000000f00 */
[----:B------:R-:W-:-:S07]  /*5910*/  MOV R11, 0x5930 ;  /* 0x00005930000b7802 */ /* 0x000fce0000000f00 */
[----:B------:R-:W-:Y:S05]  /*5920*/  CALL.REL.NOINC `($__internal_346_$__cuda_sm20_div_s64) ;  /* 0x0000001000c87944 */ /* 0x000fea0003c00000 */
        /* <DEDUP_REMOVED lines=11> */
.L_x_16064:
[----:B------:R-:W-:Y:S05]  /*59e0*/  BSYNC.RECONVERGENT B1 ;  /* 0x0000000000017941 */ /* 0x000fea0003800200 */
.L_x_16062:
        /* <DEDUP_REMOVED lines=39> */
.L_x_16066:
[----:B------:R-:W-:Y:S01]  /*5c60*/  MOV R29, R18 ;  /* 0x00000012001d7202 */ /* 0x000fe20000000f00 */
[----:B------:R-:W-:Y:S01]  /*5c70*/  IMAD.MOV.U32 R26, RZ, RZ, R19 ;  /* 0x000000ffff1a7224 */ /* 0x000fe200078e0013 */
[----:B------:R-:W-:Y:S02]  /*5c80*/  MOV R13, R20 ;  /* 0x00000014000d7202 */ /* 0x000fe40000000f00 */
[----:B------:R-:W-:Y:S02]  /*5c90*/  MOV R12, R21 ;  /* 0x00000015000c7202 */ /* 0x000fe40000000f00 */
[----:B------:R-:W-:-:S07]  /*5ca0*/  MOV R11, 0x5cc0 ;  /* 0x00005cc0000b7802 */ /* 0x000fce0000000f00 */
[----:B------:R-:W-:Y:S05]  /*5cb0*/  CALL.REL.NOINC `($__internal_346_$__cuda_sm20_div_s64) ;  /* 0x0000000c00e47944 */ /* 0x000fea0003c00000 */
        /* <DEDUP_REMOVED lines=11> */
.L_x_16067:
[----:B------:R-:W-:Y:S05]  /*5d70*/  BSYNC.RECONVERGENT B1 ;  /* 0x0000000000017941 */ /* 0x000fea0003800200 */
.L_x_16065:
        /* <DEDUP_REMOVED lines=10> */
.L_x_16055:
        /* <DEDUP_REMOVED lines=34> */
.L_x_16070:
        /* <DEDUP_REMOVED lines=17> */
.L_x_16071:
[----:B------:R-:W-:Y:S05]  /*6150*/  BSYNC.RECONVERGENT B1 ;  /* 0x0000000000017941 */ /* 0x000fea0003800200 */
.L_x_16069:
        /* <DEDUP_REMOVED lines=41> */
.L_x_16073:
        /* <DEDUP_REMOVED lines=17> */
.L_x_16074:
[----:B------:R-:W-:Y:S05]  /*6500*/  BSYNC.RECONVERGENT B1 ;  /* 0x0000000000017941 */ /* 0x000fea0003800200 */
.L_x_16072:
        /* <DEDUP_REMOVED lines=10> */
.L_x_16068:
        /* <DEDUP_REMOVED lines=31> */
.L_x_16076:
[----:B------:R-:W-:Y:S01]  /*67a0*/  MOV R21, R10 ;  /* 0x0000000a00157202 */ /* 0x000fe20000000f00 */
[----:B------:R-:W-:Y:S01]  /*67b0*/  IMAD.MOV.U32 R20, RZ, RZ, R15 ;  /* 0x000000ffff147224 */ /* 0x000fe200078e000f */
[----:B------:R-:W-:Y:S02]  /*67c0*/  MOV R22, R11 ;  /* 0x0000000b00167202 */ /* 0x000fe40000000f00 */
[----:B------:R-:W-:Y:S02]  /*67d0*/  MOV R24, R14 ;  /* 0x0000000e00187202 */ /* 0x000fe40000000f00 */
[----:B------:R-:W-:-:S07]  /*67e0*/  MOV R23, 0x6800 ;  /* 0x0000680000177802 */ /* 0x000fce0000000f00 */
[----:B------:R-:W-:Y:S05]  /*67f0*/  CALL.REL.NOINC `($__internal_347_$__cuda_sm20_rem_s64) ;  /* 0x0000000800647944 */ /* 0x000fea0003c00000 */
[----:B------:R-:W-:Y:S01]  /*6800*/  MOV R10, R12 ;  /* 0x0000000c000a7202 */ /* 0x000fe20000000f00 */
[----:B------:R-:W-:-:S07]  /*6810*/  IMAD.MOV.U32 R11, RZ, RZ, R13 ;  /* 0x000000ffff0b7224 */ /* 0x000fce00078e000d */
.L_x_16077:
[----:B------:R-:W-:Y:S05]  /*6820*/  BSYNC.RECONVERGENT B1 ;  /* 0x0000000000017941 */ /* 0x000fea0003800200 */
.L_x_16075:
        /* <DEDUP_REMOVED lines=10> */
.L_x_16028:
[----:B------:R-:W0:Y:S02]  /*68d0*/  LDCU.64 UR4, c[0x0][0x388] ;  /* 0x00007100ff0477ac */ /* 0x000e240008000a00 */
[----:B0-----:R-:W-:-:S04]  /*68e0*/  LEA R8, P0, R7, UR4, 0x2 ;  /* 0x0000000407087c11 */ /* 0x001fc8000f8010ff */
[----:B------:R-:W-:-:S05]  /*68f0*/  LEA.HI.X R9, R7, UR5, R6, 0x2, P0 ;  /* 0x0000000507097c11 */ /* 0x000fca00080f1406 */
[----:B------:R-:W2:Y:S04]  /*6900*/  LDG.E R8, desc[UR6][R8.64] ;  /* 0x0000000608087981 */ /* 0x000ea8000c1e1900 */
[----:B--2---:R0:W-:Y:S02]  /*6910*/  STS [R3], R8 ;  /* 0x0000000803007388 */ /* 0x0041e40000000800 */
.L_x_16027:
[----:B------:R-:W-:Y:S05]  /*6920*/  BSYNC.RECONVERGENT B0 ;  /* 0x0000000000007941 */ /* 0x000fea0003800200 */
.L_x_15979:
[----:B------:R-:W-:Y:S01]  /*6930*/  BAR.SYNC.DEFER_BLOCKING 0x0 ;  /* 0x0000000000007b1d */ /* 0x000fe20000010000 */
[----:B------:R-:W-:Y:S02]  /*6940*/  ISETP.GE.U32.AND P0, PT, R4, 0x42, PT ;  /* 0x000000420400780c */ /* 0x000fe40003f06070 */
[----:B------:R-:W-:-:S11]  /*6950*/  ISETP.GT.U32.AND P1, PT, R2, 0x1f, PT ;  /* 0x0000001f0200780c */ /* 0x000fd60003f24070 */
[----:B------:R-:W-:Y:S05]  /*6960*/  @!P0 BRA `(.L_x_16078) ;  /* 0x00000000002c8947 */ /* 0x000fea0003800000 */
.L_x_16079:
[----:B------:R-:W-:-:S04]  /*6970*/  SHF.R.U32.HI R7, RZ, 0x1, R4 ;  /* 0x00000001ff077819 */ /* 0x000fc80000011604 */
[----:B------:R-:W-:-:S13]  /*6980*/  ISETP.GE.U32.AND P0, PT, R2, R7, PT ;  /* 0x000000070200720c */ /* 0x000fda0003f06070 */
[----:B-1----:R-:W-:Y:S01]  /*6990*/  @!P0 LEA R6, R7, R3, 0x2 ;  /* 0x0000000307068211 */ /* 0x002fe200078e10ff */
[----:B------:R-:W-:Y:S05]  /*69a0*/  @!P0 LDS R5, [R3] ;  /* 0x0000000003058984 */ /* 0x000fea0000000800 */
[----:B------:R-:W0:Y:S02]  /*69b0*/  @!P0 LDS R6, [R6] ;  /* 0x0000000006068984 */ /* 0x000e240000000800 */
[----:B0-----:R-:W-:-:S05]  /*69c0*/  @!P0 VIMNMX.U32 R8, PT, PT, R5, R6, PT ;  /* 0x0000000605088248 */ /* 0x001fca0003fe0000 */
[----:B------:R2:W-:Y:S01]  /*69d0*/  @!P0 STS [R3], R8 ;  /* 0x0000000803008388 */ /* 0x0005e20000000800 */
[----:B------:R-:W-:Y:S01]  /*69e0*/  BAR.SYNC.DEFER_BLOCKING 0x0 ;  /* 0x0000000000007b1d */ /* 0x000fe20000010000 */
[----:B------:R-:W-:Y:S01]  /*69f0*/  ISETP.GT.U32.AND P0, PT, R4, 0x83, PT ;  /* 0x000000830400780c */ /* 0x000fe20003f04070 */
[----:B------:R-:W-:-:S12]  /*6a00*/  IMAD.MOV.U32 R4, RZ, RZ, R7 ;  /* 0x000000ffff047224 */ /* 0x000fd800078e0007 */
[----:B--2---:R-:W-:Y:S05]  /*6a10*/  @P0 BRA `(.L_x_16079) ;  /* 0xfffffffc00d40947 */ /* 0x004fea000383ffff */
.L_x_16078:
[----:B------:R-:W-:Y:S05]  /*6a20*/  @P1 EXIT ;  /* 0x000000000000194d */ /* 0x000fea0003800000 */
[----:B------:R-:W-:Y:S01]  /*6a30*/  LDS R4, [R3] ;  /* 0x0000000003047984 */ /* 0x000fe20000000800 */
[----:B------:R-:W-:-:S03]  /*6a40*/  ISETP.NE.AND P0, PT, R2, RZ, PT ;  /* 0x000000ff0200720c */ /* 0x000fc60003f05270 */
[----:B------:R-:W2:Y:S02]  /*6a50*/  LDS R5, [R3+0x80] ;  /* 0x0000800003057984 */ /* 0x000ea40000000800 */
[----:B--2---:R-:W-:-:S05]  /*6a60*/  VIMNMX.U32 R4, PT, PT, R4, R5, PT ;  /* 0x0000000504047248 */ /* 0x004fca0003fe0000 */
[----:B------:R-:W-:Y:S04]  /*6a70*/  STS [R3], R4 ;  /* 0x0000000403007388 */ /* 0x000fe80000000800 */
[----:B------:R-:W-:Y:S04]  /*6a80*/  LDS R5, [R3] ;  /* 0x0000000003057984 */ /* 0x000fe80000000800 */
[----:B-1----:R-:W1:Y:S02]  /*6a90*/  LDS R6, [R3+0x40] ;  /* 0x0000400003067984 */ /* 0x002e640000000800 */
[----:B-1----:R-:W-:-:S05]  /*6aa0*/  VIMNMX.U32 R6, PT, PT, R5, R6, PT ;  /* 0x0000000605067248 */ /* 0x002fca0003fe0000 */
[----:B------:R-:W-:Y:S04]  /*6ab0*/  STS [R3], R6 ;  /* 0x0000000603007388 */ /* 0x000fe80000000800 */
[----:B------:R-:W-:Y:S04]  /*6ac0*/  LDS R5, [R3] ;  /* 0x0000000003057984 */ /* 0x000fe80000000800 */
[----:B0-----:R-:W0:Y:S02]  /*6ad0*/  LDS R8, [R3+0x20] ;  /* 0x0000200003087984 */ /* 0x001e240000000800 */
        /* <DEDUP_REMOVED lines=23> */
        .weak           $__internal_346_$__cuda_sm20_div_s64
        .type           $__internal_346_$__cuda_sm20_div_s64,@function
        .size           $__internal_346_$__cuda_sm20_div_s64,($__internal_347_$__cuda_sm20_rem_s64 - $__internal_346_$__cuda_sm20_div_s64)
$__internal_346_$__cuda_sm20_div_s64:
        /* <DEDUP_REMOVED lines=83> */
[----:B------:R-:W-:Y:S05]  /*7180*/  RET.REL.NODEC R12 `(uncontiguous_min_u32) ;  /* 0xffffff8c0c9c7950 */ /* 0x000fea0003c3ffff */
        .weak           $__internal_347_$__cuda_sm20_rem_s64
        .type           $__internal_347_$__cuda_sm20_rem_s64,@function
        .size           $__internal_347_$__cuda_sm20_rem_s64,(.L_x_32550 - $__internal_347_$__cuda_sm20_rem_s64)
$__internal_347_$__cuda_sm20_rem_s64:
        /* <DEDUP_REMOVED lines=77> */
[----:B------:R-:W-:Y:S06]  /*7660*/  RET.REL.NODEC R10 `(uncontiguous_min_u32) ;  /* 0xffffff880a647950 */ /* 0x000fec0003c3ffff */
.L_x_16080:
        /* <DEDUP_REMOVED lines=9> */
.L_x_32550:


//--------------------- .text.contiguous_min_u32  --------------------------
	.section	.text.contiguous_min_u32,"ax",@progbits
	.align	128
        .global         contiguous_min_u32
        .type           contiguous_min_u32,@function
        .size           contiguous_min_u32,(.L_x_33252 - contiguous_min_u32)
        .other          contiguous_min_u32,@"STO_CUDA_ENTRY STV_DEFAULT"
contiguous_min_u32:
.text.contiguous_min_u32:
        /* <DEDUP_REMOVED lines=28> */
[----:B--2---:R-:W-:-:S05]  /*01c0*/  @!P0 VIMNMX.U32 R10, PT, PT, R4, R7, PT ;  /* 0x00000007040a8248 */ /* 0x004fca0003fe0000 */
        /* <DEDUP_REMOVED lines=10> */
.L_x_16082:
[----:B------:R-:W-:Y:S05]  /*0270*/  BSYNC.RECONVERGENT B0 ;  /* 0x0000000000007941 */ /* 0x000fea0003800200 */
.L_x_16081:
[----:B------:R-:W-:Y:S06]  /*0280*/  BAR.SYNC.DEFER_BLOCKING 0x0 ;  /* 0x0000000000007b1d */ /* 0x000fec0000010000 */
[----:B------:R-:W-:Y:S05]  /*0290*/  @!P2 BRA `(.L_x_16083) ;  /* 0x00000000002ca947 */ /* 0x000fea0003800000 */
.L_x_16084:
[----:B------:R-:W-:-:S04]  /*02a0*/  SHF.R.U32.HI R6, RZ, 0x1, R8 ;  /* 0x00000001ff067819 */ /* 0x000fc80000011608 */
[----:B------:R-:W-:-:S13]  /*02b0*/  ISETP.GE.U32.AND P0, PT, R2, R6, PT ;  /* 0x000000060200720c */ /* 0x000fda0003f06070 */
[----:B------:R-:W-:Y:S01]  /*02c0*/  @!P0 IMAD R5, R6, 0x4, R3 ;  /* 0x0000000406058824 */ /* 0x000fe200078e0203 */
[----:B-1----:R-:W-:Y:S05]  /*02d0*/  @!P0 LDS R4, [R3] ;  /* 0x0000000003048984 */ /* 0x002fea0000000800 */
[----:B------:R-:W1:Y:S02]  /*02e0*/  @!P0 LDS R5, [R5] ;  /* 0x0000000005058984 */ /* 0x000e640000000800 */
[----:B-1----:R-:W-:-:S05]  /*02f0*/  @!P0 VIMNMX.U32 R4, PT, PT, R4, R5, PT ;  /* 0x0000000504048248 */ /* 0x002fca0003fe0000 */
[----:B------:R2:W-:Y:S01]  /*0300*/  @!P0 STS [R3], R4 ;  /* 0x0000000403008388 */ /* 0x0005e20000000800 */
[----:B------:R-:W-:Y:S01]  /*0310*/  BAR.SYNC.DEFER_BLOCKING 0x0 ;  /* 0x0000000000007b1d */ /* 0x000fe20000010000 */
[----:B------:R-:W-:Y:S01]  /*0320*/  ISETP.GT.U32.AND P0, PT, R8, 0x83, PT ;  /* 0x000000830800780c */ /* 0x000fe20003f04070 */
[----:B------:R-:W-:-:S12]  /*0330*/  IMAD.MOV.U32 R8, RZ, RZ, R6 ;  /* 0x000000ffff087224 */ /* 0x000fd800078e0006 */
[----:B--2---:R-:W-:Y:S05]  /*0340*/  @P0 BRA `(.L_x_16084) ;  /* 0xfffffffc00d40947 */ /* 0x004fea000383ffff */
.L_x_16083:
[----:B------:R-:W-:Y:S05]  /*0350*/  @P1 EXIT ;  /* 0x000000000000194d */ /* 0x000fea0003800000 */
[----:B-1----:R-:W-:Y:S01]  /*0360*/  LDS R4, [R3] ;  /* 0x0000000003047984 */ /* 0x002fe20000000800 */
[----:B------:R-:W-:-:S03]  /*0370*/  ISETP.NE.AND P0, PT, R2, RZ, PT ;  /* 0x000000ff0200720c */ /* 0x000fc60003f05270 */
[----:B------:R-:W1:Y:S02]  /*0380*/  LDS R5, [R3+0x80] ;  /* 0x0000800003057984 */ /* 0x000e640000000800 */
[----:B-1----:R-:W-:-:S05]  /*0390*/  VIMNMX.U32 R4, PT, PT, R4, R5, PT ;  /* 0x0000000504047248 */ /* 0x002fca0003fe0000 */
[----:B------:R-:W-:Y:S04]  /*03a0*/  STS [R3], R4 ;  /* 0x0000000403007388 */ /* 0x000fe80000000800 */
[----:B------:R-:W-:Y:S04]  /*03b0*/  LDS R5, [R3] ;  /* 0x0000000003057984 */ /* 0x000fe80000000800 */
        /* <DEDUP_REMOVED lines=28> */
.L_x_16085:
        /* <DEDUP_REMOVED lines=16> */
.L_x_33252:


//--------------------- .text.contiguous_min33_u16 --------------------------
	.section	.text.contiguous_min33_u16,"ax",@progbits
	.align	128
        .global         contiguous_min33_u16
        .type           contiguous_min33_u16,@function
        .size           contiguous_min33_u16,(.L_x_33253 - contiguous_min33_u16)
        .other          contiguous_min33_u16,@"STO_CUDA_ENTRY STV_DEFAULT"
contiguous_min33_u16:
.text.contiguous_min33_u16:
        /* <DEDUP_REMOVED lines=52> */
.L_x_16088:
        /* <DEDUP_REMOVED lines=22> */
[----:B-1----:R-:W-:-:S04]  /*04a0*/  VIMNMX3.U16x2 R2, R3, R0, R2, PT ;  /* 0x000000000302720f */ /* 0x002fc80003800202 */
[----:B--2---:R-:W-:-:S04]  /*04b0*/  VIMNMX3.U16x2 R2, R2, R4, R6, PT ;  /* 0x000000040202720f */ /* 0x004fc80003800206 */
[----:B0-----:R-:W-:-:S04]  /*04c0*/  VIMNMX3.U16x2 R6, R2, R8, R10, PT ;  /* 0x000000080206720f */ /* 0x001fc8000380020a */
[----:B---3--:R-:W-:Y:S01]  /*04d0*/  VIMNMX3.U16x2 R3, R6, R12, R14, PT ;  /* 0x0000000c0603720f */ /* 0x008fe2000380020e */
[----:B------:R-:W-:Y:S06]  /*04e0*/  @P0 BRA `(.L_x_16088) ;  /* 0xfffffffc00940947 */ /* 0x000fec000383ffff */
[----:B------:R-:W-:-:S07]  /*04f0*/  IADD3 R11, PT, PT, R11, 0x1, RZ ;  /* 0x000000010b0b7810 */ /* 0x000fce0007ffe0ff */
.L_x_16087:
        /* <DEDUP_REMOVED lines=17> */
[----:B-1----:R-:W-:-:S04]  /*0610*/  VIMNMX3.U16x2 R3, R3, R0, R2, PT ;  /* 0x000000000303720f */ /* 0x002fc80003800202 */
[----:B0-----:R-:W-:-:S07]  /*0620*/  VIMNMX3.U16x2 R3, R3, R4, R6, PT ;  /* 0x000000040303720f */ /* 0x001fce0003800206 */
.L_x_16090:
        /* <DEDUP_REMOVED lines=12> */
[----:B-1----:R-:W-:-:S07]  /*06f0*/  VIMNMX3.U16x2 R3, R3, R0, R2, PT ;  /* 0x000000000303720f */ /* 0x002fce0003800202 */
.L_x_16091:
[----:B------:R-:W-:-:S04]  /*0700*/  @!P1 IMAD R0, R11, UR8, RZ ;  /* 0x000000080b009c24 */ /* 0x000fc8000f8e02ff */
[----:B------:R-:W-:-:S06]  /*0710*/  @!P1 IMAD R0, R0, 0x2, R5 ;  /* 0x0000000200009824 */ /* 0x000fcc00078e0205 */
[----:B------:R-:W1:Y:S02]  /*0720*/  @!P1 LDS.U16 R0, [R0] ;  /* 0x0000000000009984 */ /* 0x000e640000000400 */
[----:B-1----:R-:W-:-:S07]  /*0730*/  @!P1 VIMNMX.U16x2 R3, PT, PT, R3, R0, PT ;  /* 0x0000000003039248 */ /* 0x002fce0003fe0200 */
.L_x_16089:
[----:B-1----:R0:W-:Y:S02]  /*0740*/  STS.U16 [R5], R3 ;  /* 0x0000000305007388 */ /* 0x0021e40000000400 */
.L_x_16086:
        /* <DEDUP_REMOVED lines=8> */
.L_x_16092:
        /* <DEDUP_REMOVED lines=11> */
.L_x_33253:


//--------------------- .text.contiguous_min3_u16 --------------------------
	.section	.text.contiguous_min3_u16,"ax",@progbits
	.align	128
        .global         contiguous_min3_u16
        .type           contiguous_min3_u16,@function
        .size           contiguous_min3_u16,(.L_x_32552 - contiguous_min3_u16)
        .other          contiguous_min3_u16,@"STO_CUDA_ENTRY STV_DEFAULT"
contiguous_min3_u16:
.text.contiguous_min3_u16:
        /* <DEDUP_REMOVED lines=44> */
.L_x_16111:
        /* <DEDUP_REMOVED lines=27> */
.L_x_16095:
[----:B------:R-:W-:Y:S01]  /*0470*/  IMAD.MOV.U32 R30, RZ, RZ, R32 ;  /* 0x000000ffff1e7224 */ /* 0x000fe200078e0020 */
[----:B------:R-:W-:Y:S01]  /*0480*/  MOV R0, R36 ;  /* 0x0000002400007202 */ /* 0x000fe20000000f00 */
[----:B------:R-:W-:Y:S01]  /*0490*/  IMAD.MOV.U32 R3, RZ, RZ, R37 ;  /* 0x000000ffff037224 */ /* 0x000fe200078e0025 */
[----:B------:R-:W-:-:S07]  /*04a0*/  MOV R8, 0x4c0 ;  /* 0x000004c000087802 */ /* 0x000fce0000000f00 */
[----:B01-3--:R-:W-:Y:S05]  /*04b0*/  CALL.REL.NOINC `($__internal_348_$__cuda_sm20_div_s64) ;  /* 0x0000003000b07944 */ /* 0x00bfea0003c00000 */
        /* <DEDUP_REMOVED lines=9> */
.L_x_16096:
        /* <DEDUP_REMOVED lines=33> */
.L_x_16097:
[----:B------:R-:W-:Y:S01]  /*0760*/  MOV R0, R36 ;  /* 0x0000002400007202 */ /* 0x000fe20000000f00 */
[----:B------:R-:W-:Y:S01]  /*0770*/  IMAD.MOV.U32 R3, RZ, RZ, R37 ;  /* 0x000000ffff037224 */ /* 0x000fe200078e0025 */
[----:B------:R-:W-:-:S07]  /*0780*/  MOV R8, 0x7a0 ;  /* 0x000007a000087802 */ /* 0x000fce0000000f00 */
[----:B---3--:R-:W-:Y:S05]  /*0790*/  CALL.REL.NOINC `($__internal_348_$__cuda_sm20_div_s64) ;  /* 0x0000002c00f87944 */ /* 0x008fea0003c00000 */
        /* <DEDUP_REMOVED lines=10> */
.L_x_16098:
        /* <DEDUP_REMOVED lines=34> */
.L_x_16099:
[----:B------:R-:W-:Y:S01]  /*0a60*/  MOV R30, R28 ;  /* 0x0000001c001e7202 */ /* 0x000fe20000000f00 */
[----:B------:R-:W-:Y:S01]  /*0a70*/  IMAD.MOV.U32 R0, RZ, RZ, R36 ;  /* 0x000000ffff007224 */ /* 0x000fe200078e0024 */
[----:B------:R-:W-:Y:S02]  /*0a80*/  MOV R3, R37 ;  /* 0x0000002500037202 */ /* 0x000fe40000000f00 */
[----:B------:R-:W-:-:S07]  /*0a90*/  MOV R8, 0xab0 ;  /* 0x00000ab000087802 */ /* 0x000fce0000000f00 */
[----:B---3--:R-:W-:Y:S05]  /*0aa0*/  CALL.REL.NOINC `($__internal_348_$__cuda_sm20_div_s64) ;  /* 0x0000002c00347944 */ /* 0x008fea0003c00000 */
        /* <DEDUP_REMOVED lines=10> */
.L_x_16100:
        /* <DEDUP_REMOVED lines=33> */
.L_x_16101:
[----:B------:R-:W-:Y:S01]  /*0d60*/  MOV R0, R36 ;  /* 0x0000002400007202 */ /* 0x000fe20000000f00 */
[----:B------:R-:W-:Y:S01]  /*0d70*/  IMAD.MOV.U32 R3, RZ, RZ, R37 ;  /* 0x000000ffff037224 */ /* 0x000fe200078e0025 */
[----:B------:R-:W-:-:S07]  /*0d80*/  MOV R8, 0xda0 ;  /* 0x00000da000087802 */ /* 0x000fce0000000f00 */
[----:B---3--:R-:W-:Y:S05]  /*0d90*/  CALL.REL.NOINC `($__internal_348_$__cuda_sm20_div_s64) ;  /* 0x0000002800787944 */ /* 0x008fea0003c00000 */
        /* <DEDUP_REMOVED lines=9> */
.L_x_16102:
        /* <DEDUP_REMOVED lines=34> */
.L_x_16103:
[----:B------:R-:W-:Y:S01]  /*1050*/  IMAD.MOV.U32 R30, RZ, RZ, R28 ;  /* 0x000000ffff1e7224 */ /* 0x000fe200078e001c */
        /* <DEDUP_REMOVED lines=13> */
.L_x_16104:
        /* <DEDUP_REMOVED lines=34> */
.L_x_16105:
        /* <DEDUP_REMOVED lines=14> */
.L_x_16106:
        /* <DEDUP_REMOVED lines=34> */
.L_x_16107:
[----:B------:R-:W-:Y:S01]  /*1650*/  IMAD.MOV.U32 R30, RZ, RZ, R28 ;  /* 0x000000ffff1e7224 */ /* 0x000fe200078e001c */
        /* <DEDUP_REMOVED lines=14> */
.L_x_16108:
        /* <DEDUP_REMOVED lines=34> */
.L_x_16109:
[----:B------:R-:W-:Y:S01]  /*1960*/  MOV R0, R36 ;  /* 0x0000002400007202 */ /* 0x000fe20000000f00 */
[----:B------:R-:W-:Y:S01]  /*1970*/  IMAD.MOV.U32 R3, RZ, RZ, R37 ;  /* 0x000000ffff037224 */ /* 0x000fe200078e0025 */
[----:B------:R-:W-:-:S07]  /*1980*/  MOV R8, 0x19a0 ;  /* 0x000019a000087802 */ /* 0x000fce0000000f00 */
[----:B---3--:R-:W-:Y:S05]  /*1990*/  CALL.REL.NOINC `($__internal_348_$__cuda_sm20_div_s64) ;  /* 0x0000001c00787944 */ /* 0x008fea0003c00000 */
        /* <DEDUP_REMOVED lines=9> */
.L_x_16110:
        /* <DEDUP_REMOVED lines=13> */
.L_x_16094:
        /* <DEDUP_REMOVED lines=33> */
.L_x_16113:
[----:B------:R-:W-:Y:S01]  /*1d10*/  IMAD.MOV.U32 R30, RZ, RZ, R32 ;  /* 0x000000ffff1e7224 */ /* 0x000fe200078e0020 */
[----:B------:R-:W-:Y:S01]  /*1d20*/  MOV R0, R16 ;  /* 0x0000001000007202 */ /* 0x000fe20000000f00 */
[----:B------:R-:W-:Y:S01]  /*1d30*/  IMAD.MOV.U32 R3, RZ, RZ, R17 ;  /* 0x000000ffff037224 */ /* 0x000fe200078e0011 */
[----:B------:R-:W-:-:S07]  /*1d40*/  MOV R8, 0x1d60 ;  /* 0x00001d6000087802 */ /* 0x000fce0000000f00 */
[----:B------:R-:W-:Y:S05]  /*1d50*/  CALL.REL.NOINC `($__internal_348_$__cuda_sm20_div_s64) ;  /* 0x0000001800887944 */ /* 0x000fea0003c00000 */
        /* <DEDUP_REMOVED lines=9> */
.L_x_16114:
        /* <DEDUP_REMOVED lines=35> */
.L_x_16115:
        /* <DEDUP_REMOVED lines=13> */
.L_x_16116:
        /* <DEDUP_REMOVED lines=36> */
.L_x_16117:
[----:B------:R-:W-:Y:S01]  /*2330*/  IMAD.MOV.U32 R30, RZ, RZ, R20 ;  /* 0x000000ffff1e7224 */ /* 0x000fe200078e0014 */
[----:B------:R-:W-:Y:S01]  /*2340*/  MOV R0, R18 ;  /* 0x0000001200007202 */ /* 0x000fe20000000f00 */
[----:B------:R-:W-:Y:S01]  /*2350*/  IMAD.MOV.U32 R3, RZ, RZ, R19 ;  /* 0x000000ffff037224 */ /* 0x000fe200078e0013 */
[----:B------:R-:W-:-:S07]  /*2360*/  MOV R8, 0x2380 ;  /* 0x0000238000087802 */ /* 0x000fce0000000f00 */
[----:B------:R-:W-:Y:S05]  /*2370*/  CALL.REL.NOINC `($__internal_348_$__cuda_sm20_div_s64) ;  /* 0x0000001400007944 */ /* 0x000fea0003c00000 */
        /* <DEDUP_REMOVED lines=10> */
.L_x_16118:
        /* <DEDUP_REMOVED lines=37> */
.L_x_16119:
[----:B------:R-:W-:Y:S01]  /*2670*/  IMAD.MOV.U32 R0, RZ, RZ, R18 ;  /* 0x000000ffff007224 */ /* 0x000fe200078e0012 */
[----:B------:R-:W-:Y:S02]  /*2680*/  MOV R3, R19 ;  /* 0x0000001300037202 */ /* 0x000fe40000000f00 */
[----:B------:R-:W-:-:S07]  /*2690*/  MOV R8, 0x26b0 ;  /* 0x000026b000087802 */ /* 0x000fce0000000f00 */
[----:B------:R-:W-:Y:S05]  /*26a0*/  CALL.REL.NOINC `($__internal_348_$__cuda_sm20_div_s64) ;  /* 0x0000001000347944 */ /* 0x000fea0003c00000 */
        /* <DEDUP_REMOVED lines=8> */
.L_x_16120:
        /* <DEDUP_REMOVED lines=10> */
.L_x_16112:
        /* <DEDUP_REMOVED lines=31> */
.L_x_16122:
[----:B------:R-:W-:Y:S01]  /*29c0*/  MOV R30, R32 ;  /* 0x00000020001e7202 */ /* 0x000fe20000000f00 */
[----:B------:R-:W-:Y:S01]  /*29d0*/  IMAD.MOV.U32 R0, RZ, RZ, R16 ;  /* 0x000000ffff007224 */ /* 0x000fe200078e0010 */
[----:B------:R-:W-:Y:S02]  /*29e0*/  MOV R3, R17 ;  /* 0x0000001100037202 */ /* 0x000fe40000000f00 */
        /* <DEDUP_REMOVED lines=11> */
.L_x_16123:
        /* <DEDUP_REMOVED lines=36> */
.L_x_16124:
[----:B------:R-:W-:Y:S02]  /*2ce0*/  MOV R0, R18 ;  /* 0x0000001200007202 */ /* 0x000fe40000000f00 */
        /* <DEDUP_REMOVED lines=11> */
.L_x_16125:
        /* <DEDUP_REMOVED lines=10> */
.L_x_16121:
        /* <DEDUP_REMOVED lines=29> */
.L_x_16126:
[----:B------:R-:W-:-:S07]  /*3010*/  MOV R0, 0x3030 ;  /* 0x0000303000007802 */ /* 0x000fce0000000f00 */
[----:B------:R-:W-:Y:S05]  /*3020*/  CALL.REL.NOINC `($__internal_349_$__cuda_sm20_rem_s64) ;  /* 0x0000000c00207944 */ /* 0x000fea0003c00000 */
[----:B------:R-:W-:Y:S02]  /*3030*/  MOV R8, R3 ;  /* 0x0000000300087202 */ /* 0x000fe40000000f00 */
[----:B------:R-:W-:-:S07]  /*3040*/  MOV R9, R10 ;  /* 0x0000000a00097202 */ /* 0x000fce0000000f00 */
.L_x_16127:
[----:B------:R-:W0:Y:S02]  /*3050*/  LDC.64 R10, c[0x0][0x398] ;  /* 0x0000e600ff0a7b82 */ /* 0x000e240000000a00 */
[----:B0-----:R-:W-:-:S06]  /*3060*/  IMAD.WIDE.U32 R2, R2, 0x8, R10 ;  /* 0x0000000802027825 */ /* 0x001fcc00078e000a */
[----:B------:R-:W2:Y:S02]  /*3070*/  LDG.E.64 R2, desc[UR10][R2.64] ;  /* 0x0000000a02027981 */ /* 0x000ea4000c1e1b00 */
[-C--:B--2---:R-:W-:Y:S02]  /*3080*/  IMAD R11, R3, R8.reuse, RZ ;  /* 0x00000008030b7224 */ /* 0x084fe400078e02ff */
[----:B------:R-:W-:-:S04]  /*3090*/  IMAD.WIDE.U32 R28, R2, R8, R28 ;  /* 0x00000008021c7225 */ /* 0x000fc800078e001c */
[----:B------:R-:W-:-:S04]  /*30a0*/  IMAD R11, R2, R9, R11 ;  /* 0x00000009020b7224 */ /* 0x000fc800078e020b */
[----:B------:R-:W-:-:S07]  /*30b0*/  IMAD.IADD R29, R29, 0x1, R11 ;  /* 0x000000011d1d7824 */ /* 0x000fce00078e020b */
.L_x_16093:
        /* <DEDUP_REMOVED lines=34> */
.L_x_16130:
        /* <DEDUP_REMOVED lines=22> */
[----:B-1----:R-:W-:-:S04]  /*3440*/  VIMNMX3.U16x2 R0, R2, R0, R4, PT ;  /* 0x000000000200720f */ /* 0x002fc80003800204 */
[----:B---3--:R-:W-:-:S04]  /*3450*/  VIMNMX3.U16x2 R4, R0, R16, R18, PT ;  /* 0x000000100004720f */ /* 0x008fc80003800212 */
[----:B--2---:R-:W-:-:S04]  /*3460*/  VIMNMX3.U16x2 R4, R4, R12, R8, PT ;  /* 0x0000000c0404720f */ /* 0x004fc80003800208 */
[----:B----4-:R-:W-:Y:S01]  /*3470*/  VIMNMX3.U16x2 R2, R4, R10, R6, PT ;  /* 0x0000000a0402720f */ /* 0x010fe20003800206 */
[----:B------:R-:W-:Y:S06]  /*3480*/  @P0 BRA `(.L_x_16130) ;  /* 0xfffffffc00940947 */ /* 0x000fec000383ffff */
[----:B------:R-:W-:-:S07]  /*3490*/  IADD3 R0, PT, PT, R17, 0x1, RZ ;  /* 0x0000000111007810 */ /* 0x000fce0007ffe0ff */
.L_x_16129:
        /* <DEDUP_REMOVED lines=17> */
[----:B-1----:R-:W-:-:S04]  /*35b0*/  VIMNMX3.U16x2 R2, R2, R4, R6, PT ;  /* 0x000000040202720f */ /* 0x002fc80003800206 */
[----:B--2---:R-:W-:-:S07]  /*35c0*/  VIMNMX3.U16x2 R2, R2, R8, R10, PT ;  /* 0x000000080202720f */ /* 0x004fce000380020a */
.L_x_16132:
        /* <DEDUP_REMOVED lines=12> */
[----:B-1----:R-:W-:-:S07]  /*3690*/  VIMNMX3.U16x2 R2, R2, R4, R6, PT ;  /* 0x000000040202720f */ /* 0x002fce0003800206 */
.L_x_16133:
[----:B------:R-:W-:-:S05]  /*36a0*/  @!P1 IMAD R0, R0, UR7, RZ ;  /* 0x0000000700009c24 */ /* 0x000fca000f8e02ff */
[----:B------:R-:W-:-:S06]  /*36b0*/  @!P1 LEA R0, R0, R3, 0x1 ;  /* 0x0000000300009211 */ /* 0x000fcc00078e08ff */
[----:B------:R-:W1:Y:S02]  /*36c0*/  @!P1 LDS.U16 R0, [R0] ;  /* 0x0000000000009984 */ /* 0x000e640000000400 */
[----:B-1----:R-:W-:-:S07]  /*36d0*/  @!P1 VIMNMX.U16x2 R2, PT, PT, R2, R0, PT ;  /* 0x0000000002029248 */ /* 0x002fce0003fe0200 */
.L_x_16131:
[----:B-1----:R1:W-:Y:S02]  /*36e0*/  STS.U16 [R3], R2 ;  /* 0x0000000203007388 */ /* 0x0023e40000000400 */
.L_x_16128:
        /* <DEDUP_REMOVED lines=9> */
        .weak           $__internal_348_$__cuda_sm20_div_s64
        .type           $__internal_348_$__cuda_sm20_div_s64,@function
        .size           $__internal_348_$__cuda_sm20_div_s64,($__internal_349_$__cuda_sm20_rem_s64 - $__internal_348_$__cuda_sm20_div_s64)
$__internal_348_$__cuda_sm20_div_s64:
        /* <DEDUP_REMOVED lines=82> */
[----:B------:R-:W-:Y:S06]  /*3ca0*/  RET.REL.NODEC R8 `(contiguous_min3_u16) ;  /* 0xffffffc008d47950 */ /* 0x000fec0003c3ffff */
        .weak           $__internal_349_$__cuda_sm20_rem_s64
        .type           $__internal_349_$__cuda_sm20_rem_s64,@function
        .size           $__internal_349_$__cuda_sm20_rem_s64,(.L_x_32552 - $__internal_349_$__cuda_sm20_rem_s64)
$__internal_349_$__cuda_sm20_rem_s64:
        /* <DEDUP_REMOVED lines=66> */
[----:B------:R-:W-:Y:S06]  /*40d0*/  RET.REL.NODEC R8 `(contiguous_min3_u16) ;  /* 0xffffffbc08c87950 */ /* 0x000fec0003c3ffff */
.L_x_16134:
        /* <DEDUP_REMOVED lines=10> */
.L_x_32552:


//--------------------- .text.contiguous_min22_u16 --------------------------
	.section	.text.contiguous_min22_u16,"ax",@progbits
	.align	128
        .global         contiguous_min22_u16
        .type           contiguous_min22_u16,@function
        .size           contiguous_min22_u16,(.L_x_33255 - contiguous_min22_u16)
        .other          contiguous_min22_u16,@"STO_CUDA_ENTRY STV_DEFAULT"
contiguous_min22_u16:
.text.contiguous_min22_u16:
        /* <DEDUP_REMOVED lines=35> */
[----:B--2---:R-:W-:-:S05]  /*0230*/  @!P0 VIMNMX.U16x2 R6, PT, PT, R8, R12, PT ;  /* 0x0000000c08068248 */ /* 0x004fca0003fe0200 */
        /* <DEDUP_REMOVED lines=14> */
.L_x_16136:
[----:B------:R-:W-:Y:S05]  /*0320*/  BSYNC.RECONVERGENT B0 ;  /* 0x0000000000007941 */ /* 0x000fea0003800200 */
.L_x_16135:
[----:B------:R-:W-:Y:S06]  /*0330*/  BAR.SYNC.DEFER_BLOCKING 0x0 ;  /* 0x0000000000007b1d */ /* 0x000fec0000010000 */
[----:B------:R-:W-:Y:S05]  /*0340*/  @!P1 BRA `(.L_x_16137) ;  /* 0x0000000000309947 */ /* 0x000fea0003800000 */
.L_x_16138:
[----:B0-----:R-:W-:-:S04]  /*0350*/  SHF.R.U32.HI R7, RZ, 0x1, R2 ;  /* 0x00000001ff077819 */ /* 0x001fc80000011602 */
[----:B------:R-:W-:-:S13]  /*0360*/  ISETP.GE.U32.AND P0, PT, R0, R7, PT ;  /* 0x000000070000720c */ /* 0x000fda0003f06070 */
[----:B------:R-:W-:-:S05]  /*0370*/  @!P0 LOP3.LUT R4, R2, 0x7fe, RZ, 0xc0, !PT ;  /* 0x000007fe02048812 */ /* 0x000fca00078ec0ff */
[----:B------:R-:W-:Y:S02]  /*0380*/  @!P0 IMAD.IADD R5, R3, 0x1, R4 ;  /* 0x0000000103058824 */ /* 0x000fe400078e0204 */
[----:B------:R-:W-:Y:S04]  /*0390*/  @!P0 LDS.U16 R4, [R3] ;  /* 0x0000000003048984 */ /* 0x000fe80000000400 */
[----:B-1----:R-:W0:Y:S02]  /*03a0*/  @!P0 LDS.U16 R6, [R5] ;  /* 0x0000000005068984 */ /* 0x002e240000000400 */
[----:B0-----:R-:W-:-:S05]  /*03b0*/  @!P0 VIMNMX.U16x2 R4, PT, PT, R4, R6, PT ;  /* 0x0000000604048248 */ /* 0x001fca0003fe0200 */
[----:B------:R2:W-:Y:S01]  /*03c0*/  @!P0 STS.U16 [R3], R4 ;  /* 0x0000000403008388 */ /* 0x0005e20000000400 */
[----:B------:R-:W-:Y:S01]  /*03d0*/  BAR.SYNC.DEFER_BLOCKING 0x0 ;  /* 0x0000000000007b1d */ /* 0x000fe20000010000 */
[----:B------:R-:W-:Y:S01]  /*03e0*/  ISETP.GT.U32.AND P0, PT, R2, 0x83, PT ;  /* 0x000000830200780c */ /* 0x000fe20003f04070 */
[----:B------:R-:W-:-:S12]  /*03f0*/  IMAD.MOV.U32 R2, RZ, RZ, R7 ;  /* 0x000000ffff027224 */ /* 0x000fd800078e0007 */
[----:B--2---:R-:W-:Y:S05]  /*0400*/  @P0 BRA `(.L_x_16138) ;  /* 0xfffffffc00d00947 */ /* 0x004fea000383ffff */
.L_x_16137:
[----:B------:R-:W-:Y:S05]  /*0410*/  @P2 EXIT ;  /* 0x000000000000294d */ /* 0x000fea0003800000 */
[----:B------:R-:W-:Y:S01]  /*0420*/  LDS.U16 R2, [R3] ;  /* 0x0000000003027984 */ /* 0x000fe20000000400 */
[----:B------:R-:W-:-:S03]  /*0430*/  ISETP.NE.AND P0, PT, R0, RZ, PT ;  /* 0x000000ff0000720c */ /* 0x000fc60003f05270 */
[----:B------:R-:W2:Y:S02]  /*0440*/  LDS.U16 R4, [R3+0x40] ;  /* 0x0000400003047984 */ /* 0x000ea40000000400 */
[----:B--2---:R-:W-:-:S04]  /*0450*/  VIMNMX.U16x2 R2, PT, PT, R2, R4, PT ;  /* 0x0000000402027248 */ /* 0x004fc80003fe0200 */
[----:B------:R-:W-:-:S05]  /*0460*/  PRMT R5, R2, 0x7610, R5 ;  /* 0x0000761002057816 */ /* 0x000fca0000000005 */
[----:B------:R-:W-:Y:S04]  /*0470*/  STS.U16 [R3], R5 ;  /* 0x0000000503007388 */ /* 0x000fe80000000400 */
[----:B------:R-:W-:Y:S04]  /*0480*/  LDS.U16 R2, [R3] ;  /* 0x0000000003027984 */ /* 0x000fe80000000400 */
[----:B------:R-:W2:Y:S02]  /*0490*/  LDS.U16 R4, [R3+0x20] ;  /* 0x0000200003047984 */ /* 0x000ea40000000400 */
[----:B--2---:R-:W-:-:S04]  /*04a0*/  VIMNMX.U16x2 R2, PT, PT, R2, R4, PT ;  /* 0x0000000402027248 */ /* 0x004fc80003fe0200 */
[----:B01----:R-:W-:-:S05]  /*04b0*/  PRMT R6, R2, 0x7610, R6 ;  /* 0x0000761002067816 */ /* 0x003fca0000000006 */
[----:B------:R-:W-:Y:S04]  /*04c0*/  STS.U16 [R3], R6 ;  /* 0x0000000603007388 */ /* 0x000fe80000000400 */
[----:B------:R-:W-:Y:S04]  /*04d0*/  LDS.U16 R2, [R3] ;  /* 0x0000000003027984 */ /* 0x000fe80000000400 */
[----:B------:R-:W0:Y:S02]  /*04e0*/  LDS.U16 R4, [R3+0x10] ;  /* 0x0000100003047984 */ /* 0x000e240000000400 */
[----:B0-----:R-:W-:-:S04]  /*04f0*/  VIMNMX.U16x2 R2, PT, PT, R2, R4, PT ;  /* 0x0000000402027248 */ /* 0x001fc80003fe0200 */
[----:B------:R-:W-:-:S05]  /*0500*/  PRMT R7, R2, 0x7610, R7 ;  /* 0x0000761002077816 */ /* 0x000fca0000000007 */
        /* <DEDUP_REMOVED lines=13> */
[----:B0-----:R-:W-:-:S05]  /*05e0*/  VIMNMX.U16x2 R2, PT, PT, R2, R4, PT ;  /* 0x0000000402027248 */ /* 0x001fca0003fe0200 */
        /* <DEDUP_REMOVED lines=19> */
.L_x_16139:
        /* <DEDUP_REMOVED lines=14> */
.L_x_33255:


//--------------------- .text.contiguous_min2_u16 --------------------------
	.section	.text.contiguous_min2_u16,"ax",@progbits
	.align	128
        .global         contiguous_min2_u16
        .type           contiguous_min2_u16,@function
        .size           contiguous_min2_u16,(.L_x_32554 - contiguous_min2_u16)
        .other          contiguous_min2_u16,@"STO_CUDA_ENTRY STV_DEFAULT"
contiguous_min2_u16:
.text.contiguous_min2_u16:
        /* <DEDUP_REMOVED lines=47> */
.L_x_16168:
        /* <DEDUP_REMOVED lines=32> */
.L_x_16145:
[----:B------:R-:W-:Y:S01]  /*04f0*/  IMAD.MOV.U32 R26, RZ, RZ, R6 ;  /* 0x000000ffff1a7224 */ /* 0x000fe200078e0006 */
[----:B------:R-:W-:Y:S01]  /*0500*/  MOV R13, R7 ;  /* 0x00000007000d7202 */ /* 0x000fe20000000f00 */
[----:B------:R-:W-:Y:S01]  /*0510*/  IMAD.MOV.U32 R14, RZ, RZ, R34 ;  /* 0x000000ffff0e7224 */ /* 0x000fe200078e0022 */
[----:B------:R-:W-:Y:S02]  /*0520*/  MOV R11, R35 ;  /* 0x00000023000b7202 */ /* 0x000fe40000000f00 */
[----:B------:R-:W-:-:S07]  /*0530*/  MOV R12, 0x550 ;  /* 0x00000550000c7802 */ /* 0x000fce0000000f00 */
[----:B-1----:R-:W-:Y:S05]  /*0540*/  CALL.REL.NOINC `($__internal_350_$__cuda_sm20_div_s64) ;  /* 0x0000006400707944 */ /* 0x002fea0003c00000 */
        /* <DEDUP_REMOVED lines=9> */
.L_x_16146:
[----:B------:R-:W-:Y:S05]  /*05e0*/  BSYNC.RECONVERGENT B1 ;  /* 0x0000000000017941 */ /* 0x000fea0003800200 */
.L_x_16144:
        /* <DEDUP_REMOVED lines=34> */
.L_x_16148:
[----:B------:R-:W-:Y:S01]  /*0810*/  MOV R26, R20 ;  /* 0x00000014001a7202 */ /* 0x000fe20000000f00 */
[----:B------:R-:W-:Y:S01]  /*0820*/  IMAD.MOV.U32 R13, RZ, RZ, R9 ;  /* 0x000000ffff0d7224 */ /* 0x000fe200078e0009 */
[----:B------:R-:W-:Y:S01]  /*0830*/  MOV R14, R34 ;  /* 0x00000022000e7202 */ /* 0x000fe20000000f00 */
[----:B------:R-:W-:Y:S01]  /*0840*/  IMAD.MOV.U32 R11, RZ, RZ, R35 ;  /* 0x000000ffff0b7224 */ /* 0x000fe200078e0023 */
[----:B------:R-:W-:-:S07]  /*0850*/  MOV R12, 0x870 ;  /* 0x00000870000c7802 */ /* 0x000fce0000000f00 */
[----:B------:R-:W-:Y:S05]  /*0860*/  CALL.REL.NOINC `($__internal_350_$__cuda_sm20_div_s64) ;  /* 0x0000006000a87944 */ /* 0x000fea0003c00000 */
        /* <DEDUP_REMOVED lines=9> */
.L_x_16149:
[----:B------:R-:W-:Y:S05]  /*0900*/  BSYNC.RECONVERGENT B1 ;  /* 0x0000000000017941 */ /* 0x000fea0003800200 */
.L_x_16147:
        /* <DEDUP_REMOVED lines=33> */
.L_x_16151:
[----:B------:R-:W-:Y:S01]  /*0b20*/  MOV R26, R36 ;  /* 0x00000024001a7202 */ /* 0x000fe20000000f00 */
[----:B------:R-:W-:Y:S01]  /*0b30*/  IMAD.MOV.U32 R13, RZ, RZ, R37 ;  /* 0x000000ffff0d7224 */ /* 0x000fe200078e0025 */
[----:B------:R-:W-:Y:S01]  /*0b40*/  MOV R14, R20 ;  /* 0x00000014000e7202 */ /* 0x000fe20000000f00 */
[----:B------:R-:W-:Y:S01]  /*0b50*/  IMAD.MOV.U32 R11, RZ, RZ, R21 ;  /* 0x000000ffff0b7224 */ /* 0x000fe200078e0015 */
[----:B------:R-:W-:-:S07]  /*0b60*/  MOV R12, 0xb80 ;  /* 0x00000b80000c7802 */ /* 0x000fce0000000f00 */
[----:B------:R-:W-:Y:S05]  /*0b70*/  CALL.REL.NOINC `($__internal_350_$__cuda_sm20_div_s64) ;  /* 0x0000005c00e47944 */ /* 0x000fea0003c00000 */
        /* <DEDUP_REMOVED lines=10> */
.L_x_16152:
[----:B------:R-:W-:Y:S05]  /*0c20*/  BSYNC.RECONVERGENT B1 ;  /* 0x0000000000017941 */ /* 0x000fea0003800200 */
.L_x_16150:
        /* <DEDUP_REMOVED lines=35> */
.L_x_16154:
[----:B------:R-:W-:Y:S01]  /*0e60*/  IMAD.MOV.U32 R26, RZ, RZ, R34 ;  /* 0x000000ffff1a7224 */ /* 0x000fe200078e0022 */
[----:B------:R-:W-:Y:S01]  /*0e70*/  MOV R13, R35 ;  /* 0x00000023000d7202 */ /* 0x000fe20000000f00 */
[----:B------:R-:W-:Y:S01]  /*0e80*/  IMAD.MOV.U32 R14, RZ, RZ, R20 ;  /* 0x000000ffff0e7224 */ /* 0x000fe200078e0014 */
[----:B------:R-:W-:Y:S02]  /*0e90*/  MOV R11, R21 ;  /* 0x00000015000b7202 */ /* 0x000fe40000000f00 */
[----:B------:R-:W-:-:S07]  /*0ea0*/  MOV R12, 0xec0 ;  /* 0x00000ec0000c7802 */ /* 0x000fce0000000f00 */
[----:B------:R-:W-:Y:S05]  /*0eb0*/  CALL.REL.NOINC `($__internal_350_$__cuda_sm20_div_s64) ;  /* 0x0000005c00147944 */ /* 0x000fea0003c00000 */
        /* <DEDUP_REMOVED lines=11> */
.L_x_16155:
[----:B------:R-:W-:Y:S05]  /*0f70*/  BSYNC.RECONVERGENT B1 ;  /* 0x0000000000017941 */ /* 0x000fea0003800200 */
.L_x_16153:
        /* <DEDUP_REMOVED lines=36> */
.L_x_16157:
        /* <DEDUP_REMOVED lines=16> */
.L_x_16158:
[----:B------:R-:W-:Y:S05]  /*12c0*/  BSYNC.RECONVERGENT B1 ;  /* 0x0000000000017941 */ /* 0x000fea0003800200 */
.L_x_16156:
        /* <DEDUP_REMOVED lines=35> */
.L_x_16160:
        /* <DEDUP_REMOVED lines=17> */
.L_x_16161:
[----:B------:R-:W-:Y:S05]  /*1610*/  BSYNC.RECONVERGENT B1 ;  /* 0x0000000000017941 */ /* 0x000fea0003800200 */
.L_x_16159:
        /* <DEDUP_REMOVED lines=35> */
.L_x_16163:
        /* <DEDUP_REMOVED lines=16> */
.L_x_16164:
[----:B------:R-:W-:Y:S05]  /*1950*/  BSYNC.RECONVERGENT B1 ;  /* 0x0000000000017941 */ /* 0x000fea0003800200 */
.L_x_16162:
        /* <DEDUP_REMOVED lines=35> */
.L_x_16166:
[----:B------:R-:W-:Y:S01]  /*1b90*/  MOV R26, R34 ;  /* 0x00000022001a7202 */ /* 0x000fe20000000f00 */
[----:B------:R-:W-:Y:S01]  /*1ba0*/  IMAD.MOV.U32 R13, RZ, RZ, R35 ;  /* 0x000000ffff0d7224 */ /* 0x000fe200078e0023 */
[----:B------:R-:W-:Y:S01]  /*1bb0*/  MOV R14, R20 ;  /* 0x00000014000e7202 */ /* 0x000fe20000000f00 */
[----:B------:R-:W-:Y:S01]  /*1bc0*/  IMAD.MOV.U32 R11, RZ, RZ, R21 ;  /* 0x000000ffff0b7224 */ /* 0x000fe200078e0015 */
[----:B------:R-:W-:-:S07]  /*1bd0*/  MOV R12, 0x1bf0 ;  /* 0x00001bf0000c7802 */ /* 0x000fce0000000f00 */
[----:B------:R-:W-:Y:S05]  /*1be0*/  CALL.REL.NOINC `($__internal_350_$__cuda_sm20_div_s64) ;  /* 0x0000004c00c87944 */ /* 0x000fea0003c00000 */
        /* <DEDUP_REMOVED lines=10> */
.L_x_16167:
[----:B------:R-:W-:Y:S05]  /*1c90*/  BSYNC.RECONVERGENT B1 ;  /* 0x0000000000017941 */ /* 0x000fea0003800200 */
.L_x_16165:
        /* <DEDUP_REMOVED lines=8> */
.L_x_16143:
        /* <DEDUP_REMOVED lines=36> */
.L_x_16171:
[----:B------:R-:W-:Y:S01]  /*1f60*/  IMAD.MOV.U32 R26, RZ, RZ, R6 ;  /* 0x000000ffff1a7224 */ /* 0x000fe200078e0006 */
[----:B------:R-:W-:Y:S01]  /*1f70*/  MOV R13, R7 ;  /* 0x00000007000d7202 */ /* 0x000fe20000000f00 */
[----:B------:R-:W-:Y:S01]  /*1f80*/  IMAD.MOV.U32 R14, RZ, RZ, R16 ;  /* 0x000000ffff0e7224 */ /* 0x000fe200078e0010 */
[----:B------:R-:W-:Y:S02]  /*1f90*/  MOV R11, R17 ;  /* 0x00000011000b7202 */ /* 0x000fe40000000f00 */
[----:B------:R-:W-:-:S07]  /*1fa0*/  MOV R12, 0x1fc0 ;  /* 0x00001fc0000c7802 */ /* 0x000fce0000000f00 */
[----:B------:R-:W-:Y:S05]  /*1fb0*/  CALL.REL.NOINC `($__internal_350_$__cuda_sm20_div_s64) ;  /* 0x0000004800d47944 */ /* 0x000fea0003c00000 */
        /* <DEDUP_REMOVED lines=9> */
.L_x_16172:
[----:B------:R-:W-:Y:S05]  /*2050*/  BSYNC.RECONVERGENT B1 ;  /* 0x0000000000017941 */ /* 0x000fea0003800200 */
.L_x_16170:
        /* <DEDUP_REMOVED lines=34> */
.L_x_16174:
[----:B------:R-:W-:Y:S01]  /*2280*/  IMAD.MOV.U32 R26, RZ, RZ, R20 ;  /* 0x000000ffff1a7224 */ /* 0x000fe200078e0014 */
[----:B------:R-:W-:Y:S01]  /*2290*/  MOV R13, R9 ;  /* 0x00000009000d7202 */ /* 0x000fe20000000f00 */
[----:B------:R-:W-:Y:S01]  /*22a0*/  IMAD.MOV.U32 R14, RZ, RZ, R16 ;  /* 0x000000ffff0e7224 */ /* 0x000fe200078e0010 */
[----:B------:R-:W-:Y:S02]  /*22b0*/  MOV R11, R17 ;  /* 0x00000011000b7202 */ /* 0x000fe40000000f00 */
[----:B------:R-:W-:-:S07]  /*22c0*/  MOV R12, 0x22e0 ;  /* 0x000022e0000c7802 */ /* 0x000fce0000000f00 */
[----:B------:R-:W-:Y:S05]  /*22d0*/  CALL.REL.NOINC `($__internal_350_$__cuda_sm20_div_s64) ;  /* 0x00000048000c7944 */ /* 0x000fea0003c00000 */
        /* <DEDUP_REMOVED lines=11> */
.L_x_16175:
[----:B------:R-:W-:Y:S05]  /*2390*/  BSYNC.RECONVERGENT B1 ;  /* 0x0000000000017941 */ /* 0x000fea0003800200 */
.L_x_16173:
        /* <DEDUP_REMOVED lines=36> */
.L_x_16177:
        /* <DEDUP_REMOVED lines=16> */
.L_x_16178:
[----:B------:R-:W-:Y:S05]  /*26e0*/  BSYNC.RECONVERGENT B1 ;  /* 0x0000000000017941 */ /* 0x000fea0003800200 */
.L_x_16176:
        /* <DEDUP_REMOVED lines=35> */
.L_x_16180:
[----:B------:R-:W-:Y:S01]  /*2920*/  IMAD.MOV.U32 R26, RZ, RZ, R18 ;  /* 0x000000ffff1a7224 */ /* 0x000fe200078e0012 */
[----:B------:R-:W-:Y:S01]  /*2930*/  MOV R13, R19 ;  /* 0x00000013000d7202 */ /* 0x000fe20000000f00 */
[----:B------:R-:W-:Y:S01]  /*2940*/  IMAD.MOV.U32 R14, RZ, RZ, R16 ;  /* 0x000000ffff0e7224 */ /* 0x000fe200078e0010 */
[----:B------:R-:W-:Y:S02]  /*2950*/  MOV R11, R17 ;  /* 0x00000011000b7202 */ /* 0x000fe40000000f00 */
[----:B------:R-:W-:-:S07]  /*2960*/  MOV R12, 0x2980 ;  /* 0x00002980000c7802 */ /* 0x000fce0000000f00 */
[----:B------:R-:W-:Y:S05]  /*2970*/  CALL.REL.NOINC `($__internal_350_$__cuda_sm20_div_s64) ;  /* 0x0000004000647944 */ /* 0x000fea0003c00000 */
        /* <DEDUP_REMOVED lines=10> */
.L_x_16181:
[----:B------:R-:W-:Y:S05]  /*2a20*/  BSYNC.RECONVERGENT B1 ;  /* 0x0000000000017941 */ /* 0x000fea0003800200 */
.L_x_16179:
[----:B------:R-:W-:Y:S01]  /*2a30*/  IMAD R11, R11, R38, RZ ;  /* 0x000000260b0b7224 */ /* 0x000fe200078e02ff */
[----:B------:R-:W-:Y:S01]  /*2a40*/  IADD3 R8, PT, PT, R8, -0x2, RZ ;  /* 0xfffffffe08087810 */ /* 0x000fe20007ffe0ff */
[----:B------:R-:W-:Y:S02]  /*2a50*/  IMAD.MOV.U32 R36, RZ, RZ, R22 ;  /* 0x000000ffff247224 */ /* 0x000fe400078e0016 */
[-C--:B------:R-:W-:Y:S02]  /*2a60*/  IMAD R11, R39, R10.reuse, R11 ;  /* 0x0000000a270b7224 */ /* 0x080fe400078e020b */
[----:B------:R-:W-:-:S04]  /*2a70*/  IMAD.WIDE.U32 R22, R38, R10, R36 ;  /* 0x0000000a26167225 */ /* 0x000fc800078e0024 */
[----:B------:R-:W-:-:S07]  /*2a80*/  IMAD.IADD R23, R23, 0x1, R11 ;  /* 0x0000000117177824 */ /* 0x000fce00078e020b */
.L_x_16169:
        /* <DEDUP_REMOVED lines=30> */
.L_x_16183:
[----:B------:R-:W-:Y:S01]  /*2c70*/  IMAD.MOV.U32 R18, RZ, RZ, R6 ;  /* 0x000000ffff127224 */ /* 0x000fe200078e0006 */
[----:B------:R-:W-:Y:S01]  /*2c80*/  MOV R19, R7 ;  /* 0x0000000700137202 */ /* 0x000fe20000000f00 */
[----:B------:R-:W-:Y:S01]  /*2c90*/  IMAD.MOV.U32 R24, RZ, RZ, R10 ;  /* 0x000000ffff187224 */ /* 0x000fe200078e000a */
[----:B------:R-:W-:Y:S02]  /*2ca0*/  MOV R21, R11 ;  /* 0x0000000b00157202 */ /* 0x000fe40000000f00 */
[----:B------:R-:W-:-:S07]  /*2cb0*/  MOV R26, 0x2cd0 ;  /* 0x00002cd0001a7802 */ /* 0x000fce0000000f00 */
[----:B------:R-:W-:Y:S05]  /*2cc0*/  CALL.REL.NOINC `($__internal_351_$__cuda_sm20_rem_s64) ;  /* 0x0000004000dc7944 */ /* 0x000fea0003c00000 */
.L_x_16184:
[----:B------:R-:W-:Y:S05]  /*2cd0*/  BSYNC.RECONVERGENT B1 ;  /* 0x0000000000017941 */ /* 0x000fea0003800200 */
.L_x_16182:
        /* <DEDUP_REMOVED lines=30> */
.L_x_16186:
[----:B------:R-:W-:Y:S01]  /*2ec0*/  IMAD.MOV.U32 R24, RZ, RZ, R10 ;  /* 0x000000ffff187224 */ /* 0x000fe200078e000a */
[----:B------:R-:W-:Y:S01]  /*2ed0*/  MOV R21, R11 ;  /* 0x0000000b00157202 */ /* 0x000fe20000000f00 */
[----:B------:R-:W-:Y:S01]  /*2ee0*/  IMAD.MOV.U32 R18, RZ, RZ, R20 ;  /* 0x000000ffff127224 */ /* 0x000fe200078e0014 */
[----:B------:R-:W-:Y:S02]  /*2ef0*/  MOV R19, R9 ;  /* 0x0000000900137202 */ /* 0x000fe40000000f00 */
[----:B------:R-:W-:-:S07]  /*2f00*/  MOV R26, 0x2f20 ;  /* 0x00002f20001a7802 */ /* 0x000fce0000000f00 */
[----:B------:R-:W-:Y:S05]  /*2f10*/  CALL.REL.NOINC `($__internal_351_$__cuda_sm20_rem_s64) ;  /* 0x0000004000487944 */ /* 0x000fea0003c00000 */
.L_x_16187:
[----:B------:R-:W-:Y:S05]  /*2f20*/  BSYNC.RECONVERGENT B1 ;  /* 0x0000000000017941 */ /* 0x000fea0003800200 */
.L_x_16185:
[----:B------:R-:W-:Y:S02]  /*2f30*/  IMAD R7, R7, R16, RZ ;  /* 0x0000001007077224 */ /* 0x000fe400078e02ff */
[----:B------:R-:W-:-:S04]  /*2f40*/  IMAD.WIDE.U32 R22, R16, R6, R22 ;  /* 0x0000000610167225 */ /* 0x000fc800078e0016 */
[----:B------:R-:W-:-:S04]  /*2f50*/  IMAD R7, R17, R6, R7 ;  /* 0x0000000611077224 */ /* 0x000fc800078e0207 */
[----:B------:R-:W-:-:S07]  /*2f60*/  IMAD.IADD R23, R23, 0x1, R7 ;  /* 0x0000000117177824 */ /* 0x000fce00078e0207 */
.L_x_16142:
[----:B------:R-:W0:Y:S02]  /*2f70*/  LDCU.64 UR4, c[0x0][0x388] ;  /* 0x00007100ff0477ac */ /* 0x000e240008000a00 */
[----:B0-----:R-:W-:Y:S02]  /*2f80*/  LEA R6, P0, R4, UR4, 0x1 ;  /* 0x0000000404067c11 */ /* 0x001fe4000f8008ff */
[----:B------:R-:W-:Y:S02]  /*2f90*/  LEA R8, P1, R22, UR4, 0x1 ;  /* 0x0000000416087c11 */ /* 0x000fe4000f8208ff */
[----:B------:R-:W-:Y:S02]  /*2fa0*/  LEA.HI.X R7, R4, UR5, R5, 0x1, P0 ;  /* 0x0000000504077c11 */ /* 0x000fe400080f0c05 */
[----:B------:R-:W-:-:S03]  /*2fb0*/  LEA.HI.X R9, R22, UR5, R23, 0x1, P1 ;  /* 0x0000000516097c11 */ /* 0x000fc600088f0c17 */
[----:B------:R-:W2:Y:S04]  /*2fc0*/  LDG.E.U16 R6, desc[UR12][R6.64] ;  /* 0x0000000c06067981 */ /* 0x000ea8000c1e1500 */
[----:B------:R-:W2:Y:S02]  /*2fd0*/  LDG.E.U16 R8, desc[UR12][R8.64] ;  /* 0x0000000c08087981 */ /* 0x000ea4000c1e1500 */
[----:B--2---:R-:W-:-:S05]  /*2fe0*/  VIMNMX.U16x2 R4, PT, PT, R6, R8, PT ;  /* 0x0000000806047248 */ /* 0x004fca0003fe0200 */
[----:B------:R0:W-:Y:S01]  /*2ff0*/  STS.U16 [R3], R4 ;  /* 0x0000000403007388 */ /* 0x0001e20000000400 */
[----:B------:R-:W-:Y:S05]  /*3000*/  BRA `(.L_x_16188) ;  /* 0x0000003400b87947 */ /* 0x000fea0003800000 */
.L_x_16141:
        /* <DEDUP_REMOVED lines=18> */
.L_x_16215:
        /* <DEDUP_REMOVED lines=30> */
.L_x_16192:
        /* <DEDUP_REMOVED lines=15> */
.L_x_16193:
[----:B------:R-:W-:Y:S05]  /*3400*/  BSYNC.RECONVERGENT B1 ;  /* 0x0000000000017941 */ /* 0x000fea0003800200 */
.L_x_16191:
        /* <DEDUP_REMOVED lines=39> */
.L_x_16195:
[----:B------:R-:W-:Y:S01]  /*3680*/  IMAD.MOV.U32 R26, RZ, RZ, R36 ;  /* 0x000000ffff1a7224 */ /* 0x000fe200078e0024 */
[----:B------:R-:W-:Y:S01]  /*3690*/  MOV R13, R37 ;  /* 0x00000025000d7202 */ /* 0x000fe20000000f00 */
[----:B------:R-:W-:Y:S01]  /*36a0*/  IMAD.MOV.U32 R14, RZ, RZ, R38 ;  /* 0x000000ffff0e7224 */ /* 0x000fe200078e0026 */
[----:B------:R-:W-:Y:S02]  /*36b0*/  MOV R11, R39 ;  /* 0x00000027000b7202 */ /* 0x000fe40000000f00 */
[----:B------:R-:W-:-:S07]  /*36c0*/  MOV R12, 0x36e0 ;  /* 0x000036e0000c7802 */ /* 0x000fce0000000f00 */
[----:B-1----:R-:W-:Y:S05]  /*36d0*/  CALL.REL.NOINC `($__internal_350_$__cuda_sm20_div_s64) ;  /* 0x00000034000c7944 */ /* 0x002fea0003c00000 */
        /* <DEDUP_REMOVED lines=11> */
.L_x_16196:
[----:B------:R-:W-:Y:S05]  /*3790*/  BSYNC.RECONVERGENT B1 ;  /* 0x0000000000017941 */ /* 0x000fea0003800200 */
.L_x_16194:
        /* <DEDUP_REMOVED lines=37> */
.L_x_16198:
        /* <DEDUP_REMOVED lines=17> */
.L_x_16199:
[----:B------:R-:W-:Y:S05]  /*3b00*/  BSYNC.RECONVERGENT B1 ;  /* 0x0000000000017941 */ /* 0x000fea0003800200 */
.L_x_16197:
        /* <DEDUP_REMOVED lines=38> */
.L_x_16201:
[----:B------:R-:W-:Y:S01]  /*3d70*/  MOV R26, R20 ;  /* 0x00000014001a7202 */ /* 0x000fe20000000f00 */
[----:B------:R-:W-:Y:S01]  /*3d80*/  IMAD.MOV.U32 R13, RZ, RZ, R21 ;  /* 0x000000ffff0d7224 */ /* 0x000fe200078e0015 */
[----:B------:R-:W-:Y:S01]  /*3d90*/  MOV R14, R36 ;  /* 0x00000024000e7202 */ /* 0x000fe20000000f00 */
[----:B------:R-:W-:Y:S01]  /*3da0*/  IMAD.MOV.U32 R11, RZ, RZ, R37 ;  /* 0x000000ffff0b7224 */ /* 0x000fe200078e0025 */
[----:B------:R-:W-:-:S07]  /*3db0*/  MOV R12, 0x3dd0 ;  /* 0x00003dd0000c7802 */ /* 0x000fce0000000f00 */
[----:B-1----:R-:W-:Y:S05]  /*3dc0*/  CALL.REL.NOINC `($__internal_350_$__cuda_sm20_div_s64) ;  /* 0x0000002c00507944 */ /* 0x002fea0003c00000 */
        /* <DEDUP_REMOVED lines=11> */
.L_x_16202:
[----:B------:R-:W-:Y:S05]  /*3e80*/  BSYNC.RECONVERGENT B1 ;  /* 0x0000000000017941 */ /* 0x000fea0003800200 */
.L_x_16200:
        /* <DEDUP_REMOVED lines=38> */
.L_x_16204:
        /* <DEDUP_REMOVED lines=17> */
.L_x_16205:
[----:B------:R-:W-:Y:S05]  /*4200*/  BSYNC.RECONVERGENT B1 ;  /* 0x0000000000017941 */ /* 0x000fea0003800200 */
.L_x_16203:
        /* <DEDUP_REMOVED lines=40> */
.L_x_16207:
        /* <DEDUP_REMOVED lines=17> */
.L_x_16208:
[----:B------:R-:W-:Y:S05]  /*45a0*/  BSYNC.RECONVERGENT B1 ;  /* 0x0000000000017941 */ /* 0x000fea0003800200 */
.L_x_16206:
        /* <DEDUP_REMOVED lines=40> */
.L_x_16210:
        /* <DEDUP_REMOVED lines=17> */
.L_x_16211:
[----:B------:R-:W-:Y:S05]  /*4940*/  BSYNC.RECONVERGENT B1 ;  /* 0x0000000000017941 */ /* 0x000fea0003800200 */
.L_x_16209:
        /* <DEDUP_REMOVED lines=38> */
.L_x_16213:
        /* <DEDUP_REMOVED lines=17> */
.L_x_16214:
[----:B------:R-:W-:Y:S05]  /*4cc0*/  BSYNC.RECONVERGENT B1 ;  /* 0x0000000000017941 */ /* 0x000fea0003800200 */
.L_x_16212:
        /* <DEDUP_REMOVED lines=15> */
.L_x_16190:
        /* <DEDUP_REMOVED lines=37> */
.L_x_16218:
[----:B------:R-:W-:Y:S01]  /*5010*/  MOV R26, R18 ;  /* 0x00000012001a7202 */ /* 0x000fe20000000f00 */
[----:B------:R-:W-:Y:S01]  /*5020*/  IMAD.MOV.U32 R13, RZ, RZ, R19 ;  /* 0x000000ffff0d7224 */ /* 0x000fe200078e0013 */
[----:B------:R-:W-:Y:S01]  /*5030*/  MOV R14, R6 ;  /* 0x00000006000e7202 */ /* 0x000fe20000000f00 */
[----:B------:R-:W-:Y:S01]  /*5040*/  IMAD.MOV.U32 R11, RZ, RZ, R7 ;  /* 0x000000ffff0b7224 */ /* 0x000fe200078e0007 */
[----:B------:R-:W-:-:S07]  /*5050*/  MOV R12, 0x5070 ;  /* 0x00005070000c7802 */ /* 0x000fce0000000f00 */
[----:B------:R-:W-:Y:S05]  /*5060*/  CALL.REL.NOINC `($__internal_350_$__cuda_sm20_div_s64) ;  /* 0x0000001800a87944 */ /* 0x000fea0003c00000 */
        /* <DEDUP_REMOVED lines=9> */
.L_x_16219:
[----:B------:R-:W-:Y:S05]  /*5100*/  BSYNC.RECONVERGENT B1 ;  /* 0x0000000000017941 */ /* 0x000fea0003800200 */
.L_x_16217:
        /* <DEDUP_REMOVED lines=39> */
.L_x_16221:
        /* <DEDUP_REMOVED lines=17> */
.L_x_16222:
[----:B------:R-:W-:Y:S05]  /*5490*/  BSYNC.RECONVERGENT B1 ;  /* 0x0000000000017941 */ /* 0x000fea0003800200 */
.L_x_16220:
        /* <DEDUP_REMOVED lines=40> */
.L_x_16224:
[----:B------:R-:W-:Y:S01]  /*5720*/  MOV R26, R18 ;  /* 0x00000012001a7202 */ /* 0x000fe20000000f00 */
[----:B------:R-:W-:Y:S01]  /*5730*/  IMAD.MOV.U32 R14, RZ, RZ, R20 ;  /* 0x000000ffff0e7224 */ /* 0x000fe200078e0014 */
[----:B------:R-:W-:Y:S02]  /*5740*/  MOV R13, R19 ;  /* 0x00000013000d7202 */ /* 0x000fe40000000f00 */
[----:B------:R-:W-:Y:S02]  /*5750*/  MOV R11, R21 ;  /* 0x00000015000b7202 */ /* 0x000fe40000000f00 */
[----:B------:R-:W-:-:S07]  /*5760*/  MOV R12, 0x5780 ;  /* 0x00005780000c7802 */ /* 0x000fce0000000f00 */
[----:B------:R-:W-:Y:S05]  /*5770*/  CALL.REL.NOINC `($__internal_350_$__cuda_sm20_div_s64) ;  /* 0x0000001000e47944 */ /* 0x000fea0003c00000 */
        /* <DEDUP_REMOVED lines=11> */
.L_x_16225:
[----:B------:R-:W-:Y:S05]  /*5830*/  BSYNC.RECONVERGENT B1 ;  /* 0x0000000000017941 */ /* 0x000fea0003800200 */
.L_x_16223:
        /* <DEDUP_REMOVED lines=40> */
.L_x_16227:
[----:B------:R-:W-:Y:S01]  /*5ac0*/  MOV R26, R18 ;  /* 0x00000012001a7202 */ /* 0x000fe20000000f00 */
[----:B------:R-:W-:Y:S01]  /*5ad0*/  IMAD.MOV.U32 R13, RZ, RZ, R19 ;  /* 0x000000ffff0d7224 */ /* 0x000fe200078e0013 */
[----:B------:R-:W-:Y:S02]  /*5ae0*/  MOV R14, R20 ;  /* 0x00000014000e7202 */ /* 0x000fe40000000f00 */
[----:B------:R-:W-:Y:S02]  /*5af0*/  MOV R11, R21 ;  /* 0x00000015000b7202 */ /* 0x000fe40000000f00 */
[----:B------:R-:W-:-:S07]  /*5b00*/  MOV R12, 0x5b20 ;  /* 0x00005b20000c7802 */ /* 0x000fce0000000f00 */
[----:B------:R-:W-:Y:S05]  /*5b10*/  CALL.REL.NOINC `($__internal_350_$__cuda_sm20_div_s64) ;  /* 0x0000000c00fc7944 */ /* 0x000fea0003c00000 */
        /* <DEDUP_REMOVED lines=11> */
.L_x_16228:
[----:B------:R-:W-:Y:S05]  /*5bd0*/  BSYNC.RECONVERGENT B1 ;  /* 0x0000000000017941 */ /* 0x000fea0003800200 */
.L_x_16226:
        /* <DEDUP_REMOVED lines=11> */
.L_x_16216:
        /* <DEDUP_REMOVED lines=35> */
.L_x_16231:
[----:B------:R-:W-:Y:S01]  /*5ec0*/  IMAD.MOV.U32 R26, RZ, RZ, R18 ;  /* 0x000000ffff1a7224 */ /* 0x000fe200078e0012 */
[----:B------:R-:W-:Y:S01]  /*5ed0*/  MOV R13, R19 ;  /* 0x00000013000d7202 */ /* 0x000fe20000000f00 */
[----:B------:R-:W-:Y:S01]  /*5ee0*/  IMAD.MOV.U32 R11, RZ, RZ, R5 ;  /* 0x000000ffff0b7224 */ /* 0x000fe200078e0005 */
[----:B------:R-:W-:Y:S02]  /*5ef0*/  MOV R14, R4 ;  /* 0x00000004000e7202 */ /* 0x000fe40000000f00 */
        /* <DEDUP_REMOVED lines=10> */
.L_x_16232:
[----:B------:R-:W-:Y:S05]  /*5fa0*/  BSYNC.RECONVERGENT B1 ;  /* 0x0000000000017941 */ /* 0x000fea0003800200 */
.L_x_16230:
        /* <DEDUP_REMOVED lines=39> */
.L_x_16234:
        /* <DEDUP_REMOVED lines=17> */
.L_x_16235:
[----:B------:R-:W-:Y:S05]  /*6330*/  BSYNC.RECONVERGENT B1 ;  /* 0x0000000000017941 */ /* 0x000fea0003800200 */
.L_x_16233:
        /* <DEDUP_REMOVED lines=11> */
.L_x_16229:
        /* <DEDUP_REMOVED lines=31> */
.L_x_16237:
[----:B------:R-:W-:Y:S02]  /*65e0*/  MOV R24, R20 ;  /* 0x0000001400187202 */ /* 0x000fe40000000f00 */
[----:B------:R-:W-:-:S07]  /*65f0*/  MOV R26, 0x6610 ;  /* 0x00006610001a7802 */ /* 0x000fce0000000f00 */
[----:B------:R-:W-:Y:S05]  /*6600*/  CALL.REL.NOINC `($__internal_351_$__cuda_sm20_rem_s64) ;  /* 0x00000008008c7944 */ /* 0x000fea0003c00000 */
[----:B------:R-:W-:Y:S01]  /*6610*/  MOV R4, R6 ;  /* 0x0000000600047202 */ /* 0x000fe20000000f00 */
[----:B------:R-:W-:-:S07]  /*6620*/  IMAD.MOV.U32 R5, RZ, RZ, R7 ;  /* 0x000000ffff057224 */ /* 0x000fce00078e0007 */
.L_x_16238:
[----:B------:R-:W-:Y:S05]  /*6630*/  BSYNC.RECONVERGENT B1 ;  /* 0x0000000000017941 */ /* 0x000fea0003800200 */
.L_x_16236:
        /* <DEDUP_REMOVED lines=9> */
.L_x_16189:
[----:B------:R-:W2:Y:S04]  /*66d0*/  LDG.E.U16 R8, desc[UR12][R8.64] ;  /* 0x0000000c08087981 */ /* 0x000ea8000c1e1500 */
[----:B--2---:R1:W-:Y:S02]  /*66e0*/  STS.U16 [R3], R8 ;  /* 0x0000000803007388 */ /* 0x0043e40000000400 */
.L_x_16188:
[----:B------:R-:W-:Y:S05]  /*66f0*/  BSYNC.RECONVERGENT B0 ;  /* 0x0000000000007941 */ /* 0x000fea0003800200 */
.L_x_16140:
[----:B------:R-:W-:Y:S01]  /*6700*/  BAR.SYNC.DEFER_BLOCKING 0x0 ;  /* 0x0000000000007b1d */ /* 0x000fe20000010000 */
[----:B------:R-:W-:Y:S02]  /*6710*/  ISETP.GE.U32.AND P0, PT, R2, 0x42, PT ;  /* 0x000000420200780c */ /* 0x000fe40003f06070 */
[----:B------:R-:W-:-:S11]  /*6720*/  ISETP.GT.U32.AND P1, PT, R0, 0x1f, PT ;  /* 0x0000001f0000780c */ /* 0x000fd60003f24070 */
[----:B------:R-:W-:Y:S05]  /*6730*/  @!P0 BRA `(.L_x_16239) ;  /* 0x0000000000308947 */ /* 0x000fea0003800000 */
.L_x_16240:
[----:B------:R-:W-:-:S04]  /*6740*/  SHF.R.U32.HI R7, RZ, 0x1, R2 ;  /* 0x00000001ff077819 */ /* 0x000fc80000011602 */
[----:B------:R-:W-:-:S13]  /*6750*/  ISETP.GE.U32.AND P0, PT, R0, R7, PT ;  /* 0x000000070000720c */ /* 0x000fda0003f06070 */
[----:B0-----:R-:W-:-:S04]  /*6760*/  @!P0 LOP3.LUT R4, R2, 0x7fe, RZ, 0xc0, !PT ;  /* 0x000007fe02048812 */ /* 0x001fc800078ec0ff */
[----:B------:R-:W-:Y:S02]  /*6770*/  @!P0 IADD3 R5, PT, PT, R3, R4, RZ ;  /* 0x0000000403058210 */ /* 0x000fe40007ffe0ff */
[----:B------:R-:W-:Y:S04]  /*6780*/  @!P0 LDS.U16 R4, [R3] ;  /* 0x0000000003048984 */ /* 0x000fe80000000400 */
[----:B------:R-:W0:Y:S02]  /*6790*/  @!P0 LDS.U16 R6, [R5] ;  /* 0x0000000005068984 */ /* 0x000e240000000400 */
[----:B0-----:R-:W-:-:S05]  /*67a0*/  @!P0 VIMNMX.U16x2 R4, PT, PT, R4, R6, PT ;  /* 0x0000000604048248 */ /* 0x001fca0003fe0200 */
[----:B------:R2:W-:Y:S01]  /*67b0*/  @!P0 STS.U16 [R3], R4 ;  /* 0x0000000403008388 */ /* 0x0005e20000000400 */
[----:B------:R-:W-:Y:S01]  /*67c0*/  BAR.SYNC.DEFER_BLOCKING 0x0 ;  /* 0x0000000000007b1d */ /* 0x000fe20000010000 */
[----:B------:R-:W-:Y:S01]  /*67d0*/  ISETP.GT.U32.AND P0, PT, R2, 0x83, PT ;  /* 0x000000830200780c */ /* 0x000fe20003f04070 */
[----:B------:R-:W-:-:S12]  /*67e0*/  IMAD.MOV.U32 R2, RZ, RZ, R7 ;  /* 0x000000ffff027224 */ /* 0x000fd800078e0007 */
[----:B--2---:R-:W-:Y:S05]  /*67f0*/  @P0 BRA `(.L_x_16240) ;  /* 0xfffffffc00d00947 */ /* 0x004fea000383ffff */
.L_x_16239:
[----:B------:R-:W-:Y:S05]  /*6800*/  @P1 EXIT ;  /* 0x000000000000194d */ /* 0x000fea0003800000 */
[----:B------:R-:W-:Y:S01]  /*6810*/  LDS.U16 R2, [R3] ;  /* 0x0000000003027984 */ /* 0x000fe20000000400 */
[----:B------:R-:W-:-:S03]  /*6820*/  ISETP.NE.AND P0, PT, R0, RZ, PT ;  /* 0x000000ff0000720c */ /* 0x000fc60003f05270 */
[----:B0-----:R-:W0:Y:S02]  /*6830*/  LDS.U16 R4, [R3+0x40] ;  /* 0x0000400003047984 */ /* 0x001e240000000400 */
        /* <DEDUP_REMOVED lines=45> */
        .weak           $__internal_350_$__cuda_sm20_div_s64
        .type           $__internal_350_$__cuda_sm20_div_s64,@function
        .size           $__internal_350_$__cuda_sm20_div_s64,($__internal_351_$__cuda_sm20_rem_s64 - $__internal_350_$__cuda_sm20_div_s64)
$__internal_350_$__cuda_sm20_div_s64:
        /* <DEDUP_REMOVED lines=82> */
[----:B------:R-:W-:Y:S06]  /*7030*/  RET.REL.NODEC R12 `(contiguous_min2_u16) ;  /* 0xffffff8c0cf07950 */ /* 0x000fec0003c3ffff */
        .weak           $__internal_351_$__cuda_sm20_rem_s64
        .type           $__internal_351_$__cuda_sm20_rem_s64,@function
        .size           $__internal_351_$__cuda_sm20_rem_s64,(.L_x_32554 - $__internal_351_$__cuda_sm20_rem_s64)
$__internal_351_$__cuda_sm20_rem_s64:
        /* <DEDUP_REMOVED lines=76> */
[----:B------:R-:W-:Y:S06]  /*7500*/  RET.REL.NODEC R26 `(contiguous_min2_u16) ;  /* 0xffffff881abc7950 */ /* 0x000fec0003c3ffff */
.L_x_16241:
        /* <DEDUP_REMOVED lines=15> */
.L_x_32554:


//--------------------- .text.uncontiguous_min_u16 --------------------------
	.section	.text.uncontiguous_min_u16,"ax",@progbits
	.align	128
        .global         uncontiguous_min_u16
        .type           uncontiguous_min_u16,@function
        .size           uncontiguous_min_u16,(.L_x_32556 - uncontiguous_min_u16)
        .other          uncontiguous_min_u16,@"STO_CUDA_ENTRY STV_DEFAULT"
uncontiguous_min_u16:
.text.uncontiguous_min_u16:
[----:B------:R-:W-:Y:S01]  /*0000*/  LDC R1, c[0x0][0x37c] ;  /* 0x0000df00ff017b82 */ /* 0x000fe20000000800 */
[----:B------:R-:W0:Y:S07]  /*0010*/  S2R R0, SR_CTAID.X ;  /* 0x0000000000007919 */ /* 0x000e2e0000002500 */
[----:B------:R-:W1:Y:S01]  /*0020*/  S2UR UR6, SR_CgaCtaId ;  /* 0x00000000000679c3 */ /* 0x000e620000008800 */
[----:B------:R-:W0:Y:S01]  /*0030*/  LDCU UR5, c[0x0][0x360] ;  /* 0x00006c00ff0577ac */ /* 0x000e220008000800 */
[----:B------:R-:W-:Y:S01]  /*0040*/  MOV R4, 0xffff ;  /* 0x0000ffff00047802 */ /* 0x000fe20000000f00 */
        /* <DEDUP_REMOVED lines=33> */
.L_x_16270:
        /* <DEDUP_REMOVED lines=32> */
.L_x_16247:
[----:B------:R-:W-:Y:S01]  /*0460*/  IMAD.MOV.U32 R26, RZ, RZ, R6 ;  /* 0x000000ffff1a7224 */ /* 0x000fe200078e0006 */
[----:B------:R-:W-:Y:S01]  /*0470*/  MOV R13, R9 ;  /* 0x00000009000d7202 */ /* 0x000fe20000000f00 */
[----:B------:R-:W-:Y:S01]  /*0480*/  IMAD.MOV.U32 R14, RZ, RZ, R40 ;  /* 0x000000ffff0e7224 */ /* 0x000fe200078e0028 */
[----:B------:R-:W-:Y:S02]  /*0490*/  MOV R11, R41 ;  /* 0x00000029000b7202 */ /* 0x000fe40000000f00 */
[----:B------:R-:W-:-:S07]  /*04a0*/  MOV R12, 0x4c0 ;  /* 0x000004c0000c7802 */ /* 0x000fce0000000f00 */
[----:B-1----:R-:W-:Y:S05]  /*04b0*/  CALL.REL.NOINC `($__internal_352_$__cuda_sm20_div_s64) ;  /* 0x00000064002c7944 */ /* 0x002fea0003c00000 */
        /* <DEDUP_REMOVED lines=10> */
.L_x_16248:
[----:B------:R-:W-:Y:S05]  /*0560*/  BSYNC.RECONVERGENT B1 ;  /* 0x0000000000017941 */ /* 0x000fea0003800200 */
.L_x_16246:
        /* <DEDUP_REMOVED lines=33> */
.L_x_16250:
[----:B------:R-:W-:Y:S01]  /*0780*/  MOV R26, R20 ;  /* 0x00000014001a7202 */ /* 0x000fe20000000f00 */
[----:B------:R-:W-:Y:S01]  /*0790*/  IMAD.MOV.U32 R13, RZ, RZ, R7 ;  /* 0x000000ffff0d7224 */ /* 0x000fe200078e0007 */
[----:B------:R-:W-:Y:S01]  /*07a0*/  MOV R14, R40 ;  /* 0x00000028000e7202 */ /* 0x000fe20000000f00 */
[----:B------:R-:W-:Y:S01]  /*07b0*/  IMAD.MOV.U32 R11, RZ, RZ, R41 ;  /* 0x000000ffff0b7224 */ /* 0x000fe200078e0029 */
[----:B------:R-:W-:-:S07]  /*07c0*/  MOV R12, 0x7e0 ;  /* 0x000007e0000c7802 */ /* 0x000fce0000000f00 */
[----:B------:R-:W-:Y:S05]  /*07d0*/  CALL.REL.NOINC `($__internal_352_$__cuda_sm20_div_s64) ;  /* 0x0000006000647944 */ /* 0x000fea0003c00000 */
        /* <DEDUP_REMOVED lines=9> */
.L_x_16251:
[----:B------:R-:W-:Y:S05]  /*0870*/  BSYNC.RECONVERGENT B1 ;  /* 0x0000000000017941 */ /* 0x000fea0003800200 */
.L_x_16249:
        /* <DEDUP_REMOVED lines=34> */
.L_x_16253:
[----:B------:R-:W-:Y:S01]  /*0aa0*/  IMAD.MOV.U32 R26, RZ, RZ, R34 ;  /* 0x000000ffff1a7224 */ /* 0x000fe200078e0022 */
[----:B------:R-:W-:Y:S01]  /*0ab0*/  MOV R13, R35 ;  /* 0x00000023000d7202 */ /* 0x000fe20000000f00 */
[----:B------:R-:W-:Y:S01]  /*0ac0*/  IMAD.MOV.U32 R14, RZ, RZ, R20 ;  /* 0x000000ffff0e7224 */ /* 0x000fe200078e0014 */
[----:B------:R-:W-:Y:S02]  /*0ad0*/  MOV R11, R21 ;  /* 0x00000015000b7202 */ /* 0x000fe40000000f00 */
[----:B------:R-:W-:-:S07]  /*0ae0*/  MOV R12, 0xb00 ;  /* 0x00000b00000c7802 */ /* 0x000fce0000000f00 */
[----:B------:R-:W-:Y:S05]  /*0af0*/  CALL.REL.NOINC `($__internal_352_$__cuda_sm20_div_s64) ;  /* 0x0000005c009c7944 */ /* 0x000fea0003c00000 */
        /* <DEDUP_REMOVED lines=10> */
.L_x_16254:
[----:B------:R-:W-:Y:S05]  /*0ba0*/  BSYNC.RECONVERGENT B1 ;  /* 0x0000000000017941 */ /* 0x000fea0003800200 */
.L_x_16252:
        /* <DEDUP_REMOVED lines=34> */
.L_x_16256:
        /* <DEDUP_REMOVED lines=16> */
.L_x_16257:
[----:B------:R-:W-:Y:S05]  /*0ed0*/  BSYNC.RECONVERGENT B1 ;  /* 0x0000000000017941 */ /* 0x000fea0003800200 */
.L_x_16255:
        /* <DEDUP_REMOVED lines=36> */
.L_x_16259:
        /* <DEDUP_REMOVED lines=16> */
.L_x_16260:
[----:B------:R-:W-:Y:S05]  /*1220*/  BSYNC.RECONVERGENT B1 ;  /* 0x0000000000017941 */ /* 0x000fea0003800200 */
.L_x_16258:
        /* <DEDUP_REMOVED lines=35> */
.L_x_16262:
[----:B------:R-:W-:Y:S01]  /*1460*/  MOV R26, R34 ;  /* 0x00000022001a7202 */ /* 0x000fe20000000f00 */
[----:B------:R-:W-:Y:S01]  /*1470*/  IMAD.MOV.U32 R13, RZ, RZ, R35 ;  /* 0x000000ffff0d7224 */ /* 0x000fe200078e0023 */
[----:B------:R-:W-:Y:S01]  /*1480*/  MOV R14, R20 ;  /* 0x00000014000e7202 */ /* 0x000fe20000000f00 */
[----:B------:R-:W-:Y:S01]  /*1490*/  IMAD.MOV.U32 R11, RZ, RZ, R21 ;  /* 0x000000ffff0b7224 */ /* 0x000fe200078e0015 */
[----:B------:R-:W-:-:S07]  /*14a0*/  MOV R12, 0x14c0 ;  /* 0x000014c0000c7802 */ /* 0x000fce0000000f00 */
[----:B------:R-:W-:Y:S05]  /*14b0*/  CALL.REL.NOINC `($__internal_352_$__cuda_sm20_div_s64) ;  /* 0x00000054002c7944 */ /* 0x000fea0003c00000 */
        /* <DEDUP_REMOVED lines=10> */
.L_x_16263:
[----:B------:R-:W-:Y:S05]  /*1560*/  BSYNC.RECONVERGENT B1 ;  /* 0x0000000000017941 */ /* 0x000fea0003800200 */
.L_x_16261:
        /* <DEDUP_REMOVED lines=34> */
.L_x_16265:
        /* <DEDUP_REMOVED lines=16> */
.L_x_16266:
[----:B------:R-:W-:Y:S05]  /*1890*/  BSYNC.RECONVERGENT B1 ;  /* 0x0000000000017941 */ /* 0x000fea0003800200 */
.L_x_16264:
        /* <DEDUP_REMOVED lines=35> */
.L_x_16268:
        /* <DEDUP_REMOVED lines=16> */
.L_x_16269:
[----:B------:R-:W-:Y:S05]  /*1bd0*/  BSYNC.RECONVERGENT B1 ;  /* 0x0000000000017941 */ /* 0x000fea0003800200 */
.L_x_16267:
        /* <DEDUP_REMOVED lines=8> */
.L_x_16245:
        /* <DEDUP_REMOVED lines=35> */
.L_x_16273:
        /* <DEDUP_REMOVED lines=16> */
.L_x_16274:
[----:B------:R-:W-:Y:S05]  /*1f90*/  BSYNC.RECONVERGENT B1 ;  /* 0x0000000000017941 */ /* 0x000fea0003800200 */
.L_x_16272:
        /* <DEDUP_REMOVED lines=34> */
.L_x_16276:
        /* <DEDUP_REMOVED lines=16> */
.L_x_16277:
[----:B------:R-:W-:Y:S05]  /*22c0*/  BSYNC.RECONVERGENT B1 ;  /* 0x0000000000017941 */ /* 0x000fea0003800200 */
.L_x_16275:
        /* <DEDUP_REMOVED lines=35> */
.L_x_16279:
        /* <DEDUP_REMOVED lines=16> */
.L_x_16280:
[----:B------:R-:W-:Y:S05]  /*2600*/  BSYNC.RECONVERGENT B1 ;  /* 0x0000000000017941 */ /* 0x000fea0003800200 */
.L_x_16278:
        /* <DEDUP_REMOVED lines=35> */
.L_x_16282:
[----:B------:R-:W-:Y:S01]  /*2840*/  MOV R26, R18 ;  /* 0x00000012001a7202 */ /* 0x000fe20000000f00 */
[----:B------:R-:W-:Y:S01]  /*2850*/  IMAD.MOV.U32 R13, RZ, RZ, R19 ;  /* 0x000000ffff0d7224 */ /* 0x000fe200078e0013 */
[----:B------:R-:W-:Y:S01]  /*2860*/  MOV R14, R16 ;  /* 0x00000010000e7202 */ /* 0x000fe20000000f00 */
[----:B------:R-:W-:Y:S01]  /*2870*/  IMAD.MOV.U32 R11, RZ, RZ, R17 ;  /* 0x000000ffff0b7224 */ /* 0x000fe200078e0011 */
[----:B------:R-:W-:-:S07]  /*2880*/  MOV R12, 0x28a0 ;  /* 0x000028a0000c7802 */ /* 0x000fce0000000f00 */
[----:B------:R-:W-:Y:S05]  /*2890*/  CALL.REL.NOINC `($__internal_352_$__cuda_sm20_div_s64) ;  /* 0x0000004000347944 */ /* 0x000fea0003c00000 */
        /* <DEDUP_REMOVED lines=10> */
.L_x_16283:
[----:B------:R-:W-:Y:S05]  /*2940*/  BSYNC.RECONVERGENT B1 ;  /* 0x0000000000017941 */ /* 0x000fea0003800200 */
.L_x_16281:
[----:B------:R-:W-:Y:S01]  /*2950*/  MOV R38, R22 ;  /* 0x0000001600267202 */ /* 0x000fe20000000f00 */
[----:B------:R-:W-:Y:S02]  /*2960*/  IMAD R11, R11, R34, RZ ;  /* 0x000000220b0b7224 */ /* 0x000fe400078e02ff */
[----:B------:R-:W-:Y:S02]  /*2970*/  VIADD R8, R8, 0xfffffffe ;  /* 0xfffffffe08087836 */ /* 0x000fe40000000000 */
[----:B------:R-:W-:-:S04]  /*2980*/  IMAD.WIDE.U32 R22, R34, R10, R38 ;  /* 0x0000000a22167225 */ /* 0x000fc800078e0026 */
[----:B------:R-:W-:-:S05]  /*2990*/  IMAD R11, R35, R10, R11 ;  /* 0x0000000a230b7224 */ /* 0x000fca00078e020b */
[----:B------:R-:W-:-:S07]  /*29a0*/  IADD3 R23, PT, PT, R23, R11, RZ ;  /* 0x0000000b17177210 */ /* 0x000fce0007ffe0ff */
.L_x_16271:
        /* <DEDUP_REMOVED lines=31> */
.L_x_16285:
[----:B------:R-:W-:Y:S01]  /*2ba0*/  IMAD.MOV.U32 R18, RZ, RZ, R6 ;  /* 0x000000ffff127224 */ /* 0x000fe200078e0006 */
[----:B------:R-:W-:Y:S01]  /*2bb0*/  MOV R21, R9 ;  /* 0x0000000900157202 */ /* 0x000fe20000000f00 */
[----:B------:R-:W-:Y:S01]  /*2bc0*/  IMAD.MOV.U32 R24, RZ, RZ, R16 ;  /* 0x000000ffff187224 */ /* 0x000fe200078e0010 */
[----:B------:R-:W-:Y:S02]  /*2bd0*/  MOV R19, R17 ;  /* 0x0000001100137202 */ /* 0x000fe40000000f00 */
[----:B------:R-:W-:-:S07]  /*2be0*/  MOV R26, 0x2c00 ;  /* 0x00002c00001a7802 */ /* 0x000fce0000000f00 */
[----:B------:R-:W-:Y:S05]  /*2bf0*/  CALL.REL.NOINC `($__internal_353_$__cuda_sm20_rem_s64) ;  /* 0x0000004000a87944 */ /* 0x000fea0003c00000 */
.L_x_16286:
[----:B------:R-:W-:Y:S05]  /*2c00*/  BSYNC.RECONVERGENT B1 ;  /* 0x0000000000017941 */ /* 0x000fea0003800200 */
.L_x_16284:
        /* <DEDUP_REMOVED lines=30> */
.L_x_16288:
[----:B------:R-:W-:Y:S01]  /*2df0*/  IMAD.MOV.U32 R24, RZ, RZ, R16 ;  /* 0x000000ffff187224 */ /* 0x000fe200078e0010 */
[----:B------:R-:W-:Y:S01]  /*2e00*/  MOV R19, R17 ;  /* 0x0000001100137202 */ /* 0x000fe20000000f00 */
[----:B------:R-:W-:Y:S01]  /*2e10*/  IMAD.MOV.U32 R18, RZ, RZ, R20 ;  /* 0x000000ffff127224 */ /* 0x000fe200078e0014 */
[----:B------:R-:W-:Y:S02]  /*2e20*/  MOV R21, R7 ;  /* 0x0000000700157202 */ /* 0x000fe40000000f00 */
[----:B------:R-:W-:-:S07]  /*2e30*/  MOV R26, 0x2e50 ;  /* 0x00002e50001a7802 */ /* 0x000fce0000000f00 */
[----:B------:R-:W-:Y:S05]  /*2e40*/  CALL.REL.NOINC `($__internal_353_$__cuda_sm20_rem_s64) ;  /* 0x0000004000147944 */ /* 0x000fea0003c00000 */
[----:B------:R-:W-:Y:S01]  /*2e50*/  IMAD.MOV.U32 R6, RZ, RZ, R10 ;  /* 0x000000ffff067224 */ /* 0x000fe200078e000a */
[----:B------:R-:W-:-:S07]  /*2e60*/  MOV R7, R11 ;  /* 0x0000000b00077202 */ /* 0x000fce0000000f00 */
.L_x_16289:
[----:B------:R-:W-:Y:S05]  /*2e70*/  BSYNC.RECONVERGENT B1 ;  /* 0x0000000000017941 */ /* 0x000fea0003800200 */
.L_x_16287:
[----:B------:R-:W-:Y:S02]  /*2e80*/  IMAD R7, R7, R8, RZ ;  /* 0x0000000807077224 */ /* 0x000fe400078e02ff */
[----:B------:R-:W-:-:S04]  /*2e90*/  IMAD.WIDE.U32 R22, R8, R6, R22 ;  /* 0x0000000608167225 */ /* 0x000fc800078e0016 */
[----:B------:R-:W-:-:S04]  /*2ea0*/  IMAD R7, R9, R6, R7 ;  /* 0x0000000609077224 */ /* 0x000fc800078e0207 */
[----:B------:R-:W-:-:S07]  /*2eb0*/  IMAD.IADD R23, R23, 0x1, R7 ;  /* 0x0000000117177824 */ /* 0x000fce00078e0207 */
.L_x_16244:
        /* <DEDUP_REMOVED lines=10> */
.L_x_16243:
        /* <DEDUP_REMOVED lines=22> */
.L_x_16317:
        /* <DEDUP_REMOVED lines=32> */
.L_x_16294:
[----:B------:R-:W-:Y:S01]  /*32c0*/  IMAD.MOV.U32 R26, RZ, RZ, R10 ;  /* 0x000000ffff1a7224 */ /* 0x000fe200078e000a */
[----:B------:R-:W-:Y:S01]  /*32d0*/  MOV R13, R15 ;  /* 0x0000000f000d7202 */ /* 0x000fe20000000f00 */
[----:B------:R-:W-:Y:S01]  /*32e0*/  IMAD.MOV.U32 R14, RZ, RZ, R20 ;  /* 0x000000ffff0e7224 */ /* 0x000fe200078e0014 */
[----:B------:R-:W-:Y:S02]  /*32f0*/  MOV R11, R21 ;  /* 0x00000015000b7202 */ /* 0x000fe40000000f00 */
[----:B------:R-:W-:-:S07]  /*3300*/  MOV R12, 0x3320 ;  /* 0x00003320000c7802 */ /* 0x000fce0000000f00 */
[----:B-123--:R-:W-:Y:S05]  /*3310*/  CALL.REL.NOINC `($__internal_352_$__cuda_sm20_div_s64) ;  /* 0x0000003400947944 */ /* 0x00efea0003c00000 */
        /* <DEDUP_REMOVED lines=10> */
.L_x_16295:
[----:B------:R-:W-:Y:S05]  /*33c0*/  BSYNC.RECONVERGENT B1 ;  /* 0x0000000000017941 */ /* 0x000fea0003800200 */
.L_x_16293:
        /* <DEDUP_REMOVED lines=38> */
.L_x_16297:
        /* <DEDUP_REMOVED lines=17> */
.L_x_16298:
[----:B------:R-:W-:Y:S05]  /*3740*/  BSYNC.RECONVERGENT B1 ;  /* 0x0000000000017941 */ /* 0x000fea0003800200 */
.L_x_16296:
        /* <DEDUP_REMOVED lines=38> */
.L_x_16300:
[----:B------:R-:W-:Y:S01]  /*39b0*/  MOV R26, R36 ;  /* 0x00000024001a7202 */ /* 0x000fe20000000f00 */
[----:B------:R-:W-:Y:S01]  /*39c0*/  IMAD.MOV.U32 R13, RZ, RZ, R37 ;  /* 0x000000ffff0d7224 */ /* 0x000fe200078e0025 */
[----:B------:R-:W-:Y:S01]  /*39d0*/  MOV R14, R38 ;  /* 0x00000026000e7202 */ /* 0x000fe20000000f00 */
[----:B------:R-:W-:Y:S01]  /*39e0*/  IMAD.MOV.U32 R11, RZ, RZ, R39 ;  /* 0x000000ffff0b7224 */ /* 0x000fe200078e0027 */
[----:B------:R-:W-:-:S07]  /*39f0*/  MOV R12, 0x3a10 ;  /* 0x00003a10000c7802 */ /* 0x000fce0000000f00 */
[----:B-1----:R-:W-:Y:S05]  /*3a00*/  CALL.REL.NOINC `($__internal_352_$__cuda_sm20_div_s64) ;  /* 0x0000002c00d87944 */ /* 0x002fea0003c00000 */
        /* <DEDUP_REMOVED lines=11> */
.L_x_16301:
[----:B------:R-:W-:Y:S05]  /*3ac0*/  BSYNC.RECONVERGENT B1 ;  /* 0x0000000000017941 */ /* 0x000fea0003800200 */
.L_x_16299:
        /* <DEDUP_REMOVED lines=37> */
.L_x_16303:
        /* <DEDUP_REMOVED lines=17> */
.L_x_16304:
[----:B------:R-:W-:Y:S05]  /*3e30*/  BSYNC.RECONVERGENT B1 ;  /* 0x0000000000017941 */ /* 0x000fea0003800200 */
.L_x_16302:
        /* <DEDUP_REMOVED lines=38> */
.L_x_16306:
        /* <DEDUP_REMOVED lines=17> */
.L_x_16307:
[----:B------:R-:W-:Y:S05]  /*41b0*/  BSYNC.RECONVERGENT B1 ;  /* 0x0000000000017941 */ /* 0x000fea0003800200 */
.L_x_16305:
        /* <DEDUP_REMOVED lines=38> */
.L_x_16309:
        /* <DEDUP_REMOVED lines=17> */
.L_x_16310:
[----:B------:R-:W-:Y:S05]  /*4530*/  BSYNC.RECONVERGENT B1 ;  /* 0x0000000000017941 */ /* 0x000fea0003800200 */
.L_x_16308:
        /* <DEDUP_REMOVED lines=37> */
.L_x_16312:
        /* <DEDUP_REMOVED lines=17> */
.L_x_16313:
[----:B------:R-:W-:Y:S05]  /*48a0*/  BSYNC.RECONVERGENT B1 ;  /* 0x0000000000017941 */ /* 0x000fea0003800200 */
.L_x_16311:
        /* <DEDUP_REMOVED lines=36> */
.L_x_16315:
        /* <DEDUP_REMOVED lines=17> */
.L_x_16316:
[----:B------:R-:W-:Y:S05]  /*4c00*/  BSYNC.RECONVERGENT B1 ;  /* 0x0000000000017941 */ /* 0x000fea0003800200 */
.L_x_16314:
        /* <DEDUP_REMOVED lines=11> */
.L_x_16292:
        /* <DEDUP_REMOVED lines=36> */
.L_x_16320:
        /* <DEDUP_REMOVED lines=16> */
.L_x_16321:
[----:B------:R-:W-:Y:S05]  /*5000*/  BSYNC.RECONVERGENT B1 ;  /* 0x0000000000017941 */ /* 0x000fea0003800200 */
.L_x_16319:
        /* <DEDUP_REMOVED lines=41> */
.L_x_16323:
[----:B------:R-:W-:Y:S01]  /*52a0*/  MOV R26, R20 ;  /* 0x00000014001a7202 */ /* 0x000fe20000000f00 */
[----:B------:R-:W-:Y:S01]  /*52b0*/  IMAD.MOV.U32 R14, RZ, RZ, R18 ;  /* 0x000000ffff0e7224 */ /* 0x000fe200078e0012 */
[----:B------:R-:W-:Y:S02]  /*52c0*/  MOV R13, R21 ;  /* 0x00000015000d7202 */ /* 0x000fe40000000f00 */
[----:B------:R-:W-:Y:S02]  /*52d0*/  MOV R11, R19 ;  /* 0x00000013000b7202 */ /* 0x000fe40000000f00 */
[----:B------:R-:W-:-:S07]  /*52e0*/  MOV R12, 0x5300 ;  /* 0x00005300000c7802 */ /* 0x000fce0000000f00 */
[----:B------:R-:W-:Y:S05]  /*52f0*/  CALL.REL.NOINC `($__internal_352_$__cuda_sm20_div_s64) ;  /* 0x00000014009c7944 */ /* 0x000fea0003c00000 */
        /* <DEDUP_REMOVED lines=11> */
.L_x_16324:
[----:B------:R-:W-:Y:S05]  /*53b0*/  BSYNC.RECONVERGENT B1 ;  /* 0x0000000000017941 */ /* 0x000fea0003800200 */
.L_x_16322:
        /* <DEDUP_REMOVED lines=40> */
.L_x_16326:
[----:B------:R-:W-:Y:S01]  /*5640*/  MOV R26, R18 ;  /* 0x00000012001a7202 */ /* 0x000fe20000000f00 */
[----:B------:R-:W-:Y:S01]  /*5650*/  IMAD.MOV.U32 R13, RZ, RZ, R19 ;  /* 0x000000ffff0d7224 */ /* 0x000fe200078e0013 */
[----:B------:R-:W-:Y:S02]  /*5660*/  MOV R14, R20 ;  /* 0x00000014000e7202 */ /* 0x000fe40000000f00 */
[----:B------:R-:W-:Y:S02]  /*5670*/  MOV R11, R21 ;  /* 0x00000015000b7202 */ /* 0x000fe40000000f00 */
[----:B------:R-:W-:-:S07]  /*5680*/  MOV R12, 0x56a0 ;  /* 0x000056a0000c7802 */ /* 0x000fce0000000f00 */
[----:B------:R-:W-:Y:S05]  /*5690*/  CALL.REL.NOINC `($__internal_352_$__cuda_sm20_div_s64) ;  /* 0x0000001000b47944 */ /* 0x000fea0003c00000 */
        /* <DEDUP_REMOVED lines=11> */
.L_x_16327:
[----:B------:R-:W-:Y:S05]  /*5750*/  BSYNC.RECONVERGENT B1 ;  /* 0x0000000000017941 */ /* 0x000fea0003800200 */
.L_x_16325:
        /* <DEDUP_REMOVED lines=39> */
.L_x_16329:
        /* <DEDUP_REMOVED lines=17> */
.L_x_16330:
[----:B------:R-:W-:Y:S05]  /*5ae0*/  BSYNC.RECONVERGENT B1 ;  /* 0x0000000000017941 */ /* 0x000fea0003800200 */
.L_x_16328:
        /* <DEDUP_REMOVED lines=9> */
.L_x_16318:
        /* <DEDUP_REMOVED lines=34> */
.L_x_16333:
[----:B------:R-:W-:Y:S01]  /*5da0*/  MOV R26, R10 ;  /* 0x0000000a001a7202 */ /* 0x000fe20000000f00 */
[----:B------:R-:W-:Y:S01]  /*5db0*/  IMAD.MOV.U32 R13, RZ, RZ, R15 ;  /* 0x000000ffff0d7224 */ /* 0x000fe200078e000f */
[----:B------:R-:W-:Y:S02]  /*5dc0*/  MOV R14, R16 ;  /* 0x00000010000e7202 */ /* 0x000fe40000000f00 */
[----:B------:R-:W-:Y:S02]  /*5dd0*/  MOV R11, R17 ;  /* 0x00000011000b7202 */ /* 0x000fe40000000f00 */
[----:B------:R-:W-:-:S07]  /*5de0*/  MOV R12, 0x5e00 ;  /* 0x00005e00000c7802 */ /* 0x000fce0000000f00 */
[----:B------:R-:W-:Y:S05]  /*5df0*/  CALL.REL.NOINC `($__internal_352_$__cuda_sm20_div_s64) ;  /* 0x0000000800dc7944 */ /* 0x000fea0003c00000 */
        /* <DEDUP_REMOVED lines=10> */
.L_x_16334:
[----:B------:R-:W-:Y:S05]  /*5ea0*/  BSYNC.RECONVERGENT B1 ;  /* 0x0000000000017941 */ /* 0x000fea0003800200 */
.L_x_16332:
        /* <DEDUP_REMOVED lines=39> */
.L_x_16336:
[----:B------:R-:W-:Y:S01]  /*6120*/  MOV R26, R18 ;  /* 0x00000012001a7202 */ /* 0x000fe20000000f00 */
[----:B------:R-:W-:Y:S01]  /*6130*/  IMAD.MOV.U32 R14, RZ, RZ, R16 ;  /* 0x000000ffff0e7224 */ /* 0x000fe200078e0010 */
[----:B------:R-:W-:Y:S02]  /*6140*/  MOV R13, R19 ;  /* 0x00000013000d7202 */ /* 0x000fe40000000f00 */
[----:B------:R-:W-:Y:S02]  /*6150*/  MOV R11, R17 ;  /* 0x00000011000b7202 */ /* 0x000fe40000000f00 */
[----:B------:R-:W-:-:S07]  /*6160*/  MOV R12, 0x6180 ;  /* 0x00006180000c7802 */ /* 0x000fce0000000f00 */
[----:B------:R-:W-:Y:S05]  /*6170*/  CALL.REL.NOINC `($__internal_352_$__cuda_sm20_div_s64) ;  /* 0x0000000400fc7944 */ /* 0x000fea0003c00000 */
        /* <DEDUP_REMOVED lines=11> */
.L_x_16337:
[----:B------:R-:W-:Y:S05]  /*6230*/  BSYNC.RECONVERGENT B1 ;  /* 0x0000000000017941 */ /* 0x000fea0003800200 */
.L_x_16335:
        /* <DEDUP_REMOVED lines=9> */
.L_x_16331:
        /* <DEDUP_REMOVED lines=30> */
.L_x_16339:
[----:B------:R-:W-:Y:S01]  /*64b0*/  MOV R24, R18 ;  /* 0x0000001200187202 */ /* 0x000fe20000000f00 */
[----:B------:R-:W-:Y:S01]  /*64c0*/  IMAD.MOV.U32 R21, RZ, RZ, R15 ;  /* 0x000000ffff157224 */ /* 0x000fe200078e000f */
[----:B------:R-:W-:Y:S02]  /*64d0*/  MOV R18, R10 ;  /* 0x0000000a00127202 */ /* 0x000fe40000000f00 */
[----:B------:R-:W-:-:S07]  /*64e0*/  MOV R26, 0x6500 ;  /* 0x00006500001a7802 */ /* 0x000fce0000000f00 */
[----:B------:R-:W-:Y:S05]  /*64f0*/  CALL.REL.NOINC `($__internal_353_$__cuda_sm20_rem_s64) ;  /* 0x0000000800687944 */ /* 0x000fea0003c00000 */
.L_x_16340:
[----:B------:R-:W-:Y:S05]  /*6500*/  BSYNC.RECONVERGENT B1 ;  /* 0x0000000000017941 */ /* 0x000fea0003800200 */
.L_x_16338:
        /* <DEDUP_REMOVED lines=8> */
.L_x_16291:
[----:B------:R-:W0:Y:S02]  /*6590*/  LDCU.64 UR6, c[0x0][0x388] ;  /* 0x00007100ff0677ac */ /* 0x000e240008000a00 */
[----:B0-----:R-:W-:-:S04]  /*65a0*/  LEA R4, P0, R6, UR6, 0x1 ;  /* 0x0000000606047c11 */ /* 0x001fc8000f8008ff */
[----:B------:R-:W-:-:S05]  /*65b0*/  LEA.HI.X R5, R6, UR7, R5, 0x1, P0 ;  /* 0x0000000706057c11 */ /* 0x000fca00080f0c05 */
[----:B------:R-:W2:Y:S04]  /*65c0*/  LDG.E.U16 R4, desc[UR8][R4.64] ;  /* 0x0000000804047981 */ /* 0x000ea8000c1e1500 */
[----:B--2---:R1:W-:Y:S02]  /*65d0*/  STS.U16 [R3], R4 ;  /* 0x0000000403007388 */ /* 0x0043e40000000400 */
.L_x_16290:
[----:B------:R-:W-:Y:S05]  /*65e0*/  BSYNC.RECONVERGENT B0 ;  /* 0x0000000000007941 */ /* 0x000fea0003800200 */
.L_x_16242:
[----:B------:R-:W-:Y:S01]  /*65f0*/  BAR.SYNC.DEFER_BLOCKING 0x0 ;  /* 0x0000000000007b1d */ /* 0x000fe20000010000 */
[----:B------:R-:W-:Y:S01]  /*6600*/  UISETP.GE.U32.AND UP0, UPT, UR5, 0x42, UPT ;  /* 0x000000420500788c */ /* 0x000fe2000bf06070 */
[----:B------:R-:W-:-:S08]  /*6610*/  ISETP.GT.U32.AND P1, PT, R2, 0x1f, PT ;  /* 0x0000001f0200780c */ /* 0x000fd00003f24070 */
[----:B------:R-:W-:Y:S05]  /*6620*/  BRA.U !UP0, `(.L_x_16341) ;  /* 0x0000000108307547 */ /* 0x000fea000b800000 */
.L_x_16342:
        /* <DEDUP_REMOVED lines=8> */
[----:B0-----:R-:W-:-:S05]  /*66b0*/  @!P0 VIMNMX.U16x2 R4, PT, PT, R4, R6, PT ;  /* 0x0000000604048248 */ /* 0x001fca0003fe0200 */
[----:B------:R2:W-:Y:S01]  /*66c0*/  @!P0 STS.U16 [R3], R4 ;  /* 0x0000000403008388 */ /* 0x0005e20000000400 */
[----:B------:R-:W-:Y:S06]  /*66d0*/  BAR.SYNC.DEFER_BLOCKING 0x0 ;  /* 0x0000000000007b1d */ /* 0x000fec0000010000 */
[----:B------:R-:W-:Y:S05]  /*66e0*/  BRA.U UP0, `(.L_x_16342) ;  /* 0xfffffffd00d07547 */ /* 0x000fea000b83ffff */
.L_x_16341:
[----:B------:R-:W-:Y:S05]  /*66f0*/  @P1 EXIT ;  /* 0x000000000000194d */ /* 0x000fea0003800000 */
[----:B012---:R-:W-:Y:S01]  /*6700*/  LDS.U16 R4, [R3] ;  /* 0x0000000003047984 */ /* 0x007fe20000000400 */
[----:B------:R-:W-:-:S03]  /*6710*/  ISETP.NE.AND P0, PT, R2, RZ, PT ;  /* 0x000000ff0200720c */ /* 0x000fc60003f05270 */
        /* <DEDUP_REMOVED lines=37> */
        .weak           $__internal_352_$__cuda_sm20_div_s64
        .type           $__internal_352_$__cuda_sm20_div_s64,@function
        .size           $__internal_352_$__cuda_sm20_div_s64,($__internal_353_$__cuda_sm20_rem_s64 - $__internal_352_$__cuda_sm20_div_s64)
$__internal_352_$__cuda_sm20_div_s64:
        /* <DEDUP_REMOVED lines=82> */
[----:B------:R-:W-:Y:S06]  /*6e90*/  RET.REL.NODEC R12 `(uncontiguous_min_u16) ;  /* 0xffffff900c587950 */ /* 0x000fec0003c3ffff */
        .weak           $__internal_353_$__cuda_sm20_rem_s64
        .type           $__internal_353_$__cuda_sm20_rem_s64,@function
        .size           $__internal_353_$__cuda_sm20_rem_s64,(.L_x_32556 - $__internal_353_$__cuda_sm20_rem_s64)
$__internal_353_$__cuda_sm20_rem_s64:
        /* <DEDUP_REMOVED lines=76> */
[----:B------:R-:W-:Y:S06]  /*7360*/  RET.REL.NODEC R26 `(uncontiguous_min_u16) ;  /* 0xffffff8c1a247950 */ /* 0x000fec0003c3ffff */
.L_x_16343:
        /* <DEDUP_REMOVED lines=9> */
.L_x_32556:


//--------------------- .text.contiguous_min_u16  --------------------------
	.section	.text.contiguous_min_u16,"ax",@progbits
	.align	128
        .global         contiguous_min_u16
        .type           contiguous_min_u16,@function
        .size           contiguous_min_u16,(.L_x_33258 - contiguous_min_u16)
        .other          contiguous_min_u16,@"STO_CUDA_ENTRY STV_DEFAULT"
contiguous_min_u16:
.text.contiguous_min_u16:
        /* <DEDUP_REMOVED lines=27> */
[----:B--2---:R-:W-:-:S05]  /*01b0*/  @!P0 VIMNMX.U16x2 R5, PT, PT, R4, R6, PT ;  /* 0x0000000604058248 */ /* 0x004fca0003fe0200 */
        /* <DEDUP_REMOVED lines=10> */
.L_x_16345:
[----:B------:R-:W-:Y:S05]  /*0260*/  BSYNC.RECONVERGENT B0 ;  /* 0x0000000000007941 */ /* 0x000fea0003800200 */
.L_x_16344:
[----:B------:R-:W-:Y:S01]  /*0270*/  BAR.SYNC.DEFER_BLOCKING 0x0 ;  /* 0x0000000000007b1d */ /* 0x000fe20000010000 */
[----:B------:R-:W-:-:S09]  /*0280*/  UISETP.GE.U32.AND UP0, UPT, UR5, 0x42, UPT ;  /* 0x000000420500788c */ /* 0x000fd2000bf06070 */
[----:B------:R-:W-:Y:S05]  /*0290*/  BRA.U !UP0, `(.L_x_16346) ;  /* 0x0000000108307547 */ /* 0x000fea000b800000 */
.L_x_16347:
        /* <DEDUP_REMOVED lines=8> */
[----:B-1----:R-:W-:-:S05]  /*0320*/  @!P0 VIMNMX.U16x2 R4, PT, PT, R4, R6, PT ;  /* 0x0000000604048248 */ /* 0x002fca0003fe0200 */
[----:B------:R2:W-:Y:S01]  /*0330*/  @!P0 STS.U16 [R3], R4 ;  /* 0x0000000403008388 */ /* 0x0005e20000000400 */
[----:B------:R-:W-:Y:S06]  /*0340*/  BAR.SYNC.DEFER_BLOCKING 0x0 ;  /* 0x0000000000007b1d */ /* 0x000fec0000010000 */
[----:B------:R-:W-:Y:S05]  /*0350*/  BRA.U UP0, `(.L_x_16347) ;  /* 0xfffffffd00d07547 */ /* 0x000fea000b83ffff */
.L_x_16346:
[----:B------:R-:W-:Y:S05]  /*0360*/  @P1 EXIT ;  /* 0x000000000000194d */ /* 0x000fea0003800000 */
[----:B-12---:R-:W-:Y:S01]  /*0370*/  LDS.U16 R4, [R3] ;  /* 0x0000000003047984 */ /* 0x006fe20000000400 */
[----:B------:R-:W-:-:S03]  /*0380*/  ISETP.NE.AND P0, PT, R2, RZ, PT ;  /* 0x000000ff0200720c */ /* 0x000fc60003f05270 */
[----:B------:R-:W1:Y:S02]  /*0390*/  LDS.U16 R6, [R3+0x40] ;  /* 0x0000400003067984 */ /* 0x000e640000000400 */
[----:B-1----:R-:W-:-:S04]  /*03a0*/  VIMNMX.U16x2 R4, PT, PT, R4, R6, PT ;  /* 0x0000000604047248 */ /* 0x002fc80003fe0200 */
[----:B0-----:R-:W-:-:S05]  /*03b0*/  PRMT R5, R4, 0x7610, R5 ;  /* 0x0000761004057816 */ /* 0x001fca0000000005 */
        /* <DEDUP_REMOVED lines=34> */
.L_x_16348:
        /* <DEDUP_REMOVED lines=10> */
.L_x_33258:


//--------------------- .text.contiguous_min33_u8 --------------------------
	.section	.text.contiguous_min33_u8,"ax",@progbits
	.align	128
        .global         contiguous_min33_u8
        .type           contiguous_min33_u8,@function
        .size           contiguous_min33_u8,(.L_x_33259 - contiguous_min33_u8)
        .other          contiguous_min33_u8,@"STO_CUDA_ENTRY STV_DEFAULT"
contiguous_min33_u8:
.text.contiguous_min33_u8:
        /* <DEDUP_REMOVED lines=33> */
[----:B------:R1:W2:Y:S01]  /*0210*/  @!P0 LDS.U8 R20, [R3+UR4] ;  /* 0x0000000403148984 */ /* 0x0002a20008000000 */
[----:B------:R-:W-:Y:S05]  /*0220*/  @!P0 BRA `(.L_x_16349) ;  /* 0x0000000400288947 */ /* 0x000fea0003800000 */
[----:B--2---:R2:W3:Y:S01]  /*0230*/  LDS.U8 R20, [R3+UR4] ;  /* 0x0000000403147984 */ /* 0x0044e20008000000 */
[C---:B0-----:R-:W-:Y:S02]  /*0240*/  VIADD R0, R7.reuse, 0xfffffffe ;  /* 0xfffffffe07007836 */ /* 0x041fe40000000000 */
        /* <DEDUP_REMOVED lines=11> */
.L_x_16351:
[----:B------:R-:W-:Y:S01]  /*0300*/  VIADD R4, R13, UR8 ;  /* 0x000000080d047c36 */ /* 0x000fe20008000000 */
[----:B------:R-:W-:Y:S01]  /*0310*/  LDS.U8 R0, [R13] ;  /* 0x000000000d007984 */ /* 0x000fe20000000000 */
[----:B---3--:R-:W-:Y:S01]  /*0320*/  LOP3.LUT R20, R20, 0xff, RZ, 0xc0, !PT ;  /* 0x000000ff14147812 */ /* 0x008fe200078ec0ff */
        /* <DEDUP_REMOVED lines=16> */
[----:B---3--:R-:W-:-:S04]  /*0430*/  VIMNMX3.U16x2 R2, R20, R0, R2, PT ;  /* 0x000000001402720f */ /* 0x008fc80003800202 */
[----:B----4-:R-:W-:-:S04]  /*0440*/  VIMNMX3.U16x2 R2, R2, R4, R6, PT ;  /* 0x000000040202720f */ /* 0x010fc80003800206 */
[----:B0-----:R-:W-:-:S04]  /*0450*/  VIMNMX3.U16x2 R2, R2, R8, R10, PT ;  /* 0x000000080202720f */ /* 0x001fc8000380020a */
[----:B-----5:R-:W-:-:S04]  /*0460*/  VIMNMX3.U16x2 R2, R2, R12, R14, PT ;  /* 0x0000000c0202720f */ /* 0x020fc8000380020e */
[----:B------:R-:W-:Y:S01]  /*0470*/  PRMT R20, R2, 0x7610, R20 ;  /* 0x0000761002147816 */ /* 0x000fe20000000014 */
[----:B------:R-:W-:Y:S06]  /*0480*/  @P0 BRA `(.L_x_16351) ;  /* 0xfffffffc009c0947 */ /* 0x000fec000383ffff */
[----:B------:R-:W-:-:S07]  /*0490*/  VIADD R8, R11, 0x1 ;  /* 0x000000010b087836 */ /* 0x000fce0000000000 */
.L_x_16350:
[----:B------:R-:W-:-:S13]  /*04a0*/  ISETP.NE.AND P0, PT, R9, RZ, PT ;  /* 0x000000ff0900720c */ /* 0x000fda0003f05270 */
[----:B------:R-:W-:Y:S05]  /*04b0*/  @!P0 BRA `(.L_x_16352) ;  /* 0x0000000000808947 */ /* 0x000fea0003800000 */
[----:B------:R-:W-:Y:S02]  /*04c0*/  ISETP.GE.U32.AND P0, PT, R9, 0x4, PT ;  /* 0x000000040900780c */ /* 0x000fe40003f06070 */
[----:B------:R-:W-:-:S04]  /*04d0*/  LOP3.LUT R10, R5, 0x3, RZ, 0xc0, !PT ;  /* 0x00000003050a7812 */ /* 0x000fc800078ec0ff */
[----:B------:R-:W-:-:S07]  /*04e0*/  ISETP.NE.AND P1, PT, R10, RZ, PT ;  /* 0x000000ff0a00720c */ /* 0x000fce0003f25270 */
[----:B------:R-:W-:Y:S06]  /*04f0*/  @!P0 BRA `(.L_x_16353) ;  /* 0x0000000000308947 */ /* 0x000fec0003800000 */
[----:B------:R-:W-:Y:S01]  /*0500*/  IMAD R9, R8, UR8, R7 ;  /* 0x0000000808097c24 */ /* 0x000fe2000f8e0207 */
[----:B---3--:R-:W-:Y:S01]  /*0510*/  LOP3.LUT R20, R20, 0xff, RZ, 0xc0, !PT ;  /* 0x000000ff14147812 */ /* 0x008fe200078ec0ff */
[----:B------:R-:W-:Y:S02]  /*0520*/  VIADD R8, R8, 0x4 ;  /* 0x0000000408087836 */ /* 0x000fe40000000000 */
[----:B------:R-:W-:Y:S01]  /*0530*/  VIADD R4, R9, UR8 ;  /* 0x0000000809047c36 */ /* 0x000fe20008000000 */
[----:B------:R-:W-:Y:S03]  /*0540*/  LDS.U8 R0, [R9] ;  /* 0x0000000009007984 */ /* 0x000fe60000000000 */
[----:B------:R-:W-:Y:S01]  /*0550*/  VIADD R6, R4, UR8 ;  /* 0x0000000804067c36 */ /* 0x000fe20008000000 */
[----:B------:R-:W0:Y:S04]  /*0560*/  LDS.U8 R2, [R9+UR8] ;  /* 0x0000000809027984 */ /* 0x000e280008000000 */
[----:B------:R-:W-:Y:S04]  /*0570*/  LDS.U8 R4, [R4+UR8] ;  /* 0x0000000804047984 */ /* 0x000fe80008000000 */
[----:B------:R-:W3:Y:S01]  /*0580*/  LDS.U8 R6, [R6+UR8] ;  /* 0x0000000806067984 */ /* 0x000ee20008000000 */
[----:B0-----:R-:W-:-:S04]  /*0590*/  VIMNMX3.U16x2 R2, R20, R0, R2, PT ;  /* 0x000000001402720f */ /* 0x001fc80003800202 */
[----:B---3--:R-:W-:-:S04]  /*05a0*/  VIMNMX3.U16x2 R2, R2, R4, R6, PT ;  /* 0x000000040202720f */ /* 0x008fc80003800206 */
[----:B------:R-:W-:-:S07]  /*05b0*/  PRMT R20, R2, 0x7610, R20 ;  /* 0x0000761002147816 */ /* 0x000fce0000000014 */
.L_x_16353:
[----:B------:R-:W-:Y:S05]  /*05c0*/  @!P1 BRA `(.L_x_16352) ;  /* 0x00000000003c9947 */ /* 0x000fea0003800000 */
[----:B------:R-:W-:Y:S02]  /*05d0*/  ISETP.NE.AND P0, PT, R10, 0x1, PT ;  /* 0x000000010a00780c */ /* 0x000fe40003f05270 */
[----:B------:R-:W-:-:S04]  /*05e0*/  LOP3.LUT R5, R5, 0x1, RZ, 0xc0, !PT ;  /* 0x0000000105057812 */ /* 0x000fc800078ec0ff */
[----:B------:R-:W-:-:S07]  /*05f0*/  ISETP.NE.U32.AND P1, PT, R5, 0x1, PT ;  /* 0x000000010500780c */ /* 0x000fce0003f25070 */
[----:B------:R-:W-:Y:S06]  /*0600*/  @!P0 BRA `(.L_x_16354) ;  /* 0x0000000000188947 */ /* 0x000fec0003800000 */
[----:B------:R-:W-:Y:S01]  /*0610*/  IMAD R0, R8, UR8, R7 ;  /* 0x0000000808007c24 */ /* 0x000fe2000f8e0207 */
[----:B---3--:R-:W-:Y:S01]  /*0620*/  LOP3.LUT R20, R20, 0xff, RZ, 0xc0, !PT ;  /* 0x000000ff14147812 */ /* 0x008fe200078ec0ff */
[----:B------:R-:W-:-:S03]  /*0630*/  VIADD R8, R8, 0x2 ;  /* 0x0000000208087836 */ /* 0x000fc60000000000 */
[----:B------:R-:W-:Y:S04]  /*0640*/  LDS.U8 R2, [R0] ;  /* 0x0000000000027984 */ /* 0x000fe80000000000 */
[----:B------:R-:W0:Y:S02]  /*0650*/  LDS.U8 R4, [R0+UR8] ;  /* 0x0000000800047984 */ /* 0x000e240008000000 */
[----:B0-----:R-:W-:-:S07]  /*0660*/  VIMNMX3.U16x2 R20, R20, R2, R4, PT ;  /* 0x000000021414720f */ /* 0x001fce0003800204 */
.L_x_16354:
[----:B------:R-:W-:Y:S01]  /*0670*/  @!P1 IMAD R7, R8, UR8, R7 ;  /* 0x0000000808079c24 */ /* 0x000fe2000f8e0207 */
[----:B---3--:R-:W-:-:S04]  /*0680*/  @!P1 LOP3.LUT R2, R20, 0xff, RZ, 0xc0, !PT ;  /* 0x000000ff14029812 */ /* 0x008fc800078ec0ff */
[----:B------:R-:W0:Y:S02]  /*0690*/  @!P1 LDS.U8 R0, [R7] ;  /* 0x0000000007009984 */ /* 0x000e240000000000 */
[----:B0-----:R-:W-:-:S04]  /*06a0*/  @!P1 VIMNMX.U16x2 R0, PT, PT, R2, R0, PT ;  /* 0x0000000002009248 */ /* 0x001fc80003fe0200 */
[----:B------:R-:W-:-:S07]  /*06b0*/  @!P1 PRMT R20, R0, 0x7610, R20 ;  /* 0x0000761000149816 */ /* 0x000fce0000000014 */
.L_x_16352:
[----:B---3--:R3:W-:Y:S02]  /*06c0*/  STS.U8 [R3+UR4], R20 ;  /* 0x0000001403007988 */ /* 0x0087e40008000004 */
.L_x_16349:
        /* <DEDUP_REMOVED lines=8> */
.L_x_16355:
        /* <DEDUP_REMOVED lines=11> */
.L_x_33259:


//--------------------- .text.contiguous_min3_u8  --------------------------
	.section	.text.contiguous_min3_u8,"ax",@progbits
	.align	128
        .global         contiguous_min3_u8
        .type           contiguous_min3_u8,@function
        .size           contiguous_min3_u8,(.L_x_32558 - contiguous_min3_u8)
        .other          contiguous_min3_u8,@"STO_CUDA_ENTRY STV_DEFAULT"
contiguous_min3_u8:
.text.contiguous_min3_u8:
[----:B------:R-:W-:Y:S01]  /*0000*/  LDC R1, c[0x0][0x37c] ;  /* 0x0000df00ff017b82 */ /* 0x000fe20000000800 */
[----:B------:R-:W0:Y:S01]  /*0010*/  S2R R7, SR_TID.Y ;  /* 0x0000000000077919 */ /* 0x000e220000002200 */
[----:B------:R-:W1:Y:S06]  /*0020*/  LDCU UR8, c[0x0][0x360] ;  /* 0x00006c00ff0877ac */ /* 0x000e6c0008000800 */
[----:B------:R-:W0:Y:S01]  /*0030*/  S2UR UR9, SR_CTAID.Y ;  /* 0x00000000000979c3 */ /* 0x000e220000002600 */
[----:B------:R-:W-:Y:S01]  /*0040*/  HFMA2 R2, -RZ, RZ, 0, 1.5199184417724609375e-05 ;  /* 0x000000ffff027431 */ /* 0x000fe200000001ff */
        /* <DEDUP_REMOVED lines=38> */
.L_x_16374:
        /* <DEDUP_REMOVED lines=27> */
.L_x_16358:
[----:B------:R-:W-:Y:S01]  /*0460*/  IMAD.MOV.U32 R30, RZ, RZ, R32 ;  /* 0x000000ffff1e7224 */ /* 0x000fe200078e0020 */
[----:B------:R-:W-:Y:S01]  /*0470*/  MOV R0, R36 ;  /* 0x0000002400007202 */ /* 0x000fe20000000f00 */
[----:B------:R-:W-:Y:S01]  /*0480*/  IMAD.MOV.U32 R3, RZ, RZ, R37 ;  /* 0x000000ffff037224 */ /* 0x000fe200078e0025 */
[----:B------:R-:W-:-:S07]  /*0490*/  MOV R8, 0x4b0 ;  /* 0x000004b000087802 */ /* 0x000fce0000000f00 */
[----:B01-3--:R-:W-:Y:S05]  /*04a0*/  CALL.REL.NOINC `($__internal_354_$__cuda_sm20_div_s64) ;  /* 0x00000030009c7944 */ /* 0x00bfea0003c00000 */
        /* <DEDUP_REMOVED lines=9> */
.L_x_16359:
        /* <DEDUP_REMOVED lines=33> */
.L_x_16360:
[----:B------:R-:W-:Y:S01]  /*0750*/  MOV R0, R36 ;  /* 0x0000002400007202 */ /* 0x000fe20000000f00 */
[----:B------:R-:W-:Y:S01]  /*0760*/  IMAD.MOV.U32 R3, RZ, RZ, R37 ;  /* 0x000000ffff037224 */ /* 0x000fe200078e0025 */
[----:B------:R-:W-:-:S07]  /*0770*/  MOV R8, 0x790 ;  /* 0x0000079000087802 */ /* 0x000fce0000000f00 */
[----:B---3--:R-:W-:Y:S05]  /*0780*/  CALL.REL.NOINC `($__internal_354_$__cuda_sm20_div_s64) ;  /* 0x0000002c00e47944 */ /* 0x008fea0003c00000 */
        /* <DEDUP_REMOVED lines=10> */
.L_x_16361:
        /* <DEDUP_REMOVED lines=34> */
.L_x_16362:
[----:B------:R-:W-:Y:S01]  /*0a50*/  MOV R30, R28 ;  /* 0x0000001c001e7202 */ /* 0x000fe20000000f00 */
[----:B------:R-:W-:Y:S01]  /*0a60*/  IMAD.MOV.U32 R0, RZ, RZ, R36 ;  /* 0x000000ffff007224 */ /* 0x000fe200078e0024 */
[----:B------:R-:W-:Y:S02]  /*0a70*/  MOV R3, R37 ;  /* 0x0000002500037202 */ /* 0x000fe40000000f00 */
[----:B------:R-:W-:-:S07]  /*0a80*/  MOV R8, 0xaa0 ;  /* 0x00000aa000087802 */ /* 0x000fce0000000f00 */
[----:B---3--:R-:W-:Y:S05]  /*0a90*/  CALL.REL.NOINC `($__internal_354_$__cuda_sm20_div_s64) ;  /* 0x0000002c00207944 */ /* 0x008fea0003c00000 */
        /* <DEDUP_REMOVED lines=10> */
.L_x_16363:
        /* <DEDUP_REMOVED lines=33> */
.L_x_16364:
[----:B------:R-:W-:Y:S01]  /*0d50*/  MOV R0, R36 ;  /* 0x0000002400007202 */ /* 0x000fe20000000f00 */
[----:B------:R-:W-:Y:S01]  /*0d60*/  IMAD.MOV.U32 R3, RZ, RZ, R37 ;  /* 0x000000ffff037224 */ /* 0x000fe200078e0025 */
[----:B------:R-:W-:-:S07]  /*0d70*/  MOV R8, 0xd90 ;  /* 0x00000d9000087802 */ /* 0x000fce0000000f00 */
[----:B---3--:R-:W-:Y:S05]  /*0d80*/  CALL.REL.NOINC `($__internal_354_$__cuda_sm20_div_s64) ;  /* 0x0000002800647944 */ /* 0x008fea0003c00000 */
        /* <DEDUP_REMOVED lines=9> */
.L_x_16365:
        /* <DEDUP_REMOVED lines=34> */
.L_x_16366:
[----:B------:R-:W-:Y:S01]  /*1040*/  IMAD.MOV.U32 R30, RZ, RZ, R28 ;  /* 0x000000ffff1e7224 */ /* 0x000fe200078e001c */
        /* <DEDUP_REMOVED lines=13> */
.L_x_16367:
        /* <DEDUP_REMOVED lines=34> */
.L_x_16368:
        /* <DEDUP_REMOVED lines=14> */
.L_x_16369:
        /* <DEDUP_REMOVED lines=34> */
.L_x_16370:
[----:B------:R-:W-:Y:S01]  /*1640*/  IMAD.MOV.U32 R30, RZ, RZ, R28 ;  /* 0x000000ffff1e7224 */ /* 0x000fe200078e001c */
        /* <DEDUP_REMOVED lines=14> */
.L_x_16371:
        /* <DEDUP_REMOVED lines=34> */
.L_x_16372:
[----:B------:R-:W-:Y:S01]  /*1950*/  MOV R0, R36 ;  /* 0x0000002400007202 */ /* 0x000fe20000000f00 */
[----:B------:R-:W-:Y:S01]  /*1960*/  IMAD.MOV.U32 R3, RZ, RZ, R37 ;  /* 0x000000ffff037224 */ /* 0x000fe200078e0025 */
[----:B------:R-:W-:-:S07]  /*1970*/  MOV R8, 0x1990 ;  /* 0x0000199000087802 */ /* 0x000fce0000000f00 */
[----:B---3--:R-:W-:Y:S05]  /*1980*/  CALL.REL.NOINC `($__internal_354_$__cuda_sm20_div_s64) ;  /* 0x0000001c00647944 */ /* 0x008fea0003c00000 */
        /* <DEDUP_REMOVED lines=9> */
.L_x_16373:
        /* <DEDUP_REMOVED lines=13> */
.L_x_16357:
        /* <DEDUP_REMOVED lines=33> */
.L_x_16376:
[----:B------:R-:W-:Y:S01]  /*1d00*/  IMAD.MOV.U32 R30, RZ, RZ, R32 ;  /* 0x000000ffff1e7224 */ /* 0x000fe200078e0020 */
[----:B------:R-:W-:Y:S01]  /*1d10*/  MOV R0, R16 ;  /* 0x0000001000007202 */ /* 0x000fe20000000f00 */
[----:B------:R-:W-:Y:S01]  /*1d20*/  IMAD.MOV.U32 R3, RZ, RZ, R17 ;  /* 0x000000ffff037224 */ /* 0x000fe200078e0011 */
[----:B------:R-:W-:-:S07]  /*1d30*/  MOV R8, 0x1d50 ;  /* 0x00001d5000087802 */ /* 0x000fce0000000f00 */
[----:B------:R-:W-:Y:S05]  /*1d40*/  CALL.REL.NOINC `($__internal_354_$__cuda_sm20_div_s64) ;  /* 0x0000001800747944 */ /* 0x000fea0003c00000 */
        /* <DEDUP_REMOVED lines=9> */
.L_x_16377:
        /* <DEDUP_REMOVED lines=35> */
.L_x_16378:
        /* <DEDUP_REMOVED lines=13> */
.L_x_16379:
        /* <DEDUP_REMOVED lines=36> */
.L_x_16380:
[----:B------:R-:W-:Y:S01]  /*2320*/  IMAD.MOV.U32 R30, RZ, RZ, R20 ;  /* 0x000000ffff1e7224 */ /* 0x000fe200078e0014 */
[----:B------:R-:W-:Y:S01]  /*2330*/  MOV R0, R18 ;  /* 0x0000001200007202 */ /* 0x000fe20000000f00 */
[----:B------:R-:W-:Y:S01]  /*2340*/  IMAD.MOV.U32 R3, RZ, RZ, R19 ;  /* 0x000000ffff037224 */ /* 0x000fe200078e0013 */
[----:B------:R-:W-:-:S07]  /*2350*/  MOV R8, 0x2370 ;  /* 0x0000237000087802 */ /* 0x000fce0000000f00 */
[----:B------:R-:W-:Y:S05]  /*2360*/  CALL.REL.NOINC `($__internal_354_$__cuda_sm20_div_s64) ;  /* 0x0000001000ec7944 */ /* 0x000fea0003c00000 */
        /* <DEDUP_REMOVED lines=10> */
.L_x_16381:
        /* <DEDUP_REMOVED lines=37> */
.L_x_16382:
[----:B------:R-:W-:Y:S01]  /*2660*/  IMAD.MOV.U32 R0, RZ, RZ, R18 ;  /* 0x000000ffff007224 */ /* 0x000fe200078e0012 */
[----:B------:R-:W-:Y:S02]  /*2670*/  MOV R3, R19 ;  /* 0x0000001300037202 */ /* 0x000fe40000000f00 */
[----:B------:R-:W-:-:S07]  /*2680*/  MOV R8, 0x26a0 ;  /* 0x000026a000087802 */ /* 0x000fce0000000f00 */
[----:B------:R-:W-:Y:S05]  /*2690*/  CALL.REL.NOINC `($__internal_354_$__cuda_sm20_div_s64) ;  /* 0x0000001000207944 */ /* 0x000fea0003c00000 */
        /* <DEDUP_REMOVED lines=8> */
.L_x_16383:
        /* <DEDUP_REMOVED lines=10> */
.L_x_16375:
        /* <DEDUP_REMOVED lines=31> */
.L_x_16385:
[----:B------:R-:W-:Y:S01]  /*29b0*/  MOV R30, R32 ;  /* 0x00000020001e7202 */ /* 0x000fe20000000f00 */
[----:B------:R-:W-:Y:S01]  /*29c0*/  IMAD.MOV.U32 R3, RZ, RZ, R17 ;  /* 0x000000ffff037224 */ /* 0x000fe200078e0011 */
[----:B------:R-:W-:Y:S02]  /*29d0*/  MOV R0, R16 ;  /* 0x0000001000007202 */ /* 0x000fe40000000f00 */
[----:B------:R-:W-:-:S07]  /*29e0*/  MOV R8, 0x2a00 ;  /* 0x00002a0000087802 */ /* 0x000fce0000000f00 */
[----:B------:R-:W-:Y:S05]  /*29f0*/  CALL.REL.NOINC `($__internal_354_$__cuda_sm20_div_s64) ;  /* 0x0000000c00487944 */ /* 0x000fea0003c00000 */
        /* <DEDUP_REMOVED lines=9> */
.L_x_16386:
        /* <DEDUP_REMOVED lines=36> */
.L_x_16387:
[----:B------:R-:W-:Y:S01]  /*2cd0*/  IMAD.MOV.U32 R0, RZ, RZ, R18 ;  /* 0x000000ffff007224 */ /* 0x000fe200078e0012 */
[----:B------:R-:W-:Y:S02]  /*2ce0*/  MOV R3, R19 ;  /* 0x0000001300037202 */ /* 0x000fe40000000f00 */
[----:B------:R-:W-:-:S07]  /*2cf0*/  MOV R8, 0x2d10 ;  /* 0x00002d1000087802 */ /* 0x000fce0000000f00 */
[----:B------:R-:W-:Y:S05]  /*2d00*/  CALL.REL.NOINC `($__internal_354_$__cuda_sm20_div_s64) ;  /* 0x0000000800847944 */ /* 0x000fea0003c00000 */
        /* <DEDUP_REMOVED lines=8> */
.L_x_16388:
        /* <DEDUP_REMOVED lines=10> */
.L_x_16384:
        /* <DEDUP_REMOVED lines=29> */
.L_x_16389:
[----:B------:R-:W-:-:S07]  /*3000*/  MOV R0, 0x3020 ;  /* 0x0000302000007802 */ /* 0x000fce0000000f00 */
[----:B------:R-:W-:Y:S05]  /*3010*/  CALL.REL.NOINC `($__internal_355_$__cuda_sm20_rem_s64) ;  /* 0x0000000c000c7944 */ /* 0x000fea0003c00000 */
[----:B------:R-:W-:Y:S01]  /*3020*/  IMAD.MOV.U32 R8, RZ, RZ, R3 ;  /* 0x000000ffff087224 */ /* 0x000fe200078e0003 */
[----:B------:R-:W-:-:S07]  /*3030*/  MOV R9, R10 ;  /* 0x0000000a00097202 */ /* 0x000fce0000000f00 */
.L_x_16390:
[----:B------:R-:W0:Y:S02]  /*3040*/  LDC.64 R10, c[0x0][0x398] ;  /* 0x0000e600ff0a7b82 */ /* 0x000e240000000a00 */
[----:B0-----:R-:W-:-:S06]  /*3050*/  IMAD.WIDE.U32 R2, R2, 0x8, R10 ;  /* 0x0000000802027825 */ /* 0x001fcc00078e000a */
[----:B------:R-:W2:Y:S02]  /*3060*/  LDG.E.64 R2, desc[UR10][R2.64] ;  /* 0x0000000a02027981 */ /* 0x000ea4000c1e1b00 */
[-C--:B--2---:R-:W-:Y:S02]  /*3070*/  IMAD R11, R3, R8.reuse, RZ ;  /* 0x00000008030b7224 */ /* 0x084fe400078e02ff */
[----:B------:R-:W-:-:S04]  /*3080*/  IMAD.WIDE.U32 R28, R2, R8, R28 ;  /* 0x00000008021c7225 */ /* 0x000fc800078e001c */
[----:B------:R-:W-:-:S05]  /*3090*/  IMAD R11, R2, R9, R11 ;  /* 0x00000009020b7224 */ /* 0x000fca00078e020b */
[----:B------:R-:W-:-:S07]  /*30a0*/  IADD3 R29, PT, PT, R29, R11, RZ ;  /* 0x0000000b1d1d7210 */ /* 0x000fce0007ffe0ff */
.L_x_16356:
        /* <DEDUP_REMOVED lines=32> */
.L_x_16393:
        /* <DEDUP_REMOVED lines=19> */
[----:B--2---:R-:W-:-:S04]  /*33e0*/  VIMNMX3.U16x2 R2, R20, R0, R2, PT ;  /* 0x000000001402720f */ /* 0x004fc80003800202 */
[----:B0-----:R-:W-:-:S04]  /*33f0*/  VIMNMX3.U16x2 R2, R2, R4, R8, PT ;  /* 0x000000040202720f */ /* 0x001fc80003800208 */
[----:B---3--:R-:W-:-:S04]  /*3400*/  VIMNMX3.U16x2 R2, R2, R10, R12, PT ;  /* 0x0000000a0202720f */ /* 0x008fc8000380020c */
[----:B----4-:R-:W-:-:S04]  /*3410*/  VIMNMX3.U16x2 R2, R2, R16, R18, PT ;  /* 0x000000100202720f */ /* 0x010fc80003800212 */
[----:B------:R-:W-:Y:S01]  /*3420*/  PRMT R7, R2, 0x7610, R7 ;  /* 0x0000761002077816 */ /* 0x000fe20000000007 */
[----:B------:R-:W-:Y:S06]  /*3430*/  @P0 BRA `(.L_x_16393) ;  /* 0xfffffffc009c0947 */ /* 0x000fec000383ffff */
[----:B------:R-:W-:-:S07]  /*3440*/  IADD3 R0, PT, PT, R17, 0x1, RZ ;  /* 0x0000000111007810 */ /* 0x000fce0007ffe0ff */
.L_x_16392:
        /* <DEDUP_REMOVED lines=15> */
[----:B0-----:R-:W-:-:S04]  /*3540*/  VIMNMX3.U16x2 R4, R8, R4, R10, PT ;  /* 0x000000040804720f */ /* 0x001fc8000380020a */
[----:B--2---:R-:W-:-:S04]  /*3550*/  VIMNMX3.U16x2 R4, R4, R12, R16, PT ;  /* 0x0000000c0404720f */ /* 0x004fc80003800210 */
[----:B------:R-:W-:-:S07]  /*3560*/  PRMT R7, R4, 0x7610, R7 ;  /* 0x0000761004077816 */ /* 0x000fce0000000007 */
.L_x_16395:
        /* <DEDUP_REMOVED lines=10> */
[----:B0-----:R-:W-:-:S04]  /*3610*/  VIMNMX3.U16x2 R4, R8, R4, R10, PT ;  /* 0x000000040804720f */ /* 0x001fc8000380020a */
[----:B------:R-:W-:-:S07]  /*3620*/  PRMT R7, R4, 0x7610, R7 ;  /* 0x0000761004077816 */ /* 0x000fce0000000007 */
.L_x_16396:
[----:B------:R-:W-:Y:S01]  /*3630*/  @!P1 IMAD R0, R0, UR8, R3 ;  /* 0x0000000800009c24 */ /* 0x000fe2000f8e0203 */
[----:B--2---:R-:W-:-:S05]  /*3640*/  @!P1 LOP3.LUT R2, R7, 0xff, RZ, 0xc0, !PT ;  /* 0x000000ff07029812 */ /* 0x004fca00078ec0ff */
[----:B------:R-:W2:Y:S02]  /*3650*/  @!P1 LDS.U8 R0, [R0] ;  /* 0x0000000000009984 */ /* 0x000ea40000000000 */
[----:B--2---:R-:W-:-:S04]  /*3660*/  @!P1 VIMNMX.U16x2 R2, PT, PT, R2, R0, PT ;  /* 0x0000000002029248 */ /* 0x004fc80003fe0200 */
[----:B------:R-:W-:-:S07]  /*3670*/  @!P1 PRMT R7, R2, 0x7610, R7 ;  /* 0x0000761002079816 */ /* 0x000fce0000000007 */
.L_x_16394:
[----:B--2---:R2:W-:Y:S02]  /*3680*/  STS.U8 [R6+UR4], R7 ;  /* 0x0000000706007988 */ /* 0x0045e40008000004 */
.L_x_16391:
        /* <DEDUP_REMOVED lines=9> */
        .weak           $__internal_354_$__cuda_sm20_div_s64
        .type           $__internal_354_$__cuda_sm20_div_s64,@function
        .size           $__internal_354_$__cuda_sm20_div_s64,($__internal_355_$__cuda_sm20_rem_s64 - $__internal_354_$__cuda_sm20_div_s64)
$__internal_354_$__cuda_sm20_div_s64:
        /* <DEDUP_REMOVED lines=82> */
[----:B------:R-:W-:Y:S06]  /*3c40*/  RET.REL.NODEC R8 `(contiguous_min3_u8) ;  /* 0xffffffc008ec7950 */ /* 0x000fec0003c3ffff */
        .weak           $__internal_355_$__cuda_sm20_rem_s64
        .type           $__internal_355_$__cuda_sm20_rem_s64,@function
        .size           $__internal_355_$__cuda_sm20_rem_s64,(.L_x_32558 - $__internal_355_$__cuda_sm20_rem_s64)
$__internal_355_$__cuda_sm20_rem_s64:
        /* <DEDUP_REMOVED lines=66> */
[----:B------:R-:W-:Y:S06]  /*4070*/  RET.REL.NODEC R8 `(contiguous_min3_u8) ;  /* 0xffffffbc08e07950 */ /* 0x000fec0003c3ffff */
.L_x_16397:
        /* <DEDUP_REMOVED lines=16> */
.L_x_32558:


//--------------------- .text.contiguous_min22_u8 --------------------------
	.section	.text.contiguous_min22_u8,"ax",@progbits
	.align	128
        .global         contiguous_min22_u8
        .type           contiguous_min22_u8,@function
        .size           contiguous_min22_u8,(.L_x_33261 - contiguous_min22_u8)
        .other          contiguous_min22_u8,@"STO_CUDA_ENTRY STV_DEFAULT"
contiguous_min22_u8:
.text.contiguous_min22_u8:
        /* <DEDUP_REMOVED lines=23> */
[----:B------:R0:W2:Y:S01]  /*0170*/  @!P0 LDG.E.U8 R6, desc[UR12][R6.64] ;  /* 0x0000000c06068981 */ /* 0x0000a2000c1e1100 */
        /* <DEDUP_REMOVED lines=9> */
[----:B--2---:R-:W-:-:S05]  /*0210*/  @!P0 VIMNMX.U16x2 R5, PT, PT, R4, R6, PT ;  /* 0x0000000604058248 */ /* 0x004fca0003fe0200 */
        /* <DEDUP_REMOVED lines=14> */
.L_x_16399:
[----:B------:R-:W-:Y:S05]  /*0300*/  BSYNC.RECONVERGENT B0 ;  /* 0x0000000000007941 */ /* 0x000fea0003800200 */
.L_x_16398:
[----:B------:R-:W-:Y:S01]  /*0310*/  BAR.SYNC.DEFER_BLOCKING 0x0 ;  /* 0x0000000000007b1d */ /* 0x000fe20000010000 */
[----:B------:R-:W-:Y:S01]  /*0320*/  UISETP.GE.U32.AND UP0, UPT, UR5, 0x42, UPT ;  /* 0x000000420500788c */ /* 0x000fe2000bf06070 */
[----:B------:R-:W-:-:S08]  /*0330*/  VIADD R2, R0, UR4 ;  /* 0x0000000400027c36 */ /* 0x000fd00008000000 */
[----:B------:R-:W-:Y:S05]  /*0340*/  BRA.U !UP0, `(.L_x_16400) ;  /* 0x0000000108287547 */ /* 0x000fea000b800000 */
.L_x_16401:
[----:B------:R-:W-:Y:S02]  /*0350*/  USHF.R.U32.HI UR6, URZ, 0x1, UR5 ;  /* 0x00000001ff067899 */ /* 0x000fe40008011605 */
[----:B------:R-:W-:-:S04]  /*0360*/  UISETP.GT.U32.AND UP0, UPT, UR5, 0x83, UPT ;  /* 0x000000830500788c */ /* 0x000fc8000bf04070 */
[----:B------:R-:W-:Y:S01]  /*0370*/  ISETP.GE.U32.AND P0, PT, R0, UR6, PT ;  /* 0x0000000600007c0c */ /* 0x000fe2000bf06070 */
[----:B------:R-:W-:-:S12]  /*0380*/  UMOV UR5, UR6 ;  /* 0x0000000600057c82 */ /* 0x000fd80008000000 */
[----:B--2---:R-:W-:Y:S04]  /*0390*/  @!P0 LDS.U8 R4, [R0+UR4] ;  /* 0x0000000400048984 */ /* 0x004fe80008000000 */
[----:B------:R-:W2:Y:S02]  /*03a0*/  @!P0 LDS.U8 R6, [R2+UR6] ;  /* 0x0000000602068984 */ /* 0x000ea40008000000 */
[----:B--2---:R-:W-:-:S05]  /*03b0*/  @!P0 VIMNMX.U16x2 R4, PT, PT, R4, R6, PT ;  /* 0x0000000604048248 */ /* 0x004fca0003fe0200 */
[----:B------:R2:W-:Y:S01]  /*03c0*/  @!P0 STS.U8 [R0+UR4], R4 ;  /* 0x0000000400008988 */ /* 0x0005e20008000004 */
[----:B------:R-:W-:Y:S06]  /*03d0*/  BAR.SYNC.DEFER_BLOCKING 0x0 ;  /* 0x0000000000007b1d */ /* 0x000fec0000010000 */
[----:B------:R-:W-:Y:S05]  /*03e0*/  BRA.U UP0, `(.L_x_16401) ;  /* 0xfffffffd00d87547 */ /* 0x000fea000b83ffff */
.L_x_16400:
[----:B------:R-:W-:Y:S05]  /*03f0*/  @P1 EXIT ;  /* 0x000000000000194d */ /* 0x000fea0003800000 */
[----:B------:R-:W-:Y:S01]  /*0400*/  LDS.U8 R2, [R0+UR4] ;  /* 0x0000000400027984 */ /* 0x000fe20008000000 */
[----:B------:R-:W-:-:S03]  /*0410*/  ISETP.NE.AND P0, PT, R0, RZ, PT ;  /* 0x000000ff0000720c */ /* 0x000fc60003f05270 */
[----:B--2---:R-:W2:Y:S02]  /*0420*/  LDS.U8 R4, [R0+UR4+0x20] ;  /* 0x0000200400047984 */ /* 0x004ea40008000000 */
[----:B--2---:R-:W-:-:S04]  /*0430*/  VIMNMX.U16x2 R2, PT, PT, R2, R4, PT ;  /* 0x0000000402027248 */ /* 0x004fc80003fe0200 */
[----:B-1----:R-:W-:-:S05]  /*0440*/  PRMT R3, R2, 0x7610, R3 ;  /* 0x0000761002037816 */ /* 0x002fca0000000003 */
[----:B------:R-:W-:Y:S04]  /*0450*/  STS.U8 [R0+UR4], R3 ;  /* 0x0000000300007988 */ /* 0x000fe80008000004 */
[----:B------:R-:W-:Y:S04]  /*0460*/  LDS.U8 R2, [R0+UR4] ;  /* 0x0000000400027984 */ /* 0x000fe80008000000 */
[----:B------:R-:W1:Y:S02]  /*0470*/  LDS.U8 R4, [R0+UR4+0x10] ;  /* 0x0000100400047984 */ /* 0x000e640008000000 */
[----:B-1----:R-:W-:-:S04]  /*0480*/  VIMNMX.U16x2 R2, PT, PT, R2, R4, PT ;  /* 0x0000000402027248 */ /* 0x002fc80003fe0200 */
[----:B0-----:R-:W-:-:S05]  /*0490*/  PRMT R5, R2, 0x7610, R5 ;  /* 0x0000761002057816 */ /* 0x001fca0000000005 */
[----:B------:R-:W-:Y:S04]  /*04a0*/  STS.U8 [R0+UR4], R5 ;  /* 0x0000000500007988 */ /* 0x000fe80008000004 */
[----:B------:R-:W-:Y:S04]  /*04b0*/  LDS.U8 R2, [R0+UR4] ;  /* 0x0000000400027984 */ /* 0x000fe80008000000 */
[----:B------:R-:W0:Y:S02]  /*04c0*/  LDS.U8 R4, [R0+UR4+0x8] ;  /* 0x0000080400047984 */ /* 0x000e240008000000 */
[----:B0-----:R-:W-:-:S04]  /*04d0*/  VIMNMX.U16x2 R2, PT, PT, R2, R4, PT ;  /* 0x0000000402027248 */ /* 0x001fc80003fe0200 */
[----:B------:R-:W-:-:S05]  /*04e0*/  PRMT R6, R2, 0x7610, R6 ;  /* 0x0000761002067816 */ /* 0x000fca0000000006 */
        /* <DEDUP_REMOVED lines=13> */
[----:B0-----:R-:W-:-:S05]  /*05c0*/  VIMNMX.U16x2 R2, PT, PT, R2, R4, PT ;  /* 0x0000000402027248 */ /* 0x001fca0003fe0200 */
        /* <DEDUP_REMOVED lines=19> */
.L_x_16402:
        /* <DEDUP_REMOVED lines=16> */
.L_x_33261:


//--------------------- .text.contiguous_min2_u8  --------------------------
	.section	.text.contiguous_min2_u8,"ax",@progbits
	.align	128
        .global         contiguous_min2_u8
        .type           contiguous_min2_u8,@function
        .size           contiguous_min2_u8,(.L_x_32560 - contiguous_min2_u8)
        .other          contiguous_min2_u8,@"STO_CUDA_ENTRY STV_DEFAULT"
contiguous_min2_u8:
.text.contiguous_min2_u8:
[----:B------:R-:W-:Y:S01]  /*0000*/  LDC R1, c[0x0][0x37c] ;  /* 0x0000df00ff017b82 */ /* 0x000fe20000000800 */
[----:B------:R-:W0:Y:S07]  /*0010*/  S2R R0, SR_TID.X ;  /* 0x0000000000007919 */ /* 0x000e2e0000002100 */
[----:B------:R-:W1:Y:S01]  /*0020*/  S2UR UR7, SR_CTAID.X ;  /* 0x00000000000779c3 */ /* 0x000e620000002500 */
[----:B------:R-:W2:Y:S01]  /*0030*/  LDCU.64 UR8, c[0x0][0x3a8] ;  /* 0x00007500ff0877ac */ /* 0x000ea20008000a00 */
[----:B------:R-:W-:Y:S01]  /*0040*/  HFMA2 R3, -RZ, RZ, 0, 1.5199184417724609375e-05 ;  /* 0x000000ffff037431 */ /* 0x000fe200000001ff */
        /* <DEDUP_REMOVED lines=44> */
.L_x_16431:
        /* <DEDUP_REMOVED lines=32> */
.L_x_16408:
[----:B------:R-:W-:Y:S01]  /*0510*/  IMAD.MOV.U32 R26, RZ, RZ, R4 ;  /* 0x000000ffff1a7224 */ /* 0x000fe200078e0004 */
[----:B------:R-:W-:Y:S01]  /*0520*/  MOV R11, R3 ;  /* 0x00000003000b7202 */ /* 0x000fe20000000f00 */
[----:B------:R-:W-:Y:S01]  /*0530*/  IMAD.MOV.U32 R10, RZ, RZ, R22 ;  /* 0x000000ffff0a7224 */ /* 0x000fe200078e0016 */
[----:B------:R-:W-:Y:S02]  /*0540*/  MOV R9, R23 ;  /* 0x0000001700097202 */ /* 0x000fe40000000f00 */
[----:B------:R-:W-:-:S07]  /*0550*/  MOV R8, 0x570 ;  /* 0x0000057000087802 */ /* 0x000fce0000000f00 */
[----:B-1----:R-:W-:Y:S05]  /*0560*/  CALL.REL.NOINC `($__internal_356_$__cuda_sm20_div_s64) ;  /* 0x0000006400407944 */ /* 0x002fea0003c00000 */
        /* <DEDUP_REMOVED lines=10> */
.L_x_16409:
[----:B------:R-:W-:Y:S05]  /*0610*/  BSYNC.RECONVERGENT B1 ;  /* 0x0000000000017941 */ /* 0x000fea0003800200 */
.L_x_16407:
        /* <DEDUP_REMOVED lines=34> */
.L_x_16411:
[----:B------:R-:W-:Y:S01]  /*0840*/  IMAD.MOV.U32 R26, RZ, RZ, R18 ;  /* 0x000000ffff1a7224 */ /* 0x000fe200078e0012 */
[----:B------:R-:W-:Y:S01]  /*0850*/  MOV R11, R19 ;  /* 0x00000013000b7202 */ /* 0x000fe20000000f00 */
[----:B------:R-:W-:Y:S01]  /*0860*/  IMAD.MOV.U32 R10, RZ, RZ, R22 ;  /* 0x000000ffff0a7224 */ /* 0x000fe200078e0016 */
[----:B------:R-:W-:Y:S02]  /*0870*/  MOV R9, R23 ;  /* 0x0000001700097202 */ /* 0x000fe40000000f00 */
[----:B------:R-:W-:-:S07]  /*0880*/  MOV R8, 0x8a0 ;  /* 0x000008a000087802 */ /* 0x000fce0000000f00 */
[----:B------:R-:W-:Y:S05]  /*0890*/  CALL.REL.NOINC `($__internal_356_$__cuda_sm20_div_s64) ;  /* 0x0000006000747944 */ /* 0x000fea0003c00000 */
        /* <DEDUP_REMOVED lines=8> */
.L_x_16412:
[----:B------:R-:W-:Y:S05]  /*0920*/  BSYNC.RECONVERGENT B1 ;  /* 0x0000000000017941 */ /* 0x000fea0003800200 */
.L_x_16410:
        /* <DEDUP_REMOVED lines=33> */
.L_x_16414:
[----:B------:R-:W-:Y:S01]  /*0b40*/  MOV R26, R36 ;  /* 0x00000024001a7202 */ /* 0x000fe20000000f00 */
[----:B------:R-:W-:Y:S01]  /*0b50*/  IMAD.MOV.U32 R11, RZ, RZ, R37 ;  /* 0x000000ffff0b7224 */ /* 0x000fe200078e0025 */
[----:B------:R-:W-:Y:S01]  /*0b60*/  MOV R10, R18 ;  /* 0x00000012000a7202 */ /* 0x000fe20000000f00 */
[----:B------:R-:W-:Y:S01]  /*0b70*/  IMAD.MOV.U32 R9, RZ, RZ, R19 ;  /* 0x000000ffff097224 */ /* 0x000fe200078e0013 */
[----:B------:R-:W-:-:S07]  /*0b80*/  MOV R8, 0xba0 ;  /* 0x00000ba000087802 */ /* 0x000fce0000000f00 */
[----:B------:R-:W-:Y:S05]  /*0b90*/  CALL.REL.NOINC `($__internal_356_$__cuda_sm20_div_s64) ;  /* 0x0000005c00b47944 */ /* 0x000fea0003c00000 */
        /* <DEDUP_REMOVED lines=10> */
.L_x_16415:
[----:B------:R-:W-:Y:S05]  /*0c40*/  BSYNC.RECONVERGENT B1 ;  /* 0x0000000000017941 */ /* 0x000fea0003800200 */
.L_x_16413:
        /* <DEDUP_REMOVED lines=35> */
.L_x_16417:
[----:B------:R-:W-:Y:S01]  /*0e80*/  IMAD.MOV.U32 R26, RZ, RZ, R22 ;  /* 0x000000ffff1a7224 */ /* 0x000fe200078e0016 */
[----:B------:R-:W-:Y:S01]  /*0e90*/  MOV R11, R23 ;  /* 0x00000017000b7202 */ /* 0x000fe20000000f00 */
[----:B------:R-:W-:Y:S01]  /*0ea0*/  IMAD.MOV.U32 R10, RZ, RZ, R18 ;  /* 0x000000ffff0a7224 */ /* 0x000fe200078e0012 */
[----:B------:R-:W-:Y:S02]  /*0eb0*/  MOV R9, R19 ;  /* 0x0000001300097202 */ /* 0x000fe40000000f00 */
[----:B------:R-:W-:-:S07]  /*0ec0*/  MOV R8, 0xee0 ;  /* 0x00000ee000087802 */ /* 0x000fce0000000f00 */
[----:B------:R-:W-:Y:S05]  /*0ed0*/  CALL.REL.NOINC `($__internal_356_$__cuda_sm20_div_s64) ;  /* 0x0000005800e47944 */ /* 0x000fea0003c00000 */
        /* <DEDUP_REMOVED lines=11> */
.L_x_16418:
[----:B------:R-:W-:Y:S05]  /*0f90*/  BSYNC.RECONVERGENT B1 ;  /* 0x0000000000017941 */ /* 0x000fea0003800200 */
.L_x_16416:
        /* <DEDUP_REMOVED lines=36> */
.L_x_16420:
        /* <DEDUP_REMOVED lines=16> */
.L_x_16421:
[----:B------:R-:W-:Y:S05]  /*12e0*/  BSYNC.RECONVERGENT B1 ;  /* 0x0000000000017941 */ /* 0x000fea0003800200 */
.L_x_16419:
        /* <DEDUP_REMOVED lines=35> */
.L_x_16423:
[----:B------:R-:W-:Y:S01]  /*1520*/  IMAD.MOV.U32 R26, RZ, RZ, R42 ;  /* 0x000000ffff1a7224 */ /* 0x000fe200078e002a */
[----:B------:R-:W-:Y:S01]  /*1530*/  MOV R11, R43 ;  /* 0x0000002b000b7202 */ /* 0x000fe20000000f00 */
[----:B------:R-:W-:Y:S01]  /*1540*/  IMAD.MOV.U32 R10, RZ, RZ, R18 ;  /* 0x000000ffff0a7224 */ /* 0x000fe200078e0012 */
[----:B------:R-:W-:Y:S02]  /*1550*/  MOV R9, R19 ;  /* 0x0000001300097202 */ /* 0x000fe40000000f00 */
[----:B------:R-:W-:-:S07]  /*1560*/  MOV R8, 0x1580 ;  /* 0x0000158000087802 */ /* 0x000fce0000000f00 */
[----:B------:R-:W-:Y:S05]  /*1570*/  CALL.REL.NOINC `($__internal_356_$__cuda_sm20_div_s64) ;  /* 0x00000054003c7944 */ /* 0x000fea0003c00000 */
        /* <DEDUP_REMOVED lines=11> */
.L_x_16424:
[----:B------:R-:W-:Y:S05]  /*1630*/  BSYNC.RECONVERGENT B1 ;  /* 0x0000000000017941 */ /* 0x000fea0003800200 */
.L_x_16422:
        /* <DEDUP_REMOVED lines=35> */
.L_x_16426:
[----:B------:R-:W-:Y:S01]  /*1870*/  IMAD.MOV.U32 R26, RZ, RZ, R38 ;  /* 0x000000ffff1a7224 */ /* 0x000fe200078e0026 */
[----:B------:R-:W-:Y:S01]  /*1880*/  MOV R11, R39 ;  /* 0x00000027000b7202 */ /* 0x000fe20000000f00 */
[----:B------:R-:W-:Y:S01]  /*1890*/  IMAD.MOV.U32 R10, RZ, RZ, R20 ;  /* 0x000000ffff0a7224 */ /* 0x000fe200078e0014 */
[----:B------:R-:W-:Y:S02]  /*18a0*/  MOV R9, R21 ;  /* 0x0000001500097202 */ /* 0x000fe40000000f00 */
[----:B------:R-:W-:-:S07]  /*18b0*/  MOV R8, 0x18d0 ;  /* 0x000018d000087802 */ /* 0x000fce0000000f00 */
[----:B------:R-:W-:Y:S05]  /*18c0*/  CALL.REL.NOINC `($__internal_356_$__cuda_sm20_div_s64) ;  /* 0x0000005000687944 */ /* 0x000fea0003c00000 */
        /* <DEDUP_REMOVED lines=11> */
.L_x_16427:
[----:B------:R-:W-:Y:S05]  /*1980*/  BSYNC.RECONVERGENT B1 ;  /* 0x0000000000017941 */ /* 0x000fea0003800200 */
.L_x_16425:
        /* <DEDUP_REMOVED lines=35> */
.L_x_16429:
[----:B------:R-:W-:Y:S01]  /*1bc0*/  IMAD.MOV.U32 R26, RZ, RZ, R18 ;  /* 0x000000ffff1a7224 */ /* 0x000fe200078e0012 */
[----:B------:R-:W-:Y:S01]  /*1bd0*/  MOV R11, R19 ;  /* 0x00000013000b7202 */ /* 0x000fe20000000f00 */
[----:B------:R-:W-:Y:S01]  /*1be0*/  IMAD.MOV.U32 R10, RZ, RZ, R20 ;  /* 0x000000ffff0a7224 */ /* 0x000fe200078e0014 */
[----:B------:R-:W-:Y:S02]  /*1bf0*/  MOV R9, R21 ;  /* 0x0000001500097202 */ /* 0x000fe40000000f00 */
[----:B------:R-:W-:-:S07]  /*1c00*/  MOV R8, 0x1c20 ;  /* 0x00001c2000087802 */ /* 0x000fce0000000f00 */
[----:B------:R-:W-:Y:S05]  /*1c10*/  CALL.REL.NOINC `($__internal_356_$__cuda_sm20_div_s64) ;  /* 0x0000004c00947944 */ /* 0x000fea0003c00000 */
        /* <DEDUP_REMOVED lines=11> */
.L_x_16430:
[----:B------:R-:W-:Y:S05]  /*1cd0*/  BSYNC.RECONVERGENT B1 ;  /* 0x0000000000017941 */ /* 0x000fea0003800200 */
.L_x_16428:
        /* <DEDUP_REMOVED lines=9> */
.L_x_16406:
        /* <DEDUP_REMOVED lines=35> */
.L_x_16434:
        /* <DEDUP_REMOVED lines=16> */
.L_x_16435:
[----:B------:R-:W-:Y:S05]  /*20a0*/  BSYNC.RECONVERGENT B1 ;  /* 0x0000000000017941 */ /* 0x000fea0003800200 */
.L_x_16433:
        /* <DEDUP_REMOVED lines=34> */
.L_x_16437:
        /* <DEDUP_REMOVED lines=14> */
.L_x_16438:
[----:B------:R-:W-:Y:S05]  /*23b0*/  BSYNC.RECONVERGENT B1 ;  /* 0x0000000000017941 */ /* 0x000fea0003800200 */
.L_x_16436:
        /* <DEDUP_REMOVED lines=35> */
.L_x_16440:
[----:B------:R-:W-:Y:S01]  /*25f0*/  MOV R26, R22 ;  /* 0x00000016001a7202 */ /* 0x000fe20000000f00 */
[----:B------:R-:W-:Y:S01]  /*2600*/  IMAD.MOV.U32 R11, RZ, RZ, R23 ;  /* 0x000000ffff0b7224 */ /* 0x000fe200078e0017 */
[----:B------:R-:W-:Y:S01]  /*2610*/  MOV R10, R14 ;  /* 0x0000000e000a7202 */ /* 0x000fe20000000f00 */
[----:B------:R-:W-:Y:S01]  /*2620*/  IMAD.MOV.U32 R9, RZ, RZ, R15 ;  /* 0x000000ffff097224 */ /* 0x000fe200078e000f */
[----:B------:R-:W-:-:S07]  /*2630*/  MOV R8, 0x2650 ;  /* 0x0000265000087802 */ /* 0x000fce0000000f00 */
[----:B------:R-:W-:Y:S05]  /*2640*/  CALL.REL.NOINC `($__internal_356_$__cuda_sm20_div_s64) ;  /* 0x0000004400087944 */ /* 0x000fea0003c00000 */
        /* <DEDUP_REMOVED lines=11> */
.L_x_16441:
[----:B------:R-:W-:Y:S05]  /*2700*/  BSYNC.RECONVERGENT B1 ;  /* 0x0000000000017941 */ /* 0x000fea0003800200 */
.L_x_16439:
        /* <DEDUP_REMOVED lines=35> */
.L_x_16443:
        /* <DEDUP_REMOVED lines=16> */
.L_x_16444:
[----:B------:R-:W-:Y:S05]  /*2a40*/  BSYNC.RECONVERGENT B1 ;  /* 0x0000000000017941 */ /* 0x000fea0003800200 */
.L_x_16442:
[----:B------:R-:W-:Y:S01]  /*2a50*/  IMAD R9, R9, R22, RZ ;  /* 0x0000001609097224 */ /* 0x000fe200078e02ff */
[----:B------:R-:W-:Y:S01]  /*2a60*/  IADD3 R5, PT, PT, R5, -0x2, RZ ;  /* 0xfffffffe05057810 */ /* 0x000fe20007ffe0ff */
[----:B------:R-:W-:Y:S02]  /*2a70*/  IMAD.MOV.U32 R6, RZ, RZ, R20 ;  /* 0x000000ffff067224 */ /* 0x000fe400078e0014 */
[-C--:B------:R-:W-:Y:S02]  /*2a80*/  IMAD R9, R23, R8.reuse, R9 ;  /* 0x0000000817097224 */ /* 0x080fe400078e0209 */
[----:B------:R-:W-:-:S04]  /*2a90*/  IMAD.WIDE.U32 R20, R22, R8, R6 ;  /* 0x0000000816147225 */ /* 0x000fc800078e0006 */
[----:B------:R-:W-:-:S07]  /*2aa0*/  IMAD.IADD R21, R21, 0x1, R9 ;  /* 0x0000000115157824 */ /* 0x000fce00078e0209 */
.L_x_16432:
        /* <DEDUP_REMOVED lines=31> */
.L_x_16446:
[----:B------:R-:W-:Y:S01]  /*2ca0*/  MOV R23, R3 ;  /* 0x0000000300177202 */ /* 0x000fe20000000f00 */
[----:B------:R-:W-:Y:S01]  /*2cb0*/  IMAD.MOV.U32 R22, RZ, RZ, R6 ;  /* 0x000000ffff167224 */ /* 0x000fe200078e0006 */
[----:B------:R-:W-:Y:S02]  /*2cc0*/  MOV R3, R7 ;  /* 0x0000000700037202 */ /* 0x000fe40000000f00 */
[----:B------:R-:W-:-:S07]  /*2cd0*/  MOV R24, 0x2cf0 ;  /* 0x00002cf000187802 */ /* 0x000fce0000000f00 */
[----:B------:R-:W-:Y:S05]  /*2ce0*/  CALL.REL.NOINC `($__internal_357_$__cuda_sm20_rem_s64) ;  /* 0x0000004000ac7944 */ /* 0x000fea0003c00000 */
[----:B------:R-:W-:-:S07]  /*2cf0*/  IMAD.MOV.U32 R8, RZ, RZ, R4 ;  /* 0x000000ffff087224 */ /* 0x000fce00078e0004 */
.L_x_16447:
[----:B------:R-:W-:Y:S05]  /*2d00*/  BSYNC.RECONVERGENT B1 ;  /* 0x0000000000017941 */ /* 0x000fea0003800200 */
.L_x_16445:
        /* <DEDUP_REMOVED lines=30> */
.L_x_16449:
[----:B------:R-:W-:Y:S01]  /*2ef0*/  MOV R22, R6 ;  /* 0x0000000600167202 */ /* 0x000fe20000000f00 */
[----:B------:R-:W-:Y:S01]  /*2f00*/  IMAD.MOV.U32 R3, RZ, RZ, R7 ;  /* 0x000000ffff037224 */ /* 0x000fe200078e0007 */
[----:B------:R-:W-:Y:S01]  /*2f10*/  MOV R4, R18 ;  /* 0x0000001200047202 */ /* 0x000fe20000000f00 */
[----:B------:R-:W-:Y:S01]  /*2f20*/  IMAD.MOV.U32 R23, RZ, RZ, R19 ;  /* 0x000000ffff177224 */ /* 0x000fe200078e0013 */
[----:B------:R-:W-:-:S07]  /*2f30*/  MOV R24, 0x2f50 ;  /* 0x00002f5000187802 */ /* 0x000fce0000000f00 */
[----:B------:R-:W-:Y:S05]  /*2f40*/  CALL.REL.NOINC `($__internal_357_$__cuda_sm20_rem_s64) ;  /* 0x0000004000147944 */ /* 0x000fea0003c00000 */
[----:B------:R-:W-:-:S07]  /*2f50*/  MOV R5, R9 ;  /* 0x0000000900057202 */ /* 0x000fce0000000f00 */
.L_x_16450:
[----:B------:R-:W-:Y:S05]  /*2f60*/  BSYNC.RECONVERGENT B1 ;  /* 0x0000000000017941 */ /* 0x000fea0003800200 */
.L_x_16448:
[----:B------:R-:W-:Y:S02]  /*2f70*/  IMAD R3, R5, R14, RZ ;  /* 0x0000000e05037224 */ /* 0x000fe400078e02ff */
[----:B------:R-:W-:-:S04]  /*2f80*/  IMAD.WIDE.U32 R20, R14, R4, R20 ;  /* 0x000000040e147225 */ /* 0x000fc800078e0014 */
[----:B------:R-:W-:-:S04]  /*2f90*/  IMAD R3, R15, R4, R3 ;  /* 0x000000040f037224 */ /* 0x000fc800078e0203 */
[----:B------:R-:W-:-:S07]  /*2fa0*/  IMAD.IADD R21, R21, 0x1, R3 ;  /* 0x0000000115157824 */ /* 0x000fce00078e0203 */
.L_x_16405:
[----:B------:R-:W0:Y:S02]  /*2fb0*/  LDCU.64 UR10, c[0x0][0x388] ;  /* 0x00007100ff0a77ac */ /* 0x000e240008000a00 */
[----:B0-----:R-:W-:Y:S02]  /*2fc0*/  IADD3 R12, P0, PT, R12, UR10, RZ ;  /* 0x0000000a0c0c7c10 */ /* 0x001fe4000ff1e0ff */
[----:B------:R-:W-:Y:S02]  /*2fd0*/  IADD3 R20, P1, PT, R20, UR10, RZ ;  /* 0x0000000a14147c10 */ /* 0x000fe4000ff3e0ff */
[----:B------:R-:W-:Y:S02]  /*2fe0*/  IADD3.X R13, PT, PT, R13, UR11, RZ, P0, !PT ;  /* 0x0000000b0d0d7c10 */ /* 0x000fe400087fe4ff */
[----:B------:R-:W-:-:S03]  /*2ff0*/  IADD3.X R21, PT, PT, R21, UR11, RZ, P1, !PT ;  /* 0x0000000b15157c10 */ /* 0x000fc60008ffe4ff */
[----:B------:R-:W2:Y:S04]  /*3000*/  LDG.E.U8 R12, desc[UR12][R12.64] ;  /* 0x0000000c0c0c7981 */ /* 0x000ea8000c1e1100 */
[----:B------:R-:W2:Y:S02]  /*3010*/  LDG.E.U8 R20, desc[UR12][R20.64] ;  /* 0x0000000c14147981 */ /* 0x000ea4000c1e1100 */
[----:B--2---:R-:W-:-:S05]  /*3020*/  VIMNMX.U16x2 R3, PT, PT, R12, R20, PT ;  /* 0x000000140c037248 */ /* 0x004fca0003fe0200 */
[----:B------:R1:W-:Y:S01]  /*3030*/  STS.U8 [R0+UR4], R3 ;  /* 0x0000000300007988 */ /* 0x0003e20008000004 */
[----:B------:R-:W-:Y:S05]  /*3040*/  BRA `(.L_x_16451) ;  /* 0x0000003400887947 */ /* 0x000fea0003800000 */
.L_x_16404:
        /* <DEDUP_REMOVED lines=20> */
.L_x_16478:
        /* <DEDUP_REMOVED lines=31> */
.L_x_16455:
[----:B------:R-:W-:Y:S01]  /*3380*/  MOV R26, R4 ;  /* 0x00000004001a7202 */ /* 0x000fe20000000f00 */
[----:B------:R-:W-:Y:S01]  /*3390*/  IMAD.MOV.U32 R11, RZ, RZ, R5 ;  /* 0x000000ffff0b7224 */ /* 0x000fe200078e0005 */
[----:B------:R-:W-:Y:S01]  /*33a0*/  MOV R10, R36 ;  /* 0x00000024000a7202 */ /* 0x000fe20000000f00 */
[----:B------:R-:W-:Y:S01]  /*33b0*/  IMAD.MOV.U32 R9, RZ, RZ, R37 ;  /* 0x000000ffff097224 */ /* 0x000fe200078e0025 */
[----:B------:R-:W-:-:S07]  /*33c0*/  MOV R8, 0x33e0 ;  /* 0x000033e000087802 */ /* 0x000fce0000000f00 */
[----:B-123--:R-:W-:Y:S05]  /*33d0*/  CALL.REL.NOINC `($__internal_356_$__cuda_sm20_div_s64) ;  /* 0x0000003400a47944 */ /* 0x00efea0003c00000 */
        /* <DEDUP_REMOVED lines=8> */
.L_x_16456:
[----:B------:R-:W-:Y:S05]  /*3460*/  BSYNC.RECONVERGENT B1 ;  /* 0x0000000000017941 */ /* 0x000fea0003800200 */
.L_x_16454:
        /* <DEDUP_REMOVED lines=37> */
.L_x_16458:
        /* <DEDUP_REMOVED lines=16> */
.L_x_16459:
[----:B------:R-:W-:Y:S05]  /*37c0*/  BSYNC.RECONVERGENT B1 ;  /* 0x0000000000017941 */ /* 0x000fea0003800200 */
.L_x_16457:
        /* <DEDUP_REMOVED lines=38> */
.L_x_16461:
        /* <DEDUP_REMOVED lines=17> */
.L_x_16462:
[----:B------:R-:W-:Y:S05]  /*3b40*/  BSYNC.RECONVERGENT B1 ;  /* 0x0000000000017941 */ /* 0x000fea0003800200 */
.L_x_16460:
        /* <DEDUP_REMOVED lines=38> */
.L_x_16464:
[----:B------:R-:W-:Y:S01]  /*3db0*/  MOV R26, R36 ;  /* 0x00000024001a7202 */ /* 0x000fe20000000f00 */
[----:B------:R-:W-:Y:S01]  /*3dc0*/  IMAD.MOV.U32 R11, RZ, RZ, R37 ;  /* 0x000000ffff0b7224 */ /* 0x000fe200078e0025 */
[----:B------:R-:W-:Y:S01]  /*3dd0*/  MOV R10, R38 ;  /* 0x00000026000a7202 */ /* 0x000fe20000000f00 */
[----:B------:R-:W-:Y:S01]  /*3de0*/  IMAD.MOV.U32 R9, RZ, RZ, R39 ;  /* 0x000000ffff097224 */ /* 0x000fe200078e0027 */
[----:B------:R-:W-:-:S07]  /*3df0*/  MOV R8, 0x3e10 ;  /* 0x00003e1000087802 */ /* 0x000fce0000000f00 */
[----:B-1----:R-:W-:Y:S05]  /*3e00*/  CALL.REL.NOINC `($__internal_356_$__cuda_sm20_div_s64) ;  /* 0x0000002c00187944 */ /* 0x002fea0003c00000 */
        /* <DEDUP_REMOVED lines=11> */
.L_x_16465:
[----:B------:R-:W-:Y:S05]  /*3ec0*/  BSYNC.RECONVERGENT B1 ;  /* 0x0000000000017941 */ /* 0x000fea0003800200 */
.L_x_16463:
        /* <DEDUP_REMOVED lines=38> */
.L_x_16467:
        /* <DEDUP_REMOVED lines=17> */
.L_x_16468:
[----:B------:R-:W-:Y:S05]  /*4240*/  BSYNC.RECONVERGENT B1 ;  /* 0x0000000000017941 */ /* 0x000fea0003800200 */
.L_x_16466:
        /* <DEDUP_REMOVED lines=38> */
.L_x_16470:
        /* <DEDUP_REMOVED lines=17> */
.L_x_16471:
[----:B------:R-:W-:Y:S05]  /*45c0*/  BSYNC.RECONVERGENT B1 ;  /* 0x0000000000017941 */ /* 0x000fea0003800200 */
.L_x_16469:
        /* <DEDUP_REMOVED lines=38> */
.L_x_16473:
        /* <DEDUP_REMOVED lines=17> */
.L_x_16474:
[----:B------:R-:W-:Y:S05]  /*4940*/  BSYNC.RECONVERGENT B1 ;  /* 0x0000000000017941 */ /* 0x000fea0003800200 */
.L_x_16472:
        /* <DEDUP_REMOVED lines=36> */
.L_x_16476:
        /* <DEDUP_REMOVED lines=17> */
.L_x_16477:
[----:B------:R-:W-:Y:S05]  /*4ca0*/  BSYNC.RECONVERGENT B1 ;  /* 0x0000000000017941 */ /* 0x000fea0003800200 */
.L_x_16475:
        /* <DEDUP_REMOVED lines=14> */
.L_x_16453:
        /* <DEDUP_REMOVED lines=36> */
.L_x_16481:
        /* <DEDUP_REMOVED lines=15> */
.L_x_16482:
[----:B------:R-:W-:Y:S05]  /*50c0*/  BSYNC.RECONVERGENT B1 ;  /* 0x0000000000017941 */ /* 0x000fea0003800200 */
.L_x_16480:
        /* <DEDUP_REMOVED lines=39> */
.L_x_16484:
[----:B------:R-:W-:Y:S01]  /*5340*/  MOV R26, R20 ;  /* 0x00000014001a7202 */ /* 0x000fe20000000f00 */
[----:B------:R-:W-:Y:S01]  /*5350*/  IMAD.MOV.U32 R10, RZ, RZ, R4 ;  /* 0x000000ffff0a7224 */ /* 0x000fe200078e0004 */
[----:B------:R-:W-:Y:S02]  /*5360*/  MOV R11, R21 ;  /* 0x00000015000b7202 */ /* 0x000fe40000000f00 */
[----:B------:R-:W-:Y:S02]  /*5370*/  MOV R9, R5 ;  /* 0x0000000500097202 */ /* 0x000fe40000000f00 */
[----:B------:R-:W-:-:S07]  /*5380*/  MOV R8, 0x53a0 ;  /* 0x000053a000087802 */ /* 0x000fce0000000f00 */
[----:B------:R-:W-:Y:S05]  /*5390*/  CALL.REL.NOINC `($__internal_356_$__cuda_sm20_div_s64) ;  /* 0x0000001400b47944 */ /* 0x000fea0003c00000 */
        /* <DEDUP_REMOVED lines=11> */
.L_x_16485:
[----:B------:R-:W-:Y:S05]  /*5450*/  BSYNC.RECONVERGENT B1 ;  /* 0x0000000000017941 */ /* 0x000fea0003800200 */
.L_x_16483:
        /* <DEDUP_REMOVED lines=39> */
.L_x_16487:
        /* <DEDUP_REMOVED lines=17> */
.L_x_16488:
[----:B------:R-:W-:Y:S05]  /*57e0*/  BSYNC.RECONVERGENT B1 ;  /* 0x0000000000017941 */ /* 0x000fea0003800200 */
.L_x_16486:
        /* <DEDUP_REMOVED lines=40> */
.L_x_16490:
[----:B------:R-:W-:Y:S01]  /*5a70*/  MOV R26, R20 ;  /* 0x00000014001a7202 */ /* 0x000fe20000000f00 */
[----:B------:R-:W-:Y:S01]  /*5a80*/  IMAD.MOV.U32 R11, RZ, RZ, R21 ;  /* 0x000000ffff0b7224 */ /* 0x000fe200078e0015 */
[----:B------:R-:W-:Y:S02]  /*5a90*/  MOV R10, R4 ;  /* 0x00000004000a7202 */ /* 0x000fe40000000f00 */
        /* <DEDUP_REMOVED lines=14> */
.L_x_16491:
[----:B------:R-:W-:Y:S05]  /*5b80*/  BSYNC.RECONVERGENT B1 ;  /* 0x0000000000017941 */ /* 0x000fea0003800200 */
.L_x_16489:
        /* <DEDUP_REMOVED lines=10> */
.L_x_16479:
        /* <DEDUP_REMOVED lines=34> */
.L_x_16494:
        /* <DEDUP_REMOVED lines=15> */
.L_x_16495:
[----:B------:R-:W-:Y:S05]  /*5f40*/  BSYNC.RECONVERGENT B1 ;  /* 0x0000000000017941 */ /* 0x000fea0003800200 */
.L_x_16493:
        /* <DEDUP_REMOVED lines=39> */
.L_x_16497:
        /* <DEDUP_REMOVED lines=17> */
.L_x_16498:
[----:B------:R-:W-:Y:S05]  /*62d0*/  BSYNC.RECONVERGENT B1 ;  /* 0x0000000000017941 */ /* 0x000fea0003800200 */
.L_x_16496:
        /* <DEDUP_REMOVED lines=10> */
.L_x_16492:
        /* <DEDUP_REMOVED lines=30> */
.L_x_16500:
[----:B------:R-:W-:Y:S02]  /*6560*/  MOV R3, R23 ;  /* 0x0000001700037202 */ /* 0x000fe40000000f00 */
[----:B------:R-:W-:Y:S02]  /*6570*/  MOV R23, R5 ;  /* 0x0000000500177202 */ /* 0x000fe40000000f00 */
[----:B------:R-:W-:-:S07]  /*6580*/  MOV R24, 0x65a0 ;  /* 0x000065a000187802 */ /* 0x000fce0000000f00 */
[----:B------:R-:W-:Y:S05]  /*6590*/  CALL.REL.NOINC `($__internal_357_$__cuda_sm20_rem_s64) ;  /* 0x0000000800807944 */ /* 0x000fea0003c00000 */
[----:B------:R-:W-:-:S07]  /*65a0*/  IMAD.MOV.U32 R5, RZ, RZ, R9 ;  /* 0x000000ffff057224 */ /* 0x000fce00078e0009 */
.L_x_16501:
[----:B------:R-:W-:Y:S05]  /*65b0*/  BSYNC.RECONVERGENT B1 ;  /* 0x0000000000017941 */ /* 0x000fea0003800200 */
.L_x_16499:
        /* <DEDUP_REMOVED lines=8> */
.L_x_16452:
[----:B------:R-:W-:-:S06]  /*6640*/  IMAD.MOV.U32 R13, RZ, RZ, R7 ;  /* 0x000000ffff0d7224 */ /* 0x000fcc00078e0007 */
[----:B------:R-:W2:Y:S04]  /*6650*/  LDG.E.U8 R13, desc[UR12][R12.64] ;  /* 0x0000000c0c0d7981 */ /* 0x000ea8000c1e1100 */
[----:B--2---:R0:W-:Y:S02]  /*6660*/  STS.U8 [R0+UR4], R13 ;  /* 0x0000000d00007988 */ /* 0x0041e40008000004 */
.L_x_16451:
[----:B------:R-:W-:Y:S05]  /*6670*/  BSYNC.RECONVERGENT B0 ;  /* 0x0000000000007941 */ /* 0x000fea0003800200 */
.L_x_16403:
[----:B------:R-:W-:Y:S01]  /*6680*/  BAR.SYNC.DEFER_BLOCKING 0x0 ;  /* 0x0000000000007b1d */ /* 0x000fe20000010000 */
[----:B------:R-:W-:Y:S01]  /*6690*/  UISETP.GE.U32.AND UP0, UPT, UR5, 0x42, UPT ;  /* 0x000000420500788c */ /* 0x000fe2000bf06070 */
[----:B------:R-:W-:-:S08]  /*66a0*/  ISETP.GT.U32.AND P1, PT, R0, 0x1f, PT ;  /* 0x0000001f0000780c */ /* 0x000fd00003f24070 */
[----:B------:R-:W-:Y:S05]  /*66b0*/  BRA.U !UP0, `(.L_x_16502) ;  /* 0x0000000108287547 */ /* 0x000fea000b800000 */
.L_x_16503:
        /* <DEDUP_REMOVED lines=10> */
.L_x_16502:
        /* <DEDUP_REMOVED lines=10> */
[----:B------:R-:W-:-:S05]  /*6800*/  PRMT R5, R2, 0x7610, R5 ;  /* 0x0000761002057816 */ /* 0x000fca0000000005 */
        /* <DEDUP_REMOVED lines=18> */
[----:B-1----:R-:W-:-:S05]  /*6930*/  VIMNMX.U16x2 R2, PT, PT, R2, R4, PT ;  /* 0x0000000402027248 */ /* 0x002fca0003fe0200 */
        /* <DEDUP_REMOVED lines=19> */
        .weak           $__internal_356_$__cuda_sm20_div_s64
        .type           $__internal_356_$__cuda_sm20_div_s64,@function
        .size           $__internal_356_$__cuda_sm20_div_s64,($__internal_357_$__cuda_sm20_rem_s64 - $__internal_356_$__cuda_sm20_div_s64)
$__internal_356_$__cuda_sm20_div_s64:
        /* <DEDUP_REMOVED lines=82> */
[----:B------:R-:W-:Y:S06]  /*6f90*/  RET.REL.NODEC R8 `(contiguous_min2_u8) ;  /* 0xffffff9008187950 */ /* 0x000fec0003c3ffff */
        .weak           $__internal_357_$__cuda_sm20_rem_s64
        .type           $__internal_357_$__cuda_sm20_rem_s64,@function
        .size           $__internal_357_$__cuda_sm20_rem_s64,(.L_x_32560 - $__internal_357_$__cuda_sm20_rem_s64)
$__internal_357_$__cuda_sm20_rem_s64:
        /* <DEDUP_REMOVED lines=76> */
[----:B------:R-:W-:Y:S06]  /*7460*/  RET.REL.NODEC R24 `(contiguous_min2_u8) ;  /* 0xffffff8818e47950 */ /* 0x000fec0003c3ffff */
.L_x_16504:
        /* <DEDUP_REMOVED lines=9> */
.L_x_32560:


//--------------------- .text.uncontiguous_min_u8 --------------------------
	.section	.text.uncontiguous_min_u8,"ax",@progbits
	.align	128
        .global         uncontiguous_min_u8
        .type           uncontiguous_min_u8,@function
        .size           uncontiguous_min_u8,(.L_x_32562 - uncontiguous_min_u8)
        .other          uncontiguous_min_u8,@"STO_CUDA_ENTRY STV_DEFAULT"
uncontiguous_min_u8:
.text.uncontiguous_min_u8:
        /* <DEDUP_REMOVED lines=39> */
.L_x_16533:
        /* <DEDUP_REMOVED lines=32> */
.L_x_16510:
[----:B------:R-:W-:Y:S01]  /*0470*/  MOV R26, R4 ;  /* 0x00000004001a7202 */ /* 0x000fe20000000f00 */
[----:B------:R-:W-:Y:S01]  /*0480*/  IMAD.MOV.U32 R11, RZ, RZ, R5 ;  /* 0x000000ffff0b7224 */ /* 0x000fe200078e0005 */
[----:B------:R-:W-:Y:S01]  /*0490*/  MOV R10, R36 ;  /* 0x00000024000a7202 */ /* 0x000fe20000000f00 */
[----:B------:R-:W-:Y:S01]  /*04a0*/  IMAD.MOV.U32 R9, RZ, RZ, R37 ;  /* 0x000000ffff097224 */ /* 0x000fe200078e0025 */
[----:B------:R-:W-:-:S07]  /*04b0*/  MOV R8, 0x4d0 ;  /* 0x000004d000087802 */ /* 0x000fce0000000f00 */
[----:B-1----:R-:W-:Y:S05]  /*04c0*/  CALL.REL.NOINC `($__internal_358_$__cuda_sm20_div_s64) ;  /* 0x0000006400407944 */ /* 0x002fea0003c00000 */
        /* <DEDUP_REMOVED lines=9> */
.L_x_16511:
[----:B------:R-:W-:Y:S05]  /*0560*/  BSYNC.RECONVERGENT B1 ;  /* 0x0000000000017941 */ /* 0x000fea0003800200 */
.L_x_16509:
        /* <DEDUP_REMOVED lines=33> */
.L_x_16513:
[----:B------:R-:W-:Y:S01]  /*0780*/  MOV R26, R18 ;  /* 0x00000012001a7202 */ /* 0x000fe20000000f00 */
[----:B------:R-:W-:Y:S01]  /*0790*/  IMAD.MOV.U32 R11, RZ, RZ, R19 ;  /* 0x000000ffff0b7224 */ /* 0x000fe200078e0013 */
[----:B------:R-:W-:Y:S01]  /*07a0*/  MOV R10, R36 ;  /* 0x00000024000a7202 */ /* 0x000fe20000000f00 */
[----:B------:R-:W-:Y:S01]  /*07b0*/  IMAD.MOV.U32 R9, RZ, RZ, R37 ;  /* 0x000000ffff097224 */ /* 0x000fe200078e0025 */
[----:B------:R-:W-:-:S07]  /*07c0*/  MOV R8, 0x7e0 ;  /* 0x000007e000087802 */ /* 0x000fce0000000f00 */
[----:B------:R-:W-:Y:S05]  /*07d0*/  CALL.REL.NOINC `($__internal_358_$__cuda_sm20_div_s64) ;  /* 0x00000060007c7944 */ /* 0x000fea0003c00000 */
        /* <DEDUP_REMOVED lines=9> */
.L_x_16514:
[----:B------:R-:W-:Y:S05]  /*0870*/  BSYNC.RECONVERGENT B1 ;  /* 0x0000000000017941 */ /* 0x000fea0003800200 */
.L_x_16512:
        /* <DEDUP_REMOVED lines=34> */
.L_x_16516:
[----:B------:R-:W-:Y:S01]  /*0aa0*/  IMAD.MOV.U32 R26, RZ, RZ, R22 ;  /* 0x000000ffff1a7224 */ /* 0x000fe200078e0016 */
[----:B------:R-:W-:Y:S01]  /*0ab0*/  MOV R11, R23 ;  /* 0x00000017000b7202 */ /* 0x000fe20000000f00 */
[----:B------:R-:W-:Y:S01]  /*0ac0*/  IMAD.MOV.U32 R10, RZ, RZ, R40 ;  /* 0x000000ffff0a7224 */ /* 0x000fe200078e0028 */
[----:B------:R-:W-:Y:S02]  /*0ad0*/  MOV R9, R41 ;  /* 0x0000002900097202 */ /* 0x000fe40000000f00 */
[----:B------:R-:W-:-:S07]  /*0ae0*/  MOV R8, 0xb00 ;  /* 0x00000b0000087802 */ /* 0x000fce0000000f00 */
[----:B------:R-:W-:Y:S05]  /*0af0*/  CALL.REL.NOINC `($__internal_358_$__cuda_sm20_div_s64) ;  /* 0x0000005c00b47944 */ /* 0x000fea0003c00000 */
        /* <DEDUP_REMOVED lines=10> */
.L_x_16517:
[----:B------:R-:W-:Y:S05]  /*0ba0*/  BSYNC.RECONVERGENT B1 ;  /* 0x0000000000017941 */ /* 0x000fea0003800200 */
.L_x_16515:
        /* <DEDUP_REMOVED lines=35> */
.L_x_16519:
[----:B------:R-:W-:Y:S01]  /*0de0*/  MOV R26, R42 ;  /* 0x0000002a001a7202 */ /* 0x000fe20000000f00 */
[----:B------:R-:W-:Y:S01]  /*0df0*/  IMAD.MOV.U32 R11, RZ, RZ, R43 ;  /* 0x000000ffff0b7224 */ /* 0x000fe200078e002b */
[----:B------:R-:W-:Y:S01]  /*0e00*/  MOV R10, R40 ;  /* 0x00000028000a7202 */ /* 0x000fe20000000f00 */
[----:B------:R-:W-:Y:S01]  /*0e10*/  IMAD.MOV.U32 R9, RZ, RZ, R41 ;  /* 0x000000ffff097224 */ /* 0x000fe200078e0029 */
[----:B------:R-:W-:-:S07]  /*0e20*/  MOV R8, 0xe40 ;  /* 0x00000e4000087802 */ /* 0x000fce0000000f00 */
[----:B------:R-:W-:Y:S05]  /*0e30*/  CALL.REL.NOINC `($__internal_358_$__cuda_sm20_div_s64) ;  /* 0x0000005800e47944 */ /* 0x000fea0003c00000 */
        /* <DEDUP_REMOVED lines=11> */
.L_x_16520:
[----:B------:R-:W-:Y:S05]  /*0ef0*/  BSYNC.RECONVERGENT B1 ;  /* 0x0000000000017941 */ /* 0x000fea0003800200 */
.L_x_16518:
        /* <DEDUP_REMOVED lines=36> */
.L_x_16522:
        /* <DEDUP_REMOVED lines=16> */
.L_x_16523:
[----:B------:R-:W-:Y:S05]  /*1240*/  BSYNC.RECONVERGENT B1 ;  /* 0x0000000000017941 */ /* 0x000fea0003800200 */
.L_x_16521:
        /* <DEDUP_REMOVED lines=34> */
.L_x_16525:
[----:B------:R-:W-:Y:S01]  /*1470*/  IMAD.MOV.U32 R26, RZ, RZ, R40 ;  /* 0x000000ffff1a7224 */ /* 0x000fe200078e0028 */
[----:B------:R-:W-:Y:S01]  /*1480*/  MOV R11, R41 ;  /* 0x00000029000b7202 */ /* 0x000fe20000000f00 */
[----:B------:R-:W-:Y:S01]  /*1490*/  IMAD.MOV.U32 R10, RZ, RZ, R20 ;  /* 0x000000ffff0a7224 */ /* 0x000fe200078e0014 */
[----:B------:R-:W-:Y:S02]  /*14a0*/  MOV R9, R21 ;  /* 0x0000001500097202 */ /* 0x000fe40000000f00 */
[----:B------:R-:W-:-:S07]  /*14b0*/  MOV R8, 0x14d0 ;  /* 0x000014d000087802 */ /* 0x000fce0000000f00 */
[----:B------:R-:W-:Y:S05]  /*14c0*/  CALL.REL.NOINC `($__internal_358_$__cuda_sm20_div_s64) ;  /* 0x0000005400407944 */ /* 0x000fea0003c00000 */
        /* <DEDUP_REMOVED lines=11> */
.L_x_16526:
[----:B------:R-:W-:Y:S05]  /*1580*/  BSYNC.RECONVERGENT B1 ;  /* 0x0000000000017941 */ /* 0x000fea0003800200 */
.L_x_16524:
        /* <DEDUP_REMOVED lines=34> */
.L_x_16528:
        /* <DEDUP_REMOVED lines=17> */
.L_x_16529:
[----:B------:R-:W-:Y:S05]  /*18c0*/  BSYNC.RECONVERGENT B1 ;  /* 0x0000000000017941 */ /* 0x000fea0003800200 */
.L_x_16527:
        /* <DEDUP_REMOVED lines=35> */
.L_x_16531:
[----:B------:R-:W-:Y:S01]  /*1b00*/  MOV R26, R18 ;  /* 0x00000012001a7202 */ /* 0x000fe20000000f00 */
[----:B------:R-:W-:Y:S01]  /*1b10*/  IMAD.MOV.U32 R11, RZ, RZ, R19 ;  /* 0x000000ffff0b7224 */ /* 0x000fe200078e0013 */
[----:B------:R-:W-:Y:S01]  /*1b20*/  MOV R10, R20 ;  /* 0x00000014000a7202 */ /* 0x000fe20000000f00 */
[----:B------:R-:W-:Y:S01]  /*1b30*/  IMAD.MOV.U32 R9, RZ, RZ, R21 ;  /* 0x000000ffff097224 */ /* 0x000fe200078e0015 */
[----:B------:R-:W-:-:S07]  /*1b40*/  MOV R8, 0x1b60 ;  /* 0x00001b6000087802 */ /* 0x000fce0000000f00 */
[----:B------:R-:W-:Y:S05]  /*1b50*/  CALL.REL.NOINC `($__internal_358_$__cuda_sm20_div_s64) ;  /* 0x0000004c009c7944 */ /* 0x000fea0003c00000 */
        /* <DEDUP_REMOVED lines=11> */
.L_x_16532:
[----:B------:R-:W-:Y:S05]  /*1c10*/  BSYNC.RECONVERGENT B1 ;  /* 0x0000000000017941 */ /* 0x000fea0003800200 */
.L_x_16530:
        /* <DEDUP_REMOVED lines=9> */
.L_x_16508:
        /* <DEDUP_REMOVED lines=36> */
.L_x_16536:
[----:B------:R-:W-:Y:S01]  /*1ef0*/  IMAD.MOV.U32 R26, RZ, RZ, R4 ;  /* 0x000000ffff1a7224 */ /* 0x000fe200078e0004 */
[----:B------:R-:W-:Y:S01]  /*1f00*/  MOV R11, R5 ;  /* 0x00000005000b7202 */ /* 0x000fe20000000f00 */
[----:B------:R-:W-:Y:S01]  /*1f10*/  IMAD.MOV.U32 R10, RZ, RZ, R6 ;  /* 0x000000ffff0a7224 */ /* 0x000fe200078e0006 */
[----:B------:R-:W-:Y:S02]  /*1f20*/  MOV R9, R7 ;  /* 0x0000000700097202 */ /* 0x000fe40000000f00 */
[----:B------:R-:W-:-:S07]  /*1f30*/  MOV R8, 0x1f50 ;  /* 0x00001f5000087802 */ /* 0x000fce0000000f00 */
[----:B------:R-:W-:Y:S05]  /*1f40*/  CALL.REL.NOINC `($__internal_358_$__cuda_sm20_div_s64) ;  /* 0x0000004800a07944 */ /* 0x000fea0003c00000 */
        /* <DEDUP_REMOVED lines=9> */
.L_x_16537:
[----:B------:R-:W-:Y:S05]  /*1fe0*/  BSYNC.RECONVERGENT B1 ;  /* 0x0000000000017941 */ /* 0x000fea0003800200 */
.L_x_16535:
        /* <DEDUP_REMOVED lines=34> */
.L_x_16539:
        /* <DEDUP_REMOVED lines=14> */
.L_x_16540:
[----:B------:R-:W-:Y:S05]  /*22f0*/  BSYNC.RECONVERGENT B1 ;  /* 0x0000000000017941 */ /* 0x000fea0003800200 */
.L_x_16538:
        /* <DEDUP_REMOVED lines=36> */
.L_x_16542:
        /* <DEDUP_REMOVED lines=17> */
.L_x_16543:
[----:B------:R-:W-:Y:S05]  /*2650*/  BSYNC.RECONVERGENT B1 ;  /* 0x0000000000017941 */ /* 0x000fea0003800200 */
.L_x_16541:
        /* <DEDUP_REMOVED lines=35> */
.L_x_16545:
[----:B------:R-:W-:Y:S01]  /*2890*/  IMAD.MOV.U32 R26, RZ, RZ, R16 ;  /* 0x000000ffff1a7224 */ /* 0x000fe200078e0010 */
[----:B------:R-:W-:Y:S01]  /*28a0*/  MOV R11, R17 ;  /* 0x00000011000b7202 */ /* 0x000fe20000000f00 */
[----:B------:R-:W-:Y:S01]  /*28b0*/  IMAD.MOV.U32 R10, RZ, RZ, R14 ;  /* 0x000000ffff0a7224 */ /* 0x000fe200078e000e */
[----:B------:R-:W-:Y:S02]  /*28c0*/  MOV R9, R15 ;  /* 0x0000000f00097202 */ /* 0x000fe40000000f00 */
[----:B------:R-:W-:-:S07]  /*28d0*/  MOV R8, 0x28f0 ;  /* 0x000028f000087802 */ /* 0x000fce0000000f00 */
[----:B------:R-:W-:Y:S05]  /*28e0*/  CALL.REL.NOINC `($__internal_358_$__cuda_sm20_div_s64) ;  /* 0x0000004000387944 */ /* 0x000fea0003c00000 */
        /* <DEDUP_REMOVED lines=10> */
.L_x_16546:
[----:B------:R-:W-:Y:S05]  /*2990*/  BSYNC.RECONVERGENT B1 ;  /* 0x0000000000017941 */ /* 0x000fea0003800200 */
.L_x_16544:
[----:B------:R-:W-:Y:S01]  /*29a0*/  IMAD R9, R9, R22, RZ ;  /* 0x0000001609097224 */ /* 0x000fe200078e02ff */
[----:B------:R-:W-:Y:S01]  /*29b0*/  IADD3 R3, PT, PT, R3, -0x2, RZ ;  /* 0xfffffffe03037810 */ /* 0x000fe20007ffe0ff */
[----:B------:R-:W-:Y:S02]  /*29c0*/  IMAD.MOV.U32 R6, RZ, RZ, R20 ;  /* 0x000000ffff067224 */ /* 0x000fe400078e0014 */
[-C--:B------:R-:W-:Y:S02]  /*29d0*/  IMAD R9, R23, R8.reuse, R9 ;  /* 0x0000000817097224 */ /* 0x080fe400078e0209 */
[----:B------:R-:W-:-:S04]  /*29e0*/  IMAD.WIDE.U32 R20, R22, R8, R6 ;  /* 0x0000000816147225 */ /* 0x000fc800078e0006 */
[----:B------:R-:W-:-:S07]  /*29f0*/  IMAD.IADD R21, R21, 0x1, R9 ;  /* 0x0000000115157824 */ /* 0x000fce00078e0209 */
.L_x_16534:
        /* <DEDUP_REMOVED lines=31> */
.L_x_16548:
[----:B------:R-:W-:Y:S01]  /*2bf0*/  MOV R14, R4 ;  /* 0x00000004000e7202 */ /* 0x000fe20000000f00 */
[----:B------:R-:W-:Y:S01]  /*2c00*/  IMAD.MOV.U32 R23, RZ, RZ, R5 ;  /* 0x000000ffff177224 */ /* 0x000fe200078e0005 */
[----:B------:R-:W-:Y:S01]  /*2c10*/  MOV R22, R6 ;  /* 0x0000000600167202 */ /* 0x000fe20000000f00 */
[----:B------:R-:W-:Y:S01]  /*2c20*/  IMAD.MOV.U32 R15, RZ, RZ, R7 ;  /* 0x000000ffff0f7224 */ /* 0x000fe200078e0007 */
[----:B------:R-:W-:-:S07]  /*2c30*/  MOV R24, 0x2c50 ;  /* 0x00002c5000187802 */ /* 0x000fce0000000f00 */
[----:B------:R-:W-:Y:S05]  /*2c40*/  CALL.REL.NOINC `($__internal_359_$__cuda_sm20_rem_s64) ;  /* 0x0000004000ac7944 */ /* 0x000fea0003c00000 */
.L_x_16549:
[----:B------:R-:W-:Y:S05]  /*2c50*/  BSYNC.RECONVERGENT B1 ;  /* 0x0000000000017941 */ /* 0x000fea0003800200 */
.L_x_16547:
        /* <DEDUP_REMOVED lines=31> */
.L_x_16551:
[----:B------:R-:W-:Y:S01]  /*2e50*/  IMAD.MOV.U32 R22, RZ, RZ, R6 ;  /* 0x000000ffff167224 */ /* 0x000fe200078e0006 */
[----:B------:R-:W-:Y:S01]  /*2e60*/  MOV R15, R7 ;  /* 0x00000007000f7202 */ /* 0x000fe20000000f00 */
[----:B------:R-:W-:Y:S01]  /*2e70*/  IMAD.MOV.U32 R14, RZ, RZ, R18 ;  /* 0x000000ffff0e7224 */ /* 0x000fe200078e0012 */
[----:B------:R-:W-:Y:S02]  /*2e80*/  MOV R23, R19 ;  /* 0x0000001300177202 */ /* 0x000fe40000000f00 */
[----:B------:R-:W-:-:S07]  /*2e90*/  MOV R24, 0x2eb0 ;  /* 0x00002eb000187802 */ /* 0x000fce0000000f00 */
[----:B------:R-:W-:Y:S05]  /*2ea0*/  CALL.REL.NOINC `($__internal_359_$__cuda_sm20_rem_s64) ;  /* 0x0000004000147944 */ /* 0x000fea0003c00000 */
[----:B------:R-:W-:Y:S01]  /*2eb0*/  IMAD.MOV.U32 R6, RZ, RZ, R8 ;  /* 0x000000ffff067224 */ /* 0x000fe200078e0008 */
[----:B------:R-:W-:-:S07]  /*2ec0*/  MOV R7, R9 ;  /* 0x0000000900077202 */ /* 0x000fce0000000f00 */
.L_x_16552:
[----:B------:R-:W-:Y:S05]  /*2ed0*/  BSYNC.RECONVERGENT B1 ;  /* 0x0000000000017941 */ /* 0x000fea0003800200 */
.L_x_16550:
[----:B------:R-:W-:Y:S02]  /*2ee0*/  IMAD R3, R7, R4, RZ ;  /* 0x0000000407037224 */ /* 0x000fe400078e02ff */
[----:B------:R-:W-:-:S04]  /*2ef0*/  IMAD.WIDE.U32 R20, R4, R6, R20 ;  /* 0x0000000604147225 */ /* 0x000fc800078e0014 */
[----:B------:R-:W-:-:S04]  /*2f00*/  IMAD R3, R5, R6, R3 ;  /* 0x0000000605037224 */ /* 0x000fc800078e0203 */
[----:B------:R-:W-:-:S07]  /*2f10*/  IMAD.IADD R21, R21, 0x1, R3 ;  /* 0x0000000115157824 */ /* 0x000fce00078e0203 */
.L_x_16507:
        /* <DEDUP_REMOVED lines=10> */
.L_x_16506:
        /* <DEDUP_REMOVED lines=20> */
.L_x_16580:
        /* <DEDUP_REMOVED lines=33> */
.L_x_16557:
[----:B------:R-:W-:Y:S01]  /*3310*/  IMAD.MOV.U32 R26, RZ, RZ, R14 ;  /* 0x000000ffff1a7224 */ /* 0x000fe200078e000e */
[----:B------:R-:W-:Y:S01]  /*3320*/  MOV R11, R13 ;  /* 0x0000000d000b7202 */ /* 0x000fe20000000f00 */
[----:B------:R-:W-:Y:S01]  /*3330*/  IMAD.MOV.U32 R10, RZ, RZ, R34 ;  /* 0x000000ffff0a7224 */ /* 0x000fe200078e0022 */
[----:B------:R-:W-:Y:S02]  /*3340*/  MOV R9, R35 ;  /* 0x0000002300097202 */ /* 0x000fe40000000f00 */
[----:B------:R-:W-:-:S07]  /*3350*/  MOV R8, 0x3370 ;  /* 0x0000337000087802 */ /* 0x000fce0000000f00 */
[----:B-123--:R-:W-:Y:S05]  /*3360*/  CALL.REL.NOINC `($__internal_358_$__cuda_sm20_div_s64) ;  /* 0x0000003400987944 */ /* 0x00efea0003c00000 */
        /* <DEDUP_REMOVED lines=10> */
.L_x_16558:
[----:B------:R-:W-:Y:S05]  /*3410*/  BSYNC.RECONVERGENT B1 ;  /* 0x0000000000017941 */ /* 0x000fea0003800200 */
.L_x_16556:
        /* <DEDUP_REMOVED lines=37> */
.L_x_16560:
        /* <DEDUP_REMOVED lines=17> */
.L_x_16561:
[----:B------:R-:W-:Y:S05]  /*3780*/  BSYNC.RECONVERGENT B1 ;  /* 0x0000000000017941 */ /* 0x000fea0003800200 */
.L_x_16559:
        /* <DEDUP_REMOVED lines=38> */
.L_x_16563:
[----:B------:R-:W-:Y:S01]  /*39f0*/  IMAD.MOV.U32 R26, RZ, RZ, R34 ;  /* 0x000000ffff1a7224 */ /* 0x000fe200078e0022 */
[----:B------:R-:W-:Y:S01]  /*3a00*/  MOV R11, R35 ;  /* 0x00000023000b7202 */ /* 0x000fe20000000f00 */
[----:B------:R-:W-:Y:S01]  /*3a10*/  IMAD.MOV.U32 R10, RZ, RZ, R36 ;  /* 0x000000ffff0a7224 */ /* 0x000fe200078e0024 */
[----:B------:R-:W-:Y:S02]  /*3a20*/  MOV R9, R37 ;  /* 0x0000002500097202 */ /* 0x000fe40000000f00 */
[----:B------:R-:W-:-:S07]  /*3a30*/  MOV R8, 0x3a50 ;  /* 0x00003a5000087802 */ /* 0x000fce0000000f00 */
[----:B-1----:R-:W-:Y:S05]  /*3a40*/  CALL.REL.NOINC `($__internal_358_$__cuda_sm20_div_s64) ;  /* 0x0000002c00e07944 */ /* 0x002fea0003c00000 */
        /* <DEDUP_REMOVED lines=11> */
.L_x_16564:
[----:B------:R-:W-:Y:S05]  /*3b00*/  BSYNC.RECONVERGENT B1 ;  /* 0x0000000000017941 */ /* 0x000fea0003800200 */
.L_x_16562:
        /* <DEDUP_REMOVED lines=37> */
.L_x_16566:
        /* <DEDUP_REMOVED lines=17> */
.L_x_16567:
[----:B------:R-:W-:Y:S05]  /*3e70*/  BSYNC.RECONVERGENT B1 ;  /* 0x0000000000017941 */ /* 0x000fea0003800200 */
.L_x_16565:
        /* <DEDUP_REMOVED lines=38> */
.L_x_16569:
        /* <DEDUP_REMOVED lines=17> */
.L_x_16570:
[----:B------:R-:W-:Y:S05]  /*41f0*/  BSYNC.RECONVERGENT B1 ;  /* 0x0000000000017941 */ /* 0x000fea0003800200 */
.L_x_16568:
        /* <DEDUP_REMOVED lines=38> */
.L_x_16572:
        /* <DEDUP_REMOVED lines=17> */
.L_x_16573:
[----:B------:R-:W-:Y:S05]  /*4570*/  BSYNC.RECONVERGENT B1 ;  /* 0x0000000000017941 */ /* 0x000fea0003800200 */
.L_x_16571:
        /* <DEDUP_REMOVED lines=37> */
.L_x_16575:
        /* <DEDUP_REMOVED lines=17> */
.L_x_16576:
[----:B------:R-:W-:Y:S05]  /*48e0*/  BSYNC.RECONVERGENT B1 ;  /* 0x0000000000017941 */ /* 0x000fea0003800200 */
.L_x_16574:
        /* <DEDUP_REMOVED lines=37> */
.L_x_16578:
        /* <DEDUP_REMOVED lines=17> */
.L_x_16579:
[----:B------:R-:W-:Y:S05]  /*4c50*/  BSYNC.RECONVERGENT B1 ;  /* 0x0000000000017941 */ /* 0x000fea0003800200 */
.L_x_16577:
        /* <DEDUP_REMOVED lines=12> */
.L_x_16555:
        /* <DEDUP_REMOVED lines=37> */
.L_x_16583:
[----:B------:R-:W-:Y:S01]  /*4f70*/  IMAD.MOV.U32 R26, RZ, RZ, R14 ;  /* 0x000000ffff1a7224 */ /* 0x000fe200078e000e */
[----:B------:R-:W-:Y:S01]  /*4f80*/  MOV R11, R13 ;  /* 0x0000000d000b7202 */ /* 0x000fe20000000f00 */
[----:B------:R-:W-:Y:S01]  /*4f90*/  IMAD.MOV.U32 R10, RZ, RZ, R16 ;  /* 0x000000ffff0a7224 */ /* 0x000fe200078e0010 */
[----:B------:R-:W-:Y:S02]  /*4fa0*/  MOV R9, R17 ;  /* 0x0000001100097202 */ /* 0x000fe40000000f00 */
[----:B------:R-:W-:-:S07]  /*4fb0*/  MOV R8, 0x4fd0 ;  /* 0x00004fd000087802 */ /* 0x000fce0000000f00 */
[----:B------:R-:W-:Y:S05]  /*4fc0*/  CALL.REL.NOINC `($__internal_358_$__cuda_sm20_div_s64) ;  /* 0x0000001800807944 */ /* 0x000fea0003c00000 */
        /* <DEDUP_REMOVED lines=10> */
.L_x_16584:
[----:B------:R-:W-:Y:S05]  /*5070*/  BSYNC.RECONVERGENT B1 ;  /* 0x0000000000017941 */ /* 0x000fea0003800200 */
.L_x_16582:
        /* <DEDUP_REMOVED lines=38> */
.L_x_16586:
        /* <DEDUP_REMOVED lines=17> */
.L_x_16587:
[----:B------:R-:W-:Y:S05]  /*53f0*/  BSYNC.RECONVERGENT B1 ;  /* 0x0000000000017941 */ /* 0x000fea0003800200 */
.L_x_16585:
        /* <DEDUP_REMOVED lines=40> */
.L_x_16589:
[----:B------:R-:W-:Y:S01]  /*5680*/  MOV R26, R12 ;  /* 0x0000000c001a7202 */ /* 0x000fe20000000f00 */
[----:B------:R-:W-:Y:S01]  /*5690*/  IMAD.MOV.U32 R11, RZ, RZ, R13 ;  /* 0x000000ffff0b7224 */ /* 0x000fe200078e000d */
[----:B------:R-:W-:Y:S02]  /*56a0*/  MOV R10, R14 ;  /* 0x0000000e000a7202 */ /* 0x000fe40000000f00 */
[----:B------:R-:W-:Y:S02]  /*56b0*/  MOV R9, R15 ;  /* 0x0000000f00097202 */ /* 0x000fe40000000f00 */
[----:B------:R-:W-:-:S07]  /*56c0*/  MOV R8, 0x56e0 ;  /* 0x000056e000087802 */ /* 0x000fce0000000f00 */
[----:B------:R-:W-:Y:S05]  /*56d0*/  CALL.REL.NOINC `($__internal_358_$__cuda_sm20_div_s64) ;  /* 0x0000001000bc7944 */ /* 0x000fea0003c00000 */
        /* <DEDUP_REMOVED lines=11> */
.L_x_16590:
[----:B------:R-:W-:Y:S05]  /*5790*/  BSYNC.RECONVERGENT B1 ;  /* 0x0000000000017941 */ /* 0x000fea0003800200 */
.L_x_16588:
        /* <DEDUP_REMOVED lines=40> */
.L_x_16592:
        /* <DEDUP_REMOVED lines=17> */
.L_x_16593:
[----:B------:R-:W-:Y:S05]  /*5b30*/  BSYNC.RECONVERGENT B1 ;  /* 0x0000000000017941 */ /* 0x000fea0003800200 */
.L_x_16591:
        /* <DEDUP_REMOVED lines=9> */
.L_x_16581:
        /* <DEDUP_REMOVED lines=35> */
.L_x_16596:
[----:B------:R-:W-:Y:S01]  /*5e00*/  MOV R26, R14 ;  /* 0x0000000e001a7202 */ /* 0x000fe20000000f00 */
[----:B------:R-:W-:Y:S01]  /*5e10*/  IMAD.MOV.U32 R10, RZ, RZ, R16 ;  /* 0x000000ffff0a7224 */ /* 0x000fe200078e0010 */
[----:B------:R-:W-:Y:S02]  /*5e20*/  MOV R11, R13 ;  /* 0x0000000d000b7202 */ /* 0x000fe40000000f00 */
[----:B------:R-:W-:Y:S02]  /*5e30*/  MOV R9, R17 ;  /* 0x0000001100097202 */ /* 0x000fe40000000f00 */
[----:B------:R-:W-:-:S07]  /*5e40*/  MOV R8, 0x5e60 ;  /* 0x00005e6000087802 */ /* 0x000fce0000000f00 */
[----:B------:R-:W-:Y:S05]  /*5e50*/  CALL.REL.NOINC `($__internal_358_$__cuda_sm20_div_s64) ;  /* 0x0000000800dc7944 */ /* 0x000fea0003c00000 */
        /* <DEDUP_REMOVED lines=10> */
.L_x_16597:
[----:B------:R-:W-:Y:S05]  /*5f00*/  BSYNC.RECONVERGENT B1 ;  /* 0x0000000000017941 */ /* 0x000fea0003800200 */
.L_x_16595:
        /* <DEDUP_REMOVED lines=39> */
.L_x_16599:
        /* <DEDUP_REMOVED lines=17> */
.L_x_16600:
[----:B------:R-:W-:Y:S05]  /*6290*/  BSYNC.RECONVERGENT B1 ;  /* 0x0000000000017941 */ /* 0x000fea0003800200 */
.L_x_16598:
        /* <DEDUP_REMOVED lines=9> */
.L_x_16594:
        /* <DEDUP_REMOVED lines=31> */
.L_x_16602:
[----:B------:R-:W-:Y:S02]  /*6520*/  MOV R15, R23 ;  /* 0x00000017000f7202 */ /* 0x000fe40000000f00 */
[----:B------:R-:W-:Y:S02]  /*6530*/  MOV R23, R13 ;  /* 0x0000000d00177202 */ /* 0x000fe40000000f00 */
[----:B------:R-:W-:-:S07]  /*6540*/  MOV R24, 0x6560 ;  /* 0x0000656000187802 */ /* 0x000fce0000000f00 */
[----:B------:R-:W-:Y:S05]  /*6550*/  CALL.REL.NOINC `($__internal_359_$__cuda_sm20_rem_s64) ;  /* 0x0000000800687944 */ /* 0x000fea0003c00000 */
.L_x_16603:
[----:B------:R-:W-:Y:S05]  /*6560*/  BSYNC.RECONVERGENT B1 ;  /* 0x0000000000017941 */ /* 0x000fea0003800200 */
.L_x_16601:
[----:B------:R-:W0:Y:S02]  /*6570*/  LDC.64 R10, c[0x0][0x398] ;  /* 0x0000e600ff0a7b82 */ /* 0x000e240000000a00 */
[----:B0-----:R-:W-:-:S06]  /*6580*/  IMAD.WIDE.U32 R6, R7, 0x8, R10 ;  /* 0x0000000807067825 */ /* 0x001fcc00078e000a */
[----:B------:R-:W2:Y:S02]  /*6590*/  LDG.E.64 R6, desc[UR8][R6.64] ;  /* 0x0000000806067981 */ /* 0x000ea4000c1e1b00 */
[-C--:B--2---:R-:W-:Y:S02]  /*65a0*/  IMAD R3, R7, R8.reuse, RZ ;  /* 0x0000000807037224 */ /* 0x084fe400078e02ff */
[----:B------:R-:W-:-:S04]  /*65b0*/  IMAD.WIDE.U32 R4, R6, R8, R4 ;  /* 0x0000000806047225 */ /* 0x000fc800078e0004 */
[----:B------:R-:W-:-:S04]  /*65c0*/  IMAD R3, R6, R9, R3 ;  /* 0x0000000906037224 */ /* 0x000fc800078e0203 */
[----:B------:R-:W-:-:S07]  /*65d0*/  IMAD.IADD R5, R5, 0x1, R3 ;  /* 0x0000000105057824 */ /* 0x000fce00078e0203 */
.L_x_16554:
[----:B------:R-:W0:Y:S02]  /*65e0*/  LDCU.64 UR12, c[0x0][0x388] ;  /* 0x00007100ff0c77ac */ /* 0x000e240008000a00 */
[----:B0-----:R-:W-:-:S04]  /*65f0*/  IADD3 R4, P0, PT, R4, UR12, RZ ;  /* 0x0000000c04047c10 */ /* 0x001fc8000ff1e0ff */
[----:B------:R-:W-:-:S06]  /*6600*/  IADD3.X R5, PT, PT, R5, UR13, RZ, P0, !PT ;  /* 0x0000000d05057c10 */ /* 0x000fcc00087fe4ff */
[----:B------:R-:W2:Y:S04]  /*6610*/  LDG.E.U8 R5, desc[UR8][R4.64] ;  /* 0x0000000804057981 */ /* 0x000ea8000c1e1100 */
[----:B--2---:R1:W-:Y:S02]  /*6620*/  STS.U8 [R0+UR4], R5 ;  /* 0x0000000500007988 */ /* 0x0043e40008000004 */
.L_x_16553:
[----:B------:R-:W-:Y:S05]  /*6630*/  BSYNC.RECONVERGENT B0 ;  /* 0x0000000000007941 */ /* 0x000fea0003800200 */
.L_x_16505:
[----:B------:R-:W-:Y:S01]  /*6640*/  BAR.SYNC.DEFER_BLOCKING 0x0 ;  /* 0x0000000000007b1d */ /* 0x000fe20000010000 */
[----:B------:R-:W-:Y:S01]  /*6650*/  UISETP.GE.U32.AND UP0, UPT, UR5, 0x42, UPT ;  /* 0x000000420500788c */ /* 0x000fe2000bf06070 */
[----:B------:R-:W-:-:S08]  /*6660*/  ISETP.GT.U32.AND P1, PT, R0, 0x1f, PT ;  /* 0x0000001f0000780c */ /* 0x000fd00003f24070 */
[----:B------:R-:W-:Y:S05]  /*6670*/  BRA.U !UP0, `(.L_x_16604) ;  /* 0x0000000108287547 */ /* 0x000fea000b800000 */
.L_x_16605:
        /* <DEDUP_REMOVED lines=10> */
.L_x_16604:
[----:B------:R-:W-:Y:S05]  /*6720*/  @P1 EXIT ;  /* 0x000000000000194d */ /* 0x000fea0003800000 */
[----:B------:R-:W-:Y:S01]  /*6730*/  LDS.U8 R2, [R0+UR4] ;  /* 0x0000000400027984 */ /* 0x000fe20008000000 */
[----:B------:R-:W-:-:S03]  /*6740*/  ISETP.NE.AND P0, PT, R0, RZ, PT ;  /* 0x000000ff0000720c */ /* 0x000fc60003f05270 */
[----:B--2---:R-:W2:Y:S02]  /*6750*/  LDS.U8 R4, [R0+UR4+0x20] ;  /* 0x0000200400047984 */ /* 0x004ea40008000000 */
[----:B--2---:R-:W-:-:S04]  /*6760*/  VIMNMX.U16x2 R2, PT, PT, R2, R4, PT ;  /* 0x0000000402027248 */ /* 0x004fc80003fe0200 */
[----:B0-----:R-:W-:-:S05]  /*6770*/  PRMT R3, R2, 0x7610, R3 ;  /* 0x0000761002037816 */ /* 0x001fca0000000003 */
[----:B------:R-:W-:Y:S04]  /*6780*/  STS.U8 [R0+UR4], R3 ;  /* 0x0000000300007988 */ /* 0x000fe80008000004 */
[----:B------:R-:W-:Y:S04]  /*6790*/  LDS.U8 R2, [R0+UR4] ;  /* 0x0000000400027984 */ /* 0x000fe80008000000 */
[----:B------:R-:W0:Y:S02]  /*67a0*/  LDS.U8 R4, [R0+UR4+0x10] ;  /* 0x0000100400047984 */ /* 0x000e240008000000 */
[----:B0-----:R-:W-:-:S04]  /*67b0*/  VIMNMX.U16x2 R2, PT, PT, R2, R4, PT ;  /* 0x0000000402027248 */ /* 0x001fc80003fe0200 */
[----:B-1----:R-:W-:-:S05]  /*67c0*/  PRMT R5, R2, 0x7610, R5 ;  /* 0x0000761002057816 */ /* 0x002fca0000000005 */
        /* <DEDUP_REMOVED lines=32> */
        .weak           $__internal_358_$__cuda_sm20_div_s64
        .type           $__internal_358_$__cuda_sm20_div_s64,@function
        .size           $__internal_358_$__cuda_sm20_div_s64,($__internal_359_$__cuda_sm20_rem_s64 - $__internal_358_$__cuda_sm20_div_s64)
$__internal_358_$__cuda_sm20_div_s64:
        /* <DEDUP_REMOVED lines=82> */
[----:B------:R-:W-:Y:S06]  /*6ef0*/  RET.REL.NODEC R8 `(uncontiguous_min_u8) ;  /* 0xffffff9008407950 */ /* 0x000fec0003c3ffff */
        .weak           $__internal_359_$__cuda_sm20_rem_s64
        .type           $__internal_359_$__cuda_sm20_rem_s64,@function
        .size           $__internal_359_$__cuda_sm20_rem_s64,(.L_x_32562 - $__internal_359_$__cuda_sm20_rem_s64)
$__internal_359_$__cuda_sm20_rem_s64:
        /* <DEDUP_REMOVED lines=76> */
[----:B------:R-:W-:Y:S06]  /*73c0*/  RET.REL.NODEC R24 `(uncontiguous_min_u8) ;  /* 0xffffff8c180c7950 */ /* 0x000fec0003c3ffff */
.L_x_16606:
        /* <DEDUP_REMOVED lines=11> */
.L_x_32562:


//--------------------- .text.contiguous_min_u8   --------------------------
	.section	.text.contiguous_min_u8,"ax",@progbits
	.align	128
        .global         contiguous_min_u8
        .type           contiguous_min_u8,@function
        .size           contiguous_min_u8,(.L_x_33264 - contiguous_min_u8)
        .other          contiguous_min_u8,@"STO_CUDA_ENTRY STV_DEFAULT"
contiguous_min_u8:
.text.contiguous_min_u8:
        /* <DEDUP_REMOVED lines=38> */
.L_x_16608:
[----:B------:R-:W-:Y:S05]  /*0260*/  BSYNC.RECONVERGENT B0 ;  /* 0x0000000000007941 */ /* 0x000fea0003800200 */
.L_x_16607:
[----:B------:R-:W-:Y:S01]  /*0270*/  BAR.SYNC.DEFER_BLOCKING 0x0 ;  /* 0x0000000000007b1d */ /* 0x000fe20000010000 */
[----:B------:R-:W-:Y:S01]  /*0280*/  UISETP.GE.U32.AND UP0, UPT, UR5, 0x42, UPT ;  /* 0x000000420500788c */ /* 0x000fe2000bf06070 */
[----:B------:R-:W-:-:S08]  /*0290*/  VIADD R2, R0, UR4 ;  /* 0x0000000400027c36 */ /* 0x000fd00008000000 */
[----:B------:R-:W-:Y:S05]  /*02a0*/  BRA.U !UP0, `(.L_x_16609) ;  /* 0x0000000108287547 */ /* 0x000fea000b800000 */
.L_x_16610:
        /* <DEDUP_REMOVED lines=10> */
.L_x_16609:
[----:B------:R-:W-:Y:S05]  /*0350*/  @P1 EXIT ;  /* 0x000000000000194d */ /* 0x000fea0003800000 */
[----:B------:R-:W-:Y:S01]  /*0360*/  LDS.U8 R2, [R0+UR4] ;  /* 0x0000000400027984 */ /* 0x000fe20008000000 */
[----:B------:R-:W-:-:S03]  /*0370*/  ISETP.NE.AND P0, PT, R0, RZ, PT ;  /* 0x000000ff0000720c */ /* 0x000fc60003f05270 */
[----:B--2---:R-:W2:Y:S02]  /*0380*/  LDS.U8 R4, [R0+UR4+0x20] ;  /* 0x0000200400047984 */ /* 0x004ea40008000000 */
[----:B--2---:R-:W-:-:S04]  /*0390*/  VIMNMX.U16x2 R2, PT, PT, R2, R4, PT ;  /* 0x0000000402027248 */ /* 0x004fc80003fe0200 */
[----:B01----:R-:W-:-:S05]  /*03a0*/  PRMT R3, R2, 0x7610, R3 ;  /* 0x0000761002037816 */ /* 0x003fca0000000003 */
        /* <DEDUP_REMOVED lines=37> */
.L_x_16611:
        /* <DEDUP_REMOVED lines=16> */
.L_x_33264:


//--------------------- .text.contiguous_min33_i64 --------------------------
	.section	.text.contiguous_min33_i64,"ax",@progbits
	.align	128
        .global         contiguous_min33_i64
        .type           contiguous_min33_i64,@function
        .size           contiguous_min33_i64,(.L_x_33265 - contiguous_min33_i64)
        .other          contiguous_min33_i64,@"STO_CUDA_ENTRY STV_DEFAULT"
contiguous_min33_i64:
.text.contiguous_min33_i64:
[----:B------:R-:W-:Y:S01]  /*0000*/  LDC R1, c[0x0][0x37c] ;  /* 0x0000df00ff017b82 */ /* 0x000fe20000000800 */
[----:B------:R-:W0:Y:S01]  /*0010*/  S2R R8, SR_TID.Y ;  /* 0x0000000000087919 */ /* 0x000e220000002200 */
[----:B------:R-:W1:Y:S06]  /*0020*/  LDCU UR8, c[0x0][0x360] ;  /* 0x00006c00ff0877ac */ /* 0x000e6c0008000800 */
[----:B------:R-:W0:Y:S01]  /*0030*/  S2UR UR9, SR_CTAID.Y ;  /* 0x00000000000979c3 */ /* 0x000e220000002600 */
[----:B------:R-:W-:Y:S01]  /*0040*/  IMAD.MOV.U32 R6, RZ, RZ, -0x1 ;  /* 0xffffffffff067424 */ /* 0x000fe200078e00ff */
        /* <DEDUP_REMOVED lines=47> */
.L_x_16614:
        /* <DEDUP_REMOVED lines=15> */
[----:B------:R-:W-:-:S04]  /*0430*/  ISETP.LT.AND.EX P0, PT, R13, R19, PT, P0 ;  /* 0x000000130d00720c */ /* 0x000fc80003f01300 */
[----:B------:R-:W-:Y:S01]  /*0440*/  SEL R29, R12, R18, P0 ;  /* 0x000000120c1d7207 */ /* 0x000fe20000000000 */
[----:B------:R-:W-:Y:S01]  /*0450*/  VIADD R18, R27, UR5 ;  /* 0x000000051b127c36 */ /* 0x000fe20008000000 */
[----:B------:R-:W-:Y:S02]  /*0460*/  SEL R19, R13, R19, P0 ;  /* 0x000000130d137207 */ /* 0x000fe40000000000 */
[----:B0-----:R-:W-:Y:S02]  /*0470*/  ISETP.LT.U32.AND P0, PT, R29, R14, PT ;  /* 0x0000000e1d00720c */ /* 0x001fe40003f01070 */
[----:B------:R-:W0:Y:S02]  /*0480*/  LDS.64 R12, [R18+UR5] ;  /* 0x00000005120c7984 */ /* 0x000e240008000a00 */
[----:B------:R-:W-:-:S04]  /*0490*/  ISETP.LT.AND.EX P0, PT, R19, R15, PT, P0 ;  /* 0x0000000f1300720c */ /* 0x000fc80003f01300 */
[----:B--2---:R-:W-:Y:S02]  /*04a0*/  SEL R25, R29, R14, P0 ;  /* 0x0000000e1d197207 */ /* 0x004fe40000000000 */
[----:B------:R-:W-:Y:S01]  /*04b0*/  SEL R29, R19, R15, P0 ;  /* 0x0000000f131d7207 */ /* 0x000fe20000000000 */
[----:B------:R-:W-:Y:S01]  /*04c0*/  VIADD R19, R18, UR5 ;  /* 0x0000000512137c36 */ /* 0x000fe20008000000 */
[----:B---3--:R-:W-:-:S04]  /*04d0*/  ISETP.LT.U32.AND P0, PT, R25, R10, PT ;  /* 0x0000000a1900720c */ /* 0x008fc80003f01070 */
[-C--:B------:R-:W-:Y:S01]  /*04e0*/  ISETP.LT.AND.EX P0, PT, R29, R11.reuse, PT, P0 ;  /* 0x0000000b1d00720c */ /* 0x080fe20003f01300 */
[----:B------:R1:W2:Y:S03]  /*04f0*/  LDS.64 R14, [R19+UR5] ;  /* 0x00000005130e7984 */ /* 0x0002a60008000a00 */
[----:B------:R-:W-:Y:S01]  /*0500*/  SEL R25, R25, R10, P0 ;  /* 0x0000000a19197207 */ /* 0x000fe20000000000 */
[----:B------:R-:W-:Y:S01]  /*0510*/  VIADD R10, R19, UR5 ;  /* 0x00000005130a7c36 */ /* 0x000fe20008000000 */
[----:B-----5:R-:W-:Y:S02]  /*0520*/  SEL R27, R29, R11, P0 ;  /* 0x0000000b1d1b7207 */ /* 0x020fe40000000000 */
[----:B----4-:R-:W-:Y:S01]  /*0530*/  ISETP.LT.U32.AND P0, PT, R25, R6, PT ;  /* 0x000000061900720c */ /* 0x010fe20003f01070 */
[----:B-1----:R-:W1:Y:S02]  /*0540*/  LDC R19, c[0x0][0x360] ;  /* 0x0000d800ff137b82 */ /* 0x002e640000000800 */
[----:B------:R-:W3:Y:S01]  /*0550*/  LDS.64 R10, [R10+UR5] ;  /* 0x000000050a0a7984 */ /* 0x000ee20008000a00 */
[----:B------:R-:W-:-:S04]  /*0560*/  ISETP.LT.AND.EX P0, PT, R27, R7, PT, P0 ;  /* 0x000000071b00720c */ /* 0x000fc80003f01300 */
[----:B------:R-:W-:Y:S02]  /*0570*/  SEL R25, R25, R6, P0 ;  /* 0x0000000619197207 */ /* 0x000fe40000000000 */
[----:B------:R-:W-:Y:S02]  /*0580*/  SEL R27, R27, R7, P0 ;  /* 0x000000071b1b7207 */ /* 0x000fe40000000000 */
[----:B------:R-:W-:-:S04]  /*0590*/  ISETP.LT.U32.AND P0, PT, R25, R8, PT ;  /* 0x000000081900720c */ /* 0x000fc80003f01070 */
[----:B------:R-:W-:-:S04]  /*05a0*/  ISETP.LT.AND.EX P0, PT, R27, R9, PT, P0 ;  /* 0x000000091b00720c */ /* 0x000fc80003f01300 */
[----:B------:R-:W-:Y:S02]  /*05b0*/  SEL R7, R25, R8, P0 ;  /* 0x0000000819077207 */ /* 0x000fe40000000000 */
[----:B------:R-:W-:Y:S02]  /*05c0*/  SEL R9, R27, R9, P0 ;  /* 0x000000091b097207 */ /* 0x000fe40000000000 */
[----:B0-----:R-:W-:Y:S01]  /*05d0*/  ISETP.LT.U32.AND P0, PT, R7, R12, PT ;  /* 0x0000000c0700720c */ /* 0x001fe20003f01070 */
[----:B-1----:R-:W-:-:S03]  /*05e0*/  IMAD R22, R19, 0x40, R22 ;  /* 0x0000004013167824 */ /* 0x002fc600078e0216 */
[----:B------:R-:W-:-:S04]  /*05f0*/  ISETP.LT.AND.EX P0, PT, R9, R13, PT, P0 ;  /* 0x0000000d0900720c */ /* 0x000fc80003f01300 */
[----:B------:R-:W-:Y:S02]  /*0600*/  SEL R7, R7, R12, P0 ;  /* 0x0000000c07077207 */ /* 0x000fe40000000000 */
[----:B------:R-:W-:Y:S02]  /*0610*/  SEL R13, R9, R13, P0 ;  /* 0x0000000d090d7207 */ /* 0x000fe40000000000 */
[----:B--2---:R-:W-:-:S04]  /*0620*/  ISETP.LT.U32.AND P0, PT, R7, R14, PT ;  /* 0x0000000e0700720c */ /* 0x004fc80003f01070 */
[----:B------:R-:W-:-:S04]  /*0630*/  ISETP.LT.AND.EX P0, PT, R13, R15, PT, P0 ;  /* 0x0000000f0d00720c */ /* 0x000fc80003f01300 */
[----:B------:R-:W-:Y:S02]  /*0640*/  SEL R7, R7, R14, P0 ;  /* 0x0000000e07077207 */ /* 0x000fe40000000000 */
[----:B------:R-:W-:Y:S02]  /*0650*/  SEL R13, R13, R15, P0 ;  /* 0x0000000f0d0d7207 */ /* 0x000fe40000000000 */
[----:B---3--:R-:W-:-:S04]  /*0660*/  ISETP.LT.U32.AND P0, PT, R7, R10, PT ;  /* 0x0000000a0700720c */ /* 0x008fc80003f01070 */
[----:B------:R-:W-:-:S04]  /*0670*/  ISETP.LT.AND.EX P0, PT, R13, R11, PT, P0 ;  /* 0x0000000b0d00720c */ /* 0x000fc80003f01300 */
[----:B------:R-:W-:Y:S02]  /*0680*/  SEL R12, R7, R10, P0 ;  /* 0x0000000a070c7207 */ /* 0x000fe40000000000 */
[----:B------:R-:W-:Y:S01]  /*0690*/  SEL R13, R13, R11, P0 ;  /* 0x0000000b0d0d7207 */ /* 0x000fe20000000000 */
[----:B------:R-:W-:Y:S06]  /*06a0*/  @P1 BRA `(.L_x_16614) ;  /* 0xfffffffc00241947 */ /* 0x000fec000383ffff */
[----:B------:R-:W-:-:S07]  /*06b0*/  VIADD R20, R20, 0x1 ;  /* 0x0000000114147836 */ /* 0x000fce0000000000 */
.L_x_16613:
        /* <DEDUP_REMOVED lines=18> */
[----:B------:R-:W-:-:S04]  /*07e0*/  ISETP.LT.AND.EX P0, PT, R13, R9, PT, P0 ;  /* 0x000000090d00720c */ /* 0x000fc80003f01300 */
[----:B------:R-:W-:Y:S02]  /*07f0*/  SEL R23, R12, R8, P0 ;  /* 0x000000080c177207 */ /* 0x000fe40000000000 */
[----:B------:R-:W-:Y:S02]  /*0800*/  SEL R13, R13, R9, P0 ;  /* 0x000000090d0d7207 */ /* 0x000fe40000000000 */
[----:B0-----:R-:W-:-:S04]  /*0810*/  ISETP.LT.U32.AND P0, PT, R23, R10, PT ;  /* 0x0000000a1700720c */ /* 0x001fc80003f01070 */
        /* <DEDUP_REMOVED lines=10> */
[----:B------:R-:W-:-:S07]  /*08c0*/  SEL R13, R7, R15, P0 ;  /* 0x0000000f070d7207 */ /* 0x000fce0000000000 */
.L_x_16616:
        /* <DEDUP_REMOVED lines=13> */
[----:B------:R-:W-:-:S04]  /*09a0*/  ISETP.LT.AND.EX P0, PT, R13, R7, PT, P0 ;  /* 0x000000070d00720c */ /* 0x000fc80003f01300 */
[----:B------:R-:W-:Y:S02]  /*09b0*/  SEL R11, R12, R6, P0 ;  /* 0x000000060c0b7207 */ /* 0x000fe40000000000 */
[----:B------:R-:W-:Y:S02]  /*09c0*/  SEL R13, R13, R7, P0 ;  /* 0x000000070d0d7207 */ /* 0x000fe40000000000 */
[----:B0-----:R-:W-:-:S04]  /*09d0*/  ISETP.LT.U32.AND P0, PT, R11, R8, PT ;  /* 0x000000080b00720c */ /* 0x001fc80003f01070 */
[----:B------:R-:W-:-:S04]  /*09e0*/  ISETP.LT.AND.EX P0, PT, R13, R9, PT, P0 ;  /* 0x000000090d00720c */ /* 0x000fc80003f01300 */
[----:B------:R-:W-:Y:S02]  /*09f0*/  SEL R12, R11, R8, P0 ;  /* 0x000000080b0c7207 */ /* 0x000fe40000000000 */
[----:B------:R-:W-:-:S07]  /*0a00*/  SEL R13, R13, R9, P0 ;  /* 0x000000090d0d7207 */ /* 0x000fce0000000000 */
.L_x_16617:
[----:B------:R-:W-:Y:S05]  /*0a10*/  @P1 BRA `(.L_x_16615) ;  /* 0x00000000001c1947 */ /* 0x000fea0003800000 */
[----:B------:R-:W-:-:S04]  /*0a20*/  IMAD R7, R20, UR8, RZ ;  /* 0x0000000814077c24 */ /* 0x000fc8000f8e02ff */
[----:B------:R-:W-:-:S06]  /*0a30*/  IMAD R7, R7, 0x8, R0 ;  /* 0x0000000807077824 */ /* 0x000fcc00078e0200 */
[----:B------:R-:W1:Y:S02]  /*0a40*/  LDS.64 R6, [R7] ;  /* 0x0000000007067984 */ /* 0x000e640000000a00 */
[----:B-1----:R-:W-:-:S04]  /*0a50*/  ISETP.LT.U32.AND P0, PT, R12, R6, PT ;  /* 0x000000060c00720c */ /* 0x002fc80003f01070 */
[----:B------:R-:W-:-:S04]  /*0a60*/  ISETP.LT.AND.EX P0, PT, R13, R7, PT, P0 ;  /* 0x000000070d00720c */ /* 0x000fc80003f01300 */
[----:B------:R-:W-:Y:S02]  /*0a70*/  SEL R12, R12, R6, P0 ;  /* 0x000000060c0c7207 */ /* 0x000fe40000000000 */
[----:B------:R-:W-:-:S07]  /*0a80*/  SEL R13, R13, R7, P0 ;  /* 0x000000070d0d7207 */ /* 0x000fce0000000000 */
.L_x_16615:
[----:B-1----:R2:W-:Y:S02]  /*0a90*/  STS.64 [R0], R12 ;  /* 0x0000000c00007388 */ /* 0x0025e40000000a00 */
.L_x_16612:
        /* <DEDUP_REMOVED lines=8> */
.L_x_16618:
        /* <DEDUP_REMOVED lines=14> */
.L_x_33265:


//--------------------- .text.contiguous_min3_i64 --------------------------
	.section	.text.contiguous_min3_i64,"ax",@progbits
	.align	128
        .global         contiguous_min3_i64
        .type           contiguous_min3_i64,@function
        .size           contiguous_min3_i64,(.L_x_32564 - contiguous_min3_i64)
        .other          contiguous_min3_i64,@"STO_CUDA_ENTRY STV_DEFAULT"
contiguous_min3_i64:
.text.contiguous_min3_i64:
        /* <DEDUP_REMOVED lines=45> */
.L_x_16637:
        /* <DEDUP_REMOVED lines=27> */
.L_x_16621:
[----:B------:R-:W-:Y:S01]  /*0480*/  MOV R30, R32 ;  /* 0x00000020001e7202 */ /* 0x000fe20000000f00 */
[----:B------:R-:W-:Y:S01]  /*0490*/  IMAD.MOV.U32 R0, RZ, RZ, R36 ;  /* 0x000000ffff007224 */ /* 0x000fe200078e0024 */
[----:B------:R-:W-:Y:S01]  /*04a0*/  MOV R8, 0x4d0 ;  /* 0x000004d000087802 */ /* 0x000fe20000000f00 */
[----:B------:R-:W-:-:S07]  /*04b0*/  IMAD.MOV.U32 R3, RZ, RZ, R37 ;  /* 0x000000ffff037224 */ /* 0x000fce00078e0025 */
[----:B01-3--:R-:W-:Y:S05]  /*04c0*/  CALL.REL.NOINC `($__internal_360_$__cuda_sm20_div_s64) ;  /* 0x0000003400807944 */ /* 0x00bfea0003c00000 */
        /* <DEDUP_REMOVED lines=9> */
.L_x_16622:
        /* <DEDUP_REMOVED lines=33> */
.L_x_16623:
[----:B------:R-:W-:Y:S01]  /*0770*/  MOV R0, R36 ;  /* 0x0000002400007202 */ /* 0x000fe20000000f00 */
[----:B------:R-:W-:Y:S01]  /*0780*/  IMAD.MOV.U32 R3, RZ, RZ, R37 ;  /* 0x000000ffff037224 */ /* 0x000fe200078e0025 */
[----:B------:R-:W-:-:S07]  /*0790*/  MOV R8, 0x7b0 ;  /* 0x000007b000087802 */ /* 0x000fce0000000f00 */
[----:B---3--:R-:W-:Y:S05]  /*07a0*/  CALL.REL.NOINC `($__internal_360_$__cuda_sm20_div_s64) ;  /* 0x0000003000c87944 */ /* 0x008fea0003c00000 */
        /* <DEDUP_REMOVED lines=10> */
.L_x_16624:
        /* <DEDUP_REMOVED lines=34> */
.L_x_16625:
[----:B------:R-:W-:Y:S01]  /*0a70*/  MOV R30, R28 ;  /* 0x0000001c001e7202 */ /* 0x000fe20000000f00 */
[----:B------:R-:W-:Y:S01]  /*0a80*/  IMAD.MOV.U32 R0, RZ, RZ, R36 ;  /* 0x000000ffff007224 */ /* 0x000fe200078e0024 */
[----:B------:R-:W-:Y:S02]  /*0a90*/  MOV R3, R37 ;  /* 0x0000002500037202 */ /* 0x000fe40000000f00 */
[----:B------:R-:W-:-:S07]  /*0aa0*/  MOV R8, 0xac0 ;  /* 0x00000ac000087802 */ /* 0x000fce0000000f00 */
[----:B---3--:R-:W-:Y:S05]  /*0ab0*/  CALL.REL.NOINC `($__internal_360_$__cuda_sm20_div_s64) ;  /* 0x0000003000047944 */ /* 0x008fea0003c00000 */
        /* <DEDUP_REMOVED lines=10> */
.L_x_16626:
        /* <DEDUP_REMOVED lines=33> */
.L_x_16627:
[----:B------:R-:W-:Y:S01]  /*0d70*/  MOV R0, R36 ;  /* 0x0000002400007202 */ /* 0x000fe20000000f00 */
[----:B------:R-:W-:Y:S01]  /*0d80*/  IMAD.MOV.U32 R3, RZ, RZ, R37 ;  /* 0x000000ffff037224 */ /* 0x000fe200078e0025 */
[----:B------:R-:W-:-:S07]  /*0d90*/  MOV R8, 0xdb0 ;  /* 0x00000db000087802 */ /* 0x000fce0000000f00 */
[----:B---3--:R-:W-:Y:S05]  /*0da0*/  CALL.REL.NOINC `($__internal_360_$__cuda_sm20_div_s64) ;  /* 0x0000002c00487944 */ /* 0x008fea0003c00000 */
        /* <DEDUP_REMOVED lines=9> */
.L_x_16628:
        /* <DEDUP_REMOVED lines=34> */
.L_x_16629:
[----:B------:R-:W-:Y:S01]  /*1060*/  IMAD.MOV.U32 R30, RZ, RZ, R28 ;  /* 0x000000ffff1e7224 */ /* 0x000fe200078e001c */
        /* <DEDUP_REMOVED lines=13> */
.L_x_16630:
        /* <DEDUP_REMOVED lines=34> */
.L_x_16631:
        /* <DEDUP_REMOVED lines=14> */
.L_x_16632:
        /* <DEDUP_REMOVED lines=34> */
.L_x_16633:
[----:B------:R-:W-:Y:S01]  /*1660*/  IMAD.MOV.U32 R30, RZ, RZ, R28 ;  /* 0x000000ffff1e7224 */ /* 0x000fe200078e001c */
        /* <DEDUP_REMOVED lines=14> */
.L_x_16634:
        /* <DEDUP_REMOVED lines=34> */
.L_x_16635:
[----:B------:R-:W-:Y:S01]  /*1970*/  MOV R0, R36 ;  /* 0x0000002400007202 */ /* 0x000fe20000000f00 */
[----:B------:R-:W-:Y:S01]  /*1980*/  IMAD.MOV.U32 R3, RZ, RZ, R37 ;  /* 0x000000ffff037224 */ /* 0x000fe200078e0025 */
[----:B------:R-:W-:-:S07]  /*1990*/  MOV R8, 0x19b0 ;  /* 0x000019b000087802 */ /* 0x000fce0000000f00 */
[----:B---3--:R-:W-:Y:S05]  /*19a0*/  CALL.REL.NOINC `($__internal_360_$__cuda_sm20_div_s64) ;  /* 0x0000002000487944 */ /* 0x008fea0003c00000 */
        /* <DEDUP_REMOVED lines=9> */
.L_x_16636:
        /* <DEDUP_REMOVED lines=13> */
.L_x_16620:
        /* <DEDUP_REMOVED lines=33> */
.L_x_16639:
[----:B------:R-:W-:Y:S01]  /*1d20*/  IMAD.MOV.U32 R30, RZ, RZ, R32 ;  /* 0x000000ffff1e7224 */ /* 0x000fe200078e0020 */
[----:B------:R-:W-:Y:S01]  /*1d30*/  MOV R0, R16 ;  /* 0x0000001000007202 */ /* 0x000fe20000000f00 */
[----:B------:R-:W-:Y:S01]  /*1d40*/  IMAD.MOV.U32 R3, RZ, RZ, R17 ;  /* 0x000000ffff037224 */ /* 0x000fe200078e0011 */
[----:B------:R-:W-:-:S07]  /*1d50*/  MOV R8, 0x1d70 ;  /* 0x00001d7000087802 */ /* 0x000fce0000000f00 */
[----:B------:R-:W-:Y:S05]  /*1d60*/  CALL.REL.NOINC `($__internal_360_$__cuda_sm20_div_s64) ;  /* 0x0000001c00587944 */ /* 0x000fea0003c00000 */
        /* <DEDUP_REMOVED lines=9> */
.L_x_16640:
        /* <DEDUP_REMOVED lines=35> */
.L_x_16641:
        /* <DEDUP_REMOVED lines=13> */
.L_x_16642:
        /* <DEDUP_REMOVED lines=36> */
.L_x_16643:
[----:B------:R-:W-:Y:S01]  /*2340*/  IMAD.MOV.U32 R30, RZ, RZ, R20 ;  /* 0x000000ffff1e7224 */ /* 0x000fe200078e0014 */
[----:B------:R-:W-:Y:S01]  /*2350*/  MOV R0, R18 ;  /* 0x0000001200007202 */ /* 0x000fe20000000f00 */
[----:B------:R-:W-:Y:S01]  /*2360*/  IMAD.MOV.U32 R3, RZ, RZ, R19 ;  /* 0x000000ffff037224 */ /* 0x000fe200078e0013 */
[----:B------:R-:W-:-:S07]  /*2370*/  MOV R8, 0x2390 ;  /* 0x0000239000087802 */ /* 0x000fce0000000f00 */
[----:B------:R-:W-:Y:S05]  /*2380*/  CALL.REL.NOINC `($__internal_360_$__cuda_sm20_div_s64) ;  /* 0x0000001400d07944 */ /* 0x000fea0003c00000 */
        /* <DEDUP_REMOVED lines=10> */
.L_x_16644:
        /* <DEDUP_REMOVED lines=37> */
.L_x_16645:
[----:B------:R-:W-:Y:S01]  /*2680*/  IMAD.MOV.U32 R0, RZ, RZ, R18 ;  /* 0x000000ffff007224 */ /* 0x000fe200078e0012 */
[----:B------:R-:W-:Y:S02]  /*2690*/  MOV R3, R19 ;  /* 0x0000001300037202 */ /* 0x000fe40000000f00 */
[----:B------:R-:W-:-:S07]  /*26a0*/  MOV R8, 0x26c0 ;  /* 0x000026c000087802 */ /* 0x000fce0000000f00 */
[----:B------:R-:W-:Y:S05]  /*26b0*/  CALL.REL.NOINC `($__internal_360_$__cuda_sm20_div_s64) ;  /* 0x0000001400047944 */ /* 0x000fea0003c00000 */
        /* <DEDUP_REMOVED lines=8> */
.L_x_16646:
        /* <DEDUP_REMOVED lines=10> */
.L_x_16638:
        /* <DEDUP_REMOVED lines=31> */
.L_x_16648:
[----:B------:R-:W-:Y:S01]  /*29d0*/  MOV R30, R32 ;  /* 0x00000020001e7202 */ /* 0x000fe20000000f00 */
[----:B------:R-:W-:Y:S01]  /*29e0*/  IMAD.MOV.U32 R0, RZ, RZ, R16 ;  /* 0x000000ffff007224 */ /* 0x000fe200078e0010 */
[----:B------:R-:W-:Y:S02]  /*29f0*/  MOV R3, R17 ;  /* 0x0000001100037202 */ /* 0x000fe40000000f00 */
[----:B------:R-:W-:-:S07]  /*2a00*/  MOV R8, 0x2a20 ;  /* 0x00002a2000087802 */ /* 0x000fce0000000f00 */
[----:B------:R-:W-:Y:S05]  /*2a10*/  CALL.REL.NOINC `($__internal_360_$__cuda_sm20_div_s64) ;  /* 0x00000010002c7944 */ /* 0x000fea0003c00000 */
        /* <DEDUP_REMOVED lines=9> */
.L_x_16649:
        /* <DEDUP_REMOVED lines=36> */
.L_x_16650:
[----:B------:R-:W-:Y:S01]  /*2cf0*/  MOV R0, R18 ;  /* 0x0000001200007202 */ /* 0x000fe20000000f00 */
[----:B------:R-:W-:Y:S01]  /*2d00*/  IMAD.MOV.U32 R3, RZ, RZ, R19 ;  /* 0x000000ffff037224 */ /* 0x000fe200078e0013 */
[----:B------:R-:W-:-:S07]  /*2d10*/  MOV R8, 0x2d30 ;  /* 0x00002d3000087802 */ /* 0x000fce0000000f00 */
[----:B------:R-:W-:Y:S05]  /*2d20*/  CALL.REL.NOINC `($__internal_360_$__cuda_sm20_div_s64) ;  /* 0x0000000c00687944 */ /* 0x000fea0003c00000 */
        /* <DEDUP_REMOVED lines=8> */
.L_x_16651:
        /* <DEDUP_REMOVED lines=10> */
.L_x_16647:
        /* <DEDUP_REMOVED lines=29> */
.L_x_16652:
[----:B------:R-:W-:-:S07]  /*3020*/  MOV R0, 0x3040 ;  /* 0x0000304000007802 */ /* 0x000fce0000000f00 */
[----:B------:R-:W-:Y:S05]  /*3030*/  CALL.REL.NOINC `($__internal_361_$__cuda_sm20_rem_s64) ;  /* 0x0000000c00f07944 */ /* 0x000fea0003c00000 */
[----:B------:R-:W-:Y:S01]  /*3040*/  MOV R8, R3 ;  /* 0x0000000300087202 */ /* 0x000fe20000000f00 */
[----:B------:R-:W-:-:S07]  /*3050*/  IMAD.MOV.U32 R9, RZ, RZ, R10 ;  /* 0x000000ffff097224 */ /* 0x000fce00078e000a */
.L_x_16653:
[----:B------:R-:W0:Y:S02]  /*3060*/  LDC.64 R10, c[0x0][0x398] ;  /* 0x0000e600ff0a7b82 */ /* 0x000e240000000a00 */
[----:B0-----:R-:W-:-:S06]  /*3070*/  IMAD.WIDE.U32 R2, R2, 0x8, R10 ;  /* 0x0000000802027825 */ /* 0x001fcc00078e000a */
[----:B------:R-:W2:Y:S02]  /*3080*/  LDG.E.64 R2, desc[UR10][R2.64] ;  /* 0x0000000a02027981 */ /* 0x000ea4000c1e1b00 */
[-C--:B--2---:R-:W-:Y:S02]  /*3090*/  IMAD R11, R3, R8.reuse, RZ ;  /* 0x00000008030b7224 */ /* 0x084fe400078e02ff */
[----:B------:R-:W-:-:S04]  /*30a0*/  IMAD.WIDE.U32 R28, R2, R8, R28 ;  /* 0x00000008021c7225 */ /* 0x000fc800078e001c */
[----:B------:R-:W-:-:S05]  /*30b0*/  IMAD R11, R2, R9, R11 ;  /* 0x00000009020b7224 */ /* 0x000fca00078e020b */
[----:B------:R-:W-:-:S07]  /*30c0*/  IADD3 R29, PT, PT, R29, R11, RZ ;  /* 0x0000000b1d1d7210 */ /* 0x000fce0007ffe0ff */
.L_x_16619:
        /* <DEDUP_REMOVED lines=33> */
.L_x_16656:
        /* <DEDUP_REMOVED lines=15> */
[----:B------:R-:W-:-:S04]  /*33d0*/  ISETP.LT.AND.EX P0, PT, R3, R17, PT, P0 ;  /* 0x000000110300720c */ /* 0x000fc80003f01300 */
[----:B------:R-:W-:Y:S01]  /*33e0*/  SEL R27, R2, R16, P0 ;  /* 0x00000010021b7207 */ /* 0x000fe20000000000 */
[----:B------:R-:W-:Y:S01]  /*33f0*/  VIADD R16, R24, UR5 ;  /* 0x0000000518107c36 */ /* 0x000fe20008000000 */
[----:B------:R-:W-:Y:S02]  /*3400*/  SEL R17, R3, R17, P0 ;  /* 0x0000001103117207 */ /* 0x000fe40000000000 */
[----:B--2---:R-:W-:Y:S02]  /*3410*/  ISETP.LT.U32.AND P0, PT, R27, R8, PT ;  /* 0x000000081b00720c */ /* 0x004fe40003f01070 */
[----:B------:R-:W1:Y:S02]  /*3420*/  LDS.64 R2, [R16+UR5] ;  /* 0x0000000510027984 */ /* 0x000e640008000a00 */
[----:B------:R-:W-:-:S04]  /*3430*/  ISETP.LT.AND.EX P0, PT, R17, R9, PT, P0 ;  /* 0x000000091100720c */ /* 0x000fc80003f01300 */
[----:B------:R-:W-:Y:S02]  /*3440*/  SEL R21, R27, R8, P0 ;  /* 0x000000081b157207 */ /* 0x000fe40000000000 */
[----:B----4-:R-:W-:Y:S02]  /*3450*/  SEL R23, R17, R9, P0 ;  /* 0x0000000911177207 */ /* 0x010fe40000000000 */
[----:B---3--:R-:W-:Y:S02]  /*3460*/  ISETP.LT.U32.AND P0, PT, R21, R6, PT ;  /* 0x000000061500720c */ /* 0x008fe40003f01070 */
[----:B------:R-:W-:Y:S02]  /*3470*/  IADD3 R17, PT, PT, R16, UR5, RZ ;  /* 0x0000000510117c10 */ /* 0x000fe4000fffe0ff */
[----:B------:R-:W-:-:S03]  /*3480*/  ISETP.LT.AND.EX P0, PT, R23, R7, PT, P0 ;  /* 0x000000071700720c */ /* 0x000fc60003f01300 */
[----:B------:R2:W3:Y:S01]  /*3490*/  LDS.64 R8, [R17+UR5] ;  /* 0x0000000511087984 */ /* 0x0004e20008000a00 */
[----:B------:R-:W-:Y:S01]  /*34a0*/  SEL R21, R21, R6, P0 ;  /* 0x0000000615157207 */ /* 0x000fe20000000000 */
[----:B------:R-:W-:Y:S01]  /*34b0*/  VIADD R6, R17, UR5 ;  /* 0x0000000511067c36 */ /* 0x000fe20008000000 */
[----:B------:R-:W-:Y:S02]  /*34c0*/  SEL R23, R23, R7, P0 ;  /* 0x0000000717177207 */ /* 0x000fe40000000000 */
[----:B-----5:R-:W-:-:S03]  /*34d0*/  ISETP.LT.U32.AND P0, PT, R21, R10, PT ;  /* 0x0000000a1500720c */ /* 0x020fc60003f01070 */
[----:B------:R-:W4:Y:S01]  /*34e0*/  LDS.64 R6, [R6+UR5] ;  /* 0x0000000506067984 */ /* 0x000f220008000a00 */
[-C--:B------:R-:W-:Y:S01]  /*34f0*/  ISETP.LT.AND.EX P0, PT, R23, R11.reuse, PT, P0 ;  /* 0x0000000b1700720c */ /* 0x080fe20003f01300 */
[----:B--2---:R-:W2:Y:S03]  /*3500*/  LDC R17, c[0x0][0x360] ;  /* 0x0000d800ff117b82 */ /* 0x004ea60000000800 */
[----:B------:R-:W-:Y:S02]  /*3510*/  SEL R21, R21, R10, P0 ;  /* 0x0000000a15157207 */ /* 0x000fe40000000000 */
[----:B------:R-:W-:Y:S02]  /*3520*/  SEL R23, R23, R11, P0 ;  /* 0x0000000b17177207 */ /* 0x000fe40000000000 */
[----:B0-----:R-:W-:-:S04]  /*3530*/  ISETP.LT.U32.AND P0, PT, R21, R12, PT ;  /* 0x0000000c1500720c */ /* 0x001fc80003f01070 */
[----:B------:R-:W-:-:S04]  /*3540*/  ISETP.LT.AND.EX P0, PT, R23, R13, PT, P0 ;  /* 0x0000000d1700720c */ /* 0x000fc80003f01300 */
[----:B------:R-:W-:Y:S02]  /*3550*/  SEL R11, R21, R12, P0 ;  /* 0x0000000c150b7207 */ /* 0x000fe40000000000 */
[----:B------:R-:W-:Y:S02]  /*3560*/  SEL R13, R23, R13, P0 ;  /* 0x0000000d170d7207 */ /* 0x000fe40000000000 */
[----:B-1----:R-:W-:-:S04]  /*3570*/  ISETP.LT.U32.AND P0, PT, R11, R2, PT ;  /* 0x000000020b00720c */ /* 0x002fc80003f01070 */
[----:B------:R-:W-:Y:S01]  /*3580*/  ISETP.LT.AND.EX P0, PT, R13, R3, PT, P0 ;  /* 0x000000030d00720c */ /* 0x000fe20003f01300 */
[----:B--2---:R-:W-:-:S03]  /*3590*/  IMAD R20, R17, 0x40, R20 ;  /* 0x0000004011147824 */ /* 0x004fc600078e0214 */
[----:B------:R-:W-:Y:S02]  /*35a0*/  SEL R11, R11, R2, P0 ;  /* 0x000000020b0b7207 */ /* 0x000fe40000000000 */
[----:B------:R-:W-:Y:S02]  /*35b0*/  SEL R13, R13, R3, P0 ;  /* 0x000000030d0d7207 */ /* 0x000fe40000000000 */
[----:B---3--:R-:W-:-:S04]  /*35c0*/  ISETP.LT.U32.AND P0, PT, R11, R8, PT ;  /* 0x000000080b00720c */ /* 0x008fc80003f01070 */
[----:B------:R-:W-:-:S04]  /*35d0*/  ISETP.LT.AND.EX P0, PT, R13, R9, PT, P0 ;  /* 0x000000090d00720c */ /* 0x000fc80003f01300 */
[----:B------:R-:W-:Y:S02]  /*35e0*/  SEL R3, R11, R8, P0 ;  /* 0x000000080b037207 */ /* 0x000fe40000000000 */
[----:B------:R-:W-:Y:S02]  /*35f0*/  SEL R9, R13, R9, P0 ;  /* 0x000000090d097207 */ /* 0x000fe40000000000 */
[----:B----4-:R-:W-:-:S04]  /*3600*/  ISETP.LT.U32.AND P0, PT, R3, R6, PT ;  /* 0x000000060300720c */ /* 0x010fc80003f01070 */
[----:B------:R-:W-:-:S04]  /*3610*/  ISETP.LT.AND.EX P0, PT, R9, R7, PT, P0 ;  /* 0x000000070900720c */ /* 0x000fc80003f01300 */
[----:B------:R-:W-:Y:S02]  /*3620*/  SEL R2, R3, R6, P0 ;  /* 0x0000000603027207 */ /* 0x000fe40000000000 */
[----:B------:R-:W-:Y:S01]  /*3630*/  SEL R3, R9, R7, P0 ;  /* 0x0000000709037207 */ /* 0x000fe20000000000 */
[----:B------:R-:W-:Y:S06]  /*3640*/  @P1 BRA `(.L_x_16656) ;  /* 0xfffffffc00241947 */ /* 0x000fec000383ffff */
[----:B------:R-:W-:-:S07]  /*3650*/  IADD3 R18, PT, PT, R18, 0x1, RZ ;  /* 0x0000000112127810 */ /* 0x000fce0007ffe0ff */
.L_x_16655:
        /* <DEDUP_REMOVED lines=32> */
[----:B------:R-:W-:-:S07]  /*3860*/  SEL R3, R11, R13, P0 ;  /* 0x0000000d0b037207 */ /* 0x000fce0000000000 */
.L_x_16658:
        /* <DEDUP_REMOVED lines=13> */
[----:B------:R-:W-:-:S04]  /*3940*/  ISETP.LT.AND.EX P0, PT, R3, R5, PT, P0 ;  /* 0x000000050300720c */ /* 0x000fc80003f01300 */
[----:B------:R-:W-:Y:S02]  /*3950*/  SEL R9, R2, R4, P0 ;  /* 0x0000000402097207 */ /* 0x000fe40000000000 */
[----:B------:R-:W-:Y:S02]  /*3960*/  SEL R3, R3, R5, P0 ;  /* 0x0000000503037207 */ /* 0x000fe40000000000 */
[----:B--2---:R-:W-:-:S04]  /*3970*/  ISETP.LT.U32.AND P0, PT, R9, R6, PT ;  /* 0x000000060900720c */ /* 0x004fc80003f01070 */
[----:B------:R-:W-:-:S04]  /*3980*/  ISETP.LT.AND.EX P0, PT, R3, R7, PT, P0 ;  /* 0x000000070300720c */ /* 0x000fc80003f01300 */
[----:B------:R-:W-:Y:S02]  /*3990*/  SEL R2, R9, R6, P0 ;  /* 0x0000000609027207 */ /* 0x000fe40000000000 */
[----:B------:R-:W-:-:S07]  /*39a0*/  SEL R3, R3, R7, P0 ;  /* 0x0000000703037207 */ /* 0x000fce0000000000 */
.L_x_16659:
        /* <DEDUP_REMOVED lines=8> */
.L_x_16657:
[----:B-1----:R1:W-:Y:S02]  /*3a30*/  STS.64 [R0], R2 ;  /* 0x0000000200007388 */ /* 0x0023e40000000a00 */
.L_x_16654:
        /* <DEDUP_REMOVED lines=9> */
        .weak           $__internal_360_$__cuda_sm20_div_s64
        .type           $__internal_360_$__cuda_sm20_div_s64,@function
        .size           $__internal_360_$__cuda_sm20_div_s64,($__internal_361_$__cuda_sm20_rem_s64 - $__internal_360_$__cuda_sm20_div_s64)
$__internal_360_$__cuda_sm20_div_s64:
        /* <DEDUP_REMOVED lines=82> */
[----:B------:R-:W-:Y:S06]  /*3ff0*/  RET.REL.NODEC R8 `(contiguous_min3_i64) ;  /* 0xffffffc008007950 */ /* 0x000fec0003c3ffff */
        .weak           $__internal_361_$__cuda_sm20_rem_s64
        .type           $__internal_361_$__cuda_sm20_rem_s64,@function
        .size           $__internal_361_$__cuda_sm20_rem_s64,(.L_x_32564 - $__internal_361_$__cuda_sm20_rem_s64)
$__internal_361_$__cuda_sm20_rem_s64:
        /* <DEDUP_REMOVED lines=66> */
[----:B------:R-:W-:Y:S06]  /*4420*/  RET.REL.NODEC R8 `(contiguous_min3_i64) ;  /* 0xffffffb808f47950 */ /* 0x000fec0003c3ffff */
.L_x_16660:
        /* <DEDUP_REMOVED lines=13> */
.L_x_32564:


//--------------------- .text.contiguous_min22_i64 --------------------------
	.section	.text.contiguous_min22_i64,"ax",@progbits
	.align	128
        .global         contiguous_min22_i64
        .type           contiguous_min22_i64,@function
        .size           contiguous_min22_i64,(.L_x_33267 - contiguous_min22_i64)
        .other          contiguous_min22_i64,@"STO_CUDA_ENTRY STV_DEFAULT"
contiguous_min22_i64:
.text.contiguous_min22_i64:
[----:B------:R-:W-:Y:S01]  /*0000*/  LDC R1, c[0x0][0x37c] ;  /* 0x0000df00ff017b82 */ /* 0x000fe20000000800 */
[----:B------:R-:W0:Y:S07]  /*0010*/  S2R R0, SR_TID.X ;  /* 0x0000000000007919 */ /* 0x000e2e0000002100 */
[----:B------:R-:W1:Y:S01]  /*0020*/  S2UR UR6, SR_CTAID.X ;  /* 0x00000000000679c3 */ /* 0x000e620000002500 */
[----:B------:R-:W2:Y:S01]  /*0030*/  LDCU.64 UR8, c[0x0][0x390] ;  /* 0x00007200ff0877ac */ /* 0x000ea20008000a00 */
[----:B------:R-:W-:Y:S01]  /*0040*/  IMAD.MOV.U32 R8, RZ, RZ, -0x1 ;  /* 0xffffffffff087424 */ /* 0x000fe200078e00ff */
[----:B------:R-:W-:Y:S01]  /*0050*/  BSSY.RECONVERGENT B0, `(.L_x_16661) ;  /* 0x0000030000007945 */ /* 0x000fe20003800200 */
[----:B------:R-:W-:Y:S01]  /*0060*/  IMAD.MOV.U32 R9, RZ, RZ, 0x7fffffff ;  /* 0x7fffffffff097424 */ /* 0x000fe200078e00ff */
        /* <DEDUP_REMOVED lines=29> */
[----:B------:R-:W-:-:S04]  /*0240*/  ISETP.LT.AND.EX P0, PT, R5, R7, PT, P0 ;  /* 0x000000070500720c */ /* 0x000fc80003f01300 */
[----:B------:R-:W-:Y:S02]  /*0250*/  SEL R4, R4, R6, P0 ;  /* 0x0000000604047207 */ /* 0x000fe40000000000 */
[----:B------:R-:W-:-:S05]  /*0260*/  SEL R5, R5, R7, P0 ;  /* 0x0000000705057207 */ /* 0x000fca0000000000 */
[----:B------:R1:W-:Y:S01]  /*0270*/  STS.64 [R2], R4 ;  /* 0x0000000402007388 */ /* 0x0003e20000000a00 */
[----:B------:R-:W-:Y:S05]  /*0280*/  BRA `(.L_x_16663) ;  /* 0x0000000000307947 */ /* 0x000fea0003800000 */
.L_x_16662:
        /* <DEDUP_REMOVED lines=12> */
.L_x_16663:
[----:B------:R-:W-:Y:S05]  /*0350*/  BSYNC.RECONVERGENT B0 ;  /* 0x0000000000007941 */ /* 0x000fea0003800200 */
.L_x_16661:
[----:B------:R-:W-:Y:S01]  /*0360*/  BAR.SYNC.DEFER_BLOCKING 0x0 ;  /* 0x0000000000007b1d */ /* 0x000fe20000010000 */
[----:B------:R-:W-:-:S13]  /*0370*/  ISETP.GE.U32.AND P0, PT, R3, 0x42, PT ;  /* 0x000000420300780c */ /* 0x000fda0003f06070 */
[----:B------:R-:W-:Y:S05]  /*0380*/  @!P0 BRA `(.L_x_16664) ;  /* 0x0000000000448947 */ /* 0x000fea0003800000 */
.L_x_16667:
        /* <DEDUP_REMOVED lines=8> */
[----:B------:R-:W-:-:S04]  /*0410*/  ISETP.LT.AND.EX P0, PT, R5, R7, PT, P0 ;  /* 0x000000070500720c */ /* 0x000fc80003f01300 */
[----:B------:R-:W-:Y:S02]  /*0420*/  SEL R4, R4, R6, P0 ;  /* 0x0000000604047207 */ /* 0x000fe40000000000 */
[----:B------:R-:W-:-:S05]  /*0430*/  SEL R5, R5, R7, P0 ;  /* 0x0000000705057207 */ /* 0x000fca0000000000 */
[----:B------:R2:W-:Y:S02]  /*0440*/  STS.64 [R2], R4 ;  /* 0x0000000402007388 */ /* 0x0005e40000000a00 */
.L_x_16666:
[----:B------:R-:W-:Y:S05]  /*0450*/  BSYNC.RECONVERGENT B0 ;  /* 0x0000000000007941 */ /* 0x000fea0003800200 */
.L_x_16665:
[----:B------:R-:W-:Y:S01]  /*0460*/  BAR.SYNC.DEFER_BLOCKING 0x0 ;  /* 0x0000000000007b1d */ /* 0x000fe20000010000 */
[----:B------:R-:W-:Y:S01]  /*0470*/  ISETP.GT.U32.AND P0, PT, R3, 0x83, PT ;  /* 0x000000830300780c */ /* 0x000fe20003f04070 */
[----:B------:R-:W-:-:S12]  /*0480*/  IMAD.MOV.U32 R3, RZ, RZ, R9 ;  /* 0x000000ffff037224 */ /* 0x000fd800078e0009 */
[----:B------:R-:W-:Y:S05]  /*0490*/  @P0 BRA `(.L_x_16667) ;  /* 0xfffffffc00bc0947 */ /* 0x000fea000383ffff */
.L_x_16664:
[----:B------:R-:W-:-:S13]  /*04a0*/  ISETP.GT.U32.AND P0, PT, R0, 0x1f, PT ;  /* 0x0000001f0000780c */ /* 0x000fda0003f04070 */
[----:B------:R-:W-:Y:S05]  /*04b0*/  @P0 EXIT ;  /* 0x000000000000094d */ /* 0x000fea0003800000 */
[----:B-12---:R-:W-:Y:S01]  /*04c0*/  LDS.64 R4, [R2] ;  /* 0x0000000002047984 */ /* 0x006fe20000000a00 */
[----:B------:R-:W-:-:S03]  /*04d0*/  ISETP.NE.AND P1, PT, R0, RZ, PT ;  /* 0x000000ff0000720c */ /* 0x000fc60003f25270 */
[----:B0-----:R-:W0:Y:S02]  /*04e0*/  LDS.64 R6, [R2+0x100] ;  /* 0x0001000002067984 */ /* 0x001e240000000a00 */
[----:B0-----:R-:W-:-:S04]  /*04f0*/  ISETP.LT.U32.AND P0, PT, R4, R6, PT ;  /* 0x000000060400720c */ /* 0x001fc80003f01070 */
[----:B------:R-:W-:-:S04]  /*0500*/  ISETP.LT.AND.EX P0, PT, R5, R7, PT, P0 ;  /* 0x000000070500720c */ /* 0x000fc80003f01300 */
[----:B------:R-:W-:Y:S02]  /*0510*/  SEL R8, R4, R6, P0 ;  /* 0x0000000604087207 */ /* 0x000fe40000000000 */
[----:B------:R-:W-:-:S05]  /*0520*/  SEL R9, R5, R7, P0 ;  /* 0x0000000705097207 */ /* 0x000fca0000000000 */
[----:B------:R-:W-:Y:S04]  /*0530*/  STS.64 [R2], R8 ;  /* 0x0000000802007388 */ /* 0x000fe80000000a00 */
[----:B------:R-:W-:Y:S04]  /*0540*/  LDS.64 R4, [R2] ;  /* 0x0000000002047984 */ /* 0x000fe80000000a00 */
[----:B------:R-:W0:Y:S02]  /*0550*/  LDS.64 R6, [R2+0x80] ;  /* 0x0000800002067984 */ /* 0x000e240000000a00 */
        /* <DEDUP_REMOVED lines=51> */
.L_x_16668:
        /* <DEDUP_REMOVED lines=15> */
.L_x_33267:


//--------------------- .text.contiguous_min2_i64 --------------------------
	.section	.text.contiguous_min2_i64,"ax",@progbits
	.align	128
        .global         contiguous_min2_i64
        .type           contiguous_min2_i64,@function
        .size           contiguous_min2_i64,(.L_x_32566 - contiguous_min2_i64)
        .other          contiguous_min2_i64,@"STO_CUDA_ENTRY STV_DEFAULT"
contiguous_min2_i64:
.text.contiguous_min2_i64:
[----:B------:R-:W-:Y:S01]  /*0000*/  LDC R1, c[0x0][0x37c] ;  /* 0x0000df00ff017b82 */ /* 0x000fe20000000800 */
[----:B------:R-:W0:Y:S07]  /*0010*/  S2R R0, SR_TID.X ;  /* 0x0000000000007919 */ /* 0x000e2e0000002100 */
[----:B------:R-:W1:Y:S01]  /*0020*/  S2UR UR6, SR_CTAID.X ;  /* 0x00000000000679c3 */ /* 0x000e620000002500 */
[----:B------:R-:W2:Y:S01]  /*0030*/  LDCU.64 UR8, c[0x0][0x3a8] ;  /* 0x00007500ff0877ac */ /* 0x000ea20008000a00 */
[----:B------:R-:W-:Y:S01]  /*0040*/  MOV R4, 0xffffffff ;  /* 0xffffffff00047802 */ /* 0x000fe20000000f00 */
[----:B------:R-:W-:Y:S01]  /*0050*/  IMAD.MOV.U32 R5, RZ, RZ, 0x7fffffff ;  /* 0x7fffffffff057424 */ /* 0x000fe200078e00ff */
        /* <DEDUP_REMOVED lines=42> */
.L_x_16697:
        /* <DEDUP_REMOVED lines=32> */
.L_x_16674:
[----:B------:R-:W-:Y:S01]  /*0500*/  MOV R26, R6 ;  /* 0x00000006001a7202 */ /* 0x000fe20000000f00 */
[----:B------:R-:W-:Y:S01]  /*0510*/  IMAD.MOV.U32 R13, RZ, RZ, R7 ;  /* 0x000000ffff0d7224 */ /* 0x000fe200078e0007 */
[----:B------:R-:W-:Y:S01]  /*0520*/  MOV R14, R34 ;  /* 0x00000022000e7202 */ /* 0x000fe20000000f00 */
[----:B------:R-:W-:Y:S01]  /*0530*/  IMAD.MOV.U32 R11, RZ, RZ, R35 ;  /* 0x000000ffff0b7224 */ /* 0x000fe200078e0023 */
[----:B------:R-:W-:-:S07]  /*0540*/  MOV R12, 0x560 ;  /* 0x00000560000c7802 */ /* 0x000fce0000000f00 */
[----:B-1----:R-:W-:Y:S05]  /*0550*/  CALL.REL.NOINC `($__internal_362_$__cuda_sm20_div_s64) ;  /* 0x0000006400c47944 */ /* 0x002fea0003c00000 */
        /* <DEDUP_REMOVED lines=9> */
.L_x_16675:
[----:B------:R-:W-:Y:S05]  /*05f0*/  BSYNC.RECONVERGENT B1 ;  /* 0x0000000000017941 */ /* 0x000fea0003800200 */
.L_x_16673:
        /* <DEDUP_REMOVED lines=34> */
.L_x_16677:
[----:B------:R-:W-:Y:S01]  /*0820*/  IMAD.MOV.U32 R26, RZ, RZ, R20 ;  /* 0x000000ffff1a7224 */ /* 0x000fe200078e0014 */
[----:B------:R-:W-:Y:S01]  /*0830*/  MOV R13, R9 ;  /* 0x00000009000d7202 */ /* 0x000fe20000000f00 */
[----:B------:R-:W-:Y:S01]  /*0840*/  IMAD.MOV.U32 R14, RZ, RZ, R34 ;  /* 0x000000ffff0e7224 */ /* 0x000fe200078e0022 */
[----:B------:R-:W-:Y:S02]  /*0850*/  MOV R11, R35 ;  /* 0x00000023000b7202 */ /* 0x000fe40000000f00 */
[----:B------:R-:W-:-:S07]  /*0860*/  MOV R12, 0x880 ;  /* 0x00000880000c7802 */ /* 0x000fce0000000f00 */
[----:B------:R-:W-:Y:S05]  /*0870*/  CALL.REL.NOINC `($__internal_362_$__cuda_sm20_div_s64) ;  /* 0x0000006000fc7944 */ /* 0x000fea0003c00000 */
        /* <DEDUP_REMOVED lines=9> */
.L_x_16678:
[----:B------:R-:W-:Y:S05]  /*0910*/  BSYNC.RECONVERGENT B1 ;  /* 0x0000000000017941 */ /* 0x000fea0003800200 */
.L_x_16676:
        /* <DEDUP_REMOVED lines=33> */
.L_x_16680:
[----:B------:R-:W-:Y:S01]  /*0b30*/  IMAD.MOV.U32 R26, RZ, RZ, R36 ;  /* 0x000000ffff1a7224 */ /* 0x000fe200078e0024 */
[----:B------:R-:W-:Y:S01]  /*0b40*/  MOV R13, R37 ;  /* 0x00000025000d7202 */ /* 0x000fe20000000f00 */
[----:B------:R-:W-:Y:S01]  /*0b50*/  IMAD.MOV.U32 R14, RZ, RZ, R20 ;  /* 0x000000ffff0e7224 */ /* 0x000fe200078e0014 */
[----:B------:R-:W-:Y:S02]  /*0b60*/  MOV R11, R21 ;  /* 0x00000015000b7202 */ /* 0x000fe40000000f00 */
[----:B------:R-:W-:-:S07]  /*0b70*/  MOV R12, 0xb90 ;  /* 0x00000b90000c7802 */ /* 0x000fce0000000f00 */
[----:B------:R-:W-:Y:S05]  /*0b80*/  CALL.REL.NOINC `($__internal_362_$__cuda_sm20_div_s64) ;  /* 0x0000006000387944 */ /* 0x000fea0003c00000 */
        /* <DEDUP_REMOVED lines=10> */
.L_x_16681:
[----:B------:R-:W-:Y:S05]  /*0c30*/  BSYNC.RECONVERGENT B1 ;  /* 0x0000000000017941 */ /* 0x000fea0003800200 */
.L_x_16679:
        /* <DEDUP_REMOVED lines=35> */
.L_x_16683:
[----:B------:R-:W-:Y:S01]  /*0e70*/  MOV R26, R34 ;  /* 0x00000022001a7202 */ /* 0x000fe20000000f00 */
[----:B------:R-:W-:Y:S01]  /*0e80*/  IMAD.MOV.U32 R13, RZ, RZ, R35 ;  /* 0x000000ffff0d7224 */ /* 0x000fe200078e0023 */
[----:B------:R-:W-:Y:S01]  /*0e90*/  MOV R14, R20 ;  /* 0x00000014000e7202 */ /* 0x000fe20000000f00 */
[----:B------:R-:W-:Y:S01]  /*0ea0*/  IMAD.MOV.U32 R11, RZ, RZ, R21 ;  /* 0x000000ffff0b7224 */ /* 0x000fe200078e0015 */
[----:B------:R-:W-:-:S07]  /*0eb0*/  MOV R12, 0xed0 ;  /* 0x00000ed0000c7802 */ /* 0x000fce0000000f00 */
[----:B------:R-:W-:Y:S05]  /*0ec0*/  CALL.REL.NOINC `($__internal_362_$__cuda_sm20_div_s64) ;  /* 0x0000005c00687944 */ /* 0x000fea0003c00000 */
        /* <DEDUP_REMOVED lines=11> */
.L_x_16684:
[----:B------:R-:W-:Y:S05]  /*0f80*/  BSYNC.RECONVERGENT B1 ;  /* 0x0000000000017941 */ /* 0x000fea0003800200 */
.L_x_16682:
        /* <DEDUP_REMOVED lines=36> */
.L_x_16686:
        /* <DEDUP_REMOVED lines=16> */
.L_x_16687:
[----:B------:R-:W-:Y:S05]  /*12d0*/  BSYNC.RECONVERGENT B1 ;  /* 0x0000000000017941 */ /* 0x000fea0003800200 */
.L_x_16685:
        /* <DEDUP_REMOVED lines=35> */
.L_x_16689:
        /* <DEDUP_REMOVED lines=17> */
.L_x_16690:
[----:B------:R-:W-:Y:S05]  /*1620*/  BSYNC.RECONVERGENT B1 ;  /* 0x0000000000017941 */ /* 0x000fea0003800200 */
.L_x_16688:
        /* <DEDUP_REMOVED lines=35> */
.L_x_16692:
        /* <DEDUP_REMOVED lines=16> */
.L_x_16693:
[----:B------:R-:W-:Y:S05]  /*1960*/  BSYNC.RECONVERGENT B1 ;  /* 0x0000000000017941 */ /* 0x000fea0003800200 */
.L_x_16691:
        /* <DEDUP_REMOVED lines=35> */
.L_x_16695:
        /* <DEDUP_REMOVED lines=16> */
.L_x_16696:
[----:B------:R-:W-:Y:S05]  /*1ca0*/  BSYNC.RECONVERGENT B1 ;  /* 0x0000000000017941 */ /* 0x000fea0003800200 */
.L_x_16694:
        /* <DEDUP_REMOVED lines=8> */
.L_x_16672:
        /* <DEDUP_REMOVED lines=36> */
.L_x_16700:
[----:B------:R-:W-:Y:S01]  /*1f70*/  MOV R26, R6 ;  /* 0x00000006001a7202 */ /* 0x000fe20000000f00 */
[----:B------:R-:W-:Y:S01]  /*1f80*/  IMAD.MOV.U32 R13, RZ, RZ, R7 ;  /* 0x000000ffff0d7224 */ /* 0x000fe200078e0007 */
[----:B------:R-:W-:Y:S01]  /*1f90*/  MOV R14, R16 ;  /* 0x00000010000e7202 */ /* 0x000fe20000000f00 */
[----:B------:R-:W-:Y:S01]  /*1fa0*/  IMAD.MOV.U32 R11, RZ, RZ, R17 ;  /* 0x000000ffff0b7224 */ /* 0x000fe200078e0011 */
[----:B------:R-:W-:-:S07]  /*1fb0*/  MOV R12, 0x1fd0 ;  /* 0x00001fd0000c7802 */ /* 0x000fce0000000f00 */
[----:B------:R-:W-:Y:S05]  /*1fc0*/  CALL.REL.NOINC `($__internal_362_$__cuda_sm20_div_s64) ;  /* 0x0000004c00287944 */ /* 0x000fea0003c00000 */
        /* <DEDUP_REMOVED lines=9> */
.L_x_16701:
[----:B------:R-:W-:Y:S05]  /*2060*/  BSYNC.RECONVERGENT B1 ;  /* 0x0000000000017941 */ /* 0x000fea0003800200 */
.L_x_16699:
        /* <DEDUP_REMOVED lines=34> */
.L_x_16703:
        /* <DEDUP_REMOVED lines=17> */
.L_x_16704:
[----:B------:R-:W-:Y:S05]  /*23a0*/  BSYNC.RECONVERGENT B1 ;  /* 0x0000000000017941 */ /* 0x000fea0003800200 */
.L_x_16702:
        /* <DEDUP_REMOVED lines=36> */
.L_x_16706:
        /* <DEDUP_REMOVED lines=16> */
.L_x_16707:
[----:B------:R-:W-:Y:S05]  /*26f0*/  BSYNC.RECONVERGENT B1 ;  /* 0x0000000000017941 */ /* 0x000fea0003800200 */
.L_x_16705:
        /* <DEDUP_REMOVED lines=35> */
.L_x_16709:
[----:B------:R-:W-:Y:S01]  /*2930*/  MOV R26, R18 ;  /* 0x00000012001a7202 */ /* 0x000fe20000000f00 */
[----:B------:R-:W-:Y:S01]  /*2940*/  IMAD.MOV.U32 R13, RZ, RZ, R19 ;  /* 0x000000ffff0d7224 */ /* 0x000fe200078e0013 */
[----:B------:R-:W-:Y:S01]  /*2950*/  MOV R14, R16 ;  /* 0x00000010000e7202 */ /* 0x000fe20000000f00 */
[----:B------:R-:W-:Y:S01]  /*2960*/  IMAD.MOV.U32 R11, RZ, RZ, R17 ;  /* 0x000000ffff0b7224 */ /* 0x000fe200078e0011 */
[----:B------:R-:W-:-:S07]  /*2970*/  MOV R12, 0x2990 ;  /* 0x00002990000c7802 */ /* 0x000fce0000000f00 */
[----:B------:R-:W-:Y:S05]  /*2980*/  CALL.REL.NOINC `($__internal_362_$__cuda_sm20_div_s64) ;  /* 0x0000004000b87944 */ /* 0x000fea0003c00000 */
        /* <DEDUP_REMOVED lines=10> */
.L_x_16710:
[----:B------:R-:W-:Y:S05]  /*2a30*/  BSYNC.RECONVERGENT B1 ;  /* 0x0000000000017941 */ /* 0x000fea0003800200 */
.L_x_16708:
[----:B------:R-:W-:Y:S01]  /*2a40*/  MOV R36, R22 ;  /* 0x0000001600247202 */ /* 0x000fe20000000f00 */
[----:B------:R-:W-:Y:S02]  /*2a50*/  IMAD R11, R11, R38, RZ ;  /* 0x000000260b0b7224 */ /* 0x000fe400078e02ff */
[----:B------:R-:W-:Y:S02]  /*2a60*/  VIADD R8, R8, 0xfffffffe ;  /* 0xfffffffe08087836 */ /* 0x000fe40000000000 */
[----:B------:R-:W-:-:S04]  /*2a70*/  IMAD.WIDE.U32 R22, R38, R10, R36 ;  /* 0x0000000a26167225 */ /* 0x000fc800078e0024 */
[----:B------:R-:W-:-:S05]  /*2a80*/  IMAD R11, R39, R10, R11 ;  /* 0x0000000a270b7224 */ /* 0x000fca00078e020b */
[----:B------:R-:W-:-:S07]  /*2a90*/  IADD3 R23, PT, PT, R23, R11, RZ ;  /* 0x0000000b17177210 */ /* 0x000fce0007ffe0ff */
.L_x_16698:
        /* <DEDUP_REMOVED lines=30> */
.L_x_16712:
[----:B------:R-:W-:Y:S01]  /*2c80*/  MOV R18, R6 ;  /* 0x0000000600127202 */ /* 0x000fe20000000f00 */
[----:B------:R-:W-:Y:S01]  /*2c90*/  IMAD.MOV.U32 R19, RZ, RZ, R7 ;  /* 0x000000ffff137224 */ /* 0x000fe200078e0007 */
[----:B------:R-:W-:Y:S01]  /*2ca0*/  MOV R24, R10 ;  /* 0x0000000a00187202 */ /* 0x000fe20000000f00 */
[----:B------:R-:W-:Y:S01]  /*2cb0*/  IMAD.MOV.U32 R21, RZ, RZ, R11 ;  /* 0x000000ffff157224 */ /* 0x000fe200078e000b */
[----:B------:R-:W-:-:S07]  /*2cc0*/  MOV R26, 0x2ce0 ;  /* 0x00002ce0001a7802 */ /* 0x000fce0000000f00 */
[----:B------:R-:W-:Y:S05]  /*2cd0*/  CALL.REL.NOINC `($__internal_363_$__cuda_sm20_rem_s64) ;  /* 0x0000004400307944 */ /* 0x000fea0003c00000 */
.L_x_16713:
[----:B------:R-:W-:Y:S05]  /*2ce0*/  BSYNC.RECONVERGENT B1 ;  /* 0x0000000000017941 */ /* 0x000fea0003800200 */
.L_x_16711:
        /* <DEDUP_REMOVED lines=30> */
.L_x_16715:
[----:B------:R-:W-:Y:S01]  /*2ed0*/  MOV R24, R10 ;  /* 0x0000000a00187202 */ /* 0x000fe20000000f00 */
[----:B------:R-:W-:Y:S01]  /*2ee0*/  IMAD.MOV.U32 R21, RZ, RZ, R11 ;  /* 0x000000ffff157224 */ /* 0x000fe200078e000b */
[----:B------:R-:W-:Y:S01]  /*2ef0*/  MOV R18, R20 ;  /* 0x0000001400127202 */ /* 0x000fe20000000f00 */
[----:B------:R-:W-:Y:S01]  /*2f00*/  IMAD.MOV.U32 R19, RZ, RZ, R9 ;  /* 0x000000ffff137224 */ /* 0x000fe200078e0009 */
[----:B------:R-:W-:-:S07]  /*2f10*/  MOV R26, 0x2f30 ;  /* 0x00002f30001a7802 */ /* 0x000fce0000000f00 */
[----:B------:R-:W-:Y:S05]  /*2f20*/  CALL.REL.NOINC `($__internal_363_$__cuda_sm20_rem_s64) ;  /* 0x00000040009c7944 */ /* 0x000fea0003c00000 */
.L_x_16716:
[----:B------:R-:W-:Y:S05]  /*2f30*/  BSYNC.RECONVERGENT B1 ;  /* 0x0000000000017941 */ /* 0x000fea0003800200 */
.L_x_16714:
[----:B------:R-:W-:Y:S02]  /*2f40*/  IMAD R7, R7, R16, RZ ;  /* 0x0000001007077224 */ /* 0x000fe400078e02ff */
[----:B------:R-:W-:-:S04]  /*2f50*/  IMAD.WIDE.U32 R22, R16, R6, R22 ;  /* 0x0000000610167225 */ /* 0x000fc800078e0016 */
[----:B------:R-:W-:-:S05]  /*2f60*/  IMAD R7, R17, R6, R7 ;  /* 0x0000000611077224 */ /* 0x000fca00078e0207 */
[----:B------:R-:W-:-:S07]  /*2f70*/  IADD3 R23, PT, PT, R23, R7, RZ ;  /* 0x0000000717177210 */ /* 0x000fce0007ffe0ff */
.L_x_16671:
        /* <DEDUP_REMOVED lines=13> */
.L_x_16670:
        /* <DEDUP_REMOVED lines=18> */
.L_x_16744:
        /* <DEDUP_REMOVED lines=30> */
.L_x_16721:
        /* <DEDUP_REMOVED lines=15> */
.L_x_16722:
[----:B------:R-:W-:Y:S05]  /*3440*/  BSYNC.RECONVERGENT B1 ;  /* 0x0000000000017941 */ /* 0x000fea0003800200 */
.L_x_16720:
        /* <DEDUP_REMOVED lines=39> */
.L_x_16724:
        /* <DEDUP_REMOVED lines=17> */
.L_x_16725:
[----:B------:R-:W-:Y:S05]  /*37d0*/  BSYNC.RECONVERGENT B1 ;  /* 0x0000000000017941 */ /* 0x000fea0003800200 */
.L_x_16723:
        /* <DEDUP_REMOVED lines=37> */
.L_x_16727:
        /* <DEDUP_REMOVED lines=17> */
.L_x_16728:
[----:B------:R-:W-:Y:S05]  /*3b40*/  BSYNC.RECONVERGENT B1 ;  /* 0x0000000000017941 */ /* 0x000fea0003800200 */
.L_x_16726:
        /* <DEDUP_REMOVED lines=38> */
.L_x_16730:
[----:B------:R-:W-:Y:S01]  /*3db0*/  IMAD.MOV.U32 R26, RZ, RZ, R20 ;  /* 0x000000ffff1a7224 */ /* 0x000fe200078e0014 */
[----:B------:R-:W-:Y:S01]  /*3dc0*/  MOV R13, R21 ;  /* 0x00000015000d7202 */ /* 0x000fe20000000f00 */
[----:B------:R-:W-:Y:S01]  /*3dd0*/  IMAD.MOV.U32 R14, RZ, RZ, R36 ;  /* 0x000000ffff0e7224 */ /* 0x000fe200078e0024 */
[----:B------:R-:W-:Y:S02]  /*3de0*/  MOV R11, R37 ;  /* 0x00000025000b7202 */ /* 0x000fe40000000f00 */
[----:B------:R-:W-:-:S07]  /*3df0*/  MOV R12, 0x3e10 ;  /* 0x00003e10000c7802 */ /* 0x000fce0000000f00 */
[----:B-1----:R-:W-:Y:S05]  /*3e00*/  CALL.REL.NOINC `($__internal_362_$__cuda_sm20_div_s64) ;  /* 0x0000002c00987944 */ /* 0x002fea0003c00000 */
        /* <DEDUP_REMOVED lines=11> */
.L_x_16731:
[----:B------:R-:W-:Y:S05]  /*3ec0*/  BSYNC.RECONVERGENT B1 ;  /* 0x0000000000017941 */ /* 0x000fea0003800200 */
.L_x_16729:
        /* <DEDUP_REMOVED lines=38> */
.L_x_16733:
        /* <DEDUP_REMOVED lines=17> */
.L_x_16734:
[----:B------:R-:W-:Y:S05]  /*4240*/  BSYNC.RECONVERGENT B1 ;  /* 0x0000000000017941 */ /* 0x000fea0003800200 */
.L_x_16732:
        /* <DEDUP_REMOVED lines=40> */
.L_x_16736:
        /* <DEDUP_REMOVED lines=17> */
.L_x_16737:
[----:B------:R-:W-:Y:S05]  /*45e0*/  BSYNC.RECONVERGENT B1 ;  /* 0x0000000000017941 */ /* 0x000fea0003800200 */
.L_x_16735:
        /* <DEDUP_REMOVED lines=40> */
.L_x_16739:
        /* <DEDUP_REMOVED lines=17> */
.L_x_16740:
[----:B------:R-:W-:Y:S05]  /*4980*/  BSYNC.RECONVERGENT B1 ;  /* 0x0000000000017941 */ /* 0x000fea0003800200 */
.L_x_16738:
        /* <DEDUP_REMOVED lines=38> */
.L_x_16742:
        /* <DEDUP_REMOVED lines=17> */
.L_x_16743:
[----:B------:R-:W-:Y:S05]  /*4d00*/  BSYNC.RECONVERGENT B1 ;  /* 0x0000000000017941 */ /* 0x000fea0003800200 */
.L_x_16741:
        /* <DEDUP_REMOVED lines=15> */
.L_x_16719:
        /* <DEDUP_REMOVED lines=37> */
.L_x_16747:
[----:B------:R-:W-:Y:S01]  /*5050*/  IMAD.MOV.U32 R26, RZ, RZ, R18 ;  /* 0x000000ffff1a7224 */ /* 0x000fe200078e0012 */
[----:B------:R-:W-:Y:S01]  /*5060*/  MOV R13, R19 ;  /* 0x00000013000d7202 */ /* 0x000fe20000000f00 */
[----:B------:R-:W-:Y:S01]  /*5070*/  IMAD.MOV.U32 R14, RZ, RZ, R6 ;  /* 0x000000ffff0e7224 */ /* 0x000fe200078e0006 */
[----:B------:R-:W-:Y:S02]  /*5080*/  MOV R11, R7 ;  /* 0x00000007000b7202 */ /* 0x000fe40000000f00 */
[----:B------:R-:W-:-:S07]  /*5090*/  MOV R12, 0x50b0 ;  /* 0x000050b0000c7802 */ /* 0x000fce0000000f00 */
[----:B------:R-:W-:Y:S05]  /*50a0*/  CALL.REL.NOINC `($__internal_362_$__cuda_sm20_div_s64) ;  /* 0x0000001800f07944 */ /* 0x000fea0003c00000 */
        /* <DEDUP_REMOVED lines=9> */
.L_x_16748:
[----:B------:R-:W-:Y:S05]  /*5140*/  BSYNC.RECONVERGENT B1 ;  /* 0x0000000000017941 */ /* 0x000fea0003800200 */
.L_x_16746:
        /* <DEDUP_REMOVED lines=39> */
.L_x_16750:
        /* <DEDUP_REMOVED lines=17> */
.L_x_16751:
[----:B------:R-:W-:Y:S05]  /*54d0*/  BSYNC.RECONVERGENT B1 ;  /* 0x0000000000017941 */ /* 0x000fea0003800200 */
.L_x_16749:
        /* <DEDUP_REMOVED lines=40> */
.L_x_16753:
        /* <DEDUP_REMOVED lines=17> */
.L_x_16754:
[----:B------:R-:W-:Y:S05]  /*5870*/  BSYNC.RECONVERGENT B1 ;  /* 0x0000000000017941 */ /* 0x000fea0003800200 */
.L_x_16752:
        /* <DEDUP_REMOVED lines=40> */
.L_x_16756:
        /* <DEDUP_REMOVED lines=17> */
.L_x_16757:
[----:B------:R-:W-:Y:S05]  /*5c10*/  BSYNC.RECONVERGENT B1 ;  /* 0x0000000000017941 */ /* 0x000fea0003800200 */
.L_x_16755:
        /* <DEDUP_REMOVED lines=11> */
.L_x_16745:
        /* <DEDUP_REMOVED lines=35> */
.L_x_16760:
[----:B------:R-:W-:Y:S01]  /*5f00*/  IMAD.MOV.U32 R26, RZ, RZ, R18 ;  /* 0x000000ffff1a7224 */ /* 0x000fe200078e0012 */
[----:B------:R-:W-:Y:S01]  /*5f10*/  MOV R13, R19 ;  /* 0x00000013000d7202 */ /* 0x000fe20000000f00 */
[----:B------:R-:W-:Y:S01]  /*5f20*/  IMAD.MOV.U32 R11, RZ, RZ, R5 ;  /* 0x000000ffff0b7224 */ /* 0x000fe200078e0005 */
[----:B------:R-:W-:Y:S02]  /*5f30*/  MOV R14, R4 ;  /* 0x00000004000e7202 */ /* 0x000fe40000000f00 */
[----:B------:R-:W-:-:S07]  /*5f40*/  MOV R12, 0x5f60 ;  /* 0x00005f60000c7802 */ /* 0x000fce0000000f00 */
[----:B------:R-:W-:Y:S05]  /*5f50*/  CALL.REL.NOINC `($__internal_362_$__cuda_sm20_div_s64) ;  /* 0x0000000c00447944 */ /* 0x000fea0003c00000 */
        /* <DEDUP_REMOVED lines=8> */
.L_x_16761:
[----:B------:R-:W-:Y:S05]  /*5fe0*/  BSYNC.RECONVERGENT B1 ;  /* 0x0000000000017941 */ /* 0x000fea0003800200 */
.L_x_16759:
        /* <DEDUP_REMOVED lines=39> */
.L_x_16763:
        /* <DEDUP_REMOVED lines=17> */
.L_x_16764:
[----:B------:R-:W-:Y:S05]  /*6370*/  BSYNC.RECONVERGENT B1 ;  /* 0x0000000000017941 */ /* 0x000fea0003800200 */
.L_x_16762:
        /* <DEDUP_REMOVED lines=11> */
.L_x_16758:
        /* <DEDUP_REMOVED lines=31> */
.L_x_16766:
[----:B------:R-:W-:Y:S02]  /*6620*/  MOV R24, R20 ;  /* 0x0000001400187202 */ /* 0x000fe40000000f00 */
[----:B------:R-:W-:-:S07]  /*6630*/  MOV R26, 0x6650 ;  /* 0x00006650001a7802 */ /* 0x000fce0000000f00 */
[----:B------:R-:W-:Y:S05]  /*6640*/  CALL.REL.NOINC `($__internal_363_$__cuda_sm20_rem_s64) ;  /* 0x0000000800d47944 */ /* 0x000fea0003c00000 */
[----:B------:R-:W-:Y:S01]  /*6650*/  MOV R4, R6 ;  /* 0x0000000600047202 */ /* 0x000fe20000000f00 */
[----:B------:R-:W-:-:S07]  /*6660*/  IMAD.MOV.U32 R5, RZ, RZ, R7 ;  /* 0x000000ffff057224 */ /* 0x000fce00078e0007 */
.L_x_16767:
[----:B------:R-:W-:Y:S05]  /*6670*/  BSYNC.RECONVERGENT B1 ;  /* 0x0000000000017941 */ /* 0x000fea0003800200 */
.L_x_16765:
        /* <DEDUP_REMOVED lines=9> */
.L_x_16718:
[----:B------:R-:W2:Y:S04]  /*6710*/  LDG.E.64 R4, desc[UR12][R8.64] ;  /* 0x0000000c08047981 */ /* 0x000ea8000c1e1b00 */
[----:B--2---:R1:W-:Y:S02]  /*6720*/  STS.64 [R3], R4 ;  /* 0x0000000403007388 */ /* 0x0043e40000000a00 */
.L_x_16717:
[----:B------:R-:W-:Y:S05]  /*6730*/  BSYNC.RECONVERGENT B0 ;  /* 0x0000000000007941 */ /* 0x000fea0003800200 */
.L_x_16669:
[----:B------:R-:W-:Y:S01]  /*6740*/  BAR.SYNC.DEFER_BLOCKING 0x0 ;  /* 0x0000000000007b1d */ /* 0x000fe20000010000 */
[----:B------:R-:W-:-:S13]  /*6750*/  ISETP.GE.U32.AND P0, PT, R2, 0x42, PT ;  /* 0x000000420200780c */ /* 0x000fda0003f06070 */
[----:B------:R-:W-:Y:S05]  /*6760*/  @!P0 BRA `(.L_x_16768) ;  /* 0x0000000000448947 */ /* 0x000fea0003800000 */
.L_x_16771:
        /* <DEDUP_REMOVED lines=8> */
[----:B------:R-:W-:-:S04]  /*67f0*/  ISETP.LT.AND.EX P0, PT, R5, R7, PT, P0 ;  /* 0x000000070500720c */ /* 0x000fc80003f01300 */
[----:B------:R-:W-:Y:S02]  /*6800*/  SEL R4, R4, R6, P0 ;  /* 0x0000000604047207 */ /* 0x000fe40000000000 */
[----:B------:R-:W-:-:S05]  /*6810*/  SEL R5, R5, R7, P0 ;  /* 0x0000000705057207 */ /* 0x000fca0000000000 */
[----:B------:R2:W-:Y:S02]  /*6820*/  STS.64 [R3], R4 ;  /* 0x0000000403007388 */ /* 0x0005e40000000a00 */
.L_x_16770:
[----:B------:R-:W-:Y:S05]  /*6830*/  BSYNC.RECONVERGENT B0 ;  /* 0x0000000000007941 */ /* 0x000fea0003800200 */
.L_x_16769:
[----:B------:R-:W-:Y:S01]  /*6840*/  BAR.SYNC.DEFER_BLOCKING 0x0 ;  /* 0x0000000000007b1d */ /* 0x000fe20000010000 */
[----:B------:R-:W-:Y:S01]  /*6850*/  ISETP.GT.U32.AND P0, PT, R2, 0x83, PT ;  /* 0x000000830200780c */ /* 0x000fe20003f04070 */
[----:B------:R-:W-:-:S12]  /*6860*/  IMAD.MOV.U32 R2, RZ, RZ, R8 ;  /* 0x000000ffff027224 */ /* 0x000fd800078e0008 */
[----:B------:R-:W-:Y:S05]  /*6870*/  @P0 BRA `(.L_x_16771) ;  /* 0xfffffffc00bc0947 */ /* 0x000fea000383ffff */
.L_x_16768:
[----:B------:R-:W-:-:S13]  /*6880*/  ISETP.GT.U32.AND P0, PT, R0, 0x1f, PT ;  /* 0x0000001f0000780c */ /* 0x000fda0003f04070 */
[----:B------:R-:W-:Y:S05]  /*6890*/  @P0 EXIT ;  /* 0x000000000000094d */ /* 0x000fea0003800000 */
[----:B012---:R-:W-:Y:S01]  /*68a0*/  LDS.64 R4, [R3] ;  /* 0x0000000003047984 */ /* 0x007fe20000000a00 */
[----:B------:R-:W-:-:S03]  /*68b0*/  ISETP.NE.AND P1, PT, R0, RZ, PT ;  /* 0x000000ff0000720c */ /* 0x000fc60003f25270 */
        /* <DEDUP_REMOVED lines=59> */
        .weak           $__internal_362_$__cuda_sm20_div_s64
        .type           $__internal_362_$__cuda_sm20_div_s64,@function
        .size           $__internal_362_$__cuda_sm20_div_s64,($__internal_363_$__cuda_sm20_rem_s64 - $__internal_362_$__cuda_sm20_div_s64)
$__internal_362_$__cuda_sm20_div_s64:
        /* <DEDUP_REMOVED lines=82> */
[----:B------:R-:W-:Y:S06]  /*7190*/  RET.REL.NODEC R12 `(contiguous_min2_i64) ;  /* 0xffffff8c0c987950 */ /* 0x000fec0003c3ffff */
        .weak           $__internal_363_$__cuda_sm20_rem_s64
        .type           $__internal_363_$__cuda_sm20_rem_s64,@function
        .size           $__internal_363_$__cuda_sm20_rem_s64,(.L_x_32566 - $__internal_363_$__cuda_sm20_rem_s64)
$__internal_363_$__cuda_sm20_rem_s64:
        /* <DEDUP_REMOVED lines=76> */
[----:B------:R-:W-:Y:S06]  /*7660*/  RET.REL.NODEC R26 `(contiguous_min2_i64) ;  /* 0xffffff881a647950 */ /* 0x000fec0003c3ffff */
.L_x_16772:
        /* <DEDUP_REMOVED lines=9> */
.L_x_32566:


//--------------------- .text.uncontiguous_min_i64 --------------------------
	.section	.text.uncontiguous_min_i64,"ax",@progbits
	.align	128
        .global         uncontiguous_min_i64
        .type           uncontiguous_min_i64,@function
        .size           uncontiguous_min_i64,(.L_x_32568 - uncontiguous_min_i64)
        .other          uncontiguous_min_i64,@"STO_CUDA_ENTRY STV_DEFAULT"
uncontiguous_min_i64:
.text.uncontiguous_min_i64:
[----:B------:R-:W-:Y:S01]  /*0000*/  LDC R1, c[0x0][0x37c] ;  /* 0x0000df00ff017b82 */ /* 0x000fe20000000800 */
[----:B------:R-:W0:Y:S07]  /*0010*/  S2R R0, SR_CTAID.X ;  /* 0x0000000000007919 */ /* 0x000e2e0000002500 */
[----:B------:R-:W1:Y:S01]  /*0020*/  S2UR UR5, SR_CgaCtaId ;  /* 0x00000000000579c3 */ /* 0x000e620000008800 */
[----:B------:R-:W2:Y:S01]  /*0030*/  LDCU UR8, c[0x0][0x360] ;  /* 0x00006c00ff0877ac */ /* 0x000ea20008000800 */
[----:B------:R-:W-:Y:S01]  /*0040*/  MOV R6, 0xffffffff ;  /* 0xffffffff00067802 */ /* 0x000fe20000000f00 */
        /* <DEDUP_REMOVED lines=39> */
.L_x_16801:
        /* <DEDUP_REMOVED lines=33> */
.L_x_16778:
[----:B------:R-:W-:Y:S01]  /*04d0*/  MOV R29, R14 ;  /* 0x0000000e001d7202 */ /* 0x000fe20000000f00 */
[----:B------:R-:W-:Y:S01]  /*04e0*/  IMAD.MOV.U32 R26, RZ, RZ, R15 ;  /* 0x000000ffff1a7224 */ /* 0x000fe200078e000f */
[----:B------:R-:W-:Y:S01]  /*04f0*/  MOV R13, R16 ;  /* 0x00000010000d7202 */ /* 0x000fe20000000f00 */
[----:B------:R-:W-:Y:S01]  /*0500*/  IMAD.MOV.U32 R12, RZ, RZ, R17 ;  /* 0x000000ffff0c7224 */ /* 0x000fe200078e0011 */
[----:B------:R-:W-:-:S07]  /*0510*/  MOV R11, 0x530 ;  /* 0x00000530000b7802 */ /* 0x000fce0000000f00 */
[----:B------:R-:W-:Y:S05]  /*0520*/  CALL.REL.NOINC `($__internal_364_$__cuda_sm20_div_s64) ;  /* 0x00000068003c7944 */ /* 0x000fea0003c00000 */
        /* <DEDUP_REMOVED lines=9> */
.L_x_16779:
[----:B------:R-:W-:Y:S05]  /*05c0*/  BSYNC.RECONVERGENT B1 ;  /* 0x0000000000017941 */ /* 0x000fea0003800200 */
.L_x_16777:
        /* <DEDUP_REMOVED lines=36> */
.L_x_16781:
[----:B------:R-:W-:Y:S01]  /*0810*/  MOV R29, R7 ;  /* 0x00000007001d7202 */ /* 0x000fe20000000f00 */
[----:B------:R-:W-:Y:S01]  /*0820*/  IMAD.MOV.U32 R26, RZ, RZ, R8 ;  /* 0x000000ffff1a7224 */ /* 0x000fe200078e0008 */
[----:B------:R-:W-:Y:S01]  /*0830*/  MOV R13, R16 ;  /* 0x00000010000d7202 */ /* 0x000fe20000000f00 */
[----:B------:R-:W-:Y:S01]  /*0840*/  IMAD.MOV.U32 R12, RZ, RZ, R17 ;  /* 0x000000ffff0c7224 */ /* 0x000fe200078e0011 */
[----:B------:R-:W-:-:S07]  /*0850*/  MOV R11, 0x870 ;  /* 0x00000870000b7802 */ /* 0x000fce0000000f00 */
[----:B------:R-:W-:Y:S05]  /*0860*/  CALL.REL.NOINC `($__internal_364_$__cuda_sm20_div_s64) ;  /* 0x00000064006c7944 */ /* 0x000fea0003c00000 */
        /* <DEDUP_REMOVED lines=10> */
.L_x_16782:
[----:B------:R-:W-:Y:S05]  /*0910*/  BSYNC.RECONVERGENT B1 ;  /* 0x0000000000017941 */ /* 0x000fea0003800200 */
.L_x_16780:
        /* <DEDUP_REMOVED lines=37> */
.L_x_16784:
[----:B------:R-:W-:Y:S01]  /*0b70*/  IMAD.MOV.U32 R29, RZ, RZ, R14 ;  /* 0x000000ffff1d7224 */ /* 0x000fe200078e000e */
[----:B------:R-:W-:Y:S01]  /*0b80*/  MOV R26, R15 ;  /* 0x0000000f001a7202 */ /* 0x000fe20000000f00 */
[----:B------:R-:W-:Y:S01]  /*0b90*/  IMAD.MOV.U32 R13, RZ, RZ, R16 ;  /* 0x000000ffff0d7224 */ /* 0x000fe200078e0010 */
[----:B------:R-:W-:Y:S02]  /*0ba0*/  MOV R12, R17 ;  /* 0x00000011000c7202 */ /* 0x000fe40000000f00 */
[----:B------:R-:W-:-:S07]  /*0bb0*/  MOV R11, 0xbd0 ;  /* 0x00000bd0000b7802 */ /* 0x000fce0000000f00 */
[----:B------:R-:W-:Y:S05]  /*0bc0*/  CALL.REL.NOINC `($__internal_364_$__cuda_sm20_div_s64) ;  /* 0x0000006000947944 */ /* 0x000fea0003c00000 */
        /* <DEDUP_REMOVED lines=10> */
.L_x_16785:
[----:B------:R-:W-:Y:S05]  /*0c70*/  BSYNC.RECONVERGENT B1 ;  /* 0x0000000000017941 */ /* 0x000fea0003800200 */
.L_x_16783:
        /* <DEDUP_REMOVED lines=34> */
.L_x_16787:
        /* <DEDUP_REMOVED lines=16> */
.L_x_16788:
[----:B------:R-:W-:Y:S05]  /*0fa0*/  BSYNC.RECONVERGENT B1 ;  /* 0x0000000000017941 */ /* 0x000fea0003800200 */
.L_x_16786:
        /* <DEDUP_REMOVED lines=37> */
.L_x_16790:
[----:B------:R-:W-:Y:S01]  /*1200*/  MOV R29, R14 ;  /* 0x0000000e001d7202 */ /* 0x000fe20000000f00 */
[----:B------:R-:W-:Y:S01]  /*1210*/  IMAD.MOV.U32 R26, RZ, RZ, R15 ;  /* 0x000000ffff1a7224 */ /* 0x000fe200078e000f */
[----:B------:R-:W-:Y:S01]  /*1220*/  MOV R13, R16 ;  /* 0x00000010000d7202 */ /* 0x000fe20000000f00 */
[----:B------:R-:W-:Y:S01]  /*1230*/  IMAD.MOV.U32 R12, RZ, RZ, R17 ;  /* 0x000000ffff0c7224 */ /* 0x000fe200078e0011 */
[----:B------:R-:W-:-:S07]  /*1240*/  MOV R11, 0x1260 ;  /* 0x00001260000b7802 */ /* 0x000fce0000000f00 */
[----:B------:R-:W-:Y:S05]  /*1250*/  CALL.REL.NOINC `($__internal_364_$__cuda_sm20_div_s64) ;  /* 0x0000005800f07944 */ /* 0x000fea0003c00000 */
        /* <DEDUP_REMOVED lines=11> */
.L_x_16791:
[----:B------:R-:W-:Y:S05]  /*1310*/  BSYNC.RECONVERGENT B1 ;  /* 0x0000000000017941 */ /* 0x000fea0003800200 */
.L_x_16789:
        /* <DEDUP_REMOVED lines=35> */
.L_x_16793:
        /* <DEDUP_REMOVED lines=16> */
.L_x_16794:
[----:B------:R-:W-:Y:S05]  /*1650*/  BSYNC.RECONVERGENT B1 ;  /* 0x0000000000017941 */ /* 0x000fea0003800200 */
.L_x_16792:
        /* <DEDUP_REMOVED lines=36> */
.L_x_16796:
        /* <DEDUP_REMOVED lines=17> */
.L_x_16797:
[----:B------:R-:W-:Y:S05]  /*19b0*/  BSYNC.RECONVERGENT B1 ;  /* 0x0000000000017941 */ /* 0x000fea0003800200 */
.L_x_16795:
        /* <DEDUP_REMOVED lines=36> */
.L_x_16799:
        /* <DEDUP_REMOVED lines=17> */
.L_x_16800:
[----:B------:R-:W-:Y:S05]  /*1d10*/  BSYNC.RECONVERGENT B1 ;  /* 0x0000000000017941 */ /* 0x000fea0003800200 */
.L_x_16798:
        /* <DEDUP_REMOVED lines=10> */
.L_x_16776:
        /* <DEDUP_REMOVED lines=36> */
.L_x_16804:
[----:B------:R-:W-:Y:S01]  /*2000*/  IMAD.MOV.U32 R29, RZ, RZ, R14 ;  /* 0x000000ffff1d7224 */ /* 0x000fe200078e000e */
[----:B------:R-:W-:Y:S01]  /*2010*/  MOV R26, R15 ;  /* 0x0000000f001a7202 */ /* 0x000fe20000000f00 */
[----:B------:R-:W-:Y:S01]  /*2020*/  IMAD.MOV.U32 R13, RZ, RZ, R16 ;  /* 0x000000ffff0d7224 */ /* 0x000fe200078e0010 */
[----:B------:R-:W-:Y:S02]  /*2030*/  MOV R12, R17 ;  /* 0x00000011000c7202 */ /* 0x000fe40000000f00 */
[----:B------:R-:W-:-:S07]  /*2040*/  MOV R11, 0x2060 ;  /* 0x00002060000b7802 */ /* 0x000fce0000000f00 */
[----:B------:R-:W-:Y:S05]  /*2050*/  CALL.REL.NOINC `($__internal_364_$__cuda_sm20_div_s64) ;  /* 0x0000004c00707944 */ /* 0x000fea0003c00000 */
        /* <DEDUP_REMOVED lines=9> */
.L_x_16805:
[----:B------:R-:W-:Y:S05]  /*20f0*/  BSYNC.RECONVERGENT B1 ;  /* 0x0000000000017941 */ /* 0x000fea0003800200 */
.L_x_16803:
        /* <DEDUP_REMOVED lines=36> */
.L_x_16807:
[----:B------:R-:W-:Y:S01]  /*2340*/  IMAD.MOV.U32 R29, RZ, RZ, R7 ;  /* 0x000000ffff1d7224 */ /* 0x000fe200078e0007 */
[----:B------:R-:W-:Y:S01]  /*2350*/  MOV R26, R8 ;  /* 0x00000008001a7202 */ /* 0x000fe20000000f00 */
[----:B------:R-:W-:Y:S01]  /*2360*/  IMAD.MOV.U32 R13, RZ, RZ, R16 ;  /* 0x000000ffff0d7224 */ /* 0x000fe200078e0010 */
[----:B------:R-:W-:Y:S02]  /*2370*/  MOV R12, R17 ;  /* 0x00000011000c7202 */ /* 0x000fe40000000f00 */
[----:B------:R-:W-:-:S07]  /*2380*/  MOV R11, 0x23a0 ;  /* 0x000023a0000b7802 */ /* 0x000fce0000000f00 */
[----:B------:R-:W-:Y:S05]  /*2390*/  CALL.REL.NOINC `($__internal_364_$__cuda_sm20_div_s64) ;  /* 0x0000004800a07944 */ /* 0x000fea0003c00000 */
        /* <DEDUP_REMOVED lines=11> */
.L_x_16808:
[----:B------:R-:W-:Y:S05]  /*2450*/  BSYNC.RECONVERGENT B1 ;  /* 0x0000000000017941 */ /* 0x000fea0003800200 */
.L_x_16806:
        /* <DEDUP_REMOVED lines=38> */
.L_x_16810:
        /* <DEDUP_REMOVED lines=16> */
.L_x_16811:
[----:B------:R-:W-:Y:S05]  /*27c0*/  BSYNC.RECONVERGENT B1 ;  /* 0x0000000000017941 */ /* 0x000fea0003800200 */
.L_x_16809:
        /* <DEDUP_REMOVED lines=36> */
.L_x_16813:
        /* <DEDUP_REMOVED lines=16> */
.L_x_16814:
[----:B------:R-:W-:Y:S05]  /*2b10*/  BSYNC.RECONVERGENT B1 ;  /* 0x0000000000017941 */ /* 0x000fea0003800200 */
.L_x_16812:
[----:B------:R-:W-:Y:S01]  /*2b20*/  MOV R34, R20 ;  /* 0x0000001400227202 */ /* 0x000fe20000000f00 */
[----:B------:R-:W-:Y:S02]  /*2b30*/  IMAD R5, R5, R38, RZ ;  /* 0x0000002605057224 */ /* 0x000fe400078e02ff */
[----:B------:R-:W-:Y:S02]  /*2b40*/  VIADD R9, R9, 0xfffffffe ;  /* 0xfffffffe09097836 */ /* 0x000fe40000000000 */
[----:B------:R-:W-:-:S04]  /*2b50*/  IMAD.WIDE.U32 R34, R38, R10, R34 ;  /* 0x0000000a26227225 */ /* 0x000fc800078e0022 */
[----:B------:R-:W-:-:S05]  /*2b60*/  IMAD R5, R39, R10, R5 ;  /* 0x0000000a27057224 */ /* 0x000fca00078e0205 */
[----:B------:R-:W-:Y:S01]  /*2b70*/  IADD3 R6, PT, PT, R35, R5, RZ ;  /* 0x0000000523067210 */ /* 0x000fe20007ffe0ff */
[----:B------:R-:W-:-:S07]  /*2b80*/  IMAD.MOV.U32 R5, RZ, RZ, R34 ;  /* 0x000000ffff057224 */ /* 0x000fce00078e0022 */
.L_x_16802:
        /* <DEDUP_REMOVED lines=31> */
.L_x_16816:
[----:B------:R-:W-:Y:S01]  /*2d80*/  MOV R20, R14 ;  /* 0x0000000e00147202 */ /* 0x000fe20000000f00 */
[----:B------:R-:W-:Y:S01]  /*2d90*/  IMAD.MOV.U32 R24, RZ, RZ, R15 ;  /* 0x000000ffff187224 */ /* 0x000fe200078e000f */
[----:B------:R-:W-:Y:S01]  /*2da0*/  MOV R21, R16 ;  /* 0x0000001000157202 */ /* 0x000fe20000000f00 */
[----:B------:R-:W-:Y:S01]  /*2db0*/  IMAD.MOV.U32 R22, RZ, RZ, R17 ;  /* 0x000000ffff167224 */ /* 0x000fe200078e0011 */
[----:B------:R-:W-:-:S07]  /*2dc0*/  MOV R23, 0x2de0 ;  /* 0x00002de000177802 */ /* 0x000fce0000000f00 */
[----:B------:R-:W-:Y:S05]  /*2dd0*/  CALL.REL.NOINC `($__internal_365_$__cuda_sm20_rem_s64) ;  /* 0x0000004400607944 */ /* 0x000fea0003c00000 */
[----:B------:R-:W-:Y:S01]  /*2de0*/  MOV R10, R12 ;  /* 0x0000000c000a7202 */ /* 0x000fe20000000f00 */
[----:B------:R-:W-:-:S07]  /*2df0*/  IMAD.MOV.U32 R11, RZ, RZ, R13 ;  /* 0x000000ffff0b7224 */ /* 0x000fce00078e000d */
.L_x_16817:
[----:B------:R-:W-:Y:S05]  /*2e00*/  BSYNC.RECONVERGENT B1 ;  /* 0x0000000000017941 */ /* 0x000fea0003800200 */
.L_x_16815:
        /* <DEDUP_REMOVED lines=33> */
.L_x_16819:
[----:B------:R-:W-:Y:S01]  /*3020*/  IMAD.MOV.U32 R21, RZ, RZ, R16 ;  /* 0x000000ffff157224 */ /* 0x000fe200078e0010 */
[----:B------:R-:W-:Y:S01]  /*3030*/  MOV R22, R17 ;  /* 0x0000001100167202 */ /* 0x000fe20000000f00 */
[----:B------:R-:W-:Y:S01]  /*3040*/  IMAD.MOV.U32 R20, RZ, RZ, R7 ;  /* 0x000000ffff147224 */ /* 0x000fe200078e0007 */
[----:B------:R-:W-:Y:S02]  /*3050*/  MOV R24, R8 ;  /* 0x0000000800187202 */ /* 0x000fe40000000f00 */
[----:B------:R-:W-:-:S07]  /*3060*/  MOV R23, 0x3080 ;  /* 0x0000308000177802 */ /* 0x000fce0000000f00 */
[----:B------:R-:W-:Y:S05]  /*3070*/  CALL.REL.NOINC `($__internal_365_$__cuda_sm20_rem_s64) ;  /* 0x0000004000b87944 */ /* 0x000fea0003c00000 */
[----:B------:R-:W-:Y:S01]  /*3080*/  IMAD.MOV.U32 R8, RZ, RZ, R12 ;  /* 0x000000ffff087224 */ /* 0x000fe200078e000c */
[----:B------:R-:W-:-:S07]  /*3090*/  MOV R9, R13 ;  /* 0x0000000d00097202 */ /* 0x000fce0000000f00 */
.L_x_16820:
[----:B------:R-:W-:Y:S05]  /*30a0*/  BSYNC.RECONVERGENT B1 ;  /* 0x0000000000017941 */ /* 0x000fea0003800200 */
.L_x_16818:
[----:B------:R-:W-:Y:S01]  /*30b0*/  MOV R11, R6 ;  /* 0x00000006000b7202 */ /* 0x000fe20000000f00 */
[----:B------:R-:W-:Y:S02]  /*30c0*/  IMAD.MOV.U32 R10, RZ, RZ, R5 ;  /* 0x000000ffff0a7224 */ /* 0x000fe400078e0005 */
[----:B------:R-:W-:Y:S02]  /*30d0*/  IMAD R7, R9, R18, RZ ;  /* 0x0000001209077224 */ /* 0x000fe400078e02ff */
[----:B------:R-:W-:-:S04]  /*30e0*/  IMAD.WIDE.U32 R10, R18, R8, R10 ;  /* 0x00000008120a7225 */ /* 0x000fc800078e000a */
[----:B------:R-:W-:Y:S01]  /*30f0*/  IMAD R7, R19, R8, R7 ;  /* 0x0000000813077224 */ /* 0x000fe200078e0207 */
[----:B------:R-:W-:-:S03]  /*3100*/  MOV R5, R10 ;  /* 0x0000000a00057202 */ /* 0x000fc60000000f00 */
[----:B------:R-:W-:-:S07]  /*3110*/  IMAD.IADD R6, R11, 0x1, R7 ;  /* 0x000000010b067824 */ /* 0x000fce00078e0207 */
.L_x_16775:
        /* <DEDUP_REMOVED lines=13> */
.L_x_16774:
        /* <DEDUP_REMOVED lines=20> */
.L_x_16848:
        /* <DEDUP_REMOVED lines=33> */
.L_x_16825:
[----:B------:R-:W-:Y:S01]  /*3540*/  MOV R29, R15 ;  /* 0x0000000f001d7202 */ /* 0x000fe20000000f00 */
[----:B------:R-:W-:Y:S01]  /*3550*/  IMAD.MOV.U32 R26, RZ, RZ, R14 ;  /* 0x000000ffff1a7224 */ /* 0x000fe200078e000e */
[----:B------:R-:W-:Y:S01]  /*3560*/  MOV R13, R34 ;  /* 0x00000022000d7202 */ /* 0x000fe20000000f00 */
[----:B------:R-:W-:Y:S01]  /*3570*/  IMAD.MOV.U32 R12, RZ, RZ, R35 ;  /* 0x000000ffff0c7224 */ /* 0x000fe200078e0023 */
[----:B------:R-:W-:-:S07]  /*3580*/  MOV R11, 0x35a0 ;  /* 0x000035a0000b7802 */ /* 0x000fce0000000f00 */
[----:B-123--:R-:W-:Y:S05]  /*3590*/  CALL.REL.NOINC `($__internal_364_$__cuda_sm20_div_s64) ;  /* 0x0000003800207944 */ /* 0x00efea0003c00000 */
        /* <DEDUP_REMOVED lines=11> */
.L_x_16826:
[----:B------:R-:W-:Y:S05]  /*3650*/  BSYNC.RECONVERGENT B1 ;  /* 0x0000000000017941 */ /* 0x000fea0003800200 */
.L_x_16824:
        /* <DEDUP_REMOVED lines=39> */
.L_x_16828:
[----:B------:R-:W-:Y:S01]  /*38d0*/  MOV R29, R34 ;  /* 0x00000022001d7202 */ /* 0x000fe20000000f00 */
[----:B------:R-:W-:Y:S01]  /*38e0*/  IMAD.MOV.U32 R26, RZ, RZ, R35 ;  /* 0x000000ffff1a7224 */ /* 0x000fe200078e0023 */
[----:B------:R-:W-:Y:S01]  /*38f0*/  MOV R13, R36 ;  /* 0x00000024000d7202 */ /* 0x000fe20000000f00 */
[----:B------:R-:W-:Y:S01]  /*3900*/  IMAD.MOV.U32 R12, RZ, RZ, R37 ;  /* 0x000000ffff0c7224 */ /* 0x000fe200078e0025 */
[----:B------:R-:W-:-:S07]  /*3910*/  MOV R11, 0x3930 ;  /* 0x00003930000b7802 */ /* 0x000fce0000000f00 */
[----:B-1----:R-:W-:Y:S05]  /*3920*/  CALL.REL.NOINC `($__internal_364_$__cuda_sm20_div_s64) ;  /* 0x00000034003c7944 */ /* 0x002fea0003c00000 */
        /* <DEDUP_REMOVED lines=11> */
.L_x_16829:
[----:B------:R-:W-:Y:S05]  /*39e0*/  BSYNC.RECONVERGENT B1 ;  /* 0x0000000000017941 */ /* 0x000fea0003800200 */
.L_x_16827:
        /* <DEDUP_REMOVED lines=38> */
.L_x_16831:
[----:B------:R-:W-:Y:S01]  /*3c50*/  IMAD.MOV.U32 R29, RZ, RZ, R34 ;  /* 0x000000ffff1d7224 */ /* 0x000fe200078e0022 */
[----:B------:R-:W-:Y:S01]  /*3c60*/  MOV R26, R35 ;  /* 0x00000023001a7202 */ /* 0x000fe20000000f00 */
[----:B------:R-:W-:Y:S01]  /*3c70*/  IMAD.MOV.U32 R13, RZ, RZ, R36 ;  /* 0x000000ffff0d7224 */ /* 0x000fe200078e0024 */
[----:B------:R-:W-:Y:S02]  /*3c80*/  MOV R12, R37 ;  /* 0x00000025000c7202 */ /* 0x000fe40000000f00 */
[----:B------:R-:W-:-:S07]  /*3c90*/  MOV R11, 0x3cb0 ;  /* 0x00003cb0000b7802 */ /* 0x000fce0000000f00 */
[----:B-1----:R-:W-:Y:S05]  /*3ca0*/  CALL.REL.NOINC `($__internal_364_$__cuda_sm20_div_s64) ;  /* 0x00000030005c7944 */ /* 0x002fea0003c00000 */
        /* <DEDUP_REMOVED lines=11> */
.L_x_16832:
[----:B------:R-:W-:Y:S05]  /*3d60*/  BSYNC.RECONVERGENT B1 ;  /* 0x0000000000017941 */ /* 0x000fea0003800200 */
.L_x_16830:
        /* <DEDUP_REMOVED lines=38> */
.L_x_16834:
        /* <DEDUP_REMOVED lines=17> */
.L_x_16835:
[----:B------:R-:W-:Y:S05]  /*40e0*/  BSYNC.RECONVERGENT B1 ;  /* 0x0000000000017941 */ /* 0x000fea0003800200 */
.L_x_16833:
        /* <DEDUP_REMOVED lines=39> */
.L_x_16837:
        /* <DEDUP_REMOVED lines=17> */
.L_x_16838:
[----:B------:R-:W-:Y:S05]  /*4470*/  BSYNC.RECONVERGENT B1 ;  /* 0x0000000000017941 */ /* 0x000fea0003800200 */
.L_x_16836:
        /* <DEDUP_REMOVED lines=38> */
.L_x_16840:
        /* <DEDUP_REMOVED lines=17> */
.L_x_16841:
[----:B------:R-:W-:Y:S05]  /*47f0*/  BSYNC.RECONVERGENT B1 ;  /* 0x0000000000017941 */ /* 0x000fea0003800200 */
.L_x_16839:
        /* <DEDUP_REMOVED lines=38> */
.L_x_16843:
        /* <DEDUP_REMOVED lines=17> */
.L_x_16844:
[----:B------:R-:W-:Y:S05]  /*4b70*/  BSYNC.RECONVERGENT B1 ;  /* 0x0000000000017941 */ /* 0x000fea0003800200 */
.L_x_16842:
        /* <DEDUP_REMOVED lines=36> */
.L_x_16846:
        /* <DEDUP_REMOVED lines=17> */
.L_x_16847:
[----:B------:R-:W-:Y:S05]  /*4ed0*/  BSYNC.RECONVERGENT B1 ;  /* 0x0000000000017941 */ /* 0x000fea0003800200 */
.L_x_16845:
        /* <DEDUP_REMOVED lines=12> */
.L_x_16823:
        /* <DEDUP_REMOVED lines=35> */
.L_x_16851:
[----:B------:R-:W-:Y:S01]  /*51d0*/  IMAD.MOV.U32 R29, RZ, RZ, R15 ;  /* 0x000000ffff1d7224 */ /* 0x000fe200078e000f */
[----:B------:R-:W-:Y:S01]  /*51e0*/  MOV R26, R14 ;  /* 0x0000000e001a7202 */ /* 0x000fe20000000f00 */
[----:B------:R-:W-:Y:S01]  /*51f0*/  IMAD.MOV.U32 R13, RZ, RZ, R16 ;  /* 0x000000ffff0d7224 */ /* 0x000fe200078e0010 */
[----:B------:R-:W-:Y:S02]  /*5200*/  MOV R12, R17 ;  /* 0x00000011000c7202 */ /* 0x000fe40000000f00 */
[----:B------:R-:W-:-:S07]  /*5210*/  MOV R11, 0x5230 ;  /* 0x00005230000b7802 */ /* 0x000fce0000000f00 */
[----:B------:R-:W-:Y:S05]  /*5220*/  CALL.REL.NOINC `($__internal_364_$__cuda_sm20_div_s64) ;  /* 0x0000001800fc7944 */ /* 0x000fea0003c00000 */
        /* <DEDUP_REMOVED lines=11> */
.L_x_16852:
[----:B------:R-:W-:Y:S05]  /*52e0*/  BSYNC.RECONVERGENT B1 ;  /* 0x0000000000017941 */ /* 0x000fea0003800200 */
.L_x_16850:
        /* <DEDUP_REMOVED lines=41> */
.L_x_16854:
        /* <DEDUP_REMOVED lines=17> */
.L_x_16855:
[----:B------:R-:W-:Y:S05]  /*5690*/  BSYNC.RECONVERGENT B1 ;  /* 0x0000000000017941 */ /* 0x000fea0003800200 */
.L_x_16853:
        /* <DEDUP_REMOVED lines=40> */
.L_x_16857:
        /* <DEDUP_REMOVED lines=17> */
.L_x_16858:
[----:B------:R-:W-:Y:S05]  /*5a30*/  BSYNC.RECONVERGENT B1 ;  /* 0x0000000000017941 */ /* 0x000fea0003800200 */
.L_x_16856:
        /* <DEDUP_REMOVED lines=39> */
.L_x_16860:
        /* <DEDUP_REMOVED lines=17> */
.L_x_16861:
[----:B------:R-:W-:Y:S05]  /*5dc0*/  BSYNC.RECONVERGENT B1 ;  /* 0x0000000000017941 */ /* 0x000fea0003800200 */
.L_x_16859:
        /* <DEDUP_REMOVED lines=10> */
.L_x_16849:
        /* <DEDUP_REMOVED lines=34> */
.L_x_16864:
        /* <DEDUP_REMOVED lines=17> */
.L_x_16865:
[----:B------:R-:W-:Y:S05]  /*61a0*/  BSYNC.RECONVERGENT B1 ;  /* 0x0000000000017941 */ /* 0x000fea0003800200 */
.L_x_16863:
        /* <DEDUP_REMOVED lines=41> */
.L_x_16867:
[----:B------:R-:W-:Y:S01]  /*6440*/  MOV R29, R18 ;  /* 0x00000012001d7202 */ /* 0x000fe20000000f00 */
[----:B------:R-:W-:Y:S01]  /*6450*/  IMAD.MOV.U32 R26, RZ, RZ, R19 ;  /* 0x000000ffff1a7224 */ /* 0x000fe200078e0013 */
[----:B------:R-:W-:Y:S02]  /*6460*/  MOV R13, R16 ;  /* 0x00000010000d7202 */ /* 0x000fe40000000f00 */
[----:B------:R-:W-:Y:S02]  /*6470*/  MOV R12, R17 ;  /* 0x00000011000c7202 */ /* 0x000fe40000000f00 */
[----:B------:R-:W-:-:S07]  /*6480*/  MOV R11, 0x64a0 ;  /* 0x000064a0000b7802 */ /* 0x000fce0000000f00 */
[----:B------:R-:W-:Y:S05]  /*6490*/  CALL.REL.NOINC `($__internal_364_$__cuda_sm20_div_s64) ;  /* 0x0000000800607944 */ /* 0x000fea0003c00000 */
        /* <DEDUP_REMOVED lines=11> */
.L_x_16868:
[----:B------:R-:W-:Y:S05]  /*6550*/  BSYNC.RECONVERGENT B1 ;  /* 0x0000000000017941 */ /* 0x000fea0003800200 */
.L_x_16866:
        /* <DEDUP_REMOVED lines=10> */
.L_x_16862:
        /* <DEDUP_REMOVED lines=31> */
.L_x_16870:
[----:B------:R-:W-:Y:S01]  /*67f0*/  MOV R21, R10 ;  /* 0x0000000a00157202 */ /* 0x000fe20000000f00 */
[----:B------:R-:W-:Y:S01]  /*6800*/  IMAD.MOV.U32 R20, RZ, RZ, R15 ;  /* 0x000000ffff147224 */ /* 0x000fe200078e000f */
[----:B------:R-:W-:Y:S02]  /*6810*/  MOV R22, R11 ;  /* 0x0000000b00167202 */ /* 0x000fe40000000f00 */
[----:B------:R-:W-:Y:S02]  /*6820*/  MOV R24, R14 ;  /* 0x0000000e00187202 */ /* 0x000fe40000000f00 */
[----:B------:R-:W-:-:S07]  /*6830*/  MOV R23, 0x6850 ;  /* 0x0000685000177802 */ /* 0x000fce0000000f00 */
[----:B------:R-:W-:Y:S05]  /*6840*/  CALL.REL.NOINC `($__internal_365_$__cuda_sm20_rem_s64) ;  /* 0x0000000800c47944 */ /* 0x000fea0003c00000 */
[----:B------:R-:W-:Y:S01]  /*6850*/  MOV R10, R12 ;  /* 0x0000000c000a7202 */ /* 0x000fe20000000f00 */
[----:B------:R-:W-:-:S07]  /*6860*/  IMAD.MOV.U32 R11, RZ, RZ, R13 ;  /* 0x000000ffff0b7224 */ /* 0x000fce00078e000d */
.L_x_16871:
[----:B------:R-:W-:Y:S05]  /*6870*/  BSYNC.RECONVERGENT B1 ;  /* 0x0000000000017941 */ /* 0x000fea0003800200 */
.L_x_16869:
        /* <DEDUP_REMOVED lines=10> */
.L_x_16822:
[----:B------:R-:W0:Y:S02]  /*6920*/  LDCU.64 UR4, c[0x0][0x388] ;  /* 0x00007100ff0477ac */ /* 0x000e240008000a00 */
[----:B0-----:R-:W-:-:S04]  /*6930*/  LEA R8, P0, R7, UR4, 0x3 ;  /* 0x0000000407087c11 */ /* 0x001fc8000f8018ff */
[----:B------:R-:W-:-:S05]  /*6940*/  LEA.HI.X R9, R7, UR5, R6, 0x3, P0 ;  /* 0x0000000507097c11 */ /* 0x000fca00080f1c06 */
[----:B------:R-:W2:Y:S04]  /*6950*/  LDG.E.64 R6, desc[UR6][R8.64] ;  /* 0x0000000608067981 */ /* 0x000ea8000c1e1b00 */
[----:B--2---:R0:W-:Y:S02]  /*6960*/  STS.64 [R3], R6 ;  /* 0x0000000603007388 */ /* 0x0041e40000000a00 */
.L_x_16821:
[----:B------:R-:W-:Y:S05]  /*6970*/  BSYNC.RECONVERGENT B0 ;  /* 0x0000000000007941 */ /* 0x000fea0003800200 */
.L_x_16773:
[----:B------:R-:W-:Y:S01]  /*6980*/  BAR.SYNC.DEFER_BLOCKING 0x0 ;  /* 0x0000000000007b1d */ /* 0x000fe20000010000 */
[----:B------:R-:W-:-:S13]  /*6990*/  ISETP.GE.U32.AND P0, PT, R4, 0x42, PT ;  /* 0x000000420400780c */ /* 0x000fda0003f06070 */
[----:B------:R-:W-:Y:S05]  /*69a0*/  @!P0 BRA `(.L_x_16872) ;  /* 0x0000000000448947 */ /* 0x000fea0003800000 */
.L_x_16875:
        /* <DEDUP_REMOVED lines=12> */
.L_x_16874:
[----:B------:R-:W-:Y:S05]  /*6a70*/  BSYNC.RECONVERGENT B0 ;  /* 0x0000000000007941 */ /* 0x000fea0003800200 */
.L_x_16873:
[----:B------:R-:W-:Y:S01]  /*6a80*/  BAR.SYNC.DEFER_BLOCKING 0x0 ;  /* 0x0000000000007b1d */ /* 0x000fe20000010000 */
[----:B------:R-:W-:Y:S01]  /*6a90*/  ISETP.GT.U32.AND P0, PT, R4, 0x83, PT ;  /* 0x000000830400780c */ /* 0x000fe20003f04070 */
[----:B------:R-:W-:-:S12]  /*6aa0*/  IMAD.MOV.U32 R4, RZ, RZ, R5 ;  /* 0x000000ffff047224 */ /* 0x000fd800078e0005 */
[----:B------:R-:W-:Y:S05]  /*6ab0*/  @P0 BRA `(.L_x_16875) ;  /* 0xfffffffc00bc0947 */ /* 0x000fea000383ffff */
.L_x_16872:
[----:B------:R-:W-:-:S13]  /*6ac0*/  ISETP.GT.U32.AND P0, PT, R2, 0x1f, PT ;  /* 0x0000001f0200780c */ /* 0x000fda0003f04070 */
[----:B------:R-:W-:Y:S05]  /*6ad0*/  @P0 EXIT ;  /* 0x000000000000094d */ /* 0x000fea0003800000 */
[----:B------:R-:W-:Y:S01]  /*6ae0*/  LDS.64 R4, [R3] ;  /* 0x0000000003047984 */ /* 0x000fe20000000a00 */
[----:B------:R-:W-:-:S03]  /*6af0*/  ISETP.NE.AND P1, PT, R2, RZ, PT ;  /* 0x000000ff0200720c */ /* 0x000fc60003f25270 */
[----:B012---:R-:W0:Y:S02]  /*6b00*/  LDS.64 R6, [R3+0x100] ;  /* 0x0001000003067984 */ /* 0x007e240000000a00 */
        /* <DEDUP_REMOVED lines=49> */
        .weak           $__internal_364_$__cuda_sm20_div_s64
        .type           $__internal_364_$__cuda_sm20_div_s64,@function
        .size           $__internal_364_$__cuda_sm20_div_s64,($__internal_365_$__cuda_sm20_rem_s64 - $__internal_364_$__cuda_sm20_div_s64)
$__internal_364_$__cuda_sm20_div_s64:
        /* <DEDUP_REMOVED lines=83> */
[----:B------:R-:W-:Y:S05]  /*7350*/  RET.REL.NODEC R12 `(uncontiguous_min_i64) ;  /* 0xffffff8c0c287950 */ /* 0x000fea0003c3ffff */
        .weak           $__internal_365_$__cuda_sm20_rem_s64
        .type           $__internal_365_$__cuda_sm20_rem_s64,@function
        .size           $__internal_365_$__cuda_sm20_rem_s64,(.L_x_32568 - $__internal_365_$__cuda_sm20_rem_s64)
$__internal_365_$__cuda_sm20_rem_s64:
        /* <DEDUP_REMOVED lines=77> */
[----:B------:R-:W-:Y:S06]  /*7830*/  RET.REL.NODEC R10 `(uncontiguous_min_i64) ;  /* 0xffffff840af07950 */ /* 0x000fec0003c3ffff */
.L_x_16876:
        /* <DEDUP_REMOVED lines=12> */
.L_x_32568:


//--------------------- .text.contiguous_min_i64  --------------------------
	.section	.text.contiguous_min_i64,"ax",@progbits
	.align	128
        .global         contiguous_min_i64
        .type           contiguous_min_i64,@function
        .size           contiguous_min_i64,(.L_x_33270 - contiguous_min_i64)
        .other          contiguous_min_i64,@"STO_CUDA_ENTRY STV_DEFAULT"
contiguous_min_i64:
.text.contiguous_min_i64:
        /* <DEDUP_REMOVED lines=21> */
[----:B------:R-:W-:Y:S01]  /*0150*/  IMAD.MOV.U32 R11, RZ, RZ, 0x7fffffff ;  /* 0x7fffffffff0b7424 */ /* 0x000fe200078e00ff */
[----:B0-----:R-:W-:-:S06]  /*0160*/  ULEA UR4, UR5, UR4, 0x18 ;  /* 0x0000000405047291 */ /* 0x001fcc000f8ec0ff */
[----:B------:R-:W-:-:S05]  /*0170*/  LEA R3, R2, UR4, 0x3 ;  /* 0x0000000402037c11 */ /* 0x000fca000f8e18ff */
[----:B------:R0:W-:Y:S01]  /*0180*/  STS.64 [R3], R10 ;  /* 0x0000000a03007388 */ /* 0x0001e20000000a00 */
[----:B------:R-:W-:Y:S01]  /*0190*/  IMAD.U32 R12, RZ, RZ, UR8 ;  /* 0x00000008ff0c7e24 */ /* 0x000fe2000f8e00ff */
[----:B------:R-:W-:Y:S01]  /*01a0*/  BSSY.RECONVERGENT B0, `(.L_x_16877) ;  /* 0x000000f000007945 */ /* 0x000fe20003800200 */
[----:B--2---:R-:W-:-:S04]  /*01b0*/  @!P0 ISETP.LT.U32.AND P1, PT, R4, R6, PT ;  /* 0x000000060400820c */ /* 0x004fc80003f21070 */
[----:B------:R-:W-:-:S04]  /*01c0*/  @!P0 ISETP.LT.AND.EX P1, PT, R5, R7, PT, P1 ;  /* 0x000000070500820c */ /* 0x000fc80003f21310 */
        /* <DEDUP_REMOVED lines=12> */
.L_x_16878:
[----:B------:R-:W-:Y:S05]  /*0290*/  BSYNC.RECONVERGENT B0 ;  /* 0x0000000000007941 */ /* 0x000fea0003800200 */
.L_x_16877:
[----:B------:R-:W-:Y:S01]  /*02a0*/  BAR.SYNC.DEFER_BLOCKING 0x0 ;  /* 0x0000000000007b1d */ /* 0x000fe20000010000 */
[----:B------:R-:W-:-:S13]  /*02b0*/  ISETP.GE.U32.AND P0, PT, R12, 0x42, PT ;  /* 0x000000420c00780c */ /* 0x000fda0003f06070 */
[----:B------:R-:W-:Y:S05]  /*02c0*/  @!P0 BRA `(.L_x_16879) ;  /* 0x0000000000448947 */ /* 0x000fea0003800000 */
.L_x_16882:
        /* <DEDUP_REMOVED lines=8> */
[----:B------:R-:W-:-:S04]  /*0350*/  ISETP.LT.AND.EX P0, PT, R5, R7, PT, P0 ;  /* 0x000000070500720c */ /* 0x000fc80003f01300 */
[----:B------:R-:W-:Y:S02]  /*0360*/  SEL R4, R4, R6, P0 ;  /* 0x0000000604047207 */ /* 0x000fe40000000000 */
[----:B------:R-:W-:-:S05]  /*0370*/  SEL R5, R5, R7, P0 ;  /* 0x0000000705057207 */ /* 0x000fca0000000000 */
[----:B------:R0:W-:Y:S02]  /*0380*/  STS.64 [R3], R4 ;  /* 0x0000000403007388 */ /* 0x0001e40000000a00 */
.L_x_16881:
[----:B------:R-:W-:Y:S05]  /*0390*/  BSYNC.RECONVERGENT B0 ;  /* 0x0000000000007941 */ /* 0x000fea0003800200 */
.L_x_16880:
[----:B------:R-:W-:Y:S01]  /*03a0*/  BAR.SYNC.DEFER_BLOCKING 0x0 ;  /* 0x0000000000007b1d */ /* 0x000fe20000010000 */
[----:B------:R-:W-:Y:S01]  /*03b0*/  ISETP.GT.U32.AND P0, PT, R12, 0x83, PT ;  /* 0x000000830c00780c */ /* 0x000fe20003f04070 */
[----:B------:R-:W-:-:S12]  /*03c0*/  IMAD.MOV.U32 R12, RZ, RZ, R8 ;  /* 0x000000ffff0c7224 */ /* 0x000fd800078e0008 */
[----:B------:R-:W-:Y:S05]  /*03d0*/  @P0 BRA `(.L_x_16882) ;  /* 0xfffffffc00bc0947 */ /* 0x000fea000383ffff */
.L_x_16879:
[----:B------:R-:W-:-:S13]  /*03e0*/  ISETP.GT.U32.AND P0, PT, R2, 0x1f, PT ;  /* 0x0000001f0200780c */ /* 0x000fda0003f04070 */
[----:B------:R-:W-:Y:S05]  /*03f0*/  @P0 EXIT ;  /* 0x000000000000094d */ /* 0x000fea0003800000 */
[----:B01----:R-:W-:Y:S01]  /*0400*/  LDS.64 R4, [R3] ;  /* 0x0000000003047984 */ /* 0x003fe20000000a00 */
        /* <DEDUP_REMOVED lines=51> */
.L_x_16883:
        /* <DEDUP_REMOVED lines=12> */
.L_x_33270:


//--------------------- .text.contiguous_min33_i32 --------------------------
	.section	.text.contiguous_min33_i32,"ax",@progbits
	.align	128
        .global         contiguous_min33_i32
        .type           contiguous_min33_i32,@function
        .size           contiguous_min33_i32,(.L_x_33271 - contiguous_min33_i32)
        .other          contiguous_min33_i32,@"STO_CUDA_ENTRY STV_DEFAULT"
contiguous_min33_i32:
.text.contiguous_min33_i32:
        /* <DEDUP_REMOVED lines=51> */
.L_x_16886:
        /* <DEDUP_REMOVED lines=22> */
[----:B-1----:R-:W-:-:S04]  /*0490*/  VIMNMX3 R13, R0, R13, R14, PT ;  /* 0x0000000d000d720f */ /* 0x002fc8000380010e */
[----:B---3--:R-:W-:-:S04]  /*04a0*/  VIMNMX3 R13, R13, R18, R16, PT ;  /* 0x000000120d0d720f */ /* 0x008fc80003800110 */
[----:B----4-:R-:W-:-:S04]  /*04b0*/  VIMNMX3 R13, R13, R20, R19, PT ;  /* 0x000000140d0d720f */ /* 0x010fc80003800113 */
[----:B--2---:R-:W-:Y:S01]  /*04c0*/  VIMNMX3 R0, R13, R24, R22, PT ;  /* 0x000000180d00720f */ /* 0x004fe20003800116 */
[----:B------:R-:W-:Y:S06]  /*04d0*/  @P0 BRA `(.L_x_16886) ;  /* 0xfffffffc00940947 */ /* 0x000fec000383ffff */
[----:B------:R-:W-:-:S07]  /*04e0*/  IADD3 R9, PT, PT, R9, 0x1, RZ ;  /* 0x0000000109097810 */ /* 0x000fce0007ffe0ff */
.L_x_16885:
        /* <DEDUP_REMOVED lines=17> */
[----:B-1----:R-:W-:-:S04]  /*0600*/  VIMNMX3 R0, R0, R11, R10, PT ;  /* 0x0000000b0000720f */ /* 0x002fc8000380010a */
[----:B--2---:R-:W-:-:S07]  /*0610*/  VIMNMX3 R0, R0, R13, R14, PT ;  /* 0x0000000d0000720f */ /* 0x004fce000380010e */
.L_x_16888:
        /* <DEDUP_REMOVED lines=12> */
[----:B-1----:R-:W-:-:S07]  /*06e0*/  VIMNMX3 R0, R0, R11, R8, PT ;  /* 0x0000000b0000720f */ /* 0x002fce0003800108 */
.L_x_16889:
[----:B------:R-:W-:-:S04]  /*06f0*/  @!P1 IMAD R6, R9, UR8, RZ ;  /* 0x0000000809069c24 */ /* 0x000fc8000f8e02ff */
[----:B------:R-:W-:-:S05]  /*0700*/  @!P1 IMAD R6, R6, 0x4, R7 ;  /* 0x0000000406069824 */ /* 0x000fca00078e0207 */
[----:B------:R-:W1:Y:S02]  /*0710*/  @!P1 LDS R9, [R6] ;  /* 0x0000000006099984 */ /* 0x000e640000000800 */
[----:B-1----:R-:W-:-:S07]  /*0720*/  @!P1 VIMNMX R0, PT, PT, R0, R9, PT ;  /* 0x0000000900009248 */ /* 0x002fce0003fe0100 */
.L_x_16887:
[----:B-1----:R1:W-:Y:S02]  /*0730*/  STS [R7], R0 ;  /* 0x0000000007007388 */ /* 0x0023e40000000800 */
.L_x_16884:
        /* <DEDUP_REMOVED lines=8> */
.L_x_16890:
        /* <DEDUP_REMOVED lines=12> */
.L_x_33271:


//--------------------- .text.contiguous_min3_i32 --------------------------
	.section	.text.contiguous_min3_i32,"ax",@progbits
	.align	128
        .global         contiguous_min3_i32
        .type           contiguous_min3_i32,@function
        .size           contiguous_min3_i32,(.L_x_32570 - contiguous_min3_i32)
        .other          contiguous_min3_i32,@"STO_CUDA_ENTRY STV_DEFAULT"
contiguous_min3_i32:
.text.contiguous_min3_i32:
        /* <DEDUP_REMOVED lines=44> */
.L_x_16909:
        /* <DEDUP_REMOVED lines=27> */
.L_x_16893:
[----:B------:R-:W-:Y:S01]  /*0470*/  IMAD.MOV.U32 R30, RZ, RZ, R32 ;  /* 0x000000ffff1e7224 */ /* 0x000fe200078e0020 */
[----:B------:R-:W-:Y:S01]  /*0480*/  MOV R0, R36 ;  /* 0x0000002400007202 */ /* 0x000fe20000000f00 */
[----:B------:R-:W-:Y:S01]  /*0490*/  IMAD.MOV.U32 R3, RZ, RZ, R37 ;  /* 0x000000ffff037224 */ /* 0x000fe200078e0025 */
[----:B------:R-:W-:-:S07]  /*04a0*/  MOV R8, 0x4c0 ;  /* 0x000004c000087802 */ /* 0x000fce0000000f00 */
[----:B01-3--:R-:W-:Y:S05]  /*04b0*/  CALL.REL.NOINC `($__internal_366_$__cuda_sm20_div_s64) ;  /* 0x0000003000ac7944 */ /* 0x00bfea0003c00000 */
        /* <DEDUP_REMOVED lines=9> */
.L_x_16894:
        /* <DEDUP_REMOVED lines=33> */
.L_x_16895:
[----:B------:R-:W-:Y:S01]  /*0760*/  MOV R0, R36 ;  /* 0x0000002400007202 */ /* 0x000fe20000000f00 */
[----:B------:R-:W-:Y:S01]  /*0770*/  IMAD.MOV.U32 R3, RZ, RZ, R37 ;  /* 0x000000ffff037224 */ /* 0x000fe200078e0025 */
[----:B------:R-:W-:-:S07]  /*0780*/  MOV R8, 0x7a0 ;  /* 0x000007a000087802 */ /* 0x000fce0000000f00 */
[----:B---3--:R-:W-:Y:S05]  /*0790*/  CALL.REL.NOINC `($__internal_366_$__cuda_sm20_div_s64) ;  /* 0x0000002c00f47944 */ /* 0x008fea0003c00000 */
        /* <DEDUP_REMOVED lines=10> */
.L_x_16896:
        /* <DEDUP_REMOVED lines=34> */
.L_x_16897:
[----:B------:R-:W-:Y:S01]  /*0a60*/  MOV R30, R28 ;  /* 0x0000001c001e7202 */ /* 0x000fe20000000f00 */
[----:B------:R-:W-:Y:S01]  /*0a70*/  IMAD.MOV.U32 R0, RZ, RZ, R36 ;  /* 0x000000ffff007224 */ /* 0x000fe200078e0024 */
[----:B------:R-:W-:Y:S02]  /*0a80*/  MOV R3, R37 ;  /* 0x0000002500037202 */ /* 0x000fe40000000f00 */
[----:B------:R-:W-:-:S07]  /*0a90*/  MOV R8, 0xab0 ;  /* 0x00000ab000087802 */ /* 0x000fce0000000f00 */
[----:B---3--:R-:W-:Y:S05]  /*0aa0*/  CALL.REL.NOINC `($__internal_366_$__cuda_sm20_div_s64) ;  /* 0x0000002c00307944 */ /* 0x008fea0003c00000 */
        /* <DEDUP_REMOVED lines=10> */
.L_x_16898:
        /* <DEDUP_REMOVED lines=33> */
.L_x_16899:
[----:B------:R-:W-:Y:S01]  /*0d60*/  MOV R0, R36 ;  /* 0x0000002400007202 */ /* 0x000fe20000000f00 */
[----:B------:R-:W-:Y:S01]  /*0d70*/  IMAD.MOV.U32 R3, RZ, RZ, R37 ;  /* 0x000000ffff037224 */ /* 0x000fe200078e0025 */
[----:B------:R-:W-:-:S07]  /*0d80*/  MOV R8, 0xda0 ;  /* 0x00000da000087802 */ /* 0x000fce0000000f00 */
[----:B---3--:R-:W-:Y:S05]  /*0d90*/  CALL.REL.NOINC `($__internal_366_$__cuda_sm20_div_s64) ;  /* 0x0000002800747944 */ /* 0x008fea0003c00000 */
        /* <DEDUP_REMOVED lines=9> */
.L_x_16900:
        /* <DEDUP_REMOVED lines=34> */
.L_x_16901:
[----:B------:R-:W-:Y:S01]  /*1050*/  IMAD.MOV.U32 R30, RZ, RZ, R28 ;  /* 0x000000ffff1e7224 */ /* 0x000fe200078e001c */
        /* <DEDUP_REMOVED lines=13> */
.L_x_16902:
        /* <DEDUP_REMOVED lines=34> */
.L_x_16903:
        /* <DEDUP_REMOVED lines=14> */
.L_x_16904:
        /* <DEDUP_REMOVED lines=34> */
.L_x_16905:
[----:B------:R-:W-:Y:S01]  /*1650*/  IMAD.MOV.U32 R30, RZ, RZ, R28 ;  /* 0x000000ffff1e7224 */ /* 0x000fe200078e001c */
        /* <DEDUP_REMOVED lines=14> */
.L_x_16906:
        /* <DEDUP_REMOVED lines=34> */
.L_x_16907:
[----:B------:R-:W-:Y:S01]  /*1960*/  MOV R0, R36 ;  /* 0x0000002400007202 */ /* 0x000fe20000000f00 */
[----:B------:R-:W-:Y:S01]  /*1970*/  IMAD.MOV.U32 R3, RZ, RZ, R37 ;  /* 0x000000ffff037224 */ /* 0x000fe200078e0025 */
[----:B------:R-:W-:-:S07]  /*1980*/  MOV R8, 0x19a0 ;  /* 0x000019a000087802 */ /* 0x000fce0000000f00 */
[----:B---3--:R-:W-:Y:S05]  /*1990*/  CALL.REL.NOINC `($__internal_366_$__cuda_sm20_div_s64) ;  /* 0x0000001c00747944 */ /* 0x008fea0003c00000 */
        /* <DEDUP_REMOVED lines=9> */
.L_x_16908:
        /* <DEDUP_REMOVED lines=13> */
.L_x_16892:
        /* <DEDUP_REMOVED lines=33> */
.L_x_16911:
[----:B------:R-:W-:Y:S01]  /*1d10*/  IMAD.MOV.U32 R30, RZ, RZ, R32 ;  /* 0x000000ffff1e7224 */ /* 0x000fe200078e0020 */
[----:B------:R-:W-:Y:S01]  /*1d20*/  MOV R0, R16 ;  /* 0x0000001000007202 */ /* 0x000fe20000000f00 */
[----:B------:R-:W-:Y:S01]  /*1d30*/  IMAD.MOV.U32 R3, RZ, RZ, R17 ;  /* 0x000000ffff037224 */ /* 0x000fe200078e0011 */
[----:B------:R-:W-:-:S07]  /*1d40*/  MOV R8, 0x1d60 ;  /* 0x00001d6000087802 */ /* 0x000fce0000000f00 */
[----:B------:R-:W-:Y:S05]  /*1d50*/  CALL.REL.NOINC `($__internal_366_$__cuda_sm20_div_s64) ;  /* 0x0000001800847944 */ /* 0x000fea0003c00000 */
        /* <DEDUP_REMOVED lines=9> */
.L_x_16912:
        /* <DEDUP_REMOVED lines=35> */
.L_x_16913:
        /* <DEDUP_REMOVED lines=13> */
.L_x_16914:
        /* <DEDUP_REMOVED lines=36> */
.L_x_16915:
[----:B------:R-:W-:Y:S01]  /*2330*/  IMAD.MOV.U32 R30, RZ, RZ, R20 ;  /* 0x000000ffff1e7224 */ /* 0x000fe200078e0014 */
[----:B------:R-:W-:Y:S01]  /*2340*/  MOV R0, R18 ;  /* 0x0000001200007202 */ /* 0x000fe20000000f00 */
[----:B------:R-:W-:Y:S01]  /*2350*/  IMAD.MOV.U32 R3, RZ, RZ, R19 ;  /* 0x000000ffff037224 */ /* 0x000fe200078e0013 */
[----:B------:R-:W-:-:S07]  /*2360*/  MOV R8, 0x2380 ;  /* 0x0000238000087802 */ /* 0x000fce0000000f00 */
[----:B------:R-:W-:Y:S05]  /*2370*/  CALL.REL.NOINC `($__internal_366_$__cuda_sm20_div_s64) ;  /* 0x0000001000fc7944 */ /* 0x000fea0003c00000 */
        /* <DEDUP_REMOVED lines=10> */
.L_x_16916:
        /* <DEDUP_REMOVED lines=37> */
.L_x_16917:
[----:B------:R-:W-:Y:S01]  /*2670*/  IMAD.MOV.U32 R0, RZ, RZ, R18 ;  /* 0x000000ffff007224 */ /* 0x000fe200078e0012 */
[----:B------:R-:W-:Y:S02]  /*2680*/  MOV R3, R19 ;  /* 0x0000001300037202 */ /* 0x000fe40000000f00 */
[----:B------:R-:W-:-:S07]  /*2690*/  MOV R8, 0x26b0 ;  /* 0x000026b000087802 */ /* 0x000fce0000000f00 */
[----:B------:R-:W-:Y:S05]  /*26a0*/  CALL.REL.NOINC `($__internal_366_$__cuda_sm20_div_s64) ;  /* 0x0000001000307944 */ /* 0x000fea0003c00000 */
        /* <DEDUP_REMOVED lines=8> */
.L_x_16918:
        /* <DEDUP_REMOVED lines=10> */
.L_x_16910:
        /* <DEDUP_REMOVED lines=31> */
.L_x_16920:
[----:B------:R-:W-:Y:S01]  /*29c0*/  MOV R30, R32 ;  /* 0x00000020001e7202 */ /* 0x000fe20000000f00 */
[----:B------:R-:W-:Y:S01]  /*29d0*/  IMAD.MOV.U32 R0, RZ, RZ, R16 ;  /* 0x000000ffff007224 */ /* 0x000fe200078e0010 */
[----:B------:R-:W-:Y:S02]  /*29e0*/  MOV R3, R17 ;  /* 0x0000001100037202 */ /* 0x000fe40000000f00 */
        /* <DEDUP_REMOVED lines=11> */
.L_x_16921:
        /* <DEDUP_REMOVED lines=36> */
.L_x_16922:
[----:B------:R-:W-:Y:S02]  /*2ce0*/  MOV R0, R18 ;  /* 0x0000001200007202 */ /* 0x000fe40000000f00 */
        /* <DEDUP_REMOVED lines=11> */
.L_x_16923:
        /* <DEDUP_REMOVED lines=10> */
.L_x_16919:
        /* <DEDUP_REMOVED lines=29> */
.L_x_16924:
[----:B------:R-:W-:-:S07]  /*3010*/  MOV R0, 0x3030 ;  /* 0x0000303000007802 */ /* 0x000fce0000000f00 */
[----:B------:R-:W-:Y:S05]  /*3020*/  CALL.REL.NOINC `($__internal_367_$__cuda_sm20_rem_s64) ;  /* 0x0000000c001c7944 */ /* 0x000fea0003c00000 */
[----:B------:R-:W-:Y:S02]  /*3030*/  MOV R8, R3 ;  /* 0x0000000300087202 */ /* 0x000fe40000000f00 */
[----:B------:R-:W-:-:S07]  /*3040*/  MOV R9, R10 ;  /* 0x0000000a00097202 */ /* 0x000fce0000000f00 */
.L_x_16925:
[----:B------:R-:W0:Y:S02]  /*3050*/  LDC.64 R10, c[0x0][0x398] ;  /* 0x0000e600ff0a7b82 */ /* 0x000e240000000a00 */
[----:B0-----:R-:W-:-:S06]  /*3060*/  IMAD.WIDE.U32 R2, R2, 0x8, R10 ;  /* 0x0000000802027825 */ /* 0x001fcc00078e000a */
[----:B------:R-:W2:Y:S02]  /*3070*/  LDG.E.64 R2, desc[UR10][R2.64] ;  /* 0x0000000a02027981 */ /* 0x000ea4000c1e1b00 */
[-C--:B--2---:R-:W-:Y:S02]  /*3080*/  IMAD R11, R3, R8.reuse, RZ ;  /* 0x00000008030b7224 */ /* 0x084fe400078e02ff */
[----:B------:R-:W-:-:S04]  /*3090*/  IMAD.WIDE.U32 R28, R2, R8, R28 ;  /* 0x00000008021c7225 */ /* 0x000fc800078e001c */
[----:B------:R-:W-:-:S04]  /*30a0*/  IMAD R11, R2, R9, R11 ;  /* 0x00000009020b7224 */ /* 0x000fc800078e020b */
[----:B------:R-:W-:-:S07]  /*30b0*/  IMAD.IADD R29, R29, 0x1, R11 ;  /* 0x000000011d1d7824 */ /* 0x000fce00078e020b */
.L_x_16891:
        /* <DEDUP_REMOVED lines=33> */
.L_x_16928:
        /* <DEDUP_REMOVED lines=22> */
[----:B-1----:R-:W-:-:S04]  /*3430*/  VIMNMX3 R9, R0, R9, R10, PT ;  /* 0x000000090009720f */ /* 0x002fc8000380010a */
[----:B---3--:R-:W-:-:S04]  /*3440*/  VIMNMX3 R9, R9, R16, R12, PT ;  /* 0x000000100909720f */ /* 0x008fc8000380010c */
[----:B--2---:R-:W-:-:S04]  /*3450*/  VIMNMX3 R9, R9, R18, R17, PT ;  /* 0x000000120909720f */ /* 0x004fc80003800111 */
[----:B----4-:R-:W-:Y:S01]  /*3460*/  VIMNMX3 R0, R9, R22, R20, PT ;  /* 0x000000160900720f */ /* 0x010fe20003800114 */
[----:B------:R-:W-:Y:S06]  /*3470*/  @P0 BRA `(.L_x_16928) ;  /* 0xfffffffc00940947 */ /* 0x000fec000383ffff */
[----:B------:R-:W-:-:S07]  /*3480*/  IADD3 R4, PT, PT, R8, 0x1, RZ ;  /* 0x0000000108047810 */ /* 0x000fce0007ffe0ff */
.L_x_16927:
        /* <DEDUP_REMOVED lines=17> */
[----:B-1----:R-:W-:-:S04]  /*35a0*/  VIMNMX3 R0, R0, R7, R6, PT ;  /* 0x000000070000720f */ /* 0x002fc80003800106 */
[----:B--2---:R-:W-:-:S07]  /*35b0*/  VIMNMX3 R0, R0, R9, R10, PT ;  /* 0x000000090000720f */ /* 0x004fce000380010a */
.L_x_16930:
        /* <DEDUP_REMOVED lines=12> */
[----:B-1----:R-:W-:-:S07]  /*3680*/  VIMNMX3 R0, R0, R5, R6, PT ;  /* 0x000000050000720f */ /* 0x002fce0003800106 */
.L_x_16931:
[----:B------:R-:W-:-:S05]  /*3690*/  @!P1 IMAD R4, R4, UR7, RZ ;  /* 0x0000000704049c24 */ /* 0x000fca000f8e02ff */
[----:B------:R-:W-:-:S05]  /*36a0*/  @!P1 LEA R4, R4, R3, 0x2 ;  /* 0x0000000304049211 */ /* 0x000fca00078e10ff */
[----:B------:R-:W1:Y:S02]  /*36b0*/  @!P1 LDS R5, [R4] ;  /* 0x0000000004059984 */ /* 0x000e640000000800 */
[----:B-1----:R-:W-:-:S07]  /*36c0*/  @!P1 VIMNMX R0, PT, PT, R0, R5, PT ;  /* 0x0000000500009248 */ /* 0x002fce0003fe0100 */
.L_x_16929:
[----:B-1----:R1:W-:Y:S02]  /*36d0*/  STS [R3], R0 ;  /* 0x0000000003007388 */ /* 0x0023e40000000800 */
.L_x_16926:
        /* <DEDUP_REMOVED lines=9> */
        .weak           $__internal_366_$__cuda_sm20_div_s64
        .type           $__internal_366_$__cuda_sm20_div_s64,@function
        .size           $__internal_366_$__cuda_sm20_div_s64,($__internal_367_$__cuda_sm20_rem_s64 - $__internal_366_$__cuda_sm20_div_s64)
$__internal_366_$__cuda_sm20_div_s64:
        /* <DEDUP_REMOVED lines=82> */
[----:B------:R-:W-:Y:S06]  /*3c90*/  RET.REL.NODEC R8 `(contiguous_min3_i32) ;  /* 0xffffffc008d87950 */ /* 0x000fec0003c3ffff */
        .weak           $__internal_367_$__cuda_sm20_rem_s64
        .type           $__internal_367_$__cuda_sm20_rem_s64,@function
        .size           $__internal_367_$__cuda_sm20_rem_s64,(.L_x_32570 - $__internal_367_$__cuda_sm20_rem_s64)
$__internal_367_$__cuda_sm20_rem_s64:
        /* <DEDUP_REMOVED lines=66> */
[----:B------:R-:W-:Y:S06]  /*40c0*/  RET.REL.NODEC R8 `(contiguous_min3_i32) ;  /* 0xffffffbc08cc7950 */ /* 0x000fec0003c3ffff */
.L_x_16932:
        /* <DEDUP_REMOVED lines=11> */
.L_x_32570:


//--------------------- .text.contiguous_min22_i32 --------------------------
	.section	.text.contiguous_min22_i32,"ax",@progbits
	.align	128
        .global         contiguous_min22_i32
        .type           contiguous_min22_i32,@function
        .size           contiguous_min22_i32,(.L_x_33273 - contiguous_min22_i32)
        .other          contiguous_min22_i32,@"STO_CUDA_ENTRY STV_DEFAULT"
contiguous_min22_i32:
.text.contiguous_min22_i32:
        /* <DEDUP_REMOVED lines=35> */
[----:B--2---:R-:W-:-:S05]  /*0230*/  @!P0 VIMNMX R7, PT, PT, R8, R13, PT ;  /* 0x0000000d08078248 */ /* 0x004fca0003fe0100 */
        /* <DEDUP_REMOVED lines=14> */
.L_x_16934:
[----:B------:R-:W-:Y:S05]  /*0320*/  BSYNC.RECONVERGENT B0 ;  /* 0x0000000000007941 */ /* 0x000fea0003800200 */
.L_x_16933:
[----:B------:R-:W-:Y:S06]  /*0330*/  BAR.SYNC.DEFER_BLOCKING 0x0 ;  /* 0x0000000000007b1d */ /* 0x000fec0000010000 */
[----:B------:R-:W-:Y:S05]  /*0340*/  @!P1 BRA `(.L_x_16935) ;  /* 0x00000000002c9947 */ /* 0x000fea0003800000 */
.L_x_16936:
[----:B------:R-:W-:-:S04]  /*0350*/  SHF.R.U32.HI R9, RZ, 0x1, R3 ;  /* 0x00000001ff097819 */ /* 0x000fc80000011603 */
[----:B------:R-:W-:-:S13]  /*0360*/  ISETP.GE.U32.AND P0, PT, R0, R9, PT ;  /* 0x000000090000720c */ /* 0x000fda0003f06070 */
[----:B------:R-:W-:Y:S01]  /*0370*/  @!P0 IMAD R5, R9, 0x4, R2 ;  /* 0x0000000409058824 */ /* 0x000fe200078e0202 */
[----:B------:R-:W-:Y:S05]  /*0380*/  @!P0 LDS R4, [R2] ;  /* 0x0000000002048984 */ /* 0x000fea0000000800 */
[----:B------:R-:W0:Y:S02]  /*0390*/  @!P0 LDS R5, [R5] ;  /* 0x0000000005058984 */ /* 0x000e240000000800 */
[----:B01----:R-:W-:-:S05]  /*03a0*/  @!P0 VIMNMX R7, PT, PT, R4, R5, PT ;  /* 0x0000000504078248 */ /* 0x003fca0003fe0100 */
[----:B------:R2:W-:Y:S01]  /*03b0*/  @!P0 STS [R2], R7 ;  /* 0x0000000702008388 */ /* 0x0005e20000000800 */
[----:B------:R-:W-:Y:S01]  /*03c0*/  BAR.SYNC.DEFER_BLOCKING 0x0 ;  /* 0x0000000000007b1d */ /* 0x000fe20000010000 */
[----:B------:R-:W-:Y:S01]  /*03d0*/  ISETP.GT.U32.AND P0, PT, R3, 0x83, PT ;  /* 0x000000830300780c */ /* 0x000fe20003f04070 */
[----:B------:R-:W-:-:S12]  /*03e0*/  IMAD.MOV.U32 R3, RZ, RZ, R9 ;  /* 0x000000ffff037224 */ /* 0x000fd800078e0009 */
[----:B--2---:R-:W-:Y:S05]  /*03f0*/  @P0 BRA `(.L_x_16936) ;  /* 0xfffffffc00d40947 */ /* 0x004fea000383ffff */
.L_x_16935:
[----:B------:R-:W-:Y:S05]  /*0400*/  @P2 EXIT ;  /* 0x000000000000294d */ /* 0x000fea0003800000 */
[----:B------:R-:W-:Y:S01]  /*0410*/  LDS R3, [R2] ;  /* 0x0000000002037984 */ /* 0x000fe20000000800 */
[----:B------:R-:W-:-:S03]  /*0420*/  ISETP.NE.AND P0, PT, R0, RZ, PT ;  /* 0x000000ff0000720c */ /* 0x000fc60003f05270 */
[----:B------:R-:W2:Y:S02]  /*0430*/  LDS R4, [R2+0x80] ;  /* 0x0000800002047984 */ /* 0x000ea40000000800 */
[----:B--2---:R-:W-:-:S05]  /*0440*/  VIMNMX R3, PT, PT, R3, R4, PT ;  /* 0x0000000403037248 */ /* 0x004fca0003fe0100 */
[----:B------:R-:W-:Y:S04]  /*0450*/  STS [R2], R3 ;  /* 0x0000000302007388 */ /* 0x000fe80000000800 */
[----:B------:R-:W-:Y:S04]  /*0460*/  LDS R4, [R2] ;  /* 0x0000000002047984 */ /* 0x000fe80000000800 */
[----:B------:R-:W2:Y:S02]  /*0470*/  LDS R5, [R2+0x40] ;  /* 0x0000400002057984 */ /* 0x000ea40000000800 */
[----:B--2---:R-:W-:-:S05]  /*0480*/  VIMNMX R5, PT, PT, R4, R5, PT ;  /* 0x0000000504057248 */ /* 0x004fca0003fe0100 */
[----:B------:R-:W-:Y:S04]  /*0490*/  STS [R2], R5 ;  /* 0x0000000502007388 */ /* 0x000fe80000000800 */
[----:B------:R-:W-:Y:S04]  /*04a0*/  LDS R4, [R2] ;  /* 0x0000000002047984 */ /* 0x000fe80000000800 */
[----:B01----:R-:W0:Y:S02]  /*04b0*/  LDS R7, [R2+0x20] ;  /* 0x0000200002077984 */ /* 0x003e240000000800 */
[----:B0-----:R-:W-:-:S05]  /*04c0*/  VIMNMX R7, PT, PT, R4, R7, PT ;  /* 0x0000000704077248 */ /* 0x001fca0003fe0100 */
[----:B------:R-:W-:Y:S04]  /*04d0*/  STS [R2], R7 ;  /* 0x0000000702007388 */ /* 0x000fe80000000800 */
[----:B------:R-:W-:Y:S04]  /*04e0*/  LDS R4, [R2] ;  /* 0x0000000002047984 */ /* 0x000fe80000000800 */
[----:B------:R-:W0:Y:S02]  /*04f0*/  LDS R9, [R2+0x10] ;  /* 0x0000100002097984 */ /* 0x000e240000000800 */
        /* <DEDUP_REMOVED lines=28> */
.L_x_16937:
        /* <DEDUP_REMOVED lines=12> */
.L_x_33273:


//--------------------- .text.contiguous_min2_i32 --------------------------
	.section	.text.contiguous_min2_i32,"ax",@progbits
	.align	128
        .global         contiguous_min2_i32
        .type           contiguous_min2_i32,@function
        .size           contiguous_min2_i32,(.L_x_32572 - contiguous_min2_i32)
        .other          contiguous_min2_i32,@"STO_CUDA_ENTRY STV_DEFAULT"
contiguous_min2_i32:
.text.contiguous_min2_i32:
        /* <DEDUP_REMOVED lines=47> */
.L_x_16966:
        /* <DEDUP_REMOVED lines=32> */
.L_x_16943:
[----:B------:R-:W-:Y:S01]  /*04f0*/  IMAD.MOV.U32 R26, RZ, RZ, R6 ;  /* 0x000000ffff1a7224 */ /* 0x000fe200078e0006 */
[----:B------:R-:W-:Y:S01]  /*0500*/  MOV R13, R7 ;  /* 0x00000007000d7202 */ /* 0x000fe20000000f00 */
[----:B------:R-:W-:Y:S01]  /*0510*/  IMAD.MOV.U32 R14, RZ, RZ, R34 ;  /* 0x000000ffff0e7224 */ /* 0x000fe200078e0022 */
[----:B------:R-:W-:Y:S02]  /*0520*/  MOV R11, R35 ;  /* 0x00000023000b7202 */ /* 0x000fe40000000f00 */
[----:B------:R-:W-:-:S07]  /*0530*/  MOV R12, 0x550 ;  /* 0x00000550000c7802 */ /* 0x000fce0000000f00 */
[----:B-1----:R-:W-:Y:S05]  /*0540*/  CALL.REL.NOINC `($__internal_368_$__cuda_sm20_div_s64) ;  /* 0x0000006400587944 */ /* 0x002fea0003c00000 */
        /* <DEDUP_REMOVED lines=9> */
.L_x_16944:
[----:B------:R-:W-:Y:S05]  /*05e0*/  BSYNC.RECONVERGENT B1 ;  /* 0x0000000000017941 */ /* 0x000fea0003800200 */
.L_x_16942:
        /* <DEDUP_REMOVED lines=34> */
.L_x_16946:
[----:B------:R-:W-:Y:S01]  /*0810*/  MOV R26, R20 ;  /* 0x00000014001a7202 */ /* 0x000fe20000000f00 */
[----:B------:R-:W-:Y:S01]  /*0820*/  IMAD.MOV.U32 R13, RZ, RZ, R9 ;  /* 0x000000ffff0d7224 */ /* 0x000fe200078e0009 */
[----:B------:R-:W-:Y:S01]  /*0830*/  MOV R14, R34 ;  /* 0x00000022000e7202 */ /* 0x000fe20000000f00 */
[----:B------:R-:W-:Y:S01]  /*0840*/  IMAD.MOV.U32 R11, RZ, RZ, R35 ;  /* 0x000000ffff0b7224 */ /* 0x000fe200078e0023 */
[----:B------:R-:W-:-:S07]  /*0850*/  MOV R12, 0x870 ;  /* 0x00000870000c7802 */ /* 0x000fce0000000f00 */
[----:B------:R-:W-:Y:S05]  /*0860*/  CALL.REL.NOINC `($__internal_368_$__cuda_sm20_div_s64) ;  /* 0x0000006000907944 */ /* 0x000fea0003c00000 */
        /* <DEDUP_REMOVED lines=9> */
.L_x_16947:
[----:B------:R-:W-:Y:S05]  /*0900*/  BSYNC.RECONVERGENT B1 ;  /* 0x0000000000017941 */ /* 0x000fea0003800200 */
.L_x_16945:
        /* <DEDUP_REMOVED lines=33> */
.L_x_16949:
[----:B------:R-:W-:Y:S01]  /*0b20*/  MOV R26, R36 ;  /* 0x00000024001a7202 */ /* 0x000fe20000000f00 */
[----:B------:R-:W-:Y:S01]  /*0b30*/  IMAD.MOV.U32 R13, RZ, RZ, R37 ;  /* 0x000000ffff0d7224 */ /* 0x000fe200078e0025 */
[----:B------:R-:W-:Y:S01]  /*0b40*/  MOV R14, R20 ;  /* 0x00000014000e7202 */ /* 0x000fe20000000f00 */
[----:B------:R-:W-:Y:S01]  /*0b50*/  IMAD.MOV.U32 R11, RZ, RZ, R21 ;  /* 0x000000ffff0b7224 */ /* 0x000fe200078e0015 */
[----:B------:R-:W-:-:S07]  /*0b60*/  MOV R12, 0xb80 ;  /* 0x00000b80000c7802 */ /* 0x000fce0000000f00 */
[----:B------:R-:W-:Y:S05]  /*0b70*/  CALL.REL.NOINC `($__internal_368_$__cuda_sm20_div_s64) ;  /* 0x0000005c00cc7944 */ /* 0x000fea0003c00000 */
        /* <DEDUP_REMOVED lines=10> */
.L_x_16950:
[----:B------:R-:W-:Y:S05]  /*0c20*/  BSYNC.RECONVERGENT B1 ;  /* 0x0000000000017941 */ /* 0x000fea0003800200 */
.L_x_16948:
        /* <DEDUP_REMOVED lines=35> */
.L_x_16952:
[----:B------:R-:W-:Y:S01]  /*0e60*/  IMAD.MOV.U32 R26, RZ, RZ, R34 ;  /* 0x000000ffff1a7224 */ /* 0x000fe200078e0022 */
[----:B------:R-:W-:Y:S01]  /*0e70*/  MOV R13, R35 ;  /* 0x00000023000d7202 */ /* 0x000fe20000000f00 */
[----:B------:R-:W-:Y:S01]  /*0e80*/  IMAD.MOV.U32 R14, RZ, RZ, R20 ;  /* 0x000000ffff0e7224 */ /* 0x000fe200078e0014 */
[----:B------:R-:W-:Y:S02]  /*0e90*/  MOV R11, R21 ;  /* 0x00000015000b7202 */ /* 0x000fe40000000f00 */
[----:B------:R-:W-:-:S07]  /*0ea0*/  MOV R12, 0xec0 ;  /* 0x00000ec0000c7802 */ /* 0x000fce0000000f00 */
[----:B------:R-:W-:Y:S05]  /*0eb0*/  CALL.REL.NOINC `($__internal_368_$__cuda_sm20_div_s64) ;  /* 0x0000005800fc7944 */ /* 0x000fea0003c00000 */
        /* <DEDUP_REMOVED lines=11> */
.L_x_16953:
[----:B------:R-:W-:Y:S05]  /*0f70*/  BSYNC.RECONVERGENT B1 ;  /* 0x0000000000017941 */ /* 0x000fea0003800200 */
.L_x_16951:
        /* <DEDUP_REMOVED lines=36> */
.L_x_16955:
        /* <DEDUP_REMOVED lines=16> */
.L_x_16956:
[----:B------:R-:W-:Y:S05]  /*12c0*/  BSYNC.RECONVERGENT B1 ;  /* 0x0000000000017941 */ /* 0x000fea0003800200 */
.L_x_16954:
        /* <DEDUP_REMOVED lines=35> */
.L_x_16958:
        /* <DEDUP_REMOVED lines=17> */
.L_x_16959:
[----:B------:R-:W-:Y:S05]  /*1610*/  BSYNC.RECONVERGENT B1 ;  /* 0x0000000000017941 */ /* 0x000fea0003800200 */
.L_x_16957:
        /* <DEDUP_REMOVED lines=35> */
.L_x_16961:
        /* <DEDUP_REMOVED lines=16> */
.L_x_16962:
[----:B------:R-:W-:Y:S05]  /*1950*/  BSYNC.RECONVERGENT B1 ;  /* 0x0000000000017941 */ /* 0x000fea0003800200 */
.L_x_16960:
        /* <DEDUP_REMOVED lines=35> */
.L_x_16964:
[----:B------:R-:W-:Y:S01]  /*1b90*/  MOV R26, R34 ;  /* 0x00000022001a7202 */ /* 0x000fe20000000f00 */
[----:B------:R-:W-:Y:S01]  /*1ba0*/  IMAD.MOV.U32 R13, RZ, RZ, R35 ;  /* 0x000000ffff0d7224 */ /* 0x000fe200078e0023 */
[----:B------:R-:W-:Y:S01]  /*1bb0*/  MOV R14, R20 ;  /* 0x00000014000e7202 */ /* 0x000fe20000000f00 */
[----:B------:R-:W-:Y:S01]  /*1bc0*/  IMAD.MOV.U32 R11, RZ, RZ, R21 ;  /* 0x000000ffff0b7224 */ /* 0x000fe200078e0015 */
[----:B------:R-:W-:-:S07]  /*1bd0*/  MOV R12, 0x1bf0 ;  /* 0x00001bf0000c7802 */ /* 0x000fce0000000f00 */
[----:B------:R-:W-:Y:S05]  /*1be0*/  CALL.REL.NOINC `($__internal_368_$__cuda_sm20_div_s64) ;  /* 0x0000004c00b07944 */ /* 0x000fea0003c00000 */
        /* <DEDUP_REMOVED lines=10> */
.L_x_16965:
[----:B------:R-:W-:Y:S05]  /*1c90*/  BSYNC.RECONVERGENT B1 ;  /* 0x0000000000017941 */ /* 0x000fea0003800200 */
.L_x_16963:
        /* <DEDUP_REMOVED lines=8> */
.L_x_16941:
        /* <DEDUP_REMOVED lines=36> */
.L_x_16969:
[----:B------:R-:W-:Y:S01]  /*1f60*/  IMAD.MOV.U32 R26, RZ, RZ, R6 ;  /* 0x000000ffff1a7224 */ /* 0x000fe200078e0006 */
[----:B------:R-:W-:Y:S01]  /*1f70*/  MOV R13, R7 ;  /* 0x00000007000d7202 */ /* 0x000fe20000000f00 */
[----:B------:R-:W-:Y:S01]  /*1f80*/  IMAD.MOV.U32 R14, RZ, RZ, R16 ;  /* 0x000000ffff0e7224 */ /* 0x000fe200078e0010 */
[----:B------:R-:W-:Y:S02]  /*1f90*/  MOV R11, R17 ;  /* 0x00000011000b7202 */ /* 0x000fe40000000f00 */
[----:B------:R-:W-:-:S07]  /*1fa0*/  MOV R12, 0x1fc0 ;  /* 0x00001fc0000c7802 */ /* 0x000fce0000000f00 */
[----:B------:R-:W-:Y:S05]  /*1fb0*/  CALL.REL.NOINC `($__internal_368_$__cuda_sm20_div_s64) ;  /* 0x0000004800bc7944 */ /* 0x000fea0003c00000 */
        /* <DEDUP_REMOVED lines=9> */
.L_x_16970:
[----:B------:R-:W-:Y:S05]  /*2050*/  BSYNC.RECONVERGENT B1 ;  /* 0x0000000000017941 */ /* 0x000fea0003800200 */
.L_x_16968:
        /* <DEDUP_REMOVED lines=34> */
.L_x_16972:
[----:B------:R-:W-:Y:S01]  /*2280*/  IMAD.MOV.U32 R26, RZ, RZ, R20 ;  /* 0x000000ffff1a7224 */ /* 0x000fe200078e0014 */
[----:B------:R-:W-:Y:S01]  /*2290*/  MOV R13, R9 ;  /* 0x00000009000d7202 */ /* 0x000fe20000000f00 */
[----:B------:R-:W-:Y:S01]  /*22a0*/  IMAD.MOV.U32 R14, RZ, RZ, R16 ;  /* 0x000000ffff0e7224 */ /* 0x000fe200078e0010 */
[----:B------:R-:W-:Y:S02]  /*22b0*/  MOV R11, R17 ;  /* 0x00000011000b7202 */ /* 0x000fe40000000f00 */
[----:B------:R-:W-:-:S07]  /*22c0*/  MOV R12, 0x22e0 ;  /* 0x000022e0000c7802 */ /* 0x000fce0000000f00 */
[----:B------:R-:W-:Y:S05]  /*22d0*/  CALL.REL.NOINC `($__internal_368_$__cuda_sm20_div_s64) ;  /* 0x0000004400f47944 */ /* 0x000fea0003c00000 */
        /* <DEDUP_REMOVED lines=11> */
.L_x_16973:
[----:B------:R-:W-:Y:S05]  /*2390*/  BSYNC.RECONVERGENT B1 ;  /* 0x0000000000017941 */ /* 0x000fea0003800200 */
.L_x_16971:
        /* <DEDUP_REMOVED lines=36> */
.L_x_16975:
        /* <DEDUP_REMOVED lines=16> */
.L_x_16976:
[----:B------:R-:W-:Y:S05]  /*26e0*/  BSYNC.RECONVERGENT B1 ;  /* 0x0000000000017941 */ /* 0x000fea0003800200 */
.L_x_16974:
        /* <DEDUP_REMOVED lines=35> */
.L_x_16978:
[----:B------:R-:W-:Y:S01]  /*2920*/  IMAD.MOV.U32 R26, RZ, RZ, R18 ;  /* 0x000000ffff1a7224 */ /* 0x000fe200078e0012 */
[----:B------:R-:W-:Y:S01]  /*2930*/  MOV R13, R19 ;  /* 0x00000013000d7202 */ /* 0x000fe20000000f00 */
[----:B------:R-:W-:Y:S01]  /*2940*/  IMAD.MOV.U32 R14, RZ, RZ, R16 ;  /* 0x000000ffff0e7224 */ /* 0x000fe200078e0010 */
[----:B------:R-:W-:Y:S02]  /*2950*/  MOV R11, R17 ;  /* 0x00000011000b7202 */ /* 0x000fe40000000f00 */
[----:B------:R-:W-:-:S07]  /*2960*/  MOV R12, 0x2980 ;  /* 0x00002980000c7802 */ /* 0x000fce0000000f00 */
[----:B------:R-:W-:Y:S05]  /*2970*/  CALL.REL.NOINC `($__internal_368_$__cuda_sm20_div_s64) ;  /* 0x00000040004c7944 */ /* 0x000fea0003c00000 */
        /* <DEDUP_REMOVED lines=10> */
.L_x_16979:
[----:B------:R-:W-:Y:S05]  /*2a20*/  BSYNC.RECONVERGENT B1 ;  /* 0x0000000000017941 */ /* 0x000fea0003800200 */
.L_x_16977:
[----:B------:R-:W-:Y:S01]  /*2a30*/  IMAD R11, R11, R38, RZ ;  /* 0x000000260b0b7224 */ /* 0x000fe200078e02ff */
[----:B------:R-:W-:Y:S01]  /*2a40*/  IADD3 R8, PT, PT, R8, -0x2, RZ ;  /* 0xfffffffe08087810 */ /* 0x000fe20007ffe0ff */
[----:B------:R-:W-:Y:S02]  /*2a50*/  IMAD.MOV.U32 R36, RZ, RZ, R22 ;  /* 0x000000ffff247224 */ /* 0x000fe400078e0016 */
[-C--:B------:R-:W-:Y:S02]  /*2a60*/  IMAD R11, R39, R10.reuse, R11 ;  /* 0x0000000a270b7224 */ /* 0x080fe400078e020b */
[----:B------:R-:W-:-:S04]  /*2a70*/  IMAD.WIDE.U32 R22, R38, R10, R36 ;  /* 0x0000000a26167225 */ /* 0x000fc800078e0024 */
[----:B------:R-:W-:-:S07]  /*2a80*/  IMAD.IADD R23, R23, 0x1, R11 ;  /* 0x0000000117177824 */ /* 0x000fce00078e020b */
.L_x_16967:
        /* <DEDUP_REMOVED lines=30> */
.L_x_16981:
[----:B------:R-:W-:Y:S01]  /*2c70*/  IMAD.MOV.U32 R18, RZ, RZ, R6 ;  /* 0x000000ffff127224 */ /* 0x000fe200078e0006 */
[----:B------:R-:W-:Y:S01]  /*2c80*/  MOV R19, R7 ;  /* 0x0000000700137202 */ /* 0x000fe20000000f00 */
[----:B------:R-:W-:Y:S01]  /*2c90*/  IMAD.MOV.U32 R24, RZ, RZ, R10 ;  /* 0x000000ffff187224 */ /* 0x000fe200078e000a */
[----:B------:R-:W-:Y:S02]  /*2ca0*/  MOV R21, R11 ;  /* 0x0000000b00157202 */ /* 0x000fe40000000f00 */
[----:B------:R-:W-:-:S07]  /*2cb0*/  MOV R26, 0x2cd0 ;  /* 0x00002cd0001a7802 */ /* 0x000fce0000000f00 */
[----:B------:R-:W-:Y:S05]  /*2cc0*/  CALL.REL.NOINC `($__internal_369_$__cuda_sm20_rem_s64) ;  /* 0x0000004000c47944 */ /* 0x000fea0003c00000 */
.L_x_16982:
[----:B------:R-:W-:Y:S05]  /*2cd0*/  BSYNC.RECONVERGENT B1 ;  /* 0x0000000000017941 */ /* 0x000fea0003800200 */
.L_x_16980:
        /* <DEDUP_REMOVED lines=30> */
.L_x_16984:
[----:B------:R-:W-:Y:S01]  /*2ec0*/  IMAD.MOV.U32 R24, RZ, RZ, R10 ;  /* 0x000000ffff187224 */ /* 0x000fe200078e000a */
[----:B------:R-:W-:Y:S01]  /*2ed0*/  MOV R21, R11 ;  /* 0x0000000b00157202 */ /* 0x000fe20000000f00 */
[----:B------:R-:W-:Y:S01]  /*2ee0*/  IMAD.MOV.U32 R18, RZ, RZ, R20 ;  /* 0x000000ffff127224 */ /* 0x000fe200078e0014 */
[----:B------:R-:W-:Y:S02]  /*2ef0*/  MOV R19, R9 ;  /* 0x0000000900137202 */ /* 0x000fe40000000f00 */
[----:B------:R-:W-:-:S07]  /*2f00*/  MOV R26, 0x2f20 ;  /* 0x00002f20001a7802 */ /* 0x000fce0000000f00 */
[----:B------:R-:W-:Y:S05]  /*2f10*/  CALL.REL.NOINC `($__internal_369_$__cuda_sm20_rem_s64) ;  /* 0x0000004000307944 */ /* 0x000fea0003c00000 */
.L_x_16985:
[----:B------:R-:W-:Y:S05]  /*2f20*/  BSYNC.RECONVERGENT B1 ;  /* 0x0000000000017941 */ /* 0x000fea0003800200 */
.L_x_16983:
[----:B------:R-:W-:Y:S02]  /*2f30*/  IMAD R7, R7, R16, RZ ;  /* 0x0000001007077224 */ /* 0x000fe400078e02ff */
[----:B------:R-:W-:-:S04]  /*2f40*/  IMAD.WIDE.U32 R22, R16, R6, R22 ;  /* 0x0000000610167225 */ /* 0x000fc800078e0016 */
[----:B------:R-:W-:-:S04]  /*2f50*/  IMAD R7, R17, R6, R7 ;  /* 0x0000000611077224 */ /* 0x000fc800078e0207 */
[----:B------:R-:W-:-:S07]  /*2f60*/  IMAD.IADD R23, R23, 0x1, R7 ;  /* 0x0000000117177824 */ /* 0x000fce00078e0207 */
.L_x_16940:
[----:B------:R-:W0:Y:S02]  /*2f70*/  LDCU.64 UR4, c[0x0][0x388] ;  /* 0x00007100ff0477ac */ /* 0x000e240008000a00 */
[----:B0-----:R-:W-:Y:S02]  /*2f80*/  LEA R8, P1, R22, UR4, 0x2 ;  /* 0x0000000416087c11 */ /* 0x001fe4000f8210ff */
[----:B------:R-:W-:Y:S02]  /*2f90*/  LEA R6, P0, R4, UR4, 0x2 ;  /* 0x0000000404067c11 */ /* 0x000fe4000f8010ff */
[----:B------:R-:W-:Y:S02]  /*2fa0*/  LEA.HI.X R9, R22, UR5, R23, 0x2, P1 ;  /* 0x0000000516097c11 */ /* 0x000fe400088f1417 */
[----:B------:R-:W-:-:S04]  /*2fb0*/  LEA.HI.X R7, R4, UR5, R5, 0x2, P0 ;  /* 0x0000000504077c11 */ /* 0x000fc800080f1405 */
[----:B------:R-:W2:Y:S04]  /*2fc0*/  LDG.E R9, desc[UR12][R8.64] ;  /* 0x0000000c08097981 */ /* 0x000ea8000c1e1900 */
[----:B------:R-:W2:Y:S02]  /*2fd0*/  LDG.E R6, desc[UR12][R6.64] ;  /* 0x0000000c06067981 */ /* 0x000ea4000c1e1900 */
[----:B--2---:R-:W-:-:S05]  /*2fe0*/  VIMNMX R4, PT, PT, R6, R9, PT ;  /* 0x0000000906047248 */ /* 0x004fca0003fe0100 */
[----:B------:R0:W-:Y:S01]  /*2ff0*/  STS [R3], R4 ;  /* 0x0000000403007388 */ /* 0x0001e20000000800 */
[----:B------:R-:W-:Y:S05]  /*3000*/  BRA `(.L_x_16986) ;  /* 0x0000003400b87947 */ /* 0x000fea0003800000 */
.L_x_16939:
        /* <DEDUP_REMOVED lines=18> */
.L_x_17013:
        /* <DEDUP_REMOVED lines=30> */
.L_x_16990:
        /* <DEDUP_REMOVED lines=15> */
.L_x_16991:
[----:B------:R-:W-:Y:S05]  /*3400*/  BSYNC.RECONVERGENT B1 ;  /* 0x0000000000017941 */ /* 0x000fea0003800200 */
.L_x_16989:
        /* <DEDUP_REMOVED lines=39> */
.L_x_16993:
[----:B------:R-:W-:Y:S01]  /*3680*/  IMAD.MOV.U32 R26, RZ, RZ, R36 ;  /* 0x000000ffff1a7224 */ /* 0x000fe200078e0024 */
[----:B------:R-:W-:Y:S01]  /*3690*/  MOV R13, R37 ;  /* 0x00000025000d7202 */ /* 0x000fe20000000f00 */
[----:B------:R-:W-:Y:S01]  /*36a0*/  IMAD.MOV.U32 R14, RZ, RZ, R38 ;  /* 0x000000ffff0e7224 */ /* 0x000fe200078e0026 */
[----:B------:R-:W-:Y:S02]  /*36b0*/  MOV R11, R39 ;  /* 0x00000027000b7202 */ /* 0x000fe40000000f00 */
[----:B------:R-:W-:-:S07]  /*36c0*/  MOV R12, 0x36e0 ;  /* 0x000036e0000c7802 */ /* 0x000fce0000000f00 */
[----:B-1----:R-:W-:Y:S05]  /*36d0*/  CALL.REL.NOINC `($__internal_368_$__cuda_sm20_div_s64) ;  /* 0x0000003000f47944 */ /* 0x002fea0003c00000 */
        /* <DEDUP_REMOVED lines=11> */
.L_x_16994:
[----:B------:R-:W-:Y:S05]  /*3790*/  BSYNC.RECONVERGENT B1 ;  /* 0x0000000000017941 */ /* 0x000fea0003800200 */
.L_x_16992:
        /* <DEDUP_REMOVED lines=37> */
.L_x_16996:
        /* <DEDUP_REMOVED lines=17> */
.L_x_16997:
[----:B------:R-:W-:Y:S05]  /*3b00*/  BSYNC.RECONVERGENT B1 ;  /* 0x0000000000017941 */ /* 0x000fea0003800200 */
.L_x_16995:
        /* <DEDUP_REMOVED lines=38> */
.L_x_16999:
[----:B------:R-:W-:Y:S01]  /*3d70*/  MOV R26, R20 ;  /* 0x00000014001a7202 */ /* 0x000fe20000000f00 */
[----:B------:R-:W-:Y:S01]  /*3d80*/  IMAD.MOV.U32 R13, RZ, RZ, R21 ;  /* 0x000000ffff0d7224 */ /* 0x000fe200078e0015 */
[----:B------:R-:W-:Y:S01]  /*3d90*/  MOV R14, R36 ;  /* 0x00000024000e7202 */ /* 0x000fe20000000f00 */
[----:B------:R-:W-:Y:S01]  /*3da0*/  IMAD.MOV.U32 R11, RZ, RZ, R37 ;  /* 0x000000ffff0b7224 */ /* 0x000fe200078e0025 */
[----:B------:R-:W-:-:S07]  /*3db0*/  MOV R12, 0x3dd0 ;  /* 0x00003dd0000c7802 */ /* 0x000fce0000000f00 */
[----:B-1----:R-:W-:Y:S05]  /*3dc0*/  CALL.REL.NOINC `($__internal_368_$__cuda_sm20_div_s64) ;  /* 0x0000002c00387944 */ /* 0x002fea0003c00000 */
        /* <DEDUP_REMOVED lines=11> */
.L_x_17000:
[----:B------:R-:W-:Y:S05]  /*3e80*/  BSYNC.RECONVERGENT B1 ;  /* 0x0000000000017941 */ /* 0x000fea0003800200 */
.L_x_16998:
        /* <DEDUP_REMOVED lines=38> */
.L_x_17002:
        /* <DEDUP_REMOVED lines=17> */
.L_x_17003:
[----:B------:R-:W-:Y:S05]  /*4200*/  BSYNC.RECONVERGENT B1 ;  /* 0x0000000000017941 */ /* 0x000fea0003800200 */
.L_x_17001:
        /* <DEDUP_REMOVED lines=40> */
.L_x_17005:
        /* <DEDUP_REMOVED lines=17> */
.L_x_17006:
[----:B------:R-:W-:Y:S05]  /*45a0*/  BSYNC.RECONVERGENT B1 ;  /* 0x0000000000017941 */ /* 0x000fea0003800200 */
.L_x_17004:
        /* <DEDUP_REMOVED lines=40> */
.L_x_17008:
        /* <DEDUP_REMOVED lines=17> */
.L_x_17009:
[----:B------:R-:W-:Y:S05]  /*4940*/  BSYNC.RECONVERGENT B1 ;  /* 0x0000000000017941 */ /* 0x000fea0003800200 */
.L_x_17007:
        /* <DEDUP_REMOVED lines=38> */
.L_x_17011:
        /* <DEDUP_REMOVED lines=17> */
.L_x_17012:
[----:B------:R-:W-:Y:S05]  /*4cc0*/  BSYNC.RECONVERGENT B1 ;  /* 0x0000000000017941 */ /* 0x000fea0003800200 */
.L_x_17010:
        /* <DEDUP_REMOVED lines=15> */
.L_x_16988:
        /* <DEDUP_REMOVED lines=37> */
.L_x_17016:
[----:B------:R-:W-:Y:S01]  /*5010*/  MOV R26, R18 ;  /* 0x00000012001a7202 */ /* 0x000fe20000000f00 */
[----:B------:R-:W-:Y:S01]  /*5020*/  IMAD.MOV.U32 R13, RZ, RZ, R19 ;  /* 0x000000ffff0d7224 */ /* 0x000fe200078e0013 */
[----:B------:R-:W-:Y:S01]  /*5030*/  MOV R14, R6 ;  /* 0x00000006000e7202 */ /* 0x000fe20000000f00 */
[----:B------:R-:W-:Y:S01]  /*5040*/  IMAD.MOV.U32 R11, RZ, RZ, R7 ;  /* 0x000000ffff0b7224 */ /* 0x000fe200078e0007 */
[----:B------:R-:W-:-:S07]  /*5050*/  MOV R12, 0x5070 ;  /* 0x00005070000c7802 */ /* 0x000fce0000000f00 */
[----:B------:R-:W-:Y:S05]  /*5060*/  CALL.REL.NOINC `($__internal_368_$__cuda_sm20_div_s64) ;  /* 0x0000001800907944 */ /* 0x000fea0003c00000 */
        /* <DEDUP_REMOVED lines=9> */
.L_x_17017:
[----:B------:R-:W-:Y:S05]  /*5100*/  BSYNC.RECONVERGENT B1 ;  /* 0x0000000000017941 */ /* 0x000fea0003800200 */
.L_x_17015:
        /* <DEDUP_REMOVED lines=39> */
.L_x_17019:
        /* <DEDUP_REMOVED lines=17> */
.L_x_17020:
[----:B------:R-:W-:Y:S05]  /*5490*/  BSYNC.RECONVERGENT B1 ;  /* 0x0000000000017941 */ /* 0x000fea0003800200 */
.L_x_17018:
        /* <DEDUP_REMOVED lines=40> */
.L_x_17022:
[----:B------:R-:W-:Y:S01]  /*5720*/  MOV R26, R18 ;  /* 0x00000012001a7202 */ /* 0x000fe20000000f00 */
[----:B------:R-:W-:Y:S01]  /*5730*/  IMAD.MOV.U32 R14, RZ, RZ, R20 ;  /* 0x000000ffff0e7224 */ /* 0x000fe200078e0014 */
[----:B------:R-:W-:Y:S02]  /*5740*/  MOV R13, R19 ;  /* 0x00000013000d7202 */ /* 0x000fe40000000f00 */
[----:B------:R-:W-:Y:S02]  /*5750*/  MOV R11, R21 ;  /* 0x00000015000b7202 */ /* 0x000fe40000000f00 */
[----:B------:R-:W-:-:S07]  /*5760*/  MOV R12, 0x5780 ;  /* 0x00005780000c7802 */ /* 0x000fce0000000f00 */
[----:B------:R-:W-:Y:S05]  /*5770*/  CALL.REL.NOINC `($__internal_368_$__cuda_sm20_div_s64) ;  /* 0x0000001000cc7944 */ /* 0x000fea0003c00000 */
        /* <DEDUP_REMOVED lines=11> */
.L_x_17023:
[----:B------:R-:W-:Y:S05]  /*5830*/  BSYNC.RECONVERGENT B1 ;  /* 0x0000000000017941 */ /* 0x000fea0003800200 */
.L_x_17021:
        /* <DEDUP_REMOVED lines=40> */
.L_x_17025:
[----:B------:R-:W-:Y:S01]  /*5ac0*/  MOV R26, R18 ;  /* 0x00000012001a7202 */ /* 0x000fe20000000f00 */
[----:B------:R-:W-:Y:S01]  /*5ad0*/  IMAD.MOV.U32 R13, RZ, RZ, R19 ;  /* 0x000000ffff0d7224 */ /* 0x000fe200078e0013 */
[----:B------:R-:W-:Y:S02]  /*5ae0*/  MOV R14, R20 ;  /* 0x00000014000e7202 */ /* 0x000fe40000000f00 */
[----:B------:R-:W-:Y:S02]  /*5af0*/  MOV R11, R21 ;  /* 0x00000015000b7202 */ /* 0x000fe40000000f00 */
[----:B------:R-:W-:-:S07]  /*5b00*/  MOV R12, 0x5b20 ;  /* 0x00005b20000c7802 */ /* 0x000fce0000000f00 */
[----:B------:R-:W-:Y:S05]  /*5b10*/  CALL.REL.NOINC `($__internal_368_$__cuda_sm20_div_s64) ;  /* 0x0000000c00e47944 */ /* 0x000fea0003c00000 */
        /* <DEDUP_REMOVED lines=11> */
.L_x_17026:
[----:B------:R-:W-:Y:S05]  /*5bd0*/  BSYNC.RECONVERGENT B1 ;  /* 0x0000000000017941 */ /* 0x000fea0003800200 */
.L_x_17024:
        /* <DEDUP_REMOVED lines=11> */
.L_x_17014:
        /* <DEDUP_REMOVED lines=35> */
.L_x_17029:
[----:B------:R-:W-:Y:S01]  /*5ec0*/  IMAD.MOV.U32 R26, RZ, RZ, R18 ;  /* 0x000000ffff1a7224 */ /* 0x000fe200078e0012 */
[----:B------:R-:W-:Y:S01]  /*5ed0*/  MOV R13, R19 ;  /* 0x00000013000d7202 */ /* 0x000fe20000000f00 */
[----:B------:R-:W-:Y:S01]  /*5ee0*/  IMAD.MOV.U32 R11, RZ, RZ, R5 ;  /* 0x000000ffff0b7224 */ /* 0x000fe200078e0005 */
[----:B------:R-:W-:Y:S02]  /*5ef0*/  MOV R14, R4 ;  /* 0x00000004000e7202 */ /* 0x000fe40000000f00 */
        /* <DEDUP_REMOVED lines=10> */
.L_x_17030:
[----:B------:R-:W-:Y:S05]  /*5fa0*/  BSYNC.RECONVERGENT B1 ;  /* 0x0000000000017941 */ /* 0x000fea0003800200 */
.L_x_17028:
        /* <DEDUP_REMOVED lines=39> */
.L_x_17032:
        /* <DEDUP_REMOVED lines=17> */
.L_x_17033:
[----:B------:R-:W-:Y:S05]  /*6330*/  BSYNC.RECONVERGENT B1 ;  /* 0x0000000000017941 */ /* 0x000fea0003800200 */
.L_x_17031:
        /* <DEDUP_REMOVED lines=11> */
.L_x_17027:
        /* <DEDUP_REMOVED lines=31> */
.L_x_17035:
[----:B------:R-:W-:Y:S02]  /*65e0*/  MOV R24, R20 ;  /* 0x0000001400187202 */ /* 0x000fe40000000f00 */
[----:B------:R-:W-:-:S07]  /*65f0*/  MOV R26, 0x6610 ;  /* 0x00006610001a7802 */ /* 0x000fce0000000f00 */
[----:B------:R-:W-:Y:S05]  /*6600*/  CALL.REL.NOINC `($__internal_369_$__cuda_sm20_rem_s64) ;  /* 0x0000000800747944 */ /* 0x000fea0003c00000 */
[----:B------:R-:W-:Y:S01]  /*6610*/  MOV R4, R6 ;  /* 0x0000000600047202 */ /* 0x000fe20000000f00 */
[----:B------:R-:W-:-:S07]  /*6620*/  IMAD.MOV.U32 R5, RZ, RZ, R7 ;  /* 0x000000ffff057224 */ /* 0x000fce00078e0007 */
.L_x_17036:
[----:B------:R-:W-:Y:S05]  /*6630*/  BSYNC.RECONVERGENT B1 ;  /* 0x0000000000017941 */ /* 0x000fea0003800200 */
.L_x_17034:
        /* <DEDUP_REMOVED lines=9> */
.L_x_16987:
[----:B------:R-:W2:Y:S04]  /*66d0*/  LDG.E R8, desc[UR12][R8.64] ;  /* 0x0000000c08087981 */ /* 0x000ea8000c1e1900 */
[----:B--2---:R1:W-:Y:S02]  /*66e0*/  STS [R3], R8 ;  /* 0x0000000803007388 */ /* 0x0043e40000000800 */
.L_x_16986:
[----:B------:R-:W-:Y:S05]  /*66f0*/  BSYNC.RECONVERGENT B0 ;  /* 0x0000000000007941 */ /* 0x000fea0003800200 */
.L_x_16938:
[----:B------:R-:W-:Y:S01]  /*6700*/  BAR.SYNC.DEFER_BLOCKING 0x0 ;  /* 0x0000000000007b1d */ /* 0x000fe20000010000 */
[----:B------:R-:W-:Y:S02]  /*6710*/  ISETP.GE.U32.AND P0, PT, R2, 0x42, PT ;  /* 0x000000420200780c */ /* 0x000fe40003f06070 */
[----:B------:R-:W-:-:S11]  /*6720*/  ISETP.GT.U32.AND P1, PT, R0, 0x1f, PT ;  /* 0x0000001f0000780c */ /* 0x000fd60003f24070 */
[----:B------:R-:W-:Y:S05]  /*6730*/  @!P0 BRA `(.L_x_17037) ;  /* 0x00000000002c8947 */ /* 0x000fea0003800000 */
.L_x_17038:
[----:B------:R-:W-:-:S04]  /*6740*/  SHF.R.U32.HI R6, RZ, 0x1, R2 ;  /* 0x00000001ff067819 */ /* 0x000fc80000011602 */
[----:B------:R-:W-:-:S13]  /*6750*/  ISETP.GE.U32.AND P0, PT, R0, R6, PT ;  /* 0x000000060000720c */ /* 0x000fda0003f06070 */
[----:B------:R-:W-:Y:S01]  /*6760*/  @!P0 LEA R5, R6, R3, 0x2 ;  /* 0x0000000306058211 */ /* 0x000fe200078e10ff */
[----:B0-----:R-:W-:Y:S05]  /*6770*/  @!P0 LDS R4, [R3] ;  /* 0x0000000003048984 */ /* 0x001fea0000000800 */
[----:B------:R-:W0:Y:S02]  /*6780*/  @!P0 LDS R5, [R5] ;  /* 0x0000000005058984 */ /* 0x000e240000000800 */
[----:B0-----:R-:W-:-:S05]  /*6790*/  @!P0 VIMNMX R4, PT, PT, R4, R5, PT ;  /* 0x0000000504048248 */ /* 0x001fca0003fe0100 */
[----:B------:R2:W-:Y:S01]  /*67a0*/  @!P0 STS [R3], R4 ;  /* 0x0000000403008388 */ /* 0x0005e20000000800 */
[----:B------:R-:W-:Y:S01]  /*67b0*/  BAR.SYNC.DEFER_BLOCKING 0x0 ;  /* 0x0000000000007b1d */ /* 0x000fe20000010000 */
[----:B------:R-:W-:Y:S01]  /*67c0*/  ISETP.GT.U32.AND P0, PT, R2, 0x83, PT ;  /* 0x000000830200780c */ /* 0x000fe20003f04070 */
[----:B------:R-:W-:-:S12]  /*67d0*/  IMAD.MOV.U32 R2, RZ, RZ, R6 ;  /* 0x000000ffff027224 */ /* 0x000fd800078e0006 */
[----:B--2---:R-:W-:Y:S05]  /*67e0*/  @P0 BRA `(.L_x_17038) ;  /* 0xfffffffc00d40947 */ /* 0x004fea000383ffff */
.L_x_17037:
[----:B------:R-:W-:Y:S05]  /*67f0*/  @P1 EXIT ;  /* 0x000000000000194d */ /* 0x000fea0003800000 */
[----:B------:R-:W-:Y:S01]  /*6800*/  LDS R2, [R3] ;  /* 0x0000000003027984 */ /* 0x000fe20000000800 */
[----:B------:R-:W-:-:S03]  /*6810*/  ISETP.NE.AND P0, PT, R0, RZ, PT ;  /* 0x000000ff0000720c */ /* 0x000fc60003f05270 */
[----:B------:R-:W2:Y:S02]  /*6820*/  LDS R5, [R3+0x80] ;  /* 0x0000800003057984 */ /* 0x000ea40000000800 */
[----:B--2---:R-:W-:-:S05]  /*6830*/  VIMNMX R2, PT, PT, R2, R5, PT ;  /* 0x0000000502027248 */ /* 0x004fca0003fe0100 */
[----:B------:R-:W-:Y:S04]  /*6840*/  STS [R3], R2 ;  /* 0x0000000203007388 */ /* 0x000fe80000000800 */
[----:B0-----:R-:W-:Y:S04]  /*6850*/  LDS R4, [R3] ;  /* 0x0000000003047984 */ /* 0x001fe80000000800 */
        /* <DEDUP_REMOVED lines=8> */
[----:B-1----:R-:W0:Y:S02]  /*68e0*/  LDS R8, [R3+0x10] ;  /* 0x0000100003087984 */ /* 0x002e240000000800 */
        /* <DEDUP_REMOVED lines=28> */
        .weak           $__internal_368_$__cuda_sm20_div_s64
        .type           $__internal_368_$__cuda_sm20_div_s64,@function
        .size           $__internal_368_$__cuda_sm20_div_s64,($__internal_369_$__cuda_sm20_rem_s64 - $__internal_368_$__cuda_sm20_div_s64)
$__internal_368_$__cuda_sm20_div_s64:
        /* <DEDUP_REMOVED lines=82> */
[----:B------:R-:W-:Y:S06]  /*6fd0*/  RET.REL.NODEC R12 `(contiguous_min2_i32) ;  /* 0xffffff900c087950 */ /* 0x000fec0003c3ffff */
        .weak           $__internal_369_$__cuda_sm20_rem_s64
        .type           $__internal_369_$__cuda_sm20_rem_s64,@function
        .size           $__internal_369_$__cuda_sm20_rem_s64,(.L_x_32572 - $__internal_369_$__cuda_sm20_rem_s64)
$__internal_369_$__cuda_sm20_rem_s64:
        /* <DEDUP_REMOVED lines=76> */
[----:B------:R-:W-:Y:S06]  /*74a0*/  RET.REL.NODEC R26 `(contiguous_min2_i32) ;  /* 0xffffff881ad47950 */ /* 0x000fec0003c3ffff */
.L_x_17039:
        /* <DEDUP_REMOVED lines=13> */
.L_x_32572:


//--------------------- .text.uncontiguous_min_i32 --------------------------
	.section	.text.uncontiguous_min_i32,"ax",@progbits
	.align	128
        .global         uncontiguous_min_i32
        .type           uncontiguous_min_i32,@function
        .size           uncontiguous_min_i32,(.L_x_32574 - uncontiguous_min_i32)
        .other          uncontiguous_min_i32,@"STO_CUDA_ENTRY STV_DEFAULT"
uncontiguous_min_i32:
.text.uncontiguous_min_i32:
        /* <DEDUP_REMOVED lines=42> */
.L_x_17068:
        /* <DEDUP_REMOVED lines=33> */
.L_x_17045:
[----:B------:R-:W-:Y:S01]  /*04b0*/  MOV R29, R14 ;  /* 0x0000000e001d7202 */ /* 0x000fe20000000f00 */
[----:B------:R-:W-:Y:S01]  /*04c0*/  IMAD.MOV.U32 R26, RZ, RZ, R15 ;  /* 0x000000ffff1a7224 */ /* 0x000fe200078e000f */
[----:B------:R-:W-:Y:S01]  /*04d0*/  MOV R13, R16 ;  /* 0x00000010000d7202 */ /* 0x000fe20000000f00 */
[----:B------:R-:W-:Y:S01]  /*04e0*/  IMAD.MOV.U32 R12, RZ, RZ, R17 ;  /* 0x000000ffff0c7224 */ /* 0x000fe200078e0011 */
[----:B------:R-:W-:-:S07]  /*04f0*/  MOV R11, 0x510 ;  /* 0x00000510000b7802 */ /* 0x000fce0000000f00 */
[----:B------:R-:W-:Y:S05]  /*0500*/  CALL.REL.NOINC `($__internal_370_$__cuda_sm20_div_s64) ;  /* 0x0000006400d07944 */ /* 0x000fea0003c00000 */
        /* <DEDUP_REMOVED lines=9> */
.L_x_17046:
[----:B------:R-:W-:Y:S05]  /*05a0*/  BSYNC.RECONVERGENT B1 ;  /* 0x0000000000017941 */ /* 0x000fea0003800200 */
.L_x_17044:
        /* <DEDUP_REMOVED lines=36> */
.L_x_17048:
[----:B------:R-:W-:Y:S01]  /*07f0*/  MOV R29, R7 ;  /* 0x00000007001d7202 */ /* 0x000fe20000000f00 */
[----:B------:R-:W-:Y:S01]  /*0800*/  IMAD.MOV.U32 R26, RZ, RZ, R8 ;  /* 0x000000ffff1a7224 */ /* 0x000fe200078e0008 */
[----:B------:R-:W-:Y:S01]  /*0810*/  MOV R13, R16 ;  /* 0x00000010000d7202 */ /* 0x000fe20000000f00 */
[----:B------:R-:W-:Y:S01]  /*0820*/  IMAD.MOV.U32 R12, RZ, RZ, R17 ;  /* 0x000000ffff0c7224 */ /* 0x000fe200078e0011 */
[----:B------:R-:W-:-:S07]  /*0830*/  MOV R11, 0x850 ;  /* 0x00000850000b7802 */ /* 0x000fce0000000f00 */
[----:B------:R-:W-:Y:S05]  /*0840*/  CALL.REL.NOINC `($__internal_370_$__cuda_sm20_div_s64) ;  /* 0x0000006400007944 */ /* 0x000fea0003c00000 */
        /* <DEDUP_REMOVED lines=10> */
.L_x_17049:
[----:B------:R-:W-:Y:S05]  /*08f0*/  BSYNC.RECONVERGENT B1 ;  /* 0x0000000000017941 */ /* 0x000fea0003800200 */
.L_x_17047:
        /* <DEDUP_REMOVED lines=37> */
.L_x_17051:
[----:B------:R-:W-:Y:S01]  /*0b50*/  IMAD.MOV.U32 R29, RZ, RZ, R14 ;  /* 0x000000ffff1d7224 */ /* 0x000fe200078e000e */
[----:B------:R-:W-:Y:S01]  /*0b60*/  MOV R26, R15 ;  /* 0x0000000f001a7202 */ /* 0x000fe20000000f00 */
[----:B------:R-:W-:Y:S01]  /*0b70*/  IMAD.MOV.U32 R13, RZ, RZ, R16 ;  /* 0x000000ffff0d7224 */ /* 0x000fe200078e0010 */
[----:B------:R-:W-:Y:S02]  /*0b80*/  MOV R12, R17 ;  /* 0x00000011000c7202 */ /* 0x000fe40000000f00 */
[----:B------:R-:W-:-:S07]  /*0b90*/  MOV R11, 0xbb0 ;  /* 0x00000bb0000b7802 */ /* 0x000fce0000000f00 */
[----:B------:R-:W-:Y:S05]  /*0ba0*/  CALL.REL.NOINC `($__internal_370_$__cuda_sm20_div_s64) ;  /* 0x0000006000287944 */ /* 0x000fea0003c00000 */
        /* <DEDUP_REMOVED lines=10> */
.L_x_17052:
[----:B------:R-:W-:Y:S05]  /*0c50*/  BSYNC.RECONVERGENT B1 ;  /* 0x0000000000017941 */ /* 0x000fea0003800200 */
.L_x_17050:
        /* <DEDUP_REMOVED lines=34> */
.L_x_17054:
        /* <DEDUP_REMOVED lines=16> */
.L_x_17055:
[----:B------:R-:W-:Y:S05]  /*0f80*/  BSYNC.RECONVERGENT B1 ;  /* 0x0000000000017941 */ /* 0x000fea0003800200 */
.L_x_17053:
        /* <DEDUP_REMOVED lines=37> */
.L_x_17057:
[----:B------:R-:W-:Y:S01]  /*11e0*/  MOV R29, R14 ;  /* 0x0000000e001d7202 */ /* 0x000fe20000000f00 */
[----:B------:R-:W-:Y:S01]  /*11f0*/  IMAD.MOV.U32 R26, RZ, RZ, R15 ;  /* 0x000000ffff1a7224 */ /* 0x000fe200078e000f */
[----:B------:R-:W-:Y:S01]  /*1200*/  MOV R13, R16 ;  /* 0x00000010000d7202 */ /* 0x000fe20000000f00 */
[----:B------:R-:W-:Y:S01]  /*1210*/  IMAD.MOV.U32 R12, RZ, RZ, R17 ;  /* 0x000000ffff0c7224 */ /* 0x000fe200078e0011 */
[----:B------:R-:W-:-:S07]  /*1220*/  MOV R11, 0x1240 ;  /* 0x00001240000b7802 */ /* 0x000fce0000000f00 */
[----:B------:R-:W-:Y:S05]  /*1230*/  CALL.REL.NOINC `($__internal_370_$__cuda_sm20_div_s64) ;  /* 0x0000005800847944 */ /* 0x000fea0003c00000 */
        /* <DEDUP_REMOVED lines=11> */
.L_x_17058:
[----:B------:R-:W-:Y:S05]  /*12f0*/  BSYNC.RECONVERGENT B1 ;  /* 0x0000000000017941 */ /* 0x000fea0003800200 */
.L_x_17056:
        /* <DEDUP_REMOVED lines=35> */
.L_x_17060:
        /* <DEDUP_REMOVED lines=16> */
.L_x_17061:
[----:B------:R-:W-:Y:S05]  /*1630*/  BSYNC.RECONVERGENT B1 ;  /* 0x0000000000017941 */ /* 0x000fea0003800200 */
.L_x_17059:
        /* <DEDUP_REMOVED lines=36> */
.L_x_17063:
        /* <DEDUP_REMOVED lines=17> */
.L_x_17064:
[----:B------:R-:W-:Y:S05]  /*1990*/  BSYNC.RECONVERGENT B1 ;  /* 0x0000000000017941 */ /* 0x000fea0003800200 */
.L_x_17062:
        /* <DEDUP_REMOVED lines=36> */
.L_x_17066:
        /* <DEDUP_REMOVED lines=17> */
.L_x_17067:
[----:B------:R-:W-:Y:S05]  /*1cf0*/  BSYNC.RECONVERGENT B1 ;  /* 0x0000000000017941 */ /* 0x000fea0003800200 */
.L_x_17065:
        /* <DEDUP_REMOVED lines=10> */
.L_x_17043:
        /* <DEDUP_REMOVED lines=36> */
.L_x_17071:
[----:B------:R-:W-:Y:S01]  /*1fe0*/  IMAD.MOV.U32 R29, RZ, RZ, R14 ;  /* 0x000000ffff1d7224 */ /* 0x000fe200078e000e */
[----:B------:R-:W-:Y:S01]  /*1ff0*/  MOV R26, R15 ;  /* 0x0000000f001a7202 */ /* 0x000fe20000000f00 */
[----:B------:R-:W-:Y:S01]  /*2000*/  IMAD.MOV.U32 R13, RZ, RZ, R16 ;  /* 0x000000ffff0d7224 */ /* 0x000fe200078e0010 */
[----:B------:R-:W-:Y:S02]  /*2010*/  MOV R12, R17 ;  /* 0x00000011000c7202 */ /* 0x000fe40000000f00 */
[----:B------:R-:W-:-:S07]  /*2020*/  MOV R11, 0x2040 ;  /* 0x00002040000b7802 */ /* 0x000fce0000000f00 */
[----:B------:R-:W-:Y:S05]  /*2030*/  CALL.REL.NOINC `($__internal_370_$__cuda_sm20_div_s64) ;  /* 0x0000004c00047944 */ /* 0x000fea0003c00000 */
        /* <DEDUP_REMOVED lines=9> */
.L_x_17072:
[----:B------:R-:W-:Y:S05]  /*20d0*/  BSYNC.RECONVERGENT B1 ;  /* 0x0000000000017941 */ /* 0x000fea0003800200 */
.L_x_17070:
        /* <DEDUP_REMOVED lines=36> */
.L_x_17074:
[----:B------:R-:W-:Y:S01]  /*2320*/  IMAD.MOV.U32 R29, RZ, RZ, R7 ;  /* 0x000000ffff1d7224 */ /* 0x000fe200078e0007 */
[----:B------:R-:W-:Y:S01]  /*2330*/  MOV R26, R8 ;  /* 0x00000008001a7202 */ /* 0x000fe20000000f00 */
[----:B------:R-:W-:Y:S01]  /*2340*/  IMAD.MOV.U32 R13, RZ, RZ, R16 ;  /* 0x000000ffff0d7224 */ /* 0x000fe200078e0010 */
[----:B------:R-:W-:Y:S02]  /*2350*/  MOV R12, R17 ;  /* 0x00000011000c7202 */ /* 0x000fe40000000f00 */
[----:B------:R-:W-:-:S07]  /*2360*/  MOV R11, 0x2380 ;  /* 0x00002380000b7802 */ /* 0x000fce0000000f00 */
[----:B------:R-:W-:Y:S05]  /*2370*/  CALL.REL.NOINC `($__internal_370_$__cuda_sm20_div_s64) ;  /* 0x0000004800347944 */ /* 0x000fea0003c00000 */
        /* <DEDUP_REMOVED lines=11> */
.L_x_17075:
[----:B------:R-:W-:Y:S05]  /*2430*/  BSYNC.RECONVERGENT B1 ;  /* 0x0000000000017941 */ /* 0x000fea0003800200 */
.L_x_17073:
        /* <DEDUP_REMOVED lines=38> */
.L_x_17077:
        /* <DEDUP_REMOVED lines=16> */
.L_x_17078:
[----:B------:R-:W-:Y:S05]  /*27a0*/  BSYNC.RECONVERGENT B1 ;  /* 0x0000000000017941 */ /* 0x000fea0003800200 */
.L_x_17076:
        /* <DEDUP_REMOVED lines=36> */
.L_x_17080:
        /* <DEDUP_REMOVED lines=16> */
.L_x_17081:
[----:B------:R-:W-:Y:S05]  /*2af0*/  BSYNC.RECONVERGENT B1 ;  /* 0x0000000000017941 */ /* 0x000fea0003800200 */
.L_x_17079:
[----:B------:R-:W-:Y:S01]  /*2b00*/  MOV R34, R20 ;  /* 0x0000001400227202 */ /* 0x000fe20000000f00 */
[----:B------:R-:W-:Y:S02]  /*2b10*/  IMAD R5, R5, R38, RZ ;  /* 0x0000002605057224 */ /* 0x000fe400078e02ff */
[----:B------:R-:W-:Y:S02]  /*2b20*/  VIADD R9, R9, 0xfffffffe ;  /* 0xfffffffe09097836 */ /* 0x000fe40000000000 */
[----:B------:R-:W-:-:S04]  /*2b30*/  IMAD.WIDE.U32 R34, R38, R10, R34 ;  /* 0x0000000a26227225 */ /* 0x000fc800078e0022 */
[----:B------:R-:W-:-:S05]  /*2b40*/  IMAD R5, R39, R10, R5 ;  /* 0x0000000a27057224 */ /* 0x000fca00078e0205 */
[----:B------:R-:W-:Y:S01]  /*2b50*/  IADD3 R6, PT, PT, R35, R5, RZ ;  /* 0x0000000523067210 */ /* 0x000fe20007ffe0ff */
[----:B------:R-:W-:-:S07]  /*2b60*/  IMAD.MOV.U32 R5, RZ, RZ, R34 ;  /* 0x000000ffff057224 */ /* 0x000fce00078e0022 */
.L_x_17069:
        /* <DEDUP_REMOVED lines=31> */
.L_x_17083:
[----:B------:R-:W-:Y:S01]  /*2d60*/  MOV R20, R14 ;  /* 0x0000000e00147202 */ /* 0x000fe20000000f00 */
[----:B------:R-:W-:Y:S01]  /*2d70*/  IMAD.MOV.U32 R24, RZ, RZ, R15 ;  /* 0x000000ffff187224 */ /* 0x000fe200078e000f */
[----:B------:R-:W-:Y:S01]  /*2d80*/  MOV R21, R16 ;  /* 0x0000001000157202 */ /* 0x000fe20000000f00 */
[----:B------:R-:W-:Y:S01]  /*2d90*/  IMAD.MOV.U32 R22, RZ, RZ, R17 ;  /* 0x000000ffff167224 */ /* 0x000fe200078e0011 */
[----:B------:R-:W-:-:S07]  /*2da0*/  MOV R23, 0x2dc0 ;  /* 0x00002dc000177802 */ /* 0x000fce0000000f00 */
[----:B------:R-:W-:Y:S05]  /*2db0*/  CALL.REL.NOINC `($__internal_371_$__cuda_sm20_rem_s64) ;  /* 0x0000004000f47944 */ /* 0x000fea0003c00000 */
[----:B------:R-:W-:Y:S01]  /*2dc0*/  MOV R10, R12 ;  /* 0x0000000c000a7202 */ /* 0x000fe20000000f00 */
[----:B------:R-:W-:-:S07]  /*2dd0*/  IMAD.MOV.U32 R11, RZ, RZ, R13 ;  /* 0x000000ffff0b7224 */ /* 0x000fce00078e000d */
.L_x_17084:
[----:B------:R-:W-:Y:S05]  /*2de0*/  BSYNC.RECONVERGENT B1 ;  /* 0x0000000000017941 */ /* 0x000fea0003800200 */
.L_x_17082:
        /* <DEDUP_REMOVED lines=33> */
.L_x_17086:
[----:B------:R-:W-:Y:S01]  /*3000*/  IMAD.MOV.U32 R21, RZ, RZ, R16 ;  /* 0x000000ffff157224 */ /* 0x000fe200078e0010 */
[----:B------:R-:W-:Y:S01]  /*3010*/  MOV R22, R17 ;  /* 0x0000001100167202 */ /* 0x000fe20000000f00 */
[----:B------:R-:W-:Y:S01]  /*3020*/  IMAD.MOV.U32 R20, RZ, RZ, R7 ;  /* 0x000000ffff147224 */ /* 0x000fe200078e0007 */
[----:B------:R-:W-:Y:S02]  /*3030*/  MOV R24, R8 ;  /* 0x0000000800187202 */ /* 0x000fe40000000f00 */
[----:B------:R-:W-:-:S07]  /*3040*/  MOV R23, 0x3060 ;  /* 0x0000306000177802 */ /* 0x000fce0000000f00 */
[----:B------:R-:W-:Y:S05]  /*3050*/  CALL.REL.NOINC `($__internal_371_$__cuda_sm20_rem_s64) ;  /* 0x00000040004c7944 */ /* 0x000fea0003c00000 */
[----:B------:R-:W-:Y:S01]  /*3060*/  IMAD.MOV.U32 R8, RZ, RZ, R12 ;  /* 0x000000ffff087224 */ /* 0x000fe200078e000c */
[----:B------:R-:W-:-:S07]  /*3070*/  MOV R9, R13 ;  /* 0x0000000d00097202 */ /* 0x000fce0000000f00 */
.L_x_17087:
[----:B------:R-:W-:Y:S05]  /*3080*/  BSYNC.RECONVERGENT B1 ;  /* 0x0000000000017941 */ /* 0x000fea0003800200 */
.L_x_17085:
[----:B------:R-:W-:Y:S01]  /*3090*/  MOV R11, R6 ;  /* 0x00000006000b7202 */ /* 0x000fe20000000f00 */
[----:B------:R-:W-:Y:S02]  /*30a0*/  IMAD.MOV.U32 R10, RZ, RZ, R5 ;  /* 0x000000ffff0a7224 */ /* 0x000fe400078e0005 */
[----:B------:R-:W-:Y:S02]  /*30b0*/  IMAD R7, R9, R18, RZ ;  /* 0x0000001209077224 */ /* 0x000fe400078e02ff */
[----:B------:R-:W-:-:S04]  /*30c0*/  IMAD.WIDE.U32 R10, R18, R8, R10 ;  /* 0x00000008120a7225 */ /* 0x000fc800078e000a */
[----:B------:R-:W-:Y:S01]  /*30d0*/  IMAD R7, R19, R8, R7 ;  /* 0x0000000813077224 */ /* 0x000fe200078e0207 */
[----:B------:R-:W-:-:S03]  /*30e0*/  MOV R5, R10 ;  /* 0x0000000a00057202 */ /* 0x000fc60000000f00 */
[----:B------:R-:W-:-:S07]  /*30f0*/  IMAD.IADD R6, R11, 0x1, R7 ;  /* 0x000000010b067824 */ /* 0x000fce00078e0207 */
.L_x_17042:
        /* <DEDUP_REMOVED lines=10> */
.L_x_17041:
        /* <DEDUP_REMOVED lines=20> */
.L_x_17115:
        /* <DEDUP_REMOVED lines=33> */
.L_x_17092:
[----:B------:R-:W-:Y:S01]  /*34f0*/  MOV R29, R15 ;  /* 0x0000000f001d7202 */ /* 0x000fe20000000f00 */
[----:B------:R-:W-:Y:S01]  /*3500*/  IMAD.MOV.U32 R26, RZ, RZ, R14 ;  /* 0x000000ffff1a7224 */ /* 0x000fe200078e000e */
[----:B------:R-:W-:Y:S01]  /*3510*/  MOV R13, R34 ;  /* 0x00000022000d7202 */ /* 0x000fe20000000f00 */
[----:B------:R-:W-:Y:S01]  /*3520*/  IMAD.MOV.U32 R12, RZ, RZ, R35 ;  /* 0x000000ffff0c7224 */ /* 0x000fe200078e0023 */
[----:B------:R-:W-:-:S07]  /*3530*/  MOV R11, 0x3550 ;  /* 0x00003550000b7802 */ /* 0x000fce0000000f00 */
[----:B-123--:R-:W-:Y:S05]  /*3540*/  CALL.REL.NOINC `($__internal_370_$__cuda_sm20_div_s64) ;  /* 0x0000003400c07944 */ /* 0x00efea0003c00000 */
        /* <DEDUP_REMOVED lines=11> */
.L_x_17093:
[----:B------:R-:W-:Y:S05]  /*3600*/  BSYNC.RECONVERGENT B1 ;  /* 0x0000000000017941 */ /* 0x000fea0003800200 */
.L_x_17091:
        /* <DEDUP_REMOVED lines=39> */
.L_x_17095:
[----:B------:R-:W-:Y:S01]  /*3880*/  MOV R29, R34 ;  /* 0x00000022001d7202 */ /* 0x000fe20000000f00 */
[----:B------:R-:W-:Y:S01]  /*3890*/  IMAD.MOV.U32 R26, RZ, RZ, R35 ;  /* 0x000000ffff1a7224 */ /* 0x000fe200078e0023 */
[----:B------:R-:W-:Y:S01]  /*38a0*/  MOV R13, R36 ;  /* 0x00000024000d7202 */ /* 0x000fe20000000f00 */
[----:B------:R-:W-:Y:S01]  /*38b0*/  IMAD.MOV.U32 R12, RZ, RZ, R37 ;  /* 0x000000ffff0c7224 */ /* 0x000fe200078e0025 */
[----:B------:R-:W-:-:S07]  /*38c0*/  MOV R11, 0x38e0 ;  /* 0x000038e0000b7802 */ /* 0x000fce0000000f00 */
[----:B-1----:R-:W-:Y:S05]  /*38d0*/  CALL.REL.NOINC `($__internal_370_$__cuda_sm20_div_s64) ;  /* 0x0000003000dc7944 */ /* 0x002fea0003c00000 */
        /* <DEDUP_REMOVED lines=11> */
.L_x_17096:
[----:B------:R-:W-:Y:S05]  /*3990*/  BSYNC.RECONVERGENT B1 ;  /* 0x0000000000017941 */ /* 0x000fea0003800200 */
.L_x_17094:
        /* <DEDUP_REMOVED lines=38> */
.L_x_17098:
[----:B------:R-:W-:Y:S01]  /*3c00*/  IMAD.MOV.U32 R29, RZ, RZ, R34 ;  /* 0x000000ffff1d7224 */ /* 0x000fe200078e0022 */
[----:B------:R-:W-:Y:S01]  /*3c10*/  MOV R26, R35 ;  /* 0x00000023001a7202 */ /* 0x000fe20000000f00 */
[----:B------:R-:W-:Y:S01]  /*3c20*/  IMAD.MOV.U32 R13, RZ, RZ, R36 ;  /* 0x000000ffff0d7224 */ /* 0x000fe200078e0024 */
[----:B------:R-:W-:Y:S02]  /*3c30*/  MOV R12, R37 ;  /* 0x00000025000c7202 */ /* 0x000fe40000000f00 */
[----:B------:R-:W-:-:S07]  /*3c40*/  MOV R11, 0x3c60 ;  /* 0x00003c60000b7802 */ /* 0x000fce0000000f00 */
[----:B-1----:R-:W-:Y:S05]  /*3c50*/  CALL.REL.NOINC `($__internal_370_$__cuda_sm20_div_s64) ;  /* 0x0000002c00fc7944 */ /* 0x002fea0003c00000 */
        /* <DEDUP_REMOVED lines=11> */
.L_x_17099:
[----:B------:R-:W-:Y:S05]  /*3d10*/  BSYNC.RECONVERGENT B1 ;  /* 0x0000000000017941 */ /* 0x000fea0003800200 */
.L_x_17097:
        /* <DEDUP_REMOVED lines=38> */
.L_x_17101:
        /* <DEDUP_REMOVED lines=17> */
.L_x_17102:
[----:B------:R-:W-:Y:S05]  /*4090*/  BSYNC.RECONVERGENT B1 ;  /* 0x0000000000017941 */ /* 0x000fea0003800200 */
.L_x_17100:
        /* <DEDUP_REMOVED lines=39> */
.L_x_17104:
        /* <DEDUP_REMOVED lines=17> */
.L_x_17105:
[----:B------:R-:W-:Y:S05]  /*4420*/  BSYNC.RECONVERGENT B1 ;  /* 0x0000000000017941 */ /* 0x000fea0003800200 */
.L_x_17103:
        /* <DEDUP_REMOVED lines=38> */
.L_x_17107:
        /* <DEDUP_REMOVED lines=17> */
.L_x_17108:
[----:B------:R-:W-:Y:S05]  /*47a0*/  BSYNC.RECONVERGENT B1 ;  /* 0x0000000000017941 */ /* 0x000fea0003800200 */
.L_x_17106:
        /* <DEDUP_REMOVED lines=38> */
.L_x_17110:
        /* <DEDUP_REMOVED lines=17> */
.L_x_17111:
[----:B------:R-:W-:Y:S05]  /*4b20*/  BSYNC.RECONVERGENT B1 ;  /* 0x0000000000017941 */ /* 0x000fea0003800200 */
.L_x_17109:
        /* <DEDUP_REMOVED lines=36> */
.L_x_17113:
        /* <DEDUP_REMOVED lines=17> */
.L_x_17114:
[----:B------:R-:W-:Y:S05]  /*4e80*/  BSYNC.RECONVERGENT B1 ;  /* 0x0000000000017941 */ /* 0x000fea0003800200 */
.L_x_17112:
        /* <DEDUP_REMOVED lines=12> */
.L_x_17090:
        /* <DEDUP_REMOVED lines=35> */
.L_x_17118:
[----:B------:R-:W-:Y:S01]  /*5180*/  IMAD.MOV.U32 R29, RZ, RZ, R15 ;  /* 0x000000ffff1d7224 */ /* 0x000fe200078e000f */
[----:B------:R-:W-:Y:S01]  /*5190*/  MOV R26, R14 ;  /* 0x0000000e001a7202 */ /* 0x000fe20000000f00 */
[----:B------:R-:W-:Y:S01]  /*51a0*/  IMAD.MOV.U32 R13, RZ, RZ, R16 ;  /* 0x000000ffff0d7224 */ /* 0x000fe200078e0010 */
[----:B------:R-:W-:Y:S02]  /*51b0*/  MOV R12, R17 ;  /* 0x00000011000c7202 */ /* 0x000fe40000000f00 */
[----:B------:R-:W-:-:S07]  /*51c0*/  MOV R11, 0x51e0 ;  /* 0x000051e0000b7802 */ /* 0x000fce0000000f00 */
[----:B------:R-:W-:Y:S05]  /*51d0*/  CALL.REL.NOINC `($__internal_370_$__cuda_sm20_div_s64) ;  /* 0x00000018009c7944 */ /* 0x000fea0003c00000 */
        /* <DEDUP_REMOVED lines=11> */
.L_x_17119:
[----:B------:R-:W-:Y:S05]  /*5290*/  BSYNC.RECONVERGENT B1 ;  /* 0x0000000000017941 */ /* 0x000fea0003800200 */
.L_x_17117:
        /* <DEDUP_REMOVED lines=41> */
.L_x_17121:
        /* <DEDUP_REMOVED lines=17> */
.L_x_17122:
[----:B------:R-:W-:Y:S05]  /*5640*/  BSYNC.RECONVERGENT B1 ;  /* 0x0000000000017941 */ /* 0x000fea0003800200 */
.L_x_17120:
        /* <DEDUP_REMOVED lines=40> */
.L_x_17124:
[----:B------:R-:W-:Y:S01]  /*58d0*/  MOV R29, R18 ;  /* 0x00000012001d7202 */ /* 0x000fe20000000f00 */
[----:B------:R-:W-:Y:S01]  /*58e0*/  IMAD.MOV.U32 R26, RZ, RZ, R19 ;  /* 0x000000ffff1a7224 */ /* 0x000fe200078e0013 */
[----:B------:R-:W-:Y:S02]  /*58f0*/  MOV R13, R20 ;  /* 0x00000014000d7202 */ /* 0x000fe40000000f00 */
[----:B------:R-:W-:Y:S02]  /*5900*/  MOV R12, R21 ;  /* 0x00000015000c7202 */ /* 0x000fe40000000f00 */
[----:B------:R-:W-:-:S07]  /*5910*/  MOV R11, 0x5930 ;  /* 0x00005930000b7802 */ /* 0x000fce0000000f00 */
[----:B------:R-:W-:Y:S05]  /*5920*/  CALL.REL.NOINC `($__internal_370_$__cuda_sm20_div_s64) ;  /* 0x0000001000c87944 */ /* 0x000fea0003c00000 */
        /* <DEDUP_REMOVED lines=11> */
.L_x_17125:
[----:B------:R-:W-:Y:S05]  /*59e0*/  BSYNC.RECONVERGENT B1 ;  /* 0x0000000000017941 */ /* 0x000fea0003800200 */
.L_x_17123:
        /* <DEDUP_REMOVED lines=39> */
.L_x_17127:
[----:B------:R-:W-:Y:S01]  /*5c60*/  MOV R29, R18 ;  /* 0x00000012001d7202 */ /* 0x000fe20000000f00 */
[----:B------:R-:W-:Y:S01]  /*5c70*/  IMAD.MOV.U32 R26, RZ, RZ, R19 ;  /* 0x000000ffff1a7224 */ /* 0x000fe200078e0013 */
[----:B------:R-:W-:Y:S02]  /*5c80*/  MOV R13, R20 ;  /* 0x00000014000d7202 */ /* 0x000fe40000000f00 */
[----:B------:R-:W-:Y:S02]  /*5c90*/  MOV R12, R21 ;  /* 0x00000015000c7202 */ /* 0x000fe40000000f00 */
[----:B------:R-:W-:-:S07]  /*5ca0*/  MOV R11, 0x5cc0 ;  /* 0x00005cc0000b7802 */ /* 0x000fce0000000f00 */
[----:B------:R-:W-:Y:S05]  /*5cb0*/  CALL.REL.NOINC `($__internal_370_$__cuda_sm20_div_s64) ;  /* 0x0000000c00e47944 */ /* 0x000fea0003c00000 */
        /* <DEDUP_REMOVED lines=11> */
.L_x_17128:
[----:B------:R-:W-:Y:S05]  /*5d70*/  BSYNC.RECONVERGENT B1 ;  /* 0x0000000000017941 */ /* 0x000fea0003800200 */
.L_x_17126:
        /* <DEDUP_REMOVED lines=10> */
.L_x_17116:
        /* <DEDUP_REMOVED lines=34> */
.L_x_17131:
        /* <DEDUP_REMOVED lines=17> */
.L_x_17132:
[----:B------:R-:W-:Y:S05]  /*6150*/  BSYNC.RECONVERGENT B1 ;  /* 0x0000000000017941 */ /* 0x000fea0003800200 */
.L_x_17130:
        /* <DEDUP_REMOVED lines=41> */
.L_x_17134:
        /* <DEDUP_REMOVED lines=17> */
.L_x_17135:
[----:B------:R-:W-:Y:S05]  /*6500*/  BSYNC.RECONVERGENT B1 ;  /* 0x0000000000017941 */ /* 0x000fea0003800200 */
.L_x_17133:
        /* <DEDUP_REMOVED lines=10> */
.L_x_17129:
        /* <DEDUP_REMOVED lines=31> */
.L_x_17137:
[----:B------:R-:W-:Y:S01]  /*67a0*/  MOV R21, R10 ;  /* 0x0000000a00157202 */ /* 0x000fe20000000f00 */
[----:B------:R-:W-:Y:S01]  /*67b0*/  IMAD.MOV.U32 R20, RZ, RZ, R15 ;  /* 0x000000ffff147224 */ /* 0x000fe200078e000f */
[----:B------:R-:W-:Y:S02]  /*67c0*/  MOV R22, R11 ;  /* 0x0000000b00167202 */ /* 0x000fe40000000f00 */
[----:B------:R-:W-:Y:S02]  /*67d0*/  MOV R24, R14 ;  /* 0x0000000e00187202 */ /* 0x000fe40000000f00 */
[----:B------:R-:W-:-:S07]  /*67e0*/  MOV R23, 0x6800 ;  /* 0x0000680000177802 */ /* 0x000fce0000000f00 */
[----:B------:R-:W-:Y:S05]  /*67f0*/  CALL.REL.NOINC `($__internal_371_$__cuda_sm20_rem_s64) ;  /* 0x0000000800647944 */ /* 0x000fea0003c00000 */
[----:B------:R-:W-:Y:S01]  /*6800*/  MOV R10, R12 ;  /* 0x0000000c000a7202 */ /* 0x000fe20000000f00 */
[----:B------:R-:W-:-:S07]  /*6810*/  IMAD.MOV.U32 R11, RZ, RZ, R13 ;  /* 0x000000ffff0b7224 */ /* 0x000fce00078e000d */
.L_x_17138:
[----:B------:R-:W-:Y:S05]  /*6820*/  BSYNC.RECONVERGENT B1 ;  /* 0x0000000000017941 */ /* 0x000fea0003800200 */
.L_x_17136:
        /* <DEDUP_REMOVED lines=10> */
.L_x_17089:
[----:B------:R-:W0:Y:S02]  /*68d0*/  LDCU.64 UR4, c[0x0][0x388] ;  /* 0x00007100ff0477ac */ /* 0x000e240008000a00 */
[----:B0-----:R-:W-:-:S04]  /*68e0*/  LEA R8, P0, R7, UR4, 0x2 ;  /* 0x0000000407087c11 */ /* 0x001fc8000f8010ff */
[----:B------:R-:W-:-:S05]  /*68f0*/  LEA.HI.X R9, R7, UR5, R6, 0x2, P0 ;  /* 0x0000000507097c11 */ /* 0x000fca00080f1406 */
[----:B------:R-:W2:Y:S04]  /*6900*/  LDG.E R8, desc[UR6][R8.64] ;  /* 0x0000000608087981 */ /* 0x000ea8000c1e1900 */
[----:B--2---:R0:W-:Y:S02]  /*6910*/  STS [R3], R8 ;  /* 0x0000000803007388 */ /* 0x0041e40000000800 */
.L_x_17088:
[----:B------:R-:W-:Y:S05]  /*6920*/  BSYNC.RECONVERGENT B0 ;  /* 0x0000000000007941 */ /* 0x000fea0003800200 */
.L_x_17040:
[----:B------:R-:W-:Y:S01]  /*6930*/  BAR.SYNC.DEFER_BLOCKING 0x0 ;  /* 0x0000000000007b1d */ /* 0x000fe20000010000 */
[----:B------:R-:W-:Y:S02]  /*6940*/  ISETP.GE.U32.AND P0, PT, R4, 0x42, PT ;  /* 0x000000420400780c */ /* 0x000fe40003f06070 */
[----:B------:R-:W-:-:S11]  /*6950*/  ISETP.GT.U32.AND P1, PT, R2, 0x1f, PT ;  /* 0x0000001f0200780c */ /* 0x000fd60003f24070 */
[----:B------:R-:W-:Y:S05]  /*6960*/  @!P0 BRA `(.L_x_17139) ;  /* 0x00000000002c8947 */ /* 0x000fea0003800000 */
.L_x_17140:
[----:B------:R-:W-:-:S04]  /*6970*/  SHF.R.U32.HI R7, RZ, 0x1, R4 ;  /* 0x00000001ff077819 */ /* 0x000fc80000011604 */
[----:B------:R-:W-:-:S13]  /*6980*/  ISETP.GE.U32.AND P0, PT, R2, R7, PT ;  /* 0x000000070200720c */ /* 0x000fda0003f06070 */
[----:B-1----:R-:W-:Y:S01]  /*6990*/  @!P0 LEA R6, R7, R3, 0x2 ;  /* 0x0000000307068211 */ /* 0x002fe200078e10ff */
[----:B------:R-:W-:Y:S05]  /*69a0*/  @!P0 LDS R5, [R3] ;  /* 0x0000000003058984 */ /* 0x000fea0000000800 */
[----:B------:R-:W0:Y:S02]  /*69b0*/  @!P0 LDS R6, [R6] ;  /* 0x0000000006068984 */ /* 0x000e240000000800 */
[----:B0-----:R-:W-:-:S05]  /*69c0*/  @!P0 VIMNMX R8, PT, PT, R5, R6, PT ;  /* 0x0000000605088248 */ /* 0x001fca0003fe0100 */
[----:B------:R2:W-:Y:S01]  /*69d0*/  @!P0 STS [R3], R8 ;  /* 0x0000000803008388 */ /* 0x0005e20000000800 */
[----:B------:R-:W-:Y:S01]  /*69e0*/  BAR.SYNC.DEFER_BLOCKING 0x0 ;  /* 0x0000000000007b1d */ /* 0x000fe20000010000 */
[----:B------:R-:W-:Y:S01]  /*69f0*/  ISETP.GT.U32.AND P0, PT, R4, 0x83, PT ;  /* 0x000000830400780c */ /* 0x000fe20003f04070 */
[----:B------:R-:W-:-:S12]  /*6a00*/  IMAD.MOV.U32 R4, RZ, RZ, R7 ;  /* 0x000000ffff047224 */ /* 0x000fd800078e0007 */
[----:B--2---:R-:W-:Y:S05]  /*6a10*/  @P0 BRA `(.L_x_17140) ;  /* 0xfffffffc00d40947 */ /* 0x004fea000383ffff */
.L_x_17139:
[----:B------:R-:W-:Y:S05]  /*6a20*/  @P1 EXIT ;  /* 0x000000000000194d */ /* 0x000fea0003800000 */
[----:B------:R-:W-:Y:S01]  /*6a30*/  LDS R4, [R3] ;  /* 0x0000000003047984 */ /* 0x000fe20000000800 */
[----:B------:R-:W-:-:S03]  /*6a40*/  ISETP.NE.AND P0, PT, R2, RZ, PT ;  /* 0x000000ff0200720c */ /* 0x000fc60003f05270 */
[----:B------:R-:W2:Y:S02]  /*6a50*/  LDS R5, [R3+0x80] ;  /* 0x0000800003057984 */ /* 0x000ea40000000800 */
[----:B--2---:R-:W-:-:S05]  /*6a60*/  VIMNMX R4, PT, PT, R4, R5, PT ;  /* 0x0000000504047248 */ /* 0x004fca0003fe0100 */
[----:B------:R-:W-:Y:S04]  /*6a70*/  STS [R3], R4 ;  /* 0x0000000403007388 */ /* 0x000fe80000000800 */
[----:B------:R-:W-:Y:S04]  /*6a80*/  LDS R5, [R3] ;  /* 0x0000000003057984 */ /* 0x000fe80000000800 */
[----:B-1----:R-:W1:Y:S02]  /*6a90*/  LDS R6, [R3+0x40] ;  /* 0x0000400003067984 */ /* 0x002e640000000800 */
[----:B-1----:R-:W-:-:S05]  /*6aa0*/  VIMNMX R6, PT, PT, R5, R6, PT ;  /* 0x0000000605067248 */ /* 0x002fca0003fe0100 */
[----:B------:R-:W-:Y:S04]  /*6ab0*/  STS [R3], R6 ;  /* 0x0000000603007388 */ /* 0x000fe80000000800 */
[----:B------:R-:W-:Y:S04]  /*6ac0*/  LDS R5, [R3] ;  /* 0x0000000003057984 */ /* 0x000fe80000000800 */
[----:B0-----:R-:W0:Y:S02]  /*6ad0*/  LDS R8, [R3+0x20] ;  /* 0x0000200003087984 */ /* 0x001e240000000800 */
        /* <DEDUP_REMOVED lines=23> */
        .weak           $__internal_370_$__cuda_sm20_div_s64
        .type           $__internal_370_$__cuda_sm20_div_s64,@function
        .size           $__internal_370_$__cuda_sm20_div_s64,($__internal_371_$__cuda_sm20_rem_s64 - $__internal_370_$__cuda_sm20_div_s64)
$__internal_370_$__cuda_sm20_div_s64:
        /* <DEDUP_REMOVED lines=83> */
[----:B------:R-:W-:Y:S05]  /*7180*/  RET.REL.NODEC R12 `(uncontiguous_min_i32) ;  /* 0xffffff8c0c9c7950 */ /* 0x000fea0003c3ffff */
        .weak           $__internal_371_$__cuda_sm20_rem_s64
        .type           $__internal_371_$__cuda_sm20_rem_s64,@function
        .size           $__internal_371_$__cuda_sm20_rem_s64,(.L_x_32574 - $__internal_371_$__cuda_sm20_rem_s64)
$__internal_371_$__cuda_sm20_rem_s64:
        /* <DEDUP_REMOVED lines=77> */
[----:B------:R-:W-:Y:S06]  /*7660*/  RET.REL.NODEC R10 `(uncontiguous_min_i32) ;  /* 0xffffff880a647950 */ /* 0x000fec0003c3ffff */
.L_x_17141:
        /* <DEDUP_REMOVED lines=9> */
.L_x_32574:


//--------------------- .text.contiguous_min_i32  --------------------------
	.section	.text.contiguous_min_i32,"ax",@progbits
	.align	128
        .global         contiguous_min_i32
        .type           contiguous_min_i32,@function
        .size           contiguous_min_i32,(.L_x_33276 - contiguous_min_i32)
        .other          contiguous_min_i32,@"STO_CUDA_ENTRY STV_DEFAULT"
contiguous_min_i32:
.text.contiguous_min_i32:
        /* <DEDUP_REMOVED lines=28> */
[----:B--2---:R-:W-:-:S05]  /*01c0*/  @!P0 VIMNMX R10, PT, PT, R4, R7, PT ;  /* 0x00000007040a8248 */ /* 0x004fca0003fe0100 */
        /* <DEDUP_REMOVED lines=10> */
.L_x_17143:
[----:B------:R-:W-:Y:S05]  /*0270*/  BSYNC.RECONVERGENT B0 ;  /* 0x0000000000007941 */ /* 0x000fea0003800200 */
.L_x_17142:
[----:B------:R-:W-:Y:S06]  /*0280*/  BAR.SYNC.DEFER_BLOCKING 0x0 ;  /* 0x0000000000007b1d */ /* 0x000fec0000010000 */
[----:B------:R-:W-:Y:S05]  /*0290*/  @!P2 BRA `(.L_x_17144) ;  /* 0x00000000002ca947 */ /* 0x000fea0003800000 */
.L_x_17145:
[----:B------:R-:W-:-:S04]  /*02a0*/  SHF.R.U32.HI R6, RZ, 0x1, R8 ;  /* 0x00000001ff067819 */ /* 0x000fc80000011608 */
[----:B------:R-:W-:-:S13]  /*02b0*/  ISETP.GE.U32.AND P0, PT, R2, R6, PT ;  /* 0x000000060200720c */ /* 0x000fda0003f06070 */
[----:B------:R-:W-:Y:S01]  /*02c0*/  @!P0 IMAD R5, R6, 0x4, R3 ;  /* 0x0000000406058824 */ /* 0x000fe200078e0203 */
[----:B-1----:R-:W-:Y:S05]  /*02d0*/  @!P0 LDS R4, [R3] ;  /* 0x0000000003048984 */ /* 0x002fea0000000800 */
[----:B------:R-:W1:Y:S02]  /*02e0*/  @!P0 LDS R5, [R5] ;  /* 0x0000000005058984 */ /* 0x000e640000000800 */
[----:B-1----:R-:W-:-:S05]  /*02f0*/  @!P0 VIMNMX R4, PT, PT, R4, R5, PT ;  /* 0x0000000504048248 */ /* 0x002fca0003fe0100 */
[----:B------:R2:W-:Y:S01]  /*0300*/  @!P0 STS [R3], R4 ;  /* 0x0000000403008388 */ /* 0x0005e20000000800 */
[----:B------:R-:W-:Y:S01]  /*0310*/  BAR.SYNC.DEFER_BLOCKING 0x0 ;  /* 0x0000000000007b1d */ /* 0x000fe20000010000 */
[----:B------:R-:W-:Y:S01]  /*0320*/  ISETP.GT.U32.AND P0, PT, R8, 0x83, PT ;  /* 0x000000830800780c */ /* 0x000fe20003f04070 */
[----:B------:R-:W-:-:S12]  /*0330*/  IMAD.MOV.U32 R8, RZ, RZ, R6 ;  /* 0x000000ffff087224 */ /* 0x000fd800078e0006 */
[----:B--2---:R-:W-:Y:S05]  /*0340*/  @P0 BRA `(.L_x_17145) ;  /* 0xfffffffc00d40947 */ /* 0x004fea000383ffff */
.L_x_17144:
[----:B------:R-:W-:Y:S05]  /*0350*/  @P1 EXIT ;  /* 0x000000000000194d */ /* 0x000fea0003800000 */
[----:B-1----:R-:W-:Y:S01]  /*0360*/  LDS R4, [R3] ;  /* 0x0000000003047984 */ /* 0x002fe20000000800 */
[----:B------:R-:W-:-:S03]  /*0370*/  ISETP.NE.AND P0, PT, R2, RZ, PT ;  /* 0x000000ff0200720c */ /* 0x000fc60003f05270 */
[----:B------:R-:W1:Y:S02]  /*0380*/  LDS R5, [R3+0x80] ;  /* 0x0000800003057984 */ /* 0x000e640000000800 */
[----:B-1----:R-:W-:-:S05]  /*0390*/  VIMNMX R4, PT, PT, R4, R5, PT ;  /* 0x0000000504047248 */ /* 0x002fca0003fe0100 */
[----:B------:R-:W-:Y:S04]  /*03a0*/  STS [R3], R4 ;  /* 0x0000000403007388 */ /* 0x000fe80000000800 */
[----:B------:R-:W-:Y:S04]  /*03b0*/  LDS R5, [R3] ;  /* 0x0000000003057984 */ /* 0x000fe80000000800 */
        /* <DEDUP_REMOVED lines=28> */
.L_x_17146:
        /* <DEDUP_REMOVED lines=16> */
.L_x_33276:


//--------------------- .text.contiguous_min33_i16 --------------------------
	.section	.text.contiguous_min33_i16,"ax",@progbits
	.align	128
        .global         contiguous_min33_i16
        .type           contiguous_min33_i16,@function
        .size           contiguous_min33_i16,(.L_x_33277 - contiguous_min33_i16)
        .other          contiguous_min33_i16,@"STO_CUDA_ENTRY STV_DEFAULT"
contiguous_min33_i16:
.text.contiguous_min33_i16:
        /* <DEDUP_REMOVED lines=52> */
.L_x_17149:
        /* <DEDUP_REMOVED lines=22> */
[----:B-1----:R-:W-:-:S04]  /*04a0*/  VIMNMX3.S16x2 R2, R3, R0, R2, PT ;  /* 0x000000000302720f */ /* 0x002fc80003800302 */
[----:B--2---:R-:W-:-:S04]  /*04b0*/  VIMNMX3.S16x2 R2, R2, R4, R6, PT ;  /* 0x000000040202720f */ /* 0x004fc80003800306 */
[----:B0-----:R-:W-:-:S04]  /*04c0*/  VIMNMX3.S16x2 R6, R2, R8, R10, PT ;  /* 0x000000080206720f */ /* 0x001fc8000380030a */
[----:B---3--:R-:W-:Y:S01]  /*04d0*/  VIMNMX3.S16x2 R3, R6, R12, R14, PT ;  /* 0x0000000c0603720f */ /* 0x008fe2000380030e */
[----:B------:R-:W-:Y:S06]  /*04e0*/  @P0 BRA `(.L_x_17149) ;  /* 0xfffffffc00940947 */ /* 0x000fec000383ffff */
[----:B------:R-:W-:-:S07]  /*04f0*/  IADD3 R11, PT, PT, R11, 0x1, RZ ;  /* 0x000000010b0b7810 */ /* 0x000fce0007ffe0ff */
.L_x_17148:
        /* <DEDUP_REMOVED lines=17> */
[----:B-1----:R-:W-:-:S04]  /*0610*/  VIMNMX3.S16x2 R3, R3, R0, R2, PT ;  /* 0x000000000303720f */ /* 0x002fc80003800302 */
[----:B0-----:R-:W-:-:S07]  /*0620*/  VIMNMX3.S16x2 R3, R3, R4, R6, PT ;  /* 0x000000040303720f */ /* 0x001fce0003800306 */
.L_x_17151:
        /* <DEDUP_REMOVED lines=12> */
[----:B-1----:R-:W-:-:S07]  /*06f0*/  VIMNMX3.S16x2 R3, R3, R0, R2, PT ;  /* 0x000000000303720f */ /* 0x002fce0003800302 */
.L_x_17152:
[----:B------:R-:W-:-:S04]  /*0700*/  @!P1 IMAD R0, R11, UR8, RZ ;  /* 0x000000080b009c24 */ /* 0x000fc8000f8e02ff */
[----:B------:R-:W-:-:S06]  /*0710*/  @!P1 IMAD R0, R0, 0x2, R5 ;  /* 0x0000000200009824 */ /* 0x000fcc00078e0205 */
[----:B------:R-:W1:Y:S02]  /*0720*/  @!P1 LDS.U16 R0, [R0] ;  /* 0x0000000000009984 */ /* 0x000e640000000400 */
[----:B-1----:R-:W-:-:S07]  /*0730*/  @!P1 VIMNMX.S16x2 R3, PT, PT, R3, R0, PT ;  /* 0x0000000003039248 */ /* 0x002fce0003fe0300 */
.L_x_17150:
[----:B-1----:R0:W-:Y:S02]  /*0740*/  STS.U16 [R5], R3 ;  /* 0x0000000305007388 */ /* 0x0021e40000000400 */
.L_x_17147:
        /* <DEDUP_REMOVED lines=8> */
.L_x_17153:
        /* <DEDUP_REMOVED lines=11> */
.L_x_33277:


//--------------------- .text.contiguous_min3_i16 --------------------------
	.section	.text.contiguous_min3_i16,"ax",@progbits
	.align	128
        .global         contiguous_min3_i16
        .type           contiguous_min3_i16,@function
        .size           contiguous_min3_i16,(.L_x_32576 - contiguous_min3_i16)
        .other          contiguous_min3_i16,@"STO_CUDA_ENTRY STV_DEFAULT"
contiguous_min3_i16:
.text.contiguous_min3_i16:
[----:B------:R-:W-:Y:S01]  /*0000*/  LDC R1, c[0x0][0x37c] ;  /* 0x0000df00ff017b82 */ /* 0x000fe20000000800 */
[----:B------:R-:W0:Y:S01]  /*0010*/  S2R R7, SR_TID.Y ;  /* 0x0000000000077919 */ /* 0x000e220000002200 */
[----:B------:R-:W1:Y:S06]  /*0020*/  LDCU UR7, c[0x0][0x360] ;  /* 0x00006c00ff0777ac */ /* 0x000e6c0008000800 */
[----:B------:R-:W0:Y:S01]  /*0030*/  S2UR UR8, SR_CTAID.Y ;  /* 0x00000000000879c3 */ /* 0x000e220000002600 */
[----:B------:R-:W-:Y:S01]  /*0040*/  HFMA2 R2, -RZ, RZ, 0, +QNAN ;  /* 0x00007fffff027431 */ /* 0x000fe200000001ff */
        /* <DEDUP_REMOVED lines=39> */
.L_x_17172:
        /* <DEDUP_REMOVED lines=27> */
.L_x_17156:
[----:B------:R-:W-:Y:S01]  /*0470*/  IMAD.MOV.U32 R30, RZ, RZ, R32 ;  /* 0x000000ffff1e7224 */ /* 0x000fe200078e0020 */
[----:B------:R-:W-:Y:S01]  /*0480*/  MOV R0, R36 ;  /* 0x0000002400007202 */ /* 0x000fe20000000f00 */
[----:B------:R-:W-:Y:S01]  /*0490*/  IMAD.MOV.U32 R3, RZ, RZ, R37 ;  /* 0x000000ffff037224 */ /* 0x000fe200078e0025 */
[----:B------:R-:W-:-:S07]  /*04a0*/  MOV R8, 0x4c0 ;  /* 0x000004c000087802 */ /* 0x000fce0000000f00 */
[----:B01-3--:R-:W-:Y:S05]  /*04b0*/  CALL.REL.NOINC `($__internal_372_$__cuda_sm20_div_s64) ;  /* 0x0000003000b07944 */ /* 0x00bfea0003c00000 */
        /* <DEDUP_REMOVED lines=9> */
.L_x_17157:
        /* <DEDUP_REMOVED lines=33> */
.L_x_17158:
[----:B------:R-:W-:Y:S01]  /*0760*/  MOV R0, R36 ;  /* 0x0000002400007202 */ /* 0x000fe20000000f00 */
[----:B------:R-:W-:Y:S01]  /*0770*/  IMAD.MOV.U32 R3, RZ, RZ, R37 ;  /* 0x000000ffff037224 */ /* 0x000fe200078e0025 */
[----:B------:R-:W-:-:S07]  /*0780*/  MOV R8, 0x7a0 ;  /* 0x000007a000087802 */ /* 0x000fce0000000f00 */
[----:B---3--:R-:W-:Y:S05]  /*0790*/  CALL.REL.NOINC `($__internal_372_$__cuda_sm20_div_s64) ;  /* 0x0000002c00f87944 */ /* 0x008fea0003c00000 */
        /* <DEDUP_REMOVED lines=10> */
.L_x_17159:
        /* <DEDUP_REMOVED lines=34> */
.L_x_17160:
[----:B------:R-:W-:Y:S01]  /*0a60*/  MOV R30, R28 ;  /* 0x0000001c001e7202 */ /* 0x000fe20000000f00 */
[----:B------:R-:W-:Y:S01]  /*0a70*/  IMAD.MOV.U32 R0, RZ, RZ, R36 ;  /* 0x000000ffff007224 */ /* 0x000fe200078e0024 */
[----:B------:R-:W-:Y:S02]  /*0a80*/  MOV R3, R37 ;  /* 0x0000002500037202 */ /* 0x000fe40000000f00 */
[----:B------:R-:W-:-:S07]  /*0a90*/  MOV R8, 0xab0 ;  /* 0x00000ab000087802 */ /* 0x000fce0000000f00 */
[----:B---3--:R-:W-:Y:S05]  /*0aa0*/  CALL.REL.NOINC `($__internal_372_$__cuda_sm20_div_s64) ;  /* 0x0000002c00347944 */ /* 0x008fea0003c00000 */
        /* <DEDUP_REMOVED lines=10> */
.L_x_17161:
        /* <DEDUP_REMOVED lines=33> */
.L_x_17162:
[----:B------:R-:W-:Y:S01]  /*0d60*/  MOV R0, R36 ;  /* 0x0000002400007202 */ /* 0x000fe20000000f00 */
[----:B------:R-:W-:Y:S01]  /*0d70*/  IMAD.MOV.U32 R3, RZ, RZ, R37 ;  /* 0x000000ffff037224 */ /* 0x000fe200078e0025 */
[----:B------:R-:W-:-:S07]  /*0d80*/  MOV R8, 0xda0 ;  /* 0x00000da000087802 */ /* 0x000fce0000000f00 */
[----:B---3--:R-:W-:Y:S05]  /*0d90*/  CALL.REL.NOINC `($__internal_372_$__cuda_sm20_div_s64) ;  /* 0x0000002800787944 */ /* 0x008fea0003c00000 */
        /* <DEDUP_REMOVED lines=9> */
.L_x_17163:
        /* <DEDUP_REMOVED lines=34> */
.L_x_17164:
[----:B------:R-:W-:Y:S01]  /*1050*/  IMAD.MOV.U32 R30, RZ, RZ, R28 ;  /* 0x000000ffff1e7224 */ /* 0x000fe200078e001c */
        /* <DEDUP_REMOVED lines=13> */
.L_x_17165:
        /* <DEDUP_REMOVED lines=34> */
.L_x_17166:
        /* <DEDUP_REMOVED lines=14> */
.L_x_17167:
        /* <DEDUP_REMOVED lines=34> */
.L_x_17168:
[----:B------:R-:W-:Y:S01]  /*1650*/  IMAD.MOV.U32 R30, RZ, RZ, R28 ;  /* 0x000000ffff1e7224 */ /* 0x000fe200078e001c */
        /* <DEDUP_REMOVED lines=14> */
.L_x_17169:
        /* <DEDUP_REMOVED lines=34> */
.L_x_17170:
[----:B------:R-:W-:Y:S01]  /*1960*/  MOV R0, R36 ;  /* 0x0000002400007202 */ /* 0x000fe20000000f00 */
[----:B------:R-:W-:Y:S01]  /*1970*/  IMAD.MOV.U32 R3, RZ, RZ, R37 ;  /* 0x000000ffff037224 */ /* 0x000fe200078e0025 */
[----:B------:R-:W-:-:S07]  /*1980*/  MOV R8, 0x19a0 ;  /* 0x000019a000087802 */ /* 0x000fce0000000f00 */
[----:B---3--:R-:W-:Y:S05]  /*1990*/  CALL.REL.NOINC `($__internal_372_$__cuda_sm20_div_s64) ;  /* 0x0000001c00787944 */ /* 0x008fea0003c00000 */
        /* <DEDUP_REMOVED lines=9> */
.L_x_17171:
        /* <DEDUP_REMOVED lines=13> */
.L_x_17155:
        /* <DEDUP_REMOVED lines=33> */
.L_x_17174:
[----:B------:R-:W-:Y:S01]  /*1d10*/  IMAD.MOV.U32 R30, RZ, RZ, R32 ;  /* 0x000000ffff1e7224 */ /* 0x000fe200078e0020 */
[----:B------:R-:W-:Y:S01]  /*1d20*/  MOV R0, R16 ;  /* 0x0000001000007202 */ /* 0x000fe20000000f00 */
[----:B------:R-:W-:Y:S01]  /*1d30*/  IMAD.MOV.U32 R3, RZ, RZ, R17 ;  /* 0x000000ffff037224 */ /* 0x000fe200078e0011 */
[----:B------:R-:W-:-:S07]  /*1d40*/  MOV R8, 0x1d60 ;  /* 0x00001d6000087802 */ /* 0x000fce0000000f00 */
[----:B------:R-:W-:Y:S05]  /*1d50*/  CALL.REL.NOINC `($__internal_372_$__cuda_sm20_div_s64) ;  /* 0x0000001800887944 */ /* 0x000fea0003c00000 */
        /* <DEDUP_REMOVED lines=9> */
.L_x_17175:
        /* <DEDUP_REMOVED lines=35> */
.L_x_17176:
        /* <DEDUP_REMOVED lines=13> */
.L_x_17177:
        /* <DEDUP_REMOVED lines=36> */
.L_x_17178:
[----:B------:R-:W-:Y:S01]  /*2330*/  IMAD.MOV.U32 R30, RZ, RZ, R20 ;  /* 0x000000ffff1e7224 */ /* 0x000fe200078e0014 */
[----:B------:R-:W-:Y:S01]  /*2340*/  MOV R0, R18 ;  /* 0x0000001200007202 */ /* 0x000fe20000000f00 */
[----:B------:R-:W-:Y:S01]  /*2350*/  IMAD.MOV.U32 R3, RZ, RZ, R19 ;  /* 0x000000ffff037224 */ /* 0x000fe200078e0013 */
[----:B------:R-:W-:-:S07]  /*2360*/  MOV R8, 0x2380 ;  /* 0x0000238000087802 */ /* 0x000fce0000000f00 */
[----:B------:R-:W-:Y:S05]  /*2370*/  CALL.REL.NOINC `($__internal_372_$__cuda_sm20_div_s64) ;  /* 0x0000001400007944 */ /* 0x000fea0003c00000 */
        /* <DEDUP_REMOVED lines=10> */
.L_x_17179:
        /* <DEDUP_REMOVED lines=37> */
.L_x_17180:
[----:B------:R-:W-:Y:S01]  /*2670*/  IMAD.MOV.U32 R0, RZ, RZ, R18 ;  /* 0x000000ffff007224 */ /* 0x000fe200078e0012 */
[----:B------:R-:W-:Y:S02]  /*2680*/  MOV R3, R19 ;  /* 0x0000001300037202 */ /* 0x000fe40000000f00 */
[----:B------:R-:W-:-:S07]  /*2690*/  MOV R8, 0x26b0 ;  /* 0x000026b000087802 */ /* 0x000fce0000000f00 */
[----:B------:R-:W-:Y:S05]  /*26a0*/  CALL.REL.NOINC `($__internal_372_$__cuda_sm20_div_s64) ;  /* 0x0000001000347944 */ /* 0x000fea0003c00000 */
        /* <DEDUP_REMOVED lines=8> */
.L_x_17181:
        /* <DEDUP_REMOVED lines=10> */
.L_x_17173:
        /* <DEDUP_REMOVED lines=31> */
.L_x_17183:
[----:B------:R-:W-:Y:S01]  /*29c0*/  MOV R30, R32 ;  /* 0x00000020001e7202 */ /* 0x000fe20000000f00 */
[----:B------:R-:W-:Y:S01]  /*29d0*/  IMAD.MOV.U32 R0, RZ, RZ, R16 ;  /* 0x000000ffff007224 */ /* 0x000fe200078e0010 */
[----:B------:R-:W-:Y:S02]  /*29e0*/  MOV R3, R17 ;  /* 0x0000001100037202 */ /* 0x000fe40000000f00 */
        /* <DEDUP_REMOVED lines=11> */
.L_x_17184:
        /* <DEDUP_REMOVED lines=36> */
.L_x_17185:
[----:B------:R-:W-:Y:S02]  /*2ce0*/  MOV R0, R18 ;  /* 0x0000001200007202 */ /* 0x000fe40000000f00 */
        /* <DEDUP_REMOVED lines=11> */
.L_x_17186:
        /* <DEDUP_REMOVED lines=10> */
.L_x_17182:
        /* <DEDUP_REMOVED lines=29> */
.L_x_17187:
[----:B------:R-:W-:-:S07]  /*3010*/  MOV R0, 0x3030 ;  /* 0x0000303000007802 */ /* 0x000fce0000000f00 */
[----:B------:R-:W-:Y:S05]  /*3020*/  CALL.REL.NOINC `($__internal_373_$__cuda_sm20_rem_s64) ;  /* 0x0000000c00207944 */ /* 0x000fea0003c00000 */
[----:B------:R-:W-:Y:S02]  /*3030*/  MOV R8, R3 ;  /* 0x0000000300087202 */ /* 0x000fe40000000f00 */
[----:B------:R-:W-:-:S07]  /*3040*/  MOV R9, R10 ;  /* 0x0000000a00097202 */ /* 0x000fce0000000f00 */
.L_x_17188:
[----:B------:R-:W0:Y:S02]  /*3050*/  LDC.64 R10, c[0x0][0x398] ;  /* 0x0000e600ff0a7b82 */ /* 0x000e240000000a00 */
[----:B0-----:R-:W-:-:S06]  /*3060*/  IMAD.WIDE.U32 R2, R2, 0x8, R10 ;  /* 0x0000000802027825 */ /* 0x001fcc00078e000a */
[----:B------:R-:W2:Y:S02]  /*3070*/  LDG.E.64 R2, desc[UR10][R2.64] ;  /* 0x0000000a02027981 */ /* 0x000ea4000c1e1b00 */
[-C--:B--2---:R-:W-:Y:S02]  /*3080*/  IMAD R11, R3, R8.reuse, RZ ;  /* 0x00000008030b7224 */ /* 0x084fe400078e02ff */
[----:B------:R-:W-:-:S04]  /*3090*/  IMAD.WIDE.U32 R28, R2, R8, R28 ;  /* 0x00000008021c7225 */ /* 0x000fc800078e001c */
[----:B------:R-:W-:-:S04]  /*30a0*/  IMAD R11, R2, R9, R11 ;  /* 0x00000009020b7224 */ /* 0x000fc800078e020b */
[----:B------:R-:W-:-:S07]  /*30b0*/  IMAD.IADD R29, R29, 0x1, R11 ;  /* 0x000000011d1d7824 */ /* 0x000fce00078e020b */
.L_x_17154:
        /* <DEDUP_REMOVED lines=34> */
.L_x_17191:
        /* <DEDUP_REMOVED lines=22> */
[----:B-1----:R-:W-:-:S04]  /*3440*/  VIMNMX3.S16x2 R0, R2, R0, R4, PT ;  /* 0x000000000200720f */ /* 0x002fc80003800304 */
[----:B---3--:R-:W-:-:S04]  /*3450*/  VIMNMX3.S16x2 R4, R0, R16, R18, PT ;  /* 0x000000100004720f */ /* 0x008fc80003800312 */
[----:B--2---:R-:W-:-:S04]  /*3460*/  VIMNMX3.S16x2 R4, R4, R12, R8, PT ;  /* 0x0000000c0404720f */ /* 0x004fc80003800308 */
[----:B----4-:R-:W-:Y:S01]  /*3470*/  VIMNMX3.S16x2 R2, R4, R10, R6, PT ;  /* 0x0000000a0402720f */ /* 0x010fe20003800306 */
[----:B------:R-:W-:Y:S06]  /*3480*/  @P0 BRA `(.L_x_17191) ;  /* 0xfffffffc00940947 */ /* 0x000fec000383ffff */
[----:B------:R-:W-:-:S07]  /*3490*/  IADD3 R0, PT, PT, R17, 0x1, RZ ;  /* 0x0000000111007810 */ /* 0x000fce0007ffe0ff */
.L_x_17190:
        /* <DEDUP_REMOVED lines=17> */
[----:B-1----:R-:W-:-:S04]  /*35b0*/  VIMNMX3.S16x2 R2, R2, R4, R6, PT ;  /* 0x000000040202720f */ /* 0x002fc80003800306 */
[----:B--2---:R-:W-:-:S07]  /*35c0*/  VIMNMX3.S16x2 R2, R2, R8, R10, PT ;  /* 0x000000080202720f */ /* 0x004fce000380030a */
.L_x_17193:
        /* <DEDUP_REMOVED lines=12> */
[----:B-1----:R-:W-:-:S07]  /*3690*/  VIMNMX3.S16x2 R2, R2, R4, R6, PT ;  /* 0x000000040202720f */ /* 0x002fce0003800306 */
.L_x_17194:
[----:B------:R-:W-:-:S05]  /*36a0*/  @!P1 IMAD R0, R0, UR7, RZ ;  /* 0x0000000700009c24 */ /* 0x000fca000f8e02ff */
[----:B------:R-:W-:-:S06]  /*36b0*/  @!P1 LEA R0, R0, R3, 0x1 ;  /* 0x0000000300009211 */ /* 0x000fcc00078e08ff */
[----:B------:R-:W1:Y:S02]  /*36c0*/  @!P1 LDS.U16 R0, [R0] ;  /* 0x0000000000009984 */ /* 0x000e640000000400 */
[----:B-1----:R-:W-:-:S07]  /*36d0*/  @!P1 VIMNMX.S16x2 R2, PT, PT, R2, R0, PT ;  /* 0x0000000002029248 */ /* 0x002fce0003fe0300 */
.L_x_17192:
[----:B-1----:R1:W-:Y:S02]  /*36e0*/  STS.U16 [R3], R2 ;  /* 0x0000000203007388 */ /* 0x0023e40000000400 */
.L_x_17189:
        /* <DEDUP_REMOVED lines=9> */
        .weak           $__internal_372_$__cuda_sm20_div_s64
        .type           $__internal_372_$__cuda_sm20_div_s64,@function
        .size           $__internal_372_$__cuda_sm20_div_s64,($__internal_373_$__cuda_sm20_rem_s64 - $__internal_372_$__cuda_sm20_div_s64)
$__internal_372_$__cuda_sm20_div_s64:
        /* <DEDUP_REMOVED lines=82> */
[----:B------:R-:W-:Y:S06]  /*3ca0*/  RET.REL.NODEC R8 `(contiguous_min3_i16) ;  /* 0xffffffc008d47950 */ /* 0x000fec0003c3ffff */
        .weak           $__internal_373_$__cuda_sm20_rem_s64
        .type           $__internal_373_$__cuda_sm20_rem_s64,@function
        .size           $__internal_373_$__cuda_sm20_rem_s64,(.L_x_32576 - $__internal_373_$__cuda_sm20_rem_s64)
$__internal_373_$__cuda_sm20_rem_s64:
        /* <DEDUP_REMOVED lines=66> */
[----:B------:R-:W-:Y:S06]  /*40d0*/  RET.REL.NODEC R8 `(contiguous_min3_i16) ;  /* 0xffffffbc08c87950 */ /* 0x000fec0003c3ffff */
.L_x_17195:
        /* <DEDUP_REMOVED lines=10> */
.L_x_32576:


//--------------------- .text.contiguous_min22_i16 --------------------------
	.section	.text.contiguous_min22_i16,"ax",@progbits
	.align	128
        .global         contiguous_min22_i16
        .type           contiguous_min22_i16,@function
        .size           contiguous_min22_i16,(.L_x_33279 - contiguous_min22_i16)
        .other          contiguous_min22_i16,@"STO_CUDA_ENTRY STV_DEFAULT"
contiguous_min22_i16:
.text.contiguous_min22_i16:
        /* <DEDUP_REMOVED lines=35> */
[----:B--2---:R-:W-:-:S05]  /*0230*/  @!P0 VIMNMX.S16x2 R6, PT, PT, R8, R12, PT ;  /* 0x0000000c08068248 */ /* 0x004fca0003fe0300 */
        /* <DEDUP_REMOVED lines=14> */
.L_x_17197:
[----:B------:R-:W-:Y:S05]  /*0320*/  BSYNC.RECONVERGENT B0 ;  /* 0x0000000000007941 */ /* 0x000fea0003800200 */
.L_x_17196:
[----:B------:R-:W-:Y:S06]  /*0330*/  BAR.SYNC.DEFER_BLOCKING 0x0 ;  /* 0x0000000000007b1d */ /* 0x000fec0000010000 */
[----:B------:R-:W-:Y:S05]  /*0340*/  @!P1 BRA `(.L_x_17198) ;  /* 0x0000000000309947 */ /* 0x000fea0003800000 */
.L_x_17199:
[----:B0-----:R-:W-:-:S04]  /*0350*/  SHF.R.U32.HI R7, RZ, 0x1, R2 ;  /* 0x00000001ff077819 */ /* 0x001fc80000011602 */
[----:B------:R-:W-:-:S13]  /*0360*/  ISETP.GE.U32.AND P0, PT, R0, R7, PT ;  /* 0x000000070000720c */ /* 0x000fda0003f06070 */
[----:B------:R-:W-:-:S05]  /*0370*/  @!P0 LOP3.LUT R4, R2, 0x7fe, RZ, 0xc0, !PT ;  /* 0x000007fe02048812 */ /* 0x000fca00078ec0ff */
[----:B------:R-:W-:Y:S02]  /*0380*/  @!P0 IMAD.IADD R5, R3, 0x1, R4 ;  /* 0x0000000103058824 */ /* 0x000fe400078e0204 */
[----:B------:R-:W-:Y:S04]  /*0390*/  @!P0 LDS.U16 R4, [R3] ;  /* 0x0000000003048984 */ /* 0x000fe80000000400 */
[----:B-1----:R-:W0:Y:S02]  /*03a0*/  @!P0 LDS.U16 R6, [R5] ;  /* 0x0000000005068984 */ /* 0x002e240000000400 */
[----:B0-----:R-:W-:-:S05]  /*03b0*/  @!P0 VIMNMX.S16x2 R4, PT, PT, R4, R6, PT ;  /* 0x0000000604048248 */ /* 0x001fca0003fe0300 */
[----:B------:R2:W-:Y:S01]  /*03c0*/  @!P0 STS.U16 [R3], R4 ;  /* 0x0000000403008388 */ /* 0x0005e20000000400 */
[----:B------:R-:W-:Y:S01]  /*03d0*/  BAR.SYNC.DEFER_BLOCKING 0x0 ;  /* 0x0000000000007b1d */ /* 0x000fe20000010000 */
[----:B------:R-:W-:Y:S01]  /*03e0*/  ISETP.GT.U32.AND P0, PT, R2, 0x83, PT ;  /* 0x000000830200780c */ /* 0x000fe20003f04070 */
[----:B------:R-:W-:-:S12]  /*03f0*/  IMAD.MOV.U32 R2, RZ, RZ, R7 ;  /* 0x000000ffff027224 */ /* 0x000fd800078e0007 */
[----:B--2---:R-:W-:Y:S05]  /*0400*/  @P0 BRA `(.L_x_17199) ;  /* 0xfffffffc00d00947 */ /* 0x004fea000383ffff */
.L_x_17198:
[----:B------:R-:W-:Y:S05]  /*0410*/  @P2 EXIT ;  /* 0x000000000000294d */ /* 0x000fea0003800000 */
[----:B------:R-:W-:Y:S01]  /*0420*/  LDS.U16 R2, [R3] ;  /* 0x0000000003027984 */ /* 0x000fe20000000400 */
[----:B------:R-:W-:-:S03]  /*0430*/  ISETP.NE.AND P0, PT, R0, RZ, PT ;  /* 0x000000ff0000720c */ /* 0x000fc60003f05270 */
[----:B------:R-:W2:Y:S02]  /*0440*/  LDS.U16 R4, [R3+0x40] ;  /* 0x0000400003047984 */ /* 0x000ea40000000400 */
[----:B--2---:R-:W-:-:S04]  /*0450*/  VIMNMX.S16x2 R2, PT, PT, R2, R4, PT ;  /* 0x0000000402027248 */ /* 0x004fc80003fe0300 */
[----:B------:R-:W-:-:S05]  /*0460*/  PRMT R5, R2, 0x7610, R5 ;  /* 0x0000761002057816 */ /* 0x000fca0000000005 */
[----:B------:R-:W-:Y:S04]  /*0470*/  STS.U16 [R3], R5 ;  /* 0x0000000503007388 */ /* 0x000fe80000000400 */
[----:B------:R-:W-:Y:S04]  /*0480*/  LDS.U16 R2, [R3] ;  /* 0x0000000003027984 */ /* 0x000fe80000000400 */
[----:B------:R-:W2:Y:S02]  /*0490*/  LDS.U16 R4, [R3+0x20] ;  /* 0x0000200003047984 */ /* 0x000ea40000000400 */
[----:B--2---:R-:W-:-:S04]  /*04a0*/  VIMNMX.S16x2 R2, PT, PT, R2, R4, PT ;  /* 0x0000000402027248 */ /* 0x004fc80003fe0300 */
[----:B01----:R-:W-:-:S05]  /*04b0*/  PRMT R6, R2, 0x7610, R6 ;  /* 0x0000761002067816 */ /* 0x003fca0000000006 */
[----:B------:R-:W-:Y:S04]  /*04c0*/  STS.U16 [R3], R6 ;  /* 0x0000000603007388 */ /* 0x000fe80000000400 */
[----:B------:R-:W-:Y:S04]  /*04d0*/  LDS.U16 R2, [R3] ;  /* 0x0000000003027984 */ /* 0x000fe80000000400 */
[----:B------:R-:W0:Y:S02]  /*04e0*/  LDS.U16 R4, [R3+0x10] ;  /* 0x0000100003047984 */ /* 0x000e240000000400 */
[----:B0-----:R-:W-:-:S04]  /*04f0*/  VIMNMX.S16x2 R2, PT, PT, R2, R4, PT ;  /* 0x0000000402027248 */ /* 0x001fc80003fe0300 */
[----:B------:R-:W-:-:S05]  /*0500*/  PRMT R7, R2, 0x7610, R7 ;  /* 0x0000761002077816 */ /* 0x000fca0000000007 */
        /* <DEDUP_REMOVED lines=13> */
[----:B0-----:R-:W-:-:S05]  /*05e0*/  VIMNMX.S16x2 R2, PT, PT, R2, R4, PT ;  /* 0x0000000402027248 */ /* 0x001fca0003fe0300 */
        /* <DEDUP_REMOVED lines=19> */
.L_x_17200:
        /* <DEDUP_REMOVED lines=14> */
.L_x_33279:


//--------------------- .text.contiguous_min2_i16 --------------------------
	.section	.text.contiguous_min2_i16,"ax",@progbits
	.align	128
        .global         contiguous_min2_i16
        .type           contiguous_min2_i16,@function
        .size           contiguous_min2_i16,(.L_x_32578 - contiguous_min2_i16)
        .other          contiguous_min2_i16,@"STO_CUDA_ENTRY STV_DEFAULT"
contiguous_min2_i16:
.text.contiguous_min2_i16:
[----:B------:R-:W-:Y:S01]  /*0000*/  LDC R1, c[0x0][0x37c] ;  /* 0x0000df00ff017b82 */ /* 0x000fe20000000800 */
[----:B------:R-:W0:Y:S07]  /*0010*/  S2R R0, SR_TID.X ;  /* 0x0000000000007919 */ /* 0x000e2e0000002100 */
[----:B------:R-:W1:Y:S01]  /*0020*/  S2UR UR5, SR_CgaCtaId ;  /* 0x00000000000579c3 */ /* 0x000e620000008800 */
[----:B------:R-:W2:Y:S01]  /*0030*/  LDCU.64 UR8, c[0x0][0x3a8] ;  /* 0x00007500ff0877ac */ /* 0x000ea20008000a00 */
[----:B------:R-:W-:Y:S01]  /*0040*/  HFMA2 R4, -RZ, RZ, 0, +QNAN ;  /* 0x00007fffff047431 */ /* 0x000fe200000001ff */
        /* <DEDUP_REMOVED lines=42> */
.L_x_17229:
        /* <DEDUP_REMOVED lines=32> */
.L_x_17206:
[----:B------:R-:W-:Y:S01]  /*04f0*/  IMAD.MOV.U32 R26, RZ, RZ, R6 ;  /* 0x000000ffff1a7224 */ /* 0x000fe200078e0006 */
[----:B------:R-:W-:Y:S01]  /*0500*/  MOV R13, R7 ;  /* 0x00000007000d7202 */ /* 0x000fe20000000f00 */
[----:B------:R-:W-:Y:S01]  /*0510*/  IMAD.MOV.U32 R14, RZ, RZ, R34 ;  /* 0x000000ffff0e7224 */ /* 0x000fe200078e0022 */
[----:B------:R-:W-:Y:S02]  /*0520*/  MOV R11, R35 ;  /* 0x00000023000b7202 */ /* 0x000fe40000000f00 */
[----:B------:R-:W-:-:S07]  /*0530*/  MOV R12, 0x550 ;  /* 0x00000550000c7802 */ /* 0x000fce0000000f00 */
[----:B-1----:R-:W-:Y:S05]  /*0540*/  CALL.REL.NOINC `($__internal_374_$__cuda_sm20_div_s64) ;  /* 0x0000006400707944 */ /* 0x002fea0003c00000 */
        /* <DEDUP_REMOVED lines=9> */
.L_x_17207:
[----:B------:R-:W-:Y:S05]  /*05e0*/  BSYNC.RECONVERGENT B1 ;  /* 0x0000000000017941 */ /* 0x000fea0003800200 */
.L_x_17205:
        /* <DEDUP_REMOVED lines=34> */
.L_x_17209:
[----:B------:R-:W-:Y:S01]  /*0810*/  MOV R26, R20 ;  /* 0x00000014001a7202 */ /* 0x000fe20000000f00 */
[----:B------:R-:W-:Y:S01]  /*0820*/  IMAD.MOV.U32 R13, RZ, RZ, R9 ;  /* 0x000000ffff0d7224 */ /* 0x000fe200078e0009 */
[----:B------:R-:W-:Y:S01]  /*0830*/  MOV R14, R34 ;  /* 0x00000022000e7202 */ /* 0x000fe20000000f00 */
[----:B------:R-:W-:Y:S01]  /*0840*/  IMAD.MOV.U32 R11, RZ, RZ, R35 ;  /* 0x000000ffff0b7224 */ /* 0x000fe200078e0023 */
[----:B------:R-:W-:-:S07]  /*0850*/  MOV R12, 0x870 ;  /* 0x00000870000c7802 */ /* 0x000fce0000000f00 */
[----:B------:R-:W-:Y:S05]  /*0860*/  CALL.REL.NOINC `($__internal_374_$__cuda_sm20_div_s64) ;  /* 0x0000006000a87944 */ /* 0x000fea0003c00000 */
        /* <DEDUP_REMOVED lines=9> */
.L_x_17210:
[----:B------:R-:W-:Y:S05]  /*0900*/  BSYNC.RECONVERGENT B1 ;  /* 0x0000000000017941 */ /* 0x000fea0003800200 */
.L_x_17208:
        /* <DEDUP_REMOVED lines=33> */
.L_x_17212:
[----:B------:R-:W-:Y:S01]  /*0b20*/  MOV R26, R36 ;  /* 0x00000024001a7202 */ /* 0x000fe20000000f00 */
[----:B------:R-:W-:Y:S01]  /*0b30*/  IMAD.MOV.U32 R13, RZ, RZ, R37 ;  /* 0x000000ffff0d7224 */ /* 0x000fe200078e0025 */
[----:B------:R-:W-:Y:S01]  /*0b40*/  MOV R14, R20 ;  /* 0x00000014000e7202 */ /* 0x000fe20000000f00 */
[----:B------:R-:W-:Y:S01]  /*0b50*/  IMAD.MOV.U32 R11, RZ, RZ, R21 ;  /* 0x000000ffff0b7224 */ /* 0x000fe200078e0015 */
[----:B------:R-:W-:-:S07]  /*0b60*/  MOV R12, 0xb80 ;  /* 0x00000b80000c7802 */ /* 0x000fce0000000f00 */
[----:B------:R-:W-:Y:S05]  /*0b70*/  CALL.REL.NOINC `($__internal_374_$__cuda_sm20_div_s64) ;  /* 0x0000005c00e47944 */ /* 0x000fea0003c00000 */
        /* <DEDUP_REMOVED lines=10> */
.L_x_17213:
[----:B------:R-:W-:Y:S05]  /*0c20*/  BSYNC.RECONVERGENT B1 ;  /* 0x0000000000017941 */ /* 0x000fea0003800200 */
.L_x_17211:
        /* <DEDUP_REMOVED lines=35> */
.L_x_17215:
[----:B------:R-:W-:Y:S01]  /*0e60*/  IMAD.MOV.U32 R26, RZ, RZ, R34 ;  /* 0x000000ffff1a7224 */ /* 0x000fe200078e0022 */
[----:B------:R-:W-:Y:S01]  /*0e70*/  MOV R13, R35 ;  /* 0x00000023000d7202 */ /* 0x000fe20000000f00 */
[----:B------:R-:W-:Y:S01]  /*0e80*/  IMAD.MOV.U32 R14, RZ, RZ, R20 ;  /* 0x000000ffff0e7224 */ /* 0x000fe200078e0014 */
[----:B------:R-:W-:Y:S02]  /*0e90*/  MOV R11, R21 ;  /* 0x00000015000b7202 */ /* 0x000fe40000000f00 */
[----:B------:R-:W-:-:S07]  /*0ea0*/  MOV R12, 0xec0 ;  /* 0x00000ec0000c7802 */ /* 0x000fce0000000f00 */
[----:B------:R-:W-:Y:S05]  /*0eb0*/  CALL.REL.NOINC `($__internal_374_$__cuda_sm20_div_s64) ;  /* 0x0000005c00147944 */ /* 0x000fea0003c00000 */
        /* <DEDUP_REMOVED lines=11> */
.L_x_17216:
[----:B------:R-:W-:Y:S05]  /*0f70*/  BSYNC.RECONVERGENT B1 ;  /* 0x0000000000017941 */ /* 0x000fea0003800200 */
.L_x_17214:
        /* <DEDUP_REMOVED lines=36> */
.L_x_17218:
        /* <DEDUP_REMOVED lines=16> */
.L_x_17219:
[----:B------:R-:W-:Y:S05]  /*12c0*/  BSYNC.RECONVERGENT B1 ;  /* 0x0000000000017941 */ /* 0x000fea0003800200 */
.L_x_17217:
        /* <DEDUP_REMOVED lines=35> */
.L_x_17221:
        /* <DEDUP_REMOVED lines=17> */
.L_x_17222:
[----:B------:R-:W-:Y:S05]  /*1610*/  BSYNC.RECONVERGENT B1 ;  /* 0x0000000000017941 */ /* 0x000fea0003800200 */
.L_x_17220:
        /* <DEDUP_REMOVED lines=35> */
.L_x_17224:
        /* <DEDUP_REMOVED lines=16> */
.L_x_17225:
[----:B------:R-:W-:Y:S05]  /*1950*/  BSYNC.RECONVERGENT B1 ;  /* 0x0000000000017941 */ /* 0x000fea0003800200 */
.L_x_17223:
        /* <DEDUP_REMOVED lines=35> */
.L_x_17227:
[----:B------:R-:W-:Y:S01]  /*1b90*/  MOV R26, R34 ;  /* 0x00000022001a7202 */ /* 0x000fe20000000f00 */
[----:B------:R-:W-:Y:S01]  /*1ba0*/  IMAD.MOV.U32 R13, RZ, RZ, R35 ;  /* 0x000000ffff0d7224 */ /* 0x000fe200078e0023 */
[----:B------:R-:W-:Y:S01]  /*1bb0*/  MOV R14, R20 ;  /* 0x00000014000e7202 */ /* 0x000fe20000000f00 */
[----:B------:R-:W-:Y:S01]  /*1bc0*/  IMAD.MOV.U32 R11, RZ, RZ, R21 ;  /* 0x000000ffff0b7224 */ /* 0x000fe200078e0015 */
[----:B------:R-:W-:-:S07]  /*1bd0*/  MOV R12, 0x1bf0 ;  /* 0x00001bf0000c7802 */ /* 0x000fce0000000f00 */
[----:B------:R-:W-:Y:S05]  /*1be0*/  CALL.REL.NOINC `($__internal_374_$__cuda_sm20_div_s64) ;  /* 0x0000004c00c87944 */ /* 0x000fea0003c00000 */
        /* <DEDUP_REMOVED lines=10> */
.L_x_17228:
[----:B------:R-:W-:Y:S05]  /*1c90*/  BSYNC.RECONVERGENT B1 ;  /* 0x0000000000017941 */ /* 0x000fea0003800200 */
.L_x_17226:
        /* <DEDUP_REMOVED lines=8> */
.L_x_17204:
        /* <DEDUP_REMOVED lines=36> */
.L_x_17232:
[----:B------:R-:W-:Y:S01]  /*1f60*/  IMAD.MOV.U32 R26, RZ, RZ, R6 ;  /* 0x000000ffff1a7224 */ /* 0x000fe200078e0006 */
[----:B------:R-:W-:Y:S01]  /*1f70*/  MOV R13, R7 ;  /* 0x00000007000d7202 */ /* 0x000fe20000000f00 */
[----:B------:R-:W-:Y:S01]  /*1f80*/  IMAD.MOV.U32 R14, RZ, RZ, R16 ;  /* 0x000000ffff0e7224 */ /* 0x000fe200078e0010 */
[----:B------:R-:W-:Y:S02]  /*1f90*/  MOV R11, R17 ;  /* 0x00000011000b7202 */ /* 0x000fe40000000f00 */
[----:B------:R-:W-:-:S07]  /*1fa0*/  MOV R12, 0x1fc0 ;  /* 0x00001fc0000c7802 */ /* 0x000fce0000000f00 */
[----:B------:R-:W-:Y:S05]  /*1fb0*/  CALL.REL.NOINC `($__internal_374_$__cuda_sm20_div_s64) ;  /* 0x0000004800d47944 */ /* 0x000fea0003c00000 */
        /* <DEDUP_REMOVED lines=9> */
.L_x_17233:
[----:B------:R-:W-:Y:S05]  /*2050*/  BSYNC.RECONVERGENT B1 ;  /* 0x0000000000017941 */ /* 0x000fea0003800200 */
.L_x_17231:
        /* <DEDUP_REMOVED lines=34> */
.L_x_17235:
[----:B------:R-:W-:Y:S01]  /*2280*/  IMAD.MOV.U32 R26, RZ, RZ, R20 ;  /* 0x000000ffff1a7224 */ /* 0x000fe200078e0014 */
[----:B------:R-:W-:Y:S01]  /*2290*/  MOV R13, R9 ;  /* 0x00000009000d7202 */ /* 0x000fe20000000f00 */
[----:B------:R-:W-:Y:S01]  /*22a0*/  IMAD.MOV.U32 R14, RZ, RZ, R16 ;  /* 0x000000ffff0e7224 */ /* 0x000fe200078e0010 */
[----:B------:R-:W-:Y:S02]  /*22b0*/  MOV R11, R17 ;  /* 0x00000011000b7202 */ /* 0x000fe40000000f00 */
[----:B------:R-:W-:-:S07]  /*22c0*/  MOV R12, 0x22e0 ;  /* 0x000022e0000c7802 */ /* 0x000fce0000000f00 */
[----:B------:R-:W-:Y:S05]  /*22d0*/  CALL.REL.NOINC `($__internal_374_$__cuda_sm20_div_s64) ;  /* 0x00000048000c7944 */ /* 0x000fea0003c00000 */
        /* <DEDUP_REMOVED lines=11> */
.L_x_17236:
[----:B------:R-:W-:Y:S05]  /*2390*/  BSYNC.RECONVERGENT B1 ;  /* 0x0000000000017941 */ /* 0x000fea0003800200 */
.L_x_17234:
        /* <DEDUP_REMOVED lines=36> */
.L_x_17238:
        /* <DEDUP_REMOVED lines=16> */
.L_x_17239:
[----:B------:R-:W-:Y:S05]  /*26e0*/  BSYNC.RECONVERGENT B1 ;  /* 0x0000000000017941 */ /* 0x000fea0003800200 */
.L_x_17237:
        /* <DEDUP_REMOVED lines=35> */
.L_x_17241:
[----:B------:R-:W-:Y:S01]  /*2920*/  IMAD.MOV.U32 R26, RZ, RZ, R18 ;  /* 0x000000ffff1a7224 */ /* 0x000fe200078e0012 */
[----:B------:R-:W-:Y:S01]  /*2930*/  MOV R13, R19 ;  /* 0x00000013000d7202 */ /* 0x000fe20000000f00 */
[----:B------:R-:W-:Y:S01]  /*2940*/  IMAD.MOV.U32 R14, RZ, RZ, R16 ;  /* 0x000000ffff0e7224 */ /* 0x000fe200078e0010 */
[----:B------:R-:W-:Y:S02]  /*2950*/  MOV R11, R17 ;  /* 0x00000011000b7202 */ /* 0x000fe40000000f00 */
[----:B------:R-:W-:-:S07]  /*2960*/  MOV R12, 0x2980 ;  /* 0x00002980000c7802 */ /* 0x000fce0000000f00 */
[----:B------:R-:W-:Y:S05]  /*2970*/  CALL.REL.NOINC `($__internal_374_$__cuda_sm20_div_s64) ;  /* 0x0000004000647944 */ /* 0x000fea0003c00000 */
        /* <DEDUP_REMOVED lines=10> */
.L_x_17242:
[----:B------:R-:W-:Y:S05]  /*2a20*/  BSYNC.RECONVERGENT B1 ;  /* 0x0000000000017941 */ /* 0x000fea0003800200 */
.L_x_17240:
[----:B------:R-:W-:Y:S01]  /*2a30*/  IMAD R11, R11, R38, RZ ;  /* 0x000000260b0b7224 */ /* 0x000fe200078e02ff */
[----:B------:R-:W-:Y:S01]  /*2a40*/  IADD3 R8, PT, PT, R8, -0x2, RZ ;  /* 0xfffffffe08087810 */ /* 0x000fe20007ffe0ff */
[----:B------:R-:W-:Y:S02]  /*2a50*/  IMAD.MOV.U32 R36, RZ, RZ, R22 ;  /* 0x000000ffff247224 */ /* 0x000fe400078e0016 */
[-C--:B------:R-:W-:Y:S02]  /*2a60*/  IMAD R11, R39, R10.reuse, R11 ;  /* 0x0000000a270b7224 */ /* 0x080fe400078e020b */
[----:B------:R-:W-:-:S04]  /*2a70*/  IMAD.WIDE.U32 R22, R38, R10, R36 ;  /* 0x0000000a26167225 */ /* 0x000fc800078e0024 */
[----:B------:R-:W-:-:S07]  /*2a80*/  IMAD.IADD R23, R23, 0x1, R11 ;  /* 0x0000000117177824 */ /* 0x000fce00078e020b */
.L_x_17230:
        /* <DEDUP_REMOVED lines=30> */
.L_x_17244:
[----:B------:R-:W-:Y:S01]  /*2c70*/  IMAD.MOV.U32 R18, RZ, RZ, R6 ;  /* 0x000000ffff127224 */ /* 0x000fe200078e0006 */
[----:B------:R-:W-:Y:S01]  /*2c80*/  MOV R19, R7 ;  /* 0x0000000700137202 */ /* 0x000fe20000000f00 */
[----:B------:R-:W-:Y:S01]  /*2c90*/  IMAD.MOV.U32 R24, RZ, RZ, R10 ;  /* 0x000000ffff187224 */ /* 0x000fe200078e000a */
[----:B------:R-:W-:Y:S02]  /*2ca0*/  MOV R21, R11 ;  /* 0x0000000b00157202 */ /* 0x000fe40000000f00 */
[----:B------:R-:W-:-:S07]  /*2cb0*/  MOV R26, 0x2cd0 ;  /* 0x00002cd0001a7802 */ /* 0x000fce0000000f00 */
[----:B------:R-:W-:Y:S05]  /*2cc0*/  CALL.REL.NOINC `($__internal_375_$__cuda_sm20_rem_s64) ;  /* 0x0000004000dc7944 */ /* 0x000fea0003c00000 */
.L_x_17245:
[----:B------:R-:W-:Y:S05]  /*2cd0*/  BSYNC.RECONVERGENT B1 ;  /* 0x0000000000017941 */ /* 0x000fea0003800200 */
.L_x_17243:
        /* <DEDUP_REMOVED lines=30> */
.L_x_17247:
[----:B------:R-:W-:Y:S01]  /*2ec0*/  IMAD.MOV.U32 R24, RZ, RZ, R10 ;  /* 0x000000ffff187224 */ /* 0x000fe200078e000a */
[----:B------:R-:W-:Y:S01]  /*2ed0*/  MOV R21, R11 ;  /* 0x0000000b00157202 */ /* 0x000fe20000000f00 */
[----:B------:R-:W-:Y:S01]  /*2ee0*/  IMAD.MOV.U32 R18, RZ, RZ, R20 ;  /* 0x000000ffff127224 */ /* 0x000fe200078e0014 */
[----:B------:R-:W-:Y:S02]  /*2ef0*/  MOV R19, R9 ;  /* 0x0000000900137202 */ /* 0x000fe40000000f00 */
[----:B------:R-:W-:-:S07]  /*2f00*/  MOV R26, 0x2f20 ;  /* 0x00002f20001a7802 */ /* 0x000fce0000000f00 */
[----:B------:R-:W-:Y:S05]  /*2f10*/  CALL.REL.NOINC `($__internal_375_$__cuda_sm20_rem_s64) ;  /* 0x0000004000487944 */ /* 0x000fea0003c00000 */
.L_x_17248:
[----:B------:R-:W-:Y:S05]  /*2f20*/  BSYNC.RECONVERGENT B1 ;  /* 0x0000000000017941 */ /* 0x000fea0003800200 */
.L_x_17246:
[----:B------:R-:W-:Y:S02]  /*2f30*/  IMAD R7, R7, R16, RZ ;  /* 0x0000001007077224 */ /* 0x000fe400078e02ff */
[----:B------:R-:W-:-:S04]  /*2f40*/  IMAD.WIDE.U32 R22, R16, R6, R22 ;  /* 0x0000000610167225 */ /* 0x000fc800078e0016 */
[----:B------:R-:W-:-:S04]  /*2f50*/  IMAD R7, R17, R6, R7 ;  /* 0x0000000611077224 */ /* 0x000fc800078e0207 */
[----:B------:R-:W-:-:S07]  /*2f60*/  IMAD.IADD R23, R23, 0x1, R7 ;  /* 0x0000000117177824 */ /* 0x000fce00078e0207 */
.L_x_17203:
[----:B------:R-:W0:Y:S02]  /*2f70*/  LDCU.64 UR4, c[0x0][0x388] ;  /* 0x00007100ff0477ac */ /* 0x000e240008000a00 */
[----:B0-----:R-:W-:Y:S02]  /*2f80*/  LEA R6, P0, R4, UR4, 0x1 ;  /* 0x0000000404067c11 */ /* 0x001fe4000f8008ff */
[----:B------:R-:W-:Y:S02]  /*2f90*/  LEA R8, P1, R22, UR4, 0x1 ;  /* 0x0000000416087c11 */ /* 0x000fe4000f8208ff */
[----:B------:R-:W-:Y:S02]  /*2fa0*/  LEA.HI.X R7, R4, UR5, R5, 0x1, P0 ;  /* 0x0000000504077c11 */ /* 0x000fe400080f0c05 */
[----:B------:R-:W-:-:S03]  /*2fb0*/  LEA.HI.X R9, R22, UR5, R23, 0x1, P1 ;  /* 0x0000000516097c11 */ /* 0x000fc600088f0c17 */
[----:B------:R-:W2:Y:S04]  /*2fc0*/  LDG.E.U16 R6, desc[UR12][R6.64] ;  /* 0x0000000c06067981 */ /* 0x000ea8000c1e1500 */
[----:B------:R-:W2:Y:S02]  /*2fd0*/  LDG.E.U16 R8, desc[UR12][R8.64] ;  /* 0x0000000c08087981 */ /* 0x000ea4000c1e1500 */
[----:B--2---:R-:W-:-:S05]  /*2fe0*/  VIMNMX.S16x2 R4, PT, PT, R6, R8, PT ;  /* 0x0000000806047248 */ /* 0x004fca0003fe0300 */
[----:B------:R0:W-:Y:S01]  /*2ff0*/  STS.U16 [R3], R4 ;  /* 0x0000000403007388 */ /* 0x0001e20000000400 */
[----:B------:R-:W-:Y:S05]  /*3000*/  BRA `(.L_x_17249) ;  /* 0x0000003400b87947 */ /* 0x000fea0003800000 */
.L_x_17202:
        /* <DEDUP_REMOVED lines=18> */
.L_x_17276:
        /* <DEDUP_REMOVED lines=30> */
.L_x_17253:
        /* <DEDUP_REMOVED lines=15> */
.L_x_17254:
[----:B------:R-:W-:Y:S05]  /*3400*/  BSYNC.RECONVERGENT B1 ;  /* 0x0000000000017941 */ /* 0x000fea0003800200 */
.L_x_17252:
        /* <DEDUP_REMOVED lines=39> */
.L_x_17256:
[----:B------:R-:W-:Y:S01]  /*3680*/  IMAD.MOV.U32 R26, RZ, RZ, R36 ;  /* 0x000000ffff1a7224 */ /* 0x000fe200078e0024 */
[----:B------:R-:W-:Y:S01]  /*3690*/  MOV R13, R37 ;  /* 0x00000025000d7202 */ /* 0x000fe20000000f00 */
[----:B------:R-:W-:Y:S01]  /*36a0*/  IMAD.MOV.U32 R14, RZ, RZ, R38 ;  /* 0x000000ffff0e7224 */ /* 0x000fe200078e0026 */
[----:B------:R-:W-:Y:S02]  /*36b0*/  MOV R11, R39 ;  /* 0x00000027000b7202 */ /* 0x000fe40000000f00 */
[----:B------:R-:W-:-:S07]  /*36c0*/  MOV R12, 0x36e0 ;  /* 0x000036e0000c7802 */ /* 0x000fce0000000f00 */
[----:B-1----:R-:W-:Y:S05]  /*36d0*/  CALL.REL.NOINC `($__internal_374_$__cuda_sm20_div_s64) ;  /* 0x00000034000c7944 */ /* 0x002fea0003c00000 */
        /* <DEDUP_REMOVED lines=11> */
.L_x_17257:
[----:B------:R-:W-:Y:S05]  /*3790*/  BSYNC.RECONVERGENT B1 ;  /* 0x0000000000017941 */ /* 0x000fea0003800200 */
.L_x_17255:
        /* <DEDUP_REMOVED lines=37> */
.L_x_17259:
        /* <DEDUP_REMOVED lines=17> */
.L_x_17260:
[----:B------:R-:W-:Y:S05]  /*3b00*/  BSYNC.RECONVERGENT B1 ;  /* 0x0000000000017941 */ /* 0x000fea0003800200 */
.L_x_17258:
        /* <DEDUP_REMOVED lines=38> */
.L_x_17262:
[----:B------:R-:W-:Y:S01]  /*3d70*/  MOV R26, R20 ;  /* 0x00000014001a7202 */ /* 0x000fe20000000f00 */
[----:B------:R-:W-:Y:S01]  /*3d80*/  IMAD.MOV.U32 R13, RZ, RZ, R21 ;  /* 0x000000ffff0d7224 */ /* 0x000fe200078e0015 */
[----:B------:R-:W-:Y:S01]  /*3d90*/  MOV R14, R36 ;  /* 0x00000024000e7202 */ /* 0x000fe20000000f00 */
[----:B------:R-:W-:Y:S01]  /*3da0*/  IMAD.MOV.U32 R11, RZ, RZ, R37 ;  /* 0x000000ffff0b7224 */ /* 0x000fe200078e0025 */
[----:B------:R-:W-:-:S07]  /*3db0*/  MOV R12, 0x3dd0 ;  /* 0x00003dd0000c7802 */ /* 0x000fce0000000f00 */
[----:B-1----:R-:W-:Y:S05]  /*3dc0*/  CALL.REL.NOINC `($__internal_374_$__cuda_sm20_div_s64) ;  /* 0x0000002c00507944 */ /* 0x002fea0003c00000 */
        /* <DEDUP_REMOVED lines=11> */
.L_x_17263:
[----:B------:R-:W-:Y:S05]  /*3e80*/  BSYNC.RECONVERGENT B1 ;  /* 0x0000000000017941 */ /* 0x000fea0003800200 */
.L_x_17261:
        /* <DEDUP_REMOVED lines=38> */
.L_x_17265:
        /* <DEDUP_REMOVED lines=17> */
.L_x_17266:
[----:B------:R-:W-:Y:S05]  /*4200*/  BSYNC.RECONVERGENT B1 ;  /* 0x0000000000017941 */ /* 0x000fea0003800200 */
.L_x_17264:
        /* <DEDUP_REMOVED lines=40> */
.L_x_17268:
        /* <DEDUP_REMOVED lines=17> */
.L_x_17269:
[----:B------:R-:W-:Y:S05]  /*45a0*/  BSYNC.RECONVERGENT B1 ;  /* 0x0000000000017941 */ /* 0x000fea0003800200 */
.L_x_17267:
        /* <DEDUP_REMOVED lines=40> */
.L_x_17271:
        /* <DEDUP_REMOVED lines=17> */
.L_x_17272:
[----:B------:R-:W-:Y:S05]  /*4940*/  BSYNC.RECONVERGENT B1 ;  /* 0x0000000000017941 */ /* 0x000fea0003800200 */
.L_x_17270:
        /* <DEDUP_REMOVED lines=38> */
.L_x_17274:
        /* <DEDUP_REMOVED lines=17> */
.L_x_17275:
[----:B------:R-:W-:Y:S05]  /*4cc0*/  BSYNC.RECONVERGENT B1 ;  /* 0x0000000000017941 */ /* 0x000fea0003800200 */
.L_x_17273:
        /* <DEDUP_REMOVED lines=15> */
.L_x_17251:
        /* <DEDUP_REMOVED lines=37> */
.L_x_17279:
[----:B------:R-:W-:Y:S01]  /*5010*/  MOV R26, R18 ;  /* 0x00000012001a7202 */ /* 0x000fe20000000f00 */
[----:B------:R-:W-:Y:S01]  /*5020*/  IMAD.MOV.U32 R13, RZ, RZ, R19 ;  /* 0x000000ffff0d7224 */ /* 0x000fe200078e0013 */
[----:B------:R-:W-:Y:S01]  /*5030*/  MOV R14, R6 ;  /* 0x00000006000e7202 */ /* 0x000fe20000000f00 */
[----:B------:R-:W-:Y:S01]  /*5040*/  IMAD.MOV.U32 R11, RZ, RZ, R7 ;  /* 0x000000ffff0b7224 */ /* 0x000fe200078e0007 */
[----:B------:R-:W-:-:S07]  /*5050*/  MOV R12, 0x5070 ;  /* 0x00005070000c7802 */ /* 0x000fce0000000f00 */
[----:B------:R-:W-:Y:S05]  /*5060*/  CALL.REL.NOINC `($__internal_374_$__cuda_sm20_div_s64) ;  /* 0x0000001800a87944 */ /* 0x000fea0003c00000 */
        /* <DEDUP_REMOVED lines=9> */
.L_x_17280:
[----:B------:R-:W-:Y:S05]  /*5100*/  BSYNC.RECONVERGENT B1 ;  /* 0x0000000000017941 */ /* 0x000fea0003800200 */
.L_x_17278:
        /* <DEDUP_REMOVED lines=39> */
.L_x_17282:
        /* <DEDUP_REMOVED lines=17> */
.L_x_17283:
[----:B------:R-:W-:Y:S05]  /*5490*/  BSYNC.RECONVERGENT B1 ;  /* 0x0000000000017941 */ /* 0x000fea0003800200 */
.L_x_17281:
        /* <DEDUP_REMOVED lines=40> */
.L_x_17285:
[----:B------:R-:W-:Y:S01]  /*5720*/  MOV R26, R18 ;  /* 0x00000012001a7202 */ /* 0x000fe20000000f00 */
[----:B------:R-:W-:Y:S01]  /*5730*/  IMAD.MOV.U32 R14, RZ, RZ, R20 ;  /* 0x000000ffff0e7224 */ /* 0x000fe200078e0014 */
[----:B------:R-:W-:Y:S02]  /*5740*/  MOV R13, R19 ;  /* 0x00000013000d7202 */ /* 0x000fe40000000f00 */
[----:B------:R-:W-:Y:S02]  /*5750*/  MOV R11, R21 ;  /* 0x00000015000b7202 */ /* 0x000fe40000000f00 */
[----:B------:R-:W-:-:S07]  /*5760*/  MOV R12, 0x5780 ;  /* 0x00005780000c7802 */ /* 0x000fce0000000f00 */
[----:B------:R-:W-:Y:S05]  /*5770*/  CALL.REL.NOINC `($__internal_374_$__cuda_sm20_div_s64) ;  /* 0x0000001000e47944 */ /* 0x000fea0003c00000 */
        /* <DEDUP_REMOVED lines=11> */
.L_x_17286:
[----:B------:R-:W-:Y:S05]  /*5830*/  BSYNC.RECONVERGENT B1 ;  /* 0x0000000000017941 */ /* 0x000fea0003800200 */
.L_x_17284:
        /* <DEDUP_REMOVED lines=40> */
.L_x_17288:
[----:B------:R-:W-:Y:S01]  /*5ac0*/  MOV R26, R18 ;  /* 0x00000012001a7202 */ /* 0x000fe20000000f00 */
[----:B------:R-:W-:Y:S01]  /*5ad0*/  IMAD.MOV.U32 R13, RZ, RZ, R19 ;  /* 0x000000ffff0d7224 */ /* 0x000fe200078e0013 */
[----:B------:R-:W-:Y:S02]  /*5ae0*/  MOV R14, R20 ;  /* 0x00000014000e7202 */ /* 0x000fe40000000f00 */
[----:B------:R-:W-:Y:S02]  /*5af0*/  MOV R11, R21 ;  /* 0x00000015000b7202 */ /* 0x000fe40000000f00 */
[----:B------:R-:W-:-:S07]  /*5b00*/  MOV R12, 0x5b20 ;  /* 0x00005b20000c7802 */ /* 0x000fce0000000f00 */
[----:B------:R-:W-:Y:S05]  /*5b10*/  CALL.REL.NOINC `($__internal_374_$__cuda_sm20_div_s64) ;  /* 0x0000000c00fc7944 */ /* 0x000fea0003c00000 */
        /* <DEDUP_REMOVED lines=11> */
.L_x_17289:
[----:B------:R-:W-:Y:S05]  /*5bd0*/  BSYNC.RECONVERGENT B1 ;  /* 0x0000000000017941 */ /* 0x000fea0003800200 */
.L_x_17287:
        /* <DEDUP_REMOVED lines=11> */
.L_x_17277:
        /* <DEDUP_REMOVED lines=35> */
.L_x_17292:
[----:B------:R-:W-:Y:S01]  /*5ec0*/  IMAD.MOV.U32 R26, RZ, RZ, R18 ;  /* 0x000000ffff1a7224 */ /* 0x000fe200078e0012 */
[----:B------:R-:W-:Y:S01]  /*5ed0*/  MOV R13, R19 ;  /* 0x00000013000d7202 */ /* 0x000fe20000000f00 */
[----:B------:R-:W-:Y:S01]  /*5ee0*/  IMAD.MOV.U32 R11, RZ, RZ, R5 ;  /* 0x000000ffff0b7224 */ /* 0x000fe200078e0005 */
[----:B------:R-:W-:Y:S02]  /*5ef0*/  MOV R14, R4 ;  /* 0x00000004000e7202 */ /* 0x000fe40000000f00 */
        /* <DEDUP_REMOVED lines=10> */
.L_x_17293:
[----:B------:R-:W-:Y:S05]  /*5fa0*/  BSYNC.RECONVERGENT B1 ;  /* 0x0000000000017941 */ /* 0x000fea0003800200 */
.L_x_17291:
        /* <DEDUP_REMOVED lines=39> */
.L_x_17295:
        /* <DEDUP_REMOVED lines=17> */
.L_x_17296:
[----:B------:R-:W-:Y:S05]  /*6330*/  BSYNC.RECONVERGENT B1 ;  /* 0x0000000000017941 */ /* 0x000fea0003800200 */
.L_x_17294:
        /* <DEDUP_REMOVED lines=11> */
.L_x_17290:
        /* <DEDUP_REMOVED lines=31> */
.L_x_17298:
[----:B------:R-:W-:Y:S02]  /*65e0*/  MOV R24, R20 ;  /* 0x0000001400187202 */ /* 0x000fe40000000f00 */
[----:B------:R-:W-:-:S07]  /*65f0*/  MOV R26, 0x6610 ;  /* 0x00006610001a7802 */ /* 0x000fce0000000f00 */
[----:B------:R-:W-:Y:S05]  /*6600*/  CALL.REL.NOINC `($__internal_375_$__cuda_sm20_rem_s64) ;  /* 0x00000008008c7944 */ /* 0x000fea0003c00000 */
[----:B------:R-:W-:Y:S01]  /*6610*/  MOV R4, R6 ;  /* 0x0000000600047202 */ /* 0x000fe20000000f00 */
[----:B------:R-:W-:-:S07]  /*6620*/  IMAD.MOV.U32 R5, RZ, RZ, R7 ;  /* 0x000000ffff057224 */ /* 0x000fce00078e0007 */
.L_x_17299:
[----:B------:R-:W-:Y:S05]  /*6630*/  BSYNC.RECONVERGENT B1 ;  /* 0x0000000000017941 */ /* 0x000fea0003800200 */
.L_x_17297:
        /* <DEDUP_REMOVED lines=9> */
.L_x_17250:
[----:B------:R-:W2:Y:S04]  /*66d0*/  LDG.E.U16 R8, desc[UR12][R8.64] ;  /* 0x0000000c08087981 */ /* 0x000ea8000c1e1500 */
[----:B--2---:R1:W-:Y:S02]  /*66e0*/  STS.U16 [R3], R8 ;  /* 0x0000000803007388 */ /* 0x0043e40000000400 */
.L_x_17249:
[----:B------:R-:W-:Y:S05]  /*66f0*/  BSYNC.RECONVERGENT B0 ;  /* 0x0000000000007941 */ /* 0x000fea0003800200 */
.L_x_17201:
[----:B------:R-:W-:Y:S01]  /*6700*/  BAR.SYNC.DEFER_BLOCKING 0x0 ;  /* 0x0000000000007b1d */ /* 0x000fe20000010000 */
[----:B------:R-:W-:Y:S02]  /*6710*/  ISETP.GE.U32.AND P0, PT, R2, 0x42, PT ;  /* 0x000000420200780c */ /* 0x000fe40003f06070 */
[----:B------:R-:W-:-:S11]  /*6720*/  ISETP.GT.U32.AND P1, PT, R0, 0x1f, PT ;  /* 0x0000001f0000780c */ /* 0x000fd60003f24070 */
[----:B------:R-:W-:Y:S05]  /*6730*/  @!P0 BRA `(.L_x_17300) ;  /* 0x0000000000308947 */ /* 0x000fea0003800000 */
.L_x_17301:
[----:B------:R-:W-:-:S04]  /*6740*/  SHF.R.U32.HI R7, RZ, 0x1, R2 ;  /* 0x00000001ff077819 */ /* 0x000fc80000011602 */
[----:B------:R-:W-:-:S13]  /*6750*/  ISETP.GE.U32.AND P0, PT, R0, R7, PT ;  /* 0x000000070000720c */ /* 0x000fda0003f06070 */
[----:B0-----:R-:W-:-:S04]  /*6760*/  @!P0 LOP3.LUT R4, R2, 0x7fe, RZ, 0xc0, !PT ;  /* 0x000007fe02048812 */ /* 0x001fc800078ec0ff */
[----:B------:R-:W-:Y:S02]  /*6770*/  @!P0 IADD3 R5, PT, PT, R3, R4, RZ ;  /* 0x0000000403058210 */ /* 0x000fe40007ffe0ff */
[----:B------:R-:W-:Y:S04]  /*6780*/  @!P0 LDS.U16 R4, [R3] ;  /* 0x0000000003048984 */ /* 0x000fe80000000400 */
[----:B------:R-:W0:Y:S02]  /*6790*/  @!P0 LDS.U16 R6, [R5] ;  /* 0x0000000005068984 */ /* 0x000e240000000400 */
[----:B0-----:R-:W-:-:S05]  /*67a0*/  @!P0 VIMNMX.S16x2 R4, PT, PT, R4, R6, PT ;  /* 0x0000000604048248 */ /* 0x001fca0003fe0300 */
[----:B------:R2:W-:Y:S01]  /*67b0*/  @!P0 STS.U16 [R3], R4 ;  /* 0x0000000403008388 */ /* 0x0005e20000000400 */
[----:B------:R-:W-:Y:S01]  /*67c0*/  BAR.SYNC.DEFER_BLOCKING 0x0 ;  /* 0x0000000000007b1d */ /* 0x000fe20000010000 */
[----:B------:R-:W-:Y:S01]  /*67d0*/  ISETP.GT.U32.AND P0, PT, R2, 0x83, PT ;  /* 0x000000830200780c */ /* 0x000fe20003f04070 */
[----:B------:R-:W-:-:S12]  /*67e0*/  IMAD.MOV.U32 R2, RZ, RZ, R7 ;  /* 0x000000ffff027224 */ /* 0x000fd800078e0007 */
[----:B--2---:R-:W-:Y:S05]  /*67f0*/  @P0 BRA `(.L_x_17301) ;  /* 0xfffffffc00d00947 */ /* 0x004fea000383ffff */
.L_x_17300:
[----:B------:R-:W-:Y:S05]  /*6800*/  @P1 EXIT ;  /* 0x000000000000194d */ /* 0x000fea0003800000 */
[----:B------:R-:W-:Y:S01]  /*6810*/  LDS.U16 R2, [R3] ;  /* 0x0000000003027984 */ /* 0x000fe20000000400 */
[----:B------:R-:W-:-:S03]  /*6820*/  ISETP.NE.AND P0, PT, R0, RZ, PT ;  /* 0x000000ff0000720c */ /* 0x000fc60003f05270 */
[----:B0-----:R-:W0:Y:S02]  /*6830*/  LDS.U16 R4, [R3+0x40] ;  /* 0x0000400003047984 */ /* 0x001e240000000400 */
        /* <DEDUP_REMOVED lines=45> */
        .weak           $__internal_374_$__cuda_sm20_div_s64
        .type           $__internal_374_$__cuda_sm20_div_s64,@function
        .size           $__internal_374_$__cuda_sm20_div_s64,($__internal_375_$__cuda_sm20_rem_s64 - $__internal_374_$__cuda_sm20_div_s64)
$__internal_374_$__cuda_sm20_div_s64:
        /* <DEDUP_REMOVED lines=82> */
[----:B------:R-:W-:Y:S06]  /*7030*/  RET.REL.NODEC R12 `(contiguous_min2_i16) ;  /* 0xffffff8c0cf07950 */ /* 0x000fec0003c3ffff */
        .weak           $__internal_375_$__cuda_sm20_rem_s64
        .type           $__internal_375_$__cuda_sm20_rem_s64,@function
        .size           $__internal_375_$__cuda_sm20_rem_s64,(.L_x_32578 - $__internal_375_$__cuda_sm20_rem_s64)
$__internal_375_$__cuda_sm20_rem_s64:
        /* <DEDUP_REMOVED lines=76> */
[----:B------:R-:W-:Y:S06]  /*7500*/  RET.REL.NODEC R26 `(contiguous_min2_i16) ;  /* 0xffffff881abc7950 */ /* 0x000fec0003c3ffff */
.L_x_17302:
        /* <DEDUP_REMOVED lines=15> */
.L_x_32578:


//--------------------- .text.uncontiguous_min_i16 --------------------------
	.section	.text.uncontiguous_min_i16,"ax",@progbits
	.align	128
        .global         uncontiguous_min_i16
        .type           uncontiguous_min_i16,@function
        .size           uncontiguous_min_i16,(.L_x_32580 - uncontiguous_min_i16)
        .other          uncontiguous_min_i16,@"STO_CUDA_ENTRY STV_DEFAULT"
uncontiguous_min_i16:
.text.uncontiguous_min_i16:
[----:B------:R-:W-:Y:S01]  /*0000*/  LDC R1, c[0x0][0x37c] ;  /* 0x0000df00ff017b82 */ /* 0x000fe20000000800 */
[----:B------:R-:W0:Y:S07]  /*0010*/  S2R R0, SR_CTAID.X ;  /* 0x0000000000007919 */ /* 0x000e2e0000002500 */
[----:B------:R-:W1:Y:S01]  /*0020*/  S2UR UR6, SR_CgaCtaId ;  /* 0x00000000000679c3 */ /* 0x000e620000008800 */
[----:B------:R-:W0:Y:S01]  /*0030*/  LDCU UR5, c[0x0][0x360] ;  /* 0x00006c00ff0577ac */ /* 0x000e220008000800 */
[----:B------:R-:W-:Y:S01]  /*0040*/  HFMA2 R4, -RZ, RZ, 0, +QNAN ;  /* 0x00007fffff047431 */ /* 0x000fe200000001ff */
        /* <DEDUP_REMOVED lines=33> */
.L_x_17331:
        /* <DEDUP_REMOVED lines=32> */
.L_x_17308:
[----:B------:R-:W-:Y:S01]  /*0460*/  IMAD.MOV.U32 R26, RZ, RZ, R6 ;  /* 0x000000ffff1a7224 */ /* 0x000fe200078e0006 */
[----:B------:R-:W-:Y:S01]  /*0470*/  MOV R13, R9 ;  /* 0x00000009000d7202 */ /* 0x000fe20000000f00 */
[----:B------:R-:W-:Y:S01]  /*0480*/  IMAD.MOV.U32 R14, RZ, RZ, R40 ;  /* 0x000000ffff0e7224 */ /* 0x000fe200078e0028 */
[----:B------:R-:W-:Y:S02]  /*0490*/  MOV R11, R41 ;  /* 0x00000029000b7202 */ /* 0x000fe40000000f00 */
[----:B------:R-:W-:-:S07]  /*04a0*/  MOV R12, 0x4c0 ;  /* 0x000004c0000c7802 */ /* 0x000fce0000000f00 */
[----:B-1----:R-:W-:Y:S05]  /*04b0*/  CALL.REL.NOINC `($__internal_376_$__cuda_sm20_div_s64) ;  /* 0x00000064002c7944 */ /* 0x002fea0003c00000 */
        /* <DEDUP_REMOVED lines=10> */
.L_x_17309:
[----:B------:R-:W-:Y:S05]  /*0560*/  BSYNC.RECONVERGENT B1 ;  /* 0x0000000000017941 */ /* 0x000fea0003800200 */
.L_x_17307:
        /* <DEDUP_REMOVED lines=33> */
.L_x_17311:
[----:B------:R-:W-:Y:S01]  /*0780*/  MOV R26, R20 ;  /* 0x00000014001a7202 */ /* 0x000fe20000000f00 */
[----:B------:R-:W-:Y:S01]  /*0790*/  IMAD.MOV.U32 R13, RZ, RZ, R7 ;  /* 0x000000ffff0d7224 */ /* 0x000fe200078e0007 */
[----:B------:R-:W-:Y:S01]  /*07a0*/  MOV R14, R40 ;  /* 0x00000028000e7202 */ /* 0x000fe20000000f00 */
[----:B------:R-:W-:Y:S01]  /*07b0*/  IMAD.MOV.U32 R11, RZ, RZ, R41 ;  /* 0x000000ffff0b7224 */ /* 0x000fe200078e0029 */
[----:B------:R-:W-:-:S07]  /*07c0*/  MOV R12, 0x7e0 ;  /* 0x000007e0000c7802 */ /* 0x000fce0000000f00 */
[----:B------:R-:W-:Y:S05]  /*07d0*/  CALL.REL.NOINC `($__internal_376_$__cuda_sm20_div_s64) ;  /* 0x0000006000647944 */ /* 0x000fea0003c00000 */
        /* <DEDUP_REMOVED lines=9> */
.L_x_17312:
[----:B------:R-:W-:Y:S05]  /*0870*/  BSYNC.RECONVERGENT B1 ;  /* 0x0000000000017941 */ /* 0x000fea0003800200 */
.L_x_17310:
        /* <DEDUP_REMOVED lines=34> */
.L_x_17314:
[----:B------:R-:W-:Y:S01]  /*0aa0*/  IMAD.MOV.U32 R26, RZ, RZ, R34 ;  /* 0x000000ffff1a7224 */ /* 0x000fe200078e0022 */
[----:B------:R-:W-:Y:S01]  /*0ab0*/  MOV R13, R35 ;  /* 0x00000023000d7202 */ /* 0x000fe20000000f00 */
[----:B------:R-:W-:Y:S01]  /*0ac0*/  IMAD.MOV.U32 R14, RZ, RZ, R20 ;  /* 0x000000ffff0e7224 */ /* 0x000fe200078e0014 */
[----:B------:R-:W-:Y:S02]  /*0ad0*/  MOV R11, R21 ;  /* 0x00000015000b7202 */ /* 0x000fe40000000f00 */
[----:B------:R-:W-:-:S07]  /*0ae0*/  MOV R12, 0xb00 ;  /* 0x00000b00000c7802 */ /* 0x000fce0000000f00 */
[----:B------:R-:W-:Y:S05]  /*0af0*/  CALL.REL.NOINC `($__internal_376_$__cuda_sm20_div_s64) ;  /* 0x0000005c009c7944 */ /* 0x000fea0003c00000 */
        /* <DEDUP_REMOVED lines=10> */
.L_x_17315:
[----:B------:R-:W-:Y:S05]  /*0ba0*/  BSYNC.RECONVERGENT B1 ;  /* 0x0000000000017941 */ /* 0x000fea0003800200 */
.L_x_17313:
        /* <DEDUP_REMOVED lines=34> */
.L_x_17317:
        /* <DEDUP_REMOVED lines=16> */
.L_x_17318:
[----:B------:R-:W-:Y:S05]  /*0ed0*/  BSYNC.RECONVERGENT B1 ;  /* 0x0000000000017941 */ /* 0x000fea0003800200 */
.L_x_17316:
        /* <DEDUP_REMOVED lines=36> */
.L_x_17320:
        /* <DEDUP_REMOVED lines=16> */
.L_x_17321:
[----:B------:R-:W-:Y:S05]  /*1220*/  BSYNC.RECONVERGENT B1 ;  /* 0x0000000000017941 */ /* 0x000fea0003800200 */
.L_x_17319:
        /* <DEDUP_REMOVED lines=35> */
.L_x_17323:
[----:B------:R-:W-:Y:S01]  /*1460*/  MOV R26, R34 ;  /* 0x00000022001a7202 */ /* 0x000fe20000000f00 */
[----:B------:R-:W-:Y:S01]  /*1470*/  IMAD.MOV.U32 R13, RZ, RZ, R35 ;  /* 0x000000ffff0d7224 */ /* 0x000fe200078e0023 */
[----:B------:R-:W-:Y:S01]  /*1480*/  MOV R14, R20 ;  /* 0x00000014000e7202 */ /* 0x000fe20000000f00 */
[----:B------:R-:W-:Y:S01]  /*1490*/  IMAD.MOV.U32 R11, RZ, RZ, R21 ;  /* 0x000000ffff0b7224 */ /* 0x000fe200078e0015 */
[----:B------:R-:W-:-:S07]  /*14a0*/  MOV R12, 0x14c0 ;  /* 0x000014c0000c7802 */ /* 0x000fce0000000f00 */
[----:B------:R-:W-:Y:S05]  /*14b0*/  CALL.REL.NOINC `($__internal_376_$__cuda_sm20_div_s64) ;  /* 0x00000054002c7944 */ /* 0x000fea0003c00000 */
        /* <DEDUP_REMOVED lines=10> */
.L_x_17324:
[----:B------:R-:W-:Y:S05]  /*1560*/  BSYNC.RECONVERGENT B1 ;  /* 0x0000000000017941 */ /* 0x000fea0003800200 */
.L_x_17322:
        /* <DEDUP_REMOVED lines=34> */
.L_x_17326:
        /* <DEDUP_REMOVED lines=16> */
.L_x_17327:
[----:B------:R-:W-:Y:S05]  /*1890*/  BSYNC.RECONVERGENT B1 ;  /* 0x0000000000017941 */ /* 0x000fea0003800200 */
.L_x_17325:
        /* <DEDUP_REMOVED lines=35> */
.L_x_17329:
        /* <DEDUP_REMOVED lines=16> */
.L_x_17330:
[----:B------:R-:W-:Y:S05]  /*1bd0*/  BSYNC.RECONVERGENT B1 ;  /* 0x0000000000017941 */ /* 0x000fea0003800200 */
.L_x_17328:
        /* <DEDUP_REMOVED lines=8> */
.L_x_17306:
        /* <DEDUP_REMOVED lines=35> */
.L_x_17334:
        /* <DEDUP_REMOVED lines=16> */
.L_x_17335:
[----:B------:R-:W-:Y:S05]  /*1f90*/  BSYNC.RECONVERGENT B1 ;  /* 0x0000000000017941 */ /* 0x000fea0003800200 */
.L_x_17333:
        /* <DEDUP_REMOVED lines=34> */
.L_x_17337:
        /* <DEDUP_REMOVED lines=16> */
.L_x_17338:
[----:B------:R-:W-:Y:S05]  /*22c0*/  BSYNC.RECONVERGENT B1 ;  /* 0x0000000000017941 */ /* 0x000fea0003800200 */
.L_x_17336:
        /* <DEDUP_REMOVED lines=35> */
.L_x_17340:
        /* <DEDUP_REMOVED lines=16> */
.L_x_17341:
[----:B------:R-:W-:Y:S05]  /*2600*/  BSYNC.RECONVERGENT B1 ;  /* 0x0000000000017941 */ /* 0x000fea0003800200 */
.L_x_17339:
        /* <DEDUP_REMOVED lines=35> */
.L_x_17343:
[----:B------:R-:W-:Y:S01]  /*2840*/  MOV R26, R18 ;  /* 0x00000012001a7202 */ /* 0x000fe20000000f00 */
[----:B------:R-:W-:Y:S01]  /*2850*/  IMAD.MOV.U32 R13, RZ, RZ, R19 ;  /* 0x000000ffff0d7224 */ /* 0x000fe200078e0013 */
[----:B------:R-:W-:Y:S01]  /*2860*/  MOV R14, R16 ;  /* 0x00000010000e7202 */ /* 0x000fe20000000f00 */
[----:B------:R-:W-:Y:S01]  /*2870*/  IMAD.MOV.U32 R11, RZ, RZ, R17 ;  /* 0x000000ffff0b7224 */ /* 0x000fe200078e0011 */
[----:B------:R-:W-:-:S07]  /*2880*/  MOV R12, 0x28a0 ;  /* 0x000028a0000c7802 */ /* 0x000fce0000000f00 */
[----:B------:R-:W-:Y:S05]  /*2890*/  CALL.REL.NOINC `($__internal_376_$__cuda_sm20_div_s64) ;  /* 0x0000004000347944 */ /* 0x000fea0003c00000 */
        /* <DEDUP_REMOVED lines=10> */
.L_x_17344:
[----:B------:R-:W-:Y:S05]  /*2940*/  BSYNC.RECONVERGENT B1 ;  /* 0x0000000000017941 */ /* 0x000fea0003800200 */
.L_x_17342:
[----:B------:R-:W-:Y:S01]  /*2950*/  MOV R38, R22 ;  /* 0x0000001600267202 */ /* 0x000fe20000000f00 */
[----:B------:R-:W-:Y:S02]  /*2960*/  IMAD R11, R11, R34, RZ ;  /* 0x000000220b0b7224 */ /* 0x000fe400078e02ff */
[----:B------:R-:W-:Y:S02]  /*2970*/  VIADD R8, R8, 0xfffffffe ;  /* 0xfffffffe08087836 */ /* 0x000fe40000000000 */
[----:B------:R-:W-:-:S04]  /*2980*/  IMAD.WIDE.U32 R22, R34, R10, R38 ;  /* 0x0000000a22167225 */ /* 0x000fc800078e0026 */
[----:B------:R-:W-:-:S05]  /*2990*/  IMAD R11, R35, R10, R11 ;  /* 0x0000000a230b7224 */ /* 0x000fca00078e020b */
[----:B------:R-:W-:-:S07]  /*29a0*/  IADD3 R23, PT, PT, R23, R11, RZ ;  /* 0x0000000b17177210 */ /* 0x000fce0007ffe0ff */
.L_x_17332:
        /* <DEDUP_REMOVED lines=31> */
.L_x_17346:
[----:B------:R-:W-:Y:S01]  /*2ba0*/  IMAD.MOV.U32 R18, RZ, RZ, R6 ;  /* 0x000000ffff127224 */ /* 0x000fe200078e0006 */
[----:B------:R-:W-:Y:S01]  /*2bb0*/  MOV R21, R9 ;  /* 0x0000000900157202 */ /* 0x000fe20000000f00 */
[----:B------:R-:W-:Y:S01]  /*2bc0*/  IMAD.MOV.U32 R24, RZ, RZ, R16 ;  /* 0x000000ffff187224 */ /* 0x000fe200078e0010 */
[----:B------:R-:W-:Y:S02]  /*2bd0*/  MOV R19, R17 ;  /* 0x0000001100137202 */ /* 0x000fe40000000f00 */
[----:B------:R-:W-:-:S07]  /*2be0*/  MOV R26, 0x2c00 ;  /* 0x00002c00001a7802 */ /* 0x000fce0000000f00 */
[----:B------:R-:W-:Y:S05]  /*2bf0*/  CALL.REL.NOINC `($__internal_377_$__cuda_sm20_rem_s64) ;  /* 0x0000004000a87944 */ /* 0x000fea0003c00000 */
.L_x_17347:
[----:B------:R-:W-:Y:S05]  /*2c00*/  BSYNC.RECONVERGENT B1 ;  /* 0x0000000000017941 */ /* 0x000fea0003800200 */
.L_x_17345:
        /* <DEDUP_REMOVED lines=30> */
.L_x_17349:
[----:B------:R-:W-:Y:S01]  /*2df0*/  IMAD.MOV.U32 R24, RZ, RZ, R16 ;  /* 0x000000ffff187224 */ /* 0x000fe200078e0010 */
[----:B------:R-:W-:Y:S01]  /*2e00*/  MOV R19, R17 ;  /* 0x0000001100137202 */ /* 0x000fe20000000f00 */
[----:B------:R-:W-:Y:S01]  /*2e10*/  IMAD.MOV.U32 R18, RZ, RZ, R20 ;  /* 0x000000ffff127224 */ /* 0x000fe200078e0014 */
[----:B------:R-:W-:Y:S02]  /*2e20*/  MOV R21, R7 ;  /* 0x0000000700157202 */ /* 0x000fe40000000f00 */
[----:B------:R-:W-:-:S07]  /*2e30*/  MOV R26, 0x2e50 ;  /* 0x00002e50001a7802 */ /* 0x000fce0000000f00 */
[----:B------:R-:W-:Y:S05]  /*2e40*/  CALL.REL.NOINC `($__internal_377_$__cuda_sm20_rem_s64) ;  /* 0x0000004000147944 */ /* 0x000fea0003c00000 */
[----:B------:R-:W-:Y:S01]  /*2e50*/  IMAD.MOV.U32 R6, RZ, RZ, R10 ;  /* 0x000000ffff067224 */ /* 0x000fe200078e000a */
[----:B------:R-:W-:-:S07]  /*2e60*/  MOV R7, R11 ;  /* 0x0000000b00077202 */ /* 0x000fce0000000f00 */
.L_x_17350:
[----:B------:R-:W-:Y:S05]  /*2e70*/  BSYNC.RECONVERGENT B1 ;  /* 0x0000000000017941 */ /* 0x000fea0003800200 */
.L_x_17348:
[----:B------:R-:W-:Y:S02]  /*2e80*/  IMAD R7, R7, R8, RZ ;  /* 0x0000000807077224 */ /* 0x000fe400078e02ff */
[----:B------:R-:W-:-:S04]  /*2e90*/  IMAD.WIDE.U32 R22, R8, R6, R22 ;  /* 0x0000000608167225 */ /* 0x000fc800078e0016 */
[----:B------:R-:W-:-:S04]  /*2ea0*/  IMAD R7, R9, R6, R7 ;  /* 0x0000000609077224 */ /* 0x000fc800078e0207 */
[----:B------:R-:W-:-:S07]  /*2eb0*/  IMAD.IADD R23, R23, 0x1, R7 ;  /* 0x0000000117177824 */ /* 0x000fce00078e0207 */
.L_x_17305:
        /* <DEDUP_REMOVED lines=10> */
.L_x_17304:
        /* <DEDUP_REMOVED lines=22> */
.L_x_17378:
        /* <DEDUP_REMOVED lines=32> */
.L_x_17355:
[----:B------:R-:W-:Y:S01]  /*32c0*/  IMAD.MOV.U32 R26, RZ, RZ, R10 ;  /* 0x000000ffff1a7224 */ /* 0x000fe200078e000a */
[----:B------:R-:W-:Y:S01]  /*32d0*/  MOV R13, R15 ;  /* 0x0000000f000d7202 */ /* 0x000fe20000000f00 */
[----:B------:R-:W-:Y:S01]  /*32e0*/  IMAD.MOV.U32 R14, RZ, RZ, R20 ;  /* 0x000000ffff0e7224 */ /* 0x000fe200078e0014 */
[----:B------:R-:W-:Y:S02]  /*32f0*/  MOV R11, R21 ;  /* 0x00000015000b7202 */ /* 0x000fe40000000f00 */
[----:B------:R-:W-:-:S07]  /*3300*/  MOV R12, 0x3320 ;  /* 0x00003320000c7802 */ /* 0x000fce0000000f00 */
[----:B-123--:R-:W-:Y:S05]  /*3310*/  CALL.REL.NOINC `($__internal_376_$__cuda_sm20_div_s64) ;  /* 0x0000003400947944 */ /* 0x00efea0003c00000 */
        /* <DEDUP_REMOVED lines=10> */
.L_x_17356:
[----:B------:R-:W-:Y:S05]  /*33c0*/  BSYNC.RECONVERGENT B1 ;  /* 0x0000000000017941 */ /* 0x000fea0003800200 */
.L_x_17354:
        /* <DEDUP_REMOVED lines=38> */
.L_x_17358:
        /* <DEDUP_REMOVED lines=17> */
.L_x_17359:
[----:B------:R-:W-:Y:S05]  /*3740*/  BSYNC.RECONVERGENT B1 ;  /* 0x0000000000017941 */ /* 0x000fea0003800200 */
.L_x_17357:
        /* <DEDUP_REMOVED lines=38> */
.L_x_17361:
[----:B------:R-:W-:Y:S01]  /*39b0*/  MOV R26, R36 ;  /* 0x00000024001a7202 */ /* 0x000fe20000000f00 */
[----:B------:R-:W-:Y:S01]  /*39c0*/  IMAD.MOV.U32 R13, RZ, RZ, R37 ;  /* 0x000000ffff0d7224 */ /* 0x000fe200078e0025 */
[----:B------:R-:W-:Y:S01]  /*39d0*/  MOV R14, R38 ;  /* 0x00000026000e7202 */ /* 0x000fe20000000f00 */
[----:B------:R-:W-:Y:S01]  /*39e0*/  IMAD.MOV.U32 R11, RZ, RZ, R39 ;  /* 0x000000ffff0b7224 */ /* 0x000fe200078e0027 */
[----:B------:R-:W-:-:S07]  /*39f0*/  MOV R12, 0x3a10 ;  /* 0x00003a10000c7802 */ /* 0x000fce0000000f00 */
[----:B-1----:R-:W-:Y:S05]  /*3a00*/  CALL.REL.NOINC `($__internal_376_$__cuda_sm20_div_s64) ;  /* 0x0000002c00d87944 */ /* 0x002fea0003c00000 */
        /* <DEDUP_REMOVED lines=11> */
.L_x_17362:
[----:B------:R-:W-:Y:S05]  /*3ac0*/  BSYNC.RECONVERGENT B1 ;  /* 0x0000000000017941 */ /* 0x000fea0003800200 */
.L_x_17360:
        /* <DEDUP_REMOVED lines=37> */
.L_x_17364:
        /* <DEDUP_REMOVED lines=17> */
.L_x_17365:
[----:B------:R-:W-:Y:S05]  /*3e30*/  BSYNC.RECONVERGENT B1 ;  /* 0x0000000000017941 */ /* 0x000fea0003800200 */
.L_x_17363:
        /* <DEDUP_REMOVED lines=38> */
.L_x_17367:
        /* <DEDUP_REMOVED lines=17> */
.L_x_17368:
[----:B------:R-:W-:Y:S05]  /*41b0*/  BSYNC.RECONVERGENT B1 ;  /* 0x0000000000017941 */ /* 0x000fea0003800200 */
.L_x_17366:
        /* <DEDUP_REMOVED lines=38> */
.L_x_17370:
        /* <DEDUP_REMOVED lines=17> */
.L_x_17371:
[----:B------:R-:W-:Y:S05]  /*4530*/  BSYNC.RECONVERGENT B1 ;  /* 0x0000000000017941 */ /* 0x000fea0003800200 */
.L_x_17369:
        /* <DEDUP_REMOVED lines=37> */
.L_x_17373:
        /* <DEDUP_REMOVED lines=17> */
.L_x_17374:
[----:B------:R-:W-:Y:S05]  /*48a0*/  BSYNC.RECONVERGENT B1 ;  /* 0x0000000000017941 */ /* 0x000fea0003800200 */
.L_x_17372:
        /* <DEDUP_REMOVED lines=36> */
.L_x_17376:
        /* <DEDUP_REMOVED lines=17> */
.L_x_17377:
[----:B------:R-:W-:Y:S05]  /*4c00*/  BSYNC.RECONVERGENT B1 ;  /* 0x0000000000017941 */ /* 0x000fea0003800200 */
.L_x_17375:
        /* <DEDUP_REMOVED lines=11> */
.L_x_17353:
        /* <DEDUP_REMOVED lines=36> */
.L_x_17381:
        /* <DEDUP_REMOVED lines=16> */
.L_x_17382:
[----:B------:R-:W-:Y:S05]  /*5000*/  BSYNC.RECONVERGENT B1 ;  /* 0x0000000000017941 */ /* 0x000fea0003800200 */
.L_x_17380:
        /* <DEDUP_REMOVED lines=41> */
.L_x_17384:
[----:B------:R-:W-:Y:S01]  /*52a0*/  MOV R26, R20 ;  /* 0x00000014001a7202 */ /* 0x000fe20000000f00 */
[----:B------:R-:W-:Y:S01]  /*52b0*/  IMAD.MOV.U32 R14, RZ, RZ, R18 ;  /* 0x000000ffff0e7224 */ /* 0x000fe200078e0012 */
[----:B------:R-:W-:Y:S02]  /*52c0*/  MOV R13, R21 ;  /* 0x00000015000d7202 */ /* 0x000fe40000000f00 */
[----:B------:R-:W-:Y:S02]  /*52d0*/  MOV R11, R19 ;  /* 0x00000013000b7202 */ /* 0x000fe40000000f00 */
[----:B------:R-:W-:-:S07]  /*52e0*/  MOV R12, 0x5300 ;  /* 0x00005300000c7802 */ /* 0x000fce0000000f00 */
[----:B------:R-:W-:Y:S05]  /*52f0*/  CALL.REL.NOINC `($__internal_376_$__cuda_sm20_div_s64) ;  /* 0x00000014009c7944 */ /* 0x000fea0003c00000 */
        /* <DEDUP_REMOVED lines=11> */
.L_x_17385:
[----:B------:R-:W-:Y:S05]  /*53b0*/  BSYNC.RECONVERGENT B1 ;  /* 0x0000000000017941 */ /* 0x000fea0003800200 */
.L_x_17383:
        /* <DEDUP_REMOVED lines=40> */
.L_x_17387:
[----:B------:R-:W-:Y:S01]  /*5640*/  MOV R26, R18 ;  /* 0x00000012001a7202 */ /* 0x000fe20000000f00 */
[----:B------:R-:W-:Y:S01]  /*5650*/  IMAD.MOV.U32 R13, RZ, RZ, R19 ;  /* 0x000000ffff0d7224 */ /* 0x000fe200078e0013 */
[----:B------:R-:W-:Y:S02]  /*5660*/  MOV R14, R20 ;  /* 0x00000014000e7202 */ /* 0x000fe40000000f00 */
[----:B------:R-:W-:Y:S02]  /*5670*/  MOV R11, R21 ;  /* 0x00000015000b7202 */ /* 0x000fe40000000f00 */
[----:B------:R-:W-:-:S07]  /*5680*/  MOV R12, 0x56a0 ;  /* 0x000056a0000c7802 */ /* 0x000fce0000000f00 */
[----:B------:R-:W-:Y:S05]  /*5690*/  CALL.REL.NOINC `($__internal_376_$__cuda_sm20_div_s64) ;  /* 0x0000001000b47944 */ /* 0x000fea0003c00000 */
        /* <DEDUP_REMOVED lines=11> */
.L_x_17388:
[----:B------:R-:W-:Y:S05]  /*5750*/  BSYNC.RECONVERGENT B1 ;  /* 0x0000000000017941 */ /* 0x000fea0003800200 */
.L_x_17386:
        /* <DEDUP_REMOVED lines=39> */
.L_x_17390:
        /* <DEDUP_REMOVED lines=17> */
.L_x_17391:
[----:B------:R-:W-:Y:S05]  /*5ae0*/  BSYNC.RECONVERGENT B1 ;  /* 0x0000000000017941 */ /* 0x000fea0003800200 */
.L_x_17389:
        /* <DEDUP_REMOVED lines=9> */
.L_x_17379:
        /* <DEDUP_REMOVED lines=34> */
.L_x_17394:
[----:B------:R-:W-:Y:S01]  /*5da0*/  MOV R26, R10 ;  /* 0x0000000a001a7202 */ /* 0x000fe20000000f00 */
[----:B------:R-:W-:Y:S01]  /*5db0*/  IMAD.MOV.U32 R13, RZ, RZ, R15 ;  /* 0x000000ffff0d7224 */ /* 0x000fe200078e000f */
[----:B------:R-:W-:Y:S02]  /*5dc0*/  MOV R14, R16 ;  /* 0x00000010000e7202 */ /* 0x000fe40000000f00 */
[----:B------:R-:W-:Y:S02]  /*5dd0*/  MOV R11, R17 ;  /* 0x00000011000b7202 */ /* 0x000fe40000000f00 */
[----:B------:R-:W-:-:S07]  /*5de0*/  MOV R12, 0x5e00 ;  /* 0x00005e00000c7802 */ /* 0x000fce0000000f00 */
[----:B------:R-:W-:Y:S05]  /*5df0*/  CALL.REL.NOINC `($__internal_376_$__cuda_sm20_div_s64) ;  /* 0x0000000800dc7944 */ /* 0x000fea0003c00000 */
        /* <DEDUP_REMOVED lines=10> */
.L_x_17395:
[----:B------:R-:W-:Y:S05]  /*5ea0*/  BSYNC.RECONVERGENT B1 ;  /* 0x0000000000017941 */ /* 0x000fea0003800200 */
.L_x_17393:
        /* <DEDUP_REMOVED lines=39> */
.L_x_17397:
[----:B------:R-:W-:Y:S01]  /*6120*/  MOV R26, R18 ;  /* 0x00000012001a7202 */ /* 0x000fe20000000f00 */
[----:B------:R-:W-:Y:S01]  /*6130*/  IMAD.MOV.U32 R14, RZ, RZ, R16 ;  /* 0x000000ffff0e7224 */ /* 0x000fe200078e0010 */
[----:B------:R-:W-:Y:S02]  /*6140*/  MOV R13, R19 ;  /* 0x00000013000d7202 */ /* 0x000fe40000000f00 */
[----:B------:R-:W-:Y:S02]  /*6150*/  MOV R11, R17 ;  /* 0x00000011000b7202 */ /* 0x000fe40000000f00 */
[----:B------:R-:W-:-:S07]  /*6160*/  MOV R12, 0x6180 ;  /* 0x00006180000c7802 */ /* 0x000fce0000000f00 */
[----:B------:R-:W-:Y:S05]  /*6170*/  CALL.REL.NOINC `($__internal_376_$__cuda_sm20_div_s64) ;  /* 0x0000000400fc7944 */ /* 0x000fea0003c00000 */
        /* <DEDUP_REMOVED lines=11> */
.L_x_17398:
[----:B------:R-:W-:Y:S05]  /*6230*/  BSYNC.RECONVERGENT B1 ;  /* 0x0000000000017941 */ /* 0x000fea0003800200 */
.L_x_17396:
        /* <DEDUP_REMOVED lines=9> */
.L_x_17392:
        /* <DEDUP_REMOVED lines=30> */
.L_x_17400:
[----:B------:R-:W-:Y:S01]  /*64b0*/  MOV R24, R18 ;  /* 0x0000001200187202 */ /* 0x000fe20000000f00 */
[----:B------:R-:W-:Y:S01]  /*64c0*/  IMAD.MOV.U32 R21, RZ, RZ, R15 ;  /* 0x000000ffff157224 */ /* 0x000fe200078e000f */
[----:B------:R-:W-:Y:S02]  /*64d0*/  MOV R18, R10 ;  /* 0x0000000a00127202 */ /* 0x000fe40000000f00 */
[----:B------:R-:W-:-:S07]  /*64e0*/  MOV R26, 0x6500 ;  /* 0x00006500001a7802 */ /* 0x000fce0000000f00 */
[----:B------:R-:W-:Y:S05]  /*64f0*/  CALL.REL.NOINC `($__internal_377_$__cuda_sm20_rem_s64) ;  /* 0x0000000800687944 */ /* 0x000fea0003c00000 */
.L_x_17401:
[----:B------:R-:W-:Y:S05]  /*6500*/  BSYNC.RECONVERGENT B1 ;  /* 0x0000000000017941 */ /* 0x000fea0003800200 */
.L_x_17399:
        /* <DEDUP_REMOVED lines=8> */
.L_x_17352:
[----:B------:R-:W0:Y:S02]  /*6590*/  LDCU.64 UR6, c[0x0][0x388] ;  /* 0x00007100ff0677ac */ /* 0x000e240008000a00 */
[----:B0-----:R-:W-:-:S04]  /*65a0*/  LEA R4, P0, R6, UR6, 0x1 ;  /* 0x0000000606047c11 */ /* 0x001fc8000f8008ff */
[----:B------:R-:W-:-:S05]  /*65b0*/  LEA.HI.X R5, R6, UR7, R5, 0x1, P0 ;  /* 0x0000000706057c11 */ /* 0x000fca00080f0c05 */
[----:B------:R-:W2:Y:S04]  /*65c0*/  LDG.E.U16 R4, desc[UR8][R4.64] ;  /* 0x0000000804047981 */ /* 0x000ea8000c1e1500 */
[----:B--2---:R1:W-:Y:S02]  /*65d0*/  STS.U16 [R3], R4 ;  /* 0x0000000403007388 */ /* 0x0043e40000000400 */
.L_x_17351:
[----:B------:R-:W-:Y:S05]  /*65e0*/  BSYNC.RECONVERGENT B0 ;  /* 0x0000000000007941 */ /* 0x000fea0003800200 */
.L_x_17303:
[----:B------:R-:W-:Y:S01]  /*65f0*/  BAR.SYNC.DEFER_BLOCKING 0x0 ;  /* 0x0000000000007b1d */ /* 0x000fe20000010000 */
[----:B------:R-:W-:Y:S01]  /*6600*/  UISETP.GE.U32.AND UP0, UPT, UR5, 0x42, UPT ;  /* 0x000000420500788c */ /* 0x000fe2000bf06070 */
[----:B------:R-:W-:-:S08]  /*6610*/  ISETP.GT.U32.AND P1, PT, R2, 0x1f, PT ;  /* 0x0000001f0200780c */ /* 0x000fd00003f24070 */
[----:B------:R-:W-:Y:S05]  /*6620*/  BRA.U !UP0, `(.L_x_17402) ;  /* 0x0000000108307547 */ /* 0x000fea000b800000 */
.L_x_17403:
        /* <DEDUP_REMOVED lines=8> */
[----:B0-----:R-:W-:-:S05]  /*66b0*/  @!P0 VIMNMX.S16x2 R4, PT, PT, R4, R6, PT ;  /* 0x0000000604048248 */ /* 0x001fca0003fe0300 */
[----:B------:R2:W-:Y:S01]  /*66c0*/  @!P0 STS.U16 [R3], R4 ;  /* 0x0000000403008388 */ /* 0x0005e20000000400 */
[----:B------:R-:W-:Y:S06]  /*66d0*/  BAR.SYNC.DEFER_BLOCKING 0x0 ;  /* 0x0000000000007b1d */ /* 0x000fec0000010000 */
[----:B------:R-:W-:Y:S05]  /*66e0*/  BRA.U UP0, `(.L_x_17403) ;  /* 0xfffffffd00d07547 */ /* 0x000fea000b83ffff */
.L_x_17402:
[----:B------:R-:W-:Y:S05]  /*66f0*/  @P1 EXIT ;  /* 0x000000000000194d */ /* 0x000fea0003800000 */
[----:B012---:R-:W-:Y:S01]  /*6700*/  LDS.U16 R4, [R3] ;  /* 0x0000000003047984 */ /* 0x007fe20000000400 */
[----:B------:R-:W-:-:S03]  /*6710*/  ISETP.NE.AND P0, PT, R2, RZ, PT ;  /* 0x000000ff0200720c */ /* 0x000fc60003f05270 */
        /* <DEDUP_REMOVED lines=37> */
        .weak           $__internal_376_$__cuda_sm20_div_s64
        .type           $__internal_376_$__cuda_sm20_div_s64,@function
        .size           $__internal_376_$__cuda_sm20_div_s64,($__internal_377_$__cuda_sm20_rem_s64 - $__internal_376_$__cuda_sm20_div_s64)
$__internal_376_$__cuda_sm20_div_s64:
        /* <DEDUP_REMOVED lines=82> */
[----:B------:R-:W-:Y:S06]  /*6e90*/  RET.REL.NODEC R12 `(uncontiguous_min_i16) ;  /* 0xffffff900c587950 */ /* 0x000fec0003c3ffff */
        .weak           $__internal_377_$__cuda_sm20_rem_s64
        .type           $__internal_377_$__cuda_sm20_rem_s64,@function
        .size           $__internal_377_$__cuda_sm20_rem_s64,(.L_x_32580 - $__internal_377_$__cuda_sm20_rem_s64)
$__internal_377_$__cuda_sm20_rem_s64:
        /* <DEDUP_REMOVED lines=76> */
[----:B------:R-:W-:Y:S06]  /*7360*/  RET.REL.NODEC R26 `(uncontiguous_min_i16) ;  /* 0xffffff8c1a247950 */ /* 0x000fec0003c3ffff */
.L_x_17404:
        /* <DEDUP_REMOVED lines=9> */
.L_x_32580:


//--------------------- .text.contiguous_min_i16  --------------------------
	.section	.text.contiguous_min_i16,"ax",@progbits
	.align	128
        .global         contiguous_min_i16
        .type           contiguous_min_i16,@function
        .size           contiguous_min_i16,(.L_x_33282 - contiguous_min_i16)
        .other          contiguous_min_i16,@"STO_CUDA_ENTRY STV_DEFAULT"
contiguous_min_i16:
.text.contiguous_min_i16:
        /* <DEDUP_REMOVED lines=27> */
[----:B--2---:R-:W-:-:S05]  /*01b0*/  @!P0 VIMNMX.S16x2 R5, PT, PT, R4, R6, PT ;  /* 0x0000000604058248 */ /* 0x004fca0003fe0300 */
        /* <DEDUP_REMOVED lines=10> */
.L_x_17406:
[----:B------:R-:W-:Y:S05]  /*0260*/  BSYNC.RECONVERGENT B0 ;  /* 0x0000000000007941 */ /* 0x000fea0003800200 */
.L_x_17405:
[----:B------:R-:W-:Y:S01]  /*0270*/  BAR.SYNC.DEFER_BLOCKING 0x0 ;  /* 0x0000000000007b1d */ /* 0x000fe20000010000 */
[----:B------:R-:W-:-:S09]  /*0280*/  UISETP.GE.U32.AND UP0, UPT, UR5, 0x42, UPT ;  /* 0x000000420500788c */ /* 0x000fd2000bf06070 */
[----:B------:R-:W-:Y:S05]  /*0290*/  BRA.U !UP0, `(.L_x_17407) ;  /* 0x0000000108307547 */ /* 0x000fea000b800000 */
.L_x_17408:
        /* <DEDUP_REMOVED lines=8> */
[----:B-1----:R-:W-:-:S05]  /*0320*/  @!P0 VIMNMX.S16x2 R4, PT, PT, R4, R6, PT ;  /* 0x0000000604048248 */ /* 0x002fca0003fe0300 */
[----:B------:R2:W-:Y:S01]  /*0330*/  @!P0 STS.U16 [R3], R4 ;  /* 0x0000000403008388 */ /* 0x0005e20000000400 */
[----:B------:R-:W-:Y:S06]  /*0340*/  BAR.SYNC.DEFER_BLOCKING 0x0 ;  /* 0x0000000000007b1d */ /* 0x000fec0000010000 */
[----:B------:R-:W-:Y:S05]  /*0350*/  BRA.U UP0, `(.L_x_17408) ;  /* 0xfffffffd00d07547 */ /* 0x000fea000b83ffff */
.L_x_17407:
[----:B------:R-:W-:Y:S05]  /*0360*/  @P1 EXIT ;  /* 0x000000000000194d */ /* 0x000fea0003800000 */
[----:B-12---:R-:W-:Y:S01]  /*0370*/  LDS.U16 R4, [R3] ;  /* 0x0000000003047984 */ /* 0x006fe20000000400 */
[----:B------:R-:W-:-:S03]  /*0380*/  ISETP.NE.AND P0, PT, R2, RZ, PT ;  /* 0x000000ff0200720c */ /* 0x000fc60003f05270 */
[----:B------:R-:W1:Y:S02]  /*0390*/  LDS.U16 R6, [R3+0x40] ;  /* 0x0000400003067984 */ /* 0x000e640000000400 */
[----:B-1----:R-:W-:-:S04]  /*03a0*/  VIMNMX.S16x2 R4, PT, PT, R4, R6, PT ;  /* 0x0000000604047248 */ /* 0x002fc80003fe0300 */
[----:B0-----:R-:W-:-:S05]  /*03b0*/  PRMT R5, R4, 0x7610, R5 ;  /* 0x0000761004057816 */ /* 0x001fca0000000005 */
        /* <DEDUP_REMOVED lines=34> */
.L_x_17409:
        /* <DEDUP_REMOVED lines=10> */
.L_x_33282:


//--------------------- .text.contiguous_min33_i8 --------------------------
	.section	.text.contiguous_min33_i8,"ax",@progbits
	.align	128
        .global         contiguous_min33_i8
        .type           contiguous_min33_i8,@function
        .size           contiguous_min33_i8,(.L_x_33283 - contiguous_min33_i8)
        .other          contiguous_min33_i8,@"STO_CUDA_ENTRY STV_DEFAULT"
contiguous_min33_i8:
.text.contiguous_min33_i8:
        /* <DEDUP_REMOVED lines=48> */
.L_x_17412:
        /* <DEDUP_REMOVED lines=20> */
[----:B---3--:R-:W-:-:S04]  /*0440*/  VIMNMX3.S16x2 R2, R20, R0, R2, PT ;  /* 0x000000001402720f */ /* 0x008fc80003800302 */
[----:B----4-:R-:W-:-:S04]  /*0450*/  VIMNMX3.S16x2 R4, R2, R4, R6, PT ;  /* 0x000000040204720f */ /* 0x010fc80003800306 */
[----:B--2---:R-:W-:-:S04]  /*0460*/  VIMNMX3.S16x2 R6, R4, R8, R10, PT ;  /* 0x000000080406720f */ /* 0x004fc8000380030a */
[----:B-----5:R-:W-:-:S04]  /*0470*/  VIMNMX3.S16x2 R6, R6, R12, R14, PT ;  /* 0x0000000c0606720f */ /* 0x020fc8000380030e */
[----:B------:R-:W-:Y:S01]  /*0480*/  PRMT R3, R6, 0x7610, R3 ;  /* 0x0000761006037816 */ /* 0x000fe20000000003 */
[----:B------:R-:W-:Y:S06]  /*0490*/  @P0 BRA `(.L_x_17412) ;  /* 0xfffffffc00980947 */ /* 0x000fec000383ffff */
[----:B------:R-:W-:-:S07]  /*04a0*/  VIADD R8, R13, 0x1 ;  /* 0x000000010d087836 */ /* 0x000fce0000000000 */
.L_x_17411:
        /* <DEDUP_REMOVED lines=16> */
[----:B--2---:R-:W-:-:S04]  /*05b0*/  VIMNMX3.S16x2 R2, R10, R0, R2, PT ;  /* 0x000000000a02720f */ /* 0x004fc80003800302 */
[----:B---3--:R-:W-:-:S04]  /*05c0*/  VIMNMX3.S16x2 R2, R2, R4, R6, PT ;  /* 0x000000040202720f */ /* 0x008fc80003800306 */
[----:B------:R-:W-:-:S07]  /*05d0*/  PRMT R3, R2, 0x7610, R3 ;  /* 0x0000761002037816 */ /* 0x000fce0000000003 */
.L_x_17414:
        /* <DEDUP_REMOVED lines=11> */
[----:B--2---:R-:W-:-:S04]  /*0690*/  VIMNMX3.S16x2 R2, R4, R2, R6, PT ;  /* 0x000000020402720f */ /* 0x004fc80003800306 */
[----:B------:R-:W-:-:S07]  /*06a0*/  PRMT R3, R2, 0x7610, R3 ;  /* 0x0000761002037816 */ /* 0x000fce0000000003 */
.L_x_17415:
[----:B------:R-:W-:Y:S01]  /*06b0*/  @!P1 IMAD R7, R8, UR8, R7 ;  /* 0x0000000808079c24 */ /* 0x000fe2000f8e0207 */
[----:B--2---:R-:W-:-:S04]  /*06c0*/  @!P1 PRMT R2, R3, 0x8880, RZ ;  /* 0x0000888003029816 */ /* 0x004fc800000000ff */
[----:B------:R-:W2:Y:S01]  /*06d0*/  @!P1 LDS.S8 R0, [R7] ;  /* 0x0000000007009984 */ /* 0x000ea20000000200 */
[----:B------:R-:W-:-:S04]  /*06e0*/  @!P1 PRMT R2, R2, 0x7710, RZ ;  /* 0x0000771002029816 */ /* 0x000fc800000000ff */
[----:B--2---:R-:W-:-:S04]  /*06f0*/  @!P1 VIMNMX.S16x2 R0, PT, PT, R2, R0, PT ;  /* 0x0000000002009248 */ /* 0x004fc80003fe0300 */
[----:B------:R-:W-:-:S07]  /*0700*/  @!P1 PRMT R3, R0, 0x7610, R3 ;  /* 0x0000761000039816 */ /* 0x000fce0000000003 */
.L_x_17413:
[----:B--2---:R2:W-:Y:S02]  /*0710*/  STS.U8 [R22+UR4], R3 ;  /* 0x0000000316007988 */ /* 0x0045e40008000004 */
.L_x_17410:
        /* <DEDUP_REMOVED lines=8> */
.L_x_17416:
        /* <DEDUP_REMOVED lines=14> */
.L_x_33283:


//--------------------- .text.contiguous_min3_i8  --------------------------
	.section	.text.contiguous_min3_i8,"ax",@progbits
	.align	128
        .global         contiguous_min3_i8
        .type           contiguous_min3_i8,@function
        .size           contiguous_min3_i8,(.L_x_32582 - contiguous_min3_i8)
        .other          contiguous_min3_i8,@"STO_CUDA_ENTRY STV_DEFAULT"
contiguous_min3_i8:
.text.contiguous_min3_i8:
[----:B------:R-:W-:Y:S01]  /*0000*/  LDC R1, c[0x0][0x37c] ;  /* 0x0000df00ff017b82 */ /* 0x000fe20000000800 */
[----:B------:R-:W0:Y:S01]  /*0010*/  S2R R7, SR_TID.Y ;  /* 0x0000000000077919 */ /* 0x000e220000002200 */
[----:B------:R-:W1:Y:S06]  /*0020*/  LDCU UR8, c[0x0][0x360] ;  /* 0x00006c00ff0877ac */ /* 0x000e6c0008000800 */
[----:B------:R-:W0:Y:S01]  /*0030*/  S2UR UR9, SR_CTAID.Y ;  /* 0x00000000000979c3 */ /* 0x000e220000002600 */
[----:B------:R-:W-:Y:S01]  /*0040*/  HFMA2 R2, -RZ, RZ, 0, 7.569789886474609375e-06 ;  /* 0x0000007fff027431 */ /* 0x000fe200000001ff */
        /* <DEDUP_REMOVED lines=38> */
.L_x_17435:
        /* <DEDUP_REMOVED lines=27> */
.L_x_17419:
[----:B------:R-:W-:Y:S01]  /*0460*/  IMAD.MOV.U32 R30, RZ, RZ, R32 ;  /* 0x000000ffff1e7224 */ /* 0x000fe200078e0020 */
[----:B------:R-:W-:Y:S01]  /*0470*/  MOV R0, R36 ;  /* 0x0000002400007202 */ /* 0x000fe20000000f00 */
[----:B------:R-:W-:Y:S01]  /*0480*/  IMAD.MOV.U32 R3, RZ, RZ, R37 ;  /* 0x000000ffff037224 */ /* 0x000fe200078e0025 */
[----:B------:R-:W-:-:S07]  /*0490*/  MOV R8, 0x4b0 ;  /* 0x000004b000087802 */ /* 0x000fce0000000f00 */
[----:B01-3--:R-:W-:Y:S05]  /*04a0*/  CALL.REL.NOINC `($__internal_378_$__cuda_sm20_div_s64) ;  /* 0x0000003000ac7944 */ /* 0x00bfea0003c00000 */
        /* <DEDUP_REMOVED lines=9> */
.L_x_17420:
        /* <DEDUP_REMOVED lines=33> */
.L_x_17421:
[----:B------:R-:W-:Y:S01]  /*0750*/  MOV R0, R36 ;  /* 0x0000002400007202 */ /* 0x000fe20000000f00 */
[----:B------:R-:W-:Y:S01]  /*0760*/  IMAD.MOV.U32 R3, RZ, RZ, R37 ;  /* 0x000000ffff037224 */ /* 0x000fe200078e0025 */
[----:B------:R-:W-:-:S07]  /*0770*/  MOV R8, 0x790 ;  /* 0x0000079000087802 */ /* 0x000fce0000000f00 */
[----:B---3--:R-:W-:Y:S05]  /*0780*/  CALL.REL.NOINC `($__internal_378_$__cuda_sm20_div_s64) ;  /* 0x0000002c00f47944 */ /* 0x008fea0003c00000 */
        /* <DEDUP_REMOVED lines=10> */
.L_x_17422:
        /* <DEDUP_REMOVED lines=34> */
.L_x_17423:
[----:B------:R-:W-:Y:S01]  /*0a50*/  MOV R30, R28 ;  /* 0x0000001c001e7202 */ /* 0x000fe20000000f00 */
[----:B------:R-:W-:Y:S01]  /*0a60*/  IMAD.MOV.U32 R0, RZ, RZ, R36 ;  /* 0x000000ffff007224 */ /* 0x000fe200078e0024 */
[----:B------:R-:W-:Y:S02]  /*0a70*/  MOV R3, R37 ;  /* 0x0000002500037202 */ /* 0x000fe40000000f00 */
[----:B------:R-:W-:-:S07]  /*0a80*/  MOV R8, 0xaa0 ;  /* 0x00000aa000087802 */ /* 0x000fce0000000f00 */
[----:B---3--:R-:W-:Y:S05]  /*0a90*/  CALL.REL.NOINC `($__internal_378_$__cuda_sm20_div_s64) ;  /* 0x0000002c00307944 */ /* 0x008fea0003c00000 */
        /* <DEDUP_REMOVED lines=10> */
.L_x_17424:
        /* <DEDUP_REMOVED lines=33> */
.L_x_17425:
[----:B------:R-:W-:Y:S01]  /*0d50*/  MOV R0, R36 ;  /* 0x0000002400007202 */ /* 0x000fe20000000f00 */
[----:B------:R-:W-:Y:S01]  /*0d60*/  IMAD.MOV.U32 R3, RZ, RZ, R37 ;  /* 0x000000ffff037224 */ /* 0x000fe200078e0025 */
[----:B------:R-:W-:-:S07]  /*0d70*/  MOV R8, 0xd90 ;  /* 0x00000d9000087802 */ /* 0x000fce0000000f00 */
[----:B---3--:R-:W-:Y:S05]  /*0d80*/  CALL.REL.NOINC `($__internal_378_$__cuda_sm20_div_s64) ;  /* 0x0000002800747944 */ /* 0x008fea0003c00000 */
        /* <DEDUP_REMOVED lines=9> */
.L_x_17426:
        /* <DEDUP_REMOVED lines=34> */
.L_x_17427:
[----:B------:R-:W-:Y:S01]  /*1040*/  IMAD.MOV.U32 R30, RZ, RZ, R28 ;  /* 0x000000ffff1e7224 */ /* 0x000fe200078e001c */
        /* <DEDUP_REMOVED lines=13> */
.L_x_17428:
        /* <DEDUP_REMOVED lines=34> */
.L_x_17429:
        /* <DEDUP_REMOVED lines=14> */
.L_x_17430:
        /* <DEDUP_REMOVED lines=34> */
.L_x_17431:
[----:B------:R-:W-:Y:S01]  /*1640*/  IMAD.MOV.U32 R30, RZ, RZ, R28 ;  /* 0x000000ffff1e7224 */ /* 0x000fe200078e001c */
        /* <DEDUP_REMOVED lines=14> */
.L_x_17432:
        /* <DEDUP_REMOVED lines=34> */
.L_x_17433:
[----:B------:R-:W-:Y:S01]  /*1950*/  MOV R0, R36 ;  /* 0x0000002400007202 */ /* 0x000fe20000000f00 */
[----:B------:R-:W-:Y:S01]  /*1960*/  IMAD.MOV.U32 R3, RZ, RZ, R37 ;  /* 0x000000ffff037224 */ /* 0x000fe200078e0025 */
[----:B------:R-:W-:-:S07]  /*1970*/  MOV R8, 0x1990 ;  /* 0x0000199000087802 */ /* 0x000fce0000000f00 */
[----:B---3--:R-:W-:Y:S05]  /*1980*/  CALL.REL.NOINC `($__internal_378_$__cuda_sm20_div_s64) ;  /* 0x0000001c00747944 */ /* 0x008fea0003c00000 */
        /* <DEDUP_REMOVED lines=9> */
.L_x_17434:
        /* <DEDUP_REMOVED lines=13> */
.L_x_17418:
        /* <DEDUP_REMOVED lines=33> */
.L_x_17437:
[----:B------:R-:W-:Y:S01]  /*1d00*/  IMAD.MOV.U32 R30, RZ, RZ, R32 ;  /* 0x000000ffff1e7224 */ /* 0x000fe200078e0020 */
[----:B------:R-:W-:Y:S01]  /*1d10*/  MOV R0, R16 ;  /* 0x0000001000007202 */ /* 0x000fe20000000f00 */
[----:B------:R-:W-:Y:S01]  /*1d20*/  IMAD.MOV.U32 R3, RZ, RZ, R17 ;  /* 0x000000ffff037224 */ /* 0x000fe200078e0011 */
[----:B------:R-:W-:-:S07]  /*1d30*/  MOV R8, 0x1d50 ;  /* 0x00001d5000087802 */ /* 0x000fce0000000f00 */
[----:B------:R-:W-:Y:S05]  /*1d40*/  CALL.REL.NOINC `($__internal_378_$__cuda_sm20_div_s64) ;  /* 0x0000001800847944 */ /* 0x000fea0003c00000 */
        /* <DEDUP_REMOVED lines=9> */
.L_x_17438:
        /* <DEDUP_REMOVED lines=35> */
.L_x_17439:
        /* <DEDUP_REMOVED lines=13> */
.L_x_17440:
        /* <DEDUP_REMOVED lines=36> */
.L_x_17441:
[----:B------:R-:W-:Y:S01]  /*2320*/  IMAD.MOV.U32 R30, RZ, RZ, R20 ;  /* 0x000000ffff1e7224 */ /* 0x000fe200078e0014 */
[----:B------:R-:W-:Y:S01]  /*2330*/  MOV R0, R18 ;  /* 0x0000001200007202 */ /* 0x000fe20000000f00 */
[----:B------:R-:W-:Y:S01]  /*2340*/  IMAD.MOV.U32 R3, RZ, RZ, R19 ;  /* 0x000000ffff037224 */ /* 0x000fe200078e0013 */
[----:B------:R-:W-:-:S07]  /*2350*/  MOV R8, 0x2370 ;  /* 0x0000237000087802 */ /* 0x000fce0000000f00 */
[----:B------:R-:W-:Y:S05]  /*2360*/  CALL.REL.NOINC `($__internal_378_$__cuda_sm20_div_s64) ;  /* 0x0000001000fc7944 */ /* 0x000fea0003c00000 */
        /* <DEDUP_REMOVED lines=10> */
.L_x_17442:
        /* <DEDUP_REMOVED lines=37> */
.L_x_17443:
[----:B------:R-:W-:Y:S01]  /*2660*/  IMAD.MOV.U32 R0, RZ, RZ, R18 ;  /* 0x000000ffff007224 */ /* 0x000fe200078e0012 */
[----:B------:R-:W-:Y:S02]  /*2670*/  MOV R3, R19 ;  /* 0x0000001300037202 */ /* 0x000fe40000000f00 */
[----:B------:R-:W-:-:S07]  /*2680*/  MOV R8, 0x26a0 ;  /* 0x000026a000087802 */ /* 0x000fce0000000f00 */
[----:B------:R-:W-:Y:S05]  /*2690*/  CALL.REL.NOINC `($__internal_378_$__cuda_sm20_div_s64) ;  /* 0x0000001000307944 */ /* 0x000fea0003c00000 */
        /* <DEDUP_REMOVED lines=8> */
.L_x_17444:
        /* <DEDUP_REMOVED lines=10> */
.L_x_17436:
        /* <DEDUP_REMOVED lines=31> */
.L_x_17446:
[----:B------:R-:W-:Y:S01]  /*29b0*/  MOV R30, R32 ;  /* 0x00000020001e7202 */ /* 0x000fe20000000f00 */
[----:B------:R-:W-:Y:S01]  /*29c0*/  IMAD.MOV.U32 R0, RZ, RZ, R16 ;  /* 0x000000ffff007224 */ /* 0x000fe200078e0010 */
[----:B------:R-:W-:Y:S02]  /*29d0*/  MOV R3, R17 ;  /* 0x0000001100037202 */ /* 0x000fe40000000f00 */
[----:B------:R-:W-:-:S07]  /*29e0*/  MOV R8, 0x2a00 ;  /* 0x00002a0000087802 */ /* 0x000fce0000000f00 */
[----:B------:R-:W-:Y:S05]  /*29f0*/  CALL.REL.NOINC `($__internal_378_$__cuda_sm20_div_s64) ;  /* 0x0000000c00587944 */ /* 0x000fea0003c00000 */
        /* <DEDUP_REMOVED lines=9> */
.L_x_17447:
        /* <DEDUP_REMOVED lines=36> */
.L_x_17448:
[----:B------:R-:W-:Y:S01]  /*2cd0*/  IMAD.MOV.U32 R0, RZ, RZ, R18 ;  /* 0x000000ffff007224 */ /* 0x000fe200078e0012 */
[----:B------:R-:W-:Y:S02]  /*2ce0*/  MOV R3, R19 ;  /* 0x0000001300037202 */ /* 0x000fe40000000f00 */
[----:B------:R-:W-:-:S07]  /*2cf0*/  MOV R8, 0x2d10 ;  /* 0x00002d1000087802 */ /* 0x000fce0000000f00 */
[----:B------:R-:W-:Y:S05]  /*2d00*/  CALL.REL.NOINC `($__internal_378_$__cuda_sm20_div_s64) ;  /* 0x0000000800947944 */ /* 0x000fea0003c00000 */
        /* <DEDUP_REMOVED lines=8> */
.L_x_17449:
        /* <DEDUP_REMOVED lines=10> */
.L_x_17445:
        /* <DEDUP_REMOVED lines=29> */
.L_x_17450:
[----:B------:R-:W-:-:S07]  /*3000*/  MOV R0, 0x3020 ;  /* 0x0000302000007802 */ /* 0x000fce0000000f00 */
[----:B------:R-:W-:Y:S05]  /*3010*/  CALL.REL.NOINC `($__internal_379_$__cuda_sm20_rem_s64) ;  /* 0x0000000c001c7944 */ /* 0x000fea0003c00000 */
[----:B------:R-:W-:Y:S01]  /*3020*/  IMAD.MOV.U32 R8, RZ, RZ, R3 ;  /* 0x000000ffff087224 */ /* 0x000fe200078e0003 */
[----:B------:R-:W-:-:S07]  /*3030*/  MOV R9, R10 ;  /* 0x0000000a00097202 */ /* 0x000fce0000000f00 */
.L_x_17451:
[----:B------:R-:W0:Y:S02]  /*3040*/  LDC.64 R10, c[0x0][0x398] ;  /* 0x0000e600ff0a7b82 */ /* 0x000e240000000a00 */
[----:B0-----:R-:W-:-:S06]  /*3050*/  IMAD.WIDE.U32 R2, R2, 0x8, R10 ;  /* 0x0000000802027825 */ /* 0x001fcc00078e000a */
[----:B------:R-:W2:Y:S02]  /*3060*/  LDG.E.64 R2, desc[UR10][R2.64] ;  /* 0x0000000a02027981 */ /* 0x000ea4000c1e1b00 */
[-C--:B--2---:R-:W-:Y:S02]  /*3070*/  IMAD R11, R3, R8.reuse, RZ ;  /* 0x00000008030b7224 */ /* 0x084fe400078e02ff */
[----:B------:R-:W-:-:S04]  /*3080*/  IMAD.WIDE.U32 R28, R2, R8, R28 ;  /* 0x00000008021c7225 */ /* 0x000fc800078e001c */
[----:B------:R-:W-:-:S05]  /*3090*/  IMAD R11, R2, R9, R11 ;  /* 0x00000009020b7224 */ /* 0x000fca00078e020b */
[----:B------:R-:W-:-:S07]  /*30a0*/  IADD3 R29, PT, PT, R29, R11, RZ ;  /* 0x0000000b1d1d7210 */ /* 0x000fce0007ffe0ff */
.L_x_17417:
        /* <DEDUP_REMOVED lines=32> */
.L_x_17454:
        /* <DEDUP_REMOVED lines=20> */
[----:B--2---:R-:W-:-:S04]  /*33f0*/  VIMNMX3.S16x2 R2, R20, R0, R2, PT ;  /* 0x000000001402720f */ /* 0x004fc80003800302 */
[----:B---3--:R-:W-:-:S04]  /*3400*/  VIMNMX3.S16x2 R2, R2, R4, R8, PT ;  /* 0x000000040202720f */ /* 0x008fc80003800308 */
[----:B0-----:R-:W-:-:S04]  /*3410*/  VIMNMX3.S16x2 R8, R2, R10, R12, PT ;  /* 0x0000000a0208720f */ /* 0x001fc8000380030c */
[----:B----4-:R-:W-:-:S04]  /*3420*/  VIMNMX3.S16x2 R8, R8, R16, R18, PT ;  /* 0x000000100808720f */ /* 0x010fc80003800312 */
[----:B------:R-:W-:Y:S01]  /*3430*/  PRMT R7, R8, 0x7610, R7 ;  /* 0x0000761008077816 */ /* 0x000fe20000000007 */
[----:B------:R-:W-:Y:S06]  /*3440*/  @P0 BRA `(.L_x_17454) ;  /* 0xfffffffc00980947 */ /* 0x000fec000383ffff */
[----:B------:R-:W-:-:S07]  /*3450*/  IADD3 R0, PT, PT, R17, 0x1, RZ ;  /* 0x0000000111007810 */ /* 0x000fce0007ffe0ff */
.L_x_17453:
        /* <DEDUP_REMOVED lines=16> */
[----:B0-----:R-:W-:-:S04]  /*3560*/  VIMNMX3.S16x2 R4, R8, R4, R10, PT ;  /* 0x000000040804720f */ /* 0x001fc8000380030a */
[----:B--2---:R-:W-:-:S04]  /*3570*/  VIMNMX3.S16x2 R4, R4, R12, R16, PT ;  /* 0x0000000c0404720f */ /* 0x004fc80003800310 */
[----:B------:R-:W-:-:S07]  /*3580*/  PRMT R7, R4, 0x7610, R7 ;  /* 0x0000761004077816 */ /* 0x000fce0000000007 */
.L_x_17456:
        /* <DEDUP_REMOVED lines=11> */
[----:B0-----:R-:W-:-:S04]  /*3640*/  VIMNMX3.S16x2 R4, R8, R4, R10, PT ;  /* 0x000000040804720f */ /* 0x001fc8000380030a */
[----:B------:R-:W-:-:S07]  /*3650*/  PRMT R7, R4, 0x7610, R7 ;  /* 0x0000761004077816 */ /* 0x000fce0000000007 */
.L_x_17457:
[----:B------:R-:W-:Y:S01]  /*3660*/  @!P1 IMAD R0, R0, UR8, R3 ;  /* 0x0000000800009c24 */ /* 0x000fe2000f8e0203 */
[----:B--2---:R-:W-:-:S04]  /*3670*/  @!P1 PRMT R2, R7, 0x8880, RZ ;  /* 0x0000888007029816 */ /* 0x004fc800000000ff */
[----:B------:R-:W-:Y:S01]  /*3680*/  @!P1 PRMT R2, R2, 0x7710, RZ ;  /* 0x0000771002029816 */ /* 0x000fe200000000ff */
[----:B------:R-:W2:Y:S03]  /*3690*/  @!P1 LDS.S8 R0, [R0] ;  /* 0x0000000000009984 */ /* 0x000ea60000000200 */
[----:B--2---:R-:W-:-:S04]  /*36a0*/  @!P1 VIMNMX.S16x2 R2, PT, PT, R2, R0, PT ;  /* 0x0000000002029248 */ /* 0x004fc80003fe0300 */
[----:B------:R-:W-:-:S07]  /*36b0*/  @!P1 PRMT R7, R2, 0x7610, R7 ;  /* 0x0000761002079816 */ /* 0x000fce0000000007 */
.L_x_17455:
[----:B--2---:R2:W-:Y:S02]  /*36c0*/  STS.U8 [R6+UR4], R7 ;  /* 0x0000000706007988 */ /* 0x0045e40008000004 */
.L_x_17452:
        /* <DEDUP_REMOVED lines=9> */
        .weak           $__internal_378_$__cuda_sm20_div_s64
        .type           $__internal_378_$__cuda_sm20_div_s64,@function
        .size           $__internal_378_$__cuda_sm20_div_s64,($__internal_379_$__cuda_sm20_rem_s64 - $__internal_378_$__cuda_sm20_div_s64)
$__internal_378_$__cuda_sm20_div_s64:
        /* <DEDUP_REMOVED lines=82> */
[----:B------:R-:W-:Y:S06]  /*3c80*/  RET.REL.NODEC R8 `(contiguous_min3_i8) ;  /* 0xffffffc008dc7950 */ /* 0x000fec0003c3ffff */
        .weak           $__internal_379_$__cuda_sm20_rem_s64
        .type           $__internal_379_$__cuda_sm20_rem_s64,@function
        .size           $__internal_379_$__cuda_sm20_rem_s64,(.L_x_32582 - $__internal_379_$__cuda_sm20_rem_s64)
$__internal_379_$__cuda_sm20_rem_s64:
        /* <DEDUP_REMOVED lines=66> */
[----:B------:R-:W-:Y:S06]  /*40b0*/  RET.REL.NODEC R8 `(contiguous_min3_i8) ;  /* 0xffffffbc08d07950 */ /* 0x000fec0003c3ffff */
.L_x_17458:
        /* <DEDUP_REMOVED lines=12> */
.L_x_32582:


//--------------------- .text.contiguous_min22_i8 --------------------------
	.section	.text.contiguous_min22_i8,"ax",@progbits
	.align	128
        .global         contiguous_min22_i8
        .type           contiguous_min22_i8,@function
        .size           contiguous_min22_i8,(.L_x_33285 - contiguous_min22_i8)
        .other          contiguous_min22_i8,@"STO_CUDA_ENTRY STV_DEFAULT"
contiguous_min22_i8:
.text.contiguous_min22_i8:
        /* <DEDUP_REMOVED lines=33> */
[----:B--2---:R-:W-:-:S05]  /*0210*/  @!P0 VIMNMX.S16x2 R5, PT, PT, R4, R6, PT ;  /* 0x0000000604058248 */ /* 0x004fca0003fe0300 */
        /* <DEDUP_REMOVED lines=14> */
.L_x_17460:
[----:B------:R-:W-:Y:S05]  /*0300*/  BSYNC.RECONVERGENT B0 ;  /* 0x0000000000007941 */ /* 0x000fea0003800200 */
.L_x_17459:
[----:B------:R-:W-:Y:S01]  /*0310*/  BAR.SYNC.DEFER_BLOCKING 0x0 ;  /* 0x0000000000007b1d */ /* 0x000fe20000010000 */
[----:B------:R-:W-:Y:S01]  /*0320*/  UISETP.GE.U32.AND UP0, UPT, UR5, 0x42, UPT ;  /* 0x000000420500788c */ /* 0x000fe2000bf06070 */
[----:B------:R-:W-:-:S08]  /*0330*/  VIADD R2, R0, UR4 ;  /* 0x0000000400027c36 */ /* 0x000fd00008000000 */
[----:B------:R-:W-:Y:S05]  /*0340*/  BRA.U !UP0, `(.L_x_17461) ;  /* 0x0000000108287547 */ /* 0x000fea000b800000 */
.L_x_17462:
[----:B------:R-:W-:Y:S02]  /*0350*/  USHF.R.U32.HI UR6, URZ, 0x1, UR5 ;  /* 0x00000001ff067899 */ /* 0x000fe40008011605 */
[----:B------:R-:W-:-:S04]  /*0360*/  UISETP.GT.U32.AND UP0, UPT, UR5, 0x83, UPT ;  /* 0x000000830500788c */ /* 0x000fc8000bf04070 */
[----:B------:R-:W-:Y:S01]  /*0370*/  ISETP.GE.U32.AND P0, PT, R0, UR6, PT ;  /* 0x0000000600007c0c */ /* 0x000fe2000bf06070 */
[----:B------:R-:W-:-:S12]  /*0380*/  UMOV UR5, UR6 ;  /* 0x0000000600057c82 */ /* 0x000fd80008000000 */
[----:B--2---:R-:W-:Y:S04]  /*0390*/  @!P0 LDS.S8 R4, [R0+UR4] ;  /* 0x0000000400048984 */ /* 0x004fe80008000200 */
[----:B------:R-:W2:Y:S02]  /*03a0*/  @!P0 LDS.S8 R6, [R2+UR6] ;  /* 0x0000000602068984 */ /* 0x000ea40008000200 */
[----:B--2---:R-:W-:-:S05]  /*03b0*/  @!P0 VIMNMX.S16x2 R4, PT, PT, R4, R6, PT ;  /* 0x0000000604048248 */ /* 0x004fca0003fe0300 */
[----:B------:R2:W-:Y:S01]  /*03c0*/  @!P0 STS.U8 [R0+UR4], R4 ;  /* 0x0000000400008988 */ /* 0x0005e20008000004 */
[----:B------:R-:W-:Y:S06]  /*03d0*/  BAR.SYNC.DEFER_BLOCKING 0x0 ;  /* 0x0000000000007b1d */ /* 0x000fec0000010000 */
[----:B------:R-:W-:Y:S05]  /*03e0*/  BRA.U UP0, `(.L_x_17462) ;  /* 0xfffffffd00d87547 */ /* 0x000fea000b83ffff */
.L_x_17461:
[----:B------:R-:W-:Y:S05]  /*03f0*/  @P1 EXIT ;  /* 0x000000000000194d */ /* 0x000fea0003800000 */
[----:B------:R-:W-:Y:S01]  /*0400*/  LDS.S8 R2, [R0+UR4] ;  /* 0x0000000400027984 */ /* 0x000fe20008000200 */
[----:B------:R-:W-:-:S03]  /*0410*/  ISETP.NE.AND P0, PT, R0, RZ, PT ;  /* 0x000000ff0000720c */ /* 0x000fc60003f05270 */
[----:B--2---:R-:W2:Y:S02]  /*0420*/  LDS.S8 R4, [R0+UR4+0x20] ;  /* 0x0000200400047984 */ /* 0x004ea40008000200 */
[----:B--2---:R-:W-:-:S04]  /*0430*/  VIMNMX.S16x2 R2, PT, PT, R2, R4, PT ;  /* 0x0000000402027248 */ /* 0x004fc80003fe0300 */
[----:B-1----:R-:W-:-:S05]  /*0440*/  PRMT R3, R2, 0x7610, R3 ;  /* 0x0000761002037816 */ /* 0x002fca0000000003 */
[----:B------:R-:W-:Y:S04]  /*0450*/  STS.U8 [R0+UR4], R3 ;  /* 0x0000000300007988 */ /* 0x000fe80008000004 */
[----:B------:R-:W-:Y:S04]  /*0460*/  LDS.S8 R2, [R0+UR4] ;  /* 0x0000000400027984 */ /* 0x000fe80008000200 */
[----:B------:R-:W1:Y:S02]  /*0470*/  LDS.S8 R4, [R0+UR4+0x10] ;  /* 0x0000100400047984 */ /* 0x000e640008000200 */
[----:B-1----:R-:W-:-:S04]  /*0480*/  VIMNMX.S16x2 R2, PT, PT, R2, R4, PT ;  /* 0x0000000402027248 */ /* 0x002fc80003fe0300 */
[----:B0-----:R-:W-:-:S05]  /*0490*/  PRMT R5, R2, 0x7610, R5 ;  /* 0x0000761002057816 */ /* 0x001fca0000000005 */
[----:B------:R-:W-:Y:S04]  /*04a0*/  STS.U8 [R0+UR4], R5 ;  /* 0x0000000500007988 */ /* 0x000fe80008000004 */
[----:B------:R-:W-:Y:S04]  /*04b0*/  LDS.S8 R2, [R0+UR4] ;  /* 0x0000000400027984 */ /* 0x000fe80008000200 */
[----:B------:R-:W0:Y:S02]  /*04c0*/  LDS.S8 R4, [R0+UR4+0x8] ;  /* 0x0000080400047984 */ /* 0x000e240008000200 */
[----:B0-----:R-:W-:-:S04]  /*04d0*/  VIMNMX.S16x2 R2, PT, PT, R2, R4, PT ;  /* 0x0000000402027248 */ /* 0x001fc80003fe0300 */
[----:B------:R-:W-:-:S05]  /*04e0*/  PRMT R6, R2, 0x7610, R6 ;  /* 0x0000761002067816 */ /* 0x000fca0000000006 */
        /* <DEDUP_REMOVED lines=13> */
[----:B0-----:R-:W-:-:S05]  /*05c0*/  VIMNMX.S16x2 R2, PT, PT, R2, R4, PT ;  /* 0x0000000402027248 */ /* 0x001fca0003fe0300 */
        /* <DEDUP_REMOVED lines=19> */
.L_x_17463:
        /* <DEDUP_REMOVED lines=16> */
.L_x_33285:


//--------------------- .text.contiguous_min2_i8  --------------------------
	.section	.text.contiguous_min2_i8,"ax",@progbits
	.align	128
        .global         contiguous_min2_i8
        .type           contiguous_min2_i8,@function
        .size           contiguous_min2_i8,(.L_x_32584 - contiguous_min2_i8)
        .other          contiguous_min2_i8,@"STO_CUDA_ENTRY STV_DEFAULT"
contiguous_min2_i8:
.text.contiguous_min2_i8:
[----:B------:R-:W-:Y:S01]  /*0000*/  LDC R1, c[0x0][0x37c] ;  /* 0x0000df00ff017b82 */ /* 0x000fe20000000800 */
[----:B------:R-:W0:Y:S07]  /*0010*/  S2R R0, SR_TID.X ;  /* 0x0000000000007919 */ /* 0x000e2e0000002100 */
[----:B------:R-:W1:Y:S01]  /*0020*/  S2UR UR7, SR_CTAID.X ;  /* 0x00000000000779c3 */ /* 0x000e620000002500 */
[----:B------:R-:W2:Y:S01]  /*0030*/  LDCU.64 UR8, c[0x0][0x3a8] ;  /* 0x00007500ff0877ac */ /* 0x000ea20008000a00 */
[----:B------:R-:W-:Y:S01]  /*0040*/  HFMA2 R3, -RZ, RZ, 0, 7.569789886474609375e-06 ;  /* 0x0000007fff037431 */ /* 0x000fe200000001ff */
        /* <DEDUP_REMOVED lines=44> */
.L_x_17492:
        /* <DEDUP_REMOVED lines=32> */
.L_x_17469:
[----:B------:R-:W-:Y:S01]  /*0510*/  IMAD.MOV.U32 R26, RZ, RZ, R4 ;  /* 0x000000ffff1a7224 */ /* 0x000fe200078e0004 */
[----:B------:R-:W-:Y:S01]  /*0520*/  MOV R11, R3 ;  /* 0x00000003000b7202 */ /* 0x000fe20000000f00 */
[----:B------:R-:W-:Y:S01]  /*0530*/  IMAD.MOV.U32 R10, RZ, RZ, R22 ;  /* 0x000000ffff0a7224 */ /* 0x000fe200078e0016 */
[----:B------:R-:W-:Y:S02]  /*0540*/  MOV R9, R23 ;  /* 0x0000001700097202 */ /* 0x000fe40000000f00 */
[----:B------:R-:W-:-:S07]  /*0550*/  MOV R8, 0x570 ;  /* 0x0000057000087802 */ /* 0x000fce0000000f00 */
[----:B-1----:R-:W-:Y:S05]  /*0560*/  CALL.REL.NOINC `($__internal_380_$__cuda_sm20_div_s64) ;  /* 0x0000006400407944 */ /* 0x002fea0003c00000 */
        /* <DEDUP_REMOVED lines=10> */
.L_x_17470:
[----:B------:R-:W-:Y:S05]  /*0610*/  BSYNC.RECONVERGENT B1 ;  /* 0x0000000000017941 */ /* 0x000fea0003800200 */
.L_x_17468:
        /* <DEDUP_REMOVED lines=34> */
.L_x_17472:
[----:B------:R-:W-:Y:S01]  /*0840*/  IMAD.MOV.U32 R26, RZ, RZ, R18 ;  /* 0x000000ffff1a7224 */ /* 0x000fe200078e0012 */
[----:B------:R-:W-:Y:S01]  /*0850*/  MOV R11, R19 ;  /* 0x00000013000b7202 */ /* 0x000fe20000000f00 */
[----:B------:R-:W-:Y:S01]  /*0860*/  IMAD.MOV.U32 R10, RZ, RZ, R22 ;  /* 0x000000ffff0a7224 */ /* 0x000fe200078e0016 */
[----:B------:R-:W-:Y:S02]  /*0870*/  MOV R9, R23 ;  /* 0x0000001700097202 */ /* 0x000fe40000000f00 */
[----:B------:R-:W-:-:S07]  /*0880*/  MOV R8, 0x8a0 ;  /* 0x000008a000087802 */ /* 0x000fce0000000f00 */
[----:B------:R-:W-:Y:S05]  /*0890*/  CALL.REL.NOINC `($__internal_380_$__cuda_sm20_div_s64) ;  /* 0x0000006000747944 */ /* 0x000fea0003c00000 */
        /* <DEDUP_REMOVED lines=8> */
.L_x_17473:
[----:B------:R-:W-:Y:S05]  /*0920*/  BSYNC.RECONVERGENT B1 ;  /* 0x0000000000017941 */ /* 0x000fea0003800200 */
.L_x_17471:
        /* <DEDUP_REMOVED lines=33> */
.L_x_17475:
[----:B------:R-:W-:Y:S01]  /*0b40*/  MOV R26, R36 ;  /* 0x00000024001a7202 */ /* 0x000fe20000000f00 */
[----:B------:R-:W-:Y:S01]  /*0b50*/  IMAD.MOV.U32 R11, RZ, RZ, R37 ;  /* 0x000000ffff0b7224 */ /* 0x000fe200078e0025 */
[----:B------:R-:W-:Y:S01]  /*0b60*/  MOV R10, R18 ;  /* 0x00000012000a7202 */ /* 0x000fe20000000f00 */
[----:B------:R-:W-:Y:S01]  /*0b70*/  IMAD.MOV.U32 R9, RZ, RZ, R19 ;  /* 0x000000ffff097224 */ /* 0x000fe200078e0013 */
[----:B------:R-:W-:-:S07]  /*0b80*/  MOV R8, 0xba0 ;  /* 0x00000ba000087802 */ /* 0x000fce0000000f00 */
[----:B------:R-:W-:Y:S05]  /*0b90*/  CALL.REL.NOINC `($__internal_380_$__cuda_sm20_div_s64) ;  /* 0x0000005c00b47944 */ /* 0x000fea0003c00000 */
        /* <DEDUP_REMOVED lines=10> */
.L_x_17476:
[----:B------:R-:W-:Y:S05]  /*0c40*/  BSYNC.RECONVERGENT B1 ;  /* 0x0000000000017941 */ /* 0x000fea0003800200 */
.L_x_17474:
        /* <DEDUP_REMOVED lines=35> */
.L_x_17478:
[----:B------:R-:W-:Y:S01]  /*0e80*/  IMAD.MOV.U32 R26, RZ, RZ, R22 ;  /* 0x000000ffff1a7224 */ /* 0x000fe200078e0016 */
[----:B------:R-:W-:Y:S01]  /*0e90*/  MOV R11, R23 ;  /* 0x00000017000b7202 */ /* 0x000fe20000000f00 */
[----:B------:R-:W-:Y:S01]  /*0ea0*/  IMAD.MOV.U32 R10, RZ, RZ, R18 ;  /* 0x000000ffff0a7224 */ /* 0x000fe200078e0012 */
[----:B------:R-:W-:Y:S02]  /*0eb0*/  MOV R9, R19 ;  /* 0x0000001300097202 */ /* 0x000fe40000000f00 */
[----:B------:R-:W-:-:S07]  /*0ec0*/  MOV R8, 0xee0 ;  /* 0x00000ee000087802 */ /* 0x000fce0000000f00 */
[----:B------:R-:W-:Y:S05]  /*0ed0*/  CALL.REL.NOINC `($__internal_380_$__cuda_sm20_div_s64) ;  /* 0x0000005800e47944 */ /* 0x000fea0003c00000 */
        /* <DEDUP_REMOVED lines=11> */
.L_x_17479:
[----:B------:R-:W-:Y:S05]  /*0f90*/  BSYNC.RECONVERGENT B1 ;  /* 0x0000000000017941 */ /* 0x000fea0003800200 */
.L_x_17477:
        /* <DEDUP_REMOVED lines=36> */
.L_x_17481:
        /* <DEDUP_REMOVED lines=16> */
.L_x_17482:
[----:B------:R-:W-:Y:S05]  /*12e0*/  BSYNC.RECONVERGENT B1 ;  /* 0x0000000000017941 */ /* 0x000fea0003800200 */
.L_x_17480:
        /* <DEDUP_REMOVED lines=35> */
.L_x_17484:
[----:B------:R-:W-:Y:S01]  /*1520*/  IMAD.MOV.U32 R26, RZ, RZ, R42 ;  /* 0x000000ffff1a7224 */ /* 0x000fe200078e002a */
[----:B------:R-:W-:Y:S01]  /*1530*/  MOV R11, R43 ;  /* 0x0000002b000b7202 */ /* 0x000fe20000000f00 */
[----:B------:R-:W-:Y:S01]  /*1540*/  IMAD.MOV.U32 R10, RZ, RZ, R18 ;  /* 0x000000ffff0a7224 */ /* 0x000fe200078e0012 */
[----:B------:R-:W-:Y:S02]  /*1550*/  MOV R9, R19 ;  /* 0x0000001300097202 */ /* 0x000fe40000000f00 */
[----:B------:R-:W-:-:S07]  /*1560*/  MOV R8, 0x1580 ;  /* 0x0000158000087802 */ /* 0x000fce0000000f00 */
[----:B------:R-:W-:Y:S05]  /*1570*/  CALL.REL.NOINC `($__internal_380_$__cuda_sm20_div_s64) ;  /* 0x00000054003c7944 */ /* 0x000fea0003c00000 */
        /* <DEDUP_REMOVED lines=11> */
.L_x_17485:
[----:B------:R-:W-:Y:S05]  /*1630*/  BSYNC.RECONVERGENT B1 ;  /* 0x0000000000017941 */ /* 0x000fea0003800200 */
.L_x_17483:
        /* <DEDUP_REMOVED lines=35> */
.L_x_17487:
[----:B------:R-:W-:Y:S01]  /*1870*/  IMAD.MOV.U32 R26, RZ, RZ, R38 ;  /* 0x000000ffff1a7224 */ /* 0x000fe200078e0026 */
[----:B------:R-:W-:Y:S01]  /*1880*/  MOV R11, R39 ;  /* 0x00000027000b7202 */ /* 0x000fe20000000f00 */
[----:B------:R-:W-:Y:S01]  /*1890*/  IMAD.MOV.U32 R10, RZ, RZ, R20 ;  /* 0x000000ffff0a7224 */ /* 0x000fe200078e0014 */
[----:B------:R-:W-:Y:S02]  /*18a0*/  MOV R9, R21 ;  /* 0x0000001500097202 */ /* 0x000fe40000000f00 */
[----:B------:R-:W-:-:S07]  /*18b0*/  MOV R8, 0x18d0 ;  /* 0x000018d000087802 */ /* 0x000fce0000000f00 */
[----:B------:R-:W-:Y:S05]  /*18c0*/  CALL.REL.NOINC `($__internal_380_$__cuda_sm20_div_s64) ;  /* 0x0000005000687944 */ /* 0x000fea0003c00000 */
        /* <DEDUP_REMOVED lines=11> */
.L_x_17488:
[----:B------:R-:W-:Y:S05]  /*1980*/  BSYNC.RECONVERGENT B1 ;  /* 0x0000000000017941 */ /* 0x000fea0003800200 */
.L_x_17486:
        /* <DEDUP_REMOVED lines=35> */
.L_x_17490:
[----:B------:R-:W-:Y:S01]  /*1bc0*/  IMAD.MOV.U32 R26, RZ, RZ, R18 ;  /* 0x000000ffff1a7224 */ /* 0x000fe200078e0012 */
[----:B------:R-:W-:Y:S01]  /*1bd0*/  MOV R11, R19 ;  /* 0x00000013000b7202 */ /* 0x000fe20000000f00 */
[----:B------:R-:W-:Y:S01]  /*1be0*/  IMAD.MOV.U32 R10, RZ, RZ, R20 ;  /* 0x000000ffff0a7224 */ /* 0x000fe200078e0014 */
[----:B------:R-:W-:Y:S02]  /*1bf0*/  MOV R9, R21 ;  /* 0x0000001500097202 */ /* 0x000fe40000000f00 */
[----:B------:R-:W-:-:S07]  /*1c00*/  MOV R8, 0x1c20 ;  /* 0x00001c2000087802 */ /* 0x000fce0000000f00 */
[----:B------:R-:W-:Y:S05]  /*1c10*/  CALL.REL.NOINC `($__internal_380_$__cuda_sm20_div_s64) ;  /* 0x0000004c00947944 */ /* 0x000fea0003c00000 */
        /* <DEDUP_REMOVED lines=11> */
.L_x_17491:
[----:B------:R-:W-:Y:S05]  /*1cd0*/  BSYNC.RECONVERGENT B1 ;  /* 0x0000000000017941 */ /* 0x000fea0003800200 */
.L_x_17489:
        /* <DEDUP_REMOVED lines=9> */
.L_x_17467:
        /* <DEDUP_REMOVED lines=35> */
.L_x_17495:
        /* <DEDUP_REMOVED lines=16> */
.L_x_17496:
[----:B------:R-:W-:Y:S05]  /*20a0*/  BSYNC.RECONVERGENT B1 ;  /* 0x0000000000017941 */ /* 0x000fea0003800200 */
.L_x_17494:
        /* <DEDUP_REMOVED lines=34> */
.L_x_17498:
        /* <DEDUP_REMOVED lines=14> */
.L_x_17499:
[----:B------:R-:W-:Y:S05]  /*23b0*/  BSYNC.RECONVERGENT B1 ;  /* 0x0000000000017941 */ /* 0x000fea0003800200 */
.L_x_17497:
        /* <DEDUP_REMOVED lines=35> */
.L_x_17501:
[----:B------:R-:W-:Y:S01]  /*25f0*/  MOV R26, R22 ;  /* 0x00000016001a7202 */ /* 0x000fe20000000f00 */
[----:B------:R-:W-:Y:S01]  /*2600*/  IMAD.MOV.U32 R11, RZ, RZ, R23 ;  /* 0x000000ffff0b7224 */ /* 0x000fe200078e0017 */
[----:B------:R-:W-:Y:S01]  /*2610*/  MOV R10, R14 ;  /* 0x0000000e000a7202 */ /* 0x000fe20000000f00 */
[----:B------:R-:W-:Y:S01]  /*2620*/  IMAD.MOV.U32 R9, RZ, RZ, R15 ;  /* 0x000000ffff097224 */ /* 0x000fe200078e000f */
[----:B------:R-:W-:-:S07]  /*2630*/  MOV R8, 0x2650 ;  /* 0x0000265000087802 */ /* 0x000fce0000000f00 */
[----:B------:R-:W-:Y:S05]  /*2640*/  CALL.REL.NOINC `($__internal_380_$__cuda_sm20_div_s64) ;  /* 0x0000004400087944 */ /* 0x000fea0003c00000 */
        /* <DEDUP_REMOVED lines=11> */
.L_x_17502:
[----:B------:R-:W-:Y:S05]  /*2700*/  BSYNC.RECONVERGENT B1 ;  /* 0x0000000000017941 */ /* 0x000fea0003800200 */
.L_x_17500:
        /* <DEDUP_REMOVED lines=35> */
.L_x_17504:
        /* <DEDUP_REMOVED lines=16> */
.L_x_17505:
[----:B------:R-:W-:Y:S05]  /*2a40*/  BSYNC.RECONVERGENT B1 ;  /* 0x0000000000017941 */ /* 0x000fea0003800200 */
.L_x_17503:
[----:B------:R-:W-:Y:S01]  /*2a50*/  IMAD R9, R9, R22, RZ ;  /* 0x0000001609097224 */ /* 0x000fe200078e02ff */
[----:B------:R-:W-:Y:S01]  /*2a60*/  IADD3 R5, PT, PT, R5, -0x2, RZ ;  /* 0xfffffffe05057810 */ /* 0x000fe20007ffe0ff */
[----:B------:R-:W-:Y:S02]  /*2a70*/  IMAD.MOV.U32 R6, RZ, RZ, R20 ;  /* 0x000000ffff067224 */ /* 0x000fe400078e0014 */
[-C--:B------:R-:W-:Y:S02]  /*2a80*/  IMAD R9, R23, R8.reuse, R9 ;  /* 0x0000000817097224 */ /* 0x080fe400078e0209 */
[----:B------:R-:W-:-:S04]  /*2a90*/  IMAD.WIDE.U32 R20, R22, R8, R6 ;  /* 0x0000000816147225 */ /* 0x000fc800078e0006 */
[----:B------:R-:W-:-:S07]  /*2aa0*/  IMAD.IADD R21, R21, 0x1, R9 ;  /* 0x0000000115157824 */ /* 0x000fce00078e0209 */
.L_x_17493:
        /* <DEDUP_REMOVED lines=31> */
.L_x_17507:
[----:B------:R-:W-:Y:S01]  /*2ca0*/  MOV R23, R3 ;  /* 0x0000000300177202 */ /* 0x000fe20000000f00 */
[----:B------:R-:W-:Y:S01]  /*2cb0*/  IMAD.MOV.U32 R22, RZ, RZ, R6 ;  /* 0x000000ffff167224 */ /* 0x000fe200078e0006 */
[----:B------:R-:W-:Y:S02]  /*2cc0*/  MOV R3, R7 ;  /* 0x0000000700037202 */ /* 0x000fe40000000f00 */
[----:B------:R-:W-:-:S07]  /*2cd0*/  MOV R24, 0x2cf0 ;  /* 0x00002cf000187802 */ /* 0x000fce0000000f00 */
[----:B------:R-:W-:Y:S05]  /*2ce0*/  CALL.REL.NOINC `($__internal_381_$__cuda_sm20_rem_s64) ;  /* 0x0000004000ac7944 */ /* 0x000fea0003c00000 */
[----:B------:R-:W-:-:S07]  /*2cf0*/  IMAD.MOV.U32 R8, RZ, RZ, R4 ;  /* 0x000000ffff087224 */ /* 0x000fce00078e0004 */
.L_x_17508:
[----:B------:R-:W-:Y:S05]  /*2d00*/  BSYNC.RECONVERGENT B1 ;  /* 0x0000000000017941 */ /* 0x000fea0003800200 */
.L_x_17506:
        /* <DEDUP_REMOVED lines=30> */
.L_x_17510:
[----:B------:R-:W-:Y:S01]  /*2ef0*/  MOV R22, R6 ;  /* 0x0000000600167202 */ /* 0x000fe20000000f00 */
[----:B------:R-:W-:Y:S01]  /*2f00*/  IMAD.MOV.U32 R3, RZ, RZ, R7 ;  /* 0x000000ffff037224 */ /* 0x000fe200078e0007 */
[----:B------:R-:W-:Y:S01]  /*2f10*/  MOV R4, R18 ;  /* 0x0000001200047202 */ /* 0x000fe20000000f00 */
[----:B------:R-:W-:Y:S01]  /*2f20*/  IMAD.MOV.U32 R23, RZ, RZ, R19 ;  /* 0x000000ffff177224 */ /* 0x000fe200078e0013 */
[----:B------:R-:W-:-:S07]  /*2f30*/  MOV R24, 0x2f50 ;  /* 0x00002f5000187802 */ /* 0x000fce0000000f00 */
[----:B------:R-:W-:Y:S05]  /*2f40*/  CALL.REL.NOINC `($__internal_381_$__cuda_sm20_rem_s64) ;  /* 0x0000004000147944 */ /* 0x000fea0003c00000 */
[----:B------:R-:W-:-:S07]  /*2f50*/  MOV R5, R9 ;  /* 0x0000000900057202 */ /* 0x000fce0000000f00 */
.L_x_17511:
[----:B------:R-:W-:Y:S05]  /*2f60*/  BSYNC.RECONVERGENT B1 ;  /* 0x0000000000017941 */ /* 0x000fea0003800200 */
.L_x_17509:
[----:B------:R-:W-:Y:S02]  /*2f70*/  IMAD R3, R5, R14, RZ ;  /* 0x0000000e05037224 */ /* 0x000fe400078e02ff */
[----:B------:R-:W-:-:S04]  /*2f80*/  IMAD.WIDE.U32 R20, R14, R4, R20 ;  /* 0x000000040e147225 */ /* 0x000fc800078e0014 */
[----:B------:R-:W-:-:S04]  /*2f90*/  IMAD R3, R15, R4, R3 ;  /* 0x000000040f037224 */ /* 0x000fc800078e0203 */
[----:B------:R-:W-:-:S07]  /*2fa0*/  IMAD.IADD R21, R21, 0x1, R3 ;  /* 0x0000000115157824 */ /* 0x000fce00078e0203 */
.L_x_17466:
[----:B------:R-:W0:Y:S02]  /*2fb0*/  LDCU.64 UR10, c[0x0][0x388] ;  /* 0x00007100ff0a77ac */ /* 0x000e240008000a00 */
[----:B0-----:R-:W-:Y:S02]  /*2fc0*/  IADD3 R12, P0, PT, R12, UR10, RZ ;  /* 0x0000000a0c0c7c10 */ /* 0x001fe4000ff1e0ff */
[----:B------:R-:W-:Y:S02]  /*2fd0*/  IADD3 R20, P1, PT, R20, UR10, RZ ;  /* 0x0000000a14147c10 */ /* 0x000fe4000ff3e0ff */
[----:B------:R-:W-:Y:S02]  /*2fe0*/  IADD3.X R13, PT, PT, R13, UR11, RZ, P0, !PT ;  /* 0x0000000b0d0d7c10 */ /* 0x000fe400087fe4ff */
[----:B------:R-:W-:-:S03]  /*2ff0*/  IADD3.X R21, PT, PT, R21, UR11, RZ, P1, !PT ;  /* 0x0000000b15157c10 */ /* 0x000fc60008ffe4ff */
[----:B------:R-:W2:Y:S04]  /*3000*/  LDG.E.S8 R12, desc[UR12][R12.64] ;  /* 0x0000000c0c0c7981 */ /* 0x000ea8000c1e1300 */
[----:B------:R-:W2:Y:S02]  /*3010*/  LDG.E.S8 R20, desc[UR12][R20.64] ;  /* 0x0000000c14147981 */ /* 0x000ea4000c1e1300 */
[----:B--2---:R-:W-:-:S05]  /*3020*/  VIMNMX.S16x2 R3, PT, PT, R12, R20, PT ;  /* 0x000000140c037248 */ /* 0x004fca0003fe0300 */
[----:B------:R1:W-:Y:S01]  /*3030*/  STS.U8 [R0+UR4], R3 ;  /* 0x0000000300007988 */ /* 0x0003e20008000004 */
[----:B------:R-:W-:Y:S05]  /*3040*/  BRA `(.L_x_17512) ;  /* 0x0000003400887947 */ /* 0x000fea0003800000 */
.L_x_17465:
        /* <DEDUP_REMOVED lines=20> */
.L_x_17539:
        /* <DEDUP_REMOVED lines=31> */
.L_x_17516:
[----:B------:R-:W-:Y:S01]  /*3380*/  MOV R26, R4 ;  /* 0x00000004001a7202 */ /* 0x000fe20000000f00 */
[----:B------:R-:W-:Y:S01]  /*3390*/  IMAD.MOV.U32 R11, RZ, RZ, R5 ;  /* 0x000000ffff0b7224 */ /* 0x000fe200078e0005 */
[----:B------:R-:W-:Y:S01]  /*33a0*/  MOV R10, R36 ;  /* 0x00000024000a7202 */ /* 0x000fe20000000f00 */
[----:B------:R-:W-:Y:S01]  /*33b0*/  IMAD.MOV.U32 R9, RZ, RZ, R37 ;  /* 0x000000ffff097224 */ /* 0x000fe200078e0025 */
[----:B------:R-:W-:-:S07]  /*33c0*/  MOV R8, 0x33e0 ;  /* 0x000033e000087802 */ /* 0x000fce0000000f00 */
[----:B-123--:R-:W-:Y:S05]  /*33d0*/  CALL.REL.NOINC `($__internal_380_$__cuda_sm20_div_s64) ;  /* 0x0000003400a47944 */ /* 0x00efea0003c00000 */
        /* <DEDUP_REMOVED lines=8> */
.L_x_17517:
[----:B------:R-:W-:Y:S05]  /*3460*/  BSYNC.RECONVERGENT B1 ;  /* 0x0000000000017941 */ /* 0x000fea0003800200 */
.L_x_17515:
        /* <DEDUP_REMOVED lines=37> */
.L_x_17519:
        /* <DEDUP_REMOVED lines=16> */
.L_x_17520:
[----:B------:R-:W-:Y:S05]  /*37c0*/  BSYNC.RECONVERGENT B1 ;  /* 0x0000000000017941 */ /* 0x000fea0003800200 */
.L_x_17518:
        /* <DEDUP_REMOVED lines=38> */
.L_x_17522:
        /* <DEDUP_REMOVED lines=17> */
.L_x_17523:
[----:B------:R-:W-:Y:S05]  /*3b40*/  BSYNC.RECONVERGENT B1 ;  /* 0x0000000000017941 */ /* 0x000fea0003800200 */
.L_x_17521:
        /* <DEDUP_REMOVED lines=38> */
.L_x_17525:
[----:B------:R-:W-:Y:S01]  /*3db0*/  MOV R26, R36 ;  /* 0x00000024001a7202 */ /* 0x000fe20000000f00 */
[----:B------:R-:W-:Y:S01]  /*3dc0*/  IMAD.MOV.U32 R11, RZ, RZ, R37 ;  /* 0x000000ffff0b7224 */ /* 0x000fe200078e0025 */
[----:B------:R-:W-:Y:S01]  /*3dd0*/  MOV R10, R38 ;  /* 0x00000026000a7202 */ /* 0x000fe20000000f00 */
[----:B------:R-:W-:Y:S01]  /*3de0*/  IMAD.MOV.U32 R9, RZ, RZ, R39 ;  /* 0x000000ffff097224 */ /* 0x000fe200078e0027 */
[----:B------:R-:W-:-:S07]  /*3df0*/  MOV R8, 0x3e10 ;  /* 0x00003e1000087802 */ /* 0x000fce0000000f00 */
[----:B-1----:R-:W-:Y:S05]  /*3e00*/  CALL.REL.NOINC `($__internal_380_$__cuda_sm20_div_s64) ;  /* 0x0000002c00187944 */ /* 0x002fea0003c00000 */
        /* <DEDUP_REMOVED lines=11> */
.L_x_17526:
[----:B------:R-:W-:Y:S05]  /*3ec0*/  BSYNC.RECONVERGENT B1 ;  /* 0x0000000000017941 */ /* 0x000fea0003800200 */
.L_x_17524:
        /* <DEDUP_REMOVED lines=38> */
.L_x_17528:
        /* <DEDUP_REMOVED lines=17> */
.L_x_17529:
[----:B------:R-:W-:Y:S05]  /*4240*/  BSYNC.RECONVERGENT B1 ;  /* 0x0000000000017941 */ /* 0x000fea0003800200 */
.L_x_17527:
        /* <DEDUP_REMOVED lines=38> */
.L_x_17531:
        /* <DEDUP_REMOVED lines=17> */
.L_x_17532:
[----:B------:R-:W-:Y:S05]  /*45c0*/  BSYNC.RECONVERGENT B1 ;  /* 0x0000000000017941 */ /* 0x000fea0003800200 */
.L_x_17530:
        /* <DEDUP_REMOVED lines=38> */
.L_x_17534:
        /* <DEDUP_REMOVED lines=17> */
.L_x_17535:
[----:B------:R-:W-:Y:S05]  /*4940*/  BSYNC.RECONVERGENT B1 ;  /* 0x0000000000017941 */ /* 0x000fea0003800200 */
.L_x_17533:
        /* <DEDUP_REMOVED lines=36> */
.L_x_17537:
        /* <DEDUP_REMOVED lines=17> */
.L_x_17538:
[----:B------:R-:W-:Y:S05]  /*4ca0*/  BSYNC.RECONVERGENT B1 ;  /* 0x0000000000017941 */ /* 0x000fea0003800200 */
.L_x_17536:
        /* <DEDUP_REMOVED lines=14> */
.L_x_17514:
        /* <DEDUP_REMOVED lines=36> */
.L_x_17542:
        /* <DEDUP_REMOVED lines=15> */
.L_x_17543:
[----:B------:R-:W-:Y:S05]  /*50c0*/  BSYNC.RECONVERGENT B1 ;  /* 0x0000000000017941 */ /* 0x000fea0003800200 */
.L_x_17541:
        /* <DEDUP_REMOVED lines=39> */
.L_x_17545:
[----:B------:R-:W-:Y:S01]  /*5340*/  MOV R26, R20 ;  /* 0x00000014001a7202 */ /* 0x000fe20000000f00 */
[----:B------:R-:W-:Y:S01]  /*5350*/  IMAD.MOV.U32 R10, RZ, RZ, R4 ;  /* 0x000000ffff0a7224 */ /* 0x000fe200078e0004 */
[----:B------:R-:W-:Y:S02]  /*5360*/  MOV R11, R21 ;  /* 0x00000015000b7202 */ /* 0x000fe40000000f00 */
[----:B------:R-:W-:Y:S02]  /*5370*/  MOV R9, R5 ;  /* 0x0000000500097202 */ /* 0x000fe40000000f00 */
[----:B------:R-:W-:-:S07]  /*5380*/  MOV R8, 0x53a0 ;  /* 0x000053a000087802 */ /* 0x000fce0000000f00 */
[----:B------:R-:W-:Y:S05]  /*5390*/  CALL.REL.NOINC `($__internal_380_$__cuda_sm20_div_s64) ;  /* 0x0000001400b47944 */ /* 0x000fea0003c00000 */
        /* <DEDUP_REMOVED lines=11> */
.L_x_17546:
[----:B------:R-:W-:Y:S05]  /*5450*/  BSYNC.RECONVERGENT B1 ;  /* 0x0000000000017941 */ /* 0x000fea0003800200 */
.L_x_17544:
        /* <DEDUP_REMOVED lines=39> */
.L_x_17548:
        /* <DEDUP_REMOVED lines=17> */
.L_x_17549:
[----:B------:R-:W-:Y:S05]  /*57e0*/  BSYNC.RECONVERGENT B1 ;  /* 0x0000000000017941 */ /* 0x000fea0003800200 */
.L_x_17547:
        /* <DEDUP_REMOVED lines=40> */
.L_x_17551:
[----:B------:R-:W-:Y:S01]  /*5a70*/  MOV R26, R20 ;  /* 0x00000014001a7202 */ /* 0x000fe20000000f00 */
[----:B------:R-:W-:Y:S01]  /*5a80*/  IMAD.MOV.U32 R11, RZ, RZ, R21 ;  /* 0x000000ffff0b7224 */ /* 0x000fe200078e0015 */
[----:B------:R-:W-:Y:S02]  /*5a90*/  MOV R10, R4 ;  /* 0x00000004000a7202 */ /* 0x000fe40000000f00 */
        /* <DEDUP_REMOVED lines=14> */
.L_x_17552:
[----:B------:R-:W-:Y:S05]  /*5b80*/  BSYNC.RECONVERGENT B1 ;  /* 0x0000000000017941 */ /* 0x000fea0003800200 */
.L_x_17550:
        /* <DEDUP_REMOVED lines=10> */
.L_x_17540:
        /* <DEDUP_REMOVED lines=34> */
.L_x_17555:
        /* <DEDUP_REMOVED lines=15> */
.L_x_17556:
[----:B------:R-:W-:Y:S05]  /*5f40*/  BSYNC.RECONVERGENT B1 ;  /* 0x0000000000017941 */ /* 0x000fea0003800200 */
.L_x_17554:
        /* <DEDUP_REMOVED lines=39> */
.L_x_17558:
        /* <DEDUP_REMOVED lines=17> */
.L_x_17559:
[----:B------:R-:W-:Y:S05]  /*62d0*/  BSYNC.RECONVERGENT B1 ;  /* 0x0000000000017941 */ /* 0x000fea0003800200 */
.L_x_17557:
        /* <DEDUP_REMOVED lines=10> */
.L_x_17553:
        /* <DEDUP_REMOVED lines=30> */
.L_x_17561:
[----:B------:R-:W-:Y:S02]  /*6560*/  MOV R3, R23 ;  /* 0x0000001700037202 */ /* 0x000fe40000000f00 */
[----:B------:R-:W-:Y:S02]  /*6570*/  MOV R23, R5 ;  /* 0x0000000500177202 */ /* 0x000fe40000000f00 */
[----:B------:R-:W-:-:S07]  /*6580*/  MOV R24, 0x65a0 ;  /* 0x000065a000187802 */ /* 0x000fce0000000f00 */
[----:B------:R-:W-:Y:S05]  /*6590*/  CALL.REL.NOINC `($__internal_381_$__cuda_sm20_rem_s64) ;  /* 0x0000000800807944 */ /* 0x000fea0003c00000 */
[----:B------:R-:W-:-:S07]  /*65a0*/  IMAD.MOV.U32 R5, RZ, RZ, R9 ;  /* 0x000000ffff057224 */ /* 0x000fce00078e0009 */
.L_x_17562:
[----:B------:R-:W-:Y:S05]  /*65b0*/  BSYNC.RECONVERGENT B1 ;  /* 0x0000000000017941 */ /* 0x000fea0003800200 */
.L_x_17560:
        /* <DEDUP_REMOVED lines=8> */
.L_x_17513:
[----:B------:R-:W-:-:S06]  /*6640*/  IMAD.MOV.U32 R13, RZ, RZ, R7 ;  /* 0x000000ffff0d7224 */ /* 0x000fcc00078e0007 */
[----:B------:R-:W2:Y:S04]  /*6650*/  LDG.E.U8 R13, desc[UR12][R12.64] ;  /* 0x0000000c0c0d7981 */ /* 0x000ea8000c1e1100 */
[----:B--2---:R0:W-:Y:S02]  /*6660*/  STS.U8 [R0+UR4], R13 ;  /* 0x0000000d00007988 */ /* 0x0041e40008000004 */
.L_x_17512:
[----:B------:R-:W-:Y:S05]  /*6670*/  BSYNC.RECONVERGENT B0 ;  /* 0x0000000000007941 */ /* 0x000fea0003800200 */
.L_x_17464:
[----:B------:R-:W-:Y:S01]  /*6680*/  BAR.SYNC.DEFER_BLOCKING 0x0 ;  /* 0x0000000000007b1d */ /* 0x000fe20000010000 */
[----:B------:R-:W-:Y:S01]  /*6690*/  UISETP.GE.U32.AND UP0, UPT, UR5, 0x42, UPT ;  /* 0x000000420500788c */ /* 0x000fe2000bf06070 */
[----:B------:R-:W-:-:S08]  /*66a0*/  ISETP.GT.U32.AND P1, PT, R0, 0x1f, PT ;  /* 0x0000001f0000780c */ /* 0x000fd00003f24070 */
[----:B------:R-:W-:Y:S05]  /*66b0*/  BRA.U !UP0, `(.L_x_17563) ;  /* 0x0000000108287547 */ /* 0x000fea000b800000 */
.L_x_17564:
        /* <DEDUP_REMOVED lines=10> */
.L_x_17563:
        /* <DEDUP_REMOVED lines=10> */
[----:B------:R-:W-:-:S05]  /*6800*/  PRMT R5, R2, 0x7610, R5 ;  /* 0x0000761002057816 */ /* 0x000fca0000000005 */
        /* <DEDUP_REMOVED lines=18> */
[----:B-1----:R-:W-:-:S05]  /*6930*/  VIMNMX.S16x2 R2, PT, PT, R2, R4, PT ;  /* 0x0000000402027248 */ /* 0x002fca0003fe0300 */
        /* <DEDUP_REMOVED lines=19> */
        .weak           $__internal_380_$__cuda_sm20_div_s64
        .type           $__internal_380_$__cuda_sm20_div_s64,@function
        .size           $__internal_380_$__cuda_sm20_div_s64,($__internal_381_$__cuda_sm20_rem_s64 - $__internal_380_$__cuda_sm20_div_s64)
$__internal_380_$__cuda_sm20_div_s64:
        /* <DEDUP_REMOVED lines=82> */
[----:B------:R-:W-:Y:S06]  /*6f90*/  RET.REL.NODEC R8 `(contiguous_min2_i8) ;  /* 0xffffff9008187950 */ /* 0x000fec0003c3ffff */
        .weak           $__internal_381_$__cuda_sm20_rem_s64
        .type           $__internal_381_$__cuda_sm20_rem_s64,@function
        .size           $__internal_381_$__cuda_sm20_rem_s64,(.L_x_32584 - $__internal_381_$__cuda_sm20_rem_s64)
$__internal_381_$__cuda_sm20_rem_s64:
        /* <DEDUP_REMOVED lines=76> */
[----:B------:R-:W-:Y:S06]  /*7460*/  RET.REL.NODEC R24 `(contiguous_min2_i8) ;  /* 0xffffff8818e47950 */ /* 0x000fec0003c3ffff */
.L_x_17565:
        /* <DEDUP_REMOVED lines=9> */
.L_x_32584:


//--------------------- .text.uncontiguous_min_i8 --------------------------
	.section	.text.uncontiguous_min_i8,"ax",@progbits
	.align	128
        .global         uncontiguous_min_i8
        .type           uncontiguous_min_i8,@function
        .size           uncontiguous_min_i8,(.L_x_32586 - uncontiguous_min_i8)
        .other          uncontiguous_min_i8,@"STO_CUDA_ENTRY STV_DEFAULT"
uncontiguous_min_i8:
.text.uncontiguous_min_i8:
        /* <DEDUP_REMOVED lines=39> */
.L_x_17594:
        /* <DEDUP_REMOVED lines=32> */
.L_x_17571:
[----:B------:R-:W-:Y:S01]  /*0470*/  MOV R26, R4 ;  /* 0x00000004001a7202 */ /* 0x000fe20000000f00 */
[----:B------:R-:W-:Y:S01]  /*0480*/  IMAD.MOV.U32 R11, RZ, RZ, R5 ;  /* 0x000000ffff0b7224 */ /* 0x000fe200078e0005 */
[----:B------:R-:W-:Y:S01]  /*0490*/  MOV R10, R36 ;  /* 0x00000024000a7202 */ /* 0x000fe20000000f00 */
[----:B------:R-:W-:Y:S01]  /*04a0*/  IMAD.MOV.U32 R9, RZ, RZ, R37 ;  /* 0x000000ffff097224 */ /* 0x000fe200078e0025 */
[----:B------:R-:W-:-:S07]  /*04b0*/  MOV R8, 0x4d0 ;  /* 0x000004d000087802 */ /* 0x000fce0000000f00 */
[----:B-1----:R-:W-:Y:S05]  /*04c0*/  CALL.REL.NOINC `($__internal_382_$__cuda_sm20_div_s64) ;  /* 0x0000006400407944 */ /* 0x002fea0003c00000 */
        /* <DEDUP_REMOVED lines=9> */
.L_x_17572:
[----:B------:R-:W-:Y:S05]  /*0560*/  BSYNC.RECONVERGENT B1 ;  /* 0x0000000000017941 */ /* 0x000fea0003800200 */
.L_x_17570:
        /* <DEDUP_REMOVED lines=33> */
.L_x_17574:
[----:B------:R-:W-:Y:S01]  /*0780*/  MOV R26, R18 ;  /* 0x00000012001a7202 */ /* 0x000fe20000000f00 */
[----:B------:R-:W-:Y:S01]  /*0790*/  IMAD.MOV.U32 R11, RZ, RZ, R19 ;  /* 0x000000ffff0b7224 */ /* 0x000fe200078e0013 */
[----:B------:R-:W-:Y:S01]  /*07a0*/  MOV R10, R36 ;  /* 0x00000024000a7202 */ /* 0x000fe20000000f00 */
[----:B------:R-:W-:Y:S01]  /*07b0*/  IMAD.MOV.U32 R9, RZ, RZ, R37 ;  /* 0x000000ffff097224 */ /* 0x000fe200078e0025 */
[----:B------:R-:W-:-:S07]  /*07c0*/  MOV R8, 0x7e0 ;  /* 0x000007e000087802 */ /* 0x000fce0000000f00 */
[----:B------:R-:W-:Y:S05]  /*07d0*/  CALL.REL.NOINC `($__internal_382_$__cuda_sm20_div_s64) ;  /* 0x00000060007c7944 */ /* 0x000fea0003c00000 */
        /* <DEDUP_REMOVED lines=9> */
.L_x_17575:
[----:B------:R-:W-:Y:S05]  /*0870*/  BSYNC.RECONVERGENT B1 ;  /* 0x0000000000017941 */ /* 0x000fea0003800200 */
.L_x_17573:
        /* <DEDUP_REMOVED lines=34> */
.L_x_17577:
[----:B------:R-:W-:Y:S01]  /*0aa0*/  IMAD.MOV.U32 R26, RZ, RZ, R22 ;  /* 0x000000ffff1a7224 */ /* 0x000fe200078e0016 */
[----:B------:R-:W-:Y:S01]  /*0ab0*/  MOV R11, R23 ;  /* 0x00000017000b7202 */ /* 0x000fe20000000f00 */
[----:B------:R-:W-:Y:S01]  /*0ac0*/  IMAD.MOV.U32 R10, RZ, RZ, R40 ;  /* 0x000000ffff0a7224 */ /* 0x000fe200078e0028 */
[----:B------:R-:W-:Y:S02]  /*0ad0*/  MOV R9, R41 ;  /* 0x0000002900097202 */ /* 0x000fe40000000f00 */
[----:B------:R-:W-:-:S07]  /*0ae0*/  MOV R8, 0xb00 ;  /* 0x00000b0000087802 */ /* 0x000fce0000000f00 */
[----:B------:R-:W-:Y:S05]  /*0af0*/  CALL.REL.NOINC `($__internal_382_$__cuda_sm20_div_s64) ;  /* 0x0000005c00b47944 */ /* 0x000fea0003c00000 */
        /* <DEDUP_REMOVED lines=10> */
.L_x_17578:
[----:B------:R-:W-:Y:S05]  /*0ba0*/  BSYNC.RECONVERGENT B1 ;  /* 0x0000000000017941 */ /* 0x000fea0003800200 */
.L_x_17576:
        /* <DEDUP_REMOVED lines=35> */
.L_x_17580:
[----:B------:R-:W-:Y:S01]  /*0de0*/  MOV R26, R42 ;  /* 0x0000002a001a7202 */ /* 0x000fe20000000f00 */
[----:B------:R-:W-:Y:S01]  /*0df0*/  IMAD.MOV.U32 R11, RZ, RZ, R43 ;  /* 0x000000ffff0b7224 */ /* 0x000fe200078e002b */
[----:B------:R-:W-:Y:S01]  /*0e00*/  MOV R10, R40 ;  /* 0x00000028000a7202 */ /* 0x000fe20000000f00 */
[----:B------:R-:W-:Y:S01]  /*0e10*/  IMAD.MOV.U32 R9, RZ, RZ, R41 ;  /* 0x000000ffff097224 */ /* 0x000fe200078e0029 */
[----:B------:R-:W-:-:S07]  /*0e20*/  MOV R8, 0xe40 ;  /* 0x00000e4000087802 */ /* 0x000fce0000000f00 */
[----:B------:R-:W-:Y:S05]  /*0e30*/  CALL.REL.NOINC `($__internal_382_$__cuda_sm20_div_s64) ;  /* 0x0000005800e47944 */ /* 0x000fea0003c00000 */
        /* <DEDUP_REMOVED lines=11> */
.L_x_17581:
[----:B------:R-:W-:Y:S05]  /*0ef0*/  BSYNC.RECONVERGENT B1 ;  /* 0x0000000000017941 */ /* 0x000fea0003800200 */
.L_x_17579:
        /* <DEDUP_REMOVED lines=36> */
.L_x_17583:
        /* <DEDUP_REMOVED lines=16> */
.L_x_17584:
[----:B------:R-:W-:Y:S05]  /*1240*/  BSYNC.RECONVERGENT B1 ;  /* 0x0000000000017941 */ /* 0x000fea0003800200 */
.L_x_17582:
        /* <DEDUP_REMOVED lines=34> */
.L_x_17586:
[----:B------:R-:W-:Y:S01]  /*1470*/  IMAD.MOV.U32 R26, RZ, RZ, R40 ;  /* 0x000000ffff1a7224 */ /* 0x000fe200078e0028 */
[----:B------:R-:W-:Y:S01]  /*1480*/  MOV R11, R41 ;  /* 0x00000029000b7202 */ /* 0x000fe20000000f00 */
[----:B------:R-:W-:Y:S01]  /*1490*/  IMAD.MOV.U32 R10, RZ, RZ, R20 ;  /* 0x000000ffff0a7224 */ /* 0x000fe200078e0014 */
[----:B------:R-:W-:Y:S02]  /*14a0*/  MOV R9, R21 ;  /* 0x0000001500097202 */ /* 0x000fe40000000f00 */
[----:B------:R-:W-:-:S07]  /*14b0*/  MOV R8, 0x14d0 ;  /* 0x000014d000087802 */ /* 0x000fce0000000f00 */
[----:B------:R-:W-:Y:S05]  /*14c0*/  CALL.REL.NOINC `($__internal_382_$__cuda_sm20_div_s64) ;  /* 0x0000005400407944 */ /* 0x000fea0003c00000 */
        /* <DEDUP_REMOVED lines=11> */
.L_x_17587:
[----:B------:R-:W-:Y:S05]  /*1580*/  BSYNC.RECONVERGENT B1 ;  /* 0x0000000000017941 */ /* 0x000fea0003800200 */
.L_x_17585:
        /* <DEDUP_REMOVED lines=34> */
.L_x_17589:
        /* <DEDUP_REMOVED lines=17> */
.L_x_17590:
[----:B------:R-:W-:Y:S05]  /*18c0*/  BSYNC.RECONVERGENT B1 ;  /* 0x0000000000017941 */ /* 0x000fea0003800200 */
.L_x_17588:
        /* <DEDUP_REMOVED lines=35> */
.L_x_17592:
[----:B------:R-:W-:Y:S01]  /*1b00*/  MOV R26, R18 ;  /* 0x00000012001a7202 */ /* 0x000fe20000000f00 */
[----:B------:R-:W-:Y:S01]  /*1b10*/  IMAD.MOV.U32 R11, RZ, RZ, R19 ;  /* 0x000000ffff0b7224 */ /* 0x000fe200078e0013 */
[----:B------:R-:W-:Y:S01]  /*1b20*/  MOV R10, R20 ;  /* 0x00000014000a7202 */ /* 0x000fe20000000f00 */
[----:B------:R-:W-:Y:S01]  /*1b30*/  IMAD.MOV.U32 R9, RZ, RZ, R21 ;  /* 0x000000ffff097224 */ /* 0x000fe200078e0015 */
[----:B------:R-:W-:-:S07]  /*1b40*/  MOV R8, 0x1b60 ;  /* 0x00001b6000087802 */ /* 0x000fce0000000f00 */
[----:B------:R-:W-:Y:S05]  /*1b50*/  CALL.REL.NOINC `($__internal_382_$__cuda_sm20_div_s64) ;  /* 0x0000004c009c7944 */ /* 0x000fea0003c00000 */
        /* <DEDUP_REMOVED lines=11> */
.L_x_17593:
[----:B------:R-:W-:Y:S05]  /*1c10*/  BSYNC.RECONVERGENT B1 ;  /* 0x0000000000017941 */ /* 0x000fea0003800200 */
.L_x_17591:
        /* <DEDUP_REMOVED lines=9> */
.L_x_17569:
        /* <DEDUP_REMOVED lines=36> */
.L_x_17597:
[----:B------:R-:W-:Y:S01]  /*1ef0*/  IMAD.MOV.U32 R26, RZ, RZ, R4 ;  /* 0x000000ffff1a7224 */ /* 0x000fe200078e0004 */
[----:B------:R-:W-:Y:S01]  /*1f00*/  MOV R11, R5 ;  /* 0x00000005000b7202 */ /* 0x000fe20000000f00 */
[----:B------:R-:W-:Y:S01]  /*1f10*/  IMAD.MOV.U32 R10, RZ, RZ, R6 ;  /* 0x000000ffff0a7224 */ /* 0x000fe200078e0006 */
[----:B------:R-:W-:Y:S02]  /*1f20*/  MOV R9, R7 ;  /* 0x0000000700097202 */ /* 0x000fe40000000f00 */
[----:B------:R-:W-:-:S07]  /*1f30*/  MOV R8, 0x1f50 ;  /* 0x00001f5000087802 */ /* 0x000fce0000000f00 */
[----:B------:R-:W-:Y:S05]  /*1f40*/  CALL.REL.NOINC `($__internal_382_$__cuda_sm20_div_s64) ;  /* 0x0000004800a07944 */ /* 0x000fea0003c00000 */
        /* <DEDUP_REMOVED lines=9> */
.L_x_17598:
[----:B------:R-:W-:Y:S05]  /*1fe0*/  BSYNC.RECONVERGENT B1 ;  /* 0x0000000000017941 */ /* 0x000fea0003800200 */
.L_x_17596:
        /* <DEDUP_REMOVED lines=34> */
.L_x_17600:
        /* <DEDUP_REMOVED lines=14> */
.L_x_17601:
[----:B------:R-:W-:Y:S05]  /*22f0*/  BSYNC.RECONVERGENT B1 ;  /* 0x0000000000017941 */ /* 0x000fea0003800200 */
.L_x_17599:
        /* <DEDUP_REMOVED lines=36> */
.L_x_17603:
        /* <DEDUP_REMOVED lines=17> */
.L_x_17604:
[----:B------:R-:W-:Y:S05]  /*2650*/  BSYNC.RECONVERGENT B1 ;  /* 0x0000000000017941 */ /* 0x000fea0003800200 */
.L_x_17602:
        /* <DEDUP_REMOVED lines=35> */
.L_x_17606:
[----:B------:R-:W-:Y:S01]  /*2890*/  IMAD.MOV.U32 R26, RZ, RZ, R16 ;  /* 0x000000ffff1a7224 */ /* 0x000fe200078e0010 */
[----:B------:R-:W-:Y:S01]  /*28a0*/  MOV R11, R17 ;  /* 0x00000011000b7202 */ /* 0x000fe20000000f00 */
[----:B------:R-:W-:Y:S01]  /*28b0*/  IMAD.MOV.U32 R10, RZ, RZ, R14 ;  /* 0x000000ffff0a7224 */ /* 0x000fe200078e000e */
[----:B------:R-:W-:Y:S02]  /*28c0*/  MOV R9, R15 ;  /* 0x0000000f00097202 */ /* 0x000fe40000000f00 */
[----:B------:R-:W-:-:S07]  /*28d0*/  MOV R8, 0x28f0 ;  /* 0x000028f000087802 */ /* 0x000fce0000000f00 */
[----:B------:R-:W-:Y:S05]  /*28e0*/  CALL.REL.NOINC `($__internal_382_$__cuda_sm20_div_s64) ;  /* 0x0000004000387944 */ /* 0x000fea0003c00000 */
        /* <DEDUP_REMOVED lines=10> */
.L_x_17607:
[----:B------:R-:W-:Y:S05]  /*2990*/  BSYNC.RECONVERGENT B1 ;  /* 0x0000000000017941 */ /* 0x000fea0003800200 */
.L_x_17605:
[----:B------:R-:W-:Y:S01]  /*29a0*/  IMAD R9, R9, R22, RZ ;  /* 0x0000001609097224 */ /* 0x000fe200078e02ff */
[----:B------:R-:W-:Y:S01]  /*29b0*/  IADD3 R3, PT, PT, R3, -0x2, RZ ;  /* 0xfffffffe03037810 */ /* 0x000fe20007ffe0ff */
[----:B------:R-:W-:Y:S02]  /*29c0*/  IMAD.MOV.U32 R6, RZ, RZ, R20 ;  /* 0x000000ffff067224 */ /* 0x000fe400078e0014 */
[-C--:B------:R-:W-:Y:S02]  /*29d0*/  IMAD R9, R23, R8.reuse, R9 ;  /* 0x0000000817097224 */ /* 0x080fe400078e0209 */
[----:B------:R-:W-:-:S04]  /*29e0*/  IMAD.WIDE.U32 R20, R22, R8, R6 ;  /* 0x0000000816147225 */ /* 0x000fc800078e0006 */
[----:B------:R-:W-:-:S07]  /*29f0*/  IMAD.IADD R21, R21, 0x1, R9 ;  /* 0x0000000115157824 */ /* 0x000fce00078e0209 */
.L_x_17595:
        /* <DEDUP_REMOVED lines=31> */
.L_x_17609:
[----:B------:R-:W-:Y:S01]  /*2bf0*/  MOV R14, R4 ;  /* 0x00000004000e7202 */ /* 0x000fe20000000f00 */
[----:B------:R-:W-:Y:S01]  /*2c00*/  IMAD.MOV.U32 R23, RZ, RZ, R5 ;  /* 0x000000ffff177224 */ /* 0x000fe200078e0005 */
[----:B------:R-:W-:Y:S01]  /*2c10*/  MOV R22, R6 ;  /* 0x0000000600167202 */ /* 0x000fe20000000f00 */
[----:B------:R-:W-:Y:S01]  /*2c20*/  IMAD.MOV.U32 R15, RZ, RZ, R7 ;  /* 0x000000ffff0f7224 */ /* 0x000fe200078e0007 */
[----:B------:R-:W-:-:S07]  /*2c30*/  MOV R24, 0x2c50 ;  /* 0x00002c5000187802 */ /* 0x000fce0000000f00 */
[----:B------:R-:W-:Y:S05]  /*2c40*/  CALL.REL.NOINC `($__internal_383_$__cuda_sm20_rem_s64) ;  /* 0x0000004000ac7944 */ /* 0x000fea0003c00000 */
.L_x_17610:
[----:B------:R-:W-:Y:S05]  /*2c50*/  BSYNC.RECONVERGENT B1 ;  /* 0x0000000000017941 */ /* 0x000fea0003800200 */
.L_x_17608:
        /* <DEDUP_REMOVED lines=31> */
.L_x_17612:
[----:B------:R-:W-:Y:S01]  /*2e50*/  IMAD.MOV.U32 R22, RZ, RZ, R6 ;  /* 0x000000ffff167224 */ /* 0x000fe200078e0006 */
[----:B------:R-:W-:Y:S01]  /*2e60*/  MOV R15, R7 ;  /* 0x00000007000f7202 */ /* 0x000fe20000000f00 */
[----:B------:R-:W-:Y:S01]  /*2e70*/  IMAD.MOV.U32 R14, RZ, RZ, R18 ;  /* 0x000000ffff0e7224 */ /* 0x000fe200078e0012 */
[----:B------:R-:W-:Y:S02]  /*2e80*/  MOV R23, R19 ;  /* 0x0000001300177202 */ /* 0x000fe40000000f00 */
[----:B------:R-:W-:-:S07]  /*2e90*/  MOV R24, 0x2eb0 ;  /* 0x00002eb000187802 */ /* 0x000fce0000000f00 */
[----:B------:R-:W-:Y:S05]  /*2ea0*/  CALL.REL.NOINC `($__internal_383_$__cuda_sm20_rem_s64) ;  /* 0x0000004000147944 */ /* 0x000fea0003c00000 */
[----:B------:R-:W-:Y:S01]  /*2eb0*/  IMAD.MOV.U32 R6, RZ, RZ, R8 ;  /* 0x000000ffff067224 */ /* 0x000fe200078e0008 */
[----:B------:R-:W-:-:S07]  /*2ec0*/  MOV R7, R9 ;  /* 0x0000000900077202 */ /* 0x000fce0000000f00 */
.L_x_17613:
[----:B------:R-:W-:Y:S05]  /*2ed0*/  BSYNC.RECONVERGENT B1 ;  /* 0x0000000000017941 */ /* 0x000fea0003800200 */
.L_x_17611:
[----:B------:R-:W-:Y:S02]  /*2ee0*/  IMAD R3, R7, R4, RZ ;  /* 0x0000000407037224 */ /* 0x000fe400078e02ff */
[----:B------:R-:W-:-:S04]  /*2ef0*/  IMAD.WIDE.U32 R20, R4, R6, R20 ;  /* 0x0000000604147225 */ /* 0x000fc800078e0014 */
[----:B------:R-:W-:-:S04]  /*2f00*/  IMAD R3, R5, R6, R3 ;  /* 0x0000000605037224 */ /* 0x000fc800078e0203 */
[----:B------:R-:W-:-:S07]  /*2f10*/  IMAD.IADD R21, R21, 0x1, R3 ;  /* 0x0000000115157824 */ /* 0x000fce00078e0203 */
.L_x_17568:
        /* <DEDUP_REMOVED lines=10> */
.L_x_17567:
        /* <DEDUP_REMOVED lines=20> */
.L_x_17641:
        /* <DEDUP_REMOVED lines=33> */
.L_x_17618:
[----:B------:R-:W-:Y:S01]  /*3310*/  IMAD.MOV.U32 R26, RZ, RZ, R14 ;  /* 0x000000ffff1a7224 */ /* 0x000fe200078e000e */
[----:B------:R-:W-:Y:S01]  /*3320*/  MOV R11, R13 ;  /* 0x0000000d000b7202 */ /* 0x000fe20000000f00 */
[----:B------:R-:W-:Y:S01]  /*3330*/  IMAD.MOV.U32 R10, RZ, RZ, R34 ;  /* 0x000000ffff0a7224 */ /* 0x000fe200078e0022 */
[----:B------:R-:W-:Y:S02]  /*3340*/  MOV R9, R35 ;  /* 0x0000002300097202 */ /* 0x000fe40000000f00 */
[----:B------:R-:W-:-:S07]  /*3350*/  MOV R8, 0x3370 ;  /* 0x0000337000087802 */ /* 0x000fce0000000f00 */
[----:B-123--:R-:W-:Y:S05]  /*3360*/  CALL.REL.NOINC `($__internal_382_$__cuda_sm20_div_s64) ;  /* 0x0000003400987944 */ /* 0x00efea0003c00000 */
        /* <DEDUP_REMOVED lines=10> */
.L_x_17619:
[----:B------:R-:W-:Y:S05]  /*3410*/  BSYNC.RECONVERGENT B1 ;  /* 0x0000000000017941 */ /* 0x000fea0003800200 */
.L_x_17617:
        /* <DEDUP_REMOVED lines=37> */
.L_x_17621:
        /* <DEDUP_REMOVED lines=17> */
.L_x_17622:
[----:B------:R-:W-:Y:S05]  /*3780*/  BSYNC.RECONVERGENT B1 ;  /* 0x0000000000017941 */ /* 0x000fea0003800200 */
.L_x_17620:
        /* <DEDUP_REMOVED lines=38> */
.L_x_17624:
[----:B------:R-:W-:Y:S01]  /*39f0*/  IMAD.MOV.U32 R26, RZ, RZ, R34 ;  /* 0x000000ffff1a7224 */ /* 0x000fe200078e0022 */
[----:B------:R-:W-:Y:S01]  /*3a00*/  MOV R11, R35 ;  /* 0x00000023000b7202 */ /* 0x000fe20000000f00 */
[----:B------:R-:W-:Y:S01]  /*3a10*/  IMAD.MOV.U32 R10, RZ, RZ, R36 ;  /* 0x000000ffff0a7224 */ /* 0x000fe200078e0024 */
[----:B------:R-:W-:Y:S02]  /*3a20*/  MOV R9, R37 ;  /* 0x0000002500097202 */ /* 0x000fe40000000f00 */
[----:B------:R-:W-:-:S07]  /*3a30*/  MOV R8, 0x3a50 ;  /* 0x00003a5000087802 */ /* 0x000fce0000000f00 */
[----:B-1----:R-:W-:Y:S05]  /*3a40*/  CALL.REL.NOINC `($__internal_382_$__cuda_sm20_div_s64) ;  /* 0x0000002c00e07944 */ /* 0x002fea0003c00000 */
        /* <DEDUP_REMOVED lines=11> */
.L_x_17625:
[----:B------:R-:W-:Y:S05]  /*3b00*/  BSYNC.RECONVERGENT B1 ;  /* 0x0000000000017941 */ /* 0x000fea0003800200 */
.L_x_17623:
        /* <DEDUP_REMOVED lines=37> */
.L_x_17627:
        /* <DEDUP_REMOVED lines=17> */
.L_x_17628:
[----:B------:R-:W-:Y:S05]  /*3e70*/  BSYNC.RECONVERGENT B1 ;  /* 0x0000000000017941 */ /* 0x000fea0003800200 */
.L_x_17626:
        /* <DEDUP_REMOVED lines=38> */
.L_x_17630:
        /* <DEDUP_REMOVED lines=17> */
.L_x_17631:
[----:B------:R-:W-:Y:S05]  /*41f0*/  BSYNC.RECONVERGENT B1 ;  /* 0x0000000000017941 */ /* 0x000fea0003800200 */
.L_x_17629:
        /* <DEDUP_REMOVED lines=38> */
.L_x_17633:
        /* <DEDUP_REMOVED lines=17> */
.L_x_17634:
[----:B------:R-:W-:Y:S05]  /*4570*/  BSYNC.RECONVERGENT B1 ;  /* 0x0000000000017941 */ /* 0x000fea0003800200 */
.L_x_17632:
        /* <DEDUP_REMOVED lines=37> */
.L_x_17636:
        /* <DEDUP_REMOVED lines=17> */
.L_x_17637:
[----:B------:R-:W-:Y:S05]  /*48e0*/  BSYNC.RECONVERGENT B1 ;  /* 0x0000000000017941 */ /* 0x000fea0003800200 */
.L_x_17635:
        /* <DEDUP_REMOVED lines=37> */
.L_x_17639:
        /* <DEDUP_REMOVED lines=17> */
.L_x_17640:
[----:B------:R-:W-:Y:S05]  /*4c50*/  BSYNC.RECONVERGENT B1 ;  /* 0x0000000000017941 */ /* 0x000fea0003800200 */
.L_x_17638:
        /* <DEDUP_REMOVED lines=12> */
.L_x_17616:
        /* <DEDUP_REMOVED lines=37> */
.L_x_17644:
[----:B------:R-:W-:Y:S01]  /*4f70*/  IMAD.MOV.U32 R26, RZ, RZ, R14 ;  /* 0x000000ffff1a7224 */ /* 0x000fe200078e000e */
[----:B------:R-:W-:Y:S01]  /*4f80*/  MOV R11, R13 ;  /* 0x0000000d000b7202 */ /* 0x000fe20000000f00 */
[----:B------:R-:W-:Y:S01]  /*4f90*/  IMAD.MOV.U32 R10, RZ, RZ, R16 ;  /* 0x000000ffff0a7224 */ /* 0x000fe200078e0010 */
[----:B------:R-:W-:Y:S02]  /*4fa0*/  MOV R9, R17 ;  /* 0x0000001100097202 */ /* 0x000fe40000000f00 */
[----:B------:R-:W-:-:S07]  /*4fb0*/  MOV R8, 0x4fd0 ;  /* 0x00004fd000087802 */ /* 0x000fce0000000f00 */
[----:B------:R-:W-:Y:S05]  /*4fc0*/  CALL.REL.NOINC `($__internal_382_$__cuda_sm20_div_s64) ;  /* 0x0000001800807944 */ /* 0x000fea0003c00000 */
        /* <DEDUP_REMOVED lines=10> */
.L_x_17645:
[----:B------:R-:W-:Y:S05]  /*5070*/  BSYNC.RECONVERGENT B1 ;  /* 0x0000000000017941 */ /* 0x000fea0003800200 */
.L_x_17643:
        /* <DEDUP_REMOVED lines=38> */
.L_x_17647:
        /* <DEDUP_REMOVED lines=17> */
.L_x_17648:
[----:B------:R-:W-:Y:S05]  /*53f0*/  BSYNC.RECONVERGENT B1 ;  /* 0x0000000000017941 */ /* 0x000fea0003800200 */
.L_x_17646:
        /* <DEDUP_REMOVED lines=40> */
.L_x_17650:
[----:B------:R-:W-:Y:S01]  /*5680*/  MOV R26, R12 ;  /* 0x0000000c001a7202 */ /* 0x000fe20000000f00 */
[----:B------:R-:W-:Y:S01]  /*5690*/  IMAD.MOV.U32 R11, RZ, RZ, R13 ;  /* 0x000000ffff0b7224 */ /* 0x000fe200078e000d */
[----:B------:R-:W-:Y:S02]  /*56a0*/  MOV R10, R14 ;  /* 0x0000000e000a7202 */ /* 0x000fe40000000f00 */
[----:B------:R-:W-:Y:S02]  /*56b0*/  MOV R9, R15 ;  /* 0x0000000f00097202 */ /* 0x000fe40000000f00 */
[----:B------:R-:W-:-:S07]  /*56c0*/  MOV R8, 0x56e0 ;  /* 0x000056e000087802 */ /* 0x000fce0000000f00 */
[----:B------:R-:W-:Y:S05]  /*56d0*/  CALL.REL.NOINC `($__internal_382_$__cuda_sm20_div_s64) ;  /* 0x0000001000bc7944 */ /* 0x000fea0003c00000 */
        /* <DEDUP_REMOVED lines=11> */
.L_x_17651:
[----:B------:R-:W-:Y:S05]  /*5790*/  BSYNC.RECONVERGENT B1 ;  /* 0x0000000000017941 */ /* 0x000fea0003800200 */
.L_x_17649:
        /* <DEDUP_REMOVED lines=40> */
.L_x_17653:
        /* <DEDUP_REMOVED lines=17> */
.L_x_17654:
[----:B------:R-:W-:Y:S05]  /*5b30*/  BSYNC.RECONVERGENT B1 ;  /* 0x0000000000017941 */ /* 0x000fea0003800200 */
.L_x_17652:
        /* <DEDUP_REMOVED lines=9> */
.L_x_17642:
        /* <DEDUP_REMOVED lines=35> */
.L_x_17657:
[----:B------:R-:W-:Y:S01]  /*5e00*/  MOV R26, R14 ;  /* 0x0000000e001a7202 */ /* 0x000fe20000000f00 */
[----:B------:R-:W-:Y:S01]  /*5e10*/  IMAD.MOV.U32 R10, RZ, RZ, R16 ;  /* 0x000000ffff0a7224 */ /* 0x000fe200078e0010 */
[----:B------:R-:W-:Y:S02]  /*5e20*/  MOV R11, R13 ;  /* 0x0000000d000b7202 */ /* 0x000fe40000000f00 */
[----:B------:R-:W-:Y:S02]  /*5e30*/  MOV R9, R17 ;  /* 0x0000001100097202 */ /* 0x000fe40000000f00 */
[----:B------:R-:W-:-:S07]  /*5e40*/  MOV R8, 0x5e60 ;  /* 0x00005e6000087802 */ /* 0x000fce0000000f00 */
[----:B------:R-:W-:Y:S05]  /*5e50*/  CALL.REL.NOINC `($__internal_382_$__cuda_sm20_div_s64) ;  /* 0x0000000800dc7944 */ /* 0x000fea0003c00000 */
        /* <DEDUP_REMOVED lines=10> */
.L_x_17658:
[----:B------:R-:W-:Y:S05]  /*5f00*/  BSYNC.RECONVERGENT B1 ;  /* 0x0000000000017941 */ /* 0x000fea0003800200 */
.L_x_17656:
        /* <DEDUP_REMOVED lines=39> */
.L_x_17660:
        /* <DEDUP_REMOVED lines=17> */
.L_x_17661:
[----:B------:R-:W-:Y:S05]  /*6290*/  BSYNC.RECONVERGENT B1 ;  /* 0x0000000000017941 */ /* 0x000fea0003800200 */
.L_x_17659:
        /* <DEDUP_REMOVED lines=9> */
.L_x_17655:
        /* <DEDUP_REMOVED lines=31> */
.L_x_17663:
[----:B------:R-:W-:Y:S02]  /*6520*/  MOV R15, R23 ;  /* 0x00000017000f7202 */ /* 0x000fe40000000f00 */
[----:B------:R-:W-:Y:S02]  /*6530*/  MOV R23, R13 ;  /* 0x0000000d00177202 */ /* 0x000fe40000000f00 */
[----:B------:R-:W-:-:S07]  /*6540*/  MOV R24, 0x6560 ;  /* 0x0000656000187802 */ /* 0x000fce0000000f00 */
[----:B------:R-:W-:Y:S05]  /*6550*/  CALL.REL.NOINC `($__internal_383_$__cuda_sm20_rem_s64) ;  /* 0x0000000800687944 */ /* 0x000fea0003c00000 */
.L_x_17664:
[----:B------:R-:W-:Y:S05]  /*6560*/  BSYNC.RECONVERGENT B1 ;  /* 0x0000000000017941 */ /* 0x000fea0003800200 */
.L_x_17662:
[----:B------:R-:W0:Y:S02]  /*6570*/  LDC.64 R10, c[0x0][0x398] ;  /* 0x0000e600ff0a7b82 */ /* 0x000e240000000a00 */
[----:B0-----:R-:W-:-:S06]  /*6580*/  IMAD.WIDE.U32 R6, R7, 0x8, R10 ;  /* 0x0000000807067825 */ /* 0x001fcc00078e000a */
[----:B------:R-:W2:Y:S02]  /*6590*/  LDG.E.64 R6, desc[UR8][R6.64] ;  /* 0x0000000806067981 */ /* 0x000ea4000c1e1b00 */
[-C--:B--2---:R-:W-:Y:S02]  /*65a0*/  IMAD R3, R7, R8.reuse, RZ ;  /* 0x0000000807037224 */ /* 0x084fe400078e02ff */
[----:B------:R-:W-:-:S04]  /*65b0*/  IMAD.WIDE.U32 R4, R6, R8, R4 ;  /* 0x0000000806047225 */ /* 0x000fc800078e0004 */
[----:B------:R-:W-:-:S04]  /*65c0*/  IMAD R3, R6, R9, R3 ;  /* 0x0000000906037224 */ /* 0x000fc800078e0203 */
[----:B------:R-:W-:-:S07]  /*65d0*/  IMAD.IADD R5, R5, 0x1, R3 ;  /* 0x0000000105057824 */ /* 0x000fce00078e0203 */
.L_x_17615:
[----:B------:R-:W0:Y:S02]  /*65e0*/  LDCU.64 UR12, c[0x0][0x388] ;  /* 0x00007100ff0c77ac */ /* 0x000e240008000a00 */
[----:B0-----:R-:W-:-:S04]  /*65f0*/  IADD3 R4, P0, PT, R4, UR12, RZ ;  /* 0x0000000c04047c10 */ /* 0x001fc8000ff1e0ff */
[----:B------:R-:W-:-:S06]  /*6600*/  IADD3.X R5, PT, PT, R5, UR13, RZ, P0, !PT ;  /* 0x0000000d05057c10 */ /* 0x000fcc00087fe4ff */
[----:B------:R-:W2:Y:S04]  /*6610*/  LDG.E.U8 R5, desc[UR8][R4.64] ;  /* 0x0000000804057981 */ /* 0x000ea8000c1e1100 */
[----:B--2---:R1:W-:Y:S02]  /*6620*/  STS.U8 [R0+UR4], R5 ;  /* 0x0000000500007988 */ /* 0x0043e40008000004 */
.L_x_17614:
[----:B------:R-:W-:Y:S05]  /*6630*/  BSYNC.RECONVERGENT B0 ;  /* 0x0000000000007941 */ /* 0x000fea0003800200 */
.L_x_17566:
[----:B------:R-:W-:Y:S01]  /*6640*/  BAR.SYNC.DEFER_BLOCKING 0x0 ;  /* 0x0000000000007b1d */ /* 0x000fe20000010000 */
[----:B------:R-:W-:Y:S01]  /*6650*/  UISETP.GE.U32.AND UP0, UPT, UR5, 0x42, UPT ;  /* 0x000000420500788c */ /* 0x000fe2000bf06070 */
[----:B------:R-:W-:-:S08]  /*6660*/  ISETP.GT.U32.AND P1, PT, R0, 0x1f, PT ;  /* 0x0000001f0000780c */ /* 0x000fd00003f24070 */
[----:B------:R-:W-:Y:S05]  /*6670*/  BRA.U !UP0, `(.L_x_17665) ;  /* 0x0000000108287547 */ /* 0x000fea000b800000 */
.L_x_17666:
        /* <DEDUP_REMOVED lines=10> */
.L_x_17665:
[----:B------:R-:W-:Y:S05]  /*6720*/  @P1 EXIT ;  /* 0x000000000000194d */ /* 0x000fea0003800000 */
[----:B------:R-:W-:Y:S01]  /*6730*/  LDS.S8 R2, [R0+UR4] ;  /* 0x0000000400027984 */ /* 0x000fe20008000200 */
[----:B------:R-:W-:-:S03]  /*6740*/  ISETP.NE.AND P0, PT, R0, RZ, PT ;  /* 0x000000ff0000720c */ /* 0x000fc60003f05270 */
[----:B--2---:R-:W2:Y:S02]  /*6750*/  LDS.S8 R4, [R0+UR4+0x20] ;  /* 0x0000200400047984 */ /* 0x004ea40008000200 */
[----:B--2---:R-:W-:-:S04]  /*6760*/  VIMNMX.S16x2 R2, PT, PT, R2, R4, PT ;  /* 0x0000000402027248 */ /* 0x004fc80003fe0300 */
[----:B0-----:R-:W-:-:S05]  /*6770*/  PRMT R3, R2, 0x7610, R3 ;  /* 0x0000761002037816 */ /* 0x001fca0000000003 */
[----:B------:R-:W-:Y:S04]  /*6780*/  STS.U8 [R0+UR4], R3 ;  /* 0x0000000300007988 */ /* 0x000fe80008000004 */
[----:B------:R-:W-:Y:S04]  /*6790*/  LDS.S8 R2, [R0+UR4] ;  /* 0x0000000400027984 */ /* 0x000fe80008000200 */
[----:B------:R-:W0:Y:S02]  /*67a0*/  LDS.S8 R4, [R0+UR4+0x10] ;  /* 0x0000100400047984 */ /* 0x000e240008000200 */
[----:B0-----:R-:W-:-:S04]  /*67b0*/  VIMNMX.S16x2 R2, PT, PT, R2, R4, PT ;  /* 0x0000000402027248 */ /* 0x001fc80003fe0300 */
[----:B-1----:R-:W-:-:S05]  /*67c0*/  PRMT R5, R2, 0x7610, R5 ;  /* 0x0000761002057816 */ /* 0x002fca0000000005 */
        /* <DEDUP_REMOVED lines=32> */
        .weak           $__internal_382_$__cuda_sm20_div_s64
        .type           $__internal_382_$__cuda_sm20_div_s64,@function
        .size           $__internal_382_$__cuda_sm20_div_s64,($__internal_383_$__cuda_sm20_rem_s64 - $__internal_382_$__cuda_sm20_div_s64)
$__internal_382_$__cuda_sm20_div_s64:
        /* <DEDUP_REMOVED lines=82> */
[----:B------:R-:W-:Y:S06]  /*6ef0*/  RET.REL.NODEC R8 `(uncontiguous_min_i8) ;  /* 0xffffff9008407950 */ /* 0x000fec0003c3ffff */
        .weak           $__internal_383_$__cuda_sm20_rem_s64
        .type           $__internal_383_$__cuda_sm20_rem_s64,@function
        .size           $__internal_383_$__cuda_sm20_rem_s64,(.L_x_32586 - $__internal_383_$__cuda_sm20_rem_s64)
$__internal_383_$__cuda_sm20_rem_s64:
        /* <DEDUP_REMOVED lines=76> */
[----:B------:R-:W-:Y:S06]  /*73c0*/  RET.REL.NODEC R24 `(uncontiguous_min_i8) ;  /* 0xffffff8c180c7950 */ /* 0x000fec0003c3ffff */
.L_x_17667:
        /* <DEDUP_REMOVED lines=11> */
.L_x_32586:


//--------------------- .text.contiguous_min_i8   --------------------------
	.section	.text.contiguous_min_i8,"ax",@progbits
	.align	128
        .global         contiguous_min_i8
        .type           contiguous_min_i8,@function
        .size           contiguous_min_i8,(.L_x_33288 - contiguous_min_i8)
        .other          contiguous_min_i8,@"STO_CUDA_ENTRY STV_DEFAULT"
contiguous_min_i8:
.text.contiguous_min_i8:
        /* <DEDUP_REMOVED lines=38> */
.L_x_17669:
[----:B------:R-:W-:Y:S05]  /*0260*/  BSYNC.RECONVERGENT B0 ;  /* 0x0000000000007941 */ /* 0x000fea0003800200 */
.L_x_17668:
[----:B------:R-:W-:Y:S01]  /*0270*/  BAR.SYNC.DEFER_BLOCKING 0x0 ;  /* 0x0000000000007b1d */ /* 0x000fe20000010000 */
[----:B------:R-:W-:Y:S01]  /*0280*/  UISETP.GE.U32.AND UP0, UPT, UR5, 0x42, UPT ;  /* 0x000000420500788c */ /* 0x000fe2000bf06070 */
[----:B------:R-:W-:-:S08]  /*0290*/  VIADD R2, R0, UR4 ;  /* 0x0000000400027c36 */ /* 0x000fd00008000000 */
[----:B------:R-:W-:Y:S05]  /*02a0*/  BRA.U !UP0, `(.L_x_17670) ;  /* 0x0000000108287547 */ /* 0x000fea000b800000 */
.L_x_17671:
        /* <DEDUP_REMOVED lines=10> */
.L_x_17670:
[----:B------:R-:W-:Y:S05]  /*0350*/  @P1 EXIT ;  /* 0x000000000000194d */ /* 0x000fea0003800000 */
[----:B------:R-:W-:Y:S01]  /*0360*/  LDS.S8 R2, [R0+UR4] ;  /* 0x0000000400027984 */ /* 0x000fe20008000200 */
[----:B------:R-:W-:-:S03]  /*0370*/  ISETP.NE.AND P0, PT, R0, RZ, PT ;  /* 0x000000ff0000720c */ /* 0x000fc60003f05270 */
[----:B--2---:R-:W2:Y:S02]  /*0380*/  LDS.S8 R4, [R0+UR4+0x20] ;  /* 0x0000200400047984 */ /* 0x004ea40008000200 */
[----:B--2---:R-:W-:-:S04]  /*0390*/  VIMNMX.S16x2 R2, PT, PT, R2, R4, PT ;  /* 0x0000000402027248 */ /* 0x004fc80003fe0300 */
[----:B01----:R-:W-:-:S05]  /*03a0*/  PRMT R3, R2, 0x7610, R3 ;  /* 0x0000761002037816 */ /* 0x003fca0000000003 */
        /* <DEDUP_REMOVED lines=37> */
.L_x_17672:
        /* <DEDUP_REMOVED lines=16> */
.L_x_33288:


//--------------------- .text.contiguous_min33_bool --------------------------
	.section	.text.contiguous_min33_bool,"ax",@progbits
	.align	128
        .global         contiguous_min33_bool
        .type           contiguous_min33_bool,@function
        .size           contiguous_min33_bool,(.L_x_33289 - contiguous_min33_bool)
        .other          contiguous_min33_bool,@"STO_CUDA_ENTRY STV_DEFAULT"
contiguous_min33_bool:
.text.contiguous_min33_bool:
        /* <DEDUP_REMOVED lines=48> */
.L_x_17675:
[----:B------:R-:W0:Y:S01]  /*0300*/  LDS.U8 R16, [R17] ;  /* 0x0000000011107984 */ /* 0x000e220000000000 */
[----:B------:R-:W-:Y:S01]  /*0310*/  VIADD R2, R17, UR8 ;  /* 0x0000000811027c36 */ /* 0x000fe20008000000 */
[----:B---3--:R-:W-:Y:S01]  /*0320*/  LOP3.LUT R18, R18, 0xff, RZ, 0xc0, !PT ;  /* 0x000000ff12127812 */ /* 0x008fe200078ec0ff */
[----:B------:R-:W-:Y:S01]  /*0330*/  VIADD R19, R19, 0x8 ;  /* 0x0000000813137836 */ /* 0x000fe20000000000 */
[----:B------:R3:W-:Y:S01]  /*0340*/  LDS.U8 R0, [R17+UR8] ;  /* 0x0000000811007984 */ /* 0x0007e20008000000 */
[----:B------:R-:W-:Y:S02]  /*0350*/  VIADD R4, R2, UR8 ;  /* 0x0000000802047c36 */ /* 0x000fe40008000000 */
[----:B------:R-:W-:Y:S01]  /*0360*/  VIADD R11, R11, 0x8 ;  /* 0x000000080b0b7836 */ /* 0x000fe20000000000 */
[----:B------:R-:W4:Y:S01]  /*0370*/  LDS.U8 R2, [R2+UR8] ;  /* 0x0000000802027984 */ /* 0x000f220008000000 */
[----:B------:R-:W-:-:S03]  /*0380*/  VIADD R6, R4, UR8 ;  /* 0x0000000804067c36 */ /* 0x000fc60008000000 */
[----:B------:R-:W-:Y:S01]  /*0390*/  LDS.U8 R4, [R4+UR8] ;  /* 0x0000000804047984 */ /* 0x000fe20008000000 */
[----:B------:R-:W-:Y:S02]  /*03a0*/  VIADD R8, R6, UR8 ;  /* 0x0000000806087c36 */ /* 0x000fe40008000000 */
[----:B---3--:R-:W-:Y:S01]  /*03b0*/  IMAD R17, R20, 0x8, R17 ;  /* 0x0000000814117824 */ /* 0x008fe200078e0211 */
[----:B------:R-:W3:Y:S01]  /*03c0*/  LDS.U8 R6, [R6+UR8] ;  /* 0x0000000806067984 */ /* 0x000ee20008000000 */
[----:B------:R-:W-:-:S03]  /*03d0*/  VIADD R21, R8, UR8 ;  /* 0x0000000808157c36 */ /* 0x000fc60008000000 */
[----:B------:R-:W-:Y:S04]  /*03e0*/  LDS.U8 R8, [R8+UR8] ;  /* 0x0000000808087984 */ /* 0x000fe80008000000 */
[----:B------:R-:W5:Y:S01]  /*03f0*/  LDS.U8 R10, [R21+UR8] ;  /* 0x00000008150a7984 */ /* 0x000f620008000000 */
[----:B0-----:R-:W-:-:S04]  /*0400*/  VIMNMX.U16x2 R16, PT, PT, R18, R16, PT ;  /* 0x0000001012107248 */ /* 0x001fc80003fe0200 */
[----:B------:R-:W-:Y:S01]  /*0410*/  PRMT R18, R16, 0x9910, RZ ;  /* 0x0000991010127816 */ /* 0x000fe200000000ff */
[----:B------:R-:W-:-:S03]  /*0420*/  VIADD R16, R21, UR8 ;  /* 0x0000000815107c36 */ /* 0x000fc60008000000 */
[----:B------:R-:W-:-:S03]  /*0430*/  ISETP.NE.AND P0, PT, R18, RZ, PT ;  /* 0x000000ff1200720c */ /* 0x000fc60003f05270 */
[----:B------:R-:W0:Y:S01]  /*0440*/  LDS.U8 R16, [R16+UR8] ;  /* 0x0000000810107984 */ /* 0x000e220008000000 */
[----:B------:R-:W-:-:S04]  /*0450*/  SEL R18, RZ, 0x1, !P0 ;  /* 0x00000001ff127807 */ /* 0x000fc80004000000 */
[----:B----4-:R-:W-:-:S04]  /*0460*/  VIMNMX3.U16x2 R2, R18, R0, R2, PT ;  /* 0x000000001202720f */ /* 0x010fc80003800202 */
[----:B---3--:R-:W-:-:S04]  /*0470*/  VIMNMX3.U16x2 R4, R2, R4, R6, PT ;  /* 0x000000040204720f */ /* 0x008fc80003800206 */
[----:B-----5:R-:W-:-:S04]  /*0480*/  VIMNMX3.U16x2 R0, R4, R8, R10, PT ;  /* 0x000000080400720f */ /* 0x020fc8000380020a */
[----:B------:R-:W-:-:S04]  /*0490*/  PRMT R0, R0, 0x9910, RZ ;  /* 0x0000991000007816 */ /* 0x000fc800000000ff */
[----:B------:R-:W-:-:S04]  /*04a0*/  ISETP.NE.AND P0, PT, R0, RZ, PT ;  /* 0x000000ff0000720c */ /* 0x000fc80003f05270 */
[----:B------:R-:W-:Y:S02]  /*04b0*/  SEL R0, RZ, 0x1, !P0 ;  /* 0x00000001ff007807 */ /* 0x000fe40004000000 */
[----:B------:R-:W-:Y:S02]  /*04c0*/  ISETP.NE.AND P0, PT, R19, RZ, PT ;  /* 0x000000ff1300720c */ /* 0x000fe40003f05270 */
[----:B0-----:R-:W-:-:S04]  /*04d0*/  VIMNMX.U16x2 R0, PT, PT, R0, R16, PT ;  /* 0x0000001000007248 */ /* 0x001fc80003fe0200 */
[----:B------:R-:W-:-:S07]  /*04e0*/  PRMT R18, R0, 0x7610, R18 ;  /* 0x0000761000127816 */ /* 0x000fce0000000012 */
[----:B------:R-:W-:Y:S05]  /*04f0*/  @P0 BRA `(.L_x_17675) ;  /* 0xfffffffc00800947 */ /* 0x000fea000383ffff */
[----:B------:R-:W-:-:S07]  /*0500*/  VIADD R8, R11, 0x1 ;  /* 0x000000010b087836 */ /* 0x000fce0000000000 */
.L_x_17674:
        /* <DEDUP_REMOVED lines=10> */
[----:B------:R-:W0:Y:S03]  /*05b0*/  LDS.U8 R6, [R9] ;  /* 0x0000000009067984 */ /* 0x000e260000000000 */
[----:B------:R-:W-:Y:S01]  /*05c0*/  VIADD R0, R4, UR8 ;  /* 0x0000000804007c36 */ /* 0x000fe20008000000 */
[----:B------:R-:W-:Y:S04]  /*05d0*/  LDS.U8 R2, [R9+UR8] ;  /* 0x0000000809027984 */ /* 0x000fe80008000000 */
[----:B------:R-:W3:Y:S04]  /*05e0*/  LDS.U8 R4, [R4+UR8] ;  /* 0x0000000804047984 */ /* 0x000ee80008000000 */
[----:B------:R-:W4:Y:S01]  /*05f0*/  LDS.U8 R0, [R0+UR8] ;  /* 0x0000000800007984 */ /* 0x000f220008000000 */
[----:B0-----:R-:W-:-:S04]  /*0600*/  VIMNMX.U16x2 R6, PT, PT, R18, R6, PT ;  /* 0x0000000612067248 */ /* 0x001fc80003fe0200 */
[----:B------:R-:W-:-:S04]  /*0610*/  PRMT R6, R6, 0x9910, RZ ;  /* 0x0000991006067816 */ /* 0x000fc800000000ff */
[----:B------:R-:W-:-:S04]  /*0620*/  ISETP.NE.AND P1, PT, R6, RZ, PT ;  /* 0x000000ff0600720c */ /* 0x000fc80003f25270 */
[----:B------:R-:W-:-:S04]  /*0630*/  SEL R6, RZ, 0x1, !P1 ;  /* 0x00000001ff067807 */ /* 0x000fc80004800000 */
[----:B---3--:R-:W-:-:S04]  /*0640*/  VIMNMX3.U16x2 R2, R6, R2, R4, PT ;  /* 0x000000020602720f */ /* 0x008fc80003800204 */
[----:B----4-:R-:W-:-:S04]  /*0650*/  VIMNMX.U16x2 R2, PT, PT, R2, R0, PT ;  /* 0x0000000002027248 */ /* 0x010fc80003fe0200 */
[----:B------:R-:W-:-:S07]  /*0660*/  PRMT R18, R2, 0x7610, R18 ;  /* 0x0000761002127816 */ /* 0x000fce0000000012 */
.L_x_17677:
        /* <DEDUP_REMOVED lines=8> */
[----:B------:R-:W0:Y:S04]  /*06f0*/  LDS.U8 R4, [R2] ;  /* 0x0000000002047984 */ /* 0x000e280000000000 */
[----:B------:R-:W3:Y:S01]  /*0700*/  LDS.U8 R0, [R2+UR8] ;  /* 0x0000000802007984 */ /* 0x000ee20008000000 */
[----:B0-----:R-:W-:-:S04]  /*0710*/  VIMNMX.U16x2 R4, PT, PT, R18, R4, PT ;  /* 0x0000000412047248 */ /* 0x001fc80003fe0200 */
[----:B------:R-:W-:-:S04]  /*0720*/  PRMT R4, R4, 0x9910, RZ ;  /* 0x0000991004047816 */ /* 0x000fc800000000ff */
[----:B------:R-:W-:-:S04]  /*0730*/  ISETP.NE.AND P1, PT, R4, RZ, PT ;  /* 0x000000ff0400720c */ /* 0x000fc80003f25270 */
[----:B------:R-:W-:-:S04]  /*0740*/  SEL R4, RZ, 0x1, !P1 ;  /* 0x00000001ff047807 */ /* 0x000fc80004800000 */
[----:B---3--:R-:W-:-:S04]  /*0750*/  VIMNMX.U16x2 R0, PT, PT, R4, R0, PT ;  /* 0x0000000004007248 */ /* 0x008fc80003fe0200 */
[----:B------:R-:W-:-:S07]  /*0760*/  PRMT R18, R0, 0x7610, R18 ;  /* 0x0000761000127816 */ /* 0x000fce0000000012 */
.L_x_17678:
[----:B------:R-:W-:Y:S05]  /*0770*/  @P0 BRA `(.L_x_17676) ;  /* 0x00000000001c0947 */ /* 0x000fea0003800000 */
[----:B------:R-:W-:Y:S01]  /*0780*/  IMAD R5, R8, UR8, R5 ;  /* 0x0000000808057c24 */ /* 0x000fe2000f8e0205 */
[----:B---3--:R-:W-:-:S04]  /*0790*/  LOP3.LUT R18, R18, 0xff, RZ, 0xc0, !PT ;  /* 0x000000ff12127812 */ /* 0x008fc800078ec0ff */
[----:B------:R-:W0:Y:S02]  /*07a0*/  LDS.U8 R0, [R5] ;  /* 0x0000000005007984 */ /* 0x000e240000000000 */
[----:B0-----:R-:W-:-:S04]  /*07b0*/  VIMNMX.U16x2 R0, PT, PT, R18, R0, PT ;  /* 0x0000000012007248 */ /* 0x001fc80003fe0200 */
[----:B------:R-:W-:-:S04]  /*07c0*/  PRMT R0, R0, 0x9910, RZ ;  /* 0x0000991000007816 */ /* 0x000fc800000000ff */
[----:B------:R-:W-:-:S04]  /*07d0*/  ISETP.NE.AND P0, PT, R0, RZ, PT ;  /* 0x000000ff0000720c */ /* 0x000fc80003f05270 */
[----:B------:R-:W-:-:S09]  /*07e0*/  SEL R18, RZ, 0x1, !P0 ;  /* 0x00000001ff127807 */ /* 0x000fd20004000000 */
.L_x_17676:
[----:B---3--:R3:W-:Y:S02]  /*07f0*/  STS.U8 [R3+UR4], R18 ;  /* 0x0000001203007988 */ /* 0x0087e40008000004 */
.L_x_17673:
        /* <DEDUP_REMOVED lines=8> */
.L_x_17679:
        /* <DEDUP_REMOVED lines=16> */
.L_x_33289:


//--------------------- .text.contiguous_min3_bool --------------------------
	.section	.text.contiguous_min3_bool,"ax",@progbits
	.align	128
        .global         contiguous_min3_bool
        .type           contiguous_min3_bool,@function
        .size           contiguous_min3_bool,(.L_x_32588 - contiguous_min3_bool)
        .other          contiguous_min3_bool,@"STO_CUDA_ENTRY STV_DEFAULT"
contiguous_min3_bool:
.text.contiguous_min3_bool:
[----:B------:R-:W-:Y:S01]  /*0000*/  LDC R1, c[0x0][0x37c] ;  /* 0x0000df00ff017b82 */ /* 0x000fe20000000800 */
[----:B------:R-:W0:Y:S01]  /*0010*/  S2R R7, SR_TID.Y ;  /* 0x0000000000077919 */ /* 0x000e220000002200 */
[----:B------:R-:W1:Y:S06]  /*0020*/  LDCU UR8, c[0x0][0x360] ;  /* 0x00006c00ff0877ac */ /* 0x000e6c0008000800 */
[----:B------:R-:W0:Y:S01]  /*0030*/  S2UR UR9, SR_CTAID.Y ;  /* 0x00000000000979c3 */ /* 0x000e220000002600 */
[----:B------:R-:W-:Y:S01]  /*0040*/  HFMA2 R2, -RZ, RZ, 0, 5.9604644775390625e-08 ;  /* 0x00000001ff027431 */ /* 0x000fe200000001ff */
        /* <DEDUP_REMOVED lines=38> */
.L_x_17698:
        /* <DEDUP_REMOVED lines=27> */
.L_x_17682:
[----:B------:R-:W-:Y:S01]  /*0460*/  IMAD.MOV.U32 R30, RZ, RZ, R32 ;  /* 0x000000ffff1e7224 */ /* 0x000fe200078e0020 */
[----:B------:R-:W-:Y:S01]  /*0470*/  MOV R0, R36 ;  /* 0x0000002400007202 */ /* 0x000fe20000000f00 */
[----:B------:R-:W-:Y:S01]  /*0480*/  IMAD.MOV.U32 R3, RZ, RZ, R37 ;  /* 0x000000ffff037224 */ /* 0x000fe200078e0025 */
[----:B------:R-:W-:-:S07]  /*0490*/  MOV R8, 0x4b0 ;  /* 0x000004b000087802 */ /* 0x000fce0000000f00 */
[----:B01-3--:R-:W-:Y:S05]  /*04a0*/  CALL.REL.NOINC `($__internal_384_$__cuda_sm20_div_s64) ;  /* 0x0000003000e47944 */ /* 0x00bfea0003c00000 */
        /* <DEDUP_REMOVED lines=9> */
.L_x_17683:
        /* <DEDUP_REMOVED lines=33> */
.L_x_17684:
[----:B------:R-:W-:Y:S01]  /*0750*/  MOV R0, R36 ;  /* 0x0000002400007202 */ /* 0x000fe20000000f00 */
[----:B------:R-:W-:Y:S01]  /*0760*/  IMAD.MOV.U32 R3, RZ, RZ, R37 ;  /* 0x000000ffff037224 */ /* 0x000fe200078e0025 */
[----:B------:R-:W-:-:S07]  /*0770*/  MOV R8, 0x790 ;  /* 0x0000079000087802 */ /* 0x000fce0000000f00 */
[----:B---3--:R-:W-:Y:S05]  /*0780*/  CALL.REL.NOINC `($__internal_384_$__cuda_sm20_div_s64) ;  /* 0x00000030002c7944 */ /* 0x008fea0003c00000 */
        /* <DEDUP_REMOVED lines=10> */
.L_x_17685:
        /* <DEDUP_REMOVED lines=34> */
.L_x_17686:
[----:B------:R-:W-:Y:S01]  /*0a50*/  MOV R30, R28 ;  /* 0x0000001c001e7202 */ /* 0x000fe20000000f00 */
[----:B------:R-:W-:Y:S01]  /*0a60*/  IMAD.MOV.U32 R0, RZ, RZ, R36 ;  /* 0x000000ffff007224 */ /* 0x000fe200078e0024 */
[----:B------:R-:W-:Y:S02]  /*0a70*/  MOV R3, R37 ;  /* 0x0000002500037202 */ /* 0x000fe40000000f00 */
[----:B------:R-:W-:-:S07]  /*0a80*/  MOV R8, 0xaa0 ;  /* 0x00000aa000087802 */ /* 0x000fce0000000f00 */
[----:B---3--:R-:W-:Y:S05]  /*0a90*/  CALL.REL.NOINC `($__internal_384_$__cuda_sm20_div_s64) ;  /* 0x0000002c00687944 */ /* 0x008fea0003c00000 */
        /* <DEDUP_REMOVED lines=10> */
.L_x_17687:
        /* <DEDUP_REMOVED lines=33> */
.L_x_17688:
[----:B------:R-:W-:Y:S01]  /*0d50*/  MOV R0, R36 ;  /* 0x0000002400007202 */ /* 0x000fe20000000f00 */
[----:B------:R-:W-:Y:S01]  /*0d60*/  IMAD.MOV.U32 R3, RZ, RZ, R37 ;  /* 0x000000ffff037224 */ /* 0x000fe200078e0025 */
[----:B------:R-:W-:-:S07]  /*0d70*/  MOV R8, 0xd90 ;  /* 0x00000d9000087802 */ /* 0x000fce0000000f00 */
[----:B---3--:R-:W-:Y:S05]  /*0d80*/  CALL.REL.NOINC `($__internal_384_$__cuda_sm20_div_s64) ;  /* 0x0000002800ac7944 */ /* 0x008fea0003c00000 */
        /* <DEDUP_REMOVED lines=9> */
.L_x_17689:
        /* <DEDUP_REMOVED lines=34> */
.L_x_17690:
[----:B------:R-:W-:Y:S01]  /*1040*/  IMAD.MOV.U32 R30, RZ, RZ, R28 ;  /* 0x000000ffff1e7224 */ /* 0x000fe200078e001c */
        /* <DEDUP_REMOVED lines=13> */
.L_x_17691:
        /* <DEDUP_REMOVED lines=34> */
.L_x_17692:
        /* <DEDUP_REMOVED lines=14> */
.L_x_17693:
        /* <DEDUP_REMOVED lines=34> */
.L_x_17694:
[----:B------:R-:W-:Y:S01]  /*1640*/  IMAD.MOV.U32 R30, RZ, RZ, R28 ;  /* 0x000000ffff1e7224 */ /* 0x000fe200078e001c */
        /* <DEDUP_REMOVED lines=14> */
.L_x_17695:
        /* <DEDUP_REMOVED lines=34> */
.L_x_17696:
[----:B------:R-:W-:Y:S01]  /*1950*/  MOV R0, R36 ;  /* 0x0000002400007202 */ /* 0x000fe20000000f00 */
[----:B------:R-:W-:Y:S01]  /*1960*/  IMAD.MOV.U32 R3, RZ, RZ, R37 ;  /* 0x000000ffff037224 */ /* 0x000fe200078e0025 */
[----:B------:R-:W-:-:S07]  /*1970*/  MOV R8, 0x1990 ;  /* 0x0000199000087802 */ /* 0x000fce0000000f00 */
[----:B---3--:R-:W-:Y:S05]  /*1980*/  CALL.REL.NOINC `($__internal_384_$__cuda_sm20_div_s64) ;  /* 0x0000001c00ac7944 */ /* 0x008fea0003c00000 */
        /* <DEDUP_REMOVED lines=9> */
.L_x_17697:
        /* <DEDUP_REMOVED lines=13> */
.L_x_17681:
        /* <DEDUP_REMOVED lines=33> */
.L_x_17700:
[----:B------:R-:W-:Y:S01]  /*1d00*/  IMAD.MOV.U32 R30, RZ, RZ, R32 ;  /* 0x000000ffff1e7224 */ /* 0x000fe200078e0020 */
[----:B------:R-:W-:Y:S01]  /*1d10*/  MOV R0, R16 ;  /* 0x0000001000007202 */ /* 0x000fe20000000f00 */
[----:B------:R-:W-:Y:S01]  /*1d20*/  IMAD.MOV.U32 R3, RZ, RZ, R17 ;  /* 0x000000ffff037224 */ /* 0x000fe200078e0011 */
[----:B------:R-:W-:-:S07]  /*1d30*/  MOV R8, 0x1d50 ;  /* 0x00001d5000087802 */ /* 0x000fce0000000f00 */
[----:B------:R-:W-:Y:S05]  /*1d40*/  CALL.REL.NOINC `($__internal_384_$__cuda_sm20_div_s64) ;  /* 0x0000001800bc7944 */ /* 0x000fea0003c00000 */
        /* <DEDUP_REMOVED lines=9> */
.L_x_17701:
        /* <DEDUP_REMOVED lines=35> */
.L_x_17702:
        /* <DEDUP_REMOVED lines=13> */
.L_x_17703:
        /* <DEDUP_REMOVED lines=36> */
.L_x_17704:
[----:B------:R-:W-:Y:S01]  /*2320*/  IMAD.MOV.U32 R30, RZ, RZ, R20 ;  /* 0x000000ffff1e7224 */ /* 0x000fe200078e0014 */
[----:B------:R-:W-:Y:S01]  /*2330*/  MOV R0, R18 ;  /* 0x0000001200007202 */ /* 0x000fe20000000f00 */
[----:B------:R-:W-:Y:S01]  /*2340*/  IMAD.MOV.U32 R3, RZ, RZ, R19 ;  /* 0x000000ffff037224 */ /* 0x000fe200078e0013 */
[----:B------:R-:W-:-:S07]  /*2350*/  MOV R8, 0x2370 ;  /* 0x0000237000087802 */ /* 0x000fce0000000f00 */
[----:B------:R-:W-:Y:S05]  /*2360*/  CALL.REL.NOINC `($__internal_384_$__cuda_sm20_div_s64) ;  /* 0x0000001400347944 */ /* 0x000fea0003c00000 */
        /* <DEDUP_REMOVED lines=10> */
.L_x_17705:
        /* <DEDUP_REMOVED lines=37> */
.L_x_17706:
[----:B------:R-:W-:Y:S01]  /*2660*/  IMAD.MOV.U32 R0, RZ, RZ, R18 ;  /* 0x000000ffff007224 */ /* 0x000fe200078e0012 */
[----:B------:R-:W-:Y:S02]  /*2670*/  MOV R3, R19 ;  /* 0x0000001300037202 */ /* 0x000fe40000000f00 */
[----:B------:R-:W-:-:S07]  /*2680*/  MOV R8, 0x26a0 ;  /* 0x000026a000087802 */ /* 0x000fce0000000f00 */
[----:B------:R-:W-:Y:S05]  /*2690*/  CALL.REL.NOINC `($__internal_384_$__cuda_sm20_div_s64) ;  /* 0x0000001000687944 */ /* 0x000fea0003c00000 */
        /* <DEDUP_REMOVED lines=8> */
.L_x_17707:
        /* <DEDUP_REMOVED lines=10> */
.L_x_17699:
        /* <DEDUP_REMOVED lines=31> */
.L_x_17709:
[----:B------:R-:W-:Y:S01]  /*29b0*/  MOV R30, R32 ;  /* 0x00000020001e7202 */ /* 0x000fe20000000f00 */
[----:B------:R-:W-:Y:S01]  /*29c0*/  IMAD.MOV.U32 R0, RZ, RZ, R16 ;  /* 0x000000ffff007224 */ /* 0x000fe200078e0010 */
[----:B------:R-:W-:Y:S02]  /*29d0*/  MOV R3, R17 ;  /* 0x0000001100037202 */ /* 0x000fe40000000f00 */
[----:B------:R-:W-:-:S07]  /*29e0*/  MOV R8, 0x2a00 ;  /* 0x00002a0000087802 */ /* 0x000fce0000000f00 */
[----:B------:R-:W-:Y:S05]  /*29f0*/  CALL.REL.NOINC `($__internal_384_$__cuda_sm20_div_s64) ;  /* 0x0000000c00907944 */ /* 0x000fea0003c00000 */
        /* <DEDUP_REMOVED lines=9> */
.L_x_17710:
        /* <DEDUP_REMOVED lines=36> */
.L_x_17711:
[----:B------:R-:W-:Y:S01]  /*2cd0*/  MOV R0, R18 ;  /* 0x0000001200007202 */ /* 0x000fe20000000f00 */
[----:B------:R-:W-:Y:S01]  /*2ce0*/  IMAD.MOV.U32 R3, RZ, RZ, R19 ;  /* 0x000000ffff037224 */ /* 0x000fe200078e0013 */
[----:B------:R-:W-:-:S07]  /*2cf0*/  MOV R8, 0x2d10 ;  /* 0x00002d1000087802 */ /* 0x000fce0000000f00 */
[----:B------:R-:W-:Y:S05]  /*2d00*/  CALL.REL.NOINC `($__internal_384_$__cuda_sm20_div_s64) ;  /* 0x0000000800cc7944 */ /* 0x000fea0003c00000 */
        /* <DEDUP_REMOVED lines=8> */
.L_x_17712:
        /* <DEDUP_REMOVED lines=10> */
.L_x_17708:
        /* <DEDUP_REMOVED lines=29> */
.L_x_17713:
[----:B------:R-:W-:-:S07]  /*3000*/  MOV R0, 0x3020 ;  /* 0x0000302000007802 */ /* 0x000fce0000000f00 */
[----:B------:R-:W-:Y:S05]  /*3010*/  CALL.REL.NOINC `($__internal_385_$__cuda_sm20_rem_s64) ;  /* 0x0000000c00547944 */ /* 0x000fea0003c00000 */
[----:B------:R-:W-:Y:S01]  /*3020*/  MOV R8, R3 ;  /* 0x0000000300087202 */ /* 0x000fe20000000f00 */
[----:B------:R-:W-:-:S07]  /*3030*/  IMAD.MOV.U32 R9, RZ, RZ, R10 ;  /* 0x000000ffff097224 */ /* 0x000fce00078e000a */
.L_x_17714:
[----:B------:R-:W0:Y:S02]  /*3040*/  LDC.64 R10, c[0x0][0x398] ;  /* 0x0000e600ff0a7b82 */ /* 0x000e240000000a00 */
[----:B0-----:R-:W-:-:S06]  /*3050*/  IMAD.WIDE.U32 R2, R2, 0x8, R10 ;  /* 0x0000000802027825 */ /* 0x001fcc00078e000a */
[----:B------:R-:W2:Y:S02]  /*3060*/  LDG.E.64 R2, desc[UR10][R2.64] ;  /* 0x0000000a02027981 */ /* 0x000ea4000c1e1b00 */
[-C--:B--2---:R-:W-:Y:S02]  /*3070*/  IMAD R11, R3, R8.reuse, RZ ;  /* 0x00000008030b7224 */ /* 0x084fe400078e02ff */
[----:B------:R-:W-:-:S04]  /*3080*/  IMAD.WIDE.U32 R28, R2, R8, R28 ;  /* 0x00000008021c7225 */ /* 0x000fc800078e001c */
[----:B------:R-:W-:-:S05]  /*3090*/  IMAD R11, R2, R9, R11 ;  /* 0x00000009020b7224 */ /* 0x000fca00078e020b */
[----:B------:R-:W-:-:S07]  /*30a0*/  IADD3 R29, PT, PT, R29, R11, RZ ;  /* 0x0000000b1d1d7210 */ /* 0x000fce0007ffe0ff */
.L_x_17680:
        /* <DEDUP_REMOVED lines=19> */
[----:B------:R-:W-:Y:S02]  /*31e0*/  VIADD R5, R5, 0xffffffff ;  /* 0xffffffff05057836 */ /* 0x000fe40000000000 */
[----:B------:R-:W-:Y:S01]  /*31f0*/  HFMA2 R8, -RZ, RZ, 0, 5.9604644775390625e-08 ;  /* 0x00000001ff087431 */ /* 0x000fe200000001ff */
[----:B------:R-:W-:Y:S02]  /*3200*/  ISETP.GE.U32.AND P0, PT, R0, 0x7, PT ;  /* 0x000000070000780c */ /* 0x000fe40003f06070 */
[----:B------:R-:W-:Y:S01]  /*3210*/  LOP3.LUT R9, R5, 0x7, RZ, 0xc0, !PT ;  /* 0x0000000705097812 */ /* 0x000fe200078ec0ff */
[----:B-1----:R-:W-:-:S06]  /*3220*/  ULEA UR4, UR5, UR4, 0x18 ;  /* 0x0000000405047291 */ /* 0x002fcc000f8ec0ff */
[----:B------:R-:W-:-:S03]  /*3230*/  VIADD R3, R6, UR4 ;  /* 0x0000000406037c36 */ /* 0x000fc60008000000 */
[----:B------:R1:W2:Y:S01]  /*3240*/  LDS.U8 R7, [R6+UR4] ;  /* 0x0000000406077984 */ /* 0x0002a20008000000 */
[----:B------:R-:W-:Y:S05]  /*3250*/  @!P0 BRA `(.L_x_17716) ;  /* 0x0000000000988947 */ /* 0x000fea0003800000 */
[----:B------:R-:W3:Y:S01]  /*3260*/  LDC R11, c[0x0][0x360] ;  /* 0x0000d800ff0b7b82 */ /* 0x000ee20000000800 */
[----:B------:R-:W-:Y:S02]  /*3270*/  LOP3.LUT R17, R5, 0xfffffff8, RZ, 0xc0, !PT ;  /* 0xfffffff805117812 */ /* 0x000fe400078ec0ff */
[----:B------:R-:W-:-:S03]  /*3280*/  MOV R13, RZ ;  /* 0x000000ff000d7202 */ /* 0x000fc60000000f00 */
[----:B------:R-:W-:Y:S01]  /*3290*/  IMAD.MOV R17, RZ, RZ, -R17 ;  /* 0x000000ffff117224 */ /* 0x000fe200078e0a11 */
[----:B---3--:R-:W-:-:S07]  /*32a0*/  IADD3 R20, PT, PT, R6, UR4, R11 ;  /* 0x0000000406147c10 */ /* 0x008fce000fffe00b */
.L_x_17717:
[----:B------:R-:W3:Y:S01]  /*32b0*/  LDS.U8 R16, [R20] ;  /* 0x0000000014107984 */ /* 0x000ee20000000000 */
[----:B------:R-:W-:Y:S02]  /*32c0*/  IADD3 R2, PT, PT, R20, UR8, RZ ;  /* 0x0000000814027c10 */ /* 0x000fe4000fffe0ff */
[----:B--2---:R-:W-:Y:S01]  /*32d0*/  LOP3.LUT R18, R7, 0xff, RZ, 0xc0, !PT ;  /* 0x000000ff07127812 */ /* 0x004fe200078ec0ff */
[----:B------:R2:W-:Y:S01]  /*32e0*/  LDS.U8 R0, [R20+UR8] ;  /* 0x0000000814007984 */ /* 0x0005e20008000000 */
[----:B0-----:R-:W-:Y:S02]  /*32f0*/  IADD3 R4, PT, PT, R2, UR8, RZ ;  /* 0x0000000802047c10 */ /* 0x001fe4000fffe0ff */
[----:B------:R-:W-:Y:S01]  /*3300*/  IADD3 R17, PT, PT, R17, 0x8, RZ ;  /* 0x0000000811117810 */ /* 0x000fe20007ffe0ff */
[----:B------:R-:W0:Y:S01]  /*3310*/  LDS.U8 R2, [R2+UR8] ;  /* 0x0000000802027984 */ /* 0x000e220008000000 */
[----:B------:R-:W-:Y:S01]  /*3320*/  IADD3 R13, PT, PT, R13, 0x8, RZ ;  /* 0x000000080d0d7810 */ /* 0x000fe20007ffe0ff */
[----:B------:R-:W-:-:S02]  /*3330*/  VIADD R8, R4, UR8 ;  /* 0x0000000804087c36 */ /* 0x000fc40008000000 */
[----:B------:R-:W-:Y:S01]  /*3340*/  LDS.U8 R4, [R4+UR8] ;  /* 0x0000000804047984 */ /* 0x000fe20008000000 */
[----:B--2---:R-:W-:Y:S02]  /*3350*/  IMAD R20, R11, 0x8, R20 ;  /* 0x000000080b147824 */ /* 0x004fe400078e0214 */
[----:B------:R-:W-:Y:S02]  /*3360*/  IADD3 R10, PT, PT, R8, UR8, RZ ;  /* 0x00000008080a7c10 */ /* 0x000fe4000fffe0ff */
[----:B------:R-:W2:Y:S02]  /*3370*/  LDS.U8 R8, [R8+UR8] ;  /* 0x0000000808087984 */ /* 0x000ea40008000000 */
[----:B------:R-:W-:Y:S02]  /*3380*/  IADD3 R19, PT, PT, R10, UR8, RZ ;  /* 0x000000080a137c10 */ /* 0x000fe4000fffe0ff */
[----:B------:R-:W-:Y:S04]  /*3390*/  LDS.U8 R10, [R10+UR8] ;  /* 0x000000080a0a7984 */ /* 0x000fe80008000000 */
[----:B------:R-:W4:Y:S01]  /*33a0*/  LDS.U8 R12, [R19+UR8] ;  /* 0x00000008130c7984 */ /* 0x000f220008000000 */
[----:B---3--:R-:W-:Y:S01]  /*33b0*/  VIMNMX.U16x2 R7, PT, PT, R18, R16, PT ;  /* 0x0000001012077248 */ /* 0x008fe20003fe0200 */
[----:B------:R-:W-:-:S03]  /*33c0*/  VIADD R16, R19, UR8 ;  /* 0x0000000813107c36 */ /* 0x000fc60008000000 */
[----:B------:R-:W-:-:S03]  /*33d0*/  PRMT R7, R7, 0x9910, RZ ;  /* 0x0000991007077816 */ /* 0x000fc600000000ff */
[----:B------:R-:W3:Y:S01]  /*33e0*/  LDS.U8 R16, [R16+UR8] ;  /* 0x0000000810107984 */ /* 0x000ee20008000000 */
[----:B------:R-:W-:-:S04]  /*33f0*/  ISETP.NE.AND P0, PT, R7, RZ, PT ;  /* 0x000000ff0700720c */ /* 0x000fc80003f05270 */
[----:B------:R-:W-:-:S04]  /*3400*/  SEL R18, RZ, 0x1, !P0 ;  /* 0x00000001ff127807 */ /* 0x000fc80004000000 */
[----:B0-----:R-:W-:-:S04]  /*3410*/  VIMNMX3.U16x2 R2, R18, R0, R2, PT ;  /* 0x000000001202720f */ /* 0x001fc80003800202 */
[----:B--2---:R-:W-:-:S04]  /*3420*/  VIMNMX3.U16x2 R2, R2, R4, R8, PT ;  /* 0x000000040202720f */ /* 0x004fc80003800208 */
[----:B----4-:R-:W-:-:S04]  /*3430*/  VIMNMX3.U16x2 R0, R2, R10, R12, PT ;  /* 0x0000000a0200720f */ /* 0x010fc8000380020c */
[----:B------:R-:W-:-:S04]  /*3440*/  PRMT R0, R0, 0x9910, RZ ;  /* 0x0000991000007816 */ /* 0x000fc800000000ff */
[----:B------:R-:W-:-:S04]  /*3450*/  ISETP.NE.AND P0, PT, R0, RZ, PT ;  /* 0x000000ff0000720c */ /* 0x000fc80003f05270 */
[----:B------:R-:W-:Y:S02]  /*3460*/  SEL R0, RZ, 0x1, !P0 ;  /* 0x00000001ff007807 */ /* 0x000fe40004000000 */
[----:B------:R-:W-:Y:S02]  /*3470*/  ISETP.NE.AND P0, PT, R17, RZ, PT ;  /* 0x000000ff1100720c */ /* 0x000fe40003f05270 */
[----:B---3--:R-:W-:-:S04]  /*3480*/  VIMNMX.U16x2 R0, PT, PT, R0, R16, PT ;  /* 0x0000001000007248 */ /* 0x008fc80003fe0200 */
[----:B------:R-:W-:-:S07]  /*3490*/  PRMT R7, R0, 0x7610, R7 ;  /* 0x0000761000077816 */ /* 0x000fce0000000007 */
[----:B------:R-:W-:Y:S05]  /*34a0*/  @P0 BRA `(.L_x_17717) ;  /* 0xfffffffc00800947 */ /* 0x000fea000383ffff */
[----:B------:R-:W-:-:S07]  /*34b0*/  IADD3 R8, PT, PT, R13, 0x1, RZ ;  /* 0x000000010d087810 */ /* 0x000fce0007ffe0ff */
.L_x_17716:
        /* <DEDUP_REMOVED lines=9> */
[----:B------:R-:W2:Y:S01]  /*3550*/  LDS.U8 R10, [R9] ;  /* 0x00000000090a7984 */ /* 0x000ea20000000000 */
[----:B------:R-:W-:-:S03]  /*3560*/  IADD3 R2, PT, PT, R9, UR8, RZ ;  /* 0x0000000809027c10 */ /* 0x000fc6000fffe0ff */
[----:B------:R-:W-:Y:S02]  /*3570*/  LDS.U8 R0, [R9+UR8] ;  /* 0x0000000809007984 */ /* 0x000fe40008000000 */
[----:B0-----:R-:W-:Y:S02]  /*3580*/  VIADD R4, R2, UR8 ;  /* 0x0000000802047c36 */ /* 0x001fe40008000000 */
[----:B------:R-:W0:Y:S04]  /*3590*/  LDS.U8 R2, [R2+UR8] ;  /* 0x0000000802027984 */ /* 0x000e280008000000 */
[----:B------:R-:W3:Y:S01]  /*35a0*/  LDS.U8 R4, [R4+UR8] ;  /* 0x0000000804047984 */ /* 0x000ee20008000000 */
[----:B--2---:R-:W-:-:S04]  /*35b0*/  VIMNMX.U16x2 R7, PT, PT, R12, R10, PT ;  /* 0x0000000a0c077248 */ /* 0x004fc80003fe0200 */
[----:B------:R-:W-:-:S04]  /*35c0*/  PRMT R7, R7, 0x9910, RZ ;  /* 0x0000991007077816 */ /* 0x000fc800000000ff */
[----:B------:R-:W-:-:S04]  /*35d0*/  ISETP.NE.AND P0, PT, R7, RZ, PT ;  /* 0x000000ff0700720c */ /* 0x000fc80003f05270 */
[----:B------:R-:W-:-:S04]  /*35e0*/  SEL R10, RZ, 0x1, !P0 ;  /* 0x00000001ff0a7807 */ /* 0x000fc80004000000 */
[----:B0-----:R-:W-:-:S04]  /*35f0*/  VIMNMX3.U16x2 R0, R10, R0, R2, PT ;  /* 0x000000000a00720f */ /* 0x001fc80003800202 */
[----:B---3--:R-:W-:-:S04]  /*3600*/  VIMNMX.U16x2 R0, PT, PT, R0, R4, PT ;  /* 0x0000000400007248 */ /* 0x008fc80003fe0200 */
[----:B------:R-:W-:-:S07]  /*3610*/  PRMT R7, R0, 0x7610, R7 ;  /* 0x0000761000077816 */ /* 0x000fce0000000007 */
.L_x_17719:
[----:B------:R-:W-:Y:S05]  /*3620*/  @!P1 BRA `(.L_x_17718) ;  /* 0x00000000005c9947 */ /* 0x000fea0003800000 */
[----:B------:R-:W-:Y:S02]  /*3630*/  ISETP.NE.AND P0, PT, R11, 0x1, PT ;  /* 0x000000010b00780c */ /* 0x000fe40003f05270 */
[----:B------:R-:W-:-:S04]  /*3640*/  LOP3.LUT R5, R5, 0x1, RZ, 0xc0, !PT ;  /* 0x0000000105057812 */ /* 0x000fc800078ec0ff */
[----:B------:R-:W-:-:S07]  /*3650*/  ISETP.NE.U32.AND P1, PT, R5, 0x1, PT ;  /* 0x000000010500780c */ /* 0x000fce0003f25070 */
[----:B------:R-:W-:Y:S06]  /*3660*/  @!P0 BRA `(.L_x_17720) ;  /* 0x00000000002c8947 */ /* 0x000fec0003800000 */
[C---:B------:R-:W-:Y:S01]  /*3670*/  IMAD R0, R8.reuse, UR8, R3 ;  /* 0x0000000808007c24 */ /* 0x040fe2000f8e0203 */
[----:B0-2---:R-:W-:Y:S02]  /*3680*/  LOP3.LUT R4, R7, 0xff, RZ, 0xc0, !PT ;  /* 0x000000ff07047812 */ /* 0x005fe400078ec0ff */
[----:B------:R-:W-:Y:S02]  /*3690*/  IADD3 R8, PT, PT, R8, 0x2, RZ ;  /* 0x0000000208087810 */ /* 0x000fe40007ffe0ff */
[----:B------:R-:W0:Y:S04]  /*36a0*/  LDS.U8 R2, [R0] ;  /* 0x0000000000027984 */ /* 0x000e280000000000 */
[----:B------:R-:W2:Y:S01]  /*36b0*/  LDS.U8 R10, [R0+UR8] ;  /* 0x00000008000a7984 */ /* 0x000ea20008000000 */
[----:B0-----:R-:W-:-:S04]  /*36c0*/  VIMNMX.U16x2 R2, PT, PT, R4, R2, PT ;  /* 0x0000000204027248 */ /* 0x001fc80003fe0200 */
[----:B------:R-:W-:-:S04]  /*36d0*/  PRMT R2, R2, 0x9910, RZ ;  /* 0x0000991002027816 */ /* 0x000fc800000000ff */
[----:B------:R-:W-:-:S04]  /*36e0*/  ISETP.NE.AND P0, PT, R2, RZ, PT ;  /* 0x000000ff0200720c */ /* 0x000fc80003f05270 */
[----:B------:R-:W-:-:S04]  /*36f0*/  SEL R2, RZ, 0x1, !P0 ;  /* 0x00000001ff027807 */ /* 0x000fc80004000000 */
[----:B--2---:R-:W-:-:S04]  /*3700*/  VIMNMX.U16x2 R2, PT, PT, R2, R10, PT ;  /* 0x0000000a02027248 */ /* 0x004fc80003fe0200 */
[----:B------:R-:W-:-:S07]  /*3710*/  PRMT R7, R2, 0x7610, R7 ;  /* 0x0000761002077816 */ /* 0x000fce0000000007 */
.L_x_17720:
[----:B------:R-:W-:Y:S05]  /*3720*/  @P1 BRA `(.L_x_17718) ;  /* 0x00000000001c1947 */ /* 0x000fea0003800000 */
[----:B------:R-:W-:Y:S01]  /*3730*/  IMAD R3, R8, UR8, R3 ;  /* 0x0000000808037c24 */ /* 0x000fe2000f8e0203 */
[----:B--2---:R-:W-:-:S04]  /*3740*/  LOP3.LUT R2, R7, 0xff, RZ, 0xc0, !PT ;  /* 0x000000ff07027812 */ /* 0x004fc800078ec0ff */
[----:B------:R-:W2:Y:S02]  /*3750*/  LDS.U8 R0, [R3] ;  /* 0x0000000003007984 */ /* 0x000ea40000000000 */
[----:B--2---:R-:W-:-:S04]  /*3760*/  VIMNMX.U16x2 R0, PT, PT, R2, R0, PT ;  /* 0x0000000002007248 */ /* 0x004fc80003fe0200 */
[----:B------:R-:W-:-:S04]  /*3770*/  PRMT R0, R0, 0x9910, RZ ;  /* 0x0000991000007816 */ /* 0x000fc800000000ff */
[----:B------:R-:W-:-:S04]  /*3780*/  ISETP.NE.AND P0, PT, R0, RZ, PT ;  /* 0x000000ff0000720c */ /* 0x000fc80003f05270 */
[----:B------:R-:W-:-:S09]  /*3790*/  SEL R7, RZ, 0x1, !P0 ;  /* 0x00000001ff077807 */ /* 0x000fd20004000000 */
.L_x_17718:
[----:B--2---:R2:W-:Y:S02]  /*37a0*/  STS.U8 [R6+UR4], R7 ;  /* 0x0000000706007988 */ /* 0x0045e40008000004 */
.L_x_17715:
        /* <DEDUP_REMOVED lines=9> */
        .weak           $__internal_384_$__cuda_sm20_div_s64
        .type           $__internal_384_$__cuda_sm20_div_s64,@function
        .size           $__internal_384_$__cuda_sm20_div_s64,($__internal_385_$__cuda_sm20_rem_s64 - $__internal_384_$__cuda_sm20_div_s64)
$__internal_384_$__cuda_sm20_div_s64:
        /* <DEDUP_REMOVED lines=82> */
[----:B------:R-:W-:Y:S06]  /*3d60*/  RET.REL.NODEC R8 `(contiguous_min3_bool) ;  /* 0xffffffc008a47950 */ /* 0x000fec0003c3ffff */
        .weak           $__internal_385_$__cuda_sm20_rem_s64
        .type           $__internal_385_$__cuda_sm20_rem_s64,@function
        .size           $__internal_385_$__cuda_sm20_rem_s64,(.L_x_32588 - $__internal_385_$__cuda_sm20_rem_s64)
$__internal_385_$__cuda_sm20_rem_s64:
        /* <DEDUP_REMOVED lines=66> */
[----:B------:R-:W-:Y:S06]  /*4190*/  RET.REL.NODEC R8 `(contiguous_min3_bool) ;  /* 0xffffffbc08987950 */ /* 0x000fec0003c3ffff */
.L_x_17721:
        /* <DEDUP_REMOVED lines=14> */
.L_x_32588:


//--------------------- .text.contiguous_min22_bool --------------------------
	.section	.text.contiguous_min22_bool,"ax",@progbits
	.align	128
        .global         contiguous_min22_bool
        .type           contiguous_min22_bool,@function
        .size           contiguous_min22_bool,(.L_x_33291 - contiguous_min22_bool)
        .other          contiguous_min22_bool,@"STO_CUDA_ENTRY STV_DEFAULT"
contiguous_min22_bool:
.text.contiguous_min22_bool:
        /* <DEDUP_REMOVED lines=21> */
[----:B------:R-:W1:Y:S01]  /*0150*/  LDCU.64 UR10, c[0x0][0x388] ;  /* 0x00007100ff0a77ac */ /* 0x000e620008000a00 */
[----:B------:R-:W-:Y:S02]  /*0160*/  IMAD.MOV.U32 R5, RZ, RZ, RZ ;  /* 0x000000ffff057224 */ /* 0x000fe400078e00ff */
[----:B------:R-:W-:Y:S02]  /*0170*/  IMAD.MOV.U32 R7, RZ, RZ, RZ ;  /* 0x000000ffff077224 */ /* 0x000fe400078e00ff */
[----:B0-----:R-:W-:-:S04]  /*0180*/  IMAD.WIDE.U32 R4, R3, UR8, R4 ;  /* 0x0000000803047c25 */ /* 0x001fc8000f8e0004 */
[----:B------:R-:W-:Y:S01]  /*0190*/  IMAD.WIDE.U32 R6, R3, UR8, R6 ;  /* 0x0000000803067c25 */ /* 0x000fe2000f8e0006 */
[----:B-1----:R-:W-:-:S03]  /*01a0*/  IADD3 R4, P0, PT, R4, UR10, RZ ;  /* 0x0000000a04047c10 */ /* 0x002fc6000ff1e0ff */
[----:B------:R-:W-:Y:S01]  /*01b0*/  IMAD R3, R3, UR9, RZ ;  /* 0x0000000903037c24 */ /* 0x000fe2000f8e02ff */
[----:B------:R-:W-:-:S04]  /*01c0*/  IADD3 R6, P1, PT, R6, UR10, RZ ;  /* 0x0000000a06067c10 */ /* 0x000fc8000ff3e0ff */
[----:B------:R-:W-:Y:S02]  /*01d0*/  IADD3.X R5, PT, PT, R5, UR11, R3, P0, !PT ;  /* 0x0000000b05057c10 */ /* 0x000fe400087fe403 */
[----:B------:R-:W-:-:S03]  /*01e0*/  IADD3.X R7, PT, PT, R3, UR11, R7, P1, !PT ;  /* 0x0000000b03077c10 */ /* 0x000fc60008ffe407 */
[----:B------:R-:W2:Y:S04]  /*01f0*/  LDG.E.U8 R4, desc[UR12][R4.64] ;  /* 0x0000000c04047981 */ /* 0x000ea8000c1e1100 */
[----:B------:R-:W2:Y:S02]  /*0200*/  LDG.E.U8 R6, desc[UR12][R6.64] ;  /* 0x0000000c06067981 */ /* 0x000ea4000c1e1100 */
[----:B--2---:R-:W-:-:S04]  /*0210*/  VIMNMX.U16x2 R3, PT, PT, R4, R6, PT ;  /* 0x0000000604037248 */ /* 0x004fc80003fe0200 */
[----:B------:R-:W-:-:S04]  /*0220*/  PRMT R3, R3, 0x9910, RZ ;  /* 0x0000991003037816 */ /* 0x000fc800000000ff */
[----:B------:R-:W-:-:S04]  /*0230*/  ISETP.NE.AND P0, PT, R3, RZ, PT ;  /* 0x000000ff0300720c */ /* 0x000fc80003f05270 */
[----:B------:R-:W-:-:S05]  /*0240*/  SEL R3, RZ, 0x1, !P0 ;  /* 0x00000001ff037807 */ /* 0x000fca0004000000 */
[----:B------:R1:W-:Y:S01]  /*0250*/  STS.U8 [R0+UR4], R3 ;  /* 0x0000000300007988 */ /* 0x0003e20008000004 */
[----:B------:R-:W-:Y:S05]  /*0260*/  BRA `(.L_x_17724) ;  /* 0x0000000000307947 */ /* 0x000fea0003800000 */
.L_x_17723:
        /* <DEDUP_REMOVED lines=12> */
.L_x_17724:
[----:B------:R-:W-:Y:S05]  /*0330*/  BSYNC.RECONVERGENT B0 ;  /* 0x0000000000007941 */ /* 0x000fea0003800200 */
.L_x_17722:
[----:B------:R-:W-:Y:S01]  /*0340*/  BAR.SYNC.DEFER_BLOCKING 0x0 ;  /* 0x0000000000007b1d */ /* 0x000fe20000010000 */
[----:B------:R-:W-:Y:S01]  /*0350*/  UISETP.GE.U32.AND UP0, UPT, UR5, 0x42, UPT ;  /* 0x000000420500788c */ /* 0x000fe2000bf06070 */
[----:B------:R-:W-:-:S08]  /*0360*/  ISETP.GT.U32.AND P2, PT, R0, 0x1f, PT ;  /* 0x0000001f0000780c */ /* 0x000fd00003f44070 */
[----:B------:R-:W-:Y:S05]  /*0370*/  BRA.U !UP0, `(.L_x_17725) ;  /* 0x0000000108347547 */ /* 0x000fea000b800000 */
.L_x_17726:
[----:B------:R-:W-:Y:S02]  /*0380*/  USHF.R.U32.HI UR7, URZ, 0x1, UR5 ;  /* 0x00000001ff077899 */ /* 0x000fe40008011605 */
[----:B------:R-:W-:-:S04]  /*0390*/  UISETP.GT.U32.AND UP0, UPT, UR5, 0x83, UPT ;  /* 0x000000830500788c */ /* 0x000fc8000bf04070 */
[----:B------:R-:W-:Y:S01]  /*03a0*/  ISETP.GE.U32.AND P1, PT, R0, UR7, PT ;  /* 0x0000000700007c0c */ /* 0x000fe2000bf26070 */
[----:B------:R-:W-:-:S12]  /*03b0*/  UMOV UR5, UR7 ;  /* 0x0000000700057c82 */ /* 0x000fd80008000000 */
[----:B------:R-:W-:Y:S04]  /*03c0*/  @!P1 LDS.U8 R4, [R0+UR4] ;  /* 0x0000000400049984 */ /* 0x000fe80008000000 */
[----:B------:R-:W1:Y:S02]  /*03d0*/  @!P1 LDS.U8 R6, [R2+UR7] ;  /* 0x0000000702069984 */ /* 0x000e640008000000 */
[----:B-12---:R-:W-:-:S04]  /*03e0*/  @!P1 VIMNMX.U16x2 R3, PT, PT, R4, R6, PT ;  /* 0x0000000604039248 */ /* 0x006fc80003fe0200 */
[----:B------:R-:W-:-:S04]  /*03f0*/  @!P1 PRMT R3, R3, 0x9910, RZ ;  /* 0x0000991003039816 */ /* 0x000fc800000000ff */
[----:B------:R-:W-:-:S04]  /*0400*/  @!P1 ISETP.NE.AND P0, PT, R3, RZ, PT ;  /* 0x000000ff0300920c */ /* 0x000fc80003f05270 */
[----:B------:R-:W-:-:S05]  /*0410*/  @!P1 SEL R3, RZ, 0x1, !P0 ;  /* 0x00000001ff039807 */ /* 0x000fca0004000000 */
[----:B------:R2:W-:Y:S01]  /*0420*/  @!P1 STS.U8 [R0+UR4], R3 ;  /* 0x0000000300009988 */ /* 0x0005e20008000004 */
[----:B------:R-:W-:Y:S06]  /*0430*/  BAR.SYNC.DEFER_BLOCKING 0x0 ;  /* 0x0000000000007b1d */ /* 0x000fec0000010000 */
[----:B------:R-:W-:Y:S05]  /*0440*/  BRA.U UP0, `(.L_x_17726) ;  /* 0xfffffffd00cc7547 */ /* 0x000fea000b83ffff */
.L_x_17725:
[----:B------:R-:W-:Y:S05]  /*0450*/  @P2 EXIT ;  /* 0x000000000000294d */ /* 0x000fea0003800000 */
[----:B------:R-:W-:Y:S01]  /*0460*/  LDS.U8 R2, [R0+UR4] ;  /* 0x0000000400027984 */ /* 0x000fe20008000000 */
[----:B------:R-:W-:-:S03]  /*0470*/  ISETP.NE.AND P1, PT, R0, RZ, PT ;  /* 0x000000ff0000720c */ /* 0x000fc60003f25270 */
[----:B------:R-:W3:Y:S02]  /*0480*/  LDS.U8 R4, [R0+UR4+0x20] ;  /* 0x0000200400047984 */ /* 0x000ee40008000000 */
[----:B---3--:R-:W-:-:S04]  /*0490*/  VIMNMX.U16x2 R2, PT, PT, R2, R4, PT ;  /* 0x0000000402027248 */ /* 0x008fc80003fe0200 */
[----:B------:R-:W-:-:S04]  /*04a0*/  PRMT R2, R2, 0x9910, RZ ;  /* 0x0000991002027816 */ /* 0x000fc800000000ff */
[----:B------:R-:W-:-:S04]  /*04b0*/  ISETP.NE.AND P0, PT, R2, RZ, PT ;  /* 0x000000ff0200720c */ /* 0x000fc80003f05270 */
[----:B-12---:R-:W-:-:S05]  /*04c0*/  SEL R3, RZ, 0x1, !P0 ;  /* 0x00000001ff037807 */ /* 0x006fca0004000000 */
[----:B------:R-:W-:Y:S04]  /*04d0*/  STS.U8 [R0+UR4], R3 ;  /* 0x0000000300007988 */ /* 0x000fe80008000004 */
[----:B------:R-:W-:Y:S04]  /*04e0*/  LDS.U8 R2, [R0+UR4] ;  /* 0x0000000400027984 */ /* 0x000fe80008000000 */
[----:B------:R-:W1:Y:S02]  /*04f0*/  LDS.U8 R4, [R0+UR4+0x10] ;  /* 0x0000100400047984 */ /* 0x000e640008000000 */
[----:B-1----:R-:W-:-:S04]  /*0500*/  VIMNMX.U16x2 R2, PT, PT, R2, R4, PT ;  /* 0x0000000402027248 */ /* 0x002fc80003fe0200 */
[----:B------:R-:W-:-:S04]  /*0510*/  PRMT R2, R2, 0x9910, RZ ;  /* 0x0000991002027816 */ /* 0x000fc800000000ff */
[----:B------:R-:W-:-:S04]  /*0520*/  ISETP.NE.AND P0, PT, R2, RZ, PT ;  /* 0x000000ff0200720c */ /* 0x000fc80003f05270 */
[----:B0-----:R-:W-:-:S05]  /*0530*/  SEL R5, RZ, 0x1, !P0 ;  /* 0x00000001ff057807 */ /* 0x001fca0004000000 */
[----:B------:R-:W-:Y:S04]  /*0540*/  STS.U8 [R0+UR4], R5 ;  /* 0x0000000500007988 */ /* 0x000fe80008000004 */
[----:B------:R-:W-:Y:S04]  /*0550*/  LDS.U8 R2, [R0+UR4] ;  /* 0x0000000400027984 */ /* 0x000fe80008000000 */
[----:B------:R-:W0:Y:S02]  /*0560*/  LDS.U8 R4, [R0+UR4+0x8] ;  /* 0x0000080400047984 */ /* 0x000e240008000000 */
[----:B0-----:R-:W-:-:S04]  /*0570*/  VIMNMX.U16x2 R2, PT, PT, R2, R4, PT ;  /* 0x0000000402027248 */ /* 0x001fc80003fe0200 */
[----:B------:R-:W-:-:S04]  /*0580*/  PRMT R2, R2, 0x9910, RZ ;  /* 0x0000991002027816 */ /* 0x000fc800000000ff */
[----:B------:R-:W-:-:S04]  /*0590*/  ISETP.NE.AND P0, PT, R2, RZ, PT ;  /* 0x000000ff0200720c */ /* 0x000fc80003f05270 */
[----:B------:R-:W-:-:S05]  /*05a0*/  SEL R3, RZ, 0x1, !P0 ;  /* 0x00000001ff037807 */ /* 0x000fca0004000000 */
        /* <DEDUP_REMOVED lines=40> */
.L_x_17727:
        /* <DEDUP_REMOVED lines=13> */
.L_x_33291:


//--------------------- .text.contiguous_min2_bool --------------------------
	.section	.text.contiguous_min2_bool,"ax",@progbits
	.align	128
        .global         contiguous_min2_bool
        .type           contiguous_min2_bool,@function
        .size           contiguous_min2_bool,(.L_x_32590 - contiguous_min2_bool)
        .other          contiguous_min2_bool,@"STO_CUDA_ENTRY STV_DEFAULT"
contiguous_min2_bool:
.text.contiguous_min2_bool:
        /* <DEDUP_REMOVED lines=49> */
.L_x_17756:
        /* <DEDUP_REMOVED lines=32> */
.L_x_17733:
[----:B------:R-:W-:Y:S01]  /*0510*/  IMAD.MOV.U32 R26, RZ, RZ, R4 ;  /* 0x000000ffff1a7224 */ /* 0x000fe200078e0004 */
[----:B------:R-:W-:Y:S01]  /*0520*/  MOV R11, R3 ;  /* 0x00000003000b7202 */ /* 0x000fe20000000f00 */
[----:B------:R-:W-:Y:S01]  /*0530*/  IMAD.MOV.U32 R10, RZ, RZ, R22 ;  /* 0x000000ffff0a7224 */ /* 0x000fe200078e0016 */
[----:B------:R-:W-:Y:S02]  /*0540*/  MOV R9, R23 ;  /* 0x0000001700097202 */ /* 0x000fe40000000f00 */
[----:B------:R-:W-:-:S07]  /*0550*/  MOV R8, 0x570 ;  /* 0x0000057000087802 */ /* 0x000fce0000000f00 */
[----:B-1----:R-:W-:Y:S05]  /*0560*/  CALL.REL.NOINC `($__internal_386_$__cuda_sm20_div_s64) ;  /* 0x00000064008c7944 */ /* 0x002fea0003c00000 */
        /* <DEDUP_REMOVED lines=10> */
.L_x_17734:
[----:B------:R-:W-:Y:S05]  /*0610*/  BSYNC.RECONVERGENT B1 ;  /* 0x0000000000017941 */ /* 0x000fea0003800200 */
.L_x_17732:
        /* <DEDUP_REMOVED lines=34> */
.L_x_17736:
[----:B------:R-:W-:Y:S01]  /*0840*/  IMAD.MOV.U32 R26, RZ, RZ, R18 ;  /* 0x000000ffff1a7224 */ /* 0x000fe200078e0012 */
[----:B------:R-:W-:Y:S01]  /*0850*/  MOV R11, R19 ;  /* 0x00000013000b7202 */ /* 0x000fe20000000f00 */
[----:B------:R-:W-:Y:S01]  /*0860*/  IMAD.MOV.U32 R10, RZ, RZ, R22 ;  /* 0x000000ffff0a7224 */ /* 0x000fe200078e0016 */
[----:B------:R-:W-:Y:S02]  /*0870*/  MOV R9, R23 ;  /* 0x0000001700097202 */ /* 0x000fe40000000f00 */
[----:B------:R-:W-:-:S07]  /*0880*/  MOV R8, 0x8a0 ;  /* 0x000008a000087802 */ /* 0x000fce0000000f00 */
[----:B------:R-:W-:Y:S05]  /*0890*/  CALL.REL.NOINC `($__internal_386_$__cuda_sm20_div_s64) ;  /* 0x0000006000c07944 */ /* 0x000fea0003c00000 */
        /* <DEDUP_REMOVED lines=8> */
.L_x_17737:
[----:B------:R-:W-:Y:S05]  /*0920*/  BSYNC.RECONVERGENT B1 ;  /* 0x0000000000017941 */ /* 0x000fea0003800200 */
.L_x_17735:
        /* <DEDUP_REMOVED lines=33> */
.L_x_17739:
[----:B------:R-:W-:Y:S01]  /*0b40*/  MOV R26, R36 ;  /* 0x00000024001a7202 */ /* 0x000fe20000000f00 */
[----:B------:R-:W-:Y:S01]  /*0b50*/  IMAD.MOV.U32 R11, RZ, RZ, R37 ;  /* 0x000000ffff0b7224 */ /* 0x000fe200078e0025 */
[----:B------:R-:W-:Y:S01]  /*0b60*/  MOV R10, R18 ;  /* 0x00000012000a7202 */ /* 0x000fe20000000f00 */
[----:B------:R-:W-:Y:S01]  /*0b70*/  IMAD.MOV.U32 R9, RZ, RZ, R19 ;  /* 0x000000ffff097224 */ /* 0x000fe200078e0013 */
[----:B------:R-:W-:-:S07]  /*0b80*/  MOV R8, 0xba0 ;  /* 0x00000ba000087802 */ /* 0x000fce0000000f00 */
[----:B------:R-:W-:Y:S05]  /*0b90*/  CALL.REL.NOINC `($__internal_386_$__cuda_sm20_div_s64) ;  /* 0x0000006000007944 */ /* 0x000fea0003c00000 */
        /* <DEDUP_REMOVED lines=10> */
.L_x_17740:
[----:B------:R-:W-:Y:S05]  /*0c40*/  BSYNC.RECONVERGENT B1 ;  /* 0x0000000000017941 */ /* 0x000fea0003800200 */
.L_x_17738:
        /* <DEDUP_REMOVED lines=35> */
.L_x_17742:
[----:B------:R-:W-:Y:S01]  /*0e80*/  IMAD.MOV.U32 R26, RZ, RZ, R22 ;  /* 0x000000ffff1a7224 */ /* 0x000fe200078e0016 */
[----:B------:R-:W-:Y:S01]  /*0e90*/  MOV R11, R23 ;  /* 0x00000017000b7202 */ /* 0x000fe20000000f00 */
[----:B------:R-:W-:Y:S01]  /*0ea0*/  IMAD.MOV.U32 R10, RZ, RZ, R18 ;  /* 0x000000ffff0a7224 */ /* 0x000fe200078e0012 */
[----:B------:R-:W-:Y:S02]  /*0eb0*/  MOV R9, R19 ;  /* 0x0000001300097202 */ /* 0x000fe40000000f00 */
[----:B------:R-:W-:-:S07]  /*0ec0*/  MOV R8, 0xee0 ;  /* 0x00000ee000087802 */ /* 0x000fce0000000f00 */
[----:B------:R-:W-:Y:S05]  /*0ed0*/  CALL.REL.NOINC `($__internal_386_$__cuda_sm20_div_s64) ;  /* 0x0000005c00307944 */ /* 0x000fea0003c00000 */
        /* <DEDUP_REMOVED lines=11> */
.L_x_17743:
[----:B------:R-:W-:Y:S05]  /*0f90*/  BSYNC.RECONVERGENT B1 ;  /* 0x0000000000017941 */ /* 0x000fea0003800200 */
.L_x_17741:
        /* <DEDUP_REMOVED lines=36> */
.L_x_17745:
        /* <DEDUP_REMOVED lines=16> */
.L_x_17746:
[----:B------:R-:W-:Y:S05]  /*12e0*/  BSYNC.RECONVERGENT B1 ;  /* 0x0000000000017941 */ /* 0x000fea0003800200 */
.L_x_17744:
        /* <DEDUP_REMOVED lines=35> */
.L_x_17748:
[----:B------:R-:W-:Y:S01]  /*1520*/  IMAD.MOV.U32 R26, RZ, RZ, R42 ;  /* 0x000000ffff1a7224 */ /* 0x000fe200078e002a */
[----:B------:R-:W-:Y:S01]  /*1530*/  MOV R11, R43 ;  /* 0x0000002b000b7202 */ /* 0x000fe20000000f00 */
[----:B------:R-:W-:Y:S01]  /*1540*/  IMAD.MOV.U32 R10, RZ, RZ, R18 ;  /* 0x000000ffff0a7224 */ /* 0x000fe200078e0012 */
[----:B------:R-:W-:Y:S02]  /*1550*/  MOV R9, R19 ;  /* 0x0000001300097202 */ /* 0x000fe40000000f00 */
[----:B------:R-:W-:-:S07]  /*1560*/  MOV R8, 0x1580 ;  /* 0x0000158000087802 */ /* 0x000fce0000000f00 */
[----:B------:R-:W-:Y:S05]  /*1570*/  CALL.REL.NOINC `($__internal_386_$__cuda_sm20_div_s64) ;  /* 0x0000005400887944 */ /* 0x000fea0003c00000 */
        /* <DEDUP_REMOVED lines=11> */
.L_x_17749:
[----:B------:R-:W-:Y:S05]  /*1630*/  BSYNC.RECONVERGENT B1 ;  /* 0x0000000000017941 */ /* 0x000fea0003800200 */
.L_x_17747:
        /* <DEDUP_REMOVED lines=35> */
.L_x_17751:
[----:B------:R-:W-:Y:S01]  /*1870*/  IMAD.MOV.U32 R26, RZ, RZ, R38 ;  /* 0x000000ffff1a7224 */ /* 0x000fe200078e0026 */
[----:B------:R-:W-:Y:S01]  /*1880*/  MOV R11, R39 ;  /* 0x00000027000b7202 */ /* 0x000fe20000000f00 */
[----:B------:R-:W-:Y:S01]  /*1890*/  IMAD.MOV.U32 R10, RZ, RZ, R20 ;  /* 0x000000ffff0a7224 */ /* 0x000fe200078e0014 */
[----:B------:R-:W-:Y:S02]  /*18a0*/  MOV R9, R21 ;  /* 0x0000001500097202 */ /* 0x000fe40000000f00 */
[----:B------:R-:W-:-:S07]  /*18b0*/  MOV R8, 0x18d0 ;  /* 0x000018d000087802 */ /* 0x000fce0000000f00 */
[----:B------:R-:W-:Y:S05]  /*18c0*/  CALL.REL.NOINC `($__internal_386_$__cuda_sm20_div_s64) ;  /* 0x0000005000b47944 */ /* 0x000fea0003c00000 */
        /* <DEDUP_REMOVED lines=11> */
.L_x_17752:
[----:B------:R-:W-:Y:S05]  /*1980*/  BSYNC.RECONVERGENT B1 ;  /* 0x0000000000017941 */ /* 0x000fea0003800200 */
.L_x_17750:
        /* <DEDUP_REMOVED lines=35> */
.L_x_17754:
[----:B------:R-:W-:Y:S01]  /*1bc0*/  IMAD.MOV.U32 R26, RZ, RZ, R18 ;  /* 0x000000ffff1a7224 */ /* 0x000fe200078e0012 */
[----:B------:R-:W-:Y:S01]  /*1bd0*/  MOV R11, R19 ;  /* 0x00000013000b7202 */ /* 0x000fe20000000f00 */
[----:B------:R-:W-:Y:S01]  /*1be0*/  IMAD.MOV.U32 R10, RZ, RZ, R20 ;  /* 0x000000ffff0a7224 */ /* 0x000fe200078e0014 */
[----:B------:R-:W-:Y:S02]  /*1bf0*/  MOV R9, R21 ;  /* 0x0000001500097202 */ /* 0x000fe40000000f00 */
[----:B------:R-:W-:-:S07]  /*1c00*/  MOV R8, 0x1c20 ;  /* 0x00001c2000087802 */ /* 0x000fce0000000f00 */
[----:B------:R-:W-:Y:S05]  /*1c10*/  CALL.REL.NOINC `($__internal_386_$__cuda_sm20_div_s64) ;  /* 0x0000004c00e07944 */ /* 0x000fea0003c00000 */
        /* <DEDUP_REMOVED lines=11> */
.L_x_17755:
[----:B------:R-:W-:Y:S05]  /*1cd0*/  BSYNC.RECONVERGENT B1 ;  /* 0x0000000000017941 */ /* 0x000fea0003800200 */
.L_x_17753:
        /* <DEDUP_REMOVED lines=9> */
.L_x_17731:
        /* <DEDUP_REMOVED lines=35> */
.L_x_17759:
        /* <DEDUP_REMOVED lines=16> */
.L_x_17760:
[----:B------:R-:W-:Y:S05]  /*20a0*/  BSYNC.RECONVERGENT B1 ;  /* 0x0000000000017941 */ /* 0x000fea0003800200 */
.L_x_17758:
        /* <DEDUP_REMOVED lines=34> */
.L_x_17762:
        /* <DEDUP_REMOVED lines=14> */
.L_x_17763:
[----:B------:R-:W-:Y:S05]  /*23b0*/  BSYNC.RECONVERGENT B1 ;  /* 0x0000000000017941 */ /* 0x000fea0003800200 */
.L_x_17761:
        /* <DEDUP_REMOVED lines=35> */
.L_x_17765:
[----:B------:R-:W-:Y:S01]  /*25f0*/  MOV R26, R22 ;  /* 0x00000016001a7202 */ /* 0x000fe20000000f00 */
[----:B------:R-:W-:Y:S01]  /*2600*/  IMAD.MOV.U32 R11, RZ, RZ, R23 ;  /* 0x000000ffff0b7224 */ /* 0x000fe200078e0017 */
[----:B------:R-:W-:Y:S01]  /*2610*/  MOV R10, R14 ;  /* 0x0000000e000a7202 */ /* 0x000fe20000000f00 */
[----:B------:R-:W-:Y:S01]  /*2620*/  IMAD.MOV.U32 R9, RZ, RZ, R15 ;  /* 0x000000ffff097224 */ /* 0x000fe200078e000f */
[----:B------:R-:W-:-:S07]  /*2630*/  MOV R8, 0x2650 ;  /* 0x0000265000087802 */ /* 0x000fce0000000f00 */
[----:B------:R-:W-:Y:S05]  /*2640*/  CALL.REL.NOINC `($__internal_386_$__cuda_sm20_div_s64) ;  /* 0x0000004400547944 */ /* 0x000fea0003c00000 */
        /* <DEDUP_REMOVED lines=11> */
.L_x_17766:
[----:B------:R-:W-:Y:S05]  /*2700*/  BSYNC.RECONVERGENT B1 ;  /* 0x0000000000017941 */ /* 0x000fea0003800200 */
.L_x_17764:
        /* <DEDUP_REMOVED lines=35> */
.L_x_17768:
        /* <DEDUP_REMOVED lines=16> */
.L_x_17769:
[----:B------:R-:W-:Y:S05]  /*2a40*/  BSYNC.RECONVERGENT B1 ;  /* 0x0000000000017941 */ /* 0x000fea0003800200 */
.L_x_17767:
[----:B------:R-:W-:Y:S01]  /*2a50*/  IMAD R9, R9, R22, RZ ;  /* 0x0000001609097224 */ /* 0x000fe200078e02ff */
[----:B------:R-:W-:Y:S01]  /*2a60*/  IADD3 R5, PT, PT, R5, -0x2, RZ ;  /* 0xfffffffe05057810 */ /* 0x000fe20007ffe0ff */
[----:B------:R-:W-:Y:S02]  /*2a70*/  IMAD.MOV.U32 R6, RZ, RZ, R20 ;  /* 0x000000ffff067224 */ /* 0x000fe400078e0014 */
[-C--:B------:R-:W-:Y:S02]  /*2a80*/  IMAD R9, R23, R8.reuse, R9 ;  /* 0x0000000817097224 */ /* 0x080fe400078e0209 */
[----:B------:R-:W-:-:S04]  /*2a90*/  IMAD.WIDE.U32 R20, R22, R8, R6 ;  /* 0x0000000816147225 */ /* 0x000fc800078e0006 */
[----:B------:R-:W-:-:S07]  /*2aa0*/  IMAD.IADD R21, R21, 0x1, R9 ;  /* 0x0000000115157824 */ /* 0x000fce00078e0209 */
.L_x_17757:
        /* <DEDUP_REMOVED lines=31> */
.L_x_17771:
[----:B------:R-:W-:Y:S01]  /*2ca0*/  MOV R23, R3 ;  /* 0x0000000300177202 */ /* 0x000fe20000000f00 */
[----:B------:R-:W-:Y:S01]  /*2cb0*/  IMAD.MOV.U32 R22, RZ, RZ, R6 ;  /* 0x000000ffff167224 */ /* 0x000fe200078e0006 */
[----:B------:R-:W-:Y:S02]  /*2cc0*/  MOV R3, R7 ;  /* 0x0000000700037202 */ /* 0x000fe40000000f00 */
[----:B------:R-:W-:-:S07]  /*2cd0*/  MOV R24, 0x2cf0 ;  /* 0x00002cf000187802 */ /* 0x000fce0000000f00 */
[----:B------:R-:W-:Y:S05]  /*2ce0*/  CALL.REL.NOINC `($__internal_387_$__cuda_sm20_rem_s64) ;  /* 0x0000004000f87944 */ /* 0x000fea0003c00000 */
[----:B------:R-:W-:-:S07]  /*2cf0*/  IMAD.MOV.U32 R8, RZ, RZ, R4 ;  /* 0x000000ffff087224 */ /* 0x000fce00078e0004 */
.L_x_17772:
[----:B------:R-:W-:Y:S05]  /*2d00*/  BSYNC.RECONVERGENT B1 ;  /* 0x0000000000017941 */ /* 0x000fea0003800200 */
.L_x_17770:
        /* <DEDUP_REMOVED lines=30> */
.L_x_17774:
[----:B------:R-:W-:Y:S01]  /*2ef0*/  MOV R22, R6 ;  /* 0x0000000600167202 */ /* 0x000fe20000000f00 */
[----:B------:R-:W-:Y:S01]  /*2f00*/  IMAD.MOV.U32 R3, RZ, RZ, R7 ;  /* 0x000000ffff037224 */ /* 0x000fe200078e0007 */
[----:B------:R-:W-:Y:S01]  /*2f10*/  MOV R4, R18 ;  /* 0x0000001200047202 */ /* 0x000fe20000000f00 */
[----:B------:R-:W-:Y:S01]  /*2f20*/  IMAD.MOV.U32 R23, RZ, RZ, R19 ;  /* 0x000000ffff177224 */ /* 0x000fe200078e0013 */
[----:B------:R-:W-:-:S07]  /*2f30*/  MOV R24, 0x2f50 ;  /* 0x00002f5000187802 */ /* 0x000fce0000000f00 */
[----:B------:R-:W-:Y:S05]  /*2f40*/  CALL.REL.NOINC `($__internal_387_$__cuda_sm20_rem_s64) ;  /* 0x0000004000607944 */ /* 0x000fea0003c00000 */
[----:B------:R-:W-:-:S07]  /*2f50*/  MOV R5, R9 ;  /* 0x0000000900057202 */ /* 0x000fce0000000f00 */
.L_x_17775:
[----:B------:R-:W-:Y:S05]  /*2f60*/  BSYNC.RECONVERGENT B1 ;  /* 0x0000000000017941 */ /* 0x000fea0003800200 */
.L_x_17773:
[----:B------:R-:W-:Y:S02]  /*2f70*/  IMAD R3, R5, R14, RZ ;  /* 0x0000000e05037224 */ /* 0x000fe400078e02ff */
[----:B------:R-:W-:-:S04]  /*2f80*/  IMAD.WIDE.U32 R20, R14, R4, R20 ;  /* 0x000000040e147225 */ /* 0x000fc800078e0014 */
[----:B------:R-:W-:-:S04]  /*2f90*/  IMAD R3, R15, R4, R3 ;  /* 0x000000040f037224 */ /* 0x000fc800078e0203 */
[----:B------:R-:W-:-:S07]  /*2fa0*/  IMAD.IADD R21, R21, 0x1, R3 ;  /* 0x0000000115157824 */ /* 0x000fce00078e0203 */
.L_x_17730:
[----:B------:R-:W0:Y:S02]  /*2fb0*/  LDCU.64 UR10, c[0x0][0x388] ;  /* 0x00007100ff0a77ac */ /* 0x000e240008000a00 */
[----:B0-----:R-:W-:Y:S02]  /*2fc0*/  IADD3 R12, P0, PT, R12, UR10, RZ ;  /* 0x0000000a0c0c7c10 */ /* 0x001fe4000ff1e0ff */
[----:B------:R-:W-:Y:S02]  /*2fd0*/  IADD3 R20, P1, PT, R20, UR10, RZ ;  /* 0x0000000a14147c10 */ /* 0x000fe4000ff3e0ff */
[----:B------:R-:W-:Y:S02]  /*2fe0*/  IADD3.X R13, PT, PT, R13, UR11, RZ, P0, !PT ;  /* 0x0000000b0d0d7c10 */ /* 0x000fe400087fe4ff */
[----:B------:R-:W-:-:S03]  /*2ff0*/  IADD3.X R21, PT, PT, R21, UR11, RZ, P1, !PT ;  /* 0x0000000b15157c10 */ /* 0x000fc60008ffe4ff */
        /* <DEDUP_REMOVED lines=8> */
.L_x_17729:
        /* <DEDUP_REMOVED lines=20> */
.L_x_17803:
        /* <DEDUP_REMOVED lines=31> */
.L_x_17780:
[----:B------:R-:W-:Y:S01]  /*33b0*/  MOV R26, R4 ;  /* 0x00000004001a7202 */ /* 0x000fe20000000f00 */
[----:B------:R-:W-:Y:S01]  /*33c0*/  IMAD.MOV.U32 R11, RZ, RZ, R5 ;  /* 0x000000ffff0b7224 */ /* 0x000fe200078e0005 */
[----:B------:R-:W-:Y:S01]  /*33d0*/  MOV R10, R36 ;  /* 0x00000024000a7202 */ /* 0x000fe20000000f00 */
[----:B------:R-:W-:Y:S01]  /*33e0*/  IMAD.MOV.U32 R9, RZ, RZ, R37 ;  /* 0x000000ffff097224 */ /* 0x000fe200078e0025 */
[----:B------:R-:W-:-:S07]  /*33f0*/  MOV R8, 0x3410 ;  /* 0x0000341000087802 */ /* 0x000fce0000000f00 */
[----:B-123--:R-:W-:Y:S05]  /*3400*/  CALL.REL.NOINC `($__internal_386_$__cuda_sm20_div_s64) ;  /* 0x0000003400e47944 */ /* 0x00efea0003c00000 */
        /* <DEDUP_REMOVED lines=8> */
.L_x_17781:
[----:B------:R-:W-:Y:S05]  /*3490*/  BSYNC.RECONVERGENT B1 ;  /* 0x0000000000017941 */ /* 0x000fea0003800200 */
.L_x_17779:
        /* <DEDUP_REMOVED lines=37> */
.L_x_17783:
        /* <DEDUP_REMOVED lines=16> */
.L_x_17784:
[----:B------:R-:W-:Y:S05]  /*37f0*/  BSYNC.RECONVERGENT B1 ;  /* 0x0000000000017941 */ /* 0x000fea0003800200 */
.L_x_17782:
        /* <DEDUP_REMOVED lines=38> */
.L_x_17786:
        /* <DEDUP_REMOVED lines=17> */
.L_x_17787:
[----:B------:R-:W-:Y:S05]  /*3b70*/  BSYNC.RECONVERGENT B1 ;  /* 0x0000000000017941 */ /* 0x000fea0003800200 */
.L_x_17785:
        /* <DEDUP_REMOVED lines=38> */
.L_x_17789:
[----:B------:R-:W-:Y:S01]  /*3de0*/  MOV R26, R36 ;  /* 0x00000024001a7202 */ /* 0x000fe20000000f00 */
[----:B------:R-:W-:Y:S01]  /*3df0*/  IMAD.MOV.U32 R11, RZ, RZ, R37 ;  /* 0x000000ffff0b7224 */ /* 0x000fe200078e0025 */
[----:B------:R-:W-:Y:S01]  /*3e00*/  MOV R10, R38 ;  /* 0x00000026000a7202 */ /* 0x000fe20000000f00 */
[----:B------:R-:W-:Y:S01]  /*3e10*/  IMAD.MOV.U32 R9, RZ, RZ, R39 ;  /* 0x000000ffff097224 */ /* 0x000fe200078e0027 */
[----:B------:R-:W-:-:S07]  /*3e20*/  MOV R8, 0x3e40 ;  /* 0x00003e4000087802 */ /* 0x000fce0000000f00 */
[----:B-1----:R-:W-:Y:S05]  /*3e30*/  CALL.REL.NOINC `($__internal_386_$__cuda_sm20_div_s64) ;  /* 0x0000002c00587944 */ /* 0x002fea0003c00000 */
        /* <DEDUP_REMOVED lines=11> */
.L_x_17790:
[----:B------:R-:W-:Y:S05]  /*3ef0*/  BSYNC.RECONVERGENT B1 ;  /* 0x0000000000017941 */ /* 0x000fea0003800200 */
.L_x_17788:
        /* <DEDUP_REMOVED lines=38> */
.L_x_17792:
        /* <DEDUP_REMOVED lines=17> */
.L_x_17793:
[----:B------:R-:W-:Y:S05]  /*4270*/  BSYNC.RECONVERGENT B1 ;  /* 0x0000000000017941 */ /* 0x000fea0003800200 */
.L_x_17791:
        /* <DEDUP_REMOVED lines=38> */
.L_x_17795:
        /* <DEDUP_REMOVED lines=17> */
.L_x_17796:
[----:B------:R-:W-:Y:S05]  /*45f0*/  BSYNC.RECONVERGENT B1 ;  /* 0x0000000000017941 */ /* 0x000fea0003800200 */
.L_x_17794:
        /* <DEDUP_REMOVED lines=38> */
.L_x_17798:
        /* <DEDUP_REMOVED lines=17> */
.L_x_17799:
[----:B------:R-:W-:Y:S05]  /*4970*/  BSYNC.RECONVERGENT B1 ;  /* 0x0000000000017941 */ /* 0x000fea0003800200 */
.L_x_17797:
        /* <DEDUP_REMOVED lines=36> */
.L_x_17801:
        /* <DEDUP_REMOVED lines=17> */
.L_x_17802:
[----:B------:R-:W-:Y:S05]  /*4cd0*/  BSYNC.RECONVERGENT B1 ;  /* 0x0000000000017941 */ /* 0x000fea0003800200 */
.L_x_17800:
        /* <DEDUP_REMOVED lines=14> */
.L_x_17778:
        /* <DEDUP_REMOVED lines=36> */
.L_x_17806:
        /* <DEDUP_REMOVED lines=15> */
.L_x_17807:
[----:B------:R-:W-:Y:S05]  /*50f0*/  BSYNC.RECONVERGENT B1 ;  /* 0x0000000000017941 */ /* 0x000fea0003800200 */
.L_x_17805:
        /* <DEDUP_REMOVED lines=39> */
.L_x_17809:
        /* <DEDUP_REMOVED lines=17> */
.L_x_17810:
[----:B------:R-:W-:Y:S05]  /*5480*/  BSYNC.RECONVERGENT B1 ;  /* 0x0000000000017941 */ /* 0x000fea0003800200 */
.L_x_17808:
        /* <DEDUP_REMOVED lines=39> */
.L_x_17812:
        /* <DEDUP_REMOVED lines=17> */
.L_x_17813:
[----:B------:R-:W-:Y:S05]  /*5810*/  BSYNC.RECONVERGENT B1 ;  /* 0x0000000000017941 */ /* 0x000fea0003800200 */
.L_x_17811:
        /* <DEDUP_REMOVED lines=40> */
.L_x_17815:
[----:B------:R-:W-:Y:S01]  /*5aa0*/  MOV R26, R20 ;  /* 0x00000014001a7202 */ /* 0x000fe20000000f00 */
[----:B------:R-:W-:Y:S01]  /*5ab0*/  IMAD.MOV.U32 R11, RZ, RZ, R21 ;  /* 0x000000ffff0b7224 */ /* 0x000fe200078e0015 */
[----:B------:R-:W-:Y:S02]  /*5ac0*/  MOV R10, R4 ;  /* 0x00000004000a7202 */ /* 0x000fe40000000f00 */
        /* <DEDUP_REMOVED lines=14> */
.L_x_17816:
[----:B------:R-:W-:Y:S05]  /*5bb0*/  BSYNC.RECONVERGENT B1 ;  /* 0x0000000000017941 */ /* 0x000fea0003800200 */
.L_x_17814:
        /* <DEDUP_REMOVED lines=10> */
.L_x_17804:
        /* <DEDUP_REMOVED lines=34> */
.L_x_17819:
[----:B------:R-:W-:Y:S01]  /*5e80*/  MOV R26, R4 ;  /* 0x00000004001a7202 */ /* 0x000fe20000000f00 */
[----:B------:R-:W-:Y:S01]  /*5e90*/  IMAD.MOV.U32 R10, RZ, RZ, R16 ;  /* 0x000000ffff0a7224 */ /* 0x000fe200078e0010 */
[----:B------:R-:W-:Y:S02]  /*5ea0*/  MOV R11, R5 ;  /* 0x00000005000b7202 */ /* 0x000fe40000000f00 */
[----:B------:R-:W-:Y:S02]  /*5eb0*/  MOV R9, R17 ;  /* 0x0000001100097202 */ /* 0x000fe40000000f00 */
[----:B------:R-:W-:-:S07]  /*5ec0*/  MOV R8, 0x5ee0 ;  /* 0x00005ee000087802 */ /* 0x000fce0000000f00 */
[----:B------:R-:W-:Y:S05]  /*5ed0*/  CALL.REL.NOINC `($__internal_386_$__cuda_sm20_div_s64) ;  /* 0x0000000c00307944 */ /* 0x000fea0003c00000 */
        /* <DEDUP_REMOVED lines=9> */
.L_x_17820:
[----:B------:R-:W-:Y:S05]  /*5f70*/  BSYNC.RECONVERGENT B1 ;  /* 0x0000000000017941 */ /* 0x000fea0003800200 */
.L_x_17818:
        /* <DEDUP_REMOVED lines=39> */
.L_x_17822:
        /* <DEDUP_REMOVED lines=17> */
.L_x_17823:
[----:B------:R-:W-:Y:S05]  /*6300*/  BSYNC.RECONVERGENT B1 ;  /* 0x0000000000017941 */ /* 0x000fea0003800200 */
.L_x_17821:
        /* <DEDUP_REMOVED lines=10> */
.L_x_17817:
        /* <DEDUP_REMOVED lines=30> */
.L_x_17825:
[----:B------:R-:W-:Y:S02]  /*6590*/  MOV R3, R23 ;  /* 0x0000001700037202 */ /* 0x000fe40000000f00 */
[----:B------:R-:W-:Y:S02]  /*65a0*/  MOV R23, R5 ;  /* 0x0000000500177202 */ /* 0x000fe40000000f00 */
[----:B------:R-:W-:-:S07]  /*65b0*/  MOV R24, 0x65d0 ;  /* 0x000065d000187802 */ /* 0x000fce0000000f00 */
[----:B------:R-:W-:Y:S05]  /*65c0*/  CALL.REL.NOINC `($__internal_387_$__cuda_sm20_rem_s64) ;  /* 0x0000000800c07944 */ /* 0x000fea0003c00000 */
[----:B------:R-:W-:-:S07]  /*65d0*/  IMAD.MOV.U32 R5, RZ, RZ, R9 ;  /* 0x000000ffff057224 */ /* 0x000fce00078e0009 */
.L_x_17826:
[----:B------:R-:W-:Y:S05]  /*65e0*/  BSYNC.RECONVERGENT B1 ;  /* 0x0000000000017941 */ /* 0x000fea0003800200 */
.L_x_17824:
        /* <DEDUP_REMOVED lines=8> */
.L_x_17777:
[----:B------:R-:W-:-:S06]  /*6670*/  IMAD.MOV.U32 R13, RZ, RZ, R7 ;  /* 0x000000ffff0d7224 */ /* 0x000fcc00078e0007 */
[----:B------:R-:W2:Y:S04]  /*6680*/  LDG.E.U8 R13, desc[UR12][R12.64] ;  /* 0x0000000c0c0d7981 */ /* 0x000ea8000c1e1100 */
[----:B--2---:R0:W-:Y:S02]  /*6690*/  STS.U8 [R0+UR4], R13 ;  /* 0x0000000d00007988 */ /* 0x0041e40008000004 */
.L_x_17776:
[----:B------:R-:W-:Y:S05]  /*66a0*/  BSYNC.RECONVERGENT B0 ;  /* 0x0000000000007941 */ /* 0x000fea0003800200 */
.L_x_17728:
[----:B------:R-:W-:Y:S01]  /*66b0*/  BAR.SYNC.DEFER_BLOCKING 0x0 ;  /* 0x0000000000007b1d */ /* 0x000fe20000010000 */
[----:B------:R-:W-:Y:S01]  /*66c0*/  UISETP.GE.U32.AND UP0, UPT, UR5, 0x42, UPT ;  /* 0x000000420500788c */ /* 0x000fe2000bf06070 */
[----:B------:R-:W-:-:S08]  /*66d0*/  ISETP.GT.U32.AND P2, PT, R0, 0x1f, PT ;  /* 0x0000001f0000780c */ /* 0x000fd00003f44070 */
[----:B------:R-:W-:Y:S05]  /*66e0*/  BRA.U !UP0, `(.L_x_17827) ;  /* 0x0000000108347547 */ /* 0x000fea000b800000 */
.L_x_17828:
        /* <DEDUP_REMOVED lines=13> */
.L_x_17827:
        /* <DEDUP_REMOVED lines=14> */
[----:B------:R-:W-:-:S05]  /*68a0*/  SEL R5, RZ, 0x1, !P0 ;  /* 0x00000001ff057807 */ /* 0x000fca0004000000 */
        /* <DEDUP_REMOVED lines=47> */
        .weak           $__internal_386_$__cuda_sm20_div_s64
        .type           $__internal_386_$__cuda_sm20_div_s64,@function
        .size           $__internal_386_$__cuda_sm20_div_s64,($__internal_387_$__cuda_sm20_rem_s64 - $__internal_386_$__cuda_sm20_div_s64)
$__internal_386_$__cuda_sm20_div_s64:
        /* <DEDUP_REMOVED lines=82> */
[----:B------:R-:W-:Y:S06]  /*70c0*/  RET.REL.NODEC R8 `(contiguous_min2_bool) ;  /* 0xffffff8c08cc7950 */ /* 0x000fec0003c3ffff */
        .weak           $__internal_387_$__cuda_sm20_rem_s64
        .type           $__internal_387_$__cuda_sm20_rem_s64,@function
        .size           $__internal_387_$__cuda_sm20_rem_s64,(.L_x_32590 - $__internal_387_$__cuda_sm20_rem_s64)
$__internal_387_$__cuda_sm20_rem_s64:
        /* <DEDUP_REMOVED lines=76> */
[----:B------:R-:W-:Y:S06]  /*7590*/  RET.REL.NODEC R24 `(contiguous_min2_bool) ;  /* 0xffffff8818987950 */ /* 0x000fec0003c3ffff */
.L_x_17829:
        /* <DEDUP_REMOVED lines=14> */
.L_x_32590:


//--------------------- .text.uncontiguous_min_bool --------------------------
	.section	.text.uncontiguous_min_bool,"ax",@progbits
	.align	128
        .global         uncontiguous_min_bool
        .type           uncontiguous_min_bool,@function
        .size           uncontiguous_min_bool,(.L_x_32592 - uncontiguous_min_bool)
        .other          uncontiguous_min_bool,@"STO_CUDA_ENTRY STV_DEFAULT"
uncontiguous_min_bool:
.text.uncontiguous_min_bool:
        /* <DEDUP_REMOVED lines=39> */
.L_x_17858:
        /* <DEDUP_REMOVED lines=32> */
.L_x_17835:
[----:B------:R-:W-:Y:S01]  /*0470*/  MOV R26, R4 ;  /* 0x00000004001a7202 */ /* 0x000fe20000000f00 */
[----:B------:R-:W-:Y:S01]  /*0480*/  IMAD.MOV.U32 R11, RZ, RZ, R5 ;  /* 0x000000ffff0b7224 */ /* 0x000fe200078e0005 */
[----:B------:R-:W-:Y:S01]  /*0490*/  MOV R10, R36 ;  /* 0x00000024000a7202 */ /* 0x000fe20000000f00 */
[----:B------:R-:W-:Y:S01]  /*04a0*/  IMAD.MOV.U32 R9, RZ, RZ, R37 ;  /* 0x000000ffff097224 */ /* 0x000fe200078e0025 */
[----:B------:R-:W-:-:S07]  /*04b0*/  MOV R8, 0x4d0 ;  /* 0x000004d000087802 */ /* 0x000fce0000000f00 */
[----:B-1----:R-:W-:Y:S05]  /*04c0*/  CALL.REL.NOINC `($__internal_388_$__cuda_sm20_div_s64) ;  /* 0x00000064008c7944 */ /* 0x002fea0003c00000 */
        /* <DEDUP_REMOVED lines=9> */
.L_x_17836:
[----:B------:R-:W-:Y:S05]  /*0560*/  BSYNC.RECONVERGENT B1 ;  /* 0x0000000000017941 */ /* 0x000fea0003800200 */
.L_x_17834:
        /* <DEDUP_REMOVED lines=33> */
.L_x_17838:
[----:B------:R-:W-:Y:S01]  /*0780*/  MOV R26, R18 ;  /* 0x00000012001a7202 */ /* 0x000fe20000000f00 */
[----:B------:R-:W-:Y:S01]  /*0790*/  IMAD.MOV.U32 R11, RZ, RZ, R19 ;  /* 0x000000ffff0b7224 */ /* 0x000fe200078e0013 */
[----:B------:R-:W-:Y:S01]  /*07a0*/  MOV R10, R36 ;  /* 0x00000024000a7202 */ /* 0x000fe20000000f00 */
[----:B------:R-:W-:Y:S01]  /*07b0*/  IMAD.MOV.U32 R9, RZ, RZ, R37 ;  /* 0x000000ffff097224 */ /* 0x000fe200078e0025 */
[----:B------:R-:W-:-:S07]  /*07c0*/  MOV R8, 0x7e0 ;  /* 0x000007e000087802 */ /* 0x000fce0000000f00 */
[----:B------:R-:W-:Y:S05]  /*07d0*/  CALL.REL.NOINC `($__internal_388_$__cuda_sm20_div_s64) ;  /* 0x0000006000c87944 */ /* 0x000fea0003c00000 */
        /* <DEDUP_REMOVED lines=9> */
.L_x_17839:
[----:B------:R-:W-:Y:S05]  /*0870*/  BSYNC.RECONVERGENT B1 ;  /* 0x0000000000017941 */ /* 0x000fea0003800200 */
.L_x_17837:
        /* <DEDUP_REMOVED lines=34> */
.L_x_17841:
[----:B------:R-:W-:Y:S01]  /*0aa0*/  IMAD.MOV.U32 R26, RZ, RZ, R22 ;  /* 0x000000ffff1a7224 */ /* 0x000fe200078e0016 */
[----:B------:R-:W-:Y:S01]  /*0ab0*/  MOV R11, R23 ;  /* 0x00000017000b7202 */ /* 0x000fe20000000f00 */
[----:B------:R-:W-:Y:S01]  /*0ac0*/  IMAD.MOV.U32 R10, RZ, RZ, R40 ;  /* 0x000000ffff0a7224 */ /* 0x000fe200078e0028 */
[----:B------:R-:W-:Y:S02]  /*0ad0*/  MOV R9, R41 ;  /* 0x0000002900097202 */ /* 0x000fe40000000f00 */
[----:B------:R-:W-:-:S07]  /*0ae0*/  MOV R8, 0xb00 ;  /* 0x00000b0000087802 */ /* 0x000fce0000000f00 */
[----:B------:R-:W-:Y:S05]  /*0af0*/  CALL.REL.NOINC `($__internal_388_$__cuda_sm20_div_s64) ;  /* 0x0000006000007944 */ /* 0x000fea0003c00000 */
        /* <DEDUP_REMOVED lines=10> */
.L_x_17842:
[----:B------:R-:W-:Y:S05]  /*0ba0*/  BSYNC.RECONVERGENT B1 ;  /* 0x0000000000017941 */ /* 0x000fea0003800200 */
.L_x_17840:
        /* <DEDUP_REMOVED lines=35> */
.L_x_17844:
[----:B------:R-:W-:Y:S01]  /*0de0*/  MOV R26, R42 ;  /* 0x0000002a001a7202 */ /* 0x000fe20000000f00 */
[----:B------:R-:W-:Y:S01]  /*0df0*/  IMAD.MOV.U32 R11, RZ, RZ, R43 ;  /* 0x000000ffff0b7224 */ /* 0x000fe200078e002b */
[----:B------:R-:W-:Y:S01]  /*0e00*/  MOV R10, R40 ;  /* 0x00000028000a7202 */ /* 0x000fe20000000f00 */
[----:B------:R-:W-:Y:S01]  /*0e10*/  IMAD.MOV.U32 R9, RZ, RZ, R41 ;  /* 0x000000ffff097224 */ /* 0x000fe200078e0029 */
[----:B------:R-:W-:-:S07]  /*0e20*/  MOV R8, 0xe40 ;  /* 0x00000e4000087802 */ /* 0x000fce0000000f00 */
[----:B------:R-:W-:Y:S05]  /*0e30*/  CALL.REL.NOINC `($__internal_388_$__cuda_sm20_div_s64) ;  /* 0x0000005c00307944 */ /* 0x000fea0003c00000 */
        /* <DEDUP_REMOVED lines=11> */
.L_x_17845:
[----:B------:R-:W-:Y:S05]  /*0ef0*/  BSYNC.RECONVERGENT B1 ;  /* 0x0000000000017941 */ /* 0x000fea0003800200 */
.L_x_17843:
        /* <DEDUP_REMOVED lines=36> */
.L_x_17847:
        /* <DEDUP_REMOVED lines=16> */
.L_x_17848:
[----:B------:R-:W-:Y:S05]  /*1240*/  BSYNC.RECONVERGENT B1 ;  /* 0x0000000000017941 */ /* 0x000fea0003800200 */
.L_x_17846:
        /* <DEDUP_REMOVED lines=34> */
.L_x_17850:
[----:B------:R-:W-:Y:S01]  /*1470*/  IMAD.MOV.U32 R26, RZ, RZ, R40 ;  /* 0x000000ffff1a7224 */ /* 0x000fe200078e0028 */
[----:B------:R-:W-:Y:S01]  /*1480*/  MOV R11, R41 ;  /* 0x00000029000b7202 */ /* 0x000fe20000000f00 */
[----:B------:R-:W-:Y:S01]  /*1490*/  IMAD.MOV.U32 R10, RZ, RZ, R20 ;  /* 0x000000ffff0a7224 */ /* 0x000fe200078e0014 */
[----:B------:R-:W-:Y:S02]  /*14a0*/  MOV R9, R21 ;  /* 0x0000001500097202 */ /* 0x000fe40000000f00 */
[----:B------:R-:W-:-:S07]  /*14b0*/  MOV R8, 0x14d0 ;  /* 0x000014d000087802 */ /* 0x000fce0000000f00 */
[----:B------:R-:W-:Y:S05]  /*14c0*/  CALL.REL.NOINC `($__internal_388_$__cuda_sm20_div_s64) ;  /* 0x00000054008c7944 */ /* 0x000fea0003c00000 */
        /* <DEDUP_REMOVED lines=11> */
.L_x_17851:
[----:B------:R-:W-:Y:S05]  /*1580*/  BSYNC.RECONVERGENT B1 ;  /* 0x0000000000017941 */ /* 0x000fea0003800200 */
.L_x_17849:
        /* <DEDUP_REMOVED lines=34> */
.L_x_17853:
        /* <DEDUP_REMOVED lines=17> */
.L_x_17854:
[----:B------:R-:W-:Y:S05]  /*18c0*/  BSYNC.RECONVERGENT B1 ;  /* 0x0000000000017941 */ /* 0x000fea0003800200 */
.L_x_17852:
        /* <DEDUP_REMOVED lines=35> */
.L_x_17856:
[----:B------:R-:W-:Y:S01]  /*1b00*/  MOV R26, R18 ;  /* 0x00000012001a7202 */ /* 0x000fe20000000f00 */
[----:B------:R-:W-:Y:S01]  /*1b10*/  IMAD.MOV.U32 R11, RZ, RZ, R19 ;  /* 0x000000ffff0b7224 */ /* 0x000fe200078e0013 */
[----:B------:R-:W-:Y:S01]  /*1b20*/  MOV R10, R20 ;  /* 0x00000014000a7202 */ /* 0x000fe20000000f00 */
[----:B------:R-:W-:Y:S01]  /*1b30*/  IMAD.MOV.U32 R9, RZ, RZ, R21 ;  /* 0x000000ffff097224 */ /* 0x000fe200078e0015 */
[----:B------:R-:W-:-:S07]  /*1b40*/  MOV R8, 0x1b60 ;  /* 0x00001b6000087802 */ /* 0x000fce0000000f00 */
[----:B------:R-:W-:Y:S05]  /*1b50*/  CALL.REL.NOINC `($__internal_388_$__cuda_sm20_div_s64) ;  /* 0x0000004c00e87944 */ /* 0x000fea0003c00000 */
        /* <DEDUP_REMOVED lines=11> */
.L_x_17857:
[----:B------:R-:W-:Y:S05]  /*1c10*/  BSYNC.RECONVERGENT B1 ;  /* 0x0000000000017941 */ /* 0x000fea0003800200 */
.L_x_17855:
        /* <DEDUP_REMOVED lines=9> */
.L_x_17833:
        /* <DEDUP_REMOVED lines=36> */
.L_x_17861:
[----:B------:R-:W-:Y:S01]  /*1ef0*/  IMAD.MOV.U32 R26, RZ, RZ, R4 ;  /* 0x000000ffff1a7224 */ /* 0x000fe200078e0004 */
[----:B------:R-:W-:Y:S01]  /*1f00*/  MOV R11, R5 ;  /* 0x00000005000b7202 */ /* 0x000fe20000000f00 */
[----:B------:R-:W-:Y:S01]  /*1f10*/  IMAD.MOV.U32 R10, RZ, RZ, R6 ;  /* 0x000000ffff0a7224 */ /* 0x000fe200078e0006 */
[----:B------:R-:W-:Y:S02]  /*1f20*/  MOV R9, R7 ;  /* 0x0000000700097202 */ /* 0x000fe40000000f00 */
[----:B------:R-:W-:-:S07]  /*1f30*/  MOV R8, 0x1f50 ;  /* 0x00001f5000087802 */ /* 0x000fce0000000f00 */
[----:B------:R-:W-:Y:S05]  /*1f40*/  CALL.REL.NOINC `($__internal_388_$__cuda_sm20_div_s64) ;  /* 0x0000004800ec7944 */ /* 0x000fea0003c00000 */
        /* <DEDUP_REMOVED lines=9> */
.L_x_17862:
[----:B------:R-:W-:Y:S05]  /*1fe0*/  BSYNC.RECONVERGENT B1 ;  /* 0x0000000000017941 */ /* 0x000fea0003800200 */
.L_x_17860:
        /* <DEDUP_REMOVED lines=34> */
.L_x_17864:
        /* <DEDUP_REMOVED lines=14> */
.L_x_17865:
[----:B------:R-:W-:Y:S05]  /*22f0*/  BSYNC.RECONVERGENT B1 ;  /* 0x0000000000017941 */ /* 0x000fea0003800200 */
.L_x_17863:
        /* <DEDUP_REMOVED lines=36> */
.L_x_17867:
        /* <DEDUP_REMOVED lines=17> */
.L_x_17868:
[----:B------:R-:W-:Y:S05]  /*2650*/  BSYNC.RECONVERGENT B1 ;  /* 0x0000000000017941 */ /* 0x000fea0003800200 */
.L_x_17866:
        /* <DEDUP_REMOVED lines=35> */
.L_x_17870:
[----:B------:R-:W-:Y:S01]  /*2890*/  IMAD.MOV.U32 R26, RZ, RZ, R16 ;  /* 0x000000ffff1a7224 */ /* 0x000fe200078e0010 */
[----:B------:R-:W-:Y:S01]  /*28a0*/  MOV R11, R17 ;  /* 0x00000011000b7202 */ /* 0x000fe20000000f00 */
[----:B------:R-:W-:Y:S01]  /*28b0*/  IMAD.MOV.U32 R10, RZ, RZ, R14 ;  /* 0x000000ffff0a7224 */ /* 0x000fe200078e000e */
[----:B------:R-:W-:Y:S02]  /*28c0*/  MOV R9, R15 ;  /* 0x0000000f00097202 */ /* 0x000fe40000000f00 */
[----:B------:R-:W-:-:S07]  /*28d0*/  MOV R8, 0x28f0 ;  /* 0x000028f000087802 */ /* 0x000fce0000000f00 */
[----:B------:R-:W-:Y:S05]  /*28e0*/  CALL.REL.NOINC `($__internal_388_$__cuda_sm20_div_s64) ;  /* 0x0000004000847944 */ /* 0x000fea0003c00000 */
        /* <DEDUP_REMOVED lines=10> */
.L_x_17871:
[----:B------:R-:W-:Y:S05]  /*2990*/  BSYNC.RECONVERGENT B1 ;  /* 0x0000000000017941 */ /* 0x000fea0003800200 */
.L_x_17869:
[----:B------:R-:W-:Y:S01]  /*29a0*/  IMAD R9, R9, R22, RZ ;  /* 0x0000001609097224 */ /* 0x000fe200078e02ff */
[----:B------:R-:W-:Y:S01]  /*29b0*/  IADD3 R3, PT, PT, R3, -0x2, RZ ;  /* 0xfffffffe03037810 */ /* 0x000fe20007ffe0ff */
[----:B------:R-:W-:Y:S02]  /*29c0*/  IMAD.MOV.U32 R6, RZ, RZ, R20 ;  /* 0x000000ffff067224 */ /* 0x000fe400078e0014 */
[-C--:B------:R-:W-:Y:S02]  /*29d0*/  IMAD R9, R23, R8.reuse, R9 ;  /* 0x0000000817097224 */ /* 0x080fe400078e0209 */
[----:B------:R-:W-:-:S04]  /*29e0*/  IMAD.WIDE.U32 R20, R22, R8, R6 ;  /* 0x0000000816147225 */ /* 0x000fc800078e0006 */
[----:B------:R-:W-:-:S07]  /*29f0*/  IMAD.IADD R21, R21, 0x1, R9 ;  /* 0x0000000115157824 */ /* 0x000fce00078e0209 */
.L_x_17859:
        /* <DEDUP_REMOVED lines=31> */
.L_x_17873:
[----:B------:R-:W-:Y:S01]  /*2bf0*/  MOV R14, R4 ;  /* 0x00000004000e7202 */ /* 0x000fe20000000f00 */
[----:B------:R-:W-:Y:S01]  /*2c00*/  IMAD.MOV.U32 R23, RZ, RZ, R5 ;  /* 0x000000ffff177224 */ /* 0x000fe200078e0005 */
[----:B------:R-:W-:Y:S01]  /*2c10*/  MOV R22, R6 ;  /* 0x0000000600167202 */ /* 0x000fe20000000f00 */
[----:B------:R-:W-:Y:S01]  /*2c20*/  IMAD.MOV.U32 R15, RZ, RZ, R7 ;  /* 0x000000ffff0f7224 */ /* 0x000fe200078e0007 */
[----:B------:R-:W-:-:S07]  /*2c30*/  MOV R24, 0x2c50 ;  /* 0x00002c5000187802 */ /* 0x000fce0000000f00 */
[----:B------:R-:W-:Y:S05]  /*2c40*/  CALL.REL.NOINC `($__internal_389_$__cuda_sm20_rem_s64) ;  /* 0x0000004000f87944 */ /* 0x000fea0003c00000 */
.L_x_17874:
[----:B------:R-:W-:Y:S05]  /*2c50*/  BSYNC.RECONVERGENT B1 ;  /* 0x0000000000017941 */ /* 0x000fea0003800200 */
.L_x_17872:
        /* <DEDUP_REMOVED lines=31> */
.L_x_17876:
[----:B------:R-:W-:Y:S01]  /*2e50*/  IMAD.MOV.U32 R22, RZ, RZ, R6 ;  /* 0x000000ffff167224 */ /* 0x000fe200078e0006 */
[----:B------:R-:W-:Y:S01]  /*2e60*/  MOV R15, R7 ;  /* 0x00000007000f7202 */ /* 0x000fe20000000f00 */
[----:B------:R-:W-:Y:S01]  /*2e70*/  IMAD.MOV.U32 R14, RZ, RZ, R18 ;  /* 0x000000ffff0e7224 */ /* 0x000fe200078e0012 */
[----:B------:R-:W-:Y:S02]  /*2e80*/  MOV R23, R19 ;  /* 0x0000001300177202 */ /* 0x000fe40000000f00 */
[----:B------:R-:W-:-:S07]  /*2e90*/  MOV R24, 0x2eb0 ;  /* 0x00002eb000187802 */ /* 0x000fce0000000f00 */
[----:B------:R-:W-:Y:S05]  /*2ea0*/  CALL.REL.NOINC `($__internal_389_$__cuda_sm20_rem_s64) ;  /* 0x0000004000607944 */ /* 0x000fea0003c00000 */
[----:B------:R-:W-:Y:S01]  /*2eb0*/  IMAD.MOV.U32 R6, RZ, RZ, R8 ;  /* 0x000000ffff067224 */ /* 0x000fe200078e0008 */
[----:B------:R-:W-:-:S07]  /*2ec0*/  MOV R7, R9 ;  /* 0x0000000900077202 */ /* 0x000fce0000000f00 */
.L_x_17877:
[----:B------:R-:W-:Y:S05]  /*2ed0*/  BSYNC.RECONVERGENT B1 ;  /* 0x0000000000017941 */ /* 0x000fea0003800200 */
.L_x_17875:
[----:B------:R-:W-:Y:S02]  /*2ee0*/  IMAD R3, R7, R4, RZ ;  /* 0x0000000407037224 */ /* 0x000fe400078e02ff */
[----:B------:R-:W-:-:S04]  /*2ef0*/  IMAD.WIDE.U32 R20, R4, R6, R20 ;  /* 0x0000000604147225 */ /* 0x000fc800078e0014 */
[----:B------:R-:W-:-:S04]  /*2f00*/  IMAD R3, R5, R6, R3 ;  /* 0x0000000605037224 */ /* 0x000fc800078e0203 */
[----:B------:R-:W-:-:S07]  /*2f10*/  IMAD.IADD R21, R21, 0x1, R3 ;  /* 0x0000000115157824 */ /* 0x000fce00078e0203 */
.L_x_17832:
        /* <DEDUP_REMOVED lines=13> */
.L_x_17831:
        /* <DEDUP_REMOVED lines=20> */
.L_x_17905:
        /* <DEDUP_REMOVED lines=33> */
.L_x_17882:
[----:B------:R-:W-:Y:S01]  /*3340*/  IMAD.MOV.U32 R26, RZ, RZ, R14 ;  /* 0x000000ffff1a7224 */ /* 0x000fe200078e000e */
[----:B------:R-:W-:Y:S01]  /*3350*/  MOV R11, R13 ;  /* 0x0000000d000b7202 */ /* 0x000fe20000000f00 */
[----:B------:R-:W-:Y:S01]  /*3360*/  IMAD.MOV.U32 R10, RZ, RZ, R34 ;  /* 0x000000ffff0a7224 */ /* 0x000fe200078e0022 */
[----:B------:R-:W-:Y:S02]  /*3370*/  MOV R9, R35 ;  /* 0x0000002300097202 */ /* 0x000fe40000000f00 */
[----:B------:R-:W-:-:S07]  /*3380*/  MOV R8, 0x33a0 ;  /* 0x000033a000087802 */ /* 0x000fce0000000f00 */
[----:B-123--:R-:W-:Y:S05]  /*3390*/  CALL.REL.NOINC `($__internal_388_$__cuda_sm20_div_s64) ;  /* 0x0000003400d87944 */ /* 0x00efea0003c00000 */
        /* <DEDUP_REMOVED lines=10> */
.L_x_17883:
[----:B------:R-:W-:Y:S05]  /*3440*/  BSYNC.RECONVERGENT B1 ;  /* 0x0000000000017941 */ /* 0x000fea0003800200 */
.L_x_17881:
        /* <DEDUP_REMOVED lines=37> */
.L_x_17885:
        /* <DEDUP_REMOVED lines=17> */
.L_x_17886:
[----:B------:R-:W-:Y:S05]  /*37b0*/  BSYNC.RECONVERGENT B1 ;  /* 0x0000000000017941 */ /* 0x000fea0003800200 */
.L_x_17884:
        /* <DEDUP_REMOVED lines=38> */
.L_x_17888:
[----:B------:R-:W-:Y:S01]  /*3a20*/  IMAD.MOV.U32 R26, RZ, RZ, R34 ;  /* 0x000000ffff1a7224 */ /* 0x000fe200078e0022 */
[----:B------:R-:W-:Y:S01]  /*3a30*/  MOV R11, R35 ;  /* 0x00000023000b7202 */ /* 0x000fe20000000f00 */
[----:B------:R-:W-:Y:S01]  /*3a40*/  IMAD.MOV.U32 R10, RZ, RZ, R36 ;  /* 0x000000ffff0a7224 */ /* 0x000fe200078e0024 */
[----:B------:R-:W-:Y:S02]  /*3a50*/  MOV R9, R37 ;  /* 0x0000002500097202 */ /* 0x000fe40000000f00 */
[----:B------:R-:W-:-:S07]  /*3a60*/  MOV R8, 0x3a80 ;  /* 0x00003a8000087802 */ /* 0x000fce0000000f00 */
[----:B-1----:R-:W-:Y:S05]  /*3a70*/  CALL.REL.NOINC `($__internal_388_$__cuda_sm20_div_s64) ;  /* 0x0000003000207944 */ /* 0x002fea0003c00000 */
        /* <DEDUP_REMOVED lines=11> */
.L_x_17889:
[----:B------:R-:W-:Y:S05]  /*3b30*/  BSYNC.RECONVERGENT B1 ;  /* 0x0000000000017941 */ /* 0x000fea0003800200 */
.L_x_17887:
        /* <DEDUP_REMOVED lines=37> */
.L_x_17891:
        /* <DEDUP_REMOVED lines=17> */
.L_x_17892:
[----:B------:R-:W-:Y:S05]  /*3ea0*/  BSYNC.RECONVERGENT B1 ;  /* 0x0000000000017941 */ /* 0x000fea0003800200 */
.L_x_17890:
        /* <DEDUP_REMOVED lines=38> */
.L_x_17894:
        /* <DEDUP_REMOVED lines=17> */
.L_x_17895:
[----:B------:R-:W-:Y:S05]  /*4220*/  BSYNC.RECONVERGENT B1 ;  /* 0x0000000000017941 */ /* 0x000fea0003800200 */
.L_x_17893:
        /* <DEDUP_REMOVED lines=38> */
.L_x_17897:
        /* <DEDUP_REMOVED lines=17> */
.L_x_17898:
[----:B------:R-:W-:Y:S05]  /*45a0*/  BSYNC.RECONVERGENT B1 ;  /* 0x0000000000017941 */ /* 0x000fea0003800200 */
.L_x_17896:
        /* <DEDUP_REMOVED lines=37> */
.L_x_17900:
        /* <DEDUP_REMOVED lines=17> */
.L_x_17901:
[----:B------:R-:W-:Y:S05]  /*4910*/  BSYNC.RECONVERGENT B1 ;  /* 0x0000000000017941 */ /* 0x000fea0003800200 */
.L_x_17899:
        /* <DEDUP_REMOVED lines=37> */
.L_x_17903:
        /* <DEDUP_REMOVED lines=17> */
.L_x_17904:
[----:B------:R-:W-:Y:S05]  /*4c80*/  BSYNC.RECONVERGENT B1 ;  /* 0x0000000000017941 */ /* 0x000fea0003800200 */
.L_x_17902:
        /* <DEDUP_REMOVED lines=12> */
.L_x_17880:
        /* <DEDUP_REMOVED lines=37> */
.L_x_17908:
[----:B------:R-:W-:Y:S01]  /*4fa0*/  IMAD.MOV.U32 R26, RZ, RZ, R14 ;  /* 0x000000ffff1a7224 */ /* 0x000fe200078e000e */
[----:B------:R-:W-:Y:S01]  /*4fb0*/  MOV R11, R13 ;  /* 0x0000000d000b7202 */ /* 0x000fe20000000f00 */
[----:B------:R-:W-:Y:S01]  /*4fc0*/  IMAD.MOV.U32 R10, RZ, RZ, R16 ;  /* 0x000000ffff0a7224 */ /* 0x000fe200078e0010 */
[----:B------:R-:W-:Y:S02]  /*4fd0*/  MOV R9, R17 ;  /* 0x0000001100097202 */ /* 0x000fe40000000f00 */
[----:B------:R-:W-:-:S07]  /*4fe0*/  MOV R8, 0x5000 ;  /* 0x0000500000087802 */ /* 0x000fce0000000f00 */
[----:B------:R-:W-:Y:S05]  /*4ff0*/  CALL.REL.NOINC `($__internal_388_$__cuda_sm20_div_s64) ;  /* 0x0000001800c07944 */ /* 0x000fea0003c00000 */
        /* <DEDUP_REMOVED lines=10> */
.L_x_17909:
[----:B------:R-:W-:Y:S05]  /*50a0*/  BSYNC.RECONVERGENT B1 ;  /* 0x0000000000017941 */ /* 0x000fea0003800200 */
.L_x_17907:
        /* <DEDUP_REMOVED lines=38> */
.L_x_17911:
        /* <DEDUP_REMOVED lines=17> */
.L_x_17912:
[----:B------:R-:W-:Y:S05]  /*5420*/  BSYNC.RECONVERGENT B1 ;  /* 0x0000000000017941 */ /* 0x000fea0003800200 */
.L_x_17910:
        /* <DEDUP_REMOVED lines=40> */
.L_x_17914:
        /* <DEDUP_REMOVED lines=17> */
.L_x_17915:
[----:B------:R-:W-:Y:S05]  /*57c0*/  BSYNC.RECONVERGENT B1 ;  /* 0x0000000000017941 */ /* 0x000fea0003800200 */
.L_x_17913:
        /* <DEDUP_REMOVED lines=40> */
.L_x_17917:
        /* <DEDUP_REMOVED lines=17> */
.L_x_17918:
[----:B------:R-:W-:Y:S05]  /*5b60*/  BSYNC.RECONVERGENT B1 ;  /* 0x0000000000017941 */ /* 0x000fea0003800200 */
.L_x_17916:
        /* <DEDUP_REMOVED lines=9> */
.L_x_17906:
        /* <DEDUP_REMOVED lines=35> */
.L_x_17921:
[----:B------:R-:W-:Y:S01]  /*5e30*/  MOV R26, R14 ;  /* 0x0000000e001a7202 */ /* 0x000fe20000000f00 */
[----:B------:R-:W-:Y:S01]  /*5e40*/  IMAD.MOV.U32 R10, RZ, RZ, R16 ;  /* 0x000000ffff0a7224 */ /* 0x000fe200078e0010 */
[----:B------:R-:W-:Y:S02]  /*5e50*/  MOV R11, R13 ;  /* 0x0000000d000b7202 */ /* 0x000fe40000000f00 */
[----:B------:R-:W-:Y:S02]  /*5e60*/  MOV R9, R17 ;  /* 0x0000001100097202 */ /* 0x000fe40000000f00 */
[----:B------:R-:W-:-:S07]  /*5e70*/  MOV R8, 0x5e90 ;  /* 0x00005e9000087802 */ /* 0x000fce0000000f00 */
[----:B------:R-:W-:Y:S05]  /*5e80*/  CALL.REL.NOINC `($__internal_388_$__cuda_sm20_div_s64) ;  /* 0x0000000c001c7944 */ /* 0x000fea0003c00000 */
        /* <DEDUP_REMOVED lines=10> */
.L_x_17922:
[----:B------:R-:W-:Y:S05]  /*5f30*/  BSYNC.RECONVERGENT B1 ;  /* 0x0000000000017941 */ /* 0x000fea0003800200 */
.L_x_17920:
        /* <DEDUP_REMOVED lines=39> */
.L_x_17924:
        /* <DEDUP_REMOVED lines=17> */
.L_x_17925:
[----:B------:R-:W-:Y:S05]  /*62c0*/  BSYNC.RECONVERGENT B1 ;  /* 0x0000000000017941 */ /* 0x000fea0003800200 */
.L_x_17923:
        /* <DEDUP_REMOVED lines=9> */
.L_x_17919:
        /* <DEDUP_REMOVED lines=31> */
.L_x_17927:
[----:B------:R-:W-:Y:S02]  /*6550*/  MOV R15, R23 ;  /* 0x00000017000f7202 */ /* 0x000fe40000000f00 */
[----:B------:R-:W-:Y:S02]  /*6560*/  MOV R23, R13 ;  /* 0x0000000d00177202 */ /* 0x000fe40000000f00 */
[----:B------:R-:W-:-:S07]  /*6570*/  MOV R24, 0x6590 ;  /* 0x0000659000187802 */ /* 0x000fce0000000f00 */
[----:B------:R-:W-:Y:S05]  /*6580*/  CALL.REL.NOINC `($__internal_389_$__cuda_sm20_rem_s64) ;  /* 0x0000000800a87944 */ /* 0x000fea0003c00000 */
.L_x_17928:
[----:B------:R-:W-:Y:S05]  /*6590*/  BSYNC.RECONVERGENT B1 ;  /* 0x0000000000017941 */ /* 0x000fea0003800200 */
.L_x_17926:
[----:B------:R-:W0:Y:S02]  /*65a0*/  LDC.64 R10, c[0x0][0x398] ;  /* 0x0000e600ff0a7b82 */ /* 0x000e240000000a00 */
[----:B0-----:R-:W-:-:S06]  /*65b0*/  IMAD.WIDE.U32 R6, R7, 0x8, R10 ;  /* 0x0000000807067825 */ /* 0x001fcc00078e000a */
[----:B------:R-:W2:Y:S02]  /*65c0*/  LDG.E.64 R6, desc[UR8][R6.64] ;  /* 0x0000000806067981 */ /* 0x000ea4000c1e1b00 */
[-C--:B--2---:R-:W-:Y:S02]  /*65d0*/  IMAD R3, R7, R8.reuse, RZ ;  /* 0x0000000807037224 */ /* 0x084fe400078e02ff */
[----:B------:R-:W-:-:S04]  /*65e0*/  IMAD.WIDE.U32 R4, R6, R8, R4 ;  /* 0x0000000806047225 */ /* 0x000fc800078e0004 */
[----:B------:R-:W-:-:S04]  /*65f0*/  IMAD R3, R6, R9, R3 ;  /* 0x0000000906037224 */ /* 0x000fc800078e0203 */
[----:B------:R-:W-:-:S07]  /*6600*/  IMAD.IADD R5, R5, 0x1, R3 ;  /* 0x0000000105057824 */ /* 0x000fce00078e0203 */
.L_x_17879:
[----:B------:R-:W0:Y:S02]  /*6610*/  LDCU.64 UR12, c[0x0][0x388] ;  /* 0x00007100ff0c77ac */ /* 0x000e240008000a00 */
[----:B0-----:R-:W-:-:S04]  /*6620*/  IADD3 R4, P0, PT, R4, UR12, RZ ;  /* 0x0000000c04047c10 */ /* 0x001fc8000ff1e0ff */
[----:B------:R-:W-:-:S06]  /*6630*/  IADD3.X R5, PT, PT, R5, UR13, RZ, P0, !PT ;  /* 0x0000000d05057c10 */ /* 0x000fcc00087fe4ff */
[----:B------:R-:W2:Y:S04]  /*6640*/  LDG.E.U8 R5, desc[UR8][R4.64] ;  /* 0x0000000804057981 */ /* 0x000ea8000c1e1100 */
[----:B--2---:R1:W-:Y:S02]  /*6650*/  STS.U8 [R0+UR4], R5 ;  /* 0x0000000500007988 */ /* 0x0043e40008000004 */
.L_x_17878:
[----:B------:R-:W-:Y:S05]  /*6660*/  BSYNC.RECONVERGENT B0 ;  /* 0x0000000000007941 */ /* 0x000fea0003800200 */
.L_x_17830:
[----:B------:R-:W-:Y:S01]  /*6670*/  BAR.SYNC.DEFER_BLOCKING 0x0 ;  /* 0x0000000000007b1d */ /* 0x000fe20000010000 */
[----:B------:R-:W-:Y:S01]  /*6680*/  UISETP.GE.U32.AND UP0, UPT, UR5, 0x42, UPT ;  /* 0x000000420500788c */ /* 0x000fe2000bf06070 */
[----:B------:R-:W-:-:S08]  /*6690*/  ISETP.GT.U32.AND P2, PT, R0, 0x1f, PT ;  /* 0x0000001f0000780c */ /* 0x000fd00003f44070 */
[----:B------:R-:W-:Y:S05]  /*66a0*/  BRA.U !UP0, `(.L_x_17929) ;  /* 0x0000000108347547 */ /* 0x000fea000b800000 */
.L_x_17930:
[----:B------:R-:W-:Y:S02]  /*66b0*/  USHF.R.U32.HI UR6, URZ, 0x1, UR5 ;  /* 0x00000001ff067899 */ /* 0x000fe40008011605 */
[----:B------:R-:W-:-:S04]  /*66c0*/  UISETP.GT.U32.AND UP0, UPT, UR5, 0x83, UPT ;  /* 0x000000830500788c */ /* 0x000fc8000bf04070 */
[----:B------:R-:W-:Y:S01]  /*66d0*/  ISETP.GE.U32.AND P1, PT, R0, UR6, PT ;  /* 0x0000000600007c0c */ /* 0x000fe2000bf26070 */
[----:B------:R-:W-:-:S12]  /*66e0*/  UMOV UR5, UR6 ;  /* 0x0000000600057c82 */ /* 0x000fd80008000000 */
[----:B------:R-:W-:Y:S04]  /*66f0*/  @!P1 LDS.U8 R4, [R0+UR4] ;  /* 0x0000000400049984 */ /* 0x000fe80008000000 */
[----:B------:R-:W0:Y:S02]  /*6700*/  @!P1 LDS.U8 R6, [R2+UR6] ;  /* 0x0000000602069984 */ /* 0x000e240008000000 */
[----:B0-2---:R-:W-:-:S04]  /*6710*/  @!P1 VIMNMX.U16x2 R3, PT, PT, R4, R6, PT ;  /* 0x0000000604039248 */ /* 0x005fc80003fe0200 */
[----:B------:R-:W-:-:S04]  /*6720*/  @!P1 PRMT R3, R3, 0x9910, RZ ;  /* 0x0000991003039816 */ /* 0x000fc800000000ff */
[----:B------:R-:W-:-:S04]  /*6730*/  @!P1 ISETP.NE.AND P0, PT, R3, RZ, PT ;  /* 0x000000ff0300920c */ /* 0x000fc80003f05270 */
[----:B------:R-:W-:-:S05]  /*6740*/  @!P1 SEL R3, RZ, 0x1, !P0 ;  /* 0x00000001ff039807 */ /* 0x000fca0004000000 */
[----:B------:R2:W-:Y:S01]  /*6750*/  @!P1 STS.U8 [R0+UR4], R3 ;  /* 0x0000000300009988 */ /* 0x0005e20008000004 */
[----:B------:R-:W-:Y:S06]  /*6760*/  BAR.SYNC.DEFER_BLOCKING 0x0 ;  /* 0x0000000000007b1d */ /* 0x000fec0000010000 */
[----:B------:R-:W-:Y:S05]  /*6770*/  BRA.U UP0, `(.L_x_17930) ;  /* 0xfffffffd00cc7547 */ /* 0x000fea000b83ffff */
.L_x_17929:
[----:B------:R-:W-:Y:S05]  /*6780*/  @P2 EXIT ;  /* 0x000000000000294d */ /* 0x000fea0003800000 */
[----:B------:R-:W-:Y:S01]  /*6790*/  LDS.U8 R2, [R0+UR4] ;  /* 0x0000000400027984 */ /* 0x000fe20008000000 */
[----:B------:R-:W-:-:S03]  /*67a0*/  ISETP.NE.AND P1, PT, R0, RZ, PT ;  /* 0x000000ff0000720c */ /* 0x000fc60003f25270 */
[----:B------:R-:W3:Y:S02]  /*67b0*/  LDS.U8 R4, [R0+UR4+0x20] ;  /* 0x0000200400047984 */ /* 0x000ee40008000000 */
[----:B---3--:R-:W-:-:S04]  /*67c0*/  VIMNMX.U16x2 R2, PT, PT, R2, R4, PT ;  /* 0x0000000402027248 */ /* 0x008fc80003fe0200 */
[----:B------:R-:W-:-:S04]  /*67d0*/  PRMT R2, R2, 0x9910, RZ ;  /* 0x0000991002027816 */ /* 0x000fc800000000ff */
[----:B------:R-:W-:-:S04]  /*67e0*/  ISETP.NE.AND P0, PT, R2, RZ, PT ;  /* 0x000000ff0200720c */ /* 0x000fc80003f05270 */
[----:B0-2---:R-:W-:-:S05]  /*67f0*/  SEL R3, RZ, 0x1, !P0 ;  /* 0x00000001ff037807 */ /* 0x005fca0004000000 */
[----:B------:R-:W-:Y:S04]  /*6800*/  STS.U8 [R0+UR4], R3 ;  /* 0x0000000300007988 */ /* 0x000fe80008000004 */
[----:B------:R-:W-:Y:S04]  /*6810*/  LDS.U8 R2, [R0+UR4] ;  /* 0x0000000400027984 */ /* 0x000fe80008000000 */
[----:B------:R-:W0:Y:S02]  /*6820*/  LDS.U8 R4, [R0+UR4+0x10] ;  /* 0x0000100400047984 */ /* 0x000e240008000000 */
[----:B0-----:R-:W-:-:S04]  /*6830*/  VIMNMX.U16x2 R2, PT, PT, R2, R4, PT ;  /* 0x0000000402027248 */ /* 0x001fc80003fe0200 */
[----:B------:R-:W-:-:S04]  /*6840*/  PRMT R2, R2, 0x9910, RZ ;  /* 0x0000991002027816 */ /* 0x000fc800000000ff */
[----:B------:R-:W-:-:S04]  /*6850*/  ISETP.NE.AND P0, PT, R2, RZ, PT ;  /* 0x000000ff0200720c */ /* 0x000fc80003f05270 */
[----:B-1----:R-:W-:-:S05]  /*6860*/  SEL R5, RZ, 0x1, !P0 ;  /* 0x00000001ff057807 */ /* 0x002fca0004000000 */
        /* <DEDUP_REMOVED lines=41> */
        .weak           $__internal_388_$__cuda_sm20_div_s64
        .type           $__internal_388_$__cuda_sm20_div_s64,@function
        .size           $__internal_388_$__cuda_sm20_div_s64,($__internal_389_$__cuda_sm20_rem_s64 - $__internal_388_$__cuda_sm20_div_s64)
$__internal_388_$__cuda_sm20_div_s64:
        /* <DEDUP_REMOVED lines=82> */
[----:B------:R-:W-:Y:S06]  /*7020*/  RET.REL.NODEC R8 `(uncontiguous_min_bool) ;  /* 0xffffff8c08f47950 */ /* 0x000fec0003c3ffff */
        .weak           $__internal_389_$__cuda_sm20_rem_s64
        .type           $__internal_389_$__cuda_sm20_rem_s64,@function
        .size           $__internal_389_$__cuda_sm20_rem_s64,(.L_x_32592 - $__internal_389_$__cuda_sm20_rem_s64)
$__internal_389_$__cuda_sm20_rem_s64:
        /* <DEDUP_REMOVED lines=76> */
[----:B------:R-:W-:Y:S06]  /*74f0*/  RET.REL.NODEC R24 `(uncontiguous_min_bool) ;  /* 0xffffff8818c07950 */ /* 0x000fec0003c3ffff */
.L_x_17931:
        /* <DEDUP_REMOVED lines=16> */
.L_x_32592:


//--------------------- .text.contiguous_min_bool --------------------------
	.section	.text.contiguous_min_bool,"ax",@progbits
	.align	128
        .global         contiguous_min_bool
        .type           contiguous_min_bool,@function
        .size           contiguous_min_bool,(.L_x_33294 - contiguous_min_bool)
        .other          contiguous_min_bool,@"STO_CUDA_ENTRY STV_DEFAULT"
contiguous_min_bool:
.text.contiguous_min_bool:
        /* <DEDUP_REMOVED lines=20> */
[----:B------:R-:W-:Y:S01]  /*0140*/  IMAD.MOV.U32 R8, RZ, RZ, 0x1 ;  /* 0x00000001ff087424 */ /* 0x000fe200078e00ff */
[----:B------:R-:W1:Y:S01]  /*0150*/  LDCU UR5, c[0x0][0x360] ;  /* 0x00006c00ff0577ac */ /* 0x000e620008000800 */
[----:B------:R-:W-:Y:S01]  /*0160*/  BSSY.RECONVERGENT B0, `(.L_x_17932) ;  /* 0x0000013000007945 */ /* 0x000fe20003800200 */
[----:B------:R-:W-:Y:S01]  /*0170*/  ISETP.GT.U32.AND P1, PT, R0, 0x1f, PT ;  /* 0x0000001f0000780c */ /* 0x000fe20003f24070 */
[----:B0-----:R-:W-:Y:S01]  /*0180*/  ULEA UR4, UR6, UR4, 0x18 ;  /* 0x0000000406047291 */ /* 0x001fe2000f8ec0ff */
[----:B--2---:R-:W-:-:S02]  /*0190*/  @!P0 VIMNMX.U16x2 R6, PT, PT, R2, R4, PT ;  /* 0x0000000402068248 */ /* 0x004fc40003fe0200 */
[----:B------:R-:W-:Y:S02]  /*01a0*/  PRMT R2, R8, 0x7610, R2 ;  /* 0x0000761008027816 */ /* 0x000fe40000000002 */
[----:B------:R-:W-:-:S04]  /*01b0*/  @!P0 PRMT R6, R6, 0x9910, RZ ;  /* 0x0000991006068816 */ /* 0x000fc800000000ff */
[----:B------:R0:W-:Y:S01]  /*01c0*/  STS.U8 [R0+UR4], R2 ;  /* 0x0000000200007988 */ /* 0x0001e20008000004 */
[----:B------:R-:W-:-:S04]  /*01d0*/  @!P0 ISETP.NE.AND P2, PT, R6, RZ, PT ;  /* 0x000000ff0600820c */ /* 0x000fc80003f45270 */
[----:B------:R-:W-:-:S05]  /*01e0*/  @!P0 SEL R3, RZ, 0x1, !P2 ;  /* 0x00000001ff038807 */ /* 0x000fca0005000000 */
[----:B------:R0:W-:Y:S01]  /*01f0*/  @!P0 STS.U8 [R0+UR4], R3 ;  /* 0x0000000300008988 */ /* 0x0001e20008000004 */
[----:B-1----:R-:W-:Y:S05]  /*0200*/  @!P0 BRA `(.L_x_17933) ;  /* 0x0000000000208947 */ /* 0x002fea0003800000 */
        /* <DEDUP_REMOVED lines=8> */
.L_x_17933:
[----:B------:R-:W-:Y:S05]  /*0290*/  BSYNC.RECONVERGENT B0 ;  /* 0x0000000000007941 */ /* 0x000fea0003800200 */
.L_x_17932:
[----:B------:R-:W-:Y:S01]  /*02a0*/  BAR.SYNC.DEFER_BLOCKING 0x0 ;  /* 0x0000000000007b1d */ /* 0x000fe20000010000 */
[----:B------:R-:W-:Y:S01]  /*02b0*/  UISETP.GE.U32.AND UP0, UPT, UR5, 0x42, UPT ;  /* 0x000000420500788c */ /* 0x000fe2000bf06070 */
[----:B0-----:R-:W-:-:S08]  /*02c0*/  VIADD R2, R0, UR4 ;  /* 0x0000000400027c36 */ /* 0x001fd00008000000 */
[----:B------:R-:W-:Y:S05]  /*02d0*/  BRA.U !UP0, `(.L_x_17934) ;  /* 0x0000000108347547 */ /* 0x000fea000b800000 */
.L_x_17935:
[----:B------:R-:W-:Y:S02]  /*02e0*/  USHF.R.U32.HI UR6, URZ, 0x1, UR5 ;  /* 0x00000001ff067899 */ /* 0x000fe40008011605 */
[----:B------:R-:W-:-:S04]  /*02f0*/  UISETP.GT.U32.AND UP0, UPT, UR5, 0x83, UPT ;  /* 0x000000830500788c */ /* 0x000fc8000bf04070 */
[----:B------:R-:W-:Y:S01]  /*0300*/  ISETP.GE.U32.AND P2, PT, R0, UR6, PT ;  /* 0x0000000600007c0c */ /* 0x000fe2000bf46070 */
[----:B------:R-:W-:-:S12]  /*0310*/  UMOV UR5, UR6 ;  /* 0x0000000600057c82 */ /* 0x000fd80008000000 */
[----:B------:R-:W-:Y:S04]  /*0320*/  @!P2 LDS.U8 R4, [R0+UR4] ;  /* 0x000000040004a984 */ /* 0x000fe80008000000 */
[----:B------:R-:W1:Y:S02]  /*0330*/  @!P2 LDS.U8 R6, [R2+UR6] ;  /* 0x000000060206a984 */ /* 0x000e640008000000 */
[----:B01----:R-:W-:-:S04]  /*0340*/  @!P2 VIMNMX.U16x2 R3, PT, PT, R4, R6, PT ;  /* 0x000000060403a248 */ /* 0x003fc80003fe0200 */
[----:B------:R-:W-:-:S04]  /*0350*/  @!P2 PRMT R3, R3, 0x9910, RZ ;  /* 0x000099100303a816 */ /* 0x000fc800000000ff */
[----:B------:R-:W-:-:S04]  /*0360*/  @!P2 ISETP.NE.AND P0, PT, R3, RZ, PT ;  /* 0x000000ff0300a20c */ /* 0x000fc80003f05270 */
[----:B------:R-:W-:-:S05]  /*0370*/  @!P2 SEL R3, RZ, 0x1, !P0 ;  /* 0x00000001ff03a807 */ /* 0x000fca0004000000 */
[----:B------:R0:W-:Y:S01]  /*0380*/  @!P2 STS.U8 [R0+UR4], R3 ;  /* 0x000000030000a988 */ /* 0x0001e20008000004 */
[----:B------:R-:W-:Y:S06]  /*0390*/  BAR.SYNC.DEFER_BLOCKING 0x0 ;  /* 0x0000000000007b1d */ /* 0x000fec0000010000 */
[----:B------:R-:W-:Y:S05]  /*03a0*/  BRA.U UP0, `(.L_x_17935) ;  /* 0xfffffffd00cc7547 */ /* 0x000fea000b83ffff */
.L_x_17934:
[----:B------:R-:W-:Y:S05]  /*03b0*/  @P1 EXIT ;  /* 0x000000000000194d */ /* 0x000fea0003800000 */
[----:B------:R-:W-:Y:S01]  /*03c0*/  LDS.U8 R2, [R0+UR4] ;  /* 0x0000000400027984 */ /* 0x000fe20008000000 */
[----:B------:R-:W-:-:S03]  /*03d0*/  ISETP.NE.AND P1, PT, R0, RZ, PT ;  /* 0x000000ff0000720c */ /* 0x000fc60003f25270 */
[----:B------:R-:W2:Y:S02]  /*03e0*/  LDS.U8 R4, [R0+UR4+0x20] ;  /* 0x0000200400047984 */ /* 0x000ea40008000000 */
[----:B--2---:R-:W-:-:S04]  /*03f0*/  VIMNMX.U16x2 R2, PT, PT, R2, R4, PT ;  /* 0x0000000402027248 */ /* 0x004fc80003fe0200 */
[----:B------:R-:W-:-:S04]  /*0400*/  PRMT R2, R2, 0x9910, RZ ;  /* 0x0000991002027816 */ /* 0x000fc800000000ff */
[----:B------:R-:W-:-:S04]  /*0410*/  ISETP.NE.AND P0, PT, R2, RZ, PT ;  /* 0x000000ff0200720c */ /* 0x000fc80003f05270 */
[----:B01----:R-:W-:-:S05]  /*0420*/  SEL R3, RZ, 0x1, !P0 ;  /* 0x00000001ff037807 */ /* 0x003fca0004000000 */
        /* <DEDUP_REMOVED lines=48> */
.L_x_17936:
        /* <DEDUP_REMOVED lines=13> */
.L_x_33294:


//--------------------- .text.contiguous_nansum33_bf16 --------------------------
	.section	.text.contiguous_nansum33_bf16,"ax",@progbits
	.align	128
        .global         contiguous_nansum33_bf16
        .type           contiguous_nansum33_bf16,@function
        .size           contiguous_nansum33_bf16,(.L_x_33295 - contiguous_nansum33_bf16)
        .other          contiguous_nansum33_bf16,@"STO_CUDA_ENTRY STV_DEFAULT"
contiguous_nansum33_bf16:
.text.contiguous_nansum33_bf16:
        /* <DEDUP_REMOVED lines=52> */
.L_x_17939:
        /* <DEDUP_REMOVED lines=21> */
[----:B-1----:R-:W-:Y:S02]  /*0490*/  HADD2.BF16_V2 R12, R12.H0_H0, R25.H0_H0 ;  /* 0x200000190c0c7230 */ /* 0x002fe40000200800 */
        /* <DEDUP_REMOVED lines=8> */
[----:B0-----:R-:W-:-:S02]  /*0520*/  HADD2.BF16_V2 R12, R12.H0_H0, R29.H0_H0 ;  /* 0x2000001d0c0c7230 */ /* 0x001fc40000200800 */
[----:B------:R-:W-:Y:S01]  /*0530*/  LEA R20, R0, R16, 0x1 ;  /* 0x0000001000147211 */ /* 0x000fe200078e08ff */
[----:B------:R-:W0:Y:S01]  /*0540*/  LDS.U16 R29, [R16] ;  /* 0x00000000101d7984 */ /* 0x000e220000000400 */
[----:B---3--:R-:W-:-:S03]  /*0550*/  HADD2.BF16_V2 R14, R12.H0_H0, R14.H0_H0 ;  /* 0x2000000e0c0e7230 */ /* 0x008fc60000200800 */
[----:B------:R-:W-:Y:S01]  /*0560*/  IMAD R22, R0, 0x2, R20 ;  /* 0x0000000200167824 */ /* 0x000fe200078e0214 */
[----:B------:R-:W3:Y:S01]  /*0570*/  LDS.U16 R12, [R20] ;  /* 0x00000000140c7984 */ /* 0x000ee20000000400 */
[----:B----4-:R-:W-:-:S03]  /*0580*/  HADD2.BF16_V2 R14, R14.H0_H0, R27.H0_H0 ;  /* 0x2000001b0e0e7230 */ /* 0x010fc60000200800 */
[C---:B------:R-:W-:Y:S01]  /*0590*/  LEA R24, R0.reuse, R22, 0x1 ;  /* 0x0000001600187211 */ /* 0x040fe200078e08ff */
[----:B------:R-:W4:Y:S01]  /*05a0*/  LDS.U16 R27, [R22] ;  /* 0x00000000161b7984 */ /* 0x000f220000000400 */
[----:B------:R-:W-:Y:S02]  /*05b0*/  HADD2.BF16_V2 R14, R14.H0_H0, R23.H0_H0 ;  /* 0x200000170e0e7230 */ /* 0x000fe40000200800 */
[----:B-----5:R-:W-:Y:S01]  /*05c0*/  LEA R18, R0, R24, 0x1 ;  /* 0x0000001800127211 */ /* 0x020fe200078e08ff */
[----:B------:R-:W5:Y:S01]  /*05d0*/  LDS.U16 R23, [R24] ;  /* 0x0000000018177984 */ /* 0x000f620000000400 */
[----:B------:R-:W-:-:S03]  /*05e0*/  HADD2.BF16_V2 R14, R14.H0_H0, R21.H0_H0 ;  /* 0x200000150e0e7230 */ /* 0x000fc60000200800 */
[----:B------:R-:W5:Y:S01]  /*05f0*/  LDS.U16 R21, [R18] ;  /* 0x0000000012157984 */ /* 0x000f620000000400 */
[----:B------:R-:W-:-:S04]  /*0600*/  HADD2.BF16_V2 R13, R14.H0_H0, R13.H0_H0 ;  /* 0x2000000d0e0d7230 */ /* 0x000fc80000200800 */
[----:B-1----:R-:W-:-:S04]  /*0610*/  HADD2.BF16_V2 R13, R13.H0_H0, R19.H0_H0 ;  /* 0x200000130d0d7230 */ /* 0x002fc80000200800 */
[----:B--2---:R-:W-:-:S04]  /*0620*/  HADD2.BF16_V2 R13, R13.H0_H0, R17.H0_H0 ;  /* 0x200000110d0d7230 */ /* 0x004fc80000200800 */
[----:B------:R-:W-:-:S04]  /*0630*/  HADD2.BF16_V2 R13, R13.H0_H0, R15.H0_H0 ;  /* 0x2000000f0d0d7230 */ /* 0x000fc80000200800 */
[----:B------:R-:W-:-:S04]  /*0640*/  HADD2.BF16_V2 R13, R13.H0_H0, R25.H0_H0 ;  /* 0x200000190d0d7230 */ /* 0x000fc80000200800 */
[----:B0-----:R-:W-:-:S04]  /*0650*/  HADD2.BF16_V2 R13, R13.H0_H0, R29.H0_H0 ;  /* 0x2000001d0d0d7230 */ /* 0x001fc80000200800 */
[----:B---3--:R-:W-:-:S04]  /*0660*/  HADD2.BF16_V2 R12, R13.H0_H0, R12.H0_H0 ;  /* 0x2000000c0d0c7230 */ /* 0x008fc80000200800 */
[----:B----4-:R-:W-:-:S04]  /*0670*/  HADD2.BF16_V2 R12, R12.H0_H0, R27.H0_H0 ;  /* 0x2000001b0c0c7230 */ /* 0x010fc80000200800 */
[----:B-----5:R-:W-:-:S04]  /*0680*/  HADD2.BF16_V2 R12, R12.H0_H0, R23.H0_H0 ;  /* 0x200000170c0c7230 */ /* 0x020fc80000200800 */
[----:B------:R-:W-:Y:S01]  /*0690*/  HADD2.BF16_V2 R12, R12.H0_H0, R21.H0_H0 ;  /* 0x200000150c0c7230 */ /* 0x000fe20000200800 */
[----:B------:R-:W-:Y:S06]  /*06a0*/  @P0 BRA `(.L_x_17939) ;  /* 0xfffffffc00240947 */ /* 0x000fec000383ffff */
[----:B------:R-:W-:-:S12]  /*06b0*/  UIADD3 UR4, UPT, UPT, UR4, 0x1, URZ ;  /* 0x0000000104047890 */ /* 0x000fd8000fffe0ff */
.L_x_17938:
        /* <DEDUP_REMOVED lines=24> */
[----:B-1----:R-:W-:-:S04]  /*0840*/  HADD2.BF16_V2 R9, R12.H0_H0, R9.H0_H0 ;  /* 0x200000090c097230 */ /* 0x002fc80000200800 */
[----:B0-----:R-:W-:-:S04]  /*0850*/  HADD2.BF16_V2 R9, R9.H0_H0, R10.H0_H0 ;  /* 0x2000000a09097230 */ /* 0x001fc80000200800 */
[----:B--2---:R-:W-:-:S04]  /*0860*/  HADD2.BF16_V2 R9, R9.H0_H0, R14.H0_H0 ;  /* 0x2000000e09097230 */ /* 0x004fc80000200800 */
[----:B---3--:R-:W-:-:S04]  /*0870*/  HADD2.BF16_V2 R9, R9.H0_H0, R16.H0_H0 ;  /* 0x2000001009097230 */ /* 0x008fc80000200800 */
[----:B----4-:R-:W-:-:S04]  /*0880*/  HADD2.BF16_V2 R9, R9.H0_H0, R18.H0_H0 ;  /* 0x2000001209097230 */ /* 0x010fc80000200800 */
[----:B-----5:R-:W-:-:S04]  /*0890*/  HADD2.BF16_V2 R9, R9.H0_H0, R20.H0_H0 ;  /* 0x2000001409097230 */ /* 0x020fc80000200800 */
[----:B------:R-:W-:-:S04]  /*08a0*/  HADD2.BF16_V2 R9, R9.H0_H0, R22.H0_H0 ;  /* 0x2000001609097230 */ /* 0x000fc80000200800 */
[----:B------:R-:W-:-:S07]  /*08b0*/  HADD2.BF16_V2 R12, R9.H0_H0, R24.H0_H0 ;  /* 0x20000018090c7230 */ /* 0x000fce0000200800 */
.L_x_17941:
        /* <DEDUP_REMOVED lines=15> */
[----:B-1----:R-:W-:-:S04]  /*09b0*/  HADD2.BF16_V2 R12, R12.H0_H0, R9.H0_H0 ;  /* 0x200000090c0c7230 */ /* 0x002fc80000200800 */
[----:B0-----:R-:W-:-:S04]  /*09c0*/  HADD2.BF16_V2 R12, R12.H0_H0, R11.H0_H0 ;  /* 0x2000000b0c0c7230 */ /* 0x001fc80000200800 */
[----:B--2---:R-:W-:-:S04]  /*09d0*/  HADD2.BF16_V2 R12, R12.H0_H0, R13.H0_H0 ;  /* 0x2000000d0c0c7230 */ /* 0x004fc80000200800 */
[----:B---3--:R-:W-:-:S07]  /*09e0*/  HADD2.BF16_V2 R12, R12.H0_H0, R15.H0_H0 ;  /* 0x2000000f0c0c7230 */ /* 0x008fce0000200800 */
.L_x_17942:
[----:B------:R-:W-:Y:S05]  /*09f0*/  @!P1 BRA `(.L_x_17940) ;  /* 0x0000000000289947 */ /* 0x000fea0003800000 */
[----:B------:R-:W-:Y:S01]  /*0a00*/  IMAD R8, R0, UR4, RZ ;  /* 0x0000000400087c24 */ /* 0x000fe2000f8e02ff */
[----:B------:R-:W-:-:S04]  /*0a10*/  IADD3 R6, PT, PT, -R6, RZ, RZ ;  /* 0x000000ff06067210 */ /* 0x000fc80007ffe1ff */
[----:B------:R-:W-:-:S05]  /*0a20*/  LEA R8, R8, R7, 0x1 ;  /* 0x0000000708087211 */ /* 0x000fca00078e08ff */
[----:B------:R-:W-:-:S07]  /*0a30*/  VIADD R9, R8, UR5 ;  /* 0x0000000508097c36 */ /* 0x000fce0008000000 */
.L_x_17943:
[----:B------:R0:W1:Y:S01]  /*0a40*/  LDS.U16 R11, [R9] ;  /* 0x00000000090b7984 */ /* 0x0000620000000400 */
[----:B------:R-:W-:-:S04]  /*0a50*/  IADD3 R6, PT, PT, R6, 0x1, RZ ;  /* 0x0000000106067810 */ /* 0x000fc80007ffe0ff */
[----:B------:R-:W-:Y:S02]  /*0a60*/  ISETP.NE.AND P0, PT, R6, RZ, PT ;  /* 0x000000ff0600720c */ /* 0x000fe40003f05270 */
[----:B0-----:R-:W-:Y:S01]  /*0a70*/  LEA R9, R0, R9, 0x1 ;  /* 0x0000000900097211 */ /* 0x001fe200078e08ff */
[----:B-1----:R-:W-:-:S10]  /*0a80*/  HADD2.BF16_V2 R12, R12.H0_H0, R11.H0_H0 ;  /* 0x2000000b0c0c7230 */ /* 0x002fd40000200800 */
[----:B------:R-:W-:Y:S05]  /*0a90*/  @P0 BRA `(.L_x_17943) ;  /* 0xfffffffc00e80947 */ /* 0x000fea000383ffff */
.L_x_17940:
[----:B-1----:R1:W-:Y:S02]  /*0aa0*/  STS.U16 [R7+UR5], R12 ;  /* 0x0000000c07007988 */ /* 0x0023e40008000405 */
.L_x_17937:
        /* <DEDUP_REMOVED lines=8> */
.L_x_17944:
        /* <DEDUP_REMOVED lines=13> */
.L_x_33295:


//--------------------- .text.contiguous_nansum3_bf16 --------------------------
	.section	.text.contiguous_nansum3_bf16,"ax",@progbits
	.align	128
        .global         contiguous_nansum3_bf16
        .type           contiguous_nansum3_bf16,@function
        .size           contiguous_nansum3_bf16,(.L_x_32594 - contiguous_nansum3_bf16)
        .other          contiguous_nansum3_bf16,@"STO_CUDA_ENTRY STV_DEFAULT"
contiguous_nansum3_bf16:
.text.contiguous_nansum3_bf16:
        /* <DEDUP_REMOVED lines=44> */
.L_x_17963:
        /* <DEDUP_REMOVED lines=27> */
.L_x_17947:
[----:B------:R-:W-:Y:S01]  /*0470*/  MOV R27, R32 ;  /* 0x00000020001b7202 */ /* 0x000fe20000000f00 */
[----:B------:R-:W-:Y:S01]  /*0480*/  IMAD.MOV.U32 R2, RZ, RZ, R34 ;  /* 0x000000ffff027224 */ /* 0x000fe200078e0022 */
[----:B------:R-:W-:Y:S02]  /*0490*/  MOV R0, R35 ;  /* 0x0000002300007202 */ /* 0x000fe40000000f00 */
[----:B0-----:R-:W-:-:S07]  /*04a0*/  MOV R9, 0x4c0 ;  /* 0x000004c000097802 */ /* 0x001fce0000000f00 */
[----:B-12-4-:R-:W-:Y:S05]  /*04b0*/  CALL.REL.NOINC `($__internal_390_$__cuda_sm20_div_s64) ;  /* 0x0000003400847944 */ /* 0x016fea0003c00000 */
        /* <DEDUP_REMOVED lines=8> */
.L_x_17948:
        /* <DEDUP_REMOVED lines=33> */
.L_x_17949:
[----:B------:R-:W-:Y:S01]  /*0750*/  MOV R27, R31 ;  /* 0x0000001f001b7202 */ /* 0x000fe20000000f00 */
[----:B------:R-:W-:Y:S01]  /*0760*/  IMAD.MOV.U32 R2, RZ, RZ, R34 ;  /* 0x000000ffff027224 */ /* 0x000fe200078e0022 */
[----:B------:R-:W-:Y:S02]  /*0770*/  MOV R0, R35 ;  /* 0x0000002300007202 */ /* 0x000fe40000000f00 */
[----:B------:R-:W-:-:S07]  /*0780*/  MOV R9, 0x7a0 ;  /* 0x000007a000097802 */ /* 0x000fce0000000f00 */
[----:B----4-:R-:W-:Y:S05]  /*0790*/  CALL.REL.NOINC `($__internal_390_$__cuda_sm20_div_s64) ;  /* 0x0000003000cc7944 */ /* 0x010fea0003c00000 */
        /* <DEDUP_REMOVED lines=9> */
.L_x_17950:
        /* <DEDUP_REMOVED lines=35> */
.L_x_17951:
[----:B------:R-:W-:Y:S01]  /*0a60*/  IMAD.MOV.U32 R27, RZ, RZ, R29 ;  /* 0x000000ffff1b7224 */ /* 0x000fe200078e001d */
[----:B------:R-:W-:Y:S01]  /*0a70*/  MOV R2, R32 ;  /* 0x0000002000027202 */ /* 0x000fe20000000f00 */
[----:B------:R-:W-:Y:S01]  /*0a80*/  IMAD.MOV.U32 R0, RZ, RZ, R33 ;  /* 0x000000ffff007224 */ /* 0x000fe200078e0021 */
[----:B------:R-:W-:-:S07]  /*0a90*/  MOV R9, 0xab0 ;  /* 0x00000ab000097802 */ /* 0x000fce0000000f00 */
[----:B----4-:R-:W-:Y:S05]  /*0aa0*/  CALL.REL.NOINC `($__internal_390_$__cuda_sm20_div_s64) ;  /* 0x0000003000087944 */ /* 0x010fea0003c00000 */
        /* <DEDUP_REMOVED lines=9> */
.L_x_17952:
        /* <DEDUP_REMOVED lines=33> */
.L_x_17953:
[----:B------:R-:W-:Y:S01]  /*0d50*/  MOV R27, R28 ;  /* 0x0000001c001b7202 */ /* 0x000fe20000000f00 */
[----:B------:R-:W-:Y:S01]  /*0d60*/  IMAD.MOV.U32 R2, RZ, RZ, R32 ;  /* 0x000000ffff027224 */ /* 0x000fe200078e0020 */
[----:B------:R-:W-:Y:S02]  /*0d70*/  MOV R0, R33 ;  /* 0x0000002100007202 */ /* 0x000fe40000000f00 */
[----:B------:R-:W-:-:S07]  /*0d80*/  MOV R9, 0xda0 ;  /* 0x00000da000097802 */ /* 0x000fce0000000f00 */
[----:B----4-:R-:W-:Y:S05]  /*0d90*/  CALL.REL.NOINC `($__internal_390_$__cuda_sm20_div_s64) ;  /* 0x0000002c004c7944 */ /* 0x010fea0003c00000 */
        /* <DEDUP_REMOVED lines=8> */
.L_x_17954:
        /* <DEDUP_REMOVED lines=34> */
.L_x_17955:
        /* <DEDUP_REMOVED lines=14> */
.L_x_17956:
        /* <DEDUP_REMOVED lines=34> */
.L_x_17957:
        /* <DEDUP_REMOVED lines=14> */
.L_x_17958:
        /* <DEDUP_REMOVED lines=34> */
.L_x_17959:
        /* <DEDUP_REMOVED lines=14> */
.L_x_17960:
        /* <DEDUP_REMOVED lines=34> */
.L_x_17961:
[----:B------:R-:W-:Y:S01]  /*1940*/  IMAD.MOV.U32 R27, RZ, RZ, R30 ;  /* 0x000000ffff1b7224 */ /* 0x000fe200078e001e */
[----:B------:R-:W-:Y:S02]  /*1950*/  MOV R2, R32 ;  /* 0x0000002000027202 */ /* 0x000fe40000000f00 */
[----:B------:R-:W-:Y:S02]  /*1960*/  MOV R0, R33 ;  /* 0x0000002100007202 */ /* 0x000fe40000000f00 */
[----:B------:R-:W-:-:S07]  /*1970*/  MOV R9, 0x1990 ;  /* 0x0000199000097802 */ /* 0x000fce0000000f00 */
[----:B----4-:R-:W-:Y:S05]  /*1980*/  CALL.REL.NOINC `($__internal_390_$__cuda_sm20_div_s64) ;  /* 0x0000002000507944 */ /* 0x010fea0003c00000 */
        /* <DEDUP_REMOVED lines=9> */
.L_x_17962:
        /* <DEDUP_REMOVED lines=14> */
.L_x_17946:
        /* <DEDUP_REMOVED lines=33> */
.L_x_17965:
[----:B------:R-:W-:Y:S01]  /*1d10*/  MOV R27, R32 ;  /* 0x00000020001b7202 */ /* 0x000fe20000000f00 */
[----:B------:R-:W-:Y:S01]  /*1d20*/  IMAD.MOV.U32 R2, RZ, RZ, R16 ;  /* 0x000000ffff027224 */ /* 0x000fe200078e0010 */
[----:B------:R-:W-:Y:S02]  /*1d30*/  MOV R0, R17 ;  /* 0x0000001100007202 */ /* 0x000fe40000000f00 */
[----:B0-----:R-:W-:-:S07]  /*1d40*/  MOV R9, 0x1d60 ;  /* 0x00001d6000097802 */ /* 0x001fce0000000f00 */
[----:B------:R-:W-:Y:S05]  /*1d50*/  CALL.REL.NOINC `($__internal_390_$__cuda_sm20_div_s64) ;  /* 0x0000001c005c7944 */ /* 0x000fea0003c00000 */
        /* <DEDUP_REMOVED lines=8> */
.L_x_17966:
        /* <DEDUP_REMOVED lines=35> */
.L_x_17967:
[----:B------:R-:W-:Y:S01]  /*2010*/  MOV R27, R17 ;  /* 0x00000011001b7202 */ /* 0x000fe20000000f00 */
[----:B------:R-:W-:Y:S01]  /*2020*/  IMAD.MOV.U32 R2, RZ, RZ, R18 ;  /* 0x000000ffff027224 */ /* 0x000fe200078e0012 */
[----:B------:R-:W-:Y:S02]  /*2030*/  MOV R0, R19 ;  /* 0x0000001300007202 */ /* 0x000fe40000000f00 */
[----:B------:R-:W-:-:S07]  /*2040*/  MOV R9, 0x2060 ;  /* 0x0000206000097802 */ /* 0x000fce0000000f00 */
[----:B------:R-:W-:Y:S05]  /*2050*/  CALL.REL.NOINC `($__internal_390_$__cuda_sm20_div_s64) ;  /* 0x00000018009c7944 */ /* 0x000fea0003c00000 */
        /* <DEDUP_REMOVED lines=9> */
.L_x_17968:
        /* <DEDUP_REMOVED lines=36> */
.L_x_17969:
[----:B------:R-:W-:Y:S01]  /*2330*/  MOV R27, R19 ;  /* 0x00000013001b7202 */ /* 0x000fe20000000f00 */
[----:B------:R-:W-:Y:S01]  /*2340*/  IMAD.MOV.U32 R0, RZ, RZ, R29 ;  /* 0x000000ffff007224 */ /* 0x000fe200078e001d */
[----:B------:R-:W-:Y:S02]  /*2350*/  MOV R2, R28 ;  /* 0x0000001c00027202 */ /* 0x000fe40000000f00 */
[----:B------:R-:W-:-:S07]  /*2360*/  MOV R9, 0x2380 ;  /* 0x0000238000097802 */ /* 0x000fce0000000f00 */
[----:B------:R-:W-:Y:S05]  /*2370*/  CALL.REL.NOINC `($__internal_390_$__cuda_sm20_div_s64) ;  /* 0x0000001400d47944 */ /* 0x000fea0003c00000 */
        /* <DEDUP_REMOVED lines=9> */
.L_x_17970:
        /* <DEDUP_REMOVED lines=37> */
.L_x_17971:
        /* <DEDUP_REMOVED lines=13> */
.L_x_17972:
        /* <DEDUP_REMOVED lines=9> */
.L_x_17964:
        /* <DEDUP_REMOVED lines=31> */
.L_x_17974:
        /* <DEDUP_REMOVED lines=13> */
.L_x_17975:
        /* <DEDUP_REMOVED lines=35> */
.L_x_17976:
[----:B------:R-:W-:Y:S01]  /*2cb0*/  MOV R27, R17 ;  /* 0x00000011001b7202 */ /* 0x000fe20000000f00 */
[----:B------:R-:W-:Y:S01]  /*2cc0*/  IMAD.MOV.U32 R2, RZ, RZ, R18 ;  /* 0x000000ffff027224 */ /* 0x000fe200078e0012 */
[----:B------:R-:W-:Y:S02]  /*2cd0*/  MOV R0, R19 ;  /* 0x0000001300007202 */ /* 0x000fe40000000f00 */
[----:B------:R-:W-:-:S07]  /*2ce0*/  MOV R9, 0x2d00 ;  /* 0x00002d0000097802 */ /* 0x000fce0000000f00 */
[----:B------:R-:W-:Y:S05]  /*2cf0*/  CALL.REL.NOINC `($__internal_390_$__cuda_sm20_div_s64) ;  /* 0x0000000c00747944 */ /* 0x000fea0003c00000 */
        /* <DEDUP_REMOVED lines=9> */
.L_x_17977:
        /* <DEDUP_REMOVED lines=10> */
.L_x_17973:
        /* <DEDUP_REMOVED lines=29> */
.L_x_17978:
[----:B------:R-:W-:-:S07]  /*3000*/  MOV R0, 0x3020 ;  /* 0x0000302000007802 */ /* 0x000fce0000000f00 */
[----:B0-----:R-:W-:Y:S05]  /*3010*/  CALL.REL.NOINC `($__internal_391_$__cuda_sm20_rem_s64) ;  /* 0x0000000c00fc7944 */ /* 0x001fea0003c00000 */
[----:B------:R-:W-:Y:S02]  /*3020*/  MOV R10, R2 ;  /* 0x00000002000a7202 */ /* 0x000fe40000000f00 */
[----:B------:R-:W-:-:S07]  /*3030*/  MOV R11, R9 ;  /* 0x00000009000b7202 */ /* 0x000fce0000000f00 */
.L_x_17979:
[----:B------:R-:W0:Y:S02]  /*3040*/  LDC.64 R12, c[0x0][0x398] ;  /* 0x0000e600ff0c7b82 */ /* 0x000e240000000a00 */
[----:B0-----:R-:W-:-:S06]  /*3050*/  IMAD.WIDE.U32 R2, R3, 0x8, R12 ;  /* 0x0000000803027825 */ /* 0x001fcc00078e000c */
[----:B------:R-:W2:Y:S02]  /*3060*/  LDG.E.64 R2, desc[UR8][R2.64] ;  /* 0x0000000802027981 */ /* 0x000ea4000c1e1b00 */
[-C--:B--2---:R-:W-:Y:S02]  /*3070*/  IMAD R9, R3, R10.reuse, RZ ;  /* 0x0000000a03097224 */ /* 0x084fe400078e02ff */
[----:B------:R-:W-:-:S04]  /*3080*/  IMAD.WIDE.U32 R28, R2, R10, R28 ;  /* 0x0000000a021c7225 */ /* 0x000fc800078e001c */
[----:B------:R-:W-:-:S04]  /*3090*/  IMAD R9, R2, R11, R9 ;  /* 0x0000000b02097224 */ /* 0x000fc800078e0209 */
[----:B------:R-:W-:-:S07]  /*30a0*/  IMAD.IADD R29, R29, 0x1, R9 ;  /* 0x000000011d1d7824 */ /* 0x000fce00078e0209 */
.L_x_17945:
        /* <DEDUP_REMOVED lines=34> */
.L_x_17982:
        /* <DEDUP_REMOVED lines=22> */
[----:B--2---:R-:W-:Y:S01]  /*3430*/  HADD2.BF16_V2 R8, R8.H0_H0, R23.H0_H0 ;  /* 0x2000001708087230 */ /* 0x004fe20000200800 */
[----:B------:R-:W2:Y:S03]  /*3440*/  LDS.U16 R19, [R19] ;  /* 0x0000000013137984 */ /* 0x000ea60000000400 */
[C---:B0-----:R-:W-:Y:S01]  /*3450*/  IMAD R13, R6.reuse, 0x2, R33 ;  /* 0x00000002060d7824 */ /* 0x041fe200078e0221 */
[----:B------:R-:W0:Y:S04]  /*3460*/  LDS.U16 R17, [R33] ;  /* 0x0000000021117984 */ /* 0x000e280000000400 */
[----:B------:R-:W-:-:S02]  /*3470*/  LEA R35, R6, R13, 0x1 ;  /* 0x0000000d06237211 */ /* 0x000fc400078e08ff */
[----:B------:R-:W0:Y:S01]  /*3480*/  LDS.U16 R13, [R13] ;  /* 0x000000000d0d7984 */ /* 0x000e220000000400 */
[----:B---3--:R-:W-:Y:S01]  /*3490*/  HADD2.BF16_V2 R8, R8.H0_H0, R25.H0_H0 ;  /* 0x2000001908087230 */ /* 0x008fe20000200800 */
[C---:B-1----:R-:W-:Y:S02]  /*34a0*/  LEA R31, R6.reuse, R35, 0x1 ;  /* 0x00000023061f7211 */ /* 0x042fe400078e08ff */
[----:B------:R-:W1:Y:S01]  /*34b0*/  LDS.U16 R23, [R35] ;  /* 0x0000000023177984 */ /* 0x000e620000000400 */
[----:B----4-:R-:W-:Y:S02]  /*34c0*/  HADD2.BF16_V2 R8, R8.H0_H0, R27.H0_H0 ;  /* 0x2000001b08087230 */ /* 0x010fe40000200800 */
[C---:B------:R-:W-:Y:S02]  /*34d0*/  IMAD R25, R6.reuse, 0x2, R31 ;  /* 0x0000000206197824 */ /* 0x040fe400078e021f */
[----:B------:R-:W3:Y:S03]  /*34e0*/  LDS.U16 R31, [R31] ;  /* 0x000000001f1f7984 */ /* 0x000ee60000000400 */
[C---:B------:R-:W-:Y:S01]  /*34f0*/  LEA R27, R6.reuse, R25, 0x1 ;  /* 0x00000019061b7211 */ /* 0x040fe200078e08ff */
[----:B-----5:R-:W-:Y:S01]  /*3500*/  HADD2.BF16_V2 R8, R8.H0_H0, R29.H0_H0 ;  /* 0x2000001d08087230 */ /* 0x020fe20000200800 */
[----:B------:R-:W4:Y:S02]  /*3510*/  LDS.U16 R25, [R25] ;  /* 0x0000000019197984 */ /* 0x000f240000000400 */
[C---:B------:R-:W-:Y:S01]  /*3520*/  LEA R29, R6.reuse, R27, 0x1 ;  /* 0x0000001b061d7211 */ /* 0x040fe200078e08ff */
[----:B------:R-:W-:Y:S01]  /*3530*/  HADD2.BF16_V2 R8, R8.H0_H0, R9.H0_H0 ;  /* 0x2000000908087230 */ /* 0x000fe20000200800 */
[----:B------:R-:W5:Y:S03]  /*3540*/  LDS.U16 R27, [R27] ;  /* 0x000000001b1b7984 */ /* 0x000f660000000400 */
[----:B------:R-:W-:Y:S01]  /*3550*/  IMAD R10, R6, 0x2, R29 ;  /* 0x00000002060a7824 */ /* 0x000fe200078e021d */
[----:B------:R-:W5:Y:S01]  /*3560*/  LDS.U16 R9, [R29] ;  /* 0x000000001d097984 */ /* 0x000f620000000400 */
[----:B------:R-:W-:-:S03]  /*3570*/  HADD2.BF16_V2 R8, R8.H0_H0, R21.H0_H0 ;  /* 0x2000001508087230 */ /* 0x000fc60000200800 */
[----:B------:R-:W5:Y:S01]  /*3580*/  LDS.U16 R21, [R10] ;  /* 0x000000000a157984 */ /* 0x000f620000000400 */
[----:B------:R-:W-:-:S04]  /*3590*/  HADD2.BF16_V2 R8, R8.H0_H0, R11.H0_H0 ;  /* 0x2000000b08087230 */ /* 0x000fc80000200800 */
[----:B--2---:R-:W-:-:S04]  /*35a0*/  HADD2.BF16_V2 R8, R8.H0_H0, R19.H0_H0 ;  /* 0x2000001308087230 */ /* 0x004fc80000200800 */
[----:B0-----:R-:W-:-:S04]  /*35b0*/  HADD2.BF16_V2 R8, R8.H0_H0, R17.H0_H0 ;  /* 0x2000001108087230 */ /* 0x001fc80000200800 */
[----:B------:R-:W-:-:S04]  /*35c0*/  HADD2.BF16_V2 R8, R8.H0_H0, R13.H0_H0 ;  /* 0x2000000d08087230 */ /* 0x000fc80000200800 */
[----:B-1----:R-:W-:-:S04]  /*35d0*/  HADD2.BF16_V2 R8, R8.H0_H0, R23.H0_H0 ;  /* 0x2000001708087230 */ /* 0x002fc80000200800 */
[----:B---3--:R-:W-:-:S04]  /*35e0*/  HADD2.BF16_V2 R8, R8.H0_H0, R31.H0_H0 ;  /* 0x2000001f08087230 */ /* 0x008fc80000200800 */
[----:B----4-:R-:W-:-:S04]  /*35f0*/  HADD2.BF16_V2 R8, R8.H0_H0, R25.H0_H0 ;  /* 0x2000001908087230 */ /* 0x010fc80000200800 */
[----:B-----5:R-:W-:-:S04]  /*3600*/  HADD2.BF16_V2 R8, R8.H0_H0, R27.H0_H0 ;  /* 0x2000001b08087230 */ /* 0x020fc80000200800 */
[----:B------:R-:W-:-:S04]  /*3610*/  HADD2.BF16_V2 R8, R8.H0_H0, R9.H0_H0 ;  /* 0x2000000908087230 */ /* 0x000fc80000200800 */
[----:B------:R-:W-:Y:S01]  /*3620*/  HADD2.BF16_V2 R8, R8.H0_H0, R21.H0_H0 ;  /* 0x2000001508087230 */ /* 0x000fe20000200800 */
[----:B------:R-:W-:Y:S06]  /*3630*/  @P0 BRA `(.L_x_17982) ;  /* 0xfffffffc00240947 */ /* 0x000fec000383ffff */
[----:B------:R-:W-:-:S12]  /*3640*/  UIADD3 UR4, UPT, UPT, UR4, 0x1, URZ ;  /* 0x0000000104047890 */ /* 0x000fd8000fffe0ff */
.L_x_17981:
        /* <DEDUP_REMOVED lines=9> */
[C---:B0-----:R-:W-:Y:S02]  /*36e0*/  LEA R9, R6.reuse, R3, 0x1 ;  /* 0x0000000306097211 */ /* 0x041fe400078e08ff */
[----:B------:R-:W2:Y:S02]  /*36f0*/  LDS.U16 R3, [R3] ;  /* 0x0000000003037984 */ /* 0x000ea40000000400 */
[C---:B------:R-:W-:Y:S02]  /*3700*/  LEA R11, R6.reuse, R9, 0x1 ;  /* 0x00000009060b7211 */ /* 0x040fe400078e08ff */
[----:B------:R-:W0:Y:S03]  /*3710*/  LDS.U16 R0, [R9] ;  /* 0x0000000009007984 */ /* 0x000e260000000400 */
[C---:B------:R-:W-:Y:S02]  /*3720*/  IMAD R13, R6.reuse, 0x2, R11 ;  /* 0x00000002060d7824 */ /* 0x040fe400078e020b */
[----:B------:R-:W3:Y:S03]  /*3730*/  LDS.U16 R11, [R11] ;  /* 0x000000000b0b7984 */ /* 0x000ee60000000400 */
[----:B------:R-:W-:-:S02]  /*3740*/  LEA R17, R6, R13, 0x1 ;  /* 0x0000000d06117211 */ /* 0x000fc400078e08ff */
[----:B------:R-:W4:Y:S02]  /*3750*/  LDS.U16 R13, [R13] ;  /* 0x000000000d0d7984 */ /* 0x000f240000000400 */
[C---:B------:R-:W-:Y:S02]  /*3760*/  LEA R19, R6.reuse, R17, 0x1 ;  /* 0x0000001106137211 */ /* 0x040fe400078e08ff */
[----:B------:R-:W5:Y:S03]  /*3770*/  LDS.U16 R17, [R17] ;  /* 0x0000000011117984 */ /* 0x000f660000000400 */
[C---:B------:R-:W-:Y:S02]  /*3780*/  IMAD R21, R6.reuse, 0x2, R19 ;  /* 0x0000000206157824 */ /* 0x040fe400078e0213 */
[----:B------:R-:W1:Y:S03]  /*3790*/  LDS.U16 R19, [R19] ;  /* 0x0000000013137984 */ /* 0x000e660000000400 */
[----:B------:R-:W-:-:S02]  /*37a0*/  LEA R4, R6, R21, 0x1 ;  /* 0x0000001506047211 */ /* 0x000fc400078e08ff */
[----:B------:R-:W1:Y:S04]  /*37b0*/  LDS.U16 R21, [R21] ;  /* 0x0000000015157984 */ /* 0x000e680000000400 */
[----:B------:R-:W1:Y:S01]  /*37c0*/  LDS.U16 R9, [R4] ;  /* 0x0000000004097984 */ /* 0x000e620000000400 */
[----:B--2---:R-:W-:-:S04]  /*37d0*/  HADD2.BF16_V2 R3, R8.H0_H0, R3.H0_H0 ;  /* 0x2000000308037230 */ /* 0x004fc80000200800 */
[----:B0-----:R-:W-:-:S04]  /*37e0*/  HADD2.BF16_V2 R0, R3.H0_H0, R0.H0_H0 ;  /* 0x2000000003007230 */ /* 0x001fc80000200800 */
[----:B---3--:R-:W-:-:S04]  /*37f0*/  HADD2.BF16_V2 R0, R0.H0_H0, R11.H0_H0 ;  /* 0x2000000b00007230 */ /* 0x008fc80000200800 */
[----:B----4-:R-:W-:-:S04]  /*3800*/  HADD2.BF16_V2 R0, R0.H0_H0, R13.H0_H0 ;  /* 0x2000000d00007230 */ /* 0x010fc80000200800 */
[----:B-----5:R-:W-:-:S04]  /*3810*/  HADD2.BF16_V2 R0, R0.H0_H0, R17.H0_H0 ;  /* 0x2000001100007230 */ /* 0x020fc80000200800 */
[----:B-1----:R-:W-:-:S04]  /*3820*/  HADD2.BF16_V2 R0, R0.H0_H0, R19.H0_H0 ;  /* 0x2000001300007230 */ /* 0x002fc80000200800 */
[----:B------:R-:W-:-:S04]  /*3830*/  HADD2.BF16_V2 R0, R0.H0_H0, R21.H0_H0 ;  /* 0x2000001500007230 */ /* 0x000fc80000200800 */
[----:B------:R-:W-:-:S07]  /*3840*/  HADD2.BF16_V2 R8, R0.H0_H0, R9.H0_H0 ;  /* 0x2000000900087230 */ /* 0x000fce0000200800 */
.L_x_17984:
        /* <DEDUP_REMOVED lines=9> */
[----:B------:R-:W2:Y:S03]  /*38e0*/  LDS.U16 R3, [R3] ;  /* 0x0000000003037984 */ /* 0x000ea60000000400 */
[C---:B------:R-:W-:Y:S02]  /*38f0*/  LEA R11, R6.reuse, R9, 0x1 ;  /* 0x00000009060b7211 */ /* 0x040fe400078e08ff */
[----:B------:R-:W0:Y:S02]  /*3900*/  LDS.U16 R9, [R9] ;  /* 0x0000000009097984 */ /* 0x000e240000000400 */
[----:B------:R-:W-:Y:S02]  /*3910*/  LEA R0, R6, R11, 0x1 ;  /* 0x0000000b06007211 */ /* 0x000fe400078e08ff */
[----:B------:R-:W3:Y:S04]  /*3920*/  LDS.U16 R11, [R11] ;  /* 0x000000000b0b7984 */ /* 0x000ee80000000400 */
[----:B------:R-:W4:Y:S01]  /*3930*/  LDS.U16 R13, [R0] ;  /* 0x00000000000d7984 */ /* 0x000f220000000400 */
[----:B--2---:R-:W-:-:S04]  /*3940*/  HADD2.BF16_V2 R8, R8.H0_H0, R3.H0_H0 ;  /* 0x2000000308087230 */ /* 0x004fc80000200800 */
[----:B0-----:R-:W-:-:S04]  /*3950*/  HADD2.BF16_V2 R8, R8.H0_H0, R9.H0_H0 ;  /* 0x2000000908087230 */ /* 0x001fc80000200800 */
[----:B---3--:R-:W-:-:S04]  /*3960*/  HADD2.BF16_V2 R8, R8.H0_H0, R11.H0_H0 ;  /* 0x2000000b08087230 */ /* 0x008fc80000200800 */
[----:B----4-:R-:W-:-:S07]  /*3970*/  HADD2.BF16_V2 R8, R8.H0_H0, R13.H0_H0 ;  /* 0x2000000d08087230 */ /* 0x010fce0000200800 */
.L_x_17985:
[----:B------:R-:W-:Y:S05]  /*3980*/  @!P1 BRA `(.L_x_17983) ;  /* 0x0000000000289947 */ /* 0x000fea0003800000 */
[----:B------:R-:W-:Y:S01]  /*3990*/  IMAD R0, R6, UR4, RZ ;  /* 0x0000000406007c24 */ /* 0x000fe2000f8e02ff */
[----:B------:R-:W-:-:S03]  /*39a0*/  IADD3 R5, PT, PT, -R5, RZ, RZ ;  /* 0x000000ff05057210 */ /* 0x000fc60007ffe1ff */
[----:B------:R-:W-:-:S05]  /*39b0*/  IMAD R0, R0, 0x2, R7 ;  /* 0x0000000200007824 */ /* 0x000fca00078e0207 */
[----:B------:R-:W-:-:S07]  /*39c0*/  IADD3 R3, PT, PT, R0, UR5, RZ ;  /* 0x0000000500037c10 */ /* 0x000fce000fffe0ff */
.L_x_17986:
[----:B0-----:R0:W2:Y:S01]  /*39d0*/  LDS.U16 R9, [R3] ;  /* 0x0000000003097984 */ /* 0x0010a20000000400 */
[----:B------:R-:W-:-:S05]  /*39e0*/  VIADD R5, R5, 0x1 ;  /* 0x0000000105057836 */ /* 0x000fca0000000000 */
[----:B------:R-:W-:Y:S02]  /*39f0*/  ISETP.NE.AND P0, PT, R5, RZ, PT ;  /* 0x000000ff0500720c */ /* 0x000fe40003f05270 */
[----:B0-----:R-:W-:Y:S01]  /*3a00*/  LEA R3, R6, R3, 0x1 ;  /* 0x0000000306037211 */ /* 0x001fe200078e08ff */
[----:B--2---:R-:W-:-:S10]  /*3a10*/  HADD2.BF16_V2 R8, R8.H0_H0, R9.H0_H0 ;  /* 0x2000000908087230 */ /* 0x004fd40000200800 */
[----:B------:R-:W-:Y:S05]  /*3a20*/  @P0 BRA `(.L_x_17986) ;  /* 0xfffffffc00e80947 */ /* 0x000fea000383ffff */
.L_x_17983:
[----:B--2---:R2:W-:Y:S02]  /*3a30*/  STS.U16 [R7+UR5], R8 ;  /* 0x0000000807007988 */ /* 0x0045e40008000405 */
.L_x_17980:
        /* <DEDUP_REMOVED lines=9> */
        .weak           $__internal_390_$__cuda_sm20_div_s64
        .type           $__internal_390_$__cuda_sm20_div_s64,@function
        .size           $__internal_390_$__cuda_sm20_div_s64,($__internal_391_$__cuda_sm20_rem_s64 - $__internal_390_$__cuda_sm20_div_s64)
$__internal_390_$__cuda_sm20_div_s64:
        /* <DEDUP_REMOVED lines=83> */
[----:B------:R-:W-:Y:S06]  /*4000*/  RET.REL.NODEC R12 `(contiguous_nansum3_bf16) ;  /* 0xffffffbc0cfc7950 */ /* 0x000fec0003c3ffff */
        .weak           $__internal_391_$__cuda_sm20_rem_s64
        .type           $__internal_391_$__cuda_sm20_rem_s64,@function
        .size           $__internal_391_$__cuda_sm20_rem_s64,(.L_x_32594 - $__internal_391_$__cuda_sm20_rem_s64)
$__internal_391_$__cuda_sm20_rem_s64:
        /* <DEDUP_REMOVED lines=66> */
[----:B------:R-:W-:Y:S06]  /*4430*/  RET.REL.NODEC R10 `(contiguous_nansum3_bf16) ;  /* 0xffffffb80af07950 */ /* 0x000fec0003c3ffff */
.L_x_17987:
        /* <DEDUP_REMOVED lines=12> */
.L_x_32594:


//--------------------- .text.contiguous_nansum22_bf16 --------------------------
	.section	.text.contiguous_nansum22_bf16,"ax",@progbits
	.align	128
        .global         contiguous_nansum22_bf16
        .type           contiguous_nansum22_bf16,@function
        .size           contiguous_nansum22_bf16,(.L_x_33297 - contiguous_nansum22_bf16)
        .other          contiguous_nansum22_bf16,@"STO_CUDA_ENTRY STV_DEFAULT"
contiguous_nansum22_bf16:
.text.contiguous_nansum22_bf16:
        /* <DEDUP_REMOVED lines=27> */
[----:B------:R-:W1:Y:S01]  /*01b0*/  I2F.BF16 R6, RZ ;  /* 0x000000ff00067306 */ /* 0x000e620000202400 */
[----:B------:R-:W-:Y:S01]  /*01c0*/  UMOV UR4, 0x400 ;  /* 0x0000040000047882 */ /* 0x000fe20000000000 */
[----:B------:R-:W-:Y:S01]  /*01d0*/  BSSY.RECONVERGENT B0, `(.L_x_17988) ;  /* 0x0000015000007945 */ /* 0x000fe20003800200 */
[----:B------:R-:W-:Y:S02]  /*01e0*/  ISETP.GE.U32.AND P1, PT, R2, 0x42, PT ;  /* 0x000000420200780c */ /* 0x000fe40003f26070 */
[----:B------:R-:W-:Y:S01]  /*01f0*/  ISETP.GT.U32.AND P2, PT, R0, 0x1f, PT ;  /* 0x0000001f0000780c */ /* 0x000fe20003f44070 */
[----:B0-----:R-:W-:-:S06]  /*0200*/  ULEA UR4, UR5, UR4, 0x18 ;  /* 0x0000000405047291 */ /* 0x001fcc000f8ec0ff */
[----:B------:R-:W-:-:S05]  /*0210*/  LEA R3, R0, UR4, 0x1 ;  /* 0x0000000400037c11 */ /* 0x000fca000f8e08ff */
[----:B-1----:R0:W-:Y:S01]  /*0220*/  STS.U16 [R3], R6 ;  /* 0x0000000603007388 */ /* 0x0021e20000000400 */
[----:B--2---:R-:W-:-:S05]  /*0230*/  @!P0 HADD2.BF16_V2 R13, R8.H0_H0, R13.H0_H0 ;  /* 0x2000000d080d8230 */ /* 0x004fca0000200800 */
        /* <DEDUP_REMOVED lines=14> */
.L_x_17989:
[----:B------:R-:W-:Y:S05]  /*0320*/  BSYNC.RECONVERGENT B0 ;  /* 0x0000000000007941 */ /* 0x000fea0003800200 */
.L_x_17988:
[----:B------:R-:W-:Y:S06]  /*0330*/  BAR.SYNC.DEFER_BLOCKING 0x0 ;  /* 0x0000000000007b1d */ /* 0x000fec0000010000 */
[----:B------:R-:W-:Y:S05]  /*0340*/  @!P1 BRA `(.L_x_17990) ;  /* 0x0000000000309947 */ /* 0x000fea0003800000 */
.L_x_17991:
[----:B------:R-:W-:-:S04]  /*0350*/  SHF.R.U32.HI R7, RZ, 0x1, R2 ;  /* 0x00000001ff077819 */ /* 0x000fc80000011602 */
[----:B------:R-:W-:-:S13]  /*0360*/  ISETP.GE.U32.AND P0, PT, R0, R7, PT ;  /* 0x000000070000720c */ /* 0x000fda0003f06070 */
[----:B------:R-:W-:-:S05]  /*0370*/  @!P0 LOP3.LUT R4, R2, 0x7fe, RZ, 0xc0, !PT ;  /* 0x000007fe02048812 */ /* 0x000fca00078ec0ff */
[----:B------:R-:W-:Y:S02]  /*0380*/  @!P0 IMAD.IADD R5, R3, 0x1, R4 ;  /* 0x0000000103058824 */ /* 0x000fe400078e0204 */
[----:B------:R-:W-:Y:S04]  /*0390*/  @!P0 LDS.U16 R4, [R3] ;  /* 0x0000000003048984 */ /* 0x000fe80000000400 */
[----:B------:R-:W2:Y:S02]  /*03a0*/  @!P0 LDS.U16 R5, [R5] ;  /* 0x0000000005058984 */ /* 0x000ea40000000400 */
[----:B--2---:R-:W-:-:S05]  /*03b0*/  @!P0 HADD2.BF16_V2 R4, R4.H0_H0, R5.H0_H0 ;  /* 0x2000000504048230 */ /* 0x004fca0000200800 */
[----:B------:R2:W-:Y:S01]  /*03c0*/  @!P0 STS.U16 [R3], R4 ;  /* 0x0000000403008388 */ /* 0x0005e20000000400 */
[----:B------:R-:W-:Y:S01]  /*03d0*/  BAR.SYNC.DEFER_BLOCKING 0x0 ;  /* 0x0000000000007b1d */ /* 0x000fe20000010000 */
[----:B------:R-:W-:Y:S02]  /*03e0*/  ISETP.GT.U32.AND P0, PT, R2, 0x83, PT ;  /* 0x000000830200780c */ /* 0x000fe40003f04070 */
[----:B------:R-:W-:-:S11]  /*03f0*/  MOV R2, R7 ;  /* 0x0000000700027202 */ /* 0x000fd60000000f00 */
[----:B--2---:R-:W-:Y:S05]  /*0400*/  @P0 BRA `(.L_x_17991) ;  /* 0xfffffffc00d00947 */ /* 0x004fea000383ffff */
.L_x_17990:
        /* <DEDUP_REMOVED lines=9> */
[----:B--2---:R-:W-:-:S04]  /*04a0*/  HADD2.BF16_V2 R2, R2.H0_H0, R5.H0_H0 ;  /* 0x2000000502027230 */ /* 0x004fc80000200800 */
[----:B---3--:R-:W-:Y:S01]  /*04b0*/  HADD2.BF16_V2 R7, R2.H0_H0, R7.H0_H0 ;  /* 0x2000000702077230 */ /* 0x008fe20000200800 */
[----:B------:R2:W-:Y:S03]  /*04c0*/  STS.U16 [R3], R2 ;  /* 0x0000000203007388 */ /* 0x0005e60000000400 */
[----:B----4-:R-:W-:Y:S01]  /*04d0*/  HADD2.BF16_V2 R4, R7.H0_H0, R4.H0_H0 ;  /* 0x2000000407047230 */ /* 0x010fe20000200800 */
[----:B------:R2:W-:Y:S03]  /*04e0*/  STS.U16 [R3], R7 ;  /* 0x0000000703007388 */ /* 0x0005e60000000400 */
[----:B-----5:R-:W-:Y:S01]  /*04f0*/  HADD2.BF16_V2 R9, R4.H0_H0, R9.H0_H0 ;  /* 0x2000000904097230 */ /* 0x020fe20000200800 */
[----:B------:R2:W-:Y:S03]  /*0500*/  STS.U16 [R3], R4 ;  /* 0x0000000403007388 */ /* 0x0005e60000000400 */
[----:B0-----:R-:W-:Y:S01]  /*0510*/  HADD2.BF16_V2 R6, R9.H0_H0, R6.H0_H0 ;  /* 0x2000000609067230 */ /* 0x001fe20000200800 */
[----:B------:R2:W-:Y:S03]  /*0520*/  STS.U16 [R3], R9 ;  /* 0x0000000903007388 */ /* 0x0005e60000000400 */
[----:B-1----:R-:W-:Y:S01]  /*0530*/  HADD2.BF16_V2 R11, R6.H0_H0, R11.H0_H0 ;  /* 0x2000000b060b7230 */ /* 0x002fe20000200800 */
        /* <DEDUP_REMOVED lines=20> */
.L_x_17992:
        /* <DEDUP_REMOVED lines=16> */
.L_x_33297:


//--------------------- .text.contiguous_nansum2_bf16 --------------------------
	.section	.text.contiguous_nansum2_bf16,"ax",@progbits
	.align	128
        .global         contiguous_nansum2_bf16
        .type           contiguous_nansum2_bf16,@function
        .size           contiguous_nansum2_bf16,(.L_x_32596 - contiguous_nansum2_bf16)
        .other          contiguous_nansum2_bf16,@"STO_CUDA_ENTRY STV_DEFAULT"
contiguous_nansum2_bf16:
.text.contiguous_nansum2_bf16:
        /* <DEDUP_REMOVED lines=47> */
.L_x_18021:
        /* <DEDUP_REMOVED lines=32> */
.L_x_17998:
[----:B------:R-:W-:Y:S01]  /*04f0*/  MOV R26, R6 ;  /* 0x00000006001a7202 */ /* 0x000fe20000000f00 */
[----:B------:R-:W-:Y:S01]  /*0500*/  IMAD.MOV.U32 R13, RZ, RZ, R7 ;  /* 0x000000ffff0d7224 */ /* 0x000fe200078e0007 */
[----:B------:R-:W-:Y:S01]  /*0510*/  MOV R14, R34 ;  /* 0x00000022000e7202 */ /* 0x000fe20000000f00 */
[----:B------:R-:W-:Y:S01]  /*0520*/  IMAD.MOV.U32 R11, RZ, RZ, R35 ;  /* 0x000000ffff0b7224 */ /* 0x000fe200078e0023 */
[----:B------:R-:W-:-:S07]  /*0530*/  MOV R12, 0x550 ;  /* 0x00000550000c7802 */ /* 0x000fce0000000f00 */
[----:B-1----:R-:W-:Y:S05]  /*0540*/  CALL.REL.NOINC `($__internal_392_$__cuda_sm20_div_s64) ;  /* 0x0000006400487944 */ /* 0x002fea0003c00000 */
        /* <DEDUP_REMOVED lines=9> */
.L_x_17999:
[----:B------:R-:W-:Y:S05]  /*05e0*/  BSYNC.RECONVERGENT B1 ;  /* 0x0000000000017941 */ /* 0x000fea0003800200 */
.L_x_17997:
        /* <DEDUP_REMOVED lines=34> */
.L_x_18001:
[----:B------:R-:W-:Y:S01]  /*0810*/  IMAD.MOV.U32 R26, RZ, RZ, R20 ;  /* 0x000000ffff1a7224 */ /* 0x000fe200078e0014 */
[----:B------:R-:W-:Y:S01]  /*0820*/  MOV R13, R9 ;  /* 0x00000009000d7202 */ /* 0x000fe20000000f00 */
[----:B------:R-:W-:Y:S01]  /*0830*/  IMAD.MOV.U32 R14, RZ, RZ, R34 ;  /* 0x000000ffff0e7224 */ /* 0x000fe200078e0022 */
[----:B------:R-:W-:Y:S02]  /*0840*/  MOV R11, R35 ;  /* 0x00000023000b7202 */ /* 0x000fe40000000f00 */
[----:B------:R-:W-:-:S07]  /*0850*/  MOV R12, 0x870 ;  /* 0x00000870000c7802 */ /* 0x000fce0000000f00 */
[----:B------:R-:W-:Y:S05]  /*0860*/  CALL.REL.NOINC `($__internal_392_$__cuda_sm20_div_s64) ;  /* 0x0000006000807944 */ /* 0x000fea0003c00000 */
        /* <DEDUP_REMOVED lines=9> */
.L_x_18002:
[----:B------:R-:W-:Y:S05]  /*0900*/  BSYNC.RECONVERGENT B1 ;  /* 0x0000000000017941 */ /* 0x000fea0003800200 */
.L_x_18000:
        /* <DEDUP_REMOVED lines=33> */
.L_x_18004:
[----:B------:R-:W-:Y:S01]  /*0b20*/  IMAD.MOV.U32 R26, RZ, RZ, R36 ;  /* 0x000000ffff1a7224 */ /* 0x000fe200078e0024 */
[----:B------:R-:W-:Y:S01]  /*0b30*/  MOV R13, R37 ;  /* 0x00000025000d7202 */ /* 0x000fe20000000f00 */
[----:B------:R-:W-:Y:S01]  /*0b40*/  IMAD.MOV.U32 R14, RZ, RZ, R20 ;  /* 0x000000ffff0e7224 */ /* 0x000fe200078e0014 */
[----:B------:R-:W-:Y:S02]  /*0b50*/  MOV R11, R21 ;  /* 0x00000015000b7202 */ /* 0x000fe40000000f00 */
[----:B------:R-:W-:-:S07]  /*0b60*/  MOV R12, 0xb80 ;  /* 0x00000b80000c7802 */ /* 0x000fce0000000f00 */
[----:B------:R-:W-:Y:S05]  /*0b70*/  CALL.REL.NOINC `($__internal_392_$__cuda_sm20_div_s64) ;  /* 0x0000005c00bc7944 */ /* 0x000fea0003c00000 */
        /* <DEDUP_REMOVED lines=10> */
.L_x_18005:
[----:B------:R-:W-:Y:S05]  /*0c20*/  BSYNC.RECONVERGENT B1 ;  /* 0x0000000000017941 */ /* 0x000fea0003800200 */
.L_x_18003:
        /* <DEDUP_REMOVED lines=35> */
.L_x_18007:
[----:B------:R-:W-:Y:S01]  /*0e60*/  MOV R26, R34 ;  /* 0x00000022001a7202 */ /* 0x000fe20000000f00 */
[----:B------:R-:W-:Y:S01]  /*0e70*/  IMAD.MOV.U32 R13, RZ, RZ, R35 ;  /* 0x000000ffff0d7224 */ /* 0x000fe200078e0023 */
[----:B------:R-:W-:Y:S01]  /*0e80*/  MOV R14, R20 ;  /* 0x00000014000e7202 */ /* 0x000fe20000000f00 */
[----:B------:R-:W-:Y:S01]  /*0e90*/  IMAD.MOV.U32 R11, RZ, RZ, R21 ;  /* 0x000000ffff0b7224 */ /* 0x000fe200078e0015 */
[----:B------:R-:W-:-:S07]  /*0ea0*/  MOV R12, 0xec0 ;  /* 0x00000ec0000c7802 */ /* 0x000fce0000000f00 */
[----:B------:R-:W-:Y:S05]  /*0eb0*/  CALL.REL.NOINC `($__internal_392_$__cuda_sm20_div_s64) ;  /* 0x0000005800ec7944 */ /* 0x000fea0003c00000 */
        /* <DEDUP_REMOVED lines=11> */
.L_x_18008:
[----:B------:R-:W-:Y:S05]  /*0f70*/  BSYNC.RECONVERGENT B1 ;  /* 0x0000000000017941 */ /* 0x000fea0003800200 */
.L_x_18006:
        /* <DEDUP_REMOVED lines=36> */
.L_x_18010:
        /* <DEDUP_REMOVED lines=16> */
.L_x_18011:
[----:B------:R-:W-:Y:S05]  /*12c0*/  BSYNC.RECONVERGENT B1 ;  /* 0x0000000000017941 */ /* 0x000fea0003800200 */
.L_x_18009:
        /* <DEDUP_REMOVED lines=35> */
.L_x_18013:
        /* <DEDUP_REMOVED lines=17> */
.L_x_18014:
[----:B------:R-:W-:Y:S05]  /*1610*/  BSYNC.RECONVERGENT B1 ;  /* 0x0000000000017941 */ /* 0x000fea0003800200 */
.L_x_18012:
        /* <DEDUP_REMOVED lines=35> */
.L_x_18016:
        /* <DEDUP_REMOVED lines=16> */
.L_x_18017:
[----:B------:R-:W-:Y:S05]  /*1950*/  BSYNC.RECONVERGENT B1 ;  /* 0x0000000000017941 */ /* 0x000fea0003800200 */
.L_x_18015:
        /* <DEDUP_REMOVED lines=35> */
.L_x_18019:
        /* <DEDUP_REMOVED lines=16> */
.L_x_18020:
[----:B------:R-:W-:Y:S05]  /*1c90*/  BSYNC.RECONVERGENT B1 ;  /* 0x0000000000017941 */ /* 0x000fea0003800200 */
.L_x_18018:
        /* <DEDUP_REMOVED lines=8> */
.L_x_17996:
        /* <DEDUP_REMOVED lines=36> */
.L_x_18024:
[----:B------:R-:W-:Y:S01]  /*1f60*/  MOV R26, R6 ;  /* 0x00000006001a7202 */ /* 0x000fe20000000f00 */
[----:B------:R-:W-:Y:S01]  /*1f70*/  IMAD.MOV.U32 R13, RZ, RZ, R7 ;  /* 0x000000ffff0d7224 */ /* 0x000fe200078e0007 */
[----:B------:R-:W-:Y:S01]  /*1f80*/  MOV R14, R16 ;  /* 0x00000010000e7202 */ /* 0x000fe20000000f00 */
[----:B------:R-:W-:Y:S01]  /*1f90*/  IMAD.MOV.U32 R11, RZ, RZ, R17 ;  /* 0x000000ffff0b7224 */ /* 0x000fe200078e0011 */
[----:B------:R-:W-:-:S07]  /*1fa0*/  MOV R12, 0x1fc0 ;  /* 0x00001fc0000c7802 */ /* 0x000fce0000000f00 */
[----:B------:R-:W-:Y:S05]  /*1fb0*/  CALL.REL.NOINC `($__internal_392_$__cuda_sm20_div_s64) ;  /* 0x0000004800ac7944 */ /* 0x000fea0003c00000 */
        /* <DEDUP_REMOVED lines=9> */
.L_x_18025:
[----:B------:R-:W-:Y:S05]  /*2050*/  BSYNC.RECONVERGENT B1 ;  /* 0x0000000000017941 */ /* 0x000fea0003800200 */
.L_x_18023:
        /* <DEDUP_REMOVED lines=34> */
.L_x_18027:
        /* <DEDUP_REMOVED lines=17> */
.L_x_18028:
[----:B------:R-:W-:Y:S05]  /*2390*/  BSYNC.RECONVERGENT B1 ;  /* 0x0000000000017941 */ /* 0x000fea0003800200 */
.L_x_18026:
        /* <DEDUP_REMOVED lines=36> */
.L_x_18030:
        /* <DEDUP_REMOVED lines=16> */
.L_x_18031:
[----:B------:R-:W-:Y:S05]  /*26e0*/  BSYNC.RECONVERGENT B1 ;  /* 0x0000000000017941 */ /* 0x000fea0003800200 */
.L_x_18029:
        /* <DEDUP_REMOVED lines=35> */
.L_x_18033:
[----:B------:R-:W-:Y:S01]  /*2920*/  MOV R26, R18 ;  /* 0x00000012001a7202 */ /* 0x000fe20000000f00 */
[----:B------:R-:W-:Y:S01]  /*2930*/  IMAD.MOV.U32 R13, RZ, RZ, R19 ;  /* 0x000000ffff0d7224 */ /* 0x000fe200078e0013 */
[----:B------:R-:W-:Y:S01]  /*2940*/  MOV R14, R16 ;  /* 0x00000010000e7202 */ /* 0x000fe20000000f00 */
[----:B------:R-:W-:Y:S01]  /*2950*/  IMAD.MOV.U32 R11, RZ, RZ, R17 ;  /* 0x000000ffff0b7224 */ /* 0x000fe200078e0011 */
[----:B------:R-:W-:-:S07]  /*2960*/  MOV R12, 0x2980 ;  /* 0x00002980000c7802 */ /* 0x000fce0000000f00 */
[----:B------:R-:W-:Y:S05]  /*2970*/  CALL.REL.NOINC `($__internal_392_$__cuda_sm20_div_s64) ;  /* 0x00000040003c7944 */ /* 0x000fea0003c00000 */
        /* <DEDUP_REMOVED lines=10> */
.L_x_18034:
[----:B------:R-:W-:Y:S05]  /*2a20*/  BSYNC.RECONVERGENT B1 ;  /* 0x0000000000017941 */ /* 0x000fea0003800200 */
.L_x_18032:
[----:B------:R-:W-:Y:S01]  /*2a30*/  MOV R36, R22 ;  /* 0x0000001600247202 */ /* 0x000fe20000000f00 */
[----:B------:R-:W-:Y:S02]  /*2a40*/  IMAD R11, R11, R38, RZ ;  /* 0x000000260b0b7224 */ /* 0x000fe400078e02ff */
[----:B------:R-:W-:Y:S02]  /*2a50*/  VIADD R8, R8, 0xfffffffe ;  /* 0xfffffffe08087836 */ /* 0x000fe40000000000 */
[----:B------:R-:W-:-:S04]  /*2a60*/  IMAD.WIDE.U32 R22, R38, R10, R36 ;  /* 0x0000000a26167225 */ /* 0x000fc800078e0024 */
[----:B------:R-:W-:-:S05]  /*2a70*/  IMAD R11, R39, R10, R11 ;  /* 0x0000000a270b7224 */ /* 0x000fca00078e020b */
[----:B------:R-:W-:-:S07]  /*2a80*/  IADD3 R23, PT, PT, R23, R11, RZ ;  /* 0x0000000b17177210 */ /* 0x000fce0007ffe0ff */
.L_x_18022:
        /* <DEDUP_REMOVED lines=30> */
.L_x_18036:
[----:B------:R-:W-:Y:S01]  /*2c70*/  MOV R18, R6 ;  /* 0x0000000600127202 */ /* 0x000fe20000000f00 */
[----:B------:R-:W-:Y:S01]  /*2c80*/  IMAD.MOV.U32 R19, RZ, RZ, R7 ;  /* 0x000000ffff137224 */ /* 0x000fe200078e0007 */
[----:B------:R-:W-:Y:S01]  /*2c90*/  MOV R24, R10 ;  /* 0x0000000a00187202 */ /* 0x000fe20000000f00 */
[----:B------:R-:W-:Y:S01]  /*2ca0*/  IMAD.MOV.U32 R21, RZ, RZ, R11 ;  /* 0x000000ffff157224 */ /* 0x000fe200078e000b */
[----:B------:R-:W-:-:S07]  /*2cb0*/  MOV R26, 0x2cd0 ;  /* 0x00002cd0001a7802 */ /* 0x000fce0000000f00 */
[----:B------:R-:W-:Y:S05]  /*2cc0*/  CALL.REL.NOINC `($__internal_393_$__cuda_sm20_rem_s64) ;  /* 0x0000004000b47944 */ /* 0x000fea0003c00000 */
.L_x_18037:
[----:B------:R-:W-:Y:S05]  /*2cd0*/  BSYNC.RECONVERGENT B1 ;  /* 0x0000000000017941 */ /* 0x000fea0003800200 */
.L_x_18035:
        /* <DEDUP_REMOVED lines=30> */
.L_x_18039:
[----:B------:R-:W-:Y:S01]  /*2ec0*/  MOV R24, R10 ;  /* 0x0000000a00187202 */ /* 0x000fe20000000f00 */
[----:B------:R-:W-:Y:S01]  /*2ed0*/  IMAD.MOV.U32 R21, RZ, RZ, R11 ;  /* 0x000000ffff157224 */ /* 0x000fe200078e000b */
[----:B------:R-:W-:Y:S01]  /*2ee0*/  MOV R18, R20 ;  /* 0x0000001400127202 */ /* 0x000fe20000000f00 */
[----:B------:R-:W-:Y:S01]  /*2ef0*/  IMAD.MOV.U32 R19, RZ, RZ, R9 ;  /* 0x000000ffff137224 */ /* 0x000fe200078e0009 */
[----:B------:R-:W-:-:S07]  /*2f00*/  MOV R26, 0x2f20 ;  /* 0x00002f20001a7802 */ /* 0x000fce0000000f00 */
[----:B------:R-:W-:Y:S05]  /*2f10*/  CALL.REL.NOINC `($__internal_393_$__cuda_sm20_rem_s64) ;  /* 0x0000004000207944 */ /* 0x000fea0003c00000 */
.L_x_18040:
[----:B------:R-:W-:Y:S05]  /*2f20*/  BSYNC.RECONVERGENT B1 ;  /* 0x0000000000017941 */ /* 0x000fea0003800200 */
.L_x_18038:
[----:B------:R-:W-:Y:S02]  /*2f30*/  IMAD R7, R7, R16, RZ ;  /* 0x0000001007077224 */ /* 0x000fe400078e02ff */
[----:B------:R-:W-:-:S04]  /*2f40*/  IMAD.WIDE.U32 R22, R16, R6, R22 ;  /* 0x0000000610167225 */ /* 0x000fc800078e0016 */
[----:B------:R-:W-:-:S05]  /*2f50*/  IMAD R7, R17, R6, R7 ;  /* 0x0000000611077224 */ /* 0x000fca00078e0207 */
[----:B------:R-:W-:-:S07]  /*2f60*/  IADD3 R23, PT, PT, R23, R7, RZ ;  /* 0x0000000717177210 */ /* 0x000fce0007ffe0ff */
.L_x_17995:
[----:B------:R-:W0:Y:S02]  /*2f70*/  LDCU.64 UR4, c[0x0][0x388] ;  /* 0x00007100ff0477ac */ /* 0x000e240008000a00 */
[----:B0-----:R-:W-:Y:S02]  /*2f80*/  LEA R8, P1, R22, UR4, 0x1 ;  /* 0x0000000416087c11 */ /* 0x001fe4000f8208ff */
[----:B------:R-:W-:Y:S02]  /*2f90*/  LEA R6, P0, R4, UR4, 0x1 ;  /* 0x0000000404067c11 */ /* 0x000fe4000f8008ff */
[----:B------:R-:W-:Y:S02]  /*2fa0*/  LEA.HI.X R9, R22, UR5, R23, 0x1, P1 ;  /* 0x0000000516097c11 */ /* 0x000fe400088f0c17 */
[----:B------:R-:W-:-:S04]  /*2fb0*/  LEA.HI.X R7, R4, UR5, R5, 0x1, P0 ;  /* 0x0000000504077c11 */ /* 0x000fc800080f0c05 */
[----:B------:R-:W2:Y:S04]  /*2fc0*/  LDG.E.U16 R9, desc[UR12][R8.64] ;  /* 0x0000000c08097981 */ /* 0x000ea8000c1e1500 */
[----:B------:R-:W2:Y:S02]  /*2fd0*/  LDG.E.U16 R6, desc[UR12][R6.64] ;  /* 0x0000000c06067981 */ /* 0x000ea4000c1e1500 */
[----:B--2---:R-:W-:-:S05]  /*2fe0*/  HADD2.BF16_V2 R9, R6.H0_H0, R9.H0_H0 ;  /* 0x2000000906097230 */ /* 0x004fca0000200800 */
[----:B------:R0:W-:Y:S01]  /*2ff0*/  STS.U16 [R3], R9 ;  /* 0x0000000903007388 */ /* 0x0001e20000000400 */
[----:B------:R-:W-:Y:S05]  /*3000*/  BRA `(.L_x_18041) ;  /* 0x0000003400b87947 */ /* 0x000fea0003800000 */
.L_x_17994:
        /* <DEDUP_REMOVED lines=18> */
.L_x_18068:
        /* <DEDUP_REMOVED lines=30> */
.L_x_18045:
        /* <DEDUP_REMOVED lines=15> */
.L_x_18046:
[----:B------:R-:W-:Y:S05]  /*3400*/  BSYNC.RECONVERGENT B1 ;  /* 0x0000000000017941 */ /* 0x000fea0003800200 */
.L_x_18044:
        /* <DEDUP_REMOVED lines=39> */
.L_x_18048:
        /* <DEDUP_REMOVED lines=17> */
.L_x_18049:
[----:B------:R-:W-:Y:S05]  /*3790*/  BSYNC.RECONVERGENT B1 ;  /* 0x0000000000017941 */ /* 0x000fea0003800200 */
.L_x_18047:
        /* <DEDUP_REMOVED lines=37> */
.L_x_18051:
        /* <DEDUP_REMOVED lines=17> */
.L_x_18052:
[----:B------:R-:W-:Y:S05]  /*3b00*/  BSYNC.RECONVERGENT B1 ;  /* 0x0000000000017941 */ /* 0x000fea0003800200 */
.L_x_18050:
        /* <DEDUP_REMOVED lines=38> */
.L_x_18054:
[----:B------:R-:W-:Y:S01]  /*3d70*/  IMAD.MOV.U32 R26, RZ, RZ, R20 ;  /* 0x000000ffff1a7224 */ /* 0x000fe200078e0014 */
[----:B------:R-:W-:Y:S01]  /*3d80*/  MOV R13, R21 ;  /* 0x00000015000d7202 */ /* 0x000fe20000000f00 */
[----:B------:R-:W-:Y:S01]  /*3d90*/  IMAD.MOV.U32 R14, RZ, RZ, R36 ;  /* 0x000000ffff0e7224 */ /* 0x000fe200078e0024 */
[----:B------:R-:W-:Y:S02]  /*3da0*/  MOV R11, R37 ;  /* 0x00000025000b7202 */ /* 0x000fe40000000f00 */
[----:B------:R-:W-:-:S07]  /*3db0*/  MOV R12, 0x3dd0 ;  /* 0x00003dd0000c7802 */ /* 0x000fce0000000f00 */
[----:B-1----:R-:W-:Y:S05]  /*3dc0*/  CALL.REL.NOINC `($__internal_392_$__cuda_sm20_div_s64) ;  /* 0x0000002c00287944 */ /* 0x002fea0003c00000 */
        /* <DEDUP_REMOVED lines=11> */
.L_x_18055:
[----:B------:R-:W-:Y:S05]  /*3e80*/  BSYNC.RECONVERGENT B1 ;  /* 0x0000000000017941 */ /* 0x000fea0003800200 */
.L_x_18053:
        /* <DEDUP_REMOVED lines=38> */
.L_x_18057:
        /* <DEDUP_REMOVED lines=17> */
.L_x_18058:
[----:B------:R-:W-:Y:S05]  /*4200*/  BSYNC.RECONVERGENT B1 ;  /* 0x0000000000017941 */ /* 0x000fea0003800200 */
.L_x_18056:
        /* <DEDUP_REMOVED lines=40> */
.L_x_18060:
        /* <DEDUP_REMOVED lines=17> */
.L_x_18061:
[----:B------:R-:W-:Y:S05]  /*45a0*/  BSYNC.RECONVERGENT B1 ;  /* 0x0000000000017941 */ /* 0x000fea0003800200 */
.L_x_18059:
        /* <DEDUP_REMOVED lines=40> */
.L_x_18063:
        /* <DEDUP_REMOVED lines=17> */
.L_x_18064:
[----:B------:R-:W-:Y:S05]  /*4940*/  BSYNC.RECONVERGENT B1 ;  /* 0x0000000000017941 */ /* 0x000fea0003800200 */
.L_x_18062:
        /* <DEDUP_REMOVED lines=38> */
.L_x_18066:
[----:B------:R-:W-:Y:S01]  /*4bb0*/  IMAD.MOV.U32 R26, RZ, RZ, R20 ;  /* 0x000000ffff1a7224 */ /* 0x000fe200078e0014 */
[----:B------:R-:W-:Y:S01]  /*4bc0*/  MOV R13, R21 ;  /* 0x00000015000d7202 */ /* 0x000fe20000000f00 */
[----:B------:R-:W-:Y:S01]  /*4bd0*/  IMAD.MOV.U32 R14, RZ, RZ, R22 ;  /* 0x000000ffff0e7224 */ /* 0x000fe200078e0016 */
[----:B------:R-:W-:Y:S02]  /*4be0*/  MOV R11, R23 ;  /* 0x00000017000b7202 */ /* 0x000fe40000000f00 */
[----:B------:R-:W-:-:S07]  /*4bf0*/  MOV R12, 0x4c10 ;  /* 0x00004c10000c7802 */ /* 0x000fce0000000f00 */
[----:B-1----:R-:W-:Y:S05]  /*4c00*/  CALL.REL.NOINC `($__internal_392_$__cuda_sm20_div_s64) ;  /* 0x0000001c00987944 */ /* 0x002fea0003c00000 */
        /* <DEDUP_REMOVED lines=11> */
.L_x_18067:
[----:B------:R-:W-:Y:S05]  /*4cc0*/  BSYNC.RECONVERGENT B1 ;  /* 0x0000000000017941 */ /* 0x000fea0003800200 */
.L_x_18065:
        /* <DEDUP_REMOVED lines=15> */
.L_x_18043:
        /* <DEDUP_REMOVED lines=37> */
.L_x_18071:
[----:B------:R-:W-:Y:S01]  /*5010*/  MOV R26, R18 ;  /* 0x00000012001a7202 */ /* 0x000fe20000000f00 */
[----:B------:R-:W-:Y:S01]  /*5020*/  IMAD.MOV.U32 R13, RZ, RZ, R19 ;  /* 0x000000ffff0d7224 */ /* 0x000fe200078e0013 */
[----:B------:R-:W-:Y:S02]  /*5030*/  MOV R14, R6 ;  /* 0x00000006000e7202 */ /* 0x000fe40000000f00 */
[----:B------:R-:W-:Y:S02]  /*5040*/  MOV R11, R7 ;  /* 0x00000007000b7202 */ /* 0x000fe40000000f00 */
[----:B------:R-:W-:-:S07]  /*5050*/  MOV R12, 0x5070 ;  /* 0x00005070000c7802 */ /* 0x000fce0000000f00 */
[----:B------:R-:W-:Y:S05]  /*5060*/  CALL.REL.NOINC `($__internal_392_$__cuda_sm20_div_s64) ;  /* 0x0000001800807944 */ /* 0x000fea0003c00000 */
        /* <DEDUP_REMOVED lines=9> */
.L_x_18072:
[----:B------:R-:W-:Y:S05]  /*5100*/  BSYNC.RECONVERGENT B1 ;  /* 0x0000000000017941 */ /* 0x000fea0003800200 */
.L_x_18070:
        /* <DEDUP_REMOVED lines=39> */
.L_x_18074:
        /* <DEDUP_REMOVED lines=17> */
.L_x_18075:
[----:B------:R-:W-:Y:S05]  /*5490*/  BSYNC.RECONVERGENT B1 ;  /* 0x0000000000017941 */ /* 0x000fea0003800200 */
.L_x_18073:
        /* <DEDUP_REMOVED lines=40> */
.L_x_18077:
[----:B------:R-:W-:Y:S01]  /*5720*/  MOV R26, R18 ;  /* 0x00000012001a7202 */ /* 0x000fe20000000f00 */
[----:B------:R-:W-:Y:S01]  /*5730*/  IMAD.MOV.U32 R14, RZ, RZ, R20 ;  /* 0x000000ffff0e7224 */ /* 0x000fe200078e0014 */
[----:B------:R-:W-:Y:S02]  /*5740*/  MOV R13, R19 ;  /* 0x00000013000d7202 */ /* 0x000fe40000000f00 */
[----:B------:R-:W-:Y:S02]  /*5750*/  MOV R11, R21 ;  /* 0x00000015000b7202 */ /* 0x000fe40000000f00 */
[----:B------:R-:W-:-:S07]  /*5760*/  MOV R12, 0x5780 ;  /* 0x00005780000c7802 */ /* 0x000fce0000000f00 */
[----:B------:R-:W-:Y:S05]  /*5770*/  CALL.REL.NOINC `($__internal_392_$__cuda_sm20_div_s64) ;  /* 0x0000001000bc7944 */ /* 0x000fea0003c00000 */
        /* <DEDUP_REMOVED lines=11> */
.L_x_18078:
[----:B------:R-:W-:Y:S05]  /*5830*/  BSYNC.RECONVERGENT B1 ;  /* 0x0000000000017941 */ /* 0x000fea0003800200 */
.L_x_18076:
        /* <DEDUP_REMOVED lines=40> */
.L_x_18080:
[----:B------:R-:W-:Y:S01]  /*5ac0*/  MOV R26, R18 ;  /* 0x00000012001a7202 */ /* 0x000fe20000000f00 */
[----:B------:R-:W-:Y:S01]  /*5ad0*/  IMAD.MOV.U32 R13, RZ, RZ, R19 ;  /* 0x000000ffff0d7224 */ /* 0x000fe200078e0013 */
[----:B------:R-:W-:Y:S02]  /*5ae0*/  MOV R14, R20 ;  /* 0x00000014000e7202 */ /* 0x000fe40000000f00 */
[----:B------:R-:W-:Y:S02]  /*5af0*/  MOV R11, R21 ;  /* 0x00000015000b7202 */ /* 0x000fe40000000f00 */
[----:B------:R-:W-:-:S07]  /*5b00*/  MOV R12, 0x5b20 ;  /* 0x00005b20000c7802 */ /* 0x000fce0000000f00 */
[----:B------:R-:W-:Y:S05]  /*5b10*/  CALL.REL.NOINC `($__internal_392_$__cuda_sm20_div_s64) ;  /* 0x0000000c00d47944 */ /* 0x000fea0003c00000 */
        /* <DEDUP_REMOVED lines=11> */
.L_x_18081:
[----:B------:R-:W-:Y:S05]  /*5bd0*/  BSYNC.RECONVERGENT B1 ;  /* 0x0000000000017941 */ /* 0x000fea0003800200 */
.L_x_18079:
        /* <DEDUP_REMOVED lines=11> */
.L_x_18069:
        /* <DEDUP_REMOVED lines=35> */
.L_x_18084:
[----:B------:R-:W-:Y:S01]  /*5ec0*/  IMAD.MOV.U32 R26, RZ, RZ, R18 ;  /* 0x000000ffff1a7224 */ /* 0x000fe200078e0012 */
[----:B------:R-:W-:Y:S01]  /*5ed0*/  MOV R13, R19 ;  /* 0x00000013000d7202 */ /* 0x000fe20000000f00 */
[----:B------:R-:W-:Y:S01]  /*5ee0*/  IMAD.MOV.U32 R11, RZ, RZ, R5 ;  /* 0x000000ffff0b7224 */ /* 0x000fe200078e0005 */
[----:B------:R-:W-:Y:S02]  /*5ef0*/  MOV R14, R4 ;  /* 0x00000004000e7202 */ /* 0x000fe40000000f00 */
[----:B------:R-:W-:-:S07]  /*5f00*/  MOV R12, 0x5f20 ;  /* 0x00005f20000c7802 */ /* 0x000fce0000000f00 */
[----:B------:R-:W-:Y:S05]  /*5f10*/  CALL.REL.NOINC `($__internal_392_$__cuda_sm20_div_s64) ;  /* 0x0000000800d47944 */ /* 0x000fea0003c00000 */
        /* <DEDUP_REMOVED lines=8> */
.L_x_18085:
[----:B------:R-:W-:Y:S05]  /*5fa0*/  BSYNC.RECONVERGENT B1 ;  /* 0x0000000000017941 */ /* 0x000fea0003800200 */
.L_x_18083:
        /* <DEDUP_REMOVED lines=39> */
.L_x_18087:
        /* <DEDUP_REMOVED lines=17> */
.L_x_18088:
[----:B------:R-:W-:Y:S05]  /*6330*/  BSYNC.RECONVERGENT B1 ;  /* 0x0000000000017941 */ /* 0x000fea0003800200 */
.L_x_18086:
        /* <DEDUP_REMOVED lines=11> */
.L_x_18082:
        /* <DEDUP_REMOVED lines=31> */
.L_x_18090:
[----:B------:R-:W-:Y:S02]  /*65e0*/  MOV R24, R20 ;  /* 0x0000001400187202 */ /* 0x000fe40000000f00 */
[----:B------:R-:W-:-:S07]  /*65f0*/  MOV R26, 0x6610 ;  /* 0x00006610001a7802 */ /* 0x000fce0000000f00 */
[----:B------:R-:W-:Y:S05]  /*6600*/  CALL.REL.NOINC `($__internal_393_$__cuda_sm20_rem_s64) ;  /* 0x0000000800647944 */ /* 0x000fea0003c00000 */
[----:B------:R-:W-:Y:S01]  /*6610*/  MOV R4, R6 ;  /* 0x0000000600047202 */ /* 0x000fe20000000f00 */
[----:B------:R-:W-:-:S07]  /*6620*/  IMAD.MOV.U32 R5, RZ, RZ, R7 ;  /* 0x000000ffff057224 */ /* 0x000fce00078e0007 */
.L_x_18091:
[----:B------:R-:W-:Y:S05]  /*6630*/  BSYNC.RECONVERGENT B1 ;  /* 0x0000000000017941 */ /* 0x000fea0003800200 */
.L_x_18089:
        /* <DEDUP_REMOVED lines=9> */
.L_x_18042:
[----:B------:R-:W2:Y:S04]  /*66d0*/  LDG.E.U16 R8, desc[UR12][R8.64] ;  /* 0x0000000c08087981 */ /* 0x000ea8000c1e1500 */
[----:B--2---:R1:W-:Y:S02]  /*66e0*/  STS.U16 [R3], R8 ;  /* 0x0000000803007388 */ /* 0x0043e40000000400 */
.L_x_18041:
[----:B------:R-:W-:Y:S05]  /*66f0*/  BSYNC.RECONVERGENT B0 ;  /* 0x0000000000007941 */ /* 0x000fea0003800200 */
.L_x_17993:
[----:B------:R-:W-:Y:S01]  /*6700*/  BAR.SYNC.DEFER_BLOCKING 0x0 ;  /* 0x0000000000007b1d */ /* 0x000fe20000010000 */
[----:B------:R-:W-:Y:S02]  /*6710*/  ISETP.GE.U32.AND P0, PT, R2, 0x42, PT ;  /* 0x000000420200780c */ /* 0x000fe40003f06070 */
[----:B------:R-:W-:-:S11]  /*6720*/  ISETP.GT.U32.AND P1, PT, R0, 0x1f, PT ;  /* 0x0000001f0000780c */ /* 0x000fd60003f24070 */
[----:B------:R-:W-:Y:S05]  /*6730*/  @!P0 BRA `(.L_x_18092) ;  /* 0x0000000000308947 */ /* 0x000fea0003800000 */
.L_x_18093:
[----:B------:R-:W-:-:S04]  /*6740*/  SHF.R.U32.HI R7, RZ, 0x1, R2 ;  /* 0x00000001ff077819 */ /* 0x000fc80000011602 */
[----:B------:R-:W-:-:S13]  /*6750*/  ISETP.GE.U32.AND P0, PT, R0, R7, PT ;  /* 0x000000070000720c */ /* 0x000fda0003f06070 */
[----:B------:R-:W-:-:S04]  /*6760*/  @!P0 LOP3.LUT R4, R2, 0x7fe, RZ, 0xc0, !PT ;  /* 0x000007fe02048812 */ /* 0x000fc800078ec0ff */
[----:B------:R-:W-:Y:S02]  /*6770*/  @!P0 IADD3 R5, PT, PT, R3, R4, RZ ;  /* 0x0000000403058210 */ /* 0x000fe40007ffe0ff */
[----:B------:R-:W-:Y:S04]  /*6780*/  @!P0 LDS.U16 R4, [R3] ;  /* 0x0000000003048984 */ /* 0x000fe80000000400 */
[----:B------:R-:W2:Y:S02]  /*6790*/  @!P0 LDS.U16 R5, [R5] ;  /* 0x0000000005058984 */ /* 0x000ea40000000400 */
[----:B--2---:R-:W-:-:S05]  /*67a0*/  @!P0 HADD2.BF16_V2 R4, R4.H0_H0, R5.H0_H0 ;  /* 0x2000000504048230 */ /* 0x004fca0000200800 */
[----:B------:R2:W-:Y:S01]  /*67b0*/  @!P0 STS.U16 [R3], R4 ;  /* 0x0000000403008388 */ /* 0x0005e20000000400 */
[----:B------:R-:W-:Y:S01]  /*67c0*/  BAR.SYNC.DEFER_BLOCKING 0x0 ;  /* 0x0000000000007b1d */ /* 0x000fe20000010000 */
[----:B------:R-:W-:Y:S01]  /*67d0*/  ISETP.GT.U32.AND P0, PT, R2, 0x83, PT ;  /* 0x000000830200780c */ /* 0x000fe20003f04070 */
[----:B------:R-:W-:-:S12]  /*67e0*/  IMAD.MOV.U32 R2, RZ, RZ, R7 ;  /* 0x000000ffff027224 */ /* 0x000fd800078e0007 */
[----:B--2---:R-:W-:Y:S05]  /*67f0*/  @P0 BRA `(.L_x_18093) ;  /* 0xfffffffc00d00947 */ /* 0x004fea000383ffff */
.L_x_18092:
        /* <DEDUP_REMOVED lines=9> */
[----:B--2---:R-:W-:-:S04]  /*6890*/  HADD2.BF16_V2 R2, R2.H0_H0, R5.H0_H0 ;  /* 0x2000000502027230 */ /* 0x004fc80000200800 */
[----:B---3--:R-:W-:Y:S01]  /*68a0*/  HADD2.BF16_V2 R7, R2.H0_H0, R7.H0_H0 ;  /* 0x2000000702077230 */ /* 0x008fe20000200800 */
[----:B------:R2:W-:Y:S03]  /*68b0*/  STS.U16 [R3], R2 ;  /* 0x0000000203007388 */ /* 0x0005e60000000400 */
[----:B----4-:R-:W-:Y:S01]  /*68c0*/  HADD2.BF16_V2 R4, R7.H0_H0, R4.H0_H0 ;  /* 0x2000000407047230 */ /* 0x010fe20000200800 */
[----:B------:R2:W-:Y:S03]  /*68d0*/  STS.U16 [R3], R7 ;  /* 0x0000000703007388 */ /* 0x0005e60000000400 */
[----:B0-----:R-:W-:Y:S01]  /*68e0*/  HADD2.BF16_V2 R9, R4.H0_H0, R9.H0_H0 ;  /* 0x2000000904097230 */ /* 0x001fe20000200800 */
[----:B------:R2:W-:Y:S03]  /*68f0*/  STS.U16 [R3], R4 ;  /* 0x0000000403007388 */ /* 0x0005e60000000400 */
[----:B-----5:R-:W-:Y:S01]  /*6900*/  HADD2.BF16_V2 R6, R9.H0_H0, R6.H0_H0 ;  /* 0x2000000609067230 */ /* 0x020fe20000200800 */
        /* <DEDUP_REMOVED lines=22> */
        .weak           $__internal_392_$__cuda_sm20_div_s64
        .type           $__internal_392_$__cuda_sm20_div_s64,@function
        .size           $__internal_392_$__cuda_sm20_div_s64,($__internal_393_$__cuda_sm20_rem_s64 - $__internal_392_$__cuda_sm20_div_s64)
$__internal_392_$__cuda_sm20_div_s64:
        /* <DEDUP_REMOVED lines=82> */
[----:B------:R-:W-:Y:S06]  /*6f90*/  RET.REL.NODEC R12 `(contiguous_nansum2_bf16) ;  /* 0xffffff900c187950 */ /* 0x000fec0003c3ffff */
        .weak           $__internal_393_$__cuda_sm20_rem_s64
        .type           $__internal_393_$__cuda_sm20_rem_s64,@function
        .size           $__internal_393_$__cuda_sm20_rem_s64,(.L_x_32596 - $__internal_393_$__cuda_sm20_rem_s64)
$__internal_393_$__cuda_sm20_rem_s64:
        /* <DEDUP_REMOVED lines=76> */
[----:B------:R-:W-:Y:S06]  /*7460*/  RET.REL.NODEC R26 `(contiguous_nansum2_bf16) ;  /* 0xffffff881ae47950 */ /* 0x000fec0003c3ffff */
.L_x_18094:
        /* <DEDUP_REMOVED lines=9> */
.L_x_32596:


//--------------------- .text.uncontiguous_nansum_bf16 --------------------------
	.section	.text.uncontiguous_nansum_bf16,"ax",@progbits
	.align	128
        .global         uncontiguous_nansum_bf16
        .type           uncontiguous_nansum_bf16,@function
        .size           uncontiguous_nansum_bf16,(.L_x_32598 - uncontiguous_nansum_bf16)
        .other          uncontiguous_nansum_bf16,@"STO_CUDA_ENTRY STV_DEFAULT"
uncontiguous_nansum_bf16:
.text.uncontiguous_nansum_bf16:
        /* <DEDUP_REMOVED lines=38> */
.L_x_18123:
        /* <DEDUP_REMOVED lines=32> */
.L_x_18100:
[----:B------:R-:W-:Y:S01]  /*0460*/  MOV R26, R6 ;  /* 0x00000006001a7202 */ /* 0x000fe20000000f00 */
[----:B------:R-:W-:Y:S01]  /*0470*/  IMAD.MOV.U32 R13, RZ, RZ, R9 ;  /* 0x000000ffff0d7224 */ /* 0x000fe200078e0009 */
[----:B------:R-:W-:Y:S01]  /*0480*/  MOV R14, R40 ;  /* 0x00000028000e7202 */ /* 0x000fe20000000f00 */
[----:B------:R-:W-:Y:S01]  /*0490*/  IMAD.MOV.U32 R11, RZ, RZ, R41 ;  /* 0x000000ffff0b7224 */ /* 0x000fe200078e0029 */
[----:B------:R-:W-:-:S07]  /*04a0*/  MOV R12, 0x4c0 ;  /* 0x000004c0000c7802 */ /* 0x000fce0000000f00 */
[----:B-1----:R-:W-:Y:S05]  /*04b0*/  CALL.REL.NOINC `($__internal_394_$__cuda_sm20_div_s64) ;  /* 0x0000006400047944 */ /* 0x002fea0003c00000 */
        /* <DEDUP_REMOVED lines=10> */
.L_x_18101:
[----:B------:R-:W-:Y:S05]  /*0560*/  BSYNC.RECONVERGENT B1 ;  /* 0x0000000000017941 */ /* 0x000fea0003800200 */
.L_x_18099:
        /* <DEDUP_REMOVED lines=33> */
.L_x_18103:
[----:B------:R-:W-:Y:S01]  /*0780*/  IMAD.MOV.U32 R26, RZ, RZ, R20 ;  /* 0x000000ffff1a7224 */ /* 0x000fe200078e0014 */
[----:B------:R-:W-:Y:S01]  /*0790*/  MOV R13, R7 ;  /* 0x00000007000d7202 */ /* 0x000fe20000000f00 */
[----:B------:R-:W-:Y:S01]  /*07a0*/  IMAD.MOV.U32 R14, RZ, RZ, R40 ;  /* 0x000000ffff0e7224 */ /* 0x000fe200078e0028 */
[----:B------:R-:W-:Y:S02]  /*07b0*/  MOV R11, R41 ;  /* 0x00000029000b7202 */ /* 0x000fe40000000f00 */
[----:B------:R-:W-:-:S07]  /*07c0*/  MOV R12, 0x7e0 ;  /* 0x000007e0000c7802 */ /* 0x000fce0000000f00 */
[----:B------:R-:W-:Y:S05]  /*07d0*/  CALL.REL.NOINC `($__internal_394_$__cuda_sm20_div_s64) ;  /* 0x00000060003c7944 */ /* 0x000fea0003c00000 */
        /* <DEDUP_REMOVED lines=9> */
.L_x_18104:
[----:B------:R-:W-:Y:S05]  /*0870*/  BSYNC.RECONVERGENT B1 ;  /* 0x0000000000017941 */ /* 0x000fea0003800200 */
.L_x_18102:
        /* <DEDUP_REMOVED lines=34> */
.L_x_18106:
[----:B------:R-:W-:Y:S01]  /*0aa0*/  MOV R26, R34 ;  /* 0x00000022001a7202 */ /* 0x000fe20000000f00 */
[----:B------:R-:W-:Y:S01]  /*0ab0*/  IMAD.MOV.U32 R13, RZ, RZ, R35 ;  /* 0x000000ffff0d7224 */ /* 0x000fe200078e0023 */
[----:B------:R-:W-:Y:S01]  /*0ac0*/  MOV R14, R20 ;  /* 0x00000014000e7202 */ /* 0x000fe20000000f00 */
[----:B------:R-:W-:Y:S01]  /*0ad0*/  IMAD.MOV.U32 R11, RZ, RZ, R21 ;  /* 0x000000ffff0b7224 */ /* 0x000fe200078e0015 */
[----:B------:R-:W-:-:S07]  /*0ae0*/  MOV R12, 0xb00 ;  /* 0x00000b00000c7802 */ /* 0x000fce0000000f00 */
[----:B------:R-:W-:Y:S05]  /*0af0*/  CALL.REL.NOINC `($__internal_394_$__cuda_sm20_div_s64) ;  /* 0x0000005c00747944 */ /* 0x000fea0003c00000 */
        /* <DEDUP_REMOVED lines=10> */
.L_x_18107:
[----:B------:R-:W-:Y:S05]  /*0ba0*/  BSYNC.RECONVERGENT B1 ;  /* 0x0000000000017941 */ /* 0x000fea0003800200 */
.L_x_18105:
        /* <DEDUP_REMOVED lines=34> */
.L_x_18109:
        /* <DEDUP_REMOVED lines=16> */
.L_x_18110:
[----:B------:R-:W-:Y:S05]  /*0ed0*/  BSYNC.RECONVERGENT B1 ;  /* 0x0000000000017941 */ /* 0x000fea0003800200 */
.L_x_18108:
        /* <DEDUP_REMOVED lines=36> */
.L_x_18112:
        /* <DEDUP_REMOVED lines=16> */
.L_x_18113:
[----:B------:R-:W-:Y:S05]  /*1220*/  BSYNC.RECONVERGENT B1 ;  /* 0x0000000000017941 */ /* 0x000fea0003800200 */
.L_x_18111:
        /* <DEDUP_REMOVED lines=35> */
.L_x_18115:
[----:B------:R-:W-:Y:S01]  /*1460*/  IMAD.MOV.U32 R26, RZ, RZ, R34 ;  /* 0x000000ffff1a7224 */ /* 0x000fe200078e0022 */
[----:B------:R-:W-:Y:S01]  /*1470*/  MOV R13, R35 ;  /* 0x00000023000d7202 */ /* 0x000fe20000000f00 */
[----:B------:R-:W-:Y:S01]  /*1480*/  IMAD.MOV.U32 R14, RZ, RZ, R20 ;  /* 0x000000ffff0e7224 */ /* 0x000fe200078e0014 */
[----:B------:R-:W-:Y:S02]  /*1490*/  MOV R11, R21 ;  /* 0x00000015000b7202 */ /* 0x000fe40000000f00 */
[----:B------:R-:W-:-:S07]  /*14a0*/  MOV R12, 0x14c0 ;  /* 0x000014c0000c7802 */ /* 0x000fce0000000f00 */
[----:B------:R-:W-:Y:S05]  /*14b0*/  CALL.REL.NOINC `($__internal_394_$__cuda_sm20_div_s64) ;  /* 0x0000005400047944 */ /* 0x000fea0003c00000 */
        /* <DEDUP_REMOVED lines=10> */
.L_x_18116:
[----:B------:R-:W-:Y:S05]  /*1560*/  BSYNC.RECONVERGENT B1 ;  /* 0x0000000000017941 */ /* 0x000fea0003800200 */
.L_x_18114:
        /* <DEDUP_REMOVED lines=34> */
.L_x_18118:
[----:B------:R-:W-:Y:S01]  /*1790*/  IMAD.MOV.U32 R26, RZ, RZ, R38 ;  /* 0x000000ffff1a7224 */ /* 0x000fe200078e0026 */
[----:B------:R-:W-:Y:S01]  /*17a0*/  MOV R13, R39 ;  /* 0x00000027000d7202 */ /* 0x000fe20000000f00 */
[----:B------:R-:W-:Y:S01]  /*17b0*/  IMAD.MOV.U32 R14, RZ, RZ, R20 ;  /* 0x000000ffff0e7224 */ /* 0x000fe200078e0014 */
[----:B------:R-:W-:Y:S02]  /*17c0*/  MOV R11, R21 ;  /* 0x00000015000b7202 */ /* 0x000fe40000000f00 */
[----:B------:R-:W-:-:S07]  /*17d0*/  MOV R12, 0x17f0 ;  /* 0x000017f0000c7802 */ /* 0x000fce0000000f00 */
[----:B------:R-:W-:Y:S05]  /*17e0*/  CALL.REL.NOINC `($__internal_394_$__cuda_sm20_div_s64) ;  /* 0x0000005000387944 */ /* 0x000fea0003c00000 */
        /* <DEDUP_REMOVED lines=10> */
.L_x_18119:
[----:B------:R-:W-:Y:S05]  /*1890*/  BSYNC.RECONVERGENT B1 ;  /* 0x0000000000017941 */ /* 0x000fea0003800200 */
.L_x_18117:
        /* <DEDUP_REMOVED lines=35> */
.L_x_18121:
[----:B------:R-:W-:Y:S01]  /*1ad0*/  MOV R26, R34 ;  /* 0x00000022001a7202 */ /* 0x000fe20000000f00 */
[----:B------:R-:W-:Y:S01]  /*1ae0*/  IMAD.MOV.U32 R13, RZ, RZ, R35 ;  /* 0x000000ffff0d7224 */ /* 0x000fe200078e0023 */
[----:B------:R-:W-:Y:S01]  /*1af0*/  MOV R14, R20 ;  /* 0x00000014000e7202 */ /* 0x000fe20000000f00 */
[----:B------:R-:W-:Y:S01]  /*1b00*/  IMAD.MOV.U32 R11, RZ, RZ, R21 ;  /* 0x000000ffff0b7224 */ /* 0x000fe200078e0015 */
[----:B------:R-:W-:-:S07]  /*1b10*/  MOV R12, 0x1b30 ;  /* 0x00001b30000c7802 */ /* 0x000fce0000000f00 */
[----:B------:R-:W-:Y:S05]  /*1b20*/  CALL.REL.NOINC `($__internal_394_$__cuda_sm20_div_s64) ;  /* 0x0000004c00687944 */ /* 0x000fea0003c00000 */
        /* <DEDUP_REMOVED lines=10> */
.L_x_18122:
[----:B------:R-:W-:Y:S05]  /*1bd0*/  BSYNC.RECONVERGENT B1 ;  /* 0x0000000000017941 */ /* 0x000fea0003800200 */
.L_x_18120:
        /* <DEDUP_REMOVED lines=8> */
.L_x_18098:
        /* <DEDUP_REMOVED lines=35> */
.L_x_18126:
        /* <DEDUP_REMOVED lines=16> */
.L_x_18127:
[----:B------:R-:W-:Y:S05]  /*1f90*/  BSYNC.RECONVERGENT B1 ;  /* 0x0000000000017941 */ /* 0x000fea0003800200 */
.L_x_18125:
        /* <DEDUP_REMOVED lines=34> */
.L_x_18129:
        /* <DEDUP_REMOVED lines=16> */
.L_x_18130:
[----:B------:R-:W-:Y:S05]  /*22c0*/  BSYNC.RECONVERGENT B1 ;  /* 0x0000000000017941 */ /* 0x000fea0003800200 */
.L_x_18128:
        /* <DEDUP_REMOVED lines=35> */
.L_x_18132:
        /* <DEDUP_REMOVED lines=16> */
.L_x_18133:
[----:B------:R-:W-:Y:S05]  /*2600*/  BSYNC.RECONVERGENT B1 ;  /* 0x0000000000017941 */ /* 0x000fea0003800200 */
.L_x_18131:
        /* <DEDUP_REMOVED lines=35> */
.L_x_18135:
[----:B------:R-:W-:Y:S01]  /*2840*/  IMAD.MOV.U32 R26, RZ, RZ, R18 ;  /* 0x000000ffff1a7224 */ /* 0x000fe200078e0012 */
[----:B------:R-:W-:Y:S01]  /*2850*/  MOV R13, R19 ;  /* 0x00000013000d7202 */ /* 0x000fe20000000f00 */
[----:B------:R-:W-:Y:S01]  /*2860*/  IMAD.MOV.U32 R14, RZ, RZ, R16 ;  /* 0x000000ffff0e7224 */ /* 0x000fe200078e0010 */
[----:B------:R-:W-:Y:S02]  /*2870*/  MOV R11, R17 ;  /* 0x00000011000b7202 */ /* 0x000fe40000000f00 */
[----:B------:R-:W-:-:S07]  /*2880*/  MOV R12, 0x28a0 ;  /* 0x000028a0000c7802 */ /* 0x000fce0000000f00 */
[----:B------:R-:W-:Y:S05]  /*2890*/  CALL.REL.NOINC `($__internal_394_$__cuda_sm20_div_s64) ;  /* 0x00000040000c7944 */ /* 0x000fea0003c00000 */
        /* <DEDUP_REMOVED lines=10> */
.L_x_18136:
[----:B------:R-:W-:Y:S05]  /*2940*/  BSYNC.RECONVERGENT B1 ;  /* 0x0000000000017941 */ /* 0x000fea0003800200 */
.L_x_18134:
[----:B------:R-:W-:Y:S01]  /*2950*/  IMAD R11, R11, R34, RZ ;  /* 0x000000220b0b7224 */ /* 0x000fe200078e02ff */
[----:B------:R-:W-:Y:S01]  /*2960*/  IADD3 R8, PT, PT, R8, -0x2, RZ ;  /* 0xfffffffe08087810 */ /* 0x000fe20007ffe0ff */
[----:B------:R-:W-:Y:S02]  /*2970*/  IMAD.MOV.U32 R38, RZ, RZ, R22 ;  /* 0x000000ffff267224 */ /* 0x000fe400078e0016 */
[-C--:B------:R-:W-:Y:S02]  /*2980*/  IMAD R11, R35, R10.reuse, R11 ;  /* 0x0000000a230b7224 */ /* 0x080fe400078e020b */
[----:B------:R-:W-:-:S04]  /*2990*/  IMAD.WIDE.U32 R22, R34, R10, R38 ;  /* 0x0000000a22167225 */ /* 0x000fc800078e0026 */
[----:B------:R-:W-:-:S07]  /*29a0*/  IMAD.IADD R23, R23, 0x1, R11 ;  /* 0x0000000117177824 */ /* 0x000fce00078e020b */
.L_x_18124:
        /* <DEDUP_REMOVED lines=31> */
.L_x_18138:
[----:B------:R-:W-:Y:S01]  /*2ba0*/  MOV R18, R6 ;  /* 0x0000000600127202 */ /* 0x000fe20000000f00 */
[----:B------:R-:W-:Y:S01]  /*2bb0*/  IMAD.MOV.U32 R21, RZ, RZ, R9 ;  /* 0x000000ffff157224 */ /* 0x000fe200078e0009 */
[----:B------:R-:W-:Y:S01]  /*2bc0*/  MOV R24, R16 ;  /* 0x0000001000187202 */ /* 0x000fe20000000f00 */
[----:B------:R-:W-:Y:S01]  /*2bd0*/  IMAD.MOV.U32 R19, RZ, RZ, R17 ;  /* 0x000000ffff137224 */ /* 0x000fe200078e0011 */
[----:B------:R-:W-:-:S07]  /*2be0*/  MOV R26, 0x2c00 ;  /* 0x00002c00001a7802 */ /* 0x000fce0000000f00 */
[----:B------:R-:W-:Y:S05]  /*2bf0*/  CALL.REL.NOINC `($__internal_395_$__cuda_sm20_rem_s64) ;  /* 0x0000004000807944 */ /* 0x000fea0003c00000 */
.L_x_18139:
[----:B------:R-:W-:Y:S05]  /*2c00*/  BSYNC.RECONVERGENT B1 ;  /* 0x0000000000017941 */ /* 0x000fea0003800200 */
.L_x_18137:
        /* <DEDUP_REMOVED lines=30> */
.L_x_18141:
[----:B------:R-:W-:Y:S01]  /*2df0*/  MOV R24, R16 ;  /* 0x0000001000187202 */ /* 0x000fe20000000f00 */
[----:B------:R-:W-:Y:S01]  /*2e00*/  IMAD.MOV.U32 R19, RZ, RZ, R17 ;  /* 0x000000ffff137224 */ /* 0x000fe200078e0011 */
[----:B------:R-:W-:Y:S01]  /*2e10*/  MOV R18, R20 ;  /* 0x0000001400127202 */ /* 0x000fe20000000f00 */
[----:B------:R-:W-:Y:S01]  /*2e20*/  IMAD.MOV.U32 R21, RZ, RZ, R7 ;  /* 0x000000ffff157224 */ /* 0x000fe200078e0007 */
[----:B------:R-:W-:-:S07]  /*2e30*/  MOV R26, 0x2e50 ;  /* 0x00002e50001a7802 */ /* 0x000fce0000000f00 */
[----:B------:R-:W-:Y:S05]  /*2e40*/  CALL.REL.NOINC `($__internal_395_$__cuda_sm20_rem_s64) ;  /* 0x0000003c00ec7944 */ /* 0x000fea0003c00000 */
[----:B------:R-:W-:Y:S01]  /*2e50*/  MOV R6, R10 ;  /* 0x0000000a00067202 */ /* 0x000fe20000000f00 */
[----:B------:R-:W-:-:S07]  /*2e60*/  IMAD.MOV.U32 R7, RZ, RZ, R11 ;  /* 0x000000ffff077224 */ /* 0x000fce00078e000b */
.L_x_18142:
[----:B------:R-:W-:Y:S05]  /*2e70*/  BSYNC.RECONVERGENT B1 ;  /* 0x0000000000017941 */ /* 0x000fea0003800200 */
.L_x_18140:
[----:B------:R-:W-:Y:S02]  /*2e80*/  IMAD R7, R7, R8, RZ ;  /* 0x0000000807077224 */ /* 0x000fe400078e02ff */
[----:B------:R-:W-:-:S04]  /*2e90*/  IMAD.WIDE.U32 R22, R8, R6, R22 ;  /* 0x0000000608167225 */ /* 0x000fc800078e0016 */
[----:B------:R-:W-:-:S05]  /*2ea0*/  IMAD R7, R9, R6, R7 ;  /* 0x0000000609077224 */ /* 0x000fca00078e0207 */
[----:B------:R-:W-:-:S07]  /*2eb0*/  IADD3 R23, PT, PT, R23, R7, RZ ;  /* 0x0000000717177210 */ /* 0x000fce0007ffe0ff */
.L_x_18097:
        /* <DEDUP_REMOVED lines=10> */
.L_x_18096:
        /* <DEDUP_REMOVED lines=22> */
.L_x_18170:
        /* <DEDUP_REMOVED lines=32> */
.L_x_18147:
[----:B------:R-:W-:Y:S01]  /*32c0*/  MOV R26, R10 ;  /* 0x0000000a001a7202 */ /* 0x000fe20000000f00 */
[----:B------:R-:W-:Y:S01]  /*32d0*/  IMAD.MOV.U32 R13, RZ, RZ, R15 ;  /* 0x000000ffff0d7224 */ /* 0x000fe200078e000f */
[----:B------:R-:W-:Y:S01]  /*32e0*/  MOV R14, R20 ;  /* 0x00000014000e7202 */ /* 0x000fe20000000f00 */
[----:B------:R-:W-:Y:S01]  /*32f0*/  IMAD.MOV.U32 R11, RZ, RZ, R21 ;  /* 0x000000ffff0b7224 */ /* 0x000fe200078e0015 */
[----:B------:R-:W-:-:S07]  /*3300*/  MOV R12, 0x3320 ;  /* 0x00003320000c7802 */ /* 0x000fce0000000f00 */
[----:B-123--:R-:W-:Y:S05]  /*3310*/  CALL.REL.NOINC `($__internal_394_$__cuda_sm20_div_s64) ;  /* 0x00000034006c7944 */ /* 0x00efea0003c00000 */
        /* <DEDUP_REMOVED lines=10> */
.L_x_18148:
[----:B------:R-:W-:Y:S05]  /*33c0*/  BSYNC.RECONVERGENT B1 ;  /* 0x0000000000017941 */ /* 0x000fea0003800200 */
.L_x_18146:
        /* <DEDUP_REMOVED lines=38> */
.L_x_18150:
[----:B------:R-:W-:Y:S01]  /*3630*/  MOV R26, R36 ;  /* 0x00000024001a7202 */ /* 0x000fe20000000f00 */
[----:B------:R-:W-:Y:S01]  /*3640*/  IMAD.MOV.U32 R13, RZ, RZ, R37 ;  /* 0x000000ffff0d7224 */ /* 0x000fe200078e0025 */
[----:B------:R-:W-:Y:S01]  /*3650*/  MOV R14, R38 ;  /* 0x00000026000e7202 */ /* 0x000fe20000000f00 */
[----:B------:R-:W-:Y:S01]  /*3660*/  IMAD.MOV.U32 R11, RZ, RZ, R39 ;  /* 0x000000ffff0b7224 */ /* 0x000fe200078e0027 */
[----:B------:R-:W-:-:S07]  /*3670*/  MOV R12, 0x3690 ;  /* 0x00003690000c7802 */ /* 0x000fce0000000f00 */
[----:B-1----:R-:W-:Y:S05]  /*3680*/  CALL.REL.NOINC `($__internal_394_$__cuda_sm20_div_s64) ;  /* 0x0000003000907944 */ /* 0x002fea0003c00000 */
        /* <DEDUP_REMOVED lines=11> */
.L_x_18151:
[----:B------:R-:W-:Y:S05]  /*3740*/  BSYNC.RECONVERGENT B1 ;  /* 0x0000000000017941 */ /* 0x000fea0003800200 */
.L_x_18149:
        /* <DEDUP_REMOVED lines=38> */
.L_x_18153:
[----:B------:R-:W-:Y:S01]  /*39b0*/  IMAD.MOV.U32 R26, RZ, RZ, R36 ;  /* 0x000000ffff1a7224 */ /* 0x000fe200078e0024 */
[----:B------:R-:W-:Y:S01]  /*39c0*/  MOV R13, R37 ;  /* 0x00000025000d7202 */ /* 0x000fe20000000f00 */
[----:B------:R-:W-:Y:S01]  /*39d0*/  IMAD.MOV.U32 R14, RZ, RZ, R38 ;  /* 0x000000ffff0e7224 */ /* 0x000fe200078e0026 */
[----:B------:R-:W-:Y:S02]  /*39e0*/  MOV R11, R39 ;  /* 0x00000027000b7202 */ /* 0x000fe40000000f00 */
[----:B------:R-:W-:-:S07]  /*39f0*/  MOV R12, 0x3a10 ;  /* 0x00003a10000c7802 */ /* 0x000fce0000000f00 */
[----:B-1----:R-:W-:Y:S05]  /*3a00*/  CALL.REL.NOINC `($__internal_394_$__cuda_sm20_div_s64) ;  /* 0x0000002c00b07944 */ /* 0x002fea0003c00000 */
        /* <DEDUP_REMOVED lines=11> */
.L_x_18154:
[----:B------:R-:W-:Y:S05]  /*3ac0*/  BSYNC.RECONVERGENT B1 ;  /* 0x0000000000017941 */ /* 0x000fea0003800200 */
.L_x_18152:
        /* <DEDUP_REMOVED lines=37> */
.L_x_18156:
        /* <DEDUP_REMOVED lines=17> */
.L_x_18157:
[----:B------:R-:W-:Y:S05]  /*3e30*/  BSYNC.RECONVERGENT B1 ;  /* 0x0000000000017941 */ /* 0x000fea0003800200 */
.L_x_18155:
        /* <DEDUP_REMOVED lines=38> */
.L_x_18159:
        /* <DEDUP_REMOVED lines=17> */
.L_x_18160:
[----:B------:R-:W-:Y:S05]  /*41b0*/  BSYNC.RECONVERGENT B1 ;  /* 0x0000000000017941 */ /* 0x000fea0003800200 */
.L_x_18158:
        /* <DEDUP_REMOVED lines=38> */
.L_x_18162:
        /* <DEDUP_REMOVED lines=17> */
.L_x_18163:
[----:B------:R-:W-:Y:S05]  /*4530*/  BSYNC.RECONVERGENT B1 ;  /* 0x0000000000017941 */ /* 0x000fea0003800200 */
.L_x_18161:
        /* <DEDUP_REMOVED lines=37> */
.L_x_18165:
[----:B------:R-:W-:Y:S01]  /*4790*/  IMAD.MOV.U32 R26, RZ, RZ, R38 ;  /* 0x000000ffff1a7224 */ /* 0x000fe200078e0026 */
[----:B------:R-:W-:Y:S01]  /*47a0*/  MOV R13, R39 ;  /* 0x00000027000d7202 */ /* 0x000fe20000000f00 */
[----:B------:R-:W-:Y:S01]  /*47b0*/  IMAD.MOV.U32 R14, RZ, RZ, R42 ;  /* 0x000000ffff0e7224 */ /* 0x000fe200078e002a */
[----:B------:R-:W-:Y:S02]  /*47c0*/  MOV R11, R43 ;  /* 0x0000002b000b7202 */ /* 0x000fe40000000f00 */
[----:B------:R-:W-:-:S07]  /*47d0*/  MOV R12, 0x47f0 ;  /* 0x000047f0000c7802 */ /* 0x000fce0000000f00 */
[----:B-1----:R-:W-:Y:S05]  /*47e0*/  CALL.REL.NOINC `($__internal_394_$__cuda_sm20_div_s64) ;  /* 0x0000002000387944 */ /* 0x002fea0003c00000 */
        /* <DEDUP_REMOVED lines=11> */
.L_x_18166:
[----:B------:R-:W-:Y:S05]  /*48a0*/  BSYNC.RECONVERGENT B1 ;  /* 0x0000000000017941 */ /* 0x000fea0003800200 */
.L_x_18164:
        /* <DEDUP_REMOVED lines=36> */
.L_x_18168:
[----:B------:R-:W-:Y:S01]  /*4af0*/  MOV R26, R36 ;  /* 0x00000024001a7202 */ /* 0x000fe20000000f00 */
[----:B------:R-:W-:Y:S01]  /*4b00*/  IMAD.MOV.U32 R14, RZ, RZ, R38 ;  /* 0x000000ffff0e7224 */ /* 0x000fe200078e0026 */
[----:B------:R-:W-:Y:S02]  /*4b10*/  MOV R13, R37 ;  /* 0x00000025000d7202 */ /* 0x000fe40000000f00 */
[----:B------:R-:W-:Y:S02]  /*4b20*/  MOV R11, R39 ;  /* 0x00000027000b7202 */ /* 0x000fe40000000f00 */
[----:B------:R-:W-:-:S07]  /*4b30*/  MOV R12, 0x4b50 ;  /* 0x00004b50000c7802 */ /* 0x000fce0000000f00 */
[----:B-1----:R-:W-:Y:S05]  /*4b40*/  CALL.REL.NOINC `($__internal_394_$__cuda_sm20_div_s64) ;  /* 0x0000001c00607944 */ /* 0x002fea0003c00000 */
        /* <DEDUP_REMOVED lines=11> */
.L_x_18169:
[----:B------:R-:W-:Y:S05]  /*4c00*/  BSYNC.RECONVERGENT B1 ;  /* 0x0000000000017941 */ /* 0x000fea0003800200 */
.L_x_18167:
        /* <DEDUP_REMOVED lines=11> */
.L_x_18145:
        /* <DEDUP_REMOVED lines=36> */
.L_x_18173:
[----:B------:R-:W-:Y:S01]  /*4f00*/  IMAD.MOV.U32 R26, RZ, RZ, R10 ;  /* 0x000000ffff1a7224 */ /* 0x000fe200078e000a */
[----:B------:R-:W-:Y:S01]  /*4f10*/  MOV R13, R15 ;  /* 0x0000000f000d7202 */ /* 0x000fe20000000f00 */
[----:B------:R-:W-:Y:S01]  /*4f20*/  IMAD.MOV.U32 R11, RZ, RZ, R17 ;  /* 0x000000ffff0b7224 */ /* 0x000fe200078e0011 */
[----:B------:R-:W-:Y:S02]  /*4f30*/  MOV R14, R16 ;  /* 0x00000010000e7202 */ /* 0x000fe40000000f00 */
[----:B------:R-:W-:-:S07]  /*4f40*/  MOV R12, 0x4f60 ;  /* 0x00004f60000c7802 */ /* 0x000fce0000000f00 */
[----:B------:R-:W-:Y:S05]  /*4f50*/  CALL.REL.NOINC `($__internal_394_$__cuda_sm20_div_s64) ;  /* 0x00000018005c7944 */ /* 0x000fea0003c00000 */
        /* <DEDUP_REMOVED lines=10> */
.L_x_18174:
[----:B------:R-:W-:Y:S05]  /*5000*/  BSYNC.RECONVERGENT B1 ;  /* 0x0000000000017941 */ /* 0x000fea0003800200 */
.L_x_18172:
        /* <DEDUP_REMOVED lines=41> */
.L_x_18176:
[----:B------:R-:W-:Y:S01]  /*52a0*/  MOV R26, R20 ;  /* 0x00000014001a7202 */ /* 0x000fe20000000f00 */
[----:B------:R-:W-:Y:S01]  /*52b0*/  IMAD.MOV.U32 R14, RZ, RZ, R18 ;  /* 0x000000ffff0e7224 */ /* 0x000fe200078e0012 */
[----:B------:R-:W-:Y:S02]  /*52c0*/  MOV R13, R21 ;  /* 0x00000015000d7202 */ /* 0x000fe40000000f00 */
[----:B------:R-:W-:Y:S02]  /*52d0*/  MOV R11, R19 ;  /* 0x00000013000b7202 */ /* 0x000fe40000000f00 */
[----:B------:R-:W-:-:S07]  /*52e0*/  MOV R12, 0x5300 ;  /* 0x00005300000c7802 */ /* 0x000fce0000000f00 */
[----:B------:R-:W-:Y:S05]  /*52f0*/  CALL.REL.NOINC `($__internal_394_$__cuda_sm20_div_s64) ;  /* 0x0000001400747944 */ /* 0x000fea0003c00000 */
        /* <DEDUP_REMOVED lines=11> */
.L_x_18177:
[----:B------:R-:W-:Y:S05]  /*53b0*/  BSYNC.RECONVERGENT B1 ;  /* 0x0000000000017941 */ /* 0x000fea0003800200 */
.L_x_18175:
        /* <DEDUP_REMOVED lines=40> */
.L_x_18179:
[----:B------:R-:W-:Y:S01]  /*5640*/  MOV R26, R18 ;  /* 0x00000012001a7202 */ /* 0x000fe20000000f00 */
[----:B------:R-:W-:Y:S01]  /*5650*/  IMAD.MOV.U32 R13, RZ, RZ, R19 ;  /* 0x000000ffff0d7224 */ /* 0x000fe200078e0013 */
[----:B------:R-:W-:Y:S02]  /*5660*/  MOV R14, R20 ;  /* 0x00000014000e7202 */ /* 0x000fe40000000f00 */
[----:B------:R-:W-:Y:S02]  /*5670*/  MOV R11, R21 ;  /* 0x00000015000b7202 */ /* 0x000fe40000000f00 */
[----:B------:R-:W-:-:S07]  /*5680*/  MOV R12, 0x56a0 ;  /* 0x000056a0000c7802 */ /* 0x000fce0000000f00 */
[----:B------:R-:W-:Y:S05]  /*5690*/  CALL.REL.NOINC `($__internal_394_$__cuda_sm20_div_s64) ;  /* 0x00000010008c7944 */ /* 0x000fea0003c00000 */
        /* <DEDUP_REMOVED lines=11> */
.L_x_18180:
[----:B------:R-:W-:Y:S05]  /*5750*/  BSYNC.RECONVERGENT B1 ;  /* 0x0000000000017941 */ /* 0x000fea0003800200 */
.L_x_18178:
        /* <DEDUP_REMOVED lines=39> */
.L_x_18182:
        /* <DEDUP_REMOVED lines=17> */
.L_x_18183:
[----:B------:R-:W-:Y:S05]  /*5ae0*/  BSYNC.RECONVERGENT B1 ;  /* 0x0000000000017941 */ /* 0x000fea0003800200 */
.L_x_18181:
        /* <DEDUP_REMOVED lines=9> */
.L_x_18171:
        /* <DEDUP_REMOVED lines=34> */
.L_x_18186:
[----:B------:R-:W-:Y:S01]  /*5da0*/  MOV R26, R10 ;  /* 0x0000000a001a7202 */ /* 0x000fe20000000f00 */
[----:B------:R-:W-:Y:S01]  /*5db0*/  IMAD.MOV.U32 R13, RZ, RZ, R15 ;  /* 0x000000ffff0d7224 */ /* 0x000fe200078e000f */
[----:B------:R-:W-:Y:S02]  /*5dc0*/  MOV R14, R16 ;  /* 0x00000010000e7202 */ /* 0x000fe40000000f00 */
[----:B------:R-:W-:Y:S02]  /*5dd0*/  MOV R11, R17 ;  /* 0x00000011000b7202 */ /* 0x000fe40000000f00 */
[----:B------:R-:W-:-:S07]  /*5de0*/  MOV R12, 0x5e00 ;  /* 0x00005e00000c7802 */ /* 0x000fce0000000f00 */
[----:B------:R-:W-:Y:S05]  /*5df0*/  CALL.REL.NOINC `($__internal_394_$__cuda_sm20_div_s64) ;  /* 0x0000000800b47944 */ /* 0x000fea0003c00000 */
        /* <DEDUP_REMOVED lines=10> */
.L_x_18187:
[----:B------:R-:W-:Y:S05]  /*5ea0*/  BSYNC.RECONVERGENT B1 ;  /* 0x0000000000017941 */ /* 0x000fea0003800200 */
.L_x_18185:
        /* <DEDUP_REMOVED lines=39> */
.L_x_18189:
[----:B------:R-:W-:Y:S01]  /*6120*/  MOV R26, R18 ;  /* 0x00000012001a7202 */ /* 0x000fe20000000f00 */
[----:B------:R-:W-:Y:S01]  /*6130*/  IMAD.MOV.U32 R14, RZ, RZ, R16 ;  /* 0x000000ffff0e7224 */ /* 0x000fe200078e0010 */
[----:B------:R-:W-:Y:S02]  /*6140*/  MOV R13, R19 ;  /* 0x00000013000d7202 */ /* 0x000fe40000000f00 */
        /* <DEDUP_REMOVED lines=14> */
.L_x_18190:
[----:B------:R-:W-:Y:S05]  /*6230*/  BSYNC.RECONVERGENT B1 ;  /* 0x0000000000017941 */ /* 0x000fea0003800200 */
.L_x_18188:
        /* <DEDUP_REMOVED lines=9> */
.L_x_18184:
        /* <DEDUP_REMOVED lines=30> */
.L_x_18192:
[----:B------:R-:W-:Y:S01]  /*64b0*/  MOV R24, R18 ;  /* 0x0000001200187202 */ /* 0x000fe20000000f00 */
[----:B------:R-:W-:Y:S01]  /*64c0*/  IMAD.MOV.U32 R21, RZ, RZ, R15 ;  /* 0x000000ffff157224 */ /* 0x000fe200078e000f */
[----:B------:R-:W-:Y:S02]  /*64d0*/  MOV R18, R10 ;  /* 0x0000000a00127202 */ /* 0x000fe40000000f00 */
[----:B------:R-:W-:-:S07]  /*64e0*/  MOV R26, 0x6500 ;  /* 0x00006500001a7802 */ /* 0x000fce0000000f00 */
[----:B------:R-:W-:Y:S05]  /*64f0*/  CALL.REL.NOINC `($__internal_395_$__cuda_sm20_rem_s64) ;  /* 0x0000000800407944 */ /* 0x000fea0003c00000 */
.L_x_18193:
[----:B------:R-:W-:Y:S05]  /*6500*/  BSYNC.RECONVERGENT B1 ;  /* 0x0000000000017941 */ /* 0x000fea0003800200 */
.L_x_18191:
        /* <DEDUP_REMOVED lines=8> */
.L_x_18144:
[----:B------:R-:W0:Y:S02]  /*6590*/  LDCU.64 UR6, c[0x0][0x388] ;  /* 0x00007100ff0677ac */ /* 0x000e240008000a00 */
[----:B0-----:R-:W-:-:S04]  /*65a0*/  LEA R4, P0, R6, UR6, 0x1 ;  /* 0x0000000606047c11 */ /* 0x001fc8000f8008ff */
[----:B------:R-:W-:-:S05]  /*65b0*/  LEA.HI.X R5, R6, UR7, R5, 0x1, P0 ;  /* 0x0000000706057c11 */ /* 0x000fca00080f0c05 */
[----:B------:R-:W2:Y:S04]  /*65c0*/  LDG.E.U16 R4, desc[UR8][R4.64] ;  /* 0x0000000804047981 */ /* 0x000ea8000c1e1500 */
[----:B--2---:R1:W-:Y:S02]  /*65d0*/  STS.U16 [R3], R4 ;  /* 0x0000000403007388 */ /* 0x0043e40000000400 */
.L_x_18143:
[----:B------:R-:W-:Y:S05]  /*65e0*/  BSYNC.RECONVERGENT B0 ;  /* 0x0000000000007941 */ /* 0x000fea0003800200 */
.L_x_18095:
[----:B------:R-:W-:Y:S01]  /*65f0*/  BAR.SYNC.DEFER_BLOCKING 0x0 ;  /* 0x0000000000007b1d */ /* 0x000fe20000010000 */
[----:B------:R-:W-:Y:S01]  /*6600*/  UISETP.GE.U32.AND UP0, UPT, UR5, 0x42, UPT ;  /* 0x000000420500788c */ /* 0x000fe2000bf06070 */
[----:B------:R-:W-:-:S08]  /*6610*/  ISETP.GT.U32.AND P1, PT, R2, 0x1f, PT ;  /* 0x0000001f0200780c */ /* 0x000fd00003f24070 */
[----:B------:R-:W-:Y:S05]  /*6620*/  BRA.U !UP0, `(.L_x_18194) ;  /* 0x0000000108307547 */ /* 0x000fea000b800000 */
.L_x_18195:
        /* <DEDUP_REMOVED lines=8> */
[----:B-1----:R-:W-:-:S05]  /*66b0*/  @!P0 HADD2.BF16_V2 R4, R4.H0_H0, R5.H0_H0 ;  /* 0x2000000504048230 */ /* 0x002fca0000200800 */
[----:B------:R2:W-:Y:S01]  /*66c0*/  @!P0 STS.U16 [R3], R4 ;  /* 0x0000000403008388 */ /* 0x0005e20000000400 */
[----:B------:R-:W-:Y:S06]  /*66d0*/  BAR.SYNC.DEFER_BLOCKING 0x0 ;  /* 0x0000000000007b1d */ /* 0x000fec0000010000 */
[----:B------:R-:W-:Y:S05]  /*66e0*/  BRA.U UP0, `(.L_x_18195) ;  /* 0xfffffffd00d07547 */ /* 0x000fea000b83ffff */
.L_x_18194:
        /* <DEDUP_REMOVED lines=9> */
[----:B-1----:R-:W-:-:S04]  /*6780*/  HADD2.BF16_V2 R4, R4.H0_H0, R5.H0_H0 ;  /* 0x2000000504047230 */ /* 0x002fc80000200800 */
[----:B--2---:R-:W-:Y:S01]  /*6790*/  HADD2.BF16_V2 R7, R4.H0_H0, R7.H0_H0 ;  /* 0x2000000704077230 */ /* 0x004fe20000200800 */
[----:B------:R1:W-:Y:S03]  /*67a0*/  STS.U16 [R3], R4 ;  /* 0x0000000403007388 */ /* 0x0003e60000000400 */
[----:B---3--:R-:W-:Y:S01]  /*67b0*/  HADD2.BF16_V2 R6, R7.H0_H0, R6.H0_H0 ;  /* 0x2000000607067230 */ /* 0x008fe20000200800 */
[----:B------:R1:W-:Y:S03]  /*67c0*/  STS.U16 [R3], R7 ;  /* 0x0000000703007388 */ /* 0x0003e60000000400 */
[----:B0-----:R-:W-:Y:S01]  /*67d0*/  HADD2.BF16_V2 R9, R6.H0_H0, R9.H0_H0 ;  /* 0x2000000906097230 */ /* 0x001fe20000200800 */
[----:B------:R1:W-:Y:S03]  /*67e0*/  STS.U16 [R3], R6 ;  /* 0x0000000603007388 */ /* 0x0003e60000000400 */
[----:B----4-:R-:W-:Y:S01]  /*67f0*/  HADD2.BF16_V2 R8, R9.H0_H0, R8.H0_H0 ;  /* 0x2000000809087230 */ /* 0x010fe20000200800 */
[----:B------:R1:W-:Y:S03]  /*6800*/  STS.U16 [R3], R9 ;  /* 0x0000000903007388 */ /* 0x0003e60000000400 */
[----:B-----5:R-:W-:Y:S01]  /*6810*/  HADD2.BF16_V2 R11, R8.H0_H0, R11.H0_H0 ;  /* 0x2000000b080b7230 */ /* 0x020fe20000200800 */
        /* <DEDUP_REMOVED lines=11> */
        .weak           $__internal_394_$__cuda_sm20_div_s64
        .type           $__internal_394_$__cuda_sm20_div_s64,@function
        .size           $__internal_394_$__cuda_sm20_div_s64,($__internal_395_$__cuda_sm20_rem_s64 - $__internal_394_$__cuda_sm20_div_s64)
$__internal_394_$__cuda_sm20_div_s64:
        /* <DEDUP_REMOVED lines=82> */
[----:B------:R-:W-:Y:S06]  /*6df0*/  RET.REL.NODEC R12 `(uncontiguous_nansum_bf16) ;  /* 0xffffff900c807950 */ /* 0x000fec0003c3ffff */
        .weak           $__internal_395_$__cuda_sm20_rem_s64
        .type           $__internal_395_$__cuda_sm20_rem_s64,@function
        .size           $__internal_395_$__cuda_sm20_rem_s64,(.L_x_32598 - $__internal_395_$__cuda_sm20_rem_s64)
$__internal_395_$__cuda_sm20_rem_s64:
        /* <DEDUP_REMOVED lines=76> */
[----:B------:R-:W-:Y:S06]  /*72c0*/  RET.REL.NODEC R26 `(uncontiguous_nansum_bf16) ;  /* 0xffffff8c1a4c7950 */ /* 0x000fec0003c3ffff */
.L_x_18196:
        /* <DEDUP_REMOVED lines=11> */
.L_x_32598:


//--------------------- .text.contiguous_nansum_bf16 --------------------------
	.section	.text.contiguous_nansum_bf16,"ax",@progbits
	.align	128
        .global         contiguous_nansum_bf16
        .type           contiguous_nansum_bf16,@function
        .size           contiguous_nansum_bf16,(.L_x_33300 - contiguous_nansum_bf16)
        .other          contiguous_nansum_bf16,@"STO_CUDA_ENTRY STV_DEFAULT"
contiguous_nansum_bf16:
.text.contiguous_nansum_bf16:
        /* <DEDUP_REMOVED lines=19> */
[----:B------:R-:W1:Y:S01]  /*0130*/  I2F.BF16 R8, RZ ;  /* 0x000000ff00087306 */ /* 0x000e620000202400 */
[----:B------:R-:W-:Y:S02]  /*0140*/  UMOV UR4, 0x400 ;  /* 0x0000040000047882 */ /* 0x000fe40000000000 */
[----:B0-----:R-:W-:-:S06]  /*0150*/  ULEA UR4, UR6, UR4, 0x18 ;  /* 0x0000000406047291 */ /* 0x001fcc000f8ec0ff */
[----:B------:R-:W-:-:S05]  /*0160*/  LEA R3, R2, UR4, 0x1 ;  /* 0x0000000402037c11 */ /* 0x000fca000f8e08ff */
[----:B-1----:R0:W-:Y:S01]  /*0170*/  STS.U16 [R3], R8 ;  /* 0x0000000803007388 */ /* 0x0021e20000000400 */
[----:B------:R-:W-:Y:S01]  /*0180*/  BSSY.RECONVERGENT B0, `(.L_x_18197) ;  /* 0x000000d000007945 */ /* 0x000fe20003800200 */
[----:B------:R-:W-:Y:S01]  /*0190*/  ISETP.GT.U32.AND P1, PT, R2, 0x1f, PT ;  /* 0x0000001f0200780c */ /* 0x000fe20003f24070 */
[----:B--2---:R-:W-:-:S05]  /*01a0*/  @!P0 HADD2.BF16_V2 R7, R4.H0_H0, R7.H0_H0 ;  /* 0x2000000704078230 */ /* 0x004fca0000200800 */
        /* <DEDUP_REMOVED lines=10> */
.L_x_18198:
[----:B------:R-:W-:Y:S05]  /*0250*/  BSYNC.RECONVERGENT B0 ;  /* 0x0000000000007941 */ /* 0x000fea0003800200 */
.L_x_18197:
[----:B------:R-:W-:Y:S01]  /*0260*/  BAR.SYNC.DEFER_BLOCKING 0x0 ;  /* 0x0000000000007b1d */ /* 0x000fe20000010000 */
[----:B------:R-:W-:-:S09]  /*0270*/  UISETP.GE.U32.AND UP0, UPT, UR5, 0x42, UPT ;  /* 0x000000420500788c */ /* 0x000fd2000bf06070 */
[----:B------:R-:W-:Y:S05]  /*0280*/  BRA.U !UP0, `(.L_x_18199) ;  /* 0x0000000108307547 */ /* 0x000fea000b800000 */
.L_x_18200:
        /* <DEDUP_REMOVED lines=12> */
.L_x_18199:
        /* <DEDUP_REMOVED lines=9> */
[----:B-1----:R-:W-:-:S04]  /*03e0*/  HADD2.BF16_V2 R4, R4.H0_H0, R5.H0_H0 ;  /* 0x2000000504047230 */ /* 0x002fc80000200800 */
[----:B0-----:R-:W-:Y:S01]  /*03f0*/  HADD2.BF16_V2 R7, R4.H0_H0, R7.H0_H0 ;  /* 0x2000000704077230 */ /* 0x001fe20000200800 */
[----:B------:R0:W-:Y:S03]  /*0400*/  STS.U16 [R3], R4 ;  /* 0x0000000403007388 */ /* 0x0001e60000000400 */
[----:B--2---:R-:W-:Y:S01]  /*0410*/  HADD2.BF16_V2 R6, R7.H0_H0, R6.H0_H0 ;  /* 0x2000000607067230 */ /* 0x004fe20000200800 */
[----:B------:R0:W-:Y:S03]  /*0420*/  STS.U16 [R3], R7 ;  /* 0x0000000703007388 */ /* 0x0001e60000000400 */
[----:B---3--:R-:W-:Y:S01]  /*0430*/  HADD2.BF16_V2 R9, R6.H0_H0, R9.H0_H0 ;  /* 0x2000000906097230 */ /* 0x008fe20000200800 */
[----:B------:R0:W-:Y:S03]  /*0440*/  STS.U16 [R3], R6 ;  /* 0x0000000603007388 */ /* 0x0001e60000000400 */
[----:B----4-:R-:W-:Y:S01]  /*0450*/  HADD2.BF16_V2 R8, R9.H0_H0, R8.H0_H0 ;  /* 0x2000000809087230 */ /* 0x010fe20000200800 */
[----:B------:R0:W-:Y:S03]  /*0460*/  STS.U16 [R3], R9 ;  /* 0x0000000903007388 */ /* 0x0001e60000000400 */
[----:B-----5:R-:W-:Y:S01]  /*0470*/  HADD2.BF16_V2 R11, R8.H0_H0, R11.H0_H0 ;  /* 0x2000000b080b7230 */ /* 0x020fe20000200800 */
        /* <DEDUP_REMOVED lines=11> */
.L_x_18201:
        /* <DEDUP_REMOVED lines=13> */
.L_x_33300:


//--------------------- .text.contiguous_nansum33_f16 --------------------------
	.section	.text.contiguous_nansum33_f16,"ax",@progbits
	.align	128
        .global         contiguous_nansum33_f16
        .type           contiguous_nansum33_f16,@function
        .size           contiguous_nansum33_f16,(.L_x_33301 - contiguous_nansum33_f16)
        .other          contiguous_nansum33_f16,@"STO_CUDA_ENTRY STV_DEFAULT"
contiguous_nansum33_f16:
.text.contiguous_nansum33_f16:
        /* <DEDUP_REMOVED lines=51> */
.L_x_18204:
        /* <DEDUP_REMOVED lines=21> */
[----:B-1----:R-:W-:Y:S02]  /*0480*/  HADD2 R12, R12.H0_H0, R25.H0_H0 ;  /* 0x200000190c0c7230 */ /* 0x002fe40000000800 */
        /* <DEDUP_REMOVED lines=8> */
[----:B0-----:R-:W-:-:S02]  /*0510*/  HADD2 R12, R12.H0_H0, R29.H0_H0 ;  /* 0x2000001d0c0c7230 */ /* 0x001fc40000000800 */
[----:B------:R-:W-:Y:S01]  /*0520*/  LEA R20, R0, R16, 0x1 ;  /* 0x0000001000147211 */ /* 0x000fe200078e08ff */
[----:B------:R-:W0:Y:S01]  /*0530*/  LDS.U16 R29, [R16] ;  /* 0x00000000101d7984 */ /* 0x000e220000000400 */
[----:B---3--:R-:W-:-:S03]  /*0540*/  HADD2 R14, R12.H0_H0, R14.H0_H0 ;  /* 0x2000000e0c0e7230 */ /* 0x008fc60000000800 */
[----:B------:R-:W-:Y:S01]  /*0550*/  IMAD R22, R0, 0x2, R20 ;  /* 0x0000000200167824 */ /* 0x000fe200078e0214 */
[----:B------:R-:W3:Y:S01]  /*0560*/  LDS.U16 R12, [R20] ;  /* 0x00000000140c7984 */ /* 0x000ee20000000400 */
[----:B----4-:R-:W-:-:S03]  /*0570*/  HADD2 R14, R14.H0_H0, R27.H0_H0 ;  /* 0x2000001b0e0e7230 */ /* 0x010fc60000000800 */
[C---:B------:R-:W-:Y:S01]  /*0580*/  LEA R24, R0.reuse, R22, 0x1 ;  /* 0x0000001600187211 */ /* 0x040fe200078e08ff */
[----:B------:R-:W4:Y:S01]  /*0590*/  LDS.U16 R27, [R22] ;  /* 0x00000000161b7984 */ /* 0x000f220000000400 */
[----:B------:R-:W-:Y:S02]  /*05a0*/  HADD2 R14, R14.H0_H0, R23.H0_H0 ;  /* 0x200000170e0e7230 */ /* 0x000fe40000000800 */
[----:B-----5:R-:W-:Y:S01]  /*05b0*/  LEA R18, R0, R24, 0x1 ;  /* 0x0000001800127211 */ /* 0x020fe200078e08ff */
[----:B------:R-:W5:Y:S01]  /*05c0*/  LDS.U16 R23, [R24] ;  /* 0x0000000018177984 */ /* 0x000f620000000400 */
[----:B------:R-:W-:-:S03]  /*05d0*/  HADD2 R14, R14.H0_H0, R21.H0_H0 ;  /* 0x200000150e0e7230 */ /* 0x000fc60000000800 */
[----:B------:R-:W5:Y:S01]  /*05e0*/  LDS.U16 R21, [R18] ;  /* 0x0000000012157984 */ /* 0x000f620000000400 */
[----:B------:R-:W-:-:S04]  /*05f0*/  HADD2 R13, R14.H0_H0, R13.H0_H0 ;  /* 0x2000000d0e0d7230 */ /* 0x000fc80000000800 */
[----:B-1----:R-:W-:-:S04]  /*0600*/  HADD2 R13, R13.H0_H0, R19.H0_H0 ;  /* 0x200000130d0d7230 */ /* 0x002fc80000000800 */
[----:B--2---:R-:W-:-:S04]  /*0610*/  HADD2 R13, R13.H0_H0, R17.H0_H0 ;  /* 0x200000110d0d7230 */ /* 0x004fc80000000800 */
[----:B------:R-:W-:-:S04]  /*0620*/  HADD2 R13, R13.H0_H0, R15.H0_H0 ;  /* 0x2000000f0d0d7230 */ /* 0x000fc80000000800 */
[----:B------:R-:W-:-:S04]  /*0630*/  HADD2 R13, R13.H0_H0, R25.H0_H0 ;  /* 0x200000190d0d7230 */ /* 0x000fc80000000800 */
[----:B0-----:R-:W-:-:S04]  /*0640*/  HADD2 R13, R13.H0_H0, R29.H0_H0 ;  /* 0x2000001d0d0d7230 */ /* 0x001fc80000000800 */
[----:B---3--:R-:W-:-:S04]  /*0650*/  HADD2 R12, R13.H0_H0, R12.H0_H0 ;  /* 0x2000000c0d0c7230 */ /* 0x008fc80000000800 */
[----:B----4-:R-:W-:-:S04]  /*0660*/  HADD2 R12, R12.H0_H0, R27.H0_H0 ;  /* 0x2000001b0c0c7230 */ /* 0x010fc80000000800 */
[----:B-----5:R-:W-:-:S04]  /*0670*/  HADD2 R12, R12.H0_H0, R23.H0_H0 ;  /* 0x200000170c0c7230 */ /* 0x020fc80000000800 */
[----:B------:R-:W-:Y:S01]  /*0680*/  HADD2 R12, R12.H0_H0, R21.H0_H0 ;  /* 0x200000150c0c7230 */ /* 0x000fe20000000800 */
[----:B------:R-:W-:Y:S06]  /*0690*/  @P0 BRA `(.L_x_18204) ;  /* 0xfffffffc00240947 */ /* 0x000fec000383ffff */
[----:B------:R-:W-:-:S12]  /*06a0*/  UIADD3 UR4, UPT, UPT, UR4, 0x1, URZ ;  /* 0x0000000104047890 */ /* 0x000fd8000fffe0ff */
.L_x_18203:
        /* <DEDUP_REMOVED lines=24> */
[----:B-1----:R-:W-:-:S04]  /*0830*/  HADD2 R9, R12.H0_H0, R9.H0_H0 ;  /* 0x200000090c097230 */ /* 0x002fc80000000800 */
[----:B0-----:R-:W-:-:S04]  /*0840*/  HADD2 R9, R9.H0_H0, R10.H0_H0 ;  /* 0x2000000a09097230 */ /* 0x001fc80000000800 */
[----:B--2---:R-:W-:-:S04]  /*0850*/  HADD2 R9, R9.H0_H0, R14.H0_H0 ;  /* 0x2000000e09097230 */ /* 0x004fc80000000800 */
[----:B---3--:R-:W-:-:S04]  /*0860*/  HADD2 R9, R9.H0_H0, R16.H0_H0 ;  /* 0x2000001009097230 */ /* 0x008fc80000000800 */
[----:B----4-:R-:W-:-:S04]  /*0870*/  HADD2 R9, R9.H0_H0, R18.H0_H0 ;  /* 0x2000001209097230 */ /* 0x010fc80000000800 */
[----:B-----5:R-:W-:-:S04]  /*0880*/  HADD2 R9, R9.H0_H0, R20.H0_H0 ;  /* 0x2000001409097230 */ /* 0x020fc80000000800 */
[----:B------:R-:W-:-:S04]  /*0890*/  HADD2 R9, R9.H0_H0, R22.H0_H0 ;  /* 0x2000001609097230 */ /* 0x000fc80000000800 */
[----:B------:R-:W-:-:S07]  /*08a0*/  HADD2 R12, R9.H0_H0, R24.H0_H0 ;  /* 0x20000018090c7230 */ /* 0x000fce0000000800 */
.L_x_18206:
        /* <DEDUP_REMOVED lines=15> */
[----:B-1----:R-:W-:-:S04]  /*09a0*/  HADD2 R12, R12.H0_H0, R9.H0_H0 ;  /* 0x200000090c0c7230 */ /* 0x002fc80000000800 */
[----:B0-----:R-:W-:-:S04]  /*09b0*/  HADD2 R12, R12.H0_H0, R11.H0_H0 ;  /* 0x2000000b0c0c7230 */ /* 0x001fc80000000800 */
[----:B--2---:R-:W-:-:S04]  /*09c0*/  HADD2 R12, R12.H0_H0, R13.H0_H0 ;  /* 0x2000000d0c0c7230 */ /* 0x004fc80000000800 */
[----:B---3--:R-:W-:-:S07]  /*09d0*/  HADD2 R12, R12.H0_H0, R15.H0_H0 ;  /* 0x2000000f0c0c7230 */ /* 0x008fce0000000800 */
.L_x_18207:
[----:B------:R-:W-:Y:S05]  /*09e0*/  @!P1 BRA `(.L_x_18205) ;  /* 0x0000000000289947 */ /* 0x000fea0003800000 */
[----:B------:R-:W-:Y:S01]  /*09f0*/  IMAD R8, R0, UR4, RZ ;  /* 0x0000000400087c24 */ /* 0x000fe2000f8e02ff */
[----:B------:R-:W-:-:S04]  /*0a00*/  IADD3 R6, PT, PT, -R6, RZ, RZ ;  /* 0x000000ff06067210 */ /* 0x000fc80007ffe1ff */
[----:B------:R-:W-:-:S05]  /*0a10*/  LEA R8, R8, R7, 0x1 ;  /* 0x0000000708087211 */ /* 0x000fca00078e08ff */
[----:B------:R-:W-:-:S07]  /*0a20*/  VIADD R9, R8, UR5 ;  /* 0x0000000508097c36 */ /* 0x000fce0008000000 */
.L_x_18208:
[----:B------:R0:W1:Y:S01]  /*0a30*/  LDS.U16 R11, [R9] ;  /* 0x00000000090b7984 */ /* 0x0000620000000400 */
[----:B------:R-:W-:-:S04]  /*0a40*/  IADD3 R6, PT, PT, R6, 0x1, RZ ;  /* 0x0000000106067810 */ /* 0x000fc80007ffe0ff */
[----:B------:R-:W-:Y:S02]  /*0a50*/  ISETP.NE.AND P0, PT, R6, RZ, PT ;  /* 0x000000ff0600720c */ /* 0x000fe40003f05270 */
[----:B0-----:R-:W-:Y:S01]  /*0a60*/  LEA R9, R0, R9, 0x1 ;  /* 0x0000000900097211 */ /* 0x001fe200078e08ff */
[----:B-1----:R-:W-:-:S10]  /*0a70*/  HADD2 R12, R12.H0_H0, R11.H0_H0 ;  /* 0x2000000b0c0c7230 */ /* 0x002fd40000000800 */
[----:B------:R-:W-:Y:S05]  /*0a80*/  @P0 BRA `(.L_x_18208) ;  /* 0xfffffffc00e80947 */ /* 0x000fea000383ffff */
.L_x_18205:
[----:B-1----:R2:W-:Y:S02]  /*0a90*/  STS.U16 [R7+UR5], R12 ;  /* 0x0000000c07007988 */ /* 0x0025e40008000405 */
.L_x_18202:
        /* <DEDUP_REMOVED lines=8> */
.L_x_18209:
        /* <DEDUP_REMOVED lines=14> */
.L_x_33301:


//--------------------- .text.contiguous_nansum3_f16 --------------------------
	.section	.text.contiguous_nansum3_f16,"ax",@progbits
	.align	128
        .global         contiguous_nansum3_f16
        .type           contiguous_nansum3_f16,@function
        .size           contiguous_nansum3_f16,(.L_x_32600 - contiguous_nansum3_f16)
        .other          contiguous_nansum3_f16,@"STO_CUDA_ENTRY STV_DEFAULT"
contiguous_nansum3_f16:
.text.contiguous_nansum3_f16:
        /* <DEDUP_REMOVED lines=43> */
.L_x_18228:
        /* <DEDUP_REMOVED lines=27> */
.L_x_18212:
[----:B------:R-:W-:Y:S01]  /*0460*/  MOV R27, R32 ;  /* 0x00000020001b7202 */ /* 0x000fe20000000f00 */
[----:B------:R-:W-:Y:S01]  /*0470*/  IMAD.MOV.U32 R2, RZ, RZ, R34 ;  /* 0x000000ffff027224 */ /* 0x000fe200078e0022 */
[----:B------:R-:W-:Y:S02]  /*0480*/  MOV R0, R35 ;  /* 0x0000002300007202 */ /* 0x000fe40000000f00 */
[----:B------:R-:W-:-:S07]  /*0490*/  MOV R9, 0x4b0 ;  /* 0x000004b000097802 */ /* 0x000fce0000000f00 */
[----:B012-4-:R-:W-:Y:S05]  /*04a0*/  CALL.REL.NOINC `($__internal_396_$__cuda_sm20_div_s64) ;  /* 0x0000003400847944 */ /* 0x017fea0003c00000 */
        /* <DEDUP_REMOVED lines=8> */
.L_x_18213:
        /* <DEDUP_REMOVED lines=33> */
.L_x_18214:
[----:B------:R-:W-:Y:S01]  /*0740*/  MOV R27, R31 ;  /* 0x0000001f001b7202 */ /* 0x000fe20000000f00 */
[----:B------:R-:W-:Y:S01]  /*0750*/  IMAD.MOV.U32 R2, RZ, RZ, R34 ;  /* 0x000000ffff027224 */ /* 0x000fe200078e0022 */
[----:B------:R-:W-:Y:S02]  /*0760*/  MOV R0, R35 ;  /* 0x0000002300007202 */ /* 0x000fe40000000f00 */
[----:B------:R-:W-:-:S07]  /*0770*/  MOV R9, 0x790 ;  /* 0x0000079000097802 */ /* 0x000fce0000000f00 */
[----:B0---4-:R-:W-:Y:S05]  /*0780*/  CALL.REL.NOINC `($__internal_396_$__cuda_sm20_div_s64) ;  /* 0x0000003000cc7944 */ /* 0x011fea0003c00000 */
        /* <DEDUP_REMOVED lines=9> */
.L_x_18215:
        /* <DEDUP_REMOVED lines=35> */
.L_x_18216:
[----:B------:R-:W-:Y:S01]  /*0a50*/  IMAD.MOV.U32 R27, RZ, RZ, R29 ;  /* 0x000000ffff1b7224 */ /* 0x000fe200078e001d */
[----:B------:R-:W-:Y:S01]  /*0a60*/  MOV R2, R32 ;  /* 0x0000002000027202 */ /* 0x000fe20000000f00 */
[----:B------:R-:W-:Y:S01]  /*0a70*/  IMAD.MOV.U32 R0, RZ, RZ, R33 ;  /* 0x000000ffff007224 */ /* 0x000fe200078e0021 */
[----:B------:R-:W-:-:S07]  /*0a80*/  MOV R9, 0xaa0 ;  /* 0x00000aa000097802 */ /* 0x000fce0000000f00 */
[----:B0---4-:R-:W-:Y:S05]  /*0a90*/  CALL.REL.NOINC `($__internal_396_$__cuda_sm20_div_s64) ;  /* 0x0000003000087944 */ /* 0x011fea0003c00000 */
        /* <DEDUP_REMOVED lines=9> */
.L_x_18217:
        /* <DEDUP_REMOVED lines=33> */
.L_x_18218:
[----:B------:R-:W-:Y:S01]  /*0d40*/  MOV R27, R28 ;  /* 0x0000001c001b7202 */ /* 0x000fe20000000f00 */
[----:B------:R-:W-:Y:S01]  /*0d50*/  IMAD.MOV.U32 R2, RZ, RZ, R32 ;  /* 0x000000ffff027224 */ /* 0x000fe200078e0020 */
[----:B------:R-:W-:Y:S02]  /*0d60*/  MOV R0, R33 ;  /* 0x0000002100007202 */ /* 0x000fe40000000f00 */
[----:B------:R-:W-:-:S07]  /*0d70*/  MOV R9, 0xd90 ;  /* 0x00000d9000097802 */ /* 0x000fce0000000f00 */
[----:B0---4-:R-:W-:Y:S05]  /*0d80*/  CALL.REL.NOINC `($__internal_396_$__cuda_sm20_div_s64) ;  /* 0x0000002c004c7944 */ /* 0x011fea0003c00000 */
        /* <DEDUP_REMOVED lines=8> */
.L_x_18219:
        /* <DEDUP_REMOVED lines=34> */
.L_x_18220:
        /* <DEDUP_REMOVED lines=14> */
.L_x_18221:
        /* <DEDUP_REMOVED lines=34> */
.L_x_18222:
        /* <DEDUP_REMOVED lines=14> */
.L_x_18223:
        /* <DEDUP_REMOVED lines=34> */
.L_x_18224:
        /* <DEDUP_REMOVED lines=14> */
.L_x_18225:
        /* <DEDUP_REMOVED lines=34> */
.L_x_18226:
[----:B------:R-:W-:Y:S01]  /*1930*/  IMAD.MOV.U32 R27, RZ, RZ, R30 ;  /* 0x000000ffff1b7224 */ /* 0x000fe200078e001e */
[----:B------:R-:W-:Y:S02]  /*1940*/  MOV R2, R32 ;  /* 0x0000002000027202 */ /* 0x000fe40000000f00 */
[----:B------:R-:W-:Y:S02]  /*1950*/  MOV R0, R33 ;  /* 0x0000002100007202 */ /* 0x000fe40000000f00 */
[----:B------:R-:W-:-:S07]  /*1960*/  MOV R9, 0x1980 ;  /* 0x0000198000097802 */ /* 0x000fce0000000f00 */
[----:B0---4-:R-:W-:Y:S05]  /*1970*/  CALL.REL.NOINC `($__internal_396_$__cuda_sm20_div_s64) ;  /* 0x0000002000507944 */ /* 0x011fea0003c00000 */
        /* <DEDUP_REMOVED lines=9> */
.L_x_18227:
        /* <DEDUP_REMOVED lines=14> */
.L_x_18211:
        /* <DEDUP_REMOVED lines=33> */
.L_x_18230:
[----:B------:R-:W-:Y:S01]  /*1d00*/  MOV R27, R32 ;  /* 0x00000020001b7202 */ /* 0x000fe20000000f00 */
[----:B------:R-:W-:Y:S01]  /*1d10*/  IMAD.MOV.U32 R2, RZ, RZ, R16 ;  /* 0x000000ffff027224 */ /* 0x000fe200078e0010 */
[----:B------:R-:W-:Y:S02]  /*1d20*/  MOV R0, R17 ;  /* 0x0000001100007202 */ /* 0x000fe40000000f00 */
[----:B------:R-:W-:-:S07]  /*1d30*/  MOV R9, 0x1d50 ;  /* 0x00001d5000097802 */ /* 0x000fce0000000f00 */
[----:B0-----:R-:W-:Y:S05]  /*1d40*/  CALL.REL.NOINC `($__internal_396_$__cuda_sm20_div_s64) ;  /* 0x0000001c005c7944 */ /* 0x001fea0003c00000 */
        /* <DEDUP_REMOVED lines=8> */
.L_x_18231:
        /* <DEDUP_REMOVED lines=35> */
.L_x_18232:
[----:B------:R-:W-:Y:S01]  /*2000*/  MOV R27, R17 ;  /* 0x00000011001b7202 */ /* 0x000fe20000000f00 */
[----:B------:R-:W-:Y:S01]  /*2010*/  IMAD.MOV.U32 R2, RZ, RZ, R18 ;  /* 0x000000ffff027224 */ /* 0x000fe200078e0012 */
[----:B------:R-:W-:Y:S02]  /*2020*/  MOV R0, R19 ;  /* 0x0000001300007202 */ /* 0x000fe40000000f00 */
[----:B------:R-:W-:-:S07]  /*2030*/  MOV R9, 0x2050 ;  /* 0x0000205000097802 */ /* 0x000fce0000000f00 */
[----:B0-----:R-:W-:Y:S05]  /*2040*/  CALL.REL.NOINC `($__internal_396_$__cuda_sm20_div_s64) ;  /* 0x00000018009c7944 */ /* 0x001fea0003c00000 */
        /* <DEDUP_REMOVED lines=9> */
.L_x_18233:
        /* <DEDUP_REMOVED lines=36> */
.L_x_18234:
[----:B------:R-:W-:Y:S01]  /*2320*/  MOV R27, R19 ;  /* 0x00000013001b7202 */ /* 0x000fe20000000f00 */
[----:B------:R-:W-:Y:S01]  /*2330*/  IMAD.MOV.U32 R0, RZ, RZ, R29 ;  /* 0x000000ffff007224 */ /* 0x000fe200078e001d */
[----:B------:R-:W-:Y:S02]  /*2340*/  MOV R2, R28 ;  /* 0x0000001c00027202 */ /* 0x000fe40000000f00 */
[----:B------:R-:W-:-:S07]  /*2350*/  MOV R9, 0x2370 ;  /* 0x0000237000097802 */ /* 0x000fce0000000f00 */
[----:B0-----:R-:W-:Y:S05]  /*2360*/  CALL.REL.NOINC `($__internal_396_$__cuda_sm20_div_s64) ;  /* 0x0000001400d47944 */ /* 0x001fea0003c00000 */
        /* <DEDUP_REMOVED lines=9> */
.L_x_18235:
        /* <DEDUP_REMOVED lines=37> */
.L_x_18236:
        /* <DEDUP_REMOVED lines=13> */
.L_x_18237:
        /* <DEDUP_REMOVED lines=9> */
.L_x_18229:
        /* <DEDUP_REMOVED lines=31> */
.L_x_18239:
        /* <DEDUP_REMOVED lines=13> */
.L_x_18240:
        /* <DEDUP_REMOVED lines=35> */
.L_x_18241:
[----:B------:R-:W-:Y:S01]  /*2ca0*/  MOV R27, R17 ;  /* 0x00000011001b7202 */ /* 0x000fe20000000f00 */
[----:B------:R-:W-:Y:S01]  /*2cb0*/  IMAD.MOV.U32 R2, RZ, RZ, R18 ;  /* 0x000000ffff027224 */ /* 0x000fe200078e0012 */
[----:B------:R-:W-:Y:S02]  /*2cc0*/  MOV R0, R19 ;  /* 0x0000001300007202 */ /* 0x000fe40000000f00 */
[----:B------:R-:W-:-:S07]  /*2cd0*/  MOV R9, 0x2cf0 ;  /* 0x00002cf000097802 */ /* 0x000fce0000000f00 */
[----:B0-----:R-:W-:Y:S05]  /*2ce0*/  CALL.REL.NOINC `($__internal_396_$__cuda_sm20_div_s64) ;  /* 0x0000000c00747944 */ /* 0x001fea0003c00000 */
        /* <DEDUP_REMOVED lines=9> */
.L_x_18242:
        /* <DEDUP_REMOVED lines=10> */
.L_x_18238:
        /* <DEDUP_REMOVED lines=29> */
.L_x_18243:
[----:B------:R-:W-:-:S07]  /*2ff0*/  MOV R0, 0x3010 ;  /* 0x0000301000007802 */ /* 0x000fce0000000f00 */
[----:B0-----:R-:W-:Y:S05]  /*3000*/  CALL.REL.NOINC `($__internal_397_$__cuda_sm20_rem_s64) ;  /* 0x0000000c00fc7944 */ /* 0x001fea0003c00000 */
[----:B------:R-:W-:Y:S02]  /*3010*/  MOV R10, R2 ;  /* 0x00000002000a7202 */ /* 0x000fe40000000f00 */
[----:B------:R-:W-:-:S07]  /*3020*/  MOV R11, R9 ;  /* 0x00000009000b7202 */ /* 0x000fce0000000f00 */
.L_x_18244:
[----:B------:R-:W1:Y:S02]  /*3030*/  LDC.64 R12, c[0x0][0x398] ;  /* 0x0000e600ff0c7b82 */ /* 0x000e640000000a00 */
[----:B-1----:R-:W-:-:S06]  /*3040*/  IMAD.WIDE.U32 R2, R3, 0x8, R12 ;  /* 0x0000000803027825 */ /* 0x002fcc00078e000c */
[----:B------:R-:W2:Y:S02]  /*3050*/  LDG.E.64 R2, desc[UR8][R2.64] ;  /* 0x0000000802027981 */ /* 0x000ea4000c1e1b00 */
[-C--:B--2---:R-:W-:Y:S02]  /*3060*/  IMAD R9, R3, R10.reuse, RZ ;  /* 0x0000000a03097224 */ /* 0x084fe400078e02ff */
[----:B------:R-:W-:-:S04]  /*3070*/  IMAD.WIDE.U32 R28, R2, R10, R28 ;  /* 0x0000000a021c7225 */ /* 0x000fc800078e001c */
[----:B------:R-:W-:-:S04]  /*3080*/  IMAD R9, R2, R11, R9 ;  /* 0x0000000b02097224 */ /* 0x000fc800078e0209 */
[----:B------:R-:W-:-:S07]  /*3090*/  IMAD.IADD R29, R29, 0x1, R9 ;  /* 0x000000011d1d7824 */ /* 0x000fce00078e0209 */
.L_x_18210:
        /* <DEDUP_REMOVED lines=34> */
.L_x_18247:
        /* <DEDUP_REMOVED lines=22> */
[----:B--2---:R-:W-:Y:S01]  /*3420*/  HADD2 R8, R8.H0_H0, R23.H0_H0 ;  /* 0x2000001708087230 */ /* 0x004fe20000000800 */
[----:B------:R-:W2:Y:S03]  /*3430*/  LDS.U16 R19, [R19] ;  /* 0x0000000013137984 */ /* 0x000ea60000000400 */
[C---:B0-----:R-:W-:Y:S01]  /*3440*/  IMAD R13, R6.reuse, 0x2, R33 ;  /* 0x00000002060d7824 */ /* 0x041fe200078e0221 */
[----:B------:R-:W0:Y:S04]  /*3450*/  LDS.U16 R17, [R33] ;  /* 0x0000000021117984 */ /* 0x000e280000000400 */
[----:B------:R-:W-:-:S02]  /*3460*/  LEA R35, R6, R13, 0x1 ;  /* 0x0000000d06237211 */ /* 0x000fc400078e08ff */
[----:B------:R-:W0:Y:S01]  /*3470*/  LDS.U16 R13, [R13] ;  /* 0x000000000d0d7984 */ /* 0x000e220000000400 */
[----:B---3--:R-:W-:Y:S01]  /*3480*/  HADD2 R8, R8.H0_H0, R25.H0_H0 ;  /* 0x2000001908087230 */ /* 0x008fe20000000800 */
[C---:B-1----:R-:W-:Y:S02]  /*3490*/  LEA R31, R6.reuse, R35, 0x1 ;  /* 0x00000023061f7211 */ /* 0x042fe400078e08ff */
[----:B------:R-:W1:Y:S01]  /*34a0*/  LDS.U16 R23, [R35] ;  /* 0x0000000023177984 */ /* 0x000e620000000400 */
[----:B----4-:R-:W-:Y:S02]  /*34b0*/  HADD2 R8, R8.H0_H0, R27.H0_H0 ;  /* 0x2000001b08087230 */ /* 0x010fe40000000800 */
[C---:B------:R-:W-:Y:S02]  /*34c0*/  IMAD R25, R6.reuse, 0x2, R31 ;  /* 0x0000000206197824 */ /* 0x040fe400078e021f */
[----:B------:R-:W3:Y:S03]  /*34d0*/  LDS.U16 R31, [R31] ;  /* 0x000000001f1f7984 */ /* 0x000ee60000000400 */
[C---:B------:R-:W-:Y:S01]  /*34e0*/  LEA R27, R6.reuse, R25, 0x1 ;  /* 0x00000019061b7211 */ /* 0x040fe200078e08ff */
[----:B-----5:R-:W-:Y:S01]  /*34f0*/  HADD2 R8, R8.H0_H0, R29.H0_H0 ;  /* 0x2000001d08087230 */ /* 0x020fe20000000800 */
[----:B------:R-:W4:Y:S02]  /*3500*/  LDS.U16 R25, [R25] ;  /* 0x0000000019197984 */ /* 0x000f240000000400 */
[C---:B------:R-:W-:Y:S01]  /*3510*/  LEA R29, R6.reuse, R27, 0x1 ;  /* 0x0000001b061d7211 */ /* 0x040fe200078e08ff */
[----:B------:R-:W-:Y:S01]  /*3520*/  HADD2 R8, R8.H0_H0, R9.H0_H0 ;  /* 0x2000000908087230 */ /* 0x000fe20000000800 */
[----:B------:R-:W5:Y:S03]  /*3530*/  LDS.U16 R27, [R27] ;  /* 0x000000001b1b7984 */ /* 0x000f660000000400 */
[----:B------:R-:W-:Y:S01]  /*3540*/  IMAD R10, R6, 0x2, R29 ;  /* 0x00000002060a7824 */ /* 0x000fe200078e021d */
[----:B------:R-:W5:Y:S01]  /*3550*/  LDS.U16 R9, [R29] ;  /* 0x000000001d097984 */ /* 0x000f620000000400 */
[----:B------:R-:W-:-:S03]  /*3560*/  HADD2 R8, R8.H0_H0, R21.H0_H0 ;  /* 0x2000001508087230 */ /* 0x000fc60000000800 */
[----:B------:R-:W5:Y:S01]  /*3570*/  LDS.U16 R21, [R10] ;  /* 0x000000000a157984 */ /* 0x000f620000000400 */
[----:B------:R-:W-:-:S04]  /*3580*/  HADD2 R8, R8.H0_H0, R11.H0_H0 ;  /* 0x2000000b08087230 */ /* 0x000fc80000000800 */
[----:B--2---:R-:W-:-:S04]  /*3590*/  HADD2 R8, R8.H0_H0, R19.H0_H0 ;  /* 0x2000001308087230 */ /* 0x004fc80000000800 */
[----:B0-----:R-:W-:-:S04]  /*35a0*/  HADD2 R8, R8.H0_H0, R17.H0_H0 ;  /* 0x2000001108087230 */ /* 0x001fc80000000800 */
[----:B------:R-:W-:-:S04]  /*35b0*/  HADD2 R8, R8.H0_H0, R13.H0_H0 ;  /* 0x2000000d08087230 */ /* 0x000fc80000000800 */
[----:B-1----:R-:W-:-:S04]  /*35c0*/  HADD2 R8, R8.H0_H0, R23.H0_H0 ;  /* 0x2000001708087230 */ /* 0x002fc80000000800 */
[----:B---3--:R-:W-:-:S04]  /*35d0*/  HADD2 R8, R8.H0_H0, R31.H0_H0 ;  /* 0x2000001f08087230 */ /* 0x008fc80000000800 */
[----:B----4-:R-:W-:-:S04]  /*35e0*/  HADD2 R8, R8.H0_H0, R25.H0_H0 ;  /* 0x2000001908087230 */ /* 0x010fc80000000800 */
[----:B-----5:R-:W-:-:S04]  /*35f0*/  HADD2 R8, R8.H0_H0, R27.H0_H0 ;  /* 0x2000001b08087230 */ /* 0x020fc80000000800 */
[----:B------:R-:W-:-:S04]  /*3600*/  HADD2 R8, R8.H0_H0, R9.H0_H0 ;  /* 0x2000000908087230 */ /* 0x000fc80000000800 */
[----:B------:R-:W-:Y:S01]  /*3610*/  HADD2 R8, R8.H0_H0, R21.H0_H0 ;  /* 0x2000001508087230 */ /* 0x000fe20000000800 */
[----:B------:R-:W-:Y:S06]  /*3620*/  @P0 BRA `(.L_x_18247) ;  /* 0xfffffffc00240947 */ /* 0x000fec000383ffff */
[----:B------:R-:W-:-:S12]  /*3630*/  UIADD3 UR4, UPT, UPT, UR4, 0x1, URZ ;  /* 0x0000000104047890 */ /* 0x000fd8000fffe0ff */
.L_x_18246:
        /* <DEDUP_REMOVED lines=24> */
[----:B--2---:R-:W-:-:S04]  /*37c0*/  HADD2 R3, R8.H0_H0, R3.H0_H0 ;  /* 0x2000000308037230 */ /* 0x004fc80000000800 */
[----:B---3--:R-:W-:-:S04]  /*37d0*/  HADD2 R0, R3.H0_H0, R0.H0_H0 ;  /* 0x2000000003007230 */ /* 0x008fc80000000800 */
[----:B----4-:R-:W-:-:S04]  /*37e0*/  HADD2 R0, R0.H0_H0, R11.H0_H0 ;  /* 0x2000000b00007230 */ /* 0x010fc80000000800 */
[----:B-----5:R-:W-:-:S04]  /*37f0*/  HADD2 R0, R0.H0_H0, R13.H0_H0 ;  /* 0x2000000d00007230 */ /* 0x020fc80000000800 */
[----:B-1----:R-:W-:-:S04]  /*3800*/  HADD2 R0, R0.H0_H0, R17.H0_H0 ;  /* 0x2000001100007230 */ /* 0x002fc80000000800 */
[----:B------:R-:W-:-:S04]  /*3810*/  HADD2 R0, R0.H0_H0, R19.H0_H0 ;  /* 0x2000001300007230 */ /* 0x000fc80000000800 */
[----:B0-----:R-:W-:-:S04]  /*3820*/  HADD2 R0, R0.H0_H0, R21.H0_H0 ;  /* 0x2000001500007230 */ /* 0x001fc80000000800 */
[----:B------:R-:W-:-:S07]  /*3830*/  HADD2 R8, R0.H0_H0, R9.H0_H0 ;  /* 0x2000000900087230 */ /* 0x000fce0000000800 */
.L_x_18249:
        /* <DEDUP_REMOVED lines=15> */
[----:B--2---:R-:W-:-:S04]  /*3930*/  HADD2 R8, R8.H0_H0, R3.H0_H0 ;  /* 0x2000000308087230 */ /* 0x004fc80000000800 */
[----:B---3--:R-:W-:-:S04]  /*3940*/  HADD2 R8, R8.H0_H0, R9.H0_H0 ;  /* 0x2000000908087230 */ /* 0x008fc80000000800 */
[----:B----4-:R-:W-:-:S04]  /*3950*/  HADD2 R8, R8.H0_H0, R11.H0_H0 ;  /* 0x2000000b08087230 */ /* 0x010fc80000000800 */
[----:B-----5:R-:W-:-:S07]  /*3960*/  HADD2 R8, R8.H0_H0, R13.H0_H0 ;  /* 0x2000000d08087230 */ /* 0x020fce0000000800 */
.L_x_18250:
[----:B------:R-:W-:Y:S05]  /*3970*/  @!P1 BRA `(.L_x_18248) ;  /* 0x0000000000289947 */ /* 0x000fea0003800000 */
[----:B------:R-:W-:Y:S01]  /*3980*/  IMAD R0, R6, UR4, RZ ;  /* 0x0000000406007c24 */ /* 0x000fe2000f8e02ff */
[----:B------:R-:W-:-:S03]  /*3990*/  IADD3 R5, PT, PT, -R5, RZ, RZ ;  /* 0x000000ff05057210 */ /* 0x000fc60007ffe1ff */
[----:B------:R-:W-:-:S05]  /*39a0*/  IMAD R0, R0, 0x2, R7 ;  /* 0x0000000200007824 */ /* 0x000fca00078e0207 */
[----:B------:R-:W-:-:S07]  /*39b0*/  IADD3 R3, PT, PT, R0, UR5, RZ ;  /* 0x0000000500037c10 */ /* 0x000fce000fffe0ff */
.L_x_18251:
[----:B------:R3:W2:Y:S01]  /*39c0*/  LDS.U16 R9, [R3] ;  /* 0x0000000003097984 */ /* 0x0006a20000000400 */
[----:B------:R-:W-:-:S05]  /*39d0*/  VIADD R5, R5, 0x1 ;  /* 0x0000000105057836 */ /* 0x000fca0000000000 */
[----:B------:R-:W-:Y:S02]  /*39e0*/  ISETP.NE.AND P0, PT, R5, RZ, PT ;  /* 0x000000ff0500720c */ /* 0x000fe40003f05270 */
[----:B---3--:R-:W-:Y:S01]  /*39f0*/  LEA R3, R6, R3, 0x1 ;  /* 0x0000000306037211 */ /* 0x008fe200078e08ff */
[----:B--2---:R-:W-:-:S10]  /*3a00*/  HADD2 R8, R8.H0_H0, R9.H0_H0 ;  /* 0x2000000908087230 */ /* 0x004fd40000000800 */
[----:B------:R-:W-:Y:S05]  /*3a10*/  @P0 BRA `(.L_x_18251) ;  /* 0xfffffffc00e80947 */ /* 0x000fea000383ffff */
.L_x_18248:
[----:B--2---:R2:W-:Y:S02]  /*3a20*/  STS.U16 [R7+UR5], R8 ;  /* 0x0000000807007988 */ /* 0x0045e40008000405 */
.L_x_18245:
        /* <DEDUP_REMOVED lines=9> */
        .weak           $__internal_396_$__cuda_sm20_div_s64
        .type           $__internal_396_$__cuda_sm20_div_s64,@function
        .size           $__internal_396_$__cuda_sm20_div_s64,($__internal_397_$__cuda_sm20_rem_s64 - $__internal_396_$__cuda_sm20_div_s64)
$__internal_396_$__cuda_sm20_div_s64:
        /* <DEDUP_REMOVED lines=83> */
[----:B------:R-:W-:Y:S06]  /*3ff0*/  RET.REL.NODEC R12 `(contiguous_nansum3_f16) ;  /* 0xffffffc00c007950 */ /* 0x000fec0003c3ffff */
        .weak           $__internal_397_$__cuda_sm20_rem_s64
        .type           $__internal_397_$__cuda_sm20_rem_s64,@function
        .size           $__internal_397_$__cuda_sm20_rem_s64,(.L_x_32600 - $__internal_397_$__cuda_sm20_rem_s64)
$__internal_397_$__cuda_sm20_rem_s64:
        /* <DEDUP_REMOVED lines=66> */
[----:B------:R-:W-:Y:S06]  /*4420*/  RET.REL.NODEC R10 `(contiguous_nansum3_f16) ;  /* 0xffffffb80af47950 */ /* 0x000fec0003c3ffff */
.L_x_18252:
        /* <DEDUP_REMOVED lines=13> */
.L_x_32600:


//--------------------- .text.contiguous_nansum22_f16 --------------------------
	.section	.text.contiguous_nansum22_f16,"ax",@progbits
	.align	128
        .global         contiguous_nansum22_f16
        .type           contiguous_nansum22_f16,@function
        .size           contiguous_nansum22_f16,(.L_x_33303 - contiguous_nansum22_f16)
        .other          contiguous_nansum22_f16,@"STO_CUDA_ENTRY STV_DEFAULT"
contiguous_nansum22_f16:
.text.contiguous_nansum22_f16:
        /* <DEDUP_REMOVED lines=34> */
[----:B--2---:R-:W-:-:S05]  /*0220*/  @!P0 HADD2 R13, R8.H0_H0, R13.H0_H0 ;  /* 0x2000000d080d8230 */ /* 0x004fca0000000800 */
        /* <DEDUP_REMOVED lines=14> */
.L_x_18254:
[----:B------:R-:W-:Y:S05]  /*0310*/  BSYNC.RECONVERGENT B0 ;  /* 0x0000000000007941 */ /* 0x000fea0003800200 */
.L_x_18253:
[----:B------:R-:W-:Y:S06]  /*0320*/  BAR.SYNC.DEFER_BLOCKING 0x0 ;  /* 0x0000000000007b1d */ /* 0x000fec0000010000 */
[----:B------:R-:W-:Y:S05]  /*0330*/  @!P1 BRA `(.L_x_18255) ;  /* 0x0000000000309947 */ /* 0x000fea0003800000 */
.L_x_18256:
[----:B------:R-:W-:-:S04]  /*0340*/  SHF.R.U32.HI R7, RZ, 0x1, R2 ;  /* 0x00000001ff077819 */ /* 0x000fc80000011602 */
[----:B------:R-:W-:-:S13]  /*0350*/  ISETP.GE.U32.AND P0, PT, R0, R7, PT ;  /* 0x000000070000720c */ /* 0x000fda0003f06070 */
[----:B------:R-:W-:-:S05]  /*0360*/  @!P0 LOP3.LUT R4, R2, 0x7fe, RZ, 0xc0, !PT ;  /* 0x000007fe02048812 */ /* 0x000fca00078ec0ff */
[----:B------:R-:W-:Y:S02]  /*0370*/  @!P0 IMAD.IADD R5, R3, 0x1, R4 ;  /* 0x0000000103058824 */ /* 0x000fe400078e0204 */
[----:B------:R-:W-:Y:S04]  /*0380*/  @!P0 LDS.U16 R4, [R3] ;  /* 0x0000000003048984 */ /* 0x000fe80000000400 */
[----:B------:R-:W2:Y:S02]  /*0390*/  @!P0 LDS.U16 R5, [R5] ;  /* 0x0000000005058984 */ /* 0x000ea40000000400 */
[----:B--2---:R-:W-:-:S05]  /*03a0*/  @!P0 HADD2 R4, R4.H0_H0, R5.H0_H0 ;  /* 0x2000000504048230 */ /* 0x004fca0000000800 */
[----:B------:R2:W-:Y:S01]  /*03b0*/  @!P0 STS.U16 [R3], R4 ;  /* 0x0000000403008388 */ /* 0x0005e20000000400 */
[----:B------:R-:W-:Y:S01]  /*03c0*/  BAR.SYNC.DEFER_BLOCKING 0x0 ;  /* 0x0000000000007b1d */ /* 0x000fe20000010000 */
[----:B------:R-:W-:Y:S02]  /*03d0*/  ISETP.GT.U32.AND P0, PT, R2, 0x83, PT ;  /* 0x000000830200780c */ /* 0x000fe40003f04070 */
[----:B------:R-:W-:-:S11]  /*03e0*/  MOV R2, R7 ;  /* 0x0000000700027202 */ /* 0x000fd60000000f00 */
[----:B--2---:R-:W-:Y:S05]  /*03f0*/  @P0 BRA `(.L_x_18256) ;  /* 0xfffffffc00d00947 */ /* 0x004fea000383ffff */
.L_x_18255:
        /* <DEDUP_REMOVED lines=9> */
[----:B--2---:R-:W-:-:S04]  /*0490*/  HADD2 R2, R2.H0_H0, R5.H0_H0 ;  /* 0x2000000502027230 */ /* 0x004fc80000000800 */
[----:B---3--:R-:W-:Y:S01]  /*04a0*/  HADD2 R7, R2.H0_H0, R7.H0_H0 ;  /* 0x2000000702077230 */ /* 0x008fe20000000800 */
[----:B------:R2:W-:Y:S03]  /*04b0*/  STS.U16 [R3], R2 ;  /* 0x0000000203007388 */ /* 0x0005e60000000400 */
[----:B----4-:R-:W-:Y:S01]  /*04c0*/  HADD2 R4, R7.H0_H0, R4.H0_H0 ;  /* 0x2000000407047230 */ /* 0x010fe20000000800 */
[----:B------:R2:W-:Y:S03]  /*04d0*/  STS.U16 [R3], R7 ;  /* 0x0000000703007388 */ /* 0x0005e60000000400 */
[----:B-----5:R-:W-:Y:S01]  /*04e0*/  HADD2 R9, R4.H0_H0, R9.H0_H0 ;  /* 0x2000000904097230 */ /* 0x020fe20000000800 */
[----:B------:R2:W-:Y:S03]  /*04f0*/  STS.U16 [R3], R4 ;  /* 0x0000000403007388 */ /* 0x0005e60000000400 */
[----:B-1----:R-:W-:Y:S01]  /*0500*/  HADD2 R6, R9.H0_H0, R6.H0_H0 ;  /* 0x2000000609067230 */ /* 0x002fe20000000800 */
[----:B------:R2:W-:Y:S03]  /*0510*/  STS.U16 [R3], R9 ;  /* 0x0000000903007388 */ /* 0x0005e60000000400 */
[----:B0-----:R-:W-:Y:S01]  /*0520*/  HADD2 R11, R6.H0_H0, R11.H0_H0 ;  /* 0x2000000b060b7230 */ /* 0x001fe20000000800 */
        /* <DEDUP_REMOVED lines=20> */
.L_x_18257:
        /* <DEDUP_REMOVED lines=9> */
.L_x_33303:


//--------------------- .text.contiguous_nansum2_f16 --------------------------
	.section	.text.contiguous_nansum2_f16,"ax",@progbits
	.align	128
        .global         contiguous_nansum2_f16
        .type           contiguous_nansum2_f16,@function
        .size           contiguous_nansum2_f16,(.L_x_32602 - contiguous_nansum2_f16)
        .other          contiguous_nansum2_f16,@"STO_CUDA_ENTRY STV_DEFAULT"
contiguous_nansum2_f16:
.text.contiguous_nansum2_f16:
        /* <DEDUP_REMOVED lines=46> */
.L_x_18286:
        /* <DEDUP_REMOVED lines=32> */
.L_x_18263:
[----:B------:R-:W-:Y:S01]  /*04e0*/  MOV R26, R6 ;  /* 0x00000006001a7202 */ /* 0x000fe20000000f00 */
[----:B------:R-:W-:Y:S01]  /*04f0*/  IMAD.MOV.U32 R13, RZ, RZ, R7 ;  /* 0x000000ffff0d7224 */ /* 0x000fe200078e0007 */
[----:B------:R-:W-:Y:S01]  /*0500*/  MOV R14, R34 ;  /* 0x00000022000e7202 */ /* 0x000fe20000000f00 */
[----:B------:R-:W-:Y:S01]  /*0510*/  IMAD.MOV.U32 R11, RZ, RZ, R35 ;  /* 0x000000ffff0b7224 */ /* 0x000fe200078e0023 */
[----:B------:R-:W-:-:S07]  /*0520*/  MOV R12, 0x540 ;  /* 0x00000540000c7802 */ /* 0x000fce0000000f00 */
[----:B-1----:R-:W-:Y:S05]  /*0530*/  CALL.REL.NOINC `($__internal_398_$__cuda_sm20_div_s64) ;  /* 0x0000006400487944 */ /* 0x002fea0003c00000 */
        /* <DEDUP_REMOVED lines=9> */
.L_x_18264:
[----:B------:R-:W-:Y:S05]  /*05d0*/  BSYNC.RECONVERGENT B1 ;  /* 0x0000000000017941 */ /* 0x000fea0003800200 */
.L_x_18262:
        /* <DEDUP_REMOVED lines=34> */
.L_x_18266:
[----:B------:R-:W-:Y:S01]  /*0800*/  IMAD.MOV.U32 R26, RZ, RZ, R20 ;  /* 0x000000ffff1a7224 */ /* 0x000fe200078e0014 */
[----:B------:R-:W-:Y:S01]  /*0810*/  MOV R13, R9 ;  /* 0x00000009000d7202 */ /* 0x000fe20000000f00 */
[----:B------:R-:W-:Y:S01]  /*0820*/  IMAD.MOV.U32 R14, RZ, RZ, R34 ;  /* 0x000000ffff0e7224 */ /* 0x000fe200078e0022 */
[----:B------:R-:W-:Y:S02]  /*0830*/  MOV R11, R35 ;  /* 0x00000023000b7202 */ /* 0x000fe40000000f00 */
[----:B------:R-:W-:-:S07]  /*0840*/  MOV R12, 0x860 ;  /* 0x00000860000c7802 */ /* 0x000fce0000000f00 */
[----:B------:R-:W-:Y:S05]  /*0850*/  CALL.REL.NOINC `($__internal_398_$__cuda_sm20_div_s64) ;  /* 0x0000006000807944 */ /* 0x000fea0003c00000 */
        /* <DEDUP_REMOVED lines=9> */
.L_x_18267:
[----:B------:R-:W-:Y:S05]  /*08f0*/  BSYNC.RECONVERGENT B1 ;  /* 0x0000000000017941 */ /* 0x000fea0003800200 */
.L_x_18265:
        /* <DEDUP_REMOVED lines=33> */
.L_x_18269:
[----:B------:R-:W-:Y:S01]  /*0b10*/  IMAD.MOV.U32 R26, RZ, RZ, R36 ;  /* 0x000000ffff1a7224 */ /* 0x000fe200078e0024 */
[----:B------:R-:W-:Y:S01]  /*0b20*/  MOV R13, R37 ;  /* 0x00000025000d7202 */ /* 0x000fe20000000f00 */
[----:B------:R-:W-:Y:S01]  /*0b30*/  IMAD.MOV.U32 R14, RZ, RZ, R20 ;  /* 0x000000ffff0e7224 */ /* 0x000fe200078e0014 */
[----:B------:R-:W-:Y:S02]  /*0b40*/  MOV R11, R21 ;  /* 0x00000015000b7202 */ /* 0x000fe40000000f00 */
[----:B------:R-:W-:-:S07]  /*0b50*/  MOV R12, 0xb70 ;  /* 0x00000b70000c7802 */ /* 0x000fce0000000f00 */
[----:B------:R-:W-:Y:S05]  /*0b60*/  CALL.REL.NOINC `($__internal_398_$__cuda_sm20_div_s64) ;  /* 0x0000005c00bc7944 */ /* 0x000fea0003c00000 */
        /* <DEDUP_REMOVED lines=10> */
.L_x_18270:
[----:B------:R-:W-:Y:S05]  /*0c10*/  BSYNC.RECONVERGENT B1 ;  /* 0x0000000000017941 */ /* 0x000fea0003800200 */
.L_x_18268:
        /* <DEDUP_REMOVED lines=35> */
.L_x_18272:
[----:B------:R-:W-:Y:S01]  /*0e50*/  MOV R26, R34 ;  /* 0x00000022001a7202 */ /* 0x000fe20000000f00 */
[----:B------:R-:W-:Y:S01]  /*0e60*/  IMAD.MOV.U32 R13, RZ, RZ, R35 ;  /* 0x000000ffff0d7224 */ /* 0x000fe200078e0023 */
[----:B------:R-:W-:Y:S01]  /*0e70*/  MOV R14, R20 ;  /* 0x00000014000e7202 */ /* 0x000fe20000000f00 */
[----:B------:R-:W-:Y:S01]  /*0e80*/  IMAD.MOV.U32 R11, RZ, RZ, R21 ;  /* 0x000000ffff0b7224 */ /* 0x000fe200078e0015 */
[----:B------:R-:W-:-:S07]  /*0e90*/  MOV R12, 0xeb0 ;  /* 0x00000eb0000c7802 */ /* 0x000fce0000000f00 */
[----:B------:R-:W-:Y:S05]  /*0ea0*/  CALL.REL.NOINC `($__internal_398_$__cuda_sm20_div_s64) ;  /* 0x0000005800ec7944 */ /* 0x000fea0003c00000 */
        /* <DEDUP_REMOVED lines=11> */
.L_x_18273:
[----:B------:R-:W-:Y:S05]  /*0f60*/  BSYNC.RECONVERGENT B1 ;  /* 0x0000000000017941 */ /* 0x000fea0003800200 */
.L_x_18271:
        /* <DEDUP_REMOVED lines=36> */
.L_x_18275:
        /* <DEDUP_REMOVED lines=16> */
.L_x_18276:
[----:B------:R-:W-:Y:S05]  /*12b0*/  BSYNC.RECONVERGENT B1 ;  /* 0x0000000000017941 */ /* 0x000fea0003800200 */
.L_x_18274:
        /* <DEDUP_REMOVED lines=35> */
.L_x_18278:
        /* <DEDUP_REMOVED lines=17> */
.L_x_18279:
[----:B------:R-:W-:Y:S05]  /*1600*/  BSYNC.RECONVERGENT B1 ;  /* 0x0000000000017941 */ /* 0x000fea0003800200 */
.L_x_18277:
        /* <DEDUP_REMOVED lines=35> */
.L_x_18281:
        /* <DEDUP_REMOVED lines=16> */
.L_x_18282:
[----:B------:R-:W-:Y:S05]  /*1940*/  BSYNC.RECONVERGENT B1 ;  /* 0x0000000000017941 */ /* 0x000fea0003800200 */
.L_x_18280:
        /* <DEDUP_REMOVED lines=35> */
.L_x_18284:
        /* <DEDUP_REMOVED lines=16> */
.L_x_18285:
[----:B------:R-:W-:Y:S05]  /*1c80*/  BSYNC.RECONVERGENT B1 ;  /* 0x0000000000017941 */ /* 0x000fea0003800200 */
.L_x_18283:
        /* <DEDUP_REMOVED lines=8> */
.L_x_18261:
        /* <DEDUP_REMOVED lines=36> */
.L_x_18289:
[----:B------:R-:W-:Y:S01]  /*1f50*/  MOV R26, R6 ;  /* 0x00000006001a7202 */ /* 0x000fe20000000f00 */
[----:B------:R-:W-:Y:S01]  /*1f60*/  IMAD.MOV.U32 R13, RZ, RZ, R7 ;  /* 0x000000ffff0d7224 */ /* 0x000fe200078e0007 */
[----:B------:R-:W-:Y:S01]  /*1f70*/  MOV R14, R16 ;  /* 0x00000010000e7202 */ /* 0x000fe20000000f00 */
[----:B------:R-:W-:Y:S01]  /*1f80*/  IMAD.MOV.U32 R11, RZ, RZ, R17 ;  /* 0x000000ffff0b7224 */ /* 0x000fe200078e0011 */
[----:B------:R-:W-:-:S07]  /*1f90*/  MOV R12, 0x1fb0 ;  /* 0x00001fb0000c7802 */ /* 0x000fce0000000f00 */
[----:B------:R-:W-:Y:S05]  /*1fa0*/  CALL.REL.NOINC `($__internal_398_$__cuda_sm20_div_s64) ;  /* 0x0000004800ac7944 */ /* 0x000fea0003c00000 */
        /* <DEDUP_REMOVED lines=9> */
.L_x_18290:
[----:B------:R-:W-:Y:S05]  /*2040*/  BSYNC.RECONVERGENT B1 ;  /* 0x0000000000017941 */ /* 0x000fea0003800200 */
.L_x_18288:
        /* <DEDUP_REMOVED lines=34> */
.L_x_18292:
        /* <DEDUP_REMOVED lines=17> */
.L_x_18293:
[----:B------:R-:W-:Y:S05]  /*2380*/  BSYNC.RECONVERGENT B1 ;  /* 0x0000000000017941 */ /* 0x000fea0003800200 */
.L_x_18291:
        /* <DEDUP_REMOVED lines=36> */
.L_x_18295:
        /* <DEDUP_REMOVED lines=16> */
.L_x_18296:
[----:B------:R-:W-:Y:S05]  /*26d0*/  BSYNC.RECONVERGENT B1 ;  /* 0x0000000000017941 */ /* 0x000fea0003800200 */
.L_x_18294:
        /* <DEDUP_REMOVED lines=35> */
.L_x_18298:
[----:B------:R-:W-:Y:S01]  /*2910*/  MOV R26, R18 ;  /* 0x00000012001a7202 */ /* 0x000fe20000000f00 */
[----:B------:R-:W-:Y:S01]  /*2920*/  IMAD.MOV.U32 R13, RZ, RZ, R19 ;  /* 0x000000ffff0d7224 */ /* 0x000fe200078e0013 */
[----:B------:R-:W-:Y:S01]  /*2930*/  MOV R14, R16 ;  /* 0x00000010000e7202 */ /* 0x000fe20000000f00 */
[----:B------:R-:W-:Y:S01]  /*2940*/  IMAD.MOV.U32 R11, RZ, RZ, R17 ;  /* 0x000000ffff0b7224 */ /* 0x000fe200078e0011 */
[----:B------:R-:W-:-:S07]  /*2950*/  MOV R12, 0x2970 ;  /* 0x00002970000c7802 */ /* 0x000fce0000000f00 */
[----:B------:R-:W-:Y:S05]  /*2960*/  CALL.REL.NOINC `($__internal_398_$__cuda_sm20_div_s64) ;  /* 0x00000040003c7944 */ /* 0x000fea0003c00000 */
        /* <DEDUP_REMOVED lines=10> */
.L_x_18299:
[----:B------:R-:W-:Y:S05]  /*2a10*/  BSYNC.RECONVERGENT B1 ;  /* 0x0000000000017941 */ /* 0x000fea0003800200 */
.L_x_18297:
[----:B------:R-:W-:Y:S01]  /*2a20*/  MOV R36, R22 ;  /* 0x0000001600247202 */ /* 0x000fe20000000f00 */
[----:B------:R-:W-:Y:S02]  /*2a30*/  IMAD R11, R11, R38, RZ ;  /* 0x000000260b0b7224 */ /* 0x000fe400078e02ff */
[----:B------:R-:W-:Y:S02]  /*2a40*/  VIADD R8, R8, 0xfffffffe ;  /* 0xfffffffe08087836 */ /* 0x000fe40000000000 */
[----:B------:R-:W-:-:S04]  /*2a50*/  IMAD.WIDE.U32 R22, R38, R10, R36 ;  /* 0x0000000a26167225 */ /* 0x000fc800078e0024 */
[----:B------:R-:W-:-:S05]  /*2a60*/  IMAD R11, R39, R10, R11 ;  /* 0x0000000a270b7224 */ /* 0x000fca00078e020b */
[----:B------:R-:W-:-:S07]  /*2a70*/  IADD3 R23, PT, PT, R23, R11, RZ ;  /* 0x0000000b17177210 */ /* 0x000fce0007ffe0ff */
.L_x_18287:
        /* <DEDUP_REMOVED lines=30> */
.L_x_18301:
[----:B------:R-:W-:Y:S01]  /*2c60*/  MOV R18, R6 ;  /* 0x0000000600127202 */ /* 0x000fe20000000f00 */
[----:B------:R-:W-:Y:S01]  /*2c70*/  IMAD.MOV.U32 R19, RZ, RZ, R7 ;  /* 0x000000ffff137224 */ /* 0x000fe200078e0007 */
[----:B------:R-:W-:Y:S01]  /*2c80*/  MOV R24, R10 ;  /* 0x0000000a00187202 */ /* 0x000fe20000000f00 */
[----:B------:R-:W-:Y:S01]  /*2c90*/  IMAD.MOV.U32 R21, RZ, RZ, R11 ;  /* 0x000000ffff157224 */ /* 0x000fe200078e000b */
[----:B------:R-:W-:-:S07]  /*2ca0*/  MOV R26, 0x2cc0 ;  /* 0x00002cc0001a7802 */ /* 0x000fce0000000f00 */
[----:B------:R-:W-:Y:S05]  /*2cb0*/  CALL.REL.NOINC `($__internal_399_$__cuda_sm20_rem_s64) ;  /* 0x0000004000b47944 */ /* 0x000fea0003c00000 */
.L_x_18302:
[----:B------:R-:W-:Y:S05]  /*2cc0*/  BSYNC.RECONVERGENT B1 ;  /* 0x0000000000017941 */ /* 0x000fea0003800200 */
.L_x_18300:
        /* <DEDUP_REMOVED lines=30> */
.L_x_18304:
[----:B------:R-:W-:Y:S01]  /*2eb0*/  MOV R24, R10 ;  /* 0x0000000a00187202 */ /* 0x000fe20000000f00 */
[----:B------:R-:W-:Y:S01]  /*2ec0*/  IMAD.MOV.U32 R21, RZ, RZ, R11 ;  /* 0x000000ffff157224 */ /* 0x000fe200078e000b */
[----:B------:R-:W-:Y:S01]  /*2ed0*/  MOV R18, R20 ;  /* 0x0000001400127202 */ /* 0x000fe20000000f00 */
[----:B------:R-:W-:Y:S01]  /*2ee0*/  IMAD.MOV.U32 R19, RZ, RZ, R9 ;  /* 0x000000ffff137224 */ /* 0x000fe200078e0009 */
[----:B------:R-:W-:-:S07]  /*2ef0*/  MOV R26, 0x2f10 ;  /* 0x00002f10001a7802 */ /* 0x000fce0000000f00 */
[----:B------:R-:W-:Y:S05]  /*2f00*/  CALL.REL.NOINC `($__internal_399_$__cuda_sm20_rem_s64) ;  /* 0x0000004000207944 */ /* 0x000fea0003c00000 */
.L_x_18305:
[----:B------:R-:W-:Y:S05]  /*2f10*/  BSYNC.RECONVERGENT B1 ;  /* 0x0000000000017941 */ /* 0x000fea0003800200 */
.L_x_18303:
[----:B------:R-:W-:Y:S02]  /*2f20*/  IMAD R7, R7, R16, RZ ;  /* 0x0000001007077224 */ /* 0x000fe400078e02ff */
[----:B------:R-:W-:-:S04]  /*2f30*/  IMAD.WIDE.U32 R22, R16, R6, R22 ;  /* 0x0000000610167225 */ /* 0x000fc800078e0016 */
[----:B------:R-:W-:-:S05]  /*2f40*/  IMAD R7, R17, R6, R7 ;  /* 0x0000000611077224 */ /* 0x000fca00078e0207 */
[----:B------:R-:W-:-:S07]  /*2f50*/  IADD3 R23, PT, PT, R23, R7, RZ ;  /* 0x0000000717177210 */ /* 0x000fce0007ffe0ff */
.L_x_18260:
[----:B------:R-:W0:Y:S02]  /*2f60*/  LDCU.64 UR4, c[0x0][0x388] ;  /* 0x00007100ff0477ac */ /* 0x000e240008000a00 */
[----:B0-----:R-:W-:Y:S02]  /*2f70*/  LEA R8, P1, R22, UR4, 0x1 ;  /* 0x0000000416087c11 */ /* 0x001fe4000f8208ff */
[----:B------:R-:W-:Y:S02]  /*2f80*/  LEA R6, P0, R4, UR4, 0x1 ;  /* 0x0000000404067c11 */ /* 0x000fe4000f8008ff */
[----:B------:R-:W-:Y:S02]  /*2f90*/  LEA.HI.X R9, R22, UR5, R23, 0x1, P1 ;  /* 0x0000000516097c11 */ /* 0x000fe400088f0c17 */
[----:B------:R-:W-:-:S04]  /*2fa0*/  LEA.HI.X R7, R4, UR5, R5, 0x1, P0 ;  /* 0x0000000504077c11 */ /* 0x000fc800080f0c05 */
[----:B------:R-:W2:Y:S04]  /*2fb0*/  LDG.E.U16 R9, desc[UR12][R8.64] ;  /* 0x0000000c08097981 */ /* 0x000ea8000c1e1500 */
[----:B------:R-:W2:Y:S02]  /*2fc0*/  LDG.E.U16 R6, desc[UR12][R6.64] ;  /* 0x0000000c06067981 */ /* 0x000ea4000c1e1500 */
[----:B--2---:R-:W-:-:S05]  /*2fd0*/  HADD2 R9, R6.H0_H0, R9.H0_H0 ;  /* 0x2000000906097230 */ /* 0x004fca0000000800 */
[----:B------:R0:W-:Y:S01]  /*2fe0*/  STS.U16 [R3], R9 ;  /* 0x0000000903007388 */ /* 0x0001e20000000400 */
[----:B------:R-:W-:Y:S05]  /*2ff0*/  BRA `(.L_x_18306) ;  /* 0x0000003400b87947 */ /* 0x000fea0003800000 */
.L_x_18259:
        /* <DEDUP_REMOVED lines=18> */
.L_x_18333:
        /* <DEDUP_REMOVED lines=30> */
.L_x_18310:
        /* <DEDUP_REMOVED lines=15> */
.L_x_18311:
[----:B------:R-:W-:Y:S05]  /*33f0*/  BSYNC.RECONVERGENT B1 ;  /* 0x0000000000017941 */ /* 0x000fea0003800200 */
.L_x_18309:
        /* <DEDUP_REMOVED lines=39> */
.L_x_18313:
        /* <DEDUP_REMOVED lines=17> */
.L_x_18314:
[----:B------:R-:W-:Y:S05]  /*3780*/  BSYNC.RECONVERGENT B1 ;  /* 0x0000000000017941 */ /* 0x000fea0003800200 */
.L_x_18312:
        /* <DEDUP_REMOVED lines=37> */
.L_x_18316:
        /* <DEDUP_REMOVED lines=17> */
.L_x_18317:
[----:B------:R-:W-:Y:S05]  /*3af0*/  BSYNC.RECONVERGENT B1 ;  /* 0x0000000000017941 */ /* 0x000fea0003800200 */
.L_x_18315:
        /* <DEDUP_REMOVED lines=38> */
.L_x_18319:
[----:B------:R-:W-:Y:S01]  /*3d60*/  IMAD.MOV.U32 R26, RZ, RZ, R20 ;  /* 0x000000ffff1a7224 */ /* 0x000fe200078e0014 */
[----:B------:R-:W-:Y:S01]  /*3d70*/  MOV R13, R21 ;  /* 0x00000015000d7202 */ /* 0x000fe20000000f00 */
[----:B------:R-:W-:Y:S01]  /*3d80*/  IMAD.MOV.U32 R14, RZ, RZ, R36 ;  /* 0x000000ffff0e7224 */ /* 0x000fe200078e0024 */
[----:B------:R-:W-:Y:S02]  /*3d90*/  MOV R11, R37 ;  /* 0x00000025000b7202 */ /* 0x000fe40000000f00 */
[----:B------:R-:W-:-:S07]  /*3da0*/  MOV R12, 0x3dc0 ;  /* 0x00003dc0000c7802 */ /* 0x000fce0000000f00 */
[----:B-1----:R-:W-:Y:S05]  /*3db0*/  CALL.REL.NOINC `($__internal_398_$__cuda_sm20_div_s64) ;  /* 0x0000002c00287944 */ /* 0x002fea0003c00000 */
        /* <DEDUP_REMOVED lines=11> */
.L_x_18320:
[----:B------:R-:W-:Y:S05]  /*3e70*/  BSYNC.RECONVERGENT B1 ;  /* 0x0000000000017941 */ /* 0x000fea0003800200 */
.L_x_18318:
        /* <DEDUP_REMOVED lines=38> */
.L_x_18322:
        /* <DEDUP_REMOVED lines=17> */
.L_x_18323:
[----:B------:R-:W-:Y:S05]  /*41f0*/  BSYNC.RECONVERGENT B1 ;  /* 0x0000000000017941 */ /* 0x000fea0003800200 */
.L_x_18321:
        /* <DEDUP_REMOVED lines=40> */
.L_x_18325:
        /* <DEDUP_REMOVED lines=17> */
.L_x_18326:
[----:B------:R-:W-:Y:S05]  /*4590*/  BSYNC.RECONVERGENT B1 ;  /* 0x0000000000017941 */ /* 0x000fea0003800200 */
.L_x_18324:
        /* <DEDUP_REMOVED lines=40> */
.L_x_18328:
        /* <DEDUP_REMOVED lines=17> */
.L_x_18329:
[----:B------:R-:W-:Y:S05]  /*4930*/  BSYNC.RECONVERGENT B1 ;  /* 0x0000000000017941 */ /* 0x000fea0003800200 */
.L_x_18327:
        /* <DEDUP_REMOVED lines=38> */
.L_x_18331:
[----:B------:R-:W-:Y:S01]  /*4ba0*/  IMAD.MOV.U32 R26, RZ, RZ, R20 ;  /* 0x000000ffff1a7224 */ /* 0x000fe200078e0014 */
[----:B------:R-:W-:Y:S01]  /*4bb0*/  MOV R13, R21 ;  /* 0x00000015000d7202 */ /* 0x000fe20000000f00 */
[----:B------:R-:W-:Y:S01]  /*4bc0*/  IMAD.MOV.U32 R14, RZ, RZ, R22 ;  /* 0x000000ffff0e7224 */ /* 0x000fe200078e0016 */
[----:B------:R-:W-:Y:S02]  /*4bd0*/  MOV R11, R23 ;  /* 0x00000017000b7202 */ /* 0x000fe40000000f00 */
[----:B------:R-:W-:-:S07]  /*4be0*/  MOV R12, 0x4c00 ;  /* 0x00004c00000c7802 */ /* 0x000fce0000000f00 */
[----:B-1----:R-:W-:Y:S05]  /*4bf0*/  CALL.REL.NOINC `($__internal_398_$__cuda_sm20_div_s64) ;  /* 0x0000001c00987944 */ /* 0x002fea0003c00000 */
        /* <DEDUP_REMOVED lines=11> */
.L_x_18332:
[----:B------:R-:W-:Y:S05]  /*4cb0*/  BSYNC.RECONVERGENT B1 ;  /* 0x0000000000017941 */ /* 0x000fea0003800200 */
.L_x_18330:
        /* <DEDUP_REMOVED lines=15> */
.L_x_18308:
        /* <DEDUP_REMOVED lines=37> */
.L_x_18336:
[----:B------:R-:W-:Y:S01]  /*5000*/  MOV R26, R18 ;  /* 0x00000012001a7202 */ /* 0x000fe20000000f00 */
[----:B------:R-:W-:Y:S01]  /*5010*/  IMAD.MOV.U32 R13, RZ, RZ, R19 ;  /* 0x000000ffff0d7224 */ /* 0x000fe200078e0013 */
[----:B------:R-:W-:Y:S02]  /*5020*/  MOV R14, R6 ;  /* 0x00000006000e7202 */ /* 0x000fe40000000f00 */
[----:B------:R-:W-:Y:S02]  /*5030*/  MOV R11, R7 ;  /* 0x00000007000b7202 */ /* 0x000fe40000000f00 */
[----:B------:R-:W-:-:S07]  /*5040*/  MOV R12, 0x5060 ;  /* 0x00005060000c7802 */ /* 0x000fce0000000f00 */
[----:B------:R-:W-:Y:S05]  /*5050*/  CALL.REL.NOINC `($__internal_398_$__cuda_sm20_div_s64) ;  /* 0x0000001800807944 */ /* 0x000fea0003c00000 */
        /* <DEDUP_REMOVED lines=9> */
.L_x_18337:
[----:B------:R-:W-:Y:S05]  /*50f0*/  BSYNC.RECONVERGENT B1 ;  /* 0x0000000000017941 */ /* 0x000fea0003800200 */
.L_x_18335:
        /* <DEDUP_REMOVED lines=39> */
.L_x_18339:
        /* <DEDUP_REMOVED lines=17> */
.L_x_18340:
[----:B------:R-:W-:Y:S05]  /*5480*/  BSYNC.RECONVERGENT B1 ;  /* 0x0000000000017941 */ /* 0x000fea0003800200 */
.L_x_18338:
        /* <DEDUP_REMOVED lines=40> */
.L_x_18342:
[----:B------:R-:W-:Y:S01]  /*5710*/  MOV R26, R18 ;  /* 0x00000012001a7202 */ /* 0x000fe20000000f00 */
[----:B------:R-:W-:Y:S01]  /*5720*/  IMAD.MOV.U32 R14, RZ, RZ, R20 ;  /* 0x000000ffff0e7224 */ /* 0x000fe200078e0014 */
[----:B------:R-:W-:Y:S02]  /*5730*/  MOV R13, R19 ;  /* 0x00000013000d7202 */ /* 0x000fe40000000f00 */
[----:B------:R-:W-:Y:S02]  /*5740*/  MOV R11, R21 ;  /* 0x00000015000b7202 */ /* 0x000fe40000000f00 */
[----:B------:R-:W-:-:S07]  /*5750*/  MOV R12, 0x5770 ;  /* 0x00005770000c7802 */ /* 0x000fce0000000f00 */
[----:B------:R-:W-:Y:S05]  /*5760*/  CALL.REL.NOINC `($__internal_398_$__cuda_sm20_div_s64) ;  /* 0x0000001000bc7944 */ /* 0x000fea0003c00000 */
        /* <DEDUP_REMOVED lines=11> */
.L_x_18343:
[----:B------:R-:W-:Y:S05]  /*5820*/  BSYNC.RECONVERGENT B1 ;  /* 0x0000000000017941 */ /* 0x000fea0003800200 */
.L_x_18341:
        /* <DEDUP_REMOVED lines=40> */
.L_x_18345:
[----:B------:R-:W-:Y:S01]  /*5ab0*/  MOV R26, R18 ;  /* 0x00000012001a7202 */ /* 0x000fe20000000f00 */
[----:B------:R-:W-:Y:S01]  /*5ac0*/  IMAD.MOV.U32 R13, RZ, RZ, R19 ;  /* 0x000000ffff0d7224 */ /* 0x000fe200078e0013 */
[----:B------:R-:W-:Y:S02]  /*5ad0*/  MOV R14, R20 ;  /* 0x00000014000e7202 */ /* 0x000fe40000000f00 */
[----:B------:R-:W-:Y:S02]  /*5ae0*/  MOV R11, R21 ;  /* 0x00000015000b7202 */ /* 0x000fe40000000f00 */
[----:B------:R-:W-:-:S07]  /*5af0*/  MOV R12, 0x5b10 ;  /* 0x00005b10000c7802 */ /* 0x000fce0000000f00 */
[----:B------:R-:W-:Y:S05]  /*5b00*/  CALL.REL.NOINC `($__internal_398_$__cuda_sm20_div_s64) ;  /* 0x0000000c00d47944 */ /* 0x000fea0003c00000 */
        /* <DEDUP_REMOVED lines=11> */
.L_x_18346:
[----:B------:R-:W-:Y:S05]  /*5bc0*/  BSYNC.RECONVERGENT B1 ;  /* 0x0000000000017941 */ /* 0x000fea0003800200 */
.L_x_18344:
        /* <DEDUP_REMOVED lines=11> */
.L_x_18334:
        /* <DEDUP_REMOVED lines=35> */
.L_x_18349:
[----:B------:R-:W-:Y:S01]  /*5eb0*/  IMAD.MOV.U32 R26, RZ, RZ, R18 ;  /* 0x000000ffff1a7224 */ /* 0x000fe200078e0012 */
[----:B------:R-:W-:Y:S01]  /*5ec0*/  MOV R13, R19 ;  /* 0x00000013000d7202 */ /* 0x000fe20000000f00 */
[----:B------:R-:W-:Y:S01]  /*5ed0*/  IMAD.MOV.U32 R11, RZ, RZ, R5 ;  /* 0x000000ffff0b7224 */ /* 0x000fe200078e0005 */
[----:B------:R-:W-:Y:S02]  /*5ee0*/  MOV R14, R4 ;  /* 0x00000004000e7202 */ /* 0x000fe40000000f00 */
[----:B------:R-:W-:-:S07]  /*5ef0*/  MOV R12, 0x5f10 ;  /* 0x00005f10000c7802 */ /* 0x000fce0000000f00 */
[----:B------:R-:W-:Y:S05]  /*5f00*/  CALL.REL.NOINC `($__internal_398_$__cuda_sm20_div_s64) ;  /* 0x0000000800d47944 */ /* 0x000fea0003c00000 */
        /* <DEDUP_REMOVED lines=8> */
.L_x_18350:
[----:B------:R-:W-:Y:S05]  /*5f90*/  BSYNC.RECONVERGENT B1 ;  /* 0x0000000000017941 */ /* 0x000fea0003800200 */
.L_x_18348:
        /* <DEDUP_REMOVED lines=39> */
.L_x_18352:
        /* <DEDUP_REMOVED lines=17> */
.L_x_18353:
[----:B------:R-:W-:Y:S05]  /*6320*/  BSYNC.RECONVERGENT B1 ;  /* 0x0000000000017941 */ /* 0x000fea0003800200 */
.L_x_18351:
        /* <DEDUP_REMOVED lines=11> */
.L_x_18347:
        /* <DEDUP_REMOVED lines=31> */
.L_x_18355:
[----:B------:R-:W-:Y:S02]  /*65d0*/  MOV R24, R20 ;  /* 0x0000001400187202 */ /* 0x000fe40000000f00 */
[----:B------:R-:W-:-:S07]  /*65e0*/  MOV R26, 0x6600 ;  /* 0x00006600001a7802 */ /* 0x000fce0000000f00 */
[----:B------:R-:W-:Y:S05]  /*65f0*/  CALL.REL.NOINC `($__internal_399_$__cuda_sm20_rem_s64) ;  /* 0x0000000800647944 */ /* 0x000fea0003c00000 */
[----:B------:R-:W-:Y:S01]  /*6600*/  MOV R4, R6 ;  /* 0x0000000600047202 */ /* 0x000fe20000000f00 */
[----:B------:R-:W-:-:S07]  /*6610*/  IMAD.MOV.U32 R5, RZ, RZ, R7 ;  /* 0x000000ffff057224 */ /* 0x000fce00078e0007 */
.L_x_18356:
[----:B------:R-:W-:Y:S05]  /*6620*/  BSYNC.RECONVERGENT B1 ;  /* 0x0000000000017941 */ /* 0x000fea0003800200 */
.L_x_18354:
        /* <DEDUP_REMOVED lines=9> */
.L_x_18307:
[----:B------:R-:W2:Y:S04]  /*66c0*/  LDG.E.U16 R8, desc[UR12][R8.64] ;  /* 0x0000000c08087981 */ /* 0x000ea8000c1e1500 */
[----:B--2---:R1:W-:Y:S02]  /*66d0*/  STS.U16 [R3], R8 ;  /* 0x0000000803007388 */ /* 0x0043e40000000400 */
.L_x_18306:
[----:B------:R-:W-:Y:S05]  /*66e0*/  BSYNC.RECONVERGENT B0 ;  /* 0x0000000000007941 */ /* 0x000fea0003800200 */
.L_x_18258:
[----:B------:R-:W-:Y:S01]  /*66f0*/  BAR.SYNC.DEFER_BLOCKING 0x0 ;  /* 0x0000000000007b1d */ /* 0x000fe20000010000 */
[----:B------:R-:W-:Y:S02]  /*6700*/  ISETP.GE.U32.AND P0, PT, R2, 0x42, PT ;  /* 0x000000420200780c */ /* 0x000fe40003f06070 */
[----:B------:R-:W-:-:S11]  /*6710*/  ISETP.GT.U32.AND P1, PT, R0, 0x1f, PT ;  /* 0x0000001f0000780c */ /* 0x000fd60003f24070 */
[----:B------:R-:W-:Y:S05]  /*6720*/  @!P0 BRA `(.L_x_18357) ;  /* 0x0000000000308947 */ /* 0x000fea0003800000 */
.L_x_18358:
[----:B------:R-:W-:-:S04]  /*6730*/  SHF.R.U32.HI R7, RZ, 0x1, R2 ;  /* 0x00000001ff077819 */ /* 0x000fc80000011602 */
[----:B------:R-:W-:-:S13]  /*6740*/  ISETP.GE.U32.AND P0, PT, R0, R7, PT ;  /* 0x000000070000720c */ /* 0x000fda0003f06070 */
[----:B------:R-:W-:-:S04]  /*6750*/  @!P0 LOP3.LUT R4, R2, 0x7fe, RZ, 0xc0, !PT ;  /* 0x000007fe02048812 */ /* 0x000fc800078ec0ff */
[----:B------:R-:W-:Y:S02]  /*6760*/  @!P0 IADD3 R5, PT, PT, R3, R4, RZ ;  /* 0x0000000403058210 */ /* 0x000fe40007ffe0ff */
[----:B------:R-:W-:Y:S04]  /*6770*/  @!P0 LDS.U16 R4, [R3] ;  /* 0x0000000003048984 */ /* 0x000fe80000000400 */
[----:B------:R-:W2:Y:S02]  /*6780*/  @!P0 LDS.U16 R5, [R5] ;  /* 0x0000000005058984 */ /* 0x000ea40000000400 */
[----:B--2---:R-:W-:-:S05]  /*6790*/  @!P0 HADD2 R4, R4.H0_H0, R5.H0_H0 ;  /* 0x2000000504048230 */ /* 0x004fca0000000800 */
[----:B------:R2:W-:Y:S01]  /*67a0*/  @!P0 STS.U16 [R3], R4 ;  /* 0x0000000403008388 */ /* 0x0005e20000000400 */
[----:B------:R-:W-:Y:S01]  /*67b0*/  BAR.SYNC.DEFER_BLOCKING 0x0 ;  /* 0x0000000000007b1d */ /* 0x000fe20000010000 */
[----:B------:R-:W-:Y:S01]  /*67c0*/  ISETP.GT.U32.AND P0, PT, R2, 0x83, PT ;  /* 0x000000830200780c */ /* 0x000fe20003f04070 */
[----:B------:R-:W-:-:S12]  /*67d0*/  IMAD.MOV.U32 R2, RZ, RZ, R7 ;  /* 0x000000ffff027224 */ /* 0x000fd800078e0007 */
[----:B--2---:R-:W-:Y:S05]  /*67e0*/  @P0 BRA `(.L_x_18358) ;  /* 0xfffffffc00d00947 */ /* 0x004fea000383ffff */
.L_x_18357:
        /* <DEDUP_REMOVED lines=9> */
[----:B--2---:R-:W-:-:S04]  /*6880*/  HADD2 R2, R2.H0_H0, R5.H0_H0 ;  /* 0x2000000502027230 */ /* 0x004fc80000000800 */
[----:B---3--:R-:W-:Y:S01]  /*6890*/  HADD2 R7, R2.H0_H0, R7.H0_H0 ;  /* 0x2000000702077230 */ /* 0x008fe20000000800 */
[----:B------:R2:W-:Y:S03]  /*68a0*/  STS.U16 [R3], R2 ;  /* 0x0000000203007388 */ /* 0x0005e60000000400 */
[----:B----4-:R-:W-:Y:S01]  /*68b0*/  HADD2 R4, R7.H0_H0, R4.H0_H0 ;  /* 0x2000000407047230 */ /* 0x010fe20000000800 */
[----:B------:R2:W-:Y:S03]  /*68c0*/  STS.U16 [R3], R7 ;  /* 0x0000000703007388 */ /* 0x0005e60000000400 */
[----:B0-----:R-:W-:Y:S01]  /*68d0*/  HADD2 R9, R4.H0_H0, R9.H0_H0 ;  /* 0x2000000904097230 */ /* 0x001fe20000000800 */
[----:B------:R2:W-:Y:S03]  /*68e0*/  STS.U16 [R3], R4 ;  /* 0x0000000403007388 */ /* 0x0005e60000000400 */
[----:B-----5:R-:W-:Y:S01]  /*68f0*/  HADD2 R6, R9.H0_H0, R6.H0_H0 ;  /* 0x2000000609067230 */ /* 0x020fe20000000800 */
[----:B------:R2:W-:Y:S03]  /*6900*/  STS.U16 [R3], R9 ;  /* 0x0000000903007388 */ /* 0x0005e60000000400 */
[----:B-1----:R-:W-:Y:S01]  /*6910*/  HADD2 R11, R6.H0_H0, R11.H0_H0 ;  /* 0x2000000b060b7230 */ /* 0x002fe20000000800 */
        /* <DEDUP_REMOVED lines=20> */
        .weak           $__internal_398_$__cuda_sm20_div_s64
        .type           $__internal_398_$__cuda_sm20_div_s64,@function
        .size           $__internal_398_$__cuda_sm20_div_s64,($__internal_399_$__cuda_sm20_rem_s64 - $__internal_398_$__cuda_sm20_div_s64)
$__internal_398_$__cuda_sm20_div_s64:
        /* <DEDUP_REMOVED lines=82> */
[----:B------:R-:W-:Y:S06]  /*6f80*/  RET.REL.NODEC R12 `(contiguous_nansum2_f16) ;  /* 0xffffff900c1c7950 */ /* 0x000fec0003c3ffff */
        .weak           $__internal_399_$__cuda_sm20_rem_s64
        .type           $__internal_399_$__cuda_sm20_rem_s64,@function
        .size           $__internal_399_$__cuda_sm20_rem_s64,(.L_x_32602 - $__internal_399_$__cuda_sm20_rem_s64)
$__internal_399_$__cuda_sm20_rem_s64:
        /* <DEDUP_REMOVED lines=76> */
[----:B------:R-:W-:Y:S06]  /*7450*/  RET.REL.NODEC R26 `(contiguous_nansum2_f16) ;  /* 0xffffff881ae87950 */ /* 0x000fec0003c3ffff */
.L_x_18359:
        /* <DEDUP_REMOVED lines=10> */
.L_x_32602:


//--------------------- .text.uncontiguous_nansum_f16 --------------------------
	.section	.text.uncontiguous_nansum_f16,"ax",@progbits
	.align	128
        .global         uncontiguous_nansum_f16
        .type           uncontiguous_nansum_f16,@function
        .size           uncontiguous_nansum_f16,(.L_x_32604 - uncontiguous_nansum_f16)
        .other          uncontiguous_nansum_f16,@"STO_CUDA_ENTRY STV_DEFAULT"
uncontiguous_nansum_f16:
.text.uncontiguous_nansum_f16:
        /* <DEDUP_REMOVED lines=37> */
.L_x_18388:
        /* <DEDUP_REMOVED lines=32> */
.L_x_18365:
[----:B------:R-:W-:Y:S01]  /*0450*/  MOV R26, R6 ;  /* 0x00000006001a7202 */ /* 0x000fe20000000f00 */
[----:B------:R-:W-:Y:S01]  /*0460*/  IMAD.MOV.U32 R13, RZ, RZ, R9 ;  /* 0x000000ffff0d7224 */ /* 0x000fe200078e0009 */
[----:B------:R-:W-:Y:S01]  /*0470*/  MOV R14, R40 ;  /* 0x00000028000e7202 */ /* 0x000fe20000000f00 */
[----:B------:R-:W-:Y:S01]  /*0480*/  IMAD.MOV.U32 R11, RZ, RZ, R41 ;  /* 0x000000ffff0b7224 */ /* 0x000fe200078e0029 */
[----:B------:R-:W-:-:S07]  /*0490*/  MOV R12, 0x4b0 ;  /* 0x000004b0000c7802 */ /* 0x000fce0000000f00 */
[----:B-1----:R-:W-:Y:S05]  /*04a0*/  CALL.REL.NOINC `($__internal_400_$__cuda_sm20_div_s64) ;  /* 0x0000006400047944 */ /* 0x002fea0003c00000 */
        /* <DEDUP_REMOVED lines=10> */
.L_x_18366:
[----:B------:R-:W-:Y:S05]  /*0550*/  BSYNC.RECONVERGENT B1 ;  /* 0x0000000000017941 */ /* 0x000fea0003800200 */
.L_x_18364:
        /* <DEDUP_REMOVED lines=33> */
.L_x_18368:
[----:B------:R-:W-:Y:S01]  /*0770*/  IMAD.MOV.U32 R26, RZ, RZ, R20 ;  /* 0x000000ffff1a7224 */ /* 0x000fe200078e0014 */
[----:B------:R-:W-:Y:S01]  /*0780*/  MOV R13, R7 ;  /* 0x00000007000d7202 */ /* 0x000fe20000000f00 */
[----:B------:R-:W-:Y:S01]  /*0790*/  IMAD.MOV.U32 R14, RZ, RZ, R40 ;  /* 0x000000ffff0e7224 */ /* 0x000fe200078e0028 */
[----:B------:R-:W-:Y:S02]  /*07a0*/  MOV R11, R41 ;  /* 0x00000029000b7202 */ /* 0x000fe40000000f00 */
[----:B------:R-:W-:-:S07]  /*07b0*/  MOV R12, 0x7d0 ;  /* 0x000007d0000c7802 */ /* 0x000fce0000000f00 */
[----:B------:R-:W-:Y:S05]  /*07c0*/  CALL.REL.NOINC `($__internal_400_$__cuda_sm20_div_s64) ;  /* 0x00000060003c7944 */ /* 0x000fea0003c00000 */
        /* <DEDUP_REMOVED lines=9> */
.L_x_18369:
[----:B------:R-:W-:Y:S05]  /*0860*/  BSYNC.RECONVERGENT B1 ;  /* 0x0000000000017941 */ /* 0x000fea0003800200 */
.L_x_18367:
        /* <DEDUP_REMOVED lines=34> */
.L_x_18371:
[----:B------:R-:W-:Y:S01]  /*0a90*/  MOV R26, R34 ;  /* 0x00000022001a7202 */ /* 0x000fe20000000f00 */
[----:B------:R-:W-:Y:S01]  /*0aa0*/  IMAD.MOV.U32 R13, RZ, RZ, R35 ;  /* 0x000000ffff0d7224 */ /* 0x000fe200078e0023 */
[----:B------:R-:W-:Y:S01]  /*0ab0*/  MOV R14, R20 ;  /* 0x00000014000e7202 */ /* 0x000fe20000000f00 */
[----:B------:R-:W-:Y:S01]  /*0ac0*/  IMAD.MOV.U32 R11, RZ, RZ, R21 ;  /* 0x000000ffff0b7224 */ /* 0x000fe200078e0015 */
[----:B------:R-:W-:-:S07]  /*0ad0*/  MOV R12, 0xaf0 ;  /* 0x00000af0000c7802 */ /* 0x000fce0000000f00 */
[----:B------:R-:W-:Y:S05]  /*0ae0*/  CALL.REL.NOINC `($__internal_400_$__cuda_sm20_div_s64) ;  /* 0x0000005c00747944 */ /* 0x000fea0003c00000 */
        /* <DEDUP_REMOVED lines=10> */
.L_x_18372:
[----:B------:R-:W-:Y:S05]  /*0b90*/  BSYNC.RECONVERGENT B1 ;  /* 0x0000000000017941 */ /* 0x000fea0003800200 */
.L_x_18370:
        /* <DEDUP_REMOVED lines=34> */
.L_x_18374:
        /* <DEDUP_REMOVED lines=16> */
.L_x_18375:
[----:B------:R-:W-:Y:S05]  /*0ec0*/  BSYNC.RECONVERGENT B1 ;  /* 0x0000000000017941 */ /* 0x000fea0003800200 */
.L_x_18373:
        /* <DEDUP_REMOVED lines=36> */
.L_x_18377:
        /* <DEDUP_REMOVED lines=16> */
.L_x_18378:
[----:B------:R-:W-:Y:S05]  /*1210*/  BSYNC.RECONVERGENT B1 ;  /* 0x0000000000017941 */ /* 0x000fea0003800200 */
.L_x_18376:
        /* <DEDUP_REMOVED lines=35> */
.L_x_18380:
[----:B------:R-:W-:Y:S01]  /*1450*/  IMAD.MOV.U32 R26, RZ, RZ, R34 ;  /* 0x000000ffff1a7224 */ /* 0x000fe200078e0022 */
[----:B------:R-:W-:Y:S01]  /*1460*/  MOV R13, R35 ;  /* 0x00000023000d7202 */ /* 0x000fe20000000f00 */
[----:B------:R-:W-:Y:S01]  /*1470*/  IMAD.MOV.U32 R14, RZ, RZ, R20 ;  /* 0x000000ffff0e7224 */ /* 0x000fe200078e0014 */
[----:B------:R-:W-:Y:S02]  /*1480*/  MOV R11, R21 ;  /* 0x00000015000b7202 */ /* 0x000fe40000000f00 */
[----:B------:R-:W-:-:S07]  /*1490*/  MOV R12, 0x14b0 ;  /* 0x000014b0000c7802 */ /* 0x000fce0000000f00 */
[----:B------:R-:W-:Y:S05]  /*14a0*/  CALL.REL.NOINC `($__internal_400_$__cuda_sm20_div_s64) ;  /* 0x0000005400047944 */ /* 0x000fea0003c00000 */
        /* <DEDUP_REMOVED lines=10> */
.L_x_18381:
[----:B------:R-:W-:Y:S05]  /*1550*/  BSYNC.RECONVERGENT B1 ;  /* 0x0000000000017941 */ /* 0x000fea0003800200 */
.L_x_18379:
        /* <DEDUP_REMOVED lines=34> */
.L_x_18383:
[----:B------:R-:W-:Y:S01]  /*1780*/  IMAD.MOV.U32 R26, RZ, RZ, R38 ;  /* 0x000000ffff1a7224 */ /* 0x000fe200078e0026 */
[----:B------:R-:W-:Y:S01]  /*1790*/  MOV R13, R39 ;  /* 0x00000027000d7202 */ /* 0x000fe20000000f00 */
[----:B------:R-:W-:Y:S01]  /*17a0*/  IMAD.MOV.U32 R14, RZ, RZ, R20 ;  /* 0x000000ffff0e7224 */ /* 0x000fe200078e0014 */
[----:B------:R-:W-:Y:S02]  /*17b0*/  MOV R11, R21 ;  /* 0x00000015000b7202 */ /* 0x000fe40000000f00 */
[----:B------:R-:W-:-:S07]  /*17c0*/  MOV R12, 0x17e0 ;  /* 0x000017e0000c7802 */ /* 0x000fce0000000f00 */
[----:B------:R-:W-:Y:S05]  /*17d0*/  CALL.REL.NOINC `($__internal_400_$__cuda_sm20_div_s64) ;  /* 0x0000005000387944 */ /* 0x000fea0003c00000 */
        /* <DEDUP_REMOVED lines=10> */
.L_x_18384:
[----:B------:R-:W-:Y:S05]  /*1880*/  BSYNC.RECONVERGENT B1 ;  /* 0x0000000000017941 */ /* 0x000fea0003800200 */
.L_x_18382:
        /* <DEDUP_REMOVED lines=35> */
.L_x_18386:
[----:B------:R-:W-:Y:S01]  /*1ac0*/  MOV R26, R34 ;  /* 0x00000022001a7202 */ /* 0x000fe20000000f00 */
[----:B------:R-:W-:Y:S01]  /*1ad0*/  IMAD.MOV.U32 R13, RZ, RZ, R35 ;  /* 0x000000ffff0d7224 */ /* 0x000fe200078e0023 */
[----:B------:R-:W-:Y:S01]  /*1ae0*/  MOV R14, R20 ;  /* 0x00000014000e7202 */ /* 0x000fe20000000f00 */
[----:B------:R-:W-:Y:S01]  /*1af0*/  IMAD.MOV.U32 R11, RZ, RZ, R21 ;  /* 0x000000ffff0b7224 */ /* 0x000fe200078e0015 */
[----:B------:R-:W-:-:S07]  /*1b00*/  MOV R12, 0x1b20 ;  /* 0x00001b20000c7802 */ /* 0x000fce0000000f00 */
[----:B------:R-:W-:Y:S05]  /*1b10*/  CALL.REL.NOINC `($__internal_400_$__cuda_sm20_div_s64) ;  /* 0x0000004c00687944 */ /* 0x000fea0003c00000 */
        /* <DEDUP_REMOVED lines=10> */
.L_x_18387:
[----:B------:R-:W-:Y:S05]  /*1bc0*/  BSYNC.RECONVERGENT B1 ;  /* 0x0000000000017941 */ /* 0x000fea0003800200 */
.L_x_18385:
        /* <DEDUP_REMOVED lines=8> */
.L_x_18363:
        /* <DEDUP_REMOVED lines=35> */
.L_x_18391:
        /* <DEDUP_REMOVED lines=16> */
.L_x_18392:
[----:B------:R-:W-:Y:S05]  /*1f80*/  BSYNC.RECONVERGENT B1 ;  /* 0x0000000000017941 */ /* 0x000fea0003800200 */
.L_x_18390:
        /* <DEDUP_REMOVED lines=34> */
.L_x_18394:
        /* <DEDUP_REMOVED lines=16> */
.L_x_18395:
[----:B------:R-:W-:Y:S05]  /*22b0*/  BSYNC.RECONVERGENT B1 ;  /* 0x0000000000017941 */ /* 0x000fea0003800200 */
.L_x_18393:
        /* <DEDUP_REMOVED lines=35> */
.L_x_18397:
        /* <DEDUP_REMOVED lines=16> */
.L_x_18398:
[----:B------:R-:W-:Y:S05]  /*25f0*/  BSYNC.RECONVERGENT B1 ;  /* 0x0000000000017941 */ /* 0x000fea0003800200 */
.L_x_18396:
        /* <DEDUP_REMOVED lines=35> */
.L_x_18400:
[----:B------:R-:W-:Y:S01]  /*2830*/  IMAD.MOV.U32 R26, RZ, RZ, R18 ;  /* 0x000000ffff1a7224 */ /* 0x000fe200078e0012 */
[----:B------:R-:W-:Y:S01]  /*2840*/  MOV R13, R19 ;  /* 0x00000013000d7202 */ /* 0x000fe20000000f00 */
[----:B------:R-:W-:Y:S01]  /*2850*/  IMAD.MOV.U32 R14, RZ, RZ, R16 ;  /* 0x000000ffff0e7224 */ /* 0x000fe200078e0010 */
[----:B------:R-:W-:Y:S02]  /*2860*/  MOV R11, R17 ;  /* 0x00000011000b7202 */ /* 0x000fe40000000f00 */
[----:B------:R-:W-:-:S07]  /*2870*/  MOV R12, 0x2890 ;  /* 0x00002890000c7802 */ /* 0x000fce0000000f00 */
[----:B------:R-:W-:Y:S05]  /*2880*/  CALL.REL.NOINC `($__internal_400_$__cuda_sm20_div_s64) ;  /* 0x00000040000c7944 */ /* 0x000fea0003c00000 */
        /* <DEDUP_REMOVED lines=10> */
.L_x_18401:
[----:B------:R-:W-:Y:S05]  /*2930*/  BSYNC.RECONVERGENT B1 ;  /* 0x0000000000017941 */ /* 0x000fea0003800200 */
.L_x_18399:
[----:B------:R-:W-:Y:S01]  /*2940*/  IMAD R11, R11, R34, RZ ;  /* 0x000000220b0b7224 */ /* 0x000fe200078e02ff */
[----:B------:R-:W-:Y:S01]  /*2950*/  IADD3 R8, PT, PT, R8, -0x2, RZ ;  /* 0xfffffffe08087810 */ /* 0x000fe20007ffe0ff */
[----:B------:R-:W-:Y:S02]  /*2960*/  IMAD.MOV.U32 R38, RZ, RZ, R22 ;  /* 0x000000ffff267224 */ /* 0x000fe400078e0016 */
[-C--:B------:R-:W-:Y:S02]  /*2970*/  IMAD R11, R35, R10.reuse, R11 ;  /* 0x0000000a230b7224 */ /* 0x080fe400078e020b */
[----:B------:R-:W-:-:S04]  /*2980*/  IMAD.WIDE.U32 R22, R34, R10, R38 ;  /* 0x0000000a22167225 */ /* 0x000fc800078e0026 */
[----:B------:R-:W-:-:S07]  /*2990*/  IMAD.IADD R23, R23, 0x1, R11 ;  /* 0x0000000117177824 */ /* 0x000fce00078e020b */
.L_x_18389:
        /* <DEDUP_REMOVED lines=31> */
.L_x_18403:
[----:B------:R-:W-:Y:S01]  /*2b90*/  MOV R18, R6 ;  /* 0x0000000600127202 */ /* 0x000fe20000000f00 */
[----:B------:R-:W-:Y:S01]  /*2ba0*/  IMAD.MOV.U32 R21, RZ, RZ, R9 ;  /* 0x000000ffff157224 */ /* 0x000fe200078e0009 */
[----:B------:R-:W-:Y:S01]  /*2bb0*/  MOV R24, R16 ;  /* 0x0000001000187202 */ /* 0x000fe20000000f00 */
[----:B------:R-:W-:Y:S01]  /*2bc0*/  IMAD.MOV.U32 R19, RZ, RZ, R17 ;  /* 0x000000ffff137224 */ /* 0x000fe200078e0011 */
[----:B------:R-:W-:-:S07]  /*2bd0*/  MOV R26, 0x2bf0 ;  /* 0x00002bf0001a7802 */ /* 0x000fce0000000f00 */
[----:B------:R-:W-:Y:S05]  /*2be0*/  CALL.REL.NOINC `($__internal_401_$__cuda_sm20_rem_s64) ;  /* 0x0000004000807944 */ /* 0x000fea0003c00000 */
.L_x_18404:
[----:B------:R-:W-:Y:S05]  /*2bf0*/  BSYNC.RECONVERGENT B1 ;  /* 0x0000000000017941 */ /* 0x000fea0003800200 */
.L_x_18402:
        /* <DEDUP_REMOVED lines=30> */
.L_x_18406:
[----:B------:R-:W-:Y:S01]  /*2de0*/  MOV R24, R16 ;  /* 0x0000001000187202 */ /* 0x000fe20000000f00 */
[----:B------:R-:W-:Y:S01]  /*2df0*/  IMAD.MOV.U32 R19, RZ, RZ, R17 ;  /* 0x000000ffff137224 */ /* 0x000fe200078e0011 */
[----:B------:R-:W-:Y:S01]  /*2e00*/  MOV R18, R20 ;  /* 0x0000001400127202 */ /* 0x000fe20000000f00 */
[----:B------:R-:W-:Y:S01]  /*2e10*/  IMAD.MOV.U32 R21, RZ, RZ, R7 ;  /* 0x000000ffff157224 */ /* 0x000fe200078e0007 */
[----:B------:R-:W-:-:S07]  /*2e20*/  MOV R26, 0x2e40 ;  /* 0x00002e40001a7802 */ /* 0x000fce0000000f00 */
[----:B------:R-:W-:Y:S05]  /*2e30*/  CALL.REL.NOINC `($__internal_401_$__cuda_sm20_rem_s64) ;  /* 0x0000003c00ec7944 */ /* 0x000fea0003c00000 */
[----:B------:R-:W-:Y:S01]  /*2e40*/  MOV R6, R10 ;  /* 0x0000000a00067202 */ /* 0x000fe20000000f00 */
[----:B------:R-:W-:-:S07]  /*2e50*/  IMAD.MOV.U32 R7, RZ, RZ, R11 ;  /* 0x000000ffff077224 */ /* 0x000fce00078e000b */
.L_x_18407:
[----:B------:R-:W-:Y:S05]  /*2e60*/  BSYNC.RECONVERGENT B1 ;  /* 0x0000000000017941 */ /* 0x000fea0003800200 */
.L_x_18405:
[----:B------:R-:W-:Y:S02]  /*2e70*/  IMAD R7, R7, R8, RZ ;  /* 0x0000000807077224 */ /* 0x000fe400078e02ff */
[----:B------:R-:W-:-:S04]  /*2e80*/  IMAD.WIDE.U32 R22, R8, R6, R22 ;  /* 0x0000000608167225 */ /* 0x000fc800078e0016 */
[----:B------:R-:W-:-:S05]  /*2e90*/  IMAD R7, R9, R6, R7 ;  /* 0x0000000609077224 */ /* 0x000fca00078e0207 */
[----:B------:R-:W-:-:S07]  /*2ea0*/  IADD3 R23, PT, PT, R23, R7, RZ ;  /* 0x0000000717177210 */ /* 0x000fce0007ffe0ff */
.L_x_18362:
        /* <DEDUP_REMOVED lines=10> */
.L_x_18361:
        /* <DEDUP_REMOVED lines=22> */
.L_x_18435:
        /* <DEDUP_REMOVED lines=32> */
.L_x_18412:
[----:B------:R-:W-:Y:S01]  /*32b0*/  MOV R26, R10 ;  /* 0x0000000a001a7202 */ /* 0x000fe20000000f00 */
[----:B------:R-:W-:Y:S01]  /*32c0*/  IMAD.MOV.U32 R13, RZ, RZ, R15 ;  /* 0x000000ffff0d7224 */ /* 0x000fe200078e000f */
[----:B------:R-:W-:Y:S01]  /*32d0*/  MOV R14, R20 ;  /* 0x00000014000e7202 */ /* 0x000fe20000000f00 */
[----:B------:R-:W-:Y:S01]  /*32e0*/  IMAD.MOV.U32 R11, RZ, RZ, R21 ;  /* 0x000000ffff0b7224 */ /* 0x000fe200078e0015 */
[----:B------:R-:W-:-:S07]  /*32f0*/  MOV R12, 0x3310 ;  /* 0x00003310000c7802 */ /* 0x000fce0000000f00 */
[----:B-123--:R-:W-:Y:S05]  /*3300*/  CALL.REL.NOINC `($__internal_400_$__cuda_sm20_div_s64) ;  /* 0x00000034006c7944 */ /* 0x00efea0003c00000 */
        /* <DEDUP_REMOVED lines=10> */
.L_x_18413:
[----:B------:R-:W-:Y:S05]  /*33b0*/  BSYNC.RECONVERGENT B1 ;  /* 0x0000000000017941 */ /* 0x000fea0003800200 */
.L_x_18411:
        /* <DEDUP_REMOVED lines=38> */
.L_x_18415:
[----:B------:R-:W-:Y:S01]  /*3620*/  MOV R26, R36 ;  /* 0x00000024001a7202 */ /* 0x000fe20000000f00 */
[----:B------:R-:W-:Y:S01]  /*3630*/  IMAD.MOV.U32 R13, RZ, RZ, R37 ;  /* 0x000000ffff0d7224 */ /* 0x000fe200078e0025 */
[----:B------:R-:W-:Y:S01]  /*3640*/  MOV R14, R38 ;  /* 0x00000026000e7202 */ /* 0x000fe20000000f00 */
[----:B------:R-:W-:Y:S01]  /*3650*/  IMAD.MOV.U32 R11, RZ, RZ, R39 ;  /* 0x000000ffff0b7224 */ /* 0x000fe200078e0027 */
[----:B------:R-:W-:-:S07]  /*3660*/  MOV R12, 0x3680 ;  /* 0x00003680000c7802 */ /* 0x000fce0000000f00 */
[----:B-1----:R-:W-:Y:S05]  /*3670*/  CALL.REL.NOINC `($__internal_400_$__cuda_sm20_div_s64) ;  /* 0x0000003000907944 */ /* 0x002fea0003c00000 */
        /* <DEDUP_REMOVED lines=11> */
.L_x_18416:
[----:B------:R-:W-:Y:S05]  /*3730*/  BSYNC.RECONVERGENT B1 ;  /* 0x0000000000017941 */ /* 0x000fea0003800200 */
.L_x_18414:
        /* <DEDUP_REMOVED lines=38> */
.L_x_18418:
[----:B------:R-:W-:Y:S01]  /*39a0*/  IMAD.MOV.U32 R26, RZ, RZ, R36 ;  /* 0x000000ffff1a7224 */ /* 0x000fe200078e0024 */
[----:B------:R-:W-:Y:S01]  /*39b0*/  MOV R13, R37 ;  /* 0x00000025000d7202 */ /* 0x000fe20000000f00 */
[----:B------:R-:W-:Y:S01]  /*39c0*/  IMAD.MOV.U32 R14, RZ, RZ, R38 ;  /* 0x000000ffff0e7224 */ /* 0x000fe200078e0026 */
[----:B------:R-:W-:Y:S02]  /*39d0*/  MOV R11, R39 ;  /* 0x00000027000b7202 */ /* 0x000fe40000000f00 */
[----:B------:R-:W-:-:S07]  /*39e0*/  MOV R12, 0x3a00 ;  /* 0x00003a00000c7802 */ /* 0x000fce0000000f00 */
[----:B-1----:R-:W-:Y:S05]  /*39f0*/  CALL.REL.NOINC `($__internal_400_$__cuda_sm20_div_s64) ;  /* 0x0000002c00b07944 */ /* 0x002fea0003c00000 */
        /* <DEDUP_REMOVED lines=11> */
.L_x_18419:
[----:B------:R-:W-:Y:S05]  /*3ab0*/  BSYNC.RECONVERGENT B1 ;  /* 0x0000000000017941 */ /* 0x000fea0003800200 */
.L_x_18417:
        /* <DEDUP_REMOVED lines=37> */
.L_x_18421:
        /* <DEDUP_REMOVED lines=17> */
.L_x_18422:
[----:B------:R-:W-:Y:S05]  /*3e20*/  BSYNC.RECONVERGENT B1 ;  /* 0x0000000000017941 */ /* 0x000fea0003800200 */
.L_x_18420:
        /* <DEDUP_REMOVED lines=38> */
.L_x_18424:
        /* <DEDUP_REMOVED lines=17> */
.L_x_18425:
[----:B------:R-:W-:Y:S05]  /*41a0*/  BSYNC.RECONVERGENT B1 ;  /* 0x0000000000017941 */ /* 0x000fea0003800200 */
.L_x_18423:
        /* <DEDUP_REMOVED lines=38> */
.L_x_18427:
        /* <DEDUP_REMOVED lines=17> */
.L_x_18428:
[----:B------:R-:W-:Y:S05]  /*4520*/  BSYNC.RECONVERGENT B1 ;  /* 0x0000000000017941 */ /* 0x000fea0003800200 */
.L_x_18426:
        /* <DEDUP_REMOVED lines=37> */
.L_x_18430:
[----:B------:R-:W-:Y:S01]  /*4780*/  IMAD.MOV.U32 R26, RZ, RZ, R38 ;  /* 0x000000ffff1a7224 */ /* 0x000fe200078e0026 */
[----:B------:R-:W-:Y:S01]  /*4790*/  MOV R13, R39 ;  /* 0x00000027000d7202 */ /* 0x000fe20000000f00 */
[----:B------:R-:W-:Y:S01]  /*47a0*/  IMAD.MOV.U32 R14, RZ, RZ, R42 ;  /* 0x000000ffff0e7224 */ /* 0x000fe200078e002a */
[----:B------:R-:W-:Y:S02]  /*47b0*/  MOV R11, R43 ;  /* 0x0000002b000b7202 */ /* 0x000fe40000000f00 */
[----:B------:R-:W-:-:S07]  /*47c0*/  MOV R12, 0x47e0 ;  /* 0x000047e0000c7802 */ /* 0x000fce0000000f00 */
[----:B-1----:R-:W-:Y:S05]  /*47d0*/  CALL.REL.NOINC `($__internal_400_$__cuda_sm20_div_s64) ;  /* 0x0000002000387944 */ /* 0x002fea0003c00000 */
        /* <DEDUP_REMOVED lines=11> */
.L_x_18431:
[----:B------:R-:W-:Y:S05]  /*4890*/  BSYNC.RECONVERGENT B1 ;  /* 0x0000000000017941 */ /* 0x000fea0003800200 */
.L_x_18429:
        /* <DEDUP_REMOVED lines=36> */
.L_x_18433:
[----:B------:R-:W-:Y:S01]  /*4ae0*/  MOV R26, R36 ;  /* 0x00000024001a7202 */ /* 0x000fe20000000f00 */
[----:B------:R-:W-:Y:S01]  /*4af0*/  IMAD.MOV.U32 R14, RZ, RZ, R38 ;  /* 0x000000ffff0e7224 */ /* 0x000fe200078e0026 */
[----:B------:R-:W-:Y:S02]  /*4b00*/  MOV R13, R37 ;  /* 0x00000025000d7202 */ /* 0x000fe40000000f00 */
[----:B------:R-:W-:Y:S02]  /*4b10*/  MOV R11, R39 ;  /* 0x00000027000b7202 */ /* 0x000fe40000000f00 */
[----:B------:R-:W-:-:S07]  /*4b20*/  MOV R12, 0x4b40 ;  /* 0x00004b40000c7802 */ /* 0x000fce0000000f00 */
[----:B-1----:R-:W-:Y:S05]  /*4b30*/  CALL.REL.NOINC `($__internal_400_$__cuda_sm20_div_s64) ;  /* 0x0000001c00607944 */ /* 0x002fea0003c00000 */
        /* <DEDUP_REMOVED lines=11> */
.L_x_18434:
[----:B------:R-:W-:Y:S05]  /*4bf0*/  BSYNC.RECONVERGENT B1 ;  /* 0x0000000000017941 */ /* 0x000fea0003800200 */
.L_x_18432:
        /* <DEDUP_REMOVED lines=11> */
.L_x_18410:
        /* <DEDUP_REMOVED lines=36> */
.L_x_18438:
[----:B------:R-:W-:Y:S01]  /*4ef0*/  IMAD.MOV.U32 R26, RZ, RZ, R10 ;  /* 0x000000ffff1a7224 */ /* 0x000fe200078e000a */
[----:B------:R-:W-:Y:S01]  /*4f00*/  MOV R13, R15 ;  /* 0x0000000f000d7202 */ /* 0x000fe20000000f00 */
[----:B------:R-:W-:Y:S01]  /*4f10*/  IMAD.MOV.U32 R11, RZ, RZ, R17 ;  /* 0x000000ffff0b7224 */ /* 0x000fe200078e0011 */
[----:B------:R-:W-:Y:S02]  /*4f20*/  MOV R14, R16 ;  /* 0x00000010000e7202 */ /* 0x000fe40000000f00 */
[----:B------:R-:W-:-:S07]  /*4f30*/  MOV R12, 0x4f50 ;  /* 0x00004f50000c7802 */ /* 0x000fce0000000f00 */
[----:B------:R-:W-:Y:S05]  /*4f40*/  CALL.REL.NOINC `($__internal_400_$__cuda_sm20_div_s64) ;  /* 0x00000018005c7944 */ /* 0x000fea0003c00000 */
        /* <DEDUP_REMOVED lines=10> */
.L_x_18439:
[----:B------:R-:W-:Y:S05]  /*4ff0*/  BSYNC.RECONVERGENT B1 ;  /* 0x0000000000017941 */ /* 0x000fea0003800200 */
.L_x_18437:
        /* <DEDUP_REMOVED lines=41> */
.L_x_18441:
[----:B------:R-:W-:Y:S01]  /*5290*/  MOV R26, R20 ;  /* 0x00000014001a7202 */ /* 0x000fe20000000f00 */
[----:B------:R-:W-:Y:S01]  /*52a0*/  IMAD.MOV.U32 R14, RZ, RZ, R18 ;  /* 0x000000ffff0e7224 */ /* 0x000fe200078e0012 */
[----:B------:R-:W-:Y:S02]  /*52b0*/  MOV R13, R21 ;  /* 0x00000015000d7202 */ /* 0x000fe40000000f00 */
[----:B------:R-:W-:Y:S02]  /*52c0*/  MOV R11, R19 ;  /* 0x00000013000b7202 */ /* 0x000fe40000000f00 */
[----:B------:R-:W-:-:S07]  /*52d0*/  MOV R12, 0x52f0 ;  /* 0x000052f0000c7802 */ /* 0x000fce0000000f00 */
[----:B------:R-:W-:Y:S05]  /*52e0*/  CALL.REL.NOINC `($__internal_400_$__cuda_sm20_div_s64) ;  /* 0x0000001400747944 */ /* 0x000fea0003c00000 */
        /* <DEDUP_REMOVED lines=11> */
.L_x_18442:
[----:B------:R-:W-:Y:S05]  /*53a0*/  BSYNC.RECONVERGENT B1 ;  /* 0x0000000000017941 */ /* 0x000fea0003800200 */
.L_x_18440:
        /* <DEDUP_REMOVED lines=40> */
.L_x_18444:
[----:B------:R-:W-:Y:S01]  /*5630*/  MOV R26, R18 ;  /* 0x00000012001a7202 */ /* 0x000fe20000000f00 */
[----:B------:R-:W-:Y:S01]  /*5640*/  IMAD.MOV.U32 R13, RZ, RZ, R19 ;  /* 0x000000ffff0d7224 */ /* 0x000fe200078e0013 */
[----:B------:R-:W-:Y:S02]  /*5650*/  MOV R14, R20 ;  /* 0x00000014000e7202 */ /* 0x000fe40000000f00 */
[----:B------:R-:W-:Y:S02]  /*5660*/  MOV R11, R21 ;  /* 0x00000015000b7202 */ /* 0x000fe40000000f00 */
[----:B------:R-:W-:-:S07]  /*5670*/  MOV R12, 0x5690 ;  /* 0x00005690000c7802 */ /* 0x000fce0000000f00 */
[----:B------:R-:W-:Y:S05]  /*5680*/  CALL.REL.NOINC `($__internal_400_$__cuda_sm20_div_s64) ;  /* 0x00000010008c7944 */ /* 0x000fea0003c00000 */
        /* <DEDUP_REMOVED lines=11> */
.L_x_18445:
[----:B------:R-:W-:Y:S05]  /*5740*/  BSYNC.RECONVERGENT B1 ;  /* 0x0000000000017941 */ /* 0x000fea0003800200 */
.L_x_18443:
        /* <DEDUP_REMOVED lines=39> */
.L_x_18447:
        /* <DEDUP_REMOVED lines=17> */
.L_x_18448:
[----:B------:R-:W-:Y:S05]  /*5ad0*/  BSYNC.RECONVERGENT B1 ;  /* 0x0000000000017941 */ /* 0x000fea0003800200 */
.L_x_18446:
        /* <DEDUP_REMOVED lines=9> */
.L_x_18436:
        /* <DEDUP_REMOVED lines=34> */
.L_x_18451:
[----:B------:R-:W-:Y:S01]  /*5d90*/  MOV R26, R10 ;  /* 0x0000000a001a7202 */ /* 0x000fe20000000f00 */
[----:B------:R-:W-:Y:S01]  /*5da0*/  IMAD.MOV.U32 R13, RZ, RZ, R15 ;  /* 0x000000ffff0d7224 */ /* 0x000fe200078e000f */
[----:B------:R-:W-:Y:S02]  /*5db0*/  MOV R14, R16 ;  /* 0x00000010000e7202 */ /* 0x000fe40000000f00 */
[----:B------:R-:W-:Y:S02]  /*5dc0*/  MOV R11, R17 ;  /* 0x00000011000b7202 */ /* 0x000fe40000000f00 */
[----:B------:R-:W-:-:S07]  /*5dd0*/  MOV R12, 0x5df0 ;  /* 0x00005df0000c7802 */ /* 0x000fce0000000f00 */
[----:B------:R-:W-:Y:S05]  /*5de0*/  CALL.REL.NOINC `($__internal_400_$__cuda_sm20_div_s64) ;  /* 0x0000000800b47944 */ /* 0x000fea0003c00000 */
        /* <DEDUP_REMOVED lines=10> */
.L_x_18452:
[----:B------:R-:W-:Y:S05]  /*5e90*/  BSYNC.RECONVERGENT B1 ;  /* 0x0000000000017941 */ /* 0x000fea0003800200 */
.L_x_18450:
        /* <DEDUP_REMOVED lines=39> */
.L_x_18454:
[----:B------:R-:W-:Y:S01]  /*6110*/  MOV R26, R18 ;  /* 0x00000012001a7202 */ /* 0x000fe20000000f00 */
[----:B------:R-:W-:Y:S01]  /*6120*/  IMAD.MOV.U32 R14, RZ, RZ, R16 ;  /* 0x000000ffff0e7224 */ /* 0x000fe200078e0010 */
[----:B------:R-:W-:Y:S02]  /*6130*/  MOV R13, R19 ;  /* 0x00000013000d7202 */ /* 0x000fe40000000f00 */
        /* <DEDUP_REMOVED lines=14> */
.L_x_18455:
[----:B------:R-:W-:Y:S05]  /*6220*/  BSYNC.RECONVERGENT B1 ;  /* 0x0000000000017941 */ /* 0x000fea0003800200 */
.L_x_18453:
        /* <DEDUP_REMOVED lines=9> */
.L_x_18449:
        /* <DEDUP_REMOVED lines=30> */
.L_x_18457:
[----:B------:R-:W-:Y:S01]  /*64a0*/  MOV R24, R18 ;  /* 0x0000001200187202 */ /* 0x000fe20000000f00 */
[----:B------:R-:W-:Y:S01]  /*64b0*/  IMAD.MOV.U32 R21, RZ, RZ, R15 ;  /* 0x000000ffff157224 */ /* 0x000fe200078e000f */
[----:B------:R-:W-:Y:S02]  /*64c0*/  MOV R18, R10 ;  /* 0x0000000a00127202 */ /* 0x000fe40000000f00 */
[----:B------:R-:W-:-:S07]  /*64d0*/  MOV R26, 0x64f0 ;  /* 0x000064f0001a7802 */ /* 0x000fce0000000f00 */
[----:B------:R-:W-:Y:S05]  /*64e0*/  CALL.REL.NOINC `($__internal_401_$__cuda_sm20_rem_s64) ;  /* 0x0000000800407944 */ /* 0x000fea0003c00000 */
.L_x_18458:
[----:B------:R-:W-:Y:S05]  /*64f0*/  BSYNC.RECONVERGENT B1 ;  /* 0x0000000000017941 */ /* 0x000fea0003800200 */
.L_x_18456:
        /* <DEDUP_REMOVED lines=8> */
.L_x_18409:
[----:B------:R-:W0:Y:S02]  /*6580*/  LDCU.64 UR6, c[0x0][0x388] ;  /* 0x00007100ff0677ac */ /* 0x000e240008000a00 */
[----:B0-----:R-:W-:-:S04]  /*6590*/  LEA R4, P0, R6, UR6, 0x1 ;  /* 0x0000000606047c11 */ /* 0x001fc8000f8008ff */
[----:B------:R-:W-:-:S05]  /*65a0*/  LEA.HI.X R5, R6, UR7, R5, 0x1, P0 ;  /* 0x0000000706057c11 */ /* 0x000fca00080f0c05 */
[----:B------:R-:W2:Y:S04]  /*65b0*/  LDG.E.U16 R4, desc[UR8][R4.64] ;  /* 0x0000000804047981 */ /* 0x000ea8000c1e1500 */
[----:B--2---:R1:W-:Y:S02]  /*65c0*/  STS.U16 [R3], R4 ;  /* 0x0000000403007388 */ /* 0x0043e40000000400 */
.L_x_18408:
[----:B------:R-:W-:Y:S05]  /*65d0*/  BSYNC.RECONVERGENT B0 ;  /* 0x0000000000007941 */ /* 0x000fea0003800200 */
.L_x_18360:
[----:B------:R-:W-:Y:S01]  /*65e0*/  BAR.SYNC.DEFER_BLOCKING 0x0 ;  /* 0x0000000000007b1d */ /* 0x000fe20000010000 */
[----:B------:R-:W-:Y:S01]  /*65f0*/  UISETP.GE.U32.AND UP0, UPT, UR5, 0x42, UPT ;  /* 0x000000420500788c */ /* 0x000fe2000bf06070 */
[----:B------:R-:W-:-:S08]  /*6600*/  ISETP.GT.U32.AND P1, PT, R2, 0x1f, PT ;  /* 0x0000001f0200780c */ /* 0x000fd00003f24070 */
[----:B------:R-:W-:Y:S05]  /*6610*/  BRA.U !UP0, `(.L_x_18459) ;  /* 0x0000000108307547 */ /* 0x000fea000b800000 */
.L_x_18460:
        /* <DEDUP_REMOVED lines=8> */
[----:B-1----:R-:W-:-:S05]  /*66a0*/  @!P0 HADD2 R4, R4.H0_H0, R5.H0_H0 ;  /* 0x2000000504048230 */ /* 0x002fca0000000800 */
[----:B------:R2:W-:Y:S01]  /*66b0*/  @!P0 STS.U16 [R3], R4 ;  /* 0x0000000403008388 */ /* 0x0005e20000000400 */
[----:B------:R-:W-:Y:S06]  /*66c0*/  BAR.SYNC.DEFER_BLOCKING 0x0 ;  /* 0x0000000000007b1d */ /* 0x000fec0000010000 */
[----:B------:R-:W-:Y:S05]  /*66d0*/  BRA.U UP0, `(.L_x_18460) ;  /* 0xfffffffd00d07547 */ /* 0x000fea000b83ffff */
.L_x_18459:
        /* <DEDUP_REMOVED lines=9> */
[----:B-1----:R-:W-:-:S04]  /*6770*/  HADD2 R4, R4.H0_H0, R5.H0_H0 ;  /* 0x2000000504047230 */ /* 0x002fc80000000800 */
[----:B--2---:R-:W-:Y:S01]  /*6780*/  HADD2 R7, R4.H0_H0, R7.H0_H0 ;  /* 0x2000000704077230 */ /* 0x004fe20000000800 */
[----:B------:R1:W-:Y:S03]  /*6790*/  STS.U16 [R3], R4 ;  /* 0x0000000403007388 */ /* 0x0003e60000000400 */
[----:B---3--:R-:W-:Y:S01]  /*67a0*/  HADD2 R6, R7.H0_H0, R6.H0_H0 ;  /* 0x2000000607067230 */ /* 0x008fe20000000800 */
[----:B------:R1:W-:Y:S03]  /*67b0*/  STS.U16 [R3], R7 ;  /* 0x0000000703007388 */ /* 0x0003e60000000400 */
[----:B0-----:R-:W-:Y:S01]  /*67c0*/  HADD2 R9, R6.H0_H0, R9.H0_H0 ;  /* 0x2000000906097230 */ /* 0x001fe20000000800 */
[----:B------:R1:W-:Y:S03]  /*67d0*/  STS.U16 [R3], R6 ;  /* 0x0000000603007388 */ /* 0x0003e60000000400 */
[----:B----4-:R-:W-:Y:S01]  /*67e0*/  HADD2 R8, R9.H0_H0, R8.H0_H0 ;  /* 0x2000000809087230 */ /* 0x010fe20000000800 */
[----:B------:R1:W-:Y:S03]  /*67f0*/  STS.U16 [R3], R9 ;  /* 0x0000000903007388 */ /* 0x0003e60000000400 */
[----:B-----5:R-:W-:Y:S01]  /*6800*/  HADD2 R11, R8.H0_H0, R11.H0_H0 ;  /* 0x2000000b080b7230 */ /* 0x020fe20000000800 */
        /* <DEDUP_REMOVED lines=11> */
        .weak           $__internal_400_$__cuda_sm20_div_s64
        .type           $__internal_400_$__cuda_sm20_div_s64,@function
        .size           $__internal_400_$__cuda_sm20_div_s64,($__internal_401_$__cuda_sm20_rem_s64 - $__internal_400_$__cuda_sm20_div_s64)
$__internal_400_$__cuda_sm20_div_s64:
        /* <DEDUP_REMOVED lines=82> */
[----:B------:R-:W-:Y:S06]  /*6de0*/  RET.REL.NODEC R12 `(uncontiguous_nansum_f16) ;  /* 0xffffff900c847950 */ /* 0x000fec0003c3ffff */
        .weak           $__internal_401_$__cuda_sm20_rem_s64
        .type           $__internal_401_$__cuda_sm20_rem_s64,@function
        .size           $__internal_401_$__cuda_sm20_rem_s64,(.L_x_32604 - $__internal_401_$__cuda_sm20_rem_s64)
$__internal_401_$__cuda_sm20_rem_s64:
        /* <DEDUP_REMOVED lines=76> */
[----:B------:R-:W-:Y:S06]  /*72b0*/  RET.REL.NODEC R26 `(uncontiguous_nansum_f16) ;  /* 0xffffff8c1a507950 */ /* 0x000fec0003c3ffff */
.L_x_18461:
        /* <DEDUP_REMOVED lines=12> */
.L_x_32604:


//--------------------- .text.contiguous_nansum_f16 --------------------------
	.section	.text.contiguous_nansum_f16,"ax",@progbits
	.align	128
        .global         contiguous_nansum_f16
        .type           contiguous_nansum_f16,@function
        .size           contiguous_nansum_f16,(.L_x_33306 - contiguous_nansum_f16)
        .other          contiguous_nansum_f16,@"STO_CUDA_ENTRY STV_DEFAULT"
contiguous_nansum_f16:
.text.contiguous_nansum_f16:
        /* <DEDUP_REMOVED lines=25> */
[----:B--2---:R-:W-:-:S05]  /*0190*/  @!P0 HADD2 R7, R4.H0_H0, R7.H0_H0 ;  /* 0x2000000704078230 */ /* 0x004fca0000000800 */
        /* <DEDUP_REMOVED lines=10> */
.L_x_18463:
[----:B------:R-:W-:Y:S05]  /*0240*/  BSYNC.RECONVERGENT B0 ;  /* 0x0000000000007941 */ /* 0x000fea0003800200 */
.L_x_18462:
[----:B------:R-:W-:Y:S01]  /*0250*/  BAR.SYNC.DEFER_BLOCKING 0x0 ;  /* 0x0000000000007b1d */ /* 0x000fe20000010000 */
[----:B------:R-:W-:-:S09]  /*0260*/  UISETP.GE.U32.AND UP0, UPT, UR5, 0x42, UPT ;  /* 0x000000420500788c */ /* 0x000fd2000bf06070 */
[----:B------:R-:W-:Y:S05]  /*0270*/  BRA.U !UP0, `(.L_x_18464) ;  /* 0x0000000108307547 */ /* 0x000fea000b800000 */
.L_x_18465:
        /* <DEDUP_REMOVED lines=12> */
.L_x_18464:
        /* <DEDUP_REMOVED lines=9> */
[----:B-1----:R-:W-:-:S04]  /*03d0*/  HADD2 R4, R4.H0_H0, R5.H0_H0 ;  /* 0x2000000504047230 */ /* 0x002fc80000000800 */
[----:B0-----:R-:W-:Y:S01]  /*03e0*/  HADD2 R7, R4.H0_H0, R7.H0_H0 ;  /* 0x2000000704077230 */ /* 0x001fe20000000800 */
[----:B------:R0:W-:Y:S03]  /*03f0*/  STS.U16 [R3], R4 ;  /* 0x0000000403007388 */ /* 0x0001e60000000400 */
[----:B--2---:R-:W-:Y:S01]  /*0400*/  HADD2 R6, R7.H0_H0, R6.H0_H0 ;  /* 0x2000000607067230 */ /* 0x004fe20000000800 */
[----:B------:R0:W-:Y:S03]  /*0410*/  STS.U16 [R3], R7 ;  /* 0x0000000703007388 */ /* 0x0001e60000000400 */
[----:B---3--:R-:W-:Y:S01]  /*0420*/  HADD2 R9, R6.H0_H0, R9.H0_H0 ;  /* 0x2000000906097230 */ /* 0x008fe20000000800 */
[----:B------:R0:W-:Y:S03]  /*0430*/  STS.U16 [R3], R6 ;  /* 0x0000000603007388 */ /* 0x0001e60000000400 */
[----:B----4-:R-:W-:Y:S01]  /*0440*/  HADD2 R8, R9.H0_H0, R8.H0_H0 ;  /* 0x2000000809087230 */ /* 0x010fe20000000800 */
[----:B------:R0:W-:Y:S03]  /*0450*/  STS.U16 [R3], R9 ;  /* 0x0000000903007388 */ /* 0x0001e60000000400 */
[----:B-----5:R-:W-:Y:S01]  /*0460*/  HADD2 R11, R8.H0_H0, R11.H0_H0 ;  /* 0x2000000b080b7230 */ /* 0x020fe20000000800 */
        /* <DEDUP_REMOVED lines=11> */
.L_x_18466:
        /* <DEDUP_REMOVED lines=14> */
.L_x_33306:


//--------------------- .text.contiguous_nansum33_f64 --------------------------
	.section	.text.contiguous_nansum33_f64,"ax",@progbits
	.align	128
        .global         contiguous_nansum33_f64
        .type           contiguous_nansum33_f64,@function
        .size           contiguous_nansum33_f64,(.L_x_33307 - contiguous_nansum33_f64)
        .other          contiguous_nansum33_f64,@"STO_CUDA_ENTRY STV_DEFAULT"
contiguous_nansum33_f64:
.text.contiguous_nansum33_f64:
        /* <DEDUP_REMOVED lines=20> */
[----:B------:R0:W-:Y:S05]  /*0140*/  STS.64 [R7], RZ ;  /* 0x000000ff07007388 */ /* 0x0001ea0000000a00 */
[----:B------:R-:W-:Y:S05]  /*0150*/  @P0 EXIT ;  /* 0x000000000000094d */ /* 0x000fea0003800000 */
[----:B------:R-:W1:Y:S01]  /*0160*/  LDC.64 R4, c[0x0][0x388] ;  /* 0x0000e200ff047b82 */ /* 0x000e620000000a00 */
[----:B------:R-:W2:Y:S01]  /*0170*/  LDCU.64 UR6, c[0x0][0x358] ;  /* 0x00006b00ff0677ac */ /* 0x000ea20008000a00 */
[----:B------:R-:W-:-:S04]  /*0180*/  IMAD R9, R3, UR10, R2 ;  /* 0x0000000a03097c24 */ /* 0x000fc8000f8e0202 */
[----:B-1----:R-:W-:-:S06]  /*0190*/  IMAD.WIDE.U32 R4, R9, 0x8, R4 ;  /* 0x0000000809047825 */ /* 0x002fcc00078e0004 */
[----:B--2---:R-:W2:Y:S01]  /*01a0*/  LDG.E.64 R4, desc[UR6][R4.64] ;  /* 0x0000000604047981 */ /* 0x004ea2000c1e1b00 */
[----:B------:R-:W-:-:S03]  /*01b0*/  ISETP.NE.AND P0, PT, R11, RZ, PT ;  /* 0x000000ff0b00720c */ /* 0x000fc60003f05270 */
[----:B--2---:R1:W-:Y:S01]  /*01c0*/  STS.64 [R7], R4 ;  /* 0x0000000407007388 */ /* 0x0043e20000000a00 */
[----:B------:R-:W-:Y:S09]  /*01d0*/  BAR.SYNC.DEFER_BLOCKING 0x0 ;  /* 0x0000000000007b1d */ /* 0x000ff20000010000 */
[----:B------:R-:W-:Y:S05]  /*01e0*/  @P0 EXIT ;  /* 0x000000000000094d */ /* 0x000fea0003800000 */
[----:B------:R-:W-:-:S13]  /*01f0*/  ISETP.GT.U32.AND P0, PT, R8, 0x1, PT ;  /* 0x000000010800780c */ /* 0x000fda0003f04070 */
[----:B-1----:R-:W-:-:S06]  /*0200*/  @!P0 LEA R4, R13, UR5, 0x3 ;  /* 0x000000050d048c11 */ /* 0x002fcc000f8e18ff */
[----:B------:R-:W1:Y:S01]  /*0210*/  @!P0 LDS.64 R4, [R4] ;  /* 0x0000000004048984 */ /* 0x000e620000000a00 */
[----:B------:R-:W-:Y:S05]  /*0220*/  @!P0 BRA `(.L_x_18467) ;  /* 0x0000000400ac8947 */ /* 0x000fea0003800000 */
[----:B0-----:R-:W-:Y:S01]  /*0230*/  IMAD.SHL.U32 R7, R13, 0x8, RZ ;  /* 0x000000080d077824 */ /* 0x001fe200078e00ff */
[C---:B------:R-:W-:Y:S01]  /*0240*/  IADD3 R9, PT, PT, R8.reuse, -0x1, RZ ;  /* 0xffffffff08097810 */ /* 0x040fe20007ffe0ff */
[----:B------:R-:W-:Y:S01]  /*0250*/  VIADD R6, R8, 0xfffffffe ;  /* 0xfffffffe08067836 */ /* 0x000fe20000000000 */
[----:B------:R-:W-:Y:S01]  /*0260*/  UMOV UR4, 0x1 ;  /* 0x0000000100047882 */ /* 0x000fe20000000000 */
[----:B------:R-:W-:Y:S01]  /*0270*/  VIADD R8, R7, UR5 ;  /* 0x0000000507087c36 */ /* 0x000fe20008000000 */
[----:B-1----:R0:W1:Y:S02]  /*0280*/  LDS.64 R4, [R7+UR5] ;  /* 0x0000000507047984 */ /* 0x0020640008000a00 */
[----:B------:R-:W-:Y:S02]  /*0290*/  ISETP.GE.U32.AND P0, PT, R6, 0x3, PT ;  /* 0x000000030600780c */ /* 0x000fe40003f06070 */
[----:B------:R-:W-:-:S11]  /*02a0*/  LOP3.LUT R6, R9, 0x3, RZ, 0xc0, !PT ;  /* 0x0000000309067812 */ /* 0x000fd600078ec0ff */
[----:B0-----:R-:W-:Y:S05]  /*02b0*/  @!P0 BRA `(.L_x_18468) ;  /* 0x0000000400248947 */ /* 0x001fea0003800000 */
[----:B------:R-:W-:Y:S01]  /*02c0*/  LOP3.LUT R9, R9, 0xfffffffc, RZ, 0xc0, !PT ;  /* 0xfffffffc09097812 */ /* 0x000fe200078ec0ff */
[----:B------:R-:W-:Y:S01]  /*02d0*/  IMAD.MOV.U32 R13, RZ, RZ, R8 ;  /* 0x000000ffff0d7224 */ /* 0x000fe200078e0008 */
[----:B------:R-:W-:Y:S02]  /*02e0*/  UMOV UR4, URZ ;  /* 0x000000ff00047c82 */ /* 0x000fe40008000000 */
[----:B------:R-:W-:-:S07]  /*02f0*/  IADD3 R8, PT, PT, -R9, RZ, RZ ;  /* 0x000000ff09087210 */ /* 0x000fce0007ffe1ff */
.L_x_18481:
[----:B-1----:R-:W-:Y:S01]  /*0300*/  DSETP.NAN.AND P1, PT, R4, R4, PT ;  /* 0x000000040400722a */ /* 0x002fe20003f28000 */
[----:B------:R-:W-:Y:S01]  /*0310*/  VIADD R8, R8, 0x4 ;  /* 0x0000000408087836 */ /* 0x000fe20000000000 */
[----:B------:R-:W-:Y:S04]  /*0320*/  BSSY.RECONVERGENT B0, `(.L_x_18469) ;  /* 0x000000f000007945 */ /* 0x000fe80003800200 */
[----:B------:R-:W-:-:S08]  /*0330*/  ISETP.NE.AND P0, PT, R8, RZ, PT ;  /* 0x000000ff0800720c */ /* 0x000fd00003f05270 */
[----:B------:R-:W-:Y:S05]  /*0340*/  @!P1 BRA `(.L_x_18470) ;  /* 0x0000000000209947 */ /* 0x000fea0003800000 */
[----:B------:R-:W-:Y:S01]  /*0350*/  IMAD R10, R0, 0x8, R13 ;  /* 0x00000008000a7824 */ /* 0x000fe200078e020d */
[----:B------:R-:W-:-:S05]  /*0360*/  CS2R R4, SRZ ;  /* 0x0000000000047805 */ /* 0x000fca000001ff00 */
[----:B------:R-:W0:Y:S02]  /*0370*/  LDS.64 R10, [R10] ;  /* 0x000000000a0a7984 */ /* 0x000e240000000a00 */
[----:B0-----:R-:W-:-:S14]  /*0380*/  DSETP.NAN.AND P1, PT, R10, R10, PT ;  /* 0x0000000a0a00722a */ /* 0x001fdc0003f28000 */
[----:B------:R-:W-:Y:S05]  /*0390*/  @P1 BRA `(.L_x_18471) ;  /* 0x00000000001c1947 */ /* 0x000fea0003800000 */
[----:B------:R-:W-:Y:S01]  /*03a0*/  MOV R4, R10 ;  /* 0x0000000a00047202 */ /* 0x000fe20000000f00 */
[----:B------:R-:W-:Y:S01]  /*03b0*/  IMAD.MOV.U32 R5, RZ, RZ, R11 ;  /* 0x000000ffff057224 */ /* 0x000fe200078e000b */
[----:B------:R-:W-:Y:S06]  /*03c0*/  BRA `(.L_x_18471) ;  /* 0x0000000000107947 */ /* 0x000fec0003800000 */
.L_x_18470:
[----:B------:R-:W-:-:S06]  /*03d0*/  IMAD R10, R0, 0x8, R13 ;  /* 0x00000008000a7824 */ /* 0x000fcc00078e020d */
[----:B------:R-:W0:Y:S02]  /*03e0*/  LDS.64 R10, [R10] ;  /* 0x000000000a0a7984 */ /* 0x000e240000000a00 */
[----:B0-----:R-:W-:-:S14]  /*03f0*/  DSETP.NAN.AND P1, PT, R10, R10, PT ;  /* 0x0000000a0a00722a */ /* 0x001fdc0003f28000 */
[----:B------:R-:W-:-:S11]  /*0400*/  @!P1 DADD R4, R4, R10 ;  /* 0x0000000004049229 */ /* 0x000fd6000000000a */
.L_x_18471:
[----:B------:R-:W-:Y:S05]  /*0410*/  BSYNC.RECONVERGENT B0 ;  /* 0x0000000000007941 */ /* 0x000fea0003800200 */
.L_x_18469:
[----:B------:R-:W-:Y:S01]  /*0420*/  DSETP.NAN.AND P1, PT, R4, R4, PT ;  /* 0x000000040400722a */ /* 0x000fe20003f28000 */
[----:B------:R-:W-:-:S13]  /*0430*/  BSSY.RECONVERGENT B0, `(.L_x_18472) ;  /* 0x000000e000007945 */ /* 0x000fda0003800200 */
[----:B------:R-:W-:Y:S05]  /*0440*/  @!P1 BRA `(.L_x_18473) ;  /* 0x0000000000209947 */ /* 0x000fea0003800000 */
[----:B------:R-:W-:Y:S02]  /*0450*/  LEA R10, R0, R13, 0x4 ;  /* 0x0000000d000a7211 */ /* 0x000fe400078e20ff */
[----:B------:R-:W-:-:S04]  /*0460*/  CS2R R4, SRZ ;  /* 0x0000000000047805 */ /* 0x000fc8000001ff00 */
[----:B------:R-:W0:Y:S02]  /*0470*/  LDS.64 R10, [R10] ;  /* 0x000000000a0a7984 */ /* 0x000e240000000a00 */
[----:B0-----:R-:W-:-:S14]  /*0480*/  DSETP.NAN.AND P1, PT, R10, R10, PT ;  /* 0x0000000a0a00722a */ /* 0x001fdc0003f28000 */
[----:B------:R-:W-:Y:S05]  /*0490*/  @P1 BRA `(.L_x_18474) ;  /* 0x00000000001c1947 */ /* 0x000fea0003800000 */
[----:B------:R-:W-:Y:S02]  /*04a0*/  IMAD.MOV.U32 R4, RZ, RZ, R10 ;  /* 0x000000ffff047224 */ /* 0x000fe400078e000a */
[----:B------:R-:W-:Y:S01]  /*04b0*/  IMAD.MOV.U32 R5, RZ, RZ, R11 ;  /* 0x000000ffff057224 */ /* 0x000fe200078e000b */
[----:B------:R-:W-:Y:S06]  /*04c0*/  BRA `(.L_x_18474) ;  /* 0x0000000000107947 */ /* 0x000fec0003800000 */
.L_x_18473:
[----:B------:R-:W-:-:S06]  /*04d0*/  LEA R10, R0, R13, 0x4 ;  /* 0x0000000d000a7211 */ /* 0x000fcc00078e20ff */
[----:B------:R-:W0:Y:S02]  /*04e0*/  LDS.64 R10, [R10] ;  /* 0x000000000a0a7984 */ /* 0x000e240000000a00 */
[----:B0-----:R-:W-:-:S14]  /*04f0*/  DSETP.NAN.AND P1, PT, R10, R10, PT ;  /* 0x0000000a0a00722a */ /* 0x001fdc0003f28000 */
[----:B------:R-:W-:-:S11]  /*0500*/  @!P1 DADD R4, R4, R10 ;  /* 0x0000000004049229 */ /* 0x000fd6000000000a */
.L_x_18474:
[----:B------:R-:W-:Y:S05]  /*0510*/  BSYNC.RECONVERGENT B0 ;  /* 0x0000000000007941 */ /* 0x000fea0003800200 */
.L_x_18472:
[----:B------:R-:W-:Y:S01]  /*0520*/  DSETP.NAN.AND P1, PT, R4, R4, PT ;  /* 0x000000040400722a */ /* 0x000fe20003f28000 */
[----:B------:R-:W-:-:S13]  /*0530*/  BSSY.RECONVERGENT B0, `(.L_x_18475) ;  /* 0x000000e000007945 */ /* 0x000fda0003800200 */
[----:B------:R-:W-:Y:S05]  /*0540*/  @!P1 BRA `(.L_x_18476) ;  /* 0x0000000000209947 */ /* 0x000fea0003800000 */
[----:B------:R-:W-:Y:S01]  /*0550*/  IMAD R10, R0, 0x18, R13 ;  /* 0x00000018000a7824 */ /* 0x000fe200078e020d */
[----:B------:R-:W-:-:S05]  /*0560*/  CS2R R4, SRZ ;  /* 0x0000000000047805 */ /* 0x000fca000001ff00 */
[----:B------:R-:W0:Y:S02]  /*0570*/  LDS.64 R10, [R10] ;  /* 0x000000000a0a7984 */ /* 0x000e240000000a00 */
[----:B0-----:R-:W-:-:S14]  /*0580*/  DSETP.NAN.AND P1, PT, R10, R10, PT ;  /* 0x0000000a0a00722a */ /* 0x001fdc0003f28000 */
[----:B------:R-:W-:Y:S05]  /*0590*/  @P1 BRA `(.L_x_18477) ;  /* 0x00000000001c1947 */ /* 0x000fea0003800000 */
[----:B------:R-:W-:Y:S02]  /*05a0*/  IMAD.MOV.U32 R4, RZ, RZ, R10 ;  /* 0x000000ffff047224 */ /* 0x000fe400078e000a */
[----:B------:R-:W-:Y:S01]  /*05b0*/  IMAD.MOV.U32 R5, RZ, RZ, R11 ;  /* 0x000000ffff057224 */ /* 0x000fe200078e000b */
[----:B------:R-:W-:Y:S06]  /*05c0*/  BRA `(.L_x_18477) ;  /* 0x0000000000107947 */ /* 0x000fec0003800000 */
.L_x_18476:
[----:B------:R-:W-:-:S06]  /*05d0*/  IMAD R10, R0, 0x18, R13 ;  /* 0x00000018000a7824 */ /* 0x000fcc00078e020d */
[----:B------:R-:W0:Y:S02]  /*05e0*/  LDS.64 R10, [R10] ;  /* 0x000000000a0a7984 */ /* 0x000e240000000a00 */
[----:B0-----:R-:W-:-:S14]  /*05f0*/  DSETP.NAN.AND P1, PT, R10, R10, PT ;  /* 0x0000000a0a00722a */ /* 0x001fdc0003f28000 */
[----:B------:R-:W-:-:S11]  /*0600*/  @!P1 DADD R4, R4, R10 ;  /* 0x0000000004049229 */ /* 0x000fd6000000000a */
.L_x_18477:
[----:B------:R-:W-:Y:S05]  /*0610*/  BSYNC.RECONVERGENT B0 ;  /* 0x0000000000007941 */ /* 0x000fea0003800200 */
.L_x_18475:
[----:B------:R-:W-:Y:S01]  /*0620*/  DSETP.NAN.AND P1, PT, R4, R4, PT ;  /* 0x000000040400722a */ /* 0x000fe20003f28000 */
[----:B------:R-:W-:-:S13]  /*0630*/  BSSY.RECONVERGENT B0, `(.L_x_18478) ;  /* 0x000000e000007945 */ /* 0x000fda0003800200 */
[----:B------:R-:W-:Y:S05]  /*0640*/  @!P1 BRA `(.L_x_18479) ;  /* 0x0000000000209947 */ /* 0x000fea0003800000 */
[----:B------:R-:W-:Y:S02]  /*0650*/  LEA R13, R0, R13, 0x5 ;  /* 0x0000000d000d7211 */ /* 0x000fe400078e28ff */
[----:B------:R-:W-:-:S03]  /*0660*/  CS2R R4, SRZ ;  /* 0x0000000000047805 */ /* 0x000fc6000001ff00 */
[----:B------:R-:W0:Y:S02]  /*0670*/  LDS.64 R10, [R13] ;  /* 0x000000000d0a7984 */ /* 0x000e240000000a00 */
[----:B0-----:R-:W-:-:S14]  /*0680*/  DSETP.NAN.AND P1, PT, R10, R10, PT ;  /* 0x0000000a0a00722a */ /* 0x001fdc0003f28000 */
[----:B------:R-:W-:Y:S05]  /*0690*/  @P1 BRA `(.L_x_18480) ;  /* 0x00000000001c1947 */ /* 0x000fea0003800000 */
[----:B------:R-:W-:Y:S02]  /*06a0*/  IMAD.MOV.U32 R4, RZ, RZ, R10 ;  /* 0x000000ffff047224 */ /* 0x000fe400078e000a */
[----:B------:R-:W-:Y:S01]  /*06b0*/  IMAD.MOV.U32 R5, RZ, RZ, R11 ;  /* 0x000000ffff057224 */ /* 0x000fe200078e000b */
[----:B------:R-:W-:Y:S06]  /*06c0*/  BRA `(.L_x_18480) ;  /* 0x0000000000107947 */ /* 0x000fec0003800000 */
.L_x_18479:
[----:B------:R-:W-:-:S05]  /*06d0*/  LEA R13, R0, R13, 0x5 ;  /* 0x0000000d000d7211 */ /* 0x000fca00078e28ff */
[----:B------:R-:W0:Y:S02]  /*06e0*/  LDS.64 R10, [R13] ;  /* 0x000000000d0a7984 */ /* 0x000e240000000a00 */
[----:B0-----:R-:W-:-:S14]  /*06f0*/  DSETP.NAN.AND P1, PT, R10, R10, PT ;  /* 0x0000000a0a00722a */ /* 0x001fdc0003f28000 */
[----:B------:R-:W-:-:S11]  /*0700*/  @!P1 DADD R4, R4, R10 ;  /* 0x0000000004049229 */ /* 0x000fd6000000000a */
.L_x_18480:
[----:B------:R-:W-:Y:S05]  /*0710*/  BSYNC.RECONVERGENT B0 ;  /* 0x0000000000007941 */ /* 0x000fea0003800200 */
.L_x_18478:
[----:B------:R-:W-:Y:S01]  /*0720*/  UIADD3 UR4, UPT, UPT, UR4, 0x4, URZ ;  /* 0x0000000404047890 */ /* 0x000fe2000fffe0ff */
[----:B------:R-:W-:Y:S11]  /*0730*/  @P0 BRA `(.L_x_18481) ;  /* 0xfffffff800f00947 */ /* 0x000ff6000383ffff */
[----:B------:R-:W-:-:S12]  /*0740*/  UIADD3 UR4, UPT, UPT, UR4, 0x1, URZ ;  /* 0x0000000104047890 */ /* 0x000fd8000fffe0ff */
.L_x_18468:
[----:B------:R-:W-:-:S13]  /*0750*/  ISETP.NE.AND P0, PT, R6, RZ, PT ;  /* 0x000000ff0600720c */ /* 0x000fda0003f05270 */
[----:B------:R-:W-:Y:S05]  /*0760*/  @!P0 BRA `(.L_x_18482) ;  /* 0x0000000000588947 */ /* 0x000fea0003800000 */
[----:B------:R-:W-:Y:S02]  /*0770*/  IMAD R8, R0, UR4, RZ ;  /* 0x0000000400087c24 */ /* 0x000fe4000f8e02ff */
[----:B------:R-:W-:Y:S02]  /*0780*/  IMAD.MOV R6, RZ, RZ, -R6 ;  /* 0x000000ffff067224 */ /* 0x000fe400078e0a06 */
[----:B------:R-:W-:-:S05]  /*0790*/  IMAD R8, R8, 0x8, R7 ;  /* 0x0000000808087824 */ /* 0x000fca00078e0207 */
[----:B------:R-:W-:-:S07]  /*07a0*/  IADD3 R11, PT, PT, R8, UR5, RZ ;  /* 0x00000005080b7c10 */ /* 0x000fce000fffe0ff */
.L_x_18486:
[----:B-1----:R-:W-:Y:S01]  /*07b0*/  DSETP.NAN.AND P1, PT, R4, R4, PT ;  /* 0x000000040400722a */ /* 0x002fe20003f28000 */
[----:B------:R-:W-:Y:S01]  /*07c0*/  VIADD R6, R6, 0x1 ;  /* 0x0000000106067836 */ /* 0x000fe20000000000 */
[----:B------:R-:W-:Y:S04]  /*07d0*/  BSSY.RECONVERGENT B0, `(.L_x_18483) ;  /* 0x000000d000007945 */ /* 0x000fe80003800200 */
[----:B------:R-:W-:-:S08]  /*07e0*/  ISETP.NE.AND P0, PT, R6, RZ, PT ;  /* 0x000000ff0600720c */ /* 0x000fd00003f05270 */
[----:B------:R-:W-:Y:S05]  /*07f0*/  @!P1 BRA `(.L_x_18484) ;  /* 0x00000000001c9947 */ /* 0x000fea0003800000 */
[----:B------:R-:W0:Y:S01]  /*0800*/  LDS.64 R8, [R11] ;  /* 0x000000000b087984 */ /* 0x000e220000000a00 */
[----:B------:R-:W-:Y:S01]  /*0810*/  CS2R R4, SRZ ;  /* 0x0000000000047805 */ /* 0x000fe2000001ff00 */
[----:B0-----:R-:W-:-:S14]  /*0820*/  DSETP.NAN.AND P1, PT, R8, R8, PT ;  /* 0x000000080800722a */ /* 0x001fdc0003f28000 */
[----:B------:R-:W-:Y:S05]  /*0830*/  @P1 BRA `(.L_x_18485) ;  /* 0x0000000000181947 */ /* 0x000fea0003800000 */
[----:B------:R-:W-:Y:S01]  /*0840*/  IMAD.MOV.U32 R4, RZ, RZ, R8 ;  /* 0x000000ffff047224 */ /* 0x000fe200078e0008 */
[----:B------:R-:W-:Y:S01]  /*0850*/  MOV R5, R9 ;  /* 0x0000000900057202 */ /* 0x000fe20000000f00 */
[----:B------:R-:W-:Y:S06]  /*0860*/  BRA `(.L_x_18485) ;  /* 0x00000000000c7947 */ /* 0x000fec0003800000 */
.L_x_18484:
[----:B------:R-:W0:Y:S02]  /*0870*/  LDS.64 R8, [R11] ;  /* 0x000000000b087984 */ /* 0x000e240000000a00 */
[----:B0-----:R-:W-:-:S14]  /*0880*/  DSETP.NAN.AND P1, PT, R8, R8, PT ;  /* 0x000000080800722a */ /* 0x001fdc0003f28000 */
[----:B------:R-:W-:-:S11]  /*0890*/  @!P1 DADD R4, R4, R8 ;  /* 0x0000000004049229 */ /* 0x000fd60000000008 */
.L_x_18485:
[----:B------:R-:W-:Y:S05]  /*08a0*/  BSYNC.RECONVERGENT B0 ;  /* 0x0000000000007941 */ /* 0x000fea0003800200 */
.L_x_18483:
[----:B------:R-:W-:Y:S01]  /*08b0*/  IMAD R11, R0, 0x8, R11 ;  /* 0x00000008000b7824 */ /* 0x000fe200078e020b */
[----:B------:R-:W-:Y:S06]  /*08c0*/  @P0 BRA `(.L_x_18486) ;  /* 0xfffffffc00b80947 */ /* 0x000fec000383ffff */
.L_x_18482:
[----:B-1----:R2:W-:Y:S02]  /*08d0*/  STS.64 [R7+UR5], R4 ;  /* 0x0000000407007988 */ /* 0x0025e40008000a05 */
.L_x_18467:
[----:B0-2---:R-:W0:Y:S01]  /*08e0*/  LDC.64 R6, c[0x0][0x398] ;  /* 0x0000e600ff067b82 */ /* 0x005e220000000a00 */
[----:B------:R-:W2:Y:S01]  /*08f0*/  LDCU.64 UR10, c[0x0][0x380] ;  /* 0x00007000ff0a77ac */ /* 0x000ea20008000a00 */
[----:B------:R-:W-:-:S03]  /*0900*/  MOV R3, RZ ;  /* 0x000000ff00037202 */ /* 0x000fc60000000f00 */
[----:B0-----:R-:W-:-:S04]  /*0910*/  IMAD.WIDE.U32 R2, R6, UR8, R2 ;  /* 0x0000000806027c25 */ /* 0x001fc8000f8e0002 */
[----:B------:R-:W-:Y:S01]  /*0920*/  IMAD R3, R7, UR8, R3 ;  /* 0x0000000807037c24 */ /* 0x000fe2000f8e0203 */
[----:B--2---:R-:W-:-:S04]  /*0930*/  LEA R6, P0, R2, UR10, 0x3 ;  /* 0x0000000a02067c11 */ /* 0x004fc8000f8018ff */
[----:B------:R-:W-:-:S05]  /*0940*/  LEA.HI.X R7, R2, UR11, R3, 0x3, P0 ;  /* 0x0000000b02077c11 */ /* 0x000fca00080f1c03 */
[----:B-1----:R-:W-:Y:S01]  /*0950*/  STG.E.64 desc[UR6][R6.64], R4 ;  /* 0x0000000406007986 */ /* 0x002fe2000c101b06 */
[----:B------:R-:W-:Y:S05]  /*0960*/  EXIT ;  /* 0x000000000000794d */ /* 0x000fea0003800000 */
.L_x_18487:
        /* <DEDUP_REMOVED lines=9> */
.L_x_33307:


//--------------------- .text.contiguous_nansum3_f64 --------------------------
	.section	.text.contiguous_nansum3_f64,"ax",@progbits
	.align	128
        .global         contiguous_nansum3_f64
        .type           contiguous_nansum3_f64,@function
        .size           contiguous_nansum3_f64,(.L_x_32606 - contiguous_nansum3_f64)
        .other          contiguous_nansum3_f64,@"STO_CUDA_ENTRY STV_DEFAULT"
contiguous_nansum3_f64:
.text.contiguous_nansum3_f64:
        /* <DEDUP_REMOVED lines=43> */
.L_x_18506:
        /* <DEDUP_REMOVED lines=27> */
.L_x_18490:
[----:B------:R-:W-:Y:S01]  /*0460*/  MOV R27, R32 ;  /* 0x00000020001b7202 */ /* 0x000fe20000000f00 */
[----:B------:R-:W-:Y:S01]  /*0470*/  IMAD.MOV.U32 R2, RZ, RZ, R34 ;  /* 0x000000ffff027224 */ /* 0x000fe200078e0022 */
[----:B------:R-:W-:Y:S02]  /*0480*/  MOV R0, R35 ;  /* 0x0000002300007202 */ /* 0x000fe40000000f00 */
[----:B------:R-:W-:-:S07]  /*0490*/  MOV R9, 0x4b0 ;  /* 0x000004b000097802 */ /* 0x000fce0000000f00 */
[----:B012-4-:R-:W-:Y:S05]  /*04a0*/  CALL.REL.NOINC `($__internal_402_$__cuda_sm20_div_s64) ;  /* 0x0000003400147944 */ /* 0x017fea0003c00000 */
        /* <DEDUP_REMOVED lines=8> */
.L_x_18491:
        /* <DEDUP_REMOVED lines=33> */
.L_x_18492:
[----:B------:R-:W-:Y:S01]  /*0740*/  MOV R27, R31 ;  /* 0x0000001f001b7202 */ /* 0x000fe20000000f00 */
[----:B------:R-:W-:Y:S01]  /*0750*/  IMAD.MOV.U32 R2, RZ, RZ, R34 ;  /* 0x000000ffff027224 */ /* 0x000fe200078e0022 */
[----:B------:R-:W-:Y:S02]  /*0760*/  MOV R0, R35 ;  /* 0x0000002300007202 */ /* 0x000fe40000000f00 */
[----:B------:R-:W-:-:S07]  /*0770*/  MOV R9, 0x790 ;  /* 0x0000079000097802 */ /* 0x000fce0000000f00 */
[----:B0---4-:R-:W-:Y:S05]  /*0780*/  CALL.REL.NOINC `($__internal_402_$__cuda_sm20_div_s64) ;  /* 0x00000030005c7944 */ /* 0x011fea0003c00000 */
        /* <DEDUP_REMOVED lines=9> */
.L_x_18493:
        /* <DEDUP_REMOVED lines=35> */
.L_x_18494:
[----:B------:R-:W-:Y:S01]  /*0a50*/  IMAD.MOV.U32 R27, RZ, RZ, R29 ;  /* 0x000000ffff1b7224 */ /* 0x000fe200078e001d */
[----:B------:R-:W-:Y:S01]  /*0a60*/  MOV R2, R32 ;  /* 0x0000002000027202 */ /* 0x000fe20000000f00 */
[----:B------:R-:W-:Y:S01]  /*0a70*/  IMAD.MOV.U32 R0, RZ, RZ, R33 ;  /* 0x000000ffff007224 */ /* 0x000fe200078e0021 */
[----:B------:R-:W-:-:S07]  /*0a80*/  MOV R9, 0xaa0 ;  /* 0x00000aa000097802 */ /* 0x000fce0000000f00 */
[----:B0---4-:R-:W-:Y:S05]  /*0a90*/  CALL.REL.NOINC `($__internal_402_$__cuda_sm20_div_s64) ;  /* 0x0000002c00987944 */ /* 0x011fea0003c00000 */
        /* <DEDUP_REMOVED lines=9> */
.L_x_18495:
        /* <DEDUP_REMOVED lines=33> */
.L_x_18496:
[----:B------:R-:W-:Y:S01]  /*0d40*/  MOV R27, R28 ;  /* 0x0000001c001b7202 */ /* 0x000fe20000000f00 */
[----:B------:R-:W-:Y:S01]  /*0d50*/  IMAD.MOV.U32 R2, RZ, RZ, R32 ;  /* 0x000000ffff027224 */ /* 0x000fe200078e0020 */
[----:B------:R-:W-:Y:S02]  /*0d60*/  MOV R0, R33 ;  /* 0x0000002100007202 */ /* 0x000fe40000000f00 */
[----:B------:R-:W-:-:S07]  /*0d70*/  MOV R9, 0xd90 ;  /* 0x00000d9000097802 */ /* 0x000fce0000000f00 */
[----:B0---4-:R-:W-:Y:S05]  /*0d80*/  CALL.REL.NOINC `($__internal_402_$__cuda_sm20_div_s64) ;  /* 0x0000002800dc7944 */ /* 0x011fea0003c00000 */
        /* <DEDUP_REMOVED lines=8> */
.L_x_18497:
        /* <DEDUP_REMOVED lines=34> */
.L_x_18498:
        /* <DEDUP_REMOVED lines=14> */
.L_x_18499:
        /* <DEDUP_REMOVED lines=34> */
.L_x_18500:
        /* <DEDUP_REMOVED lines=14> */
.L_x_18501:
        /* <DEDUP_REMOVED lines=34> */
.L_x_18502:
        /* <DEDUP_REMOVED lines=14> */
.L_x_18503:
        /* <DEDUP_REMOVED lines=34> */
.L_x_18504:
        /* <DEDUP_REMOVED lines=14> */
.L_x_18505:
        /* <DEDUP_REMOVED lines=14> */
.L_x_18489:
        /* <DEDUP_REMOVED lines=33> */
.L_x_18508:
[----:B------:R-:W-:Y:S01]  /*1d00*/  MOV R27, R32 ;  /* 0x00000020001b7202 */ /* 0x000fe20000000f00 */
[----:B------:R-:W-:Y:S01]  /*1d10*/  IMAD.MOV.U32 R2, RZ, RZ, R16 ;  /* 0x000000ffff027224 */ /* 0x000fe200078e0010 */
[----:B------:R-:W-:Y:S02]  /*1d20*/  MOV R0, R17 ;  /* 0x0000001100007202 */ /* 0x000fe40000000f00 */
[----:B------:R-:W-:-:S07]  /*1d30*/  MOV R9, 0x1d50 ;  /* 0x00001d5000097802 */ /* 0x000fce0000000f00 */
[----:B0-----:R-:W-:Y:S05]  /*1d40*/  CALL.REL.NOINC `($__internal_402_$__cuda_sm20_div_s64) ;  /* 0x0000001800ec7944 */ /* 0x001fea0003c00000 */
        /* <DEDUP_REMOVED lines=8> */
.L_x_18509:
        /* <DEDUP_REMOVED lines=35> */
.L_x_18510:
[----:B------:R-:W-:Y:S01]  /*2000*/  MOV R27, R17 ;  /* 0x00000011001b7202 */ /* 0x000fe20000000f00 */
[----:B------:R-:W-:Y:S01]  /*2010*/  IMAD.MOV.U32 R2, RZ, RZ, R18 ;  /* 0x000000ffff027224 */ /* 0x000fe200078e0012 */
[----:B------:R-:W-:Y:S02]  /*2020*/  MOV R0, R19 ;  /* 0x0000001300007202 */ /* 0x000fe40000000f00 */
[----:B------:R-:W-:-:S07]  /*2030*/  MOV R9, 0x2050 ;  /* 0x0000205000097802 */ /* 0x000fce0000000f00 */
[----:B0-----:R-:W-:Y:S05]  /*2040*/  CALL.REL.NOINC `($__internal_402_$__cuda_sm20_div_s64) ;  /* 0x00000018002c7944 */ /* 0x001fea0003c00000 */
        /* <DEDUP_REMOVED lines=9> */
.L_x_18511:
        /* <DEDUP_REMOVED lines=36> */
.L_x_18512:
[----:B------:R-:W-:Y:S01]  /*2320*/  IMAD.MOV.U32 R27, RZ, RZ, R19 ;  /* 0x000000ffff1b7224 */ /* 0x000fe200078e0013 */
[----:B------:R-:W-:Y:S02]  /*2330*/  MOV R2, R28 ;  /* 0x0000001c00027202 */ /* 0x000fe40000000f00 */
[----:B------:R-:W-:Y:S02]  /*2340*/  MOV R0, R29 ;  /* 0x0000001d00007202 */ /* 0x000fe40000000f00 */
[----:B------:R-:W-:-:S07]  /*2350*/  MOV R9, 0x2370 ;  /* 0x0000237000097802 */ /* 0x000fce0000000f00 */
[----:B0-----:R-:W-:Y:S05]  /*2360*/  CALL.REL.NOINC `($__internal_402_$__cuda_sm20_div_s64) ;  /* 0x0000001400647944 */ /* 0x001fea0003c00000 */
[----:B------:R-:W-:Y:S01]  /*2370*/  IADD3 R25, P0, PT, RZ, -R11, RZ ;  /* 0x8000000bff197210 */ /* 0x000fe20007f1e0ff */
[----:B------:R-:W-:Y:S01]  /*2380*/  HFMA2 R13, -RZ, RZ, 0, 0 ;  /* 0x00000000ff0d7431 */ /* 0x000fe200000001ff */
[----:B------:R-:W-:Y:S01]  /*2390*/  MOV R12, R19 ;  /* 0x00000013000c7202 */ /* 0x000fe20000000f00 */
[----:B------:R-:W-:Y:S02]  /*23a0*/  IMAD.MOV.U32 R18, RZ, RZ, R11 ;  /* 0x000000ffff127224 */ /* 0x000fe400078e000b */
[----:B------:R-:W-:-:S04]  /*23b0*/  IMAD.X R9, RZ, RZ, ~R2, P0 ;  /* 0x000000ffff097224 */ /* 0x000fc800000e0e02 */
[----:B------:R-:W-:Y:S02]  /*23c0*/  IMAD R9, R9, R28, RZ ;  /* 0x0000001c09097224 */ /* 0x000fe400078e02ff */
[----:B------:R-:W-:-:S04]  /*23d0*/  IMAD.WIDE.U32 R12, R28, R25, R12 ;  /* 0x000000191c0c7225 */ /* 0x000fc800078e000c */
[----:B------:R-:W-:-:S05]  /*23e0*/  IMAD R9, R29, R25, R9 ;  /* 0x000000191d097224 */ /* 0x000fca00078e0209 */
[----:B------:R-:W-:-:S07]  /*23f0*/  IADD3 R9, PT, PT, R13, R9, RZ ;  /* 0x000000090d097210 */ /* 0x000fce0007ffe0ff */
.L_x_18513:
        /* <DEDUP_REMOVED lines=32> */
[----:B------:R-:W-:-:S04]  /*2600*/  @!P2 LOP3.LUT R11, RZ, R28, RZ, 0x33, !PT ;  /* 0x0000001cff0ba212 */ /* 0x000fc800078e33ff */
[----:B------:R-:W-:Y:S01]  /*2610*/  MOV R32, R11 ;  /* 0x0000000b00207202 */ /* 0x000fe20000000f00 */
[----:B------:R-:W-:-:S04]  /*2620*/  IMAD.MOV R13, RZ, RZ, -R11 ;  /* 0x000000ffff0d7224 */ /* 0x000fc800078e0a0b */
[----:B------:R-:W-:Y:S01]  /*2630*/  IMAD R12, R28, R13, R18 ;  /* 0x0000000d1c0c7224 */ /* 0x000fe200078e0212 */
[----:B------:R-:W-:Y:S06]  /*2640*/  BRA `(.L_x_18515) ;  /* 0x0000000000347947 */ /* 0x000fec0003800000 */
.L_x_18514:
[----:B------:R-:W-:Y:S01]  /*2650*/  IMAD.MOV.U32 R27, RZ, RZ, R18 ;  /* 0x000000ffff1b7224 */ /* 0x000fe200078e0012 */
[----:B------:R-:W-:Y:S02]  /*2660*/  MOV R2, R28 ;  /* 0x0000001c00027202 */ /* 0x000fe40000000f00 */
[----:B------:R-:W-:Y:S02]  /*2670*/  MOV R0, R29 ;  /* 0x0000001d00007202 */ /* 0x000fe40000000f00 */
[----:B------:R-:W-:-:S07]  /*2680*/  MOV R9, 0x26a0 ;  /* 0x000026a000097802 */ /* 0x000fce0000000f00 */
[----:B0-----:R-:W-:Y:S05]  /*2690*/  CALL.REL.NOINC `($__internal_402_$__cuda_sm20_div_s64) ;  /* 0x0000001000987944 */ /* 0x001fea0003c00000 */
[-C--:B------:R-:W-:Y:S01]  /*26a0*/  IADD3 R23, P0, PT, RZ, -R11.reuse, RZ ;  /* 0x8000000bff177210 */ /* 0x080fe20007f1e0ff */
[----:B------:R-:W-:Y:S01]  /*26b0*/  HFMA2 R19, -RZ, RZ, 0, 0 ;  /* 0x00000000ff137431 */ /* 0x000fe200000001ff */
[----:B------:R-:W-:-:S03]  /*26c0*/  MOV R32, R11 ;  /* 0x0000000b00207202 */ /* 0x000fc60000000f00 */
[----:B------:R-:W-:-:S04]  /*26d0*/  IMAD.X R9, RZ, RZ, ~R2, P0 ;  /* 0x000000ffff097224 */ /* 0x000fc800000e0e02 */
[----:B------:R-:W-:Y:S02]  /*26e0*/  IMAD R9, R9, R28, RZ ;  /* 0x0000001c09097224 */ /* 0x000fe400078e02ff */
[----:B------:R-:W-:-:S04]  /*26f0*/  IMAD.WIDE.U32 R12, R28, R23, R18 ;  /* 0x000000171c0c7225 */ /* 0x000fc800078e0012 */
[----:B------:R-:W-:-:S04]  /*2700*/  IMAD R9, R29, R23, R9 ;  /* 0x000000171d097224 */ /* 0x000fc800078e0209 */
[----:B------:R-:W-:-:S07]  /*2710*/  IMAD.IADD R9, R13, 0x1, R9 ;  /* 0x000000010d097824 */ /* 0x000fce00078e0209 */
.L_x_18515:
[----:B------:R-:W1:Y:S02]  /*2720*/  LDC.64 R10, c[0x0][0x398] ;  /* 0x0000e600ff0a7b82 */ /* 0x000e640000000a00 */
[----:B-1----:R-:W-:-:S06]  /*2730*/  IMAD.WIDE.U32 R10, R16, 0x8, R10 ;  /* 0x00000008100a7825 */ /* 0x002fcc00078e000a */
[----:B------:R-:W2:Y:S01]  /*2740*/  LDG.E.64 R10, desc[UR8][R10.64] ;  /* 0x000000080a0a7981 */ /* 0x000ea2000c1e1b00 */
[----:B------:R-:W-:Y:S02]  /*2750*/  MOV R16, R20 ;  /* 0x0000001400107202 */ /* 0x000fe40000000f00 */
[----:B------:R-:W-:Y:S01]  /*2760*/  IADD3 R3, PT, PT, R3, -0x4, RZ ;  /* 0xfffffffc03037810 */ /* 0x000fe20007ffe0ff */
[-C--:B--2---:R-:W-:Y:S02]  /*2770*/  IMAD R0, R11, R12.reuse, RZ ;  /* 0x0000000c0b007224 */ /* 0x084fe400078e02ff */
[----:B------:R-:W-:-:S04]  /*2780*/  IMAD.WIDE.U32 R28, R10, R12, R16 ;  /* 0x0000000c0a1c7225 */ /* 0x000fc800078e0010 */
[----:B------:R-:W-:-:S04]  /*2790*/  IMAD R9, R10, R9, R0 ;  /* 0x000000090a097224 */ /* 0x000fc800078e0200 */
[----:B------:R-:W-:-:S07]  /*27a0*/  IMAD.IADD R29, R29, 0x1, R9 ;  /* 0x000000011d1d7824 */ /* 0x000fce00078e0209 */
.L_x_18507:
        /* <DEDUP_REMOVED lines=31> */
.L_x_18517:
[----:B------:R-:W-:Y:S01]  /*29a0*/  MOV R27, R32 ;  /* 0x00000020001b7202 */ /* 0x000fe20000000f00 */
[----:B------:R-:W-:Y:S01]  /*29b0*/  IMAD.MOV.U32 R0, RZ, RZ, R17 ;  /* 0x000000ffff007224 */ /* 0x000fe200078e0011 */
[----:B------:R-:W-:Y:S02]  /*29c0*/  MOV R2, R16 ;  /* 0x0000001000027202 */ /* 0x000fe40000000f00 */
[----:B------:R-:W-:-:S07]  /*29d0*/  MOV R9, 0x29f0 ;  /* 0x000029f000097802 */ /* 0x000fce0000000f00 */
[----:B0-----:R-:W-:Y:S05]  /*29e0*/  CALL.REL.NOINC `($__internal_402_$__cuda_sm20_div_s64) ;  /* 0x0000000c00c47944 */ /* 0x001fea0003c00000 */
        /* <DEDUP_REMOVED lines=8> */
.L_x_18518:
        /* <DEDUP_REMOVED lines=35> */
.L_x_18519:
[----:B------:R-:W-:Y:S01]  /*2ca0*/  MOV R27, R17 ;  /* 0x00000011001b7202 */ /* 0x000fe20000000f00 */
[----:B------:R-:W-:Y:S01]  /*2cb0*/  IMAD.MOV.U32 R0, RZ, RZ, R19 ;  /* 0x000000ffff007224 */ /* 0x000fe200078e0013 */
[----:B------:R-:W-:Y:S02]  /*2cc0*/  MOV R2, R18 ;  /* 0x0000001200027202 */ /* 0x000fe40000000f00 */
[----:B------:R-:W-:-:S07]  /*2cd0*/  MOV R9, 0x2cf0 ;  /* 0x00002cf000097802 */ /* 0x000fce0000000f00 */
[----:B0-----:R-:W-:Y:S05]  /*2ce0*/  CALL.REL.NOINC `($__internal_402_$__cuda_sm20_div_s64) ;  /* 0x0000000c00047944 */ /* 0x001fea0003c00000 */
        /* <DEDUP_REMOVED lines=9> */
.L_x_18520:
[----:B------:R-:W1:Y:S02]  /*2d80*/  LDC.64 R10, c[0x0][0x398] ;  /* 0x0000e600ff0a7b82 */ /* 0x000e640000000a00 */
[----:B-1----:R-:W-:-:S06]  /*2d90*/  IMAD.WIDE.U32 R16, R16, 0x8, R10 ;  /* 0x0000000810107825 */ /* 0x002fcc00078e000a */
        /* <DEDUP_REMOVED lines=8> */
.L_x_18516:
        /* <DEDUP_REMOVED lines=10> */
[----:B------:R-:W-:Y:S01]  /*2ec0*/  IADD3 R9, PT, PT, RZ, -R10, RZ ;  /* 0x8000000aff097210 */ /* 0x000fe20007ffe0ff */
[----:B------:R-:W-:Y:S01]  /*2ed0*/  HFMA2 R11, -RZ, RZ, 0, 0 ;  /* 0x00000000ff0b7431 */ /* 0x000fe200000001ff */
        /* <DEDUP_REMOVED lines=17> */
.L_x_18521:
[----:B------:R-:W-:-:S07]  /*2ff0*/  MOV R0, 0x3010 ;  /* 0x0000301000007802 */ /* 0x000fce0000000f00 */
[----:B0-----:R-:W-:Y:S05]  /*3000*/  CALL.REL.NOINC `($__internal_403_$__cuda_sm20_rem_s64) ;  /* 0x0000000c008c7944 */ /* 0x001fea0003c00000 */
[----:B------:R-:W-:Y:S01]  /*3010*/  IMAD.MOV.U32 R10, RZ, RZ, R2 ;  /* 0x000000ffff0a7224 */ /* 0x000fe200078e0002 */
[----:B------:R-:W-:-:S07]  /*3020*/  MOV R11, R9 ;  /* 0x00000009000b7202 */ /* 0x000fce0000000f00 */
.L_x_18522:
[----:B------:R-:W1:Y:S02]  /*3030*/  LDC.64 R12, c[0x0][0x398] ;  /* 0x0000e600ff0c7b82 */ /* 0x000e640000000a00 */
[----:B-1----:R-:W-:-:S06]  /*3040*/  IMAD.WIDE.U32 R2, R3, 0x8, R12 ;  /* 0x0000000803027825 */ /* 0x002fcc00078e000c */
[----:B------:R-:W2:Y:S02]  /*3050*/  LDG.E.64 R2, desc[UR8][R2.64] ;  /* 0x0000000802027981 */ /* 0x000ea4000c1e1b00 */
[-C--:B--2---:R-:W-:Y:S02]  /*3060*/  IMAD R9, R3, R10.reuse, RZ ;  /* 0x0000000a03097224 */ /* 0x084fe400078e02ff */
[----:B------:R-:W-:-:S04]  /*3070*/  IMAD.WIDE.U32 R28, R2, R10, R28 ;  /* 0x0000000a021c7225 */ /* 0x000fc800078e001c */
[----:B------:R-:W-:-:S05]  /*3080*/  IMAD R9, R2, R11, R9 ;  /* 0x0000000b02097224 */ /* 0x000fca00078e0209 */
[----:B------:R-:W-:-:S07]  /*3090*/  IADD3 R29, PT, PT, R29, R9, RZ ;  /* 0x000000091d1d7210 */ /* 0x000fce0007ffe0ff */
.L_x_18488:
[----:B------:R-:W1:Y:S02]  /*30a0*/  LDCU.64 UR10, c[0x0][0x388] ;  /* 0x00007100ff0a77ac */ /* 0x000e640008000a00 */
[----:B-1----:R-:W-:-:S04]  /*30b0*/  LEA R2, P0, R28, UR10, 0x3 ;  /* 0x0000000a1c027c11 */ /* 0x002fc8000f8018ff */
[----:B------:R-:W-:-:S06]  /*30c0*/  LEA.HI.X R3, R28, UR11, R29, 0x3, P0 ;  /* 0x0000000b1c037c11 */ /* 0x000fcc00080f1c1d */
[----:B------:R-:W2:Y:S01]  /*30d0*/  LDG.E.64 R2, desc[UR8][R2.64] ;  /* 0x0000000802027981 */ /* 0x000ea2000c1e1b00 */
[----:B------:R-:W-:-:S03]  /*30e0*/  ISETP.NE.AND P0, PT, R8, RZ, PT ;  /* 0x000000ff0800720c */ /* 0x000fc60003f05270 */
[----:B--2---:R1:W-:Y:S01]  /*30f0*/  STS.64 [R4], R2 ;  /* 0x0000000204007388 */ /* 0x0043e20000000a00 */
[----:B------:R-:W-:Y:S09]  /*3100*/  BAR.SYNC.DEFER_BLOCKING 0x0 ;  /* 0x0000000000007b1d */ /* 0x000ff20000010000 */
[----:B------:R-:W-:Y:S05]  /*3110*/  @P0 EXIT ;  /* 0x000000000000094d */ /* 0x000fea0003800000 */
[----:B------:R-:W-:-:S13]  /*3120*/  ISETP.GT.U32.AND P0, PT, R5, 0x1, PT ;  /* 0x000000010500780c */ /* 0x000fda0003f04070 */
[----:B-1----:R-:W1:Y:S01]  /*3130*/  @!P0 S2R R3, SR_CgaCtaId ;  /* 0x0000000000038919 */ /* 0x002e620000008800 */
[----:B------:R-:W-:-:S04]  /*3140*/  @!P0 MOV R0, 0x400 ;  /* 0x0000040000008802 */ /* 0x000fc80000000f00 */
[----:B-1----:R-:W-:-:S05]  /*3150*/  @!P0 LEA R0, R3, R0, 0x18 ;  /* 0x0000000003008211 */ /* 0x002fca00078ec0ff */
[----:B------:R-:W-:-:S06]  /*3160*/  @!P0 IMAD R2, R7, 0x8, R0 ;  /* 0x0000000807028824 */ /* 0x000fcc00078e0200 */
[----:B------:R-:W1:Y:S01]  /*3170*/  @!P0 LDS.64 R2, [R2] ;  /* 0x0000000002028984 */ /* 0x000e620000000a00 */
[----:B------:R-:W-:Y:S05]  /*3180*/  @!P0 BRA `(.L_x_18523) ;  /* 0x0000000400b88947 */ /* 0x000fea0003800000 */
[----:B------:R-:W2:Y:S01]  /*3190*/  S2UR UR5, SR_CgaCtaId ;  /* 0x00000000000579c3 */ /* 0x000ea20000008800 */
[----:B------:R-:W-:Y:S01]  /*31a0*/  UMOV UR4, 0x400 ;  /* 0x0000040000047882 */ /* 0x000fe20000000000 */
[----:B------:R-:W-:Y:S02]  /*31b0*/  SHF.L.U32 R7, R7, 0x3, RZ ;  /* 0x0000000307077819 */ /* 0x000fe400000006ff */
[C---:B------:R-:W-:Y:S01]  /*31c0*/  IADD3 R0, PT, PT, R5.reuse, -0x2, RZ ;  /* 0xfffffffe05007810 */ /* 0x040fe20007ffe0ff */
[----:B------:R-:W-:-:S03]  /*31d0*/  VIADD R5, R5, 0xffffffff ;  /* 0xffffffff05057836 */ /* 0x000fc60000000000 */
[----:B------:R-:W-:Y:S02]  /*31e0*/  ISETP.GE.U32.AND P0, PT, R0, 0x3, PT ;  /* 0x000000030000780c */ /* 0x000fe40003f06070 */
[----:B------:R-:W-:Y:S01]  /*31f0*/  LOP3.LUT R8, R5, 0x3, RZ, 0xc0, !PT ;  /* 0x0000000305087812 */ /* 0x000fe200078ec0ff */
[----:B--2---:R-:W-:-:S03]  /*3200*/  ULEA UR5, UR5, UR4, 0x18 ;  /* 0x0000000405057291 */ /* 0x004fc6000f8ec0ff */
[----:B------:R-:W-:-:S03]  /*3210*/  UMOV UR4, 0x1 ;  /* 0x0000000100047882 */ /* 0x000fc60000000000 */
[----:B------:R-:W-:-:S03]  /*3220*/  IADD3 R0, PT, PT, R7, UR5, RZ ;  /* 0x0000000507007c10 */ /* 0x000fc6000fffe0ff */
[----:B-1----:R1:W2:Y:S01]  /*3230*/  LDS.64 R2, [R7+UR5] ;  /* 0x0000000507027984 */ /* 0x0022a20008000a00 */
[----:B------:R-:W-:Y:S05]  /*3240*/  @!P0 BRA `(.L_x_18524) ;  /* 0x0000000400248947 */ /* 0x000fea0003800000 */
[----:B------:R-:W-:Y:S01]  /*3250*/  LOP3.LUT R5, R5, 0xfffffffc, RZ, 0xc0, !PT ;  /* 0xfffffffc05057812 */ /* 0x000fe200078ec0ff */
[----:B------:R-:W-:Y:S01]  /*3260*/  UMOV UR4, URZ ;  /* 0x000000ff00047c82 */ /* 0x000fe20008000000 */
[----:B------:R-:W-:-:S03]  /*3270*/  MOV R9, R0 ;  /* 0x0000000000097202 */ /* 0x000fc60000000f00 */
[----:B------:R-:W-:-:S07]  /*3280*/  IMAD.MOV R0, RZ, RZ, -R5 ;  /* 0x000000ffff007224 */ /* 0x000fce00078e0a05 */
.L_x_18537:
[----:B--2---:R-:W-:Y:S01]  /*3290*/  DSETP.NAN.AND P1, PT, R2, R2, PT ;  /* 0x000000020200722a */ /* 0x004fe20003f28000 */
[----:B------:R-:W-:Y:S01]  /*32a0*/  IADD3 R0, PT, PT, R0, 0x4, RZ ;  /* 0x0000000400007810 */ /* 0x000fe20007ffe0ff */
[----:B------:R-:W-:Y:S03]  /*32b0*/  BSSY.RECONVERGENT B0, `(.L_x_18525) ;  /* 0x000000f000007945 */ /* 0x000fe60003800200 */
[----:B------:R-:W-:-:S09]  /*32c0*/  ISETP.NE.AND P0, PT, R0, RZ, PT ;  /* 0x000000ff0000720c */ /* 0x000fd20003f05270 */
[----:B------:R-:W-:Y:S05]  /*32d0*/  @!P1 BRA `(.L_x_18526) ;  /* 0x0000000000209947 */ /* 0x000fea0003800000 */
[----:B0-----:R-:W-:Y:S02]  /*32e0*/  LEA R4, R6, R9, 0x3 ;  /* 0x0000000906047211 */ /* 0x001fe400078e18ff */
[----:B------:R-:W-:-:S04]  /*32f0*/  CS2R R2, SRZ ;  /* 0x0000000000027805 */ /* 0x000fc8000001ff00 */
[----:B------:R-:W0:Y:S02]  /*3300*/  LDS.64 R4, [R4] ;  /* 0x0000000004047984 */ /* 0x000e240000000a00 */
[----:B0-----:R-:W-:-:S14]  /*3310*/  DSETP.NAN.AND P1, PT, R4, R4, PT ;  /* 0x000000040400722a */ /* 0x001fdc0003f28000 */
[----:B------:R-:W-:Y:S05]  /*3320*/  @P1 BRA `(.L_x_18527) ;  /* 0x00000000001c1947 */ /* 0x000fea0003800000 */
[----:B------:R-:W-:Y:S01]  /*3330*/  IMAD.MOV.U32 R2, RZ, RZ, R4 ;  /* 0x000000ffff027224 */ /* 0x000fe200078e0004 */
[----:B------:R-:W-:Y:S01]  /*3340*/  MOV R3, R5 ;  /* 0x0000000500037202 */ /* 0x000fe20000000f00 */
[----:B------:R-:W-:Y:S06]  /*3350*/  BRA `(.L_x_18527) ;  /* 0x0000000000107947 */ /* 0x000fec0003800000 */
.L_x_18526:
[----:B0-----:R-:W-:-:S06]  /*3360*/  LEA R4, R6, R9, 0x3 ;  /* 0x0000000906047211 */ /* 0x001fcc00078e18ff */
[----:B------:R-:W0:Y:S02]  /*3370*/  LDS.64 R4, [R4] ;  /* 0x0000000004047984 */ /* 0x000e240000000a00 */
[----:B0-----:R-:W-:-:S14]  /*3380*/  DSETP.NAN.AND P1, PT, R4, R4, PT ;  /* 0x000000040400722a */ /* 0x001fdc0003f28000 */
[----:B------:R-:W-:-:S11]  /*3390*/  @!P1 DADD R2, R2, R4 ;  /* 0x0000000002029229 */ /* 0x000fd60000000004 */
.L_x_18527:
[----:B------:R-:W-:Y:S05]  /*33a0*/  BSYNC.RECONVERGENT B0 ;  /* 0x0000000000007941 */ /* 0x000fea0003800200 */
.L_x_18525:
        /* <DEDUP_REMOVED lines=8> */
[----:B------:R-:W-:Y:S02]  /*3430*/  MOV R2, R4 ;  /* 0x0000000400027202 */ /* 0x000fe40000000f00 */
[----:B------:R-:W-:Y:S01]  /*3440*/  MOV R3, R5 ;  /* 0x0000000500037202 */ /* 0x000fe20000000f00 */
[----:B------:R-:W-:Y:S06]  /*3450*/  BRA `(.L_x_18530) ;  /* 0x0000000000107947 */ /* 0x000fec0003800000 */
.L_x_18529:
[----:B------:R-:W-:-:S06]  /*3460*/  IMAD R4, R6, 0x10, R9 ;  /* 0x0000001006047824 */ /* 0x000fcc00078e0209 */
[----:B------:R-:W0:Y:S02]  /*3470*/  LDS.64 R4, [R4] ;  /* 0x0000000004047984 */ /* 0x000e240000000a00 */
[----:B0-----:R-:W-:-:S14]  /*3480*/  DSETP.NAN.AND P1, PT, R4, R4, PT ;  /* 0x000000040400722a */ /* 0x001fdc0003f28000 */
[----:B------:R-:W-:-:S11]  /*3490*/  @!P1 DADD R2, R2, R4 ;  /* 0x0000000002029229 */ /* 0x000fd60000000004 */
.L_x_18530:
[----:B------:R-:W-:Y:S05]  /*34a0*/  BSYNC.RECONVERGENT B0 ;  /* 0x0000000000007941 */ /* 0x000fea0003800200 */
.L_x_18528:
        /* <DEDUP_REMOVED lines=11> */
.L_x_18532:
[----:B------:R-:W-:-:S06]  /*3560*/  IMAD R4, R6, 0x18, R9 ;  /* 0x0000001806047824 */ /* 0x000fcc00078e0209 */
[----:B------:R-:W0:Y:S02]  /*3570*/  LDS.64 R4, [R4] ;  /* 0x0000000004047984 */ /* 0x000e240000000a00 */
[----:B0-----:R-:W-:-:S14]  /*3580*/  DSETP.NAN.AND P1, PT, R4, R4, PT ;  /* 0x000000040400722a */ /* 0x001fdc0003f28000 */
[----:B------:R-:W-:-:S11]  /*3590*/  @!P1 DADD R2, R2, R4 ;  /* 0x0000000002029229 */ /* 0x000fd60000000004 */
.L_x_18533:
[----:B------:R-:W-:Y:S05]  /*35a0*/  BSYNC.RECONVERGENT B0 ;  /* 0x0000000000007941 */ /* 0x000fea0003800200 */
.L_x_18531:
[----:B------:R-:W-:Y:S01]  /*35b0*/  DSETP.NAN.AND P1, PT, R2, R2, PT ;  /* 0x000000020200722a */ /* 0x000fe20003f28000 */
[----:B------:R-:W-:-:S13]  /*35c0*/  BSSY.RECONVERGENT B0, `(.L_x_18534) ;  /* 0x000000e000007945 */ /* 0x000fda0003800200 */
[----:B------:R-:W-:Y:S05]  /*35d0*/  @!P1 BRA `(.L_x_18535) ;  /* 0x0000000000209947 */ /* 0x000fea0003800000 */
[----:B------:R-:W-:Y:S01]  /*35e0*/  IMAD R9, R6, 0x20, R9 ;  /* 0x0000002006097824 */ /* 0x000fe200078e0209 */
[----:B------:R-:W-:-:S04]  /*35f0*/  CS2R R2, SRZ ;  /* 0x0000000000027805 */ /* 0x000fc8000001ff00 */
[----:B------:R-:W0:Y:S02]  /*3600*/  LDS.64 R4, [R9] ;  /* 0x0000000009047984 */ /* 0x000e240000000a00 */
[----:B0-----:R-:W-:-:S14]  /*3610*/  DSETP.NAN.AND P1, PT, R4, R4, PT ;  /* 0x000000040400722a */ /* 0x001fdc0003f28000 */
[----:B------:R-:W-:Y:S05]  /*3620*/  @P1 BRA `(.L_x_18536) ;  /* 0x00000000001c1947 */ /* 0x000fea0003800000 */
[----:B------:R-:W-:Y:S02]  /*3630*/  MOV R2, R4 ;  /* 0x0000000400027202 */ /* 0x000fe40000000f00 */
[----:B------:R-:W-:Y:S01]  /*3640*/  MOV R3, R5 ;  /* 0x0000000500037202 */ /* 0x000fe20000000f00 */
[----:B------:R-:W-:Y:S06]  /*3650*/  BRA `(.L_x_18536) ;  /* 0x0000000000107947 */ /* 0x000fec0003800000 */
.L_x_18535:
[----:B------:R-:W-:-:S05]  /*3660*/  IMAD R9, R6, 0x20, R9 ;  /* 0x0000002006097824 */ /* 0x000fca00078e0209 */
[----:B------:R-:W0:Y:S02]  /*3670*/  LDS.64 R4, [R9] ;  /* 0x0000000009047984 */ /* 0x000e240000000a00 */
[----:B0-----:R-:W-:-:S14]  /*3680*/  DSETP.NAN.AND P1, PT, R4, R4, PT ;  /* 0x000000040400722a */ /* 0x001fdc0003f28000 */
[----:B------:R-:W-:-:S11]  /*3690*/  @!P1 DADD R2, R2, R4 ;  /* 0x0000000002029229 */ /* 0x000fd60000000004 */
.L_x_18536:
[----:B------:R-:W-:Y:S05]  /*36a0*/  BSYNC.RECONVERGENT B0 ;  /* 0x0000000000007941 */ /* 0x000fea0003800200 */
.L_x_18534:
[----:B------:R-:W-:Y:S01]  /*36b0*/  UIADD3 UR4, UPT, UPT, UR4, 0x4, URZ ;  /* 0x0000000404047890 */ /* 0x000fe2000fffe0ff */
[----:B------:R-:W-:Y:S11]  /*36c0*/  @P0 BRA `(.L_x_18537) ;  /* 0xfffffff800f00947 */ /* 0x000ff6000383ffff */
[----:B------:R-:W-:-:S12]  /*36d0*/  UIADD3 UR4, UPT, UPT, UR4, 0x1, URZ ;  /* 0x0000000104047890 */ /* 0x000fd8000fffe0ff */
.L_x_18524:
[----:B------:R-:W-:-:S13]  /*36e0*/  ISETP.NE.AND P0, PT, R8, RZ, PT ;  /* 0x000000ff0800720c */ /* 0x000fda0003f05270 */
[----:B------:R-:W-:Y:S05]  /*36f0*/  @!P0 BRA `(.L_x_18538) ;  /* 0x0000000000588947 */ /* 0x000fea0003800000 */
[----:B------:R-:W-:Y:S01]  /*3700*/  IMAD R0, R6, UR4, RZ ;  /* 0x0000000406007c24 */ /* 0x000fe2000f8e02ff */
[----:B------:R-:W-:-:S04]  /*3710*/  IADD3 R8, PT, PT, -R8, RZ, RZ ;  /* 0x000000ff08087210 */ /* 0x000fc80007ffe1ff */
[----:B------:R-:W-:-:S05]  /*3720*/  LEA R0, R0, R7, 0x3 ;  /* 0x0000000700007211 */ /* 0x000fca00078e18ff */
[----:B------:R-:W-:-:S07]  /*3730*/  VIADD R9, R0, UR5 ;  /* 0x0000000500097c36 */ /* 0x000fce0008000000 */
.L_x_18542:
[----:B--2---:R-:W-:Y:S01]  /*3740*/  DSETP.NAN.AND P0, PT, R2, R2, PT ;  /* 0x000000020200722a */ /* 0x004fe20003f08000 */
[----:B------:R-:W-:Y:S01]  /*3750*/  IADD3 R8, PT, PT, R8, 0x1, RZ ;  /* 0x0000000108087810 */ /* 0x000fe20007ffe0ff */
[----:B------:R-:W-:Y:S03]  /*3760*/  BSSY.RECONVERGENT B0, `(.L_x_18539) ;  /* 0x000000d000007945 */ /* 0x000fe60003800200 */
[----:B------:R-:W-:-:S09]  /*3770*/  ISETP.NE.AND P1, PT, R8, RZ, PT ;  /* 0x000000ff0800720c */ /* 0x000fd20003f25270 */
[----:B------:R-:W-:Y:S05]  /*3780*/  @!P0 BRA `(.L_x_18540) ;  /* 0x00000000001c8947 */ /* 0x000fea0003800000 */
[----:B0-----:R-:W0:Y:S01]  /*3790*/  LDS.64 R4, [R9] ;  /* 0x0000000009047984 */ /* 0x001e220000000a00 */
[----:B------:R-:W-:Y:S01]  /*37a0*/  CS2R R2, SRZ ;  /* 0x0000000000027805 */ /* 0x000fe2000001ff00 */
[----:B0-----:R-:W-:-:S14]  /*37b0*/  DSETP.NAN.AND P0, PT, R4, R4, PT ;  /* 0x000000040400722a */ /* 0x001fdc0003f08000 */
[----:B------:R-:W-:Y:S05]  /*37c0*/  @P0 BRA `(.L_x_18541) ;  /* 0x0000000000180947 */ /* 0x000fea0003800000 */
[----:B------:R-:W-:Y:S01]  /*37d0*/  MOV R2, R4 ;  /* 0x0000000400027202 */ /* 0x000fe20000000f00 */
[----:B------:R-:W-:Y:S01]  /*37e0*/  IMAD.MOV.U32 R3, RZ, RZ, R5 ;  /* 0x000000ffff037224 */ /* 0x000fe200078e0005 */
[----:B------:R-:W-:Y:S06]  /*37f0*/  BRA `(.L_x_18541) ;  /* 0x00000000000c7947 */ /* 0x000fec0003800000 */
.L_x_18540:
[----:B0-----:R-:W0:Y:S02]  /*3800*/  LDS.64 R4, [R9] ;  /* 0x0000000009047984 */ /* 0x001e240000000a00 */
[----:B0-----:R-:W-:-:S14]  /*3810*/  DSETP.NAN.AND P0, PT, R4, R4, PT ;  /* 0x000000040400722a */ /* 0x001fdc0003f08000 */
[----:B------:R-:W-:-:S11]  /*3820*/  @!P0 DADD R2, R2, R4 ;  /* 0x0000000002028229 */ /* 0x000fd60000000004 */
.L_x_18541:
[----:B------:R-:W-:Y:S05]  /*3830*/  BSYNC.RECONVERGENT B0 ;  /* 0x0000000000007941 */ /* 0x000fea0003800200 */
.L_x_18539:
[----:B------:R-:W-:Y:S01]  /*3840*/  LEA R9, R6, R9, 0x3 ;  /* 0x0000000906097211 */ /* 0x000fe200078e18ff */
[----:B------:R-:W-:Y:S06]  /*3850*/  @P1 BRA `(.L_x_18542) ;  /* 0xfffffffc00b81947 */ /* 0x000fec000383ffff */
.L_x_18538:
[----:B--2---:R2:W-:Y:S02]  /*3860*/  STS.64 [R7+UR5], R2 ;  /* 0x0000000207007988 */ /* 0x0045e40008000a05 */
.L_x_18523:
[----:B0-----:R-:W0:Y:S01]  /*3870*/  LDC.64 R4, c[0x0][0x3a8] ;  /* 0x0000ea00ff047b82 */ /* 0x001e220000000a00 */
[----:B------:R-:W3:Y:S01]  /*3880*/  LDCU.64 UR4, c[0x0][0x380] ;  /* 0x00007000ff0477ac */ /* 0x000ee20008000a00 */
[----:B------:R-:W-:-:S03]  /*3890*/  MOV R15, RZ ;  /* 0x000000ff000f7202 */ /* 0x000fc60000000f00 */
[----:B0-----:R-:W-:-:S04]  /*38a0*/  IMAD.WIDE.U32 R14, R4, UR7, R14 ;  /* 0x00000007040e7c25 */ /* 0x001fc8000f8e000e */
[----:B------:R-:W-:Y:S01]  /*38b0*/  IMAD R5, R5, UR7, R15 ;  /* 0x0000000705057c24 */ /* 0x000fe2000f8e020f */
[----:B---3--:R-:W-:-:S04]  /*38c0*/  LEA R4, P0, R14, UR4, 0x3 ;  /* 0x000000040e047c11 */ /* 0x008fc8000f8018ff */
[----:B------:R-:W-:-:S05]  /*38d0*/  LEA.HI.X R5, R14, UR5, R5, 0x3, P0 ;  /* 0x000000050e057c11 */ /* 0x000fca00080f1c05 */
[----:B-1----:R-:W-:Y:S01]  /*38e0*/  STG.E.64 desc[UR8][R4.64], R2 ;  /* 0x0000000204007986 */ /* 0x002fe2000c101b08 */
[----:B------:R-:W-:Y:S05]  /*38f0*/  EXIT ;  /* 0x000000000000794d */ /* 0x000fea0003800000 */
        .weak           $__internal_402_$__cuda_sm20_div_s64
        .type           $__internal_402_$__cuda_sm20_div_s64,@function
        .size           $__internal_402_$__cuda_sm20_div_s64,($__internal_403_$__cuda_sm20_rem_s64 - $__internal_402_$__cuda_sm20_div_s64)
$__internal_402_$__cuda_sm20_div_s64:
        /* <DEDUP_REMOVED lines=34> */
[----:B------:R-:W-:-:S04]  /*3b20*/  IMAD.HI.U32 R11, P1, R13, R11, R38 ;  /* 0x0000000b0d0b7227 */ /* 0x000fc80007820026 */
[----:B------:R-:W-:Y:S02]  /*3b30*/  HFMA2 R39, -RZ, RZ, 0, 0 ;  /* 0x00000000ff277431 */ /* 0x000fe400000001ff */
        /* <DEDUP_REMOVED lines=47> */
[----:B------:R-:W-:Y:S06]  /*3e30*/  RET.REL.NODEC R12 `(contiguous_nansum3_f64) ;  /* 0xffffffc00c707950 */ /* 0x000fec0003c3ffff */
        .weak           $__internal_403_$__cuda_sm20_rem_s64
        .type           $__internal_403_$__cuda_sm20_rem_s64,@function
        .size           $__internal_403_$__cuda_sm20_rem_s64,(.L_x_32606 - $__internal_403_$__cuda_sm20_rem_s64)
$__internal_403_$__cuda_sm20_rem_s64:
        /* <DEDUP_REMOVED lines=66> */
[----:B------:R-:W-:Y:S06]  /*4260*/  RET.REL.NODEC R10 `(contiguous_nansum3_f64) ;  /* 0xffffffbc0a647950 */ /* 0x000fec0003c3ffff */
.L_x_18543:
        /* <DEDUP_REMOVED lines=9> */
.L_x_32606:


//--------------------- .text.contiguous_nansum22_f64 --------------------------
	.section	.text.contiguous_nansum22_f64,"ax",@progbits
	.align	128
        .global         contiguous_nansum22_f64
        .type           contiguous_nansum22_f64,@function
        .size           contiguous_nansum22_f64,(.L_x_33309 - contiguous_nansum22_f64)
        .other          contiguous_nansum22_f64,@"STO_CUDA_ENTRY STV_DEFAULT"
contiguous_nansum22_f64:
.text.contiguous_nansum22_f64:
        /* <DEDUP_REMOVED lines=28> */
[----:B--2---:R-:W-:-:S14]  /*01c0*/  DSETP.NAN.AND P0, PT, R6, R6, PT ;  /* 0x000000060600722a */ /* 0x004fdc0003f08000 */
[----:B------:R-:W-:Y:S05]  /*01d0*/  @!P0 BRA `(.L_x_18547) ;  /* 0x0000000000308947 */ /* 0x000fea0003800000 */
[----:B------:R-:W-:Y:S02]  /*01e0*/  IMAD.MOV.U32 R11, RZ, RZ, RZ ;  /* 0x000000ffff0b7224 */ /* 0x000fe400078e00ff */
[----:B------:R-:W-:-:S04]  /*01f0*/  IMAD.WIDE.U32 R6, R13, UR8, R10 ;  /* 0x000000080d067c25 */ /* 0x000fc8000f8e000a */
[----:B------:R-:W-:Y:S01]  /*0200*/  IMAD.IADD R7, R15, 0x1, R7 ;  /* 0x000000010f077824 */ /* 0x000fe200078e0207 */
[----:B------:R-:W-:-:S04]  /*0210*/  LEA R4, P0, R6, R4, 0x3 ;  /* 0x0000000406047211 */ /* 0x000fc800078018ff */
[----:B------:R-:W-:-:S06]  /*0220*/  LEA.HI.X R5, R6, R5, R7, 0x3, P0 ;  /* 0x0000000506057211 */ /* 0x000fcc00000f1c07 */
[----:B------:R-:W2:Y:S01]  /*0230*/  LDG.E.64 R4, desc[UR12][R4.64] ;  /* 0x0000000c04047981 */ /* 0x000ea2000c1e1b00 */
[----:B------:R-:W-:Y:S01]  /*0240*/  CS2R R6, SRZ ;  /* 0x0000000000067805 */ /* 0x000fe2000001ff00 */
[----:B--2---:R-:W-:-:S14]  /*0250*/  DSETP.NAN.AND P0, PT, R4, R4, PT ;  /* 0x000000040400722a */ /* 0x004fdc0003f08000 */
[----:B------:R-:W-:Y:S05]  /*0260*/  @P0 BRA `(.L_x_18548) ;  /* 0x00000000002c0947 */ /* 0x000fea0003800000 */
[----:B------:R-:W-:Y:S02]  /*0270*/  IMAD.MOV.U32 R6, RZ, RZ, R4 ;  /* 0x000000ffff067224 */ /* 0x000fe400078e0004 */
[----:B------:R-:W-:Y:S01]  /*0280*/  IMAD.MOV.U32 R7, RZ, RZ, R5 ;  /* 0x000000ffff077224 */ /* 0x000fe200078e0005 */
[----:B------:R-:W-:Y:S06]  /*0290*/  BRA `(.L_x_18548) ;  /* 0x0000000000207947 */ /* 0x000fec0003800000 */
.L_x_18547:
[----:B------:R-:W-:Y:S02]  /*02a0*/  IMAD.MOV.U32 R11, RZ, RZ, RZ ;  /* 0x000000ffff0b7224 */ /* 0x000fe400078e00ff */
[----:B------:R-:W-:-:S04]  /*02b0*/  IMAD.WIDE.U32 R10, R13, UR8, R10 ;  /* 0x000000080d0a7c25 */ /* 0x000fc8000f8e000a */
[----:B------:R-:W-:Y:S01]  /*02c0*/  IMAD.IADD R15, R15, 0x1, R11 ;  /* 0x000000010f0f7824 */ /* 0x000fe200078e020b */
[----:B------:R-:W-:-:S04]  /*02d0*/  LEA R4, P0, R10, R4, 0x3 ;  /* 0x000000040a047211 */ /* 0x000fc800078018ff */
[----:B------:R-:W-:-:S06]  /*02e0*/  LEA.HI.X R5, R10, R5, R15, 0x3, P0 ;  /* 0x000000050a057211 */ /* 0x000fcc00000f1c0f */
[----:B------:R-:W2:Y:S02]  /*02f0*/  LDG.E.64 R4, desc[UR12][R4.64] ;  /* 0x0000000c04047981 */ /* 0x000ea4000c1e1b00 */
[----:B--2---:R-:W-:-:S14]  /*0300*/  DSETP.NAN.AND P0, PT, R4, R4, PT ;  /* 0x000000040400722a */ /* 0x004fdc0003f08000 */
[----:B------:R-:W-:-:S11]  /*0310*/  @!P0 DADD R6, R6, R4 ;  /* 0x0000000006068229 */ /* 0x000fd60000000004 */
.L_x_18548:
[----:B------:R-:W-:Y:S05]  /*0320*/  BSYNC.RECONVERGENT B1 ;  /* 0x0000000000017941 */ /* 0x000fea0003800200 */
.L_x_18546:
[----:B------:R0:W-:Y:S01]  /*0330*/  STS.64 [R2], R6 ;  /* 0x0000000602007388 */ /* 0x0001e20000000a00 */
[----:B------:R-:W-:Y:S05]  /*0340*/  BRA `(.L_x_18549) ;  /* 0x0000000000307947 */ /* 0x000fea0003800000 */
.L_x_18545:
        /* <DEDUP_REMOVED lines=12> */
.L_x_18549:
[----:B------:R-:W-:Y:S05]  /*0410*/  BSYNC.RECONVERGENT B0 ;  /* 0x0000000000007941 */ /* 0x000fea0003800200 */
.L_x_18544:
[----:B------:R-:W-:Y:S01]  /*0420*/  BAR.SYNC.DEFER_BLOCKING 0x0 ;  /* 0x0000000000007b1d */ /* 0x000fe20000010000 */
[----:B------:R-:W-:-:S13]  /*0430*/  ISETP.GE.U32.AND P0, PT, R3, 0x42, PT ;  /* 0x000000420300780c */ /* 0x000fda0003f06070 */
[----:B------:R-:W-:Y:S05]  /*0440*/  @!P0 BRA `(.L_x_18550) ;  /* 0x00000000006c8947 */ /* 0x000fea0003800000 */
.L_x_18556:
[----:B------:R-:W-:Y:S01]  /*0450*/  SHF.R.U32.HI R9, RZ, 0x1, R3 ;  /* 0x00000001ff097819 */ /* 0x000fe20000011603 */
[----:B------:R-:W-:Y:S03]  /*0460*/  BSSY.RECONVERGENT B0, `(.L_x_18551) ;  /* 0x0000015000007945 */ /* 0x000fe60003800200 */
[----:B------:R-:W-:-:S13]  /*0470*/  ISETP.GE.U32.AND P0, PT, R0, R9, PT ;  /* 0x000000090000720c */ /* 0x000fda0003f06070 */
[----:B--2---:R-:W-:Y:S05]  /*0480*/  @P0 BRA `(.L_x_18552) ;  /* 0x0000000000480947 */ /* 0x004fea0003800000 */
[----:B-1----:R-:W1:Y:S01]  /*0490*/  LDS.64 R4, [R2] ;  /* 0x0000000002047984 */ /* 0x002e620000000a00 */
[----:B------:R-:W-:Y:S01]  /*04a0*/  BSSY.RECONVERGENT B1, `(.L_x_18553) ;  /* 0x000000f000017945 */ /* 0x000fe20003800200 */
[----:B-1----:R-:W-:-:S14]  /*04b0*/  DSETP.NAN.AND P0, PT, R4, R4, PT ;  /* 0x000000040400722a */ /* 0x002fdc0003f08000 */
[----:B------:R-:W-:Y:S05]  /*04c0*/  @!P0 BRA `(.L_x_18554) ;  /* 0x0000000000208947 */ /* 0x000fea0003800000 */
[----:B0-----:R-:W-:Y:S01]  /*04d0*/  IMAD R6, R9, 0x8, R2 ;  /* 0x0000000809067824 */ /* 0x001fe200078e0202 */
[----:B------:R-:W-:-:S05]  /*04e0*/  CS2R R4, SRZ ;  /* 0x0000000000047805 */ /* 0x000fca000001ff00 */
[----:B------:R-:W0:Y:S02]  /*04f0*/  LDS.64 R6, [R6] ;  /* 0x0000000006067984 */ /* 0x000e240000000a00 */
[----:B0-----:R-:W-:-:S14]  /*0500*/  DSETP.NAN.AND P0, PT, R6, R6, PT ;  /* 0x000000060600722a */ /* 0x001fdc0003f08000 */
[----:B------:R-:W-:Y:S05]  /*0510*/  @P0 BRA `(.L_x_18555) ;  /* 0x00000000001c0947 */ /* 0x000fea0003800000 */
[----:B------:R-:W-:Y:S02]  /*0520*/  IMAD.MOV.U32 R4, RZ, RZ, R6 ;  /* 0x000000ffff047224 */ /* 0x000fe400078e0006 */
[----:B------:R-:W-:Y:S01]  /*0530*/  IMAD.MOV.U32 R5, RZ, RZ, R7 ;  /* 0x000000ffff057224 */ /* 0x000fe200078e0007 */
[----:B------:R-:W-:Y:S06]  /*0540*/  BRA `(.L_x_18555) ;  /* 0x0000000000107947 */ /* 0x000fec0003800000 */
.L_x_18554:
[----:B0-----:R-:W-:-:S06]  /*0550*/  IMAD R6, R9, 0x8, R2 ;  /* 0x0000000809067824 */ /* 0x001fcc00078e0202 */
[----:B------:R-:W0:Y:S02]  /*0560*/  LDS.64 R6, [R6] ;  /* 0x0000000006067984 */ /* 0x000e240000000a00 */
[----:B0-----:R-:W-:-:S14]  /*0570*/  DSETP.NAN.AND P0, PT, R6, R6, PT ;  /* 0x000000060600722a */ /* 0x001fdc0003f08000 */
[----:B------:R-:W-:-:S11]  /*0580*/  @!P0 DADD R4, R4, R6 ;  /* 0x0000000004048229 */ /* 0x000fd60000000006 */
.L_x_18555:
[----:B------:R-:W-:Y:S05]  /*0590*/  BSYNC.RECONVERGENT B1 ;  /* 0x0000000000017941 */ /* 0x000fea0003800200 */
.L_x_18553:
[----:B------:R2:W-:Y:S02]  /*05a0*/  STS.64 [R2], R4 ;  /* 0x0000000402007388 */ /* 0x0005e40000000a00 */
.L_x_18552:
[----:B------:R-:W-:Y:S05]  /*05b0*/  BSYNC.RECONVERGENT B0 ;  /* 0x0000000000007941 */ /* 0x000fea0003800200 */
.L_x_18551:
[----:B------:R-:W-:Y:S01]  /*05c0*/  BAR.SYNC.DEFER_BLOCKING 0x0 ;  /* 0x0000000000007b1d */ /* 0x000fe20000010000 */
[----:B------:R-:W-:Y:S01]  /*05d0*/  ISETP.GT.U32.AND P0, PT, R3, 0x83, PT ;  /* 0x000000830300780c */ /* 0x000fe20003f04070 */
[----:B------:R-:W-:-:S12]  /*05e0*/  IMAD.MOV.U32 R3, RZ, RZ, R9 ;  /* 0x000000ffff037224 */ /* 0x000fd800078e0009 */
[----:B------:R-:W-:Y:S05]  /*05f0*/  @P0 BRA `(.L_x_18556) ;  /* 0xfffffffc00940947 */ /* 0x000fea000383ffff */
.L_x_18550:
[----:B------:R-:W-:-:S13]  /*0600*/  ISETP.GT.U32.AND P0, PT, R0, 0x1f, PT ;  /* 0x0000001f0000780c */ /* 0x000fda0003f04070 */
[----:B------:R-:W-:Y:S05]  /*0610*/  @P0 EXIT ;  /* 0x000000000000094d */ /* 0x000fea0003800000 */
[----:B-12---:R-:W1:Y:S01]  /*0620*/  LDS.64 R4, [R2] ;  /* 0x0000000002047984 */ /* 0x006e620000000a00 */
[----:B------:R-:W-:Y:S01]  /*0630*/  BSSY.RECONVERGENT B0, `(.L_x_18557) ;  /* 0x000000f000007945 */ /* 0x000fe20003800200 */
[----:B-1----:R-:W-:-:S14]  /*0640*/  DSETP.NAN.AND P0, PT, R4, R4, PT ;  /* 0x000000040400722a */ /* 0x002fdc0003f08000 */
[----:B------:R-:W-:Y:S05]  /*0650*/  @!P0 BRA `(.L_x_18558) ;  /* 0x0000000000188947 */ /* 0x000fea0003800000 */
[----:B------:R-:W1:Y:S02]  /*0660*/  LDS.64 R4, [R2+0x100] ;  /* 0x0001000002047984 */ /* 0x000e640000000a00 */
[----:B-1----:R-:W-:Y:S01]  /*0670*/  DSETP.NAN.AND P0, PT, R4, R4, PT ;  /* 0x000000040400722a */ /* 0x002fe20003f08000 */
[----:B------:R-:W-:-:S13]  /*0680*/  CS2R R4, SRZ ;  /* 0x0000000000047805 */ /* 0x000fda000001ff00 */
[----:B------:R-:W-:Y:S05]  /*0690*/  @P0 BRA `(.L_x_18559) ;  /* 0x0000000000200947 */ /* 0x000fea0003800000 */
[----:B------:R1:W2:Y:S01]  /*06a0*/  LDS.64 R4, [R2+0x100] ;  /* 0x0001000002047984 */ /* 0x0002a20000000a00 */
[----:B------:R-:W-:Y:S05]  /*06b0*/  BRA `(.L_x_18559) ;  /* 0x0000000000187947 */ /* 0x000fea0003800000 */
.L_x_18558:
[----:B------:R-:W1:Y:S02]  /*06c0*/  LDS.64 R4, [R2+0x100] ;  /* 0x0001000002047984 */ /* 0x000e640000000a00 */
[----:B-1----:R-:W-:-:S14]  /*06d0*/  DSETP.NAN.AND P0, PT, R4, R4, PT ;  /* 0x000000040400722a */ /* 0x002fdc0003f08000 */
[----:B------:R-:W-:Y:S04]  /*06e0*/  @P0 LDS.64 R4, [R2] ;  /* 0x0000000002040984 */ /* 0x000fe80000000a00 */
[----:B0-----:R-:W-:Y:S04]  /*06f0*/  @!P0 LDS.64 R6, [R2] ;  /* 0x0000000002068984 */ /* 0x001fe80000000a00 */
[----:B------:R-:W0:Y:S02]  /*0700*/  @!P0 LDS.64 R8, [R2+0x100] ;  /* 0x0001000002088984 */ /* 0x000e240000000a00 */
[----:B0-----:R-:W-:-:S11]  /*0710*/  @!P0 DADD R4, R6, R8 ;  /* 0x0000000006048229 */ /* 0x001fd60000000008 */
.L_x_18559:
[----:B------:R-:W-:Y:S05]  /*0720*/  BSYNC.RECONVERGENT B0 ;  /* 0x0000000000007941 */ /* 0x000fea0003800200 */
.L_x_18557:
[----:B--2---:R-:W-:Y:S01]  /*0730*/  STS.64 [R2], R4 ;  /* 0x0000000402007388 */ /* 0x004fe20000000a00 */
[----:B------:R-:W-:Y:S03]  /*0740*/  BSSY.RECONVERGENT B0, `(.L_x_18560) ;  /* 0x0000010000007945 */ /* 0x000fe60003800200 */
[----:B0-----:R-:W0:Y:S02]  /*0750*/  LDS.64 R6, [R2] ;  /* 0x0000000002067984 */ /* 0x001e240000000a00 */
[----:B0-----:R-:W-:-:S14]  /*0760*/  DSETP.NAN.AND P0, PT, R6, R6, PT ;  /* 0x000000060600722a */ /* 0x001fdc0003f08000 */
[----:B------:R-:W-:Y:S05]  /*0770*/  @!P0 BRA `(.L_x_18561) ;  /* 0x0000000000188947 */ /* 0x000fea0003800000 */
[----:B------:R-:W0:Y:S02]  /*0780*/  LDS.64 R4, [R2+0x80] ;  /* 0x0000800002047984 */ /* 0x000e240000000a00 */
[----:B0-----:R-:W-:Y:S01]  /*0790*/  DSETP.NAN.AND P0, PT, R4, R4, PT ;  /* 0x000000040400722a */ /* 0x001fe20003f08000 */
[----:B------:R-:W-:-:S13]  /*07a0*/  CS2R R4, SRZ ;  /* 0x0000000000047805 */ /* 0x000fda000001ff00 */
[----:B------:R-:W-:Y:S05]  /*07b0*/  @P0 BRA `(.L_x_18562) ;  /* 0x0000000000200947 */ /* 0x000fea0003800000 */
[----:B------:R0:W2:Y:S01]  /*07c0*/  LDS.64 R4, [R2+0x80] ;  /* 0x0000800002047984 */ /* 0x0000a20000000a00 */
[----:B------:R-:W-:Y:S05]  /*07d0*/  BRA `(.L_x_18562) ;  /* 0x0000000000187947 */ /* 0x000fea0003800000 */
.L_x_18561:
[----:B------:R-:W0:Y:S02]  /*07e0*/  LDS.64 R4, [R2+0x80] ;  /* 0x0000800002047984 */ /* 0x000e240000000a00 */
[----:B0-----:R-:W-:-:S14]  /*07f0*/  DSETP.NAN.AND P0, PT, R4, R4, PT ;  /* 0x000000040400722a */ /* 0x001fdc0003f08000 */
[----:B------:R-:W-:Y:S04]  /*0800*/  @P0 LDS.64 R4, [R2] ;  /* 0x0000000002040984 */ /* 0x000fe80000000a00 */
[----:B------:R-:W-:Y:S04]  /*0810*/  @!P0 LDS.64 R6, [R2] ;  /* 0x0000000002068984 */ /* 0x000fe80000000a00 */
[----:B------:R-:W0:Y:S02]  /*0820*/  @!P0 LDS.64 R8, [R2+0x80] ;  /* 0x0000800002088984 */ /* 0x000e240000000a00 */
[----:B0-----:R-:W-:-:S11]  /*0830*/  @!P0 DADD R4, R6, R8 ;  /* 0x0000000006048229 */ /* 0x001fd60000000008 */
.L_x_18562:
[----:B------:R-:W-:Y:S05]  /*0840*/  BSYNC.RECONVERGENT B0 ;  /* 0x0000000000007941 */ /* 0x000fea0003800200 */
.L_x_18560:
[----:B--2---:R-:W-:Y:S01]  /*0850*/  STS.64 [R2], R4 ;  /* 0x0000000402007388 */ /* 0x004fe20000000a00 */
[----:B------:R-:W-:Y:S03]  /*0860*/  BSSY.RECONVERGENT B0, `(.L_x_18563) ;  /* 0x0000010000007945 */ /* 0x000fe60003800200 */
[----:B------:R-:W2:Y:S02]  /*0870*/  LDS.64 R6, [R2] ;  /* 0x0000000002067984 */ /* 0x000ea40000000a00 */
[----:B--2---:R-:W-:-:S14]  /*0880*/  DSETP.NAN.AND P0, PT, R6, R6, PT ;  /* 0x000000060600722a */ /* 0x004fdc0003f08000 */
[----:B------:R-:W-:Y:S05]  /*0890*/  @!P0 BRA `(.L_x_18564) ;  /* 0x0000000000188947 */ /* 0x000fea0003800000 */
[----:B------:R-:W2:Y:S02]  /*08a0*/  LDS.64 R4, [R2+0x40] ;  /* 0x0000400002047984 */ /* 0x000ea40000000a00 */
[----:B--2---:R-:W-:Y:S01]  /*08b0*/  DSETP.NAN.AND P0, PT, R4, R4, PT ;  /* 0x000000040400722a */ /* 0x004fe20003f08000 */
[----:B------:R-:W-:-:S13]  /*08c0*/  CS2R R4, SRZ ;  /* 0x0000000000047805 */ /* 0x000fda000001ff00 */
[----:B------:R-:W-:Y:S05]  /*08d0*/  @P0 BRA `(.L_x_18565) ;  /* 0x0000000000200947 */ /* 0x000fea0003800000 */
[----:B------:R2:W3:Y:S01]  /*08e0*/  LDS.64 R4, [R2+0x40] ;  /* 0x0000400002047984 */ /* 0x0004e20000000a00 */
[----:B------:R-:W-:Y:S05]  /*08f0*/  BRA `(.L_x_18565) ;  /* 0x0000000000187947 */ /* 0x000fea0003800000 */
.L_x_18564:
[----:B------:R-:W2:Y:S02]  /*0900*/  LDS.64 R4, [R2+0x40] ;  /* 0x0000400002047984 */ /* 0x000ea40000000a00 */
[----:B--2---:R-:W-:-:S14]  /*0910*/  DSETP.NAN.AND P0, PT, R4, R4, PT ;  /* 0x000000040400722a */ /* 0x004fdc0003f08000 */
[----:B------:R-:W-:Y:S04]  /*0920*/  @P0 LDS.64 R4, [R2] ;  /* 0x0000000002040984 */ /* 0x000fe80000000a00 */
[----:B------:R-:W-:Y:S04]  /*0930*/  @!P0 LDS.64 R6, [R2] ;  /* 0x0000000002068984 */ /* 0x000fe80000000a00 */
[----:B------:R-:W2:Y:S02]  /*0940*/  @!P0 LDS.64 R8, [R2+0x40] ;  /* 0x0000400002088984 */ /* 0x000ea40000000a00 */
[----:B--2---:R-:W-:-:S11]  /*0950*/  @!P0 DADD R4, R6, R8 ;  /* 0x0000000006048229 */ /* 0x004fd60000000008 */
.L_x_18565:
[----:B------:R-:W-:Y:S05]  /*0960*/  BSYNC.RECONVERGENT B0 ;  /* 0x0000000000007941 */ /* 0x000fea0003800200 */
.L_x_18563:
[----:B---3--:R-:W-:Y:S01]  /*0970*/  STS.64 [R2], R4 ;  /* 0x0000000402007388 */ /* 0x008fe20000000a00 */
[----:B------:R-:W-:Y:S03]  /*0980*/  BSSY.RECONVERGENT B0, `(.L_x_18566) ;  /* 0x0000010000007945 */ /* 0x000fe60003800200 */
[----:B------:R-:W3:Y:S02]  /*0990*/  LDS.64 R6, [R2] ;  /* 0x0000000002067984 */ /* 0x000ee40000000a00 */
[----:B---3--:R-:W-:-:S14]  /*09a0*/  DSETP.NAN.AND P0, PT, R6, R6, PT ;  /* 0x000000060600722a */ /* 0x008fdc0003f08000 */
[----:B------:R-:W-:Y:S05]  /*09b0*/  @!P0 BRA `(.L_x_18567) ;  /* 0x0000000000188947 */ /* 0x000fea0003800000 */
[----:B------:R-:W3:Y:S02]  /*09c0*/  LDS.64 R4, [R2+0x20] ;  /* 0x0000200002047984 */ /* 0x000ee40000000a00 */
[----:B---3--:R-:W-:Y:S01]  /*09d0*/  DSETP.NAN.AND P0, PT, R4, R4, PT ;  /* 0x000000040400722a */ /* 0x008fe20003f08000 */
[----:B------:R-:W-:-:S13]  /*09e0*/  CS2R R4, SRZ ;  /* 0x0000000000047805 */ /* 0x000fda000001ff00 */
[----:B------:R-:W-:Y:S05]  /*09f0*/  @P0 BRA `(.L_x_18568) ;  /* 0x0000000000200947 */ /* 0x000fea0003800000 */
[----:B------:R3:W4:Y:S01]  /*0a00*/  LDS.64 R4, [R2+0x20] ;  /* 0x0000200002047984 */ /* 0x0007220000000a00 */
[----:B------:R-:W-:Y:S05]  /*0a10*/  BRA `(.L_x_18568) ;  /* 0x0000000000187947 */ /* 0x000fea0003800000 */
.L_x_18567:
[----:B------:R-:W3:Y:S02]  /*0a20*/  LDS.64 R4, [R2+0x20] ;  /* 0x0000200002047984 */ /* 0x000ee40000000a00 */
[----:B---3--:R-:W-:-:S14]  /*0a30*/  DSETP.NAN.AND P0, PT, R4, R4, PT ;  /* 0x000000040400722a */ /* 0x008fdc0003f08000 */
[----:B------:R-:W-:Y:S04]  /*0a40*/  @P0 LDS.64 R4, [R2] ;  /* 0x0000000002040984 */ /* 0x000fe80000000a00 */
[----:B------:R-:W-:Y:S04]  /*0a50*/  @!P0 LDS.64 R6, [R2] ;  /* 0x0000000002068984 */ /* 0x000fe80000000a00 */
[----:B------:R-:W3:Y:S02]  /*0a60*/  @!P0 LDS.64 R8, [R2+0x20] ;  /* 0x0000200002088984 */ /* 0x000ee40000000a00 */
[----:B---3--:R-:W-:-:S11]  /*0a70*/  @!P0 DADD R4, R6, R8 ;  /* 0x0000000006048229 */ /* 0x008fd60000000008 */
.L_x_18568:
[----:B------:R-:W-:Y:S05]  /*0a80*/  BSYNC.RECONVERGENT B0 ;  /* 0x0000000000007941 */ /* 0x000fea0003800200 */
.L_x_18566:
[----:B----4-:R-:W-:Y:S01]  /*0a90*/  STS.64 [R2], R4 ;  /* 0x0000000402007388 */ /* 0x010fe20000000a00 */
[----:B------:R-:W-:Y:S03]  /*0aa0*/  BSSY.RECONVERGENT B0, `(.L_x_18569) ;  /* 0x0000010000007945 */ /* 0x000fe60003800200 */
[----:B------:R-:W4:Y:S02]  /*0ab0*/  LDS.64 R6, [R2] ;  /* 0x0000000002067984 */ /* 0x000f240000000a00 */
[----:B----4-:R-:W-:-:S14]  /*0ac0*/  DSETP.NAN.AND P0, PT, R6, R6, PT ;  /* 0x000000060600722a */ /* 0x010fdc0003f08000 */
[----:B------:R-:W-:Y:S05]  /*0ad0*/  @!P0 BRA `(.L_x_18570) ;  /* 0x0000000000188947 */ /* 0x000fea0003800000 */
[----:B------:R-:W4:Y:S02]  /*0ae0*/  LDS.64 R4, [R2+0x10] ;  /* 0x0000100002047984 */ /* 0x000f240000000a00 */
[----:B----4-:R-:W-:Y:S01]  /*0af0*/  DSETP.NAN.AND P0, PT, R4, R4, PT ;  /* 0x000000040400722a */ /* 0x010fe20003f08000 */
[----:B------:R-:W-:-:S13]  /*0b00*/  CS2R R4, SRZ ;  /* 0x0000000000047805 */ /* 0x000fda000001ff00 */
[----:B------:R-:W-:Y:S05]  /*0b10*/  @P0 BRA `(.L_x_18571) ;  /* 0x0000000000200947 */ /* 0x000fea0003800000 */
[----:B------:R4:W0:Y:S01]  /*0b20*/  LDS.64 R4, [R2+0x10] ;  /* 0x0000100002047984 */ /* 0x0008220000000a00 */
[----:B------:R-:W-:Y:S05]  /*0b30*/  BRA `(.L_x_18571) ;  /* 0x0000000000187947 */ /* 0x000fea0003800000 */
.L_x_18570:
[----:B------:R-:W4:Y:S02]  /*0b40*/  LDS.64 R4, [R2+0x10] ;  /* 0x0000100002047984 */ /* 0x000f240000000a00 */
[----:B----4-:R-:W-:-:S14]  /*0b50*/  DSETP.NAN.AND P0, PT, R4, R4, PT ;  /* 0x000000040400722a */ /* 0x010fdc0003f08000 */
[----:B------:R-:W-:Y:S04]  /*0b60*/  @P0 LDS.64 R4, [R2] ;  /* 0x0000000002040984 */ /* 0x000fe80000000a00 */
[----:B------:R-:W-:Y:S04]  /*0b70*/  @!P0 LDS.64 R6, [R2] ;  /* 0x0000000002068984 */ /* 0x000fe80000000a00 */
[----:B------:R-:W4:Y:S02]  /*0b80*/  @!P0 LDS.64 R8, [R2+0x10] ;  /* 0x0000100002088984 */ /* 0x000f240000000a00 */
[----:B----4-:R-:W-:-:S11]  /*0b90*/  @!P0 DADD R4, R6, R8 ;  /* 0x0000000006048229 */ /* 0x010fd60000000008 */
.L_x_18571:
[----:B------:R-:W-:Y:S05]  /*0ba0*/  BSYNC.RECONVERGENT B0 ;  /* 0x0000000000007941 */ /* 0x000fea0003800200 */
.L_x_18569:
[----:B0-----:R-:W-:Y:S01]  /*0bb0*/  STS.64 [R2], R4 ;  /* 0x0000000402007388 */ /* 0x001fe20000000a00 */
[----:B------:R-:W-:Y:S03]  /*0bc0*/  BSSY.RECONVERGENT B0, `(.L_x_18572) ;  /* 0x0000010000007945 */ /* 0x000fe60003800200 */
[----:B------:R-:W0:Y:S02]  /*0bd0*/  LDS.64 R6, [R2] ;  /* 0x0000000002067984 */ /* 0x000e240000000a00 */
[----:B0-----:R-:W-:-:S14]  /*0be0*/  DSETP.NAN.AND P0, PT, R6, R6, PT ;  /* 0x000000060600722a */ /* 0x001fdc0003f08000 */
[----:B------:R-:W-:Y:S05]  /*0bf0*/  @!P0 BRA `(.L_x_18573) ;  /* 0x0000000000188947 */ /* 0x000fea0003800000 */
[----:B------:R-:W0:Y:S02]  /*0c00*/  LDS.64 R4, [R2+0x8] ;  /* 0x0000080002047984 */ /* 0x000e240000000a00 */
[----:B0-----:R-:W-:Y:S01]  /*0c10*/  DSETP.NAN.AND P0, PT, R4, R4, PT ;  /* 0x000000040400722a */ /* 0x001fe20003f08000 */
[----:B------:R-:W-:-:S13]  /*0c20*/  CS2R R4, SRZ ;  /* 0x0000000000047805 */ /* 0x000fda000001ff00 */
[----:B------:R-:W-:Y:S05]  /*0c30*/  @P0 BRA `(.L_x_18574) ;  /* 0x0000000000200947 */ /* 0x000fea0003800000 */
[----:B------:R0:W0:Y:S01]  /*0c40*/  LDS.64 R4, [R2+0x8] ;  /* 0x0000080002047984 */ /* 0x0000220000000a00 */
[----:B------:R-:W-:Y:S05]  /*0c50*/  BRA `(.L_x_18574) ;  /* 0x0000000000187947 */ /* 0x000fea0003800000 */
.L_x_18573:
[----:B------:R-:W0:Y:S02]  /*0c60*/  LDS.64 R4, [R2+0x8] ;  /* 0x0000080002047984 */ /* 0x000e240000000a00 */
[----:B0-----:R-:W-:-:S14]  /*0c70*/  DSETP.NAN.AND P0, PT, R4, R4, PT ;  /* 0x000000040400722a */ /* 0x001fdc0003f08000 */
[----:B------:R-:W-:Y:S04]  /*0c80*/  @P0 LDS.64 R4, [R2] ;  /* 0x0000000002040984 */ /* 0x000fe80000000a00 */
[----:B------:R-:W-:Y:S04]  /*0c90*/  @!P0 LDS.64 R6, [R2] ;  /* 0x0000000002068984 */ /* 0x000fe80000000a00 */
[----:B------:R-:W0:Y:S02]  /*0ca0*/  @!P0 LDS.64 R8, [R2+0x8] ;  /* 0x0000080002088984 */ /* 0x000e240000000a00 */
[----:B0-----:R-:W-:-:S11]  /*0cb0*/  @!P0 DADD R4, R6, R8 ;  /* 0x0000000006048229 */ /* 0x001fd60000000008 */
.L_x_18574:
[----:B------:R-:W-:Y:S05]  /*0cc0*/  BSYNC.RECONVERGENT B0 ;  /* 0x0000000000007941 */ /* 0x000fea0003800200 */
.L_x_18572:
[----:B------:R-:W-:Y:S01]  /*0cd0*/  ISETP.NE.AND P0, PT, R0, RZ, PT ;  /* 0x000000ff0000720c */ /* 0x000fe20003f05270 */
[----:B0-----:R0:W-:-:S12]  /*0ce0*/  STS.64 [R2], R4 ;  /* 0x0000000402007388 */ /* 0x0011d80000000a00 */
[----:B------:R-:W-:Y:S05]  /*0cf0*/  @P0 EXIT ;  /* 0x000000000000094d */ /* 0x000fea0003800000 */
[----:B------:R-:W5:Y:S01]  /*0d00*/  S2UR UR5, SR_CgaCtaId ;  /* 0x00000000000579c3 */ /* 0x000f620000008800 */
[----:B------:R-:W-:Y:S01]  /*0d10*/  UMOV UR4, 0x400 ;  /* 0x0000040000047882 */ /* 0x000fe20000000000 */
[----:B------:R-:W0:Y:S01]  /*0d20*/  LDCU.64 UR8, c[0x0][0x398] ;  /* 0x00007300ff0877ac */ /* 0x000e220008000a00 */
[----:B------:R-:W0:Y:S05]  /*0d30*/  LDCU.64 UR10, c[0x0][0x380] ;  /* 0x00007000ff0a77ac */ /* 0x000e2a0008000a00 */
[----:B------:R-:W0:Y:S01]  /*0d40*/  S2UR UR7, SR_CTAID.Y ;  /* 0x00000000000779c3 */ /* 0x000e220000002600 */
[----:B-----5:R-:W-:-:S03]  /*0d50*/  ULEA UR4, UR5, UR4, 0x18 ;  /* 0x0000000405047291 */ /* 0x020fc6000f8ec0ff */
[----:B------:R-:W-:-:S06]  /*0d60*/  UMOV UR5, URZ ;  /* 0x000000ff00057c82 */ /* 0x000fcc0008000000 */
[----:B01234-:R-:W0:Y:S01]  /*0d70*/  LDS.64 R2, [UR4] ;  /* 0x00000004ff027984 */ /* 0x01fe220008000a00 */
[----:B------:R-:W-:Y:S02]  /*0d80*/  UMOV UR4, UR6 ;  /* 0x0000000600047c82 */ /* 0x000fe40008000000 */
[----:B------:R-:W-:-:S04]  /*0d90*/  UIMAD.WIDE.U32 UR4, UR7, UR8, UR4 ;  /* 0x00000008070472a5 */ /* 0x000fc8000f8e0004 */
[----:B------:R-:W-:Y:S02]  /*0da0*/  UIMAD UR7, UR7, UR9, UR5 ;  /* 0x00000009070772a4 */ /* 0x000fe4000f8e0205 */
[----:B------:R-:W-:-:S04]  /*0db0*/  ULEA UR5, UP0, UR4, UR10, 0x3 ;  /* 0x0000000a04057291 */ /* 0x000fc8000f8018ff */
[----:B------:R-:W-:Y:S02]  /*0dc0*/  ULEA.HI.X UR4, UR4, UR11, UR7, 0x3, UP0 ;  /* 0x0000000b04047291 */ /* 0x000fe400080f1c07 */
[----:B------:R-:W-:-:S04]  /*0dd0*/  IMAD.U32 R4, RZ, RZ, UR5 ;  /* 0x00000005ff047e24 */ /* 0x000fc8000f8e00ff */
[----:B------:R-:W-:-:S05]  /*0de0*/  IMAD.U32 R5, RZ, RZ, UR4 ;  /* 0x00000004ff057e24 */ /* 0x000fca000f8e00ff */
[----:B0-----:R-:W-:Y:S01]  /*0df0*/  STG.E.64 desc[UR12][R4.64], R2 ;  /* 0x0000000204007986 */ /* 0x001fe2000c101b0c */
[----:B------:R-:W-:Y:S05]  /*0e00*/  EXIT ;  /* 0x000000000000794d */ /* 0x000fea0003800000 */
.L_x_18575:
        /* <DEDUP_REMOVED lines=15> */
.L_x_33309:


//--------------------- .text.contiguous_nansum2_f64 --------------------------
	.section	.text.contiguous_nansum2_f64,"ax",@progbits
	.align	128
        .global         contiguous_nansum2_f64
        .type           contiguous_nansum2_f64,@function
        .size           contiguous_nansum2_f64,(.L_x_32608 - contiguous_nansum2_f64)
        .other          contiguous_nansum2_f64,@"STO_CUDA_ENTRY STV_DEFAULT"
contiguous_nansum2_f64:
.text.contiguous_nansum2_f64:
        /* <DEDUP_REMOVED lines=46> */
.L_x_18604:
        /* <DEDUP_REMOVED lines=32> */
.L_x_18581:
[----:B------:R-:W-:Y:S01]  /*04e0*/  MOV R26, R6 ;  /* 0x00000006001a7202 */ /* 0x000fe20000000f00 */
[----:B------:R-:W-:Y:S01]  /*04f0*/  IMAD.MOV.U32 R13, RZ, RZ, R7 ;  /* 0x000000ffff0d7224 */ /* 0x000fe200078e0007 */
[----:B------:R-:W-:Y:S01]  /*0500*/  MOV R14, R34 ;  /* 0x00000022000e7202 */ /* 0x000fe20000000f00 */
[----:B------:R-:W-:Y:S01]  /*0510*/  IMAD.MOV.U32 R11, RZ, RZ, R35 ;  /* 0x000000ffff0b7224 */ /* 0x000fe200078e0023 */
[----:B------:R-:W-:-:S07]  /*0520*/  MOV R12, 0x540 ;  /* 0x00000540000c7802 */ /* 0x000fce0000000f00 */
[----:B-1----:R-:W-:Y:S05]  /*0530*/  CALL.REL.NOINC `($__internal_404_$__cuda_sm20_div_s64) ;  /* 0x0000006c00207944 */ /* 0x002fea0003c00000 */
        /* <DEDUP_REMOVED lines=9> */
.L_x_18582:
[----:B------:R-:W-:Y:S05]  /*05d0*/  BSYNC.RECONVERGENT B1 ;  /* 0x0000000000017941 */ /* 0x000fea0003800200 */
.L_x_18580:
        /* <DEDUP_REMOVED lines=34> */
.L_x_18584:
[----:B------:R-:W-:Y:S01]  /*0800*/  IMAD.MOV.U32 R26, RZ, RZ, R20 ;  /* 0x000000ffff1a7224 */ /* 0x000fe200078e0014 */
[----:B------:R-:W-:Y:S01]  /*0810*/  MOV R13, R9 ;  /* 0x00000009000d7202 */ /* 0x000fe20000000f00 */
[----:B------:R-:W-:Y:S01]  /*0820*/  IMAD.MOV.U32 R14, RZ, RZ, R34 ;  /* 0x000000ffff0e7224 */ /* 0x000fe200078e0022 */
[----:B------:R-:W-:Y:S02]  /*0830*/  MOV R11, R35 ;  /* 0x00000023000b7202 */ /* 0x000fe40000000f00 */
[----:B------:R-:W-:-:S07]  /*0840*/  MOV R12, 0x860 ;  /* 0x00000860000c7802 */ /* 0x000fce0000000f00 */
[----:B------:R-:W-:Y:S05]  /*0850*/  CALL.REL.NOINC `($__internal_404_$__cuda_sm20_div_s64) ;  /* 0x0000006800587944 */ /* 0x000fea0003c00000 */
        /* <DEDUP_REMOVED lines=9> */
.L_x_18585:
[----:B------:R-:W-:Y:S05]  /*08f0*/  BSYNC.RECONVERGENT B1 ;  /* 0x0000000000017941 */ /* 0x000fea0003800200 */
.L_x_18583:
        /* <DEDUP_REMOVED lines=33> */
.L_x_18587:
[----:B------:R-:W-:Y:S01]  /*0b10*/  IMAD.MOV.U32 R26, RZ, RZ, R36 ;  /* 0x000000ffff1a7224 */ /* 0x000fe200078e0024 */
[----:B------:R-:W-:Y:S01]  /*0b20*/  MOV R13, R37 ;  /* 0x00000025000d7202 */ /* 0x000fe20000000f00 */
[----:B------:R-:W-:Y:S01]  /*0b30*/  IMAD.MOV.U32 R14, RZ, RZ, R20 ;  /* 0x000000ffff0e7224 */ /* 0x000fe200078e0014 */
[----:B------:R-:W-:Y:S02]  /*0b40*/  MOV R11, R21 ;  /* 0x00000015000b7202 */ /* 0x000fe40000000f00 */
[----:B------:R-:W-:-:S07]  /*0b50*/  MOV R12, 0xb70 ;  /* 0x00000b70000c7802 */ /* 0x000fce0000000f00 */
[----:B------:R-:W-:Y:S05]  /*0b60*/  CALL.REL.NOINC `($__internal_404_$__cuda_sm20_div_s64) ;  /* 0x0000006400947944 */ /* 0x000fea0003c00000 */
        /* <DEDUP_REMOVED lines=10> */
.L_x_18588:
[----:B------:R-:W-:Y:S05]  /*0c10*/  BSYNC.RECONVERGENT B1 ;  /* 0x0000000000017941 */ /* 0x000fea0003800200 */
.L_x_18586:
        /* <DEDUP_REMOVED lines=35> */
.L_x_18590:
[----:B------:R-:W-:Y:S01]  /*0e50*/  MOV R26, R34 ;  /* 0x00000022001a7202 */ /* 0x000fe20000000f00 */
[----:B------:R-:W-:Y:S01]  /*0e60*/  IMAD.MOV.U32 R13, RZ, RZ, R35 ;  /* 0x000000ffff0d7224 */ /* 0x000fe200078e0023 */
[----:B------:R-:W-:Y:S01]  /*0e70*/  MOV R14, R20 ;  /* 0x00000014000e7202 */ /* 0x000fe20000000f00 */
[----:B------:R-:W-:Y:S01]  /*0e80*/  IMAD.MOV.U32 R11, RZ, RZ, R21 ;  /* 0x000000ffff0b7224 */ /* 0x000fe200078e0015 */
[----:B------:R-:W-:-:S07]  /*0e90*/  MOV R12, 0xeb0 ;  /* 0x00000eb0000c7802 */ /* 0x000fce0000000f00 */
[----:B------:R-:W-:Y:S05]  /*0ea0*/  CALL.REL.NOINC `($__internal_404_$__cuda_sm20_div_s64) ;  /* 0x0000006000c47944 */ /* 0x000fea0003c00000 */
        /* <DEDUP_REMOVED lines=11> */
.L_x_18591:
[----:B------:R-:W-:Y:S05]  /*0f60*/  BSYNC.RECONVERGENT B1 ;  /* 0x0000000000017941 */ /* 0x000fea0003800200 */
.L_x_18589:
        /* <DEDUP_REMOVED lines=36> */
.L_x_18593:
        /* <DEDUP_REMOVED lines=16> */
.L_x_18594:
[----:B------:R-:W-:Y:S05]  /*12b0*/  BSYNC.RECONVERGENT B1 ;  /* 0x0000000000017941 */ /* 0x000fea0003800200 */
.L_x_18592:
        /* <DEDUP_REMOVED lines=35> */
.L_x_18596:
        /* <DEDUP_REMOVED lines=17> */
.L_x_18597:
[----:B------:R-:W-:Y:S05]  /*1600*/  BSYNC.RECONVERGENT B1 ;  /* 0x0000000000017941 */ /* 0x000fea0003800200 */
.L_x_18595:
        /* <DEDUP_REMOVED lines=35> */
.L_x_18599:
        /* <DEDUP_REMOVED lines=16> */
.L_x_18600:
[----:B------:R-:W-:Y:S05]  /*1940*/  BSYNC.RECONVERGENT B1 ;  /* 0x0000000000017941 */ /* 0x000fea0003800200 */
.L_x_18598:
        /* <DEDUP_REMOVED lines=35> */
.L_x_18602:
        /* <DEDUP_REMOVED lines=16> */
.L_x_18603:
[----:B------:R-:W-:Y:S05]  /*1c80*/  BSYNC.RECONVERGENT B1 ;  /* 0x0000000000017941 */ /* 0x000fea0003800200 */
.L_x_18601:
        /* <DEDUP_REMOVED lines=8> */
.L_x_18579:
        /* <DEDUP_REMOVED lines=36> */
.L_x_18607:
[----:B------:R-:W-:Y:S01]  /*1f50*/  MOV R26, R6 ;  /* 0x00000006001a7202 */ /* 0x000fe20000000f00 */
[----:B------:R-:W-:Y:S01]  /*1f60*/  IMAD.MOV.U32 R13, RZ, RZ, R7 ;  /* 0x000000ffff0d7224 */ /* 0x000fe200078e0007 */
[----:B------:R-:W-:Y:S01]  /*1f70*/  MOV R14, R16 ;  /* 0x00000010000e7202 */ /* 0x000fe20000000f00 */
[----:B------:R-:W-:Y:S01]  /*1f80*/  IMAD.MOV.U32 R11, RZ, RZ, R17 ;  /* 0x000000ffff0b7224 */ /* 0x000fe200078e0011 */
[----:B------:R-:W-:-:S07]  /*1f90*/  MOV R12, 0x1fb0 ;  /* 0x00001fb0000c7802 */ /* 0x000fce0000000f00 */
[----:B------:R-:W-:Y:S05]  /*1fa0*/  CALL.REL.NOINC `($__internal_404_$__cuda_sm20_div_s64) ;  /* 0x0000005000847944 */ /* 0x000fea0003c00000 */
        /* <DEDUP_REMOVED lines=9> */
.L_x_18608:
[----:B------:R-:W-:Y:S05]  /*2040*/  BSYNC.RECONVERGENT B1 ;  /* 0x0000000000017941 */ /* 0x000fea0003800200 */
.L_x_18606:
        /* <DEDUP_REMOVED lines=34> */
.L_x_18610:
        /* <DEDUP_REMOVED lines=17> */
.L_x_18611:
[----:B------:R-:W-:Y:S05]  /*2380*/  BSYNC.RECONVERGENT B1 ;  /* 0x0000000000017941 */ /* 0x000fea0003800200 */
.L_x_18609:
        /* <DEDUP_REMOVED lines=36> */
.L_x_18613:
        /* <DEDUP_REMOVED lines=16> */
.L_x_18614:
[----:B------:R-:W-:Y:S05]  /*26d0*/  BSYNC.RECONVERGENT B1 ;  /* 0x0000000000017941 */ /* 0x000fea0003800200 */
.L_x_18612:
        /* <DEDUP_REMOVED lines=35> */
.L_x_18616:
[----:B------:R-:W-:Y:S01]  /*2910*/  MOV R26, R18 ;  /* 0x00000012001a7202 */ /* 0x000fe20000000f00 */
[----:B------:R-:W-:Y:S01]  /*2920*/  IMAD.MOV.U32 R13, RZ, RZ, R19 ;  /* 0x000000ffff0d7224 */ /* 0x000fe200078e0013 */
[----:B------:R-:W-:Y:S01]  /*2930*/  MOV R14, R16 ;  /* 0x00000010000e7202 */ /* 0x000fe20000000f00 */
[----:B------:R-:W-:Y:S01]  /*2940*/  IMAD.MOV.U32 R11, RZ, RZ, R17 ;  /* 0x000000ffff0b7224 */ /* 0x000fe200078e0011 */
[----:B------:R-:W-:-:S07]  /*2950*/  MOV R12, 0x2970 ;  /* 0x00002970000c7802 */ /* 0x000fce0000000f00 */
[----:B------:R-:W-:Y:S05]  /*2960*/  CALL.REL.NOINC `($__internal_404_$__cuda_sm20_div_s64) ;  /* 0x0000004800147944 */ /* 0x000fea0003c00000 */
        /* <DEDUP_REMOVED lines=10> */
.L_x_18617:
[----:B------:R-:W-:Y:S05]  /*2a10*/  BSYNC.RECONVERGENT B1 ;  /* 0x0000000000017941 */ /* 0x000fea0003800200 */
.L_x_18615:
[----:B------:R-:W-:Y:S01]  /*2a20*/  MOV R36, R22 ;  /* 0x0000001600247202 */ /* 0x000fe20000000f00 */
[----:B------:R-:W-:Y:S02]  /*2a30*/  IMAD R11, R11, R38, RZ ;  /* 0x000000260b0b7224 */ /* 0x000fe400078e02ff */
[----:B------:R-:W-:Y:S02]  /*2a40*/  VIADD R8, R8, 0xfffffffe ;  /* 0xfffffffe08087836 */ /* 0x000fe40000000000 */
[----:B------:R-:W-:-:S04]  /*2a50*/  IMAD.WIDE.U32 R22, R38, R10, R36 ;  /* 0x0000000a26167225 */ /* 0x000fc800078e0024 */
[----:B------:R-:W-:-:S05]  /*2a60*/  IMAD R11, R39, R10, R11 ;  /* 0x0000000a270b7224 */ /* 0x000fca00078e020b */
[----:B------:R-:W-:-:S07]  /*2a70*/  IADD3 R23, PT, PT, R23, R11, RZ ;  /* 0x0000000b17177210 */ /* 0x000fce0007ffe0ff */
.L_x_18605:
        /* <DEDUP_REMOVED lines=30> */
.L_x_18619:
[----:B------:R-:W-:Y:S01]  /*2c60*/  MOV R18, R6 ;  /* 0x0000000600127202 */ /* 0x000fe20000000f00 */
[----:B------:R-:W-:Y:S01]  /*2c70*/  IMAD.MOV.U32 R19, RZ, RZ, R7 ;  /* 0x000000ffff137224 */ /* 0x000fe200078e0007 */
[----:B------:R-:W-:Y:S01]  /*2c80*/  MOV R24, R10 ;  /* 0x0000000a00187202 */ /* 0x000fe20000000f00 */
[----:B------:R-:W-:Y:S01]  /*2c90*/  IMAD.MOV.U32 R21, RZ, RZ, R11 ;  /* 0x000000ffff157224 */ /* 0x000fe200078e000b */
[----:B------:R-:W-:-:S07]  /*2ca0*/  MOV R26, 0x2cc0 ;  /* 0x00002cc0001a7802 */ /* 0x000fce0000000f00 */
[----:B------:R-:W-:Y:S05]  /*2cb0*/  CALL.REL.NOINC `($__internal_405_$__cuda_sm20_rem_s64) ;  /* 0x00000048008c7944 */ /* 0x000fea0003c00000 */
.L_x_18620:
[----:B------:R-:W-:Y:S05]  /*2cc0*/  BSYNC.RECONVERGENT B1 ;  /* 0x0000000000017941 */ /* 0x000fea0003800200 */
.L_x_18618:
        /* <DEDUP_REMOVED lines=30> */
.L_x_18622:
[----:B------:R-:W-:Y:S01]  /*2eb0*/  MOV R24, R10 ;  /* 0x0000000a00187202 */ /* 0x000fe20000000f00 */
[----:B------:R-:W-:Y:S01]  /*2ec0*/  IMAD.MOV.U32 R21, RZ, RZ, R11 ;  /* 0x000000ffff157224 */ /* 0x000fe200078e000b */
[----:B------:R-:W-:Y:S01]  /*2ed0*/  MOV R18, R20 ;  /* 0x0000001400127202 */ /* 0x000fe20000000f00 */
[----:B------:R-:W-:Y:S01]  /*2ee0*/  IMAD.MOV.U32 R19, RZ, RZ, R9 ;  /* 0x000000ffff137224 */ /* 0x000fe200078e0009 */
[----:B------:R-:W-:-:S07]  /*2ef0*/  MOV R26, 0x2f10 ;  /* 0x00002f10001a7802 */ /* 0x000fce0000000f00 */
[----:B------:R-:W-:Y:S05]  /*2f00*/  CALL.REL.NOINC `($__internal_405_$__cuda_sm20_rem_s64) ;  /* 0x0000004400f87944 */ /* 0x000fea0003c00000 */
.L_x_18623:
[----:B------:R-:W-:Y:S05]  /*2f10*/  BSYNC.RECONVERGENT B1 ;  /* 0x0000000000017941 */ /* 0x000fea0003800200 */
.L_x_18621:
[----:B------:R-:W-:Y:S02]  /*2f20*/  IMAD R7, R7, R16, RZ ;  /* 0x0000001007077224 */ /* 0x000fe400078e02ff */
[----:B------:R-:W-:-:S04]  /*2f30*/  IMAD.WIDE.U32 R22, R16, R6, R22 ;  /* 0x0000000610167225 */ /* 0x000fc800078e0016 */
[----:B------:R-:W-:-:S05]  /*2f40*/  IMAD R7, R17, R6, R7 ;  /* 0x0000000611077224 */ /* 0x000fca00078e0207 */
[----:B------:R-:W-:-:S07]  /*2f50*/  IADD3 R23, PT, PT, R23, R7, RZ ;  /* 0x0000000717177210 */ /* 0x000fce0007ffe0ff */
.L_x_18578:
[----:B------:R-:W0:Y:S02]  /*2f60*/  LDC.64 R8, c[0x0][0x388] ;  /* 0x0000e200ff087b82 */ /* 0x000e240000000a00 */
[----:B0-----:R-:W-:-:S04]  /*2f70*/  LEA R6, P0, R4, R8, 0x3 ;  /* 0x0000000804067211 */ /* 0x001fc800078018ff */
[----:B------:R-:W-:-:S05]  /*2f80*/  LEA.HI.X R7, R4, R9, R5, 0x3, P0 ;  /* 0x0000000904077211 */ /* 0x000fca00000f1c05 */
[----:B------:R-:W2:Y:S01]  /*2f90*/  LDG.E.64 R4, desc[UR12][R6.64] ;  /* 0x0000000c06047981 */ /* 0x000ea2000c1e1b00 */
[----:B------:R-:W-:Y:S01]  /*2fa0*/  BSSY.RECONVERGENT B1, `(.L_x_18624) ;  /* 0x0000011000017945 */ /* 0x000fe20003800200 */
[----:B--2---:R-:W-:-:S14]  /*2fb0*/  DSETP.NAN.AND P0, PT, R4, R4, PT ;  /* 0x000000040400722a */ /* 0x004fdc0003f08000 */
[----:B------:R-:W-:Y:S05]  /*2fc0*/  @!P0 BRA `(.L_x_18625) ;  /* 0x0000000000248947 */ /* 0x000fea0003800000 */
[----:B------:R-:W-:-:S04]  /*2fd0*/  LEA R6, P0, R22, R8, 0x3 ;  /* 0x0000000816067211 */ /* 0x000fc800078018ff */
[----:B------:R-:W-:-:S06]  /*2fe0*/  LEA.HI.X R7, R22, R9, R23, 0x3, P0 ;  /* 0x0000000916077211 */ /* 0x000fcc00000f1c17 */
[----:B------:R-:W2:Y:S01]  /*2ff0*/  LDG.E.64 R6, desc[UR12][R6.64] ;  /* 0x0000000c06067981 */ /* 0x000ea2000c1e1b00 */
[----:B------:R-:W-:Y:S01]  /*3000*/  CS2R R4, SRZ ;  /* 0x0000000000047805 */ /* 0x000fe2000001ff00 */
[----:B--2---:R-:W-:-:S14]  /*3010*/  DSETP.NAN.AND P0, PT, R6, R6, PT ;  /* 0x000000060600722a */ /* 0x004fdc0003f08000 */
[----:B------:R-:W-:Y:S05]  /*3020*/  @P0 BRA `(.L_x_18626) ;  /* 0x0000000000200947 */ /* 0x000fea0003800000 */
[----:B------:R-:W-:Y:S01]  /*3030*/  IMAD.MOV.U32 R4, RZ, RZ, R6 ;  /* 0x000000ffff047224 */ /* 0x000fe200078e0006 */
[----:B------:R-:W-:Y:S01]  /*3040*/  MOV R5, R7 ;  /* 0x0000000700057202 */ /* 0x000fe20000000f00 */
[----:B------:R-:W-:Y:S06]  /*3050*/  BRA `(.L_x_18626) ;  /* 0x0000000000147947 */ /* 0x000fec0003800000 */
.L_x_18625:
[----:B------:R-:W-:-:S04]  /*3060*/  LEA R6, P0, R22, R8, 0x3 ;  /* 0x0000000816067211 */ /* 0x000fc800078018ff */
[----:B------:R-:W-:-:S06]  /*3070*/  LEA.HI.X R7, R22, R9, R23, 0x3, P0 ;  /* 0x0000000916077211 */ /* 0x000fcc00000f1c17 */
[----:B------:R-:W2:Y:S02]  /*3080*/  LDG.E.64 R6, desc[UR12][R6.64] ;  /* 0x0000000c06067981 */ /* 0x000ea4000c1e1b00 */
[----:B--2---:R-:W-:-:S14]  /*3090*/  DSETP.NAN.AND P0, PT, R6, R6, PT ;  /* 0x000000060600722a */ /* 0x004fdc0003f08000 */
[----:B------:R-:W-:-:S11]  /*30a0*/  @!P0 DADD R4, R4, R6 ;  /* 0x0000000004048229 */ /* 0x000fd60000000006 */
.L_x_18626:
[----:B------:R-:W-:Y:S05]  /*30b0*/  BSYNC.RECONVERGENT B1 ;  /* 0x0000000000017941 */ /* 0x000fea0003800200 */
.L_x_18624:
[----:B------:R1:W-:Y:S01]  /*30c0*/  STS.64 [R3], R4 ;  /* 0x0000000403007388 */ /* 0x0003e20000000a00 */
[----:B------:R-:W-:Y:S05]  /*30d0*/  BRA `(.L_x_18627) ;  /* 0x0000003400b87947 */ /* 0x000fea0003800000 */
.L_x_18577:
        /* <DEDUP_REMOVED lines=18> */
.L_x_18654:
        /* <DEDUP_REMOVED lines=30> */
.L_x_18631:
        /* <DEDUP_REMOVED lines=15> */
.L_x_18632:
[----:B------:R-:W-:Y:S05]  /*34d0*/  BSYNC.RECONVERGENT B1 ;  /* 0x0000000000017941 */ /* 0x000fea0003800200 */
.L_x_18630:
        /* <DEDUP_REMOVED lines=39> */
.L_x_18634:
        /* <DEDUP_REMOVED lines=17> */
.L_x_18635:
[----:B------:R-:W-:Y:S05]  /*3860*/  BSYNC.RECONVERGENT B1 ;  /* 0x0000000000017941 */ /* 0x000fea0003800200 */
.L_x_18633:
        /* <DEDUP_REMOVED lines=37> */
.L_x_18637:
        /* <DEDUP_REMOVED lines=17> */
.L_x_18638:
[----:B------:R-:W-:Y:S05]  /*3bd0*/  BSYNC.RECONVERGENT B1 ;  /* 0x0000000000017941 */ /* 0x000fea0003800200 */
.L_x_18636:
        /* <DEDUP_REMOVED lines=38> */
.L_x_18640:
[----:B------:R-:W-:Y:S01]  /*3e40*/  IMAD.MOV.U32 R26, RZ, RZ, R20 ;  /* 0x000000ffff1a7224 */ /* 0x000fe200078e0014 */
[----:B------:R-:W-:Y:S01]  /*3e50*/  MOV R13, R21 ;  /* 0x00000015000d7202 */ /* 0x000fe20000000f00 */
[----:B------:R-:W-:Y:S01]  /*3e60*/  IMAD.MOV.U32 R14, RZ, RZ, R36 ;  /* 0x000000ffff0e7224 */ /* 0x000fe200078e0024 */
[----:B------:R-:W-:Y:S02]  /*3e70*/  MOV R11, R37 ;  /* 0x00000025000b7202 */ /* 0x000fe40000000f00 */
[----:B------:R-:W-:-:S07]  /*3e80*/  MOV R12, 0x3ea0 ;  /* 0x00003ea0000c7802 */ /* 0x000fce0000000f00 */
[----:B-1----:R-:W-:Y:S05]  /*3e90*/  CALL.REL.NOINC `($__internal_404_$__cuda_sm20_div_s64) ;  /* 0x0000003000c87944 */ /* 0x002fea0003c00000 */
        /* <DEDUP_REMOVED lines=11> */
.L_x_18641:
[----:B------:R-:W-:Y:S05]  /*3f50*/  BSYNC.RECONVERGENT B1 ;  /* 0x0000000000017941 */ /* 0x000fea0003800200 */
.L_x_18639:
        /* <DEDUP_REMOVED lines=38> */
.L_x_18643:
        /* <DEDUP_REMOVED lines=17> */
.L_x_18644:
[----:B------:R-:W-:Y:S05]  /*42d0*/  BSYNC.RECONVERGENT B1 ;  /* 0x0000000000017941 */ /* 0x000fea0003800200 */
.L_x_18642:
        /* <DEDUP_REMOVED lines=40> */
.L_x_18646:
        /* <DEDUP_REMOVED lines=17> */
.L_x_18647:
[----:B------:R-:W-:Y:S05]  /*4670*/  BSYNC.RECONVERGENT B1 ;  /* 0x0000000000017941 */ /* 0x000fea0003800200 */
.L_x_18645:
        /* <DEDUP_REMOVED lines=40> */
.L_x_18649:
        /* <DEDUP_REMOVED lines=17> */
.L_x_18650:
[----:B------:R-:W-:Y:S05]  /*4a10*/  BSYNC.RECONVERGENT B1 ;  /* 0x0000000000017941 */ /* 0x000fea0003800200 */
.L_x_18648:
        /* <DEDUP_REMOVED lines=38> */
.L_x_18652:
        /* <DEDUP_REMOVED lines=17> */
.L_x_18653:
[----:B------:R-:W-:Y:S05]  /*4d90*/  BSYNC.RECONVERGENT B1 ;  /* 0x0000000000017941 */ /* 0x000fea0003800200 */
.L_x_18651:
        /* <DEDUP_REMOVED lines=15> */
.L_x_18629:
        /* <DEDUP_REMOVED lines=37> */
.L_x_18657:
[----:B------:R-:W-:Y:S01]  /*50e0*/  IMAD.MOV.U32 R26, RZ, RZ, R18 ;  /* 0x000000ffff1a7224 */ /* 0x000fe200078e0012 */
[----:B------:R-:W-:Y:S01]  /*50f0*/  MOV R13, R19 ;  /* 0x00000013000d7202 */ /* 0x000fe20000000f00 */
[----:B------:R-:W-:Y:S01]  /*5100*/  IMAD.MOV.U32 R14, RZ, RZ, R6 ;  /* 0x000000ffff0e7224 */ /* 0x000fe200078e0006 */
[----:B------:R-:W-:Y:S02]  /*5110*/  MOV R11, R7 ;  /* 0x00000007000b7202 */ /* 0x000fe40000000f00 */
[----:B------:R-:W-:-:S07]  /*5120*/  MOV R12, 0x5140 ;  /* 0x00005140000c7802 */ /* 0x000fce0000000f00 */
[----:B------:R-:W-:Y:S05]  /*5130*/  CALL.REL.NOINC `($__internal_404_$__cuda_sm20_div_s64) ;  /* 0x0000002000207944 */ /* 0x000fea0003c00000 */
        /* <DEDUP_REMOVED lines=9> */
.L_x_18658:
[----:B------:R-:W-:Y:S05]  /*51d0*/  BSYNC.RECONVERGENT B1 ;  /* 0x0000000000017941 */ /* 0x000fea0003800200 */
.L_x_18656:
        /* <DEDUP_REMOVED lines=39> */
.L_x_18660:
        /* <DEDUP_REMOVED lines=14> */
[----:B------:R-:W-:Y:S01]  /*5530*/  IMAD R7, R7, R15, R11 ;  /* 0x0000000f07077224 */ /* 0x000fe200078e020b */
[----:B------:R-:W-:-:S04]  /*5540*/  MOV R11, R12 ;  /* 0x0000000c000b7202 */ /* 0x000fc80000000f00 */
[----:B------:R-:W-:-:S07]  /*5550*/  IADD3 R7, PT, PT, R13, R7, RZ ;  /* 0x000000070d077210 */ /* 0x000fce0007ffe0ff */
.L_x_18661:
[----:B------:R-:W-:Y:S05]  /*5560*/  BSYNC.RECONVERGENT B1 ;  /* 0x0000000000017941 */ /* 0x000fea0003800200 */
.L_x_18659:
        /* <DEDUP_REMOVED lines=40> */
.L_x_18663:
[----:B------:R-:W-:Y:S01]  /*57f0*/  MOV R26, R18 ;  /* 0x00000012001a7202 */ /* 0x000fe20000000f00 */
[----:B------:R-:W-:Y:S01]  /*5800*/  IMAD.MOV.U32 R14, RZ, RZ, R20 ;  /* 0x000000ffff0e7224 */ /* 0x000fe200078e0014 */
[----:B------:R-:W-:Y:S02]  /*5810*/  MOV R13, R19 ;  /* 0x00000013000d7202 */ /* 0x000fe40000000f00 */
[----:B------:R-:W-:Y:S02]  /*5820*/  MOV R11, R21 ;  /* 0x00000015000b7202 */ /* 0x000fe40000000f00 */
[----:B------:R-:W-:-:S07]  /*5830*/  MOV R12, 0x5850 ;  /* 0x00005850000c7802 */ /* 0x000fce0000000f00 */
[----:B------:R-:W-:Y:S05]  /*5840*/  CALL.REL.NOINC `($__internal_404_$__cuda_sm20_div_s64) ;  /* 0x00000018005c7944 */ /* 0x000fea0003c00000 */
        /* <DEDUP_REMOVED lines=11> */
.L_x_18664:
[----:B------:R-:W-:Y:S05]  /*5900*/  BSYNC.RECONVERGENT B1 ;  /* 0x0000000000017941 */ /* 0x000fea0003800200 */
.L_x_18662:
        /* <DEDUP_REMOVED lines=40> */
.L_x_18666:
[----:B------:R-:W-:Y:S01]  /*5b90*/  MOV R26, R18 ;  /* 0x00000012001a7202 */ /* 0x000fe20000000f00 */
[----:B------:R-:W-:Y:S01]  /*5ba0*/  IMAD.MOV.U32 R13, RZ, RZ, R19 ;  /* 0x000000ffff0d7224 */ /* 0x000fe200078e0013 */
[----:B------:R-:W-:Y:S02]  /*5bb0*/  MOV R14, R20 ;  /* 0x00000014000e7202 */ /* 0x000fe40000000f00 */
[----:B------:R-:W-:Y:S02]  /*5bc0*/  MOV R11, R21 ;  /* 0x00000015000b7202 */ /* 0x000fe40000000f00 */
[----:B------:R-:W-:-:S07]  /*5bd0*/  MOV R12, 0x5bf0 ;  /* 0x00005bf0000c7802 */ /* 0x000fce0000000f00 */
[----:B------:R-:W-:Y:S05]  /*5be0*/  CALL.REL.NOINC `($__internal_404_$__cuda_sm20_div_s64) ;  /* 0x0000001400747944 */ /* 0x000fea0003c00000 */
        /* <DEDUP_REMOVED lines=11> */
.L_x_18667:
[----:B------:R-:W-:Y:S05]  /*5ca0*/  BSYNC.RECONVERGENT B1 ;  /* 0x0000000000017941 */ /* 0x000fea0003800200 */
.L_x_18665:
        /* <DEDUP_REMOVED lines=11> */
.L_x_18655:
        /* <DEDUP_REMOVED lines=35> */
.L_x_18670:
[----:B------:R-:W-:Y:S01]  /*5f90*/  IMAD.MOV.U32 R26, RZ, RZ, R18 ;  /* 0x000000ffff1a7224 */ /* 0x000fe200078e0012 */
[----:B------:R-:W-:Y:S01]  /*5fa0*/  MOV R13, R19 ;  /* 0x00000013000d7202 */ /* 0x000fe20000000f00 */
[----:B------:R-:W-:Y:S01]  /*5fb0*/  IMAD.MOV.U32 R11, RZ, RZ, R5 ;  /* 0x000000ffff0b7224 */ /* 0x000fe200078e0005 */
[----:B------:R-:W-:Y:S02]  /*5fc0*/  MOV R14, R4 ;  /* 0x00000004000e7202 */ /* 0x000fe40000000f00 */
[----:B------:R-:W-:-:S07]  /*5fd0*/  MOV R12, 0x5ff0 ;  /* 0x00005ff0000c7802 */ /* 0x000fce0000000f00 */
[----:B------:R-:W-:Y:S05]  /*5fe0*/  CALL.REL.NOINC `($__internal_404_$__cuda_sm20_div_s64) ;  /* 0x0000001000747944 */ /* 0x000fea0003c00000 */
        /* <DEDUP_REMOVED lines=8> */
.L_x_18671:
[----:B------:R-:W-:Y:S05]  /*6070*/  BSYNC.RECONVERGENT B1 ;  /* 0x0000000000017941 */ /* 0x000fea0003800200 */
.L_x_18669:
        /* <DEDUP_REMOVED lines=39> */
.L_x_18673:
        /* <DEDUP_REMOVED lines=17> */
.L_x_18674:
[----:B------:R-:W-:Y:S05]  /*6400*/  BSYNC.RECONVERGENT B1 ;  /* 0x0000000000017941 */ /* 0x000fea0003800200 */
.L_x_18672:
        /* <DEDUP_REMOVED lines=11> */
.L_x_18668:
        /* <DEDUP_REMOVED lines=31> */
.L_x_18676:
[----:B------:R-:W-:Y:S02]  /*66b0*/  MOV R24, R20 ;  /* 0x0000001400187202 */ /* 0x000fe40000000f00 */
[----:B------:R-:W-:-:S07]  /*66c0*/  MOV R26, 0x66e0 ;  /* 0x000066e0001a7802 */ /* 0x000fce0000000f00 */
[----:B------:R-:W-:Y:S05]  /*66d0*/  CALL.REL.NOINC `($__internal_405_$__cuda_sm20_rem_s64) ;  /* 0x0000001000047944 */ /* 0x000fea0003c00000 */
[----:B------:R-:W-:Y:S01]  /*66e0*/  MOV R4, R6 ;  /* 0x0000000600047202 */ /* 0x000fe20000000f00 */
[----:B------:R-:W-:-:S07]  /*66f0*/  IMAD.MOV.U32 R5, RZ, RZ, R7 ;  /* 0x000000ffff057224 */ /* 0x000fce00078e0007 */
.L_x_18677:
[----:B------:R-:W-:Y:S05]  /*6700*/  BSYNC.RECONVERGENT B1 ;  /* 0x0000000000017941 */ /* 0x000fea0003800200 */
.L_x_18675:
        /* <DEDUP_REMOVED lines=9> */
.L_x_18628:
[----:B------:R-:W2:Y:S04]  /*67a0*/  LDG.E.64 R4, desc[UR12][R8.64] ;  /* 0x0000000c08047981 */ /* 0x000ea8000c1e1b00 */
[----:B--2---:R0:W-:Y:S02]  /*67b0*/  STS.64 [R3], R4 ;  /* 0x0000000403007388 */ /* 0x0041e40000000a00 */
.L_x_18627:
[----:B------:R-:W-:Y:S05]  /*67c0*/  BSYNC.RECONVERGENT B0 ;  /* 0x0000000000007941 */ /* 0x000fea0003800200 */
.L_x_18576:
[----:B------:R-:W-:Y:S01]  /*67d0*/  BAR.SYNC.DEFER_BLOCKING 0x0 ;  /* 0x0000000000007b1d */ /* 0x000fe20000010000 */
[----:B------:R-:W-:-:S13]  /*67e0*/  ISETP.GE.U32.AND P0, PT, R2, 0x42, PT ;  /* 0x000000420200780c */ /* 0x000fda0003f06070 */
[----:B------:R-:W-:Y:S05]  /*67f0*/  @!P0 BRA `(.L_x_18678) ;  /* 0x00000000006c8947 */ /* 0x000fea0003800000 */
.L_x_18684:
[----:B------:R-:W-:Y:S01]  /*6800*/  SHF.R.U32.HI R8, RZ, 0x1, R2 ;  /* 0x00000001ff087819 */ /* 0x000fe20000011602 */
[----:B------:R-:W-:Y:S03]  /*6810*/  BSSY.RECONVERGENT B0, `(.L_x_18679) ;  /* 0x0000015000007945 */ /* 0x000fe60003800200 */
[----:B------:R-:W-:-:S13]  /*6820*/  ISETP.GE.U32.AND P0, PT, R0, R8, PT ;  /* 0x000000080000720c */ /* 0x000fda0003f06070 */
[----:B--2---:R-:W-:Y:S05]  /*6830*/  @P0 BRA `(.L_x_18680) ;  /* 0x0000000000480947 */ /* 0x004fea0003800000 */
[----:B01----:R-:W0:Y:S01]  /*6840*/  LDS.64 R4, [R3] ;  /* 0x0000000003047984 */ /* 0x003e220000000a00 */
[----:B------:R-:W-:Y:S01]  /*6850*/  BSSY.RECONVERGENT B1, `(.L_x_18681) ;  /* 0x000000f000017945 */ /* 0x000fe20003800200 */
[----:B0-----:R-:W-:-:S14]  /*6860*/  DSETP.NAN.AND P0, PT, R4, R4, PT ;  /* 0x000000040400722a */ /* 0x001fdc0003f08000 */
[----:B------:R-:W-:Y:S05]  /*6870*/  @!P0 BRA `(.L_x_18682) ;  /* 0x0000000000208947 */ /* 0x000fea0003800000 */
[----:B------:R-:W-:Y:S02]  /*6880*/  LEA R6, R8, R3, 0x3 ;  /* 0x0000000308067211 */ /* 0x000fe400078e18ff */
[----:B------:R-:W-:-:S04]  /*6890*/  CS2R R4, SRZ ;  /* 0x0000000000047805 */ /* 0x000fc8000001ff00 */
[----:B------:R-:W0:Y:S02]  /*68a0*/  LDS.64 R6, [R6] ;  /* 0x0000000006067984 */ /* 0x000e240000000a00 */
[----:B0-----:R-:W-:-:S14]  /*68b0*/  DSETP.NAN.AND P0, PT, R6, R6, PT ;  /* 0x000000060600722a */ /* 0x001fdc0003f08000 */
[----:B------:R-:W-:Y:S05]  /*68c0*/  @P0 BRA `(.L_x_18683) ;  /* 0x00000000001c0947 */ /* 0x000fea0003800000 */
[----:B------:R-:W-:Y:S01]  /*68d0*/  IMAD.MOV.U32 R4, RZ, RZ, R6 ;  /* 0x000000ffff047224 */ /* 0x000fe200078e0006 */
[----:B------:R-:W-:Y:S01]  /*68e0*/  MOV R5, R7 ;  /* 0x0000000700057202 */ /* 0x000fe20000000f00 */
[----:B------:R-:W-:Y:S06]  /*68f0*/  BRA `(.L_x_18683) ;  /* 0x0000000000107947 */ /* 0x000fec0003800000 */
.L_x_18682:
[----:B------:R-:W-:-:S06]  /*6900*/  LEA R6, R8, R3, 0x3 ;  /* 0x0000000308067211 */ /* 0x000fcc00078e18ff */
[----:B------:R-:W0:Y:S02]  /*6910*/  LDS.64 R6, [R6] ;  /* 0x0000000006067984 */ /* 0x000e240000000a00 */
[----:B0-----:R-:W-:-:S14]  /*6920*/  DSETP.NAN.AND P0, PT, R6, R6, PT ;  /* 0x000000060600722a */ /* 0x001fdc0003f08000 */
[----:B------:R-:W-:-:S11]  /*6930*/  @!P0 DADD R4, R4, R6 ;  /* 0x0000000004048229 */ /* 0x000fd60000000006 */
.L_x_18683:
[----:B------:R-:W-:Y:S05]  /*6940*/  BSYNC.RECONVERGENT B1 ;  /* 0x0000000000017941 */ /* 0x000fea0003800200 */
.L_x_18681:
[----:B------:R2:W-:Y:S02]  /*6950*/  STS.64 [R3], R4 ;  /* 0x0000000403007388 */ /* 0x0005e40000000a00 */
.L_x_18680:
[----:B------:R-:W-:Y:S05]  /*6960*/  BSYNC.RECONVERGENT B0 ;  /* 0x0000000000007941 */ /* 0x000fea0003800200 */
.L_x_18679:
[----:B------:R-:W-:Y:S01]  /*6970*/  BAR.SYNC.DEFER_BLOCKING 0x0 ;  /* 0x0000000000007b1d */ /* 0x000fe20000010000 */
[----:B------:R-:W-:Y:S01]  /*6980*/  ISETP.GT.U32.AND P0, PT, R2, 0x83, PT ;  /* 0x000000830200780c */ /* 0x000fe20003f04070 */
[----:B------:R-:W-:-:S12]  /*6990*/  IMAD.MOV.U32 R2, RZ, RZ, R8 ;  /* 0x000000ffff027224 */ /* 0x000fd800078e0008 */
[----:B------:R-:W-:Y:S05]  /*69a0*/  @P0 BRA `(.L_x_18684) ;  /* 0xfffffffc00940947 */ /* 0x000fea000383ffff */
.L_x_18678:
[----:B------:R-:W-:-:S13]  /*69b0*/  ISETP.GT.U32.AND P0, PT, R0, 0x1f, PT ;  /* 0x0000001f0000780c */ /* 0x000fda0003f04070 */
[----:B------:R-:W-:Y:S05]  /*69c0*/  @P0 EXIT ;  /* 0x000000000000094d */ /* 0x000fea0003800000 */
[----:B012---:R-:W0:Y:S01]  /*69d0*/  LDS.64 R4, [R3] ;  /* 0x0000000003047984 */ /* 0x007e220000000a00 */
[----:B------:R-:W-:Y:S01]  /*69e0*/  BSSY.RECONVERGENT B0, `(.L_x_18685) ;  /* 0x000000f000007945 */ /* 0x000fe20003800200 */
[----:B0-----:R-:W-:-:S14]  /*69f0*/  DSETP.NAN.AND P0, PT, R4, R4, PT ;  /* 0x000000040400722a */ /* 0x001fdc0003f08000 */
[----:B------:R-:W-:Y:S05]  /*6a00*/  @!P0 BRA `(.L_x_18686) ;  /* 0x0000000000188947 */ /* 0x000fea0003800000 */
[----:B------:R-:W0:Y:S02]  /*6a10*/  LDS.64 R4, [R3+0x100] ;  /* 0x0001000003047984 */ /* 0x000e240000000a00 */
[----:B0-----:R-:W-:Y:S01]  /*6a20*/  DSETP.NAN.AND P0, PT, R4, R4, PT ;  /* 0x000000040400722a */ /* 0x001fe20003f08000 */
[----:B------:R-:W-:-:S13]  /*6a30*/  CS2R R4, SRZ ;  /* 0x0000000000047805 */ /* 0x000fda000001ff00 */
[----:B------:R-:W-:Y:S05]  /*6a40*/  @P0 BRA `(.L_x_18687) ;  /* 0x0000000000200947 */ /* 0x000fea0003800000 */
[----:B------:R0:W1:Y:S01]  /*6a50*/  LDS.64 R4, [R3+0x100] ;  /* 0x0001000003047984 */ /* 0x0000620000000a00 */
[----:B------:R-:W-:Y:S05]  /*6a60*/  BRA `(.L_x_18687) ;  /* 0x0000000000187947 */ /* 0x000fea0003800000 */
.L_x_18686:
[----:B------:R-:W0:Y:S02]  /*6a70*/  LDS.64 R4, [R3+0x100] ;  /* 0x0001000003047984 */ /* 0x000e240000000a00 */
[----:B0-----:R-:W-:-:S14]  /*6a80*/  DSETP.NAN.AND P0, PT, R4, R4, PT ;  /* 0x000000040400722a */ /* 0x001fdc0003f08000 */
[----:B------:R-:W-:Y:S04]  /*6a90*/  @P0 LDS.64 R4, [R3] ;  /* 0x0000000003040984 */ /* 0x000fe80000000a00 */
[----:B------:R-:W-:Y:S04]  /*6aa0*/  @!P0 LDS.64 R6, [R3] ;  /* 0x0000000003068984 */ /* 0x000fe80000000a00 */
[----:B------:R-:W0:Y:S02]  /*6ab0*/  @!P0 LDS.64 R8, [R3+0x100] ;  /* 0x0001000003088984 */ /* 0x000e240000000a00 */
[----:B0-----:R-:W-:-:S11]  /*6ac0*/  @!P0 DADD R4, R6, R8 ;  /* 0x0000000006048229 */ /* 0x001fd60000000008 */
.L_x_18687:
[----:B------:R-:W-:Y:S05]  /*6ad0*/  BSYNC.RECONVERGENT B0 ;  /* 0x0000000000007941 */ /* 0x000fea0003800200 */
.L_x_18685:
[----:B-1----:R-:W-:Y:S01]  /*6ae0*/  STS.64 [R3], R4 ;  /* 0x0000000403007388 */ /* 0x002fe20000000a00 */
[----:B------:R-:W-:Y:S03]  /*6af0*/  BSSY.RECONVERGENT B0, `(.L_x_18688) ;  /* 0x0000010000007945 */ /* 0x000fe60003800200 */
[----:B------:R-:W1:Y:S02]  /*6b00*/  LDS.64 R6, [R3] ;  /* 0x0000000003067984 */ /* 0x000e640000000a00 */
        /* <DEDUP_REMOVED lines=8> */
.L_x_18689:
[----:B------:R-:W1:Y:S02]  /*6b90*/  LDS.64 R4, [R3+0x80] ;  /* 0x0000800003047984 */ /* 0x000e640000000a00 */
[----:B-1----:R-:W-:-:S14]  /*6ba0*/  DSETP.NAN.AND P0, PT, R4, R4, PT ;  /* 0x000000040400722a */ /* 0x002fdc0003f08000 */
[----:B------:R-:W-:Y:S04]  /*6bb0*/  @P0 LDS.64 R4, [R3] ;  /* 0x0000000003040984 */ /* 0x000fe80000000a00 */
[----:B------:R-:W-:Y:S04]  /*6bc0*/  @!P0 LDS.64 R6, [R3] ;  /* 0x0000000003068984 */ /* 0x000fe80000000a00 */
[----:B------:R-:W1:Y:S02]  /*6bd0*/  @!P0 LDS.64 R8, [R3+0x80] ;  /* 0x0000800003088984 */ /* 0x000e640000000a00 */
[----:B-1----:R-:W-:-:S11]  /*6be0*/  @!P0 DADD R4, R6, R8 ;  /* 0x0000000006048229 */ /* 0x002fd60000000008 */
.L_x_18690:
[----:B------:R-:W-:Y:S05]  /*6bf0*/  BSYNC.RECONVERGENT B0 ;  /* 0x0000000000007941 */ /* 0x000fea0003800200 */
.L_x_18688:
        /* <DEDUP_REMOVED lines=11> */
.L_x_18692:
[----:B------:R-:W2:Y:S02]  /*6cb0*/  LDS.64 R4, [R3+0x40] ;  /* 0x0000400003047984 */ /* 0x000ea40000000a00 */
[----:B--2---:R-:W-:-:S14]  /*6cc0*/  DSETP.NAN.AND P0, PT, R4, R4, PT ;  /* 0x000000040400722a */ /* 0x004fdc0003f08000 */
[----:B------:R-:W-:Y:S04]  /*6cd0*/  @P0 LDS.64 R4, [R3] ;  /* 0x0000000003040984 */ /* 0x000fe80000000a00 */
[----:B------:R-:W-:Y:S04]  /*6ce0*/  @!P0 LDS.64 R6, [R3] ;  /* 0x0000000003068984 */ /* 0x000fe80000000a00 */
[----:B------:R-:W2:Y:S02]  /*6cf0*/  @!P0 LDS.64 R8, [R3+0x40] ;  /* 0x0000400003088984 */ /* 0x000ea40000000a00 */
[----:B--2---:R-:W-:-:S11]  /*6d00*/  @!P0 DADD R4, R6, R8 ;  /* 0x0000000006048229 */ /* 0x004fd60000000008 */
.L_x_18693:
[----:B------:R-:W-:Y:S05]  /*6d10*/  BSYNC.RECONVERGENT B0 ;  /* 0x0000000000007941 */ /* 0x000fea0003800200 */
.L_x_18691:
        /* <DEDUP_REMOVED lines=11> */
.L_x_18695:
[----:B------:R-:W3:Y:S02]  /*6dd0*/  LDS.64 R4, [R3+0x20] ;  /* 0x0000200003047984 */ /* 0x000ee40000000a00 */
[----:B---3--:R-:W-:-:S14]  /*6de0*/  DSETP.NAN.AND P0, PT, R4, R4, PT ;  /* 0x000000040400722a */ /* 0x008fdc0003f08000 */
[----:B------:R-:W-:Y:S04]  /*6df0*/  @P0 LDS.64 R4, [R3] ;  /* 0x0000000003040984 */ /* 0x000fe80000000a00 */
[----:B------:R-:W-:Y:S04]  /*6e00*/  @!P0 LDS.64 R6, [R3] ;  /* 0x0000000003068984 */ /* 0x000fe80000000a00 */
[----:B------:R-:W3:Y:S02]  /*6e10*/  @!P0 LDS.64 R8, [R3+0x20] ;  /* 0x0000200003088984 */ /* 0x000ee40000000a00 */
[----:B---3--:R-:W-:-:S11]  /*6e20*/  @!P0 DADD R4, R6, R8 ;  /* 0x0000000006048229 */ /* 0x008fd60000000008 */
.L_x_18696:
[----:B------:R-:W-:Y:S05]  /*6e30*/  BSYNC.RECONVERGENT B0 ;  /* 0x0000000000007941 */ /* 0x000fea0003800200 */
.L_x_18694:
        /* <DEDUP_REMOVED lines=11> */
.L_x_18698:
[----:B------:R-:W4:Y:S02]  /*6ef0*/  LDS.64 R4, [R3+0x10] ;  /* 0x0000100003047984 */ /* 0x000f240000000a00 */
[----:B----4-:R-:W-:-:S14]  /*6f00*/  DSETP.NAN.AND P0, PT, R4, R4, PT ;  /* 0x000000040400722a */ /* 0x010fdc0003f08000 */
[----:B------:R-:W-:Y:S04]  /*6f10*/  @P0 LDS.64 R4, [R3] ;  /* 0x0000000003040984 */ /* 0x000fe80000000a00 */
[----:B------:R-:W-:Y:S04]  /*6f20*/  @!P0 LDS.64 R6, [R3] ;  /* 0x0000000003068984 */ /* 0x000fe80000000a00 */
[----:B------:R-:W4:Y:S02]  /*6f30*/  @!P0 LDS.64 R8, [R3+0x10] ;  /* 0x0000100003088984 */ /* 0x000f240000000a00 */
[----:B----4-:R-:W-:-:S11]  /*6f40*/  @!P0 DADD R4, R6, R8 ;  /* 0x0000000006048229 */ /* 0x010fd60000000008 */
.L_x_18699:
[----:B------:R-:W-:Y:S05]  /*6f50*/  BSYNC.RECONVERGENT B0 ;  /* 0x0000000000007941 */ /* 0x000fea0003800200 */
.L_x_18697:
        /* <DEDUP_REMOVED lines=11> */
.L_x_18701:
[----:B------:R-:W0:Y:S02]  /*7010*/  LDS.64 R4, [R3+0x8] ;  /* 0x0000080003047984 */ /* 0x000e240000000a00 */
[----:B0-----:R-:W-:-:S14]  /*7020*/  DSETP.NAN.AND P0, PT, R4, R4, PT ;  /* 0x000000040400722a */ /* 0x001fdc0003f08000 */
[----:B------:R-:W-:Y:S04]  /*7030*/  @P0 LDS.64 R4, [R3] ;  /* 0x0000000003040984 */ /* 0x000fe80000000a00 */
[----:B------:R-:W-:Y:S04]  /*7040*/  @!P0 LDS.64 R6, [R3] ;  /* 0x0000000003068984 */ /* 0x000fe80000000a00 */
[----:B------:R-:W0:Y:S02]  /*7050*/  @!P0 LDS.64 R8, [R3+0x8] ;  /* 0x0000080003088984 */ /* 0x000e240000000a00 */
[----:B0-----:R-:W-:-:S11]  /*7060*/  @!P0 DADD R4, R6, R8 ;  /* 0x0000000006048229 */ /* 0x001fd60000000008 */
.L_x_18702:
[----:B------:R-:W-:Y:S05]  /*7070*/  BSYNC.RECONVERGENT B0 ;  /* 0x0000000000007941 */ /* 0x000fea0003800200 */
.L_x_18700:
        /* <DEDUP_REMOVED lines=16> */
[----:B------:R-:W-:-:S04]  /*7180*/  MOV R4, UR5 ;  /* 0x0000000500047c02 */ /* 0x000fc80008000f00 */
[----:B------:R-:W-:-:S05]  /*7190*/  MOV R5, UR4 ;  /* 0x0000000400057c02 */ /* 0x000fca0008000f00 */
[----:B0-----:R-:W-:Y:S01]  /*71a0*/  STG.E.64 desc[UR12][R4.64], R2 ;  /* 0x0000000204007986 */ /* 0x001fe2000c101b0c */
[----:B------:R-:W-:Y:S05]  /*71b0*/  EXIT ;  /* 0x000000000000794d */ /* 0x000fea0003800000 */
        .weak           $__internal_404_$__cuda_sm20_div_s64
        .type           $__internal_404_$__cuda_sm20_div_s64,@function
        .size           $__internal_404_$__cuda_sm20_div_s64,($__internal_405_$__cuda_sm20_rem_s64 - $__internal_404_$__cuda_sm20_div_s64)
$__internal_404_$__cuda_sm20_div_s64:
        /* <DEDUP_REMOVED lines=82> */
[----:B------:R-:W-:Y:S06]  /*76e0*/  RET.REL.NODEC R12 `(contiguous_nansum2_f64) ;  /* 0xffffff880c447950 */ /* 0x000fec0003c3ffff */
        .weak           $__internal_405_$__cuda_sm20_rem_s64
        .type           $__internal_405_$__cuda_sm20_rem_s64,@function
        .size           $__internal_405_$__cuda_sm20_rem_s64,(.L_x_32608 - $__internal_405_$__cuda_sm20_rem_s64)
$__internal_405_$__cuda_sm20_rem_s64:
        /* <DEDUP_REMOVED lines=76> */
[----:B------:R-:W-:Y:S06]  /*7bb0*/  RET.REL.NODEC R26 `(contiguous_nansum2_f64) ;  /* 0xffffff841a107950 */ /* 0x000fec0003c3ffff */
.L_x_18703:
        /* <DEDUP_REMOVED lines=12> */
.L_x_32608:


//--------------------- .text.uncontiguous_nansum_f64 --------------------------
	.section	.text.uncontiguous_nansum_f64,"ax",@progbits
	.align	128
        .global         uncontiguous_nansum_f64
        .type           uncontiguous_nansum_f64,@function
        .size           uncontiguous_nansum_f64,(.L_x_32610 - uncontiguous_nansum_f64)
        .other          uncontiguous_nansum_f64,@"STO_CUDA_ENTRY STV_DEFAULT"
uncontiguous_nansum_f64:
.text.uncontiguous_nansum_f64:
        /* <DEDUP_REMOVED lines=41> */
.L_x_18732:
        /* <DEDUP_REMOVED lines=33> */
.L_x_18709:
[----:B------:R-:W-:Y:S01]  /*04a0*/  IMAD.MOV.U32 R29, RZ, RZ, R14 ;  /* 0x000000ffff1d7224 */ /* 0x000fe200078e000e */
[----:B------:R-:W-:Y:S01]  /*04b0*/  MOV R26, R15 ;  /* 0x0000000f001a7202 */ /* 0x000fe20000000f00 */
[----:B------:R-:W-:Y:S01]  /*04c0*/  IMAD.MOV.U32 R13, RZ, RZ, R16 ;  /* 0x000000ffff0d7224 */ /* 0x000fe200078e0010 */
[----:B------:R-:W-:Y:S02]  /*04d0*/  MOV R12, R17 ;  /* 0x00000011000c7202 */ /* 0x000fe40000000f00 */
[----:B------:R-:W-:-:S07]  /*04e0*/  MOV R11, 0x500 ;  /* 0x00000500000b7802 */ /* 0x000fce0000000f00 */
[----:B------:R-:W-:Y:S05]  /*04f0*/  CALL.REL.NOINC `($__internal_406_$__cuda_sm20_div_s64) ;  /* 0x0000006c00987944 */ /* 0x000fea0003c00000 */
        /* <DEDUP_REMOVED lines=9> */
.L_x_18710:
[----:B------:R-:W-:Y:S05]  /*0590*/  BSYNC.RECONVERGENT B1 ;  /* 0x0000000000017941 */ /* 0x000fea0003800200 */
.L_x_18708:
        /* <DEDUP_REMOVED lines=36> */
.L_x_18712:
[----:B------:R-:W-:Y:S01]  /*07e0*/  IMAD.MOV.U32 R29, RZ, RZ, R7 ;  /* 0x000000ffff1d7224 */ /* 0x000fe200078e0007 */
[----:B------:R-:W-:Y:S01]  /*07f0*/  MOV R26, R8 ;  /* 0x00000008001a7202 */ /* 0x000fe20000000f00 */
[----:B------:R-:W-:Y:S01]  /*0800*/  IMAD.MOV.U32 R13, RZ, RZ, R16 ;  /* 0x000000ffff0d7224 */ /* 0x000fe200078e0010 */
[----:B------:R-:W-:Y:S02]  /*0810*/  MOV R12, R17 ;  /* 0x00000011000c7202 */ /* 0x000fe40000000f00 */
[----:B------:R-:W-:-:S07]  /*0820*/  MOV R11, 0x840 ;  /* 0x00000840000b7802 */ /* 0x000fce0000000f00 */
[----:B------:R-:W-:Y:S05]  /*0830*/  CALL.REL.NOINC `($__internal_406_$__cuda_sm20_div_s64) ;  /* 0x0000006800c87944 */ /* 0x000fea0003c00000 */
        /* <DEDUP_REMOVED lines=10> */
.L_x_18713:
[----:B------:R-:W-:Y:S05]  /*08e0*/  BSYNC.RECONVERGENT B1 ;  /* 0x0000000000017941 */ /* 0x000fea0003800200 */
.L_x_18711:
        /* <DEDUP_REMOVED lines=37> */
.L_x_18715:
[----:B------:R-:W-:Y:S01]  /*0b40*/  MOV R29, R14 ;  /* 0x0000000e001d7202 */ /* 0x000fe20000000f00 */
[----:B------:R-:W-:Y:S01]  /*0b50*/  IMAD.MOV.U32 R26, RZ, RZ, R15 ;  /* 0x000000ffff1a7224 */ /* 0x000fe200078e000f */
[----:B------:R-:W-:Y:S01]  /*0b60*/  MOV R13, R16 ;  /* 0x00000010000d7202 */ /* 0x000fe20000000f00 */
[----:B------:R-:W-:Y:S01]  /*0b70*/  IMAD.MOV.U32 R12, RZ, RZ, R17 ;  /* 0x000000ffff0c7224 */ /* 0x000fe200078e0011 */
[----:B------:R-:W-:-:S07]  /*0b80*/  MOV R11, 0xba0 ;  /* 0x00000ba0000b7802 */ /* 0x000fce0000000f00 */
[----:B------:R-:W-:Y:S05]  /*0b90*/  CALL.REL.NOINC `($__internal_406_$__cuda_sm20_div_s64) ;  /* 0x0000006400f07944 */ /* 0x000fea0003c00000 */
        /* <DEDUP_REMOVED lines=10> */
.L_x_18716:
[----:B------:R-:W-:Y:S05]  /*0c40*/  BSYNC.RECONVERGENT B1 ;  /* 0x0000000000017941 */ /* 0x000fea0003800200 */
.L_x_18714:
        /* <DEDUP_REMOVED lines=34> */
.L_x_18718:
        /* <DEDUP_REMOVED lines=16> */
.L_x_18719:
[----:B------:R-:W-:Y:S05]  /*0f70*/  BSYNC.RECONVERGENT B1 ;  /* 0x0000000000017941 */ /* 0x000fea0003800200 */
.L_x_18717:
        /* <DEDUP_REMOVED lines=37> */
.L_x_18721:
        /* <DEDUP_REMOVED lines=17> */
.L_x_18722:
[----:B------:R-:W-:Y:S05]  /*12e0*/  BSYNC.RECONVERGENT B1 ;  /* 0x0000000000017941 */ /* 0x000fea0003800200 */
.L_x_18720:
        /* <DEDUP_REMOVED lines=35> */
.L_x_18724:
        /* <DEDUP_REMOVED lines=16> */
.L_x_18725:
[----:B------:R-:W-:Y:S05]  /*1620*/  BSYNC.RECONVERGENT B1 ;  /* 0x0000000000017941 */ /* 0x000fea0003800200 */
.L_x_18723:
        /* <DEDUP_REMOVED lines=36> */
.L_x_18727:
[----:B------:R-:W-:Y:S01]  /*1870*/  MOV R29, R14 ;  /* 0x0000000e001d7202 */ /* 0x000fe20000000f00 */
[----:B------:R-:W-:Y:S01]  /*1880*/  IMAD.MOV.U32 R26, RZ, RZ, R15 ;  /* 0x000000ffff1a7224 */ /* 0x000fe200078e000f */
[----:B------:R-:W-:Y:S01]  /*1890*/  MOV R13, R16 ;  /* 0x00000010000d7202 */ /* 0x000fe20000000f00 */
[----:B------:R-:W-:Y:S01]  /*18a0*/  IMAD.MOV.U32 R12, RZ, RZ, R17 ;  /* 0x000000ffff0c7224 */ /* 0x000fe200078e0011 */
[----:B------:R-:W-:-:S07]  /*18b0*/  MOV R11, 0x18d0 ;  /* 0x000018d0000b7802 */ /* 0x000fce0000000f00 */
[----:B------:R-:W-:Y:S05]  /*18c0*/  CALL.REL.NOINC `($__internal_406_$__cuda_sm20_div_s64) ;  /* 0x0000005800a47944 */ /* 0x000fea0003c00000 */
        /* <DEDUP_REMOVED lines=11> */
.L_x_18728:
[----:B------:R-:W-:Y:S05]  /*1980*/  BSYNC.RECONVERGENT B1 ;  /* 0x0000000000017941 */ /* 0x000fea0003800200 */
.L_x_18726:
        /* <DEDUP_REMOVED lines=36> */
.L_x_18730:
        /* <DEDUP_REMOVED lines=17> */
.L_x_18731:
[----:B------:R-:W-:Y:S05]  /*1ce0*/  BSYNC.RECONVERGENT B1 ;  /* 0x0000000000017941 */ /* 0x000fea0003800200 */
.L_x_18729:
        /* <DEDUP_REMOVED lines=10> */
.L_x_18707:
        /* <DEDUP_REMOVED lines=36> */
.L_x_18735:
[----:B------:R-:W-:Y:S01]  /*1fd0*/  MOV R29, R14 ;  /* 0x0000000e001d7202 */ /* 0x000fe20000000f00 */
[----:B------:R-:W-:Y:S01]  /*1fe0*/  IMAD.MOV.U32 R26, RZ, RZ, R15 ;  /* 0x000000ffff1a7224 */ /* 0x000fe200078e000f */
[----:B------:R-:W-:Y:S01]  /*1ff0*/  MOV R13, R16 ;  /* 0x00000010000d7202 */ /* 0x000fe20000000f00 */
[----:B------:R-:W-:Y:S01]  /*2000*/  IMAD.MOV.U32 R12, RZ, RZ, R17 ;  /* 0x000000ffff0c7224 */ /* 0x000fe200078e0011 */
[----:B------:R-:W-:-:S07]  /*2010*/  MOV R11, 0x2030 ;  /* 0x00002030000b7802 */ /* 0x000fce0000000f00 */
[----:B------:R-:W-:Y:S05]  /*2020*/  CALL.REL.NOINC `($__internal_406_$__cuda_sm20_div_s64) ;  /* 0x0000005000cc7944 */ /* 0x000fea0003c00000 */
        /* <DEDUP_REMOVED lines=9> */
.L_x_18736:
[----:B------:R-:W-:Y:S05]  /*20c0*/  BSYNC.RECONVERGENT B1 ;  /* 0x0000000000017941 */ /* 0x000fea0003800200 */
.L_x_18734:
        /* <DEDUP_REMOVED lines=36> */
.L_x_18738:
        /* <DEDUP_REMOVED lines=17> */
.L_x_18739:
[----:B------:R-:W-:Y:S05]  /*2420*/  BSYNC.RECONVERGENT B1 ;  /* 0x0000000000017941 */ /* 0x000fea0003800200 */
.L_x_18737:
        /* <DEDUP_REMOVED lines=38> */
.L_x_18741:
        /* <DEDUP_REMOVED lines=16> */
.L_x_18742:
[----:B------:R-:W-:Y:S05]  /*2790*/  BSYNC.RECONVERGENT B1 ;  /* 0x0000000000017941 */ /* 0x000fea0003800200 */
.L_x_18740:
        /* <DEDUP_REMOVED lines=36> */
.L_x_18744:
        /* <DEDUP_REMOVED lines=16> */
.L_x_18745:
[----:B------:R-:W-:Y:S05]  /*2ae0*/  BSYNC.RECONVERGENT B1 ;  /* 0x0000000000017941 */ /* 0x000fea0003800200 */
.L_x_18743:
[----:B------:R-:W-:Y:S01]  /*2af0*/  IMAD R5, R5, R38, RZ ;  /* 0x0000002605057224 */ /* 0x000fe200078e02ff */
[----:B------:R-:W-:Y:S01]  /*2b00*/  IADD3 R9, PT, PT, R9, -0x2, RZ ;  /* 0xfffffffe09097810 */ /* 0x000fe20007ffe0ff */
[----:B------:R-:W-:Y:S02]  /*2b10*/  IMAD.MOV.U32 R34, RZ, RZ, R20 ;  /* 0x000000ffff227224 */ /* 0x000fe400078e0014 */
[-C--:B------:R-:W-:Y:S02]  /*2b20*/  IMAD R5, R39, R10.reuse, R5 ;  /* 0x0000000a27057224 */ /* 0x080fe400078e0205 */
[----:B------:R-:W-:-:S04]  /*2b30*/  IMAD.WIDE.U32 R34, R38, R10, R34 ;  /* 0x0000000a26227225 */ /* 0x000fc800078e0022 */
[----:B------:R-:W-:Y:S01]  /*2b40*/  IMAD.IADD R6, R35, 0x1, R5 ;  /* 0x0000000123067824 */ /* 0x000fe200078e0205 */
[----:B------:R-:W-:-:S07]  /*2b50*/  MOV R5, R34 ;  /* 0x0000002200057202 */ /* 0x000fce0000000f00 */
.L_x_18733:
        /* <DEDUP_REMOVED lines=31> */
.L_x_18747:
[----:B------:R-:W-:Y:S01]  /*2d50*/  IMAD.MOV.U32 R20, RZ, RZ, R14 ;  /* 0x000000ffff147224 */ /* 0x000fe200078e000e */
[----:B------:R-:W-:Y:S01]  /*2d60*/  MOV R24, R15 ;  /* 0x0000000f00187202 */ /* 0x000fe20000000f00 */
[----:B------:R-:W-:Y:S01]  /*2d70*/  IMAD.MOV.U32 R21, RZ, RZ, R16 ;  /* 0x000000ffff157224 */ /* 0x000fe200078e0010 */
[----:B------:R-:W-:Y:S02]  /*2d80*/  MOV R22, R17 ;  /* 0x0000001100167202 */ /* 0x000fe40000000f00 */
[----:B------:R-:W-:-:S07]  /*2d90*/  MOV R23, 0x2db0 ;  /* 0x00002db000177802 */ /* 0x000fce0000000f00 */
[----:B------:R-:W-:Y:S05]  /*2da0*/  CALL.REL.NOINC `($__internal_407_$__cuda_sm20_rem_s64) ;  /* 0x0000004800bc7944 */ /* 0x000fea0003c00000 */
[----:B------:R-:W-:Y:S01]  /*2db0*/  IMAD.MOV.U32 R10, RZ, RZ, R12 ;  /* 0x000000ffff0a7224 */ /* 0x000fe200078e000c */
[----:B------:R-:W-:-:S07]  /*2dc0*/  MOV R11, R13 ;  /* 0x0000000d000b7202 */ /* 0x000fce0000000f00 */
.L_x_18748:
[----:B------:R-:W-:Y:S05]  /*2dd0*/  BSYNC.RECONVERGENT B1 ;  /* 0x0000000000017941 */ /* 0x000fea0003800200 */
.L_x_18746:
        /* <DEDUP_REMOVED lines=33> */
.L_x_18750:
[----:B------:R-:W-:Y:S01]  /*2ff0*/  MOV R21, R16 ;  /* 0x0000001000157202 */ /* 0x000fe20000000f00 */
[----:B------:R-:W-:Y:S01]  /*3000*/  IMAD.MOV.U32 R22, RZ, RZ, R17 ;  /* 0x000000ffff167224 */ /* 0x000fe200078e0011 */
[----:B------:R-:W-:Y:S01]  /*3010*/  MOV R20, R7 ;  /* 0x0000000700147202 */ /* 0x000fe20000000f00 */
[----:B------:R-:W-:Y:S01]  /*3020*/  IMAD.MOV.U32 R24, RZ, RZ, R8 ;  /* 0x000000ffff187224 */ /* 0x000fe200078e0008 */
[----:B------:R-:W-:-:S07]  /*3030*/  MOV R23, 0x3050 ;  /* 0x0000305000177802 */ /* 0x000fce0000000f00 */
[----:B------:R-:W-:Y:S05]  /*3040*/  CALL.REL.NOINC `($__internal_407_$__cuda_sm20_rem_s64) ;  /* 0x0000004800147944 */ /* 0x000fea0003c00000 */
[----:B------:R-:W-:Y:S01]  /*3050*/  MOV R8, R12 ;  /* 0x0000000c00087202 */ /* 0x000fe20000000f00 */
[----:B------:R-:W-:-:S07]  /*3060*/  IMAD.MOV.U32 R9, RZ, RZ, R13 ;  /* 0x000000ffff097224 */ /* 0x000fce00078e000d */
.L_x_18751:
[----:B------:R-:W-:Y:S05]  /*3070*/  BSYNC.RECONVERGENT B1 ;  /* 0x0000000000017941 */ /* 0x000fea0003800200 */
.L_x_18749:
[----:B------:R-:W-:Y:S01]  /*3080*/  MOV R10, R5 ;  /* 0x00000005000a7202 */ /* 0x000fe20000000f00 */
[----:B------:R-:W-:Y:S02]  /*3090*/  IMAD R7, R9, R18, RZ ;  /* 0x0000001209077224 */ /* 0x000fe400078e02ff */
[----:B------:R-:W-:Y:S02]  /*30a0*/  IMAD.MOV.U32 R11, RZ, RZ, R6 ;  /* 0x000000ffff0b7224 */ /* 0x000fe400078e0006 */
[-C--:B------:R-:W-:Y:S02]  /*30b0*/  IMAD R7, R19, R8.reuse, R7 ;  /* 0x0000000813077224 */ /* 0x080fe400078e0207 */
[----:B------:R-:W-:-:S04]  /*30c0*/  IMAD.WIDE.U32 R10, R18, R8, R10 ;  /* 0x00000008120a7225 */ /* 0x000fc800078e000a */
[----:B------:R-:W-:Y:S01]  /*30d0*/  IMAD.MOV.U32 R5, RZ, RZ, R10 ;  /* 0x000000ffff057224 */ /* 0x000fe200078e000a */
[----:B------:R-:W-:-:S07]  /*30e0*/  IADD3 R6, PT, PT, R11, R7, RZ ;  /* 0x000000070b067210 */ /* 0x000fce0007ffe0ff */
.L_x_18706:
[----:B------:R-:W0:Y:S02]  /*30f0*/  LDC.64 R10, c[0x0][0x388] ;  /* 0x0000e200ff0a7b82 */ /* 0x000e240000000a00 */
[----:B0-----:R-:W-:-:S04]  /*3100*/  LEA R8, P0, R27, R10, 0x3 ;  /* 0x0000000a1b087211 */ /* 0x001fc800078018ff */
[----:B------:R-:W-:-:S06]  /*3110*/  LEA.HI.X R9, R27, R11, R28, 0x3, P0 ;  /* 0x0000000b1b097211 */ /* 0x000fcc00000f1c1c */
        /* <DEDUP_REMOVED lines=10> */
[----:B------:R-:W-:Y:S01]  /*31c0*/  MOV R8, R10 ;  /* 0x0000000a00087202 */ /* 0x000fe20000000f00 */
[----:B------:R-:W-:Y:S01]  /*31d0*/  IMAD.MOV.U32 R9, RZ, RZ, R11 ;  /* 0x000000ffff097224 */ /* 0x000fe200078e000b */
[----:B------:R-:W-:Y:S06]  /*31e0*/  BRA `(.L_x_18754) ;  /* 0x0000000000147947 */ /* 0x000fec0003800000 */
.L_x_18753:
[----:B------:R-:W-:-:S04]  /*31f0*/  LEA R10, P0, R5, R10, 0x3 ;  /* 0x0000000a050a7211 */ /* 0x000fc800078018ff */
[----:B------:R-:W-:-:S06]  /*3200*/  LEA.HI.X R11, R5, R11, R6, 0x3, P0 ;  /* 0x0000000b050b7211 */ /* 0x000fcc00000f1c06 */
[----:B------:R-:W2:Y:S02]  /*3210*/  LDG.E.64 R10, desc[UR6][R10.64] ;  /* 0x000000060a0a7981 */ /* 0x000ea4000c1e1b00 */
[----:B--2---:R-:W-:-:S14]  /*3220*/  DSETP.NAN.AND P0, PT, R10, R10, PT ;  /* 0x0000000a0a00722a */ /* 0x004fdc0003f08000 */
[----:B------:R-:W-:-:S11]  /*3230*/  @!P0 DADD R8, R8, R10 ;  /* 0x0000000008088229 */ /* 0x000fd6000000000a */
.L_x_18754:
[----:B------:R-:W-:Y:S05]  /*3240*/  BSYNC.RECONVERGENT B1 ;  /* 0x0000000000017941 */ /* 0x000fea0003800200 */
.L_x_18752:
[----:B------:R0:W-:Y:S01]  /*3250*/  STS.64 [R3], R8 ;  /* 0x0000000803007388 */ /* 0x0001e20000000a00 */
[----:B------:R-:W-:Y:S05]  /*3260*/  BRA `(.L_x_18755) ;  /* 0x0000003400e07947 */ /* 0x000fea0003800000 */
.L_x_18705:
        /* <DEDUP_REMOVED lines=20> */
.L_x_18782:
        /* <DEDUP_REMOVED lines=33> */
.L_x_18759:
[----:B------:R-:W-:Y:S01]  /*35c0*/  IMAD.MOV.U32 R29, RZ, RZ, R15 ;  /* 0x000000ffff1d7224 */ /* 0x000fe200078e000f */
[----:B------:R-:W-:Y:S01]  /*35d0*/  MOV R26, R14 ;  /* 0x0000000e001a7202 */ /* 0x000fe20000000f00 */
[----:B------:R-:W-:Y:S01]  /*35e0*/  IMAD.MOV.U32 R13, RZ, RZ, R34 ;  /* 0x000000ffff0d7224 */ /* 0x000fe200078e0022 */
[----:B------:R-:W-:Y:S02]  /*35f0*/  MOV R12, R35 ;  /* 0x00000023000c7202 */ /* 0x000fe40000000f00 */
[----:B------:R-:W-:-:S07]  /*3600*/  MOV R11, 0x3620 ;  /* 0x00003620000b7802 */ /* 0x000fce0000000f00 */
[----:B-123--:R-:W-:Y:S05]  /*3610*/  CALL.REL.NOINC `($__internal_406_$__cuda_sm20_div_s64) ;  /* 0x0000003c00507944 */ /* 0x00efea0003c00000 */
        /* <DEDUP_REMOVED lines=11> */
.L_x_18760:
[----:B------:R-:W-:Y:S05]  /*36d0*/  BSYNC.RECONVERGENT B1 ;  /* 0x0000000000017941 */ /* 0x000fea0003800200 */
.L_x_18758:
        /* <DEDUP_REMOVED lines=39> */
.L_x_18762:
[----:B------:R-:W-:Y:S01]  /*3950*/  IMAD.MOV.U32 R29, RZ, RZ, R34 ;  /* 0x000000ffff1d7224 */ /* 0x000fe200078e0022 */
[----:B------:R-:W-:Y:S01]  /*3960*/  MOV R26, R35 ;  /* 0x00000023001a7202 */ /* 0x000fe20000000f00 */
[----:B------:R-:W-:Y:S01]  /*3970*/  IMAD.MOV.U32 R13, RZ, RZ, R36 ;  /* 0x000000ffff0d7224 */ /* 0x000fe200078e0024 */
[----:B------:R-:W-:Y:S02]  /*3980*/  MOV R12, R37 ;  /* 0x00000025000c7202 */ /* 0x000fe40000000f00 */
[----:B------:R-:W-:-:S07]  /*3990*/  MOV R11, 0x39b0 ;  /* 0x000039b0000b7802 */ /* 0x000fce0000000f00 */
[----:B-1----:R-:W-:Y:S05]  /*39a0*/  CALL.REL.NOINC `($__internal_406_$__cuda_sm20_div_s64) ;  /* 0x00000038006c7944 */ /* 0x002fea0003c00000 */
        /* <DEDUP_REMOVED lines=11> */
.L_x_18763:
[----:B------:R-:W-:Y:S05]  /*3a60*/  BSYNC.RECONVERGENT B1 ;  /* 0x0000000000017941 */ /* 0x000fea0003800200 */
.L_x_18761:
        /* <DEDUP_REMOVED lines=38> */
.L_x_18765:
[----:B------:R-:W-:Y:S01]  /*3cd0*/  MOV R29, R34 ;  /* 0x00000022001d7202 */ /* 0x000fe20000000f00 */
[----:B------:R-:W-:Y:S01]  /*3ce0*/  IMAD.MOV.U32 R26, RZ, RZ, R35 ;  /* 0x000000ffff1a7224 */ /* 0x000fe200078e0023 */
[----:B------:R-:W-:Y:S01]  /*3cf0*/  MOV R13, R36 ;  /* 0x00000024000d7202 */ /* 0x000fe20000000f00 */
[----:B------:R-:W-:Y:S01]  /*3d00*/  IMAD.MOV.U32 R12, RZ, RZ, R37 ;  /* 0x000000ffff0c7224 */ /* 0x000fe200078e0025 */
[----:B------:R-:W-:-:S07]  /*3d10*/  MOV R11, 0x3d30 ;  /* 0x00003d30000b7802 */ /* 0x000fce0000000f00 */
[----:B-1----:R-:W-:Y:S05]  /*3d20*/  CALL.REL.NOINC `($__internal_406_$__cuda_sm20_div_s64) ;  /* 0x00000034008c7944 */ /* 0x002fea0003c00000 */
        /* <DEDUP_REMOVED lines=11> */
.L_x_18766:
[----:B------:R-:W-:Y:S05]  /*3de0*/  BSYNC.RECONVERGENT B1 ;  /* 0x0000000000017941 */ /* 0x000fea0003800200 */
.L_x_18764:
        /* <DEDUP_REMOVED lines=38> */
.L_x_18768:
        /* <DEDUP_REMOVED lines=17> */
.L_x_18769:
[----:B------:R-:W-:Y:S05]  /*4160*/  BSYNC.RECONVERGENT B1 ;  /* 0x0000000000017941 */ /* 0x000fea0003800200 */
.L_x_18767:
        /* <DEDUP_REMOVED lines=39> */
.L_x_18771:
        /* <DEDUP_REMOVED lines=17> */
.L_x_18772:
[----:B------:R-:W-:Y:S05]  /*44f0*/  BSYNC.RECONVERGENT B1 ;  /* 0x0000000000017941 */ /* 0x000fea0003800200 */
.L_x_18770:
        /* <DEDUP_REMOVED lines=38> */
.L_x_18774:
        /* <DEDUP_REMOVED lines=17> */
.L_x_18775:
[----:B------:R-:W-:Y:S05]  /*4870*/  BSYNC.RECONVERGENT B1 ;  /* 0x0000000000017941 */ /* 0x000fea0003800200 */
.L_x_18773:
        /* <DEDUP_REMOVED lines=38> */
.L_x_18777:
        /* <DEDUP_REMOVED lines=17> */
.L_x_18778:
[----:B------:R-:W-:Y:S05]  /*4bf0*/  BSYNC.RECONVERGENT B1 ;  /* 0x0000000000017941 */ /* 0x000fea0003800200 */
.L_x_18776:
        /* <DEDUP_REMOVED lines=36> */
.L_x_18780:
        /* <DEDUP_REMOVED lines=17> */
.L_x_18781:
[----:B------:R-:W-:Y:S05]  /*4f50*/  BSYNC.RECONVERGENT B1 ;  /* 0x0000000000017941 */ /* 0x000fea0003800200 */
.L_x_18779:
        /* <DEDUP_REMOVED lines=12> */
.L_x_18757:
        /* <DEDUP_REMOVED lines=35> */
.L_x_18785:
        /* <DEDUP_REMOVED lines=17> */
.L_x_18786:
[----:B------:R-:W-:Y:S05]  /*5360*/  BSYNC.RECONVERGENT B1 ;  /* 0x0000000000017941 */ /* 0x000fea0003800200 */
.L_x_18784:
        /* <DEDUP_REMOVED lines=41> */
.L_x_18788:
        /* <DEDUP_REMOVED lines=17> */
.L_x_18789:
[----:B------:R-:W-:Y:S05]  /*5710*/  BSYNC.RECONVERGENT B1 ;  /* 0x0000000000017941 */ /* 0x000fea0003800200 */
.L_x_18787:
        /* <DEDUP_REMOVED lines=40> */
.L_x_18791:
[----:B------:R-:W-:Y:S01]  /*59a0*/  MOV R29, R18 ;  /* 0x00000012001d7202 */ /* 0x000fe20000000f00 */
[----:B------:R-:W-:Y:S01]  /*59b0*/  IMAD.MOV.U32 R26, RZ, RZ, R19 ;  /* 0x000000ffff1a7224 */ /* 0x000fe200078e0013 */
[----:B------:R-:W-:Y:S02]  /*59c0*/  MOV R13, R20 ;  /* 0x00000014000d7202 */ /* 0x000fe40000000f00 */
[----:B------:R-:W-:Y:S02]  /*59d0*/  MOV R12, R21 ;  /* 0x00000015000c7202 */ /* 0x000fe40000000f00 */
[----:B------:R-:W-:-:S07]  /*59e0*/  MOV R11, 0x5a00 ;  /* 0x00005a00000b7802 */ /* 0x000fce0000000f00 */
[----:B------:R-:W-:Y:S05]  /*59f0*/  CALL.REL.NOINC `($__internal_406_$__cuda_sm20_div_s64) ;  /* 0x0000001800587944 */ /* 0x000fea0003c00000 */
        /* <DEDUP_REMOVED lines=11> */
.L_x_18792:
[----:B------:R-:W-:Y:S05]  /*5ab0*/  BSYNC.RECONVERGENT B1 ;  /* 0x0000000000017941 */ /* 0x000fea0003800200 */
.L_x_18790:
        /* <DEDUP_REMOVED lines=39> */
.L_x_18794:
[----:B------:R-:W-:Y:S01]  /*5d30*/  MOV R29, R18 ;  /* 0x00000012001d7202 */ /* 0x000fe20000000f00 */
[----:B------:R-:W-:Y:S01]  /*5d40*/  IMAD.MOV.U32 R26, RZ, RZ, R19 ;  /* 0x000000ffff1a7224 */ /* 0x000fe200078e0013 */
[----:B------:R-:W-:Y:S02]  /*5d50*/  MOV R13, R20 ;  /* 0x00000014000d7202 */ /* 0x000fe40000000f00 */
[----:B------:R-:W-:Y:S02]  /*5d60*/  MOV R12, R21 ;  /* 0x00000015000c7202 */ /* 0x000fe40000000f00 */
[----:B------:R-:W-:-:S07]  /*5d70*/  MOV R11, 0x5d90 ;  /* 0x00005d90000b7802 */ /* 0x000fce0000000f00 */
[----:B------:R-:W-:Y:S05]  /*5d80*/  CALL.REL.NOINC `($__internal_406_$__cuda_sm20_div_s64) ;  /* 0x0000001400747944 */ /* 0x000fea0003c00000 */
        /* <DEDUP_REMOVED lines=11> */
.L_x_18795:
[----:B------:R-:W-:Y:S05]  /*5e40*/  BSYNC.RECONVERGENT B1 ;  /* 0x0000000000017941 */ /* 0x000fea0003800200 */
.L_x_18793:
        /* <DEDUP_REMOVED lines=10> */
.L_x_18783:
        /* <DEDUP_REMOVED lines=34> */
.L_x_18798:
        /* <DEDUP_REMOVED lines=17> */
.L_x_18799:
[----:B------:R-:W-:Y:S05]  /*6220*/  BSYNC.RECONVERGENT B1 ;  /* 0x0000000000017941 */ /* 0x000fea0003800200 */
.L_x_18797:
        /* <DEDUP_REMOVED lines=41> */
.L_x_18801:
        /* <DEDUP_REMOVED lines=17> */
.L_x_18802:
[----:B------:R-:W-:Y:S05]  /*65d0*/  BSYNC.RECONVERGENT B1 ;  /* 0x0000000000017941 */ /* 0x000fea0003800200 */
.L_x_18800:
        /* <DEDUP_REMOVED lines=10> */
.L_x_18796:
        /* <DEDUP_REMOVED lines=31> */
.L_x_18804:
[----:B------:R-:W-:Y:S01]  /*6870*/  MOV R21, R10 ;  /* 0x0000000a00157202 */ /* 0x000fe20000000f00 */
[----:B------:R-:W-:Y:S01]  /*6880*/  IMAD.MOV.U32 R20, RZ, RZ, R15 ;  /* 0x000000ffff147224 */ /* 0x000fe200078e000f */
[----:B------:R-:W-:Y:S02]  /*6890*/  MOV R22, R11 ;  /* 0x0000000b00167202 */ /* 0x000fe40000000f00 */
[----:B------:R-:W-:Y:S02]  /*68a0*/  MOV R24, R14 ;  /* 0x0000000e00187202 */ /* 0x000fe40000000f00 */
[----:B------:R-:W-:-:S07]  /*68b0*/  MOV R23, 0x68d0 ;  /* 0x000068d000177802 */ /* 0x000fce0000000f00 */
[----:B------:R-:W-:Y:S05]  /*68c0*/  CALL.REL.NOINC `($__internal_407_$__cuda_sm20_rem_s64) ;  /* 0x0000000c00f47944 */ /* 0x000fea0003c00000 */
[----:B------:R-:W-:Y:S01]  /*68d0*/  MOV R10, R12 ;  /* 0x0000000c000a7202 */ /* 0x000fe20000000f00 */
[----:B------:R-:W-:-:S07]  /*68e0*/  IMAD.MOV.U32 R11, RZ, RZ, R13 ;  /* 0x000000ffff0b7224 */ /* 0x000fce00078e000d */
.L_x_18805:
[----:B------:R-:W-:Y:S05]  /*68f0*/  BSYNC.RECONVERGENT B1 ;  /* 0x0000000000017941 */ /* 0x000fea0003800200 */
.L_x_18803:
        /* <DEDUP_REMOVED lines=10> */
.L_x_18756:
[----:B------:R-:W0:Y:S02]  /*69a0*/  LDCU.64 UR4, c[0x0][0x388] ;  /* 0x00007100ff0477ac */ /* 0x000e240008000a00 */
[----:B0-----:R-:W-:-:S04]  /*69b0*/  LEA R8, P0, R7, UR4, 0x3 ;  /* 0x0000000407087c11 */ /* 0x001fc8000f8018ff */
[----:B------:R-:W-:-:S05]  /*69c0*/  LEA.HI.X R9, R7, UR5, R6, 0x3, P0 ;  /* 0x0000000507097c11 */ /* 0x000fca00080f1c06 */
[----:B------:R-:W2:Y:S04]  /*69d0*/  LDG.E.64 R6, desc[UR6][R8.64] ;  /* 0x0000000608067981 */ /* 0x000ea8000c1e1b00 */
[----:B--2---:R1:W-:Y:S02]  /*69e0*/  STS.64 [R3], R6 ;  /* 0x0000000603007388 */ /* 0x0043e40000000a00 */
.L_x_18755:
[----:B------:R-:W-:Y:S05]  /*69f0*/  BSYNC.RECONVERGENT B0 ;  /* 0x0000000000007941 */ /* 0x000fea0003800200 */
.L_x_18704:
[----:B------:R-:W-:Y:S01]  /*6a00*/  BAR.SYNC.DEFER_BLOCKING 0x0 ;  /* 0x0000000000007b1d */ /* 0x000fe20000010000 */
[----:B------:R-:W-:-:S13]  /*6a10*/  ISETP.GE.U32.AND P0, PT, R4, 0x42, PT ;  /* 0x000000420400780c */ /* 0x000fda0003f06070 */
[----:B------:R-:W-:Y:S05]  /*6a20*/  @!P0 BRA `(.L_x_18806) ;  /* 0x00000000006c8947 */ /* 0x000fea0003800000 */
.L_x_18812:
        /* <DEDUP_REMOVED lines=16> */
.L_x_18810:
[----:B0-----:R-:W-:-:S06]  /*6b30*/  LEA R8, R10, R3, 0x3 ;  /* 0x000000030a087211 */ /* 0x001fcc00078e18ff */
[----:B------:R-:W0:Y:S02]  /*6b40*/  LDS.64 R8, [R8] ;  /* 0x0000000008087984 */ /* 0x000e240000000a00 */
[----:B0-----:R-:W-:-:S14]  /*6b50*/  DSETP.NAN.AND P0, PT, R8, R8, PT ;  /* 0x000000080800722a */ /* 0x001fdc0003f08000 */
[----:B------:R-:W-:-:S11]  /*6b60*/  @!P0 DADD R6, R6, R8 ;  /* 0x0000000006068229 */ /* 0x000fd60000000008 */
.L_x_18811:
[----:B------:R-:W-:Y:S05]  /*6b70*/  BSYNC.RECONVERGENT B1 ;  /* 0x0000000000017941 */ /* 0x000fea0003800200 */
.L_x_18809:
[----:B------:R2:W-:Y:S02]  /*6b80*/  STS.64 [R3], R6 ;  /* 0x0000000603007388 */ /* 0x0005e40000000a00 */
.L_x_18808:
[----:B------:R-:W-:Y:S05]  /*6b90*/  BSYNC.RECONVERGENT B0 ;  /* 0x0000000000007941 */ /* 0x000fea0003800200 */
.L_x_18807:
[----:B------:R-:W-:Y:S01]  /*6ba0*/  BAR.SYNC.DEFER_BLOCKING 0x0 ;  /* 0x0000000000007b1d */ /* 0x000fe20000010000 */
[----:B------:R-:W-:Y:S01]  /*6bb0*/  ISETP.GT.U32.AND P0, PT, R4, 0x83, PT ;  /* 0x000000830400780c */ /* 0x000fe20003f04070 */
[----:B------:R-:W-:-:S12]  /*6bc0*/  IMAD.MOV.U32 R4, RZ, RZ, R10 ;  /* 0x000000ffff047224 */ /* 0x000fd800078e000a */
[----:B------:R-:W-:Y:S05]  /*6bd0*/  @P0 BRA `(.L_x_18812) ;  /* 0xfffffffc00940947 */ /* 0x000fea000383ffff */
.L_x_18806:
[----:B------:R-:W-:-:S13]  /*6be0*/  ISETP.GT.U32.AND P0, PT, R2, 0x1f, PT ;  /* 0x0000001f0200780c */ /* 0x000fda0003f04070 */
[----:B------:R-:W-:Y:S05]  /*6bf0*/  @P0 EXIT ;  /* 0x000000000000094d */ /* 0x000fea0003800000 */
[----:B------:R-:W3:Y:S01]  /*6c00*/  LDS.64 R4, [R3] ;  /* 0x0000000003047984 */ /* 0x000ee20000000a00 */
[----:B------:R-:W-:Y:S01]  /*6c10*/  BSSY.RECONVERGENT B0, `(.L_x_18813) ;  /* 0x000000f000007945 */ /* 0x000fe20003800200 */
        /* <DEDUP_REMOVED lines=8> */
.L_x_18814:
[----:B------:R-:W3:Y:S02]  /*6ca0*/  LDS.64 R4, [R3+0x100] ;  /* 0x0001000003047984 */ /* 0x000ee40000000a00 */
[----:B---3--:R-:W-:-:S14]  /*6cb0*/  DSETP.NAN.AND P0, PT, R4, R4, PT ;  /* 0x000000040400722a */ /* 0x008fdc0003f08000 */
[----:B------:R-:W-:Y:S04]  /*6cc0*/  @P0 LDS.64 R4, [R3] ;  /* 0x0000000003040984 */ /* 0x000fe80000000a00 */
[----:B-12---:R-:W-:Y:S04]  /*6cd0*/  @!P0 LDS.64 R6, [R3] ;  /* 0x0000000003068984 */ /* 0x006fe80000000a00 */
[----:B0-----:R-:W0:Y:S02]  /*6ce0*/  @!P0 LDS.64 R8, [R3+0x100] ;  /* 0x0001000003088984 */ /* 0x001e240000000a00 */
[----:B0-----:R-:W-:-:S11]  /*6cf0*/  @!P0 DADD R4, R6, R8 ;  /* 0x0000000006048229 */ /* 0x001fd60000000008 */
.L_x_18815:
[----:B------:R-:W-:Y:S05]  /*6d00*/  BSYNC.RECONVERGENT B0 ;  /* 0x0000000000007941 */ /* 0x000fea0003800200 */
.L_x_18813:
[----:B----4-:R-:W-:Y:S01]  /*6d10*/  STS.64 [R3], R4 ;  /* 0x0000000403007388 */ /* 0x010fe20000000a00 */
[----:B------:R-:W-:Y:S03]  /*6d20*/  BSSY.RECONVERGENT B0, `(.L_x_18816) ;  /* 0x0000010000007945 */ /* 0x000fe60003800200 */
[----:B-12---:R-:W1:Y:S02]  /*6d30*/  LDS.64 R6, [R3] ;  /* 0x0000000003067984 */ /* 0x006e640000000a00 */
        /* <DEDUP_REMOVED lines=8> */
.L_x_18817:
[----:B------:R-:W1:Y:S02]  /*6dc0*/  LDS.64 R4, [R3+0x80] ;  /* 0x0000800003047984 */ /* 0x000e640000000a00 */
[----:B-1----:R-:W-:-:S14]  /*6dd0*/  DSETP.NAN.AND P0, PT, R4, R4, PT ;  /* 0x000000040400722a */ /* 0x002fdc0003f08000 */
[----:B------:R-:W-:Y:S04]  /*6de0*/  @P0 LDS.64 R4, [R3] ;  /* 0x0000000003040984 */ /* 0x000fe80000000a00 */
[----:B------:R-:W-:Y:S04]  /*6df0*/  @!P0 LDS.64 R6, [R3] ;  /* 0x0000000003068984 */ /* 0x000fe80000000a00 */
[----:B0-----:R-:W0:Y:S02]  /*6e00*/  @!P0 LDS.64 R8, [R3+0x80] ;  /* 0x0000800003088984 */ /* 0x001e240000000a00 */
[----:B0-----:R-:W-:-:S11]  /*6e10*/  @!P0 DADD R4, R6, R8 ;  /* 0x0000000006048229 */ /* 0x001fd60000000008 */
.L_x_18818:
[----:B------:R-:W-:Y:S05]  /*6e20*/  BSYNC.RECONVERGENT B0 ;  /* 0x0000000000007941 */ /* 0x000fea0003800200 */
.L_x_18816:
        /* <DEDUP_REMOVED lines=9> */
[----:B------:R2:W4:Y:S01]  /*6ec0*/  LDS.64 R4, [R3+0x40] ;  /* 0x0000400003047984 */ /* 0x0005220000000a00 */
[----:B------:R-:W-:Y:S05]  /*6ed0*/  BRA `(.L_x_18821) ;  /* 0x0000000000187947 */ /* 0x000fea0003800000 */
.L_x_18820:
[----:B------:R-:W2:Y:S02]  /*6ee0*/  LDS.64 R4, [R3+0x40] ;  /* 0x0000400003047984 */ /* 0x000ea40000000a00 */
[----:B--2---:R-:W-:-:S14]  /*6ef0*/  DSETP.NAN.AND P0, PT, R4, R4, PT ;  /* 0x000000040400722a */ /* 0x004fdc0003f08000 */
[----:B------:R-:W-:Y:S04]  /*6f00*/  @P0 LDS.64 R4, [R3] ;  /* 0x0000000003040984 */ /* 0x000fe80000000a00 */
[----:B------:R-:W-:Y:S04]  /*6f10*/  @!P0 LDS.64 R6, [R3] ;  /* 0x0000000003068984 */ /* 0x000fe80000000a00 */
[----:B0-----:R-:W0:Y:S02]  /*6f20*/  @!P0 LDS.64 R8, [R3+0x40] ;  /* 0x0000400003088984 */ /* 0x001e240000000a00 */
[----:B0-----:R-:W-:-:S11]  /*6f30*/  @!P0 DADD R4, R6, R8 ;  /* 0x0000000006048229 */ /* 0x001fd60000000008 */
.L_x_18821:
[----:B------:R-:W-:Y:S05]  /*6f40*/  BSYNC.RECONVERGENT B0 ;  /* 0x0000000000007941 */ /* 0x000fea0003800200 */
.L_x_18819:
        /* <DEDUP_REMOVED lines=11> */
.L_x_18823:
[----:B------:R-:W4:Y:S02]  /*7000*/  LDS.64 R4, [R3+0x20] ;  /* 0x0000200003047984 */ /* 0x000f240000000a00 */
[----:B----4-:R-:W-:-:S14]  /*7010*/  DSETP.NAN.AND P0, PT, R4, R4, PT ;  /* 0x000000040400722a */ /* 0x010fdc0003f08000 */
[----:B------:R-:W-:Y:S04]  /*7020*/  @P0 LDS.64 R4, [R3] ;  /* 0x0000000003040984 */ /* 0x000fe80000000a00 */
[----:B------:R-:W-:Y:S04]  /*7030*/  @!P0 LDS.64 R6, [R3] ;  /* 0x0000000003068984 */ /* 0x000fe80000000a00 */
[----:B0-----:R-:W0:Y:S02]  /*7040*/  @!P0 LDS.64 R8, [R3+0x20] ;  /* 0x0000200003088984 */ /* 0x001e240000000a00 */
[----:B0-----:R-:W-:-:S11]  /*7050*/  @!P0 DADD R4, R6, R8 ;  /* 0x0000000006048229 */ /* 0x001fd60000000008 */
.L_x_18824:
[----:B------:R-:W-:Y:S05]  /*7060*/  BSYNC.RECONVERGENT B0 ;  /* 0x0000000000007941 */ /* 0x000fea0003800200 */
.L_x_18822:
        /* <DEDUP_REMOVED lines=11> */
.L_x_18826:
[----:B------:R-:W0:Y:S02]  /*7120*/  LDS.64 R4, [R3+0x10] ;  /* 0x0000100003047984 */ /* 0x000e240000000a00 */
[----:B0-----:R-:W-:-:S14]  /*7130*/  DSETP.NAN.AND P0, PT, R4, R4, PT ;  /* 0x000000040400722a */ /* 0x001fdc0003f08000 */
[----:B------:R-:W-:Y:S04]  /*7140*/  @P0 LDS.64 R4, [R3] ;  /* 0x0000000003040984 */ /* 0x000fe80000000a00 */
[----:B------:R-:W-:Y:S04]  /*7150*/  @!P0 LDS.64 R6, [R3] ;  /* 0x0000000003068984 */ /* 0x000fe80000000a00 */
[----:B------:R-:W0:Y:S02]  /*7160*/  @!P0 LDS.64 R8, [R3+0x10] ;  /* 0x0000100003088984 */ /* 0x000e240000000a00 */
[----:B0-----:R-:W-:-:S11]  /*7170*/  @!P0 DADD R4, R6, R8 ;  /* 0x0000000006048229 */ /* 0x001fd60000000008 */
.L_x_18827:
[----:B------:R-:W-:Y:S05]  /*7180*/  BSYNC.RECONVERGENT B0 ;  /* 0x0000000000007941 */ /* 0x000fea0003800200 */
.L_x_18825:
        /* <DEDUP_REMOVED lines=11> */
.L_x_18829:
[----:B------:R-:W0:Y:S02]  /*7240*/  LDS.64 R4, [R3+0x8] ;  /* 0x0000080003047984 */ /* 0x000e240000000a00 */
[----:B0-----:R-:W-:-:S14]  /*7250*/  DSETP.NAN.AND P0, PT, R4, R4, PT ;  /* 0x000000040400722a */ /* 0x001fdc0003f08000 */
[----:B------:R-:W-:Y:S04]  /*7260*/  @P0 LDS.64 R4, [R3] ;  /* 0x0000000003040984 */ /* 0x000fe80000000a00 */
[----:B------:R-:W-:Y:S04]  /*7270*/  @!P0 LDS.64 R6, [R3] ;  /* 0x0000000003068984 */ /* 0x000fe80000000a00 */
[----:B------:R-:W0:Y:S02]  /*7280*/  @!P0 LDS.64 R8, [R3+0x8] ;  /* 0x0000080003088984 */ /* 0x000e240000000a00 */
[----:B0-----:R-:W-:-:S11]  /*7290*/  @!P0 DADD R4, R6, R8 ;  /* 0x0000000006048229 */ /* 0x001fd60000000008 */
.L_x_18830:
[----:B------:R-:W-:Y:S05]  /*72a0*/  BSYNC.RECONVERGENT B0 ;  /* 0x0000000000007941 */ /* 0x000fea0003800200 */
.L_x_18828:
[----:B------:R-:W-:Y:S01]  /*72b0*/  ISETP.NE.AND P0, PT, R2, RZ, PT ;  /* 0x000000ff0200720c */ /* 0x000fe20003f05270 */
[----:B0-----:R0:W-:-:S12]  /*72c0*/  STS.64 [R3], R4 ;  /* 0x0000000403007388 */ /* 0x0011d80000000a00 */
[----:B------:R-:W-:Y:S05]  /*72d0*/  @P0 EXIT ;  /* 0x000000000000094d */ /* 0x000fea0003800000 */
[----:B------:R-:W5:Y:S01]  /*72e0*/  S2UR UR5, SR_CgaCtaId ;  /* 0x00000000000579c3 */ /* 0x000f620000008800 */
[----:B------:R-:W-:-:S07]  /*72f0*/  UMOV UR4, 0x400 ;  /* 0x0000040000047882 */ /* 0x000fce0000000000 */
[----:B0-----:R-:W0:Y:S01]  /*7300*/  LDC.64 R4, c[0x0][0x380] ;  /* 0x0000e000ff047b82 */ /* 0x001e220000000a00 */
[----:B-----5:R-:W-:Y:S01]  /*7310*/  ULEA UR4, UR5, UR4, 0x18 ;  /* 0x0000000405047291 */ /* 0x020fe2000f8ec0ff */
[----:B0-----:R-:W-:-:S08]  /*7320*/  IMAD.WIDE.U32 R4, R0, 0x8, R4 ;  /* 0x0000000800047825 */ /* 0x001fd000078e0004 */
[----:B-1234-:R-:W0:Y:S04]  /*7330*/  LDS.64 R2, [UR4] ;  /* 0x00000004ff027984 */ /* 0x01ee280008000a00 */
[----:B0-----:R-:W-:Y:S01]  /*7340*/  STG.E.64 desc[UR6][R4.64], R2 ;  /* 0x0000000204007986 */ /* 0x001fe2000c101b06 */
[----:B------:R-:W-:Y:S05]  /*7350*/  EXIT ;  /* 0x000000000000794d */ /* 0x000fea0003800000 */
        .weak           $__internal_406_$__cuda_sm20_div_s64
        .type           $__internal_406_$__cuda_sm20_div_s64,@function
        .size           $__internal_406_$__cuda_sm20_div_s64,($__internal_407_$__cuda_sm20_rem_s64 - $__internal_406_$__cuda_sm20_div_s64)
$__internal_406_$__cuda_sm20_div_s64:
        /* <DEDUP_REMOVED lines=83> */
[----:B------:R-:W-:Y:S05]  /*7890*/  RET.REL.NODEC R12 `(uncontiguous_nansum_f64) ;  /* 0xffffff840cd87950 */ /* 0x000fea0003c3ffff */
        .weak           $__internal_407_$__cuda_sm20_rem_s64
        .type           $__internal_407_$__cuda_sm20_rem_s64,@function
        .size           $__internal_407_$__cuda_sm20_rem_s64,(.L_x_32610 - $__internal_407_$__cuda_sm20_rem_s64)
$__internal_407_$__cuda_sm20_rem_s64:
        /* <DEDUP_REMOVED lines=77> */
[----:B------:R-:W-:Y:S06]  /*7d70*/  RET.REL.NODEC R10 `(uncontiguous_nansum_f64) ;  /* 0xffffff800aa07950 */ /* 0x000fec0003c3ffff */
.L_x_18831:
        /* <DEDUP_REMOVED lines=16> */
.L_x_32610:


//--------------------- .text.contiguous_nansum_f64 --------------------------
	.section	.text.contiguous_nansum_f64,"ax",@progbits
	.align	128
        .global         contiguous_nansum_f64
        .type           contiguous_nansum_f64,@function
        .size           contiguous_nansum_f64,(.L_x_33312 - contiguous_nansum_f64)
        .other          contiguous_nansum_f64,@"STO_CUDA_ENTRY STV_DEFAULT"
contiguous_nansum_f64:
.text.contiguous_nansum_f64:
        /* <DEDUP_REMOVED lines=19> */
[----:B------:R-:W0:Y:S02]  /*0130*/  LDC.64 R6, c[0x0][0x388] ;  /* 0x0000e200ff067b82 */ /* 0x000e240000000a00 */
[----:B0-----:R-:W-:-:S06]  /*0140*/  IMAD.WIDE.U32 R6, R5, 0x8, R6 ;  /* 0x0000000805067825 */ /* 0x001fcc00078e0006 */
[----:B------:R-:W2:Y:S01]  /*0150*/  LDG.E.64 R6, desc[UR6][R6.64] ;  /* 0x0000000606067981 */ /* 0x000ea2000c1e1b00 */
[----:B------:R-:W-:Y:S01]  /*0160*/  BSSY.RECONVERGENT B1, `(.L_x_18834) ;  /* 0x0000013000017945 */ /* 0x000fe20003800200 */
[----:B--2---:R-:W-:-:S14]  /*0170*/  DSETP.NAN.AND P0, PT, R6, R6, PT ;  /* 0x000000060600722a */ /* 0x004fdc0003f08000 */
[----:B------:R-:W-:Y:S05]  /*0180*/  @!P0 BRA `(.L_x_18835) ;  /* 0x0000000000288947 */ /* 0x000fea0003800000 */
[----:B------:R-:W0:Y:S02]  /*0190*/  LDCU.64 UR4, c[0x0][0x388] ;  /* 0x00007100ff0477ac */ /* 0x000e240008000a00 */
[----:B0-----:R-:W-:-:S04]  /*01a0*/  LEA R8, P0, R9, UR4, 0x3 ;  /* 0x0000000409087c11 */ /* 0x001fc8000f8018ff */
[----:B------:R-:W-:-:S06]  /*01b0*/  LEA.HI.X R9, R9, UR5, RZ, 0x3, P0 ;  /* 0x0000000509097c11 */ /* 0x000fcc00080f1cff */
[----:B------:R-:W2:Y:S01]  /*01c0*/  LDG.E.64 R8, desc[UR6][R8.64] ;  /* 0x0000000608087981 */ /* 0x000ea2000c1e1b00 */
[----:B------:R-:W-:Y:S01]  /*01d0*/  CS2R R6, SRZ ;  /* 0x0000000000067805 */ /* 0x000fe2000001ff00 */
[----:B--2---:R-:W-:-:S14]  /*01e0*/  DSETP.NAN.AND P0, PT, R8, R8, PT ;  /* 0x000000080800722a */ /* 0x004fdc0003f08000 */
[----:B------:R-:W-:Y:S05]  /*01f0*/  @P0 BRA `(.L_x_18836) ;  /* 0x0000000000240947 */ /* 0x000fea0003800000 */
[----:B------:R-:W-:Y:S02]  /*0200*/  IMAD.MOV.U32 R6, RZ, RZ, R8 ;  /* 0x000000ffff067224 */ /* 0x000fe400078e0008 */
[----:B------:R-:W-:Y:S01]  /*0210*/  IMAD.MOV.U32 R7, RZ, RZ, R9 ;  /* 0x000000ffff077224 */ /* 0x000fe200078e0009 */
[----:B------:R-:W-:Y:S06]  /*0220*/  BRA `(.L_x_18836) ;  /* 0x0000000000187947 */ /* 0x000fec0003800000 */
.L_x_18835:
[----:B------:R-:W0:Y:S02]  /*0230*/  LDCU.64 UR4, c[0x0][0x388] ;  /* 0x00007100ff0477ac */ /* 0x000e240008000a00 */
[----:B0-----:R-:W-:-:S04]  /*0240*/  LEA R8, P0, R9, UR4, 0x3 ;  /* 0x0000000409087c11 */ /* 0x001fc8000f8018ff */
[----:B------:R-:W-:-:S06]  /*0250*/  LEA.HI.X R9, R9, UR5, RZ, 0x3, P0 ;  /* 0x0000000509097c11 */ /* 0x000fcc00080f1cff */
[----:B------:R-:W2:Y:S02]  /*0260*/  LDG.E.64 R8, desc[UR6][R8.64] ;  /* 0x0000000608087981 */ /* 0x000ea4000c1e1b00 */
[----:B--2---:R-:W-:-:S14]  /*0270*/  DSETP.NAN.AND P0, PT, R8, R8, PT ;  /* 0x000000080800722a */ /* 0x004fdc0003f08000 */
[----:B------:R-:W-:-:S11]  /*0280*/  @!P0 DADD R6, R6, R8 ;  /* 0x0000000006068229 */ /* 0x000fd60000000008 */
.L_x_18836:
[----:B------:R-:W-:Y:S05]  /*0290*/  BSYNC.RECONVERGENT B1 ;  /* 0x0000000000017941 */ /* 0x000fea0003800200 */
.L_x_18834:
[----:B------:R0:W-:Y:S01]  /*02a0*/  STS.64 [R3], R6 ;  /* 0x0000000603007388 */ /* 0x0001e20000000a00 */
[----:B------:R-:W-:Y:S05]  /*02b0*/  BRA `(.L_x_18837) ;  /* 0x0000000000207947 */ /* 0x000fea0003800000 */
.L_x_18833:
        /* <DEDUP_REMOVED lines=8> */
.L_x_18837:
[----:B------:R-:W-:Y:S05]  /*0340*/  BSYNC.RECONVERGENT B0 ;  /* 0x0000000000007941 */ /* 0x000fea0003800200 */
.L_x_18832:
[----:B------:R-:W-:Y:S01]  /*0350*/  BAR.SYNC.DEFER_BLOCKING 0x0 ;  /* 0x0000000000007b1d */ /* 0x000fe20000010000 */
[----:B------:R-:W-:-:S13]  /*0360*/  ISETP.GE.U32.AND P0, PT, R4, 0x42, PT ;  /* 0x000000420400780c */ /* 0x000fda0003f06070 */
[----:B------:R-:W-:Y:S05]  /*0370*/  @!P0 BRA `(.L_x_18838) ;  /* 0x00000000006c8947 */ /* 0x000fea0003800000 */
.L_x_18844:
        /* <DEDUP_REMOVED lines=16> */
.L_x_18842:
[----:B------:R-:W-:-:S06]  /*0480*/  IMAD R8, R10, 0x8, R3 ;  /* 0x000000080a087824 */ /* 0x000fcc00078e0203 */
[----:B------:R-:W0:Y:S02]  /*0490*/  LDS.64 R8, [R8] ;  /* 0x0000000008087984 */ /* 0x000e240000000a00 */
[----:B0-----:R-:W-:-:S14]  /*04a0*/  DSETP.NAN.AND P0, PT, R8, R8, PT ;  /* 0x000000080800722a */ /* 0x001fdc0003f08000 */
[----:B------:R-:W-:-:S11]  /*04b0*/  @!P0 DADD R6, R6, R8 ;  /* 0x0000000006068229 */ /* 0x000fd60000000008 */
.L_x_18843:
[----:B------:R-:W-:Y:S05]  /*04c0*/  BSYNC.RECONVERGENT B1 ;  /* 0x0000000000017941 */ /* 0x000fea0003800200 */
.L_x_18841:
[----:B------:R2:W-:Y:S02]  /*04d0*/  STS.64 [R3], R6 ;  /* 0x0000000603007388 */ /* 0x0005e40000000a00 */
.L_x_18840:
[----:B------:R-:W-:Y:S05]  /*04e0*/  BSYNC.RECONVERGENT B0 ;  /* 0x0000000000007941 */ /* 0x000fea0003800200 */
.L_x_18839:
[----:B------:R-:W-:Y:S01]  /*04f0*/  BAR.SYNC.DEFER_BLOCKING 0x0 ;  /* 0x0000000000007b1d */ /* 0x000fe20000010000 */
[----:B------:R-:W-:Y:S01]  /*0500*/  ISETP.GT.U32.AND P0, PT, R4, 0x83, PT ;  /* 0x000000830400780c */ /* 0x000fe20003f04070 */
[----:B------:R-:W-:-:S12]  /*0510*/  IMAD.MOV.U32 R4, RZ, RZ, R10 ;  /* 0x000000ffff047224 */ /* 0x000fd800078e000a */
[----:B------:R-:W-:Y:S05]  /*0520*/  @P0 BRA `(.L_x_18844) ;  /* 0xfffffffc00940947 */ /* 0x000fea000383ffff */
.L_x_18838:
        /* <DEDUP_REMOVED lines=12> */
.L_x_18846:
[----:B------:R-:W3:Y:S02]  /*05f0*/  LDS.64 R4, [R3+0x100] ;  /* 0x0001000003047984 */ /* 0x000ee40000000a00 */
[----:B---3--:R-:W-:-:S14]  /*0600*/  DSETP.NAN.AND P0, PT, R4, R4, PT ;  /* 0x000000040400722a */ /* 0x008fdc0003f08000 */
[----:B------:R-:W-:Y:S04]  /*0610*/  @P0 LDS.64 R4, [R3] ;  /* 0x0000000003040984 */ /* 0x000fe80000000a00 */
[----:B012---:R-:W-:Y:S04]  /*0620*/  @!P0 LDS.64 R6, [R3] ;  /* 0x0000000003068984 */ /* 0x007fe80000000a00 */
[----:B------:R-:W0:Y:S02]  /*0630*/  @!P0 LDS.64 R8, [R3+0x100] ;  /* 0x0001000003088984 */ /* 0x000e240000000a00 */
[----:B0-----:R-:W-:-:S11]  /*0640*/  @!P0 DADD R4, R6, R8 ;  /* 0x0000000006048229 */ /* 0x001fd60000000008 */
.L_x_18847:
[----:B------:R-:W-:Y:S05]  /*0650*/  BSYNC.RECONVERGENT B0 ;  /* 0x0000000000007941 */ /* 0x000fea0003800200 */
.L_x_18845:
[----:B----4-:R-:W-:Y:S01]  /*0660*/  STS.64 [R3], R4 ;  /* 0x0000000403007388 */ /* 0x010fe20000000a00 */
[----:B------:R-:W-:Y:S03]  /*0670*/  BSSY.RECONVERGENT B0, `(.L_x_18848) ;  /* 0x0000010000007945 */ /* 0x000fe60003800200 */
[----:B012---:R-:W0:Y:S02]  /*0680*/  LDS.64 R6, [R3] ;  /* 0x0000000003067984 */ /* 0x007e240000000a00 */
        /* <DEDUP_REMOVED lines=8> */
.L_x_18849:
[----:B------:R-:W0:Y:S02]  /*0710*/  LDS.64 R4, [R3+0x80] ;  /* 0x0000800003047984 */ /* 0x000e240000000a00 */
[----:B0-----:R-:W-:-:S14]  /*0720*/  DSETP.NAN.AND P0, PT, R4, R4, PT ;  /* 0x000000040400722a */ /* 0x001fdc0003f08000 */
[----:B------:R-:W-:Y:S04]  /*0730*/  @P0 LDS.64 R4, [R3] ;  /* 0x0000000003040984 */ /* 0x000fe80000000a00 */
[----:B------:R-:W-:Y:S04]  /*0740*/  @!P0 LDS.64 R6, [R3] ;  /* 0x0000000003068984 */ /* 0x000fe80000000a00 */
[----:B------:R-:W0:Y:S02]  /*0750*/  @!P0 LDS.64 R8, [R3+0x80] ;  /* 0x0000800003088984 */ /* 0x000e240000000a00 */
[----:B0-----:R-:W-:-:S11]  /*0760*/  @!P0 DADD R4, R6, R8 ;  /* 0x0000000006048229 */ /* 0x001fd60000000008 */
.L_x_18850:
[----:B------:R-:W-:Y:S05]  /*0770*/  BSYNC.RECONVERGENT B0 ;  /* 0x0000000000007941 */ /* 0x000fea0003800200 */
.L_x_18848:
        /* <DEDUP_REMOVED lines=11> */
.L_x_18852:
[----:B------:R-:W1:Y:S02]  /*0830*/  LDS.64 R4, [R3+0x40] ;  /* 0x0000400003047984 */ /* 0x000e640000000a00 */
[----:B-1----:R-:W-:-:S14]  /*0840*/  DSETP.NAN.AND P0, PT, R4, R4, PT ;  /* 0x000000040400722a */ /* 0x002fdc0003f08000 */
[----:B------:R-:W-:Y:S04]  /*0850*/  @P0 LDS.64 R4, [R3] ;  /* 0x0000000003040984 */ /* 0x000fe80000000a00 */
[----:B------:R-:W-:Y:S04]  /*0860*/  @!P0 LDS.64 R6, [R3] ;  /* 0x0000000003068984 */ /* 0x000fe80000000a00 */
[----:B------:R-:W1:Y:S02]  /*0870*/  @!P0 LDS.64 R8, [R3+0x40] ;  /* 0x0000400003088984 */ /* 0x000e640000000a00 */
[----:B-1----:R-:W-:-:S11]  /*0880*/  @!P0 DADD R4, R6, R8 ;  /* 0x0000000006048229 */ /* 0x002fd60000000008 */
.L_x_18853:
[----:B------:R-:W-:Y:S05]  /*0890*/  BSYNC.RECONVERGENT B0 ;  /* 0x0000000000007941 */ /* 0x000fea0003800200 */
.L_x_18851:
        /* <DEDUP_REMOVED lines=11> */
.L_x_18855:
[----:B------:R-:W2:Y:S02]  /*0950*/  LDS.64 R4, [R3+0x20] ;  /* 0x0000200003047984 */ /* 0x000ea40000000a00 */
[----:B--2---:R-:W-:-:S14]  /*0960*/  DSETP.NAN.AND P0, PT, R4, R4, PT ;  /* 0x000000040400722a */ /* 0x004fdc0003f08000 */
[----:B------:R-:W-:Y:S04]  /*0970*/  @P0 LDS.64 R4, [R3] ;  /* 0x0000000003040984 */ /* 0x000fe80000000a00 */
[----:B------:R-:W-:Y:S04]  /*0980*/  @!P0 LDS.64 R6, [R3] ;  /* 0x0000000003068984 */ /* 0x000fe80000000a00 */
[----:B------:R-:W2:Y:S02]  /*0990*/  @!P0 LDS.64 R8, [R3+0x20] ;  /* 0x0000200003088984 */ /* 0x000ea40000000a00 */
[----:B--2---:R-:W-:-:S11]  /*09a0*/  @!P0 DADD R4, R6, R8 ;  /* 0x0000000006048229 */ /* 0x004fd60000000008 */
.L_x_18856:
[----:B------:R-:W-:Y:S05]  /*09b0*/  BSYNC.RECONVERGENT B0 ;  /* 0x0000000000007941 */ /* 0x000fea0003800200 */
.L_x_18854:
        /* <DEDUP_REMOVED lines=11> */
.L_x_18858:
[----:B------:R-:W4:Y:S02]  /*0a70*/  LDS.64 R4, [R3+0x10] ;  /* 0x0000100003047984 */ /* 0x000f240000000a00 */
[----:B----4-:R-:W-:-:S14]  /*0a80*/  DSETP.NAN.AND P0, PT, R4, R4, PT ;  /* 0x000000040400722a */ /* 0x010fdc0003f08000 */
[----:B------:R-:W-:Y:S04]  /*0a90*/  @P0 LDS.64 R4, [R3] ;  /* 0x0000000003040984 */ /* 0x000fe80000000a00 */
[----:B------:R-:W-:Y:S04]  /*0aa0*/  @!P0 LDS.64 R6, [R3] ;  /* 0x0000000003068984 */ /* 0x000fe80000000a00 */
[----:B------:R-:W4:Y:S02]  /*0ab0*/  @!P0 LDS.64 R8, [R3+0x10] ;  /* 0x0000100003088984 */ /* 0x000f240000000a00 */
[----:B----4-:R-:W-:-:S11]  /*0ac0*/  @!P0 DADD R4, R6, R8 ;  /* 0x0000000006048229 */ /* 0x010fd60000000008 */
.L_x_18859:
[----:B------:R-:W-:Y:S05]  /*0ad0*/  BSYNC.RECONVERGENT B0 ;  /* 0x0000000000007941 */ /* 0x000fea0003800200 */
.L_x_18857:
        /* <DEDUP_REMOVED lines=11> */
.L_x_18861:
[----:B------:R-:W0:Y:S02]  /*0b90*/  LDS.64 R4, [R3+0x8] ;  /* 0x0000080003047984 */ /* 0x000e240000000a00 */
[----:B0-----:R-:W-:-:S14]  /*0ba0*/  DSETP.NAN.AND P0, PT, R4, R4, PT ;  /* 0x000000040400722a */ /* 0x001fdc0003f08000 */
[----:B------:R-:W-:Y:S04]  /*0bb0*/  @P0 LDS.64 R4, [R3] ;  /* 0x0000000003040984 */ /* 0x000fe80000000a00 */
[----:B------:R-:W-:Y:S04]  /*0bc0*/  @!P0 LDS.64 R6, [R3] ;  /* 0x0000000003068984 */ /* 0x000fe80000000a00 */
[----:B------:R-:W0:Y:S02]  /*0bd0*/  @!P0 LDS.64 R8, [R3+0x8] ;  /* 0x0000080003088984 */ /* 0x000e240000000a00 */
[----:B0-----:R-:W-:-:S11]  /*0be0*/  @!P0 DADD R4, R6, R8 ;  /* 0x0000000006048229 */ /* 0x001fd60000000008 */
.L_x_18862:
[----:B------:R-:W-:Y:S05]  /*0bf0*/  BSYNC.RECONVERGENT B0 ;  /* 0x0000000000007941 */ /* 0x000fea0003800200 */
.L_x_18860:
        /* <DEDUP_REMOVED lines=11> */
.L_x_18863:
        /* <DEDUP_REMOVED lines=13> */
.L_x_33312:


//--------------------- .text.contiguous_nansum33_f32 --------------------------
	.section	.text.contiguous_nansum33_f32,"ax",@progbits
	.align	128
        .global         contiguous_nansum33_f32
        .type           contiguous_nansum33_f32,@function
        .size           contiguous_nansum33_f32,(.L_x_33313 - contiguous_nansum33_f32)
        .other          contiguous_nansum33_f32,@"STO_CUDA_ENTRY STV_DEFAULT"
contiguous_nansum33_f32:
.text.contiguous_nansum33_f32:
        /* <DEDUP_REMOVED lines=20> */
[----:B------:R0:W-:Y:S05]  /*0140*/  STS [R6], RZ ;  /* 0x000000ff06007388 */ /* 0x0001ea0000000800 */
[----:B------:R-:W-:Y:S05]  /*0150*/  @P0 EXIT ;  /* 0x000000000000094d */ /* 0x000fea0003800000 */
[----:B------:R-:W1:Y:S01]  /*0160*/  LDC.64 R4, c[0x0][0x388] ;  /* 0x0000e200ff047b82 */ /* 0x000e620000000a00 */
[----:B------:R-:W2:Y:S01]  /*0170*/  LDCU.64 UR6, c[0x0][0x358] ;  /* 0x00006b00ff0677ac */ /* 0x000ea20008000a00 */
[----:B------:R-:W-:-:S04]  /*0180*/  IMAD R7, R3, UR10, R2 ;  /* 0x0000000a03077c24 */ /* 0x000fc8000f8e0202 */
        /* <DEDUP_REMOVED lines=10> */
[----:B-1----:R-:W-:Y:S01]  /*0230*/  IMAD.SHL.U32 R5, R11, 0x4, RZ ;  /* 0x000000040b057824 */ /* 0x002fe200078e00ff */
[----:B------:R-:W-:Y:S01]  /*0240*/  UMOV UR4, 0x1 ;  /* 0x0000000100047882 */ /* 0x000fe20000000000 */
[C---:B0-----:R-:W-:Y:S02]  /*0250*/  VIADD R6, R8.reuse, 0xfffffffe ;  /* 0xfffffffe08067836 */ /* 0x041fe40000000000 */
[----:B------:R-:W-:Y:S01]  /*0260*/  VIADD R7, R8, 0xffffffff ;  /* 0xffffffff08077836 */ /* 0x000fe20000000000 */
[----:B--2---:R0:W1:Y:S02]  /*0270*/  LDS R4, [R5+UR5] ;  /* 0x0000000505047984 */ /* 0x0040640008000800 */
[----:B------:R-:W-:Y:S02]  /*0280*/  ISETP.GE.U32.AND P0, PT, R6, 0x3, PT ;  /* 0x000000030600780c */ /* 0x000fe40003f06070 */
[----:B------:R-:W-:Y:S02]  /*0290*/  IADD3 R6, PT, PT, R5, UR5, RZ ;  /* 0x0000000505067c10 */ /* 0x000fe4000fffe0ff */
[----:B------:R-:W-:-:S09]  /*02a0*/  LOP3.LUT R8, R7, 0x3, RZ, 0xc0, !PT ;  /* 0x0000000307087812 */ /* 0x000fd200078ec0ff */
[----:B0-----:R-:W-:Y:S05]  /*02b0*/  @!P0 BRA `(.L_x_18865) ;  /* 0x0000000400148947 */ /* 0x001fea0003800000 */
[----:B------:R-:W-:Y:S01]  /*02c0*/  LOP3.LUT R7, R7, 0xfffffffc, RZ, 0xc0, !PT ;  /* 0xfffffffc07077812 */ /* 0x000fe200078ec0ff */
[----:B------:R-:W-:Y:S01]  /*02d0*/  IMAD.MOV.U32 R9, RZ, RZ, R6 ;  /* 0x000000ffff097224 */ /* 0x000fe200078e0006 */
[----:B------:R-:W-:-:S03]  /*02e0*/  UMOV UR4, URZ ;  /* 0x000000ff00047c82 */ /* 0x000fc60008000000 */
[----:B------:R-:W-:-:S07]  /*02f0*/  IMAD.MOV R7, RZ, RZ, -R7 ;  /* 0x000000ffff077224 */ /* 0x000fce00078e0a07 */
.L_x_18878:
[----:B-1----:R-:W-:Y:S01]  /*0300*/  FSETP.NAN.AND P1, PT, |R4|, |R4|, PT ;  /* 0x400000040400720b */ /* 0x002fe20003f28200 */
[----:B------:R-:W-:Y:S01]  /*0310*/  VIADD R7, R7, 0x4 ;  /* 0x0000000407077836 */ /* 0x000fe20000000000 */
[----:B------:R-:W-:Y:S04]  /*0320*/  BSSY.RECONVERGENT B0, `(.L_x_18866) ;  /* 0x000000e000007945 */ /* 0x000fe80003800200 */
[----:B------:R-:W-:-:S07]  /*0330*/  ISETP.NE.AND P0, PT, R7, RZ, PT ;  /* 0x000000ff0700720c */ /* 0x000fce0003f05270 */
[----:B------:R-:W-:Y:S06]  /*0340*/  @!P1 BRA `(.L_x_18867) ;  /* 0x00000000001c9947 */ /* 0x000fec0003800000 */
[----:B------:R-:W-:Y:S01]  /*0350*/  LEA R6, R0, R9, 0x2 ;  /* 0x0000000900067211 */ /* 0x000fe200078e10ff */
[----:B------:R-:W-:-:S05]  /*0360*/  IMAD.MOV.U32 R4, RZ, RZ, RZ ;  /* 0x000000ffff047224 */ /* 0x000fca00078e00ff */
[----:B------:R-:W0:Y:S02]  /*0370*/  LDS R6, [R6] ;  /* 0x0000000006067984 */ /* 0x000e240000000800 */
[----:B0-----:R-:W-:-:S13]  /*0380*/  FSETP.NAN.AND P1, PT, |R6|, |R6|, PT ;  /* 0x400000060600720b */ /* 0x001fda0003f28200 */
[----:B------:R-:W-:Y:S05]  /*0390*/  @P1 BRA `(.L_x_18868) ;  /* 0x0000000000181947 */ /* 0x000fea0003800000 */
[----:B------:R-:W-:Y:S01]  /*03a0*/  IMAD.MOV.U32 R4, RZ, RZ, R6 ;  /* 0x000000ffff047224 */ /* 0x000fe200078e0006 */
[----:B------:R-:W-:Y:S06]  /*03b0*/  BRA `(.L_x_18868) ;  /* 0x0000000000107947 */ /* 0x000fec0003800000 */
.L_x_18867:
[----:B------:R-:W-:-:S05]  /*03c0*/  IMAD R6, R0, 0x4, R9 ;  /* 0x0000000400067824 */ /* 0x000fca00078e0209 */
[----:B------:R-:W0:Y:S02]  /*03d0*/  LDS R11, [R6] ;  /* 0x00000000060b7984 */ /* 0x000e240000000800 */
[----:B0-----:R-:W-:-:S13]  /*03e0*/  FSETP.NAN.AND P1, PT, |R11|, |R11|, PT ;  /* 0x4000000b0b00720b */ /* 0x001fda0003f28200 */
[----:B------:R-:W-:-:S07]  /*03f0*/  @!P1 FADD R4, R4, R11 ;  /* 0x0000000b04049221 */ /* 0x000fce0000000000 */
.L_x_18868:
[----:B------:R-:W-:Y:S05]  /*0400*/  BSYNC.RECONVERGENT B0 ;  /* 0x0000000000007941 */ /* 0x000fea0003800200 */
.L_x_18866:
[----:B------:R-:W-:Y:S01]  /*0410*/  FSETP.NAN.AND P1, PT, |R4|, |R4|, PT ;  /* 0x400000040400720b */ /* 0x000fe20003f28200 */
[----:B------:R-:W-:-:S12]  /*0420*/  BSSY.RECONVERGENT B0, `(.L_x_18869) ;  /* 0x000000d000007945 */ /* 0x000fd80003800200 */
[----:B------:R-:W-:Y:S05]  /*0430*/  @!P1 BRA `(.L_x_18870) ;  /* 0x00000000001c9947 */ /* 0x000fea0003800000 */
[----:B------:R-:W-:Y:S01]  /*0440*/  LEA R6, R0, R9, 0x3 ;  /* 0x0000000900067211 */ /* 0x000fe200078e18ff */
[----:B------:R-:W-:-:S05]  /*0450*/  IMAD.MOV.U32 R4, RZ, RZ, RZ ;  /* 0x000000ffff047224 */ /* 0x000fca00078e00ff */
[----:B------:R-:W0:Y:S02]  /*0460*/  LDS R6, [R6] ;  /* 0x0000000006067984 */ /* 0x000e240000000800 */
[----:B0-----:R-:W-:-:S13]  /*0470*/  FSETP.NAN.AND P1, PT, |R6|, |R6|, PT ;  /* 0x400000060600720b */ /* 0x001fda0003f28200 */
[----:B------:R-:W-:Y:S05]  /*0480*/  @P1 BRA `(.L_x_18871) ;  /* 0x0000000000181947 */ /* 0x000fea0003800000 */
[----:B------:R-:W-:Y:S01]  /*0490*/  IMAD.MOV.U32 R4, RZ, RZ, R6 ;  /* 0x000000ffff047224 */ /* 0x000fe200078e0006 */
[----:B------:R-:W-:Y:S06]  /*04a0*/  BRA `(.L_x_18871) ;  /* 0x0000000000107947 */ /* 0x000fec0003800000 */
.L_x_18870:
[----:B------:R-:W-:-:S05]  /*04b0*/  IMAD R6, R0, 0x8, R9 ;  /* 0x0000000800067824 */ /* 0x000fca00078e0209 */
[----:B------:R-:W0:Y:S02]  /*04c0*/  LDS R11, [R6] ;  /* 0x00000000060b7984 */ /* 0x000e240000000800 */
[----:B0-----:R-:W-:-:S13]  /*04d0*/  FSETP.NAN.AND P1, PT, |R11|, |R11|, PT ;  /* 0x4000000b0b00720b */ /* 0x001fda0003f28200 */
[----:B------:R-:W-:-:S07]  /*04e0*/  @!P1 FADD R4, R4, R11 ;  /* 0x0000000b04049221 */ /* 0x000fce0000000000 */
.L_x_18871:
[----:B------:R-:W-:Y:S05]  /*04f0*/  BSYNC.RECONVERGENT B0 ;  /* 0x0000000000007941 */ /* 0x000fea0003800200 */
.L_x_18869:
[----:B------:R-:W-:Y:S01]  /*0500*/  FSETP.NAN.AND P1, PT, |R4|, |R4|, PT ;  /* 0x400000040400720b */ /* 0x000fe20003f28200 */
[----:B------:R-:W-:-:S12]  /*0510*/  BSSY.RECONVERGENT B0, `(.L_x_18872) ;  /* 0x000000d000007945 */ /* 0x000fd80003800200 */
[----:B------:R-:W-:Y:S05]  /*0520*/  @!P1 BRA `(.L_x_18873) ;  /* 0x00000000001c9947 */ /* 0x000fea0003800000 */
[----:B------:R-:W-:Y:S02]  /*0530*/  IMAD R6, R0, 0xc, R9 ;  /* 0x0000000c00067824 */ /* 0x000fe400078e0209 */
[----:B------:R-:W-:-:S04]  /*0540*/  HFMA2 R4, -RZ, RZ, 0, 0 ;  /* 0x00000000ff047431 */ /* 0x000fc800000001ff */
[----:B------:R-:W0:Y:S02]  /*0550*/  LDS R6, [R6] ;  /* 0x0000000006067984 */ /* 0x000e240000000800 */
[----:B0-----:R-:W-:-:S13]  /*0560*/  FSETP.NAN.AND P1, PT, |R6|, |R6|, PT ;  /* 0x400000060600720b */ /* 0x001fda0003f28200 */
[----:B------:R-:W-:Y:S05]  /*0570*/  @P1 BRA `(.L_x_18874) ;  /* 0x0000000000181947 */ /* 0x000fea0003800000 */
[----:B------:R-:W-:Y:S01]  /*0580*/  IMAD.MOV.U32 R4, RZ, RZ, R6 ;  /* 0x000000ffff047224 */ /* 0x000fe200078e0006 */
[----:B------:R-:W-:Y:S06]  /*0590*/  BRA `(.L_x_18874) ;  /* 0x0000000000107947 */ /* 0x000fec0003800000 */
.L_x_18873:
[----:B------:R-:W-:-:S05]  /*05a0*/  IMAD R6, R0, 0xc, R9 ;  /* 0x0000000c00067824 */ /* 0x000fca00078e0209 */
[----:B------:R-:W0:Y:S02]  /*05b0*/  LDS R11, [R6] ;  /* 0x00000000060b7984 */ /* 0x000e240000000800 */
[----:B0-----:R-:W-:-:S13]  /*05c0*/  FSETP.NAN.AND P1, PT, |R11|, |R11|, PT ;  /* 0x4000000b0b00720b */ /* 0x001fda0003f28200 */
[----:B------:R-:W-:-:S07]  /*05d0*/  @!P1 FADD R4, R4, R11 ;  /* 0x0000000b04049221 */ /* 0x000fce0000000000 */
.L_x_18874:
[----:B------:R-:W-:Y:S05]  /*05e0*/  BSYNC.RECONVERGENT B0 ;  /* 0x0000000000007941 */ /* 0x000fea0003800200 */
.L_x_18872:
[----:B------:R-:W-:Y:S01]  /*05f0*/  FSETP.NAN.AND P1, PT, |R4|, |R4|, PT ;  /* 0x400000040400720b */ /* 0x000fe20003f28200 */
[----:B------:R-:W-:-:S12]  /*0600*/  BSSY.RECONVERGENT B0, `(.L_x_18875) ;  /* 0x000000d000007945 */ /* 0x000fd80003800200 */
[----:B------:R-:W-:Y:S05]  /*0610*/  @!P1 BRA `(.L_x_18876) ;  /* 0x00000000001c9947 */ /* 0x000fea0003800000 */
[----:B------:R-:W-:Y:S01]  /*0620*/  IMAD R9, R0, 0x10, R9 ;  /* 0x0000001000097824 */ /* 0x000fe200078e0209 */
[----:B------:R-:W-:-:S04]  /*0630*/  MOV R4, RZ ;  /* 0x000000ff00047202 */ /* 0x000fc80000000f00 */
[----:B------:R-:W0:Y:S02]  /*0640*/  LDS R6, [R9] ;  /* 0x0000000009067984 */ /* 0x000e240000000800 */
[----:B0-----:R-:W-:-:S13]  /*0650*/  FSETP.NAN.AND P1, PT, |R6|, |R6|, PT ;  /* 0x400000060600720b */ /* 0x001fda0003f28200 */
[----:B------:R-:W-:Y:S05]  /*0660*/  @P1 BRA `(.L_x_18877) ;  /* 0x0000000000181947 */ /* 0x000fea0003800000 */
[----:B------:R-:W-:Y:S01]  /*0670*/  IMAD.MOV.U32 R4, RZ, RZ, R6 ;  /* 0x000000ffff047224 */ /* 0x000fe200078e0006 */
[----:B------:R-:W-:Y:S06]  /*0680*/  BRA `(.L_x_18877) ;  /* 0x0000000000107947 */ /* 0x000fec0003800000 */
.L_x_18876:
[----:B------:R-:W-:-:S05]  /*0690*/  IMAD R9, R0, 0x10, R9 ;  /* 0x0000001000097824 */ /* 0x000fca00078e0209 */
[----:B------:R-:W0:Y:S02]  /*06a0*/  LDS R11, [R9] ;  /* 0x00000000090b7984 */ /* 0x000e240000000800 */
[----:B0-----:R-:W-:-:S13]  /*06b0*/  FSETP.NAN.AND P1, PT, |R11|, |R11|, PT ;  /* 0x4000000b0b00720b */ /* 0x001fda0003f28200 */
[----:B------:R-:W-:-:S07]  /*06c0*/  @!P1 FADD R4, R4, R11 ;  /* 0x0000000b04049221 */ /* 0x000fce0000000000 */
.L_x_18877:
[----:B------:R-:W-:Y:S05]  /*06d0*/  BSYNC.RECONVERGENT B0 ;  /* 0x0000000000007941 */ /* 0x000fea0003800200 */
.L_x_18875:
[----:B------:R-:W-:Y:S01]  /*06e0*/  UIADD3 UR4, UPT, UPT, UR4, 0x4, URZ ;  /* 0x0000000404047890 */ /* 0x000fe2000fffe0ff */
[----:B------:R-:W-:Y:S11]  /*06f0*/  @P0 BRA `(.L_x_18878) ;  /* 0xfffffffc00000947 */ /* 0x000ff6000383ffff */
[----:B------:R-:W-:-:S12]  /*0700*/  UIADD3 UR4, UPT, UPT, UR4, 0x1, URZ ;  /* 0x0000000104047890 */ /* 0x000fd8000fffe0ff */
.L_x_18865:
[----:B------:R-:W-:-:S13]  /*0710*/  ISETP.NE.AND P0, PT, R8, RZ, PT ;  /* 0x000000ff0800720c */ /* 0x000fda0003f05270 */
[----:B------:R-:W-:Y:S05]  /*0720*/  @!P0 BRA `(.L_x_18879) ;  /* 0x0000000000548947 */ /* 0x000fea0003800000 */
[----:B------:R-:W-:Y:S02]  /*0730*/  IMAD R6, R0, UR4, RZ ;  /* 0x0000000400067c24 */ /* 0x000fe4000f8e02ff */
[----:B------:R-:W-:-:S03]  /*0740*/  IMAD.MOV R8, RZ, RZ, -R8 ;  /* 0x000000ffff087224 */ /* 0x000fc600078e0a08 */
[----:B------:R-:W-:-:S05]  /*0750*/  LEA R6, R6, R5, 0x2 ;  /* 0x0000000506067211 */ /* 0x000fca00078e10ff */
[----:B------:R-:W-:-:S07]  /*0760*/  VIADD R7, R6, UR5 ;  /* 0x0000000506077c36 */ /* 0x000fce0008000000 */
.L_x_18883:
[----:B-1----:R-:W-:Y:S01]  /*0770*/  FSETP.NAN.AND P1, PT, |R4|, |R4|, PT ;  /* 0x400000040400720b */ /* 0x002fe20003f28200 */
[----:B------:R-:W-:Y:S01]  /*0780*/  BSSY.RECONVERGENT B0, `(.L_x_18880) ;  /* 0x000000d000007945 */ /* 0x000fe20003800200 */
[----:B------:R-:W-:-:S04]  /*0790*/  IADD3 R8, PT, PT, R8, 0x1, RZ ;  /* 0x0000000108087810 */ /* 0x000fc80007ffe0ff */
[----:B------:R-:W-:-:S07]  /*07a0*/  ISETP.NE.AND P0, PT, R8, RZ, PT ;  /* 0x000000ff0800720c */ /* 0x000fce0003f05270 */
[----:B------:R-:W-:Y:S06]  /*07b0*/  @!P1 BRA `(.L_x_18881) ;  /* 0x0000000000189947 */ /* 0x000fec0003800000 */
[----:B------:R-:W0:Y:S01]  /*07c0*/  LDS R6, [R7] ;  /* 0x0000000007067984 */ /* 0x000e220000000800 */
[----:B------:R-:W-:Y:S01]  /*07d0*/  IMAD.MOV.U32 R4, RZ, RZ, RZ ;  /* 0x000000ffff047224 */ /* 0x000fe200078e00ff */
[----:B0-----:R-:W-:-:S13]  /*07e0*/  FSETP.NAN.AND P1, PT, |R6|, |R6|, PT ;  /* 0x400000060600720b */ /* 0x001fda0003f28200 */
[----:B------:R-:W-:Y:S05]  /*07f0*/  @P1 BRA `(.L_x_18882) ;  /* 0x0000000000141947 */ /* 0x000fea0003800000 */
[----:B------:R-:W-:Y:S01]  /*0800*/  IMAD.MOV.U32 R4, RZ, RZ, R6 ;  /* 0x000000ffff047224 */ /* 0x000fe200078e0006 */
[----:B------:R-:W-:Y:S06]  /*0810*/  BRA `(.L_x_18882) ;  /* 0x00000000000c7947 */ /* 0x000fec0003800000 */
.L_x_18881:
[----:B------:R-:W0:Y:S02]  /*0820*/  LDS R9, [R7] ;  /* 0x0000000007097984 */ /* 0x000e240000000800 */
[----:B0-----:R-:W-:-:S13]  /*0830*/  FSETP.NAN.AND P1, PT, |R9|, |R9|, PT ;  /* 0x400000090900720b */ /* 0x001fda0003f28200 */
[----:B------:R-:W-:-:S07]  /*0840*/  @!P1 FADD R4, R4, R9 ;  /* 0x0000000904049221 */ /* 0x000fce0000000000 */
.L_x_18882:
[----:B------:R-:W-:Y:S05]  /*0850*/  BSYNC.RECONVERGENT B0 ;  /* 0x0000000000007941 */ /* 0x000fea0003800200 */
.L_x_18880:
[----:B------:R-:W-:Y:S01]  /*0860*/  LEA R7, R0, R7, 0x2 ;  /* 0x0000000700077211 */ /* 0x000fe200078e10ff */
[----:B------:R-:W-:Y:S06]  /*0870*/  @P0 BRA `(.L_x_18883) ;  /* 0xfffffffc00bc0947 */ /* 0x000fec000383ffff */
.L_x_18879:
[----:B-1----:R3:W-:Y:S02]  /*0880*/  STS [R5+UR5], R4 ;  /* 0x0000000405007988 */ /* 0x0027e40008000805 */
.L_x_18864:
[----:B01----:R-:W0:Y:S01]  /*0890*/  LDC.64 R6, c[0x0][0x398] ;  /* 0x0000e600ff067b82 */ /* 0x003e220000000a00 */
[----:B------:R-:W1:Y:S01]  /*08a0*/  LDCU.64 UR10, c[0x0][0x380] ;  /* 0x00007000ff0a77ac */ /* 0x000e620008000a00 */
[----:B------:R-:W-:Y:S02]  /*08b0*/  IMAD.MOV.U32 R3, RZ, RZ, RZ ;  /* 0x000000ffff037224 */ /* 0x000fe400078e00ff */
[----:B0-----:R-:W-:-:S04]  /*08c0*/  IMAD.WIDE.U32 R2, R6, UR8, R2 ;  /* 0x0000000806027c25 */ /* 0x001fc8000f8e0002 */
[----:B------:R-:W-:Y:S01]  /*08d0*/  IMAD R3, R7, UR8, R3 ;  /* 0x0000000807037c24 */ /* 0x000fe2000f8e0203 */
[----:B-1----:R-:W-:-:S04]  /*08e0*/  LEA R6, P0, R2, UR10, 0x2 ;  /* 0x0000000a02067c11 */ /* 0x002fc8000f8010ff */
[----:B------:R-:W-:-:S05]  /*08f0*/  LEA.HI.X R7, R2, UR11, R3, 0x2, P0 ;  /* 0x0000000b02077c11 */ /* 0x000fca00080f1403 */
[----:B--2---:R-:W-:Y:S01]  /*0900*/  STG.E desc[UR6][R6.64], R4 ;  /* 0x0000000406007986 */ /* 0x004fe2000c101906 */
[----:B------:R-:W-:Y:S05]  /*0910*/  EXIT ;  /* 0x000000000000794d */ /* 0x000fea0003800000 */
.L_x_18884:
        /* <DEDUP_REMOVED lines=14> */
.L_x_33313:


//--------------------- .text.contiguous_nansum3_f32 --------------------------
	.section	.text.contiguous_nansum3_f32,"ax",@progbits
	.align	128
        .global         contiguous_nansum3_f32
        .type           contiguous_nansum3_f32,@function
        .size           contiguous_nansum3_f32,(.L_x_32612 - contiguous_nansum3_f32)
        .other          contiguous_nansum3_f32,@"STO_CUDA_ENTRY STV_DEFAULT"
contiguous_nansum3_f32:
.text.contiguous_nansum3_f32:
        /* <DEDUP_REMOVED lines=43> */
.L_x_18903:
        /* <DEDUP_REMOVED lines=27> */
.L_x_18887:
[----:B------:R-:W-:Y:S01]  /*0460*/  MOV R27, R32 ;  /* 0x00000020001b7202 */ /* 0x000fe20000000f00 */
[----:B------:R-:W-:Y:S01]  /*0470*/  IMAD.MOV.U32 R2, RZ, RZ, R34 ;  /* 0x000000ffff027224 */ /* 0x000fe200078e0022 */
[----:B------:R-:W-:Y:S02]  /*0480*/  MOV R0, R35 ;  /* 0x0000002300007202 */ /* 0x000fe40000000f00 */
[----:B------:R-:W-:-:S07]  /*0490*/  MOV R9, 0x4b0 ;  /* 0x000004b000097802 */ /* 0x000fce0000000f00 */
[----:B012-4-:R-:W-:Y:S05]  /*04a0*/  CALL.REL.NOINC `($__internal_408_$__cuda_sm20_div_s64) ;  /* 0x0000003400007944 */ /* 0x017fea0003c00000 */
        /* <DEDUP_REMOVED lines=8> */
.L_x_18888:
        /* <DEDUP_REMOVED lines=33> */
.L_x_18889:
[----:B------:R-:W-:Y:S01]  /*0740*/  MOV R27, R31 ;  /* 0x0000001f001b7202 */ /* 0x000fe20000000f00 */
[----:B------:R-:W-:Y:S01]  /*0750*/  IMAD.MOV.U32 R2, RZ, RZ, R34 ;  /* 0x000000ffff027224 */ /* 0x000fe200078e0022 */
[----:B------:R-:W-:Y:S02]  /*0760*/  MOV R0, R35 ;  /* 0x0000002300007202 */ /* 0x000fe40000000f00 */
[----:B------:R-:W-:-:S07]  /*0770*/  MOV R9, 0x790 ;  /* 0x0000079000097802 */ /* 0x000fce0000000f00 */
[----:B0---4-:R-:W-:Y:S05]  /*0780*/  CALL.REL.NOINC `($__internal_408_$__cuda_sm20_div_s64) ;  /* 0x0000003000487944 */ /* 0x011fea0003c00000 */
        /* <DEDUP_REMOVED lines=9> */
.L_x_18890:
        /* <DEDUP_REMOVED lines=35> */
.L_x_18891:
[----:B------:R-:W-:Y:S01]  /*0a50*/  IMAD.MOV.U32 R27, RZ, RZ, R29 ;  /* 0x000000ffff1b7224 */ /* 0x000fe200078e001d */
[----:B------:R-:W-:Y:S01]  /*0a60*/  MOV R2, R32 ;  /* 0x0000002000027202 */ /* 0x000fe20000000f00 */
[----:B------:R-:W-:Y:S01]  /*0a70*/  IMAD.MOV.U32 R0, RZ, RZ, R33 ;  /* 0x000000ffff007224 */ /* 0x000fe200078e0021 */
[----:B------:R-:W-:-:S07]  /*0a80*/  MOV R9, 0xaa0 ;  /* 0x00000aa000097802 */ /* 0x000fce0000000f00 */
[----:B0---4-:R-:W-:Y:S05]  /*0a90*/  CALL.REL.NOINC `($__internal_408_$__cuda_sm20_div_s64) ;  /* 0x0000002c00847944 */ /* 0x011fea0003c00000 */
        /* <DEDUP_REMOVED lines=9> */
.L_x_18892:
        /* <DEDUP_REMOVED lines=33> */
.L_x_18893:
[----:B------:R-:W-:Y:S01]  /*0d40*/  MOV R27, R28 ;  /* 0x0000001c001b7202 */ /* 0x000fe20000000f00 */
[----:B------:R-:W-:Y:S01]  /*0d50*/  IMAD.MOV.U32 R2, RZ, RZ, R32 ;  /* 0x000000ffff027224 */ /* 0x000fe200078e0020 */
[----:B------:R-:W-:Y:S02]  /*0d60*/  MOV R0, R33 ;  /* 0x0000002100007202 */ /* 0x000fe40000000f00 */
[----:B------:R-:W-:-:S07]  /*0d70*/  MOV R9, 0xd90 ;  /* 0x00000d9000097802 */ /* 0x000fce0000000f00 */
[----:B0---4-:R-:W-:Y:S05]  /*0d80*/  CALL.REL.NOINC `($__internal_408_$__cuda_sm20_div_s64) ;  /* 0x0000002800c87944 */ /* 0x011fea0003c00000 */
        /* <DEDUP_REMOVED lines=8> */
.L_x_18894:
        /* <DEDUP_REMOVED lines=34> */
.L_x_18895:
        /* <DEDUP_REMOVED lines=14> */
.L_x_18896:
        /* <DEDUP_REMOVED lines=34> */
.L_x_18897:
        /* <DEDUP_REMOVED lines=14> */
.L_x_18898:
        /* <DEDUP_REMOVED lines=34> */
.L_x_18899:
        /* <DEDUP_REMOVED lines=14> */
.L_x_18900:
        /* <DEDUP_REMOVED lines=34> */
.L_x_18901:
        /* <DEDUP_REMOVED lines=14> */
.L_x_18902:
        /* <DEDUP_REMOVED lines=14> */
.L_x_18886:
        /* <DEDUP_REMOVED lines=33> */
.L_x_18905:
[----:B------:R-:W-:Y:S01]  /*1d00*/  MOV R27, R32 ;  /* 0x00000020001b7202 */ /* 0x000fe20000000f00 */
[----:B------:R-:W-:Y:S01]  /*1d10*/  IMAD.MOV.U32 R2, RZ, RZ, R16 ;  /* 0x000000ffff027224 */ /* 0x000fe200078e0010 */
[----:B------:R-:W-:Y:S02]  /*1d20*/  MOV R0, R17 ;  /* 0x0000001100007202 */ /* 0x000fe40000000f00 */
[----:B------:R-:W-:-:S07]  /*1d30*/  MOV R9, 0x1d50 ;  /* 0x00001d5000097802 */ /* 0x000fce0000000f00 */
[----:B0-----:R-:W-:Y:S05]  /*1d40*/  CALL.REL.NOINC `($__internal_408_$__cuda_sm20_div_s64) ;  /* 0x0000001800d87944 */ /* 0x001fea0003c00000 */
        /* <DEDUP_REMOVED lines=8> */
.L_x_18906:
        /* <DEDUP_REMOVED lines=35> */
.L_x_18907:
[----:B------:R-:W-:Y:S01]  /*2000*/  MOV R27, R17 ;  /* 0x00000011001b7202 */ /* 0x000fe20000000f00 */
[----:B------:R-:W-:Y:S01]  /*2010*/  IMAD.MOV.U32 R2, RZ, RZ, R18 ;  /* 0x000000ffff027224 */ /* 0x000fe200078e0012 */
[----:B------:R-:W-:Y:S02]  /*2020*/  MOV R0, R19 ;  /* 0x0000001300007202 */ /* 0x000fe40000000f00 */
[----:B------:R-:W-:-:S07]  /*2030*/  MOV R9, 0x2050 ;  /* 0x0000205000097802 */ /* 0x000fce0000000f00 */
[----:B0-----:R-:W-:Y:S05]  /*2040*/  CALL.REL.NOINC `($__internal_408_$__cuda_sm20_div_s64) ;  /* 0x0000001800187944 */ /* 0x001fea0003c00000 */
        /* <DEDUP_REMOVED lines=9> */
.L_x_18908:
        /* <DEDUP_REMOVED lines=36> */
.L_x_18909:
[----:B------:R-:W-:Y:S01]  /*2320*/  MOV R27, R19 ;  /* 0x00000013001b7202 */ /* 0x000fe20000000f00 */
[----:B------:R-:W-:Y:S01]  /*2330*/  IMAD.MOV.U32 R2, RZ, RZ, R28 ;  /* 0x000000ffff027224 */ /* 0x000fe200078e001c */
[----:B------:R-:W-:Y:S02]  /*2340*/  MOV R0, R29 ;  /* 0x0000001d00007202 */ /* 0x000fe40000000f00 */
[----:B------:R-:W-:-:S07]  /*2350*/  MOV R9, 0x2370 ;  /* 0x0000237000097802 */ /* 0x000fce0000000f00 */
[----:B0-----:R-:W-:Y:S05]  /*2360*/  CALL.REL.NOINC `($__internal_408_$__cuda_sm20_div_s64) ;  /* 0x0000001400507944 */ /* 0x001fea0003c00000 */
        /* <DEDUP_REMOVED lines=9> */
.L_x_18910:
        /* <DEDUP_REMOVED lines=37> */
.L_x_18911:
[----:B------:R-:W-:Y:S01]  /*2650*/  IMAD.MOV.U32 R27, RZ, RZ, R18 ;  /* 0x000000ffff1b7224 */ /* 0x000fe200078e0012 */
[----:B------:R-:W-:Y:S02]  /*2660*/  MOV R2, R28 ;  /* 0x0000001c00027202 */ /* 0x000fe40000000f00 */
[----:B------:R-:W-:Y:S02]  /*2670*/  MOV R0, R29 ;  /* 0x0000001d00007202 */ /* 0x000fe40000000f00 */
[----:B------:R-:W-:-:S07]  /*2680*/  MOV R9, 0x26a0 ;  /* 0x000026a000097802 */ /* 0x000fce0000000f00 */
[----:B0-----:R-:W-:Y:S05]  /*2690*/  CALL.REL.NOINC `($__internal_408_$__cuda_sm20_div_s64) ;  /* 0x0000001000847944 */ /* 0x001fea0003c00000 */
        /* <DEDUP_REMOVED lines=8> */
.L_x_18912:
        /* <DEDUP_REMOVED lines=9> */
.L_x_18904:
        /* <DEDUP_REMOVED lines=31> */
.L_x_18914:
[----:B------:R-:W-:Y:S01]  /*29a0*/  MOV R27, R32 ;  /* 0x00000020001b7202 */ /* 0x000fe20000000f00 */
[----:B------:R-:W-:Y:S01]  /*29b0*/  IMAD.MOV.U32 R0, RZ, RZ, R17 ;  /* 0x000000ffff007224 */ /* 0x000fe200078e0011 */
[----:B------:R-:W-:Y:S02]  /*29c0*/  MOV R2, R16 ;  /* 0x0000001000027202 */ /* 0x000fe40000000f00 */
[----:B------:R-:W-:-:S07]  /*29d0*/  MOV R9, 0x29f0 ;  /* 0x000029f000097802 */ /* 0x000fce0000000f00 */
[----:B0-----:R-:W-:Y:S05]  /*29e0*/  CALL.REL.NOINC `($__internal_408_$__cuda_sm20_div_s64) ;  /* 0x0000000c00b07944 */ /* 0x001fea0003c00000 */
        /* <DEDUP_REMOVED lines=8> */
.L_x_18915:
        /* <DEDUP_REMOVED lines=35> */
.L_x_18916:
        /* <DEDUP_REMOVED lines=14> */
.L_x_18917:
        /* <DEDUP_REMOVED lines=10> */
.L_x_18913:
        /* <DEDUP_REMOVED lines=29> */
.L_x_18918:
[----:B------:R-:W-:-:S07]  /*2ff0*/  MOV R0, 0x3010 ;  /* 0x0000301000007802 */ /* 0x000fce0000000f00 */
[----:B0-----:R-:W-:Y:S05]  /*3000*/  CALL.REL.NOINC `($__internal_409_$__cuda_sm20_rem_s64) ;  /* 0x0000000c00787944 */ /* 0x001fea0003c00000 */
[----:B------:R-:W-:Y:S01]  /*3010*/  IMAD.MOV.U32 R10, RZ, RZ, R2 ;  /* 0x000000ffff0a7224 */ /* 0x000fe200078e0002 */
[----:B------:R-:W-:-:S07]  /*3020*/  MOV R11, R9 ;  /* 0x00000009000b7202 */ /* 0x000fce0000000f00 */
.L_x_18919:
[----:B------:R-:W1:Y:S02]  /*3030*/  LDC.64 R12, c[0x0][0x398] ;  /* 0x0000e600ff0c7b82 */ /* 0x000e640000000a00 */
[----:B-1----:R-:W-:-:S06]  /*3040*/  IMAD.WIDE.U32 R2, R3, 0x8, R12 ;  /* 0x0000000803027825 */ /* 0x002fcc00078e000c */
[----:B------:R-:W2:Y:S02]  /*3050*/  LDG.E.64 R2, desc[UR8][R2.64] ;  /* 0x0000000802027981 */ /* 0x000ea4000c1e1b00 */
[-C--:B--2---:R-:W-:Y:S02]  /*3060*/  IMAD R9, R3, R10.reuse, RZ ;  /* 0x0000000a03097224 */ /* 0x084fe400078e02ff */
[----:B------:R-:W-:-:S04]  /*3070*/  IMAD.WIDE.U32 R28, R2, R10, R28 ;  /* 0x0000000a021c7225 */ /* 0x000fc800078e001c */
[----:B------:R-:W-:-:S05]  /*3080*/  IMAD R9, R2, R11, R9 ;  /* 0x0000000b02097224 */ /* 0x000fca00078e0209 */
[----:B------:R-:W-:-:S07]  /*3090*/  IADD3 R29, PT, PT, R29, R9, RZ ;  /* 0x000000091d1d7210 */ /* 0x000fce0007ffe0ff */
.L_x_18885:
[----:B------:R-:W1:Y:S02]  /*30a0*/  LDCU.64 UR10, c[0x0][0x388] ;  /* 0x00007100ff0a77ac */ /* 0x000e640008000a00 */
[----:B-1----:R-:W-:-:S04]  /*30b0*/  LEA R2, P0, R28, UR10, 0x2 ;  /* 0x0000000a1c027c11 */ /* 0x002fc8000f8010ff */
[----:B------:R-:W-:-:S06]  /*30c0*/  LEA.HI.X R3, R28, UR11, R29, 0x2, P0 ;  /* 0x0000000b1c037c11 */ /* 0x000fcc00080f141d */
[----:B------:R-:W2:Y:S01]  /*30d0*/  LDG.E R3, desc[UR8][R2.64] ;  /* 0x0000000802037981 */ /* 0x000ea2000c1e1900 */
[----:B------:R-:W-:-:S03]  /*30e0*/  ISETP.NE.AND P0, PT, R8, RZ, PT ;  /* 0x000000ff0800720c */ /* 0x000fc60003f05270 */
[----:B--2---:R1:W-:Y:S01]  /*30f0*/  STS [R4], R3 ;  /* 0x0000000304007388 */ /* 0x0043e20000000800 */
[----:B------:R-:W-:Y:S09]  /*3100*/  BAR.SYNC.DEFER_BLOCKING 0x0 ;  /* 0x0000000000007b1d */ /* 0x000ff20000010000 */
[----:B------:R-:W-:Y:S05]  /*3110*/  @P0 EXIT ;  /* 0x000000000000094d */ /* 0x000fea0003800000 */
[----:B------:R-:W-:-:S13]  /*3120*/  ISETP.GT.U32.AND P0, PT, R5, 0x1, PT ;  /* 0x000000010500780c */ /* 0x000fda0003f04070 */
[----:B-1----:R-:W1:Y:S01]  /*3130*/  @!P0 S2R R3, SR_CgaCtaId ;  /* 0x0000000000038919 */ /* 0x002e620000008800 */
[----:B------:R-:W-:-:S04]  /*3140*/  @!P0 MOV R0, 0x400 ;  /* 0x0000040000008802 */ /* 0x000fc80000000f00 */
[----:B-1----:R-:W-:-:S05]  /*3150*/  @!P0 LEA R0, R3, R0, 0x18 ;  /* 0x0000000003008211 */ /* 0x002fca00078ec0ff */
[----:B------:R-:W-:-:S06]  /*3160*/  @!P0 IMAD R0, R7, 0x4, R0 ;  /* 0x0000000407008824 */ /* 0x000fcc00078e0200 */
[----:B------:R-:W1:Y:S01]  /*3170*/  @!P0 LDS R0, [R0] ;  /* 0x0000000000008984 */ /* 0x000e620000000800 */
        /* <DEDUP_REMOVED lines=11> */
[----:B-1----:R1:W2:Y:S01]  /*3230*/  LDS R0, [R7+UR5] ;  /* 0x0000000507007984 */ /* 0x0022a20008000800 */
[----:B------:R-:W-:Y:S05]  /*3240*/  @!P0 BRA `(.L_x_18921) ;  /* 0x0000000400148947 */ /* 0x000fea0003800000 */
[----:B------:R-:W-:Y:S01]  /*3250*/  LOP3.LUT R5, R5, 0xfffffffc, RZ, 0xc0, !PT ;  /* 0xfffffffc05057812 */ /* 0x000fe200078ec0ff */
[----:B------:R-:W-:Y:S01]  /*3260*/  UMOV UR4, URZ ;  /* 0x000000ff00047c82 */ /* 0x000fe20008000000 */
[----:B------:R-:W-:-:S03]  /*3270*/  MOV R9, R2 ;  /* 0x0000000200097202 */ /* 0x000fc60000000f00 */
[----:B------:R-:W-:-:S07]  /*3280*/  IMAD.MOV R5, RZ, RZ, -R5 ;  /* 0x000000ffff057224 */ /* 0x000fce00078e0a05 */
.L_x_18934:
[----:B--2---:R-:W-:Y:S01]  /*3290*/  FSETP.NAN.AND P1, PT, |R0|, |R0|, PT ;  /* 0x400000000000720b */ /* 0x004fe20003f28200 */
[----:B------:R-:W-:Y:S01]  /*32a0*/  BSSY.RECONVERGENT B0, `(.L_x_18922) ;  /* 0x000000f000007945 */ /* 0x000fe20003800200 */
[----:B------:R-:W-:-:S04]  /*32b0*/  IADD3 R5, PT, PT, R5, 0x4, RZ ;  /* 0x0000000405057810 */ /* 0x000fc80007ffe0ff */
[----:B------:R-:W-:-:S07]  /*32c0*/  ISETP.NE.AND P0, PT, R5, RZ, PT ;  /* 0x000000ff0500720c */ /* 0x000fce0003f05270 */
[----:B------:R-:W-:Y:S06]  /*32d0*/  @!P1 BRA `(.L_x_18923) ;  /* 0x00000000001c9947 */ /* 0x000fec0003800000 */
[----:B------:R-:W-:Y:S01]  /*32e0*/  LEA R2, R6, R9, 0x2 ;  /* 0x0000000906027211 */ /* 0x000fe200078e10ff */
[----:B------:R-:W-:-:S05]  /*32f0*/  IMAD.MOV.U32 R0, RZ, RZ, RZ ;  /* 0x000000ffff007224 */ /* 0x000fca00078e00ff */
[----:B------:R-:W2:Y:S02]  /*3300*/  LDS R2, [R2] ;  /* 0x0000000002027984 */ /* 0x000ea40000000800 */
[----:B--2---:R-:W-:-:S13]  /*3310*/  FSETP.NAN.AND P1, PT, |R2|, |R2|, PT ;  /* 0x400000020200720b */ /* 0x004fda0003f28200 */
[----:B------:R-:W-:Y:S05]  /*3320*/  @P1 BRA `(.L_x_18924) ;  /* 0x0000000000181947 */ /* 0x000fea0003800000 */
[----:B------:R-:W-:Y:S01]  /*3330*/  MOV R0, R2 ;  /* 0x0000000200007202 */ /* 0x000fe20000000f00 */
[----:B------:R-:W-:Y:S06]  /*3340*/  BRA `(.L_x_18924) ;  /* 0x0000000000107947 */ /* 0x000fec0003800000 */
.L_x_18923:
[----:B------:R-:W-:-:S05]  /*3350*/  LEA R2, R6, R9, 0x2 ;  /* 0x0000000906027211 */ /* 0x000fca00078e10ff */
[----:B------:R-:W2:Y:S02]  /*3360*/  LDS R11, [R2] ;  /* 0x00000000020b7984 */ /* 0x000ea40000000800 */
[----:B--2---:R-:W-:-:S13]  /*3370*/  FSETP.NAN.AND P1, PT, |R11|, |R11|, PT ;  /* 0x4000000b0b00720b */ /* 0x004fda0003f28200 */
[----:B------:R-:W-:-:S07]  /*3380*/  @!P1 FADD R0, R0, R11 ;  /* 0x0000000b00009221 */ /* 0x000fce0000000000 */
.L_x_18924:
[----:B------:R-:W-:Y:S05]  /*3390*/  BSYNC.RECONVERGENT B0 ;  /* 0x0000000000007941 */ /* 0x000fea0003800200 */
.L_x_18922:
[----:B------:R-:W-:Y:S01]  /*33a0*/  FSETP.NAN.AND P1, PT, |R0|, |R0|, PT ;  /* 0x400000000000720b */ /* 0x000fe20003f28200 */
[----:B------:R-:W-:-:S12]  /*33b0*/  BSSY.RECONVERGENT B0, `(.L_x_18925) ;  /* 0x000000d000007945 */ /* 0x000fd80003800200 */
[----:B------:R-:W-:Y:S05]  /*33c0*/  @!P1 BRA `(.L_x_18926) ;  /* 0x00000000001c9947 */ /* 0x000fea0003800000 */
[----:B------:R-:W-:Y:S02]  /*33d0*/  IMAD R2, R6, 0x8, R9 ;  /* 0x0000000806027824 */ /* 0x000fe400078e0209 */
[----:B------:R-:W-:-:S04]  /*33e0*/  HFMA2 R0, -RZ, RZ, 0, 0 ;  /* 0x00000000ff007431 */ /* 0x000fc800000001ff */
[----:B------:R-:W2:Y:S02]  /*33f0*/  LDS R2, [R2] ;  /* 0x0000000002027984 */ /* 0x000ea40000000800 */
[----:B--2---:R-:W-:-:S13]  /*3400*/  FSETP.NAN.AND P1, PT, |R2|, |R2|, PT ;  /* 0x400000020200720b */ /* 0x004fda0003f28200 */
[----:B------:R-:W-:Y:S05]  /*3410*/  @P1 BRA `(.L_x_18927) ;  /* 0x0000000000181947 */ /* 0x000fea0003800000 */
[----:B------:R-:W-:Y:S01]  /*3420*/  MOV R0, R2 ;  /* 0x0000000200007202 */ /* 0x000fe20000000f00 */
[----:B------:R-:W-:Y:S06]  /*3430*/  BRA `(.L_x_18927) ;  /* 0x0000000000107947 */ /* 0x000fec0003800000 */
.L_x_18926:
[----:B------:R-:W-:-:S05]  /*3440*/  IMAD R2, R6, 0x8, R9 ;  /* 0x0000000806027824 */ /* 0x000fca00078e0209 */
[----:B------:R-:W2:Y:S02]  /*3450*/  LDS R11, [R2] ;  /* 0x00000000020b7984 */ /* 0x000ea40000000800 */
[----:B--2---:R-:W-:-:S13]  /*3460*/  FSETP.NAN.AND P1, PT, |R11|, |R11|, PT ;  /* 0x4000000b0b00720b */ /* 0x004fda0003f28200 */
[----:B------:R-:W-:-:S07]  /*3470*/  @!P1 FADD R0, R0, R11 ;  /* 0x0000000b00009221 */ /* 0x000fce0000000000 */
.L_x_18927:
[----:B------:R-:W-:Y:S05]  /*3480*/  BSYNC.RECONVERGENT B0 ;  /* 0x0000000000007941 */ /* 0x000fea0003800200 */
.L_x_18925:
[----:B------:R-:W-:Y:S01]  /*3490*/  FSETP.NAN.AND P1, PT, |R0|, |R0|, PT ;  /* 0x400000000000720b */ /* 0x000fe20003f28200 */
[----:B------:R-:W-:-:S12]  /*34a0*/  BSSY.RECONVERGENT B0, `(.L_x_18928) ;  /* 0x000000d000007945 */ /* 0x000fd80003800200 */
[----:B------:R-:W-:Y:S05]  /*34b0*/  @!P1 BRA `(.L_x_18929) ;  /* 0x00000000001c9947 */ /* 0x000fea0003800000 */
[----:B------:R-:W-:Y:S01]  /*34c0*/  IMAD R2, R6, 0xc, R9 ;  /* 0x0000000c06027824 */ /* 0x000fe200078e0209 */
[----:B------:R-:W-:-:S05]  /*34d0*/  MOV R0, RZ ;  /* 0x000000ff00007202 */ /* 0x000fca0000000f00 */
[----:B------:R-:W2:Y:S02]  /*34e0*/  LDS R2, [R2] ;  /* 0x0000000002027984 */ /* 0x000ea40000000800 */
[----:B--2---:R-:W-:-:S13]  /*34f0*/  FSETP.NAN.AND P1, PT, |R2|, |R2|, PT ;  /* 0x400000020200720b */ /* 0x004fda0003f28200 */
[----:B------:R-:W-:Y:S05]  /*3500*/  @P1 BRA `(.L_x_18930) ;  /* 0x0000000000181947 */ /* 0x000fea0003800000 */
[----:B------:R-:W-:Y:S01]  /*3510*/  MOV R0, R2 ;  /* 0x0000000200007202 */ /* 0x000fe20000000f00 */
[----:B------:R-:W-:Y:S06]  /*3520*/  BRA `(.L_x_18930) ;  /* 0x0000000000107947 */ /* 0x000fec0003800000 */
.L_x_18929:
[----:B------:R-:W-:-:S05]  /*3530*/  IMAD R2, R6, 0xc, R9 ;  /* 0x0000000c06027824 */ /* 0x000fca00078e0209 */
[----:B------:R-:W2:Y:S02]  /*3540*/  LDS R11, [R2] ;  /* 0x00000000020b7984 */ /* 0x000ea40000000800 */
[----:B--2---:R-:W-:-:S13]  /*3550*/  FSETP.NAN.AND P1, PT, |R11|, |R11|, PT ;  /* 0x4000000b0b00720b */ /* 0x004fda0003f28200 */
[----:B------:R-:W-:-:S07]  /*3560*/  @!P1 FADD R0, R0, R11 ;  /* 0x0000000b00009221 */ /* 0x000fce0000000000 */
.L_x_18930:
[----:B------:R-:W-:Y:S05]  /*3570*/  BSYNC.RECONVERGENT B0 ;  /* 0x0000000000007941 */ /* 0x000fea0003800200 */
.L_x_18928:
[----:B------:R-:W-:Y:S01]  /*3580*/  FSETP.NAN.AND P1, PT, |R0|, |R0|, PT ;  /* 0x400000000000720b */ /* 0x000fe20003f28200 */
[----:B------:R-:W-:-:S12]  /*3590*/  BSSY.RECONVERGENT B0, `(.L_x_18931) ;  /* 0x000000d000007945 */ /* 0x000fd80003800200 */
[----:B------:R-:W-:Y:S05]  /*35a0*/  @!P1 BRA `(.L_x_18932) ;  /* 0x00000000001c9947 */ /* 0x000fea0003800000 */
[----:B------:R-:W-:Y:S02]  /*35b0*/  IMAD R9, R6, 0x10, R9 ;  /* 0x0000001006097824 */ /* 0x000fe400078e0209 */
[----:B------:R-:W-:-:S03]  /*35c0*/  HFMA2 R0, -RZ, RZ, 0, 0 ;  /* 0x00000000ff007431 */ /* 0x000fc600000001ff */
[----:B------:R-:W2:Y:S02]  /*35d0*/  LDS R2, [R9] ;  /* 0x0000000009027984 */ /* 0x000ea40000000800 */
[----:B--2---:R-:W-:-:S13]  /*35e0*/  FSETP.NAN.AND P1, PT, |R2|, |R2|, PT ;  /* 0x400000020200720b */ /* 0x004fda0003f28200 */
[----:B------:R-:W-:Y:S05]  /*35f0*/  @P1 BRA `(.L_x_18933) ;  /* 0x0000000000181947 */ /* 0x000fea0003800000 */
[----:B------:R-:W-:Y:S01]  /*3600*/  MOV R0, R2 ;  /* 0x0000000200007202 */ /* 0x000fe20000000f00 */
[----:B------:R-:W-:Y:S06]  /*3610*/  BRA `(.L_x_18933) ;  /* 0x0000000000107947 */ /* 0x000fec0003800000 */
.L_x_18932:
[----:B------:R-:W-:-:S05]  /*3620*/  IMAD R9, R6, 0x10, R9 ;  /* 0x0000001006097824 */ /* 0x000fca00078e0209 */
[----:B------:R-:W2:Y:S02]  /*3630*/  LDS R11, [R9] ;  /* 0x00000000090b7984 */ /* 0x000ea40000000800 */
[----:B--2---:R-:W-:-:S13]  /*3640*/  FSETP.NAN.AND P1, PT, |R11|, |R11|, PT ;  /* 0x4000000b0b00720b */ /* 0x004fda0003f28200 */
[----:B------:R-:W-:-:S07]  /*3650*/  @!P1 FADD R0, R0, R11 ;  /* 0x0000000b00009221 */ /* 0x000fce0000000000 */
.L_x_18933:
[----:B------:R-:W-:Y:S05]  /*3660*/  BSYNC.RECONVERGENT B0 ;  /* 0x0000000000007941 */ /* 0x000fea0003800200 */
.L_x_18931:
[----:B------:R-:W-:Y:S01]  /*3670*/  UIADD3 UR4, UPT, UPT, UR4, 0x4, URZ ;  /* 0x0000000404047890 */ /* 0x000fe2000fffe0ff */
[----:B------:R-:W-:Y:S11]  /*3680*/  @P0 BRA `(.L_x_18934) ;  /* 0xfffffffc00000947 */ /* 0x000ff6000383ffff */
[----:B------:R-:W-:-:S12]  /*3690*/  UIADD3 UR4, UPT, UPT, UR4, 0x1, URZ ;  /* 0x0000000104047890 */ /* 0x000fd8000fffe0ff */
.L_x_18921:
[----:B------:R-:W-:-:S13]  /*36a0*/  ISETP.NE.AND P0, PT, R3, RZ, PT ;  /* 0x000000ff0300720c */ /* 0x000fda0003f05270 */
[----:B------:R-:W-:Y:S05]  /*36b0*/  @!P0 BRA `(.L_x_18935) ;  /* 0x0000000000548947 */ /* 0x000fea0003800000 */
[----:B------:R-:W-:Y:S01]  /*36c0*/  IMAD R2, R6, UR4, RZ ;  /* 0x0000000406027c24 */ /* 0x000fe2000f8e02ff */
[----:B0-----:R-:W-:-:S04]  /*36d0*/  IADD3 R4, PT, PT, -R3, RZ, RZ ;  /* 0x000000ff03047210 */ /* 0x001fc80007ffe1ff */
[----:B------:R-:W-:-:S05]  /*36e0*/  LEA R2, R2, R7, 0x2 ;  /* 0x0000000702027211 */ /* 0x000fca00078e10ff */
[----:B------:R-:W-:-:S07]  /*36f0*/  VIADD R3, R2, UR5 ;  /* 0x0000000502037c36 */ /* 0x000fce0008000000 */
.L_x_18939:
[----:B--2---:R-:W-:Y:S01]  /*3700*/  FSETP.NAN.AND P0, PT, |R0|, |R0|, PT ;  /* 0x400000000000720b */ /* 0x004fe20003f08200 */
[----:B------:R-:W-:Y:S01]  /*3710*/  BSSY.RECONVERGENT B0, `(.L_x_18936) ;  /* 0x000000d000007945 */ /* 0x000fe20003800200 */
[----:B------:R-:W-:-:S04]  /*3720*/  IADD3 R4, PT, PT, R4, 0x1, RZ ;  /* 0x0000000104047810 */ /* 0x000fc80007ffe0ff */
[----:B------:R-:W-:-:S07]  /*3730*/  ISETP.NE.AND P1, PT, R4, RZ, PT ;  /* 0x000000ff0400720c */ /* 0x000fce0003f25270 */
[----:B------:R-:W-:Y:S06]  /*3740*/  @!P0 BRA `(.L_x_18937) ;  /* 0x0000000000188947 */ /* 0x000fec0003800000 */
[----:B------:R-:W0:Y:S01]  /*3750*/  LDS R2, [R3] ;  /* 0x0000000003027984 */ /* 0x000e220000000800 */
[----:B------:R-:W-:Y:S02]  /*3760*/  MOV R0, RZ ;  /* 0x000000ff00007202 */ /* 0x000fe40000000f00 */
[----:B0-----:R-:W-:-:S13]  /*3770*/  FSETP.NAN.AND P0, PT, |R2|, |R2|, PT ;  /* 0x400000020200720b */ /* 0x001fda0003f08200 */
[----:B------:R-:W-:Y:S05]  /*3780*/  @P0 BRA `(.L_x_18938) ;  /* 0x0000000000140947 */ /* 0x000fea0003800000 */
[----:B------:R-:W-:Y:S01]  /*3790*/  IMAD.MOV.U32 R0, RZ, RZ, R2 ;  /* 0x000000ffff007224 */ /* 0x000fe200078e0002 */
[----:B------:R-:W-:Y:S06]  /*37a0*/  BRA `(.L_x_18938) ;  /* 0x00000000000c7947 */ /* 0x000fec0003800000 */
.L_x_18937:
[----:B------:R-:W0:Y:S02]  /*37b0*/  LDS R5, [R3] ;  /* 0x0000000003057984 */ /* 0x000e240000000800 */
[----:B0-----:R-:W-:-:S13]  /*37c0*/  FSETP.NAN.AND P0, PT, |R5|, |R5|, PT ;  /* 0x400000050500720b */ /* 0x001fda0003f08200 */
[----:B------:R-:W-:-:S07]  /*37d0*/  @!P0 FADD R0, R0, R5 ;  /* 0x0000000500008221 */ /* 0x000fce0000000000 */
.L_x_18938:
[----:B------:R-:W-:Y:S05]  /*37e0*/  BSYNC.RECONVERGENT B0 ;  /* 0x0000000000007941 */ /* 0x000fea0003800200 */
.L_x_18936:
[----:B------:R-:W-:Y:S01]  /*37f0*/  LEA R3, R6, R3, 0x2 ;  /* 0x0000000306037211 */ /* 0x000fe200078e10ff */
[----:B------:R-:W-:Y:S06]  /*3800*/  @P1 BRA `(.L_x_18939) ;  /* 0xfffffffc00bc1947 */ /* 0x000fec000383ffff */
.L_x_18935:
[----:B--2---:R2:W-:Y:S02]  /*3810*/  STS [R7+UR5], R0 ;  /* 0x0000000007007988 */ /* 0x0045e40008000805 */
.L_x_18920:
[----:B------:R-:W3:Y:S01]  /*3820*/  LDC.64 R2, c[0x0][0x3a8] ;  /* 0x0000ea00ff027b82 */ /* 0x000ee20000000a00 */
[----:B------:R-:W4:Y:S01]  /*3830*/  LDCU.64 UR4, c[0x0][0x380] ;  /* 0x00007000ff0477ac */ /* 0x000f220008000a00 */
[----:B------:R-:W-:-:S03]  /*3840*/  HFMA2 R15, -RZ, RZ, 0, 0 ;  /* 0x00000000ff0f7431 */ /* 0x000fc600000001ff */
[----:B---3--:R-:W-:-:S04]  /*3850*/  IMAD.WIDE.U32 R14, R2, UR7, R14 ;  /* 0x00000007020e7c25 */ /* 0x008fc8000f8e000e */
[----:B------:R-:W-:Y:S01]  /*3860*/  IMAD R3, R3, UR7, R15 ;  /* 0x0000000703037c24 */ /* 0x000fe2000f8e020f */
[----:B----4-:R-:W-:-:S04]  /*3870*/  LEA R2, P0, R14, UR4, 0x2 ;  /* 0x000000040e027c11 */ /* 0x010fc8000f8010ff */
[----:B------:R-:W-:-:S05]  /*3880*/  LEA.HI.X R3, R14, UR5, R3, 0x2, P0 ;  /* 0x000000050e037c11 */ /* 0x000fca00080f1403 */
[----:B-1----:R-:W-:Y:S01]  /*3890*/  STG.E desc[UR8][R2.64], R0 ;  /* 0x0000000002007986 */ /* 0x002fe2000c101908 */
[----:B------:R-:W-:Y:S05]  /*38a0*/  EXIT ;  /* 0x000000000000794d */ /* 0x000fea0003800000 */
        .weak           $__internal_408_$__cuda_sm20_div_s64
        .type           $__internal_408_$__cuda_sm20_div_s64,@function
        .size           $__internal_408_$__cuda_sm20_div_s64,($__internal_409_$__cuda_sm20_rem_s64 - $__internal_408_$__cuda_sm20_div_s64)
$__internal_408_$__cuda_sm20_div_s64:
        /* <DEDUP_REMOVED lines=83> */
[----:B------:R-:W-:Y:S06]  /*3de0*/  RET.REL.NODEC R12 `(contiguous_nansum3_f32) ;  /* 0xffffffc00c847950 */ /* 0x000fec0003c3ffff */
        .weak           $__internal_409_$__cuda_sm20_rem_s64
        .type           $__internal_409_$__cuda_sm20_rem_s64,@function
        .size           $__internal_409_$__cuda_sm20_rem_s64,(.L_x_32612 - $__internal_409_$__cuda_sm20_rem_s64)
$__internal_409_$__cuda_sm20_rem_s64:
        /* <DEDUP_REMOVED lines=66> */
[----:B------:R-:W-:Y:S06]  /*4210*/  RET.REL.NODEC R10 `(contiguous_nansum3_f32) ;  /* 0xffffffbc0a787950 */ /* 0x000fec0003c3ffff */
.L_x_18940:
        /* <DEDUP_REMOVED lines=14> */
.L_x_32612:


//--------------------- .text.contiguous_nansum22_f32 --------------------------
	.section	.text.contiguous_nansum22_f32,"ax",@progbits
	.align	128
        .global         contiguous_nansum22_f32
        .type           contiguous_nansum22_f32,@function
        .size           contiguous_nansum22_f32,(.L_x_33315 - contiguous_nansum22_f32)
        .other          contiguous_nansum22_f32,@"STO_CUDA_ENTRY STV_DEFAULT"
contiguous_nansum22_f32:
.text.contiguous_nansum22_f32:
        /* <DEDUP_REMOVED lines=25> */
[----:B------:R-:W-:-:S06]  /*0190*/  LEA.HI.X R9, R6, R5, R7, 0x2, P0 ;  /* 0x0000000506097211 */ /* 0x000fcc00000f1407 */
[----:B------:R-:W2:Y:S01]  /*01a0*/  LDG.E R9, desc[UR12][R8.64] ;  /* 0x0000000c08097981 */ /* 0x000ea2000c1e1900 */
[----:B------:R-:W-:Y:S01]  /*01b0*/  BSSY.RECONVERGENT B1, `(.L_x_18943) ;  /* 0x0000016000017945 */ /* 0x000fe20003800200 */
[----:B--2---:R-:W-:-:S13]  /*01c0*/  FSETP.NAN.AND P0, PT, |R9|, |R9|, PT ;  /* 0x400000090900720b */ /* 0x004fda0003f08200 */
[----:B------:R-:W-:Y:S05]  /*01d0*/  @!P0 BRA `(.L_x_18944) ;  /* 0x00000000002c8947 */ /* 0x000fea0003800000 */
[----:B------:R-:W-:Y:S02]  /*01e0*/  IMAD.MOV.U32 R11, RZ, RZ, RZ ;  /* 0x000000ffff0b7224 */ /* 0x000fe400078e00ff */
[----:B------:R-:W-:-:S04]  /*01f0*/  IMAD.WIDE.U32 R6, R13, UR8, R10 ;  /* 0x000000080d067c25 */ /* 0x000fc8000f8e000a */
[----:B------:R-:W-:Y:S01]  /*0200*/  IMAD.IADD R7, R15, 0x1, R7 ;  /* 0x000000010f077824 */ /* 0x000fe200078e0207 */
[----:B------:R-:W-:-:S04]  /*0210*/  LEA R4, P0, R6, R4, 0x2 ;  /* 0x0000000406047211 */ /* 0x000fc800078010ff */
[----:B------:R-:W-:-:S05]  /*0220*/  LEA.HI.X R5, R6, R5, R7, 0x2, P0 ;  /* 0x0000000506057211 */ /* 0x000fca00000f1407 */
[----:B------:R-:W2:Y:S01]  /*0230*/  LDG.E R4, desc[UR12][R4.64] ;  /* 0x0000000c04047981 */ /* 0x000ea2000c1e1900 */
[----:B------:R-:W-:Y:S01]  /*0240*/  IMAD.MOV.U32 R9, RZ, RZ, RZ ;  /* 0x000000ffff097224 */ /* 0x000fe200078e00ff */
[----:B--2---:R-:W-:-:S13]  /*0250*/  FSETP.NAN.AND P0, PT, |R4|, |R4|, PT ;  /* 0x400000040400720b */ /* 0x004fda0003f08200 */
[----:B------:R-:W-:Y:S05]  /*0260*/  @P0 BRA `(.L_x_18945) ;  /* 0x0000000000280947 */ /* 0x000fea0003800000 */
[----:B------:R-:W-:Y:S01]  /*0270*/  IMAD.MOV.U32 R9, RZ, RZ, R4 ;  /* 0x000000ffff097224 */ /* 0x000fe200078e0004 */
[----:B------:R-:W-:Y:S06]  /*0280*/  BRA `(.L_x_18945) ;  /* 0x0000000000207947 */ /* 0x000fec0003800000 */
.L_x_18944:
[----:B------:R-:W-:Y:S02]  /*0290*/  IMAD.MOV.U32 R11, RZ, RZ, RZ ;  /* 0x000000ffff0b7224 */ /* 0x000fe400078e00ff */
[----:B------:R-:W-:-:S04]  /*02a0*/  IMAD.WIDE.U32 R10, R13, UR8, R10 ;  /* 0x000000080d0a7c25 */ /* 0x000fc8000f8e000a */
[----:B------:R-:W-:Y:S01]  /*02b0*/  IMAD.IADD R15, R15, 0x1, R11 ;  /* 0x000000010f0f7824 */ /* 0x000fe200078e020b */
[----:B------:R-:W-:-:S04]  /*02c0*/  LEA R4, P0, R10, R4, 0x2 ;  /* 0x000000040a047211 */ /* 0x000fc800078010ff */
[----:B------:R-:W-:-:S05]  /*02d0*/  LEA.HI.X R5, R10, R5, R15, 0x2, P0 ;  /* 0x000000050a057211 */ /* 0x000fca00000f140f */
[----:B------:R-:W2:Y:S02]  /*02e0*/  LDG.E R4, desc[UR12][R4.64] ;  /* 0x0000000c04047981 */ /* 0x000ea4000c1e1900 */
[----:B--2---:R-:W-:-:S13]  /*02f0*/  FSETP.NAN.AND P0, PT, |R4|, |R4|, PT ;  /* 0x400000040400720b */ /* 0x004fda0003f08200 */
[----:B------:R-:W-:-:S07]  /*0300*/  @!P0 FADD R9, R9, R4 ;  /* 0x0000000409098221 */ /* 0x000fce0000000000 */
.L_x_18945:
[----:B------:R-:W-:Y:S05]  /*0310*/  BSYNC.RECONVERGENT B1 ;  /* 0x0000000000017941 */ /* 0x000fea0003800200 */
.L_x_18943:
[----:B------:R0:W-:Y:S01]  /*0320*/  STS [R0], R9 ;  /* 0x0000000900007388 */ /* 0x0001e20000000800 */
[----:B------:R-:W-:Y:S05]  /*0330*/  BRA `(.L_x_18946) ;  /* 0x0000000000307947 */ /* 0x000fea0003800000 */
.L_x_18942:
        /* <DEDUP_REMOVED lines=12> */
.L_x_18946:
[----:B------:R-:W-:Y:S05]  /*0400*/  BSYNC.RECONVERGENT B0 ;  /* 0x0000000000007941 */ /* 0x000fea0003800200 */
.L_x_18941:
[----:B------:R-:W-:Y:S01]  /*0410*/  BAR.SYNC.DEFER_BLOCKING 0x0 ;  /* 0x0000000000007b1d */ /* 0x000fe20000010000 */
[----:B------:R-:W-:-:S13]  /*0420*/  ISETP.GE.U32.AND P0, PT, R3, 0x42, PT ;  /* 0x000000420300780c */ /* 0x000fda0003f06070 */
[----:B------:R-:W-:Y:S05]  /*0430*/  @!P0 BRA `(.L_x_18947) ;  /* 0x0000000000688947 */ /* 0x000fea0003800000 */
.L_x_18953:
[----:B------:R-:W-:Y:S01]  /*0440*/  SHF.R.U32.HI R7, RZ, 0x1, R3 ;  /* 0x00000001ff077819 */ /* 0x000fe20000011603 */
[----:B------:R-:W-:Y:S03]  /*0450*/  BSSY.RECONVERGENT B0, `(.L_x_18948) ;  /* 0x0000014000007945 */ /* 0x000fe60003800200 */
[----:B------:R-:W-:-:S13]  /*0460*/  ISETP.GE.U32.AND P0, PT, R2, R7, PT ;  /* 0x000000070200720c */ /* 0x000fda0003f06070 */
[----:B--2---:R-:W-:Y:S05]  /*0470*/  @P0 BRA `(.L_x_18949) ;  /* 0x0000000000440947 */ /* 0x004fea0003800000 */
[----:B-1----:R-:W1:Y:S01]  /*0480*/  LDS R5, [R0] ;  /* 0x0000000000057984 */ /* 0x002e620000000800 */
[----:B------:R-:W-:Y:S01]  /*0490*/  BSSY.RECONVERGENT B1, `(.L_x_18950) ;  /* 0x000000e000017945 */ /* 0x000fe20003800200 */
[----:B-1----:R-:W-:-:S13]  /*04a0*/  FSETP.NAN.AND P0, PT, |R5|, |R5|, PT ;  /* 0x400000050500720b */ /* 0x002fda0003f08200 */
[----:B------:R-:W-:Y:S05]  /*04b0*/  @!P0 BRA `(.L_x_18951) ;  /* 0x00000000001c8947 */ /* 0x000fea0003800000 */
[----:B------:R-:W-:Y:S02]  /*04c0*/  IMAD R4, R7, 0x4, R0 ;  /* 0x0000000407047824 */ /* 0x000fe400078e0200 */
[----:B------:R-:W-:-:S04]  /*04d0*/  IMAD.MOV.U32 R5, RZ, RZ, RZ ;  /* 0x000000ffff057224 */ /* 0x000fc800078e00ff */
[----:B------:R-:W1:Y:S02]  /*04e0*/  LDS R4, [R4] ;  /* 0x0000000004047984 */ /* 0x000e640000000800 */
[----:B-1----:R-:W-:-:S13]  /*04f0*/  FSETP.NAN.AND P0, PT, |R4|, |R4|, PT ;  /* 0x400000040400720b */ /* 0x002fda0003f08200 */
[----:B------:R-:W-:Y:S05]  /*0500*/  @P0 BRA `(.L_x_18952) ;  /* 0x0000000000180947 */ /* 0x000fea0003800000 */
[----:B------:R-:W-:Y:S01]  /*0510*/  IMAD.MOV.U32 R5, RZ, RZ, R4 ;  /* 0x000000ffff057224 */ /* 0x000fe200078e0004 */
[----:B------:R-:W-:Y:S06]  /*0520*/  BRA `(.L_x_18952) ;  /* 0x0000000000107947 */ /* 0x000fec0003800000 */
.L_x_18951:
[----:B------:R-:W-:-:S06]  /*0530*/  IMAD R4, R7, 0x4, R0 ;  /* 0x0000000407047824 */ /* 0x000fcc00078e0200 */
[----:B------:R-:W1:Y:S02]  /*0540*/  LDS R4, [R4] ;  /* 0x0000000004047984 */ /* 0x000e640000000800 */
[----:B-1----:R-:W-:-:S13]  /*0550*/  FSETP.NAN.AND P0, PT, |R4|, |R4|, PT ;  /* 0x400000040400720b */ /* 0x002fda0003f08200 */
[----:B------:R-:W-:-:S07]  /*0560*/  @!P0 FADD R5, R5, R4 ;  /* 0x0000000405058221 */ /* 0x000fce0000000000 */
.L_x_18952:
[----:B------:R-:W-:Y:S05]  /*0570*/  BSYNC.RECONVERGENT B1 ;  /* 0x0000000000017941 */ /* 0x000fea0003800200 */
.L_x_18950:
[----:B------:R2:W-:Y:S02]  /*0580*/  STS [R0], R5 ;  /* 0x0000000500007388 */ /* 0x0005e40000000800 */
.L_x_18949:
[----:B------:R-:W-:Y:S05]  /*0590*/  BSYNC.RECONVERGENT B0 ;  /* 0x0000000000007941 */ /* 0x000fea0003800200 */
.L_x_18948:
[----:B------:R-:W-:Y:S01]  /*05a0*/  BAR.SYNC.DEFER_BLOCKING 0x0 ;  /* 0x0000000000007b1d */ /* 0x000fe20000010000 */
[----:B------:R-:W-:Y:S01]  /*05b0*/  ISETP.GT.U32.AND P0, PT, R3, 0x83, PT ;  /* 0x000000830300780c */ /* 0x000fe20003f04070 */
[----:B------:R-:W-:-:S12]  /*05c0*/  IMAD.MOV.U32 R3, RZ, RZ, R7 ;  /* 0x000000ffff037224 */ /* 0x000fd800078e0007 */
[----:B------:R-:W-:Y:S05]  /*05d0*/  @P0 BRA `(.L_x_18953) ;  /* 0xfffffffc00980947 */ /* 0x000fea000383ffff */
.L_x_18947:
[----:B------:R-:W-:-:S13]  /*05e0*/  ISETP.GT.U32.AND P0, PT, R2, 0x1f, PT ;  /* 0x0000001f0200780c */ /* 0x000fda0003f04070 */
[----:B------:R-:W-:Y:S05]  /*05f0*/  @P0 EXIT ;  /* 0x000000000000094d */ /* 0x000fea0003800000 */
[----:B------:R-:W3:Y:S01]  /*0600*/  LDS R3, [R0] ;  /* 0x0000000000037984 */ /* 0x000ee20000000800 */
[----:B------:R-:W-:Y:S01]  /*0610*/  BSSY.RECONVERGENT B0, `(.L_x_18954) ;  /* 0x000000f000007945 */ /* 0x000fe20003800200 */
[----:B---3--:R-:W-:-:S13]  /*0620*/  FSETP.NAN.AND P0, PT, |R3|, |R3|, PT ;  /* 0x400000030300720b */ /* 0x008fda0003f08200 */
[----:B------:R-:W-:Y:S05]  /*0630*/  @!P0 BRA `(.L_x_18955) ;  /* 0x0000000000188947 */ /* 0x000fea0003800000 */
[----:B------:R-:W3:Y:S02]  /*0640*/  LDS R3, [R0+0x80] ;  /* 0x0000800000037984 */ /* 0x000ee40000000800 */
[----:B---3--:R-:W-:Y:S01]  /*0650*/  FSETP.NAN.AND P0, PT, |R3|, |R3|, PT ;  /* 0x400000030300720b */ /* 0x008fe20003f08200 */
[----:B------:R-:W-:-:S12]  /*0660*/  IMAD.MOV.U32 R3, RZ, RZ, RZ ;  /* 0x000000ffff037224 */ /* 0x000fd800078e00ff */
[----:B------:R-:W-:Y:S05]  /*0670*/  @P0 BRA `(.L_x_18956) ;  /* 0x0000000000200947 */ /* 0x000fea0003800000 */
[----:B------:R3:W4:Y:S01]  /*0680*/  LDS R3, [R0+0x80] ;  /* 0x0000800000037984 */ /* 0x0007220000000800 */
[----:B------:R-:W-:Y:S05]  /*0690*/  BRA `(.L_x_18956) ;  /* 0x0000000000187947 */ /* 0x000fea0003800000 */
.L_x_18955:
[----:B------:R-:W3:Y:S02]  /*06a0*/  LDS R3, [R0+0x80] ;  /* 0x0000800000037984 */ /* 0x000ee40000000800 */
[----:B---3--:R-:W-:-:S13]  /*06b0*/  FSETP.NAN.AND P0, PT, |R3|, |R3|, PT ;  /* 0x400000030300720b */ /* 0x008fda0003f08200 */
[----:B------:R-:W-:Y:S04]  /*06c0*/  @P0 LDS R3, [R0] ;  /* 0x0000000000030984 */ /* 0x000fe80000000800 */
[----:B------:R-:W-:Y:S04]  /*06d0*/  @!P0 LDS R4, [R0] ;  /* 0x0000000000048984 */ /* 0x000fe80000000800 */
[----:B-12---:R-:W1:Y:S02]  /*06e0*/  @!P0 LDS R5, [R0+0x80] ;  /* 0x0000800000058984 */ /* 0x006e640000000800 */
[----:B-1----:R-:W-:-:S07]  /*06f0*/  @!P0 FADD R3, R4, R5 ;  /* 0x0000000504038221 */ /* 0x002fce0000000000 */
.L_x_18956:
[----:B------:R-:W-:Y:S05]  /*0700*/  BSYNC.RECONVERGENT B0 ;  /* 0x0000000000007941 */ /* 0x000fea0003800200 */
.L_x_18954:
[----:B----4-:R-:W-:Y:S01]  /*0710*/  STS [R0], R3 ;  /* 0x0000000300007388 */ /* 0x010fe20000000800 */
[----:B------:R-:W-:Y:S03]  /*0720*/  BSSY.RECONVERGENT B0, `(.L_x_18957) ;  /* 0x0000010000007945 */ /* 0x000fe60003800200 */
[----:B------:R-:W4:Y:S02]  /*0730*/  LDS R4, [R0] ;  /* 0x0000000000047984 */ /* 0x000f240000000800 */
[----:B----4-:R-:W-:-:S13]  /*0740*/  FSETP.NAN.AND P0, PT, |R4|, |R4|, PT ;  /* 0x400000040400720b */ /* 0x010fda0003f08200 */
[----:B------:R-:W-:Y:S05]  /*0750*/  @!P0 BRA `(.L_x_18958) ;  /* 0x0000000000188947 */ /* 0x000fea0003800000 */
[----:B------:R-:W4:Y:S02]  /*0760*/  LDS R3, [R0+0x40] ;  /* 0x0000400000037984 */ /* 0x000f240000000800 */
[----:B----4-:R-:W-:Y:S01]  /*0770*/  FSETP.NAN.AND P0, PT, |R3|, |R3|, PT ;  /* 0x400000030300720b */ /* 0x010fe20003f08200 */
[----:B------:R-:W-:-:S12]  /*0780*/  IMAD.MOV.U32 R3, RZ, RZ, RZ ;  /* 0x000000ffff037224 */ /* 0x000fd800078e00ff */
[----:B------:R-:W-:Y:S05]  /*0790*/  @P0 BRA `(.L_x_18959) ;  /* 0x0000000000200947 */ /* 0x000fea0003800000 */
[----:B------:R4:W0:Y:S01]  /*07a0*/  LDS R3, [R0+0x40] ;  /* 0x0000400000037984 */ /* 0x0008220000000800 */
[----:B------:R-:W-:Y:S05]  /*07b0*/  BRA `(.L_x_18959) ;  /* 0x0000000000187947 */ /* 0x000fea0003800000 */
.L_x_18958:
[----:B------:R-:W4:Y:S02]  /*07c0*/  LDS R3, [R0+0x40] ;  /* 0x0000400000037984 */ /* 0x000f240000000800 */
[----:B----4-:R-:W-:-:S13]  /*07d0*/  FSETP.NAN.AND P0, PT, |R3|, |R3|, PT ;  /* 0x400000030300720b */ /* 0x010fda0003f08200 */
[----:B------:R-:W-:Y:S04]  /*07e0*/  @P0 LDS R3, [R0] ;  /* 0x0000000000030984 */ /* 0x000fe80000000800 */
[----:B------:R-:W-:Y:S04]  /*07f0*/  @!P0 LDS R4, [R0] ;  /* 0x0000000000048984 */ /* 0x000fe80000000800 */
[----:B-12---:R-:W1:Y:S02]  /*0800*/  @!P0 LDS R5, [R0+0x40] ;  /* 0x0000400000058984 */ /* 0x006e640000000800 */
[----:B-1----:R-:W-:-:S07]  /*0810*/  @!P0 FADD R3, R4, R5 ;  /* 0x0000000504038221 */ /* 0x002fce0000000000 */
.L_x_18959:
[----:B------:R-:W-:Y:S05]  /*0820*/  BSYNC.RECONVERGENT B0 ;  /* 0x0000000000007941 */ /* 0x000fea0003800200 */
.L_x_18957:
[----:B0-----:R-:W-:Y:S01]  /*0830*/  STS [R0], R3 ;  /* 0x0000000300007388 */ /* 0x001fe20000000800 */
[----:B------:R-:W-:Y:S03]  /*0840*/  BSSY.RECONVERGENT B0, `(.L_x_18960) ;  /* 0x0000010000007945 */ /* 0x000fe60003800200 */
[----:B------:R-:W0:Y:S02]  /*0850*/  LDS R4, [R0] ;  /* 0x0000000000047984 */ /* 0x000e240000000800 */
[----:B0-----:R-:W-:-:S13]  /*0860*/  FSETP.NAN.AND P0, PT, |R4|, |R4|, PT ;  /* 0x400000040400720b */ /* 0x001fda0003f08200 */
[----:B------:R-:W-:Y:S05]  /*0870*/  @!P0 BRA `(.L_x_18961) ;  /* 0x0000000000188947 */ /* 0x000fea0003800000 */
[----:B------:R-:W0:Y:S02]  /*0880*/  LDS R3, [R0+0x20] ;  /* 0x0000200000037984 */ /* 0x000e240000000800 */
[----:B0-----:R-:W-:Y:S01]  /*0890*/  FSETP.NAN.AND P0, PT, |R3|, |R3|, PT ;  /* 0x400000030300720b */ /* 0x001fe20003f08200 */
[----:B------:R-:W-:-:S12]  /*08a0*/  IMAD.MOV.U32 R3, RZ, RZ, RZ ;  /* 0x000000ffff037224 */ /* 0x000fd800078e00ff */
[----:B------:R-:W-:Y:S05]  /*08b0*/  @P0 BRA `(.L_x_18962) ;  /* 0x0000000000200947 */ /* 0x000fea0003800000 */
[----:B------:R0:W0:Y:S01]  /*08c0*/  LDS R3, [R0+0x20] ;  /* 0x0000200000037984 */ /* 0x0000220000000800 */
[----:B------:R-:W-:Y:S05]  /*08d0*/  BRA `(.L_x_18962) ;  /* 0x0000000000187947 */ /* 0x000fea0003800000 */
.L_x_18961:
[----:B------:R-:W0:Y:S02]  /*08e0*/  LDS R3, [R0+0x20] ;  /* 0x0000200000037984 */ /* 0x000e240000000800 */
[----:B0-----:R-:W-:-:S13]  /*08f0*/  FSETP.NAN.AND P0, PT, |R3|, |R3|, PT ;  /* 0x400000030300720b */ /* 0x001fda0003f08200 */
[----:B------:R-:W-:Y:S04]  /*0900*/  @P0 LDS R3, [R0] ;  /* 0x0000000000030984 */ /* 0x000fe80000000800 */
[----:B------:R-:W-:Y:S04]  /*0910*/  @!P0 LDS R4, [R0] ;  /* 0x0000000000048984 */ /* 0x000fe80000000800 */
[----:B-12---:R-:W0:Y:S02]  /*0920*/  @!P0 LDS R5, [R0+0x20] ;  /* 0x0000200000058984 */ /* 0x006e240000000800 */
[----:B0-----:R-:W-:-:S07]  /*0930*/  @!P0 FADD R3, R4, R5 ;  /* 0x0000000504038221 */ /* 0x001fce0000000000 */
.L_x_18962:
[----:B------:R-:W-:Y:S05]  /*0940*/  BSYNC.RECONVERGENT B0 ;  /* 0x0000000000007941 */ /* 0x000fea0003800200 */
.L_x_18960:
        /* <DEDUP_REMOVED lines=11> */
.L_x_18964:
[----:B------:R-:W0:Y:S02]  /*0a00*/  LDS R3, [R0+0x10] ;  /* 0x0000100000037984 */ /* 0x000e240000000800 */
[----:B0-----:R-:W-:-:S13]  /*0a10*/  FSETP.NAN.AND P0, PT, |R3|, |R3|, PT ;  /* 0x400000030300720b */ /* 0x001fda0003f08200 */
[----:B------:R-:W-:Y:S04]  /*0a20*/  @P0 LDS R3, [R0] ;  /* 0x0000000000030984 */ /* 0x000fe80000000800 */
[----:B------:R-:W-:Y:S04]  /*0a30*/  @!P0 LDS R4, [R0] ;  /* 0x0000000000048984 */ /* 0x000fe80000000800 */
[----:B-12---:R-:W0:Y:S02]  /*0a40*/  @!P0 LDS R5, [R0+0x10] ;  /* 0x0000100000058984 */ /* 0x006e240000000800 */
[----:B0-----:R-:W-:-:S07]  /*0a50*/  @!P0 FADD R3, R4, R5 ;  /* 0x0000000504038221 */ /* 0x001fce0000000000 */
.L_x_18965:
[----:B------:R-:W-:Y:S05]  /*0a60*/  BSYNC.RECONVERGENT B0 ;  /* 0x0000000000007941 */ /* 0x000fea0003800200 */
.L_x_18963:
        /* <DEDUP_REMOVED lines=11> */
.L_x_18967:
[----:B------:R-:W0:Y:S02]  /*0b20*/  LDS R3, [R0+0x8] ;  /* 0x0000080000037984 */ /* 0x000e240000000800 */
[----:B0-----:R-:W-:-:S13]  /*0b30*/  FSETP.NAN.AND P0, PT, |R3|, |R3|, PT ;  /* 0x400000030300720b */ /* 0x001fda0003f08200 */
[----:B------:R-:W-:Y:S04]  /*0b40*/  @P0 LDS R3, [R0] ;  /* 0x0000000000030984 */ /* 0x000fe80000000800 */
[----:B------:R-:W-:Y:S04]  /*0b50*/  @!P0 LDS R4, [R0] ;  /* 0x0000000000048984 */ /* 0x000fe80000000800 */
[----:B-12---:R-:W0:Y:S02]  /*0b60*/  @!P0 LDS R5, [R0+0x8] ;  /* 0x0000080000058984 */ /* 0x006e240000000800 */
[----:B0-----:R-:W-:-:S07]  /*0b70*/  @!P0 FADD R3, R4, R5 ;  /* 0x0000000504038221 */ /* 0x001fce0000000000 */
.L_x_18968:
[----:B------:R-:W-:Y:S05]  /*0b80*/  BSYNC.RECONVERGENT B0 ;  /* 0x0000000000007941 */ /* 0x000fea0003800200 */
.L_x_18966:
        /* <DEDUP_REMOVED lines=11> */
.L_x_18970:
[----:B------:R-:W0:Y:S02]  /*0c40*/  LDS R3, [R0+0x4] ;  /* 0x0000040000037984 */ /* 0x000e240000000800 */
[----:B0-----:R-:W-:-:S13]  /*0c50*/  FSETP.NAN.AND P0, PT, |R3|, |R3|, PT ;  /* 0x400000030300720b */ /* 0x001fda0003f08200 */
[----:B------:R-:W-:Y:S04]  /*0c60*/  @P0 LDS R3, [R0] ;  /* 0x0000000000030984 */ /* 0x000fe80000000800 */
[----:B------:R-:W-:Y:S04]  /*0c70*/  @!P0 LDS R4, [R0] ;  /* 0x0000000000048984 */ /* 0x000fe80000000800 */
[----:B-12---:R-:W0:Y:S02]  /*0c80*/  @!P0 LDS R5, [R0+0x4] ;  /* 0x0000040000058984 */ /* 0x006e240000000800 */
[----:B0-----:R-:W-:-:S07]  /*0c90*/  @!P0 FADD R3, R4, R5 ;  /* 0x0000000504038221 */ /* 0x001fce0000000000 */
.L_x_18971:
[----:B------:R-:W-:Y:S05]  /*0ca0*/  BSYNC.RECONVERGENT B0 ;  /* 0x0000000000007941 */ /* 0x000fea0003800200 */
.L_x_18969:
[----:B------:R-:W-:Y:S01]  /*0cb0*/  ISETP.NE.AND P0, PT, R2, RZ, PT ;  /* 0x000000ff0200720c */ /* 0x000fe20003f05270 */
[----:B0-----:R0:W-:-:S12]  /*0cc0*/  STS [R0], R3 ;  /* 0x0000000300007388 */ /* 0x0011d80000000800 */
[----:B------:R-:W-:Y:S05]  /*0cd0*/  @P0 EXIT ;  /* 0x000000000000094d */ /* 0x000fea0003800000 */
[----:B------:R-:W5:Y:S01]  /*0ce0*/  S2UR UR5, SR_CgaCtaId ;  /* 0x00000000000579c3 */ /* 0x000f620000008800 */
[----:B------:R-:W-:Y:S01]  /*0cf0*/  UMOV UR4, 0x400 ;  /* 0x0000040000047882 */ /* 0x000fe20000000000 */
[----:B------:R-:W3:Y:S01]  /*0d00*/  LDCU.64 UR8, c[0x0][0x398] ;  /* 0x00007300ff0877ac */ /* 0x000ee20008000a00 */
[----:B------:R-:W4:Y:S05]  /*0d10*/  LDCU.64 UR10, c[0x0][0x380] ;  /* 0x00007000ff0a77ac */ /* 0x000f2a0008000a00 */
[----:B------:R-:W3:Y:S01]  /*0d20*/  S2UR UR7, SR_CTAID.Y ;  /* 0x00000000000779c3 */ /* 0x000ee20000002600 */
[----:B-----5:R-:W-:-:S03]  /*0d30*/  ULEA UR4, UR5, UR4, 0x18 ;  /* 0x0000000405047291 */ /* 0x020fc6000f8ec0ff */
[----:B------:R-:W-:-:S06]  /*0d40*/  UMOV UR5, URZ ;  /* 0x000000ff00057c82 */ /* 0x000fcc0008000000 */
[----:B-12---:R-:W1:Y:S01]  /*0d50*/  LDS R5, [UR4] ;  /* 0x00000004ff057984 */ /* 0x006e620008000800 */
[----:B------:R-:W-:Y:S02]  /*0d60*/  UMOV UR4, UR6 ;  /* 0x0000000600047c82 */ /* 0x000fe40008000000 */
[----:B---3--:R-:W-:-:S04]  /*0d70*/  UIMAD.WIDE.U32 UR4, UR7, UR8, UR4 ;  /* 0x00000008070472a5 */ /* 0x008fc8000f8e0004 */
[----:B------:R-:W-:Y:S02]  /*0d80*/  UIMAD UR7, UR7, UR9, UR5 ;  /* 0x00000009070772a4 */ /* 0x000fe4000f8e0205 */
[----:B----4-:R-:W-:-:S04]  /*0d90*/  ULEA UR5, UP0, UR4, UR10, 0x2 ;  /* 0x0000000a04057291 */ /* 0x010fc8000f8010ff */
[----:B------:R-:W-:Y:S02]  /*0da0*/  ULEA.HI.X UR4, UR4, UR11, UR7, 0x2, UP0 ;  /* 0x0000000b04047291 */ /* 0x000fe400080f1407 */
[----:B------:R-:W-:-:S04]  /*0db0*/  IMAD.U32 R2, RZ, RZ, UR5 ;  /* 0x00000005ff027e24 */ /* 0x000fc8000f8e00ff */
[----:B0-----:R-:W-:-:S05]  /*0dc0*/  IMAD.U32 R3, RZ, RZ, UR4 ;  /* 0x00000004ff037e24 */ /* 0x001fca000f8e00ff */
[----:B-1----:R-:W-:Y:S01]  /*0dd0*/  STG.E desc[UR12][R2.64], R5 ;  /* 0x0000000502007986 */ /* 0x002fe2000c10190c */
[----:B------:R-:W-:Y:S05]  /*0de0*/  EXIT ;  /* 0x000000000000794d */ /* 0x000fea0003800000 */
.L_x_18972:
        /* <DEDUP_REMOVED lines=9> */
.L_x_33315:


//--------------------- .text.contiguous_nansum2_f32 --------------------------
	.section	.text.contiguous_nansum2_f32,"ax",@progbits
	.align	128
        .global         contiguous_nansum2_f32
        .type           contiguous_nansum2_f32,@function
        .size           contiguous_nansum2_f32,(.L_x_32614 - contiguous_nansum2_f32)
        .other          contiguous_nansum2_f32,@"STO_CUDA_ENTRY STV_DEFAULT"
contiguous_nansum2_f32:
.text.contiguous_nansum2_f32:
        /* <DEDUP_REMOVED lines=46> */
.L_x_19001:
        /* <DEDUP_REMOVED lines=32> */
.L_x_18978:
[----:B------:R-:W-:Y:S01]  /*04e0*/  MOV R26, R6 ;  /* 0x00000006001a7202 */ /* 0x000fe20000000f00 */
[----:B------:R-:W-:Y:S01]  /*04f0*/  IMAD.MOV.U32 R13, RZ, RZ, R7 ;  /* 0x000000ffff0d7224 */ /* 0x000fe200078e0007 */
[----:B------:R-:W-:Y:S01]  /*0500*/  MOV R14, R34 ;  /* 0x00000022000e7202 */ /* 0x000fe20000000f00 */
[----:B------:R-:W-:Y:S01]  /*0510*/  IMAD.MOV.U32 R11, RZ, RZ, R35 ;  /* 0x000000ffff0b7224 */ /* 0x000fe200078e0023 */
[----:B------:R-:W-:-:S07]  /*0520*/  MOV R12, 0x540 ;  /* 0x00000540000c7802 */ /* 0x000fce0000000f00 */
[----:B-1----:R-:W-:Y:S05]  /*0530*/  CALL.REL.NOINC `($__internal_410_$__cuda_sm20_div_s64) ;  /* 0x0000006c00187944 */ /* 0x002fea0003c00000 */
        /* <DEDUP_REMOVED lines=9> */
.L_x_18979:
[----:B------:R-:W-:Y:S05]  /*05d0*/  BSYNC.RECONVERGENT B1 ;  /* 0x0000000000017941 */ /* 0x000fea0003800200 */
.L_x_18977:
        /* <DEDUP_REMOVED lines=34> */
.L_x_18981:
[----:B------:R-:W-:Y:S01]  /*0800*/  IMAD.MOV.U32 R26, RZ, RZ, R20 ;  /* 0x000000ffff1a7224 */ /* 0x000fe200078e0014 */
[----:B------:R-:W-:Y:S01]  /*0810*/  MOV R13, R9 ;  /* 0x00000009000d7202 */ /* 0x000fe20000000f00 */
[----:B------:R-:W-:Y:S01]  /*0820*/  IMAD.MOV.U32 R14, RZ, RZ, R34 ;  /* 0x000000ffff0e7224 */ /* 0x000fe200078e0022 */
[----:B------:R-:W-:Y:S02]  /*0830*/  MOV R11, R35 ;  /* 0x00000023000b7202 */ /* 0x000fe40000000f00 */
[----:B------:R-:W-:-:S07]  /*0840*/  MOV R12, 0x860 ;  /* 0x00000860000c7802 */ /* 0x000fce0000000f00 */
[----:B------:R-:W-:Y:S05]  /*0850*/  CALL.REL.NOINC `($__internal_410_$__cuda_sm20_div_s64) ;  /* 0x0000006800507944 */ /* 0x000fea0003c00000 */
        /* <DEDUP_REMOVED lines=9> */
.L_x_18982:
[----:B------:R-:W-:Y:S05]  /*08f0*/  BSYNC.RECONVERGENT B1 ;  /* 0x0000000000017941 */ /* 0x000fea0003800200 */
.L_x_18980:
        /* <DEDUP_REMOVED lines=33> */
.L_x_18984:
[----:B------:R-:W-:Y:S01]  /*0b10*/  IMAD.MOV.U32 R26, RZ, RZ, R36 ;  /* 0x000000ffff1a7224 */ /* 0x000fe200078e0024 */
[----:B------:R-:W-:Y:S01]  /*0b20*/  MOV R13, R37 ;  /* 0x00000025000d7202 */ /* 0x000fe20000000f00 */
[----:B------:R-:W-:Y:S01]  /*0b30*/  IMAD.MOV.U32 R14, RZ, RZ, R20 ;  /* 0x000000ffff0e7224 */ /* 0x000fe200078e0014 */
[----:B------:R-:W-:Y:S02]  /*0b40*/  MOV R11, R21 ;  /* 0x00000015000b7202 */ /* 0x000fe40000000f00 */
[----:B------:R-:W-:-:S07]  /*0b50*/  MOV R12, 0xb70 ;  /* 0x00000b70000c7802 */ /* 0x000fce0000000f00 */
[----:B------:R-:W-:Y:S05]  /*0b60*/  CALL.REL.NOINC `($__internal_410_$__cuda_sm20_div_s64) ;  /* 0x00000064008c7944 */ /* 0x000fea0003c00000 */
        /* <DEDUP_REMOVED lines=10> */
.L_x_18985:
[----:B------:R-:W-:Y:S05]  /*0c10*/  BSYNC.RECONVERGENT B1 ;  /* 0x0000000000017941 */ /* 0x000fea0003800200 */
.L_x_18983:
        /* <DEDUP_REMOVED lines=35> */
.L_x_18987:
[----:B------:R-:W-:Y:S01]  /*0e50*/  MOV R26, R34 ;  /* 0x00000022001a7202 */ /* 0x000fe20000000f00 */
[----:B------:R-:W-:Y:S01]  /*0e60*/  IMAD.MOV.U32 R13, RZ, RZ, R35 ;  /* 0x000000ffff0d7224 */ /* 0x000fe200078e0023 */
[----:B------:R-:W-:Y:S01]  /*0e70*/  MOV R14, R20 ;  /* 0x00000014000e7202 */ /* 0x000fe20000000f00 */
[----:B------:R-:W-:Y:S01]  /*0e80*/  IMAD.MOV.U32 R11, RZ, RZ, R21 ;  /* 0x000000ffff0b7224 */ /* 0x000fe200078e0015 */
[----:B------:R-:W-:-:S07]  /*0e90*/  MOV R12, 0xeb0 ;  /* 0x00000eb0000c7802 */ /* 0x000fce0000000f00 */
[----:B------:R-:W-:Y:S05]  /*0ea0*/  CALL.REL.NOINC `($__internal_410_$__cuda_sm20_div_s64) ;  /* 0x0000006000bc7944 */ /* 0x000fea0003c00000 */
        /* <DEDUP_REMOVED lines=11> */
.L_x_18988:
[----:B------:R-:W-:Y:S05]  /*0f60*/  BSYNC.RECONVERGENT B1 ;  /* 0x0000000000017941 */ /* 0x000fea0003800200 */
.L_x_18986:
        /* <DEDUP_REMOVED lines=36> */
.L_x_18990:
        /* <DEDUP_REMOVED lines=16> */
.L_x_18991:
[----:B------:R-:W-:Y:S05]  /*12b0*/  BSYNC.RECONVERGENT B1 ;  /* 0x0000000000017941 */ /* 0x000fea0003800200 */
.L_x_18989:
        /* <DEDUP_REMOVED lines=35> */
.L_x_18993:
        /* <DEDUP_REMOVED lines=17> */
.L_x_18994:
[----:B------:R-:W-:Y:S05]  /*1600*/  BSYNC.RECONVERGENT B1 ;  /* 0x0000000000017941 */ /* 0x000fea0003800200 */
.L_x_18992:
        /* <DEDUP_REMOVED lines=35> */
.L_x_18996:
        /* <DEDUP_REMOVED lines=16> */
.L_x_18997:
[----:B------:R-:W-:Y:S05]  /*1940*/  BSYNC.RECONVERGENT B1 ;  /* 0x0000000000017941 */ /* 0x000fea0003800200 */
.L_x_18995:
        /* <DEDUP_REMOVED lines=35> */
.L_x_18999:
        /* <DEDUP_REMOVED lines=16> */
.L_x_19000:
[----:B------:R-:W-:Y:S05]  /*1c80*/  BSYNC.RECONVERGENT B1 ;  /* 0x0000000000017941 */ /* 0x000fea0003800200 */
.L_x_18998:
        /* <DEDUP_REMOVED lines=8> */
.L_x_18976:
        /* <DEDUP_REMOVED lines=36> */
.L_x_19004:
[----:B------:R-:W-:Y:S01]  /*1f50*/  MOV R26, R6 ;  /* 0x00000006001a7202 */ /* 0x000fe20000000f00 */
[----:B------:R-:W-:Y:S01]  /*1f60*/  IMAD.MOV.U32 R13, RZ, RZ, R7 ;  /* 0x000000ffff0d7224 */ /* 0x000fe200078e0007 */
[----:B------:R-:W-:Y:S01]  /*1f70*/  MOV R14, R16 ;  /* 0x00000010000e7202 */ /* 0x000fe20000000f00 */
[----:B------:R-:W-:Y:S01]  /*1f80*/  IMAD.MOV.U32 R11, RZ, RZ, R17 ;  /* 0x000000ffff0b7224 */ /* 0x000fe200078e0011 */
[----:B------:R-:W-:-:S07]  /*1f90*/  MOV R12, 0x1fb0 ;  /* 0x00001fb0000c7802 */ /* 0x000fce0000000f00 */
[----:B------:R-:W-:Y:S05]  /*1fa0*/  CALL.REL.NOINC `($__internal_410_$__cuda_sm20_div_s64) ;  /* 0x00000050007c7944 */ /* 0x000fea0003c00000 */
        /* <DEDUP_REMOVED lines=9> */
.L_x_19005:
[----:B------:R-:W-:Y:S05]  /*2040*/  BSYNC.RECONVERGENT B1 ;  /* 0x0000000000017941 */ /* 0x000fea0003800200 */
.L_x_19003:
        /* <DEDUP_REMOVED lines=34> */
.L_x_19007:
        /* <DEDUP_REMOVED lines=17> */
.L_x_19008:
[----:B------:R-:W-:Y:S05]  /*2380*/  BSYNC.RECONVERGENT B1 ;  /* 0x0000000000017941 */ /* 0x000fea0003800200 */
.L_x_19006:
        /* <DEDUP_REMOVED lines=36> */
.L_x_19010:
        /* <DEDUP_REMOVED lines=16> */
.L_x_19011:
[----:B------:R-:W-:Y:S05]  /*26d0*/  BSYNC.RECONVERGENT B1 ;  /* 0x0000000000017941 */ /* 0x000fea0003800200 */
.L_x_19009:
        /* <DEDUP_REMOVED lines=35> */
.L_x_19013:
[----:B------:R-:W-:Y:S01]  /*2910*/  MOV R26, R18 ;  /* 0x00000012001a7202 */ /* 0x000fe20000000f00 */
[----:B------:R-:W-:Y:S01]  /*2920*/  IMAD.MOV.U32 R13, RZ, RZ, R19 ;  /* 0x000000ffff0d7224 */ /* 0x000fe200078e0013 */
[----:B------:R-:W-:Y:S01]  /*2930*/  MOV R14, R16 ;  /* 0x00000010000e7202 */ /* 0x000fe20000000f00 */
[----:B------:R-:W-:Y:S01]  /*2940*/  IMAD.MOV.U32 R11, RZ, RZ, R17 ;  /* 0x000000ffff0b7224 */ /* 0x000fe200078e0011 */
[----:B------:R-:W-:-:S07]  /*2950*/  MOV R12, 0x2970 ;  /* 0x00002970000c7802 */ /* 0x000fce0000000f00 */
[----:B------:R-:W-:Y:S05]  /*2960*/  CALL.REL.NOINC `($__internal_410_$__cuda_sm20_div_s64) ;  /* 0x00000048000c7944 */ /* 0x000fea0003c00000 */
        /* <DEDUP_REMOVED lines=10> */
.L_x_19014:
[----:B------:R-:W-:Y:S05]  /*2a10*/  BSYNC.RECONVERGENT B1 ;  /* 0x0000000000017941 */ /* 0x000fea0003800200 */
.L_x_19012:
[----:B------:R-:W-:Y:S01]  /*2a20*/  MOV R36, R22 ;  /* 0x0000001600247202 */ /* 0x000fe20000000f00 */
[----:B------:R-:W-:Y:S02]  /*2a30*/  IMAD R11, R11, R38, RZ ;  /* 0x000000260b0b7224 */ /* 0x000fe400078e02ff */
[----:B------:R-:W-:Y:S02]  /*2a40*/  VIADD R8, R8, 0xfffffffe ;  /* 0xfffffffe08087836 */ /* 0x000fe40000000000 */
[----:B------:R-:W-:-:S04]  /*2a50*/  IMAD.WIDE.U32 R22, R38, R10, R36 ;  /* 0x0000000a26167225 */ /* 0x000fc800078e0024 */
[----:B------:R-:W-:-:S05]  /*2a60*/  IMAD R11, R39, R10, R11 ;  /* 0x0000000a270b7224 */ /* 0x000fca00078e020b */
[----:B------:R-:W-:-:S07]  /*2a70*/  IADD3 R23, PT, PT, R23, R11, RZ ;  /* 0x0000000b17177210 */ /* 0x000fce0007ffe0ff */
.L_x_19002:
        /* <DEDUP_REMOVED lines=30> */
.L_x_19016:
[----:B------:R-:W-:Y:S01]  /*2c60*/  MOV R18, R6 ;  /* 0x0000000600127202 */ /* 0x000fe20000000f00 */
[----:B------:R-:W-:Y:S01]  /*2c70*/  IMAD.MOV.U32 R19, RZ, RZ, R7 ;  /* 0x000000ffff137224 */ /* 0x000fe200078e0007 */
[----:B------:R-:W-:Y:S01]  /*2c80*/  MOV R24, R10 ;  /* 0x0000000a00187202 */ /* 0x000fe20000000f00 */
[----:B------:R-:W-:Y:S01]  /*2c90*/  IMAD.MOV.U32 R21, RZ, RZ, R11 ;  /* 0x000000ffff157224 */ /* 0x000fe200078e000b */
[----:B------:R-:W-:-:S07]  /*2ca0*/  MOV R26, 0x2cc0 ;  /* 0x00002cc0001a7802 */ /* 0x000fce0000000f00 */
[----:B------:R-:W-:Y:S05]  /*2cb0*/  CALL.REL.NOINC `($__internal_411_$__cuda_sm20_rem_s64) ;  /* 0x0000004800847944 */ /* 0x000fea0003c00000 */
.L_x_19017:
[----:B------:R-:W-:Y:S05]  /*2cc0*/  BSYNC.RECONVERGENT B1 ;  /* 0x0000000000017941 */ /* 0x000fea0003800200 */
.L_x_19015:
        /* <DEDUP_REMOVED lines=30> */
.L_x_19019:
[----:B------:R-:W-:Y:S01]  /*2eb0*/  MOV R24, R10 ;  /* 0x0000000a00187202 */ /* 0x000fe20000000f00 */
[----:B------:R-:W-:Y:S01]  /*2ec0*/  IMAD.MOV.U32 R21, RZ, RZ, R11 ;  /* 0x000000ffff157224 */ /* 0x000fe200078e000b */
[----:B------:R-:W-:Y:S01]  /*2ed0*/  MOV R18, R20 ;  /* 0x0000001400127202 */ /* 0x000fe20000000f00 */
[----:B------:R-:W-:Y:S01]  /*2ee0*/  IMAD.MOV.U32 R19, RZ, RZ, R9 ;  /* 0x000000ffff137224 */ /* 0x000fe200078e0009 */
[----:B------:R-:W-:-:S07]  /*2ef0*/  MOV R26, 0x2f10 ;  /* 0x00002f10001a7802 */ /* 0x000fce0000000f00 */
[----:B------:R-:W-:Y:S05]  /*2f00*/  CALL.REL.NOINC `($__internal_411_$__cuda_sm20_rem_s64) ;  /* 0x0000004400f07944 */ /* 0x000fea0003c00000 */
.L_x_19020:
[----:B------:R-:W-:Y:S05]  /*2f10*/  BSYNC.RECONVERGENT B1 ;  /* 0x0000000000017941 */ /* 0x000fea0003800200 */
.L_x_19018:
[----:B------:R-:W-:Y:S02]  /*2f20*/  IMAD R7, R7, R16, RZ ;  /* 0x0000001007077224 */ /* 0x000fe400078e02ff */
[----:B------:R-:W-:-:S04]  /*2f30*/  IMAD.WIDE.U32 R22, R16, R6, R22 ;  /* 0x0000000610167225 */ /* 0x000fc800078e0016 */
[----:B------:R-:W-:-:S05]  /*2f40*/  IMAD R7, R17, R6, R7 ;  /* 0x0000000611077224 */ /* 0x000fca00078e0207 */
[----:B------:R-:W-:-:S07]  /*2f50*/  IADD3 R23, PT, PT, R23, R7, RZ ;  /* 0x0000000717177210 */ /* 0x000fce0007ffe0ff */
.L_x_18975:
[----:B------:R-:W0:Y:S02]  /*2f60*/  LDC.64 R8, c[0x0][0x388] ;  /* 0x0000e200ff087b82 */ /* 0x000e240000000a00 */
[----:B0-----:R-:W-:-:S04]  /*2f70*/  LEA R6, P0, R4, R8, 0x2 ;  /* 0x0000000804067211 */ /* 0x001fc800078010ff */
[----:B------:R-:W-:-:S05]  /*2f80*/  LEA.HI.X R7, R4, R9, R5, 0x2, P0 ;  /* 0x0000000904077211 */ /* 0x000fca00000f1405 */
[----:B------:R-:W2:Y:S01]  /*2f90*/  LDG.E R6, desc[UR12][R6.64] ;  /* 0x0000000c06067981 */ /* 0x000ea2000c1e1900 */
[----:B------:R-:W-:Y:S01]  /*2fa0*/  BSSY.RECONVERGENT B1, `(.L_x_19021) ;  /* 0x0000010000017945 */ /* 0x000fe20003800200 */
[----:B--2---:R-:W-:-:S13]  /*2fb0*/  FSETP.NAN.AND P0, PT, |R6|, |R6|, PT ;  /* 0x400000060600720b */ /* 0x004fda0003f08200 */
[----:B------:R-:W-:Y:S05]  /*2fc0*/  @!P0 BRA `(.L_x_19022) ;  /* 0x0000000000208947 */ /* 0x000fea0003800000 */
[----:B------:R-:W-:-:S04]  /*2fd0*/  LEA R4, P0, R22, R8, 0x2 ;  /* 0x0000000816047211 */ /* 0x000fc800078010ff */
[----:B------:R-:W-:-:S05]  /*2fe0*/  LEA.HI.X R5, R22, R9, R23, 0x2, P0 ;  /* 0x0000000916057211 */ /* 0x000fca00000f1417 */
[----:B------:R-:W2:Y:S01]  /*2ff0*/  LDG.E R4, desc[UR12][R4.64] ;  /* 0x0000000c04047981 */ /* 0x000ea2000c1e1900 */
[----:B------:R-:W-:Y:S01]  /*3000*/  IMAD.MOV.U32 R6, RZ, RZ, RZ ;  /* 0x000000ffff067224 */ /* 0x000fe200078e00ff */
[----:B--2---:R-:W-:-:S13]  /*3010*/  FSETP.NAN.AND P0, PT, |R4|, |R4|, PT ;  /* 0x400000040400720b */ /* 0x004fda0003f08200 */
[----:B------:R-:W-:Y:S05]  /*3020*/  @P0 BRA `(.L_x_19023) ;  /* 0x00000000001c0947 */ /* 0x000fea0003800000 */
[----:B------:R-:W-:Y:S01]  /*3030*/  MOV R6, R4 ;  /* 0x0000000400067202 */ /* 0x000fe20000000f00 */
[----:B------:R-:W-:Y:S06]  /*3040*/  BRA `(.L_x_19023) ;  /* 0x0000000000147947 */ /* 0x000fec0003800000 */
.L_x_19022:
[----:B------:R-:W-:-:S04]  /*3050*/  LEA R4, P0, R22, R8, 0x2 ;  /* 0x0000000816047211 */ /* 0x000fc800078010ff */
[----:B------:R-:W-:-:S06]  /*3060*/  LEA.HI.X R5, R22, R9, R23, 0x2, P0 ;  /* 0x0000000916057211 */ /* 0x000fcc00000f1417 */
[----:B------:R-:W2:Y:S02]  /*3070*/  LDG.E R5, desc[UR12][R4.64] ;  /* 0x0000000c04057981 */ /* 0x000ea4000c1e1900 */
[----:B--2---:R-:W-:-:S13]  /*3080*/  FSETP.NAN.AND P0, PT, |R5|, |R5|, PT ;  /* 0x400000050500720b */ /* 0x004fda0003f08200 */
[----:B------:R-:W-:-:S07]  /*3090*/  @!P0 FADD R6, R6, R5 ;  /* 0x0000000506068221 */ /* 0x000fce0000000000 */
.L_x_19023:
[----:B------:R-:W-:Y:S05]  /*30a0*/  BSYNC.RECONVERGENT B1 ;  /* 0x0000000000017941 */ /* 0x000fea0003800200 */
.L_x_19021:
[----:B------:R1:W-:Y:S01]  /*30b0*/  STS [R3], R6 ;  /* 0x0000000603007388 */ /* 0x0003e20000000800 */
[----:B------:R-:W-:Y:S05]  /*30c0*/  BRA `(.L_x_19024) ;  /* 0x0000003400b87947 */ /* 0x000fea0003800000 */
.L_x_18974:
        /* <DEDUP_REMOVED lines=18> */
.L_x_19051:
        /* <DEDUP_REMOVED lines=30> */
.L_x_19028:
        /* <DEDUP_REMOVED lines=15> */
.L_x_19029:
[----:B------:R-:W-:Y:S05]  /*34c0*/  BSYNC.RECONVERGENT B1 ;  /* 0x0000000000017941 */ /* 0x000fea0003800200 */
.L_x_19027:
        /* <DEDUP_REMOVED lines=39> */
.L_x_19031:
        /* <DEDUP_REMOVED lines=17> */
.L_x_19032:
[----:B------:R-:W-:Y:S05]  /*3850*/  BSYNC.RECONVERGENT B1 ;  /* 0x0000000000017941 */ /* 0x000fea0003800200 */
.L_x_19030:
        /* <DEDUP_REMOVED lines=37> */
.L_x_19034:
        /* <DEDUP_REMOVED lines=17> */
.L_x_19035:
[----:B------:R-:W-:Y:S05]  /*3bc0*/  BSYNC.RECONVERGENT B1 ;  /* 0x0000000000017941 */ /* 0x000fea0003800200 */
.L_x_19033:
        /* <DEDUP_REMOVED lines=38> */
.L_x_19037:
[----:B------:R-:W-:Y:S01]  /*3e30*/  IMAD.MOV.U32 R26, RZ, RZ, R20 ;  /* 0x000000ffff1a7224 */ /* 0x000fe200078e0014 */
[----:B------:R-:W-:Y:S01]  /*3e40*/  MOV R13, R21 ;  /* 0x00000015000d7202 */ /* 0x000fe20000000f00 */
[----:B------:R-:W-:Y:S01]  /*3e50*/  IMAD.MOV.U32 R14, RZ, RZ, R36 ;  /* 0x000000ffff0e7224 */ /* 0x000fe200078e0024 */
[----:B------:R-:W-:Y:S02]  /*3e60*/  MOV R11, R37 ;  /* 0x00000025000b7202 */ /* 0x000fe40000000f00 */
[----:B------:R-:W-:-:S07]  /*3e70*/  MOV R12, 0x3e90 ;  /* 0x00003e90000c7802 */ /* 0x000fce0000000f00 */
[----:B-1----:R-:W-:Y:S05]  /*3e80*/  CALL.REL.NOINC `($__internal_410_$__cuda_sm20_div_s64) ;  /* 0x0000003000c47944 */ /* 0x002fea0003c00000 */
        /* <DEDUP_REMOVED lines=11> */
.L_x_19038:
[----:B------:R-:W-:Y:S05]  /*3f40*/  BSYNC.RECONVERGENT B1 ;  /* 0x0000000000017941 */ /* 0x000fea0003800200 */
.L_x_19036:
        /* <DEDUP_REMOVED lines=38> */
.L_x_19040:
        /* <DEDUP_REMOVED lines=17> */
.L_x_19041:
[----:B------:R-:W-:Y:S05]  /*42c0*/  BSYNC.RECONVERGENT B1 ;  /* 0x0000000000017941 */ /* 0x000fea0003800200 */
.L_x_19039:
        /* <DEDUP_REMOVED lines=40> */
.L_x_19043:
        /* <DEDUP_REMOVED lines=17> */
.L_x_19044:
[----:B------:R-:W-:Y:S05]  /*4660*/  BSYNC.RECONVERGENT B1 ;  /* 0x0000000000017941 */ /* 0x000fea0003800200 */
.L_x_19042:
        /* <DEDUP_REMOVED lines=40> */
.L_x_19046:
        /* <DEDUP_REMOVED lines=17> */
.L_x_19047:
[----:B------:R-:W-:Y:S05]  /*4a00*/  BSYNC.RECONVERGENT B1 ;  /* 0x0000000000017941 */ /* 0x000fea0003800200 */
.L_x_19045:
        /* <DEDUP_REMOVED lines=38> */
.L_x_19049:
        /* <DEDUP_REMOVED lines=17> */
.L_x_19050:
[----:B------:R-:W-:Y:S05]  /*4d80*/  BSYNC.RECONVERGENT B1 ;  /* 0x0000000000017941 */ /* 0x000fea0003800200 */
.L_x_19048:
        /* <DEDUP_REMOVED lines=15> */
.L_x_19026:
        /* <DEDUP_REMOVED lines=37> */
.L_x_19054:
[----:B------:R-:W-:Y:S01]  /*50d0*/  IMAD.MOV.U32 R26, RZ, RZ, R18 ;  /* 0x000000ffff1a7224 */ /* 0x000fe200078e0012 */
[----:B------:R-:W-:Y:S01]  /*50e0*/  MOV R13, R19 ;  /* 0x00000013000d7202 */ /* 0x000fe20000000f00 */
[----:B------:R-:W-:Y:S01]  /*50f0*/  IMAD.MOV.U32 R14, RZ, RZ, R6 ;  /* 0x000000ffff0e7224 */ /* 0x000fe200078e0006 */
[----:B------:R-:W-:Y:S02]  /*5100*/  MOV R11, R7 ;  /* 0x00000007000b7202 */ /* 0x000fe40000000f00 */
[----:B------:R-:W-:-:S07]  /*5110*/  MOV R12, 0x5130 ;  /* 0x00005130000c7802 */ /* 0x000fce0000000f00 */
[----:B------:R-:W-:Y:S05]  /*5120*/  CALL.REL.NOINC `($__internal_410_$__cuda_sm20_div_s64) ;  /* 0x00000020001c7944 */ /* 0x000fea0003c00000 */
        /* <DEDUP_REMOVED lines=9> */
.L_x_19055:
[----:B------:R-:W-:Y:S05]  /*51c0*/  BSYNC.RECONVERGENT B1 ;  /* 0x0000000000017941 */ /* 0x000fea0003800200 */
.L_x_19053:
        /* <DEDUP_REMOVED lines=39> */
.L_x_19057:
        /* <DEDUP_REMOVED lines=17> */
.L_x_19058:
[----:B------:R-:W-:Y:S05]  /*5550*/  BSYNC.RECONVERGENT B1 ;  /* 0x0000000000017941 */ /* 0x000fea0003800200 */
.L_x_19056:
        /* <DEDUP_REMOVED lines=40> */
.L_x_19060:
        /* <DEDUP_REMOVED lines=17> */
.L_x_19061:
[----:B------:R-:W-:Y:S05]  /*58f0*/  BSYNC.RECONVERGENT B1 ;  /* 0x0000000000017941 */ /* 0x000fea0003800200 */
.L_x_19059:
        /* <DEDUP_REMOVED lines=40> */
.L_x_19063:
[----:B------:R-:W-:Y:S01]  /*5b80*/  MOV R26, R18 ;  /* 0x00000012001a7202 */ /* 0x000fe20000000f00 */
[----:B------:R-:W-:Y:S01]  /*5b90*/  IMAD.MOV.U32 R13, RZ, RZ, R19 ;  /* 0x000000ffff0d7224 */ /* 0x000fe200078e0013 */
[----:B------:R-:W-:Y:S02]  /*5ba0*/  MOV R14, R20 ;  /* 0x00000014000e7202 */ /* 0x000fe40000000f00 */
[----:B------:R-:W-:Y:S02]  /*5bb0*/  MOV R11, R21 ;  /* 0x00000015000b7202 */ /* 0x000fe40000000f00 */
[----:B------:R-:W-:-:S07]  /*5bc0*/  MOV R12, 0x5be0 ;  /* 0x00005be0000c7802 */ /* 0x000fce0000000f00 */
[----:B------:R-:W-:Y:S05]  /*5bd0*/  CALL.REL.NOINC `($__internal_410_$__cuda_sm20_div_s64) ;  /* 0x0000001400707944 */ /* 0x000fea0003c00000 */
        /* <DEDUP_REMOVED lines=11> */
.L_x_19064:
[----:B------:R-:W-:Y:S05]  /*5c90*/  BSYNC.RECONVERGENT B1 ;  /* 0x0000000000017941 */ /* 0x000fea0003800200 */
.L_x_19062:
        /* <DEDUP_REMOVED lines=11> */
.L_x_19052:
        /* <DEDUP_REMOVED lines=35> */
.L_x_19067:
[----:B------:R-:W-:Y:S01]  /*5f80*/  IMAD.MOV.U32 R26, RZ, RZ, R18 ;  /* 0x000000ffff1a7224 */ /* 0x000fe200078e0012 */
[----:B------:R-:W-:Y:S01]  /*5f90*/  MOV R13, R19 ;  /* 0x00000013000d7202 */ /* 0x000fe20000000f00 */
[----:B------:R-:W-:Y:S01]  /*5fa0*/  IMAD.MOV.U32 R11, RZ, RZ, R5 ;  /* 0x000000ffff0b7224 */ /* 0x000fe200078e0005 */
[----:B------:R-:W-:Y:S02]  /*5fb0*/  MOV R14, R4 ;  /* 0x00000004000e7202 */ /* 0x000fe40000000f00 */
[----:B------:R-:W-:-:S07]  /*5fc0*/  MOV R12, 0x5fe0 ;  /* 0x00005fe0000c7802 */ /* 0x000fce0000000f00 */
[----:B------:R-:W-:Y:S05]  /*5fd0*/  CALL.REL.NOINC `($__internal_410_$__cuda_sm20_div_s64) ;  /* 0x0000001000707944 */ /* 0x000fea0003c00000 */
        /* <DEDUP_REMOVED lines=8> */
.L_x_19068:
[----:B------:R-:W-:Y:S05]  /*6060*/  BSYNC.RECONVERGENT B1 ;  /* 0x0000000000017941 */ /* 0x000fea0003800200 */
.L_x_19066:
        /* <DEDUP_REMOVED lines=39> */
.L_x_19070:
        /* <DEDUP_REMOVED lines=17> */
.L_x_19071:
[----:B------:R-:W-:Y:S05]  /*63f0*/  BSYNC.RECONVERGENT B1 ;  /* 0x0000000000017941 */ /* 0x000fea0003800200 */
.L_x_19069:
        /* <DEDUP_REMOVED lines=11> */
.L_x_19065:
        /* <DEDUP_REMOVED lines=31> */
.L_x_19073:
[----:B------:R-:W-:Y:S02]  /*66a0*/  MOV R24, R20 ;  /* 0x0000001400187202 */ /* 0x000fe40000000f00 */
[----:B------:R-:W-:-:S07]  /*66b0*/  MOV R26, 0x66d0 ;  /* 0x000066d0001a7802 */ /* 0x000fce0000000f00 */
[----:B------:R-:W-:Y:S05]  /*66c0*/  CALL.REL.NOINC `($__internal_411_$__cuda_sm20_rem_s64) ;  /* 0x0000001000007944 */ /* 0x000fea0003c00000 */
[----:B------:R-:W-:Y:S01]  /*66d0*/  MOV R4, R6 ;  /* 0x0000000600047202 */ /* 0x000fe20000000f00 */
[----:B------:R-:W-:-:S07]  /*66e0*/  IMAD.MOV.U32 R5, RZ, RZ, R7 ;  /* 0x000000ffff057224 */ /* 0x000fce00078e0007 */
.L_x_19074:
[----:B------:R-:W-:Y:S05]  /*66f0*/  BSYNC.RECONVERGENT B1 ;  /* 0x0000000000017941 */ /* 0x000fea0003800200 */
.L_x_19072:
        /* <DEDUP_REMOVED lines=9> */
.L_x_19025:
[----:B------:R-:W2:Y:S04]  /*6790*/  LDG.E R8, desc[UR12][R8.64] ;  /* 0x0000000c08087981 */ /* 0x000ea8000c1e1900 */
[----:B--2---:R0:W-:Y:S02]  /*67a0*/  STS [R3], R8 ;  /* 0x0000000803007388 */ /* 0x0041e40000000800 */
.L_x_19024:
[----:B------:R-:W-:Y:S05]  /*67b0*/  BSYNC.RECONVERGENT B0 ;  /* 0x0000000000007941 */ /* 0x000fea0003800200 */
.L_x_18973:
[----:B------:R-:W-:Y:S01]  /*67c0*/  BAR.SYNC.DEFER_BLOCKING 0x0 ;  /* 0x0000000000007b1d */ /* 0x000fe20000010000 */
[----:B------:R-:W-:-:S13]  /*67d0*/  ISETP.GE.U32.AND P0, PT, R2, 0x42, PT ;  /* 0x000000420200780c */ /* 0x000fda0003f06070 */
[----:B------:R-:W-:Y:S05]  /*67e0*/  @!P0 BRA `(.L_x_19075) ;  /* 0x0000000000688947 */ /* 0x000fea0003800000 */
.L_x_19081:
[----:B-1----:R-:W-:Y:S01]  /*67f0*/  SHF.R.U32.HI R6, RZ, 0x1, R2 ;  /* 0x00000001ff067819 */ /* 0x002fe20000011602 */
[----:B------:R-:W-:Y:S03]  /*6800*/  BSSY.RECONVERGENT B0, `(.L_x_19076) ;  /* 0x0000014000007945 */ /* 0x000fe60003800200 */
[----:B------:R-:W-:-:S13]  /*6810*/  ISETP.GE.U32.AND P0, PT, R0, R6, PT ;  /* 0x000000060000720c */ /* 0x000fda0003f06070 */
[----:B------:R-:W-:Y:S05]  /*6820*/  @P0 BRA `(.L_x_19077) ;  /* 0x0000000000440947 */ /* 0x000fea0003800000 */
[----:B------:R-:W1:Y:S01]  /*6830*/  LDS R4, [R3] ;  /* 0x0000000003047984 */ /* 0x000e620000000800 */
[----:B------:R-:W-:Y:S01]  /*6840*/  BSSY.RECONVERGENT B1, `(.L_x_19078) ;  /* 0x000000e000017945 */ /* 0x000fe20003800200 */
[----:B-1----:R-:W-:-:S13]  /*6850*/  FSETP.NAN.AND P0, PT, |R4|, |R4|, PT ;  /* 0x400000040400720b */ /* 0x002fda0003f08200 */
[----:B------:R-:W-:Y:S05]  /*6860*/  @!P0 BRA `(.L_x_19079) ;  /* 0x00000000001c8947 */ /* 0x000fea0003800000 */
[----:B------:R-:W-:Y:S01]  /*6870*/  LEA R5, R6, R3, 0x2 ;  /* 0x0000000306057211 */ /* 0x000fe200078e10ff */
[----:B------:R-:W-:-:S05]  /*6880*/  IMAD.MOV.U32 R4, RZ, RZ, RZ ;  /* 0x000000ffff047224 */ /* 0x000fca00078e00ff */
[----:B------:R-:W1:Y:S02]  /*6890*/  LDS R5, [R5] ;  /* 0x0000000005057984 */ /* 0x000e640000000800 */
[----:B-1----:R-:W-:-:S13]  /*68a0*/  FSETP.NAN.AND P0, PT, |R5|, |R5|, PT ;  /* 0x400000050500720b */ /* 0x002fda0003f08200 */
[----:B------:R-:W-:Y:S05]  /*68b0*/  @P0 BRA `(.L_x_19080) ;  /* 0x0000000000180947 */ /* 0x000fea0003800000 */
[----:B------:R-:W-:Y:S01]  /*68c0*/  MOV R4, R5 ;  /* 0x0000000500047202 */ /* 0x000fe20000000f00 */
[----:B------:R-:W-:Y:S06]  /*68d0*/  BRA `(.L_x_19080) ;  /* 0x0000000000107947 */ /* 0x000fec0003800000 */
.L_x_19079:
[----:B------:R-:W-:-:S06]  /*68e0*/  LEA R5, R6, R3, 0x2 ;  /* 0x0000000306057211 */ /* 0x000fcc00078e10ff */
[----:B------:R-:W1:Y:S02]  /*68f0*/  LDS R5, [R5] ;  /* 0x0000000005057984 */ /* 0x000e640000000800 */
[----:B-1----:R-:W-:-:S13]  /*6900*/  FSETP.NAN.AND P0, PT, |R5|, |R5|, PT ;  /* 0x400000050500720b */ /* 0x002fda0003f08200 */
[----:B------:R-:W-:-:S07]  /*6910*/  @!P0 FADD R4, R4, R5 ;  /* 0x0000000504048221 */ /* 0x000fce0000000000 */
.L_x_19080:
[----:B------:R-:W-:Y:S05]  /*6920*/  BSYNC.RECONVERGENT B1 ;  /* 0x0000000000017941 */ /* 0x000fea0003800200 */
.L_x_19078:
[----:B------:R1:W-:Y:S02]  /*6930*/  STS [R3], R4 ;  /* 0x0000000403007388 */ /* 0x0003e40000000800 */
.L_x_19077:
[----:B------:R-:W-:Y:S05]  /*6940*/  BSYNC.RECONVERGENT B0 ;  /* 0x0000000000007941 */ /* 0x000fea0003800200 */
.L_x_19076:
[----:B------:R-:W-:Y:S01]  /*6950*/  BAR.SYNC.DEFER_BLOCKING 0x0 ;  /* 0x0000000000007b1d */ /* 0x000fe20000010000 */
[----:B------:R-:W-:Y:S01]  /*6960*/  ISETP.GT.U32.AND P0, PT, R2, 0x83, PT ;  /* 0x000000830200780c */ /* 0x000fe20003f04070 */
[----:B------:R-:W-:-:S12]  /*6970*/  IMAD.MOV.U32 R2, RZ, RZ, R6 ;  /* 0x000000ffff027224 */ /* 0x000fd800078e0006 */
[----:B------:R-:W-:Y:S05]  /*6980*/  @P0 BRA `(.L_x_19081) ;  /* 0xfffffffc00980947 */ /* 0x000fea000383ffff */
.L_x_19075:
[----:B------:R-:W-:-:S13]  /*6990*/  ISETP.GT.U32.AND P0, PT, R0, 0x1f, PT ;  /* 0x0000001f0000780c */ /* 0x000fda0003f04070 */
[----:B------:R-:W-:Y:S05]  /*69a0*/  @P0 EXIT ;  /* 0x000000000000094d */ /* 0x000fea0003800000 */
[----:B------:R-:W2:Y:S01]  /*69b0*/  LDS R2, [R3] ;  /* 0x0000000003027984 */ /* 0x000ea20000000800 */
[----:B------:R-:W-:Y:S01]  /*69c0*/  BSSY.RECONVERGENT B0, `(.L_x_19082) ;  /* 0x000000f000007945 */ /* 0x000fe20003800200 */
[----:B--2---:R-:W-:-:S13]  /*69d0*/  FSETP.NAN.AND P0, PT, |R2|, |R2|, PT ;  /* 0x400000020200720b */ /* 0x004fda0003f08200 */
[----:B------:R-:W-:Y:S05]  /*69e0*/  @!P0 BRA `(.L_x_19083) ;  /* 0x0000000000188947 */ /* 0x000fea0003800000 */
[----:B------:R-:W2:Y:S02]  /*69f0*/  LDS R2, [R3+0x80] ;  /* 0x0000800003027984 */ /* 0x000ea40000000800 */
[----:B--2---:R-:W-:Y:S01]  /*6a00*/  FSETP.NAN.AND P0, PT, |R2|, |R2|, PT ;  /* 0x400000020200720b */ /* 0x004fe20003f08200 */
[----:B------:R-:W-:-:S12]  /*6a10*/  HFMA2 R2, -RZ, RZ, 0, 0 ;  /* 0x00000000ff027431 */ /* 0x000fd800000001ff */
[----:B------:R-:W-:Y:S05]  /*6a20*/  @P0 BRA `(.L_x_19084) ;  /* 0x0000000000200947 */ /* 0x000fea0003800000 */
[----:B------:R2:W3:Y:S01]  /*6a30*/  LDS R2, [R3+0x80] ;  /* 0x0000800003027984 */ /* 0x0004e20000000800 */
[----:B------:R-:W-:Y:S05]  /*6a40*/  BRA `(.L_x_19084) ;  /* 0x0000000000187947 */ /* 0x000fea0003800000 */
.L_x_19083:
[----:B------:R-:W2:Y:S02]  /*6a50*/  LDS R2, [R3+0x80] ;  /* 0x0000800003027984 */ /* 0x000ea40000000800 */
[----:B--2---:R-:W-:-:S13]  /*6a60*/  FSETP.NAN.AND P0, PT, |R2|, |R2|, PT ;  /* 0x400000020200720b */ /* 0x004fda0003f08200 */
[----:B------:R-:W-:Y:S04]  /*6a70*/  @P0 LDS R2, [R3] ;  /* 0x0000000003020984 */ /* 0x000fe80000000800 */
[----:B-1----:R-:W-:Y:S04]  /*6a80*/  @!P0 LDS R4, [R3] ;  /* 0x0000000003048984 */ /* 0x002fe80000000800 */
[----:B------:R-:W1:Y:S02]  /*6a90*/  @!P0 LDS R5, [R3+0x80] ;  /* 0x0000800003058984 */ /* 0x000e640000000800 */
[----:B-1----:R-:W-:-:S07]  /*6aa0*/  @!P0 FADD R2, R4, R5 ;  /* 0x0000000504028221 */ /* 0x002fce0000000000 */
.L_x_19084:
[----:B------:R-:W-:Y:S05]  /*6ab0*/  BSYNC.RECONVERGENT B0 ;  /* 0x0000000000007941 */ /* 0x000fea0003800200 */
.L_x_19082:
[----:B---3--:R-:W-:Y:S01]  /*6ac0*/  STS [R3], R2 ;  /* 0x0000000203007388 */ /* 0x008fe20000000800 */
[----:B------:R-:W-:Y:S03]  /*6ad0*/  BSSY.RECONVERGENT B0, `(.L_x_19085) ;  /* 0x0000010000007945 */ /* 0x000fe60003800200 */
[----:B-1----:R-:W1:Y:S02]  /*6ae0*/  LDS R4, [R3] ;  /* 0x0000000003047984 */ /* 0x002e640000000800 */
[----:B-1----:R-:W-:-:S13]  /*6af0*/  FSETP.NAN.AND P0, PT, |R4|, |R4|, PT ;  /* 0x400000040400720b */ /* 0x002fda0003f08200 */
[----:B------:R-:W-:Y:S05]  /*6b00*/  @!P0 BRA `(.L_x_19086) ;  /* 0x0000000000188947 */ /* 0x000fea0003800000 */
[----:B------:R-:W1:Y:S02]  /*6b10*/  LDS R2, [R3+0x40] ;  /* 0x0000400003027984 */ /* 0x000e640000000800 */
[----:B-1----:R-:W-:Y:S02]  /*6b20*/  FSETP.NAN.AND P0, PT, |R2|, |R2|, PT ;  /* 0x400000020200720b */ /* 0x002fe40003f08200 */
[----:B------:R-:W-:-:S11]  /*6b30*/  MOV R2, RZ ;  /* 0x000000ff00027202 */ /* 0x000fd60000000f00 */
[----:B------:R-:W-:Y:S05]  /*6b40*/  @P0 BRA `(.L_x_19087) ;  /* 0x0000000000200947 */ /* 0x000fea0003800000 */
[----:B------:R1:W3:Y:S01]  /*6b50*/  LDS R2, [R3+0x40] ;  /* 0x0000400003027984 */ /* 0x0002e20000000800 */
[----:B------:R-:W-:Y:S05]  /*6b60*/  BRA `(.L_x_19087) ;  /* 0x0000000000187947 */ /* 0x000fea0003800000 */
.L_x_19086:
[----:B------:R-:W1:Y:S02]  /*6b70*/  LDS R2, [R3+0x40] ;  /* 0x0000400003027984 */ /* 0x000e640000000800 */
[----:B-1----:R-:W-:-:S13]  /*6b80*/  FSETP.NAN.AND P0, PT, |R2|, |R2|, PT ;  /* 0x400000020200720b */ /* 0x002fda0003f08200 */
[----:B------:R-:W-:Y:S04]  /*6b90*/  @P0 LDS R2, [R3] ;  /* 0x0000000003020984 */ /* 0x000fe80000000800 */
[----:B------:R-:W-:Y:S04]  /*6ba0*/  @!P0 LDS R4, [R3] ;  /* 0x0000000003048984 */ /* 0x000fe80000000800 */
[----:B------:R-:W1:Y:S02]  /*6bb0*/  @!P0 LDS R5, [R3+0x40] ;  /* 0x0000400003058984 */ /* 0x000e640000000800 */
[----:B-1----:R-:W-:-:S07]  /*6bc0*/  @!P0 FADD R2, R4, R5 ;  /* 0x0000000504028221 */ /* 0x002fce0000000000 */
.L_x_19087:
[----:B------:R-:W-:Y:S05]  /*6bd0*/  BSYNC.RECONVERGENT B0 ;  /* 0x0000000000007941 */ /* 0x000fea0003800200 */
.L_x_19085:
[----:B---3--:R-:W-:Y:S01]  /*6be0*/  STS [R3], R2 ;  /* 0x0000000203007388 */ /* 0x008fe20000000800 */
[----:B------:R-:W-:Y:S03]  /*6bf0*/  BSSY.RECONVERGENT B0, `(.L_x_19088) ;  /* 0x0000010000007945 */ /* 0x000fe60003800200 */
[----:B------:R-:W3:Y:S02]  /*6c00*/  LDS R4, [R3] ;  /* 0x0000000003047984 */ /* 0x000ee40000000800 */
        /* <DEDUP_REMOVED lines=8> */
.L_x_19089:
[----:B------:R-:W3:Y:S02]  /*6c90*/  LDS R2, [R3+0x20] ;  /* 0x0000200003027984 */ /* 0x000ee40000000800 */
[----:B---3--:R-:W-:-:S13]  /*6ca0*/  FSETP.NAN.AND P0, PT, |R2|, |R2|, PT ;  /* 0x400000020200720b */ /* 0x008fda0003f08200 */
[----:B------:R-:W-:Y:S04]  /*6cb0*/  @P0 LDS R2, [R3] ;  /* 0x0000000003020984 */ /* 0x000fe80000000800 */
[----:B------:R-:W-:Y:S04]  /*6cc0*/  @!P0 LDS R4, [R3] ;  /* 0x0000000003048984 */ /* 0x000fe80000000800 */
[----:B------:R-:W3:Y:S02]  /*6cd0*/  @!P0 LDS R5, [R3+0x20] ;  /* 0x0000200003058984 */ /* 0x000ee40000000800 */
[----:B---3--:R-:W-:-:S07]  /*6ce0*/  @!P0 FADD R2, R4, R5 ;  /* 0x0000000504028221 */ /* 0x008fce0000000000 */
.L_x_19090:
[----:B------:R-:W-:Y:S05]  /*6cf0*/  BSYNC.RECONVERGENT B0 ;  /* 0x0000000000007941 */ /* 0x000fea0003800200 */
.L_x_19088:
[----:B----4-:R-:W-:Y:S01]  /*6d00*/  STS [R3], R2 ;  /* 0x0000000203007388 */ /* 0x010fe20000000800 */
[----:B------:R-:W-:Y:S03]  /*6d10*/  BSSY.RECONVERGENT B0, `(.L_x_19091) ;  /* 0x0000010000007945 */ /* 0x000fe60003800200 */
[----:B------:R-:W4:Y:S02]  /*6d20*/  LDS R4, [R3] ;  /* 0x0000000003047984 */ /* 0x000f240000000800 */
[----:B----4-:R-:W-:-:S13]  /*6d30*/  FSETP.NAN.AND P0, PT, |R4|, |R4|, PT ;  /* 0x400000040400720b */ /* 0x010fda0003f08200 */
[----:B------:R-:W-:Y:S05]  /*6d40*/  @!P0 BRA `(.L_x_19092) ;  /* 0x0000000000188947 */ /* 0x000fea0003800000 */
[----:B------:R-:W4:Y:S02]  /*6d50*/  LDS R2, [R3+0x10] ;  /* 0x0000100003027984 */ /* 0x000f240000000800 */
[----:B----4-:R-:W-:Y:S01]  /*6d60*/  FSETP.NAN.AND P0, PT, |R2|, |R2|, PT ;  /* 0x400000020200720b */ /* 0x010fe20003f08200 */
[----:B------:R-:W-:-:S12]  /*6d70*/  HFMA2 R2, -RZ, RZ, 0, 0 ;  /* 0x00000000ff027431 */ /* 0x000fd800000001ff */
[----:B------:R-:W-:Y:S05]  /*6d80*/  @P0 BRA `(.L_x_19093) ;  /* 0x0000000000200947 */ /* 0x000fea0003800000 */
[----:B------:R4:W0:Y:S01]  /*6d90*/  LDS R2, [R3+0x10] ;  /* 0x0000100003027984 */ /* 0x0008220000000800 */
[----:B------:R-:W-:Y:S05]  /*6da0*/  BRA `(.L_x_19093) ;  /* 0x0000000000187947 */ /* 0x000fea0003800000 */
.L_x_19092:
[----:B------:R-:W4:Y:S02]  /*6db0*/  LDS R2, [R3+0x10] ;  /* 0x0000100003027984 */ /* 0x000f240000000800 */
[----:B----4-:R-:W-:-:S13]  /*6dc0*/  FSETP.NAN.AND P0, PT, |R2|, |R2|, PT ;  /* 0x400000020200720b */ /* 0x010fda0003f08200 */
[----:B------:R-:W-:Y:S04]  /*6dd0*/  @P0 LDS R2, [R3] ;  /* 0x0000000003020984 */ /* 0x000fe80000000800 */
[----:B------:R-:W-:Y:S04]  /*6de0*/  @!P0 LDS R4, [R3] ;  /* 0x0000000003048984 */ /* 0x000fe80000000800 */
[----:B------:R-:W4:Y:S02]  /*6df0*/  @!P0 LDS R5, [R3+0x10] ;  /* 0x0000100003058984 */ /* 0x000f240000000800 */
[----:B----4-:R-:W-:-:S07]  /*6e00*/  @!P0 FADD R2, R4, R5 ;  /* 0x0000000504028221 */ /* 0x010fce0000000000 */
.L_x_19093:
[----:B------:R-:W-:Y:S05]  /*6e10*/  BSYNC.RECONVERGENT B0 ;  /* 0x0000000000007941 */ /* 0x000fea0003800200 */
.L_x_19091:
[----:B0-----:R-:W-:Y:S01]  /*6e20*/  STS [R3], R2 ;  /* 0x0000000203007388 */ /* 0x001fe20000000800 */
[----:B------:R-:W-:Y:S03]  /*6e30*/  BSSY.RECONVERGENT B0, `(.L_x_19094) ;  /* 0x0000010000007945 */ /* 0x000fe60003800200 */
[----:B------:R-:W0:Y:S02]  /*6e40*/  LDS R4, [R3] ;  /* 0x0000000003047984 */ /* 0x000e240000000800 */
[----:B0-----:R-:W-:-:S13]  /*6e50*/  FSETP.NAN.AND P0, PT, |R4|, |R4|, PT ;  /* 0x400000040400720b */ /* 0x001fda0003f08200 */
[----:B------:R-:W-:Y:S05]  /*6e60*/  @!P0 BRA `(.L_x_19095) ;  /* 0x0000000000188947 */ /* 0x000fea0003800000 */
[----:B------:R-:W0:Y:S02]  /*6e70*/  LDS R2, [R3+0x8] ;  /* 0x0000080003027984 */ /* 0x000e240000000800 */
[----:B0-----:R-:W-:Y:S02]  /*6e80*/  FSETP.NAN.AND P0, PT, |R2|, |R2|, PT ;  /* 0x400000020200720b */ /* 0x001fe40003f08200 */
[----:B------:R-:W-:-:S11]  /*6e90*/  MOV R2, RZ ;  /* 0x000000ff00027202 */ /* 0x000fd60000000f00 */
[----:B------:R-:W-:Y:S05]  /*6ea0*/  @P0 BRA `(.L_x_19096) ;  /* 0x0000000000200947 */ /* 0x000fea0003800000 */
[----:B------:R0:W0:Y:S01]  /*6eb0*/  LDS R2, [R3+0x8] ;  /* 0x0000080003027984 */ /* 0x0000220000000800 */
[----:B------:R-:W-:Y:S05]  /*6ec0*/  BRA `(.L_x_19096) ;  /* 0x0000000000187947 */ /* 0x000fea0003800000 */
.L_x_19095:
[----:B------:R-:W0:Y:S02]  /*6ed0*/  LDS R2, [R3+0x8] ;  /* 0x0000080003027984 */ /* 0x000e240000000800 */
[----:B0-----:R-:W-:-:S13]  /*6ee0*/  FSETP.NAN.AND P0, PT, |R2|, |R2|, PT ;  /* 0x400000020200720b */ /* 0x001fda0003f08200 */
[----:B------:R-:W-:Y:S04]  /*6ef0*/  @P0 LDS R2, [R3] ;  /* 0x0000000003020984 */ /* 0x000fe80000000800 */
[----:B------:R-:W-:Y:S04]  /*6f00*/  @!P0 LDS R4, [R3] ;  /* 0x0000000003048984 */ /* 0x000fe80000000800 */
[----:B------:R-:W0:Y:S02]  /*6f10*/  @!P0 LDS R5, [R3+0x8] ;  /* 0x0000080003058984 */ /* 0x000e240000000800 */
[----:B0-----:R-:W-:-:S07]  /*6f20*/  @!P0 FADD R2, R4, R5 ;  /* 0x0000000504028221 */ /* 0x001fce0000000000 */
.L_x_19096:
[----:B------:R-:W-:Y:S05]  /*6f30*/  BSYNC.RECONVERGENT B0 ;  /* 0x0000000000007941 */ /* 0x000fea0003800200 */
.L_x_19094:
        /* <DEDUP_REMOVED lines=11> */
.L_x_19098:
[----:B------:R-:W0:Y:S02]  /*6ff0*/  LDS R2, [R3+0x4] ;  /* 0x0000040003027984 */ /* 0x000e240000000800 */
[----:B0-----:R-:W-:-:S13]  /*7000*/  FSETP.NAN.AND P0, PT, |R2|, |R2|, PT ;  /* 0x400000020200720b */ /* 0x001fda0003f08200 */
[----:B------:R-:W-:Y:S04]  /*7010*/  @P0 LDS R2, [R3] ;  /* 0x0000000003020984 */ /* 0x000fe80000000800 */
[----:B------:R-:W-:Y:S04]  /*7020*/  @!P0 LDS R4, [R3] ;  /* 0x0000000003048984 */ /* 0x000fe80000000800 */
[----:B------:R-:W0:Y:S02]  /*7030*/  @!P0 LDS R5, [R3+0x4] ;  /* 0x0000040003058984 */ /* 0x000e240000000800 */
[----:B0-----:R-:W-:-:S07]  /*7040*/  @!P0 FADD R2, R4, R5 ;  /* 0x0000000504028221 */ /* 0x001fce0000000000 */
.L_x_19099:
[----:B------:R-:W-:Y:S05]  /*7050*/  BSYNC.RECONVERGENT B0 ;  /* 0x0000000000007941 */ /* 0x000fea0003800200 */
.L_x_19097:
[----:B------:R-:W-:Y:S01]  /*7060*/  ISETP.NE.AND P0, PT, R0, RZ, PT ;  /* 0x000000ff0000720c */ /* 0x000fe20003f05270 */
[----:B0-----:R0:W-:-:S12]  /*7070*/  STS [R3], R2 ;  /* 0x0000000203007388 */ /* 0x0011d80000000800 */
[----:B------:R-:W-:Y:S05]  /*7080*/  @P0 EXIT ;  /* 0x000000000000094d */ /* 0x000fea0003800000 */
[----:B------:R-:W5:Y:S01]  /*7090*/  S2UR UR5, SR_CgaCtaId ;  /* 0x00000000000579c3 */ /* 0x000f620000008800 */
[----:B------:R-:W-:Y:S01]  /*70a0*/  UMOV UR4, 0x400 ;  /* 0x0000040000047882 */ /* 0x000fe20000000000 */
[----:B------:R-:W1:Y:S01]  /*70b0*/  LDCU.64 UR8, c[0x0][0x3b0] ;  /* 0x00007600ff0877ac */ /* 0x000e620008000a00 */
[----:B------:R-:W2:Y:S05]  /*70c0*/  LDCU.64 UR10, c[0x0][0x380] ;  /* 0x00007000ff0a77ac */ /* 0x000eaa0008000a00 */
[----:B------:R-:W1:Y:S01]  /*70d0*/  S2UR UR7, SR_CTAID.Y ;  /* 0x00000000000779c3 */ /* 0x000e620000002600 */
[----:B-----5:R-:W-:-:S03]  /*70e0*/  ULEA UR4, UR5, UR4, 0x18 ;  /* 0x0000000405047291 */ /* 0x020fc6000f8ec0ff */
[----:B------:R-:W-:-:S06]  /*70f0*/  UMOV UR5, URZ ;  /* 0x000000ff00057c82 */ /* 0x000fcc0008000000 */
[----:B------:R-:W5:Y:S01]  /*7100*/  LDS R5, [UR4] ;  /* 0x00000004ff057984 */ /* 0x000f620008000800 */
[----:B------:R-:W-:Y:S02]  /*7110*/  UMOV UR4, UR6 ;  /* 0x0000000600047c82 */ /* 0x000fe40008000000 */
[----:B-1----:R-:W-:-:S04]  /*7120*/  UIMAD.WIDE.U32 UR4, UR7, UR8, UR4 ;  /* 0x00000008070472a5 */ /* 0x002fc8000f8e0004 */
[----:B------:R-:W-:Y:S02]  /*7130*/  UIMAD UR7, UR7, UR9, UR5 ;  /* 0x00000009070772a4 */ /* 0x000fe4000f8e0205 */
[----:B--2---:R-:W-:-:S04]  /*7140*/  ULEA UR5, UP0, UR4, UR10, 0x2 ;  /* 0x0000000a04057291 */ /* 0x004fc8000f8010ff */
[----:B------:R-:W-:Y:S02]  /*7150*/  ULEA.HI.X UR4, UR4, UR11, UR7, 0x2, UP0 ;  /* 0x0000000b04047291 */ /* 0x000fe400080f1407 */
[----:B0-----:R-:W-:-:S04]  /*7160*/  MOV R2, UR5 ;  /* 0x0000000500027c02 */ /* 0x001fc80008000f00 */
[----:B---34-:R-:W-:-:S05]  /*7170*/  MOV R3, UR4 ;  /* 0x0000000400037c02 */ /* 0x018fca0008000f00 */
[----:B-----5:R-:W-:Y:S01]  /*7180*/  STG.E desc[UR12][R2.64], R5 ;  /* 0x0000000502007986 */ /* 0x020fe2000c10190c */
[----:B------:R-:W-:Y:S05]  /*7190*/  EXIT ;  /* 0x000000000000794d */ /* 0x000fea0003800000 */
        .weak           $__internal_410_$__cuda_sm20_div_s64
        .type           $__internal_410_$__cuda_sm20_div_s64,@function
        .size           $__internal_410_$__cuda_sm20_div_s64,($__internal_411_$__cuda_sm20_rem_s64 - $__internal_410_$__cuda_sm20_div_s64)
$__internal_410_$__cuda_sm20_div_s64:
        /* <DEDUP_REMOVED lines=82> */
[----:B------:R-:W-:Y:S06]  /*76c0*/  RET.REL.NODEC R12 `(contiguous_nansum2_f32) ;  /* 0xffffff880c4c7950 */ /* 0x000fec0003c3ffff */
        .weak           $__internal_411_$__cuda_sm20_rem_s64
        .type           $__internal_411_$__cuda_sm20_rem_s64,@function
        .size           $__internal_411_$__cuda_sm20_rem_s64,(.L_x_32614 - $__internal_411_$__cuda_sm20_rem_s64)
$__internal_411_$__cuda_sm20_rem_s64:
        /* <DEDUP_REMOVED lines=76> */
[----:B------:R-:W-:Y:S06]  /*7b90*/  RET.REL.NODEC R26 `(contiguous_nansum2_f32) ;  /* 0xffffff841a187950 */ /* 0x000fec0003c3ffff */
.L_x_19100:
        /* <DEDUP_REMOVED lines=14> */
.L_x_32614:


//--------------------- .text.uncontiguous_nansum_f32 --------------------------
	.section	.text.uncontiguous_nansum_f32,"ax",@progbits
	.align	128
        .global         uncontiguous_nansum_f32
        .type           uncontiguous_nansum_f32,@function
        .size           uncontiguous_nansum_f32,(.L_x_32616 - uncontiguous_nansum_f32)
        .other          uncontiguous_nansum_f32,@"STO_CUDA_ENTRY STV_DEFAULT"
uncontiguous_nansum_f32:
.text.uncontiguous_nansum_f32:
        /* <DEDUP_REMOVED lines=41> */
.L_x_19129:
        /* <DEDUP_REMOVED lines=33> */
.L_x_19106:
[----:B------:R-:W-:Y:S01]  /*04a0*/  IMAD.MOV.U32 R29, RZ, RZ, R14 ;  /* 0x000000ffff1d7224 */ /* 0x000fe200078e000e */
[----:B------:R-:W-:Y:S01]  /*04b0*/  MOV R26, R15 ;  /* 0x0000000f001a7202 */ /* 0x000fe20000000f00 */
[----:B------:R-:W-:Y:S01]  /*04c0*/  IMAD.MOV.U32 R13, RZ, RZ, R16 ;  /* 0x000000ffff0d7224 */ /* 0x000fe200078e0010 */
[----:B------:R-:W-:Y:S02]  /*04d0*/  MOV R12, R17 ;  /* 0x00000011000c7202 */ /* 0x000fe40000000f00 */
[----:B------:R-:W-:-:S07]  /*04e0*/  MOV R11, 0x500 ;  /* 0x00000500000b7802 */ /* 0x000fce0000000f00 */
[----:B------:R-:W-:Y:S05]  /*04f0*/  CALL.REL.NOINC `($__internal_412_$__cuda_sm20_div_s64) ;  /* 0x0000006c00907944 */ /* 0x000fea0003c00000 */
        /* <DEDUP_REMOVED lines=9> */
.L_x_19107:
[----:B------:R-:W-:Y:S05]  /*0590*/  BSYNC.RECONVERGENT B1 ;  /* 0x0000000000017941 */ /* 0x000fea0003800200 */
.L_x_19105:
        /* <DEDUP_REMOVED lines=36> */
.L_x_19109:
[----:B------:R-:W-:Y:S01]  /*07e0*/  IMAD.MOV.U32 R29, RZ, RZ, R7 ;  /* 0x000000ffff1d7224 */ /* 0x000fe200078e0007 */
[----:B------:R-:W-:Y:S01]  /*07f0*/  MOV R26, R8 ;  /* 0x00000008001a7202 */ /* 0x000fe20000000f00 */
[----:B------:R-:W-:Y:S01]  /*0800*/  IMAD.MOV.U32 R13, RZ, RZ, R16 ;  /* 0x000000ffff0d7224 */ /* 0x000fe200078e0010 */
[----:B------:R-:W-:Y:S02]  /*0810*/  MOV R12, R17 ;  /* 0x00000011000c7202 */ /* 0x000fe40000000f00 */
[----:B------:R-:W-:-:S07]  /*0820*/  MOV R11, 0x840 ;  /* 0x00000840000b7802 */ /* 0x000fce0000000f00 */
[----:B------:R-:W-:Y:S05]  /*0830*/  CALL.REL.NOINC `($__internal_412_$__cuda_sm20_div_s64) ;  /* 0x0000006800c07944 */ /* 0x000fea0003c00000 */
        /* <DEDUP_REMOVED lines=10> */
.L_x_19110:
[----:B------:R-:W-:Y:S05]  /*08e0*/  BSYNC.RECONVERGENT B1 ;  /* 0x0000000000017941 */ /* 0x000fea0003800200 */
.L_x_19108:
        /* <DEDUP_REMOVED lines=37> */
.L_x_19112:
[----:B------:R-:W-:Y:S01]  /*0b40*/  MOV R29, R14 ;  /* 0x0000000e001d7202 */ /* 0x000fe20000000f00 */
[----:B------:R-:W-:Y:S01]  /*0b50*/  IMAD.MOV.U32 R26, RZ, RZ, R15 ;  /* 0x000000ffff1a7224 */ /* 0x000fe200078e000f */
[----:B------:R-:W-:Y:S01]  /*0b60*/  MOV R13, R16 ;  /* 0x00000010000d7202 */ /* 0x000fe20000000f00 */
[----:B------:R-:W-:Y:S01]  /*0b70*/  IMAD.MOV.U32 R12, RZ, RZ, R17 ;  /* 0x000000ffff0c7224 */ /* 0x000fe200078e0011 */
[----:B------:R-:W-:-:S07]  /*0b80*/  MOV R11, 0xba0 ;  /* 0x00000ba0000b7802 */ /* 0x000fce0000000f00 */
[----:B------:R-:W-:Y:S05]  /*0b90*/  CALL.REL.NOINC `($__internal_412_$__cuda_sm20_div_s64) ;  /* 0x0000006400e87944 */ /* 0x000fea0003c00000 */
        /* <DEDUP_REMOVED lines=10> */
.L_x_19113:
[----:B------:R-:W-:Y:S05]  /*0c40*/  BSYNC.RECONVERGENT B1 ;  /* 0x0000000000017941 */ /* 0x000fea0003800200 */
.L_x_19111:
        /* <DEDUP_REMOVED lines=34> */
.L_x_19115:
        /* <DEDUP_REMOVED lines=16> */
.L_x_19116:
[----:B------:R-:W-:Y:S05]  /*0f70*/  BSYNC.RECONVERGENT B1 ;  /* 0x0000000000017941 */ /* 0x000fea0003800200 */
.L_x_19114:
        /* <DEDUP_REMOVED lines=37> */
.L_x_19118:
        /* <DEDUP_REMOVED lines=17> */
.L_x_19119:
[----:B------:R-:W-:Y:S05]  /*12e0*/  BSYNC.RECONVERGENT B1 ;  /* 0x0000000000017941 */ /* 0x000fea0003800200 */
.L_x_19117:
        /* <DEDUP_REMOVED lines=35> */
.L_x_19121:
        /* <DEDUP_REMOVED lines=16> */
.L_x_19122:
[----:B------:R-:W-:Y:S05]  /*1620*/  BSYNC.RECONVERGENT B1 ;  /* 0x0000000000017941 */ /* 0x000fea0003800200 */
.L_x_19120:
        /* <DEDUP_REMOVED lines=36> */
.L_x_19124:
[----:B------:R-:W-:Y:S01]  /*1870*/  MOV R29, R14 ;  /* 0x0000000e001d7202 */ /* 0x000fe20000000f00 */
[----:B------:R-:W-:Y:S01]  /*1880*/  IMAD.MOV.U32 R26, RZ, RZ, R15 ;  /* 0x000000ffff1a7224 */ /* 0x000fe200078e000f */
[----:B------:R-:W-:Y:S01]  /*1890*/  MOV R13, R16 ;  /* 0x00000010000d7202 */ /* 0x000fe20000000f00 */
[----:B------:R-:W-:Y:S01]  /*18a0*/  IMAD.MOV.U32 R12, RZ, RZ, R17 ;  /* 0x000000ffff0c7224 */ /* 0x000fe200078e0011 */
[----:B------:R-:W-:-:S07]  /*18b0*/  MOV R11, 0x18d0 ;  /* 0x000018d0000b7802 */ /* 0x000fce0000000f00 */
[----:B------:R-:W-:Y:S05]  /*18c0*/  CALL.REL.NOINC `($__internal_412_$__cuda_sm20_div_s64) ;  /* 0x00000058009c7944 */ /* 0x000fea0003c00000 */
        /* <DEDUP_REMOVED lines=11> */
.L_x_19125:
[----:B------:R-:W-:Y:S05]  /*1980*/  BSYNC.RECONVERGENT B1 ;  /* 0x0000000000017941 */ /* 0x000fea0003800200 */
.L_x_19123:
        /* <DEDUP_REMOVED lines=36> */
.L_x_19127:
        /* <DEDUP_REMOVED lines=17> */
.L_x_19128:
[----:B------:R-:W-:Y:S05]  /*1ce0*/  BSYNC.RECONVERGENT B1 ;  /* 0x0000000000017941 */ /* 0x000fea0003800200 */
.L_x_19126:
        /* <DEDUP_REMOVED lines=10> */
.L_x_19104:
        /* <DEDUP_REMOVED lines=36> */
.L_x_19132:
[----:B------:R-:W-:Y:S01]  /*1fd0*/  MOV R29, R14 ;  /* 0x0000000e001d7202 */ /* 0x000fe20000000f00 */
[----:B------:R-:W-:Y:S01]  /*1fe0*/  IMAD.MOV.U32 R26, RZ, RZ, R15 ;  /* 0x000000ffff1a7224 */ /* 0x000fe200078e000f */
[----:B------:R-:W-:Y:S01]  /*1ff0*/  MOV R13, R16 ;  /* 0x00000010000d7202 */ /* 0x000fe20000000f00 */
[----:B------:R-:W-:Y:S01]  /*2000*/  IMAD.MOV.U32 R12, RZ, RZ, R17 ;  /* 0x000000ffff0c7224 */ /* 0x000fe200078e0011 */
[----:B------:R-:W-:-:S07]  /*2010*/  MOV R11, 0x2030 ;  /* 0x00002030000b7802 */ /* 0x000fce0000000f00 */
[----:B------:R-:W-:Y:S05]  /*2020*/  CALL.REL.NOINC `($__internal_412_$__cuda_sm20_div_s64) ;  /* 0x0000005000c47944 */ /* 0x000fea0003c00000 */
        /* <DEDUP_REMOVED lines=9> */
.L_x_19133:
[----:B------:R-:W-:Y:S05]  /*20c0*/  BSYNC.RECONVERGENT B1 ;  /* 0x0000000000017941 */ /* 0x000fea0003800200 */
.L_x_19131:
        /* <DEDUP_REMOVED lines=36> */
.L_x_19135:
        /* <DEDUP_REMOVED lines=17> */
.L_x_19136:
[----:B------:R-:W-:Y:S05]  /*2420*/  BSYNC.RECONVERGENT B1 ;  /* 0x0000000000017941 */ /* 0x000fea0003800200 */
.L_x_19134:
        /* <DEDUP_REMOVED lines=38> */
.L_x_19138:
        /* <DEDUP_REMOVED lines=16> */
.L_x_19139:
[----:B------:R-:W-:Y:S05]  /*2790*/  BSYNC.RECONVERGENT B1 ;  /* 0x0000000000017941 */ /* 0x000fea0003800200 */
.L_x_19137:
        /* <DEDUP_REMOVED lines=36> */
.L_x_19141:
        /* <DEDUP_REMOVED lines=16> */
.L_x_19142:
[----:B------:R-:W-:Y:S05]  /*2ae0*/  BSYNC.RECONVERGENT B1 ;  /* 0x0000000000017941 */ /* 0x000fea0003800200 */
.L_x_19140:
[----:B------:R-:W-:Y:S01]  /*2af0*/  IMAD R5, R5, R38, RZ ;  /* 0x0000002605057224 */ /* 0x000fe200078e02ff */
[----:B------:R-:W-:Y:S01]  /*2b00*/  IADD3 R9, PT, PT, R9, -0x2, RZ ;  /* 0xfffffffe09097810 */ /* 0x000fe20007ffe0ff */
[----:B------:R-:W-:Y:S02]  /*2b10*/  IMAD.MOV.U32 R34, RZ, RZ, R20 ;  /* 0x000000ffff227224 */ /* 0x000fe400078e0014 */
[-C--:B------:R-:W-:Y:S02]  /*2b20*/  IMAD R5, R39, R10.reuse, R5 ;  /* 0x0000000a27057224 */ /* 0x080fe400078e0205 */
[----:B------:R-:W-:-:S04]  /*2b30*/  IMAD.WIDE.U32 R34, R38, R10, R34 ;  /* 0x0000000a26227225 */ /* 0x000fc800078e0022 */
[----:B------:R-:W-:Y:S01]  /*2b40*/  IMAD.IADD R6, R35, 0x1, R5 ;  /* 0x0000000123067824 */ /* 0x000fe200078e0205 */
[----:B------:R-:W-:-:S07]  /*2b50*/  MOV R5, R34 ;  /* 0x0000002200057202 */ /* 0x000fce0000000f00 */
.L_x_19130:
        /* <DEDUP_REMOVED lines=31> */
.L_x_19144:
[----:B------:R-:W-:Y:S01]  /*2d50*/  IMAD.MOV.U32 R20, RZ, RZ, R14 ;  /* 0x000000ffff147224 */ /* 0x000fe200078e000e */
[----:B------:R-:W-:Y:S01]  /*2d60*/  MOV R24, R15 ;  /* 0x0000000f00187202 */ /* 0x000fe20000000f00 */
[----:B------:R-:W-:Y:S01]  /*2d70*/  IMAD.MOV.U32 R21, RZ, RZ, R16 ;  /* 0x000000ffff157224 */ /* 0x000fe200078e0010 */
[----:B------:R-:W-:Y:S02]  /*2d80*/  MOV R22, R17 ;  /* 0x0000001100167202 */ /* 0x000fe40000000f00 */
[----:B------:R-:W-:-:S07]  /*2d90*/  MOV R23, 0x2db0 ;  /* 0x00002db000177802 */ /* 0x000fce0000000f00 */
[----:B------:R-:W-:Y:S05]  /*2da0*/  CALL.REL.NOINC `($__internal_413_$__cuda_sm20_rem_s64) ;  /* 0x0000004800b47944 */ /* 0x000fea0003c00000 */
[----:B------:R-:W-:Y:S01]  /*2db0*/  IMAD.MOV.U32 R10, RZ, RZ, R12 ;  /* 0x000000ffff0a7224 */ /* 0x000fe200078e000c */
[----:B------:R-:W-:-:S07]  /*2dc0*/  MOV R11, R13 ;  /* 0x0000000d000b7202 */ /* 0x000fce0000000f00 */
.L_x_19145:
[----:B------:R-:W-:Y:S05]  /*2dd0*/  BSYNC.RECONVERGENT B1 ;  /* 0x0000000000017941 */ /* 0x000fea0003800200 */
.L_x_19143:
        /* <DEDUP_REMOVED lines=33> */
.L_x_19147:
[----:B------:R-:W-:Y:S01]  /*2ff0*/  MOV R21, R16 ;  /* 0x0000001000157202 */ /* 0x000fe20000000f00 */
[----:B------:R-:W-:Y:S01]  /*3000*/  IMAD.MOV.U32 R22, RZ, RZ, R17 ;  /* 0x000000ffff167224 */ /* 0x000fe200078e0011 */
[----:B------:R-:W-:Y:S01]  /*3010*/  MOV R20, R7 ;  /* 0x0000000700147202 */ /* 0x000fe20000000f00 */
[----:B------:R-:W-:Y:S01]  /*3020*/  IMAD.MOV.U32 R24, RZ, RZ, R8 ;  /* 0x000000ffff187224 */ /* 0x000fe200078e0008 */
[----:B------:R-:W-:-:S07]  /*3030*/  MOV R23, 0x3050 ;  /* 0x0000305000177802 */ /* 0x000fce0000000f00 */
[----:B------:R-:W-:Y:S05]  /*3040*/  CALL.REL.NOINC `($__internal_413_$__cuda_sm20_rem_s64) ;  /* 0x00000048000c7944 */ /* 0x000fea0003c00000 */
[----:B------:R-:W-:Y:S01]  /*3050*/  MOV R8, R12 ;  /* 0x0000000c00087202 */ /* 0x000fe20000000f00 */
[----:B------:R-:W-:-:S07]  /*3060*/  IMAD.MOV.U32 R9, RZ, RZ, R13 ;  /* 0x000000ffff097224 */ /* 0x000fce00078e000d */
.L_x_19148:
[----:B------:R-:W-:Y:S05]  /*3070*/  BSYNC.RECONVERGENT B1 ;  /* 0x0000000000017941 */ /* 0x000fea0003800200 */
.L_x_19146:
[----:B------:R-:W-:Y:S01]  /*3080*/  MOV R10, R5 ;  /* 0x00000005000a7202 */ /* 0x000fe20000000f00 */
[----:B------:R-:W-:Y:S02]  /*3090*/  IMAD R7, R9, R18, RZ ;  /* 0x0000001209077224 */ /* 0x000fe400078e02ff */
[----:B------:R-:W-:Y:S02]  /*30a0*/  IMAD.MOV.U32 R11, RZ, RZ, R6 ;  /* 0x000000ffff0b7224 */ /* 0x000fe400078e0006 */
[-C--:B------:R-:W-:Y:S02]  /*30b0*/  IMAD R7, R19, R8.reuse, R7 ;  /* 0x0000000813077224 */ /* 0x080fe400078e0207 */
[----:B------:R-:W-:-:S04]  /*30c0*/  IMAD.WIDE.U32 R10, R18, R8, R10 ;  /* 0x00000008120a7225 */ /* 0x000fc800078e000a */
[----:B------:R-:W-:Y:S01]  /*30d0*/  IMAD.MOV.U32 R5, RZ, RZ, R10 ;  /* 0x000000ffff057224 */ /* 0x000fe200078e000a */
[----:B------:R-:W-:-:S07]  /*30e0*/  IADD3 R6, PT, PT, R11, R7, RZ ;  /* 0x000000070b067210 */ /* 0x000fce0007ffe0ff */
.L_x_19103:
        /* <DEDUP_REMOVED lines=10> */
[----:B------:R-:W-:Y:S01]  /*3190*/  HFMA2 R10, -RZ, RZ, 0, 0 ;  /* 0x00000000ff0a7431 */ /* 0x000fe200000001ff */
[----:B--2---:R-:W-:-:S13]  /*31a0*/  FSETP.NAN.AND P0, PT, |R8|, |R8|, PT ;  /* 0x400000080800720b */ /* 0x004fda0003f08200 */
[----:B------:R-:W-:Y:S05]  /*31b0*/  @P0 BRA `(.L_x_19151) ;  /* 0x00000000001c0947 */ /* 0x000fea0003800000 */
[----:B------:R-:W-:Y:S01]  /*31c0*/  IMAD.MOV.U32 R10, RZ, RZ, R8 ;  /* 0x000000ffff0a7224 */ /* 0x000fe200078e0008 */
[----:B------:R-:W-:Y:S06]  /*31d0*/  BRA `(.L_x_19151) ;  /* 0x0000000000147947 */ /* 0x000fec0003800000 */
.L_x_19150:
[----:B------:R-:W-:-:S04]  /*31e0*/  LEA R8, P0, R5, R12, 0x2 ;  /* 0x0000000c05087211 */ /* 0x000fc800078010ff */
[----:B------:R-:W-:-:S06]  /*31f0*/  LEA.HI.X R9, R5, R13, R6, 0x2, P0 ;  /* 0x0000000d05097211 */ /* 0x000fcc00000f1406 */
[----:B------:R-:W2:Y:S02]  /*3200*/  LDG.E R9, desc[UR6][R8.64] ;  /* 0x0000000608097981 */ /* 0x000ea4000c1e1900 */
[----:B--2---:R-:W-:-:S13]  /*3210*/  FSETP.NAN.AND P0, PT, |R9|, |R9|, PT ;  /* 0x400000090900720b */ /* 0x004fda0003f08200 */
[----:B------:R-:W-:-:S07]  /*3220*/  @!P0 FADD R10, R10, R9 ;  /* 0x000000090a0a8221 */ /* 0x000fce0000000000 */
.L_x_19151:
[----:B------:R-:W-:Y:S05]  /*3230*/  BSYNC.RECONVERGENT B1 ;  /* 0x0000000000017941 */ /* 0x000fea0003800200 */
.L_x_19149:
[----:B------:R0:W-:Y:S01]  /*3240*/  STS [R3], R10 ;  /* 0x0000000a03007388 */ /* 0x0001e20000000800 */
[----:B------:R-:W-:Y:S05]  /*3250*/  BRA `(.L_x_19152) ;  /* 0x0000003400e07947 */ /* 0x000fea0003800000 */
.L_x_19102:
        /* <DEDUP_REMOVED lines=20> */
.L_x_19179:
        /* <DEDUP_REMOVED lines=33> */
.L_x_19156:
[----:B------:R-:W-:Y:S01]  /*35b0*/  IMAD.MOV.U32 R29, RZ, RZ, R15 ;  /* 0x000000ffff1d7224 */ /* 0x000fe200078e000f */
[----:B------:R-:W-:Y:S01]  /*35c0*/  MOV R26, R14 ;  /* 0x0000000e001a7202 */ /* 0x000fe20000000f00 */
[----:B------:R-:W-:Y:S01]  /*35d0*/  IMAD.MOV.U32 R13, RZ, RZ, R34 ;  /* 0x000000ffff0d7224 */ /* 0x000fe200078e0022 */
[----:B------:R-:W-:Y:S02]  /*35e0*/  MOV R12, R35 ;  /* 0x00000023000c7202 */ /* 0x000fe40000000f00 */
[----:B------:R-:W-:-:S07]  /*35f0*/  MOV R11, 0x3610 ;  /* 0x00003610000b7802 */ /* 0x000fce0000000f00 */
[----:B-123--:R-:W-:Y:S05]  /*3600*/  CALL.REL.NOINC `($__internal_412_$__cuda_sm20_div_s64) ;  /* 0x0000003c004c7944 */ /* 0x00efea0003c00000 */
        /* <DEDUP_REMOVED lines=11> */
.L_x_19157:
[----:B------:R-:W-:Y:S05]  /*36c0*/  BSYNC.RECONVERGENT B1 ;  /* 0x0000000000017941 */ /* 0x000fea0003800200 */
.L_x_19155:
        /* <DEDUP_REMOVED lines=39> */
.L_x_19159:
[----:B------:R-:W-:Y:S01]  /*3940*/  IMAD.MOV.U32 R29, RZ, RZ, R34 ;  /* 0x000000ffff1d7224 */ /* 0x000fe200078e0022 */
[----:B------:R-:W-:Y:S01]  /*3950*/  MOV R26, R35 ;  /* 0x00000023001a7202 */ /* 0x000fe20000000f00 */
[----:B------:R-:W-:Y:S01]  /*3960*/  IMAD.MOV.U32 R13, RZ, RZ, R36 ;  /* 0x000000ffff0d7224 */ /* 0x000fe200078e0024 */
[----:B------:R-:W-:Y:S02]  /*3970*/  MOV R12, R37 ;  /* 0x00000025000c7202 */ /* 0x000fe40000000f00 */
[----:B------:R-:W-:-:S07]  /*3980*/  MOV R11, 0x39a0 ;  /* 0x000039a0000b7802 */ /* 0x000fce0000000f00 */
[----:B-1----:R-:W-:Y:S05]  /*3990*/  CALL.REL.NOINC `($__internal_412_$__cuda_sm20_div_s64) ;  /* 0x0000003800687944 */ /* 0x002fea0003c00000 */
        /* <DEDUP_REMOVED lines=11> */
.L_x_19160:
[----:B------:R-:W-:Y:S05]  /*3a50*/  BSYNC.RECONVERGENT B1 ;  /* 0x0000000000017941 */ /* 0x000fea0003800200 */
.L_x_19158:
        /* <DEDUP_REMOVED lines=38> */
.L_x_19162:
[----:B------:R-:W-:Y:S01]  /*3cc0*/  MOV R29, R34 ;  /* 0x00000022001d7202 */ /* 0x000fe20000000f00 */
[----:B------:R-:W-:Y:S01]  /*3cd0*/  IMAD.MOV.U32 R26, RZ, RZ, R35 ;  /* 0x000000ffff1a7224 */ /* 0x000fe200078e0023 */
[----:B------:R-:W-:Y:S01]  /*3ce0*/  MOV R13, R36 ;  /* 0x00000024000d7202 */ /* 0x000fe20000000f00 */
[----:B------:R-:W-:Y:S01]  /*3cf0*/  IMAD.MOV.U32 R12, RZ, RZ, R37 ;  /* 0x000000ffff0c7224 */ /* 0x000fe200078e0025 */
[----:B------:R-:W-:-:S07]  /*3d00*/  MOV R11, 0x3d20 ;  /* 0x00003d20000b7802 */ /* 0x000fce0000000f00 */
[----:B-1----:R-:W-:Y:S05]  /*3d10*/  CALL.REL.NOINC `($__internal_412_$__cuda_sm20_div_s64) ;  /* 0x0000003400887944 */ /* 0x002fea0003c00000 */
        /* <DEDUP_REMOVED lines=11> */
.L_x_19163:
[----:B------:R-:W-:Y:S05]  /*3dd0*/  BSYNC.RECONVERGENT B1 ;  /* 0x0000000000017941 */ /* 0x000fea0003800200 */
.L_x_19161:
        /* <DEDUP_REMOVED lines=38> */
.L_x_19165:
        /* <DEDUP_REMOVED lines=17> */
.L_x_19166:
[----:B------:R-:W-:Y:S05]  /*4150*/  BSYNC.RECONVERGENT B1 ;  /* 0x0000000000017941 */ /* 0x000fea0003800200 */
.L_x_19164:
        /* <DEDUP_REMOVED lines=39> */
.L_x_19168:
        /* <DEDUP_REMOVED lines=17> */
.L_x_19169:
[----:B------:R-:W-:Y:S05]  /*44e0*/  BSYNC.RECONVERGENT B1 ;  /* 0x0000000000017941 */ /* 0x000fea0003800200 */
.L_x_19167:
        /* <DEDUP_REMOVED lines=38> */
.L_x_19171:
        /* <DEDUP_REMOVED lines=17> */
.L_x_19172:
[----:B------:R-:W-:Y:S05]  /*4860*/  BSYNC.RECONVERGENT B1 ;  /* 0x0000000000017941 */ /* 0x000fea0003800200 */
.L_x_19170:
        /* <DEDUP_REMOVED lines=38> */
.L_x_19174:
        /* <DEDUP_REMOVED lines=17> */
.L_x_19175:
[----:B------:R-:W-:Y:S05]  /*4be0*/  BSYNC.RECONVERGENT B1 ;  /* 0x0000000000017941 */ /* 0x000fea0003800200 */
.L_x_19173:
        /* <DEDUP_REMOVED lines=36> */
.L_x_19177:
        /* <DEDUP_REMOVED lines=17> */
.L_x_19178:
[----:B------:R-:W-:Y:S05]  /*4f40*/  BSYNC.RECONVERGENT B1 ;  /* 0x0000000000017941 */ /* 0x000fea0003800200 */
.L_x_19176:
        /* <DEDUP_REMOVED lines=12> */
.L_x_19154:
        /* <DEDUP_REMOVED lines=35> */
.L_x_19182:
        /* <DEDUP_REMOVED lines=17> */
.L_x_19183:
[----:B------:R-:W-:Y:S05]  /*5350*/  BSYNC.RECONVERGENT B1 ;  /* 0x0000000000017941 */ /* 0x000fea0003800200 */
.L_x_19181:
        /* <DEDUP_REMOVED lines=41> */
.L_x_19185:
        /* <DEDUP_REMOVED lines=17> */
.L_x_19186:
[----:B------:R-:W-:Y:S05]  /*5700*/  BSYNC.RECONVERGENT B1 ;  /* 0x0000000000017941 */ /* 0x000fea0003800200 */
.L_x_19184:
        /* <DEDUP_REMOVED lines=40> */
.L_x_19188:
        /* <DEDUP_REMOVED lines=17> */
.L_x_19189:
[----:B------:R-:W-:Y:S05]  /*5aa0*/  BSYNC.RECONVERGENT B1 ;  /* 0x0000000000017941 */ /* 0x000fea0003800200 */
.L_x_19187:
        /* <DEDUP_REMOVED lines=39> */
.L_x_19191:
[----:B------:R-:W-:Y:S01]  /*5d20*/  MOV R29, R18 ;  /* 0x00000012001d7202 */ /* 0x000fe20000000f00 */
[----:B------:R-:W-:Y:S01]  /*5d30*/  IMAD.MOV.U32 R26, RZ, RZ, R19 ;  /* 0x000000ffff1a7224 */ /* 0x000fe200078e0013 */
[----:B------:R-:W-:Y:S02]  /*5d40*/  MOV R13, R20 ;  /* 0x00000014000d7202 */ /* 0x000fe40000000f00 */
[----:B------:R-:W-:Y:S02]  /*5d50*/  MOV R12, R21 ;  /* 0x00000015000c7202 */ /* 0x000fe40000000f00 */
[----:B------:R-:W-:-:S07]  /*5d60*/  MOV R11, 0x5d80 ;  /* 0x00005d80000b7802 */ /* 0x000fce0000000f00 */
[----:B------:R-:W-:Y:S05]  /*5d70*/  CALL.REL.NOINC `($__internal_412_$__cuda_sm20_div_s64) ;  /* 0x0000001400707944 */ /* 0x000fea0003c00000 */
        /* <DEDUP_REMOVED lines=11> */
.L_x_19192:
[----:B------:R-:W-:Y:S05]  /*5e30*/  BSYNC.RECONVERGENT B1 ;  /* 0x0000000000017941 */ /* 0x000fea0003800200 */
.L_x_19190:
        /* <DEDUP_REMOVED lines=10> */
.L_x_19180:
        /* <DEDUP_REMOVED lines=34> */
.L_x_19195:
        /* <DEDUP_REMOVED lines=17> */
.L_x_19196:
[----:B------:R-:W-:Y:S05]  /*6210*/  BSYNC.RECONVERGENT B1 ;  /* 0x0000000000017941 */ /* 0x000fea0003800200 */
.L_x_19194:
        /* <DEDUP_REMOVED lines=41> */
.L_x_19198:
        /* <DEDUP_REMOVED lines=17> */
.L_x_19199:
[----:B------:R-:W-:Y:S05]  /*65c0*/  BSYNC.RECONVERGENT B1 ;  /* 0x0000000000017941 */ /* 0x000fea0003800200 */
.L_x_19197:
        /* <DEDUP_REMOVED lines=10> */
.L_x_19193:
        /* <DEDUP_REMOVED lines=31> */
.L_x_19201:
[----:B------:R-:W-:Y:S01]  /*6860*/  MOV R21, R10 ;  /* 0x0000000a00157202 */ /* 0x000fe20000000f00 */
[----:B------:R-:W-:Y:S01]  /*6870*/  IMAD.MOV.U32 R20, RZ, RZ, R15 ;  /* 0x000000ffff147224 */ /* 0x000fe200078e000f */
[----:B------:R-:W-:Y:S02]  /*6880*/  MOV R22, R11 ;  /* 0x0000000b00167202 */ /* 0x000fe40000000f00 */
[----:B------:R-:W-:Y:S02]  /*6890*/  MOV R24, R14 ;  /* 0x0000000e00187202 */ /* 0x000fe40000000f00 */
[----:B------:R-:W-:-:S07]  /*68a0*/  MOV R23, 0x68c0 ;  /* 0x000068c000177802 */ /* 0x000fce0000000f00 */
[----:B------:R-:W-:Y:S05]  /*68b0*/  CALL.REL.NOINC `($__internal_413_$__cuda_sm20_rem_s64) ;  /* 0x0000000c00f07944 */ /* 0x000fea0003c00000 */
[----:B------:R-:W-:Y:S01]  /*68c0*/  MOV R10, R12 ;  /* 0x0000000c000a7202 */ /* 0x000fe20000000f00 */
[----:B------:R-:W-:-:S07]  /*68d0*/  IMAD.MOV.U32 R11, RZ, RZ, R13 ;  /* 0x000000ffff0b7224 */ /* 0x000fce00078e000d */
.L_x_19202:
[----:B------:R-:W-:Y:S05]  /*68e0*/  BSYNC.RECONVERGENT B1 ;  /* 0x0000000000017941 */ /* 0x000fea0003800200 */
.L_x_19200:
        /* <DEDUP_REMOVED lines=10> */
.L_x_19153:
[----:B------:R-:W0:Y:S02]  /*6990*/  LDCU.64 UR4, c[0x0][0x388] ;  /* 0x00007100ff0477ac */ /* 0x000e240008000a00 */
[----:B0-----:R-:W-:-:S04]  /*69a0*/  LEA R8, P0, R7, UR4, 0x2 ;  /* 0x0000000407087c11 */ /* 0x001fc8000f8010ff */
[----:B------:R-:W-:-:S05]  /*69b0*/  LEA.HI.X R9, R7, UR5, R6, 0x2, P0 ;  /* 0x0000000507097c11 */ /* 0x000fca00080f1406 */
[----:B------:R-:W2:Y:S04]  /*69c0*/  LDG.E R8, desc[UR6][R8.64] ;  /* 0x0000000608087981 */ /* 0x000ea8000c1e1900 */
[----:B--2---:R1:W-:Y:S02]  /*69d0*/  STS [R3], R8 ;  /* 0x0000000803007388 */ /* 0x0043e40000000800 */
.L_x_19152:
[----:B------:R-:W-:Y:S05]  /*69e0*/  BSYNC.RECONVERGENT B0 ;  /* 0x0000000000007941 */ /* 0x000fea0003800200 */
.L_x_19101:
[----:B------:R-:W-:Y:S01]  /*69f0*/  BAR.SYNC.DEFER_BLOCKING 0x0 ;  /* 0x0000000000007b1d */ /* 0x000fe20000010000 */
[----:B------:R-:W-:-:S13]  /*6a00*/  ISETP.GE.U32.AND P0, PT, R4, 0x42, PT ;  /* 0x000000420400780c */ /* 0x000fda0003f06070 */
[----:B------:R-:W-:Y:S05]  /*6a10*/  @!P0 BRA `(.L_x_19203) ;  /* 0x0000000000688947 */ /* 0x000fea0003800000 */
.L_x_19209:
        /* <DEDUP_REMOVED lines=15> */
.L_x_19207:
[----:B------:R-:W-:-:S06]  /*6b10*/  LEA R5, R8, R3, 0x2 ;  /* 0x0000000308057211 */ /* 0x000fcc00078e10ff */
[----:B------:R-:W1:Y:S02]  /*6b20*/  LDS R5, [R5] ;  /* 0x0000000005057984 */ /* 0x000e640000000800 */
[----:B-1----:R-:W-:-:S13]  /*6b30*/  FSETP.NAN.AND P0, PT, |R5|, |R5|, PT ;  /* 0x400000050500720b */ /* 0x002fda0003f08200 */
[----:B------:R-:W-:-:S07]  /*6b40*/  @!P0 FADD R6, R6, R5 ;  /* 0x0000000506068221 */ /* 0x000fce0000000000 */
.L_x_19208:
[----:B------:R-:W-:Y:S05]  /*6b50*/  BSYNC.RECONVERGENT B1 ;  /* 0x0000000000017941 */ /* 0x000fea0003800200 */
.L_x_19206:
[----:B------:R1:W-:Y:S02]  /*6b60*/  STS [R3], R6 ;  /* 0x0000000603007388 */ /* 0x0003e40000000800 */
.L_x_19205:
[----:B------:R-:W-:Y:S05]  /*6b70*/  BSYNC.RECONVERGENT B0 ;  /* 0x0000000000007941 */ /* 0x000fea0003800200 */
.L_x_19204:
[----:B------:R-:W-:Y:S01]  /*6b80*/  BAR.SYNC.DEFER_BLOCKING 0x0 ;  /* 0x0000000000007b1d */ /* 0x000fe20000010000 */
[----:B------:R-:W-:Y:S01]  /*6b90*/  ISETP.GT.U32.AND P0, PT, R4, 0x83, PT ;  /* 0x000000830400780c */ /* 0x000fe20003f04070 */
[----:B------:R-:W-:-:S12]  /*6ba0*/  IMAD.MOV.U32 R4, RZ, RZ, R8 ;  /* 0x000000ffff047224 */ /* 0x000fd800078e0008 */
[----:B------:R-:W-:Y:S05]  /*6bb0*/  @P0 BRA `(.L_x_19209) ;  /* 0xfffffffc00980947 */ /* 0x000fea000383ffff */
.L_x_19203:
        /* <DEDUP_REMOVED lines=12> */
.L_x_19211:
[----:B------:R-:W2:Y:S02]  /*6c80*/  LDS R4, [R3+0x80] ;  /* 0x0000800003047984 */ /* 0x000ea40000000800 */
[----:B--2---:R-:W-:-:S13]  /*6c90*/  FSETP.NAN.AND P0, PT, |R4|, |R4|, PT ;  /* 0x400000040400720b */ /* 0x004fda0003f08200 */
[----:B------:R-:W-:Y:S04]  /*6ca0*/  @P0 LDS R4, [R3] ;  /* 0x0000000003040984 */ /* 0x000fe80000000800 */
[----:B------:R-:W-:Y:S04]  /*6cb0*/  @!P0 LDS R5, [R3] ;  /* 0x0000000003058984 */ /* 0x000fe80000000800 */
[----:B-1----:R-:W1:Y:S02]  /*6cc0*/  @!P0 LDS R6, [R3+0x80] ;  /* 0x0000800003068984 */ /* 0x002e640000000800 */
[----:B-1----:R-:W-:-:S07]  /*6cd0*/  @!P0 FADD R4, R5, R6 ;  /* 0x0000000605048221 */ /* 0x002fce0000000000 */
.L_x_19212:
[----:B------:R-:W-:Y:S05]  /*6ce0*/  BSYNC.RECONVERGENT B0 ;  /* 0x0000000000007941 */ /* 0x000fea0003800200 */
.L_x_19210:
[----:B---3--:R-:W-:Y:S01]  /*6cf0*/  STS [R3], R4 ;  /* 0x0000000403007388 */ /* 0x008fe20000000800 */
[----:B------:R-:W-:Y:S03]  /*6d00*/  BSSY.RECONVERGENT B0, `(.L_x_19213) ;  /* 0x0000010000007945 */ /* 0x000fe60003800200 */
[----:B------:R-:W3:Y:S02]  /*6d10*/  LDS R5, [R3] ;  /* 0x0000000003057984 */ /* 0x000ee40000000800 */
[----:B---3--:R-:W-:-:S13]  /*6d20*/  FSETP.NAN.AND P0, PT, |R5|, |R5|, PT ;  /* 0x400000050500720b */ /* 0x008fda0003f08200 */
[----:B------:R-:W-:Y:S05]  /*6d30*/  @!P0 BRA `(.L_x_19214) ;  /* 0x0000000000188947 */ /* 0x000fea0003800000 */
[----:B------:R-:W3:Y:S02]  /*6d40*/  LDS R4, [R3+0x40] ;  /* 0x0000400003047984 */ /* 0x000ee40000000800 */
[----:B---3--:R-:W-:Y:S02]  /*6d50*/  FSETP.NAN.AND P0, PT, |R4|, |R4|, PT ;  /* 0x400000040400720b */ /* 0x008fe40003f08200 */
[----:B------:R-:W-:-:S11]  /*6d60*/  MOV R4, RZ ;  /* 0x000000ff00047202 */ /* 0x000fd60000000f00 */
[----:B------:R-:W-:Y:S05]  /*6d70*/  @P0 BRA `(.L_x_19215) ;  /* 0x0000000000200947 */ /* 0x000fea0003800000 */
[----:B------:R3:W4:Y:S01]  /*6d80*/  LDS R4, [R3+0x40] ;  /* 0x0000400003047984 */ /* 0x0007220000000800 */
[----:B------:R-:W-:Y:S05]  /*6d90*/  BRA `(.L_x_19215) ;  /* 0x0000000000187947 */ /* 0x000fea0003800000 */
.L_x_19214:
[----:B------:R-:W3:Y:S02]  /*6da0*/  LDS R4, [R3+0x40] ;  /* 0x0000400003047984 */ /* 0x000ee40000000800 */
[----:B---3--:R-:W-:-:S13]  /*6db0*/  FSETP.NAN.AND P0, PT, |R4|, |R4|, PT ;  /* 0x400000040400720b */ /* 0x008fda0003f08200 */
[----:B------:R-:W-:Y:S04]  /*6dc0*/  @P0 LDS R4, [R3] ;  /* 0x0000000003040984 */ /* 0x000fe80000000800 */
[----:B------:R-:W-:Y:S04]  /*6dd0*/  @!P0 LDS R5, [R3] ;  /* 0x0000000003058984 */ /* 0x000fe80000000800 */
[----:B-1----:R-:W1:Y:S02]  /*6de0*/  @!P0 LDS R6, [R3+0x40] ;  /* 0x0000400003068984 */ /* 0x002e640000000800 */
[----:B-1----:R-:W-:-:S07]  /*6df0*/  @!P0 FADD R4, R5, R6 ;  /* 0x0000000605048221 */ /* 0x002fce0000000000 */
.L_x_19215:
[----:B------:R-:W-:Y:S05]  /*6e00*/  BSYNC.RECONVERGENT B0 ;  /* 0x0000000000007941 */ /* 0x000fea0003800200 */
.L_x_19213:
        /* <DEDUP_REMOVED lines=11> */
.L_x_19217:
[----:B------:R-:W4:Y:S02]  /*6ec0*/  LDS R4, [R3+0x20] ;  /* 0x0000200003047984 */ /* 0x000f240000000800 */
[----:B----4-:R-:W-:-:S13]  /*6ed0*/  FSETP.NAN.AND P0, PT, |R4|, |R4|, PT ;  /* 0x400000040400720b */ /* 0x010fda0003f08200 */
[----:B------:R-:W-:Y:S04]  /*6ee0*/  @P0 LDS R4, [R3] ;  /* 0x0000000003040984 */ /* 0x000fe80000000800 */
[----:B------:R-:W-:Y:S04]  /*6ef0*/  @!P0 LDS R5, [R3] ;  /* 0x0000000003058984 */ /* 0x000fe80000000800 */
[----:B-1----:R-:W1:Y:S02]  /*6f00*/  @!P0 LDS R6, [R3+0x20] ;  /* 0x0000200003068984 */ /* 0x002e640000000800 */
[----:B-1----:R-:W-:-:S07]  /*6f10*/  @!P0 FADD R4, R5, R6 ;  /* 0x0000000605048221 */ /* 0x002fce0000000000 */
.L_x_19218:
[----:B------:R-:W-:Y:S05]  /*6f20*/  BSYNC.RECONVERGENT B0 ;  /* 0x0000000000007941 */ /* 0x000fea0003800200 */
.L_x_19216:
[----:B0-----:R-:W-:Y:S01]  /*6f30*/  STS [R3], R4 ;  /* 0x0000000403007388 */ /* 0x001fe20000000800 */
[----:B------:R-:W-:Y:S03]  /*6f40*/  BSSY.RECONVERGENT B0, `(.L_x_19219) ;  /* 0x0000010000007945 */ /* 0x000fe60003800200 */
[----:B------:R-:W0:Y:S02]  /*6f50*/  LDS R5, [R3] ;  /* 0x0000000003057984 */ /* 0x000e240000000800 */
[----:B0-----:R-:W-:-:S13]  /*6f60*/  FSETP.NAN.AND P0, PT, |R5|, |R5|, PT ;  /* 0x400000050500720b */ /* 0x001fda0003f08200 */
[----:B------:R-:W-:Y:S05]  /*6f70*/  @!P0 BRA `(.L_x_19220) ;  /* 0x0000000000188947 */ /* 0x000fea0003800000 */
[----:B------:R-:W0:Y:S02]  /*6f80*/  LDS R4, [R3+0x10] ;  /* 0x0000100003047984 */ /* 0x000e240000000800 */
[----:B0-----:R-:W-:Y:S01]  /*6f90*/  FSETP.NAN.AND P0, PT, |R4|, |R4|, PT ;  /* 0x400000040400720b */ /* 0x001fe20003f08200 */
[----:B------:R-:W-:-:S12]  /*6fa0*/  HFMA2 R4, -RZ, RZ, 0, 0 ;  /* 0x00000000ff047431 */ /* 0x000fd800000001ff */
[----:B------:R-:W-:Y:S05]  /*6fb0*/  @P0 BRA `(.L_x_19221) ;  /* 0x0000000000200947 */ /* 0x000fea0003800000 */
[----:B------:R0:W0:Y:S01]  /*6fc0*/  LDS R4, [R3+0x10] ;  /* 0x0000100003047984 */ /* 0x0000220000000800 */
[----:B------:R-:W-:Y:S05]  /*6fd0*/  BRA `(.L_x_19221) ;  /* 0x0000000000187947 */ /* 0x000fea0003800000 */
.L_x_19220:
[----:B------:R-:W0:Y:S02]  /*6fe0*/  LDS R4, [R3+0x10] ;  /* 0x0000100003047984 */ /* 0x000e240000000800 */
[----:B0-----:R-:W-:-:S13]  /*6ff0*/  FSETP.NAN.AND P0, PT, |R4|, |R4|, PT ;  /* 0x400000040400720b */ /* 0x001fda0003f08200 */
[----:B------:R-:W-:Y:S04]  /*7000*/  @P0 LDS R4, [R3] ;  /* 0x0000000003040984 */ /* 0x000fe80000000800 */
[----:B------:R-:W-:Y:S04]  /*7010*/  @!P0 LDS R5, [R3] ;  /* 0x0000000003058984 */ /* 0x000fe80000000800 */
[----:B-1----:R-:W0:Y:S02]  /*7020*/  @!P0 LDS R6, [R3+0x10] ;  /* 0x0000100003068984 */ /* 0x002e240000000800 */
[----:B0-----:R-:W-:-:S07]  /*7030*/  @!P0 FADD R4, R5, R6 ;  /* 0x0000000605048221 */ /* 0x001fce0000000000 */
.L_x_19221:
[----:B------:R-:W-:Y:S05]  /*7040*/  BSYNC.RECONVERGENT B0 ;  /* 0x0000000000007941 */ /* 0x000fea0003800200 */
.L_x_19219:
        /* <DEDUP_REMOVED lines=11> */
.L_x_19223:
[----:B------:R-:W0:Y:S02]  /*7100*/  LDS R4, [R3+0x8] ;  /* 0x0000080003047984 */ /* 0x000e240000000800 */
[----:B0-----:R-:W-:-:S13]  /*7110*/  FSETP.NAN.AND P0, PT, |R4|, |R4|, PT ;  /* 0x400000040400720b */ /* 0x001fda0003f08200 */
[----:B------:R-:W-:Y:S04]  /*7120*/  @P0 LDS R4, [R3] ;  /* 0x0000000003040984 */ /* 0x000fe80000000800 */
[----:B------:R-:W-:Y:S04]  /*7130*/  @!P0 LDS R5, [R3] ;  /* 0x0000000003058984 */ /* 0x000fe80000000800 */
[----:B-1----:R-:W0:Y:S02]  /*7140*/  @!P0 LDS R6, [R3+0x8] ;  /* 0x0000080003068984 */ /* 0x002e240000000800 */
[----:B0-----:R-:W-:-:S07]  /*7150*/  @!P0 FADD R4, R5, R6 ;  /* 0x0000000605048221 */ /* 0x001fce0000000000 */
.L_x_19224:
[----:B------:R-:W-:Y:S05]  /*7160*/  BSYNC.RECONVERGENT B0 ;  /* 0x0000000000007941 */ /* 0x000fea0003800200 */
.L_x_19222:
        /* <DEDUP_REMOVED lines=11> */
.L_x_19226:
[----:B------:R-:W0:Y:S02]  /*7220*/  LDS R4, [R3+0x4] ;  /* 0x0000040003047984 */ /* 0x000e240000000800 */
[----:B0-----:R-:W-:-:S13]  /*7230*/  FSETP.NAN.AND P0, PT, |R4|, |R4|, PT ;  /* 0x400000040400720b */ /* 0x001fda0003f08200 */
[----:B------:R-:W-:Y:S04]  /*7240*/  @P0 LDS R4, [R3] ;  /* 0x0000000003040984 */ /* 0x000fe80000000800 */
[----:B------:R-:W-:Y:S04]  /*7250*/  @!P0 LDS R5, [R3] ;  /* 0x0000000003058984 */ /* 0x000fe80000000800 */
[----:B-1----:R-:W0:Y:S02]  /*7260*/  @!P0 LDS R6, [R3+0x4] ;  /* 0x0000040003068984 */ /* 0x002e240000000800 */
[----:B0-----:R-:W-:-:S07]  /*7270*/  @!P0 FADD R4, R5, R6 ;  /* 0x0000000605048221 */ /* 0x001fce0000000000 */
.L_x_19227:
[----:B------:R-:W-:Y:S05]  /*7280*/  BSYNC.RECONVERGENT B0 ;  /* 0x0000000000007941 */ /* 0x000fea0003800200 */
.L_x_19225:
[----:B------:R-:W-:Y:S01]  /*7290*/  ISETP.NE.AND P0, PT, R2, RZ, PT ;  /* 0x000000ff0200720c */ /* 0x000fe20003f05270 */
[----:B0-----:R0:W-:-:S12]  /*72a0*/  STS [R3], R4 ;  /* 0x0000000403007388 */ /* 0x0011d80000000800 */
[----:B------:R-:W-:Y:S05]  /*72b0*/  @P0 EXIT ;  /* 0x000000000000094d */ /* 0x000fea0003800000 */
[----:B------:R-:W5:Y:S01]  /*72c0*/  S2UR UR5, SR_CgaCtaId ;  /* 0x00000000000579c3 */ /* 0x000f620000008800 */
[----:B------:R-:W-:-:S07]  /*72d0*/  UMOV UR4, 0x400 ;  /* 0x0000040000047882 */ /* 0x000fce0000000000 */
[----:B01234-:R-:W0:Y:S01]  /*72e0*/  LDC.64 R2, c[0x0][0x380] ;  /* 0x0000e000ff027b82 */ /* 0x01fe220000000a00 */
[----:B-----5:R-:W-:Y:S01]  /*72f0*/  ULEA UR4, UR5, UR4, 0x18 ;  /* 0x0000000405047291 */ /* 0x020fe2000f8ec0ff */
[----:B0-----:R-:W-:-:S08]  /*7300*/  IMAD.WIDE.U32 R2, R0, 0x4, R2 ;  /* 0x0000000400027825 */ /* 0x001fd000078e0002 */
[----:B------:R-:W0:Y:S04]  /*7310*/  LDS R5, [UR4] ;  /* 0x00000004ff057984 */ /* 0x000e280008000800 */
[----:B0-----:R-:W-:Y:S01]  /*7320*/  STG.E desc[UR6][R2.64], R5 ;  /* 0x0000000502007986 */ /* 0x001fe2000c101906 */
[----:B------:R-:W-:Y:S05]  /*7330*/  EXIT ;  /* 0x000000000000794d */ /* 0x000fea0003800000 */
        .weak           $__internal_412_$__cuda_sm20_div_s64
        .type           $__internal_412_$__cuda_sm20_div_s64,@function
        .size           $__internal_412_$__cuda_sm20_div_s64,($__internal_413_$__cuda_sm20_rem_s64 - $__internal_412_$__cuda_sm20_div_s64)
$__internal_412_$__cuda_sm20_div_s64:
        /* <DEDUP_REMOVED lines=83> */
[----:B------:R-:W-:Y:S05]  /*7870*/  RET.REL.NODEC R12 `(uncontiguous_nansum_f32) ;  /* 0xffffff840ce07950 */ /* 0x000fea0003c3ffff */
        .weak           $__internal_413_$__cuda_sm20_rem_s64
        .type           $__internal_413_$__cuda_sm20_rem_s64,@function
        .size           $__internal_413_$__cuda_sm20_rem_s64,(.L_x_32616 - $__internal_413_$__cuda_sm20_rem_s64)
$__internal_413_$__cuda_sm20_rem_s64:
        /* <DEDUP_REMOVED lines=77> */
[----:B------:R-:W-:Y:S06]  /*7d50*/  RET.REL.NODEC R10 `(uncontiguous_nansum_f32) ;  /* 0xffffff800aa87950 */ /* 0x000fec0003c3ffff */
.L_x_19228:
        /* <DEDUP_REMOVED lines=10> */
.L_x_32616:


//--------------------- .text.contiguous_nansum_f32 --------------------------
	.section	.text.contiguous_nansum_f32,"ax",@progbits
	.align	128
        .global         contiguous_nansum_f32
        .type           contiguous_nansum_f32,@function
        .size           contiguous_nansum_f32,(.L_x_33318 - contiguous_nansum_f32)
        .other          contiguous_nansum_f32,@"STO_CUDA_ENTRY STV_DEFAULT"
contiguous_nansum_f32:
.text.contiguous_nansum_f32:
        /* <DEDUP_REMOVED lines=15> */
[----:B------:R0:W-:Y:S03]  /*00f0*/  STS [R3], RZ ;  /* 0x000000ff03007388 */ /* 0x0001e60000000800 */
[----:B----4-:R-:W-:-:S04]  /*0100*/  ISETP.GE.U32.AND P0, PT, R6, UR10, PT ;  /* 0x0000000a06007c0c */ /* 0x010fc8000bf06070 */
[----:B------:R-:W-:-:S13]  /*0110*/  ISETP.GE.U32.AND.EX P0, PT, RZ, UR11, PT, P0 ;  /* 0x0000000bff007c0c */ /* 0x000fda000bf06100 */
[----:B0-----:R-:W-:Y:S05]  /*0120*/  @P0 BRA `(.L_x_19230) ;  /* 0x0000000000600947 */ /* 0x001fea0003800000 */
[----:B------:R-:W0:Y:S02]  /*0130*/  LDC.64 R4, c[0x0][0x388] ;  /* 0x0000e200ff047b82 */ /* 0x000e240000000a00 */
[----:B0-----:R-:W-:-:S05]  /*0140*/  IMAD.WIDE.U32 R4, R7, 0x4, R4 ;  /* 0x0000000407047825 */ /* 0x001fca00078e0004 */
[----:B------:R-:W2:Y:S01]  /*0150*/  LDG.E R10, desc[UR6][R4.64] ;  /* 0x00000006040a7981 */ /* 0x000ea2000c1e1900 */
[----:B------:R-:W-:Y:S01]  /*0160*/  BSSY.RECONVERGENT B1, `(.L_x_19231) ;  /* 0x0000012000017945 */ /* 0x000fe20003800200 */
[----:B--2---:R-:W-:-:S13]  /*0170*/  FSETP.NAN.AND P0, PT, |R10|, |R10|, PT ;  /* 0x4000000a0a00720b */ /* 0x004fda0003f08200 */
[----:B------:R-:W-:Y:S05]  /*0180*/  @!P0 BRA `(.L_x_19232) ;  /* 0x0000000000248947 */ /* 0x000fea0003800000 */
[----:B------:R-:W0:Y:S02]  /*0190*/  LDCU.64 UR4, c[0x0][0x388] ;  /* 0x00007100ff0477ac */ /* 0x000e240008000a00 */
[----:B0-----:R-:W-:-:S04]  /*01a0*/  LEA R4, P0, R6, UR4, 0x2 ;  /* 0x0000000406047c11 */ /* 0x001fc8000f8010ff */
[----:B------:R-:W-:-:S05]  /*01b0*/  LEA.HI.X R5, R6, UR5, RZ, 0x2, P0 ;  /* 0x0000000506057c11 */ /* 0x000fca00080f14ff */
[----:B------:R-:W2:Y:S01]  /*01c0*/  LDG.E R4, desc[UR6][R4.64] ;  /* 0x0000000604047981 */ /* 0x000ea2000c1e1900 */
[----:B------:R-:W-:Y:S01]  /*01d0*/  IMAD.MOV.U32 R10, RZ, RZ, RZ ;  /* 0x000000ffff0a7224 */ /* 0x000fe200078e00ff */
[----:B--2---:R-:W-:-:S13]  /*01e0*/  FSETP.NAN.AND P0, PT, |R4|, |R4|, PT ;  /* 0x400000040400720b */ /* 0x004fda0003f08200 */
[----:B------:R-:W-:Y:S05]  /*01f0*/  @P0 BRA `(.L_x_19233) ;  /* 0x0000000000200947 */ /* 0x000fea0003800000 */
[----:B------:R-:W-:Y:S01]  /*0200*/  IMAD.MOV.U32 R10, RZ, RZ, R4 ;  /* 0x000000ffff0a7224 */ /* 0x000fe200078e0004 */
[----:B------:R-:W-:Y:S06]  /*0210*/  BRA `(.L_x_19233) ;  /* 0x0000000000187947 */ /* 0x000fec0003800000 */
.L_x_19232:
[----:B------:R-:W0:Y:S02]  /*0220*/  LDCU.64 UR4, c[0x0][0x388] ;  /* 0x00007100ff0477ac */ /* 0x000e240008000a00 */
[----:B0-----:R-:W-:-:S04]  /*0230*/  LEA R4, P0, R6, UR4, 0x2 ;  /* 0x0000000406047c11 */ /* 0x001fc8000f8010ff */
[----:B------:R-:W-:-:S06]  /*0240*/  LEA.HI.X R5, R6, UR5, RZ, 0x2, P0 ;  /* 0x0000000506057c11 */ /* 0x000fcc00080f14ff */
[----:B------:R-:W2:Y:S02]  /*0250*/  LDG.E R5, desc[UR6][R4.64] ;  /* 0x0000000604057981 */ /* 0x000ea4000c1e1900 */
[----:B--2---:R-:W-:-:S13]  /*0260*/  FSETP.NAN.AND P0, PT, |R5|, |R5|, PT ;  /* 0x400000050500720b */ /* 0x004fda0003f08200 */
[----:B------:R-:W-:-:S07]  /*0270*/  @!P0 FADD R10, R10, R5 ;  /* 0x000000050a0a8221 */ /* 0x000fce0000000000 */
.L_x_19233:
[----:B------:R-:W-:Y:S05]  /*0280*/  BSYNC.RECONVERGENT B1 ;  /* 0x0000000000017941 */ /* 0x000fea0003800200 */
.L_x_19231:
[----:B------:R0:W-:Y:S01]  /*0290*/  STS [R3], R10 ;  /* 0x0000000a03007388 */ /* 0x0001e20000000800 */
[----:B------:R-:W-:Y:S05]  /*02a0*/  BRA `(.L_x_19234) ;  /* 0x0000000000207947 */ /* 0x000fea0003800000 */
.L_x_19230:
        /* <DEDUP_REMOVED lines=8> */
.L_x_19234:
[----:B------:R-:W-:Y:S05]  /*0330*/  BSYNC.RECONVERGENT B0 ;  /* 0x0000000000007941 */ /* 0x000fea0003800200 */
.L_x_19229:
[----:B------:R-:W-:Y:S01]  /*0340*/  BAR.SYNC.DEFER_BLOCKING 0x0 ;  /* 0x0000000000007b1d */ /* 0x000fe20000010000 */
[----:B------:R-:W-:-:S13]  /*0350*/  ISETP.GE.U32.AND P0, PT, R8, 0x42, PT ;  /* 0x000000420800780c */ /* 0x000fda0003f06070 */
[----:B------:R-:W-:Y:S05]  /*0360*/  @!P0 BRA `(.L_x_19235) ;  /* 0x0000000000688947 */ /* 0x000fea0003800000 */
.L_x_19241:
        /* <DEDUP_REMOVED lines=15> */
.L_x_19239:
[----:B------:R-:W-:-:S06]  /*0460*/  IMAD R5, R6, 0x4, R3 ;  /* 0x0000000406057824 */ /* 0x000fcc00078e0203 */
[----:B------:R-:W1:Y:S02]  /*0470*/  LDS R5, [R5] ;  /* 0x0000000005057984 */ /* 0x000e640000000800 */
[----:B-1----:R-:W-:-:S13]  /*0480*/  FSETP.NAN.AND P0, PT, |R5|, |R5|, PT ;  /* 0x400000050500720b */ /* 0x002fda0003f08200 */
[----:B------:R-:W-:-:S07]  /*0490*/  @!P0 FADD R4, R4, R5 ;  /* 0x0000000504048221 */ /* 0x000fce0000000000 */
.L_x_19240:
[----:B------:R-:W-:Y:S05]  /*04a0*/  BSYNC.RECONVERGENT B1 ;  /* 0x0000000000017941 */ /* 0x000fea0003800200 */
.L_x_19238:
[----:B------:R2:W-:Y:S02]  /*04b0*/  STS [R3], R4 ;  /* 0x0000000403007388 */ /* 0x0005e40000000800 */
.L_x_19237:
[----:B------:R-:W-:Y:S05]  /*04c0*/  BSYNC.RECONVERGENT B0 ;  /* 0x0000000000007941 */ /* 0x000fea0003800200 */
.L_x_19236:
[----:B------:R-:W-:Y:S01]  /*04d0*/  BAR.SYNC.DEFER_BLOCKING 0x0 ;  /* 0x0000000000007b1d */ /* 0x000fe20000010000 */
[----:B------:R-:W-:Y:S01]  /*04e0*/  ISETP.GT.U32.AND P0, PT, R8, 0x83, PT ;  /* 0x000000830800780c */ /* 0x000fe20003f04070 */
[----:B------:R-:W-:-:S12]  /*04f0*/  IMAD.MOV.U32 R8, RZ, RZ, R6 ;  /* 0x000000ffff087224 */ /* 0x000fd800078e0006 */
[----:B------:R-:W-:Y:S05]  /*0500*/  @P0 BRA `(.L_x_19241) ;  /* 0xfffffffc00980947 */ /* 0x000fea000383ffff */
.L_x_19235:
[----:B------:R-:W-:-:S13]  /*0510*/  ISETP.GT.U32.AND P0, PT, R2, 0x1f, PT ;  /* 0x0000001f0200780c */ /* 0x000fda0003f04070 */
[----:B------:R-:W-:Y:S05]  /*0520*/  @P0 EXIT ;  /* 0x000000000000094d */ /* 0x000fea0003800000 */
[----:B-12---:R-:W1:Y:S01]  /*0530*/  LDS R4, [R3] ;  /* 0x0000000003047984 */ /* 0x006e620000000800 */
[----:B------:R-:W-:Y:S01]  /*0540*/  BSSY.RECONVERGENT B0, `(.L_x_19242) ;  /* 0x000000f000007945 */ /* 0x000fe20003800200 */
[----:B-1----:R-:W-:-:S13]  /*0550*/  FSETP.NAN.AND P0, PT, |R4|, |R4|, PT ;  /* 0x400000040400720b */ /* 0x002fda0003f08200 */
[----:B------:R-:W-:Y:S05]  /*0560*/  @!P0 BRA `(.L_x_19243) ;  /* 0x0000000000188947 */ /* 0x000fea0003800000 */
[----:B------:R-:W1:Y:S02]  /*0570*/  LDS R4, [R3+0x80] ;  /* 0x0000800003047984 */ /* 0x000e640000000800 */
[----:B-1----:R-:W-:Y:S01]  /*0580*/  FSETP.NAN.AND P0, PT, |R4|, |R4|, PT ;  /* 0x400000040400720b */ /* 0x002fe20003f08200 */
[----:B------:R-:W-:-:S12]  /*0590*/  IMAD.MOV.U32 R4, RZ, RZ, RZ ;  /* 0x000000ffff047224 */ /* 0x000fd800078e00ff */
[----:B------:R-:W-:Y:S05]  /*05a0*/  @P0 BRA `(.L_x_19244) ;  /* 0x0000000000200947 */ /* 0x000fea0003800000 */
[----:B------:R1:W2:Y:S01]  /*05b0*/  LDS R4, [R3+0x80] ;  /* 0x0000800003047984 */ /* 0x0002a20000000800 */
[----:B------:R-:W-:Y:S05]  /*05c0*/  BRA `(.L_x_19244) ;  /* 0x0000000000187947 */ /* 0x000fea0003800000 */
.L_x_19243:
[----:B------:R-:W1:Y:S02]  /*05d0*/  LDS R4, [R3+0x80] ;  /* 0x0000800003047984 */ /* 0x000e640000000800 */
[----:B-1----:R-:W-:-:S13]  /*05e0*/  FSETP.NAN.AND P0, PT, |R4|, |R4|, PT ;  /* 0x400000040400720b */ /* 0x002fda0003f08200 */
[----:B------:R-:W-:Y:S04]  /*05f0*/  @P0 LDS R4, [R3] ;  /* 0x0000000003040984 */ /* 0x000fe80000000800 */
[----:B------:R-:W-:Y:S04]  /*0600*/  @!P0 LDS R5, [R3] ;  /* 0x0000000003058984 */ /* 0x000fe80000000800 */
[----:B------:R-:W1:Y:S02]  /*0610*/  @!P0 LDS R6, [R3+0x80] ;  /* 0x0000800003068984 */ /* 0x000e640000000800 */
[----:B-1----:R-:W-:-:S07]  /*0620*/  @!P0 FADD R4, R5, R6 ;  /* 0x0000000605048221 */ /* 0x002fce0000000000 */
.L_x_19244:
[----:B------:R-:W-:Y:S05]  /*0630*/  BSYNC.RECONVERGENT B0 ;  /* 0x0000000000007941 */ /* 0x000fea0003800200 */
.L_x_19242:
[----:B--2---:R-:W-:Y:S01]  /*0640*/  STS [R3], R4 ;  /* 0x0000000403007388 */ /* 0x004fe20000000800 */
[----:B------:R-:W-:Y:S03]  /*0650*/  BSSY.RECONVERGENT B0, `(.L_x_19245) ;  /* 0x0000010000007945 */ /* 0x000fe60003800200 */
[----:B------:R-:W2:Y:S02]  /*0660*/  LDS R5, [R3] ;  /* 0x0000000003057984 */ /* 0x000ea40000000800 */
[----:B--2---:R-:W-:-:S13]  /*0670*/  FSETP.NAN.AND P0, PT, |R5|, |R5|, PT ;  /* 0x400000050500720b */ /* 0x004fda0003f08200 */
[----:B------:R-:W-:Y:S05]  /*0680*/  @!P0 BRA `(.L_x_19246) ;  /* 0x0000000000188947 */ /* 0x000fea0003800000 */
[----:B------:R-:W2:Y:S02]  /*0690*/  LDS R4, [R3+0x40] ;  /* 0x0000400003047984 */ /* 0x000ea40000000800 */
[----:B--2---:R-:W-:Y:S01]  /*06a0*/  FSETP.NAN.AND P0, PT, |R4|, |R4|, PT ;  /* 0x400000040400720b */ /* 0x004fe20003f08200 */
[----:B------:R-:W-:-:S12]  /*06b0*/  IMAD.MOV.U32 R4, RZ, RZ, RZ ;  /* 0x000000ffff047224 */ /* 0x000fd800078e00ff */
[----:B------:R-:W-:Y:S05]  /*06c0*/  @P0 BRA `(.L_x_19247) ;  /* 0x0000000000200947 */ /* 0x000fea0003800000 */
[----:B------:R2:W3:Y:S01]  /*06d0*/  LDS R4, [R3+0x40] ;  /* 0x0000400003047984 */ /* 0x0004e20000000800 */
[----:B------:R-:W-:Y:S05]  /*06e0*/  BRA `(.L_x_19247) ;  /* 0x0000000000187947 */ /* 0x000fea0003800000 */
.L_x_19246:
[----:B------:R-:W2:Y:S02]  /*06f0*/  LDS R4, [R3+0x40] ;  /* 0x0000400003047984 */ /* 0x000ea40000000800 */
[----:B--2---:R-:W-:-:S13]  /*0700*/  FSETP.NAN.AND P0, PT, |R4|, |R4|, PT ;  /* 0x400000040400720b */ /* 0x004fda0003f08200 */
[----:B------:R-:W-:Y:S04]  /*0710*/  @P0 LDS R4, [R3] ;  /* 0x0000000003040984 */ /* 0x000fe80000000800 */
[----:B------:R-:W-:Y:S04]  /*0720*/  @!P0 LDS R5, [R3] ;  /* 0x0000000003058984 */ /* 0x000fe80000000800 */
[----:B------:R-:W2:Y:S02]  /*0730*/  @!P0 LDS R6, [R3+0x40] ;  /* 0x0000400003068984 */ /* 0x000ea40000000800 */
[----:B--2---:R-:W-:-:S07]  /*0740*/  @!P0 FADD R4, R5, R6 ;  /* 0x0000000605048221 */ /* 0x004fce0000000000 */
.L_x_19247:
[----:B------:R-:W-:Y:S05]  /*0750*/  BSYNC.RECONVERGENT B0 ;  /* 0x0000000000007941 */ /* 0x000fea0003800200 */
.L_x_19245:
        /* <DEDUP_REMOVED lines=11> */
.L_x_19249:
[----:B------:R-:W3:Y:S02]  /*0810*/  LDS R4, [R3+0x20] ;  /* 0x0000200003047984 */ /* 0x000ee40000000800 */
[----:B---3--:R-:W-:-:S13]  /*0820*/  FSETP.NAN.AND P0, PT, |R4|, |R4|, PT ;  /* 0x400000040400720b */ /* 0x008fda0003f08200 */
[----:B------:R-:W-:Y:S04]  /*0830*/  @P0 LDS R4, [R3] ;  /* 0x0000000003040984 */ /* 0x000fe80000000800 */
[----:B------:R-:W-:Y:S04]  /*0840*/  @!P0 LDS R5, [R3] ;  /* 0x0000000003058984 */ /* 0x000fe80000000800 */
[----:B------:R-:W3:Y:S02]  /*0850*/  @!P0 LDS R6, [R3+0x20] ;  /* 0x0000200003068984 */ /* 0x000ee40000000800 */
[----:B---3--:R-:W-:-:S07]  /*0860*/  @!P0 FADD R4, R5, R6 ;  /* 0x0000000605048221 */ /* 0x008fce0000000000 */
.L_x_19250:
[----:B------:R-:W-:Y:S05]  /*0870*/  BSYNC.RECONVERGENT B0 ;  /* 0x0000000000007941 */ /* 0x000fea0003800200 */
.L_x_19248:
        /* <DEDUP_REMOVED lines=11> */
.L_x_19252:
[----:B------:R-:W4:Y:S02]  /*0930*/  LDS R4, [R3+0x10] ;  /* 0x0000100003047984 */ /* 0x000f240000000800 */
[----:B----4-:R-:W-:-:S13]  /*0940*/  FSETP.NAN.AND P0, PT, |R4|, |R4|, PT ;  /* 0x400000040400720b */ /* 0x010fda0003f08200 */
[----:B------:R-:W-:Y:S04]  /*0950*/  @P0 LDS R4, [R3] ;  /* 0x0000000003040984 */ /* 0x000fe80000000800 */
[----:B------:R-:W-:Y:S04]  /*0960*/  @!P0 LDS R5, [R3] ;  /* 0x0000000003058984 */ /* 0x000fe80000000800 */
[----:B------:R-:W4:Y:S02]  /*0970*/  @!P0 LDS R6, [R3+0x10] ;  /* 0x0000100003068984 */ /* 0x000f240000000800 */
[----:B----4-:R-:W-:-:S07]  /*0980*/  @!P0 FADD R4, R5, R6 ;  /* 0x0000000605048221 */ /* 0x010fce0000000000 */
.L_x_19253:
[----:B------:R-:W-:Y:S05]  /*0990*/  BSYNC.RECONVERGENT B0 ;  /* 0x0000000000007941 */ /* 0x000fea0003800200 */
.L_x_19251:
        /* <DEDUP_REMOVED lines=11> */
.L_x_19255:
[----:B------:R-:W0:Y:S02]  /*0a50*/  LDS R4, [R3+0x8] ;  /* 0x0000080003047984 */ /* 0x000e240000000800 */
[----:B0-----:R-:W-:-:S13]  /*0a60*/  FSETP.NAN.AND P0, PT, |R4|, |R4|, PT ;  /* 0x400000040400720b */ /* 0x001fda0003f08200 */
[----:B------:R-:W-:Y:S04]  /*0a70*/  @P0 LDS R4, [R3] ;  /* 0x0000000003040984 */ /* 0x000fe80000000800 */
[----:B------:R-:W-:Y:S04]  /*0a80*/  @!P0 LDS R5, [R3] ;  /* 0x0000000003058984 */ /* 0x000fe80000000800 */
[----:B------:R-:W0:Y:S02]  /*0a90*/  @!P0 LDS R6, [R3+0x8] ;  /* 0x0000080003068984 */ /* 0x000e240000000800 */
[----:B0-----:R-:W-:-:S07]  /*0aa0*/  @!P0 FADD R4, R5, R6 ;  /* 0x0000000605048221 */ /* 0x001fce0000000000 */
.L_x_19256:
[----:B------:R-:W-:Y:S05]  /*0ab0*/  BSYNC.RECONVERGENT B0 ;  /* 0x0000000000007941 */ /* 0x000fea0003800200 */
.L_x_19254:
        /* <DEDUP_REMOVED lines=11> */
.L_x_19258:
[----:B------:R-:W0:Y:S02]  /*0b70*/  LDS R4, [R3+0x4] ;  /* 0x0000040003047984 */ /* 0x000e240000000800 */
[----:B0-----:R-:W-:-:S13]  /*0b80*/  FSETP.NAN.AND P0, PT, |R4|, |R4|, PT ;  /* 0x400000040400720b */ /* 0x001fda0003f08200 */
[----:B------:R-:W-:Y:S04]  /*0b90*/  @P0 LDS R4, [R3] ;  /* 0x0000000003040984 */ /* 0x000fe80000000800 */
[----:B------:R-:W-:Y:S04]  /*0ba0*/  @!P0 LDS R5, [R3] ;  /* 0x0000000003058984 */ /* 0x000fe80000000800 */
[----:B------:R-:W0:Y:S02]  /*0bb0*/  @!P0 LDS R6, [R3+0x4] ;  /* 0x0000040003068984 */ /* 0x000e240000000800 */
[----:B0-----:R-:W-:-:S07]  /*0bc0*/  @!P0 FADD R4, R5, R6 ;  /* 0x0000000605048221 */ /* 0x001fce0000000000 */
.L_x_19259:
[----:B------:R-:W-:Y:S05]  /*0bd0*/  BSYNC.RECONVERGENT B0 ;  /* 0x0000000000007941 */ /* 0x000fea0003800200 */
.L_x_19257:
        /* <DEDUP_REMOVED lines=11> */
.L_x_19260:
        /* <DEDUP_REMOVED lines=15> */
.L_x_33318:


//--------------------- .text.contiguous_nansum33_u64 --------------------------
	.section	.text.contiguous_nansum33_u64,"ax",@progbits
	.align	128
        .global         contiguous_nansum33_u64
        .type           contiguous_nansum33_u64,@function
        .size           contiguous_nansum33_u64,(.L_x_33319 - contiguous_nansum33_u64)
        .other          contiguous_nansum33_u64,@"STO_CUDA_ENTRY STV_DEFAULT"
contiguous_nansum33_u64:
.text.contiguous_nansum33_u64:
        /* <DEDUP_REMOVED lines=50> */
.L_x_19263:
        /* <DEDUP_REMOVED lines=32> */
.L_x_19262:
        /* <DEDUP_REMOVED lines=21> */
.L_x_19265:
        /* <DEDUP_REMOVED lines=14> */
.L_x_19266:
[----:B------:R-:W-:-:S04]  /*0750*/  @!P1 IMAD R18, R18, UR8, RZ ;  /* 0x0000000812129c24 */ /* 0x000fc8000f8e02ff */
[----:B-1----:R-:W-:-:S06]  /*0760*/  @!P1 IMAD R6, R18, 0x8, R19 ;  /* 0x0000000812069824 */ /* 0x002fcc00078e0213 */
[----:B------:R-:W3:Y:S02]  /*0770*/  @!P1 LDS.64 R6, [R6] ;  /* 0x0000000006069984 */ /* 0x000ee40000000a00 */
[----:B---3--:R-:W-:-:S05]  /*0780*/  @!P1 IADD3 R10, P0, PT, R6, R10, RZ ;  /* 0x0000000a060a9210 */ /* 0x008fca0007f1e0ff */
[----:B------:R-:W-:-:S08]  /*0790*/  @!P1 IMAD.X R11, R7, 0x1, R11, P0 ;  /* 0x00000001070b9824 */ /* 0x000fd000000e060b */
.L_x_19264:
[----:B---3--:R3:W-:Y:S02]  /*07a0*/  STS.64 [R19], R10 ;  /* 0x0000000a13007388 */ /* 0x0087e40000000a00 */
.L_x_19261:
        /* <DEDUP_REMOVED lines=8> */
.L_x_19267:
        /* <DEDUP_REMOVED lines=13> */
.L_x_33319:


//--------------------- .text.contiguous_nansum3_u64 --------------------------
	.section	.text.contiguous_nansum3_u64,"ax",@progbits
	.align	128
        .global         contiguous_nansum3_u64
        .type           contiguous_nansum3_u64,@function
        .size           contiguous_nansum3_u64,(.L_x_32618 - contiguous_nansum3_u64)
        .other          contiguous_nansum3_u64,@"STO_CUDA_ENTRY STV_DEFAULT"
contiguous_nansum3_u64:
.text.contiguous_nansum3_u64:
        /* <DEDUP_REMOVED lines=43> */
.L_x_19286:
        /* <DEDUP_REMOVED lines=27> */
.L_x_19270:
[----:B------:R-:W-:Y:S01]  /*0460*/  MOV R30, R32 ;  /* 0x00000020001e7202 */ /* 0x000fe20000000f00 */
[----:B------:R-:W-:Y:S01]  /*0470*/  IMAD.MOV.U32 R0, RZ, RZ, R36 ;  /* 0x000000ffff007224 */ /* 0x000fe200078e0024 */
[----:B------:R-:W-:Y:S02]  /*0480*/  MOV R3, R37 ;  /* 0x0000002500037202 */ /* 0x000fe40000000f00 */
[----:B------:R-:W-:-:S07]  /*0490*/  MOV R8, 0x4b0 ;  /* 0x000004b000087802 */ /* 0x000fce0000000f00 */
[----:B01-3--:R-:W-:Y:S05]  /*04a0*/  CALL.REL.NOINC `($__internal_414_$__cuda_sm20_div_s64) ;  /* 0x0000003000cc7944 */ /* 0x00bfea0003c00000 */
        /* <DEDUP_REMOVED lines=9> */
.L_x_19271:
        /* <DEDUP_REMOVED lines=33> */
.L_x_19272:
[----:B------:R-:W-:Y:S01]  /*0750*/  IMAD.MOV.U32 R0, RZ, RZ, R36 ;  /* 0x000000ffff007224 */ /* 0x000fe200078e0024 */
[----:B------:R-:W-:Y:S02]  /*0760*/  MOV R3, R37 ;  /* 0x0000002500037202 */ /* 0x000fe40000000f00 */
[----:B------:R-:W-:-:S07]  /*0770*/  MOV R8, 0x790 ;  /* 0x0000079000087802 */ /* 0x000fce0000000f00 */
[----:B---3--:R-:W-:Y:S05]  /*0780*/  CALL.REL.NOINC `($__internal_414_$__cuda_sm20_div_s64) ;  /* 0x0000003000147944 */ /* 0x008fea0003c00000 */
        /* <DEDUP_REMOVED lines=10> */
.L_x_19273:
        /* <DEDUP_REMOVED lines=34> */
.L_x_19274:
[----:B------:R-:W-:Y:S01]  /*0a50*/  IMAD.MOV.U32 R30, RZ, RZ, R28 ;  /* 0x000000ffff1e7224 */ /* 0x000fe200078e001c */
[----:B------:R-:W-:Y:S01]  /*0a60*/  MOV R0, R36 ;  /* 0x0000002400007202 */ /* 0x000fe20000000f00 */
[----:B------:R-:W-:Y:S01]  /*0a70*/  IMAD.MOV.U32 R3, RZ, RZ, R37 ;  /* 0x000000ffff037224 */ /* 0x000fe200078e0025 */
[----:B------:R-:W-:-:S07]  /*0a80*/  MOV R8, 0xaa0 ;  /* 0x00000aa000087802 */ /* 0x000fce0000000f00 */
[----:B---3--:R-:W-:Y:S05]  /*0a90*/  CALL.REL.NOINC `($__internal_414_$__cuda_sm20_div_s64) ;  /* 0x0000002c00507944 */ /* 0x008fea0003c00000 */
        /* <DEDUP_REMOVED lines=10> */
.L_x_19275:
        /* <DEDUP_REMOVED lines=33> */
.L_x_19276:
[----:B------:R-:W-:Y:S01]  /*0d50*/  IMAD.MOV.U32 R0, RZ, RZ, R36 ;  /* 0x000000ffff007224 */ /* 0x000fe200078e0024 */
[----:B------:R-:W-:Y:S02]  /*0d60*/  MOV R3, R37 ;  /* 0x0000002500037202 */ /* 0x000fe40000000f00 */
[----:B------:R-:W-:-:S07]  /*0d70*/  MOV R8, 0xd90 ;  /* 0x00000d9000087802 */ /* 0x000fce0000000f00 */
[----:B---3--:R-:W-:Y:S05]  /*0d80*/  CALL.REL.NOINC `($__internal_414_$__cuda_sm20_div_s64) ;  /* 0x0000002800947944 */ /* 0x008fea0003c00000 */
        /* <DEDUP_REMOVED lines=9> */
.L_x_19277:
        /* <DEDUP_REMOVED lines=34> */
.L_x_19278:
[----:B------:R-:W-:Y:S01]  /*1040*/  MOV R30, R28 ;  /* 0x0000001c001e7202 */ /* 0x000fe20000000f00 */
        /* <DEDUP_REMOVED lines=13> */
.L_x_19279:
        /* <DEDUP_REMOVED lines=34> */
.L_x_19280:
        /* <DEDUP_REMOVED lines=14> */
.L_x_19281:
        /* <DEDUP_REMOVED lines=34> */
.L_x_19282:
[----:B------:R-:W-:Y:S01]  /*1640*/  MOV R30, R28 ;  /* 0x0000001c001e7202 */ /* 0x000fe20000000f00 */
        /* <DEDUP_REMOVED lines=14> */
.L_x_19283:
        /* <DEDUP_REMOVED lines=34> */
.L_x_19284:
[----:B------:R-:W-:Y:S01]  /*1950*/  IMAD.MOV.U32 R0, RZ, RZ, R36 ;  /* 0x000000ffff007224 */ /* 0x000fe200078e0024 */
[----:B------:R-:W-:Y:S02]  /*1960*/  MOV R3, R37 ;  /* 0x0000002500037202 */ /* 0x000fe40000000f00 */
[----:B------:R-:W-:-:S07]  /*1970*/  MOV R8, 0x1990 ;  /* 0x0000199000087802 */ /* 0x000fce0000000f00 */
[----:B---3--:R-:W-:Y:S05]  /*1980*/  CALL.REL.NOINC `($__internal_414_$__cuda_sm20_div_s64) ;  /* 0x0000001c00947944 */ /* 0x008fea0003c00000 */
        /* <DEDUP_REMOVED lines=9> */
.L_x_19285:
        /* <DEDUP_REMOVED lines=13> */
.L_x_19269:
        /* <DEDUP_REMOVED lines=33> */
.L_x_19288:
[----:B------:R-:W-:Y:S01]  /*1d00*/  MOV R30, R32 ;  /* 0x00000020001e7202 */ /* 0x000fe20000000f00 */
[----:B------:R-:W-:Y:S01]  /*1d10*/  IMAD.MOV.U32 R0, RZ, RZ, R16 ;  /* 0x000000ffff007224 */ /* 0x000fe200078e0010 */
[----:B------:R-:W-:Y:S02]  /*1d20*/  MOV R3, R17 ;  /* 0x0000001100037202 */ /* 0x000fe40000000f00 */
[----:B------:R-:W-:-:S07]  /*1d30*/  MOV R8, 0x1d50 ;  /* 0x00001d5000087802 */ /* 0x000fce0000000f00 */
[----:B------:R-:W-:Y:S05]  /*1d40*/  CALL.REL.NOINC `($__internal_414_$__cuda_sm20_div_s64) ;  /* 0x0000001800a47944 */ /* 0x000fea0003c00000 */
        /* <DEDUP_REMOVED lines=9> */
.L_x_19289:
        /* <DEDUP_REMOVED lines=35> */
.L_x_19290:
        /* <DEDUP_REMOVED lines=13> */
.L_x_19291:
        /* <DEDUP_REMOVED lines=36> */
.L_x_19292:
[----:B------:R-:W-:Y:S01]  /*2320*/  MOV R30, R20 ;  /* 0x00000014001e7202 */ /* 0x000fe20000000f00 */
[----:B------:R-:W-:Y:S01]  /*2330*/  IMAD.MOV.U32 R0, RZ, RZ, R18 ;  /* 0x000000ffff007224 */ /* 0x000fe200078e0012 */
[----:B------:R-:W-:Y:S02]  /*2340*/  MOV R3, R19 ;  /* 0x0000001300037202 */ /* 0x000fe40000000f00 */
[----:B------:R-:W-:-:S07]  /*2350*/  MOV R8, 0x2370 ;  /* 0x0000237000087802 */ /* 0x000fce0000000f00 */
[----:B------:R-:W-:Y:S05]  /*2360*/  CALL.REL.NOINC `($__internal_414_$__cuda_sm20_div_s64) ;  /* 0x00000014001c7944 */ /* 0x000fea0003c00000 */
        /* <DEDUP_REMOVED lines=10> */
.L_x_19293:
        /* <DEDUP_REMOVED lines=37> */
.L_x_19294:
[----:B------:R-:W-:Y:S01]  /*2660*/  MOV R0, R18 ;  /* 0x0000001200007202 */ /* 0x000fe20000000f00 */
[----:B------:R-:W-:Y:S01]  /*2670*/  IMAD.MOV.U32 R3, RZ, RZ, R19 ;  /* 0x000000ffff037224 */ /* 0x000fe200078e0013 */
[----:B------:R-:W-:-:S07]  /*2680*/  MOV R8, 0x26a0 ;  /* 0x000026a000087802 */ /* 0x000fce0000000f00 */
[----:B------:R-:W-:Y:S05]  /*2690*/  CALL.REL.NOINC `($__internal_414_$__cuda_sm20_div_s64) ;  /* 0x0000001000507944 */ /* 0x000fea0003c00000 */
        /* <DEDUP_REMOVED lines=8> */
.L_x_19295:
        /* <DEDUP_REMOVED lines=10> */
.L_x_19287:
        /* <DEDUP_REMOVED lines=31> */
.L_x_19297:
[----:B------:R-:W-:Y:S01]  /*29b0*/  IMAD.MOV.U32 R30, RZ, RZ, R32 ;  /* 0x000000ffff1e7224 */ /* 0x000fe200078e0020 */
[----:B------:R-:W-:Y:S01]  /*29c0*/  MOV R0, R16 ;  /* 0x0000001000007202 */ /* 0x000fe20000000f00 */
[----:B------:R-:W-:Y:S01]  /*29d0*/  IMAD.MOV.U32 R3, RZ, RZ, R17 ;  /* 0x000000ffff037224 */ /* 0x000fe200078e0011 */
[----:B------:R-:W-:-:S07]  /*29e0*/  MOV R8, 0x2a00 ;  /* 0x00002a0000087802 */ /* 0x000fce0000000f00 */
[----:B------:R-:W-:Y:S05]  /*29f0*/  CALL.REL.NOINC `($__internal_414_$__cuda_sm20_div_s64) ;  /* 0x0000000c00787944 */ /* 0x000fea0003c00000 */
        /* <DEDUP_REMOVED lines=9> */
.L_x_19298:
        /* <DEDUP_REMOVED lines=36> */
.L_x_19299:
[----:B------:R-:W-:Y:S01]  /*2cd0*/  IMAD.MOV.U32 R0, RZ, RZ, R18 ;  /* 0x000000ffff007224 */ /* 0x000fe200078e0012 */
[----:B------:R-:W-:Y:S02]  /*2ce0*/  MOV R3, R19 ;  /* 0x0000001300037202 */ /* 0x000fe40000000f00 */
        /* <DEDUP_REMOVED lines=10> */
.L_x_19300:
        /* <DEDUP_REMOVED lines=10> */
.L_x_19296:
        /* <DEDUP_REMOVED lines=29> */
.L_x_19301:
[----:B------:R-:W-:-:S07]  /*3000*/  MOV R0, 0x3020 ;  /* 0x0000302000007802 */ /* 0x000fce0000000f00 */
[----:B------:R-:W-:Y:S05]  /*3010*/  CALL.REL.NOINC `($__internal_415_$__cuda_sm20_rem_s64) ;  /* 0x0000000c003c7944 */ /* 0x000fea0003c00000 */
[----:B------:R-:W-:Y:S01]  /*3020*/  IMAD.MOV.U32 R8, RZ, RZ, R3 ;  /* 0x000000ffff087224 */ /* 0x000fe200078e0003 */
[----:B------:R-:W-:-:S07]  /*3030*/  MOV R9, R10 ;  /* 0x0000000a00097202 */ /* 0x000fce0000000f00 */
.L_x_19302:
[----:B------:R-:W0:Y:S02]  /*3040*/  LDC.64 R10, c[0x0][0x398] ;  /* 0x0000e600ff0a7b82 */ /* 0x000e240000000a00 */
[----:B0-----:R-:W-:-:S06]  /*3050*/  IMAD.WIDE.U32 R2, R2, 0x8, R10 ;  /* 0x0000000802027825 */ /* 0x001fcc00078e000a */
[----:B------:R-:W2:Y:S02]  /*3060*/  LDG.E.64 R2, desc[UR10][R2.64] ;  /* 0x0000000a02027981 */ /* 0x000ea4000c1e1b00 */
[-C--:B--2---:R-:W-:Y:S02]  /*3070*/  IMAD R11, R3, R8.reuse, RZ ;  /* 0x00000008030b7224 */ /* 0x084fe400078e02ff */
[----:B------:R-:W-:-:S04]  /*3080*/  IMAD.WIDE.U32 R28, R2, R8, R28 ;  /* 0x00000008021c7225 */ /* 0x000fc800078e001c */
[----:B------:R-:W-:-:S05]  /*3090*/  IMAD R11, R2, R9, R11 ;  /* 0x00000009020b7224 */ /* 0x000fca00078e020b */
[----:B------:R-:W-:-:S07]  /*30a0*/  IADD3 R29, PT, PT, R29, R11, RZ ;  /* 0x0000000b1d1d7210 */ /* 0x000fce0007ffe0ff */
.L_x_19268:
        /* <DEDUP_REMOVED lines=33> */
.L_x_19305:
        /* <DEDUP_REMOVED lines=32> */
.L_x_19304:
        /* <DEDUP_REMOVED lines=21> */
.L_x_19307:
        /* <DEDUP_REMOVED lines=14> */
.L_x_19308:
[----:B------:R-:W-:-:S05]  /*36f0*/  @!P1 IMAD R5, R20, UR7, RZ ;  /* 0x0000000714059c24 */ /* 0x000fca000f8e02ff */
[----:B------:R-:W-:-:S06]  /*3700*/  @!P1 LEA R5, R5, R0, 0x3 ;  /* 0x0000000005059211 */ /* 0x000fcc00078e18ff */
[----:B------:R-:W1:Y:S02]  /*3710*/  @!P1 LDS.64 R4, [R5] ;  /* 0x0000000005049984 */ /* 0x000e640000000a00 */
[----:B-1----:R-:W-:-:S04]  /*3720*/  @!P1 IADD3 R2, P0, PT, R4, R2, RZ ;  /* 0x0000000204029210 */ /* 0x002fc80007f1e0ff */
[----:B------:R-:W-:-:S09]  /*3730*/  @!P1 IADD3.X R3, PT, PT, R5, R3, RZ, P0, !PT ;  /* 0x0000000305039210 */ /* 0x000fd200007fe4ff */
.L_x_19306:
[----:B-1----:R1:W-:Y:S02]  /*3740*/  STS.64 [R0], R2 ;  /* 0x0000000200007388 */ /* 0x0023e40000000a00 */
.L_x_19303:
        /* <DEDUP_REMOVED lines=9> */
        .weak           $__internal_414_$__cuda_sm20_div_s64
        .type           $__internal_414_$__cuda_sm20_div_s64,@function
        .size           $__internal_414_$__cuda_sm20_div_s64,($__internal_415_$__cuda_sm20_rem_s64 - $__internal_414_$__cuda_sm20_div_s64)
$__internal_414_$__cuda_sm20_div_s64:
        /* <DEDUP_REMOVED lines=82> */
[----:B------:R-:W-:Y:S06]  /*3d00*/  RET.REL.NODEC R8 `(contiguous_nansum3_u64) ;  /* 0xffffffc008bc7950 */ /* 0x000fec0003c3ffff */
        .weak           $__internal_415_$__cuda_sm20_rem_s64
        .type           $__internal_415_$__cuda_sm20_rem_s64,@function
        .size           $__internal_415_$__cuda_sm20_rem_s64,(.L_x_32618 - $__internal_415_$__cuda_sm20_rem_s64)
$__internal_415_$__cuda_sm20_rem_s64:
        /* <DEDUP_REMOVED lines=66> */
[----:B------:R-:W-:Y:S06]  /*4130*/  RET.REL.NODEC R8 `(contiguous_nansum3_u64) ;  /* 0xffffffbc08b07950 */ /* 0x000fec0003c3ffff */
.L_x_19309:
        /* <DEDUP_REMOVED lines=12> */
.L_x_32618:


//--------------------- .text.contiguous_nansum22_u64 --------------------------
	.section	.text.contiguous_nansum22_u64,"ax",@progbits
	.align	128
        .global         contiguous_nansum22_u64
        .type           contiguous_nansum22_u64,@function
        .size           contiguous_nansum22_u64,(.L_x_33321 - contiguous_nansum22_u64)
        .other          contiguous_nansum22_u64,@"STO_CUDA_ENTRY STV_DEFAULT"
contiguous_nansum22_u64:
.text.contiguous_nansum22_u64:
        /* <DEDUP_REMOVED lines=37> */
.L_x_19311:
        /* <DEDUP_REMOVED lines=12> */
.L_x_19312:
[----:B------:R-:W-:Y:S05]  /*0310*/  BSYNC.RECONVERGENT B0 ;  /* 0x0000000000007941 */ /* 0x000fea0003800200 */
.L_x_19310:
[----:B------:R-:W-:Y:S01]  /*0320*/  BAR.SYNC.DEFER_BLOCKING 0x0 ;  /* 0x0000000000007b1d */ /* 0x000fe20000010000 */
[----:B------:R-:W-:Y:S02]  /*0330*/  ISETP.GE.U32.AND P1, PT, R3, 0x42, PT ;  /* 0x000000420300780c */ /* 0x000fe40003f26070 */
[----:B------:R-:W-:-:S11]  /*0340*/  ISETP.GT.U32.AND P0, PT, R0, 0x1f, PT ;  /* 0x0000001f0000780c */ /* 0x000fd60003f04070 */
[----:B------:R-:W-:Y:S05]  /*0350*/  @!P1 BRA `(.L_x_19313) ;  /* 0x0000000000309947 */ /* 0x000fea0003800000 */
.L_x_19314:
        /* <DEDUP_REMOVED lines=12> */
.L_x_19313:
        /* <DEDUP_REMOVED lines=50> */
.L_x_19315:
        /* <DEDUP_REMOVED lines=12> */
.L_x_33321:


//--------------------- .text.contiguous_nansum2_u64 --------------------------
	.section	.text.contiguous_nansum2_u64,"ax",@progbits
	.align	128
        .global         contiguous_nansum2_u64
        .type           contiguous_nansum2_u64,@function
        .size           contiguous_nansum2_u64,(.L_x_32620 - contiguous_nansum2_u64)
        .other          contiguous_nansum2_u64,@"STO_CUDA_ENTRY STV_DEFAULT"
contiguous_nansum2_u64:
.text.contiguous_nansum2_u64:
        /* <DEDUP_REMOVED lines=46> */
.L_x_19344:
        /* <DEDUP_REMOVED lines=32> */
.L_x_19321:
[----:B------:R-:W-:Y:S01]  /*04e0*/  MOV R26, R6 ;  /* 0x00000006001a7202 */ /* 0x000fe20000000f00 */
[----:B------:R-:W-:Y:S01]  /*04f0*/  IMAD.MOV.U32 R13, RZ, RZ, R7 ;  /* 0x000000ffff0d7224 */ /* 0x000fe200078e0007 */
[----:B------:R-:W-:Y:S01]  /*0500*/  MOV R14, R34 ;  /* 0x00000022000e7202 */ /* 0x000fe20000000f00 */
[----:B------:R-:W-:Y:S01]  /*0510*/  IMAD.MOV.U32 R11, RZ, RZ, R35 ;  /* 0x000000ffff0b7224 */ /* 0x000fe200078e0023 */
[----:B------:R-:W-:-:S07]  /*0520*/  MOV R12, 0x540 ;  /* 0x00000540000c7802 */ /* 0x000fce0000000f00 */
[----:B-1----:R-:W-:Y:S05]  /*0530*/  CALL.REL.NOINC `($__internal_416_$__cuda_sm20_div_s64) ;  /* 0x0000006400787944 */ /* 0x002fea0003c00000 */
        /* <DEDUP_REMOVED lines=9> */
.L_x_19322:
[----:B------:R-:W-:Y:S05]  /*05d0*/  BSYNC.RECONVERGENT B1 ;  /* 0x0000000000017941 */ /* 0x000fea0003800200 */
.L_x_19320:
        /* <DEDUP_REMOVED lines=34> */
.L_x_19324:
[----:B------:R-:W-:Y:S01]  /*0800*/  IMAD.MOV.U32 R26, RZ, RZ, R20 ;  /* 0x000000ffff1a7224 */ /* 0x000fe200078e0014 */
[----:B------:R-:W-:Y:S01]  /*0810*/  MOV R13, R9 ;  /* 0x00000009000d7202 */ /* 0x000fe20000000f00 */
[----:B------:R-:W-:Y:S01]  /*0820*/  IMAD.MOV.U32 R14, RZ, RZ, R34 ;  /* 0x000000ffff0e7224 */ /* 0x000fe200078e0022 */
[----:B------:R-:W-:Y:S02]  /*0830*/  MOV R11, R35 ;  /* 0x00000023000b7202 */ /* 0x000fe40000000f00 */
[----:B------:R-:W-:-:S07]  /*0840*/  MOV R12, 0x860 ;  /* 0x00000860000c7802 */ /* 0x000fce0000000f00 */
[----:B------:R-:W-:Y:S05]  /*0850*/  CALL.REL.NOINC `($__internal_416_$__cuda_sm20_div_s64) ;  /* 0x0000006000b07944 */ /* 0x000fea0003c00000 */
        /* <DEDUP_REMOVED lines=9> */
.L_x_19325:
[----:B------:R-:W-:Y:S05]  /*08f0*/  BSYNC.RECONVERGENT B1 ;  /* 0x0000000000017941 */ /* 0x000fea0003800200 */
.L_x_19323:
        /* <DEDUP_REMOVED lines=33> */
.L_x_19327:
[----:B------:R-:W-:Y:S01]  /*0b10*/  IMAD.MOV.U32 R26, RZ, RZ, R36 ;  /* 0x000000ffff1a7224 */ /* 0x000fe200078e0024 */
[----:B------:R-:W-:Y:S01]  /*0b20*/  MOV R13, R37 ;  /* 0x00000025000d7202 */ /* 0x000fe20000000f00 */
[----:B------:R-:W-:Y:S01]  /*0b30*/  IMAD.MOV.U32 R14, RZ, RZ, R20 ;  /* 0x000000ffff0e7224 */ /* 0x000fe200078e0014 */
[----:B------:R-:W-:Y:S02]  /*0b40*/  MOV R11, R21 ;  /* 0x00000015000b7202 */ /* 0x000fe40000000f00 */
[----:B------:R-:W-:-:S07]  /*0b50*/  MOV R12, 0xb70 ;  /* 0x00000b70000c7802 */ /* 0x000fce0000000f00 */
[----:B------:R-:W-:Y:S05]  /*0b60*/  CALL.REL.NOINC `($__internal_416_$__cuda_sm20_div_s64) ;  /* 0x0000005c00ec7944 */ /* 0x000fea0003c00000 */
        /* <DEDUP_REMOVED lines=10> */
.L_x_19328:
[----:B------:R-:W-:Y:S05]  /*0c10*/  BSYNC.RECONVERGENT B1 ;  /* 0x0000000000017941 */ /* 0x000fea0003800200 */
.L_x_19326:
        /* <DEDUP_REMOVED lines=35> */
.L_x_19330:
[----:B------:R-:W-:Y:S01]  /*0e50*/  MOV R26, R34 ;  /* 0x00000022001a7202 */ /* 0x000fe20000000f00 */
[----:B------:R-:W-:Y:S01]  /*0e60*/  IMAD.MOV.U32 R13, RZ, RZ, R35 ;  /* 0x000000ffff0d7224 */ /* 0x000fe200078e0023 */
[----:B------:R-:W-:Y:S01]  /*0e70*/  MOV R14, R20 ;  /* 0x00000014000e7202 */ /* 0x000fe20000000f00 */
[----:B------:R-:W-:Y:S01]  /*0e80*/  IMAD.MOV.U32 R11, RZ, RZ, R21 ;  /* 0x000000ffff0b7224 */ /* 0x000fe200078e0015 */
[----:B------:R-:W-:-:S07]  /*0e90*/  MOV R12, 0xeb0 ;  /* 0x00000eb0000c7802 */ /* 0x000fce0000000f00 */
[----:B------:R-:W-:Y:S05]  /*0ea0*/  CALL.REL.NOINC `($__internal_416_$__cuda_sm20_div_s64) ;  /* 0x0000005c001c7944 */ /* 0x000fea0003c00000 */
        /* <DEDUP_REMOVED lines=11> */
.L_x_19331:
[----:B------:R-:W-:Y:S05]  /*0f60*/  BSYNC.RECONVERGENT B1 ;  /* 0x0000000000017941 */ /* 0x000fea0003800200 */
.L_x_19329:
        /* <DEDUP_REMOVED lines=36> */
.L_x_19333:
        /* <DEDUP_REMOVED lines=16> */
.L_x_19334:
[----:B------:R-:W-:Y:S05]  /*12b0*/  BSYNC.RECONVERGENT B1 ;  /* 0x0000000000017941 */ /* 0x000fea0003800200 */
.L_x_19332:
        /* <DEDUP_REMOVED lines=35> */
.L_x_19336:
        /* <DEDUP_REMOVED lines=17> */
.L_x_19337:
[----:B------:R-:W-:Y:S05]  /*1600*/  BSYNC.RECONVERGENT B1 ;  /* 0x0000000000017941 */ /* 0x000fea0003800200 */
.L_x_19335:
        /* <DEDUP_REMOVED lines=35> */
.L_x_19339:
        /* <DEDUP_REMOVED lines=16> */
.L_x_19340:
[----:B------:R-:W-:Y:S05]  /*1940*/  BSYNC.RECONVERGENT B1 ;  /* 0x0000000000017941 */ /* 0x000fea0003800200 */
.L_x_19338:
        /* <DEDUP_REMOVED lines=35> */
.L_x_19342:
        /* <DEDUP_REMOVED lines=16> */
.L_x_19343:
[----:B------:R-:W-:Y:S05]  /*1c80*/  BSYNC.RECONVERGENT B1 ;  /* 0x0000000000017941 */ /* 0x000fea0003800200 */
.L_x_19341:
        /* <DEDUP_REMOVED lines=8> */
.L_x_19319:
        /* <DEDUP_REMOVED lines=36> */
.L_x_19347:
[----:B------:R-:W-:Y:S01]  /*1f50*/  MOV R26, R6 ;  /* 0x00000006001a7202 */ /* 0x000fe20000000f00 */
[----:B------:R-:W-:Y:S01]  /*1f60*/  IMAD.MOV.U32 R13, RZ, RZ, R7 ;  /* 0x000000ffff0d7224 */ /* 0x000fe200078e0007 */
[----:B------:R-:W-:Y:S01]  /*1f70*/  MOV R14, R16 ;  /* 0x00000010000e7202 */ /* 0x000fe20000000f00 */
[----:B------:R-:W-:Y:S01]  /*1f80*/  IMAD.MOV.U32 R11, RZ, RZ, R17 ;  /* 0x000000ffff0b7224 */ /* 0x000fe200078e0011 */
[----:B------:R-:W-:-:S07]  /*1f90*/  MOV R12, 0x1fb0 ;  /* 0x00001fb0000c7802 */ /* 0x000fce0000000f00 */
[----:B------:R-:W-:Y:S05]  /*1fa0*/  CALL.REL.NOINC `($__internal_416_$__cuda_sm20_div_s64) ;  /* 0x0000004800dc7944 */ /* 0x000fea0003c00000 */
        /* <DEDUP_REMOVED lines=9> */
.L_x_19348:
[----:B------:R-:W-:Y:S05]  /*2040*/  BSYNC.RECONVERGENT B1 ;  /* 0x0000000000017941 */ /* 0x000fea0003800200 */
.L_x_19346:
        /* <DEDUP_REMOVED lines=34> */
.L_x_19350:
        /* <DEDUP_REMOVED lines=17> */
.L_x_19351:
[----:B------:R-:W-:Y:S05]  /*2380*/  BSYNC.RECONVERGENT B1 ;  /* 0x0000000000017941 */ /* 0x000fea0003800200 */
.L_x_19349:
        /* <DEDUP_REMOVED lines=36> */
.L_x_19353:
        /* <DEDUP_REMOVED lines=16> */
.L_x_19354:
[----:B------:R-:W-:Y:S05]  /*26d0*/  BSYNC.RECONVERGENT B1 ;  /* 0x0000000000017941 */ /* 0x000fea0003800200 */
.L_x_19352:
        /* <DEDUP_REMOVED lines=35> */
.L_x_19356:
[----:B------:R-:W-:Y:S01]  /*2910*/  MOV R26, R18 ;  /* 0x00000012001a7202 */ /* 0x000fe20000000f00 */
[----:B------:R-:W-:Y:S01]  /*2920*/  IMAD.MOV.U32 R13, RZ, RZ, R19 ;  /* 0x000000ffff0d7224 */ /* 0x000fe200078e0013 */
[----:B------:R-:W-:Y:S01]  /*2930*/  MOV R14, R16 ;  /* 0x00000010000e7202 */ /* 0x000fe20000000f00 */
[----:B------:R-:W-:Y:S01]  /*2940*/  IMAD.MOV.U32 R11, RZ, RZ, R17 ;  /* 0x000000ffff0b7224 */ /* 0x000fe200078e0011 */
[----:B------:R-:W-:-:S07]  /*2950*/  MOV R12, 0x2970 ;  /* 0x00002970000c7802 */ /* 0x000fce0000000f00 */
[----:B------:R-:W-:Y:S05]  /*2960*/  CALL.REL.NOINC `($__internal_416_$__cuda_sm20_div_s64) ;  /* 0x00000040006c7944 */ /* 0x000fea0003c00000 */
        /* <DEDUP_REMOVED lines=10> */
.L_x_19357:
[----:B------:R-:W-:Y:S05]  /*2a10*/  BSYNC.RECONVERGENT B1 ;  /* 0x0000000000017941 */ /* 0x000fea0003800200 */
.L_x_19355:
[----:B------:R-:W-:Y:S01]  /*2a20*/  MOV R36, R22 ;  /* 0x0000001600247202 */ /* 0x000fe20000000f00 */
[----:B------:R-:W-:Y:S02]  /*2a30*/  IMAD R11, R11, R38, RZ ;  /* 0x000000260b0b7224 */ /* 0x000fe400078e02ff */
[----:B------:R-:W-:Y:S02]  /*2a40*/  VIADD R8, R8, 0xfffffffe ;  /* 0xfffffffe08087836 */ /* 0x000fe40000000000 */
[----:B------:R-:W-:-:S04]  /*2a50*/  IMAD.WIDE.U32 R22, R38, R10, R36 ;  /* 0x0000000a26167225 */ /* 0x000fc800078e0024 */
[----:B------:R-:W-:-:S05]  /*2a60*/  IMAD R11, R39, R10, R11 ;  /* 0x0000000a270b7224 */ /* 0x000fca00078e020b */
[----:B------:R-:W-:-:S07]  /*2a70*/  IADD3 R23, PT, PT, R23, R11, RZ ;  /* 0x0000000b17177210 */ /* 0x000fce0007ffe0ff */
.L_x_19345:
        /* <DEDUP_REMOVED lines=30> */
.L_x_19359:
[----:B------:R-:W-:Y:S01]  /*2c60*/  MOV R18, R6 ;  /* 0x0000000600127202 */ /* 0x000fe20000000f00 */
[----:B------:R-:W-:Y:S01]  /*2c70*/  IMAD.MOV.U32 R19, RZ, RZ, R7 ;  /* 0x000000ffff137224 */ /* 0x000fe200078e0007 */
[----:B------:R-:W-:Y:S01]  /*2c80*/  MOV R24, R10 ;  /* 0x0000000a00187202 */ /* 0x000fe20000000f00 */
[----:B------:R-:W-:Y:S01]  /*2c90*/  IMAD.MOV.U32 R21, RZ, RZ, R11 ;  /* 0x000000ffff157224 */ /* 0x000fe200078e000b */
[----:B------:R-:W-:-:S07]  /*2ca0*/  MOV R26, 0x2cc0 ;  /* 0x00002cc0001a7802 */ /* 0x000fce0000000f00 */
[----:B------:R-:W-:Y:S05]  /*2cb0*/  CALL.REL.NOINC `($__internal_417_$__cuda_sm20_rem_s64) ;  /* 0x0000004000e47944 */ /* 0x000fea0003c00000 */
.L_x_19360:
[----:B------:R-:W-:Y:S05]  /*2cc0*/  BSYNC.RECONVERGENT B1 ;  /* 0x0000000000017941 */ /* 0x000fea0003800200 */
.L_x_19358:
        /* <DEDUP_REMOVED lines=30> */
.L_x_19362:
[----:B------:R-:W-:Y:S01]  /*2eb0*/  MOV R24, R10 ;  /* 0x0000000a00187202 */ /* 0x000fe20000000f00 */
[----:B------:R-:W-:Y:S01]  /*2ec0*/  IMAD.MOV.U32 R21, RZ, RZ, R11 ;  /* 0x000000ffff157224 */ /* 0x000fe200078e000b */
[----:B------:R-:W-:Y:S01]  /*2ed0*/  MOV R18, R20 ;  /* 0x0000001400127202 */ /* 0x000fe20000000f00 */
[----:B------:R-:W-:Y:S01]  /*2ee0*/  IMAD.MOV.U32 R19, RZ, RZ, R9 ;  /* 0x000000ffff137224 */ /* 0x000fe200078e0009 */
[----:B------:R-:W-:-:S07]  /*2ef0*/  MOV R26, 0x2f10 ;  /* 0x00002f10001a7802 */ /* 0x000fce0000000f00 */
[----:B------:R-:W-:Y:S05]  /*2f00*/  CALL.REL.NOINC `($__internal_417_$__cuda_sm20_rem_s64) ;  /* 0x0000004000507944 */ /* 0x000fea0003c00000 */
.L_x_19363:
[----:B------:R-:W-:Y:S05]  /*2f10*/  BSYNC.RECONVERGENT B1 ;  /* 0x0000000000017941 */ /* 0x000fea0003800200 */
.L_x_19361:
[----:B------:R-:W-:Y:S02]  /*2f20*/  IMAD R7, R7, R16, RZ ;  /* 0x0000001007077224 */ /* 0x000fe400078e02ff */
[----:B------:R-:W-:-:S04]  /*2f30*/  IMAD.WIDE.U32 R22, R16, R6, R22 ;  /* 0x0000000610167225 */ /* 0x000fc800078e0016 */
[----:B------:R-:W-:-:S05]  /*2f40*/  IMAD R7, R17, R6, R7 ;  /* 0x0000000611077224 */ /* 0x000fca00078e0207 */
[----:B------:R-:W-:-:S07]  /*2f50*/  IADD3 R23, PT, PT, R23, R7, RZ ;  /* 0x0000000717177210 */ /* 0x000fce0007ffe0ff */
.L_x_19318:
        /* <DEDUP_REMOVED lines=11> */
.L_x_19317:
        /* <DEDUP_REMOVED lines=18> */
.L_x_19391:
        /* <DEDUP_REMOVED lines=30> */
.L_x_19368:
[----:B------:R-:W-:Y:S01]  /*3310*/  IMAD.MOV.U32 R26, RZ, RZ, R18 ;  /* 0x000000ffff1a7224 */ /* 0x000fe200078e0012 */
[----:B------:R-:W-:Y:S01]  /*3320*/  MOV R13, R19 ;  /* 0x00000013000d7202 */ /* 0x000fe20000000f00 */
[----:B------:R-:W-:Y:S01]  /*3330*/  IMAD.MOV.U32 R14, RZ, RZ, R20 ;  /* 0x000000ffff0e7224 */ /* 0x000fe200078e0014 */
[----:B------:R-:W-:Y:S02]  /*3340*/  MOV R11, R21 ;  /* 0x00000015000b7202 */ /* 0x000fe40000000f00 */
[----:B------:R-:W-:-:S07]  /*3350*/  MOV R12, 0x3370 ;  /* 0x00003370000c7802 */ /* 0x000fce0000000f00 */
[----:B-1----:R-:W-:Y:S05]  /*3360*/  CALL.REL.NOINC `($__internal_416_$__cuda_sm20_div_s64) ;  /* 0x0000003400ec7944 */ /* 0x002fea0003c00000 */
        /* <DEDUP_REMOVED lines=9> */
.L_x_19369:
[----:B------:R-:W-:Y:S05]  /*3400*/  BSYNC.RECONVERGENT B1 ;  /* 0x0000000000017941 */ /* 0x000fea0003800200 */
.L_x_19367:
        /* <DEDUP_REMOVED lines=39> */
.L_x_19371:
[----:B------:R-:W-:Y:S01]  /*3680*/  IMAD.MOV.U32 R26, RZ, RZ, R36 ;  /* 0x000000ffff1a7224 */ /* 0x000fe200078e0024 */
[----:B------:R-:W-:Y:S01]  /*3690*/  MOV R13, R37 ;  /* 0x00000025000d7202 */ /* 0x000fe20000000f00 */
[----:B------:R-:W-:Y:S01]  /*36a0*/  IMAD.MOV.U32 R14, RZ, RZ, R38 ;  /* 0x000000ffff0e7224 */ /* 0x000fe200078e0026 */
[----:B------:R-:W-:Y:S02]  /*36b0*/  MOV R11, R39 ;  /* 0x00000027000b7202 */ /* 0x000fe40000000f00 */
[----:B------:R-:W-:-:S07]  /*36c0*/  MOV R12, 0x36e0 ;  /* 0x000036e0000c7802 */ /* 0x000fce0000000f00 */
[----:B-1----:R-:W-:Y:S05]  /*36d0*/  CALL.REL.NOINC `($__internal_416_$__cuda_sm20_div_s64) ;  /* 0x0000003400107944 */ /* 0x002fea0003c00000 */
        /* <DEDUP_REMOVED lines=11> */
.L_x_19372:
[----:B------:R-:W-:Y:S05]  /*3790*/  BSYNC.RECONVERGENT B1 ;  /* 0x0000000000017941 */ /* 0x000fea0003800200 */
.L_x_19370:
        /* <DEDUP_REMOVED lines=37> */
.L_x_19374:
        /* <DEDUP_REMOVED lines=17> */
.L_x_19375:
[----:B------:R-:W-:Y:S05]  /*3b00*/  BSYNC.RECONVERGENT B1 ;  /* 0x0000000000017941 */ /* 0x000fea0003800200 */
.L_x_19373:
        /* <DEDUP_REMOVED lines=38> */
.L_x_19377:
        /* <DEDUP_REMOVED lines=17> */
.L_x_19378:
[----:B------:R-:W-:Y:S05]  /*3e80*/  BSYNC.RECONVERGENT B1 ;  /* 0x0000000000017941 */ /* 0x000fea0003800200 */
.L_x_19376:
        /* <DEDUP_REMOVED lines=38> */
.L_x_19380:
        /* <DEDUP_REMOVED lines=17> */
.L_x_19381:
[----:B------:R-:W-:Y:S05]  /*4200*/  BSYNC.RECONVERGENT B1 ;  /* 0x0000000000017941 */ /* 0x000fea0003800200 */
.L_x_19379:
        /* <DEDUP_REMOVED lines=40> */
.L_x_19383:
        /* <DEDUP_REMOVED lines=17> */
.L_x_19384:
[----:B------:R-:W-:Y:S05]  /*45a0*/  BSYNC.RECONVERGENT B1 ;  /* 0x0000000000017941 */ /* 0x000fea0003800200 */
.L_x_19382:
        /* <DEDUP_REMOVED lines=40> */
.L_x_19386:
        /* <DEDUP_REMOVED lines=17> */
.L_x_19387:
[----:B------:R-:W-:Y:S05]  /*4940*/  BSYNC.RECONVERGENT B1 ;  /* 0x0000000000017941 */ /* 0x000fea0003800200 */
.L_x_19385:
        /* <DEDUP_REMOVED lines=38> */
.L_x_19389:
        /* <DEDUP_REMOVED lines=17> */
.L_x_19390:
[----:B------:R-:W-:Y:S05]  /*4cc0*/  BSYNC.RECONVERGENT B1 ;  /* 0x0000000000017941 */ /* 0x000fea0003800200 */
.L_x_19388:
        /* <DEDUP_REMOVED lines=15> */
.L_x_19366:
        /* <DEDUP_REMOVED lines=37> */
.L_x_19394:
        /* <DEDUP_REMOVED lines=15> */
.L_x_19395:
[----:B------:R-:W-:Y:S05]  /*5100*/  BSYNC.RECONVERGENT B1 ;  /* 0x0000000000017941 */ /* 0x000fea0003800200 */
.L_x_19393:
        /* <DEDUP_REMOVED lines=39> */
.L_x_19397:
[----:B------:R-:W-:Y:S01]  /*5380*/  MOV R26, R18 ;  /* 0x00000012001a7202 */ /* 0x000fe20000000f00 */
[----:B------:R-:W-:Y:S01]  /*5390*/  IMAD.MOV.U32 R13, RZ, RZ, R19 ;  /* 0x000000ffff0d7224 */ /* 0x000fe200078e0013 */
[----:B------:R-:W-:Y:S02]  /*53a0*/  MOV R14, R6 ;  /* 0x00000006000e7202 */ /* 0x000fe40000000f00 */
[----:B------:R-:W-:Y:S02]  /*53b0*/  MOV R11, R7 ;  /* 0x00000007000b7202 */ /* 0x000fe40000000f00 */
[----:B------:R-:W-:-:S07]  /*53c0*/  MOV R12, 0x53e0 ;  /* 0x000053e0000c7802 */ /* 0x000fce0000000f00 */
[----:B------:R-:W-:Y:S05]  /*53d0*/  CALL.REL.NOINC `($__internal_416_$__cuda_sm20_div_s64) ;  /* 0x0000001400d07944 */ /* 0x000fea0003c00000 */
        /* <DEDUP_REMOVED lines=11> */
.L_x_19398:
[----:B------:R-:W-:Y:S05]  /*5490*/  BSYNC.RECONVERGENT B1 ;  /* 0x0000000000017941 */ /* 0x000fea0003800200 */
.L_x_19396:
        /* <DEDUP_REMOVED lines=40> */
.L_x_19400:
        /* <DEDUP_REMOVED lines=17> */
.L_x_19401:
[----:B------:R-:W-:Y:S05]  /*5830*/  BSYNC.RECONVERGENT B1 ;  /* 0x0000000000017941 */ /* 0x000fea0003800200 */
.L_x_19399:
        /* <DEDUP_REMOVED lines=40> */
.L_x_19403:
[----:B------:R-:W-:Y:S01]  /*5ac0*/  MOV R26, R18 ;  /* 0x00000012001a7202 */ /* 0x000fe20000000f00 */
[----:B------:R-:W-:Y:S01]  /*5ad0*/  IMAD.MOV.U32 R14, RZ, RZ, R20 ;  /* 0x000000ffff0e7224 */ /* 0x000fe200078e0014 */
[----:B------:R-:W-:Y:S02]  /*5ae0*/  MOV R13, R19 ;  /* 0x00000013000d7202 */ /* 0x000fe40000000f00 */
[----:B------:R-:W-:Y:S02]  /*5af0*/  MOV R11, R21 ;  /* 0x00000015000b7202 */ /* 0x000fe40000000f00 */
[----:B------:R-:W-:-:S07]  /*5b00*/  MOV R12, 0x5b20 ;  /* 0x00005b20000c7802 */ /* 0x000fce0000000f00 */
[----:B------:R-:W-:Y:S05]  /*5b10*/  CALL.REL.NOINC `($__internal_416_$__cuda_sm20_div_s64) ;  /* 0x0000001000007944 */ /* 0x000fea0003c00000 */
        /* <DEDUP_REMOVED lines=11> */
.L_x_19404:
[----:B------:R-:W-:Y:S05]  /*5bd0*/  BSYNC.RECONVERGENT B1 ;  /* 0x0000000000017941 */ /* 0x000fea0003800200 */
.L_x_19402:
        /* <DEDUP_REMOVED lines=11> */
.L_x_19392:
        /* <DEDUP_REMOVED lines=35> */
.L_x_19407:
[----:B------:R-:W-:Y:S01]  /*5ec0*/  MOV R26, R18 ;  /* 0x00000012001a7202 */ /* 0x000fe20000000f00 */
[----:B------:R-:W-:Y:S01]  /*5ed0*/  IMAD.MOV.U32 R13, RZ, RZ, R19 ;  /* 0x000000ffff0d7224 */ /* 0x000fe200078e0013 */
[----:B------:R-:W-:Y:S02]  /*5ee0*/  MOV R14, R4 ;  /* 0x00000004000e7202 */ /* 0x000fe40000000f00 */
[----:B------:R-:W-:Y:S02]  /*5ef0*/  MOV R11, R5 ;  /* 0x00000005000b7202 */ /* 0x000fe40000000f00 */
[----:B------:R-:W-:-:S07]  /*5f00*/  MOV R12, 0x5f20 ;  /* 0x00005f20000c7802 */ /* 0x000fce0000000f00 */
[----:B------:R-:W-:Y:S05]  /*5f10*/  CALL.REL.NOINC `($__internal_416_$__cuda_sm20_div_s64) ;  /* 0x0000000c00007944 */ /* 0x000fea0003c00000 */
        /* <DEDUP_REMOVED lines=8> */
.L_x_19408:
[----:B------:R-:W-:Y:S05]  /*5fa0*/  BSYNC.RECONVERGENT B1 ;  /* 0x0000000000017941 */ /* 0x000fea0003800200 */
.L_x_19406:
        /* <DEDUP_REMOVED lines=39> */
.L_x_19410:
[----:B------:R-:W-:Y:S01]  /*6220*/  MOV R26, R18 ;  /* 0x00000012001a7202 */ /* 0x000fe20000000f00 */
[----:B------:R-:W-:Y:S01]  /*6230*/  IMAD.MOV.U32 R13, RZ, RZ, R19 ;  /* 0x000000ffff0d7224 */ /* 0x000fe200078e0013 */
[----:B------:R-:W-:Y:S02]  /*6240*/  MOV R14, R16 ;  /* 0x00000010000e7202 */ /* 0x000fe40000000f00 */
[----:B------:R-:W-:Y:S02]  /*6250*/  MOV R11, R17 ;  /* 0x00000011000b7202 */ /* 0x000fe40000000f00 */
[----:B------:R-:W-:-:S07]  /*6260*/  MOV R12, 0x6280 ;  /* 0x00006280000c7802 */ /* 0x000fce0000000f00 */
[----:B------:R-:W-:Y:S05]  /*6270*/  CALL.REL.NOINC `($__internal_416_$__cuda_sm20_div_s64) ;  /* 0x0000000800287944 */ /* 0x000fea0003c00000 */
        /* <DEDUP_REMOVED lines=11> */
.L_x_19411:
[----:B------:R-:W-:Y:S05]  /*6330*/  BSYNC.RECONVERGENT B1 ;  /* 0x0000000000017941 */ /* 0x000fea0003800200 */
.L_x_19409:
        /* <DEDUP_REMOVED lines=11> */
.L_x_19405:
        /* <DEDUP_REMOVED lines=31> */
.L_x_19413:
[----:B------:R-:W-:Y:S01]  /*65e0*/  IMAD.MOV.U32 R24, RZ, RZ, R20 ;  /* 0x000000ffff187224 */ /* 0x000fe200078e0014 */
[----:B------:R-:W-:-:S07]  /*65f0*/  MOV R26, 0x6610 ;  /* 0x00006610001a7802 */ /* 0x000fce0000000f00 */
[----:B------:R-:W-:Y:S05]  /*6600*/  CALL.REL.NOINC `($__internal_417_$__cuda_sm20_rem_s64) ;  /* 0x0000000800907944 */ /* 0x000fea0003c00000 */
[----:B------:R-:W-:Y:S02]  /*6610*/  MOV R4, R6 ;  /* 0x0000000600047202 */ /* 0x000fe40000000f00 */
[----:B------:R-:W-:-:S07]  /*6620*/  MOV R5, R7 ;  /* 0x0000000700057202 */ /* 0x000fce0000000f00 */
.L_x_19414:
[----:B------:R-:W-:Y:S05]  /*6630*/  BSYNC.RECONVERGENT B1 ;  /* 0x0000000000017941 */ /* 0x000fea0003800200 */
.L_x_19412:
        /* <DEDUP_REMOVED lines=9> */
.L_x_19365:
[----:B------:R-:W2:Y:S04]  /*66d0*/  LDG.E.64 R4, desc[UR12][R8.64] ;  /* 0x0000000c08047981 */ /* 0x000ea8000c1e1b00 */
[----:B--2---:R1:W-:Y:S02]  /*66e0*/  STS.64 [R3], R4 ;  /* 0x0000000403007388 */ /* 0x0043e40000000a00 */
.L_x_19364:
[----:B------:R-:W-:Y:S05]  /*66f0*/  BSYNC.RECONVERGENT B0 ;  /* 0x0000000000007941 */ /* 0x000fea0003800200 */
.L_x_19316:
[----:B------:R-:W-:Y:S01]  /*6700*/  BAR.SYNC.DEFER_BLOCKING 0x0 ;  /* 0x0000000000007b1d */ /* 0x000fe20000010000 */
[----:B------:R-:W-:Y:S02]  /*6710*/  ISETP.GE.U32.AND P0, PT, R2, 0x42, PT ;  /* 0x000000420200780c */ /* 0x000fe40003f06070 */
[----:B------:R-:W-:-:S11]  /*6720*/  ISETP.GT.U32.AND P1, PT, R0, 0x1f, PT ;  /* 0x0000001f0000780c */ /* 0x000fd60003f24070 */
[----:B------:R-:W-:Y:S05]  /*6730*/  @!P0 BRA `(.L_x_19415) ;  /* 0x0000000000308947 */ /* 0x000fea0003800000 */
.L_x_19416:
        /* <DEDUP_REMOVED lines=12> */
.L_x_19415:
        /* <DEDUP_REMOVED lines=50> */
        .weak           $__internal_416_$__cuda_sm20_div_s64
        .type           $__internal_416_$__cuda_sm20_div_s64,@function
        .size           $__internal_416_$__cuda_sm20_div_s64,($__internal_417_$__cuda_sm20_rem_s64 - $__internal_416_$__cuda_sm20_div_s64)
$__internal_416_$__cuda_sm20_div_s64:
        /* <DEDUP_REMOVED lines=82> */
[----:B------:R-:W-:Y:S06]  /*7040*/  RET.REL.NODEC R12 `(contiguous_nansum2_u64) ;  /* 0xffffff8c0cec7950 */ /* 0x000fec0003c3ffff */
        .weak           $__internal_417_$__cuda_sm20_rem_s64
        .type           $__internal_417_$__cuda_sm20_rem_s64,@function
        .size           $__internal_417_$__cuda_sm20_rem_s64,(.L_x_32620 - $__internal_417_$__cuda_sm20_rem_s64)
$__internal_417_$__cuda_sm20_rem_s64:
        /* <DEDUP_REMOVED lines=76> */
[----:B------:R-:W-:Y:S06]  /*7510*/  RET.REL.NODEC R26 `(contiguous_nansum2_u64) ;  /* 0xffffff881ab87950 */ /* 0x000fec0003c3ffff */
.L_x_19417:
        /* <DEDUP_REMOVED lines=14> */
.L_x_32620:


//--------------------- .text.uncontiguous_nansum_u64 --------------------------
	.section	.text.uncontiguous_nansum_u64,"ax",@progbits
	.align	128
        .global         uncontiguous_nansum_u64
        .type           uncontiguous_nansum_u64,@function
        .size           uncontiguous_nansum_u64,(.L_x_32622 - uncontiguous_nansum_u64)
        .other          uncontiguous_nansum_u64,@"STO_CUDA_ENTRY STV_DEFAULT"
uncontiguous_nansum_u64:
.text.uncontiguous_nansum_u64:
        /* <DEDUP_REMOVED lines=41> */
.L_x_19446:
        /* <DEDUP_REMOVED lines=33> */
.L_x_19423:
[----:B------:R-:W-:Y:S01]  /*04a0*/  IMAD.MOV.U32 R29, RZ, RZ, R14 ;  /* 0x000000ffff1d7224 */ /* 0x000fe200078e000e */
[----:B------:R-:W-:Y:S01]  /*04b0*/  MOV R26, R15 ;  /* 0x0000000f001a7202 */ /* 0x000fe20000000f00 */
[----:B------:R-:W-:Y:S01]  /*04c0*/  IMAD.MOV.U32 R13, RZ, RZ, R16 ;  /* 0x000000ffff0d7224 */ /* 0x000fe200078e0010 */
[----:B------:R-:W-:Y:S02]  /*04d0*/  MOV R12, R17 ;  /* 0x00000011000c7202 */ /* 0x000fe40000000f00 */
[----:B------:R-:W-:-:S07]  /*04e0*/  MOV R11, 0x500 ;  /* 0x00000500000b7802 */ /* 0x000fce0000000f00 */
[----:B------:R-:W-:Y:S05]  /*04f0*/  CALL.REL.NOINC `($__internal_418_$__cuda_sm20_div_s64) ;  /* 0x0000006400f07944 */ /* 0x000fea0003c00000 */
        /* <DEDUP_REMOVED lines=9> */
.L_x_19424:
[----:B------:R-:W-:Y:S05]  /*0590*/  BSYNC.RECONVERGENT B1 ;  /* 0x0000000000017941 */ /* 0x000fea0003800200 */
.L_x_19422:
        /* <DEDUP_REMOVED lines=36> */
.L_x_19426:
[----:B------:R-:W-:Y:S01]  /*07e0*/  IMAD.MOV.U32 R29, RZ, RZ, R7 ;  /* 0x000000ffff1d7224 */ /* 0x000fe200078e0007 */
[----:B------:R-:W-:Y:S01]  /*07f0*/  MOV R26, R8 ;  /* 0x00000008001a7202 */ /* 0x000fe20000000f00 */
[----:B------:R-:W-:Y:S01]  /*0800*/  IMAD.MOV.U32 R13, RZ, RZ, R16 ;  /* 0x000000ffff0d7224 */ /* 0x000fe200078e0010 */
[----:B------:R-:W-:Y:S02]  /*0810*/  MOV R12, R17 ;  /* 0x00000011000c7202 */ /* 0x000fe40000000f00 */
[----:B------:R-:W-:-:S07]  /*0820*/  MOV R11, 0x840 ;  /* 0x00000840000b7802 */ /* 0x000fce0000000f00 */
[----:B------:R-:W-:Y:S05]  /*0830*/  CALL.REL.NOINC `($__internal_418_$__cuda_sm20_div_s64) ;  /* 0x0000006400207944 */ /* 0x000fea0003c00000 */
        /* <DEDUP_REMOVED lines=10> */
.L_x_19427:
[----:B------:R-:W-:Y:S05]  /*08e0*/  BSYNC.RECONVERGENT B1 ;  /* 0x0000000000017941 */ /* 0x000fea0003800200 */
.L_x_19425:
        /* <DEDUP_REMOVED lines=37> */
.L_x_19429:
[----:B------:R-:W-:Y:S01]  /*0b40*/  MOV R29, R14 ;  /* 0x0000000e001d7202 */ /* 0x000fe20000000f00 */
[----:B------:R-:W-:Y:S01]  /*0b50*/  IMAD.MOV.U32 R26, RZ, RZ, R15 ;  /* 0x000000ffff1a7224 */ /* 0x000fe200078e000f */
[----:B------:R-:W-:Y:S01]  /*0b60*/  MOV R13, R16 ;  /* 0x00000010000d7202 */ /* 0x000fe20000000f00 */
[----:B------:R-:W-:Y:S01]  /*0b70*/  IMAD.MOV.U32 R12, RZ, RZ, R17 ;  /* 0x000000ffff0c7224 */ /* 0x000fe200078e0011 */
[----:B------:R-:W-:-:S07]  /*0b80*/  MOV R11, 0xba0 ;  /* 0x00000ba0000b7802 */ /* 0x000fce0000000f00 */
[----:B------:R-:W-:Y:S05]  /*0b90*/  CALL.REL.NOINC `($__internal_418_$__cuda_sm20_div_s64) ;  /* 0x0000006000487944 */ /* 0x000fea0003c00000 */
        /* <DEDUP_REMOVED lines=10> */
.L_x_19430:
[----:B------:R-:W-:Y:S05]  /*0c40*/  BSYNC.RECONVERGENT B1 ;  /* 0x0000000000017941 */ /* 0x000fea0003800200 */
.L_x_19428:
        /* <DEDUP_REMOVED lines=34> */
.L_x_19432:
        /* <DEDUP_REMOVED lines=16> */
.L_x_19433:
[----:B------:R-:W-:Y:S05]  /*0f70*/  BSYNC.RECONVERGENT B1 ;  /* 0x0000000000017941 */ /* 0x000fea0003800200 */
.L_x_19431:
        /* <DEDUP_REMOVED lines=37> */
.L_x_19435:
        /* <DEDUP_REMOVED lines=17> */
.L_x_19436:
[----:B------:R-:W-:Y:S05]  /*12e0*/  BSYNC.RECONVERGENT B1 ;  /* 0x0000000000017941 */ /* 0x000fea0003800200 */
.L_x_19434:
        /* <DEDUP_REMOVED lines=35> */
.L_x_19438:
        /* <DEDUP_REMOVED lines=16> */
.L_x_19439:
[----:B------:R-:W-:Y:S05]  /*1620*/  BSYNC.RECONVERGENT B1 ;  /* 0x0000000000017941 */ /* 0x000fea0003800200 */
.L_x_19437:
        /* <DEDUP_REMOVED lines=36> */
.L_x_19441:
[----:B------:R-:W-:Y:S01]  /*1870*/  MOV R29, R14 ;  /* 0x0000000e001d7202 */ /* 0x000fe20000000f00 */
[----:B------:R-:W-:Y:S01]  /*1880*/  IMAD.MOV.U32 R26, RZ, RZ, R15 ;  /* 0x000000ffff1a7224 */ /* 0x000fe200078e000f */
[----:B------:R-:W-:Y:S01]  /*1890*/  MOV R13, R16 ;  /* 0x00000010000d7202 */ /* 0x000fe20000000f00 */
[----:B------:R-:W-:Y:S01]  /*18a0*/  IMAD.MOV.U32 R12, RZ, RZ, R17 ;  /* 0x000000ffff0c7224 */ /* 0x000fe200078e0011 */
[----:B------:R-:W-:-:S07]  /*18b0*/  MOV R11, 0x18d0 ;  /* 0x000018d0000b7802 */ /* 0x000fce0000000f00 */
[----:B------:R-:W-:Y:S05]  /*18c0*/  CALL.REL.NOINC `($__internal_418_$__cuda_sm20_div_s64) ;  /* 0x0000005000fc7944 */ /* 0x000fea0003c00000 */
        /* <DEDUP_REMOVED lines=11> */
.L_x_19442:
[----:B------:R-:W-:Y:S05]  /*1980*/  BSYNC.RECONVERGENT B1 ;  /* 0x0000000000017941 */ /* 0x000fea0003800200 */
.L_x_19440:
        /* <DEDUP_REMOVED lines=36> */
.L_x_19444:
        /* <DEDUP_REMOVED lines=17> */
.L_x_19445:
[----:B------:R-:W-:Y:S05]  /*1ce0*/  BSYNC.RECONVERGENT B1 ;  /* 0x0000000000017941 */ /* 0x000fea0003800200 */
.L_x_19443:
        /* <DEDUP_REMOVED lines=10> */
.L_x_19421:
        /* <DEDUP_REMOVED lines=36> */
.L_x_19449:
[----:B------:R-:W-:Y:S01]  /*1fd0*/  MOV R29, R14 ;  /* 0x0000000e001d7202 */ /* 0x000fe20000000f00 */
[----:B------:R-:W-:Y:S01]  /*1fe0*/  IMAD.MOV.U32 R26, RZ, RZ, R15 ;  /* 0x000000ffff1a7224 */ /* 0x000fe200078e000f */
[----:B------:R-:W-:Y:S01]  /*1ff0*/  MOV R13, R16 ;  /* 0x00000010000d7202 */ /* 0x000fe20000000f00 */
[----:B------:R-:W-:Y:S01]  /*2000*/  IMAD.MOV.U32 R12, RZ, RZ, R17 ;  /* 0x000000ffff0c7224 */ /* 0x000fe200078e0011 */
[----:B------:R-:W-:-:S07]  /*2010*/  MOV R11, 0x2030 ;  /* 0x00002030000b7802 */ /* 0x000fce0000000f00 */
[----:B------:R-:W-:Y:S05]  /*2020*/  CALL.REL.NOINC `($__internal_418_$__cuda_sm20_div_s64) ;  /* 0x0000004c00247944 */ /* 0x000fea0003c00000 */
        /* <DEDUP_REMOVED lines=9> */
.L_x_19450:
[----:B------:R-:W-:Y:S05]  /*20c0*/  BSYNC.RECONVERGENT B1 ;  /* 0x0000000000017941 */ /* 0x000fea0003800200 */
.L_x_19448:
        /* <DEDUP_REMOVED lines=36> */
.L_x_19452:
        /* <DEDUP_REMOVED lines=17> */
.L_x_19453:
[----:B------:R-:W-:Y:S05]  /*2420*/  BSYNC.RECONVERGENT B1 ;  /* 0x0000000000017941 */ /* 0x000fea0003800200 */
.L_x_19451:
        /* <DEDUP_REMOVED lines=38> */
.L_x_19455:
        /* <DEDUP_REMOVED lines=16> */
.L_x_19456:
[----:B------:R-:W-:Y:S05]  /*2790*/  BSYNC.RECONVERGENT B1 ;  /* 0x0000000000017941 */ /* 0x000fea0003800200 */
.L_x_19454:
        /* <DEDUP_REMOVED lines=36> */
.L_x_19458:
        /* <DEDUP_REMOVED lines=16> */
.L_x_19459:
[----:B------:R-:W-:Y:S05]  /*2ae0*/  BSYNC.RECONVERGENT B1 ;  /* 0x0000000000017941 */ /* 0x000fea0003800200 */
.L_x_19457:
[----:B------:R-:W-:Y:S01]  /*2af0*/  IMAD R5, R5, R38, RZ ;  /* 0x0000002605057224 */ /* 0x000fe200078e02ff */
[----:B------:R-:W-:Y:S01]  /*2b00*/  IADD3 R9, PT, PT, R9, -0x2, RZ ;  /* 0xfffffffe09097810 */ /* 0x000fe20007ffe0ff */
[----:B------:R-:W-:Y:S02]  /*2b10*/  IMAD.MOV.U32 R34, RZ, RZ, R20 ;  /* 0x000000ffff227224 */ /* 0x000fe400078e0014 */
[-C--:B------:R-:W-:Y:S02]  /*2b20*/  IMAD R5, R39, R10.reuse, R5 ;  /* 0x0000000a27057224 */ /* 0x080fe400078e0205 */
[----:B------:R-:W-:-:S04]  /*2b30*/  IMAD.WIDE.U32 R34, R38, R10, R34 ;  /* 0x0000000a26227225 */ /* 0x000fc800078e0022 */
[----:B------:R-:W-:Y:S01]  /*2b40*/  IMAD.IADD R6, R35, 0x1, R5 ;  /* 0x0000000123067824 */ /* 0x000fe200078e0205 */
[----:B------:R-:W-:-:S07]  /*2b50*/  MOV R5, R34 ;  /* 0x0000002200057202 */ /* 0x000fce0000000f00 */
.L_x_19447:
        /* <DEDUP_REMOVED lines=31> */
.L_x_19461:
[----:B------:R-:W-:Y:S01]  /*2d50*/  IMAD.MOV.U32 R20, RZ, RZ, R14 ;  /* 0x000000ffff147224 */ /* 0x000fe200078e000e */
[----:B------:R-:W-:Y:S01]  /*2d60*/  MOV R24, R15 ;  /* 0x0000000f00187202 */ /* 0x000fe20000000f00 */
[----:B------:R-:W-:Y:S01]  /*2d70*/  IMAD.MOV.U32 R21, RZ, RZ, R16 ;  /* 0x000000ffff157224 */ /* 0x000fe200078e0010 */
[----:B------:R-:W-:Y:S02]  /*2d80*/  MOV R22, R17 ;  /* 0x0000001100167202 */ /* 0x000fe40000000f00 */
[----:B------:R-:W-:-:S07]  /*2d90*/  MOV R23, 0x2db0 ;  /* 0x00002db000177802 */ /* 0x000fce0000000f00 */
[----:B------:R-:W-:Y:S05]  /*2da0*/  CALL.REL.NOINC `($__internal_419_$__cuda_sm20_rem_s64) ;  /* 0x0000004400147944 */ /* 0x000fea0003c00000 */
[----:B------:R-:W-:Y:S01]  /*2db0*/  IMAD.MOV.U32 R10, RZ, RZ, R12 ;  /* 0x000000ffff0a7224 */ /* 0x000fe200078e000c */
[----:B------:R-:W-:-:S07]  /*2dc0*/  MOV R11, R13 ;  /* 0x0000000d000b7202 */ /* 0x000fce0000000f00 */
.L_x_19462:
[----:B------:R-:W-:Y:S05]  /*2dd0*/  BSYNC.RECONVERGENT B1 ;  /* 0x0000000000017941 */ /* 0x000fea0003800200 */
.L_x_19460:
        /* <DEDUP_REMOVED lines=33> */
.L_x_19464:
[----:B------:R-:W-:Y:S01]  /*2ff0*/  MOV R21, R16 ;  /* 0x0000001000157202 */ /* 0x000fe20000000f00 */
[----:B------:R-:W-:Y:S01]  /*3000*/  IMAD.MOV.U32 R22, RZ, RZ, R17 ;  /* 0x000000ffff167224 */ /* 0x000fe200078e0011 */
[----:B------:R-:W-:Y:S01]  /*3010*/  MOV R20, R7 ;  /* 0x0000000700147202 */ /* 0x000fe20000000f00 */
[----:B------:R-:W-:Y:S01]  /*3020*/  IMAD.MOV.U32 R24, RZ, RZ, R8 ;  /* 0x000000ffff187224 */ /* 0x000fe200078e0008 */
[----:B------:R-:W-:-:S07]  /*3030*/  MOV R23, 0x3050 ;  /* 0x0000305000177802 */ /* 0x000fce0000000f00 */
[----:B------:R-:W-:Y:S05]  /*3040*/  CALL.REL.NOINC `($__internal_419_$__cuda_sm20_rem_s64) ;  /* 0x00000040006c7944 */ /* 0x000fea0003c00000 */
[----:B------:R-:W-:Y:S01]  /*3050*/  MOV R8, R12 ;  /* 0x0000000c00087202 */ /* 0x000fe20000000f00 */
[----:B------:R-:W-:-:S07]  /*3060*/  IMAD.MOV.U32 R9, RZ, RZ, R13 ;  /* 0x000000ffff097224 */ /* 0x000fce00078e000d */
.L_x_19465:
[----:B------:R-:W-:Y:S05]  /*3070*/  BSYNC.RECONVERGENT B1 ;  /* 0x0000000000017941 */ /* 0x000fea0003800200 */
.L_x_19463:
[----:B------:R-:W-:Y:S01]  /*3080*/  MOV R10, R5 ;  /* 0x00000005000a7202 */ /* 0x000fe20000000f00 */
[----:B------:R-:W-:Y:S02]  /*3090*/  IMAD R7, R9, R18, RZ ;  /* 0x0000001209077224 */ /* 0x000fe400078e02ff */
[----:B------:R-:W-:Y:S02]  /*30a0*/  IMAD.MOV.U32 R11, RZ, RZ, R6 ;  /* 0x000000ffff0b7224 */ /* 0x000fe400078e0006 */
[-C--:B------:R-:W-:Y:S02]  /*30b0*/  IMAD R7, R19, R8.reuse, R7 ;  /* 0x0000000813077224 */ /* 0x080fe400078e0207 */
[----:B------:R-:W-:-:S04]  /*30c0*/  IMAD.WIDE.U32 R10, R18, R8, R10 ;  /* 0x00000008120a7225 */ /* 0x000fc800078e000a */
[----:B------:R-:W-:Y:S01]  /*30d0*/  IMAD.MOV.U32 R5, RZ, RZ, R10 ;  /* 0x000000ffff057224 */ /* 0x000fe200078e000a */
[----:B------:R-:W-:-:S07]  /*30e0*/  IADD3 R6, PT, PT, R11, R7, RZ ;  /* 0x000000070b067210 */ /* 0x000fce0007ffe0ff */
.L_x_19420:
        /* <DEDUP_REMOVED lines=11> */
.L_x_19419:
        /* <DEDUP_REMOVED lines=20> */
.L_x_19493:
        /* <DEDUP_REMOVED lines=33> */
.L_x_19470:
[----:B------:R-:W-:Y:S01]  /*34f0*/  MOV R29, R15 ;  /* 0x0000000f001d7202 */ /* 0x000fe20000000f00 */
[----:B------:R-:W-:Y:S01]  /*3500*/  IMAD.MOV.U32 R26, RZ, RZ, R14 ;  /* 0x000000ffff1a7224 */ /* 0x000fe200078e000e */
[----:B------:R-:W-:Y:S01]  /*3510*/  MOV R13, R34 ;  /* 0x00000022000d7202 */ /* 0x000fe20000000f00 */
[----:B------:R-:W-:Y:S01]  /*3520*/  IMAD.MOV.U32 R12, RZ, RZ, R35 ;  /* 0x000000ffff0c7224 */ /* 0x000fe200078e0023 */
[----:B------:R-:W-:-:S07]  /*3530*/  MOV R11, 0x3550 ;  /* 0x00003550000b7802 */ /* 0x000fce0000000f00 */
[----:B-123--:R-:W-:Y:S05]  /*3540*/  CALL.REL.NOINC `($__internal_418_$__cuda_sm20_div_s64) ;  /* 0x0000003400dc7944 */ /* 0x00efea0003c00000 */
        /* <DEDUP_REMOVED lines=11> */
.L_x_19471:
[----:B------:R-:W-:Y:S05]  /*3600*/  BSYNC.RECONVERGENT B1 ;  /* 0x0000000000017941 */ /* 0x000fea0003800200 */
.L_x_19469:
        /* <DEDUP_REMOVED lines=39> */
.L_x_19473:
[----:B------:R-:W-:Y:S01]  /*3880*/  MOV R29, R34 ;  /* 0x00000022001d7202 */ /* 0x000fe20000000f00 */
[----:B------:R-:W-:Y:S01]  /*3890*/  IMAD.MOV.U32 R26, RZ, RZ, R35 ;  /* 0x000000ffff1a7224 */ /* 0x000fe200078e0023 */
[----:B------:R-:W-:Y:S01]  /*38a0*/  MOV R13, R36 ;  /* 0x00000024000d7202 */ /* 0x000fe20000000f00 */
[----:B------:R-:W-:Y:S01]  /*38b0*/  IMAD.MOV.U32 R12, RZ, RZ, R37 ;  /* 0x000000ffff0c7224 */ /* 0x000fe200078e0025 */
[----:B------:R-:W-:-:S07]  /*38c0*/  MOV R11, 0x38e0 ;  /* 0x000038e0000b7802 */ /* 0x000fce0000000f00 */
[----:B-1----:R-:W-:Y:S05]  /*38d0*/  CALL.REL.NOINC `($__internal_418_$__cuda_sm20_div_s64) ;  /* 0x0000003000f87944 */ /* 0x002fea0003c00000 */
        /* <DEDUP_REMOVED lines=11> */
.L_x_19474:
[----:B------:R-:W-:Y:S05]  /*3990*/  BSYNC.RECONVERGENT B1 ;  /* 0x0000000000017941 */ /* 0x000fea0003800200 */
.L_x_19472:
        /* <DEDUP_REMOVED lines=38> */
.L_x_19476:
[----:B------:R-:W-:Y:S01]  /*3c00*/  IMAD.MOV.U32 R29, RZ, RZ, R34 ;  /* 0x000000ffff1d7224 */ /* 0x000fe200078e0022 */
[----:B------:R-:W-:Y:S01]  /*3c10*/  MOV R26, R35 ;  /* 0x00000023001a7202 */ /* 0x000fe20000000f00 */
[----:B------:R-:W-:Y:S01]  /*3c20*/  IMAD.MOV.U32 R13, RZ, RZ, R36 ;  /* 0x000000ffff0d7224 */ /* 0x000fe200078e0024 */
[----:B------:R-:W-:Y:S02]  /*3c30*/  MOV R12, R37 ;  /* 0x00000025000c7202 */ /* 0x000fe40000000f00 */
[----:B------:R-:W-:-:S07]  /*3c40*/  MOV R11, 0x3c60 ;  /* 0x00003c60000b7802 */ /* 0x000fce0000000f00 */
[----:B-1----:R-:W-:Y:S05]  /*3c50*/  CALL.REL.NOINC `($__internal_418_$__cuda_sm20_div_s64) ;  /* 0x0000003000187944 */ /* 0x002fea0003c00000 */
        /* <DEDUP_REMOVED lines=11> */
.L_x_19477:
[----:B------:R-:W-:Y:S05]  /*3d10*/  BSYNC.RECONVERGENT B1 ;  /* 0x0000000000017941 */ /* 0x000fea0003800200 */
.L_x_19475:
        /* <DEDUP_REMOVED lines=38> */
.L_x_19479:
        /* <DEDUP_REMOVED lines=17> */
.L_x_19480:
[----:B------:R-:W-:Y:S05]  /*4090*/  BSYNC.RECONVERGENT B1 ;  /* 0x0000000000017941 */ /* 0x000fea0003800200 */
.L_x_19478:
        /* <DEDUP_REMOVED lines=39> */
.L_x_19482:
        /* <DEDUP_REMOVED lines=17> */
.L_x_19483:
[----:B------:R-:W-:Y:S05]  /*4420*/  BSYNC.RECONVERGENT B1 ;  /* 0x0000000000017941 */ /* 0x000fea0003800200 */
.L_x_19481:
        /* <DEDUP_REMOVED lines=38> */
.L_x_19485:
        /* <DEDUP_REMOVED lines=17> */
.L_x_19486:
[----:B------:R-:W-:Y:S05]  /*47a0*/  BSYNC.RECONVERGENT B1 ;  /* 0x0000000000017941 */ /* 0x000fea0003800200 */
.L_x_19484:
        /* <DEDUP_REMOVED lines=38> */
.L_x_19488:
        /* <DEDUP_REMOVED lines=17> */
.L_x_19489:
[----:B------:R-:W-:Y:S05]  /*4b20*/  BSYNC.RECONVERGENT B1 ;  /* 0x0000000000017941 */ /* 0x000fea0003800200 */
.L_x_19487:
        /* <DEDUP_REMOVED lines=36> */
.L_x_19491:
        /* <DEDUP_REMOVED lines=17> */
.L_x_19492:
[----:B------:R-:W-:Y:S05]  /*4e80*/  BSYNC.RECONVERGENT B1 ;  /* 0x0000000000017941 */ /* 0x000fea0003800200 */
.L_x_19490:
        /* <DEDUP_REMOVED lines=12> */
.L_x_19468:
        /* <DEDUP_REMOVED lines=35> */
.L_x_19496:
[----:B------:R-:W-:Y:S01]  /*5180*/  IMAD.MOV.U32 R29, RZ, RZ, R15 ;  /* 0x000000ffff1d7224 */ /* 0x000fe200078e000f */
[----:B------:R-:W-:Y:S01]  /*5190*/  MOV R26, R14 ;  /* 0x0000000e001a7202 */ /* 0x000fe20000000f00 */
[----:B------:R-:W-:Y:S01]  /*51a0*/  IMAD.MOV.U32 R13, RZ, RZ, R16 ;  /* 0x000000ffff0d7224 */ /* 0x000fe200078e0010 */
[----:B------:R-:W-:Y:S02]  /*51b0*/  MOV R12, R17 ;  /* 0x00000011000c7202 */ /* 0x000fe40000000f00 */
[----:B------:R-:W-:-:S07]  /*51c0*/  MOV R11, 0x51e0 ;  /* 0x000051e0000b7802 */ /* 0x000fce0000000f00 */
[----:B------:R-:W-:Y:S05]  /*51d0*/  CALL.REL.NOINC `($__internal_418_$__cuda_sm20_div_s64) ;  /* 0x0000001800b87944 */ /* 0x000fea0003c00000 */
        /* <DEDUP_REMOVED lines=11> */
.L_x_19497:
[----:B------:R-:W-:Y:S05]  /*5290*/  BSYNC.RECONVERGENT B1 ;  /* 0x0000000000017941 */ /* 0x000fea0003800200 */
.L_x_19495:
        /* <DEDUP_REMOVED lines=41> */
.L_x_19499:
        /* <DEDUP_REMOVED lines=17> */
.L_x_19500:
[----:B------:R-:W-:Y:S05]  /*5640*/  BSYNC.RECONVERGENT B1 ;  /* 0x0000000000017941 */ /* 0x000fea0003800200 */
.L_x_19498:
        /* <DEDUP_REMOVED lines=40> */
.L_x_19502:
[----:B------:R-:W-:Y:S01]  /*58d0*/  MOV R29, R18 ;  /* 0x00000012001d7202 */ /* 0x000fe20000000f00 */
[----:B------:R-:W-:Y:S01]  /*58e0*/  IMAD.MOV.U32 R13, RZ, RZ, R20 ;  /* 0x000000ffff0d7224 */ /* 0x000fe200078e0014 */
[----:B------:R-:W-:Y:S02]  /*58f0*/  MOV R26, R19 ;  /* 0x00000013001a7202 */ /* 0x000fe40000000f00 */
[----:B------:R-:W-:Y:S02]  /*5900*/  MOV R12, R21 ;  /* 0x00000015000c7202 */ /* 0x000fe40000000f00 */
[----:B------:R-:W-:-:S07]  /*5910*/  MOV R11, 0x5930 ;  /* 0x00005930000b7802 */ /* 0x000fce0000000f00 */
[----:B------:R-:W-:Y:S05]  /*5920*/  CALL.REL.NOINC `($__internal_418_$__cuda_sm20_div_s64) ;  /* 0x0000001000e47944 */ /* 0x000fea0003c00000 */
        /* <DEDUP_REMOVED lines=11> */
.L_x_19503:
[----:B------:R-:W-:Y:S05]  /*59e0*/  BSYNC.RECONVERGENT B1 ;  /* 0x0000000000017941 */ /* 0x000fea0003800200 */
.L_x_19501:
        /* <DEDUP_REMOVED lines=39> */
.L_x_19505:
[----:B------:R-:W-:Y:S01]  /*5c60*/  MOV R29, R18 ;  /* 0x00000012001d7202 */ /* 0x000fe20000000f00 */
[----:B------:R-:W-:Y:S01]  /*5c70*/  IMAD.MOV.U32 R13, RZ, RZ, R20 ;  /* 0x000000ffff0d7224 */ /* 0x000fe200078e0014 */
[----:B------:R-:W-:Y:S02]  /*5c80*/  MOV R26, R19 ;  /* 0x00000013001a7202 */ /* 0x000fe40000000f00 */
[----:B------:R-:W-:Y:S02]  /*5c90*/  MOV R12, R21 ;  /* 0x00000015000c7202 */ /* 0x000fe40000000f00 */
        /* <DEDUP_REMOVED lines=13> */
.L_x_19506:
[----:B------:R-:W-:Y:S05]  /*5d70*/  BSYNC.RECONVERGENT B1 ;  /* 0x0000000000017941 */ /* 0x000fea0003800200 */
.L_x_19504:
        /* <DEDUP_REMOVED lines=10> */
.L_x_19494:
        /* <DEDUP_REMOVED lines=34> */
.L_x_19509:
[----:B------:R-:W-:Y:S01]  /*6040*/  MOV R29, R15 ;  /* 0x0000000f001d7202 */ /* 0x000fe20000000f00 */
[----:B------:R-:W-:Y:S01]  /*6050*/  IMAD.MOV.U32 R26, RZ, RZ, R14 ;  /* 0x000000ffff1a7224 */ /* 0x000fe200078e000e */
[----:B------:R-:W-:Y:S02]  /*6060*/  MOV R13, R16 ;  /* 0x00000010000d7202 */ /* 0x000fe40000000f00 */
[----:B------:R-:W-:Y:S02]  /*6070*/  MOV R12, R17 ;  /* 0x00000011000c7202 */ /* 0x000fe40000000f00 */
[----:B------:R-:W-:-:S07]  /*6080*/  MOV R11, 0x60a0 ;  /* 0x000060a0000b7802 */ /* 0x000fce0000000f00 */
[----:B------:R-:W-:Y:S05]  /*6090*/  CALL.REL.NOINC `($__internal_418_$__cuda_sm20_div_s64) ;  /* 0x0000000c00087944 */ /* 0x000fea0003c00000 */
        /* <DEDUP_REMOVED lines=11> */
.L_x_19510:
[----:B------:R-:W-:Y:S05]  /*6150*/  BSYNC.RECONVERGENT B1 ;  /* 0x0000000000017941 */ /* 0x000fea0003800200 */
.L_x_19508:
        /* <DEDUP_REMOVED lines=41> */
.L_x_19512:
        /* <DEDUP_REMOVED lines=17> */
.L_x_19513:
[----:B------:R-:W-:Y:S05]  /*6500*/  BSYNC.RECONVERGENT B1 ;  /* 0x0000000000017941 */ /* 0x000fea0003800200 */
.L_x_19511:
        /* <DEDUP_REMOVED lines=10> */
.L_x_19507:
        /* <DEDUP_REMOVED lines=31> */
.L_x_19515:
[----:B------:R-:W-:Y:S01]  /*67a0*/  IMAD.MOV.U32 R21, RZ, RZ, R10 ;  /* 0x000000ffff157224 */ /* 0x000fe200078e000a */
[----:B------:R-:W-:Y:S01]  /*67b0*/  MOV R22, R11 ;  /* 0x0000000b00167202 */ /* 0x000fe20000000f00 */
[----:B------:R-:W-:Y:S01]  /*67c0*/  IMAD.MOV.U32 R24, RZ, RZ, R14 ;  /* 0x000000ffff187224 */ /* 0x000fe200078e000e */
[----:B------:R-:W-:Y:S02]  /*67d0*/  MOV R20, R15 ;  /* 0x0000000f00147202 */ /* 0x000fe40000000f00 */
[----:B------:R-:W-:-:S07]  /*67e0*/  MOV R23, 0x6800 ;  /* 0x0000680000177802 */ /* 0x000fce0000000f00 */
[----:B------:R-:W-:Y:S05]  /*67f0*/  CALL.REL.NOINC `($__internal_419_$__cuda_sm20_rem_s64) ;  /* 0x0000000800807944 */ /* 0x000fea0003c00000 */
[----:B------:R-:W-:Y:S02]  /*6800*/  MOV R10, R12 ;  /* 0x0000000c000a7202 */ /* 0x000fe40000000f00 */
[----:B------:R-:W-:-:S07]  /*6810*/  MOV R11, R13 ;  /* 0x0000000d000b7202 */ /* 0x000fce0000000f00 */
.L_x_19516:
[----:B------:R-:W-:Y:S05]  /*6820*/  BSYNC.RECONVERGENT B1 ;  /* 0x0000000000017941 */ /* 0x000fea0003800200 */
.L_x_19514:
        /* <DEDUP_REMOVED lines=10> */
.L_x_19467:
[----:B------:R-:W0:Y:S02]  /*68d0*/  LDCU.64 UR4, c[0x0][0x388] ;  /* 0x00007100ff0477ac */ /* 0x000e240008000a00 */
[----:B0-----:R-:W-:-:S04]  /*68e0*/  LEA R8, P0, R7, UR4, 0x3 ;  /* 0x0000000407087c11 */ /* 0x001fc8000f8018ff */
[----:B------:R-:W-:-:S05]  /*68f0*/  LEA.HI.X R9, R7, UR5, R6, 0x3, P0 ;  /* 0x0000000507097c11 */ /* 0x000fca00080f1c06 */
[----:B------:R-:W2:Y:S04]  /*6900*/  LDG.E.64 R6, desc[UR6][R8.64] ;  /* 0x0000000608067981 */ /* 0x000ea8000c1e1b00 */
[----:B--2---:R0:W-:Y:S02]  /*6910*/  STS.64 [R3], R6 ;  /* 0x0000000603007388 */ /* 0x0041e40000000a00 */
.L_x_19466:
[----:B------:R-:W-:Y:S05]  /*6920*/  BSYNC.RECONVERGENT B0 ;  /* 0x0000000000007941 */ /* 0x000fea0003800200 */
.L_x_19418:
[----:B------:R-:W-:Y:S01]  /*6930*/  BAR.SYNC.DEFER_BLOCKING 0x0 ;  /* 0x0000000000007b1d */ /* 0x000fe20000010000 */
[----:B------:R-:W-:Y:S02]  /*6940*/  ISETP.GE.U32.AND P0, PT, R4, 0x42, PT ;  /* 0x000000420400780c */ /* 0x000fe40003f06070 */
[----:B------:R-:W-:-:S11]  /*6950*/  ISETP.GT.U32.AND P1, PT, R2, 0x1f, PT ;  /* 0x0000001f0200780c */ /* 0x000fd60003f24070 */
[----:B------:R-:W-:Y:S05]  /*6960*/  @!P0 BRA `(.L_x_19517) ;  /* 0x0000000000308947 */ /* 0x000fea0003800000 */
.L_x_19518:
        /* <DEDUP_REMOVED lines=12> */
.L_x_19517:
        /* <DEDUP_REMOVED lines=41> */
        .weak           $__internal_418_$__cuda_sm20_div_s64
        .type           $__internal_418_$__cuda_sm20_div_s64,@function
        .size           $__internal_418_$__cuda_sm20_div_s64,($__internal_419_$__cuda_sm20_rem_s64 - $__internal_418_$__cuda_sm20_div_s64)
$__internal_418_$__cuda_sm20_div_s64:
        /* <DEDUP_REMOVED lines=83> */
[----:B------:R-:W-:Y:S05]  /*71f0*/  RET.REL.NODEC R12 `(uncontiguous_nansum_u64) ;  /* 0xffffff8c0c807950 */ /* 0x000fea0003c3ffff */
        .weak           $__internal_419_$__cuda_sm20_rem_s64
        .type           $__internal_419_$__cuda_sm20_rem_s64,@function
        .size           $__internal_419_$__cuda_sm20_rem_s64,(.L_x_32622 - $__internal_419_$__cuda_sm20_rem_s64)
$__internal_419_$__cuda_sm20_rem_s64:
        /* <DEDUP_REMOVED lines=77> */
[----:B------:R-:W-:Y:S06]  /*76d0*/  RET.REL.NODEC R10 `(uncontiguous_nansum_u64) ;  /* 0xffffff880a487950 */ /* 0x000fec0003c3ffff */
.L_x_19519:
        /* <DEDUP_REMOVED lines=10> */
.L_x_32622:


//--------------------- .text.contiguous_nansum_u64 --------------------------
	.section	.text.contiguous_nansum_u64,"ax",@progbits
	.align	128
        .global         contiguous_nansum_u64
        .type           contiguous_nansum_u64,@function
        .size           contiguous_nansum_u64,(.L_x_33324 - contiguous_nansum_u64)
        .other          contiguous_nansum_u64,@"STO_CUDA_ENTRY STV_DEFAULT"
contiguous_nansum_u64:
.text.contiguous_nansum_u64:
        /* <DEDUP_REMOVED lines=39> */
.L_x_19521:
[----:B------:R-:W-:Y:S05]  /*0270*/  BSYNC.RECONVERGENT B0 ;  /* 0x0000000000007941 */ /* 0x000fea0003800200 */
.L_x_19520:
[----:B------:R-:W-:Y:S06]  /*0280*/  BAR.SYNC.DEFER_BLOCKING 0x0 ;  /* 0x0000000000007b1d */ /* 0x000fec0000010000 */
[----:B------:R-:W-:Y:S05]  /*0290*/  @!P2 BRA `(.L_x_19522) ;  /* 0x000000000030a947 */ /* 0x000fea0003800000 */
.L_x_19523:
        /* <DEDUP_REMOVED lines=12> */
.L_x_19522:
        /* <DEDUP_REMOVED lines=41> */
.L_x_19524:
        /* <DEDUP_REMOVED lines=9> */
.L_x_33324:


//--------------------- .text.contiguous_nansum33_u32 --------------------------
	.section	.text.contiguous_nansum33_u32,"ax",@progbits
	.align	128
        .global         contiguous_nansum33_u32
        .type           contiguous_nansum33_u32,@function
        .size           contiguous_nansum33_u32,(.L_x_33325 - contiguous_nansum33_u32)
        .other          contiguous_nansum33_u32,@"STO_CUDA_ENTRY STV_DEFAULT"
contiguous_nansum33_u32:
.text.contiguous_nansum33_u32:
        /* <DEDUP_REMOVED lines=50> */
.L_x_19527:
        /* <DEDUP_REMOVED lines=28> */
.L_x_19526:
        /* <DEDUP_REMOVED lines=19> */
.L_x_19529:
        /* <DEDUP_REMOVED lines=13> */
.L_x_19530:
[----:B------:R-:W-:-:S04]  /*06e0*/  @!P1 IMAD R6, R9, UR8, RZ ;  /* 0x0000000809069c24 */ /* 0x000fc8000f8e02ff */
[----:B------:R-:W-:-:S05]  /*06f0*/  @!P1 IMAD R6, R6, 0x4, R7 ;  /* 0x0000000406069824 */ /* 0x000fca00078e0207 */
[----:B------:R-:W1:Y:S02]  /*0700*/  @!P1 LDS R9, [R6] ;  /* 0x0000000006099984 */ /* 0x000e640000000800 */
[----:B-1----:R-:W-:-:S07]  /*0710*/  @!P1 IADD3 R0, PT, PT, R0, R9, RZ ;  /* 0x0000000900009210 */ /* 0x002fce0007ffe0ff */
.L_x_19528:
[----:B-1----:R1:W-:Y:S02]  /*0720*/  STS [R7], R0 ;  /* 0x0000000007007388 */ /* 0x0023e40000000800 */
.L_x_19525:
        /* <DEDUP_REMOVED lines=8> */
.L_x_19531:
        /* <DEDUP_REMOVED lines=13> */
.L_x_33325:


//--------------------- .text.contiguous_nansum3_u32 --------------------------
	.section	.text.contiguous_nansum3_u32,"ax",@progbits
	.align	128
        .global         contiguous_nansum3_u32
        .type           contiguous_nansum3_u32,@function
        .size           contiguous_nansum3_u32,(.L_x_32624 - contiguous_nansum3_u32)
        .other          contiguous_nansum3_u32,@"STO_CUDA_ENTRY STV_DEFAULT"
contiguous_nansum3_u32:
.text.contiguous_nansum3_u32:
        /* <DEDUP_REMOVED lines=43> */
.L_x_19550:
        /* <DEDUP_REMOVED lines=27> */
.L_x_19534:
[----:B------:R-:W-:Y:S01]  /*0460*/  MOV R30, R32 ;  /* 0x00000020001e7202 */ /* 0x000fe20000000f00 */
[----:B------:R-:W-:Y:S01]  /*0470*/  IMAD.MOV.U32 R0, RZ, RZ, R36 ;  /* 0x000000ffff007224 */ /* 0x000fe200078e0024 */
[----:B------:R-:W-:Y:S02]  /*0480*/  MOV R3, R37 ;  /* 0x0000002500037202 */ /* 0x000fe40000000f00 */
[----:B------:R-:W-:-:S07]  /*0490*/  MOV R8, 0x4b0 ;  /* 0x000004b000087802 */ /* 0x000fce0000000f00 */
[----:B01-3--:R-:W-:Y:S05]  /*04a0*/  CALL.REL.NOINC `($__internal_420_$__cuda_sm20_div_s64) ;  /* 0x0000003000ac7944 */ /* 0x00bfea0003c00000 */
        /* <DEDUP_REMOVED lines=9> */
.L_x_19535:
        /* <DEDUP_REMOVED lines=33> */
.L_x_19536:
[----:B------:R-:W-:Y:S01]  /*0750*/  IMAD.MOV.U32 R0, RZ, RZ, R36 ;  /* 0x000000ffff007224 */ /* 0x000fe200078e0024 */
[----:B------:R-:W-:Y:S02]  /*0760*/  MOV R3, R37 ;  /* 0x0000002500037202 */ /* 0x000fe40000000f00 */
[----:B------:R-:W-:-:S07]  /*0770*/  MOV R8, 0x790 ;  /* 0x0000079000087802 */ /* 0x000fce0000000f00 */
[----:B---3--:R-:W-:Y:S05]  /*0780*/  CALL.REL.NOINC `($__internal_420_$__cuda_sm20_div_s64) ;  /* 0x0000002c00f47944 */ /* 0x008fea0003c00000 */
        /* <DEDUP_REMOVED lines=10> */
.L_x_19537:
        /* <DEDUP_REMOVED lines=34> */
.L_x_19538:
[----:B------:R-:W-:Y:S01]  /*0a50*/  IMAD.MOV.U32 R30, RZ, RZ, R28 ;  /* 0x000000ffff1e7224 */ /* 0x000fe200078e001c */
[----:B------:R-:W-:Y:S01]  /*0a60*/  MOV R0, R36 ;  /* 0x0000002400007202 */ /* 0x000fe20000000f00 */
[----:B------:R-:W-:Y:S01]  /*0a70*/  IMAD.MOV.U32 R3, RZ, RZ, R37 ;  /* 0x000000ffff037224 */ /* 0x000fe200078e0025 */
[----:B------:R-:W-:-:S07]  /*0a80*/  MOV R8, 0xaa0 ;  /* 0x00000aa000087802 */ /* 0x000fce0000000f00 */
[----:B---3--:R-:W-:Y:S05]  /*0a90*/  CALL.REL.NOINC `($__internal_420_$__cuda_sm20_div_s64) ;  /* 0x0000002c00307944 */ /* 0x008fea0003c00000 */
        /* <DEDUP_REMOVED lines=10> */
.L_x_19539:
        /* <DEDUP_REMOVED lines=33> */
.L_x_19540:
[----:B------:R-:W-:Y:S01]  /*0d50*/  IMAD.MOV.U32 R0, RZ, RZ, R36 ;  /* 0x000000ffff007224 */ /* 0x000fe200078e0024 */
[----:B------:R-:W-:Y:S02]  /*0d60*/  MOV R3, R37 ;  /* 0x0000002500037202 */ /* 0x000fe40000000f00 */
[----:B------:R-:W-:-:S07]  /*0d70*/  MOV R8, 0xd90 ;  /* 0x00000d9000087802 */ /* 0x000fce0000000f00 */
[----:B---3--:R-:W-:Y:S05]  /*0d80*/  CALL.REL.NOINC `($__internal_420_$__cuda_sm20_div_s64) ;  /* 0x0000002800747944 */ /* 0x008fea0003c00000 */
        /* <DEDUP_REMOVED lines=9> */
.L_x_19541:
        /* <DEDUP_REMOVED lines=34> */
.L_x_19542:
[----:B------:R-:W-:Y:S01]  /*1040*/  MOV R30, R28 ;  /* 0x0000001c001e7202 */ /* 0x000fe20000000f00 */
        /* <DEDUP_REMOVED lines=13> */
.L_x_19543:
        /* <DEDUP_REMOVED lines=34> */
.L_x_19544:
        /* <DEDUP_REMOVED lines=14> */
.L_x_19545:
        /* <DEDUP_REMOVED lines=34> */
.L_x_19546:
[----:B------:R-:W-:Y:S01]  /*1640*/  MOV R30, R28 ;  /* 0x0000001c001e7202 */ /* 0x000fe20000000f00 */
        /* <DEDUP_REMOVED lines=14> */
.L_x_19547:
        /* <DEDUP_REMOVED lines=34> */
.L_x_19548:
[----:B------:R-:W-:Y:S01]  /*1950*/  IMAD.MOV.U32 R0, RZ, RZ, R36 ;  /* 0x000000ffff007224 */ /* 0x000fe200078e0024 */
[----:B------:R-:W-:Y:S02]  /*1960*/  MOV R3, R37 ;  /* 0x0000002500037202 */ /* 0x000fe40000000f00 */
[----:B------:R-:W-:-:S07]  /*1970*/  MOV R8, 0x1990 ;  /* 0x0000199000087802 */ /* 0x000fce0000000f00 */
[----:B---3--:R-:W-:Y:S05]  /*1980*/  CALL.REL.NOINC `($__internal_420_$__cuda_sm20_div_s64) ;  /* 0x0000001c00747944 */ /* 0x008fea0003c00000 */
        /* <DEDUP_REMOVED lines=9> */
.L_x_19549:
        /* <DEDUP_REMOVED lines=13> */
.L_x_19533:
        /* <DEDUP_REMOVED lines=33> */
.L_x_19552:
[----:B------:R-:W-:Y:S01]  /*1d00*/  MOV R30, R32 ;  /* 0x00000020001e7202 */ /* 0x000fe20000000f00 */
[----:B------:R-:W-:Y:S01]  /*1d10*/  IMAD.MOV.U32 R0, RZ, RZ, R16 ;  /* 0x000000ffff007224 */ /* 0x000fe200078e0010 */
[----:B------:R-:W-:Y:S02]  /*1d20*/  MOV R3, R17 ;  /* 0x0000001100037202 */ /* 0x000fe40000000f00 */
[----:B------:R-:W-:-:S07]  /*1d30*/  MOV R8, 0x1d50 ;  /* 0x00001d5000087802 */ /* 0x000fce0000000f00 */
[----:B------:R-:W-:Y:S05]  /*1d40*/  CALL.REL.NOINC `($__internal_420_$__cuda_sm20_div_s64) ;  /* 0x0000001800847944 */ /* 0x000fea0003c00000 */
        /* <DEDUP_REMOVED lines=9> */
.L_x_19553:
        /* <DEDUP_REMOVED lines=35> */
.L_x_19554:
        /* <DEDUP_REMOVED lines=13> */
.L_x_19555:
        /* <DEDUP_REMOVED lines=36> */
.L_x_19556:
[----:B------:R-:W-:Y:S01]  /*2320*/  MOV R30, R20 ;  /* 0x00000014001e7202 */ /* 0x000fe20000000f00 */
[----:B------:R-:W-:Y:S01]  /*2330*/  IMAD.MOV.U32 R0, RZ, RZ, R18 ;  /* 0x000000ffff007224 */ /* 0x000fe200078e0012 */
[----:B------:R-:W-:Y:S02]  /*2340*/  MOV R3, R19 ;  /* 0x0000001300037202 */ /* 0x000fe40000000f00 */
[----:B------:R-:W-:-:S07]  /*2350*/  MOV R8, 0x2370 ;  /* 0x0000237000087802 */ /* 0x000fce0000000f00 */
[----:B------:R-:W-:Y:S05]  /*2360*/  CALL.REL.NOINC `($__internal_420_$__cuda_sm20_div_s64) ;  /* 0x0000001000fc7944 */ /* 0x000fea0003c00000 */
        /* <DEDUP_REMOVED lines=10> */
.L_x_19557:
        /* <DEDUP_REMOVED lines=37> */
.L_x_19558:
[----:B------:R-:W-:Y:S01]  /*2660*/  IMAD.MOV.U32 R0, RZ, RZ, R18 ;  /* 0x000000ffff007224 */ /* 0x000fe200078e0012 */
[----:B------:R-:W-:Y:S02]  /*2670*/  MOV R3, R19 ;  /* 0x0000001300037202 */ /* 0x000fe40000000f00 */
[----:B------:R-:W-:-:S07]  /*2680*/  MOV R8, 0x26a0 ;  /* 0x000026a000087802 */ /* 0x000fce0000000f00 */
[----:B------:R-:W-:Y:S05]  /*2690*/  CALL.REL.NOINC `($__internal_420_$__cuda_sm20_div_s64) ;  /* 0x0000001000307944 */ /* 0x000fea0003c00000 */
        /* <DEDUP_REMOVED lines=8> */
.L_x_19559:
        /* <DEDUP_REMOVED lines=10> */
.L_x_19551:
        /* <DEDUP_REMOVED lines=31> */
.L_x_19561:
[----:B------:R-:W-:Y:S01]  /*29b0*/  MOV R30, R32 ;  /* 0x00000020001e7202 */ /* 0x000fe20000000f00 */
[----:B------:R-:W-:Y:S01]  /*29c0*/  IMAD.MOV.U32 R3, RZ, RZ, R17 ;  /* 0x000000ffff037224 */ /* 0x000fe200078e0011 */
[----:B------:R-:W-:Y:S02]  /*29d0*/  MOV R0, R16 ;  /* 0x0000001000007202 */ /* 0x000fe40000000f00 */
[----:B------:R-:W-:-:S07]  /*29e0*/  MOV R8, 0x2a00 ;  /* 0x00002a0000087802 */ /* 0x000fce0000000f00 */
[----:B------:R-:W-:Y:S05]  /*29f0*/  CALL.REL.NOINC `($__internal_420_$__cuda_sm20_div_s64) ;  /* 0x0000000c00587944 */ /* 0x000fea0003c00000 */
        /* <DEDUP_REMOVED lines=9> */
.L_x_19562:
        /* <DEDUP_REMOVED lines=36> */
.L_x_19563:
        /* <DEDUP_REMOVED lines=12> */
.L_x_19564:
        /* <DEDUP_REMOVED lines=10> */
.L_x_19560:
        /* <DEDUP_REMOVED lines=29> */
.L_x_19565:
[----:B------:R-:W-:-:S07]  /*3000*/  MOV R0, 0x3020 ;  /* 0x0000302000007802 */ /* 0x000fce0000000f00 */
[----:B------:R-:W-:Y:S05]  /*3010*/  CALL.REL.NOINC `($__internal_421_$__cuda_sm20_rem_s64) ;  /* 0x0000000c001c7944 */ /* 0x000fea0003c00000 */
[----:B------:R-:W-:Y:S01]  /*3020*/  IMAD.MOV.U32 R8, RZ, RZ, R3 ;  /* 0x000000ffff087224 */ /* 0x000fe200078e0003 */
[----:B------:R-:W-:-:S07]  /*3030*/  MOV R9, R10 ;  /* 0x0000000a00097202 */ /* 0x000fce0000000f00 */
.L_x_19566:
[----:B------:R-:W0:Y:S02]  /*3040*/  LDC.64 R10, c[0x0][0x398] ;  /* 0x0000e600ff0a7b82 */ /* 0x000e240000000a00 */
[----:B0-----:R-:W-:-:S06]  /*3050*/  IMAD.WIDE.U32 R2, R2, 0x8, R10 ;  /* 0x0000000802027825 */ /* 0x001fcc00078e000a */
[----:B------:R-:W2:Y:S02]  /*3060*/  LDG.E.64 R2, desc[UR10][R2.64] ;  /* 0x0000000a02027981 */ /* 0x000ea4000c1e1b00 */
[-C--:B--2---:R-:W-:Y:S02]  /*3070*/  IMAD R11, R3, R8.reuse, RZ ;  /* 0x00000008030b7224 */ /* 0x084fe400078e02ff */
[----:B------:R-:W-:-:S04]  /*3080*/  IMAD.WIDE.U32 R28, R2, R8, R28 ;  /* 0x00000008021c7225 */ /* 0x000fc800078e001c */
[----:B------:R-:W-:-:S05]  /*3090*/  IMAD R11, R2, R9, R11 ;  /* 0x00000009020b7224 */ /* 0x000fca00078e020b */
[----:B------:R-:W-:-:S07]  /*30a0*/  IADD3 R29, PT, PT, R29, R11, RZ ;  /* 0x0000000b1d1d7210 */ /* 0x000fce0007ffe0ff */
.L_x_19532:
        /* <DEDUP_REMOVED lines=33> */
.L_x_19569:
        /* <DEDUP_REMOVED lines=28> */
.L_x_19568:
        /* <DEDUP_REMOVED lines=19> */
.L_x_19571:
        /* <DEDUP_REMOVED lines=13> */
.L_x_19572:
[----:B------:R-:W-:-:S05]  /*3680*/  @!P1 IMAD R4, R4, UR7, RZ ;  /* 0x0000000704049c24 */ /* 0x000fca000f8e02ff */
[----:B------:R-:W-:-:S05]  /*3690*/  @!P1 LEA R4, R4, R3, 0x2 ;  /* 0x0000000304049211 */ /* 0x000fca00078e10ff */
[----:B------:R-:W1:Y:S02]  /*36a0*/  @!P1 LDS R5, [R4] ;  /* 0x0000000004059984 */ /* 0x000e640000000800 */
[----:B-1----:R-:W-:-:S07]  /*36b0*/  @!P1 IADD3 R0, PT, PT, R0, R5, RZ ;  /* 0x0000000500009210 */ /* 0x002fce0007ffe0ff */
.L_x_19570:
[----:B-1----:R1:W-:Y:S02]  /*36c0*/  STS [R3], R0 ;  /* 0x0000000003007388 */ /* 0x0023e40000000800 */
.L_x_19567:
        /* <DEDUP_REMOVED lines=9> */
        .weak           $__internal_420_$__cuda_sm20_div_s64
        .type           $__internal_420_$__cuda_sm20_div_s64,@function
        .size           $__internal_420_$__cuda_sm20_div_s64,($__internal_421_$__cuda_sm20_rem_s64 - $__internal_420_$__cuda_sm20_div_s64)
$__internal_420_$__cuda_sm20_div_s64:
        /* <DEDUP_REMOVED lines=82> */
[----:B------:R-:W-:Y:S06]  /*3c80*/  RET.REL.NODEC R8 `(contiguous_nansum3_u32) ;  /* 0xffffffc008dc7950 */ /* 0x000fec0003c3ffff */
        .weak           $__internal_421_$__cuda_sm20_rem_s64
        .type           $__internal_421_$__cuda_sm20_rem_s64,@function
        .size           $__internal_421_$__cuda_sm20_rem_s64,(.L_x_32624 - $__internal_421_$__cuda_sm20_rem_s64)
$__internal_421_$__cuda_sm20_rem_s64:
        /* <DEDUP_REMOVED lines=66> */
[----:B------:R-:W-:Y:S06]  /*40b0*/  RET.REL.NODEC R8 `(contiguous_nansum3_u32) ;  /* 0xffffffbc08d07950 */ /* 0x000fec0003c3ffff */
.L_x_19573:
        /* <DEDUP_REMOVED lines=12> */
.L_x_32624:


//--------------------- .text.contiguous_nansum22_u32 --------------------------
	.section	.text.contiguous_nansum22_u32,"ax",@progbits
	.align	128
        .global         contiguous_nansum22_u32
        .type           contiguous_nansum22_u32,@function
        .size           contiguous_nansum22_u32,(.L_x_33327 - contiguous_nansum22_u32)
        .other          contiguous_nansum22_u32,@"STO_CUDA_ENTRY STV_DEFAULT"
contiguous_nansum22_u32:
.text.contiguous_nansum22_u32:
        /* <DEDUP_REMOVED lines=49> */
.L_x_19575:
[----:B------:R-:W-:Y:S05]  /*0310*/  BSYNC.RECONVERGENT B0 ;  /* 0x0000000000007941 */ /* 0x000fea0003800200 */
.L_x_19574:
[----:B------:R-:W-:Y:S06]  /*0320*/  BAR.SYNC.DEFER_BLOCKING 0x0 ;  /* 0x0000000000007b1d */ /* 0x000fec0000010000 */
[----:B------:R-:W-:Y:S05]  /*0330*/  @!P1 BRA `(.L_x_19576) ;  /* 0x00000000002c9947 */ /* 0x000fea0003800000 */
.L_x_19577:
        /* <DEDUP_REMOVED lines=11> */
.L_x_19576:
        /* <DEDUP_REMOVED lines=44> */
.L_x_19578:
        /* <DEDUP_REMOVED lines=13> */
.L_x_33327:


//--------------------- .text.contiguous_nansum2_u32 --------------------------
	.section	.text.contiguous_nansum2_u32,"ax",@progbits
	.align	128
        .global         contiguous_nansum2_u32
        .type           contiguous_nansum2_u32,@function
        .size           contiguous_nansum2_u32,(.L_x_32626 - contiguous_nansum2_u32)
        .other          contiguous_nansum2_u32,@"STO_CUDA_ENTRY STV_DEFAULT"
contiguous_nansum2_u32:
.text.contiguous_nansum2_u32:
        /* <DEDUP_REMOVED lines=46> */
.L_x_19607:
        /* <DEDUP_REMOVED lines=32> */
.L_x_19584:
[----:B------:R-:W-:Y:S01]  /*04e0*/  MOV R26, R6 ;  /* 0x00000006001a7202 */ /* 0x000fe20000000f00 */
[----:B------:R-:W-:Y:S01]  /*04f0*/  IMAD.MOV.U32 R13, RZ, RZ, R7 ;  /* 0x000000ffff0d7224 */ /* 0x000fe200078e0007 */
[----:B------:R-:W-:Y:S01]  /*0500*/  MOV R14, R34 ;  /* 0x00000022000e7202 */ /* 0x000fe20000000f00 */
[----:B------:R-:W-:Y:S01]  /*0510*/  IMAD.MOV.U32 R11, RZ, RZ, R35 ;  /* 0x000000ffff0b7224 */ /* 0x000fe200078e0023 */
[----:B------:R-:W-:-:S07]  /*0520*/  MOV R12, 0x540 ;  /* 0x00000540000c7802 */ /* 0x000fce0000000f00 */
[----:B-1----:R-:W-:Y:S05]  /*0530*/  CALL.REL.NOINC `($__internal_422_$__cuda_sm20_div_s64) ;  /* 0x0000006400587944 */ /* 0x002fea0003c00000 */
        /* <DEDUP_REMOVED lines=9> */
.L_x_19585:
[----:B------:R-:W-:Y:S05]  /*05d0*/  BSYNC.RECONVERGENT B1 ;  /* 0x0000000000017941 */ /* 0x000fea0003800200 */
.L_x_19583:
        /* <DEDUP_REMOVED lines=34> */
.L_x_19587:
[----:B------:R-:W-:Y:S01]  /*0800*/  IMAD.MOV.U32 R26, RZ, RZ, R20 ;  /* 0x000000ffff1a7224 */ /* 0x000fe200078e0014 */
[----:B------:R-:W-:Y:S01]  /*0810*/  MOV R13, R9 ;  /* 0x00000009000d7202 */ /* 0x000fe20000000f00 */
[----:B------:R-:W-:Y:S01]  /*0820*/  IMAD.MOV.U32 R14, RZ, RZ, R34 ;  /* 0x000000ffff0e7224 */ /* 0x000fe200078e0022 */
[----:B------:R-:W-:Y:S02]  /*0830*/  MOV R11, R35 ;  /* 0x00000023000b7202 */ /* 0x000fe40000000f00 */
[----:B------:R-:W-:-:S07]  /*0840*/  MOV R12, 0x860 ;  /* 0x00000860000c7802 */ /* 0x000fce0000000f00 */
[----:B------:R-:W-:Y:S05]  /*0850*/  CALL.REL.NOINC `($__internal_422_$__cuda_sm20_div_s64) ;  /* 0x0000006000907944 */ /* 0x000fea0003c00000 */
        /* <DEDUP_REMOVED lines=9> */
.L_x_19588:
[----:B------:R-:W-:Y:S05]  /*08f0*/  BSYNC.RECONVERGENT B1 ;  /* 0x0000000000017941 */ /* 0x000fea0003800200 */
.L_x_19586:
        /* <DEDUP_REMOVED lines=33> */
.L_x_19590:
[----:B------:R-:W-:Y:S01]  /*0b10*/  IMAD.MOV.U32 R26, RZ, RZ, R36 ;  /* 0x000000ffff1a7224 */ /* 0x000fe200078e0024 */
[----:B------:R-:W-:Y:S01]  /*0b20*/  MOV R13, R37 ;  /* 0x00000025000d7202 */ /* 0x000fe20000000f00 */
[----:B------:R-:W-:Y:S01]  /*0b30*/  IMAD.MOV.U32 R14, RZ, RZ, R20 ;  /* 0x000000ffff0e7224 */ /* 0x000fe200078e0014 */
[----:B------:R-:W-:Y:S02]  /*0b40*/  MOV R11, R21 ;  /* 0x00000015000b7202 */ /* 0x000fe40000000f00 */
[----:B------:R-:W-:-:S07]  /*0b50*/  MOV R12, 0xb70 ;  /* 0x00000b70000c7802 */ /* 0x000fce0000000f00 */
[----:B------:R-:W-:Y:S05]  /*0b60*/  CALL.REL.NOINC `($__internal_422_$__cuda_sm20_div_s64) ;  /* 0x0000005c00cc7944 */ /* 0x000fea0003c00000 */
        /* <DEDUP_REMOVED lines=10> */
.L_x_19591:
[----:B------:R-:W-:Y:S05]  /*0c10*/  BSYNC.RECONVERGENT B1 ;  /* 0x0000000000017941 */ /* 0x000fea0003800200 */
.L_x_19589:
        /* <DEDUP_REMOVED lines=35> */
.L_x_19593:
[----:B------:R-:W-:Y:S01]  /*0e50*/  MOV R26, R34 ;  /* 0x00000022001a7202 */ /* 0x000fe20000000f00 */
[----:B------:R-:W-:Y:S01]  /*0e60*/  IMAD.MOV.U32 R13, RZ, RZ, R35 ;  /* 0x000000ffff0d7224 */ /* 0x000fe200078e0023 */
[----:B------:R-:W-:Y:S01]  /*0e70*/  MOV R14, R20 ;  /* 0x00000014000e7202 */ /* 0x000fe20000000f00 */
[----:B------:R-:W-:Y:S01]  /*0e80*/  IMAD.MOV.U32 R11, RZ, RZ, R21 ;  /* 0x000000ffff0b7224 */ /* 0x000fe200078e0015 */
[----:B------:R-:W-:-:S07]  /*0e90*/  MOV R12, 0xeb0 ;  /* 0x00000eb0000c7802 */ /* 0x000fce0000000f00 */
[----:B------:R-:W-:Y:S05]  /*0ea0*/  CALL.REL.NOINC `($__internal_422_$__cuda_sm20_div_s64) ;  /* 0x0000005800fc7944 */ /* 0x000fea0003c00000 */
        /* <DEDUP_REMOVED lines=11> */
.L_x_19594:
[----:B------:R-:W-:Y:S05]  /*0f60*/  BSYNC.RECONVERGENT B1 ;  /* 0x0000000000017941 */ /* 0x000fea0003800200 */
.L_x_19592:
        /* <DEDUP_REMOVED lines=36> */
.L_x_19596:
        /* <DEDUP_REMOVED lines=16> */
.L_x_19597:
[----:B------:R-:W-:Y:S05]  /*12b0*/  BSYNC.RECONVERGENT B1 ;  /* 0x0000000000017941 */ /* 0x000fea0003800200 */
.L_x_19595:
        /* <DEDUP_REMOVED lines=35> */
.L_x_19599:
        /* <DEDUP_REMOVED lines=17> */
.L_x_19600:
[----:B------:R-:W-:Y:S05]  /*1600*/  BSYNC.RECONVERGENT B1 ;  /* 0x0000000000017941 */ /* 0x000fea0003800200 */
.L_x_19598:
        /* <DEDUP_REMOVED lines=35> */
.L_x_19602:
        /* <DEDUP_REMOVED lines=16> */
.L_x_19603:
[----:B------:R-:W-:Y:S05]  /*1940*/  BSYNC.RECONVERGENT B1 ;  /* 0x0000000000017941 */ /* 0x000fea0003800200 */
.L_x_19601:
        /* <DEDUP_REMOVED lines=35> */
.L_x_19605:
        /* <DEDUP_REMOVED lines=16> */
.L_x_19606:
[----:B------:R-:W-:Y:S05]  /*1c80*/  BSYNC.RECONVERGENT B1 ;  /* 0x0000000000017941 */ /* 0x000fea0003800200 */
.L_x_19604:
        /* <DEDUP_REMOVED lines=8> */
.L_x_19582:
        /* <DEDUP_REMOVED lines=36> */
.L_x_19610:
[----:B------:R-:W-:Y:S01]  /*1f50*/  MOV R26, R6 ;  /* 0x00000006001a7202 */ /* 0x000fe20000000f00 */
[----:B------:R-:W-:Y:S01]  /*1f60*/  IMAD.MOV.U32 R13, RZ, RZ, R7 ;  /* 0x000000ffff0d7224 */ /* 0x000fe200078e0007 */
[----:B------:R-:W-:Y:S01]  /*1f70*/  MOV R14, R16 ;  /* 0x00000010000e7202 */ /* 0x000fe20000000f00 */
[----:B------:R-:W-:Y:S01]  /*1f80*/  IMAD.MOV.U32 R11, RZ, RZ, R17 ;  /* 0x000000ffff0b7224 */ /* 0x000fe200078e0011 */
[----:B------:R-:W-:-:S07]  /*1f90*/  MOV R12, 0x1fb0 ;  /* 0x00001fb0000c7802 */ /* 0x000fce0000000f00 */
[----:B------:R-:W-:Y:S05]  /*1fa0*/  CALL.REL.NOINC `($__internal_422_$__cuda_sm20_div_s64) ;  /* 0x0000004800bc7944 */ /* 0x000fea0003c00000 */
        /* <DEDUP_REMOVED lines=9> */
.L_x_19611:
[----:B------:R-:W-:Y:S05]  /*2040*/  BSYNC.RECONVERGENT B1 ;  /* 0x0000000000017941 */ /* 0x000fea0003800200 */
.L_x_19609:
        /* <DEDUP_REMOVED lines=34> */
.L_x_19613:
        /* <DEDUP_REMOVED lines=17> */
.L_x_19614:
[----:B------:R-:W-:Y:S05]  /*2380*/  BSYNC.RECONVERGENT B1 ;  /* 0x0000000000017941 */ /* 0x000fea0003800200 */
.L_x_19612:
        /* <DEDUP_REMOVED lines=36> */
.L_x_19616:
        /* <DEDUP_REMOVED lines=16> */
.L_x_19617:
[----:B------:R-:W-:Y:S05]  /*26d0*/  BSYNC.RECONVERGENT B1 ;  /* 0x0000000000017941 */ /* 0x000fea0003800200 */
.L_x_19615:
        /* <DEDUP_REMOVED lines=35> */
.L_x_19619:
[----:B------:R-:W-:Y:S01]  /*2910*/  MOV R26, R18 ;  /* 0x00000012001a7202 */ /* 0x000fe20000000f00 */
[----:B------:R-:W-:Y:S01]  /*2920*/  IMAD.MOV.U32 R13, RZ, RZ, R19 ;  /* 0x000000ffff0d7224 */ /* 0x000fe200078e0013 */
[----:B------:R-:W-:Y:S01]  /*2930*/  MOV R14, R16 ;  /* 0x00000010000e7202 */ /* 0x000fe20000000f00 */
[----:B------:R-:W-:Y:S01]  /*2940*/  IMAD.MOV.U32 R11, RZ, RZ, R17 ;  /* 0x000000ffff0b7224 */ /* 0x000fe200078e0011 */
[----:B------:R-:W-:-:S07]  /*2950*/  MOV R12, 0x2970 ;  /* 0x00002970000c7802 */ /* 0x000fce0000000f00 */
[----:B------:R-:W-:Y:S05]  /*2960*/  CALL.REL.NOINC `($__internal_422_$__cuda_sm20_div_s64) ;  /* 0x00000040004c7944 */ /* 0x000fea0003c00000 */
        /* <DEDUP_REMOVED lines=10> */
.L_x_19620:
[----:B------:R-:W-:Y:S05]  /*2a10*/  BSYNC.RECONVERGENT B1 ;  /* 0x0000000000017941 */ /* 0x000fea0003800200 */
.L_x_19618:
[----:B------:R-:W-:Y:S01]  /*2a20*/  MOV R36, R22 ;  /* 0x0000001600247202 */ /* 0x000fe20000000f00 */
[----:B------:R-:W-:Y:S02]  /*2a30*/  IMAD R11, R11, R38, RZ ;  /* 0x000000260b0b7224 */ /* 0x000fe400078e02ff */
[----:B------:R-:W-:Y:S02]  /*2a40*/  VIADD R8, R8, 0xfffffffe ;  /* 0xfffffffe08087836 */ /* 0x000fe40000000000 */
[----:B------:R-:W-:-:S04]  /*2a50*/  IMAD.WIDE.U32 R22, R38, R10, R36 ;  /* 0x0000000a26167225 */ /* 0x000fc800078e0024 */
[----:B------:R-:W-:-:S05]  /*2a60*/  IMAD R11, R39, R10, R11 ;  /* 0x0000000a270b7224 */ /* 0x000fca00078e020b */
[----:B------:R-:W-:-:S07]  /*2a70*/  IADD3 R23, PT, PT, R23, R11, RZ ;  /* 0x0000000b17177210 */ /* 0x000fce0007ffe0ff */
.L_x_19608:
        /* <DEDUP_REMOVED lines=30> */
.L_x_19622:
[----:B------:R-:W-:Y:S01]  /*2c60*/  MOV R18, R6 ;  /* 0x0000000600127202 */ /* 0x000fe20000000f00 */
[----:B------:R-:W-:Y:S01]  /*2c70*/  IMAD.MOV.U32 R19, RZ, RZ, R7 ;  /* 0x000000ffff137224 */ /* 0x000fe200078e0007 */
[----:B------:R-:W-:Y:S01]  /*2c80*/  MOV R24, R10 ;  /* 0x0000000a00187202 */ /* 0x000fe20000000f00 */
[----:B------:R-:W-:Y:S01]  /*2c90*/  IMAD.MOV.U32 R21, RZ, RZ, R11 ;  /* 0x000000ffff157224 */ /* 0x000fe200078e000b */
[----:B------:R-:W-:-:S07]  /*2ca0*/  MOV R26, 0x2cc0 ;  /* 0x00002cc0001a7802 */ /* 0x000fce0000000f00 */
[----:B------:R-:W-:Y:S05]  /*2cb0*/  CALL.REL.NOINC `($__internal_423_$__cuda_sm20_rem_s64) ;  /* 0x0000004000c47944 */ /* 0x000fea0003c00000 */
.L_x_19623:
[----:B------:R-:W-:Y:S05]  /*2cc0*/  BSYNC.RECONVERGENT B1 ;  /* 0x0000000000017941 */ /* 0x000fea0003800200 */
.L_x_19621:
        /* <DEDUP_REMOVED lines=30> */
.L_x_19625:
[----:B------:R-:W-:Y:S01]  /*2eb0*/  MOV R24, R10 ;  /* 0x0000000a00187202 */ /* 0x000fe20000000f00 */
[----:B------:R-:W-:Y:S01]  /*2ec0*/  IMAD.MOV.U32 R21, RZ, RZ, R11 ;  /* 0x000000ffff157224 */ /* 0x000fe200078e000b */
[----:B------:R-:W-:Y:S01]  /*2ed0*/  MOV R18, R20 ;  /* 0x0000001400127202 */ /* 0x000fe20000000f00 */
[----:B------:R-:W-:Y:S01]  /*2ee0*/  IMAD.MOV.U32 R19, RZ, RZ, R9 ;  /* 0x000000ffff137224 */ /* 0x000fe200078e0009 */
[----:B------:R-:W-:-:S07]  /*2ef0*/  MOV R26, 0x2f10 ;  /* 0x00002f10001a7802 */ /* 0x000fce0000000f00 */
[----:B------:R-:W-:Y:S05]  /*2f00*/  CALL.REL.NOINC `($__internal_423_$__cuda_sm20_rem_s64) ;  /* 0x0000004000307944 */ /* 0x000fea0003c00000 */
.L_x_19626:
[----:B------:R-:W-:Y:S05]  /*2f10*/  BSYNC.RECONVERGENT B1 ;  /* 0x0000000000017941 */ /* 0x000fea0003800200 */
.L_x_19624:
[----:B------:R-:W-:Y:S02]  /*2f20*/  IMAD R7, R7, R16, RZ ;  /* 0x0000001007077224 */ /* 0x000fe400078e02ff */
[----:B------:R-:W-:-:S04]  /*2f30*/  IMAD.WIDE.U32 R22, R16, R6, R22 ;  /* 0x0000000610167225 */ /* 0x000fc800078e0016 */
[----:B------:R-:W-:-:S05]  /*2f40*/  IMAD R7, R17, R6, R7 ;  /* 0x0000000611077224 */ /* 0x000fca00078e0207 */
[----:B------:R-:W-:-:S07]  /*2f50*/  IADD3 R23, PT, PT, R23, R7, RZ ;  /* 0x0000000717177210 */ /* 0x000fce0007ffe0ff */
.L_x_19581:
        /* <DEDUP_REMOVED lines=10> */
.L_x_19580:
        /* <DEDUP_REMOVED lines=18> */
.L_x_19654:
        /* <DEDUP_REMOVED lines=30> */
.L_x_19631:
[----:B------:R-:W-:Y:S01]  /*3300*/  IMAD.MOV.U32 R26, RZ, RZ, R18 ;  /* 0x000000ffff1a7224 */ /* 0x000fe200078e0012 */
[----:B------:R-:W-:Y:S01]  /*3310*/  MOV R13, R19 ;  /* 0x00000013000d7202 */ /* 0x000fe20000000f00 */
[----:B------:R-:W-:Y:S01]  /*3320*/  IMAD.MOV.U32 R14, RZ, RZ, R20 ;  /* 0x000000ffff0e7224 */ /* 0x000fe200078e0014 */
[----:B------:R-:W-:Y:S02]  /*3330*/  MOV R11, R21 ;  /* 0x00000015000b7202 */ /* 0x000fe40000000f00 */
[----:B------:R-:W-:-:S07]  /*3340*/  MOV R12, 0x3360 ;  /* 0x00003360000c7802 */ /* 0x000fce0000000f00 */
[----:B-1----:R-:W-:Y:S05]  /*3350*/  CALL.REL.NOINC `($__internal_422_$__cuda_sm20_div_s64) ;  /* 0x0000003400d07944 */ /* 0x002fea0003c00000 */
        /* <DEDUP_REMOVED lines=9> */
.L_x_19632:
[----:B------:R-:W-:Y:S05]  /*33f0*/  BSYNC.RECONVERGENT B1 ;  /* 0x0000000000017941 */ /* 0x000fea0003800200 */
.L_x_19630:
        /* <DEDUP_REMOVED lines=39> */
.L_x_19634:
[----:B------:R-:W-:Y:S01]  /*3670*/  IMAD.MOV.U32 R26, RZ, RZ, R36 ;  /* 0x000000ffff1a7224 */ /* 0x000fe200078e0024 */
[----:B------:R-:W-:Y:S01]  /*3680*/  MOV R13, R37 ;  /* 0x00000025000d7202 */ /* 0x000fe20000000f00 */
[----:B------:R-:W-:Y:S01]  /*3690*/  IMAD.MOV.U32 R14, RZ, RZ, R38 ;  /* 0x000000ffff0e7224 */ /* 0x000fe200078e0026 */
[----:B------:R-:W-:Y:S02]  /*36a0*/  MOV R11, R39 ;  /* 0x00000027000b7202 */ /* 0x000fe40000000f00 */
[----:B------:R-:W-:-:S07]  /*36b0*/  MOV R12, 0x36d0 ;  /* 0x000036d0000c7802 */ /* 0x000fce0000000f00 */
[----:B-1----:R-:W-:Y:S05]  /*36c0*/  CALL.REL.NOINC `($__internal_422_$__cuda_sm20_div_s64) ;  /* 0x0000003000f47944 */ /* 0x002fea0003c00000 */
        /* <DEDUP_REMOVED lines=11> */
.L_x_19635:
[----:B------:R-:W-:Y:S05]  /*3780*/  BSYNC.RECONVERGENT B1 ;  /* 0x0000000000017941 */ /* 0x000fea0003800200 */
.L_x_19633:
        /* <DEDUP_REMOVED lines=37> */
.L_x_19637:
        /* <DEDUP_REMOVED lines=17> */
.L_x_19638:
[----:B------:R-:W-:Y:S05]  /*3af0*/  BSYNC.RECONVERGENT B1 ;  /* 0x0000000000017941 */ /* 0x000fea0003800200 */
.L_x_19636:
        /* <DEDUP_REMOVED lines=38> */
.L_x_19640:
        /* <DEDUP_REMOVED lines=17> */
.L_x_19641:
[----:B------:R-:W-:Y:S05]  /*3e70*/  BSYNC.RECONVERGENT B1 ;  /* 0x0000000000017941 */ /* 0x000fea0003800200 */
.L_x_19639:
        /* <DEDUP_REMOVED lines=38> */
.L_x_19643:
        /* <DEDUP_REMOVED lines=17> */
.L_x_19644:
[----:B------:R-:W-:Y:S05]  /*41f0*/  BSYNC.RECONVERGENT B1 ;  /* 0x0000000000017941 */ /* 0x000fea0003800200 */
.L_x_19642:
        /* <DEDUP_REMOVED lines=40> */
.L_x_19646:
        /* <DEDUP_REMOVED lines=17> */
.L_x_19647:
[----:B------:R-:W-:Y:S05]  /*4590*/  BSYNC.RECONVERGENT B1 ;  /* 0x0000000000017941 */ /* 0x000fea0003800200 */
.L_x_19645:
        /* <DEDUP_REMOVED lines=40> */
.L_x_19649:
        /* <DEDUP_REMOVED lines=17> */
.L_x_19650:
[----:B------:R-:W-:Y:S05]  /*4930*/  BSYNC.RECONVERGENT B1 ;  /* 0x0000000000017941 */ /* 0x000fea0003800200 */
.L_x_19648:
        /* <DEDUP_REMOVED lines=38> */
.L_x_19652:
        /* <DEDUP_REMOVED lines=17> */
.L_x_19653:
[----:B------:R-:W-:Y:S05]  /*4cb0*/  BSYNC.RECONVERGENT B1 ;  /* 0x0000000000017941 */ /* 0x000fea0003800200 */
.L_x_19651:
        /* <DEDUP_REMOVED lines=15> */
.L_x_19629:
        /* <DEDUP_REMOVED lines=37> */
.L_x_19657:
[----:B------:R-:W-:Y:S01]  /*5000*/  MOV R26, R18 ;  /* 0x00000012001a7202 */ /* 0x000fe20000000f00 */
[----:B------:R-:W-:Y:S01]  /*5010*/  IMAD.MOV.U32 R14, RZ, RZ, R6 ;  /* 0x000000ffff0e7224 */ /* 0x000fe200078e0006 */
[----:B------:R-:W-:Y:S02]  /*5020*/  MOV R13, R19 ;  /* 0x00000013000d7202 */ /* 0x000fe40000000f00 */
[----:B------:R-:W-:Y:S02]  /*5030*/  MOV R11, R7 ;  /* 0x00000007000b7202 */ /* 0x000fe40000000f00 */
[----:B------:R-:W-:-:S07]  /*5040*/  MOV R12, 0x5060 ;  /* 0x00005060000c7802 */ /* 0x000fce0000000f00 */
[----:B------:R-:W-:Y:S05]  /*5050*/  CALL.REL.NOINC `($__internal_422_$__cuda_sm20_div_s64) ;  /* 0x0000001800907944 */ /* 0x000fea0003c00000 */
        /* <DEDUP_REMOVED lines=9> */
.L_x_19658:
[----:B------:R-:W-:Y:S05]  /*50f0*/  BSYNC.RECONVERGENT B1 ;  /* 0x0000000000017941 */ /* 0x000fea0003800200 */
.L_x_19656:
        /* <DEDUP_REMOVED lines=39> */
.L_x_19660:
[----:B------:R-:W-:Y:S01]  /*5370*/  MOV R26, R18 ;  /* 0x00000012001a7202 */ /* 0x000fe20000000f00 */
[----:B------:R-:W-:Y:S01]  /*5380*/  IMAD.MOV.U32 R13, RZ, RZ, R19 ;  /* 0x000000ffff0d7224 */ /* 0x000fe200078e0013 */
[----:B------:R-:W-:Y:S02]  /*5390*/  MOV R14, R6 ;  /* 0x00000006000e7202 */ /* 0x000fe40000000f00 */
[----:B------:R-:W-:Y:S02]  /*53a0*/  MOV R11, R7 ;  /* 0x00000007000b7202 */ /* 0x000fe40000000f00 */
[----:B------:R-:W-:-:S07]  /*53b0*/  MOV R12, 0x53d0 ;  /* 0x000053d0000c7802 */ /* 0x000fce0000000f00 */
[----:B------:R-:W-:Y:S05]  /*53c0*/  CALL.REL.NOINC `($__internal_422_$__cuda_sm20_div_s64) ;  /* 0x0000001400b47944 */ /* 0x000fea0003c00000 */
        /* <DEDUP_REMOVED lines=11> */
.L_x_19661:
[----:B------:R-:W-:Y:S05]  /*5480*/  BSYNC.RECONVERGENT B1 ;  /* 0x0000000000017941 */ /* 0x000fea0003800200 */
.L_x_19659:
        /* <DEDUP_REMOVED lines=40> */
.L_x_19663:
        /* <DEDUP_REMOVED lines=17> */
.L_x_19664:
[----:B------:R-:W-:Y:S05]  /*5820*/  BSYNC.RECONVERGENT B1 ;  /* 0x0000000000017941 */ /* 0x000fea0003800200 */
.L_x_19662:
        /* <DEDUP_REMOVED lines=40> */
.L_x_19666:
[----:B------:R-:W-:Y:S01]  /*5ab0*/  MOV R26, R18 ;  /* 0x00000012001a7202 */ /* 0x000fe20000000f00 */
[----:B------:R-:W-:Y:S01]  /*5ac0*/  IMAD.MOV.U32 R14, RZ, RZ, R20 ;  /* 0x000000ffff0e7224 */ /* 0x000fe200078e0014 */
[----:B------:R-:W-:Y:S02]  /*5ad0*/  MOV R13, R19 ;  /* 0x00000013000d7202 */ /* 0x000fe40000000f00 */
[----:B------:R-:W-:Y:S02]  /*5ae0*/  MOV R11, R21 ;  /* 0x00000015000b7202 */ /* 0x000fe40000000f00 */
[----:B------:R-:W-:-:S07]  /*5af0*/  MOV R12, 0x5b10 ;  /* 0x00005b10000c7802 */ /* 0x000fce0000000f00 */
[----:B------:R-:W-:Y:S05]  /*5b00*/  CALL.REL.NOINC `($__internal_422_$__cuda_sm20_div_s64) ;  /* 0x0000000c00e47944 */ /* 0x000fea0003c00000 */
        /* <DEDUP_REMOVED lines=11> */
.L_x_19667:
[----:B------:R-:W-:Y:S05]  /*5bc0*/  BSYNC.RECONVERGENT B1 ;  /* 0x0000000000017941 */ /* 0x000fea0003800200 */
.L_x_19665:
        /* <DEDUP_REMOVED lines=11> */
.L_x_19655:
        /* <DEDUP_REMOVED lines=35> */
.L_x_19670:
[----:B------:R-:W-:Y:S01]  /*5eb0*/  MOV R26, R18 ;  /* 0x00000012001a7202 */ /* 0x000fe20000000f00 */
[----:B------:R-:W-:Y:S01]  /*5ec0*/  IMAD.MOV.U32 R13, RZ, RZ, R19 ;  /* 0x000000ffff0d7224 */ /* 0x000fe200078e0013 */
[----:B------:R-:W-:Y:S02]  /*5ed0*/  MOV R14, R4 ;  /* 0x00000004000e7202 */ /* 0x000fe40000000f00 */
[----:B------:R-:W-:Y:S02]  /*5ee0*/  MOV R11, R5 ;  /* 0x00000005000b7202 */ /* 0x000fe40000000f00 */
[----:B------:R-:W-:-:S07]  /*5ef0*/  MOV R12, 0x5f10 ;  /* 0x00005f10000c7802 */ /* 0x000fce0000000f00 */
[----:B------:R-:W-:Y:S05]  /*5f00*/  CALL.REL.NOINC `($__internal_422_$__cuda_sm20_div_s64) ;  /* 0x0000000800e47944 */ /* 0x000fea0003c00000 */
        /* <DEDUP_REMOVED lines=8> */
.L_x_19671:
[----:B------:R-:W-:Y:S05]  /*5f90*/  BSYNC.RECONVERGENT B1 ;  /* 0x0000000000017941 */ /* 0x000fea0003800200 */
.L_x_19669:
        /* <DEDUP_REMOVED lines=39> */
.L_x_19673:
[----:B------:R-:W-:Y:S01]  /*6210*/  MOV R26, R18 ;  /* 0x00000012001a7202 */ /* 0x000fe20000000f00 */
[----:B------:R-:W-:Y:S01]  /*6220*/  IMAD.MOV.U32 R13, RZ, RZ, R19 ;  /* 0x000000ffff0d7224 */ /* 0x000fe200078e0013 */
[----:B------:R-:W-:Y:S02]  /*6230*/  MOV R14, R16 ;  /* 0x00000010000e7202 */ /* 0x000fe40000000f00 */
[----:B------:R-:W-:Y:S02]  /*6240*/  MOV R11, R17 ;  /* 0x00000011000b7202 */ /* 0x000fe40000000f00 */
[----:B------:R-:W-:-:S07]  /*6250*/  MOV R12, 0x6270 ;  /* 0x00006270000c7802 */ /* 0x000fce0000000f00 */
[----:B------:R-:W-:Y:S05]  /*6260*/  CALL.REL.NOINC `($__internal_422_$__cuda_sm20_div_s64) ;  /* 0x00000008000c7944 */ /* 0x000fea0003c00000 */
        /* <DEDUP_REMOVED lines=11> */
.L_x_19674:
[----:B------:R-:W-:Y:S05]  /*6320*/  BSYNC.RECONVERGENT B1 ;  /* 0x0000000000017941 */ /* 0x000fea0003800200 */
.L_x_19672:
        /* <DEDUP_REMOVED lines=11> */
.L_x_19668:
        /* <DEDUP_REMOVED lines=31> */
.L_x_19676:
[----:B------:R-:W-:Y:S01]  /*65d0*/  IMAD.MOV.U32 R24, RZ, RZ, R20 ;  /* 0x000000ffff187224 */ /* 0x000fe200078e0014 */
[----:B------:R-:W-:-:S07]  /*65e0*/  MOV R26, 0x6600 ;  /* 0x00006600001a7802 */ /* 0x000fce0000000f00 */
[----:B------:R-:W-:Y:S05]  /*65f0*/  CALL.REL.NOINC `($__internal_423_$__cuda_sm20_rem_s64) ;  /* 0x0000000800747944 */ /* 0x000fea0003c00000 */
[----:B------:R-:W-:Y:S02]  /*6600*/  MOV R4, R6 ;  /* 0x0000000600047202 */ /* 0x000fe40000000f00 */
[----:B------:R-:W-:-:S07]  /*6610*/  MOV R5, R7 ;  /* 0x0000000700057202 */ /* 0x000fce0000000f00 */
.L_x_19677:
[----:B------:R-:W-:Y:S05]  /*6620*/  BSYNC.RECONVERGENT B1 ;  /* 0x0000000000017941 */ /* 0x000fea0003800200 */
.L_x_19675:
        /* <DEDUP_REMOVED lines=9> */
.L_x_19628:
[----:B------:R-:W2:Y:S04]  /*66c0*/  LDG.E R8, desc[UR12][R8.64] ;  /* 0x0000000c08087981 */ /* 0x000ea8000c1e1900 */
[----:B--2---:R1:W-:Y:S02]  /*66d0*/  STS [R3], R8 ;  /* 0x0000000803007388 */ /* 0x0043e40000000800 */
.L_x_19627:
[----:B------:R-:W-:Y:S05]  /*66e0*/  BSYNC.RECONVERGENT B0 ;  /* 0x0000000000007941 */ /* 0x000fea0003800200 */
.L_x_19579:
[----:B------:R-:W-:Y:S01]  /*66f0*/  BAR.SYNC.DEFER_BLOCKING 0x0 ;  /* 0x0000000000007b1d */ /* 0x000fe20000010000 */
[----:B------:R-:W-:Y:S02]  /*6700*/  ISETP.GE.U32.AND P0, PT, R2, 0x42, PT ;  /* 0x000000420200780c */ /* 0x000fe40003f06070 */
[----:B------:R-:W-:-:S11]  /*6710*/  ISETP.GT.U32.AND P1, PT, R0, 0x1f, PT ;  /* 0x0000001f0000780c */ /* 0x000fd60003f24070 */
[----:B------:R-:W-:Y:S05]  /*6720*/  @!P0 BRA `(.L_x_19678) ;  /* 0x00000000002c8947 */ /* 0x000fea0003800000 */
.L_x_19679:
        /* <DEDUP_REMOVED lines=11> */
.L_x_19678:
        /* <DEDUP_REMOVED lines=44> */
        .weak           $__internal_422_$__cuda_sm20_div_s64
        .type           $__internal_422_$__cuda_sm20_div_s64,@function
        .size           $__internal_422_$__cuda_sm20_div_s64,($__internal_423_$__cuda_sm20_rem_s64 - $__internal_422_$__cuda_sm20_div_s64)
$__internal_422_$__cuda_sm20_div_s64:
        /* <DEDUP_REMOVED lines=82> */
[----:B------:R-:W-:Y:S06]  /*6fc0*/  RET.REL.NODEC R12 `(contiguous_nansum2_u32) ;  /* 0xffffff900c0c7950 */ /* 0x000fec0003c3ffff */
        .weak           $__internal_423_$__cuda_sm20_rem_s64
        .type           $__internal_423_$__cuda_sm20_rem_s64,@function
        .size           $__internal_423_$__cuda_sm20_rem_s64,(.L_x_32626 - $__internal_423_$__cuda_sm20_rem_s64)
$__internal_423_$__cuda_sm20_rem_s64:
        /* <DEDUP_REMOVED lines=76> */
[----:B------:R-:W-:Y:S06]  /*7490*/  RET.REL.NODEC R26 `(contiguous_nansum2_u32) ;  /* 0xffffff881ad87950 */ /* 0x000fec0003c3ffff */
.L_x_19680:
        /* <DEDUP_REMOVED lines=14> */
.L_x_32626:


//--------------------- .text.uncontiguous_nansum_u32 --------------------------
	.section	.text.uncontiguous_nansum_u32,"ax",@progbits
	.align	128
        .global         uncontiguous_nansum_u32
        .type           uncontiguous_nansum_u32,@function
        .size           uncontiguous_nansum_u32,(.L_x_32628 - uncontiguous_nansum_u32)
        .other          uncontiguous_nansum_u32,@"STO_CUDA_ENTRY STV_DEFAULT"
uncontiguous_nansum_u32:
.text.uncontiguous_nansum_u32:
        /* <DEDUP_REMOVED lines=41> */
.L_x_19709:
        /* <DEDUP_REMOVED lines=33> */
.L_x_19686:
[----:B------:R-:W-:Y:S01]  /*04a0*/  IMAD.MOV.U32 R29, RZ, RZ, R14 ;  /* 0x000000ffff1d7224 */ /* 0x000fe200078e000e */
[----:B------:R-:W-:Y:S01]  /*04b0*/  MOV R26, R15 ;  /* 0x0000000f001a7202 */ /* 0x000fe20000000f00 */
[----:B------:R-:W-:Y:S01]  /*04c0*/  IMAD.MOV.U32 R13, RZ, RZ, R16 ;  /* 0x000000ffff0d7224 */ /* 0x000fe200078e0010 */
[----:B------:R-:W-:Y:S02]  /*04d0*/  MOV R12, R17 ;  /* 0x00000011000c7202 */ /* 0x000fe40000000f00 */
[----:B------:R-:W-:-:S07]  /*04e0*/  MOV R11, 0x500 ;  /* 0x00000500000b7802 */ /* 0x000fce0000000f00 */
[----:B------:R-:W-:Y:S05]  /*04f0*/  CALL.REL.NOINC `($__internal_424_$__cuda_sm20_div_s64) ;  /* 0x0000006400d07944 */ /* 0x000fea0003c00000 */
        /* <DEDUP_REMOVED lines=9> */
.L_x_19687:
[----:B------:R-:W-:Y:S05]  /*0590*/  BSYNC.RECONVERGENT B1 ;  /* 0x0000000000017941 */ /* 0x000fea0003800200 */
.L_x_19685:
        /* <DEDUP_REMOVED lines=36> */
.L_x_19689:
[----:B------:R-:W-:Y:S01]  /*07e0*/  IMAD.MOV.U32 R29, RZ, RZ, R7 ;  /* 0x000000ffff1d7224 */ /* 0x000fe200078e0007 */
[----:B------:R-:W-:Y:S01]  /*07f0*/  MOV R26, R8 ;  /* 0x00000008001a7202 */ /* 0x000fe20000000f00 */
[----:B------:R-:W-:Y:S01]  /*0800*/  IMAD.MOV.U32 R13, RZ, RZ, R16 ;  /* 0x000000ffff0d7224 */ /* 0x000fe200078e0010 */
[----:B------:R-:W-:Y:S02]  /*0810*/  MOV R12, R17 ;  /* 0x00000011000c7202 */ /* 0x000fe40000000f00 */
[----:B------:R-:W-:-:S07]  /*0820*/  MOV R11, 0x840 ;  /* 0x00000840000b7802 */ /* 0x000fce0000000f00 */
[----:B------:R-:W-:Y:S05]  /*0830*/  CALL.REL.NOINC `($__internal_424_$__cuda_sm20_div_s64) ;  /* 0x0000006400007944 */ /* 0x000fea0003c00000 */
        /* <DEDUP_REMOVED lines=10> */
.L_x_19690:
[----:B------:R-:W-:Y:S05]  /*08e0*/  BSYNC.RECONVERGENT B1 ;  /* 0x0000000000017941 */ /* 0x000fea0003800200 */
.L_x_19688:
        /* <DEDUP_REMOVED lines=37> */
.L_x_19692:
[----:B------:R-:W-:Y:S01]  /*0b40*/  MOV R29, R14 ;  /* 0x0000000e001d7202 */ /* 0x000fe20000000f00 */
[----:B------:R-:W-:Y:S01]  /*0b50*/  IMAD.MOV.U32 R26, RZ, RZ, R15 ;  /* 0x000000ffff1a7224 */ /* 0x000fe200078e000f */
[----:B------:R-:W-:Y:S01]  /*0b60*/  MOV R13, R16 ;  /* 0x00000010000d7202 */ /* 0x000fe20000000f00 */
[----:B------:R-:W-:Y:S01]  /*0b70*/  IMAD.MOV.U32 R12, RZ, RZ, R17 ;  /* 0x000000ffff0c7224 */ /* 0x000fe200078e0011 */
[----:B------:R-:W-:-:S07]  /*0b80*/  MOV R11, 0xba0 ;  /* 0x00000ba0000b7802 */ /* 0x000fce0000000f00 */
[----:B------:R-:W-:Y:S05]  /*0b90*/  CALL.REL.NOINC `($__internal_424_$__cuda_sm20_div_s64) ;  /* 0x0000006000287944 */ /* 0x000fea0003c00000 */
        /* <DEDUP_REMOVED lines=10> */
.L_x_19693:
[----:B------:R-:W-:Y:S05]  /*0c40*/  BSYNC.RECONVERGENT B1 ;  /* 0x0000000000017941 */ /* 0x000fea0003800200 */
.L_x_19691:
        /* <DEDUP_REMOVED lines=34> */
.L_x_19695:
        /* <DEDUP_REMOVED lines=16> */
.L_x_19696:
[----:B------:R-:W-:Y:S05]  /*0f70*/  BSYNC.RECONVERGENT B1 ;  /* 0x0000000000017941 */ /* 0x000fea0003800200 */
.L_x_19694:
        /* <DEDUP_REMOVED lines=37> */
.L_x_19698:
        /* <DEDUP_REMOVED lines=17> */
.L_x_19699:
[----:B------:R-:W-:Y:S05]  /*12e0*/  BSYNC.RECONVERGENT B1 ;  /* 0x0000000000017941 */ /* 0x000fea0003800200 */
.L_x_19697:
        /* <DEDUP_REMOVED lines=35> */
.L_x_19701:
        /* <DEDUP_REMOVED lines=16> */
.L_x_19702:
[----:B------:R-:W-:Y:S05]  /*1620*/  BSYNC.RECONVERGENT B1 ;  /* 0x0000000000017941 */ /* 0x000fea0003800200 */
.L_x_19700:
        /* <DEDUP_REMOVED lines=36> */
.L_x_19704:
[----:B------:R-:W-:Y:S01]  /*1870*/  MOV R29, R14 ;  /* 0x0000000e001d7202 */ /* 0x000fe20000000f00 */
[----:B------:R-:W-:Y:S01]  /*1880*/  IMAD.MOV.U32 R26, RZ, RZ, R15 ;  /* 0x000000ffff1a7224 */ /* 0x000fe200078e000f */
[----:B------:R-:W-:Y:S01]  /*1890*/  MOV R13, R16 ;  /* 0x00000010000d7202 */ /* 0x000fe20000000f00 */
[----:B------:R-:W-:Y:S01]  /*18a0*/  IMAD.MOV.U32 R12, RZ, RZ, R17 ;  /* 0x000000ffff0c7224 */ /* 0x000fe200078e0011 */
[----:B------:R-:W-:-:S07]  /*18b0*/  MOV R11, 0x18d0 ;  /* 0x000018d0000b7802 */ /* 0x000fce0000000f00 */
[----:B------:R-:W-:Y:S05]  /*18c0*/  CALL.REL.NOINC `($__internal_424_$__cuda_sm20_div_s64) ;  /* 0x0000005000dc7944 */ /* 0x000fea0003c00000 */
        /* <DEDUP_REMOVED lines=11> */
.L_x_19705:
[----:B------:R-:W-:Y:S05]  /*1980*/  BSYNC.RECONVERGENT B1 ;  /* 0x0000000000017941 */ /* 0x000fea0003800200 */
.L_x_19703:
        /* <DEDUP_REMOVED lines=36> */
.L_x_19707:
        /* <DEDUP_REMOVED lines=17> */
.L_x_19708:
[----:B------:R-:W-:Y:S05]  /*1ce0*/  BSYNC.RECONVERGENT B1 ;  /* 0x0000000000017941 */ /* 0x000fea0003800200 */
.L_x_19706:
        /* <DEDUP_REMOVED lines=10> */
.L_x_19684:
        /* <DEDUP_REMOVED lines=36> */
.L_x_19712:
[----:B------:R-:W-:Y:S01]  /*1fd0*/  MOV R29, R14 ;  /* 0x0000000e001d7202 */ /* 0x000fe20000000f00 */
[----:B------:R-:W-:Y:S01]  /*1fe0*/  IMAD.MOV.U32 R26, RZ, RZ, R15 ;  /* 0x000000ffff1a7224 */ /* 0x000fe200078e000f */
[----:B------:R-:W-:Y:S01]  /*1ff0*/  MOV R13, R16 ;  /* 0x00000010000d7202 */ /* 0x000fe20000000f00 */
[----:B------:R-:W-:Y:S01]  /*2000*/  IMAD.MOV.U32 R12, RZ, RZ, R17 ;  /* 0x000000ffff0c7224 */ /* 0x000fe200078e0011 */
[----:B------:R-:W-:-:S07]  /*2010*/  MOV R11, 0x2030 ;  /* 0x00002030000b7802 */ /* 0x000fce0000000f00 */
[----:B------:R-:W-:Y:S05]  /*2020*/  CALL.REL.NOINC `($__internal_424_$__cuda_sm20_div_s64) ;  /* 0x0000004c00047944 */ /* 0x000fea0003c00000 */
        /* <DEDUP_REMOVED lines=9> */
.L_x_19713:
[----:B------:R-:W-:Y:S05]  /*20c0*/  BSYNC.RECONVERGENT B1 ;  /* 0x0000000000017941 */ /* 0x000fea0003800200 */
.L_x_19711:
        /* <DEDUP_REMOVED lines=36> */
.L_x_19715:
        /* <DEDUP_REMOVED lines=17> */
.L_x_19716:
[----:B------:R-:W-:Y:S05]  /*2420*/  BSYNC.RECONVERGENT B1 ;  /* 0x0000000000017941 */ /* 0x000fea0003800200 */
.L_x_19714:
        /* <DEDUP_REMOVED lines=38> */
.L_x_19718:
        /* <DEDUP_REMOVED lines=16> */
.L_x_19719:
[----:B------:R-:W-:Y:S05]  /*2790*/  BSYNC.RECONVERGENT B1 ;  /* 0x0000000000017941 */ /* 0x000fea0003800200 */
.L_x_19717:
        /* <DEDUP_REMOVED lines=36> */
.L_x_19721:
        /* <DEDUP_REMOVED lines=16> */
.L_x_19722:
[----:B------:R-:W-:Y:S05]  /*2ae0*/  BSYNC.RECONVERGENT B1 ;  /* 0x0000000000017941 */ /* 0x000fea0003800200 */
.L_x_19720:
[----:B------:R-:W-:Y:S01]  /*2af0*/  IMAD R5, R5, R38, RZ ;  /* 0x0000002605057224 */ /* 0x000fe200078e02ff */
[----:B------:R-:W-:Y:S01]  /*2b00*/  IADD3 R9, PT, PT, R9, -0x2, RZ ;  /* 0xfffffffe09097810 */ /* 0x000fe20007ffe0ff */
[----:B------:R-:W-:Y:S02]  /*2b10*/  IMAD.MOV.U32 R34, RZ, RZ, R20 ;  /* 0x000000ffff227224 */ /* 0x000fe400078e0014 */
[-C--:B------:R-:W-:Y:S02]  /*2b20*/  IMAD R5, R39, R10.reuse, R5 ;  /* 0x0000000a27057224 */ /* 0x080fe400078e0205 */
[----:B------:R-:W-:-:S04]  /*2b30*/  IMAD.WIDE.U32 R34, R38, R10, R34 ;  /* 0x0000000a26227225 */ /* 0x000fc800078e0022 */
[----:B------:R-:W-:Y:S01]  /*2b40*/  IMAD.IADD R6, R35, 0x1, R5 ;  /* 0x0000000123067824 */ /* 0x000fe200078e0205 */
[----:B------:R-:W-:-:S07]  /*2b50*/  MOV R5, R34 ;  /* 0x0000002200057202 */ /* 0x000fce0000000f00 */
.L_x_19710:
        /* <DEDUP_REMOVED lines=31> */
.L_x_19724:
[----:B------:R-:W-:Y:S01]  /*2d50*/  IMAD.MOV.U32 R20, RZ, RZ, R14 ;  /* 0x000000ffff147224 */ /* 0x000fe200078e000e */
[----:B------:R-:W-:Y:S01]  /*2d60*/  MOV R24, R15 ;  /* 0x0000000f00187202 */ /* 0x000fe20000000f00 */
[----:B------:R-:W-:Y:S01]  /*2d70*/  IMAD.MOV.U32 R21, RZ, RZ, R16 ;  /* 0x000000ffff157224 */ /* 0x000fe200078e0010 */
[----:B------:R-:W-:Y:S02]  /*2d80*/  MOV R22, R17 ;  /* 0x0000001100167202 */ /* 0x000fe40000000f00 */
[----:B------:R-:W-:-:S07]  /*2d90*/  MOV R23, 0x2db0 ;  /* 0x00002db000177802 */ /* 0x000fce0000000f00 */
[----:B------:R-:W-:Y:S05]  /*2da0*/  CALL.REL.NOINC `($__internal_425_$__cuda_sm20_rem_s64) ;  /* 0x0000004000f47944 */ /* 0x000fea0003c00000 */
[----:B------:R-:W-:Y:S01]  /*2db0*/  IMAD.MOV.U32 R10, RZ, RZ, R12 ;  /* 0x000000ffff0a7224 */ /* 0x000fe200078e000c */
[----:B------:R-:W-:-:S07]  /*2dc0*/  MOV R11, R13 ;  /* 0x0000000d000b7202 */ /* 0x000fce0000000f00 */
.L_x_19725:
[----:B------:R-:W-:Y:S05]  /*2dd0*/  BSYNC.RECONVERGENT B1 ;  /* 0x0000000000017941 */ /* 0x000fea0003800200 */
.L_x_19723:
        /* <DEDUP_REMOVED lines=33> */
.L_x_19727:
[----:B------:R-:W-:Y:S01]  /*2ff0*/  MOV R21, R16 ;  /* 0x0000001000157202 */ /* 0x000fe20000000f00 */
[----:B------:R-:W-:Y:S01]  /*3000*/  IMAD.MOV.U32 R22, RZ, RZ, R17 ;  /* 0x000000ffff167224 */ /* 0x000fe200078e0011 */
[----:B------:R-:W-:Y:S01]  /*3010*/  MOV R20, R7 ;  /* 0x0000000700147202 */ /* 0x000fe20000000f00 */
[----:B------:R-:W-:Y:S01]  /*3020*/  IMAD.MOV.U32 R24, RZ, RZ, R8 ;  /* 0x000000ffff187224 */ /* 0x000fe200078e0008 */
[----:B------:R-:W-:-:S07]  /*3030*/  MOV R23, 0x3050 ;  /* 0x0000305000177802 */ /* 0x000fce0000000f00 */
[----:B------:R-:W-:Y:S05]  /*3040*/  CALL.REL.NOINC `($__internal_425_$__cuda_sm20_rem_s64) ;  /* 0x00000040004c7944 */ /* 0x000fea0003c00000 */
[----:B------:R-:W-:Y:S01]  /*3050*/  MOV R8, R12 ;  /* 0x0000000c00087202 */ /* 0x000fe20000000f00 */
[----:B------:R-:W-:-:S07]  /*3060*/  IMAD.MOV.U32 R9, RZ, RZ, R13 ;  /* 0x000000ffff097224 */ /* 0x000fce00078e000d */
.L_x_19728:
[----:B------:R-:W-:Y:S05]  /*3070*/  BSYNC.RECONVERGENT B1 ;  /* 0x0000000000017941 */ /* 0x000fea0003800200 */
.L_x_19726:
[----:B------:R-:W-:Y:S01]  /*3080*/  MOV R10, R5 ;  /* 0x00000005000a7202 */ /* 0x000fe20000000f00 */
[----:B------:R-:W-:Y:S02]  /*3090*/  IMAD R7, R9, R18, RZ ;  /* 0x0000001209077224 */ /* 0x000fe400078e02ff */
[----:B------:R-:W-:Y:S02]  /*30a0*/  IMAD.MOV.U32 R11, RZ, RZ, R6 ;  /* 0x000000ffff0b7224 */ /* 0x000fe400078e0006 */
[-C--:B------:R-:W-:Y:S02]  /*30b0*/  IMAD R7, R19, R8.reuse, R7 ;  /* 0x0000000813077224 */ /* 0x080fe400078e0207 */
[----:B------:R-:W-:-:S04]  /*30c0*/  IMAD.WIDE.U32 R10, R18, R8, R10 ;  /* 0x00000008120a7225 */ /* 0x000fc800078e000a */
[----:B------:R-:W-:Y:S01]  /*30d0*/  IMAD.MOV.U32 R5, RZ, RZ, R10 ;  /* 0x000000ffff057224 */ /* 0x000fe200078e000a */
[----:B------:R-:W-:-:S07]  /*30e0*/  IADD3 R6, PT, PT, R11, R7, RZ ;  /* 0x000000070b067210 */ /* 0x000fce0007ffe0ff */
.L_x_19683:
        /* <DEDUP_REMOVED lines=10> */
.L_x_19682:
        /* <DEDUP_REMOVED lines=20> */
.L_x_19756:
        /* <DEDUP_REMOVED lines=33> */
.L_x_19733:
[----:B------:R-:W-:Y:S01]  /*34e0*/  MOV R29, R15 ;  /* 0x0000000f001d7202 */ /* 0x000fe20000000f00 */
[----:B------:R-:W-:Y:S01]  /*34f0*/  IMAD.MOV.U32 R26, RZ, RZ, R14 ;  /* 0x000000ffff1a7224 */ /* 0x000fe200078e000e */
[----:B------:R-:W-:Y:S01]  /*3500*/  MOV R13, R34 ;  /* 0x00000022000d7202 */ /* 0x000fe20000000f00 */
[----:B------:R-:W-:Y:S01]  /*3510*/  IMAD.MOV.U32 R12, RZ, RZ, R35 ;  /* 0x000000ffff0c7224 */ /* 0x000fe200078e0023 */
[----:B------:R-:W-:-:S07]  /*3520*/  MOV R11, 0x3540 ;  /* 0x00003540000b7802 */ /* 0x000fce0000000f00 */
[----:B-123--:R-:W-:Y:S05]  /*3530*/  CALL.REL.NOINC `($__internal_424_$__cuda_sm20_div_s64) ;  /* 0x0000003400c07944 */ /* 0x00efea0003c00000 */
        /* <DEDUP_REMOVED lines=11> */
.L_x_19734:
[----:B------:R-:W-:Y:S05]  /*35f0*/  BSYNC.RECONVERGENT B1 ;  /* 0x0000000000017941 */ /* 0x000fea0003800200 */
.L_x_19732:
        /* <DEDUP_REMOVED lines=39> */
.L_x_19736:
[----:B------:R-:W-:Y:S01]  /*3870*/  MOV R29, R34 ;  /* 0x00000022001d7202 */ /* 0x000fe20000000f00 */
[----:B------:R-:W-:Y:S01]  /*3880*/  IMAD.MOV.U32 R26, RZ, RZ, R35 ;  /* 0x000000ffff1a7224 */ /* 0x000fe200078e0023 */
[----:B------:R-:W-:Y:S01]  /*3890*/  MOV R13, R36 ;  /* 0x00000024000d7202 */ /* 0x000fe20000000f00 */
[----:B------:R-:W-:Y:S01]  /*38a0*/  IMAD.MOV.U32 R12, RZ, RZ, R37 ;  /* 0x000000ffff0c7224 */ /* 0x000fe200078e0025 */
[----:B------:R-:W-:-:S07]  /*38b0*/  MOV R11, 0x38d0 ;  /* 0x000038d0000b7802 */ /* 0x000fce0000000f00 */
[----:B-1----:R-:W-:Y:S05]  /*38c0*/  CALL.REL.NOINC `($__internal_424_$__cuda_sm20_div_s64) ;  /* 0x0000003000dc7944 */ /* 0x002fea0003c00000 */
        /* <DEDUP_REMOVED lines=11> */
.L_x_19737:
[----:B------:R-:W-:Y:S05]  /*3980*/  BSYNC.RECONVERGENT B1 ;  /* 0x0000000000017941 */ /* 0x000fea0003800200 */
.L_x_19735:
        /* <DEDUP_REMOVED lines=38> */
.L_x_19739:
[----:B------:R-:W-:Y:S01]  /*3bf0*/  IMAD.MOV.U32 R29, RZ, RZ, R34 ;  /* 0x000000ffff1d7224 */ /* 0x000fe200078e0022 */
[----:B------:R-:W-:Y:S01]  /*3c00*/  MOV R26, R35 ;  /* 0x00000023001a7202 */ /* 0x000fe20000000f00 */
[----:B------:R-:W-:Y:S01]  /*3c10*/  IMAD.MOV.U32 R13, RZ, RZ, R36 ;  /* 0x000000ffff0d7224 */ /* 0x000fe200078e0024 */
[----:B------:R-:W-:Y:S02]  /*3c20*/  MOV R12, R37 ;  /* 0x00000025000c7202 */ /* 0x000fe40000000f00 */
[----:B------:R-:W-:-:S07]  /*3c30*/  MOV R11, 0x3c50 ;  /* 0x00003c50000b7802 */ /* 0x000fce0000000f00 */
[----:B-1----:R-:W-:Y:S05]  /*3c40*/  CALL.REL.NOINC `($__internal_424_$__cuda_sm20_div_s64) ;  /* 0x0000002c00fc7944 */ /* 0x002fea0003c00000 */
        /* <DEDUP_REMOVED lines=11> */
.L_x_19740:
[----:B------:R-:W-:Y:S05]  /*3d00*/  BSYNC.RECONVERGENT B1 ;  /* 0x0000000000017941 */ /* 0x000fea0003800200 */
.L_x_19738:
        /* <DEDUP_REMOVED lines=38> */
.L_x_19742:
        /* <DEDUP_REMOVED lines=17> */
.L_x_19743:
[----:B------:R-:W-:Y:S05]  /*4080*/  BSYNC.RECONVERGENT B1 ;  /* 0x0000000000017941 */ /* 0x000fea0003800200 */
.L_x_19741:
        /* <DEDUP_REMOVED lines=39> */
.L_x_19745:
        /* <DEDUP_REMOVED lines=17> */
.L_x_19746:
[----:B------:R-:W-:Y:S05]  /*4410*/  BSYNC.RECONVERGENT B1 ;  /* 0x0000000000017941 */ /* 0x000fea0003800200 */
.L_x_19744:
        /* <DEDUP_REMOVED lines=38> */
.L_x_19748:
        /* <DEDUP_REMOVED lines=17> */
.L_x_19749:
[----:B------:R-:W-:Y:S05]  /*4790*/  BSYNC.RECONVERGENT B1 ;  /* 0x0000000000017941 */ /* 0x000fea0003800200 */
.L_x_19747:
        /* <DEDUP_REMOVED lines=38> */
.L_x_19751:
        /* <DEDUP_REMOVED lines=17> */
.L_x_19752:
[----:B------:R-:W-:Y:S05]  /*4b10*/  BSYNC.RECONVERGENT B1 ;  /* 0x0000000000017941 */ /* 0x000fea0003800200 */
.L_x_19750:
        /* <DEDUP_REMOVED lines=36> */
.L_x_19754:
        /* <DEDUP_REMOVED lines=17> */
.L_x_19755:
[----:B------:R-:W-:Y:S05]  /*4e70*/  BSYNC.RECONVERGENT B1 ;  /* 0x0000000000017941 */ /* 0x000fea0003800200 */
.L_x_19753:
        /* <DEDUP_REMOVED lines=12> */
.L_x_19731:
        /* <DEDUP_REMOVED lines=35> */
.L_x_19759:
[----:B------:R-:W-:Y:S01]  /*5170*/  IMAD.MOV.U32 R29, RZ, RZ, R15 ;  /* 0x000000ffff1d7224 */ /* 0x000fe200078e000f */
[----:B------:R-:W-:Y:S01]  /*5180*/  MOV R26, R14 ;  /* 0x0000000e001a7202 */ /* 0x000fe20000000f00 */
[----:B------:R-:W-:Y:S01]  /*5190*/  IMAD.MOV.U32 R13, RZ, RZ, R16 ;  /* 0x000000ffff0d7224 */ /* 0x000fe200078e0010 */
[----:B------:R-:W-:Y:S02]  /*51a0*/  MOV R12, R17 ;  /* 0x00000011000c7202 */ /* 0x000fe40000000f00 */
[----:B------:R-:W-:-:S07]  /*51b0*/  MOV R11, 0x51d0 ;  /* 0x000051d0000b7802 */ /* 0x000fce0000000f00 */
[----:B------:R-:W-:Y:S05]  /*51c0*/  CALL.REL.NOINC `($__internal_424_$__cuda_sm20_div_s64) ;  /* 0x00000018009c7944 */ /* 0x000fea0003c00000 */
        /* <DEDUP_REMOVED lines=11> */
.L_x_19760:
[----:B------:R-:W-:Y:S05]  /*5280*/  BSYNC.RECONVERGENT B1 ;  /* 0x0000000000017941 */ /* 0x000fea0003800200 */
.L_x_19758:
        /* <DEDUP_REMOVED lines=41> */
.L_x_19762:
        /* <DEDUP_REMOVED lines=17> */
.L_x_19763:
[----:B------:R-:W-:Y:S05]  /*5630*/  BSYNC.RECONVERGENT B1 ;  /* 0x0000000000017941 */ /* 0x000fea0003800200 */
.L_x_19761:
        /* <DEDUP_REMOVED lines=40> */
.L_x_19765:
[----:B------:R-:W-:Y:S01]  /*58c0*/  MOV R29, R18 ;  /* 0x00000012001d7202 */ /* 0x000fe20000000f00 */
[----:B------:R-:W-:Y:S01]  /*58d0*/  IMAD.MOV.U32 R13, RZ, RZ, R20 ;  /* 0x000000ffff0d7224 */ /* 0x000fe200078e0014 */
[----:B------:R-:W-:Y:S02]  /*58e0*/  MOV R26, R19 ;  /* 0x00000013001a7202 */ /* 0x000fe40000000f00 */
[----:B------:R-:W-:Y:S02]  /*58f0*/  MOV R12, R21 ;  /* 0x00000015000c7202 */ /* 0x000fe40000000f00 */
[----:B------:R-:W-:-:S07]  /*5900*/  MOV R11, 0x5920 ;  /* 0x00005920000b7802 */ /* 0x000fce0000000f00 */
[----:B------:R-:W-:Y:S05]  /*5910*/  CALL.REL.NOINC `($__internal_424_$__cuda_sm20_div_s64) ;  /* 0x0000001000c87944 */ /* 0x000fea0003c00000 */
        /* <DEDUP_REMOVED lines=11> */
.L_x_19766:
[----:B------:R-:W-:Y:S05]  /*59d0*/  BSYNC.RECONVERGENT B1 ;  /* 0x0000000000017941 */ /* 0x000fea0003800200 */
.L_x_19764:
        /* <DEDUP_REMOVED lines=39> */
.L_x_19768:
[----:B------:R-:W-:Y:S01]  /*5c50*/  MOV R29, R18 ;  /* 0x00000012001d7202 */ /* 0x000fe20000000f00 */
[----:B------:R-:W-:Y:S01]  /*5c60*/  IMAD.MOV.U32 R13, RZ, RZ, R20 ;  /* 0x000000ffff0d7224 */ /* 0x000fe200078e0014 */
[----:B------:R-:W-:Y:S02]  /*5c70*/  MOV R26, R19 ;  /* 0x00000013001a7202 */ /* 0x000fe40000000f00 */
[----:B------:R-:W-:Y:S02]  /*5c80*/  MOV R12, R21 ;  /* 0x00000015000c7202 */ /* 0x000fe40000000f00 */
        /* <DEDUP_REMOVED lines=13> */
.L_x_19769:
[----:B------:R-:W-:Y:S05]  /*5d60*/  BSYNC.RECONVERGENT B1 ;  /* 0x0000000000017941 */ /* 0x000fea0003800200 */
.L_x_19767:
        /* <DEDUP_REMOVED lines=10> */
.L_x_19757:
        /* <DEDUP_REMOVED lines=34> */
.L_x_19772:
[----:B------:R-:W-:Y:S01]  /*6030*/  MOV R29, R15 ;  /* 0x0000000f001d7202 */ /* 0x000fe20000000f00 */
[----:B------:R-:W-:Y:S01]  /*6040*/  IMAD.MOV.U32 R26, RZ, RZ, R14 ;  /* 0x000000ffff1a7224 */ /* 0x000fe200078e000e */
[----:B------:R-:W-:Y:S02]  /*6050*/  MOV R13, R16 ;  /* 0x00000010000d7202 */ /* 0x000fe40000000f00 */
[----:B------:R-:W-:Y:S02]  /*6060*/  MOV R12, R17 ;  /* 0x00000011000c7202 */ /* 0x000fe40000000f00 */
[----:B------:R-:W-:-:S07]  /*6070*/  MOV R11, 0x6090 ;  /* 0x00006090000b7802 */ /* 0x000fce0000000f00 */
[----:B------:R-:W-:Y:S05]  /*6080*/  CALL.REL.NOINC `($__internal_424_$__cuda_sm20_div_s64) ;  /* 0x0000000800ec7944 */ /* 0x000fea0003c00000 */
        /* <DEDUP_REMOVED lines=11> */
.L_x_19773:
[----:B------:R-:W-:Y:S05]  /*6140*/  BSYNC.RECONVERGENT B1 ;  /* 0x0000000000017941 */ /* 0x000fea0003800200 */
.L_x_19771:
        /* <DEDUP_REMOVED lines=41> */
.L_x_19775:
        /* <DEDUP_REMOVED lines=17> */
.L_x_19776:
[----:B------:R-:W-:Y:S05]  /*64f0*/  BSYNC.RECONVERGENT B1 ;  /* 0x0000000000017941 */ /* 0x000fea0003800200 */
.L_x_19774:
        /* <DEDUP_REMOVED lines=10> */
.L_x_19770:
        /* <DEDUP_REMOVED lines=31> */
.L_x_19778:
[----:B------:R-:W-:Y:S01]  /*6790*/  IMAD.MOV.U32 R21, RZ, RZ, R10 ;  /* 0x000000ffff157224 */ /* 0x000fe200078e000a */
[----:B------:R-:W-:Y:S01]  /*67a0*/  MOV R22, R11 ;  /* 0x0000000b00167202 */ /* 0x000fe20000000f00 */
[----:B------:R-:W-:Y:S01]  /*67b0*/  IMAD.MOV.U32 R24, RZ, RZ, R14 ;  /* 0x000000ffff187224 */ /* 0x000fe200078e000e */
[----:B------:R-:W-:Y:S02]  /*67c0*/  MOV R20, R15 ;  /* 0x0000000f00147202 */ /* 0x000fe40000000f00 */
[----:B------:R-:W-:-:S07]  /*67d0*/  MOV R23, 0x67f0 ;  /* 0x000067f000177802 */ /* 0x000fce0000000f00 */
[----:B------:R-:W-:Y:S05]  /*67e0*/  CALL.REL.NOINC `($__internal_425_$__cuda_sm20_rem_s64) ;  /* 0x0000000800647944 */ /* 0x000fea0003c00000 */
[----:B------:R-:W-:Y:S02]  /*67f0*/  MOV R10, R12 ;  /* 0x0000000c000a7202 */ /* 0x000fe40000000f00 */
[----:B------:R-:W-:-:S07]  /*6800*/  MOV R11, R13 ;  /* 0x0000000d000b7202 */ /* 0x000fce0000000f00 */
.L_x_19779:
[----:B------:R-:W-:Y:S05]  /*6810*/  BSYNC.RECONVERGENT B1 ;  /* 0x0000000000017941 */ /* 0x000fea0003800200 */
.L_x_19777:
        /* <DEDUP_REMOVED lines=10> */
.L_x_19730:
[----:B------:R-:W0:Y:S02]  /*68c0*/  LDCU.64 UR4, c[0x0][0x388] ;  /* 0x00007100ff0477ac */ /* 0x000e240008000a00 */
[----:B0-----:R-:W-:-:S04]  /*68d0*/  LEA R8, P0, R7, UR4, 0x2 ;  /* 0x0000000407087c11 */ /* 0x001fc8000f8010ff */
[----:B------:R-:W-:-:S05]  /*68e0*/  LEA.HI.X R9, R7, UR5, R6, 0x2, P0 ;  /* 0x0000000507097c11 */ /* 0x000fca00080f1406 */
[----:B------:R-:W2:Y:S04]  /*68f0*/  LDG.E R8, desc[UR6][R8.64] ;  /* 0x0000000608087981 */ /* 0x000ea8000c1e1900 */
[----:B--2---:R0:W-:Y:S02]  /*6900*/  STS [R3], R8 ;  /* 0x0000000803007388 */ /* 0x0041e40000000800 */
.L_x_19729:
[----:B------:R-:W-:Y:S05]  /*6910*/  BSYNC.RECONVERGENT B0 ;  /* 0x0000000000007941 */ /* 0x000fea0003800200 */
.L_x_19681:
[----:B------:R-:W-:Y:S01]  /*6920*/  BAR.SYNC.DEFER_BLOCKING 0x0 ;  /* 0x0000000000007b1d */ /* 0x000fe20000010000 */
[----:B------:R-:W-:Y:S02]  /*6930*/  ISETP.GE.U32.AND P0, PT, R4, 0x42, PT ;  /* 0x000000420400780c */ /* 0x000fe40003f06070 */
[----:B------:R-:W-:-:S11]  /*6940*/  ISETP.GT.U32.AND P1, PT, R2, 0x1f, PT ;  /* 0x0000001f0200780c */ /* 0x000fd60003f24070 */
[----:B------:R-:W-:Y:S05]  /*6950*/  @!P0 BRA `(.L_x_19780) ;  /* 0x00000000002c8947 */ /* 0x000fea0003800000 */
.L_x_19781:
        /* <DEDUP_REMOVED lines=11> */
.L_x_19780:
        /* <DEDUP_REMOVED lines=35> */
        .weak           $__internal_424_$__cuda_sm20_div_s64
        .type           $__internal_424_$__cuda_sm20_div_s64,@function
        .size           $__internal_424_$__cuda_sm20_div_s64,($__internal_425_$__cuda_sm20_rem_s64 - $__internal_424_$__cuda_sm20_div_s64)
$__internal_424_$__cuda_sm20_div_s64:
        /* <DEDUP_REMOVED lines=83> */
[----:B------:R-:W-:Y:S05]  /*7170*/  RET.REL.NODEC R12 `(uncontiguous_nansum_u32) ;  /* 0xffffff8c0ca07950 */ /* 0x000fea0003c3ffff */
        .weak           $__internal_425_$__cuda_sm20_rem_s64
        .type           $__internal_425_$__cuda_sm20_rem_s64,@function
        .size           $__internal_425_$__cuda_sm20_rem_s64,(.L_x_32628 - $__internal_425_$__cuda_sm20_rem_s64)
$__internal_425_$__cuda_sm20_rem_s64:
        /* <DEDUP_REMOVED lines=77> */
[----:B------:R-:W-:Y:S06]  /*7650*/  RET.REL.NODEC R10 `(uncontiguous_nansum_u32) ;  /* 0xffffff880a687950 */ /* 0x000fec0003c3ffff */
.L_x_19782:
        /* <DEDUP_REMOVED lines=10> */
.L_x_32628:


//--------------------- .text.contiguous_nansum_u32 --------------------------
	.section	.text.contiguous_nansum_u32,"ax",@progbits
	.align	128
        .global         contiguous_nansum_u32
        .type           contiguous_nansum_u32,@function
        .size           contiguous_nansum_u32,(.L_x_33330 - contiguous_nansum_u32)
        .other          contiguous_nansum_u32,@"STO_CUDA_ENTRY STV_DEFAULT"
contiguous_nansum_u32:
.text.contiguous_nansum_u32:
        /* <DEDUP_REMOVED lines=38> */
.L_x_19784:
[----:B------:R-:W-:Y:S05]  /*0260*/  BSYNC.RECONVERGENT B0 ;  /* 0x0000000000007941 */ /* 0x000fea0003800200 */
.L_x_19783:
[----:B------:R-:W-:Y:S06]  /*0270*/  BAR.SYNC.DEFER_BLOCKING 0x0 ;  /* 0x0000000000007b1d */ /* 0x000fec0000010000 */
[----:B------:R-:W-:Y:S05]  /*0280*/  @!P2 BRA `(.L_x_19785) ;  /* 0x00000000002ca947 */ /* 0x000fea0003800000 */
.L_x_19786:
        /* <DEDUP_REMOVED lines=11> */
.L_x_19785:
        /* <DEDUP_REMOVED lines=35> */
.L_x_19787:
        /* <DEDUP_REMOVED lines=9> */
.L_x_33330:


//--------------------- .text.contiguous_nansum33_u16 --------------------------
	.section	.text.contiguous_nansum33_u16,"ax",@progbits
	.align	128
        .global         contiguous_nansum33_u16
        .type           contiguous_nansum33_u16,@function
        .size           contiguous_nansum33_u16,(.L_x_33331 - contiguous_nansum33_u16)
        .other          contiguous_nansum33_u16,@"STO_CUDA_ENTRY STV_DEFAULT"
contiguous_nansum33_u16:
.text.contiguous_nansum33_u16:
        /* <DEDUP_REMOVED lines=52> */
.L_x_19790:
        /* <DEDUP_REMOVED lines=29> */
.L_x_19789:
        /* <DEDUP_REMOVED lines=20> */
.L_x_19792:
        /* <DEDUP_REMOVED lines=13> */
.L_x_19793:
[----:B------:R-:W-:-:S04]  /*0720*/  @!P1 IMAD R6, R9, UR8, RZ ;  /* 0x0000000809069c24 */ /* 0x000fc8000f8e02ff */
[----:B------:R-:W-:-:S05]  /*0730*/  @!P1 IMAD R6, R6, 0x2, R7 ;  /* 0x0000000206069824 */ /* 0x000fca00078e0207 */
[----:B------:R-:W0:Y:S02]  /*0740*/  @!P1 LDS.U16 R9, [R6] ;  /* 0x0000000006099984 */ /* 0x000e240000000400 */
[----:B0-----:R-:W-:-:S05]  /*0750*/  @!P1 IMAD.IADD R9, R0, 0x1, R9 ;  /* 0x0000000100099824 */ /* 0x001fca00078e0209 */
[----:B------:R-:W-:-:S07]  /*0760*/  @!P1 PRMT R0, R9, 0x7610, R0 ;  /* 0x0000761009009816 */ /* 0x000fce0000000000 */
.L_x_19791:
[----:B------:R0:W-:Y:S02]  /*0770*/  STS.U16 [R7], R0 ;  /* 0x0000000007007388 */ /* 0x0001e40000000400 */
.L_x_19788:
        /* <DEDUP_REMOVED lines=8> */
.L_x_19794:
        /* <DEDUP_REMOVED lines=16> */
.L_x_33331:


//--------------------- .text.contiguous_nansum3_u16 --------------------------
	.section	.text.contiguous_nansum3_u16,"ax",@progbits
	.align	128
        .global         contiguous_nansum3_u16
        .type           contiguous_nansum3_u16,@function
        .size           contiguous_nansum3_u16,(.L_x_32630 - contiguous_nansum3_u16)
        .other          contiguous_nansum3_u16,@"STO_CUDA_ENTRY STV_DEFAULT"
contiguous_nansum3_u16:
.text.contiguous_nansum3_u16:
        /* <DEDUP_REMOVED lines=43> */
.L_x_19813:
        /* <DEDUP_REMOVED lines=27> */
.L_x_19797:
[----:B------:R-:W-:Y:S01]  /*0460*/  MOV R30, R32 ;  /* 0x00000020001e7202 */ /* 0x000fe20000000f00 */
[----:B------:R-:W-:Y:S01]  /*0470*/  IMAD.MOV.U32 R0, RZ, RZ, R36 ;  /* 0x000000ffff007224 */ /* 0x000fe200078e0024 */
[----:B------:R-:W-:Y:S02]  /*0480*/  MOV R3, R37 ;  /* 0x0000002500037202 */ /* 0x000fe40000000f00 */
[----:B------:R-:W-:-:S07]  /*0490*/  MOV R8, 0x4b0 ;  /* 0x000004b000087802 */ /* 0x000fce0000000f00 */
[----:B01-3--:R-:W-:Y:S05]  /*04a0*/  CALL.REL.NOINC `($__internal_426_$__cuda_sm20_div_s64) ;  /* 0x0000003000c07944 */ /* 0x00bfea0003c00000 */
        /* <DEDUP_REMOVED lines=9> */
.L_x_19798:
        /* <DEDUP_REMOVED lines=33> */
.L_x_19799:
[----:B------:R-:W-:Y:S01]  /*0750*/  IMAD.MOV.U32 R0, RZ, RZ, R36 ;  /* 0x000000ffff007224 */ /* 0x000fe200078e0024 */
[----:B------:R-:W-:Y:S02]  /*0760*/  MOV R3, R37 ;  /* 0x0000002500037202 */ /* 0x000fe40000000f00 */
[----:B------:R-:W-:-:S07]  /*0770*/  MOV R8, 0x790 ;  /* 0x0000079000087802 */ /* 0x000fce0000000f00 */
[----:B---3--:R-:W-:Y:S05]  /*0780*/  CALL.REL.NOINC `($__internal_426_$__cuda_sm20_div_s64) ;  /* 0x0000003000087944 */ /* 0x008fea0003c00000 */
        /* <DEDUP_REMOVED lines=10> */
.L_x_19800:
        /* <DEDUP_REMOVED lines=34> */
.L_x_19801:
[----:B------:R-:W-:Y:S01]  /*0a50*/  IMAD.MOV.U32 R30, RZ, RZ, R28 ;  /* 0x000000ffff1e7224 */ /* 0x000fe200078e001c */
[----:B------:R-:W-:Y:S01]  /*0a60*/  MOV R0, R36 ;  /* 0x0000002400007202 */ /* 0x000fe20000000f00 */
[----:B------:R-:W-:Y:S01]  /*0a70*/  IMAD.MOV.U32 R3, RZ, RZ, R37 ;  /* 0x000000ffff037224 */ /* 0x000fe200078e0025 */
[----:B------:R-:W-:-:S07]  /*0a80*/  MOV R8, 0xaa0 ;  /* 0x00000aa000087802 */ /* 0x000fce0000000f00 */
[----:B---3--:R-:W-:Y:S05]  /*0a90*/  CALL.REL.NOINC `($__internal_426_$__cuda_sm20_div_s64) ;  /* 0x0000002c00447944 */ /* 0x008fea0003c00000 */
        /* <DEDUP_REMOVED lines=10> */
.L_x_19802:
        /* <DEDUP_REMOVED lines=33> */
.L_x_19803:
[----:B------:R-:W-:Y:S01]  /*0d50*/  IMAD.MOV.U32 R0, RZ, RZ, R36 ;  /* 0x000000ffff007224 */ /* 0x000fe200078e0024 */
[----:B------:R-:W-:Y:S02]  /*0d60*/  MOV R3, R37 ;  /* 0x0000002500037202 */ /* 0x000fe40000000f00 */
[----:B------:R-:W-:-:S07]  /*0d70*/  MOV R8, 0xd90 ;  /* 0x00000d9000087802 */ /* 0x000fce0000000f00 */
[----:B---3--:R-:W-:Y:S05]  /*0d80*/  CALL.REL.NOINC `($__internal_426_$__cuda_sm20_div_s64) ;  /* 0x0000002800887944 */ /* 0x008fea0003c00000 */
        /* <DEDUP_REMOVED lines=9> */
.L_x_19804:
        /* <DEDUP_REMOVED lines=34> */
.L_x_19805:
[----:B------:R-:W-:Y:S01]  /*1040*/  MOV R30, R28 ;  /* 0x0000001c001e7202 */ /* 0x000fe20000000f00 */
        /* <DEDUP_REMOVED lines=13> */
.L_x_19806:
        /* <DEDUP_REMOVED lines=34> */
.L_x_19807:
        /* <DEDUP_REMOVED lines=14> */
.L_x_19808:
        /* <DEDUP_REMOVED lines=34> */
.L_x_19809:
[----:B------:R-:W-:Y:S01]  /*1640*/  MOV R30, R28 ;  /* 0x0000001c001e7202 */ /* 0x000fe20000000f00 */
        /* <DEDUP_REMOVED lines=14> */
.L_x_19810:
        /* <DEDUP_REMOVED lines=34> */
.L_x_19811:
[----:B------:R-:W-:Y:S01]  /*1950*/  IMAD.MOV.U32 R0, RZ, RZ, R36 ;  /* 0x000000ffff007224 */ /* 0x000fe200078e0024 */
[----:B------:R-:W-:Y:S02]  /*1960*/  MOV R3, R37 ;  /* 0x0000002500037202 */ /* 0x000fe40000000f00 */
[----:B------:R-:W-:-:S07]  /*1970*/  MOV R8, 0x1990 ;  /* 0x0000199000087802 */ /* 0x000fce0000000f00 */
[----:B---3--:R-:W-:Y:S05]  /*1980*/  CALL.REL.NOINC `($__internal_426_$__cuda_sm20_div_s64) ;  /* 0x0000001c00887944 */ /* 0x008fea0003c00000 */
        /* <DEDUP_REMOVED lines=9> */
.L_x_19812:
        /* <DEDUP_REMOVED lines=13> */
.L_x_19796:
        /* <DEDUP_REMOVED lines=33> */
.L_x_19815:
[----:B------:R-:W-:Y:S01]  /*1d00*/  MOV R30, R32 ;  /* 0x00000020001e7202 */ /* 0x000fe20000000f00 */
[----:B------:R-:W-:Y:S01]  /*1d10*/  IMAD.MOV.U32 R0, RZ, RZ, R16 ;  /* 0x000000ffff007224 */ /* 0x000fe200078e0010 */
[----:B------:R-:W-:Y:S02]  /*1d20*/  MOV R3, R17 ;  /* 0x0000001100037202 */ /* 0x000fe40000000f00 */
[----:B------:R-:W-:-:S07]  /*1d30*/  MOV R8, 0x1d50 ;  /* 0x00001d5000087802 */ /* 0x000fce0000000f00 */
[----:B------:R-:W-:Y:S05]  /*1d40*/  CALL.REL.NOINC `($__internal_426_$__cuda_sm20_div_s64) ;  /* 0x0000001800987944 */ /* 0x000fea0003c00000 */
        /* <DEDUP_REMOVED lines=9> */
.L_x_19816:
        /* <DEDUP_REMOVED lines=35> */
.L_x_19817:
        /* <DEDUP_REMOVED lines=13> */
.L_x_19818:
        /* <DEDUP_REMOVED lines=36> */
.L_x_19819:
[----:B------:R-:W-:Y:S01]  /*2320*/  MOV R30, R20 ;  /* 0x00000014001e7202 */ /* 0x000fe20000000f00 */
[----:B------:R-:W-:Y:S01]  /*2330*/  IMAD.MOV.U32 R0, RZ, RZ, R18 ;  /* 0x000000ffff007224 */ /* 0x000fe200078e0012 */
[----:B------:R-:W-:Y:S02]  /*2340*/  MOV R3, R19 ;  /* 0x0000001300037202 */ /* 0x000fe40000000f00 */
[----:B------:R-:W-:-:S07]  /*2350*/  MOV R8, 0x2370 ;  /* 0x0000237000087802 */ /* 0x000fce0000000f00 */
[----:B------:R-:W-:Y:S05]  /*2360*/  CALL.REL.NOINC `($__internal_426_$__cuda_sm20_div_s64) ;  /* 0x0000001400107944 */ /* 0x000fea0003c00000 */
        /* <DEDUP_REMOVED lines=10> */
.L_x_19820:
        /* <DEDUP_REMOVED lines=37> */
.L_x_19821:
[----:B------:R-:W-:Y:S01]  /*2660*/  MOV R0, R18 ;  /* 0x0000001200007202 */ /* 0x000fe20000000f00 */
[----:B------:R-:W-:Y:S01]  /*2670*/  IMAD.MOV.U32 R3, RZ, RZ, R19 ;  /* 0x000000ffff037224 */ /* 0x000fe200078e0013 */
[----:B------:R-:W-:-:S07]  /*2680*/  MOV R8, 0x26a0 ;  /* 0x000026a000087802 */ /* 0x000fce0000000f00 */
[----:B------:R-:W-:Y:S05]  /*2690*/  CALL.REL.NOINC `($__internal_426_$__cuda_sm20_div_s64) ;  /* 0x0000001000447944 */ /* 0x000fea0003c00000 */
        /* <DEDUP_REMOVED lines=8> */
.L_x_19822:
        /* <DEDUP_REMOVED lines=10> */
.L_x_19814:
        /* <DEDUP_REMOVED lines=31> */
.L_x_19824:
[----:B------:R-:W-:Y:S01]  /*29b0*/  MOV R30, R32 ;  /* 0x00000020001e7202 */ /* 0x000fe20000000f00 */
[----:B------:R-:W-:Y:S01]  /*29c0*/  IMAD.MOV.U32 R3, RZ, RZ, R17 ;  /* 0x000000ffff037224 */ /* 0x000fe200078e0011 */
[----:B------:R-:W-:Y:S02]  /*29d0*/  MOV R0, R16 ;  /* 0x0000001000007202 */ /* 0x000fe40000000f00 */
[----:B------:R-:W-:-:S07]  /*29e0*/  MOV R8, 0x2a00 ;  /* 0x00002a0000087802 */ /* 0x000fce0000000f00 */
[----:B------:R-:W-:Y:S05]  /*29f0*/  CALL.REL.NOINC `($__internal_426_$__cuda_sm20_div_s64) ;  /* 0x0000000c006c7944 */ /* 0x000fea0003c00000 */
        /* <DEDUP_REMOVED lines=9> */
.L_x_19825:
        /* <DEDUP_REMOVED lines=36> */
.L_x_19826:
[----:B------:R-:W-:Y:S01]  /*2cd0*/  IMAD.MOV.U32 R0, RZ, RZ, R18 ;  /* 0x000000ffff007224 */ /* 0x000fe200078e0012 */
[----:B------:R-:W-:Y:S02]  /*2ce0*/  MOV R3, R19 ;  /* 0x0000001300037202 */ /* 0x000fe40000000f00 */
        /* <DEDUP_REMOVED lines=10> */
.L_x_19827:
        /* <DEDUP_REMOVED lines=10> */
.L_x_19823:
        /* <DEDUP_REMOVED lines=29> */
.L_x_19828:
[----:B------:R-:W-:-:S07]  /*3000*/  MOV R0, 0x3020 ;  /* 0x0000302000007802 */ /* 0x000fce0000000f00 */
[----:B------:R-:W-:Y:S05]  /*3010*/  CALL.REL.NOINC `($__internal_427_$__cuda_sm20_rem_s64) ;  /* 0x0000000c00307944 */ /* 0x000fea0003c00000 */
[----:B------:R-:W-:Y:S01]  /*3020*/  IMAD.MOV.U32 R8, RZ, RZ, R3 ;  /* 0x000000ffff087224 */ /* 0x000fe200078e0003 */
[----:B------:R-:W-:-:S07]  /*3030*/  MOV R9, R10 ;  /* 0x0000000a00097202 */ /* 0x000fce0000000f00 */
.L_x_19829:
[----:B------:R-:W0:Y:S02]  /*3040*/  LDC.64 R10, c[0x0][0x398] ;  /* 0x0000e600ff0a7b82 */ /* 0x000e240000000a00 */
[----:B0-----:R-:W-:-:S06]  /*3050*/  IMAD.WIDE.U32 R2, R2, 0x8, R10 ;  /* 0x0000000802027825 */ /* 0x001fcc00078e000a */
[----:B------:R-:W2:Y:S02]  /*3060*/  LDG.E.64 R2, desc[UR10][R2.64] ;  /* 0x0000000a02027981 */ /* 0x000ea4000c1e1b00 */
[-C--:B--2---:R-:W-:Y:S02]  /*3070*/  IMAD R11, R3, R8.reuse, RZ ;  /* 0x00000008030b7224 */ /* 0x084fe400078e02ff */
[----:B------:R-:W-:-:S04]  /*3080*/  IMAD.WIDE.U32 R28, R2, R8, R28 ;  /* 0x00000008021c7225 */ /* 0x000fc800078e001c */
[----:B------:R-:W-:-:S05]  /*3090*/  IMAD R11, R2, R9, R11 ;  /* 0x00000009020b7224 */ /* 0x000fca00078e020b */
[----:B------:R-:W-:-:S07]  /*30a0*/  IADD3 R29, PT, PT, R29, R11, RZ ;  /* 0x0000000b1d1d7210 */ /* 0x000fce0007ffe0ff */
.L_x_19795:
        /* <DEDUP_REMOVED lines=34> */
.L_x_19832:
        /* <DEDUP_REMOVED lines=29> */
.L_x_19831:
        /* <DEDUP_REMOVED lines=20> */
.L_x_19834:
        /* <DEDUP_REMOVED lines=14> */
.L_x_19835:
[----:B------:R-:W-:-:S05]  /*36c0*/  @!P1 IMAD R5, R4, UR7, RZ ;  /* 0x0000000704059c24 */ /* 0x000fca000f8e02ff */
[----:B------:R-:W-:-:S05]  /*36d0*/  @!P1 LEA R5, R5, R0, 0x1 ;  /* 0x0000000005059211 */ /* 0x000fca00078e08ff */
[----:B------:R-:W1:Y:S02]  /*36e0*/  @!P1 LDS.U16 R2, [R5] ;  /* 0x0000000005029984 */ /* 0x000e640000000400 */
[----:B-1----:R-:W-:-:S04]  /*36f0*/  @!P1 IADD3 R2, PT, PT, R3, R2, RZ ;  /* 0x0000000203029210 */ /* 0x002fc80007ffe0ff */
[----:B------:R-:W-:-:S07]  /*3700*/  @!P1 PRMT R3, R2, 0x7610, R3 ;  /* 0x0000761002039816 */ /* 0x000fce0000000003 */
.L_x_19833:
[----:B-1----:R1:W-:Y:S02]  /*3710*/  STS.U16 [R0], R3 ;  /* 0x0000000300007388 */ /* 0x0023e40000000400 */
.L_x_19830:
        /* <DEDUP_REMOVED lines=9> */
        .weak           $__internal_426_$__cuda_sm20_div_s64
        .type           $__internal_426_$__cuda_sm20_div_s64,@function
        .size           $__internal_426_$__cuda_sm20_div_s64,($__internal_427_$__cuda_sm20_rem_s64 - $__internal_426_$__cuda_sm20_div_s64)
$__internal_426_$__cuda_sm20_div_s64:
        /* <DEDUP_REMOVED lines=82> */
[----:B------:R-:W-:Y:S06]  /*3cd0*/  RET.REL.NODEC R8 `(contiguous_nansum3_u16) ;  /* 0xffffffc008c87950 */ /* 0x000fec0003c3ffff */
        .weak           $__internal_427_$__cuda_sm20_rem_s64
        .type           $__internal_427_$__cuda_sm20_rem_s64,@function
        .size           $__internal_427_$__cuda_sm20_rem_s64,(.L_x_32630 - $__internal_427_$__cuda_sm20_rem_s64)
$__internal_427_$__cuda_sm20_rem_s64:
        /* <DEDUP_REMOVED lines=66> */
[----:B------:R-:W-:Y:S06]  /*4100*/  RET.REL.NODEC R8 `(contiguous_nansum3_u16) ;  /* 0xffffffbc08bc7950 */ /* 0x000fec0003c3ffff */
.L_x_19836:
        /* <DEDUP_REMOVED lines=15> */
.L_x_32630:


//--------------------- .text.contiguous_nansum22_u16 --------------------------
	.section	.text.contiguous_nansum22_u16,"ax",@progbits
	.align	128
        .global         contiguous_nansum22_u16
        .type           contiguous_nansum22_u16,@function
        .size           contiguous_nansum22_u16,(.L_x_33333 - contiguous_nansum22_u16)
        .other          contiguous_nansum22_u16,@"STO_CUDA_ENTRY STV_DEFAULT"
contiguous_nansum22_u16:
.text.contiguous_nansum22_u16:
        /* <DEDUP_REMOVED lines=49> */
.L_x_19838:
[----:B------:R-:W-:Y:S05]  /*0310*/  BSYNC.RECONVERGENT B0 ;  /* 0x0000000000007941 */ /* 0x000fea0003800200 */
.L_x_19837:
[----:B------:R-:W-:Y:S06]  /*0320*/  BAR.SYNC.DEFER_BLOCKING 0x0 ;  /* 0x0000000000007b1d */ /* 0x000fec0000010000 */
[----:B------:R-:W-:Y:S05]  /*0330*/  @!P1 BRA `(.L_x_19839) ;  /* 0x0000000000309947 */ /* 0x000fea0003800000 */
.L_x_19840:
        /* <DEDUP_REMOVED lines=12> */
.L_x_19839:
        /* <DEDUP_REMOVED lines=44> */
.L_x_19841:
        /* <DEDUP_REMOVED lines=12> */
.L_x_33333:


//--------------------- .text.contiguous_nansum2_u16 --------------------------
	.section	.text.contiguous_nansum2_u16,"ax",@progbits
	.align	128
        .global         contiguous_nansum2_u16
        .type           contiguous_nansum2_u16,@function
        .size           contiguous_nansum2_u16,(.L_x_32632 - contiguous_nansum2_u16)
        .other          contiguous_nansum2_u16,@"STO_CUDA_ENTRY STV_DEFAULT"
contiguous_nansum2_u16:
.text.contiguous_nansum2_u16:
        /* <DEDUP_REMOVED lines=46> */
.L_x_19870:
        /* <DEDUP_REMOVED lines=32> */
.L_x_19847:
[----:B------:R-:W-:Y:S01]  /*04e0*/  MOV R26, R6 ;  /* 0x00000006001a7202 */ /* 0x000fe20000000f00 */
[----:B------:R-:W-:Y:S01]  /*04f0*/  IMAD.MOV.U32 R13, RZ, RZ, R7 ;  /* 0x000000ffff0d7224 */ /* 0x000fe200078e0007 */
[----:B------:R-:W-:Y:S01]  /*0500*/  MOV R14, R34 ;  /* 0x00000022000e7202 */ /* 0x000fe20000000f00 */
[----:B------:R-:W-:Y:S01]  /*0510*/  IMAD.MOV.U32 R11, RZ, RZ, R35 ;  /* 0x000000ffff0b7224 */ /* 0x000fe200078e0023 */
[----:B------:R-:W-:-:S07]  /*0520*/  MOV R12, 0x540 ;  /* 0x00000540000c7802 */ /* 0x000fce0000000f00 */
[----:B-1----:R-:W-:Y:S05]  /*0530*/  CALL.REL.NOINC `($__internal_428_$__cuda_sm20_div_s64) ;  /* 0x00000064005c7944 */ /* 0x002fea0003c00000 */
        /* <DEDUP_REMOVED lines=9> */
.L_x_19848:
[----:B------:R-:W-:Y:S05]  /*05d0*/  BSYNC.RECONVERGENT B1 ;  /* 0x0000000000017941 */ /* 0x000fea0003800200 */
.L_x_19846:
        /* <DEDUP_REMOVED lines=34> */
.L_x_19850:
[----:B------:R-:W-:Y:S01]  /*0800*/  IMAD.MOV.U32 R26, RZ, RZ, R20 ;  /* 0x000000ffff1a7224 */ /* 0x000fe200078e0014 */
[----:B------:R-:W-:Y:S01]  /*0810*/  MOV R13, R9 ;  /* 0x00000009000d7202 */ /* 0x000fe20000000f00 */
[----:B------:R-:W-:Y:S01]  /*0820*/  IMAD.MOV.U32 R14, RZ, RZ, R34 ;  /* 0x000000ffff0e7224 */ /* 0x000fe200078e0022 */
[----:B------:R-:W-:Y:S02]  /*0830*/  MOV R11, R35 ;  /* 0x00000023000b7202 */ /* 0x000fe40000000f00 */
[----:B------:R-:W-:-:S07]  /*0840*/  MOV R12, 0x860 ;  /* 0x00000860000c7802 */ /* 0x000fce0000000f00 */
[----:B------:R-:W-:Y:S05]  /*0850*/  CALL.REL.NOINC `($__internal_428_$__cuda_sm20_div_s64) ;  /* 0x0000006000947944 */ /* 0x000fea0003c00000 */
        /* <DEDUP_REMOVED lines=9> */
.L_x_19851:
[----:B------:R-:W-:Y:S05]  /*08f0*/  BSYNC.RECONVERGENT B1 ;  /* 0x0000000000017941 */ /* 0x000fea0003800200 */
.L_x_19849:
        /* <DEDUP_REMOVED lines=33> */
.L_x_19853:
[----:B------:R-:W-:Y:S01]  /*0b10*/  IMAD.MOV.U32 R26, RZ, RZ, R36 ;  /* 0x000000ffff1a7224 */ /* 0x000fe200078e0024 */
[----:B------:R-:W-:Y:S01]  /*0b20*/  MOV R13, R37 ;  /* 0x00000025000d7202 */ /* 0x000fe20000000f00 */
[----:B------:R-:W-:Y:S01]  /*0b30*/  IMAD.MOV.U32 R14, RZ, RZ, R20 ;  /* 0x000000ffff0e7224 */ /* 0x000fe200078e0014 */
[----:B------:R-:W-:Y:S02]  /*0b40*/  MOV R11, R21 ;  /* 0x00000015000b7202 */ /* 0x000fe40000000f00 */
[----:B------:R-:W-:-:S07]  /*0b50*/  MOV R12, 0xb70 ;  /* 0x00000b70000c7802 */ /* 0x000fce0000000f00 */
[----:B------:R-:W-:Y:S05]  /*0b60*/  CALL.REL.NOINC `($__internal_428_$__cuda_sm20_div_s64) ;  /* 0x0000005c00d07944 */ /* 0x000fea0003c00000 */
        /* <DEDUP_REMOVED lines=10> */
.L_x_19854:
[----:B------:R-:W-:Y:S05]  /*0c10*/  BSYNC.RECONVERGENT B1 ;  /* 0x0000000000017941 */ /* 0x000fea0003800200 */
.L_x_19852:
        /* <DEDUP_REMOVED lines=35> */
.L_x_19856:
[----:B------:R-:W-:Y:S01]  /*0e50*/  MOV R26, R34 ;  /* 0x00000022001a7202 */ /* 0x000fe20000000f00 */
[----:B------:R-:W-:Y:S01]  /*0e60*/  IMAD.MOV.U32 R13, RZ, RZ, R35 ;  /* 0x000000ffff0d7224 */ /* 0x000fe200078e0023 */
[----:B------:R-:W-:Y:S01]  /*0e70*/  MOV R14, R20 ;  /* 0x00000014000e7202 */ /* 0x000fe20000000f00 */
[----:B------:R-:W-:Y:S01]  /*0e80*/  IMAD.MOV.U32 R11, RZ, RZ, R21 ;  /* 0x000000ffff0b7224 */ /* 0x000fe200078e0015 */
[----:B------:R-:W-:-:S07]  /*0e90*/  MOV R12, 0xeb0 ;  /* 0x00000eb0000c7802 */ /* 0x000fce0000000f00 */
[----:B------:R-:W-:Y:S05]  /*0ea0*/  CALL.REL.NOINC `($__internal_428_$__cuda_sm20_div_s64) ;  /* 0x0000005c00007944 */ /* 0x000fea0003c00000 */
        /* <DEDUP_REMOVED lines=11> */
.L_x_19857:
[----:B------:R-:W-:Y:S05]  /*0f60*/  BSYNC.RECONVERGENT B1 ;  /* 0x0000000000017941 */ /* 0x000fea0003800200 */
.L_x_19855:
        /* <DEDUP_REMOVED lines=36> */
.L_x_19859:
        /* <DEDUP_REMOVED lines=16> */
.L_x_19860:
[----:B------:R-:W-:Y:S05]  /*12b0*/  BSYNC.RECONVERGENT B1 ;  /* 0x0000000000017941 */ /* 0x000fea0003800200 */
.L_x_19858:
        /* <DEDUP_REMOVED lines=35> */
.L_x_19862:
        /* <DEDUP_REMOVED lines=17> */
.L_x_19863:
[----:B------:R-:W-:Y:S05]  /*1600*/  BSYNC.RECONVERGENT B1 ;  /* 0x0000000000017941 */ /* 0x000fea0003800200 */
.L_x_19861:
        /* <DEDUP_REMOVED lines=35> */
.L_x_19865:
        /* <DEDUP_REMOVED lines=16> */
.L_x_19866:
[----:B------:R-:W-:Y:S05]  /*1940*/  BSYNC.RECONVERGENT B1 ;  /* 0x0000000000017941 */ /* 0x000fea0003800200 */
.L_x_19864:
        /* <DEDUP_REMOVED lines=35> */
.L_x_19868:
        /* <DEDUP_REMOVED lines=16> */
.L_x_19869:
[----:B------:R-:W-:Y:S05]  /*1c80*/  BSYNC.RECONVERGENT B1 ;  /* 0x0000000000017941 */ /* 0x000fea0003800200 */
.L_x_19867:
        /* <DEDUP_REMOVED lines=8> */
.L_x_19845:
        /* <DEDUP_REMOVED lines=36> */
.L_x_19873:
[----:B------:R-:W-:Y:S01]  /*1f50*/  MOV R26, R6 ;  /* 0x00000006001a7202 */ /* 0x000fe20000000f00 */
[----:B------:R-:W-:Y:S01]  /*1f60*/  IMAD.MOV.U32 R13, RZ, RZ, R7 ;  /* 0x000000ffff0d7224 */ /* 0x000fe200078e0007 */
[----:B------:R-:W-:Y:S01]  /*1f70*/  MOV R14, R16 ;  /* 0x00000010000e7202 */ /* 0x000fe20000000f00 */
[----:B------:R-:W-:Y:S01]  /*1f80*/  IMAD.MOV.U32 R11, RZ, RZ, R17 ;  /* 0x000000ffff0b7224 */ /* 0x000fe200078e0011 */
[----:B------:R-:W-:-:S07]  /*1f90*/  MOV R12, 0x1fb0 ;  /* 0x00001fb0000c7802 */ /* 0x000fce0000000f00 */
[----:B------:R-:W-:Y:S05]  /*1fa0*/  CALL.REL.NOINC `($__internal_428_$__cuda_sm20_div_s64) ;  /* 0x0000004800c07944 */ /* 0x000fea0003c00000 */
        /* <DEDUP_REMOVED lines=9> */
.L_x_19874:
[----:B------:R-:W-:Y:S05]  /*2040*/  BSYNC.RECONVERGENT B1 ;  /* 0x0000000000017941 */ /* 0x000fea0003800200 */
.L_x_19872:
        /* <DEDUP_REMOVED lines=34> */
.L_x_19876:
        /* <DEDUP_REMOVED lines=17> */
.L_x_19877:
[----:B------:R-:W-:Y:S05]  /*2380*/  BSYNC.RECONVERGENT B1 ;  /* 0x0000000000017941 */ /* 0x000fea0003800200 */
.L_x_19875:
        /* <DEDUP_REMOVED lines=36> */
.L_x_19879:
        /* <DEDUP_REMOVED lines=16> */
.L_x_19880:
[----:B------:R-:W-:Y:S05]  /*26d0*/  BSYNC.RECONVERGENT B1 ;  /* 0x0000000000017941 */ /* 0x000fea0003800200 */
.L_x_19878:
        /* <DEDUP_REMOVED lines=35> */
.L_x_19882:
[----:B------:R-:W-:Y:S01]  /*2910*/  MOV R26, R18 ;  /* 0x00000012001a7202 */ /* 0x000fe20000000f00 */
[----:B------:R-:W-:Y:S01]  /*2920*/  IMAD.MOV.U32 R13, RZ, RZ, R19 ;  /* 0x000000ffff0d7224 */ /* 0x000fe200078e0013 */
[----:B------:R-:W-:Y:S01]  /*2930*/  MOV R14, R16 ;  /* 0x00000010000e7202 */ /* 0x000fe20000000f00 */
[----:B------:R-:W-:Y:S01]  /*2940*/  IMAD.MOV.U32 R11, RZ, RZ, R17 ;  /* 0x000000ffff0b7224 */ /* 0x000fe200078e0011 */
[----:B------:R-:W-:-:S07]  /*2950*/  MOV R12, 0x2970 ;  /* 0x00002970000c7802 */ /* 0x000fce0000000f00 */
[----:B------:R-:W-:Y:S05]  /*2960*/  CALL.REL.NOINC `($__internal_428_$__cuda_sm20_div_s64) ;  /* 0x0000004000507944 */ /* 0x000fea0003c00000 */
        /* <DEDUP_REMOVED lines=10> */
.L_x_19883:
[----:B------:R-:W-:Y:S05]  /*2a10*/  BSYNC.RECONVERGENT B1 ;  /* 0x0000000000017941 */ /* 0x000fea0003800200 */
.L_x_19881:
[----:B------:R-:W-:Y:S01]  /*2a20*/  MOV R36, R22 ;  /* 0x0000001600247202 */ /* 0x000fe20000000f00 */
[----:B------:R-:W-:Y:S02]  /*2a30*/  IMAD R11, R11, R38, RZ ;  /* 0x000000260b0b7224 */ /* 0x000fe400078e02ff */
[----:B------:R-:W-:Y:S02]  /*2a40*/  VIADD R8, R8, 0xfffffffe ;  /* 0xfffffffe08087836 */ /* 0x000fe40000000000 */
[----:B------:R-:W-:-:S04]  /*2a50*/  IMAD.WIDE.U32 R22, R38, R10, R36 ;  /* 0x0000000a26167225 */ /* 0x000fc800078e0024 */
[----:B------:R-:W-:-:S05]  /*2a60*/  IMAD R11, R39, R10, R11 ;  /* 0x0000000a270b7224 */ /* 0x000fca00078e020b */
[----:B------:R-:W-:-:S07]  /*2a70*/  IADD3 R23, PT, PT, R23, R11, RZ ;  /* 0x0000000b17177210 */ /* 0x000fce0007ffe0ff */
.L_x_19871:
        /* <DEDUP_REMOVED lines=30> */
.L_x_19885:
[----:B------:R-:W-:Y:S01]  /*2c60*/  MOV R18, R6 ;  /* 0x0000000600127202 */ /* 0x000fe20000000f00 */
[----:B------:R-:W-:Y:S01]  /*2c70*/  IMAD.MOV.U32 R19, RZ, RZ, R7 ;  /* 0x000000ffff137224 */ /* 0x000fe200078e0007 */
[----:B------:R-:W-:Y:S01]  /*2c80*/  MOV R24, R10 ;  /* 0x0000000a00187202 */ /* 0x000fe20000000f00 */
[----:B------:R-:W-:Y:S01]  /*2c90*/  IMAD.MOV.U32 R21, RZ, RZ, R11 ;  /* 0x000000ffff157224 */ /* 0x000fe200078e000b */
[----:B------:R-:W-:-:S07]  /*2ca0*/  MOV R26, 0x2cc0 ;  /* 0x00002cc0001a7802 */ /* 0x000fce0000000f00 */
[----:B------:R-:W-:Y:S05]  /*2cb0*/  CALL.REL.NOINC `($__internal_429_$__cuda_sm20_rem_s64) ;  /* 0x0000004000c87944 */ /* 0x000fea0003c00000 */
.L_x_19886:
[----:B------:R-:W-:Y:S05]  /*2cc0*/  BSYNC.RECONVERGENT B1 ;  /* 0x0000000000017941 */ /* 0x000fea0003800200 */
.L_x_19884:
        /* <DEDUP_REMOVED lines=30> */
.L_x_19888:
[----:B------:R-:W-:Y:S01]  /*2eb0*/  MOV R24, R10 ;  /* 0x0000000a00187202 */ /* 0x000fe20000000f00 */
[----:B------:R-:W-:Y:S01]  /*2ec0*/  IMAD.MOV.U32 R21, RZ, RZ, R11 ;  /* 0x000000ffff157224 */ /* 0x000fe200078e000b */
[----:B------:R-:W-:Y:S01]  /*2ed0*/  MOV R18, R20 ;  /* 0x0000001400127202 */ /* 0x000fe20000000f00 */
[----:B------:R-:W-:Y:S01]  /*2ee0*/  IMAD.MOV.U32 R19, RZ, RZ, R9 ;  /* 0x000000ffff137224 */ /* 0x000fe200078e0009 */
[----:B------:R-:W-:-:S07]  /*2ef0*/  MOV R26, 0x2f10 ;  /* 0x00002f10001a7802 */ /* 0x000fce0000000f00 */
[----:B------:R-:W-:Y:S05]  /*2f00*/  CALL.REL.NOINC `($__internal_429_$__cuda_sm20_rem_s64) ;  /* 0x0000004000347944 */ /* 0x000fea0003c00000 */
.L_x_19889:
[----:B------:R-:W-:Y:S05]  /*2f10*/  BSYNC.RECONVERGENT B1 ;  /* 0x0000000000017941 */ /* 0x000fea0003800200 */
.L_x_19887:
[----:B------:R-:W-:Y:S02]  /*2f20*/  IMAD R7, R7, R16, RZ ;  /* 0x0000001007077224 */ /* 0x000fe400078e02ff */
[----:B------:R-:W-:-:S04]  /*2f30*/  IMAD.WIDE.U32 R22, R16, R6, R22 ;  /* 0x0000000610167225 */ /* 0x000fc800078e0016 */
[----:B------:R-:W-:-:S05]  /*2f40*/  IMAD R7, R17, R6, R7 ;  /* 0x0000000611077224 */ /* 0x000fca00078e0207 */
[----:B------:R-:W-:-:S07]  /*2f50*/  IADD3 R23, PT, PT, R23, R7, RZ ;  /* 0x0000000717177210 */ /* 0x000fce0007ffe0ff */
.L_x_19844:
        /* <DEDUP_REMOVED lines=10> */
.L_x_19843:
        /* <DEDUP_REMOVED lines=18> */
.L_x_19917:
        /* <DEDUP_REMOVED lines=30> */
.L_x_19894:
[----:B------:R-:W-:Y:S01]  /*3300*/  IMAD.MOV.U32 R26, RZ, RZ, R18 ;  /* 0x000000ffff1a7224 */ /* 0x000fe200078e0012 */
[----:B------:R-:W-:Y:S01]  /*3310*/  MOV R13, R19 ;  /* 0x00000013000d7202 */ /* 0x000fe20000000f00 */
[----:B------:R-:W-:Y:S01]  /*3320*/  IMAD.MOV.U32 R14, RZ, RZ, R20 ;  /* 0x000000ffff0e7224 */ /* 0x000fe200078e0014 */
[----:B------:R-:W-:Y:S02]  /*3330*/  MOV R11, R21 ;  /* 0x00000015000b7202 */ /* 0x000fe40000000f00 */
[----:B------:R-:W-:-:S07]  /*3340*/  MOV R12, 0x3360 ;  /* 0x00003360000c7802 */ /* 0x000fce0000000f00 */
[----:B-1----:R-:W-:Y:S05]  /*3350*/  CALL.REL.NOINC `($__internal_428_$__cuda_sm20_div_s64) ;  /* 0x0000003400d47944 */ /* 0x002fea0003c00000 */
        /* <DEDUP_REMOVED lines=9> */
.L_x_19895:
[----:B------:R-:W-:Y:S05]  /*33f0*/  BSYNC.RECONVERGENT B1 ;  /* 0x0000000000017941 */ /* 0x000fea0003800200 */
.L_x_19893:
        /* <DEDUP_REMOVED lines=39> */
.L_x_19897:
[----:B------:R-:W-:Y:S01]  /*3670*/  IMAD.MOV.U32 R26, RZ, RZ, R36 ;  /* 0x000000ffff1a7224 */ /* 0x000fe200078e0024 */
[----:B------:R-:W-:Y:S01]  /*3680*/  MOV R13, R37 ;  /* 0x00000025000d7202 */ /* 0x000fe20000000f00 */
[----:B------:R-:W-:Y:S01]  /*3690*/  IMAD.MOV.U32 R14, RZ, RZ, R38 ;  /* 0x000000ffff0e7224 */ /* 0x000fe200078e0026 */
[----:B------:R-:W-:Y:S02]  /*36a0*/  MOV R11, R39 ;  /* 0x00000027000b7202 */ /* 0x000fe40000000f00 */
[----:B------:R-:W-:-:S07]  /*36b0*/  MOV R12, 0x36d0 ;  /* 0x000036d0000c7802 */ /* 0x000fce0000000f00 */
[----:B-1----:R-:W-:Y:S05]  /*36c0*/  CALL.REL.NOINC `($__internal_428_$__cuda_sm20_div_s64) ;  /* 0x0000003000f87944 */ /* 0x002fea0003c00000 */
        /* <DEDUP_REMOVED lines=11> */
.L_x_19898:
[----:B------:R-:W-:Y:S05]  /*3780*/  BSYNC.RECONVERGENT B1 ;  /* 0x0000000000017941 */ /* 0x000fea0003800200 */
.L_x_19896:
        /* <DEDUP_REMOVED lines=37> */
.L_x_19900:
        /* <DEDUP_REMOVED lines=17> */
.L_x_19901:
[----:B------:R-:W-:Y:S05]  /*3af0*/  BSYNC.RECONVERGENT B1 ;  /* 0x0000000000017941 */ /* 0x000fea0003800200 */
.L_x_19899:
        /* <DEDUP_REMOVED lines=38> */
.L_x_19903:
        /* <DEDUP_REMOVED lines=17> */
.L_x_19904:
[----:B------:R-:W-:Y:S05]  /*3e70*/  BSYNC.RECONVERGENT B1 ;  /* 0x0000000000017941 */ /* 0x000fea0003800200 */
.L_x_19902:
        /* <DEDUP_REMOVED lines=38> */
.L_x_19906:
        /* <DEDUP_REMOVED lines=17> */
.L_x_19907:
[----:B------:R-:W-:Y:S05]  /*41f0*/  BSYNC.RECONVERGENT B1 ;  /* 0x0000000000017941 */ /* 0x000fea0003800200 */
.L_x_19905:
        /* <DEDUP_REMOVED lines=40> */
.L_x_19909:
        /* <DEDUP_REMOVED lines=17> */
.L_x_19910:
[----:B------:R-:W-:Y:S05]  /*4590*/  BSYNC.RECONVERGENT B1 ;  /* 0x0000000000017941 */ /* 0x000fea0003800200 */
.L_x_19908:
        /* <DEDUP_REMOVED lines=40> */
.L_x_19912:
        /* <DEDUP_REMOVED lines=17> */
.L_x_19913:
[----:B------:R-:W-:Y:S05]  /*4930*/  BSYNC.RECONVERGENT B1 ;  /* 0x0000000000017941 */ /* 0x000fea0003800200 */
.L_x_19911:
        /* <DEDUP_REMOVED lines=38> */
.L_x_19915:
        /* <DEDUP_REMOVED lines=17> */
.L_x_19916:
[----:B------:R-:W-:Y:S05]  /*4cb0*/  BSYNC.RECONVERGENT B1 ;  /* 0x0000000000017941 */ /* 0x000fea0003800200 */
.L_x_19914:
        /* <DEDUP_REMOVED lines=15> */
.L_x_19892:
        /* <DEDUP_REMOVED lines=37> */
.L_x_19920:
        /* <DEDUP_REMOVED lines=15> */
.L_x_19921:
[----:B------:R-:W-:Y:S05]  /*50f0*/  BSYNC.RECONVERGENT B1 ;  /* 0x0000000000017941 */ /* 0x000fea0003800200 */
.L_x_19919:
        /* <DEDUP_REMOVED lines=39> */
.L_x_19923:
[----:B------:R-:W-:Y:S01]  /*5370*/  MOV R26, R18 ;  /* 0x00000012001a7202 */ /* 0x000fe20000000f00 */
[----:B------:R-:W-:Y:S01]  /*5380*/  IMAD.MOV.U32 R13, RZ, RZ, R19 ;  /* 0x000000ffff0d7224 */ /* 0x000fe200078e0013 */
[----:B------:R-:W-:Y:S02]  /*5390*/  MOV R14, R6 ;  /* 0x00000006000e7202 */ /* 0x000fe40000000f00 */
[----:B------:R-:W-:Y:S02]  /*53a0*/  MOV R11, R7 ;  /* 0x00000007000b7202 */ /* 0x000fe40000000f00 */
[----:B------:R-:W-:-:S07]  /*53b0*/  MOV R12, 0x53d0 ;  /* 0x000053d0000c7802 */ /* 0x000fce0000000f00 */
[----:B------:R-:W-:Y:S05]  /*53c0*/  CALL.REL.NOINC `($__internal_428_$__cuda_sm20_div_s64) ;  /* 0x0000001400b87944 */ /* 0x000fea0003c00000 */
        /* <DEDUP_REMOVED lines=11> */
.L_x_19924:
[----:B------:R-:W-:Y:S05]  /*5480*/  BSYNC.RECONVERGENT B1 ;  /* 0x0000000000017941 */ /* 0x000fea0003800200 */
.L_x_19922:
        /* <DEDUP_REMOVED lines=40> */
.L_x_19926:
        /* <DEDUP_REMOVED lines=17> */
.L_x_19927:
[----:B------:R-:W-:Y:S05]  /*5820*/  BSYNC.RECONVERGENT B1 ;  /* 0x0000000000017941 */ /* 0x000fea0003800200 */
.L_x_19925:
        /* <DEDUP_REMOVED lines=40> */
.L_x_19929:
[----:B------:R-:W-:Y:S01]  /*5ab0*/  MOV R26, R18 ;  /* 0x00000012001a7202 */ /* 0x000fe20000000f00 */
[----:B------:R-:W-:Y:S01]  /*5ac0*/  IMAD.MOV.U32 R14, RZ, RZ, R20 ;  /* 0x000000ffff0e7224 */ /* 0x000fe200078e0014 */
[----:B------:R-:W-:Y:S02]  /*5ad0*/  MOV R13, R19 ;  /* 0x00000013000d7202 */ /* 0x000fe40000000f00 */
[----:B------:R-:W-:Y:S02]  /*5ae0*/  MOV R11, R21 ;  /* 0x00000015000b7202 */ /* 0x000fe40000000f00 */
[----:B------:R-:W-:-:S07]  /*5af0*/  MOV R12, 0x5b10 ;  /* 0x00005b10000c7802 */ /* 0x000fce0000000f00 */
[----:B------:R-:W-:Y:S05]  /*5b00*/  CALL.REL.NOINC `($__internal_428_$__cuda_sm20_div_s64) ;  /* 0x0000000c00e87944 */ /* 0x000fea0003c00000 */
        /* <DEDUP_REMOVED lines=11> */
.L_x_19930:
[----:B------:R-:W-:Y:S05]  /*5bc0*/  BSYNC.RECONVERGENT B1 ;  /* 0x0000000000017941 */ /* 0x000fea0003800200 */
.L_x_19928:
        /* <DEDUP_REMOVED lines=11> */
.L_x_19918:
        /* <DEDUP_REMOVED lines=35> */
.L_x_19933:
[----:B------:R-:W-:Y:S01]  /*5eb0*/  MOV R26, R18 ;  /* 0x00000012001a7202 */ /* 0x000fe20000000f00 */
[----:B------:R-:W-:Y:S01]  /*5ec0*/  IMAD.MOV.U32 R13, RZ, RZ, R19 ;  /* 0x000000ffff0d7224 */ /* 0x000fe200078e0013 */
[----:B------:R-:W-:Y:S02]  /*5ed0*/  MOV R14, R4 ;  /* 0x00000004000e7202 */ /* 0x000fe40000000f00 */
[----:B------:R-:W-:Y:S02]  /*5ee0*/  MOV R11, R5 ;  /* 0x00000005000b7202 */ /* 0x000fe40000000f00 */
[----:B------:R-:W-:-:S07]  /*5ef0*/  MOV R12, 0x5f10 ;  /* 0x00005f10000c7802 */ /* 0x000fce0000000f00 */
[----:B------:R-:W-:Y:S05]  /*5f00*/  CALL.REL.NOINC `($__internal_428_$__cuda_sm20_div_s64) ;  /* 0x0000000800e87944 */ /* 0x000fea0003c00000 */
        /* <DEDUP_REMOVED lines=8> */
.L_x_19934:
[----:B------:R-:W-:Y:S05]  /*5f90*/  BSYNC.RECONVERGENT B1 ;  /* 0x0000000000017941 */ /* 0x000fea0003800200 */
.L_x_19932:
        /* <DEDUP_REMOVED lines=39> */
.L_x_19936:
[----:B------:R-:W-:Y:S01]  /*6210*/  MOV R26, R18 ;  /* 0x00000012001a7202 */ /* 0x000fe20000000f00 */
[----:B------:R-:W-:Y:S01]  /*6220*/  IMAD.MOV.U32 R13, RZ, RZ, R19 ;  /* 0x000000ffff0d7224 */ /* 0x000fe200078e0013 */
[----:B------:R-:W-:Y:S02]  /*6230*/  MOV R14, R16 ;  /* 0x00000010000e7202 */ /* 0x000fe40000000f00 */
[----:B------:R-:W-:Y:S02]  /*6240*/  MOV R11, R17 ;  /* 0x00000011000b7202 */ /* 0x000fe40000000f00 */
[----:B------:R-:W-:-:S07]  /*6250*/  MOV R12, 0x6270 ;  /* 0x00006270000c7802 */ /* 0x000fce0000000f00 */
[----:B------:R-:W-:Y:S05]  /*6260*/  CALL.REL.NOINC `($__internal_428_$__cuda_sm20_div_s64) ;  /* 0x0000000800107944 */ /* 0x000fea0003c00000 */
        /* <DEDUP_REMOVED lines=11> */
.L_x_19937:
[----:B------:R-:W-:Y:S05]  /*6320*/  BSYNC.RECONVERGENT B1 ;  /* 0x0000000000017941 */ /* 0x000fea0003800200 */
.L_x_19935:
        /* <DEDUP_REMOVED lines=11> */
.L_x_19931:
        /* <DEDUP_REMOVED lines=31> */
.L_x_19939:
[----:B------:R-:W-:Y:S01]  /*65d0*/  IMAD.MOV.U32 R24, RZ, RZ, R20 ;  /* 0x000000ffff187224 */ /* 0x000fe200078e0014 */
[----:B------:R-:W-:-:S07]  /*65e0*/  MOV R26, 0x6600 ;  /* 0x00006600001a7802 */ /* 0x000fce0000000f00 */
[----:B------:R-:W-:Y:S05]  /*65f0*/  CALL.REL.NOINC `($__internal_429_$__cuda_sm20_rem_s64) ;  /* 0x0000000800787944 */ /* 0x000fea0003c00000 */
[----:B------:R-:W-:Y:S02]  /*6600*/  MOV R4, R6 ;  /* 0x0000000600047202 */ /* 0x000fe40000000f00 */
[----:B------:R-:W-:-:S07]  /*6610*/  MOV R5, R7 ;  /* 0x0000000700057202 */ /* 0x000fce0000000f00 */
.L_x_19940:
[----:B------:R-:W-:Y:S05]  /*6620*/  BSYNC.RECONVERGENT B1 ;  /* 0x0000000000017941 */ /* 0x000fea0003800200 */
.L_x_19938:
        /* <DEDUP_REMOVED lines=9> */
.L_x_19891:
[----:B------:R-:W2:Y:S04]  /*66c0*/  LDG.E.U16 R8, desc[UR12][R8.64] ;  /* 0x0000000c08087981 */ /* 0x000ea8000c1e1500 */
[----:B--2---:R1:W-:Y:S02]  /*66d0*/  STS.U16 [R3], R8 ;  /* 0x0000000803007388 */ /* 0x0043e40000000400 */
.L_x_19890:
[----:B------:R-:W-:Y:S05]  /*66e0*/  BSYNC.RECONVERGENT B0 ;  /* 0x0000000000007941 */ /* 0x000fea0003800200 */
.L_x_19842:
[----:B------:R-:W-:Y:S01]  /*66f0*/  BAR.SYNC.DEFER_BLOCKING 0x0 ;  /* 0x0000000000007b1d */ /* 0x000fe20000010000 */
[----:B------:R-:W-:Y:S02]  /*6700*/  ISETP.GE.U32.AND P0, PT, R2, 0x42, PT ;  /* 0x000000420200780c */ /* 0x000fe40003f06070 */
[----:B------:R-:W-:-:S11]  /*6710*/  ISETP.GT.U32.AND P1, PT, R0, 0x1f, PT ;  /* 0x0000001f0000780c */ /* 0x000fd60003f24070 */
[----:B------:R-:W-:Y:S05]  /*6720*/  @!P0 BRA `(.L_x_19941) ;  /* 0x0000000000308947 */ /* 0x000fea0003800000 */
.L_x_19942:
        /* <DEDUP_REMOVED lines=12> */
.L_x_19941:
        /* <DEDUP_REMOVED lines=44> */
        .weak           $__internal_428_$__cuda_sm20_div_s64
        .type           $__internal_428_$__cuda_sm20_div_s64,@function
        .size           $__internal_428_$__cuda_sm20_div_s64,($__internal_429_$__cuda_sm20_rem_s64 - $__internal_428_$__cuda_sm20_div_s64)
$__internal_428_$__cuda_sm20_div_s64:
        /* <DEDUP_REMOVED lines=82> */
[----:B------:R-:W-:Y:S06]  /*6fd0*/  RET.REL.NODEC R12 `(contiguous_nansum2_u16) ;  /* 0xffffff900c087950 */ /* 0x000fec0003c3ffff */
        .weak           $__internal_429_$__cuda_sm20_rem_s64
        .type           $__internal_429_$__cuda_sm20_rem_s64,@function
        .size           $__internal_429_$__cuda_sm20_rem_s64,(.L_x_32632 - $__internal_429_$__cuda_sm20_rem_s64)
$__internal_429_$__cuda_sm20_rem_s64:
        /* <DEDUP_REMOVED lines=76> */
[----:B------:R-:W-:Y:S06]  /*74a0*/  RET.REL.NODEC R26 `(contiguous_nansum2_u16) ;  /* 0xffffff881ad47950 */ /* 0x000fec0003c3ffff */
.L_x_19943:
        /* <DEDUP_REMOVED lines=13> */
.L_x_32632:


//--------------------- .text.uncontiguous_nansum_u16 --------------------------
	.section	.text.uncontiguous_nansum_u16,"ax",@progbits
	.align	128
        .global         uncontiguous_nansum_u16
        .type           uncontiguous_nansum_u16,@function
        .size           uncontiguous_nansum_u16,(.L_x_32634 - uncontiguous_nansum_u16)
        .other          uncontiguous_nansum_u16,@"STO_CUDA_ENTRY STV_DEFAULT"
uncontiguous_nansum_u16:
.text.uncontiguous_nansum_u16:
        /* <DEDUP_REMOVED lines=37> */
.L_x_19972:
        /* <DEDUP_REMOVED lines=32> */
.L_x_19949:
[----:B------:R-:W-:Y:S01]  /*0450*/  MOV R26, R6 ;  /* 0x00000006001a7202 */ /* 0x000fe20000000f00 */
[----:B------:R-:W-:Y:S01]  /*0460*/  IMAD.MOV.U32 R13, RZ, RZ, R9 ;  /* 0x000000ffff0d7224 */ /* 0x000fe200078e0009 */
[----:B------:R-:W-:Y:S01]  /*0470*/  MOV R14, R40 ;  /* 0x00000028000e7202 */ /* 0x000fe20000000f00 */
[----:B------:R-:W-:Y:S01]  /*0480*/  IMAD.MOV.U32 R11, RZ, RZ, R41 ;  /* 0x000000ffff0b7224 */ /* 0x000fe200078e0029 */
[----:B------:R-:W-:-:S07]  /*0490*/  MOV R12, 0x4b0 ;  /* 0x000004b0000c7802 */ /* 0x000fce0000000f00 */
[----:B-1----:R-:W-:Y:S05]  /*04a0*/  CALL.REL.NOINC `($__internal_430_$__cuda_sm20_div_s64) ;  /* 0x0000006400187944 */ /* 0x002fea0003c00000 */
        /* <DEDUP_REMOVED lines=10> */
.L_x_19950:
[----:B------:R-:W-:Y:S05]  /*0550*/  BSYNC.RECONVERGENT B1 ;  /* 0x0000000000017941 */ /* 0x000fea0003800200 */
.L_x_19948:
        /* <DEDUP_REMOVED lines=33> */
.L_x_19952:
[----:B------:R-:W-:Y:S01]  /*0770*/  IMAD.MOV.U32 R26, RZ, RZ, R20 ;  /* 0x000000ffff1a7224 */ /* 0x000fe200078e0014 */
[----:B------:R-:W-:Y:S01]  /*0780*/  MOV R13, R7 ;  /* 0x00000007000d7202 */ /* 0x000fe20000000f00 */
[----:B------:R-:W-:Y:S01]  /*0790*/  IMAD.MOV.U32 R14, RZ, RZ, R40 ;  /* 0x000000ffff0e7224 */ /* 0x000fe200078e0028 */
[----:B------:R-:W-:Y:S02]  /*07a0*/  MOV R11, R41 ;  /* 0x00000029000b7202 */ /* 0x000fe40000000f00 */
[----:B------:R-:W-:-:S07]  /*07b0*/  MOV R12, 0x7d0 ;  /* 0x000007d0000c7802 */ /* 0x000fce0000000f00 */
[----:B------:R-:W-:Y:S05]  /*07c0*/  CALL.REL.NOINC `($__internal_430_$__cuda_sm20_div_s64) ;  /* 0x0000006000507944 */ /* 0x000fea0003c00000 */
        /* <DEDUP_REMOVED lines=9> */
.L_x_19953:
[----:B------:R-:W-:Y:S05]  /*0860*/  BSYNC.RECONVERGENT B1 ;  /* 0x0000000000017941 */ /* 0x000fea0003800200 */
.L_x_19951:
        /* <DEDUP_REMOVED lines=34> */
.L_x_19955:
[----:B------:R-:W-:Y:S01]  /*0a90*/  MOV R26, R34 ;  /* 0x00000022001a7202 */ /* 0x000fe20000000f00 */
[----:B------:R-:W-:Y:S01]  /*0aa0*/  IMAD.MOV.U32 R13, RZ, RZ, R35 ;  /* 0x000000ffff0d7224 */ /* 0x000fe200078e0023 */
[----:B------:R-:W-:Y:S01]  /*0ab0*/  MOV R14, R20 ;  /* 0x00000014000e7202 */ /* 0x000fe20000000f00 */
[----:B------:R-:W-:Y:S01]  /*0ac0*/  IMAD.MOV.U32 R11, RZ, RZ, R21 ;  /* 0x000000ffff0b7224 */ /* 0x000fe200078e0015 */
[----:B------:R-:W-:-:S07]  /*0ad0*/  MOV R12, 0xaf0 ;  /* 0x00000af0000c7802 */ /* 0x000fce0000000f00 */
[----:B------:R-:W-:Y:S05]  /*0ae0*/  CALL.REL.NOINC `($__internal_430_$__cuda_sm20_div_s64) ;  /* 0x0000005c00887944 */ /* 0x000fea0003c00000 */
        /* <DEDUP_REMOVED lines=10> */
.L_x_19956:
[----:B------:R-:W-:Y:S05]  /*0b90*/  BSYNC.RECONVERGENT B1 ;  /* 0x0000000000017941 */ /* 0x000fea0003800200 */
.L_x_19954:
        /* <DEDUP_REMOVED lines=34> */
.L_x_19958:
        /* <DEDUP_REMOVED lines=16> */
.L_x_19959:
[----:B------:R-:W-:Y:S05]  /*0ec0*/  BSYNC.RECONVERGENT B1 ;  /* 0x0000000000017941 */ /* 0x000fea0003800200 */
.L_x_19957:
        /* <DEDUP_REMOVED lines=36> */
.L_x_19961:
        /* <DEDUP_REMOVED lines=16> */
.L_x_19962:
[----:B------:R-:W-:Y:S05]  /*1210*/  BSYNC.RECONVERGENT B1 ;  /* 0x0000000000017941 */ /* 0x000fea0003800200 */
.L_x_19960:
        /* <DEDUP_REMOVED lines=35> */
.L_x_19964:
[----:B------:R-:W-:Y:S01]  /*1450*/  IMAD.MOV.U32 R26, RZ, RZ, R34 ;  /* 0x000000ffff1a7224 */ /* 0x000fe200078e0022 */
[----:B------:R-:W-:Y:S01]  /*1460*/  MOV R13, R35 ;  /* 0x00000023000d7202 */ /* 0x000fe20000000f00 */
[----:B------:R-:W-:Y:S01]  /*1470*/  IMAD.MOV.U32 R14, RZ, RZ, R20 ;  /* 0x000000ffff0e7224 */ /* 0x000fe200078e0014 */
[----:B------:R-:W-:Y:S02]  /*1480*/  MOV R11, R21 ;  /* 0x00000015000b7202 */ /* 0x000fe40000000f00 */
[----:B------:R-:W-:-:S07]  /*1490*/  MOV R12, 0x14b0 ;  /* 0x000014b0000c7802 */ /* 0x000fce0000000f00 */
[----:B------:R-:W-:Y:S05]  /*14a0*/  CALL.REL.NOINC `($__internal_430_$__cuda_sm20_div_s64) ;  /* 0x0000005400187944 */ /* 0x000fea0003c00000 */
        /* <DEDUP_REMOVED lines=10> */
.L_x_19965:
[----:B------:R-:W-:Y:S05]  /*1550*/  BSYNC.RECONVERGENT B1 ;  /* 0x0000000000017941 */ /* 0x000fea0003800200 */
.L_x_19963:
        /* <DEDUP_REMOVED lines=34> */
.L_x_19967:
[----:B------:R-:W-:Y:S01]  /*1780*/  IMAD.MOV.U32 R26, RZ, RZ, R38 ;  /* 0x000000ffff1a7224 */ /* 0x000fe200078e0026 */
[----:B------:R-:W-:Y:S01]  /*1790*/  MOV R13, R39 ;  /* 0x00000027000d7202 */ /* 0x000fe20000000f00 */
[----:B------:R-:W-:Y:S01]  /*17a0*/  IMAD.MOV.U32 R14, RZ, RZ, R20 ;  /* 0x000000ffff0e7224 */ /* 0x000fe200078e0014 */
[----:B------:R-:W-:Y:S02]  /*17b0*/  MOV R11, R21 ;  /* 0x00000015000b7202 */ /* 0x000fe40000000f00 */
[----:B------:R-:W-:-:S07]  /*17c0*/  MOV R12, 0x17e0 ;  /* 0x000017e0000c7802 */ /* 0x000fce0000000f00 */
[----:B------:R-:W-:Y:S05]  /*17d0*/  CALL.REL.NOINC `($__internal_430_$__cuda_sm20_div_s64) ;  /* 0x00000050004c7944 */ /* 0x000fea0003c00000 */
        /* <DEDUP_REMOVED lines=10> */
.L_x_19968:
[----:B------:R-:W-:Y:S05]  /*1880*/  BSYNC.RECONVERGENT B1 ;  /* 0x0000000000017941 */ /* 0x000fea0003800200 */
.L_x_19966:
        /* <DEDUP_REMOVED lines=35> */
.L_x_19970:
[----:B------:R-:W-:Y:S01]  /*1ac0*/  MOV R26, R34 ;  /* 0x00000022001a7202 */ /* 0x000fe20000000f00 */
[----:B------:R-:W-:Y:S01]  /*1ad0*/  IMAD.MOV.U32 R13, RZ, RZ, R35 ;  /* 0x000000ffff0d7224 */ /* 0x000fe200078e0023 */
[----:B------:R-:W-:Y:S01]  /*1ae0*/  MOV R14, R20 ;  /* 0x00000014000e7202 */ /* 0x000fe20000000f00 */
[----:B------:R-:W-:Y:S01]  /*1af0*/  IMAD.MOV.U32 R11, RZ, RZ, R21 ;  /* 0x000000ffff0b7224 */ /* 0x000fe200078e0015 */
[----:B------:R-:W-:-:S07]  /*1b00*/  MOV R12, 0x1b20 ;  /* 0x00001b20000c7802 */ /* 0x000fce0000000f00 */
[----:B------:R-:W-:Y:S05]  /*1b10*/  CALL.REL.NOINC `($__internal_430_$__cuda_sm20_div_s64) ;  /* 0x0000004c007c7944 */ /* 0x000fea0003c00000 */
        /* <DEDUP_REMOVED lines=10> */
.L_x_19971:
[----:B------:R-:W-:Y:S05]  /*1bc0*/  BSYNC.RECONVERGENT B1 ;  /* 0x0000000000017941 */ /* 0x000fea0003800200 */
.L_x_19969:
        /* <DEDUP_REMOVED lines=8> */
.L_x_19947:
        /* <DEDUP_REMOVED lines=35> */
.L_x_19975:
        /* <DEDUP_REMOVED lines=16> */
.L_x_19976:
[----:B------:R-:W-:Y:S05]  /*1f80*/  BSYNC.RECONVERGENT B1 ;  /* 0x0000000000017941 */ /* 0x000fea0003800200 */
.L_x_19974:
        /* <DEDUP_REMOVED lines=34> */
.L_x_19978:
        /* <DEDUP_REMOVED lines=16> */
.L_x_19979:
[----:B------:R-:W-:Y:S05]  /*22b0*/  BSYNC.RECONVERGENT B1 ;  /* 0x0000000000017941 */ /* 0x000fea0003800200 */
.L_x_19977:
        /* <DEDUP_REMOVED lines=35> */
.L_x_19981:
        /* <DEDUP_REMOVED lines=16> */
.L_x_19982:
[----:B------:R-:W-:Y:S05]  /*25f0*/  BSYNC.RECONVERGENT B1 ;  /* 0x0000000000017941 */ /* 0x000fea0003800200 */
.L_x_19980:
        /* <DEDUP_REMOVED lines=35> */
.L_x_19984:
[----:B------:R-:W-:Y:S01]  /*2830*/  IMAD.MOV.U32 R26, RZ, RZ, R18 ;  /* 0x000000ffff1a7224 */ /* 0x000fe200078e0012 */
[----:B------:R-:W-:Y:S01]  /*2840*/  MOV R13, R19 ;  /* 0x00000013000d7202 */ /* 0x000fe20000000f00 */
[----:B------:R-:W-:Y:S01]  /*2850*/  IMAD.MOV.U32 R14, RZ, RZ, R16 ;  /* 0x000000ffff0e7224 */ /* 0x000fe200078e0010 */
[----:B------:R-:W-:Y:S02]  /*2860*/  MOV R11, R17 ;  /* 0x00000011000b7202 */ /* 0x000fe40000000f00 */
[----:B------:R-:W-:-:S07]  /*2870*/  MOV R12, 0x2890 ;  /* 0x00002890000c7802 */ /* 0x000fce0000000f00 */
[----:B------:R-:W-:Y:S05]  /*2880*/  CALL.REL.NOINC `($__internal_430_$__cuda_sm20_div_s64) ;  /* 0x0000004000207944 */ /* 0x000fea0003c00000 */
        /* <DEDUP_REMOVED lines=10> */
.L_x_19985:
[----:B------:R-:W-:Y:S05]  /*2930*/  BSYNC.RECONVERGENT B1 ;  /* 0x0000000000017941 */ /* 0x000fea0003800200 */
.L_x_19983:
[----:B------:R-:W-:Y:S01]  /*2940*/  IMAD R11, R11, R34, RZ ;  /* 0x000000220b0b7224 */ /* 0x000fe200078e02ff */
[----:B------:R-:W-:Y:S01]  /*2950*/  IADD3 R8, PT, PT, R8, -0x2, RZ ;  /* 0xfffffffe08087810 */ /* 0x000fe20007ffe0ff */
[----:B------:R-:W-:Y:S02]  /*2960*/  IMAD.MOV.U32 R38, RZ, RZ, R22 ;  /* 0x000000ffff267224 */ /* 0x000fe400078e0016 */
[-C--:B------:R-:W-:Y:S02]  /*2970*/  IMAD R11, R35, R10.reuse, R11 ;  /* 0x0000000a230b7224 */ /* 0x080fe400078e020b */
[----:B------:R-:W-:-:S04]  /*2980*/  IMAD.WIDE.U32 R22, R34, R10, R38 ;  /* 0x0000000a22167225 */ /* 0x000fc800078e0026 */
[----:B------:R-:W-:-:S07]  /*2990*/  IMAD.IADD R23, R23, 0x1, R11 ;  /* 0x0000000117177824 */ /* 0x000fce00078e020b */
.L_x_19973:
        /* <DEDUP_REMOVED lines=31> */
.L_x_19987:
[----:B------:R-:W-:Y:S01]  /*2b90*/  MOV R18, R6 ;  /* 0x0000000600127202 */ /* 0x000fe20000000f00 */
[----:B------:R-:W-:Y:S01]  /*2ba0*/  IMAD.MOV.U32 R21, RZ, RZ, R9 ;  /* 0x000000ffff157224 */ /* 0x000fe200078e0009 */
[----:B------:R-:W-:Y:S01]  /*2bb0*/  MOV R24, R16 ;  /* 0x0000001000187202 */ /* 0x000fe20000000f00 */
[----:B------:R-:W-:Y:S01]  /*2bc0*/  IMAD.MOV.U32 R19, RZ, RZ, R17 ;  /* 0x000000ffff137224 */ /* 0x000fe200078e0011 */
[----:B------:R-:W-:-:S07]  /*2bd0*/  MOV R26, 0x2bf0 ;  /* 0x00002bf0001a7802 */ /* 0x000fce0000000f00 */
[----:B------:R-:W-:Y:S05]  /*2be0*/  CALL.REL.NOINC `($__internal_431_$__cuda_sm20_rem_s64) ;  /* 0x0000004000947944 */ /* 0x000fea0003c00000 */
.L_x_19988:
[----:B------:R-:W-:Y:S05]  /*2bf0*/  BSYNC.RECONVERGENT B1 ;  /* 0x0000000000017941 */ /* 0x000fea0003800200 */
.L_x_19986:
        /* <DEDUP_REMOVED lines=30> */
.L_x_19990:
[----:B------:R-:W-:Y:S01]  /*2de0*/  MOV R24, R16 ;  /* 0x0000001000187202 */ /* 0x000fe20000000f00 */
[----:B------:R-:W-:Y:S01]  /*2df0*/  IMAD.MOV.U32 R19, RZ, RZ, R17 ;  /* 0x000000ffff137224 */ /* 0x000fe200078e0011 */
[----:B------:R-:W-:Y:S01]  /*2e00*/  MOV R18, R20 ;  /* 0x0000001400127202 */ /* 0x000fe20000000f00 */
[----:B------:R-:W-:Y:S01]  /*2e10*/  IMAD.MOV.U32 R21, RZ, RZ, R7 ;  /* 0x000000ffff157224 */ /* 0x000fe200078e0007 */
[----:B------:R-:W-:-:S07]  /*2e20*/  MOV R26, 0x2e40 ;  /* 0x00002e40001a7802 */ /* 0x000fce0000000f00 */
[----:B------:R-:W-:Y:S05]  /*2e30*/  CALL.REL.NOINC `($__internal_431_$__cuda_sm20_rem_s64) ;  /* 0x0000004000007944 */ /* 0x000fea0003c00000 */
[----:B------:R-:W-:Y:S01]  /*2e40*/  MOV R6, R10 ;  /* 0x0000000a00067202 */ /* 0x000fe20000000f00 */
[----:B------:R-:W-:-:S07]  /*2e50*/  IMAD.MOV.U32 R7, RZ, RZ, R11 ;  /* 0x000000ffff077224 */ /* 0x000fce00078e000b */
.L_x_19991:
[----:B------:R-:W-:Y:S05]  /*2e60*/  BSYNC.RECONVERGENT B1 ;  /* 0x0000000000017941 */ /* 0x000fea0003800200 */
.L_x_19989:
[----:B------:R-:W-:Y:S02]  /*2e70*/  IMAD R7, R7, R8, RZ ;  /* 0x0000000807077224 */ /* 0x000fe400078e02ff */
[----:B------:R-:W-:-:S04]  /*2e80*/  IMAD.WIDE.U32 R22, R8, R6, R22 ;  /* 0x0000000608167225 */ /* 0x000fc800078e0016 */
[----:B------:R-:W-:-:S05]  /*2e90*/  IMAD R7, R9, R6, R7 ;  /* 0x0000000609077224 */ /* 0x000fca00078e0207 */
[----:B------:R-:W-:-:S07]  /*2ea0*/  IADD3 R23, PT, PT, R23, R7, RZ ;  /* 0x0000000717177210 */ /* 0x000fce0007ffe0ff */
.L_x_19946:
        /* <DEDUP_REMOVED lines=10> */
.L_x_19945:
        /* <DEDUP_REMOVED lines=22> */
.L_x_20019:
        /* <DEDUP_REMOVED lines=32> */
.L_x_19996:
[----:B------:R-:W-:Y:S01]  /*32b0*/  IMAD.MOV.U32 R26, RZ, RZ, R10 ;  /* 0x000000ffff1a7224 */ /* 0x000fe200078e000a */
[----:B------:R-:W-:Y:S01]  /*32c0*/  MOV R13, R15 ;  /* 0x0000000f000d7202 */ /* 0x000fe20000000f00 */
[----:B------:R-:W-:Y:S01]  /*32d0*/  IMAD.MOV.U32 R14, RZ, RZ, R20 ;  /* 0x000000ffff0e7224 */ /* 0x000fe200078e0014 */
[----:B------:R-:W-:Y:S02]  /*32e0*/  MOV R11, R21 ;  /* 0x00000015000b7202 */ /* 0x000fe40000000f00 */
[----:B------:R-:W-:-:S07]  /*32f0*/  MOV R12, 0x3310 ;  /* 0x00003310000c7802 */ /* 0x000fce0000000f00 */
[----:B-123--:R-:W-:Y:S05]  /*3300*/  CALL.REL.NOINC `($__internal_430_$__cuda_sm20_div_s64) ;  /* 0x0000003400807944 */ /* 0x00efea0003c00000 */
        /* <DEDUP_REMOVED lines=10> */
.L_x_19997:
[----:B------:R-:W-:Y:S05]  /*33b0*/  BSYNC.RECONVERGENT B1 ;  /* 0x0000000000017941 */ /* 0x000fea0003800200 */
.L_x_19995:
        /* <DEDUP_REMOVED lines=38> */
.L_x_19999:
[----:B------:R-:W-:Y:S01]  /*3620*/  IMAD.MOV.U32 R26, RZ, RZ, R36 ;  /* 0x000000ffff1a7224 */ /* 0x000fe200078e0024 */
[----:B------:R-:W-:Y:S01]  /*3630*/  MOV R13, R37 ;  /* 0x00000025000d7202 */ /* 0x000fe20000000f00 */
[----:B------:R-:W-:Y:S01]  /*3640*/  IMAD.MOV.U32 R14, RZ, RZ, R38 ;  /* 0x000000ffff0e7224 */ /* 0x000fe200078e0026 */
[----:B------:R-:W-:Y:S02]  /*3650*/  MOV R11, R39 ;  /* 0x00000027000b7202 */ /* 0x000fe40000000f00 */
[----:B------:R-:W-:-:S07]  /*3660*/  MOV R12, 0x3680 ;  /* 0x00003680000c7802 */ /* 0x000fce0000000f00 */
[----:B-1----:R-:W-:Y:S05]  /*3670*/  CALL.REL.NOINC `($__internal_430_$__cuda_sm20_div_s64) ;  /* 0x0000003000a47944 */ /* 0x002fea0003c00000 */
        /* <DEDUP_REMOVED lines=11> */
.L_x_20000:
[----:B------:R-:W-:Y:S05]  /*3730*/  BSYNC.RECONVERGENT B1 ;  /* 0x0000000000017941 */ /* 0x000fea0003800200 */
.L_x_19998:
        /* <DEDUP_REMOVED lines=38> */
.L_x_20002:
[----:B------:R-:W-:Y:S01]  /*39a0*/  MOV R26, R36 ;  /* 0x00000024001a7202 */ /* 0x000fe20000000f00 */
[----:B------:R-:W-:Y:S01]  /*39b0*/  IMAD.MOV.U32 R13, RZ, RZ, R37 ;  /* 0x000000ffff0d7224 */ /* 0x000fe200078e0025 */
[----:B------:R-:W-:Y:S01]  /*39c0*/  MOV R14, R38 ;  /* 0x00000026000e7202 */ /* 0x000fe20000000f00 */
[----:B------:R-:W-:Y:S01]  /*39d0*/  IMAD.MOV.U32 R11, RZ, RZ, R39 ;  /* 0x000000ffff0b7224 */ /* 0x000fe200078e0027 */
[----:B------:R-:W-:-:S07]  /*39e0*/  MOV R12, 0x3a00 ;  /* 0x00003a00000c7802 */ /* 0x000fce0000000f00 */
[----:B-1----:R-:W-:Y:S05]  /*39f0*/  CALL.REL.NOINC `($__internal_430_$__cuda_sm20_div_s64) ;  /* 0x0000002c00c47944 */ /* 0x002fea0003c00000 */
        /* <DEDUP_REMOVED lines=11> */
.L_x_20003:
[----:B------:R-:W-:Y:S05]  /*3ab0*/  BSYNC.RECONVERGENT B1 ;  /* 0x0000000000017941 */ /* 0x000fea0003800200 */
.L_x_20001:
        /* <DEDUP_REMOVED lines=37> */
.L_x_20005:
        /* <DEDUP_REMOVED lines=17> */
.L_x_20006:
[----:B------:R-:W-:Y:S05]  /*3e20*/  BSYNC.RECONVERGENT B1 ;  /* 0x0000000000017941 */ /* 0x000fea0003800200 */
.L_x_20004:
        /* <DEDUP_REMOVED lines=38> */
.L_x_20008:
        /* <DEDUP_REMOVED lines=17> */
.L_x_20009:
[----:B------:R-:W-:Y:S05]  /*41a0*/  BSYNC.RECONVERGENT B1 ;  /* 0x0000000000017941 */ /* 0x000fea0003800200 */
.L_x_20007:
        /* <DEDUP_REMOVED lines=38> */
.L_x_20011:
        /* <DEDUP_REMOVED lines=17> */
.L_x_20012:
[----:B------:R-:W-:Y:S05]  /*4520*/  BSYNC.RECONVERGENT B1 ;  /* 0x0000000000017941 */ /* 0x000fea0003800200 */
.L_x_20010:
        /* <DEDUP_REMOVED lines=37> */
.L_x_20014:
        /* <DEDUP_REMOVED lines=17> */
.L_x_20015:
[----:B------:R-:W-:Y:S05]  /*4890*/  BSYNC.RECONVERGENT B1 ;  /* 0x0000000000017941 */ /* 0x000fea0003800200 */
.L_x_20013:
        /* <DEDUP_REMOVED lines=36> */
.L_x_20017:
        /* <DEDUP_REMOVED lines=17> */
.L_x_20018:
[----:B------:R-:W-:Y:S05]  /*4bf0*/  BSYNC.RECONVERGENT B1 ;  /* 0x0000000000017941 */ /* 0x000fea0003800200 */
.L_x_20016:
        /* <DEDUP_REMOVED lines=11> */
.L_x_19994:
        /* <DEDUP_REMOVED lines=36> */
.L_x_20022:
[----:B------:R-:W-:Y:S01]  /*4ef0*/  MOV R26, R10 ;  /* 0x0000000a001a7202 */ /* 0x000fe20000000f00 */
[----:B------:R-:W-:Y:S01]  /*4f00*/  IMAD.MOV.U32 R13, RZ, RZ, R15 ;  /* 0x000000ffff0d7224 */ /* 0x000fe200078e000f */
[----:B------:R-:W-:Y:S02]  /*4f10*/  MOV R14, R16 ;  /* 0x00000010000e7202 */ /* 0x000fe40000000f00 */
[----:B------:R-:W-:Y:S02]  /*4f20*/  MOV R11, R17 ;  /* 0x00000011000b7202 */ /* 0x000fe40000000f00 */
[----:B------:R-:W-:-:S07]  /*4f30*/  MOV R12, 0x4f50 ;  /* 0x00004f50000c7802 */ /* 0x000fce0000000f00 */
[----:B------:R-:W-:Y:S05]  /*4f40*/  CALL.REL.NOINC `($__internal_430_$__cuda_sm20_div_s64) ;  /* 0x0000001800707944 */ /* 0x000fea0003c00000 */
        /* <DEDUP_REMOVED lines=10> */
.L_x_20023:
[----:B------:R-:W-:Y:S05]  /*4ff0*/  BSYNC.RECONVERGENT B1 ;  /* 0x0000000000017941 */ /* 0x000fea0003800200 */
.L_x_20021:
        /* <DEDUP_REMOVED lines=41> */
.L_x_20025:
        /* <DEDUP_REMOVED lines=17> */
.L_x_20026:
[----:B------:R-:W-:Y:S05]  /*53a0*/  BSYNC.RECONVERGENT B1 ;  /* 0x0000000000017941 */ /* 0x000fea0003800200 */
.L_x_20024:
        /* <DEDUP_REMOVED lines=40> */
.L_x_20028:
[----:B------:R-:W-:Y:S01]  /*5630*/  MOV R26, R18 ;  /* 0x00000012001a7202 */ /* 0x000fe20000000f00 */
[----:B------:R-:W-:Y:S01]  /*5640*/  IMAD.MOV.U32 R14, RZ, RZ, R20 ;  /* 0x000000ffff0e7224 */ /* 0x000fe200078e0014 */
[----:B------:R-:W-:Y:S02]  /*5650*/  MOV R13, R19 ;  /* 0x00000013000d7202 */ /* 0x000fe40000000f00 */
[----:B------:R-:W-:Y:S02]  /*5660*/  MOV R11, R21 ;  /* 0x00000015000b7202 */ /* 0x000fe40000000f00 */
[----:B------:R-:W-:-:S07]  /*5670*/  MOV R12, 0x5690 ;  /* 0x00005690000c7802 */ /* 0x000fce0000000f00 */
[----:B------:R-:W-:Y:S05]  /*5680*/  CALL.REL.NOINC `($__internal_430_$__cuda_sm20_div_s64) ;  /* 0x0000001000a07944 */ /* 0x000fea0003c00000 */
        /* <DEDUP_REMOVED lines=11> */
.L_x_20029:
[----:B------:R-:W-:Y:S05]  /*5740*/  BSYNC.RECONVERGENT B1 ;  /* 0x0000000000017941 */ /* 0x000fea0003800200 */
.L_x_20027:
        /* <DEDUP_REMOVED lines=39> */
.L_x_20031:
        /* <DEDUP_REMOVED lines=17> */
.L_x_20032:
[----:B------:R-:W-:Y:S05]  /*5ad0*/  BSYNC.RECONVERGENT B1 ;  /* 0x0000000000017941 */ /* 0x000fea0003800200 */
.L_x_20030:
        /* <DEDUP_REMOVED lines=9> */
.L_x_20020:
        /* <DEDUP_REMOVED lines=34> */
.L_x_20035:
[----:B------:R-:W-:Y:S01]  /*5d90*/  MOV R26, R10 ;  /* 0x0000000a001a7202 */ /* 0x000fe20000000f00 */
[----:B------:R-:W-:Y:S01]  /*5da0*/  IMAD.MOV.U32 R14, RZ, RZ, R16 ;  /* 0x000000ffff0e7224 */ /* 0x000fe200078e0010 */
[----:B------:R-:W-:Y:S02]  /*5db0*/  MOV R13, R15 ;  /* 0x0000000f000d7202 */ /* 0x000fe40000000f00 */
[----:B------:R-:W-:Y:S02]  /*5dc0*/  MOV R11, R17 ;  /* 0x00000011000b7202 */ /* 0x000fe40000000f00 */
[----:B------:R-:W-:-:S07]  /*5dd0*/  MOV R12, 0x5df0 ;  /* 0x00005df0000c7802 */ /* 0x000fce0000000f00 */
[----:B------:R-:W-:Y:S05]  /*5de0*/  CALL.REL.NOINC `($__internal_430_$__cuda_sm20_div_s64) ;  /* 0x0000000800c87944 */ /* 0x000fea0003c00000 */
        /* <DEDUP_REMOVED lines=10> */
.L_x_20036:
[----:B------:R-:W-:Y:S05]  /*5e90*/  BSYNC.RECONVERGENT B1 ;  /* 0x0000000000017941 */ /* 0x000fea0003800200 */
.L_x_20034:
        /* <DEDUP_REMOVED lines=39> */
.L_x_20038:
        /* <DEDUP_REMOVED lines=17> */
.L_x_20039:
[----:B------:R-:W-:Y:S05]  /*6220*/  BSYNC.RECONVERGENT B1 ;  /* 0x0000000000017941 */ /* 0x000fea0003800200 */
.L_x_20037:
        /* <DEDUP_REMOVED lines=9> */
.L_x_20033:
        /* <DEDUP_REMOVED lines=30> */
.L_x_20041:
[----:B------:R-:W-:Y:S01]  /*64a0*/  IMAD.MOV.U32 R24, RZ, RZ, R18 ;  /* 0x000000ffff187224 */ /* 0x000fe200078e0012 */
[----:B------:R-:W-:Y:S02]  /*64b0*/  MOV R18, R10 ;  /* 0x0000000a00127202 */ /* 0x000fe40000000f00 */
[----:B------:R-:W-:Y:S02]  /*64c0*/  MOV R21, R15 ;  /* 0x0000000f00157202 */ /* 0x000fe40000000f00 */
[----:B------:R-:W-:-:S07]  /*64d0*/  MOV R26, 0x64f0 ;  /* 0x000064f0001a7802 */ /* 0x000fce0000000f00 */
[----:B------:R-:W-:Y:S05]  /*64e0*/  CALL.REL.NOINC `($__internal_431_$__cuda_sm20_rem_s64) ;  /* 0x0000000800547944 */ /* 0x000fea0003c00000 */
.L_x_20042:
[----:B------:R-:W-:Y:S05]  /*64f0*/  BSYNC.RECONVERGENT B1 ;  /* 0x0000000000017941 */ /* 0x000fea0003800200 */
.L_x_20040:
        /* <DEDUP_REMOVED lines=8> */
.L_x_19993:
[----:B------:R-:W0:Y:S02]  /*6580*/  LDCU.64 UR6, c[0x0][0x388] ;  /* 0x00007100ff0677ac */ /* 0x000e240008000a00 */
[----:B0-----:R-:W-:-:S04]  /*6590*/  LEA R4, P0, R6, UR6, 0x1 ;  /* 0x0000000606047c11 */ /* 0x001fc8000f8008ff */
[----:B------:R-:W-:-:S05]  /*65a0*/  LEA.HI.X R5, R6, UR7, R5, 0x1, P0 ;  /* 0x0000000706057c11 */ /* 0x000fca00080f0c05 */
[----:B------:R-:W2:Y:S04]  /*65b0*/  LDG.E.U16 R4, desc[UR8][R4.64] ;  /* 0x0000000804047981 */ /* 0x000ea8000c1e1500 */
[----:B--2---:R1:W-:Y:S02]  /*65c0*/  STS.U16 [R3], R4 ;  /* 0x0000000403007388 */ /* 0x0043e40000000400 */
.L_x_19992:
[----:B------:R-:W-:Y:S05]  /*65d0*/  BSYNC.RECONVERGENT B0 ;  /* 0x0000000000007941 */ /* 0x000fea0003800200 */
.L_x_19944:
[----:B------:R-:W-:Y:S01]  /*65e0*/  BAR.SYNC.DEFER_BLOCKING 0x0 ;  /* 0x0000000000007b1d */ /* 0x000fe20000010000 */
[----:B------:R-:W-:Y:S01]  /*65f0*/  UISETP.GE.U32.AND UP0, UPT, UR5, 0x42, UPT ;  /* 0x000000420500788c */ /* 0x000fe2000bf06070 */
[----:B------:R-:W-:-:S08]  /*6600*/  ISETP.GT.U32.AND P1, PT, R2, 0x1f, PT ;  /* 0x0000001f0200780c */ /* 0x000fd00003f24070 */
[----:B------:R-:W-:Y:S05]  /*6610*/  BRA.U !UP0, `(.L_x_20043) ;  /* 0x0000000108307547 */ /* 0x000fea000b800000 */
.L_x_20044:
        /* <DEDUP_REMOVED lines=12> */
.L_x_20043:
        /* <DEDUP_REMOVED lines=35> */
        .weak           $__internal_430_$__cuda_sm20_div_s64
        .type           $__internal_430_$__cuda_sm20_div_s64,@function
        .size           $__internal_430_$__cuda_sm20_div_s64,($__internal_431_$__cuda_sm20_rem_s64 - $__internal_430_$__cuda_sm20_div_s64)
$__internal_430_$__cuda_sm20_div_s64:
        /* <DEDUP_REMOVED lines=82> */
[----:B------:R-:W-:Y:S06]  /*6e30*/  RET.REL.NODEC R12 `(uncontiguous_nansum_u16) ;  /* 0xffffff900c707950 */ /* 0x000fec0003c3ffff */
        .weak           $__internal_431_$__cuda_sm20_rem_s64
        .type           $__internal_431_$__cuda_sm20_rem_s64,@function
        .size           $__internal_431_$__cuda_sm20_rem_s64,(.L_x_32634 - $__internal_431_$__cuda_sm20_rem_s64)
$__internal_431_$__cuda_sm20_rem_s64:
        /* <DEDUP_REMOVED lines=76> */
[----:B------:R-:W-:Y:S06]  /*7300*/  RET.REL.NODEC R26 `(uncontiguous_nansum_u16) ;  /* 0xffffff8c1a3c7950 */ /* 0x000fec0003c3ffff */
.L_x_20045:
        /* <DEDUP_REMOVED lines=15> */
.L_x_32634:


//--------------------- .text.contiguous_nansum_u16 --------------------------
	.section	.text.contiguous_nansum_u16,"ax",@progbits
	.align	128
        .global         contiguous_nansum_u16
        .type           contiguous_nansum_u16,@function
        .size           contiguous_nansum_u16,(.L_x_33336 - contiguous_nansum_u16)
        .other          contiguous_nansum_u16,@"STO_CUDA_ENTRY STV_DEFAULT"
contiguous_nansum_u16:
.text.contiguous_nansum_u16:
        /* <DEDUP_REMOVED lines=36> */
.L_x_20047:
[----:B------:R-:W-:Y:S05]  /*0240*/  BSYNC.RECONVERGENT B0 ;  /* 0x0000000000007941 */ /* 0x000fea0003800200 */
.L_x_20046:
[----:B------:R-:W-:Y:S01]  /*0250*/  BAR.SYNC.DEFER_BLOCKING 0x0 ;  /* 0x0000000000007b1d */ /* 0x000fe20000010000 */
[----:B------:R-:W-:-:S09]  /*0260*/  UISETP.GE.U32.AND UP0, UPT, UR5, 0x42, UPT ;  /* 0x000000420500788c */ /* 0x000fd2000bf06070 */
[----:B------:R-:W-:Y:S05]  /*0270*/  BRA.U !UP0, `(.L_x_20048) ;  /* 0x0000000108307547 */ /* 0x000fea000b800000 */
.L_x_20049:
        /* <DEDUP_REMOVED lines=12> */
.L_x_20048:
        /* <DEDUP_REMOVED lines=35> */
.L_x_20050:
        /* <DEDUP_REMOVED lines=9> */
.L_x_33336:


//--------------------- .text.contiguous_nansum33_u8 --------------------------
	.section	.text.contiguous_nansum33_u8,"ax",@progbits
	.align	128
        .global         contiguous_nansum33_u8
        .type           contiguous_nansum33_u8,@function
        .size           contiguous_nansum33_u8,(.L_x_33337 - contiguous_nansum33_u8)
        .other          contiguous_nansum33_u8,@"STO_CUDA_ENTRY STV_DEFAULT"
contiguous_nansum33_u8:
.text.contiguous_nansum33_u8:
        /* <DEDUP_REMOVED lines=47> */
.L_x_20053:
        /* <DEDUP_REMOVED lines=25> */
.L_x_20052:
        /* <DEDUP_REMOVED lines=17> */
.L_x_20055:
        /* <DEDUP_REMOVED lines=14> */
.L_x_20054:
[----:B---3--:R3:W-:Y:S02]  /*0670*/  STS.U8 [R0+UR4], R7 ;  /* 0x0000000700007988 */ /* 0x0087e40008000004 */
.L_x_20051:
        /* <DEDUP_REMOVED lines=8> */
.L_x_20056:
        /* <DEDUP_REMOVED lines=16> */
.L_x_33337:


//--------------------- .text.contiguous_nansum3_u8 --------------------------
	.section	.text.contiguous_nansum3_u8,"ax",@progbits
	.align	128
        .global         contiguous_nansum3_u8
        .type           contiguous_nansum3_u8,@function
        .size           contiguous_nansum3_u8,(.L_x_32636 - contiguous_nansum3_u8)
        .other          contiguous_nansum3_u8,@"STO_CUDA_ENTRY STV_DEFAULT"
contiguous_nansum3_u8:
.text.contiguous_nansum3_u8:
        /* <DEDUP_REMOVED lines=42> */
.L_x_20075:
        /* <DEDUP_REMOVED lines=27> */
.L_x_20059:
[----:B------:R-:W-:Y:S01]  /*0450*/  MOV R30, R32 ;  /* 0x00000020001e7202 */ /* 0x000fe20000000f00 */
[----:B------:R-:W-:Y:S01]  /*0460*/  IMAD.MOV.U32 R0, RZ, RZ, R36 ;  /* 0x000000ffff007224 */ /* 0x000fe200078e0024 */
[----:B------:R-:W-:Y:S02]  /*0470*/  MOV R3, R37 ;  /* 0x0000002500037202 */ /* 0x000fe40000000f00 */
[----:B------:R-:W-:-:S07]  /*0480*/  MOV R8, 0x4a0 ;  /* 0x000004a000087802 */ /* 0x000fce0000000f00 */
[----:B01-3--:R-:W-:Y:S05]  /*0490*/  CALL.REL.NOINC `($__internal_432_$__cuda_sm20_div_s64) ;  /* 0x0000003000887944 */ /* 0x00bfea0003c00000 */
        /* <DEDUP_REMOVED lines=9> */
.L_x_20060:
        /* <DEDUP_REMOVED lines=33> */
.L_x_20061:
[----:B------:R-:W-:Y:S01]  /*0740*/  IMAD.MOV.U32 R0, RZ, RZ, R36 ;  /* 0x000000ffff007224 */ /* 0x000fe200078e0024 */
[----:B------:R-:W-:Y:S02]  /*0750*/  MOV R3, R37 ;  /* 0x0000002500037202 */ /* 0x000fe40000000f00 */
[----:B------:R-:W-:-:S07]  /*0760*/  MOV R8, 0x780 ;  /* 0x0000078000087802 */ /* 0x000fce0000000f00 */
[----:B---3--:R-:W-:Y:S05]  /*0770*/  CALL.REL.NOINC `($__internal_432_$__cuda_sm20_div_s64) ;  /* 0x0000002c00d07944 */ /* 0x008fea0003c00000 */
        /* <DEDUP_REMOVED lines=10> */
.L_x_20062:
        /* <DEDUP_REMOVED lines=34> */
.L_x_20063:
[----:B------:R-:W-:Y:S01]  /*0a40*/  IMAD.MOV.U32 R30, RZ, RZ, R28 ;  /* 0x000000ffff1e7224 */ /* 0x000fe200078e001c */
[----:B------:R-:W-:Y:S01]  /*0a50*/  MOV R0, R36 ;  /* 0x0000002400007202 */ /* 0x000fe20000000f00 */
[----:B------:R-:W-:Y:S01]  /*0a60*/  IMAD.MOV.U32 R3, RZ, RZ, R37 ;  /* 0x000000ffff037224 */ /* 0x000fe200078e0025 */
[----:B------:R-:W-:-:S07]  /*0a70*/  MOV R8, 0xa90 ;  /* 0x00000a9000087802 */ /* 0x000fce0000000f00 */
[----:B---3--:R-:W-:Y:S05]  /*0a80*/  CALL.REL.NOINC `($__internal_432_$__cuda_sm20_div_s64) ;  /* 0x0000002c000c7944 */ /* 0x008fea0003c00000 */
        /* <DEDUP_REMOVED lines=10> */
.L_x_20064:
        /* <DEDUP_REMOVED lines=33> */
.L_x_20065:
[----:B------:R-:W-:Y:S01]  /*0d40*/  IMAD.MOV.U32 R0, RZ, RZ, R36 ;  /* 0x000000ffff007224 */ /* 0x000fe200078e0024 */
[----:B------:R-:W-:Y:S02]  /*0d50*/  MOV R3, R37 ;  /* 0x0000002500037202 */ /* 0x000fe40000000f00 */
[----:B------:R-:W-:-:S07]  /*0d60*/  MOV R8, 0xd80 ;  /* 0x00000d8000087802 */ /* 0x000fce0000000f00 */
[----:B---3--:R-:W-:Y:S05]  /*0d70*/  CALL.REL.NOINC `($__internal_432_$__cuda_sm20_div_s64) ;  /* 0x0000002800507944 */ /* 0x008fea0003c00000 */
        /* <DEDUP_REMOVED lines=9> */
.L_x_20066:
        /* <DEDUP_REMOVED lines=34> */
.L_x_20067:
[----:B------:R-:W-:Y:S01]  /*1030*/  MOV R30, R28 ;  /* 0x0000001c001e7202 */ /* 0x000fe20000000f00 */
        /* <DEDUP_REMOVED lines=13> */
.L_x_20068:
        /* <DEDUP_REMOVED lines=34> */
.L_x_20069:
        /* <DEDUP_REMOVED lines=14> */
.L_x_20070:
        /* <DEDUP_REMOVED lines=34> */
.L_x_20071:
[----:B------:R-:W-:Y:S01]  /*1630*/  MOV R30, R28 ;  /* 0x0000001c001e7202 */ /* 0x000fe20000000f00 */
        /* <DEDUP_REMOVED lines=14> */
.L_x_20072:
        /* <DEDUP_REMOVED lines=34> */
.L_x_20073:
[----:B------:R-:W-:Y:S01]  /*1940*/  IMAD.MOV.U32 R0, RZ, RZ, R36 ;  /* 0x000000ffff007224 */ /* 0x000fe200078e0024 */
[----:B------:R-:W-:Y:S02]  /*1950*/  MOV R3, R37 ;  /* 0x0000002500037202 */ /* 0x000fe40000000f00 */
[----:B------:R-:W-:-:S07]  /*1960*/  MOV R8, 0x1980 ;  /* 0x0000198000087802 */ /* 0x000fce0000000f00 */
[----:B---3--:R-:W-:Y:S05]  /*1970*/  CALL.REL.NOINC `($__internal_432_$__cuda_sm20_div_s64) ;  /* 0x0000001c00507944 */ /* 0x008fea0003c00000 */
        /* <DEDUP_REMOVED lines=9> */
.L_x_20074:
        /* <DEDUP_REMOVED lines=13> */
.L_x_20058:
        /* <DEDUP_REMOVED lines=33> */
.L_x_20077:
[----:B------:R-:W-:Y:S01]  /*1cf0*/  MOV R30, R32 ;  /* 0x00000020001e7202 */ /* 0x000fe20000000f00 */
[----:B------:R-:W-:Y:S01]  /*1d00*/  IMAD.MOV.U32 R0, RZ, RZ, R16 ;  /* 0x000000ffff007224 */ /* 0x000fe200078e0010 */
[----:B------:R-:W-:Y:S02]  /*1d10*/  MOV R3, R17 ;  /* 0x0000001100037202 */ /* 0x000fe40000000f00 */
[----:B------:R-:W-:-:S07]  /*1d20*/  MOV R8, 0x1d40 ;  /* 0x00001d4000087802 */ /* 0x000fce0000000f00 */
[----:B------:R-:W-:Y:S05]  /*1d30*/  CALL.REL.NOINC `($__internal_432_$__cuda_sm20_div_s64) ;  /* 0x0000001800607944 */ /* 0x000fea0003c00000 */
        /* <DEDUP_REMOVED lines=9> */
.L_x_20078:
        /* <DEDUP_REMOVED lines=35> */
.L_x_20079:
        /* <DEDUP_REMOVED lines=13> */
.L_x_20080:
        /* <DEDUP_REMOVED lines=36> */
.L_x_20081:
[----:B------:R-:W-:Y:S01]  /*2310*/  MOV R30, R20 ;  /* 0x00000014001e7202 */ /* 0x000fe20000000f00 */
[----:B------:R-:W-:Y:S01]  /*2320*/  IMAD.MOV.U32 R0, RZ, RZ, R18 ;  /* 0x000000ffff007224 */ /* 0x000fe200078e0012 */
[----:B------:R-:W-:Y:S02]  /*2330*/  MOV R3, R19 ;  /* 0x0000001300037202 */ /* 0x000fe40000000f00 */
[----:B------:R-:W-:-:S07]  /*2340*/  MOV R8, 0x2360 ;  /* 0x0000236000087802 */ /* 0x000fce0000000f00 */
[----:B------:R-:W-:Y:S05]  /*2350*/  CALL.REL.NOINC `($__internal_432_$__cuda_sm20_div_s64) ;  /* 0x0000001000d87944 */ /* 0x000fea0003c00000 */
        /* <DEDUP_REMOVED lines=10> */
.L_x_20082:
        /* <DEDUP_REMOVED lines=37> */
.L_x_20083:
[----:B------:R-:W-:Y:S01]  /*2650*/  MOV R0, R18 ;  /* 0x0000001200007202 */ /* 0x000fe20000000f00 */
[----:B------:R-:W-:Y:S01]  /*2660*/  IMAD.MOV.U32 R3, RZ, RZ, R19 ;  /* 0x000000ffff037224 */ /* 0x000fe200078e0013 */
[----:B------:R-:W-:-:S07]  /*2670*/  MOV R8, 0x2690 ;  /* 0x0000269000087802 */ /* 0x000fce0000000f00 */
[----:B------:R-:W-:Y:S05]  /*2680*/  CALL.REL.NOINC `($__internal_432_$__cuda_sm20_div_s64) ;  /* 0x00000010000c7944 */ /* 0x000fea0003c00000 */
        /* <DEDUP_REMOVED lines=8> */
.L_x_20084:
        /* <DEDUP_REMOVED lines=10> */
.L_x_20076:
        /* <DEDUP_REMOVED lines=31> */
.L_x_20086:
[----:B------:R-:W-:Y:S01]  /*29a0*/  IMAD.MOV.U32 R30, RZ, RZ, R32 ;  /* 0x000000ffff1e7224 */ /* 0x000fe200078e0020 */
[----:B------:R-:W-:Y:S02]  /*29b0*/  MOV R0, R16 ;  /* 0x0000001000007202 */ /* 0x000fe40000000f00 */
[----:B------:R-:W-:Y:S02]  /*29c0*/  MOV R3, R17 ;  /* 0x0000001100037202 */ /* 0x000fe40000000f00 */
[----:B------:R-:W-:-:S07]  /*29d0*/  MOV R8, 0x29f0 ;  /* 0x000029f000087802 */ /* 0x000fce0000000f00 */
[----:B------:R-:W-:Y:S05]  /*29e0*/  CALL.REL.NOINC `($__internal_432_$__cuda_sm20_div_s64) ;  /* 0x0000000c00347944 */ /* 0x000fea0003c00000 */
        /* <DEDUP_REMOVED lines=9> */
.L_x_20087:
        /* <DEDUP_REMOVED lines=36> */
.L_x_20088:
        /* <DEDUP_REMOVED lines=12> */
.L_x_20089:
        /* <DEDUP_REMOVED lines=10> */
.L_x_20085:
        /* <DEDUP_REMOVED lines=29> */
.L_x_20090:
[----:B------:R-:W-:-:S07]  /*2ff0*/  MOV R0, 0x3010 ;  /* 0x0000301000007802 */ /* 0x000fce0000000f00 */
[----:B------:R-:W-:Y:S05]  /*3000*/  CALL.REL.NOINC `($__internal_433_$__cuda_sm20_rem_s64) ;  /* 0x0000000800f87944 */ /* 0x000fea0003c00000 */
[----:B------:R-:W-:Y:S01]  /*3010*/  MOV R8, R3 ;  /* 0x0000000300087202 */ /* 0x000fe20000000f00 */
[----:B------:R-:W-:-:S07]  /*3020*/  IMAD.MOV.U32 R9, RZ, RZ, R10 ;  /* 0x000000ffff097224 */ /* 0x000fce00078e000a */
.L_x_20091:
[----:B------:R-:W0:Y:S02]  /*3030*/  LDC.64 R10, c[0x0][0x398] ;  /* 0x0000e600ff0a7b82 */ /* 0x000e240000000a00 */
[----:B0-----:R-:W-:-:S06]  /*3040*/  IMAD.WIDE.U32 R2, R2, 0x8, R10 ;  /* 0x0000000802027825 */ /* 0x001fcc00078e000a */
[----:B------:R-:W2:Y:S02]  /*3050*/  LDG.E.64 R2, desc[UR10][R2.64] ;  /* 0x0000000a02027981 */ /* 0x000ea4000c1e1b00 */
[-C--:B--2---:R-:W-:Y:S02]  /*3060*/  IMAD R11, R3, R8.reuse, RZ ;  /* 0x00000008030b7224 */ /* 0x084fe400078e02ff */
[----:B------:R-:W-:-:S04]  /*3070*/  IMAD.WIDE.U32 R28, R2, R8, R28 ;  /* 0x00000008021c7225 */ /* 0x000fc800078e001c */
[----:B------:R-:W-:-:S05]  /*3080*/  IMAD R11, R2, R9, R11 ;  /* 0x00000009020b7224 */ /* 0x000fca00078e020b */
[----:B------:R-:W-:-:S07]  /*3090*/  IADD3 R29, PT, PT, R29, R11, RZ ;  /* 0x0000000b1d1d7210 */ /* 0x000fce0007ffe0ff */
.L_x_20057:
        /* <DEDUP_REMOVED lines=32> */
.L_x_20094:
        /* <DEDUP_REMOVED lines=25> */
.L_x_20093:
        /* <DEDUP_REMOVED lines=17> */
.L_x_20096:
        /* <DEDUP_REMOVED lines=14> */
.L_x_20095:
[----:B--2---:R2:W-:Y:S02]  /*3620*/  STS.U8 [R6+UR4], R3 ;  /* 0x0000000306007988 */ /* 0x0045e40008000004 */
.L_x_20092:
        /* <DEDUP_REMOVED lines=9> */
        .weak           $__internal_432_$__cuda_sm20_div_s64
        .type           $__internal_432_$__cuda_sm20_div_s64,@function
        .size           $__internal_432_$__cuda_sm20_div_s64,($__internal_433_$__cuda_sm20_rem_s64 - $__internal_432_$__cuda_sm20_div_s64)
$__internal_432_$__cuda_sm20_div_s64:
        /* <DEDUP_REMOVED lines=82> */
[----:B------:R-:W-:Y:S06]  /*3be0*/  RET.REL.NODEC R8 `(contiguous_nansum3_u8) ;  /* 0xffffffc408047950 */ /* 0x000fec0003c3ffff */
        .weak           $__internal_433_$__cuda_sm20_rem_s64
        .type           $__internal_433_$__cuda_sm20_rem_s64,@function
        .size           $__internal_433_$__cuda_sm20_rem_s64,(.L_x_32636 - $__internal_433_$__cuda_sm20_rem_s64)
$__internal_433_$__cuda_sm20_rem_s64:
        /* <DEDUP_REMOVED lines=66> */
[----:B------:R-:W-:Y:S06]  /*4010*/  RET.REL.NODEC R8 `(contiguous_nansum3_u8) ;  /* 0xffffffbc08f87950 */ /* 0x000fec0003c3ffff */
.L_x_20097:
        /* <DEDUP_REMOVED lines=14> */
.L_x_32636:


//--------------------- .text.contiguous_nansum22_u8 --------------------------
	.section	.text.contiguous_nansum22_u8,"ax",@progbits
	.align	128
        .global         contiguous_nansum22_u8
        .type           contiguous_nansum22_u8,@function
        .size           contiguous_nansum22_u8,(.L_x_33339 - contiguous_nansum22_u8)
        .other          contiguous_nansum22_u8,@"STO_CUDA_ENTRY STV_DEFAULT"
contiguous_nansum22_u8:
.text.contiguous_nansum22_u8:
        /* <DEDUP_REMOVED lines=46> */
.L_x_20099:
[----:B------:R-:W-:Y:S05]  /*02e0*/  BSYNC.RECONVERGENT B0 ;  /* 0x0000000000007941 */ /* 0x000fea0003800200 */
.L_x_20098:
[----:B------:R-:W-:Y:S01]  /*02f0*/  BAR.SYNC.DEFER_BLOCKING 0x0 ;  /* 0x0000000000007b1d */ /* 0x000fe20000010000 */
[----:B------:R-:W-:Y:S01]  /*0300*/  UISETP.GE.U32.AND UP0, UPT, UR5, 0x42, UPT ;  /* 0x000000420500788c */ /* 0x000fe2000bf06070 */
[----:B------:R-:W-:-:S08]  /*0310*/  VIADD R2, R0, UR4 ;  /* 0x0000000400027c36 */ /* 0x000fd00008000000 */
[----:B------:R-:W-:Y:S05]  /*0320*/  BRA.U !UP0, `(.L_x_20100) ;  /* 0x0000000108287547 */ /* 0x000fea000b800000 */
.L_x_20101:
        /* <DEDUP_REMOVED lines=10> */
.L_x_20100:
        /* <DEDUP_REMOVED lines=44> */
.L_x_20102:
        /* <DEDUP_REMOVED lines=15> */
.L_x_33339:


//--------------------- .text.contiguous_nansum2_u8 --------------------------
	.section	.text.contiguous_nansum2_u8,"ax",@progbits
	.align	128
        .global         contiguous_nansum2_u8
        .type           contiguous_nansum2_u8,@function
        .size           contiguous_nansum2_u8,(.L_x_32638 - contiguous_nansum2_u8)
        .other          contiguous_nansum2_u8,@"STO_CUDA_ENTRY STV_DEFAULT"
contiguous_nansum2_u8:
.text.contiguous_nansum2_u8:
        /* <DEDUP_REMOVED lines=48> */
.L_x_20131:
        /* <DEDUP_REMOVED lines=32> */
.L_x_20108:
[----:B------:R-:W-:Y:S01]  /*0500*/  MOV R26, R4 ;  /* 0x00000004001a7202 */ /* 0x000fe20000000f00 */
[----:B------:R-:W-:Y:S01]  /*0510*/  IMAD.MOV.U32 R11, RZ, RZ, R3 ;  /* 0x000000ffff0b7224 */ /* 0x000fe200078e0003 */
[----:B------:R-:W-:Y:S01]  /*0520*/  MOV R10, R22 ;  /* 0x00000016000a7202 */ /* 0x000fe20000000f00 */
[----:B------:R-:W-:Y:S01]  /*0530*/  IMAD.MOV.U32 R9, RZ, RZ, R23 ;  /* 0x000000ffff097224 */ /* 0x000fe200078e0017 */
[----:B------:R-:W-:-:S07]  /*0540*/  MOV R8, 0x560 ;  /* 0x0000056000087802 */ /* 0x000fce0000000f00 */
[----:B-1----:R-:W-:Y:S05]  /*0550*/  CALL.REL.NOINC `($__internal_434_$__cuda_sm20_div_s64) ;  /* 0x00000064002c7944 */ /* 0x002fea0003c00000 */
        /* <DEDUP_REMOVED lines=10> */
.L_x_20109:
[----:B------:R-:W-:Y:S05]  /*0600*/  BSYNC.RECONVERGENT B1 ;  /* 0x0000000000017941 */ /* 0x000fea0003800200 */
.L_x_20107:
        /* <DEDUP_REMOVED lines=34> */
.L_x_20111:
[----:B------:R-:W-:Y:S01]  /*0830*/  MOV R26, R18 ;  /* 0x00000012001a7202 */ /* 0x000fe20000000f00 */
[----:B------:R-:W-:Y:S01]  /*0840*/  IMAD.MOV.U32 R11, RZ, RZ, R19 ;  /* 0x000000ffff0b7224 */ /* 0x000fe200078e0013 */
[----:B------:R-:W-:Y:S01]  /*0850*/  MOV R10, R22 ;  /* 0x00000016000a7202 */ /* 0x000fe20000000f00 */
[----:B------:R-:W-:Y:S01]  /*0860*/  IMAD.MOV.U32 R9, RZ, RZ, R23 ;  /* 0x000000ffff097224 */ /* 0x000fe200078e0017 */
[----:B------:R-:W-:-:S07]  /*0870*/  MOV R8, 0x890 ;  /* 0x0000089000087802 */ /* 0x000fce0000000f00 */
[----:B------:R-:W-:Y:S05]  /*0880*/  CALL.REL.NOINC `($__internal_434_$__cuda_sm20_div_s64) ;  /* 0x0000006000607944 */ /* 0x000fea0003c00000 */
        /* <DEDUP_REMOVED lines=8> */
.L_x_20112:
[----:B------:R-:W-:Y:S05]  /*0910*/  BSYNC.RECONVERGENT B1 ;  /* 0x0000000000017941 */ /* 0x000fea0003800200 */
.L_x_20110:
        /* <DEDUP_REMOVED lines=33> */
.L_x_20114:
[----:B------:R-:W-:Y:S01]  /*0b30*/  IMAD.MOV.U32 R26, RZ, RZ, R36 ;  /* 0x000000ffff1a7224 */ /* 0x000fe200078e0024 */
[----:B------:R-:W-:Y:S01]  /*0b40*/  MOV R11, R37 ;  /* 0x00000025000b7202 */ /* 0x000fe20000000f00 */
[----:B------:R-:W-:Y:S01]  /*0b50*/  IMAD.MOV.U32 R10, RZ, RZ, R18 ;  /* 0x000000ffff0a7224 */ /* 0x000fe200078e0012 */
[----:B------:R-:W-:Y:S02]  /*0b60*/  MOV R9, R19 ;  /* 0x0000001300097202 */ /* 0x000fe40000000f00 */
[----:B------:R-:W-:-:S07]  /*0b70*/  MOV R8, 0xb90 ;  /* 0x00000b9000087802 */ /* 0x000fce0000000f00 */
[----:B------:R-:W-:Y:S05]  /*0b80*/  CALL.REL.NOINC `($__internal_434_$__cuda_sm20_div_s64) ;  /* 0x0000005c00a07944 */ /* 0x000fea0003c00000 */
        /* <DEDUP_REMOVED lines=10> */
.L_x_20115:
[----:B------:R-:W-:Y:S05]  /*0c30*/  BSYNC.RECONVERGENT B1 ;  /* 0x0000000000017941 */ /* 0x000fea0003800200 */
.L_x_20113:
        /* <DEDUP_REMOVED lines=35> */
.L_x_20117:
[----:B------:R-:W-:Y:S01]  /*0e70*/  MOV R26, R22 ;  /* 0x00000016001a7202 */ /* 0x000fe20000000f00 */
[----:B------:R-:W-:Y:S01]  /*0e80*/  IMAD.MOV.U32 R11, RZ, RZ, R23 ;  /* 0x000000ffff0b7224 */ /* 0x000fe200078e0017 */
[----:B------:R-:W-:Y:S01]  /*0e90*/  MOV R10, R18 ;  /* 0x00000012000a7202 */ /* 0x000fe20000000f00 */
[----:B------:R-:W-:Y:S01]  /*0ea0*/  IMAD.MOV.U32 R9, RZ, RZ, R19 ;  /* 0x000000ffff097224 */ /* 0x000fe200078e0013 */
[----:B------:R-:W-:-:S07]  /*0eb0*/  MOV R8, 0xed0 ;  /* 0x00000ed000087802 */ /* 0x000fce0000000f00 */
[----:B------:R-:W-:Y:S05]  /*0ec0*/  CALL.REL.NOINC `($__internal_434_$__cuda_sm20_div_s64) ;  /* 0x0000005800d07944 */ /* 0x000fea0003c00000 */
        /* <DEDUP_REMOVED lines=11> */
.L_x_20118:
[----:B------:R-:W-:Y:S05]  /*0f80*/  BSYNC.RECONVERGENT B1 ;  /* 0x0000000000017941 */ /* 0x000fea0003800200 */
.L_x_20116:
        /* <DEDUP_REMOVED lines=36> */
.L_x_20120:
        /* <DEDUP_REMOVED lines=16> */
.L_x_20121:
[----:B------:R-:W-:Y:S05]  /*12d0*/  BSYNC.RECONVERGENT B1 ;  /* 0x0000000000017941 */ /* 0x000fea0003800200 */
.L_x_20119:
        /* <DEDUP_REMOVED lines=35> */
.L_x_20123:
[----:B------:R-:W-:Y:S01]  /*1510*/  MOV R26, R42 ;  /* 0x0000002a001a7202 */ /* 0x000fe20000000f00 */
[----:B------:R-:W-:Y:S01]  /*1520*/  IMAD.MOV.U32 R11, RZ, RZ, R43 ;  /* 0x000000ffff0b7224 */ /* 0x000fe200078e002b */
[----:B------:R-:W-:Y:S01]  /*1530*/  MOV R10, R18 ;  /* 0x00000012000a7202 */ /* 0x000fe20000000f00 */
[----:B------:R-:W-:Y:S01]  /*1540*/  IMAD.MOV.U32 R9, RZ, RZ, R19 ;  /* 0x000000ffff097224 */ /* 0x000fe200078e0013 */
[----:B------:R-:W-:-:S07]  /*1550*/  MOV R8, 0x1570 ;  /* 0x0000157000087802 */ /* 0x000fce0000000f00 */
[----:B------:R-:W-:Y:S05]  /*1560*/  CALL.REL.NOINC `($__internal_434_$__cuda_sm20_div_s64) ;  /* 0x0000005400287944 */ /* 0x000fea0003c00000 */
        /* <DEDUP_REMOVED lines=11> */
.L_x_20124:
[----:B------:R-:W-:Y:S05]  /*1620*/  BSYNC.RECONVERGENT B1 ;  /* 0x0000000000017941 */ /* 0x000fea0003800200 */
.L_x_20122:
        /* <DEDUP_REMOVED lines=35> */
.L_x_20126:
        /* <DEDUP_REMOVED lines=17> */
.L_x_20127:
[----:B------:R-:W-:Y:S05]  /*1970*/  BSYNC.RECONVERGENT B1 ;  /* 0x0000000000017941 */ /* 0x000fea0003800200 */
.L_x_20125:
        /* <DEDUP_REMOVED lines=35> */
.L_x_20129:
[----:B------:R-:W-:Y:S01]  /*1bb0*/  MOV R26, R18 ;  /* 0x00000012001a7202 */ /* 0x000fe20000000f00 */
[----:B------:R-:W-:Y:S01]  /*1bc0*/  IMAD.MOV.U32 R11, RZ, RZ, R19 ;  /* 0x000000ffff0b7224 */ /* 0x000fe200078e0013 */
[----:B------:R-:W-:Y:S01]  /*1bd0*/  MOV R10, R20 ;  /* 0x00000014000a7202 */ /* 0x000fe20000000f00 */
[----:B------:R-:W-:Y:S01]  /*1be0*/  IMAD.MOV.U32 R9, RZ, RZ, R21 ;  /* 0x000000ffff097224 */ /* 0x000fe200078e0015 */
[----:B------:R-:W-:-:S07]  /*1bf0*/  MOV R8, 0x1c10 ;  /* 0x00001c1000087802 */ /* 0x000fce0000000f00 */
[----:B------:R-:W-:Y:S05]  /*1c00*/  CALL.REL.NOINC `($__internal_434_$__cuda_sm20_div_s64) ;  /* 0x0000004c00807944 */ /* 0x000fea0003c00000 */
        /* <DEDUP_REMOVED lines=11> */
.L_x_20130:
[----:B------:R-:W-:Y:S05]  /*1cc0*/  BSYNC.RECONVERGENT B1 ;  /* 0x0000000000017941 */ /* 0x000fea0003800200 */
.L_x_20128:
        /* <DEDUP_REMOVED lines=9> */
.L_x_20106:
        /* <DEDUP_REMOVED lines=35> */
.L_x_20134:
[----:B------:R-:W-:Y:S01]  /*1f90*/  MOV R26, R4 ;  /* 0x00000004001a7202 */ /* 0x000fe20000000f00 */
[----:B------:R-:W-:Y:S01]  /*1fa0*/  IMAD.MOV.U32 R11, RZ, RZ, R3 ;  /* 0x000000ffff0b7224 */ /* 0x000fe200078e0003 */
[----:B------:R-:W-:Y:S01]  /*1fb0*/  MOV R10, R6 ;  /* 0x00000006000a7202 */ /* 0x000fe20000000f00 */
[----:B------:R-:W-:Y:S01]  /*1fc0*/  IMAD.MOV.U32 R9, RZ, RZ, R7 ;  /* 0x000000ffff097224 */ /* 0x000fe200078e0007 */
[----:B------:R-:W-:-:S07]  /*1fd0*/  MOV R8, 0x1ff0 ;  /* 0x00001ff000087802 */ /* 0x000fce0000000f00 */
[----:B------:R-:W-:Y:S05]  /*1fe0*/  CALL.REL.NOINC `($__internal_434_$__cuda_sm20_div_s64) ;  /* 0x0000004800887944 */ /* 0x000fea0003c00000 */
        /* <DEDUP_REMOVED lines=10> */
.L_x_20135:
[----:B------:R-:W-:Y:S05]  /*2090*/  BSYNC.RECONVERGENT B1 ;  /* 0x0000000000017941 */ /* 0x000fea0003800200 */
.L_x_20133:
        /* <DEDUP_REMOVED lines=34> */
.L_x_20137:
        /* <DEDUP_REMOVED lines=14> */
.L_x_20138:
[----:B------:R-:W-:Y:S05]  /*23a0*/  BSYNC.RECONVERGENT B1 ;  /* 0x0000000000017941 */ /* 0x000fea0003800200 */
.L_x_20136:
        /* <DEDUP_REMOVED lines=35> */
.L_x_20140:
        /* <DEDUP_REMOVED lines=17> */
.L_x_20141:
[----:B------:R-:W-:Y:S05]  /*26f0*/  BSYNC.RECONVERGENT B1 ;  /* 0x0000000000017941 */ /* 0x000fea0003800200 */
.L_x_20139:
        /* <DEDUP_REMOVED lines=35> */
.L_x_20143:
        /* <DEDUP_REMOVED lines=16> */
.L_x_20144:
[----:B------:R-:W-:Y:S05]  /*2a30*/  BSYNC.RECONVERGENT B1 ;  /* 0x0000000000017941 */ /* 0x000fea0003800200 */
.L_x_20142:
[----:B------:R-:W-:Y:S01]  /*2a40*/  MOV R6, R20 ;  /* 0x0000001400067202 */ /* 0x000fe20000000f00 */
[----:B------:R-:W-:Y:S02]  /*2a50*/  IMAD R9, R9, R22, RZ ;  /* 0x0000001609097224 */ /* 0x000fe400078e02ff */
[----:B------:R-:W-:Y:S02]  /*2a60*/  VIADD R5, R5, 0xfffffffe ;  /* 0xfffffffe05057836 */ /* 0x000fe40000000000 */
[----:B------:R-:W-:-:S04]  /*2a70*/  IMAD.WIDE.U32 R20, R22, R8, R6 ;  /* 0x0000000816147225 */ /* 0x000fc800078e0006 */
[----:B------:R-:W-:-:S05]  /*2a80*/  IMAD R9, R23, R8, R9 ;  /* 0x0000000817097224 */ /* 0x000fca00078e0209 */
[----:B------:R-:W-:-:S07]  /*2a90*/  IADD3 R21, PT, PT, R21, R9, RZ ;  /* 0x0000000915157210 */ /* 0x000fce0007ffe0ff */
.L_x_20132:
        /* <DEDUP_REMOVED lines=31> */
.L_x_20146:
[----:B------:R-:W-:Y:S01]  /*2c90*/  IMAD.MOV.U32 R23, RZ, RZ, R3 ;  /* 0x000000ffff177224 */ /* 0x000fe200078e0003 */
[----:B------:R-:W-:Y:S01]  /*2ca0*/  MOV R22, R6 ;  /* 0x0000000600167202 */ /* 0x000fe20000000f00 */
[----:B------:R-:W-:Y:S01]  /*2cb0*/  IMAD.MOV.U32 R3, RZ, RZ, R7 ;  /* 0x000000ffff037224 */ /* 0x000fe200078e0007 */
[----:B------:R-:W-:-:S07]  /*2cc0*/  MOV R24, 0x2ce0 ;  /* 0x00002ce000187802 */ /* 0x000fce0000000f00 */
[----:B------:R-:W-:Y:S05]  /*2cd0*/  CALL.REL.NOINC `($__internal_435_$__cuda_sm20_rem_s64) ;  /* 0x0000004000987944 */ /* 0x000fea0003c00000 */
[----:B------:R-:W-:-:S07]  /*2ce0*/  MOV R8, R4 ;  /* 0x0000000400087202 */ /* 0x000fce0000000f00 */
.L_x_20147:
[----:B------:R-:W-:Y:S05]  /*2cf0*/  BSYNC.RECONVERGENT B1 ;  /* 0x0000000000017941 */ /* 0x000fea0003800200 */
.L_x_20145:
        /* <DEDUP_REMOVED lines=30> */
.L_x_20149:
[----:B------:R-:W-:Y:S01]  /*2ee0*/  IMAD.MOV.U32 R22, RZ, RZ, R6 ;  /* 0x000000ffff167224 */ /* 0x000fe200078e0006 */
[----:B------:R-:W-:Y:S01]  /*2ef0*/  MOV R3, R7 ;  /* 0x0000000700037202 */ /* 0x000fe20000000f00 */
[----:B------:R-:W-:Y:S01]  /*2f00*/  IMAD.MOV.U32 R4, RZ, RZ, R18 ;  /* 0x000000ffff047224 */ /* 0x000fe200078e0012 */
[----:B------:R-:W-:Y:S02]  /*2f10*/  MOV R23, R19 ;  /* 0x0000001300177202 */ /* 0x000fe40000000f00 */
[----:B------:R-:W-:-:S07]  /*2f20*/  MOV R24, 0x2f40 ;  /* 0x00002f4000187802 */ /* 0x000fce0000000f00 */
[----:B------:R-:W-:Y:S05]  /*2f30*/  CALL.REL.NOINC `($__internal_435_$__cuda_sm20_rem_s64) ;  /* 0x0000004000007944 */ /* 0x000fea0003c00000 */
[----:B------:R-:W-:-:S07]  /*2f40*/  IMAD.MOV.U32 R5, RZ, RZ, R9 ;  /* 0x000000ffff057224 */ /* 0x000fce00078e0009 */
.L_x_20150:
[----:B------:R-:W-:Y:S05]  /*2f50*/  BSYNC.RECONVERGENT B1 ;  /* 0x0000000000017941 */ /* 0x000fea0003800200 */
.L_x_20148:
[----:B------:R-:W-:Y:S02]  /*2f60*/  IMAD R3, R5, R14, RZ ;  /* 0x0000000e05037224 */ /* 0x000fe400078e02ff */
[----:B------:R-:W-:-:S04]  /*2f70*/  IMAD.WIDE.U32 R20, R14, R4, R20 ;  /* 0x000000040e147225 */ /* 0x000fc800078e0014 */
[----:B------:R-:W-:-:S05]  /*2f80*/  IMAD R3, R15, R4, R3 ;  /* 0x000000040f037224 */ /* 0x000fca00078e0203 */
[----:B------:R-:W-:-:S07]  /*2f90*/  IADD3 R21, PT, PT, R21, R3, RZ ;  /* 0x0000000315157210 */ /* 0x000fce0007ffe0ff */
.L_x_20105:
        /* <DEDUP_REMOVED lines=10> */
.L_x_20104:
        /* <DEDUP_REMOVED lines=20> */
.L_x_20178:
        /* <DEDUP_REMOVED lines=31> */
.L_x_20155:
[----:B------:R-:W-:Y:S01]  /*3370*/  MOV R26, R4 ;  /* 0x00000004001a7202 */ /* 0x000fe20000000f00 */
[----:B------:R-:W-:Y:S01]  /*3380*/  IMAD.MOV.U32 R11, RZ, RZ, R5 ;  /* 0x000000ffff0b7224 */ /* 0x000fe200078e0005 */
[----:B------:R-:W-:Y:S01]  /*3390*/  MOV R10, R36 ;  /* 0x00000024000a7202 */ /* 0x000fe20000000f00 */
[----:B------:R-:W-:Y:S01]  /*33a0*/  IMAD.MOV.U32 R9, RZ, RZ, R37 ;  /* 0x000000ffff097224 */ /* 0x000fe200078e0025 */
[----:B------:R-:W-:-:S07]  /*33b0*/  MOV R8, 0x33d0 ;  /* 0x000033d000087802 */ /* 0x000fce0000000f00 */
[----:B-123--:R-:W-:Y:S05]  /*33c0*/  CALL.REL.NOINC `($__internal_434_$__cuda_sm20_div_s64) ;  /* 0x0000003400907944 */ /* 0x00efea0003c00000 */
        /* <DEDUP_REMOVED lines=8> */
.L_x_20156:
[----:B------:R-:W-:Y:S05]  /*3450*/  BSYNC.RECONVERGENT B1 ;  /* 0x0000000000017941 */ /* 0x000fea0003800200 */
.L_x_20154:
        /* <DEDUP_REMOVED lines=37> */
.L_x_20158:
[----:B------:R-:W-:Y:S01]  /*36b0*/  IMAD.MOV.U32 R26, RZ, RZ, R36 ;  /* 0x000000ffff1a7224 */ /* 0x000fe200078e0024 */
[----:B------:R-:W-:Y:S01]  /*36c0*/  MOV R11, R37 ;  /* 0x00000025000b7202 */ /* 0x000fe20000000f00 */
[----:B------:R-:W-:Y:S01]  /*36d0*/  IMAD.MOV.U32 R10, RZ, RZ, R38 ;  /* 0x000000ffff0a7224 */ /* 0x000fe200078e0026 */
[----:B------:R-:W-:Y:S02]  /*36e0*/  MOV R9, R39 ;  /* 0x0000002700097202 */ /* 0x000fe40000000f00 */
[----:B------:R-:W-:-:S07]  /*36f0*/  MOV R8, 0x3710 ;  /* 0x0000371000087802 */ /* 0x000fce0000000f00 */
[----:B-1----:R-:W-:Y:S05]  /*3700*/  CALL.REL.NOINC `($__internal_434_$__cuda_sm20_div_s64) ;  /* 0x0000003000c07944 */ /* 0x002fea0003c00000 */
        /* <DEDUP_REMOVED lines=10> */
.L_x_20159:
[----:B------:R-:W-:Y:S05]  /*37b0*/  BSYNC.RECONVERGENT B1 ;  /* 0x0000000000017941 */ /* 0x000fea0003800200 */
.L_x_20157:
        /* <DEDUP_REMOVED lines=38> */
.L_x_20161:
        /* <DEDUP_REMOVED lines=17> */
.L_x_20162:
[----:B------:R-:W-:Y:S05]  /*3b30*/  BSYNC.RECONVERGENT B1 ;  /* 0x0000000000017941 */ /* 0x000fea0003800200 */
.L_x_20160:
        /* <DEDUP_REMOVED lines=38> */
.L_x_20164:
[----:B------:R-:W-:Y:S01]  /*3da0*/  MOV R26, R36 ;  /* 0x00000024001a7202 */ /* 0x000fe20000000f00 */
[----:B------:R-:W-:Y:S01]  /*3db0*/  IMAD.MOV.U32 R11, RZ, RZ, R37 ;  /* 0x000000ffff0b7224 */ /* 0x000fe200078e0025 */
[----:B------:R-:W-:Y:S01]  /*3dc0*/  MOV R10, R38 ;  /* 0x00000026000a7202 */ /* 0x000fe20000000f00 */
[----:B------:R-:W-:Y:S01]  /*3dd0*/  IMAD.MOV.U32 R9, RZ, RZ, R39 ;  /* 0x000000ffff097224 */ /* 0x000fe200078e0027 */
[----:B------:R-:W-:-:S07]  /*3de0*/  MOV R8, 0x3e00 ;  /* 0x00003e0000087802 */ /* 0x000fce0000000f00 */
[----:B-1----:R-:W-:Y:S05]  /*3df0*/  CALL.REL.NOINC `($__internal_434_$__cuda_sm20_div_s64) ;  /* 0x0000002c00047944 */ /* 0x002fea0003c00000 */
        /* <DEDUP_REMOVED lines=11> */
.L_x_20165:
[----:B------:R-:W-:Y:S05]  /*3eb0*/  BSYNC.RECONVERGENT B1 ;  /* 0x0000000000017941 */ /* 0x000fea0003800200 */
.L_x_20163:
        /* <DEDUP_REMOVED lines=38> */
.L_x_20167:
        /* <DEDUP_REMOVED lines=17> */
.L_x_20168:
[----:B------:R-:W-:Y:S05]  /*4230*/  BSYNC.RECONVERGENT B1 ;  /* 0x0000000000017941 */ /* 0x000fea0003800200 */
.L_x_20166:
        /* <DEDUP_REMOVED lines=38> */
.L_x_20170:
        /* <DEDUP_REMOVED lines=17> */
.L_x_20171:
[----:B------:R-:W-:Y:S05]  /*45b0*/  BSYNC.RECONVERGENT B1 ;  /* 0x0000000000017941 */ /* 0x000fea0003800200 */
.L_x_20169:
        /* <DEDUP_REMOVED lines=38> */
.L_x_20173:
        /* <DEDUP_REMOVED lines=17> */
.L_x_20174:
[----:B------:R-:W-:Y:S05]  /*4930*/  BSYNC.RECONVERGENT B1 ;  /* 0x0000000000017941 */ /* 0x000fea0003800200 */
.L_x_20172:
        /* <DEDUP_REMOVED lines=36> */
.L_x_20176:
        /* <DEDUP_REMOVED lines=17> */
.L_x_20177:
[----:B------:R-:W-:Y:S05]  /*4c90*/  BSYNC.RECONVERGENT B1 ;  /* 0x0000000000017941 */ /* 0x000fea0003800200 */
.L_x_20175:
        /* <DEDUP_REMOVED lines=14> */
.L_x_20153:
        /* <DEDUP_REMOVED lines=36> */
.L_x_20181:
[----:B------:R-:W-:Y:S01]  /*4fc0*/  MOV R26, R4 ;  /* 0x00000004001a7202 */ /* 0x000fe20000000f00 */
[----:B------:R-:W-:Y:S01]  /*4fd0*/  IMAD.MOV.U32 R11, RZ, RZ, R5 ;  /* 0x000000ffff0b7224 */ /* 0x000fe200078e0005 */
[----:B------:R-:W-:Y:S02]  /*4fe0*/  MOV R10, R16 ;  /* 0x00000010000a7202 */ /* 0x000fe40000000f00 */
[----:B------:R-:W-:Y:S02]  /*4ff0*/  MOV R9, R17 ;  /* 0x0000001100097202 */ /* 0x000fe40000000f00 */
[----:B------:R-:W-:-:S07]  /*5000*/  MOV R8, 0x5020 ;  /* 0x0000502000087802 */ /* 0x000fce0000000f00 */
[----:B------:R-:W-:Y:S05]  /*5010*/  CALL.REL.NOINC `($__internal_434_$__cuda_sm20_div_s64) ;  /* 0x00000018007c7944 */ /* 0x000fea0003c00000 */
        /* <DEDUP_REMOVED lines=9> */
.L_x_20182:
[----:B------:R-:W-:Y:S05]  /*50b0*/  BSYNC.RECONVERGENT B1 ;  /* 0x0000000000017941 */ /* 0x000fea0003800200 */
.L_x_20180:
        /* <DEDUP_REMOVED lines=39> */
.L_x_20184:
        /* <DEDUP_REMOVED lines=17> */
.L_x_20185:
[----:B------:R-:W-:Y:S05]  /*5440*/  BSYNC.RECONVERGENT B1 ;  /* 0x0000000000017941 */ /* 0x000fea0003800200 */
.L_x_20183:
        /* <DEDUP_REMOVED lines=39> */
.L_x_20187:
        /* <DEDUP_REMOVED lines=17> */
.L_x_20188:
[----:B------:R-:W-:Y:S05]  /*57d0*/  BSYNC.RECONVERGENT B1 ;  /* 0x0000000000017941 */ /* 0x000fea0003800200 */
.L_x_20186:
        /* <DEDUP_REMOVED lines=40> */
.L_x_20190:
        /* <DEDUP_REMOVED lines=17> */
.L_x_20191:
[----:B------:R-:W-:Y:S05]  /*5b70*/  BSYNC.RECONVERGENT B1 ;  /* 0x0000000000017941 */ /* 0x000fea0003800200 */
.L_x_20189:
        /* <DEDUP_REMOVED lines=10> */
.L_x_20179:
        /* <DEDUP_REMOVED lines=34> */
.L_x_20194:
[----:B------:R-:W-:Y:S01]  /*5e40*/  IMAD.MOV.U32 R26, RZ, RZ, R4 ;  /* 0x000000ffff1a7224 */ /* 0x000fe200078e0004 */
[----:B------:R-:W-:Y:S01]  /*5e50*/  MOV R11, R5 ;  /* 0x00000005000b7202 */ /* 0x000fe20000000f00 */
[----:B------:R-:W-:Y:S01]  /*5e60*/  IMAD.MOV.U32 R9, RZ, RZ, R17 ;  /* 0x000000ffff097224 */ /* 0x000fe200078e0011 */
[----:B------:R-:W-:Y:S02]  /*5e70*/  MOV R10, R16 ;  /* 0x00000010000a7202 */ /* 0x000fe40000000f00 */
[----:B------:R-:W-:-:S07]  /*5e80*/  MOV R8, 0x5ea0 ;  /* 0x00005ea000087802 */ /* 0x000fce0000000f00 */
[----:B------:R-:W-:Y:S05]  /*5e90*/  CALL.REL.NOINC `($__internal_434_$__cuda_sm20_div_s64) ;  /* 0x0000000800dc7944 */ /* 0x000fea0003c00000 */
        /* <DEDUP_REMOVED lines=9> */
.L_x_20195:
[----:B------:R-:W-:Y:S05]  /*5f30*/  BSYNC.RECONVERGENT B1 ;  /* 0x0000000000017941 */ /* 0x000fea0003800200 */
.L_x_20193:
        /* <DEDUP_REMOVED lines=39> */
.L_x_20197:
        /* <DEDUP_REMOVED lines=17> */
.L_x_20198:
[----:B------:R-:W-:Y:S05]  /*62c0*/  BSYNC.RECONVERGENT B1 ;  /* 0x0000000000017941 */ /* 0x000fea0003800200 */
.L_x_20196:
        /* <DEDUP_REMOVED lines=10> */
.L_x_20192:
        /* <DEDUP_REMOVED lines=30> */
.L_x_20200:
[----:B------:R-:W-:Y:S01]  /*6550*/  IMAD.MOV.U32 R3, RZ, RZ, R23 ;  /* 0x000000ffff037224 */ /* 0x000fe200078e0017 */
[----:B------:R-:W-:Y:S02]  /*6560*/  MOV R23, R5 ;  /* 0x0000000500177202 */ /* 0x000fe40000000f00 */
[----:B------:R-:W-:-:S07]  /*6570*/  MOV R24, 0x6590 ;  /* 0x0000659000187802 */ /* 0x000fce0000000f00 */
[----:B------:R-:W-:Y:S05]  /*6580*/  CALL.REL.NOINC `($__internal_435_$__cuda_sm20_rem_s64) ;  /* 0x00000008006c7944 */ /* 0x000fea0003c00000 */
[----:B------:R-:W-:-:S07]  /*6590*/  MOV R5, R9 ;  /* 0x0000000900057202 */ /* 0x000fce0000000f00 */
.L_x_20201:
[----:B------:R-:W-:Y:S05]  /*65a0*/  BSYNC.RECONVERGENT B1 ;  /* 0x0000000000017941 */ /* 0x000fea0003800200 */
.L_x_20199:
        /* <DEDUP_REMOVED lines=8> */
.L_x_20152:
[----:B------:R-:W-:-:S06]  /*6630*/  MOV R13, R7 ;  /* 0x00000007000d7202 */ /* 0x000fcc0000000f00 */
[----:B------:R-:W2:Y:S04]  /*6640*/  LDG.E.U8 R13, desc[UR12][R12.64] ;  /* 0x0000000c0c0d7981 */ /* 0x000ea8000c1e1100 */
[----:B--2---:R0:W-:Y:S02]  /*6650*/  STS.U8 [R0+UR4], R13 ;  /* 0x0000000d00007988 */ /* 0x0041e40008000004 */
.L_x_20151:
[----:B------:R-:W-:Y:S05]  /*6660*/  BSYNC.RECONVERGENT B0 ;  /* 0x0000000000007941 */ /* 0x000fea0003800200 */
.L_x_20103:
[----:B------:R-:W-:Y:S01]  /*6670*/  BAR.SYNC.DEFER_BLOCKING 0x0 ;  /* 0x0000000000007b1d */ /* 0x000fe20000010000 */
[----:B------:R-:W-:Y:S01]  /*6680*/  UISETP.GE.U32.AND UP0, UPT, UR5, 0x42, UPT ;  /* 0x000000420500788c */ /* 0x000fe2000bf06070 */
[----:B------:R-:W-:-:S08]  /*6690*/  ISETP.GT.U32.AND P1, PT, R0, 0x1f, PT ;  /* 0x0000001f0000780c */ /* 0x000fd00003f24070 */
[----:B------:R-:W-:Y:S05]  /*66a0*/  BRA.U !UP0, `(.L_x_20202) ;  /* 0x0000000108287547 */ /* 0x000fea000b800000 */
.L_x_20203:
        /* <DEDUP_REMOVED lines=10> */
.L_x_20202:
        /* <DEDUP_REMOVED lines=44> */
        .weak           $__internal_434_$__cuda_sm20_div_s64
        .type           $__internal_434_$__cuda_sm20_div_s64,@function
        .size           $__internal_434_$__cuda_sm20_div_s64,($__internal_435_$__cuda_sm20_rem_s64 - $__internal_434_$__cuda_sm20_div_s64)
$__internal_434_$__cuda_sm20_div_s64:
        /* <DEDUP_REMOVED lines=82> */
[----:B------:R-:W-:Y:S06]  /*6f30*/  RET.REL.NODEC R8 `(contiguous_nansum2_u8) ;  /* 0xffffff9008307950 */ /* 0x000fec0003c3ffff */
        .weak           $__internal_435_$__cuda_sm20_rem_s64
        .type           $__internal_435_$__cuda_sm20_rem_s64,@function
        .size           $__internal_435_$__cuda_sm20_rem_s64,(.L_x_32638 - $__internal_435_$__cuda_sm20_rem_s64)
$__internal_435_$__cuda_sm20_rem_s64:
        /* <DEDUP_REMOVED lines=76> */
[----:B------:R-:W-:Y:S06]  /*7400*/  RET.REL.NODEC R24 `(contiguous_nansum2_u8) ;  /* 0xffffff8818fc7950 */ /* 0x000fec0003c3ffff */
.L_x_20204:
        /* <DEDUP_REMOVED lines=15> */
.L_x_32638:


//--------------------- .text.uncontiguous_nansum_u8 --------------------------
	.section	.text.uncontiguous_nansum_u8,"ax",@progbits
	.align	128
        .global         uncontiguous_nansum_u8
        .type           uncontiguous_nansum_u8,@function
        .size           uncontiguous_nansum_u8,(.L_x_32640 - uncontiguous_nansum_u8)
        .other          uncontiguous_nansum_u8,@"STO_CUDA_ENTRY STV_DEFAULT"
uncontiguous_nansum_u8:
.text.uncontiguous_nansum_u8:
        /* <DEDUP_REMOVED lines=38> */
.L_x_20233:
        /* <DEDUP_REMOVED lines=32> */
.L_x_20210:
[----:B------:R-:W-:Y:S01]  /*0460*/  IMAD.MOV.U32 R26, RZ, RZ, R4 ;  /* 0x000000ffff1a7224 */ /* 0x000fe200078e0004 */
[----:B------:R-:W-:Y:S01]  /*0470*/  MOV R11, R5 ;  /* 0x00000005000b7202 */ /* 0x000fe20000000f00 */
[----:B------:R-:W-:Y:S01]  /*0480*/  IMAD.MOV.U32 R10, RZ, RZ, R36 ;  /* 0x000000ffff0a7224 */ /* 0x000fe200078e0024 */
[----:B------:R-:W-:Y:S02]  /*0490*/  MOV R9, R37 ;  /* 0x0000002500097202 */ /* 0x000fe40000000f00 */
[----:B------:R-:W-:-:S07]  /*04a0*/  MOV R8, 0x4c0 ;  /* 0x000004c000087802 */ /* 0x000fce0000000f00 */
[----:B-1----:R-:W-:Y:S05]  /*04b0*/  CALL.REL.NOINC `($__internal_436_$__cuda_sm20_div_s64) ;  /* 0x00000064002c7944 */ /* 0x002fea0003c00000 */
        /* <DEDUP_REMOVED lines=9> */
.L_x_20211:
[----:B------:R-:W-:Y:S05]  /*0550*/  BSYNC.RECONVERGENT B1 ;  /* 0x0000000000017941 */ /* 0x000fea0003800200 */
.L_x_20209:
        /* <DEDUP_REMOVED lines=33> */
.L_x_20213:
[----:B------:R-:W-:Y:S01]  /*0770*/  IMAD.MOV.U32 R26, RZ, RZ, R18 ;  /* 0x000000ffff1a7224 */ /* 0x000fe200078e0012 */
[----:B------:R-:W-:Y:S01]  /*0780*/  MOV R11, R19 ;  /* 0x00000013000b7202 */ /* 0x000fe20000000f00 */
[----:B------:R-:W-:Y:S01]  /*0790*/  IMAD.MOV.U32 R10, RZ, RZ, R36 ;  /* 0x000000ffff0a7224 */ /* 0x000fe200078e0024 */
[----:B------:R-:W-:Y:S02]  /*07a0*/  MOV R9, R37 ;  /* 0x0000002500097202 */ /* 0x000fe40000000f00 */
[----:B------:R-:W-:-:S07]  /*07b0*/  MOV R8, 0x7d0 ;  /* 0x000007d000087802 */ /* 0x000fce0000000f00 */
[----:B------:R-:W-:Y:S05]  /*07c0*/  CALL.REL.NOINC `($__internal_436_$__cuda_sm20_div_s64) ;  /* 0x0000006000687944 */ /* 0x000fea0003c00000 */
        /* <DEDUP_REMOVED lines=9> */
.L_x_20214:
[----:B------:R-:W-:Y:S05]  /*0860*/  BSYNC.RECONVERGENT B1 ;  /* 0x0000000000017941 */ /* 0x000fea0003800200 */
.L_x_20212:
        /* <DEDUP_REMOVED lines=34> */
.L_x_20216:
[----:B------:R-:W-:Y:S01]  /*0a90*/  MOV R26, R22 ;  /* 0x00000016001a7202 */ /* 0x000fe20000000f00 */
[----:B------:R-:W-:Y:S01]  /*0aa0*/  IMAD.MOV.U32 R11, RZ, RZ, R23 ;  /* 0x000000ffff0b7224 */ /* 0x000fe200078e0017 */
[----:B------:R-:W-:Y:S01]  /*0ab0*/  MOV R10, R40 ;  /* 0x00000028000a7202 */ /* 0x000fe20000000f00 */
[----:B------:R-:W-:Y:S01]  /*0ac0*/  IMAD.MOV.U32 R9, RZ, RZ, R41 ;  /* 0x000000ffff097224 */ /* 0x000fe200078e0029 */
[----:B------:R-:W-:-:S07]  /*0ad0*/  MOV R8, 0xaf0 ;  /* 0x00000af000087802 */ /* 0x000fce0000000f00 */
[----:B------:R-:W-:Y:S05]  /*0ae0*/  CALL.REL.NOINC `($__internal_436_$__cuda_sm20_div_s64) ;  /* 0x0000005c00a07944 */ /* 0x000fea0003c00000 */
        /* <DEDUP_REMOVED lines=10> */
.L_x_20217:
[----:B------:R-:W-:Y:S05]  /*0b90*/  BSYNC.RECONVERGENT B1 ;  /* 0x0000000000017941 */ /* 0x000fea0003800200 */
.L_x_20215:
        /* <DEDUP_REMOVED lines=35> */
.L_x_20219:
[----:B------:R-:W-:Y:S01]  /*0dd0*/  IMAD.MOV.U32 R26, RZ, RZ, R42 ;  /* 0x000000ffff1a7224 */ /* 0x000fe200078e002a */
[----:B------:R-:W-:Y:S01]  /*0de0*/  MOV R11, R43 ;  /* 0x0000002b000b7202 */ /* 0x000fe20000000f00 */
[----:B------:R-:W-:Y:S01]  /*0df0*/  IMAD.MOV.U32 R10, RZ, RZ, R40 ;  /* 0x000000ffff0a7224 */ /* 0x000fe200078e0028 */
[----:B------:R-:W-:Y:S02]  /*0e00*/  MOV R9, R41 ;  /* 0x0000002900097202 */ /* 0x000fe40000000f00 */
[----:B------:R-:W-:-:S07]  /*0e10*/  MOV R8, 0xe30 ;  /* 0x00000e3000087802 */ /* 0x000fce0000000f00 */
[----:B------:R-:W-:Y:S05]  /*0e20*/  CALL.REL.NOINC `($__internal_436_$__cuda_sm20_div_s64) ;  /* 0x0000005800d07944 */ /* 0x000fea0003c00000 */
        /* <DEDUP_REMOVED lines=11> */
.L_x_20220:
[----:B------:R-:W-:Y:S05]  /*0ee0*/  BSYNC.RECONVERGENT B1 ;  /* 0x0000000000017941 */ /* 0x000fea0003800200 */
.L_x_20218:
        /* <DEDUP_REMOVED lines=36> */
.L_x_20222:
        /* <DEDUP_REMOVED lines=16> */
.L_x_20223:
[----:B------:R-:W-:Y:S05]  /*1230*/  BSYNC.RECONVERGENT B1 ;  /* 0x0000000000017941 */ /* 0x000fea0003800200 */
.L_x_20221:
        /* <DEDUP_REMOVED lines=34> */
.L_x_20225:
[----:B------:R-:W-:Y:S01]  /*1460*/  MOV R26, R40 ;  /* 0x00000028001a7202 */ /* 0x000fe20000000f00 */
[----:B------:R-:W-:Y:S01]  /*1470*/  IMAD.MOV.U32 R11, RZ, RZ, R41 ;  /* 0x000000ffff0b7224 */ /* 0x000fe200078e0029 */
[----:B------:R-:W-:Y:S01]  /*1480*/  MOV R10, R20 ;  /* 0x00000014000a7202 */ /* 0x000fe20000000f00 */
[----:B------:R-:W-:Y:S01]  /*1490*/  IMAD.MOV.U32 R9, RZ, RZ, R21 ;  /* 0x000000ffff097224 */ /* 0x000fe200078e0015 */
[----:B------:R-:W-:-:S07]  /*14a0*/  MOV R8, 0x14c0 ;  /* 0x000014c000087802 */ /* 0x000fce0000000f00 */
[----:B------:R-:W-:Y:S05]  /*14b0*/  CALL.REL.NOINC `($__internal_436_$__cuda_sm20_div_s64) ;  /* 0x00000054002c7944 */ /* 0x000fea0003c00000 */
        /* <DEDUP_REMOVED lines=11> */
.L_x_20226:
[----:B------:R-:W-:Y:S05]  /*1570*/  BSYNC.RECONVERGENT B1 ;  /* 0x0000000000017941 */ /* 0x000fea0003800200 */
.L_x_20224:
        /* <DEDUP_REMOVED lines=34> */
.L_x_20228:
[----:B------:R-:W-:Y:S01]  /*17a0*/  IMAD.MOV.U32 R26, RZ, RZ, R36 ;  /* 0x000000ffff1a7224 */ /* 0x000fe200078e0024 */
[----:B------:R-:W-:Y:S01]  /*17b0*/  MOV R11, R37 ;  /* 0x00000025000b7202 */ /* 0x000fe20000000f00 */
[----:B------:R-:W-:Y:S01]  /*17c0*/  IMAD.MOV.U32 R10, RZ, RZ, R20 ;  /* 0x000000ffff0a7224 */ /* 0x000fe200078e0014 */
[----:B------:R-:W-:Y:S02]  /*17d0*/  MOV R9, R21 ;  /* 0x0000001500097202 */ /* 0x000fe40000000f00 */
[----:B------:R-:W-:-:S07]  /*17e0*/  MOV R8, 0x1800 ;  /* 0x0000180000087802 */ /* 0x000fce0000000f00 */
[----:B------:R-:W-:Y:S05]  /*17f0*/  CALL.REL.NOINC `($__internal_436_$__cuda_sm20_div_s64) ;  /* 0x00000050005c7944 */ /* 0x000fea0003c00000 */
        /* <DEDUP_REMOVED lines=11> */
.L_x_20229:
[----:B------:R-:W-:Y:S05]  /*18b0*/  BSYNC.RECONVERGENT B1 ;  /* 0x0000000000017941 */ /* 0x000fea0003800200 */
.L_x_20227:
        /* <DEDUP_REMOVED lines=35> */
.L_x_20231:
[----:B------:R-:W-:Y:S01]  /*1af0*/  IMAD.MOV.U32 R26, RZ, RZ, R18 ;  /* 0x000000ffff1a7224 */ /* 0x000fe200078e0012 */
[----:B------:R-:W-:Y:S01]  /*1b00*/  MOV R11, R19 ;  /* 0x00000013000b7202 */ /* 0x000fe20000000f00 */
[----:B------:R-:W-:Y:S01]  /*1b10*/  IMAD.MOV.U32 R10, RZ, RZ, R20 ;  /* 0x000000ffff0a7224 */ /* 0x000fe200078e0014 */
[----:B------:R-:W-:Y:S02]  /*1b20*/  MOV R9, R21 ;  /* 0x0000001500097202 */ /* 0x000fe40000000f00 */
[----:B------:R-:W-:-:S07]  /*1b30*/  MOV R8, 0x1b50 ;  /* 0x00001b5000087802 */ /* 0x000fce0000000f00 */
[----:B------:R-:W-:Y:S05]  /*1b40*/  CALL.REL.NOINC `($__internal_436_$__cuda_sm20_div_s64) ;  /* 0x0000004c00887944 */ /* 0x000fea0003c00000 */
        /* <DEDUP_REMOVED lines=11> */
.L_x_20232:
[----:B------:R-:W-:Y:S05]  /*1c00*/  BSYNC.RECONVERGENT B1 ;  /* 0x0000000000017941 */ /* 0x000fea0003800200 */
.L_x_20230:
        /* <DEDUP_REMOVED lines=9> */
.L_x_20208:
        /* <DEDUP_REMOVED lines=36> */
.L_x_20236:
[----:B------:R-:W-:Y:S01]  /*1ee0*/  MOV R26, R4 ;  /* 0x00000004001a7202 */ /* 0x000fe20000000f00 */
[----:B------:R-:W-:Y:S01]  /*1ef0*/  IMAD.MOV.U32 R11, RZ, RZ, R5 ;  /* 0x000000ffff0b7224 */ /* 0x000fe200078e0005 */
[----:B------:R-:W-:Y:S01]  /*1f00*/  MOV R10, R6 ;  /* 0x00000006000a7202 */ /* 0x000fe20000000f00 */
[----:B------:R-:W-:Y:S01]  /*1f10*/  IMAD.MOV.U32 R9, RZ, RZ, R7 ;  /* 0x000000ffff097224 */ /* 0x000fe200078e0007 */
[----:B------:R-:W-:-:S07]  /*1f20*/  MOV R8, 0x1f40 ;  /* 0x00001f4000087802 */ /* 0x000fce0000000f00 */
[----:B------:R-:W-:Y:S05]  /*1f30*/  CALL.REL.NOINC `($__internal_436_$__cuda_sm20_div_s64) ;  /* 0x00000048008c7944 */ /* 0x000fea0003c00000 */
        /* <DEDUP_REMOVED lines=9> */
.L_x_20237:
[----:B------:R-:W-:Y:S05]  /*1fd0*/  BSYNC.RECONVERGENT B1 ;  /* 0x0000000000017941 */ /* 0x000fea0003800200 */
.L_x_20235:
        /* <DEDUP_REMOVED lines=34> */
.L_x_20239:
        /* <DEDUP_REMOVED lines=14> */
.L_x_20240:
[----:B------:R-:W-:Y:S05]  /*22e0*/  BSYNC.RECONVERGENT B1 ;  /* 0x0000000000017941 */ /* 0x000fea0003800200 */
.L_x_20238:
        /* <DEDUP_REMOVED lines=36> */
.L_x_20242:
        /* <DEDUP_REMOVED lines=17> */
.L_x_20243:
[----:B------:R-:W-:Y:S05]  /*2640*/  BSYNC.RECONVERGENT B1 ;  /* 0x0000000000017941 */ /* 0x000fea0003800200 */
.L_x_20241:
        /* <DEDUP_REMOVED lines=35> */
.L_x_20245:
[----:B------:R-:W-:Y:S01]  /*2880*/  MOV R26, R16 ;  /* 0x00000010001a7202 */ /* 0x000fe20000000f00 */
[----:B------:R-:W-:Y:S01]  /*2890*/  IMAD.MOV.U32 R11, RZ, RZ, R17 ;  /* 0x000000ffff0b7224 */ /* 0x000fe200078e0011 */
[----:B------:R-:W-:Y:S01]  /*28a0*/  MOV R10, R14 ;  /* 0x0000000e000a7202 */ /* 0x000fe20000000f00 */
[----:B------:R-:W-:Y:S01]  /*28b0*/  IMAD.MOV.U32 R9, RZ, RZ, R15 ;  /* 0x000000ffff097224 */ /* 0x000fe200078e000f */
[----:B------:R-:W-:-:S07]  /*28c0*/  MOV R8, 0x28e0 ;  /* 0x000028e000087802 */ /* 0x000fce0000000f00 */
[----:B------:R-:W-:Y:S05]  /*28d0*/  CALL.REL.NOINC `($__internal_436_$__cuda_sm20_div_s64) ;  /* 0x0000004000247944 */ /* 0x000fea0003c00000 */
        /* <DEDUP_REMOVED lines=10> */
.L_x_20246:
[----:B------:R-:W-:Y:S05]  /*2980*/  BSYNC.RECONVERGENT B1 ;  /* 0x0000000000017941 */ /* 0x000fea0003800200 */
.L_x_20244:
[----:B------:R-:W-:Y:S01]  /*2990*/  MOV R6, R20 ;  /* 0x0000001400067202 */ /* 0x000fe20000000f00 */
[----:B------:R-:W-:Y:S02]  /*29a0*/  IMAD R9, R9, R22, RZ ;  /* 0x0000001609097224 */ /* 0x000fe400078e02ff */
[----:B------:R-:W-:Y:S02]  /*29b0*/  VIADD R3, R3, 0xfffffffe ;  /* 0xfffffffe03037836 */ /* 0x000fe40000000000 */
[----:B------:R-:W-:-:S04]  /*29c0*/  IMAD.WIDE.U32 R20, R22, R8, R6 ;  /* 0x0000000816147225 */ /* 0x000fc800078e0006 */
[----:B------:R-:W-:-:S05]  /*29d0*/  IMAD R9, R23, R8, R9 ;  /* 0x0000000817097224 */ /* 0x000fca00078e0209 */
[----:B------:R-:W-:-:S07]  /*29e0*/  IADD3 R21, PT, PT, R21, R9, RZ ;  /* 0x0000000915157210 */ /* 0x000fce0007ffe0ff */
.L_x_20234:
        /* <DEDUP_REMOVED lines=31> */
.L_x_20248:
[----:B------:R-:W-:Y:S01]  /*2be0*/  IMAD.MOV.U32 R14, RZ, RZ, R4 ;  /* 0x000000ffff0e7224 */ /* 0x000fe200078e0004 */
[----:B------:R-:W-:Y:S01]  /*2bf0*/  MOV R23, R5 ;  /* 0x0000000500177202 */ /* 0x000fe20000000f00 */
[----:B------:R-:W-:Y:S01]  /*2c00*/  IMAD.MOV.U32 R22, RZ, RZ, R6 ;  /* 0x000000ffff167224 */ /* 0x000fe200078e0006 */
[----:B------:R-:W-:Y:S02]  /*2c10*/  MOV R15, R7 ;  /* 0x00000007000f7202 */ /* 0x000fe40000000f00 */
[----:B------:R-:W-:-:S07]  /*2c20*/  MOV R24, 0x2c40 ;  /* 0x00002c4000187802 */ /* 0x000fce0000000f00 */
[----:B------:R-:W-:Y:S05]  /*2c30*/  CALL.REL.NOINC `($__internal_437_$__cuda_sm20_rem_s64) ;  /* 0x0000004000987944 */ /* 0x000fea0003c00000 */
.L_x_20249:
[----:B------:R-:W-:Y:S05]  /*2c40*/  BSYNC.RECONVERGENT B1 ;  /* 0x0000000000017941 */ /* 0x000fea0003800200 */
.L_x_20247:
        /* <DEDUP_REMOVED lines=31> */
.L_x_20251:
[----:B------:R-:W-:Y:S01]  /*2e40*/  MOV R22, R6 ;  /* 0x0000000600167202 */ /* 0x000fe20000000f00 */
[----:B------:R-:W-:Y:S01]  /*2e50*/  IMAD.MOV.U32 R15, RZ, RZ, R7 ;  /* 0x000000ffff0f7224 */ /* 0x000fe200078e0007 */
[----:B------:R-:W-:Y:S01]  /*2e60*/  MOV R14, R18 ;  /* 0x00000012000e7202 */ /* 0x000fe20000000f00 */
[----:B------:R-:W-:Y:S01]  /*2e70*/  IMAD.MOV.U32 R23, RZ, RZ, R19 ;  /* 0x000000ffff177224 */ /* 0x000fe200078e0013 */
[----:B------:R-:W-:-:S07]  /*2e80*/  MOV R24, 0x2ea0 ;  /* 0x00002ea000187802 */ /* 0x000fce0000000f00 */
[----:B------:R-:W-:Y:S05]  /*2e90*/  CALL.REL.NOINC `($__internal_437_$__cuda_sm20_rem_s64) ;  /* 0x0000004000007944 */ /* 0x000fea0003c00000 */
[----:B------:R-:W-:Y:S01]  /*2ea0*/  MOV R6, R8 ;  /* 0x0000000800067202 */ /* 0x000fe20000000f00 */
[----:B------:R-:W-:-:S07]  /*2eb0*/  IMAD.MOV.U32 R7, RZ, RZ, R9 ;  /* 0x000000ffff077224 */ /* 0x000fce00078e0009 */
.L_x_20252:
[----:B------:R-:W-:Y:S05]  /*2ec0*/  BSYNC.RECONVERGENT B1 ;  /* 0x0000000000017941 */ /* 0x000fea0003800200 */
.L_x_20250:
[----:B------:R-:W-:Y:S02]  /*2ed0*/  IMAD R3, R7, R4, RZ ;  /* 0x0000000407037224 */ /* 0x000fe400078e02ff */
[----:B------:R-:W-:-:S04]  /*2ee0*/  IMAD.WIDE.U32 R20, R4, R6, R20 ;  /* 0x0000000604147225 */ /* 0x000fc800078e0014 */
[----:B------:R-:W-:-:S05]  /*2ef0*/  IMAD R3, R5, R6, R3 ;  /* 0x0000000605037224 */ /* 0x000fca00078e0203 */
[----:B------:R-:W-:-:S07]  /*2f00*/  IADD3 R21, PT, PT, R21, R3, RZ ;  /* 0x0000000315157210 */ /* 0x000fce0007ffe0ff */
.L_x_20207:
        /* <DEDUP_REMOVED lines=10> */
.L_x_20206:
        /* <DEDUP_REMOVED lines=20> */
.L_x_20280:
        /* <DEDUP_REMOVED lines=33> */
.L_x_20257:
[----:B------:R-:W-:Y:S01]  /*3300*/  IMAD.MOV.U32 R26, RZ, RZ, R14 ;  /* 0x000000ffff1a7224 */ /* 0x000fe200078e000e */
[----:B------:R-:W-:Y:S01]  /*3310*/  MOV R11, R13 ;  /* 0x0000000d000b7202 */ /* 0x000fe20000000f00 */
[----:B------:R-:W-:Y:S01]  /*3320*/  IMAD.MOV.U32 R10, RZ, RZ, R34 ;  /* 0x000000ffff0a7224 */ /* 0x000fe200078e0022 */
[----:B------:R-:W-:Y:S02]  /*3330*/  MOV R9, R35 ;  /* 0x0000002300097202 */ /* 0x000fe40000000f00 */
[----:B------:R-:W-:-:S07]  /*3340*/  MOV R8, 0x3360 ;  /* 0x0000336000087802 */ /* 0x000fce0000000f00 */
[----:B-123--:R-:W-:Y:S05]  /*3350*/  CALL.REL.NOINC `($__internal_436_$__cuda_sm20_div_s64) ;  /* 0x0000003400847944 */ /* 0x00efea0003c00000 */
        /* <DEDUP_REMOVED lines=10> */
.L_x_20258:
[----:B------:R-:W-:Y:S05]  /*3400*/  BSYNC.RECONVERGENT B1 ;  /* 0x0000000000017941 */ /* 0x000fea0003800200 */
.L_x_20256:
        /* <DEDUP_REMOVED lines=37> */
.L_x_20260:
[----:B------:R-:W-:Y:S01]  /*3660*/  MOV R26, R34 ;  /* 0x00000022001a7202 */ /* 0x000fe20000000f00 */
[----:B------:R-:W-:Y:S01]  /*3670*/  IMAD.MOV.U32 R11, RZ, RZ, R35 ;  /* 0x000000ffff0b7224 */ /* 0x000fe200078e0023 */
[----:B------:R-:W-:Y:S01]  /*3680*/  MOV R10, R36 ;  /* 0x00000024000a7202 */ /* 0x000fe20000000f00 */
[----:B------:R-:W-:Y:S01]  /*3690*/  IMAD.MOV.U32 R9, RZ, RZ, R37 ;  /* 0x000000ffff097224 */ /* 0x000fe200078e0025 */
[----:B------:R-:W-:-:S07]  /*36a0*/  MOV R8, 0x36c0 ;  /* 0x000036c000087802 */ /* 0x000fce0000000f00 */
[----:B-1----:R-:W-:Y:S05]  /*36b0*/  CALL.REL.NOINC `($__internal_436_$__cuda_sm20_div_s64) ;  /* 0x0000003000ac7944 */ /* 0x002fea0003c00000 */
        /* <DEDUP_REMOVED lines=11> */
.L_x_20261:
[----:B------:R-:W-:Y:S05]  /*3770*/  BSYNC.RECONVERGENT B1 ;  /* 0x0000000000017941 */ /* 0x000fea0003800200 */
.L_x_20259:
        /* <DEDUP_REMOVED lines=38> */
.L_x_20263:
[----:B------:R-:W-:Y:S01]  /*39e0*/  IMAD.MOV.U32 R26, RZ, RZ, R34 ;  /* 0x000000ffff1a7224 */ /* 0x000fe200078e0022 */
[----:B------:R-:W-:Y:S01]  /*39f0*/  MOV R11, R35 ;  /* 0x00000023000b7202 */ /* 0x000fe20000000f00 */
[----:B------:R-:W-:Y:S01]  /*3a00*/  IMAD.MOV.U32 R10, RZ, RZ, R36 ;  /* 0x000000ffff0a7224 */ /* 0x000fe200078e0024 */
[----:B------:R-:W-:Y:S02]  /*3a10*/  MOV R9, R37 ;  /* 0x0000002500097202 */ /* 0x000fe40000000f00 */
[----:B------:R-:W-:-:S07]  /*3a20*/  MOV R8, 0x3a40 ;  /* 0x00003a4000087802 */ /* 0x000fce0000000f00 */
[----:B-1----:R-:W-:Y:S05]  /*3a30*/  CALL.REL.NOINC `($__internal_436_$__cuda_sm20_div_s64) ;  /* 0x0000002c00cc7944 */ /* 0x002fea0003c00000 */
        /* <DEDUP_REMOVED lines=11> */
.L_x_20264:
[----:B------:R-:W-:Y:S05]  /*3af0*/  BSYNC.RECONVERGENT B1 ;  /* 0x0000000000017941 */ /* 0x000fea0003800200 */
.L_x_20262:
        /* <DEDUP_REMOVED lines=37> */
.L_x_20266:
        /* <DEDUP_REMOVED lines=17> */
.L_x_20267:
[----:B------:R-:W-:Y:S05]  /*3e60*/  BSYNC.RECONVERGENT B1 ;  /* 0x0000000000017941 */ /* 0x000fea0003800200 */
.L_x_20265:
        /* <DEDUP_REMOVED lines=38> */
.L_x_20269:
        /* <DEDUP_REMOVED lines=17> */
.L_x_20270:
[----:B------:R-:W-:Y:S05]  /*41e0*/  BSYNC.RECONVERGENT B1 ;  /* 0x0000000000017941 */ /* 0x000fea0003800200 */
.L_x_20268:
        /* <DEDUP_REMOVED lines=38> */
.L_x_20272:
        /* <DEDUP_REMOVED lines=17> */
.L_x_20273:
[----:B------:R-:W-:Y:S05]  /*4560*/  BSYNC.RECONVERGENT B1 ;  /* 0x0000000000017941 */ /* 0x000fea0003800200 */
.L_x_20271:
        /* <DEDUP_REMOVED lines=37> */
.L_x_20275:
        /* <DEDUP_REMOVED lines=17> */
.L_x_20276:
[----:B------:R-:W-:Y:S05]  /*48d0*/  BSYNC.RECONVERGENT B1 ;  /* 0x0000000000017941 */ /* 0x000fea0003800200 */
.L_x_20274:
        /* <DEDUP_REMOVED lines=37> */
.L_x_20278:
        /* <DEDUP_REMOVED lines=17> */
.L_x_20279:
[----:B------:R-:W-:Y:S05]  /*4c40*/  BSYNC.RECONVERGENT B1 ;  /* 0x0000000000017941 */ /* 0x000fea0003800200 */
.L_x_20277:
        /* <DEDUP_REMOVED lines=12> */
.L_x_20255:
        /* <DEDUP_REMOVED lines=37> */
.L_x_20283:
[----:B------:R-:W-:Y:S01]  /*4f60*/  MOV R26, R14 ;  /* 0x0000000e001a7202 */ /* 0x000fe20000000f00 */
[----:B------:R-:W-:Y:S01]  /*4f70*/  IMAD.MOV.U32 R11, RZ, RZ, R13 ;  /* 0x000000ffff0b7224 */ /* 0x000fe200078e000d */
[----:B------:R-:W-:Y:S02]  /*4f80*/  MOV R10, R16 ;  /* 0x00000010000a7202 */ /* 0x000fe40000000f00 */
[----:B------:R-:W-:Y:S02]  /*4f90*/  MOV R9, R17 ;  /* 0x0000001100097202 */ /* 0x000fe40000000f00 */
[----:B------:R-:W-:-:S07]  /*4fa0*/  MOV R8, 0x4fc0 ;  /* 0x00004fc000087802 */ /* 0x000fce0000000f00 */
[----:B------:R-:W-:Y:S05]  /*4fb0*/  CALL.REL.NOINC `($__internal_436_$__cuda_sm20_div_s64) ;  /* 0x00000018006c7944 */ /* 0x000fea0003c00000 */
        /* <DEDUP_REMOVED lines=10> */
.L_x_20284:
[----:B------:R-:W-:Y:S05]  /*5060*/  BSYNC.RECONVERGENT B1 ;  /* 0x0000000000017941 */ /* 0x000fea0003800200 */
.L_x_20282:
        /* <DEDUP_REMOVED lines=38> */
.L_x_20286:
        /* <DEDUP_REMOVED lines=17> */
.L_x_20287:
[----:B------:R-:W-:Y:S05]  /*53e0*/  BSYNC.RECONVERGENT B1 ;  /* 0x0000000000017941 */ /* 0x000fea0003800200 */
.L_x_20285:
        /* <DEDUP_REMOVED lines=40> */
.L_x_20289:
[----:B------:R-:W-:Y:S01]  /*5670*/  MOV R26, R12 ;  /* 0x0000000c001a7202 */ /* 0x000fe20000000f00 */
[----:B------:R-:W-:Y:S01]  /*5680*/  IMAD.MOV.U32 R10, RZ, RZ, R14 ;  /* 0x000000ffff0a7224 */ /* 0x000fe200078e000e */
[----:B------:R-:W-:Y:S02]  /*5690*/  MOV R11, R13 ;  /* 0x0000000d000b7202 */ /* 0x000fe40000000f00 */
[----:B------:R-:W-:Y:S02]  /*56a0*/  MOV R9, R15 ;  /* 0x0000000f00097202 */ /* 0x000fe40000000f00 */
[----:B------:R-:W-:-:S07]  /*56b0*/  MOV R8, 0x56d0 ;  /* 0x000056d000087802 */ /* 0x000fce0000000f00 */
[----:B------:R-:W-:Y:S05]  /*56c0*/  CALL.REL.NOINC `($__internal_436_$__cuda_sm20_div_s64) ;  /* 0x0000001000a87944 */ /* 0x000fea0003c00000 */
        /* <DEDUP_REMOVED lines=11> */
.L_x_20290:
[----:B------:R-:W-:Y:S05]  /*5780*/  BSYNC.RECONVERGENT B1 ;  /* 0x0000000000017941 */ /* 0x000fea0003800200 */
.L_x_20288:
        /* <DEDUP_REMOVED lines=40> */
.L_x_20292:
        /* <DEDUP_REMOVED lines=17> */
.L_x_20293:
[----:B------:R-:W-:Y:S05]  /*5b20*/  BSYNC.RECONVERGENT B1 ;  /* 0x0000000000017941 */ /* 0x000fea0003800200 */
.L_x_20291:
        /* <DEDUP_REMOVED lines=9> */
.L_x_20281:
        /* <DEDUP_REMOVED lines=35> */
.L_x_20296:
        /* <DEDUP_REMOVED lines=16> */
.L_x_20297:
[----:B------:R-:W-:Y:S05]  /*5ef0*/  BSYNC.RECONVERGENT B1 ;  /* 0x0000000000017941 */ /* 0x000fea0003800200 */
.L_x_20295:
        /* <DEDUP_REMOVED lines=39> */
.L_x_20299:
[----:B------:R-:W-:Y:S01]  /*6170*/  MOV R26, R14 ;  /* 0x0000000e001a7202 */ /* 0x000fe20000000f00 */
[----:B------:R-:W-:Y:S01]  /*6180*/  IMAD.MOV.U32 R11, RZ, RZ, R15 ;  /* 0x000000ffff0b7224 */ /* 0x000fe200078e000f */
[----:B------:R-:W-:Y:S02]  /*6190*/  MOV R10, R12 ;  /* 0x0000000c000a7202 */ /* 0x000fe40000000f00 */
[----:B------:R-:W-:Y:S02]  /*61a0*/  MOV R9, R13 ;  /* 0x0000000d00097202 */ /* 0x000fe40000000f00 */
[----:B------:R-:W-:-:S07]  /*61b0*/  MOV R8, 0x61d0 ;  /* 0x000061d000087802 */ /* 0x000fce0000000f00 */
[----:B------:R-:W-:Y:S05]  /*61c0*/  CALL.REL.NOINC `($__internal_436_$__cuda_sm20_div_s64) ;  /* 0x0000000400e87944 */ /* 0x000fea0003c00000 */
        /* <DEDUP_REMOVED lines=11> */
.L_x_20300:
[----:B------:R-:W-:Y:S05]  /*6280*/  BSYNC.RECONVERGENT B1 ;  /* 0x0000000000017941 */ /* 0x000fea0003800200 */
.L_x_20298:
        /* <DEDUP_REMOVED lines=9> */
.L_x_20294:
        /* <DEDUP_REMOVED lines=31> */
.L_x_20302:
[----:B------:R-:W-:Y:S01]  /*6510*/  IMAD.MOV.U32 R15, RZ, RZ, R23 ;  /* 0x000000ffff0f7224 */ /* 0x000fe200078e0017 */
[----:B------:R-:W-:Y:S02]  /*6520*/  MOV R23, R13 ;  /* 0x0000000d00177202 */ /* 0x000fe40000000f00 */
[----:B------:R-:W-:-:S07]  /*6530*/  MOV R24, 0x6550 ;  /* 0x0000655000187802 */ /* 0x000fce0000000f00 */
[----:B------:R-:W-:Y:S05]  /*6540*/  CALL.REL.NOINC `($__internal_437_$__cuda_sm20_rem_s64) ;  /* 0x0000000800547944 */ /* 0x000fea0003c00000 */
.L_x_20303:
[----:B------:R-:W-:Y:S05]  /*6550*/  BSYNC.RECONVERGENT B1 ;  /* 0x0000000000017941 */ /* 0x000fea0003800200 */
.L_x_20301:
[----:B------:R-:W0:Y:S02]  /*6560*/  LDC.64 R10, c[0x0][0x398] ;  /* 0x0000e600ff0a7b82 */ /* 0x000e240000000a00 */
[----:B0-----:R-:W-:-:S06]  /*6570*/  IMAD.WIDE.U32 R6, R7, 0x8, R10 ;  /* 0x0000000807067825 */ /* 0x001fcc00078e000a */
[----:B------:R-:W2:Y:S02]  /*6580*/  LDG.E.64 R6, desc[UR8][R6.64] ;  /* 0x0000000806067981 */ /* 0x000ea4000c1e1b00 */
[-C--:B--2---:R-:W-:Y:S02]  /*6590*/  IMAD R3, R7, R8.reuse, RZ ;  /* 0x0000000807037224 */ /* 0x084fe400078e02ff */
[----:B------:R-:W-:-:S04]  /*65a0*/  IMAD.WIDE.U32 R4, R6, R8, R4 ;  /* 0x0000000806047225 */ /* 0x000fc800078e0004 */
[----:B------:R-:W-:-:S05]  /*65b0*/  IMAD R3, R6, R9, R3 ;  /* 0x0000000906037224 */ /* 0x000fca00078e0203 */
[----:B------:R-:W-:-:S07]  /*65c0*/  IADD3 R5, PT, PT, R5, R3, RZ ;  /* 0x0000000305057210 */ /* 0x000fce0007ffe0ff */
.L_x_20254:
[----:B------:R-:W0:Y:S02]  /*65d0*/  LDCU.64 UR12, c[0x0][0x388] ;  /* 0x00007100ff0c77ac */ /* 0x000e240008000a00 */
[----:B0-----:R-:W-:-:S04]  /*65e0*/  IADD3 R4, P0, PT, R4, UR12, RZ ;  /* 0x0000000c04047c10 */ /* 0x001fc8000ff1e0ff */
[----:B------:R-:W-:-:S06]  /*65f0*/  IADD3.X R5, PT, PT, R5, UR13, RZ, P0, !PT ;  /* 0x0000000d05057c10 */ /* 0x000fcc00087fe4ff */
[----:B------:R-:W2:Y:S04]  /*6600*/  LDG.E.U8 R5, desc[UR8][R4.64] ;  /* 0x0000000804057981 */ /* 0x000ea8000c1e1100 */
[----:B--2---:R1:W-:Y:S02]  /*6610*/  STS.U8 [R0+UR4], R5 ;  /* 0x0000000500007988 */ /* 0x0043e40008000004 */
.L_x_20253:
[----:B------:R-:W-:Y:S05]  /*6620*/  BSYNC.RECONVERGENT B0 ;  /* 0x0000000000007941 */ /* 0x000fea0003800200 */
.L_x_20205:
[----:B------:R-:W-:Y:S01]  /*6630*/  BAR.SYNC.DEFER_BLOCKING 0x0 ;  /* 0x0000000000007b1d */ /* 0x000fe20000010000 */
[----:B------:R-:W-:Y:S01]  /*6640*/  UISETP.GE.U32.AND UP0, UPT, UR5, 0x42, UPT ;  /* 0x000000420500788c */ /* 0x000fe2000bf06070 */
[----:B------:R-:W-:-:S08]  /*6650*/  ISETP.GT.U32.AND P1, PT, R0, 0x1f, PT ;  /* 0x0000001f0000780c */ /* 0x000fd00003f24070 */
[----:B------:R-:W-:Y:S05]  /*6660*/  BRA.U !UP0, `(.L_x_20304) ;  /* 0x0000000108287547 */ /* 0x000fea000b800000 */
.L_x_20305:
        /* <DEDUP_REMOVED lines=10> */
.L_x_20304:
        /* <DEDUP_REMOVED lines=38> */
        .weak           $__internal_436_$__cuda_sm20_div_s64
        .type           $__internal_436_$__cuda_sm20_div_s64,@function
        .size           $__internal_436_$__cuda_sm20_div_s64,($__internal_437_$__cuda_sm20_rem_s64 - $__internal_436_$__cuda_sm20_div_s64)
$__internal_436_$__cuda_sm20_div_s64:
        /* <DEDUP_REMOVED lines=82> */
[----:B------:R-:W-:Y:S06]  /*6e90*/  RET.REL.NODEC R8 `(uncontiguous_nansum_u8) ;  /* 0xffffff9008587950 */ /* 0x000fec0003c3ffff */
        .weak           $__internal_437_$__cuda_sm20_rem_s64
        .type           $__internal_437_$__cuda_sm20_rem_s64,@function
        .size           $__internal_437_$__cuda_sm20_rem_s64,(.L_x_32640 - $__internal_437_$__cuda_sm20_rem_s64)
$__internal_437_$__cuda_sm20_rem_s64:
        /* <DEDUP_REMOVED lines=76> */
[----:B------:R-:W-:Y:S06]  /*7360*/  RET.REL.NODEC R24 `(uncontiguous_nansum_u8) ;  /* 0xffffff8c18247950 */ /* 0x000fec0003c3ffff */
.L_x_20306:
        /* <DEDUP_REMOVED lines=9> */
.L_x_32640:


//--------------------- .text.contiguous_nansum_u8 --------------------------
	.section	.text.contiguous_nansum_u8,"ax",@progbits
	.align	128
        .global         contiguous_nansum_u8
        .type           contiguous_nansum_u8,@function
        .size           contiguous_nansum_u8,(.L_x_33342 - contiguous_nansum_u8)
        .other          contiguous_nansum_u8,@"STO_CUDA_ENTRY STV_DEFAULT"
contiguous_nansum_u8:
.text.contiguous_nansum_u8:
        /* <DEDUP_REMOVED lines=36> */
.L_x_20308:
[----:B------:R-:W-:Y:S05]  /*0240*/  BSYNC.RECONVERGENT B0 ;  /* 0x0000000000007941 */ /* 0x000fea0003800200 */
.L_x_20307:
[----:B------:R-:W-:Y:S01]  /*0250*/  BAR.SYNC.DEFER_BLOCKING 0x0 ;  /* 0x0000000000007b1d */ /* 0x000fe20000010000 */
[----:B------:R-:W-:Y:S01]  /*0260*/  UISETP.GE.U32.AND UP0, UPT, UR5, 0x42, UPT ;  /* 0x000000420500788c */ /* 0x000fe2000bf06070 */
[----:B------:R-:W-:-:S08]  /*0270*/  IADD3 R2, PT, PT, R0, UR4, RZ ;  /* 0x0000000400027c10 */ /* 0x000fd0000fffe0ff */
[----:B------:R-:W-:Y:S05]  /*0280*/  BRA.U !UP0, `(.L_x_20309) ;  /* 0x0000000108287547 */ /* 0x000fea000b800000 */
.L_x_20310:
        /* <DEDUP_REMOVED lines=10> */
.L_x_20309:
        /* <DEDUP_REMOVED lines=38> */
.L_x_20311:
        /* <DEDUP_REMOVED lines=15> */
.L_x_33342:


//--------------------- .text.contiguous_nansum33_i64 --------------------------
	.section	.text.contiguous_nansum33_i64,"ax",@progbits
	.align	128
        .global         contiguous_nansum33_i64
        .type           contiguous_nansum33_i64,@function
        .size           contiguous_nansum33_i64,(.L_x_33343 - contiguous_nansum33_i64)
        .other          contiguous_nansum33_i64,@"STO_CUDA_ENTRY STV_DEFAULT"
contiguous_nansum33_i64:
.text.contiguous_nansum33_i64:
        /* <DEDUP_REMOVED lines=50> */
.L_x_20314:
        /* <DEDUP_REMOVED lines=32> */
.L_x_20313:
        /* <DEDUP_REMOVED lines=21> */
.L_x_20316:
        /* <DEDUP_REMOVED lines=14> */
.L_x_20317:
[----:B------:R-:W-:-:S04]  /*0750*/  @!P1 IMAD R18, R18, UR8, RZ ;  /* 0x0000000812129c24 */ /* 0x000fc8000f8e02ff */
[----:B-1----:R-:W-:-:S06]  /*0760*/  @!P1 IMAD R6, R18, 0x8, R19 ;  /* 0x0000000812069824 */ /* 0x002fcc00078e0213 */
[----:B------:R-:W3:Y:S02]  /*0770*/  @!P1 LDS.64 R6, [R6] ;  /* 0x0000000006069984 */ /* 0x000ee40000000a00 */
[----:B---3--:R-:W-:-:S05]  /*0780*/  @!P1 IADD3 R10, P0, PT, R6, R10, RZ ;  /* 0x0000000a060a9210 */ /* 0x008fca0007f1e0ff */
[----:B------:R-:W-:-:S08]  /*0790*/  @!P1 IMAD.X R11, R7, 0x1, R11, P0 ;  /* 0x00000001070b9824 */ /* 0x000fd000000e060b */
.L_x_20315:
[----:B---3--:R3:W-:Y:S02]  /*07a0*/  STS.64 [R19], R10 ;  /* 0x0000000a13007388 */ /* 0x0087e40000000a00 */
.L_x_20312:
        /* <DEDUP_REMOVED lines=8> */
.L_x_20318:
        /* <DEDUP_REMOVED lines=13> */
.L_x_33343:


//--------------------- .text.contiguous_nansum3_i64 --------------------------
	.section	.text.contiguous_nansum3_i64,"ax",@progbits
	.align	128
        .global         contiguous_nansum3_i64
        .type           contiguous_nansum3_i64,@function
        .size           contiguous_nansum3_i64,(.L_x_32642 - contiguous_nansum3_i64)
        .other          contiguous_nansum3_i64,@"STO_CUDA_ENTRY STV_DEFAULT"
contiguous_nansum3_i64:
.text.contiguous_nansum3_i64:
        /* <DEDUP_REMOVED lines=43> */
.L_x_20337:
        /* <DEDUP_REMOVED lines=27> */
.L_x_20321:
[----:B------:R-:W-:Y:S01]  /*0460*/  MOV R30, R32 ;  /* 0x00000020001e7202 */ /* 0x000fe20000000f00 */
[----:B------:R-:W-:Y:S01]  /*0470*/  IMAD.MOV.U32 R0, RZ, RZ, R36 ;  /* 0x000000ffff007224 */ /* 0x000fe200078e0024 */
[----:B------:R-:W-:Y:S02]  /*0480*/  MOV R3, R37 ;  /* 0x0000002500037202 */ /* 0x000fe40000000f00 */
[----:B------:R-:W-:-:S07]  /*0490*/  MOV R8, 0x4b0 ;  /* 0x000004b000087802 */ /* 0x000fce0000000f00 */
[----:B01-3--:R-:W-:Y:S05]  /*04a0*/  CALL.REL.NOINC `($__internal_438_$__cuda_sm20_div_s64) ;  /* 0x0000003000cc7944 */ /* 0x00bfea0003c00000 */
        /* <DEDUP_REMOVED lines=9> */
.L_x_20322:
        /* <DEDUP_REMOVED lines=33> */
.L_x_20323:
[----:B------:R-:W-:Y:S01]  /*0750*/  IMAD.MOV.U32 R0, RZ, RZ, R36 ;  /* 0x000000ffff007224 */ /* 0x000fe200078e0024 */
[----:B------:R-:W-:Y:S02]  /*0760*/  MOV R3, R37 ;  /* 0x0000002500037202 */ /* 0x000fe40000000f00 */
[----:B------:R-:W-:-:S07]  /*0770*/  MOV R8, 0x790 ;  /* 0x0000079000087802 */ /* 0x000fce0000000f00 */
[----:B---3--:R-:W-:Y:S05]  /*0780*/  CALL.REL.NOINC `($__internal_438_$__cuda_sm20_div_s64) ;  /* 0x0000003000147944 */ /* 0x008fea0003c00000 */
        /* <DEDUP_REMOVED lines=10> */
.L_x_20324:
        /* <DEDUP_REMOVED lines=34> */
.L_x_20325:
[----:B------:R-:W-:Y:S01]  /*0a50*/  IMAD.MOV.U32 R30, RZ, RZ, R28 ;  /* 0x000000ffff1e7224 */ /* 0x000fe200078e001c */
[----:B------:R-:W-:Y:S01]  /*0a60*/  MOV R0, R36 ;  /* 0x0000002400007202 */ /* 0x000fe20000000f00 */
[----:B------:R-:W-:Y:S01]  /*0a70*/  IMAD.MOV.U32 R3, RZ, RZ, R37 ;  /* 0x000000ffff037224 */ /* 0x000fe200078e0025 */
[----:B------:R-:W-:-:S07]  /*0a80*/  MOV R8, 0xaa0 ;  /* 0x00000aa000087802 */ /* 0x000fce0000000f00 */
[----:B---3--:R-:W-:Y:S05]  /*0a90*/  CALL.REL.NOINC `($__internal_438_$__cuda_sm20_div_s64) ;  /* 0x0000002c00507944 */ /* 0x008fea0003c00000 */
        /* <DEDUP_REMOVED lines=10> */
.L_x_20326:
        /* <DEDUP_REMOVED lines=33> */
.L_x_20327:
[----:B------:R-:W-:Y:S01]  /*0d50*/  IMAD.MOV.U32 R0, RZ, RZ, R36 ;  /* 0x000000ffff007224 */ /* 0x000fe200078e0024 */
[----:B------:R-:W-:Y:S02]  /*0d60*/  MOV R3, R37 ;  /* 0x0000002500037202 */ /* 0x000fe40000000f00 */
[----:B------:R-:W-:-:S07]  /*0d70*/  MOV R8, 0xd90 ;  /* 0x00000d9000087802 */ /* 0x000fce0000000f00 */
[----:B---3--:R-:W-:Y:S05]  /*0d80*/  CALL.REL.NOINC `($__internal_438_$__cuda_sm20_div_s64) ;  /* 0x0000002800947944 */ /* 0x008fea0003c00000 */
        /* <DEDUP_REMOVED lines=9> */
.L_x_20328:
        /* <DEDUP_REMOVED lines=34> */
.L_x_20329:
[----:B------:R-:W-:Y:S01]  /*1040*/  MOV R30, R28 ;  /* 0x0000001c001e7202 */ /* 0x000fe20000000f00 */
        /* <DEDUP_REMOVED lines=13> */
.L_x_20330:
        /* <DEDUP_REMOVED lines=34> */
.L_x_20331:
        /* <DEDUP_REMOVED lines=14> */
.L_x_20332:
        /* <DEDUP_REMOVED lines=34> */
.L_x_20333:
[----:B------:R-:W-:Y:S01]  /*1640*/  MOV R30, R28 ;  /* 0x0000001c001e7202 */ /* 0x000fe20000000f00 */
        /* <DEDUP_REMOVED lines=14> */
.L_x_20334:
        /* <DEDUP_REMOVED lines=34> */
.L_x_20335:
[----:B------:R-:W-:Y:S01]  /*1950*/  IMAD.MOV.U32 R0, RZ, RZ, R36 ;  /* 0x000000ffff007224 */ /* 0x000fe200078e0024 */
[----:B------:R-:W-:Y:S02]  /*1960*/  MOV R3, R37 ;  /* 0x0000002500037202 */ /* 0x000fe40000000f00 */
[----:B------:R-:W-:-:S07]  /*1970*/  MOV R8, 0x1990 ;  /* 0x0000199000087802 */ /* 0x000fce0000000f00 */
[----:B---3--:R-:W-:Y:S05]  /*1980*/  CALL.REL.NOINC `($__internal_438_$__cuda_sm20_div_s64) ;  /* 0x0000001c00947944 */ /* 0x008fea0003c00000 */
        /* <DEDUP_REMOVED lines=9> */
.L_x_20336:
        /* <DEDUP_REMOVED lines=13> */
.L_x_20320:
        /* <DEDUP_REMOVED lines=33> */
.L_x_20339:
[----:B------:R-:W-:Y:S01]  /*1d00*/  MOV R30, R32 ;  /* 0x00000020001e7202 */ /* 0x000fe20000000f00 */
[----:B------:R-:W-:Y:S01]  /*1d10*/  IMAD.MOV.U32 R0, RZ, RZ, R16 ;  /* 0x000000ffff007224 */ /* 0x000fe200078e0010 */
[----:B------:R-:W-:Y:S02]  /*1d20*/  MOV R3, R17 ;  /* 0x0000001100037202 */ /* 0x000fe40000000f00 */
[----:B------:R-:W-:-:S07]  /*1d30*/  MOV R8, 0x1d50 ;  /* 0x00001d5000087802 */ /* 0x000fce0000000f00 */
[----:B------:R-:W-:Y:S05]  /*1d40*/  CALL.REL.NOINC `($__internal_438_$__cuda_sm20_div_s64) ;  /* 0x0000001800a47944 */ /* 0x000fea0003c00000 */
        /* <DEDUP_REMOVED lines=9> */
.L_x_20340:
        /* <DEDUP_REMOVED lines=35> */
.L_x_20341:
        /* <DEDUP_REMOVED lines=13> */
.L_x_20342:
        /* <DEDUP_REMOVED lines=36> */
.L_x_20343:
[----:B------:R-:W-:Y:S01]  /*2320*/  MOV R30, R20 ;  /* 0x00000014001e7202 */ /* 0x000fe20000000f00 */
[----:B------:R-:W-:Y:S01]  /*2330*/  IMAD.MOV.U32 R0, RZ, RZ, R18 ;  /* 0x000000ffff007224 */ /* 0x000fe200078e0012 */
[----:B------:R-:W-:Y:S02]  /*2340*/  MOV R3, R19 ;  /* 0x0000001300037202 */ /* 0x000fe40000000f00 */
[----:B------:R-:W-:-:S07]  /*2350*/  MOV R8, 0x2370 ;  /* 0x0000237000087802 */ /* 0x000fce0000000f00 */
[----:B------:R-:W-:Y:S05]  /*2360*/  CALL.REL.NOINC `($__internal_438_$__cuda_sm20_div_s64) ;  /* 0x00000014001c7944 */ /* 0x000fea0003c00000 */
        /* <DEDUP_REMOVED lines=10> */
.L_x_20344:
        /* <DEDUP_REMOVED lines=37> */
.L_x_20345:
[----:B------:R-:W-:Y:S01]  /*2660*/  MOV R0, R18 ;  /* 0x0000001200007202 */ /* 0x000fe20000000f00 */
[----:B------:R-:W-:Y:S01]  /*2670*/  IMAD.MOV.U32 R3, RZ, RZ, R19 ;  /* 0x000000ffff037224 */ /* 0x000fe200078e0013 */
[----:B------:R-:W-:-:S07]  /*2680*/  MOV R8, 0x26a0 ;  /* 0x000026a000087802 */ /* 0x000fce0000000f00 */
[----:B------:R-:W-:Y:S05]  /*2690*/  CALL.REL.NOINC `($__internal_438_$__cuda_sm20_div_s64) ;  /* 0x0000001000507944 */ /* 0x000fea0003c00000 */
        /* <DEDUP_REMOVED lines=8> */
.L_x_20346:
        /* <DEDUP_REMOVED lines=10> */
.L_x_20338:
        /* <DEDUP_REMOVED lines=31> */
.L_x_20348:
[----:B------:R-:W-:Y:S01]  /*29b0*/  IMAD.MOV.U32 R30, RZ, RZ, R32 ;  /* 0x000000ffff1e7224 */ /* 0x000fe200078e0020 */
[----:B------:R-:W-:Y:S01]  /*29c0*/  MOV R0, R16 ;  /* 0x0000001000007202 */ /* 0x000fe20000000f00 */
[----:B------:R-:W-:Y:S01]  /*29d0*/  IMAD.MOV.U32 R3, RZ, RZ, R17 ;  /* 0x000000ffff037224 */ /* 0x000fe200078e0011 */
[----:B------:R-:W-:-:S07]  /*29e0*/  MOV R8, 0x2a00 ;  /* 0x00002a0000087802 */ /* 0x000fce0000000f00 */
[----:B------:R-:W-:Y:S05]  /*29f0*/  CALL.REL.NOINC `($__internal_438_$__cuda_sm20_div_s64) ;  /* 0x0000000c00787944 */ /* 0x000fea0003c00000 */
        /* <DEDUP_REMOVED lines=9> */
.L_x_20349:
        /* <DEDUP_REMOVED lines=36> */
.L_x_20350:
[----:B------:R-:W-:Y:S01]  /*2cd0*/  IMAD.MOV.U32 R0, RZ, RZ, R18 ;  /* 0x000000ffff007224 */ /* 0x000fe200078e0012 */
[----:B------:R-:W-:Y:S02]  /*2ce0*/  MOV R3, R19 ;  /* 0x0000001300037202 */ /* 0x000fe40000000f00 */
        /* <DEDUP_REMOVED lines=10> */
.L_x_20351:
        /* <DEDUP_REMOVED lines=10> */
.L_x_20347:
        /* <DEDUP_REMOVED lines=29> */
.L_x_20352:
[----:B------:R-:W-:-:S07]  /*3000*/  MOV R0, 0x3020 ;  /* 0x0000302000007802 */ /* 0x000fce0000000f00 */
[----:B------:R-:W-:Y:S05]  /*3010*/  CALL.REL.NOINC `($__internal_439_$__cuda_sm20_rem_s64) ;  /* 0x0000000c003c7944 */ /* 0x000fea0003c00000 */
[----:B------:R-:W-:Y:S01]  /*3020*/  IMAD.MOV.U32 R8, RZ, RZ, R3 ;  /* 0x000000ffff087224 */ /* 0x000fe200078e0003 */
[----:B------:R-:W-:-:S07]  /*3030*/  MOV R9, R10 ;  /* 0x0000000a00097202 */ /* 0x000fce0000000f00 */
.L_x_20353:
[----:B------:R-:W0:Y:S02]  /*3040*/  LDC.64 R10, c[0x0][0x398] ;  /* 0x0000e600ff0a7b82 */ /* 0x000e240000000a00 */
[----:B0-----:R-:W-:-:S06]  /*3050*/  IMAD.WIDE.U32 R2, R2, 0x8, R10 ;  /* 0x0000000802027825 */ /* 0x001fcc00078e000a */
[----:B------:R-:W2:Y:S02]  /*3060*/  LDG.E.64 R2, desc[UR10][R2.64] ;  /* 0x0000000a02027981 */ /* 0x000ea4000c1e1b00 */
[-C--:B--2---:R-:W-:Y:S02]  /*3070*/  IMAD R11, R3, R8.reuse, RZ ;  /* 0x00000008030b7224 */ /* 0x084fe400078e02ff */
[----:B------:R-:W-:-:S04]  /*3080*/  IMAD.WIDE.U32 R28, R2, R8, R28 ;  /* 0x00000008021c7225 */ /* 0x000fc800078e001c */
[----:B------:R-:W-:-:S05]  /*3090*/  IMAD R11, R2, R9, R11 ;  /* 0x00000009020b7224 */ /* 0x000fca00078e020b */
[----:B------:R-:W-:-:S07]  /*30a0*/  IADD3 R29, PT, PT, R29, R11, RZ ;  /* 0x0000000b1d1d7210 */ /* 0x000fce0007ffe0ff */
.L_x_20319:
        /* <DEDUP_REMOVED lines=33> */
.L_x_20356:
        /* <DEDUP_REMOVED lines=32> */
.L_x_20355:
        /* <DEDUP_REMOVED lines=21> */
.L_x_20358:
        /* <DEDUP_REMOVED lines=14> */
.L_x_20359:
[----:B------:R-:W-:-:S05]  /*36f0*/  @!P1 IMAD R5, R20, UR7, RZ ;  /* 0x0000000714059c24 */ /* 0x000fca000f8e02ff */
[----:B------:R-:W-:-:S06]  /*3700*/  @!P1 LEA R5, R5, R0, 0x3 ;  /* 0x0000000005059211 */ /* 0x000fcc00078e18ff */
[----:B------:R-:W1:Y:S02]  /*3710*/  @!P1 LDS.64 R4, [R5] ;  /* 0x0000000005049984 */ /* 0x000e640000000a00 */
[----:B-1----:R-:W-:-:S04]  /*3720*/  @!P1 IADD3 R2, P0, PT, R4, R2, RZ ;  /* 0x0000000204029210 */ /* 0x002fc80007f1e0ff */
[----:B------:R-:W-:-:S09]  /*3730*/  @!P1 IADD3.X R3, PT, PT, R5, R3, RZ, P0, !PT ;  /* 0x0000000305039210 */ /* 0x000fd200007fe4ff */
.L_x_20357:
[----:B-1----:R1:W-:Y:S02]  /*3740*/  STS.64 [R0], R2 ;  /* 0x0000000200007388 */ /* 0x0023e40000000a00 */
.L_x_20354:
        /* <DEDUP_REMOVED lines=9> */
        .weak           $__internal_438_$__cuda_sm20_div_s64
        .type           $__internal_438_$__cuda_sm20_div_s64,@function
        .size           $__internal_438_$__cuda_sm20_div_s64,($__internal_439_$__cuda_sm20_rem_s64 - $__internal_438_$__cuda_sm20_div_s64)
$__internal_438_$__cuda_sm20_div_s64:
        /* <DEDUP_REMOVED lines=82> */
[----:B------:R-:W-:Y:S06]  /*3d00*/  RET.REL.NODEC R8 `(contiguous_nansum3_i64) ;  /* 0xffffffc008bc7950 */ /* 0x000fec0003c3ffff */
        .weak           $__internal_439_$__cuda_sm20_rem_s64
        .type           $__internal_439_$__cuda_sm20_rem_s64,@function
        .size           $__internal_439_$__cuda_sm20_rem_s64,(.L_x_32642 - $__internal_439_$__cuda_sm20_rem_s64)
$__internal_439_$__cuda_sm20_rem_s64:
        /* <DEDUP_REMOVED lines=66> */
[----:B------:R-:W-:Y:S06]  /*4130*/  RET.REL.NODEC R8 `(contiguous_nansum3_i64) ;  /* 0xffffffbc08b07950 */ /* 0x000fec0003c3ffff */
.L_x_20360:
        /* <DEDUP_REMOVED lines=12> */
.L_x_32642:


//--------------------- .text.contiguous_nansum22_i64 --------------------------
	.section	.text.contiguous_nansum22_i64,"ax",@progbits
	.align	128
        .global         contiguous_nansum22_i64
        .type           contiguous_nansum22_i64,@function
        .size           contiguous_nansum22_i64,(.L_x_33345 - contiguous_nansum22_i64)
        .other          contiguous_nansum22_i64,@"STO_CUDA_ENTRY STV_DEFAULT"
contiguous_nansum22_i64:
.text.contiguous_nansum22_i64:
        /* <DEDUP_REMOVED lines=37> */
.L_x_20362:
        /* <DEDUP_REMOVED lines=12> */
.L_x_20363:
[----:B------:R-:W-:Y:S05]  /*0310*/  BSYNC.RECONVERGENT B0 ;  /* 0x0000000000007941 */ /* 0x000fea0003800200 */
.L_x_20361:
[----:B------:R-:W-:Y:S01]  /*0320*/  BAR.SYNC.DEFER_BLOCKING 0x0 ;  /* 0x0000000000007b1d */ /* 0x000fe20000010000 */
[----:B------:R-:W-:Y:S02]  /*0330*/  ISETP.GE.U32.AND P1, PT, R3, 0x42, PT ;  /* 0x000000420300780c */ /* 0x000fe40003f26070 */
[----:B------:R-:W-:-:S11]  /*0340*/  ISETP.GT.U32.AND P0, PT, R0, 0x1f, PT ;  /* 0x0000001f0000780c */ /* 0x000fd60003f04070 */
[----:B------:R-:W-:Y:S05]  /*0350*/  @!P1 BRA `(.L_x_20364) ;  /* 0x0000000000309947 */ /* 0x000fea0003800000 */
.L_x_20365:
        /* <DEDUP_REMOVED lines=12> */
.L_x_20364:
        /* <DEDUP_REMOVED lines=50> */
.L_x_20366:
        /* <DEDUP_REMOVED lines=12> */
.L_x_33345:


//--------------------- .text.contiguous_nansum2_i64 --------------------------
	.section	.text.contiguous_nansum2_i64,"ax",@progbits
	.align	128
        .global         contiguous_nansum2_i64
        .type           contiguous_nansum2_i64,@function
        .size           contiguous_nansum2_i64,(.L_x_32644 - contiguous_nansum2_i64)
        .other          contiguous_nansum2_i64,@"STO_CUDA_ENTRY STV_DEFAULT"
contiguous_nansum2_i64:
.text.contiguous_nansum2_i64:
        /* <DEDUP_REMOVED lines=46> */
.L_x_20395:
        /* <DEDUP_REMOVED lines=32> */
.L_x_20372:
[----:B------:R-:W-:Y:S01]  /*04e0*/  MOV R26, R6 ;  /* 0x00000006001a7202 */ /* 0x000fe20000000f00 */
[----:B------:R-:W-:Y:S01]  /*04f0*/  IMAD.MOV.U32 R13, RZ, RZ, R7 ;  /* 0x000000ffff0d7224 */ /* 0x000fe200078e0007 */
[----:B------:R-:W-:Y:S01]  /*0500*/  MOV R14, R34 ;  /* 0x00000022000e7202 */ /* 0x000fe20000000f00 */
[----:B------:R-:W-:Y:S01]  /*0510*/  IMAD.MOV.U32 R11, RZ, RZ, R35 ;  /* 0x000000ffff0b7224 */ /* 0x000fe200078e0023 */
[----:B------:R-:W-:-:S07]  /*0520*/  MOV R12, 0x540 ;  /* 0x00000540000c7802 */ /* 0x000fce0000000f00 */
[----:B-1----:R-:W-:Y:S05]  /*0530*/  CALL.REL.NOINC `($__internal_440_$__cuda_sm20_div_s64) ;  /* 0x0000006400787944 */ /* 0x002fea0003c00000 */
        /* <DEDUP_REMOVED lines=9> */
.L_x_20373:
[----:B------:R-:W-:Y:S05]  /*05d0*/  BSYNC.RECONVERGENT B1 ;  /* 0x0000000000017941 */ /* 0x000fea0003800200 */
.L_x_20371:
        /* <DEDUP_REMOVED lines=34> */
.L_x_20375:
[----:B------:R-:W-:Y:S01]  /*0800*/  IMAD.MOV.U32 R26, RZ, RZ, R20 ;  /* 0x000000ffff1a7224 */ /* 0x000fe200078e0014 */
[----:B------:R-:W-:Y:S01]  /*0810*/  MOV R13, R9 ;  /* 0x00000009000d7202 */ /* 0x000fe20000000f00 */
[----:B------:R-:W-:Y:S01]  /*0820*/  IMAD.MOV.U32 R14, RZ, RZ, R34 ;  /* 0x000000ffff0e7224 */ /* 0x000fe200078e0022 */
[----:B------:R-:W-:Y:S02]  /*0830*/  MOV R11, R35 ;  /* 0x00000023000b7202 */ /* 0x000fe40000000f00 */
[----:B------:R-:W-:-:S07]  /*0840*/  MOV R12, 0x860 ;  /* 0x00000860000c7802 */ /* 0x000fce0000000f00 */
[----:B------:R-:W-:Y:S05]  /*0850*/  CALL.REL.NOINC `($__internal_440_$__cuda_sm20_div_s64) ;  /* 0x0000006000b07944 */ /* 0x000fea0003c00000 */
        /* <DEDUP_REMOVED lines=9> */
.L_x_20376:
[----:B------:R-:W-:Y:S05]  /*08f0*/  BSYNC.RECONVERGENT B1 ;  /* 0x0000000000017941 */ /* 0x000fea0003800200 */
.L_x_20374:
        /* <DEDUP_REMOVED lines=33> */
.L_x_20378:
[----:B------:R-:W-:Y:S01]  /*0b10*/  IMAD.MOV.U32 R26, RZ, RZ, R36 ;  /* 0x000000ffff1a7224 */ /* 0x000fe200078e0024 */
[----:B------:R-:W-:Y:S01]  /*0b20*/  MOV R13, R37 ;  /* 0x00000025000d7202 */ /* 0x000fe20000000f00 */
[----:B------:R-:W-:Y:S01]  /*0b30*/  IMAD.MOV.U32 R14, RZ, RZ, R20 ;  /* 0x000000ffff0e7224 */ /* 0x000fe200078e0014 */
[----:B------:R-:W-:Y:S02]  /*0b40*/  MOV R11, R21 ;  /* 0x00000015000b7202 */ /* 0x000fe40000000f00 */
[----:B------:R-:W-:-:S07]  /*0b50*/  MOV R12, 0xb70 ;  /* 0x00000b70000c7802 */ /* 0x000fce0000000f00 */
[----:B------:R-:W-:Y:S05]  /*0b60*/  CALL.REL.NOINC `($__internal_440_$__cuda_sm20_div_s64) ;  /* 0x0000005c00ec7944 */ /* 0x000fea0003c00000 */
        /* <DEDUP_REMOVED lines=10> */
.L_x_20379:
[----:B------:R-:W-:Y:S05]  /*0c10*/  BSYNC.RECONVERGENT B1 ;  /* 0x0000000000017941 */ /* 0x000fea0003800200 */
.L_x_20377:
        /* <DEDUP_REMOVED lines=35> */
.L_x_20381:
[----:B------:R-:W-:Y:S01]  /*0e50*/  MOV R26, R34 ;  /* 0x00000022001a7202 */ /* 0x000fe20000000f00 */
[----:B------:R-:W-:Y:S01]  /*0e60*/  IMAD.MOV.U32 R13, RZ, RZ, R35 ;  /* 0x000000ffff0d7224 */ /* 0x000fe200078e0023 */
[----:B------:R-:W-:Y:S01]  /*0e70*/  MOV R14, R20 ;  /* 0x00000014000e7202 */ /* 0x000fe20000000f00 */
[----:B------:R-:W-:Y:S01]  /*0e80*/  IMAD.MOV.U32 R11, RZ, RZ, R21 ;  /* 0x000000ffff0b7224 */ /* 0x000fe200078e0015 */
[----:B------:R-:W-:-:S07]  /*0e90*/  MOV R12, 0xeb0 ;  /* 0x00000eb0000c7802 */ /* 0x000fce0000000f00 */
[----:B------:R-:W-:Y:S05]  /*0ea0*/  CALL.REL.NOINC `($__internal_440_$__cuda_sm20_div_s64) ;  /* 0x0000005c001c7944 */ /* 0x000fea0003c00000 */
        /* <DEDUP_REMOVED lines=11> */
.L_x_20382:
[----:B------:R-:W-:Y:S05]  /*0f60*/  BSYNC.RECONVERGENT B1 ;  /* 0x0000000000017941 */ /* 0x000fea0003800200 */
.L_x_20380:
        /* <DEDUP_REMOVED lines=36> */
.L_x_20384:
        /* <DEDUP_REMOVED lines=16> */
.L_x_20385:
[----:B------:R-:W-:Y:S05]  /*12b0*/  BSYNC.RECONVERGENT B1 ;  /* 0x0000000000017941 */ /* 0x000fea0003800200 */
.L_x_20383:
        /* <DEDUP_REMOVED lines=35> */
.L_x_20387:
        /* <DEDUP_REMOVED lines=17> */
.L_x_20388:
[----:B------:R-:W-:Y:S05]  /*1600*/  BSYNC.RECONVERGENT B1 ;  /* 0x0000000000017941 */ /* 0x000fea0003800200 */
.L_x_20386:
        /* <DEDUP_REMOVED lines=35> */
.L_x_20390:
        /* <DEDUP_REMOVED lines=16> */
.L_x_20391:
[----:B------:R-:W-:Y:S05]  /*1940*/  BSYNC.RECONVERGENT B1 ;  /* 0x0000000000017941 */ /* 0x000fea0003800200 */
.L_x_20389:
        /* <DEDUP_REMOVED lines=35> */
.L_x_20393:
        /* <DEDUP_REMOVED lines=16> */
.L_x_20394:
[----:B------:R-:W-:Y:S05]  /*1c80*/  BSYNC.RECONVERGENT B1 ;  /* 0x0000000000017941 */ /* 0x000fea0003800200 */
.L_x_20392:
        /* <DEDUP_REMOVED lines=8> */
.L_x_20370:
        /* <DEDUP_REMOVED lines=36> */
.L_x_20398:
[----:B------:R-:W-:Y:S01]  /*1f50*/  MOV R26, R6 ;  /* 0x00000006001a7202 */ /* 0x000fe20000000f00 */
[----:B------:R-:W-:Y:S01]  /*1f60*/  IMAD.MOV.U32 R13, RZ, RZ, R7 ;  /* 0x000000ffff0d7224 */ /* 0x000fe200078e0007 */
[----:B------:R-:W-:Y:S01]  /*1f70*/  MOV R14, R16 ;  /* 0x00000010000e7202 */ /* 0x000fe20000000f00 */
[----:B------:R-:W-:Y:S01]  /*1f80*/  IMAD.MOV.U32 R11, RZ, RZ, R17 ;  /* 0x000000ffff0b7224 */ /* 0x000fe200078e0011 */
[----:B------:R-:W-:-:S07]  /*1f90*/  MOV R12, 0x1fb0 ;  /* 0x00001fb0000c7802 */ /* 0x000fce0000000f00 */
[----:B------:R-:W-:Y:S05]  /*1fa0*/  CALL.REL.NOINC `($__internal_440_$__cuda_sm20_div_s64) ;  /* 0x0000004800dc7944 */ /* 0x000fea0003c00000 */
        /* <DEDUP_REMOVED lines=9> */
.L_x_20399:
[----:B------:R-:W-:Y:S05]  /*2040*/  BSYNC.RECONVERGENT B1 ;  /* 0x0000000000017941 */ /* 0x000fea0003800200 */
.L_x_20397:
        /* <DEDUP_REMOVED lines=34> */
.L_x_20401:
        /* <DEDUP_REMOVED lines=17> */
.L_x_20402:
[----:B------:R-:W-:Y:S05]  /*2380*/  BSYNC.RECONVERGENT B1 ;  /* 0x0000000000017941 */ /* 0x000fea0003800200 */
.L_x_20400:
        /* <DEDUP_REMOVED lines=36> */
.L_x_20404:
        /* <DEDUP_REMOVED lines=16> */
.L_x_20405:
[----:B------:R-:W-:Y:S05]  /*26d0*/  BSYNC.RECONVERGENT B1 ;  /* 0x0000000000017941 */ /* 0x000fea0003800200 */
.L_x_20403:
        /* <DEDUP_REMOVED lines=35> */
.L_x_20407:
[----:B------:R-:W-:Y:S01]  /*2910*/  MOV R26, R18 ;  /* 0x00000012001a7202 */ /* 0x000fe20000000f00 */
[----:B------:R-:W-:Y:S01]  /*2920*/  IMAD.MOV.U32 R13, RZ, RZ, R19 ;  /* 0x000000ffff0d7224 */ /* 0x000fe200078e0013 */
[----:B------:R-:W-:Y:S01]  /*2930*/  MOV R14, R16 ;  /* 0x00000010000e7202 */ /* 0x000fe20000000f00 */
[----:B------:R-:W-:Y:S01]  /*2940*/  IMAD.MOV.U32 R11, RZ, RZ, R17 ;  /* 0x000000ffff0b7224 */ /* 0x000fe200078e0011 */
[----:B------:R-:W-:-:S07]  /*2950*/  MOV R12, 0x2970 ;  /* 0x00002970000c7802 */ /* 0x000fce0000000f00 */
[----:B------:R-:W-:Y:S05]  /*2960*/  CALL.REL.NOINC `($__internal_440_$__cuda_sm20_div_s64) ;  /* 0x00000040006c7944 */ /* 0x000fea0003c00000 */
        /* <DEDUP_REMOVED lines=10> */
.L_x_20408:
[----:B------:R-:W-:Y:S05]  /*2a10*/  BSYNC.RECONVERGENT B1 ;  /* 0x0000000000017941 */ /* 0x000fea0003800200 */
.L_x_20406:
[----:B------:R-:W-:Y:S01]  /*2a20*/  MOV R36, R22 ;  /* 0x0000001600247202 */ /* 0x000fe20000000f00 */
[----:B------:R-:W-:Y:S02]  /*2a30*/  IMAD R11, R11, R38, RZ ;  /* 0x000000260b0b7224 */ /* 0x000fe400078e02ff */
[----:B------:R-:W-:Y:S02]  /*2a40*/  VIADD R8, R8, 0xfffffffe ;  /* 0xfffffffe08087836 */ /* 0x000fe40000000000 */
[----:B------:R-:W-:-:S04]  /*2a50*/  IMAD.WIDE.U32 R22, R38, R10, R36 ;  /* 0x0000000a26167225 */ /* 0x000fc800078e0024 */
[----:B------:R-:W-:-:S05]  /*2a60*/  IMAD R11, R39, R10, R11 ;  /* 0x0000000a270b7224 */ /* 0x000fca00078e020b */
[----:B------:R-:W-:-:S07]  /*2a70*/  IADD3 R23, PT, PT, R23, R11, RZ ;  /* 0x0000000b17177210 */ /* 0x000fce0007ffe0ff */
.L_x_20396:
        /* <DEDUP_REMOVED lines=30> */
.L_x_20410:
[----:B------:R-:W-:Y:S01]  /*2c60*/  MOV R18, R6 ;  /* 0x0000000600127202 */ /* 0x000fe20000000f00 */
[----:B------:R-:W-:Y:S01]  /*2c70*/  IMAD.MOV.U32 R19, RZ, RZ, R7 ;  /* 0x000000ffff137224 */ /* 0x000fe200078e0007 */
[----:B------:R-:W-:Y:S01]  /*2c80*/  MOV R24, R10 ;  /* 0x0000000a00187202 */ /* 0x000fe20000000f00 */
[----:B------:R-:W-:Y:S01]  /*2c90*/  IMAD.MOV.U32 R21, RZ, RZ, R11 ;  /* 0x000000ffff157224 */ /* 0x000fe200078e000b */
[----:B------:R-:W-:-:S07]  /*2ca0*/  MOV R26, 0x2cc0 ;  /* 0x00002cc0001a7802 */ /* 0x000fce0000000f00 */
[----:B------:R-:W-:Y:S05]  /*2cb0*/  CALL.REL.NOINC `($__internal_441_$__cuda_sm20_rem_s64) ;  /* 0x0000004000e47944 */ /* 0x000fea0003c00000 */
.L_x_20411:
[----:B------:R-:W-:Y:S05]  /*2cc0*/  BSYNC.RECONVERGENT B1 ;  /* 0x0000000000017941 */ /* 0x000fea0003800200 */
.L_x_20409:
        /* <DEDUP_REMOVED lines=30> */
.L_x_20413:
[----:B------:R-:W-:Y:S01]  /*2eb0*/  MOV R24, R10 ;  /* 0x0000000a00187202 */ /* 0x000fe20000000f00 */
[----:B------:R-:W-:Y:S01]  /*2ec0*/  IMAD.MOV.U32 R21, RZ, RZ, R11 ;  /* 0x000000ffff157224 */ /* 0x000fe200078e000b */
[----:B------:R-:W-:Y:S01]  /*2ed0*/  MOV R18, R20 ;  /* 0x0000001400127202 */ /* 0x000fe20000000f00 */
[----:B------:R-:W-:Y:S01]  /*2ee0*/  IMAD.MOV.U32 R19, RZ, RZ, R9 ;  /* 0x000000ffff137224 */ /* 0x000fe200078e0009 */
[----:B------:R-:W-:-:S07]  /*2ef0*/  MOV R26, 0x2f10 ;  /* 0x00002f10001a7802 */ /* 0x000fce0000000f00 */
[----:B------:R-:W-:Y:S05]  /*2f00*/  CALL.REL.NOINC `($__internal_441_$__cuda_sm20_rem_s64) ;  /* 0x0000004000507944 */ /* 0x000fea0003c00000 */
.L_x_20414:
[----:B------:R-:W-:Y:S05]  /*2f10*/  BSYNC.RECONVERGENT B1 ;  /* 0x0000000000017941 */ /* 0x000fea0003800200 */
.L_x_20412:
[----:B------:R-:W-:Y:S02]  /*2f20*/  IMAD R7, R7, R16, RZ ;  /* 0x0000001007077224 */ /* 0x000fe400078e02ff */
[----:B------:R-:W-:-:S04]  /*2f30*/  IMAD.WIDE.U32 R22, R16, R6, R22 ;  /* 0x0000000610167225 */ /* 0x000fc800078e0016 */
[----:B------:R-:W-:-:S05]  /*2f40*/  IMAD R7, R17, R6, R7 ;  /* 0x0000000611077224 */ /* 0x000fca00078e0207 */
[----:B------:R-:W-:-:S07]  /*2f50*/  IADD3 R23, PT, PT, R23, R7, RZ ;  /* 0x0000000717177210 */ /* 0x000fce0007ffe0ff */
.L_x_20369:
        /* <DEDUP_REMOVED lines=11> */
.L_x_20368:
        /* <DEDUP_REMOVED lines=18> */
.L_x_20442:
        /* <DEDUP_REMOVED lines=30> */
.L_x_20419:
[----:B------:R-:W-:Y:S01]  /*3310*/  IMAD.MOV.U32 R26, RZ, RZ, R18 ;  /* 0x000000ffff1a7224 */ /* 0x000fe200078e0012 */
[----:B------:R-:W-:Y:S01]  /*3320*/  MOV R13, R19 ;  /* 0x00000013000d7202 */ /* 0x000fe20000000f00 */
[----:B------:R-:W-:Y:S01]  /*3330*/  IMAD.MOV.U32 R14, RZ, RZ, R20 ;  /* 0x000000ffff0e7224 */ /* 0x000fe200078e0014 */
[----:B------:R-:W-:Y:S02]  /*3340*/  MOV R11, R21 ;  /* 0x00000015000b7202 */ /* 0x000fe40000000f00 */
[----:B------:R-:W-:-:S07]  /*3350*/  MOV R12, 0x3370 ;  /* 0x00003370000c7802 */ /* 0x000fce0000000f00 */
[----:B-1----:R-:W-:Y:S05]  /*3360*/  CALL.REL.NOINC `($__internal_440_$__cuda_sm20_div_s64) ;  /* 0x0000003400ec7944 */ /* 0x002fea0003c00000 */
        /* <DEDUP_REMOVED lines=9> */
.L_x_20420:
[----:B------:R-:W-:Y:S05]  /*3400*/  BSYNC.RECONVERGENT B1 ;  /* 0x0000000000017941 */ /* 0x000fea0003800200 */
.L_x_20418:
        /* <DEDUP_REMOVED lines=39> */
.L_x_20422:
[----:B------:R-:W-:Y:S01]  /*3680*/  IMAD.MOV.U32 R26, RZ, RZ, R36 ;  /* 0x000000ffff1a7224 */ /* 0x000fe200078e0024 */
[----:B------:R-:W-:Y:S01]  /*3690*/  MOV R13, R37 ;  /* 0x00000025000d7202 */ /* 0x000fe20000000f00 */
[----:B------:R-:W-:Y:S01]  /*36a0*/  IMAD.MOV.U32 R14, RZ, RZ, R38 ;  /* 0x000000ffff0e7224 */ /* 0x000fe200078e0026 */
[----:B------:R-:W-:Y:S02]  /*36b0*/  MOV R11, R39 ;  /* 0x00000027000b7202 */ /* 0x000fe40000000f00 */
[----:B------:R-:W-:-:S07]  /*36c0*/  MOV R12, 0x36e0 ;  /* 0x000036e0000c7802 */ /* 0x000fce0000000f00 */
[----:B-1----:R-:W-:Y:S05]  /*36d0*/  CALL.REL.NOINC `($__internal_440_$__cuda_sm20_div_s64) ;  /* 0x0000003400107944 */ /* 0x002fea0003c00000 */
        /* <DEDUP_REMOVED lines=11> */
.L_x_20423:
[----:B------:R-:W-:Y:S05]  /*3790*/  BSYNC.RECONVERGENT B1 ;  /* 0x0000000000017941 */ /* 0x000fea0003800200 */
.L_x_20421:
        /* <DEDUP_REMOVED lines=37> */
.L_x_20425:
        /* <DEDUP_REMOVED lines=17> */
.L_x_20426:
[----:B------:R-:W-:Y:S05]  /*3b00*/  BSYNC.RECONVERGENT B1 ;  /* 0x0000000000017941 */ /* 0x000fea0003800200 */
.L_x_20424:
        /* <DEDUP_REMOVED lines=38> */
.L_x_20428:
        /* <DEDUP_REMOVED lines=17> */
.L_x_20429:
[----:B------:R-:W-:Y:S05]  /*3e80*/  BSYNC.RECONVERGENT B1 ;  /* 0x0000000000017941 */ /* 0x000fea0003800200 */
.L_x_20427:
        /* <DEDUP_REMOVED lines=38> */
.L_x_20431:
        /* <DEDUP_REMOVED lines=17> */
.L_x_20432:
[----:B------:R-:W-:Y:S05]  /*4200*/  BSYNC.RECONVERGENT B1 ;  /* 0x0000000000017941 */ /* 0x000fea0003800200 */
.L_x_20430:
        /* <DEDUP_REMOVED lines=40> */
.L_x_20434:
        /* <DEDUP_REMOVED lines=17> */
.L_x_20435:
[----:B------:R-:W-:Y:S05]  /*45a0*/  BSYNC.RECONVERGENT B1 ;  /* 0x0000000000017941 */ /* 0x000fea0003800200 */
.L_x_20433:
        /* <DEDUP_REMOVED lines=40> */
.L_x_20437:
        /* <DEDUP_REMOVED lines=17> */
.L_x_20438:
[----:B------:R-:W-:Y:S05]  /*4940*/  BSYNC.RECONVERGENT B1 ;  /* 0x0000000000017941 */ /* 0x000fea0003800200 */
.L_x_20436:
        /* <DEDUP_REMOVED lines=38> */
.L_x_20440:
        /* <DEDUP_REMOVED lines=17> */
.L_x_20441:
[----:B------:R-:W-:Y:S05]  /*4cc0*/  BSYNC.RECONVERGENT B1 ;  /* 0x0000000000017941 */ /* 0x000fea0003800200 */
.L_x_20439:
        /* <DEDUP_REMOVED lines=15> */
.L_x_20417:
        /* <DEDUP_REMOVED lines=37> */
.L_x_20445:
        /* <DEDUP_REMOVED lines=15> */
.L_x_20446:
[----:B------:R-:W-:Y:S05]  /*5100*/  BSYNC.RECONVERGENT B1 ;  /* 0x0000000000017941 */ /* 0x000fea0003800200 */
.L_x_20444:
        /* <DEDUP_REMOVED lines=39> */
.L_x_20448:
[----:B------:R-:W-:Y:S01]  /*5380*/  MOV R26, R18 ;  /* 0x00000012001a7202 */ /* 0x000fe20000000f00 */
[----:B------:R-:W-:Y:S01]  /*5390*/  IMAD.MOV.U32 R13, RZ, RZ, R19 ;  /* 0x000000ffff0d7224 */ /* 0x000fe200078e0013 */
[----:B------:R-:W-:Y:S02]  /*53a0*/  MOV R14, R6 ;  /* 0x00000006000e7202 */ /* 0x000fe40000000f00 */
[----:B------:R-:W-:Y:S02]  /*53b0*/  MOV R11, R7 ;  /* 0x00000007000b7202 */ /* 0x000fe40000000f00 */
[----:B------:R-:W-:-:S07]  /*53c0*/  MOV R12, 0x53e0 ;  /* 0x000053e0000c7802 */ /* 0x000fce0000000f00 */
[----:B------:R-:W-:Y:S05]  /*53d0*/  CALL.REL.NOINC `($__internal_440_$__cuda_sm20_div_s64) ;  /* 0x0000001400d07944 */ /* 0x000fea0003c00000 */
        /* <DEDUP_REMOVED lines=11> */
.L_x_20449:
[----:B------:R-:W-:Y:S05]  /*5490*/  BSYNC.RECONVERGENT B1 ;  /* 0x0000000000017941 */ /* 0x000fea0003800200 */
.L_x_20447:
        /* <DEDUP_REMOVED lines=40> */
.L_x_20451:
        /* <DEDUP_REMOVED lines=17> */
.L_x_20452:
[----:B------:R-:W-:Y:S05]  /*5830*/  BSYNC.RECONVERGENT B1 ;  /* 0x0000000000017941 */ /* 0x000fea0003800200 */
.L_x_20450:
        /* <DEDUP_REMOVED lines=40> */
.L_x_20454:
[----:B------:R-:W-:Y:S01]  /*5ac0*/  MOV R26, R18 ;  /* 0x00000012001a7202 */ /* 0x000fe20000000f00 */
[----:B------:R-:W-:Y:S01]  /*5ad0*/  IMAD.MOV.U32 R14, RZ, RZ, R20 ;  /* 0x000000ffff0e7224 */ /* 0x000fe200078e0014 */
[----:B------:R-:W-:Y:S02]  /*5ae0*/  MOV R13, R19 ;  /* 0x00000013000d7202 */ /* 0x000fe40000000f00 */
[----:B------:R-:W-:Y:S02]  /*5af0*/  MOV R11, R21 ;  /* 0x00000015000b7202 */ /* 0x000fe40000000f00 */
[----:B------:R-:W-:-:S07]  /*5b00*/  MOV R12, 0x5b20 ;  /* 0x00005b20000c7802 */ /* 0x000fce0000000f00 */
[----:B------:R-:W-:Y:S05]  /*5b10*/  CALL.REL.NOINC `($__internal_440_$__cuda_sm20_div_s64) ;  /* 0x0000001000007944 */ /* 0x000fea0003c00000 */
        /* <DEDUP_REMOVED lines=11> */
.L_x_20455:
[----:B------:R-:W-:Y:S05]  /*5bd0*/  BSYNC.RECONVERGENT B1 ;  /* 0x0000000000017941 */ /* 0x000fea0003800200 */
.L_x_20453:
        /* <DEDUP_REMOVED lines=11> */
.L_x_20443:
        /* <DEDUP_REMOVED lines=35> */
.L_x_20458:
[----:B------:R-:W-:Y:S01]  /*5ec0*/  MOV R26, R18 ;  /* 0x00000012001a7202 */ /* 0x000fe20000000f00 */
[----:B------:R-:W-:Y:S01]  /*5ed0*/  IMAD.MOV.U32 R13, RZ, RZ, R19 ;  /* 0x000000ffff0d7224 */ /* 0x000fe200078e0013 */
[----:B------:R-:W-:Y:S02]  /*5ee0*/  MOV R14, R4 ;  /* 0x00000004000e7202 */ /* 0x000fe40000000f00 */
[----:B------:R-:W-:Y:S02]  /*5ef0*/  MOV R11, R5 ;  /* 0x00000005000b7202 */ /* 0x000fe40000000f00 */
[----:B------:R-:W-:-:S07]  /*5f00*/  MOV R12, 0x5f20 ;  /* 0x00005f20000c7802 */ /* 0x000fce0000000f00 */
[----:B------:R-:W-:Y:S05]  /*5f10*/  CALL.REL.NOINC `($__internal_440_$__cuda_sm20_div_s64) ;  /* 0x0000000c00007944 */ /* 0x000fea0003c00000 */
        /* <DEDUP_REMOVED lines=8> */
.L_x_20459:
[----:B------:R-:W-:Y:S05]  /*5fa0*/  BSYNC.RECONVERGENT B1 ;  /* 0x0000000000017941 */ /* 0x000fea0003800200 */
.L_x_20457:
        /* <DEDUP_REMOVED lines=39> */
.L_x_20461:
[----:B------:R-:W-:Y:S01]  /*6220*/  MOV R26, R18 ;  /* 0x00000012001a7202 */ /* 0x000fe20000000f00 */
[----:B------:R-:W-:Y:S01]  /*6230*/  IMAD.MOV.U32 R13, RZ, RZ, R19 ;  /* 0x000000ffff0d7224 */ /* 0x000fe200078e0013 */
[----:B------:R-:W-:Y:S02]  /*6240*/  MOV R14, R16 ;  /* 0x00000010000e7202 */ /* 0x000fe40000000f00 */
[----:B------:R-:W-:Y:S02]  /*6250*/  MOV R11, R17 ;  /* 0x00000011000b7202 */ /* 0x000fe40000000f00 */
[----:B------:R-:W-:-:S07]  /*6260*/  MOV R12, 0x6280 ;  /* 0x00006280000c7802 */ /* 0x000fce0000000f00 */
[----:B------:R-:W-:Y:S05]  /*6270*/  CALL.REL.NOINC `($__internal_440_$__cuda_sm20_div_s64) ;  /* 0x0000000800287944 */ /* 0x000fea0003c00000 */
        /* <DEDUP_REMOVED lines=11> */
.L_x_20462:
[----:B------:R-:W-:Y:S05]  /*6330*/  BSYNC.RECONVERGENT B1 ;  /* 0x0000000000017941 */ /* 0x000fea0003800200 */
.L_x_20460:
        /* <DEDUP_REMOVED lines=11> */
.L_x_20456:
        /* <DEDUP_REMOVED lines=31> */
.L_x_20464:
[----:B------:R-:W-:Y:S01]  /*65e0*/  IMAD.MOV.U32 R24, RZ, RZ, R20 ;  /* 0x000000ffff187224 */ /* 0x000fe200078e0014 */
[----:B------:R-:W-:-:S07]  /*65f0*/  MOV R26, 0x6610 ;  /* 0x00006610001a7802 */ /* 0x000fce0000000f00 */
[----:B------:R-:W-:Y:S05]  /*6600*/  CALL.REL.NOINC `($__internal_441_$__cuda_sm20_rem_s64) ;  /* 0x0000000800907944 */ /* 0x000fea0003c00000 */
[----:B------:R-:W-:Y:S02]  /*6610*/  MOV R4, R6 ;  /* 0x0000000600047202 */ /* 0x000fe40000000f00 */
[----:B------:R-:W-:-:S07]  /*6620*/  MOV R5, R7 ;  /* 0x0000000700057202 */ /* 0x000fce0000000f00 */
.L_x_20465:
[----:B------:R-:W-:Y:S05]  /*6630*/  BSYNC.RECONVERGENT B1 ;  /* 0x0000000000017941 */ /* 0x000fea0003800200 */
.L_x_20463:
        /* <DEDUP_REMOVED lines=9> */
.L_x_20416:
[----:B------:R-:W2:Y:S04]  /*66d0*/  LDG.E.64 R4, desc[UR12][R8.64] ;  /* 0x0000000c08047981 */ /* 0x000ea8000c1e1b00 */
[----:B--2---:R1:W-:Y:S02]  /*66e0*/  STS.64 [R3], R4 ;  /* 0x0000000403007388 */ /* 0x0043e40000000a00 */
.L_x_20415:
[----:B------:R-:W-:Y:S05]  /*66f0*/  BSYNC.RECONVERGENT B0 ;  /* 0x0000000000007941 */ /* 0x000fea0003800200 */
.L_x_20367:
[----:B------:R-:W-:Y:S01]  /*6700*/  BAR.SYNC.DEFER_BLOCKING 0x0 ;  /* 0x0000000000007b1d */ /* 0x000fe20000010000 */
[----:B------:R-:W-:Y:S02]  /*6710*/  ISETP.GE.U32.AND P0, PT, R2, 0x42, PT ;  /* 0x000000420200780c */ /* 0x000fe40003f06070 */
[----:B------:R-:W-:-:S11]  /*6720*/  ISETP.GT.U32.AND P1, PT, R0, 0x1f, PT ;  /* 0x0000001f0000780c */ /* 0x000fd60003f24070 */
[----:B------:R-:W-:Y:S05]  /*6730*/  @!P0 BRA `(.L_x_20466) ;  /* 0x0000000000308947 */ /* 0x000fea0003800000 */
.L_x_20467:
        /* <DEDUP_REMOVED lines=12> */
.L_x_20466:
        /* <DEDUP_REMOVED lines=50> */
        .weak           $__internal_440_$__cuda_sm20_div_s64
        .type           $__internal_440_$__cuda_sm20_div_s64,@function
        .size           $__internal_440_$__cuda_sm20_div_s64,($__internal_441_$__cuda_sm20_rem_s64 - $__internal_440_$__cuda_sm20_div_s64)
$__internal_440_$__cuda_sm20_div_s64:
        /* <DEDUP_REMOVED lines=82> */
[----:B------:R-:W-:Y:S06]  /*7040*/  RET.REL.NODEC R12 `(contiguous_nansum2_i64) ;  /* 0xffffff8c0cec7950 */ /* 0x000fec0003c3ffff */
        .weak           $__internal_441_$__cuda_sm20_rem_s64
        .type           $__internal_441_$__cuda_sm20_rem_s64,@function
        .size           $__internal_441_$__cuda_sm20_rem_s64,(.L_x_32644 - $__internal_441_$__cuda_sm20_rem_s64)
$__internal_441_$__cuda_sm20_rem_s64:
        /* <DEDUP_REMOVED lines=76> */
[----:B------:R-:W-:Y:S06]  /*7510*/  RET.REL.NODEC R26 `(contiguous_nansum2_i64) ;  /* 0xffffff881ab87950 */ /* 0x000fec0003c3ffff */
.L_x_20468:
        /* <DEDUP_REMOVED lines=14> */
.L_x_32644:


//--------------------- .text.uncontiguous_nansum_i64 --------------------------
	.section	.text.uncontiguous_nansum_i64,"ax",@progbits
	.align	128
        .global         uncontiguous_nansum_i64
        .type           uncontiguous_nansum_i64,@function
        .size           uncontiguous_nansum_i64,(.L_x_32646 - uncontiguous_nansum_i64)
        .other          uncontiguous_nansum_i64,@"STO_CUDA_ENTRY STV_DEFAULT"
uncontiguous_nansum_i64:
.text.uncontiguous_nansum_i64:
        /* <DEDUP_REMOVED lines=41> */
.L_x_20497:
        /* <DEDUP_REMOVED lines=33> */
.L_x_20474:
[----:B------:R-:W-:Y:S01]  /*04a0*/  IMAD.MOV.U32 R29, RZ, RZ, R14 ;  /* 0x000000ffff1d7224 */ /* 0x000fe200078e000e */
[----:B------:R-:W-:Y:S01]  /*04b0*/  MOV R26, R15 ;  /* 0x0000000f001a7202 */ /* 0x000fe20000000f00 */
[----:B------:R-:W-:Y:S01]  /*04c0*/  IMAD.MOV.U32 R13, RZ, RZ, R16 ;  /* 0x000000ffff0d7224 */ /* 0x000fe200078e0010 */
[----:B------:R-:W-:Y:S02]  /*04d0*/  MOV R12, R17 ;  /* 0x00000011000c7202 */ /* 0x000fe40000000f00 */
[----:B------:R-:W-:-:S07]  /*04e0*/  MOV R11, 0x500 ;  /* 0x00000500000b7802 */ /* 0x000fce0000000f00 */
[----:B------:R-:W-:Y:S05]  /*04f0*/  CALL.REL.NOINC `($__internal_442_$__cuda_sm20_div_s64) ;  /* 0x0000006400f07944 */ /* 0x000fea0003c00000 */
        /* <DEDUP_REMOVED lines=9> */
.L_x_20475:
[----:B------:R-:W-:Y:S05]  /*0590*/  BSYNC.RECONVERGENT B1 ;  /* 0x0000000000017941 */ /* 0x000fea0003800200 */
.L_x_20473:
        /* <DEDUP_REMOVED lines=36> */
.L_x_20477:
[----:B------:R-:W-:Y:S01]  /*07e0*/  IMAD.MOV.U32 R29, RZ, RZ, R7 ;  /* 0x000000ffff1d7224 */ /* 0x000fe200078e0007 */
[----:B------:R-:W-:Y:S01]  /*07f0*/  MOV R26, R8 ;  /* 0x00000008001a7202 */ /* 0x000fe20000000f00 */
[----:B------:R-:W-:Y:S01]  /*0800*/  IMAD.MOV.U32 R13, RZ, RZ, R16 ;  /* 0x000000ffff0d7224 */ /* 0x000fe200078e0010 */
[----:B------:R-:W-:Y:S02]  /*0810*/  MOV R12, R17 ;  /* 0x00000011000c7202 */ /* 0x000fe40000000f00 */
[----:B------:R-:W-:-:S07]  /*0820*/  MOV R11, 0x840 ;  /* 0x00000840000b7802 */ /* 0x000fce0000000f00 */
[----:B------:R-:W-:Y:S05]  /*0830*/  CALL.REL.NOINC `($__internal_442_$__cuda_sm20_div_s64) ;  /* 0x0000006400207944 */ /* 0x000fea0003c00000 */
        /* <DEDUP_REMOVED lines=10> */
.L_x_20478:
[----:B------:R-:W-:Y:S05]  /*08e0*/  BSYNC.RECONVERGENT B1 ;  /* 0x0000000000017941 */ /* 0x000fea0003800200 */
.L_x_20476:
        /* <DEDUP_REMOVED lines=37> */
.L_x_20480:
[----:B------:R-:W-:Y:S01]  /*0b40*/  MOV R29, R14 ;  /* 0x0000000e001d7202 */ /* 0x000fe20000000f00 */
[----:B------:R-:W-:Y:S01]  /*0b50*/  IMAD.MOV.U32 R26, RZ, RZ, R15 ;  /* 0x000000ffff1a7224 */ /* 0x000fe200078e000f */
[----:B------:R-:W-:Y:S01]  /*0b60*/  MOV R13, R16 ;  /* 0x00000010000d7202 */ /* 0x000fe20000000f00 */
[----:B------:R-:W-:Y:S01]  /*0b70*/  IMAD.MOV.U32 R12, RZ, RZ, R17 ;  /* 0x000000ffff0c7224 */ /* 0x000fe200078e0011 */
[----:B------:R-:W-:-:S07]  /*0b80*/  MOV R11, 0xba0 ;  /* 0x00000ba0000b7802 */ /* 0x000fce0000000f00 */
[----:B------:R-:W-:Y:S05]  /*0b90*/  CALL.REL.NOINC `($__internal_442_$__cuda_sm20_div_s64) ;  /* 0x0000006000487944 */ /* 0x000fea0003c00000 */
        /* <DEDUP_REMOVED lines=10> */
.L_x_20481:
[----:B------:R-:W-:Y:S05]  /*0c40*/  BSYNC.RECONVERGENT B1 ;  /* 0x0000000000017941 */ /* 0x000fea0003800200 */
.L_x_20479:
        /* <DEDUP_REMOVED lines=34> */
.L_x_20483:
        /* <DEDUP_REMOVED lines=16> */
.L_x_20484:
[----:B------:R-:W-:Y:S05]  /*0f70*/  BSYNC.RECONVERGENT B1 ;  /* 0x0000000000017941 */ /* 0x000fea0003800200 */
.L_x_20482:
        /* <DEDUP_REMOVED lines=37> */
.L_x_20486:
        /* <DEDUP_REMOVED lines=17> */
.L_x_20487:
[----:B------:R-:W-:Y:S05]  /*12e0*/  BSYNC.RECONVERGENT B1 ;  /* 0x0000000000017941 */ /* 0x000fea0003800200 */
.L_x_20485:
        /* <DEDUP_REMOVED lines=35> */
.L_x_20489:
        /* <DEDUP_REMOVED lines=16> */
.L_x_20490:
[----:B------:R-:W-:Y:S05]  /*1620*/  BSYNC.RECONVERGENT B1 ;  /* 0x0000000000017941 */ /* 0x000fea0003800200 */
.L_x_20488:
        /* <DEDUP_REMOVED lines=36> */
.L_x_20492:
[----:B------:R-:W-:Y:S01]  /*1870*/  MOV R29, R14 ;  /* 0x0000000e001d7202 */ /* 0x000fe20000000f00 */
[----:B------:R-:W-:Y:S01]  /*1880*/  IMAD.MOV.U32 R26, RZ, RZ, R15 ;  /* 0x000000ffff1a7224 */ /* 0x000fe200078e000f */
[----:B------:R-:W-:Y:S01]  /*1890*/  MOV R13, R16 ;  /* 0x00000010000d7202 */ /* 0x000fe20000000f00 */
[----:B------:R-:W-:Y:S01]  /*18a0*/  IMAD.MOV.U32 R12, RZ, RZ, R17 ;  /* 0x000000ffff0c7224 */ /* 0x000fe200078e0011 */
[----:B------:R-:W-:-:S07]  /*18b0*/  MOV R11, 0x18d0 ;  /* 0x000018d0000b7802 */ /* 0x000fce0000000f00 */
[----:B------:R-:W-:Y:S05]  /*18c0*/  CALL.REL.NOINC `($__internal_442_$__cuda_sm20_div_s64) ;  /* 0x0000005000fc7944 */ /* 0x000fea0003c00000 */
        /* <DEDUP_REMOVED lines=11> */
.L_x_20493:
[----:B------:R-:W-:Y:S05]  /*1980*/  BSYNC.RECONVERGENT B1 ;  /* 0x0000000000017941 */ /* 0x000fea0003800200 */
.L_x_20491:
        /* <DEDUP_REMOVED lines=36> */
.L_x_20495:
        /* <DEDUP_REMOVED lines=17> */
.L_x_20496:
[----:B------:R-:W-:Y:S05]  /*1ce0*/  BSYNC.RECONVERGENT B1 ;  /* 0x0000000000017941 */ /* 0x000fea0003800200 */
.L_x_20494:
        /* <DEDUP_REMOVED lines=10> */
.L_x_20472:
        /* <DEDUP_REMOVED lines=36> */
.L_x_20500:
[----:B------:R-:W-:Y:S01]  /*1fd0*/  MOV R29, R14 ;  /* 0x0000000e001d7202 */ /* 0x000fe20000000f00 */
[----:B------:R-:W-:Y:S01]  /*1fe0*/  IMAD.MOV.U32 R26, RZ, RZ, R15 ;  /* 0x000000ffff1a7224 */ /* 0x000fe200078e000f */
[----:B------:R-:W-:Y:S01]  /*1ff0*/  MOV R13, R16 ;  /* 0x00000010000d7202 */ /* 0x000fe20000000f00 */
[----:B------:R-:W-:Y:S01]  /*2000*/  IMAD.MOV.U32 R12, RZ, RZ, R17 ;  /* 0x000000ffff0c7224 */ /* 0x000fe200078e0011 */
[----:B------:R-:W-:-:S07]  /*2010*/  MOV R11, 0x2030 ;  /* 0x00002030000b7802 */ /* 0x000fce0000000f00 */
[----:B------:R-:W-:Y:S05]  /*2020*/  CALL.REL.NOINC `($__internal_442_$__cuda_sm20_div_s64) ;  /* 0x0000004c00247944 */ /* 0x000fea0003c00000 */
        /* <DEDUP_REMOVED lines=9> */
.L_x_20501:
[----:B------:R-:W-:Y:S05]  /*20c0*/  BSYNC.RECONVERGENT B1 ;  /* 0x0000000000017941 */ /* 0x000fea0003800200 */
.L_x_20499:
        /* <DEDUP_REMOVED lines=36> */
.L_x_20503:
        /* <DEDUP_REMOVED lines=17> */
.L_x_20504:
[----:B------:R-:W-:Y:S05]  /*2420*/  BSYNC.RECONVERGENT B1 ;  /* 0x0000000000017941 */ /* 0x000fea0003800200 */
.L_x_20502:
        /* <DEDUP_REMOVED lines=38> */
.L_x_20506:
        /* <DEDUP_REMOVED lines=16> */
.L_x_20507:
[----:B------:R-:W-:Y:S05]  /*2790*/  BSYNC.RECONVERGENT B1 ;  /* 0x0000000000017941 */ /* 0x000fea0003800200 */
.L_x_20505:
        /* <DEDUP_REMOVED lines=36> */
.L_x_20509:
        /* <DEDUP_REMOVED lines=16> */
.L_x_20510:
[----:B------:R-:W-:Y:S05]  /*2ae0*/  BSYNC.RECONVERGENT B1 ;  /* 0x0000000000017941 */ /* 0x000fea0003800200 */
.L_x_20508:
[----:B------:R-:W-:Y:S01]  /*2af0*/  IMAD R5, R5, R38, RZ ;  /* 0x0000002605057224 */ /* 0x000fe200078e02ff */
[----:B------:R-:W-:Y:S01]  /*2b00*/  IADD3 R9, PT, PT, R9, -0x2, RZ ;  /* 0xfffffffe09097810 */ /* 0x000fe20007ffe0ff */
[----:B------:R-:W-:Y:S02]  /*2b10*/  IMAD.MOV.U32 R34, RZ, RZ, R20 ;  /* 0x000000ffff227224 */ /* 0x000fe400078e0014 */
[-C--:B------:R-:W-:Y:S02]  /*2b20*/  IMAD R5, R39, R10.reuse, R5 ;  /* 0x0000000a27057224 */ /* 0x080fe400078e0205 */
[----:B------:R-:W-:-:S04]  /*2b30*/  IMAD.WIDE.U32 R34, R38, R10, R34 ;  /* 0x0000000a26227225 */ /* 0x000fc800078e0022 */
[----:B------:R-:W-:Y:S01]  /*2b40*/  IMAD.IADD R6, R35, 0x1, R5 ;  /* 0x0000000123067824 */ /* 0x000fe200078e0205 */
[----:B------:R-:W-:-:S07]  /*2b50*/  MOV R5, R34 ;  /* 0x0000002200057202 */ /* 0x000fce0000000f00 */
.L_x_20498:
        /* <DEDUP_REMOVED lines=31> */
.L_x_20512:
[----:B------:R-:W-:Y:S01]  /*2d50*/  IMAD.MOV.U32 R20, RZ, RZ, R14 ;  /* 0x000000ffff147224 */ /* 0x000fe200078e000e */
[----:B------:R-:W-:Y:S01]  /*2d60*/  MOV R24, R15 ;  /* 0x0000000f00187202 */ /* 0x000fe20000000f00 */
[----:B------:R-:W-:Y:S01]  /*2d70*/  IMAD.MOV.U32 R21, RZ, RZ, R16 ;  /* 0x000000ffff157224 */ /* 0x000fe200078e0010 */
[----:B------:R-:W-:Y:S02]  /*2d80*/  MOV R22, R17 ;  /* 0x0000001100167202 */ /* 0x000fe40000000f00 */
[----:B------:R-:W-:-:S07]  /*2d90*/  MOV R23, 0x2db0 ;  /* 0x00002db000177802 */ /* 0x000fce0000000f00 */
[----:B------:R-:W-:Y:S05]  /*2da0*/  CALL.REL.NOINC `($__internal_443_$__cuda_sm20_rem_s64) ;  /* 0x0000004400147944 */ /* 0x000fea0003c00000 */
[----:B------:R-:W-:Y:S01]  /*2db0*/  IMAD.MOV.U32 R10, RZ, RZ, R12 ;  /* 0x000000ffff0a7224 */ /* 0x000fe200078e000c */
[----:B------:R-:W-:-:S07]  /*2dc0*/  MOV R11, R13 ;  /* 0x0000000d000b7202 */ /* 0x000fce0000000f00 */
.L_x_20513:
[----:B------:R-:W-:Y:S05]  /*2dd0*/  BSYNC.RECONVERGENT B1 ;  /* 0x0000000000017941 */ /* 0x000fea0003800200 */
.L_x_20511:
        /* <DEDUP_REMOVED lines=33> */
.L_x_20515:
[----:B------:R-:W-:Y:S01]  /*2ff0*/  MOV R21, R16 ;  /* 0x0000001000157202 */ /* 0x000fe20000000f00 */
[----:B------:R-:W-:Y:S01]  /*3000*/  IMAD.MOV.U32 R22, RZ, RZ, R17 ;  /* 0x000000ffff167224 */ /* 0x000fe200078e0011 */
[----:B------:R-:W-:Y:S01]  /*3010*/  MOV R20, R7 ;  /* 0x0000000700147202 */ /* 0x000fe20000000f00 */
[----:B------:R-:W-:Y:S01]  /*3020*/  IMAD.MOV.U32 R24, RZ, RZ, R8 ;  /* 0x000000ffff187224 */ /* 0x000fe200078e0008 */
[----:B------:R-:W-:-:S07]  /*3030*/  MOV R23, 0x3050 ;  /* 0x0000305000177802 */ /* 0x000fce0000000f00 */
[----:B------:R-:W-:Y:S05]  /*3040*/  CALL.REL.NOINC `($__internal_443_$__cuda_sm20_rem_s64) ;  /* 0x00000040006c7944 */ /* 0x000fea0003c00000 */
[----:B------:R-:W-:Y:S01]  /*3050*/  MOV R8, R12 ;  /* 0x0000000c00087202 */ /* 0x000fe20000000f00 */
[----:B------:R-:W-:-:S07]  /*3060*/  IMAD.MOV.U32 R9, RZ, RZ, R13 ;  /* 0x000000ffff097224 */ /* 0x000fce00078e000d */
.L_x_20516:
[----:B------:R-:W-:Y:S05]  /*3070*/  BSYNC.RECONVERGENT B1 ;  /* 0x0000000000017941 */ /* 0x000fea0003800200 */
.L_x_20514:
[----:B------:R-:W-:Y:S01]  /*3080*/  MOV R10, R5 ;  /* 0x00000005000a7202 */ /* 0x000fe20000000f00 */
[----:B------:R-:W-:Y:S02]  /*3090*/  IMAD R7, R9, R18, RZ ;  /* 0x0000001209077224 */ /* 0x000fe400078e02ff */
[----:B------:R-:W-:Y:S02]  /*30a0*/  IMAD.MOV.U32 R11, RZ, RZ, R6 ;  /* 0x000000ffff0b7224 */ /* 0x000fe400078e0006 */
[-C--:B------:R-:W-:Y:S02]  /*30b0*/  IMAD R7, R19, R8.reuse, R7 ;  /* 0x0000000813077224 */ /* 0x080fe400078e0207 */
[----:B------:R-:W-:-:S04]  /*30c0*/  IMAD.WIDE.U32 R10, R18, R8, R10 ;  /* 0x00000008120a7225 */ /* 0x000fc800078e000a */
[----:B------:R-:W-:Y:S01]  /*30d0*/  IMAD.MOV.U32 R5, RZ, RZ, R10 ;  /* 0x000000ffff057224 */ /* 0x000fe200078e000a */
[----:B------:R-:W-:-:S07]  /*30e0*/  IADD3 R6, PT, PT, R11, R7, RZ ;  /* 0x000000070b067210 */ /* 0x000fce0007ffe0ff */
.L_x_20471:
        /* <DEDUP_REMOVED lines=11> */
.L_x_20470:
        /* <DEDUP_REMOVED lines=20> */
.L_x_20544:
        /* <DEDUP_REMOVED lines=33> */
.L_x_20521:
[----:B------:R-:W-:Y:S01]  /*34f0*/  MOV R29, R15 ;  /* 0x0000000f001d7202 */ /* 0x000fe20000000f00 */
[----:B------:R-:W-:Y:S01]  /*3500*/  IMAD.MOV.U32 R26, RZ, RZ, R14 ;  /* 0x000000ffff1a7224 */ /* 0x000fe200078e000e */
[----:B------:R-:W-:Y:S01]  /*3510*/  MOV R13, R34 ;  /* 0x00000022000d7202 */ /* 0x000fe20000000f00 */
[----:B------:R-:W-:Y:S01]  /*3520*/  IMAD.MOV.U32 R12, RZ, RZ, R35 ;  /* 0x000000ffff0c7224 */ /* 0x000fe200078e0023 */
[----:B------:R-:W-:-:S07]  /*3530*/  MOV R11, 0x3550 ;  /* 0x00003550000b7802 */ /* 0x000fce0000000f00 */
[----:B-123--:R-:W-:Y:S05]  /*3540*/  CALL.REL.NOINC `($__internal_442_$__cuda_sm20_div_s64) ;  /* 0x0000003400dc7944 */ /* 0x00efea0003c00000 */
        /* <DEDUP_REMOVED lines=11> */
.L_x_20522:
[----:B------:R-:W-:Y:S05]  /*3600*/  BSYNC.RECONVERGENT B1 ;  /* 0x0000000000017941 */ /* 0x000fea0003800200 */
.L_x_20520:
        /* <DEDUP_REMOVED lines=39> */
.L_x_20524:
[----:B------:R-:W-:Y:S01]  /*3880*/  MOV R29, R34 ;  /* 0x00000022001d7202 */ /* 0x000fe20000000f00 */
[----:B------:R-:W-:Y:S01]  /*3890*/  IMAD.MOV.U32 R26, RZ, RZ, R35 ;  /* 0x000000ffff1a7224 */ /* 0x000fe200078e0023 */
[----:B------:R-:W-:Y:S01]  /*38a0*/  MOV R13, R36 ;  /* 0x00000024000d7202 */ /* 0x000fe20000000f00 */
[----:B------:R-:W-:Y:S01]  /*38b0*/  IMAD.MOV.U32 R12, RZ, RZ, R37 ;  /* 0x000000ffff0c7224 */ /* 0x000fe200078e0025 */
[----:B------:R-:W-:-:S07]  /*38c0*/  MOV R11, 0x38e0 ;  /* 0x000038e0000b7802 */ /* 0x000fce0000000f00 */
[----:B-1----:R-:W-:Y:S05]  /*38d0*/  CALL.REL.NOINC `($__internal_442_$__cuda_sm20_div_s64) ;  /* 0x0000003000f87944 */ /* 0x002fea0003c00000 */
        /* <DEDUP_REMOVED lines=11> */
.L_x_20525:
[----:B------:R-:W-:Y:S05]  /*3990*/  BSYNC.RECONVERGENT B1 ;  /* 0x0000000000017941 */ /* 0x000fea0003800200 */
.L_x_20523:
        /* <DEDUP_REMOVED lines=38> */
.L_x_20527:
[----:B------:R-:W-:Y:S01]  /*3c00*/  IMAD.MOV.U32 R29, RZ, RZ, R34 ;  /* 0x000000ffff1d7224 */ /* 0x000fe200078e0022 */
[----:B------:R-:W-:Y:S01]  /*3c10*/  MOV R26, R35 ;  /* 0x00000023001a7202 */ /* 0x000fe20000000f00 */
[----:B------:R-:W-:Y:S01]  /*3c20*/  IMAD.MOV.U32 R13, RZ, RZ, R36 ;  /* 0x000000ffff0d7224 */ /* 0x000fe200078e0024 */
[----:B------:R-:W-:Y:S02]  /*3c30*/  MOV R12, R37 ;  /* 0x00000025000c7202 */ /* 0x000fe40000000f00 */
[----:B------:R-:W-:-:S07]  /*3c40*/  MOV R11, 0x3c60 ;  /* 0x00003c60000b7802 */ /* 0x000fce0000000f00 */
[----:B-1----:R-:W-:Y:S05]  /*3c50*/  CALL.REL.NOINC `($__internal_442_$__cuda_sm20_div_s64) ;  /* 0x0000003000187944 */ /* 0x002fea0003c00000 */
        /* <DEDUP_REMOVED lines=11> */
.L_x_20528:
[----:B------:R-:W-:Y:S05]  /*3d10*/  BSYNC.RECONVERGENT B1 ;  /* 0x0000000000017941 */ /* 0x000fea0003800200 */
.L_x_20526:
        /* <DEDUP_REMOVED lines=38> */
.L_x_20530:
        /* <DEDUP_REMOVED lines=17> */
.L_x_20531:
[----:B------:R-:W-:Y:S05]  /*4090*/  BSYNC.RECONVERGENT B1 ;  /* 0x0000000000017941 */ /* 0x000fea0003800200 */
.L_x_20529:
        /* <DEDUP_REMOVED lines=39> */
.L_x_20533:
        /* <DEDUP_REMOVED lines=17> */
.L_x_20534:
[----:B------:R-:W-:Y:S05]  /*4420*/  BSYNC.RECONVERGENT B1 ;  /* 0x0000000000017941 */ /* 0x000fea0003800200 */
.L_x_20532:
        /* <DEDUP_REMOVED lines=38> */
.L_x_20536:
        /* <DEDUP_REMOVED lines=17> */
.L_x_20537:
[----:B------:R-:W-:Y:S05]  /*47a0*/  BSYNC.RECONVERGENT B1 ;  /* 0x0000000000017941 */ /* 0x000fea0003800200 */
.L_x_20535:
        /* <DEDUP_REMOVED lines=38> */
.L_x_20539:
        /* <DEDUP_REMOVED lines=17> */
.L_x_20540:
[----:B------:R-:W-:Y:S05]  /*4b20*/  BSYNC.RECONVERGENT B1 ;  /* 0x0000000000017941 */ /* 0x000fea0003800200 */
.L_x_20538:
        /* <DEDUP_REMOVED lines=36> */
.L_x_20542:
        /* <DEDUP_REMOVED lines=17> */
.L_x_20543:
[----:B------:R-:W-:Y:S05]  /*4e80*/  BSYNC.RECONVERGENT B1 ;  /* 0x0000000000017941 */ /* 0x000fea0003800200 */
.L_x_20541:
        /* <DEDUP_REMOVED lines=12> */
.L_x_20519:
        /* <DEDUP_REMOVED lines=35> */
.L_x_20547:
[----:B------:R-:W-:Y:S01]  /*5180*/  IMAD.MOV.U32 R29, RZ, RZ, R15 ;  /* 0x000000ffff1d7224 */ /* 0x000fe200078e000f */
[----:B------:R-:W-:Y:S01]  /*5190*/  MOV R26, R14 ;  /* 0x0000000e001a7202 */ /* 0x000fe20000000f00 */
[----:B------:R-:W-:Y:S01]  /*51a0*/  IMAD.MOV.U32 R13, RZ, RZ, R16 ;  /* 0x000000ffff0d7224 */ /* 0x000fe200078e0010 */
[----:B------:R-:W-:Y:S02]  /*51b0*/  MOV R12, R17 ;  /* 0x00000011000c7202 */ /* 0x000fe40000000f00 */
[----:B------:R-:W-:-:S07]  /*51c0*/  MOV R11, 0x51e0 ;  /* 0x000051e0000b7802 */ /* 0x000fce0000000f00 */
[----:B------:R-:W-:Y:S05]  /*51d0*/  CALL.REL.NOINC `($__internal_442_$__cuda_sm20_div_s64) ;  /* 0x0000001800b87944 */ /* 0x000fea0003c00000 */
        /* <DEDUP_REMOVED lines=11> */
.L_x_20548:
[----:B------:R-:W-:Y:S05]  /*5290*/  BSYNC.RECONVERGENT B1 ;  /* 0x0000000000017941 */ /* 0x000fea0003800200 */
.L_x_20546:
        /* <DEDUP_REMOVED lines=41> */
.L_x_20550:
        /* <DEDUP_REMOVED lines=17> */
.L_x_20551:
[----:B------:R-:W-:Y:S05]  /*5640*/  BSYNC.RECONVERGENT B1 ;  /* 0x0000000000017941 */ /* 0x000fea0003800200 */
.L_x_20549:
        /* <DEDUP_REMOVED lines=40> */
.L_x_20553:
[----:B------:R-:W-:Y:S01]  /*58d0*/  MOV R29, R18 ;  /* 0x00000012001d7202 */ /* 0x000fe20000000f00 */
[----:B------:R-:W-:Y:S01]  /*58e0*/  IMAD.MOV.U32 R13, RZ, RZ, R20 ;  /* 0x000000ffff0d7224 */ /* 0x000fe200078e0014 */
[----:B------:R-:W-:Y:S02]  /*58f0*/  MOV R26, R19 ;  /* 0x00000013001a7202 */ /* 0x000fe40000000f00 */
[----:B------:R-:W-:Y:S02]  /*5900*/  MOV R12, R21 ;  /* 0x00000015000c7202 */ /* 0x000fe40000000f00 */
[----:B------:R-:W-:-:S07]  /*5910*/  MOV R11, 0x5930 ;  /* 0x00005930000b7802 */ /* 0x000fce0000000f00 */
[----:B------:R-:W-:Y:S05]  /*5920*/  CALL.REL.NOINC `($__internal_442_$__cuda_sm20_div_s64) ;  /* 0x0000001000e47944 */ /* 0x000fea0003c00000 */
        /* <DEDUP_REMOVED lines=11> */
.L_x_20554:
[----:B------:R-:W-:Y:S05]  /*59e0*/  BSYNC.RECONVERGENT B1 ;  /* 0x0000000000017941 */ /* 0x000fea0003800200 */
.L_x_20552:
        /* <DEDUP_REMOVED lines=39> */
.L_x_20556:
[----:B------:R-:W-:Y:S01]  /*5c60*/  MOV R29, R18 ;  /* 0x00000012001d7202 */ /* 0x000fe20000000f00 */
[----:B------:R-:W-:Y:S01]  /*5c70*/  IMAD.MOV.U32 R13, RZ, RZ, R20 ;  /* 0x000000ffff0d7224 */ /* 0x000fe200078e0014 */
[----:B------:R-:W-:Y:S02]  /*5c80*/  MOV R26, R19 ;  /* 0x00000013001a7202 */ /* 0x000fe40000000f00 */
[----:B------:R-:W-:Y:S02]  /*5c90*/  MOV R12, R21 ;  /* 0x00000015000c7202 */ /* 0x000fe40000000f00 */
        /* <DEDUP_REMOVED lines=13> */
.L_x_20557:
[----:B------:R-:W-:Y:S05]  /*5d70*/  BSYNC.RECONVERGENT B1 ;  /* 0x0000000000017941 */ /* 0x000fea0003800200 */
.L_x_20555:
        /* <DEDUP_REMOVED lines=10> */
.L_x_20545:
        /* <DEDUP_REMOVED lines=34> */
.L_x_20560:
[----:B------:R-:W-:Y:S01]  /*6040*/  MOV R29, R15 ;  /* 0x0000000f001d7202 */ /* 0x000fe20000000f00 */
[----:B------:R-:W-:Y:S01]  /*6050*/  IMAD.MOV.U32 R26, RZ, RZ, R14 ;  /* 0x000000ffff1a7224 */ /* 0x000fe200078e000e */
[----:B------:R-:W-:Y:S02]  /*6060*/  MOV R13, R16 ;  /* 0x00000010000d7202 */ /* 0x000fe40000000f00 */
[----:B------:R-:W-:Y:S02]  /*6070*/  MOV R12, R17 ;  /* 0x00000011000c7202 */ /* 0x000fe40000000f00 */
[----:B------:R-:W-:-:S07]  /*6080*/  MOV R11, 0x60a0 ;  /* 0x000060a0000b7802 */ /* 0x000fce0000000f00 */
[----:B------:R-:W-:Y:S05]  /*6090*/  CALL.REL.NOINC `($__internal_442_$__cuda_sm20_div_s64) ;  /* 0x0000000c00087944 */ /* 0x000fea0003c00000 */
        /* <DEDUP_REMOVED lines=11> */
.L_x_20561:
[----:B------:R-:W-:Y:S05]  /*6150*/  BSYNC.RECONVERGENT B1 ;  /* 0x0000000000017941 */ /* 0x000fea0003800200 */
.L_x_20559:
        /* <DEDUP_REMOVED lines=41> */
.L_x_20563:
        /* <DEDUP_REMOVED lines=17> */
.L_x_20564:
[----:B------:R-:W-:Y:S05]  /*6500*/  BSYNC.RECONVERGENT B1 ;  /* 0x0000000000017941 */ /* 0x000fea0003800200 */
.L_x_20562:
        /* <DEDUP_REMOVED lines=10> */
.L_x_20558:
        /* <DEDUP_REMOVED lines=31> */
.L_x_20566:
[----:B------:R-:W-:Y:S01]  /*67a0*/  IMAD.MOV.U32 R21, RZ, RZ, R10 ;  /* 0x000000ffff157224 */ /* 0x000fe200078e000a */
[----:B------:R-:W-:Y:S01]  /*67b0*/  MOV R22, R11 ;  /* 0x0000000b00167202 */ /* 0x000fe20000000f00 */
[----:B------:R-:W-:Y:S01]  /*67c0*/  IMAD.MOV.U32 R24, RZ, RZ, R14 ;  /* 0x000000ffff187224 */ /* 0x000fe200078e000e */
[----:B------:R-:W-:Y:S02]  /*67d0*/  MOV R20, R15 ;  /* 0x0000000f00147202 */ /* 0x000fe40000000f00 */
[----:B------:R-:W-:-:S07]  /*67e0*/  MOV R23, 0x6800 ;  /* 0x0000680000177802 */ /* 0x000fce0000000f00 */
[----:B------:R-:W-:Y:S05]  /*67f0*/  CALL.REL.NOINC `($__internal_443_$__cuda_sm20_rem_s64) ;  /* 0x0000000800807944 */ /* 0x000fea0003c00000 */
[----:B------:R-:W-:Y:S02]  /*6800*/  MOV R10, R12 ;  /* 0x0000000c000a7202 */ /* 0x000fe40000000f00 */
[----:B------:R-:W-:-:S07]  /*6810*/  MOV R11, R13 ;  /* 0x0000000d000b7202 */ /* 0x000fce0000000f00 */
.L_x_20567:
[----:B------:R-:W-:Y:S05]  /*6820*/  BSYNC.RECONVERGENT B1 ;  /* 0x0000000000017941 */ /* 0x000fea0003800200 */
.L_x_20565:
        /* <DEDUP_REMOVED lines=10> */
.L_x_20518:
[----:B------:R-:W0:Y:S02]  /*68d0*/  LDCU.64 UR4, c[0x0][0x388] ;  /* 0x00007100ff0477ac */ /* 0x000e240008000a00 */
[----:B0-----:R-:W-:-:S04]  /*68e0*/  LEA R8, P0, R7, UR4, 0x3 ;  /* 0x0000000407087c11 */ /* 0x001fc8000f8018ff */
[----:B------:R-:W-:-:S05]  /*68f0*/  LEA.HI.X R9, R7, UR5, R6, 0x3, P0 ;  /* 0x0000000507097c11 */ /* 0x000fca00080f1c06 */
[----:B------:R-:W2:Y:S04]  /*6900*/  LDG.E.64 R6, desc[UR6][R8.64] ;  /* 0x0000000608067981 */ /* 0x000ea8000c1e1b00 */
[----:B--2---:R0:W-:Y:S02]  /*6910*/  STS.64 [R3], R6 ;  /* 0x0000000603007388 */ /* 0x0041e40000000a00 */
.L_x_20517:
[----:B------:R-:W-:Y:S05]  /*6920*/  BSYNC.RECONVERGENT B0 ;  /* 0x0000000000007941 */ /* 0x000fea0003800200 */
.L_x_20469:
[----:B------:R-:W-:Y:S01]  /*6930*/  BAR.SYNC.DEFER_BLOCKING 0x0 ;  /* 0x0000000000007b1d */ /* 0x000fe20000010000 */
[----:B------:R-:W-:Y:S02]  /*6940*/  ISETP.GE.U32.AND P0, PT, R4, 0x42, PT ;  /* 0x000000420400780c */ /* 0x000fe40003f06070 */
[----:B------:R-:W-:-:S11]  /*6950*/  ISETP.GT.U32.AND P1, PT, R2, 0x1f, PT ;  /* 0x0000001f0200780c */ /* 0x000fd60003f24070 */
[----:B------:R-:W-:Y:S05]  /*6960*/  @!P0 BRA `(.L_x_20568) ;  /* 0x0000000000308947 */ /* 0x000fea0003800000 */
.L_x_20569:
        /* <DEDUP_REMOVED lines=12> */
.L_x_20568:
        /* <DEDUP_REMOVED lines=41> */
        .weak           $__internal_442_$__cuda_sm20_div_s64
        .type           $__internal_442_$__cuda_sm20_div_s64,@function
        .size           $__internal_442_$__cuda_sm20_div_s64,($__internal_443_$__cuda_sm20_rem_s64 - $__internal_442_$__cuda_sm20_div_s64)
$__internal_442_$__cuda_sm20_div_s64:
        /* <DEDUP_REMOVED lines=83> */
[----:B------:R-:W-:Y:S05]  /*71f0*/  RET.REL.NODEC R12 `(uncontiguous_nansum_i64) ;  /* 0xffffff8c0c807950 */ /* 0x000fea0003c3ffff */
        .weak           $__internal_443_$__cuda_sm20_rem_s64
        .type           $__internal_443_$__cuda_sm20_rem_s64,@function
        .size           $__internal_443_$__cuda_sm20_rem_s64,(.L_x_32646 - $__internal_443_$__cuda_sm20_rem_s64)
$__internal_443_$__cuda_sm20_rem_s64:
        /* <DEDUP_REMOVED lines=77> */
[----:B------:R-:W-:Y:S06]  /*76d0*/  RET.REL.NODEC R10 `(uncontiguous_nansum_i64) ;  /* 0xffffff880a487950 */ /* 0x000fec0003c3ffff */
.L_x_20570:
        /* <DEDUP_REMOVED lines=10> */
.L_x_32646:


//--------------------- .text.contiguous_nansum_i64 --------------------------
	.section	.text.contiguous_nansum_i64,"ax",@progbits
	.align	128
        .global         contiguous_nansum_i64
        .type           contiguous_nansum_i64,@function
        .size           contiguous_nansum_i64,(.L_x_33348 - contiguous_nansum_i64)
        .other          contiguous_nansum_i64,@"STO_CUDA_ENTRY STV_DEFAULT"
contiguous_nansum_i64:
.text.contiguous_nansum_i64:
        /* <DEDUP_REMOVED lines=39> */
.L_x_20572:
[----:B------:R-:W-:Y:S05]  /*0270*/  BSYNC.RECONVERGENT B0 ;  /* 0x0000000000007941 */ /* 0x000fea0003800200 */
.L_x_20571:
[----:B------:R-:W-:Y:S06]  /*0280*/  BAR.SYNC.DEFER_BLOCKING 0x0 ;  /* 0x0000000000007b1d */ /* 0x000fec0000010000 */
[----:B------:R-:W-:Y:S05]  /*0290*/  @!P2 BRA `(.L_x_20573) ;  /* 0x000000000030a947 */ /* 0x000fea0003800000 */
.L_x_20574:
        /* <DEDUP_REMOVED lines=12> */
.L_x_20573:
        /* <DEDUP_REMOVED lines=41> */
.L_x_20575:
        /* <DEDUP_REMOVED lines=9> */
.L_x_33348:


//--------------------- .text.contiguous_nansum33_i32 --------------------------
	.section	.text.contiguous_nansum33_i32,"ax",@progbits
	.align	128
        .global         contiguous_nansum33_i32
        .type           contiguous_nansum33_i32,@function
        .size           contiguous_nansum33_i32,(.L_x_33349 - contiguous_nansum33_i32)
        .other          contiguous_nansum33_i32,@"STO_CUDA_ENTRY STV_DEFAULT"
contiguous_nansum33_i32:
.text.contiguous_nansum33_i32:
        /* <DEDUP_REMOVED lines=50> */
.L_x_20578:
        /* <DEDUP_REMOVED lines=28> */
.L_x_20577:
        /* <DEDUP_REMOVED lines=19> */
.L_x_20580:
        /* <DEDUP_REMOVED lines=13> */
.L_x_20581:
[----:B------:R-:W-:-:S04]  /*06e0*/  @!P1 IMAD R6, R9, UR8, RZ ;  /* 0x0000000809069c24 */ /* 0x000fc8000f8e02ff */
[----:B------:R-:W-:-:S05]  /*06f0*/  @!P1 IMAD R6, R6, 0x4, R7 ;  /* 0x0000000406069824 */ /* 0x000fca00078e0207 */
[----:B------:R-:W1:Y:S02]  /*0700*/  @!P1 LDS R9, [R6] ;  /* 0x0000000006099984 */ /* 0x000e640000000800 */
[----:B-1----:R-:W-:-:S07]  /*0710*/  @!P1 IADD3 R0, PT, PT, R0, R9, RZ ;  /* 0x0000000900009210 */ /* 0x002fce0007ffe0ff */
.L_x_20579:
[----:B-1----:R1:W-:Y:S02]  /*0720*/  STS [R7], R0 ;  /* 0x0000000007007388 */ /* 0x0023e40000000800 */
.L_x_20576:
        /* <DEDUP_REMOVED lines=8> */
.L_x_20582:
        /* <DEDUP_REMOVED lines=13> */
.L_x_33349:


//--------------------- .text.contiguous_nansum3_i32 --------------------------
	.section	.text.contiguous_nansum3_i32,"ax",@progbits
	.align	128
        .global         contiguous_nansum3_i32
        .type           contiguous_nansum3_i32,@function
        .size           contiguous_nansum3_i32,(.L_x_32648 - contiguous_nansum3_i32)
        .other          contiguous_nansum3_i32,@"STO_CUDA_ENTRY STV_DEFAULT"
contiguous_nansum3_i32:
.text.contiguous_nansum3_i32:
        /* <DEDUP_REMOVED lines=43> */
.L_x_20601:
        /* <DEDUP_REMOVED lines=27> */
.L_x_20585:
[----:B------:R-:W-:Y:S01]  /*0460*/  MOV R30, R32 ;  /* 0x00000020001e7202 */ /* 0x000fe20000000f00 */
[----:B------:R-:W-:Y:S01]  /*0470*/  IMAD.MOV.U32 R0, RZ, RZ, R36 ;  /* 0x000000ffff007224 */ /* 0x000fe200078e0024 */
[----:B------:R-:W-:Y:S02]  /*0480*/  MOV R3, R37 ;  /* 0x0000002500037202 */ /* 0x000fe40000000f00 */
[----:B------:R-:W-:-:S07]  /*0490*/  MOV R8, 0x4b0 ;  /* 0x000004b000087802 */ /* 0x000fce0000000f00 */
[----:B01-3--:R-:W-:Y:S05]  /*04a0*/  CALL.REL.NOINC `($__internal_444_$__cuda_sm20_div_s64) ;  /* 0x0000003000ac7944 */ /* 0x00bfea0003c00000 */
        /* <DEDUP_REMOVED lines=9> */
.L_x_20586:
        /* <DEDUP_REMOVED lines=33> */
.L_x_20587:
[----:B------:R-:W-:Y:S01]  /*0750*/  IMAD.MOV.U32 R0, RZ, RZ, R36 ;  /* 0x000000ffff007224 */ /* 0x000fe200078e0024 */
[----:B------:R-:W-:Y:S02]  /*0760*/  MOV R3, R37 ;  /* 0x0000002500037202 */ /* 0x000fe40000000f00 */
[----:B------:R-:W-:-:S07]  /*0770*/  MOV R8, 0x790 ;  /* 0x0000079000087802 */ /* 0x000fce0000000f00 */
[----:B---3--:R-:W-:Y:S05]  /*0780*/  CALL.REL.NOINC `($__internal_444_$__cuda_sm20_div_s64) ;  /* 0x0000002c00f47944 */ /* 0x008fea0003c00000 */
        /* <DEDUP_REMOVED lines=10> */
.L_x_20588:
        /* <DEDUP_REMOVED lines=34> */
.L_x_20589:
[----:B------:R-:W-:Y:S01]  /*0a50*/  IMAD.MOV.U32 R30, RZ, RZ, R28 ;  /* 0x000000ffff1e7224 */ /* 0x000fe200078e001c */
[----:B------:R-:W-:Y:S01]  /*0a60*/  MOV R0, R36 ;  /* 0x0000002400007202 */ /* 0x000fe20000000f00 */
[----:B------:R-:W-:Y:S01]  /*0a70*/  IMAD.MOV.U32 R3, RZ, RZ, R37 ;  /* 0x000000ffff037224 */ /* 0x000fe200078e0025 */
[----:B------:R-:W-:-:S07]  /*0a80*/  MOV R8, 0xaa0 ;  /* 0x00000aa000087802 */ /* 0x000fce0000000f00 */
[----:B---3--:R-:W-:Y:S05]  /*0a90*/  CALL.REL.NOINC `($__internal_444_$__cuda_sm20_div_s64) ;  /* 0x0000002c00307944 */ /* 0x008fea0003c00000 */
        /* <DEDUP_REMOVED lines=10> */
.L_x_20590:
        /* <DEDUP_REMOVED lines=33> */
.L_x_20591:
[----:B------:R-:W-:Y:S01]  /*0d50*/  IMAD.MOV.U32 R0, RZ, RZ, R36 ;  /* 0x000000ffff007224 */ /* 0x000fe200078e0024 */
[----:B------:R-:W-:Y:S02]  /*0d60*/  MOV R3, R37 ;  /* 0x0000002500037202 */ /* 0x000fe40000000f00 */
[----:B------:R-:W-:-:S07]  /*0d70*/  MOV R8, 0xd90 ;  /* 0x00000d9000087802 */ /* 0x000fce0000000f00 */
[----:B---3--:R-:W-:Y:S05]  /*0d80*/  CALL.REL.NOINC `($__internal_444_$__cuda_sm20_div_s64) ;  /* 0x0000002800747944 */ /* 0x008fea0003c00000 */
        /* <DEDUP_REMOVED lines=9> */
.L_x_20592:
        /* <DEDUP_REMOVED lines=34> */
.L_x_20593:
[----:B------:R-:W-:Y:S01]  /*1040*/  MOV R30, R28 ;  /* 0x0000001c001e7202 */ /* 0x000fe20000000f00 */
        /* <DEDUP_REMOVED lines=13> */
.L_x_20594:
        /* <DEDUP_REMOVED lines=34> */
.L_x_20595:
        /* <DEDUP_REMOVED lines=14> */
.L_x_20596:
        /* <DEDUP_REMOVED lines=34> */
.L_x_20597:
[----:B------:R-:W-:Y:S01]  /*1640*/  MOV R30, R28 ;  /* 0x0000001c001e7202 */ /* 0x000fe20000000f00 */
        /* <DEDUP_REMOVED lines=14> */
.L_x_20598:
        /* <DEDUP_REMOVED lines=34> */
.L_x_20599:
[----:B------:R-:W-:Y:S01]  /*1950*/  IMAD.MOV.U32 R0, RZ, RZ, R36 ;  /* 0x000000ffff007224 */ /* 0x000fe200078e0024 */
[----:B------:R-:W-:Y:S02]  /*1960*/  MOV R3, R37 ;  /* 0x0000002500037202 */ /* 0x000fe40000000f00 */
[----:B------:R-:W-:-:S07]  /*1970*/  MOV R8, 0x1990 ;  /* 0x0000199000087802 */ /* 0x000fce0000000f00 */
[----:B---3--:R-:W-:Y:S05]  /*1980*/  CALL.REL.NOINC `($__internal_444_$__cuda_sm20_div_s64) ;  /* 0x0000001c00747944 */ /* 0x008fea0003c00000 */
        /* <DEDUP_REMOVED lines=9> */
.L_x_20600:
        /* <DEDUP_REMOVED lines=13> */
.L_x_20584:
        /* <DEDUP_REMOVED lines=33> */
.L_x_20603:
[----:B------:R-:W-:Y:S01]  /*1d00*/  MOV R30, R32 ;  /* 0x00000020001e7202 */ /* 0x000fe20000000f00 */
[----:B------:R-:W-:Y:S01]  /*1d10*/  IMAD.MOV.U32 R0, RZ, RZ, R16 ;  /* 0x000000ffff007224 */ /* 0x000fe200078e0010 */
[----:B------:R-:W-:Y:S02]  /*1d20*/  MOV R3, R17 ;  /* 0x0000001100037202 */ /* 0x000fe40000000f00 */
[----:B------:R-:W-:-:S07]  /*1d30*/  MOV R8, 0x1d50 ;  /* 0x00001d5000087802 */ /* 0x000fce0000000f00 */
[----:B------:R-:W-:Y:S05]  /*1d40*/  CALL.REL.NOINC `($__internal_444_$__cuda_sm20_div_s64) ;  /* 0x0000001800847944 */ /* 0x000fea0003c00000 */
        /* <DEDUP_REMOVED lines=9> */
.L_x_20604:
        /* <DEDUP_REMOVED lines=35> */
.L_x_20605:
        /* <DEDUP_REMOVED lines=13> */
.L_x_20606:
        /* <DEDUP_REMOVED lines=36> */
.L_x_20607:
[----:B------:R-:W-:Y:S01]  /*2320*/  MOV R30, R20 ;  /* 0x00000014001e7202 */ /* 0x000fe20000000f00 */
[----:B------:R-:W-:Y:S01]  /*2330*/  IMAD.MOV.U32 R0, RZ, RZ, R18 ;  /* 0x000000ffff007224 */ /* 0x000fe200078e0012 */
[----:B------:R-:W-:Y:S02]  /*2340*/  MOV R3, R19 ;  /* 0x0000001300037202 */ /* 0x000fe40000000f00 */
[----:B------:R-:W-:-:S07]  /*2350*/  MOV R8, 0x2370 ;  /* 0x0000237000087802 */ /* 0x000fce0000000f00 */
[----:B------:R-:W-:Y:S05]  /*2360*/  CALL.REL.NOINC `($__internal_444_$__cuda_sm20_div_s64) ;  /* 0x0000001000fc7944 */ /* 0x000fea0003c00000 */
        /* <DEDUP_REMOVED lines=10> */
.L_x_20608:
        /* <DEDUP_REMOVED lines=37> */
.L_x_20609:
[----:B------:R-:W-:Y:S01]  /*2660*/  IMAD.MOV.U32 R0, RZ, RZ, R18 ;  /* 0x000000ffff007224 */ /* 0x000fe200078e0012 */
[----:B------:R-:W-:Y:S02]  /*2670*/  MOV R3, R19 ;  /* 0x0000001300037202 */ /* 0x000fe40000000f00 */
[----:B------:R-:W-:-:S07]  /*2680*/  MOV R8, 0x26a0 ;  /* 0x000026a000087802 */ /* 0x000fce0000000f00 */
[----:B------:R-:W-:Y:S05]  /*2690*/  CALL.REL.NOINC `($__internal_444_$__cuda_sm20_div_s64) ;  /* 0x0000001000307944 */ /* 0x000fea0003c00000 */
        /* <DEDUP_REMOVED lines=8> */
.L_x_20610:
        /* <DEDUP_REMOVED lines=10> */
.L_x_20602:
        /* <DEDUP_REMOVED lines=31> */
.L_x_20612:
[----:B------:R-:W-:Y:S01]  /*29b0*/  MOV R30, R32 ;  /* 0x00000020001e7202 */ /* 0x000fe20000000f00 */
[----:B------:R-:W-:Y:S01]  /*29c0*/  IMAD.MOV.U32 R3, RZ, RZ, R17 ;  /* 0x000000ffff037224 */ /* 0x000fe200078e0011 */
[----:B------:R-:W-:Y:S02]  /*29d0*/  MOV R0, R16 ;  /* 0x0000001000007202 */ /* 0x000fe40000000f00 */
[----:B------:R-:W-:-:S07]  /*29e0*/  MOV R8, 0x2a00 ;  /* 0x00002a0000087802 */ /* 0x000fce0000000f00 */
[----:B------:R-:W-:Y:S05]  /*29f0*/  CALL.REL.NOINC `($__internal_444_$__cuda_sm20_div_s64) ;  /* 0x0000000c00587944 */ /* 0x000fea0003c00000 */
        /* <DEDUP_REMOVED lines=9> */
.L_x_20613:
        /* <DEDUP_REMOVED lines=36> */
.L_x_20614:
        /* <DEDUP_REMOVED lines=12> */
.L_x_20615:
        /* <DEDUP_REMOVED lines=10> */
.L_x_20611:
        /* <DEDUP_REMOVED lines=29> */
.L_x_20616:
[----:B------:R-:W-:-:S07]  /*3000*/  MOV R0, 0x3020 ;  /* 0x0000302000007802 */ /* 0x000fce0000000f00 */
[----:B------:R-:W-:Y:S05]  /*3010*/  CALL.REL.NOINC `($__internal_445_$__cuda_sm20_rem_s64) ;  /* 0x0000000c001c7944 */ /* 0x000fea0003c00000 */
[----:B------:R-:W-:Y:S01]  /*3020*/  IMAD.MOV.U32 R8, RZ, RZ, R3 ;  /* 0x000000ffff087224 */ /* 0x000fe200078e0003 */
[----:B------:R-:W-:-:S07]  /*3030*/  MOV R9, R10 ;  /* 0x0000000a00097202 */ /* 0x000fce0000000f00 */
.L_x_20617:
[----:B------:R-:W0:Y:S02]  /*3040*/  LDC.64 R10, c[0x0][0x398] ;  /* 0x0000e600ff0a7b82 */ /* 0x000e240000000a00 */
[----:B0-----:R-:W-:-:S06]  /*3050*/  IMAD.WIDE.U32 R2, R2, 0x8, R10 ;  /* 0x0000000802027825 */ /* 0x001fcc00078e000a */
[----:B------:R-:W2:Y:S02]  /*3060*/  LDG.E.64 R2, desc[UR10][R2.64] ;  /* 0x0000000a02027981 */ /* 0x000ea4000c1e1b00 */
[-C--:B--2---:R-:W-:Y:S02]  /*3070*/  IMAD R11, R3, R8.reuse, RZ ;  /* 0x00000008030b7224 */ /* 0x084fe400078e02ff */
[----:B------:R-:W-:-:S04]  /*3080*/  IMAD.WIDE.U32 R28, R2, R8, R28 ;  /* 0x00000008021c7225 */ /* 0x000fc800078e001c */
[----:B------:R-:W-:-:S05]  /*3090*/  IMAD R11, R2, R9, R11 ;  /* 0x00000009020b7224 */ /* 0x000fca00078e020b */
[----:B------:R-:W-:-:S07]  /*30a0*/  IADD3 R29, PT, PT, R29, R11, RZ ;  /* 0x0000000b1d1d7210 */ /* 0x000fce0007ffe0ff */
.L_x_20583:
        /* <DEDUP_REMOVED lines=33> */
.L_x_20620:
        /* <DEDUP_REMOVED lines=28> */
.L_x_20619:
        /* <DEDUP_REMOVED lines=19> */
.L_x_20622:
        /* <DEDUP_REMOVED lines=13> */
.L_x_20623:
[----:B------:R-:W-:-:S05]  /*3680*/  @!P1 IMAD R4, R4, UR7, RZ ;  /* 0x0000000704049c24 */ /* 0x000fca000f8e02ff */
[----:B------:R-:W-:-:S05]  /*3690*/  @!P1 LEA R4, R4, R3, 0x2 ;  /* 0x0000000304049211 */ /* 0x000fca00078e10ff */
[----:B------:R-:W1:Y:S02]  /*36a0*/  @!P1 LDS R5, [R4] ;  /* 0x0000000004059984 */ /* 0x000e640000000800 */
[----:B-1----:R-:W-:-:S07]  /*36b0*/  @!P1 IADD3 R0, PT, PT, R0, R5, RZ ;  /* 0x0000000500009210 */ /* 0x002fce0007ffe0ff */
.L_x_20621:
[----:B-1----:R1:W-:Y:S02]  /*36c0*/  STS [R3], R0 ;  /* 0x0000000003007388 */ /* 0x0023e40000000800 */
.L_x_20618:
        /* <DEDUP_REMOVED lines=9> */
        .weak           $__internal_444_$__cuda_sm20_div_s64
        .type           $__internal_444_$__cuda_sm20_div_s64,@function
        .size           $__internal_444_$__cuda_sm20_div_s64,($__internal_445_$__cuda_sm20_rem_s64 - $__internal_444_$__cuda_sm20_div_s64)
$__internal_444_$__cuda_sm20_div_s64:
        /* <DEDUP_REMOVED lines=82> */
[----:B------:R-:W-:Y:S06]  /*3c80*/  RET.REL.NODEC R8 `(contiguous_nansum3_i32) ;  /* 0xffffffc008dc7950 */ /* 0x000fec0003c3ffff */
        .weak           $__internal_445_$__cuda_sm20_rem_s64
        .type           $__internal_445_$__cuda_sm20_rem_s64,@function
        .size           $__internal_445_$__cuda_sm20_rem_s64,(.L_x_32648 - $__internal_445_$__cuda_sm20_rem_s64)
$__internal_445_$__cuda_sm20_rem_s64:
        /* <DEDUP_REMOVED lines=66> */
[----:B------:R-:W-:Y:S06]  /*40b0*/  RET.REL.NODEC R8 `(contiguous_nansum3_i32) ;  /* 0xffffffbc08d07950 */ /* 0x000fec0003c3ffff */
.L_x_20624:
        /* <DEDUP_REMOVED lines=12> */
.L_x_32648:


//--------------------- .text.contiguous_nansum22_i32 --------------------------
	.section	.text.contiguous_nansum22_i32,"ax",@progbits
	.align	128
        .global         contiguous_nansum22_i32
        .type           contiguous_nansum22_i32,@function
        .size           contiguous_nansum22_i32,(.L_x_33351 - contiguous_nansum22_i32)
        .other          contiguous_nansum22_i32,@"STO_CUDA_ENTRY STV_DEFAULT"
contiguous_nansum22_i32:
.text.contiguous_nansum22_i32:
        /* <DEDUP_REMOVED lines=49> */
.L_x_20626:
[----:B------:R-:W-:Y:S05]  /*0310*/  BSYNC.RECONVERGENT B0 ;  /* 0x0000000000007941 */ /* 0x000fea0003800200 */
.L_x_20625:
[----:B------:R-:W-:Y:S06]  /*0320*/  BAR.SYNC.DEFER_BLOCKING 0x0 ;  /* 0x0000000000007b1d */ /* 0x000fec0000010000 */
[----:B------:R-:W-:Y:S05]  /*0330*/  @!P1 BRA `(.L_x_20627) ;  /* 0x00000000002c9947 */ /* 0x000fea0003800000 */
.L_x_20628:
        /* <DEDUP_REMOVED lines=11> */
.L_x_20627:
        /* <DEDUP_REMOVED lines=44> */
.L_x_20629:
        /* <DEDUP_REMOVED lines=13> */
.L_x_33351:


//--------------------- .text.contiguous_nansum2_i32 --------------------------
	.section	.text.contiguous_nansum2_i32,"ax",@progbits
	.align	128
        .global         contiguous_nansum2_i32
        .type           contiguous_nansum2_i32,@function
        .size           contiguous_nansum2_i32,(.L_x_32650 - contiguous_nansum2_i32)
        .other          contiguous_nansum2_i32,@"STO_CUDA_ENTRY STV_DEFAULT"
contiguous_nansum2_i32:
.text.contiguous_nansum2_i32:
        /* <DEDUP_REMOVED lines=46> */
.L_x_20658:
        /* <DEDUP_REMOVED lines=32> */
.L_x_20635:
[----:B------:R-:W-:Y:S01]  /*04e0*/  MOV R26, R6 ;  /* 0x00000006001a7202 */ /* 0x000fe20000000f00 */
[----:B------:R-:W-:Y:S01]  /*04f0*/  IMAD.MOV.U32 R13, RZ, RZ, R7 ;  /* 0x000000ffff0d7224 */ /* 0x000fe200078e0007 */
[----:B------:R-:W-:Y:S01]  /*0500*/  MOV R14, R34 ;  /* 0x00000022000e7202 */ /* 0x000fe20000000f00 */
[----:B------:R-:W-:Y:S01]  /*0510*/  IMAD.MOV.U32 R11, RZ, RZ, R35 ;  /* 0x000000ffff0b7224 */ /* 0x000fe200078e0023 */
[----:B------:R-:W-:-:S07]  /*0520*/  MOV R12, 0x540 ;  /* 0x00000540000c7802 */ /* 0x000fce0000000f00 */
[----:B-1----:R-:W-:Y:S05]  /*0530*/  CALL.REL.NOINC `($__internal_446_$__cuda_sm20_div_s64) ;  /* 0x0000006400587944 */ /* 0x002fea0003c00000 */
        /* <DEDUP_REMOVED lines=9> */
.L_x_20636:
[----:B------:R-:W-:Y:S05]  /*05d0*/  BSYNC.RECONVERGENT B1 ;  /* 0x0000000000017941 */ /* 0x000fea0003800200 */
.L_x_20634:
        /* <DEDUP_REMOVED lines=34> */
.L_x_20638:
[----:B------:R-:W-:Y:S01]  /*0800*/  IMAD.MOV.U32 R26, RZ, RZ, R20 ;  /* 0x000000ffff1a7224 */ /* 0x000fe200078e0014 */
[----:B------:R-:W-:Y:S01]  /*0810*/  MOV R13, R9 ;  /* 0x00000009000d7202 */ /* 0x000fe20000000f00 */
[----:B------:R-:W-:Y:S01]  /*0820*/  IMAD.MOV.U32 R14, RZ, RZ, R34 ;  /* 0x000000ffff0e7224 */ /* 0x000fe200078e0022 */
[----:B------:R-:W-:Y:S02]  /*0830*/  MOV R11, R35 ;  /* 0x00000023000b7202 */ /* 0x000fe40000000f00 */
[----:B------:R-:W-:-:S07]  /*0840*/  MOV R12, 0x860 ;  /* 0x00000860000c7802 */ /* 0x000fce0000000f00 */
[----:B------:R-:W-:Y:S05]  /*0850*/  CALL.REL.NOINC `($__internal_446_$__cuda_sm20_div_s64) ;  /* 0x0000006000907944 */ /* 0x000fea0003c00000 */
        /* <DEDUP_REMOVED lines=9> */
.L_x_20639:
[----:B------:R-:W-:Y:S05]  /*08f0*/  BSYNC.RECONVERGENT B1 ;  /* 0x0000000000017941 */ /* 0x000fea0003800200 */
.L_x_20637:
        /* <DEDUP_REMOVED lines=33> */
.L_x_20641:
[----:B------:R-:W-:Y:S01]  /*0b10*/  IMAD.MOV.U32 R26, RZ, RZ, R36 ;  /* 0x000000ffff1a7224 */ /* 0x000fe200078e0024 */
[----:B------:R-:W-:Y:S01]  /*0b20*/  MOV R13, R37 ;  /* 0x00000025000d7202 */ /* 0x000fe20000000f00 */
[----:B------:R-:W-:Y:S01]  /*0b30*/  IMAD.MOV.U32 R14, RZ, RZ, R20 ;  /* 0x000000ffff0e7224 */ /* 0x000fe200078e0014 */
[----:B------:R-:W-:Y:S02]  /*0b40*/  MOV R11, R21 ;  /* 0x00000015000b7202 */ /* 0x000fe40000000f00 */
[----:B------:R-:W-:-:S07]  /*0b50*/  MOV R12, 0xb70 ;  /* 0x00000b70000c7802 */ /* 0x000fce0000000f00 */
[----:B------:R-:W-:Y:S05]  /*0b60*/  CALL.REL.NOINC `($__internal_446_$__cuda_sm20_div_s64) ;  /* 0x0000005c00cc7944 */ /* 0x000fea0003c00000 */
        /* <DEDUP_REMOVED lines=10> */
.L_x_20642:
[----:B------:R-:W-:Y:S05]  /*0c10*/  BSYNC.RECONVERGENT B1 ;  /* 0x0000000000017941 */ /* 0x000fea0003800200 */
.L_x_20640:
        /* <DEDUP_REMOVED lines=35> */
.L_x_20644:
[----:B------:R-:W-:Y:S01]  /*0e50*/  MOV R26, R34 ;  /* 0x00000022001a7202 */ /* 0x000fe20000000f00 */
[----:B------:R-:W-:Y:S01]  /*0e60*/  IMAD.MOV.U32 R13, RZ, RZ, R35 ;  /* 0x000000ffff0d7224 */ /* 0x000fe200078e0023 */
[----:B------:R-:W-:Y:S01]  /*0e70*/  MOV R14, R20 ;  /* 0x00000014000e7202 */ /* 0x000fe20000000f00 */
[----:B------:R-:W-:Y:S01]  /*0e80*/  IMAD.MOV.U32 R11, RZ, RZ, R21 ;  /* 0x000000ffff0b7224 */ /* 0x000fe200078e0015 */
[----:B------:R-:W-:-:S07]  /*0e90*/  MOV R12, 0xeb0 ;  /* 0x00000eb0000c7802 */ /* 0x000fce0000000f00 */
[----:B------:R-:W-:Y:S05]  /*0ea0*/  CALL.REL.NOINC `($__internal_446_$__cuda_sm20_div_s64) ;  /* 0x0000005800fc7944 */ /* 0x000fea0003c00000 */
        /* <DEDUP_REMOVED lines=11> */
.L_x_20645:
[----:B------:R-:W-:Y:S05]  /*0f60*/  BSYNC.RECONVERGENT B1 ;  /* 0x0000000000017941 */ /* 0x000fea0003800200 */
.L_x_20643:
        /* <DEDUP_REMOVED lines=36> */
.L_x_20647:
        /* <DEDUP_REMOVED lines=16> */
.L_x_20648:
[----:B------:R-:W-:Y:S05]  /*12b0*/  BSYNC.RECONVERGENT B1 ;  /* 0x0000000000017941 */ /* 0x000fea0003800200 */
.L_x_20646:
        /* <DEDUP_REMOVED lines=35> */
.L_x_20650:
        /* <DEDUP_REMOVED lines=17> */
.L_x_20651:
[----:B------:R-:W-:Y:S05]  /*1600*/  BSYNC.RECONVERGENT B1 ;  /* 0x0000000000017941 */ /* 0x000fea0003800200 */
.L_x_20649:
        /* <DEDUP_REMOVED lines=35> */
.L_x_20653:
        /* <DEDUP_REMOVED lines=16> */
.L_x_20654:
[----:B------:R-:W-:Y:S05]  /*1940*/  BSYNC.RECONVERGENT B1 ;  /* 0x0000000000017941 */ /* 0x000fea0003800200 */
.L_x_20652:
        /* <DEDUP_REMOVED lines=35> */
.L_x_20656:
        /* <DEDUP_REMOVED lines=16> */
.L_x_20657:
[----:B------:R-:W-:Y:S05]  /*1c80*/  BSYNC.RECONVERGENT B1 ;  /* 0x0000000000017941 */ /* 0x000fea0003800200 */
.L_x_20655:
        /* <DEDUP_REMOVED lines=8> */
.L_x_20633:
        /* <DEDUP_REMOVED lines=36> */
.L_x_20661:
[----:B------:R-:W-:Y:S01]  /*1f50*/  MOV R26, R6 ;  /* 0x00000006001a7202 */ /* 0x000fe20000000f00 */
[----:B------:R-:W-:Y:S01]  /*1f60*/  IMAD.MOV.U32 R13, RZ, RZ, R7 ;  /* 0x000000ffff0d7224 */ /* 0x000fe200078e0007 */
[----:B------:R-:W-:Y:S01]  /*1f70*/  MOV R14, R16 ;  /* 0x00000010000e7202 */ /* 0x000fe20000000f00 */
[----:B------:R-:W-:Y:S01]  /*1f80*/  IMAD.MOV.U32 R11, RZ, RZ, R17 ;  /* 0x000000ffff0b7224 */ /* 0x000fe200078e0011 */
[----:B------:R-:W-:-:S07]  /*1f90*/  MOV R12, 0x1fb0 ;  /* 0x00001fb0000c7802 */ /* 0x000fce0000000f00 */
[----:B------:R-:W-:Y:S05]  /*1fa0*/  CALL.REL.NOINC `($__internal_446_$__cuda_sm20_div_s64) ;  /* 0x0000004800bc7944 */ /* 0x000fea0003c00000 */
        /* <DEDUP_REMOVED lines=9> */
.L_x_20662:
[----:B------:R-:W-:Y:S05]  /*2040*/  BSYNC.RECONVERGENT B1 ;  /* 0x0000000000017941 */ /* 0x000fea0003800200 */
.L_x_20660:
        /* <DEDUP_REMOVED lines=34> */
.L_x_20664:
        /* <DEDUP_REMOVED lines=17> */
.L_x_20665:
[----:B------:R-:W-:Y:S05]  /*2380*/  BSYNC.RECONVERGENT B1 ;  /* 0x0000000000017941 */ /* 0x000fea0003800200 */
.L_x_20663:
        /* <DEDUP_REMOVED lines=36> */
.L_x_20667:
        /* <DEDUP_REMOVED lines=16> */
.L_x_20668:
[----:B------:R-:W-:Y:S05]  /*26d0*/  BSYNC.RECONVERGENT B1 ;  /* 0x0000000000017941 */ /* 0x000fea0003800200 */
.L_x_20666:
        /* <DEDUP_REMOVED lines=35> */
.L_x_20670:
[----:B------:R-:W-:Y:S01]  /*2910*/  MOV R26, R18 ;  /* 0x00000012001a7202 */ /* 0x000fe20000000f00 */
[----:B------:R-:W-:Y:S01]  /*2920*/  IMAD.MOV.U32 R13, RZ, RZ, R19 ;  /* 0x000000ffff0d7224 */ /* 0x000fe200078e0013 */
[----:B------:R-:W-:Y:S01]  /*2930*/  MOV R14, R16 ;  /* 0x00000010000e7202 */ /* 0x000fe20000000f00 */
[----:B------:R-:W-:Y:S01]  /*2940*/  IMAD.MOV.U32 R11, RZ, RZ, R17 ;  /* 0x000000ffff0b7224 */ /* 0x000fe200078e0011 */
[----:B------:R-:W-:-:S07]  /*2950*/  MOV R12, 0x2970 ;  /* 0x00002970000c7802 */ /* 0x000fce0000000f00 */
[----:B------:R-:W-:Y:S05]  /*2960*/  CALL.REL.NOINC `($__internal_446_$__cuda_sm20_div_s64) ;  /* 0x00000040004c7944 */ /* 0x000fea0003c00000 */
        /* <DEDUP_REMOVED lines=10> */
.L_x_20671:
[----:B------:R-:W-:Y:S05]  /*2a10*/  BSYNC.RECONVERGENT B1 ;  /* 0x0000000000017941 */ /* 0x000fea0003800200 */
.L_x_20669:
[----:B------:R-:W-:Y:S01]  /*2a20*/  MOV R36, R22 ;  /* 0x0000001600247202 */ /* 0x000fe20000000f00 */
[----:B------:R-:W-:Y:S02]  /*2a30*/  IMAD R11, R11, R38, RZ ;  /* 0x000000260b0b7224 */ /* 0x000fe400078e02ff */
[----:B------:R-:W-:Y:S02]  /*2a40*/  VIADD R8, R8, 0xfffffffe ;  /* 0xfffffffe08087836 */ /* 0x000fe40000000000 */
[----:B------:R-:W-:-:S04]  /*2a50*/  IMAD.WIDE.U32 R22, R38, R10, R36 ;  /* 0x0000000a26167225 */ /* 0x000fc800078e0024 */
[----:B------:R-:W-:-:S05]  /*2a60*/  IMAD R11, R39, R10, R11 ;  /* 0x0000000a270b7224 */ /* 0x000fca00078e020b */
[----:B------:R-:W-:-:S07]  /*2a70*/  IADD3 R23, PT, PT, R23, R11, RZ ;  /* 0x0000000b17177210 */ /* 0x000fce0007ffe0ff */
.L_x_20659:
        /* <DEDUP_REMOVED lines=30> */
.L_x_20673:
[----:B------:R-:W-:Y:S01]  /*2c60*/  MOV R18, R6 ;  /* 0x0000000600127202 */ /* 0x000fe20000000f00 */
[----:B------:R-:W-:Y:S01]  /*2c70*/  IMAD.MOV.U32 R19, RZ, RZ, R7 ;  /* 0x000000ffff137224 */ /* 0x000fe200078e0007 */
[----:B------:R-:W-:Y:S01]  /*2c80*/  MOV R24, R10 ;  /* 0x0000000a00187202 */ /* 0x000fe20000000f00 */
[----:B------:R-:W-:Y:S01]  /*2c90*/  IMAD.MOV.U32 R21, RZ, RZ, R11 ;  /* 0x000000ffff157224 */ /* 0x000fe200078e000b */
[----:B------:R-:W-:-:S07]  /*2ca0*/  MOV R26, 0x2cc0 ;  /* 0x00002cc0001a7802 */ /* 0x000fce0000000f00 */
[----:B------:R-:W-:Y:S05]  /*2cb0*/  CALL.REL.NOINC `($__internal_447_$__cuda_sm20_rem_s64) ;  /* 0x0000004000c47944 */ /* 0x000fea0003c00000 */
.L_x_20674:
[----:B------:R-:W-:Y:S05]  /*2cc0*/  BSYNC.RECONVERGENT B1 ;  /* 0x0000000000017941 */ /* 0x000fea0003800200 */
.L_x_20672:
        /* <DEDUP_REMOVED lines=30> */
.L_x_20676:
[----:B------:R-:W-:Y:S01]  /*2eb0*/  MOV R24, R10 ;  /* 0x0000000a00187202 */ /* 0x000fe20000000f00 */
[----:B------:R-:W-:Y:S01]  /*2ec0*/  IMAD.MOV.U32 R21, RZ, RZ, R11 ;  /* 0x000000ffff157224 */ /* 0x000fe200078e000b */
[----:B------:R-:W-:Y:S01]  /*2ed0*/  MOV R18, R20 ;  /* 0x0000001400127202 */ /* 0x000fe20000000f00 */
[----:B------:R-:W-:Y:S01]  /*2ee0*/  IMAD.MOV.U32 R19, RZ, RZ, R9 ;  /* 0x000000ffff137224 */ /* 0x000fe200078e0009 */
[----:B------:R-:W-:-:S07]  /*2ef0*/  MOV R26, 0x2f10 ;  /* 0x00002f10001a7802 */ /* 0x000fce0000000f00 */
[----:B------:R-:W-:Y:S05]  /*2f00*/  CALL.REL.NOINC `($__internal_447_$__cuda_sm20_rem_s64) ;  /* 0x0000004000307944 */ /* 0x000fea0003c00000 */
.L_x_20677:
[----:B------:R-:W-:Y:S05]  /*2f10*/  BSYNC.RECONVERGENT B1 ;  /* 0x0000000000017941 */ /* 0x000fea0003800200 */
.L_x_20675:
[----:B------:R-:W-:Y:S02]  /*2f20*/  IMAD R7, R7, R16, RZ ;  /* 0x0000001007077224 */ /* 0x000fe400078e02ff */
[----:B------:R-:W-:-:S04]  /*2f30*/  IMAD.WIDE.U32 R22, R16, R6, R22 ;  /* 0x0000000610167225 */ /* 0x000fc800078e0016 */
[----:B------:R-:W-:-:S05]  /*2f40*/  IMAD R7, R17, R6, R7 ;  /* 0x0000000611077224 */ /* 0x000fca00078e0207 */
[----:B------:R-:W-:-:S07]  /*2f50*/  IADD3 R23, PT, PT, R23, R7, RZ ;  /* 0x0000000717177210 */ /* 0x000fce0007ffe0ff */
.L_x_20632:
        /* <DEDUP_REMOVED lines=10> */
.L_x_20631:
        /* <DEDUP_REMOVED lines=18> */
.L_x_20705:
        /* <DEDUP_REMOVED lines=30> */
.L_x_20682:
[----:B------:R-:W-:Y:S01]  /*3300*/  IMAD.MOV.U32 R26, RZ, RZ, R18 ;  /* 0x000000ffff1a7224 */ /* 0x000fe200078e0012 */
[----:B------:R-:W-:Y:S01]  /*3310*/  MOV R13, R19 ;  /* 0x00000013000d7202 */ /* 0x000fe20000000f00 */
[----:B------:R-:W-:Y:S01]  /*3320*/  IMAD.MOV.U32 R14, RZ, RZ, R20 ;  /* 0x000000ffff0e7224 */ /* 0x000fe200078e0014 */
[----:B------:R-:W-:Y:S02]  /*3330*/  MOV R11, R21 ;  /* 0x00000015000b7202 */ /* 0x000fe40000000f00 */
[----:B------:R-:W-:-:S07]  /*3340*/  MOV R12, 0x3360 ;  /* 0x00003360000c7802 */ /* 0x000fce0000000f00 */
[----:B-1----:R-:W-:Y:S05]  /*3350*/  CALL.REL.NOINC `($__internal_446_$__cuda_sm20_div_s64) ;  /* 0x0000003400d07944 */ /* 0x002fea0003c00000 */
        /* <DEDUP_REMOVED lines=9> */
.L_x_20683:
[----:B------:R-:W-:Y:S05]  /*33f0*/  BSYNC.RECONVERGENT B1 ;  /* 0x0000000000017941 */ /* 0x000fea0003800200 */
.L_x_20681:
        /* <DEDUP_REMOVED lines=39> */
.L_x_20685:
[----:B------:R-:W-:Y:S01]  /*3670*/  IMAD.MOV.U32 R26, RZ, RZ, R36 ;  /* 0x000000ffff1a7224 */ /* 0x000fe200078e0024 */
[----:B------:R-:W-:Y:S01]  /*3680*/  MOV R13, R37 ;  /* 0x00000025000d7202 */ /* 0x000fe20000000f00 */
[----:B------:R-:W-:Y:S01]  /*3690*/  IMAD.MOV.U32 R14, RZ, RZ, R38 ;  /* 0x000000ffff0e7224 */ /* 0x000fe200078e0026 */
[----:B------:R-:W-:Y:S02]  /*36a0*/  MOV R11, R39 ;  /* 0x00000027000b7202 */ /* 0x000fe40000000f00 */
[----:B------:R-:W-:-:S07]  /*36b0*/  MOV R12, 0x36d0 ;  /* 0x000036d0000c7802 */ /* 0x000fce0000000f00 */
[----:B-1----:R-:W-:Y:S05]  /*36c0*/  CALL.REL.NOINC `($__internal_446_$__cuda_sm20_div_s64) ;  /* 0x0000003000f47944 */ /* 0x002fea0003c00000 */
        /* <DEDUP_REMOVED lines=11> */
.L_x_20686:
[----:B------:R-:W-:Y:S05]  /*3780*/  BSYNC.RECONVERGENT B1 ;  /* 0x0000000000017941 */ /* 0x000fea0003800200 */
.L_x_20684:
        /* <DEDUP_REMOVED lines=37> */
.L_x_20688:
        /* <DEDUP_REMOVED lines=17> */
.L_x_20689:
[----:B------:R-:W-:Y:S05]  /*3af0*/  BSYNC.RECONVERGENT B1 ;  /* 0x0000000000017941 */ /* 0x000fea0003800200 */
.L_x_20687:
        /* <DEDUP_REMOVED lines=38> */
.L_x_20691:
        /* <DEDUP_REMOVED lines=17> */
.L_x_20692:
[----:B------:R-:W-:Y:S05]  /*3e70*/  BSYNC.RECONVERGENT B1 ;  /* 0x0000000000017941 */ /* 0x000fea0003800200 */
.L_x_20690:
        /* <DEDUP_REMOVED lines=38> */
.L_x_20694:
        /* <DEDUP_REMOVED lines=17> */
.L_x_20695:
[----:B------:R-:W-:Y:S05]  /*41f0*/  BSYNC.RECONVERGENT B1 ;  /* 0x0000000000017941 */ /* 0x000fea0003800200 */
.L_x_20693:
        /* <DEDUP_REMOVED lines=40> */
.L_x_20697:
        /* <DEDUP_REMOVED lines=17> */
.L_x_20698:
[----:B------:R-:W-:Y:S05]  /*4590*/  BSYNC.RECONVERGENT B1 ;  /* 0x0000000000017941 */ /* 0x000fea0003800200 */
.L_x_20696:
        /* <DEDUP_REMOVED lines=40> */
.L_x_20700:
        /* <DEDUP_REMOVED lines=17> */
.L_x_20701:
[----:B------:R-:W-:Y:S05]  /*4930*/  BSYNC.RECONVERGENT B1 ;  /* 0x0000000000017941 */ /* 0x000fea0003800200 */
.L_x_20699:
        /* <DEDUP_REMOVED lines=38> */
.L_x_20703:
        /* <DEDUP_REMOVED lines=17> */
.L_x_20704:
[----:B------:R-:W-:Y:S05]  /*4cb0*/  BSYNC.RECONVERGENT B1 ;  /* 0x0000000000017941 */ /* 0x000fea0003800200 */
.L_x_20702:
        /* <DEDUP_REMOVED lines=15> */
.L_x_20680:
        /* <DEDUP_REMOVED lines=37> */
.L_x_20708:
[----:B------:R-:W-:Y:S01]  /*5000*/  MOV R26, R18 ;  /* 0x00000012001a7202 */ /* 0x000fe20000000f00 */
[----:B------:R-:W-:Y:S01]  /*5010*/  IMAD.MOV.U32 R14, RZ, RZ, R6 ;  /* 0x000000ffff0e7224 */ /* 0x000fe200078e0006 */
[----:B------:R-:W-:Y:S02]  /*5020*/  MOV R13, R19 ;  /* 0x00000013000d7202 */ /* 0x000fe40000000f00 */
[----:B------:R-:W-:Y:S02]  /*5030*/  MOV R11, R7 ;  /* 0x00000007000b7202 */ /* 0x000fe40000000f00 */
[----:B------:R-:W-:-:S07]  /*5040*/  MOV R12, 0x5060 ;  /* 0x00005060000c7802 */ /* 0x000fce0000000f00 */
[----:B------:R-:W-:Y:S05]  /*5050*/  CALL.REL.NOINC `($__internal_446_$__cuda_sm20_div_s64) ;  /* 0x0000001800907944 */ /* 0x000fea0003c00000 */
        /* <DEDUP_REMOVED lines=9> */
.L_x_20709:
[----:B------:R-:W-:Y:S05]  /*50f0*/  BSYNC.RECONVERGENT B1 ;  /* 0x0000000000017941 */ /* 0x000fea0003800200 */
.L_x_20707:
        /* <DEDUP_REMOVED lines=39> */
.L_x_20711:
[----:B------:R-:W-:Y:S01]  /*5370*/  MOV R26, R18 ;  /* 0x00000012001a7202 */ /* 0x000fe20000000f00 */
[----:B------:R-:W-:Y:S01]  /*5380*/  IMAD.MOV.U32 R13, RZ, RZ, R19 ;  /* 0x000000ffff0d7224 */ /* 0x000fe200078e0013 */
[----:B------:R-:W-:Y:S02]  /*5390*/  MOV R14, R6 ;  /* 0x00000006000e7202 */ /* 0x000fe40000000f00 */
[----:B------:R-:W-:Y:S02]  /*53a0*/  MOV R11, R7 ;  /* 0x00000007000b7202 */ /* 0x000fe40000000f00 */
[----:B------:R-:W-:-:S07]  /*53b0*/  MOV R12, 0x53d0 ;  /* 0x000053d0000c7802 */ /* 0x000fce0000000f00 */
[----:B------:R-:W-:Y:S05]  /*53c0*/  CALL.REL.NOINC `($__internal_446_$__cuda_sm20_div_s64) ;  /* 0x0000001400b47944 */ /* 0x000fea0003c00000 */
        /* <DEDUP_REMOVED lines=11> */
.L_x_20712:
[----:B------:R-:W-:Y:S05]  /*5480*/  BSYNC.RECONVERGENT B1 ;  /* 0x0000000000017941 */ /* 0x000fea0003800200 */
.L_x_20710:
        /* <DEDUP_REMOVED lines=40> */
.L_x_20714:
        /* <DEDUP_REMOVED lines=17> */
.L_x_20715:
[----:B------:R-:W-:Y:S05]  /*5820*/  BSYNC.RECONVERGENT B1 ;  /* 0x0000000000017941 */ /* 0x000fea0003800200 */
.L_x_20713:
        /* <DEDUP_REMOVED lines=40> */
.L_x_20717:
[----:B------:R-:W-:Y:S01]  /*5ab0*/  MOV R26, R18 ;  /* 0x00000012001a7202 */ /* 0x000fe20000000f00 */
[----:B------:R-:W-:Y:S01]  /*5ac0*/  IMAD.MOV.U32 R14, RZ, RZ, R20 ;  /* 0x000000ffff0e7224 */ /* 0x000fe200078e0014 */
[----:B------:R-:W-:Y:S02]  /*5ad0*/  MOV R13, R19 ;  /* 0x00000013000d7202 */ /* 0x000fe40000000f00 */
[----:B------:R-:W-:Y:S02]  /*5ae0*/  MOV R11, R21 ;  /* 0x00000015000b7202 */ /* 0x000fe40000000f00 */
[----:B------:R-:W-:-:S07]  /*5af0*/  MOV R12, 0x5b10 ;  /* 0x00005b10000c7802 */ /* 0x000fce0000000f00 */
[----:B------:R-:W-:Y:S05]  /*5b00*/  CALL.REL.NOINC `($__internal_446_$__cuda_sm20_div_s64) ;  /* 0x0000000c00e47944 */ /* 0x000fea0003c00000 */
        /* <DEDUP_REMOVED lines=11> */
.L_x_20718:
[----:B------:R-:W-:Y:S05]  /*5bc0*/  BSYNC.RECONVERGENT B1 ;  /* 0x0000000000017941 */ /* 0x000fea0003800200 */
.L_x_20716:
        /* <DEDUP_REMOVED lines=11> */
.L_x_20706:
        /* <DEDUP_REMOVED lines=35> */
.L_x_20721:
[----:B------:R-:W-:Y:S01]  /*5eb0*/  MOV R26, R18 ;  /* 0x00000012001a7202 */ /* 0x000fe20000000f00 */
[----:B------:R-:W-:Y:S01]  /*5ec0*/  IMAD.MOV.U32 R13, RZ, RZ, R19 ;  /* 0x000000ffff0d7224 */ /* 0x000fe200078e0013 */
[----:B------:R-:W-:Y:S02]  /*5ed0*/  MOV R14, R4 ;  /* 0x00000004000e7202 */ /* 0x000fe40000000f00 */
[----:B------:R-:W-:Y:S02]  /*5ee0*/  MOV R11, R5 ;  /* 0x00000005000b7202 */ /* 0x000fe40000000f00 */
[----:B------:R-:W-:-:S07]  /*5ef0*/  MOV R12, 0x5f10 ;  /* 0x00005f10000c7802 */ /* 0x000fce0000000f00 */
[----:B------:R-:W-:Y:S05]  /*5f00*/  CALL.REL.NOINC `($__internal_446_$__cuda_sm20_div_s64) ;  /* 0x0000000800e47944 */ /* 0x000fea0003c00000 */
        /* <DEDUP_REMOVED lines=8> */
.L_x_20722:
[----:B------:R-:W-:Y:S05]  /*5f90*/  BSYNC.RECONVERGENT B1 ;  /* 0x0000000000017941 */ /* 0x000fea0003800200 */
.L_x_20720:
        /* <DEDUP_REMOVED lines=39> */
.L_x_20724:
[----:B------:R-:W-:Y:S01]  /*6210*/  MOV R26, R18 ;  /* 0x00000012001a7202 */ /* 0x000fe20000000f00 */
[----:B------:R-:W-:Y:S01]  /*6220*/  IMAD.MOV.U32 R13, RZ, RZ, R19 ;  /* 0x000000ffff0d7224 */ /* 0x000fe200078e0013 */
[----:B------:R-:W-:Y:S02]  /*6230*/  MOV R14, R16 ;  /* 0x00000010000e7202 */ /* 0x000fe40000000f00 */
[----:B------:R-:W-:Y:S02]  /*6240*/  MOV R11, R17 ;  /* 0x00000011000b7202 */ /* 0x000fe40000000f00 */
[----:B------:R-:W-:-:S07]  /*6250*/  MOV R12, 0x6270 ;  /* 0x00006270000c7802 */ /* 0x000fce0000000f00 */
[----:B------:R-:W-:Y:S05]  /*6260*/  CALL.REL.NOINC `($__internal_446_$__cuda_sm20_div_s64) ;  /* 0x00000008000c7944 */ /* 0x000fea0003c00000 */
        /* <DEDUP_REMOVED lines=11> */
.L_x_20725:
[----:B------:R-:W-:Y:S05]  /*6320*/  BSYNC.RECONVERGENT B1 ;  /* 0x0000000000017941 */ /* 0x000fea0003800200 */
.L_x_20723:
        /* <DEDUP_REMOVED lines=11> */
.L_x_20719:
        /* <DEDUP_REMOVED lines=31> */
.L_x_20727:
[----:B------:R-:W-:Y:S01]  /*65d0*/  IMAD.MOV.U32 R24, RZ, RZ, R20 ;  /* 0x000000ffff187224 */ /* 0x000fe200078e0014 */
[----:B------:R-:W-:-:S07]  /*65e0*/  MOV R26, 0x6600 ;  /* 0x00006600001a7802 */ /* 0x000fce0000000f00 */
[----:B------:R-:W-:Y:S05]  /*65f0*/  CALL.REL.NOINC `($__internal_447_$__cuda_sm20_rem_s64) ;  /* 0x0000000800747944 */ /* 0x000fea0003c00000 */
[----:B------:R-:W-:Y:S02]  /*6600*/  MOV R4, R6 ;  /* 0x0000000600047202 */ /* 0x000fe40000000f00 */
[----:B------:R-:W-:-:S07]  /*6610*/  MOV R5, R7 ;  /* 0x0000000700057202 */ /* 0x000fce0000000f00 */
.L_x_20728:
[----:B------:R-:W-:Y:S05]  /*6620*/  BSYNC.RECONVERGENT B1 ;  /* 0x0000000000017941 */ /* 0x000fea0003800200 */
.L_x_20726:
        /* <DEDUP_REMOVED lines=9> */
.L_x_20679:
[----:B------:R-:W2:Y:S04]  /*66c0*/  LDG.E R8, desc[UR12][R8.64] ;  /* 0x0000000c08087981 */ /* 0x000ea8000c1e1900 */
[----:B--2---:R1:W-:Y:S02]  /*66d0*/  STS [R3], R8 ;  /* 0x0000000803007388 */ /* 0x0043e40000000800 */
.L_x_20678:
[----:B------:R-:W-:Y:S05]  /*66e0*/  BSYNC.RECONVERGENT B0 ;  /* 0x0000000000007941 */ /* 0x000fea0003800200 */
.L_x_20630:
[----:B------:R-:W-:Y:S01]  /*66f0*/  BAR.SYNC.DEFER_BLOCKING 0x0 ;  /* 0x0000000000007b1d */ /* 0x000fe20000010000 */
[----:B------:R-:W-:Y:S02]  /*6700*/  ISETP.GE.U32.AND P0, PT, R2, 0x42, PT ;  /* 0x000000420200780c */ /* 0x000fe40003f06070 */
[----:B------:R-:W-:-:S11]  /*6710*/  ISETP.GT.U32.AND P1, PT, R0, 0x1f, PT ;  /* 0x0000001f0000780c */ /* 0x000fd60003f24070 */
[----:B------:R-:W-:Y:S05]  /*6720*/  @!P0 BRA `(.L_x_20729) ;  /* 0x00000000002c8947 */ /* 0x000fea0003800000 */
.L_x_20730:
        /* <DEDUP_REMOVED lines=11> */
.L_x_20729:
        /* <DEDUP_REMOVED lines=44> */
        .weak           $__internal_446_$__cuda_sm20_div_s64
        .type           $__internal_446_$__cuda_sm20_div_s64,@function
        .size           $__internal_446_$__cuda_sm20_div_s64,($__internal_447_$__cuda_sm20_rem_s64 - $__internal_446_$__cuda_sm20_div_s64)
$__internal_446_$__cuda_sm20_div_s64:
        /* <DEDUP_REMOVED lines=82> */
[----:B------:R-:W-:Y:S06]  /*6fc0*/  RET.REL.NODEC R12 `(contiguous_nansum2_i32) ;  /* 0xffffff900c0c7950 */ /* 0x000fec0003c3ffff */
        .weak           $__internal_447_$__cuda_sm20_rem_s64
        .type           $__internal_447_$__cuda_sm20_rem_s64,@function
        .size           $__internal_447_$__cuda_sm20_rem_s64,(.L_x_32650 - $__internal_447_$__cuda_sm20_rem_s64)
$__internal_447_$__cuda_sm20_rem_s64:
        /* <DEDUP_REMOVED lines=76> */
[----:B------:R-:W-:Y:S06]  /*7490*/  RET.REL.NODEC R26 `(contiguous_nansum2_i32) ;  /* 0xffffff881ad87950 */ /* 0x000fec0003c3ffff */
.L_x_20731:
        /* <DEDUP_REMOVED lines=14> */
.L_x_32650:


//--------------------- .text.uncontiguous_nansum_i32 --------------------------
	.section	.text.uncontiguous_nansum_i32,"ax",@progbits
	.align	128
        .global         uncontiguous_nansum_i32
        .type           uncontiguous_nansum_i32,@function
        .size           uncontiguous_nansum_i32,(.L_x_32652 - uncontiguous_nansum_i32)
        .other          uncontiguous_nansum_i32,@"STO_CUDA_ENTRY STV_DEFAULT"
uncontiguous_nansum_i32:
.text.uncontiguous_nansum_i32:
        /* <DEDUP_REMOVED lines=41> */
.L_x_20760:
        /* <DEDUP_REMOVED lines=33> */
.L_x_20737:
[----:B------:R-:W-:Y:S01]  /*04a0*/  IMAD.MOV.U32 R29, RZ, RZ, R14 ;  /* 0x000000ffff1d7224 */ /* 0x000fe200078e000e */
[----:B------:R-:W-:Y:S01]  /*04b0*/  MOV R26, R15 ;  /* 0x0000000f001a7202 */ /* 0x000fe20000000f00 */
[----:B------:R-:W-:Y:S01]  /*04c0*/  IMAD.MOV.U32 R13, RZ, RZ, R16 ;  /* 0x000000ffff0d7224 */ /* 0x000fe200078e0010 */
[----:B------:R-:W-:Y:S02]  /*04d0*/  MOV R12, R17 ;  /* 0x00000011000c7202 */ /* 0x000fe40000000f00 */
[----:B------:R-:W-:-:S07]  /*04e0*/  MOV R11, 0x500 ;  /* 0x00000500000b7802 */ /* 0x000fce0000000f00 */
[----:B------:R-:W-:Y:S05]  /*04f0*/  CALL.REL.NOINC `($__internal_448_$__cuda_sm20_div_s64) ;  /* 0x0000006400d07944 */ /* 0x000fea0003c00000 */
        /* <DEDUP_REMOVED lines=9> */
.L_x_20738:
[----:B------:R-:W-:Y:S05]  /*0590*/  BSYNC.RECONVERGENT B1 ;  /* 0x0000000000017941 */ /* 0x000fea0003800200 */
.L_x_20736:
        /* <DEDUP_REMOVED lines=36> */
.L_x_20740:
[----:B------:R-:W-:Y:S01]  /*07e0*/  IMAD.MOV.U32 R29, RZ, RZ, R7 ;  /* 0x000000ffff1d7224 */ /* 0x000fe200078e0007 */
[----:B------:R-:W-:Y:S01]  /*07f0*/  MOV R26, R8 ;  /* 0x00000008001a7202 */ /* 0x000fe20000000f00 */
[----:B------:R-:W-:Y:S01]  /*0800*/  IMAD.MOV.U32 R13, RZ, RZ, R16 ;  /* 0x000000ffff0d7224 */ /* 0x000fe200078e0010 */
[----:B------:R-:W-:Y:S02]  /*0810*/  MOV R12, R17 ;  /* 0x00000011000c7202 */ /* 0x000fe40000000f00 */
[----:B------:R-:W-:-:S07]  /*0820*/  MOV R11, 0x840 ;  /* 0x00000840000b7802 */ /* 0x000fce0000000f00 */
[----:B------:R-:W-:Y:S05]  /*0830*/  CALL.REL.NOINC `($__internal_448_$__cuda_sm20_div_s64) ;  /* 0x0000006400007944 */ /* 0x000fea0003c00000 */
        /* <DEDUP_REMOVED lines=10> */
.L_x_20741:
[----:B------:R-:W-:Y:S05]  /*08e0*/  BSYNC.RECONVERGENT B1 ;  /* 0x0000000000017941 */ /* 0x000fea0003800200 */
.L_x_20739:
        /* <DEDUP_REMOVED lines=37> */
.L_x_20743:
[----:B------:R-:W-:Y:S01]  /*0b40*/  MOV R29, R14 ;  /* 0x0000000e001d7202 */ /* 0x000fe20000000f00 */
[----:B------:R-:W-:Y:S01]  /*0b50*/  IMAD.MOV.U32 R26, RZ, RZ, R15 ;  /* 0x000000ffff1a7224 */ /* 0x000fe200078e000f */
[----:B------:R-:W-:Y:S01]  /*0b60*/  MOV R13, R16 ;  /* 0x00000010000d7202 */ /* 0x000fe20000000f00 */
[----:B------:R-:W-:Y:S01]  /*0b70*/  IMAD.MOV.U32 R12, RZ, RZ, R17 ;  /* 0x000000ffff0c7224 */ /* 0x000fe200078e0011 */
[----:B------:R-:W-:-:S07]  /*0b80*/  MOV R11, 0xba0 ;  /* 0x00000ba0000b7802 */ /* 0x000fce0000000f00 */
[----:B------:R-:W-:Y:S05]  /*0b90*/  CALL.REL.NOINC `($__internal_448_$__cuda_sm20_div_s64) ;  /* 0x0000006000287944 */ /* 0x000fea0003c00000 */
        /* <DEDUP_REMOVED lines=10> */
.L_x_20744:
[----:B------:R-:W-:Y:S05]  /*0c40*/  BSYNC.RECONVERGENT B1 ;  /* 0x0000000000017941 */ /* 0x000fea0003800200 */
.L_x_20742:
        /* <DEDUP_REMOVED lines=34> */
.L_x_20746:
        /* <DEDUP_REMOVED lines=16> */
.L_x_20747:
[----:B------:R-:W-:Y:S05]  /*0f70*/  BSYNC.RECONVERGENT B1 ;  /* 0x0000000000017941 */ /* 0x000fea0003800200 */
.L_x_20745:
        /* <DEDUP_REMOVED lines=37> */
.L_x_20749:
        /* <DEDUP_REMOVED lines=17> */
.L_x_20750:
[----:B------:R-:W-:Y:S05]  /*12e0*/  BSYNC.RECONVERGENT B1 ;  /* 0x0000000000017941 */ /* 0x000fea0003800200 */
.L_x_20748:
        /* <DEDUP_REMOVED lines=35> */
.L_x_20752:
        /* <DEDUP_REMOVED lines=16> */
.L_x_20753:
[----:B------:R-:W-:Y:S05]  /*1620*/  BSYNC.RECONVERGENT B1 ;  /* 0x0000000000017941 */ /* 0x000fea0003800200 */
.L_x_20751:
        /* <DEDUP_REMOVED lines=36> */
.L_x_20755:
[----:B------:R-:W-:Y:S01]  /*1870*/  MOV R29, R14 ;  /* 0x0000000e001d7202 */ /* 0x000fe20000000f00 */
[----:B------:R-:W-:Y:S01]  /*1880*/  IMAD.MOV.U32 R26, RZ, RZ, R15 ;  /* 0x000000ffff1a7224 */ /* 0x000fe200078e000f */
[----:B------:R-:W-:Y:S01]  /*1890*/  MOV R13, R16 ;  /* 0x00000010000d7202 */ /* 0x000fe20000000f00 */
[----:B------:R-:W-:Y:S01]  /*18a0*/  IMAD.MOV.U32 R12, RZ, RZ, R17 ;  /* 0x000000ffff0c7224 */ /* 0x000fe200078e0011 */
[----:B------:R-:W-:-:S07]  /*18b0*/  MOV R11, 0x18d0 ;  /* 0x000018d0000b7802 */ /* 0x000fce0000000f00 */
[----:B------:R-:W-:Y:S05]  /*18c0*/  CALL.REL.NOINC `($__internal_448_$__cuda_sm20_div_s64) ;  /* 0x0000005000dc7944 */ /* 0x000fea0003c00000 */
        /* <DEDUP_REMOVED lines=11> */
.L_x_20756:
[----:B------:R-:W-:Y:S05]  /*1980*/  BSYNC.RECONVERGENT B1 ;  /* 0x0000000000017941 */ /* 0x000fea0003800200 */
.L_x_20754:
        /* <DEDUP_REMOVED lines=36> */
.L_x_20758:
        /* <DEDUP_REMOVED lines=17> */
.L_x_20759:
[----:B------:R-:W-:Y:S05]  /*1ce0*/  BSYNC.RECONVERGENT B1 ;  /* 0x0000000000017941 */ /* 0x000fea0003800200 */
.L_x_20757:
        /* <DEDUP_REMOVED lines=10> */
.L_x_20735:
        /* <DEDUP_REMOVED lines=36> */
.L_x_20763:
[----:B------:R-:W-:Y:S01]  /*1fd0*/  MOV R29, R14 ;  /* 0x0000000e001d7202 */ /* 0x000fe20000000f00 */
[----:B------:R-:W-:Y:S01]  /*1fe0*/  IMAD.MOV.U32 R26, RZ, RZ, R15 ;  /* 0x000000ffff1a7224 */ /* 0x000fe200078e000f */
[----:B------:R-:W-:Y:S01]  /*1ff0*/  MOV R13, R16 ;  /* 0x00000010000d7202 */ /* 0x000fe20000000f00 */
[----:B------:R-:W-:Y:S01]  /*2000*/  IMAD.MOV.U32 R12, RZ, RZ, R17 ;  /* 0x000000ffff0c7224 */ /* 0x000fe200078e0011 */
[----:B------:R-:W-:-:S07]  /*2010*/  MOV R11, 0x2030 ;  /* 0x00002030000b7802 */ /* 0x000fce0000000f00 */
[----:B------:R-:W-:Y:S05]  /*2020*/  CALL.REL.NOINC `($__internal_448_$__cuda_sm20_div_s64) ;  /* 0x0000004c00047944 */ /* 0x000fea0003c00000 */
        /* <DEDUP_REMOVED lines=9> */
.L_x_20764:
[----:B------:R-:W-:Y:S05]  /*20c0*/  BSYNC.RECONVERGENT B1 ;  /* 0x0000000000017941 */ /* 0x000fea0003800200 */
.L_x_20762:
        /* <DEDUP_REMOVED lines=36> */
.L_x_20766:
        /* <DEDUP_REMOVED lines=17> */
.L_x_20767:
[----:B------:R-:W-:Y:S05]  /*2420*/  BSYNC.RECONVERGENT B1 ;  /* 0x0000000000017941 */ /* 0x000fea0003800200 */
.L_x_20765:
        /* <DEDUP_REMOVED lines=38> */
.L_x_20769:
        /* <DEDUP_REMOVED lines=16> */
.L_x_20770:
[----:B------:R-:W-:Y:S05]  /*2790*/  BSYNC.RECONVERGENT B1 ;  /* 0x0000000000017941 */ /* 0x000fea0003800200 */
.L_x_20768:
        /* <DEDUP_REMOVED lines=36> */
.L_x_20772:
        /* <DEDUP_REMOVED lines=16> */
.L_x_20773:
[----:B------:R-:W-:Y:S05]  /*2ae0*/  BSYNC.RECONVERGENT B1 ;  /* 0x0000000000017941 */ /* 0x000fea0003800200 */
.L_x_20771:
[----:B------:R-:W-:Y:S01]  /*2af0*/  IMAD R5, R5, R38, RZ ;  /* 0x0000002605057224 */ /* 0x000fe200078e02ff */
[----:B------:R-:W-:Y:S01]  /*2b00*/  IADD3 R9, PT, PT, R9, -0x2, RZ ;  /* 0xfffffffe09097810 */ /* 0x000fe20007ffe0ff */
[----:B------:R-:W-:Y:S02]  /*2b10*/  IMAD.MOV.U32 R34, RZ, RZ, R20 ;  /* 0x000000ffff227224 */ /* 0x000fe400078e0014 */
[-C--:B------:R-:W-:Y:S02]  /*2b20*/  IMAD R5, R39, R10.reuse, R5 ;  /* 0x0000000a27057224 */ /* 0x080fe400078e0205 */
[----:B------:R-:W-:-:S04]  /*2b30*/  IMAD.WIDE.U32 R34, R38, R10, R34 ;  /* 0x0000000a26227225 */ /* 0x000fc800078e0022 */
[----:B------:R-:W-:Y:S01]  /*2b40*/  IMAD.IADD R6, R35, 0x1, R5 ;  /* 0x0000000123067824 */ /* 0x000fe200078e0205 */
[----:B------:R-:W-:-:S07]  /*2b50*/  MOV R5, R34 ;  /* 0x0000002200057202 */ /* 0x000fce0000000f00 */
.L_x_20761:
        /* <DEDUP_REMOVED lines=31> */
.L_x_20775:
[----:B------:R-:W-:Y:S01]  /*2d50*/  IMAD.MOV.U32 R20, RZ, RZ, R14 ;  /* 0x000000ffff147224 */ /* 0x000fe200078e000e */
[----:B------:R-:W-:Y:S01]  /*2d60*/  MOV R24, R15 ;  /* 0x0000000f00187202 */ /* 0x000fe20000000f00 */
[----:B------:R-:W-:Y:S01]  /*2d70*/  IMAD.MOV.U32 R21, RZ, RZ, R16 ;  /* 0x000000ffff157224 */ /* 0x000fe200078e0010 */
[----:B------:R-:W-:Y:S02]  /*2d80*/  MOV R22, R17 ;  /* 0x0000001100167202 */ /* 0x000fe40000000f00 */
[----:B------:R-:W-:-:S07]  /*2d90*/  MOV R23, 0x2db0 ;  /* 0x00002db000177802 */ /* 0x000fce0000000f00 */
[----:B------:R-:W-:Y:S05]  /*2da0*/  CALL.REL.NOINC `($__internal_449_$__cuda_sm20_rem_s64) ;  /* 0x0000004000f47944 */ /* 0x000fea0003c00000 */
[----:B------:R-:W-:Y:S01]  /*2db0*/  IMAD.MOV.U32 R10, RZ, RZ, R12 ;  /* 0x000000ffff0a7224 */ /* 0x000fe200078e000c */
[----:B------:R-:W-:-:S07]  /*2dc0*/  MOV R11, R13 ;  /* 0x0000000d000b7202 */ /* 0x000fce0000000f00 */
.L_x_20776:
[----:B------:R-:W-:Y:S05]  /*2dd0*/  BSYNC.RECONVERGENT B1 ;  /* 0x0000000000017941 */ /* 0x000fea0003800200 */
.L_x_20774:
        /* <DEDUP_REMOVED lines=33> */
.L_x_20778:
[----:B------:R-:W-:Y:S01]  /*2ff0*/  MOV R21, R16 ;  /* 0x0000001000157202 */ /* 0x000fe20000000f00 */
[----:B------:R-:W-:Y:S01]  /*3000*/  IMAD.MOV.U32 R22, RZ, RZ, R17 ;  /* 0x000000ffff167224 */ /* 0x000fe200078e0011 */
[----:B------:R-:W-:Y:S01]  /*3010*/  MOV R20, R7 ;  /* 0x0000000700147202 */ /* 0x000fe20000000f00 */
[----:B------:R-:W-:Y:S01]  /*3020*/  IMAD.MOV.U32 R24, RZ, RZ, R8 ;  /* 0x000000ffff187224 */ /* 0x000fe200078e0008 */
[----:B------:R-:W-:-:S07]  /*3030*/  MOV R23, 0x3050 ;  /* 0x0000305000177802 */ /* 0x000fce0000000f00 */
[----:B------:R-:W-:Y:S05]  /*3040*/  CALL.REL.NOINC `($__internal_449_$__cuda_sm20_rem_s64) ;  /* 0x00000040004c7944 */ /* 0x000fea0003c00000 */
[----:B------:R-:W-:Y:S01]  /*3050*/  MOV R8, R12 ;  /* 0x0000000c00087202 */ /* 0x000fe20000000f00 */
[----:B------:R-:W-:-:S07]  /*3060*/  IMAD.MOV.U32 R9, RZ, RZ, R13 ;  /* 0x000000ffff097224 */ /* 0x000fce00078e000d */
.L_x_20779:
[----:B------:R-:W-:Y:S05]  /*3070*/  BSYNC.RECONVERGENT B1 ;  /* 0x0000000000017941 */ /* 0x000fea0003800200 */
.L_x_20777:
[----:B------:R-:W-:Y:S01]  /*3080*/  MOV R10, R5 ;  /* 0x00000005000a7202 */ /* 0x000fe20000000f00 */
[----:B------:R-:W-:Y:S02]  /*3090*/  IMAD R7, R9, R18, RZ ;  /* 0x0000001209077224 */ /* 0x000fe400078e02ff */
[----:B------:R-:W-:Y:S02]  /*30a0*/  IMAD.MOV.U32 R11, RZ, RZ, R6 ;  /* 0x000000ffff0b7224 */ /* 0x000fe400078e0006 */
[-C--:B------:R-:W-:Y:S02]  /*30b0*/  IMAD R7, R19, R8.reuse, R7 ;  /* 0x0000000813077224 */ /* 0x080fe400078e0207 */
[----:B------:R-:W-:-:S04]  /*30c0*/  IMAD.WIDE.U32 R10, R18, R8, R10 ;  /* 0x00000008120a7225 */ /* 0x000fc800078e000a */
[----:B------:R-:W-:Y:S01]  /*30d0*/  IMAD.MOV.U32 R5, RZ, RZ, R10 ;  /* 0x000000ffff057224 */ /* 0x000fe200078e000a */
[----:B------:R-:W-:-:S07]  /*30e0*/  IADD3 R6, PT, PT, R11, R7, RZ ;  /* 0x000000070b067210 */ /* 0x000fce0007ffe0ff */
.L_x_20734:
        /* <DEDUP_REMOVED lines=10> */
.L_x_20733:
        /* <DEDUP_REMOVED lines=20> */
.L_x_20807:
        /* <DEDUP_REMOVED lines=33> */
.L_x_20784:
[----:B------:R-:W-:Y:S01]  /*34e0*/  MOV R29, R15 ;  /* 0x0000000f001d7202 */ /* 0x000fe20000000f00 */
[----:B------:R-:W-:Y:S01]  /*34f0*/  IMAD.MOV.U32 R26, RZ, RZ, R14 ;  /* 0x000000ffff1a7224 */ /* 0x000fe200078e000e */
[----:B------:R-:W-:Y:S01]  /*3500*/  MOV R13, R34 ;  /* 0x00000022000d7202 */ /* 0x000fe20000000f00 */
[----:B------:R-:W-:Y:S01]  /*3510*/  IMAD.MOV.U32 R12, RZ, RZ, R35 ;  /* 0x000000ffff0c7224 */ /* 0x000fe200078e0023 */
[----:B------:R-:W-:-:S07]  /*3520*/  MOV R11, 0x3540 ;  /* 0x00003540000b7802 */ /* 0x000fce0000000f00 */
[----:B-123--:R-:W-:Y:S05]  /*3530*/  CALL.REL.NOINC `($__internal_448_$__cuda_sm20_div_s64) ;  /* 0x0000003400c07944 */ /* 0x00efea0003c00000 */
        /* <DEDUP_REMOVED lines=11> */
.L_x_20785:
[----:B------:R-:W-:Y:S05]  /*35f0*/  BSYNC.RECONVERGENT B1 ;  /* 0x0000000000017941 */ /* 0x000fea0003800200 */
.L_x_20783:
        /* <DEDUP_REMOVED lines=39> */
.L_x_20787:
[----:B------:R-:W-:Y:S01]  /*3870*/  MOV R29, R34 ;  /* 0x00000022001d7202 */ /* 0x000fe20000000f00 */
[----:B------:R-:W-:Y:S01]  /*3880*/  IMAD.MOV.U32 R26, RZ, RZ, R35 ;  /* 0x000000ffff1a7224 */ /* 0x000fe200078e0023 */
[----:B------:R-:W-:Y:S01]  /*3890*/  MOV R13, R36 ;  /* 0x00000024000d7202 */ /* 0x000fe20000000f00 */
[----:B------:R-:W-:Y:S01]  /*38a0*/  IMAD.MOV.U32 R12, RZ, RZ, R37 ;  /* 0x000000ffff0c7224 */ /* 0x000fe200078e0025 */
[----:B------:R-:W-:-:S07]  /*38b0*/  MOV R11, 0x38d0 ;  /* 0x000038d0000b7802 */ /* 0x000fce0000000f00 */
[----:B-1----:R-:W-:Y:S05]  /*38c0*/  CALL.REL.NOINC `($__internal_448_$__cuda_sm20_div_s64) ;  /* 0x0000003000dc7944 */ /* 0x002fea0003c00000 */
        /* <DEDUP_REMOVED lines=11> */
.L_x_20788:
[----:B------:R-:W-:Y:S05]  /*3980*/  BSYNC.RECONVERGENT B1 ;  /* 0x0000000000017941 */ /* 0x000fea0003800200 */
.L_x_20786:
        /* <DEDUP_REMOVED lines=38> */
.L_x_20790:
[----:B------:R-:W-:Y:S01]  /*3bf0*/  IMAD.MOV.U32 R29, RZ, RZ, R34 ;  /* 0x000000ffff1d7224 */ /* 0x000fe200078e0022 */
[----:B------:R-:W-:Y:S01]  /*3c00*/  MOV R26, R35 ;  /* 0x00000023001a7202 */ /* 0x000fe20000000f00 */
[----:B------:R-:W-:Y:S01]  /*3c10*/  IMAD.MOV.U32 R13, RZ, RZ, R36 ;  /* 0x000000ffff0d7224 */ /* 0x000fe200078e0024 */
[----:B------:R-:W-:Y:S02]  /*3c20*/  MOV R12, R37 ;  /* 0x00000025000c7202 */ /* 0x000fe40000000f00 */
[----:B------:R-:W-:-:S07]  /*3c30*/  MOV R11, 0x3c50 ;  /* 0x00003c50000b7802 */ /* 0x000fce0000000f00 */
[----:B-1----:R-:W-:Y:S05]  /*3c40*/  CALL.REL.NOINC `($__internal_448_$__cuda_sm20_div_s64) ;  /* 0x0000002c00fc7944 */ /* 0x002fea0003c00000 */
        /* <DEDUP_REMOVED lines=11> */
.L_x_20791:
[----:B------:R-:W-:Y:S05]  /*3d00*/  BSYNC.RECONVERGENT B1 ;  /* 0x0000000000017941 */ /* 0x000fea0003800200 */
.L_x_20789:
        /* <DEDUP_REMOVED lines=38> */
.L_x_20793:
        /* <DEDUP_REMOVED lines=17> */
.L_x_20794:
[----:B------:R-:W-:Y:S05]  /*4080*/  BSYNC.RECONVERGENT B1 ;  /* 0x0000000000017941 */ /* 0x000fea0003800200 */
.L_x_20792:
        /* <DEDUP_REMOVED lines=39> */
.L_x_20796:
        /* <DEDUP_REMOVED lines=17> */
.L_x_20797:
[----:B------:R-:W-:Y:S05]  /*4410*/  BSYNC.RECONVERGENT B1 ;  /* 0x0000000000017941 */ /* 0x000fea0003800200 */
.L_x_20795:
        /* <DEDUP_REMOVED lines=38> */
.L_x_20799:
        /* <DEDUP_REMOVED lines=17> */
.L_x_20800:
[----:B------:R-:W-:Y:S05]  /*4790*/  BSYNC.RECONVERGENT B1 ;  /* 0x0000000000017941 */ /* 0x000fea0003800200 */
.L_x_20798:
        /* <DEDUP_REMOVED lines=38> */
.L_x_20802:
        /* <DEDUP_REMOVED lines=17> */
.L_x_20803:
[----:B------:R-:W-:Y:S05]  /*4b10*/  BSYNC.RECONVERGENT B1 ;  /* 0x0000000000017941 */ /* 0x000fea0003800200 */
.L_x_20801:
        /* <DEDUP_REMOVED lines=36> */
.L_x_20805:
        /* <DEDUP_REMOVED lines=17> */
.L_x_20806:
[----:B------:R-:W-:Y:S05]  /*4e70*/  BSYNC.RECONVERGENT B1 ;  /* 0x0000000000017941 */ /* 0x000fea0003800200 */
.L_x_20804:
        /* <DEDUP_REMOVED lines=12> */
.L_x_20782:
        /* <DEDUP_REMOVED lines=35> */
.L_x_20810:
[----:B------:R-:W-:Y:S01]  /*5170*/  IMAD.MOV.U32 R29, RZ, RZ, R15 ;  /* 0x000000ffff1d7224 */ /* 0x000fe200078e000f */
[----:B------:R-:W-:Y:S01]  /*5180*/  MOV R26, R14 ;  /* 0x0000000e001a7202 */ /* 0x000fe20000000f00 */
[----:B------:R-:W-:Y:S01]  /*5190*/  IMAD.MOV.U32 R13, RZ, RZ, R16 ;  /* 0x000000ffff0d7224 */ /* 0x000fe200078e0010 */
[----:B------:R-:W-:Y:S02]  /*51a0*/  MOV R12, R17 ;  /* 0x00000011000c7202 */ /* 0x000fe40000000f00 */
[----:B------:R-:W-:-:S07]  /*51b0*/  MOV R11, 0x51d0 ;  /* 0x000051d0000b7802 */ /* 0x000fce0000000f00 */
[----:B------:R-:W-:Y:S05]  /*51c0*/  CALL.REL.NOINC `($__internal_448_$__cuda_sm20_div_s64) ;  /* 0x00000018009c7944 */ /* 0x000fea0003c00000 */
        /* <DEDUP_REMOVED lines=11> */
.L_x_20811:
[----:B------:R-:W-:Y:S05]  /*5280*/  BSYNC.RECONVERGENT B1 ;  /* 0x0000000000017941 */ /* 0x000fea0003800200 */
.L_x_20809:
        /* <DEDUP_REMOVED lines=41> */
.L_x_20813:
        /* <DEDUP_REMOVED lines=17> */
.L_x_20814:
[----:B------:R-:W-:Y:S05]  /*5630*/  BSYNC.RECONVERGENT B1 ;  /* 0x0000000000017941 */ /* 0x000fea0003800200 */
.L_x_20812:
        /* <DEDUP_REMOVED lines=40> */
.L_x_20816:
[----:B------:R-:W-:Y:S01]  /*58c0*/  MOV R29, R18 ;  /* 0x00000012001d7202 */ /* 0x000fe20000000f00 */
[----:B------:R-:W-:Y:S01]  /*58d0*/  IMAD.MOV.U32 R13, RZ, RZ, R20 ;  /* 0x000000ffff0d7224 */ /* 0x000fe200078e0014 */
[----:B------:R-:W-:Y:S02]  /*58e0*/  MOV R26, R19 ;  /* 0x00000013001a7202 */ /* 0x000fe40000000f00 */
[----:B------:R-:W-:Y:S02]  /*58f0*/  MOV R12, R21 ;  /* 0x00000015000c7202 */ /* 0x000fe40000000f00 */
[----:B------:R-:W-:-:S07]  /*5900*/  MOV R11, 0x5920 ;  /* 0x00005920000b7802 */ /* 0x000fce0000000f00 */
[----:B------:R-:W-:Y:S05]  /*5910*/  CALL.REL.NOINC `($__internal_448_$__cuda_sm20_div_s64) ;  /* 0x0000001000c87944 */ /* 0x000fea0003c00000 */
        /* <DEDUP_REMOVED lines=11> */
.L_x_20817:
[----:B------:R-:W-:Y:S05]  /*59d0*/  BSYNC.RECONVERGENT B1 ;  /* 0x0000000000017941 */ /* 0x000fea0003800200 */
.L_x_20815:
        /* <DEDUP_REMOVED lines=39> */
.L_x_20819:
[----:B------:R-:W-:Y:S01]  /*5c50*/  MOV R29, R18 ;  /* 0x00000012001d7202 */ /* 0x000fe20000000f00 */
[----:B------:R-:W-:Y:S01]  /*5c60*/  IMAD.MOV.U32 R13, RZ, RZ, R20 ;  /* 0x000000ffff0d7224 */ /* 0x000fe200078e0014 */
[----:B------:R-:W-:Y:S02]  /*5c70*/  MOV R26, R19 ;  /* 0x00000013001a7202 */ /* 0x000fe40000000f00 */
[----:B------:R-:W-:Y:S02]  /*5c80*/  MOV R12, R21 ;  /* 0x00000015000c7202 */ /* 0x000fe40000000f00 */
        /* <DEDUP_REMOVED lines=13> */
.L_x_20820:
[----:B------:R-:W-:Y:S05]  /*5d60*/  BSYNC.RECONVERGENT B1 ;  /* 0x0000000000017941 */ /* 0x000fea0003800200 */
.L_x_20818:
        /* <DEDUP_REMOVED lines=10> */
.L_x_20808:
        /* <DEDUP_REMOVED lines=34> */
.L_x_20823:
[----:B------:R-:W-:Y:S01]  /*6030*/  MOV R29, R15 ;  /* 0x0000000f001d7202 */ /* 0x000fe20000000f00 */
[----:B------:R-:W-:Y:S01]  /*6040*/  IMAD.MOV.U32 R26, RZ, RZ, R14 ;  /* 0x000000ffff1a7224 */ /* 0x000fe200078e000e */
[----:B------:R-:W-:Y:S02]  /*6050*/  MOV R13, R16 ;  /* 0x00000010000d7202 */ /* 0x000fe40000000f00 */
[----:B------:R-:W-:Y:S02]  /*6060*/  MOV R12, R17 ;  /* 0x00000011000c7202 */ /* 0x000fe40000000f00 */
[----:B------:R-:W-:-:S07]  /*6070*/  MOV R11, 0x6090 ;  /* 0x00006090000b7802 */ /* 0x000fce0000000f00 */
[----:B------:R-:W-:Y:S05]  /*6080*/  CALL.REL.NOINC `($__internal_448_$__cuda_sm20_div_s64) ;  /* 0x0000000800ec7944 */ /* 0x000fea0003c00000 */
        /* <DEDUP_REMOVED lines=11> */
.L_x_20824:
[----:B------:R-:W-:Y:S05]  /*6140*/  BSYNC.RECONVERGENT B1 ;  /* 0x0000000000017941 */ /* 0x000fea0003800200 */
.L_x_20822:
        /* <DEDUP_REMOVED lines=41> */
.L_x_20826:
        /* <DEDUP_REMOVED lines=17> */
.L_x_20827:
[----:B------:R-:W-:Y:S05]  /*64f0*/  BSYNC.RECONVERGENT B1 ;  /* 0x0000000000017941 */ /* 0x000fea0003800200 */
.L_x_20825:
        /* <DEDUP_REMOVED lines=10> */
.L_x_20821:
        /* <DEDUP_REMOVED lines=31> */
.L_x_20829:
[----:B------:R-:W-:Y:S01]  /*6790*/  IMAD.MOV.U32 R21, RZ, RZ, R10 ;  /* 0x000000ffff157224 */ /* 0x000fe200078e000a */
[----:B------:R-:W-:Y:S01]  /*67a0*/  MOV R22, R11 ;  /* 0x0000000b00167202 */ /* 0x000fe20000000f00 */
[----:B------:R-:W-:Y:S01]  /*67b0*/  IMAD.MOV.U32 R24, RZ, RZ, R14 ;  /* 0x000000ffff187224 */ /* 0x000fe200078e000e */
[----:B------:R-:W-:Y:S02]  /*67c0*/  MOV R20, R15 ;  /* 0x0000000f00147202 */ /* 0x000fe40000000f00 */
[----:B------:R-:W-:-:S07]  /*67d0*/  MOV R23, 0x67f0 ;  /* 0x000067f000177802 */ /* 0x000fce0000000f00 */
[----:B------:R-:W-:Y:S05]  /*67e0*/  CALL.REL.NOINC `($__internal_449_$__cuda_sm20_rem_s64) ;  /* 0x0000000800647944 */ /* 0x000fea0003c00000 */
[----:B------:R-:W-:Y:S02]  /*67f0*/  MOV R10, R12 ;  /* 0x0000000c000a7202 */ /* 0x000fe40000000f00 */
[----:B------:R-:W-:-:S07]  /*6800*/  MOV R11, R13 ;  /* 0x0000000d000b7202 */ /* 0x000fce0000000f00 */
.L_x_20830:
[----:B------:R-:W-:Y:S05]  /*6810*/  BSYNC.RECONVERGENT B1 ;  /* 0x0000000000017941 */ /* 0x000fea0003800200 */
.L_x_20828:
        /* <DEDUP_REMOVED lines=10> */
.L_x_20781:
[----:B------:R-:W0:Y:S02]  /*68c0*/  LDCU.64 UR4, c[0x0][0x388] ;  /* 0x00007100ff0477ac */ /* 0x000e240008000a00 */
[----:B0-----:R-:W-:-:S04]  /*68d0*/  LEA R8, P0, R7, UR4, 0x2 ;  /* 0x0000000407087c11 */ /* 0x001fc8000f8010ff */
[----:B------:R-:W-:-:S05]  /*68e0*/  LEA.HI.X R9, R7, UR5, R6, 0x2, P0 ;  /* 0x0000000507097c11 */ /* 0x000fca00080f1406 */
[----:B------:R-:W2:Y:S04]  /*68f0*/  LDG.E R8, desc[UR6][R8.64] ;  /* 0x0000000608087981 */ /* 0x000ea8000c1e1900 */
[----:B--2---:R0:W-:Y:S02]  /*6900*/  STS [R3], R8 ;  /* 0x0000000803007388 */ /* 0x0041e40000000800 */
.L_x_20780:
[----:B------:R-:W-:Y:S05]  /*6910*/  BSYNC.RECONVERGENT B0 ;  /* 0x0000000000007941 */ /* 0x000fea0003800200 */
.L_x_20732:
[----:B------:R-:W-:Y:S01]  /*6920*/  BAR.SYNC.DEFER_BLOCKING 0x0 ;  /* 0x0000000000007b1d */ /* 0x000fe20000010000 */
[----:B------:R-:W-:Y:S02]  /*6930*/  ISETP.GE.U32.AND P0, PT, R4, 0x42, PT ;  /* 0x000000420400780c */ /* 0x000fe40003f06070 */
[----:B------:R-:W-:-:S11]  /*6940*/  ISETP.GT.U32.AND P1, PT, R2, 0x1f, PT ;  /* 0x0000001f0200780c */ /* 0x000fd60003f24070 */
[----:B------:R-:W-:Y:S05]  /*6950*/  @!P0 BRA `(.L_x_20831) ;  /* 0x00000000002c8947 */ /* 0x000fea0003800000 */
.L_x_20832:
        /* <DEDUP_REMOVED lines=11> */
.L_x_20831:
        /* <DEDUP_REMOVED lines=35> */
        .weak           $__internal_448_$__cuda_sm20_div_s64
        .type           $__internal_448_$__cuda_sm20_div_s64,@function
        .size           $__internal_448_$__cuda_sm20_div_s64,($__internal_449_$__cuda_sm20_rem_s64 - $__internal_448_$__cuda_sm20_div_s64)
$__internal_448_$__cuda_sm20_div_s64:
        /* <DEDUP_REMOVED lines=83> */
[----:B------:R-:W-:Y:S05]  /*7170*/  RET.REL.NODEC R12 `(uncontiguous_nansum_i32) ;  /* 0xffffff8c0ca07950 */ /* 0x000fea0003c3ffff */
        .weak           $__internal_449_$__cuda_sm20_rem_s64
        .type           $__internal_449_$__cuda_sm20_rem_s64,@function
        .size           $__internal_449_$__cuda_sm20_rem_s64,(.L_x_32652 - $__internal_449_$__cuda_sm20_rem_s64)
$__internal_449_$__cuda_sm20_rem_s64:
        /* <DEDUP_REMOVED lines=77> */
[----:B------:R-:W-:Y:S06]  /*7650*/  RET.REL.NODEC R10 `(uncontiguous_nansum_i32) ;  /* 0xffffff880a687950 */ /* 0x000fec0003c3ffff */
.L_x_20833:
        /* <DEDUP_REMOVED lines=10> */
.L_x_32652:


//--------------------- .text.contiguous_nansum_i32 --------------------------
	.section	.text.contiguous_nansum_i32,"ax",@progbits
	.align	128
        .global         contiguous_nansum_i32
        .type           contiguous_nansum_i32,@function
        .size           contiguous_nansum_i32,(.L_x_33354 - contiguous_nansum_i32)
        .other          contiguous_nansum_i32,@"STO_CUDA_ENTRY STV_DEFAULT"
contiguous_nansum_i32:
.text.contiguous_nansum_i32:
        /* <DEDUP_REMOVED lines=38> */
.L_x_20835:
[----:B------:R-:W-:Y:S05]  /*0260*/  BSYNC.RECONVERGENT B0 ;  /* 0x0000000000007941 */ /* 0x000fea0003800200 */
.L_x_20834:
[----:B------:R-:W-:Y:S06]  /*0270*/  BAR.SYNC.DEFER_BLOCKING 0x0 ;  /* 0x0000000000007b1d */ /* 0x000fec0000010000 */
[----:B------:R-:W-:Y:S05]  /*0280*/  @!P2 BRA `(.L_x_20836) ;  /* 0x00000000002ca947 */ /* 0x000fea0003800000 */
.L_x_20837:
        /* <DEDUP_REMOVED lines=11> */
.L_x_20836:
        /* <DEDUP_REMOVED lines=35> */
.L_x_20838:
        /* <DEDUP_REMOVED lines=9> */
.L_x_33354:


//--------------------- .text.contiguous_nansum33_i16 --------------------------
	.section	.text.contiguous_nansum33_i16,"ax",@progbits
	.align	128
        .global         contiguous_nansum33_i16
        .type           contiguous_nansum33_i16,@function
        .size           contiguous_nansum33_i16,(.L_x_33355 - contiguous_nansum33_i16)
        .other          contiguous_nansum33_i16,@"STO_CUDA_ENTRY STV_DEFAULT"
contiguous_nansum33_i16:
.text.contiguous_nansum33_i16:
        /* <DEDUP_REMOVED lines=52> */
.L_x_20841:
        /* <DEDUP_REMOVED lines=29> */
.L_x_20840:
        /* <DEDUP_REMOVED lines=20> */
.L_x_20843:
        /* <DEDUP_REMOVED lines=13> */
.L_x_20844:
[----:B------:R-:W-:-:S04]  /*0720*/  @!P1 IMAD R6, R9, UR8, RZ ;  /* 0x0000000809069c24 */ /* 0x000fc8000f8e02ff */
[----:B------:R-:W-:-:S05]  /*0730*/  @!P1 IMAD R6, R6, 0x2, R7 ;  /* 0x0000000206069824 */ /* 0x000fca00078e0207 */
[----:B------:R-:W0:Y:S02]  /*0740*/  @!P1 LDS.U16 R9, [R6] ;  /* 0x0000000006099984 */ /* 0x000e240000000400 */
[----:B0-----:R-:W-:-:S05]  /*0750*/  @!P1 IMAD.IADD R9, R0, 0x1, R9 ;  /* 0x0000000100099824 */ /* 0x001fca00078e0209 */
[----:B------:R-:W-:-:S07]  /*0760*/  @!P1 PRMT R0, R9, 0x7610, R0 ;  /* 0x0000761009009816 */ /* 0x000fce0000000000 */
.L_x_20842:
[----:B------:R0:W-:Y:S02]  /*0770*/  STS.U16 [R7], R0 ;  /* 0x0000000007007388 */ /* 0x0001e40000000400 */
.L_x_20839:
        /* <DEDUP_REMOVED lines=8> */
.L_x_20845:
        /* <DEDUP_REMOVED lines=16> */
.L_x_33355:


//--------------------- .text.contiguous_nansum3_i16 --------------------------
	.section	.text.contiguous_nansum3_i16,"ax",@progbits
	.align	128
        .global         contiguous_nansum3_i16
        .type           contiguous_nansum3_i16,@function
        .size           contiguous_nansum3_i16,(.L_x_32654 - contiguous_nansum3_i16)
        .other          contiguous_nansum3_i16,@"STO_CUDA_ENTRY STV_DEFAULT"
contiguous_nansum3_i16:
.text.contiguous_nansum3_i16:
        /* <DEDUP_REMOVED lines=43> */
.L_x_20864:
        /* <DEDUP_REMOVED lines=27> */
.L_x_20848:
[----:B------:R-:W-:Y:S01]  /*0460*/  MOV R30, R32 ;  /* 0x00000020001e7202 */ /* 0x000fe20000000f00 */
[----:B------:R-:W-:Y:S01]  /*0470*/  IMAD.MOV.U32 R0, RZ, RZ, R36 ;  /* 0x000000ffff007224 */ /* 0x000fe200078e0024 */
[----:B------:R-:W-:Y:S02]  /*0480*/  MOV R3, R37 ;  /* 0x0000002500037202 */ /* 0x000fe40000000f00 */
[----:B------:R-:W-:-:S07]  /*0490*/  MOV R8, 0x4b0 ;  /* 0x000004b000087802 */ /* 0x000fce0000000f00 */
[----:B01-3--:R-:W-:Y:S05]  /*04a0*/  CALL.REL.NOINC `($__internal_450_$__cuda_sm20_div_s64) ;  /* 0x0000003000c07944 */ /* 0x00bfea0003c00000 */
        /* <DEDUP_REMOVED lines=9> */
.L_x_20849:
        /* <DEDUP_REMOVED lines=33> */
.L_x_20850:
[----:B------:R-:W-:Y:S01]  /*0750*/  IMAD.MOV.U32 R0, RZ, RZ, R36 ;  /* 0x000000ffff007224 */ /* 0x000fe200078e0024 */
[----:B------:R-:W-:Y:S02]  /*0760*/  MOV R3, R37 ;  /* 0x0000002500037202 */ /* 0x000fe40000000f00 */
[----:B------:R-:W-:-:S07]  /*0770*/  MOV R8, 0x790 ;  /* 0x0000079000087802 */ /* 0x000fce0000000f00 */
[----:B---3--:R-:W-:Y:S05]  /*0780*/  CALL.REL.NOINC `($__internal_450_$__cuda_sm20_div_s64) ;  /* 0x0000003000087944 */ /* 0x008fea0003c00000 */
        /* <DEDUP_REMOVED lines=10> */
.L_x_20851:
        /* <DEDUP_REMOVED lines=34> */
.L_x_20852:
[----:B------:R-:W-:Y:S01]  /*0a50*/  IMAD.MOV.U32 R30, RZ, RZ, R28 ;  /* 0x000000ffff1e7224 */ /* 0x000fe200078e001c */
[----:B------:R-:W-:Y:S01]  /*0a60*/  MOV R0, R36 ;  /* 0x0000002400007202 */ /* 0x000fe20000000f00 */
[----:B------:R-:W-:Y:S01]  /*0a70*/  IMAD.MOV.U32 R3, RZ, RZ, R37 ;  /* 0x000000ffff037224 */ /* 0x000fe200078e0025 */
[----:B------:R-:W-:-:S07]  /*0a80*/  MOV R8, 0xaa0 ;  /* 0x00000aa000087802 */ /* 0x000fce0000000f00 */
[----:B---3--:R-:W-:Y:S05]  /*0a90*/  CALL.REL.NOINC `($__internal_450_$__cuda_sm20_div_s64) ;  /* 0x0000002c00447944 */ /* 0x008fea0003c00000 */
        /* <DEDUP_REMOVED lines=10> */
.L_x_20853:
        /* <DEDUP_REMOVED lines=33> */
.L_x_20854:
[----:B------:R-:W-:Y:S01]  /*0d50*/  IMAD.MOV.U32 R0, RZ, RZ, R36 ;  /* 0x000000ffff007224 */ /* 0x000fe200078e0024 */
[----:B------:R-:W-:Y:S02]  /*0d60*/  MOV R3, R37 ;  /* 0x0000002500037202 */ /* 0x000fe40000000f00 */
[----:B------:R-:W-:-:S07]  /*0d70*/  MOV R8, 0xd90 ;  /* 0x00000d9000087802 */ /* 0x000fce0000000f00 */
[----:B---3--:R-:W-:Y:S05]  /*0d80*/  CALL.REL.NOINC `($__internal_450_$__cuda_sm20_div_s64) ;  /* 0x0000002800887944 */ /* 0x008fea0003c00000 */
        /* <DEDUP_REMOVED lines=9> */
.L_x_20855:
        /* <DEDUP_REMOVED lines=34> */
.L_x_20856:
[----:B------:R-:W-:Y:S01]  /*1040*/  MOV R30, R28 ;  /* 0x0000001c001e7202 */ /* 0x000fe20000000f00 */
        /* <DEDUP_REMOVED lines=13> */
.L_x_20857:
        /* <DEDUP_REMOVED lines=34> */
.L_x_20858:
        /* <DEDUP_REMOVED lines=14> */
.L_x_20859:
        /* <DEDUP_REMOVED lines=34> */
.L_x_20860:
[----:B------:R-:W-:Y:S01]  /*1640*/  MOV R30, R28 ;  /* 0x0000001c001e7202 */ /* 0x000fe20000000f00 */
        /* <DEDUP_REMOVED lines=14> */
.L_x_20861:
        /* <DEDUP_REMOVED lines=34> */
.L_x_20862:
[----:B------:R-:W-:Y:S01]  /*1950*/  IMAD.MOV.U32 R0, RZ, RZ, R36 ;  /* 0x000000ffff007224 */ /* 0x000fe200078e0024 */
[----:B------:R-:W-:Y:S02]  /*1960*/  MOV R3, R37 ;  /* 0x0000002500037202 */ /* 0x000fe40000000f00 */
[----:B------:R-:W-:-:S07]  /*1970*/  MOV R8, 0x1990 ;  /* 0x0000199000087802 */ /* 0x000fce0000000f00 */
[----:B---3--:R-:W-:Y:S05]  /*1980*/  CALL.REL.NOINC `($__internal_450_$__cuda_sm20_div_s64) ;  /* 0x0000001c00887944 */ /* 0x008fea0003c00000 */
        /* <DEDUP_REMOVED lines=9> */
.L_x_20863:
        /* <DEDUP_REMOVED lines=13> */
.L_x_20847:
        /* <DEDUP_REMOVED lines=33> */
.L_x_20866:
[----:B------:R-:W-:Y:S01]  /*1d00*/  MOV R30, R32 ;  /* 0x00000020001e7202 */ /* 0x000fe20000000f00 */
[----:B------:R-:W-:Y:S01]  /*1d10*/  IMAD.MOV.U32 R0, RZ, RZ, R16 ;  /* 0x000000ffff007224 */ /* 0x000fe200078e0010 */
[----:B------:R-:W-:Y:S02]  /*1d20*/  MOV R3, R17 ;  /* 0x0000001100037202 */ /* 0x000fe40000000f00 */
[----:B------:R-:W-:-:S07]  /*1d30*/  MOV R8, 0x1d50 ;  /* 0x00001d5000087802 */ /* 0x000fce0000000f00 */
[----:B------:R-:W-:Y:S05]  /*1d40*/  CALL.REL.NOINC `($__internal_450_$__cuda_sm20_div_s64) ;  /* 0x0000001800987944 */ /* 0x000fea0003c00000 */
        /* <DEDUP_REMOVED lines=9> */
.L_x_20867:
        /* <DEDUP_REMOVED lines=35> */
.L_x_20868:
        /* <DEDUP_REMOVED lines=13> */
.L_x_20869:
        /* <DEDUP_REMOVED lines=36> */
.L_x_20870:
[----:B------:R-:W-:Y:S01]  /*2320*/  MOV R30, R20 ;  /* 0x00000014001e7202 */ /* 0x000fe20000000f00 */
[----:B------:R-:W-:Y:S01]  /*2330*/  IMAD.MOV.U32 R0, RZ, RZ, R18 ;  /* 0x000000ffff007224 */ /* 0x000fe200078e0012 */
[----:B------:R-:W-:Y:S02]  /*2340*/  MOV R3, R19 ;  /* 0x0000001300037202 */ /* 0x000fe40000000f00 */
[----:B------:R-:W-:-:S07]  /*2350*/  MOV R8, 0x2370 ;  /* 0x0000237000087802 */ /* 0x000fce0000000f00 */
[----:B------:R-:W-:Y:S05]  /*2360*/  CALL.REL.NOINC `($__internal_450_$__cuda_sm20_div_s64) ;  /* 0x0000001400107944 */ /* 0x000fea0003c00000 */
        /* <DEDUP_REMOVED lines=10> */
.L_x_20871:
        /* <DEDUP_REMOVED lines=37> */
.L_x_20872:
[----:B------:R-:W-:Y:S01]  /*2660*/  MOV R0, R18 ;  /* 0x0000001200007202 */ /* 0x000fe20000000f00 */
[----:B------:R-:W-:Y:S01]  /*2670*/  IMAD.MOV.U32 R3, RZ, RZ, R19 ;  /* 0x000000ffff037224 */ /* 0x000fe200078e0013 */
[----:B------:R-:W-:-:S07]  /*2680*/  MOV R8, 0x26a0 ;  /* 0x000026a000087802 */ /* 0x000fce0000000f00 */
[----:B------:R-:W-:Y:S05]  /*2690*/  CALL.REL.NOINC `($__internal_450_$__cuda_sm20_div_s64) ;  /* 0x0000001000447944 */ /* 0x000fea0003c00000 */
        /* <DEDUP_REMOVED lines=8> */
.L_x_20873:
        /* <DEDUP_REMOVED lines=10> */
.L_x_20865:
        /* <DEDUP_REMOVED lines=31> */
.L_x_20875:
[----:B------:R-:W-:Y:S01]  /*29b0*/  MOV R30, R32 ;  /* 0x00000020001e7202 */ /* 0x000fe20000000f00 */
[----:B------:R-:W-:Y:S01]  /*29c0*/  IMAD.MOV.U32 R3, RZ, RZ, R17 ;  /* 0x000000ffff037224 */ /* 0x000fe200078e0011 */
[----:B------:R-:W-:Y:S02]  /*29d0*/  MOV R0, R16 ;  /* 0x0000001000007202 */ /* 0x000fe40000000f00 */
[----:B------:R-:W-:-:S07]  /*29e0*/  MOV R8, 0x2a00 ;  /* 0x00002a0000087802 */ /* 0x000fce0000000f00 */
[----:B------:R-:W-:Y:S05]  /*29f0*/  CALL.REL.NOINC `($__internal_450_$__cuda_sm20_div_s64) ;  /* 0x0000000c006c7944 */ /* 0x000fea0003c00000 */
        /* <DEDUP_REMOVED lines=9> */
.L_x_20876:
        /* <DEDUP_REMOVED lines=36> */
.L_x_20877:
[----:B------:R-:W-:Y:S01]  /*2cd0*/  IMAD.MOV.U32 R0, RZ, RZ, R18 ;  /* 0x000000ffff007224 */ /* 0x000fe200078e0012 */
[----:B------:R-:W-:Y:S02]  /*2ce0*/  MOV R3, R19 ;  /* 0x0000001300037202 */ /* 0x000fe40000000f00 */
        /* <DEDUP_REMOVED lines=10> */
.L_x_20878:
        /* <DEDUP_REMOVED lines=10> */
.L_x_20874:
        /* <DEDUP_REMOVED lines=29> */
.L_x_20879:
[----:B------:R-:W-:-:S07]  /*3000*/  MOV R0, 0x3020 ;  /* 0x0000302000007802 */ /* 0x000fce0000000f00 */
[----:B------:R-:W-:Y:S05]  /*3010*/  CALL.REL.NOINC `($__internal_451_$__cuda_sm20_rem_s64) ;  /* 0x0000000c00307944 */ /* 0x000fea0003c00000 */
[----:B------:R-:W-:Y:S01]  /*3020*/  IMAD.MOV.U32 R8, RZ, RZ, R3 ;  /* 0x000000ffff087224 */ /* 0x000fe200078e0003 */
[----:B------:R-:W-:-:S07]  /*3030*/  MOV R9, R10 ;  /* 0x0000000a00097202 */ /* 0x000fce0000000f00 */
.L_x_20880:
[----:B------:R-:W0:Y:S02]  /*3040*/  LDC.64 R10, c[0x0][0x398] ;  /* 0x0000e600ff0a7b82 */ /* 0x000e240000000a00 */
[----:B0-----:R-:W-:-:S06]  /*3050*/  IMAD.WIDE.U32 R2, R2, 0x8, R10 ;  /* 0x0000000802027825 */ /* 0x001fcc00078e000a */
[----:B------:R-:W2:Y:S02]  /*3060*/  LDG.E.64 R2, desc[UR10][R2.64] ;  /* 0x0000000a02027981 */ /* 0x000ea4000c1e1b00 */
[-C--:B--2---:R-:W-:Y:S02]  /*3070*/  IMAD R11, R3, R8.reuse, RZ ;  /* 0x00000008030b7224 */ /* 0x084fe400078e02ff */
[----:B------:R-:W-:-:S04]  /*3080*/  IMAD.WIDE.U32 R28, R2, R8, R28 ;  /* 0x00000008021c7225 */ /* 0x000fc800078e001c */
[----:B------:R-:W-:-:S05]  /*3090*/  IMAD R11, R2, R9, R11 ;  /* 0x00000009020b7224 */ /* 0x000fca00078e020b */
[----:B------:R-:W-:-:S07]  /*30a0*/  IADD3 R29, PT, PT, R29, R11, RZ ;  /* 0x0000000b1d1d7210 */ /* 0x000fce0007ffe0ff */
.L_x_20846:
        /* <DEDUP_REMOVED lines=34> */
.L_x_20883:
        /* <DEDUP_REMOVED lines=29> */
.L_x_20882:
        /* <DEDUP_REMOVED lines=20> */
.L_x_20885:
        /* <DEDUP_REMOVED lines=14> */
.L_x_20886:
[----:B------:R-:W-:-:S05]  /*36c0*/  @!P1 IMAD R5, R4, UR7, RZ ;  /* 0x0000000704059c24 */ /* 0x000fca000f8e02ff */
[----:B------:R-:W-:-:S05]  /*36d0*/  @!P1 LEA R5, R5, R0, 0x1 ;  /* 0x0000000005059211 */ /* 0x000fca00078e08ff */
[----:B------:R-:W1:Y:S02]  /*36e0*/  @!P1 LDS.U16 R2, [R5] ;  /* 0x0000000005029984 */ /* 0x000e640000000400 */
[----:B-1----:R-:W-:-:S04]  /*36f0*/  @!P1 IADD3 R2, PT, PT, R3, R2, RZ ;  /* 0x0000000203029210 */ /* 0x002fc80007ffe0ff */
[----:B------:R-:W-:-:S07]  /*3700*/  @!P1 PRMT R3, R2, 0x7610, R3 ;  /* 0x0000761002039816 */ /* 0x000fce0000000003 */
.L_x_20884:
[----:B-1----:R1:W-:Y:S02]  /*3710*/  STS.U16 [R0], R3 ;  /* 0x0000000300007388 */ /* 0x0023e40000000400 */
.L_x_20881:
        /* <DEDUP_REMOVED lines=9> */
        .weak           $__internal_450_$__cuda_sm20_div_s64
        .type           $__internal_450_$__cuda_sm20_div_s64,@function
        .size           $__internal_450_$__cuda_sm20_div_s64,($__internal_451_$__cuda_sm20_rem_s64 - $__internal_450_$__cuda_sm20_div_s64)
$__internal_450_$__cuda_sm20_div_s64:
        /* <DEDUP_REMOVED lines=82> */
[----:B------:R-:W-:Y:S06]  /*3cd0*/  RET.REL.NODEC R8 `(contiguous_nansum3_i16) ;  /* 0xffffffc008c87950 */ /* 0x000fec0003c3ffff */
        .weak           $__internal_451_$__cuda_sm20_rem_s64
        .type           $__internal_451_$__cuda_sm20_rem_s64,@function
        .size           $__internal_451_$__cuda_sm20_rem_s64,(.L_x_32654 - $__internal_451_$__cuda_sm20_rem_s64)
$__internal_451_$__cuda_sm20_rem_s64:
        /* <DEDUP_REMOVED lines=66> */
[----:B------:R-:W-:Y:S06]  /*4100*/  RET.REL.NODEC R8 `(contiguous_nansum3_i16) ;  /* 0xffffffbc08bc7950 */ /* 0x000fec0003c3ffff */
.L_x_20887:
        /* <DEDUP_REMOVED lines=15> */
.L_x_32654:


//--------------------- .text.contiguous_nansum22_i16 --------------------------
	.section	.text.contiguous_nansum22_i16,"ax",@progbits
	.align	128
        .global         contiguous_nansum22_i16
        .type           contiguous_nansum22_i16,@function
        .size           contiguous_nansum22_i16,(.L_x_33357 - contiguous_nansum22_i16)
        .other          contiguous_nansum22_i16,@"STO_CUDA_ENTRY STV_DEFAULT"
contiguous_nansum22_i16:
.text.contiguous_nansum22_i16:
        /* <DEDUP_REMOVED lines=49> */
.L_x_20889:
[----:B------:R-:W-:Y:S05]  /*0310*/  BSYNC.RECONVERGENT B0 ;  /* 0x0000000000007941 */ /* 0x000fea0003800200 */
.L_x_20888:
[----:B------:R-:W-:Y:S06]  /*0320*/  BAR.SYNC.DEFER_BLOCKING 0x0 ;  /* 0x0000000000007b1d */ /* 0x000fec0000010000 */
[----:B------:R-:W-:Y:S05]  /*0330*/  @!P1 BRA `(.L_x_20890) ;  /* 0x0000000000309947 */ /* 0x000fea0003800000 */
.L_x_20891:
        /* <DEDUP_REMOVED lines=12> */
.L_x_20890:
        /* <DEDUP_REMOVED lines=44> */
.L_x_20892:
        /* <DEDUP_REMOVED lines=12> */
.L_x_33357:


//--------------------- .text.contiguous_nansum2_i16 --------------------------
	.section	.text.contiguous_nansum2_i16,"ax",@progbits
	.align	128
        .global         contiguous_nansum2_i16
        .type           contiguous_nansum2_i16,@function
        .size           contiguous_nansum2_i16,(.L_x_32656 - contiguous_nansum2_i16)
        .other          contiguous_nansum2_i16,@"STO_CUDA_ENTRY STV_DEFAULT"
contiguous_nansum2_i16:
.text.contiguous_nansum2_i16:
        /* <DEDUP_REMOVED lines=46> */
.L_x_20921:
        /* <DEDUP_REMOVED lines=32> */
.L_x_20898:
[----:B------:R-:W-:Y:S01]  /*04e0*/  MOV R26, R6 ;  /* 0x00000006001a7202 */ /* 0x000fe20000000f00 */
[----:B------:R-:W-:Y:S01]  /*04f0*/  IMAD.MOV.U32 R13, RZ, RZ, R7 ;  /* 0x000000ffff0d7224 */ /* 0x000fe200078e0007 */
[----:B------:R-:W-:Y:S01]  /*0500*/  MOV R14, R34 ;  /* 0x00000022000e7202 */ /* 0x000fe20000000f00 */
[----:B------:R-:W-:Y:S01]  /*0510*/  IMAD.MOV.U32 R11, RZ, RZ, R35 ;  /* 0x000000ffff0b7224 */ /* 0x000fe200078e0023 */
[----:B------:R-:W-:-:S07]  /*0520*/  MOV R12, 0x540 ;  /* 0x00000540000c7802 */ /* 0x000fce0000000f00 */
[----:B-1----:R-:W-:Y:S05]  /*0530*/  CALL.REL.NOINC `($__internal_452_$__cuda_sm20_div_s64) ;  /* 0x00000064005c7944 */ /* 0x002fea0003c00000 */
        /* <DEDUP_REMOVED lines=9> */
.L_x_20899:
[----:B------:R-:W-:Y:S05]  /*05d0*/  BSYNC.RECONVERGENT B1 ;  /* 0x0000000000017941 */ /* 0x000fea0003800200 */
.L_x_20897:
        /* <DEDUP_REMOVED lines=34> */
.L_x_20901:
[----:B------:R-:W-:Y:S01]  /*0800*/  IMAD.MOV.U32 R26, RZ, RZ, R20 ;  /* 0x000000ffff1a7224 */ /* 0x000fe200078e0014 */
[----:B------:R-:W-:Y:S01]  /*0810*/  MOV R13, R9 ;  /* 0x00000009000d7202 */ /* 0x000fe20000000f00 */
[----:B------:R-:W-:Y:S01]  /*0820*/  IMAD.MOV.U32 R14, RZ, RZ, R34 ;  /* 0x000000ffff0e7224 */ /* 0x000fe200078e0022 */
[----:B------:R-:W-:Y:S02]  /*0830*/  MOV R11, R35 ;  /* 0x00000023000b7202 */ /* 0x000fe40000000f00 */
[----:B------:R-:W-:-:S07]  /*0840*/  MOV R12, 0x860 ;  /* 0x00000860000c7802 */ /* 0x000fce0000000f00 */
[----:B------:R-:W-:Y:S05]  /*0850*/  CALL.REL.NOINC `($__internal_452_$__cuda_sm20_div_s64) ;  /* 0x0000006000947944 */ /* 0x000fea0003c00000 */
        /* <DEDUP_REMOVED lines=9> */
.L_x_20902:
[----:B------:R-:W-:Y:S05]  /*08f0*/  BSYNC.RECONVERGENT B1 ;  /* 0x0000000000017941 */ /* 0x000fea0003800200 */
.L_x_20900:
        /* <DEDUP_REMOVED lines=33> */
.L_x_20904:
[----:B------:R-:W-:Y:S01]  /*0b10*/  IMAD.MOV.U32 R26, RZ, RZ, R36 ;  /* 0x000000ffff1a7224 */ /* 0x000fe200078e0024 */
[----:B------:R-:W-:Y:S01]  /*0b20*/  MOV R13, R37 ;  /* 0x00000025000d7202 */ /* 0x000fe20000000f00 */
[----:B------:R-:W-:Y:S01]  /*0b30*/  IMAD.MOV.U32 R14, RZ, RZ, R20 ;  /* 0x000000ffff0e7224 */ /* 0x000fe200078e0014 */
[----:B------:R-:W-:Y:S02]  /*0b40*/  MOV R11, R21 ;  /* 0x00000015000b7202 */ /* 0x000fe40000000f00 */
[----:B------:R-:W-:-:S07]  /*0b50*/  MOV R12, 0xb70 ;  /* 0x00000b70000c7802 */ /* 0x000fce0000000f00 */
[----:B------:R-:W-:Y:S05]  /*0b60*/  CALL.REL.NOINC `($__internal_452_$__cuda_sm20_div_s64) ;  /* 0x0000005c00d07944 */ /* 0x000fea0003c00000 */
        /* <DEDUP_REMOVED lines=10> */
.L_x_20905:
[----:B------:R-:W-:Y:S05]  /*0c10*/  BSYNC.RECONVERGENT B1 ;  /* 0x0000000000017941 */ /* 0x000fea0003800200 */
.L_x_20903:
        /* <DEDUP_REMOVED lines=35> */
.L_x_20907:
[----:B------:R-:W-:Y:S01]  /*0e50*/  MOV R26, R34 ;  /* 0x00000022001a7202 */ /* 0x000fe20000000f00 */
[----:B------:R-:W-:Y:S01]  /*0e60*/  IMAD.MOV.U32 R13, RZ, RZ, R35 ;  /* 0x000000ffff0d7224 */ /* 0x000fe200078e0023 */
[----:B------:R-:W-:Y:S01]  /*0e70*/  MOV R14, R20 ;  /* 0x00000014000e7202 */ /* 0x000fe20000000f00 */
[----:B------:R-:W-:Y:S01]  /*0e80*/  IMAD.MOV.U32 R11, RZ, RZ, R21 ;  /* 0x000000ffff0b7224 */ /* 0x000fe200078e0015 */
[----:B------:R-:W-:-:S07]  /*0e90*/  MOV R12, 0xeb0 ;  /* 0x00000eb0000c7802 */ /* 0x000fce0000000f00 */
[----:B------:R-:W-:Y:S05]  /*0ea0*/  CALL.REL.NOINC `($__internal_452_$__cuda_sm20_div_s64) ;  /* 0x0000005c00007944 */ /* 0x000fea0003c00000 */
        /* <DEDUP_REMOVED lines=11> */
.L_x_20908:
[----:B------:R-:W-:Y:S05]  /*0f60*/  BSYNC.RECONVERGENT B1 ;  /* 0x0000000000017941 */ /* 0x000fea0003800200 */
.L_x_20906:
        /* <DEDUP_REMOVED lines=36> */
.L_x_20910:
        /* <DEDUP_REMOVED lines=16> */
.L_x_20911:
[----:B------:R-:W-:Y:S05]  /*12b0*/  BSYNC.RECONVERGENT B1 ;  /* 0x0000000000017941 */ /* 0x000fea0003800200 */
.L_x_20909:
        /* <DEDUP_REMOVED lines=35> */
.L_x_20913:
        /* <DEDUP_REMOVED lines=17> */
.L_x_20914:
[----:B------:R-:W-:Y:S05]  /*1600*/  BSYNC.RECONVERGENT B1 ;  /* 0x0000000000017941 */ /* 0x000fea0003800200 */
.L_x_20912:
        /* <DEDUP_REMOVED lines=35> */
.L_x_20916:
        /* <DEDUP_REMOVED lines=16> */
.L_x_20917:
[----:B------:R-:W-:Y:S05]  /*1940*/  BSYNC.RECONVERGENT B1 ;  /* 0x0000000000017941 */ /* 0x000fea0003800200 */
.L_x_20915:
        /* <DEDUP_REMOVED lines=35> */
.L_x_20919:
        /* <DEDUP_REMOVED lines=16> */
.L_x_20920:
[----:B------:R-:W-:Y:S05]  /*1c80*/  BSYNC.RECONVERGENT B1 ;  /* 0x0000000000017941 */ /* 0x000fea0003800200 */
.L_x_20918:
        /* <DEDUP_REMOVED lines=8> */
.L_x_20896:
        /* <DEDUP_REMOVED lines=36> */
.L_x_20924:
[----:B------:R-:W-:Y:S01]  /*1f50*/  MOV R26, R6 ;  /* 0x00000006001a7202 */ /* 0x000fe20000000f00 */
[----:B------:R-:W-:Y:S01]  /*1f60*/  IMAD.MOV.U32 R13, RZ, RZ, R7 ;  /* 0x000000ffff0d7224 */ /* 0x000fe200078e0007 */
[----:B------:R-:W-:Y:S01]  /*1f70*/  MOV R14, R16 ;  /* 0x00000010000e7202 */ /* 0x000fe20000000f00 */
[----:B------:R-:W-:Y:S01]  /*1f80*/  IMAD.MOV.U32 R11, RZ, RZ, R17 ;  /* 0x000000ffff0b7224 */ /* 0x000fe200078e0011 */
[----:B------:R-:W-:-:S07]  /*1f90*/  MOV R12, 0x1fb0 ;  /* 0x00001fb0000c7802 */ /* 0x000fce0000000f00 */
[----:B------:R-:W-:Y:S05]  /*1fa0*/  CALL.REL.NOINC `($__internal_452_$__cuda_sm20_div_s64) ;  /* 0x0000004800c07944 */ /* 0x000fea0003c00000 */
        /* <DEDUP_REMOVED lines=9> */
.L_x_20925:
[----:B------:R-:W-:Y:S05]  /*2040*/  BSYNC.RECONVERGENT B1 ;  /* 0x0000000000017941 */ /* 0x000fea0003800200 */
.L_x_20923:
        /* <DEDUP_REMOVED lines=34> */
.L_x_20927:
        /* <DEDUP_REMOVED lines=17> */
.L_x_20928:
[----:B------:R-:W-:Y:S05]  /*2380*/  BSYNC.RECONVERGENT B1 ;  /* 0x0000000000017941 */ /* 0x000fea0003800200 */
.L_x_20926:
        /* <DEDUP_REMOVED lines=36> */
.L_x_20930:
        /* <DEDUP_REMOVED lines=16> */
.L_x_20931:
[----:B------:R-:W-:Y:S05]  /*26d0*/  BSYNC.RECONVERGENT B1 ;  /* 0x0000000000017941 */ /* 0x000fea0003800200 */
.L_x_20929:
        /* <DEDUP_REMOVED lines=35> */
.L_x_20933:
[----:B------:R-:W-:Y:S01]  /*2910*/  MOV R26, R18 ;  /* 0x00000012001a7202 */ /* 0x000fe20000000f00 */
[----:B------:R-:W-:Y:S01]  /*2920*/  IMAD.MOV.U32 R13, RZ, RZ, R19 ;  /* 0x000000ffff0d7224 */ /* 0x000fe200078e0013 */
[----:B------:R-:W-:Y:S01]  /*2930*/  MOV R14, R16 ;  /* 0x00000010000e7202 */ /* 0x000fe20000000f00 */
[----:B------:R-:W-:Y:S01]  /*2940*/  IMAD.MOV.U32 R11, RZ, RZ, R17 ;  /* 0x000000ffff0b7224 */ /* 0x000fe200078e0011 */
[----:B------:R-:W-:-:S07]  /*2950*/  MOV R12, 0x2970 ;  /* 0x00002970000c7802 */ /* 0x000fce0000000f00 */
[----:B------:R-:W-:Y:S05]  /*2960*/  CALL.REL.NOINC `($__internal_452_$__cuda_sm20_div_s64) ;  /* 0x0000004000507944 */ /* 0x000fea0003c00000 */
        /* <DEDUP_REMOVED lines=10> */
.L_x_20934:
[----:B------:R-:W-:Y:S05]  /*2a10*/  BSYNC.RECONVERGENT B1 ;  /* 0x0000000000017941 */ /* 0x000fea0003800200 */
.L_x_20932:
[----:B------:R-:W-:Y:S01]  /*2a20*/  MOV R36, R22 ;  /* 0x0000001600247202 */ /* 0x000fe20000000f00 */
[----:B------:R-:W-:Y:S02]  /*2a30*/  IMAD R11, R11, R38, RZ ;  /* 0x000000260b0b7224 */ /* 0x000fe400078e02ff */
[----:B------:R-:W-:Y:S02]  /*2a40*/  VIADD R8, R8, 0xfffffffe ;  /* 0xfffffffe08087836 */ /* 0x000fe40000000000 */
[----:B------:R-:W-:-:S04]  /*2a50*/  IMAD.WIDE.U32 R22, R38, R10, R36 ;  /* 0x0000000a26167225 */ /* 0x000fc800078e0024 */
[----:B------:R-:W-:-:S05]  /*2a60*/  IMAD R11, R39, R10, R11 ;  /* 0x0000000a270b7224 */ /* 0x000fca00078e020b */
[----:B------:R-:W-:-:S07]  /*2a70*/  IADD3 R23, PT, PT, R23, R11, RZ ;  /* 0x0000000b17177210 */ /* 0x000fce0007ffe0ff */
.L_x_20922:
        /* <DEDUP_REMOVED lines=30> */
.L_x_20936:
[----:B------:R-:W-:Y:S01]  /*2c60*/  MOV R18, R6 ;  /* 0x0000000600127202 */ /* 0x000fe20000000f00 */
[----:B------:R-:W-:Y:S01]  /*2c70*/  IMAD.MOV.U32 R19, RZ, RZ, R7 ;  /* 0x000000ffff137224 */ /* 0x000fe200078e0007 */
[----:B------:R-:W-:Y:S01]  /*2c80*/  MOV R24, R10 ;  /* 0x0000000a00187202 */ /* 0x000fe20000000f00 */
[----:B------:R-:W-:Y:S01]  /*2c90*/  IMAD.MOV.U32 R21, RZ, RZ, R11 ;  /* 0x000000ffff157224 */ /* 0x000fe200078e000b */
[----:B------:R-:W-:-:S07]  /*2ca0*/  MOV R26, 0x2cc0 ;  /* 0x00002cc0001a7802 */ /* 0x000fce0000000f00 */
[----:B------:R-:W-:Y:S05]  /*2cb0*/  CALL.REL.NOINC `($__internal_453_$__cuda_sm20_rem_s64) ;  /* 0x0000004000c87944 */ /* 0x000fea0003c00000 */
.L_x_20937:
[----:B------:R-:W-:Y:S05]  /*2cc0*/  BSYNC.RECONVERGENT B1 ;  /* 0x0000000000017941 */ /* 0x000fea0003800200 */
.L_x_20935:
        /* <DEDUP_REMOVED lines=30> */
.L_x_20939:
[----:B------:R-:W-:Y:S01]  /*2eb0*/  MOV R24, R10 ;  /* 0x0000000a00187202 */ /* 0x000fe20000000f00 */
[----:B------:R-:W-:Y:S01]  /*2ec0*/  IMAD.MOV.U32 R21, RZ, RZ, R11 ;  /* 0x000000ffff157224 */ /* 0x000fe200078e000b */
[----:B------:R-:W-:Y:S01]  /*2ed0*/  MOV R18, R20 ;  /* 0x0000001400127202 */ /* 0x000fe20000000f00 */
[----:B------:R-:W-:Y:S01]  /*2ee0*/  IMAD.MOV.U32 R19, RZ, RZ, R9 ;  /* 0x000000ffff137224 */ /* 0x000fe200078e0009 */
[----:B------:R-:W-:-:S07]  /*2ef0*/  MOV R26, 0x2f10 ;  /* 0x00002f10001a7802 */ /* 0x000fce0000000f00 */
[----:B------:R-:W-:Y:S05]  /*2f00*/  CALL.REL.NOINC `($__internal_453_$__cuda_sm20_rem_s64) ;  /* 0x0000004000347944 */ /* 0x000fea0003c00000 */
.L_x_20940:
[----:B------:R-:W-:Y:S05]  /*2f10*/  BSYNC.RECONVERGENT B1 ;  /* 0x0000000000017941 */ /* 0x000fea0003800200 */
.L_x_20938:
[----:B------:R-:W-:Y:S02]  /*2f20*/  IMAD R7, R7, R16, RZ ;  /* 0x0000001007077224 */ /* 0x000fe400078e02ff */
[----:B------:R-:W-:-:S04]  /*2f30*/  IMAD.WIDE.U32 R22, R16, R6, R22 ;  /* 0x0000000610167225 */ /* 0x000fc800078e0016 */
[----:B------:R-:W-:-:S05]  /*2f40*/  IMAD R7, R17, R6, R7 ;  /* 0x0000000611077224 */ /* 0x000fca00078e0207 */
[----:B------:R-:W-:-:S07]  /*2f50*/  IADD3 R23, PT, PT, R23, R7, RZ ;  /* 0x0000000717177210 */ /* 0x000fce0007ffe0ff */
.L_x_20895:
        /* <DEDUP_REMOVED lines=10> */
.L_x_20894:
        /* <DEDUP_REMOVED lines=18> */
.L_x_20968:
        /* <DEDUP_REMOVED lines=30> */
.L_x_20945:
[----:B------:R-:W-:Y:S01]  /*3300*/  IMAD.MOV.U32 R26, RZ, RZ, R18 ;  /* 0x000000ffff1a7224 */ /* 0x000fe200078e0012 */
[----:B------:R-:W-:Y:S01]  /*3310*/  MOV R13, R19 ;  /* 0x00000013000d7202 */ /* 0x000fe20000000f00 */
[----:B------:R-:W-:Y:S01]  /*3320*/  IMAD.MOV.U32 R14, RZ, RZ, R20 ;  /* 0x000000ffff0e7224 */ /* 0x000fe200078e0014 */
[----:B------:R-:W-:Y:S02]  /*3330*/  MOV R11, R21 ;  /* 0x00000015000b7202 */ /* 0x000fe40000000f00 */
[----:B------:R-:W-:-:S07]  /*3340*/  MOV R12, 0x3360 ;  /* 0x00003360000c7802 */ /* 0x000fce0000000f00 */
[----:B-1----:R-:W-:Y:S05]  /*3350*/  CALL.REL.NOINC `($__internal_452_$__cuda_sm20_div_s64) ;  /* 0x0000003400d47944 */ /* 0x002fea0003c00000 */
        /* <DEDUP_REMOVED lines=9> */
.L_x_20946:
[----:B------:R-:W-:Y:S05]  /*33f0*/  BSYNC.RECONVERGENT B1 ;  /* 0x0000000000017941 */ /* 0x000fea0003800200 */
.L_x_20944:
        /* <DEDUP_REMOVED lines=39> */
.L_x_20948:
[----:B------:R-:W-:Y:S01]  /*3670*/  IMAD.MOV.U32 R26, RZ, RZ, R36 ;  /* 0x000000ffff1a7224 */ /* 0x000fe200078e0024 */
[----:B------:R-:W-:Y:S01]  /*3680*/  MOV R13, R37 ;  /* 0x00000025000d7202 */ /* 0x000fe20000000f00 */
[----:B------:R-:W-:Y:S01]  /*3690*/  IMAD.MOV.U32 R14, RZ, RZ, R38 ;  /* 0x000000ffff0e7224 */ /* 0x000fe200078e0026 */
[----:B------:R-:W-:Y:S02]  /*36a0*/  MOV R11, R39 ;  /* 0x00000027000b7202 */ /* 0x000fe40000000f00 */
[----:B------:R-:W-:-:S07]  /*36b0*/  MOV R12, 0x36d0 ;  /* 0x000036d0000c7802 */ /* 0x000fce0000000f00 */
[----:B-1----:R-:W-:Y:S05]  /*36c0*/  CALL.REL.NOINC `($__internal_452_$__cuda_sm20_div_s64) ;  /* 0x0000003000f87944 */ /* 0x002fea0003c00000 */
        /* <DEDUP_REMOVED lines=11> */
.L_x_20949:
[----:B------:R-:W-:Y:S05]  /*3780*/  BSYNC.RECONVERGENT B1 ;  /* 0x0000000000017941 */ /* 0x000fea0003800200 */
.L_x_20947:
        /* <DEDUP_REMOVED lines=37> */
.L_x_20951:
        /* <DEDUP_REMOVED lines=17> */
.L_x_20952:
[----:B------:R-:W-:Y:S05]  /*3af0*/  BSYNC.RECONVERGENT B1 ;  /* 0x0000000000017941 */ /* 0x000fea0003800200 */
.L_x_20950:
        /* <DEDUP_REMOVED lines=38> */
.L_x_20954:
        /* <DEDUP_REMOVED lines=17> */
.L_x_20955:
[----:B------:R-:W-:Y:S05]  /*3e70*/  BSYNC.RECONVERGENT B1 ;  /* 0x0000000000017941 */ /* 0x000fea0003800200 */
.L_x_20953:
        /* <DEDUP_REMOVED lines=38> */
.L_x_20957:
        /* <DEDUP_REMOVED lines=17> */
.L_x_20958:
[----:B------:R-:W-:Y:S05]  /*41f0*/  BSYNC.RECONVERGENT B1 ;  /* 0x0000000000017941 */ /* 0x000fea0003800200 */
.L_x_20956:
        /* <DEDUP_REMOVED lines=40> */
.L_x_20960:
        /* <DEDUP_REMOVED lines=17> */
.L_x_20961:
[----:B------:R-:W-:Y:S05]  /*4590*/  BSYNC.RECONVERGENT B1 ;  /* 0x0000000000017941 */ /* 0x000fea0003800200 */
.L_x_20959:
        /* <DEDUP_REMOVED lines=40> */
.L_x_20963:
        /* <DEDUP_REMOVED lines=17> */
.L_x_20964:
[----:B------:R-:W-:Y:S05]  /*4930*/  BSYNC.RECONVERGENT B1 ;  /* 0x0000000000017941 */ /* 0x000fea0003800200 */
.L_x_20962:
        /* <DEDUP_REMOVED lines=38> */
.L_x_20966:
        /* <DEDUP_REMOVED lines=17> */
.L_x_20967:
[----:B------:R-:W-:Y:S05]  /*4cb0*/  BSYNC.RECONVERGENT B1 ;  /* 0x0000000000017941 */ /* 0x000fea0003800200 */
.L_x_20965:
        /* <DEDUP_REMOVED lines=15> */
.L_x_20943:
        /* <DEDUP_REMOVED lines=37> */
.L_x_20971:
        /* <DEDUP_REMOVED lines=15> */
.L_x_20972:
[----:B------:R-:W-:Y:S05]  /*50f0*/  BSYNC.RECONVERGENT B1 ;  /* 0x0000000000017941 */ /* 0x000fea0003800200 */
.L_x_20970:
        /* <DEDUP_REMOVED lines=39> */
.L_x_20974:
[----:B------:R-:W-:Y:S01]  /*5370*/  MOV R26, R18 ;  /* 0x00000012001a7202 */ /* 0x000fe20000000f00 */
[----:B------:R-:W-:Y:S01]  /*5380*/  IMAD.MOV.U32 R13, RZ, RZ, R19 ;  /* 0x000000ffff0d7224 */ /* 0x000fe200078e0013 */
[----:B------:R-:W-:Y:S02]  /*5390*/  MOV R14, R6 ;  /* 0x00000006000e7202 */ /* 0x000fe40000000f00 */
[----:B------:R-:W-:Y:S02]  /*53a0*/  MOV R11, R7 ;  /* 0x00000007000b7202 */ /* 0x000fe40000000f00 */
[----:B------:R-:W-:-:S07]  /*53b0*/  MOV R12, 0x53d0 ;  /* 0x000053d0000c7802 */ /* 0x000fce0000000f00 */
[----:B------:R-:W-:Y:S05]  /*53c0*/  CALL.REL.NOINC `($__internal_452_$__cuda_sm20_div_s64) ;  /* 0x0000001400b87944 */ /* 0x000fea0003c00000 */
        /* <DEDUP_REMOVED lines=11> */
.L_x_20975:
[----:B------:R-:W-:Y:S05]  /*5480*/  BSYNC.RECONVERGENT B1 ;  /* 0x0000000000017941 */ /* 0x000fea0003800200 */
.L_x_20973:
        /* <DEDUP_REMOVED lines=40> */
.L_x_20977:
        /* <DEDUP_REMOVED lines=17> */
.L_x_20978:
[----:B------:R-:W-:Y:S05]  /*5820*/  BSYNC.RECONVERGENT B1 ;  /* 0x0000000000017941 */ /* 0x000fea0003800200 */
.L_x_20976:
        /* <DEDUP_REMOVED lines=40> */
.L_x_20980:
[----:B------:R-:W-:Y:S01]  /*5ab0*/  MOV R26, R18 ;  /* 0x00000012001a7202 */ /* 0x000fe20000000f00 */
[----:B------:R-:W-:Y:S01]  /*5ac0*/  IMAD.MOV.U32 R14, RZ, RZ, R20 ;  /* 0x000000ffff0e7224 */ /* 0x000fe200078e0014 */
[----:B------:R-:W-:Y:S02]  /*5ad0*/  MOV R13, R19 ;  /* 0x00000013000d7202 */ /* 0x000fe40000000f00 */
[----:B------:R-:W-:Y:S02]  /*5ae0*/  MOV R11, R21 ;  /* 0x00000015000b7202 */ /* 0x000fe40000000f00 */
[----:B------:R-:W-:-:S07]  /*5af0*/  MOV R12, 0x5b10 ;  /* 0x00005b10000c7802 */ /* 0x000fce0000000f00 */
[----:B------:R-:W-:Y:S05]  /*5b00*/  CALL.REL.NOINC `($__internal_452_$__cuda_sm20_div_s64) ;  /* 0x0000000c00e87944 */ /* 0x000fea0003c00000 */
        /* <DEDUP_REMOVED lines=11> */
.L_x_20981:
[----:B------:R-:W-:Y:S05]  /*5bc0*/  BSYNC.RECONVERGENT B1 ;  /* 0x0000000000017941 */ /* 0x000fea0003800200 */
.L_x_20979:
        /* <DEDUP_REMOVED lines=11> */
.L_x_20969:
        /* <DEDUP_REMOVED lines=35> */
.L_x_20984:
[----:B------:R-:W-:Y:S01]  /*5eb0*/  MOV R26, R18 ;  /* 0x00000012001a7202 */ /* 0x000fe20000000f00 */
[----:B------:R-:W-:Y:S01]  /*5ec0*/  IMAD.MOV.U32 R13, RZ, RZ, R19 ;  /* 0x000000ffff0d7224 */ /* 0x000fe200078e0013 */
[----:B------:R-:W-:Y:S02]  /*5ed0*/  MOV R14, R4 ;  /* 0x00000004000e7202 */ /* 0x000fe40000000f00 */
[----:B------:R-:W-:Y:S02]  /*5ee0*/  MOV R11, R5 ;  /* 0x00000005000b7202 */ /* 0x000fe40000000f00 */
[----:B------:R-:W-:-:S07]  /*5ef0*/  MOV R12, 0x5f10 ;  /* 0x00005f10000c7802 */ /* 0x000fce0000000f00 */
[----:B------:R-:W-:Y:S05]  /*5f00*/  CALL.REL.NOINC `($__internal_452_$__cuda_sm20_div_s64) ;  /* 0x0000000800e87944 */ /* 0x000fea0003c00000 */
        /* <DEDUP_REMOVED lines=8> */
.L_x_20985:
[----:B------:R-:W-:Y:S05]  /*5f90*/  BSYNC.RECONVERGENT B1 ;  /* 0x0000000000017941 */ /* 0x000fea0003800200 */
.L_x_20983:
        /* <DEDUP_REMOVED lines=39> */
.L_x_20987:
[----:B------:R-:W-:Y:S01]  /*6210*/  MOV R26, R18 ;  /* 0x00000012001a7202 */ /* 0x000fe20000000f00 */
[----:B------:R-:W-:Y:S01]  /*6220*/  IMAD.MOV.U32 R13, RZ, RZ, R19 ;  /* 0x000000ffff0d7224 */ /* 0x000fe200078e0013 */
[----:B------:R-:W-:Y:S02]  /*6230*/  MOV R14, R16 ;  /* 0x00000010000e7202 */ /* 0x000fe40000000f00 */
[----:B------:R-:W-:Y:S02]  /*6240*/  MOV R11, R17 ;  /* 0x00000011000b7202 */ /* 0x000fe40000000f00 */
[----:B------:R-:W-:-:S07]  /*6250*/  MOV R12, 0x6270 ;  /* 0x00006270000c7802 */ /* 0x000fce0000000f00 */
[----:B------:R-:W-:Y:S05]  /*6260*/  CALL.REL.NOINC `($__internal_452_$__cuda_sm20_div_s64) ;  /* 0x0000000800107944 */ /* 0x000fea0003c00000 */
        /* <DEDUP_REMOVED lines=11> */
.L_x_20988:
[----:B------:R-:W-:Y:S05]  /*6320*/  BSYNC.RECONVERGENT B1 ;  /* 0x0000000000017941 */ /* 0x000fea0003800200 */
.L_x_20986:
        /* <DEDUP_REMOVED lines=11> */
.L_x_20982:
        /* <DEDUP_REMOVED lines=31> */
.L_x_20990:
[----:B------:R-:W-:Y:S01]  /*65d0*/  IMAD.MOV.U32 R24, RZ, RZ, R20 ;  /* 0x000000ffff187224 */ /* 0x000fe200078e0014 */
[----:B------:R-:W-:-:S07]  /*65e0*/  MOV R26, 0x6600 ;  /* 0x00006600001a7802 */ /* 0x000fce0000000f00 */
[----:B------:R-:W-:Y:S05]  /*65f0*/  CALL.REL.NOINC `($__internal_453_$__cuda_sm20_rem_s64) ;  /* 0x0000000800787944 */ /* 0x000fea0003c00000 */
[----:B------:R-:W-:Y:S02]  /*6600*/  MOV R4, R6 ;  /* 0x0000000600047202 */ /* 0x000fe40000000f00 */
[----:B------:R-:W-:-:S07]  /*6610*/  MOV R5, R7 ;  /* 0x0000000700057202 */ /* 0x000fce0000000f00 */
.L_x_20991:
[----:B------:R-:W-:Y:S05]  /*6620*/  BSYNC.RECONVERGENT B1 ;  /* 0x0000000000017941 */ /* 0x000fea0003800200 */
.L_x_20989:
        /* <DEDUP_REMOVED lines=9> */
.L_x_20942:
[----:B------:R-:W2:Y:S04]  /*66c0*/  LDG.E.U16 R8, desc[UR12][R8.64] ;  /* 0x0000000c08087981 */ /* 0x000ea8000c1e1500 */
[----:B--2---:R1:W-:Y:S02]  /*66d0*/  STS.U16 [R3], R8 ;  /* 0x0000000803007388 */ /* 0x0043e40000000400 */
.L_x_20941:
[----:B------:R-:W-:Y:S05]  /*66e0*/  BSYNC.RECONVERGENT B0 ;  /* 0x0000000000007941 */ /* 0x000fea0003800200 */
.L_x_20893:
[----:B------:R-:W-:Y:S01]  /*66f0*/  BAR.SYNC.DEFER_BLOCKING 0x0 ;  /* 0x0000000000007b1d */ /* 0x000fe20000010000 */
[----:B------:R-:W-:Y:S02]  /*6700*/  ISETP.GE.U32.AND P0, PT, R2, 0x42, PT ;  /* 0x000000420200780c */ /* 0x000fe40003f06070 */
[----:B------:R-:W-:-:S11]  /*6710*/  ISETP.GT.U32.AND P1, PT, R0, 0x1f, PT ;  /* 0x0000001f0000780c */ /* 0x000fd60003f24070 */
[----:B------:R-:W-:Y:S05]  /*6720*/  @!P0 BRA `(.L_x_20992) ;  /* 0x0000000000308947 */ /* 0x000fea0003800000 */
.L_x_20993:
        /* <DEDUP_REMOVED lines=12> */
.L_x_20992:
        /* <DEDUP_REMOVED lines=44> */
        .weak           $__internal_452_$__cuda_sm20_div_s64
        .type           $__internal_452_$__cuda_sm20_div_s64,@function
        .size           $__internal_452_$__cuda_sm20_div_s64,($__internal_453_$__cuda_sm20_rem_s64 - $__internal_452_$__cuda_sm20_div_s64)
$__internal_452_$__cuda_sm20_div_s64:
        /* <DEDUP_REMOVED lines=82> */
[----:B------:R-:W-:Y:S06]  /*6fd0*/  RET.REL.NODEC R12 `(contiguous_nansum2_i16) ;  /* 0xffffff900c087950 */ /* 0x000fec0003c3ffff */
        .weak           $__internal_453_$__cuda_sm20_rem_s64
        .type           $__internal_453_$__cuda_sm20_rem_s64,@function
        .size           $__internal_453_$__cuda_sm20_rem_s64,(.L_x_32656 - $__internal_453_$__cuda_sm20_rem_s64)
$__internal_453_$__cuda_sm20_rem_s64:
        /* <DEDUP_REMOVED lines=76> */
[----:B------:R-:W-:Y:S06]  /*74a0*/  RET.REL.NODEC R26 `(contiguous_nansum2_i16) ;  /* 0xffffff881ad47950 */ /* 0x000fec0003c3ffff */
.L_x_20994:
        /* <DEDUP_REMOVED lines=13> */
.L_x_32656:


//--------------------- .text.uncontiguous_nansum_i16 --------------------------
	.section	.text.uncontiguous_nansum_i16,"ax",@progbits
	.align	128
        .global         uncontiguous_nansum_i16
        .type           uncontiguous_nansum_i16,@function
        .size           uncontiguous_nansum_i16,(.L_x_32658 - uncontiguous_nansum_i16)
        .other          uncontiguous_nansum_i16,@"STO_CUDA_ENTRY STV_DEFAULT"
uncontiguous_nansum_i16:
.text.uncontiguous_nansum_i16:
        /* <DEDUP_REMOVED lines=37> */
.L_x_21023:
        /* <DEDUP_REMOVED lines=32> */
.L_x_21000:
[----:B------:R-:W-:Y:S01]  /*0450*/  MOV R26, R6 ;  /* 0x00000006001a7202 */ /* 0x000fe20000000f00 */
[----:B------:R-:W-:Y:S01]  /*0460*/  IMAD.MOV.U32 R13, RZ, RZ, R9 ;  /* 0x000000ffff0d7224 */ /* 0x000fe200078e0009 */
[----:B------:R-:W-:Y:S01]  /*0470*/  MOV R14, R40 ;  /* 0x00000028000e7202 */ /* 0x000fe20000000f00 */
[----:B------:R-:W-:Y:S01]  /*0480*/  IMAD.MOV.U32 R11, RZ, RZ, R41 ;  /* 0x000000ffff0b7224 */ /* 0x000fe200078e0029 */
[----:B------:R-:W-:-:S07]  /*0490*/  MOV R12, 0x4b0 ;  /* 0x000004b0000c7802 */ /* 0x000fce0000000f00 */
[----:B-1----:R-:W-:Y:S05]  /*04a0*/  CALL.REL.NOINC `($__internal_454_$__cuda_sm20_div_s64) ;  /* 0x0000006400187944 */ /* 0x002fea0003c00000 */
        /* <DEDUP_REMOVED lines=10> */
.L_x_21001:
[----:B------:R-:W-:Y:S05]  /*0550*/  BSYNC.RECONVERGENT B1 ;  /* 0x0000000000017941 */ /* 0x000fea0003800200 */
.L_x_20999:
        /* <DEDUP_REMOVED lines=33> */
.L_x_21003:
[----:B------:R-:W-:Y:S01]  /*0770*/  IMAD.MOV.U32 R26, RZ, RZ, R20 ;  /* 0x000000ffff1a7224 */ /* 0x000fe200078e0014 */
[----:B------:R-:W-:Y:S01]  /*0780*/  MOV R13, R7 ;  /* 0x00000007000d7202 */ /* 0x000fe20000000f00 */
[----:B------:R-:W-:Y:S01]  /*0790*/  IMAD.MOV.U32 R14, RZ, RZ, R40 ;  /* 0x000000ffff0e7224 */ /* 0x000fe200078e0028 */
[----:B------:R-:W-:Y:S02]  /*07a0*/  MOV R11, R41 ;  /* 0x00000029000b7202 */ /* 0x000fe40000000f00 */
[----:B------:R-:W-:-:S07]  /*07b0*/  MOV R12, 0x7d0 ;  /* 0x000007d0000c7802 */ /* 0x000fce0000000f00 */
[----:B------:R-:W-:Y:S05]  /*07c0*/  CALL.REL.NOINC `($__internal_454_$__cuda_sm20_div_s64) ;  /* 0x0000006000507944 */ /* 0x000fea0003c00000 */
        /* <DEDUP_REMOVED lines=9> */
.L_x_21004:
[----:B------:R-:W-:Y:S05]  /*0860*/  BSYNC.RECONVERGENT B1 ;  /* 0x0000000000017941 */ /* 0x000fea0003800200 */
.L_x_21002:
        /* <DEDUP_REMOVED lines=34> */
.L_x_21006:
[----:B------:R-:W-:Y:S01]  /*0a90*/  MOV R26, R34 ;  /* 0x00000022001a7202 */ /* 0x000fe20000000f00 */
[----:B------:R-:W-:Y:S01]  /*0aa0*/  IMAD.MOV.U32 R13, RZ, RZ, R35 ;  /* 0x000000ffff0d7224 */ /* 0x000fe200078e0023 */
[----:B------:R-:W-:Y:S01]  /*0ab0*/  MOV R14, R20 ;  /* 0x00000014000e7202 */ /* 0x000fe20000000f00 */
[----:B------:R-:W-:Y:S01]  /*0ac0*/  IMAD.MOV.U32 R11, RZ, RZ, R21 ;  /* 0x000000ffff0b7224 */ /* 0x000fe200078e0015 */
[----:B------:R-:W-:-:S07]  /*0ad0*/  MOV R12, 0xaf0 ;  /* 0x00000af0000c7802 */ /* 0x000fce0000000f00 */
[----:B------:R-:W-:Y:S05]  /*0ae0*/  CALL.REL.NOINC `($__internal_454_$__cuda_sm20_div_s64) ;  /* 0x0000005c00887944 */ /* 0x000fea0003c00000 */
        /* <DEDUP_REMOVED lines=10> */
.L_x_21007:
[----:B------:R-:W-:Y:S05]  /*0b90*/  BSYNC.RECONVERGENT B1 ;  /* 0x0000000000017941 */ /* 0x000fea0003800200 */
.L_x_21005:
        /* <DEDUP_REMOVED lines=34> */
.L_x_21009:
        /* <DEDUP_REMOVED lines=16> */
.L_x_21010:
[----:B------:R-:W-:Y:S05]  /*0ec0*/  BSYNC.RECONVERGENT B1 ;  /* 0x0000000000017941 */ /* 0x000fea0003800200 */
.L_x_21008:
        /* <DEDUP_REMOVED lines=36> */
.L_x_21012:
        /* <DEDUP_REMOVED lines=16> */
.L_x_21013:
[----:B------:R-:W-:Y:S05]  /*1210*/  BSYNC.RECONVERGENT B1 ;  /* 0x0000000000017941 */ /* 0x000fea0003800200 */
.L_x_21011:
        /* <DEDUP_REMOVED lines=35> */
.L_x_21015:
[----:B------:R-:W-:Y:S01]  /*1450*/  IMAD.MOV.U32 R26, RZ, RZ, R34 ;  /* 0x000000ffff1a7224 */ /* 0x000fe200078e0022 */
[----:B------:R-:W-:Y:S01]  /*1460*/  MOV R13, R35 ;  /* 0x00000023000d7202 */ /* 0x000fe20000000f00 */
[----:B------:R-:W-:Y:S01]  /*1470*/  IMAD.MOV.U32 R14, RZ, RZ, R20 ;  /* 0x000000ffff0e7224 */ /* 0x000fe200078e0014 */
[----:B------:R-:W-:Y:S02]  /*1480*/  MOV R11, R21 ;  /* 0x00000015000b7202 */ /* 0x000fe40000000f00 */
[----:B------:R-:W-:-:S07]  /*1490*/  MOV R12, 0x14b0 ;  /* 0x000014b0000c7802 */ /* 0x000fce0000000f00 */
[----:B------:R-:W-:Y:S05]  /*14a0*/  CALL.REL.NOINC `($__internal_454_$__cuda_sm20_div_s64) ;  /* 0x0000005400187944 */ /* 0x000fea0003c00000 */
        /* <DEDUP_REMOVED lines=10> */
.L_x_21016:
[----:B------:R-:W-:Y:S05]  /*1550*/  BSYNC.RECONVERGENT B1 ;  /* 0x0000000000017941 */ /* 0x000fea0003800200 */
.L_x_21014:
        /* <DEDUP_REMOVED lines=34> */
.L_x_21018:
[----:B------:R-:W-:Y:S01]  /*1780*/  IMAD.MOV.U32 R26, RZ, RZ, R38 ;  /* 0x000000ffff1a7224 */ /* 0x000fe200078e0026 */
[----:B------:R-:W-:Y:S01]  /*1790*/  MOV R13, R39 ;  /* 0x00000027000d7202 */ /* 0x000fe20000000f00 */
[----:B------:R-:W-:Y:S01]  /*17a0*/  IMAD.MOV.U32 R14, RZ, RZ, R20 ;  /* 0x000000ffff0e7224 */ /* 0x000fe200078e0014 */
[----:B------:R-:W-:Y:S02]  /*17b0*/  MOV R11, R21 ;  /* 0x00000015000b7202 */ /* 0x000fe40000000f00 */
[----:B------:R-:W-:-:S07]  /*17c0*/  MOV R12, 0x17e0 ;  /* 0x000017e0000c7802 */ /* 0x000fce0000000f00 */
[----:B------:R-:W-:Y:S05]  /*17d0*/  CALL.REL.NOINC `($__internal_454_$__cuda_sm20_div_s64) ;  /* 0x00000050004c7944 */ /* 0x000fea0003c00000 */
        /* <DEDUP_REMOVED lines=10> */
.L_x_21019:
[----:B------:R-:W-:Y:S05]  /*1880*/  BSYNC.RECONVERGENT B1 ;  /* 0x0000000000017941 */ /* 0x000fea0003800200 */
.L_x_21017:
        /* <DEDUP_REMOVED lines=35> */
.L_x_21021:
[----:B------:R-:W-:Y:S01]  /*1ac0*/  MOV R26, R34 ;  /* 0x00000022001a7202 */ /* 0x000fe20000000f00 */
[----:B------:R-:W-:Y:S01]  /*1ad0*/  IMAD.MOV.U32 R13, RZ, RZ, R35 ;  /* 0x000000ffff0d7224 */ /* 0x000fe200078e0023 */
[----:B------:R-:W-:Y:S01]  /*1ae0*/  MOV R14, R20 ;  /* 0x00000014000e7202 */ /* 0x000fe20000000f00 */
[----:B------:R-:W-:Y:S01]  /*1af0*/  IMAD.MOV.U32 R11, RZ, RZ, R21 ;  /* 0x000000ffff0b7224 */ /* 0x000fe200078e0015 */
[----:B------:R-:W-:-:S07]  /*1b00*/  MOV R12, 0x1b20 ;  /* 0x00001b20000c7802 */ /* 0x000fce0000000f00 */
[----:B------:R-:W-:Y:S05]  /*1b10*/  CALL.REL.NOINC `($__internal_454_$__cuda_sm20_div_s64) ;  /* 0x0000004c007c7944 */ /* 0x000fea0003c00000 */
        /* <DEDUP_REMOVED lines=10> */
.L_x_21022:
[----:B------:R-:W-:Y:S05]  /*1bc0*/  BSYNC.RECONVERGENT B1 ;  /* 0x0000000000017941 */ /* 0x000fea0003800200 */
.L_x_21020:
        /* <DEDUP_REMOVED lines=8> */
.L_x_20998:
        /* <DEDUP_REMOVED lines=35> */
.L_x_21026:
        /* <DEDUP_REMOVED lines=16> */
.L_x_21027:
[----:B------:R-:W-:Y:S05]  /*1f80*/  BSYNC.RECONVERGENT B1 ;  /* 0x0000000000017941 */ /* 0x000fea0003800200 */
.L_x_21025:
        /* <DEDUP_REMOVED lines=34> */
.L_x_21029:
        /* <DEDUP_REMOVED lines=16> */
.L_x_21030:
[----:B------:R-:W-:Y:S05]  /*22b0*/  BSYNC.RECONVERGENT B1 ;  /* 0x0000000000017941 */ /* 0x000fea0003800200 */
.L_x_21028:
        /* <DEDUP_REMOVED lines=35> */
.L_x_21032:
        /* <DEDUP_REMOVED lines=16> */
.L_x_21033:
[----:B------:R-:W-:Y:S05]  /*25f0*/  BSYNC.RECONVERGENT B1 ;  /* 0x0000000000017941 */ /* 0x000fea0003800200 */
.L_x_21031:
        /* <DEDUP_REMOVED lines=35> */
.L_x_21035:
[----:B------:R-:W-:Y:S01]  /*2830*/  IMAD.MOV.U32 R26, RZ, RZ, R18 ;  /* 0x000000ffff1a7224 */ /* 0x000fe200078e0012 */
[----:B------:R-:W-:Y:S01]  /*2840*/  MOV R13, R19 ;  /* 0x00000013000d7202 */ /* 0x000fe20000000f00 */
[----:B------:R-:W-:Y:S01]  /*2850*/  IMAD.MOV.U32 R14, RZ, RZ, R16 ;  /* 0x000000ffff0e7224 */ /* 0x000fe200078e0010 */
[----:B------:R-:W-:Y:S02]  /*2860*/  MOV R11, R17 ;  /* 0x00000011000b7202 */ /* 0x000fe40000000f00 */
[----:B------:R-:W-:-:S07]  /*2870*/  MOV R12, 0x2890 ;  /* 0x00002890000c7802 */ /* 0x000fce0000000f00 */
[----:B------:R-:W-:Y:S05]  /*2880*/  CALL.REL.NOINC `($__internal_454_$__cuda_sm20_div_s64) ;  /* 0x0000004000207944 */ /* 0x000fea0003c00000 */
        /* <DEDUP_REMOVED lines=10> */
.L_x_21036:
[----:B------:R-:W-:Y:S05]  /*2930*/  BSYNC.RECONVERGENT B1 ;  /* 0x0000000000017941 */ /* 0x000fea0003800200 */
.L_x_21034:
[----:B------:R-:W-:Y:S01]  /*2940*/  IMAD R11, R11, R34, RZ ;  /* 0x000000220b0b7224 */ /* 0x000fe200078e02ff */
[----:B------:R-:W-:Y:S01]  /*2950*/  IADD3 R8, PT, PT, R8, -0x2, RZ ;  /* 0xfffffffe08087810 */ /* 0x000fe20007ffe0ff */
[----:B------:R-:W-:Y:S02]  /*2960*/  IMAD.MOV.U32 R38, RZ, RZ, R22 ;  /* 0x000000ffff267224 */ /* 0x000fe400078e0016 */
[-C--:B------:R-:W-:Y:S02]  /*2970*/  IMAD R11, R35, R10.reuse, R11 ;  /* 0x0000000a230b7224 */ /* 0x080fe400078e020b */
[----:B------:R-:W-:-:S04]  /*2980*/  IMAD.WIDE.U32 R22, R34, R10, R38 ;  /* 0x0000000a22167225 */ /* 0x000fc800078e0026 */
[----:B------:R-:W-:-:S07]  /*2990*/  IMAD.IADD R23, R23, 0x1, R11 ;  /* 0x0000000117177824 */ /* 0x000fce00078e020b */
.L_x_21024:
        /* <DEDUP_REMOVED lines=31> */
.L_x_21038:
[----:B------:R-:W-:Y:S01]  /*2b90*/  MOV R18, R6 ;  /* 0x0000000600127202 */ /* 0x000fe20000000f00 */
[----:B------:R-:W-:Y:S01]  /*2ba0*/  IMAD.MOV.U32 R21, RZ, RZ, R9 ;  /* 0x000000ffff157224 */ /* 0x000fe200078e0009 */
[----:B------:R-:W-:Y:S01]  /*2bb0*/  MOV R24, R16 ;  /* 0x0000001000187202 */ /* 0x000fe20000000f00 */
[----:B------:R-:W-:Y:S01]  /*2bc0*/  IMAD.MOV.U32 R19, RZ, RZ, R17 ;  /* 0x000000ffff137224 */ /* 0x000fe200078e0011 */
[----:B------:R-:W-:-:S07]  /*2bd0*/  MOV R26, 0x2bf0 ;  /* 0x00002bf0001a7802 */ /* 0x000fce0000000f00 */
[----:B------:R-:W-:Y:S05]  /*2be0*/  CALL.REL.NOINC `($__internal_455_$__cuda_sm20_rem_s64) ;  /* 0x0000004000947944 */ /* 0x000fea0003c00000 */
.L_x_21039:
[----:B------:R-:W-:Y:S05]  /*2bf0*/  BSYNC.RECONVERGENT B1 ;  /* 0x0000000000017941 */ /* 0x000fea0003800200 */
.L_x_21037:
        /* <DEDUP_REMOVED lines=30> */
.L_x_21041:
[----:B------:R-:W-:Y:S01]  /*2de0*/  MOV R24, R16 ;  /* 0x0000001000187202 */ /* 0x000fe20000000f00 */
[----:B------:R-:W-:Y:S01]  /*2df0*/  IMAD.MOV.U32 R19, RZ, RZ, R17 ;  /* 0x000000ffff137224 */ /* 0x000fe200078e0011 */
[----:B------:R-:W-:Y:S01]  /*2e00*/  MOV R18, R20 ;  /* 0x0000001400127202 */ /* 0x000fe20000000f00 */
[----:B------:R-:W-:Y:S01]  /*2e10*/  IMAD.MOV.U32 R21, RZ, RZ, R7 ;  /* 0x000000ffff157224 */ /* 0x000fe200078e0007 */
[----:B------:R-:W-:-:S07]  /*2e20*/  MOV R26, 0x2e40 ;  /* 0x00002e40001a7802 */ /* 0x000fce0000000f00 */
[----:B------:R-:W-:Y:S05]  /*2e30*/  CALL.REL.NOINC `($__internal_455_$__cuda_sm20_rem_s64) ;  /* 0x0000004000007944 */ /* 0x000fea0003c00000 */
[----:B------:R-:W-:Y:S01]  /*2e40*/  MOV R6, R10 ;  /* 0x0000000a00067202 */ /* 0x000fe20000000f00 */
[----:B------:R-:W-:-:S07]  /*2e50*/  IMAD.MOV.U32 R7, RZ, RZ, R11 ;  /* 0x000000ffff077224 */ /* 0x000fce00078e000b */
.L_x_21042:
[----:B------:R-:W-:Y:S05]  /*2e60*/  BSYNC.RECONVERGENT B1 ;  /* 0x0000000000017941 */ /* 0x000fea0003800200 */
.L_x_21040:
[----:B------:R-:W-:Y:S02]  /*2e70*/  IMAD R7, R7, R8, RZ ;  /* 0x0000000807077224 */ /* 0x000fe400078e02ff */
[----:B------:R-:W-:-:S04]  /*2e80*/  IMAD.WIDE.U32 R22, R8, R6, R22 ;  /* 0x0000000608167225 */ /* 0x000fc800078e0016 */
[----:B------:R-:W-:-:S05]  /*2e90*/  IMAD R7, R9, R6, R7 ;  /* 0x0000000609077224 */ /* 0x000fca00078e0207 */
[----:B------:R-:W-:-:S07]  /*2ea0*/  IADD3 R23, PT, PT, R23, R7, RZ ;  /* 0x0000000717177210 */ /* 0x000fce0007ffe0ff */
.L_x_20997:
        /* <DEDUP_REMOVED lines=10> */
.L_x_20996:
        /* <DEDUP_REMOVED lines=22> */
.L_x_21070:
        /* <DEDUP_REMOVED lines=32> */
.L_x_21047:
[----:B------:R-:W-:Y:S01]  /*32b0*/  IMAD.MOV.U32 R26, RZ, RZ, R10 ;  /* 0x000000ffff1a7224 */ /* 0x000fe200078e000a */
[----:B------:R-:W-:Y:S01]  /*32c0*/  MOV R13, R15 ;  /* 0x0000000f000d7202 */ /* 0x000fe20000000f00 */
[----:B------:R-:W-:Y:S01]  /*32d0*/  IMAD.MOV.U32 R14, RZ, RZ, R20 ;  /* 0x000000ffff0e7224 */ /* 0x000fe200078e0014 */
[----:B------:R-:W-:Y:S02]  /*32e0*/  MOV R11, R21 ;  /* 0x00000015000b7202 */ /* 0x000fe40000000f00 */
[----:B------:R-:W-:-:S07]  /*32f0*/  MOV R12, 0x3310 ;  /* 0x00003310000c7802 */ /* 0x000fce0000000f00 */
[----:B-123--:R-:W-:Y:S05]  /*3300*/  CALL.REL.NOINC `($__internal_454_$__cuda_sm20_div_s64) ;  /* 0x0000003400807944 */ /* 0x00efea0003c00000 */
        /* <DEDUP_REMOVED lines=10> */
.L_x_21048:
[----:B------:R-:W-:Y:S05]  /*33b0*/  BSYNC.RECONVERGENT B1 ;  /* 0x0000000000017941 */ /* 0x000fea0003800200 */
.L_x_21046:
        /* <DEDUP_REMOVED lines=38> */
.L_x_21050:
[----:B------:R-:W-:Y:S01]  /*3620*/  IMAD.MOV.U32 R26, RZ, RZ, R36 ;  /* 0x000000ffff1a7224 */ /* 0x000fe200078e0024 */
[----:B------:R-:W-:Y:S01]  /*3630*/  MOV R13, R37 ;  /* 0x00000025000d7202 */ /* 0x000fe20000000f00 */
[----:B------:R-:W-:Y:S01]  /*3640*/  IMAD.MOV.U32 R14, RZ, RZ, R38 ;  /* 0x000000ffff0e7224 */ /* 0x000fe200078e0026 */
[----:B------:R-:W-:Y:S02]  /*3650*/  MOV R11, R39 ;  /* 0x00000027000b7202 */ /* 0x000fe40000000f00 */
[----:B------:R-:W-:-:S07]  /*3660*/  MOV R12, 0x3680 ;  /* 0x00003680000c7802 */ /* 0x000fce0000000f00 */
[----:B-1----:R-:W-:Y:S05]  /*3670*/  CALL.REL.NOINC `($__internal_454_$__cuda_sm20_div_s64) ;  /* 0x0000003000a47944 */ /* 0x002fea0003c00000 */
        /* <DEDUP_REMOVED lines=11> */
.L_x_21051:
[----:B------:R-:W-:Y:S05]  /*3730*/  BSYNC.RECONVERGENT B1 ;  /* 0x0000000000017941 */ /* 0x000fea0003800200 */
.L_x_21049:
        /* <DEDUP_REMOVED lines=38> */
.L_x_21053:
[----:B------:R-:W-:Y:S01]  /*39a0*/  MOV R26, R36 ;  /* 0x00000024001a7202 */ /* 0x000fe20000000f00 */
[----:B------:R-:W-:Y:S01]  /*39b0*/  IMAD.MOV.U32 R13, RZ, RZ, R37 ;  /* 0x000000ffff0d7224 */ /* 0x000fe200078e0025 */
[----:B------:R-:W-:Y:S01]  /*39c0*/  MOV R14, R38 ;  /* 0x00000026000e7202 */ /* 0x000fe20000000f00 */
[----:B------:R-:W-:Y:S01]  /*39d0*/  IMAD.MOV.U32 R11, RZ, RZ, R39 ;  /* 0x000000ffff0b7224 */ /* 0x000fe200078e0027 */
[----:B------:R-:W-:-:S07]  /*39e0*/  MOV R12, 0x3a00 ;  /* 0x00003a00000c7802 */ /* 0x000fce0000000f00 */
[----:B-1----:R-:W-:Y:S05]  /*39f0*/  CALL.REL.NOINC `($__internal_454_$__cuda_sm20_div_s64) ;  /* 0x0000002c00c47944 */ /* 0x002fea0003c00000 */
        /* <DEDUP_REMOVED lines=11> */
.L_x_21054:
[----:B------:R-:W-:Y:S05]  /*3ab0*/  BSYNC.RECONVERGENT B1 ;  /* 0x0000000000017941 */ /* 0x000fea0003800200 */
.L_x_21052:
        /* <DEDUP_REMOVED lines=37> */
.L_x_21056:
        /* <DEDUP_REMOVED lines=17> */
.L_x_21057:
[----:B------:R-:W-:Y:S05]  /*3e20*/  BSYNC.RECONVERGENT B1 ;  /* 0x0000000000017941 */ /* 0x000fea0003800200 */
.L_x_21055:
        /* <DEDUP_REMOVED lines=38> */
.L_x_21059:
        /* <DEDUP_REMOVED lines=17> */
.L_x_21060:
[----:B------:R-:W-:Y:S05]  /*41a0*/  BSYNC.RECONVERGENT B1 ;  /* 0x0000000000017941 */ /* 0x000fea0003800200 */
.L_x_21058:
        /* <DEDUP_REMOVED lines=38> */
.L_x_21062:
        /* <DEDUP_REMOVED lines=17> */
.L_x_21063:
[----:B------:R-:W-:Y:S05]  /*4520*/  BSYNC.RECONVERGENT B1 ;  /* 0x0000000000017941 */ /* 0x000fea0003800200 */
.L_x_21061:
        /* <DEDUP_REMOVED lines=37> */
.L_x_21065:
        /* <DEDUP_REMOVED lines=17> */
.L_x_21066:
[----:B------:R-:W-:Y:S05]  /*4890*/  BSYNC.RECONVERGENT B1 ;  /* 0x0000000000017941 */ /* 0x000fea0003800200 */
.L_x_21064:
        /* <DEDUP_REMOVED lines=36> */
.L_x_21068:
        /* <DEDUP_REMOVED lines=17> */
.L_x_21069:
[----:B------:R-:W-:Y:S05]  /*4bf0*/  BSYNC.RECONVERGENT B1 ;  /* 0x0000000000017941 */ /* 0x000fea0003800200 */
.L_x_21067:
        /* <DEDUP_REMOVED lines=11> */
.L_x_21045:
        /* <DEDUP_REMOVED lines=36> */
.L_x_21073:
[----:B------:R-:W-:Y:S01]  /*4ef0*/  MOV R26, R10 ;  /* 0x0000000a001a7202 */ /* 0x000fe20000000f00 */
[----:B------:R-:W-:Y:S01]  /*4f00*/  IMAD.MOV.U32 R13, RZ, RZ, R15 ;  /* 0x000000ffff0d7224 */ /* 0x000fe200078e000f */
[----:B------:R-:W-:Y:S02]  /*4f10*/  MOV R14, R16 ;  /* 0x00000010000e7202 */ /* 0x000fe40000000f00 */
[----:B------:R-:W-:Y:S02]  /*4f20*/  MOV R11, R17 ;  /* 0x00000011000b7202 */ /* 0x000fe40000000f00 */
[----:B------:R-:W-:-:S07]  /*4f30*/  MOV R12, 0x4f50 ;  /* 0x00004f50000c7802 */ /* 0x000fce0000000f00 */
[----:B------:R-:W-:Y:S05]  /*4f40*/  CALL.REL.NOINC `($__internal_454_$__cuda_sm20_div_s64) ;  /* 0x0000001800707944 */ /* 0x000fea0003c00000 */
        /* <DEDUP_REMOVED lines=10> */
.L_x_21074:
[----:B------:R-:W-:Y:S05]  /*4ff0*/  BSYNC.RECONVERGENT B1 ;  /* 0x0000000000017941 */ /* 0x000fea0003800200 */
.L_x_21072:
        /* <DEDUP_REMOVED lines=41> */
.L_x_21076:
        /* <DEDUP_REMOVED lines=17> */
.L_x_21077:
[----:B------:R-:W-:Y:S05]  /*53a0*/  BSYNC.RECONVERGENT B1 ;  /* 0x0000000000017941 */ /* 0x000fea0003800200 */
.L_x_21075:
        /* <DEDUP_REMOVED lines=40> */
.L_x_21079:
[----:B------:R-:W-:Y:S01]  /*5630*/  MOV R26, R18 ;  /* 0x00000012001a7202 */ /* 0x000fe20000000f00 */
[----:B------:R-:W-:Y:S01]  /*5640*/  IMAD.MOV.U32 R14, RZ, RZ, R20 ;  /* 0x000000ffff0e7224 */ /* 0x000fe200078e0014 */
[----:B------:R-:W-:Y:S02]  /*5650*/  MOV R13, R19 ;  /* 0x00000013000d7202 */ /* 0x000fe40000000f00 */
[----:B------:R-:W-:Y:S02]  /*5660*/  MOV R11, R21 ;  /* 0x00000015000b7202 */ /* 0x000fe40000000f00 */
[----:B------:R-:W-:-:S07]  /*5670*/  MOV R12, 0x5690 ;  /* 0x00005690000c7802 */ /* 0x000fce0000000f00 */
[----:B------:R-:W-:Y:S05]  /*5680*/  CALL.REL.NOINC `($__internal_454_$__cuda_sm20_div_s64) ;  /* 0x0000001000a07944 */ /* 0x000fea0003c00000 */
        /* <DEDUP_REMOVED lines=11> */
.L_x_21080:
[----:B------:R-:W-:Y:S05]  /*5740*/  BSYNC.RECONVERGENT B1 ;  /* 0x0000000000017941 */ /* 0x000fea0003800200 */
.L_x_21078:
        /* <DEDUP_REMOVED lines=39> */
.L_x_21082:
        /* <DEDUP_REMOVED lines=17> */
.L_x_21083:
[----:B------:R-:W-:Y:S05]  /*5ad0*/  BSYNC.RECONVERGENT B1 ;  /* 0x0000000000017941 */ /* 0x000fea0003800200 */
.L_x_21081:
        /* <DEDUP_REMOVED lines=9> */
.L_x_21071:
        /* <DEDUP_REMOVED lines=34> */
.L_x_21086:
[----:B------:R-:W-:Y:S01]  /*5d90*/  MOV R26, R10 ;  /* 0x0000000a001a7202 */ /* 0x000fe20000000f00 */
[----:B------:R-:W-:Y:S01]  /*5da0*/  IMAD.MOV.U32 R14, RZ, RZ, R16 ;  /* 0x000000ffff0e7224 */ /* 0x000fe200078e0010 */
[----:B------:R-:W-:Y:S02]  /*5db0*/  MOV R13, R15 ;  /* 0x0000000f000d7202 */ /* 0x000fe40000000f00 */
[----:B------:R-:W-:Y:S02]  /*5dc0*/  MOV R11, R17 ;  /* 0x00000011000b7202 */ /* 0x000fe40000000f00 */
[----:B------:R-:W-:-:S07]  /*5dd0*/  MOV R12, 0x5df0 ;  /* 0x00005df0000c7802 */ /* 0x000fce0000000f00 */
[----:B------:R-:W-:Y:S05]  /*5de0*/  CALL.REL.NOINC `($__internal_454_$__cuda_sm20_div_s64) ;  /* 0x0000000800c87944 */ /* 0x000fea0003c00000 */
        /* <DEDUP_REMOVED lines=10> */
.L_x_21087:
[----:B------:R-:W-:Y:S05]  /*5e90*/  BSYNC.RECONVERGENT B1 ;  /* 0x0000000000017941 */ /* 0x000fea0003800200 */
.L_x_21085:
        /* <DEDUP_REMOVED lines=39> */
.L_x_21089:
        /* <DEDUP_REMOVED lines=17> */
.L_x_21090:
[----:B------:R-:W-:Y:S05]  /*6220*/  BSYNC.RECONVERGENT B1 ;  /* 0x0000000000017941 */ /* 0x000fea0003800200 */
.L_x_21088:
        /* <DEDUP_REMOVED lines=9> */
.L_x_21084:
        /* <DEDUP_REMOVED lines=30> */
.L_x_21092:
[----:B------:R-:W-:Y:S01]  /*64a0*/  IMAD.MOV.U32 R24, RZ, RZ, R18 ;  /* 0x000000ffff187224 */ /* 0x000fe200078e0012 */
[----:B------:R-:W-:Y:S02]  /*64b0*/  MOV R18, R10 ;  /* 0x0000000a00127202 */ /* 0x000fe40000000f00 */
[----:B------:R-:W-:Y:S02]  /*64c0*/  MOV R21, R15 ;  /* 0x0000000f00157202 */ /* 0x000fe40000000f00 */
[----:B------:R-:W-:-:S07]  /*64d0*/  MOV R26, 0x64f0 ;  /* 0x000064f0001a7802 */ /* 0x000fce0000000f00 */
[----:B------:R-:W-:Y:S05]  /*64e0*/  CALL.REL.NOINC `($__internal_455_$__cuda_sm20_rem_s64) ;  /* 0x0000000800547944 */ /* 0x000fea0003c00000 */
.L_x_21093:
[----:B------:R-:W-:Y:S05]  /*64f0*/  BSYNC.RECONVERGENT B1 ;  /* 0x0000000000017941 */ /* 0x000fea0003800200 */
.L_x_21091:
        /* <DEDUP_REMOVED lines=8> */
.L_x_21044:
[----:B------:R-:W0:Y:S02]  /*6580*/  LDCU.64 UR6, c[0x0][0x388] ;  /* 0x00007100ff0677ac */ /* 0x000e240008000a00 */
[----:B0-----:R-:W-:-:S04]  /*6590*/  LEA R4, P0, R6, UR6, 0x1 ;  /* 0x0000000606047c11 */ /* 0x001fc8000f8008ff */
[----:B------:R-:W-:-:S05]  /*65a0*/  LEA.HI.X R5, R6, UR7, R5, 0x1, P0 ;  /* 0x0000000706057c11 */ /* 0x000fca00080f0c05 */
[----:B------:R-:W2:Y:S04]  /*65b0*/  LDG.E.U16 R4, desc[UR8][R4.64] ;  /* 0x0000000804047981 */ /* 0x000ea8000c1e1500 */
[----:B--2---:R1:W-:Y:S02]  /*65c0*/  STS.U16 [R3], R4 ;  /* 0x0000000403007388 */ /* 0x0043e40000000400 */
.L_x_21043:
[----:B------:R-:W-:Y:S05]  /*65d0*/  BSYNC.RECONVERGENT B0 ;  /* 0x0000000000007941 */ /* 0x000fea0003800200 */
.L_x_20995:
[----:B------:R-:W-:Y:S01]  /*65e0*/  BAR.SYNC.DEFER_BLOCKING 0x0 ;  /* 0x0000000000007b1d */ /* 0x000fe20000010000 */
[----:B------:R-:W-:Y:S01]  /*65f0*/  UISETP.GE.U32.AND UP0, UPT, UR5, 0x42, UPT ;  /* 0x000000420500788c */ /* 0x000fe2000bf06070 */
[----:B------:R-:W-:-:S08]  /*6600*/  ISETP.GT.U32.AND P1, PT, R2, 0x1f, PT ;  /* 0x0000001f0200780c */ /* 0x000fd00003f24070 */
[----:B------:R-:W-:Y:S05]  /*6610*/  BRA.U !UP0, `(.L_x_21094) ;  /* 0x0000000108307547 */ /* 0x000fea000b800000 */
.L_x_21095:
        /* <DEDUP_REMOVED lines=12> */
.L_x_21094:
        /* <DEDUP_REMOVED lines=35> */
        .weak           $__internal_454_$__cuda_sm20_div_s64
        .type           $__internal_454_$__cuda_sm20_div_s64,@function
        .size           $__internal_454_$__cuda_sm20_div_s64,($__internal_455_$__cuda_sm20_rem_s64 - $__internal_454_$__cuda_sm20_div_s64)
$__internal_454_$__cuda_sm20_div_s64:
        /* <DEDUP_REMOVED lines=82> */
[----:B------:R-:W-:Y:S06]  /*6e30*/  RET.REL.NODEC R12 `(uncontiguous_nansum_i16) ;  /* 0xffffff900c707950 */ /* 0x000fec0003c3ffff */
        .weak           $__internal_455_$__cuda_sm20_rem_s64
        .type           $__internal_455_$__cuda_sm20_rem_s64,@function
        .size           $__internal_455_$__cuda_sm20_rem_s64,(.L_x_32658 - $__internal_455_$__cuda_sm20_rem_s64)
$__internal_455_$__cuda_sm20_rem_s64:
        /* <DEDUP_REMOVED lines=76> */
[----:B------:R-:W-:Y:S06]  /*7300*/  RET.REL.NODEC R26 `(uncontiguous_nansum_i16) ;  /* 0xffffff8c1a3c7950 */ /* 0x000fec0003c3ffff */
.L_x_21096:
        /* <DEDUP_REMOVED lines=15> */
.L_x_32658:


//--------------------- .text.contiguous_nansum_i16 --------------------------
	.section	.text.contiguous_nansum_i16,"ax",@progbits
	.align	128
        .global         contiguous_nansum_i16
        .type           contiguous_nansum_i16,@function
        .size           contiguous_nansum_i16,(.L_x_33360 - contiguous_nansum_i16)
        .other          contiguous_nansum_i16,@"STO_CUDA_ENTRY STV_DEFAULT"
contiguous_nansum_i16:
.text.contiguous_nansum_i16:
        /* <DEDUP_REMOVED lines=36> */
.L_x_21098:
[----:B------:R-:W-:Y:S05]  /*0240*/  BSYNC.RECONVERGENT B0 ;  /* 0x0000000000007941 */ /* 0x000fea0003800200 */
.L_x_21097:
[----:B------:R-:W-:Y:S01]  /*0250*/  BAR.SYNC.DEFER_BLOCKING 0x0 ;  /* 0x0000000000007b1d */ /* 0x000fe20000010000 */
[----:B------:R-:W-:-:S09]  /*0260*/  UISETP.GE.U32.AND UP0, UPT, UR5, 0x42, UPT ;  /* 0x000000420500788c */ /* 0x000fd2000bf06070 */
[----:B------:R-:W-:Y:S05]  /*0270*/  BRA.U !UP0, `(.L_x_21099) ;  /* 0x0000000108307547 */ /* 0x000fea000b800000 */
.L_x_21100:
        /* <DEDUP_REMOVED lines=12> */
.L_x_21099:
        /* <DEDUP_REMOVED lines=35> */
.L_x_21101:
        /* <DEDUP_REMOVED lines=9> */
.L_x_33360:


//--------------------- .text.contiguous_nansum33_i8 --------------------------
	.section	.text.contiguous_nansum33_i8,"ax",@progbits
	.align	128
        .global         contiguous_nansum33_i8
        .type           contiguous_nansum33_i8,@function
        .size           contiguous_nansum33_i8,(.L_x_33361 - contiguous_nansum33_i8)
        .other          contiguous_nansum33_i8,@"STO_CUDA_ENTRY STV_DEFAULT"
contiguous_nansum33_i8:
.text.contiguous_nansum33_i8:
        /* <DEDUP_REMOVED lines=47> */
.L_x_21104:
        /* <DEDUP_REMOVED lines=25> */
.L_x_21103:
        /* <DEDUP_REMOVED lines=17> */
.L_x_21106:
        /* <DEDUP_REMOVED lines=14> */
.L_x_21105:
[----:B---3--:R3:W-:Y:S02]  /*0670*/  STS.U8 [R0+UR4], R7 ;  /* 0x0000000700007988 */ /* 0x0087e40008000004 */
.L_x_21102:
        /* <DEDUP_REMOVED lines=8> */
.L_x_21107:
        /* <DEDUP_REMOVED lines=16> */
.L_x_33361:


//--------------------- .text.contiguous_nansum3_i8 --------------------------
	.section	.text.contiguous_nansum3_i8,"ax",@progbits
	.align	128
        .global         contiguous_nansum3_i8
        .type           contiguous_nansum3_i8,@function
        .size           contiguous_nansum3_i8,(.L_x_32660 - contiguous_nansum3_i8)
        .other          contiguous_nansum3_i8,@"STO_CUDA_ENTRY STV_DEFAULT"
contiguous_nansum3_i8:
.text.contiguous_nansum3_i8:
        /* <DEDUP_REMOVED lines=42> */
.L_x_21126:
        /* <DEDUP_REMOVED lines=27> */
.L_x_21110:
[----:B------:R-:W-:Y:S01]  /*0450*/  MOV R30, R32 ;  /* 0x00000020001e7202 */ /* 0x000fe20000000f00 */
[----:B------:R-:W-:Y:S01]  /*0460*/  IMAD.MOV.U32 R0, RZ, RZ, R36 ;  /* 0x000000ffff007224 */ /* 0x000fe200078e0024 */
[----:B------:R-:W-:Y:S02]  /*0470*/  MOV R3, R37 ;  /* 0x0000002500037202 */ /* 0x000fe40000000f00 */
[----:B------:R-:W-:-:S07]  /*0480*/  MOV R8, 0x4a0 ;  /* 0x000004a000087802 */ /* 0x000fce0000000f00 */
[----:B01-3--:R-:W-:Y:S05]  /*0490*/  CALL.REL.NOINC `($__internal_456_$__cuda_sm20_div_s64) ;  /* 0x0000003000887944 */ /* 0x00bfea0003c00000 */
        /* <DEDUP_REMOVED lines=9> */
.L_x_21111:
        /* <DEDUP_REMOVED lines=33> */
.L_x_21112:
[----:B------:R-:W-:Y:S01]  /*0740*/  IMAD.MOV.U32 R0, RZ, RZ, R36 ;  /* 0x000000ffff007224 */ /* 0x000fe200078e0024 */
[----:B------:R-:W-:Y:S02]  /*0750*/  MOV R3, R37 ;  /* 0x0000002500037202 */ /* 0x000fe40000000f00 */
[----:B------:R-:W-:-:S07]  /*0760*/  MOV R8, 0x780 ;  /* 0x0000078000087802 */ /* 0x000fce0000000f00 */
[----:B---3--:R-:W-:Y:S05]  /*0770*/  CALL.REL.NOINC `($__internal_456_$__cuda_sm20_div_s64) ;  /* 0x0000002c00d07944 */ /* 0x008fea0003c00000 */
        /* <DEDUP_REMOVED lines=10> */
.L_x_21113:
        /* <DEDUP_REMOVED lines=34> */
.L_x_21114:
[----:B------:R-:W-:Y:S01]  /*0a40*/  IMAD.MOV.U32 R30, RZ, RZ, R28 ;  /* 0x000000ffff1e7224 */ /* 0x000fe200078e001c */
[----:B------:R-:W-:Y:S01]  /*0a50*/  MOV R0, R36 ;  /* 0x0000002400007202 */ /* 0x000fe20000000f00 */
[----:B------:R-:W-:Y:S01]  /*0a60*/  IMAD.MOV.U32 R3, RZ, RZ, R37 ;  /* 0x000000ffff037224 */ /* 0x000fe200078e0025 */
[----:B------:R-:W-:-:S07]  /*0a70*/  MOV R8, 0xa90 ;  /* 0x00000a9000087802 */ /* 0x000fce0000000f00 */
[----:B---3--:R-:W-:Y:S05]  /*0a80*/  CALL.REL.NOINC `($__internal_456_$__cuda_sm20_div_s64) ;  /* 0x0000002c000c7944 */ /* 0x008fea0003c00000 */
        /* <DEDUP_REMOVED lines=10> */
.L_x_21115:
        /* <DEDUP_REMOVED lines=33> */
.L_x_21116:
[----:B------:R-:W-:Y:S01]  /*0d40*/  IMAD.MOV.U32 R0, RZ, RZ, R36 ;  /* 0x000000ffff007224 */ /* 0x000fe200078e0024 */
[----:B------:R-:W-:Y:S02]  /*0d50*/  MOV R3, R37 ;  /* 0x0000002500037202 */ /* 0x000fe40000000f00 */
[----:B------:R-:W-:-:S07]  /*0d60*/  MOV R8, 0xd80 ;  /* 0x00000d8000087802 */ /* 0x000fce0000000f00 */
[----:B---3--:R-:W-:Y:S05]  /*0d70*/  CALL.REL.NOINC `($__internal_456_$__cuda_sm20_div_s64) ;  /* 0x0000002800507944 */ /* 0x008fea0003c00000 */
        /* <DEDUP_REMOVED lines=9> */
.L_x_21117:
        /* <DEDUP_REMOVED lines=34> */
.L_x_21118:
[----:B------:R-:W-:Y:S01]  /*1030*/  MOV R30, R28 ;  /* 0x0000001c001e7202 */ /* 0x000fe20000000f00 */
        /* <DEDUP_REMOVED lines=13> */
.L_x_21119:
        /* <DEDUP_REMOVED lines=34> */
.L_x_21120:
        /* <DEDUP_REMOVED lines=14> */
.L_x_21121:
        /* <DEDUP_REMOVED lines=34> */
.L_x_21122:
[----:B------:R-:W-:Y:S01]  /*1630*/  MOV R30, R28 ;  /* 0x0000001c001e7202 */ /* 0x000fe20000000f00 */
        /* <DEDUP_REMOVED lines=14> */
.L_x_21123:
        /* <DEDUP_REMOVED lines=34> */
.L_x_21124:
[----:B------:R-:W-:Y:S01]  /*1940*/  IMAD.MOV.U32 R0, RZ, RZ, R36 ;  /* 0x000000ffff007224 */ /* 0x000fe200078e0024 */
[----:B------:R-:W-:Y:S02]  /*1950*/  MOV R3, R37 ;  /* 0x0000002500037202 */ /* 0x000fe40000000f00 */
[----:B------:R-:W-:-:S07]  /*1960*/  MOV R8, 0x1980 ;  /* 0x0000198000087802 */ /* 0x000fce0000000f00 */
[----:B---3--:R-:W-:Y:S05]  /*1970*/  CALL.REL.NOINC `($__internal_456_$__cuda_sm20_div_s64) ;  /* 0x0000001c00507944 */ /* 0x008fea0003c00000 */
        /* <DEDUP_REMOVED lines=9> */
.L_x_21125:
        /* <DEDUP_REMOVED lines=13> */
.L_x_21109:
        /* <DEDUP_REMOVED lines=33> */
.L_x_21128:
[----:B------:R-:W-:Y:S01]  /*1cf0*/  MOV R30, R32 ;  /* 0x00000020001e7202 */ /* 0x000fe20000000f00 */
[----:B------:R-:W-:Y:S01]  /*1d00*/  IMAD.MOV.U32 R0, RZ, RZ, R16 ;  /* 0x000000ffff007224 */ /* 0x000fe200078e0010 */
[----:B------:R-:W-:Y:S02]  /*1d10*/  MOV R3, R17 ;  /* 0x0000001100037202 */ /* 0x000fe40000000f00 */
[----:B------:R-:W-:-:S07]  /*1d20*/  MOV R8, 0x1d40 ;  /* 0x00001d4000087802 */ /* 0x000fce0000000f00 */
[----:B------:R-:W-:Y:S05]  /*1d30*/  CALL.REL.NOINC `($__internal_456_$__cuda_sm20_div_s64) ;  /* 0x0000001800607944 */ /* 0x000fea0003c00000 */
        /* <DEDUP_REMOVED lines=9> */
.L_x_21129:
        /* <DEDUP_REMOVED lines=35> */
.L_x_21130:
        /* <DEDUP_REMOVED lines=13> */
.L_x_21131:
        /* <DEDUP_REMOVED lines=36> */
.L_x_21132:
[----:B------:R-:W-:Y:S01]  /*2310*/  MOV R30, R20 ;  /* 0x00000014001e7202 */ /* 0x000fe20000000f00 */
[----:B------:R-:W-:Y:S01]  /*2320*/  IMAD.MOV.U32 R0, RZ, RZ, R18 ;  /* 0x000000ffff007224 */ /* 0x000fe200078e0012 */
[----:B------:R-:W-:Y:S02]  /*2330*/  MOV R3, R19 ;  /* 0x0000001300037202 */ /* 0x000fe40000000f00 */
[----:B------:R-:W-:-:S07]  /*2340*/  MOV R8, 0x2360 ;  /* 0x0000236000087802 */ /* 0x000fce0000000f00 */
[----:B------:R-:W-:Y:S05]  /*2350*/  CALL.REL.NOINC `($__internal_456_$__cuda_sm20_div_s64) ;  /* 0x0000001000d87944 */ /* 0x000fea0003c00000 */
        /* <DEDUP_REMOVED lines=10> */
.L_x_21133:
        /* <DEDUP_REMOVED lines=37> */
.L_x_21134:
[----:B------:R-:W-:Y:S01]  /*2650*/  MOV R0, R18 ;  /* 0x0000001200007202 */ /* 0x000fe20000000f00 */
[----:B------:R-:W-:Y:S01]  /*2660*/  IMAD.MOV.U32 R3, RZ, RZ, R19 ;  /* 0x000000ffff037224 */ /* 0x000fe200078e0013 */
[----:B------:R-:W-:-:S07]  /*2670*/  MOV R8, 0x2690 ;  /* 0x0000269000087802 */ /* 0x000fce0000000f00 */
[----:B------:R-:W-:Y:S05]  /*2680*/  CALL.REL.NOINC `($__internal_456_$__cuda_sm20_div_s64) ;  /* 0x00000010000c7944 */ /* 0x000fea0003c00000 */
        /* <DEDUP_REMOVED lines=8> */
.L_x_21135:
        /* <DEDUP_REMOVED lines=10> */
.L_x_21127:
        /* <DEDUP_REMOVED lines=31> */
.L_x_21137:
[----:B------:R-:W-:Y:S01]  /*29a0*/  IMAD.MOV.U32 R30, RZ, RZ, R32 ;  /* 0x000000ffff1e7224 */ /* 0x000fe200078e0020 */
[----:B------:R-:W-:Y:S02]  /*29b0*/  MOV R0, R16 ;  /* 0x0000001000007202 */ /* 0x000fe40000000f00 */
[----:B------:R-:W-:Y:S02]  /*29c0*/  MOV R3, R17 ;  /* 0x0000001100037202 */ /* 0x000fe40000000f00 */
[----:B------:R-:W-:-:S07]  /*29d0*/  MOV R8, 0x29f0 ;  /* 0x000029f000087802 */ /* 0x000fce0000000f00 */
[----:B------:R-:W-:Y:S05]  /*29e0*/  CALL.REL.NOINC `($__internal_456_$__cuda_sm20_div_s64) ;  /* 0x0000000c00347944 */ /* 0x000fea0003c00000 */
        /* <DEDUP_REMOVED lines=9> */
.L_x_21138:
        /* <DEDUP_REMOVED lines=36> */
.L_x_21139:
        /* <DEDUP_REMOVED lines=12> */
.L_x_21140:
        /* <DEDUP_REMOVED lines=10> */
.L_x_21136:
        /* <DEDUP_REMOVED lines=29> */
.L_x_21141:
[----:B------:R-:W-:-:S07]  /*2ff0*/  MOV R0, 0x3010 ;  /* 0x0000301000007802 */ /* 0x000fce0000000f00 */
[----:B------:R-:W-:Y:S05]  /*3000*/  CALL.REL.NOINC `($__internal_457_$__cuda_sm20_rem_s64) ;  /* 0x0000000800f87944 */ /* 0x000fea0003c00000 */
[----:B------:R-:W-:Y:S01]  /*3010*/  MOV R8, R3 ;  /* 0x0000000300087202 */ /* 0x000fe20000000f00 */
[----:B------:R-:W-:-:S07]  /*3020*/  IMAD.MOV.U32 R9, RZ, RZ, R10 ;  /* 0x000000ffff097224 */ /* 0x000fce00078e000a */
.L_x_21142:
[----:B------:R-:W0:Y:S02]  /*3030*/  LDC.64 R10, c[0x0][0x398] ;  /* 0x0000e600ff0a7b82 */ /* 0x000e240000000a00 */
[----:B0-----:R-:W-:-:S06]  /*3040*/  IMAD.WIDE.U32 R2, R2, 0x8, R10 ;  /* 0x0000000802027825 */ /* 0x001fcc00078e000a */
[----:B------:R-:W2:Y:S02]  /*3050*/  LDG.E.64 R2, desc[UR10][R2.64] ;  /* 0x0000000a02027981 */ /* 0x000ea4000c1e1b00 */
[-C--:B--2---:R-:W-:Y:S02]  /*3060*/  IMAD R11, R3, R8.reuse, RZ ;  /* 0x00000008030b7224 */ /* 0x084fe400078e02ff */
[----:B------:R-:W-:-:S04]  /*3070*/  IMAD.WIDE.U32 R28, R2, R8, R28 ;  /* 0x00000008021c7225 */ /* 0x000fc800078e001c */
[----:B------:R-:W-:-:S05]  /*3080*/  IMAD R11, R2, R9, R11 ;  /* 0x00000009020b7224 */ /* 0x000fca00078e020b */
[----:B------:R-:W-:-:S07]  /*3090*/  IADD3 R29, PT, PT, R29, R11, RZ ;  /* 0x0000000b1d1d7210 */ /* 0x000fce0007ffe0ff */
.L_x_21108:
        /* <DEDUP_REMOVED lines=32> */
.L_x_21145:
        /* <DEDUP_REMOVED lines=25> */
.L_x_21144:
        /* <DEDUP_REMOVED lines=17> */
.L_x_21147:
        /* <DEDUP_REMOVED lines=14> */
.L_x_21146:
[----:B--2---:R2:W-:Y:S02]  /*3620*/  STS.U8 [R6+UR4], R3 ;  /* 0x0000000306007988 */ /* 0x0045e40008000004 */
.L_x_21143:
        /* <DEDUP_REMOVED lines=9> */
        .weak           $__internal_456_$__cuda_sm20_div_s64
        .type           $__internal_456_$__cuda_sm20_div_s64,@function
        .size           $__internal_456_$__cuda_sm20_div_s64,($__internal_457_$__cuda_sm20_rem_s64 - $__internal_456_$__cuda_sm20_div_s64)
$__internal_456_$__cuda_sm20_div_s64:
        /* <DEDUP_REMOVED lines=82> */
[----:B------:R-:W-:Y:S06]  /*3be0*/  RET.REL.NODEC R8 `(contiguous_nansum3_i8) ;  /* 0xffffffc408047950 */ /* 0x000fec0003c3ffff */
        .weak           $__internal_457_$__cuda_sm20_rem_s64
        .type           $__internal_457_$__cuda_sm20_rem_s64,@function
        .size           $__internal_457_$__cuda_sm20_rem_s64,(.L_x_32660 - $__internal_457_$__cuda_sm20_rem_s64)
$__internal_457_$__cuda_sm20_rem_s64:
        /* <DEDUP_REMOVED lines=66> */
[----:B------:R-:W-:Y:S06]  /*4010*/  RET.REL.NODEC R8 `(contiguous_nansum3_i8) ;  /* 0xffffffbc08f87950 */ /* 0x000fec0003c3ffff */
.L_x_21148:
        /* <DEDUP_REMOVED lines=14> */
.L_x_32660:


//--------------------- .text.contiguous_nansum22_i8 --------------------------
	.section	.text.contiguous_nansum22_i8,"ax",@progbits
	.align	128
        .global         contiguous_nansum22_i8
        .type           contiguous_nansum22_i8,@function
        .size           contiguous_nansum22_i8,(.L_x_33363 - contiguous_nansum22_i8)
        .other          contiguous_nansum22_i8,@"STO_CUDA_ENTRY STV_DEFAULT"
contiguous_nansum22_i8:
.text.contiguous_nansum22_i8:
        /* <DEDUP_REMOVED lines=46> */
.L_x_21150:
[----:B------:R-:W-:Y:S05]  /*02e0*/  BSYNC.RECONVERGENT B0 ;  /* 0x0000000000007941 */ /* 0x000fea0003800200 */
.L_x_21149:
[----:B------:R-:W-:Y:S01]  /*02f0*/  BAR.SYNC.DEFER_BLOCKING 0x0 ;  /* 0x0000000000007b1d */ /* 0x000fe20000010000 */
[----:B------:R-:W-:Y:S01]  /*0300*/  UISETP.GE.U32.AND UP0, UPT, UR5, 0x42, UPT ;  /* 0x000000420500788c */ /* 0x000fe2000bf06070 */
[----:B------:R-:W-:-:S08]  /*0310*/  VIADD R2, R0, UR4 ;  /* 0x0000000400027c36 */ /* 0x000fd00008000000 */
[----:B------:R-:W-:Y:S05]  /*0320*/  BRA.U !UP0, `(.L_x_21151) ;  /* 0x0000000108287547 */ /* 0x000fea000b800000 */
.L_x_21152:
        /* <DEDUP_REMOVED lines=10> */
.L_x_21151:
        /* <DEDUP_REMOVED lines=44> */
.L_x_21153:
        /* <DEDUP_REMOVED lines=15> */
.L_x_33363:


//--------------------- .text.contiguous_nansum2_i8 --------------------------
	.section	.text.contiguous_nansum2_i8,"ax",@progbits
	.align	128
        .global         contiguous_nansum2_i8
        .type           contiguous_nansum2_i8,@function
        .size           contiguous_nansum2_i8,(.L_x_32662 - contiguous_nansum2_i8)
        .other          contiguous_nansum2_i8,@"STO_CUDA_ENTRY STV_DEFAULT"
contiguous_nansum2_i8:
.text.contiguous_nansum2_i8:
        /* <DEDUP_REMOVED lines=48> */
.L_x_21182:
        /* <DEDUP_REMOVED lines=32> */
.L_x_21159:
[----:B------:R-:W-:Y:S01]  /*0500*/  MOV R26, R4 ;  /* 0x00000004001a7202 */ /* 0x000fe20000000f00 */
[----:B------:R-:W-:Y:S01]  /*0510*/  IMAD.MOV.U32 R11, RZ, RZ, R3 ;  /* 0x000000ffff0b7224 */ /* 0x000fe200078e0003 */
[----:B------:R-:W-:Y:S01]  /*0520*/  MOV R10, R22 ;  /* 0x00000016000a7202 */ /* 0x000fe20000000f00 */
[----:B------:R-:W-:Y:S01]  /*0530*/  IMAD.MOV.U32 R9, RZ, RZ, R23 ;  /* 0x000000ffff097224 */ /* 0x000fe200078e0017 */
[----:B------:R-:W-:-:S07]  /*0540*/  MOV R8, 0x560 ;  /* 0x0000056000087802 */ /* 0x000fce0000000f00 */
[----:B-1----:R-:W-:Y:S05]  /*0550*/  CALL.REL.NOINC `($__internal_458_$__cuda_sm20_div_s64) ;  /* 0x00000064002c7944 */ /* 0x002fea0003c00000 */
        /* <DEDUP_REMOVED lines=10> */
.L_x_21160:
[----:B------:R-:W-:Y:S05]  /*0600*/  BSYNC.RECONVERGENT B1 ;  /* 0x0000000000017941 */ /* 0x000fea0003800200 */
.L_x_21158:
        /* <DEDUP_REMOVED lines=34> */
.L_x_21162:
[----:B------:R-:W-:Y:S01]  /*0830*/  MOV R26, R18 ;  /* 0x00000012001a7202 */ /* 0x000fe20000000f00 */
[----:B------:R-:W-:Y:S01]  /*0840*/  IMAD.MOV.U32 R11, RZ, RZ, R19 ;  /* 0x000000ffff0b7224 */ /* 0x000fe200078e0013 */
[----:B------:R-:W-:Y:S01]  /*0850*/  MOV R10, R22 ;  /* 0x00000016000a7202 */ /* 0x000fe20000000f00 */
[----:B------:R-:W-:Y:S01]  /*0860*/  IMAD.MOV.U32 R9, RZ, RZ, R23 ;  /* 0x000000ffff097224 */ /* 0x000fe200078e0017 */
[----:B------:R-:W-:-:S07]  /*0870*/  MOV R8, 0x890 ;  /* 0x0000089000087802 */ /* 0x000fce0000000f00 */
[----:B------:R-:W-:Y:S05]  /*0880*/  CALL.REL.NOINC `($__internal_458_$__cuda_sm20_div_s64) ;  /* 0x0000006000607944 */ /* 0x000fea0003c00000 */
        /* <DEDUP_REMOVED lines=8> */
.L_x_21163:
[----:B------:R-:W-:Y:S05]  /*0910*/  BSYNC.RECONVERGENT B1 ;  /* 0x0000000000017941 */ /* 0x000fea0003800200 */
.L_x_21161:
        /* <DEDUP_REMOVED lines=33> */
.L_x_21165:
[----:B------:R-:W-:Y:S01]  /*0b30*/  IMAD.MOV.U32 R26, RZ, RZ, R36 ;  /* 0x000000ffff1a7224 */ /* 0x000fe200078e0024 */
[----:B------:R-:W-:Y:S01]  /*0b40*/  MOV R11, R37 ;  /* 0x00000025000b7202 */ /* 0x000fe20000000f00 */
[----:B------:R-:W-:Y:S01]  /*0b50*/  IMAD.MOV.U32 R10, RZ, RZ, R18 ;  /* 0x000000ffff0a7224 */ /* 0x000fe200078e0012 */
[----:B------:R-:W-:Y:S02]  /*0b60*/  MOV R9, R19 ;  /* 0x0000001300097202 */ /* 0x000fe40000000f00 */
[----:B------:R-:W-:-:S07]  /*0b70*/  MOV R8, 0xb90 ;  /* 0x00000b9000087802 */ /* 0x000fce0000000f00 */
[----:B------:R-:W-:Y:S05]  /*0b80*/  CALL.REL.NOINC `($__internal_458_$__cuda_sm20_div_s64) ;  /* 0x0000005c00a07944 */ /* 0x000fea0003c00000 */
        /* <DEDUP_REMOVED lines=10> */
.L_x_21166:
[----:B------:R-:W-:Y:S05]  /*0c30*/  BSYNC.RECONVERGENT B1 ;  /* 0x0000000000017941 */ /* 0x000fea0003800200 */
.L_x_21164:
        /* <DEDUP_REMOVED lines=35> */
.L_x_21168:
[----:B------:R-:W-:Y:S01]  /*0e70*/  MOV R26, R22 ;  /* 0x00000016001a7202 */ /* 0x000fe20000000f00 */
[----:B------:R-:W-:Y:S01]  /*0e80*/  IMAD.MOV.U32 R11, RZ, RZ, R23 ;  /* 0x000000ffff0b7224 */ /* 0x000fe200078e0017 */
[----:B------:R-:W-:Y:S01]  /*0e90*/  MOV R10, R18 ;  /* 0x00000012000a7202 */ /* 0x000fe20000000f00 */
[----:B------:R-:W-:Y:S01]  /*0ea0*/  IMAD.MOV.U32 R9, RZ, RZ, R19 ;  /* 0x000000ffff097224 */ /* 0x000fe200078e0013 */
[----:B------:R-:W-:-:S07]  /*0eb0*/  MOV R8, 0xed0 ;  /* 0x00000ed000087802 */ /* 0x000fce0000000f00 */
[----:B------:R-:W-:Y:S05]  /*0ec0*/  CALL.REL.NOINC `($__internal_458_$__cuda_sm20_div_s64) ;  /* 0x0000005800d07944 */ /* 0x000fea0003c00000 */
        /* <DEDUP_REMOVED lines=11> */
.L_x_21169:
[----:B------:R-:W-:Y:S05]  /*0f80*/  BSYNC.RECONVERGENT B1 ;  /* 0x0000000000017941 */ /* 0x000fea0003800200 */
.L_x_21167:
        /* <DEDUP_REMOVED lines=36> */
.L_x_21171:
        /* <DEDUP_REMOVED lines=16> */
.L_x_21172:
[----:B------:R-:W-:Y:S05]  /*12d0*/  BSYNC.RECONVERGENT B1 ;  /* 0x0000000000017941 */ /* 0x000fea0003800200 */
.L_x_21170:
        /* <DEDUP_REMOVED lines=35> */
.L_x_21174:
[----:B------:R-:W-:Y:S01]  /*1510*/  MOV R26, R42 ;  /* 0x0000002a001a7202 */ /* 0x000fe20000000f00 */
[----:B------:R-:W-:Y:S01]  /*1520*/  IMAD.MOV.U32 R11, RZ, RZ, R43 ;  /* 0x000000ffff0b7224 */ /* 0x000fe200078e002b */
[----:B------:R-:W-:Y:S01]  /*1530*/  MOV R10, R18 ;  /* 0x00000012000a7202 */ /* 0x000fe20000000f00 */
[----:B------:R-:W-:Y:S01]  /*1540*/  IMAD.MOV.U32 R9, RZ, RZ, R19 ;  /* 0x000000ffff097224 */ /* 0x000fe200078e0013 */
[----:B------:R-:W-:-:S07]  /*1550*/  MOV R8, 0x1570 ;  /* 0x0000157000087802 */ /* 0x000fce0000000f00 */
[----:B------:R-:W-:Y:S05]  /*1560*/  CALL.REL.NOINC `($__internal_458_$__cuda_sm20_div_s64) ;  /* 0x0000005400287944 */ /* 0x000fea0003c00000 */
        /* <DEDUP_REMOVED lines=11> */
.L_x_21175:
[----:B------:R-:W-:Y:S05]  /*1620*/  BSYNC.RECONVERGENT B1 ;  /* 0x0000000000017941 */ /* 0x000fea0003800200 */
.L_x_21173:
        /* <DEDUP_REMOVED lines=35> */
.L_x_21177:
        /* <DEDUP_REMOVED lines=17> */
.L_x_21178:
[----:B------:R-:W-:Y:S05]  /*1970*/  BSYNC.RECONVERGENT B1 ;  /* 0x0000000000017941 */ /* 0x000fea0003800200 */
.L_x_21176:
        /* <DEDUP_REMOVED lines=35> */
.L_x_21180:
[----:B------:R-:W-:Y:S01]  /*1bb0*/  MOV R26, R18 ;  /* 0x00000012001a7202 */ /* 0x000fe20000000f00 */
[----:B------:R-:W-:Y:S01]  /*1bc0*/  IMAD.MOV.U32 R11, RZ, RZ, R19 ;  /* 0x000000ffff0b7224 */ /* 0x000fe200078e0013 */
[----:B------:R-:W-:Y:S01]  /*1bd0*/  MOV R10, R20 ;  /* 0x00000014000a7202 */ /* 0x000fe20000000f00 */
[----:B------:R-:W-:Y:S01]  /*1be0*/  IMAD.MOV.U32 R9, RZ, RZ, R21 ;  /* 0x000000ffff097224 */ /* 0x000fe200078e0015 */
[----:B------:R-:W-:-:S07]  /*1bf0*/  MOV R8, 0x1c10 ;  /* 0x00001c1000087802 */ /* 0x000fce0000000f00 */
[----:B------:R-:W-:Y:S05]  /*1c00*/  CALL.REL.NOINC `($__internal_458_$__cuda_sm20_div_s64) ;  /* 0x0000004c00807944 */ /* 0x000fea0003c00000 */
        /* <DEDUP_REMOVED lines=11> */
.L_x_21181:
[----:B------:R-:W-:Y:S05]  /*1cc0*/  BSYNC.RECONVERGENT B1 ;  /* 0x0000000000017941 */ /* 0x000fea0003800200 */
.L_x_21179:
        /* <DEDUP_REMOVED lines=9> */
.L_x_21157:
        /* <DEDUP_REMOVED lines=35> */
.L_x_21185:
[----:B------:R-:W-:Y:S01]  /*1f90*/  MOV R26, R4 ;  /* 0x00000004001a7202 */ /* 0x000fe20000000f00 */
[----:B------:R-:W-:Y:S01]  /*1fa0*/  IMAD.MOV.U32 R11, RZ, RZ, R3 ;  /* 0x000000ffff0b7224 */ /* 0x000fe200078e0003 */
[----:B------:R-:W-:Y:S01]  /*1fb0*/  MOV R10, R6 ;  /* 0x00000006000a7202 */ /* 0x000fe20000000f00 */
[----:B------:R-:W-:Y:S01]  /*1fc0*/  IMAD.MOV.U32 R9, RZ, RZ, R7 ;  /* 0x000000ffff097224 */ /* 0x000fe200078e0007 */
[----:B------:R-:W-:-:S07]  /*1fd0*/  MOV R8, 0x1ff0 ;  /* 0x00001ff000087802 */ /* 0x000fce0000000f00 */
[----:B------:R-:W-:Y:S05]  /*1fe0*/  CALL.REL.NOINC `($__internal_458_$__cuda_sm20_div_s64) ;  /* 0x0000004800887944 */ /* 0x000fea0003c00000 */
        /* <DEDUP_REMOVED lines=10> */
.L_x_21186:
[----:B------:R-:W-:Y:S05]  /*2090*/  BSYNC.RECONVERGENT B1 ;  /* 0x0000000000017941 */ /* 0x000fea0003800200 */
.L_x_21184:
        /* <DEDUP_REMOVED lines=34> */
.L_x_21188:
        /* <DEDUP_REMOVED lines=14> */
.L_x_21189:
[----:B------:R-:W-:Y:S05]  /*23a0*/  BSYNC.RECONVERGENT B1 ;  /* 0x0000000000017941 */ /* 0x000fea0003800200 */
.L_x_21187:
        /* <DEDUP_REMOVED lines=35> */
.L_x_21191:
        /* <DEDUP_REMOVED lines=17> */
.L_x_21192:
[----:B------:R-:W-:Y:S05]  /*26f0*/  BSYNC.RECONVERGENT B1 ;  /* 0x0000000000017941 */ /* 0x000fea0003800200 */
.L_x_21190:
        /* <DEDUP_REMOVED lines=35> */
.L_x_21194:
        /* <DEDUP_REMOVED lines=16> */
.L_x_21195:
[----:B------:R-:W-:Y:S05]  /*2a30*/  BSYNC.RECONVERGENT B1 ;  /* 0x0000000000017941 */ /* 0x000fea0003800200 */
.L_x_21193:
[----:B------:R-:W-:Y:S01]  /*2a40*/  MOV R6, R20 ;  /* 0x0000001400067202 */ /* 0x000fe20000000f00 */
[----:B------:R-:W-:Y:S02]  /*2a50*/  IMAD R9, R9, R22, RZ ;  /* 0x0000001609097224 */ /* 0x000fe400078e02ff */
[----:B------:R-:W-:Y:S02]  /*2a60*/  VIADD R5, R5, 0xfffffffe ;  /* 0xfffffffe05057836 */ /* 0x000fe40000000000 */
[----:B------:R-:W-:-:S04]  /*2a70*/  IMAD.WIDE.U32 R20, R22, R8, R6 ;  /* 0x0000000816147225 */ /* 0x000fc800078e0006 */
[----:B------:R-:W-:-:S05]  /*2a80*/  IMAD R9, R23, R8, R9 ;  /* 0x0000000817097224 */ /* 0x000fca00078e0209 */
[----:B------:R-:W-:-:S07]  /*2a90*/  IADD3 R21, PT, PT, R21, R9, RZ ;  /* 0x0000000915157210 */ /* 0x000fce0007ffe0ff */
.L_x_21183:
        /* <DEDUP_REMOVED lines=31> */
.L_x_21197:
[----:B------:R-:W-:Y:S01]  /*2c90*/  IMAD.MOV.U32 R23, RZ, RZ, R3 ;  /* 0x000000ffff177224 */ /* 0x000fe200078e0003 */
[----:B------:R-:W-:Y:S01]  /*2ca0*/  MOV R22, R6 ;  /* 0x0000000600167202 */ /* 0x000fe20000000f00 */
[----:B------:R-:W-:Y:S01]  /*2cb0*/  IMAD.MOV.U32 R3, RZ, RZ, R7 ;  /* 0x000000ffff037224 */ /* 0x000fe200078e0007 */
[----:B------:R-:W-:-:S07]  /*2cc0*/  MOV R24, 0x2ce0 ;  /* 0x00002ce000187802 */ /* 0x000fce0000000f00 */
[----:B------:R-:W-:Y:S05]  /*2cd0*/  CALL.REL.NOINC `($__internal_459_$__cuda_sm20_rem_s64) ;  /* 0x0000004000987944 */ /* 0x000fea0003c00000 */
[----:B------:R-:W-:-:S07]  /*2ce0*/  MOV R8, R4 ;  /* 0x0000000400087202 */ /* 0x000fce0000000f00 */
.L_x_21198:
[----:B------:R-:W-:Y:S05]  /*2cf0*/  BSYNC.RECONVERGENT B1 ;  /* 0x0000000000017941 */ /* 0x000fea0003800200 */
.L_x_21196:
        /* <DEDUP_REMOVED lines=30> */
.L_x_21200:
[----:B------:R-:W-:Y:S01]  /*2ee0*/  IMAD.MOV.U32 R22, RZ, RZ, R6 ;  /* 0x000000ffff167224 */ /* 0x000fe200078e0006 */
[----:B------:R-:W-:Y:S01]  /*2ef0*/  MOV R3, R7 ;  /* 0x0000000700037202 */ /* 0x000fe20000000f00 */
[----:B------:R-:W-:Y:S01]  /*2f00*/  IMAD.MOV.U32 R4, RZ, RZ, R18 ;  /* 0x000000ffff047224 */ /* 0x000fe200078e0012 */
[----:B------:R-:W-:Y:S02]  /*2f10*/  MOV R23, R19 ;  /* 0x0000001300177202 */ /* 0x000fe40000000f00 */
[----:B------:R-:W-:-:S07]  /*2f20*/  MOV R24, 0x2f40 ;  /* 0x00002f4000187802 */ /* 0x000fce0000000f00 */
[----:B------:R-:W-:Y:S05]  /*2f30*/  CALL.REL.NOINC `($__internal_459_$__cuda_sm20_rem_s64) ;  /* 0x0000004000007944 */ /* 0x000fea0003c00000 */
[----:B------:R-:W-:-:S07]  /*2f40*/  IMAD.MOV.U32 R5, RZ, RZ, R9 ;  /* 0x000000ffff057224 */ /* 0x000fce00078e0009 */
.L_x_21201:
[----:B------:R-:W-:Y:S05]  /*2f50*/  BSYNC.RECONVERGENT B1 ;  /* 0x0000000000017941 */ /* 0x000fea0003800200 */
.L_x_21199:
[----:B------:R-:W-:Y:S02]  /*2f60*/  IMAD R3, R5, R14, RZ ;  /* 0x0000000e05037224 */ /* 0x000fe400078e02ff */
[----:B------:R-:W-:-:S04]  /*2f70*/  IMAD.WIDE.U32 R20, R14, R4, R20 ;  /* 0x000000040e147225 */ /* 0x000fc800078e0014 */
[----:B------:R-:W-:-:S05]  /*2f80*/  IMAD R3, R15, R4, R3 ;  /* 0x000000040f037224 */ /* 0x000fca00078e0203 */
[----:B------:R-:W-:-:S07]  /*2f90*/  IADD3 R21, PT, PT, R21, R3, RZ ;  /* 0x0000000315157210 */ /* 0x000fce0007ffe0ff */
.L_x_21156:
        /* <DEDUP_REMOVED lines=10> */
.L_x_21155:
        /* <DEDUP_REMOVED lines=20> */
.L_x_21229:
        /* <DEDUP_REMOVED lines=31> */
.L_x_21206:
[----:B------:R-:W-:Y:S01]  /*3370*/  MOV R26, R4 ;  /* 0x00000004001a7202 */ /* 0x000fe20000000f00 */
[----:B------:R-:W-:Y:S01]  /*3380*/  IMAD.MOV.U32 R11, RZ, RZ, R5 ;  /* 0x000000ffff0b7224 */ /* 0x000fe200078e0005 */
[----:B------:R-:W-:Y:S01]  /*3390*/  MOV R10, R36 ;  /* 0x00000024000a7202 */ /* 0x000fe20000000f00 */
[----:B------:R-:W-:Y:S01]  /*33a0*/  IMAD.MOV.U32 R9, RZ, RZ, R37 ;  /* 0x000000ffff097224 */ /* 0x000fe200078e0025 */
[----:B------:R-:W-:-:S07]  /*33b0*/  MOV R8, 0x33d0 ;  /* 0x000033d000087802 */ /* 0x000fce0000000f00 */
[----:B-123--:R-:W-:Y:S05]  /*33c0*/  CALL.REL.NOINC `($__internal_458_$__cuda_sm20_div_s64) ;  /* 0x0000003400907944 */ /* 0x00efea0003c00000 */
        /* <DEDUP_REMOVED lines=8> */
.L_x_21207:
[----:B------:R-:W-:Y:S05]  /*3450*/  BSYNC.RECONVERGENT B1 ;  /* 0x0000000000017941 */ /* 0x000fea0003800200 */
.L_x_21205:
        /* <DEDUP_REMOVED lines=37> */
.L_x_21209:
[----:B------:R-:W-:Y:S01]  /*36b0*/  IMAD.MOV.U32 R26, RZ, RZ, R36 ;  /* 0x000000ffff1a7224 */ /* 0x000fe200078e0024 */
[----:B------:R-:W-:Y:S01]  /*36c0*/  MOV R11, R37 ;  /* 0x00000025000b7202 */ /* 0x000fe20000000f00 */
[----:B------:R-:W-:Y:S01]  /*36d0*/  IMAD.MOV.U32 R10, RZ, RZ, R38 ;  /* 0x000000ffff0a7224 */ /* 0x000fe200078e0026 */
[----:B------:R-:W-:Y:S02]  /*36e0*/  MOV R9, R39 ;  /* 0x0000002700097202 */ /* 0x000fe40000000f00 */
[----:B------:R-:W-:-:S07]  /*36f0*/  MOV R8, 0x3710 ;  /* 0x0000371000087802 */ /* 0x000fce0000000f00 */
[----:B-1----:R-:W-:Y:S05]  /*3700*/  CALL.REL.NOINC `($__internal_458_$__cuda_sm20_div_s64) ;  /* 0x0000003000c07944 */ /* 0x002fea0003c00000 */
        /* <DEDUP_REMOVED lines=10> */
.L_x_21210:
[----:B------:R-:W-:Y:S05]  /*37b0*/  BSYNC.RECONVERGENT B1 ;  /* 0x0000000000017941 */ /* 0x000fea0003800200 */
.L_x_21208:
        /* <DEDUP_REMOVED lines=38> */
.L_x_21212:
        /* <DEDUP_REMOVED lines=17> */
.L_x_21213:
[----:B------:R-:W-:Y:S05]  /*3b30*/  BSYNC.RECONVERGENT B1 ;  /* 0x0000000000017941 */ /* 0x000fea0003800200 */
.L_x_21211:
        /* <DEDUP_REMOVED lines=38> */
.L_x_21215:
[----:B------:R-:W-:Y:S01]  /*3da0*/  MOV R26, R36 ;  /* 0x00000024001a7202 */ /* 0x000fe20000000f00 */
[----:B------:R-:W-:Y:S01]  /*3db0*/  IMAD.MOV.U32 R11, RZ, RZ, R37 ;  /* 0x000000ffff0b7224 */ /* 0x000fe200078e0025 */
[----:B------:R-:W-:Y:S01]  /*3dc0*/  MOV R10, R38 ;  /* 0x00000026000a7202 */ /* 0x000fe20000000f00 */
[----:B------:R-:W-:Y:S01]  /*3dd0*/  IMAD.MOV.U32 R9, RZ, RZ, R39 ;  /* 0x000000ffff097224 */ /* 0x000fe200078e0027 */
[----:B------:R-:W-:-:S07]  /*3de0*/  MOV R8, 0x3e00 ;  /* 0x00003e0000087802 */ /* 0x000fce0000000f00 */
[----:B-1----:R-:W-:Y:S05]  /*3df0*/  CALL.REL.NOINC `($__internal_458_$__cuda_sm20_div_s64) ;  /* 0x0000002c00047944 */ /* 0x002fea0003c00000 */
        /* <DEDUP_REMOVED lines=11> */
.L_x_21216:
[----:B------:R-:W-:Y:S05]  /*3eb0*/  BSYNC.RECONVERGENT B1 ;  /* 0x0000000000017941 */ /* 0x000fea0003800200 */
.L_x_21214:
        /* <DEDUP_REMOVED lines=38> */
.L_x_21218:
        /* <DEDUP_REMOVED lines=17> */
.L_x_21219:
[----:B------:R-:W-:Y:S05]  /*4230*/  BSYNC.RECONVERGENT B1 ;  /* 0x0000000000017941 */ /* 0x000fea0003800200 */
.L_x_21217:
        /* <DEDUP_REMOVED lines=38> */
.L_x_21221:
        /* <DEDUP_REMOVED lines=17> */
.L_x_21222:
[----:B------:R-:W-:Y:S05]  /*45b0*/  BSYNC.RECONVERGENT B1 ;  /* 0x0000000000017941 */ /* 0x000fea0003800200 */
.L_x_21220:
        /* <DEDUP_REMOVED lines=38> */
.L_x_21224:
        /* <DEDUP_REMOVED lines=17> */
.L_x_21225:
[----:B------:R-:W-:Y:S05]  /*4930*/  BSYNC.RECONVERGENT B1 ;  /* 0x0000000000017941 */ /* 0x000fea0003800200 */
.L_x_21223:
        /* <DEDUP_REMOVED lines=36> */
.L_x_21227:
        /* <DEDUP_REMOVED lines=17> */
.L_x_21228:
[----:B------:R-:W-:Y:S05]  /*4c90*/  BSYNC.RECONVERGENT B1 ;  /* 0x0000000000017941 */ /* 0x000fea0003800200 */
.L_x_21226:
        /* <DEDUP_REMOVED lines=14> */
.L_x_21204:
        /* <DEDUP_REMOVED lines=36> */
.L_x_21232:
[----:B------:R-:W-:Y:S01]  /*4fc0*/  MOV R26, R4 ;  /* 0x00000004001a7202 */ /* 0x000fe20000000f00 */
[----:B------:R-:W-:Y:S01]  /*4fd0*/  IMAD.MOV.U32 R11, RZ, RZ, R5 ;  /* 0x000000ffff0b7224 */ /* 0x000fe200078e0005 */
[----:B------:R-:W-:Y:S02]  /*4fe0*/  MOV R10, R16 ;  /* 0x00000010000a7202 */ /* 0x000fe40000000f00 */
[----:B------:R-:W-:Y:S02]  /*4ff0*/  MOV R9, R17 ;  /* 0x0000001100097202 */ /* 0x000fe40000000f00 */
[----:B------:R-:W-:-:S07]  /*5000*/  MOV R8, 0x5020 ;  /* 0x0000502000087802 */ /* 0x000fce0000000f00 */
[----:B------:R-:W-:Y:S05]  /*5010*/  CALL.REL.NOINC `($__internal_458_$__cuda_sm20_div_s64) ;  /* 0x00000018007c7944 */ /* 0x000fea0003c00000 */
        /* <DEDUP_REMOVED lines=9> */
.L_x_21233:
[----:B------:R-:W-:Y:S05]  /*50b0*/  BSYNC.RECONVERGENT B1 ;  /* 0x0000000000017941 */ /* 0x000fea0003800200 */
.L_x_21231:
        /* <DEDUP_REMOVED lines=39> */
.L_x_21235:
        /* <DEDUP_REMOVED lines=17> */
.L_x_21236:
[----:B------:R-:W-:Y:S05]  /*5440*/  BSYNC.RECONVERGENT B1 ;  /* 0x0000000000017941 */ /* 0x000fea0003800200 */
.L_x_21234:
        /* <DEDUP_REMOVED lines=39> */
.L_x_21238:
        /* <DEDUP_REMOVED lines=17> */
.L_x_21239:
[----:B------:R-:W-:Y:S05]  /*57d0*/  BSYNC.RECONVERGENT B1 ;  /* 0x0000000000017941 */ /* 0x000fea0003800200 */
.L_x_21237:
        /* <DEDUP_REMOVED lines=40> */
.L_x_21241:
        /* <DEDUP_REMOVED lines=17> */
.L_x_21242:
[----:B------:R-:W-:Y:S05]  /*5b70*/  BSYNC.RECONVERGENT B1 ;  /* 0x0000000000017941 */ /* 0x000fea0003800200 */
.L_x_21240:
        /* <DEDUP_REMOVED lines=10> */
.L_x_21230:
        /* <DEDUP_REMOVED lines=34> */
.L_x_21245:
[----:B------:R-:W-:Y:S01]  /*5e40*/  IMAD.MOV.U32 R26, RZ, RZ, R4 ;  /* 0x000000ffff1a7224 */ /* 0x000fe200078e0004 */
[----:B------:R-:W-:Y:S01]  /*5e50*/  MOV R11, R5 ;  /* 0x00000005000b7202 */ /* 0x000fe20000000f00 */
[----:B------:R-:W-:Y:S01]  /*5e60*/  IMAD.MOV.U32 R9, RZ, RZ, R17 ;  /* 0x000000ffff097224 */ /* 0x000fe200078e0011 */
[----:B------:R-:W-:Y:S02]  /*5e70*/  MOV R10, R16 ;  /* 0x00000010000a7202 */ /* 0x000fe40000000f00 */
[----:B------:R-:W-:-:S07]  /*5e80*/  MOV R8, 0x5ea0 ;  /* 0x00005ea000087802 */ /* 0x000fce0000000f00 */
[----:B------:R-:W-:Y:S05]  /*5e90*/  CALL.REL.NOINC `($__internal_458_$__cuda_sm20_div_s64) ;  /* 0x0000000800dc7944 */ /* 0x000fea0003c00000 */
        /* <DEDUP_REMOVED lines=9> */
.L_x_21246:
[----:B------:R-:W-:Y:S05]  /*5f30*/  BSYNC.RECONVERGENT B1 ;  /* 0x0000000000017941 */ /* 0x000fea0003800200 */
.L_x_21244:
        /* <DEDUP_REMOVED lines=39> */
.L_x_21248:
        /* <DEDUP_REMOVED lines=17> */
.L_x_21249:
[----:B------:R-:W-:Y:S05]  /*62c0*/  BSYNC.RECONVERGENT B1 ;  /* 0x0000000000017941 */ /* 0x000fea0003800200 */
.L_x_21247:
        /* <DEDUP_REMOVED lines=10> */
.L_x_21243:
        /* <DEDUP_REMOVED lines=30> */
.L_x_21251:
[----:B------:R-:W-:Y:S01]  /*6550*/  IMAD.MOV.U32 R3, RZ, RZ, R23 ;  /* 0x000000ffff037224 */ /* 0x000fe200078e0017 */
[----:B------:R-:W-:Y:S02]  /*6560*/  MOV R23, R5 ;  /* 0x0000000500177202 */ /* 0x000fe40000000f00 */
[----:B------:R-:W-:-:S07]  /*6570*/  MOV R24, 0x6590 ;  /* 0x0000659000187802 */ /* 0x000fce0000000f00 */
[----:B------:R-:W-:Y:S05]  /*6580*/  CALL.REL.NOINC `($__internal_459_$__cuda_sm20_rem_s64) ;  /* 0x00000008006c7944 */ /* 0x000fea0003c00000 */
[----:B------:R-:W-:-:S07]  /*6590*/  MOV R5, R9 ;  /* 0x0000000900057202 */ /* 0x000fce0000000f00 */
.L_x_21252:
[----:B------:R-:W-:Y:S05]  /*65a0*/  BSYNC.RECONVERGENT B1 ;  /* 0x0000000000017941 */ /* 0x000fea0003800200 */
.L_x_21250:
        /* <DEDUP_REMOVED lines=8> */
.L_x_21203:
[----:B------:R-:W-:-:S06]  /*6630*/  MOV R13, R7 ;  /* 0x00000007000d7202 */ /* 0x000fcc0000000f00 */
[----:B------:R-:W2:Y:S04]  /*6640*/  LDG.E.U8 R13, desc[UR12][R12.64] ;  /* 0x0000000c0c0d7981 */ /* 0x000ea8000c1e1100 */
[----:B--2---:R0:W-:Y:S02]  /*6650*/  STS.U8 [R0+UR4], R13 ;  /* 0x0000000d00007988 */ /* 0x0041e40008000004 */
.L_x_21202:
[----:B------:R-:W-:Y:S05]  /*6660*/  BSYNC.RECONVERGENT B0 ;  /* 0x0000000000007941 */ /* 0x000fea0003800200 */
.L_x_21154:
[----:B------:R-:W-:Y:S01]  /*6670*/  BAR.SYNC.DEFER_BLOCKING 0x0 ;  /* 0x0000000000007b1d */ /* 0x000fe20000010000 */
[----:B------:R-:W-:Y:S01]  /*6680*/  UISETP.GE.U32.AND UP0, UPT, UR5, 0x42, UPT ;  /* 0x000000420500788c */ /* 0x000fe2000bf06070 */
[----:B------:R-:W-:-:S08]  /*6690*/  ISETP.GT.U32.AND P1, PT, R0, 0x1f, PT ;  /* 0x0000001f0000780c */ /* 0x000fd00003f24070 */
[----:B------:R-:W-:Y:S05]  /*66a0*/  BRA.U !UP0, `(.L_x_21253) ;  /* 0x0000000108287547 */ /* 0x000fea000b800000 */
.L_x_21254:
        /* <DEDUP_REMOVED lines=10> */
.L_x_21253:
        /* <DEDUP_REMOVED lines=44> */
        .weak           $__internal_458_$__cuda_sm20_div_s64
        .type           $__internal_458_$__cuda_sm20_div_s64,@function
        .size           $__internal_458_$__cuda_sm20_div_s64,($__internal_459_$__cuda_sm20_rem_s64 - $__internal_458_$__cuda_sm20_div_s64)
$__internal_458_$__cuda_sm20_div_s64:
        /* <DEDUP_REMOVED lines=82> */
[----:B------:R-:W-:Y:S06]  /*6f30*/  RET.REL.NODEC R8 `(contiguous_nansum2_i8) ;  /* 0xffffff9008307950 */ /* 0x000fec0003c3ffff */
        .weak           $__internal_459_$__cuda_sm20_rem_s64
        .type           $__internal_459_$__cuda_sm20_rem_s64,@function
        .size           $__internal_459_$__cuda_sm20_rem_s64,(.L_x_32662 - $__internal_459_$__cuda_sm20_rem_s64)
$__internal_459_$__cuda_sm20_rem_s64:
        /* <DEDUP_REMOVED lines=76> */
[----:B------:R-:W-:Y:S06]  /*7400*/  RET.REL.NODEC R24 `(contiguous_nansum2_i8) ;  /* 0xffffff8818fc7950 */ /* 0x000fec0003c3ffff */
.L_x_21255:
        /* <DEDUP_REMOVED lines=15> */
.L_x_32662:


//--------------------- .text.uncontiguous_nansum_i8 --------------------------
	.section	.text.uncontiguous_nansum_i8,"ax",@progbits
	.align	128
        .global         uncontiguous_nansum_i8
        .type           uncontiguous_nansum_i8,@function
        .size           uncontiguous_nansum_i8,(.L_x_32664 - uncontiguous_nansum_i8)
        .other          uncontiguous_nansum_i8,@"STO_CUDA_ENTRY STV_DEFAULT"
uncontiguous_nansum_i8:
.text.uncontiguous_nansum_i8:
        /* <DEDUP_REMOVED lines=38> */
.L_x_21284:
        /* <DEDUP_REMOVED lines=32> */
.L_x_21261:
[----:B------:R-:W-:Y:S01]  /*0460*/  IMAD.MOV.U32 R26, RZ, RZ, R4 ;  /* 0x000000ffff1a7224 */ /* 0x000fe200078e0004 */
[----:B------:R-:W-:Y:S01]  /*0470*/  MOV R11, R5 ;  /* 0x00000005000b7202 */ /* 0x000fe20000000f00 */
[----:B------:R-:W-:Y:S01]  /*0480*/  IMAD.MOV.U32 R10, RZ, RZ, R36 ;  /* 0x000000ffff0a7224 */ /* 0x000fe200078e0024 */
[----:B------:R-:W-:Y:S02]  /*0490*/  MOV R9, R37 ;  /* 0x0000002500097202 */ /* 0x000fe40000000f00 */
[----:B------:R-:W-:-:S07]  /*04a0*/  MOV R8, 0x4c0 ;  /* 0x000004c000087802 */ /* 0x000fce0000000f00 */
[----:B-1----:R-:W-:Y:S05]  /*04b0*/  CALL.REL.NOINC `($__internal_460_$__cuda_sm20_div_s64) ;  /* 0x00000064002c7944 */ /* 0x002fea0003c00000 */
        /* <DEDUP_REMOVED lines=9> */
.L_x_21262:
[----:B------:R-:W-:Y:S05]  /*0550*/  BSYNC.RECONVERGENT B1 ;  /* 0x0000000000017941 */ /* 0x000fea0003800200 */
.L_x_21260:
        /* <DEDUP_REMOVED lines=33> */
.L_x_21264:
[----:B------:R-:W-:Y:S01]  /*0770*/  IMAD.MOV.U32 R26, RZ, RZ, R18 ;  /* 0x000000ffff1a7224 */ /* 0x000fe200078e0012 */
[----:B------:R-:W-:Y:S01]  /*0780*/  MOV R11, R19 ;  /* 0x00000013000b7202 */ /* 0x000fe20000000f00 */
[----:B------:R-:W-:Y:S01]  /*0790*/  IMAD.MOV.U32 R10, RZ, RZ, R36 ;  /* 0x000000ffff0a7224 */ /* 0x000fe200078e0024 */
[----:B------:R-:W-:Y:S02]  /*07a0*/  MOV R9, R37 ;  /* 0x0000002500097202 */ /* 0x000fe40000000f00 */
[----:B------:R-:W-:-:S07]  /*07b0*/  MOV R8, 0x7d0 ;  /* 0x000007d000087802 */ /* 0x000fce0000000f00 */
[----:B------:R-:W-:Y:S05]  /*07c0*/  CALL.REL.NOINC `($__internal_460_$__cuda_sm20_div_s64) ;  /* 0x0000006000687944 */ /* 0x000fea0003c00000 */
        /* <DEDUP_REMOVED lines=9> */
.L_x_21265:
[----:B------:R-:W-:Y:S05]  /*0860*/  BSYNC.RECONVERGENT B1 ;  /* 0x0000000000017941 */ /* 0x000fea0003800200 */
.L_x_21263:
        /* <DEDUP_REMOVED lines=34> */
.L_x_21267:
[----:B------:R-:W-:Y:S01]  /*0a90*/  MOV R26, R22 ;  /* 0x00000016001a7202 */ /* 0x000fe20000000f00 */
[----:B------:R-:W-:Y:S01]  /*0aa0*/  IMAD.MOV.U32 R11, RZ, RZ, R23 ;  /* 0x000000ffff0b7224 */ /* 0x000fe200078e0017 */
[----:B------:R-:W-:Y:S01]  /*0ab0*/  MOV R10, R40 ;  /* 0x00000028000a7202 */ /* 0x000fe20000000f00 */
[----:B------:R-:W-:Y:S01]  /*0ac0*/  IMAD.MOV.U32 R9, RZ, RZ, R41 ;  /* 0x000000ffff097224 */ /* 0x000fe200078e0029 */
[----:B------:R-:W-:-:S07]  /*0ad0*/  MOV R8, 0xaf0 ;  /* 0x00000af000087802 */ /* 0x000fce0000000f00 */
[----:B------:R-:W-:Y:S05]  /*0ae0*/  CALL.REL.NOINC `($__internal_460_$__cuda_sm20_div_s64) ;  /* 0x0000005c00a07944 */ /* 0x000fea0003c00000 */
        /* <DEDUP_REMOVED lines=10> */
.L_x_21268:
[----:B------:R-:W-:Y:S05]  /*0b90*/  BSYNC.RECONVERGENT B1 ;  /* 0x0000000000017941 */ /* 0x000fea0003800200 */
.L_x_21266:
        /* <DEDUP_REMOVED lines=35> */
.L_x_21270:
[----:B------:R-:W-:Y:S01]  /*0dd0*/  IMAD.MOV.U32 R26, RZ, RZ, R42 ;  /* 0x000000ffff1a7224 */ /* 0x000fe200078e002a */
[----:B------:R-:W-:Y:S01]  /*0de0*/  MOV R11, R43 ;  /* 0x0000002b000b7202 */ /* 0x000fe20000000f00 */
[----:B------:R-:W-:Y:S01]  /*0df0*/  IMAD.MOV.U32 R10, RZ, RZ, R40 ;  /* 0x000000ffff0a7224 */ /* 0x000fe200078e0028 */
[----:B------:R-:W-:Y:S02]  /*0e00*/  MOV R9, R41 ;  /* 0x0000002900097202 */ /* 0x000fe40000000f00 */
[----:B------:R-:W-:-:S07]  /*0e10*/  MOV R8, 0xe30 ;  /* 0x00000e3000087802 */ /* 0x000fce0000000f00 */
[----:B------:R-:W-:Y:S05]  /*0e20*/  CALL.REL.NOINC `($__internal_460_$__cuda_sm20_div_s64) ;  /* 0x0000005800d07944 */ /* 0x000fea0003c00000 */
        /* <DEDUP_REMOVED lines=11> */
.L_x_21271:
[----:B------:R-:W-:Y:S05]  /*0ee0*/  BSYNC.RECONVERGENT B1 ;  /* 0x0000000000017941 */ /* 0x000fea0003800200 */
.L_x_21269:
        /* <DEDUP_REMOVED lines=36> */
.L_x_21273:
        /* <DEDUP_REMOVED lines=16> */
.L_x_21274:
[----:B------:R-:W-:Y:S05]  /*1230*/  BSYNC.RECONVERGENT B1 ;  /* 0x0000000000017941 */ /* 0x000fea0003800200 */
.L_x_21272:
        /* <DEDUP_REMOVED lines=34> */
.L_x_21276:
[----:B------:R-:W-:Y:S01]  /*1460*/  MOV R26, R40 ;  /* 0x00000028001a7202 */ /* 0x000fe20000000f00 */
[----:B------:R-:W-:Y:S01]  /*1470*/  IMAD.MOV.U32 R11, RZ, RZ, R41 ;  /* 0x000000ffff0b7224 */ /* 0x000fe200078e0029 */
[----:B------:R-:W-:Y:S01]  /*1480*/  MOV R10, R20 ;  /* 0x00000014000a7202 */ /* 0x000fe20000000f00 */
[----:B------:R-:W-:Y:S01]  /*1490*/  IMAD.MOV.U32 R9, RZ, RZ, R21 ;  /* 0x000000ffff097224 */ /* 0x000fe200078e0015 */
[----:B------:R-:W-:-:S07]  /*14a0*/  MOV R8, 0x14c0 ;  /* 0x000014c000087802 */ /* 0x000fce0000000f00 */
[----:B------:R-:W-:Y:S05]  /*14b0*/  CALL.REL.NOINC `($__internal_460_$__cuda_sm20_div_s64) ;  /* 0x00000054002c7944 */ /* 0x000fea0003c00000 */
        /* <DEDUP_REMOVED lines=11> */
.L_x_21277:
[----:B------:R-:W-:Y:S05]  /*1570*/  BSYNC.RECONVERGENT B1 ;  /* 0x0000000000017941 */ /* 0x000fea0003800200 */
.L_x_21275:
        /* <DEDUP_REMOVED lines=34> */
.L_x_21279:
[----:B------:R-:W-:Y:S01]  /*17a0*/  IMAD.MOV.U32 R26, RZ, RZ, R36 ;  /* 0x000000ffff1a7224 */ /* 0x000fe200078e0024 */
[----:B------:R-:W-:Y:S01]  /*17b0*/  MOV R11, R37 ;  /* 0x00000025000b7202 */ /* 0x000fe20000000f00 */
[----:B------:R-:W-:Y:S01]  /*17c0*/  IMAD.MOV.U32 R10, RZ, RZ, R20 ;  /* 0x000000ffff0a7224 */ /* 0x000fe200078e0014 */
[----:B------:R-:W-:Y:S02]  /*17d0*/  MOV R9, R21 ;  /* 0x0000001500097202 */ /* 0x000fe40000000f00 */
[----:B------:R-:W-:-:S07]  /*17e0*/  MOV R8, 0x1800 ;  /* 0x0000180000087802 */ /* 0x000fce0000000f00 */
[----:B------:R-:W-:Y:S05]  /*17f0*/  CALL.REL.NOINC `($__internal_460_$__cuda_sm20_div_s64) ;  /* 0x00000050005c7944 */ /* 0x000fea0003c00000 */
        /* <DEDUP_REMOVED lines=11> */
.L_x_21280:
[----:B------:R-:W-:Y:S05]  /*18b0*/  BSYNC.RECONVERGENT B1 ;  /* 0x0000000000017941 */ /* 0x000fea0003800200 */
.L_x_21278:
        /* <DEDUP_REMOVED lines=35> */
.L_x_21282:
[----:B------:R-:W-:Y:S01]  /*1af0*/  IMAD.MOV.U32 R26, RZ, RZ, R18 ;  /* 0x000000ffff1a7224 */ /* 0x000fe200078e0012 */
[----:B------:R-:W-:Y:S01]  /*1b00*/  MOV R11, R19 ;  /* 0x00000013000b7202 */ /* 0x000fe20000000f00 */
[----:B------:R-:W-:Y:S01]  /*1b10*/  IMAD.MOV.U32 R10, RZ, RZ, R20 ;  /* 0x000000ffff0a7224 */ /* 0x000fe200078e0014 */
[----:B------:R-:W-:Y:S02]  /*1b20*/  MOV R9, R21 ;  /* 0x0000001500097202 */ /* 0x000fe40000000f00 */
[----:B------:R-:W-:-:S07]  /*1b30*/  MOV R8, 0x1b50 ;  /* 0x00001b5000087802 */ /* 0x000fce0000000f00 */
[----:B------:R-:W-:Y:S05]  /*1b40*/  CALL.REL.NOINC `($__internal_460_$__cuda_sm20_div_s64) ;  /* 0x0000004c00887944 */ /* 0x000fea0003c00000 */
        /* <DEDUP_REMOVED lines=11> */
.L_x_21283:
[----:B------:R-:W-:Y:S05]  /*1c00*/  BSYNC.RECONVERGENT B1 ;  /* 0x0000000000017941 */ /* 0x000fea0003800200 */
.L_x_21281:
        /* <DEDUP_REMOVED lines=9> */
.L_x_21259:
        /* <DEDUP_REMOVED lines=36> */
.L_x_21287:
[----:B------:R-:W-:Y:S01]  /*1ee0*/  MOV R26, R4 ;  /* 0x00000004001a7202 */ /* 0x000fe20000000f00 */
[----:B------:R-:W-:Y:S01]  /*1ef0*/  IMAD.MOV.U32 R11, RZ, RZ, R5 ;  /* 0x000000ffff0b7224 */ /* 0x000fe200078e0005 */
[----:B------:R-:W-:Y:S01]  /*1f00*/  MOV R10, R6 ;  /* 0x00000006000a7202 */ /* 0x000fe20000000f00 */
[----:B------:R-:W-:Y:S01]  /*1f10*/  IMAD.MOV.U32 R9, RZ, RZ, R7 ;  /* 0x000000ffff097224 */ /* 0x000fe200078e0007 */
[----:B------:R-:W-:-:S07]  /*1f20*/  MOV R8, 0x1f40 ;  /* 0x00001f4000087802 */ /* 0x000fce0000000f00 */
[----:B------:R-:W-:Y:S05]  /*1f30*/  CALL.REL.NOINC `($__internal_460_$__cuda_sm20_div_s64) ;  /* 0x00000048008c7944 */ /* 0x000fea0003c00000 */
        /* <DEDUP_REMOVED lines=9> */
.L_x_21288:
[----:B------:R-:W-:Y:S05]  /*1fd0*/  BSYNC.RECONVERGENT B1 ;  /* 0x0000000000017941 */ /* 0x000fea0003800200 */
.L_x_21286:
        /* <DEDUP_REMOVED lines=34> */
.L_x_21290:
        /* <DEDUP_REMOVED lines=14> */
.L_x_21291:
[----:B------:R-:W-:Y:S05]  /*22e0*/  BSYNC.RECONVERGENT B1 ;  /* 0x0000000000017941 */ /* 0x000fea0003800200 */
.L_x_21289:
        /* <DEDUP_REMOVED lines=36> */
.L_x_21293:
        /* <DEDUP_REMOVED lines=17> */
.L_x_21294:
[----:B------:R-:W-:Y:S05]  /*2640*/  BSYNC.RECONVERGENT B1 ;  /* 0x0000000000017941 */ /* 0x000fea0003800200 */
.L_x_21292:
        /* <DEDUP_REMOVED lines=35> */
.L_x_21296:
[----:B------:R-:W-:Y:S01]  /*2880*/  MOV R26, R16 ;  /* 0x00000010001a7202 */ /* 0x000fe20000000f00 */
[----:B------:R-:W-:Y:S01]  /*2890*/  IMAD.MOV.U32 R11, RZ, RZ, R17 ;  /* 0x000000ffff0b7224 */ /* 0x000fe200078e0011 */
[----:B------:R-:W-:Y:S01]  /*28a0*/  MOV R10, R14 ;  /* 0x0000000e000a7202 */ /* 0x000fe20000000f00 */
[----:B------:R-:W-:Y:S01]  /*28b0*/  IMAD.MOV.U32 R9, RZ, RZ, R15 ;  /* 0x000000ffff097224 */ /* 0x000fe200078e000f */
[----:B------:R-:W-:-:S07]  /*28c0*/  MOV R8, 0x28e0 ;  /* 0x000028e000087802 */ /* 0x000fce0000000f00 */
[----:B------:R-:W-:Y:S05]  /*28d0*/  CALL.REL.NOINC `($__internal_460_$__cuda_sm20_div_s64) ;  /* 0x0000004000247944 */ /* 0x000fea0003c00000 */
        /* <DEDUP_REMOVED lines=10> */
.L_x_21297:
[----:B------:R-:W-:Y:S05]  /*2980*/  BSYNC.RECONVERGENT B1 ;  /* 0x0000000000017941 */ /* 0x000fea0003800200 */
.L_x_21295:
[----:B------:R-:W-:Y:S01]  /*2990*/  MOV R6, R20 ;  /* 0x0000001400067202 */ /* 0x000fe20000000f00 */
[----:B------:R-:W-:Y:S02]  /*29a0*/  IMAD R9, R9, R22, RZ ;  /* 0x0000001609097224 */ /* 0x000fe400078e02ff */
[----:B------:R-:W-:Y:S02]  /*29b0*/  VIADD R3, R3, 0xfffffffe ;  /* 0xfffffffe03037836 */ /* 0x000fe40000000000 */
[----:B------:R-:W-:-:S04]  /*29c0*/  IMAD.WIDE.U32 R20, R22, R8, R6 ;  /* 0x0000000816147225 */ /* 0x000fc800078e0006 */
[----:B------:R-:W-:-:S05]  /*29d0*/  IMAD R9, R23, R8, R9 ;  /* 0x0000000817097224 */ /* 0x000fca00078e0209 */
[----:B------:R-:W-:-:S07]  /*29e0*/  IADD3 R21, PT, PT, R21, R9, RZ ;  /* 0x0000000915157210 */ /* 0x000fce0007ffe0ff */
.L_x_21285:
        /* <DEDUP_REMOVED lines=31> */
.L_x_21299:
[----:B------:R-:W-:Y:S01]  /*2be0*/  IMAD.MOV.U32 R14, RZ, RZ, R4 ;  /* 0x000000ffff0e7224 */ /* 0x000fe200078e0004 */
[----:B------:R-:W-:Y:S01]  /*2bf0*/  MOV R23, R5 ;  /* 0x0000000500177202 */ /* 0x000fe20000000f00 */
[----:B------:R-:W-:Y:S01]  /*2c00*/  IMAD.MOV.U32 R22, RZ, RZ, R6 ;  /* 0x000000ffff167224 */ /* 0x000fe200078e0006 */
[----:B------:R-:W-:Y:S02]  /*2c10*/  MOV R15, R7 ;  /* 0x00000007000f7202 */ /* 0x000fe40000000f00 */
[----:B------:R-:W-:-:S07]  /*2c20*/  MOV R24, 0x2c40 ;  /* 0x00002c4000187802 */ /* 0x000fce0000000f00 */
[----:B------:R-:W-:Y:S05]  /*2c30*/  CALL.REL.NOINC `($__internal_461_$__cuda_sm20_rem_s64) ;  /* 0x0000004000987944 */ /* 0x000fea0003c00000 */
.L_x_21300:
[----:B------:R-:W-:Y:S05]  /*2c40*/  BSYNC.RECONVERGENT B1 ;  /* 0x0000000000017941 */ /* 0x000fea0003800200 */
.L_x_21298:
        /* <DEDUP_REMOVED lines=31> */
.L_x_21302:
[----:B------:R-:W-:Y:S01]  /*2e40*/  MOV R22, R6 ;  /* 0x0000000600167202 */ /* 0x000fe20000000f00 */
[----:B------:R-:W-:Y:S01]  /*2e50*/  IMAD.MOV.U32 R15, RZ, RZ, R7 ;  /* 0x000000ffff0f7224 */ /* 0x000fe200078e0007 */
[----:B------:R-:W-:Y:S01]  /*2e60*/  MOV R14, R18 ;  /* 0x00000012000e7202 */ /* 0x000fe20000000f00 */
[----:B------:R-:W-:Y:S01]  /*2e70*/  IMAD.MOV.U32 R23, RZ, RZ, R19 ;  /* 0x000000ffff177224 */ /* 0x000fe200078e0013 */
[----:B------:R-:W-:-:S07]  /*2e80*/  MOV R24, 0x2ea0 ;  /* 0x00002ea000187802 */ /* 0x000fce0000000f00 */
[----:B------:R-:W-:Y:S05]  /*2e90*/  CALL.REL.NOINC `($__internal_461_$__cuda_sm20_rem_s64) ;  /* 0x0000004000007944 */ /* 0x000fea0003c00000 */
[----:B------:R-:W-:Y:S01]  /*2ea0*/  MOV R6, R8 ;  /* 0x0000000800067202 */ /* 0x000fe20000000f00 */
[----:B------:R-:W-:-:S07]  /*2eb0*/  IMAD.MOV.U32 R7, RZ, RZ, R9 ;  /* 0x000000ffff077224 */ /* 0x000fce00078e0009 */
.L_x_21303:
[----:B------:R-:W-:Y:S05]  /*2ec0*/  BSYNC.RECONVERGENT B1 ;  /* 0x0000000000017941 */ /* 0x000fea0003800200 */
.L_x_21301:
[----:B------:R-:W-:Y:S02]  /*2ed0*/  IMAD R3, R7, R4, RZ ;  /* 0x0000000407037224 */ /* 0x000fe400078e02ff */
[----:B------:R-:W-:-:S04]  /*2ee0*/  IMAD.WIDE.U32 R20, R4, R6, R20 ;  /* 0x0000000604147225 */ /* 0x000fc800078e0014 */
[----:B------:R-:W-:-:S05]  /*2ef0*/  IMAD R3, R5, R6, R3 ;  /* 0x0000000605037224 */ /* 0x000fca00078e0203 */
[----:B------:R-:W-:-:S07]  /*2f00*/  IADD3 R21, PT, PT, R21, R3, RZ ;  /* 0x0000000315157210 */ /* 0x000fce0007ffe0ff */
.L_x_21258:
        /* <DEDUP_REMOVED lines=10> */
.L_x_21257:
        /* <DEDUP_REMOVED lines=20> */
.L_x_21331:
        /* <DEDUP_REMOVED lines=33> */
.L_x_21308:
[----:B------:R-:W-:Y:S01]  /*3300*/  IMAD.MOV.U32 R26, RZ, RZ, R14 ;  /* 0x000000ffff1a7224 */ /* 0x000fe200078e000e */
[----:B------:R-:W-:Y:S01]  /*3310*/  MOV R11, R13 ;  /* 0x0000000d000b7202 */ /* 0x000fe20000000f00 */
[----:B------:R-:W-:Y:S01]  /*3320*/  IMAD.MOV.U32 R10, RZ, RZ, R34 ;  /* 0x000000ffff0a7224 */ /* 0x000fe200078e0022 */
[----:B------:R-:W-:Y:S02]  /*3330*/  MOV R9, R35 ;  /* 0x0000002300097202 */ /* 0x000fe40000000f00 */
[----:B------:R-:W-:-:S07]  /*3340*/  MOV R8, 0x3360 ;  /* 0x0000336000087802 */ /* 0x000fce0000000f00 */
[----:B-123--:R-:W-:Y:S05]  /*3350*/  CALL.REL.NOINC `($__internal_460_$__cuda_sm20_div_s64) ;  /* 0x0000003400847944 */ /* 0x00efea0003c00000 */
        /* <DEDUP_REMOVED lines=10> */
.L_x_21309:
[----:B------:R-:W-:Y:S05]  /*3400*/  BSYNC.RECONVERGENT B1 ;  /* 0x0000000000017941 */ /* 0x000fea0003800200 */
.L_x_21307:
        /* <DEDUP_REMOVED lines=37> */
.L_x_21311:
[----:B------:R-:W-:Y:S01]  /*3660*/  MOV R26, R34 ;  /* 0x00000022001a7202 */ /* 0x000fe20000000f00 */
[----:B------:R-:W-:Y:S01]  /*3670*/  IMAD.MOV.U32 R11, RZ, RZ, R35 ;  /* 0x000000ffff0b7224 */ /* 0x000fe200078e0023 */
[----:B------:R-:W-:Y:S01]  /*3680*/  MOV R10, R36 ;  /* 0x00000024000a7202 */ /* 0x000fe20000000f00 */
[----:B------:R-:W-:Y:S01]  /*3690*/  IMAD.MOV.U32 R9, RZ, RZ, R37 ;  /* 0x000000ffff097224 */ /* 0x000fe200078e0025 */
[----:B------:R-:W-:-:S07]  /*36a0*/  MOV R8, 0x36c0 ;  /* 0x000036c000087802 */ /* 0x000fce0000000f00 */
[----:B-1----:R-:W-:Y:S05]  /*36b0*/  CALL.REL.NOINC `($__internal_460_$__cuda_sm20_div_s64) ;  /* 0x0000003000ac7944 */ /* 0x002fea0003c00000 */
        /* <DEDUP_REMOVED lines=11> */
.L_x_21312:
[----:B------:R-:W-:Y:S05]  /*3770*/  BSYNC.RECONVERGENT B1 ;  /* 0x0000000000017941 */ /* 0x000fea0003800200 */
.L_x_21310:
        /* <DEDUP_REMOVED lines=38> */
.L_x_21314:
[----:B------:R-:W-:Y:S01]  /*39e0*/  IMAD.MOV.U32 R26, RZ, RZ, R34 ;  /* 0x000000ffff1a7224 */ /* 0x000fe200078e0022 */
[----:B------:R-:W-:Y:S01]  /*39f0*/  MOV R11, R35 ;  /* 0x00000023000b7202 */ /* 0x000fe20000000f00 */
[----:B------:R-:W-:Y:S01]  /*3a00*/  IMAD.MOV.U32 R10, RZ, RZ, R36 ;  /* 0x000000ffff0a7224 */ /* 0x000fe200078e0024 */
[----:B------:R-:W-:Y:S02]  /*3a10*/  MOV R9, R37 ;  /* 0x0000002500097202 */ /* 0x000fe40000000f00 */
[----:B------:R-:W-:-:S07]  /*3a20*/  MOV R8, 0x3a40 ;  /* 0x00003a4000087802 */ /* 0x000fce0000000f00 */
[----:B-1----:R-:W-:Y:S05]  /*3a30*/  CALL.REL.NOINC `($__internal_460_$__cuda_sm20_div_s64) ;  /* 0x0000002c00cc7944 */ /* 0x002fea0003c00000 */
        /* <DEDUP_REMOVED lines=11> */
.L_x_21315:
[----:B------:R-:W-:Y:S05]  /*3af0*/  BSYNC.RECONVERGENT B1 ;  /* 0x0000000000017941 */ /* 0x000fea0003800200 */
.L_x_21313:
        /* <DEDUP_REMOVED lines=37> */
.L_x_21317:
        /* <DEDUP_REMOVED lines=17> */
.L_x_21318:
[----:B------:R-:W-:Y:S05]  /*3e60*/  BSYNC.RECONVERGENT B1 ;  /* 0x0000000000017941 */ /* 0x000fea0003800200 */
.L_x_21316:
        /* <DEDUP_REMOVED lines=38> */
.L_x_21320:
        /* <DEDUP_REMOVED lines=17> */
.L_x_21321:
[----:B------:R-:W-:Y:S05]  /*41e0*/  BSYNC.RECONVERGENT B1 ;  /* 0x0000000000017941 */ /* 0x000fea0003800200 */
.L_x_21319:
        /* <DEDUP_REMOVED lines=38> */
.L_x_21323:
        /* <DEDUP_REMOVED lines=17> */
.L_x_21324:
[----:B------:R-:W-:Y:S05]  /*4560*/  BSYNC.RECONVERGENT B1 ;  /* 0x0000000000017941 */ /* 0x000fea0003800200 */
.L_x_21322:
        /* <DEDUP_REMOVED lines=37> */
.L_x_21326:
        /* <DEDUP_REMOVED lines=17> */
.L_x_21327:
[----:B------:R-:W-:Y:S05]  /*48d0*/  BSYNC.RECONVERGENT B1 ;  /* 0x0000000000017941 */ /* 0x000fea0003800200 */
.L_x_21325:
        /* <DEDUP_REMOVED lines=37> */
.L_x_21329:
        /* <DEDUP_REMOVED lines=17> */
.L_x_21330:
[----:B------:R-:W-:Y:S05]  /*4c40*/  BSYNC.RECONVERGENT B1 ;  /* 0x0000000000017941 */ /* 0x000fea0003800200 */
.L_x_21328:
        /* <DEDUP_REMOVED lines=12> */
.L_x_21306:
        /* <DEDUP_REMOVED lines=37> */
.L_x_21334:
[----:B------:R-:W-:Y:S01]  /*4f60*/  MOV R26, R14 ;  /* 0x0000000e001a7202 */ /* 0x000fe20000000f00 */
[----:B------:R-:W-:Y:S01]  /*4f70*/  IMAD.MOV.U32 R11, RZ, RZ, R13 ;  /* 0x000000ffff0b7224 */ /* 0x000fe200078e000d */
[----:B------:R-:W-:Y:S02]  /*4f80*/  MOV R10, R16 ;  /* 0x00000010000a7202 */ /* 0x000fe40000000f00 */
[----:B------:R-:W-:Y:S02]  /*4f90*/  MOV R9, R17 ;  /* 0x0000001100097202 */ /* 0x000fe40000000f00 */
[----:B------:R-:W-:-:S07]  /*4fa0*/  MOV R8, 0x4fc0 ;  /* 0x00004fc000087802 */ /* 0x000fce0000000f00 */
[----:B------:R-:W-:Y:S05]  /*4fb0*/  CALL.REL.NOINC `($__internal_460_$__cuda_sm20_div_s64) ;  /* 0x00000018006c7944 */ /* 0x000fea0003c00000 */
        /* <DEDUP_REMOVED lines=10> */
.L_x_21335:
[----:B------:R-:W-:Y:S05]  /*5060*/  BSYNC.RECONVERGENT B1 ;  /* 0x0000000000017941 */ /* 0x000fea0003800200 */
.L_x_21333:
        /* <DEDUP_REMOVED lines=38> */
.L_x_21337:
        /* <DEDUP_REMOVED lines=17> */
.L_x_21338:
[----:B------:R-:W-:Y:S05]  /*53e0*/  BSYNC.RECONVERGENT B1 ;  /* 0x0000000000017941 */ /* 0x000fea0003800200 */
.L_x_21336:
        /* <DEDUP_REMOVED lines=40> */
.L_x_21340:
[----:B------:R-:W-:Y:S01]  /*5670*/  MOV R26, R12 ;  /* 0x0000000c001a7202 */ /* 0x000fe20000000f00 */
[----:B------:R-:W-:Y:S01]  /*5680*/  IMAD.MOV.U32 R10, RZ, RZ, R14 ;  /* 0x000000ffff0a7224 */ /* 0x000fe200078e000e */
[----:B------:R-:W-:Y:S02]  /*5690*/  MOV R11, R13 ;  /* 0x0000000d000b7202 */ /* 0x000fe40000000f00 */
[----:B------:R-:W-:Y:S02]  /*56a0*/  MOV R9, R15 ;  /* 0x0000000f00097202 */ /* 0x000fe40000000f00 */
[----:B------:R-:W-:-:S07]  /*56b0*/  MOV R8, 0x56d0 ;  /* 0x000056d000087802 */ /* 0x000fce0000000f00 */
[----:B------:R-:W-:Y:S05]  /*56c0*/  CALL.REL.NOINC `($__internal_460_$__cuda_sm20_div_s64) ;  /* 0x0000001000a87944 */ /* 0x000fea0003c00000 */
        /* <DEDUP_REMOVED lines=11> */
.L_x_21341:
[----:B------:R-:W-:Y:S05]  /*5780*/  BSYNC.RECONVERGENT B1 ;  /* 0x0000000000017941 */ /* 0x000fea0003800200 */
.L_x_21339:
        /* <DEDUP_REMOVED lines=40> */
.L_x_21343:
        /* <DEDUP_REMOVED lines=17> */
.L_x_21344:
[----:B------:R-:W-:Y:S05]  /*5b20*/  BSYNC.RECONVERGENT B1 ;  /* 0x0000000000017941 */ /* 0x000fea0003800200 */
.L_x_21342:
        /* <DEDUP_REMOVED lines=9> */
.L_x_21332:
        /* <DEDUP_REMOVED lines=35> */
.L_x_21347:
        /* <DEDUP_REMOVED lines=16> */
.L_x_21348:
[----:B------:R-:W-:Y:S05]  /*5ef0*/  BSYNC.RECONVERGENT B1 ;  /* 0x0000000000017941 */ /* 0x000fea0003800200 */
.L_x_21346:
        /* <DEDUP_REMOVED lines=39> */
.L_x_21350:
[----:B------:R-:W-:Y:S01]  /*6170*/  MOV R26, R14 ;  /* 0x0000000e001a7202 */ /* 0x000fe20000000f00 */
[----:B------:R-:W-:Y:S01]  /*6180*/  IMAD.MOV.U32 R11, RZ, RZ, R15 ;  /* 0x000000ffff0b7224 */ /* 0x000fe200078e000f */
[----:B------:R-:W-:Y:S02]  /*6190*/  MOV R10, R12 ;  /* 0x0000000c000a7202 */ /* 0x000fe40000000f00 */
[----:B------:R-:W-:Y:S02]  /*61a0*/  MOV R9, R13 ;  /* 0x0000000d00097202 */ /* 0x000fe40000000f00 */
[----:B------:R-:W-:-:S07]  /*61b0*/  MOV R8, 0x61d0 ;  /* 0x000061d000087802 */ /* 0x000fce0000000f00 */
[----:B------:R-:W-:Y:S05]  /*61c0*/  CALL.REL.NOINC `($__internal_460_$__cuda_sm20_div_s64) ;  /* 0x0000000400e87944 */ /* 0x000fea0003c00000 */
        /* <DEDUP_REMOVED lines=11> */
.L_x_21351:
[----:B------:R-:W-:Y:S05]  /*6280*/  BSYNC.RECONVERGENT B1 ;  /* 0x0000000000017941 */ /* 0x000fea0003800200 */
.L_x_21349:
        /* <DEDUP_REMOVED lines=9> */
.L_x_21345:
        /* <DEDUP_REMOVED lines=31> */
.L_x_21353:
[----:B------:R-:W-:Y:S01]  /*6510*/  IMAD.MOV.U32 R15, RZ, RZ, R23 ;  /* 0x000000ffff0f7224 */ /* 0x000fe200078e0017 */
[----:B------:R-:W-:Y:S02]  /*6520*/  MOV R23, R13 ;  /* 0x0000000d00177202 */ /* 0x000fe40000000f00 */
[----:B------:R-:W-:-:S07]  /*6530*/  MOV R24, 0x6550 ;  /* 0x0000655000187802 */ /* 0x000fce0000000f00 */
[----:B------:R-:W-:Y:S05]  /*6540*/  CALL.REL.NOINC `($__internal_461_$__cuda_sm20_rem_s64) ;  /* 0x0000000800547944 */ /* 0x000fea0003c00000 */
.L_x_21354:
[----:B------:R-:W-:Y:S05]  /*6550*/  BSYNC.RECONVERGENT B1 ;  /* 0x0000000000017941 */ /* 0x000fea0003800200 */
.L_x_21352:
[----:B------:R-:W0:Y:S02]  /*6560*/  LDC.64 R10, c[0x0][0x398] ;  /* 0x0000e600ff0a7b82 */ /* 0x000e240000000a00 */
[----:B0-----:R-:W-:-:S06]  /*6570*/  IMAD.WIDE.U32 R6, R7, 0x8, R10 ;  /* 0x0000000807067825 */ /* 0x001fcc00078e000a */
[----:B------:R-:W2:Y:S02]  /*6580*/  LDG.E.64 R6, desc[UR8][R6.64] ;  /* 0x0000000806067981 */ /* 0x000ea4000c1e1b00 */
[-C--:B--2---:R-:W-:Y:S02]  /*6590*/  IMAD R3, R7, R8.reuse, RZ ;  /* 0x0000000807037224 */ /* 0x084fe400078e02ff */
[----:B------:R-:W-:-:S04]  /*65a0*/  IMAD.WIDE.U32 R4, R6, R8, R4 ;  /* 0x0000000806047225 */ /* 0x000fc800078e0004 */
[----:B------:R-:W-:-:S05]  /*65b0*/  IMAD R3, R6, R9, R3 ;  /* 0x0000000906037224 */ /* 0x000fca00078e0203 */
[----:B------:R-:W-:-:S07]  /*65c0*/  IADD3 R5, PT, PT, R5, R3, RZ ;  /* 0x0000000305057210 */ /* 0x000fce0007ffe0ff */
.L_x_21305:
[----:B------:R-:W0:Y:S02]  /*65d0*/  LDCU.64 UR12, c[0x0][0x388] ;  /* 0x00007100ff0c77ac */ /* 0x000e240008000a00 */
[----:B0-----:R-:W-:-:S04]  /*65e0*/  IADD3 R4, P0, PT, R4, UR12, RZ ;  /* 0x0000000c04047c10 */ /* 0x001fc8000ff1e0ff */
[----:B------:R-:W-:-:S06]  /*65f0*/  IADD3.X R5, PT, PT, R5, UR13, RZ, P0, !PT ;  /* 0x0000000d05057c10 */ /* 0x000fcc00087fe4ff */
[----:B------:R-:W2:Y:S04]  /*6600*/  LDG.E.U8 R5, desc[UR8][R4.64] ;  /* 0x0000000804057981 */ /* 0x000ea8000c1e1100 */
[----:B--2---:R1:W-:Y:S02]  /*6610*/  STS.U8 [R0+UR4], R5 ;  /* 0x0000000500007988 */ /* 0x0043e40008000004 */
.L_x_21304:
[----:B------:R-:W-:Y:S05]  /*6620*/  BSYNC.RECONVERGENT B0 ;  /* 0x0000000000007941 */ /* 0x000fea0003800200 */
.L_x_21256:
[----:B------:R-:W-:Y:S01]  /*6630*/  BAR.SYNC.DEFER_BLOCKING 0x0 ;  /* 0x0000000000007b1d */ /* 0x000fe20000010000 */
[----:B------:R-:W-:Y:S01]  /*6640*/  UISETP.GE.U32.AND UP0, UPT, UR5, 0x42, UPT ;  /* 0x000000420500788c */ /* 0x000fe2000bf06070 */
[----:B------:R-:W-:-:S08]  /*6650*/  ISETP.GT.U32.AND P1, PT, R0, 0x1f, PT ;  /* 0x0000001f0000780c */ /* 0x000fd00003f24070 */
[----:B------:R-:W-:Y:S05]  /*6660*/  BRA.U !UP0, `(.L_x_21355) ;  /* 0x0000000108287547 */ /* 0x000fea000b800000 */
.L_x_21356:
        /* <DEDUP_REMOVED lines=10> */
.L_x_21355:
        /* <DEDUP_REMOVED lines=38> */
        .weak           $__internal_460_$__cuda_sm20_div_s64
        .type           $__internal_460_$__cuda_sm20_div_s64,@function
        .size           $__internal_460_$__cuda_sm20_div_s64,($__internal_461_$__cuda_sm20_rem_s64 - $__internal_460_$__cuda_sm20_div_s64)
$__internal_460_$__cuda_sm20_div_s64:
        /* <DEDUP_REMOVED lines=82> */
[----:B------:R-:W-:Y:S06]  /*6e90*/  RET.REL.NODEC R8 `(uncontiguous_nansum_i8) ;  /* 0xffffff9008587950 */ /* 0x000fec0003c3ffff */
        .weak           $__internal_461_$__cuda_sm20_rem_s64
        .type           $__internal_461_$__cuda_sm20_rem_s64,@function
        .size           $__internal_461_$__cuda_sm20_rem_s64,(.L_x_32664 - $__internal_461_$__cuda_sm20_rem_s64)
$__internal_461_$__cuda_sm20_rem_s64:
        /* <DEDUP_REMOVED lines=76> */
[----:B------:R-:W-:Y:S06]  /*7360*/  RET.REL.NODEC R24 `(uncontiguous_nansum_i8) ;  /* 0xffffff8c18247950 */ /* 0x000fec0003c3ffff */
.L_x_21357:
        /* <DEDUP_REMOVED lines=9> */
.L_x_32664:


//--------------------- .text.contiguous_nansum_i8 --------------------------
	.section	.text.contiguous_nansum_i8,"ax",@progbits
	.align	128
        .global         contiguous_nansum_i8
        .type           contiguous_nansum_i8,@function
        .size           contiguous_nansum_i8,(.L_x_33366 - contiguous_nansum_i8)
        .other          contiguous_nansum_i8,@"STO_CUDA_ENTRY STV_DEFAULT"
contiguous_nansum_i8:
.text.contiguous_nansum_i8:
        /* <DEDUP_REMOVED lines=36> */
.L_x_21359:
[----:B------:R-:W-:Y:S05]  /*0240*/  BSYNC.RECONVERGENT B0 ;  /* 0x0000000000007941 */ /* 0x000fea0003800200 */
.L_x_21358:
[----:B------:R-:W-:Y:S01]  /*0250*/  BAR.SYNC.DEFER_BLOCKING 0x0 ;  /* 0x0000000000007b1d */ /* 0x000fe20000010000 */
[----:B------:R-:W-:Y:S01]  /*0260*/  UISETP.GE.U32.AND UP0, UPT, UR5, 0x42, UPT ;  /* 0x000000420500788c */ /* 0x000fe2000bf06070 */
[----:B------:R-:W-:-:S08]  /*0270*/  IADD3 R2, PT, PT, R0, UR4, RZ ;  /* 0x0000000400027c10 */ /* 0x000fd0000fffe0ff */
[----:B------:R-:W-:Y:S05]  /*0280*/  BRA.U !UP0, `(.L_x_21360) ;  /* 0x0000000108287547 */ /* 0x000fea000b800000 */
.L_x_21361:
        /* <DEDUP_REMOVED lines=10> */
.L_x_21360:
        /* <DEDUP_REMOVED lines=38> */
.L_x_21362:
        /* <DEDUP_REMOVED lines=15> */
.L_x_33366:


//--------------------- .text.contiguous_nansum33_bool --------------------------
	.section	.text.contiguous_nansum33_bool,"ax",@progbits
	.align	128
        .global         contiguous_nansum33_bool
        .type           contiguous_nansum33_bool,@function
        .size           contiguous_nansum33_bool,(.L_x_33367 - contiguous_nansum33_bool)
        .other          contiguous_nansum33_bool,@"STO_CUDA_ENTRY STV_DEFAULT"
contiguous_nansum33_bool:
.text.contiguous_nansum33_bool:
        /* <DEDUP_REMOVED lines=48> */
.L_x_21365:
        /* <DEDUP_REMOVED lines=36> */
.L_x_21364:
        /* <DEDUP_REMOVED lines=22> */
.L_x_21367:
        /* <DEDUP_REMOVED lines=13> */
.L_x_21368:
[----:B------:R-:W-:Y:S01]  /*0770*/  @!P0 IMAD R7, R10, UR8, R7 ;  /* 0x000000080a078c24 */ /* 0x000fe2000f8e0207 */
[----:B------:R-:W-:-:S05]  /*0780*/  @!P0 SEL R6, RZ, 0x1, !P1 ;  /* 0x00000001ff068807 */ /* 0x000fca0004800000 */
[----:B------:R-:W0:Y:S02]  /*0790*/  @!P0 LDS.U8 R7, [R7] ;  /* 0x0000000007078984 */ /* 0x000e240000000000 */
[----:B0-----:R-:W-:-:S13]  /*07a0*/  @!P0 LOP3.LUT P1, RZ, R7, 0xff, R6, 0xc8, !PT ;  /* 0x000000ff07ff8812 */ /* 0x001fda000782c806 */
.L_x_21366:
[----:B------:R-:W-:-:S04]  /*07b0*/  SEL R7, RZ, 0x1, !P1 ;  /* 0x00000001ff077807 */ /* 0x000fc80004800000 */
[----:B------:R-:W-:Y:S01]  /*07c0*/  PRMT R6, R7, 0x7610, R6 ;  /* 0x0000761007067816 */ /* 0x000fe20000000006 */
[----:B------:R4:W-:Y:S06]  /*07d0*/  STS.U8 [R0+UR4], R7 ;  /* 0x0000000700007988 */ /* 0x0009ec0008000004 */
.L_x_21363:
        /* <DEDUP_REMOVED lines=8> */
.L_x_21369:
        /* <DEDUP_REMOVED lines=10> */
.L_x_33367:


//--------------------- .text.contiguous_nansum3_bool --------------------------
	.section	.text.contiguous_nansum3_bool,"ax",@progbits
	.align	128
        .global         contiguous_nansum3_bool
        .type           contiguous_nansum3_bool,@function
        .size           contiguous_nansum3_bool,(.L_x_32666 - contiguous_nansum3_bool)
        .other          contiguous_nansum3_bool,@"STO_CUDA_ENTRY STV_DEFAULT"
contiguous_nansum3_bool:
.text.contiguous_nansum3_bool:
        /* <DEDUP_REMOVED lines=42> */
.L_x_21388:
        /* <DEDUP_REMOVED lines=27> */
.L_x_21372:
[----:B------:R-:W-:Y:S01]  /*0450*/  MOV R30, R32 ;  /* 0x00000020001e7202 */ /* 0x000fe20000000f00 */
[----:B------:R-:W-:Y:S01]  /*0460*/  IMAD.MOV.U32 R0, RZ, RZ, R36 ;  /* 0x000000ffff007224 */ /* 0x000fe200078e0024 */
[----:B------:R-:W-:Y:S02]  /*0470*/  MOV R3, R37 ;  /* 0x0000002500037202 */ /* 0x000fe40000000f00 */
[----:B------:R-:W-:-:S07]  /*0480*/  MOV R8, 0x4a0 ;  /* 0x000004a000087802 */ /* 0x000fce0000000f00 */
[----:B01-3--:R-:W-:Y:S05]  /*0490*/  CALL.REL.NOINC `($__internal_462_$__cuda_sm20_div_s64) ;  /* 0x0000003000e07944 */ /* 0x00bfea0003c00000 */
        /* <DEDUP_REMOVED lines=9> */
.L_x_21373:
        /* <DEDUP_REMOVED lines=33> */
.L_x_21374:
[----:B------:R-:W-:Y:S01]  /*0740*/  IMAD.MOV.U32 R0, RZ, RZ, R36 ;  /* 0x000000ffff007224 */ /* 0x000fe200078e0024 */
[----:B------:R-:W-:Y:S02]  /*0750*/  MOV R3, R37 ;  /* 0x0000002500037202 */ /* 0x000fe40000000f00 */
[----:B------:R-:W-:-:S07]  /*0760*/  MOV R8, 0x780 ;  /* 0x0000078000087802 */ /* 0x000fce0000000f00 */
[----:B---3--:R-:W-:Y:S05]  /*0770*/  CALL.REL.NOINC `($__internal_462_$__cuda_sm20_div_s64) ;  /* 0x0000003000287944 */ /* 0x008fea0003c00000 */
        /* <DEDUP_REMOVED lines=10> */
.L_x_21375:
        /* <DEDUP_REMOVED lines=34> */
.L_x_21376:
[----:B------:R-:W-:Y:S01]  /*0a40*/  IMAD.MOV.U32 R30, RZ, RZ, R28 ;  /* 0x000000ffff1e7224 */ /* 0x000fe200078e001c */
[----:B------:R-:W-:Y:S01]  /*0a50*/  MOV R0, R36 ;  /* 0x0000002400007202 */ /* 0x000fe20000000f00 */
[----:B------:R-:W-:Y:S01]  /*0a60*/  IMAD.MOV.U32 R3, RZ, RZ, R37 ;  /* 0x000000ffff037224 */ /* 0x000fe200078e0025 */
[----:B------:R-:W-:-:S07]  /*0a70*/  MOV R8, 0xa90 ;  /* 0x00000a9000087802 */ /* 0x000fce0000000f00 */
[----:B---3--:R-:W-:Y:S05]  /*0a80*/  CALL.REL.NOINC `($__internal_462_$__cuda_sm20_div_s64) ;  /* 0x0000002c00647944 */ /* 0x008fea0003c00000 */
        /* <DEDUP_REMOVED lines=10> */
.L_x_21377:
        /* <DEDUP_REMOVED lines=33> */
.L_x_21378:
[----:B------:R-:W-:Y:S01]  /*0d40*/  IMAD.MOV.U32 R0, RZ, RZ, R36 ;  /* 0x000000ffff007224 */ /* 0x000fe200078e0024 */
[----:B------:R-:W-:Y:S02]  /*0d50*/  MOV R3, R37 ;  /* 0x0000002500037202 */ /* 0x000fe40000000f00 */
[----:B------:R-:W-:-:S07]  /*0d60*/  MOV R8, 0xd80 ;  /* 0x00000d8000087802 */ /* 0x000fce0000000f00 */
[----:B---3--:R-:W-:Y:S05]  /*0d70*/  CALL.REL.NOINC `($__internal_462_$__cuda_sm20_div_s64) ;  /* 0x0000002800a87944 */ /* 0x008fea0003c00000 */
        /* <DEDUP_REMOVED lines=9> */
.L_x_21379:
        /* <DEDUP_REMOVED lines=34> */
.L_x_21380:
[----:B------:R-:W-:Y:S01]  /*1030*/  MOV R30, R28 ;  /* 0x0000001c001e7202 */ /* 0x000fe20000000f00 */
        /* <DEDUP_REMOVED lines=13> */
.L_x_21381:
        /* <DEDUP_REMOVED lines=34> */
.L_x_21382:
        /* <DEDUP_REMOVED lines=14> */
.L_x_21383:
        /* <DEDUP_REMOVED lines=34> */
.L_x_21384:
[----:B------:R-:W-:Y:S01]  /*1630*/  MOV R30, R28 ;  /* 0x0000001c001e7202 */ /* 0x000fe20000000f00 */
        /* <DEDUP_REMOVED lines=14> */
.L_x_21385:
        /* <DEDUP_REMOVED lines=34> */
.L_x_21386:
[----:B------:R-:W-:Y:S01]  /*1940*/  IMAD.MOV.U32 R0, RZ, RZ, R36 ;  /* 0x000000ffff007224 */ /* 0x000fe200078e0024 */
[----:B------:R-:W-:Y:S02]  /*1950*/  MOV R3, R37 ;  /* 0x0000002500037202 */ /* 0x000fe40000000f00 */
[----:B------:R-:W-:-:S07]  /*1960*/  MOV R8, 0x1980 ;  /* 0x0000198000087802 */ /* 0x000fce0000000f00 */
[----:B---3--:R-:W-:Y:S05]  /*1970*/  CALL.REL.NOINC `($__internal_462_$__cuda_sm20_div_s64) ;  /* 0x0000001c00a87944 */ /* 0x008fea0003c00000 */
        /* <DEDUP_REMOVED lines=9> */
.L_x_21387:
        /* <DEDUP_REMOVED lines=13> */
.L_x_21371:
        /* <DEDUP_REMOVED lines=33> */
.L_x_21390:
[----:B------:R-:W-:Y:S01]  /*1cf0*/  MOV R30, R32 ;  /* 0x00000020001e7202 */ /* 0x000fe20000000f00 */
[----:B------:R-:W-:Y:S01]  /*1d00*/  IMAD.MOV.U32 R0, RZ, RZ, R16 ;  /* 0x000000ffff007224 */ /* 0x000fe200078e0010 */
[----:B------:R-:W-:Y:S02]  /*1d10*/  MOV R3, R17 ;  /* 0x0000001100037202 */ /* 0x000fe40000000f00 */
[----:B------:R-:W-:-:S07]  /*1d20*/  MOV R8, 0x1d40 ;  /* 0x00001d4000087802 */ /* 0x000fce0000000f00 */
[----:B------:R-:W-:Y:S05]  /*1d30*/  CALL.REL.NOINC `($__internal_462_$__cuda_sm20_div_s64) ;  /* 0x0000001800b87944 */ /* 0x000fea0003c00000 */
        /* <DEDUP_REMOVED lines=9> */
.L_x_21391:
        /* <DEDUP_REMOVED lines=35> */
.L_x_21392:
        /* <DEDUP_REMOVED lines=13> */
.L_x_21393:
        /* <DEDUP_REMOVED lines=36> */
.L_x_21394:
[----:B------:R-:W-:Y:S01]  /*2310*/  MOV R30, R20 ;  /* 0x00000014001e7202 */ /* 0x000fe20000000f00 */
[----:B------:R-:W-:Y:S01]  /*2320*/  IMAD.MOV.U32 R0, RZ, RZ, R18 ;  /* 0x000000ffff007224 */ /* 0x000fe200078e0012 */
[----:B------:R-:W-:Y:S02]  /*2330*/  MOV R3, R19 ;  /* 0x0000001300037202 */ /* 0x000fe40000000f00 */
[----:B------:R-:W-:-:S07]  /*2340*/  MOV R8, 0x2360 ;  /* 0x0000236000087802 */ /* 0x000fce0000000f00 */
[----:B------:R-:W-:Y:S05]  /*2350*/  CALL.REL.NOINC `($__internal_462_$__cuda_sm20_div_s64) ;  /* 0x0000001400307944 */ /* 0x000fea0003c00000 */
        /* <DEDUP_REMOVED lines=10> */
.L_x_21395:
        /* <DEDUP_REMOVED lines=37> */
.L_x_21396:
[----:B------:R-:W-:Y:S01]  /*2650*/  MOV R0, R18 ;  /* 0x0000001200007202 */ /* 0x000fe20000000f00 */
[----:B------:R-:W-:Y:S01]  /*2660*/  IMAD.MOV.U32 R3, RZ, RZ, R19 ;  /* 0x000000ffff037224 */ /* 0x000fe200078e0013 */
[----:B------:R-:W-:-:S07]  /*2670*/  MOV R8, 0x2690 ;  /* 0x0000269000087802 */ /* 0x000fce0000000f00 */
[----:B------:R-:W-:Y:S05]  /*2680*/  CALL.REL.NOINC `($__internal_462_$__cuda_sm20_div_s64) ;  /* 0x0000001000647944 */ /* 0x000fea0003c00000 */
        /* <DEDUP_REMOVED lines=8> */
.L_x_21397:
        /* <DEDUP_REMOVED lines=10> */
.L_x_21389:
        /* <DEDUP_REMOVED lines=31> */
.L_x_21399:
[----:B------:R-:W-:Y:S01]  /*29a0*/  IMAD.MOV.U32 R30, RZ, RZ, R32 ;  /* 0x000000ffff1e7224 */ /* 0x000fe200078e0020 */
[----:B------:R-:W-:Y:S01]  /*29b0*/  MOV R0, R16 ;  /* 0x0000001000007202 */ /* 0x000fe20000000f00 */
[----:B------:R-:W-:Y:S01]  /*29c0*/  IMAD.MOV.U32 R3, RZ, RZ, R17 ;  /* 0x000000ffff037224 */ /* 0x000fe200078e0011 */
[----:B------:R-:W-:-:S07]  /*29d0*/  MOV R8, 0x29f0 ;  /* 0x000029f000087802 */ /* 0x000fce0000000f00 */
[----:B------:R-:W-:Y:S05]  /*29e0*/  CALL.REL.NOINC `($__internal_462_$__cuda_sm20_div_s64) ;  /* 0x0000000c008c7944 */ /* 0x000fea0003c00000 */
        /* <DEDUP_REMOVED lines=9> */
.L_x_21400:
        /* <DEDUP_REMOVED lines=36> */
.L_x_21401:
[----:B------:R-:W-:Y:S01]  /*2cc0*/  IMAD.MOV.U32 R0, RZ, RZ, R18 ;  /* 0x000000ffff007224 */ /* 0x000fe200078e0012 */
[----:B------:R-:W-:Y:S02]  /*2cd0*/  MOV R3, R19 ;  /* 0x0000001300037202 */ /* 0x000fe40000000f00 */
[----:B------:R-:W-:-:S07]  /*2ce0*/  MOV R8, 0x2d00 ;  /* 0x00002d0000087802 */ /* 0x000fce0000000f00 */
[----:B------:R-:W-:Y:S05]  /*2cf0*/  CALL.REL.NOINC `($__internal_462_$__cuda_sm20_div_s64) ;  /* 0x0000000800c87944 */ /* 0x000fea0003c00000 */
        /* <DEDUP_REMOVED lines=8> */
.L_x_21402:
        /* <DEDUP_REMOVED lines=10> */
.L_x_21398:
        /* <DEDUP_REMOVED lines=29> */
.L_x_21403:
[----:B------:R-:W-:-:S07]  /*2ff0*/  MOV R0, 0x3010 ;  /* 0x0000301000007802 */ /* 0x000fce0000000f00 */
[----:B------:R-:W-:Y:S05]  /*3000*/  CALL.REL.NOINC `($__internal_463_$__cuda_sm20_rem_s64) ;  /* 0x0000000c00507944 */ /* 0x000fea0003c00000 */
[----:B------:R-:W-:Y:S01]  /*3010*/  IMAD.MOV.U32 R8, RZ, RZ, R3 ;  /* 0x000000ffff087224 */ /* 0x000fe200078e0003 */
[----:B------:R-:W-:-:S07]  /*3020*/  MOV R9, R10 ;  /* 0x0000000a00097202 */ /* 0x000fce0000000f00 */
.L_x_21404:
[----:B------:R-:W0:Y:S02]  /*3030*/  LDC.64 R10, c[0x0][0x398] ;  /* 0x0000e600ff0a7b82 */ /* 0x000e240000000a00 */
[----:B0-----:R-:W-:-:S06]  /*3040*/  IMAD.WIDE.U32 R2, R2, 0x8, R10 ;  /* 0x0000000802027825 */ /* 0x001fcc00078e000a */
[----:B------:R-:W2:Y:S02]  /*3050*/  LDG.E.64 R2, desc[UR10][R2.64] ;  /* 0x0000000a02027981 */ /* 0x000ea4000c1e1b00 */
[-C--:B--2---:R-:W-:Y:S02]  /*3060*/  IMAD R11, R3, R8.reuse, RZ ;  /* 0x00000008030b7224 */ /* 0x084fe400078e02ff */
[----:B------:R-:W-:-:S04]  /*3070*/  IMAD.WIDE.U32 R28, R2, R8, R28 ;  /* 0x00000008021c7225 */ /* 0x000fc800078e001c */
[----:B------:R-:W-:-:S04]  /*3080*/  IMAD R11, R2, R9, R11 ;  /* 0x00000009020b7224 */ /* 0x000fc800078e020b */
[----:B------:R-:W-:-:S07]  /*3090*/  IMAD.IADD R29, R29, 0x1, R11 ;  /* 0x000000011d1d7824 */ /* 0x000fce00078e020b */
.L_x_21370:
        /* <DEDUP_REMOVED lines=33> */
.L_x_21407:
        /* <DEDUP_REMOVED lines=36> */
.L_x_21406:
        /* <DEDUP_REMOVED lines=22> */
.L_x_21409:
        /* <DEDUP_REMOVED lines=13> */
.L_x_21410:
[----:B------:R-:W-:Y:S01]  /*3720*/  @!P2 IMAD R0, R3, UR8, R0 ;  /* 0x000000080300ac24 */ /* 0x000fe2000f8e0200 */
[----:B------:R-:W-:-:S05]  /*3730*/  @!P2 SEL R3, RZ, 0x1, !P1 ;  /* 0x00000001ff03a807 */ /* 0x000fca0004800000 */
[----:B------:R-:W1:Y:S02]  /*3740*/  @!P2 LDS.U8 R0, [R0] ;  /* 0x000000000000a984 */ /* 0x000e640000000000 */
[----:B-1----:R-:W-:-:S13]  /*3750*/  @!P2 LOP3.LUT P1, RZ, R0, 0xff, R3, 0xc8, !PT ;  /* 0x000000ff00ffa812 */ /* 0x002fda000782c803 */
.L_x_21408:
[----:B------:R-:W-:-:S04]  /*3760*/  SEL R3, RZ, 0x1, !P1 ;  /* 0x00000001ff037807 */ /* 0x000fc80004800000 */
[----:B------:R-:W-:Y:S01]  /*3770*/  PRMT R7, R3, 0x7610, R7 ;  /* 0x0000761003077816 */ /* 0x000fe20000000007 */
[----:B------:R1:W-:Y:S06]  /*3780*/  STS.U8 [R6+UR4], R3 ;  /* 0x0000000306007988 */ /* 0x0003ec0008000004 */
.L_x_21405:
        /* <DEDUP_REMOVED lines=9> */
        .weak           $__internal_462_$__cuda_sm20_div_s64
        .type           $__internal_462_$__cuda_sm20_div_s64,@function
        .size           $__internal_462_$__cuda_sm20_div_s64,($__internal_463_$__cuda_sm20_rem_s64 - $__internal_462_$__cuda_sm20_div_s64)
$__internal_462_$__cuda_sm20_div_s64:
        /* <DEDUP_REMOVED lines=82> */
[----:B------:R-:W-:Y:S06]  /*3d40*/  RET.REL.NODEC R8 `(contiguous_nansum3_bool) ;  /* 0xffffffc008ac7950 */ /* 0x000fec0003c3ffff */
        .weak           $__internal_463_$__cuda_sm20_rem_s64
        .type           $__internal_463_$__cuda_sm20_rem_s64,@function
        .size           $__internal_463_$__cuda_sm20_rem_s64,(.L_x_32666 - $__internal_463_$__cuda_sm20_rem_s64)
$__internal_463_$__cuda_sm20_rem_s64:
        /* <DEDUP_REMOVED lines=66> */
[----:B------:R-:W-:Y:S06]  /*4170*/  RET.REL.NODEC R8 `(contiguous_nansum3_bool) ;  /* 0xffffffbc08a07950 */ /* 0x000fec0003c3ffff */
.L_x_21411:
        /* <DEDUP_REMOVED lines=16> */
.L_x_32666:


//--------------------- .text.contiguous_nansum22_bool --------------------------
	.section	.text.contiguous_nansum22_bool,"ax",@progbits
	.align	128
        .global         contiguous_nansum22_bool
        .type           contiguous_nansum22_bool,@function
        .size           contiguous_nansum22_bool,(.L_x_33369 - contiguous_nansum22_bool)
        .other          contiguous_nansum22_bool,@"STO_CUDA_ENTRY STV_DEFAULT"
contiguous_nansum22_bool:
.text.contiguous_nansum22_bool:
        /* <DEDUP_REMOVED lines=38> */
.L_x_21413:
        /* <DEDUP_REMOVED lines=12> */
.L_x_21414:
[----:B------:R-:W-:Y:S05]  /*0320*/  BSYNC.RECONVERGENT B0 ;  /* 0x0000000000007941 */ /* 0x000fea0003800200 */
.L_x_21412:
[----:B------:R-:W-:Y:S01]  /*0330*/  BAR.SYNC.DEFER_BLOCKING 0x0 ;  /* 0x0000000000007b1d */ /* 0x000fe20000010000 */
[----:B------:R-:W-:Y:S01]  /*0340*/  UISETP.GE.U32.AND UP0, UPT, UR5, 0x42, UPT ;  /* 0x000000420500788c */ /* 0x000fe2000bf06070 */
[----:B------:R-:W-:-:S08]  /*0350*/  ISETP.GT.U32.AND P0, PT, R0, 0x1f, PT ;  /* 0x0000001f0000780c */ /* 0x000fd00003f04070 */
[----:B------:R-:W-:Y:S05]  /*0360*/  BRA.U !UP0, `(.L_x_21415) ;  /* 0x0000000108347547 */ /* 0x000fea000b800000 */
.L_x_21416:
        /* <DEDUP_REMOVED lines=13> */
.L_x_21415:
        /* <DEDUP_REMOVED lines=62> */
.L_x_21417:
        /* <DEDUP_REMOVED lines=14> */
.L_x_33369:


//--------------------- .text.contiguous_nansum2_bool --------------------------
	.section	.text.contiguous_nansum2_bool,"ax",@progbits
	.align	128
        .global         contiguous_nansum2_bool
        .type           contiguous_nansum2_bool,@function
        .size           contiguous_nansum2_bool,(.L_x_32668 - contiguous_nansum2_bool)
        .other          contiguous_nansum2_bool,@"STO_CUDA_ENTRY STV_DEFAULT"
contiguous_nansum2_bool:
.text.contiguous_nansum2_bool:
        /* <DEDUP_REMOVED lines=48> */
.L_x_21446:
        /* <DEDUP_REMOVED lines=32> */
.L_x_21423:
[----:B------:R-:W-:Y:S01]  /*0500*/  MOV R26, R4 ;  /* 0x00000004001a7202 */ /* 0x000fe20000000f00 */
[----:B------:R-:W-:Y:S01]  /*0510*/  IMAD.MOV.U32 R11, RZ, RZ, R3 ;  /* 0x000000ffff0b7224 */ /* 0x000fe200078e0003 */
[----:B------:R-:W-:Y:S01]  /*0520*/  MOV R10, R22 ;  /* 0x00000016000a7202 */ /* 0x000fe20000000f00 */
[----:B------:R-:W-:Y:S01]  /*0530*/  IMAD.MOV.U32 R9, RZ, RZ, R23 ;  /* 0x000000ffff097224 */ /* 0x000fe200078e0017 */
[----:B------:R-:W-:-:S07]  /*0540*/  MOV R8, 0x560 ;  /* 0x0000056000087802 */ /* 0x000fce0000000f00 */
[----:B-1----:R-:W-:Y:S05]  /*0550*/  CALL.REL.NOINC `($__internal_464_$__cuda_sm20_div_s64) ;  /* 0x00000064008c7944 */ /* 0x002fea0003c00000 */
        /* <DEDUP_REMOVED lines=10> */
.L_x_21424:
[----:B------:R-:W-:Y:S05]  /*0600*/  BSYNC.RECONVERGENT B1 ;  /* 0x0000000000017941 */ /* 0x000fea0003800200 */
.L_x_21422:
        /* <DEDUP_REMOVED lines=34> */
.L_x_21426:
[----:B------:R-:W-:Y:S01]  /*0830*/  MOV R26, R18 ;  /* 0x00000012001a7202 */ /* 0x000fe20000000f00 */
[----:B------:R-:W-:Y:S01]  /*0840*/  IMAD.MOV.U32 R11, RZ, RZ, R19 ;  /* 0x000000ffff0b7224 */ /* 0x000fe200078e0013 */
[----:B------:R-:W-:Y:S01]  /*0850*/  MOV R10, R22 ;  /* 0x00000016000a7202 */ /* 0x000fe20000000f00 */
[----:B------:R-:W-:Y:S01]  /*0860*/  IMAD.MOV.U32 R9, RZ, RZ, R23 ;  /* 0x000000ffff097224 */ /* 0x000fe200078e0017 */
[----:B------:R-:W-:-:S07]  /*0870*/  MOV R8, 0x890 ;  /* 0x0000089000087802 */ /* 0x000fce0000000f00 */
[----:B------:R-:W-:Y:S05]  /*0880*/  CALL.REL.NOINC `($__internal_464_$__cuda_sm20_div_s64) ;  /* 0x0000006000c07944 */ /* 0x000fea0003c00000 */
        /* <DEDUP_REMOVED lines=8> */
.L_x_21427:
[----:B------:R-:W-:Y:S05]  /*0910*/  BSYNC.RECONVERGENT B1 ;  /* 0x0000000000017941 */ /* 0x000fea0003800200 */
.L_x_21425:
        /* <DEDUP_REMOVED lines=33> */
.L_x_21429:
[----:B------:R-:W-:Y:S01]  /*0b30*/  IMAD.MOV.U32 R26, RZ, RZ, R36 ;  /* 0x000000ffff1a7224 */ /* 0x000fe200078e0024 */
[----:B------:R-:W-:Y:S01]  /*0b40*/  MOV R11, R37 ;  /* 0x00000025000b7202 */ /* 0x000fe20000000f00 */
[----:B------:R-:W-:Y:S01]  /*0b50*/  IMAD.MOV.U32 R10, RZ, RZ, R18 ;  /* 0x000000ffff0a7224 */ /* 0x000fe200078e0012 */
[----:B------:R-:W-:Y:S02]  /*0b60*/  MOV R9, R19 ;  /* 0x0000001300097202 */ /* 0x000fe40000000f00 */
[----:B------:R-:W-:-:S07]  /*0b70*/  MOV R8, 0xb90 ;  /* 0x00000b9000087802 */ /* 0x000fce0000000f00 */
[----:B------:R-:W-:Y:S05]  /*0b80*/  CALL.REL.NOINC `($__internal_464_$__cuda_sm20_div_s64) ;  /* 0x0000006000007944 */ /* 0x000fea0003c00000 */
        /* <DEDUP_REMOVED lines=10> */
.L_x_21430:
[----:B------:R-:W-:Y:S05]  /*0c30*/  BSYNC.RECONVERGENT B1 ;  /* 0x0000000000017941 */ /* 0x000fea0003800200 */
.L_x_21428:
        /* <DEDUP_REMOVED lines=35> */
.L_x_21432:
[----:B------:R-:W-:Y:S01]  /*0e70*/  MOV R26, R22 ;  /* 0x00000016001a7202 */ /* 0x000fe20000000f00 */
[----:B------:R-:W-:Y:S01]  /*0e80*/  IMAD.MOV.U32 R11, RZ, RZ, R23 ;  /* 0x000000ffff0b7224 */ /* 0x000fe200078e0017 */
[----:B------:R-:W-:Y:S01]  /*0e90*/  MOV R10, R18 ;  /* 0x00000012000a7202 */ /* 0x000fe20000000f00 */
[----:B------:R-:W-:Y:S01]  /*0ea0*/  IMAD.MOV.U32 R9, RZ, RZ, R19 ;  /* 0x000000ffff097224 */ /* 0x000fe200078e0013 */
[----:B------:R-:W-:-:S07]  /*0eb0*/  MOV R8, 0xed0 ;  /* 0x00000ed000087802 */ /* 0x000fce0000000f00 */
[----:B------:R-:W-:Y:S05]  /*0ec0*/  CALL.REL.NOINC `($__internal_464_$__cuda_sm20_div_s64) ;  /* 0x0000005c00307944 */ /* 0x000fea0003c00000 */
        /* <DEDUP_REMOVED lines=11> */
.L_x_21433:
[----:B------:R-:W-:Y:S05]  /*0f80*/  BSYNC.RECONVERGENT B1 ;  /* 0x0000000000017941 */ /* 0x000fea0003800200 */
.L_x_21431:
        /* <DEDUP_REMOVED lines=36> */
.L_x_21435:
        /* <DEDUP_REMOVED lines=16> */
.L_x_21436:
[----:B------:R-:W-:Y:S05]  /*12d0*/  BSYNC.RECONVERGENT B1 ;  /* 0x0000000000017941 */ /* 0x000fea0003800200 */
.L_x_21434:
        /* <DEDUP_REMOVED lines=35> */
.L_x_21438:
[----:B------:R-:W-:Y:S01]  /*1510*/  MOV R26, R42 ;  /* 0x0000002a001a7202 */ /* 0x000fe20000000f00 */
[----:B------:R-:W-:Y:S01]  /*1520*/  IMAD.MOV.U32 R11, RZ, RZ, R43 ;  /* 0x000000ffff0b7224 */ /* 0x000fe200078e002b */
[----:B------:R-:W-:Y:S01]  /*1530*/  MOV R10, R18 ;  /* 0x00000012000a7202 */ /* 0x000fe20000000f00 */
[----:B------:R-:W-:Y:S01]  /*1540*/  IMAD.MOV.U32 R9, RZ, RZ, R19 ;  /* 0x000000ffff097224 */ /* 0x000fe200078e0013 */
[----:B------:R-:W-:-:S07]  /*1550*/  MOV R8, 0x1570 ;  /* 0x0000157000087802 */ /* 0x000fce0000000f00 */
[----:B------:R-:W-:Y:S05]  /*1560*/  CALL.REL.NOINC `($__internal_464_$__cuda_sm20_div_s64) ;  /* 0x0000005400887944 */ /* 0x000fea0003c00000 */
        /* <DEDUP_REMOVED lines=11> */
.L_x_21439:
[----:B------:R-:W-:Y:S05]  /*1620*/  BSYNC.RECONVERGENT B1 ;  /* 0x0000000000017941 */ /* 0x000fea0003800200 */
.L_x_21437:
        /* <DEDUP_REMOVED lines=35> */
.L_x_21441:
        /* <DEDUP_REMOVED lines=17> */
.L_x_21442:
[----:B------:R-:W-:Y:S05]  /*1970*/  BSYNC.RECONVERGENT B1 ;  /* 0x0000000000017941 */ /* 0x000fea0003800200 */
.L_x_21440:
        /* <DEDUP_REMOVED lines=35> */
.L_x_21444:
[----:B------:R-:W-:Y:S01]  /*1bb0*/  MOV R26, R18 ;  /* 0x00000012001a7202 */ /* 0x000fe20000000f00 */
[----:B------:R-:W-:Y:S01]  /*1bc0*/  IMAD.MOV.U32 R11, RZ, RZ, R19 ;  /* 0x000000ffff0b7224 */ /* 0x000fe200078e0013 */
[----:B------:R-:W-:Y:S01]  /*1bd0*/  MOV R10, R20 ;  /* 0x00000014000a7202 */ /* 0x000fe20000000f00 */
[----:B------:R-:W-:Y:S01]  /*1be0*/  IMAD.MOV.U32 R9, RZ, RZ, R21 ;  /* 0x000000ffff097224 */ /* 0x000fe200078e0015 */
[----:B------:R-:W-:-:S07]  /*1bf0*/  MOV R8, 0x1c10 ;  /* 0x00001c1000087802 */ /* 0x000fce0000000f00 */
[----:B------:R-:W-:Y:S05]  /*1c00*/  CALL.REL.NOINC `($__internal_464_$__cuda_sm20_div_s64) ;  /* 0x0000004c00e07944 */ /* 0x000fea0003c00000 */
        /* <DEDUP_REMOVED lines=11> */
.L_x_21445:
[----:B------:R-:W-:Y:S05]  /*1cc0*/  BSYNC.RECONVERGENT B1 ;  /* 0x0000000000017941 */ /* 0x000fea0003800200 */
.L_x_21443:
        /* <DEDUP_REMOVED lines=9> */
.L_x_21421:
        /* <DEDUP_REMOVED lines=35> */
.L_x_21449:
[----:B------:R-:W-:Y:S01]  /*1f90*/  MOV R26, R4 ;  /* 0x00000004001a7202 */ /* 0x000fe20000000f00 */
[----:B------:R-:W-:Y:S01]  /*1fa0*/  IMAD.MOV.U32 R11, RZ, RZ, R3 ;  /* 0x000000ffff0b7224 */ /* 0x000fe200078e0003 */
[----:B------:R-:W-:Y:S01]  /*1fb0*/  MOV R10, R6 ;  /* 0x00000006000a7202 */ /* 0x000fe20000000f00 */
[----:B------:R-:W-:Y:S01]  /*1fc0*/  IMAD.MOV.U32 R9, RZ, RZ, R7 ;  /* 0x000000ffff097224 */ /* 0x000fe200078e0007 */
[----:B------:R-:W-:-:S07]  /*1fd0*/  MOV R8, 0x1ff0 ;  /* 0x00001ff000087802 */ /* 0x000fce0000000f00 */
[----:B------:R-:W-:Y:S05]  /*1fe0*/  CALL.REL.NOINC `($__internal_464_$__cuda_sm20_div_s64) ;  /* 0x0000004800e87944 */ /* 0x000fea0003c00000 */
        /* <DEDUP_REMOVED lines=10> */
.L_x_21450:
[----:B------:R-:W-:Y:S05]  /*2090*/  BSYNC.RECONVERGENT B1 ;  /* 0x0000000000017941 */ /* 0x000fea0003800200 */
.L_x_21448:
        /* <DEDUP_REMOVED lines=34> */
.L_x_21452:
        /* <DEDUP_REMOVED lines=14> */
.L_x_21453:
[----:B------:R-:W-:Y:S05]  /*23a0*/  BSYNC.RECONVERGENT B1 ;  /* 0x0000000000017941 */ /* 0x000fea0003800200 */
.L_x_21451:
        /* <DEDUP_REMOVED lines=35> */
.L_x_21455:
        /* <DEDUP_REMOVED lines=17> */
.L_x_21456:
[----:B------:R-:W-:Y:S05]  /*26f0*/  BSYNC.RECONVERGENT B1 ;  /* 0x0000000000017941 */ /* 0x000fea0003800200 */
.L_x_21454:
        /* <DEDUP_REMOVED lines=35> */
.L_x_21458:
        /* <DEDUP_REMOVED lines=16> */
.L_x_21459:
[----:B------:R-:W-:Y:S05]  /*2a30*/  BSYNC.RECONVERGENT B1 ;  /* 0x0000000000017941 */ /* 0x000fea0003800200 */
.L_x_21457:
[----:B------:R-:W-:Y:S01]  /*2a40*/  MOV R6, R20 ;  /* 0x0000001400067202 */ /* 0x000fe20000000f00 */
[----:B------:R-:W-:Y:S02]  /*2a50*/  IMAD R9, R9, R22, RZ ;  /* 0x0000001609097224 */ /* 0x000fe400078e02ff */
[----:B------:R-:W-:Y:S02]  /*2a60*/  VIADD R5, R5, 0xfffffffe ;  /* 0xfffffffe05057836 */ /* 0x000fe40000000000 */
[----:B------:R-:W-:-:S04]  /*2a70*/  IMAD.WIDE.U32 R20, R22, R8, R6 ;  /* 0x0000000816147225 */ /* 0x000fc800078e0006 */
[----:B------:R-:W-:-:S05]  /*2a80*/  IMAD R9, R23, R8, R9 ;  /* 0x0000000817097224 */ /* 0x000fca00078e0209 */
[----:B------:R-:W-:-:S07]  /*2a90*/  IADD3 R21, PT, PT, R21, R9, RZ ;  /* 0x0000000915157210 */ /* 0x000fce0007ffe0ff */
.L_x_21447:
        /* <DEDUP_REMOVED lines=31> */
.L_x_21461:
[----:B------:R-:W-:Y:S01]  /*2c90*/  IMAD.MOV.U32 R23, RZ, RZ, R3 ;  /* 0x000000ffff177224 */ /* 0x000fe200078e0003 */
[----:B------:R-:W-:Y:S01]  /*2ca0*/  MOV R22, R6 ;  /* 0x0000000600167202 */ /* 0x000fe20000000f00 */
[----:B------:R-:W-:Y:S01]  /*2cb0*/  IMAD.MOV.U32 R3, RZ, RZ, R7 ;  /* 0x000000ffff037224 */ /* 0x000fe200078e0007 */
[----:B------:R-:W-:-:S07]  /*2cc0*/  MOV R24, 0x2ce0 ;  /* 0x00002ce000187802 */ /* 0x000fce0000000f00 */
[----:B------:R-:W-:Y:S05]  /*2cd0*/  CALL.REL.NOINC `($__internal_465_$__cuda_sm20_rem_s64) ;  /* 0x0000004000f87944 */ /* 0x000fea0003c00000 */
[----:B------:R-:W-:-:S07]  /*2ce0*/  MOV R8, R4 ;  /* 0x0000000400087202 */ /* 0x000fce0000000f00 */
.L_x_21462:
[----:B------:R-:W-:Y:S05]  /*2cf0*/  BSYNC.RECONVERGENT B1 ;  /* 0x0000000000017941 */ /* 0x000fea0003800200 */
.L_x_21460:
        /* <DEDUP_REMOVED lines=30> */
.L_x_21464:
[----:B------:R-:W-:Y:S01]  /*2ee0*/  IMAD.MOV.U32 R22, RZ, RZ, R6 ;  /* 0x000000ffff167224 */ /* 0x000fe200078e0006 */
[----:B------:R-:W-:Y:S01]  /*2ef0*/  MOV R3, R7 ;  /* 0x0000000700037202 */ /* 0x000fe20000000f00 */
[----:B------:R-:W-:Y:S01]  /*2f00*/  IMAD.MOV.U32 R4, RZ, RZ, R18 ;  /* 0x000000ffff047224 */ /* 0x000fe200078e0012 */
[----:B------:R-:W-:Y:S02]  /*2f10*/  MOV R23, R19 ;  /* 0x0000001300177202 */ /* 0x000fe40000000f00 */
[----:B------:R-:W-:-:S07]  /*2f20*/  MOV R24, 0x2f40 ;  /* 0x00002f4000187802 */ /* 0x000fce0000000f00 */
[----:B------:R-:W-:Y:S05]  /*2f30*/  CALL.REL.NOINC `($__internal_465_$__cuda_sm20_rem_s64) ;  /* 0x0000004000607944 */ /* 0x000fea0003c00000 */
[----:B------:R-:W-:-:S07]  /*2f40*/  IMAD.MOV.U32 R5, RZ, RZ, R9 ;  /* 0x000000ffff057224 */ /* 0x000fce00078e0009 */
.L_x_21465:
[----:B------:R-:W-:Y:S05]  /*2f50*/  BSYNC.RECONVERGENT B1 ;  /* 0x0000000000017941 */ /* 0x000fea0003800200 */
.L_x_21463:
[----:B------:R-:W-:Y:S02]  /*2f60*/  IMAD R3, R5, R14, RZ ;  /* 0x0000000e05037224 */ /* 0x000fe400078e02ff */
[----:B------:R-:W-:-:S04]  /*2f70*/  IMAD.WIDE.U32 R20, R14, R4, R20 ;  /* 0x000000040e147225 */ /* 0x000fc800078e0014 */
[----:B------:R-:W-:-:S05]  /*2f80*/  IMAD R3, R15, R4, R3 ;  /* 0x000000040f037224 */ /* 0x000fca00078e0203 */
[----:B------:R-:W-:-:S07]  /*2f90*/  IADD3 R21, PT, PT, R21, R3, RZ ;  /* 0x0000000315157210 */ /* 0x000fce0007ffe0ff */
.L_x_21420:
        /* <DEDUP_REMOVED lines=13> */
.L_x_21419:
        /* <DEDUP_REMOVED lines=20> */
.L_x_21493:
        /* <DEDUP_REMOVED lines=31> */
.L_x_21470:
[----:B------:R-:W-:Y:S01]  /*33a0*/  IMAD.MOV.U32 R26, RZ, RZ, R4 ;  /* 0x000000ffff1a7224 */ /* 0x000fe200078e0004 */
[----:B------:R-:W-:Y:S01]  /*33b0*/  MOV R11, R5 ;  /* 0x00000005000b7202 */ /* 0x000fe20000000f00 */
[----:B------:R-:W-:Y:S01]  /*33c0*/  IMAD.MOV.U32 R10, RZ, RZ, R36 ;  /* 0x000000ffff0a7224 */ /* 0x000fe200078e0024 */
[----:B------:R-:W-:Y:S02]  /*33d0*/  MOV R9, R37 ;  /* 0x0000002500097202 */ /* 0x000fe40000000f00 */
[----:B------:R-:W-:-:S07]  /*33e0*/  MOV R8, 0x3400 ;  /* 0x0000340000087802 */ /* 0x000fce0000000f00 */
[----:B-123--:R-:W-:Y:S05]  /*33f0*/  CALL.REL.NOINC `($__internal_464_$__cuda_sm20_div_s64) ;  /* 0x0000003400e47944 */ /* 0x00efea0003c00000 */
        /* <DEDUP_REMOVED lines=8> */
.L_x_21471:
[----:B------:R-:W-:Y:S05]  /*3480*/  BSYNC.RECONVERGENT B1 ;  /* 0x0000000000017941 */ /* 0x000fea0003800200 */
.L_x_21469:
        /* <DEDUP_REMOVED lines=37> */
.L_x_21473:
        /* <DEDUP_REMOVED lines=16> */
.L_x_21474:
[----:B------:R-:W-:Y:S05]  /*37e0*/  BSYNC.RECONVERGENT B1 ;  /* 0x0000000000017941 */ /* 0x000fea0003800200 */
.L_x_21472:
        /* <DEDUP_REMOVED lines=38> */
.L_x_21476:
[----:B------:R-:W-:Y:S01]  /*3a50*/  MOV R26, R36 ;  /* 0x00000024001a7202 */ /* 0x000fe20000000f00 */
[----:B------:R-:W-:Y:S01]  /*3a60*/  IMAD.MOV.U32 R11, RZ, RZ, R37 ;  /* 0x000000ffff0b7224 */ /* 0x000fe200078e0025 */
[----:B------:R-:W-:Y:S01]  /*3a70*/  MOV R10, R38 ;  /* 0x00000026000a7202 */ /* 0x000fe20000000f00 */
[----:B------:R-:W-:Y:S01]  /*3a80*/  IMAD.MOV.U32 R9, RZ, RZ, R39 ;  /* 0x000000ffff097224 */ /* 0x000fe200078e0027 */
[----:B------:R-:W-:-:S07]  /*3a90*/  MOV R8, 0x3ab0 ;  /* 0x00003ab000087802 */ /* 0x000fce0000000f00 */
[----:B-1----:R-:W-:Y:S05]  /*3aa0*/  CALL.REL.NOINC `($__internal_464_$__cuda_sm20_div_s64) ;  /* 0x0000003000387944 */ /* 0x002fea0003c00000 */
        /* <DEDUP_REMOVED lines=11> */
.L_x_21477:
[----:B------:R-:W-:Y:S05]  /*3b60*/  BSYNC.RECONVERGENT B1 ;  /* 0x0000000000017941 */ /* 0x000fea0003800200 */
.L_x_21475:
        /* <DEDUP_REMOVED lines=38> */
.L_x_21479:
[----:B------:R-:W-:Y:S01]  /*3dd0*/  IMAD.MOV.U32 R26, RZ, RZ, R36 ;  /* 0x000000ffff1a7224 */ /* 0x000fe200078e0024 */
[----:B------:R-:W-:Y:S01]  /*3de0*/  MOV R11, R37 ;  /* 0x00000025000b7202 */ /* 0x000fe20000000f00 */
[----:B------:R-:W-:Y:S01]  /*3df0*/  IMAD.MOV.U32 R10, RZ, RZ, R38 ;  /* 0x000000ffff0a7224 */ /* 0x000fe200078e0026 */
[----:B------:R-:W-:Y:S02]  /*3e00*/  MOV R9, R39 ;  /* 0x0000002700097202 */ /* 0x000fe40000000f00 */
[----:B------:R-:W-:-:S07]  /*3e10*/  MOV R8, 0x3e30 ;  /* 0x00003e3000087802 */ /* 0x000fce0000000f00 */
[----:B-1----:R-:W-:Y:S05]  /*3e20*/  CALL.REL.NOINC `($__internal_464_$__cuda_sm20_div_s64) ;  /* 0x0000002c00587944 */ /* 0x002fea0003c00000 */
        /* <DEDUP_REMOVED lines=11> */
.L_x_21480:
[----:B------:R-:W-:Y:S05]  /*3ee0*/  BSYNC.RECONVERGENT B1 ;  /* 0x0000000000017941 */ /* 0x000fea0003800200 */
.L_x_21478:
        /* <DEDUP_REMOVED lines=38> */
.L_x_21482:
        /* <DEDUP_REMOVED lines=17> */
.L_x_21483:
[----:B------:R-:W-:Y:S05]  /*4260*/  BSYNC.RECONVERGENT B1 ;  /* 0x0000000000017941 */ /* 0x000fea0003800200 */
.L_x_21481:
        /* <DEDUP_REMOVED lines=38> */
.L_x_21485:
        /* <DEDUP_REMOVED lines=17> */
.L_x_21486:
[----:B------:R-:W-:Y:S05]  /*45e0*/  BSYNC.RECONVERGENT B1 ;  /* 0x0000000000017941 */ /* 0x000fea0003800200 */
.L_x_21484:
        /* <DEDUP_REMOVED lines=38> */
.L_x_21488:
        /* <DEDUP_REMOVED lines=17> */
.L_x_21489:
[----:B------:R-:W-:Y:S05]  /*4960*/  BSYNC.RECONVERGENT B1 ;  /* 0x0000000000017941 */ /* 0x000fea0003800200 */
.L_x_21487:
        /* <DEDUP_REMOVED lines=36> */
.L_x_21491:
        /* <DEDUP_REMOVED lines=17> */
.L_x_21492:
[----:B------:R-:W-:Y:S05]  /*4cc0*/  BSYNC.RECONVERGENT B1 ;  /* 0x0000000000017941 */ /* 0x000fea0003800200 */
.L_x_21490:
        /* <DEDUP_REMOVED lines=14> */
.L_x_21468:
        /* <DEDUP_REMOVED lines=36> */
.L_x_21496:
[----:B------:R-:W-:Y:S01]  /*4ff0*/  IMAD.MOV.U32 R26, RZ, RZ, R4 ;  /* 0x000000ffff1a7224 */ /* 0x000fe200078e0004 */
[----:B------:R-:W-:Y:S01]  /*5000*/  MOV R11, R5 ;  /* 0x00000005000b7202 */ /* 0x000fe20000000f00 */
[----:B------:R-:W-:Y:S01]  /*5010*/  IMAD.MOV.U32 R10, RZ, RZ, R16 ;  /* 0x000000ffff0a7224 */ /* 0x000fe200078e0010 */
[----:B------:R-:W-:Y:S02]  /*5020*/  MOV R9, R17 ;  /* 0x0000001100097202 */ /* 0x000fe40000000f00 */
[----:B------:R-:W-:-:S07]  /*5030*/  MOV R8, 0x5050 ;  /* 0x0000505000087802 */ /* 0x000fce0000000f00 */
[----:B------:R-:W-:Y:S05]  /*5040*/  CALL.REL.NOINC `($__internal_464_$__cuda_sm20_div_s64) ;  /* 0x0000001800d07944 */ /* 0x000fea0003c00000 */
        /* <DEDUP_REMOVED lines=9> */
.L_x_21497:
[----:B------:R-:W-:Y:S05]  /*50e0*/  BSYNC.RECONVERGENT B1 ;  /* 0x0000000000017941 */ /* 0x000fea0003800200 */
.L_x_21495:
        /* <DEDUP_REMOVED lines=39> */
.L_x_21499:
        /* <DEDUP_REMOVED lines=17> */
.L_x_21500:
[----:B------:R-:W-:Y:S05]  /*5470*/  BSYNC.RECONVERGENT B1 ;  /* 0x0000000000017941 */ /* 0x000fea0003800200 */
.L_x_21498:
        /* <DEDUP_REMOVED lines=39> */
.L_x_21502:
        /* <DEDUP_REMOVED lines=17> */
.L_x_21503:
[----:B------:R-:W-:Y:S05]  /*5800*/  BSYNC.RECONVERGENT B1 ;  /* 0x0000000000017941 */ /* 0x000fea0003800200 */
.L_x_21501:
        /* <DEDUP_REMOVED lines=40> */
.L_x_21505:
[----:B------:R-:W-:Y:S01]  /*5a90*/  MOV R26, R20 ;  /* 0x00000014001a7202 */ /* 0x000fe20000000f00 */
[----:B------:R-:W-:Y:S01]  /*5aa0*/  IMAD.MOV.U32 R11, RZ, RZ, R21 ;  /* 0x000000ffff0b7224 */ /* 0x000fe200078e0015 */
[----:B------:R-:W-:Y:S02]  /*5ab0*/  MOV R10, R4 ;  /* 0x00000004000a7202 */ /* 0x000fe40000000f00 */
[----:B------:R-:W-:Y:S02]  /*5ac0*/  MOV R9, R5 ;  /* 0x0000000500097202 */ /* 0x000fe40000000f00 */
[----:B------:R-:W-:-:S07]  /*5ad0*/  MOV R8, 0x5af0 ;  /* 0x00005af000087802 */ /* 0x000fce0000000f00 */
[----:B------:R-:W-:Y:S05]  /*5ae0*/  CALL.REL.NOINC `($__internal_464_$__cuda_sm20_div_s64) ;  /* 0x0000001000287944 */ /* 0x000fea0003c00000 */
        /* <DEDUP_REMOVED lines=11> */
.L_x_21506:
[----:B------:R-:W-:Y:S05]  /*5ba0*/  BSYNC.RECONVERGENT B1 ;  /* 0x0000000000017941 */ /* 0x000fea0003800200 */
.L_x_21504:
        /* <DEDUP_REMOVED lines=10> */
.L_x_21494:
        /* <DEDUP_REMOVED lines=34> */
.L_x_21509:
[----:B------:R-:W-:Y:S01]  /*5e70*/  MOV R26, R4 ;  /* 0x00000004001a7202 */ /* 0x000fe20000000f00 */
[----:B------:R-:W-:Y:S01]  /*5e80*/  IMAD.MOV.U32 R10, RZ, RZ, R16 ;  /* 0x000000ffff0a7224 */ /* 0x000fe200078e0010 */
[----:B------:R-:W-:Y:S02]  /*5e90*/  MOV R11, R5 ;  /* 0x00000005000b7202 */ /* 0x000fe40000000f00 */
[----:B------:R-:W-:Y:S02]  /*5ea0*/  MOV R9, R17 ;  /* 0x0000001100097202 */ /* 0x000fe40000000f00 */
[----:B------:R-:W-:-:S07]  /*5eb0*/  MOV R8, 0x5ed0 ;  /* 0x00005ed000087802 */ /* 0x000fce0000000f00 */
[----:B------:R-:W-:Y:S05]  /*5ec0*/  CALL.REL.NOINC `($__internal_464_$__cuda_sm20_div_s64) ;  /* 0x0000000c00307944 */ /* 0x000fea0003c00000 */
        /* <DEDUP_REMOVED lines=9> */
.L_x_21510:
[----:B------:R-:W-:Y:S05]  /*5f60*/  BSYNC.RECONVERGENT B1 ;  /* 0x0000000000017941 */ /* 0x000fea0003800200 */
.L_x_21508:
        /* <DEDUP_REMOVED lines=39> */
.L_x_21512:
        /* <DEDUP_REMOVED lines=17> */
.L_x_21513:
[----:B------:R-:W-:Y:S05]  /*62f0*/  BSYNC.RECONVERGENT B1 ;  /* 0x0000000000017941 */ /* 0x000fea0003800200 */
.L_x_21511:
        /* <DEDUP_REMOVED lines=10> */
.L_x_21507:
        /* <DEDUP_REMOVED lines=30> */
.L_x_21515:
[----:B------:R-:W-:Y:S02]  /*6580*/  MOV R3, R23 ;  /* 0x0000001700037202 */ /* 0x000fe40000000f00 */
[----:B------:R-:W-:Y:S02]  /*6590*/  MOV R23, R5 ;  /* 0x0000000500177202 */ /* 0x000fe40000000f00 */
[----:B------:R-:W-:-:S07]  /*65a0*/  MOV R24, 0x65c0 ;  /* 0x000065c000187802 */ /* 0x000fce0000000f00 */
[----:B------:R-:W-:Y:S05]  /*65b0*/  CALL.REL.NOINC `($__internal_465_$__cuda_sm20_rem_s64) ;  /* 0x0000000800c07944 */ /* 0x000fea0003c00000 */
[----:B------:R-:W-:-:S07]  /*65c0*/  IMAD.MOV.U32 R5, RZ, RZ, R9 ;  /* 0x000000ffff057224 */ /* 0x000fce00078e0009 */
.L_x_21516:
[----:B------:R-:W-:Y:S05]  /*65d0*/  BSYNC.RECONVERGENT B1 ;  /* 0x0000000000017941 */ /* 0x000fea0003800200 */
.L_x_21514:
        /* <DEDUP_REMOVED lines=8> */
.L_x_21467:
[----:B------:R-:W-:-:S06]  /*6660*/  IMAD.MOV.U32 R13, RZ, RZ, R7 ;  /* 0x000000ffff0d7224 */ /* 0x000fcc00078e0007 */
[----:B------:R-:W2:Y:S04]  /*6670*/  LDG.E.U8 R13, desc[UR12][R12.64] ;  /* 0x0000000c0c0d7981 */ /* 0x000ea8000c1e1100 */
[----:B--2---:R0:W-:Y:S02]  /*6680*/  STS.U8 [R0+UR4], R13 ;  /* 0x0000000d00007988 */ /* 0x0041e40008000004 */
.L_x_21466:
[----:B------:R-:W-:Y:S05]  /*6690*/  BSYNC.RECONVERGENT B0 ;  /* 0x0000000000007941 */ /* 0x000fea0003800200 */
.L_x_21418:
[----:B------:R-:W-:Y:S01]  /*66a0*/  BAR.SYNC.DEFER_BLOCKING 0x0 ;  /* 0x0000000000007b1d */ /* 0x000fe20000010000 */
[----:B------:R-:W-:Y:S01]  /*66b0*/  UISETP.GE.U32.AND UP0, UPT, UR5, 0x42, UPT ;  /* 0x000000420500788c */ /* 0x000fe2000bf06070 */
[----:B------:R-:W-:-:S08]  /*66c0*/  ISETP.GT.U32.AND P2, PT, R0, 0x1f, PT ;  /* 0x0000001f0000780c */ /* 0x000fd00003f44070 */
[----:B------:R-:W-:Y:S05]  /*66d0*/  BRA.U !UP0, `(.L_x_21517) ;  /* 0x0000000108347547 */ /* 0x000fea000b800000 */
.L_x_21518:
        /* <DEDUP_REMOVED lines=13> */
.L_x_21517:
        /* <DEDUP_REMOVED lines=62> */
        .weak           $__internal_464_$__cuda_sm20_div_s64
        .type           $__internal_464_$__cuda_sm20_div_s64,@function
        .size           $__internal_464_$__cuda_sm20_div_s64,($__internal_465_$__cuda_sm20_rem_s64 - $__internal_464_$__cuda_sm20_div_s64)
$__internal_464_$__cuda_sm20_div_s64:
        /* <DEDUP_REMOVED lines=82> */
[----:B------:R-:W-:Y:S06]  /*70b0*/  RET.REL.NODEC R8 `(contiguous_nansum2_bool) ;  /* 0xffffff8c08d07950 */ /* 0x000fec0003c3ffff */
        .weak           $__internal_465_$__cuda_sm20_rem_s64
        .type           $__internal_465_$__cuda_sm20_rem_s64,@function
        .size           $__internal_465_$__cuda_sm20_rem_s64,(.L_x_32668 - $__internal_465_$__cuda_sm20_rem_s64)
$__internal_465_$__cuda_sm20_rem_s64:
        /* <DEDUP_REMOVED lines=76> */
[----:B------:R-:W-:Y:S06]  /*7580*/  RET.REL.NODEC R24 `(contiguous_nansum2_bool) ;  /* 0xffffff88189c7950 */ /* 0x000fec0003c3ffff */
.L_x_21519:
        /* <DEDUP_REMOVED lines=15> */
.L_x_32668:


//--------------------- .text.uncontiguous_nansum_bool --------------------------
	.section	.text.uncontiguous_nansum_bool,"ax",@progbits
	.align	128
        .global         uncontiguous_nansum_bool
        .type           uncontiguous_nansum_bool,@function
        .size           uncontiguous_nansum_bool,(.L_x_32670 - uncontiguous_nansum_bool)
        .other          uncontiguous_nansum_bool,@"STO_CUDA_ENTRY STV_DEFAULT"
uncontiguous_nansum_bool:
.text.uncontiguous_nansum_bool:
        /* <DEDUP_REMOVED lines=38> */
.L_x_21548:
        /* <DEDUP_REMOVED lines=32> */
.L_x_21525:
[----:B------:R-:W-:Y:S01]  /*0460*/  IMAD.MOV.U32 R26, RZ, RZ, R4 ;  /* 0x000000ffff1a7224 */ /* 0x000fe200078e0004 */
[----:B------:R-:W-:Y:S01]  /*0470*/  MOV R11, R5 ;  /* 0x00000005000b7202 */ /* 0x000fe20000000f00 */
[----:B------:R-:W-:Y:S01]  /*0480*/  IMAD.MOV.U32 R10, RZ, RZ, R36 ;  /* 0x000000ffff0a7224 */ /* 0x000fe200078e0024 */
[----:B------:R-:W-:Y:S02]  /*0490*/  MOV R9, R37 ;  /* 0x0000002500097202 */ /* 0x000fe40000000f00 */
[----:B------:R-:W-:-:S07]  /*04a0*/  MOV R8, 0x4c0 ;  /* 0x000004c000087802 */ /* 0x000fce0000000f00 */
[----:B-1----:R-:W-:Y:S05]  /*04b0*/  CALL.REL.NOINC `($__internal_466_$__cuda_sm20_div_s64) ;  /* 0x00000064008c7944 */ /* 0x002fea0003c00000 */
        /* <DEDUP_REMOVED lines=9> */
.L_x_21526:
[----:B------:R-:W-:Y:S05]  /*0550*/  BSYNC.RECONVERGENT B1 ;  /* 0x0000000000017941 */ /* 0x000fea0003800200 */
.L_x_21524:
        /* <DEDUP_REMOVED lines=33> */
.L_x_21528:
[----:B------:R-:W-:Y:S01]  /*0770*/  IMAD.MOV.U32 R26, RZ, RZ, R18 ;  /* 0x000000ffff1a7224 */ /* 0x000fe200078e0012 */
[----:B------:R-:W-:Y:S01]  /*0780*/  MOV R11, R19 ;  /* 0x00000013000b7202 */ /* 0x000fe20000000f00 */
[----:B------:R-:W-:Y:S01]  /*0790*/  IMAD.MOV.U32 R10, RZ, RZ, R36 ;  /* 0x000000ffff0a7224 */ /* 0x000fe200078e0024 */
[----:B------:R-:W-:Y:S02]  /*07a0*/  MOV R9, R37 ;  /* 0x0000002500097202 */ /* 0x000fe40000000f00 */
[----:B------:R-:W-:-:S07]  /*07b0*/  MOV R8, 0x7d0 ;  /* 0x000007d000087802 */ /* 0x000fce0000000f00 */
[----:B------:R-:W-:Y:S05]  /*07c0*/  CALL.REL.NOINC `($__internal_466_$__cuda_sm20_div_s64) ;  /* 0x0000006000c87944 */ /* 0x000fea0003c00000 */
        /* <DEDUP_REMOVED lines=9> */
.L_x_21529:
[----:B------:R-:W-:Y:S05]  /*0860*/  BSYNC.RECONVERGENT B1 ;  /* 0x0000000000017941 */ /* 0x000fea0003800200 */
.L_x_21527:
        /* <DEDUP_REMOVED lines=34> */
.L_x_21531:
[----:B------:R-:W-:Y:S01]  /*0a90*/  MOV R26, R22 ;  /* 0x00000016001a7202 */ /* 0x000fe20000000f00 */
[----:B------:R-:W-:Y:S01]  /*0aa0*/  IMAD.MOV.U32 R11, RZ, RZ, R23 ;  /* 0x000000ffff0b7224 */ /* 0x000fe200078e0017 */
[----:B------:R-:W-:Y:S01]  /*0ab0*/  MOV R10, R40 ;  /* 0x00000028000a7202 */ /* 0x000fe20000000f00 */
[----:B------:R-:W-:Y:S01]  /*0ac0*/  IMAD.MOV.U32 R9, RZ, RZ, R41 ;  /* 0x000000ffff097224 */ /* 0x000fe200078e0029 */
[----:B------:R-:W-:-:S07]  /*0ad0*/  MOV R8, 0xaf0 ;  /* 0x00000af000087802 */ /* 0x000fce0000000f00 */
[----:B------:R-:W-:Y:S05]  /*0ae0*/  CALL.REL.NOINC `($__internal_466_$__cuda_sm20_div_s64) ;  /* 0x0000006000007944 */ /* 0x000fea0003c00000 */
        /* <DEDUP_REMOVED lines=10> */
.L_x_21532:
[----:B------:R-:W-:Y:S05]  /*0b90*/  BSYNC.RECONVERGENT B1 ;  /* 0x0000000000017941 */ /* 0x000fea0003800200 */
.L_x_21530:
        /* <DEDUP_REMOVED lines=35> */
.L_x_21534:
[----:B------:R-:W-:Y:S01]  /*0dd0*/  IMAD.MOV.U32 R26, RZ, RZ, R42 ;  /* 0x000000ffff1a7224 */ /* 0x000fe200078e002a */
[----:B------:R-:W-:Y:S01]  /*0de0*/  MOV R11, R43 ;  /* 0x0000002b000b7202 */ /* 0x000fe20000000f00 */
[----:B------:R-:W-:Y:S01]  /*0df0*/  IMAD.MOV.U32 R10, RZ, RZ, R40 ;  /* 0x000000ffff0a7224 */ /* 0x000fe200078e0028 */
[----:B------:R-:W-:Y:S02]  /*0e00*/  MOV R9, R41 ;  /* 0x0000002900097202 */ /* 0x000fe40000000f00 */
[----:B------:R-:W-:-:S07]  /*0e10*/  MOV R8, 0xe30 ;  /* 0x00000e3000087802 */ /* 0x000fce0000000f00 */
[----:B------:R-:W-:Y:S05]  /*0e20*/  CALL.REL.NOINC `($__internal_466_$__cuda_sm20_div_s64) ;  /* 0x0000005c00307944 */ /* 0x000fea0003c00000 */
        /* <DEDUP_REMOVED lines=11> */
.L_x_21535:
[----:B------:R-:W-:Y:S05]  /*0ee0*/  BSYNC.RECONVERGENT B1 ;  /* 0x0000000000017941 */ /* 0x000fea0003800200 */
.L_x_21533:
        /* <DEDUP_REMOVED lines=36> */
.L_x_21537:
        /* <DEDUP_REMOVED lines=16> */
.L_x_21538:
[----:B------:R-:W-:Y:S05]  /*1230*/  BSYNC.RECONVERGENT B1 ;  /* 0x0000000000017941 */ /* 0x000fea0003800200 */
.L_x_21536:
        /* <DEDUP_REMOVED lines=34> */
.L_x_21540:
[----:B------:R-:W-:Y:S01]  /*1460*/  MOV R26, R40 ;  /* 0x00000028001a7202 */ /* 0x000fe20000000f00 */
[----:B------:R-:W-:Y:S01]  /*1470*/  IMAD.MOV.U32 R11, RZ, RZ, R41 ;  /* 0x000000ffff0b7224 */ /* 0x000fe200078e0029 */
[----:B------:R-:W-:Y:S01]  /*1480*/  MOV R10, R20 ;  /* 0x00000014000a7202 */ /* 0x000fe20000000f00 */
[----:B------:R-:W-:Y:S01]  /*1490*/  IMAD.MOV.U32 R9, RZ, RZ, R21 ;  /* 0x000000ffff097224 */ /* 0x000fe200078e0015 */
[----:B------:R-:W-:-:S07]  /*14a0*/  MOV R8, 0x14c0 ;  /* 0x000014c000087802 */ /* 0x000fce0000000f00 */
[----:B------:R-:W-:Y:S05]  /*14b0*/  CALL.REL.NOINC `($__internal_466_$__cuda_sm20_div_s64) ;  /* 0x00000054008c7944 */ /* 0x000fea0003c00000 */
        /* <DEDUP_REMOVED lines=11> */
.L_x_21541:
[----:B------:R-:W-:Y:S05]  /*1570*/  BSYNC.RECONVERGENT B1 ;  /* 0x0000000000017941 */ /* 0x000fea0003800200 */
.L_x_21539:
        /* <DEDUP_REMOVED lines=34> */
.L_x_21543:
[----:B------:R-:W-:Y:S01]  /*17a0*/  IMAD.MOV.U32 R26, RZ, RZ, R36 ;  /* 0x000000ffff1a7224 */ /* 0x000fe200078e0024 */
[----:B------:R-:W-:Y:S01]  /*17b0*/  MOV R11, R37 ;  /* 0x00000025000b7202 */ /* 0x000fe20000000f00 */
[----:B------:R-:W-:Y:S01]  /*17c0*/  IMAD.MOV.U32 R10, RZ, RZ, R20 ;  /* 0x000000ffff0a7224 */ /* 0x000fe200078e0014 */
[----:B------:R-:W-:Y:S02]  /*17d0*/  MOV R9, R21 ;  /* 0x0000001500097202 */ /* 0x000fe40000000f00 */
[----:B------:R-:W-:-:S07]  /*17e0*/  MOV R8, 0x1800 ;  /* 0x0000180000087802 */ /* 0x000fce0000000f00 */
[----:B------:R-:W-:Y:S05]  /*17f0*/  CALL.REL.NOINC `($__internal_466_$__cuda_sm20_div_s64) ;  /* 0x0000005000bc7944 */ /* 0x000fea0003c00000 */
        /* <DEDUP_REMOVED lines=11> */
.L_x_21544:
[----:B------:R-:W-:Y:S05]  /*18b0*/  BSYNC.RECONVERGENT B1 ;  /* 0x0000000000017941 */ /* 0x000fea0003800200 */
.L_x_21542:
        /* <DEDUP_REMOVED lines=35> */
.L_x_21546:
[----:B------:R-:W-:Y:S01]  /*1af0*/  IMAD.MOV.U32 R26, RZ, RZ, R18 ;  /* 0x000000ffff1a7224 */ /* 0x000fe200078e0012 */
[----:B------:R-:W-:Y:S01]  /*1b00*/  MOV R11, R19 ;  /* 0x00000013000b7202 */ /* 0x000fe20000000f00 */
[----:B------:R-:W-:Y:S01]  /*1b10*/  IMAD.MOV.U32 R10, RZ, RZ, R20 ;  /* 0x000000ffff0a7224 */ /* 0x000fe200078e0014 */
[----:B------:R-:W-:Y:S02]  /*1b20*/  MOV R9, R21 ;  /* 0x0000001500097202 */ /* 0x000fe40000000f00 */
[----:B------:R-:W-:-:S07]  /*1b30*/  MOV R8, 0x1b50 ;  /* 0x00001b5000087802 */ /* 0x000fce0000000f00 */
[----:B------:R-:W-:Y:S05]  /*1b40*/  CALL.REL.NOINC `($__internal_466_$__cuda_sm20_div_s64) ;  /* 0x0000004c00e87944 */ /* 0x000fea0003c00000 */
        /* <DEDUP_REMOVED lines=11> */
.L_x_21547:
[----:B------:R-:W-:Y:S05]  /*1c00*/  BSYNC.RECONVERGENT B1 ;  /* 0x0000000000017941 */ /* 0x000fea0003800200 */
.L_x_21545:
        /* <DEDUP_REMOVED lines=9> */
.L_x_21523:
        /* <DEDUP_REMOVED lines=36> */
.L_x_21551:
[----:B------:R-:W-:Y:S01]  /*1ee0*/  MOV R26, R4 ;  /* 0x00000004001a7202 */ /* 0x000fe20000000f00 */
[----:B------:R-:W-:Y:S01]  /*1ef0*/  IMAD.MOV.U32 R11, RZ, RZ, R5 ;  /* 0x000000ffff0b7224 */ /* 0x000fe200078e0005 */
[----:B------:R-:W-:Y:S01]  /*1f00*/  MOV R10, R6 ;  /* 0x00000006000a7202 */ /* 0x000fe20000000f00 */
[----:B------:R-:W-:Y:S01]  /*1f10*/  IMAD.MOV.U32 R9, RZ, RZ, R7 ;  /* 0x000000ffff097224 */ /* 0x000fe200078e0007 */
[----:B------:R-:W-:-:S07]  /*1f20*/  MOV R8, 0x1f40 ;  /* 0x00001f4000087802 */ /* 0x000fce0000000f00 */
[----:B------:R-:W-:Y:S05]  /*1f30*/  CALL.REL.NOINC `($__internal_466_$__cuda_sm20_div_s64) ;  /* 0x0000004800ec7944 */ /* 0x000fea0003c00000 */
        /* <DEDUP_REMOVED lines=9> */
.L_x_21552:
[----:B------:R-:W-:Y:S05]  /*1fd0*/  BSYNC.RECONVERGENT B1 ;  /* 0x0000000000017941 */ /* 0x000fea0003800200 */
.L_x_21550:
        /* <DEDUP_REMOVED lines=34> */
.L_x_21554:
        /* <DEDUP_REMOVED lines=14> */
.L_x_21555:
[----:B------:R-:W-:Y:S05]  /*22e0*/  BSYNC.RECONVERGENT B1 ;  /* 0x0000000000017941 */ /* 0x000fea0003800200 */
.L_x_21553:
        /* <DEDUP_REMOVED lines=36> */
.L_x_21557:
        /* <DEDUP_REMOVED lines=17> */
.L_x_21558:
[----:B------:R-:W-:Y:S05]  /*2640*/  BSYNC.RECONVERGENT B1 ;  /* 0x0000000000017941 */ /* 0x000fea0003800200 */
.L_x_21556:
        /* <DEDUP_REMOVED lines=35> */
.L_x_21560:
[----:B------:R-:W-:Y:S01]  /*2880*/  MOV R26, R16 ;  /* 0x00000010001a7202 */ /* 0x000fe20000000f00 */
[----:B------:R-:W-:Y:S01]  /*2890*/  IMAD.MOV.U32 R11, RZ, RZ, R17 ;  /* 0x000000ffff0b7224 */ /* 0x000fe200078e0011 */
[----:B------:R-:W-:Y:S01]  /*28a0*/  MOV R10, R14 ;  /* 0x0000000e000a7202 */ /* 0x000fe20000000f00 */
[----:B------:R-:W-:Y:S01]  /*28b0*/  IMAD.MOV.U32 R9, RZ, RZ, R15 ;  /* 0x000000ffff097224 */ /* 0x000fe200078e000f */
[----:B------:R-:W-:-:S07]  /*28c0*/  MOV R8, 0x28e0 ;  /* 0x000028e000087802 */ /* 0x000fce0000000f00 */
[----:B------:R-:W-:Y:S05]  /*28d0*/  CALL.REL.NOINC `($__internal_466_$__cuda_sm20_div_s64) ;  /* 0x0000004000847944 */ /* 0x000fea0003c00000 */
        /* <DEDUP_REMOVED lines=10> */
.L_x_21561:
[----:B------:R-:W-:Y:S05]  /*2980*/  BSYNC.RECONVERGENT B1 ;  /* 0x0000000000017941 */ /* 0x000fea0003800200 */
.L_x_21559:
[----:B------:R-:W-:Y:S01]  /*2990*/  MOV R6, R20 ;  /* 0x0000001400067202 */ /* 0x000fe20000000f00 */
[----:B------:R-:W-:Y:S02]  /*29a0*/  IMAD R9, R9, R22, RZ ;  /* 0x0000001609097224 */ /* 0x000fe400078e02ff */
[----:B------:R-:W-:Y:S02]  /*29b0*/  VIADD R3, R3, 0xfffffffe ;  /* 0xfffffffe03037836 */ /* 0x000fe40000000000 */
[----:B------:R-:W-:-:S04]  /*29c0*/  IMAD.WIDE.U32 R20, R22, R8, R6 ;  /* 0x0000000816147225 */ /* 0x000fc800078e0006 */
[----:B------:R-:W-:-:S05]  /*29d0*/  IMAD R9, R23, R8, R9 ;  /* 0x0000000817097224 */ /* 0x000fca00078e0209 */
[----:B------:R-:W-:-:S07]  /*29e0*/  IADD3 R21, PT, PT, R21, R9, RZ ;  /* 0x0000000915157210 */ /* 0x000fce0007ffe0ff */
.L_x_21549:
        /* <DEDUP_REMOVED lines=31> */
.L_x_21563:
[----:B------:R-:W-:Y:S01]  /*2be0*/  IMAD.MOV.U32 R14, RZ, RZ, R4 ;  /* 0x000000ffff0e7224 */ /* 0x000fe200078e0004 */
[----:B------:R-:W-:Y:S01]  /*2bf0*/  MOV R23, R5 ;  /* 0x0000000500177202 */ /* 0x000fe20000000f00 */
[----:B------:R-:W-:Y:S01]  /*2c00*/  IMAD.MOV.U32 R22, RZ, RZ, R6 ;  /* 0x000000ffff167224 */ /* 0x000fe200078e0006 */
[----:B------:R-:W-:Y:S02]  /*2c10*/  MOV R15, R7 ;  /* 0x00000007000f7202 */ /* 0x000fe40000000f00 */
[----:B------:R-:W-:-:S07]  /*2c20*/  MOV R24, 0x2c40 ;  /* 0x00002c4000187802 */ /* 0x000fce0000000f00 */
[----:B------:R-:W-:Y:S05]  /*2c30*/  CALL.REL.NOINC `($__internal_467_$__cuda_sm20_rem_s64) ;  /* 0x0000004000f87944 */ /* 0x000fea0003c00000 */
.L_x_21564:
[----:B------:R-:W-:Y:S05]  /*2c40*/  BSYNC.RECONVERGENT B1 ;  /* 0x0000000000017941 */ /* 0x000fea0003800200 */
.L_x_21562:
        /* <DEDUP_REMOVED lines=31> */
.L_x_21566:
[----:B------:R-:W-:Y:S01]  /*2e40*/  MOV R22, R6 ;  /* 0x0000000600167202 */ /* 0x000fe20000000f00 */
[----:B------:R-:W-:Y:S01]  /*2e50*/  IMAD.MOV.U32 R15, RZ, RZ, R7 ;  /* 0x000000ffff0f7224 */ /* 0x000fe200078e0007 */
[----:B------:R-:W-:Y:S01]  /*2e60*/  MOV R14, R18 ;  /* 0x00000012000e7202 */ /* 0x000fe20000000f00 */
[----:B------:R-:W-:Y:S01]  /*2e70*/  IMAD.MOV.U32 R23, RZ, RZ, R19 ;  /* 0x000000ffff177224 */ /* 0x000fe200078e0013 */
[----:B------:R-:W-:-:S07]  /*2e80*/  MOV R24, 0x2ea0 ;  /* 0x00002ea000187802 */ /* 0x000fce0000000f00 */
[----:B------:R-:W-:Y:S05]  /*2e90*/  CALL.REL.NOINC `($__internal_467_$__cuda_sm20_rem_s64) ;  /* 0x0000004000607944 */ /* 0x000fea0003c00000 */
[----:B------:R-:W-:Y:S01]  /*2ea0*/  MOV R6, R8 ;  /* 0x0000000800067202 */ /* 0x000fe20000000f00 */
[----:B------:R-:W-:-:S07]  /*2eb0*/  IMAD.MOV.U32 R7, RZ, RZ, R9 ;  /* 0x000000ffff077224 */ /* 0x000fce00078e0009 */
.L_x_21567:
[----:B------:R-:W-:Y:S05]  /*2ec0*/  BSYNC.RECONVERGENT B1 ;  /* 0x0000000000017941 */ /* 0x000fea0003800200 */
.L_x_21565:
[----:B------:R-:W-:Y:S02]  /*2ed0*/  IMAD R3, R7, R4, RZ ;  /* 0x0000000407037224 */ /* 0x000fe400078e02ff */
[----:B------:R-:W-:-:S04]  /*2ee0*/  IMAD.WIDE.U32 R20, R4, R6, R20 ;  /* 0x0000000604147225 */ /* 0x000fc800078e0014 */
[----:B------:R-:W-:-:S05]  /*2ef0*/  IMAD R3, R5, R6, R3 ;  /* 0x0000000605037224 */ /* 0x000fca00078e0203 */
[----:B------:R-:W-:-:S07]  /*2f00*/  IADD3 R21, PT, PT, R21, R3, RZ ;  /* 0x0000000315157210 */ /* 0x000fce0007ffe0ff */
.L_x_21522:
        /* <DEDUP_REMOVED lines=13> */
.L_x_21521:
        /* <DEDUP_REMOVED lines=20> */
.L_x_21595:
        /* <DEDUP_REMOVED lines=33> */
.L_x_21572:
[----:B------:R-:W-:Y:S01]  /*3330*/  MOV R26, R14 ;  /* 0x0000000e001a7202 */ /* 0x000fe20000000f00 */
[----:B------:R-:W-:Y:S01]  /*3340*/  IMAD.MOV.U32 R11, RZ, RZ, R13 ;  /* 0x000000ffff0b7224 */ /* 0x000fe200078e000d */
[----:B------:R-:W-:Y:S01]  /*3350*/  MOV R10, R34 ;  /* 0x00000022000a7202 */ /* 0x000fe20000000f00 */
[----:B------:R-:W-:Y:S01]  /*3360*/  IMAD.MOV.U32 R9, RZ, RZ, R35 ;  /* 0x000000ffff097224 */ /* 0x000fe200078e0023 */
[----:B------:R-:W-:-:S07]  /*3370*/  MOV R8, 0x3390 ;  /* 0x0000339000087802 */ /* 0x000fce0000000f00 */
[----:B-123--:R-:W-:Y:S05]  /*3380*/  CALL.REL.NOINC `($__internal_466_$__cuda_sm20_div_s64) ;  /* 0x0000003400d87944 */ /* 0x00efea0003c00000 */
        /* <DEDUP_REMOVED lines=10> */
.L_x_21573:
[----:B------:R-:W-:Y:S05]  /*3430*/  BSYNC.RECONVERGENT B1 ;  /* 0x0000000000017941 */ /* 0x000fea0003800200 */
.L_x_21571:
        /* <DEDUP_REMOVED lines=37> */
.L_x_21575:
[----:B------:R-:W-:Y:S01]  /*3690*/  IMAD.MOV.U32 R26, RZ, RZ, R34 ;  /* 0x000000ffff1a7224 */ /* 0x000fe200078e0022 */
[----:B------:R-:W-:Y:S01]  /*36a0*/  MOV R11, R35 ;  /* 0x00000023000b7202 */ /* 0x000fe20000000f00 */
[----:B------:R-:W-:Y:S01]  /*36b0*/  IMAD.MOV.U32 R10, RZ, RZ, R36 ;  /* 0x000000ffff0a7224 */ /* 0x000fe200078e0024 */
[----:B------:R-:W-:Y:S02]  /*36c0*/  MOV R9, R37 ;  /* 0x0000002500097202 */ /* 0x000fe40000000f00 */
[----:B------:R-:W-:-:S07]  /*36d0*/  MOV R8, 0x36f0 ;  /* 0x000036f000087802 */ /* 0x000fce0000000f00 */
[----:B-1----:R-:W-:Y:S05]  /*36e0*/  CALL.REL.NOINC `($__internal_466_$__cuda_sm20_div_s64) ;  /* 0x0000003400007944 */ /* 0x002fea0003c00000 */
        /* <DEDUP_REMOVED lines=11> */
.L_x_21576:
[----:B------:R-:W-:Y:S05]  /*37a0*/  BSYNC.RECONVERGENT B1 ;  /* 0x0000000000017941 */ /* 0x000fea0003800200 */
.L_x_21574:
        /* <DEDUP_REMOVED lines=38> */
.L_x_21578:
[----:B------:R-:W-:Y:S01]  /*3a10*/  MOV R26, R34 ;  /* 0x00000022001a7202 */ /* 0x000fe20000000f00 */
[----:B------:R-:W-:Y:S01]  /*3a20*/  IMAD.MOV.U32 R11, RZ, RZ, R35 ;  /* 0x000000ffff0b7224 */ /* 0x000fe200078e0023 */
[----:B------:R-:W-:Y:S01]  /*3a30*/  MOV R10, R36 ;  /* 0x00000024000a7202 */ /* 0x000fe20000000f00 */
[----:B------:R-:W-:Y:S01]  /*3a40*/  IMAD.MOV.U32 R9, RZ, RZ, R37 ;  /* 0x000000ffff097224 */ /* 0x000fe200078e0025 */
[----:B------:R-:W-:-:S07]  /*3a50*/  MOV R8, 0x3a70 ;  /* 0x00003a7000087802 */ /* 0x000fce0000000f00 */
[----:B-1----:R-:W-:Y:S05]  /*3a60*/  CALL.REL.NOINC `($__internal_466_$__cuda_sm20_div_s64) ;  /* 0x0000003000207944 */ /* 0x002fea0003c00000 */
        /* <DEDUP_REMOVED lines=11> */
.L_x_21579:
[----:B------:R-:W-:Y:S05]  /*3b20*/  BSYNC.RECONVERGENT B1 ;  /* 0x0000000000017941 */ /* 0x000fea0003800200 */
.L_x_21577:
        /* <DEDUP_REMOVED lines=37> */
.L_x_21581:
        /* <DEDUP_REMOVED lines=17> */
.L_x_21582:
[----:B------:R-:W-:Y:S05]  /*3e90*/  BSYNC.RECONVERGENT B1 ;  /* 0x0000000000017941 */ /* 0x000fea0003800200 */
.L_x_21580:
        /* <DEDUP_REMOVED lines=38> */
.L_x_21584:
        /* <DEDUP_REMOVED lines=17> */
.L_x_21585:
[----:B------:R-:W-:Y:S05]  /*4210*/  BSYNC.RECONVERGENT B1 ;  /* 0x0000000000017941 */ /* 0x000fea0003800200 */
.L_x_21583:
        /* <DEDUP_REMOVED lines=38> */
.L_x_21587:
        /* <DEDUP_REMOVED lines=17> */
.L_x_21588:
[----:B------:R-:W-:Y:S05]  /*4590*/  BSYNC.RECONVERGENT B1 ;  /* 0x0000000000017941 */ /* 0x000fea0003800200 */
.L_x_21586:
        /* <DEDUP_REMOVED lines=37> */
.L_x_21590:
        /* <DEDUP_REMOVED lines=17> */
.L_x_21591:
[----:B------:R-:W-:Y:S05]  /*4900*/  BSYNC.RECONVERGENT B1 ;  /* 0x0000000000017941 */ /* 0x000fea0003800200 */
.L_x_21589:
        /* <DEDUP_REMOVED lines=37> */
.L_x_21593:
        /* <DEDUP_REMOVED lines=17> */
.L_x_21594:
[----:B------:R-:W-:Y:S05]  /*4c70*/  BSYNC.RECONVERGENT B1 ;  /* 0x0000000000017941 */ /* 0x000fea0003800200 */
.L_x_21592:
        /* <DEDUP_REMOVED lines=12> */
.L_x_21570:
        /* <DEDUP_REMOVED lines=37> */
.L_x_21598:
        /* <DEDUP_REMOVED lines=16> */
.L_x_21599:
[----:B------:R-:W-:Y:S05]  /*5090*/  BSYNC.RECONVERGENT B1 ;  /* 0x0000000000017941 */ /* 0x000fea0003800200 */
.L_x_21597:
        /* <DEDUP_REMOVED lines=38> */
.L_x_21601:
        /* <DEDUP_REMOVED lines=17> */
.L_x_21602:
[----:B------:R-:W-:Y:S05]  /*5410*/  BSYNC.RECONVERGENT B1 ;  /* 0x0000000000017941 */ /* 0x000fea0003800200 */
.L_x_21600:
        /* <DEDUP_REMOVED lines=40> */
.L_x_21604:
        /* <DEDUP_REMOVED lines=17> */
.L_x_21605:
[----:B------:R-:W-:Y:S05]  /*57b0*/  BSYNC.RECONVERGENT B1 ;  /* 0x0000000000017941 */ /* 0x000fea0003800200 */
.L_x_21603:
        /* <DEDUP_REMOVED lines=40> */
.L_x_21607:
        /* <DEDUP_REMOVED lines=17> */
.L_x_21608:
[----:B------:R-:W-:Y:S05]  /*5b50*/  BSYNC.RECONVERGENT B1 ;  /* 0x0000000000017941 */ /* 0x000fea0003800200 */
.L_x_21606:
        /* <DEDUP_REMOVED lines=9> */
.L_x_21596:
        /* <DEDUP_REMOVED lines=35> */
.L_x_21611:
[----:B------:R-:W-:Y:S01]  /*5e20*/  MOV R26, R14 ;  /* 0x0000000e001a7202 */ /* 0x000fe20000000f00 */
[----:B------:R-:W-:Y:S01]  /*5e30*/  IMAD.MOV.U32 R10, RZ, RZ, R16 ;  /* 0x000000ffff0a7224 */ /* 0x000fe200078e0010 */
[----:B------:R-:W-:Y:S02]  /*5e40*/  MOV R11, R13 ;  /* 0x0000000d000b7202 */ /* 0x000fe40000000f00 */
[----:B------:R-:W-:Y:S02]  /*5e50*/  MOV R9, R17 ;  /* 0x0000001100097202 */ /* 0x000fe40000000f00 */
[----:B------:R-:W-:-:S07]  /*5e60*/  MOV R8, 0x5e80 ;  /* 0x00005e8000087802 */ /* 0x000fce0000000f00 */
[----:B------:R-:W-:Y:S05]  /*5e70*/  CALL.REL.NOINC `($__internal_466_$__cuda_sm20_div_s64) ;  /* 0x0000000c001c7944 */ /* 0x000fea0003c00000 */
        /* <DEDUP_REMOVED lines=10> */
.L_x_21612:
[----:B------:R-:W-:Y:S05]  /*5f20*/  BSYNC.RECONVERGENT B1 ;  /* 0x0000000000017941 */ /* 0x000fea0003800200 */
.L_x_21610:
        /* <DEDUP_REMOVED lines=39> */
.L_x_21614:
        /* <DEDUP_REMOVED lines=17> */
.L_x_21615:
[----:B------:R-:W-:Y:S05]  /*62b0*/  BSYNC.RECONVERGENT B1 ;  /* 0x0000000000017941 */ /* 0x000fea0003800200 */
.L_x_21613:
        /* <DEDUP_REMOVED lines=9> */
.L_x_21609:
        /* <DEDUP_REMOVED lines=31> */
.L_x_21617:
[----:B------:R-:W-:Y:S02]  /*6540*/  MOV R15, R23 ;  /* 0x00000017000f7202 */ /* 0x000fe40000000f00 */
[----:B------:R-:W-:Y:S02]  /*6550*/  MOV R23, R13 ;  /* 0x0000000d00177202 */ /* 0x000fe40000000f00 */
[----:B------:R-:W-:-:S07]  /*6560*/  MOV R24, 0x6580 ;  /* 0x0000658000187802 */ /* 0x000fce0000000f00 */
[----:B------:R-:W-:Y:S05]  /*6570*/  CALL.REL.NOINC `($__internal_467_$__cuda_sm20_rem_s64) ;  /* 0x0000000800a87944 */ /* 0x000fea0003c00000 */
.L_x_21618:
[----:B------:R-:W-:Y:S05]  /*6580*/  BSYNC.RECONVERGENT B1 ;  /* 0x0000000000017941 */ /* 0x000fea0003800200 */
.L_x_21616:
[----:B------:R-:W0:Y:S02]  /*6590*/  LDC.64 R10, c[0x0][0x398] ;  /* 0x0000e600ff0a7b82 */ /* 0x000e240000000a00 */
[----:B0-----:R-:W-:-:S06]  /*65a0*/  IMAD.WIDE.U32 R6, R7, 0x8, R10 ;  /* 0x0000000807067825 */ /* 0x001fcc00078e000a */
[----:B------:R-:W2:Y:S02]  /*65b0*/  LDG.E.64 R6, desc[UR8][R6.64] ;  /* 0x0000000806067981 */ /* 0x000ea4000c1e1b00 */
[-C--:B--2---:R-:W-:Y:S02]  /*65c0*/  IMAD R3, R7, R8.reuse, RZ ;  /* 0x0000000807037224 */ /* 0x084fe400078e02ff */
[----:B------:R-:W-:-:S04]  /*65d0*/  IMAD.WIDE.U32 R4, R6, R8, R4 ;  /* 0x0000000806047225 */ /* 0x000fc800078e0004 */
[----:B------:R-:W-:-:S04]  /*65e0*/  IMAD R3, R6, R9, R3 ;  /* 0x0000000906037224 */ /* 0x000fc800078e0203 */
[----:B------:R-:W-:-:S07]  /*65f0*/  IMAD.IADD R5, R5, 0x1, R3 ;  /* 0x0000000105057824 */ /* 0x000fce00078e0203 */
.L_x_21569:
[----:B------:R-:W0:Y:S02]  /*6600*/  LDCU.64 UR12, c[0x0][0x388] ;  /* 0x00007100ff0c77ac */ /* 0x000e240008000a00 */
[----:B0-----:R-:W-:-:S04]  /*6610*/  IADD3 R4, P0, PT, R4, UR12, RZ ;  /* 0x0000000c04047c10 */ /* 0x001fc8000ff1e0ff */
[----:B------:R-:W-:-:S06]  /*6620*/  IADD3.X R5, PT, PT, R5, UR13, RZ, P0, !PT ;  /* 0x0000000d05057c10 */ /* 0x000fcc00087fe4ff */
[----:B------:R-:W2:Y:S04]  /*6630*/  LDG.E.U8 R5, desc[UR8][R4.64] ;  /* 0x0000000804057981 */ /* 0x000ea8000c1e1100 */
[----:B--2---:R1:W-:Y:S02]  /*6640*/  STS.U8 [R0+UR4], R5 ;  /* 0x0000000500007988 */ /* 0x0043e40008000004 */
.L_x_21568:
[----:B------:R-:W-:Y:S05]  /*6650*/  BSYNC.RECONVERGENT B0 ;  /* 0x0000000000007941 */ /* 0x000fea0003800200 */
.L_x_21520:
[----:B------:R-:W-:Y:S01]  /*6660*/  BAR.SYNC.DEFER_BLOCKING 0x0 ;  /* 0x0000000000007b1d */ /* 0x000fe20000010000 */
[----:B------:R-:W-:Y:S01]  /*6670*/  UISETP.GE.U32.AND UP0, UPT, UR5, 0x42, UPT ;  /* 0x000000420500788c */ /* 0x000fe2000bf06070 */
[----:B------:R-:W-:-:S08]  /*6680*/  ISETP.GT.U32.AND P2, PT, R0, 0x1f, PT ;  /* 0x0000001f0000780c */ /* 0x000fd00003f44070 */
[----:B------:R-:W-:Y:S05]  /*6690*/  BRA.U !UP0, `(.L_x_21619) ;  /* 0x0000000108347547 */ /* 0x000fea000b800000 */
.L_x_21620:
        /* <DEDUP_REMOVED lines=13> */
.L_x_21619:
        /* <DEDUP_REMOVED lines=56> */
        .weak           $__internal_466_$__cuda_sm20_div_s64
        .type           $__internal_466_$__cuda_sm20_div_s64,@function
        .size           $__internal_466_$__cuda_sm20_div_s64,($__internal_467_$__cuda_sm20_rem_s64 - $__internal_466_$__cuda_sm20_div_s64)
$__internal_466_$__cuda_sm20_div_s64:
        /* <DEDUP_REMOVED lines=82> */
[----:B------:R-:W-:Y:S06]  /*7010*/  RET.REL.NODEC R8 `(uncontiguous_nansum_bool) ;  /* 0xffffff8c08f87950 */ /* 0x000fec0003c3ffff */
        .weak           $__internal_467_$__cuda_sm20_rem_s64
        .type           $__internal_467_$__cuda_sm20_rem_s64,@function
        .size           $__internal_467_$__cuda_sm20_rem_s64,(.L_x_32670 - $__internal_467_$__cuda_sm20_rem_s64)
$__internal_467_$__cuda_sm20_rem_s64:
        /* <DEDUP_REMOVED lines=76> */
[----:B------:R-:W-:Y:S06]  /*74e0*/  RET.REL.NODEC R24 `(uncontiguous_nansum_bool) ;  /* 0xffffff8818c47950 */ /* 0x000fec0003c3ffff */
.L_x_21621:
        /* <DEDUP_REMOVED lines=9> */
.L_x_32670:


//--------------------- .text.contiguous_nansum_bool --------------------------
	.section	.text.contiguous_nansum_bool,"ax",@progbits
	.align	128
        .global         contiguous_nansum_bool
        .type           contiguous_nansum_bool,@function
        .size           contiguous_nansum_bool,(.L_x_33372 - contiguous_nansum_bool)
        .other          contiguous_nansum_bool,@"STO_CUDA_ENTRY STV_DEFAULT"
contiguous_nansum_bool:
.text.contiguous_nansum_bool:
        /* <DEDUP_REMOVED lines=39> */
.L_x_21623:
[----:B------:R-:W-:Y:S05]  /*0270*/  BSYNC.RECONVERGENT B0 ;  /* 0x0000000000007941 */ /* 0x000fea0003800200 */
.L_x_21622:
[----:B------:R-:W-:Y:S01]  /*0280*/  BAR.SYNC.DEFER_BLOCKING 0x0 ;  /* 0x0000000000007b1d */ /* 0x000fe20000010000 */
[----:B------:R-:W-:Y:S01]  /*0290*/  UISETP.GE.U32.AND UP0, UPT, UR5, 0x42, UPT ;  /* 0x000000420500788c */ /* 0x000fe2000bf06070 */
[----:B------:R-:W-:-:S08]  /*02a0*/  VIADD R2, R0, UR4 ;  /* 0x0000000400027c36 */ /* 0x000fd00008000000 */
[----:B------:R-:W-:Y:S05]  /*02b0*/  BRA.U !UP0, `(.L_x_21624) ;  /* 0x0000000108347547 */ /* 0x000fea000b800000 */
.L_x_21625:
        /* <DEDUP_REMOVED lines=13> */
.L_x_21624:
        /* <DEDUP_REMOVED lines=56> */
.L_x_21626:
        /* <DEDUP_REMOVED lines=15> */
.L_x_33372:


//--------------------- .text.contiguous_sum33_bf16 --------------------------
	.section	.text.contiguous_sum33_bf16,"ax",@progbits
	.align	128
        .global         contiguous_sum33_bf16
        .type           contiguous_sum33_bf16,@function
        .size           contiguous_sum33_bf16,(.L_x_33373 - contiguous_sum33_bf16)
        .other          contiguous_sum33_bf16,@"STO_CUDA_ENTRY STV_DEFAULT"
contiguous_sum33_bf16:
.text.contiguous_sum33_bf16:
        /* <DEDUP_REMOVED lines=52> */
.L_x_21629:
        /* <DEDUP_REMOVED lines=56> */
.L_x_21628:
        /* <DEDUP_REMOVED lines=32> */
.L_x_21631:
        /* <DEDUP_REMOVED lines=19> */
.L_x_21632:
[----:B------:R-:W-:Y:S05]  /*09f0*/  @!P1 BRA `(.L_x_21630) ;  /* 0x0000000000289947 */ /* 0x000fea0003800000 */
[----:B------:R-:W-:Y:S01]  /*0a00*/  IMAD R8, R0, UR4, RZ ;  /* 0x0000000400087c24 */ /* 0x000fe2000f8e02ff */
[----:B------:R-:W-:-:S04]  /*0a10*/  IADD3 R6, PT, PT, -R6, RZ, RZ ;  /* 0x000000ff06067210 */ /* 0x000fc80007ffe1ff */
[----:B------:R-:W-:-:S05]  /*0a20*/  LEA R8, R8, R7, 0x1 ;  /* 0x0000000708087211 */ /* 0x000fca00078e08ff */
[----:B------:R-:W-:-:S07]  /*0a30*/  VIADD R9, R8, UR5 ;  /* 0x0000000508097c36 */ /* 0x000fce0008000000 */
.L_x_21633:
[----:B------:R0:W1:Y:S01]  /*0a40*/  LDS.U16 R11, [R9] ;  /* 0x00000000090b7984 */ /* 0x0000620000000400 */
[----:B------:R-:W-:-:S04]  /*0a50*/  IADD3 R6, PT, PT, R6, 0x1, RZ ;  /* 0x0000000106067810 */ /* 0x000fc80007ffe0ff */
[----:B------:R-:W-:Y:S02]  /*0a60*/  ISETP.NE.AND P0, PT, R6, RZ, PT ;  /* 0x000000ff0600720c */ /* 0x000fe40003f05270 */
[----:B0-----:R-:W-:Y:S01]  /*0a70*/  LEA R9, R0, R9, 0x1 ;  /* 0x0000000900097211 */ /* 0x001fe200078e08ff */
[----:B-1----:R-:W-:-:S10]  /*0a80*/  HADD2.BF16_V2 R12, R12.H0_H0, R11.H0_H0 ;  /* 0x2000000b0c0c7230 */ /* 0x002fd40000200800 */
[----:B------:R-:W-:Y:S05]  /*0a90*/  @P0 BRA `(.L_x_21633) ;  /* 0xfffffffc00e80947 */ /* 0x000fea000383ffff */
.L_x_21630:
[----:B-1----:R1:W-:Y:S02]  /*0aa0*/  STS.U16 [R7+UR5], R12 ;  /* 0x0000000c07007988 */ /* 0x0023e40008000405 */
.L_x_21627:
        /* <DEDUP_REMOVED lines=8> */
.L_x_21634:
        /* <DEDUP_REMOVED lines=13> */
.L_x_33373:


//--------------------- .text.contiguous_sum3_bf16 --------------------------
	.section	.text.contiguous_sum3_bf16,"ax",@progbits
	.align	128
        .global         contiguous_sum3_bf16
        .type           contiguous_sum3_bf16,@function
        .size           contiguous_sum3_bf16,(.L_x_32672 - contiguous_sum3_bf16)
        .other          contiguous_sum3_bf16,@"STO_CUDA_ENTRY STV_DEFAULT"
contiguous_sum3_bf16:
.text.contiguous_sum3_bf16:
        /* <DEDUP_REMOVED lines=44> */
.L_x_21653:
        /* <DEDUP_REMOVED lines=27> */
.L_x_21637:
[----:B------:R-:W-:Y:S01]  /*0470*/  MOV R27, R32 ;  /* 0x00000020001b7202 */ /* 0x000fe20000000f00 */
[----:B------:R-:W-:Y:S01]  /*0480*/  IMAD.MOV.U32 R2, RZ, RZ, R34 ;  /* 0x000000ffff027224 */ /* 0x000fe200078e0022 */
[----:B------:R-:W-:Y:S02]  /*0490*/  MOV R0, R35 ;  /* 0x0000002300007202 */ /* 0x000fe40000000f00 */
[----:B0-----:R-:W-:-:S07]  /*04a0*/  MOV R9, 0x4c0 ;  /* 0x000004c000097802 */ /* 0x001fce0000000f00 */
[----:B-12-4-:R-:W-:Y:S05]  /*04b0*/  CALL.REL.NOINC `($__internal_468_$__cuda_sm20_div_s64) ;  /* 0x0000003400847944 */ /* 0x016fea0003c00000 */
        /* <DEDUP_REMOVED lines=8> */
.L_x_21638:
        /* <DEDUP_REMOVED lines=33> */
.L_x_21639:
[----:B------:R-:W-:Y:S01]  /*0750*/  MOV R27, R31 ;  /* 0x0000001f001b7202 */ /* 0x000fe20000000f00 */
[----:B------:R-:W-:Y:S01]  /*0760*/  IMAD.MOV.U32 R2, RZ, RZ, R34 ;  /* 0x000000ffff027224 */ /* 0x000fe200078e0022 */
[----:B------:R-:W-:Y:S02]  /*0770*/  MOV R0, R35 ;  /* 0x0000002300007202 */ /* 0x000fe40000000f00 */
[----:B------:R-:W-:-:S07]  /*0780*/  MOV R9, 0x7a0 ;  /* 0x000007a000097802 */ /* 0x000fce0000000f00 */
[----:B----4-:R-:W-:Y:S05]  /*0790*/  CALL.REL.NOINC `($__internal_468_$__cuda_sm20_div_s64) ;  /* 0x0000003000cc7944 */ /* 0x010fea0003c00000 */
        /* <DEDUP_REMOVED lines=9> */
.L_x_21640:
        /* <DEDUP_REMOVED lines=35> */
.L_x_21641:
[----:B------:R-:W-:Y:S01]  /*0a60*/  IMAD.MOV.U32 R27, RZ, RZ, R29 ;  /* 0x000000ffff1b7224 */ /* 0x000fe200078e001d */
[----:B------:R-:W-:Y:S01]  /*0a70*/  MOV R2, R32 ;  /* 0x0000002000027202 */ /* 0x000fe20000000f00 */
[----:B------:R-:W-:Y:S01]  /*0a80*/  IMAD.MOV.U32 R0, RZ, RZ, R33 ;  /* 0x000000ffff007224 */ /* 0x000fe200078e0021 */
[----:B------:R-:W-:-:S07]  /*0a90*/  MOV R9, 0xab0 ;  /* 0x00000ab000097802 */ /* 0x000fce0000000f00 */
[----:B----4-:R-:W-:Y:S05]  /*0aa0*/  CALL.REL.NOINC `($__internal_468_$__cuda_sm20_div_s64) ;  /* 0x0000003000087944 */ /* 0x010fea0003c00000 */
        /* <DEDUP_REMOVED lines=9> */
.L_x_21642:
        /* <DEDUP_REMOVED lines=33> */
.L_x_21643:
[----:B------:R-:W-:Y:S01]  /*0d50*/  MOV R27, R28 ;  /* 0x0000001c001b7202 */ /* 0x000fe20000000f00 */
[----:B------:R-:W-:Y:S01]  /*0d60*/  IMAD.MOV.U32 R2, RZ, RZ, R32 ;  /* 0x000000ffff027224 */ /* 0x000fe200078e0020 */
[----:B------:R-:W-:Y:S02]  /*0d70*/  MOV R0, R33 ;  /* 0x0000002100007202 */ /* 0x000fe40000000f00 */
[----:B------:R-:W-:-:S07]  /*0d80*/  MOV R9, 0xda0 ;  /* 0x00000da000097802 */ /* 0x000fce0000000f00 */
[----:B----4-:R-:W-:Y:S05]  /*0d90*/  CALL.REL.NOINC `($__internal_468_$__cuda_sm20_div_s64) ;  /* 0x0000002c004c7944 */ /* 0x010fea0003c00000 */
        /* <DEDUP_REMOVED lines=8> */
.L_x_21644:
        /* <DEDUP_REMOVED lines=34> */
.L_x_21645:
        /* <DEDUP_REMOVED lines=14> */
.L_x_21646:
        /* <DEDUP_REMOVED lines=34> */
.L_x_21647:
        /* <DEDUP_REMOVED lines=14> */
.L_x_21648:
        /* <DEDUP_REMOVED lines=34> */
.L_x_21649:
        /* <DEDUP_REMOVED lines=14> */
.L_x_21650:
        /* <DEDUP_REMOVED lines=34> */
.L_x_21651:
[----:B------:R-:W-:Y:S01]  /*1940*/  IMAD.MOV.U32 R27, RZ, RZ, R30 ;  /* 0x000000ffff1b7224 */ /* 0x000fe200078e001e */
[----:B------:R-:W-:Y:S02]  /*1950*/  MOV R2, R32 ;  /* 0x0000002000027202 */ /* 0x000fe40000000f00 */
[----:B------:R-:W-:Y:S02]  /*1960*/  MOV R0, R33 ;  /* 0x0000002100007202 */ /* 0x000fe40000000f00 */
[----:B------:R-:W-:-:S07]  /*1970*/  MOV R9, 0x1990 ;  /* 0x0000199000097802 */ /* 0x000fce0000000f00 */
[----:B----4-:R-:W-:Y:S05]  /*1980*/  CALL.REL.NOINC `($__internal_468_$__cuda_sm20_div_s64) ;  /* 0x0000002000507944 */ /* 0x010fea0003c00000 */
        /* <DEDUP_REMOVED lines=9> */
.L_x_21652:
        /* <DEDUP_REMOVED lines=14> */
.L_x_21636:
        /* <DEDUP_REMOVED lines=33> */
.L_x_21655:
[----:B------:R-:W-:Y:S01]  /*1d10*/  MOV R27, R32 ;  /* 0x00000020001b7202 */ /* 0x000fe20000000f00 */
[----:B------:R-:W-:Y:S01]  /*1d20*/  IMAD.MOV.U32 R2, RZ, RZ, R16 ;  /* 0x000000ffff027224 */ /* 0x000fe200078e0010 */
[----:B------:R-:W-:Y:S02]  /*1d30*/  MOV R0, R17 ;  /* 0x0000001100007202 */ /* 0x000fe40000000f00 */
[----:B0-----:R-:W-:-:S07]  /*1d40*/  MOV R9, 0x1d60 ;  /* 0x00001d6000097802 */ /* 0x001fce0000000f00 */
[----:B------:R-:W-:Y:S05]  /*1d50*/  CALL.REL.NOINC `($__internal_468_$__cuda_sm20_div_s64) ;  /* 0x0000001c005c7944 */ /* 0x000fea0003c00000 */
        /* <DEDUP_REMOVED lines=8> */
.L_x_21656:
        /* <DEDUP_REMOVED lines=35> */
.L_x_21657:
[----:B------:R-:W-:Y:S01]  /*2010*/  MOV R27, R17 ;  /* 0x00000011001b7202 */ /* 0x000fe20000000f00 */
[----:B------:R-:W-:Y:S01]  /*2020*/  IMAD.MOV.U32 R2, RZ, RZ, R18 ;  /* 0x000000ffff027224 */ /* 0x000fe200078e0012 */
[----:B------:R-:W-:Y:S02]  /*2030*/  MOV R0, R19 ;  /* 0x0000001300007202 */ /* 0x000fe40000000f00 */
[----:B------:R-:W-:-:S07]  /*2040*/  MOV R9, 0x2060 ;  /* 0x0000206000097802 */ /* 0x000fce0000000f00 */
[----:B------:R-:W-:Y:S05]  /*2050*/  CALL.REL.NOINC `($__internal_468_$__cuda_sm20_div_s64) ;  /* 0x00000018009c7944 */ /* 0x000fea0003c00000 */
        /* <DEDUP_REMOVED lines=9> */
.L_x_21658:
        /* <DEDUP_REMOVED lines=36> */
.L_x_21659:
[----:B------:R-:W-:Y:S01]  /*2330*/  MOV R27, R19 ;  /* 0x00000013001b7202 */ /* 0x000fe20000000f00 */
[----:B------:R-:W-:Y:S01]  /*2340*/  IMAD.MOV.U32 R0, RZ, RZ, R29 ;  /* 0x000000ffff007224 */ /* 0x000fe200078e001d */
[----:B------:R-:W-:Y:S02]  /*2350*/  MOV R2, R28 ;  /* 0x0000001c00027202 */ /* 0x000fe40000000f00 */
[----:B------:R-:W-:-:S07]  /*2360*/  MOV R9, 0x2380 ;  /* 0x0000238000097802 */ /* 0x000fce0000000f00 */
[----:B------:R-:W-:Y:S05]  /*2370*/  CALL.REL.NOINC `($__internal_468_$__cuda_sm20_div_s64) ;  /* 0x0000001400d47944 */ /* 0x000fea0003c00000 */
        /* <DEDUP_REMOVED lines=9> */
.L_x_21660:
        /* <DEDUP_REMOVED lines=37> */
.L_x_21661:
        /* <DEDUP_REMOVED lines=13> */
.L_x_21662:
        /* <DEDUP_REMOVED lines=9> */
.L_x_21654:
        /* <DEDUP_REMOVED lines=31> */
.L_x_21664:
        /* <DEDUP_REMOVED lines=13> */
.L_x_21665:
        /* <DEDUP_REMOVED lines=35> */
.L_x_21666:
[----:B------:R-:W-:Y:S01]  /*2cb0*/  MOV R27, R17 ;  /* 0x00000011001b7202 */ /* 0x000fe20000000f00 */
[----:B------:R-:W-:Y:S01]  /*2cc0*/  IMAD.MOV.U32 R2, RZ, RZ, R18 ;  /* 0x000000ffff027224 */ /* 0x000fe200078e0012 */
[----:B------:R-:W-:Y:S02]  /*2cd0*/  MOV R0, R19 ;  /* 0x0000001300007202 */ /* 0x000fe40000000f00 */
[----:B------:R-:W-:-:S07]  /*2ce0*/  MOV R9, 0x2d00 ;  /* 0x00002d0000097802 */ /* 0x000fce0000000f00 */
[----:B------:R-:W-:Y:S05]  /*2cf0*/  CALL.REL.NOINC `($__internal_468_$__cuda_sm20_div_s64) ;  /* 0x0000000c00747944 */ /* 0x000fea0003c00000 */
        /* <DEDUP_REMOVED lines=9> */
.L_x_21667:
        /* <DEDUP_REMOVED lines=10> */
.L_x_21663:
        /* <DEDUP_REMOVED lines=29> */
.L_x_21668:
[----:B------:R-:W-:-:S07]  /*3000*/  MOV R0, 0x3020 ;  /* 0x0000302000007802 */ /* 0x000fce0000000f00 */
[----:B0-----:R-:W-:Y:S05]  /*3010*/  CALL.REL.NOINC `($__internal_469_$__cuda_sm20_rem_s64) ;  /* 0x0000000c00fc7944 */ /* 0x001fea0003c00000 */
[----:B------:R-:W-:Y:S02]  /*3020*/  MOV R10, R2 ;  /* 0x00000002000a7202 */ /* 0x000fe40000000f00 */
[----:B------:R-:W-:-:S07]  /*3030*/  MOV R11, R9 ;  /* 0x00000009000b7202 */ /* 0x000fce0000000f00 */
.L_x_21669:
[----:B------:R-:W0:Y:S02]  /*3040*/  LDC.64 R12, c[0x0][0x398] ;  /* 0x0000e600ff0c7b82 */ /* 0x000e240000000a00 */
[----:B0-----:R-:W-:-:S06]  /*3050*/  IMAD.WIDE.U32 R2, R3, 0x8, R12 ;  /* 0x0000000803027825 */ /* 0x001fcc00078e000c */
[----:B------:R-:W2:Y:S02]  /*3060*/  LDG.E.64 R2, desc[UR8][R2.64] ;  /* 0x0000000802027981 */ /* 0x000ea4000c1e1b00 */
[-C--:B--2---:R-:W-:Y:S02]  /*3070*/  IMAD R9, R3, R10.reuse, RZ ;  /* 0x0000000a03097224 */ /* 0x084fe400078e02ff */
[----:B------:R-:W-:-:S04]  /*3080*/  IMAD.WIDE.U32 R28, R2, R10, R28 ;  /* 0x0000000a021c7225 */ /* 0x000fc800078e001c */
[----:B------:R-:W-:-:S04]  /*3090*/  IMAD R9, R2, R11, R9 ;  /* 0x0000000b02097224 */ /* 0x000fc800078e0209 */
[----:B------:R-:W-:-:S07]  /*30a0*/  IMAD.IADD R29, R29, 0x1, R9 ;  /* 0x000000011d1d7824 */ /* 0x000fce00078e0209 */
.L_x_21635:
        /* <DEDUP_REMOVED lines=34> */
.L_x_21672:
        /* <DEDUP_REMOVED lines=56> */
.L_x_21671:
        /* <DEDUP_REMOVED lines=32> */
.L_x_21674:
        /* <DEDUP_REMOVED lines=19> */
.L_x_21675:
[----:B------:R-:W-:Y:S05]  /*3980*/  @!P1 BRA `(.L_x_21673) ;  /* 0x0000000000289947 */ /* 0x000fea0003800000 */
[----:B------:R-:W-:Y:S01]  /*3990*/  IMAD R0, R6, UR4, RZ ;  /* 0x0000000406007c24 */ /* 0x000fe2000f8e02ff */
[----:B------:R-:W-:-:S03]  /*39a0*/  IADD3 R5, PT, PT, -R5, RZ, RZ ;  /* 0x000000ff05057210 */ /* 0x000fc60007ffe1ff */
[----:B------:R-:W-:-:S05]  /*39b0*/  IMAD R0, R0, 0x2, R7 ;  /* 0x0000000200007824 */ /* 0x000fca00078e0207 */
[----:B------:R-:W-:-:S07]  /*39c0*/  IADD3 R3, PT, PT, R0, UR5, RZ ;  /* 0x0000000500037c10 */ /* 0x000fce000fffe0ff */
.L_x_21676:
[----:B0-----:R0:W2:Y:S01]  /*39d0*/  LDS.U16 R9, [R3] ;  /* 0x0000000003097984 */ /* 0x0010a20000000400 */
[----:B------:R-:W-:-:S05]  /*39e0*/  VIADD R5, R5, 0x1 ;  /* 0x0000000105057836 */ /* 0x000fca0000000000 */
[----:B------:R-:W-:Y:S02]  /*39f0*/  ISETP.NE.AND P0, PT, R5, RZ, PT ;  /* 0x000000ff0500720c */ /* 0x000fe40003f05270 */
[----:B0-----:R-:W-:Y:S01]  /*3a00*/  LEA R3, R6, R3, 0x1 ;  /* 0x0000000306037211 */ /* 0x001fe200078e08ff */
[----:B--2---:R-:W-:-:S10]  /*3a10*/  HADD2.BF16_V2 R8, R8.H0_H0, R9.H0_H0 ;  /* 0x2000000908087230 */ /* 0x004fd40000200800 */
[----:B------:R-:W-:Y:S05]  /*3a20*/  @P0 BRA `(.L_x_21676) ;  /* 0xfffffffc00e80947 */ /* 0x000fea000383ffff */
.L_x_21673:
[----:B--2---:R2:W-:Y:S02]  /*3a30*/  STS.U16 [R7+UR5], R8 ;  /* 0x0000000807007988 */ /* 0x0045e40008000405 */
.L_x_21670:
        /* <DEDUP_REMOVED lines=9> */
        .weak           $__internal_468_$__cuda_sm20_div_s64
        .type           $__internal_468_$__cuda_sm20_div_s64,@function
        .size           $__internal_468_$__cuda_sm20_div_s64,($__internal_469_$__cuda_sm20_rem_s64 - $__internal_468_$__cuda_sm20_div_s64)
$__internal_468_$__cuda_sm20_div_s64:
        /* <DEDUP_REMOVED lines=83> */
[----:B------:R-:W-:Y:S06]  /*4000*/  RET.REL.NODEC R12 `(contiguous_sum3_bf16) ;  /* 0xffffffbc0cfc7950 */ /* 0x000fec0003c3ffff */
        .weak           $__internal_469_$__cuda_sm20_rem_s64
        .type           $__internal_469_$__cuda_sm20_rem_s64,@function
        .size           $__internal_469_$__cuda_sm20_rem_s64,(.L_x_32672 - $__internal_469_$__cuda_sm20_rem_s64)
$__internal_469_$__cuda_sm20_rem_s64:
        /* <DEDUP_REMOVED lines=66> */
[----:B------:R-:W-:Y:S06]  /*4430*/  RET.REL.NODEC R10 `(contiguous_sum3_bf16) ;  /* 0xffffffb80af07950 */ /* 0x000fec0003c3ffff */
.L_x_21677:
        /* <DEDUP_REMOVED lines=12> */
.L_x_32672:


//--------------------- .text.contiguous_sum22_bf16 --------------------------
	.section	.text.contiguous_sum22_bf16,"ax",@progbits
	.align	128
        .global         contiguous_sum22_bf16
        .type           contiguous_sum22_bf16,@function
        .size           contiguous_sum22_bf16,(.L_x_33375 - contiguous_sum22_bf16)
        .other          contiguous_sum22_bf16,@"STO_CUDA_ENTRY STV_DEFAULT"
contiguous_sum22_bf16:
.text.contiguous_sum22_bf16:
        /* <DEDUP_REMOVED lines=50> */
.L_x_21679:
[----:B------:R-:W-:Y:S05]  /*0320*/  BSYNC.RECONVERGENT B0 ;  /* 0x0000000000007941 */ /* 0x000fea0003800200 */
.L_x_21678:
[----:B------:R-:W-:Y:S06]  /*0330*/  BAR.SYNC.DEFER_BLOCKING 0x0 ;  /* 0x0000000000007b1d */ /* 0x000fec0000010000 */
[----:B------:R-:W-:Y:S05]  /*0340*/  @!P1 BRA `(.L_x_21680) ;  /* 0x0000000000309947 */ /* 0x000fea0003800000 */
.L_x_21681:
        /* <DEDUP_REMOVED lines=12> */
.L_x_21680:
        /* <DEDUP_REMOVED lines=39> */
.L_x_21682:
        /* <DEDUP_REMOVED lines=16> */
.L_x_33375:


//--------------------- .text.contiguous_sum2_bf16 --------------------------
	.section	.text.contiguous_sum2_bf16,"ax",@progbits
	.align	128
        .global         contiguous_sum2_bf16
        .type           contiguous_sum2_bf16,@function
        .size           contiguous_sum2_bf16,(.L_x_32674 - contiguous_sum2_bf16)
        .other          contiguous_sum2_bf16,@"STO_CUDA_ENTRY STV_DEFAULT"
contiguous_sum2_bf16:
.text.contiguous_sum2_bf16:
        /* <DEDUP_REMOVED lines=47> */
.L_x_21711:
        /* <DEDUP_REMOVED lines=32> */
.L_x_21688:
[----:B------:R-:W-:Y:S01]  /*04f0*/  MOV R26, R6 ;  /* 0x00000006001a7202 */ /* 0x000fe20000000f00 */
[----:B------:R-:W-:Y:S01]  /*0500*/  IMAD.MOV.U32 R13, RZ, RZ, R7 ;  /* 0x000000ffff0d7224 */ /* 0x000fe200078e0007 */
[----:B------:R-:W-:Y:S01]  /*0510*/  MOV R14, R34 ;  /* 0x00000022000e7202 */ /* 0x000fe20000000f00 */
[----:B------:R-:W-:Y:S01]  /*0520*/  IMAD.MOV.U32 R11, RZ, RZ, R35 ;  /* 0x000000ffff0b7224 */ /* 0x000fe200078e0023 */
[----:B------:R-:W-:-:S07]  /*0530*/  MOV R12, 0x550 ;  /* 0x00000550000c7802 */ /* 0x000fce0000000f00 */
[----:B-1----:R-:W-:Y:S05]  /*0540*/  CALL.REL.NOINC `($__internal_470_$__cuda_sm20_div_s64) ;  /* 0x0000006400487944 */ /* 0x002fea0003c00000 */
        /* <DEDUP_REMOVED lines=9> */
.L_x_21689:
[----:B------:R-:W-:Y:S05]  /*05e0*/  BSYNC.RECONVERGENT B1 ;  /* 0x0000000000017941 */ /* 0x000fea0003800200 */
.L_x_21687:
        /* <DEDUP_REMOVED lines=34> */
.L_x_21691:
[----:B------:R-:W-:Y:S01]  /*0810*/  IMAD.MOV.U32 R26, RZ, RZ, R20 ;  /* 0x000000ffff1a7224 */ /* 0x000fe200078e0014 */
[----:B------:R-:W-:Y:S01]  /*0820*/  MOV R13, R9 ;  /* 0x00000009000d7202 */ /* 0x000fe20000000f00 */
[----:B------:R-:W-:Y:S01]  /*0830*/  IMAD.MOV.U32 R14, RZ, RZ, R34 ;  /* 0x000000ffff0e7224 */ /* 0x000fe200078e0022 */
[----:B------:R-:W-:Y:S02]  /*0840*/  MOV R11, R35 ;  /* 0x00000023000b7202 */ /* 0x000fe40000000f00 */
[----:B------:R-:W-:-:S07]  /*0850*/  MOV R12, 0x870 ;  /* 0x00000870000c7802 */ /* 0x000fce0000000f00 */
[----:B------:R-:W-:Y:S05]  /*0860*/  CALL.REL.NOINC `($__internal_470_$__cuda_sm20_div_s64) ;  /* 0x0000006000807944 */ /* 0x000fea0003c00000 */
        /* <DEDUP_REMOVED lines=9> */
.L_x_21692:
[----:B------:R-:W-:Y:S05]  /*0900*/  BSYNC.RECONVERGENT B1 ;  /* 0x0000000000017941 */ /* 0x000fea0003800200 */
.L_x_21690:
        /* <DEDUP_REMOVED lines=33> */
.L_x_21694:
[----:B------:R-:W-:Y:S01]  /*0b20*/  IMAD.MOV.U32 R26, RZ, RZ, R36 ;  /* 0x000000ffff1a7224 */ /* 0x000fe200078e0024 */
[----:B------:R-:W-:Y:S01]  /*0b30*/  MOV R13, R37 ;  /* 0x00000025000d7202 */ /* 0x000fe20000000f00 */
[----:B------:R-:W-:Y:S01]  /*0b40*/  IMAD.MOV.U32 R14, RZ, RZ, R20 ;  /* 0x000000ffff0e7224 */ /* 0x000fe200078e0014 */
[----:B------:R-:W-:Y:S02]  /*0b50*/  MOV R11, R21 ;  /* 0x00000015000b7202 */ /* 0x000fe40000000f00 */
[----:B------:R-:W-:-:S07]  /*0b60*/  MOV R12, 0xb80 ;  /* 0x00000b80000c7802 */ /* 0x000fce0000000f00 */
[----:B------:R-:W-:Y:S05]  /*0b70*/  CALL.REL.NOINC `($__internal_470_$__cuda_sm20_div_s64) ;  /* 0x0000005c00bc7944 */ /* 0x000fea0003c00000 */
        /* <DEDUP_REMOVED lines=10> */
.L_x_21695:
[----:B------:R-:W-:Y:S05]  /*0c20*/  BSYNC.RECONVERGENT B1 ;  /* 0x0000000000017941 */ /* 0x000fea0003800200 */
.L_x_21693:
        /* <DEDUP_REMOVED lines=35> */
.L_x_21697:
[----:B------:R-:W-:Y:S01]  /*0e60*/  MOV R26, R34 ;  /* 0x00000022001a7202 */ /* 0x000fe20000000f00 */
[----:B------:R-:W-:Y:S01]  /*0e70*/  IMAD.MOV.U32 R13, RZ, RZ, R35 ;  /* 0x000000ffff0d7224 */ /* 0x000fe200078e0023 */
[----:B------:R-:W-:Y:S01]  /*0e80*/  MOV R14, R20 ;  /* 0x00000014000e7202 */ /* 0x000fe20000000f00 */
[----:B------:R-:W-:Y:S01]  /*0e90*/  IMAD.MOV.U32 R11, RZ, RZ, R21 ;  /* 0x000000ffff0b7224 */ /* 0x000fe200078e0015 */
[----:B------:R-:W-:-:S07]  /*0ea0*/  MOV R12, 0xec0 ;  /* 0x00000ec0000c7802 */ /* 0x000fce0000000f00 */
[----:B------:R-:W-:Y:S05]  /*0eb0*/  CALL.REL.NOINC `($__internal_470_$__cuda_sm20_div_s64) ;  /* 0x0000005800ec7944 */ /* 0x000fea0003c00000 */
        /* <DEDUP_REMOVED lines=11> */
.L_x_21698:
[----:B------:R-:W-:Y:S05]  /*0f70*/  BSYNC.RECONVERGENT B1 ;  /* 0x0000000000017941 */ /* 0x000fea0003800200 */
.L_x_21696:
        /* <DEDUP_REMOVED lines=36> */
.L_x_21700:
        /* <DEDUP_REMOVED lines=16> */
.L_x_21701:
[----:B------:R-:W-:Y:S05]  /*12c0*/  BSYNC.RECONVERGENT B1 ;  /* 0x0000000000017941 */ /* 0x000fea0003800200 */
.L_x_21699:
        /* <DEDUP_REMOVED lines=35> */
.L_x_21703:
        /* <DEDUP_REMOVED lines=17> */
.L_x_21704:
[----:B------:R-:W-:Y:S05]  /*1610*/  BSYNC.RECONVERGENT B1 ;  /* 0x0000000000017941 */ /* 0x000fea0003800200 */
.L_x_21702:
        /* <DEDUP_REMOVED lines=35> */
.L_x_21706:
        /* <DEDUP_REMOVED lines=16> */
.L_x_21707:
[----:B------:R-:W-:Y:S05]  /*1950*/  BSYNC.RECONVERGENT B1 ;  /* 0x0000000000017941 */ /* 0x000fea0003800200 */
.L_x_21705:
        /* <DEDUP_REMOVED lines=35> */
.L_x_21709:
        /* <DEDUP_REMOVED lines=16> */
.L_x_21710:
[----:B------:R-:W-:Y:S05]  /*1c90*/  BSYNC.RECONVERGENT B1 ;  /* 0x0000000000017941 */ /* 0x000fea0003800200 */
.L_x_21708:
        /* <DEDUP_REMOVED lines=8> */
.L_x_21686:
        /* <DEDUP_REMOVED lines=36> */
.L_x_21714:
[----:B------:R-:W-:Y:S01]  /*1f60*/  MOV R26, R6 ;  /* 0x00000006001a7202 */ /* 0x000fe20000000f00 */
[----:B------:R-:W-:Y:S01]  /*1f70*/  IMAD.MOV.U32 R13, RZ, RZ, R7 ;  /* 0x000000ffff0d7224 */ /* 0x000fe200078e0007 */
[----:B------:R-:W-:Y:S01]  /*1f80*/  MOV R14, R16 ;  /* 0x00000010000e7202 */ /* 0x000fe20000000f00 */
[----:B------:R-:W-:Y:S01]  /*1f90*/  IMAD.MOV.U32 R11, RZ, RZ, R17 ;  /* 0x000000ffff0b7224 */ /* 0x000fe200078e0011 */
[----:B------:R-:W-:-:S07]  /*1fa0*/  MOV R12, 0x1fc0 ;  /* 0x00001fc0000c7802 */ /* 0x000fce0000000f00 */
[----:B------:R-:W-:Y:S05]  /*1fb0*/  CALL.REL.NOINC `($__internal_470_$__cuda_sm20_div_s64) ;  /* 0x0000004800ac7944 */ /* 0x000fea0003c00000 */
        /* <DEDUP_REMOVED lines=9> */
.L_x_21715:
[----:B------:R-:W-:Y:S05]  /*2050*/  BSYNC.RECONVERGENT B1 ;  /* 0x0000000000017941 */ /* 0x000fea0003800200 */
.L_x_21713:
        /* <DEDUP_REMOVED lines=34> */
.L_x_21717:
        /* <DEDUP_REMOVED lines=17> */
.L_x_21718:
[----:B------:R-:W-:Y:S05]  /*2390*/  BSYNC.RECONVERGENT B1 ;  /* 0x0000000000017941 */ /* 0x000fea0003800200 */
.L_x_21716:
        /* <DEDUP_REMOVED lines=36> */
.L_x_21720:
        /* <DEDUP_REMOVED lines=16> */
.L_x_21721:
[----:B------:R-:W-:Y:S05]  /*26e0*/  BSYNC.RECONVERGENT B1 ;  /* 0x0000000000017941 */ /* 0x000fea0003800200 */
.L_x_21719:
        /* <DEDUP_REMOVED lines=35> */
.L_x_21723:
[----:B------:R-:W-:Y:S01]  /*2920*/  MOV R26, R18 ;  /* 0x00000012001a7202 */ /* 0x000fe20000000f00 */
[----:B------:R-:W-:Y:S01]  /*2930*/  IMAD.MOV.U32 R13, RZ, RZ, R19 ;  /* 0x000000ffff0d7224 */ /* 0x000fe200078e0013 */
[----:B------:R-:W-:Y:S01]  /*2940*/  MOV R14, R16 ;  /* 0x00000010000e7202 */ /* 0x000fe20000000f00 */
[----:B------:R-:W-:Y:S01]  /*2950*/  IMAD.MOV.U32 R11, RZ, RZ, R17 ;  /* 0x000000ffff0b7224 */ /* 0x000fe200078e0011 */
[----:B------:R-:W-:-:S07]  /*2960*/  MOV R12, 0x2980 ;  /* 0x00002980000c7802 */ /* 0x000fce0000000f00 */
[----:B------:R-:W-:Y:S05]  /*2970*/  CALL.REL.NOINC `($__internal_470_$__cuda_sm20_div_s64) ;  /* 0x00000040003c7944 */ /* 0x000fea0003c00000 */
        /* <DEDUP_REMOVED lines=10> */
.L_x_21724:
[----:B------:R-:W-:Y:S05]  /*2a20*/  BSYNC.RECONVERGENT B1 ;  /* 0x0000000000017941 */ /* 0x000fea0003800200 */
.L_x_21722:
[----:B------:R-:W-:Y:S01]  /*2a30*/  MOV R36, R22 ;  /* 0x0000001600247202 */ /* 0x000fe20000000f00 */
[----:B------:R-:W-:Y:S02]  /*2a40*/  IMAD R11, R11, R38, RZ ;  /* 0x000000260b0b7224 */ /* 0x000fe400078e02ff */
[----:B------:R-:W-:Y:S02]  /*2a50*/  VIADD R8, R8, 0xfffffffe ;  /* 0xfffffffe08087836 */ /* 0x000fe40000000000 */
[----:B------:R-:W-:-:S04]  /*2a60*/  IMAD.WIDE.U32 R22, R38, R10, R36 ;  /* 0x0000000a26167225 */ /* 0x000fc800078e0024 */
[----:B------:R-:W-:-:S05]  /*2a70*/  IMAD R11, R39, R10, R11 ;  /* 0x0000000a270b7224 */ /* 0x000fca00078e020b */
[----:B------:R-:W-:-:S07]  /*2a80*/  IADD3 R23, PT, PT, R23, R11, RZ ;  /* 0x0000000b17177210 */ /* 0x000fce0007ffe0ff */
.L_x_21712:
        /* <DEDUP_REMOVED lines=30> */
.L_x_21726:
[----:B------:R-:W-:Y:S01]  /*2c70*/  MOV R18, R6 ;  /* 0x0000000600127202 */ /* 0x000fe20000000f00 */
[----:B------:R-:W-:Y:S01]  /*2c80*/  IMAD.MOV.U32 R19, RZ, RZ, R7 ;  /* 0x000000ffff137224 */ /* 0x000fe200078e0007 */
[----:B------:R-:W-:Y:S01]  /*2c90*/  MOV R24, R10 ;  /* 0x0000000a00187202 */ /* 0x000fe20000000f00 */
[----:B------:R-:W-:Y:S01]  /*2ca0*/  IMAD.MOV.U32 R21, RZ, RZ, R11 ;  /* 0x000000ffff157224 */ /* 0x000fe200078e000b */
[----:B------:R-:W-:-:S07]  /*2cb0*/  MOV R26, 0x2cd0 ;  /* 0x00002cd0001a7802 */ /* 0x000fce0000000f00 */
[----:B------:R-:W-:Y:S05]  /*2cc0*/  CALL.REL.NOINC `($__internal_471_$__cuda_sm20_rem_s64) ;  /* 0x0000004000b47944 */ /* 0x000fea0003c00000 */
.L_x_21727:
[----:B------:R-:W-:Y:S05]  /*2cd0*/  BSYNC.RECONVERGENT B1 ;  /* 0x0000000000017941 */ /* 0x000fea0003800200 */
.L_x_21725:
        /* <DEDUP_REMOVED lines=30> */
.L_x_21729:
[----:B------:R-:W-:Y:S01]  /*2ec0*/  MOV R24, R10 ;  /* 0x0000000a00187202 */ /* 0x000fe20000000f00 */
[----:B------:R-:W-:Y:S01]  /*2ed0*/  IMAD.MOV.U32 R21, RZ, RZ, R11 ;  /* 0x000000ffff157224 */ /* 0x000fe200078e000b */
[----:B------:R-:W-:Y:S01]  /*2ee0*/  MOV R18, R20 ;  /* 0x0000001400127202 */ /* 0x000fe20000000f00 */
[----:B------:R-:W-:Y:S01]  /*2ef0*/  IMAD.MOV.U32 R19, RZ, RZ, R9 ;  /* 0x000000ffff137224 */ /* 0x000fe200078e0009 */
[----:B------:R-:W-:-:S07]  /*2f00*/  MOV R26, 0x2f20 ;  /* 0x00002f20001a7802 */ /* 0x000fce0000000f00 */
[----:B------:R-:W-:Y:S05]  /*2f10*/  CALL.REL.NOINC `($__internal_471_$__cuda_sm20_rem_s64) ;  /* 0x0000004000207944 */ /* 0x000fea0003c00000 */
.L_x_21730:
[----:B------:R-:W-:Y:S05]  /*2f20*/  BSYNC.RECONVERGENT B1 ;  /* 0x0000000000017941 */ /* 0x000fea0003800200 */
.L_x_21728:
[----:B------:R-:W-:Y:S02]  /*2f30*/  IMAD R7, R7, R16, RZ ;  /* 0x0000001007077224 */ /* 0x000fe400078e02ff */
[----:B------:R-:W-:-:S04]  /*2f40*/  IMAD.WIDE.U32 R22, R16, R6, R22 ;  /* 0x0000000610167225 */ /* 0x000fc800078e0016 */
[----:B------:R-:W-:-:S05]  /*2f50*/  IMAD R7, R17, R6, R7 ;  /* 0x0000000611077224 */ /* 0x000fca00078e0207 */
[----:B------:R-:W-:-:S07]  /*2f60*/  IADD3 R23, PT, PT, R23, R7, RZ ;  /* 0x0000000717177210 */ /* 0x000fce0007ffe0ff */
.L_x_21685:
        /* <DEDUP_REMOVED lines=10> */
.L_x_21684:
        /* <DEDUP_REMOVED lines=18> */
.L_x_21758:
        /* <DEDUP_REMOVED lines=30> */
.L_x_21735:
        /* <DEDUP_REMOVED lines=15> */
.L_x_21736:
[----:B------:R-:W-:Y:S05]  /*3400*/  BSYNC.RECONVERGENT B1 ;  /* 0x0000000000017941 */ /* 0x000fea0003800200 */
.L_x_21734:
        /* <DEDUP_REMOVED lines=39> */
.L_x_21738:
        /* <DEDUP_REMOVED lines=17> */
.L_x_21739:
[----:B------:R-:W-:Y:S05]  /*3790*/  BSYNC.RECONVERGENT B1 ;  /* 0x0000000000017941 */ /* 0x000fea0003800200 */
.L_x_21737:
        /* <DEDUP_REMOVED lines=37> */
.L_x_21741:
        /* <DEDUP_REMOVED lines=17> */
.L_x_21742:
[----:B------:R-:W-:Y:S05]  /*3b00*/  BSYNC.RECONVERGENT B1 ;  /* 0x0000000000017941 */ /* 0x000fea0003800200 */
.L_x_21740:
        /* <DEDUP_REMOVED lines=38> */
.L_x_21744:
[----:B------:R-:W-:Y:S01]  /*3d70*/  IMAD.MOV.U32 R26, RZ, RZ, R20 ;  /* 0x000000ffff1a7224 */ /* 0x000fe200078e0014 */
[----:B------:R-:W-:Y:S01]  /*3d80*/  MOV R13, R21 ;  /* 0x00000015000d7202 */ /* 0x000fe20000000f00 */
[----:B------:R-:W-:Y:S01]  /*3d90*/  IMAD.MOV.U32 R14, RZ, RZ, R36 ;  /* 0x000000ffff0e7224 */ /* 0x000fe200078e0024 */
[----:B------:R-:W-:Y:S02]  /*3da0*/  MOV R11, R37 ;  /* 0x00000025000b7202 */ /* 0x000fe40000000f00 */
[----:B------:R-:W-:-:S07]  /*3db0*/  MOV R12, 0x3dd0 ;  /* 0x00003dd0000c7802 */ /* 0x000fce0000000f00 */
[----:B-1----:R-:W-:Y:S05]  /*3dc0*/  CALL.REL.NOINC `($__internal_470_$__cuda_sm20_div_s64) ;  /* 0x0000002c00287944 */ /* 0x002fea0003c00000 */
        /* <DEDUP_REMOVED lines=11> */
.L_x_21745:
[----:B------:R-:W-:Y:S05]  /*3e80*/  BSYNC.RECONVERGENT B1 ;  /* 0x0000000000017941 */ /* 0x000fea0003800200 */
.L_x_21743:
        /* <DEDUP_REMOVED lines=38> */
.L_x_21747:
        /* <DEDUP_REMOVED lines=17> */
.L_x_21748:
[----:B------:R-:W-:Y:S05]  /*4200*/  BSYNC.RECONVERGENT B1 ;  /* 0x0000000000017941 */ /* 0x000fea0003800200 */
.L_x_21746:
        /* <DEDUP_REMOVED lines=40> */
.L_x_21750:
        /* <DEDUP_REMOVED lines=17> */
.L_x_21751:
[----:B------:R-:W-:Y:S05]  /*45a0*/  BSYNC.RECONVERGENT B1 ;  /* 0x0000000000017941 */ /* 0x000fea0003800200 */
.L_x_21749:
        /* <DEDUP_REMOVED lines=40> */
.L_x_21753:
        /* <DEDUP_REMOVED lines=17> */
.L_x_21754:
[----:B------:R-:W-:Y:S05]  /*4940*/  BSYNC.RECONVERGENT B1 ;  /* 0x0000000000017941 */ /* 0x000fea0003800200 */
.L_x_21752:
        /* <DEDUP_REMOVED lines=38> */
.L_x_21756:
[----:B------:R-:W-:Y:S01]  /*4bb0*/  IMAD.MOV.U32 R26, RZ, RZ, R20 ;  /* 0x000000ffff1a7224 */ /* 0x000fe200078e0014 */
[----:B------:R-:W-:Y:S01]  /*4bc0*/  MOV R13, R21 ;  /* 0x00000015000d7202 */ /* 0x000fe20000000f00 */
[----:B------:R-:W-:Y:S01]  /*4bd0*/  IMAD.MOV.U32 R14, RZ, RZ, R22 ;  /* 0x000000ffff0e7224 */ /* 0x000fe200078e0016 */
[----:B------:R-:W-:Y:S02]  /*4be0*/  MOV R11, R23 ;  /* 0x00000017000b7202 */ /* 0x000fe40000000f00 */
[----:B------:R-:W-:-:S07]  /*4bf0*/  MOV R12, 0x4c10 ;  /* 0x00004c10000c7802 */ /* 0x000fce0000000f00 */
[----:B-1----:R-:W-:Y:S05]  /*4c00*/  CALL.REL.NOINC `($__internal_470_$__cuda_sm20_div_s64) ;  /* 0x0000001c00987944 */ /* 0x002fea0003c00000 */
        /* <DEDUP_REMOVED lines=11> */
.L_x_21757:
[----:B------:R-:W-:Y:S05]  /*4cc0*/  BSYNC.RECONVERGENT B1 ;  /* 0x0000000000017941 */ /* 0x000fea0003800200 */
.L_x_21755:
        /* <DEDUP_REMOVED lines=15> */
.L_x_21733:
        /* <DEDUP_REMOVED lines=37> */
.L_x_21761:
[----:B------:R-:W-:Y:S01]  /*5010*/  MOV R26, R18 ;  /* 0x00000012001a7202 */ /* 0x000fe20000000f00 */
[----:B------:R-:W-:Y:S01]  /*5020*/  IMAD.MOV.U32 R13, RZ, RZ, R19 ;  /* 0x000000ffff0d7224 */ /* 0x000fe200078e0013 */
[----:B------:R-:W-:Y:S02]  /*5030*/  MOV R14, R6 ;  /* 0x00000006000e7202 */ /* 0x000fe40000000f00 */
[----:B------:R-:W-:Y:S02]  /*5040*/  MOV R11, R7 ;  /* 0x00000007000b7202 */ /* 0x000fe40000000f00 */
[----:B------:R-:W-:-:S07]  /*5050*/  MOV R12, 0x5070 ;  /* 0x00005070000c7802 */ /* 0x000fce0000000f00 */
[----:B------:R-:W-:Y:S05]  /*5060*/  CALL.REL.NOINC `($__internal_470_$__cuda_sm20_div_s64) ;  /* 0x0000001800807944 */ /* 0x000fea0003c00000 */
        /* <DEDUP_REMOVED lines=9> */
.L_x_21762:
[----:B------:R-:W-:Y:S05]  /*5100*/  BSYNC.RECONVERGENT B1 ;  /* 0x0000000000017941 */ /* 0x000fea0003800200 */
.L_x_21760:
        /* <DEDUP_REMOVED lines=39> */
.L_x_21764:
        /* <DEDUP_REMOVED lines=17> */
.L_x_21765:
[----:B------:R-:W-:Y:S05]  /*5490*/  BSYNC.RECONVERGENT B1 ;  /* 0x0000000000017941 */ /* 0x000fea0003800200 */
.L_x_21763:
        /* <DEDUP_REMOVED lines=40> */
.L_x_21767:
[----:B------:R-:W-:Y:S01]  /*5720*/  MOV R26, R18 ;  /* 0x00000012001a7202 */ /* 0x000fe20000000f00 */
[----:B------:R-:W-:Y:S01]  /*5730*/  IMAD.MOV.U32 R14, RZ, RZ, R20 ;  /* 0x000000ffff0e7224 */ /* 0x000fe200078e0014 */
[----:B------:R-:W-:Y:S02]  /*5740*/  MOV R13, R19 ;  /* 0x00000013000d7202 */ /* 0x000fe40000000f00 */
[----:B------:R-:W-:Y:S02]  /*5750*/  MOV R11, R21 ;  /* 0x00000015000b7202 */ /* 0x000fe40000000f00 */
[----:B------:R-:W-:-:S07]  /*5760*/  MOV R12, 0x5780 ;  /* 0x00005780000c7802 */ /* 0x000fce0000000f00 */
[----:B------:R-:W-:Y:S05]  /*5770*/  CALL.REL.NOINC `($__internal_470_$__cuda_sm20_div_s64) ;  /* 0x0000001000bc7944 */ /* 0x000fea0003c00000 */
        /* <DEDUP_REMOVED lines=11> */
.L_x_21768:
[----:B------:R-:W-:Y:S05]  /*5830*/  BSYNC.RECONVERGENT B1 ;  /* 0x0000000000017941 */ /* 0x000fea0003800200 */
.L_x_21766:
        /* <DEDUP_REMOVED lines=40> */
.L_x_21770:
[----:B------:R-:W-:Y:S01]  /*5ac0*/  MOV R26, R18 ;  /* 0x00000012001a7202 */ /* 0x000fe20000000f00 */
[----:B------:R-:W-:Y:S01]  /*5ad0*/  IMAD.MOV.U32 R13, RZ, RZ, R19 ;  /* 0x000000ffff0d7224 */ /* 0x000fe200078e0013 */
[----:B------:R-:W-:Y:S02]  /*5ae0*/  MOV R14, R20 ;  /* 0x00000014000e7202 */ /* 0x000fe40000000f00 */
[----:B------:R-:W-:Y:S02]  /*5af0*/  MOV R11, R21 ;  /* 0x00000015000b7202 */ /* 0x000fe40000000f00 */
[----:B------:R-:W-:-:S07]  /*5b00*/  MOV R12, 0x5b20 ;  /* 0x00005b20000c7802 */ /* 0x000fce0000000f00 */
[----:B------:R-:W-:Y:S05]  /*5b10*/  CALL.REL.NOINC `($__internal_470_$__cuda_sm20_div_s64) ;  /* 0x0000000c00d47944 */ /* 0x000fea0003c00000 */
        /* <DEDUP_REMOVED lines=11> */
.L_x_21771:
[----:B------:R-:W-:Y:S05]  /*5bd0*/  BSYNC.RECONVERGENT B1 ;  /* 0x0000000000017941 */ /* 0x000fea0003800200 */
.L_x_21769:
        /* <DEDUP_REMOVED lines=11> */
.L_x_21759:
        /* <DEDUP_REMOVED lines=35> */
.L_x_21774:
[----:B------:R-:W-:Y:S01]  /*5ec0*/  IMAD.MOV.U32 R26, RZ, RZ, R18 ;  /* 0x000000ffff1a7224 */ /* 0x000fe200078e0012 */
[----:B------:R-:W-:Y:S01]  /*5ed0*/  MOV R13, R19 ;  /* 0x00000013000d7202 */ /* 0x000fe20000000f00 */
[----:B------:R-:W-:Y:S01]  /*5ee0*/  IMAD.MOV.U32 R11, RZ, RZ, R5 ;  /* 0x000000ffff0b7224 */ /* 0x000fe200078e0005 */
[----:B------:R-:W-:Y:S02]  /*5ef0*/  MOV R14, R4 ;  /* 0x00000004000e7202 */ /* 0x000fe40000000f00 */
[----:B------:R-:W-:-:S07]  /*5f00*/  MOV R12, 0x5f20 ;  /* 0x00005f20000c7802 */ /* 0x000fce0000000f00 */
[----:B------:R-:W-:Y:S05]  /*5f10*/  CALL.REL.NOINC `($__internal_470_$__cuda_sm20_div_s64) ;  /* 0x0000000800d47944 */ /* 0x000fea0003c00000 */
        /* <DEDUP_REMOVED lines=8> */
.L_x_21775:
[----:B------:R-:W-:Y:S05]  /*5fa0*/  BSYNC.RECONVERGENT B1 ;  /* 0x0000000000017941 */ /* 0x000fea0003800200 */
.L_x_21773:
        /* <DEDUP_REMOVED lines=39> */
.L_x_21777:
        /* <DEDUP_REMOVED lines=17> */
.L_x_21778:
[----:B------:R-:W-:Y:S05]  /*6330*/  BSYNC.RECONVERGENT B1 ;  /* 0x0000000000017941 */ /* 0x000fea0003800200 */
.L_x_21776:
        /* <DEDUP_REMOVED lines=11> */
.L_x_21772:
        /* <DEDUP_REMOVED lines=31> */
.L_x_21780:
[----:B------:R-:W-:Y:S02]  /*65e0*/  MOV R24, R20 ;  /* 0x0000001400187202 */ /* 0x000fe40000000f00 */
[----:B------:R-:W-:-:S07]  /*65f0*/  MOV R26, 0x6610 ;  /* 0x00006610001a7802 */ /* 0x000fce0000000f00 */
[----:B------:R-:W-:Y:S05]  /*6600*/  CALL.REL.NOINC `($__internal_471_$__cuda_sm20_rem_s64) ;  /* 0x0000000800647944 */ /* 0x000fea0003c00000 */
[----:B------:R-:W-:Y:S01]  /*6610*/  MOV R4, R6 ;  /* 0x0000000600047202 */ /* 0x000fe20000000f00 */
[----:B------:R-:W-:-:S07]  /*6620*/  IMAD.MOV.U32 R5, RZ, RZ, R7 ;  /* 0x000000ffff057224 */ /* 0x000fce00078e0007 */
.L_x_21781:
[----:B------:R-:W-:Y:S05]  /*6630*/  BSYNC.RECONVERGENT B1 ;  /* 0x0000000000017941 */ /* 0x000fea0003800200 */
.L_x_21779:
        /* <DEDUP_REMOVED lines=9> */
.L_x_21732:
[----:B------:R-:W2:Y:S04]  /*66d0*/  LDG.E.U16 R8, desc[UR12][R8.64] ;  /* 0x0000000c08087981 */ /* 0x000ea8000c1e1500 */
[----:B--2---:R1:W-:Y:S02]  /*66e0*/  STS.U16 [R3], R8 ;  /* 0x0000000803007388 */ /* 0x0043e40000000400 */
.L_x_21731:
[----:B------:R-:W-:Y:S05]  /*66f0*/  BSYNC.RECONVERGENT B0 ;  /* 0x0000000000007941 */ /* 0x000fea0003800200 */
.L_x_21683:
[----:B------:R-:W-:Y:S01]  /*6700*/  BAR.SYNC.DEFER_BLOCKING 0x0 ;  /* 0x0000000000007b1d */ /* 0x000fe20000010000 */
[----:B------:R-:W-:Y:S02]  /*6710*/  ISETP.GE.U32.AND P0, PT, R2, 0x42, PT ;  /* 0x000000420200780c */ /* 0x000fe40003f06070 */
[----:B------:R-:W-:-:S11]  /*6720*/  ISETP.GT.U32.AND P1, PT, R0, 0x1f, PT ;  /* 0x0000001f0000780c */ /* 0x000fd60003f24070 */
[----:B------:R-:W-:Y:S05]  /*6730*/  @!P0 BRA `(.L_x_21782) ;  /* 0x0000000000308947 */ /* 0x000fea0003800000 */
.L_x_21783:
        /* <DEDUP_REMOVED lines=12> */
.L_x_21782:
        /* <DEDUP_REMOVED lines=39> */
        .weak           $__internal_470_$__cuda_sm20_div_s64
        .type           $__internal_470_$__cuda_sm20_div_s64,@function
        .size           $__internal_470_$__cuda_sm20_div_s64,($__internal_471_$__cuda_sm20_rem_s64 - $__internal_470_$__cuda_sm20_div_s64)
$__internal_470_$__cuda_sm20_div_s64:
        /* <DEDUP_REMOVED lines=82> */
[----:B------:R-:W-:Y:S06]  /*6f90*/  RET.REL.NODEC R12 `(contiguous_sum2_bf16) ;  /* 0xffffff900c187950 */ /* 0x000fec0003c3ffff */
        .weak           $__internal_471_$__cuda_sm20_rem_s64
        .type           $__internal_471_$__cuda_sm20_rem_s64,@function
        .size           $__internal_471_$__cuda_sm20_rem_s64,(.L_x_32674 - $__internal_471_$__cuda_sm20_rem_s64)
$__internal_471_$__cuda_sm20_rem_s64:
        /* <DEDUP_REMOVED lines=76> */
[----:B------:R-:W-:Y:S06]  /*7460*/  RET.REL.NODEC R26 `(contiguous_sum2_bf16) ;  /* 0xffffff881ae47950 */ /* 0x000fec0003c3ffff */
.L_x_21784:
        /* <DEDUP_REMOVED lines=9> */
.L_x_32674:


//--------------------- .text.uncontiguous_sum_bf16 --------------------------
	.section	.text.uncontiguous_sum_bf16,"ax",@progbits
	.align	128
        .global         uncontiguous_sum_bf16
        .type           uncontiguous_sum_bf16,@function
        .size           uncontiguous_sum_bf16,(.L_x_32676 - uncontiguous_sum_bf16)
        .other          uncontiguous_sum_bf16,@"STO_CUDA_ENTRY STV_DEFAULT"
uncontiguous_sum_bf16:
.text.uncontiguous_sum_bf16:
        /* <DEDUP_REMOVED lines=38> */
.L_x_21813:
        /* <DEDUP_REMOVED lines=32> */
.L_x_21790:
[----:B------:R-:W-:Y:S01]  /*0460*/  MOV R26, R6 ;  /* 0x00000006001a7202 */ /* 0x000fe20000000f00 */
[----:B------:R-:W-:Y:S01]  /*0470*/  IMAD.MOV.U32 R13, RZ, RZ, R9 ;  /* 0x000000ffff0d7224 */ /* 0x000fe200078e0009 */
[----:B------:R-:W-:Y:S01]  /*0480*/  MOV R14, R40 ;  /* 0x00000028000e7202 */ /* 0x000fe20000000f00 */
[----:B------:R-:W-:Y:S01]  /*0490*/  IMAD.MOV.U32 R11, RZ, RZ, R41 ;  /* 0x000000ffff0b7224 */ /* 0x000fe200078e0029 */
[----:B------:R-:W-:-:S07]  /*04a0*/  MOV R12, 0x4c0 ;  /* 0x000004c0000c7802 */ /* 0x000fce0000000f00 */
[----:B-1----:R-:W-:Y:S05]  /*04b0*/  CALL.REL.NOINC `($__internal_472_$__cuda_sm20_div_s64) ;  /* 0x0000006400047944 */ /* 0x002fea0003c00000 */
        /* <DEDUP_REMOVED lines=10> */
.L_x_21791:
[----:B------:R-:W-:Y:S05]  /*0560*/  BSYNC.RECONVERGENT B1 ;  /* 0x0000000000017941 */ /* 0x000fea0003800200 */
.L_x_21789:
        /* <DEDUP_REMOVED lines=33> */
.L_x_21793:
[----:B------:R-:W-:Y:S01]  /*0780*/  IMAD.MOV.U32 R26, RZ, RZ, R20 ;  /* 0x000000ffff1a7224 */ /* 0x000fe200078e0014 */
[----:B------:R-:W-:Y:S01]  /*0790*/  MOV R13, R7 ;  /* 0x00000007000d7202 */ /* 0x000fe20000000f00 */
[----:B------:R-:W-:Y:S01]  /*07a0*/  IMAD.MOV.U32 R14, RZ, RZ, R40 ;  /* 0x000000ffff0e7224 */ /* 0x000fe200078e0028 */
[----:B------:R-:W-:Y:S02]  /*07b0*/  MOV R11, R41 ;  /* 0x00000029000b7202 */ /* 0x000fe40000000f00 */
[----:B------:R-:W-:-:S07]  /*07c0*/  MOV R12, 0x7e0 ;  /* 0x000007e0000c7802 */ /* 0x000fce0000000f00 */
[----:B------:R-:W-:Y:S05]  /*07d0*/  CALL.REL.NOINC `($__internal_472_$__cuda_sm20_div_s64) ;  /* 0x00000060003c7944 */ /* 0x000fea0003c00000 */
        /* <DEDUP_REMOVED lines=9> */
.L_x_21794:
[----:B------:R-:W-:Y:S05]  /*0870*/  BSYNC.RECONVERGENT B1 ;  /* 0x0000000000017941 */ /* 0x000fea0003800200 */
.L_x_21792:
        /* <DEDUP_REMOVED lines=34> */
.L_x_21796:
[----:B------:R-:W-:Y:S01]  /*0aa0*/  MOV R26, R34 ;  /* 0x00000022001a7202 */ /* 0x000fe20000000f00 */
[----:B------:R-:W-:Y:S01]  /*0ab0*/  IMAD.MOV.U32 R13, RZ, RZ, R35 ;  /* 0x000000ffff0d7224 */ /* 0x000fe200078e0023 */
[----:B------:R-:W-:Y:S01]  /*0ac0*/  MOV R14, R20 ;  /* 0x00000014000e7202 */ /* 0x000fe20000000f00 */
[----:B------:R-:W-:Y:S01]  /*0ad0*/  IMAD.MOV.U32 R11, RZ, RZ, R21 ;  /* 0x000000ffff0b7224 */ /* 0x000fe200078e0015 */
[----:B------:R-:W-:-:S07]  /*0ae0*/  MOV R12, 0xb00 ;  /* 0x00000b00000c7802 */ /* 0x000fce0000000f00 */
[----:B------:R-:W-:Y:S05]  /*0af0*/  CALL.REL.NOINC `($__internal_472_$__cuda_sm20_div_s64) ;  /* 0x0000005c00747944 */ /* 0x000fea0003c00000 */
        /* <DEDUP_REMOVED lines=10> */
.L_x_21797:
[----:B------:R-:W-:Y:S05]  /*0ba0*/  BSYNC.RECONVERGENT B1 ;  /* 0x0000000000017941 */ /* 0x000fea0003800200 */
.L_x_21795:
        /* <DEDUP_REMOVED lines=34> */
.L_x_21799:
        /* <DEDUP_REMOVED lines=16> */
.L_x_21800:
[----:B------:R-:W-:Y:S05]  /*0ed0*/  BSYNC.RECONVERGENT B1 ;  /* 0x0000000000017941 */ /* 0x000fea0003800200 */
.L_x_21798:
        /* <DEDUP_REMOVED lines=36> */
.L_x_21802:
        /* <DEDUP_REMOVED lines=16> */
.L_x_21803:
[----:B------:R-:W-:Y:S05]  /*1220*/  BSYNC.RECONVERGENT B1 ;  /* 0x0000000000017941 */ /* 0x000fea0003800200 */
.L_x_21801:
        /* <DEDUP_REMOVED lines=35> */
.L_x_21805:
[----:B------:R-:W-:Y:S01]  /*1460*/  IMAD.MOV.U32 R26, RZ, RZ, R34 ;  /* 0x000000ffff1a7224 */ /* 0x000fe200078e0022 */
[----:B------:R-:W-:Y:S01]  /*1470*/  MOV R13, R35 ;  /* 0x00000023000d7202 */ /* 0x000fe20000000f00 */
[----:B------:R-:W-:Y:S01]  /*1480*/  IMAD.MOV.U32 R14, RZ, RZ, R20 ;  /* 0x000000ffff0e7224 */ /* 0x000fe200078e0014 */
[----:B------:R-:W-:Y:S02]  /*1490*/  MOV R11, R21 ;  /* 0x00000015000b7202 */ /* 0x000fe40000000f00 */
[----:B------:R-:W-:-:S07]  /*14a0*/  MOV R12, 0x14c0 ;  /* 0x000014c0000c7802 */ /* 0x000fce0000000f00 */
[----:B------:R-:W-:Y:S05]  /*14b0*/  CALL.REL.NOINC `($__internal_472_$__cuda_sm20_div_s64) ;  /* 0x0000005400047944 */ /* 0x000fea0003c00000 */
        /* <DEDUP_REMOVED lines=10> */
.L_x_21806:
[----:B------:R-:W-:Y:S05]  /*1560*/  BSYNC.RECONVERGENT B1 ;  /* 0x0000000000017941 */ /* 0x000fea0003800200 */
.L_x_21804:
        /* <DEDUP_REMOVED lines=34> */
.L_x_21808:
[----:B------:R-:W-:Y:S01]  /*1790*/  IMAD.MOV.U32 R26, RZ, RZ, R38 ;  /* 0x000000ffff1a7224 */ /* 0x000fe200078e0026 */
[----:B------:R-:W-:Y:S01]  /*17a0*/  MOV R13, R39 ;  /* 0x00000027000d7202 */ /* 0x000fe20000000f00 */
[----:B------:R-:W-:Y:S01]  /*17b0*/  IMAD.MOV.U32 R14, RZ, RZ, R20 ;  /* 0x000000ffff0e7224 */ /* 0x000fe200078e0014 */
[----:B------:R-:W-:Y:S02]  /*17c0*/  MOV R11, R21 ;  /* 0x00000015000b7202 */ /* 0x000fe40000000f00 */
[----:B------:R-:W-:-:S07]  /*17d0*/  MOV R12, 0x17f0 ;  /* 0x000017f0000c7802 */ /* 0x000fce0000000f00 */
[----:B------:R-:W-:Y:S05]  /*17e0*/  CALL.REL.NOINC `($__internal_472_$__cuda_sm20_div_s64) ;  /* 0x0000005000387944 */ /* 0x000fea0003c00000 */
        /* <DEDUP_REMOVED lines=10> */
.L_x_21809:
[----:B------:R-:W-:Y:S05]  /*1890*/  BSYNC.RECONVERGENT B1 ;  /* 0x0000000000017941 */ /* 0x000fea0003800200 */
.L_x_21807:
        /* <DEDUP_REMOVED lines=35> */
.L_x_21811:
[----:B------:R-:W-:Y:S01]  /*1ad0*/  MOV R26, R34 ;  /* 0x00000022001a7202 */ /* 0x000fe20000000f00 */
[----:B------:R-:W-:Y:S01]  /*1ae0*/  IMAD.MOV.U32 R13, RZ, RZ, R35 ;  /* 0x000000ffff0d7224 */ /* 0x000fe200078e0023 */
[----:B------:R-:W-:Y:S01]  /*1af0*/  MOV R14, R20 ;  /* 0x00000014000e7202 */ /* 0x000fe20000000f00 */
[----:B------:R-:W-:Y:S01]  /*1b00*/  IMAD.MOV.U32 R11, RZ, RZ, R21 ;  /* 0x000000ffff0b7224 */ /* 0x000fe200078e0015 */
[----:B------:R-:W-:-:S07]  /*1b10*/  MOV R12, 0x1b30 ;  /* 0x00001b30000c7802 */ /* 0x000fce0000000f00 */
[----:B------:R-:W-:Y:S05]  /*1b20*/  CALL.REL.NOINC `($__internal_472_$__cuda_sm20_div_s64) ;  /* 0x0000004c00687944 */ /* 0x000fea0003c00000 */
        /* <DEDUP_REMOVED lines=10> */
.L_x_21812:
[----:B------:R-:W-:Y:S05]  /*1bd0*/  BSYNC.RECONVERGENT B1 ;  /* 0x0000000000017941 */ /* 0x000fea0003800200 */
.L_x_21810:
        /* <DEDUP_REMOVED lines=8> */
.L_x_21788:
        /* <DEDUP_REMOVED lines=35> */
.L_x_21816:
        /* <DEDUP_REMOVED lines=16> */
.L_x_21817:
[----:B------:R-:W-:Y:S05]  /*1f90*/  BSYNC.RECONVERGENT B1 ;  /* 0x0000000000017941 */ /* 0x000fea0003800200 */
.L_x_21815:
        /* <DEDUP_REMOVED lines=34> */
.L_x_21819:
        /* <DEDUP_REMOVED lines=16> */
.L_x_21820:
[----:B------:R-:W-:Y:S05]  /*22c0*/  BSYNC.RECONVERGENT B1 ;  /* 0x0000000000017941 */ /* 0x000fea0003800200 */
.L_x_21818:
        /* <DEDUP_REMOVED lines=35> */
.L_x_21822:
        /* <DEDUP_REMOVED lines=16> */
.L_x_21823:
[----:B------:R-:W-:Y:S05]  /*2600*/  BSYNC.RECONVERGENT B1 ;  /* 0x0000000000017941 */ /* 0x000fea0003800200 */
.L_x_21821:
        /* <DEDUP_REMOVED lines=35> */
.L_x_21825:
[----:B------:R-:W-:Y:S01]  /*2840*/  IMAD.MOV.U32 R26, RZ, RZ, R18 ;  /* 0x000000ffff1a7224 */ /* 0x000fe200078e0012 */
[----:B------:R-:W-:Y:S01]  /*2850*/  MOV R13, R19 ;  /* 0x00000013000d7202 */ /* 0x000fe20000000f00 */
[----:B------:R-:W-:Y:S01]  /*2860*/  IMAD.MOV.U32 R14, RZ, RZ, R16 ;  /* 0x000000ffff0e7224 */ /* 0x000fe200078e0010 */
[----:B------:R-:W-:Y:S02]  /*2870*/  MOV R11, R17 ;  /* 0x00000011000b7202 */ /* 0x000fe40000000f00 */
[----:B------:R-:W-:-:S07]  /*2880*/  MOV R12, 0x28a0 ;  /* 0x000028a0000c7802 */ /* 0x000fce0000000f00 */
[----:B------:R-:W-:Y:S05]  /*2890*/  CALL.REL.NOINC `($__internal_472_$__cuda_sm20_div_s64) ;  /* 0x00000040000c7944 */ /* 0x000fea0003c00000 */
        /* <DEDUP_REMOVED lines=10> */
.L_x_21826:
[----:B------:R-:W-:Y:S05]  /*2940*/  BSYNC.RECONVERGENT B1 ;  /* 0x0000000000017941 */ /* 0x000fea0003800200 */
.L_x_21824:
[----:B------:R-:W-:Y:S01]  /*2950*/  IMAD R11, R11, R34, RZ ;  /* 0x000000220b0b7224 */ /* 0x000fe200078e02ff */
[----:B------:R-:W-:Y:S01]  /*2960*/  IADD3 R8, PT, PT, R8, -0x2, RZ ;  /* 0xfffffffe08087810 */ /* 0x000fe20007ffe0ff */
[----:B------:R-:W-:Y:S02]  /*2970*/  IMAD.MOV.U32 R38, RZ, RZ, R22 ;  /* 0x000000ffff267224 */ /* 0x000fe400078e0016 */
[-C--:B------:R-:W-:Y:S02]  /*2980*/  IMAD R11, R35, R10.reuse, R11 ;  /* 0x0000000a230b7224 */ /* 0x080fe400078e020b */
[----:B------:R-:W-:-:S04]  /*2990*/  IMAD.WIDE.U32 R22, R34, R10, R38 ;  /* 0x0000000a22167225 */ /* 0x000fc800078e0026 */
[----:B------:R-:W-:-:S07]  /*29a0*/  IMAD.IADD R23, R23, 0x1, R11 ;  /* 0x0000000117177824 */ /* 0x000fce00078e020b */
.L_x_21814:
        /* <DEDUP_REMOVED lines=31> */
.L_x_21828:
[----:B------:R-:W-:Y:S01]  /*2ba0*/  MOV R18, R6 ;  /* 0x0000000600127202 */ /* 0x000fe20000000f00 */
[----:B------:R-:W-:Y:S01]  /*2bb0*/  IMAD.MOV.U32 R21, RZ, RZ, R9 ;  /* 0x000000ffff157224 */ /* 0x000fe200078e0009 */
[----:B------:R-:W-:Y:S01]  /*2bc0*/  MOV R24, R16 ;  /* 0x0000001000187202 */ /* 0x000fe20000000f00 */
[----:B------:R-:W-:Y:S01]  /*2bd0*/  IMAD.MOV.U32 R19, RZ, RZ, R17 ;  /* 0x000000ffff137224 */ /* 0x000fe200078e0011 */
[----:B------:R-:W-:-:S07]  /*2be0*/  MOV R26, 0x2c00 ;  /* 0x00002c00001a7802 */ /* 0x000fce0000000f00 */
[----:B------:R-:W-:Y:S05]  /*2bf0*/  CALL.REL.NOINC `($__internal_473_$__cuda_sm20_rem_s64) ;  /* 0x0000004000807944 */ /* 0x000fea0003c00000 */
.L_x_21829:
[----:B------:R-:W-:Y:S05]  /*2c00*/  BSYNC.RECONVERGENT B1 ;  /* 0x0000000000017941 */ /* 0x000fea0003800200 */
.L_x_21827:
        /* <DEDUP_REMOVED lines=30> */
.L_x_21831:
[----:B------:R-:W-:Y:S01]  /*2df0*/  MOV R24, R16 ;  /* 0x0000001000187202 */ /* 0x000fe20000000f00 */
[----:B------:R-:W-:Y:S01]  /*2e00*/  IMAD.MOV.U32 R19, RZ, RZ, R17 ;  /* 0x000000ffff137224 */ /* 0x000fe200078e0011 */
[----:B------:R-:W-:Y:S01]  /*2e10*/  MOV R18, R20 ;  /* 0x0000001400127202 */ /* 0x000fe20000000f00 */
[----:B------:R-:W-:Y:S01]  /*2e20*/  IMAD.MOV.U32 R21, RZ, RZ, R7 ;  /* 0x000000ffff157224 */ /* 0x000fe200078e0007 */
[----:B------:R-:W-:-:S07]  /*2e30*/  MOV R26, 0x2e50 ;  /* 0x00002e50001a7802 */ /* 0x000fce0000000f00 */
[----:B------:R-:W-:Y:S05]  /*2e40*/  CALL.REL.NOINC `($__internal_473_$__cuda_sm20_rem_s64) ;  /* 0x0000003c00ec7944 */ /* 0x000fea0003c00000 */
[----:B------:R-:W-:Y:S01]  /*2e50*/  MOV R6, R10 ;  /* 0x0000000a00067202 */ /* 0x000fe20000000f00 */
[----:B------:R-:W-:-:S07]  /*2e60*/  IMAD.MOV.U32 R7, RZ, RZ, R11 ;  /* 0x000000ffff077224 */ /* 0x000fce00078e000b */
.L_x_21832:
[----:B------:R-:W-:Y:S05]  /*2e70*/  BSYNC.RECONVERGENT B1 ;  /* 0x0000000000017941 */ /* 0x000fea0003800200 */
.L_x_21830:
[----:B------:R-:W-:Y:S02]  /*2e80*/  IMAD R7, R7, R8, RZ ;  /* 0x0000000807077224 */ /* 0x000fe400078e02ff */
[----:B------:R-:W-:-:S04]  /*2e90*/  IMAD.WIDE.U32 R22, R8, R6, R22 ;  /* 0x0000000608167225 */ /* 0x000fc800078e0016 */
[----:B------:R-:W-:-:S05]  /*2ea0*/  IMAD R7, R9, R6, R7 ;  /* 0x0000000609077224 */ /* 0x000fca00078e0207 */
[----:B------:R-:W-:-:S07]  /*2eb0*/  IADD3 R23, PT, PT, R23, R7, RZ ;  /* 0x0000000717177210 */ /* 0x000fce0007ffe0ff */
.L_x_21787:
        /* <DEDUP_REMOVED lines=10> */
.L_x_21786:
        /* <DEDUP_REMOVED lines=22> */
.L_x_21860:
        /* <DEDUP_REMOVED lines=32> */
.L_x_21837:
[----:B------:R-:W-:Y:S01]  /*32c0*/  MOV R26, R10 ;  /* 0x0000000a001a7202 */ /* 0x000fe20000000f00 */
[----:B------:R-:W-:Y:S01]  /*32d0*/  IMAD.MOV.U32 R13, RZ, RZ, R15 ;  /* 0x000000ffff0d7224 */ /* 0x000fe200078e000f */
[----:B------:R-:W-:Y:S01]  /*32e0*/  MOV R14, R20 ;  /* 0x00000014000e7202 */ /* 0x000fe20000000f00 */
[----:B------:R-:W-:Y:S01]  /*32f0*/  IMAD.MOV.U32 R11, RZ, RZ, R21 ;  /* 0x000000ffff0b7224 */ /* 0x000fe200078e0015 */
[----:B------:R-:W-:-:S07]  /*3300*/  MOV R12, 0x3320 ;  /* 0x00003320000c7802 */ /* 0x000fce0000000f00 */
[----:B-123--:R-:W-:Y:S05]  /*3310*/  CALL.REL.NOINC `($__internal_472_$__cuda_sm20_div_s64) ;  /* 0x00000034006c7944 */ /* 0x00efea0003c00000 */
        /* <DEDUP_REMOVED lines=10> */
.L_x_21838:
[----:B------:R-:W-:Y:S05]  /*33c0*/  BSYNC.RECONVERGENT B1 ;  /* 0x0000000000017941 */ /* 0x000fea0003800200 */
.L_x_21836:
        /* <DEDUP_REMOVED lines=38> */
.L_x_21840:
[----:B------:R-:W-:Y:S01]  /*3630*/  MOV R26, R36 ;  /* 0x00000024001a7202 */ /* 0x000fe20000000f00 */
[----:B------:R-:W-:Y:S01]  /*3640*/  IMAD.MOV.U32 R13, RZ, RZ, R37 ;  /* 0x000000ffff0d7224 */ /* 0x000fe200078e0025 */
[----:B------:R-:W-:Y:S01]  /*3650*/  MOV R14, R38 ;  /* 0x00000026000e7202 */ /* 0x000fe20000000f00 */
[----:B------:R-:W-:Y:S01]  /*3660*/  IMAD.MOV.U32 R11, RZ, RZ, R39 ;  /* 0x000000ffff0b7224 */ /* 0x000fe200078e0027 */
[----:B------:R-:W-:-:S07]  /*3670*/  MOV R12, 0x3690 ;  /* 0x00003690000c7802 */ /* 0x000fce0000000f00 */
[----:B-1----:R-:W-:Y:S05]  /*3680*/  CALL.REL.NOINC `($__internal_472_$__cuda_sm20_div_s64) ;  /* 0x0000003000907944 */ /* 0x002fea0003c00000 */
        /* <DEDUP_REMOVED lines=11> */
.L_x_21841:
[----:B------:R-:W-:Y:S05]  /*3740*/  BSYNC.RECONVERGENT B1 ;  /* 0x0000000000017941 */ /* 0x000fea0003800200 */
.L_x_21839:
        /* <DEDUP_REMOVED lines=38> */
.L_x_21843:
[----:B------:R-:W-:Y:S01]  /*39b0*/  IMAD.MOV.U32 R26, RZ, RZ, R36 ;  /* 0x000000ffff1a7224 */ /* 0x000fe200078e0024 */
[----:B------:R-:W-:Y:S01]  /*39c0*/  MOV R13, R37 ;  /* 0x00000025000d7202 */ /* 0x000fe20000000f00 */
[----:B------:R-:W-:Y:S01]  /*39d0*/  IMAD.MOV.U32 R14, RZ, RZ, R38 ;  /* 0x000000ffff0e7224 */ /* 0x000fe200078e0026 */
[----:B------:R-:W-:Y:S02]  /*39e0*/  MOV R11, R39 ;  /* 0x00000027000b7202 */ /* 0x000fe40000000f00 */
[----:B------:R-:W-:-:S07]  /*39f0*/  MOV R12, 0x3a10 ;  /* 0x00003a10000c7802 */ /* 0x000fce0000000f00 */
[----:B-1----:R-:W-:Y:S05]  /*3a00*/  CALL.REL.NOINC `($__internal_472_$__cuda_sm20_div_s64) ;  /* 0x0000002c00b07944 */ /* 0x002fea0003c00000 */
        /* <DEDUP_REMOVED lines=11> */
.L_x_21844:
[----:B------:R-:W-:Y:S05]  /*3ac0*/  BSYNC.RECONVERGENT B1 ;  /* 0x0000000000017941 */ /* 0x000fea0003800200 */
.L_x_21842:
        /* <DEDUP_REMOVED lines=37> */
.L_x_21846:
        /* <DEDUP_REMOVED lines=17> */
.L_x_21847:
[----:B------:R-:W-:Y:S05]  /*3e30*/  BSYNC.RECONVERGENT B1 ;  /* 0x0000000000017941 */ /* 0x000fea0003800200 */
.L_x_21845:
        /* <DEDUP_REMOVED lines=38> */
.L_x_21849:
        /* <DEDUP_REMOVED lines=17> */
.L_x_21850:
[----:B------:R-:W-:Y:S05]  /*41b0*/  BSYNC.RECONVERGENT B1 ;  /* 0x0000000000017941 */ /* 0x000fea0003800200 */
.L_x_21848:
        /* <DEDUP_REMOVED lines=38> */
.L_x_21852:
        /* <DEDUP_REMOVED lines=17> */
.L_x_21853:
[----:B------:R-:W-:Y:S05]  /*4530*/  BSYNC.RECONVERGENT B1 ;  /* 0x0000000000017941 */ /* 0x000fea0003800200 */
.L_x_21851:
        /* <DEDUP_REMOVED lines=37> */
.L_x_21855:
[----:B------:R-:W-:Y:S01]  /*4790*/  IMAD.MOV.U32 R26, RZ, RZ, R38 ;  /* 0x000000ffff1a7224 */ /* 0x000fe200078e0026 */
[----:B------:R-:W-:Y:S01]  /*47a0*/  MOV R13, R39 ;  /* 0x00000027000d7202 */ /* 0x000fe20000000f00 */
[----:B------:R-:W-:Y:S01]  /*47b0*/  IMAD.MOV.U32 R14, RZ, RZ, R42 ;  /* 0x000000ffff0e7224 */ /* 0x000fe200078e002a */
[----:B------:R-:W-:Y:S02]  /*47c0*/  MOV R11, R43 ;  /* 0x0000002b000b7202 */ /* 0x000fe40000000f00 */
[----:B------:R-:W-:-:S07]  /*47d0*/  MOV R12, 0x47f0 ;  /* 0x000047f0000c7802 */ /* 0x000fce0000000f00 */
[----:B-1----:R-:W-:Y:S05]  /*47e0*/  CALL.REL.NOINC `($__internal_472_$__cuda_sm20_div_s64) ;  /* 0x0000002000387944 */ /* 0x002fea0003c00000 */
        /* <DEDUP_REMOVED lines=11> */
.L_x_21856:
[----:B------:R-:W-:Y:S05]  /*48a0*/  BSYNC.RECONVERGENT B1 ;  /* 0x0000000000017941 */ /* 0x000fea0003800200 */
.L_x_21854:
        /* <DEDUP_REMOVED lines=36> */
.L_x_21858:
[----:B------:R-:W-:Y:S01]  /*4af0*/  MOV R26, R36 ;  /* 0x00000024001a7202 */ /* 0x000fe20000000f00 */
[----:B------:R-:W-:Y:S01]  /*4b00*/  IMAD.MOV.U32 R14, RZ, RZ, R38 ;  /* 0x000000ffff0e7224 */ /* 0x000fe200078e0026 */
[----:B------:R-:W-:Y:S02]  /*4b10*/  MOV R13, R37 ;  /* 0x00000025000d7202 */ /* 0x000fe40000000f00 */
[----:B------:R-:W-:Y:S02]  /*4b20*/  MOV R11, R39 ;  /* 0x00000027000b7202 */ /* 0x000fe40000000f00 */
[----:B------:R-:W-:-:S07]  /*4b30*/  MOV R12, 0x4b50 ;  /* 0x00004b50000c7802 */ /* 0x000fce0000000f00 */
[----:B-1----:R-:W-:Y:S05]  /*4b40*/  CALL.REL.NOINC `($__internal_472_$__cuda_sm20_div_s64) ;  /* 0x0000001c00607944 */ /* 0x002fea0003c00000 */
        /* <DEDUP_REMOVED lines=11> */
.L_x_21859:
[----:B------:R-:W-:Y:S05]  /*4c00*/  BSYNC.RECONVERGENT B1 ;  /* 0x0000000000017941 */ /* 0x000fea0003800200 */
.L_x_21857:
        /* <DEDUP_REMOVED lines=11> */
.L_x_21835:
        /* <DEDUP_REMOVED lines=36> */
.L_x_21863:
[----:B------:R-:W-:Y:S01]  /*4f00*/  IMAD.MOV.U32 R26, RZ, RZ, R10 ;  /* 0x000000ffff1a7224 */ /* 0x000fe200078e000a */
[----:B------:R-:W-:Y:S01]  /*4f10*/  MOV R13, R15 ;  /* 0x0000000f000d7202 */ /* 0x000fe20000000f00 */
[----:B------:R-:W-:Y:S01]  /*4f20*/  IMAD.MOV.U32 R11, RZ, RZ, R17 ;  /* 0x000000ffff0b7224 */ /* 0x000fe200078e0011 */
[----:B------:R-:W-:Y:S02]  /*4f30*/  MOV R14, R16 ;  /* 0x00000010000e7202 */ /* 0x000fe40000000f00 */
[----:B------:R-:W-:-:S07]  /*4f40*/  MOV R12, 0x4f60 ;  /* 0x00004f60000c7802 */ /* 0x000fce0000000f00 */
[----:B------:R-:W-:Y:S05]  /*4f50*/  CALL.REL.NOINC `($__internal_472_$__cuda_sm20_div_s64) ;  /* 0x00000018005c7944 */ /* 0x000fea0003c00000 */
        /* <DEDUP_REMOVED lines=10> */
.L_x_21864:
[----:B------:R-:W-:Y:S05]  /*5000*/  BSYNC.RECONVERGENT B1 ;  /* 0x0000000000017941 */ /* 0x000fea0003800200 */
.L_x_21862:
        /* <DEDUP_REMOVED lines=41> */
.L_x_21866:
[----:B------:R-:W-:Y:S01]  /*52a0*/  MOV R26, R20 ;  /* 0x00000014001a7202 */ /* 0x000fe20000000f00 */
[----:B------:R-:W-:Y:S01]  /*52b0*/  IMAD.MOV.U32 R14, RZ, RZ, R18 ;  /* 0x000000ffff0e7224 */ /* 0x000fe200078e0012 */
[----:B------:R-:W-:Y:S02]  /*52c0*/  MOV R13, R21 ;  /* 0x00000015000d7202 */ /* 0x000fe40000000f00 */
[----:B------:R-:W-:Y:S02]  /*52d0*/  MOV R11, R19 ;  /* 0x00000013000b7202 */ /* 0x000fe40000000f00 */
[----:B------:R-:W-:-:S07]  /*52e0*/  MOV R12, 0x5300 ;  /* 0x00005300000c7802 */ /* 0x000fce0000000f00 */
[----:B------:R-:W-:Y:S05]  /*52f0*/  CALL.REL.NOINC `($__internal_472_$__cuda_sm20_div_s64) ;  /* 0x0000001400747944 */ /* 0x000fea0003c00000 */
        /* <DEDUP_REMOVED lines=11> */
.L_x_21867:
[----:B------:R-:W-:Y:S05]  /*53b0*/  BSYNC.RECONVERGENT B1 ;  /* 0x0000000000017941 */ /* 0x000fea0003800200 */
.L_x_21865:
        /* <DEDUP_REMOVED lines=40> */
.L_x_21869:
[----:B------:R-:W-:Y:S01]  /*5640*/  MOV R26, R18 ;  /* 0x00000012001a7202 */ /* 0x000fe20000000f00 */
[----:B------:R-:W-:Y:S01]  /*5650*/  IMAD.MOV.U32 R13, RZ, RZ, R19 ;  /* 0x000000ffff0d7224 */ /* 0x000fe200078e0013 */
[----:B------:R-:W-:Y:S02]  /*5660*/  MOV R14, R20 ;  /* 0x00000014000e7202 */ /* 0x000fe40000000f00 */
[----:B------:R-:W-:Y:S02]  /*5670*/  MOV R11, R21 ;  /* 0x00000015000b7202 */ /* 0x000fe40000000f00 */
[----:B------:R-:W-:-:S07]  /*5680*/  MOV R12, 0x56a0 ;  /* 0x000056a0000c7802 */ /* 0x000fce0000000f00 */
[----:B------:R-:W-:Y:S05]  /*5690*/  CALL.REL.NOINC `($__internal_472_$__cuda_sm20_div_s64) ;  /* 0x00000010008c7944 */ /* 0x000fea0003c00000 */
        /* <DEDUP_REMOVED lines=11> */
.L_x_21870:
[----:B------:R-:W-:Y:S05]  /*5750*/  BSYNC.RECONVERGENT B1 ;  /* 0x0000000000017941 */ /* 0x000fea0003800200 */
.L_x_21868:
        /* <DEDUP_REMOVED lines=39> */
.L_x_21872:
        /* <DEDUP_REMOVED lines=17> */
.L_x_21873:
[----:B------:R-:W-:Y:S05]  /*5ae0*/  BSYNC.RECONVERGENT B1 ;  /* 0x0000000000017941 */ /* 0x000fea0003800200 */
.L_x_21871:
        /* <DEDUP_REMOVED lines=9> */
.L_x_21861:
        /* <DEDUP_REMOVED lines=34> */
.L_x_21876:
[----:B------:R-:W-:Y:S01]  /*5da0*/  MOV R26, R10 ;  /* 0x0000000a001a7202 */ /* 0x000fe20000000f00 */
[----:B------:R-:W-:Y:S01]  /*5db0*/  IMAD.MOV.U32 R13, RZ, RZ, R15 ;  /* 0x000000ffff0d7224 */ /* 0x000fe200078e000f */
[----:B------:R-:W-:Y:S02]  /*5dc0*/  MOV R14, R16 ;  /* 0x00000010000e7202 */ /* 0x000fe40000000f00 */
[----:B------:R-:W-:Y:S02]  /*5dd0*/  MOV R11, R17 ;  /* 0x00000011000b7202 */ /* 0x000fe40000000f00 */
[----:B------:R-:W-:-:S07]  /*5de0*/  MOV R12, 0x5e00 ;  /* 0x00005e00000c7802 */ /* 0x000fce0000000f00 */
[----:B------:R-:W-:Y:S05]  /*5df0*/  CALL.REL.NOINC `($__internal_472_$__cuda_sm20_div_s64) ;  /* 0x0000000800b47944 */ /* 0x000fea0003c00000 */
        /* <DEDUP_REMOVED lines=10> */
.L_x_21877:
[----:B------:R-:W-:Y:S05]  /*5ea0*/  BSYNC.RECONVERGENT B1 ;  /* 0x0000000000017941 */ /* 0x000fea0003800200 */
.L_x_21875:
        /* <DEDUP_REMOVED lines=39> */
.L_x_21879:
[----:B------:R-:W-:Y:S01]  /*6120*/  MOV R26, R18 ;  /* 0x00000012001a7202 */ /* 0x000fe20000000f00 */
[----:B------:R-:W-:Y:S01]  /*6130*/  IMAD.MOV.U32 R14, RZ, RZ, R16 ;  /* 0x000000ffff0e7224 */ /* 0x000fe200078e0010 */
[----:B------:R-:W-:Y:S02]  /*6140*/  MOV R13, R19 ;  /* 0x00000013000d7202 */ /* 0x000fe40000000f00 */
        /* <DEDUP_REMOVED lines=14> */
.L_x_21880:
[----:B------:R-:W-:Y:S05]  /*6230*/  BSYNC.RECONVERGENT B1 ;  /* 0x0000000000017941 */ /* 0x000fea0003800200 */
.L_x_21878:
        /* <DEDUP_REMOVED lines=9> */
.L_x_21874:
        /* <DEDUP_REMOVED lines=30> */
.L_x_21882:
[----:B------:R-:W-:Y:S01]  /*64b0*/  MOV R24, R18 ;  /* 0x0000001200187202 */ /* 0x000fe20000000f00 */
[----:B------:R-:W-:Y:S01]  /*64c0*/  IMAD.MOV.U32 R21, RZ, RZ, R15 ;  /* 0x000000ffff157224 */ /* 0x000fe200078e000f */
[----:B------:R-:W-:Y:S02]  /*64d0*/  MOV R18, R10 ;  /* 0x0000000a00127202 */ /* 0x000fe40000000f00 */
[----:B------:R-:W-:-:S07]  /*64e0*/  MOV R26, 0x6500 ;  /* 0x00006500001a7802 */ /* 0x000fce0000000f00 */
[----:B------:R-:W-:Y:S05]  /*64f0*/  CALL.REL.NOINC `($__internal_473_$__cuda_sm20_rem_s64) ;  /* 0x0000000800407944 */ /* 0x000fea0003c00000 */
.L_x_21883:
[----:B------:R-:W-:Y:S05]  /*6500*/  BSYNC.RECONVERGENT B1 ;  /* 0x0000000000017941 */ /* 0x000fea0003800200 */
.L_x_21881:
        /* <DEDUP_REMOVED lines=8> */
.L_x_21834:
[----:B------:R-:W0:Y:S02]  /*6590*/  LDCU.64 UR6, c[0x0][0x388] ;  /* 0x00007100ff0677ac */ /* 0x000e240008000a00 */
[----:B0-----:R-:W-:-:S04]  /*65a0*/  LEA R4, P0, R6, UR6, 0x1 ;  /* 0x0000000606047c11 */ /* 0x001fc8000f8008ff */
[----:B------:R-:W-:-:S05]  /*65b0*/  LEA.HI.X R5, R6, UR7, R5, 0x1, P0 ;  /* 0x0000000706057c11 */ /* 0x000fca00080f0c05 */
[----:B------:R-:W2:Y:S04]  /*65c0*/  LDG.E.U16 R4, desc[UR8][R4.64] ;  /* 0x0000000804047981 */ /* 0x000ea8000c1e1500 */
[----:B--2---:R1:W-:Y:S02]  /*65d0*/  STS.U16 [R3], R4 ;  /* 0x0000000403007388 */ /* 0x0043e40000000400 */
.L_x_21833:
[----:B------:R-:W-:Y:S05]  /*65e0*/  BSYNC.RECONVERGENT B0 ;  /* 0x0000000000007941 */ /* 0x000fea0003800200 */
.L_x_21785:
[----:B------:R-:W-:Y:S01]  /*65f0*/  BAR.SYNC.DEFER_BLOCKING 0x0 ;  /* 0x0000000000007b1d */ /* 0x000fe20000010000 */
[----:B------:R-:W-:Y:S01]  /*6600*/  UISETP.GE.U32.AND UP0, UPT, UR5, 0x42, UPT ;  /* 0x000000420500788c */ /* 0x000fe2000bf06070 */
[----:B------:R-:W-:-:S08]  /*6610*/  ISETP.GT.U32.AND P1, PT, R2, 0x1f, PT ;  /* 0x0000001f0200780c */ /* 0x000fd00003f24070 */
[----:B------:R-:W-:Y:S05]  /*6620*/  BRA.U !UP0, `(.L_x_21884) ;  /* 0x0000000108307547 */ /* 0x000fea000b800000 */
.L_x_21885:
        /* <DEDUP_REMOVED lines=12> */
.L_x_21884:
        /* <DEDUP_REMOVED lines=30> */
        .weak           $__internal_472_$__cuda_sm20_div_s64
        .type           $__internal_472_$__cuda_sm20_div_s64,@function
        .size           $__internal_472_$__cuda_sm20_div_s64,($__internal_473_$__cuda_sm20_rem_s64 - $__internal_472_$__cuda_sm20_div_s64)
$__internal_472_$__cuda_sm20_div_s64:
        /* <DEDUP_REMOVED lines=82> */
[----:B------:R-:W-:Y:S06]  /*6df0*/  RET.REL.NODEC R12 `(uncontiguous_sum_bf16) ;  /* 0xffffff900c807950 */ /* 0x000fec0003c3ffff */
        .weak           $__internal_473_$__cuda_sm20_rem_s64
        .type           $__internal_473_$__cuda_sm20_rem_s64,@function
        .size           $__internal_473_$__cuda_sm20_rem_s64,(.L_x_32676 - $__internal_473_$__cuda_sm20_rem_s64)
$__internal_473_$__cuda_sm20_rem_s64:
        /* <DEDUP_REMOVED lines=76> */
[----:B------:R-:W-:Y:S06]  /*72c0*/  RET.REL.NODEC R26 `(uncontiguous_sum_bf16) ;  /* 0xffffff8c1a4c7950 */ /* 0x000fec0003c3ffff */
.L_x_21886:
        /* <DEDUP_REMOVED lines=11> */
.L_x_32676:


//--------------------- .text.contiguous_sum_bf16 --------------------------
	.section	.text.contiguous_sum_bf16,"ax",@progbits
	.align	128
        .global         contiguous_sum_bf16
        .type           contiguous_sum_bf16,@function
        .size           contiguous_sum_bf16,(.L_x_33378 - contiguous_sum_bf16)
        .other          contiguous_sum_bf16,@"STO_CUDA_ENTRY STV_DEFAULT"
contiguous_sum_bf16:
.text.contiguous_sum_bf16:
        /* <DEDUP_REMOVED lines=37> */
.L_x_21888:
[----:B------:R-:W-:Y:S05]  /*0250*/  BSYNC.RECONVERGENT B0 ;  /* 0x0000000000007941 */ /* 0x000fea0003800200 */
.L_x_21887:
[----:B------:R-:W-:Y:S01]  /*0260*/  BAR.SYNC.DEFER_BLOCKING 0x0 ;  /* 0x0000000000007b1d */ /* 0x000fe20000010000 */
[----:B------:R-:W-:-:S09]  /*0270*/  UISETP.GE.U32.AND UP0, UPT, UR5, 0x42, UPT ;  /* 0x000000420500788c */ /* 0x000fd2000bf06070 */
[----:B------:R-:W-:Y:S05]  /*0280*/  BRA.U !UP0, `(.L_x_21889) ;  /* 0x0000000108307547 */ /* 0x000fea000b800000 */
.L_x_21890:
        /* <DEDUP_REMOVED lines=12> */
.L_x_21889:
        /* <DEDUP_REMOVED lines=30> */
.L_x_21891:
        /* <DEDUP_REMOVED lines=13> */
.L_x_33378:


//--------------------- .text.contiguous_sum33_f16 --------------------------
	.section	.text.contiguous_sum33_f16,"ax",@progbits
	.align	128
        .global         contiguous_sum33_f16
        .type           contiguous_sum33_f16,@function
        .size           contiguous_sum33_f16,(.L_x_33379 - contiguous_sum33_f16)
        .other          contiguous_sum33_f16,@"STO_CUDA_ENTRY STV_DEFAULT"
contiguous_sum33_f16:
.text.contiguous_sum33_f16:
        /* <DEDUP_REMOVED lines=51> */
.L_x_21894:
        /* <DEDUP_REMOVED lines=56> */
.L_x_21893:
        /* <DEDUP_REMOVED lines=32> */
.L_x_21896:
        /* <DEDUP_REMOVED lines=19> */
.L_x_21897:
[----:B------:R-:W-:Y:S05]  /*09e0*/  @!P1 BRA `(.L_x_21895) ;  /* 0x0000000000289947 */ /* 0x000fea0003800000 */
[----:B------:R-:W-:Y:S01]  /*09f0*/  IMAD R8, R0, UR4, RZ ;  /* 0x0000000400087c24 */ /* 0x000fe2000f8e02ff */
[----:B------:R-:W-:-:S04]  /*0a00*/  IADD3 R6, PT, PT, -R6, RZ, RZ ;  /* 0x000000ff06067210 */ /* 0x000fc80007ffe1ff */
[----:B------:R-:W-:-:S05]  /*0a10*/  LEA R8, R8, R7, 0x1 ;  /* 0x0000000708087211 */ /* 0x000fca00078e08ff */
[----:B------:R-:W-:-:S07]  /*0a20*/  VIADD R9, R8, UR5 ;  /* 0x0000000508097c36 */ /* 0x000fce0008000000 */
.L_x_21898:
[----:B------:R0:W1:Y:S01]  /*0a30*/  LDS.U16 R11, [R9] ;  /* 0x00000000090b7984 */ /* 0x0000620000000400 */
[----:B------:R-:W-:-:S04]  /*0a40*/  IADD3 R6, PT, PT, R6, 0x1, RZ ;  /* 0x0000000106067810 */ /* 0x000fc80007ffe0ff */
[----:B------:R-:W-:Y:S02]  /*0a50*/  ISETP.NE.AND P0, PT, R6, RZ, PT ;  /* 0x000000ff0600720c */ /* 0x000fe40003f05270 */
[----:B0-----:R-:W-:Y:S01]  /*0a60*/  LEA R9, R0, R9, 0x1 ;  /* 0x0000000900097211 */ /* 0x001fe200078e08ff */
[----:B-1----:R-:W-:-:S10]  /*0a70*/  HADD2 R12, R12.H0_H0, R11.H0_H0 ;  /* 0x2000000b0c0c7230 */ /* 0x002fd40000000800 */
[----:B------:R-:W-:Y:S05]  /*0a80*/  @P0 BRA `(.L_x_21898) ;  /* 0xfffffffc00e80947 */ /* 0x000fea000383ffff */
.L_x_21895:
[----:B-1----:R2:W-:Y:S02]  /*0a90*/  STS.U16 [R7+UR5], R12 ;  /* 0x0000000c07007988 */ /* 0x0025e40008000405 */
.L_x_21892:
        /* <DEDUP_REMOVED lines=8> */
.L_x_21899:
        /* <DEDUP_REMOVED lines=14> */
.L_x_33379:


//--------------------- .text.contiguous_sum3_f16 --------------------------
	.section	.text.contiguous_sum3_f16,"ax",@progbits
	.align	128
        .global         contiguous_sum3_f16
        .type           contiguous_sum3_f16,@function
        .size           contiguous_sum3_f16,(.L_x_32678 - contiguous_sum3_f16)
        .other          contiguous_sum3_f16,@"STO_CUDA_ENTRY STV_DEFAULT"
contiguous_sum3_f16:
.text.contiguous_sum3_f16:
        /* <DEDUP_REMOVED lines=43> */
.L_x_21918:
        /* <DEDUP_REMOVED lines=27> */
.L_x_21902:
[----:B------:R-:W-:Y:S01]  /*0460*/  MOV R27, R32 ;  /* 0x00000020001b7202 */ /* 0x000fe20000000f00 */
[----:B------:R-:W-:Y:S01]  /*0470*/  IMAD.MOV.U32 R2, RZ, RZ, R34 ;  /* 0x000000ffff027224 */ /* 0x000fe200078e0022 */
[----:B------:R-:W-:Y:S02]  /*0480*/  MOV R0, R35 ;  /* 0x0000002300007202 */ /* 0x000fe40000000f00 */
[----:B------:R-:W-:-:S07]  /*0490*/  MOV R9, 0x4b0 ;  /* 0x000004b000097802 */ /* 0x000fce0000000f00 */
[----:B012-4-:R-:W-:Y:S05]  /*04a0*/  CALL.REL.NOINC `($__internal_474_$__cuda_sm20_div_s64) ;  /* 0x0000003400847944 */ /* 0x017fea0003c00000 */
        /* <DEDUP_REMOVED lines=8> */
.L_x_21903:
        /* <DEDUP_REMOVED lines=33> */
.L_x_21904:
[----:B------:R-:W-:Y:S01]  /*0740*/  MOV R27, R31 ;  /* 0x0000001f001b7202 */ /* 0x000fe20000000f00 */
[----:B------:R-:W-:Y:S01]  /*0750*/  IMAD.MOV.U32 R2, RZ, RZ, R34 ;  /* 0x000000ffff027224 */ /* 0x000fe200078e0022 */
[----:B------:R-:W-:Y:S02]  /*0760*/  MOV R0, R35 ;  /* 0x0000002300007202 */ /* 0x000fe40000000f00 */
[----:B------:R-:W-:-:S07]  /*0770*/  MOV R9, 0x790 ;  /* 0x0000079000097802 */ /* 0x000fce0000000f00 */
[----:B0---4-:R-:W-:Y:S05]  /*0780*/  CALL.REL.NOINC `($__internal_474_$__cuda_sm20_div_s64) ;  /* 0x0000003000cc7944 */ /* 0x011fea0003c00000 */
        /* <DEDUP_REMOVED lines=9> */
.L_x_21905:
        /* <DEDUP_REMOVED lines=35> */
.L_x_21906:
[----:B------:R-:W-:Y:S01]  /*0a50*/  IMAD.MOV.U32 R27, RZ, RZ, R29 ;  /* 0x000000ffff1b7224 */ /* 0x000fe200078e001d */
[----:B------:R-:W-:Y:S01]  /*0a60*/  MOV R2, R32 ;  /* 0x0000002000027202 */ /* 0x000fe20000000f00 */
[----:B------:R-:W-:Y:S01]  /*0a70*/  IMAD.MOV.U32 R0, RZ, RZ, R33 ;  /* 0x000000ffff007224 */ /* 0x000fe200078e0021 */
[----:B------:R-:W-:-:S07]  /*0a80*/  MOV R9, 0xaa0 ;  /* 0x00000aa000097802 */ /* 0x000fce0000000f00 */
[----:B0---4-:R-:W-:Y:S05]  /*0a90*/  CALL.REL.NOINC `($__internal_474_$__cuda_sm20_div_s64) ;  /* 0x0000003000087944 */ /* 0x011fea0003c00000 */
        /* <DEDUP_REMOVED lines=9> */
.L_x_21907:
        /* <DEDUP_REMOVED lines=33> */
.L_x_21908:
[----:B------:R-:W-:Y:S01]  /*0d40*/  MOV R27, R28 ;  /* 0x0000001c001b7202 */ /* 0x000fe20000000f00 */
[----:B------:R-:W-:Y:S01]  /*0d50*/  IMAD.MOV.U32 R2, RZ, RZ, R32 ;  /* 0x000000ffff027224 */ /* 0x000fe200078e0020 */
[----:B------:R-:W-:Y:S02]  /*0d60*/  MOV R0, R33 ;  /* 0x0000002100007202 */ /* 0x000fe40000000f00 */
[----:B------:R-:W-:-:S07]  /*0d70*/  MOV R9, 0xd90 ;  /* 0x00000d9000097802 */ /* 0x000fce0000000f00 */
[----:B0---4-:R-:W-:Y:S05]  /*0d80*/  CALL.REL.NOINC `($__internal_474_$__cuda_sm20_div_s64) ;  /* 0x0000002c004c7944 */ /* 0x011fea0003c00000 */
        /* <DEDUP_REMOVED lines=8> */
.L_x_21909:
        /* <DEDUP_REMOVED lines=34> */
.L_x_21910:
        /* <DEDUP_REMOVED lines=14> */
.L_x_21911:
        /* <DEDUP_REMOVED lines=34> */
.L_x_21912:
        /* <DEDUP_REMOVED lines=14> */
.L_x_21913:
        /* <DEDUP_REMOVED lines=34> */
.L_x_21914:
        /* <DEDUP_REMOVED lines=14> */
.L_x_21915:
        /* <DEDUP_REMOVED lines=34> */
.L_x_21916:
[----:B------:R-:W-:Y:S01]  /*1930*/  IMAD.MOV.U32 R27, RZ, RZ, R30 ;  /* 0x000000ffff1b7224 */ /* 0x000fe200078e001e */
[----:B------:R-:W-:Y:S02]  /*1940*/  MOV R2, R32 ;  /* 0x0000002000027202 */ /* 0x000fe40000000f00 */
[----:B------:R-:W-:Y:S02]  /*1950*/  MOV R0, R33 ;  /* 0x0000002100007202 */ /* 0x000fe40000000f00 */
[----:B------:R-:W-:-:S07]  /*1960*/  MOV R9, 0x1980 ;  /* 0x0000198000097802 */ /* 0x000fce0000000f00 */
[----:B0---4-:R-:W-:Y:S05]  /*1970*/  CALL.REL.NOINC `($__internal_474_$__cuda_sm20_div_s64) ;  /* 0x0000002000507944 */ /* 0x011fea0003c00000 */
        /* <DEDUP_REMOVED lines=9> */
.L_x_21917:
        /* <DEDUP_REMOVED lines=14> */
.L_x_21901:
        /* <DEDUP_REMOVED lines=33> */
.L_x_21920:
[----:B------:R-:W-:Y:S01]  /*1d00*/  MOV R27, R32 ;  /* 0x00000020001b7202 */ /* 0x000fe20000000f00 */
[----:B------:R-:W-:Y:S01]  /*1d10*/  IMAD.MOV.U32 R2, RZ, RZ, R16 ;  /* 0x000000ffff027224 */ /* 0x000fe200078e0010 */
[----:B------:R-:W-:Y:S02]  /*1d20*/  MOV R0, R17 ;  /* 0x0000001100007202 */ /* 0x000fe40000000f00 */
[----:B------:R-:W-:-:S07]  /*1d30*/  MOV R9, 0x1d50 ;  /* 0x00001d5000097802 */ /* 0x000fce0000000f00 */
[----:B0-----:R-:W-:Y:S05]  /*1d40*/  CALL.REL.NOINC `($__internal_474_$__cuda_sm20_div_s64) ;  /* 0x0000001c005c7944 */ /* 0x001fea0003c00000 */
        /* <DEDUP_REMOVED lines=8> */
.L_x_21921:
        /* <DEDUP_REMOVED lines=35> */
.L_x_21922:
[----:B------:R-:W-:Y:S01]  /*2000*/  MOV R27, R17 ;  /* 0x00000011001b7202 */ /* 0x000fe20000000f00 */
[----:B------:R-:W-:Y:S01]  /*2010*/  IMAD.MOV.U32 R2, RZ, RZ, R18 ;  /* 0x000000ffff027224 */ /* 0x000fe200078e0012 */
[----:B------:R-:W-:Y:S02]  /*2020*/  MOV R0, R19 ;  /* 0x0000001300007202 */ /* 0x000fe40000000f00 */
[----:B------:R-:W-:-:S07]  /*2030*/  MOV R9, 0x2050 ;  /* 0x0000205000097802 */ /* 0x000fce0000000f00 */
[----:B0-----:R-:W-:Y:S05]  /*2040*/  CALL.REL.NOINC `($__internal_474_$__cuda_sm20_div_s64) ;  /* 0x00000018009c7944 */ /* 0x001fea0003c00000 */
        /* <DEDUP_REMOVED lines=9> */
.L_x_21923:
        /* <DEDUP_REMOVED lines=36> */
.L_x_21924:
[----:B------:R-:W-:Y:S01]  /*2320*/  MOV R27, R19 ;  /* 0x00000013001b7202 */ /* 0x000fe20000000f00 */
[----:B------:R-:W-:Y:S01]  /*2330*/  IMAD.MOV.U32 R0, RZ, RZ, R29 ;  /* 0x000000ffff007224 */ /* 0x000fe200078e001d */
[----:B------:R-:W-:Y:S02]  /*2340*/  MOV R2, R28 ;  /* 0x0000001c00027202 */ /* 0x000fe40000000f00 */
[----:B------:R-:W-:-:S07]  /*2350*/  MOV R9, 0x2370 ;  /* 0x0000237000097802 */ /* 0x000fce0000000f00 */
[----:B0-----:R-:W-:Y:S05]  /*2360*/  CALL.REL.NOINC `($__internal_474_$__cuda_sm20_div_s64) ;  /* 0x0000001400d47944 */ /* 0x001fea0003c00000 */
        /* <DEDUP_REMOVED lines=9> */
.L_x_21925:
        /* <DEDUP_REMOVED lines=37> */
.L_x_21926:
        /* <DEDUP_REMOVED lines=13> */
.L_x_21927:
        /* <DEDUP_REMOVED lines=9> */
.L_x_21919:
        /* <DEDUP_REMOVED lines=31> */
.L_x_21929:
        /* <DEDUP_REMOVED lines=13> */
.L_x_21930:
        /* <DEDUP_REMOVED lines=35> */
.L_x_21931:
[----:B------:R-:W-:Y:S01]  /*2ca0*/  MOV R27, R17 ;  /* 0x00000011001b7202 */ /* 0x000fe20000000f00 */
[----:B------:R-:W-:Y:S01]  /*2cb0*/  IMAD.MOV.U32 R2, RZ, RZ, R18 ;  /* 0x000000ffff027224 */ /* 0x000fe200078e0012 */
[----:B------:R-:W-:Y:S02]  /*2cc0*/  MOV R0, R19 ;  /* 0x0000001300007202 */ /* 0x000fe40000000f00 */
[----:B------:R-:W-:-:S07]  /*2cd0*/  MOV R9, 0x2cf0 ;  /* 0x00002cf000097802 */ /* 0x000fce0000000f00 */
[----:B0-----:R-:W-:Y:S05]  /*2ce0*/  CALL.REL.NOINC `($__internal_474_$__cuda_sm20_div_s64) ;  /* 0x0000000c00747944 */ /* 0x001fea0003c00000 */
        /* <DEDUP_REMOVED lines=9> */
.L_x_21932:
        /* <DEDUP_REMOVED lines=10> */
.L_x_21928:
        /* <DEDUP_REMOVED lines=29> */
.L_x_21933:
[----:B------:R-:W-:-:S07]  /*2ff0*/  MOV R0, 0x3010 ;  /* 0x0000301000007802 */ /* 0x000fce0000000f00 */
[----:B0-----:R-:W-:Y:S05]  /*3000*/  CALL.REL.NOINC `($__internal_475_$__cuda_sm20_rem_s64) ;  /* 0x0000000c00fc7944 */ /* 0x001fea0003c00000 */
[----:B------:R-:W-:Y:S02]  /*3010*/  MOV R10, R2 ;  /* 0x00000002000a7202 */ /* 0x000fe40000000f00 */
[----:B------:R-:W-:-:S07]  /*3020*/  MOV R11, R9 ;  /* 0x00000009000b7202 */ /* 0x000fce0000000f00 */
.L_x_21934:
[----:B------:R-:W1:Y:S02]  /*3030*/  LDC.64 R12, c[0x0][0x398] ;  /* 0x0000e600ff0c7b82 */ /* 0x000e640000000a00 */
[----:B-1----:R-:W-:-:S06]  /*3040*/  IMAD.WIDE.U32 R2, R3, 0x8, R12 ;  /* 0x0000000803027825 */ /* 0x002fcc00078e000c */
[----:B------:R-:W2:Y:S02]  /*3050*/  LDG.E.64 R2, desc[UR8][R2.64] ;  /* 0x0000000802027981 */ /* 0x000ea4000c1e1b00 */
[-C--:B--2---:R-:W-:Y:S02]  /*3060*/  IMAD R9, R3, R10.reuse, RZ ;  /* 0x0000000a03097224 */ /* 0x084fe400078e02ff */
[----:B------:R-:W-:-:S04]  /*3070*/  IMAD.WIDE.U32 R28, R2, R10, R28 ;  /* 0x0000000a021c7225 */ /* 0x000fc800078e001c */
[----:B------:R-:W-:-:S04]  /*3080*/  IMAD R9, R2, R11, R9 ;  /* 0x0000000b02097224 */ /* 0x000fc800078e0209 */
[----:B------:R-:W-:-:S07]  /*3090*/  IMAD.IADD R29, R29, 0x1, R9 ;  /* 0x000000011d1d7824 */ /* 0x000fce00078e0209 */
.L_x_21900:
        /* <DEDUP_REMOVED lines=34> */
.L_x_21937:
        /* <DEDUP_REMOVED lines=56> */
.L_x_21936:
        /* <DEDUP_REMOVED lines=32> */
.L_x_21939:
        /* <DEDUP_REMOVED lines=19> */
.L_x_21940:
[----:B------:R-:W-:Y:S05]  /*3970*/  @!P1 BRA `(.L_x_21938) ;  /* 0x0000000000289947 */ /* 0x000fea0003800000 */
[----:B------:R-:W-:Y:S01]  /*3980*/  IMAD R0, R6, UR4, RZ ;  /* 0x0000000406007c24 */ /* 0x000fe2000f8e02ff */
[----:B------:R-:W-:-:S03]  /*3990*/  IADD3 R5, PT, PT, -R5, RZ, RZ ;  /* 0x000000ff05057210 */ /* 0x000fc60007ffe1ff */
[----:B------:R-:W-:-:S05]  /*39a0*/  IMAD R0, R0, 0x2, R7 ;  /* 0x0000000200007824 */ /* 0x000fca00078e0207 */
[----:B------:R-:W-:-:S07]  /*39b0*/  IADD3 R3, PT, PT, R0, UR5, RZ ;  /* 0x0000000500037c10 */ /* 0x000fce000fffe0ff */
.L_x_21941:
[----:B------:R3:W2:Y:S01]  /*39c0*/  LDS.U16 R9, [R3] ;  /* 0x0000000003097984 */ /* 0x0006a20000000400 */
[----:B------:R-:W-:-:S05]  /*39d0*/  VIADD R5, R5, 0x1 ;  /* 0x0000000105057836 */ /* 0x000fca0000000000 */
[----:B------:R-:W-:Y:S02]  /*39e0*/  ISETP.NE.AND P0, PT, R5, RZ, PT ;  /* 0x000000ff0500720c */ /* 0x000fe40003f05270 */
[----:B---3--:R-:W-:Y:S01]  /*39f0*/  LEA R3, R6, R3, 0x1 ;  /* 0x0000000306037211 */ /* 0x008fe200078e08ff */
[----:B--2---:R-:W-:-:S10]  /*3a00*/  HADD2 R8, R8.H0_H0, R9.H0_H0 ;  /* 0x2000000908087230 */ /* 0x004fd40000000800 */
[----:B------:R-:W-:Y:S05]  /*3a10*/  @P0 BRA `(.L_x_21941) ;  /* 0xfffffffc00e80947 */ /* 0x000fea000383ffff */
.L_x_21938:
[----:B--2---:R2:W-:Y:S02]  /*3a20*/  STS.U16 [R7+UR5], R8 ;  /* 0x0000000807007988 */ /* 0x0045e40008000405 */
.L_x_21935:
        /* <DEDUP_REMOVED lines=9> */
        .weak           $__internal_474_$__cuda_sm20_div_s64
        .type           $__internal_474_$__cuda_sm20_div_s64,@function
        .size           $__internal_474_$__cuda_sm20_div_s64,($__internal_475_$__cuda_sm20_rem_s64 - $__internal_474_$__cuda_sm20_div_s64)
$__internal_474_$__cuda_sm20_div_s64:
        /* <DEDUP_REMOVED lines=83> */
[----:B------:R-:W-:Y:S06]  /*3ff0*/  RET.REL.NODEC R12 `(contiguous_sum3_f16) ;  /* 0xffffffc00c007950 */ /* 0x000fec0003c3ffff */
        .weak           $__internal_475_$__cuda_sm20_rem_s64
        .type           $__internal_475_$__cuda_sm20_rem_s64,@function
        .size           $__internal_475_$__cuda_sm20_rem_s64,(.L_x_32678 - $__internal_475_$__cuda_sm20_rem_s64)
$__internal_475_$__cuda_sm20_rem_s64:
        /* <DEDUP_REMOVED lines=66> */
[----:B------:R-:W-:Y:S06]  /*4420*/  RET.REL.NODEC R10 `(contiguous_sum3_f16) ;  /* 0xffffffb80af47950 */ /* 0x000fec0003c3ffff */
.L_x_21942:
        /* <DEDUP_REMOVED lines=13> */
.L_x_32678:


//--------------------- .text.contiguous_sum22_f16 --------------------------
	.section	.text.contiguous_sum22_f16,"ax",@progbits
	.align	128
        .global         contiguous_sum22_f16
        .type           contiguous_sum22_f16,@function
        .size           contiguous_sum22_f16,(.L_x_33381 - contiguous_sum22_f16)
        .other          contiguous_sum22_f16,@"STO_CUDA_ENTRY STV_DEFAULT"
contiguous_sum22_f16:
.text.contiguous_sum22_f16:
        /* <DEDUP_REMOVED lines=49> */
.L_x_21944:
[----:B------:R-:W-:Y:S05]  /*0310*/  BSYNC.RECONVERGENT B0 ;  /* 0x0000000000007941 */ /* 0x000fea0003800200 */
.L_x_21943:
[----:B------:R-:W-:Y:S06]  /*0320*/  BAR.SYNC.DEFER_BLOCKING 0x0 ;  /* 0x0000000000007b1d */ /* 0x000fec0000010000 */
[----:B------:R-:W-:Y:S05]  /*0330*/  @!P1 BRA `(.L_x_21945) ;  /* 0x0000000000309947 */ /* 0x000fea0003800000 */
.L_x_21946:
        /* <DEDUP_REMOVED lines=12> */
.L_x_21945:
        /* <DEDUP_REMOVED lines=39> */
.L_x_21947:
        /* <DEDUP_REMOVED lines=9> */
.L_x_33381:


//--------------------- .text.contiguous_sum2_f16 --------------------------
	.section	.text.contiguous_sum2_f16,"ax",@progbits
	.align	128
        .global         contiguous_sum2_f16
        .type           contiguous_sum2_f16,@function
        .size           contiguous_sum2_f16,(.L_x_32680 - contiguous_sum2_f16)
        .other          contiguous_sum2_f16,@"STO_CUDA_ENTRY STV_DEFAULT"
contiguous_sum2_f16:
.text.contiguous_sum2_f16:
        /* <DEDUP_REMOVED lines=46> */
.L_x_21976:
        /* <DEDUP_REMOVED lines=32> */
.L_x_21953:
[----:B------:R-:W-:Y:S01]  /*04e0*/  MOV R26, R6 ;  /* 0x00000006001a7202 */ /* 0x000fe20000000f00 */
[----:B------:R-:W-:Y:S01]  /*04f0*/  IMAD.MOV.U32 R13, RZ, RZ, R7 ;  /* 0x000000ffff0d7224 */ /* 0x000fe200078e0007 */
[----:B------:R-:W-:Y:S01]  /*0500*/  MOV R14, R34 ;  /* 0x00000022000e7202 */ /* 0x000fe20000000f00 */
[----:B------:R-:W-:Y:S01]  /*0510*/  IMAD.MOV.U32 R11, RZ, RZ, R35 ;  /* 0x000000ffff0b7224 */ /* 0x000fe200078e0023 */
[----:B------:R-:W-:-:S07]  /*0520*/  MOV R12, 0x540 ;  /* 0x00000540000c7802 */ /* 0x000fce0000000f00 */
[----:B-1----:R-:W-:Y:S05]  /*0530*/  CALL.REL.NOINC `($__internal_476_$__cuda_sm20_div_s64) ;  /* 0x0000006400487944 */ /* 0x002fea0003c00000 */
        /* <DEDUP_REMOVED lines=9> */
.L_x_21954:
[----:B------:R-:W-:Y:S05]  /*05d0*/  BSYNC.RECONVERGENT B1 ;  /* 0x0000000000017941 */ /* 0x000fea0003800200 */
.L_x_21952:
        /* <DEDUP_REMOVED lines=34> */
.L_x_21956:
[----:B------:R-:W-:Y:S01]  /*0800*/  IMAD.MOV.U32 R26, RZ, RZ, R20 ;  /* 0x000000ffff1a7224 */ /* 0x000fe200078e0014 */
[----:B------:R-:W-:Y:S01]  /*0810*/  MOV R13, R9 ;  /* 0x00000009000d7202 */ /* 0x000fe20000000f00 */
[----:B------:R-:W-:Y:S01]  /*0820*/  IMAD.MOV.U32 R14, RZ, RZ, R34 ;  /* 0x000000ffff0e7224 */ /* 0x000fe200078e0022 */
[----:B------:R-:W-:Y:S02]  /*0830*/  MOV R11, R35 ;  /* 0x00000023000b7202 */ /* 0x000fe40000000f00 */
[----:B------:R-:W-:-:S07]  /*0840*/  MOV R12, 0x860 ;  /* 0x00000860000c7802 */ /* 0x000fce0000000f00 */
[----:B------:R-:W-:Y:S05]  /*0850*/  CALL.REL.NOINC `($__internal_476_$__cuda_sm20_div_s64) ;  /* 0x0000006000807944 */ /* 0x000fea0003c00000 */
        /* <DEDUP_REMOVED lines=9> */
.L_x_21957:
[----:B------:R-:W-:Y:S05]  /*08f0*/  BSYNC.RECONVERGENT B1 ;  /* 0x0000000000017941 */ /* 0x000fea0003800200 */
.L_x_21955:
        /* <DEDUP_REMOVED lines=33> */
.L_x_21959:
[----:B------:R-:W-:Y:S01]  /*0b10*/  IMAD.MOV.U32 R26, RZ, RZ, R36 ;  /* 0x000000ffff1a7224 */ /* 0x000fe200078e0024 */
[----:B------:R-:W-:Y:S01]  /*0b20*/  MOV R13, R37 ;  /* 0x00000025000d7202 */ /* 0x000fe20000000f00 */
[----:B------:R-:W-:Y:S01]  /*0b30*/  IMAD.MOV.U32 R14, RZ, RZ, R20 ;  /* 0x000000ffff0e7224 */ /* 0x000fe200078e0014 */
[----:B------:R-:W-:Y:S02]  /*0b40*/  MOV R11, R21 ;  /* 0x00000015000b7202 */ /* 0x000fe40000000f00 */
[----:B------:R-:W-:-:S07]  /*0b50*/  MOV R12, 0xb70 ;  /* 0x00000b70000c7802 */ /* 0x000fce0000000f00 */
[----:B------:R-:W-:Y:S05]  /*0b60*/  CALL.REL.NOINC `($__internal_476_$__cuda_sm20_div_s64) ;  /* 0x0000005c00bc7944 */ /* 0x000fea0003c00000 */
        /* <DEDUP_REMOVED lines=10> */
.L_x_21960:
[----:B------:R-:W-:Y:S05]  /*0c10*/  BSYNC.RECONVERGENT B1 ;  /* 0x0000000000017941 */ /* 0x000fea0003800200 */
.L_x_21958:
        /* <DEDUP_REMOVED lines=35> */
.L_x_21962:
[----:B------:R-:W-:Y:S01]  /*0e50*/  MOV R26, R34 ;  /* 0x00000022001a7202 */ /* 0x000fe20000000f00 */
[----:B------:R-:W-:Y:S01]  /*0e60*/  IMAD.MOV.U32 R13, RZ, RZ, R35 ;  /* 0x000000ffff0d7224 */ /* 0x000fe200078e0023 */
[----:B------:R-:W-:Y:S01]  /*0e70*/  MOV R14, R20 ;  /* 0x00000014000e7202 */ /* 0x000fe20000000f00 */
[----:B------:R-:W-:Y:S01]  /*0e80*/  IMAD.MOV.U32 R11, RZ, RZ, R21 ;  /* 0x000000ffff0b7224 */ /* 0x000fe200078e0015 */
[----:B------:R-:W-:-:S07]  /*0e90*/  MOV R12, 0xeb0 ;  /* 0x00000eb0000c7802 */ /* 0x000fce0000000f00 */
[----:B------:R-:W-:Y:S05]  /*0ea0*/  CALL.REL.NOINC `($__internal_476_$__cuda_sm20_div_s64) ;  /* 0x0000005800ec7944 */ /* 0x000fea0003c00000 */
        /* <DEDUP_REMOVED lines=11> */
.L_x_21963:
[----:B------:R-:W-:Y:S05]  /*0f60*/  BSYNC.RECONVERGENT B1 ;  /* 0x0000000000017941 */ /* 0x000fea0003800200 */
.L_x_21961:
        /* <DEDUP_REMOVED lines=36> */
.L_x_21965:
        /* <DEDUP_REMOVED lines=16> */
.L_x_21966:
[----:B------:R-:W-:Y:S05]  /*12b0*/  BSYNC.RECONVERGENT B1 ;  /* 0x0000000000017941 */ /* 0x000fea0003800200 */
.L_x_21964:
        /* <DEDUP_REMOVED lines=35> */
.L_x_21968:
        /* <DEDUP_REMOVED lines=17> */
.L_x_21969:
[----:B------:R-:W-:Y:S05]  /*1600*/  BSYNC.RECONVERGENT B1 ;  /* 0x0000000000017941 */ /* 0x000fea0003800200 */
.L_x_21967:
        /* <DEDUP_REMOVED lines=35> */
.L_x_21971:
        /* <DEDUP_REMOVED lines=16> */
.L_x_21972:
[----:B------:R-:W-:Y:S05]  /*1940*/  BSYNC.RECONVERGENT B1 ;  /* 0x0000000000017941 */ /* 0x000fea0003800200 */
.L_x_21970:
        /* <DEDUP_REMOVED lines=35> */
.L_x_21974:
        /* <DEDUP_REMOVED lines=16> */
.L_x_21975:
[----:B------:R-:W-:Y:S05]  /*1c80*/  BSYNC.RECONVERGENT B1 ;  /* 0x0000000000017941 */ /* 0x000fea0003800200 */
.L_x_21973:
        /* <DEDUP_REMOVED lines=8> */
.L_x_21951:
        /* <DEDUP_REMOVED lines=36> */
.L_x_21979:
[----:B------:R-:W-:Y:S01]  /*1f50*/  MOV R26, R6 ;  /* 0x00000006001a7202 */ /* 0x000fe20000000f00 */
[----:B------:R-:W-:Y:S01]  /*1f60*/  IMAD.MOV.U32 R13, RZ, RZ, R7 ;  /* 0x000000ffff0d7224 */ /* 0x000fe200078e0007 */
[----:B------:R-:W-:Y:S01]  /*1f70*/  MOV R14, R16 ;  /* 0x00000010000e7202 */ /* 0x000fe20000000f00 */
[----:B------:R-:W-:Y:S01]  /*1f80*/  IMAD.MOV.U32 R11, RZ, RZ, R17 ;  /* 0x000000ffff0b7224 */ /* 0x000fe200078e0011 */
[----:B------:R-:W-:-:S07]  /*1f90*/  MOV R12, 0x1fb0 ;  /* 0x00001fb0000c7802 */ /* 0x000fce0000000f00 */
[----:B------:R-:W-:Y:S05]  /*1fa0*/  CALL.REL.NOINC `($__internal_476_$__cuda_sm20_div_s64) ;  /* 0x0000004800ac7944 */ /* 0x000fea0003c00000 */
        /* <DEDUP_REMOVED lines=9> */
.L_x_21980:
[----:B------:R-:W-:Y:S05]  /*2040*/  BSYNC.RECONVERGENT B1 ;  /* 0x0000000000017941 */ /* 0x000fea0003800200 */
.L_x_21978:
        /* <DEDUP_REMOVED lines=34> */
.L_x_21982:
        /* <DEDUP_REMOVED lines=17> */
.L_x_21983:
[----:B------:R-:W-:Y:S05]  /*2380*/  BSYNC.RECONVERGENT B1 ;  /* 0x0000000000017941 */ /* 0x000fea0003800200 */
.L_x_21981:
        /* <DEDUP_REMOVED lines=36> */
.L_x_21985:
        /* <DEDUP_REMOVED lines=16> */
.L_x_21986:
[----:B------:R-:W-:Y:S05]  /*26d0*/  BSYNC.RECONVERGENT B1 ;  /* 0x0000000000017941 */ /* 0x000fea0003800200 */
.L_x_21984:
        /* <DEDUP_REMOVED lines=35> */
.L_x_21988:
[----:B------:R-:W-:Y:S01]  /*2910*/  MOV R26, R18 ;  /* 0x00000012001a7202 */ /* 0x000fe20000000f00 */
[----:B------:R-:W-:Y:S01]  /*2920*/  IMAD.MOV.U32 R13, RZ, RZ, R19 ;  /* 0x000000ffff0d7224 */ /* 0x000fe200078e0013 */
[----:B------:R-:W-:Y:S01]  /*2930*/  MOV R14, R16 ;  /* 0x00000010000e7202 */ /* 0x000fe20000000f00 */
[----:B------:R-:W-:Y:S01]  /*2940*/  IMAD.MOV.U32 R11, RZ, RZ, R17 ;  /* 0x000000ffff0b7224 */ /* 0x000fe200078e0011 */
[----:B------:R-:W-:-:S07]  /*2950*/  MOV R12, 0x2970 ;  /* 0x00002970000c7802 */ /* 0x000fce0000000f00 */
[----:B------:R-:W-:Y:S05]  /*2960*/  CALL.REL.NOINC `($__internal_476_$__cuda_sm20_div_s64) ;  /* 0x00000040003c7944 */ /* 0x000fea0003c00000 */
        /* <DEDUP_REMOVED lines=10> */
.L_x_21989:
[----:B------:R-:W-:Y:S05]  /*2a10*/  BSYNC.RECONVERGENT B1 ;  /* 0x0000000000017941 */ /* 0x000fea0003800200 */
.L_x_21987:
[----:B------:R-:W-:Y:S01]  /*2a20*/  MOV R36, R22 ;  /* 0x0000001600247202 */ /* 0x000fe20000000f00 */
[----:B------:R-:W-:Y:S02]  /*2a30*/  IMAD R11, R11, R38, RZ ;  /* 0x000000260b0b7224 */ /* 0x000fe400078e02ff */
[----:B------:R-:W-:Y:S02]  /*2a40*/  VIADD R8, R8, 0xfffffffe ;  /* 0xfffffffe08087836 */ /* 0x000fe40000000000 */
[----:B------:R-:W-:-:S04]  /*2a50*/  IMAD.WIDE.U32 R22, R38, R10, R36 ;  /* 0x0000000a26167225 */ /* 0x000fc800078e0024 */
[----:B------:R-:W-:-:S05]  /*2a60*/  IMAD R11, R39, R10, R11 ;  /* 0x0000000a270b7224 */ /* 0x000fca00078e020b */
[----:B------:R-:W-:-:S07]  /*2a70*/  IADD3 R23, PT, PT, R23, R11, RZ ;  /* 0x0000000b17177210 */ /* 0x000fce0007ffe0ff */
.L_x_21977:
        /* <DEDUP_REMOVED lines=30> */
.L_x_21991:
[----:B------:R-:W-:Y:S01]  /*2c60*/  MOV R18, R6 ;  /* 0x0000000600127202 */ /* 0x000fe20000000f00 */
[----:B------:R-:W-:Y:S01]  /*2c70*/  IMAD.MOV.U32 R19, RZ, RZ, R7 ;  /* 0x000000ffff137224 */ /* 0x000fe200078e0007 */
[----:B------:R-:W-:Y:S01]  /*2c80*/  MOV R24, R10 ;  /* 0x0000000a00187202 */ /* 0x000fe20000000f00 */
[----:B------:R-:W-:Y:S01]  /*2c90*/  IMAD.MOV.U32 R21, RZ, RZ, R11 ;  /* 0x000000ffff157224 */ /* 0x000fe200078e000b */
[----:B------:R-:W-:-:S07]  /*2ca0*/  MOV R26, 0x2cc0 ;  /* 0x00002cc0001a7802 */ /* 0x000fce0000000f00 */
[----:B------:R-:W-:Y:S05]  /*2cb0*/  CALL.REL.NOINC `($__internal_477_$__cuda_sm20_rem_s64) ;  /* 0x0000004000b47944 */ /* 0x000fea0003c00000 */
.L_x_21992:
[----:B------:R-:W-:Y:S05]  /*2cc0*/  BSYNC.RECONVERGENT B1 ;  /* 0x0000000000017941 */ /* 0x000fea0003800200 */
.L_x_21990:
        /* <DEDUP_REMOVED lines=30> */
.L_x_21994:
[----:B------:R-:W-:Y:S01]  /*2eb0*/  MOV R24, R10 ;  /* 0x0000000a00187202 */ /* 0x000fe20000000f00 */
[----:B------:R-:W-:Y:S01]  /*2ec0*/  IMAD.MOV.U32 R21, RZ, RZ, R11 ;  /* 0x000000ffff157224 */ /* 0x000fe200078e000b */
[----:B------:R-:W-:Y:S01]  /*2ed0*/  MOV R18, R20 ;  /* 0x0000001400127202 */ /* 0x000fe20000000f00 */
[----:B------:R-:W-:Y:S01]  /*2ee0*/  IMAD.MOV.U32 R19, RZ, RZ, R9 ;  /* 0x000000ffff137224 */ /* 0x000fe200078e0009 */
[----:B------:R-:W-:-:S07]  /*2ef0*/  MOV R26, 0x2f10 ;  /* 0x00002f10001a7802 */ /* 0x000fce0000000f00 */
[----:B------:R-:W-:Y:S05]  /*2f00*/  CALL.REL.NOINC `($__internal_477_$__cuda_sm20_rem_s64) ;  /* 0x0000004000207944 */ /* 0x000fea0003c00000 */
.L_x_21995:
[----:B------:R-:W-:Y:S05]  /*2f10*/  BSYNC.RECONVERGENT B1 ;  /* 0x0000000000017941 */ /* 0x000fea0003800200 */
.L_x_21993:
[----:B------:R-:W-:Y:S02]  /*2f20*/  IMAD R7, R7, R16, RZ ;  /* 0x0000001007077224 */ /* 0x000fe400078e02ff */
[----:B------:R-:W-:-:S04]  /*2f30*/  IMAD.WIDE.U32 R22, R16, R6, R22 ;  /* 0x0000000610167225 */ /* 0x000fc800078e0016 */
[----:B------:R-:W-:-:S05]  /*2f40*/  IMAD R7, R17, R6, R7 ;  /* 0x0000000611077224 */ /* 0x000fca00078e0207 */
[----:B------:R-:W-:-:S07]  /*2f50*/  IADD3 R23, PT, PT, R23, R7, RZ ;  /* 0x0000000717177210 */ /* 0x000fce0007ffe0ff */
.L_x_21950:
        /* <DEDUP_REMOVED lines=10> */
.L_x_21949:
        /* <DEDUP_REMOVED lines=18> */
.L_x_22023:
        /* <DEDUP_REMOVED lines=30> */
.L_x_22000:
        /* <DEDUP_REMOVED lines=15> */
.L_x_22001:
[----:B------:R-:W-:Y:S05]  /*33f0*/  BSYNC.RECONVERGENT B1 ;  /* 0x0000000000017941 */ /* 0x000fea0003800200 */
.L_x_21999:
        /* <DEDUP_REMOVED lines=39> */
.L_x_22003:
        /* <DEDUP_REMOVED lines=17> */
.L_x_22004:
[----:B------:R-:W-:Y:S05]  /*3780*/  BSYNC.RECONVERGENT B1 ;  /* 0x0000000000017941 */ /* 0x000fea0003800200 */
.L_x_22002:
        /* <DEDUP_REMOVED lines=37> */
.L_x_22006:
        /* <DEDUP_REMOVED lines=17> */
.L_x_22007:
[----:B------:R-:W-:Y:S05]  /*3af0*/  BSYNC.RECONVERGENT B1 ;  /* 0x0000000000017941 */ /* 0x000fea0003800200 */
.L_x_22005:
        /* <DEDUP_REMOVED lines=38> */
.L_x_22009:
[----:B------:R-:W-:Y:S01]  /*3d60*/  IMAD.MOV.U32 R26, RZ, RZ, R20 ;  /* 0x000000ffff1a7224 */ /* 0x000fe200078e0014 */
[----:B------:R-:W-:Y:S01]  /*3d70*/  MOV R13, R21 ;  /* 0x00000015000d7202 */ /* 0x000fe20000000f00 */
[----:B------:R-:W-:Y:S01]  /*3d80*/  IMAD.MOV.U32 R14, RZ, RZ, R36 ;  /* 0x000000ffff0e7224 */ /* 0x000fe200078e0024 */
[----:B------:R-:W-:Y:S02]  /*3d90*/  MOV R11, R37 ;  /* 0x00000025000b7202 */ /* 0x000fe40000000f00 */
[----:B------:R-:W-:-:S07]  /*3da0*/  MOV R12, 0x3dc0 ;  /* 0x00003dc0000c7802 */ /* 0x000fce0000000f00 */
[----:B-1----:R-:W-:Y:S05]  /*3db0*/  CALL.REL.NOINC `($__internal_476_$__cuda_sm20_div_s64) ;  /* 0x0000002c00287944 */ /* 0x002fea0003c00000 */
        /* <DEDUP_REMOVED lines=11> */
.L_x_22010:
[----:B------:R-:W-:Y:S05]  /*3e70*/  BSYNC.RECONVERGENT B1 ;  /* 0x0000000000017941 */ /* 0x000fea0003800200 */
.L_x_22008:
        /* <DEDUP_REMOVED lines=38> */
.L_x_22012:
        /* <DEDUP_REMOVED lines=17> */
.L_x_22013:
[----:B------:R-:W-:Y:S05]  /*41f0*/  BSYNC.RECONVERGENT B1 ;  /* 0x0000000000017941 */ /* 0x000fea0003800200 */
.L_x_22011:
        /* <DEDUP_REMOVED lines=40> */
.L_x_22015:
        /* <DEDUP_REMOVED lines=17> */
.L_x_22016:
[----:B------:R-:W-:Y:S05]  /*4590*/  BSYNC.RECONVERGENT B1 ;  /* 0x0000000000017941 */ /* 0x000fea0003800200 */
.L_x_22014:
        /* <DEDUP_REMOVED lines=40> */
.L_x_22018:
        /* <DEDUP_REMOVED lines=17> */
.L_x_22019:
[----:B------:R-:W-:Y:S05]  /*4930*/  BSYNC.RECONVERGENT B1 ;  /* 0x0000000000017941 */ /* 0x000fea0003800200 */
.L_x_22017:
        /* <DEDUP_REMOVED lines=38> */
.L_x_22021:
[----:B------:R-:W-:Y:S01]  /*4ba0*/  IMAD.MOV.U32 R26, RZ, RZ, R20 ;  /* 0x000000ffff1a7224 */ /* 0x000fe200078e0014 */
[----:B------:R-:W-:Y:S01]  /*4bb0*/  MOV R13, R21 ;  /* 0x00000015000d7202 */ /* 0x000fe20000000f00 */
[----:B------:R-:W-:Y:S01]  /*4bc0*/  IMAD.MOV.U32 R14, RZ, RZ, R22 ;  /* 0x000000ffff0e7224 */ /* 0x000fe200078e0016 */
[----:B------:R-:W-:Y:S02]  /*4bd0*/  MOV R11, R23 ;  /* 0x00000017000b7202 */ /* 0x000fe40000000f00 */
[----:B------:R-:W-:-:S07]  /*4be0*/  MOV R12, 0x4c00 ;  /* 0x00004c00000c7802 */ /* 0x000fce0000000f00 */
[----:B-1----:R-:W-:Y:S05]  /*4bf0*/  CALL.REL.NOINC `($__internal_476_$__cuda_sm20_div_s64) ;  /* 0x0000001c00987944 */ /* 0x002fea0003c00000 */
        /* <DEDUP_REMOVED lines=11> */
.L_x_22022:
[----:B------:R-:W-:Y:S05]  /*4cb0*/  BSYNC.RECONVERGENT B1 ;  /* 0x0000000000017941 */ /* 0x000fea0003800200 */
.L_x_22020:
        /* <DEDUP_REMOVED lines=15> */
.L_x_21998:
        /* <DEDUP_REMOVED lines=37> */
.L_x_22026:
[----:B------:R-:W-:Y:S01]  /*5000*/  MOV R26, R18 ;  /* 0x00000012001a7202 */ /* 0x000fe20000000f00 */
[----:B------:R-:W-:Y:S01]  /*5010*/  IMAD.MOV.U32 R13, RZ, RZ, R19 ;  /* 0x000000ffff0d7224 */ /* 0x000fe200078e0013 */
[----:B------:R-:W-:Y:S02]  /*5020*/  MOV R14, R6 ;  /* 0x00000006000e7202 */ /* 0x000fe40000000f00 */
[----:B------:R-:W-:Y:S02]  /*5030*/  MOV R11, R7 ;  /* 0x00000007000b7202 */ /* 0x000fe40000000f00 */
[----:B------:R-:W-:-:S07]  /*5040*/  MOV R12, 0x5060 ;  /* 0x00005060000c7802 */ /* 0x000fce0000000f00 */
[----:B------:R-:W-:Y:S05]  /*5050*/  CALL.REL.NOINC `($__internal_476_$__cuda_sm20_div_s64) ;  /* 0x0000001800807944 */ /* 0x000fea0003c00000 */
        /* <DEDUP_REMOVED lines=9> */
.L_x_22027:
[----:B------:R-:W-:Y:S05]  /*50f0*/  BSYNC.RECONVERGENT B1 ;  /* 0x0000000000017941 */ /* 0x000fea0003800200 */
.L_x_22025:
        /* <DEDUP_REMOVED lines=39> */
.L_x_22029:
        /* <DEDUP_REMOVED lines=17> */
.L_x_22030:
[----:B------:R-:W-:Y:S05]  /*5480*/  BSYNC.RECONVERGENT B1 ;  /* 0x0000000000017941 */ /* 0x000fea0003800200 */
.L_x_22028:
        /* <DEDUP_REMOVED lines=40> */
.L_x_22032:
[----:B------:R-:W-:Y:S01]  /*5710*/  MOV R26, R18 ;  /* 0x00000012001a7202 */ /* 0x000fe20000000f00 */
[----:B------:R-:W-:Y:S01]  /*5720*/  IMAD.MOV.U32 R14, RZ, RZ, R20 ;  /* 0x000000ffff0e7224 */ /* 0x000fe200078e0014 */
[----:B------:R-:W-:Y:S02]  /*5730*/  MOV R13, R19 ;  /* 0x00000013000d7202 */ /* 0x000fe40000000f00 */
[----:B------:R-:W-:Y:S02]  /*5740*/  MOV R11, R21 ;  /* 0x00000015000b7202 */ /* 0x000fe40000000f00 */
[----:B------:R-:W-:-:S07]  /*5750*/  MOV R12, 0x5770 ;  /* 0x00005770000c7802 */ /* 0x000fce0000000f00 */
[----:B------:R-:W-:Y:S05]  /*5760*/  CALL.REL.NOINC `($__internal_476_$__cuda_sm20_div_s64) ;  /* 0x0000001000bc7944 */ /* 0x000fea0003c00000 */
        /* <DEDUP_REMOVED lines=11> */
.L_x_22033:
[----:B------:R-:W-:Y:S05]  /*5820*/  BSYNC.RECONVERGENT B1 ;  /* 0x0000000000017941 */ /* 0x000fea0003800200 */
.L_x_22031:
        /* <DEDUP_REMOVED lines=40> */
.L_x_22035:
[----:B------:R-:W-:Y:S01]  /*5ab0*/  MOV R26, R18 ;  /* 0x00000012001a7202 */ /* 0x000fe20000000f00 */
[----:B------:R-:W-:Y:S01]  /*5ac0*/  IMAD.MOV.U32 R13, RZ, RZ, R19 ;  /* 0x000000ffff0d7224 */ /* 0x000fe200078e0013 */
[----:B------:R-:W-:Y:S02]  /*5ad0*/  MOV R14, R20 ;  /* 0x00000014000e7202 */ /* 0x000fe40000000f00 */
[----:B------:R-:W-:Y:S02]  /*5ae0*/  MOV R11, R21 ;  /* 0x00000015000b7202 */ /* 0x000fe40000000f00 */
[----:B------:R-:W-:-:S07]  /*5af0*/  MOV R12, 0x5b10 ;  /* 0x00005b10000c7802 */ /* 0x000fce0000000f00 */
[----:B------:R-:W-:Y:S05]  /*5b00*/  CALL.REL.NOINC `($__internal_476_$__cuda_sm20_div_s64) ;  /* 0x0000000c00d47944 */ /* 0x000fea0003c00000 */
        /* <DEDUP_REMOVED lines=11> */
.L_x_22036:
[----:B------:R-:W-:Y:S05]  /*5bc0*/  BSYNC.RECONVERGENT B1 ;  /* 0x0000000000017941 */ /* 0x000fea0003800200 */
.L_x_22034:
        /* <DEDUP_REMOVED lines=11> */
.L_x_22024:
        /* <DEDUP_REMOVED lines=35> */
.L_x_22039:
[----:B------:R-:W-:Y:S01]  /*5eb0*/  IMAD.MOV.U32 R26, RZ, RZ, R18 ;  /* 0x000000ffff1a7224 */ /* 0x000fe200078e0012 */
[----:B------:R-:W-:Y:S01]  /*5ec0*/  MOV R13, R19 ;  /* 0x00000013000d7202 */ /* 0x000fe20000000f00 */
[----:B------:R-:W-:Y:S01]  /*5ed0*/  IMAD.MOV.U32 R11, RZ, RZ, R5 ;  /* 0x000000ffff0b7224 */ /* 0x000fe200078e0005 */
[----:B------:R-:W-:Y:S02]  /*5ee0*/  MOV R14, R4 ;  /* 0x00000004000e7202 */ /* 0x000fe40000000f00 */
[----:B------:R-:W-:-:S07]  /*5ef0*/  MOV R12, 0x5f10 ;  /* 0x00005f10000c7802 */ /* 0x000fce0000000f00 */
[----:B------:R-:W-:Y:S05]  /*5f00*/  CALL.REL.NOINC `($__internal_476_$__cuda_sm20_div_s64) ;  /* 0x0000000800d47944 */ /* 0x000fea0003c00000 */
        /* <DEDUP_REMOVED lines=8> */
.L_x_22040:
[----:B------:R-:W-:Y:S05]  /*5f90*/  BSYNC.RECONVERGENT B1 ;  /* 0x0000000000017941 */ /* 0x000fea0003800200 */
.L_x_22038:
        /* <DEDUP_REMOVED lines=39> */
.L_x_22042:
        /* <DEDUP_REMOVED lines=17> */
.L_x_22043:
[----:B------:R-:W-:Y:S05]  /*6320*/  BSYNC.RECONVERGENT B1 ;  /* 0x0000000000017941 */ /* 0x000fea0003800200 */
.L_x_22041:
        /* <DEDUP_REMOVED lines=11> */
.L_x_22037:
        /* <DEDUP_REMOVED lines=31> */
.L_x_22045:
[----:B------:R-:W-:Y:S02]  /*65d0*/  MOV R24, R20 ;  /* 0x0000001400187202 */ /* 0x000fe40000000f00 */
[----:B------:R-:W-:-:S07]  /*65e0*/  MOV R26, 0x6600 ;  /* 0x00006600001a7802 */ /* 0x000fce0000000f00 */
[----:B------:R-:W-:Y:S05]  /*65f0*/  CALL.REL.NOINC `($__internal_477_$__cuda_sm20_rem_s64) ;  /* 0x0000000800647944 */ /* 0x000fea0003c00000 */
[----:B------:R-:W-:Y:S01]  /*6600*/  MOV R4, R6 ;  /* 0x0000000600047202 */ /* 0x000fe20000000f00 */
[----:B------:R-:W-:-:S07]  /*6610*/  IMAD.MOV.U32 R5, RZ, RZ, R7 ;  /* 0x000000ffff057224 */ /* 0x000fce00078e0007 */
.L_x_22046:
[----:B------:R-:W-:Y:S05]  /*6620*/  BSYNC.RECONVERGENT B1 ;  /* 0x0000000000017941 */ /* 0x000fea0003800200 */
.L_x_22044:
        /* <DEDUP_REMOVED lines=9> */
.L_x_21997:
[----:B------:R-:W2:Y:S04]  /*66c0*/  LDG.E.U16 R8, desc[UR12][R8.64] ;  /* 0x0000000c08087981 */ /* 0x000ea8000c1e1500 */
[----:B--2---:R1:W-:Y:S02]  /*66d0*/  STS.U16 [R3], R8 ;  /* 0x0000000803007388 */ /* 0x0043e40000000400 */
.L_x_21996:
[----:B------:R-:W-:Y:S05]  /*66e0*/  BSYNC.RECONVERGENT B0 ;  /* 0x0000000000007941 */ /* 0x000fea0003800200 */
.L_x_21948:
[----:B------:R-:W-:Y:S01]  /*66f0*/  BAR.SYNC.DEFER_BLOCKING 0x0 ;  /* 0x0000000000007b1d */ /* 0x000fe20000010000 */
[----:B------:R-:W-:Y:S02]  /*6700*/  ISETP.GE.U32.AND P0, PT, R2, 0x42, PT ;  /* 0x000000420200780c */ /* 0x000fe40003f06070 */
[----:B------:R-:W-:-:S11]  /*6710*/  ISETP.GT.U32.AND P1, PT, R0, 0x1f, PT ;  /* 0x0000001f0000780c */ /* 0x000fd60003f24070 */
[----:B------:R-:W-:Y:S05]  /*6720*/  @!P0 BRA `(.L_x_22047) ;  /* 0x0000000000308947 */ /* 0x000fea0003800000 */
.L_x_22048:
        /* <DEDUP_REMOVED lines=12> */
.L_x_22047:
        /* <DEDUP_REMOVED lines=39> */
        .weak           $__internal_476_$__cuda_sm20_div_s64
        .type           $__internal_476_$__cuda_sm20_div_s64,@function
        .size           $__internal_476_$__cuda_sm20_div_s64,($__internal_477_$__cuda_sm20_rem_s64 - $__internal_476_$__cuda_sm20_div_s64)
$__internal_476_$__cuda_sm20_div_s64:
        /* <DEDUP_REMOVED lines=82> */
[----:B------:R-:W-:Y:S06]  /*6f80*/  RET.REL.NODEC R12 `(contiguous_sum2_f16) ;  /* 0xffffff900c1c7950 */ /* 0x000fec0003c3ffff */
        .weak           $__internal_477_$__cuda_sm20_rem_s64
        .type           $__internal_477_$__cuda_sm20_rem_s64,@function
        .size           $__internal_477_$__cuda_sm20_rem_s64,(.L_x_32680 - $__internal_477_$__cuda_sm20_rem_s64)
$__internal_477_$__cuda_sm20_rem_s64:
        /* <DEDUP_REMOVED lines=76> */
[----:B------:R-:W-:Y:S06]  /*7450*/  RET.REL.NODEC R26 `(contiguous_sum2_f16) ;  /* 0xffffff881ae87950 */ /* 0x000fec0003c3ffff */
.L_x_22049:
        /* <DEDUP_REMOVED lines=10> */
.L_x_32680:


//--------------------- .text.uncontiguous_sum_f16 --------------------------
	.section	.text.uncontiguous_sum_f16,"ax",@progbits
	.align	128
        .global         uncontiguous_sum_f16
        .type           uncontiguous_sum_f16,@function
        .size           uncontiguous_sum_f16,(.L_x_32682 - uncontiguous_sum_f16)
        .other          uncontiguous_sum_f16,@"STO_CUDA_ENTRY STV_DEFAULT"
uncontiguous_sum_f16:
.text.uncontiguous_sum_f16:
        /* <DEDUP_REMOVED lines=37> */
.L_x_22078:
        /* <DEDUP_REMOVED lines=32> */
.L_x_22055:
[----:B------:R-:W-:Y:S01]  /*0450*/  MOV R26, R6 ;  /* 0x00000006001a7202 */ /* 0x000fe20000000f00 */
[----:B------:R-:W-:Y:S01]  /*0460*/  IMAD.MOV.U32 R13, RZ, RZ, R9 ;  /* 0x000000ffff0d7224 */ /* 0x000fe200078e0009 */
[----:B------:R-:W-:Y:S01]  /*0470*/  MOV R14, R40 ;  /* 0x00000028000e7202 */ /* 0x000fe20000000f00 */
[----:B------:R-:W-:Y:S01]  /*0480*/  IMAD.MOV.U32 R11, RZ, RZ, R41 ;  /* 0x000000ffff0b7224 */ /* 0x000fe200078e0029 */
[----:B------:R-:W-:-:S07]  /*0490*/  MOV R12, 0x4b0 ;  /* 0x000004b0000c7802 */ /* 0x000fce0000000f00 */
[----:B-1----:R-:W-:Y:S05]  /*04a0*/  CALL.REL.NOINC `($__internal_478_$__cuda_sm20_div_s64) ;  /* 0x0000006400047944 */ /* 0x002fea0003c00000 */
        /* <DEDUP_REMOVED lines=10> */
.L_x_22056:
[----:B------:R-:W-:Y:S05]  /*0550*/  BSYNC.RECONVERGENT B1 ;  /* 0x0000000000017941 */ /* 0x000fea0003800200 */
.L_x_22054:
        /* <DEDUP_REMOVED lines=33> */
.L_x_22058:
[----:B------:R-:W-:Y:S01]  /*0770*/  IMAD.MOV.U32 R26, RZ, RZ, R20 ;  /* 0x000000ffff1a7224 */ /* 0x000fe200078e0014 */
[----:B------:R-:W-:Y:S01]  /*0780*/  MOV R13, R7 ;  /* 0x00000007000d7202 */ /* 0x000fe20000000f00 */
[----:B------:R-:W-:Y:S01]  /*0790*/  IMAD.MOV.U32 R14, RZ, RZ, R40 ;  /* 0x000000ffff0e7224 */ /* 0x000fe200078e0028 */
[----:B------:R-:W-:Y:S02]  /*07a0*/  MOV R11, R41 ;  /* 0x00000029000b7202 */ /* 0x000fe40000000f00 */
[----:B------:R-:W-:-:S07]  /*07b0*/  MOV R12, 0x7d0 ;  /* 0x000007d0000c7802 */ /* 0x000fce0000000f00 */
[----:B------:R-:W-:Y:S05]  /*07c0*/  CALL.REL.NOINC `($__internal_478_$__cuda_sm20_div_s64) ;  /* 0x00000060003c7944 */ /* 0x000fea0003c00000 */
        /* <DEDUP_REMOVED lines=9> */
.L_x_22059:
[----:B------:R-:W-:Y:S05]  /*0860*/  BSYNC.RECONVERGENT B1 ;  /* 0x0000000000017941 */ /* 0x000fea0003800200 */
.L_x_22057:
        /* <DEDUP_REMOVED lines=34> */
.L_x_22061:
[----:B------:R-:W-:Y:S01]  /*0a90*/  MOV R26, R34 ;  /* 0x00000022001a7202 */ /* 0x000fe20000000f00 */
[----:B------:R-:W-:Y:S01]  /*0aa0*/  IMAD.MOV.U32 R13, RZ, RZ, R35 ;  /* 0x000000ffff0d7224 */ /* 0x000fe200078e0023 */
[----:B------:R-:W-:Y:S01]  /*0ab0*/  MOV R14, R20 ;  /* 0x00000014000e7202 */ /* 0x000fe20000000f00 */
[----:B------:R-:W-:Y:S01]  /*0ac0*/  IMAD.MOV.U32 R11, RZ, RZ, R21 ;  /* 0x000000ffff0b7224 */ /* 0x000fe200078e0015 */
[----:B------:R-:W-:-:S07]  /*0ad0*/  MOV R12, 0xaf0 ;  /* 0x00000af0000c7802 */ /* 0x000fce0000000f00 */
[----:B------:R-:W-:Y:S05]  /*0ae0*/  CALL.REL.NOINC `($__internal_478_$__cuda_sm20_div_s64) ;  /* 0x0000005c00747944 */ /* 0x000fea0003c00000 */
        /* <DEDUP_REMOVED lines=10> */
.L_x_22062:
[----:B------:R-:W-:Y:S05]  /*0b90*/  BSYNC.RECONVERGENT B1 ;  /* 0x0000000000017941 */ /* 0x000fea0003800200 */
.L_x_22060:
        /* <DEDUP_REMOVED lines=34> */
.L_x_22064:
        /* <DEDUP_REMOVED lines=16> */
.L_x_22065:
[----:B------:R-:W-:Y:S05]  /*0ec0*/  BSYNC.RECONVERGENT B1 ;  /* 0x0000000000017941 */ /* 0x000fea0003800200 */
.L_x_22063:
        /* <DEDUP_REMOVED lines=36> */
.L_x_22067:
        /* <DEDUP_REMOVED lines=16> */
.L_x_22068:
[----:B------:R-:W-:Y:S05]  /*1210*/  BSYNC.RECONVERGENT B1 ;  /* 0x0000000000017941 */ /* 0x000fea0003800200 */
.L_x_22066:
        /* <DEDUP_REMOVED lines=35> */
.L_x_22070:
[----:B------:R-:W-:Y:S01]  /*1450*/  IMAD.MOV.U32 R26, RZ, RZ, R34 ;  /* 0x000000ffff1a7224 */ /* 0x000fe200078e0022 */
[----:B------:R-:W-:Y:S01]  /*1460*/  MOV R13, R35 ;  /* 0x00000023000d7202 */ /* 0x000fe20000000f00 */
[----:B------:R-:W-:Y:S01]  /*1470*/  IMAD.MOV.U32 R14, RZ, RZ, R20 ;  /* 0x000000ffff0e7224 */ /* 0x000fe200078e0014 */
[----:B------:R-:W-:Y:S02]  /*1480*/  MOV R11, R21 ;  /* 0x00000015000b7202 */ /* 0x000fe40000000f00 */
[----:B------:R-:W-:-:S07]  /*1490*/  MOV R12, 0x14b0 ;  /* 0x000014b0000c7802 */ /* 0x000fce0000000f00 */
[----:B------:R-:W-:Y:S05]  /*14a0*/  CALL.REL.NOINC `($__internal_478_$__cuda_sm20_div_s64) ;  /* 0x0000005400047944 */ /* 0x000fea0003c00000 */
        /* <DEDUP_REMOVED lines=10> */
.L_x_22071:
[----:B------:R-:W-:Y:S05]  /*1550*/  BSYNC.RECONVERGENT B1 ;  /* 0x0000000000017941 */ /* 0x000fea0003800200 */
.L_x_22069:
        /* <DEDUP_REMOVED lines=34> */
.L_x_22073:
[----:B------:R-:W-:Y:S01]  /*1780*/  IMAD.MOV.U32 R26, RZ, RZ, R38 ;  /* 0x000000ffff1a7224 */ /* 0x000fe200078e0026 */
[----:B------:R-:W-:Y:S01]  /*1790*/  MOV R13, R39 ;  /* 0x00000027000d7202 */ /* 0x000fe20000000f00 */
[----:B------:R-:W-:Y:S01]  /*17a0*/  IMAD.MOV.U32 R14, RZ, RZ, R20 ;  /* 0x000000ffff0e7224 */ /* 0x000fe200078e0014 */
[----:B------:R-:W-:Y:S02]  /*17b0*/  MOV R11, R21 ;  /* 0x00000015000b7202 */ /* 0x000fe40000000f00 */
[----:B------:R-:W-:-:S07]  /*17c0*/  MOV R12, 0x17e0 ;  /* 0x000017e0000c7802 */ /* 0x000fce0000000f00 */
[----:B------:R-:W-:Y:S05]  /*17d0*/  CALL.REL.NOINC `($__internal_478_$__cuda_sm20_div_s64) ;  /* 0x0000005000387944 */ /* 0x000fea0003c00000 */
        /* <DEDUP_REMOVED lines=10> */
.L_x_22074:
[----:B------:R-:W-:Y:S05]  /*1880*/  BSYNC.RECONVERGENT B1 ;  /* 0x0000000000017941 */ /* 0x000fea0003800200 */
.L_x_22072:
        /* <DEDUP_REMOVED lines=35> */
.L_x_22076:
[----:B------:R-:W-:Y:S01]  /*1ac0*/  MOV R26, R34 ;  /* 0x00000022001a7202 */ /* 0x000fe20000000f00 */
[----:B------:R-:W-:Y:S01]  /*1ad0*/  IMAD.MOV.U32 R13, RZ, RZ, R35 ;  /* 0x000000ffff0d7224 */ /* 0x000fe200078e0023 */
[----:B------:R-:W-:Y:S01]  /*1ae0*/  MOV R14, R20 ;  /* 0x00000014000e7202 */ /* 0x000fe20000000f00 */
[----:B------:R-:W-:Y:S01]  /*1af0*/  IMAD.MOV.U32 R11, RZ, RZ, R21 ;  /* 0x000000ffff0b7224 */ /* 0x000fe200078e0015 */
[----:B------:R-:W-:-:S07]  /*1b00*/  MOV R12, 0x1b20 ;  /* 0x00001b20000c7802 */ /* 0x000fce0000000f00 */
[----:B------:R-:W-:Y:S05]  /*1b10*/  CALL.REL.NOINC `($__internal_478_$__cuda_sm20_div_s64) ;  /* 0x0000004c00687944 */ /* 0x000fea0003c00000 */
        /* <DEDUP_REMOVED lines=10> */
.L_x_22077:
[----:B------:R-:W-:Y:S05]  /*1bc0*/  BSYNC.RECONVERGENT B1 ;  /* 0x0000000000017941 */ /* 0x000fea0003800200 */
.L_x_22075:
        /* <DEDUP_REMOVED lines=8> */
.L_x_22053:
        /* <DEDUP_REMOVED lines=35> */
.L_x_22081:
        /* <DEDUP_REMOVED lines=16> */
.L_x_22082:
[----:B------:R-:W-:Y:S05]  /*1f80*/  BSYNC.RECONVERGENT B1 ;  /* 0x0000000000017941 */ /* 0x000fea0003800200 */
.L_x_22080:
        /* <DEDUP_REMOVED lines=34> */
.L_x_22084:
        /* <DEDUP_REMOVED lines=16> */
.L_x_22085:
[----:B------:R-:W-:Y:S05]  /*22b0*/  BSYNC.RECONVERGENT B1 ;  /* 0x0000000000017941 */ /* 0x000fea0003800200 */
.L_x_22083:
        /* <DEDUP_REMOVED lines=35> */
.L_x_22087:
        /* <DEDUP_REMOVED lines=16> */
.L_x_22088:
[----:B------:R-:W-:Y:S05]  /*25f0*/  BSYNC.RECONVERGENT B1 ;  /* 0x0000000000017941 */ /* 0x000fea0003800200 */
.L_x_22086:
        /* <DEDUP_REMOVED lines=35> */
.L_x_22090:
[----:B------:R-:W-:Y:S01]  /*2830*/  IMAD.MOV.U32 R26, RZ, RZ, R18 ;  /* 0x000000ffff1a7224 */ /* 0x000fe200078e0012 */
[----:B------:R-:W-:Y:S01]  /*2840*/  MOV R13, R19 ;  /* 0x00000013000d7202 */ /* 0x000fe20000000f00 */
[----:B------:R-:W-:Y:S01]  /*2850*/  IMAD.MOV.U32 R14, RZ, RZ, R16 ;  /* 0x000000ffff0e7224 */ /* 0x000fe200078e0010 */
[----:B------:R-:W-:Y:S02]  /*2860*/  MOV R11, R17 ;  /* 0x00000011000b7202 */ /* 0x000fe40000000f00 */
[----:B------:R-:W-:-:S07]  /*2870*/  MOV R12, 0x2890 ;  /* 0x00002890000c7802 */ /* 0x000fce0000000f00 */
[----:B------:R-:W-:Y:S05]  /*2880*/  CALL.REL.NOINC `($__internal_478_$__cuda_sm20_div_s64) ;  /* 0x00000040000c7944 */ /* 0x000fea0003c00000 */
        /* <DEDUP_REMOVED lines=10> */
.L_x_22091:
[----:B------:R-:W-:Y:S05]  /*2930*/  BSYNC.RECONVERGENT B1 ;  /* 0x0000000000017941 */ /* 0x000fea0003800200 */
.L_x_22089:
[----:B------:R-:W-:Y:S01]  /*2940*/  IMAD R11, R11, R34, RZ ;  /* 0x000000220b0b7224 */ /* 0x000fe200078e02ff */
[----:B------:R-:W-:Y:S01]  /*2950*/  IADD3 R8, PT, PT, R8, -0x2, RZ ;  /* 0xfffffffe08087810 */ /* 0x000fe20007ffe0ff */
[----:B------:R-:W-:Y:S02]  /*2960*/  IMAD.MOV.U32 R38, RZ, RZ, R22 ;  /* 0x000000ffff267224 */ /* 0x000fe400078e0016 */
[-C--:B------:R-:W-:Y:S02]  /*2970*/  IMAD R11, R35, R10.reuse, R11 ;  /* 0x0000000a230b7224 */ /* 0x080fe400078e020b */
[----:B------:R-:W-:-:S04]  /*2980*/  IMAD.WIDE.U32 R22, R34, R10, R38 ;  /* 0x0000000a22167225 */ /* 0x000fc800078e0026 */
[----:B------:R-:W-:-:S07]  /*2990*/  IMAD.IADD R23, R23, 0x1, R11 ;  /* 0x0000000117177824 */ /* 0x000fce00078e020b */
.L_x_22079:
        /* <DEDUP_REMOVED lines=31> */
.L_x_22093:
[----:B------:R-:W-:Y:S01]  /*2b90*/  MOV R18, R6 ;  /* 0x0000000600127202 */ /* 0x000fe20000000f00 */
[----:B------:R-:W-:Y:S01]  /*2ba0*/  IMAD.MOV.U32 R21, RZ, RZ, R9 ;  /* 0x000000ffff157224 */ /* 0x000fe200078e0009 */
[----:B------:R-:W-:Y:S01]  /*2bb0*/  MOV R24, R16 ;  /* 0x0000001000187202 */ /* 0x000fe20000000f00 */
[----:B------:R-:W-:Y:S01]  /*2bc0*/  IMAD.MOV.U32 R19, RZ, RZ, R17 ;  /* 0x000000ffff137224 */ /* 0x000fe200078e0011 */
[----:B------:R-:W-:-:S07]  /*2bd0*/  MOV R26, 0x2bf0 ;  /* 0x00002bf0001a7802 */ /* 0x000fce0000000f00 */
[----:B------:R-:W-:Y:S05]  /*2be0*/  CALL.REL.NOINC `($__internal_479_$__cuda_sm20_rem_s64) ;  /* 0x0000004000807944 */ /* 0x000fea0003c00000 */
.L_x_22094:
[----:B------:R-:W-:Y:S05]  /*2bf0*/  BSYNC.RECONVERGENT B1 ;  /* 0x0000000000017941 */ /* 0x000fea0003800200 */
.L_x_22092:
        /* <DEDUP_REMOVED lines=30> */
.L_x_22096:
[----:B------:R-:W-:Y:S01]  /*2de0*/  MOV R24, R16 ;  /* 0x0000001000187202 */ /* 0x000fe20000000f00 */
[----:B------:R-:W-:Y:S01]  /*2df0*/  IMAD.MOV.U32 R19, RZ, RZ, R17 ;  /* 0x000000ffff137224 */ /* 0x000fe200078e0011 */
[----:B------:R-:W-:Y:S01]  /*2e00*/  MOV R18, R20 ;  /* 0x0000001400127202 */ /* 0x000fe20000000f00 */
[----:B------:R-:W-:Y:S01]  /*2e10*/  IMAD.MOV.U32 R21, RZ, RZ, R7 ;  /* 0x000000ffff157224 */ /* 0x000fe200078e0007 */
[----:B------:R-:W-:-:S07]  /*2e20*/  MOV R26, 0x2e40 ;  /* 0x00002e40001a7802 */ /* 0x000fce0000000f00 */
[----:B------:R-:W-:Y:S05]  /*2e30*/  CALL.REL.NOINC `($__internal_479_$__cuda_sm20_rem_s64) ;  /* 0x0000003c00ec7944 */ /* 0x000fea0003c00000 */
[----:B------:R-:W-:Y:S01]  /*2e40*/  MOV R6, R10 ;  /* 0x0000000a00067202 */ /* 0x000fe20000000f00 */
[----:B------:R-:W-:-:S07]  /*2e50*/  IMAD.MOV.U32 R7, RZ, RZ, R11 ;  /* 0x000000ffff077224 */ /* 0x000fce00078e000b */
.L_x_22097:
[----:B------:R-:W-:Y:S05]  /*2e60*/  BSYNC.RECONVERGENT B1 ;  /* 0x0000000000017941 */ /* 0x000fea0003800200 */
.L_x_22095:
[----:B------:R-:W-:Y:S02]  /*2e70*/  IMAD R7, R7, R8, RZ ;  /* 0x0000000807077224 */ /* 0x000fe400078e02ff */
[----:B------:R-:W-:-:S04]  /*2e80*/  IMAD.WIDE.U32 R22, R8, R6, R22 ;  /* 0x0000000608167225 */ /* 0x000fc800078e0016 */
[----:B------:R-:W-:-:S05]  /*2e90*/  IMAD R7, R9, R6, R7 ;  /* 0x0000000609077224 */ /* 0x000fca00078e0207 */
[----:B------:R-:W-:-:S07]  /*2ea0*/  IADD3 R23, PT, PT, R23, R7, RZ ;  /* 0x0000000717177210 */ /* 0x000fce0007ffe0ff */
.L_x_22052:
        /* <DEDUP_REMOVED lines=10> */
.L_x_22051:
        /* <DEDUP_REMOVED lines=22> */
.L_x_22125:
        /* <DEDUP_REMOVED lines=32> */
.L_x_22102:
[----:B------:R-:W-:Y:S01]  /*32b0*/  MOV R26, R10 ;  /* 0x0000000a001a7202 */ /* 0x000fe20000000f00 */
[----:B------:R-:W-:Y:S01]  /*32c0*/  IMAD.MOV.U32 R13, RZ, RZ, R15 ;  /* 0x000000ffff0d7224 */ /* 0x000fe200078e000f */
[----:B------:R-:W-:Y:S01]  /*32d0*/  MOV R14, R20 ;  /* 0x00000014000e7202 */ /* 0x000fe20000000f00 */
[----:B------:R-:W-:Y:S01]  /*32e0*/  IMAD.MOV.U32 R11, RZ, RZ, R21 ;  /* 0x000000ffff0b7224 */ /* 0x000fe200078e0015 */
[----:B------:R-:W-:-:S07]  /*32f0*/  MOV R12, 0x3310 ;  /* 0x00003310000c7802 */ /* 0x000fce0000000f00 */
[----:B-123--:R-:W-:Y:S05]  /*3300*/  CALL.REL.NOINC `($__internal_478_$__cuda_sm20_div_s64) ;  /* 0x00000034006c7944 */ /* 0x00efea0003c00000 */
        /* <DEDUP_REMOVED lines=10> */
.L_x_22103:
[----:B------:R-:W-:Y:S05]  /*33b0*/  BSYNC.RECONVERGENT B1 ;  /* 0x0000000000017941 */ /* 0x000fea0003800200 */
.L_x_22101:
        /* <DEDUP_REMOVED lines=38> */
.L_x_22105:
[----:B------:R-:W-:Y:S01]  /*3620*/  MOV R26, R36 ;  /* 0x00000024001a7202 */ /* 0x000fe20000000f00 */
[----:B------:R-:W-:Y:S01]  /*3630*/  IMAD.MOV.U32 R13, RZ, RZ, R37 ;  /* 0x000000ffff0d7224 */ /* 0x000fe200078e0025 */
[----:B------:R-:W-:Y:S01]  /*3640*/  MOV R14, R38 ;  /* 0x00000026000e7202 */ /* 0x000fe20000000f00 */
[----:B------:R-:W-:Y:S01]  /*3650*/  IMAD.MOV.U32 R11, RZ, RZ, R39 ;  /* 0x000000ffff0b7224 */ /* 0x000fe200078e0027 */
[----:B------:R-:W-:-:S07]  /*3660*/  MOV R12, 0x3680 ;  /* 0x00003680000c7802 */ /* 0x000fce0000000f00 */
[----:B-1----:R-:W-:Y:S05]  /*3670*/  CALL.REL.NOINC `($__internal_478_$__cuda_sm20_div_s64) ;  /* 0x0000003000907944 */ /* 0x002fea0003c00000 */
        /* <DEDUP_REMOVED lines=11> */
.L_x_22106:
[----:B------:R-:W-:Y:S05]  /*3730*/  BSYNC.RECONVERGENT B1 ;  /* 0x0000000000017941 */ /* 0x000fea0003800200 */
.L_x_22104:
        /* <DEDUP_REMOVED lines=38> */
.L_x_22108:
[----:B------:R-:W-:Y:S01]  /*39a0*/  IMAD.MOV.U32 R26, RZ, RZ, R36 ;  /* 0x000000ffff1a7224 */ /* 0x000fe200078e0024 */
[----:B------:R-:W-:Y:S01]  /*39b0*/  MOV R13, R37 ;  /* 0x00000025000d7202 */ /* 0x000fe20000000f00 */
[----:B------:R-:W-:Y:S01]  /*39c0*/  IMAD.MOV.U32 R14, RZ, RZ, R38 ;  /* 0x000000ffff0e7224 */ /* 0x000fe200078e0026 */
[----:B------:R-:W-:Y:S02]  /*39d0*/  MOV R11, R39 ;  /* 0x00000027000b7202 */ /* 0x000fe40000000f00 */
[----:B------:R-:W-:-:S07]  /*39e0*/  MOV R12, 0x3a00 ;  /* 0x00003a00000c7802 */ /* 0x000fce0000000f00 */
[----:B-1----:R-:W-:Y:S05]  /*39f0*/  CALL.REL.NOINC `($__internal_478_$__cuda_sm20_div_s64) ;  /* 0x0000002c00b07944 */ /* 0x002fea0003c00000 */
        /* <DEDUP_REMOVED lines=11> */
.L_x_22109:
[----:B------:R-:W-:Y:S05]  /*3ab0*/  BSYNC.RECONVERGENT B1 ;  /* 0x0000000000017941 */ /* 0x000fea0003800200 */
.L_x_22107:
        /* <DEDUP_REMOVED lines=37> */
.L_x_22111:
        /* <DEDUP_REMOVED lines=17> */
.L_x_22112:
[----:B------:R-:W-:Y:S05]  /*3e20*/  BSYNC.RECONVERGENT B1 ;  /* 0x0000000000017941 */ /* 0x000fea0003800200 */
.L_x_22110:
        /* <DEDUP_REMOVED lines=38> */
.L_x_22114:
        /* <DEDUP_REMOVED lines=17> */
.L_x_22115:
[----:B------:R-:W-:Y:S05]  /*41a0*/  BSYNC.RECONVERGENT B1 ;  /* 0x0000000000017941 */ /* 0x000fea0003800200 */
.L_x_22113:
        /* <DEDUP_REMOVED lines=38> */
.L_x_22117:
        /* <DEDUP_REMOVED lines=17> */
.L_x_22118:
[----:B------:R-:W-:Y:S05]  /*4520*/  BSYNC.RECONVERGENT B1 ;  /* 0x0000000000017941 */ /* 0x000fea0003800200 */
.L_x_22116:
        /* <DEDUP_REMOVED lines=37> */
.L_x_22120:
[----:B------:R-:W-:Y:S01]  /*4780*/  IMAD.MOV.U32 R26, RZ, RZ, R38 ;  /* 0x000000ffff1a7224 */ /* 0x000fe200078e0026 */
[----:B------:R-:W-:Y:S01]  /*4790*/  MOV R13, R39 ;  /* 0x00000027000d7202 */ /* 0x000fe20000000f00 */
[----:B------:R-:W-:Y:S01]  /*47a0*/  IMAD.MOV.U32 R14, RZ, RZ, R42 ;  /* 0x000000ffff0e7224 */ /* 0x000fe200078e002a */
[----:B------:R-:W-:Y:S02]  /*47b0*/  MOV R11, R43 ;  /* 0x0000002b000b7202 */ /* 0x000fe40000000f00 */
[----:B------:R-:W-:-:S07]  /*47c0*/  MOV R12, 0x47e0 ;  /* 0x000047e0000c7802 */ /* 0x000fce0000000f00 */
[----:B-1----:R-:W-:Y:S05]  /*47d0*/  CALL.REL.NOINC `($__internal_478_$__cuda_sm20_div_s64) ;  /* 0x0000002000387944 */ /* 0x002fea0003c00000 */
        /* <DEDUP_REMOVED lines=11> */
.L_x_22121:
[----:B------:R-:W-:Y:S05]  /*4890*/  BSYNC.RECONVERGENT B1 ;  /* 0x0000000000017941 */ /* 0x000fea0003800200 */
.L_x_22119:
        /* <DEDUP_REMOVED lines=36> */
.L_x_22123:
[----:B------:R-:W-:Y:S01]  /*4ae0*/  MOV R26, R36 ;  /* 0x00000024001a7202 */ /* 0x000fe20000000f00 */
[----:B------:R-:W-:Y:S01]  /*4af0*/  IMAD.MOV.U32 R14, RZ, RZ, R38 ;  /* 0x000000ffff0e7224 */ /* 0x000fe200078e0026 */
[----:B------:R-:W-:Y:S02]  /*4b00*/  MOV R13, R37 ;  /* 0x00000025000d7202 */ /* 0x000fe40000000f00 */
[----:B------:R-:W-:Y:S02]  /*4b10*/  MOV R11, R39 ;  /* 0x00000027000b7202 */ /* 0x000fe40000000f00 */
[----:B------:R-:W-:-:S07]  /*4b20*/  MOV R12, 0x4b40 ;  /* 0x00004b40000c7802 */ /* 0x000fce0000000f00 */
[----:B-1----:R-:W-:Y:S05]  /*4b30*/  CALL.REL.NOINC `($__internal_478_$__cuda_sm20_div_s64) ;  /* 0x0000001c00607944 */ /* 0x002fea0003c00000 */
        /* <DEDUP_REMOVED lines=11> */
.L_x_22124:
[----:B------:R-:W-:Y:S05]  /*4bf0*/  BSYNC.RECONVERGENT B1 ;  /* 0x0000000000017941 */ /* 0x000fea0003800200 */
.L_x_22122:
        /* <DEDUP_REMOVED lines=11> */
.L_x_22100:
        /* <DEDUP_REMOVED lines=36> */
.L_x_22128:
[----:B------:R-:W-:Y:S01]  /*4ef0*/  IMAD.MOV.U32 R26, RZ, RZ, R10 ;  /* 0x000000ffff1a7224 */ /* 0x000fe200078e000a */
[----:B------:R-:W-:Y:S01]  /*4f00*/  MOV R13, R15 ;  /* 0x0000000f000d7202 */ /* 0x000fe20000000f00 */
[----:B------:R-:W-:Y:S01]  /*4f10*/  IMAD.MOV.U32 R11, RZ, RZ, R17 ;  /* 0x000000ffff0b7224 */ /* 0x000fe200078e0011 */
[----:B------:R-:W-:Y:S02]  /*4f20*/  MOV R14, R16 ;  /* 0x00000010000e7202 */ /* 0x000fe40000000f00 */
[----:B------:R-:W-:-:S07]  /*4f30*/  MOV R12, 0x4f50 ;  /* 0x00004f50000c7802 */ /* 0x000fce0000000f00 */
[----:B------:R-:W-:Y:S05]  /*4f40*/  CALL.REL.NOINC `($__internal_478_$__cuda_sm20_div_s64) ;  /* 0x00000018005c7944 */ /* 0x000fea0003c00000 */
        /* <DEDUP_REMOVED lines=10> */
.L_x_22129:
[----:B------:R-:W-:Y:S05]  /*4ff0*/  BSYNC.RECONVERGENT B1 ;  /* 0x0000000000017941 */ /* 0x000fea0003800200 */
.L_x_22127:
        /* <DEDUP_REMOVED lines=41> */
.L_x_22131:
[----:B------:R-:W-:Y:S01]  /*5290*/  MOV R26, R20 ;  /* 0x00000014001a7202 */ /* 0x000fe20000000f00 */
[----:B------:R-:W-:Y:S01]  /*52a0*/  IMAD.MOV.U32 R14, RZ, RZ, R18 ;  /* 0x000000ffff0e7224 */ /* 0x000fe200078e0012 */
[----:B------:R-:W-:Y:S02]  /*52b0*/  MOV R13, R21 ;  /* 0x00000015000d7202 */ /* 0x000fe40000000f00 */
[----:B------:R-:W-:Y:S02]  /*52c0*/  MOV R11, R19 ;  /* 0x00000013000b7202 */ /* 0x000fe40000000f00 */
[----:B------:R-:W-:-:S07]  /*52d0*/  MOV R12, 0x52f0 ;  /* 0x000052f0000c7802 */ /* 0x000fce0000000f00 */
[----:B------:R-:W-:Y:S05]  /*52e0*/  CALL.REL.NOINC `($__internal_478_$__cuda_sm20_div_s64) ;  /* 0x0000001400747944 */ /* 0x000fea0003c00000 */
        /* <DEDUP_REMOVED lines=11> */
.L_x_22132:
[----:B------:R-:W-:Y:S05]  /*53a0*/  BSYNC.RECONVERGENT B1 ;  /* 0x0000000000017941 */ /* 0x000fea0003800200 */
.L_x_22130:
        /* <DEDUP_REMOVED lines=40> */
.L_x_22134:
[----:B------:R-:W-:Y:S01]  /*5630*/  MOV R26, R18 ;  /* 0x00000012001a7202 */ /* 0x000fe20000000f00 */
[----:B------:R-:W-:Y:S01]  /*5640*/  IMAD.MOV.U32 R13, RZ, RZ, R19 ;  /* 0x000000ffff0d7224 */ /* 0x000fe200078e0013 */
[----:B------:R-:W-:Y:S02]  /*5650*/  MOV R14, R20 ;  /* 0x00000014000e7202 */ /* 0x000fe40000000f00 */
[----:B------:R-:W-:Y:S02]  /*5660*/  MOV R11, R21 ;  /* 0x00000015000b7202 */ /* 0x000fe40000000f00 */
[----:B------:R-:W-:-:S07]  /*5670*/  MOV R12, 0x5690 ;  /* 0x00005690000c7802 */ /* 0x000fce0000000f00 */
[----:B------:R-:W-:Y:S05]  /*5680*/  CALL.REL.NOINC `($__internal_478_$__cuda_sm20_div_s64) ;  /* 0x00000010008c7944 */ /* 0x000fea0003c00000 */
        /* <DEDUP_REMOVED lines=11> */
.L_x_22135:
[----:B------:R-:W-:Y:S05]  /*5740*/  BSYNC.RECONVERGENT B1 ;  /* 0x0000000000017941 */ /* 0x000fea0003800200 */
.L_x_22133:
        /* <DEDUP_REMOVED lines=39> */
.L_x_22137:
        /* <DEDUP_REMOVED lines=17> */
.L_x_22138:
[----:B------:R-:W-:Y:S05]  /*5ad0*/  BSYNC.RECONVERGENT B1 ;  /* 0x0000000000017941 */ /* 0x000fea0003800200 */
.L_x_22136:
        /* <DEDUP_REMOVED lines=9> */
.L_x_22126:
        /* <DEDUP_REMOVED lines=34> */
.L_x_22141:
[----:B------:R-:W-:Y:S01]  /*5d90*/  MOV R26, R10 ;  /* 0x0000000a001a7202 */ /* 0x000fe20000000f00 */
[----:B------:R-:W-:Y:S01]  /*5da0*/  IMAD.MOV.U32 R13, RZ, RZ, R15 ;  /* 0x000000ffff0d7224 */ /* 0x000fe200078e000f */
[----:B------:R-:W-:Y:S02]  /*5db0*/  MOV R14, R16 ;  /* 0x00000010000e7202 */ /* 0x000fe40000000f00 */
[----:B------:R-:W-:Y:S02]  /*5dc0*/  MOV R11, R17 ;  /* 0x00000011000b7202 */ /* 0x000fe40000000f00 */
[----:B------:R-:W-:-:S07]  /*5dd0*/  MOV R12, 0x5df0 ;  /* 0x00005df0000c7802 */ /* 0x000fce0000000f00 */
[----:B------:R-:W-:Y:S05]  /*5de0*/  CALL.REL.NOINC `($__internal_478_$__cuda_sm20_div_s64) ;  /* 0x0000000800b47944 */ /* 0x000fea0003c00000 */
        /* <DEDUP_REMOVED lines=10> */
.L_x_22142:
[----:B------:R-:W-:Y:S05]  /*5e90*/  BSYNC.RECONVERGENT B1 ;  /* 0x0000000000017941 */ /* 0x000fea0003800200 */
.L_x_22140:
        /* <DEDUP_REMOVED lines=39> */
.L_x_22144:
[----:B------:R-:W-:Y:S01]  /*6110*/  MOV R26, R18 ;  /* 0x00000012001a7202 */ /* 0x000fe20000000f00 */
[----:B------:R-:W-:Y:S01]  /*6120*/  IMAD.MOV.U32 R14, RZ, RZ, R16 ;  /* 0x000000ffff0e7224 */ /* 0x000fe200078e0010 */
[----:B------:R-:W-:Y:S02]  /*6130*/  MOV R13, R19 ;  /* 0x00000013000d7202 */ /* 0x000fe40000000f00 */
        /* <DEDUP_REMOVED lines=14> */
.L_x_22145:
[----:B------:R-:W-:Y:S05]  /*6220*/  BSYNC.RECONVERGENT B1 ;  /* 0x0000000000017941 */ /* 0x000fea0003800200 */
.L_x_22143:
        /* <DEDUP_REMOVED lines=9> */
.L_x_22139:
        /* <DEDUP_REMOVED lines=30> */
.L_x_22147:
[----:B------:R-:W-:Y:S01]  /*64a0*/  MOV R24, R18 ;  /* 0x0000001200187202 */ /* 0x000fe20000000f00 */
[----:B------:R-:W-:Y:S01]  /*64b0*/  IMAD.MOV.U32 R21, RZ, RZ, R15 ;  /* 0x000000ffff157224 */ /* 0x000fe200078e000f */
[----:B------:R-:W-:Y:S02]  /*64c0*/  MOV R18, R10 ;  /* 0x0000000a00127202 */ /* 0x000fe40000000f00 */
[----:B------:R-:W-:-:S07]  /*64d0*/  MOV R26, 0x64f0 ;  /* 0x000064f0001a7802 */ /* 0x000fce0000000f00 */
[----:B------:R-:W-:Y:S05]  /*64e0*/  CALL.REL.NOINC `($__internal_479_$__cuda_sm20_rem_s64) ;  /* 0x0000000800407944 */ /* 0x000fea0003c00000 */
.L_x_22148:
[----:B------:R-:W-:Y:S05]  /*64f0*/  BSYNC.RECONVERGENT B1 ;  /* 0x0000000000017941 */ /* 0x000fea0003800200 */
.L_x_22146:
        /* <DEDUP_REMOVED lines=8> */
.L_x_22099:
[----:B------:R-:W0:Y:S02]  /*6580*/  LDCU.64 UR6, c[0x0][0x388] ;  /* 0x00007100ff0677ac */ /* 0x000e240008000a00 */
[----:B0-----:R-:W-:-:S04]  /*6590*/  LEA R4, P0, R6, UR6, 0x1 ;  /* 0x0000000606047c11 */ /* 0x001fc8000f8008ff */
[----:B------:R-:W-:-:S05]  /*65a0*/  LEA.HI.X R5, R6, UR7, R5, 0x1, P0 ;  /* 0x0000000706057c11 */ /* 0x000fca00080f0c05 */
[----:B------:R-:W2:Y:S04]  /*65b0*/  LDG.E.U16 R4, desc[UR8][R4.64] ;  /* 0x0000000804047981 */ /* 0x000ea8000c1e1500 */
[----:B--2---:R1:W-:Y:S02]  /*65c0*/  STS.U16 [R3], R4 ;  /* 0x0000000403007388 */ /* 0x0043e40000000400 */
.L_x_22098:
[----:B------:R-:W-:Y:S05]  /*65d0*/  BSYNC.RECONVERGENT B0 ;  /* 0x0000000000007941 */ /* 0x000fea0003800200 */
.L_x_22050:
[----:B------:R-:W-:Y:S01]  /*65e0*/  BAR.SYNC.DEFER_BLOCKING 0x0 ;  /* 0x0000000000007b1d */ /* 0x000fe20000010000 */
[----:B------:R-:W-:Y:S01]  /*65f0*/  UISETP.GE.U32.AND UP0, UPT, UR5, 0x42, UPT ;  /* 0x000000420500788c */ /* 0x000fe2000bf06070 */
[----:B------:R-:W-:-:S08]  /*6600*/  ISETP.GT.U32.AND P1, PT, R2, 0x1f, PT ;  /* 0x0000001f0200780c */ /* 0x000fd00003f24070 */
[----:B------:R-:W-:Y:S05]  /*6610*/  BRA.U !UP0, `(.L_x_22149) ;  /* 0x0000000108307547 */ /* 0x000fea000b800000 */
.L_x_22150:
        /* <DEDUP_REMOVED lines=12> */
.L_x_22149:
        /* <DEDUP_REMOVED lines=30> */
        .weak           $__internal_478_$__cuda_sm20_div_s64
        .type           $__internal_478_$__cuda_sm20_div_s64,@function
        .size           $__internal_478_$__cuda_sm20_div_s64,($__internal_479_$__cuda_sm20_rem_s64 - $__internal_478_$__cuda_sm20_div_s64)
$__internal_478_$__cuda_sm20_div_s64:
        /* <DEDUP_REMOVED lines=82> */
[----:B------:R-:W-:Y:S06]  /*6de0*/  RET.REL.NODEC R12 `(uncontiguous_sum_f16) ;  /* 0xffffff900c847950 */ /* 0x000fec0003c3ffff */
        .weak           $__internal_479_$__cuda_sm20_rem_s64
        .type           $__internal_479_$__cuda_sm20_rem_s64,@function
        .size           $__internal_479_$__cuda_sm20_rem_s64,(.L_x_32682 - $__internal_479_$__cuda_sm20_rem_s64)
$__internal_479_$__cuda_sm20_rem_s64:
        /* <DEDUP_REMOVED lines=76> */
[----:B------:R-:W-:Y:S06]  /*72b0*/  RET.REL.NODEC R26 `(uncontiguous_sum_f16) ;  /* 0xffffff8c1a507950 */ /* 0x000fec0003c3ffff */
.L_x_22151:
        /* <DEDUP_REMOVED lines=12> */
.L_x_32682:


//--------------------- .text.contiguous_sum_f16  --------------------------
	.section	.text.contiguous_sum_f16,"ax",@progbits
	.align	128
        .global         contiguous_sum_f16
        .type           contiguous_sum_f16,@function
        .size           contiguous_sum_f16,(.L_x_33384 - contiguous_sum_f16)
        .other          contiguous_sum_f16,@"STO_CUDA_ENTRY STV_DEFAULT"
contiguous_sum_f16:
.text.contiguous_sum_f16:
        /* <DEDUP_REMOVED lines=36> */
.L_x_22153:
[----:B------:R-:W-:Y:S05]  /*0240*/  BSYNC.RECONVERGENT B0 ;  /* 0x0000000000007941 */ /* 0x000fea0003800200 */
.L_x_22152:
[----:B------:R-:W-:Y:S01]  /*0250*/  BAR.SYNC.DEFER_BLOCKING 0x0 ;  /* 0x0000000000007b1d */ /* 0x000fe20000010000 */
[----:B------:R-:W-:-:S09]  /*0260*/  UISETP.GE.U32.AND UP0, UPT, UR5, 0x42, UPT ;  /* 0x000000420500788c */ /* 0x000fd2000bf06070 */
[----:B------:R-:W-:Y:S05]  /*0270*/  BRA.U !UP0, `(.L_x_22154) ;  /* 0x0000000108307547 */ /* 0x000fea000b800000 */
.L_x_22155:
        /* <DEDUP_REMOVED lines=12> */
.L_x_22154:
        /* <DEDUP_REMOVED lines=30> */
.L_x_22156:
        /* <DEDUP_REMOVED lines=14> */
.L_x_33384:


//--------------------- .text.contiguous_sum33_f64 --------------------------
	.section	.text.contiguous_sum33_f64,"ax",@progbits
	.align	128
        .global         contiguous_sum33_f64
        .type           contiguous_sum33_f64,@function
        .size           contiguous_sum33_f64,(.L_x_33385 - contiguous_sum33_f64)
        .other          contiguous_sum33_f64,@"STO_CUDA_ENTRY STV_DEFAULT"
contiguous_sum33_f64:
.text.contiguous_sum33_f64:
        /* <DEDUP_REMOVED lines=50> */
.L_x_22159:
        /* <DEDUP_REMOVED lines=17> */
[----:B--2---:R-:W-:Y:S01]  /*0430*/  DADD R16, R16, R14 ;  /* 0x0000000010107229 */ /* 0x004fe2000000000e */
[----:B------:R-:W0:Y:S07]  /*0440*/  LDS.64 R14, [R28+UR5] ;  /* 0x000000051c0e7984 */ /* 0x000e2e0008000a00 */
[----:B-1----:R-:W-:Y:S02]  /*0450*/  DADD R22, R16, R22 ;  /* 0x0000000010167229 */ /* 0x002fe40000000016 */
[----:B------:R-:W1:Y:S06]  /*0460*/  LDS.64 R16, [R29+UR5] ;  /* 0x000000051d107984 */ /* 0x000e6c0008000a00 */
[----:B---3--:R-:W-:-:S02]  /*0470*/  DADD R20, R22, R20 ;  /* 0x0000000016147229 */ /* 0x008fc40000000014 */
[----:B------:R-:W2:Y:S06]  /*0480*/  LDS.64 R22, [R24+UR5] ;  /* 0x0000000518167984 */ /* 0x000eac0008000a00 */
[----:B----4-:R-:W-:-:S08]  /*0490*/  DADD R12, R20, R12 ;  /* 0x00000000140c7229 */ /* 0x010fd0000000000c */
[----:B-----5:R-:W-:Y:S01]  /*04a0*/  DADD R12, R12, R18 ;  /* 0x000000000c0c7229 */ /* 0x020fe20000000012 */
[----:B------:R-:W3:Y:S07]  /*04b0*/  LDC R19, c[0x0][0x360] ;  /* 0x0000d800ff137b82 */ /* 0x000eee0000000800 */
[----:B0-----:R-:W-:-:S08]  /*04c0*/  DADD R12, R12, R14 ;  /* 0x000000000c0c7229 */ /* 0x001fd0000000000e */
[----:B-1----:R-:W-:-:S08]  /*04d0*/  DADD R12, R12, R16 ;  /* 0x000000000c0c7229 */ /* 0x002fd00000000010 */
[----:B--2---:R-:W-:Y:S01]  /*04e0*/  DADD R14, R12, R22 ;  /* 0x000000000c0e7229 */ /* 0x004fe20000000016 */
[----:B---3--:R-:W-:Y:S01]  /*04f0*/  IMAD R0, R19, 0x40, R0 ;  /* 0x0000004013007824 */ /* 0x008fe200078e0200 */
[----:B------:R-:W-:Y:S09]  /*0500*/  @P0 BRA `(.L_x_22159) ;  /* 0xfffffffc00840947 */ /* 0x000ff2000383ffff */
[----:B------:R-:W-:-:S07]  /*0510*/  VIADD R5, R5, 0x1 ;  /* 0x0000000105057836 */ /* 0x000fce0000000000 */
.L_x_22158:
        /* <DEDUP_REMOVED lines=17> */
[----:B--2---:R-:W-:-:S08]  /*0630*/  DADD R6, R14, R6 ;  /* 0x000000000e067229 */ /* 0x004fd00000000006 */
[----:B0-----:R-:W-:-:S08]  /*0640*/  DADD R6, R6, R16 ;  /* 0x0000000006067229 */ /* 0x001fd00000000010 */
[----:B-1----:R-:W-:-:S08]  /*0650*/  DADD R6, R6, R12 ;  /* 0x0000000006067229 */ /* 0x002fd0000000000c */
[----:B---3--:R-:W-:-:S11]  /*0660*/  DADD R14, R6, R18 ;  /* 0x00000000060e7229 */ /* 0x008fd60000000012 */
.L_x_22161:
        /* <DEDUP_REMOVED lines=12> */
[----:B--2---:R-:W-:-:S08]  /*0730*/  DADD R6, R14, R6 ;  /* 0x000000000e067229 */ /* 0x004fd00000000006 */
[----:B0-----:R-:W-:-:S11]  /*0740*/  DADD R14, R6, R12 ;  /* 0x00000000060e7229 */ /* 0x001fd6000000000c */
.L_x_22162:
[----:B------:R-:W-:-:S04]  /*0750*/  @!P1 IMAD R5, R5, UR8, RZ ;  /* 0x0000000805059c24 */ /* 0x000fc8000f8e02ff */
[----:B------:R-:W-:-:S06]  /*0760*/  @!P1 IMAD R5, R5, 0x8, R2 ;  /* 0x0000000805059824 */ /* 0x000fcc00078e0202 */
[----:B------:R-:W2:Y:S02]  /*0770*/  @!P1 LDS.64 R4, [R5] ;  /* 0x0000000005049984 */ /* 0x000ea40000000a00 */
[----:B--2---:R-:W-:-:S11]  /*0780*/  @!P1 DADD R14, R14, R4 ;  /* 0x000000000e0e9229 */ /* 0x004fd60000000004 */
.L_x_22160:
[----:B--2---:R3:W-:Y:S02]  /*0790*/  STS.64 [R2], R14 ;  /* 0x0000000e02007388 */ /* 0x0047e40000000a00 */
.L_x_22157:
        /* <DEDUP_REMOVED lines=8> */
.L_x_22163:
        /* <DEDUP_REMOVED lines=14> */
.L_x_33385:


//--------------------- .text.contiguous_sum3_f64 --------------------------
	.section	.text.contiguous_sum3_f64,"ax",@progbits
	.align	128
        .global         contiguous_sum3_f64
        .type           contiguous_sum3_f64,@function
        .size           contiguous_sum3_f64,(.L_x_32684 - contiguous_sum3_f64)
        .other          contiguous_sum3_f64,@"STO_CUDA_ENTRY STV_DEFAULT"
contiguous_sum3_f64:
.text.contiguous_sum3_f64:
        /* <DEDUP_REMOVED lines=43> */
.L_x_22182:
        /* <DEDUP_REMOVED lines=27> */
.L_x_22166:
[----:B------:R-:W-:Y:S01]  /*0460*/  MOV R30, R32 ;  /* 0x00000020001e7202 */ /* 0x000fe20000000f00 */
[----:B------:R-:W-:Y:S01]  /*0470*/  IMAD.MOV.U32 R0, RZ, RZ, R36 ;  /* 0x000000ffff007224 */ /* 0x000fe200078e0024 */
[----:B------:R-:W-:Y:S02]  /*0480*/  MOV R3, R37 ;  /* 0x0000002500037202 */ /* 0x000fe40000000f00 */
[----:B------:R-:W-:-:S07]  /*0490*/  MOV R8, 0x4b0 ;  /* 0x000004b000087802 */ /* 0x000fce0000000f00 */
[----:B01-3--:R-:W-:Y:S05]  /*04a0*/  CALL.REL.NOINC `($__internal_480_$__cuda_sm20_div_s64) ;  /* 0x0000003000c87944 */ /* 0x00bfea0003c00000 */
        /* <DEDUP_REMOVED lines=9> */
.L_x_22167:
        /* <DEDUP_REMOVED lines=33> */
.L_x_22168:
[----:B------:R-:W-:Y:S01]  /*0750*/  IMAD.MOV.U32 R0, RZ, RZ, R36 ;  /* 0x000000ffff007224 */ /* 0x000fe200078e0024 */
[----:B------:R-:W-:Y:S02]  /*0760*/  MOV R3, R37 ;  /* 0x0000002500037202 */ /* 0x000fe40000000f00 */
[----:B------:R-:W-:-:S07]  /*0770*/  MOV R8, 0x790 ;  /* 0x0000079000087802 */ /* 0x000fce0000000f00 */
[----:B---3--:R-:W-:Y:S05]  /*0780*/  CALL.REL.NOINC `($__internal_480_$__cuda_sm20_div_s64) ;  /* 0x0000003000107944 */ /* 0x008fea0003c00000 */
        /* <DEDUP_REMOVED lines=10> */
.L_x_22169:
        /* <DEDUP_REMOVED lines=34> */
.L_x_22170:
[----:B------:R-:W-:Y:S01]  /*0a50*/  IMAD.MOV.U32 R30, RZ, RZ, R28 ;  /* 0x000000ffff1e7224 */ /* 0x000fe200078e001c */
[----:B------:R-:W-:Y:S01]  /*0a60*/  MOV R0, R36 ;  /* 0x0000002400007202 */ /* 0x000fe20000000f00 */
[----:B------:R-:W-:Y:S01]  /*0a70*/  IMAD.MOV.U32 R3, RZ, RZ, R37 ;  /* 0x000000ffff037224 */ /* 0x000fe200078e0025 */
[----:B------:R-:W-:-:S07]  /*0a80*/  MOV R8, 0xaa0 ;  /* 0x00000aa000087802 */ /* 0x000fce0000000f00 */
[----:B---3--:R-:W-:Y:S05]  /*0a90*/  CALL.REL.NOINC `($__internal_480_$__cuda_sm20_div_s64) ;  /* 0x0000002c004c7944 */ /* 0x008fea0003c00000 */
        /* <DEDUP_REMOVED lines=10> */
.L_x_22171:
        /* <DEDUP_REMOVED lines=33> */
.L_x_22172:
[----:B------:R-:W-:Y:S01]  /*0d50*/  IMAD.MOV.U32 R0, RZ, RZ, R36 ;  /* 0x000000ffff007224 */ /* 0x000fe200078e0024 */
[----:B------:R-:W-:Y:S02]  /*0d60*/  MOV R3, R37 ;  /* 0x0000002500037202 */ /* 0x000fe40000000f00 */
[----:B------:R-:W-:-:S07]  /*0d70*/  MOV R8, 0xd90 ;  /* 0x00000d9000087802 */ /* 0x000fce0000000f00 */
[----:B---3--:R-:W-:Y:S05]  /*0d80*/  CALL.REL.NOINC `($__internal_480_$__cuda_sm20_div_s64) ;  /* 0x0000002800907944 */ /* 0x008fea0003c00000 */
        /* <DEDUP_REMOVED lines=9> */
.L_x_22173:
        /* <DEDUP_REMOVED lines=34> */
.L_x_22174:
[----:B------:R-:W-:Y:S01]  /*1040*/  MOV R30, R28 ;  /* 0x0000001c001e7202 */ /* 0x000fe20000000f00 */
        /* <DEDUP_REMOVED lines=13> */
.L_x_22175:
        /* <DEDUP_REMOVED lines=34> */
.L_x_22176:
        /* <DEDUP_REMOVED lines=14> */
.L_x_22177:
        /* <DEDUP_REMOVED lines=34> */
.L_x_22178:
[----:B------:R-:W-:Y:S01]  /*1640*/  MOV R30, R28 ;  /* 0x0000001c001e7202 */ /* 0x000fe20000000f00 */
        /* <DEDUP_REMOVED lines=14> */
.L_x_22179:
        /* <DEDUP_REMOVED lines=34> */
.L_x_22180:
[----:B------:R-:W-:Y:S01]  /*1950*/  IMAD.MOV.U32 R0, RZ, RZ, R36 ;  /* 0x000000ffff007224 */ /* 0x000fe200078e0024 */
[----:B------:R-:W-:Y:S02]  /*1960*/  MOV R3, R37 ;  /* 0x0000002500037202 */ /* 0x000fe40000000f00 */
[----:B------:R-:W-:-:S07]  /*1970*/  MOV R8, 0x1990 ;  /* 0x0000199000087802 */ /* 0x000fce0000000f00 */
[----:B---3--:R-:W-:Y:S05]  /*1980*/  CALL.REL.NOINC `($__internal_480_$__cuda_sm20_div_s64) ;  /* 0x0000001c00907944 */ /* 0x008fea0003c00000 */
        /* <DEDUP_REMOVED lines=9> */
.L_x_22181:
        /* <DEDUP_REMOVED lines=13> */
.L_x_22165:
        /* <DEDUP_REMOVED lines=33> */
.L_x_22184:
[----:B------:R-:W-:Y:S01]  /*1d00*/  MOV R30, R32 ;  /* 0x00000020001e7202 */ /* 0x000fe20000000f00 */
[----:B------:R-:W-:Y:S01]  /*1d10*/  IMAD.MOV.U32 R0, RZ, RZ, R16 ;  /* 0x000000ffff007224 */ /* 0x000fe200078e0010 */
[----:B------:R-:W-:Y:S02]  /*1d20*/  MOV R3, R17 ;  /* 0x0000001100037202 */ /* 0x000fe40000000f00 */
[----:B------:R-:W-:-:S07]  /*1d30*/  MOV R8, 0x1d50 ;  /* 0x00001d5000087802 */ /* 0x000fce0000000f00 */
[----:B------:R-:W-:Y:S05]  /*1d40*/  CALL.REL.NOINC `($__internal_480_$__cuda_sm20_div_s64) ;  /* 0x0000001800a07944 */ /* 0x000fea0003c00000 */
        /* <DEDUP_REMOVED lines=9> */
.L_x_22185:
        /* <DEDUP_REMOVED lines=35> */
.L_x_22186:
        /* <DEDUP_REMOVED lines=13> */
.L_x_22187:
        /* <DEDUP_REMOVED lines=36> */
.L_x_22188:
[----:B------:R-:W-:Y:S01]  /*2320*/  IMAD.MOV.U32 R30, RZ, RZ, R20 ;  /* 0x000000ffff1e7224 */ /* 0x000fe200078e0014 */
[----:B------:R-:W-:Y:S02]  /*2330*/  MOV R0, R18 ;  /* 0x0000001200007202 */ /* 0x000fe40000000f00 */
[----:B------:R-:W-:Y:S02]  /*2340*/  MOV R3, R19 ;  /* 0x0000001300037202 */ /* 0x000fe40000000f00 */
[----:B------:R-:W-:-:S07]  /*2350*/  MOV R8, 0x2370 ;  /* 0x0000237000087802 */ /* 0x000fce0000000f00 */
[----:B------:R-:W-:Y:S05]  /*2360*/  CALL.REL.NOINC `($__internal_480_$__cuda_sm20_div_s64) ;  /* 0x0000001400187944 */ /* 0x000fea0003c00000 */
        /* <DEDUP_REMOVED lines=10> */
.L_x_22189:
        /* <DEDUP_REMOVED lines=37> */
.L_x_22190:
[----:B------:R-:W-:Y:S02]  /*2660*/  MOV R0, R18 ;  /* 0x0000001200007202 */ /* 0x000fe40000000f00 */
[----:B------:R-:W-:Y:S02]  /*2670*/  MOV R3, R19 ;  /* 0x0000001300037202 */ /* 0x000fe40000000f00 */
[----:B------:R-:W-:-:S07]  /*2680*/  MOV R8, 0x26a0 ;  /* 0x000026a000087802 */ /* 0x000fce0000000f00 */
[----:B------:R-:W-:Y:S05]  /*2690*/  CALL.REL.NOINC `($__internal_480_$__cuda_sm20_div_s64) ;  /* 0x00000010004c7944 */ /* 0x000fea0003c00000 */
        /* <DEDUP_REMOVED lines=8> */
.L_x_22191:
        /* <DEDUP_REMOVED lines=10> */
.L_x_22183:
        /* <DEDUP_REMOVED lines=31> */
.L_x_22193:
[----:B------:R-:W-:Y:S01]  /*29b0*/  MOV R30, R32 ;  /* 0x00000020001e7202 */ /* 0x000fe20000000f00 */
[----:B------:R-:W-:Y:S01]  /*29c0*/  IMAD.MOV.U32 R0, RZ, RZ, R16 ;  /* 0x000000ffff007224 */ /* 0x000fe200078e0010 */
[----:B------:R-:W-:Y:S02]  /*29d0*/  MOV R3, R17 ;  /* 0x0000001100037202 */ /* 0x000fe40000000f00 */
[----:B------:R-:W-:-:S07]  /*29e0*/  MOV R8, 0x2a00 ;  /* 0x00002a0000087802 */ /* 0x000fce0000000f00 */
[----:B------:R-:W-:Y:S05]  /*29f0*/  CALL.REL.NOINC `($__internal_480_$__cuda_sm20_div_s64) ;  /* 0x0000000c00747944 */ /* 0x000fea0003c00000 */
        /* <DEDUP_REMOVED lines=9> */
.L_x_22194:
        /* <DEDUP_REMOVED lines=36> */
.L_x_22195:
        /* <DEDUP_REMOVED lines=12> */
.L_x_22196:
        /* <DEDUP_REMOVED lines=10> */
.L_x_22192:
        /* <DEDUP_REMOVED lines=29> */
.L_x_22197:
[----:B------:R-:W-:-:S07]  /*3000*/  MOV R0, 0x3020 ;  /* 0x0000302000007802 */ /* 0x000fce0000000f00 */
[----:B------:R-:W-:Y:S05]  /*3010*/  CALL.REL.NOINC `($__internal_481_$__cuda_sm20_rem_s64) ;  /* 0x0000000c00387944 */ /* 0x000fea0003c00000 */
[----:B------:R-:W-:Y:S02]  /*3020*/  MOV R8, R3 ;  /* 0x0000000300087202 */ /* 0x000fe40000000f00 */
[----:B------:R-:W-:-:S07]  /*3030*/  MOV R9, R10 ;  /* 0x0000000a00097202 */ /* 0x000fce0000000f00 */
.L_x_22198:
[----:B------:R-:W0:Y:S02]  /*3040*/  LDC.64 R10, c[0x0][0x398] ;  /* 0x0000e600ff0a7b82 */ /* 0x000e240000000a00 */
[----:B0-----:R-:W-:-:S06]  /*3050*/  IMAD.WIDE.U32 R2, R2, 0x8, R10 ;  /* 0x0000000802027825 */ /* 0x001fcc00078e000a */
[----:B------:R-:W2:Y:S02]  /*3060*/  LDG.E.64 R2, desc[UR10][R2.64] ;  /* 0x0000000a02027981 */ /* 0x000ea4000c1e1b00 */
[-C--:B--2---:R-:W-:Y:S02]  /*3070*/  IMAD R11, R3, R8.reuse, RZ ;  /* 0x00000008030b7224 */ /* 0x084fe400078e02ff */
[----:B------:R-:W-:-:S04]  /*3080*/  IMAD.WIDE.U32 R28, R2, R8, R28 ;  /* 0x00000008021c7225 */ /* 0x000fc800078e001c */
[----:B------:R-:W-:-:S04]  /*3090*/  IMAD R11, R2, R9, R11 ;  /* 0x00000009020b7224 */ /* 0x000fc800078e020b */
[----:B------:R-:W-:-:S07]  /*30a0*/  IMAD.IADD R29, R29, 0x1, R11 ;  /* 0x000000011d1d7824 */ /* 0x000fce00078e020b */
.L_x_22164:
        /* <DEDUP_REMOVED lines=33> */
.L_x_22201:
        /* <DEDUP_REMOVED lines=17> */
[----:B-1----:R-:W-:Y:S01]  /*33d0*/  DADD R20, R20, R10 ;  /* 0x0000000014147229 */ /* 0x002fe2000000000a */
[----:B------:R-:W1:Y:S07]  /*33e0*/  LDS.64 R10, [R26+UR5] ;  /* 0x000000051a0a7984 */ /* 0x000e6e0008000a00 */
[----:B---3--:R-:W-:Y:S01]  /*33f0*/  DADD R20, R20, R16 ;  /* 0x0000000014147229 */ /* 0x008fe20000000010 */
[----:B------:R-:W2:Y:S07]  /*3400*/  LDS.64 R16, [R27+UR5] ;  /* 0x000000051b107984 */ /* 0x000eae0008000a00 */
[----:B----4-:R-:W-:Y:S01]  /*3410*/  DADD R20, R20, R18 ;  /* 0x0000000014147229 */ /* 0x010fe20000000012 */
[----:B------:R-:W3:Y:S07]  /*3420*/  LDS.64 R18, [R22+UR5] ;  /* 0x0000000516127984 */ /* 0x000eee0008000a00 */
[----:B-----5:R-:W-:-:S08]  /*3430*/  DADD R2, R20, R2 ;  /* 0x0000000014027229 */ /* 0x020fd00000000002 */
[----:B0-----:R-:W-:Y:S01]  /*3440*/  DADD R2, R2, R4 ;  /* 0x0000000002027229 */ /* 0x001fe20000000004 */
[----:B------:R-:W0:Y:S07]  /*3450*/  LDC R5, c[0x0][0x360] ;  /* 0x0000d800ff057b82 */ /* 0x000e2e0000000800 */
[----:B-1----:R-:W-:-:S08]  /*3460*/  DADD R2, R2, R10 ;  /* 0x0000000002027229 */ /* 0x002fd0000000000a */
[----:B--2---:R-:W-:-:S08]  /*3470*/  DADD R2, R2, R16 ;  /* 0x0000000002027229 */ /* 0x004fd00000000010 */
[----:B---3--:R-:W-:Y:S01]  /*3480*/  DADD R10, R2, R18 ;  /* 0x00000000020a7229 */ /* 0x008fe20000000012 */
[----:B0-----:R-:W-:Y:S01]  /*3490*/  LEA R6, R5, R6, 0x6 ;  /* 0x0000000605067211 */ /* 0x001fe200078e30ff */
[----:B------:R-:W-:Y:S09]  /*34a0*/  @P0 BRA `(.L_x_22201) ;  /* 0xfffffffc00840947 */ /* 0x000ff2000383ffff */
[----:B------:R-:W-:-:S07]  /*34b0*/  IADD3 R9, PT, PT, R9, 0x1, RZ ;  /* 0x0000000109097810 */ /* 0x000fce0007ffe0ff */
.L_x_22200:
        /* <DEDUP_REMOVED lines=17> */
[----:B-1----:R-:W-:-:S08]  /*35d0*/  DADD R2, R10, R2 ;  /* 0x000000000a027229 */ /* 0x002fd00000000002 */
[----:B--2---:R-:W-:-:S08]  /*35e0*/  DADD R2, R2, R4 ;  /* 0x0000000002027229 */ /* 0x004fd00000000004 */
[----:B---3--:R-:W-:-:S08]  /*35f0*/  DADD R2, R2, R12 ;  /* 0x0000000002027229 */ /* 0x008fd0000000000c */
[----:B----4-:R-:W-:-:S11]  /*3600*/  DADD R10, R2, R16 ;  /* 0x00000000020a7229 */ /* 0x010fd60000000010 */
.L_x_22203:
        /* <DEDUP_REMOVED lines=12> */
[----:B-1----:R-:W-:-:S08]  /*36d0*/  DADD R2, R10, R2 ;  /* 0x000000000a027229 */ /* 0x002fd00000000002 */
[----:B--2---:R-:W-:-:S11]  /*36e0*/  DADD R10, R2, R4 ;  /* 0x00000000020a7229 */ /* 0x004fd60000000004 */
.L_x_22204:
[----:B------:R-:W-:-:S05]  /*36f0*/  @!P1 IMAD R9, R9, UR7, RZ ;  /* 0x0000000709099c24 */ /* 0x000fca000f8e02ff */
[----:B------:R-:W-:-:S06]  /*3700*/  @!P1 LEA R2, R9, R0, 0x3 ;  /* 0x0000000009029211 */ /* 0x000fcc00078e18ff */
[----:B------:R-:W1:Y:S02]  /*3710*/  @!P1 LDS.64 R2, [R2] ;  /* 0x0000000002029984 */ /* 0x000e640000000a00 */
[----:B-1----:R-:W-:-:S11]  /*3720*/  @!P1 DADD R10, R10, R2 ;  /* 0x000000000a0a9229 */ /* 0x002fd60000000002 */
.L_x_22202:
[----:B-1----:R1:W-:Y:S02]  /*3730*/  STS.64 [R0], R10 ;  /* 0x0000000a00007388 */ /* 0x0023e40000000a00 */
.L_x_22199:
        /* <DEDUP_REMOVED lines=9> */
        .weak           $__internal_480_$__cuda_sm20_div_s64
        .type           $__internal_480_$__cuda_sm20_div_s64,@function
        .size           $__internal_480_$__cuda_sm20_div_s64,($__internal_481_$__cuda_sm20_rem_s64 - $__internal_480_$__cuda_sm20_div_s64)
$__internal_480_$__cuda_sm20_div_s64:
        /* <DEDUP_REMOVED lines=82> */
[----:B------:R-:W-:Y:S06]  /*3cf0*/  RET.REL.NODEC R8 `(contiguous_sum3_f64) ;  /* 0xffffffc008c07950 */ /* 0x000fec0003c3ffff */
        .weak           $__internal_481_$__cuda_sm20_rem_s64
        .type           $__internal_481_$__cuda_sm20_rem_s64,@function
        .size           $__internal_481_$__cuda_sm20_rem_s64,(.L_x_32684 - $__internal_481_$__cuda_sm20_rem_s64)
$__internal_481_$__cuda_sm20_rem_s64:
        /* <DEDUP_REMOVED lines=66> */
[----:B------:R-:W-:Y:S06]  /*4120*/  RET.REL.NODEC R8 `(contiguous_sum3_f64) ;  /* 0xffffffbc08b47950 */ /* 0x000fec0003c3ffff */
.L_x_22205:
        /* <DEDUP_REMOVED lines=13> */
.L_x_32684:


//--------------------- .text.contiguous_sum22_f64 --------------------------
	.section	.text.contiguous_sum22_f64,"ax",@progbits
	.align	128
        .global         contiguous_sum22_f64
        .type           contiguous_sum22_f64,@function
        .size           contiguous_sum22_f64,(.L_x_33387 - contiguous_sum22_f64)
        .other          contiguous_sum22_f64,@"STO_CUDA_ENTRY STV_DEFAULT"
contiguous_sum22_f64:
.text.contiguous_sum22_f64:
        /* <DEDUP_REMOVED lines=34> */
[----:B--2---:R-:W-:-:S07]  /*0220*/  @!P0 DADD R6, R6, R8 ;  /* 0x0000000006068229 */ /* 0x004fce0000000008 */
        /* <DEDUP_REMOVED lines=14> */
.L_x_22207:
[----:B------:R-:W-:Y:S05]  /*0310*/  BSYNC.RECONVERGENT B0 ;  /* 0x0000000000007941 */ /* 0x000fea0003800200 */
.L_x_22206:
[----:B------:R-:W-:Y:S06]  /*0320*/  BAR.SYNC.DEFER_BLOCKING 0x0 ;  /* 0x0000000000007b1d */ /* 0x000fec0000010000 */
[----:B------:R-:W-:Y:S05]  /*0330*/  @!P1 BRA `(.L_x_22208) ;  /* 0x00000000002c9947 */ /* 0x000fea0003800000 */
.L_x_22209:
[----:B------:R-:W-:-:S04]  /*0340*/  SHF.R.U32.HI R9, RZ, 0x1, R3 ;  /* 0x00000001ff097819 */ /* 0x000fc80000011603 */
[----:B------:R-:W-:-:S13]  /*0350*/  ISETP.GE.U32.AND P0, PT, R0, R9, PT ;  /* 0x000000090000720c */ /* 0x000fda0003f06070 */
[----:B01----:R-:W-:Y:S01]  /*0360*/  @!P0 IMAD R6, R9, 0x8, R2 ;  /* 0x0000000809068824 */ /* 0x003fe200078e0202 */
[----:B------:R-:W-:Y:S05]  /*0370*/  @!P0 LDS.64 R4, [R2] ;  /* 0x0000000002048984 */ /* 0x000fea0000000a00 */
[----:B------:R-:W0:Y:S02]  /*0380*/  @!P0 LDS.64 R6, [R6] ;  /* 0x0000000006068984 */ /* 0x000e240000000a00 */
[----:B0-----:R-:W-:-:S07]  /*0390*/  @!P0 DADD R4, R4, R6 ;  /* 0x0000000004048229 */ /* 0x001fce0000000006 */
[----:B------:R2:W-:Y:S01]  /*03a0*/  @!P0 STS.64 [R2], R4 ;  /* 0x0000000402008388 */ /* 0x0005e20000000a00 */
[----:B------:R-:W-:Y:S01]  /*03b0*/  BAR.SYNC.DEFER_BLOCKING 0x0 ;  /* 0x0000000000007b1d */ /* 0x000fe20000010000 */
[----:B------:R-:W-:Y:S01]  /*03c0*/  ISETP.GT.U32.AND P0, PT, R3, 0x83, PT ;  /* 0x000000830300780c */ /* 0x000fe20003f04070 */
[----:B------:R-:W-:-:S12]  /*03d0*/  IMAD.MOV.U32 R3, RZ, RZ, R9 ;  /* 0x000000ffff037224 */ /* 0x000fd800078e0009 */
[----:B--2---:R-:W-:Y:S05]  /*03e0*/  @P0 BRA `(.L_x_22209) ;  /* 0xfffffffc00d40947 */ /* 0x004fea000383ffff */
.L_x_22208:
[----:B------:R-:W-:Y:S05]  /*03f0*/  @P2 EXIT ;  /* 0x000000000000294d */ /* 0x000fea0003800000 */
[----:B------:R-:W-:Y:S01]  /*0400*/  LDS.64 R4, [R2] ;  /* 0x0000000002047984 */ /* 0x000fe20000000a00 */
[----:B------:R-:W-:-:S03]  /*0410*/  ISETP.NE.AND P0, PT, R0, RZ, PT ;  /* 0x000000ff0000720c */ /* 0x000fc60003f05270 */
[----:B01----:R-:W0:Y:S02]  /*0420*/  LDS.64 R6, [R2+0x100] ;  /* 0x0001000002067984 */ /* 0x003e240000000a00 */
[----:B0-----:R-:W-:-:S07]  /*0430*/  DADD R4, R4, R6 ;  /* 0x0000000004047229 */ /* 0x001fce0000000006 */
[----:B------:R-:W-:Y:S04]  /*0440*/  STS.64 [R2], R4 ;  /* 0x0000000402007388 */ /* 0x000fe80000000a00 */
[----:B------:R-:W-:Y:S04]  /*0450*/  LDS.64 R6, [R2] ;  /* 0x0000000002067984 */ /* 0x000fe80000000a00 */
[----:B------:R-:W0:Y:S02]  /*0460*/  LDS.64 R8, [R2+0x80] ;  /* 0x0000800002087984 */ /* 0x000e240000000a00 */
        /* <DEDUP_REMOVED lines=36> */
.L_x_22210:
        /* <DEDUP_REMOVED lines=13> */
.L_x_33387:


//--------------------- .text.contiguous_sum2_f64 --------------------------
	.section	.text.contiguous_sum2_f64,"ax",@progbits
	.align	128
        .global         contiguous_sum2_f64
        .type           contiguous_sum2_f64,@function
        .size           contiguous_sum2_f64,(.L_x_32686 - contiguous_sum2_f64)
        .other          contiguous_sum2_f64,@"STO_CUDA_ENTRY STV_DEFAULT"
contiguous_sum2_f64:
.text.contiguous_sum2_f64:
        /* <DEDUP_REMOVED lines=46> */
.L_x_22239:
        /* <DEDUP_REMOVED lines=32> */
.L_x_22216:
[----:B------:R-:W-:Y:S01]  /*04e0*/  MOV R26, R6 ;  /* 0x00000006001a7202 */ /* 0x000fe20000000f00 */
[----:B------:R-:W-:Y:S01]  /*04f0*/  IMAD.MOV.U32 R13, RZ, RZ, R7 ;  /* 0x000000ffff0d7224 */ /* 0x000fe200078e0007 */
[----:B------:R-:W-:Y:S01]  /*0500*/  MOV R14, R34 ;  /* 0x00000022000e7202 */ /* 0x000fe20000000f00 */
[----:B------:R-:W-:Y:S01]  /*0510*/  IMAD.MOV.U32 R11, RZ, RZ, R35 ;  /* 0x000000ffff0b7224 */ /* 0x000fe200078e0023 */
[----:B------:R-:W-:-:S07]  /*0520*/  MOV R12, 0x540 ;  /* 0x00000540000c7802 */ /* 0x000fce0000000f00 */
[----:B-1----:R-:W-:Y:S05]  /*0530*/  CALL.REL.NOINC `($__internal_482_$__cuda_sm20_div_s64) ;  /* 0x0000006400587944 */ /* 0x002fea0003c00000 */
        /* <DEDUP_REMOVED lines=9> */
.L_x_22217:
[----:B------:R-:W-:Y:S05]  /*05d0*/  BSYNC.RECONVERGENT B1 ;  /* 0x0000000000017941 */ /* 0x000fea0003800200 */
.L_x_22215:
        /* <DEDUP_REMOVED lines=34> */
.L_x_22219:
[----:B------:R-:W-:Y:S01]  /*0800*/  IMAD.MOV.U32 R26, RZ, RZ, R20 ;  /* 0x000000ffff1a7224 */ /* 0x000fe200078e0014 */
[----:B------:R-:W-:Y:S01]  /*0810*/  MOV R13, R9 ;  /* 0x00000009000d7202 */ /* 0x000fe20000000f00 */
[----:B------:R-:W-:Y:S01]  /*0820*/  IMAD.MOV.U32 R14, RZ, RZ, R34 ;  /* 0x000000ffff0e7224 */ /* 0x000fe200078e0022 */
[----:B------:R-:W-:Y:S02]  /*0830*/  MOV R11, R35 ;  /* 0x00000023000b7202 */ /* 0x000fe40000000f00 */
[----:B------:R-:W-:-:S07]  /*0840*/  MOV R12, 0x860 ;  /* 0x00000860000c7802 */ /* 0x000fce0000000f00 */
[----:B------:R-:W-:Y:S05]  /*0850*/  CALL.REL.NOINC `($__internal_482_$__cuda_sm20_div_s64) ;  /* 0x0000006000907944 */ /* 0x000fea0003c00000 */
        /* <DEDUP_REMOVED lines=9> */
.L_x_22220:
[----:B------:R-:W-:Y:S05]  /*08f0*/  BSYNC.RECONVERGENT B1 ;  /* 0x0000000000017941 */ /* 0x000fea0003800200 */
.L_x_22218:
        /* <DEDUP_REMOVED lines=33> */
.L_x_22222:
[----:B------:R-:W-:Y:S01]  /*0b10*/  IMAD.MOV.U32 R26, RZ, RZ, R36 ;  /* 0x000000ffff1a7224 */ /* 0x000fe200078e0024 */
[----:B------:R-:W-:Y:S01]  /*0b20*/  MOV R13, R37 ;  /* 0x00000025000d7202 */ /* 0x000fe20000000f00 */
[----:B------:R-:W-:Y:S01]  /*0b30*/  IMAD.MOV.U32 R14, RZ, RZ, R20 ;  /* 0x000000ffff0e7224 */ /* 0x000fe200078e0014 */
[----:B------:R-:W-:Y:S02]  /*0b40*/  MOV R11, R21 ;  /* 0x00000015000b7202 */ /* 0x000fe40000000f00 */
[----:B------:R-:W-:-:S07]  /*0b50*/  MOV R12, 0xb70 ;  /* 0x00000b70000c7802 */ /* 0x000fce0000000f00 */
[----:B------:R-:W-:Y:S05]  /*0b60*/  CALL.REL.NOINC `($__internal_482_$__cuda_sm20_div_s64) ;  /* 0x0000005c00cc7944 */ /* 0x000fea0003c00000 */
        /* <DEDUP_REMOVED lines=10> */
.L_x_22223:
[----:B------:R-:W-:Y:S05]  /*0c10*/  BSYNC.RECONVERGENT B1 ;  /* 0x0000000000017941 */ /* 0x000fea0003800200 */
.L_x_22221:
        /* <DEDUP_REMOVED lines=35> */
.L_x_22225:
[----:B------:R-:W-:Y:S01]  /*0e50*/  MOV R26, R34 ;  /* 0x00000022001a7202 */ /* 0x000fe20000000f00 */
[----:B------:R-:W-:Y:S01]  /*0e60*/  IMAD.MOV.U32 R13, RZ, RZ, R35 ;  /* 0x000000ffff0d7224 */ /* 0x000fe200078e0023 */
[----:B------:R-:W-:Y:S01]  /*0e70*/  MOV R14, R20 ;  /* 0x00000014000e7202 */ /* 0x000fe20000000f00 */
[----:B------:R-:W-:Y:S01]  /*0e80*/  IMAD.MOV.U32 R11, RZ, RZ, R21 ;  /* 0x000000ffff0b7224 */ /* 0x000fe200078e0015 */
[----:B------:R-:W-:-:S07]  /*0e90*/  MOV R12, 0xeb0 ;  /* 0x00000eb0000c7802 */ /* 0x000fce0000000f00 */
[----:B------:R-:W-:Y:S05]  /*0ea0*/  CALL.REL.NOINC `($__internal_482_$__cuda_sm20_div_s64) ;  /* 0x0000005800fc7944 */ /* 0x000fea0003c00000 */
        /* <DEDUP_REMOVED lines=11> */
.L_x_22226:
[----:B------:R-:W-:Y:S05]  /*0f60*/  BSYNC.RECONVERGENT B1 ;  /* 0x0000000000017941 */ /* 0x000fea0003800200 */
.L_x_22224:
        /* <DEDUP_REMOVED lines=36> */
.L_x_22228:
        /* <DEDUP_REMOVED lines=16> */
.L_x_22229:
[----:B------:R-:W-:Y:S05]  /*12b0*/  BSYNC.RECONVERGENT B1 ;  /* 0x0000000000017941 */ /* 0x000fea0003800200 */
.L_x_22227:
        /* <DEDUP_REMOVED lines=35> */
.L_x_22231:
        /* <DEDUP_REMOVED lines=17> */
.L_x_22232:
[----:B------:R-:W-:Y:S05]  /*1600*/  BSYNC.RECONVERGENT B1 ;  /* 0x0000000000017941 */ /* 0x000fea0003800200 */
.L_x_22230:
        /* <DEDUP_REMOVED lines=35> */
.L_x_22234:
        /* <DEDUP_REMOVED lines=16> */
.L_x_22235:
[----:B------:R-:W-:Y:S05]  /*1940*/  BSYNC.RECONVERGENT B1 ;  /* 0x0000000000017941 */ /* 0x000fea0003800200 */
.L_x_22233:
        /* <DEDUP_REMOVED lines=35> */
.L_x_22237:
        /* <DEDUP_REMOVED lines=16> */
.L_x_22238:
[----:B------:R-:W-:Y:S05]  /*1c80*/  BSYNC.RECONVERGENT B1 ;  /* 0x0000000000017941 */ /* 0x000fea0003800200 */
.L_x_22236:
        /* <DEDUP_REMOVED lines=8> */
.L_x_22214:
        /* <DEDUP_REMOVED lines=36> */
.L_x_22242:
[----:B------:R-:W-:Y:S01]  /*1f50*/  MOV R26, R6 ;  /* 0x00000006001a7202 */ /* 0x000fe20000000f00 */
[----:B------:R-:W-:Y:S01]  /*1f60*/  IMAD.MOV.U32 R13, RZ, RZ, R7 ;  /* 0x000000ffff0d7224 */ /* 0x000fe200078e0007 */
[----:B------:R-:W-:Y:S01]  /*1f70*/  MOV R14, R16 ;  /* 0x00000010000e7202 */ /* 0x000fe20000000f00 */
[----:B------:R-:W-:Y:S01]  /*1f80*/  IMAD.MOV.U32 R11, RZ, RZ, R17 ;  /* 0x000000ffff0b7224 */ /* 0x000fe200078e0011 */
[----:B------:R-:W-:-:S07]  /*1f90*/  MOV R12, 0x1fb0 ;  /* 0x00001fb0000c7802 */ /* 0x000fce0000000f00 */
[----:B------:R-:W-:Y:S05]  /*1fa0*/  CALL.REL.NOINC `($__internal_482_$__cuda_sm20_div_s64) ;  /* 0x0000004800bc7944 */ /* 0x000fea0003c00000 */
        /* <DEDUP_REMOVED lines=9> */
.L_x_22243:
[----:B------:R-:W-:Y:S05]  /*2040*/  BSYNC.RECONVERGENT B1 ;  /* 0x0000000000017941 */ /* 0x000fea0003800200 */
.L_x_22241:
        /* <DEDUP_REMOVED lines=34> */
.L_x_22245:
        /* <DEDUP_REMOVED lines=17> */
.L_x_22246:
[----:B------:R-:W-:Y:S05]  /*2380*/  BSYNC.RECONVERGENT B1 ;  /* 0x0000000000017941 */ /* 0x000fea0003800200 */
.L_x_22244:
        /* <DEDUP_REMOVED lines=36> */
.L_x_22248:
        /* <DEDUP_REMOVED lines=16> */
.L_x_22249:
[----:B------:R-:W-:Y:S05]  /*26d0*/  BSYNC.RECONVERGENT B1 ;  /* 0x0000000000017941 */ /* 0x000fea0003800200 */
.L_x_22247:
        /* <DEDUP_REMOVED lines=35> */
.L_x_22251:
[----:B------:R-:W-:Y:S01]  /*2910*/  MOV R26, R18 ;  /* 0x00000012001a7202 */ /* 0x000fe20000000f00 */
[----:B------:R-:W-:Y:S01]  /*2920*/  IMAD.MOV.U32 R13, RZ, RZ, R19 ;  /* 0x000000ffff0d7224 */ /* 0x000fe200078e0013 */
[----:B------:R-:W-:Y:S01]  /*2930*/  MOV R14, R16 ;  /* 0x00000010000e7202 */ /* 0x000fe20000000f00 */
[----:B------:R-:W-:Y:S01]  /*2940*/  IMAD.MOV.U32 R11, RZ, RZ, R17 ;  /* 0x000000ffff0b7224 */ /* 0x000fe200078e0011 */
[----:B------:R-:W-:-:S07]  /*2950*/  MOV R12, 0x2970 ;  /* 0x00002970000c7802 */ /* 0x000fce0000000f00 */
[----:B------:R-:W-:Y:S05]  /*2960*/  CALL.REL.NOINC `($__internal_482_$__cuda_sm20_div_s64) ;  /* 0x00000040004c7944 */ /* 0x000fea0003c00000 */
        /* <DEDUP_REMOVED lines=10> */
.L_x_22252:
[----:B------:R-:W-:Y:S05]  /*2a10*/  BSYNC.RECONVERGENT B1 ;  /* 0x0000000000017941 */ /* 0x000fea0003800200 */
.L_x_22250:
[----:B------:R-:W-:Y:S01]  /*2a20*/  MOV R36, R22 ;  /* 0x0000001600247202 */ /* 0x000fe20000000f00 */
[----:B------:R-:W-:Y:S02]  /*2a30*/  IMAD R11, R11, R38, RZ ;  /* 0x000000260b0b7224 */ /* 0x000fe400078e02ff */
[----:B------:R-:W-:Y:S02]  /*2a40*/  VIADD R8, R8, 0xfffffffe ;  /* 0xfffffffe08087836 */ /* 0x000fe40000000000 */
[----:B------:R-:W-:-:S04]  /*2a50*/  IMAD.WIDE.U32 R22, R38, R10, R36 ;  /* 0x0000000a26167225 */ /* 0x000fc800078e0024 */
[----:B------:R-:W-:-:S05]  /*2a60*/  IMAD R11, R39, R10, R11 ;  /* 0x0000000a270b7224 */ /* 0x000fca00078e020b */
[----:B------:R-:W-:-:S07]  /*2a70*/  IADD3 R23, PT, PT, R23, R11, RZ ;  /* 0x0000000b17177210 */ /* 0x000fce0007ffe0ff */
.L_x_22240:
        /* <DEDUP_REMOVED lines=30> */
.L_x_22254:
[----:B------:R-:W-:Y:S01]  /*2c60*/  MOV R18, R6 ;  /* 0x0000000600127202 */ /* 0x000fe20000000f00 */
[----:B------:R-:W-:Y:S01]  /*2c70*/  IMAD.MOV.U32 R19, RZ, RZ, R7 ;  /* 0x000000ffff137224 */ /* 0x000fe200078e0007 */
[----:B------:R-:W-:Y:S01]  /*2c80*/  MOV R24, R10 ;  /* 0x0000000a00187202 */ /* 0x000fe20000000f00 */
[----:B------:R-:W-:Y:S01]  /*2c90*/  IMAD.MOV.U32 R21, RZ, RZ, R11 ;  /* 0x000000ffff157224 */ /* 0x000fe200078e000b */
[----:B------:R-:W-:-:S07]  /*2ca0*/  MOV R26, 0x2cc0 ;  /* 0x00002cc0001a7802 */ /* 0x000fce0000000f00 */
[----:B------:R-:W-:Y:S05]  /*2cb0*/  CALL.REL.NOINC `($__internal_483_$__cuda_sm20_rem_s64) ;  /* 0x0000004000c47944 */ /* 0x000fea0003c00000 */
.L_x_22255:
[----:B------:R-:W-:Y:S05]  /*2cc0*/  BSYNC.RECONVERGENT B1 ;  /* 0x0000000000017941 */ /* 0x000fea0003800200 */
.L_x_22253:
        /* <DEDUP_REMOVED lines=30> */
.L_x_22257:
[----:B------:R-:W-:Y:S01]  /*2eb0*/  MOV R24, R10 ;  /* 0x0000000a00187202 */ /* 0x000fe20000000f00 */
[----:B------:R-:W-:Y:S01]  /*2ec0*/  IMAD.MOV.U32 R21, RZ, RZ, R11 ;  /* 0x000000ffff157224 */ /* 0x000fe200078e000b */
[----:B------:R-:W-:Y:S01]  /*2ed0*/  MOV R18, R20 ;  /* 0x0000001400127202 */ /* 0x000fe20000000f00 */
[----:B------:R-:W-:Y:S01]  /*2ee0*/  IMAD.MOV.U32 R19, RZ, RZ, R9 ;  /* 0x000000ffff137224 */ /* 0x000fe200078e0009 */
[----:B------:R-:W-:-:S07]  /*2ef0*/  MOV R26, 0x2f10 ;  /* 0x00002f10001a7802 */ /* 0x000fce0000000f00 */
[----:B------:R-:W-:Y:S05]  /*2f00*/  CALL.REL.NOINC `($__internal_483_$__cuda_sm20_rem_s64) ;  /* 0x0000004000307944 */ /* 0x000fea0003c00000 */
.L_x_22258:
[----:B------:R-:W-:Y:S05]  /*2f10*/  BSYNC.RECONVERGENT B1 ;  /* 0x0000000000017941 */ /* 0x000fea0003800200 */
.L_x_22256:
[----:B------:R-:W-:Y:S02]  /*2f20*/  IMAD R7, R7, R16, RZ ;  /* 0x0000001007077224 */ /* 0x000fe400078e02ff */
[----:B------:R-:W-:-:S04]  /*2f30*/  IMAD.WIDE.U32 R22, R16, R6, R22 ;  /* 0x0000000610167225 */ /* 0x000fc800078e0016 */
[----:B------:R-:W-:-:S05]  /*2f40*/  IMAD R7, R17, R6, R7 ;  /* 0x0000000611077224 */ /* 0x000fca00078e0207 */
[----:B------:R-:W-:-:S07]  /*2f50*/  IADD3 R23, PT, PT, R23, R7, RZ ;  /* 0x0000000717177210 */ /* 0x000fce0007ffe0ff */
.L_x_22213:
[----:B------:R-:W0:Y:S02]  /*2f60*/  LDCU.64 UR4, c[0x0][0x388] ;  /* 0x00007100ff0477ac */ /* 0x000e240008000a00 */
[----:B0-----:R-:W-:Y:S02]  /*2f70*/  LEA R6, P1, R22, UR4, 0x3 ;  /* 0x0000000416067c11 */ /* 0x001fe4000f8218ff */
[----:B------:R-:W-:Y:S02]  /*2f80*/  LEA R8, P0, R4, UR4, 0x3 ;  /* 0x0000000404087c11 */ /* 0x000fe4000f8018ff */
[----:B------:R-:W-:Y:S02]  /*2f90*/  LEA.HI.X R7, R22, UR5, R23, 0x3, P1 ;  /* 0x0000000516077c11 */ /* 0x000fe400088f1c17 */
[----:B------:R-:W-:-:S04]  /*2fa0*/  LEA.HI.X R9, R4, UR5, R5, 0x3, P0 ;  /* 0x0000000504097c11 */ /* 0x000fc800080f1c05 */
[----:B------:R-:W2:Y:S04]  /*2fb0*/  LDG.E.64 R6, desc[UR12][R6.64] ;  /* 0x0000000c06067981 */ /* 0x000ea8000c1e1b00 */
[----:B------:R-:W2:Y:S02]  /*2fc0*/  LDG.E.64 R4, desc[UR12][R8.64] ;  /* 0x0000000c08047981 */ /* 0x000ea4000c1e1b00 */
[----:B--2---:R-:W-:-:S07]  /*2fd0*/  DADD R4, R4, R6 ;  /* 0x0000000004047229 */ /* 0x004fce0000000006 */
[----:B------:R0:W-:Y:S01]  /*2fe0*/  STS.64 [R3], R4 ;  /* 0x0000000403007388 */ /* 0x0001e20000000a00 */
[----:B------:R-:W-:Y:S05]  /*2ff0*/  BRA `(.L_x_22259) ;  /* 0x0000003400b87947 */ /* 0x000fea0003800000 */
.L_x_22212:
        /* <DEDUP_REMOVED lines=18> */
.L_x_22286:
        /* <DEDUP_REMOVED lines=30> */
.L_x_22263:
        /* <DEDUP_REMOVED lines=15> */
.L_x_22264:
[----:B------:R-:W-:Y:S05]  /*33f0*/  BSYNC.RECONVERGENT B1 ;  /* 0x0000000000017941 */ /* 0x000fea0003800200 */
.L_x_22262:
        /* <DEDUP_REMOVED lines=39> */
.L_x_22266:
        /* <DEDUP_REMOVED lines=17> */
.L_x_22267:
[----:B------:R-:W-:Y:S05]  /*3780*/  BSYNC.RECONVERGENT B1 ;  /* 0x0000000000017941 */ /* 0x000fea0003800200 */
.L_x_22265:
        /* <DEDUP_REMOVED lines=37> */
.L_x_22269:
        /* <DEDUP_REMOVED lines=17> */
.L_x_22270:
[----:B------:R-:W-:Y:S05]  /*3af0*/  BSYNC.RECONVERGENT B1 ;  /* 0x0000000000017941 */ /* 0x000fea0003800200 */
.L_x_22268:
        /* <DEDUP_REMOVED lines=38> */
.L_x_22272:
[----:B------:R-:W-:Y:S01]  /*3d60*/  IMAD.MOV.U32 R26, RZ, RZ, R20 ;  /* 0x000000ffff1a7224 */ /* 0x000fe200078e0014 */
[----:B------:R-:W-:Y:S01]  /*3d70*/  MOV R13, R21 ;  /* 0x00000015000d7202 */ /* 0x000fe20000000f00 */
[----:B------:R-:W-:Y:S01]  /*3d80*/  IMAD.MOV.U32 R14, RZ, RZ, R36 ;  /* 0x000000ffff0e7224 */ /* 0x000fe200078e0024 */
[----:B------:R-:W-:Y:S02]  /*3d90*/  MOV R11, R37 ;  /* 0x00000025000b7202 */ /* 0x000fe40000000f00 */
[----:B------:R-:W-:-:S07]  /*3da0*/  MOV R12, 0x3dc0 ;  /* 0x00003dc0000c7802 */ /* 0x000fce0000000f00 */
[----:B-1----:R-:W-:Y:S05]  /*3db0*/  CALL.REL.NOINC `($__internal_482_$__cuda_sm20_div_s64) ;  /* 0x0000002c00387944 */ /* 0x002fea0003c00000 */
        /* <DEDUP_REMOVED lines=11> */
.L_x_22273:
[----:B------:R-:W-:Y:S05]  /*3e70*/  BSYNC.RECONVERGENT B1 ;  /* 0x0000000000017941 */ /* 0x000fea0003800200 */
.L_x_22271:
        /* <DEDUP_REMOVED lines=38> */
.L_x_22275:
        /* <DEDUP_REMOVED lines=17> */
.L_x_22276:
[----:B------:R-:W-:Y:S05]  /*41f0*/  BSYNC.RECONVERGENT B1 ;  /* 0x0000000000017941 */ /* 0x000fea0003800200 */
.L_x_22274:
        /* <DEDUP_REMOVED lines=40> */
.L_x_22278:
        /* <DEDUP_REMOVED lines=17> */
.L_x_22279:
[----:B------:R-:W-:Y:S05]  /*4590*/  BSYNC.RECONVERGENT B1 ;  /* 0x0000000000017941 */ /* 0x000fea0003800200 */
.L_x_22277:
        /* <DEDUP_REMOVED lines=40> */
.L_x_22281:
        /* <DEDUP_REMOVED lines=17> */
.L_x_22282:
[----:B------:R-:W-:Y:S05]  /*4930*/  BSYNC.RECONVERGENT B1 ;  /* 0x0000000000017941 */ /* 0x000fea0003800200 */
.L_x_22280:
        /* <DEDUP_REMOVED lines=38> */
.L_x_22284:
        /* <DEDUP_REMOVED lines=17> */
.L_x_22285:
[----:B------:R-:W-:Y:S05]  /*4cb0*/  BSYNC.RECONVERGENT B1 ;  /* 0x0000000000017941 */ /* 0x000fea0003800200 */
.L_x_22283:
        /* <DEDUP_REMOVED lines=15> */
.L_x_22261:
        /* <DEDUP_REMOVED lines=37> */
.L_x_22289:
[----:B------:R-:W-:Y:S01]  /*5000*/  MOV R26, R18 ;  /* 0x00000012001a7202 */ /* 0x000fe20000000f00 */
[----:B------:R-:W-:Y:S01]  /*5010*/  IMAD.MOV.U32 R13, RZ, RZ, R19 ;  /* 0x000000ffff0d7224 */ /* 0x000fe200078e0013 */
[----:B------:R-:W-:Y:S02]  /*5020*/  MOV R14, R6 ;  /* 0x00000006000e7202 */ /* 0x000fe40000000f00 */
[----:B------:R-:W-:Y:S02]  /*5030*/  MOV R11, R7 ;  /* 0x00000007000b7202 */ /* 0x000fe40000000f00 */
[----:B------:R-:W-:-:S07]  /*5040*/  MOV R12, 0x5060 ;  /* 0x00005060000c7802 */ /* 0x000fce0000000f00 */
[----:B------:R-:W-:Y:S05]  /*5050*/  CALL.REL.NOINC `($__internal_482_$__cuda_sm20_div_s64) ;  /* 0x0000001800907944 */ /* 0x000fea0003c00000 */
        /* <DEDUP_REMOVED lines=9> */
.L_x_22290:
[----:B------:R-:W-:Y:S05]  /*50f0*/  BSYNC.RECONVERGENT B1 ;  /* 0x0000000000017941 */ /* 0x000fea0003800200 */
.L_x_22288:
        /* <DEDUP_REMOVED lines=39> */
.L_x_22292:
        /* <DEDUP_REMOVED lines=17> */
.L_x_22293:
[----:B------:R-:W-:Y:S05]  /*5480*/  BSYNC.RECONVERGENT B1 ;  /* 0x0000000000017941 */ /* 0x000fea0003800200 */
.L_x_22291:
        /* <DEDUP_REMOVED lines=40> */
.L_x_22295:
[----:B------:R-:W-:Y:S01]  /*5710*/  MOV R26, R18 ;  /* 0x00000012001a7202 */ /* 0x000fe20000000f00 */
[----:B------:R-:W-:Y:S01]  /*5720*/  IMAD.MOV.U32 R14, RZ, RZ, R20 ;  /* 0x000000ffff0e7224 */ /* 0x000fe200078e0014 */
[----:B------:R-:W-:Y:S02]  /*5730*/  MOV R13, R19 ;  /* 0x00000013000d7202 */ /* 0x000fe40000000f00 */
[----:B------:R-:W-:Y:S02]  /*5740*/  MOV R11, R21 ;  /* 0x00000015000b7202 */ /* 0x000fe40000000f00 */
[----:B------:R-:W-:-:S07]  /*5750*/  MOV R12, 0x5770 ;  /* 0x00005770000c7802 */ /* 0x000fce0000000f00 */
[----:B------:R-:W-:Y:S05]  /*5760*/  CALL.REL.NOINC `($__internal_482_$__cuda_sm20_div_s64) ;  /* 0x0000001000cc7944 */ /* 0x000fea0003c00000 */
        /* <DEDUP_REMOVED lines=11> */
.L_x_22296:
[----:B------:R-:W-:Y:S05]  /*5820*/  BSYNC.RECONVERGENT B1 ;  /* 0x0000000000017941 */ /* 0x000fea0003800200 */
.L_x_22294:
        /* <DEDUP_REMOVED lines=40> */
.L_x_22298:
[----:B------:R-:W-:Y:S01]  /*5ab0*/  MOV R26, R18 ;  /* 0x00000012001a7202 */ /* 0x000fe20000000f00 */
[----:B------:R-:W-:Y:S01]  /*5ac0*/  IMAD.MOV.U32 R13, RZ, RZ, R19 ;  /* 0x000000ffff0d7224 */ /* 0x000fe200078e0013 */
[----:B------:R-:W-:Y:S02]  /*5ad0*/  MOV R14, R20 ;  /* 0x00000014000e7202 */ /* 0x000fe40000000f00 */
[----:B------:R-:W-:Y:S02]  /*5ae0*/  MOV R11, R21 ;  /* 0x00000015000b7202 */ /* 0x000fe40000000f00 */
[----:B------:R-:W-:-:S07]  /*5af0*/  MOV R12, 0x5b10 ;  /* 0x00005b10000c7802 */ /* 0x000fce0000000f00 */
[----:B------:R-:W-:Y:S05]  /*5b00*/  CALL.REL.NOINC `($__internal_482_$__cuda_sm20_div_s64) ;  /* 0x0000000c00e47944 */ /* 0x000fea0003c00000 */
        /* <DEDUP_REMOVED lines=11> */
.L_x_22299:
[----:B------:R-:W-:Y:S05]  /*5bc0*/  BSYNC.RECONVERGENT B1 ;  /* 0x0000000000017941 */ /* 0x000fea0003800200 */
.L_x_22297:
        /* <DEDUP_REMOVED lines=11> */
.L_x_22287:
        /* <DEDUP_REMOVED lines=35> */
.L_x_22302:
[----:B------:R-:W-:Y:S01]  /*5eb0*/  IMAD.MOV.U32 R26, RZ, RZ, R18 ;  /* 0x000000ffff1a7224 */ /* 0x000fe200078e0012 */
[----:B------:R-:W-:Y:S01]  /*5ec0*/  MOV R13, R19 ;  /* 0x00000013000d7202 */ /* 0x000fe20000000f00 */
[----:B------:R-:W-:Y:S01]  /*5ed0*/  IMAD.MOV.U32 R11, RZ, RZ, R5 ;  /* 0x000000ffff0b7224 */ /* 0x000fe200078e0005 */
[----:B------:R-:W-:Y:S02]  /*5ee0*/  MOV R14, R4 ;  /* 0x00000004000e7202 */ /* 0x000fe40000000f00 */
[----:B------:R-:W-:-:S07]  /*5ef0*/  MOV R12, 0x5f10 ;  /* 0x00005f10000c7802 */ /* 0x000fce0000000f00 */
[----:B------:R-:W-:Y:S05]  /*5f00*/  CALL.REL.NOINC `($__internal_482_$__cuda_sm20_div_s64) ;  /* 0x0000000800e47944 */ /* 0x000fea0003c00000 */
        /* <DEDUP_REMOVED lines=8> */
.L_x_22303:
[----:B------:R-:W-:Y:S05]  /*5f90*/  BSYNC.RECONVERGENT B1 ;  /* 0x0000000000017941 */ /* 0x000fea0003800200 */
.L_x_22301:
        /* <DEDUP_REMOVED lines=39> */
.L_x_22305:
        /* <DEDUP_REMOVED lines=17> */
.L_x_22306:
[----:B------:R-:W-:Y:S05]  /*6320*/  BSYNC.RECONVERGENT B1 ;  /* 0x0000000000017941 */ /* 0x000fea0003800200 */
.L_x_22304:
        /* <DEDUP_REMOVED lines=11> */
.L_x_22300:
        /* <DEDUP_REMOVED lines=31> */
.L_x_22308:
[----:B------:R-:W-:Y:S02]  /*65d0*/  MOV R24, R20 ;  /* 0x0000001400187202 */ /* 0x000fe40000000f00 */
[----:B------:R-:W-:-:S07]  /*65e0*/  MOV R26, 0x6600 ;  /* 0x00006600001a7802 */ /* 0x000fce0000000f00 */
[----:B------:R-:W-:Y:S05]  /*65f0*/  CALL.REL.NOINC `($__internal_483_$__cuda_sm20_rem_s64) ;  /* 0x0000000800747944 */ /* 0x000fea0003c00000 */
[----:B------:R-:W-:Y:S01]  /*6600*/  MOV R4, R6 ;  /* 0x0000000600047202 */ /* 0x000fe20000000f00 */
[----:B------:R-:W-:-:S07]  /*6610*/  IMAD.MOV.U32 R5, RZ, RZ, R7 ;  /* 0x000000ffff057224 */ /* 0x000fce00078e0007 */
.L_x_22309:
[----:B------:R-:W-:Y:S05]  /*6620*/  BSYNC.RECONVERGENT B1 ;  /* 0x0000000000017941 */ /* 0x000fea0003800200 */
.L_x_22307:
        /* <DEDUP_REMOVED lines=9> */
.L_x_22260:
[----:B------:R-:W2:Y:S04]  /*66c0*/  LDG.E.64 R4, desc[UR12][R8.64] ;  /* 0x0000000c08047981 */ /* 0x000ea8000c1e1b00 */
[----:B--2---:R1:W-:Y:S02]  /*66d0*/  STS.64 [R3], R4 ;  /* 0x0000000403007388 */ /* 0x0043e40000000a00 */
.L_x_22259:
[----:B------:R-:W-:Y:S05]  /*66e0*/  BSYNC.RECONVERGENT B0 ;  /* 0x0000000000007941 */ /* 0x000fea0003800200 */
.L_x_22211:
[----:B------:R-:W-:Y:S01]  /*66f0*/  BAR.SYNC.DEFER_BLOCKING 0x0 ;  /* 0x0000000000007b1d */ /* 0x000fe20000010000 */
[----:B------:R-:W-:Y:S02]  /*6700*/  ISETP.GE.U32.AND P0, PT, R2, 0x42, PT ;  /* 0x000000420200780c */ /* 0x000fe40003f06070 */
[----:B------:R-:W-:-:S11]  /*6710*/  ISETP.GT.U32.AND P1, PT, R0, 0x1f, PT ;  /* 0x0000001f0000780c */ /* 0x000fd60003f24070 */
[----:B------:R-:W-:Y:S05]  /*6720*/  @!P0 BRA `(.L_x_22310) ;  /* 0x00000000002c8947 */ /* 0x000fea0003800000 */
.L_x_22311:
[----:B------:R-:W-:-:S04]  /*6730*/  SHF.R.U32.HI R8, RZ, 0x1, R2 ;  /* 0x00000001ff087819 */ /* 0x000fc80000011602 */
[----:B------:R-:W-:-:S13]  /*6740*/  ISETP.GE.U32.AND P0, PT, R0, R8, PT ;  /* 0x000000080000720c */ /* 0x000fda0003f06070 */
[----:B------:R-:W-:Y:S01]  /*6750*/  @!P0 LEA R6, R8, R3, 0x3 ;  /* 0x0000000308068211 */ /* 0x000fe200078e18ff */
[----:B01----:R-:W-:Y:S05]  /*6760*/  @!P0 LDS.64 R4, [R3] ;  /* 0x0000000003048984 */ /* 0x003fea0000000a00 */
[----:B------:R-:W0:Y:S02]  /*6770*/  @!P0 LDS.64 R6, [R6] ;  /* 0x0000000006068984 */ /* 0x000e240000000a00 */
[----:B0-----:R-:W-:-:S07]  /*6780*/  @!P0 DADD R4, R4, R6 ;  /* 0x0000000004048229 */ /* 0x001fce0000000006 */
[----:B------:R2:W-:Y:S01]  /*6790*/  @!P0 STS.64 [R3], R4 ;  /* 0x0000000403008388 */ /* 0x0005e20000000a00 */
[----:B------:R-:W-:Y:S01]  /*67a0*/  BAR.SYNC.DEFER_BLOCKING 0x0 ;  /* 0x0000000000007b1d */ /* 0x000fe20000010000 */
[----:B------:R-:W-:Y:S01]  /*67b0*/  ISETP.GT.U32.AND P0, PT, R2, 0x83, PT ;  /* 0x000000830200780c */ /* 0x000fe20003f04070 */
[----:B------:R-:W-:-:S12]  /*67c0*/  IMAD.MOV.U32 R2, RZ, RZ, R8 ;  /* 0x000000ffff027224 */ /* 0x000fd800078e0008 */
[----:B--2---:R-:W-:Y:S05]  /*67d0*/  @P0 BRA `(.L_x_22311) ;  /* 0xfffffffc00d40947 */ /* 0x004fea000383ffff */
.L_x_22310:
[----:B------:R-:W-:Y:S05]  /*67e0*/  @P1 EXIT ;  /* 0x000000000000194d */ /* 0x000fea0003800000 */
[----:B01----:R-:W-:Y:S01]  /*67f0*/  LDS.64 R4, [R3] ;  /* 0x0000000003047984 */ /* 0x003fe20000000a00 */
[----:B------:R-:W-:-:S03]  /*6800*/  ISETP.NE.AND P0, PT, R0, RZ, PT ;  /* 0x000000ff0000720c */ /* 0x000fc60003f05270 */
        /* <DEDUP_REMOVED lines=41> */
        .weak           $__internal_482_$__cuda_sm20_div_s64
        .type           $__internal_482_$__cuda_sm20_div_s64,@function
        .size           $__internal_482_$__cuda_sm20_div_s64,($__internal_483_$__cuda_sm20_rem_s64 - $__internal_482_$__cuda_sm20_div_s64)
$__internal_482_$__cuda_sm20_div_s64:
        /* <DEDUP_REMOVED lines=82> */
[----:B------:R-:W-:Y:S06]  /*6fc0*/  RET.REL.NODEC R12 `(contiguous_sum2_f64) ;  /* 0xffffff900c0c7950 */ /* 0x000fec0003c3ffff */
        .weak           $__internal_483_$__cuda_sm20_rem_s64
        .type           $__internal_483_$__cuda_sm20_rem_s64,@function
        .size           $__internal_483_$__cuda_sm20_rem_s64,(.L_x_32686 - $__internal_483_$__cuda_sm20_rem_s64)
$__internal_483_$__cuda_sm20_rem_s64:
        /* <DEDUP_REMOVED lines=76> */
[----:B------:R-:W-:Y:S06]  /*7490*/  RET.REL.NODEC R26 `(contiguous_sum2_f64) ;  /* 0xffffff881ad87950 */ /* 0x000fec0003c3ffff */
.L_x_22312:
        /* <DEDUP_REMOVED lines=14> */
.L_x_32686:


//--------------------- .text.uncontiguous_sum_f64 --------------------------
	.section	.text.uncontiguous_sum_f64,"ax",@progbits
	.align	128
        .global         uncontiguous_sum_f64
        .type           uncontiguous_sum_f64,@function
        .size           uncontiguous_sum_f64,(.L_x_32688 - uncontiguous_sum_f64)
        .other          uncontiguous_sum_f64,@"STO_CUDA_ENTRY STV_DEFAULT"
uncontiguous_sum_f64:
.text.uncontiguous_sum_f64:
        /* <DEDUP_REMOVED lines=41> */
.L_x_22341:
        /* <DEDUP_REMOVED lines=33> */
.L_x_22318:
[----:B------:R-:W-:Y:S01]  /*04a0*/  IMAD.MOV.U32 R29, RZ, RZ, R14 ;  /* 0x000000ffff1d7224 */ /* 0x000fe200078e000e */
[----:B------:R-:W-:Y:S01]  /*04b0*/  MOV R26, R15 ;  /* 0x0000000f001a7202 */ /* 0x000fe20000000f00 */
[----:B------:R-:W-:Y:S01]  /*04c0*/  IMAD.MOV.U32 R13, RZ, RZ, R16 ;  /* 0x000000ffff0d7224 */ /* 0x000fe200078e0010 */
[----:B------:R-:W-:Y:S02]  /*04d0*/  MOV R12, R17 ;  /* 0x00000011000c7202 */ /* 0x000fe40000000f00 */
[----:B------:R-:W-:-:S07]  /*04e0*/  MOV R11, 0x500 ;  /* 0x00000500000b7802 */ /* 0x000fce0000000f00 */
[----:B------:R-:W-:Y:S05]  /*04f0*/  CALL.REL.NOINC `($__internal_484_$__cuda_sm20_div_s64) ;  /* 0x0000006400d07944 */ /* 0x000fea0003c00000 */
        /* <DEDUP_REMOVED lines=9> */
.L_x_22319:
[----:B------:R-:W-:Y:S05]  /*0590*/  BSYNC.RECONVERGENT B1 ;  /* 0x0000000000017941 */ /* 0x000fea0003800200 */
.L_x_22317:
        /* <DEDUP_REMOVED lines=36> */
.L_x_22321:
[----:B------:R-:W-:Y:S01]  /*07e0*/  IMAD.MOV.U32 R29, RZ, RZ, R7 ;  /* 0x000000ffff1d7224 */ /* 0x000fe200078e0007 */
[----:B------:R-:W-:Y:S01]  /*07f0*/  MOV R26, R8 ;  /* 0x00000008001a7202 */ /* 0x000fe20000000f00 */
[----:B------:R-:W-:Y:S01]  /*0800*/  IMAD.MOV.U32 R13, RZ, RZ, R16 ;  /* 0x000000ffff0d7224 */ /* 0x000fe200078e0010 */
[----:B------:R-:W-:Y:S02]  /*0810*/  MOV R12, R17 ;  /* 0x00000011000c7202 */ /* 0x000fe40000000f00 */
[----:B------:R-:W-:-:S07]  /*0820*/  MOV R11, 0x840 ;  /* 0x00000840000b7802 */ /* 0x000fce0000000f00 */
[----:B------:R-:W-:Y:S05]  /*0830*/  CALL.REL.NOINC `($__internal_484_$__cuda_sm20_div_s64) ;  /* 0x0000006400007944 */ /* 0x000fea0003c00000 */
        /* <DEDUP_REMOVED lines=10> */
.L_x_22322:
[----:B------:R-:W-:Y:S05]  /*08e0*/  BSYNC.RECONVERGENT B1 ;  /* 0x0000000000017941 */ /* 0x000fea0003800200 */
.L_x_22320:
        /* <DEDUP_REMOVED lines=37> */
.L_x_22324:
[----:B------:R-:W-:Y:S01]  /*0b40*/  MOV R29, R14 ;  /* 0x0000000e001d7202 */ /* 0x000fe20000000f00 */
[----:B------:R-:W-:Y:S01]  /*0b50*/  IMAD.MOV.U32 R26, RZ, RZ, R15 ;  /* 0x000000ffff1a7224 */ /* 0x000fe200078e000f */
[----:B------:R-:W-:Y:S01]  /*0b60*/  MOV R13, R16 ;  /* 0x00000010000d7202 */ /* 0x000fe20000000f00 */
[----:B------:R-:W-:Y:S01]  /*0b70*/  IMAD.MOV.U32 R12, RZ, RZ, R17 ;  /* 0x000000ffff0c7224 */ /* 0x000fe200078e0011 */
[----:B------:R-:W-:-:S07]  /*0b80*/  MOV R11, 0xba0 ;  /* 0x00000ba0000b7802 */ /* 0x000fce0000000f00 */
[----:B------:R-:W-:Y:S05]  /*0b90*/  CALL.REL.NOINC `($__internal_484_$__cuda_sm20_div_s64) ;  /* 0x0000006000287944 */ /* 0x000fea0003c00000 */
        /* <DEDUP_REMOVED lines=10> */
.L_x_22325:
[----:B------:R-:W-:Y:S05]  /*0c40*/  BSYNC.RECONVERGENT B1 ;  /* 0x0000000000017941 */ /* 0x000fea0003800200 */
.L_x_22323:
        /* <DEDUP_REMOVED lines=34> */
.L_x_22327:
        /* <DEDUP_REMOVED lines=16> */
.L_x_22328:
[----:B------:R-:W-:Y:S05]  /*0f70*/  BSYNC.RECONVERGENT B1 ;  /* 0x0000000000017941 */ /* 0x000fea0003800200 */
.L_x_22326:
        /* <DEDUP_REMOVED lines=37> */
.L_x_22330:
        /* <DEDUP_REMOVED lines=17> */
.L_x_22331:
[----:B------:R-:W-:Y:S05]  /*12e0*/  BSYNC.RECONVERGENT B1 ;  /* 0x0000000000017941 */ /* 0x000fea0003800200 */
.L_x_22329:
        /* <DEDUP_REMOVED lines=35> */
.L_x_22333:
        /* <DEDUP_REMOVED lines=16> */
.L_x_22334:
[----:B------:R-:W-:Y:S05]  /*1620*/  BSYNC.RECONVERGENT B1 ;  /* 0x0000000000017941 */ /* 0x000fea0003800200 */
.L_x_22332:
        /* <DEDUP_REMOVED lines=36> */
.L_x_22336:
[----:B------:R-:W-:Y:S01]  /*1870*/  MOV R29, R14 ;  /* 0x0000000e001d7202 */ /* 0x000fe20000000f00 */
[----:B------:R-:W-:Y:S01]  /*1880*/  IMAD.MOV.U32 R26, RZ, RZ, R15 ;  /* 0x000000ffff1a7224 */ /* 0x000fe200078e000f */
[----:B------:R-:W-:Y:S01]  /*1890*/  MOV R13, R16 ;  /* 0x00000010000d7202 */ /* 0x000fe20000000f00 */
[----:B------:R-:W-:Y:S01]  /*18a0*/  IMAD.MOV.U32 R12, RZ, RZ, R17 ;  /* 0x000000ffff0c7224 */ /* 0x000fe200078e0011 */
[----:B------:R-:W-:-:S07]  /*18b0*/  MOV R11, 0x18d0 ;  /* 0x000018d0000b7802 */ /* 0x000fce0000000f00 */
[----:B------:R-:W-:Y:S05]  /*18c0*/  CALL.REL.NOINC `($__internal_484_$__cuda_sm20_div_s64) ;  /* 0x0000005000dc7944 */ /* 0x000fea0003c00000 */
        /* <DEDUP_REMOVED lines=11> */
.L_x_22337:
[----:B------:R-:W-:Y:S05]  /*1980*/  BSYNC.RECONVERGENT B1 ;  /* 0x0000000000017941 */ /* 0x000fea0003800200 */
.L_x_22335:
        /* <DEDUP_REMOVED lines=36> */
.L_x_22339:
        /* <DEDUP_REMOVED lines=17> */
.L_x_22340:
[----:B------:R-:W-:Y:S05]  /*1ce0*/  BSYNC.RECONVERGENT B1 ;  /* 0x0000000000017941 */ /* 0x000fea0003800200 */
.L_x_22338:
        /* <DEDUP_REMOVED lines=10> */
.L_x_22316:
        /* <DEDUP_REMOVED lines=36> */
.L_x_22344:
[----:B------:R-:W-:Y:S01]  /*1fd0*/  MOV R29, R14 ;  /* 0x0000000e001d7202 */ /* 0x000fe20000000f00 */
[----:B------:R-:W-:Y:S01]  /*1fe0*/  IMAD.MOV.U32 R26, RZ, RZ, R15 ;  /* 0x000000ffff1a7224 */ /* 0x000fe200078e000f */
[----:B------:R-:W-:Y:S01]  /*1ff0*/  MOV R13, R16 ;  /* 0x00000010000d7202 */ /* 0x000fe20000000f00 */
[----:B------:R-:W-:Y:S01]  /*2000*/  IMAD.MOV.U32 R12, RZ, RZ, R17 ;  /* 0x000000ffff0c7224 */ /* 0x000fe200078e0011 */
[----:B------:R-:W-:-:S07]  /*2010*/  MOV R11, 0x2030 ;  /* 0x00002030000b7802 */ /* 0x000fce0000000f00 */
[----:B------:R-:W-:Y:S05]  /*2020*/  CALL.REL.NOINC `($__internal_484_$__cuda_sm20_div_s64) ;  /* 0x0000004c00047944 */ /* 0x000fea0003c00000 */
        /* <DEDUP_REMOVED lines=9> */
.L_x_22345:
[----:B------:R-:W-:Y:S05]  /*20c0*/  BSYNC.RECONVERGENT B1 ;  /* 0x0000000000017941 */ /* 0x000fea0003800200 */
.L_x_22343:
        /* <DEDUP_REMOVED lines=36> */
.L_x_22347:
        /* <DEDUP_REMOVED lines=17> */
.L_x_22348:
[----:B------:R-:W-:Y:S05]  /*2420*/  BSYNC.RECONVERGENT B1 ;  /* 0x0000000000017941 */ /* 0x000fea0003800200 */
.L_x_22346:
        /* <DEDUP_REMOVED lines=38> */
.L_x_22350:
        /* <DEDUP_REMOVED lines=16> */
.L_x_22351:
[----:B------:R-:W-:Y:S05]  /*2790*/  BSYNC.RECONVERGENT B1 ;  /* 0x0000000000017941 */ /* 0x000fea0003800200 */
.L_x_22349:
        /* <DEDUP_REMOVED lines=36> */
.L_x_22353:
        /* <DEDUP_REMOVED lines=16> */
.L_x_22354:
[----:B------:R-:W-:Y:S05]  /*2ae0*/  BSYNC.RECONVERGENT B1 ;  /* 0x0000000000017941 */ /* 0x000fea0003800200 */
.L_x_22352:
[----:B------:R-:W-:Y:S01]  /*2af0*/  IMAD R5, R5, R38, RZ ;  /* 0x0000002605057224 */ /* 0x000fe200078e02ff */
[----:B------:R-:W-:Y:S01]  /*2b00*/  IADD3 R9, PT, PT, R9, -0x2, RZ ;  /* 0xfffffffe09097810 */ /* 0x000fe20007ffe0ff */
[----:B------:R-:W-:Y:S02]  /*2b10*/  IMAD.MOV.U32 R34, RZ, RZ, R20 ;  /* 0x000000ffff227224 */ /* 0x000fe400078e0014 */
[-C--:B------:R-:W-:Y:S02]  /*2b20*/  IMAD R5, R39, R10.reuse, R5 ;  /* 0x0000000a27057224 */ /* 0x080fe400078e0205 */
[----:B------:R-:W-:-:S04]  /*2b30*/  IMAD.WIDE.U32 R34, R38, R10, R34 ;  /* 0x0000000a26227225 */ /* 0x000fc800078e0022 */
[----:B------:R-:W-:Y:S01]  /*2b40*/  IMAD.IADD R6, R35, 0x1, R5 ;  /* 0x0000000123067824 */ /* 0x000fe200078e0205 */
[----:B------:R-:W-:-:S07]  /*2b50*/  MOV R5, R34 ;  /* 0x0000002200057202 */ /* 0x000fce0000000f00 */
.L_x_22342:
        /* <DEDUP_REMOVED lines=31> */
.L_x_22356:
[----:B------:R-:W-:Y:S01]  /*2d50*/  IMAD.MOV.U32 R20, RZ, RZ, R14 ;  /* 0x000000ffff147224 */ /* 0x000fe200078e000e */
[----:B------:R-:W-:Y:S01]  /*2d60*/  MOV R24, R15 ;  /* 0x0000000f00187202 */ /* 0x000fe20000000f00 */
[----:B------:R-:W-:Y:S01]  /*2d70*/  IMAD.MOV.U32 R21, RZ, RZ, R16 ;  /* 0x000000ffff157224 */ /* 0x000fe200078e0010 */
[----:B------:R-:W-:Y:S02]  /*2d80*/  MOV R22, R17 ;  /* 0x0000001100167202 */ /* 0x000fe40000000f00 */
[----:B------:R-:W-:-:S07]  /*2d90*/  MOV R23, 0x2db0 ;  /* 0x00002db000177802 */ /* 0x000fce0000000f00 */
[----:B------:R-:W-:Y:S05]  /*2da0*/  CALL.REL.NOINC `($__internal_485_$__cuda_sm20_rem_s64) ;  /* 0x0000004000f47944 */ /* 0x000fea0003c00000 */
[----:B------:R-:W-:Y:S01]  /*2db0*/  IMAD.MOV.U32 R10, RZ, RZ, R12 ;  /* 0x000000ffff0a7224 */ /* 0x000fe200078e000c */
[----:B------:R-:W-:-:S07]  /*2dc0*/  MOV R11, R13 ;  /* 0x0000000d000b7202 */ /* 0x000fce0000000f00 */
.L_x_22357:
[----:B------:R-:W-:Y:S05]  /*2dd0*/  BSYNC.RECONVERGENT B1 ;  /* 0x0000000000017941 */ /* 0x000fea0003800200 */
.L_x_22355:
        /* <DEDUP_REMOVED lines=33> */
.L_x_22359:
[----:B------:R-:W-:Y:S01]  /*2ff0*/  MOV R21, R16 ;  /* 0x0000001000157202 */ /* 0x000fe20000000f00 */
[----:B------:R-:W-:Y:S01]  /*3000*/  IMAD.MOV.U32 R22, RZ, RZ, R17 ;  /* 0x000000ffff167224 */ /* 0x000fe200078e0011 */
[----:B------:R-:W-:Y:S01]  /*3010*/  MOV R20, R7 ;  /* 0x0000000700147202 */ /* 0x000fe20000000f00 */
[----:B------:R-:W-:Y:S01]  /*3020*/  IMAD.MOV.U32 R24, RZ, RZ, R8 ;  /* 0x000000ffff187224 */ /* 0x000fe200078e0008 */
[----:B------:R-:W-:-:S07]  /*3030*/  MOV R23, 0x3050 ;  /* 0x0000305000177802 */ /* 0x000fce0000000f00 */
[----:B------:R-:W-:Y:S05]  /*3040*/  CALL.REL.NOINC `($__internal_485_$__cuda_sm20_rem_s64) ;  /* 0x00000040004c7944 */ /* 0x000fea0003c00000 */
[----:B------:R-:W-:Y:S01]  /*3050*/  MOV R8, R12 ;  /* 0x0000000c00087202 */ /* 0x000fe20000000f00 */
[----:B------:R-:W-:-:S07]  /*3060*/  IMAD.MOV.U32 R9, RZ, RZ, R13 ;  /* 0x000000ffff097224 */ /* 0x000fce00078e000d */
.L_x_22360:
[----:B------:R-:W-:Y:S05]  /*3070*/  BSYNC.RECONVERGENT B1 ;  /* 0x0000000000017941 */ /* 0x000fea0003800200 */
.L_x_22358:
[----:B------:R-:W-:Y:S01]  /*3080*/  MOV R10, R5 ;  /* 0x00000005000a7202 */ /* 0x000fe20000000f00 */
[----:B------:R-:W-:Y:S02]  /*3090*/  IMAD R7, R9, R18, RZ ;  /* 0x0000001209077224 */ /* 0x000fe400078e02ff */
[----:B------:R-:W-:Y:S02]  /*30a0*/  IMAD.MOV.U32 R11, RZ, RZ, R6 ;  /* 0x000000ffff0b7224 */ /* 0x000fe400078e0006 */
[-C--:B------:R-:W-:Y:S02]  /*30b0*/  IMAD R7, R19, R8.reuse, R7 ;  /* 0x0000000813077224 */ /* 0x080fe400078e0207 */
[----:B------:R-:W-:-:S04]  /*30c0*/  IMAD.WIDE.U32 R10, R18, R8, R10 ;  /* 0x00000008120a7225 */ /* 0x000fc800078e000a */
[----:B------:R-:W-:Y:S01]  /*30d0*/  IMAD.MOV.U32 R5, RZ, RZ, R10 ;  /* 0x000000ffff057224 */ /* 0x000fe200078e000a */
[----:B------:R-:W-:-:S07]  /*30e0*/  IADD3 R6, PT, PT, R11, R7, RZ ;  /* 0x000000070b067210 */ /* 0x000fce0007ffe0ff */
.L_x_22315:
        /* <DEDUP_REMOVED lines=10> */
.L_x_22314:
        /* <DEDUP_REMOVED lines=20> */
.L_x_22388:
        /* <DEDUP_REMOVED lines=33> */
.L_x_22365:
[----:B------:R-:W-:Y:S01]  /*34e0*/  IMAD.MOV.U32 R29, RZ, RZ, R15 ;  /* 0x000000ffff1d7224 */ /* 0x000fe200078e000f */
[----:B------:R-:W-:Y:S01]  /*34f0*/  MOV R26, R14 ;  /* 0x0000000e001a7202 */ /* 0x000fe20000000f00 */
[----:B------:R-:W-:Y:S01]  /*3500*/  IMAD.MOV.U32 R13, RZ, RZ, R34 ;  /* 0x000000ffff0d7224 */ /* 0x000fe200078e0022 */
[----:B------:R-:W-:Y:S02]  /*3510*/  MOV R12, R35 ;  /* 0x00000023000c7202 */ /* 0x000fe40000000f00 */
[----:B------:R-:W-:-:S07]  /*3520*/  MOV R11, 0x3540 ;  /* 0x00003540000b7802 */ /* 0x000fce0000000f00 */
[----:B-123--:R-:W-:Y:S05]  /*3530*/  CALL.REL.NOINC `($__internal_484_$__cuda_sm20_div_s64) ;  /* 0x0000003400c07944 */ /* 0x00efea0003c00000 */
        /* <DEDUP_REMOVED lines=11> */
.L_x_22366:
[----:B------:R-:W-:Y:S05]  /*35f0*/  BSYNC.RECONVERGENT B1 ;  /* 0x0000000000017941 */ /* 0x000fea0003800200 */
.L_x_22364:
        /* <DEDUP_REMOVED lines=39> */
.L_x_22368:
[----:B------:R-:W-:Y:S01]  /*3870*/  IMAD.MOV.U32 R29, RZ, RZ, R34 ;  /* 0x000000ffff1d7224 */ /* 0x000fe200078e0022 */
[----:B------:R-:W-:Y:S01]  /*3880*/  MOV R26, R35 ;  /* 0x00000023001a7202 */ /* 0x000fe20000000f00 */
[----:B------:R-:W-:Y:S01]  /*3890*/  IMAD.MOV.U32 R13, RZ, RZ, R36 ;  /* 0x000000ffff0d7224 */ /* 0x000fe200078e0024 */
[----:B------:R-:W-:Y:S02]  /*38a0*/  MOV R12, R37 ;  /* 0x00000025000c7202 */ /* 0x000fe40000000f00 */
[----:B------:R-:W-:-:S07]  /*38b0*/  MOV R11, 0x38d0 ;  /* 0x000038d0000b7802 */ /* 0x000fce0000000f00 */
[----:B-1----:R-:W-:Y:S05]  /*38c0*/  CALL.REL.NOINC `($__internal_484_$__cuda_sm20_div_s64) ;  /* 0x0000003000dc7944 */ /* 0x002fea0003c00000 */
        /* <DEDUP_REMOVED lines=11> */
.L_x_22369:
[----:B------:R-:W-:Y:S05]  /*3980*/  BSYNC.RECONVERGENT B1 ;  /* 0x0000000000017941 */ /* 0x000fea0003800200 */
.L_x_22367:
        /* <DEDUP_REMOVED lines=38> */
.L_x_22371:
[----:B------:R-:W-:Y:S01]  /*3bf0*/  MOV R29, R34 ;  /* 0x00000022001d7202 */ /* 0x000fe20000000f00 */
[----:B------:R-:W-:Y:S01]  /*3c00*/  IMAD.MOV.U32 R26, RZ, RZ, R35 ;  /* 0x000000ffff1a7224 */ /* 0x000fe200078e0023 */
[----:B------:R-:W-:Y:S01]  /*3c10*/  MOV R13, R36 ;  /* 0x00000024000d7202 */ /* 0x000fe20000000f00 */
[----:B------:R-:W-:Y:S01]  /*3c20*/  IMAD.MOV.U32 R12, RZ, RZ, R37 ;  /* 0x000000ffff0c7224 */ /* 0x000fe200078e0025 */
[----:B------:R-:W-:-:S07]  /*3c30*/  MOV R11, 0x3c50 ;  /* 0x00003c50000b7802 */ /* 0x000fce0000000f00 */
[----:B-1----:R-:W-:Y:S05]  /*3c40*/  CALL.REL.NOINC `($__internal_484_$__cuda_sm20_div_s64) ;  /* 0x0000002c00fc7944 */ /* 0x002fea0003c00000 */
        /* <DEDUP_REMOVED lines=11> */
.L_x_22372:
[----:B------:R-:W-:Y:S05]  /*3d00*/  BSYNC.RECONVERGENT B1 ;  /* 0x0000000000017941 */ /* 0x000fea0003800200 */
.L_x_22370:
        /* <DEDUP_REMOVED lines=38> */
.L_x_22374:
        /* <DEDUP_REMOVED lines=17> */
.L_x_22375:
[----:B------:R-:W-:Y:S05]  /*4080*/  BSYNC.RECONVERGENT B1 ;  /* 0x0000000000017941 */ /* 0x000fea0003800200 */
.L_x_22373:
        /* <DEDUP_REMOVED lines=39> */
.L_x_22377:
        /* <DEDUP_REMOVED lines=17> */
.L_x_22378:
[----:B------:R-:W-:Y:S05]  /*4410*/  BSYNC.RECONVERGENT B1 ;  /* 0x0000000000017941 */ /* 0x000fea0003800200 */
.L_x_22376:
        /* <DEDUP_REMOVED lines=38> */
.L_x_22380:
        /* <DEDUP_REMOVED lines=17> */
.L_x_22381:
[----:B------:R-:W-:Y:S05]  /*4790*/  BSYNC.RECONVERGENT B1 ;  /* 0x0000000000017941 */ /* 0x000fea0003800200 */
.L_x_22379:
        /* <DEDUP_REMOVED lines=38> */
.L_x_22383:
        /* <DEDUP_REMOVED lines=17> */
.L_x_22384:
[----:B------:R-:W-:Y:S05]  /*4b10*/  BSYNC.RECONVERGENT B1 ;  /* 0x0000000000017941 */ /* 0x000fea0003800200 */
.L_x_22382:
        /* <DEDUP_REMOVED lines=36> */
.L_x_22386:
        /* <DEDUP_REMOVED lines=17> */
.L_x_22387:
[----:B------:R-:W-:Y:S05]  /*4e70*/  BSYNC.RECONVERGENT B1 ;  /* 0x0000000000017941 */ /* 0x000fea0003800200 */
.L_x_22385:
        /* <DEDUP_REMOVED lines=12> */
.L_x_22363:
        /* <DEDUP_REMOVED lines=35> */
.L_x_22391:
        /* <DEDUP_REMOVED lines=17> */
.L_x_22392:
[----:B------:R-:W-:Y:S05]  /*5280*/  BSYNC.RECONVERGENT B1 ;  /* 0x0000000000017941 */ /* 0x000fea0003800200 */
.L_x_22390:
        /* <DEDUP_REMOVED lines=41> */
.L_x_22394:
[----:B------:R-:W-:Y:S01]  /*5520*/  MOV R29, R18 ;  /* 0x00000012001d7202 */ /* 0x000fe20000000f00 */
[----:B------:R-:W-:Y:S01]  /*5530*/  IMAD.MOV.U32 R13, RZ, RZ, R16 ;  /* 0x000000ffff0d7224 */ /* 0x000fe200078e0010 */
[----:B------:R-:W-:Y:S02]  /*5540*/  MOV R26, R19 ;  /* 0x00000013001a7202 */ /* 0x000fe40000000f00 */
[----:B------:R-:W-:Y:S02]  /*5550*/  MOV R12, R17 ;  /* 0x00000011000c7202 */ /* 0x000fe40000000f00 */
[----:B------:R-:W-:-:S07]  /*5560*/  MOV R11, 0x5580 ;  /* 0x00005580000b7802 */ /* 0x000fce0000000f00 */
[----:B------:R-:W-:Y:S05]  /*5570*/  CALL.REL.NOINC `($__internal_484_$__cuda_sm20_div_s64) ;  /* 0x0000001400b07944 */ /* 0x000fea0003c00000 */
        /* <DEDUP_REMOVED lines=11> */
.L_x_22395:
[----:B------:R-:W-:Y:S05]  /*5630*/  BSYNC.RECONVERGENT B1 ;  /* 0x0000000000017941 */ /* 0x000fea0003800200 */
.L_x_22393:
        /* <DEDUP_REMOVED lines=40> */
.L_x_22397:
[----:B------:R-:W-:Y:S01]  /*58c0*/  MOV R29, R18 ;  /* 0x00000012001d7202 */ /* 0x000fe20000000f00 */
[----:B------:R-:W-:Y:S01]  /*58d0*/  IMAD.MOV.U32 R26, RZ, RZ, R19 ;  /* 0x000000ffff1a7224 */ /* 0x000fe200078e0013 */
[----:B------:R-:W-:Y:S02]  /*58e0*/  MOV R13, R20 ;  /* 0x00000014000d7202 */ /* 0x000fe40000000f00 */
[----:B------:R-:W-:Y:S02]  /*58f0*/  MOV R12, R21 ;  /* 0x00000015000c7202 */ /* 0x000fe40000000f00 */
[----:B------:R-:W-:-:S07]  /*5900*/  MOV R11, 0x5920 ;  /* 0x00005920000b7802 */ /* 0x000fce0000000f00 */
[----:B------:R-:W-:Y:S05]  /*5910*/  CALL.REL.NOINC `($__internal_484_$__cuda_sm20_div_s64) ;  /* 0x0000001000c87944 */ /* 0x000fea0003c00000 */
        /* <DEDUP_REMOVED lines=11> */
.L_x_22398:
[----:B------:R-:W-:Y:S05]  /*59d0*/  BSYNC.RECONVERGENT B1 ;  /* 0x0000000000017941 */ /* 0x000fea0003800200 */
.L_x_22396:
        /* <DEDUP_REMOVED lines=39> */
.L_x_22400:
[----:B------:R-:W-:Y:S01]  /*5c50*/  MOV R29, R18 ;  /* 0x00000012001d7202 */ /* 0x000fe20000000f00 */
[----:B------:R-:W-:Y:S01]  /*5c60*/  IMAD.MOV.U32 R26, RZ, RZ, R19 ;  /* 0x000000ffff1a7224 */ /* 0x000fe200078e0013 */
[----:B------:R-:W-:Y:S02]  /*5c70*/  MOV R13, R20 ;  /* 0x00000014000d7202 */ /* 0x000fe40000000f00 */
[----:B------:R-:W-:Y:S02]  /*5c80*/  MOV R12, R21 ;  /* 0x00000015000c7202 */ /* 0x000fe40000000f00 */
[----:B------:R-:W-:-:S07]  /*5c90*/  MOV R11, 0x5cb0 ;  /* 0x00005cb0000b7802 */ /* 0x000fce0000000f00 */
[----:B------:R-:W-:Y:S05]  /*5ca0*/  CALL.REL.NOINC `($__internal_484_$__cuda_sm20_div_s64) ;  /* 0x0000000c00e47944 */ /* 0x000fea0003c00000 */
        /* <DEDUP_REMOVED lines=11> */
.L_x_22401:
[----:B------:R-:W-:Y:S05]  /*5d60*/  BSYNC.RECONVERGENT B1 ;  /* 0x0000000000017941 */ /* 0x000fea0003800200 */
.L_x_22399:
        /* <DEDUP_REMOVED lines=10> */
.L_x_22389:
        /* <DEDUP_REMOVED lines=34> */
.L_x_22404:
        /* <DEDUP_REMOVED lines=17> */
.L_x_22405:
[----:B------:R-:W-:Y:S05]  /*6140*/  BSYNC.RECONVERGENT B1 ;  /* 0x0000000000017941 */ /* 0x000fea0003800200 */
.L_x_22403:
        /* <DEDUP_REMOVED lines=41> */
.L_x_22407:
        /* <DEDUP_REMOVED lines=17> */
.L_x_22408:
[----:B------:R-:W-:Y:S05]  /*64f0*/  BSYNC.RECONVERGENT B1 ;  /* 0x0000000000017941 */ /* 0x000fea0003800200 */
.L_x_22406:
        /* <DEDUP_REMOVED lines=10> */
.L_x_22402:
        /* <DEDUP_REMOVED lines=31> */
.L_x_22410:
[----:B------:R-:W-:Y:S01]  /*6790*/  MOV R21, R10 ;  /* 0x0000000a00157202 */ /* 0x000fe20000000f00 */
[----:B------:R-:W-:Y:S01]  /*67a0*/  IMAD.MOV.U32 R20, RZ, RZ, R15 ;  /* 0x000000ffff147224 */ /* 0x000fe200078e000f */
[----:B------:R-:W-:Y:S02]  /*67b0*/  MOV R22, R11 ;  /* 0x0000000b00167202 */ /* 0x000fe40000000f00 */
[----:B------:R-:W-:Y:S02]  /*67c0*/  MOV R24, R14 ;  /* 0x0000000e00187202 */ /* 0x000fe40000000f00 */
[----:B------:R-:W-:-:S07]  /*67d0*/  MOV R23, 0x67f0 ;  /* 0x000067f000177802 */ /* 0x000fce0000000f00 */
[----:B------:R-:W-:Y:S05]  /*67e0*/  CALL.REL.NOINC `($__internal_485_$__cuda_sm20_rem_s64) ;  /* 0x0000000800647944 */ /* 0x000fea0003c00000 */
[----:B------:R-:W-:Y:S01]  /*67f0*/  MOV R10, R12 ;  /* 0x0000000c000a7202 */ /* 0x000fe20000000f00 */
[----:B------:R-:W-:-:S07]  /*6800*/  IMAD.MOV.U32 R11, RZ, RZ, R13 ;  /* 0x000000ffff0b7224 */ /* 0x000fce00078e000d */
.L_x_22411:
[----:B------:R-:W-:Y:S05]  /*6810*/  BSYNC.RECONVERGENT B1 ;  /* 0x0000000000017941 */ /* 0x000fea0003800200 */
.L_x_22409:
        /* <DEDUP_REMOVED lines=10> */
.L_x_22362:
[----:B------:R-:W0:Y:S02]  /*68c0*/  LDCU.64 UR4, c[0x0][0x388] ;  /* 0x00007100ff0477ac */ /* 0x000e240008000a00 */
[----:B0-----:R-:W-:-:S04]  /*68d0*/  LEA R8, P0, R7, UR4, 0x3 ;  /* 0x0000000407087c11 */ /* 0x001fc8000f8018ff */
[----:B------:R-:W-:-:S05]  /*68e0*/  LEA.HI.X R9, R7, UR5, R6, 0x3, P0 ;  /* 0x0000000507097c11 */ /* 0x000fca00080f1c06 */
[----:B------:R-:W2:Y:S04]  /*68f0*/  LDG.E.64 R6, desc[UR6][R8.64] ;  /* 0x0000000608067981 */ /* 0x000ea8000c1e1b00 */
[----:B--2---:R0:W-:Y:S02]  /*6900*/  STS.64 [R3], R6 ;  /* 0x0000000603007388 */ /* 0x0041e40000000a00 */
.L_x_22361:
[----:B------:R-:W-:Y:S05]  /*6910*/  BSYNC.RECONVERGENT B0 ;  /* 0x0000000000007941 */ /* 0x000fea0003800200 */
.L_x_22313:
[----:B------:R-:W-:Y:S01]  /*6920*/  BAR.SYNC.DEFER_BLOCKING 0x0 ;  /* 0x0000000000007b1d */ /* 0x000fe20000010000 */
[----:B------:R-:W-:Y:S02]  /*6930*/  ISETP.GE.U32.AND P0, PT, R4, 0x42, PT ;  /* 0x000000420400780c */ /* 0x000fe40003f06070 */
[----:B------:R-:W-:-:S11]  /*6940*/  ISETP.GT.U32.AND P1, PT, R2, 0x1f, PT ;  /* 0x0000001f0200780c */ /* 0x000fd60003f24070 */
[----:B------:R-:W-:Y:S05]  /*6950*/  @!P0 BRA `(.L_x_22412) ;  /* 0x00000000002c8947 */ /* 0x000fea0003800000 */
.L_x_22413:
        /* <DEDUP_REMOVED lines=11> */
.L_x_22412:
        /* <DEDUP_REMOVED lines=35> */
        .weak           $__internal_484_$__cuda_sm20_div_s64
        .type           $__internal_484_$__cuda_sm20_div_s64,@function
        .size           $__internal_484_$__cuda_sm20_div_s64,($__internal_485_$__cuda_sm20_rem_s64 - $__internal_484_$__cuda_sm20_div_s64)
$__internal_484_$__cuda_sm20_div_s64:
        /* <DEDUP_REMOVED lines=83> */
[----:B------:R-:W-:Y:S05]  /*7170*/  RET.REL.NODEC R12 `(uncontiguous_sum_f64) ;  /* 0xffffff8c0ca07950 */ /* 0x000fea0003c3ffff */
        .weak           $__internal_485_$__cuda_sm20_rem_s64
        .type           $__internal_485_$__cuda_sm20_rem_s64,@function
        .size           $__internal_485_$__cuda_sm20_rem_s64,(.L_x_32688 - $__internal_485_$__cuda_sm20_rem_s64)
$__internal_485_$__cuda_sm20_rem_s64:
        /* <DEDUP_REMOVED lines=77> */
[----:B------:R-:W-:Y:S06]  /*7650*/  RET.REL.NODEC R10 `(uncontiguous_sum_f64) ;  /* 0xffffff880a687950 */ /* 0x000fec0003c3ffff */
.L_x_22414:
        /* <DEDUP_REMOVED lines=10> */
.L_x_32688:


//--------------------- .text.contiguous_sum_f64  --------------------------
	.section	.text.contiguous_sum_f64,"ax",@progbits
	.align	128
        .global         contiguous_sum_f64
        .type           contiguous_sum_f64,@function
        .size           contiguous_sum_f64,(.L_x_33390 - contiguous_sum_f64)
        .other          contiguous_sum_f64,@"STO_CUDA_ENTRY STV_DEFAULT"
contiguous_sum_f64:
.text.contiguous_sum_f64:
        /* <DEDUP_REMOVED lines=27> */
[----:B--2---:R-:W-:-:S07]  /*01b0*/  @!P0 DADD R6, R4, R6 ;  /* 0x0000000004068229 */ /* 0x004fce0000000006 */
        /* <DEDUP_REMOVED lines=10> */
.L_x_22416:
[----:B------:R-:W-:Y:S05]  /*0260*/  BSYNC.RECONVERGENT B0 ;  /* 0x0000000000007941 */ /* 0x000fea0003800200 */
.L_x_22415:
[----:B------:R-:W-:Y:S06]  /*0270*/  BAR.SYNC.DEFER_BLOCKING 0x0 ;  /* 0x0000000000007b1d */ /* 0x000fec0000010000 */
[----:B------:R-:W-:Y:S05]  /*0280*/  @!P2 BRA `(.L_x_22417) ;  /* 0x00000000002ca947 */ /* 0x000fea0003800000 */
.L_x_22418:
[----:B------:R-:W-:-:S04]  /*0290*/  SHF.R.U32.HI R8, RZ, 0x1, R10 ;  /* 0x00000001ff087819 */ /* 0x000fc8000001160a */
[----:B------:R-:W-:-:S13]  /*02a0*/  ISETP.GE.U32.AND P0, PT, R2, R8, PT ;  /* 0x000000080200720c */ /* 0x000fda0003f06070 */
[----:B0-----:R-:W-:Y:S01]  /*02b0*/  @!P0 IMAD R6, R8, 0x8, R3 ;  /* 0x0000000808068824 */ /* 0x001fe200078e0203 */
[----:B-1----:R-:W-:Y:S05]  /*02c0*/  @!P0 LDS.64 R4, [R3] ;  /* 0x0000000003048984 */ /* 0x002fea0000000a00 */
[----:B------:R-:W0:Y:S02]  /*02d0*/  @!P0 LDS.64 R6, [R6] ;  /* 0x0000000006068984 */ /* 0x000e240000000a00 */
[----:B0-----:R-:W-:-:S07]  /*02e0*/  @!P0 DADD R4, R4, R6 ;  /* 0x0000000004048229 */ /* 0x001fce0000000006 */
[----:B------:R2:W-:Y:S01]  /*02f0*/  @!P0 STS.64 [R3], R4 ;  /* 0x0000000403008388 */ /* 0x0005e20000000a00 */
[----:B------:R-:W-:Y:S01]  /*0300*/  BAR.SYNC.DEFER_BLOCKING 0x0 ;  /* 0x0000000000007b1d */ /* 0x000fe20000010000 */
[----:B------:R-:W-:Y:S01]  /*0310*/  ISETP.GT.U32.AND P0, PT, R10, 0x83, PT ;  /* 0x000000830a00780c */ /* 0x000fe20003f04070 */
[----:B------:R-:W-:-:S12]  /*0320*/  IMAD.MOV.U32 R10, RZ, RZ, R8 ;  /* 0x000000ffff0a7224 */ /* 0x000fd800078e0008 */
[----:B--2---:R-:W-:Y:S05]  /*0330*/  @P0 BRA `(.L_x_22418) ;  /* 0xfffffffc00d40947 */ /* 0x004fea000383ffff */
.L_x_22417:
[----:B------:R-:W-:Y:S05]  /*0340*/  @P1 EXIT ;  /* 0x000000000000194d */ /* 0x000fea0003800000 */
[----:B-1----:R-:W-:Y:S01]  /*0350*/  LDS.64 R4, [R3] ;  /* 0x0000000003047984 */ /* 0x002fe20000000a00 */
[----:B------:R-:W-:-:S03]  /*0360*/  ISETP.NE.AND P0, PT, R2, RZ, PT ;  /* 0x000000ff0200720c */ /* 0x000fc60003f05270 */
[----:B0-----:R-:W0:Y:S02]  /*0370*/  LDS.64 R6, [R3+0x100] ;  /* 0x0001000003067984 */ /* 0x001e240000000a00 */
        /* <DEDUP_REMOVED lines=31> */
.L_x_22419:
        /* <DEDUP_REMOVED lines=9> */
.L_x_33390:


//--------------------- .text.contiguous_sum33_f32 --------------------------
	.section	.text.contiguous_sum33_f32,"ax",@progbits
	.align	128
        .global         contiguous_sum33_f32
        .type           contiguous_sum33_f32,@function
        .size           contiguous_sum33_f32,(.L_x_33391 - contiguous_sum33_f32)
        .other          contiguous_sum33_f32,@"STO_CUDA_ENTRY STV_DEFAULT"
contiguous_sum33_f32:
.text.contiguous_sum33_f32:
        /* <DEDUP_REMOVED lines=50> */
.L_x_22422:
        /* <DEDUP_REMOVED lines=21> */
[----:B-1----:R-:W-:Y:S01]  /*0470*/  FADD R12, R12, R7 ;  /* 0x000000070c0c7221 */ /* 0x002fe20000000000 */
[----:B--2---:R-:W-:-:S03]  /*0480*/  IMAD R11, R14, 0x20, R11 ;  /* 0x000000200e0b7824 */ /* 0x004fc600078e020b */
[----:B0-----:R-:W-:-:S04]  /*0490*/  FADD R12, R12, R13 ;  /* 0x0000000d0c0c7221 */ /* 0x001fc80000000000 */
[----:B---3--:R-:W-:-:S04]  /*04a0*/  FADD R12, R12, R17 ;  /* 0x000000110c0c7221 */ /* 0x008fc80000000000 */
[----:B----4-:R-:W-:-:S04]  /*04b0*/  FADD R12, R12, R15 ;  /* 0x0000000f0c0c7221 */ /* 0x010fc80000000000 */
[----:B-----5:R-:W-:-:S04]  /*04c0*/  FADD R12, R12, R19 ;  /* 0x000000130c0c7221 */ /* 0x020fc80000000000 */
[----:B------:R-:W-:-:S04]  /*04d0*/  FADD R12, R12, R23 ;  /* 0x000000170c0c7221 */ /* 0x000fc80000000000 */
[----:B------:R-:W-:-:S04]  /*04e0*/  FADD R12, R12, R21 ;  /* 0x000000150c0c7221 */ /* 0x000fc80000000000 */
[----:B------:R-:W-:Y:S01]  /*04f0*/  FADD R7, R12, R25 ;  /* 0x000000190c077221 */ /* 0x000fe20000000000 */
[----:B------:R-:W-:Y:S06]  /*0500*/  @P0 BRA `(.L_x_22422) ;  /* 0xfffffffc00840947 */ /* 0x000fec000383ffff */
[----:B------:R-:W-:-:S07]  /*0510*/  IADD3 R9, PT, PT, R9, 0x1, RZ ;  /* 0x0000000109097810 */ /* 0x000fce0007ffe0ff */
.L_x_22421:
        /* <DEDUP_REMOVED lines=17> */
[----:B-1----:R-:W-:-:S04]  /*0630*/  FADD R6, R7, R6 ;  /* 0x0000000607067221 */ /* 0x002fc80000000000 */
[----:B0-----:R-:W-:-:S04]  /*0640*/  FADD R6, R6, R13 ;  /* 0x0000000d06067221 */ /* 0x001fc80000000000 */
[----:B--2---:R-:W-:-:S04]  /*0650*/  FADD R6, R6, R15 ;  /* 0x0000000f06067221 */ /* 0x004fc80000000000 */
[----:B---3--:R-:W-:-:S07]  /*0660*/  FADD R7, R6, R17 ;  /* 0x0000001106077221 */ /* 0x008fce0000000000 */
.L_x_22424:
        /* <DEDUP_REMOVED lines=12> */
[----:B-1----:R-:W-:-:S04]  /*0730*/  FADD R6, R7, R6 ;  /* 0x0000000607067221 */ /* 0x002fc80000000000 */
[----:B0-----:R-:W-:-:S07]  /*0740*/  FADD R7, R6, R13 ;  /* 0x0000000d06077221 */ /* 0x001fce0000000000 */
.L_x_22425:
[----:B------:R-:W-:-:S05]  /*0750*/  @!P1 IMAD R9, R9, UR8, RZ ;  /* 0x0000000809099c24 */ /* 0x000fca000f8e02ff */
[----:B------:R-:W-:-:S05]  /*0760*/  @!P1 LEA R9, R9, R0, 0x2 ;  /* 0x0000000009099211 */ /* 0x000fca00078e10ff */
[----:B------:R-:W1:Y:S02]  /*0770*/  @!P1 LDS R6, [R9] ;  /* 0x0000000009069984 */ /* 0x000e640000000800 */
[----:B-1----:R-:W-:-:S07]  /*0780*/  @!P1 FADD R7, R7, R6 ;  /* 0x0000000607079221 */ /* 0x002fce0000000000 */
.L_x_22423:
[----:B-1----:R2:W-:Y:S02]  /*0790*/  STS [R0], R7 ;  /* 0x0000000700007388 */ /* 0x0025e40000000800 */
.L_x_22420:
        /* <DEDUP_REMOVED lines=8> */
.L_x_22426:
        /* <DEDUP_REMOVED lines=14> */
.L_x_33391:


//--------------------- .text.contiguous_sum3_f32 --------------------------
	.section	.text.contiguous_sum3_f32,"ax",@progbits
	.align	128
        .global         contiguous_sum3_f32
        .type           contiguous_sum3_f32,@function
        .size           contiguous_sum3_f32,(.L_x_32690 - contiguous_sum3_f32)
        .other          contiguous_sum3_f32,@"STO_CUDA_ENTRY STV_DEFAULT"
contiguous_sum3_f32:
.text.contiguous_sum3_f32:
        /* <DEDUP_REMOVED lines=43> */
.L_x_22445:
        /* <DEDUP_REMOVED lines=27> */
.L_x_22429:
[----:B------:R-:W-:Y:S01]  /*0460*/  MOV R30, R32 ;  /* 0x00000020001e7202 */ /* 0x000fe20000000f00 */
[----:B------:R-:W-:Y:S01]  /*0470*/  IMAD.MOV.U32 R0, RZ, RZ, R36 ;  /* 0x000000ffff007224 */ /* 0x000fe200078e0024 */
[----:B------:R-:W-:Y:S02]  /*0480*/  MOV R3, R37 ;  /* 0x0000002500037202 */ /* 0x000fe40000000f00 */
[----:B------:R-:W-:-:S07]  /*0490*/  MOV R8, 0x4b0 ;  /* 0x000004b000087802 */ /* 0x000fce0000000f00 */
[----:B01-3--:R-:W-:Y:S05]  /*04a0*/  CALL.REL.NOINC `($__internal_486_$__cuda_sm20_div_s64) ;  /* 0x0000003000c87944 */ /* 0x00bfea0003c00000 */
        /* <DEDUP_REMOVED lines=9> */
.L_x_22430:
        /* <DEDUP_REMOVED lines=33> */
.L_x_22431:
[----:B------:R-:W-:Y:S01]  /*0750*/  IMAD.MOV.U32 R0, RZ, RZ, R36 ;  /* 0x000000ffff007224 */ /* 0x000fe200078e0024 */
[----:B------:R-:W-:Y:S02]  /*0760*/  MOV R3, R37 ;  /* 0x0000002500037202 */ /* 0x000fe40000000f00 */
[----:B------:R-:W-:-:S07]  /*0770*/  MOV R8, 0x790 ;  /* 0x0000079000087802 */ /* 0x000fce0000000f00 */
[----:B---3--:R-:W-:Y:S05]  /*0780*/  CALL.REL.NOINC `($__internal_486_$__cuda_sm20_div_s64) ;  /* 0x0000003000107944 */ /* 0x008fea0003c00000 */
        /* <DEDUP_REMOVED lines=10> */
.L_x_22432:
        /* <DEDUP_REMOVED lines=34> */
.L_x_22433:
[----:B------:R-:W-:Y:S01]  /*0a50*/  IMAD.MOV.U32 R30, RZ, RZ, R28 ;  /* 0x000000ffff1e7224 */ /* 0x000fe200078e001c */
[----:B------:R-:W-:Y:S01]  /*0a60*/  MOV R0, R36 ;  /* 0x0000002400007202 */ /* 0x000fe20000000f00 */
[----:B------:R-:W-:Y:S01]  /*0a70*/  IMAD.MOV.U32 R3, RZ, RZ, R37 ;  /* 0x000000ffff037224 */ /* 0x000fe200078e0025 */
[----:B------:R-:W-:-:S07]  /*0a80*/  MOV R8, 0xaa0 ;  /* 0x00000aa000087802 */ /* 0x000fce0000000f00 */
[----:B---3--:R-:W-:Y:S05]  /*0a90*/  CALL.REL.NOINC `($__internal_486_$__cuda_sm20_div_s64) ;  /* 0x0000002c004c7944 */ /* 0x008fea0003c00000 */
        /* <DEDUP_REMOVED lines=10> */
.L_x_22434:
        /* <DEDUP_REMOVED lines=33> */
.L_x_22435:
[----:B------:R-:W-:Y:S01]  /*0d50*/  IMAD.MOV.U32 R0, RZ, RZ, R36 ;  /* 0x000000ffff007224 */ /* 0x000fe200078e0024 */
[----:B------:R-:W-:Y:S02]  /*0d60*/  MOV R3, R37 ;  /* 0x0000002500037202 */ /* 0x000fe40000000f00 */
[----:B------:R-:W-:-:S07]  /*0d70*/  MOV R8, 0xd90 ;  /* 0x00000d9000087802 */ /* 0x000fce0000000f00 */
[----:B---3--:R-:W-:Y:S05]  /*0d80*/  CALL.REL.NOINC `($__internal_486_$__cuda_sm20_div_s64) ;  /* 0x0000002800907944 */ /* 0x008fea0003c00000 */
        /* <DEDUP_REMOVED lines=9> */
.L_x_22436:
        /* <DEDUP_REMOVED lines=34> */
.L_x_22437:
[----:B------:R-:W-:Y:S01]  /*1040*/  MOV R30, R28 ;  /* 0x0000001c001e7202 */ /* 0x000fe20000000f00 */
        /* <DEDUP_REMOVED lines=13> */
.L_x_22438:
        /* <DEDUP_REMOVED lines=34> */
.L_x_22439:
        /* <DEDUP_REMOVED lines=14> */
.L_x_22440:
        /* <DEDUP_REMOVED lines=34> */
.L_x_22441:
[----:B------:R-:W-:Y:S01]  /*1640*/  MOV R30, R28 ;  /* 0x0000001c001e7202 */ /* 0x000fe20000000f00 */
        /* <DEDUP_REMOVED lines=14> */
.L_x_22442:
        /* <DEDUP_REMOVED lines=34> */
.L_x_22443:
[----:B------:R-:W-:Y:S01]  /*1950*/  IMAD.MOV.U32 R0, RZ, RZ, R36 ;  /* 0x000000ffff007224 */ /* 0x000fe200078e0024 */
[----:B------:R-:W-:Y:S02]  /*1960*/  MOV R3, R37 ;  /* 0x0000002500037202 */ /* 0x000fe40000000f00 */
[----:B------:R-:W-:-:S07]  /*1970*/  MOV R8, 0x1990 ;  /* 0x0000199000087802 */ /* 0x000fce0000000f00 */
[----:B---3--:R-:W-:Y:S05]  /*1980*/  CALL.REL.NOINC `($__internal_486_$__cuda_sm20_div_s64) ;  /* 0x0000001c00907944 */ /* 0x008fea0003c00000 */
        /* <DEDUP_REMOVED lines=9> */
.L_x_22444:
        /* <DEDUP_REMOVED lines=13> */
.L_x_22428:
        /* <DEDUP_REMOVED lines=33> */
.L_x_22447:
[----:B------:R-:W-:Y:S01]  /*1d00*/  MOV R30, R32 ;  /* 0x00000020001e7202 */ /* 0x000fe20000000f00 */
[----:B------:R-:W-:Y:S01]  /*1d10*/  IMAD.MOV.U32 R3, RZ, RZ, R17 ;  /* 0x000000ffff037224 */ /* 0x000fe200078e0011 */
[----:B------:R-:W-:Y:S02]  /*1d20*/  MOV R0, R16 ;  /* 0x0000001000007202 */ /* 0x000fe40000000f00 */
[----:B------:R-:W-:-:S07]  /*1d30*/  MOV R8, 0x1d50 ;  /* 0x00001d5000087802 */ /* 0x000fce0000000f00 */
[----:B------:R-:W-:Y:S05]  /*1d40*/  CALL.REL.NOINC `($__internal_486_$__cuda_sm20_div_s64) ;  /* 0x0000001800a07944 */ /* 0x000fea0003c00000 */
        /* <DEDUP_REMOVED lines=9> */
.L_x_22448:
        /* <DEDUP_REMOVED lines=35> */
.L_x_22449:
[----:B------:R-:W-:Y:S01]  /*2010*/  MOV R0, R18 ;  /* 0x0000001200007202 */ /* 0x000fe20000000f00 */
[----:B------:R-:W-:Y:S01]  /*2020*/  IMAD.MOV.U32 R3, RZ, RZ, R19 ;  /* 0x000000ffff037224 */ /* 0x000fe200078e0013 */
        /* <DEDUP_REMOVED lines=11> */
.L_x_22450:
        /* <DEDUP_REMOVED lines=36> */
.L_x_22451:
[----:B------:R-:W-:Y:S01]  /*2320*/  IMAD.MOV.U32 R30, RZ, RZ, R20 ;  /* 0x000000ffff1e7224 */ /* 0x000fe200078e0014 */
[----:B------:R-:W-:Y:S02]  /*2330*/  MOV R0, R18 ;  /* 0x0000001200007202 */ /* 0x000fe40000000f00 */
[----:B------:R-:W-:Y:S02]  /*2340*/  MOV R3, R19 ;  /* 0x0000001300037202 */ /* 0x000fe40000000f00 */
[----:B------:R-:W-:-:S07]  /*2350*/  MOV R8, 0x2370 ;  /* 0x0000237000087802 */ /* 0x000fce0000000f00 */
[----:B------:R-:W-:Y:S05]  /*2360*/  CALL.REL.NOINC `($__internal_486_$__cuda_sm20_div_s64) ;  /* 0x0000001400187944 */ /* 0x000fea0003c00000 */
        /* <DEDUP_REMOVED lines=10> */
.L_x_22452:
        /* <DEDUP_REMOVED lines=37> */
.L_x_22453:
[----:B------:R-:W-:Y:S02]  /*2660*/  MOV R0, R18 ;  /* 0x0000001200007202 */ /* 0x000fe40000000f00 */
[----:B------:R-:W-:Y:S02]  /*2670*/  MOV R3, R19 ;  /* 0x0000001300037202 */ /* 0x000fe40000000f00 */
[----:B------:R-:W-:-:S07]  /*2680*/  MOV R8, 0x26a0 ;  /* 0x000026a000087802 */ /* 0x000fce0000000f00 */
[----:B------:R-:W-:Y:S05]  /*2690*/  CALL.REL.NOINC `($__internal_486_$__cuda_sm20_div_s64) ;  /* 0x00000010004c7944 */ /* 0x000fea0003c00000 */
        /* <DEDUP_REMOVED lines=8> */
.L_x_22454:
        /* <DEDUP_REMOVED lines=10> */
.L_x_22446:
        /* <DEDUP_REMOVED lines=31> */
.L_x_22456:
[----:B------:R-:W-:Y:S01]  /*29b0*/  MOV R30, R32 ;  /* 0x00000020001e7202 */ /* 0x000fe20000000f00 */
[----:B------:R-:W-:Y:S01]  /*29c0*/  IMAD.MOV.U32 R0, RZ, RZ, R16 ;  /* 0x000000ffff007224 */ /* 0x000fe200078e0010 */
[----:B------:R-:W-:Y:S02]  /*29d0*/  MOV R3, R17 ;  /* 0x0000001100037202 */ /* 0x000fe40000000f00 */
[----:B------:R-:W-:-:S07]  /*29e0*/  MOV R8, 0x2a00 ;  /* 0x00002a0000087802 */ /* 0x000fce0000000f00 */
[----:B------:R-:W-:Y:S05]  /*29f0*/  CALL.REL.NOINC `($__internal_486_$__cuda_sm20_div_s64) ;  /* 0x0000000c00747944 */ /* 0x000fea0003c00000 */
        /* <DEDUP_REMOVED lines=9> */
.L_x_22457:
        /* <DEDUP_REMOVED lines=36> */
.L_x_22458:
        /* <DEDUP_REMOVED lines=12> */
.L_x_22459:
        /* <DEDUP_REMOVED lines=10> */
.L_x_22455:
        /* <DEDUP_REMOVED lines=29> */
.L_x_22460:
[----:B------:R-:W-:-:S07]  /*3000*/  MOV R0, 0x3020 ;  /* 0x0000302000007802 */ /* 0x000fce0000000f00 */
[----:B------:R-:W-:Y:S05]  /*3010*/  CALL.REL.NOINC `($__internal_487_$__cuda_sm20_rem_s64) ;  /* 0x0000000c00387944 */ /* 0x000fea0003c00000 */
[----:B------:R-:W-:Y:S02]  /*3020*/  MOV R8, R3 ;  /* 0x0000000300087202 */ /* 0x000fe40000000f00 */
[----:B------:R-:W-:-:S07]  /*3030*/  MOV R9, R10 ;  /* 0x0000000a00097202 */ /* 0x000fce0000000f00 */
.L_x_22461:
[----:B------:R-:W0:Y:S02]  /*3040*/  LDC.64 R10, c[0x0][0x398] ;  /* 0x0000e600ff0a7b82 */ /* 0x000e240000000a00 */
[----:B0-----:R-:W-:-:S06]  /*3050*/  IMAD.WIDE.U32 R2, R2, 0x8, R10 ;  /* 0x0000000802027825 */ /* 0x001fcc00078e000a */
[----:B------:R-:W2:Y:S02]  /*3060*/  LDG.E.64 R2, desc[UR10][R2.64] ;  /* 0x0000000a02027981 */ /* 0x000ea4000c1e1b00 */
[-C--:B--2---:R-:W-:Y:S02]  /*3070*/  IMAD R11, R3, R8.reuse, RZ ;  /* 0x00000008030b7224 */ /* 0x084fe400078e02ff */
[----:B------:R-:W-:-:S04]  /*3080*/  IMAD.WIDE.U32 R28, R2, R8, R28 ;  /* 0x00000008021c7225 */ /* 0x000fc800078e001c */
[----:B------:R-:W-:-:S04]  /*3090*/  IMAD R11, R2, R9, R11 ;  /* 0x00000009020b7224 */ /* 0x000fc800078e020b */
[----:B------:R-:W-:-:S07]  /*30a0*/  IMAD.IADD R29, R29, 0x1, R11 ;  /* 0x000000011d1d7824 */ /* 0x000fce00078e020b */
.L_x_22427:
        /* <DEDUP_REMOVED lines=33> */
.L_x_22464:
        /* <DEDUP_REMOVED lines=20> */
[----:B-1----:R-:W-:-:S02]  /*3400*/  FADD R8, R8, R3 ;  /* 0x0000000308087221 */ /* 0x002fc40000000000 */
[----:B------:R-:W1:Y:S02]  /*3410*/  LDC R3, c[0x0][0x360] ;  /* 0x0000d800ff037b82 */ /* 0x000e640000000800 */
[----:B--2---:R-:W-:-:S04]  /*3420*/  FADD R8, R8, R9 ;  /* 0x0000000908087221 */ /* 0x004fc80000000000 */
[----:B---3--:R-:W-:-:S04]  /*3430*/  FADD R8, R8, R13 ;  /* 0x0000000d08087221 */ /* 0x008fc80000000000 */
[----:B----4-:R-:W-:-:S04]  /*3440*/  FADD R8, R8, R11 ;  /* 0x0000000b08087221 */ /* 0x010fc80000000000 */
[----:B-----5:R-:W-:Y:S01]  /*3450*/  FADD R8, R8, R17 ;  /* 0x0000001108087221 */ /* 0x020fe20000000000 */
[----:B-1----:R-:W-:-:S03]  /*3460*/  LEA R6, R3, R6, 0x5 ;  /* 0x0000000603067211 */ /* 0x002fc600078e28ff */
[----:B0-----:R-:W-:-:S04]  /*3470*/  FADD R8, R8, R19 ;  /* 0x0000001308087221 */ /* 0x001fc80000000000 */
[----:B------:R-:W-:-:S04]  /*3480*/  FADD R8, R8, R21 ;  /* 0x0000001508087221 */ /* 0x000fc80000000000 */
[----:B------:R-:W-:Y:S01]  /*3490*/  FADD R3, R8, R23 ;  /* 0x0000001708037221 */ /* 0x000fe20000000000 */
[----:B------:R-:W-:Y:S06]  /*34a0*/  @P0 BRA `(.L_x_22464) ;  /* 0xfffffffc00840947 */ /* 0x000fec000383ffff */
[----:B------:R-:W-:-:S07]  /*34b0*/  IADD3 R4, PT, PT, R7, 0x1, RZ ;  /* 0x0000000107047810 */ /* 0x000fce0007ffe0ff */
.L_x_22463:
        /* <DEDUP_REMOVED lines=17> */
[----:B-1----:R-:W-:-:S04]  /*35d0*/  FADD R2, R3, R2 ;  /* 0x0000000203027221 */ /* 0x002fc80000000000 */
[----:B--2---:R-:W-:-:S04]  /*35e0*/  FADD R2, R2, R9 ;  /* 0x0000000902027221 */ /* 0x004fc80000000000 */
[----:B---3--:R-:W-:-:S04]  /*35f0*/  FADD R2, R2, R11 ;  /* 0x0000000b02027221 */ /* 0x008fc80000000000 */
[----:B----4-:R-:W-:-:S07]  /*3600*/  FADD R3, R2, R13 ;  /* 0x0000000d02037221 */ /* 0x010fce0000000000 */
.L_x_22466:
        /* <DEDUP_REMOVED lines=12> */
[----:B-1----:R-:W-:-:S04]  /*36d0*/  FADD R2, R3, R2 ;  /* 0x0000000203027221 */ /* 0x002fc80000000000 */
[----:B--2---:R-:W-:-:S07]  /*36e0*/  FADD R3, R2, R7 ;  /* 0x0000000702037221 */ /* 0x004fce0000000000 */
.L_x_22467:
[----:B------:R-:W-:-:S05]  /*36f0*/  @!P1 IMAD R5, R4, UR7, RZ ;  /* 0x0000000704059c24 */ /* 0x000fca000f8e02ff */
[----:B------:R-:W-:-:S05]  /*3700*/  @!P1 LEA R5, R5, R0, 0x2 ;  /* 0x0000000005059211 */ /* 0x000fca00078e10ff */
[----:B------:R-:W1:Y:S02]  /*3710*/  @!P1 LDS R2, [R5] ;  /* 0x0000000005029984 */ /* 0x000e640000000800 */
[----:B-1----:R-:W-:-:S07]  /*3720*/  @!P1 FADD R3, R3, R2 ;  /* 0x0000000203039221 */ /* 0x002fce0000000000 */
.L_x_22465:
[----:B-1----:R1:W-:Y:S02]  /*3730*/  STS [R0], R3 ;  /* 0x0000000300007388 */ /* 0x0023e40000000800 */
.L_x_22462:
        /* <DEDUP_REMOVED lines=9> */
        .weak           $__internal_486_$__cuda_sm20_div_s64
        .type           $__internal_486_$__cuda_sm20_div_s64,@function
        .size           $__internal_486_$__cuda_sm20_div_s64,($__internal_487_$__cuda_sm20_rem_s64 - $__internal_486_$__cuda_sm20_div_s64)
$__internal_486_$__cuda_sm20_div_s64:
        /* <DEDUP_REMOVED lines=82> */
[----:B------:R-:W-:Y:S06]  /*3cf0*/  RET.REL.NODEC R8 `(contiguous_sum3_f32) ;  /* 0xffffffc008c07950 */ /* 0x000fec0003c3ffff */
        .weak           $__internal_487_$__cuda_sm20_rem_s64
        .type           $__internal_487_$__cuda_sm20_rem_s64,@function
        .size           $__internal_487_$__cuda_sm20_rem_s64,(.L_x_32690 - $__internal_487_$__cuda_sm20_rem_s64)
$__internal_487_$__cuda_sm20_rem_s64:
        /* <DEDUP_REMOVED lines=66> */
[----:B------:R-:W-:Y:S06]  /*4120*/  RET.REL.NODEC R8 `(contiguous_sum3_f32) ;  /* 0xffffffbc08b47950 */ /* 0x000fec0003c3ffff */
.L_x_22468:
        /* <DEDUP_REMOVED lines=13> */
.L_x_32690:


//--------------------- .text.contiguous_sum22_f32 --------------------------
	.section	.text.contiguous_sum22_f32,"ax",@progbits
	.align	128
        .global         contiguous_sum22_f32
        .type           contiguous_sum22_f32,@function
        .size           contiguous_sum22_f32,(.L_x_33393 - contiguous_sum22_f32)
        .other          contiguous_sum22_f32,@"STO_CUDA_ENTRY STV_DEFAULT"
contiguous_sum22_f32:
.text.contiguous_sum22_f32:
        /* <DEDUP_REMOVED lines=34> */
[----:B--2---:R-:W-:-:S05]  /*0220*/  @!P0 FADD R7, R8, R13 ;  /* 0x0000000d08078221 */ /* 0x004fca0000000000 */
        /* <DEDUP_REMOVED lines=14> */
.L_x_22470:
[----:B------:R-:W-:Y:S05]  /*0310*/  BSYNC.RECONVERGENT B0 ;  /* 0x0000000000007941 */ /* 0x000fea0003800200 */
.L_x_22469:
[----:B------:R-:W-:Y:S06]  /*0320*/  BAR.SYNC.DEFER_BLOCKING 0x0 ;  /* 0x0000000000007b1d */ /* 0x000fec0000010000 */
[----:B------:R-:W-:Y:S05]  /*0330*/  @!P1 BRA `(.L_x_22471) ;  /* 0x00000000002c9947 */ /* 0x000fea0003800000 */
.L_x_22472:
[----:B------:R-:W-:-:S04]  /*0340*/  SHF.R.U32.HI R9, RZ, 0x1, R3 ;  /* 0x00000001ff097819 */ /* 0x000fc80000011603 */
[----:B------:R-:W-:-:S13]  /*0350*/  ISETP.GE.U32.AND P0, PT, R0, R9, PT ;  /* 0x000000090000720c */ /* 0x000fda0003f06070 */
[----:B------:R-:W-:Y:S01]  /*0360*/  @!P0 IMAD R5, R9, 0x4, R2 ;  /* 0x0000000409058824 */ /* 0x000fe200078e0202 */
[----:B------:R-:W-:Y:S05]  /*0370*/  @!P0 LDS R4, [R2] ;  /* 0x0000000002048984 */ /* 0x000fea0000000800 */
[----:B------:R-:W0:Y:S02]  /*0380*/  @!P0 LDS R5, [R5] ;  /* 0x0000000005058984 */ /* 0x000e240000000800 */
[----:B01----:R-:W-:-:S05]  /*0390*/  @!P0 FADD R7, R4, R5 ;  /* 0x0000000504078221 */ /* 0x003fca0000000000 */
[----:B------:R2:W-:Y:S01]  /*03a0*/  @!P0 STS [R2], R7 ;  /* 0x0000000702008388 */ /* 0x0005e20000000800 */
[----:B------:R-:W-:Y:S01]  /*03b0*/  BAR.SYNC.DEFER_BLOCKING 0x0 ;  /* 0x0000000000007b1d */ /* 0x000fe20000010000 */
[----:B------:R-:W-:Y:S02]  /*03c0*/  ISETP.GT.U32.AND P0, PT, R3, 0x83, PT ;  /* 0x000000830300780c */ /* 0x000fe40003f04070 */
[----:B------:R-:W-:-:S11]  /*03d0*/  MOV R3, R9 ;  /* 0x0000000900037202 */ /* 0x000fd60000000f00 */
[----:B--2---:R-:W-:Y:S05]  /*03e0*/  @P0 BRA `(.L_x_22472) ;  /* 0xfffffffc00d40947 */ /* 0x004fea000383ffff */
.L_x_22471:
[----:B------:R-:W-:Y:S05]  /*03f0*/  @P2 EXIT ;  /* 0x000000000000294d */ /* 0x000fea0003800000 */
[----:B------:R-:W-:Y:S01]  /*0400*/  LDS R3, [R2] ;  /* 0x0000000002037984 */ /* 0x000fe20000000800 */
[----:B------:R-:W-:-:S03]  /*0410*/  ISETP.NE.AND P0, PT, R0, RZ, PT ;  /* 0x000000ff0000720c */ /* 0x000fc60003f05270 */
[----:B------:R-:W2:Y:S02]  /*0420*/  LDS R4, [R2+0x80] ;  /* 0x0000800002047984 */ /* 0x000ea40000000800 */
[----:B--2---:R-:W-:-:S05]  /*0430*/  FADD R3, R3, R4 ;  /* 0x0000000403037221 */ /* 0x004fca0000000000 */
[----:B------:R-:W-:Y:S04]  /*0440*/  STS [R2], R3 ;  /* 0x0000000302007388 */ /* 0x000fe80000000800 */
[----:B------:R-:W-:Y:S04]  /*0450*/  LDS R4, [R2] ;  /* 0x0000000002047984 */ /* 0x000fe80000000800 */
[----:B------:R-:W2:Y:S02]  /*0460*/  LDS R5, [R2+0x40] ;  /* 0x0000400002057984 */ /* 0x000ea40000000800 */
[----:B--2---:R-:W-:-:S05]  /*0470*/  FADD R5, R4, R5 ;  /* 0x0000000504057221 */ /* 0x004fca0000000000 */
[----:B------:R-:W-:Y:S04]  /*0480*/  STS [R2], R5 ;  /* 0x0000000502007388 */ /* 0x000fe80000000800 */
[----:B------:R-:W-:Y:S04]  /*0490*/  LDS R4, [R2] ;  /* 0x0000000002047984 */ /* 0x000fe80000000800 */
[----:B01----:R-:W0:Y:S02]  /*04a0*/  LDS R7, [R2+0x20] ;  /* 0x0000200002077984 */ /* 0x003e240000000800 */
[----:B0-----:R-:W-:-:S05]  /*04b0*/  FADD R7, R4, R7 ;  /* 0x0000000704077221 */ /* 0x001fca0000000000 */
[----:B------:R-:W-:Y:S04]  /*04c0*/  STS [R2], R7 ;  /* 0x0000000702007388 */ /* 0x000fe80000000800 */
[----:B------:R-:W-:Y:S04]  /*04d0*/  LDS R4, [R2] ;  /* 0x0000000002047984 */ /* 0x000fe80000000800 */
[----:B------:R-:W0:Y:S02]  /*04e0*/  LDS R9, [R2+0x10] ;  /* 0x0000100002097984 */ /* 0x000e240000000800 */
        /* <DEDUP_REMOVED lines=28> */
.L_x_22473:
        /* <DEDUP_REMOVED lines=13> */
.L_x_33393:


//--------------------- .text.contiguous_sum2_f32 --------------------------
	.section	.text.contiguous_sum2_f32,"ax",@progbits
	.align	128
        .global         contiguous_sum2_f32
        .type           contiguous_sum2_f32,@function
        .size           contiguous_sum2_f32,(.L_x_32692 - contiguous_sum2_f32)
        .other          contiguous_sum2_f32,@"STO_CUDA_ENTRY STV_DEFAULT"
contiguous_sum2_f32:
.text.contiguous_sum2_f32:
        /* <DEDUP_REMOVED lines=46> */
.L_x_22502:
        /* <DEDUP_REMOVED lines=32> */
.L_x_22479:
[----:B------:R-:W-:Y:S01]  /*04e0*/  MOV R26, R6 ;  /* 0x00000006001a7202 */ /* 0x000fe20000000f00 */
[----:B------:R-:W-:Y:S01]  /*04f0*/  IMAD.MOV.U32 R13, RZ, RZ, R7 ;  /* 0x000000ffff0d7224 */ /* 0x000fe200078e0007 */
[----:B------:R-:W-:Y:S01]  /*0500*/  MOV R14, R34 ;  /* 0x00000022000e7202 */ /* 0x000fe20000000f00 */
[----:B------:R-:W-:Y:S01]  /*0510*/  IMAD.MOV.U32 R11, RZ, RZ, R35 ;  /* 0x000000ffff0b7224 */ /* 0x000fe200078e0023 */
[----:B------:R-:W-:-:S07]  /*0520*/  MOV R12, 0x540 ;  /* 0x00000540000c7802 */ /* 0x000fce0000000f00 */
[----:B-1----:R-:W-:Y:S05]  /*0530*/  CALL.REL.NOINC `($__internal_488_$__cuda_sm20_div_s64) ;  /* 0x0000006400587944 */ /* 0x002fea0003c00000 */
        /* <DEDUP_REMOVED lines=9> */
.L_x_22480:
[----:B------:R-:W-:Y:S05]  /*05d0*/  BSYNC.RECONVERGENT B1 ;  /* 0x0000000000017941 */ /* 0x000fea0003800200 */
.L_x_22478:
        /* <DEDUP_REMOVED lines=34> */
.L_x_22482:
[----:B------:R-:W-:Y:S01]  /*0800*/  IMAD.MOV.U32 R26, RZ, RZ, R20 ;  /* 0x000000ffff1a7224 */ /* 0x000fe200078e0014 */
[----:B------:R-:W-:Y:S01]  /*0810*/  MOV R13, R9 ;  /* 0x00000009000d7202 */ /* 0x000fe20000000f00 */
[----:B------:R-:W-:Y:S01]  /*0820*/  IMAD.MOV.U32 R14, RZ, RZ, R34 ;  /* 0x000000ffff0e7224 */ /* 0x000fe200078e0022 */
[----:B------:R-:W-:Y:S02]  /*0830*/  MOV R11, R35 ;  /* 0x00000023000b7202 */ /* 0x000fe40000000f00 */
[----:B------:R-:W-:-:S07]  /*0840*/  MOV R12, 0x860 ;  /* 0x00000860000c7802 */ /* 0x000fce0000000f00 */
[----:B------:R-:W-:Y:S05]  /*0850*/  CALL.REL.NOINC `($__internal_488_$__cuda_sm20_div_s64) ;  /* 0x0000006000907944 */ /* 0x000fea0003c00000 */
        /* <DEDUP_REMOVED lines=9> */
.L_x_22483:
[----:B------:R-:W-:Y:S05]  /*08f0*/  BSYNC.RECONVERGENT B1 ;  /* 0x0000000000017941 */ /* 0x000fea0003800200 */
.L_x_22481:
        /* <DEDUP_REMOVED lines=33> */
.L_x_22485:
[----:B------:R-:W-:Y:S01]  /*0b10*/  IMAD.MOV.U32 R26, RZ, RZ, R36 ;  /* 0x000000ffff1a7224 */ /* 0x000fe200078e0024 */
[----:B------:R-:W-:Y:S01]  /*0b20*/  MOV R13, R37 ;  /* 0x00000025000d7202 */ /* 0x000fe20000000f00 */
[----:B------:R-:W-:Y:S01]  /*0b30*/  IMAD.MOV.U32 R14, RZ, RZ, R20 ;  /* 0x000000ffff0e7224 */ /* 0x000fe200078e0014 */
[----:B------:R-:W-:Y:S02]  /*0b40*/  MOV R11, R21 ;  /* 0x00000015000b7202 */ /* 0x000fe40000000f00 */
[----:B------:R-:W-:-:S07]  /*0b50*/  MOV R12, 0xb70 ;  /* 0x00000b70000c7802 */ /* 0x000fce0000000f00 */
[----:B------:R-:W-:Y:S05]  /*0b60*/  CALL.REL.NOINC `($__internal_488_$__cuda_sm20_div_s64) ;  /* 0x0000005c00cc7944 */ /* 0x000fea0003c00000 */
        /* <DEDUP_REMOVED lines=10> */
.L_x_22486:
[----:B------:R-:W-:Y:S05]  /*0c10*/  BSYNC.RECONVERGENT B1 ;  /* 0x0000000000017941 */ /* 0x000fea0003800200 */
.L_x_22484:
        /* <DEDUP_REMOVED lines=35> */
.L_x_22488:
[----:B------:R-:W-:Y:S01]  /*0e50*/  MOV R26, R34 ;  /* 0x00000022001a7202 */ /* 0x000fe20000000f00 */
[----:B------:R-:W-:Y:S01]  /*0e60*/  IMAD.MOV.U32 R13, RZ, RZ, R35 ;  /* 0x000000ffff0d7224 */ /* 0x000fe200078e0023 */
[----:B------:R-:W-:Y:S01]  /*0e70*/  MOV R14, R20 ;  /* 0x00000014000e7202 */ /* 0x000fe20000000f00 */
[----:B------:R-:W-:Y:S01]  /*0e80*/  IMAD.MOV.U32 R11, RZ, RZ, R21 ;  /* 0x000000ffff0b7224 */ /* 0x000fe200078e0015 */
[----:B------:R-:W-:-:S07]  /*0e90*/  MOV R12, 0xeb0 ;  /* 0x00000eb0000c7802 */ /* 0x000fce0000000f00 */
[----:B------:R-:W-:Y:S05]  /*0ea0*/  CALL.REL.NOINC `($__internal_488_$__cuda_sm20_div_s64) ;  /* 0x0000005800fc7944 */ /* 0x000fea0003c00000 */
        /* <DEDUP_REMOVED lines=11> */
.L_x_22489:
[----:B------:R-:W-:Y:S05]  /*0f60*/  BSYNC.RECONVERGENT B1 ;  /* 0x0000000000017941 */ /* 0x000fea0003800200 */
.L_x_22487:
        /* <DEDUP_REMOVED lines=36> */
.L_x_22491:
        /* <DEDUP_REMOVED lines=16> */
.L_x_22492:
[----:B------:R-:W-:Y:S05]  /*12b0*/  BSYNC.RECONVERGENT B1 ;  /* 0x0000000000017941 */ /* 0x000fea0003800200 */
.L_x_22490:
        /* <DEDUP_REMOVED lines=35> */
.L_x_22494:
        /* <DEDUP_REMOVED lines=17> */
.L_x_22495:
[----:B------:R-:W-:Y:S05]  /*1600*/  BSYNC.RECONVERGENT B1 ;  /* 0x0000000000017941 */ /* 0x000fea0003800200 */
.L_x_22493:
        /* <DEDUP_REMOVED lines=35> */
.L_x_22497:
        /* <DEDUP_REMOVED lines=16> */
.L_x_22498:
[----:B------:R-:W-:Y:S05]  /*1940*/  BSYNC.RECONVERGENT B1 ;  /* 0x0000000000017941 */ /* 0x000fea0003800200 */
.L_x_22496:
        /* <DEDUP_REMOVED lines=35> */
.L_x_22500:
        /* <DEDUP_REMOVED lines=16> */
.L_x_22501:
[----:B------:R-:W-:Y:S05]  /*1c80*/  BSYNC.RECONVERGENT B1 ;  /* 0x0000000000017941 */ /* 0x000fea0003800200 */
.L_x_22499:
        /* <DEDUP_REMOVED lines=8> */
.L_x_22477:
        /* <DEDUP_REMOVED lines=36> */
.L_x_22505:
[----:B------:R-:W-:Y:S01]  /*1f50*/  MOV R26, R6 ;  /* 0x00000006001a7202 */ /* 0x000fe20000000f00 */
[----:B------:R-:W-:Y:S01]  /*1f60*/  IMAD.MOV.U32 R13, RZ, RZ, R7 ;  /* 0x000000ffff0d7224 */ /* 0x000fe200078e0007 */
[----:B------:R-:W-:Y:S01]  /*1f70*/  MOV R14, R16 ;  /* 0x00000010000e7202 */ /* 0x000fe20000000f00 */
[----:B------:R-:W-:Y:S01]  /*1f80*/  IMAD.MOV.U32 R11, RZ, RZ, R17 ;  /* 0x000000ffff0b7224 */ /* 0x000fe200078e0011 */
[----:B------:R-:W-:-:S07]  /*1f90*/  MOV R12, 0x1fb0 ;  /* 0x00001fb0000c7802 */ /* 0x000fce0000000f00 */
[----:B------:R-:W-:Y:S05]  /*1fa0*/  CALL.REL.NOINC `($__internal_488_$__cuda_sm20_div_s64) ;  /* 0x0000004800bc7944 */ /* 0x000fea0003c00000 */
        /* <DEDUP_REMOVED lines=9> */
.L_x_22506:
[----:B------:R-:W-:Y:S05]  /*2040*/  BSYNC.RECONVERGENT B1 ;  /* 0x0000000000017941 */ /* 0x000fea0003800200 */
.L_x_22504:
        /* <DEDUP_REMOVED lines=34> */
.L_x_22508:
        /* <DEDUP_REMOVED lines=17> */
.L_x_22509:
[----:B------:R-:W-:Y:S05]  /*2380*/  BSYNC.RECONVERGENT B1 ;  /* 0x0000000000017941 */ /* 0x000fea0003800200 */
.L_x_22507:
        /* <DEDUP_REMOVED lines=36> */
.L_x_22511:
        /* <DEDUP_REMOVED lines=16> */
.L_x_22512:
[----:B------:R-:W-:Y:S05]  /*26d0*/  BSYNC.RECONVERGENT B1 ;  /* 0x0000000000017941 */ /* 0x000fea0003800200 */
.L_x_22510:
        /* <DEDUP_REMOVED lines=35> */
.L_x_22514:
[----:B------:R-:W-:Y:S01]  /*2910*/  MOV R26, R18 ;  /* 0x00000012001a7202 */ /* 0x000fe20000000f00 */
[----:B------:R-:W-:Y:S01]  /*2920*/  IMAD.MOV.U32 R13, RZ, RZ, R19 ;  /* 0x000000ffff0d7224 */ /* 0x000fe200078e0013 */
[----:B------:R-:W-:Y:S01]  /*2930*/  MOV R14, R16 ;  /* 0x00000010000e7202 */ /* 0x000fe20000000f00 */
[----:B------:R-:W-:Y:S01]  /*2940*/  IMAD.MOV.U32 R11, RZ, RZ, R17 ;  /* 0x000000ffff0b7224 */ /* 0x000fe200078e0011 */
[----:B------:R-:W-:-:S07]  /*2950*/  MOV R12, 0x2970 ;  /* 0x00002970000c7802 */ /* 0x000fce0000000f00 */
[----:B------:R-:W-:Y:S05]  /*2960*/  CALL.REL.NOINC `($__internal_488_$__cuda_sm20_div_s64) ;  /* 0x00000040004c7944 */ /* 0x000fea0003c00000 */
        /* <DEDUP_REMOVED lines=10> */
.L_x_22515:
[----:B------:R-:W-:Y:S05]  /*2a10*/  BSYNC.RECONVERGENT B1 ;  /* 0x0000000000017941 */ /* 0x000fea0003800200 */
.L_x_22513:
[----:B------:R-:W-:Y:S01]  /*2a20*/  MOV R36, R22 ;  /* 0x0000001600247202 */ /* 0x000fe20000000f00 */
[----:B------:R-:W-:Y:S02]  /*2a30*/  IMAD R11, R11, R38, RZ ;  /* 0x000000260b0b7224 */ /* 0x000fe400078e02ff */
[----:B------:R-:W-:Y:S02]  /*2a40*/  VIADD R8, R8, 0xfffffffe ;  /* 0xfffffffe08087836 */ /* 0x000fe40000000000 */
[----:B------:R-:W-:-:S04]  /*2a50*/  IMAD.WIDE.U32 R22, R38, R10, R36 ;  /* 0x0000000a26167225 */ /* 0x000fc800078e0024 */
[----:B------:R-:W-:-:S05]  /*2a60*/  IMAD R11, R39, R10, R11 ;  /* 0x0000000a270b7224 */ /* 0x000fca00078e020b */
[----:B------:R-:W-:-:S07]  /*2a70*/  IADD3 R23, PT, PT, R23, R11, RZ ;  /* 0x0000000b17177210 */ /* 0x000fce0007ffe0ff */
.L_x_22503:
        /* <DEDUP_REMOVED lines=30> */
.L_x_22517:
[----:B------:R-:W-:Y:S01]  /*2c60*/  MOV R18, R6 ;  /* 0x0000000600127202 */ /* 0x000fe20000000f00 */
[----:B------:R-:W-:Y:S01]  /*2c70*/  IMAD.MOV.U32 R19, RZ, RZ, R7 ;  /* 0x000000ffff137224 */ /* 0x000fe200078e0007 */
[----:B------:R-:W-:Y:S01]  /*2c80*/  MOV R24, R10 ;  /* 0x0000000a00187202 */ /* 0x000fe20000000f00 */
[----:B------:R-:W-:Y:S01]  /*2c90*/  IMAD.MOV.U32 R21, RZ, RZ, R11 ;  /* 0x000000ffff157224 */ /* 0x000fe200078e000b */
[----:B------:R-:W-:-:S07]  /*2ca0*/  MOV R26, 0x2cc0 ;  /* 0x00002cc0001a7802 */ /* 0x000fce0000000f00 */
[----:B------:R-:W-:Y:S05]  /*2cb0*/  CALL.REL.NOINC `($__internal_489_$__cuda_sm20_rem_s64) ;  /* 0x0000004000c47944 */ /* 0x000fea0003c00000 */
.L_x_22518:
[----:B------:R-:W-:Y:S05]  /*2cc0*/  BSYNC.RECONVERGENT B1 ;  /* 0x0000000000017941 */ /* 0x000fea0003800200 */
.L_x_22516:
        /* <DEDUP_REMOVED lines=30> */
.L_x_22520:
[----:B------:R-:W-:Y:S01]  /*2eb0*/  MOV R24, R10 ;  /* 0x0000000a00187202 */ /* 0x000fe20000000f00 */
[----:B------:R-:W-:Y:S01]  /*2ec0*/  IMAD.MOV.U32 R21, RZ, RZ, R11 ;  /* 0x000000ffff157224 */ /* 0x000fe200078e000b */
[----:B------:R-:W-:Y:S01]  /*2ed0*/  MOV R18, R20 ;  /* 0x0000001400127202 */ /* 0x000fe20000000f00 */
[----:B------:R-:W-:Y:S01]  /*2ee0*/  IMAD.MOV.U32 R19, RZ, RZ, R9 ;  /* 0x000000ffff137224 */ /* 0x000fe200078e0009 */
[----:B------:R-:W-:-:S07]  /*2ef0*/  MOV R26, 0x2f10 ;  /* 0x00002f10001a7802 */ /* 0x000fce0000000f00 */
[----:B------:R-:W-:Y:S05]  /*2f00*/  CALL.REL.NOINC `($__internal_489_$__cuda_sm20_rem_s64) ;  /* 0x0000004000307944 */ /* 0x000fea0003c00000 */
.L_x_22521:
[----:B------:R-:W-:Y:S05]  /*2f10*/  BSYNC.RECONVERGENT B1 ;  /* 0x0000000000017941 */ /* 0x000fea0003800200 */
.L_x_22519:
[----:B------:R-:W-:Y:S02]  /*2f20*/  IMAD R7, R7, R16, RZ ;  /* 0x0000001007077224 */ /* 0x000fe400078e02ff */
[----:B------:R-:W-:-:S04]  /*2f30*/  IMAD.WIDE.U32 R22, R16, R6, R22 ;  /* 0x0000000610167225 */ /* 0x000fc800078e0016 */
[----:B------:R-:W-:-:S05]  /*2f40*/  IMAD R7, R17, R6, R7 ;  /* 0x0000000611077224 */ /* 0x000fca00078e0207 */
[----:B------:R-:W-:-:S07]  /*2f50*/  IADD3 R23, PT, PT, R23, R7, RZ ;  /* 0x0000000717177210 */ /* 0x000fce0007ffe0ff */
.L_x_22476:
[----:B------:R-:W0:Y:S02]  /*2f60*/  LDCU.64 UR4, c[0x0][0x388] ;  /* 0x00007100ff0477ac */ /* 0x000e240008000a00 */
[----:B0-----:R-:W-:Y:S02]  /*2f70*/  LEA R8, P1, R22, UR4, 0x2 ;  /* 0x0000000416087c11 */ /* 0x001fe4000f8210ff */
[----:B------:R-:W-:Y:S02]  /*2f80*/  LEA R6, P0, R4, UR4, 0x2 ;  /* 0x0000000404067c11 */ /* 0x000fe4000f8010ff */
[----:B------:R-:W-:Y:S02]  /*2f90*/  LEA.HI.X R9, R22, UR5, R23, 0x2, P1 ;  /* 0x0000000516097c11 */ /* 0x000fe400088f1417 */
[----:B------:R-:W-:-:S04]  /*2fa0*/  LEA.HI.X R7, R4, UR5, R5, 0x2, P0 ;  /* 0x0000000504077c11 */ /* 0x000fc800080f1405 */
[----:B------:R-:W2:Y:S04]  /*2fb0*/  LDG.E R9, desc[UR12][R8.64] ;  /* 0x0000000c08097981 */ /* 0x000ea8000c1e1900 */
[----:B------:R-:W2:Y:S02]  /*2fc0*/  LDG.E R6, desc[UR12][R6.64] ;  /* 0x0000000c06067981 */ /* 0x000ea4000c1e1900 */
[----:B--2---:R-:W-:-:S05]  /*2fd0*/  FADD R4, R6, R9 ;  /* 0x0000000906047221 */ /* 0x004fca0000000000 */
[----:B------:R0:W-:Y:S01]  /*2fe0*/  STS [R3], R4 ;  /* 0x0000000403007388 */ /* 0x0001e20000000800 */
[----:B------:R-:W-:Y:S05]  /*2ff0*/  BRA `(.L_x_22522) ;  /* 0x0000003400b87947 */ /* 0x000fea0003800000 */
.L_x_22475:
        /* <DEDUP_REMOVED lines=18> */
.L_x_22549:
        /* <DEDUP_REMOVED lines=30> */
.L_x_22526:
        /* <DEDUP_REMOVED lines=15> */
.L_x_22527:
[----:B------:R-:W-:Y:S05]  /*33f0*/  BSYNC.RECONVERGENT B1 ;  /* 0x0000000000017941 */ /* 0x000fea0003800200 */
.L_x_22525:
        /* <DEDUP_REMOVED lines=39> */
.L_x_22529:
        /* <DEDUP_REMOVED lines=17> */
.L_x_22530:
[----:B------:R-:W-:Y:S05]  /*3780*/  BSYNC.RECONVERGENT B1 ;  /* 0x0000000000017941 */ /* 0x000fea0003800200 */
.L_x_22528:
        /* <DEDUP_REMOVED lines=37> */
.L_x_22532:
        /* <DEDUP_REMOVED lines=17> */
.L_x_22533:
[----:B------:R-:W-:Y:S05]  /*3af0*/  BSYNC.RECONVERGENT B1 ;  /* 0x0000000000017941 */ /* 0x000fea0003800200 */
.L_x_22531:
        /* <DEDUP_REMOVED lines=38> */
.L_x_22535:
[----:B------:R-:W-:Y:S01]  /*3d60*/  IMAD.MOV.U32 R26, RZ, RZ, R20 ;  /* 0x000000ffff1a7224 */ /* 0x000fe200078e0014 */
[----:B------:R-:W-:Y:S01]  /*3d70*/  MOV R13, R21 ;  /* 0x00000015000d7202 */ /* 0x000fe20000000f00 */
[----:B------:R-:W-:Y:S01]  /*3d80*/  IMAD.MOV.U32 R14, RZ, RZ, R36 ;  /* 0x000000ffff0e7224 */ /* 0x000fe200078e0024 */
[----:B------:R-:W-:Y:S02]  /*3d90*/  MOV R11, R37 ;  /* 0x00000025000b7202 */ /* 0x000fe40000000f00 */
[----:B------:R-:W-:-:S07]  /*3da0*/  MOV R12, 0x3dc0 ;  /* 0x00003dc0000c7802 */ /* 0x000fce0000000f00 */
[----:B-1----:R-:W-:Y:S05]  /*3db0*/  CALL.REL.NOINC `($__internal_488_$__cuda_sm20_div_s64) ;  /* 0x0000002c00387944 */ /* 0x002fea0003c00000 */
        /* <DEDUP_REMOVED lines=11> */
.L_x_22536:
[----:B------:R-:W-:Y:S05]  /*3e70*/  BSYNC.RECONVERGENT B1 ;  /* 0x0000000000017941 */ /* 0x000fea0003800200 */
.L_x_22534:
        /* <DEDUP_REMOVED lines=38> */
.L_x_22538:
        /* <DEDUP_REMOVED lines=17> */
.L_x_22539:
[----:B------:R-:W-:Y:S05]  /*41f0*/  BSYNC.RECONVERGENT B1 ;  /* 0x0000000000017941 */ /* 0x000fea0003800200 */
.L_x_22537:
        /* <DEDUP_REMOVED lines=40> */
.L_x_22541:
        /* <DEDUP_REMOVED lines=17> */
.L_x_22542:
[----:B------:R-:W-:Y:S05]  /*4590*/  BSYNC.RECONVERGENT B1 ;  /* 0x0000000000017941 */ /* 0x000fea0003800200 */
.L_x_22540:
        /* <DEDUP_REMOVED lines=40> */
.L_x_22544:
        /* <DEDUP_REMOVED lines=17> */
.L_x_22545:
[----:B------:R-:W-:Y:S05]  /*4930*/  BSYNC.RECONVERGENT B1 ;  /* 0x0000000000017941 */ /* 0x000fea0003800200 */
.L_x_22543:
        /* <DEDUP_REMOVED lines=38> */
.L_x_22547:
[----:B------:R-:W-:Y:S01]  /*4ba0*/  MOV R26, R20 ;  /* 0x00000014001a7202 */ /* 0x000fe20000000f00 */
[----:B------:R-:W-:Y:S01]  /*4bb0*/  IMAD.MOV.U32 R14, RZ, RZ, R22 ;  /* 0x000000ffff0e7224 */ /* 0x000fe200078e0016 */
[----:B------:R-:W-:Y:S02]  /*4bc0*/  MOV R13, R21 ;  /* 0x00000015000d7202 */ /* 0x000fe40000000f00 */
[----:B------:R-:W-:Y:S02]  /*4bd0*/  MOV R11, R23 ;  /* 0x00000017000b7202 */ /* 0x000fe40000000f00 */
[----:B------:R-:W-:-:S07]  /*4be0*/  MOV R12, 0x4c00 ;  /* 0x00004c00000c7802 */ /* 0x000fce0000000f00 */
[----:B-1----:R-:W-:Y:S05]  /*4bf0*/  CALL.REL.NOINC `($__internal_488_$__cuda_sm20_div_s64) ;  /* 0x0000001c00a87944 */ /* 0x002fea0003c00000 */
        /* <DEDUP_REMOVED lines=11> */
.L_x_22548:
[----:B------:R-:W-:Y:S05]  /*4cb0*/  BSYNC.RECONVERGENT B1 ;  /* 0x0000000000017941 */ /* 0x000fea0003800200 */
.L_x_22546:
        /* <DEDUP_REMOVED lines=15> */
.L_x_22524:
        /* <DEDUP_REMOVED lines=37> */
.L_x_22552:
[----:B------:R-:W-:Y:S01]  /*5000*/  MOV R26, R18 ;  /* 0x00000012001a7202 */ /* 0x000fe20000000f00 */
[----:B------:R-:W-:Y:S01]  /*5010*/  IMAD.MOV.U32 R13, RZ, RZ, R19 ;  /* 0x000000ffff0d7224 */ /* 0x000fe200078e0013 */
[----:B------:R-:W-:Y:S02]  /*5020*/  MOV R14, R6 ;  /* 0x00000006000e7202 */ /* 0x000fe40000000f00 */
[----:B------:R-:W-:Y:S02]  /*5030*/  MOV R11, R7 ;  /* 0x00000007000b7202 */ /* 0x000fe40000000f00 */
[----:B------:R-:W-:-:S07]  /*5040*/  MOV R12, 0x5060 ;  /* 0x00005060000c7802 */ /* 0x000fce0000000f00 */
[----:B------:R-:W-:Y:S05]  /*5050*/  CALL.REL.NOINC `($__internal_488_$__cuda_sm20_div_s64) ;  /* 0x0000001800907944 */ /* 0x000fea0003c00000 */
        /* <DEDUP_REMOVED lines=9> */
.L_x_22553:
[----:B------:R-:W-:Y:S05]  /*50f0*/  BSYNC.RECONVERGENT B1 ;  /* 0x0000000000017941 */ /* 0x000fea0003800200 */
.L_x_22551:
        /* <DEDUP_REMOVED lines=39> */
.L_x_22555:
        /* <DEDUP_REMOVED lines=17> */
.L_x_22556:
[----:B------:R-:W-:Y:S05]  /*5480*/  BSYNC.RECONVERGENT B1 ;  /* 0x0000000000017941 */ /* 0x000fea0003800200 */
.L_x_22554:
        /* <DEDUP_REMOVED lines=40> */
.L_x_22558:
[----:B------:R-:W-:Y:S01]  /*5710*/  MOV R26, R18 ;  /* 0x00000012001a7202 */ /* 0x000fe20000000f00 */
[----:B------:R-:W-:Y:S01]  /*5720*/  IMAD.MOV.U32 R14, RZ, RZ, R20 ;  /* 0x000000ffff0e7224 */ /* 0x000fe200078e0014 */
[----:B------:R-:W-:Y:S02]  /*5730*/  MOV R13, R19 ;  /* 0x00000013000d7202 */ /* 0x000fe40000000f00 */
[----:B------:R-:W-:Y:S02]  /*5740*/  MOV R11, R21 ;  /* 0x00000015000b7202 */ /* 0x000fe40000000f00 */
[----:B------:R-:W-:-:S07]  /*5750*/  MOV R12, 0x5770 ;  /* 0x00005770000c7802 */ /* 0x000fce0000000f00 */
[----:B------:R-:W-:Y:S05]  /*5760*/  CALL.REL.NOINC `($__internal_488_$__cuda_sm20_div_s64) ;  /* 0x0000001000cc7944 */ /* 0x000fea0003c00000 */
        /* <DEDUP_REMOVED lines=11> */
.L_x_22559:
[----:B------:R-:W-:Y:S05]  /*5820*/  BSYNC.RECONVERGENT B1 ;  /* 0x0000000000017941 */ /* 0x000fea0003800200 */
.L_x_22557:
        /* <DEDUP_REMOVED lines=40> */
.L_x_22561:
[----:B------:R-:W-:Y:S01]  /*5ab0*/  MOV R26, R18 ;  /* 0x00000012001a7202 */ /* 0x000fe20000000f00 */
[----:B------:R-:W-:Y:S01]  /*5ac0*/  IMAD.MOV.U32 R13, RZ, RZ, R19 ;  /* 0x000000ffff0d7224 */ /* 0x000fe200078e0013 */
[----:B------:R-:W-:Y:S02]  /*5ad0*/  MOV R14, R20 ;  /* 0x00000014000e7202 */ /* 0x000fe40000000f00 */
[----:B------:R-:W-:Y:S02]  /*5ae0*/  MOV R11, R21 ;  /* 0x00000015000b7202 */ /* 0x000fe40000000f00 */
[----:B------:R-:W-:-:S07]  /*5af0*/  MOV R12, 0x5b10 ;  /* 0x00005b10000c7802 */ /* 0x000fce0000000f00 */
[----:B------:R-:W-:Y:S05]  /*5b00*/  CALL.REL.NOINC `($__internal_488_$__cuda_sm20_div_s64) ;  /* 0x0000000c00e47944 */ /* 0x000fea0003c00000 */
        /* <DEDUP_REMOVED lines=11> */
.L_x_22562:
[----:B------:R-:W-:Y:S05]  /*5bc0*/  BSYNC.RECONVERGENT B1 ;  /* 0x0000000000017941 */ /* 0x000fea0003800200 */
.L_x_22560:
        /* <DEDUP_REMOVED lines=11> */
.L_x_22550:
        /* <DEDUP_REMOVED lines=35> */
.L_x_22565:
[----:B------:R-:W-:Y:S01]  /*5eb0*/  IMAD.MOV.U32 R26, RZ, RZ, R18 ;  /* 0x000000ffff1a7224 */ /* 0x000fe200078e0012 */
[----:B------:R-:W-:Y:S01]  /*5ec0*/  MOV R13, R19 ;  /* 0x00000013000d7202 */ /* 0x000fe20000000f00 */
[----:B------:R-:W-:Y:S01]  /*5ed0*/  IMAD.MOV.U32 R11, RZ, RZ, R5 ;  /* 0x000000ffff0b7224 */ /* 0x000fe200078e0005 */
[----:B------:R-:W-:Y:S02]  /*5ee0*/  MOV R14, R4 ;  /* 0x00000004000e7202 */ /* 0x000fe40000000f00 */
[----:B------:R-:W-:-:S07]  /*5ef0*/  MOV R12, 0x5f10 ;  /* 0x00005f10000c7802 */ /* 0x000fce0000000f00 */
[----:B------:R-:W-:Y:S05]  /*5f00*/  CALL.REL.NOINC `($__internal_488_$__cuda_sm20_div_s64) ;  /* 0x0000000800e47944 */ /* 0x000fea0003c00000 */
        /* <DEDUP_REMOVED lines=8> */
.L_x_22566:
[----:B------:R-:W-:Y:S05]  /*5f90*/  BSYNC.RECONVERGENT B1 ;  /* 0x0000000000017941 */ /* 0x000fea0003800200 */
.L_x_22564:
        /* <DEDUP_REMOVED lines=39> */
.L_x_22568:
        /* <DEDUP_REMOVED lines=17> */
.L_x_22569:
[----:B------:R-:W-:Y:S05]  /*6320*/  BSYNC.RECONVERGENT B1 ;  /* 0x0000000000017941 */ /* 0x000fea0003800200 */
.L_x_22567:
        /* <DEDUP_REMOVED lines=11> */
.L_x_22563:
        /* <DEDUP_REMOVED lines=31> */
.L_x_22571:
[----:B------:R-:W-:Y:S02]  /*65d0*/  MOV R24, R20 ;  /* 0x0000001400187202 */ /* 0x000fe40000000f00 */
[----:B------:R-:W-:-:S07]  /*65e0*/  MOV R26, 0x6600 ;  /* 0x00006600001a7802 */ /* 0x000fce0000000f00 */
[----:B------:R-:W-:Y:S05]  /*65f0*/  CALL.REL.NOINC `($__internal_489_$__cuda_sm20_rem_s64) ;  /* 0x0000000800747944 */ /* 0x000fea0003c00000 */
[----:B------:R-:W-:Y:S01]  /*6600*/  MOV R4, R6 ;  /* 0x0000000600047202 */ /* 0x000fe20000000f00 */
[----:B------:R-:W-:-:S07]  /*6610*/  IMAD.MOV.U32 R5, RZ, RZ, R7 ;  /* 0x000000ffff057224 */ /* 0x000fce00078e0007 */
.L_x_22572:
[----:B------:R-:W-:Y:S05]  /*6620*/  BSYNC.RECONVERGENT B1 ;  /* 0x0000000000017941 */ /* 0x000fea0003800200 */
.L_x_22570:
        /* <DEDUP_REMOVED lines=9> */
.L_x_22523:
[----:B------:R-:W2:Y:S04]  /*66c0*/  LDG.E R8, desc[UR12][R8.64] ;  /* 0x0000000c08087981 */ /* 0x000ea8000c1e1900 */
[----:B--2---:R1:W-:Y:S02]  /*66d0*/  STS [R3], R8 ;  /* 0x0000000803007388 */ /* 0x0043e40000000800 */
.L_x_22522:
[----:B------:R-:W-:Y:S05]  /*66e0*/  BSYNC.RECONVERGENT B0 ;  /* 0x0000000000007941 */ /* 0x000fea0003800200 */
.L_x_22474:
[----:B------:R-:W-:Y:S01]  /*66f0*/  BAR.SYNC.DEFER_BLOCKING 0x0 ;  /* 0x0000000000007b1d */ /* 0x000fe20000010000 */
[----:B------:R-:W-:Y:S02]  /*6700*/  ISETP.GE.U32.AND P0, PT, R2, 0x42, PT ;  /* 0x000000420200780c */ /* 0x000fe40003f06070 */
[----:B------:R-:W-:-:S11]  /*6710*/  ISETP.GT.U32.AND P1, PT, R0, 0x1f, PT ;  /* 0x0000001f0000780c */ /* 0x000fd60003f24070 */
[----:B------:R-:W-:Y:S05]  /*6720*/  @!P0 BRA `(.L_x_22573) ;  /* 0x00000000002c8947 */ /* 0x000fea0003800000 */
.L_x_22574:
[----:B------:R-:W-:-:S04]  /*6730*/  SHF.R.U32.HI R6, RZ, 0x1, R2 ;  /* 0x00000001ff067819 */ /* 0x000fc80000011602 */
[----:B------:R-:W-:-:S13]  /*6740*/  ISETP.GE.U32.AND P0, PT, R0, R6, PT ;  /* 0x000000060000720c */ /* 0x000fda0003f06070 */
[----:B------:R-:W-:Y:S01]  /*6750*/  @!P0 LEA R5, R6, R3, 0x2 ;  /* 0x0000000306058211 */ /* 0x000fe200078e10ff */
[----:B0-----:R-:W-:Y:S05]  /*6760*/  @!P0 LDS R4, [R3] ;  /* 0x0000000003048984 */ /* 0x001fea0000000800 */
[----:B------:R-:W0:Y:S02]  /*6770*/  @!P0 LDS R5, [R5] ;  /* 0x0000000005058984 */ /* 0x000e240000000800 */
[----:B0-----:R-:W-:-:S05]  /*6780*/  @!P0 FADD R4, R4, R5 ;  /* 0x0000000504048221 */ /* 0x001fca0000000000 */
[----:B------:R2:W-:Y:S01]  /*6790*/  @!P0 STS [R3], R4 ;  /* 0x0000000403008388 */ /* 0x0005e20000000800 */
[----:B------:R-:W-:Y:S01]  /*67a0*/  BAR.SYNC.DEFER_BLOCKING 0x0 ;  /* 0x0000000000007b1d */ /* 0x000fe20000010000 */
[----:B------:R-:W-:Y:S01]  /*67b0*/  ISETP.GT.U32.AND P0, PT, R2, 0x83, PT ;  /* 0x000000830200780c */ /* 0x000fe20003f04070 */
[----:B------:R-:W-:-:S12]  /*67c0*/  IMAD.MOV.U32 R2, RZ, RZ, R6 ;  /* 0x000000ffff027224 */ /* 0x000fd800078e0006 */
[----:B--2---:R-:W-:Y:S05]  /*67d0*/  @P0 BRA `(.L_x_22574) ;  /* 0xfffffffc00d40947 */ /* 0x004fea000383ffff */
.L_x_22573:
[----:B------:R-:W-:Y:S05]  /*67e0*/  @P1 EXIT ;  /* 0x000000000000194d */ /* 0x000fea0003800000 */
[----:B------:R-:W-:Y:S01]  /*67f0*/  LDS R2, [R3] ;  /* 0x0000000003027984 */ /* 0x000fe20000000800 */
[----:B------:R-:W-:-:S03]  /*6800*/  ISETP.NE.AND P0, PT, R0, RZ, PT ;  /* 0x000000ff0000720c */ /* 0x000fc60003f05270 */
[----:B------:R-:W2:Y:S02]  /*6810*/  LDS R5, [R3+0x80] ;  /* 0x0000800003057984 */ /* 0x000ea40000000800 */
[----:B--2---:R-:W-:-:S05]  /*6820*/  FADD R2, R2, R5 ;  /* 0x0000000502027221 */ /* 0x004fca0000000000 */
[----:B------:R-:W-:Y:S04]  /*6830*/  STS [R3], R2 ;  /* 0x0000000203007388 */ /* 0x000fe80000000800 */
[----:B0-----:R-:W-:Y:S04]  /*6840*/  LDS R4, [R3] ;  /* 0x0000000003047984 */ /* 0x001fe80000000800 */
        /* <DEDUP_REMOVED lines=8> */
[----:B-1----:R-:W0:Y:S02]  /*68d0*/  LDS R8, [R3+0x10] ;  /* 0x0000100003087984 */ /* 0x002e240000000800 */
        /* <DEDUP_REMOVED lines=28> */
        .weak           $__internal_488_$__cuda_sm20_div_s64
        .type           $__internal_488_$__cuda_sm20_div_s64,@function
        .size           $__internal_488_$__cuda_sm20_div_s64,($__internal_489_$__cuda_sm20_rem_s64 - $__internal_488_$__cuda_sm20_div_s64)
$__internal_488_$__cuda_sm20_div_s64:
        /* <DEDUP_REMOVED lines=82> */
[----:B------:R-:W-:Y:S06]  /*6fc0*/  RET.REL.NODEC R12 `(contiguous_sum2_f32) ;  /* 0xffffff900c0c7950 */ /* 0x000fec0003c3ffff */
        .weak           $__internal_489_$__cuda_sm20_rem_s64
        .type           $__internal_489_$__cuda_sm20_rem_s64,@function
        .size           $__internal_489_$__cuda_sm20_rem_s64,(.L_x_32692 - $__internal_489_$__cuda_sm20_rem_s64)
$__internal_489_$__cuda_sm20_rem_s64:
        /* <DEDUP_REMOVED lines=76> */
[----:B------:R-:W-:Y:S06]  /*7490*/  RET.REL.NODEC R26 `(contiguous_sum2_f32) ;  /* 0xffffff881ad87950 */ /* 0x000fec0003c3ffff */
.L_x_22575:
        /* <DEDUP_REMOVED lines=14> */
.L_x_32692:


//--------------------- .text.uncontiguous_sum_f32 --------------------------
	.section	.text.uncontiguous_sum_f32,"ax",@progbits
	.align	128
        .global         uncontiguous_sum_f32
        .type           uncontiguous_sum_f32,@function
        .size           uncontiguous_sum_f32,(.L_x_32694 - uncontiguous_sum_f32)
        .other          uncontiguous_sum_f32,@"STO_CUDA_ENTRY STV_DEFAULT"
uncontiguous_sum_f32:
.text.uncontiguous_sum_f32:
        /* <DEDUP_REMOVED lines=41> */
.L_x_22604:
        /* <DEDUP_REMOVED lines=33> */
.L_x_22581:
[----:B------:R-:W-:Y:S01]  /*04a0*/  IMAD.MOV.U32 R29, RZ, RZ, R14 ;  /* 0x000000ffff1d7224 */ /* 0x000fe200078e000e */
[----:B------:R-:W-:Y:S01]  /*04b0*/  MOV R26, R15 ;  /* 0x0000000f001a7202 */ /* 0x000fe20000000f00 */
[----:B------:R-:W-:Y:S01]  /*04c0*/  IMAD.MOV.U32 R13, RZ, RZ, R16 ;  /* 0x000000ffff0d7224 */ /* 0x000fe200078e0010 */
[----:B------:R-:W-:Y:S02]  /*04d0*/  MOV R12, R17 ;  /* 0x00000011000c7202 */ /* 0x000fe40000000f00 */
[----:B------:R-:W-:-:S07]  /*04e0*/  MOV R11, 0x500 ;  /* 0x00000500000b7802 */ /* 0x000fce0000000f00 */
[----:B------:R-:W-:Y:S05]  /*04f0*/  CALL.REL.NOINC `($__internal_490_$__cuda_sm20_div_s64) ;  /* 0x0000006400d07944 */ /* 0x000fea0003c00000 */
        /* <DEDUP_REMOVED lines=9> */
.L_x_22582:
[----:B------:R-:W-:Y:S05]  /*0590*/  BSYNC.RECONVERGENT B1 ;  /* 0x0000000000017941 */ /* 0x000fea0003800200 */
.L_x_22580:
        /* <DEDUP_REMOVED lines=36> */
.L_x_22584:
[----:B------:R-:W-:Y:S01]  /*07e0*/  IMAD.MOV.U32 R29, RZ, RZ, R7 ;  /* 0x000000ffff1d7224 */ /* 0x000fe200078e0007 */
[----:B------:R-:W-:Y:S01]  /*07f0*/  MOV R26, R8 ;  /* 0x00000008001a7202 */ /* 0x000fe20000000f00 */
[----:B------:R-:W-:Y:S01]  /*0800*/  IMAD.MOV.U32 R13, RZ, RZ, R16 ;  /* 0x000000ffff0d7224 */ /* 0x000fe200078e0010 */
[----:B------:R-:W-:Y:S02]  /*0810*/  MOV R12, R17 ;  /* 0x00000011000c7202 */ /* 0x000fe40000000f00 */
[----:B------:R-:W-:-:S07]  /*0820*/  MOV R11, 0x840 ;  /* 0x00000840000b7802 */ /* 0x000fce0000000f00 */
[----:B------:R-:W-:Y:S05]  /*0830*/  CALL.REL.NOINC `($__internal_490_$__cuda_sm20_div_s64) ;  /* 0x0000006400007944 */ /* 0x000fea0003c00000 */
        /* <DEDUP_REMOVED lines=10> */
.L_x_22585:
[----:B------:R-:W-:Y:S05]  /*08e0*/  BSYNC.RECONVERGENT B1 ;  /* 0x0000000000017941 */ /* 0x000fea0003800200 */
.L_x_22583:
        /* <DEDUP_REMOVED lines=37> */
.L_x_22587:
[----:B------:R-:W-:Y:S01]  /*0b40*/  MOV R29, R14 ;  /* 0x0000000e001d7202 */ /* 0x000fe20000000f00 */
[----:B------:R-:W-:Y:S01]  /*0b50*/  IMAD.MOV.U32 R26, RZ, RZ, R15 ;  /* 0x000000ffff1a7224 */ /* 0x000fe200078e000f */
[----:B------:R-:W-:Y:S01]  /*0b60*/  MOV R13, R16 ;  /* 0x00000010000d7202 */ /* 0x000fe20000000f00 */
[----:B------:R-:W-:Y:S01]  /*0b70*/  IMAD.MOV.U32 R12, RZ, RZ, R17 ;  /* 0x000000ffff0c7224 */ /* 0x000fe200078e0011 */
[----:B------:R-:W-:-:S07]  /*0b80*/  MOV R11, 0xba0 ;  /* 0x00000ba0000b7802 */ /* 0x000fce0000000f00 */
[----:B------:R-:W-:Y:S05]  /*0b90*/  CALL.REL.NOINC `($__internal_490_$__cuda_sm20_div_s64) ;  /* 0x0000006000287944 */ /* 0x000fea0003c00000 */
        /* <DEDUP_REMOVED lines=10> */
.L_x_22588:
[----:B------:R-:W-:Y:S05]  /*0c40*/  BSYNC.RECONVERGENT B1 ;  /* 0x0000000000017941 */ /* 0x000fea0003800200 */
.L_x_22586:
        /* <DEDUP_REMOVED lines=34> */
.L_x_22590:
        /* <DEDUP_REMOVED lines=16> */
.L_x_22591:
[----:B------:R-:W-:Y:S05]  /*0f70*/  BSYNC.RECONVERGENT B1 ;  /* 0x0000000000017941 */ /* 0x000fea0003800200 */
.L_x_22589:
        /* <DEDUP_REMOVED lines=37> */
.L_x_22593:
        /* <DEDUP_REMOVED lines=17> */
.L_x_22594:
[----:B------:R-:W-:Y:S05]  /*12e0*/  BSYNC.RECONVERGENT B1 ;  /* 0x0000000000017941 */ /* 0x000fea0003800200 */
.L_x_22592:
        /* <DEDUP_REMOVED lines=35> */
.L_x_22596:
        /* <DEDUP_REMOVED lines=16> */
.L_x_22597:
[----:B------:R-:W-:Y:S05]  /*1620*/  BSYNC.RECONVERGENT B1 ;  /* 0x0000000000017941 */ /* 0x000fea0003800200 */
.L_x_22595:
        /* <DEDUP_REMOVED lines=36> */
.L_x_22599:
[----:B------:R-:W-:Y:S01]  /*1870*/  MOV R29, R14 ;  /* 0x0000000e001d7202 */ /* 0x000fe20000000f00 */
[----:B------:R-:W-:Y:S01]  /*1880*/  IMAD.MOV.U32 R26, RZ, RZ, R15 ;  /* 0x000000ffff1a7224 */ /* 0x000fe200078e000f */
[----:B------:R-:W-:Y:S01]  /*1890*/  MOV R13, R16 ;  /* 0x00000010000d7202 */ /* 0x000fe20000000f00 */
[----:B------:R-:W-:Y:S01]  /*18a0*/  IMAD.MOV.U32 R12, RZ, RZ, R17 ;  /* 0x000000ffff0c7224 */ /* 0x000fe200078e0011 */
[----:B------:R-:W-:-:S07]  /*18b0*/  MOV R11, 0x18d0 ;  /* 0x000018d0000b7802 */ /* 0x000fce0000000f00 */
[----:B------:R-:W-:Y:S05]  /*18c0*/  CALL.REL.NOINC `($__internal_490_$__cuda_sm20_div_s64) ;  /* 0x0000005000dc7944 */ /* 0x000fea0003c00000 */
        /* <DEDUP_REMOVED lines=11> */
.L_x_22600:
[----:B------:R-:W-:Y:S05]  /*1980*/  BSYNC.RECONVERGENT B1 ;  /* 0x0000000000017941 */ /* 0x000fea0003800200 */
.L_x_22598:
        /* <DEDUP_REMOVED lines=36> */
.L_x_22602:
        /* <DEDUP_REMOVED lines=17> */
.L_x_22603:
[----:B------:R-:W-:Y:S05]  /*1ce0*/  BSYNC.RECONVERGENT B1 ;  /* 0x0000000000017941 */ /* 0x000fea0003800200 */
.L_x_22601:
        /* <DEDUP_REMOVED lines=10> */
.L_x_22579:
        /* <DEDUP_REMOVED lines=36> */
.L_x_22607:
[----:B------:R-:W-:Y:S01]  /*1fd0*/  MOV R29, R14 ;  /* 0x0000000e001d7202 */ /* 0x000fe20000000f00 */
[----:B------:R-:W-:Y:S01]  /*1fe0*/  IMAD.MOV.U32 R26, RZ, RZ, R15 ;  /* 0x000000ffff1a7224 */ /* 0x000fe200078e000f */
[----:B------:R-:W-:Y:S01]  /*1ff0*/  MOV R13, R16 ;  /* 0x00000010000d7202 */ /* 0x000fe20000000f00 */
[----:B------:R-:W-:Y:S01]  /*2000*/  IMAD.MOV.U32 R12, RZ, RZ, R17 ;  /* 0x000000ffff0c7224 */ /* 0x000fe200078e0011 */
[----:B------:R-:W-:-:S07]  /*2010*/  MOV R11, 0x2030 ;  /* 0x00002030000b7802 */ /* 0x000fce0000000f00 */
[----:B------:R-:W-:Y:S05]  /*2020*/  CALL.REL.NOINC `($__internal_490_$__cuda_sm20_div_s64) ;  /* 0x0000004c00047944 */ /* 0x000fea0003c00000 */
        /* <DEDUP_REMOVED lines=9> */
.L_x_22608:
[----:B------:R-:W-:Y:S05]  /*20c0*/  BSYNC.RECONVERGENT B1 ;  /* 0x0000000000017941 */ /* 0x000fea0003800200 */
.L_x_22606:
        /* <DEDUP_REMOVED lines=36> */
.L_x_22610:
        /* <DEDUP_REMOVED lines=17> */
.L_x_22611:
[----:B------:R-:W-:Y:S05]  /*2420*/  BSYNC.RECONVERGENT B1 ;  /* 0x0000000000017941 */ /* 0x000fea0003800200 */
.L_x_22609:
        /* <DEDUP_REMOVED lines=38> */
.L_x_22613:
        /* <DEDUP_REMOVED lines=16> */
.L_x_22614:
[----:B------:R-:W-:Y:S05]  /*2790*/  BSYNC.RECONVERGENT B1 ;  /* 0x0000000000017941 */ /* 0x000fea0003800200 */
.L_x_22612:
        /* <DEDUP_REMOVED lines=36> */
.L_x_22616:
        /* <DEDUP_REMOVED lines=16> */
.L_x_22617:
[----:B------:R-:W-:Y:S05]  /*2ae0*/  BSYNC.RECONVERGENT B1 ;  /* 0x0000000000017941 */ /* 0x000fea0003800200 */
.L_x_22615:
[----:B------:R-:W-:Y:S01]  /*2af0*/  IMAD R5, R5, R38, RZ ;  /* 0x0000002605057224 */ /* 0x000fe200078e02ff */
[----:B------:R-:W-:Y:S01]  /*2b00*/  IADD3 R9, PT, PT, R9, -0x2, RZ ;  /* 0xfffffffe09097810 */ /* 0x000fe20007ffe0ff */
[----:B------:R-:W-:Y:S02]  /*2b10*/  IMAD.MOV.U32 R34, RZ, RZ, R20 ;  /* 0x000000ffff227224 */ /* 0x000fe400078e0014 */
[-C--:B------:R-:W-:Y:S02]  /*2b20*/  IMAD R5, R39, R10.reuse, R5 ;  /* 0x0000000a27057224 */ /* 0x080fe400078e0205 */
[----:B------:R-:W-:-:S04]  /*2b30*/  IMAD.WIDE.U32 R34, R38, R10, R34 ;  /* 0x0000000a26227225 */ /* 0x000fc800078e0022 */
[----:B------:R-:W-:Y:S01]  /*2b40*/  IMAD.IADD R6, R35, 0x1, R5 ;  /* 0x0000000123067824 */ /* 0x000fe200078e0205 */
[----:B------:R-:W-:-:S07]  /*2b50*/  MOV R5, R34 ;  /* 0x0000002200057202 */ /* 0x000fce0000000f00 */
.L_x_22605:
        /* <DEDUP_REMOVED lines=31> */
.L_x_22619:
[----:B------:R-:W-:Y:S01]  /*2d50*/  IMAD.MOV.U32 R20, RZ, RZ, R14 ;  /* 0x000000ffff147224 */ /* 0x000fe200078e000e */
[----:B------:R-:W-:Y:S01]  /*2d60*/  MOV R24, R15 ;  /* 0x0000000f00187202 */ /* 0x000fe20000000f00 */
[----:B------:R-:W-:Y:S01]  /*2d70*/  IMAD.MOV.U32 R21, RZ, RZ, R16 ;  /* 0x000000ffff157224 */ /* 0x000fe200078e0010 */
[----:B------:R-:W-:Y:S02]  /*2d80*/  MOV R22, R17 ;  /* 0x0000001100167202 */ /* 0x000fe40000000f00 */
[----:B------:R-:W-:-:S07]  /*2d90*/  MOV R23, 0x2db0 ;  /* 0x00002db000177802 */ /* 0x000fce0000000f00 */
[----:B------:R-:W-:Y:S05]  /*2da0*/  CALL.REL.NOINC `($__internal_491_$__cuda_sm20_rem_s64) ;  /* 0x0000004000f47944 */ /* 0x000fea0003c00000 */
[----:B------:R-:W-:Y:S01]  /*2db0*/  IMAD.MOV.U32 R10, RZ, RZ, R12 ;  /* 0x000000ffff0a7224 */ /* 0x000fe200078e000c */
[----:B------:R-:W-:-:S07]  /*2dc0*/  MOV R11, R13 ;  /* 0x0000000d000b7202 */ /* 0x000fce0000000f00 */
.L_x_22620:
[----:B------:R-:W-:Y:S05]  /*2dd0*/  BSYNC.RECONVERGENT B1 ;  /* 0x0000000000017941 */ /* 0x000fea0003800200 */
.L_x_22618:
        /* <DEDUP_REMOVED lines=33> */
.L_x_22622:
[----:B------:R-:W-:Y:S01]  /*2ff0*/  MOV R21, R16 ;  /* 0x0000001000157202 */ /* 0x000fe20000000f00 */
[----:B------:R-:W-:Y:S01]  /*3000*/  IMAD.MOV.U32 R22, RZ, RZ, R17 ;  /* 0x000000ffff167224 */ /* 0x000fe200078e0011 */
[----:B------:R-:W-:Y:S01]  /*3010*/  MOV R20, R7 ;  /* 0x0000000700147202 */ /* 0x000fe20000000f00 */
[----:B------:R-:W-:Y:S01]  /*3020*/  IMAD.MOV.U32 R24, RZ, RZ, R8 ;  /* 0x000000ffff187224 */ /* 0x000fe200078e0008 */
[----:B------:R-:W-:-:S07]  /*3030*/  MOV R23, 0x3050 ;  /* 0x0000305000177802 */ /* 0x000fce0000000f00 */
[----:B------:R-:W-:Y:S05]  /*3040*/  CALL.REL.NOINC `($__internal_491_$__cuda_sm20_rem_s64) ;  /* 0x00000040004c7944 */ /* 0x000fea0003c00000 */
[----:B------:R-:W-:Y:S01]  /*3050*/  MOV R8, R12 ;  /* 0x0000000c00087202 */ /* 0x000fe20000000f00 */
[----:B------:R-:W-:-:S07]  /*3060*/  IMAD.MOV.U32 R9, RZ, RZ, R13 ;  /* 0x000000ffff097224 */ /* 0x000fce00078e000d */
.L_x_22623:
[----:B------:R-:W-:Y:S05]  /*3070*/  BSYNC.RECONVERGENT B1 ;  /* 0x0000000000017941 */ /* 0x000fea0003800200 */
.L_x_22621:
[----:B------:R-:W-:Y:S01]  /*3080*/  MOV R10, R5 ;  /* 0x00000005000a7202 */ /* 0x000fe20000000f00 */
[----:B------:R-:W-:Y:S02]  /*3090*/  IMAD R7, R9, R18, RZ ;  /* 0x0000001209077224 */ /* 0x000fe400078e02ff */
[----:B------:R-:W-:Y:S02]  /*30a0*/  IMAD.MOV.U32 R11, RZ, RZ, R6 ;  /* 0x000000ffff0b7224 */ /* 0x000fe400078e0006 */
[-C--:B------:R-:W-:Y:S02]  /*30b0*/  IMAD R7, R19, R8.reuse, R7 ;  /* 0x0000000813077224 */ /* 0x080fe400078e0207 */
[----:B------:R-:W-:-:S04]  /*30c0*/  IMAD.WIDE.U32 R10, R18, R8, R10 ;  /* 0x00000008120a7225 */ /* 0x000fc800078e000a */
[----:B------:R-:W-:Y:S01]  /*30d0*/  IMAD.MOV.U32 R5, RZ, RZ, R10 ;  /* 0x000000ffff057224 */ /* 0x000fe200078e000a */
[----:B------:R-:W-:-:S07]  /*30e0*/  IADD3 R6, PT, PT, R11, R7, RZ ;  /* 0x000000070b067210 */ /* 0x000fce0007ffe0ff */
.L_x_22578:
        /* <DEDUP_REMOVED lines=10> */
.L_x_22577:
        /* <DEDUP_REMOVED lines=20> */
.L_x_22651:
        /* <DEDUP_REMOVED lines=33> */
.L_x_22628:
[----:B------:R-:W-:Y:S01]  /*34e0*/  IMAD.MOV.U32 R29, RZ, RZ, R15 ;  /* 0x000000ffff1d7224 */ /* 0x000fe200078e000f */
[----:B------:R-:W-:Y:S01]  /*34f0*/  MOV R26, R14 ;  /* 0x0000000e001a7202 */ /* 0x000fe20000000f00 */
[----:B------:R-:W-:Y:S01]  /*3500*/  IMAD.MOV.U32 R13, RZ, RZ, R34 ;  /* 0x000000ffff0d7224 */ /* 0x000fe200078e0022 */
[----:B------:R-:W-:Y:S02]  /*3510*/  MOV R12, R35 ;  /* 0x00000023000c7202 */ /* 0x000fe40000000f00 */
[----:B------:R-:W-:-:S07]  /*3520*/  MOV R11, 0x3540 ;  /* 0x00003540000b7802 */ /* 0x000fce0000000f00 */
[----:B-123--:R-:W-:Y:S05]  /*3530*/  CALL.REL.NOINC `($__internal_490_$__cuda_sm20_div_s64) ;  /* 0x0000003400c07944 */ /* 0x00efea0003c00000 */
        /* <DEDUP_REMOVED lines=11> */
.L_x_22629:
[----:B------:R-:W-:Y:S05]  /*35f0*/  BSYNC.RECONVERGENT B1 ;  /* 0x0000000000017941 */ /* 0x000fea0003800200 */
.L_x_22627:
        /* <DEDUP_REMOVED lines=39> */
.L_x_22631:
[----:B------:R-:W-:Y:S01]  /*3870*/  IMAD.MOV.U32 R29, RZ, RZ, R34 ;  /* 0x000000ffff1d7224 */ /* 0x000fe200078e0022 */
[----:B------:R-:W-:Y:S01]  /*3880*/  MOV R26, R35 ;  /* 0x00000023001a7202 */ /* 0x000fe20000000f00 */
[----:B------:R-:W-:Y:S01]  /*3890*/  IMAD.MOV.U32 R13, RZ, RZ, R36 ;  /* 0x000000ffff0d7224 */ /* 0x000fe200078e0024 */
[----:B------:R-:W-:Y:S02]  /*38a0*/  MOV R12, R37 ;  /* 0x00000025000c7202 */ /* 0x000fe40000000f00 */
[----:B------:R-:W-:-:S07]  /*38b0*/  MOV R11, 0x38d0 ;  /* 0x000038d0000b7802 */ /* 0x000fce0000000f00 */
[----:B-1----:R-:W-:Y:S05]  /*38c0*/  CALL.REL.NOINC `($__internal_490_$__cuda_sm20_div_s64) ;  /* 0x0000003000dc7944 */ /* 0x002fea0003c00000 */
        /* <DEDUP_REMOVED lines=11> */
.L_x_22632:
[----:B------:R-:W-:Y:S05]  /*3980*/  BSYNC.RECONVERGENT B1 ;  /* 0x0000000000017941 */ /* 0x000fea0003800200 */
.L_x_22630:
        /* <DEDUP_REMOVED lines=38> */
.L_x_22634:
[----:B------:R-:W-:Y:S01]  /*3bf0*/  MOV R29, R34 ;  /* 0x00000022001d7202 */ /* 0x000fe20000000f00 */
[----:B------:R-:W-:Y:S01]  /*3c00*/  IMAD.MOV.U32 R26, RZ, RZ, R35 ;  /* 0x000000ffff1a7224 */ /* 0x000fe200078e0023 */
[----:B------:R-:W-:Y:S01]  /*3c10*/  MOV R13, R36 ;  /* 0x00000024000d7202 */ /* 0x000fe20000000f00 */
[----:B------:R-:W-:Y:S01]  /*3c20*/  IMAD.MOV.U32 R12, RZ, RZ, R37 ;  /* 0x000000ffff0c7224 */ /* 0x000fe200078e0025 */
[----:B------:R-:W-:-:S07]  /*3c30*/  MOV R11, 0x3c50 ;  /* 0x00003c50000b7802 */ /* 0x000fce0000000f00 */
[----:B-1----:R-:W-:Y:S05]  /*3c40*/  CALL.REL.NOINC `($__internal_490_$__cuda_sm20_div_s64) ;  /* 0x0000002c00fc7944 */ /* 0x002fea0003c00000 */
        /* <DEDUP_REMOVED lines=11> */
.L_x_22635:
[----:B------:R-:W-:Y:S05]  /*3d00*/  BSYNC.RECONVERGENT B1 ;  /* 0x0000000000017941 */ /* 0x000fea0003800200 */
.L_x_22633:
        /* <DEDUP_REMOVED lines=38> */
.L_x_22637:
        /* <DEDUP_REMOVED lines=17> */
.L_x_22638:
[----:B------:R-:W-:Y:S05]  /*4080*/  BSYNC.RECONVERGENT B1 ;  /* 0x0000000000017941 */ /* 0x000fea0003800200 */
.L_x_22636:
        /* <DEDUP_REMOVED lines=39> */
.L_x_22640:
        /* <DEDUP_REMOVED lines=17> */
.L_x_22641:
[----:B------:R-:W-:Y:S05]  /*4410*/  BSYNC.RECONVERGENT B1 ;  /* 0x0000000000017941 */ /* 0x000fea0003800200 */
.L_x_22639:
        /* <DEDUP_REMOVED lines=38> */
.L_x_22643:
        /* <DEDUP_REMOVED lines=17> */
.L_x_22644:
[----:B------:R-:W-:Y:S05]  /*4790*/  BSYNC.RECONVERGENT B1 ;  /* 0x0000000000017941 */ /* 0x000fea0003800200 */
.L_x_22642:
        /* <DEDUP_REMOVED lines=38> */
.L_x_22646:
        /* <DEDUP_REMOVED lines=17> */
.L_x_22647:
[----:B------:R-:W-:Y:S05]  /*4b10*/  BSYNC.RECONVERGENT B1 ;  /* 0x0000000000017941 */ /* 0x000fea0003800200 */
.L_x_22645:
        /* <DEDUP_REMOVED lines=36> */
.L_x_22649:
        /* <DEDUP_REMOVED lines=17> */
.L_x_22650:
[----:B------:R-:W-:Y:S05]  /*4e70*/  BSYNC.RECONVERGENT B1 ;  /* 0x0000000000017941 */ /* 0x000fea0003800200 */
.L_x_22648:
        /* <DEDUP_REMOVED lines=12> */
.L_x_22626:
        /* <DEDUP_REMOVED lines=35> */
.L_x_22654:
[----:B------:R-:W-:Y:S01]  /*5170*/  MOV R29, R15 ;  /* 0x0000000f001d7202 */ /* 0x000fe20000000f00 */
[----:B------:R-:W-:Y:S01]  /*5180*/  IMAD.MOV.U32 R26, RZ, RZ, R14 ;  /* 0x000000ffff1a7224 */ /* 0x000fe200078e000e */
[----:B------:R-:W-:Y:S02]  /*5190*/  MOV R13, R16 ;  /* 0x00000010000d7202 */ /* 0x000fe40000000f00 */
[----:B------:R-:W-:Y:S02]  /*51a0*/  MOV R12, R17 ;  /* 0x00000011000c7202 */ /* 0x000fe40000000f00 */
[----:B------:R-:W-:-:S07]  /*51b0*/  MOV R11, 0x51d0 ;  /* 0x000051d0000b7802 */ /* 0x000fce0000000f00 */
[----:B------:R-:W-:Y:S05]  /*51c0*/  CALL.REL.NOINC `($__internal_490_$__cuda_sm20_div_s64) ;  /* 0x00000018009c7944 */ /* 0x000fea0003c00000 */
        /* <DEDUP_REMOVED lines=11> */
.L_x_22655:
[----:B------:R-:W-:Y:S05]  /*5280*/  BSYNC.RECONVERGENT B1 ;  /* 0x0000000000017941 */ /* 0x000fea0003800200 */
.L_x_22653:
        /* <DEDUP_REMOVED lines=41> */
.L_x_22657:
[----:B------:R-:W-:Y:S01]  /*5520*/  MOV R29, R18 ;  /* 0x00000012001d7202 */ /* 0x000fe20000000f00 */
[----:B------:R-:W-:Y:S01]  /*5530*/  IMAD.MOV.U32 R13, RZ, RZ, R16 ;  /* 0x000000ffff0d7224 */ /* 0x000fe200078e0010 */
[----:B------:R-:W-:Y:S02]  /*5540*/  MOV R26, R19 ;  /* 0x00000013001a7202 */ /* 0x000fe40000000f00 */
[----:B------:R-:W-:Y:S02]  /*5550*/  MOV R12, R17 ;  /* 0x00000011000c7202 */ /* 0x000fe40000000f00 */
[----:B------:R-:W-:-:S07]  /*5560*/  MOV R11, 0x5580 ;  /* 0x00005580000b7802 */ /* 0x000fce0000000f00 */
[----:B------:R-:W-:Y:S05]  /*5570*/  CALL.REL.NOINC `($__internal_490_$__cuda_sm20_div_s64) ;  /* 0x0000001400b07944 */ /* 0x000fea0003c00000 */
        /* <DEDUP_REMOVED lines=11> */
.L_x_22658:
[----:B------:R-:W-:Y:S05]  /*5630*/  BSYNC.RECONVERGENT B1 ;  /* 0x0000000000017941 */ /* 0x000fea0003800200 */
.L_x_22656:
        /* <DEDUP_REMOVED lines=40> */
.L_x_22660:
        /* <DEDUP_REMOVED lines=17> */
.L_x_22661:
[----:B------:R-:W-:Y:S05]  /*59d0*/  BSYNC.RECONVERGENT B1 ;  /* 0x0000000000017941 */ /* 0x000fea0003800200 */
.L_x_22659:
        /* <DEDUP_REMOVED lines=39> */
.L_x_22663:
[----:B------:R-:W-:Y:S01]  /*5c50*/  MOV R29, R18 ;  /* 0x00000012001d7202 */ /* 0x000fe20000000f00 */
[----:B------:R-:W-:Y:S01]  /*5c60*/  IMAD.MOV.U32 R26, RZ, RZ, R19 ;  /* 0x000000ffff1a7224 */ /* 0x000fe200078e0013 */
[----:B------:R-:W-:Y:S02]  /*5c70*/  MOV R13, R20 ;  /* 0x00000014000d7202 */ /* 0x000fe40000000f00 */
[----:B------:R-:W-:Y:S02]  /*5c80*/  MOV R12, R21 ;  /* 0x00000015000c7202 */ /* 0x000fe40000000f00 */
[----:B------:R-:W-:-:S07]  /*5c90*/  MOV R11, 0x5cb0 ;  /* 0x00005cb0000b7802 */ /* 0x000fce0000000f00 */
[----:B------:R-:W-:Y:S05]  /*5ca0*/  CALL.REL.NOINC `($__internal_490_$__cuda_sm20_div_s64) ;  /* 0x0000000c00e47944 */ /* 0x000fea0003c00000 */
        /* <DEDUP_REMOVED lines=11> */
.L_x_22664:
[----:B------:R-:W-:Y:S05]  /*5d60*/  BSYNC.RECONVERGENT B1 ;  /* 0x0000000000017941 */ /* 0x000fea0003800200 */
.L_x_22662:
        /* <DEDUP_REMOVED lines=10> */
.L_x_22652:
        /* <DEDUP_REMOVED lines=34> */
.L_x_22667:
        /* <DEDUP_REMOVED lines=17> */
.L_x_22668:
[----:B------:R-:W-:Y:S05]  /*6140*/  BSYNC.RECONVERGENT B1 ;  /* 0x0000000000017941 */ /* 0x000fea0003800200 */
.L_x_22666:
        /* <DEDUP_REMOVED lines=41> */
.L_x_22670:
        /* <DEDUP_REMOVED lines=17> */
.L_x_22671:
[----:B------:R-:W-:Y:S05]  /*64f0*/  BSYNC.RECONVERGENT B1 ;  /* 0x0000000000017941 */ /* 0x000fea0003800200 */
.L_x_22669:
        /* <DEDUP_REMOVED lines=10> */
.L_x_22665:
        /* <DEDUP_REMOVED lines=31> */
.L_x_22673:
[----:B------:R-:W-:Y:S01]  /*6790*/  MOV R21, R10 ;  /* 0x0000000a00157202 */ /* 0x000fe20000000f00 */
[----:B------:R-:W-:Y:S01]  /*67a0*/  IMAD.MOV.U32 R20, RZ, RZ, R15 ;  /* 0x000000ffff147224 */ /* 0x000fe200078e000f */
[----:B------:R-:W-:Y:S02]  /*67b0*/  MOV R22, R11 ;  /* 0x0000000b00167202 */ /* 0x000fe40000000f00 */
[----:B------:R-:W-:Y:S02]  /*67c0*/  MOV R24, R14 ;  /* 0x0000000e00187202 */ /* 0x000fe40000000f00 */
[----:B------:R-:W-:-:S07]  /*67d0*/  MOV R23, 0x67f0 ;  /* 0x000067f000177802 */ /* 0x000fce0000000f00 */
[----:B------:R-:W-:Y:S05]  /*67e0*/  CALL.REL.NOINC `($__internal_491_$__cuda_sm20_rem_s64) ;  /* 0x0000000800647944 */ /* 0x000fea0003c00000 */
[----:B------:R-:W-:Y:S01]  /*67f0*/  MOV R10, R12 ;  /* 0x0000000c000a7202 */ /* 0x000fe20000000f00 */
[----:B------:R-:W-:-:S07]  /*6800*/  IMAD.MOV.U32 R11, RZ, RZ, R13 ;  /* 0x000000ffff0b7224 */ /* 0x000fce00078e000d */
.L_x_22674:
[----:B------:R-:W-:Y:S05]  /*6810*/  BSYNC.RECONVERGENT B1 ;  /* 0x0000000000017941 */ /* 0x000fea0003800200 */
.L_x_22672:
        /* <DEDUP_REMOVED lines=10> */
.L_x_22625:
[----:B------:R-:W0:Y:S02]  /*68c0*/  LDCU.64 UR4, c[0x0][0x388] ;  /* 0x00007100ff0477ac */ /* 0x000e240008000a00 */
[----:B0-----:R-:W-:-:S04]  /*68d0*/  LEA R8, P0, R7, UR4, 0x2 ;  /* 0x0000000407087c11 */ /* 0x001fc8000f8010ff */
[----:B------:R-:W-:-:S05]  /*68e0*/  LEA.HI.X R9, R7, UR5, R6, 0x2, P0 ;  /* 0x0000000507097c11 */ /* 0x000fca00080f1406 */
[----:B------:R-:W2:Y:S04]  /*68f0*/  LDG.E R8, desc[UR6][R8.64] ;  /* 0x0000000608087981 */ /* 0x000ea8000c1e1900 */
[----:B--2---:R0:W-:Y:S02]  /*6900*/  STS [R3], R8 ;  /* 0x0000000803007388 */ /* 0x0041e40000000800 */
.L_x_22624:
[----:B------:R-:W-:Y:S05]  /*6910*/  BSYNC.RECONVERGENT B0 ;  /* 0x0000000000007941 */ /* 0x000fea0003800200 */
.L_x_22576:
[----:B------:R-:W-:Y:S01]  /*6920*/  BAR.SYNC.DEFER_BLOCKING 0x0 ;  /* 0x0000000000007b1d */ /* 0x000fe20000010000 */
[----:B------:R-:W-:Y:S02]  /*6930*/  ISETP.GE.U32.AND P0, PT, R4, 0x42, PT ;  /* 0x000000420400780c */ /* 0x000fe40003f06070 */
[----:B------:R-:W-:-:S11]  /*6940*/  ISETP.GT.U32.AND P1, PT, R2, 0x1f, PT ;  /* 0x0000001f0200780c */ /* 0x000fd60003f24070 */
[----:B------:R-:W-:Y:S05]  /*6950*/  @!P0 BRA `(.L_x_22675) ;  /* 0x00000000002c8947 */ /* 0x000fea0003800000 */
.L_x_22676:
[----:B------:R-:W-:-:S04]  /*6960*/  SHF.R.U32.HI R7, RZ, 0x1, R4 ;  /* 0x00000001ff077819 */ /* 0x000fc80000011604 */
[----:B------:R-:W-:-:S13]  /*6970*/  ISETP.GE.U32.AND P0, PT, R2, R7, PT ;  /* 0x000000070200720c */ /* 0x000fda0003f06070 */
[----:B-1----:R-:W-:Y:S01]  /*6980*/  @!P0 LEA R6, R7, R3, 0x2 ;  /* 0x0000000307068211 */ /* 0x002fe200078e10ff */
[----:B------:R-:W-:Y:S05]  /*6990*/  @!P0 LDS R5, [R3] ;  /* 0x0000000003058984 */ /* 0x000fea0000000800 */
[----:B------:R-:W0:Y:S02]  /*69a0*/  @!P0 LDS R6, [R6] ;  /* 0x0000000006068984 */ /* 0x000e240000000800 */
[----:B0-----:R-:W-:-:S05]  /*69b0*/  @!P0 FADD R8, R5, R6 ;  /* 0x0000000605088221 */ /* 0x001fca0000000000 */
[----:B------:R2:W-:Y:S01]  /*69c0*/  @!P0 STS [R3], R8 ;  /* 0x0000000803008388 */ /* 0x0005e20000000800 */
[----:B------:R-:W-:Y:S01]  /*69d0*/  BAR.SYNC.DEFER_BLOCKING 0x0 ;  /* 0x0000000000007b1d */ /* 0x000fe20000010000 */
[----:B------:R-:W-:Y:S01]  /*69e0*/  ISETP.GT.U32.AND P0, PT, R4, 0x83, PT ;  /* 0x000000830400780c */ /* 0x000fe20003f04070 */
[----:B------:R-:W-:-:S12]  /*69f0*/  IMAD.MOV.U32 R4, RZ, RZ, R7 ;  /* 0x000000ffff047224 */ /* 0x000fd800078e0007 */
[----:B--2---:R-:W-:Y:S05]  /*6a00*/  @P0 BRA `(.L_x_22676) ;  /* 0xfffffffc00d40947 */ /* 0x004fea000383ffff */
.L_x_22675:
[----:B------:R-:W-:Y:S05]  /*6a10*/  @P1 EXIT ;  /* 0x000000000000194d */ /* 0x000fea0003800000 */
[----:B------:R-:W-:Y:S01]  /*6a20*/  LDS R4, [R3] ;  /* 0x0000000003047984 */ /* 0x000fe20000000800 */
[----:B------:R-:W-:-:S03]  /*6a30*/  ISETP.NE.AND P0, PT, R2, RZ, PT ;  /* 0x000000ff0200720c */ /* 0x000fc60003f05270 */
[----:B------:R-:W2:Y:S02]  /*6a40*/  LDS R5, [R3+0x80] ;  /* 0x0000800003057984 */ /* 0x000ea40000000800 */
[----:B--2---:R-:W-:-:S05]  /*6a50*/  FADD R4, R4, R5 ;  /* 0x0000000504047221 */ /* 0x004fca0000000000 */
[----:B------:R-:W-:Y:S04]  /*6a60*/  STS [R3], R4 ;  /* 0x0000000403007388 */ /* 0x000fe80000000800 */
[----:B------:R-:W-:Y:S04]  /*6a70*/  LDS R5, [R3] ;  /* 0x0000000003057984 */ /* 0x000fe80000000800 */
[----:B-1----:R-:W1:Y:S02]  /*6a80*/  LDS R6, [R3+0x40] ;  /* 0x0000400003067984 */ /* 0x002e640000000800 */
[----:B-1----:R-:W-:-:S05]  /*6a90*/  FADD R6, R5, R6 ;  /* 0x0000000605067221 */ /* 0x002fca0000000000 */
[----:B------:R-:W-:Y:S04]  /*6aa0*/  STS [R3], R6 ;  /* 0x0000000603007388 */ /* 0x000fe80000000800 */
[----:B------:R-:W-:Y:S04]  /*6ab0*/  LDS R5, [R3] ;  /* 0x0000000003057984 */ /* 0x000fe80000000800 */
[----:B0-----:R-:W0:Y:S02]  /*6ac0*/  LDS R8, [R3+0x20] ;  /* 0x0000200003087984 */ /* 0x001e240000000800 */
        /* <DEDUP_REMOVED lines=23> */
        .weak           $__internal_490_$__cuda_sm20_div_s64
        .type           $__internal_490_$__cuda_sm20_div_s64,@function
        .size           $__internal_490_$__cuda_sm20_div_s64,($__internal_491_$__cuda_sm20_rem_s64 - $__internal_490_$__cuda_sm20_div_s64)
$__internal_490_$__cuda_sm20_div_s64:
        /* <DEDUP_REMOVED lines=83> */
[----:B------:R-:W-:Y:S05]  /*7170*/  RET.REL.NODEC R12 `(uncontiguous_sum_f32) ;  /* 0xffffff8c0ca07950 */ /* 0x000fea0003c3ffff */
        .weak           $__internal_491_$__cuda_sm20_rem_s64
        .type           $__internal_491_$__cuda_sm20_rem_s64,@function
        .size           $__internal_491_$__cuda_sm20_rem_s64,(.L_x_32694 - $__internal_491_$__cuda_sm20_rem_s64)
$__internal_491_$__cuda_sm20_rem_s64:
        /* <DEDUP_REMOVED lines=77> */
[----:B------:R-:W-:Y:S06]  /*7650*/  RET.REL.NODEC R10 `(uncontiguous_sum_f32) ;  /* 0xffffff880a687950 */ /* 0x000fec0003c3ffff */
.L_x_22677:
        /* <DEDUP_REMOVED lines=10> */
.L_x_32694:


//--------------------- .text.contiguous_sum_f32  --------------------------
	.section	.text.contiguous_sum_f32,"ax",@progbits
	.align	128
        .global         contiguous_sum_f32
        .type           contiguous_sum_f32,@function
        .size           contiguous_sum_f32,(.L_x_33396 - contiguous_sum_f32)
        .other          contiguous_sum_f32,@"STO_CUDA_ENTRY STV_DEFAULT"
contiguous_sum_f32:
.text.contiguous_sum_f32:
        /* <DEDUP_REMOVED lines=27> */
[----:B--2---:R-:W-:-:S05]  /*01b0*/  @!P0 FADD R10, R4, R7 ;  /* 0x00000007040a8221 */ /* 0x004fca0000000000 */
        /* <DEDUP_REMOVED lines=10> */
.L_x_22679:
[----:B------:R-:W-:Y:S05]  /*0260*/  BSYNC.RECONVERGENT B0 ;  /* 0x0000000000007941 */ /* 0x000fea0003800200 */
.L_x_22678:
[----:B------:R-:W-:Y:S06]  /*0270*/  BAR.SYNC.DEFER_BLOCKING 0x0 ;  /* 0x0000000000007b1d */ /* 0x000fec0000010000 */
[----:B------:R-:W-:Y:S05]  /*0280*/  @!P2 BRA `(.L_x_22680) ;  /* 0x00000000002ca947 */ /* 0x000fea0003800000 */
.L_x_22681:
[----:B------:R-:W-:-:S04]  /*0290*/  SHF.R.U32.HI R6, RZ, 0x1, R8 ;  /* 0x00000001ff067819 */ /* 0x000fc80000011608 */
[----:B------:R-:W-:-:S13]  /*02a0*/  ISETP.GE.U32.AND P0, PT, R2, R6, PT ;  /* 0x000000060200720c */ /* 0x000fda0003f06070 */
[----:B------:R-:W-:Y:S01]  /*02b0*/  @!P0 IMAD R5, R6, 0x4, R3 ;  /* 0x0000000406058824 */ /* 0x000fe200078e0203 */
[----:B-1----:R-:W-:Y:S05]  /*02c0*/  @!P0 LDS R4, [R3] ;  /* 0x0000000003048984 */ /* 0x002fea0000000800 */
[----:B------:R-:W1:Y:S02]  /*02d0*/  @!P0 LDS R5, [R5] ;  /* 0x0000000005058984 */ /* 0x000e640000000800 */
[----:B-1----:R-:W-:-:S05]  /*02e0*/  @!P0 FADD R4, R4, R5 ;  /* 0x0000000504048221 */ /* 0x002fca0000000000 */
[----:B------:R2:W-:Y:S01]  /*02f0*/  @!P0 STS [R3], R4 ;  /* 0x0000000403008388 */ /* 0x0005e20000000800 */
[----:B------:R-:W-:Y:S01]  /*0300*/  BAR.SYNC.DEFER_BLOCKING 0x0 ;  /* 0x0000000000007b1d */ /* 0x000fe20000010000 */
[----:B------:R-:W-:Y:S02]  /*0310*/  ISETP.GT.U32.AND P0, PT, R8, 0x83, PT ;  /* 0x000000830800780c */ /* 0x000fe40003f04070 */
[----:B------:R-:W-:-:S11]  /*0320*/  MOV R8, R6 ;  /* 0x0000000600087202 */ /* 0x000fd60000000f00 */
[----:B--2---:R-:W-:Y:S05]  /*0330*/  @P0 BRA `(.L_x_22681) ;  /* 0xfffffffc00d40947 */ /* 0x004fea000383ffff */
.L_x_22680:
[----:B------:R-:W-:Y:S05]  /*0340*/  @P1 EXIT ;  /* 0x000000000000194d */ /* 0x000fea0003800000 */
[----:B-1----:R-:W-:Y:S01]  /*0350*/  LDS R4, [R3] ;  /* 0x0000000003047984 */ /* 0x002fe20000000800 */
[----:B------:R-:W-:-:S03]  /*0360*/  ISETP.NE.AND P0, PT, R2, RZ, PT ;  /* 0x000000ff0200720c */ /* 0x000fc60003f05270 */
[----:B------:R-:W1:Y:S02]  /*0370*/  LDS R5, [R3+0x80] ;  /* 0x0000800003057984 */ /* 0x000e640000000800 */
[----:B-1----:R-:W-:-:S05]  /*0380*/  FADD R4, R4, R5 ;  /* 0x0000000504047221 */ /* 0x002fca0000000000 */
[----:B------:R-:W-:Y:S04]  /*0390*/  STS [R3], R4 ;  /* 0x0000000403007388 */ /* 0x000fe80000000800 */
[----:B------:R-:W-:Y:S04]  /*03a0*/  LDS R5, [R3] ;  /* 0x0000000003057984 */ /* 0x000fe80000000800 */
        /* <DEDUP_REMOVED lines=28> */
.L_x_22682:
        /* <DEDUP_REMOVED lines=9> */
.L_x_33396:


//--------------------- .text.contiguous_sum33_u64 --------------------------
	.section	.text.contiguous_sum33_u64,"ax",@progbits
	.align	128
        .global         contiguous_sum33_u64
        .type           contiguous_sum33_u64,@function
        .size           contiguous_sum33_u64,(.L_x_33397 - contiguous_sum33_u64)
        .other          contiguous_sum33_u64,@"STO_CUDA_ENTRY STV_DEFAULT"
contiguous_sum33_u64:
.text.contiguous_sum33_u64:
        /* <DEDUP_REMOVED lines=50> */
.L_x_22685:
        /* <DEDUP_REMOVED lines=32> */
.L_x_22684:
        /* <DEDUP_REMOVED lines=21> */
.L_x_22687:
        /* <DEDUP_REMOVED lines=14> */
.L_x_22688:
[----:B------:R-:W-:-:S04]  /*0750*/  @!P1 IMAD R18, R18, UR8, RZ ;  /* 0x0000000812129c24 */ /* 0x000fc8000f8e02ff */
[----:B-1----:R-:W-:-:S06]  /*0760*/  @!P1 IMAD R6, R18, 0x8, R19 ;  /* 0x0000000812069824 */ /* 0x002fcc00078e0213 */
[----:B------:R-:W3:Y:S02]  /*0770*/  @!P1 LDS.64 R6, [R6] ;  /* 0x0000000006069984 */ /* 0x000ee40000000a00 */
[----:B---3--:R-:W-:-:S05]  /*0780*/  @!P1 IADD3 R10, P0, PT, R6, R10, RZ ;  /* 0x0000000a060a9210 */ /* 0x008fca0007f1e0ff */
[----:B------:R-:W-:-:S08]  /*0790*/  @!P1 IMAD.X R11, R7, 0x1, R11, P0 ;  /* 0x00000001070b9824 */ /* 0x000fd000000e060b */
.L_x_22686:
[----:B---3--:R3:W-:Y:S02]  /*07a0*/  STS.64 [R19], R10 ;  /* 0x0000000a13007388 */ /* 0x0087e40000000a00 */
.L_x_22683:
        /* <DEDUP_REMOVED lines=8> */
.L_x_22689:
        /* <DEDUP_REMOVED lines=13> */
.L_x_33397:


//--------------------- .text.contiguous_sum3_u64 --------------------------
	.section	.text.contiguous_sum3_u64,"ax",@progbits
	.align	128
        .global         contiguous_sum3_u64
        .type           contiguous_sum3_u64,@function
        .size           contiguous_sum3_u64,(.L_x_32696 - contiguous_sum3_u64)
        .other          contiguous_sum3_u64,@"STO_CUDA_ENTRY STV_DEFAULT"
contiguous_sum3_u64:
.text.contiguous_sum3_u64:
        /* <DEDUP_REMOVED lines=43> */
.L_x_22708:
        /* <DEDUP_REMOVED lines=27> */
.L_x_22692:
[----:B------:R-:W-:Y:S01]  /*0460*/  MOV R30, R32 ;  /* 0x00000020001e7202 */ /* 0x000fe20000000f00 */
[----:B------:R-:W-:Y:S01]  /*0470*/  IMAD.MOV.U32 R0, RZ, RZ, R36 ;  /* 0x000000ffff007224 */ /* 0x000fe200078e0024 */
[----:B------:R-:W-:Y:S02]  /*0480*/  MOV R3, R37 ;  /* 0x0000002500037202 */ /* 0x000fe40000000f00 */
[----:B------:R-:W-:-:S07]  /*0490*/  MOV R8, 0x4b0 ;  /* 0x000004b000087802 */ /* 0x000fce0000000f00 */
[----:B01-3--:R-:W-:Y:S05]  /*04a0*/  CALL.REL.NOINC `($__internal_492_$__cuda_sm20_div_s64) ;  /* 0x0000003000cc7944 */ /* 0x00bfea0003c00000 */
        /* <DEDUP_REMOVED lines=9> */
.L_x_22693:
        /* <DEDUP_REMOVED lines=33> */
.L_x_22694:
[----:B------:R-:W-:Y:S01]  /*0750*/  IMAD.MOV.U32 R0, RZ, RZ, R36 ;  /* 0x000000ffff007224 */ /* 0x000fe200078e0024 */
[----:B------:R-:W-:Y:S02]  /*0760*/  MOV R3, R37 ;  /* 0x0000002500037202 */ /* 0x000fe40000000f00 */
[----:B------:R-:W-:-:S07]  /*0770*/  MOV R8, 0x790 ;  /* 0x0000079000087802 */ /* 0x000fce0000000f00 */
[----:B---3--:R-:W-:Y:S05]  /*0780*/  CALL.REL.NOINC `($__internal_492_$__cuda_sm20_div_s64) ;  /* 0x0000003000147944 */ /* 0x008fea0003c00000 */
        /* <DEDUP_REMOVED lines=10> */
.L_x_22695:
        /* <DEDUP_REMOVED lines=34> */
.L_x_22696:
[----:B------:R-:W-:Y:S01]  /*0a50*/  IMAD.MOV.U32 R30, RZ, RZ, R28 ;  /* 0x000000ffff1e7224 */ /* 0x000fe200078e001c */
[----:B------:R-:W-:Y:S01]  /*0a60*/  MOV R0, R36 ;  /* 0x0000002400007202 */ /* 0x000fe20000000f00 */
[----:B------:R-:W-:Y:S01]  /*0a70*/  IMAD.MOV.U32 R3, RZ, RZ, R37 ;  /* 0x000000ffff037224 */ /* 0x000fe200078e0025 */
[----:B------:R-:W-:-:S07]  /*0a80*/  MOV R8, 0xaa0 ;  /* 0x00000aa000087802 */ /* 0x000fce0000000f00 */
[----:B---3--:R-:W-:Y:S05]  /*0a90*/  CALL.REL.NOINC `($__internal_492_$__cuda_sm20_div_s64) ;  /* 0x0000002c00507944 */ /* 0x008fea0003c00000 */
        /* <DEDUP_REMOVED lines=10> */
.L_x_22697:
        /* <DEDUP_REMOVED lines=33> */
.L_x_22698:
[----:B------:R-:W-:Y:S01]  /*0d50*/  IMAD.MOV.U32 R0, RZ, RZ, R36 ;  /* 0x000000ffff007224 */ /* 0x000fe200078e0024 */
[----:B------:R-:W-:Y:S02]  /*0d60*/  MOV R3, R37 ;  /* 0x0000002500037202 */ /* 0x000fe40000000f00 */
[----:B------:R-:W-:-:S07]  /*0d70*/  MOV R8, 0xd90 ;  /* 0x00000d9000087802 */ /* 0x000fce0000000f00 */
[----:B---3--:R-:W-:Y:S05]  /*0d80*/  CALL.REL.NOINC `($__internal_492_$__cuda_sm20_div_s64) ;  /* 0x0000002800947944 */ /* 0x008fea0003c00000 */
        /* <DEDUP_REMOVED lines=9> */
.L_x_22699:
        /* <DEDUP_REMOVED lines=34> */
.L_x_22700:
[----:B------:R-:W-:Y:S01]  /*1040*/  MOV R30, R28 ;  /* 0x0000001c001e7202 */ /* 0x000fe20000000f00 */
        /* <DEDUP_REMOVED lines=13> */
.L_x_22701:
        /* <DEDUP_REMOVED lines=34> */
.L_x_22702:
        /* <DEDUP_REMOVED lines=14> */
.L_x_22703:
        /* <DEDUP_REMOVED lines=34> */
.L_x_22704:
[----:B------:R-:W-:Y:S01]  /*1640*/  MOV R30, R28 ;  /* 0x0000001c001e7202 */ /* 0x000fe20000000f00 */
        /* <DEDUP_REMOVED lines=14> */
.L_x_22705:
        /* <DEDUP_REMOVED lines=34> */
.L_x_22706:
[----:B------:R-:W-:Y:S01]  /*1950*/  IMAD.MOV.U32 R0, RZ, RZ, R36 ;  /* 0x000000ffff007224 */ /* 0x000fe200078e0024 */
[----:B------:R-:W-:Y:S02]  /*1960*/  MOV R3, R37 ;  /* 0x0000002500037202 */ /* 0x000fe40000000f00 */
[----:B------:R-:W-:-:S07]  /*1970*/  MOV R8, 0x1990 ;  /* 0x0000199000087802 */ /* 0x000fce0000000f00 */
[----:B---3--:R-:W-:Y:S05]  /*1980*/  CALL.REL.NOINC `($__internal_492_$__cuda_sm20_div_s64) ;  /* 0x0000001c00947944 */ /* 0x008fea0003c00000 */
        /* <DEDUP_REMOVED lines=9> */
.L_x_22707:
        /* <DEDUP_REMOVED lines=13> */
.L_x_22691:
        /* <DEDUP_REMOVED lines=33> */
.L_x_22710:
[----:B------:R-:W-:Y:S01]  /*1d00*/  MOV R30, R32 ;  /* 0x00000020001e7202 */ /* 0x000fe20000000f00 */
[----:B------:R-:W-:Y:S01]  /*1d10*/  IMAD.MOV.U32 R0, RZ, RZ, R16 ;  /* 0x000000ffff007224 */ /* 0x000fe200078e0010 */
[----:B------:R-:W-:Y:S02]  /*1d20*/  MOV R3, R17 ;  /* 0x0000001100037202 */ /* 0x000fe40000000f00 */
[----:B------:R-:W-:-:S07]  /*1d30*/  MOV R8, 0x1d50 ;  /* 0x00001d5000087802 */ /* 0x000fce0000000f00 */
[----:B------:R-:W-:Y:S05]  /*1d40*/  CALL.REL.NOINC `($__internal_492_$__cuda_sm20_div_s64) ;  /* 0x0000001800a47944 */ /* 0x000fea0003c00000 */
        /* <DEDUP_REMOVED lines=9> */
.L_x_22711:
        /* <DEDUP_REMOVED lines=35> */
.L_x_22712:
        /* <DEDUP_REMOVED lines=13> */
.L_x_22713:
        /* <DEDUP_REMOVED lines=36> */
.L_x_22714:
[----:B------:R-:W-:Y:S01]  /*2320*/  MOV R30, R20 ;  /* 0x00000014001e7202 */ /* 0x000fe20000000f00 */
[----:B------:R-:W-:Y:S01]  /*2330*/  IMAD.MOV.U32 R0, RZ, RZ, R18 ;  /* 0x000000ffff007224 */ /* 0x000fe200078e0012 */
[----:B------:R-:W-:Y:S02]  /*2340*/  MOV R3, R19 ;  /* 0x0000001300037202 */ /* 0x000fe40000000f00 */
[----:B------:R-:W-:-:S07]  /*2350*/  MOV R8, 0x2370 ;  /* 0x0000237000087802 */ /* 0x000fce0000000f00 */
[----:B------:R-:W-:Y:S05]  /*2360*/  CALL.REL.NOINC `($__internal_492_$__cuda_sm20_div_s64) ;  /* 0x00000014001c7944 */ /* 0x000fea0003c00000 */
        /* <DEDUP_REMOVED lines=10> */
.L_x_22715:
        /* <DEDUP_REMOVED lines=37> */
.L_x_22716:
[----:B------:R-:W-:Y:S01]  /*2660*/  MOV R0, R18 ;  /* 0x0000001200007202 */ /* 0x000fe20000000f00 */
[----:B------:R-:W-:Y:S01]  /*2670*/  IMAD.MOV.U32 R3, RZ, RZ, R19 ;  /* 0x000000ffff037224 */ /* 0x000fe200078e0013 */
[----:B------:R-:W-:-:S07]  /*2680*/  MOV R8, 0x26a0 ;  /* 0x000026a000087802 */ /* 0x000fce0000000f00 */
[----:B------:R-:W-:Y:S05]  /*2690*/  CALL.REL.NOINC `($__internal_492_$__cuda_sm20_div_s64) ;  /* 0x0000001000507944 */ /* 0x000fea0003c00000 */
        /* <DEDUP_REMOVED lines=8> */
.L_x_22717:
        /* <DEDUP_REMOVED lines=10> */
.L_x_22709:
        /* <DEDUP_REMOVED lines=31> */
.L_x_22719:
[----:B------:R-:W-:Y:S01]  /*29b0*/  IMAD.MOV.U32 R30, RZ, RZ, R32 ;  /* 0x000000ffff1e7224 */ /* 0x000fe200078e0020 */
[----:B------:R-:W-:Y:S01]  /*29c0*/  MOV R0, R16 ;  /* 0x0000001000007202 */ /* 0x000fe20000000f00 */
[----:B------:R-:W-:Y:S01]  /*29d0*/  IMAD.MOV.U32 R3, RZ, RZ, R17 ;  /* 0x000000ffff037224 */ /* 0x000fe200078e0011 */
[----:B------:R-:W-:-:S07]  /*29e0*/  MOV R8, 0x2a00 ;  /* 0x00002a0000087802 */ /* 0x000fce0000000f00 */
[----:B------:R-:W-:Y:S05]  /*29f0*/  CALL.REL.NOINC `($__internal_492_$__cuda_sm20_div_s64) ;  /* 0x0000000c00787944 */ /* 0x000fea0003c00000 */
        /* <DEDUP_REMOVED lines=9> */
.L_x_22720:
        /* <DEDUP_REMOVED lines=36> */
.L_x_22721:
[----:B------:R-:W-:Y:S01]  /*2cd0*/  IMAD.MOV.U32 R0, RZ, RZ, R18 ;  /* 0x000000ffff007224 */ /* 0x000fe200078e0012 */
[----:B------:R-:W-:Y:S02]  /*2ce0*/  MOV R3, R19 ;  /* 0x0000001300037202 */ /* 0x000fe40000000f00 */
        /* <DEDUP_REMOVED lines=10> */
.L_x_22722:
        /* <DEDUP_REMOVED lines=10> */
.L_x_22718:
        /* <DEDUP_REMOVED lines=29> */
.L_x_22723:
[----:B------:R-:W-:-:S07]  /*3000*/  MOV R0, 0x3020 ;  /* 0x0000302000007802 */ /* 0x000fce0000000f00 */
[----:B------:R-:W-:Y:S05]  /*3010*/  CALL.REL.NOINC `($__internal_493_$__cuda_sm20_rem_s64) ;  /* 0x0000000c003c7944 */ /* 0x000fea0003c00000 */
[----:B------:R-:W-:Y:S01]  /*3020*/  IMAD.MOV.U32 R8, RZ, RZ, R3 ;  /* 0x000000ffff087224 */ /* 0x000fe200078e0003 */
[----:B------:R-:W-:-:S07]  /*3030*/  MOV R9, R10 ;  /* 0x0000000a00097202 */ /* 0x000fce0000000f00 */
.L_x_22724:
[----:B------:R-:W0:Y:S02]  /*3040*/  LDC.64 R10, c[0x0][0x398] ;  /* 0x0000e600ff0a7b82 */ /* 0x000e240000000a00 */
[----:B0-----:R-:W-:-:S06]  /*3050*/  IMAD.WIDE.U32 R2, R2, 0x8, R10 ;  /* 0x0000000802027825 */ /* 0x001fcc00078e000a */
[----:B------:R-:W2:Y:S02]  /*3060*/  LDG.E.64 R2, desc[UR10][R2.64] ;  /* 0x0000000a02027981 */ /* 0x000ea4000c1e1b00 */
[-C--:B--2---:R-:W-:Y:S02]  /*3070*/  IMAD R11, R3, R8.reuse, RZ ;  /* 0x00000008030b7224 */ /* 0x084fe400078e02ff */
[----:B------:R-:W-:-:S04]  /*3080*/  IMAD.WIDE.U32 R28, R2, R8, R28 ;  /* 0x00000008021c7225 */ /* 0x000fc800078e001c */
[----:B------:R-:W-:-:S05]  /*3090*/  IMAD R11, R2, R9, R11 ;  /* 0x00000009020b7224 */ /* 0x000fca00078e020b */
[----:B------:R-:W-:-:S07]  /*30a0*/  IADD3 R29, PT, PT, R29, R11, RZ ;  /* 0x0000000b1d1d7210 */ /* 0x000fce0007ffe0ff */
.L_x_22690:
        /* <DEDUP_REMOVED lines=33> */
.L_x_22727:
        /* <DEDUP_REMOVED lines=32> */
.L_x_22726:
        /* <DEDUP_REMOVED lines=21> */
.L_x_22729:
        /* <DEDUP_REMOVED lines=14> */
.L_x_22730:
[----:B------:R-:W-:-:S05]  /*36f0*/  @!P1 IMAD R5, R20, UR7, RZ ;  /* 0x0000000714059c24 */ /* 0x000fca000f8e02ff */
[----:B------:R-:W-:-:S06]  /*3700*/  @!P1 LEA R5, R5, R0, 0x3 ;  /* 0x0000000005059211 */ /* 0x000fcc00078e18ff */
[----:B------:R-:W1:Y:S02]  /*3710*/  @!P1 LDS.64 R4, [R5] ;  /* 0x0000000005049984 */ /* 0x000e640000000a00 */
[----:B-1----:R-:W-:-:S04]  /*3720*/  @!P1 IADD3 R2, P0, PT, R4, R2, RZ ;  /* 0x0000000204029210 */ /* 0x002fc80007f1e0ff */
[----:B------:R-:W-:-:S09]  /*3730*/  @!P1 IADD3.X R3, PT, PT, R5, R3, RZ, P0, !PT ;  /* 0x0000000305039210 */ /* 0x000fd200007fe4ff */
.L_x_22728:
[----:B-1----:R1:W-:Y:S02]  /*3740*/  STS.64 [R0], R2 ;  /* 0x0000000200007388 */ /* 0x0023e40000000a00 */
.L_x_22725:
        /* <DEDUP_REMOVED lines=9> */
        .weak           $__internal_492_$__cuda_sm20_div_s64
        .type           $__internal_492_$__cuda_sm20_div_s64,@function
        .size           $__internal_492_$__cuda_sm20_div_s64,($__internal_493_$__cuda_sm20_rem_s64 - $__internal_492_$__cuda_sm20_div_s64)
$__internal_492_$__cuda_sm20_div_s64:
        /* <DEDUP_REMOVED lines=82> */
[----:B------:R-:W-:Y:S06]  /*3d00*/  RET.REL.NODEC R8 `(contiguous_sum3_u64) ;  /* 0xffffffc008bc7950 */ /* 0x000fec0003c3ffff */
        .weak           $__internal_493_$__cuda_sm20_rem_s64
        .type           $__internal_493_$__cuda_sm20_rem_s64,@function
        .size           $__internal_493_$__cuda_sm20_rem_s64,(.L_x_32696 - $__internal_493_$__cuda_sm20_rem_s64)
$__internal_493_$__cuda_sm20_rem_s64:
        /* <DEDUP_REMOVED lines=66> */
[----:B------:R-:W-:Y:S06]  /*4130*/  RET.REL.NODEC R8 `(contiguous_sum3_u64) ;  /* 0xffffffbc08b07950 */ /* 0x000fec0003c3ffff */
.L_x_22731:
        /* <DEDUP_REMOVED lines=12> */
.L_x_32696:


//--------------------- .text.contiguous_sum22_u64 --------------------------
	.section	.text.contiguous_sum22_u64,"ax",@progbits
	.align	128
        .global         contiguous_sum22_u64
        .type           contiguous_sum22_u64,@function
        .size           contiguous_sum22_u64,(.L_x_33399 - contiguous_sum22_u64)
        .other          contiguous_sum22_u64,@"STO_CUDA_ENTRY STV_DEFAULT"
contiguous_sum22_u64:
.text.contiguous_sum22_u64:
        /* <DEDUP_REMOVED lines=37> */
.L_x_22733:
        /* <DEDUP_REMOVED lines=12> */
.L_x_22734:
[----:B------:R-:W-:Y:S05]  /*0310*/  BSYNC.RECONVERGENT B0 ;  /* 0x0000000000007941 */ /* 0x000fea0003800200 */
.L_x_22732:
[----:B------:R-:W-:Y:S01]  /*0320*/  BAR.SYNC.DEFER_BLOCKING 0x0 ;  /* 0x0000000000007b1d */ /* 0x000fe20000010000 */
[----:B------:R-:W-:Y:S02]  /*0330*/  ISETP.GE.U32.AND P1, PT, R3, 0x42, PT ;  /* 0x000000420300780c */ /* 0x000fe40003f26070 */
[----:B------:R-:W-:-:S11]  /*0340*/  ISETP.GT.U32.AND P0, PT, R0, 0x1f, PT ;  /* 0x0000001f0000780c */ /* 0x000fd60003f04070 */
[----:B------:R-:W-:Y:S05]  /*0350*/  @!P1 BRA `(.L_x_22735) ;  /* 0x0000000000309947 */ /* 0x000fea0003800000 */
.L_x_22736:
        /* <DEDUP_REMOVED lines=12> */
.L_x_22735:
        /* <DEDUP_REMOVED lines=50> */
.L_x_22737:
        /* <DEDUP_REMOVED lines=12> */
.L_x_33399:


//--------------------- .text.contiguous_sum2_u64 --------------------------
	.section	.text.contiguous_sum2_u64,"ax",@progbits
	.align	128
        .global         contiguous_sum2_u64
        .type           contiguous_sum2_u64,@function
        .size           contiguous_sum2_u64,(.L_x_32698 - contiguous_sum2_u64)
        .other          contiguous_sum2_u64,@"STO_CUDA_ENTRY STV_DEFAULT"
contiguous_sum2_u64:
.text.contiguous_sum2_u64:
        /* <DEDUP_REMOVED lines=46> */
.L_x_22766:
        /* <DEDUP_REMOVED lines=32> */
.L_x_22743:
[----:B------:R-:W-:Y:S01]  /*04e0*/  MOV R26, R6 ;  /* 0x00000006001a7202 */ /* 0x000fe20000000f00 */
[----:B------:R-:W-:Y:S01]  /*04f0*/  IMAD.MOV.U32 R13, RZ, RZ, R7 ;  /* 0x000000ffff0d7224 */ /* 0x000fe200078e0007 */
[----:B------:R-:W-:Y:S01]  /*0500*/  MOV R14, R34 ;  /* 0x00000022000e7202 */ /* 0x000fe20000000f00 */
[----:B------:R-:W-:Y:S01]  /*0510*/  IMAD.MOV.U32 R11, RZ, RZ, R35 ;  /* 0x000000ffff0b7224 */ /* 0x000fe200078e0023 */
[----:B------:R-:W-:-:S07]  /*0520*/  MOV R12, 0x540 ;  /* 0x00000540000c7802 */ /* 0x000fce0000000f00 */
[----:B-1----:R-:W-:Y:S05]  /*0530*/  CALL.REL.NOINC `($__internal_494_$__cuda_sm20_div_s64) ;  /* 0x0000006400787944 */ /* 0x002fea0003c00000 */
        /* <DEDUP_REMOVED lines=9> */
.L_x_22744:
[----:B------:R-:W-:Y:S05]  /*05d0*/  BSYNC.RECONVERGENT B1 ;  /* 0x0000000000017941 */ /* 0x000fea0003800200 */
.L_x_22742:
        /* <DEDUP_REMOVED lines=34> */
.L_x_22746:
[----:B------:R-:W-:Y:S01]  /*0800*/  IMAD.MOV.U32 R26, RZ, RZ, R20 ;  /* 0x000000ffff1a7224 */ /* 0x000fe200078e0014 */
[----:B------:R-:W-:Y:S01]  /*0810*/  MOV R13, R9 ;  /* 0x00000009000d7202 */ /* 0x000fe20000000f00 */
[----:B------:R-:W-:Y:S01]  /*0820*/  IMAD.MOV.U32 R14, RZ, RZ, R34 ;  /* 0x000000ffff0e7224 */ /* 0x000fe200078e0022 */
[----:B------:R-:W-:Y:S02]  /*0830*/  MOV R11, R35 ;  /* 0x00000023000b7202 */ /* 0x000fe40000000f00 */
[----:B------:R-:W-:-:S07]  /*0840*/  MOV R12, 0x860 ;  /* 0x00000860000c7802 */ /* 0x000fce0000000f00 */
[----:B------:R-:W-:Y:S05]  /*0850*/  CALL.REL.NOINC `($__internal_494_$__cuda_sm20_div_s64) ;  /* 0x0000006000b07944 */ /* 0x000fea0003c00000 */
        /* <DEDUP_REMOVED lines=9> */
.L_x_22747:
[----:B------:R-:W-:Y:S05]  /*08f0*/  BSYNC.RECONVERGENT B1 ;  /* 0x0000000000017941 */ /* 0x000fea0003800200 */
.L_x_22745:
        /* <DEDUP_REMOVED lines=33> */
.L_x_22749:
[----:B------:R-:W-:Y:S01]  /*0b10*/  IMAD.MOV.U32 R26, RZ, RZ, R36 ;  /* 0x000000ffff1a7224 */ /* 0x000fe200078e0024 */
[----:B------:R-:W-:Y:S01]  /*0b20*/  MOV R13, R37 ;  /* 0x00000025000d7202 */ /* 0x000fe20000000f00 */
[----:B------:R-:W-:Y:S01]  /*0b30*/  IMAD.MOV.U32 R14, RZ, RZ, R20 ;  /* 0x000000ffff0e7224 */ /* 0x000fe200078e0014 */
[----:B------:R-:W-:Y:S02]  /*0b40*/  MOV R11, R21 ;  /* 0x00000015000b7202 */ /* 0x000fe40000000f00 */
[----:B------:R-:W-:-:S07]  /*0b50*/  MOV R12, 0xb70 ;  /* 0x00000b70000c7802 */ /* 0x000fce0000000f00 */
[----:B------:R-:W-:Y:S05]  /*0b60*/  CALL.REL.NOINC `($__internal_494_$__cuda_sm20_div_s64) ;  /* 0x0000005c00ec7944 */ /* 0x000fea0003c00000 */
        /* <DEDUP_REMOVED lines=10> */
.L_x_22750:
[----:B------:R-:W-:Y:S05]  /*0c10*/  BSYNC.RECONVERGENT B1 ;  /* 0x0000000000017941 */ /* 0x000fea0003800200 */
.L_x_22748:
        /* <DEDUP_REMOVED lines=35> */
.L_x_22752:
[----:B------:R-:W-:Y:S01]  /*0e50*/  MOV R26, R34 ;  /* 0x00000022001a7202 */ /* 0x000fe20000000f00 */
[----:B------:R-:W-:Y:S01]  /*0e60*/  IMAD.MOV.U32 R13, RZ, RZ, R35 ;  /* 0x000000ffff0d7224 */ /* 0x000fe200078e0023 */
[----:B------:R-:W-:Y:S01]  /*0e70*/  MOV R14, R20 ;  /* 0x00000014000e7202 */ /* 0x000fe20000000f00 */
[----:B------:R-:W-:Y:S01]  /*0e80*/  IMAD.MOV.U32 R11, RZ, RZ, R21 ;  /* 0x000000ffff0b7224 */ /* 0x000fe200078e0015 */
[----:B------:R-:W-:-:S07]  /*0e90*/  MOV R12, 0xeb0 ;  /* 0x00000eb0000c7802 */ /* 0x000fce0000000f00 */
[----:B------:R-:W-:Y:S05]  /*0ea0*/  CALL.REL.NOINC `($__internal_494_$__cuda_sm20_div_s64) ;  /* 0x0000005c001c7944 */ /* 0x000fea0003c00000 */
        /* <DEDUP_REMOVED lines=11> */
.L_x_22753:
[----:B------:R-:W-:Y:S05]  /*0f60*/  BSYNC.RECONVERGENT B1 ;  /* 0x0000000000017941 */ /* 0x000fea0003800200 */
.L_x_22751:
        /* <DEDUP_REMOVED lines=36> */
.L_x_22755:
        /* <DEDUP_REMOVED lines=16> */
.L_x_22756:
[----:B------:R-:W-:Y:S05]  /*12b0*/  BSYNC.RECONVERGENT B1 ;  /* 0x0000000000017941 */ /* 0x000fea0003800200 */
.L_x_22754:
        /* <DEDUP_REMOVED lines=35> */
.L_x_22758:
        /* <DEDUP_REMOVED lines=17> */
.L_x_22759:
[----:B------:R-:W-:Y:S05]  /*1600*/  BSYNC.RECONVERGENT B1 ;  /* 0x0000000000017941 */ /* 0x000fea0003800200 */
.L_x_22757:
        /* <DEDUP_REMOVED lines=35> */
.L_x_22761:
        /* <DEDUP_REMOVED lines=16> */
.L_x_22762:
[----:B------:R-:W-:Y:S05]  /*1940*/  BSYNC.RECONVERGENT B1 ;  /* 0x0000000000017941 */ /* 0x000fea0003800200 */
.L_x_22760:
        /* <DEDUP_REMOVED lines=35> */
.L_x_22764:
        /* <DEDUP_REMOVED lines=16> */
.L_x_22765:
[----:B------:R-:W-:Y:S05]  /*1c80*/  BSYNC.RECONVERGENT B1 ;  /* 0x0000000000017941 */ /* 0x000fea0003800200 */
.L_x_22763:
        /* <DEDUP_REMOVED lines=8> */
.L_x_22741:
        /* <DEDUP_REMOVED lines=36> */
.L_x_22769:
[----:B------:R-:W-:Y:S01]  /*1f50*/  MOV R26, R6 ;  /* 0x00000006001a7202 */ /* 0x000fe20000000f00 */
[----:B------:R-:W-:Y:S01]  /*1f60*/  IMAD.MOV.U32 R13, RZ, RZ, R7 ;  /* 0x000000ffff0d7224 */ /* 0x000fe200078e0007 */
[----:B------:R-:W-:Y:S01]  /*1f70*/  MOV R14, R16 ;  /* 0x00000010000e7202 */ /* 0x000fe20000000f00 */
[----:B------:R-:W-:Y:S01]  /*1f80*/  IMAD.MOV.U32 R11, RZ, RZ, R17 ;  /* 0x000000ffff0b7224 */ /* 0x000fe200078e0011 */
[----:B------:R-:W-:-:S07]  /*1f90*/  MOV R12, 0x1fb0 ;  /* 0x00001fb0000c7802 */ /* 0x000fce0000000f00 */
[----:B------:R-:W-:Y:S05]  /*1fa0*/  CALL.REL.NOINC `($__internal_494_$__cuda_sm20_div_s64) ;  /* 0x0000004800dc7944 */ /* 0x000fea0003c00000 */
        /* <DEDUP_REMOVED lines=9> */
.L_x_22770:
[----:B------:R-:W-:Y:S05]  /*2040*/  BSYNC.RECONVERGENT B1 ;  /* 0x0000000000017941 */ /* 0x000fea0003800200 */
.L_x_22768:
        /* <DEDUP_REMOVED lines=34> */
.L_x_22772:
        /* <DEDUP_REMOVED lines=17> */
.L_x_22773:
[----:B------:R-:W-:Y:S05]  /*2380*/  BSYNC.RECONVERGENT B1 ;  /* 0x0000000000017941 */ /* 0x000fea0003800200 */
.L_x_22771:
        /* <DEDUP_REMOVED lines=36> */
.L_x_22775:
        /* <DEDUP_REMOVED lines=16> */
.L_x_22776:
[----:B------:R-:W-:Y:S05]  /*26d0*/  BSYNC.RECONVERGENT B1 ;  /* 0x0000000000017941 */ /* 0x000fea0003800200 */
.L_x_22774:
        /* <DEDUP_REMOVED lines=35> */
.L_x_22778:
[----:B------:R-:W-:Y:S01]  /*2910*/  MOV R26, R18 ;  /* 0x00000012001a7202 */ /* 0x000fe20000000f00 */
[----:B------:R-:W-:Y:S01]  /*2920*/  IMAD.MOV.U32 R13, RZ, RZ, R19 ;  /* 0x000000ffff0d7224 */ /* 0x000fe200078e0013 */
[----:B------:R-:W-:Y:S01]  /*2930*/  MOV R14, R16 ;  /* 0x00000010000e7202 */ /* 0x000fe20000000f00 */
[----:B------:R-:W-:Y:S01]  /*2940*/  IMAD.MOV.U32 R11, RZ, RZ, R17 ;  /* 0x000000ffff0b7224 */ /* 0x000fe200078e0011 */
[----:B------:R-:W-:-:S07]  /*2950*/  MOV R12, 0x2970 ;  /* 0x00002970000c7802 */ /* 0x000fce0000000f00 */
[----:B------:R-:W-:Y:S05]  /*2960*/  CALL.REL.NOINC `($__internal_494_$__cuda_sm20_div_s64) ;  /* 0x00000040006c7944 */ /* 0x000fea0003c00000 */
        /* <DEDUP_REMOVED lines=10> */
.L_x_22779:
[----:B------:R-:W-:Y:S05]  /*2a10*/  BSYNC.RECONVERGENT B1 ;  /* 0x0000000000017941 */ /* 0x000fea0003800200 */
.L_x_22777:
[----:B------:R-:W-:Y:S01]  /*2a20*/  MOV R36, R22 ;  /* 0x0000001600247202 */ /* 0x000fe20000000f00 */
[----:B------:R-:W-:Y:S02]  /*2a30*/  IMAD R11, R11, R38, RZ ;  /* 0x000000260b0b7224 */ /* 0x000fe400078e02ff */
[----:B------:R-:W-:Y:S02]  /*2a40*/  VIADD R8, R8, 0xfffffffe ;  /* 0xfffffffe08087836 */ /* 0x000fe40000000000 */
[----:B------:R-:W-:-:S04]  /*2a50*/  IMAD.WIDE.U32 R22, R38, R10, R36 ;  /* 0x0000000a26167225 */ /* 0x000fc800078e0024 */
[----:B------:R-:W-:-:S05]  /*2a60*/  IMAD R11, R39, R10, R11 ;  /* 0x0000000a270b7224 */ /* 0x000fca00078e020b */
[----:B------:R-:W-:-:S07]  /*2a70*/  IADD3 R23, PT, PT, R23, R11, RZ ;  /* 0x0000000b17177210 */ /* 0x000fce0007ffe0ff */
.L_x_22767:
        /* <DEDUP_REMOVED lines=30> */
.L_x_22781:
[----:B------:R-:W-:Y:S01]  /*2c60*/  MOV R18, R6 ;  /* 0x0000000600127202 */ /* 0x000fe20000000f00 */
[----:B------:R-:W-:Y:S01]  /*2c70*/  IMAD.MOV.U32 R19, RZ, RZ, R7 ;  /* 0x000000ffff137224 */ /* 0x000fe200078e0007 */
[----:B------:R-:W-:Y:S01]  /*2c80*/  MOV R24, R10 ;  /* 0x0000000a00187202 */ /* 0x000fe20000000f00 */
[----:B------:R-:W-:Y:S01]  /*2c90*/  IMAD.MOV.U32 R21, RZ, RZ, R11 ;  /* 0x000000ffff157224 */ /* 0x000fe200078e000b */
[----:B------:R-:W-:-:S07]  /*2ca0*/  MOV R26, 0x2cc0 ;  /* 0x00002cc0001a7802 */ /* 0x000fce0000000f00 */
[----:B------:R-:W-:Y:S05]  /*2cb0*/  CALL.REL.NOINC `($__internal_495_$__cuda_sm20_rem_s64) ;  /* 0x0000004000e47944 */ /* 0x000fea0003c00000 */
.L_x_22782:
[----:B------:R-:W-:Y:S05]  /*2cc0*/  BSYNC.RECONVERGENT B1 ;  /* 0x0000000000017941 */ /* 0x000fea0003800200 */
.L_x_22780:
        /* <DEDUP_REMOVED lines=30> */
.L_x_22784:
[----:B------:R-:W-:Y:S01]  /*2eb0*/  MOV R24, R10 ;  /* 0x0000000a00187202 */ /* 0x000fe20000000f00 */
[----:B------:R-:W-:Y:S01]  /*2ec0*/  IMAD.MOV.U32 R21, RZ, RZ, R11 ;  /* 0x000000ffff157224 */ /* 0x000fe200078e000b */
[----:B------:R-:W-:Y:S01]  /*2ed0*/  MOV R18, R20 ;  /* 0x0000001400127202 */ /* 0x000fe20000000f00 */
[----:B------:R-:W-:Y:S01]  /*2ee0*/  IMAD.MOV.U32 R19, RZ, RZ, R9 ;  /* 0x000000ffff137224 */ /* 0x000fe200078e0009 */
[----:B------:R-:W-:-:S07]  /*2ef0*/  MOV R26, 0x2f10 ;  /* 0x00002f10001a7802 */ /* 0x000fce0000000f00 */
[----:B------:R-:W-:Y:S05]  /*2f00*/  CALL.REL.NOINC `($__internal_495_$__cuda_sm20_rem_s64) ;  /* 0x0000004000507944 */ /* 0x000fea0003c00000 */
.L_x_22785:
[----:B------:R-:W-:Y:S05]  /*2f10*/  BSYNC.RECONVERGENT B1 ;  /* 0x0000000000017941 */ /* 0x000fea0003800200 */
.L_x_22783:
[----:B------:R-:W-:Y:S02]  /*2f20*/  IMAD R7, R7, R16, RZ ;  /* 0x0000001007077224 */ /* 0x000fe400078e02ff */
[----:B------:R-:W-:-:S04]  /*2f30*/  IMAD.WIDE.U32 R22, R16, R6, R22 ;  /* 0x0000000610167225 */ /* 0x000fc800078e0016 */
[----:B------:R-:W-:-:S05]  /*2f40*/  IMAD R7, R17, R6, R7 ;  /* 0x0000000611077224 */ /* 0x000fca00078e0207 */
[----:B------:R-:W-:-:S07]  /*2f50*/  IADD3 R23, PT, PT, R23, R7, RZ ;  /* 0x0000000717177210 */ /* 0x000fce0007ffe0ff */
.L_x_22740:
        /* <DEDUP_REMOVED lines=11> */
.L_x_22739:
        /* <DEDUP_REMOVED lines=18> */
.L_x_22813:
        /* <DEDUP_REMOVED lines=30> */
.L_x_22790:
[----:B------:R-:W-:Y:S01]  /*3310*/  IMAD.MOV.U32 R26, RZ, RZ, R18 ;  /* 0x000000ffff1a7224 */ /* 0x000fe200078e0012 */
[----:B------:R-:W-:Y:S01]  /*3320*/  MOV R13, R19 ;  /* 0x00000013000d7202 */ /* 0x000fe20000000f00 */
[----:B------:R-:W-:Y:S01]  /*3330*/  IMAD.MOV.U32 R14, RZ, RZ, R20 ;  /* 0x000000ffff0e7224 */ /* 0x000fe200078e0014 */
[----:B------:R-:W-:Y:S02]  /*3340*/  MOV R11, R21 ;  /* 0x00000015000b7202 */ /* 0x000fe40000000f00 */
[----:B------:R-:W-:-:S07]  /*3350*/  MOV R12, 0x3370 ;  /* 0x00003370000c7802 */ /* 0x000fce0000000f00 */
[----:B-1----:R-:W-:Y:S05]  /*3360*/  CALL.REL.NOINC `($__internal_494_$__cuda_sm20_div_s64) ;  /* 0x0000003400ec7944 */ /* 0x002fea0003c00000 */
        /* <DEDUP_REMOVED lines=9> */
.L_x_22791:
[----:B------:R-:W-:Y:S05]  /*3400*/  BSYNC.RECONVERGENT B1 ;  /* 0x0000000000017941 */ /* 0x000fea0003800200 */
.L_x_22789:
        /* <DEDUP_REMOVED lines=39> */
.L_x_22793:
[----:B------:R-:W-:Y:S01]  /*3680*/  IMAD.MOV.U32 R26, RZ, RZ, R36 ;  /* 0x000000ffff1a7224 */ /* 0x000fe200078e0024 */
[----:B------:R-:W-:Y:S01]  /*3690*/  MOV R13, R37 ;  /* 0x00000025000d7202 */ /* 0x000fe20000000f00 */
[----:B------:R-:W-:Y:S01]  /*36a0*/  IMAD.MOV.U32 R14, RZ, RZ, R38 ;  /* 0x000000ffff0e7224 */ /* 0x000fe200078e0026 */
[----:B------:R-:W-:Y:S02]  /*36b0*/  MOV R11, R39 ;  /* 0x00000027000b7202 */ /* 0x000fe40000000f00 */
[----:B------:R-:W-:-:S07]  /*36c0*/  MOV R12, 0x36e0 ;  /* 0x000036e0000c7802 */ /* 0x000fce0000000f00 */
[----:B-1----:R-:W-:Y:S05]  /*36d0*/  CALL.REL.NOINC `($__internal_494_$__cuda_sm20_div_s64) ;  /* 0x0000003400107944 */ /* 0x002fea0003c00000 */
        /* <DEDUP_REMOVED lines=11> */
.L_x_22794:
[----:B------:R-:W-:Y:S05]  /*3790*/  BSYNC.RECONVERGENT B1 ;  /* 0x0000000000017941 */ /* 0x000fea0003800200 */
.L_x_22792:
        /* <DEDUP_REMOVED lines=37> */
.L_x_22796:
        /* <DEDUP_REMOVED lines=17> */
.L_x_22797:
[----:B------:R-:W-:Y:S05]  /*3b00*/  BSYNC.RECONVERGENT B1 ;  /* 0x0000000000017941 */ /* 0x000fea0003800200 */
.L_x_22795:
        /* <DEDUP_REMOVED lines=38> */
.L_x_22799:
        /* <DEDUP_REMOVED lines=17> */
.L_x_22800:
[----:B------:R-:W-:Y:S05]  /*3e80*/  BSYNC.RECONVERGENT B1 ;  /* 0x0000000000017941 */ /* 0x000fea0003800200 */
.L_x_22798:
        /* <DEDUP_REMOVED lines=38> */
.L_x_22802:
        /* <DEDUP_REMOVED lines=17> */
.L_x_22803:
[----:B------:R-:W-:Y:S05]  /*4200*/  BSYNC.RECONVERGENT B1 ;  /* 0x0000000000017941 */ /* 0x000fea0003800200 */
.L_x_22801:
        /* <DEDUP_REMOVED lines=40> */
.L_x_22805:
        /* <DEDUP_REMOVED lines=17> */
.L_x_22806:
[----:B------:R-:W-:Y:S05]  /*45a0*/  BSYNC.RECONVERGENT B1 ;  /* 0x0000000000017941 */ /* 0x000fea0003800200 */
.L_x_22804:
        /* <DEDUP_REMOVED lines=40> */
.L_x_22808:
        /* <DEDUP_REMOVED lines=17> */
.L_x_22809:
[----:B------:R-:W-:Y:S05]  /*4940*/  BSYNC.RECONVERGENT B1 ;  /* 0x0000000000017941 */ /* 0x000fea0003800200 */
.L_x_22807:
        /* <DEDUP_REMOVED lines=38> */
.L_x_22811:
        /* <DEDUP_REMOVED lines=17> */
.L_x_22812:
[----:B------:R-:W-:Y:S05]  /*4cc0*/  BSYNC.RECONVERGENT B1 ;  /* 0x0000000000017941 */ /* 0x000fea0003800200 */
.L_x_22810:
        /* <DEDUP_REMOVED lines=15> */
.L_x_22788:
        /* <DEDUP_REMOVED lines=37> */
.L_x_22816:
        /* <DEDUP_REMOVED lines=15> */
.L_x_22817:
[----:B------:R-:W-:Y:S05]  /*5100*/  BSYNC.RECONVERGENT B1 ;  /* 0x0000000000017941 */ /* 0x000fea0003800200 */
.L_x_22815:
        /* <DEDUP_REMOVED lines=39> */
.L_x_22819:
[----:B------:R-:W-:Y:S01]  /*5380*/  MOV R26, R18 ;  /* 0x00000012001a7202 */ /* 0x000fe20000000f00 */
[----:B------:R-:W-:Y:S01]  /*5390*/  IMAD.MOV.U32 R13, RZ, RZ, R19 ;  /* 0x000000ffff0d7224 */ /* 0x000fe200078e0013 */
[----:B------:R-:W-:Y:S02]  /*53a0*/  MOV R14, R6 ;  /* 0x00000006000e7202 */ /* 0x000fe40000000f00 */
[----:B------:R-:W-:Y:S02]  /*53b0*/  MOV R11, R7 ;  /* 0x00000007000b7202 */ /* 0x000fe40000000f00 */
[----:B------:R-:W-:-:S07]  /*53c0*/  MOV R12, 0x53e0 ;  /* 0x000053e0000c7802 */ /* 0x000fce0000000f00 */
[----:B------:R-:W-:Y:S05]  /*53d0*/  CALL.REL.NOINC `($__internal_494_$__cuda_sm20_div_s64) ;  /* 0x0000001400d07944 */ /* 0x000fea0003c00000 */
        /* <DEDUP_REMOVED lines=11> */
.L_x_22820:
[----:B------:R-:W-:Y:S05]  /*5490*/  BSYNC.RECONVERGENT B1 ;  /* 0x0000000000017941 */ /* 0x000fea0003800200 */
.L_x_22818:
        /* <DEDUP_REMOVED lines=40> */
.L_x_22822:
        /* <DEDUP_REMOVED lines=17> */
.L_x_22823:
[----:B------:R-:W-:Y:S05]  /*5830*/  BSYNC.RECONVERGENT B1 ;  /* 0x0000000000017941 */ /* 0x000fea0003800200 */
.L_x_22821:
        /* <DEDUP_REMOVED lines=40> */
.L_x_22825:
[----:B------:R-:W-:Y:S01]  /*5ac0*/  MOV R26, R18 ;  /* 0x00000012001a7202 */ /* 0x000fe20000000f00 */
[----:B------:R-:W-:Y:S01]  /*5ad0*/  IMAD.MOV.U32 R14, RZ, RZ, R20 ;  /* 0x000000ffff0e7224 */ /* 0x000fe200078e0014 */
[----:B------:R-:W-:Y:S02]  /*5ae0*/  MOV R13, R19 ;  /* 0x00000013000d7202 */ /* 0x000fe40000000f00 */
[----:B------:R-:W-:Y:S02]  /*5af0*/  MOV R11, R21 ;  /* 0x00000015000b7202 */ /* 0x000fe40000000f00 */
[----:B------:R-:W-:-:S07]  /*5b00*/  MOV R12, 0x5b20 ;  /* 0x00005b20000c7802 */ /* 0x000fce0000000f00 */
[----:B------:R-:W-:Y:S05]  /*5b10*/  CALL.REL.NOINC `($__internal_494_$__cuda_sm20_div_s64) ;  /* 0x0000001000007944 */ /* 0x000fea0003c00000 */
        /* <DEDUP_REMOVED lines=11> */
.L_x_22826:
[----:B------:R-:W-:Y:S05]  /*5bd0*/  BSYNC.RECONVERGENT B1 ;  /* 0x0000000000017941 */ /* 0x000fea0003800200 */
.L_x_22824:
        /* <DEDUP_REMOVED lines=11> */
.L_x_22814:
        /* <DEDUP_REMOVED lines=35> */
.L_x_22829:
[----:B------:R-:W-:Y:S01]  /*5ec0*/  MOV R26, R18 ;  /* 0x00000012001a7202 */ /* 0x000fe20000000f00 */
[----:B------:R-:W-:Y:S01]  /*5ed0*/  IMAD.MOV.U32 R13, RZ, RZ, R19 ;  /* 0x000000ffff0d7224 */ /* 0x000fe200078e0013 */
[----:B------:R-:W-:Y:S02]  /*5ee0*/  MOV R14, R4 ;  /* 0x00000004000e7202 */ /* 0x000fe40000000f00 */
[----:B------:R-:W-:Y:S02]  /*5ef0*/  MOV R11, R5 ;  /* 0x00000005000b7202 */ /* 0x000fe40000000f00 */
[----:B------:R-:W-:-:S07]  /*5f00*/  MOV R12, 0x5f20 ;  /* 0x00005f20000c7802 */ /* 0x000fce0000000f00 */
[----:B------:R-:W-:Y:S05]  /*5f10*/  CALL.REL.NOINC `($__internal_494_$__cuda_sm20_div_s64) ;  /* 0x0000000c00007944 */ /* 0x000fea0003c00000 */
        /* <DEDUP_REMOVED lines=8> */
.L_x_22830:
[----:B------:R-:W-:Y:S05]  /*5fa0*/  BSYNC.RECONVERGENT B1 ;  /* 0x0000000000017941 */ /* 0x000fea0003800200 */
.L_x_22828:
        /* <DEDUP_REMOVED lines=39> */
.L_x_22832:
[----:B------:R-:W-:Y:S01]  /*6220*/  MOV R26, R18 ;  /* 0x00000012001a7202 */ /* 0x000fe20000000f00 */
[----:B------:R-:W-:Y:S01]  /*6230*/  IMAD.MOV.U32 R13, RZ, RZ, R19 ;  /* 0x000000ffff0d7224 */ /* 0x000fe200078e0013 */
[----:B------:R-:W-:Y:S02]  /*6240*/  MOV R14, R16 ;  /* 0x00000010000e7202 */ /* 0x000fe40000000f00 */
[----:B------:R-:W-:Y:S02]  /*6250*/  MOV R11, R17 ;  /* 0x00000011000b7202 */ /* 0x000fe40000000f00 */
[----:B------:R-:W-:-:S07]  /*6260*/  MOV R12, 0x6280 ;  /* 0x00006280000c7802 */ /* 0x000fce0000000f00 */
[----:B------:R-:W-:Y:S05]  /*6270*/  CALL.REL.NOINC `($__internal_494_$__cuda_sm20_div_s64) ;  /* 0x0000000800287944 */ /* 0x000fea0003c00000 */
        /* <DEDUP_REMOVED lines=11> */
.L_x_22833:
[----:B------:R-:W-:Y:S05]  /*6330*/  BSYNC.RECONVERGENT B1 ;  /* 0x0000000000017941 */ /* 0x000fea0003800200 */
.L_x_22831:
        /* <DEDUP_REMOVED lines=11> */
.L_x_22827:
        /* <DEDUP_REMOVED lines=31> */
.L_x_22835:
[----:B------:R-:W-:Y:S01]  /*65e0*/  IMAD.MOV.U32 R24, RZ, RZ, R20 ;  /* 0x000000ffff187224 */ /* 0x000fe200078e0014 */
[----:B------:R-:W-:-:S07]  /*65f0*/  MOV R26, 0x6610 ;  /* 0x00006610001a7802 */ /* 0x000fce0000000f00 */
[----:B------:R-:W-:Y:S05]  /*6600*/  CALL.REL.NOINC `($__internal_495_$__cuda_sm20_rem_s64) ;  /* 0x0000000800907944 */ /* 0x000fea0003c00000 */
[----:B------:R-:W-:Y:S02]  /*6610*/  MOV R4, R6 ;  /* 0x0000000600047202 */ /* 0x000fe40000000f00 */
[----:B------:R-:W-:-:S07]  /*6620*/  MOV R5, R7 ;  /* 0x0000000700057202 */ /* 0x000fce0000000f00 */
.L_x_22836:
[----:B------:R-:W-:Y:S05]  /*6630*/  BSYNC.RECONVERGENT B1 ;  /* 0x0000000000017941 */ /* 0x000fea0003800200 */
.L_x_22834:
        /* <DEDUP_REMOVED lines=9> */
.L_x_22787:
[----:B------:R-:W2:Y:S04]  /*66d0*/  LDG.E.64 R4, desc[UR12][R8.64] ;  /* 0x0000000c08047981 */ /* 0x000ea8000c1e1b00 */
[----:B--2---:R1:W-:Y:S02]  /*66e0*/  STS.64 [R3], R4 ;  /* 0x0000000403007388 */ /* 0x0043e40000000a00 */
.L_x_22786:
[----:B------:R-:W-:Y:S05]  /*66f0*/  BSYNC.RECONVERGENT B0 ;  /* 0x0000000000007941 */ /* 0x000fea0003800200 */
.L_x_22738:
[----:B------:R-:W-:Y:S01]  /*6700*/  BAR.SYNC.DEFER_BLOCKING 0x0 ;  /* 0x0000000000007b1d */ /* 0x000fe20000010000 */
[----:B------:R-:W-:Y:S02]  /*6710*/  ISETP.GE.U32.AND P0, PT, R2, 0x42, PT ;  /* 0x000000420200780c */ /* 0x000fe40003f06070 */
[----:B------:R-:W-:-:S11]  /*6720*/  ISETP.GT.U32.AND P1, PT, R0, 0x1f, PT ;  /* 0x0000001f0000780c */ /* 0x000fd60003f24070 */
[----:B------:R-:W-:Y:S05]  /*6730*/  @!P0 BRA `(.L_x_22837) ;  /* 0x0000000000308947 */ /* 0x000fea0003800000 */
.L_x_22838:
        /* <DEDUP_REMOVED lines=12> */
.L_x_22837:
        /* <DEDUP_REMOVED lines=50> */
        .weak           $__internal_494_$__cuda_sm20_div_s64
        .type           $__internal_494_$__cuda_sm20_div_s64,@function
        .size           $__internal_494_$__cuda_sm20_div_s64,($__internal_495_$__cuda_sm20_rem_s64 - $__internal_494_$__cuda_sm20_div_s64)
$__internal_494_$__cuda_sm20_div_s64:
        /* <DEDUP_REMOVED lines=82> */
[----:B------:R-:W-:Y:S06]  /*7040*/  RET.REL.NODEC R12 `(contiguous_sum2_u64) ;  /* 0xffffff8c0cec7950 */ /* 0x000fec0003c3ffff */
        .weak           $__internal_495_$__cuda_sm20_rem_s64
        .type           $__internal_495_$__cuda_sm20_rem_s64,@function
        .size           $__internal_495_$__cuda_sm20_rem_s64,(.L_x_32698 - $__internal_495_$__cuda_sm20_rem_s64)
$__internal_495_$__cuda_sm20_rem_s64:
        /* <DEDUP_REMOVED lines=76> */
[----:B------:R-:W-:Y:S06]  /*7510*/  RET.REL.NODEC R26 `(contiguous_sum2_u64) ;  /* 0xffffff881ab87950 */ /* 0x000fec0003c3ffff */
.L_x_22839:
        /* <DEDUP_REMOVED lines=14> */
.L_x_32698:


//--------------------- .text.uncontiguous_sum_u64 --------------------------
	.section	.text.uncontiguous_sum_u64,"ax",@progbits
	.align	128
        .global         uncontiguous_sum_u64
        .type           uncontiguous_sum_u64,@function
        .size           uncontiguous_sum_u64,(.L_x_32700 - uncontiguous_sum_u64)
        .other          uncontiguous_sum_u64,@"STO_CUDA_ENTRY STV_DEFAULT"
uncontiguous_sum_u64:
.text.uncontiguous_sum_u64:
        /* <DEDUP_REMOVED lines=41> */
.L_x_22868:
        /* <DEDUP_REMOVED lines=33> */
.L_x_22845:
[----:B------:R-:W-:Y:S01]  /*04a0*/  IMAD.MOV.U32 R29, RZ, RZ, R14 ;  /* 0x000000ffff1d7224 */ /* 0x000fe200078e000e */
[----:B------:R-:W-:Y:S01]  /*04b0*/  MOV R26, R15 ;  /* 0x0000000f001a7202 */ /* 0x000fe20000000f00 */
[----:B------:R-:W-:Y:S01]  /*04c0*/  IMAD.MOV.U32 R13, RZ, RZ, R16 ;  /* 0x000000ffff0d7224 */ /* 0x000fe200078e0010 */
[----:B------:R-:W-:Y:S02]  /*04d0*/  MOV R12, R17 ;  /* 0x00000011000c7202 */ /* 0x000fe40000000f00 */
[----:B------:R-:W-:-:S07]  /*04e0*/  MOV R11, 0x500 ;  /* 0x00000500000b7802 */ /* 0x000fce0000000f00 */
[----:B------:R-:W-:Y:S05]  /*04f0*/  CALL.REL.NOINC `($__internal_496_$__cuda_sm20_div_s64) ;  /* 0x0000006400f07944 */ /* 0x000fea0003c00000 */
        /* <DEDUP_REMOVED lines=9> */
.L_x_22846:
[----:B------:R-:W-:Y:S05]  /*0590*/  BSYNC.RECONVERGENT B1 ;  /* 0x0000000000017941 */ /* 0x000fea0003800200 */
.L_x_22844:
        /* <DEDUP_REMOVED lines=36> */
.L_x_22848:
[----:B------:R-:W-:Y:S01]  /*07e0*/  IMAD.MOV.U32 R29, RZ, RZ, R7 ;  /* 0x000000ffff1d7224 */ /* 0x000fe200078e0007 */
[----:B------:R-:W-:Y:S01]  /*07f0*/  MOV R26, R8 ;  /* 0x00000008001a7202 */ /* 0x000fe20000000f00 */
[----:B------:R-:W-:Y:S01]  /*0800*/  IMAD.MOV.U32 R13, RZ, RZ, R16 ;  /* 0x000000ffff0d7224 */ /* 0x000fe200078e0010 */
[----:B------:R-:W-:Y:S02]  /*0810*/  MOV R12, R17 ;  /* 0x00000011000c7202 */ /* 0x000fe40000000f00 */
[----:B------:R-:W-:-:S07]  /*0820*/  MOV R11, 0x840 ;  /* 0x00000840000b7802 */ /* 0x000fce0000000f00 */
[----:B------:R-:W-:Y:S05]  /*0830*/  CALL.REL.NOINC `($__internal_496_$__cuda_sm20_div_s64) ;  /* 0x0000006400207944 */ /* 0x000fea0003c00000 */
        /* <DEDUP_REMOVED lines=10> */
.L_x_22849:
[----:B------:R-:W-:Y:S05]  /*08e0*/  BSYNC.RECONVERGENT B1 ;  /* 0x0000000000017941 */ /* 0x000fea0003800200 */
.L_x_22847:
        /* <DEDUP_REMOVED lines=37> */
.L_x_22851:
[----:B------:R-:W-:Y:S01]  /*0b40*/  MOV R29, R14 ;  /* 0x0000000e001d7202 */ /* 0x000fe20000000f00 */
[----:B------:R-:W-:Y:S01]  /*0b50*/  IMAD.MOV.U32 R26, RZ, RZ, R15 ;  /* 0x000000ffff1a7224 */ /* 0x000fe200078e000f */
[----:B------:R-:W-:Y:S01]  /*0b60*/  MOV R13, R16 ;  /* 0x00000010000d7202 */ /* 0x000fe20000000f00 */
[----:B------:R-:W-:Y:S01]  /*0b70*/  IMAD.MOV.U32 R12, RZ, RZ, R17 ;  /* 0x000000ffff0c7224 */ /* 0x000fe200078e0011 */
[----:B------:R-:W-:-:S07]  /*0b80*/  MOV R11, 0xba0 ;  /* 0x00000ba0000b7802 */ /* 0x000fce0000000f00 */
[----:B------:R-:W-:Y:S05]  /*0b90*/  CALL.REL.NOINC `($__internal_496_$__cuda_sm20_div_s64) ;  /* 0x0000006000487944 */ /* 0x000fea0003c00000 */
        /* <DEDUP_REMOVED lines=10> */
.L_x_22852:
[----:B------:R-:W-:Y:S05]  /*0c40*/  BSYNC.RECONVERGENT B1 ;  /* 0x0000000000017941 */ /* 0x000fea0003800200 */
.L_x_22850:
        /* <DEDUP_REMOVED lines=34> */
.L_x_22854:
        /* <DEDUP_REMOVED lines=16> */
.L_x_22855:
[----:B------:R-:W-:Y:S05]  /*0f70*/  BSYNC.RECONVERGENT B1 ;  /* 0x0000000000017941 */ /* 0x000fea0003800200 */
.L_x_22853:
        /* <DEDUP_REMOVED lines=37> */
.L_x_22857:
        /* <DEDUP_REMOVED lines=17> */
.L_x_22858:
[----:B------:R-:W-:Y:S05]  /*12e0*/  BSYNC.RECONVERGENT B1 ;  /* 0x0000000000017941 */ /* 0x000fea0003800200 */
.L_x_22856:
        /* <DEDUP_REMOVED lines=35> */
.L_x_22860:
        /* <DEDUP_REMOVED lines=16> */
.L_x_22861:
[----:B------:R-:W-:Y:S05]  /*1620*/  BSYNC.RECONVERGENT B1 ;  /* 0x0000000000017941 */ /* 0x000fea0003800200 */
.L_x_22859:
        /* <DEDUP_REMOVED lines=36> */
.L_x_22863:
[----:B------:R-:W-:Y:S01]  /*1870*/  MOV R29, R14 ;  /* 0x0000000e001d7202 */ /* 0x000fe20000000f00 */
[----:B------:R-:W-:Y:S01]  /*1880*/  IMAD.MOV.U32 R26, RZ, RZ, R15 ;  /* 0x000000ffff1a7224 */ /* 0x000fe200078e000f */
[----:B------:R-:W-:Y:S01]  /*1890*/  MOV R13, R16 ;  /* 0x00000010000d7202 */ /* 0x000fe20000000f00 */
[----:B------:R-:W-:Y:S01]  /*18a0*/  IMAD.MOV.U32 R12, RZ, RZ, R17 ;  /* 0x000000ffff0c7224 */ /* 0x000fe200078e0011 */
[----:B------:R-:W-:-:S07]  /*18b0*/  MOV R11, 0x18d0 ;  /* 0x000018d0000b7802 */ /* 0x000fce0000000f00 */
[----:B------:R-:W-:Y:S05]  /*18c0*/  CALL.REL.NOINC `($__internal_496_$__cuda_sm20_div_s64) ;  /* 0x0000005000fc7944 */ /* 0x000fea0003c00000 */
        /* <DEDUP_REMOVED lines=11> */
.L_x_22864:
[----:B------:R-:W-:Y:S05]  /*1980*/  BSYNC.RECONVERGENT B1 ;  /* 0x0000000000017941 */ /* 0x000fea0003800200 */
.L_x_22862:
        /* <DEDUP_REMOVED lines=36> */
.L_x_22866:
        /* <DEDUP_REMOVED lines=17> */
.L_x_22867:
[----:B------:R-:W-:Y:S05]  /*1ce0*/  BSYNC.RECONVERGENT B1 ;  /* 0x0000000000017941 */ /* 0x000fea0003800200 */
.L_x_22865:
        /* <DEDUP_REMOVED lines=10> */
.L_x_22843:
        /* <DEDUP_REMOVED lines=36> */
.L_x_22871:
[----:B------:R-:W-:Y:S01]  /*1fd0*/  MOV R29, R14 ;  /* 0x0000000e001d7202 */ /* 0x000fe20000000f00 */
[----:B------:R-:W-:Y:S01]  /*1fe0*/  IMAD.MOV.U32 R26, RZ, RZ, R15 ;  /* 0x000000ffff1a7224 */ /* 0x000fe200078e000f */
[----:B------:R-:W-:Y:S01]  /*1ff0*/  MOV R13, R16 ;  /* 0x00000010000d7202 */ /* 0x000fe20000000f00 */
[----:B------:R-:W-:Y:S01]  /*2000*/  IMAD.MOV.U32 R12, RZ, RZ, R17 ;  /* 0x000000ffff0c7224 */ /* 0x000fe200078e0011 */
[----:B------:R-:W-:-:S07]  /*2010*/  MOV R11, 0x2030 ;  /* 0x00002030000b7802 */ /* 0x000fce0000000f00 */
[----:B------:R-:W-:Y:S05]  /*2020*/  CALL.REL.NOINC `($__internal_496_$__cuda_sm20_div_s64) ;  /* 0x0000004c00247944 */ /* 0x000fea0003c00000 */
        /* <DEDUP_REMOVED lines=9> */
.L_x_22872:
[----:B------:R-:W-:Y:S05]  /*20c0*/  BSYNC.RECONVERGENT B1 ;  /* 0x0000000000017941 */ /* 0x000fea0003800200 */
.L_x_22870:
        /* <DEDUP_REMOVED lines=36> */
.L_x_22874:
        /* <DEDUP_REMOVED lines=17> */
.L_x_22875:
[----:B------:R-:W-:Y:S05]  /*2420*/  BSYNC.RECONVERGENT B1 ;  /* 0x0000000000017941 */ /* 0x000fea0003800200 */
.L_x_22873:
        /* <DEDUP_REMOVED lines=38> */
.L_x_22877:
        /* <DEDUP_REMOVED lines=16> */
.L_x_22878:
[----:B------:R-:W-:Y:S05]  /*2790*/  BSYNC.RECONVERGENT B1 ;  /* 0x0000000000017941 */ /* 0x000fea0003800200 */
.L_x_22876:
        /* <DEDUP_REMOVED lines=36> */
.L_x_22880:
        /* <DEDUP_REMOVED lines=16> */
.L_x_22881:
[----:B------:R-:W-:Y:S05]  /*2ae0*/  BSYNC.RECONVERGENT B1 ;  /* 0x0000000000017941 */ /* 0x000fea0003800200 */
.L_x_22879:
[----:B------:R-:W-:Y:S01]  /*2af0*/  IMAD R5, R5, R38, RZ ;  /* 0x0000002605057224 */ /* 0x000fe200078e02ff */
[----:B------:R-:W-:Y:S01]  /*2b00*/  IADD3 R9, PT, PT, R9, -0x2, RZ ;  /* 0xfffffffe09097810 */ /* 0x000fe20007ffe0ff */
[----:B------:R-:W-:Y:S02]  /*2b10*/  IMAD.MOV.U32 R34, RZ, RZ, R20 ;  /* 0x000000ffff227224 */ /* 0x000fe400078e0014 */
[-C--:B------:R-:W-:Y:S02]  /*2b20*/  IMAD R5, R39, R10.reuse, R5 ;  /* 0x0000000a27057224 */ /* 0x080fe400078e0205 */
[----:B------:R-:W-:-:S04]  /*2b30*/  IMAD.WIDE.U32 R34, R38, R10, R34 ;  /* 0x0000000a26227225 */ /* 0x000fc800078e0022 */
[----:B------:R-:W-:Y:S01]  /*2b40*/  IMAD.IADD R6, R35, 0x1, R5 ;  /* 0x0000000123067824 */ /* 0x000fe200078e0205 */
[----:B------:R-:W-:-:S07]  /*2b50*/  MOV R5, R34 ;  /* 0x0000002200057202 */ /* 0x000fce0000000f00 */
.L_x_22869:
        /* <DEDUP_REMOVED lines=31> */
.L_x_22883:
[----:B------:R-:W-:Y:S01]  /*2d50*/  IMAD.MOV.U32 R20, RZ, RZ, R14 ;  /* 0x000000ffff147224 */ /* 0x000fe200078e000e */
[----:B------:R-:W-:Y:S01]  /*2d60*/  MOV R24, R15 ;  /* 0x0000000f00187202 */ /* 0x000fe20000000f00 */
[----:B------:R-:W-:Y:S01]  /*2d70*/  IMAD.MOV.U32 R21, RZ, RZ, R16 ;  /* 0x000000ffff157224 */ /* 0x000fe200078e0010 */
[----:B------:R-:W-:Y:S02]  /*2d80*/  MOV R22, R17 ;  /* 0x0000001100167202 */ /* 0x000fe40000000f00 */
[----:B------:R-:W-:-:S07]  /*2d90*/  MOV R23, 0x2db0 ;  /* 0x00002db000177802 */ /* 0x000fce0000000f00 */
[----:B------:R-:W-:Y:S05]  /*2da0*/  CALL.REL.NOINC `($__internal_497_$__cuda_sm20_rem_s64) ;  /* 0x0000004400147944 */ /* 0x000fea0003c00000 */
[----:B------:R-:W-:Y:S01]  /*2db0*/  IMAD.MOV.U32 R10, RZ, RZ, R12 ;  /* 0x000000ffff0a7224 */ /* 0x000fe200078e000c */
[----:B------:R-:W-:-:S07]  /*2dc0*/  MOV R11, R13 ;  /* 0x0000000d000b7202 */ /* 0x000fce0000000f00 */
.L_x_22884:
[----:B------:R-:W-:Y:S05]  /*2dd0*/  BSYNC.RECONVERGENT B1 ;  /* 0x0000000000017941 */ /* 0x000fea0003800200 */
.L_x_22882:
        /* <DEDUP_REMOVED lines=33> */
.L_x_22886:
[----:B------:R-:W-:Y:S01]  /*2ff0*/  MOV R21, R16 ;  /* 0x0000001000157202 */ /* 0x000fe20000000f00 */
[----:B------:R-:W-:Y:S01]  /*3000*/  IMAD.MOV.U32 R22, RZ, RZ, R17 ;  /* 0x000000ffff167224 */ /* 0x000fe200078e0011 */
[----:B------:R-:W-:Y:S01]  /*3010*/  MOV R20, R7 ;  /* 0x0000000700147202 */ /* 0x000fe20000000f00 */
[----:B------:R-:W-:Y:S01]  /*3020*/  IMAD.MOV.U32 R24, RZ, RZ, R8 ;  /* 0x000000ffff187224 */ /* 0x000fe200078e0008 */
[----:B------:R-:W-:-:S07]  /*3030*/  MOV R23, 0x3050 ;  /* 0x0000305000177802 */ /* 0x000fce0000000f00 */
[----:B------:R-:W-:Y:S05]  /*3040*/  CALL.REL.NOINC `($__internal_497_$__cuda_sm20_rem_s64) ;  /* 0x00000040006c7944 */ /* 0x000fea0003c00000 */
[----:B------:R-:W-:Y:S01]  /*3050*/  MOV R8, R12 ;  /* 0x0000000c00087202 */ /* 0x000fe20000000f00 */
[----:B------:R-:W-:-:S07]  /*3060*/  IMAD.MOV.U32 R9, RZ, RZ, R13 ;  /* 0x000000ffff097224 */ /* 0x000fce00078e000d */
.L_x_22887:
[----:B------:R-:W-:Y:S05]  /*3070*/  BSYNC.RECONVERGENT B1 ;  /* 0x0000000000017941 */ /* 0x000fea0003800200 */
.L_x_22885:
[----:B------:R-:W-:Y:S01]  /*3080*/  MOV R10, R5 ;  /* 0x00000005000a7202 */ /* 0x000fe20000000f00 */
[----:B------:R-:W-:Y:S02]  /*3090*/  IMAD R7, R9, R18, RZ ;  /* 0x0000001209077224 */ /* 0x000fe400078e02ff */
[----:B------:R-:W-:Y:S02]  /*30a0*/  IMAD.MOV.U32 R11, RZ, RZ, R6 ;  /* 0x000000ffff0b7224 */ /* 0x000fe400078e0006 */
[-C--:B------:R-:W-:Y:S02]  /*30b0*/  IMAD R7, R19, R8.reuse, R7 ;  /* 0x0000000813077224 */ /* 0x080fe400078e0207 */
[----:B------:R-:W-:-:S04]  /*30c0*/  IMAD.WIDE.U32 R10, R18, R8, R10 ;  /* 0x00000008120a7225 */ /* 0x000fc800078e000a */
[----:B------:R-:W-:Y:S01]  /*30d0*/  IMAD.MOV.U32 R5, RZ, RZ, R10 ;  /* 0x000000ffff057224 */ /* 0x000fe200078e000a */
[----:B------:R-:W-:-:S07]  /*30e0*/  IADD3 R6, PT, PT, R11, R7, RZ ;  /* 0x000000070b067210 */ /* 0x000fce0007ffe0ff */
.L_x_22842:
        /* <DEDUP_REMOVED lines=11> */
.L_x_22841:
        /* <DEDUP_REMOVED lines=20> */
.L_x_22915:
        /* <DEDUP_REMOVED lines=33> */
.L_x_22892:
[----:B------:R-:W-:Y:S01]  /*34f0*/  MOV R29, R15 ;  /* 0x0000000f001d7202 */ /* 0x000fe20000000f00 */
[----:B------:R-:W-:Y:S01]  /*3500*/  IMAD.MOV.U32 R26, RZ, RZ, R14 ;  /* 0x000000ffff1a7224 */ /* 0x000fe200078e000e */
[----:B------:R-:W-:Y:S01]  /*3510*/  MOV R13, R34 ;  /* 0x00000022000d7202 */ /* 0x000fe20000000f00 */
[----:B------:R-:W-:Y:S01]  /*3520*/  IMAD.MOV.U32 R12, RZ, RZ, R35 ;  /* 0x000000ffff0c7224 */ /* 0x000fe200078e0023 */
[----:B------:R-:W-:-:S07]  /*3530*/  MOV R11, 0x3550 ;  /* 0x00003550000b7802 */ /* 0x000fce0000000f00 */
[----:B-123--:R-:W-:Y:S05]  /*3540*/  CALL.REL.NOINC `($__internal_496_$__cuda_sm20_div_s64) ;  /* 0x0000003400dc7944 */ /* 0x00efea0003c00000 */
        /* <DEDUP_REMOVED lines=11> */
.L_x_22893:
[----:B------:R-:W-:Y:S05]  /*3600*/  BSYNC.RECONVERGENT B1 ;  /* 0x0000000000017941 */ /* 0x000fea0003800200 */
.L_x_22891:
        /* <DEDUP_REMOVED lines=39> */
.L_x_22895:
[----:B------:R-:W-:Y:S01]  /*3880*/  MOV R29, R34 ;  /* 0x00000022001d7202 */ /* 0x000fe20000000f00 */
[----:B------:R-:W-:Y:S01]  /*3890*/  IMAD.MOV.U32 R26, RZ, RZ, R35 ;  /* 0x000000ffff1a7224 */ /* 0x000fe200078e0023 */
[----:B------:R-:W-:Y:S01]  /*38a0*/  MOV R13, R36 ;  /* 0x00000024000d7202 */ /* 0x000fe20000000f00 */
[----:B------:R-:W-:Y:S01]  /*38b0*/  IMAD.MOV.U32 R12, RZ, RZ, R37 ;  /* 0x000000ffff0c7224 */ /* 0x000fe200078e0025 */
[----:B------:R-:W-:-:S07]  /*38c0*/  MOV R11, 0x38e0 ;  /* 0x000038e0000b7802 */ /* 0x000fce0000000f00 */
[----:B-1----:R-:W-:Y:S05]  /*38d0*/  CALL.REL.NOINC `($__internal_496_$__cuda_sm20_div_s64) ;  /* 0x0000003000f87944 */ /* 0x002fea0003c00000 */
        /* <DEDUP_REMOVED lines=11> */
.L_x_22896:
[----:B------:R-:W-:Y:S05]  /*3990*/  BSYNC.RECONVERGENT B1 ;  /* 0x0000000000017941 */ /* 0x000fea0003800200 */
.L_x_22894:
        /* <DEDUP_REMOVED lines=38> */
.L_x_22898:
[----:B------:R-:W-:Y:S01]  /*3c00*/  IMAD.MOV.U32 R29, RZ, RZ, R34 ;  /* 0x000000ffff1d7224 */ /* 0x000fe200078e0022 */
[----:B------:R-:W-:Y:S01]  /*3c10*/  MOV R26, R35 ;  /* 0x00000023001a7202 */ /* 0x000fe20000000f00 */
[----:B------:R-:W-:Y:S01]  /*3c20*/  IMAD.MOV.U32 R13, RZ, RZ, R36 ;  /* 0x000000ffff0d7224 */ /* 0x000fe200078e0024 */
[----:B------:R-:W-:Y:S02]  /*3c30*/  MOV R12, R37 ;  /* 0x00000025000c7202 */ /* 0x000fe40000000f00 */
[----:B------:R-:W-:-:S07]  /*3c40*/  MOV R11, 0x3c60 ;  /* 0x00003c60000b7802 */ /* 0x000fce0000000f00 */
[----:B-1----:R-:W-:Y:S05]  /*3c50*/  CALL.REL.NOINC `($__internal_496_$__cuda_sm20_div_s64) ;  /* 0x0000003000187944 */ /* 0x002fea0003c00000 */
        /* <DEDUP_REMOVED lines=11> */
.L_x_22899:
[----:B------:R-:W-:Y:S05]  /*3d10*/  BSYNC.RECONVERGENT B1 ;  /* 0x0000000000017941 */ /* 0x000fea0003800200 */
.L_x_22897:
        /* <DEDUP_REMOVED lines=38> */
.L_x_22901:
        /* <DEDUP_REMOVED lines=17> */
.L_x_22902:
[----:B------:R-:W-:Y:S05]  /*4090*/  BSYNC.RECONVERGENT B1 ;  /* 0x0000000000017941 */ /* 0x000fea0003800200 */
.L_x_22900:
        /* <DEDUP_REMOVED lines=39> */
.L_x_22904:
        /* <DEDUP_REMOVED lines=17> */
.L_x_22905:
[----:B------:R-:W-:Y:S05]  /*4420*/  BSYNC.RECONVERGENT B1 ;  /* 0x0000000000017941 */ /* 0x000fea0003800200 */
.L_x_22903:
        /* <DEDUP_REMOVED lines=38> */
.L_x_22907:
        /* <DEDUP_REMOVED lines=17> */
.L_x_22908:
[----:B------:R-:W-:Y:S05]  /*47a0*/  BSYNC.RECONVERGENT B1 ;  /* 0x0000000000017941 */ /* 0x000fea0003800200 */
.L_x_22906:
        /* <DEDUP_REMOVED lines=38> */
.L_x_22910:
        /* <DEDUP_REMOVED lines=17> */
.L_x_22911:
[----:B------:R-:W-:Y:S05]  /*4b20*/  BSYNC.RECONVERGENT B1 ;  /* 0x0000000000017941 */ /* 0x000fea0003800200 */
.L_x_22909:
        /* <DEDUP_REMOVED lines=36> */
.L_x_22913:
        /* <DEDUP_REMOVED lines=17> */
.L_x_22914:
[----:B------:R-:W-:Y:S05]  /*4e80*/  BSYNC.RECONVERGENT B1 ;  /* 0x0000000000017941 */ /* 0x000fea0003800200 */
.L_x_22912:
        /* <DEDUP_REMOVED lines=12> */
.L_x_22890:
        /* <DEDUP_REMOVED lines=35> */
.L_x_22918:
[----:B------:R-:W-:Y:S01]  /*5180*/  IMAD.MOV.U32 R29, RZ, RZ, R15 ;  /* 0x000000ffff1d7224 */ /* 0x000fe200078e000f */
[----:B------:R-:W-:Y:S01]  /*5190*/  MOV R26, R14 ;  /* 0x0000000e001a7202 */ /* 0x000fe20000000f00 */
[----:B------:R-:W-:Y:S01]  /*51a0*/  IMAD.MOV.U32 R13, RZ, RZ, R16 ;  /* 0x000000ffff0d7224 */ /* 0x000fe200078e0010 */
[----:B------:R-:W-:Y:S02]  /*51b0*/  MOV R12, R17 ;  /* 0x00000011000c7202 */ /* 0x000fe40000000f00 */
[----:B------:R-:W-:-:S07]  /*51c0*/  MOV R11, 0x51e0 ;  /* 0x000051e0000b7802 */ /* 0x000fce0000000f00 */
[----:B------:R-:W-:Y:S05]  /*51d0*/  CALL.REL.NOINC `($__internal_496_$__cuda_sm20_div_s64) ;  /* 0x0000001800b87944 */ /* 0x000fea0003c00000 */
        /* <DEDUP_REMOVED lines=11> */
.L_x_22919:
[----:B------:R-:W-:Y:S05]  /*5290*/  BSYNC.RECONVERGENT B1 ;  /* 0x0000000000017941 */ /* 0x000fea0003800200 */
.L_x_22917:
        /* <DEDUP_REMOVED lines=41> */
.L_x_22921:
        /* <DEDUP_REMOVED lines=17> */
.L_x_22922:
[----:B------:R-:W-:Y:S05]  /*5640*/  BSYNC.RECONVERGENT B1 ;  /* 0x0000000000017941 */ /* 0x000fea0003800200 */
.L_x_22920:
        /* <DEDUP_REMOVED lines=40> */
.L_x_22924:
[----:B------:R-:W-:Y:S01]  /*58d0*/  MOV R29, R18 ;  /* 0x00000012001d7202 */ /* 0x000fe20000000f00 */
[----:B------:R-:W-:Y:S01]  /*58e0*/  IMAD.MOV.U32 R13, RZ, RZ, R20 ;  /* 0x000000ffff0d7224 */ /* 0x000fe200078e0014 */
[----:B------:R-:W-:Y:S02]  /*58f0*/  MOV R26, R19 ;  /* 0x00000013001a7202 */ /* 0x000fe40000000f00 */
[----:B------:R-:W-:Y:S02]  /*5900*/  MOV R12, R21 ;  /* 0x00000015000c7202 */ /* 0x000fe40000000f00 */
[----:B------:R-:W-:-:S07]  /*5910*/  MOV R11, 0x5930 ;  /* 0x00005930000b7802 */ /* 0x000fce0000000f00 */
[----:B------:R-:W-:Y:S05]  /*5920*/  CALL.REL.NOINC `($__internal_496_$__cuda_sm20_div_s64) ;  /* 0x0000001000e47944 */ /* 0x000fea0003c00000 */
        /* <DEDUP_REMOVED lines=11> */
.L_x_22925:
[----:B------:R-:W-:Y:S05]  /*59e0*/  BSYNC.RECONVERGENT B1 ;  /* 0x0000000000017941 */ /* 0x000fea0003800200 */
.L_x_22923:
        /* <DEDUP_REMOVED lines=39> */
.L_x_22927:
[----:B------:R-:W-:Y:S01]  /*5c60*/  MOV R29, R18 ;  /* 0x00000012001d7202 */ /* 0x000fe20000000f00 */
[----:B------:R-:W-:Y:S01]  /*5c70*/  IMAD.MOV.U32 R13, RZ, RZ, R20 ;  /* 0x000000ffff0d7224 */ /* 0x000fe200078e0014 */
[----:B------:R-:W-:Y:S02]  /*5c80*/  MOV R26, R19 ;  /* 0x00000013001a7202 */ /* 0x000fe40000000f00 */
[----:B------:R-:W-:Y:S02]  /*5c90*/  MOV R12, R21 ;  /* 0x00000015000c7202 */ /* 0x000fe40000000f00 */
        /* <DEDUP_REMOVED lines=13> */
.L_x_22928:
[----:B------:R-:W-:Y:S05]  /*5d70*/  BSYNC.RECONVERGENT B1 ;  /* 0x0000000000017941 */ /* 0x000fea0003800200 */
.L_x_22926:
        /* <DEDUP_REMOVED lines=10> */
.L_x_22916:
        /* <DEDUP_REMOVED lines=34> */
.L_x_22931:
[----:B------:R-:W-:Y:S01]  /*6040*/  MOV R29, R15 ;  /* 0x0000000f001d7202 */ /* 0x000fe20000000f00 */
[----:B------:R-:W-:Y:S01]  /*6050*/  IMAD.MOV.U32 R26, RZ, RZ, R14 ;  /* 0x000000ffff1a7224 */ /* 0x000fe200078e000e */
[----:B------:R-:W-:Y:S02]  /*6060*/  MOV R13, R16 ;  /* 0x00000010000d7202 */ /* 0x000fe40000000f00 */
[----:B------:R-:W-:Y:S02]  /*6070*/  MOV R12, R17 ;  /* 0x00000011000c7202 */ /* 0x000fe40000000f00 */
[----:B------:R-:W-:-:S07]  /*6080*/  MOV R11, 0x60a0 ;  /* 0x000060a0000b7802 */ /* 0x000fce0000000f00 */
[----:B------:R-:W-:Y:S05]  /*6090*/  CALL.REL.NOINC `($__internal_496_$__cuda_sm20_div_s64) ;  /* 0x0000000c00087944 */ /* 0x000fea0003c00000 */
        /* <DEDUP_REMOVED lines=11> */
.L_x_22932:
[----:B------:R-:W-:Y:S05]  /*6150*/  BSYNC.RECONVERGENT B1 ;  /* 0x0000000000017941 */ /* 0x000fea0003800200 */
.L_x_22930:
        /* <DEDUP_REMOVED lines=41> */
.L_x_22934:
        /* <DEDUP_REMOVED lines=17> */
.L_x_22935:
[----:B------:R-:W-:Y:S05]  /*6500*/  BSYNC.RECONVERGENT B1 ;  /* 0x0000000000017941 */ /* 0x000fea0003800200 */
.L_x_22933:
        /* <DEDUP_REMOVED lines=10> */
.L_x_22929:
        /* <DEDUP_REMOVED lines=31> */
.L_x_22937:
[----:B------:R-:W-:Y:S01]  /*67a0*/  IMAD.MOV.U32 R21, RZ, RZ, R10 ;  /* 0x000000ffff157224 */ /* 0x000fe200078e000a */
[----:B------:R-:W-:Y:S01]  /*67b0*/  MOV R22, R11 ;  /* 0x0000000b00167202 */ /* 0x000fe20000000f00 */
[----:B------:R-:W-:Y:S01]  /*67c0*/  IMAD.MOV.U32 R24, RZ, RZ, R14 ;  /* 0x000000ffff187224 */ /* 0x000fe200078e000e */
[----:B------:R-:W-:Y:S02]  /*67d0*/  MOV R20, R15 ;  /* 0x0000000f00147202 */ /* 0x000fe40000000f00 */
[----:B------:R-:W-:-:S07]  /*67e0*/  MOV R23, 0x6800 ;  /* 0x0000680000177802 */ /* 0x000fce0000000f00 */
[----:B------:R-:W-:Y:S05]  /*67f0*/  CALL.REL.NOINC `($__internal_497_$__cuda_sm20_rem_s64) ;  /* 0x0000000800807944 */ /* 0x000fea0003c00000 */
[----:B------:R-:W-:Y:S02]  /*6800*/  MOV R10, R12 ;  /* 0x0000000c000a7202 */ /* 0x000fe40000000f00 */
[----:B------:R-:W-:-:S07]  /*6810*/  MOV R11, R13 ;  /* 0x0000000d000b7202 */ /* 0x000fce0000000f00 */
.L_x_22938:
[----:B------:R-:W-:Y:S05]  /*6820*/  BSYNC.RECONVERGENT B1 ;  /* 0x0000000000017941 */ /* 0x000fea0003800200 */
.L_x_22936:
        /* <DEDUP_REMOVED lines=10> */
.L_x_22889:
[----:B------:R-:W0:Y:S02]  /*68d0*/  LDCU.64 UR4, c[0x0][0x388] ;  /* 0x00007100ff0477ac */ /* 0x000e240008000a00 */
[----:B0-----:R-:W-:-:S04]  /*68e0*/  LEA R8, P0, R7, UR4, 0x3 ;  /* 0x0000000407087c11 */ /* 0x001fc8000f8018ff */
[----:B------:R-:W-:-:S05]  /*68f0*/  LEA.HI.X R9, R7, UR5, R6, 0x3, P0 ;  /* 0x0000000507097c11 */ /* 0x000fca00080f1c06 */
[----:B------:R-:W2:Y:S04]  /*6900*/  LDG.E.64 R6, desc[UR6][R8.64] ;  /* 0x0000000608067981 */ /* 0x000ea8000c1e1b00 */
[----:B--2---:R0:W-:Y:S02]  /*6910*/  STS.64 [R3], R6 ;  /* 0x0000000603007388 */ /* 0x0041e40000000a00 */
.L_x_22888:
[----:B------:R-:W-:Y:S05]  /*6920*/  BSYNC.RECONVERGENT B0 ;  /* 0x0000000000007941 */ /* 0x000fea0003800200 */
.L_x_22840:
[----:B------:R-:W-:Y:S01]  /*6930*/  BAR.SYNC.DEFER_BLOCKING 0x0 ;  /* 0x0000000000007b1d */ /* 0x000fe20000010000 */
[----:B------:R-:W-:Y:S02]  /*6940*/  ISETP.GE.U32.AND P0, PT, R4, 0x42, PT ;  /* 0x000000420400780c */ /* 0x000fe40003f06070 */
[----:B------:R-:W-:-:S11]  /*6950*/  ISETP.GT.U32.AND P1, PT, R2, 0x1f, PT ;  /* 0x0000001f0200780c */ /* 0x000fd60003f24070 */
[----:B------:R-:W-:Y:S05]  /*6960*/  @!P0 BRA `(.L_x_22939) ;  /* 0x0000000000308947 */ /* 0x000fea0003800000 */
.L_x_22940:
        /* <DEDUP_REMOVED lines=12> */
.L_x_22939:
        /* <DEDUP_REMOVED lines=41> */
        .weak           $__internal_496_$__cuda_sm20_div_s64
        .type           $__internal_496_$__cuda_sm20_div_s64,@function
        .size           $__internal_496_$__cuda_sm20_div_s64,($__internal_497_$__cuda_sm20_rem_s64 - $__internal_496_$__cuda_sm20_div_s64)
$__internal_496_$__cuda_sm20_div_s64:
        /* <DEDUP_REMOVED lines=83> */
[----:B------:R-:W-:Y:S05]  /*71f0*/  RET.REL.NODEC R12 `(uncontiguous_sum_u64) ;  /* 0xffffff8c0c807950 */ /* 0x000fea0003c3ffff */
        .weak           $__internal_497_$__cuda_sm20_rem_s64
        .type           $__internal_497_$__cuda_sm20_rem_s64,@function
        .size           $__internal_497_$__cuda_sm20_rem_s64,(.L_x_32700 - $__internal_497_$__cuda_sm20_rem_s64)
$__internal_497_$__cuda_sm20_rem_s64:
        /* <DEDUP_REMOVED lines=77> */
[----:B------:R-:W-:Y:S06]  /*76d0*/  RET.REL.NODEC R10 `(uncontiguous_sum_u64) ;  /* 0xffffff880a487950 */ /* 0x000fec0003c3ffff */
.L_x_22941:
        /* <DEDUP_REMOVED lines=10> */
.L_x_32700:


//--------------------- .text.contiguous_sum_u64  --------------------------
	.section	.text.contiguous_sum_u64,"ax",@progbits
	.align	128
        .global         contiguous_sum_u64
        .type           contiguous_sum_u64,@function
        .size           contiguous_sum_u64,(.L_x_33402 - contiguous_sum_u64)
        .other          contiguous_sum_u64,@"STO_CUDA_ENTRY STV_DEFAULT"
contiguous_sum_u64:
.text.contiguous_sum_u64:
        /* <DEDUP_REMOVED lines=39> */
.L_x_22943:
[----:B------:R-:W-:Y:S05]  /*0270*/  BSYNC.RECONVERGENT B0 ;  /* 0x0000000000007941 */ /* 0x000fea0003800200 */
.L_x_22942:
[----:B------:R-:W-:Y:S06]  /*0280*/  BAR.SYNC.DEFER_BLOCKING 0x0 ;  /* 0x0000000000007b1d */ /* 0x000fec0000010000 */
[----:B------:R-:W-:Y:S05]  /*0290*/  @!P2 BRA `(.L_x_22944) ;  /* 0x000000000030a947 */ /* 0x000fea0003800000 */
.L_x_22945:
        /* <DEDUP_REMOVED lines=12> */
.L_x_22944:
        /* <DEDUP_REMOVED lines=41> */
.L_x_22946:
        /* <DEDUP_REMOVED lines=9> */
.L_x_33402:


//--------------------- .text.contiguous_sum33_u32 --------------------------
	.section	.text.contiguous_sum33_u32,"ax",@progbits
	.align	128
        .global         contiguous_sum33_u32
        .type           contiguous_sum33_u32,@function
        .size           contiguous_sum33_u32,(.L_x_33403 - contiguous_sum33_u32)
        .other          contiguous_sum33_u32,@"STO_CUDA_ENTRY STV_DEFAULT"
contiguous_sum33_u32:
.text.contiguous_sum33_u32:
        /* <DEDUP_REMOVED lines=50> */
.L_x_22949:
        /* <DEDUP_REMOVED lines=28> */
.L_x_22948:
        /* <DEDUP_REMOVED lines=19> */
.L_x_22951:
        /* <DEDUP_REMOVED lines=13> */
.L_x_22952:
[----:B------:R-:W-:-:S04]  /*06e0*/  @!P1 IMAD R6, R9, UR8, RZ ;  /* 0x0000000809069c24 */ /* 0x000fc8000f8e02ff */
[----:B------:R-:W-:-:S05]  /*06f0*/  @!P1 IMAD R6, R6, 0x4, R7 ;  /* 0x0000000406069824 */ /* 0x000fca00078e0207 */
[----:B------:R-:W1:Y:S02]  /*0700*/  @!P1 LDS R9, [R6] ;  /* 0x0000000006099984 */ /* 0x000e640000000800 */
[----:B-1----:R-:W-:-:S07]  /*0710*/  @!P1 IADD3 R0, PT, PT, R0, R9, RZ ;  /* 0x0000000900009210 */ /* 0x002fce0007ffe0ff */
.L_x_22950:
[----:B-1----:R1:W-:Y:S02]  /*0720*/  STS [R7], R0 ;  /* 0x0000000007007388 */ /* 0x0023e40000000800 */
.L_x_22947:
        /* <DEDUP_REMOVED lines=8> */
.L_x_22953:
        /* <DEDUP_REMOVED lines=13> */
.L_x_33403:


//--------------------- .text.contiguous_sum3_u32 --------------------------
	.section	.text.contiguous_sum3_u32,"ax",@progbits
	.align	128
        .global         contiguous_sum3_u32
        .type           contiguous_sum3_u32,@function
        .size           contiguous_sum3_u32,(.L_x_32702 - contiguous_sum3_u32)
        .other          contiguous_sum3_u32,@"STO_CUDA_ENTRY STV_DEFAULT"
contiguous_sum3_u32:
.text.contiguous_sum3_u32:
        /* <DEDUP_REMOVED lines=43> */
.L_x_22972:
        /* <DEDUP_REMOVED lines=27> */
.L_x_22956:
[----:B------:R-:W-:Y:S01]  /*0460*/  MOV R30, R32 ;  /* 0x00000020001e7202 */ /* 0x000fe20000000f00 */
[----:B------:R-:W-:Y:S01]  /*0470*/  IMAD.MOV.U32 R0, RZ, RZ, R36 ;  /* 0x000000ffff007224 */ /* 0x000fe200078e0024 */
[----:B------:R-:W-:Y:S02]  /*0480*/  MOV R3, R37 ;  /* 0x0000002500037202 */ /* 0x000fe40000000f00 */
[----:B------:R-:W-:-:S07]  /*0490*/  MOV R8, 0x4b0 ;  /* 0x000004b000087802 */ /* 0x000fce0000000f00 */
[----:B01-3--:R-:W-:Y:S05]  /*04a0*/  CALL.REL.NOINC `($__internal_498_$__cuda_sm20_div_s64) ;  /* 0x0000003000ac7944 */ /* 0x00bfea0003c00000 */
        /* <DEDUP_REMOVED lines=9> */
.L_x_22957:
        /* <DEDUP_REMOVED lines=33> */
.L_x_22958:
[----:B------:R-:W-:Y:S01]  /*0750*/  IMAD.MOV.U32 R0, RZ, RZ, R36 ;  /* 0x000000ffff007224 */ /* 0x000fe200078e0024 */
[----:B------:R-:W-:Y:S02]  /*0760*/  MOV R3, R37 ;  /* 0x0000002500037202 */ /* 0x000fe40000000f00 */
[----:B------:R-:W-:-:S07]  /*0770*/  MOV R8, 0x790 ;  /* 0x0000079000087802 */ /* 0x000fce0000000f00 */
[----:B---3--:R-:W-:Y:S05]  /*0780*/  CALL.REL.NOINC `($__internal_498_$__cuda_sm20_div_s64) ;  /* 0x0000002c00f47944 */ /* 0x008fea0003c00000 */
        /* <DEDUP_REMOVED lines=10> */
.L_x_22959:
        /* <DEDUP_REMOVED lines=34> */
.L_x_22960:
[----:B------:R-:W-:Y:S01]  /*0a50*/  IMAD.MOV.U32 R30, RZ, RZ, R28 ;  /* 0x000000ffff1e7224 */ /* 0x000fe200078e001c */
[----:B------:R-:W-:Y:S01]  /*0a60*/  MOV R0, R36 ;  /* 0x0000002400007202 */ /* 0x000fe20000000f00 */
[----:B------:R-:W-:Y:S01]  /*0a70*/  IMAD.MOV.U32 R3, RZ, RZ, R37 ;  /* 0x000000ffff037224 */ /* 0x000fe200078e0025 */
[----:B------:R-:W-:-:S07]  /*0a80*/  MOV R8, 0xaa0 ;  /* 0x00000aa000087802 */ /* 0x000fce0000000f00 */
[----:B---3--:R-:W-:Y:S05]  /*0a90*/  CALL.REL.NOINC `($__internal_498_$__cuda_sm20_div_s64) ;  /* 0x0000002c00307944 */ /* 0x008fea0003c00000 */
        /* <DEDUP_REMOVED lines=10> */
.L_x_22961:
        /* <DEDUP_REMOVED lines=33> */
.L_x_22962:
[----:B------:R-:W-:Y:S01]  /*0d50*/  IMAD.MOV.U32 R0, RZ, RZ, R36 ;  /* 0x000000ffff007224 */ /* 0x000fe200078e0024 */
[----:B------:R-:W-:Y:S02]  /*0d60*/  MOV R3, R37 ;  /* 0x0000002500037202 */ /* 0x000fe40000000f00 */
[----:B------:R-:W-:-:S07]  /*0d70*/  MOV R8, 0xd90 ;  /* 0x00000d9000087802 */ /* 0x000fce0000000f00 */
[----:B---3--:R-:W-:Y:S05]  /*0d80*/  CALL.REL.NOINC `($__internal_498_$__cuda_sm20_div_s64) ;  /* 0x0000002800747944 */ /* 0x008fea0003c00000 */
        /* <DEDUP_REMOVED lines=9> */
.L_x_22963:
        /* <DEDUP_REMOVED lines=34> */
.L_x_22964:
[----:B------:R-:W-:Y:S01]  /*1040*/  MOV R30, R28 ;  /* 0x0000001c001e7202 */ /* 0x000fe20000000f00 */
        /* <DEDUP_REMOVED lines=13> */
.L_x_22965:
        /* <DEDUP_REMOVED lines=34> */
.L_x_22966:
        /* <DEDUP_REMOVED lines=14> */
.L_x_22967:
        /* <DEDUP_REMOVED lines=34> */
.L_x_22968:
[----:B------:R-:W-:Y:S01]  /*1640*/  MOV R30, R28 ;  /* 0x0000001c001e7202 */ /* 0x000fe20000000f00 */
        /* <DEDUP_REMOVED lines=14> */
.L_x_22969:
        /* <DEDUP_REMOVED lines=34> */
.L_x_22970:
[----:B------:R-:W-:Y:S01]  /*1950*/  IMAD.MOV.U32 R0, RZ, RZ, R36 ;  /* 0x000000ffff007224 */ /* 0x000fe200078e0024 */
[----:B------:R-:W-:Y:S02]  /*1960*/  MOV R3, R37 ;  /* 0x0000002500037202 */ /* 0x000fe40000000f00 */
[----:B------:R-:W-:-:S07]  /*1970*/  MOV R8, 0x1990 ;  /* 0x0000199000087802 */ /* 0x000fce0000000f00 */
[----:B---3--:R-:W-:Y:S05]  /*1980*/  CALL.REL.NOINC `($__internal_498_$__cuda_sm20_div_s64) ;  /* 0x0000001c00747944 */ /* 0x008fea0003c00000 */
        /* <DEDUP_REMOVED lines=9> */
.L_x_22971:
        /* <DEDUP_REMOVED lines=13> */
.L_x_22955:
        /* <DEDUP_REMOVED lines=33> */
.L_x_22974:
[----:B------:R-:W-:Y:S01]  /*1d00*/  MOV R30, R32 ;  /* 0x00000020001e7202 */ /* 0x000fe20000000f00 */
[----:B------:R-:W-:Y:S01]  /*1d10*/  IMAD.MOV.U32 R0, RZ, RZ, R16 ;  /* 0x000000ffff007224 */ /* 0x000fe200078e0010 */
[----:B------:R-:W-:Y:S02]  /*1d20*/  MOV R3, R17 ;  /* 0x0000001100037202 */ /* 0x000fe40000000f00 */
[----:B------:R-:W-:-:S07]  /*1d30*/  MOV R8, 0x1d50 ;  /* 0x00001d5000087802 */ /* 0x000fce0000000f00 */
[----:B------:R-:W-:Y:S05]  /*1d40*/  CALL.REL.NOINC `($__internal_498_$__cuda_sm20_div_s64) ;  /* 0x0000001800847944 */ /* 0x000fea0003c00000 */
        /* <DEDUP_REMOVED lines=9> */
.L_x_22975:
        /* <DEDUP_REMOVED lines=35> */
.L_x_22976:
        /* <DEDUP_REMOVED lines=13> */
.L_x_22977:
        /* <DEDUP_REMOVED lines=36> */
.L_x_22978:
[----:B------:R-:W-:Y:S01]  /*2320*/  MOV R30, R20 ;  /* 0x00000014001e7202 */ /* 0x000fe20000000f00 */
[----:B------:R-:W-:Y:S01]  /*2330*/  IMAD.MOV.U32 R0, RZ, RZ, R18 ;  /* 0x000000ffff007224 */ /* 0x000fe200078e0012 */
[----:B------:R-:W-:Y:S02]  /*2340*/  MOV R3, R19 ;  /* 0x0000001300037202 */ /* 0x000fe40000000f00 */
[----:B------:R-:W-:-:S07]  /*2350*/  MOV R8, 0x2370 ;  /* 0x0000237000087802 */ /* 0x000fce0000000f00 */
[----:B------:R-:W-:Y:S05]  /*2360*/  CALL.REL.NOINC `($__internal_498_$__cuda_sm20_div_s64) ;  /* 0x0000001000fc7944 */ /* 0x000fea0003c00000 */
        /* <DEDUP_REMOVED lines=10> */
.L_x_22979:
        /* <DEDUP_REMOVED lines=37> */
.L_x_22980:
[----:B------:R-:W-:Y:S01]  /*2660*/  IMAD.MOV.U32 R0, RZ, RZ, R18 ;  /* 0x000000ffff007224 */ /* 0x000fe200078e0012 */
[----:B------:R-:W-:Y:S02]  /*2670*/  MOV R3, R19 ;  /* 0x0000001300037202 */ /* 0x000fe40000000f00 */
[----:B------:R-:W-:-:S07]  /*2680*/  MOV R8, 0x26a0 ;  /* 0x000026a000087802 */ /* 0x000fce0000000f00 */
[----:B------:R-:W-:Y:S05]  /*2690*/  CALL.REL.NOINC `($__internal_498_$__cuda_sm20_div_s64) ;  /* 0x0000001000307944 */ /* 0x000fea0003c00000 */
        /* <DEDUP_REMOVED lines=8> */
.L_x_22981:
        /* <DEDUP_REMOVED lines=10> */
.L_x_22973:
        /* <DEDUP_REMOVED lines=31> */
.L_x_22983:
[----:B------:R-:W-:Y:S01]  /*29b0*/  MOV R30, R32 ;  /* 0x00000020001e7202 */ /* 0x000fe20000000f00 */
[----:B------:R-:W-:Y:S01]  /*29c0*/  IMAD.MOV.U32 R3, RZ, RZ, R17 ;  /* 0x000000ffff037224 */ /* 0x000fe200078e0011 */
[----:B------:R-:W-:Y:S02]  /*29d0*/  MOV R0, R16 ;  /* 0x0000001000007202 */ /* 0x000fe40000000f00 */
[----:B------:R-:W-:-:S07]  /*29e0*/  MOV R8, 0x2a00 ;  /* 0x00002a0000087802 */ /* 0x000fce0000000f00 */
[----:B------:R-:W-:Y:S05]  /*29f0*/  CALL.REL.NOINC `($__internal_498_$__cuda_sm20_div_s64) ;  /* 0x0000000c00587944 */ /* 0x000fea0003c00000 */
        /* <DEDUP_REMOVED lines=9> */
.L_x_22984:
        /* <DEDUP_REMOVED lines=36> */
.L_x_22985:
        /* <DEDUP_REMOVED lines=12> */
.L_x_22986:
        /* <DEDUP_REMOVED lines=10> */
.L_x_22982:
        /* <DEDUP_REMOVED lines=29> */
.L_x_22987:
[----:B------:R-:W-:-:S07]  /*3000*/  MOV R0, 0x3020 ;  /* 0x0000302000007802 */ /* 0x000fce0000000f00 */
[----:B------:R-:W-:Y:S05]  /*3010*/  CALL.REL.NOINC `($__internal_499_$__cuda_sm20_rem_s64) ;  /* 0x0000000c001c7944 */ /* 0x000fea0003c00000 */
[----:B------:R-:W-:Y:S01]  /*3020*/  IMAD.MOV.U32 R8, RZ, RZ, R3 ;  /* 0x000000ffff087224 */ /* 0x000fe200078e0003 */
[----:B------:R-:W-:-:S07]  /*3030*/  MOV R9, R10 ;  /* 0x0000000a00097202 */ /* 0x000fce0000000f00 */
.L_x_22988:
[----:B------:R-:W0:Y:S02]  /*3040*/  LDC.64 R10, c[0x0][0x398] ;  /* 0x0000e600ff0a7b82 */ /* 0x000e240000000a00 */
[----:B0-----:R-:W-:-:S06]  /*3050*/  IMAD.WIDE.U32 R2, R2, 0x8, R10 ;  /* 0x0000000802027825 */ /* 0x001fcc00078e000a */
[----:B------:R-:W2:Y:S02]  /*3060*/  LDG.E.64 R2, desc[UR10][R2.64] ;  /* 0x0000000a02027981 */ /* 0x000ea4000c1e1b00 */
[-C--:B--2---:R-:W-:Y:S02]  /*3070*/  IMAD R11, R3, R8.reuse, RZ ;  /* 0x00000008030b7224 */ /* 0x084fe400078e02ff */
[----:B------:R-:W-:-:S04]  /*3080*/  IMAD.WIDE.U32 R28, R2, R8, R28 ;  /* 0x00000008021c7225 */ /* 0x000fc800078e001c */
[----:B------:R-:W-:-:S05]  /*3090*/  IMAD R11, R2, R9, R11 ;  /* 0x00000009020b7224 */ /* 0x000fca00078e020b */
[----:B------:R-:W-:-:S07]  /*30a0*/  IADD3 R29, PT, PT, R29, R11, RZ ;  /* 0x0000000b1d1d7210 */ /* 0x000fce0007ffe0ff */
.L_x_22954:
        /* <DEDUP_REMOVED lines=33> */
.L_x_22991:
        /* <DEDUP_REMOVED lines=28> */
.L_x_22990:
        /* <DEDUP_REMOVED lines=19> */
.L_x_22993:
        /* <DEDUP_REMOVED lines=13> */
.L_x_22994:
[----:B------:R-:W-:-:S05]  /*3680*/  @!P1 IMAD R4, R4, UR7, RZ ;  /* 0x0000000704049c24 */ /* 0x000fca000f8e02ff */
[----:B------:R-:W-:-:S05]  /*3690*/  @!P1 LEA R4, R4, R3, 0x2 ;  /* 0x0000000304049211 */ /* 0x000fca00078e10ff */
[----:B------:R-:W1:Y:S02]  /*36a0*/  @!P1 LDS R5, [R4] ;  /* 0x0000000004059984 */ /* 0x000e640000000800 */
[----:B-1----:R-:W-:-:S07]  /*36b0*/  @!P1 IADD3 R0, PT, PT, R0, R5, RZ ;  /* 0x0000000500009210 */ /* 0x002fce0007ffe0ff */
.L_x_22992:
[----:B-1----:R1:W-:Y:S02]  /*36c0*/  STS [R3], R0 ;  /* 0x0000000003007388 */ /* 0x0023e40000000800 */
.L_x_22989:
        /* <DEDUP_REMOVED lines=9> */
        .weak           $__internal_498_$__cuda_sm20_div_s64
        .type           $__internal_498_$__cuda_sm20_div_s64,@function
        .size           $__internal_498_$__cuda_sm20_div_s64,($__internal_499_$__cuda_sm20_rem_s64 - $__internal_498_$__cuda_sm20_div_s64)
$__internal_498_$__cuda_sm20_div_s64:
        /* <DEDUP_REMOVED lines=82> */
[----:B------:R-:W-:Y:S06]  /*3c80*/  RET.REL.NODEC R8 `(contiguous_sum3_u32) ;  /* 0xffffffc008dc7950 */ /* 0x000fec0003c3ffff */
        .weak           $__internal_499_$__cuda_sm20_rem_s64
        .type           $__internal_499_$__cuda_sm20_rem_s64,@function
        .size           $__internal_499_$__cuda_sm20_rem_s64,(.L_x_32702 - $__internal_499_$__cuda_sm20_rem_s64)
$__internal_499_$__cuda_sm20_rem_s64:
        /* <DEDUP_REMOVED lines=66> */
[----:B------:R-:W-:Y:S06]  /*40b0*/  RET.REL.NODEC R8 `(contiguous_sum3_u32) ;  /* 0xffffffbc08d07950 */ /* 0x000fec0003c3ffff */
.L_x_22995:
        /* <DEDUP_REMOVED lines=12> */
.L_x_32702:


//--------------------- .text.contiguous_sum22_u32 --------------------------
	.section	.text.contiguous_sum22_u32,"ax",@progbits
	.align	128
        .global         contiguous_sum22_u32
        .type           contiguous_sum22_u32,@function
        .size           contiguous_sum22_u32,(.L_x_33405 - contiguous_sum22_u32)
        .other          contiguous_sum22_u32,@"STO_CUDA_ENTRY STV_DEFAULT"
contiguous_sum22_u32:
.text.contiguous_sum22_u32:
        /* <DEDUP_REMOVED lines=49> */
.L_x_22997:
[----:B------:R-:W-:Y:S05]  /*0310*/  BSYNC.RECONVERGENT B0 ;  /* 0x0000000000007941 */ /* 0x000fea0003800200 */
.L_x_22996:
[----:B------:R-:W-:Y:S06]  /*0320*/  BAR.SYNC.DEFER_BLOCKING 0x0 ;  /* 0x0000000000007b1d */ /* 0x000fec0000010000 */
[----:B------:R-:W-:Y:S05]  /*0330*/  @!P1 BRA `(.L_x_22998) ;  /* 0x00000000002c9947 */ /* 0x000fea0003800000 */
.L_x_22999:
        /* <DEDUP_REMOVED lines=11> */
.L_x_22998:
        /* <DEDUP_REMOVED lines=44> */
.L_x_23000:
        /* <DEDUP_REMOVED lines=13> */
.L_x_33405:


//--------------------- .text.contiguous_sum2_u32 --------------------------
	.section	.text.contiguous_sum2_u32,"ax",@progbits
	.align	128
        .global         contiguous_sum2_u32
        .type           contiguous_sum2_u32,@function
        .size           contiguous_sum2_u32,(.L_x_32704 - contiguous_sum2_u32)
        .other          contiguous_sum2_u32,@"STO_CUDA_ENTRY STV_DEFAULT"
contiguous_sum2_u32:
.text.contiguous_sum2_u32:
        /* <DEDUP_REMOVED lines=46> */
.L_x_23029:
        /* <DEDUP_REMOVED lines=32> */
.L_x_23006:
[----:B------:R-:W-:Y:S01]  /*04e0*/  MOV R26, R6 ;  /* 0x00000006001a7202 */ /* 0x000fe20000000f00 */
[----:B------:R-:W-:Y:S01]  /*04f0*/  IMAD.MOV.U32 R13, RZ, RZ, R7 ;  /* 0x000000ffff0d7224 */ /* 0x000fe200078e0007 */
[----:B------:R-:W-:Y:S01]  /*0500*/  MOV R14, R34 ;  /* 0x00000022000e7202 */ /* 0x000fe20000000f00 */
[----:B------:R-:W-:Y:S01]  /*0510*/  IMAD.MOV.U32 R11, RZ, RZ, R35 ;  /* 0x000000ffff0b7224 */ /* 0x000fe200078e0023 */
[----:B------:R-:W-:-:S07]  /*0520*/  MOV R12, 0x540 ;  /* 0x00000540000c7802 */ /* 0x000fce0000000f00 */
[----:B-1----:R-:W-:Y:S05]  /*0530*/  CALL.REL.NOINC `($__internal_500_$__cuda_sm20_div_s64) ;  /* 0x0000006400587944 */ /* 0x002fea0003c00000 */
        /* <DEDUP_REMOVED lines=9> */
.L_x_23007:
[----:B------:R-:W-:Y:S05]  /*05d0*/  BSYNC.RECONVERGENT B1 ;  /* 0x0000000000017941 */ /* 0x000fea0003800200 */
.L_x_23005:
        /* <DEDUP_REMOVED lines=34> */
.L_x_23009:
[----:B------:R-:W-:Y:S01]  /*0800*/  IMAD.MOV.U32 R26, RZ, RZ, R20 ;  /* 0x000000ffff1a7224 */ /* 0x000fe200078e0014 */
[----:B------:R-:W-:Y:S01]  /*0810*/  MOV R13, R9 ;  /* 0x00000009000d7202 */ /* 0x000fe20000000f00 */
[----:B------:R-:W-:Y:S01]  /*0820*/  IMAD.MOV.U32 R14, RZ, RZ, R34 ;  /* 0x000000ffff0e7224 */ /* 0x000fe200078e0022 */
[----:B------:R-:W-:Y:S02]  /*0830*/  MOV R11, R35 ;  /* 0x00000023000b7202 */ /* 0x000fe40000000f00 */
[----:B------:R-:W-:-:S07]  /*0840*/  MOV R12, 0x860 ;  /* 0x00000860000c7802 */ /* 0x000fce0000000f00 */
[----:B------:R-:W-:Y:S05]  /*0850*/  CALL.REL.NOINC `($__internal_500_$__cuda_sm20_div_s64) ;  /* 0x0000006000907944 */ /* 0x000fea0003c00000 */
        /* <DEDUP_REMOVED lines=9> */
.L_x_23010:
[----:B------:R-:W-:Y:S05]  /*08f0*/  BSYNC.RECONVERGENT B1 ;  /* 0x0000000000017941 */ /* 0x000fea0003800200 */
.L_x_23008:
        /* <DEDUP_REMOVED lines=33> */
.L_x_23012:
[----:B------:R-:W-:Y:S01]  /*0b10*/  IMAD.MOV.U32 R26, RZ, RZ, R36 ;  /* 0x000000ffff1a7224 */ /* 0x000fe200078e0024 */
[----:B------:R-:W-:Y:S01]  /*0b20*/  MOV R13, R37 ;  /* 0x00000025000d7202 */ /* 0x000fe20000000f00 */
[----:B------:R-:W-:Y:S01]  /*0b30*/  IMAD.MOV.U32 R14, RZ, RZ, R20 ;  /* 0x000000ffff0e7224 */ /* 0x000fe200078e0014 */
[----:B------:R-:W-:Y:S02]  /*0b40*/  MOV R11, R21 ;  /* 0x00000015000b7202 */ /* 0x000fe40000000f00 */
[----:B------:R-:W-:-:S07]  /*0b50*/  MOV R12, 0xb70 ;  /* 0x00000b70000c7802 */ /* 0x000fce0000000f00 */
[----:B------:R-:W-:Y:S05]  /*0b60*/  CALL.REL.NOINC `($__internal_500_$__cuda_sm20_div_s64) ;  /* 0x0000005c00cc7944 */ /* 0x000fea0003c00000 */
        /* <DEDUP_REMOVED lines=10> */
.L_x_23013:
[----:B------:R-:W-:Y:S05]  /*0c10*/  BSYNC.RECONVERGENT B1 ;  /* 0x0000000000017941 */ /* 0x000fea0003800200 */
.L_x_23011:
        /* <DEDUP_REMOVED lines=35> */
.L_x_23015:
[----:B------:R-:W-:Y:S01]  /*0e50*/  MOV R26, R34 ;  /* 0x00000022001a7202 */ /* 0x000fe20000000f00 */
[----:B------:R-:W-:Y:S01]  /*0e60*/  IMAD.MOV.U32 R13, RZ, RZ, R35 ;  /* 0x000000ffff0d7224 */ /* 0x000fe200078e0023 */
[----:B------:R-:W-:Y:S01]  /*0e70*/  MOV R14, R20 ;  /* 0x00000014000e7202 */ /* 0x000fe20000000f00 */
[----:B------:R-:W-:Y:S01]  /*0e80*/  IMAD.MOV.U32 R11, RZ, RZ, R21 ;  /* 0x000000ffff0b7224 */ /* 0x000fe200078e0015 */
[----:B------:R-:W-:-:S07]  /*0e90*/  MOV R12, 0xeb0 ;  /* 0x00000eb0000c7802 */ /* 0x000fce0000000f00 */
[----:B------:R-:W-:Y:S05]  /*0ea0*/  CALL.REL.NOINC `($__internal_500_$__cuda_sm20_div_s64) ;  /* 0x0000005800fc7944 */ /* 0x000fea0003c00000 */
        /* <DEDUP_REMOVED lines=11> */
.L_x_23016:
[----:B------:R-:W-:Y:S05]  /*0f60*/  BSYNC.RECONVERGENT B1 ;  /* 0x0000000000017941 */ /* 0x000fea0003800200 */
.L_x_23014:
        /* <DEDUP_REMOVED lines=36> */
.L_x_23018:
        /* <DEDUP_REMOVED lines=16> */
.L_x_23019:
[----:B------:R-:W-:Y:S05]  /*12b0*/  BSYNC.RECONVERGENT B1 ;  /* 0x0000000000017941 */ /* 0x000fea0003800200 */
.L_x_23017:
        /* <DEDUP_REMOVED lines=35> */
.L_x_23021:
        /* <DEDUP_REMOVED lines=17> */
.L_x_23022:
[----:B------:R-:W-:Y:S05]  /*1600*/  BSYNC.RECONVERGENT B1 ;  /* 0x0000000000017941 */ /* 0x000fea0003800200 */
.L_x_23020:
        /* <DEDUP_REMOVED lines=35> */
.L_x_23024:
        /* <DEDUP_REMOVED lines=16> */
.L_x_23025:
[----:B------:R-:W-:Y:S05]  /*1940*/  BSYNC.RECONVERGENT B1 ;  /* 0x0000000000017941 */ /* 0x000fea0003800200 */
.L_x_23023:
        /* <DEDUP_REMOVED lines=35> */
.L_x_23027:
        /* <DEDUP_REMOVED lines=16> */
.L_x_23028:
[----:B------:R-:W-:Y:S05]  /*1c80*/  BSYNC.RECONVERGENT B1 ;  /* 0x0000000000017941 */ /* 0x000fea0003800200 */
.L_x_23026:
        /* <DEDUP_REMOVED lines=8> */
.L_x_23004:
        /* <DEDUP_REMOVED lines=36> */
.L_x_23032:
[----:B------:R-:W-:Y:S01]  /*1f50*/  MOV R26, R6 ;  /* 0x00000006001a7202 */ /* 0x000fe20000000f00 */
[----:B------:R-:W-:Y:S01]  /*1f60*/  IMAD.MOV.U32 R13, RZ, RZ, R7 ;  /* 0x000000ffff0d7224 */ /* 0x000fe200078e0007 */
[----:B------:R-:W-:Y:S01]  /*1f70*/  MOV R14, R16 ;  /* 0x00000010000e7202 */ /* 0x000fe20000000f00 */
[----:B------:R-:W-:Y:S01]  /*1f80*/  IMAD.MOV.U32 R11, RZ, RZ, R17 ;  /* 0x000000ffff0b7224 */ /* 0x000fe200078e0011 */
[----:B------:R-:W-:-:S07]  /*1f90*/  MOV R12, 0x1fb0 ;  /* 0x00001fb0000c7802 */ /* 0x000fce0000000f00 */
[----:B------:R-:W-:Y:S05]  /*1fa0*/  CALL.REL.NOINC `($__internal_500_$__cuda_sm20_div_s64) ;  /* 0x0000004800bc7944 */ /* 0x000fea0003c00000 */
        /* <DEDUP_REMOVED lines=9> */
.L_x_23033:
[----:B------:R-:W-:Y:S05]  /*2040*/  BSYNC.RECONVERGENT B1 ;  /* 0x0000000000017941 */ /* 0x000fea0003800200 */
.L_x_23031:
        /* <DEDUP_REMOVED lines=34> */
.L_x_23035:
        /* <DEDUP_REMOVED lines=17> */
.L_x_23036:
[----:B------:R-:W-:Y:S05]  /*2380*/  BSYNC.RECONVERGENT B1 ;  /* 0x0000000000017941 */ /* 0x000fea0003800200 */
.L_x_23034:
        /* <DEDUP_REMOVED lines=36> */
.L_x_23038:
        /* <DEDUP_REMOVED lines=16> */
.L_x_23039:
[----:B------:R-:W-:Y:S05]  /*26d0*/  BSYNC.RECONVERGENT B1 ;  /* 0x0000000000017941 */ /* 0x000fea0003800200 */
.L_x_23037:
        /* <DEDUP_REMOVED lines=35> */
.L_x_23041:
[----:B------:R-:W-:Y:S01]  /*2910*/  MOV R26, R18 ;  /* 0x00000012001a7202 */ /* 0x000fe20000000f00 */
[----:B------:R-:W-:Y:S01]  /*2920*/  IMAD.MOV.U32 R13, RZ, RZ, R19 ;  /* 0x000000ffff0d7224 */ /* 0x000fe200078e0013 */
[----:B------:R-:W-:Y:S01]  /*2930*/  MOV R14, R16 ;  /* 0x00000010000e7202 */ /* 0x000fe20000000f00 */
[----:B------:R-:W-:Y:S01]  /*2940*/  IMAD.MOV.U32 R11, RZ, RZ, R17 ;  /* 0x000000ffff0b7224 */ /* 0x000fe200078e0011 */
[----:B------:R-:W-:-:S07]  /*2950*/  MOV R12, 0x2970 ;  /* 0x00002970000c7802 */ /* 0x000fce0000000f00 */
[----:B------:R-:W-:Y:S05]  /*2960*/  CALL.REL.NOINC `($__internal_500_$__cuda_sm20_div_s64) ;  /* 0x00000040004c7944 */ /* 0x000fea0003c00000 */
        /* <DEDUP_REMOVED lines=10> */
.L_x_23042:
[----:B------:R-:W-:Y:S05]  /*2a10*/  BSYNC.RECONVERGENT B1 ;  /* 0x0000000000017941 */ /* 0x000fea0003800200 */
.L_x_23040:
[----:B------:R-:W-:Y:S01]  /*2a20*/  MOV R36, R22 ;  /* 0x0000001600247202 */ /* 0x000fe20000000f00 */
[----:B------:R-:W-:Y:S02]  /*2a30*/  IMAD R11, R11, R38, RZ ;  /* 0x000000260b0b7224 */ /* 0x000fe400078e02ff */
[----:B------:R-:W-:Y:S02]  /*2a40*/  VIADD R8, R8, 0xfffffffe ;  /* 0xfffffffe08087836 */ /* 0x000fe40000000000 */
[----:B------:R-:W-:-:S04]  /*2a50*/  IMAD.WIDE.U32 R22, R38, R10, R36 ;  /* 0x0000000a26167225 */ /* 0x000fc800078e0024 */
[----:B------:R-:W-:-:S05]  /*2a60*/  IMAD R11, R39, R10, R11 ;  /* 0x0000000a270b7224 */ /* 0x000fca00078e020b */
[----:B------:R-:W-:-:S07]  /*2a70*/  IADD3 R23, PT, PT, R23, R11, RZ ;  /* 0x0000000b17177210 */ /* 0x000fce0007ffe0ff */
.L_x_23030:
        /* <DEDUP_REMOVED lines=30> */
.L_x_23044:
[----:B------:R-:W-:Y:S01]  /*2c60*/  MOV R18, R6 ;  /* 0x0000000600127202 */ /* 0x000fe20000000f00 */
[----:B------:R-:W-:Y:S01]  /*2c70*/  IMAD.MOV.U32 R19, RZ, RZ, R7 ;  /* 0x000000ffff137224 */ /* 0x000fe200078e0007 */
[----:B------:R-:W-:Y:S01]  /*2c80*/  MOV R24, R10 ;  /* 0x0000000a00187202 */ /* 0x000fe20000000f00 */
[----:B------:R-:W-:Y:S01]  /*2c90*/  IMAD.MOV.U32 R21, RZ, RZ, R11 ;  /* 0x000000ffff157224 */ /* 0x000fe200078e000b */
[----:B------:R-:W-:-:S07]  /*2ca0*/  MOV R26, 0x2cc0 ;  /* 0x00002cc0001a7802 */ /* 0x000fce0000000f00 */
[----:B------:R-:W-:Y:S05]  /*2cb0*/  CALL.REL.NOINC `($__internal_501_$__cuda_sm20_rem_s64) ;  /* 0x0000004000c47944 */ /* 0x000fea0003c00000 */
.L_x_23045:
[----:B------:R-:W-:Y:S05]  /*2cc0*/  BSYNC.RECONVERGENT B1 ;  /* 0x0000000000017941 */ /* 0x000fea0003800200 */
.L_x_23043:
        /* <DEDUP_REMOVED lines=30> */
.L_x_23047:
[----:B------:R-:W-:Y:S01]  /*2eb0*/  MOV R24, R10 ;  /* 0x0000000a00187202 */ /* 0x000fe20000000f00 */
[----:B------:R-:W-:Y:S01]  /*2ec0*/  IMAD.MOV.U32 R21, RZ, RZ, R11 ;  /* 0x000000ffff157224 */ /* 0x000fe200078e000b */
[----:B------:R-:W-:Y:S01]  /*2ed0*/  MOV R18, R20 ;  /* 0x0000001400127202 */ /* 0x000fe20000000f00 */
[----:B------:R-:W-:Y:S01]  /*2ee0*/  IMAD.MOV.U32 R19, RZ, RZ, R9 ;  /* 0x000000ffff137224 */ /* 0x000fe200078e0009 */
[----:B------:R-:W-:-:S07]  /*2ef0*/  MOV R26, 0x2f10 ;  /* 0x00002f10001a7802 */ /* 0x000fce0000000f00 */
[----:B------:R-:W-:Y:S05]  /*2f00*/  CALL.REL.NOINC `($__internal_501_$__cuda_sm20_rem_s64) ;  /* 0x0000004000307944 */ /* 0x000fea0003c00000 */
.L_x_23048:
[----:B------:R-:W-:Y:S05]  /*2f10*/  BSYNC.RECONVERGENT B1 ;  /* 0x0000000000017941 */ /* 0x000fea0003800200 */
.L_x_23046:
[----:B------:R-:W-:Y:S02]  /*2f20*/  IMAD R7, R7, R16, RZ ;  /* 0x0000001007077224 */ /* 0x000fe400078e02ff */
[----:B------:R-:W-:-:S04]  /*2f30*/  IMAD.WIDE.U32 R22, R16, R6, R22 ;  /* 0x0000000610167225 */ /* 0x000fc800078e0016 */
[----:B------:R-:W-:-:S05]  /*2f40*/  IMAD R7, R17, R6, R7 ;  /* 0x0000000611077224 */ /* 0x000fca00078e0207 */
[----:B------:R-:W-:-:S07]  /*2f50*/  IADD3 R23, PT, PT, R23, R7, RZ ;  /* 0x0000000717177210 */ /* 0x000fce0007ffe0ff */
.L_x_23003:
        /* <DEDUP_REMOVED lines=10> */
.L_x_23002:
        /* <DEDUP_REMOVED lines=18> */
.L_x_23076:
        /* <DEDUP_REMOVED lines=30> */
.L_x_23053:
[----:B------:R-:W-:Y:S01]  /*3300*/  IMAD.MOV.U32 R26, RZ, RZ, R18 ;  /* 0x000000ffff1a7224 */ /* 0x000fe200078e0012 */
[----:B------:R-:W-:Y:S01]  /*3310*/  MOV R13, R19 ;  /* 0x00000013000d7202 */ /* 0x000fe20000000f00 */
[----:B------:R-:W-:Y:S01]  /*3320*/  IMAD.MOV.U32 R14, RZ, RZ, R20 ;  /* 0x000000ffff0e7224 */ /* 0x000fe200078e0014 */
[----:B------:R-:W-:Y:S02]  /*3330*/  MOV R11, R21 ;  /* 0x00000015000b7202 */ /* 0x000fe40000000f00 */
[----:B------:R-:W-:-:S07]  /*3340*/  MOV R12, 0x3360 ;  /* 0x00003360000c7802 */ /* 0x000fce0000000f00 */
[----:B-1----:R-:W-:Y:S05]  /*3350*/  CALL.REL.NOINC `($__internal_500_$__cuda_sm20_div_s64) ;  /* 0x0000003400d07944 */ /* 0x002fea0003c00000 */
        /* <DEDUP_REMOVED lines=9> */
.L_x_23054:
[----:B------:R-:W-:Y:S05]  /*33f0*/  BSYNC.RECONVERGENT B1 ;  /* 0x0000000000017941 */ /* 0x000fea0003800200 */
.L_x_23052:
        /* <DEDUP_REMOVED lines=39> */
.L_x_23056:
[----:B------:R-:W-:Y:S01]  /*3670*/  IMAD.MOV.U32 R26, RZ, RZ, R36 ;  /* 0x000000ffff1a7224 */ /* 0x000fe200078e0024 */
[----:B------:R-:W-:Y:S01]  /*3680*/  MOV R13, R37 ;  /* 0x00000025000d7202 */ /* 0x000fe20000000f00 */
[----:B------:R-:W-:Y:S01]  /*3690*/  IMAD.MOV.U32 R14, RZ, RZ, R38 ;  /* 0x000000ffff0e7224 */ /* 0x000fe200078e0026 */
[----:B------:R-:W-:Y:S02]  /*36a0*/  MOV R11, R39 ;  /* 0x00000027000b7202 */ /* 0x000fe40000000f00 */
[----:B------:R-:W-:-:S07]  /*36b0*/  MOV R12, 0x36d0 ;  /* 0x000036d0000c7802 */ /* 0x000fce0000000f00 */
[----:B-1----:R-:W-:Y:S05]  /*36c0*/  CALL.REL.NOINC `($__internal_500_$__cuda_sm20_div_s64) ;  /* 0x0000003000f47944 */ /* 0x002fea0003c00000 */
        /* <DEDUP_REMOVED lines=11> */
.L_x_23057:
[----:B------:R-:W-:Y:S05]  /*3780*/  BSYNC.RECONVERGENT B1 ;  /* 0x0000000000017941 */ /* 0x000fea0003800200 */
.L_x_23055:
        /* <DEDUP_REMOVED lines=37> */
.L_x_23059:
        /* <DEDUP_REMOVED lines=17> */
.L_x_23060:
[----:B------:R-:W-:Y:S05]  /*3af0*/  BSYNC.RECONVERGENT B1 ;  /* 0x0000000000017941 */ /* 0x000fea0003800200 */
.L_x_23058:
        /* <DEDUP_REMOVED lines=38> */
.L_x_23062:
        /* <DEDUP_REMOVED lines=17> */
.L_x_23063:
[----:B------:R-:W-:Y:S05]  /*3e70*/  BSYNC.RECONVERGENT B1 ;  /* 0x0000000000017941 */ /* 0x000fea0003800200 */
.L_x_23061:
        /* <DEDUP_REMOVED lines=38> */
.L_x_23065:
        /* <DEDUP_REMOVED lines=17> */
.L_x_23066:
[----:B------:R-:W-:Y:S05]  /*41f0*/  BSYNC.RECONVERGENT B1 ;  /* 0x0000000000017941 */ /* 0x000fea0003800200 */
.L_x_23064:
        /* <DEDUP_REMOVED lines=40> */
.L_x_23068:
        /* <DEDUP_REMOVED lines=17> */
.L_x_23069:
[----:B------:R-:W-:Y:S05]  /*4590*/  BSYNC.RECONVERGENT B1 ;  /* 0x0000000000017941 */ /* 0x000fea0003800200 */
.L_x_23067:
        /* <DEDUP_REMOVED lines=40> */
.L_x_23071:
        /* <DEDUP_REMOVED lines=17> */
.L_x_23072:
[----:B------:R-:W-:Y:S05]  /*4930*/  BSYNC.RECONVERGENT B1 ;  /* 0x0000000000017941 */ /* 0x000fea0003800200 */
.L_x_23070:
        /* <DEDUP_REMOVED lines=38> */
.L_x_23074:
        /* <DEDUP_REMOVED lines=17> */
.L_x_23075:
[----:B------:R-:W-:Y:S05]  /*4cb0*/  BSYNC.RECONVERGENT B1 ;  /* 0x0000000000017941 */ /* 0x000fea0003800200 */
.L_x_23073:
        /* <DEDUP_REMOVED lines=15> */
.L_x_23051:
        /* <DEDUP_REMOVED lines=37> */
.L_x_23079:
[----:B------:R-:W-:Y:S01]  /*5000*/  MOV R26, R18 ;  /* 0x00000012001a7202 */ /* 0x000fe20000000f00 */
[----:B------:R-:W-:Y:S01]  /*5010*/  IMAD.MOV.U32 R14, RZ, RZ, R6 ;  /* 0x000000ffff0e7224 */ /* 0x000fe200078e0006 */
[----:B------:R-:W-:Y:S02]  /*5020*/  MOV R13, R19 ;  /* 0x00000013000d7202 */ /* 0x000fe40000000f00 */
[----:B------:R-:W-:Y:S02]  /*5030*/  MOV R11, R7 ;  /* 0x00000007000b7202 */ /* 0x000fe40000000f00 */
[----:B------:R-:W-:-:S07]  /*5040*/  MOV R12, 0x5060 ;  /* 0x00005060000c7802 */ /* 0x000fce0000000f00 */
[----:B------:R-:W-:Y:S05]  /*5050*/  CALL.REL.NOINC `($__internal_500_$__cuda_sm20_div_s64) ;  /* 0x0000001800907944 */ /* 0x000fea0003c00000 */
        /* <DEDUP_REMOVED lines=9> */
.L_x_23080:
[----:B------:R-:W-:Y:S05]  /*50f0*/  BSYNC.RECONVERGENT B1 ;  /* 0x0000000000017941 */ /* 0x000fea0003800200 */
.L_x_23078:
        /* <DEDUP_REMOVED lines=39> */
.L_x_23082:
[----:B------:R-:W-:Y:S01]  /*5370*/  MOV R26, R18 ;  /* 0x00000012001a7202 */ /* 0x000fe20000000f00 */
[----:B------:R-:W-:Y:S01]  /*5380*/  IMAD.MOV.U32 R13, RZ, RZ, R19 ;  /* 0x000000ffff0d7224 */ /* 0x000fe200078e0013 */
[----:B------:R-:W-:Y:S02]  /*5390*/  MOV R14, R6 ;  /* 0x00000006000e7202 */ /* 0x000fe40000000f00 */
[----:B------:R-:W-:Y:S02]  /*53a0*/  MOV R11, R7 ;  /* 0x00000007000b7202 */ /* 0x000fe40000000f00 */
[----:B------:R-:W-:-:S07]  /*53b0*/  MOV R12, 0x53d0 ;  /* 0x000053d0000c7802 */ /* 0x000fce0000000f00 */
[----:B------:R-:W-:Y:S05]  /*53c0*/  CALL.REL.NOINC `($__internal_500_$__cuda_sm20_div_s64) ;  /* 0x0000001400b47944 */ /* 0x000fea0003c00000 */
        /* <DEDUP_REMOVED lines=11> */
.L_x_23083:
[----:B------:R-:W-:Y:S05]  /*5480*/  BSYNC.RECONVERGENT B1 ;  /* 0x0000000000017941 */ /* 0x000fea0003800200 */
.L_x_23081:
        /* <DEDUP_REMOVED lines=40> */
.L_x_23085:
        /* <DEDUP_REMOVED lines=17> */
.L_x_23086:
[----:B------:R-:W-:Y:S05]  /*5820*/  BSYNC.RECONVERGENT B1 ;  /* 0x0000000000017941 */ /* 0x000fea0003800200 */
.L_x_23084:
        /* <DEDUP_REMOVED lines=40> */
.L_x_23088:
[----:B------:R-:W-:Y:S01]  /*5ab0*/  MOV R26, R18 ;  /* 0x00000012001a7202 */ /* 0x000fe20000000f00 */
[----:B------:R-:W-:Y:S01]  /*5ac0*/  IMAD.MOV.U32 R14, RZ, RZ, R20 ;  /* 0x000000ffff0e7224 */ /* 0x000fe200078e0014 */
[----:B------:R-:W-:Y:S02]  /*5ad0*/  MOV R13, R19 ;  /* 0x00000013000d7202 */ /* 0x000fe40000000f00 */
[----:B------:R-:W-:Y:S02]  /*5ae0*/  MOV R11, R21 ;  /* 0x00000015000b7202 */ /* 0x000fe40000000f00 */
[----:B------:R-:W-:-:S07]  /*5af0*/  MOV R12, 0x5b10 ;  /* 0x00005b10000c7802 */ /* 0x000fce0000000f00 */
[----:B------:R-:W-:Y:S05]  /*5b00*/  CALL.REL.NOINC `($__internal_500_$__cuda_sm20_div_s64) ;  /* 0x0000000c00e47944 */ /* 0x000fea0003c00000 */
        /* <DEDUP_REMOVED lines=11> */
.L_x_23089:
[----:B------:R-:W-:Y:S05]  /*5bc0*/  BSYNC.RECONVERGENT B1 ;  /* 0x0000000000017941 */ /* 0x000fea0003800200 */
.L_x_23087:
        /* <DEDUP_REMOVED lines=11> */
.L_x_23077:
        /* <DEDUP_REMOVED lines=35> */
.L_x_23092:
[----:B------:R-:W-:Y:S01]  /*5eb0*/  MOV R26, R18 ;  /* 0x00000012001a7202 */ /* 0x000fe20000000f00 */
[----:B------:R-:W-:Y:S01]  /*5ec0*/  IMAD.MOV.U32 R13, RZ, RZ, R19 ;  /* 0x000000ffff0d7224 */ /* 0x000fe200078e0013 */
[----:B------:R-:W-:Y:S02]  /*5ed0*/  MOV R14, R4 ;  /* 0x00000004000e7202 */ /* 0x000fe40000000f00 */
[----:B------:R-:W-:Y:S02]  /*5ee0*/  MOV R11, R5 ;  /* 0x00000005000b7202 */ /* 0x000fe40000000f00 */
[----:B------:R-:W-:-:S07]  /*5ef0*/  MOV R12, 0x5f10 ;  /* 0x00005f10000c7802 */ /* 0x000fce0000000f00 */
[----:B------:R-:W-:Y:S05]  /*5f00*/  CALL.REL.NOINC `($__internal_500_$__cuda_sm20_div_s64) ;  /* 0x0000000800e47944 */ /* 0x000fea0003c00000 */
        /* <DEDUP_REMOVED lines=8> */
.L_x_23093:
[----:B------:R-:W-:Y:S05]  /*5f90*/  BSYNC.RECONVERGENT B1 ;  /* 0x0000000000017941 */ /* 0x000fea0003800200 */
.L_x_23091:
        /* <DEDUP_REMOVED lines=39> */
.L_x_23095:
[----:B------:R-:W-:Y:S01]  /*6210*/  MOV R26, R18 ;  /* 0x00000012001a7202 */ /* 0x000fe20000000f00 */
[----:B------:R-:W-:Y:S01]  /*6220*/  IMAD.MOV.U32 R13, RZ, RZ, R19 ;  /* 0x000000ffff0d7224 */ /* 0x000fe200078e0013 */
[----:B------:R-:W-:Y:S02]  /*6230*/  MOV R14, R16 ;  /* 0x00000010000e7202 */ /* 0x000fe40000000f00 */
[----:B------:R-:W-:Y:S02]  /*6240*/  MOV R11, R17 ;  /* 0x00000011000b7202 */ /* 0x000fe40000000f00 */
[----:B------:R-:W-:-:S07]  /*6250*/  MOV R12, 0x6270 ;  /* 0x00006270000c7802 */ /* 0x000fce0000000f00 */
[----:B------:R-:W-:Y:S05]  /*6260*/  CALL.REL.NOINC `($__internal_500_$__cuda_sm20_div_s64) ;  /* 0x00000008000c7944 */ /* 0x000fea0003c00000 */
        /* <DEDUP_REMOVED lines=11> */
.L_x_23096:
[----:B------:R-:W-:Y:S05]  /*6320*/  BSYNC.RECONVERGENT B1 ;  /* 0x0000000000017941 */ /* 0x000fea0003800200 */
.L_x_23094:
        /* <DEDUP_REMOVED lines=11> */
.L_x_23090:
        /* <DEDUP_REMOVED lines=31> */
.L_x_23098:
[----:B------:R-:W-:Y:S01]  /*65d0*/  IMAD.MOV.U32 R24, RZ, RZ, R20 ;  /* 0x000000ffff187224 */ /* 0x000fe200078e0014 */
[----:B------:R-:W-:-:S07]  /*65e0*/  MOV R26, 0x6600 ;  /* 0x00006600001a7802 */ /* 0x000fce0000000f00 */
[----:B------:R-:W-:Y:S05]  /*65f0*/  CALL.REL.NOINC `($__internal_501_$__cuda_sm20_rem_s64) ;  /* 0x0000000800747944 */ /* 0x000fea0003c00000 */
[----:B------:R-:W-:Y:S02]  /*6600*/  MOV R4, R6 ;  /* 0x0000000600047202 */ /* 0x000fe40000000f00 */
[----:B------:R-:W-:-:S07]  /*6610*/  MOV R5, R7 ;  /* 0x0000000700057202 */ /* 0x000fce0000000f00 */
.L_x_23099:
[----:B------:R-:W-:Y:S05]  /*6620*/  BSYNC.RECONVERGENT B1 ;  /* 0x0000000000017941 */ /* 0x000fea0003800200 */
.L_x_23097:
        /* <DEDUP_REMOVED lines=9> */
.L_x_23050:
[----:B------:R-:W2:Y:S04]  /*66c0*/  LDG.E R8, desc[UR12][R8.64] ;  /* 0x0000000c08087981 */ /* 0x000ea8000c1e1900 */
[----:B--2---:R1:W-:Y:S02]  /*66d0*/  STS [R3], R8 ;  /* 0x0000000803007388 */ /* 0x0043e40000000800 */
.L_x_23049:
[----:B------:R-:W-:Y:S05]  /*66e0*/  BSYNC.RECONVERGENT B0 ;  /* 0x0000000000007941 */ /* 0x000fea0003800200 */
.L_x_23001:
[----:B------:R-:W-:Y:S01]  /*66f0*/  BAR.SYNC.DEFER_BLOCKING 0x0 ;  /* 0x0000000000007b1d */ /* 0x000fe20000010000 */
[----:B------:R-:W-:Y:S02]  /*6700*/  ISETP.GE.U32.AND P0, PT, R2, 0x42, PT ;  /* 0x000000420200780c */ /* 0x000fe40003f06070 */
[----:B------:R-:W-:-:S11]  /*6710*/  ISETP.GT.U32.AND P1, PT, R0, 0x1f, PT ;  /* 0x0000001f0000780c */ /* 0x000fd60003f24070 */
[----:B------:R-:W-:Y:S05]  /*6720*/  @!P0 BRA `(.L_x_23100) ;  /* 0x00000000002c8947 */ /* 0x000fea0003800000 */
.L_x_23101:
        /* <DEDUP_REMOVED lines=11> */
.L_x_23100:
        /* <DEDUP_REMOVED lines=44> */
        .weak           $__internal_500_$__cuda_sm20_div_s64
        .type           $__internal_500_$__cuda_sm20_div_s64,@function
        .size           $__internal_500_$__cuda_sm20_div_s64,($__internal_501_$__cuda_sm20_rem_s64 - $__internal_500_$__cuda_sm20_div_s64)
$__internal_500_$__cuda_sm20_div_s64:
        /* <DEDUP_REMOVED lines=82> */
[----:B------:R-:W-:Y:S06]  /*6fc0*/  RET.REL.NODEC R12 `(contiguous_sum2_u32) ;  /* 0xffffff900c0c7950 */ /* 0x000fec0003c3ffff */
        .weak           $__internal_501_$__cuda_sm20_rem_s64
        .type           $__internal_501_$__cuda_sm20_rem_s64,@function
        .size           $__internal_501_$__cuda_sm20_rem_s64,(.L_x_32704 - $__internal_501_$__cuda_sm20_rem_s64)
$__internal_501_$__cuda_sm20_rem_s64:
        /* <DEDUP_REMOVED lines=76> */
[----:B------:R-:W-:Y:S06]  /*7490*/  RET.REL.NODEC R26 `(contiguous_sum2_u32) ;  /* 0xffffff881ad87950 */ /* 0x000fec0003c3ffff */
.L_x_23102:
        /* <DEDUP_REMOVED lines=14> */
.L_x_32704:


//--------------------- .text.uncontiguous_sum_u32 --------------------------
	.section	.text.uncontiguous_sum_u32,"ax",@progbits
	.align	128
        .global         uncontiguous_sum_u32
        .type           uncontiguous_sum_u32,@function
        .size           uncontiguous_sum_u32,(.L_x_32706 - uncontiguous_sum_u32)
        .other          uncontiguous_sum_u32,@"STO_CUDA_ENTRY STV_DEFAULT"
uncontiguous_sum_u32:
.text.uncontiguous_sum_u32:
        /* <DEDUP_REMOVED lines=41> */
.L_x_23131:
        /* <DEDUP_REMOVED lines=33> */
.L_x_23108:
[----:B------:R-:W-:Y:S01]  /*04a0*/  IMAD.MOV.U32 R29, RZ, RZ, R14 ;  /* 0x000000ffff1d7224 */ /* 0x000fe200078e000e */
[----:B------:R-:W-:Y:S01]  /*04b0*/  MOV R26, R15 ;  /* 0x0000000f001a7202 */ /* 0x000fe20000000f00 */
[----:B------:R-:W-:Y:S01]  /*04c0*/  IMAD.MOV.U32 R13, RZ, RZ, R16 ;  /* 0x000000ffff0d7224 */ /* 0x000fe200078e0010 */
[----:B------:R-:W-:Y:S02]  /*04d0*/  MOV R12, R17 ;  /* 0x00000011000c7202 */ /* 0x000fe40000000f00 */
[----:B------:R-:W-:-:S07]  /*04e0*/  MOV R11, 0x500 ;  /* 0x00000500000b7802 */ /* 0x000fce0000000f00 */
[----:B------:R-:W-:Y:S05]  /*04f0*/  CALL.REL.NOINC `($__internal_502_$__cuda_sm20_div_s64) ;  /* 0x0000006400d07944 */ /* 0x000fea0003c00000 */
        /* <DEDUP_REMOVED lines=9> */
.L_x_23109:
[----:B------:R-:W-:Y:S05]  /*0590*/  BSYNC.RECONVERGENT B1 ;  /* 0x0000000000017941 */ /* 0x000fea0003800200 */
.L_x_23107:
        /* <DEDUP_REMOVED lines=36> */
.L_x_23111:
[----:B------:R-:W-:Y:S01]  /*07e0*/  IMAD.MOV.U32 R29, RZ, RZ, R7 ;  /* 0x000000ffff1d7224 */ /* 0x000fe200078e0007 */
[----:B------:R-:W-:Y:S01]  /*07f0*/  MOV R26, R8 ;  /* 0x00000008001a7202 */ /* 0x000fe20000000f00 */
[----:B------:R-:W-:Y:S01]  /*0800*/  IMAD.MOV.U32 R13, RZ, RZ, R16 ;  /* 0x000000ffff0d7224 */ /* 0x000fe200078e0010 */
[----:B------:R-:W-:Y:S02]  /*0810*/  MOV R12, R17 ;  /* 0x00000011000c7202 */ /* 0x000fe40000000f00 */
[----:B------:R-:W-:-:S07]  /*0820*/  MOV R11, 0x840 ;  /* 0x00000840000b7802 */ /* 0x000fce0000000f00 */
[----:B------:R-:W-:Y:S05]  /*0830*/  CALL.REL.NOINC `($__internal_502_$__cuda_sm20_div_s64) ;  /* 0x0000006400007944 */ /* 0x000fea0003c00000 */
        /* <DEDUP_REMOVED lines=10> */
.L_x_23112:
[----:B------:R-:W-:Y:S05]  /*08e0*/  BSYNC.RECONVERGENT B1 ;  /* 0x0000000000017941 */ /* 0x000fea0003800200 */
.L_x_23110:
        /* <DEDUP_REMOVED lines=37> */
.L_x_23114:
[----:B------:R-:W-:Y:S01]  /*0b40*/  MOV R29, R14 ;  /* 0x0000000e001d7202 */ /* 0x000fe20000000f00 */
[----:B------:R-:W-:Y:S01]  /*0b50*/  IMAD.MOV.U32 R26, RZ, RZ, R15 ;  /* 0x000000ffff1a7224 */ /* 0x000fe200078e000f */
[----:B------:R-:W-:Y:S01]  /*0b60*/  MOV R13, R16 ;  /* 0x00000010000d7202 */ /* 0x000fe20000000f00 */
[----:B------:R-:W-:Y:S01]  /*0b70*/  IMAD.MOV.U32 R12, RZ, RZ, R17 ;  /* 0x000000ffff0c7224 */ /* 0x000fe200078e0011 */
[----:B------:R-:W-:-:S07]  /*0b80*/  MOV R11, 0xba0 ;  /* 0x00000ba0000b7802 */ /* 0x000fce0000000f00 */
[----:B------:R-:W-:Y:S05]  /*0b90*/  CALL.REL.NOINC `($__internal_502_$__cuda_sm20_div_s64) ;  /* 0x0000006000287944 */ /* 0x000fea0003c00000 */
        /* <DEDUP_REMOVED lines=10> */
.L_x_23115:
[----:B------:R-:W-:Y:S05]  /*0c40*/  BSYNC.RECONVERGENT B1 ;  /* 0x0000000000017941 */ /* 0x000fea0003800200 */
.L_x_23113:
        /* <DEDUP_REMOVED lines=34> */
.L_x_23117:
        /* <DEDUP_REMOVED lines=16> */
.L_x_23118:
[----:B------:R-:W-:Y:S05]  /*0f70*/  BSYNC.RECONVERGENT B1 ;  /* 0x0000000000017941 */ /* 0x000fea0003800200 */
.L_x_23116:
        /* <DEDUP_REMOVED lines=37> */
.L_x_23120:
        /* <DEDUP_REMOVED lines=17> */
.L_x_23121:
[----:B------:R-:W-:Y:S05]  /*12e0*/  BSYNC.RECONVERGENT B1 ;  /* 0x0000000000017941 */ /* 0x000fea0003800200 */
.L_x_23119:
        /* <DEDUP_REMOVED lines=35> */
.L_x_23123:
        /* <DEDUP_REMOVED lines=16> */
.L_x_23124:
[----:B------:R-:W-:Y:S05]  /*1620*/  BSYNC.RECONVERGENT B1 ;  /* 0x0000000000017941 */ /* 0x000fea0003800200 */
.L_x_23122:
        /* <DEDUP_REMOVED lines=36> */
.L_x_23126:
[----:B------:R-:W-:Y:S01]  /*1870*/  MOV R29, R14 ;  /* 0x0000000e001d7202 */ /* 0x000fe20000000f00 */
[----:B------:R-:W-:Y:S01]  /*1880*/  IMAD.MOV.U32 R26, RZ, RZ, R15 ;  /* 0x000000ffff1a7224 */ /* 0x000fe200078e000f */
[----:B------:R-:W-:Y:S01]  /*1890*/  MOV R13, R16 ;  /* 0x00000010000d7202 */ /* 0x000fe20000000f00 */
[----:B------:R-:W-:Y:S01]  /*18a0*/  IMAD.MOV.U32 R12, RZ, RZ, R17 ;  /* 0x000000ffff0c7224 */ /* 0x000fe200078e0011 */
[----:B------:R-:W-:-:S07]  /*18b0*/  MOV R11, 0x18d0 ;  /* 0x000018d0000b7802 */ /* 0x000fce0000000f00 */
[----:B------:R-:W-:Y:S05]  /*18c0*/  CALL.REL.NOINC `($__internal_502_$__cuda_sm20_div_s64) ;  /* 0x0000005000dc7944 */ /* 0x000fea0003c00000 */
        /* <DEDUP_REMOVED lines=11> */
.L_x_23127:
[----:B------:R-:W-:Y:S05]  /*1980*/  BSYNC.RECONVERGENT B1 ;  /* 0x0000000000017941 */ /* 0x000fea0003800200 */
.L_x_23125:
        /* <DEDUP_REMOVED lines=36> */
.L_x_23129:
        /* <DEDUP_REMOVED lines=17> */
.L_x_23130:
[----:B------:R-:W-:Y:S05]  /*1ce0*/  BSYNC.RECONVERGENT B1 ;  /* 0x0000000000017941 */ /* 0x000fea0003800200 */
.L_x_23128:
        /* <DEDUP_REMOVED lines=10> */
.L_x_23106:
        /* <DEDUP_REMOVED lines=36> */
.L_x_23134:
[----:B------:R-:W-:Y:S01]  /*1fd0*/  MOV R29, R14 ;  /* 0x0000000e001d7202 */ /* 0x000fe20000000f00 */
[----:B------:R-:W-:Y:S01]  /*1fe0*/  IMAD.MOV.U32 R26, RZ, RZ, R15 ;  /* 0x000000ffff1a7224 */ /* 0x000fe200078e000f */
[----:B------:R-:W-:Y:S01]  /*1ff0*/  MOV R13, R16 ;  /* 0x00000010000d7202 */ /* 0x000fe20000000f00 */
[----:B------:R-:W-:Y:S01]  /*2000*/  IMAD.MOV.U32 R12, RZ, RZ, R17 ;  /* 0x000000ffff0c7224 */ /* 0x000fe200078e0011 */
[----:B------:R-:W-:-:S07]  /*2010*/  MOV R11, 0x2030 ;  /* 0x00002030000b7802 */ /* 0x000fce0000000f00 */
[----:B------:R-:W-:Y:S05]  /*2020*/  CALL.REL.NOINC `($__internal_502_$__cuda_sm20_div_s64) ;  /* 0x0000004c00047944 */ /* 0x000fea0003c00000 */
        /* <DEDUP_REMOVED lines=9> */
.L_x_23135:
[----:B------:R-:W-:Y:S05]  /*20c0*/  BSYNC.RECONVERGENT B1 ;  /* 0x0000000000017941 */ /* 0x000fea0003800200 */
.L_x_23133:
        /* <DEDUP_REMOVED lines=36> */
.L_x_23137:
        /* <DEDUP_REMOVED lines=17> */
.L_x_23138:
[----:B------:R-:W-:Y:S05]  /*2420*/  BSYNC.RECONVERGENT B1 ;  /* 0x0000000000017941 */ /* 0x000fea0003800200 */
.L_x_23136:
        /* <DEDUP_REMOVED lines=38> */
.L_x_23140:
        /* <DEDUP_REMOVED lines=16> */
.L_x_23141:
[----:B------:R-:W-:Y:S05]  /*2790*/  BSYNC.RECONVERGENT B1 ;  /* 0x0000000000017941 */ /* 0x000fea0003800200 */
.L_x_23139:
        /* <DEDUP_REMOVED lines=36> */
.L_x_23143:
        /* <DEDUP_REMOVED lines=16> */
.L_x_23144:
[----:B------:R-:W-:Y:S05]  /*2ae0*/  BSYNC.RECONVERGENT B1 ;  /* 0x0000000000017941 */ /* 0x000fea0003800200 */
.L_x_23142:
[----:B------:R-:W-:Y:S01]  /*2af0*/  IMAD R5, R5, R38, RZ ;  /* 0x0000002605057224 */ /* 0x000fe200078e02ff */
[----:B------:R-:W-:Y:S01]  /*2b00*/  IADD3 R9, PT, PT, R9, -0x2, RZ ;  /* 0xfffffffe09097810 */ /* 0x000fe20007ffe0ff */
[----:B------:R-:W-:Y:S02]  /*2b10*/  IMAD.MOV.U32 R34, RZ, RZ, R20 ;  /* 0x000000ffff227224 */ /* 0x000fe400078e0014 */
[-C--:B------:R-:W-:Y:S02]  /*2b20*/  IMAD R5, R39, R10.reuse, R5 ;  /* 0x0000000a27057224 */ /* 0x080fe400078e0205 */
[----:B------:R-:W-:-:S04]  /*2b30*/  IMAD.WIDE.U32 R34, R38, R10, R34 ;  /* 0x0000000a26227225 */ /* 0x000fc800078e0022 */
[----:B------:R-:W-:Y:S01]  /*2b40*/  IMAD.IADD R6, R35, 0x1, R5 ;  /* 0x0000000123067824 */ /* 0x000fe200078e0205 */
[----:B------:R-:W-:-:S07]  /*2b50*/  MOV R5, R34 ;  /* 0x0000002200057202 */ /* 0x000fce0000000f00 */
.L_x_23132:
        /* <DEDUP_REMOVED lines=31> */
.L_x_23146:
[----:B------:R-:W-:Y:S01]  /*2d50*/  IMAD.MOV.U32 R20, RZ, RZ, R14 ;  /* 0x000000ffff147224 */ /* 0x000fe200078e000e */
[----:B------:R-:W-:Y:S01]  /*2d60*/  MOV R24, R15 ;  /* 0x0000000f00187202 */ /* 0x000fe20000000f00 */
[----:B------:R-:W-:Y:S01]  /*2d70*/  IMAD.MOV.U32 R21, RZ, RZ, R16 ;  /* 0x000000ffff157224 */ /* 0x000fe200078e0010 */
[----:B------:R-:W-:Y:S02]  /*2d80*/  MOV R22, R17 ;  /* 0x0000001100167202 */ /* 0x000fe40000000f00 */
[----:B------:R-:W-:-:S07]  /*2d90*/  MOV R23, 0x2db0 ;  /* 0x00002db000177802 */ /* 0x000fce0000000f00 */
[----:B------:R-:W-:Y:S05]  /*2da0*/  CALL.REL.NOINC `($__internal_503_$__cuda_sm20_rem_s64) ;  /* 0x0000004000f47944 */ /* 0x000fea0003c00000 */
[----:B------:R-:W-:Y:S01]  /*2db0*/  IMAD.MOV.U32 R10, RZ, RZ, R12 ;  /* 0x000000ffff0a7224 */ /* 0x000fe200078e000c */
[----:B------:R-:W-:-:S07]  /*2dc0*/  MOV R11, R13 ;  /* 0x0000000d000b7202 */ /* 0x000fce0000000f00 */
.L_x_23147:
[----:B------:R-:W-:Y:S05]  /*2dd0*/  BSYNC.RECONVERGENT B1 ;  /* 0x0000000000017941 */ /* 0x000fea0003800200 */
.L_x_23145:
        /* <DEDUP_REMOVED lines=33> */
.L_x_23149:
[----:B------:R-:W-:Y:S01]  /*2ff0*/  MOV R21, R16 ;  /* 0x0000001000157202 */ /* 0x000fe20000000f00 */
[----:B------:R-:W-:Y:S01]  /*3000*/  IMAD.MOV.U32 R22, RZ, RZ, R17 ;  /* 0x000000ffff167224 */ /* 0x000fe200078e0011 */
[----:B------:R-:W-:Y:S01]  /*3010*/  MOV R20, R7 ;  /* 0x0000000700147202 */ /* 0x000fe20000000f00 */
[----:B------:R-:W-:Y:S01]  /*3020*/  IMAD.MOV.U32 R24, RZ, RZ, R8 ;  /* 0x000000ffff187224 */ /* 0x000fe200078e0008 */
[----:B------:R-:W-:-:S07]  /*3030*/  MOV R23, 0x3050 ;  /* 0x0000305000177802 */ /* 0x000fce0000000f00 */
[----:B------:R-:W-:Y:S05]  /*3040*/  CALL.REL.NOINC `($__internal_503_$__cuda_sm20_rem_s64) ;  /* 0x00000040004c7944 */ /* 0x000fea0003c00000 */
[----:B------:R-:W-:Y:S01]  /*3050*/  MOV R8, R12 ;  /* 0x0000000c00087202 */ /* 0x000fe20000000f00 */
[----:B------:R-:W-:-:S07]  /*3060*/  IMAD.MOV.U32 R9, RZ, RZ, R13 ;  /* 0x000000ffff097224 */ /* 0x000fce00078e000d */
.L_x_23150:
[----:B------:R-:W-:Y:S05]  /*3070*/  BSYNC.RECONVERGENT B1 ;  /* 0x0000000000017941 */ /* 0x000fea0003800200 */
.L_x_23148:
[----:B------:R-:W-:Y:S01]  /*3080*/  MOV R10, R5 ;  /* 0x00000005000a7202 */ /* 0x000fe20000000f00 */
[----:B------:R-:W-:Y:S02]  /*3090*/  IMAD R7, R9, R18, RZ ;  /* 0x0000001209077224 */ /* 0x000fe400078e02ff */
[----:B------:R-:W-:Y:S02]  /*30a0*/  IMAD.MOV.U32 R11, RZ, RZ, R6 ;  /* 0x000000ffff0b7224 */ /* 0x000fe400078e0006 */
[-C--:B------:R-:W-:Y:S02]  /*30b0*/  IMAD R7, R19, R8.reuse, R7 ;  /* 0x0000000813077224 */ /* 0x080fe400078e0207 */
[----:B------:R-:W-:-:S04]  /*30c0*/  IMAD.WIDE.U32 R10, R18, R8, R10 ;  /* 0x00000008120a7225 */ /* 0x000fc800078e000a */
[----:B------:R-:W-:Y:S01]  /*30d0*/  IMAD.MOV.U32 R5, RZ, RZ, R10 ;  /* 0x000000ffff057224 */ /* 0x000fe200078e000a */
[----:B------:R-:W-:-:S07]  /*30e0*/  IADD3 R6, PT, PT, R11, R7, RZ ;  /* 0x000000070b067210 */ /* 0x000fce0007ffe0ff */
.L_x_23105:
        /* <DEDUP_REMOVED lines=10> */
.L_x_23104:
        /* <DEDUP_REMOVED lines=20> */
.L_x_23178:
        /* <DEDUP_REMOVED lines=33> */
.L_x_23155:
[----:B------:R-:W-:Y:S01]  /*34e0*/  MOV R29, R15 ;  /* 0x0000000f001d7202 */ /* 0x000fe20000000f00 */
[----:B------:R-:W-:Y:S01]  /*34f0*/  IMAD.MOV.U32 R26, RZ, RZ, R14 ;  /* 0x000000ffff1a7224 */ /* 0x000fe200078e000e */
[----:B------:R-:W-:Y:S01]  /*3500*/  MOV R13, R34 ;  /* 0x00000022000d7202 */ /* 0x000fe20000000f00 */
[----:B------:R-:W-:Y:S01]  /*3510*/  IMAD.MOV.U32 R12, RZ, RZ, R35 ;  /* 0x000000ffff0c7224 */ /* 0x000fe200078e0023 */
[----:B------:R-:W-:-:S07]  /*3520*/  MOV R11, 0x3540 ;  /* 0x00003540000b7802 */ /* 0x000fce0000000f00 */
[----:B-123--:R-:W-:Y:S05]  /*3530*/  CALL.REL.NOINC `($__internal_502_$__cuda_sm20_div_s64) ;  /* 0x0000003400c07944 */ /* 0x00efea0003c00000 */
        /* <DEDUP_REMOVED lines=11> */
.L_x_23156:
[----:B------:R-:W-:Y:S05]  /*35f0*/  BSYNC.RECONVERGENT B1 ;  /* 0x0000000000017941 */ /* 0x000fea0003800200 */
.L_x_23154:
        /* <DEDUP_REMOVED lines=39> */
.L_x_23158:
[----:B------:R-:W-:Y:S01]  /*3870*/  MOV R29, R34 ;  /* 0x00000022001d7202 */ /* 0x000fe20000000f00 */
[----:B------:R-:W-:Y:S01]  /*3880*/  IMAD.MOV.U32 R26, RZ, RZ, R35 ;  /* 0x000000ffff1a7224 */ /* 0x000fe200078e0023 */
[----:B------:R-:W-:Y:S01]  /*3890*/  MOV R13, R36 ;  /* 0x00000024000d7202 */ /* 0x000fe20000000f00 */
[----:B------:R-:W-:Y:S01]  /*38a0*/  IMAD.MOV.U32 R12, RZ, RZ, R37 ;  /* 0x000000ffff0c7224 */ /* 0x000fe200078e0025 */
[----:B------:R-:W-:-:S07]  /*38b0*/  MOV R11, 0x38d0 ;  /* 0x000038d0000b7802 */ /* 0x000fce0000000f00 */
[----:B-1----:R-:W-:Y:S05]  /*38c0*/  CALL.REL.NOINC `($__internal_502_$__cuda_sm20_div_s64) ;  /* 0x0000003000dc7944 */ /* 0x002fea0003c00000 */
        /* <DEDUP_REMOVED lines=11> */
.L_x_23159:
[----:B------:R-:W-:Y:S05]  /*3980*/  BSYNC.RECONVERGENT B1 ;  /* 0x0000000000017941 */ /* 0x000fea0003800200 */
.L_x_23157:
        /* <DEDUP_REMOVED lines=38> */
.L_x_23161:
[----:B------:R-:W-:Y:S01]  /*3bf0*/  IMAD.MOV.U32 R29, RZ, RZ, R34 ;  /* 0x000000ffff1d7224 */ /* 0x000fe200078e0022 */
[----:B------:R-:W-:Y:S01]  /*3c00*/  MOV R26, R35 ;  /* 0x00000023001a7202 */ /* 0x000fe20000000f00 */
[----:B------:R-:W-:Y:S01]  /*3c10*/  IMAD.MOV.U32 R13, RZ, RZ, R36 ;  /* 0x000000ffff0d7224 */ /* 0x000fe200078e0024 */
[----:B------:R-:W-:Y:S02]  /*3c20*/  MOV R12, R37 ;  /* 0x00000025000c7202 */ /* 0x000fe40000000f00 */
[----:B------:R-:W-:-:S07]  /*3c30*/  MOV R11, 0x3c50 ;  /* 0x00003c50000b7802 */ /* 0x000fce0000000f00 */
[----:B-1----:R-:W-:Y:S05]  /*3c40*/  CALL.REL.NOINC `($__internal_502_$__cuda_sm20_div_s64) ;  /* 0x0000002c00fc7944 */ /* 0x002fea0003c00000 */
        /* <DEDUP_REMOVED lines=11> */
.L_x_23162:
[----:B------:R-:W-:Y:S05]  /*3d00*/  BSYNC.RECONVERGENT B1 ;  /* 0x0000000000017941 */ /* 0x000fea0003800200 */
.L_x_23160:
        /* <DEDUP_REMOVED lines=38> */
.L_x_23164:
        /* <DEDUP_REMOVED lines=17> */
.L_x_23165:
[----:B------:R-:W-:Y:S05]  /*4080*/  BSYNC.RECONVERGENT B1 ;  /* 0x0000000000017941 */ /* 0x000fea0003800200 */
.L_x_23163:
        /* <DEDUP_REMOVED lines=39> */
.L_x_23167:
        /* <DEDUP_REMOVED lines=17> */
.L_x_23168:
[----:B------:R-:W-:Y:S05]  /*4410*/  BSYNC.RECONVERGENT B1 ;  /* 0x0000000000017941 */ /* 0x000fea0003800200 */
.L_x_23166:
        /* <DEDUP_REMOVED lines=38> */
.L_x_23170:
        /* <DEDUP_REMOVED lines=17> */
.L_x_23171:
[----:B------:R-:W-:Y:S05]  /*4790*/  BSYNC.RECONVERGENT B1 ;  /* 0x0000000000017941 */ /* 0x000fea0003800200 */
.L_x_23169:
        /* <DEDUP_REMOVED lines=38> */
.L_x_23173:
        /* <DEDUP_REMOVED lines=17> */
.L_x_23174:
[----:B------:R-:W-:Y:S05]  /*4b10*/  BSYNC.RECONVERGENT B1 ;  /* 0x0000000000017941 */ /* 0x000fea0003800200 */
.L_x_23172:
        /* <DEDUP_REMOVED lines=36> */
.L_x_23176:
        /* <DEDUP_REMOVED lines=17> */
.L_x_23177:
[----:B------:R-:W-:Y:S05]  /*4e70*/  BSYNC.RECONVERGENT B1 ;  /* 0x0000000000017941 */ /* 0x000fea0003800200 */
.L_x_23175:
        /* <DEDUP_REMOVED lines=12> */
.L_x_23153:
        /* <DEDUP_REMOVED lines=35> */
.L_x_23181:
[----:B------:R-:W-:Y:S01]  /*5170*/  IMAD.MOV.U32 R29, RZ, RZ, R15 ;  /* 0x000000ffff1d7224 */ /* 0x000fe200078e000f */
[----:B------:R-:W-:Y:S01]  /*5180*/  MOV R26, R14 ;  /* 0x0000000e001a7202 */ /* 0x000fe20000000f00 */
[----:B------:R-:W-:Y:S01]  /*5190*/  IMAD.MOV.U32 R13, RZ, RZ, R16 ;  /* 0x000000ffff0d7224 */ /* 0x000fe200078e0010 */
[----:B------:R-:W-:Y:S02]  /*51a0*/  MOV R12, R17 ;  /* 0x00000011000c7202 */ /* 0x000fe40000000f00 */
[----:B------:R-:W-:-:S07]  /*51b0*/  MOV R11, 0x51d0 ;  /* 0x000051d0000b7802 */ /* 0x000fce0000000f00 */
[----:B------:R-:W-:Y:S05]  /*51c0*/  CALL.REL.NOINC `($__internal_502_$__cuda_sm20_div_s64) ;  /* 0x00000018009c7944 */ /* 0x000fea0003c00000 */
        /* <DEDUP_REMOVED lines=11> */
.L_x_23182:
[----:B------:R-:W-:Y:S05]  /*5280*/  BSYNC.RECONVERGENT B1 ;  /* 0x0000000000017941 */ /* 0x000fea0003800200 */
.L_x_23180:
        /* <DEDUP_REMOVED lines=41> */
.L_x_23184:
        /* <DEDUP_REMOVED lines=17> */
.L_x_23185:
[----:B------:R-:W-:Y:S05]  /*5630*/  BSYNC.RECONVERGENT B1 ;  /* 0x0000000000017941 */ /* 0x000fea0003800200 */
.L_x_23183:
        /* <DEDUP_REMOVED lines=40> */
.L_x_23187:
[----:B------:R-:W-:Y:S01]  /*58c0*/  MOV R29, R18 ;  /* 0x00000012001d7202 */ /* 0x000fe20000000f00 */
[----:B------:R-:W-:Y:S01]  /*58d0*/  IMAD.MOV.U32 R13, RZ, RZ, R20 ;  /* 0x000000ffff0d7224 */ /* 0x000fe200078e0014 */
[----:B------:R-:W-:Y:S02]  /*58e0*/  MOV R26, R19 ;  /* 0x00000013001a7202 */ /* 0x000fe40000000f00 */
[----:B------:R-:W-:Y:S02]  /*58f0*/  MOV R12, R21 ;  /* 0x00000015000c7202 */ /* 0x000fe40000000f00 */
[----:B------:R-:W-:-:S07]  /*5900*/  MOV R11, 0x5920 ;  /* 0x00005920000b7802 */ /* 0x000fce0000000f00 */
[----:B------:R-:W-:Y:S05]  /*5910*/  CALL.REL.NOINC `($__internal_502_$__cuda_sm20_div_s64) ;  /* 0x0000001000c87944 */ /* 0x000fea0003c00000 */
        /* <DEDUP_REMOVED lines=11> */
.L_x_23188:
[----:B------:R-:W-:Y:S05]  /*59d0*/  BSYNC.RECONVERGENT B1 ;  /* 0x0000000000017941 */ /* 0x000fea0003800200 */
.L_x_23186:
        /* <DEDUP_REMOVED lines=39> */
.L_x_23190:
[----:B------:R-:W-:Y:S01]  /*5c50*/  MOV R29, R18 ;  /* 0x00000012001d7202 */ /* 0x000fe20000000f00 */
[----:B------:R-:W-:Y:S01]  /*5c60*/  IMAD.MOV.U32 R13, RZ, RZ, R20 ;  /* 0x000000ffff0d7224 */ /* 0x000fe200078e0014 */
[----:B------:R-:W-:Y:S02]  /*5c70*/  MOV R26, R19 ;  /* 0x00000013001a7202 */ /* 0x000fe40000000f00 */
[----:B------:R-:W-:Y:S02]  /*5c80*/  MOV R12, R21 ;  /* 0x00000015000c7202 */ /* 0x000fe40000000f00 */
        /* <DEDUP_REMOVED lines=13> */
.L_x_23191:
[----:B------:R-:W-:Y:S05]  /*5d60*/  BSYNC.RECONVERGENT B1 ;  /* 0x0000000000017941 */ /* 0x000fea0003800200 */
.L_x_23189:
        /* <DEDUP_REMOVED lines=10> */
.L_x_23179:
        /* <DEDUP_REMOVED lines=34> */
.L_x_23194:
[----:B------:R-:W-:Y:S01]  /*6030*/  MOV R29, R15 ;  /* 0x0000000f001d7202 */ /* 0x000fe20000000f00 */
[----:B------:R-:W-:Y:S01]  /*6040*/  IMAD.MOV.U32 R26, RZ, RZ, R14 ;  /* 0x000000ffff1a7224 */ /* 0x000fe200078e000e */
[----:B------:R-:W-:Y:S02]  /*6050*/  MOV R13, R16 ;  /* 0x00000010000d7202 */ /* 0x000fe40000000f00 */
[----:B------:R-:W-:Y:S02]  /*6060*/  MOV R12, R17 ;  /* 0x00000011000c7202 */ /* 0x000fe40000000f00 */
[----:B------:R-:W-:-:S07]  /*6070*/  MOV R11, 0x6090 ;  /* 0x00006090000b7802 */ /* 0x000fce0000000f00 */
[----:B------:R-:W-:Y:S05]  /*6080*/  CALL.REL.NOINC `($__internal_502_$__cuda_sm20_div_s64) ;  /* 0x0000000800ec7944 */ /* 0x000fea0003c00000 */
        /* <DEDUP_REMOVED lines=11> */
.L_x_23195:
[----:B------:R-:W-:Y:S05]  /*6140*/  BSYNC.RECONVERGENT B1 ;  /* 0x0000000000017941 */ /* 0x000fea0003800200 */
.L_x_23193:
        /* <DEDUP_REMOVED lines=41> */
.L_x_23197:
        /* <DEDUP_REMOVED lines=17> */
.L_x_23198:
[----:B------:R-:W-:Y:S05]  /*64f0*/  BSYNC.RECONVERGENT B1 ;  /* 0x0000000000017941 */ /* 0x000fea0003800200 */
.L_x_23196:
        /* <DEDUP_REMOVED lines=10> */
.L_x_23192:
        /* <DEDUP_REMOVED lines=31> */
.L_x_23200:
[----:B------:R-:W-:Y:S01]  /*6790*/  IMAD.MOV.U32 R21, RZ, RZ, R10 ;  /* 0x000000ffff157224 */ /* 0x000fe200078e000a */
[----:B------:R-:W-:Y:S01]  /*67a0*/  MOV R22, R11 ;  /* 0x0000000b00167202 */ /* 0x000fe20000000f00 */
[----:B------:R-:W-:Y:S01]  /*67b0*/  IMAD.MOV.U32 R24, RZ, RZ, R14 ;  /* 0x000000ffff187224 */ /* 0x000fe200078e000e */
[----:B------:R-:W-:Y:S02]  /*67c0*/  MOV R20, R15 ;  /* 0x0000000f00147202 */ /* 0x000fe40000000f00 */
[----:B------:R-:W-:-:S07]  /*67d0*/  MOV R23, 0x67f0 ;  /* 0x000067f000177802 */ /* 0x000fce0000000f00 */
[----:B------:R-:W-:Y:S05]  /*67e0*/  CALL.REL.NOINC `($__internal_503_$__cuda_sm20_rem_s64) ;  /* 0x0000000800647944 */ /* 0x000fea0003c00000 */
[----:B------:R-:W-:Y:S02]  /*67f0*/  MOV R10, R12 ;  /* 0x0000000c000a7202 */ /* 0x000fe40000000f00 */
[----:B------:R-:W-:-:S07]  /*6800*/  MOV R11, R13 ;  /* 0x0000000d000b7202 */ /* 0x000fce0000000f00 */
.L_x_23201:
[----:B------:R-:W-:Y:S05]  /*6810*/  BSYNC.RECONVERGENT B1 ;  /* 0x0000000000017941 */ /* 0x000fea0003800200 */
.L_x_23199:
        /* <DEDUP_REMOVED lines=10> */
.L_x_23152:
[----:B------:R-:W0:Y:S02]  /*68c0*/  LDCU.64 UR4, c[0x0][0x388] ;  /* 0x00007100ff0477ac */ /* 0x000e240008000a00 */
[----:B0-----:R-:W-:-:S04]  /*68d0*/  LEA R8, P0, R7, UR4, 0x2 ;  /* 0x0000000407087c11 */ /* 0x001fc8000f8010ff */
[----:B------:R-:W-:-:S05]  /*68e0*/  LEA.HI.X R9, R7, UR5, R6, 0x2, P0 ;  /* 0x0000000507097c11 */ /* 0x000fca00080f1406 */
[----:B------:R-:W2:Y:S04]  /*68f0*/  LDG.E R8, desc[UR6][R8.64] ;  /* 0x0000000608087981 */ /* 0x000ea8000c1e1900 */
[----:B--2---:R0:W-:Y:S02]  /*6900*/  STS [R3], R8 ;  /* 0x0000000803007388 */ /* 0x0041e40000000800 */
.L_x_23151:
[----:B------:R-:W-:Y:S05]  /*6910*/  BSYNC.RECONVERGENT B0 ;  /* 0x0000000000007941 */ /* 0x000fea0003800200 */
.L_x_23103:
[----:B------:R-:W-:Y:S01]  /*6920*/  BAR.SYNC.DEFER_BLOCKING 0x0 ;  /* 0x0000000000007b1d */ /* 0x000fe20000010000 */
[----:B------:R-:W-:Y:S02]  /*6930*/  ISETP.GE.U32.AND P0, PT, R4, 0x42, PT ;  /* 0x000000420400780c */ /* 0x000fe40003f06070 */
[----:B------:R-:W-:-:S11]  /*6940*/  ISETP.GT.U32.AND P1, PT, R2, 0x1f, PT ;  /* 0x0000001f0200780c */ /* 0x000fd60003f24070 */
[----:B------:R-:W-:Y:S05]  /*6950*/  @!P0 BRA `(.L_x_23202) ;  /* 0x00000000002c8947 */ /* 0x000fea0003800000 */
.L_x_23203:
        /* <DEDUP_REMOVED lines=11> */
.L_x_23202:
        /* <DEDUP_REMOVED lines=35> */
        .weak           $__internal_502_$__cuda_sm20_div_s64
        .type           $__internal_502_$__cuda_sm20_div_s64,@function
        .size           $__internal_502_$__cuda_sm20_div_s64,($__internal_503_$__cuda_sm20_rem_s64 - $__internal_502_$__cuda_sm20_div_s64)
$__internal_502_$__cuda_sm20_div_s64:
        /* <DEDUP_REMOVED lines=83> */
[----:B------:R-:W-:Y:S05]  /*7170*/  RET.REL.NODEC R12 `(uncontiguous_sum_u32) ;  /* 0xffffff8c0ca07950 */ /* 0x000fea0003c3ffff */
        .weak           $__internal_503_$__cuda_sm20_rem_s64
        .type           $__internal_503_$__cuda_sm20_rem_s64,@function
        .size           $__internal_503_$__cuda_sm20_rem_s64,(.L_x_32706 - $__internal_503_$__cuda_sm20_rem_s64)
$__internal_503_$__cuda_sm20_rem_s64:
        /* <DEDUP_REMOVED lines=77> */
[----:B------:R-:W-:Y:S06]  /*7650*/  RET.REL.NODEC R10 `(uncontiguous_sum_u32) ;  /* 0xffffff880a687950 */ /* 0x000fec0003c3ffff */
.L_x_23204:
        /* <DEDUP_REMOVED lines=10> */
.L_x_32706:


//--------------------- .text.contiguous_sum_u32  --------------------------
	.section	.text.contiguous_sum_u32,"ax",@progbits
	.align	128
        .global         contiguous_sum_u32
        .type           contiguous_sum_u32,@function
        .size           contiguous_sum_u32,(.L_x_33408 - contiguous_sum_u32)
        .other          contiguous_sum_u32,@"STO_CUDA_ENTRY STV_DEFAULT"
contiguous_sum_u32:
.text.contiguous_sum_u32:
        /* <DEDUP_REMOVED lines=38> */
.L_x_23206:
[----:B------:R-:W-:Y:S05]  /*0260*/  BSYNC.RECONVERGENT B0 ;  /* 0x0000000000007941 */ /* 0x000fea0003800200 */
.L_x_23205:
[----:B------:R-:W-:Y:S06]  /*0270*/  BAR.SYNC.DEFER_BLOCKING 0x0 ;  /* 0x0000000000007b1d */ /* 0x000fec0000010000 */
[----:B------:R-:W-:Y:S05]  /*0280*/  @!P2 BRA `(.L_x_23207) ;  /* 0x00000000002ca947 */ /* 0x000fea0003800000 */
.L_x_23208:
        /* <DEDUP_REMOVED lines=11> */
.L_x_23207:
        /* <DEDUP_REMOVED lines=35> */
.L_x_23209:
        /* <DEDUP_REMOVED lines=9> */
.L_x_33408:


//--------------------- .text.contiguous_sum33_u16 --------------------------
	.section	.text.contiguous_sum33_u16,"ax",@progbits
	.align	128
        .global         contiguous_sum33_u16
        .type           contiguous_sum33_u16,@function
        .size           contiguous_sum33_u16,(.L_x_33409 - contiguous_sum33_u16)
        .other          contiguous_sum33_u16,@"STO_CUDA_ENTRY STV_DEFAULT"
contiguous_sum33_u16:
.text.contiguous_sum33_u16:
        /* <DEDUP_REMOVED lines=52> */
.L_x_23212:
        /* <DEDUP_REMOVED lines=29> */
.L_x_23211:
        /* <DEDUP_REMOVED lines=20> */
.L_x_23214:
        /* <DEDUP_REMOVED lines=13> */
.L_x_23215:
[----:B------:R-:W-:-:S04]  /*0720*/  @!P1 IMAD R6, R9, UR8, RZ ;  /* 0x0000000809069c24 */ /* 0x000fc8000f8e02ff */
[----:B------:R-:W-:-:S05]  /*0730*/  @!P1 IMAD R6, R6, 0x2, R7 ;  /* 0x0000000206069824 */ /* 0x000fca00078e0207 */
[----:B------:R-:W0:Y:S02]  /*0740*/  @!P1 LDS.U16 R9, [R6] ;  /* 0x0000000006099984 */ /* 0x000e240000000400 */
[----:B0-----:R-:W-:-:S05]  /*0750*/  @!P1 IMAD.IADD R9, R0, 0x1, R9 ;  /* 0x0000000100099824 */ /* 0x001fca00078e0209 */
[----:B------:R-:W-:-:S07]  /*0760*/  @!P1 PRMT R0, R9, 0x7610, R0 ;  /* 0x0000761009009816 */ /* 0x000fce0000000000 */
.L_x_23213:
[----:B------:R0:W-:Y:S02]  /*0770*/  STS.U16 [R7], R0 ;  /* 0x0000000007007388 */ /* 0x0001e40000000400 */
.L_x_23210:
        /* <DEDUP_REMOVED lines=8> */
.L_x_23216:
        /* <DEDUP_REMOVED lines=16> */
.L_x_33409:


//--------------------- .text.contiguous_sum3_u16 --------------------------
	.section	.text.contiguous_sum3_u16,"ax",@progbits
	.align	128
        .global         contiguous_sum3_u16
        .type           contiguous_sum3_u16,@function
        .size           contiguous_sum3_u16,(.L_x_32708 - contiguous_sum3_u16)
        .other          contiguous_sum3_u16,@"STO_CUDA_ENTRY STV_DEFAULT"
contiguous_sum3_u16:
.text.contiguous_sum3_u16:
        /* <DEDUP_REMOVED lines=43> */
.L_x_23235:
        /* <DEDUP_REMOVED lines=27> */
.L_x_23219:
[----:B------:R-:W-:Y:S01]  /*0460*/  MOV R30, R32 ;  /* 0x00000020001e7202 */ /* 0x000fe20000000f00 */
[----:B------:R-:W-:Y:S01]  /*0470*/  IMAD.MOV.U32 R0, RZ, RZ, R36 ;  /* 0x000000ffff007224 */ /* 0x000fe200078e0024 */
[----:B------:R-:W-:Y:S02]  /*0480*/  MOV R3, R37 ;  /* 0x0000002500037202 */ /* 0x000fe40000000f00 */
[----:B------:R-:W-:-:S07]  /*0490*/  MOV R8, 0x4b0 ;  /* 0x000004b000087802 */ /* 0x000fce0000000f00 */
[----:B01-3--:R-:W-:Y:S05]  /*04a0*/  CALL.REL.NOINC `($__internal_504_$__cuda_sm20_div_s64) ;  /* 0x0000003000c07944 */ /* 0x00bfea0003c00000 */
        /* <DEDUP_REMOVED lines=9> */
.L_x_23220:
        /* <DEDUP_REMOVED lines=33> */
.L_x_23221:
[----:B------:R-:W-:Y:S01]  /*0750*/  IMAD.MOV.U32 R0, RZ, RZ, R36 ;  /* 0x000000ffff007224 */ /* 0x000fe200078e0024 */
[----:B------:R-:W-:Y:S02]  /*0760*/  MOV R3, R37 ;  /* 0x0000002500037202 */ /* 0x000fe40000000f00 */
[----:B------:R-:W-:-:S07]  /*0770*/  MOV R8, 0x790 ;  /* 0x0000079000087802 */ /* 0x000fce0000000f00 */
[----:B---3--:R-:W-:Y:S05]  /*0780*/  CALL.REL.NOINC `($__internal_504_$__cuda_sm20_div_s64) ;  /* 0x0000003000087944 */ /* 0x008fea0003c00000 */
        /* <DEDUP_REMOVED lines=10> */
.L_x_23222:
        /* <DEDUP_REMOVED lines=34> */
.L_x_23223:
[----:B------:R-:W-:Y:S01]  /*0a50*/  IMAD.MOV.U32 R30, RZ, RZ, R28 ;  /* 0x000000ffff1e7224 */ /* 0x000fe200078e001c */
[----:B------:R-:W-:Y:S01]  /*0a60*/  MOV R0, R36 ;  /* 0x0000002400007202 */ /* 0x000fe20000000f00 */
[----:B------:R-:W-:Y:S01]  /*0a70*/  IMAD.MOV.U32 R3, RZ, RZ, R37 ;  /* 0x000000ffff037224 */ /* 0x000fe200078e0025 */
[----:B------:R-:W-:-:S07]  /*0a80*/  MOV R8, 0xaa0 ;  /* 0x00000aa000087802 */ /* 0x000fce0000000f00 */
[----:B---3--:R-:W-:Y:S05]  /*0a90*/  CALL.REL.NOINC `($__internal_504_$__cuda_sm20_div_s64) ;  /* 0x0000002c00447944 */ /* 0x008fea0003c00000 */
        /* <DEDUP_REMOVED lines=10> */
.L_x_23224:
        /* <DEDUP_REMOVED lines=33> */
.L_x_23225:
[----:B------:R-:W-:Y:S01]  /*0d50*/  IMAD.MOV.U32 R0, RZ, RZ, R36 ;  /* 0x000000ffff007224 */ /* 0x000fe200078e0024 */
[----:B------:R-:W-:Y:S02]  /*0d60*/  MOV R3, R37 ;  /* 0x0000002500037202 */ /* 0x000fe40000000f00 */
[----:B------:R-:W-:-:S07]  /*0d70*/  MOV R8, 0xd90 ;  /* 0x00000d9000087802 */ /* 0x000fce0000000f00 */
[----:B---3--:R-:W-:Y:S05]  /*0d80*/  CALL.REL.NOINC `($__internal_504_$__cuda_sm20_div_s64) ;  /* 0x0000002800887944 */ /* 0x008fea0003c00000 */
        /* <DEDUP_REMOVED lines=9> */
.L_x_23226:
        /* <DEDUP_REMOVED lines=34> */
.L_x_23227:
[----:B------:R-:W-:Y:S01]  /*1040*/  MOV R30, R28 ;  /* 0x0000001c001e7202 */ /* 0x000fe20000000f00 */
        /* <DEDUP_REMOVED lines=13> */
.L_x_23228:
        /* <DEDUP_REMOVED lines=34> */
.L_x_23229:
        /* <DEDUP_REMOVED lines=14> */
.L_x_23230:
        /* <DEDUP_REMOVED lines=34> */
.L_x_23231:
[----:B------:R-:W-:Y:S01]  /*1640*/  MOV R30, R28 ;  /* 0x0000001c001e7202 */ /* 0x000fe20000000f00 */
        /* <DEDUP_REMOVED lines=14> */
.L_x_23232:
        /* <DEDUP_REMOVED lines=34> */
.L_x_23233:
[----:B------:R-:W-:Y:S01]  /*1950*/  IMAD.MOV.U32 R0, RZ, RZ, R36 ;  /* 0x000000ffff007224 */ /* 0x000fe200078e0024 */
[----:B------:R-:W-:Y:S02]  /*1960*/  MOV R3, R37 ;  /* 0x0000002500037202 */ /* 0x000fe40000000f00 */
[----:B------:R-:W-:-:S07]  /*1970*/  MOV R8, 0x1990 ;  /* 0x0000199000087802 */ /* 0x000fce0000000f00 */
[----:B---3--:R-:W-:Y:S05]  /*1980*/  CALL.REL.NOINC `($__internal_504_$__cuda_sm20_div_s64) ;  /* 0x0000001c00887944 */ /* 0x008fea0003c00000 */
        /* <DEDUP_REMOVED lines=9> */
.L_x_23234:
        /* <DEDUP_REMOVED lines=13> */
.L_x_23218:
        /* <DEDUP_REMOVED lines=33> */
.L_x_23237:
[----:B------:R-:W-:Y:S01]  /*1d00*/  MOV R30, R32 ;  /* 0x00000020001e7202 */ /* 0x000fe20000000f00 */
[----:B------:R-:W-:Y:S01]  /*1d10*/  IMAD.MOV.U32 R0, RZ, RZ, R16 ;  /* 0x000000ffff007224 */ /* 0x000fe200078e0010 */
[----:B------:R-:W-:Y:S02]  /*1d20*/  MOV R3, R17 ;  /* 0x0000001100037202 */ /* 0x000fe40000000f00 */
[----:B------:R-:W-:-:S07]  /*1d30*/  MOV R8, 0x1d50 ;  /* 0x00001d5000087802 */ /* 0x000fce0000000f00 */
[----:B------:R-:W-:Y:S05]  /*1d40*/  CALL.REL.NOINC `($__internal_504_$__cuda_sm20_div_s64) ;  /* 0x0000001800987944 */ /* 0x000fea0003c00000 */
        /* <DEDUP_REMOVED lines=9> */
.L_x_23238:
        /* <DEDUP_REMOVED lines=35> */
.L_x_23239:
        /* <DEDUP_REMOVED lines=13> */
.L_x_23240:
        /* <DEDUP_REMOVED lines=36> */
.L_x_23241:
[----:B------:R-:W-:Y:S01]  /*2320*/  MOV R30, R20 ;  /* 0x00000014001e7202 */ /* 0x000fe20000000f00 */
[----:B------:R-:W-:Y:S01]  /*2330*/  IMAD.MOV.U32 R0, RZ, RZ, R18 ;  /* 0x000000ffff007224 */ /* 0x000fe200078e0012 */
[----:B------:R-:W-:Y:S02]  /*2340*/  MOV R3, R19 ;  /* 0x0000001300037202 */ /* 0x000fe40000000f00 */
[----:B------:R-:W-:-:S07]  /*2350*/  MOV R8, 0x2370 ;  /* 0x0000237000087802 */ /* 0x000fce0000000f00 */
[----:B------:R-:W-:Y:S05]  /*2360*/  CALL.REL.NOINC `($__internal_504_$__cuda_sm20_div_s64) ;  /* 0x0000001400107944 */ /* 0x000fea0003c00000 */
        /* <DEDUP_REMOVED lines=10> */
.L_x_23242:
        /* <DEDUP_REMOVED lines=37> */
.L_x_23243:
[----:B------:R-:W-:Y:S01]  /*2660*/  MOV R0, R18 ;  /* 0x0000001200007202 */ /* 0x000fe20000000f00 */
[----:B------:R-:W-:Y:S01]  /*2670*/  IMAD.MOV.U32 R3, RZ, RZ, R19 ;  /* 0x000000ffff037224 */ /* 0x000fe200078e0013 */
[----:B------:R-:W-:-:S07]  /*2680*/  MOV R8, 0x26a0 ;  /* 0x000026a000087802 */ /* 0x000fce0000000f00 */
[----:B------:R-:W-:Y:S05]  /*2690*/  CALL.REL.NOINC `($__internal_504_$__cuda_sm20_div_s64) ;  /* 0x0000001000447944 */ /* 0x000fea0003c00000 */
        /* <DEDUP_REMOVED lines=8> */
.L_x_23244:
        /* <DEDUP_REMOVED lines=10> */
.L_x_23236:
        /* <DEDUP_REMOVED lines=31> */
.L_x_23246:
[----:B------:R-:W-:Y:S01]  /*29b0*/  MOV R30, R32 ;  /* 0x00000020001e7202 */ /* 0x000fe20000000f00 */
[----:B------:R-:W-:Y:S01]  /*29c0*/  IMAD.MOV.U32 R3, RZ, RZ, R17 ;  /* 0x000000ffff037224 */ /* 0x000fe200078e0011 */
[----:B------:R-:W-:Y:S02]  /*29d0*/  MOV R0, R16 ;  /* 0x0000001000007202 */ /* 0x000fe40000000f00 */
[----:B------:R-:W-:-:S07]  /*29e0*/  MOV R8, 0x2a00 ;  /* 0x00002a0000087802 */ /* 0x000fce0000000f00 */
[----:B------:R-:W-:Y:S05]  /*29f0*/  CALL.REL.NOINC `($__internal_504_$__cuda_sm20_div_s64) ;  /* 0x0000000c006c7944 */ /* 0x000fea0003c00000 */
        /* <DEDUP_REMOVED lines=9> */
.L_x_23247:
        /* <DEDUP_REMOVED lines=36> */
.L_x_23248:
[----:B------:R-:W-:Y:S01]  /*2cd0*/  IMAD.MOV.U32 R0, RZ, RZ, R18 ;  /* 0x000000ffff007224 */ /* 0x000fe200078e0012 */
[----:B------:R-:W-:Y:S02]  /*2ce0*/  MOV R3, R19 ;  /* 0x0000001300037202 */ /* 0x000fe40000000f00 */
        /* <DEDUP_REMOVED lines=10> */
.L_x_23249:
        /* <DEDUP_REMOVED lines=10> */
.L_x_23245:
        /* <DEDUP_REMOVED lines=29> */
.L_x_23250:
[----:B------:R-:W-:-:S07]  /*3000*/  MOV R0, 0x3020 ;  /* 0x0000302000007802 */ /* 0x000fce0000000f00 */
[----:B------:R-:W-:Y:S05]  /*3010*/  CALL.REL.NOINC `($__internal_505_$__cuda_sm20_rem_s64) ;  /* 0x0000000c00307944 */ /* 0x000fea0003c00000 */
[----:B------:R-:W-:Y:S01]  /*3020*/  IMAD.MOV.U32 R8, RZ, RZ, R3 ;  /* 0x000000ffff087224 */ /* 0x000fe200078e0003 */
[----:B------:R-:W-:-:S07]  /*3030*/  MOV R9, R10 ;  /* 0x0000000a00097202 */ /* 0x000fce0000000f00 */
.L_x_23251:
[----:B------:R-:W0:Y:S02]  /*3040*/  LDC.64 R10, c[0x0][0x398] ;  /* 0x0000e600ff0a7b82 */ /* 0x000e240000000a00 */
[----:B0-----:R-:W-:-:S06]  /*3050*/  IMAD.WIDE.U32 R2, R2, 0x8, R10 ;  /* 0x0000000802027825 */ /* 0x001fcc00078e000a */
[----:B------:R-:W2:Y:S02]  /*3060*/  LDG.E.64 R2, desc[UR10][R2.64] ;  /* 0x0000000a02027981 */ /* 0x000ea4000c1e1b00 */
[-C--:B--2---:R-:W-:Y:S02]  /*3070*/  IMAD R11, R3, R8.reuse, RZ ;  /* 0x00000008030b7224 */ /* 0x084fe400078e02ff */
[----:B------:R-:W-:-:S04]  /*3080*/  IMAD.WIDE.U32 R28, R2, R8, R28 ;  /* 0x00000008021c7225 */ /* 0x000fc800078e001c */
[----:B------:R-:W-:-:S05]  /*3090*/  IMAD R11, R2, R9, R11 ;  /* 0x00000009020b7224 */ /* 0x000fca00078e020b */
[----:B------:R-:W-:-:S07]  /*30a0*/  IADD3 R29, PT, PT, R29, R11, RZ ;  /* 0x0000000b1d1d7210 */ /* 0x000fce0007ffe0ff */
.L_x_23217:
        /* <DEDUP_REMOVED lines=34> */
.L_x_23254:
        /* <DEDUP_REMOVED lines=29> */
.L_x_23253:
        /* <DEDUP_REMOVED lines=20> */
.L_x_23256:
        /* <DEDUP_REMOVED lines=14> */
.L_x_23257:
[----:B------:R-:W-:-:S05]  /*36c0*/  @!P1 IMAD R5, R4, UR7, RZ ;  /* 0x0000000704059c24 */ /* 0x000fca000f8e02ff */
[----:B------:R-:W-:-:S05]  /*36d0*/  @!P1 LEA R5, R5, R0, 0x1 ;  /* 0x0000000005059211 */ /* 0x000fca00078e08ff */
[----:B------:R-:W1:Y:S02]  /*36e0*/  @!P1 LDS.U16 R2, [R5] ;  /* 0x0000000005029984 */ /* 0x000e640000000400 */
[----:B-1----:R-:W-:-:S04]  /*36f0*/  @!P1 IADD3 R2, PT, PT, R3, R2, RZ ;  /* 0x0000000203029210 */ /* 0x002fc80007ffe0ff */
[----:B------:R-:W-:-:S07]  /*3700*/  @!P1 PRMT R3, R2, 0x7610, R3 ;  /* 0x0000761002039816 */ /* 0x000fce0000000003 */
.L_x_23255:
[----:B-1----:R1:W-:Y:S02]  /*3710*/  STS.U16 [R0], R3 ;  /* 0x0000000300007388 */ /* 0x0023e40000000400 */
.L_x_23252:
        /* <DEDUP_REMOVED lines=9> */
        .weak           $__internal_504_$__cuda_sm20_div_s64
        .type           $__internal_504_$__cuda_sm20_div_s64,@function
        .size           $__internal_504_$__cuda_sm20_div_s64,($__internal_505_$__cuda_sm20_rem_s64 - $__internal_504_$__cuda_sm20_div_s64)
$__internal_504_$__cuda_sm20_div_s64:
        /* <DEDUP_REMOVED lines=82> */
[----:B------:R-:W-:Y:S06]  /*3cd0*/  RET.REL.NODEC R8 `(contiguous_sum3_u16) ;  /* 0xffffffc008c87950 */ /* 0x000fec0003c3ffff */
        .weak           $__internal_505_$__cuda_sm20_rem_s64
        .type           $__internal_505_$__cuda_sm20_rem_s64,@function
        .size           $__internal_505_$__cuda_sm20_rem_s64,(.L_x_32708 - $__internal_505_$__cuda_sm20_rem_s64)
$__internal_505_$__cuda_sm20_rem_s64:
        /* <DEDUP_REMOVED lines=66> */
[----:B------:R-:W-:Y:S06]  /*4100*/  RET.REL.NODEC R8 `(contiguous_sum3_u16) ;  /* 0xffffffbc08bc7950 */ /* 0x000fec0003c3ffff */
.L_x_23258:
        /* <DEDUP_REMOVED lines=15> */
.L_x_32708:


//--------------------- .text.contiguous_sum22_u16 --------------------------
	.section	.text.contiguous_sum22_u16,"ax",@progbits
	.align	128
        .global         contiguous_sum22_u16
        .type           contiguous_sum22_u16,@function
        .size           contiguous_sum22_u16,(.L_x_33411 - contiguous_sum22_u16)
        .other          contiguous_sum22_u16,@"STO_CUDA_ENTRY STV_DEFAULT"
contiguous_sum22_u16:
.text.contiguous_sum22_u16:
        /* <DEDUP_REMOVED lines=49> */
.L_x_23260:
[----:B------:R-:W-:Y:S05]  /*0310*/  BSYNC.RECONVERGENT B0 ;  /* 0x0000000000007941 */ /* 0x000fea0003800200 */
.L_x_23259:
[----:B------:R-:W-:Y:S06]  /*0320*/  BAR.SYNC.DEFER_BLOCKING 0x0 ;  /* 0x0000000000007b1d */ /* 0x000fec0000010000 */
[----:B------:R-:W-:Y:S05]  /*0330*/  @!P1 BRA `(.L_x_23261) ;  /* 0x0000000000309947 */ /* 0x000fea0003800000 */
.L_x_23262:
        /* <DEDUP_REMOVED lines=12> */
.L_x_23261:
        /* <DEDUP_REMOVED lines=44> */
.L_x_23263:
        /* <DEDUP_REMOVED lines=12> */
.L_x_33411:


//--------------------- .text.contiguous_sum2_u16 --------------------------
	.section	.text.contiguous_sum2_u16,"ax",@progbits
	.align	128
        .global         contiguous_sum2_u16
        .type           contiguous_sum2_u16,@function
        .size           contiguous_sum2_u16,(.L_x_32710 - contiguous_sum2_u16)
        .other          contiguous_sum2_u16,@"STO_CUDA_ENTRY STV_DEFAULT"
contiguous_sum2_u16:
.text.contiguous_sum2_u16:
        /* <DEDUP_REMOVED lines=46> */
.L_x_23292:
        /* <DEDUP_REMOVED lines=32> */
.L_x_23269:
[----:B------:R-:W-:Y:S01]  /*04e0*/  MOV R26, R6 ;  /* 0x00000006001a7202 */ /* 0x000fe20000000f00 */
[----:B------:R-:W-:Y:S01]  /*04f0*/  IMAD.MOV.U32 R13, RZ, RZ, R7 ;  /* 0x000000ffff0d7224 */ /* 0x000fe200078e0007 */
[----:B------:R-:W-:Y:S01]  /*0500*/  MOV R14, R34 ;  /* 0x00000022000e7202 */ /* 0x000fe20000000f00 */
[----:B------:R-:W-:Y:S01]  /*0510*/  IMAD.MOV.U32 R11, RZ, RZ, R35 ;  /* 0x000000ffff0b7224 */ /* 0x000fe200078e0023 */
[----:B------:R-:W-:-:S07]  /*0520*/  MOV R12, 0x540 ;  /* 0x00000540000c7802 */ /* 0x000fce0000000f00 */
[----:B-1----:R-:W-:Y:S05]  /*0530*/  CALL.REL.NOINC `($__internal_506_$__cuda_sm20_div_s64) ;  /* 0x00000064005c7944 */ /* 0x002fea0003c00000 */
        /* <DEDUP_REMOVED lines=9> */
.L_x_23270:
[----:B------:R-:W-:Y:S05]  /*05d0*/  BSYNC.RECONVERGENT B1 ;  /* 0x0000000000017941 */ /* 0x000fea0003800200 */
.L_x_23268:
        /* <DEDUP_REMOVED lines=34> */
.L_x_23272:
[----:B------:R-:W-:Y:S01]  /*0800*/  IMAD.MOV.U32 R26, RZ, RZ, R20 ;  /* 0x000000ffff1a7224 */ /* 0x000fe200078e0014 */
[----:B------:R-:W-:Y:S01]  /*0810*/  MOV R13, R9 ;  /* 0x00000009000d7202 */ /* 0x000fe20000000f00 */
[----:B------:R-:W-:Y:S01]  /*0820*/  IMAD.MOV.U32 R14, RZ, RZ, R34 ;  /* 0x000000ffff0e7224 */ /* 0x000fe200078e0022 */
[----:B------:R-:W-:Y:S02]  /*0830*/  MOV R11, R35 ;  /* 0x00000023000b7202 */ /* 0x000fe40000000f00 */
[----:B------:R-:W-:-:S07]  /*0840*/  MOV R12, 0x860 ;  /* 0x00000860000c7802 */ /* 0x000fce0000000f00 */
[----:B------:R-:W-:Y:S05]  /*0850*/  CALL.REL.NOINC `($__internal_506_$__cuda_sm20_div_s64) ;  /* 0x0000006000947944 */ /* 0x000fea0003c00000 */
        /* <DEDUP_REMOVED lines=9> */
.L_x_23273:
[----:B------:R-:W-:Y:S05]  /*08f0*/  BSYNC.RECONVERGENT B1 ;  /* 0x0000000000017941 */ /* 0x000fea0003800200 */
.L_x_23271:
        /* <DEDUP_REMOVED lines=33> */
.L_x_23275:
[----:B------:R-:W-:Y:S01]  /*0b10*/  IMAD.MOV.U32 R26, RZ, RZ, R36 ;  /* 0x000000ffff1a7224 */ /* 0x000fe200078e0024 */
[----:B------:R-:W-:Y:S01]  /*0b20*/  MOV R13, R37 ;  /* 0x00000025000d7202 */ /* 0x000fe20000000f00 */
[----:B------:R-:W-:Y:S01]  /*0b30*/  IMAD.MOV.U32 R14, RZ, RZ, R20 ;  /* 0x000000ffff0e7224 */ /* 0x000fe200078e0014 */
[----:B------:R-:W-:Y:S02]  /*0b40*/  MOV R11, R21 ;  /* 0x00000015000b7202 */ /* 0x000fe40000000f00 */
[----:B------:R-:W-:-:S07]  /*0b50*/  MOV R12, 0xb70 ;  /* 0x00000b70000c7802 */ /* 0x000fce0000000f00 */
[----:B------:R-:W-:Y:S05]  /*0b60*/  CALL.REL.NOINC `($__internal_506_$__cuda_sm20_div_s64) ;  /* 0x0000005c00d07944 */ /* 0x000fea0003c00000 */
        /* <DEDUP_REMOVED lines=10> */
.L_x_23276:
[----:B------:R-:W-:Y:S05]  /*0c10*/  BSYNC.RECONVERGENT B1 ;  /* 0x0000000000017941 */ /* 0x000fea0003800200 */
.L_x_23274:
        /* <DEDUP_REMOVED lines=35> */
.L_x_23278:
[----:B------:R-:W-:Y:S01]  /*0e50*/  MOV R26, R34 ;  /* 0x00000022001a7202 */ /* 0x000fe20000000f00 */
[----:B------:R-:W-:Y:S01]  /*0e60*/  IMAD.MOV.U32 R13, RZ, RZ, R35 ;  /* 0x000000ffff0d7224 */ /* 0x000fe200078e0023 */
[----:B------:R-:W-:Y:S01]  /*0e70*/  MOV R14, R20 ;  /* 0x00000014000e7202 */ /* 0x000fe20000000f00 */
[----:B------:R-:W-:Y:S01]  /*0e80*/  IMAD.MOV.U32 R11, RZ, RZ, R21 ;  /* 0x000000ffff0b7224 */ /* 0x000fe200078e0015 */
[----:B------:R-:W-:-:S07]  /*0e90*/  MOV R12, 0xeb0 ;  /* 0x00000eb0000c7802 */ /* 0x000fce0000000f00 */
[----:B------:R-:W-:Y:S05]  /*0ea0*/  CALL.REL.NOINC `($__internal_506_$__cuda_sm20_div_s64) ;  /* 0x0000005c00007944 */ /* 0x000fea0003c00000 */
        /* <DEDUP_REMOVED lines=11> */
.L_x_23279:
[----:B------:R-:W-:Y:S05]  /*0f60*/  BSYNC.RECONVERGENT B1 ;  /* 0x0000000000017941 */ /* 0x000fea0003800200 */
.L_x_23277:
        /* <DEDUP_REMOVED lines=36> */
.L_x_23281:
        /* <DEDUP_REMOVED lines=16> */
.L_x_23282:
[----:B------:R-:W-:Y:S05]  /*12b0*/  BSYNC.RECONVERGENT B1 ;  /* 0x0000000000017941 */ /* 0x000fea0003800200 */
.L_x_23280:
        /* <DEDUP_REMOVED lines=35> */
.L_x_23284:
        /* <DEDUP_REMOVED lines=17> */
.L_x_23285:
[----:B------:R-:W-:Y:S05]  /*1600*/  BSYNC.RECONVERGENT B1 ;  /* 0x0000000000017941 */ /* 0x000fea0003800200 */
.L_x_23283:
        /* <DEDUP_REMOVED lines=35> */
.L_x_23287:
        /* <DEDUP_REMOVED lines=16> */
.L_x_23288:
[----:B------:R-:W-:Y:S05]  /*1940*/  BSYNC.RECONVERGENT B1 ;  /* 0x0000000000017941 */ /* 0x000fea0003800200 */
.L_x_23286:
        /* <DEDUP_REMOVED lines=35> */
.L_x_23290:
        /* <DEDUP_REMOVED lines=16> */
.L_x_23291:
[----:B------:R-:W-:Y:S05]  /*1c80*/  BSYNC.RECONVERGENT B1 ;  /* 0x0000000000017941 */ /* 0x000fea0003800200 */
.L_x_23289:
        /* <DEDUP_REMOVED lines=8> */
.L_x_23267:
        /* <DEDUP_REMOVED lines=36> */
.L_x_23295:
[----:B------:R-:W-:Y:S01]  /*1f50*/  MOV R26, R6 ;  /* 0x00000006001a7202 */ /* 0x000fe20000000f00 */
[----:B------:R-:W-:Y:S01]  /*1f60*/  IMAD.MOV.U32 R13, RZ, RZ, R7 ;  /* 0x000000ffff0d7224 */ /* 0x000fe200078e0007 */
[----:B------:R-:W-:Y:S01]  /*1f70*/  MOV R14, R16 ;  /* 0x00000010000e7202 */ /* 0x000fe20000000f00 */
[----:B------:R-:W-:Y:S01]  /*1f80*/  IMAD.MOV.U32 R11, RZ, RZ, R17 ;  /* 0x000000ffff0b7224 */ /* 0x000fe200078e0011 */
[----:B------:R-:W-:-:S07]  /*1f90*/  MOV R12, 0x1fb0 ;  /* 0x00001fb0000c7802 */ /* 0x000fce0000000f00 */
[----:B------:R-:W-:Y:S05]  /*1fa0*/  CALL.REL.NOINC `($__internal_506_$__cuda_sm20_div_s64) ;  /* 0x0000004800c07944 */ /* 0x000fea0003c00000 */
        /* <DEDUP_REMOVED lines=9> */
.L_x_23296:
[----:B------:R-:W-:Y:S05]  /*2040*/  BSYNC.RECONVERGENT B1 ;  /* 0x0000000000017941 */ /* 0x000fea0003800200 */
.L_x_23294:
        /* <DEDUP_REMOVED lines=34> */
.L_x_23298:
        /* <DEDUP_REMOVED lines=17> */
.L_x_23299:
[----:B------:R-:W-:Y:S05]  /*2380*/  BSYNC.RECONVERGENT B1 ;  /* 0x0000000000017941 */ /* 0x000fea0003800200 */
.L_x_23297:
        /* <DEDUP_REMOVED lines=36> */
.L_x_23301:
        /* <DEDUP_REMOVED lines=16> */
.L_x_23302:
[----:B------:R-:W-:Y:S05]  /*26d0*/  BSYNC.RECONVERGENT B1 ;  /* 0x0000000000017941 */ /* 0x000fea0003800200 */
.L_x_23300:
        /* <DEDUP_REMOVED lines=35> */
.L_x_23304:
[----:B------:R-:W-:Y:S01]  /*2910*/  MOV R26, R18 ;  /* 0x00000012001a7202 */ /* 0x000fe20000000f00 */
[----:B------:R-:W-:Y:S01]  /*2920*/  IMAD.MOV.U32 R13, RZ, RZ, R19 ;  /* 0x000000ffff0d7224 */ /* 0x000fe200078e0013 */
[----:B------:R-:W-:Y:S01]  /*2930*/  MOV R14, R16 ;  /* 0x00000010000e7202 */ /* 0x000fe20000000f00 */
[----:B------:R-:W-:Y:S01]  /*2940*/  IMAD.MOV.U32 R11, RZ, RZ, R17 ;  /* 0x000000ffff0b7224 */ /* 0x000fe200078e0011 */
[----:B------:R-:W-:-:S07]  /*2950*/  MOV R12, 0x2970 ;  /* 0x00002970000c7802 */ /* 0x000fce0000000f00 */
[----:B------:R-:W-:Y:S05]  /*2960*/  CALL.REL.NOINC `($__internal_506_$__cuda_sm20_div_s64) ;  /* 0x0000004000507944 */ /* 0x000fea0003c00000 */
        /* <DEDUP_REMOVED lines=10> */
.L_x_23305:
[----:B------:R-:W-:Y:S05]  /*2a10*/  BSYNC.RECONVERGENT B1 ;  /* 0x0000000000017941 */ /* 0x000fea0003800200 */
.L_x_23303:
[----:B------:R-:W-:Y:S01]  /*2a20*/  MOV R36, R22 ;  /* 0x0000001600247202 */ /* 0x000fe20000000f00 */
[----:B------:R-:W-:Y:S02]  /*2a30*/  IMAD R11, R11, R38, RZ ;  /* 0x000000260b0b7224 */ /* 0x000fe400078e02ff */
[----:B------:R-:W-:Y:S02]  /*2a40*/  VIADD R8, R8, 0xfffffffe ;  /* 0xfffffffe08087836 */ /* 0x000fe40000000000 */
[----:B------:R-:W-:-:S04]  /*2a50*/  IMAD.WIDE.U32 R22, R38, R10, R36 ;  /* 0x0000000a26167225 */ /* 0x000fc800078e0024 */
[----:B------:R-:W-:-:S05]  /*2a60*/  IMAD R11, R39, R10, R11 ;  /* 0x0000000a270b7224 */ /* 0x000fca00078e020b */
[----:B------:R-:W-:-:S07]  /*2a70*/  IADD3 R23, PT, PT, R23, R11, RZ ;  /* 0x0000000b17177210 */ /* 0x000fce0007ffe0ff */
.L_x_23293:
        /* <DEDUP_REMOVED lines=30> */
.L_x_23307:
[----:B------:R-:W-:Y:S01]  /*2c60*/  MOV R18, R6 ;  /* 0x0000000600127202 */ /* 0x000fe20000000f00 */
[----:B------:R-:W-:Y:S01]  /*2c70*/  IMAD.MOV.U32 R19, RZ, RZ, R7 ;  /* 0x000000ffff137224 */ /* 0x000fe200078e0007 */
[----:B------:R-:W-:Y:S01]  /*2c80*/  MOV R24, R10 ;  /* 0x0000000a00187202 */ /* 0x000fe20000000f00 */
[----:B------:R-:W-:Y:S01]  /*2c90*/  IMAD.MOV.U32 R21, RZ, RZ, R11 ;  /* 0x000000ffff157224 */ /* 0x000fe200078e000b */
[----:B------:R-:W-:-:S07]  /*2ca0*/  MOV R26, 0x2cc0 ;  /* 0x00002cc0001a7802 */ /* 0x000fce0000000f00 */
[----:B------:R-:W-:Y:S05]  /*2cb0*/  CALL.REL.NOINC `($__internal_507_$__cuda_sm20_rem_s64) ;  /* 0x0000004000c87944 */ /* 0x000fea0003c00000 */
.L_x_23308:
[----:B------:R-:W-:Y:S05]  /*2cc0*/  BSYNC.RECONVERGENT B1 ;  /* 0x0000000000017941 */ /* 0x000fea0003800200 */
.L_x_23306:
        /* <DEDUP_REMOVED lines=30> */
.L_x_23310:
[----:B------:R-:W-:Y:S01]  /*2eb0*/  MOV R24, R10 ;  /* 0x0000000a00187202 */ /* 0x000fe20000000f00 */
[----:B------:R-:W-:Y:S01]  /*2ec0*/  IMAD.MOV.U32 R21, RZ, RZ, R11 ;  /* 0x000000ffff157224 */ /* 0x000fe200078e000b */
[----:B------:R-:W-:Y:S01]  /*2ed0*/  MOV R18, R20 ;  /* 0x0000001400127202 */ /* 0x000fe20000000f00 */
[----:B------:R-:W-:Y:S01]  /*2ee0*/  IMAD.MOV.U32 R19, RZ, RZ, R9 ;  /* 0x000000ffff137224 */ /* 0x000fe200078e0009 */
[----:B------:R-:W-:-:S07]  /*2ef0*/  MOV R26, 0x2f10 ;  /* 0x00002f10001a7802 */ /* 0x000fce0000000f00 */
[----:B------:R-:W-:Y:S05]  /*2f00*/  CALL.REL.NOINC `($__internal_507_$__cuda_sm20_rem_s64) ;  /* 0x0000004000347944 */ /* 0x000fea0003c00000 */
.L_x_23311:
[----:B------:R-:W-:Y:S05]  /*2f10*/  BSYNC.RECONVERGENT B1 ;  /* 0x0000000000017941 */ /* 0x000fea0003800200 */
.L_x_23309:
[----:B------:R-:W-:Y:S02]  /*2f20*/  IMAD R7, R7, R16, RZ ;  /* 0x0000001007077224 */ /* 0x000fe400078e02ff */
[----:B------:R-:W-:-:S04]  /*2f30*/  IMAD.WIDE.U32 R22, R16, R6, R22 ;  /* 0x0000000610167225 */ /* 0x000fc800078e0016 */
[----:B------:R-:W-:-:S05]  /*2f40*/  IMAD R7, R17, R6, R7 ;  /* 0x0000000611077224 */ /* 0x000fca00078e0207 */
[----:B------:R-:W-:-:S07]  /*2f50*/  IADD3 R23, PT, PT, R23, R7, RZ ;  /* 0x0000000717177210 */ /* 0x000fce0007ffe0ff */
.L_x_23266:
        /* <DEDUP_REMOVED lines=10> */
.L_x_23265:
        /* <DEDUP_REMOVED lines=18> */
.L_x_23339:
        /* <DEDUP_REMOVED lines=30> */
.L_x_23316:
[----:B------:R-:W-:Y:S01]  /*3300*/  IMAD.MOV.U32 R26, RZ, RZ, R18 ;  /* 0x000000ffff1a7224 */ /* 0x000fe200078e0012 */
[----:B------:R-:W-:Y:S01]  /*3310*/  MOV R13, R19 ;  /* 0x00000013000d7202 */ /* 0x000fe20000000f00 */
[----:B------:R-:W-:Y:S01]  /*3320*/  IMAD.MOV.U32 R14, RZ, RZ, R20 ;  /* 0x000000ffff0e7224 */ /* 0x000fe200078e0014 */
[----:B------:R-:W-:Y:S02]  /*3330*/  MOV R11, R21 ;  /* 0x00000015000b7202 */ /* 0x000fe40000000f00 */
[----:B------:R-:W-:-:S07]  /*3340*/  MOV R12, 0x3360 ;  /* 0x00003360000c7802 */ /* 0x000fce0000000f00 */
[----:B-1----:R-:W-:Y:S05]  /*3350*/  CALL.REL.NOINC `($__internal_506_$__cuda_sm20_div_s64) ;  /* 0x0000003400d47944 */ /* 0x002fea0003c00000 */
        /* <DEDUP_REMOVED lines=9> */
.L_x_23317:
[----:B------:R-:W-:Y:S05]  /*33f0*/  BSYNC.RECONVERGENT B1 ;  /* 0x0000000000017941 */ /* 0x000fea0003800200 */
.L_x_23315:
        /* <DEDUP_REMOVED lines=39> */
.L_x_23319:
[----:B------:R-:W-:Y:S01]  /*3670*/  IMAD.MOV.U32 R26, RZ, RZ, R36 ;  /* 0x000000ffff1a7224 */ /* 0x000fe200078e0024 */
[----:B------:R-:W-:Y:S01]  /*3680*/  MOV R13, R37 ;  /* 0x00000025000d7202 */ /* 0x000fe20000000f00 */
[----:B------:R-:W-:Y:S01]  /*3690*/  IMAD.MOV.U32 R14, RZ, RZ, R38 ;  /* 0x000000ffff0e7224 */ /* 0x000fe200078e0026 */
[----:B------:R-:W-:Y:S02]  /*36a0*/  MOV R11, R39 ;  /* 0x00000027000b7202 */ /* 0x000fe40000000f00 */
[----:B------:R-:W-:-:S07]  /*36b0*/  MOV R12, 0x36d0 ;  /* 0x000036d0000c7802 */ /* 0x000fce0000000f00 */
[----:B-1----:R-:W-:Y:S05]  /*36c0*/  CALL.REL.NOINC `($__internal_506_$__cuda_sm20_div_s64) ;  /* 0x0000003000f87944 */ /* 0x002fea0003c00000 */
        /* <DEDUP_REMOVED lines=11> */
.L_x_23320:
[----:B------:R-:W-:Y:S05]  /*3780*/  BSYNC.RECONVERGENT B1 ;  /* 0x0000000000017941 */ /* 0x000fea0003800200 */
.L_x_23318:
        /* <DEDUP_REMOVED lines=37> */
.L_x_23322:
        /* <DEDUP_REMOVED lines=17> */
.L_x_23323:
[----:B------:R-:W-:Y:S05]  /*3af0*/  BSYNC.RECONVERGENT B1 ;  /* 0x0000000000017941 */ /* 0x000fea0003800200 */
.L_x_23321:
        /* <DEDUP_REMOVED lines=38> */
.L_x_23325:
        /* <DEDUP_REMOVED lines=17> */
.L_x_23326:
[----:B------:R-:W-:Y:S05]  /*3e70*/  BSYNC.RECONVERGENT B1 ;  /* 0x0000000000017941 */ /* 0x000fea0003800200 */
.L_x_23324:
        /* <DEDUP_REMOVED lines=38> */
.L_x_23328:
        /* <DEDUP_REMOVED lines=17> */
.L_x_23329:
[----:B------:R-:W-:Y:S05]  /*41f0*/  BSYNC.RECONVERGENT B1 ;  /* 0x0000000000017941 */ /* 0x000fea0003800200 */
.L_x_23327:
        /* <DEDUP_REMOVED lines=40> */
.L_x_23331:
        /* <DEDUP_REMOVED lines=17> */
.L_x_23332:
[----:B------:R-:W-:Y:S05]  /*4590*/  BSYNC.RECONVERGENT B1 ;  /* 0x0000000000017941 */ /* 0x000fea0003800200 */
.L_x_23330:
        /* <DEDUP_REMOVED lines=40> */
.L_x_23334:
        /* <DEDUP_REMOVED lines=17> */
.L_x_23335:
[----:B------:R-:W-:Y:S05]  /*4930*/  BSYNC.RECONVERGENT B1 ;  /* 0x0000000000017941 */ /* 0x000fea0003800200 */
.L_x_23333:
        /* <DEDUP_REMOVED lines=38> */
.L_x_23337:
        /* <DEDUP_REMOVED lines=17> */
.L_x_23338:
[----:B------:R-:W-:Y:S05]  /*4cb0*/  BSYNC.RECONVERGENT B1 ;  /* 0x0000000000017941 */ /* 0x000fea0003800200 */
.L_x_23336:
        /* <DEDUP_REMOVED lines=15> */
.L_x_23314:
        /* <DEDUP_REMOVED lines=37> */
.L_x_23342:
        /* <DEDUP_REMOVED lines=15> */
.L_x_23343:
[----:B------:R-:W-:Y:S05]  /*50f0*/  BSYNC.RECONVERGENT B1 ;  /* 0x0000000000017941 */ /* 0x000fea0003800200 */
.L_x_23341:
        /* <DEDUP_REMOVED lines=39> */
.L_x_23345:
[----:B------:R-:W-:Y:S01]  /*5370*/  MOV R26, R18 ;  /* 0x00000012001a7202 */ /* 0x000fe20000000f00 */
[----:B------:R-:W-:Y:S01]  /*5380*/  IMAD.MOV.U32 R13, RZ, RZ, R19 ;  /* 0x000000ffff0d7224 */ /* 0x000fe200078e0013 */
[----:B------:R-:W-:Y:S02]  /*5390*/  MOV R14, R6 ;  /* 0x00000006000e7202 */ /* 0x000fe40000000f00 */
[----:B------:R-:W-:Y:S02]  /*53a0*/  MOV R11, R7 ;  /* 0x00000007000b7202 */ /* 0x000fe40000000f00 */
[----:B------:R-:W-:-:S07]  /*53b0*/  MOV R12, 0x53d0 ;  /* 0x000053d0000c7802 */ /* 0x000fce0000000f00 */
[----:B------:R-:W-:Y:S05]  /*53c0*/  CALL.REL.NOINC `($__internal_506_$__cuda_sm20_div_s64) ;  /* 0x0000001400b87944 */ /* 0x000fea0003c00000 */
        /* <DEDUP_REMOVED lines=11> */
.L_x_23346:
[----:B------:R-:W-:Y:S05]  /*5480*/  BSYNC.RECONVERGENT B1 ;  /* 0x0000000000017941 */ /* 0x000fea0003800200 */
.L_x_23344:
        /* <DEDUP_REMOVED lines=40> */
.L_x_23348:
        /* <DEDUP_REMOVED lines=17> */
.L_x_23349:
[----:B------:R-:W-:Y:S05]  /*5820*/  BSYNC.RECONVERGENT B1 ;  /* 0x0000000000017941 */ /* 0x000fea0003800200 */
.L_x_23347:
        /* <DEDUP_REMOVED lines=40> */
.L_x_23351:
[----:B------:R-:W-:Y:S01]  /*5ab0*/  MOV R26, R18 ;  /* 0x00000012001a7202 */ /* 0x000fe20000000f00 */
[----:B------:R-:W-:Y:S01]  /*5ac0*/  IMAD.MOV.U32 R14, RZ, RZ, R20 ;  /* 0x000000ffff0e7224 */ /* 0x000fe200078e0014 */
[----:B------:R-:W-:Y:S02]  /*5ad0*/  MOV R13, R19 ;  /* 0x00000013000d7202 */ /* 0x000fe40000000f00 */
[----:B------:R-:W-:Y:S02]  /*5ae0*/  MOV R11, R21 ;  /* 0x00000015000b7202 */ /* 0x000fe40000000f00 */
[----:B------:R-:W-:-:S07]  /*5af0*/  MOV R12, 0x5b10 ;  /* 0x00005b10000c7802 */ /* 0x000fce0000000f00 */
[----:B------:R-:W-:Y:S05]  /*5b00*/  CALL.REL.NOINC `($__internal_506_$__cuda_sm20_div_s64) ;  /* 0x0000000c00e87944 */ /* 0x000fea0003c00000 */
        /* <DEDUP_REMOVED lines=11> */
.L_x_23352:
[----:B------:R-:W-:Y:S05]  /*5bc0*/  BSYNC.RECONVERGENT B1 ;  /* 0x0000000000017941 */ /* 0x000fea0003800200 */
.L_x_23350:
        /* <DEDUP_REMOVED lines=11> */
.L_x_23340:
        /* <DEDUP_REMOVED lines=35> */
.L_x_23355:
[----:B------:R-:W-:Y:S01]  /*5eb0*/  MOV R26, R18 ;  /* 0x00000012001a7202 */ /* 0x000fe20000000f00 */
[----:B------:R-:W-:Y:S01]  /*5ec0*/  IMAD.MOV.U32 R13, RZ, RZ, R19 ;  /* 0x000000ffff0d7224 */ /* 0x000fe200078e0013 */
[----:B------:R-:W-:Y:S02]  /*5ed0*/  MOV R14, R4 ;  /* 0x00000004000e7202 */ /* 0x000fe40000000f00 */
[----:B------:R-:W-:Y:S02]  /*5ee0*/  MOV R11, R5 ;  /* 0x00000005000b7202 */ /* 0x000fe40000000f00 */
[----:B------:R-:W-:-:S07]  /*5ef0*/  MOV R12, 0x5f10 ;  /* 0x00005f10000c7802 */ /* 0x000fce0000000f00 */
[----:B------:R-:W-:Y:S05]  /*5f00*/  CALL.REL.NOINC `($__internal_506_$__cuda_sm20_div_s64) ;  /* 0x0000000800e87944 */ /* 0x000fea0003c00000 */
        /* <DEDUP_REMOVED lines=8> */
.L_x_23356:
[----:B------:R-:W-:Y:S05]  /*5f90*/  BSYNC.RECONVERGENT B1 ;  /* 0x0000000000017941 */ /* 0x000fea0003800200 */
.L_x_23354:
        /* <DEDUP_REMOVED lines=39> */
.L_x_23358:
[----:B------:R-:W-:Y:S01]  /*6210*/  MOV R26, R18 ;  /* 0x00000012001a7202 */ /* 0x000fe20000000f00 */
[----:B------:R-:W-:Y:S01]  /*6220*/  IMAD.MOV.U32 R13, RZ, RZ, R19 ;  /* 0x000000ffff0d7224 */ /* 0x000fe200078e0013 */
[----:B------:R-:W-:Y:S02]  /*6230*/  MOV R14, R16 ;  /* 0x00000010000e7202 */ /* 0x000fe40000000f00 */
[----:B------:R-:W-:Y:S02]  /*6240*/  MOV R11, R17 ;  /* 0x00000011000b7202 */ /* 0x000fe40000000f00 */
[----:B------:R-:W-:-:S07]  /*6250*/  MOV R12, 0x6270 ;  /* 0x00006270000c7802 */ /* 0x000fce0000000f00 */
[----:B------:R-:W-:Y:S05]  /*6260*/  CALL.REL.NOINC `($__internal_506_$__cuda_sm20_div_s64) ;  /* 0x0000000800107944 */ /* 0x000fea0003c00000 */
        /* <DEDUP_REMOVED lines=11> */
.L_x_23359:
[----:B------:R-:W-:Y:S05]  /*6320*/  BSYNC.RECONVERGENT B1 ;  /* 0x0000000000017941 */ /* 0x000fea0003800200 */
.L_x_23357:
        /* <DEDUP_REMOVED lines=11> */
.L_x_23353:
        /* <DEDUP_REMOVED lines=31> */
.L_x_23361:
[----:B------:R-:W-:Y:S01]  /*65d0*/  IMAD.MOV.U32 R24, RZ, RZ, R20 ;  /* 0x000000ffff187224 */ /* 0x000fe200078e0014 */
[----:B------:R-:W-:-:S07]  /*65e0*/  MOV R26, 0x6600 ;  /* 0x00006600001a7802 */ /* 0x000fce0000000f00 */
[----:B------:R-:W-:Y:S05]  /*65f0*/  CALL.REL.NOINC `($__internal_507_$__cuda_sm20_rem_s64) ;  /* 0x0000000800787944 */ /* 0x000fea0003c00000 */
[----:B------:R-:W-:Y:S02]  /*6600*/  MOV R4, R6 ;  /* 0x0000000600047202 */ /* 0x000fe40000000f00 */
[----:B------:R-:W-:-:S07]  /*6610*/  MOV R5, R7 ;  /* 0x0000000700057202 */ /* 0x000fce0000000f00 */
.L_x_23362:
[----:B------:R-:W-:Y:S05]  /*6620*/  BSYNC.RECONVERGENT B1 ;  /* 0x0000000000017941 */ /* 0x000fea0003800200 */
.L_x_23360:
        /* <DEDUP_REMOVED lines=9> */
.L_x_23313:
[----:B------:R-:W2:Y:S04]  /*66c0*/  LDG.E.U16 R8, desc[UR12][R8.64] ;  /* 0x0000000c08087981 */ /* 0x000ea8000c1e1500 */
[----:B--2---:R1:W-:Y:S02]  /*66d0*/  STS.U16 [R3], R8 ;  /* 0x0000000803007388 */ /* 0x0043e40000000400 */
.L_x_23312:
[----:B------:R-:W-:Y:S05]  /*66e0*/  BSYNC.RECONVERGENT B0 ;  /* 0x0000000000007941 */ /* 0x000fea0003800200 */
.L_x_23264:
[----:B------:R-:W-:Y:S01]  /*66f0*/  BAR.SYNC.DEFER_BLOCKING 0x0 ;  /* 0x0000000000007b1d */ /* 0x000fe20000010000 */
[----:B------:R-:W-:Y:S02]  /*6700*/  ISETP.GE.U32.AND P0, PT, R2, 0x42, PT ;  /* 0x000000420200780c */ /* 0x000fe40003f06070 */
[----:B------:R-:W-:-:S11]  /*6710*/  ISETP.GT.U32.AND P1, PT, R0, 0x1f, PT ;  /* 0x0000001f0000780c */ /* 0x000fd60003f24070 */
[----:B------:R-:W-:Y:S05]  /*6720*/  @!P0 BRA `(.L_x_23363) ;  /* 0x0000000000308947 */ /* 0x000fea0003800000 */
.L_x_23364:
        /* <DEDUP_REMOVED lines=12> */
.L_x_23363:
        /* <DEDUP_REMOVED lines=44> */
        .weak           $__internal_506_$__cuda_sm20_div_s64
        .type           $__internal_506_$__cuda_sm20_div_s64,@function
        .size           $__internal_506_$__cuda_sm20_div_s64,($__internal_507_$__cuda_sm20_rem_s64 - $__internal_506_$__cuda_sm20_div_s64)
$__internal_506_$__cuda_sm20_div_s64:
        /* <DEDUP_REMOVED lines=82> */
[----:B------:R-:W-:Y:S06]  /*6fd0*/  RET.REL.NODEC R12 `(contiguous_sum2_u16) ;  /* 0xffffff900c087950 */ /* 0x000fec0003c3ffff */
        .weak           $__internal_507_$__cuda_sm20_rem_s64
        .type           $__internal_507_$__cuda_sm20_rem_s64,@function
        .size           $__internal_507_$__cuda_sm20_rem_s64,(.L_x_32710 - $__internal_507_$__cuda_sm20_rem_s64)
$__internal_507_$__cuda_sm20_rem_s64:
        /* <DEDUP_REMOVED lines=76> */
[----:B------:R-:W-:Y:S06]  /*74a0*/  RET.REL.NODEC R26 `(contiguous_sum2_u16) ;  /* 0xffffff881ad47950 */ /* 0x000fec0003c3ffff */
.L_x_23365:
        /* <DEDUP_REMOVED lines=13> */
.L_x_32710:


//--------------------- .text.uncontiguous_sum_u16 --------------------------
	.section	.text.uncontiguous_sum_u16,"ax",@progbits
	.align	128
        .global         uncontiguous_sum_u16
        .type           uncontiguous_sum_u16,@function
        .size           uncontiguous_sum_u16,(.L_x_32712 - uncontiguous_sum_u16)
        .other          uncontiguous_sum_u16,@"STO_CUDA_ENTRY STV_DEFAULT"
uncontiguous_sum_u16:
.text.uncontiguous_sum_u16:
        /* <DEDUP_REMOVED lines=37> */
.L_x_23394:
        /* <DEDUP_REMOVED lines=32> */
.L_x_23371:
[----:B------:R-:W-:Y:S01]  /*0450*/  MOV R26, R6 ;  /* 0x00000006001a7202 */ /* 0x000fe20000000f00 */
[----:B------:R-:W-:Y:S01]  /*0460*/  IMAD.MOV.U32 R13, RZ, RZ, R9 ;  /* 0x000000ffff0d7224 */ /* 0x000fe200078e0009 */
[----:B------:R-:W-:Y:S01]  /*0470*/  MOV R14, R40 ;  /* 0x00000028000e7202 */ /* 0x000fe20000000f00 */
[----:B------:R-:W-:Y:S01]  /*0480*/  IMAD.MOV.U32 R11, RZ, RZ, R41 ;  /* 0x000000ffff0b7224 */ /* 0x000fe200078e0029 */
[----:B------:R-:W-:-:S07]  /*0490*/  MOV R12, 0x4b0 ;  /* 0x000004b0000c7802 */ /* 0x000fce0000000f00 */
[----:B-1----:R-:W-:Y:S05]  /*04a0*/  CALL.REL.NOINC `($__internal_508_$__cuda_sm20_div_s64) ;  /* 0x0000006400187944 */ /* 0x002fea0003c00000 */
        /* <DEDUP_REMOVED lines=10> */
.L_x_23372:
[----:B------:R-:W-:Y:S05]  /*0550*/  BSYNC.RECONVERGENT B1 ;  /* 0x0000000000017941 */ /* 0x000fea0003800200 */
.L_x_23370:
        /* <DEDUP_REMOVED lines=33> */
.L_x_23374:
[----:B------:R-:W-:Y:S01]  /*0770*/  IMAD.MOV.U32 R26, RZ, RZ, R20 ;  /* 0x000000ffff1a7224 */ /* 0x000fe200078e0014 */
[----:B------:R-:W-:Y:S01]  /*0780*/  MOV R13, R7 ;  /* 0x00000007000d7202 */ /* 0x000fe20000000f00 */
[----:B------:R-:W-:Y:S01]  /*0790*/  IMAD.MOV.U32 R14, RZ, RZ, R40 ;  /* 0x000000ffff0e7224 */ /* 0x000fe200078e0028 */
[----:B------:R-:W-:Y:S02]  /*07a0*/  MOV R11, R41 ;  /* 0x00000029000b7202 */ /* 0x000fe40000000f00 */
[----:B------:R-:W-:-:S07]  /*07b0*/  MOV R12, 0x7d0 ;  /* 0x000007d0000c7802 */ /* 0x000fce0000000f00 */
[----:B------:R-:W-:Y:S05]  /*07c0*/  CALL.REL.NOINC `($__internal_508_$__cuda_sm20_div_s64) ;  /* 0x0000006000507944 */ /* 0x000fea0003c00000 */
        /* <DEDUP_REMOVED lines=9> */
.L_x_23375:
[----:B------:R-:W-:Y:S05]  /*0860*/  BSYNC.RECONVERGENT B1 ;  /* 0x0000000000017941 */ /* 0x000fea0003800200 */
.L_x_23373:
        /* <DEDUP_REMOVED lines=34> */
.L_x_23377:
[----:B------:R-:W-:Y:S01]  /*0a90*/  MOV R26, R34 ;  /* 0x00000022001a7202 */ /* 0x000fe20000000f00 */
[----:B------:R-:W-:Y:S01]  /*0aa0*/  IMAD.MOV.U32 R13, RZ, RZ, R35 ;  /* 0x000000ffff0d7224 */ /* 0x000fe200078e0023 */
[----:B------:R-:W-:Y:S01]  /*0ab0*/  MOV R14, R20 ;  /* 0x00000014000e7202 */ /* 0x000fe20000000f00 */
[----:B------:R-:W-:Y:S01]  /*0ac0*/  IMAD.MOV.U32 R11, RZ, RZ, R21 ;  /* 0x000000ffff0b7224 */ /* 0x000fe200078e0015 */
[----:B------:R-:W-:-:S07]  /*0ad0*/  MOV R12, 0xaf0 ;  /* 0x00000af0000c7802 */ /* 0x000fce0000000f00 */
[----:B------:R-:W-:Y:S05]  /*0ae0*/  CALL.REL.NOINC `($__internal_508_$__cuda_sm20_div_s64) ;  /* 0x0000005c00887944 */ /* 0x000fea0003c00000 */
        /* <DEDUP_REMOVED lines=10> */
.L_x_23378:
[----:B------:R-:W-:Y:S05]  /*0b90*/  BSYNC.RECONVERGENT B1 ;  /* 0x0000000000017941 */ /* 0x000fea0003800200 */
.L_x_23376:
        /* <DEDUP_REMOVED lines=34> */
.L_x_23380:
        /* <DEDUP_REMOVED lines=16> */
.L_x_23381:
[----:B------:R-:W-:Y:S05]  /*0ec0*/  BSYNC.RECONVERGENT B1 ;  /* 0x0000000000017941 */ /* 0x000fea0003800200 */
.L_x_23379:
        /* <DEDUP_REMOVED lines=36> */
.L_x_23383:
        /* <DEDUP_REMOVED lines=16> */
.L_x_23384:
[----:B------:R-:W-:Y:S05]  /*1210*/  BSYNC.RECONVERGENT B1 ;  /* 0x0000000000017941 */ /* 0x000fea0003800200 */
.L_x_23382:
        /* <DEDUP_REMOVED lines=35> */
.L_x_23386:
[----:B------:R-:W-:Y:S01]  /*1450*/  IMAD.MOV.U32 R26, RZ, RZ, R34 ;  /* 0x000000ffff1a7224 */ /* 0x000fe200078e0022 */
[----:B------:R-:W-:Y:S01]  /*1460*/  MOV R13, R35 ;  /* 0x00000023000d7202 */ /* 0x000fe20000000f00 */
[----:B------:R-:W-:Y:S01]  /*1470*/  IMAD.MOV.U32 R14, RZ, RZ, R20 ;  /* 0x000000ffff0e7224 */ /* 0x000fe200078e0014 */
[----:B------:R-:W-:Y:S02]  /*1480*/  MOV R11, R21 ;  /* 0x00000015000b7202 */ /* 0x000fe40000000f00 */
[----:B------:R-:W-:-:S07]  /*1490*/  MOV R12, 0x14b0 ;  /* 0x000014b0000c7802 */ /* 0x000fce0000000f00 */
[----:B------:R-:W-:Y:S05]  /*14a0*/  CALL.REL.NOINC `($__internal_508_$__cuda_sm20_div_s64) ;  /* 0x0000005400187944 */ /* 0x000fea0003c00000 */
        /* <DEDUP_REMOVED lines=10> */
.L_x_23387:
[----:B------:R-:W-:Y:S05]  /*1550*/  BSYNC.RECONVERGENT B1 ;  /* 0x0000000000017941 */ /* 0x000fea0003800200 */
.L_x_23385:
        /* <DEDUP_REMOVED lines=34> */
.L_x_23389:
[----:B------:R-:W-:Y:S01]  /*1780*/  IMAD.MOV.U32 R26, RZ, RZ, R38 ;  /* 0x000000ffff1a7224 */ /* 0x000fe200078e0026 */
[----:B------:R-:W-:Y:S01]  /*1790*/  MOV R13, R39 ;  /* 0x00000027000d7202 */ /* 0x000fe20000000f00 */
[----:B------:R-:W-:Y:S01]  /*17a0*/  IMAD.MOV.U32 R14, RZ, RZ, R20 ;  /* 0x000000ffff0e7224 */ /* 0x000fe200078e0014 */
[----:B------:R-:W-:Y:S02]  /*17b0*/  MOV R11, R21 ;  /* 0x00000015000b7202 */ /* 0x000fe40000000f00 */
[----:B------:R-:W-:-:S07]  /*17c0*/  MOV R12, 0x17e0 ;  /* 0x000017e0000c7802 */ /* 0x000fce0000000f00 */
[----:B------:R-:W-:Y:S05]  /*17d0*/  CALL.REL.NOINC `($__internal_508_$__cuda_sm20_div_s64) ;  /* 0x00000050004c7944 */ /* 0x000fea0003c00000 */
        /* <DEDUP_REMOVED lines=10> */
.L_x_23390:
[----:B------:R-:W-:Y:S05]  /*1880*/  BSYNC.RECONVERGENT B1 ;  /* 0x0000000000017941 */ /* 0x000fea0003800200 */
.L_x_23388:
        /* <DEDUP_REMOVED lines=35> */
.L_x_23392:
[----:B------:R-:W-:Y:S01]  /*1ac0*/  MOV R26, R34 ;  /* 0x00000022001a7202 */ /* 0x000fe20000000f00 */
[----:B------:R-:W-:Y:S01]  /*1ad0*/  IMAD.MOV.U32 R13, RZ, RZ, R35 ;  /* 0x000000ffff0d7224 */ /* 0x000fe200078e0023 */
[----:B------:R-:W-:Y:S01]  /*1ae0*/  MOV R14, R20 ;  /* 0x00000014000e7202 */ /* 0x000fe20000000f00 */
[----:B------:R-:W-:Y:S01]  /*1af0*/  IMAD.MOV.U32 R11, RZ, RZ, R21 ;  /* 0x000000ffff0b7224 */ /* 0x000fe200078e0015 */
[----:B------:R-:W-:-:S07]  /*1b00*/  MOV R12, 0x1b20 ;  /* 0x00001b20000c7802 */ /* 0x000fce0000000f00 */
[----:B------:R-:W-:Y:S05]  /*1b10*/  CALL.REL.NOINC `($__internal_508_$__cuda_sm20_div_s64) ;  /* 0x0000004c007c7944 */ /* 0x000fea0003c00000 */
        /* <DEDUP_REMOVED lines=10> */
.L_x_23393:
[----:B------:R-:W-:Y:S05]  /*1bc0*/  BSYNC.RECONVERGENT B1 ;  /* 0x0000000000017941 */ /* 0x000fea0003800200 */
.L_x_23391:
        /* <DEDUP_REMOVED lines=8> */
.L_x_23369:
        /* <DEDUP_REMOVED lines=35> */
.L_x_23397:
        /* <DEDUP_REMOVED lines=16> */
.L_x_23398:
[----:B------:R-:W-:Y:S05]  /*1f80*/  BSYNC.RECONVERGENT B1 ;  /* 0x0000000000017941 */ /* 0x000fea0003800200 */
.L_x_23396:
        /* <DEDUP_REMOVED lines=34> */
.L_x_23400:
        /* <DEDUP_REMOVED lines=16> */
.L_x_23401:
[----:B------:R-:W-:Y:S05]  /*22b0*/  BSYNC.RECONVERGENT B1 ;  /* 0x0000000000017941 */ /* 0x000fea0003800200 */
.L_x_23399:
        /* <DEDUP_REMOVED lines=35> */
.L_x_23403:
        /* <DEDUP_REMOVED lines=16> */
.L_x_23404:
[----:B------:R-:W-:Y:S05]  /*25f0*/  BSYNC.RECONVERGENT B1 ;  /* 0x0000000000017941 */ /* 0x000fea0003800200 */
.L_x_23402:
        /* <DEDUP_REMOVED lines=35> */
.L_x_23406:
[----:B------:R-:W-:Y:S01]  /*2830*/  IMAD.MOV.U32 R26, RZ, RZ, R18 ;  /* 0x000000ffff1a7224 */ /* 0x000fe200078e0012 */
[----:B------:R-:W-:Y:S01]  /*2840*/  MOV R13, R19 ;  /* 0x00000013000d7202 */ /* 0x000fe20000000f00 */
[----:B------:R-:W-:Y:S01]  /*2850*/  IMAD.MOV.U32 R14, RZ, RZ, R16 ;  /* 0x000000ffff0e7224 */ /* 0x000fe200078e0010 */
[----:B------:R-:W-:Y:S02]  /*2860*/  MOV R11, R17 ;  /* 0x00000011000b7202 */ /* 0x000fe40000000f00 */
[----:B------:R-:W-:-:S07]  /*2870*/  MOV R12, 0x2890 ;  /* 0x00002890000c7802 */ /* 0x000fce0000000f00 */
[----:B------:R-:W-:Y:S05]  /*2880*/  CALL.REL.NOINC `($__internal_508_$__cuda_sm20_div_s64) ;  /* 0x0000004000207944 */ /* 0x000fea0003c00000 */
        /* <DEDUP_REMOVED lines=10> */
.L_x_23407:
[----:B------:R-:W-:Y:S05]  /*2930*/  BSYNC.RECONVERGENT B1 ;  /* 0x0000000000017941 */ /* 0x000fea0003800200 */
.L_x_23405:
[----:B------:R-:W-:Y:S01]  /*2940*/  IMAD R11, R11, R34, RZ ;  /* 0x000000220b0b7224 */ /* 0x000fe200078e02ff */
[----:B------:R-:W-:Y:S01]  /*2950*/  IADD3 R8, PT, PT, R8, -0x2, RZ ;  /* 0xfffffffe08087810 */ /* 0x000fe20007ffe0ff */
[----:B------:R-:W-:Y:S02]  /*2960*/  IMAD.MOV.U32 R38, RZ, RZ, R22 ;  /* 0x000000ffff267224 */ /* 0x000fe400078e0016 */
[-C--:B------:R-:W-:Y:S02]  /*2970*/  IMAD R11, R35, R10.reuse, R11 ;  /* 0x0000000a230b7224 */ /* 0x080fe400078e020b */
[----:B------:R-:W-:-:S04]  /*2980*/  IMAD.WIDE.U32 R22, R34, R10, R38 ;  /* 0x0000000a22167225 */ /* 0x000fc800078e0026 */
[----:B------:R-:W-:-:S07]  /*2990*/  IMAD.IADD R23, R23, 0x1, R11 ;  /* 0x0000000117177824 */ /* 0x000fce00078e020b */
.L_x_23395:
        /* <DEDUP_REMOVED lines=31> */
.L_x_23409:
[----:B------:R-:W-:Y:S01]  /*2b90*/  MOV R18, R6 ;  /* 0x0000000600127202 */ /* 0x000fe20000000f00 */
[----:B------:R-:W-:Y:S01]  /*2ba0*/  IMAD.MOV.U32 R21, RZ, RZ, R9 ;  /* 0x000000ffff157224 */ /* 0x000fe200078e0009 */
[----:B------:R-:W-:Y:S01]  /*2bb0*/  MOV R24, R16 ;  /* 0x0000001000187202 */ /* 0x000fe20000000f00 */
[----:B------:R-:W-:Y:S01]  /*2bc0*/  IMAD.MOV.U32 R19, RZ, RZ, R17 ;  /* 0x000000ffff137224 */ /* 0x000fe200078e0011 */
[----:B------:R-:W-:-:S07]  /*2bd0*/  MOV R26, 0x2bf0 ;  /* 0x00002bf0001a7802 */ /* 0x000fce0000000f00 */
[----:B------:R-:W-:Y:S05]  /*2be0*/  CALL.REL.NOINC `($__internal_509_$__cuda_sm20_rem_s64) ;  /* 0x0000004000947944 */ /* 0x000fea0003c00000 */
.L_x_23410:
[----:B------:R-:W-:Y:S05]  /*2bf0*/  BSYNC.RECONVERGENT B1 ;  /* 0x0000000000017941 */ /* 0x000fea0003800200 */
.L_x_23408:
        /* <DEDUP_REMOVED lines=30> */
.L_x_23412:
[----:B------:R-:W-:Y:S01]  /*2de0*/  MOV R24, R16 ;  /* 0x0000001000187202 */ /* 0x000fe20000000f00 */
[----:B------:R-:W-:Y:S01]  /*2df0*/  IMAD.MOV.U32 R19, RZ, RZ, R17 ;  /* 0x000000ffff137224 */ /* 0x000fe200078e0011 */
[----:B------:R-:W-:Y:S01]  /*2e00*/  MOV R18, R20 ;  /* 0x0000001400127202 */ /* 0x000fe20000000f00 */
[----:B------:R-:W-:Y:S01]  /*2e10*/  IMAD.MOV.U32 R21, RZ, RZ, R7 ;  /* 0x000000ffff157224 */ /* 0x000fe200078e0007 */
[----:B------:R-:W-:-:S07]  /*2e20*/  MOV R26, 0x2e40 ;  /* 0x00002e40001a7802 */ /* 0x000fce0000000f00 */
[----:B------:R-:W-:Y:S05]  /*2e30*/  CALL.REL.NOINC `($__internal_509_$__cuda_sm20_rem_s64) ;  /* 0x0000004000007944 */ /* 0x000fea0003c00000 */
[----:B------:R-:W-:Y:S01]  /*2e40*/  MOV R6, R10 ;  /* 0x0000000a00067202 */ /* 0x000fe20000000f00 */
[----:B------:R-:W-:-:S07]  /*2e50*/  IMAD.MOV.U32 R7, RZ, RZ, R11 ;  /* 0x000000ffff077224 */ /* 0x000fce00078e000b */
.L_x_23413:
[----:B------:R-:W-:Y:S05]  /*2e60*/  BSYNC.RECONVERGENT B1 ;  /* 0x0000000000017941 */ /* 0x000fea0003800200 */
.L_x_23411:
[----:B------:R-:W-:Y:S02]  /*2e70*/  IMAD R7, R7, R8, RZ ;  /* 0x0000000807077224 */ /* 0x000fe400078e02ff */
[----:B------:R-:W-:-:S04]  /*2e80*/  IMAD.WIDE.U32 R22, R8, R6, R22 ;  /* 0x0000000608167225 */ /* 0x000fc800078e0016 */
[----:B------:R-:W-:-:S05]  /*2e90*/  IMAD R7, R9, R6, R7 ;  /* 0x0000000609077224 */ /* 0x000fca00078e0207 */
[----:B------:R-:W-:-:S07]  /*2ea0*/  IADD3 R23, PT, PT, R23, R7, RZ ;  /* 0x0000000717177210 */ /* 0x000fce0007ffe0ff */
.L_x_23368:
        /* <DEDUP_REMOVED lines=10> */
.L_x_23367:
        /* <DEDUP_REMOVED lines=22> */
.L_x_23441:
        /* <DEDUP_REMOVED lines=32> */
.L_x_23418:
[----:B------:R-:W-:Y:S01]  /*32b0*/  IMAD.MOV.U32 R26, RZ, RZ, R10 ;  /* 0x000000ffff1a7224 */ /* 0x000fe200078e000a */
[----:B------:R-:W-:Y:S01]  /*32c0*/  MOV R13, R15 ;  /* 0x0000000f000d7202 */ /* 0x000fe20000000f00 */
[----:B------:R-:W-:Y:S01]  /*32d0*/  IMAD.MOV.U32 R14, RZ, RZ, R20 ;  /* 0x000000ffff0e7224 */ /* 0x000fe200078e0014 */
[----:B------:R-:W-:Y:S02]  /*32e0*/  MOV R11, R21 ;  /* 0x00000015000b7202 */ /* 0x000fe40000000f00 */
[----:B------:R-:W-:-:S07]  /*32f0*/  MOV R12, 0x3310 ;  /* 0x00003310000c7802 */ /* 0x000fce0000000f00 */
[----:B-123--:R-:W-:Y:S05]  /*3300*/  CALL.REL.NOINC `($__internal_508_$__cuda_sm20_div_s64) ;  /* 0x0000003400807944 */ /* 0x00efea0003c00000 */
        /* <DEDUP_REMOVED lines=10> */
.L_x_23419:
[----:B------:R-:W-:Y:S05]  /*33b0*/  BSYNC.RECONVERGENT B1 ;  /* 0x0000000000017941 */ /* 0x000fea0003800200 */
.L_x_23417:
        /* <DEDUP_REMOVED lines=38> */
.L_x_23421:
[----:B------:R-:W-:Y:S01]  /*3620*/  IMAD.MOV.U32 R26, RZ, RZ, R36 ;  /* 0x000000ffff1a7224 */ /* 0x000fe200078e0024 */
[----:B------:R-:W-:Y:S01]  /*3630*/  MOV R13, R37 ;  /* 0x00000025000d7202 */ /* 0x000fe20000000f00 */
[----:B------:R-:W-:Y:S01]  /*3640*/  IMAD.MOV.U32 R14, RZ, RZ, R38 ;  /* 0x000000ffff0e7224 */ /* 0x000fe200078e0026 */
[----:B------:R-:W-:Y:S02]  /*3650*/  MOV R11, R39 ;  /* 0x00000027000b7202 */ /* 0x000fe40000000f00 */
[----:B------:R-:W-:-:S07]  /*3660*/  MOV R12, 0x3680 ;  /* 0x00003680000c7802 */ /* 0x000fce0000000f00 */
[----:B-1----:R-:W-:Y:S05]  /*3670*/  CALL.REL.NOINC `($__internal_508_$__cuda_sm20_div_s64) ;  /* 0x0000003000a47944 */ /* 0x002fea0003c00000 */
        /* <DEDUP_REMOVED lines=11> */
.L_x_23422:
[----:B------:R-:W-:Y:S05]  /*3730*/  BSYNC.RECONVERGENT B1 ;  /* 0x0000000000017941 */ /* 0x000fea0003800200 */
.L_x_23420:
        /* <DEDUP_REMOVED lines=38> */
.L_x_23424:
[----:B------:R-:W-:Y:S01]  /*39a0*/  MOV R26, R36 ;  /* 0x00000024001a7202 */ /* 0x000fe20000000f00 */
[----:B------:R-:W-:Y:S01]  /*39b0*/  IMAD.MOV.U32 R13, RZ, RZ, R37 ;  /* 0x000000ffff0d7224 */ /* 0x000fe200078e0025 */
[----:B------:R-:W-:Y:S01]  /*39c0*/  MOV R14, R38 ;  /* 0x00000026000e7202 */ /* 0x000fe20000000f00 */
[----:B------:R-:W-:Y:S01]  /*39d0*/  IMAD.MOV.U32 R11, RZ, RZ, R39 ;  /* 0x000000ffff0b7224 */ /* 0x000fe200078e0027 */
[----:B------:R-:W-:-:S07]  /*39e0*/  MOV R12, 0x3a00 ;  /* 0x00003a00000c7802 */ /* 0x000fce0000000f00 */
[----:B-1----:R-:W-:Y:S05]  /*39f0*/  CALL.REL.NOINC `($__internal_508_$__cuda_sm20_div_s64) ;  /* 0x0000002c00c47944 */ /* 0x002fea0003c00000 */
        /* <DEDUP_REMOVED lines=11> */
.L_x_23425:
[----:B------:R-:W-:Y:S05]  /*3ab0*/  BSYNC.RECONVERGENT B1 ;  /* 0x0000000000017941 */ /* 0x000fea0003800200 */
.L_x_23423:
        /* <DEDUP_REMOVED lines=37> */
.L_x_23427:
        /* <DEDUP_REMOVED lines=17> */
.L_x_23428:
[----:B------:R-:W-:Y:S05]  /*3e20*/  BSYNC.RECONVERGENT B1 ;  /* 0x0000000000017941 */ /* 0x000fea0003800200 */
.L_x_23426:
        /* <DEDUP_REMOVED lines=38> */
.L_x_23430:
        /* <DEDUP_REMOVED lines=17> */
.L_x_23431:
[----:B------:R-:W-:Y:S05]  /*41a0*/  BSYNC.RECONVERGENT B1 ;  /* 0x0000000000017941 */ /* 0x000fea0003800200 */
.L_x_23429:
        /* <DEDUP_REMOVED lines=38> */
.L_x_23433:
        /* <DEDUP_REMOVED lines=17> */
.L_x_23434:
[----:B------:R-:W-:Y:S05]  /*4520*/  BSYNC.RECONVERGENT B1 ;  /* 0x0000000000017941 */ /* 0x000fea0003800200 */
.L_x_23432:
        /* <DEDUP_REMOVED lines=37> */
.L_x_23436:
        /* <DEDUP_REMOVED lines=17> */
.L_x_23437:
[----:B------:R-:W-:Y:S05]  /*4890*/  BSYNC.RECONVERGENT B1 ;  /* 0x0000000000017941 */ /* 0x000fea0003800200 */
.L_x_23435:
        /* <DEDUP_REMOVED lines=36> */
.L_x_23439:
        /* <DEDUP_REMOVED lines=17> */
.L_x_23440:
[----:B------:R-:W-:Y:S05]  /*4bf0*/  BSYNC.RECONVERGENT B1 ;  /* 0x0000000000017941 */ /* 0x000fea0003800200 */
.L_x_23438:
        /* <DEDUP_REMOVED lines=11> */
.L_x_23416:
        /* <DEDUP_REMOVED lines=36> */
.L_x_23444:
[----:B------:R-:W-:Y:S01]  /*4ef0*/  MOV R26, R10 ;  /* 0x0000000a001a7202 */ /* 0x000fe20000000f00 */
[----:B------:R-:W-:Y:S01]  /*4f00*/  IMAD.MOV.U32 R13, RZ, RZ, R15 ;  /* 0x000000ffff0d7224 */ /* 0x000fe200078e000f */
[----:B------:R-:W-:Y:S02]  /*4f10*/  MOV R14, R16 ;  /* 0x00000010000e7202 */ /* 0x000fe40000000f00 */
[----:B------:R-:W-:Y:S02]  /*4f20*/  MOV R11, R17 ;  /* 0x00000011000b7202 */ /* 0x000fe40000000f00 */
[----:B------:R-:W-:-:S07]  /*4f30*/  MOV R12, 0x4f50 ;  /* 0x00004f50000c7802 */ /* 0x000fce0000000f00 */
[----:B------:R-:W-:Y:S05]  /*4f40*/  CALL.REL.NOINC `($__internal_508_$__cuda_sm20_div_s64) ;  /* 0x0000001800707944 */ /* 0x000fea0003c00000 */
        /* <DEDUP_REMOVED lines=10> */
.L_x_23445:
[----:B------:R-:W-:Y:S05]  /*4ff0*/  BSYNC.RECONVERGENT B1 ;  /* 0x0000000000017941 */ /* 0x000fea0003800200 */
.L_x_23443:
        /* <DEDUP_REMOVED lines=41> */
.L_x_23447:
        /* <DEDUP_REMOVED lines=17> */
.L_x_23448:
[----:B------:R-:W-:Y:S05]  /*53a0*/  BSYNC.RECONVERGENT B1 ;  /* 0x0000000000017941 */ /* 0x000fea0003800200 */
.L_x_23446:
        /* <DEDUP_REMOVED lines=40> */
.L_x_23450:
[----:B------:R-:W-:Y:S01]  /*5630*/  MOV R26, R18 ;  /* 0x00000012001a7202 */ /* 0x000fe20000000f00 */
[----:B------:R-:W-:Y:S01]  /*5640*/  IMAD.MOV.U32 R14, RZ, RZ, R20 ;  /* 0x000000ffff0e7224 */ /* 0x000fe200078e0014 */
[----:B------:R-:W-:Y:S02]  /*5650*/  MOV R13, R19 ;  /* 0x00000013000d7202 */ /* 0x000fe40000000f00 */
[----:B------:R-:W-:Y:S02]  /*5660*/  MOV R11, R21 ;  /* 0x00000015000b7202 */ /* 0x000fe40000000f00 */
[----:B------:R-:W-:-:S07]  /*5670*/  MOV R12, 0x5690 ;  /* 0x00005690000c7802 */ /* 0x000fce0000000f00 */
[----:B------:R-:W-:Y:S05]  /*5680*/  CALL.REL.NOINC `($__internal_508_$__cuda_sm20_div_s64) ;  /* 0x0000001000a07944 */ /* 0x000fea0003c00000 */
        /* <DEDUP_REMOVED lines=11> */
.L_x_23451:
[----:B------:R-:W-:Y:S05]  /*5740*/  BSYNC.RECONVERGENT B1 ;  /* 0x0000000000017941 */ /* 0x000fea0003800200 */
.L_x_23449:
        /* <DEDUP_REMOVED lines=39> */
.L_x_23453:
        /* <DEDUP_REMOVED lines=17> */
.L_x_23454:
[----:B------:R-:W-:Y:S05]  /*5ad0*/  BSYNC.RECONVERGENT B1 ;  /* 0x0000000000017941 */ /* 0x000fea0003800200 */
.L_x_23452:
        /* <DEDUP_REMOVED lines=9> */
.L_x_23442:
        /* <DEDUP_REMOVED lines=34> */
.L_x_23457:
[----:B------:R-:W-:Y:S01]  /*5d90*/  MOV R26, R10 ;  /* 0x0000000a001a7202 */ /* 0x000fe20000000f00 */
[----:B------:R-:W-:Y:S01]  /*5da0*/  IMAD.MOV.U32 R14, RZ, RZ, R16 ;  /* 0x000000ffff0e7224 */ /* 0x000fe200078e0010 */
[----:B------:R-:W-:Y:S02]  /*5db0*/  MOV R13, R15 ;  /* 0x0000000f000d7202 */ /* 0x000fe40000000f00 */
[----:B------:R-:W-:Y:S02]  /*5dc0*/  MOV R11, R17 ;  /* 0x00000011000b7202 */ /* 0x000fe40000000f00 */
[----:B------:R-:W-:-:S07]  /*5dd0*/  MOV R12, 0x5df0 ;  /* 0x00005df0000c7802 */ /* 0x000fce0000000f00 */
[----:B------:R-:W-:Y:S05]  /*5de0*/  CALL.REL.NOINC `($__internal_508_$__cuda_sm20_div_s64) ;  /* 0x0000000800c87944 */ /* 0x000fea0003c00000 */
        /* <DEDUP_REMOVED lines=10> */
.L_x_23458:
[----:B------:R-:W-:Y:S05]  /*5e90*/  BSYNC.RECONVERGENT B1 ;  /* 0x0000000000017941 */ /* 0x000fea0003800200 */
.L_x_23456:
        /* <DEDUP_REMOVED lines=39> */
.L_x_23460:
        /* <DEDUP_REMOVED lines=17> */
.L_x_23461:
[----:B------:R-:W-:Y:S05]  /*6220*/  BSYNC.RECONVERGENT B1 ;  /* 0x0000000000017941 */ /* 0x000fea0003800200 */
.L_x_23459:
        /* <DEDUP_REMOVED lines=9> */
.L_x_23455:
        /* <DEDUP_REMOVED lines=30> */
.L_x_23463:
[----:B------:R-:W-:Y:S01]  /*64a0*/  IMAD.MOV.U32 R24, RZ, RZ, R18 ;  /* 0x000000ffff187224 */ /* 0x000fe200078e0012 */
[----:B------:R-:W-:Y:S02]  /*64b0*/  MOV R18, R10 ;  /* 0x0000000a00127202 */ /* 0x000fe40000000f00 */
[----:B------:R-:W-:Y:S02]  /*64c0*/  MOV R21, R15 ;  /* 0x0000000f00157202 */ /* 0x000fe40000000f00 */
[----:B------:R-:W-:-:S07]  /*64d0*/  MOV R26, 0x64f0 ;  /* 0x000064f0001a7802 */ /* 0x000fce0000000f00 */
[----:B------:R-:W-:Y:S05]  /*64e0*/  CALL.REL.NOINC `($__internal_509_$__cuda_sm20_rem_s64) ;  /* 0x0000000800547944 */ /* 0x000fea0003c00000 */
.L_x_23464:
[----:B------:R-:W-:Y:S05]  /*64f0*/  BSYNC.RECONVERGENT B1 ;  /* 0x0000000000017941 */ /* 0x000fea0003800200 */
.L_x_23462:
        /* <DEDUP_REMOVED lines=8> */
.L_x_23415:
[----:B------:R-:W0:Y:S02]  /*6580*/  LDCU.64 UR6, c[0x0][0x388] ;  /* 0x00007100ff0677ac */ /* 0x000e240008000a00 */
[----:B0-----:R-:W-:-:S04]  /*6590*/  LEA R4, P0, R6, UR6, 0x1 ;  /* 0x0000000606047c11 */ /* 0x001fc8000f8008ff */
[----:B------:R-:W-:-:S05]  /*65a0*/  LEA.HI.X R5, R6, UR7, R5, 0x1, P0 ;  /* 0x0000000706057c11 */ /* 0x000fca00080f0c05 */
[----:B------:R-:W2:Y:S04]  /*65b0*/  LDG.E.U16 R4, desc[UR8][R4.64] ;  /* 0x0000000804047981 */ /* 0x000ea8000c1e1500 */
[----:B--2---:R1:W-:Y:S02]  /*65c0*/  STS.U16 [R3], R4 ;  /* 0x0000000403007388 */ /* 0x0043e40000000400 */
.L_x_23414:
[----:B------:R-:W-:Y:S05]  /*65d0*/  BSYNC.RECONVERGENT B0 ;  /* 0x0000000000007941 */ /* 0x000fea0003800200 */
.L_x_23366:
[----:B------:R-:W-:Y:S01]  /*65e0*/  BAR.SYNC.DEFER_BLOCKING 0x0 ;  /* 0x0000000000007b1d */ /* 0x000fe20000010000 */
[----:B------:R-:W-:Y:S01]  /*65f0*/  UISETP.GE.U32.AND UP0, UPT, UR5, 0x42, UPT ;  /* 0x000000420500788c */ /* 0x000fe2000bf06070 */
[----:B------:R-:W-:-:S08]  /*6600*/  ISETP.GT.U32.AND P1, PT, R2, 0x1f, PT ;  /* 0x0000001f0200780c */ /* 0x000fd00003f24070 */
[----:B------:R-:W-:Y:S05]  /*6610*/  BRA.U !UP0, `(.L_x_23465) ;  /* 0x0000000108307547 */ /* 0x000fea000b800000 */
.L_x_23466:
        /* <DEDUP_REMOVED lines=12> */
.L_x_23465:
        /* <DEDUP_REMOVED lines=35> */
        .weak           $__internal_508_$__cuda_sm20_div_s64
        .type           $__internal_508_$__cuda_sm20_div_s64,@function
        .size           $__internal_508_$__cuda_sm20_div_s64,($__internal_509_$__cuda_sm20_rem_s64 - $__internal_508_$__cuda_sm20_div_s64)
$__internal_508_$__cuda_sm20_div_s64:
        /* <DEDUP_REMOVED lines=82> */
[----:B------:R-:W-:Y:S06]  /*6e30*/  RET.REL.NODEC R12 `(uncontiguous_sum_u16) ;  /* 0xffffff900c707950 */ /* 0x000fec0003c3ffff */
        .weak           $__internal_509_$__cuda_sm20_rem_s64
        .type           $__internal_509_$__cuda_sm20_rem_s64,@function
        .size           $__internal_509_$__cuda_sm20_rem_s64,(.L_x_32712 - $__internal_509_$__cuda_sm20_rem_s64)
$__internal_509_$__cuda_sm20_rem_s64:
        /* <DEDUP_REMOVED lines=76> */
[----:B------:R-:W-:Y:S06]  /*7300*/  RET.REL.NODEC R26 `(uncontiguous_sum_u16) ;  /* 0xffffff8c1a3c7950 */ /* 0x000fec0003c3ffff */
.L_x_23467:
        /* <DEDUP_REMOVED lines=15> */
.L_x_32712:


//--------------------- .text.contiguous_sum_u16  --------------------------
	.section	.text.contiguous_sum_u16,"ax",@progbits
	.align	128
        .global         contiguous_sum_u16
        .type           contiguous_sum_u16,@function
        .size           contiguous_sum_u16,(.L_x_33414 - contiguous_sum_u16)
        .other          contiguous_sum_u16,@"STO_CUDA_ENTRY STV_DEFAULT"
contiguous_sum_u16:
.text.contiguous_sum_u16:
        /* <DEDUP_REMOVED lines=36> */
.L_x_23469:
[----:B------:R-:W-:Y:S05]  /*0240*/  BSYNC.RECONVERGENT B0 ;  /* 0x0000000000007941 */ /* 0x000fea0003800200 */
.L_x_23468:
[----:B------:R-:W-:Y:S01]  /*0250*/  BAR.SYNC.DEFER_BLOCKING 0x0 ;  /* 0x0000000000007b1d */ /* 0x000fe20000010000 */
[----:B------:R-:W-:-:S09]  /*0260*/  UISETP.GE.U32.AND UP0, UPT, UR5, 0x42, UPT ;  /* 0x000000420500788c */ /* 0x000fd2000bf06070 */
[----:B------:R-:W-:Y:S05]  /*0270*/  BRA.U !UP0, `(.L_x_23470) ;  /* 0x0000000108307547 */ /* 0x000fea000b800000 */
.L_x_23471:
        /* <DEDUP_REMOVED lines=12> */
.L_x_23470:
        /* <DEDUP_REMOVED lines=35> */
.L_x_23472:
        /* <DEDUP_REMOVED lines=9> */
.L_x_33414:


//--------------------- .text.contiguous_sum33_u8 --------------------------
	.section	.text.contiguous_sum33_u8,"ax",@progbits
	.align	128
        .global         contiguous_sum33_u8
        .type           contiguous_sum33_u8,@function
        .size           contiguous_sum33_u8,(.L_x_33415 - contiguous_sum33_u8)
        .other          contiguous_sum33_u8,@"STO_CUDA_ENTRY STV_DEFAULT"
contiguous_sum33_u8:
.text.contiguous_sum33_u8:
        /* <DEDUP_REMOVED lines=47> */
.L_x_23475:
        /* <DEDUP_REMOVED lines=25> */
.L_x_23474:
        /* <DEDUP_REMOVED lines=17> */
.L_x_23477:
        /* <DEDUP_REMOVED lines=14> */
.L_x_23476:
[----:B---3--:R3:W-:Y:S02]  /*0670*/  STS.U8 [R0+UR4], R7 ;  /* 0x0000000700007988 */ /* 0x0087e40008000004 */
.L_x_23473:
        /* <DEDUP_REMOVED lines=8> */
.L_x_23478:
        /* <DEDUP_REMOVED lines=16> */
.L_x_33415:


//--------------------- .text.contiguous_sum3_u8  --------------------------
	.section	.text.contiguous_sum3_u8,"ax",@progbits
	.align	128
        .global         contiguous_sum3_u8
        .type           contiguous_sum3_u8,@function
        .size           contiguous_sum3_u8,(.L_x_32714 - contiguous_sum3_u8)
        .other          contiguous_sum3_u8,@"STO_CUDA_ENTRY STV_DEFAULT"
contiguous_sum3_u8:
.text.contiguous_sum3_u8:
        /* <DEDUP_REMOVED lines=42> */
.L_x_23497:
        /* <DEDUP_REMOVED lines=27> */
.L_x_23481:
[----:B------:R-:W-:Y:S01]  /*0450*/  MOV R30, R32 ;  /* 0x00000020001e7202 */ /* 0x000fe20000000f00 */
[----:B------:R-:W-:Y:S01]  /*0460*/  IMAD.MOV.U32 R0, RZ, RZ, R36 ;  /* 0x000000ffff007224 */ /* 0x000fe200078e0024 */
[----:B------:R-:W-:Y:S02]  /*0470*/  MOV R3, R37 ;  /* 0x0000002500037202 */ /* 0x000fe40000000f00 */
[----:B------:R-:W-:-:S07]  /*0480*/  MOV R8, 0x4a0 ;  /* 0x000004a000087802 */ /* 0x000fce0000000f00 */
[----:B01-3--:R-:W-:Y:S05]  /*0490*/  CALL.REL.NOINC `($__internal_510_$__cuda_sm20_div_s64) ;  /* 0x0000003000887944 */ /* 0x00bfea0003c00000 */
        /* <DEDUP_REMOVED lines=9> */
.L_x_23482:
        /* <DEDUP_REMOVED lines=33> */
.L_x_23483:
[----:B------:R-:W-:Y:S01]  /*0740*/  IMAD.MOV.U32 R0, RZ, RZ, R36 ;  /* 0x000000ffff007224 */ /* 0x000fe200078e0024 */
[----:B------:R-:W-:Y:S02]  /*0750*/  MOV R3, R37 ;  /* 0x0000002500037202 */ /* 0x000fe40000000f00 */
[----:B------:R-:W-:-:S07]  /*0760*/  MOV R8, 0x780 ;  /* 0x0000078000087802 */ /* 0x000fce0000000f00 */
[----:B---3--:R-:W-:Y:S05]  /*0770*/  CALL.REL.NOINC `($__internal_510_$__cuda_sm20_div_s64) ;  /* 0x0000002c00d07944 */ /* 0x008fea0003c00000 */
        /* <DEDUP_REMOVED lines=10> */
.L_x_23484:
        /* <DEDUP_REMOVED lines=34> */
.L_x_23485:
[----:B------:R-:W-:Y:S01]  /*0a40*/  IMAD.MOV.U32 R30, RZ, RZ, R28 ;  /* 0x000000ffff1e7224 */ /* 0x000fe200078e001c */
[----:B------:R-:W-:Y:S01]  /*0a50*/  MOV R0, R36 ;  /* 0x0000002400007202 */ /* 0x000fe20000000f00 */
[----:B------:R-:W-:Y:S01]  /*0a60*/  IMAD.MOV.U32 R3, RZ, RZ, R37 ;  /* 0x000000ffff037224 */ /* 0x000fe200078e0025 */
[----:B------:R-:W-:-:S07]  /*0a70*/  MOV R8, 0xa90 ;  /* 0x00000a9000087802 */ /* 0x000fce0000000f00 */
[----:B---3--:R-:W-:Y:S05]  /*0a80*/  CALL.REL.NOINC `($__internal_510_$__cuda_sm20_div_s64) ;  /* 0x0000002c000c7944 */ /* 0x008fea0003c00000 */
        /* <DEDUP_REMOVED lines=10> */
.L_x_23486:
        /* <DEDUP_REMOVED lines=33> */
.L_x_23487:
[----:B------:R-:W-:Y:S01]  /*0d40*/  IMAD.MOV.U32 R0, RZ, RZ, R36 ;  /* 0x000000ffff007224 */ /* 0x000fe200078e0024 */
[----:B------:R-:W-:Y:S02]  /*0d50*/  MOV R3, R37 ;  /* 0x0000002500037202 */ /* 0x000fe40000000f00 */
[----:B------:R-:W-:-:S07]  /*0d60*/  MOV R8, 0xd80 ;  /* 0x00000d8000087802 */ /* 0x000fce0000000f00 */
[----:B---3--:R-:W-:Y:S05]  /*0d70*/  CALL.REL.NOINC `($__internal_510_$__cuda_sm20_div_s64) ;  /* 0x0000002800507944 */ /* 0x008fea0003c00000 */
        /* <DEDUP_REMOVED lines=9> */
.L_x_23488:
        /* <DEDUP_REMOVED lines=34> */
.L_x_23489:
[----:B------:R-:W-:Y:S01]  /*1030*/  MOV R30, R28 ;  /* 0x0000001c001e7202 */ /* 0x000fe20000000f00 */
        /* <DEDUP_REMOVED lines=13> */
.L_x_23490:
        /* <DEDUP_REMOVED lines=34> */
.L_x_23491:
        /* <DEDUP_REMOVED lines=14> */
.L_x_23492:
        /* <DEDUP_REMOVED lines=34> */
.L_x_23493:
[----:B------:R-:W-:Y:S01]  /*1630*/  MOV R30, R28 ;  /* 0x0000001c001e7202 */ /* 0x000fe20000000f00 */
        /* <DEDUP_REMOVED lines=14> */
.L_x_23494:
        /* <DEDUP_REMOVED lines=34> */
.L_x_23495:
[----:B------:R-:W-:Y:S01]  /*1940*/  IMAD.MOV.U32 R0, RZ, RZ, R36 ;  /* 0x000000ffff007224 */ /* 0x000fe200078e0024 */
[----:B------:R-:W-:Y:S02]  /*1950*/  MOV R3, R37 ;  /* 0x0000002500037202 */ /* 0x000fe40000000f00 */
[----:B------:R-:W-:-:S07]  /*1960*/  MOV R8, 0x1980 ;  /* 0x0000198000087802 */ /* 0x000fce0000000f00 */
[----:B---3--:R-:W-:Y:S05]  /*1970*/  CALL.REL.NOINC `($__internal_510_$__cuda_sm20_div_s64) ;  /* 0x0000001c00507944 */ /* 0x008fea0003c00000 */
        /* <DEDUP_REMOVED lines=9> */
.L_x_23496:
        /* <DEDUP_REMOVED lines=13> */
.L_x_23480:
        /* <DEDUP_REMOVED lines=33> */
.L_x_23499:
[----:B------:R-:W-:Y:S01]  /*1cf0*/  MOV R30, R32 ;  /* 0x00000020001e7202 */ /* 0x000fe20000000f00 */
[----:B------:R-:W-:Y:S01]  /*1d00*/  IMAD.MOV.U32 R0, RZ, RZ, R16 ;  /* 0x000000ffff007224 */ /* 0x000fe200078e0010 */
[----:B------:R-:W-:Y:S02]  /*1d10*/  MOV R3, R17 ;  /* 0x0000001100037202 */ /* 0x000fe40000000f00 */
[----:B------:R-:W-:-:S07]  /*1d20*/  MOV R8, 0x1d40 ;  /* 0x00001d4000087802 */ /* 0x000fce0000000f00 */
[----:B------:R-:W-:Y:S05]  /*1d30*/  CALL.REL.NOINC `($__internal_510_$__cuda_sm20_div_s64) ;  /* 0x0000001800607944 */ /* 0x000fea0003c00000 */
        /* <DEDUP_REMOVED lines=9> */
.L_x_23500:
        /* <DEDUP_REMOVED lines=35> */
.L_x_23501:
        /* <DEDUP_REMOVED lines=13> */
.L_x_23502:
        /* <DEDUP_REMOVED lines=36> */
.L_x_23503:
[----:B------:R-:W-:Y:S01]  /*2310*/  MOV R30, R20 ;  /* 0x00000014001e7202 */ /* 0x000fe20000000f00 */
[----:B------:R-:W-:Y:S01]  /*2320*/  IMAD.MOV.U32 R0, RZ, RZ, R18 ;  /* 0x000000ffff007224 */ /* 0x000fe200078e0012 */
[----:B------:R-:W-:Y:S02]  /*2330*/  MOV R3, R19 ;  /* 0x0000001300037202 */ /* 0x000fe40000000f00 */
[----:B------:R-:W-:-:S07]  /*2340*/  MOV R8, 0x2360 ;  /* 0x0000236000087802 */ /* 0x000fce0000000f00 */
[----:B------:R-:W-:Y:S05]  /*2350*/  CALL.REL.NOINC `($__internal_510_$__cuda_sm20_div_s64) ;  /* 0x0000001000d87944 */ /* 0x000fea0003c00000 */
        /* <DEDUP_REMOVED lines=10> */
.L_x_23504:
        /* <DEDUP_REMOVED lines=37> */
.L_x_23505:
[----:B------:R-:W-:Y:S01]  /*2650*/  MOV R0, R18 ;  /* 0x0000001200007202 */ /* 0x000fe20000000f00 */
[----:B------:R-:W-:Y:S01]  /*2660*/  IMAD.MOV.U32 R3, RZ, RZ, R19 ;  /* 0x000000ffff037224 */ /* 0x000fe200078e0013 */
[----:B------:R-:W-:-:S07]  /*2670*/  MOV R8, 0x2690 ;  /* 0x0000269000087802 */ /* 0x000fce0000000f00 */
[----:B------:R-:W-:Y:S05]  /*2680*/  CALL.REL.NOINC `($__internal_510_$__cuda_sm20_div_s64) ;  /* 0x00000010000c7944 */ /* 0x000fea0003c00000 */
        /* <DEDUP_REMOVED lines=8> */
.L_x_23506:
        /* <DEDUP_REMOVED lines=10> */
.L_x_23498:
        /* <DEDUP_REMOVED lines=31> */
.L_x_23508:
[----:B------:R-:W-:Y:S01]  /*29a0*/  IMAD.MOV.U32 R30, RZ, RZ, R32 ;  /* 0x000000ffff1e7224 */ /* 0x000fe200078e0020 */
[----:B------:R-:W-:Y:S02]  /*29b0*/  MOV R0, R16 ;  /* 0x0000001000007202 */ /* 0x000fe40000000f00 */
[----:B------:R-:W-:Y:S02]  /*29c0*/  MOV R3, R17 ;  /* 0x0000001100037202 */ /* 0x000fe40000000f00 */
[----:B------:R-:W-:-:S07]  /*29d0*/  MOV R8, 0x29f0 ;  /* 0x000029f000087802 */ /* 0x000fce0000000f00 */
[----:B------:R-:W-:Y:S05]  /*29e0*/  CALL.REL.NOINC `($__internal_510_$__cuda_sm20_div_s64) ;  /* 0x0000000c00347944 */ /* 0x000fea0003c00000 */
        /* <DEDUP_REMOVED lines=9> */
.L_x_23509:
        /* <DEDUP_REMOVED lines=36> */
.L_x_23510:
        /* <DEDUP_REMOVED lines=12> */
.L_x_23511:
        /* <DEDUP_REMOVED lines=10> */
.L_x_23507:
        /* <DEDUP_REMOVED lines=29> */
.L_x_23512:
[----:B------:R-:W-:-:S07]  /*2ff0*/  MOV R0, 0x3010 ;  /* 0x0000301000007802 */ /* 0x000fce0000000f00 */
[----:B------:R-:W-:Y:S05]  /*3000*/  CALL.REL.NOINC `($__internal_511_$__cuda_sm20_rem_s64) ;  /* 0x0000000800f87944 */ /* 0x000fea0003c00000 */
[----:B------:R-:W-:Y:S01]  /*3010*/  MOV R8, R3 ;  /* 0x0000000300087202 */ /* 0x000fe20000000f00 */
[----:B------:R-:W-:-:S07]  /*3020*/  IMAD.MOV.U32 R9, RZ, RZ, R10 ;  /* 0x000000ffff097224 */ /* 0x000fce00078e000a */
.L_x_23513:
[----:B------:R-:W0:Y:S02]  /*3030*/  LDC.64 R10, c[0x0][0x398] ;  /* 0x0000e600ff0a7b82 */ /* 0x000e240000000a00 */
[----:B0-----:R-:W-:-:S06]  /*3040*/  IMAD.WIDE.U32 R2, R2, 0x8, R10 ;  /* 0x0000000802027825 */ /* 0x001fcc00078e000a */
[----:B------:R-:W2:Y:S02]  /*3050*/  LDG.E.64 R2, desc[UR10][R2.64] ;  /* 0x0000000a02027981 */ /* 0x000ea4000c1e1b00 */
[-C--:B--2---:R-:W-:Y:S02]  /*3060*/  IMAD R11, R3, R8.reuse, RZ ;  /* 0x00000008030b7224 */ /* 0x084fe400078e02ff */
[----:B------:R-:W-:-:S04]  /*3070*/  IMAD.WIDE.U32 R28, R2, R8, R28 ;  /* 0x00000008021c7225 */ /* 0x000fc800078e001c */
[----:B------:R-:W-:-:S05]  /*3080*/  IMAD R11, R2, R9, R11 ;  /* 0x00000009020b7224 */ /* 0x000fca00078e020b */
[----:B------:R-:W-:-:S07]  /*3090*/  IADD3 R29, PT, PT, R29, R11, RZ ;  /* 0x0000000b1d1d7210 */ /* 0x000fce0007ffe0ff */
.L_x_23479:
        /* <DEDUP_REMOVED lines=32> */
.L_x_23516:
        /* <DEDUP_REMOVED lines=25> */
.L_x_23515:
        /* <DEDUP_REMOVED lines=17> */
.L_x_23518:
        /* <DEDUP_REMOVED lines=14> */
.L_x_23517:
[----:B--2---:R2:W-:Y:S02]  /*3620*/  STS.U8 [R6+UR4], R3 ;  /* 0x0000000306007988 */ /* 0x0045e40008000004 */
.L_x_23514:
        /* <DEDUP_REMOVED lines=9> */
        .weak           $__internal_510_$__cuda_sm20_div_s64
        .type           $__internal_510_$__cuda_sm20_div_s64,@function
        .size           $__internal_510_$__cuda_sm20_div_s64,($__internal_511_$__cuda_sm20_rem_s64 - $__internal_510_$__cuda_sm20_div_s64)
$__internal_510_$__cuda_sm20_div_s64:
        /* <DEDUP_REMOVED lines=82> */
[----:B------:R-:W-:Y:S06]  /*3be0*/  RET.REL.NODEC R8 `(contiguous_sum3_u8) ;  /* 0xffffffc408047950 */ /* 0x000fec0003c3ffff */
        .weak           $__internal_511_$__cuda_sm20_rem_s64
        .type           $__internal_511_$__cuda_sm20_rem_s64,@function
        .size           $__internal_511_$__cuda_sm20_rem_s64,(.L_x_32714 - $__internal_511_$__cuda_sm20_rem_s64)
$__internal_511_$__cuda_sm20_rem_s64:
        /* <DEDUP_REMOVED lines=66> */
[----:B------:R-:W-:Y:S06]  /*4010*/  RET.REL.NODEC R8 `(contiguous_sum3_u8) ;  /* 0xffffffbc08f87950 */ /* 0x000fec0003c3ffff */
.L_x_23519:
        /* <DEDUP_REMOVED lines=14> */
.L_x_32714:


//--------------------- .text.contiguous_sum22_u8 --------------------------
	.section	.text.contiguous_sum22_u8,"ax",@progbits
	.align	128
        .global         contiguous_sum22_u8
        .type           contiguous_sum22_u8,@function
        .size           contiguous_sum22_u8,(.L_x_33417 - contiguous_sum22_u8)
        .other          contiguous_sum22_u8,@"STO_CUDA_ENTRY STV_DEFAULT"
contiguous_sum22_u8:
.text.contiguous_sum22_u8:
        /* <DEDUP_REMOVED lines=46> */
.L_x_23521:
[----:B------:R-:W-:Y:S05]  /*02e0*/  BSYNC.RECONVERGENT B0 ;  /* 0x0000000000007941 */ /* 0x000fea0003800200 */
.L_x_23520:
[----:B------:R-:W-:Y:S01]  /*02f0*/  BAR.SYNC.DEFER_BLOCKING 0x0 ;  /* 0x0000000000007b1d */ /* 0x000fe20000010000 */
[----:B------:R-:W-:Y:S01]  /*0300*/  UISETP.GE.U32.AND UP0, UPT, UR5, 0x42, UPT ;  /* 0x000000420500788c */ /* 0x000fe2000bf06070 */
[----:B------:R-:W-:-:S08]  /*0310*/  VIADD R2, R0, UR4 ;  /* 0x0000000400027c36 */ /* 0x000fd00008000000 */
[----:B------:R-:W-:Y:S05]  /*0320*/  BRA.U !UP0, `(.L_x_23522) ;  /* 0x0000000108287547 */ /* 0x000fea000b800000 */
.L_x_23523:
        /* <DEDUP_REMOVED lines=10> */
.L_x_23522:
        /* <DEDUP_REMOVED lines=44> */
.L_x_23524:
        /* <DEDUP_REMOVED lines=15> */
.L_x_33417:


//--------------------- .text.contiguous_sum2_u8  --------------------------
	.section	.text.contiguous_sum2_u8,"ax",@progbits
	.align	128
        .global         contiguous_sum2_u8
        .type           contiguous_sum2_u8,@function
        .size           contiguous_sum2_u8,(.L_x_32716 - contiguous_sum2_u8)
        .other          contiguous_sum2_u8,@"STO_CUDA_ENTRY STV_DEFAULT"
contiguous_sum2_u8:
.text.contiguous_sum2_u8:
        /* <DEDUP_REMOVED lines=48> */
.L_x_23553:
        /* <DEDUP_REMOVED lines=32> */
.L_x_23530:
[----:B------:R-:W-:Y:S01]  /*0500*/  MOV R26, R4 ;  /* 0x00000004001a7202 */ /* 0x000fe20000000f00 */
[----:B------:R-:W-:Y:S01]  /*0510*/  IMAD.MOV.U32 R11, RZ, RZ, R3 ;  /* 0x000000ffff0b7224 */ /* 0x000fe200078e0003 */
[----:B------:R-:W-:Y:S01]  /*0520*/  MOV R10, R22 ;  /* 0x00000016000a7202 */ /* 0x000fe20000000f00 */
[----:B------:R-:W-:Y:S01]  /*0530*/  IMAD.MOV.U32 R9, RZ, RZ, R23 ;  /* 0x000000ffff097224 */ /* 0x000fe200078e0017 */
[----:B------:R-:W-:-:S07]  /*0540*/  MOV R8, 0x560 ;  /* 0x0000056000087802 */ /* 0x000fce0000000f00 */
[----:B-1----:R-:W-:Y:S05]  /*0550*/  CALL.REL.NOINC `($__internal_512_$__cuda_sm20_div_s64) ;  /* 0x00000064002c7944 */ /* 0x002fea0003c00000 */
        /* <DEDUP_REMOVED lines=10> */
.L_x_23531:
[----:B------:R-:W-:Y:S05]  /*0600*/  BSYNC.RECONVERGENT B1 ;  /* 0x0000000000017941 */ /* 0x000fea0003800200 */
.L_x_23529:
        /* <DEDUP_REMOVED lines=34> */
.L_x_23533:
[----:B------:R-:W-:Y:S01]  /*0830*/  MOV R26, R18 ;  /* 0x00000012001a7202 */ /* 0x000fe20000000f00 */
[----:B------:R-:W-:Y:S01]  /*0840*/  IMAD.MOV.U32 R11, RZ, RZ, R19 ;  /* 0x000000ffff0b7224 */ /* 0x000fe200078e0013 */
[----:B------:R-:W-:Y:S01]  /*0850*/  MOV R10, R22 ;  /* 0x00000016000a7202 */ /* 0x000fe20000000f00 */
[----:B------:R-:W-:Y:S01]  /*0860*/  IMAD.MOV.U32 R9, RZ, RZ, R23 ;  /* 0x000000ffff097224 */ /* 0x000fe200078e0017 */
[----:B------:R-:W-:-:S07]  /*0870*/  MOV R8, 0x890 ;  /* 0x0000089000087802 */ /* 0x000fce0000000f00 */
[----:B------:R-:W-:Y:S05]  /*0880*/  CALL.REL.NOINC `($__internal_512_$__cuda_sm20_div_s64) ;  /* 0x0000006000607944 */ /* 0x000fea0003c00000 */
        /* <DEDUP_REMOVED lines=8> */
.L_x_23534:
[----:B------:R-:W-:Y:S05]  /*0910*/  BSYNC.RECONVERGENT B1 ;  /* 0x0000000000017941 */ /* 0x000fea0003800200 */
.L_x_23532:
        /* <DEDUP_REMOVED lines=33> */
.L_x_23536:
[----:B------:R-:W-:Y:S01]  /*0b30*/  IMAD.MOV.U32 R26, RZ, RZ, R36 ;  /* 0x000000ffff1a7224 */ /* 0x000fe200078e0024 */
[----:B------:R-:W-:Y:S01]  /*0b40*/  MOV R11, R37 ;  /* 0x00000025000b7202 */ /* 0x000fe20000000f00 */
[----:B------:R-:W-:Y:S01]  /*0b50*/  IMAD.MOV.U32 R10, RZ, RZ, R18 ;  /* 0x000000ffff0a7224 */ /* 0x000fe200078e0012 */
[----:B------:R-:W-:Y:S02]  /*0b60*/  MOV R9, R19 ;  /* 0x0000001300097202 */ /* 0x000fe40000000f00 */
[----:B------:R-:W-:-:S07]  /*0b70*/  MOV R8, 0xb90 ;  /* 0x00000b9000087802 */ /* 0x000fce0000000f00 */
[----:B------:R-:W-:Y:S05]  /*0b80*/  CALL.REL.NOINC `($__internal_512_$__cuda_sm20_div_s64) ;  /* 0x0000005c00a07944 */ /* 0x000fea0003c00000 */
        /* <DEDUP_REMOVED lines=10> */
.L_x_23537:
[----:B------:R-:W-:Y:S05]  /*0c30*/  BSYNC.RECONVERGENT B1 ;  /* 0x0000000000017941 */ /* 0x000fea0003800200 */
.L_x_23535:
        /* <DEDUP_REMOVED lines=35> */
.L_x_23539:
[----:B------:R-:W-:Y:S01]  /*0e70*/  MOV R26, R22 ;  /* 0x00000016001a7202 */ /* 0x000fe20000000f00 */
[----:B------:R-:W-:Y:S01]  /*0e80*/  IMAD.MOV.U32 R11, RZ, RZ, R23 ;  /* 0x000000ffff0b7224 */ /* 0x000fe200078e0017 */
[----:B------:R-:W-:Y:S01]  /*0e90*/  MOV R10, R18 ;  /* 0x00000012000a7202 */ /* 0x000fe20000000f00 */
[----:B------:R-:W-:Y:S01]  /*0ea0*/  IMAD.MOV.U32 R9, RZ, RZ, R19 ;  /* 0x000000ffff097224 */ /* 0x000fe200078e0013 */
[----:B------:R-:W-:-:S07]  /*0eb0*/  MOV R8, 0xed0 ;  /* 0x00000ed000087802 */ /* 0x000fce0000000f00 */
[----:B------:R-:W-:Y:S05]  /*0ec0*/  CALL.REL.NOINC `($__internal_512_$__cuda_sm20_div_s64) ;  /* 0x0000005800d07944 */ /* 0x000fea0003c00000 */
        /* <DEDUP_REMOVED lines=11> */
.L_x_23540:
[----:B------:R-:W-:Y:S05]  /*0f80*/  BSYNC.RECONVERGENT B1 ;  /* 0x0000000000017941 */ /* 0x000fea0003800200 */
.L_x_23538:
        /* <DEDUP_REMOVED lines=36> */
.L_x_23542:
        /* <DEDUP_REMOVED lines=16> */
.L_x_23543:
[----:B------:R-:W-:Y:S05]  /*12d0*/  BSYNC.RECONVERGENT B1 ;  /* 0x0000000000017941 */ /* 0x000fea0003800200 */
.L_x_23541:
        /* <DEDUP_REMOVED lines=35> */
.L_x_23545:
[----:B------:R-:W-:Y:S01]  /*1510*/  MOV R26, R42 ;  /* 0x0000002a001a7202 */ /* 0x000fe20000000f00 */
[----:B------:R-:W-:Y:S01]  /*1520*/  IMAD.MOV.U32 R11, RZ, RZ, R43 ;  /* 0x000000ffff0b7224 */ /* 0x000fe200078e002b */
[----:B------:R-:W-:Y:S01]  /*1530*/  MOV R10, R18 ;  /* 0x00000012000a7202 */ /* 0x000fe20000000f00 */
[----:B------:R-:W-:Y:S01]  /*1540*/  IMAD.MOV.U32 R9, RZ, RZ, R19 ;  /* 0x000000ffff097224 */ /* 0x000fe200078e0013 */
[----:B------:R-:W-:-:S07]  /*1550*/  MOV R8, 0x1570 ;  /* 0x0000157000087802 */ /* 0x000fce0000000f00 */
[----:B------:R-:W-:Y:S05]  /*1560*/  CALL.REL.NOINC `($__internal_512_$__cuda_sm20_div_s64) ;  /* 0x0000005400287944 */ /* 0x000fea0003c00000 */
        /* <DEDUP_REMOVED lines=11> */
.L_x_23546:
[----:B------:R-:W-:Y:S05]  /*1620*/  BSYNC.RECONVERGENT B1 ;  /* 0x0000000000017941 */ /* 0x000fea0003800200 */
.L_x_23544:
        /* <DEDUP_REMOVED lines=35> */
.L_x_23548:
        /* <DEDUP_REMOVED lines=17> */
.L_x_23549:
[----:B------:R-:W-:Y:S05]  /*1970*/  BSYNC.RECONVERGENT B1 ;  /* 0x0000000000017941 */ /* 0x000fea0003800200 */
.L_x_23547:
        /* <DEDUP_REMOVED lines=35> */
.L_x_23551:
[----:B------:R-:W-:Y:S01]  /*1bb0*/  MOV R26, R18 ;  /* 0x00000012001a7202 */ /* 0x000fe20000000f00 */
[----:B------:R-:W-:Y:S01]  /*1bc0*/  IMAD.MOV.U32 R11, RZ, RZ, R19 ;  /* 0x000000ffff0b7224 */ /* 0x000fe200078e0013 */
[----:B------:R-:W-:Y:S01]  /*1bd0*/  MOV R10, R20 ;  /* 0x00000014000a7202 */ /* 0x000fe20000000f00 */
[----:B------:R-:W-:Y:S01]  /*1be0*/  IMAD.MOV.U32 R9, RZ, RZ, R21 ;  /* 0x000000ffff097224 */ /* 0x000fe200078e0015 */
[----:B------:R-:W-:-:S07]  /*1bf0*/  MOV R8, 0x1c10 ;  /* 0x00001c1000087802 */ /* 0x000fce0000000f00 */
[----:B------:R-:W-:Y:S05]  /*1c00*/  CALL.REL.NOINC `($__internal_512_$__cuda_sm20_div_s64) ;  /* 0x0000004c00807944 */ /* 0x000fea0003c00000 */
        /* <DEDUP_REMOVED lines=11> */
.L_x_23552:
[----:B------:R-:W-:Y:S05]  /*1cc0*/  BSYNC.RECONVERGENT B1 ;  /* 0x0000000000017941 */ /* 0x000fea0003800200 */
.L_x_23550:
        /* <DEDUP_REMOVED lines=9> */
.L_x_23528:
        /* <DEDUP_REMOVED lines=35> */
.L_x_23556:
[----:B------:R-:W-:Y:S01]  /*1f90*/  MOV R26, R4 ;  /* 0x00000004001a7202 */ /* 0x000fe20000000f00 */
[----:B------:R-:W-:Y:S01]  /*1fa0*/  IMAD.MOV.U32 R11, RZ, RZ, R3 ;  /* 0x000000ffff0b7224 */ /* 0x000fe200078e0003 */
[----:B------:R-:W-:Y:S01]  /*1fb0*/  MOV R10, R6 ;  /* 0x00000006000a7202 */ /* 0x000fe20000000f00 */
[----:B------:R-:W-:Y:S01]  /*1fc0*/  IMAD.MOV.U32 R9, RZ, RZ, R7 ;  /* 0x000000ffff097224 */ /* 0x000fe200078e0007 */
[----:B------:R-:W-:-:S07]  /*1fd0*/  MOV R8, 0x1ff0 ;  /* 0x00001ff000087802 */ /* 0x000fce0000000f00 */
[----:B------:R-:W-:Y:S05]  /*1fe0*/  CALL.REL.NOINC `($__internal_512_$__cuda_sm20_div_s64) ;  /* 0x0000004800887944 */ /* 0x000fea0003c00000 */
        /* <DEDUP_REMOVED lines=10> */
.L_x_23557:
[----:B------:R-:W-:Y:S05]  /*2090*/  BSYNC.RECONVERGENT B1 ;  /* 0x0000000000017941 */ /* 0x000fea0003800200 */
.L_x_23555:
        /* <DEDUP_REMOVED lines=34> */
.L_x_23559:
        /* <DEDUP_REMOVED lines=14> */
.L_x_23560:
[----:B------:R-:W-:Y:S05]  /*23a0*/  BSYNC.RECONVERGENT B1 ;  /* 0x0000000000017941 */ /* 0x000fea0003800200 */
.L_x_23558:
        /* <DEDUP_REMOVED lines=35> */
.L_x_23562:
        /* <DEDUP_REMOVED lines=17> */
.L_x_23563:
[----:B------:R-:W-:Y:S05]  /*26f0*/  BSYNC.RECONVERGENT B1 ;  /* 0x0000000000017941 */ /* 0x000fea0003800200 */
.L_x_23561:
        /* <DEDUP_REMOVED lines=35> */
.L_x_23565:
        /* <DEDUP_REMOVED lines=16> */
.L_x_23566:
[----:B------:R-:W-:Y:S05]  /*2a30*/  BSYNC.RECONVERGENT B1 ;  /* 0x0000000000017941 */ /* 0x000fea0003800200 */
.L_x_23564:
[----:B------:R-:W-:Y:S01]  /*2a40*/  MOV R6, R20 ;  /* 0x0000001400067202 */ /* 0x000fe20000000f00 */
[----:B------:R-:W-:Y:S02]  /*2a50*/  IMAD R9, R9, R22, RZ ;  /* 0x0000001609097224 */ /* 0x000fe400078e02ff */
[----:B------:R-:W-:Y:S02]  /*2a60*/  VIADD R5, R5, 0xfffffffe ;  /* 0xfffffffe05057836 */ /* 0x000fe40000000000 */
[----:B------:R-:W-:-:S04]  /*2a70*/  IMAD.WIDE.U32 R20, R22, R8, R6 ;  /* 0x0000000816147225 */ /* 0x000fc800078e0006 */
[----:B------:R-:W-:-:S05]  /*2a80*/  IMAD R9, R23, R8, R9 ;  /* 0x0000000817097224 */ /* 0x000fca00078e0209 */
[----:B------:R-:W-:-:S07]  /*2a90*/  IADD3 R21, PT, PT, R21, R9, RZ ;  /* 0x0000000915157210 */ /* 0x000fce0007ffe0ff */
.L_x_23554:
        /* <DEDUP_REMOVED lines=31> */
.L_x_23568:
[----:B------:R-:W-:Y:S01]  /*2c90*/  IMAD.MOV.U32 R23, RZ, RZ, R3 ;  /* 0x000000ffff177224 */ /* 0x000fe200078e0003 */
[----:B------:R-:W-:Y:S01]  /*2ca0*/  MOV R22, R6 ;  /* 0x0000000600167202 */ /* 0x000fe20000000f00 */
[----:B------:R-:W-:Y:S01]  /*2cb0*/  IMAD.MOV.U32 R3, RZ, RZ, R7 ;  /* 0x000000ffff037224 */ /* 0x000fe200078e0007 */
[----:B------:R-:W-:-:S07]  /*2cc0*/  MOV R24, 0x2ce0 ;  /* 0x00002ce000187802 */ /* 0x000fce0000000f00 */
[----:B------:R-:W-:Y:S05]  /*2cd0*/  CALL.REL.NOINC `($__internal_513_$__cuda_sm20_rem_s64) ;  /* 0x0000004000987944 */ /* 0x000fea0003c00000 */
[----:B------:R-:W-:-:S07]  /*2ce0*/  MOV R8, R4 ;  /* 0x0000000400087202 */ /* 0x000fce0000000f00 */
.L_x_23569:
[----:B------:R-:W-:Y:S05]  /*2cf0*/  BSYNC.RECONVERGENT B1 ;  /* 0x0000000000017941 */ /* 0x000fea0003800200 */
.L_x_23567:
        /* <DEDUP_REMOVED lines=30> */
.L_x_23571:
[----:B------:R-:W-:Y:S01]  /*2ee0*/  IMAD.MOV.U32 R22, RZ, RZ, R6 ;  /* 0x000000ffff167224 */ /* 0x000fe200078e0006 */
[----:B------:R-:W-:Y:S01]  /*2ef0*/  MOV R3, R7 ;  /* 0x0000000700037202 */ /* 0x000fe20000000f00 */
[----:B------:R-:W-:Y:S01]  /*2f00*/  IMAD.MOV.U32 R4, RZ, RZ, R18 ;  /* 0x000000ffff047224 */ /* 0x000fe200078e0012 */
[----:B------:R-:W-:Y:S02]  /*2f10*/  MOV R23, R19 ;  /* 0x0000001300177202 */ /* 0x000fe40000000f00 */
[----:B------:R-:W-:-:S07]  /*2f20*/  MOV R24, 0x2f40 ;  /* 0x00002f4000187802 */ /* 0x000fce0000000f00 */
[----:B------:R-:W-:Y:S05]  /*2f30*/  CALL.REL.NOINC `($__internal_513_$__cuda_sm20_rem_s64) ;  /* 0x0000004000007944 */ /* 0x000fea0003c00000 */
[----:B------:R-:W-:-:S07]  /*2f40*/  IMAD.MOV.U32 R5, RZ, RZ, R9 ;  /* 0x000000ffff057224 */ /* 0x000fce00078e0009 */
.L_x_23572:
[----:B------:R-:W-:Y:S05]  /*2f50*/  BSYNC.RECONVERGENT B1 ;  /* 0x0000000000017941 */ /* 0x000fea0003800200 */
.L_x_23570:
[----:B------:R-:W-:Y:S02]  /*2f60*/  IMAD R3, R5, R14, RZ ;  /* 0x0000000e05037224 */ /* 0x000fe400078e02ff */
[----:B------:R-:W-:-:S04]  /*2f70*/  IMAD.WIDE.U32 R20, R14, R4, R20 ;  /* 0x000000040e147225 */ /* 0x000fc800078e0014 */
[----:B------:R-:W-:-:S05]  /*2f80*/  IMAD R3, R15, R4, R3 ;  /* 0x000000040f037224 */ /* 0x000fca00078e0203 */
[----:B------:R-:W-:-:S07]  /*2f90*/  IADD3 R21, PT, PT, R21, R3, RZ ;  /* 0x0000000315157210 */ /* 0x000fce0007ffe0ff */
.L_x_23527:
        /* <DEDUP_REMOVED lines=10> */
.L_x_23526:
        /* <DEDUP_REMOVED lines=20> */
.L_x_23600:
        /* <DEDUP_REMOVED lines=31> */
.L_x_23577:
[----:B------:R-:W-:Y:S01]  /*3370*/  MOV R26, R4 ;  /* 0x00000004001a7202 */ /* 0x000fe20000000f00 */
[----:B------:R-:W-:Y:S01]  /*3380*/  IMAD.MOV.U32 R11, RZ, RZ, R5 ;  /* 0x000000ffff0b7224 */ /* 0x000fe200078e0005 */
[----:B------:R-:W-:Y:S01]  /*3390*/  MOV R10, R36 ;  /* 0x00000024000a7202 */ /* 0x000fe20000000f00 */
[----:B------:R-:W-:Y:S01]  /*33a0*/  IMAD.MOV.U32 R9, RZ, RZ, R37 ;  /* 0x000000ffff097224 */ /* 0x000fe200078e0025 */
[----:B------:R-:W-:-:S07]  /*33b0*/  MOV R8, 0x33d0 ;  /* 0x000033d000087802 */ /* 0x000fce0000000f00 */
[----:B-123--:R-:W-:Y:S05]  /*33c0*/  CALL.REL.NOINC `($__internal_512_$__cuda_sm20_div_s64) ;  /* 0x0000003400907944 */ /* 0x00efea0003c00000 */
        /* <DEDUP_REMOVED lines=8> */
.L_x_23578:
[----:B------:R-:W-:Y:S05]  /*3450*/  BSYNC.RECONVERGENT B1 ;  /* 0x0000000000017941 */ /* 0x000fea0003800200 */
.L_x_23576:
        /* <DEDUP_REMOVED lines=37> */
.L_x_23580:
[----:B------:R-:W-:Y:S01]  /*36b0*/  IMAD.MOV.U32 R26, RZ, RZ, R36 ;  /* 0x000000ffff1a7224 */ /* 0x000fe200078e0024 */
[----:B------:R-:W-:Y:S01]  /*36c0*/  MOV R11, R37 ;  /* 0x00000025000b7202 */ /* 0x000fe20000000f00 */
[----:B------:R-:W-:Y:S01]  /*36d0*/  IMAD.MOV.U32 R10, RZ, RZ, R38 ;  /* 0x000000ffff0a7224 */ /* 0x000fe200078e0026 */
[----:B------:R-:W-:Y:S02]  /*36e0*/  MOV R9, R39 ;  /* 0x0000002700097202 */ /* 0x000fe40000000f00 */
[----:B------:R-:W-:-:S07]  /*36f0*/  MOV R8, 0x3710 ;  /* 0x0000371000087802 */ /* 0x000fce0000000f00 */
[----:B-1----:R-:W-:Y:S05]  /*3700*/  CALL.REL.NOINC `($__internal_512_$__cuda_sm20_div_s64) ;  /* 0x0000003000c07944 */ /* 0x002fea0003c00000 */
        /* <DEDUP_REMOVED lines=10> */
.L_x_23581:
[----:B------:R-:W-:Y:S05]  /*37b0*/  BSYNC.RECONVERGENT B1 ;  /* 0x0000000000017941 */ /* 0x000fea0003800200 */
.L_x_23579:
        /* <DEDUP_REMOVED lines=38> */
.L_x_23583:
        /* <DEDUP_REMOVED lines=17> */
.L_x_23584:
[----:B------:R-:W-:Y:S05]  /*3b30*/  BSYNC.RECONVERGENT B1 ;  /* 0x0000000000017941 */ /* 0x000fea0003800200 */
.L_x_23582:
        /* <DEDUP_REMOVED lines=38> */
.L_x_23586:
[----:B------:R-:W-:Y:S01]  /*3da0*/  MOV R26, R36 ;  /* 0x00000024001a7202 */ /* 0x000fe20000000f00 */
[----:B------:R-:W-:Y:S01]  /*3db0*/  IMAD.MOV.U32 R11, RZ, RZ, R37 ;  /* 0x000000ffff0b7224 */ /* 0x000fe200078e0025 */
[----:B------:R-:W-:Y:S01]  /*3dc0*/  MOV R10, R38 ;  /* 0x00000026000a7202 */ /* 0x000fe20000000f00 */
[----:B------:R-:W-:Y:S01]  /*3dd0*/  IMAD.MOV.U32 R9, RZ, RZ, R39 ;  /* 0x000000ffff097224 */ /* 0x000fe200078e0027 */
[----:B------:R-:W-:-:S07]  /*3de0*/  MOV R8, 0x3e00 ;  /* 0x00003e0000087802 */ /* 0x000fce0000000f00 */
[----:B-1----:R-:W-:Y:S05]  /*3df0*/  CALL.REL.NOINC `($__internal_512_$__cuda_sm20_div_s64) ;  /* 0x0000002c00047944 */ /* 0x002fea0003c00000 */
        /* <DEDUP_REMOVED lines=11> */
.L_x_23587:
[----:B------:R-:W-:Y:S05]  /*3eb0*/  BSYNC.RECONVERGENT B1 ;  /* 0x0000000000017941 */ /* 0x000fea0003800200 */
.L_x_23585:
        /* <DEDUP_REMOVED lines=38> */
.L_x_23589:
        /* <DEDUP_REMOVED lines=17> */
.L_x_23590:
[----:B------:R-:W-:Y:S05]  /*4230*/  BSYNC.RECONVERGENT B1 ;  /* 0x0000000000017941 */ /* 0x000fea0003800200 */
.L_x_23588:
        /* <DEDUP_REMOVED lines=38> */
.L_x_23592:
        /* <DEDUP_REMOVED lines=17> */
.L_x_23593:
[----:B------:R-:W-:Y:S05]  /*45b0*/  BSYNC.RECONVERGENT B1 ;  /* 0x0000000000017941 */ /* 0x000fea0003800200 */
.L_x_23591:
        /* <DEDUP_REMOVED lines=38> */
.L_x_23595:
        /* <DEDUP_REMOVED lines=17> */
.L_x_23596:
[----:B------:R-:W-:Y:S05]  /*4930*/  BSYNC.RECONVERGENT B1 ;  /* 0x0000000000017941 */ /* 0x000fea0003800200 */
.L_x_23594:
        /* <DEDUP_REMOVED lines=36> */
.L_x_23598:
        /* <DEDUP_REMOVED lines=17> */
.L_x_23599:
[----:B------:R-:W-:Y:S05]  /*4c90*/  BSYNC.RECONVERGENT B1 ;  /* 0x0000000000017941 */ /* 0x000fea0003800200 */
.L_x_23597:
        /* <DEDUP_REMOVED lines=14> */
.L_x_23575:
        /* <DEDUP_REMOVED lines=36> */
.L_x_23603:
[----:B------:R-:W-:Y:S01]  /*4fc0*/  MOV R26, R4 ;  /* 0x00000004001a7202 */ /* 0x000fe20000000f00 */
[----:B------:R-:W-:Y:S01]  /*4fd0*/  IMAD.MOV.U32 R11, RZ, RZ, R5 ;  /* 0x000000ffff0b7224 */ /* 0x000fe200078e0005 */
[----:B------:R-:W-:Y:S02]  /*4fe0*/  MOV R10, R16 ;  /* 0x00000010000a7202 */ /* 0x000fe40000000f00 */
[----:B------:R-:W-:Y:S02]  /*4ff0*/  MOV R9, R17 ;  /* 0x0000001100097202 */ /* 0x000fe40000000f00 */
[----:B------:R-:W-:-:S07]  /*5000*/  MOV R8, 0x5020 ;  /* 0x0000502000087802 */ /* 0x000fce0000000f00 */
[----:B------:R-:W-:Y:S05]  /*5010*/  CALL.REL.NOINC `($__internal_512_$__cuda_sm20_div_s64) ;  /* 0x00000018007c7944 */ /* 0x000fea0003c00000 */
        /* <DEDUP_REMOVED lines=9> */
.L_x_23604:
[----:B------:R-:W-:Y:S05]  /*50b0*/  BSYNC.RECONVERGENT B1 ;  /* 0x0000000000017941 */ /* 0x000fea0003800200 */
.L_x_23602:
        /* <DEDUP_REMOVED lines=39> */
.L_x_23606:
        /* <DEDUP_REMOVED lines=17> */
.L_x_23607:
[----:B------:R-:W-:Y:S05]  /*5440*/  BSYNC.RECONVERGENT B1 ;  /* 0x0000000000017941 */ /* 0x000fea0003800200 */
.L_x_23605:
        /* <DEDUP_REMOVED lines=39> */
.L_x_23609:
        /* <DEDUP_REMOVED lines=17> */
.L_x_23610:
[----:B------:R-:W-:Y:S05]  /*57d0*/  BSYNC.RECONVERGENT B1 ;  /* 0x0000000000017941 */ /* 0x000fea0003800200 */
.L_x_23608:
        /* <DEDUP_REMOVED lines=40> */
.L_x_23612:
        /* <DEDUP_REMOVED lines=17> */
.L_x_23613:
[----:B------:R-:W-:Y:S05]  /*5b70*/  BSYNC.RECONVERGENT B1 ;  /* 0x0000000000017941 */ /* 0x000fea0003800200 */
.L_x_23611:
        /* <DEDUP_REMOVED lines=10> */
.L_x_23601:
        /* <DEDUP_REMOVED lines=34> */
.L_x_23616:
[----:B------:R-:W-:Y:S01]  /*5e40*/  IMAD.MOV.U32 R26, RZ, RZ, R4 ;  /* 0x000000ffff1a7224 */ /* 0x000fe200078e0004 */
[----:B------:R-:W-:Y:S01]  /*5e50*/  MOV R11, R5 ;  /* 0x00000005000b7202 */ /* 0x000fe20000000f00 */
[----:B------:R-:W-:Y:S01]  /*5e60*/  IMAD.MOV.U32 R9, RZ, RZ, R17 ;  /* 0x000000ffff097224 */ /* 0x000fe200078e0011 */
[----:B------:R-:W-:Y:S02]  /*5e70*/  MOV R10, R16 ;  /* 0x00000010000a7202 */ /* 0x000fe40000000f00 */
[----:B------:R-:W-:-:S07]  /*5e80*/  MOV R8, 0x5ea0 ;  /* 0x00005ea000087802 */ /* 0x000fce0000000f00 */
[----:B------:R-:W-:Y:S05]  /*5e90*/  CALL.REL.NOINC `($__internal_512_$__cuda_sm20_div_s64) ;  /* 0x0000000800dc7944 */ /* 0x000fea0003c00000 */
        /* <DEDUP_REMOVED lines=9> */
.L_x_23617:
[----:B------:R-:W-:Y:S05]  /*5f30*/  BSYNC.RECONVERGENT B1 ;  /* 0x0000000000017941 */ /* 0x000fea0003800200 */
.L_x_23615:
        /* <DEDUP_REMOVED lines=39> */
.L_x_23619:
        /* <DEDUP_REMOVED lines=17> */
.L_x_23620:
[----:B------:R-:W-:Y:S05]  /*62c0*/  BSYNC.RECONVERGENT B1 ;  /* 0x0000000000017941 */ /* 0x000fea0003800200 */
.L_x_23618:
        /* <DEDUP_REMOVED lines=10> */
.L_x_23614:
        /* <DEDUP_REMOVED lines=30> */
.L_x_23622:
[----:B------:R-:W-:Y:S01]  /*6550*/  IMAD.MOV.U32 R3, RZ, RZ, R23 ;  /* 0x000000ffff037224 */ /* 0x000fe200078e0017 */
[----:B------:R-:W-:Y:S02]  /*6560*/  MOV R23, R5 ;  /* 0x0000000500177202 */ /* 0x000fe40000000f00 */
[----:B------:R-:W-:-:S07]  /*6570*/  MOV R24, 0x6590 ;  /* 0x0000659000187802 */ /* 0x000fce0000000f00 */
[----:B------:R-:W-:Y:S05]  /*6580*/  CALL.REL.NOINC `($__internal_513_$__cuda_sm20_rem_s64) ;  /* 0x00000008006c7944 */ /* 0x000fea0003c00000 */
[----:B------:R-:W-:-:S07]  /*6590*/  MOV R5, R9 ;  /* 0x0000000900057202 */ /* 0x000fce0000000f00 */
.L_x_23623:
[----:B------:R-:W-:Y:S05]  /*65a0*/  BSYNC.RECONVERGENT B1 ;  /* 0x0000000000017941 */ /* 0x000fea0003800200 */
.L_x_23621:
        /* <DEDUP_REMOVED lines=8> */
.L_x_23574:
[----:B------:R-:W-:-:S06]  /*6630*/  MOV R13, R7 ;  /* 0x00000007000d7202 */ /* 0x000fcc0000000f00 */
[----:B------:R-:W2:Y:S04]  /*6640*/  LDG.E.U8 R13, desc[UR12][R12.64] ;  /* 0x0000000c0c0d7981 */ /* 0x000ea8000c1e1100 */
[----:B--2---:R0:W-:Y:S02]  /*6650*/  STS.U8 [R0+UR4], R13 ;  /* 0x0000000d00007988 */ /* 0x0041e40008000004 */
.L_x_23573:
[----:B------:R-:W-:Y:S05]  /*6660*/  BSYNC.RECONVERGENT B0 ;  /* 0x0000000000007941 */ /* 0x000fea0003800200 */
.L_x_23525:
[----:B------:R-:W-:Y:S01]  /*6670*/  BAR.SYNC.DEFER_BLOCKING 0x0 ;  /* 0x0000000000007b1d */ /* 0x000fe20000010000 */
[----:B------:R-:W-:Y:S01]  /*6680*/  UISETP.GE.U32.AND UP0, UPT, UR5, 0x42, UPT ;  /* 0x000000420500788c */ /* 0x000fe2000bf06070 */
[----:B------:R-:W-:-:S08]  /*6690*/  ISETP.GT.U32.AND P1, PT, R0, 0x1f, PT ;  /* 0x0000001f0000780c */ /* 0x000fd00003f24070 */
[----:B------:R-:W-:Y:S05]  /*66a0*/  BRA.U !UP0, `(.L_x_23624) ;  /* 0x0000000108287547 */ /* 0x000fea000b800000 */
.L_x_23625:
        /* <DEDUP_REMOVED lines=10> */
.L_x_23624:
        /* <DEDUP_REMOVED lines=44> */
        .weak           $__internal_512_$__cuda_sm20_div_s64
        .type           $__internal_512_$__cuda_sm20_div_s64,@function
        .size           $__internal_512_$__cuda_sm20_div_s64,($__internal_513_$__cuda_sm20_rem_s64 - $__internal_512_$__cuda_sm20_div_s64)
$__internal_512_$__cuda_sm20_div_s64:
        /* <DEDUP_REMOVED lines=82> */
[----:B------:R-:W-:Y:S06]  /*6f30*/  RET.REL.NODEC R8 `(contiguous_sum2_u8) ;  /* 0xffffff9008307950 */ /* 0x000fec0003c3ffff */
        .weak           $__internal_513_$__cuda_sm20_rem_s64
        .type           $__internal_513_$__cuda_sm20_rem_s64,@function
        .size           $__internal_513_$__cuda_sm20_rem_s64,(.L_x_32716 - $__internal_513_$__cuda_sm20_rem_s64)
$__internal_513_$__cuda_sm20_rem_s64:
        /* <DEDUP_REMOVED lines=76> */
[----:B------:R-:W-:Y:S06]  /*7400*/  RET.REL.NODEC R24 `(contiguous_sum2_u8) ;  /* 0xffffff8818fc7950 */ /* 0x000fec0003c3ffff */
.L_x_23626:
        /* <DEDUP_REMOVED lines=15> */
.L_x_32716:


//--------------------- .text.uncontiguous_sum_u8 --------------------------
	.section	.text.uncontiguous_sum_u8,"ax",@progbits
	.align	128
        .global         uncontiguous_sum_u8
        .type           uncontiguous_sum_u8,@function
        .size           uncontiguous_sum_u8,(.L_x_32718 - uncontiguous_sum_u8)
        .other          uncontiguous_sum_u8,@"STO_CUDA_ENTRY STV_DEFAULT"
uncontiguous_sum_u8:
.text.uncontiguous_sum_u8:
        /* <DEDUP_REMOVED lines=38> */
.L_x_23655:
        /* <DEDUP_REMOVED lines=32> */
.L_x_23632:
[----:B------:R-:W-:Y:S01]  /*0460*/  IMAD.MOV.U32 R26, RZ, RZ, R4 ;  /* 0x000000ffff1a7224 */ /* 0x000fe200078e0004 */
[----:B------:R-:W-:Y:S01]  /*0470*/  MOV R11, R5 ;  /* 0x00000005000b7202 */ /* 0x000fe20000000f00 */
[----:B------:R-:W-:Y:S01]  /*0480*/  IMAD.MOV.U32 R10, RZ, RZ, R36 ;  /* 0x000000ffff0a7224 */ /* 0x000fe200078e0024 */
[----:B------:R-:W-:Y:S02]  /*0490*/  MOV R9, R37 ;  /* 0x0000002500097202 */ /* 0x000fe40000000f00 */
[----:B------:R-:W-:-:S07]  /*04a0*/  MOV R8, 0x4c0 ;  /* 0x000004c000087802 */ /* 0x000fce0000000f00 */
[----:B-1----:R-:W-:Y:S05]  /*04b0*/  CALL.REL.NOINC `($__internal_514_$__cuda_sm20_div_s64) ;  /* 0x00000064002c7944 */ /* 0x002fea0003c00000 */
        /* <DEDUP_REMOVED lines=9> */
.L_x_23633:
[----:B------:R-:W-:Y:S05]  /*0550*/  BSYNC.RECONVERGENT B1 ;  /* 0x0000000000017941 */ /* 0x000fea0003800200 */
.L_x_23631:
        /* <DEDUP_REMOVED lines=33> */
.L_x_23635:
[----:B------:R-:W-:Y:S01]  /*0770*/  IMAD.MOV.U32 R26, RZ, RZ, R18 ;  /* 0x000000ffff1a7224 */ /* 0x000fe200078e0012 */
[----:B------:R-:W-:Y:S01]  /*0780*/  MOV R11, R19 ;  /* 0x00000013000b7202 */ /* 0x000fe20000000f00 */
[----:B------:R-:W-:Y:S01]  /*0790*/  IMAD.MOV.U32 R10, RZ, RZ, R36 ;  /* 0x000000ffff0a7224 */ /* 0x000fe200078e0024 */
[----:B------:R-:W-:Y:S02]  /*07a0*/  MOV R9, R37 ;  /* 0x0000002500097202 */ /* 0x000fe40000000f00 */
[----:B------:R-:W-:-:S07]  /*07b0*/  MOV R8, 0x7d0 ;  /* 0x000007d000087802 */ /* 0x000fce0000000f00 */
[----:B------:R-:W-:Y:S05]  /*07c0*/  CALL.REL.NOINC `($__internal_514_$__cuda_sm20_div_s64) ;  /* 0x0000006000687944 */ /* 0x000fea0003c00000 */
        /* <DEDUP_REMOVED lines=9> */
.L_x_23636:
[----:B------:R-:W-:Y:S05]  /*0860*/  BSYNC.RECONVERGENT B1 ;  /* 0x0000000000017941 */ /* 0x000fea0003800200 */
.L_x_23634:
        /* <DEDUP_REMOVED lines=34> */
.L_x_23638:
[----:B------:R-:W-:Y:S01]  /*0a90*/  MOV R26, R22 ;  /* 0x00000016001a7202 */ /* 0x000fe20000000f00 */
[----:B------:R-:W-:Y:S01]  /*0aa0*/  IMAD.MOV.U32 R11, RZ, RZ, R23 ;  /* 0x000000ffff0b7224 */ /* 0x000fe200078e0017 */
[----:B------:R-:W-:Y:S01]  /*0ab0*/  MOV R10, R40 ;  /* 0x00000028000a7202 */ /* 0x000fe20000000f00 */
[----:B------:R-:W-:Y:S01]  /*0ac0*/  IMAD.MOV.U32 R9, RZ, RZ, R41 ;  /* 0x000000ffff097224 */ /* 0x000fe200078e0029 */
[----:B------:R-:W-:-:S07]  /*0ad0*/  MOV R8, 0xaf0 ;  /* 0x00000af000087802 */ /* 0x000fce0000000f00 */
[----:B------:R-:W-:Y:S05]  /*0ae0*/  CALL.REL.NOINC `($__internal_514_$__cuda_sm20_div_s64) ;  /* 0x0000005c00a07944 */ /* 0x000fea0003c00000 */
        /* <DEDUP_REMOVED lines=10> */
.L_x_23639:
[----:B------:R-:W-:Y:S05]  /*0b90*/  BSYNC.RECONVERGENT B1 ;  /* 0x0000000000017941 */ /* 0x000fea0003800200 */
.L_x_23637:
        /* <DEDUP_REMOVED lines=35> */
.L_x_23641:
[----:B------:R-:W-:Y:S01]  /*0dd0*/  IMAD.MOV.U32 R26, RZ, RZ, R42 ;  /* 0x000000ffff1a7224 */ /* 0x000fe200078e002a */
[----:B------:R-:W-:Y:S01]  /*0de0*/  MOV R11, R43 ;  /* 0x0000002b000b7202 */ /* 0x000fe20000000f00 */
[----:B------:R-:W-:Y:S01]  /*0df0*/  IMAD.MOV.U32 R10, RZ, RZ, R40 ;  /* 0x000000ffff0a7224 */ /* 0x000fe200078e0028 */
[----:B------:R-:W-:Y:S02]  /*0e00*/  MOV R9, R41 ;  /* 0x0000002900097202 */ /* 0x000fe40000000f00 */
[----:B------:R-:W-:-:S07]  /*0e10*/  MOV R8, 0xe30 ;  /* 0x00000e3000087802 */ /* 0x000fce0000000f00 */
[----:B------:R-:W-:Y:S05]  /*0e20*/  CALL.REL.NOINC `($__internal_514_$__cuda_sm20_div_s64) ;  /* 0x0000005800d07944 */ /* 0x000fea0003c00000 */
        /* <DEDUP_REMOVED lines=11> */
.L_x_23642:
[----:B------:R-:W-:Y:S05]  /*0ee0*/  BSYNC.RECONVERGENT B1 ;  /* 0x0000000000017941 */ /* 0x000fea0003800200 */
.L_x_23640:
        /* <DEDUP_REMOVED lines=36> */
.L_x_23644:
        /* <DEDUP_REMOVED lines=16> */
.L_x_23645:
[----:B------:R-:W-:Y:S05]  /*1230*/  BSYNC.RECONVERGENT B1 ;  /* 0x0000000000017941 */ /* 0x000fea0003800200 */
.L_x_23643:
        /* <DEDUP_REMOVED lines=34> */
.L_x_23647:
[----:B------:R-:W-:Y:S01]  /*1460*/  MOV R26, R40 ;  /* 0x00000028001a7202 */ /* 0x000fe20000000f00 */
[----:B------:R-:W-:Y:S01]  /*1470*/  IMAD.MOV.U32 R11, RZ, RZ, R41 ;  /* 0x000000ffff0b7224 */ /* 0x000fe200078e0029 */
[----:B------:R-:W-:Y:S01]  /*1480*/  MOV R10, R20 ;  /* 0x00000014000a7202 */ /* 0x000fe20000000f00 */
[----:B------:R-:W-:Y:S01]  /*1490*/  IMAD.MOV.U32 R9, RZ, RZ, R21 ;  /* 0x000000ffff097224 */ /* 0x000fe200078e0015 */
[----:B------:R-:W-:-:S07]  /*14a0*/  MOV R8, 0x14c0 ;  /* 0x000014c000087802 */ /* 0x000fce0000000f00 */
[----:B------:R-:W-:Y:S05]  /*14b0*/  CALL.REL.NOINC `($__internal_514_$__cuda_sm20_div_s64) ;  /* 0x00000054002c7944 */ /* 0x000fea0003c00000 */
        /* <DEDUP_REMOVED lines=11> */
.L_x_23648:
[----:B------:R-:W-:Y:S05]  /*1570*/  BSYNC.RECONVERGENT B1 ;  /* 0x0000000000017941 */ /* 0x000fea0003800200 */
.L_x_23646:
        /* <DEDUP_REMOVED lines=34> */
.L_x_23650:
[----:B------:R-:W-:Y:S01]  /*17a0*/  IMAD.MOV.U32 R26, RZ, RZ, R36 ;  /* 0x000000ffff1a7224 */ /* 0x000fe200078e0024 */
[----:B------:R-:W-:Y:S01]  /*17b0*/  MOV R11, R37 ;  /* 0x00000025000b7202 */ /* 0x000fe20000000f00 */
[----:B------:R-:W-:Y:S01]  /*17c0*/  IMAD.MOV.U32 R10, RZ, RZ, R20 ;  /* 0x000000ffff0a7224 */ /* 0x000fe200078e0014 */
[----:B------:R-:W-:Y:S02]  /*17d0*/  MOV R9, R21 ;  /* 0x0000001500097202 */ /* 0x000fe40000000f00 */
[----:B------:R-:W-:-:S07]  /*17e0*/  MOV R8, 0x1800 ;  /* 0x0000180000087802 */ /* 0x000fce0000000f00 */
[----:B------:R-:W-:Y:S05]  /*17f0*/  CALL.REL.NOINC `($__internal_514_$__cuda_sm20_div_s64) ;  /* 0x00000050005c7944 */ /* 0x000fea0003c00000 */
        /* <DEDUP_REMOVED lines=11> */
.L_x_23651:
[----:B------:R-:W-:Y:S05]  /*18b0*/  BSYNC.RECONVERGENT B1 ;  /* 0x0000000000017941 */ /* 0x000fea0003800200 */
.L_x_23649:
        /* <DEDUP_REMOVED lines=35> */
.L_x_23653:
[----:B------:R-:W-:Y:S01]  /*1af0*/  IMAD.MOV.U32 R26, RZ, RZ, R18 ;  /* 0x000000ffff1a7224 */ /* 0x000fe200078e0012 */
[----:B------:R-:W-:Y:S01]  /*1b00*/  MOV R11, R19 ;  /* 0x00000013000b7202 */ /* 0x000fe20000000f00 */
[----:B------:R-:W-:Y:S01]  /*1b10*/  IMAD.MOV.U32 R10, RZ, RZ, R20 ;  /* 0x000000ffff0a7224 */ /* 0x000fe200078e0014 */
[----:B------:R-:W-:Y:S02]  /*1b20*/  MOV R9, R21 ;  /* 0x0000001500097202 */ /* 0x000fe40000000f00 */
[----:B------:R-:W-:-:S07]  /*1b30*/  MOV R8, 0x1b50 ;  /* 0x00001b5000087802 */ /* 0x000fce0000000f00 */
[----:B------:R-:W-:Y:S05]  /*1b40*/  CALL.REL.NOINC `($__internal_514_$__cuda_sm20_div_s64) ;  /* 0x0000004c00887944 */ /* 0x000fea0003c00000 */
        /* <DEDUP_REMOVED lines=11> */
.L_x_23654:
[----:B------:R-:W-:Y:S05]  /*1c00*/  BSYNC.RECONVERGENT B1 ;  /* 0x0000000000017941 */ /* 0x000fea0003800200 */
.L_x_23652:
        /* <DEDUP_REMOVED lines=9> */
.L_x_23630:
        /* <DEDUP_REMOVED lines=36> */
.L_x_23658:
[----:B------:R-:W-:Y:S01]  /*1ee0*/  MOV R26, R4 ;  /* 0x00000004001a7202 */ /* 0x000fe20000000f00 */
[----:B------:R-:W-:Y:S01]  /*1ef0*/  IMAD.MOV.U32 R11, RZ, RZ, R5 ;  /* 0x000000ffff0b7224 */ /* 0x000fe200078e0005 */
[----:B------:R-:W-:Y:S01]  /*1f00*/  MOV R10, R6 ;  /* 0x00000006000a7202 */ /* 0x000fe20000000f00 */
[----:B------:R-:W-:Y:S01]  /*1f10*/  IMAD.MOV.U32 R9, RZ, RZ, R7 ;  /* 0x000000ffff097224 */ /* 0x000fe200078e0007 */
[----:B------:R-:W-:-:S07]  /*1f20*/  MOV R8, 0x1f40 ;  /* 0x00001f4000087802 */ /* 0x000fce0000000f00 */
[----:B------:R-:W-:Y:S05]  /*1f30*/  CALL.REL.NOINC `($__internal_514_$__cuda_sm20_div_s64) ;  /* 0x00000048008c7944 */ /* 0x000fea0003c00000 */
        /* <DEDUP_REMOVED lines=9> */
.L_x_23659:
[----:B------:R-:W-:Y:S05]  /*1fd0*/  BSYNC.RECONVERGENT B1 ;  /* 0x0000000000017941 */ /* 0x000fea0003800200 */
.L_x_23657:
        /* <DEDUP_REMOVED lines=34> */
.L_x_23661:
        /* <DEDUP_REMOVED lines=14> */
.L_x_23662:
[----:B------:R-:W-:Y:S05]  /*22e0*/  BSYNC.RECONVERGENT B1 ;  /* 0x0000000000017941 */ /* 0x000fea0003800200 */
.L_x_23660:
        /* <DEDUP_REMOVED lines=36> */
.L_x_23664:
        /* <DEDUP_REMOVED lines=17> */
.L_x_23665:
[----:B------:R-:W-:Y:S05]  /*2640*/  BSYNC.RECONVERGENT B1 ;  /* 0x0000000000017941 */ /* 0x000fea0003800200 */
.L_x_23663:
        /* <DEDUP_REMOVED lines=35> */
.L_x_23667:
[----:B------:R-:W-:Y:S01]  /*2880*/  MOV R26, R16 ;  /* 0x00000010001a7202 */ /* 0x000fe20000000f00 */
[----:B------:R-:W-:Y:S01]  /*2890*/  IMAD.MOV.U32 R11, RZ, RZ, R17 ;  /* 0x000000ffff0b7224 */ /* 0x000fe200078e0011 */
[----:B------:R-:W-:Y:S01]  /*28a0*/  MOV R10, R14 ;  /* 0x0000000e000a7202 */ /* 0x000fe20000000f00 */
[----:B------:R-:W-:Y:S01]  /*28b0*/  IMAD.MOV.U32 R9, RZ, RZ, R15 ;  /* 0x000000ffff097224 */ /* 0x000fe200078e000f */
[----:B------:R-:W-:-:S07]  /*28c0*/  MOV R8, 0x28e0 ;  /* 0x000028e000087802 */ /* 0x000fce0000000f00 */
[----:B------:R-:W-:Y:S05]  /*28d0*/  CALL.REL.NOINC `($__internal_514_$__cuda_sm20_div_s64) ;  /* 0x0000004000247944 */ /* 0x000fea0003c00000 */
        /* <DEDUP_REMOVED lines=10> */
.L_x_23668:
[----:B------:R-:W-:Y:S05]  /*2980*/  BSYNC.RECONVERGENT B1 ;  /* 0x0000000000017941 */ /* 0x000fea0003800200 */
.L_x_23666:
[----:B------:R-:W-:Y:S01]  /*2990*/  MOV R6, R20 ;  /* 0x0000001400067202 */ /* 0x000fe20000000f00 */
[----:B------:R-:W-:Y:S02]  /*29a0*/  IMAD R9, R9, R22, RZ ;  /* 0x0000001609097224 */ /* 0x000fe400078e02ff */
[----:B------:R-:W-:Y:S02]  /*29b0*/  VIADD R3, R3, 0xfffffffe ;  /* 0xfffffffe03037836 */ /* 0x000fe40000000000 */
[----:B------:R-:W-:-:S04]  /*29c0*/  IMAD.WIDE.U32 R20, R22, R8, R6 ;  /* 0x0000000816147225 */ /* 0x000fc800078e0006 */
[----:B------:R-:W-:-:S05]  /*29d0*/  IMAD R9, R23, R8, R9 ;  /* 0x0000000817097224 */ /* 0x000fca00078e0209 */
[----:B------:R-:W-:-:S07]  /*29e0*/  IADD3 R21, PT, PT, R21, R9, RZ ;  /* 0x0000000915157210 */ /* 0x000fce0007ffe0ff */
.L_x_23656:
        /* <DEDUP_REMOVED lines=31> */
.L_x_23670:
[----:B------:R-:W-:Y:S01]  /*2be0*/  IMAD.MOV.U32 R14, RZ, RZ, R4 ;  /* 0x000000ffff0e7224 */ /* 0x000fe200078e0004 */
[----:B------:R-:W-:Y:S01]  /*2bf0*/  MOV R23, R5 ;  /* 0x0000000500177202 */ /* 0x000fe20000000f00 */
[----:B------:R-:W-:Y:S01]  /*2c00*/  IMAD.MOV.U32 R22, RZ, RZ, R6 ;  /* 0x000000ffff167224 */ /* 0x000fe200078e0006 */
[----:B------:R-:W-:Y:S02]  /*2c10*/  MOV R15, R7 ;  /* 0x00000007000f7202 */ /* 0x000fe40000000f00 */
[----:B------:R-:W-:-:S07]  /*2c20*/  MOV R24, 0x2c40 ;  /* 0x00002c4000187802 */ /* 0x000fce0000000f00 */
[----:B------:R-:W-:Y:S05]  /*2c30*/  CALL.REL.NOINC `($__internal_515_$__cuda_sm20_rem_s64) ;  /* 0x0000004000987944 */ /* 0x000fea0003c00000 */
.L_x_23671:
[----:B------:R-:W-:Y:S05]  /*2c40*/  BSYNC.RECONVERGENT B1 ;  /* 0x0000000000017941 */ /* 0x000fea0003800200 */
.L_x_23669:
        /* <DEDUP_REMOVED lines=31> */
.L_x_23673:
[----:B------:R-:W-:Y:S01]  /*2e40*/  MOV R22, R6 ;  /* 0x0000000600167202 */ /* 0x000fe20000000f00 */
[----:B------:R-:W-:Y:S01]  /*2e50*/  IMAD.MOV.U32 R15, RZ, RZ, R7 ;  /* 0x000000ffff0f7224 */ /* 0x000fe200078e0007 */
[----:B------:R-:W-:Y:S01]  /*2e60*/  MOV R14, R18 ;  /* 0x00000012000e7202 */ /* 0x000fe20000000f00 */
[----:B------:R-:W-:Y:S01]  /*2e70*/  IMAD.MOV.U32 R23, RZ, RZ, R19 ;  /* 0x000000ffff177224 */ /* 0x000fe200078e0013 */
[----:B------:R-:W-:-:S07]  /*2e80*/  MOV R24, 0x2ea0 ;  /* 0x00002ea000187802 */ /* 0x000fce0000000f00 */
[----:B------:R-:W-:Y:S05]  /*2e90*/  CALL.REL.NOINC `($__internal_515_$__cuda_sm20_rem_s64) ;  /* 0x0000004000007944 */ /* 0x000fea0003c00000 */
[----:B------:R-:W-:Y:S01]  /*2ea0*/  MOV R6, R8 ;  /* 0x0000000800067202 */ /* 0x000fe20000000f00 */
[----:B------:R-:W-:-:S07]  /*2eb0*/  IMAD.MOV.U32 R7, RZ, RZ, R9 ;  /* 0x000000ffff077224 */ /* 0x000fce00078e0009 */
.L_x_23674:
[----:B------:R-:W-:Y:S05]  /*2ec0*/  BSYNC.RECONVERGENT B1 ;  /* 0x0000000000017941 */ /* 0x000fea0003800200 */
.L_x_23672:
[----:B------:R-:W-:Y:S02]  /*2ed0*/  IMAD R3, R7, R4, RZ ;  /* 0x0000000407037224 */ /* 0x000fe400078e02ff */
[----:B------:R-:W-:-:S04]  /*2ee0*/  IMAD.WIDE.U32 R20, R4, R6, R20 ;  /* 0x0000000604147225 */ /* 0x000fc800078e0014 */
[----:B------:R-:W-:-:S05]  /*2ef0*/  IMAD R3, R5, R6, R3 ;  /* 0x0000000605037224 */ /* 0x000fca00078e0203 */
[----:B------:R-:W-:-:S07]  /*2f00*/  IADD3 R21, PT, PT, R21, R3, RZ ;  /* 0x0000000315157210 */ /* 0x000fce0007ffe0ff */
.L_x_23629:
        /* <DEDUP_REMOVED lines=10> */
.L_x_23628:
        /* <DEDUP_REMOVED lines=20> */
.L_x_23702:
        /* <DEDUP_REMOVED lines=33> */
.L_x_23679:
[----:B------:R-:W-:Y:S01]  /*3300*/  IMAD.MOV.U32 R26, RZ, RZ, R14 ;  /* 0x000000ffff1a7224 */ /* 0x000fe200078e000e */
[----:B------:R-:W-:Y:S01]  /*3310*/  MOV R11, R13 ;  /* 0x0000000d000b7202 */ /* 0x000fe20000000f00 */
[----:B------:R-:W-:Y:S01]  /*3320*/  IMAD.MOV.U32 R10, RZ, RZ, R34 ;  /* 0x000000ffff0a7224 */ /* 0x000fe200078e0022 */
[----:B------:R-:W-:Y:S02]  /*3330*/  MOV R9, R35 ;  /* 0x0000002300097202 */ /* 0x000fe40000000f00 */
[----:B------:R-:W-:-:S07]  /*3340*/  MOV R8, 0x3360 ;  /* 0x0000336000087802 */ /* 0x000fce0000000f00 */
[----:B-123--:R-:W-:Y:S05]  /*3350*/  CALL.REL.NOINC `($__internal_514_$__cuda_sm20_div_s64) ;  /* 0x0000003400847944 */ /* 0x00efea0003c00000 */
        /* <DEDUP_REMOVED lines=10> */
.L_x_23680:
[----:B------:R-:W-:Y:S05]  /*3400*/  BSYNC.RECONVERGENT B1 ;  /* 0x0000000000017941 */ /* 0x000fea0003800200 */
.L_x_23678:
        /* <DEDUP_REMOVED lines=37> */
.L_x_23682:
[----:B------:R-:W-:Y:S01]  /*3660*/  MOV R26, R34 ;  /* 0x00000022001a7202 */ /* 0x000fe20000000f00 */
[----:B------:R-:W-:Y:S01]  /*3670*/  IMAD.MOV.U32 R11, RZ, RZ, R35 ;  /* 0x000000ffff0b7224 */ /* 0x000fe200078e0023 */
[----:B------:R-:W-:Y:S01]  /*3680*/  MOV R10, R36 ;  /* 0x00000024000a7202 */ /* 0x000fe20000000f00 */
[----:B------:R-:W-:Y:S01]  /*3690*/  IMAD.MOV.U32 R9, RZ, RZ, R37 ;  /* 0x000000ffff097224 */ /* 0x000fe200078e0025 */
[----:B------:R-:W-:-:S07]  /*36a0*/  MOV R8, 0x36c0 ;  /* 0x000036c000087802 */ /* 0x000fce0000000f00 */
[----:B-1----:R-:W-:Y:S05]  /*36b0*/  CALL.REL.NOINC `($__internal_514_$__cuda_sm20_div_s64) ;  /* 0x0000003000ac7944 */ /* 0x002fea0003c00000 */
        /* <DEDUP_REMOVED lines=11> */
.L_x_23683:
[----:B------:R-:W-:Y:S05]  /*3770*/  BSYNC.RECONVERGENT B1 ;  /* 0x0000000000017941 */ /* 0x000fea0003800200 */
.L_x_23681:
        /* <DEDUP_REMOVED lines=38> */
.L_x_23685:
[----:B------:R-:W-:Y:S01]  /*39e0*/  IMAD.MOV.U32 R26, RZ, RZ, R34 ;  /* 0x000000ffff1a7224 */ /* 0x000fe200078e0022 */
[----:B------:R-:W-:Y:S01]  /*39f0*/  MOV R11, R35 ;  /* 0x00000023000b7202 */ /* 0x000fe20000000f00 */
[----:B------:R-:W-:Y:S01]  /*3a00*/  IMAD.MOV.U32 R10, RZ, RZ, R36 ;  /* 0x000000ffff0a7224 */ /* 0x000fe200078e0024 */
[----:B------:R-:W-:Y:S02]  /*3a10*/  MOV R9, R37 ;  /* 0x0000002500097202 */ /* 0x000fe40000000f00 */
[----:B------:R-:W-:-:S07]  /*3a20*/  MOV R8, 0x3a40 ;  /* 0x00003a4000087802 */ /* 0x000fce0000000f00 */
[----:B-1----:R-:W-:Y:S05]  /*3a30*/  CALL.REL.NOINC `($__internal_514_$__cuda_sm20_div_s64) ;  /* 0x0000002c00cc7944 */ /* 0x002fea0003c00000 */
        /* <DEDUP_REMOVED lines=11> */
.L_x_23686:
[----:B------:R-:W-:Y:S05]  /*3af0*/  BSYNC.RECONVERGENT B1 ;  /* 0x0000000000017941 */ /* 0x000fea0003800200 */
.L_x_23684:
        /* <DEDUP_REMOVED lines=37> */
.L_x_23688:
        /* <DEDUP_REMOVED lines=17> */
.L_x_23689:
[----:B------:R-:W-:Y:S05]  /*3e60*/  BSYNC.RECONVERGENT B1 ;  /* 0x0000000000017941 */ /* 0x000fea0003800200 */
.L_x_23687:
        /* <DEDUP_REMOVED lines=38> */
.L_x_23691:
        /* <DEDUP_REMOVED lines=17> */
.L_x_23692:
[----:B------:R-:W-:Y:S05]  /*41e0*/  BSYNC.RECONVERGENT B1 ;  /* 0x0000000000017941 */ /* 0x000fea0003800200 */
.L_x_23690:
        /* <DEDUP_REMOVED lines=38> */
.L_x_23694:
        /* <DEDUP_REMOVED lines=17> */
.L_x_23695:
[----:B------:R-:W-:Y:S05]  /*4560*/  BSYNC.RECONVERGENT B1 ;  /* 0x0000000000017941 */ /* 0x000fea0003800200 */
.L_x_23693:
        /* <DEDUP_REMOVED lines=37> */
.L_x_23697:
        /* <DEDUP_REMOVED lines=17> */
.L_x_23698:
[----:B------:R-:W-:Y:S05]  /*48d0*/  BSYNC.RECONVERGENT B1 ;  /* 0x0000000000017941 */ /* 0x000fea0003800200 */
.L_x_23696:
        /* <DEDUP_REMOVED lines=37> */
.L_x_23700:
        /* <DEDUP_REMOVED lines=17> */
.L_x_23701:
[----:B------:R-:W-:Y:S05]  /*4c40*/  BSYNC.RECONVERGENT B1 ;  /* 0x0000000000017941 */ /* 0x000fea0003800200 */
.L_x_23699:
        /* <DEDUP_REMOVED lines=12> */
.L_x_23677:
        /* <DEDUP_REMOVED lines=37> */
.L_x_23705:
[----:B------:R-:W-:Y:S01]  /*4f60*/  MOV R26, R14 ;  /* 0x0000000e001a7202 */ /* 0x000fe20000000f00 */
[----:B------:R-:W-:Y:S01]  /*4f70*/  IMAD.MOV.U32 R11, RZ, RZ, R13 ;  /* 0x000000ffff0b7224 */ /* 0x000fe200078e000d */
[----:B------:R-:W-:Y:S02]  /*4f80*/  MOV R10, R16 ;  /* 0x00000010000a7202 */ /* 0x000fe40000000f00 */
[----:B------:R-:W-:Y:S02]  /*4f90*/  MOV R9, R17 ;  /* 0x0000001100097202 */ /* 0x000fe40000000f00 */
[----:B------:R-:W-:-:S07]  /*4fa0*/  MOV R8, 0x4fc0 ;  /* 0x00004fc000087802 */ /* 0x000fce0000000f00 */
[----:B------:R-:W-:Y:S05]  /*4fb0*/  CALL.REL.NOINC `($__internal_514_$__cuda_sm20_div_s64) ;  /* 0x00000018006c7944 */ /* 0x000fea0003c00000 */
        /* <DEDUP_REMOVED lines=10> */
.L_x_23706:
[----:B------:R-:W-:Y:S05]  /*5060*/  BSYNC.RECONVERGENT B1 ;  /* 0x0000000000017941 */ /* 0x000fea0003800200 */
.L_x_23704:
        /* <DEDUP_REMOVED lines=38> */
.L_x_23708:
        /* <DEDUP_REMOVED lines=17> */
.L_x_23709:
[----:B------:R-:W-:Y:S05]  /*53e0*/  BSYNC.RECONVERGENT B1 ;  /* 0x0000000000017941 */ /* 0x000fea0003800200 */
.L_x_23707:
        /* <DEDUP_REMOVED lines=40> */
.L_x_23711:
[----:B------:R-:W-:Y:S01]  /*5670*/  MOV R26, R12 ;  /* 0x0000000c001a7202 */ /* 0x000fe20000000f00 */
[----:B------:R-:W-:Y:S01]  /*5680*/  IMAD.MOV.U32 R10, RZ, RZ, R14 ;  /* 0x000000ffff0a7224 */ /* 0x000fe200078e000e */
[----:B------:R-:W-:Y:S02]  /*5690*/  MOV R11, R13 ;  /* 0x0000000d000b7202 */ /* 0x000fe40000000f00 */
[----:B------:R-:W-:Y:S02]  /*56a0*/  MOV R9, R15 ;  /* 0x0000000f00097202 */ /* 0x000fe40000000f00 */
[----:B------:R-:W-:-:S07]  /*56b0*/  MOV R8, 0x56d0 ;  /* 0x000056d000087802 */ /* 0x000fce0000000f00 */
[----:B------:R-:W-:Y:S05]  /*56c0*/  CALL.REL.NOINC `($__internal_514_$__cuda_sm20_div_s64) ;  /* 0x0000001000a87944 */ /* 0x000fea0003c00000 */
        /* <DEDUP_REMOVED lines=11> */
.L_x_23712:
[----:B------:R-:W-:Y:S05]  /*5780*/  BSYNC.RECONVERGENT B1 ;  /* 0x0000000000017941 */ /* 0x000fea0003800200 */
.L_x_23710:
        /* <DEDUP_REMOVED lines=40> */
.L_x_23714:
        /* <DEDUP_REMOVED lines=17> */
.L_x_23715:
[----:B------:R-:W-:Y:S05]  /*5b20*/  BSYNC.RECONVERGENT B1 ;  /* 0x0000000000017941 */ /* 0x000fea0003800200 */
.L_x_23713:
        /* <DEDUP_REMOVED lines=9> */
.L_x_23703:
        /* <DEDUP_REMOVED lines=35> */
.L_x_23718:
        /* <DEDUP_REMOVED lines=16> */
.L_x_23719:
[----:B------:R-:W-:Y:S05]  /*5ef0*/  BSYNC.RECONVERGENT B1 ;  /* 0x0000000000017941 */ /* 0x000fea0003800200 */
.L_x_23717:
        /* <DEDUP_REMOVED lines=39> */
.L_x_23721:
[----:B------:R-:W-:Y:S01]  /*6170*/  MOV R26, R14 ;  /* 0x0000000e001a7202 */ /* 0x000fe20000000f00 */
[----:B------:R-:W-:Y:S01]  /*6180*/  IMAD.MOV.U32 R11, RZ, RZ, R15 ;  /* 0x000000ffff0b7224 */ /* 0x000fe200078e000f */
[----:B------:R-:W-:Y:S02]  /*6190*/  MOV R10, R12 ;  /* 0x0000000c000a7202 */ /* 0x000fe40000000f00 */
[----:B------:R-:W-:Y:S02]  /*61a0*/  MOV R9, R13 ;  /* 0x0000000d00097202 */ /* 0x000fe40000000f00 */
[----:B------:R-:W-:-:S07]  /*61b0*/  MOV R8, 0x61d0 ;  /* 0x000061d000087802 */ /* 0x000fce0000000f00 */
[----:B------:R-:W-:Y:S05]  /*61c0*/  CALL.REL.NOINC `($__internal_514_$__cuda_sm20_div_s64) ;  /* 0x0000000400e87944 */ /* 0x000fea0003c00000 */
        /* <DEDUP_REMOVED lines=11> */
.L_x_23722:
[----:B------:R-:W-:Y:S05]  /*6280*/  BSYNC.RECONVERGENT B1 ;  /* 0x0000000000017941 */ /* 0x000fea0003800200 */
.L_x_23720:
        /* <DEDUP_REMOVED lines=9> */
.L_x_23716:
        /* <DEDUP_REMOVED lines=31> */
.L_x_23724:
[----:B------:R-:W-:Y:S01]  /*6510*/  IMAD.MOV.U32 R15, RZ, RZ, R23 ;  /* 0x000000ffff0f7224 */ /* 0x000fe200078e0017 */
[----:B------:R-:W-:Y:S02]  /*6520*/  MOV R23, R13 ;  /* 0x0000000d00177202 */ /* 0x000fe40000000f00 */
[----:B------:R-:W-:-:S07]  /*6530*/  MOV R24, 0x6550 ;  /* 0x0000655000187802 */ /* 0x000fce0000000f00 */
[----:B------:R-:W-:Y:S05]  /*6540*/  CALL.REL.NOINC `($__internal_515_$__cuda_sm20_rem_s64) ;  /* 0x0000000800547944 */ /* 0x000fea0003c00000 */
.L_x_23725:
[----:B------:R-:W-:Y:S05]  /*6550*/  BSYNC.RECONVERGENT B1 ;  /* 0x0000000000017941 */ /* 0x000fea0003800200 */
.L_x_23723:
[----:B------:R-:W0:Y:S02]  /*6560*/  LDC.64 R10, c[0x0][0x398] ;  /* 0x0000e600ff0a7b82 */ /* 0x000e240000000a00 */
[----:B0-----:R-:W-:-:S06]  /*6570*/  IMAD.WIDE.U32 R6, R7, 0x8, R10 ;  /* 0x0000000807067825 */ /* 0x001fcc00078e000a */
[----:B------:R-:W2:Y:S02]  /*6580*/  LDG.E.64 R6, desc[UR8][R6.64] ;  /* 0x0000000806067981 */ /* 0x000ea4000c1e1b00 */
[-C--:B--2---:R-:W-:Y:S02]  /*6590*/  IMAD R3, R7, R8.reuse, RZ ;  /* 0x0000000807037224 */ /* 0x084fe400078e02ff */
[----:B------:R-:W-:-:S04]  /*65a0*/  IMAD.WIDE.U32 R4, R6, R8, R4 ;  /* 0x0000000806047225 */ /* 0x000fc800078e0004 */
[----:B------:R-:W-:-:S05]  /*65b0*/  IMAD R3, R6, R9, R3 ;  /* 0x0000000906037224 */ /* 0x000fca00078e0203 */
[----:B------:R-:W-:-:S07]  /*65c0*/  IADD3 R5, PT, PT, R5, R3, RZ ;  /* 0x0000000305057210 */ /* 0x000fce0007ffe0ff */
.L_x_23676:
[----:B------:R-:W0:Y:S02]  /*65d0*/  LDCU.64 UR12, c[0x0][0x388] ;  /* 0x00007100ff0c77ac */ /* 0x000e240008000a00 */
[----:B0-----:R-:W-:-:S04]  /*65e0*/  IADD3 R4, P0, PT, R4, UR12, RZ ;  /* 0x0000000c04047c10 */ /* 0x001fc8000ff1e0ff */
[----:B------:R-:W-:-:S06]  /*65f0*/  IADD3.X R5, PT, PT, R5, UR13, RZ, P0, !PT ;  /* 0x0000000d05057c10 */ /* 0x000fcc00087fe4ff */
[----:B------:R-:W2:Y:S04]  /*6600*/  LDG.E.U8 R5, desc[UR8][R4.64] ;  /* 0x0000000804057981 */ /* 0x000ea8000c1e1100 */
[----:B--2---:R1:W-:Y:S02]  /*6610*/  STS.U8 [R0+UR4], R5 ;  /* 0x0000000500007988 */ /* 0x0043e40008000004 */
.L_x_23675:
[----:B------:R-:W-:Y:S05]  /*6620*/  BSYNC.RECONVERGENT B0 ;  /* 0x0000000000007941 */ /* 0x000fea0003800200 */
.L_x_23627:
[----:B------:R-:W-:Y:S01]  /*6630*/  BAR.SYNC.DEFER_BLOCKING 0x0 ;  /* 0x0000000000007b1d */ /* 0x000fe20000010000 */
[----:B------:R-:W-:Y:S01]  /*6640*/  UISETP.GE.U32.AND UP0, UPT, UR5, 0x42, UPT ;  /* 0x000000420500788c */ /* 0x000fe2000bf06070 */
[----:B------:R-:W-:-:S08]  /*6650*/  ISETP.GT.U32.AND P1, PT, R0, 0x1f, PT ;  /* 0x0000001f0000780c */ /* 0x000fd00003f24070 */
[----:B------:R-:W-:Y:S05]  /*6660*/  BRA.U !UP0, `(.L_x_23726) ;  /* 0x0000000108287547 */ /* 0x000fea000b800000 */
.L_x_23727:
        /* <DEDUP_REMOVED lines=10> */
.L_x_23726:
        /* <DEDUP_REMOVED lines=38> */
        .weak           $__internal_514_$__cuda_sm20_div_s64
        .type           $__internal_514_$__cuda_sm20_div_s64,@function
        .size           $__internal_514_$__cuda_sm20_div_s64,($__internal_515_$__cuda_sm20_rem_s64 - $__internal_514_$__cuda_sm20_div_s64)
$__internal_514_$__cuda_sm20_div_s64:
        /* <DEDUP_REMOVED lines=82> */
[----:B------:R-:W-:Y:S06]  /*6e90*/  RET.REL.NODEC R8 `(uncontiguous_sum_u8) ;  /* 0xffffff9008587950 */ /* 0x000fec0003c3ffff */
        .weak           $__internal_515_$__cuda_sm20_rem_s64
        .type           $__internal_515_$__cuda_sm20_rem_s64,@function
        .size           $__internal_515_$__cuda_sm20_rem_s64,(.L_x_32718 - $__internal_515_$__cuda_sm20_rem_s64)
$__internal_515_$__cuda_sm20_rem_s64:
        /* <DEDUP_REMOVED lines=76> */
[----:B------:R-:W-:Y:S06]  /*7360*/  RET.REL.NODEC R24 `(uncontiguous_sum_u8) ;  /* 0xffffff8c18247950 */ /* 0x000fec0003c3ffff */
.L_x_23728:
        /* <DEDUP_REMOVED lines=9> */
.L_x_32718:


//--------------------- .text.contiguous_sum_u8   --------------------------
	.section	.text.contiguous_sum_u8,"ax",@progbits
	.align	128
        .global         contiguous_sum_u8
        .type           contiguous_sum_u8,@function
        .size           contiguous_sum_u8,(.L_x_33420 - contiguous_sum_u8)
        .other          contiguous_sum_u8,@"STO_CUDA_ENTRY STV_DEFAULT"
contiguous_sum_u8:
.text.contiguous_sum_u8:
        /* <DEDUP_REMOVED lines=36> */
.L_x_23730:
[----:B------:R-:W-:Y:S05]  /*0240*/  BSYNC.RECONVERGENT B0 ;  /* 0x0000000000007941 */ /* 0x000fea0003800200 */
.L_x_23729:
[----:B------:R-:W-:Y:S01]  /*0250*/  BAR.SYNC.DEFER_BLOCKING 0x0 ;  /* 0x0000000000007b1d */ /* 0x000fe20000010000 */
[----:B------:R-:W-:Y:S01]  /*0260*/  UISETP.GE.U32.AND UP0, UPT, UR5, 0x42, UPT ;  /* 0x000000420500788c */ /* 0x000fe2000bf06070 */
[----:B------:R-:W-:-:S08]  /*0270*/  IADD3 R2, PT, PT, R0, UR4, RZ ;  /* 0x0000000400027c10 */ /* 0x000fd0000fffe0ff */
[----:B------:R-:W-:Y:S05]  /*0280*/  BRA.U !UP0, `(.L_x_23731) ;  /* 0x0000000108287547 */ /* 0x000fea000b800000 */
.L_x_23732:
        /* <DEDUP_REMOVED lines=10> */
.L_x_23731:
        /* <DEDUP_REMOVED lines=38> */
.L_x_23733:
        /* <DEDUP_REMOVED lines=15> */
.L_x_33420:


//--------------------- .text.contiguous_sum33_i64 --------------------------
	.section	.text.contiguous_sum33_i64,"ax",@progbits
	.align	128
        .global         contiguous_sum33_i64
        .type           contiguous_sum33_i64,@function
        .size           contiguous_sum33_i64,(.L_x_33421 - contiguous_sum33_i64)
        .other          contiguous_sum33_i64,@"STO_CUDA_ENTRY STV_DEFAULT"
contiguous_sum33_i64:
.text.contiguous_sum33_i64:
        /* <DEDUP_REMOVED lines=50> */
.L_x_23736:
        /* <DEDUP_REMOVED lines=32> */
.L_x_23735:
        /* <DEDUP_REMOVED lines=21> */
.L_x_23738:
        /* <DEDUP_REMOVED lines=14> */
.L_x_23739:
[----:B------:R-:W-:-:S04]  /*0750*/  @!P1 IMAD R18, R18, UR8, RZ ;  /* 0x0000000812129c24 */ /* 0x000fc8000f8e02ff */
[----:B-1----:R-:W-:-:S06]  /*0760*/  @!P1 IMAD R6, R18, 0x8, R19 ;  /* 0x0000000812069824 */ /* 0x002fcc00078e0213 */
[----:B------:R-:W3:Y:S02]  /*0770*/  @!P1 LDS.64 R6, [R6] ;  /* 0x0000000006069984 */ /* 0x000ee40000000a00 */
[----:B---3--:R-:W-:-:S05]  /*0780*/  @!P1 IADD3 R10, P0, PT, R6, R10, RZ ;  /* 0x0000000a060a9210 */ /* 0x008fca0007f1e0ff */
[----:B------:R-:W-:-:S08]  /*0790*/  @!P1 IMAD.X R11, R7, 0x1, R11, P0 ;  /* 0x00000001070b9824 */ /* 0x000fd000000e060b */
.L_x_23737:
[----:B---3--:R3:W-:Y:S02]  /*07a0*/  STS.64 [R19], R10 ;  /* 0x0000000a13007388 */ /* 0x0087e40000000a00 */
.L_x_23734:
        /* <DEDUP_REMOVED lines=8> */
.L_x_23740:
        /* <DEDUP_REMOVED lines=13> */
.L_x_33421:


//--------------------- .text.contiguous_sum3_i64 --------------------------
	.section	.text.contiguous_sum3_i64,"ax",@progbits
	.align	128
        .global         contiguous_sum3_i64
        .type           contiguous_sum3_i64,@function
        .size           contiguous_sum3_i64,(.L_x_32720 - contiguous_sum3_i64)
        .other          contiguous_sum3_i64,@"STO_CUDA_ENTRY STV_DEFAULT"
contiguous_sum3_i64:
.text.contiguous_sum3_i64:
        /* <DEDUP_REMOVED lines=43> */
.L_x_23759:
        /* <DEDUP_REMOVED lines=27> */
.L_x_23743:
[----:B------:R-:W-:Y:S01]  /*0460*/  MOV R30, R32 ;  /* 0x00000020001e7202 */ /* 0x000fe20000000f00 */
[----:B------:R-:W-:Y:S01]  /*0470*/  IMAD.MOV.U32 R0, RZ, RZ, R36 ;  /* 0x000000ffff007224 */ /* 0x000fe200078e0024 */
[----:B------:R-:W-:Y:S02]  /*0480*/  MOV R3, R37 ;  /* 0x0000002500037202 */ /* 0x000fe40000000f00 */
[----:B------:R-:W-:-:S07]  /*0490*/  MOV R8, 0x4b0 ;  /* 0x000004b000087802 */ /* 0x000fce0000000f00 */
[----:B01-3--:R-:W-:Y:S05]  /*04a0*/  CALL.REL.NOINC `($__internal_516_$__cuda_sm20_div_s64) ;  /* 0x0000003000cc7944 */ /* 0x00bfea0003c00000 */
        /* <DEDUP_REMOVED lines=9> */
.L_x_23744:
        /* <DEDUP_REMOVED lines=33> */
.L_x_23745:
[----:B------:R-:W-:Y:S01]  /*0750*/  IMAD.MOV.U32 R0, RZ, RZ, R36 ;  /* 0x000000ffff007224 */ /* 0x000fe200078e0024 */
[----:B------:R-:W-:Y:S02]  /*0760*/  MOV R3, R37 ;  /* 0x0000002500037202 */ /* 0x000fe40000000f00 */
[----:B------:R-:W-:-:S07]  /*0770*/  MOV R8, 0x790 ;  /* 0x0000079000087802 */ /* 0x000fce0000000f00 */
[----:B---3--:R-:W-:Y:S05]  /*0780*/  CALL.REL.NOINC `($__internal_516_$__cuda_sm20_div_s64) ;  /* 0x0000003000147944 */ /* 0x008fea0003c00000 */
        /* <DEDUP_REMOVED lines=10> */
.L_x_23746:
        /* <DEDUP_REMOVED lines=34> */
.L_x_23747:
[----:B------:R-:W-:Y:S01]  /*0a50*/  IMAD.MOV.U32 R30, RZ, RZ, R28 ;  /* 0x000000ffff1e7224 */ /* 0x000fe200078e001c */
[----:B------:R-:W-:Y:S01]  /*0a60*/  MOV R0, R36 ;  /* 0x0000002400007202 */ /* 0x000fe20000000f00 */
[----:B------:R-:W-:Y:S01]  /*0a70*/  IMAD.MOV.U32 R3, RZ, RZ, R37 ;  /* 0x000000ffff037224 */ /* 0x000fe200078e0025 */
[----:B------:R-:W-:-:S07]  /*0a80*/  MOV R8, 0xaa0 ;  /* 0x00000aa000087802 */ /* 0x000fce0000000f00 */
[----:B---3--:R-:W-:Y:S05]  /*0a90*/  CALL.REL.NOINC `($__internal_516_$__cuda_sm20_div_s64) ;  /* 0x0000002c00507944 */ /* 0x008fea0003c00000 */
        /* <DEDUP_REMOVED lines=10> */
.L_x_23748:
        /* <DEDUP_REMOVED lines=33> */
.L_x_23749:
[----:B------:R-:W-:Y:S01]  /*0d50*/  IMAD.MOV.U32 R0, RZ, RZ, R36 ;  /* 0x000000ffff007224 */ /* 0x000fe200078e0024 */
[----:B------:R-:W-:Y:S02]  /*0d60*/  MOV R3, R37 ;  /* 0x0000002500037202 */ /* 0x000fe40000000f00 */
[----:B------:R-:W-:-:S07]  /*0d70*/  MOV R8, 0xd90 ;  /* 0x00000d9000087802 */ /* 0x000fce0000000f00 */
[----:B---3--:R-:W-:Y:S05]  /*0d80*/  CALL.REL.NOINC `($__internal_516_$__cuda_sm20_div_s64) ;  /* 0x0000002800947944 */ /* 0x008fea0003c00000 */
        /* <DEDUP_REMOVED lines=9> */
.L_x_23750:
        /* <DEDUP_REMOVED lines=34> */
.L_x_23751:
[----:B------:R-:W-:Y:S01]  /*1040*/  MOV R30, R28 ;  /* 0x0000001c001e7202 */ /* 0x000fe20000000f00 */
        /* <DEDUP_REMOVED lines=13> */
.L_x_23752:
        /* <DEDUP_REMOVED lines=34> */
.L_x_23753:
        /* <DEDUP_REMOVED lines=14> */
.L_x_23754:
        /* <DEDUP_REMOVED lines=34> */
.L_x_23755:
[----:B------:R-:W-:Y:S01]  /*1640*/  MOV R30, R28 ;  /* 0x0000001c001e7202 */ /* 0x000fe20000000f00 */
        /* <DEDUP_REMOVED lines=14> */
.L_x_23756:
        /* <DEDUP_REMOVED lines=34> */
.L_x_23757:
[----:B------:R-:W-:Y:S01]  /*1950*/  IMAD.MOV.U32 R0, RZ, RZ, R36 ;  /* 0x000000ffff007224 */ /* 0x000fe200078e0024 */
[----:B------:R-:W-:Y:S02]  /*1960*/  MOV R3, R37 ;  /* 0x0000002500037202 */ /* 0x000fe40000000f00 */
[----:B------:R-:W-:-:S07]  /*1970*/  MOV R8, 0x1990 ;  /* 0x0000199000087802 */ /* 0x000fce0000000f00 */
[----:B---3--:R-:W-:Y:S05]  /*1980*/  CALL.REL.NOINC `($__internal_516_$__cuda_sm20_div_s64) ;  /* 0x0000001c00947944 */ /* 0x008fea0003c00000 */
        /* <DEDUP_REMOVED lines=9> */
.L_x_23758:
        /* <DEDUP_REMOVED lines=13> */
.L_x_23742:
        /* <DEDUP_REMOVED lines=33> */
.L_x_23761:
[----:B------:R-:W-:Y:S01]  /*1d00*/  MOV R30, R32 ;  /* 0x00000020001e7202 */ /* 0x000fe20000000f00 */
[----:B------:R-:W-:Y:S01]  /*1d10*/  IMAD.MOV.U32 R0, RZ, RZ, R16 ;  /* 0x000000ffff007224 */ /* 0x000fe200078e0010 */
[----:B------:R-:W-:Y:S02]  /*1d20*/  MOV R3, R17 ;  /* 0x0000001100037202 */ /* 0x000fe40000000f00 */
[----:B------:R-:W-:-:S07]  /*1d30*/  MOV R8, 0x1d50 ;  /* 0x00001d5000087802 */ /* 0x000fce0000000f00 */
[----:B------:R-:W-:Y:S05]  /*1d40*/  CALL.REL.NOINC `($__internal_516_$__cuda_sm20_div_s64) ;  /* 0x0000001800a47944 */ /* 0x000fea0003c00000 */
        /* <DEDUP_REMOVED lines=9> */
.L_x_23762:
        /* <DEDUP_REMOVED lines=35> */
.L_x_23763:
        /* <DEDUP_REMOVED lines=13> */
.L_x_23764:
        /* <DEDUP_REMOVED lines=36> */
.L_x_23765:
[----:B------:R-:W-:Y:S01]  /*2320*/  MOV R30, R20 ;  /* 0x00000014001e7202 */ /* 0x000fe20000000f00 */
[----:B------:R-:W-:Y:S01]  /*2330*/  IMAD.MOV.U32 R0, RZ, RZ, R18 ;  /* 0x000000ffff007224 */ /* 0x000fe200078e0012 */
[----:B------:R-:W-:Y:S02]  /*2340*/  MOV R3, R19 ;  /* 0x0000001300037202 */ /* 0x000fe40000000f00 */
[----:B------:R-:W-:-:S07]  /*2350*/  MOV R8, 0x2370 ;  /* 0x0000237000087802 */ /* 0x000fce0000000f00 */
[----:B------:R-:W-:Y:S05]  /*2360*/  CALL.REL.NOINC `($__internal_516_$__cuda_sm20_div_s64) ;  /* 0x00000014001c7944 */ /* 0x000fea0003c00000 */
        /* <DEDUP_REMOVED lines=10> */
.L_x_23766:
        /* <DEDUP_REMOVED lines=37> */
.L_x_23767:
[----:B------:R-:W-:Y:S01]  /*2660*/  MOV R0, R18 ;  /* 0x0000001200007202 */ /* 0x000fe20000000f00 */
[----:B------:R-:W-:Y:S01]  /*2670*/  IMAD.MOV.U32 R3, RZ, RZ, R19 ;  /* 0x000000ffff037224 */ /* 0x000fe200078e0013 */
[----:B------:R-:W-:-:S07]  /*2680*/  MOV R8, 0x26a0 ;  /* 0x000026a000087802 */ /* 0x000fce0000000f00 */
[----:B------:R-:W-:Y:S05]  /*2690*/  CALL.REL.NOINC `($__internal_516_$__cuda_sm20_div_s64) ;  /* 0x0000001000507944 */ /* 0x000fea0003c00000 */
        /* <DEDUP_REMOVED lines=8> */
.L_x_23768:
        /* <DEDUP_REMOVED lines=10> */
.L_x_23760:
        /* <DEDUP_REMOVED lines=31> */
.L_x_23770:
[----:B------:R-:W-:Y:S01]  /*29b0*/  IMAD.MOV.U32 R30, RZ, RZ, R32 ;  /* 0x000000ffff1e7224 */ /* 0x000fe200078e0020 */
[----:B------:R-:W-:Y:S01]  /*29c0*/  MOV R0, R16 ;  /* 0x0000001000007202 */ /* 0x000fe20000000f00 */
[----:B------:R-:W-:Y:S01]  /*29d0*/  IMAD.MOV.U32 R3, RZ, RZ, R17 ;  /* 0x000000ffff037224 */ /* 0x000fe200078e0011 */
[----:B------:R-:W-:-:S07]  /*29e0*/  MOV R8, 0x2a00 ;  /* 0x00002a0000087802 */ /* 0x000fce0000000f00 */
[----:B------:R-:W-:Y:S05]  /*29f0*/  CALL.REL.NOINC `($__internal_516_$__cuda_sm20_div_s64) ;  /* 0x0000000c00787944 */ /* 0x000fea0003c00000 */
        /* <DEDUP_REMOVED lines=9> */
.L_x_23771:
        /* <DEDUP_REMOVED lines=36> */
.L_x_23772:
[----:B------:R-:W-:Y:S01]  /*2cd0*/  IMAD.MOV.U32 R0, RZ, RZ, R18 ;  /* 0x000000ffff007224 */ /* 0x000fe200078e0012 */
[----:B------:R-:W-:Y:S02]  /*2ce0*/  MOV R3, R19 ;  /* 0x0000001300037202 */ /* 0x000fe40000000f00 */
        /* <DEDUP_REMOVED lines=10> */
.L_x_23773:
        /* <DEDUP_REMOVED lines=10> */
.L_x_23769:
        /* <DEDUP_REMOVED lines=29> */
.L_x_23774:
[----:B------:R-:W-:-:S07]  /*3000*/  MOV R0, 0x3020 ;  /* 0x0000302000007802 */ /* 0x000fce0000000f00 */
[----:B------:R-:W-:Y:S05]  /*3010*/  CALL.REL.NOINC `($__internal_517_$__cuda_sm20_rem_s64) ;  /* 0x0000000c003c7944 */ /* 0x000fea0003c00000 */
[----:B------:R-:W-:Y:S01]  /*3020*/  IMAD.MOV.U32 R8, RZ, RZ, R3 ;  /* 0x000000ffff087224 */ /* 0x000fe200078e0003 */
[----:B------:R-:W-:-:S07]  /*3030*/  MOV R9, R10 ;  /* 0x0000000a00097202 */ /* 0x000fce0000000f00 */
.L_x_23775:
[----:B------:R-:W0:Y:S02]  /*3040*/  LDC.64 R10, c[0x0][0x398] ;  /* 0x0000e600ff0a7b82 */ /* 0x000e240000000a00 */
[----:B0-----:R-:W-:-:S06]  /*3050*/  IMAD.WIDE.U32 R2, R2, 0x8, R10 ;  /* 0x0000000802027825 */ /* 0x001fcc00078e000a */
[----:B------:R-:W2:Y:S02]  /*3060*/  LDG.E.64 R2, desc[UR10][R2.64] ;  /* 0x0000000a02027981 */ /* 0x000ea4000c1e1b00 */
[-C--:B--2---:R-:W-:Y:S02]  /*3070*/  IMAD R11, R3, R8.reuse, RZ ;  /* 0x00000008030b7224 */ /* 0x084fe400078e02ff */
[----:B------:R-:W-:-:S04]  /*3080*/  IMAD.WIDE.U32 R28, R2, R8, R28 ;  /* 0x00000008021c7225 */ /* 0x000fc800078e001c */
[----:B------:R-:W-:-:S05]  /*3090*/  IMAD R11, R2, R9, R11 ;  /* 0x00000009020b7224 */ /* 0x000fca00078e020b */
[----:B------:R-:W-:-:S07]  /*30a0*/  IADD3 R29, PT, PT, R29, R11, RZ ;  /* 0x0000000b1d1d7210 */ /* 0x000fce0007ffe0ff */
.L_x_23741:
        /* <DEDUP_REMOVED lines=33> */
.L_x_23778:
        /* <DEDUP_REMOVED lines=32> */
.L_x_23777:
        /* <DEDUP_REMOVED lines=21> */
.L_x_23780:
        /* <DEDUP_REMOVED lines=14> */
.L_x_23781:
[----:B------:R-:W-:-:S05]  /*36f0*/  @!P1 IMAD R5, R20, UR7, RZ ;  /* 0x0000000714059c24 */ /* 0x000fca000f8e02ff */
[----:B------:R-:W-:-:S06]  /*3700*/  @!P1 LEA R5, R5, R0, 0x3 ;  /* 0x0000000005059211 */ /* 0x000fcc00078e18ff */
[----:B------:R-:W1:Y:S02]  /*3710*/  @!P1 LDS.64 R4, [R5] ;  /* 0x0000000005049984 */ /* 0x000e640000000a00 */
[----:B-1----:R-:W-:-:S04]  /*3720*/  @!P1 IADD3 R2, P0, PT, R4, R2, RZ ;  /* 0x0000000204029210 */ /* 0x002fc80007f1e0ff */
[----:B------:R-:W-:-:S09]  /*3730*/  @!P1 IADD3.X R3, PT, PT, R5, R3, RZ, P0, !PT ;  /* 0x0000000305039210 */ /* 0x000fd200007fe4ff */
.L_x_23779:
[----:B-1----:R1:W-:Y:S02]  /*3740*/  STS.64 [R0], R2 ;  /* 0x0000000200007388 */ /* 0x0023e40000000a00 */
.L_x_23776:
        /* <DEDUP_REMOVED lines=9> */
        .weak           $__internal_516_$__cuda_sm20_div_s64
        .type           $__internal_516_$__cuda_sm20_div_s64,@function
        .size           $__internal_516_$__cuda_sm20_div_s64,($__internal_517_$__cuda_sm20_rem_s64 - $__internal_516_$__cuda_sm20_div_s64)
$__internal_516_$__cuda_sm20_div_s64:
        /* <DEDUP_REMOVED lines=82> */
[----:B------:R-:W-:Y:S06]  /*3d00*/  RET.REL.NODEC R8 `(contiguous_sum3_i64) ;  /* 0xffffffc008bc7950 */ /* 0x000fec0003c3ffff */
        .weak           $__internal_517_$__cuda_sm20_rem_s64
        .type           $__internal_517_$__cuda_sm20_rem_s64,@function
        .size           $__internal_517_$__cuda_sm20_rem_s64,(.L_x_32720 - $__internal_517_$__cuda_sm20_rem_s64)
$__internal_517_$__cuda_sm20_rem_s64:
        /* <DEDUP_REMOVED lines=66> */
[----:B------:R-:W-:Y:S06]  /*4130*/  RET.REL.NODEC R8 `(contiguous_sum3_i64) ;  /* 0xffffffbc08b07950 */ /* 0x000fec0003c3ffff */
.L_x_23782:
        /* <DEDUP_REMOVED lines=12> */
.L_x_32720:


//--------------------- .text.contiguous_sum22_i64 --------------------------
	.section	.text.contiguous_sum22_i64,"ax",@progbits
	.align	128
        .global         contiguous_sum22_i64
        .type           contiguous_sum22_i64,@function
        .size           contiguous_sum22_i64,(.L_x_33423 - contiguous_sum22_i64)
        .other          contiguous_sum22_i64,@"STO_CUDA_ENTRY STV_DEFAULT"
contiguous_sum22_i64:
.text.contiguous_sum22_i64:
        /* <DEDUP_REMOVED lines=37> */
.L_x_23784:
        /* <DEDUP_REMOVED lines=12> */
.L_x_23785:
[----:B------:R-:W-:Y:S05]  /*0310*/  BSYNC.RECONVERGENT B0 ;  /* 0x0000000000007941 */ /* 0x000fea0003800200 */
.L_x_23783:
[----:B------:R-:W-:Y:S01]  /*0320*/  BAR.SYNC.DEFER_BLOCKING 0x0 ;  /* 0x0000000000007b1d */ /* 0x000fe20000010000 */
[----:B------:R-:W-:Y:S02]  /*0330*/  ISETP.GE.U32.AND P1, PT, R3, 0x42, PT ;  /* 0x000000420300780c */ /* 0x000fe40003f26070 */
[----:B------:R-:W-:-:S11]  /*0340*/  ISETP.GT.U32.AND P0, PT, R0, 0x1f, PT ;  /* 0x0000001f0000780c */ /* 0x000fd60003f04070 */
[----:B------:R-:W-:Y:S05]  /*0350*/  @!P1 BRA `(.L_x_23786) ;  /* 0x0000000000309947 */ /* 0x000fea0003800000 */
.L_x_23787:
        /* <DEDUP_REMOVED lines=12> */
.L_x_23786:
        /* <DEDUP_REMOVED lines=50> */
.L_x_23788:
        /* <DEDUP_REMOVED lines=12> */
.L_x_33423:


//--------------------- .text.contiguous_sum2_i64 --------------------------
	.section	.text.contiguous_sum2_i64,"ax",@progbits
	.align	128
        .global         contiguous_sum2_i64
        .type           contiguous_sum2_i64,@function
        .size           contiguous_sum2_i64,(.L_x_32722 - contiguous_sum2_i64)
        .other          contiguous_sum2_i64,@"STO_CUDA_ENTRY STV_DEFAULT"
contiguous_sum2_i64:
.text.contiguous_sum2_i64:
        /* <DEDUP_REMOVED lines=46> */
.L_x_23817:
        /* <DEDUP_REMOVED lines=32> */
.L_x_23794:
[----:B------:R-:W-:Y:S01]  /*04e0*/  MOV R26, R6 ;  /* 0x00000006001a7202 */ /* 0x000fe20000000f00 */
[----:B------:R-:W-:Y:S01]  /*04f0*/  IMAD.MOV.U32 R13, RZ, RZ, R7 ;  /* 0x000000ffff0d7224 */ /* 0x000fe200078e0007 */
[----:B------:R-:W-:Y:S01]  /*0500*/  MOV R14, R34 ;  /* 0x00000022000e7202 */ /* 0x000fe20000000f00 */
[----:B------:R-:W-:Y:S01]  /*0510*/  IMAD.MOV.U32 R11, RZ, RZ, R35 ;  /* 0x000000ffff0b7224 */ /* 0x000fe200078e0023 */
[----:B------:R-:W-:-:S07]  /*0520*/  MOV R12, 0x540 ;  /* 0x00000540000c7802 */ /* 0x000fce0000000f00 */
[----:B-1----:R-:W-:Y:S05]  /*0530*/  CALL.REL.NOINC `($__internal_518_$__cuda_sm20_div_s64) ;  /* 0x0000006400787944 */ /* 0x002fea0003c00000 */
        /* <DEDUP_REMOVED lines=9> */
.L_x_23795:
[----:B------:R-:W-:Y:S05]  /*05d0*/  BSYNC.RECONVERGENT B1 ;  /* 0x0000000000017941 */ /* 0x000fea0003800200 */
.L_x_23793:
        /* <DEDUP_REMOVED lines=34> */
.L_x_23797:
[----:B------:R-:W-:Y:S01]  /*0800*/  IMAD.MOV.U32 R26, RZ, RZ, R20 ;  /* 0x000000ffff1a7224 */ /* 0x000fe200078e0014 */
[----:B------:R-:W-:Y:S01]  /*0810*/  MOV R13, R9 ;  /* 0x00000009000d7202 */ /* 0x000fe20000000f00 */
[----:B------:R-:W-:Y:S01]  /*0820*/  IMAD.MOV.U32 R14, RZ, RZ, R34 ;  /* 0x000000ffff0e7224 */ /* 0x000fe200078e0022 */
[----:B------:R-:W-:Y:S02]  /*0830*/  MOV R11, R35 ;  /* 0x00000023000b7202 */ /* 0x000fe40000000f00 */
[----:B------:R-:W-:-:S07]  /*0840*/  MOV R12, 0x860 ;  /* 0x00000860000c7802 */ /* 0x000fce0000000f00 */
[----:B------:R-:W-:Y:S05]  /*0850*/  CALL.REL.NOINC `($__internal_518_$__cuda_sm20_div_s64) ;  /* 0x0000006000b07944 */ /* 0x000fea0003c00000 */
        /* <DEDUP_REMOVED lines=9> */
.L_x_23798:
[----:B------:R-:W-:Y:S05]  /*08f0*/  BSYNC.RECONVERGENT B1 ;  /* 0x0000000000017941 */ /* 0x000fea0003800200 */
.L_x_23796:
        /* <DEDUP_REMOVED lines=33> */
.L_x_23800:
[----:B------:R-:W-:Y:S01]  /*0b10*/  IMAD.MOV.U32 R26, RZ, RZ, R36 ;  /* 0x000000ffff1a7224 */ /* 0x000fe200078e0024 */
[----:B------:R-:W-:Y:S01]  /*0b20*/  MOV R13, R37 ;  /* 0x00000025000d7202 */ /* 0x000fe20000000f00 */
[----:B------:R-:W-:Y:S01]  /*0b30*/  IMAD.MOV.U32 R14, RZ, RZ, R20 ;  /* 0x000000ffff0e7224 */ /* 0x000fe200078e0014 */
[----:B------:R-:W-:Y:S02]  /*0b40*/  MOV R11, R21 ;  /* 0x00000015000b7202 */ /* 0x000fe40000000f00 */
[----:B------:R-:W-:-:S07]  /*0b50*/  MOV R12, 0xb70 ;  /* 0x00000b70000c7802 */ /* 0x000fce0000000f00 */
[----:B------:R-:W-:Y:S05]  /*0b60*/  CALL.REL.NOINC `($__internal_518_$__cuda_sm20_div_s64) ;  /* 0x0000005c00ec7944 */ /* 0x000fea0003c00000 */
        /* <DEDUP_REMOVED lines=10> */
.L_x_23801:
[----:B------:R-:W-:Y:S05]  /*0c10*/  BSYNC.RECONVERGENT B1 ;  /* 0x0000000000017941 */ /* 0x000fea0003800200 */
.L_x_23799:
        /* <DEDUP_REMOVED lines=35> */
.L_x_23803:
[----:B------:R-:W-:Y:S01]  /*0e50*/  MOV R26, R34 ;  /* 0x00000022001a7202 */ /* 0x000fe20000000f00 */
[----:B------:R-:W-:Y:S01]  /*0e60*/  IMAD.MOV.U32 R13, RZ, RZ, R35 ;  /* 0x000000ffff0d7224 */ /* 0x000fe200078e0023 */
[----:B------:R-:W-:Y:S01]  /*0e70*/  MOV R14, R20 ;  /* 0x00000014000e7202 */ /* 0x000fe20000000f00 */
[----:B------:R-:W-:Y:S01]  /*0e80*/  IMAD.MOV.U32 R11, RZ, RZ, R21 ;  /* 0x000000ffff0b7224 */ /* 0x000fe200078e0015 */
[----:B------:R-:W-:-:S07]  /*0e90*/  MOV R12, 0xeb0 ;  /* 0x00000eb0000c7802 */ /* 0x000fce0000000f00 */
[----:B------:R-:W-:Y:S05]  /*0ea0*/  CALL.REL.NOINC `($__internal_518_$__cuda_sm20_div_s64) ;  /* 0x0000005c001c7944 */ /* 0x000fea0003c00000 */
        /* <DEDUP_REMOVED lines=11> */
.L_x_23804:
[----:B------:R-:W-:Y:S05]  /*0f60*/  BSYNC.RECONVERGENT B1 ;  /* 0x0000000000017941 */ /* 0x000fea0003800200 */
.L_x_23802:
        /* <DEDUP_REMOVED lines=36> */
.L_x_23806:
        /* <DEDUP_REMOVED lines=16> */
.L_x_23807:
[----:B------:R-:W-:Y:S05]  /*12b0*/  BSYNC.RECONVERGENT B1 ;  /* 0x0000000000017941 */ /* 0x000fea0003800200 */
.L_x_23805:
        /* <DEDUP_REMOVED lines=35> */
.L_x_23809:
        /* <DEDUP_REMOVED lines=17> */
.L_x_23810:
[----:B------:R-:W-:Y:S05]  /*1600*/  BSYNC.RECONVERGENT B1 ;  /* 0x0000000000017941 */ /* 0x000fea0003800200 */
.L_x_23808:
        /* <DEDUP_REMOVED lines=35> */
.L_x_23812:
        /* <DEDUP_REMOVED lines=16> */
.L_x_23813:
[----:B------:R-:W-:Y:S05]  /*1940*/  BSYNC.RECONVERGENT B1 ;  /* 0x0000000000017941 */ /* 0x000fea0003800200 */
.L_x_23811:
        /* <DEDUP_REMOVED lines=35> */
.L_x_23815:
        /* <DEDUP_REMOVED lines=16> */
.L_x_23816:
[----:B------:R-:W-:Y:S05]  /*1c80*/  BSYNC.RECONVERGENT B1 ;  /* 0x0000000000017941 */ /* 0x000fea0003800200 */
.L_x_23814:
        /* <DEDUP_REMOVED lines=8> */
.L_x_23792:
        /* <DEDUP_REMOVED lines=36> */
.L_x_23820:
[----:B------:R-:W-:Y:S01]  /*1f50*/  MOV R26, R6 ;  /* 0x00000006001a7202 */ /* 0x000fe20000000f00 */
[----:B------:R-:W-:Y:S01]  /*1f60*/  IMAD.MOV.U32 R13, RZ, RZ, R7 ;  /* 0x000000ffff0d7224 */ /* 0x000fe200078e0007 */
[----:B------:R-:W-:Y:S01]  /*1f70*/  MOV R14, R16 ;  /* 0x00000010000e7202 */ /* 0x000fe20000000f00 */
[----:B------:R-:W-:Y:S01]  /*1f80*/  IMAD.MOV.U32 R11, RZ, RZ, R17 ;  /* 0x000000ffff0b7224 */ /* 0x000fe200078e0011 */
[----:B------:R-:W-:-:S07]  /*1f90*/  MOV R12, 0x1fb0 ;  /* 0x00001fb0000c7802 */ /* 0x000fce0000000f00 */
[----:B------:R-:W-:Y:S05]  /*1fa0*/  CALL.REL.NOINC `($__internal_518_$__cuda_sm20_div_s64) ;  /* 0x0000004800dc7944 */ /* 0x000fea0003c00000 */
        /* <DEDUP_REMOVED lines=9> */
.L_x_23821:
[----:B------:R-:W-:Y:S05]  /*2040*/  BSYNC.RECONVERGENT B1 ;  /* 0x0000000000017941 */ /* 0x000fea0003800200 */
.L_x_23819:
        /* <DEDUP_REMOVED lines=34> */
.L_x_23823:
        /* <DEDUP_REMOVED lines=17> */
.L_x_23824:
[----:B------:R-:W-:Y:S05]  /*2380*/  BSYNC.RECONVERGENT B1 ;  /* 0x0000000000017941 */ /* 0x000fea0003800200 */
.L_x_23822:
        /* <DEDUP_REMOVED lines=36> */
.L_x_23826:
        /* <DEDUP_REMOVED lines=16> */
.L_x_23827:
[----:B------:R-:W-:Y:S05]  /*26d0*/  BSYNC.RECONVERGENT B1 ;  /* 0x0000000000017941 */ /* 0x000fea0003800200 */
.L_x_23825:
        /* <DEDUP_REMOVED lines=35> */
.L_x_23829:
[----:B------:R-:W-:Y:S01]  /*2910*/  MOV R26, R18 ;  /* 0x00000012001a7202 */ /* 0x000fe20000000f00 */
[----:B------:R-:W-:Y:S01]  /*2920*/  IMAD.MOV.U32 R13, RZ, RZ, R19 ;  /* 0x000000ffff0d7224 */ /* 0x000fe200078e0013 */
[----:B------:R-:W-:Y:S01]  /*2930*/  MOV R14, R16 ;  /* 0x00000010000e7202 */ /* 0x000fe20000000f00 */
[----:B------:R-:W-:Y:S01]  /*2940*/  IMAD.MOV.U32 R11, RZ, RZ, R17 ;  /* 0x000000ffff0b7224 */ /* 0x000fe200078e0011 */
[----:B------:R-:W-:-:S07]  /*2950*/  MOV R12, 0x2970 ;  /* 0x00002970000c7802 */ /* 0x000fce0000000f00 */
[----:B------:R-:W-:Y:S05]  /*2960*/  CALL.REL.NOINC `($__internal_518_$__cuda_sm20_div_s64) ;  /* 0x00000040006c7944 */ /* 0x000fea0003c00000 */
        /* <DEDUP_REMOVED lines=10> */
.L_x_23830:
[----:B------:R-:W-:Y:S05]  /*2a10*/  BSYNC.RECONVERGENT B1 ;  /* 0x0000000000017941 */ /* 0x000fea0003800200 */
.L_x_23828:
[----:B------:R-:W-:Y:S01]  /*2a20*/  MOV R36, R22 ;  /* 0x0000001600247202 */ /* 0x000fe20000000f00 */
[----:B------:R-:W-:Y:S02]  /*2a30*/  IMAD R11, R11, R38, RZ ;  /* 0x000000260b0b7224 */ /* 0x000fe400078e02ff */
[----:B------:R-:W-:Y:S02]  /*2a40*/  VIADD R8, R8, 0xfffffffe ;  /* 0xfffffffe08087836 */ /* 0x000fe40000000000 */
[----:B------:R-:W-:-:S04]  /*2a50*/  IMAD.WIDE.U32 R22, R38, R10, R36 ;  /* 0x0000000a26167225 */ /* 0x000fc800078e0024 */
[----:B------:R-:W-:-:S05]  /*2a60*/  IMAD R11, R39, R10, R11 ;  /* 0x0000000a270b7224 */ /* 0x000fca00078e020b */
[----:B------:R-:W-:-:S07]  /*2a70*/  IADD3 R23, PT, PT, R23, R11, RZ ;  /* 0x0000000b17177210 */ /* 0x000fce0007ffe0ff */
.L_x_23818:
        /* <DEDUP_REMOVED lines=30> */
.L_x_23832:
[----:B------:R-:W-:Y:S01]  /*2c60*/  MOV R18, R6 ;  /* 0x0000000600127202 */ /* 0x000fe20000000f00 */
[----:B------:R-:W-:Y:S01]  /*2c70*/  IMAD.MOV.U32 R19, RZ, RZ, R7 ;  /* 0x000000ffff137224 */ /* 0x000fe200078e0007 */
[----:B------:R-:W-:Y:S01]  /*2c80*/  MOV R24, R10 ;  /* 0x0000000a00187202 */ /* 0x000fe20000000f00 */
[----:B------:R-:W-:Y:S01]  /*2c90*/  IMAD.MOV.U32 R21, RZ, RZ, R11 ;  /* 0x000000ffff157224 */ /* 0x000fe200078e000b */
[----:B------:R-:W-:-:S07]  /*2ca0*/  MOV R26, 0x2cc0 ;  /* 0x00002cc0001a7802 */ /* 0x000fce0000000f00 */
[----:B------:R-:W-:Y:S05]  /*2cb0*/  CALL.REL.NOINC `($__internal_519_$__cuda_sm20_rem_s64) ;  /* 0x0000004000e47944 */ /* 0x000fea0003c00000 */
.L_x_23833:
[----:B------:R-:W-:Y:S05]  /*2cc0*/  BSYNC.RECONVERGENT B1 ;  /* 0x0000000000017941 */ /* 0x000fea0003800200 */
.L_x_23831:
        /* <DEDUP_REMOVED lines=30> */
.L_x_23835:
[----:B------:R-:W-:Y:S01]  /*2eb0*/  MOV R24, R10 ;  /* 0x0000000a00187202 */ /* 0x000fe20000000f00 */
[----:B------:R-:W-:Y:S01]  /*2ec0*/  IMAD.MOV.U32 R21, RZ, RZ, R11 ;  /* 0x000000ffff157224 */ /* 0x000fe200078e000b */
[----:B------:R-:W-:Y:S01]  /*2ed0*/  MOV R18, R20 ;  /* 0x0000001400127202 */ /* 0x000fe20000000f00 */
[----:B------:R-:W-:Y:S01]  /*2ee0*/  IMAD.MOV.U32 R19, RZ, RZ, R9 ;  /* 0x000000ffff137224 */ /* 0x000fe200078e0009 */
[----:B------:R-:W-:-:S07]  /*2ef0*/  MOV R26, 0x2f10 ;  /* 0x00002f10001a7802 */ /* 0x000fce0000000f00 */
[----:B------:R-:W-:Y:S05]  /*2f00*/  CALL.REL.NOINC `($__internal_519_$__cuda_sm20_rem_s64) ;  /* 0x0000004000507944 */ /* 0x000fea0003c00000 */
.L_x_23836:
[----:B------:R-:W-:Y:S05]  /*2f10*/  BSYNC.RECONVERGENT B1 ;  /* 0x0000000000017941 */ /* 0x000fea0003800200 */
.L_x_23834:
[----:B------:R-:W-:Y:S02]  /*2f20*/  IMAD R7, R7, R16, RZ ;  /* 0x0000001007077224 */ /* 0x000fe400078e02ff */
[----:B------:R-:W-:-:S04]  /*2f30*/  IMAD.WIDE.U32 R22, R16, R6, R22 ;  /* 0x0000000610167225 */ /* 0x000fc800078e0016 */
[----:B------:R-:W-:-:S05]  /*2f40*/  IMAD R7, R17, R6, R7 ;  /* 0x0000000611077224 */ /* 0x000fca00078e0207 */
[----:B------:R-:W-:-:S07]  /*2f50*/  IADD3 R23, PT, PT, R23, R7, RZ ;  /* 0x0000000717177210 */ /* 0x000fce0007ffe0ff */
.L_x_23791:
        /* <DEDUP_REMOVED lines=11> */
.L_x_23790:
        /* <DEDUP_REMOVED lines=18> */
.L_x_23864:
        /* <DEDUP_REMOVED lines=30> */
.L_x_23841:
[----:B------:R-:W-:Y:S01]  /*3310*/  IMAD.MOV.U32 R26, RZ, RZ, R18 ;  /* 0x000000ffff1a7224 */ /* 0x000fe200078e0012 */
[----:B------:R-:W-:Y:S01]  /*3320*/  MOV R13, R19 ;  /* 0x00000013000d7202 */ /* 0x000fe20000000f00 */
[----:B------:R-:W-:Y:S01]  /*3330*/  IMAD.MOV.U32 R14, RZ, RZ, R20 ;  /* 0x000000ffff0e7224 */ /* 0x000fe200078e0014 */
[----:B------:R-:W-:Y:S02]  /*3340*/  MOV R11, R21 ;  /* 0x00000015000b7202 */ /* 0x000fe40000000f00 */
[----:B------:R-:W-:-:S07]  /*3350*/  MOV R12, 0x3370 ;  /* 0x00003370000c7802 */ /* 0x000fce0000000f00 */
[----:B-1----:R-:W-:Y:S05]  /*3360*/  CALL.REL.NOINC `($__internal_518_$__cuda_sm20_div_s64) ;  /* 0x0000003400ec7944 */ /* 0x002fea0003c00000 */
        /* <DEDUP_REMOVED lines=9> */
.L_x_23842:
[----:B------:R-:W-:Y:S05]  /*3400*/  BSYNC.RECONVERGENT B1 ;  /* 0x0000000000017941 */ /* 0x000fea0003800200 */
.L_x_23840:
        /* <DEDUP_REMOVED lines=39> */
.L_x_23844:
[----:B------:R-:W-:Y:S01]  /*3680*/  IMAD.MOV.U32 R26, RZ, RZ, R36 ;  /* 0x000000ffff1a7224 */ /* 0x000fe200078e0024 */
[----:B------:R-:W-:Y:S01]  /*3690*/  MOV R13, R37 ;  /* 0x00000025000d7202 */ /* 0x000fe20000000f00 */
[----:B------:R-:W-:Y:S01]  /*36a0*/  IMAD.MOV.U32 R14, RZ, RZ, R38 ;  /* 0x000000ffff0e7224 */ /* 0x000fe200078e0026 */
[----:B------:R-:W-:Y:S02]  /*36b0*/  MOV R11, R39 ;  /* 0x00000027000b7202 */ /* 0x000fe40000000f00 */
[----:B------:R-:W-:-:S07]  /*36c0*/  MOV R12, 0x36e0 ;  /* 0x000036e0000c7802 */ /* 0x000fce0000000f00 */
[----:B-1----:R-:W-:Y:S05]  /*36d0*/  CALL.REL.NOINC `($__internal_518_$__cuda_sm20_div_s64) ;  /* 0x0000003400107944 */ /* 0x002fea0003c00000 */
        /* <DEDUP_REMOVED lines=11> */
.L_x_23845:
[----:B------:R-:W-:Y:S05]  /*3790*/  BSYNC.RECONVERGENT B1 ;  /* 0x0000000000017941 */ /* 0x000fea0003800200 */
.L_x_23843:
        /* <DEDUP_REMOVED lines=37> */
.L_x_23847:
        /* <DEDUP_REMOVED lines=17> */
.L_x_23848:
[----:B------:R-:W-:Y:S05]  /*3b00*/  BSYNC.RECONVERGENT B1 ;  /* 0x0000000000017941 */ /* 0x000fea0003800200 */
.L_x_23846:
        /* <DEDUP_REMOVED lines=38> */
.L_x_23850:
        /* <DEDUP_REMOVED lines=17> */
.L_x_23851:
[----:B------:R-:W-:Y:S05]  /*3e80*/  BSYNC.RECONVERGENT B1 ;  /* 0x0000000000017941 */ /* 0x000fea0003800200 */
.L_x_23849:
        /* <DEDUP_REMOVED lines=38> */
.L_x_23853:
        /* <DEDUP_REMOVED lines=17> */
.L_x_23854:
[----:B------:R-:W-:Y:S05]  /*4200*/  BSYNC.RECONVERGENT B1 ;  /* 0x0000000000017941 */ /* 0x000fea0003800200 */
.L_x_23852:
        /* <DEDUP_REMOVED lines=40> */
.L_x_23856:
        /* <DEDUP_REMOVED lines=17> */
.L_x_23857:
[----:B------:R-:W-:Y:S05]  /*45a0*/  BSYNC.RECONVERGENT B1 ;  /* 0x0000000000017941 */ /* 0x000fea0003800200 */
.L_x_23855:
        /* <DEDUP_REMOVED lines=40> */
.L_x_23859:
        /* <DEDUP_REMOVED lines=17> */
.L_x_23860:
[----:B------:R-:W-:Y:S05]  /*4940*/  BSYNC.RECONVERGENT B1 ;  /* 0x0000000000017941 */ /* 0x000fea0003800200 */
.L_x_23858:
        /* <DEDUP_REMOVED lines=38> */
.L_x_23862:
        /* <DEDUP_REMOVED lines=17> */
.L_x_23863:
[----:B------:R-:W-:Y:S05]  /*4cc0*/  BSYNC.RECONVERGENT B1 ;  /* 0x0000000000017941 */ /* 0x000fea0003800200 */
.L_x_23861:
        /* <DEDUP_REMOVED lines=15> */
.L_x_23839:
        /* <DEDUP_REMOVED lines=37> */
.L_x_23867:
        /* <DEDUP_REMOVED lines=15> */
.L_x_23868:
[----:B------:R-:W-:Y:S05]  /*5100*/  BSYNC.RECONVERGENT B1 ;  /* 0x0000000000017941 */ /* 0x000fea0003800200 */
.L_x_23866:
        /* <DEDUP_REMOVED lines=39> */
.L_x_23870:
[----:B------:R-:W-:Y:S01]  /*5380*/  MOV R26, R18 ;  /* 0x00000012001a7202 */ /* 0x000fe20000000f00 */
[----:B------:R-:W-:Y:S01]  /*5390*/  IMAD.MOV.U32 R13, RZ, RZ, R19 ;  /* 0x000000ffff0d7224 */ /* 0x000fe200078e0013 */
[----:B------:R-:W-:Y:S02]  /*53a0*/  MOV R14, R6 ;  /* 0x00000006000e7202 */ /* 0x000fe40000000f00 */
[----:B------:R-:W-:Y:S02]  /*53b0*/  MOV R11, R7 ;  /* 0x00000007000b7202 */ /* 0x000fe40000000f00 */
[----:B------:R-:W-:-:S07]  /*53c0*/  MOV R12, 0x53e0 ;  /* 0x000053e0000c7802 */ /* 0x000fce0000000f00 */
[----:B------:R-:W-:Y:S05]  /*53d0*/  CALL.REL.NOINC `($__internal_518_$__cuda_sm20_div_s64) ;  /* 0x0000001400d07944 */ /* 0x000fea0003c00000 */
        /* <DEDUP_REMOVED lines=11> */
.L_x_23871:
[----:B------:R-:W-:Y:S05]  /*5490*/  BSYNC.RECONVERGENT B1 ;  /* 0x0000000000017941 */ /* 0x000fea0003800200 */
.L_x_23869:
        /* <DEDUP_REMOVED lines=40> */
.L_x_23873:
        /* <DEDUP_REMOVED lines=17> */
.L_x_23874:
[----:B------:R-:W-:Y:S05]  /*5830*/  BSYNC.RECONVERGENT B1 ;  /* 0x0000000000017941 */ /* 0x000fea0003800200 */
.L_x_23872:
        /* <DEDUP_REMOVED lines=40> */
.L_x_23876:
[----:B------:R-:W-:Y:S01]  /*5ac0*/  MOV R26, R18 ;  /* 0x00000012001a7202 */ /* 0x000fe20000000f00 */
[----:B------:R-:W-:Y:S01]  /*5ad0*/  IMAD.MOV.U32 R14, RZ, RZ, R20 ;  /* 0x000000ffff0e7224 */ /* 0x000fe200078e0014 */
[----:B------:R-:W-:Y:S02]  /*5ae0*/  MOV R13, R19 ;  /* 0x00000013000d7202 */ /* 0x000fe40000000f00 */
[----:B------:R-:W-:Y:S02]  /*5af0*/  MOV R11, R21 ;  /* 0x00000015000b7202 */ /* 0x000fe40000000f00 */
[----:B------:R-:W-:-:S07]  /*5b00*/  MOV R12, 0x5b20 ;  /* 0x00005b20000c7802 */ /* 0x000fce0000000f00 */
[----:B------:R-:W-:Y:S05]  /*5b10*/  CALL.REL.NOINC `($__internal_518_$__cuda_sm20_div_s64) ;  /* 0x0000001000007944 */ /* 0x000fea0003c00000 */
        /* <DEDUP_REMOVED lines=11> */
.L_x_23877:
[----:B------:R-:W-:Y:S05]  /*5bd0*/  BSYNC.RECONVERGENT B1 ;  /* 0x0000000000017941 */ /* 0x000fea0003800200 */
.L_x_23875:
        /* <DEDUP_REMOVED lines=11> */
.L_x_23865:
        /* <DEDUP_REMOVED lines=35> */
.L_x_23880:
[----:B------:R-:W-:Y:S01]  /*5ec0*/  MOV R26, R18 ;  /* 0x00000012001a7202 */ /* 0x000fe20000000f00 */
[----:B------:R-:W-:Y:S01]  /*5ed0*/  IMAD.MOV.U32 R13, RZ, RZ, R19 ;  /* 0x000000ffff0d7224 */ /* 0x000fe200078e0013 */
[----:B------:R-:W-:Y:S02]  /*5ee0*/  MOV R14, R4 ;  /* 0x00000004000e7202 */ /* 0x000fe40000000f00 */
[----:B------:R-:W-:Y:S02]  /*5ef0*/  MOV R11, R5 ;  /* 0x00000005000b7202 */ /* 0x000fe40000000f00 */
[----:B------:R-:W-:-:S07]  /*5f00*/  MOV R12, 0x5f20 ;  /* 0x00005f20000c7802 */ /* 0x000fce0000000f00 */
[----:B------:R-:W-:Y:S05]  /*5f10*/  CALL.REL.NOINC `($__internal_518_$__cuda_sm20_div_s64) ;  /* 0x0000000c00007944 */ /* 0x000fea0003c00000 */
        /* <DEDUP_REMOVED lines=8> */
.L_x_23881:
[----:B------:R-:W-:Y:S05]  /*5fa0*/  BSYNC.RECONVERGENT B1 ;  /* 0x0000000000017941 */ /* 0x000fea0003800200 */
.L_x_23879:
        /* <DEDUP_REMOVED lines=39> */
.L_x_23883:
[----:B------:R-:W-:Y:S01]  /*6220*/  MOV R26, R18 ;  /* 0x00000012001a7202 */ /* 0x000fe20000000f00 */
[----:B------:R-:W-:Y:S01]  /*6230*/  IMAD.MOV.U32 R13, RZ, RZ, R19 ;  /* 0x000000ffff0d7224 */ /* 0x000fe200078e0013 */
[----:B------:R-:W-:Y:S02]  /*6240*/  MOV R14, R16 ;  /* 0x00000010000e7202 */ /* 0x000fe40000000f00 */
[----:B------:R-:W-:Y:S02]  /*6250*/  MOV R11, R17 ;  /* 0x00000011000b7202 */ /* 0x000fe40000000f00 */
[----:B------:R-:W-:-:S07]  /*6260*/  MOV R12, 0x6280 ;  /* 0x00006280000c7802 */ /* 0x000fce0000000f00 */
[----:B------:R-:W-:Y:S05]  /*6270*/  CALL.REL.NOINC `($__internal_518_$__cuda_sm20_div_s64) ;  /* 0x0000000800287944 */ /* 0x000fea0003c00000 */
        /* <DEDUP_REMOVED lines=11> */
.L_x_23884:
[----:B------:R-:W-:Y:S05]  /*6330*/  BSYNC.RECONVERGENT B1 ;  /* 0x0000000000017941 */ /* 0x000fea0003800200 */
.L_x_23882:
        /* <DEDUP_REMOVED lines=11> */
.L_x_23878:
        /* <DEDUP_REMOVED lines=31> */
.L_x_23886:
[----:B------:R-:W-:Y:S01]  /*65e0*/  IMAD.MOV.U32 R24, RZ, RZ, R20 ;  /* 0x000000ffff187224 */ /* 0x000fe200078e0014 */
[----:B------:R-:W-:-:S07]  /*65f0*/  MOV R26, 0x6610 ;  /* 0x00006610001a7802 */ /* 0x000fce0000000f00 */
[----:B------:R-:W-:Y:S05]  /*6600*/  CALL.REL.NOINC `($__internal_519_$__cuda_sm20_rem_s64) ;  /* 0x0000000800907944 */ /* 0x000fea0003c00000 */
[----:B------:R-:W-:Y:S02]  /*6610*/  MOV R4, R6 ;  /* 0x0000000600047202 */ /* 0x000fe40000000f00 */
[----:B------:R-:W-:-:S07]  /*6620*/  MOV R5, R7 ;  /* 0x0000000700057202 */ /* 0x000fce0000000f00 */
.L_x_23887:
[----:B------:R-:W-:Y:S05]  /*6630*/  BSYNC.RECONVERGENT B1 ;  /* 0x0000000000017941 */ /* 0x000fea0003800200 */
.L_x_23885:
        /* <DEDUP_REMOVED lines=9> */
.L_x_23838:
[----:B------:R-:W2:Y:S04]  /*66d0*/  LDG.E.64 R4, desc[UR12][R8.64] ;  /* 0x0000000c08047981 */ /* 0x000ea8000c1e1b00 */
[----:B--2---:R1:W-:Y:S02]  /*66e0*/  STS.64 [R3], R4 ;  /* 0x0000000403007388 */ /* 0x0043e40000000a00 */
.L_x_23837:
[----:B------:R-:W-:Y:S05]  /*66f0*/  BSYNC.RECONVERGENT B0 ;  /* 0x0000000000007941 */ /* 0x000fea0003800200 */
.L_x_23789:
[----:B------:R-:W-:Y:S01]  /*6700*/  BAR.SYNC.DEFER_BLOCKING 0x0 ;  /* 0x0000000000007b1d */ /* 0x000fe20000010000 */
[----:B------:R-:W-:Y:S02]  /*6710*/  ISETP.GE.U32.AND P0, PT, R2, 0x42, PT ;  /* 0x000000420200780c */ /* 0x000fe40003f06070 */
[----:B------:R-:W-:-:S11]  /*6720*/  ISETP.GT.U32.AND P1, PT, R0, 0x1f, PT ;  /* 0x0000001f0000780c */ /* 0x000fd60003f24070 */
[----:B------:R-:W-:Y:S05]  /*6730*/  @!P0 BRA `(.L_x_23888) ;  /* 0x0000000000308947 */ /* 0x000fea0003800000 */
.L_x_23889:
        /* <DEDUP_REMOVED lines=12> */
.L_x_23888:
        /* <DEDUP_REMOVED lines=50> */
        .weak           $__internal_518_$__cuda_sm20_div_s64
        .type           $__internal_518_$__cuda_sm20_div_s64,@function
        .size           $__internal_518_$__cuda_sm20_div_s64,($__internal_519_$__cuda_sm20_rem_s64 - $__internal_518_$__cuda_sm20_div_s64)
$__internal_518_$__cuda_sm20_div_s64:
        /* <DEDUP_REMOVED lines=82> */
[----:B------:R-:W-:Y:S06]  /*7040*/  RET.REL.NODEC R12 `(contiguous_sum2_i64) ;  /* 0xffffff8c0cec7950 */ /* 0x000fec0003c3ffff */
        .weak           $__internal_519_$__cuda_sm20_rem_s64
        .type           $__internal_519_$__cuda_sm20_rem_s64,@function
        .size           $__internal_519_$__cuda_sm20_rem_s64,(.L_x_32722 - $__internal_519_$__cuda_sm20_rem_s64)
$__internal_519_$__cuda_sm20_rem_s64:
        /* <DEDUP_REMOVED lines=76> */
[----:B------:R-:W-:Y:S06]  /*7510*/  RET.REL.NODEC R26 `(contiguous_sum2_i64) ;  /* 0xffffff881ab87950 */ /* 0x000fec0003c3ffff */
.L_x_23890:
        /* <DEDUP_REMOVED lines=14> */
.L_x_32722:


//--------------------- .text.uncontiguous_sum_i64 --------------------------
	.section	.text.uncontiguous_sum_i64,"ax",@progbits
	.align	128
        .global         uncontiguous_sum_i64
        .type           uncontiguous_sum_i64,@function
        .size           uncontiguous_sum_i64,(.L_x_32724 - uncontiguous_sum_i64)
        .other          uncontiguous_sum_i64,@"STO_CUDA_ENTRY STV_DEFAULT"
uncontiguous_sum_i64:
.text.uncontiguous_sum_i64:
        /* <DEDUP_REMOVED lines=41> */
.L_x_23919:
        /* <DEDUP_REMOVED lines=33> */
.L_x_23896:
[----:B------:R-:W-:Y:S01]  /*04a0*/  IMAD.MOV.U32 R29, RZ, RZ, R14 ;  /* 0x000000ffff1d7224 */ /* 0x000fe200078e000e */
[----:B------:R-:W-:Y:S01]  /*04b0*/  MOV R26, R15 ;  /* 0x0000000f001a7202 */ /* 0x000fe20000000f00 */
[----:B------:R-:W-:Y:S01]  /*04c0*/  IMAD.MOV.U32 R13, RZ, RZ, R16 ;  /* 0x000000ffff0d7224 */ /* 0x000fe200078e0010 */
[----:B------:R-:W-:Y:S02]  /*04d0*/  MOV R12, R17 ;  /* 0x00000011000c7202 */ /* 0x000fe40000000f00 */
[----:B------:R-:W-:-:S07]  /*04e0*/  MOV R11, 0x500 ;  /* 0x00000500000b7802 */ /* 0x000fce0000000f00 */
[----:B------:R-:W-:Y:S05]  /*04f0*/  CALL.REL.NOINC `($__internal_520_$__cuda_sm20_div_s64) ;  /* 0x0000006400f07944 */ /* 0x000fea0003c00000 */
        /* <DEDUP_REMOVED lines=9> */
.L_x_23897:
[----:B------:R-:W-:Y:S05]  /*0590*/  BSYNC.RECONVERGENT B1 ;  /* 0x0000000000017941 */ /* 0x000fea0003800200 */
.L_x_23895:
        /* <DEDUP_REMOVED lines=36> */
.L_x_23899:
[----:B------:R-:W-:Y:S01]  /*07e0*/  IMAD.MOV.U32 R29, RZ, RZ, R7 ;  /* 0x000000ffff1d7224 */ /* 0x000fe200078e0007 */
[----:B------:R-:W-:Y:S01]  /*07f0*/  MOV R26, R8 ;  /* 0x00000008001a7202 */ /* 0x000fe20000000f00 */
[----:B------:R-:W-:Y:S01]  /*0800*/  IMAD.MOV.U32 R13, RZ, RZ, R16 ;  /* 0x000000ffff0d7224 */ /* 0x000fe200078e0010 */
[----:B------:R-:W-:Y:S02]  /*0810*/  MOV R12, R17 ;  /* 0x00000011000c7202 */ /* 0x000fe40000000f00 */
[----:B------:R-:W-:-:S07]  /*0820*/  MOV R11, 0x840 ;  /* 0x00000840000b7802 */ /* 0x000fce0000000f00 */
[----:B------:R-:W-:Y:S05]  /*0830*/  CALL.REL.NOINC `($__internal_520_$__cuda_sm20_div_s64) ;  /* 0x0000006400207944 */ /* 0x000fea0003c00000 */
        /* <DEDUP_REMOVED lines=10> */
.L_x_23900:
[----:B------:R-:W-:Y:S05]  /*08e0*/  BSYNC.RECONVERGENT B1 ;  /* 0x0000000000017941 */ /* 0x000fea0003800200 */
.L_x_23898:
        /* <DEDUP_REMOVED lines=37> */
.L_x_23902:
[----:B------:R-:W-:Y:S01]  /*0b40*/  MOV R29, R14 ;  /* 0x0000000e001d7202 */ /* 0x000fe20000000f00 */
[----:B------:R-:W-:Y:S01]  /*0b50*/  IMAD.MOV.U32 R26, RZ, RZ, R15 ;  /* 0x000000ffff1a7224 */ /* 0x000fe200078e000f */
[----:B------:R-:W-:Y:S01]  /*0b60*/  MOV R13, R16 ;  /* 0x00000010000d7202 */ /* 0x000fe20000000f00 */
[----:B------:R-:W-:Y:S01]  /*0b70*/  IMAD.MOV.U32 R12, RZ, RZ, R17 ;  /* 0x000000ffff0c7224 */ /* 0x000fe200078e0011 */
[----:B------:R-:W-:-:S07]  /*0b80*/  MOV R11, 0xba0 ;  /* 0x00000ba0000b7802 */ /* 0x000fce0000000f00 */
[----:B------:R-:W-:Y:S05]  /*0b90*/  CALL.REL.NOINC `($__internal_520_$__cuda_sm20_div_s64) ;  /* 0x0000006000487944 */ /* 0x000fea0003c00000 */
        /* <DEDUP_REMOVED lines=10> */
.L_x_23903:
[----:B------:R-:W-:Y:S05]  /*0c40*/  BSYNC.RECONVERGENT B1 ;  /* 0x0000000000017941 */ /* 0x000fea0003800200 */
.L_x_23901:
        /* <DEDUP_REMOVED lines=34> */
.L_x_23905:
        /* <DEDUP_REMOVED lines=16> */
.L_x_23906:
[----:B------:R-:W-:Y:S05]  /*0f70*/  BSYNC.RECONVERGENT B1 ;  /* 0x0000000000017941 */ /* 0x000fea0003800200 */
.L_x_23904:
        /* <DEDUP_REMOVED lines=37> */
.L_x_23908:
        /* <DEDUP_REMOVED lines=17> */
.L_x_23909:
[----:B------:R-:W-:Y:S05]  /*12e0*/  BSYNC.RECONVERGENT B1 ;  /* 0x0000000000017941 */ /* 0x000fea0003800200 */
.L_x_23907:
        /* <DEDUP_REMOVED lines=35> */
.L_x_23911:
        /* <DEDUP_REMOVED lines=16> */
.L_x_23912:
[----:B------:R-:W-:Y:S05]  /*1620*/  BSYNC.RECONVERGENT B1 ;  /* 0x0000000000017941 */ /* 0x000fea0003800200 */
.L_x_23910:
        /* <DEDUP_REMOVED lines=36> */
.L_x_23914:
[----:B------:R-:W-:Y:S01]  /*1870*/  MOV R29, R14 ;  /* 0x0000000e001d7202 */ /* 0x000fe20000000f00 */
[----:B------:R-:W-:Y:S01]  /*1880*/  IMAD.MOV.U32 R26, RZ, RZ, R15 ;  /* 0x000000ffff1a7224 */ /* 0x000fe200078e000f */
[----:B------:R-:W-:Y:S01]  /*1890*/  MOV R13, R16 ;  /* 0x00000010000d7202 */ /* 0x000fe20000000f00 */
[----:B------:R-:W-:Y:S01]  /*18a0*/  IMAD.MOV.U32 R12, RZ, RZ, R17 ;  /* 0x000000ffff0c7224 */ /* 0x000fe200078e0011 */
[----:B------:R-:W-:-:S07]  /*18b0*/  MOV R11, 0x18d0 ;  /* 0x000018d0000b7802 */ /* 0x000fce0000000f00 */
[----:B------:R-:W-:Y:S05]  /*18c0*/  CALL.REL.NOINC `($__internal_520_$__cuda_sm20_div_s64) ;  /* 0x0000005000fc7944 */ /* 0x000fea0003c00000 */
        /* <DEDUP_REMOVED lines=11> */
.L_x_23915:
[----:B------:R-:W-:Y:S05]  /*1980*/  BSYNC.RECONVERGENT B1 ;  /* 0x0000000000017941 */ /* 0x000fea0003800200 */
.L_x_23913:
        /* <DEDUP_REMOVED lines=36> */
.L_x_23917:
        /* <DEDUP_REMOVED lines=17> */
.L_x_23918:
[----:B------:R-:W-:Y:S05]  /*1ce0*/  BSYNC.RECONVERGENT B1 ;  /* 0x0000000000017941 */ /* 0x000fea0003800200 */
.L_x_23916:
        /* <DEDUP_REMOVED lines=10> */
.L_x_23894:
        /* <DEDUP_REMOVED lines=36> */
.L_x_23922:
[----:B------:R-:W-:Y:S01]  /*1fd0*/  MOV R29, R14 ;  /* 0x0000000e001d7202 */ /* 0x000fe20000000f00 */
[----:B------:R-:W-:Y:S01]  /*1fe0*/  IMAD.MOV.U32 R26, RZ, RZ, R15 ;  /* 0x000000ffff1a7224 */ /* 0x000fe200078e000f */
[----:B------:R-:W-:Y:S01]  /*1ff0*/  MOV R13, R16 ;  /* 0x00000010000d7202 */ /* 0x000fe20000000f00 */
[----:B------:R-:W-:Y:S01]  /*2000*/  IMAD.MOV.U32 R12, RZ, RZ, R17 ;  /* 0x000000ffff0c7224 */ /* 0x000fe200078e0011 */
[----:B------:R-:W-:-:S07]  /*2010*/  MOV R11, 0x2030 ;  /* 0x00002030000b7802 */ /* 0x000fce0000000f00 */
[----:B------:R-:W-:Y:S05]  /*2020*/  CALL.REL.NOINC `($__internal_520_$__cuda_sm20_div_s64) ;  /* 0x0000004c00247944 */ /* 0x000fea0003c00000 */
        /* <DEDUP_REMOVED lines=9> */
.L_x_23923:
[----:B------:R-:W-:Y:S05]  /*20c0*/  BSYNC.RECONVERGENT B1 ;  /* 0x0000000000017941 */ /* 0x000fea0003800200 */
.L_x_23921:
        /* <DEDUP_REMOVED lines=36> */
.L_x_23925:
        /* <DEDUP_REMOVED lines=17> */
.L_x_23926:
[----:B------:R-:W-:Y:S05]  /*2420*/  BSYNC.RECONVERGENT B1 ;  /* 0x0000000000017941 */ /* 0x000fea0003800200 */
.L_x_23924:
        /* <DEDUP_REMOVED lines=38> */
.L_x_23928:
        /* <DEDUP_REMOVED lines=16> */
.L_x_23929:
[----:B------:R-:W-:Y:S05]  /*2790*/  BSYNC.RECONVERGENT B1 ;  /* 0x0000000000017941 */ /* 0x000fea0003800200 */
.L_x_23927:
        /* <DEDUP_REMOVED lines=36> */
.L_x_23931:
        /* <DEDUP_REMOVED lines=16> */
.L_x_23932:
[----:B------:R-:W-:Y:S05]  /*2ae0*/  BSYNC.RECONVERGENT B1 ;  /* 0x0000000000017941 */ /* 0x000fea0003800200 */
.L_x_23930:
[----:B------:R-:W-:Y:S01]  /*2af0*/  IMAD R5, R5, R38, RZ ;  /* 0x0000002605057224 */ /* 0x000fe200078e02ff */
[----:B------:R-:W-:Y:S01]  /*2b00*/  IADD3 R9, PT, PT, R9, -0x2, RZ ;  /* 0xfffffffe09097810 */ /* 0x000fe20007ffe0ff */
[----:B------:R-:W-:Y:S02]  /*2b10*/  IMAD.MOV.U32 R34, RZ, RZ, R20 ;  /* 0x000000ffff227224 */ /* 0x000fe400078e0014 */
[-C--:B------:R-:W-:Y:S02]  /*2b20*/  IMAD R5, R39, R10.reuse, R5 ;  /* 0x0000000a27057224 */ /* 0x080fe400078e0205 */
[----:B------:R-:W-:-:S04]  /*2b30*/  IMAD.WIDE.U32 R34, R38, R10, R34 ;  /* 0x0000000a26227225 */ /* 0x000fc800078e0022 */
[----:B------:R-:W-:Y:S01]  /*2b40*/  IMAD.IADD R6, R35, 0x1, R5 ;  /* 0x0000000123067824 */ /* 0x000fe200078e0205 */
[----:B------:R-:W-:-:S07]  /*2b50*/  MOV R5, R34 ;  /* 0x0000002200057202 */ /* 0x000fce0000000f00 */
.L_x_23920:
        /* <DEDUP_REMOVED lines=31> */
.L_x_23934:
[----:B------:R-:W-:Y:S01]  /*2d50*/  IMAD.MOV.U32 R20, RZ, RZ, R14 ;  /* 0x000000ffff147224 */ /* 0x000fe200078e000e */
[----:B------:R-:W-:Y:S01]  /*2d60*/  MOV R24, R15 ;  /* 0x0000000f00187202 */ /* 0x000fe20000000f00 */
[----:B------:R-:W-:Y:S01]  /*2d70*/  IMAD.MOV.U32 R21, RZ, RZ, R16 ;  /* 0x000000ffff157224 */ /* 0x000fe200078e0010 */
[----:B------:R-:W-:Y:S02]  /*2d80*/  MOV R22, R17 ;  /* 0x0000001100167202 */ /* 0x000fe40000000f00 */
[----:B------:R-:W-:-:S07]  /*2d90*/  MOV R23, 0x2db0 ;  /* 0x00002db000177802 */ /* 0x000fce0000000f00 */
[----:B------:R-:W-:Y:S05]  /*2da0*/  CALL.REL.NOINC `($__internal_521_$__cuda_sm20_rem_s64) ;  /* 0x0000004400147944 */ /* 0x000fea0003c00000 */
[----:B------:R-:W-:Y:S01]  /*2db0*/  IMAD.MOV.U32 R10, RZ, RZ, R12 ;  /* 0x000000ffff0a7224 */ /* 0x000fe200078e000c */
[----:B------:R-:W-:-:S07]  /*2dc0*/  MOV R11, R13 ;  /* 0x0000000d000b7202 */ /* 0x000fce0000000f00 */
.L_x_23935:
[----:B------:R-:W-:Y:S05]  /*2dd0*/  BSYNC.RECONVERGENT B1 ;  /* 0x0000000000017941 */ /* 0x000fea0003800200 */
.L_x_23933:
        /* <DEDUP_REMOVED lines=33> */
.L_x_23937:
[----:B------:R-:W-:Y:S01]  /*2ff0*/  MOV R21, R16 ;  /* 0x0000001000157202 */ /* 0x000fe20000000f00 */
[----:B------:R-:W-:Y:S01]  /*3000*/  IMAD.MOV.U32 R22, RZ, RZ, R17 ;  /* 0x000000ffff167224 */ /* 0x000fe200078e0011 */
[----:B------:R-:W-:Y:S01]  /*3010*/  MOV R20, R7 ;  /* 0x0000000700147202 */ /* 0x000fe20000000f00 */
[----:B------:R-:W-:Y:S01]  /*3020*/  IMAD.MOV.U32 R24, RZ, RZ, R8 ;  /* 0x000000ffff187224 */ /* 0x000fe200078e0008 */
[----:B------:R-:W-:-:S07]  /*3030*/  MOV R23, 0x3050 ;  /* 0x0000305000177802 */ /* 0x000fce0000000f00 */
[----:B------:R-:W-:Y:S05]  /*3040*/  CALL.REL.NOINC `($__internal_521_$__cuda_sm20_rem_s64) ;  /* 0x00000040006c7944 */ /* 0x000fea0003c00000 */
[----:B------:R-:W-:Y:S01]  /*3050*/  MOV R8, R12 ;  /* 0x0000000c00087202 */ /* 0x000fe20000000f00 */
[----:B------:R-:W-:-:S07]  /*3060*/  IMAD.MOV.U32 R9, RZ, RZ, R13 ;  /* 0x000000ffff097224 */ /* 0x000fce00078e000d */
.L_x_23938:
[----:B------:R-:W-:Y:S05]  /*3070*/  BSYNC.RECONVERGENT B1 ;  /* 0x0000000000017941 */ /* 0x000fea0003800200 */
.L_x_23936:
[----:B------:R-:W-:Y:S01]  /*3080*/  MOV R10, R5 ;  /* 0x00000005000a7202 */ /* 0x000fe20000000f00 */
[----:B------:R-:W-:Y:S02]  /*3090*/  IMAD R7, R9, R18, RZ ;  /* 0x0000001209077224 */ /* 0x000fe400078e02ff */
[----:B------:R-:W-:Y:S02]  /*30a0*/  IMAD.MOV.U32 R11, RZ, RZ, R6 ;  /* 0x000000ffff0b7224 */ /* 0x000fe400078e0006 */
[-C--:B------:R-:W-:Y:S02]  /*30b0*/  IMAD R7, R19, R8.reuse, R7 ;  /* 0x0000000813077224 */ /* 0x080fe400078e0207 */
[----:B------:R-:W-:-:S04]  /*30c0*/  IMAD.WIDE.U32 R10, R18, R8, R10 ;  /* 0x00000008120a7225 */ /* 0x000fc800078e000a */
[----:B------:R-:W-:Y:S01]  /*30d0*/  IMAD.MOV.U32 R5, RZ, RZ, R10 ;  /* 0x000000ffff057224 */ /* 0x000fe200078e000a */
[----:B------:R-:W-:-:S07]  /*30e0*/  IADD3 R6, PT, PT, R11, R7, RZ ;  /* 0x000000070b067210 */ /* 0x000fce0007ffe0ff */
.L_x_23893:
        /* <DEDUP_REMOVED lines=11> */
.L_x_23892:
        /* <DEDUP_REMOVED lines=20> */
.L_x_23966:
        /* <DEDUP_REMOVED lines=33> */
.L_x_23943:
[----:B------:R-:W-:Y:S01]  /*34f0*/  MOV R29, R15 ;  /* 0x0000000f001d7202 */ /* 0x000fe20000000f00 */
[----:B------:R-:W-:Y:S01]  /*3500*/  IMAD.MOV.U32 R26, RZ, RZ, R14 ;  /* 0x000000ffff1a7224 */ /* 0x000fe200078e000e */
[----:B------:R-:W-:Y:S01]  /*3510*/  MOV R13, R34 ;  /* 0x00000022000d7202 */ /* 0x000fe20000000f00 */
[----:B------:R-:W-:Y:S01]  /*3520*/  IMAD.MOV.U32 R12, RZ, RZ, R35 ;  /* 0x000000ffff0c7224 */ /* 0x000fe200078e0023 */
[----:B------:R-:W-:-:S07]  /*3530*/  MOV R11, 0x3550 ;  /* 0x00003550000b7802 */ /* 0x000fce0000000f00 */
[----:B-123--:R-:W-:Y:S05]  /*3540*/  CALL.REL.NOINC `($__internal_520_$__cuda_sm20_div_s64) ;  /* 0x0000003400dc7944 */ /* 0x00efea0003c00000 */
        /* <DEDUP_REMOVED lines=11> */
.L_x_23944:
[----:B------:R-:W-:Y:S05]  /*3600*/  BSYNC.RECONVERGENT B1 ;  /* 0x0000000000017941 */ /* 0x000fea0003800200 */
.L_x_23942:
        /* <DEDUP_REMOVED lines=39> */
.L_x_23946:
[----:B------:R-:W-:Y:S01]  /*3880*/  MOV R29, R34 ;  /* 0x00000022001d7202 */ /* 0x000fe20000000f00 */
[----:B------:R-:W-:Y:S01]  /*3890*/  IMAD.MOV.U32 R26, RZ, RZ, R35 ;  /* 0x000000ffff1a7224 */ /* 0x000fe200078e0023 */
[----:B------:R-:W-:Y:S01]  /*38a0*/  MOV R13, R36 ;  /* 0x00000024000d7202 */ /* 0x000fe20000000f00 */
[----:B------:R-:W-:Y:S01]  /*38b0*/  IMAD.MOV.U32 R12, RZ, RZ, R37 ;  /* 0x000000ffff0c7224 */ /* 0x000fe200078e0025 */
[----:B------:R-:W-:-:S07]  /*38c0*/  MOV R11, 0x38e0 ;  /* 0x000038e0000b7802 */ /* 0x000fce0000000f00 */
[----:B-1----:R-:W-:Y:S05]  /*38d0*/  CALL.REL.NOINC `($__internal_520_$__cuda_sm20_div_s64) ;  /* 0x0000003000f87944 */ /* 0x002fea0003c00000 */
        /* <DEDUP_REMOVED lines=11> */
.L_x_23947:
[----:B------:R-:W-:Y:S05]  /*3990*/  BSYNC.RECONVERGENT B1 ;  /* 0x0000000000017941 */ /* 0x000fea0003800200 */
.L_x_23945:
        /* <DEDUP_REMOVED lines=38> */
.L_x_23949:
[----:B------:R-:W-:Y:S01]  /*3c00*/  IMAD.MOV.U32 R29, RZ, RZ, R34 ;  /* 0x000000ffff1d7224 */ /* 0x000fe200078e0022 */
[----:B------:R-:W-:Y:S01]  /*3c10*/  MOV R26, R35 ;  /* 0x00000023001a7202 */ /* 0x000fe20000000f00 */
[----:B------:R-:W-:Y:S01]  /*3c20*/  IMAD.MOV.U32 R13, RZ, RZ, R36 ;  /* 0x000000ffff0d7224 */ /* 0x000fe200078e0024 */
[----:B------:R-:W-:Y:S02]  /*3c30*/  MOV R12, R37 ;  /* 0x00000025000c7202 */ /* 0x000fe40000000f00 */
[----:B------:R-:W-:-:S07]  /*3c40*/  MOV R11, 0x3c60 ;  /* 0x00003c60000b7802 */ /* 0x000fce0000000f00 */
[----:B-1----:R-:W-:Y:S05]  /*3c50*/  CALL.REL.NOINC `($__internal_520_$__cuda_sm20_div_s64) ;  /* 0x0000003000187944 */ /* 0x002fea0003c00000 */
        /* <DEDUP_REMOVED lines=11> */
.L_x_23950:
[----:B------:R-:W-:Y:S05]  /*3d10*/  BSYNC.RECONVERGENT B1 ;  /* 0x0000000000017941 */ /* 0x000fea0003800200 */
.L_x_23948:
        /* <DEDUP_REMOVED lines=38> */
.L_x_23952:
        /* <DEDUP_REMOVED lines=17> */
.L_x_23953:
[----:B------:R-:W-:Y:S05]  /*4090*/  BSYNC.RECONVERGENT B1 ;  /* 0x0000000000017941 */ /* 0x000fea0003800200 */
.L_x_23951:
        /* <DEDUP_REMOVED lines=39> */
.L_x_23955:
        /* <DEDUP_REMOVED lines=17> */
.L_x_23956:
[----:B------:R-:W-:Y:S05]  /*4420*/  BSYNC.RECONVERGENT B1 ;  /* 0x0000000000017941 */ /* 0x000fea0003800200 */
.L_x_23954:
        /* <DEDUP_REMOVED lines=38> */
.L_x_23958:
        /* <DEDUP_REMOVED lines=17> */
.L_x_23959:
[----:B------:R-:W-:Y:S05]  /*47a0*/  BSYNC.RECONVERGENT B1 ;  /* 0x0000000000017941 */ /* 0x000fea0003800200 */
.L_x_23957:
        /* <DEDUP_REMOVED lines=38> */
.L_x_23961:
        /* <DEDUP_REMOVED lines=17> */
.L_x_23962:
[----:B------:R-:W-:Y:S05]  /*4b20*/  BSYNC.RECONVERGENT B1 ;  /* 0x0000000000017941 */ /* 0x000fea0003800200 */
.L_x_23960:
        /* <DEDUP_REMOVED lines=36> */
.L_x_23964:
        /* <DEDUP_REMOVED lines=17> */
.L_x_23965:
[----:B------:R-:W-:Y:S05]  /*4e80*/  BSYNC.RECONVERGENT B1 ;  /* 0x0000000000017941 */ /* 0x000fea0003800200 */
.L_x_23963:
        /* <DEDUP_REMOVED lines=12> */
.L_x_23941:
        /* <DEDUP_REMOVED lines=35> */
.L_x_23969:
[----:B------:R-:W-:Y:S01]  /*5180*/  IMAD.MOV.U32 R29, RZ, RZ, R15 ;  /* 0x000000ffff1d7224 */ /* 0x000fe200078e000f */
[----:B------:R-:W-:Y:S01]  /*5190*/  MOV R26, R14 ;  /* 0x0000000e001a7202 */ /* 0x000fe20000000f00 */
[----:B------:R-:W-:Y:S01]  /*51a0*/  IMAD.MOV.U32 R13, RZ, RZ, R16 ;  /* 0x000000ffff0d7224 */ /* 0x000fe200078e0010 */
[----:B------:R-:W-:Y:S02]  /*51b0*/  MOV R12, R17 ;  /* 0x00000011000c7202 */ /* 0x000fe40000000f00 */
[----:B------:R-:W-:-:S07]  /*51c0*/  MOV R11, 0x51e0 ;  /* 0x000051e0000b7802 */ /* 0x000fce0000000f00 */
[----:B------:R-:W-:Y:S05]  /*51d0*/  CALL.REL.NOINC `($__internal_520_$__cuda_sm20_div_s64) ;  /* 0x0000001800b87944 */ /* 0x000fea0003c00000 */
        /* <DEDUP_REMOVED lines=11> */
.L_x_23970:
[----:B------:R-:W-:Y:S05]  /*5290*/  BSYNC.RECONVERGENT B1 ;  /* 0x0000000000017941 */ /* 0x000fea0003800200 */
.L_x_23968:
        /* <DEDUP_REMOVED lines=41> */
.L_x_23972:
        /* <DEDUP_REMOVED lines=17> */
.L_x_23973:
[----:B------:R-:W-:Y:S05]  /*5640*/  BSYNC.RECONVERGENT B1 ;  /* 0x0000000000017941 */ /* 0x000fea0003800200 */
.L_x_23971:
        /* <DEDUP_REMOVED lines=40> */
.L_x_23975:
[----:B------:R-:W-:Y:S01]  /*58d0*/  MOV R29, R18 ;  /* 0x00000012001d7202 */ /* 0x000fe20000000f00 */
[----:B------:R-:W-:Y:S01]  /*58e0*/  IMAD.MOV.U32 R13, RZ, RZ, R20 ;  /* 0x000000ffff0d7224 */ /* 0x000fe200078e0014 */
[----:B------:R-:W-:Y:S02]  /*58f0*/  MOV R26, R19 ;  /* 0x00000013001a7202 */ /* 0x000fe40000000f00 */
[----:B------:R-:W-:Y:S02]  /*5900*/  MOV R12, R21 ;  /* 0x00000015000c7202 */ /* 0x000fe40000000f00 */
[----:B------:R-:W-:-:S07]  /*5910*/  MOV R11, 0x5930 ;  /* 0x00005930000b7802 */ /* 0x000fce0000000f00 */
[----:B------:R-:W-:Y:S05]  /*5920*/  CALL.REL.NOINC `($__internal_520_$__cuda_sm20_div_s64) ;  /* 0x0000001000e47944 */ /* 0x000fea0003c00000 */
        /* <DEDUP_REMOVED lines=11> */
.L_x_23976:
[----:B------:R-:W-:Y:S05]  /*59e0*/  BSYNC.RECONVERGENT B1 ;  /* 0x0000000000017941 */ /* 0x000fea0003800200 */
.L_x_23974:
        /* <DEDUP_REMOVED lines=39> */
.L_x_23978:
[----:B------:R-:W-:Y:S01]  /*5c60*/  MOV R29, R18 ;  /* 0x00000012001d7202 */ /* 0x000fe20000000f00 */
[----:B------:R-:W-:Y:S01]  /*5c70*/  IMAD.MOV.U32 R13, RZ, RZ, R20 ;  /* 0x000000ffff0d7224 */ /* 0x000fe200078e0014 */
[----:B------:R-:W-:Y:S02]  /*5c80*/  MOV R26, R19 ;  /* 0x00000013001a7202 */ /* 0x000fe40000000f00 */
[----:B------:R-:W-:Y:S02]  /*5c90*/  MOV R12, R21 ;  /* 0x00000015000c7202 */ /* 0x000fe40000000f00 */
        /* <DEDUP_REMOVED lines=13> */
.L_x_23979:
[----:B------:R-:W-:Y:S05]  /*5d70*/  BSYNC.RECONVERGENT B1 ;  /* 0x0000000000017941 */ /* 0x000fea0003800200 */
.L_x_23977:
        /* <DEDUP_REMOVED lines=10> */
.L_x_23967:
        /* <DEDUP_REMOVED lines=34> */
.L_x_23982:
[----:B------:R-:W-:Y:S01]  /*6040*/  MOV R29, R15 ;  /* 0x0000000f001d7202 */ /* 0x000fe20000000f00 */
[----:B------:R-:W-:Y:S01]  /*6050*/  IMAD.MOV.U32 R26, RZ, RZ, R14 ;  /* 0x000000ffff1a7224 */ /* 0x000fe200078e000e */
[----:B------:R-:W-:Y:S02]  /*6060*/  MOV R13, R16 ;  /* 0x00000010000d7202 */ /* 0x000fe40000000f00 */
[----:B------:R-:W-:Y:S02]  /*6070*/  MOV R12, R17 ;  /* 0x00000011000c7202 */ /* 0x000fe40000000f00 */
[----:B------:R-:W-:-:S07]  /*6080*/  MOV R11, 0x60a0 ;  /* 0x000060a0000b7802 */ /* 0x000fce0000000f00 */
[----:B------:R-:W-:Y:S05]  /*6090*/  CALL.REL.NOINC `($__internal_520_$__cuda_sm20_div_s64) ;  /* 0x0000000c00087944 */ /* 0x000fea0003c00000 */
        /* <DEDUP_REMOVED lines=11> */
.L_x_23983:
[----:B------:R-:W-:Y:S05]  /*6150*/  BSYNC.RECONVERGENT B1 ;  /* 0x0000000000017941 */ /* 0x000fea0003800200 */
.L_x_23981:
        /* <DEDUP_REMOVED lines=41> */
.L_x_23985:
        /* <DEDUP_REMOVED lines=17> */
.L_x_23986:
[----:B------:R-:W-:Y:S05]  /*6500*/  BSYNC.RECONVERGENT B1 ;  /* 0x0000000000017941 */ /* 0x000fea0003800200 */
.L_x_23984:
        /* <DEDUP_REMOVED lines=10> */
.L_x_23980:
        /* <DEDUP_REMOVED lines=31> */
.L_x_23988:
[----:B------:R-:W-:Y:S01]  /*67a0*/  IMAD.MOV.U32 R21, RZ, RZ, R10 ;  /* 0x000000ffff157224 */ /* 0x000fe200078e000a */
[----:B------:R-:W-:Y:S01]  /*67b0*/  MOV R22, R11 ;  /* 0x0000000b00167202 */ /* 0x000fe20000000f00 */
[----:B------:R-:W-:Y:S01]  /*67c0*/  IMAD.MOV.U32 R24, RZ, RZ, R14 ;  /* 0x000000ffff187224 */ /* 0x000fe200078e000e */
[----:B------:R-:W-:Y:S02]  /*67d0*/  MOV R20, R15 ;  /* 0x0000000f00147202 */ /* 0x000fe40000000f00 */
[----:B------:R-:W-:-:S07]  /*67e0*/  MOV R23, 0x6800 ;  /* 0x0000680000177802 */ /* 0x000fce0000000f00 */
[----:B------:R-:W-:Y:S05]  /*67f0*/  CALL.REL.NOINC `($__internal_521_$__cuda_sm20_rem_s64) ;  /* 0x0000000800807944 */ /* 0x000fea0003c00000 */
[----:B------:R-:W-:Y:S02]  /*6800*/  MOV R10, R12 ;  /* 0x0000000c000a7202 */ /* 0x000fe40000000f00 */
[----:B------:R-:W-:-:S07]  /*6810*/  MOV R11, R13 ;  /* 0x0000000d000b7202 */ /* 0x000fce0000000f00 */
.L_x_23989:
[----:B------:R-:W-:Y:S05]  /*6820*/  BSYNC.RECONVERGENT B1 ;  /* 0x0000000000017941 */ /* 0x000fea0003800200 */
.L_x_23987:
        /* <DEDUP_REMOVED lines=10> */
.L_x_23940:
[----:B------:R-:W0:Y:S02]  /*68d0*/  LDCU.64 UR4, c[0x0][0x388] ;  /* 0x00007100ff0477ac */ /* 0x000e240008000a00 */
[----:B0-----:R-:W-:-:S04]  /*68e0*/  LEA R8, P0, R7, UR4, 0x3 ;  /* 0x0000000407087c11 */ /* 0x001fc8000f8018ff */
[----:B------:R-:W-:-:S05]  /*68f0*/  LEA.HI.X R9, R7, UR5, R6, 0x3, P0 ;  /* 0x0000000507097c11 */ /* 0x000fca00080f1c06 */
[----:B------:R-:W2:Y:S04]  /*6900*/  LDG.E.64 R6, desc[UR6][R8.64] ;  /* 0x0000000608067981 */ /* 0x000ea8000c1e1b00 */
[----:B--2---:R0:W-:Y:S02]  /*6910*/  STS.64 [R3], R6 ;  /* 0x0000000603007388 */ /* 0x0041e40000000a00 */
.L_x_23939:
[----:B------:R-:W-:Y:S05]  /*6920*/  BSYNC.RECONVERGENT B0 ;  /* 0x0000000000007941 */ /* 0x000fea0003800200 */
.L_x_23891:
[----:B------:R-:W-:Y:S01]  /*6930*/  BAR.SYNC.DEFER_BLOCKING 0x0 ;  /* 0x0000000000007b1d */ /* 0x000fe20000010000 */
[----:B------:R-:W-:Y:S02]  /*6940*/  ISETP.GE.U32.AND P0, PT, R4, 0x42, PT ;  /* 0x000000420400780c */ /* 0x000fe40003f06070 */
[----:B------:R-:W-:-:S11]  /*6950*/  ISETP.GT.U32.AND P1, PT, R2, 0x1f, PT ;  /* 0x0000001f0200780c */ /* 0x000fd60003f24070 */
[----:B------:R-:W-:Y:S05]  /*6960*/  @!P0 BRA `(.L_x_23990) ;  /* 0x0000000000308947 */ /* 0x000fea0003800000 */
.L_x_23991:
        /* <DEDUP_REMOVED lines=12> */
.L_x_23990:
        /* <DEDUP_REMOVED lines=41> */
        .weak           $__internal_520_$__cuda_sm20_div_s64
        .type           $__internal_520_$__cuda_sm20_div_s64,@function
        .size           $__internal_520_$__cuda_sm20_div_s64,($__internal_521_$__cuda_sm20_rem_s64 - $__internal_520_$__cuda_sm20_div_s64)
$__internal_520_$__cuda_sm20_div_s64:
        /* <DEDUP_REMOVED lines=83> */
[----:B------:R-:W-:Y:S05]  /*71f0*/  RET.REL.NODEC R12 `(uncontiguous_sum_i64) ;  /* 0xffffff8c0c807950 */ /* 0x000fea0003c3ffff */
        .weak           $__internal_521_$__cuda_sm20_rem_s64
        .type           $__internal_521_$__cuda_sm20_rem_s64,@function
        .size           $__internal_521_$__cuda_sm20_rem_s64,(.L_x_32724 - $__internal_521_$__cuda_sm20_rem_s64)
$__internal_521_$__cuda_sm20_rem_s64:
        /* <DEDUP_REMOVED lines=77> */
[----:B------:R-:W-:Y:S06]  /*76d0*/  RET.REL.NODEC R10 `(uncontiguous_sum_i64) ;  /* 0xffffff880a487950 */ /* 0x000fec0003c3ffff */
.L_x_23992:
        /* <DEDUP_REMOVED lines=10> */
.L_x_32724:


//--------------------- .text.contiguous_sum_i64  --------------------------
	.section	.text.contiguous_sum_i64,"ax",@progbits
	.align	128
        .global         contiguous_sum_i64
        .type           contiguous_sum_i64,@function
        .size           contiguous_sum_i64,(.L_x_33426 - contiguous_sum_i64)
        .other          contiguous_sum_i64,@"STO_CUDA_ENTRY STV_DEFAULT"
contiguous_sum_i64:
.text.contiguous_sum_i64:
        /* <DEDUP_REMOVED lines=39> */
.L_x_23994:
[----:B------:R-:W-:Y:S05]  /*0270*/  BSYNC.RECONVERGENT B0 ;  /* 0x0000000000007941 */ /* 0x000fea0003800200 */
.L_x_23993:
[----:B------:R-:W-:Y:S06]  /*0280*/  BAR.SYNC.DEFER_BLOCKING 0x0 ;  /* 0x0000000000007b1d */ /* 0x000fec0000010000 */
[----:B------:R-:W-:Y:S05]  /*0290*/  @!P2 BRA `(.L_x_23995) ;  /* 0x000000000030a947 */ /* 0x000fea0003800000 */
.L_x_23996:
        /* <DEDUP_REMOVED lines=12> */
.L_x_23995:
        /* <DEDUP_REMOVED lines=41> */
.L_x_23997:
        /* <DEDUP_REMOVED lines=9> */
.L_x_33426:


//--------------------- .text.contiguous_sum33_i32 --------------------------
	.section	.text.contiguous_sum33_i32,"ax",@progbits
	.align	128
        .global         contiguous_sum33_i32
        .type           contiguous_sum33_i32,@function
        .size           contiguous_sum33_i32,(.L_x_33427 - contiguous_sum33_i32)
        .other          contiguous_sum33_i32,@"STO_CUDA_ENTRY STV_DEFAULT"
contiguous_sum33_i32:
.text.contiguous_sum33_i32:
        /* <DEDUP_REMOVED lines=50> */
.L_x_24000:
        /* <DEDUP_REMOVED lines=28> */
.L_x_23999:
        /* <DEDUP_REMOVED lines=19> */
.L_x_24002:
        /* <DEDUP_REMOVED lines=13> */
.L_x_24003:
[----:B------:R-:W-:-:S04]  /*06e0*/  @!P1 IMAD R6, R9, UR8, RZ ;  /* 0x0000000809069c24 */ /* 0x000fc8000f8e02ff */
[----:B------:R-:W-:-:S05]  /*06f0*/  @!P1 IMAD R6, R6, 0x4, R7 ;  /* 0x0000000406069824 */ /* 0x000fca00078e0207 */
[----:B------:R-:W1:Y:S02]  /*0700*/  @!P1 LDS R9, [R6] ;  /* 0x0000000006099984 */ /* 0x000e640000000800 */
[----:B-1----:R-:W-:-:S07]  /*0710*/  @!P1 IADD3 R0, PT, PT, R0, R9, RZ ;  /* 0x0000000900009210 */ /* 0x002fce0007ffe0ff */
.L_x_24001:
[----:B-1----:R1:W-:Y:S02]  /*0720*/  STS [R7], R0 ;  /* 0x0000000007007388 */ /* 0x0023e40000000800 */
.L_x_23998:
        /* <DEDUP_REMOVED lines=8> */
.L_x_24004:
        /* <DEDUP_REMOVED lines=13> */
.L_x_33427:


//--------------------- .text.contiguous_sum3_i32 --------------------------
	.section	.text.contiguous_sum3_i32,"ax",@progbits
	.align	128
        .global         contiguous_sum3_i32
        .type           contiguous_sum3_i32,@function
        .size           contiguous_sum3_i32,(.L_x_32726 - contiguous_sum3_i32)
        .other          contiguous_sum3_i32,@"STO_CUDA_ENTRY STV_DEFAULT"
contiguous_sum3_i32:
.text.contiguous_sum3_i32:
        /* <DEDUP_REMOVED lines=43> */
.L_x_24023:
        /* <DEDUP_REMOVED lines=27> */
.L_x_24007:
[----:B------:R-:W-:Y:S01]  /*0460*/  MOV R30, R32 ;  /* 0x00000020001e7202 */ /* 0x000fe20000000f00 */
[----:B------:R-:W-:Y:S01]  /*0470*/  IMAD.MOV.U32 R0, RZ, RZ, R36 ;  /* 0x000000ffff007224 */ /* 0x000fe200078e0024 */
[----:B------:R-:W-:Y:S02]  /*0480*/  MOV R3, R37 ;  /* 0x0000002500037202 */ /* 0x000fe40000000f00 */
[----:B------:R-:W-:-:S07]  /*0490*/  MOV R8, 0x4b0 ;  /* 0x000004b000087802 */ /* 0x000fce0000000f00 */
[----:B01-3--:R-:W-:Y:S05]  /*04a0*/  CALL.REL.NOINC `($__internal_522_$__cuda_sm20_div_s64) ;  /* 0x0000003000ac7944 */ /* 0x00bfea0003c00000 */
        /* <DEDUP_REMOVED lines=9> */
.L_x_24008:
        /* <DEDUP_REMOVED lines=33> */
.L_x_24009:
[----:B------:R-:W-:Y:S01]  /*0750*/  IMAD.MOV.U32 R0, RZ, RZ, R36 ;  /* 0x000000ffff007224 */ /* 0x000fe200078e0024 */
[----:B------:R-:W-:Y:S02]  /*0760*/  MOV R3, R37 ;  /* 0x0000002500037202 */ /* 0x000fe40000000f00 */
[----:B------:R-:W-:-:S07]  /*0770*/  MOV R8, 0x790 ;  /* 0x0000079000087802 */ /* 0x000fce0000000f00 */
[----:B---3--:R-:W-:Y:S05]  /*0780*/  CALL.REL.NOINC `($__internal_522_$__cuda_sm20_div_s64) ;  /* 0x0000002c00f47944 */ /* 0x008fea0003c00000 */
        /* <DEDUP_REMOVED lines=10> */
.L_x_24010:
        /* <DEDUP_REMOVED lines=34> */
.L_x_24011:
[----:B------:R-:W-:Y:S01]  /*0a50*/  IMAD.MOV.U32 R30, RZ, RZ, R28 ;  /* 0x000000ffff1e7224 */ /* 0x000fe200078e001c */
[----:B------:R-:W-:Y:S01]  /*0a60*/  MOV R0, R36 ;  /* 0x0000002400007202 */ /* 0x000fe20000000f00 */
[----:B------:R-:W-:Y:S01]  /*0a70*/  IMAD.MOV.U32 R3, RZ, RZ, R37 ;  /* 0x000000ffff037224 */ /* 0x000fe200078e0025 */
[----:B------:R-:W-:-:S07]  /*0a80*/  MOV R8, 0xaa0 ;  /* 0x00000aa000087802 */ /* 0x000fce0000000f00 */
[----:B---3--:R-:W-:Y:S05]  /*0a90*/  CALL.REL.NOINC `($__internal_522_$__cuda_sm20_div_s64) ;  /* 0x0000002c00307944 */ /* 0x008fea0003c00000 */
        /* <DEDUP_REMOVED lines=10> */
.L_x_24012:
        /* <DEDUP_REMOVED lines=33> */
.L_x_24013:
[----:B------:R-:W-:Y:S01]  /*0d50*/  IMAD.MOV.U32 R0, RZ, RZ, R36 ;  /* 0x000000ffff007224 */ /* 0x000fe200078e0024 */
[----:B------:R-:W-:Y:S02]  /*0d60*/  MOV R3, R37 ;  /* 0x0000002500037202 */ /* 0x000fe40000000f00 */
[----:B------:R-:W-:-:S07]  /*0d70*/  MOV R8, 0xd90 ;  /* 0x00000d9000087802 */ /* 0x000fce0000000f00 */
[----:B---3--:R-:W-:Y:S05]  /*0d80*/  CALL.REL.NOINC `($__internal_522_$__cuda_sm20_div_s64) ;  /* 0x0000002800747944 */ /* 0x008fea0003c00000 */
        /* <DEDUP_REMOVED lines=9> */
.L_x_24014:
        /* <DEDUP_REMOVED lines=34> */
.L_x_24015:
[----:B------:R-:W-:Y:S01]  /*1040*/  MOV R30, R28 ;  /* 0x0000001c001e7202 */ /* 0x000fe20000000f00 */
        /* <DEDUP_REMOVED lines=13> */
.L_x_24016:
        /* <DEDUP_REMOVED lines=34> */
.L_x_24017:
        /* <DEDUP_REMOVED lines=14> */
.L_x_24018:
        /* <DEDUP_REMOVED lines=34> */
.L_x_24019:
[----:B------:R-:W-:Y:S01]  /*1640*/  MOV R30, R28 ;  /* 0x0000001c001e7202 */ /* 0x000fe20000000f00 */
        /* <DEDUP_REMOVED lines=14> */
.L_x_24020:
        /* <DEDUP_REMOVED lines=34> */
.L_x_24021:
[----:B------:R-:W-:Y:S01]  /*1950*/  IMAD.MOV.U32 R0, RZ, RZ, R36 ;  /* 0x000000ffff007224 */ /* 0x000fe200078e0024 */
[----:B------:R-:W-:Y:S02]  /*1960*/  MOV R3, R37 ;  /* 0x0000002500037202 */ /* 0x000fe40000000f00 */
[----:B------:R-:W-:-:S07]  /*1970*/  MOV R8, 0x1990 ;  /* 0x0000199000087802 */ /* 0x000fce0000000f00 */
[----:B---3--:R-:W-:Y:S05]  /*1980*/  CALL.REL.NOINC `($__internal_522_$__cuda_sm20_div_s64) ;  /* 0x0000001c00747944 */ /* 0x008fea0003c00000 */
        /* <DEDUP_REMOVED lines=9> */
.L_x_24022:
        /* <DEDUP_REMOVED lines=13> */
.L_x_24006:
        /* <DEDUP_REMOVED lines=33> */
.L_x_24025:
[----:B------:R-:W-:Y:S01]  /*1d00*/  MOV R30, R32 ;  /* 0x00000020001e7202 */ /* 0x000fe20000000f00 */
[----:B------:R-:W-:Y:S01]  /*1d10*/  IMAD.MOV.U32 R0, RZ, RZ, R16 ;  /* 0x000000ffff007224 */ /* 0x000fe200078e0010 */
[----:B------:R-:W-:Y:S02]  /*1d20*/  MOV R3, R17 ;  /* 0x0000001100037202 */ /* 0x000fe40000000f00 */
[----:B------:R-:W-:-:S07]  /*1d30*/  MOV R8, 0x1d50 ;  /* 0x00001d5000087802 */ /* 0x000fce0000000f00 */
[----:B------:R-:W-:Y:S05]  /*1d40*/  CALL.REL.NOINC `($__internal_522_$__cuda_sm20_div_s64) ;  /* 0x0000001800847944 */ /* 0x000fea0003c00000 */
        /* <DEDUP_REMOVED lines=9> */
.L_x_24026:
        /* <DEDUP_REMOVED lines=35> */
.L_x_24027:
        /* <DEDUP_REMOVED lines=13> */
.L_x_24028:
        /* <DEDUP_REMOVED lines=36> */
.L_x_24029:
[----:B------:R-:W-:Y:S01]  /*2320*/  MOV R30, R20 ;  /* 0x00000014001e7202 */ /* 0x000fe20000000f00 */
[----:B------:R-:W-:Y:S01]  /*2330*/  IMAD.MOV.U32 R0, RZ, RZ, R18 ;  /* 0x000000ffff007224 */ /* 0x000fe200078e0012 */
[----:B------:R-:W-:Y:S02]  /*2340*/  MOV R3, R19 ;  /* 0x0000001300037202 */ /* 0x000fe40000000f00 */
[----:B------:R-:W-:-:S07]  /*2350*/  MOV R8, 0x2370 ;  /* 0x0000237000087802 */ /* 0x000fce0000000f00 */
[----:B------:R-:W-:Y:S05]  /*2360*/  CALL.REL.NOINC `($__internal_522_$__cuda_sm20_div_s64) ;  /* 0x0000001000fc7944 */ /* 0x000fea0003c00000 */
        /* <DEDUP_REMOVED lines=10> */
.L_x_24030:
        /* <DEDUP_REMOVED lines=37> */
.L_x_24031:
[----:B------:R-:W-:Y:S01]  /*2660*/  IMAD.MOV.U32 R0, RZ, RZ, R18 ;  /* 0x000000ffff007224 */ /* 0x000fe200078e0012 */
[----:B------:R-:W-:Y:S02]  /*2670*/  MOV R3, R19 ;  /* 0x0000001300037202 */ /* 0x000fe40000000f00 */
[----:B------:R-:W-:-:S07]  /*2680*/  MOV R8, 0x26a0 ;  /* 0x000026a000087802 */ /* 0x000fce0000000f00 */
[----:B------:R-:W-:Y:S05]  /*2690*/  CALL.REL.NOINC `($__internal_522_$__cuda_sm20_div_s64) ;  /* 0x0000001000307944 */ /* 0x000fea0003c00000 */
        /* <DEDUP_REMOVED lines=8> */
.L_x_24032:
        /* <DEDUP_REMOVED lines=10> */
.L_x_24024:
        /* <DEDUP_REMOVED lines=31> */
.L_x_24034:
[----:B------:R-:W-:Y:S01]  /*29b0*/  MOV R30, R32 ;  /* 0x00000020001e7202 */ /* 0x000fe20000000f00 */
[----:B------:R-:W-:Y:S01]  /*29c0*/  IMAD.MOV.U32 R3, RZ, RZ, R17 ;  /* 0x000000ffff037224 */ /* 0x000fe200078e0011 */
[----:B------:R-:W-:Y:S02]  /*29d0*/  MOV R0, R16 ;  /* 0x0000001000007202 */ /* 0x000fe40000000f00 */
[----:B------:R-:W-:-:S07]  /*29e0*/  MOV R8, 0x2a00 ;  /* 0x00002a0000087802 */ /* 0x000fce0000000f00 */
[----:B------:R-:W-:Y:S05]  /*29f0*/  CALL.REL.NOINC `($__internal_522_$__cuda_sm20_div_s64) ;  /* 0x0000000c00587944 */ /* 0x000fea0003c00000 */
        /* <DEDUP_REMOVED lines=9> */
.L_x_24035:
        /* <DEDUP_REMOVED lines=36> */
.L_x_24036:
        /* <DEDUP_REMOVED lines=12> */
.L_x_24037:
        /* <DEDUP_REMOVED lines=10> */
.L_x_24033:
        /* <DEDUP_REMOVED lines=29> */
.L_x_24038:
[----:B------:R-:W-:-:S07]  /*3000*/  MOV R0, 0x3020 ;  /* 0x0000302000007802 */ /* 0x000fce0000000f00 */
[----:B------:R-:W-:Y:S05]  /*3010*/  CALL.REL.NOINC `($__internal_523_$__cuda_sm20_rem_s64) ;  /* 0x0000000c001c7944 */ /* 0x000fea0003c00000 */
[----:B------:R-:W-:Y:S01]  /*3020*/  IMAD.MOV.U32 R8, RZ, RZ, R3 ;  /* 0x000000ffff087224 */ /* 0x000fe200078e0003 */
[----:B------:R-:W-:-:S07]  /*3030*/  MOV R9, R10 ;  /* 0x0000000a00097202 */ /* 0x000fce0000000f00 */
.L_x_24039:
[----:B------:R-:W0:Y:S02]  /*3040*/  LDC.64 R10, c[0x0][0x398] ;  /* 0x0000e600ff0a7b82 */ /* 0x000e240000000a00 */
[----:B0-----:R-:W-:-:S06]  /*3050*/  IMAD.WIDE.U32 R2, R2, 0x8, R10 ;  /* 0x0000000802027825 */ /* 0x001fcc00078e000a */
[----:B------:R-:W2:Y:S02]  /*3060*/  LDG.E.64 R2, desc[UR10][R2.64] ;  /* 0x0000000a02027981 */ /* 0x000ea4000c1e1b00 */
[-C--:B--2---:R-:W-:Y:S02]  /*3070*/  IMAD R11, R3, R8.reuse, RZ ;  /* 0x00000008030b7224 */ /* 0x084fe400078e02ff */
[----:B------:R-:W-:-:S04]  /*3080*/  IMAD.WIDE.U32 R28, R2, R8, R28 ;  /* 0x00000008021c7225 */ /* 0x000fc800078e001c */
[----:B------:R-:W-:-:S05]  /*3090*/  IMAD R11, R2, R9, R11 ;  /* 0x00000009020b7224 */ /* 0x000fca00078e020b */
[----:B------:R-:W-:-:S07]  /*30a0*/  IADD3 R29, PT, PT, R29, R11, RZ ;  /* 0x0000000b1d1d7210 */ /* 0x000fce0007ffe0ff */
.L_x_24005:
        /* <DEDUP_REMOVED lines=33> */
.L_x_24042:
        /* <DEDUP_REMOVED lines=28> */
.L_x_24041:
        /* <DEDUP_REMOVED lines=19> */
.L_x_24044:
        /* <DEDUP_REMOVED lines=13> */
.L_x_24045:
[----:B------:R-:W-:-:S05]  /*3680*/  @!P1 IMAD R4, R4, UR7, RZ ;  /* 0x0000000704049c24 */ /* 0x000fca000f8e02ff */
[----:B------:R-:W-:-:S05]  /*3690*/  @!P1 LEA R4, R4, R3, 0x2 ;  /* 0x0000000304049211 */ /* 0x000fca00078e10ff */
[----:B------:R-:W1:Y:S02]  /*36a0*/  @!P1 LDS R5, [R4] ;  /* 0x0000000004059984 */ /* 0x000e640000000800 */
[----:B-1----:R-:W-:-:S07]  /*36b0*/  @!P1 IADD3 R0, PT, PT, R0, R5, RZ ;  /* 0x0000000500009210 */ /* 0x002fce0007ffe0ff */
.L_x_24043:
[----:B-1----:R1:W-:Y:S02]  /*36c0*/  STS [R3], R0 ;  /* 0x0000000003007388 */ /* 0x0023e40000000800 */
.L_x_24040:
        /* <DEDUP_REMOVED lines=9> */
        .weak           $__internal_522_$__cuda_sm20_div_s64
        .type           $__internal_522_$__cuda_sm20_div_s64,@function
        .size           $__internal_522_$__cuda_sm20_div_s64,($__internal_523_$__cuda_sm20_rem_s64 - $__internal_522_$__cuda_sm20_div_s64)
$__internal_522_$__cuda_sm20_div_s64:
        /* <DEDUP_REMOVED lines=82> */
[----:B------:R-:W-:Y:S06]  /*3c80*/  RET.REL.NODEC R8 `(contiguous_sum3_i32) ;  /* 0xffffffc008dc7950 */ /* 0x000fec0003c3ffff */
        .weak           $__internal_523_$__cuda_sm20_rem_s64
        .type           $__internal_523_$__cuda_sm20_rem_s64,@function
        .size           $__internal_523_$__cuda_sm20_rem_s64,(.L_x_32726 - $__internal_523_$__cuda_sm20_rem_s64)
$__internal_523_$__cuda_sm20_rem_s64:
        /* <DEDUP_REMOVED lines=66> */
[----:B------:R-:W-:Y:S06]  /*40b0*/  RET.REL.NODEC R8 `(contiguous_sum3_i32) ;  /* 0xffffffbc08d07950 */ /* 0x000fec0003c3ffff */
.L_x_24046:
        /* <DEDUP_REMOVED lines=12> */
.L_x_32726:


//--------------------- .text.contiguous_sum22_i32 --------------------------
	.section	.text.contiguous_sum22_i32,"ax",@progbits
	.align	128
        .global         contiguous_sum22_i32
        .type           contiguous_sum22_i32,@function
        .size           contiguous_sum22_i32,(.L_x_33429 - contiguous_sum22_i32)
        .other          contiguous_sum22_i32,@"STO_CUDA_ENTRY STV_DEFAULT"
contiguous_sum22_i32:
.text.contiguous_sum22_i32:
        /* <DEDUP_REMOVED lines=49> */
.L_x_24048:
[----:B------:R-:W-:Y:S05]  /*0310*/  BSYNC.RECONVERGENT B0 ;  /* 0x0000000000007941 */ /* 0x000fea0003800200 */
.L_x_24047:
[----:B------:R-:W-:Y:S06]  /*0320*/  BAR.SYNC.DEFER_BLOCKING 0x0 ;  /* 0x0000000000007b1d */ /* 0x000fec0000010000 */
[----:B------:R-:W-:Y:S05]  /*0330*/  @!P1 BRA `(.L_x_24049) ;  /* 0x00000000002c9947 */ /* 0x000fea0003800000 */
.L_x_24050:
        /* <DEDUP_REMOVED lines=11> */
.L_x_24049:
        /* <DEDUP_REMOVED lines=44> */
.L_x_24051:
        /* <DEDUP_REMOVED lines=13> */
.L_x_33429:


//--------------------- .text.contiguous_sum2_i32 --------------------------
	.section	.text.contiguous_sum2_i32,"ax",@progbits
	.align	128
        .global         contiguous_sum2_i32
        .type           contiguous_sum2_i32,@function
        .size           contiguous_sum2_i32,(.L_x_32728 - contiguous_sum2_i32)
        .other          contiguous_sum2_i32,@"STO_CUDA_ENTRY STV_DEFAULT"
contiguous_sum2_i32:
.text.contiguous_sum2_i32:
        /* <DEDUP_REMOVED lines=46> */
.L_x_24080:
        /* <DEDUP_REMOVED lines=32> */
.L_x_24057:
[----:B------:R-:W-:Y:S01]  /*04e0*/  MOV R26, R6 ;  /* 0x00000006001a7202 */ /* 0x000fe20000000f00 */
[----:B------:R-:W-:Y:S01]  /*04f0*/  IMAD.MOV.U32 R13, RZ, RZ, R7 ;  /* 0x000000ffff0d7224 */ /* 0x000fe200078e0007 */
[----:B------:R-:W-:Y:S01]  /*0500*/  MOV R14, R34 ;  /* 0x00000022000e7202 */ /* 0x000fe20000000f00 */
[----:B------:R-:W-:Y:S01]  /*0510*/  IMAD.MOV.U32 R11, RZ, RZ, R35 ;  /* 0x000000ffff0b7224 */ /* 0x000fe200078e0023 */
[----:B------:R-:W-:-:S07]  /*0520*/  MOV R12, 0x540 ;  /* 0x00000540000c7802 */ /* 0x000fce0000000f00 */
[----:B-1----:R-:W-:Y:S05]  /*0530*/  CALL.REL.NOINC `($__internal_524_$__cuda_sm20_div_s64) ;  /* 0x0000006400587944 */ /* 0x002fea0003c00000 */
        /* <DEDUP_REMOVED lines=9> */
.L_x_24058:
[----:B------:R-:W-:Y:S05]  /*05d0*/  BSYNC.RECONVERGENT B1 ;  /* 0x0000000000017941 */ /* 0x000fea0003800200 */
.L_x_24056:
        /* <DEDUP_REMOVED lines=34> */
.L_x_24060:
[----:B------:R-:W-:Y:S01]  /*0800*/  IMAD.MOV.U32 R26, RZ, RZ, R20 ;  /* 0x000000ffff1a7224 */ /* 0x000fe200078e0014 */
[----:B------:R-:W-:Y:S01]  /*0810*/  MOV R13, R9 ;  /* 0x00000009000d7202 */ /* 0x000fe20000000f00 */
[----:B------:R-:W-:Y:S01]  /*0820*/  IMAD.MOV.U32 R14, RZ, RZ, R34 ;  /* 0x000000ffff0e7224 */ /* 0x000fe200078e0022 */
[----:B------:R-:W-:Y:S02]  /*0830*/  MOV R11, R35 ;  /* 0x00000023000b7202 */ /* 0x000fe40000000f00 */
[----:B------:R-:W-:-:S07]  /*0840*/  MOV R12, 0x860 ;  /* 0x00000860000c7802 */ /* 0x000fce0000000f00 */
[----:B------:R-:W-:Y:S05]  /*0850*/  CALL.REL.NOINC `($__internal_524_$__cuda_sm20_div_s64) ;  /* 0x0000006000907944 */ /* 0x000fea0003c00000 */
        /* <DEDUP_REMOVED lines=9> */
.L_x_24061:
[----:B------:R-:W-:Y:S05]  /*08f0*/  BSYNC.RECONVERGENT B1 ;  /* 0x0000000000017941 */ /* 0x000fea0003800200 */
.L_x_24059:
        /* <DEDUP_REMOVED lines=33> */
.L_x_24063:
[----:B------:R-:W-:Y:S01]  /*0b10*/  IMAD.MOV.U32 R26, RZ, RZ, R36 ;  /* 0x000000ffff1a7224 */ /* 0x000fe200078e0024 */
[----:B------:R-:W-:Y:S01]  /*0b20*/  MOV R13, R37 ;  /* 0x00000025000d7202 */ /* 0x000fe20000000f00 */
[----:B------:R-:W-:Y:S01]  /*0b30*/  IMAD.MOV.U32 R14, RZ, RZ, R20 ;  /* 0x000000ffff0e7224 */ /* 0x000fe200078e0014 */
[----:B------:R-:W-:Y:S02]  /*0b40*/  MOV R11, R21 ;  /* 0x00000015000b7202 */ /* 0x000fe40000000f00 */
[----:B------:R-:W-:-:S07]  /*0b50*/  MOV R12, 0xb70 ;  /* 0x00000b70000c7802 */ /* 0x000fce0000000f00 */
[----:B------:R-:W-:Y:S05]  /*0b60*/  CALL.REL.NOINC `($__internal_524_$__cuda_sm20_div_s64) ;  /* 0x0000005c00cc7944 */ /* 0x000fea0003c00000 */
        /* <DEDUP_REMOVED lines=10> */
.L_x_24064:
[----:B------:R-:W-:Y:S05]  /*0c10*/  BSYNC.RECONVERGENT B1 ;  /* 0x0000000000017941 */ /* 0x000fea0003800200 */
.L_x_24062:
        /* <DEDUP_REMOVED lines=35> */
.L_x_24066:
[----:B------:R-:W-:Y:S01]  /*0e50*/  MOV R26, R34 ;  /* 0x00000022001a7202 */ /* 0x000fe20000000f00 */
[----:B------:R-:W-:Y:S01]  /*0e60*/  IMAD.MOV.U32 R13, RZ, RZ, R35 ;  /* 0x000000ffff0d7224 */ /* 0x000fe200078e0023 */
[----:B------:R-:W-:Y:S01]  /*0e70*/  MOV R14, R20 ;  /* 0x00000014000e7202 */ /* 0x000fe20000000f00 */
[----:B------:R-:W-:Y:S01]  /*0e80*/  IMAD.MOV.U32 R11, RZ, RZ, R21 ;  /* 0x000000ffff0b7224 */ /* 0x000fe200078e0015 */
[----:B------:R-:W-:-:S07]  /*0e90*/  MOV R12, 0xeb0 ;  /* 0x00000eb0000c7802 */ /* 0x000fce0000000f00 */
[----:B------:R-:W-:Y:S05]  /*0ea0*/  CALL.REL.NOINC `($__internal_524_$__cuda_sm20_div_s64) ;  /* 0x0000005800fc7944 */ /* 0x000fea0003c00000 */
        /* <DEDUP_REMOVED lines=11> */
.L_x_24067:
[----:B------:R-:W-:Y:S05]  /*0f60*/  BSYNC.RECONVERGENT B1 ;  /* 0x0000000000017941 */ /* 0x000fea0003800200 */
.L_x_24065:
        /* <DEDUP_REMOVED lines=36> */
.L_x_24069:
        /* <DEDUP_REMOVED lines=16> */
.L_x_24070:
[----:B------:R-:W-:Y:S05]  /*12b0*/  BSYNC.RECONVERGENT B1 ;  /* 0x0000000000017941 */ /* 0x000fea0003800200 */
.L_x_24068:
        /* <DEDUP_REMOVED lines=35> */
.L_x_24072:
        /* <DEDUP_REMOVED lines=17> */
.L_x_24073:
[----:B------:R-:W-:Y:S05]  /*1600*/  BSYNC.RECONVERGENT B1 ;  /* 0x0000000000017941 */ /* 0x000fea0003800200 */
.L_x_24071:
        /* <DEDUP_REMOVED lines=35> */
.L_x_24075:
        /* <DEDUP_REMOVED lines=16> */
.L_x_24076:
[----:B------:R-:W-:Y:S05]  /*1940*/  BSYNC.RECONVERGENT B1 ;  /* 0x0000000000017941 */ /* 0x000fea0003800200 */
.L_x_24074:
        /* <DEDUP_REMOVED lines=35> */
.L_x_24078:
        /* <DEDUP_REMOVED lines=16> */
.L_x_24079:
[----:B------:R-:W-:Y:S05]  /*1c80*/  BSYNC.RECONVERGENT B1 ;  /* 0x0000000000017941 */ /* 0x000fea0003800200 */
.L_x_24077:
        /* <DEDUP_REMOVED lines=8> */
.L_x_24055:
        /* <DEDUP_REMOVED lines=36> */
.L_x_24083:
[----:B------:R-:W-:Y:S01]  /*1f50*/  MOV R26, R6 ;  /* 0x00000006001a7202 */ /* 0x000fe20000000f00 */
[----:B------:R-:W-:Y:S01]  /*1f60*/  IMAD.MOV.U32 R13, RZ, RZ, R7 ;  /* 0x000000ffff0d7224 */ /* 0x000fe200078e0007 */
[----:B------:R-:W-:Y:S01]  /*1f70*/  MOV R14, R16 ;  /* 0x00000010000e7202 */ /* 0x000fe20000000f00 */
[----:B------:R-:W-:Y:S01]  /*1f80*/  IMAD.MOV.U32 R11, RZ, RZ, R17 ;  /* 0x000000ffff0b7224 */ /* 0x000fe200078e0011 */
[----:B------:R-:W-:-:S07]  /*1f90*/  MOV R12, 0x1fb0 ;  /* 0x00001fb0000c7802 */ /* 0x000fce0000000f00 */
[----:B------:R-:W-:Y:S05]  /*1fa0*/  CALL.REL.NOINC `($__internal_524_$__cuda_sm20_div_s64) ;  /* 0x0000004800bc7944 */ /* 0x000fea0003c00000 */
        /* <DEDUP_REMOVED lines=9> */
.L_x_24084:
[----:B------:R-:W-:Y:S05]  /*2040*/  BSYNC.RECONVERGENT B1 ;  /* 0x0000000000017941 */ /* 0x000fea0003800200 */
.L_x_24082:
        /* <DEDUP_REMOVED lines=34> */
.L_x_24086:
        /* <DEDUP_REMOVED lines=17> */
.L_x_24087:
[----:B------:R-:W-:Y:S05]  /*2380*/  BSYNC.RECONVERGENT B1 ;  /* 0x0000000000017941 */ /* 0x000fea0003800200 */
.L_x_24085:
        /* <DEDUP_REMOVED lines=36> */
.L_x_24089:
        /* <DEDUP_REMOVED lines=16> */
.L_x_24090:
[----:B------:R-:W-:Y:S05]  /*26d0*/  BSYNC.RECONVERGENT B1 ;  /* 0x0000000000017941 */ /* 0x000fea0003800200 */
.L_x_24088:
        /* <DEDUP_REMOVED lines=35> */
.L_x_24092:
[----:B------:R-:W-:Y:S01]  /*2910*/  MOV R26, R18 ;  /* 0x00000012001a7202 */ /* 0x000fe20000000f00 */
[----:B------:R-:W-:Y:S01]  /*2920*/  IMAD.MOV.U32 R13, RZ, RZ, R19 ;  /* 0x000000ffff0d7224 */ /* 0x000fe200078e0013 */
[----:B------:R-:W-:Y:S01]  /*2930*/  MOV R14, R16 ;  /* 0x00000010000e7202 */ /* 0x000fe20000000f00 */
[----:B------:R-:W-:Y:S01]  /*2940*/  IMAD.MOV.U32 R11, RZ, RZ, R17 ;  /* 0x000000ffff0b7224 */ /* 0x000fe200078e0011 */
[----:B------:R-:W-:-:S07]  /*2950*/  MOV R12, 0x2970 ;  /* 0x00002970000c7802 */ /* 0x000fce0000000f00 */
[----:B------:R-:W-:Y:S05]  /*2960*/  CALL.REL.NOINC `($__internal_524_$__cuda_sm20_div_s64) ;  /* 0x00000040004c7944 */ /* 0x000fea0003c00000 */
        /* <DEDUP_REMOVED lines=10> */
.L_x_24093:
[----:B------:R-:W-:Y:S05]  /*2a10*/  BSYNC.RECONVERGENT B1 ;  /* 0x0000000000017941 */ /* 0x000fea0003800200 */
.L_x_24091:
[----:B------:R-:W-:Y:S01]  /*2a20*/  MOV R36, R22 ;  /* 0x0000001600247202 */ /* 0x000fe20000000f00 */
[----:B------:R-:W-:Y:S02]  /*2a30*/  IMAD R11, R11, R38, RZ ;  /* 0x000000260b0b7224 */ /* 0x000fe400078e02ff */
[----:B------:R-:W-:Y:S02]  /*2a40*/  VIADD R8, R8, 0xfffffffe ;  /* 0xfffffffe08087836 */ /* 0x000fe40000000000 */
[----:B------:R-:W-:-:S04]  /*2a50*/  IMAD.WIDE.U32 R22, R38, R10, R36 ;  /* 0x0000000a26167225 */ /* 0x000fc800078e0024 */
[----:B------:R-:W-:-:S05]  /*2a60*/  IMAD R11, R39, R10, R11 ;  /* 0x0000000a270b7224 */ /* 0x000fca00078e020b */
[----:B------:R-:W-:-:S07]  /*2a70*/  IADD3 R23, PT, PT, R23, R11, RZ ;  /* 0x0000000b17177210 */ /* 0x000fce0007ffe0ff */
.L_x_24081:
        /* <DEDUP_REMOVED lines=30> */
.L_x_24095:
[----:B------:R-:W-:Y:S01]  /*2c60*/  MOV R18, R6 ;  /* 0x0000000600127202 */ /* 0x000fe20000000f00 */
[----:B------:R-:W-:Y:S01]  /*2c70*/  IMAD.MOV.U32 R19, RZ, RZ, R7 ;  /* 0x000000ffff137224 */ /* 0x000fe200078e0007 */
[----:B------:R-:W-:Y:S01]  /*2c80*/  MOV R24, R10 ;  /* 0x0000000a00187202 */ /* 0x000fe20000000f00 */
[----:B------:R-:W-:Y:S01]  /*2c90*/  IMAD.MOV.U32 R21, RZ, RZ, R11 ;  /* 0x000000ffff157224 */ /* 0x000fe200078e000b */
[----:B------:R-:W-:-:S07]  /*2ca0*/  MOV R26, 0x2cc0 ;  /* 0x00002cc0001a7802 */ /* 0x000fce0000000f00 */
[----:B------:R-:W-:Y:S05]  /*2cb0*/  CALL.REL.NOINC `($__internal_525_$__cuda_sm20_rem_s64) ;  /* 0x0000004000c47944 */ /* 0x000fea0003c00000 */
.L_x_24096:
[----:B------:R-:W-:Y:S05]  /*2cc0*/  BSYNC.RECONVERGENT B1 ;  /* 0x0000000000017941 */ /* 0x000fea0003800200 */
.L_x_24094:
        /* <DEDUP_REMOVED lines=30> */
.L_x_24098:
[----:B------:R-:W-:Y:S01]  /*2eb0*/  MOV R24, R10 ;  /* 0x0000000a00187202 */ /* 0x000fe20000000f00 */
[----:B------:R-:W-:Y:S01]  /*2ec0*/  IMAD.MOV.U32 R21, RZ, RZ, R11 ;  /* 0x000000ffff157224 */ /* 0x000fe200078e000b */
[----:B------:R-:W-:Y:S01]  /*2ed0*/  MOV R18, R20 ;  /* 0x0000001400127202 */ /* 0x000fe20000000f00 */
[----:B------:R-:W-:Y:S01]  /*2ee0*/  IMAD.MOV.U32 R19, RZ, RZ, R9 ;  /* 0x000000ffff137224 */ /* 0x000fe200078e0009 */
[----:B------:R-:W-:-:S07]  /*2ef0*/  MOV R26, 0x2f10 ;  /* 0x00002f10001a7802 */ /* 0x000fce0000000f00 */
[----:B------:R-:W-:Y:S05]  /*2f00*/  CALL.REL.NOINC `($__internal_525_$__cuda_sm20_rem_s64) ;  /* 0x0000004000307944 */ /* 0x000fea0003c00000 */
.L_x_24099:
[----:B------:R-:W-:Y:S05]  /*2f10*/  BSYNC.RECONVERGENT B1 ;  /* 0x0000000000017941 */ /* 0x000fea0003800200 */
.L_x_24097:
[----:B------:R-:W-:Y:S02]  /*2f20*/  IMAD R7, R7, R16, RZ ;  /* 0x0000001007077224 */ /* 0x000fe400078e02ff */
[----:B------:R-:W-:-:S04]  /*2f30*/  IMAD.WIDE.U32 R22, R16, R6, R22 ;  /* 0x0000000610167225 */ /* 0x000fc800078e0016 */
[----:B------:R-:W-:-:S05]  /*2f40*/  IMAD R7, R17, R6, R7 ;  /* 0x0000000611077224 */ /* 0x000fca00078e0207 */
[----:B------:R-:W-:-:S07]  /*2f50*/  IADD3 R23, PT, PT, R23, R7, RZ ;  /* 0x0000000717177210 */ /* 0x000fce0007ffe0ff */
.L_x_24054:
        /* <DEDUP_REMOVED lines=10> */
.L_x_24053:
        /* <DEDUP_REMOVED lines=18> */
.L_x_24127:
        /* <DEDUP_REMOVED lines=30> */
.L_x_24104:
[----:B------:R-:W-:Y:S01]  /*3300*/  IMAD.MOV.U32 R26, RZ, RZ, R18 ;  /* 0x000000ffff1a7224 */ /* 0x000fe200078e0012 */
[----:B------:R-:W-:Y:S01]  /*3310*/  MOV R13, R19 ;  /* 0x00000013000d7202 */ /* 0x000fe20000000f00 */
[----:B------:R-:W-:Y:S01]  /*3320*/  IMAD.MOV.U32 R14, RZ, RZ, R20 ;  /* 0x000000ffff0e7224 */ /* 0x000fe200078e0014 */
[----:B------:R-:W-:Y:S02]  /*3330*/  MOV R11, R21 ;  /* 0x00000015000b7202 */ /* 0x000fe40000000f00 */
[----:B------:R-:W-:-:S07]  /*3340*/  MOV R12, 0x3360 ;  /* 0x00003360000c7802 */ /* 0x000fce0000000f00 */
[----:B-1----:R-:W-:Y:S05]  /*3350*/  CALL.REL.NOINC `($__internal_524_$__cuda_sm20_div_s64) ;  /* 0x0000003400d07944 */ /* 0x002fea0003c00000 */
        /* <DEDUP_REMOVED lines=9> */
.L_x_24105:
[----:B------:R-:W-:Y:S05]  /*33f0*/  BSYNC.RECONVERGENT B1 ;  /* 0x0000000000017941 */ /* 0x000fea0003800200 */
.L_x_24103:
        /* <DEDUP_REMOVED lines=39> */
.L_x_24107:
[----:B------:R-:W-:Y:S01]  /*3670*/  IMAD.MOV.U32 R26, RZ, RZ, R36 ;  /* 0x000000ffff1a7224 */ /* 0x000fe200078e0024 */
[----:B------:R-:W-:Y:S01]  /*3680*/  MOV R13, R37 ;  /* 0x00000025000d7202 */ /* 0x000fe20000000f00 */
[----:B------:R-:W-:Y:S01]  /*3690*/  IMAD.MOV.U32 R14, RZ, RZ, R38 ;  /* 0x000000ffff0e7224 */ /* 0x000fe200078e0026 */
[----:B------:R-:W-:Y:S02]  /*36a0*/  MOV R11, R39 ;  /* 0x00000027000b7202 */ /* 0x000fe40000000f00 */
[----:B------:R-:W-:-:S07]  /*36b0*/  MOV R12, 0x36d0 ;  /* 0x000036d0000c7802 */ /* 0x000fce0000000f00 */
[----:B-1----:R-:W-:Y:S05]  /*36c0*/  CALL.REL.NOINC `($__internal_524_$__cuda_sm20_div_s64) ;  /* 0x0000003000f47944 */ /* 0x002fea0003c00000 */
        /* <DEDUP_REMOVED lines=11> */
.L_x_24108:
[----:B------:R-:W-:Y:S05]  /*3780*/  BSYNC.RECONVERGENT B1 ;  /* 0x0000000000017941 */ /* 0x000fea0003800200 */
.L_x_24106:
        /* <DEDUP_REMOVED lines=37> */
.L_x_24110:
        /* <DEDUP_REMOVED lines=17> */
.L_x_24111:
[----:B------:R-:W-:Y:S05]  /*3af0*/  BSYNC.RECONVERGENT B1 ;  /* 0x0000000000017941 */ /* 0x000fea0003800200 */
.L_x_24109:
        /* <DEDUP_REMOVED lines=38> */
.L_x_24113:
        /* <DEDUP_REMOVED lines=17> */
.L_x_24114:
[----:B------:R-:W-:Y:S05]  /*3e70*/  BSYNC.RECONVERGENT B1 ;  /* 0x0000000000017941 */ /* 0x000fea0003800200 */
.L_x_24112:
        /* <DEDUP_REMOVED lines=38> */
.L_x_24116:
        /* <DEDUP_REMOVED lines=17> */
.L_x_24117:
[----:B------:R-:W-:Y:S05]  /*41f0*/  BSYNC.RECONVERGENT B1 ;  /* 0x0000000000017941 */ /* 0x000fea0003800200 */
.L_x_24115:
        /* <DEDUP_REMOVED lines=40> */
.L_x_24119:
        /* <DEDUP_REMOVED lines=17> */
.L_x_24120:
[----:B------:R-:W-:Y:S05]  /*4590*/  BSYNC.RECONVERGENT B1 ;  /* 0x0000000000017941 */ /* 0x000fea0003800200 */
.L_x_24118:
        /* <DEDUP_REMOVED lines=40> */
.L_x_24122:
        /* <DEDUP_REMOVED lines=17> */
.L_x_24123:
[----:B------:R-:W-:Y:S05]  /*4930*/  BSYNC.RECONVERGENT B1 ;  /* 0x0000000000017941 */ /* 0x000fea0003800200 */
.L_x_24121:
        /* <DEDUP_REMOVED lines=38> */
.L_x_24125:
        /* <DEDUP_REMOVED lines=17> */
.L_x_24126:
[----:B------:R-:W-:Y:S05]  /*4cb0*/  BSYNC.RECONVERGENT B1 ;  /* 0x0000000000017941 */ /* 0x000fea0003800200 */
.L_x_24124:
        /* <DEDUP_REMOVED lines=15> */
.L_x_24102:
        /* <DEDUP_REMOVED lines=37> */
.L_x_24130:
[----:B------:R-:W-:Y:S01]  /*5000*/  MOV R26, R18 ;  /* 0x00000012001a7202 */ /* 0x000fe20000000f00 */
[----:B------:R-:W-:Y:S01]  /*5010*/  IMAD.MOV.U32 R14, RZ, RZ, R6 ;  /* 0x000000ffff0e7224 */ /* 0x000fe200078e0006 */
[----:B------:R-:W-:Y:S02]  /*5020*/  MOV R13, R19 ;  /* 0x00000013000d7202 */ /* 0x000fe40000000f00 */
[----:B------:R-:W-:Y:S02]  /*5030*/  MOV R11, R7 ;  /* 0x00000007000b7202 */ /* 0x000fe40000000f00 */
[----:B------:R-:W-:-:S07]  /*5040*/  MOV R12, 0x5060 ;  /* 0x00005060000c7802 */ /* 0x000fce0000000f00 */
[----:B------:R-:W-:Y:S05]  /*5050*/  CALL.REL.NOINC `($__internal_524_$__cuda_sm20_div_s64) ;  /* 0x0000001800907944 */ /* 0x000fea0003c00000 */
        /* <DEDUP_REMOVED lines=9> */
.L_x_24131:
[----:B------:R-:W-:Y:S05]  /*50f0*/  BSYNC.RECONVERGENT B1 ;  /* 0x0000000000017941 */ /* 0x000fea0003800200 */
.L_x_24129:
        /* <DEDUP_REMOVED lines=39> */
.L_x_24133:
[----:B------:R-:W-:Y:S01]  /*5370*/  MOV R26, R18 ;  /* 0x00000012001a7202 */ /* 0x000fe20000000f00 */
[----:B------:R-:W-:Y:S01]  /*5380*/  IMAD.MOV.U32 R13, RZ, RZ, R19 ;  /* 0x000000ffff0d7224 */ /* 0x000fe200078e0013 */
[----:B------:R-:W-:Y:S02]  /*5390*/  MOV R14, R6 ;  /* 0x00000006000e7202 */ /* 0x000fe40000000f00 */
[----:B------:R-:W-:Y:S02]  /*53a0*/  MOV R11, R7 ;  /* 0x00000007000b7202 */ /* 0x000fe40000000f00 */
[----:B------:R-:W-:-:S07]  /*53b0*/  MOV R12, 0x53d0 ;  /* 0x000053d0000c7802 */ /* 0x000fce0000000f00 */
[----:B------:R-:W-:Y:S05]  /*53c0*/  CALL.REL.NOINC `($__internal_524_$__cuda_sm20_div_s64) ;  /* 0x0000001400b47944 */ /* 0x000fea0003c00000 */
        /* <DEDUP_REMOVED lines=11> */
.L_x_24134:
[----:B------:R-:W-:Y:S05]  /*5480*/  BSYNC.RECONVERGENT B1 ;  /* 0x0000000000017941 */ /* 0x000fea0003800200 */
.L_x_24132:
        /* <DEDUP_REMOVED lines=40> */
.L_x_24136:
        /* <DEDUP_REMOVED lines=17> */
.L_x_24137:
[----:B------:R-:W-:Y:S05]  /*5820*/  BSYNC.RECONVERGENT B1 ;  /* 0x0000000000017941 */ /* 0x000fea0003800200 */
.L_x_24135:
        /* <DEDUP_REMOVED lines=40> */
.L_x_24139:
[----:B------:R-:W-:Y:S01]  /*5ab0*/  MOV R26, R18 ;  /* 0x00000012001a7202 */ /* 0x000fe20000000f00 */
[----:B------:R-:W-:Y:S01]  /*5ac0*/  IMAD.MOV.U32 R14, RZ, RZ, R20 ;  /* 0x000000ffff0e7224 */ /* 0x000fe200078e0014 */
[----:B------:R-:W-:Y:S02]  /*5ad0*/  MOV R13, R19 ;  /* 0x00000013000d7202 */ /* 0x000fe40000000f00 */
[----:B------:R-:W-:Y:S02]  /*5ae0*/  MOV R11, R21 ;  /* 0x00000015000b7202 */ /* 0x000fe40000000f00 */
[----:B------:R-:W-:-:S07]  /*5af0*/  MOV R12, 0x5b10 ;  /* 0x00005b10000c7802 */ /* 0x000fce0000000f00 */
[----:B------:R-:W-:Y:S05]  /*5b00*/  CALL.REL.NOINC `($__internal_524_$__cuda_sm20_div_s64) ;  /* 0x0000000c00e47944 */ /* 0x000fea0003c00000 */
        /* <DEDUP_REMOVED lines=11> */
.L_x_24140:
[----:B------:R-:W-:Y:S05]  /*5bc0*/  BSYNC.RECONVERGENT B1 ;  /* 0x0000000000017941 */ /* 0x000fea0003800200 */
.L_x_24138:
        /* <DEDUP_REMOVED lines=11> */
.L_x_24128:
        /* <DEDUP_REMOVED lines=35> */
.L_x_24143:
[----:B------:R-:W-:Y:S01]  /*5eb0*/  MOV R26, R18 ;  /* 0x00000012001a7202 */ /* 0x000fe20000000f00 */
[----:B------:R-:W-:Y:S01]  /*5ec0*/  IMAD.MOV.U32 R13, RZ, RZ, R19 ;  /* 0x000000ffff0d7224 */ /* 0x000fe200078e0013 */
[----:B------:R-:W-:Y:S02]  /*5ed0*/  MOV R14, R4 ;  /* 0x00000004000e7202 */ /* 0x000fe40000000f00 */
[----:B------:R-:W-:Y:S02]  /*5ee0*/  MOV R11, R5 ;  /* 0x00000005000b7202 */ /* 0x000fe40000000f00 */
[----:B------:R-:W-:-:S07]  /*5ef0*/  MOV R12, 0x5f10 ;  /* 0x00005f10000c7802 */ /* 0x000fce0000000f00 */
[----:B------:R-:W-:Y:S05]  /*5f00*/  CALL.REL.NOINC `($__internal_524_$__cuda_sm20_div_s64) ;  /* 0x0000000800e47944 */ /* 0x000fea0003c00000 */
        /* <DEDUP_REMOVED lines=8> */
.L_x_24144:
[----:B------:R-:W-:Y:S05]  /*5f90*/  BSYNC.RECONVERGENT B1 ;  /* 0x0000000000017941 */ /* 0x000fea0003800200 */
.L_x_24142:
        /* <DEDUP_REMOVED lines=39> */
.L_x_24146:
[----:B------:R-:W-:Y:S01]  /*6210*/  MOV R26, R18 ;  /* 0x00000012001a7202 */ /* 0x000fe20000000f00 */
[----:B------:R-:W-:Y:S01]  /*6220*/  IMAD.MOV.U32 R13, RZ, RZ, R19 ;  /* 0x000000ffff0d7224 */ /* 0x000fe200078e0013 */
[----:B------:R-:W-:Y:S02]  /*6230*/  MOV R14, R16 ;  /* 0x00000010000e7202 */ /* 0x000fe40000000f00 */
[----:B------:R-:W-:Y:S02]  /*6240*/  MOV R11, R17 ;  /* 0x00000011000b7202 */ /* 0x000fe40000000f00 */
[----:B------:R-:W-:-:S07]  /*6250*/  MOV R12, 0x6270 ;  /* 0x00006270000c7802 */ /* 0x000fce0000000f00 */
[----:B------:R-:W-:Y:S05]  /*6260*/  CALL.REL.NOINC `($__internal_524_$__cuda_sm20_div_s64) ;  /* 0x00000008000c7944 */ /* 0x000fea0003c00000 */
        /* <DEDUP_REMOVED lines=11> */
.L_x_24147:
[----:B------:R-:W-:Y:S05]  /*6320*/  BSYNC.RECONVERGENT B1 ;  /* 0x0000000000017941 */ /* 0x000fea0003800200 */
.L_x_24145:
        /* <DEDUP_REMOVED lines=11> */
.L_x_24141:
        /* <DEDUP_REMOVED lines=31> */
.L_x_24149:
[----:B------:R-:W-:Y:S01]  /*65d0*/  IMAD.MOV.U32 R24, RZ, RZ, R20 ;  /* 0x000000ffff187224 */ /* 0x000fe200078e0014 */
[----:B------:R-:W-:-:S07]  /*65e0*/  MOV R26, 0x6600 ;  /* 0x00006600001a7802 */ /* 0x000fce0000000f00 */
[----:B------:R-:W-:Y:S05]  /*65f0*/  CALL.REL.NOINC `($__internal_525_$__cuda_sm20_rem_s64) ;  /* 0x0000000800747944 */ /* 0x000fea0003c00000 */
[----:B------:R-:W-:Y:S02]  /*6600*/  MOV R4, R6 ;  /* 0x0000000600047202 */ /* 0x000fe40000000f00 */
[----:B------:R-:W-:-:S07]  /*6610*/  MOV R5, R7 ;  /* 0x0000000700057202 */ /* 0x000fce0000000f00 */
.L_x_24150:
[----:B------:R-:W-:Y:S05]  /*6620*/  BSYNC.RECONVERGENT B1 ;  /* 0x0000000000017941 */ /* 0x000fea0003800200 */
.L_x_24148:
        /* <DEDUP_REMOVED lines=9> */
.L_x_24101:
[----:B------:R-:W2:Y:S04]  /*66c0*/  LDG.E R8, desc[UR12][R8.64] ;  /* 0x0000000c08087981 */ /* 0x000ea8000c1e1900 */
[----:B--2---:R1:W-:Y:S02]  /*66d0*/  STS [R3], R8 ;  /* 0x0000000803007388 */ /* 0x0043e40000000800 */
.L_x_24100:
[----:B------:R-:W-:Y:S05]  /*66e0*/  BSYNC.RECONVERGENT B0 ;  /* 0x0000000000007941 */ /* 0x000fea0003800200 */
.L_x_24052:
[----:B------:R-:W-:Y:S01]  /*66f0*/  BAR.SYNC.DEFER_BLOCKING 0x0 ;  /* 0x0000000000007b1d */ /* 0x000fe20000010000 */
[----:B------:R-:W-:Y:S02]  /*6700*/  ISETP.GE.U32.AND P0, PT, R2, 0x42, PT ;  /* 0x000000420200780c */ /* 0x000fe40003f06070 */
[----:B------:R-:W-:-:S11]  /*6710*/  ISETP.GT.U32.AND P1, PT, R0, 0x1f, PT ;  /* 0x0000001f0000780c */ /* 0x000fd60003f24070 */
[----:B------:R-:W-:Y:S05]  /*6720*/  @!P0 BRA `(.L_x_24151) ;  /* 0x00000000002c8947 */ /* 0x000fea0003800000 */
.L_x_24152:
        /* <DEDUP_REMOVED lines=11> */
.L_x_24151:
        /* <DEDUP_REMOVED lines=44> */
        .weak           $__internal_524_$__cuda_sm20_div_s64
        .type           $__internal_524_$__cuda_sm20_div_s64,@function
        .size           $__internal_524_$__cuda_sm20_div_s64,($__internal_525_$__cuda_sm20_rem_s64 - $__internal_524_$__cuda_sm20_div_s64)
$__internal_524_$__cuda_sm20_div_s64:
        /* <DEDUP_REMOVED lines=82> */
[----:B------:R-:W-:Y:S06]  /*6fc0*/  RET.REL.NODEC R12 `(contiguous_sum2_i32) ;  /* 0xffffff900c0c7950 */ /* 0x000fec0003c3ffff */
        .weak           $__internal_525_$__cuda_sm20_rem_s64
        .type           $__internal_525_$__cuda_sm20_rem_s64,@function
        .size           $__internal_525_$__cuda_sm20_rem_s64,(.L_x_32728 - $__internal_525_$__cuda_sm20_rem_s64)
$__internal_525_$__cuda_sm20_rem_s64:
        /* <DEDUP_REMOVED lines=76> */
[----:B------:R-:W-:Y:S06]  /*7490*/  RET.REL.NODEC R26 `(contiguous_sum2_i32) ;  /* 0xffffff881ad87950 */ /* 0x000fec0003c3ffff */
.L_x_24153:
        /* <DEDUP_REMOVED lines=14> */
.L_x_32728:


//--------------------- .text.uncontiguous_sum_i32 --------------------------
	.section	.text.uncontiguous_sum_i32,"ax",@progbits
	.align	128
        .global         uncontiguous_sum_i32
        .type           uncontiguous_sum_i32,@function
        .size           uncontiguous_sum_i32,(.L_x_32730 - uncontiguous_sum_i32)
        .other          uncontiguous_sum_i32,@"STO_CUDA_ENTRY STV_DEFAULT"
uncontiguous_sum_i32:
.text.uncontiguous_sum_i32:
        /* <DEDUP_REMOVED lines=41> */
.L_x_24182:
        /* <DEDUP_REMOVED lines=33> */
.L_x_24159:
[----:B------:R-:W-:Y:S01]  /*04a0*/  IMAD.MOV.U32 R29, RZ, RZ, R14 ;  /* 0x000000ffff1d7224 */ /* 0x000fe200078e000e */
[----:B------:R-:W-:Y:S01]  /*04b0*/  MOV R26, R15 ;  /* 0x0000000f001a7202 */ /* 0x000fe20000000f00 */
[----:B------:R-:W-:Y:S01]  /*04c0*/  IMAD.MOV.U32 R13, RZ, RZ, R16 ;  /* 0x000000ffff0d7224 */ /* 0x000fe200078e0010 */
[----:B------:R-:W-:Y:S02]  /*04d0*/  MOV R12, R17 ;  /* 0x00000011000c7202 */ /* 0x000fe40000000f00 */
[----:B------:R-:W-:-:S07]  /*04e0*/  MOV R11, 0x500 ;  /* 0x00000500000b7802 */ /* 0x000fce0000000f00 */
[----:B------:R-:W-:Y:S05]  /*04f0*/  CALL.REL.NOINC `($__internal_526_$__cuda_sm20_div_s64) ;  /* 0x0000006400d07944 */ /* 0x000fea0003c00000 */
        /* <DEDUP_REMOVED lines=9> */
.L_x_24160:
[----:B------:R-:W-:Y:S05]  /*0590*/  BSYNC.RECONVERGENT B1 ;  /* 0x0000000000017941 */ /* 0x000fea0003800200 */
.L_x_24158:
        /* <DEDUP_REMOVED lines=36> */
.L_x_24162:
[----:B------:R-:W-:Y:S01]  /*07e0*/  IMAD.MOV.U32 R29, RZ, RZ, R7 ;  /* 0x000000ffff1d7224 */ /* 0x000fe200078e0007 */
[----:B------:R-:W-:Y:S01]  /*07f0*/  MOV R26, R8 ;  /* 0x00000008001a7202 */ /* 0x000fe20000000f00 */
[----:B------:R-:W-:Y:S01]  /*0800*/  IMAD.MOV.U32 R13, RZ, RZ, R16 ;  /* 0x000000ffff0d7224 */ /* 0x000fe200078e0010 */
[----:B------:R-:W-:Y:S02]  /*0810*/  MOV R12, R17 ;  /* 0x00000011000c7202 */ /* 0x000fe40000000f00 */
[----:B------:R-:W-:-:S07]  /*0820*/  MOV R11, 0x840 ;  /* 0x00000840000b7802 */ /* 0x000fce0000000f00 */
[----:B------:R-:W-:Y:S05]  /*0830*/  CALL.REL.NOINC `($__internal_526_$__cuda_sm20_div_s64) ;  /* 0x0000006400007944 */ /* 0x000fea0003c00000 */
        /* <DEDUP_REMOVED lines=10> */
.L_x_24163:
[----:B------:R-:W-:Y:S05]  /*08e0*/  BSYNC.RECONVERGENT B1 ;  /* 0x0000000000017941 */ /* 0x000fea0003800200 */
.L_x_24161:
        /* <DEDUP_REMOVED lines=37> */
.L_x_24165:
[----:B------:R-:W-:Y:S01]  /*0b40*/  MOV R29, R14 ;  /* 0x0000000e001d7202 */ /* 0x000fe20000000f00 */
[----:B------:R-:W-:Y:S01]  /*0b50*/  IMAD.MOV.U32 R26, RZ, RZ, R15 ;  /* 0x000000ffff1a7224 */ /* 0x000fe200078e000f */
[----:B------:R-:W-:Y:S01]  /*0b60*/  MOV R13, R16 ;  /* 0x00000010000d7202 */ /* 0x000fe20000000f00 */
[----:B------:R-:W-:Y:S01]  /*0b70*/  IMAD.MOV.U32 R12, RZ, RZ, R17 ;  /* 0x000000ffff0c7224 */ /* 0x000fe200078e0011 */
[----:B------:R-:W-:-:S07]  /*0b80*/  MOV R11, 0xba0 ;  /* 0x00000ba0000b7802 */ /* 0x000fce0000000f00 */
[----:B------:R-:W-:Y:S05]  /*0b90*/  CALL.REL.NOINC `($__internal_526_$__cuda_sm20_div_s64) ;  /* 0x0000006000287944 */ /* 0x000fea0003c00000 */
        /* <DEDUP_REMOVED lines=10> */
.L_x_24166:
[----:B------:R-:W-:Y:S05]  /*0c40*/  BSYNC.RECONVERGENT B1 ;  /* 0x0000000000017941 */ /* 0x000fea0003800200 */
.L_x_24164:
        /* <DEDUP_REMOVED lines=34> */
.L_x_24168:
        /* <DEDUP_REMOVED lines=16> */
.L_x_24169:
[----:B------:R-:W-:Y:S05]  /*0f70*/  BSYNC.RECONVERGENT B1 ;  /* 0x0000000000017941 */ /* 0x000fea0003800200 */
.L_x_24167:
        /* <DEDUP_REMOVED lines=37> */
.L_x_24171:
        /* <DEDUP_REMOVED lines=17> */
.L_x_24172:
[----:B------:R-:W-:Y:S05]  /*12e0*/  BSYNC.RECONVERGENT B1 ;  /* 0x0000000000017941 */ /* 0x000fea0003800200 */
.L_x_24170:
        /* <DEDUP_REMOVED lines=35> */
.L_x_24174:
        /* <DEDUP_REMOVED lines=16> */
.L_x_24175:
[----:B------:R-:W-:Y:S05]  /*1620*/  BSYNC.RECONVERGENT B1 ;  /* 0x0000000000017941 */ /* 0x000fea0003800200 */
.L_x_24173:
        /* <DEDUP_REMOVED lines=36> */
.L_x_24177:
[----:B------:R-:W-:Y:S01]  /*1870*/  MOV R29, R14 ;  /* 0x0000000e001d7202 */ /* 0x000fe20000000f00 */
[----:B------:R-:W-:Y:S01]  /*1880*/  IMAD.MOV.U32 R26, RZ, RZ, R15 ;  /* 0x000000ffff1a7224 */ /* 0x000fe200078e000f */
[----:B------:R-:W-:Y:S01]  /*1890*/  MOV R13, R16 ;  /* 0x00000010000d7202 */ /* 0x000fe20000000f00 */
[----:B------:R-:W-:Y:S01]  /*18a0*/  IMAD.MOV.U32 R12, RZ, RZ, R17 ;  /* 0x000000ffff0c7224 */ /* 0x000fe200078e0011 */
[----:B------:R-:W-:-:S07]  /*18b0*/  MOV R11, 0x18d0 ;  /* 0x000018d0000b7802 */ /* 0x000fce0000000f00 */
[----:B------:R-:W-:Y:S05]  /*18c0*/  CALL.REL.NOINC `($__internal_526_$__cuda_sm20_div_s64) ;  /* 0x0000005000dc7944 */ /* 0x000fea0003c00000 */
        /* <DEDUP_REMOVED lines=11> */
.L_x_24178:
[----:B------:R-:W-:Y:S05]  /*1980*/  BSYNC.RECONVERGENT B1 ;  /* 0x0000000000017941 */ /* 0x000fea0003800200 */
.L_x_24176:
        /* <DEDUP_REMOVED lines=36> */
.L_x_24180:
        /* <DEDUP_REMOVED lines=17> */
.L_x_24181:
[----:B------:R-:W-:Y:S05]  /*1ce0*/  BSYNC.RECONVERGENT B1 ;  /* 0x0000000000017941 */ /* 0x000fea0003800200 */
.L_x_24179:
        /* <DEDUP_REMOVED lines=10> */
.L_x_24157:
        /* <DEDUP_REMOVED lines=36> */
.L_x_24185:
[----:B------:R-:W-:Y:S01]  /*1fd0*/  MOV R29, R14 ;  /* 0x0000000e001d7202 */ /* 0x000fe20000000f00 */
[----:B------:R-:W-:Y:S01]  /*1fe0*/  IMAD.MOV.U32 R26, RZ, RZ, R15 ;  /* 0x000000ffff1a7224 */ /* 0x000fe200078e000f */
[----:B------:R-:W-:Y:S01]  /*1ff0*/  MOV R13, R16 ;  /* 0x00000010000d7202 */ /* 0x000fe20000000f00 */
[----:B------:R-:W-:Y:S01]  /*2000*/  IMAD.MOV.U32 R12, RZ, RZ, R17 ;  /* 0x000000ffff0c7224 */ /* 0x000fe200078e0011 */
[----:B------:R-:W-:-:S07]  /*2010*/  MOV R11, 0x2030 ;  /* 0x00002030000b7802 */ /* 0x000fce0000000f00 */
[----:B------:R-:W-:Y:S05]  /*2020*/  CALL.REL.NOINC `($__internal_526_$__cuda_sm20_div_s64) ;  /* 0x0000004c00047944 */ /* 0x000fea0003c00000 */
        /* <DEDUP_REMOVED lines=9> */
.L_x_24186:
[----:B------:R-:W-:Y:S05]  /*20c0*/  BSYNC.RECONVERGENT B1 ;  /* 0x0000000000017941 */ /* 0x000fea0003800200 */
.L_x_24184:
        /* <DEDUP_REMOVED lines=36> */
.L_x_24188:
        /* <DEDUP_REMOVED lines=17> */
.L_x_24189:
[----:B------:R-:W-:Y:S05]  /*2420*/  BSYNC.RECONVERGENT B1 ;  /* 0x0000000000017941 */ /* 0x000fea0003800200 */
.L_x_24187:
        /* <DEDUP_REMOVED lines=38> */
.L_x_24191:
        /* <DEDUP_REMOVED lines=16> */
.L_x_24192:
[----:B------:R-:W-:Y:S05]  /*2790*/  BSYNC.RECONVERGENT B1 ;  /* 0x0000000000017941 */ /* 0x000fea0003800200 */
.L_x_24190:
        /* <DEDUP_REMOVED lines=36> */
.L_x_24194:
        /* <DEDUP_REMOVED lines=16> */
.L_x_24195:
[----:B------:R-:W-:Y:S05]  /*2ae0*/  BSYNC.RECONVERGENT B1 ;  /* 0x0000000000017941 */ /* 0x000fea0003800200 */
.L_x_24193:
[----:B------:R-:W-:Y:S01]  /*2af0*/  IMAD R5, R5, R38, RZ ;  /* 0x0000002605057224 */ /* 0x000fe200078e02ff */
[----:B------:R-:W-:Y:S01]  /*2b00*/  IADD3 R9, PT, PT, R9, -0x2, RZ ;  /* 0xfffffffe09097810 */ /* 0x000fe20007ffe0ff */
[----:B------:R-:W-:Y:S02]  /*2b10*/  IMAD.MOV.U32 R34, RZ, RZ, R20 ;  /* 0x000000ffff227224 */ /* 0x000fe400078e0014 */
[-C--:B------:R-:W-:Y:S02]  /*2b20*/  IMAD R5, R39, R10.reuse, R5 ;  /* 0x0000000a27057224 */ /* 0x080fe400078e0205 */
[----:B------:R-:W-:-:S04]  /*2b30*/  IMAD.WIDE.U32 R34, R38, R10, R34 ;  /* 0x0000000a26227225 */ /* 0x000fc800078e0022 */
[----:B------:R-:W-:Y:S01]  /*2b40*/  IMAD.IADD R6, R35, 0x1, R5 ;  /* 0x0000000123067824 */ /* 0x000fe200078e0205 */
[----:B------:R-:W-:-:S07]  /*2b50*/  MOV R5, R34 ;  /* 0x0000002200057202 */ /* 0x000fce0000000f00 */
.L_x_24183:
        /* <DEDUP_REMOVED lines=31> */
.L_x_24197:
[----:B------:R-:W-:Y:S01]  /*2d50*/  IMAD.MOV.U32 R20, RZ, RZ, R14 ;  /* 0x000000ffff147224 */ /* 0x000fe200078e000e */
[----:B------:R-:W-:Y:S01]  /*2d60*/  MOV R24, R15 ;  /* 0x0000000f00187202 */ /* 0x000fe20000000f00 */
[----:B------:R-:W-:Y:S01]  /*2d70*/  IMAD.MOV.U32 R21, RZ, RZ, R16 ;  /* 0x000000ffff157224 */ /* 0x000fe200078e0010 */
[----:B------:R-:W-:Y:S02]  /*2d80*/  MOV R22, R17 ;  /* 0x0000001100167202 */ /* 0x000fe40000000f00 */
[----:B------:R-:W-:-:S07]  /*2d90*/  MOV R23, 0x2db0 ;  /* 0x00002db000177802 */ /* 0x000fce0000000f00 */
[----:B------:R-:W-:Y:S05]  /*2da0*/  CALL.REL.NOINC `($__internal_527_$__cuda_sm20_rem_s64) ;  /* 0x0000004000f47944 */ /* 0x000fea0003c00000 */
[----:B------:R-:W-:Y:S01]  /*2db0*/  IMAD.MOV.U32 R10, RZ, RZ, R12 ;  /* 0x000000ffff0a7224 */ /* 0x000fe200078e000c */
[----:B------:R-:W-:-:S07]  /*2dc0*/  MOV R11, R13 ;  /* 0x0000000d000b7202 */ /* 0x000fce0000000f00 */
.L_x_24198:
[----:B------:R-:W-:Y:S05]  /*2dd0*/  BSYNC.RECONVERGENT B1 ;  /* 0x0000000000017941 */ /* 0x000fea0003800200 */
.L_x_24196:
        /* <DEDUP_REMOVED lines=33> */
.L_x_24200:
[----:B------:R-:W-:Y:S01]  /*2ff0*/  MOV R21, R16 ;  /* 0x0000001000157202 */ /* 0x000fe20000000f00 */
[----:B------:R-:W-:Y:S01]  /*3000*/  IMAD.MOV.U32 R22, RZ, RZ, R17 ;  /* 0x000000ffff167224 */ /* 0x000fe200078e0011 */
[----:B------:R-:W-:Y:S01]  /*3010*/  MOV R20, R7 ;  /* 0x0000000700147202 */ /* 0x000fe20000000f00 */
[----:B------:R-:W-:Y:S01]  /*3020*/  IMAD.MOV.U32 R24, RZ, RZ, R8 ;  /* 0x000000ffff187224 */ /* 0x000fe200078e0008 */
[----:B------:R-:W-:-:S07]  /*3030*/  MOV R23, 0x3050 ;  /* 0x0000305000177802 */ /* 0x000fce0000000f00 */
[----:B------:R-:W-:Y:S05]  /*3040*/  CALL.REL.NOINC `($__internal_527_$__cuda_sm20_rem_s64) ;  /* 0x00000040004c7944 */ /* 0x000fea0003c00000 */
[----:B------:R-:W-:Y:S01]  /*3050*/  MOV R8, R12 ;  /* 0x0000000c00087202 */ /* 0x000fe20000000f00 */
[----:B------:R-:W-:-:S07]  /*3060*/  IMAD.MOV.U32 R9, RZ, RZ, R13 ;  /* 0x000000ffff097224 */ /* 0x000fce00078e000d */
.L_x_24201:
[----:B------:R-:W-:Y:S05]  /*3070*/  BSYNC.RECONVERGENT B1 ;  /* 0x0000000000017941 */ /* 0x000fea0003800200 */
.L_x_24199:
[----:B------:R-:W-:Y:S01]  /*3080*/  MOV R10, R5 ;  /* 0x00000005000a7202 */ /* 0x000fe20000000f00 */
[----:B------:R-:W-:Y:S02]  /*3090*/  IMAD R7, R9, R18, RZ ;  /* 0x0000001209077224 */ /* 0x000fe400078e02ff */
[----:B------:R-:W-:Y:S02]  /*30a0*/  IMAD.MOV.U32 R11, RZ, RZ, R6 ;  /* 0x000000ffff0b7224 */ /* 0x000fe400078e0006 */
[-C--:B------:R-:W-:Y:S02]  /*30b0*/  IMAD R7, R19, R8.reuse, R7 ;  /* 0x0000000813077224 */ /* 0x080fe400078e0207 */
[----:B------:R-:W-:-:S04]  /*30c0*/  IMAD.WIDE.U32 R10, R18, R8, R10 ;  /* 0x00000008120a7225 */ /* 0x000fc800078e000a */
[----:B------:R-:W-:Y:S01]  /*30d0*/  IMAD.MOV.U32 R5, RZ, RZ, R10 ;  /* 0x000000ffff057224 */ /* 0x000fe200078e000a */
[----:B------:R-:W-:-:S07]  /*30e0*/  IADD3 R6, PT, PT, R11, R7, RZ ;  /* 0x000000070b067210 */ /* 0x000fce0007ffe0ff */
.L_x_24156:
        /* <DEDUP_REMOVED lines=10> */
.L_x_24155:
        /* <DEDUP_REMOVED lines=20> */
.L_x_24229:
        /* <DEDUP_REMOVED lines=33> */
.L_x_24206:
[----:B------:R-:W-:Y:S01]  /*34e0*/  MOV R29, R15 ;  /* 0x0000000f001d7202 */ /* 0x000fe20000000f00 */
[----:B------:R-:W-:Y:S01]  /*34f0*/  IMAD.MOV.U32 R26, RZ, RZ, R14 ;  /* 0x000000ffff1a7224 */ /* 0x000fe200078e000e */
[----:B------:R-:W-:Y:S01]  /*3500*/  MOV R13, R34 ;  /* 0x00000022000d7202 */ /* 0x000fe20000000f00 */
[----:B------:R-:W-:Y:S01]  /*3510*/  IMAD.MOV.U32 R12, RZ, RZ, R35 ;  /* 0x000000ffff0c7224 */ /* 0x000fe200078e0023 */
[----:B------:R-:W-:-:S07]  /*3520*/  MOV R11, 0x3540 ;  /* 0x00003540000b7802 */ /* 0x000fce0000000f00 */
[----:B-123--:R-:W-:Y:S05]  /*3530*/  CALL.REL.NOINC `($__internal_526_$__cuda_sm20_div_s64) ;  /* 0x0000003400c07944 */ /* 0x00efea0003c00000 */
        /* <DEDUP_REMOVED lines=11> */
.L_x_24207:
[----:B------:R-:W-:Y:S05]  /*35f0*/  BSYNC.RECONVERGENT B1 ;  /* 0x0000000000017941 */ /* 0x000fea0003800200 */
.L_x_24205:
        /* <DEDUP_REMOVED lines=39> */
.L_x_24209:
[----:B------:R-:W-:Y:S01]  /*3870*/  MOV R29, R34 ;  /* 0x00000022001d7202 */ /* 0x000fe20000000f00 */
[----:B------:R-:W-:Y:S01]  /*3880*/  IMAD.MOV.U32 R26, RZ, RZ, R35 ;  /* 0x000000ffff1a7224 */ /* 0x000fe200078e0023 */
[----:B------:R-:W-:Y:S01]  /*3890*/  MOV R13, R36 ;  /* 0x00000024000d7202 */ /* 0x000fe20000000f00 */
[----:B------:R-:W-:Y:S01]  /*38a0*/  IMAD.MOV.U32 R12, RZ, RZ, R37 ;  /* 0x000000ffff0c7224 */ /* 0x000fe200078e0025 */
[----:B------:R-:W-:-:S07]  /*38b0*/  MOV R11, 0x38d0 ;  /* 0x000038d0000b7802 */ /* 0x000fce0000000f00 */
[----:B-1----:R-:W-:Y:S05]  /*38c0*/  CALL.REL.NOINC `($__internal_526_$__cuda_sm20_div_s64) ;  /* 0x0000003000dc7944 */ /* 0x002fea0003c00000 */
        /* <DEDUP_REMOVED lines=11> */
.L_x_24210:
[----:B------:R-:W-:Y:S05]  /*3980*/  BSYNC.RECONVERGENT B1 ;  /* 0x0000000000017941 */ /* 0x000fea0003800200 */
.L_x_24208:
        /* <DEDUP_REMOVED lines=38> */
.L_x_24212:
[----:B------:R-:W-:Y:S01]  /*3bf0*/  IMAD.MOV.U32 R29, RZ, RZ, R34 ;  /* 0x000000ffff1d7224 */ /* 0x000fe200078e0022 */
[----:B------:R-:W-:Y:S01]  /*3c00*/  MOV R26, R35 ;  /* 0x00000023001a7202 */ /* 0x000fe20000000f00 */
[----:B------:R-:W-:Y:S01]  /*3c10*/  IMAD.MOV.U32 R13, RZ, RZ, R36 ;  /* 0x000000ffff0d7224 */ /* 0x000fe200078e0024 */
[----:B------:R-:W-:Y:S02]  /*3c20*/  MOV R12, R37 ;  /* 0x00000025000c7202 */ /* 0x000fe40000000f00 */
[----:B------:R-:W-:-:S07]  /*3c30*/  MOV R11, 0x3c50 ;  /* 0x00003c50000b7802 */ /* 0x000fce0000000f00 */
[----:B-1----:R-:W-:Y:S05]  /*3c40*/  CALL.REL.NOINC `($__internal_526_$__cuda_sm20_div_s64) ;  /* 0x0000002c00fc7944 */ /* 0x002fea0003c00000 */
        /* <DEDUP_REMOVED lines=11> */
.L_x_24213:
[----:B------:R-:W-:Y:S05]  /*3d00*/  BSYNC.RECONVERGENT B1 ;  /* 0x0000000000017941 */ /* 0x000fea0003800200 */
.L_x_24211:
        /* <DEDUP_REMOVED lines=38> */
.L_x_24215:
        /* <DEDUP_REMOVED lines=17> */
.L_x_24216:
[----:B------:R-:W-:Y:S05]  /*4080*/  BSYNC.RECONVERGENT B1 ;  /* 0x0000000000017941 */ /* 0x000fea0003800200 */
.L_x_24214:
        /* <DEDUP_REMOVED lines=39> */
.L_x_24218:
        /* <DEDUP_REMOVED lines=17> */
.L_x_24219:
[----:B------:R-:W-:Y:S05]  /*4410*/  BSYNC.RECONVERGENT B1 ;  /* 0x0000000000017941 */ /* 0x000fea0003800200 */
.L_x_24217:
        /* <DEDUP_REMOVED lines=38> */
.L_x_24221:
        /* <DEDUP_REMOVED lines=17> */
.L_x_24222:
[----:B------:R-:W-:Y:S05]  /*4790*/  BSYNC.RECONVERGENT B1 ;  /* 0x0000000000017941 */ /* 0x000fea0003800200 */
.L_x_24220:
        /* <DEDUP_REMOVED lines=38> */
.L_x_24224:
        /* <DEDUP_REMOVED lines=17> */
.L_x_24225:
[----:B------:R-:W-:Y:S05]  /*4b10*/  BSYNC.RECONVERGENT B1 ;  /* 0x0000000000017941 */ /* 0x000fea0003800200 */
.L_x_24223:
        /* <DEDUP_REMOVED lines=36> */
.L_x_24227:
        /* <DEDUP_REMOVED lines=17> */
.L_x_24228:
[----:B------:R-:W-:Y:S05]  /*4e70*/  BSYNC.RECONVERGENT B1 ;  /* 0x0000000000017941 */ /* 0x000fea0003800200 */
.L_x_24226:
        /* <DEDUP_REMOVED lines=12> */
.L_x_24204:
        /* <DEDUP_REMOVED lines=35> */
.L_x_24232:
[----:B------:R-:W-:Y:S01]  /*5170*/  IMAD.MOV.U32 R29, RZ, RZ, R15 ;  /* 0x000000ffff1d7224 */ /* 0x000fe200078e000f */
[----:B------:R-:W-:Y:S01]  /*5180*/  MOV R26, R14 ;  /* 0x0000000e001a7202 */ /* 0x000fe20000000f00 */
[----:B------:R-:W-:Y:S01]  /*5190*/  IMAD.MOV.U32 R13, RZ, RZ, R16 ;  /* 0x000000ffff0d7224 */ /* 0x000fe200078e0010 */
[----:B------:R-:W-:Y:S02]  /*51a0*/  MOV R12, R17 ;  /* 0x00000011000c7202 */ /* 0x000fe40000000f00 */
[----:B------:R-:W-:-:S07]  /*51b0*/  MOV R11, 0x51d0 ;  /* 0x000051d0000b7802 */ /* 0x000fce0000000f00 */
[----:B------:R-:W-:Y:S05]  /*51c0*/  CALL.REL.NOINC `($__internal_526_$__cuda_sm20_div_s64) ;  /* 0x00000018009c7944 */ /* 0x000fea0003c00000 */
        /* <DEDUP_REMOVED lines=11> */
.L_x_24233:
[----:B------:R-:W-:Y:S05]  /*5280*/  BSYNC.RECONVERGENT B1 ;  /* 0x0000000000017941 */ /* 0x000fea0003800200 */
.L_x_24231:
        /* <DEDUP_REMOVED lines=41> */
.L_x_24235:
        /* <DEDUP_REMOVED lines=17> */
.L_x_24236:
[----:B------:R-:W-:Y:S05]  /*5630*/  BSYNC.RECONVERGENT B1 ;  /* 0x0000000000017941 */ /* 0x000fea0003800200 */
.L_x_24234:
        /* <DEDUP_REMOVED lines=40> */
.L_x_24238:
[----:B------:R-:W-:Y:S01]  /*58c0*/  MOV R29, R18 ;  /* 0x00000012001d7202 */ /* 0x000fe20000000f00 */
[----:B------:R-:W-:Y:S01]  /*58d0*/  IMAD.MOV.U32 R13, RZ, RZ, R20 ;  /* 0x000000ffff0d7224 */ /* 0x000fe200078e0014 */
[----:B------:R-:W-:Y:S02]  /*58e0*/  MOV R26, R19 ;  /* 0x00000013001a7202 */ /* 0x000fe40000000f00 */
[----:B------:R-:W-:Y:S02]  /*58f0*/  MOV R12, R21 ;  /* 0x00000015000c7202 */ /* 0x000fe40000000f00 */
[----:B------:R-:W-:-:S07]  /*5900*/  MOV R11, 0x5920 ;  /* 0x00005920000b7802 */ /* 0x000fce0000000f00 */
[----:B------:R-:W-:Y:S05]  /*5910*/  CALL.REL.NOINC `($__internal_526_$__cuda_sm20_div_s64) ;  /* 0x0000001000c87944 */ /* 0x000fea0003c00000 */
        /* <DEDUP_REMOVED lines=11> */
.L_x_24239:
[----:B------:R-:W-:Y:S05]  /*59d0*/  BSYNC.RECONVERGENT B1 ;  /* 0x0000000000017941 */ /* 0x000fea0003800200 */
.L_x_24237:
        /* <DEDUP_REMOVED lines=39> */
.L_x_24241:
[----:B------:R-:W-:Y:S01]  /*5c50*/  MOV R29, R18 ;  /* 0x00000012001d7202 */ /* 0x000fe20000000f00 */
[----:B------:R-:W-:Y:S01]  /*5c60*/  IMAD.MOV.U32 R13, RZ, RZ, R20 ;  /* 0x000000ffff0d7224 */ /* 0x000fe200078e0014 */
[----:B------:R-:W-:Y:S02]  /*5c70*/  MOV R26, R19 ;  /* 0x00000013001a7202 */ /* 0x000fe40000000f00 */
[----:B------:R-:W-:Y:S02]  /*5c80*/  MOV R12, R21 ;  /* 0x00000015000c7202 */ /* 0x000fe40000000f00 */
        /* <DEDUP_REMOVED lines=13> */
.L_x_24242:
[----:B------:R-:W-:Y:S05]  /*5d60*/  BSYNC.RECONVERGENT B1 ;  /* 0x0000000000017941 */ /* 0x000fea0003800200 */
.L_x_24240:
        /* <DEDUP_REMOVED lines=10> */
.L_x_24230:
        /* <DEDUP_REMOVED lines=34> */
.L_x_24245:
[----:B------:R-:W-:Y:S01]  /*6030*/  MOV R29, R15 ;  /* 0x0000000f001d7202 */ /* 0x000fe20000000f00 */
[----:B------:R-:W-:Y:S01]  /*6040*/  IMAD.MOV.U32 R26, RZ, RZ, R14 ;  /* 0x000000ffff1a7224 */ /* 0x000fe200078e000e */
[----:B------:R-:W-:Y:S02]  /*6050*/  MOV R13, R16 ;  /* 0x00000010000d7202 */ /* 0x000fe40000000f00 */
[----:B------:R-:W-:Y:S02]  /*6060*/  MOV R12, R17 ;  /* 0x00000011000c7202 */ /* 0x000fe40000000f00 */
[----:B------:R-:W-:-:S07]  /*6070*/  MOV R11, 0x6090 ;  /* 0x00006090000b7802 */ /* 0x000fce0000000f00 */
[----:B------:R-:W-:Y:S05]  /*6080*/  CALL.REL.NOINC `($__internal_526_$__cuda_sm20_div_s64) ;  /* 0x0000000800ec7944 */ /* 0x000fea0003c00000 */
        /* <DEDUP_REMOVED lines=11> */
.L_x_24246:
[----:B------:R-:W-:Y:S05]  /*6140*/  BSYNC.RECONVERGENT B1 ;  /* 0x0000000000017941 */ /* 0x000fea0003800200 */
.L_x_24244:
        /* <DEDUP_REMOVED lines=41> */
.L_x_24248:
        /* <DEDUP_REMOVED lines=17> */
.L_x_24249:
[----:B------:R-:W-:Y:S05]  /*64f0*/  BSYNC.RECONVERGENT B1 ;  /* 0x0000000000017941 */ /* 0x000fea0003800200 */
.L_x_24247:
        /* <DEDUP_REMOVED lines=10> */
.L_x_24243:
        /* <DEDUP_REMOVED lines=31> */
.L_x_24251:
[----:B------:R-:W-:Y:S01]  /*6790*/  IMAD.MOV.U32 R21, RZ, RZ, R10 ;  /* 0x000000ffff157224 */ /* 0x000fe200078e000a */
[----:B------:R-:W-:Y:S01]  /*67a0*/  MOV R22, R11 ;  /* 0x0000000b00167202 */ /* 0x000fe20000000f00 */
[----:B------:R-:W-:Y:S01]  /*67b0*/  IMAD.MOV.U32 R24, RZ, RZ, R14 ;  /* 0x000000ffff187224 */ /* 0x000fe200078e000e */
[----:B------:R-:W-:Y:S02]  /*67c0*/  MOV R20, R15 ;  /* 0x0000000f00147202 */ /* 0x000fe40000000f00 */
[----:B------:R-:W-:-:S07]  /*67d0*/  MOV R23, 0x67f0 ;  /* 0x000067f000177802 */ /* 0x000fce0000000f00 */
[----:B------:R-:W-:Y:S05]  /*67e0*/  CALL.REL.NOINC `($__internal_527_$__cuda_sm20_rem_s64) ;  /* 0x0000000800647944 */ /* 0x000fea0003c00000 */
[----:B------:R-:W-:Y:S02]  /*67f0*/  MOV R10, R12 ;  /* 0x0000000c000a7202 */ /* 0x000fe40000000f00 */
[----:B------:R-:W-:-:S07]  /*6800*/  MOV R11, R13 ;  /* 0x0000000d000b7202 */ /* 0x000fce0000000f00 */
.L_x_24252:
[----:B------:R-:W-:Y:S05]  /*6810*/  BSYNC.RECONVERGENT B1 ;  /* 0x0000000000017941 */ /* 0x000fea0003800200 */
.L_x_24250:
        /* <DEDUP_REMOVED lines=10> */
.L_x_24203:
[----:B------:R-:W0:Y:S02]  /*68c0*/  LDCU.64 UR4, c[0x0][0x388] ;  /* 0x00007100ff0477ac */ /* 0x000e240008000a00 */
[----:B0-----:R-:W-:-:S04]  /*68d0*/  LEA R8, P0, R7, UR4, 0x2 ;  /* 0x0000000407087c11 */ /* 0x001fc8000f8010ff */
[----:B------:R-:W-:-:S05]  /*68e0*/  LEA.HI.X R9, R7, UR5, R6, 0x2, P0 ;  /* 0x0000000507097c11 */ /* 0x000fca00080f1406 */
[----:B------:R-:W2:Y:S04]  /*68f0*/  LDG.E R8, desc[UR6][R8.64] ;  /* 0x0000000608087981 */ /* 0x000ea8000c1e1900 */
[----:B--2---:R0:W-:Y:S02]  /*6900*/  STS [R3], R8 ;  /* 0x0000000803007388 */ /* 0x0041e40000000800 */
.L_x_24202:
[----:B------:R-:W-:Y:S05]  /*6910*/  BSYNC.RECONVERGENT B0 ;  /* 0x0000000000007941 */ /* 0x000fea0003800200 */
.L_x_24154:
[----:B------:R-:W-:Y:S01]  /*6920*/  BAR.SYNC.DEFER_BLOCKING 0x0 ;  /* 0x0000000000007b1d */ /* 0x000fe20000010000 */
[----:B------:R-:W-:Y:S02]  /*6930*/  ISETP.GE.U32.AND P0, PT, R4, 0x42, PT ;  /* 0x000000420400780c */ /* 0x000fe40003f06070 */
[----:B------:R-:W-:-:S11]  /*6940*/  ISETP.GT.U32.AND P1, PT, R2, 0x1f, PT ;  /* 0x0000001f0200780c */ /* 0x000fd60003f24070 */
[----:B------:R-:W-:Y:S05]  /*6950*/  @!P0 BRA `(.L_x_24253) ;  /* 0x00000000002c8947 */ /* 0x000fea0003800000 */
.L_x_24254:
        /* <DEDUP_REMOVED lines=11> */
.L_x_24253:
        /* <DEDUP_REMOVED lines=35> */
        .weak           $__internal_526_$__cuda_sm20_div_s64
        .type           $__internal_526_$__cuda_sm20_div_s64,@function
        .size           $__internal_526_$__cuda_sm20_div_s64,($__internal_527_$__cuda_sm20_rem_s64 - $__internal_526_$__cuda_sm20_div_s64)
$__internal_526_$__cuda_sm20_div_s64:
        /* <DEDUP_REMOVED lines=83> */
[----:B------:R-:W-:Y:S05]  /*7170*/  RET.REL.NODEC R12 `(uncontiguous_sum_i32) ;  /* 0xffffff8c0ca07950 */ /* 0x000fea0003c3ffff */
        .weak           $__internal_527_$__cuda_sm20_rem_s64
        .type           $__internal_527_$__cuda_sm20_rem_s64,@function
        .size           $__internal_527_$__cuda_sm20_rem_s64,(.L_x_32730 - $__internal_527_$__cuda_sm20_rem_s64)
$__internal_527_$__cuda_sm20_rem_s64:
        /* <DEDUP_REMOVED lines=77> */
[----:B------:R-:W-:Y:S06]  /*7650*/  RET.REL.NODEC R10 `(uncontiguous_sum_i32) ;  /* 0xffffff880a687950 */ /* 0x000fec0003c3ffff */
.L_x_24255:
        /* <DEDUP_REMOVED lines=10> */
.L_x_32730:


//--------------------- .text.contiguous_sum_i32  --------------------------
	.section	.text.contiguous_sum_i32,"ax",@progbits
	.align	128
        .global         contiguous_sum_i32
        .type           contiguous_sum_i32,@function
        .size           contiguous_sum_i32,(.L_x_33432 - contiguous_sum_i32)
        .other          contiguous_sum_i32,@"STO_CUDA_ENTRY STV_DEFAULT"
contiguous_sum_i32:
.text.contiguous_sum_i32:
        /* <DEDUP_REMOVED lines=38> */
.L_x_24257:
[----:B------:R-:W-:Y:S05]  /*0260*/  BSYNC.RECONVERGENT B0 ;  /* 0x0000000000007941 */ /* 0x000fea0003800200 */
.L_x_24256:
[----:B------:R-:W-:Y:S06]  /*0270*/  BAR.SYNC.DEFER_BLOCKING 0x0 ;  /* 0x0000000000007b1d */ /* 0x000fec0000010000 */
[----:B------:R-:W-:Y:S05]  /*0280*/  @!P2 BRA `(.L_x_24258) ;  /* 0x00000000002ca947 */ /* 0x000fea0003800000 */
.L_x_24259:
        /* <DEDUP_REMOVED lines=11> */
.L_x_24258:
        /* <DEDUP_REMOVED lines=35> */
.L_x_24260:
        /* <DEDUP_REMOVED lines=9> */
.L_x_33432:


//--------------------- .text.contiguous_sum33_i16 --------------------------
	.section	.text.contiguous_sum33_i16,"ax",@progbits
	.align	128
        .global         contiguous_sum33_i16
        .type           contiguous_sum33_i16,@function
        .size           contiguous_sum33_i16,(.L_x_33433 - contiguous_sum33_i16)
        .other          contiguous_sum33_i16,@"STO_CUDA_ENTRY STV_DEFAULT"
contiguous_sum33_i16:
.text.contiguous_sum33_i16:
        /* <DEDUP_REMOVED lines=52> */
.L_x_24263:
        /* <DEDUP_REMOVED lines=29> */
.L_x_24262:
        /* <DEDUP_REMOVED lines=20> */
.L_x_24265:
        /* <DEDUP_REMOVED lines=13> */
.L_x_24266:
[----:B------:R-:W-:-:S04]  /*0720*/  @!P1 IMAD R6, R9, UR8, RZ ;  /* 0x0000000809069c24 */ /* 0x000fc8000f8e02ff */
[----:B------:R-:W-:-:S05]  /*0730*/  @!P1 IMAD R6, R6, 0x2, R7 ;  /* 0x0000000206069824 */ /* 0x000fca00078e0207 */
[----:B------:R-:W0:Y:S02]  /*0740*/  @!P1 LDS.U16 R9, [R6] ;  /* 0x0000000006099984 */ /* 0x000e240000000400 */
[----:B0-----:R-:W-:-:S05]  /*0750*/  @!P1 IMAD.IADD R9, R0, 0x1, R9 ;  /* 0x0000000100099824 */ /* 0x001fca00078e0209 */
[----:B------:R-:W-:-:S07]  /*0760*/  @!P1 PRMT R0, R9, 0x7610, R0 ;  /* 0x0000761009009816 */ /* 0x000fce0000000000 */
.L_x_24264:
[----:B------:R0:W-:Y:S02]  /*0770*/  STS.U16 [R7], R0 ;  /* 0x0000000007007388 */ /* 0x0001e40000000400 */
.L_x_24261:
        /* <DEDUP_REMOVED lines=8> */
.L_x_24267:
        /* <DEDUP_REMOVED lines=16> */
.L_x_33433:


//--------------------- .text.contiguous_sum3_i16 --------------------------
	.section	.text.contiguous_sum3_i16,"ax",@progbits
	.align	128
        .global         contiguous_sum3_i16
        .type           contiguous_sum3_i16,@function
        .size           contiguous_sum3_i16,(.L_x_32732 - contiguous_sum3_i16)
        .other          contiguous_sum3_i16,@"STO_CUDA_ENTRY STV_DEFAULT"
contiguous_sum3_i16:
.text.contiguous_sum3_i16:
        /* <DEDUP_REMOVED lines=43> */
.L_x_24286:
        /* <DEDUP_REMOVED lines=27> */
.L_x_24270:
[----:B------:R-:W-:Y:S01]  /*0460*/  MOV R30, R32 ;  /* 0x00000020001e7202 */ /* 0x000fe20000000f00 */
[----:B------:R-:W-:Y:S01]  /*0470*/  IMAD.MOV.U32 R0, RZ, RZ, R36 ;  /* 0x000000ffff007224 */ /* 0x000fe200078e0024 */
[----:B------:R-:W-:Y:S02]  /*0480*/  MOV R3, R37 ;  /* 0x0000002500037202 */ /* 0x000fe40000000f00 */
[----:B------:R-:W-:-:S07]  /*0490*/  MOV R8, 0x4b0 ;  /* 0x000004b000087802 */ /* 0x000fce0000000f00 */
[----:B01-3--:R-:W-:Y:S05]  /*04a0*/  CALL.REL.NOINC `($__internal_528_$__cuda_sm20_div_s64) ;  /* 0x0000003000c07944 */ /* 0x00bfea0003c00000 */
        /* <DEDUP_REMOVED lines=9> */
.L_x_24271:
        /* <DEDUP_REMOVED lines=33> */
.L_x_24272:
[----:B------:R-:W-:Y:S01]  /*0750*/  IMAD.MOV.U32 R0, RZ, RZ, R36 ;  /* 0x000000ffff007224 */ /* 0x000fe200078e0024 */
[----:B------:R-:W-:Y:S02]  /*0760*/  MOV R3, R37 ;  /* 0x0000002500037202 */ /* 0x000fe40000000f00 */
[----:B------:R-:W-:-:S07]  /*0770*/  MOV R8, 0x790 ;  /* 0x0000079000087802 */ /* 0x000fce0000000f00 */
[----:B---3--:R-:W-:Y:S05]  /*0780*/  CALL.REL.NOINC `($__internal_528_$__cuda_sm20_div_s64) ;  /* 0x0000003000087944 */ /* 0x008fea0003c00000 */
        /* <DEDUP_REMOVED lines=10> */
.L_x_24273:
        /* <DEDUP_REMOVED lines=34> */
.L_x_24274:
[----:B------:R-:W-:Y:S01]  /*0a50*/  IMAD.MOV.U32 R30, RZ, RZ, R28 ;  /* 0x000000ffff1e7224 */ /* 0x000fe200078e001c */
[----:B------:R-:W-:Y:S01]  /*0a60*/  MOV R0, R36 ;  /* 0x0000002400007202 */ /* 0x000fe20000000f00 */
[----:B------:R-:W-:Y:S01]  /*0a70*/  IMAD.MOV.U32 R3, RZ, RZ, R37 ;  /* 0x000000ffff037224 */ /* 0x000fe200078e0025 */
[----:B------:R-:W-:-:S07]  /*0a80*/  MOV R8, 0xaa0 ;  /* 0x00000aa000087802 */ /* 0x000fce0000000f00 */
[----:B---3--:R-:W-:Y:S05]  /*0a90*/  CALL.REL.NOINC `($__internal_528_$__cuda_sm20_div_s64) ;  /* 0x0000002c00447944 */ /* 0x008fea0003c00000 */
        /* <DEDUP_REMOVED lines=10> */
.L_x_24275:
        /* <DEDUP_REMOVED lines=33> */
.L_x_24276:
[----:B------:R-:W-:Y:S01]  /*0d50*/  IMAD.MOV.U32 R0, RZ, RZ, R36 ;  /* 0x000000ffff007224 */ /* 0x000fe200078e0024 */
[----:B------:R-:W-:Y:S02]  /*0d60*/  MOV R3, R37 ;  /* 0x0000002500037202 */ /* 0x000fe40000000f00 */
[----:B------:R-:W-:-:S07]  /*0d70*/  MOV R8, 0xd90 ;  /* 0x00000d9000087802 */ /* 0x000fce0000000f00 */
[----:B---3--:R-:W-:Y:S05]  /*0d80*/  CALL.REL.NOINC `($__internal_528_$__cuda_sm20_div_s64) ;  /* 0x0000002800887944 */ /* 0x008fea0003c00000 */
        /* <DEDUP_REMOVED lines=9> */
.L_x_24277:
        /* <DEDUP_REMOVED lines=34> */
.L_x_24278:
[----:B------:R-:W-:Y:S01]  /*1040*/  MOV R30, R28 ;  /* 0x0000001c001e7202 */ /* 0x000fe20000000f00 */
        /* <DEDUP_REMOVED lines=13> */
.L_x_24279:
        /* <DEDUP_REMOVED lines=34> */
.L_x_24280:
        /* <DEDUP_REMOVED lines=14> */
.L_x_24281:
        /* <DEDUP_REMOVED lines=34> */
.L_x_24282:
[----:B------:R-:W-:Y:S01]  /*1640*/  MOV R30, R28 ;  /* 0x0000001c001e7202 */ /* 0x000fe20000000f00 */
        /* <DEDUP_REMOVED lines=14> */
.L_x_24283:
        /* <DEDUP_REMOVED lines=34> */
.L_x_24284:
[----:B------:R-:W-:Y:S01]  /*1950*/  IMAD.MOV.U32 R0, RZ, RZ, R36 ;  /* 0x000000ffff007224 */ /* 0x000fe200078e0024 */
[----:B------:R-:W-:Y:S02]  /*1960*/  MOV R3, R37 ;  /* 0x0000002500037202 */ /* 0x000fe40000000f00 */
[----:B------:R-:W-:-:S07]  /*1970*/  MOV R8, 0x1990 ;  /* 0x0000199000087802 */ /* 0x000fce0000000f00 */
[----:B---3--:R-:W-:Y:S05]  /*1980*/  CALL.REL.NOINC `($__internal_528_$__cuda_sm20_div_s64) ;  /* 0x0000001c00887944 */ /* 0x008fea0003c00000 */
        /* <DEDUP_REMOVED lines=9> */
.L_x_24285:
        /* <DEDUP_REMOVED lines=13> */
.L_x_24269:
        /* <DEDUP_REMOVED lines=33> */
.L_x_24288:
[----:B------:R-:W-:Y:S01]  /*1d00*/  MOV R30, R32 ;  /* 0x00000020001e7202 */ /* 0x000fe20000000f00 */
[----:B------:R-:W-:Y:S01]  /*1d10*/  IMAD.MOV.U32 R0, RZ, RZ, R16 ;  /* 0x000000ffff007224 */ /* 0x000fe200078e0010 */
[----:B------:R-:W-:Y:S02]  /*1d20*/  MOV R3, R17 ;  /* 0x0000001100037202 */ /* 0x000fe40000000f00 */
[----:B------:R-:W-:-:S07]  /*1d30*/  MOV R8, 0x1d50 ;  /* 0x00001d5000087802 */ /* 0x000fce0000000f00 */
[----:B------:R-:W-:Y:S05]  /*1d40*/  CALL.REL.NOINC `($__internal_528_$__cuda_sm20_div_s64) ;  /* 0x0000001800987944 */ /* 0x000fea0003c00000 */
        /* <DEDUP_REMOVED lines=9> */
.L_x_24289:
        /* <DEDUP_REMOVED lines=35> */
.L_x_24290:
        /* <DEDUP_REMOVED lines=13> */
.L_x_24291:
        /* <DEDUP_REMOVED lines=36> */
.L_x_24292:
[----:B------:R-:W-:Y:S01]  /*2320*/  MOV R30, R20 ;  /* 0x00000014001e7202 */ /* 0x000fe20000000f00 */
[----:B------:R-:W-:Y:S01]  /*2330*/  IMAD.MOV.U32 R0, RZ, RZ, R18 ;  /* 0x000000ffff007224 */ /* 0x000fe200078e0012 */
[----:B------:R-:W-:Y:S02]  /*2340*/  MOV R3, R19 ;  /* 0x0000001300037202 */ /* 0x000fe40000000f00 */
[----:B------:R-:W-:-:S07]  /*2350*/  MOV R8, 0x2370 ;  /* 0x0000237000087802 */ /* 0x000fce0000000f00 */
[----:B------:R-:W-:Y:S05]  /*2360*/  CALL.REL.NOINC `($__internal_528_$__cuda_sm20_div_s64) ;  /* 0x0000001400107944 */ /* 0x000fea0003c00000 */
        /* <DEDUP_REMOVED lines=10> */
.L_x_24293:
        /* <DEDUP_REMOVED lines=37> */
.L_x_24294:
[----:B------:R-:W-:Y:S01]  /*2660*/  MOV R0, R18 ;  /* 0x0000001200007202 */ /* 0x000fe20000000f00 */
[----:B------:R-:W-:Y:S01]  /*2670*/  IMAD.MOV.U32 R3, RZ, RZ, R19 ;  /* 0x000000ffff037224 */ /* 0x000fe200078e0013 */
[----:B------:R-:W-:-:S07]  /*2680*/  MOV R8, 0x26a0 ;  /* 0x000026a000087802 */ /* 0x000fce0000000f00 */
[----:B------:R-:W-:Y:S05]  /*2690*/  CALL.REL.NOINC `($__internal_528_$__cuda_sm20_div_s64) ;  /* 0x0000001000447944 */ /* 0x000fea0003c00000 */
        /* <DEDUP_REMOVED lines=8> */
.L_x_24295:
        /* <DEDUP_REMOVED lines=10> */
.L_x_24287:
        /* <DEDUP_REMOVED lines=31> */
.L_x_24297:
[----:B------:R-:W-:Y:S01]  /*29b0*/  MOV R30, R32 ;  /* 0x00000020001e7202 */ /* 0x000fe20000000f00 */
[----:B------:R-:W-:Y:S01]  /*29c0*/  IMAD.MOV.U32 R3, RZ, RZ, R17 ;  /* 0x000000ffff037224 */ /* 0x000fe200078e0011 */
[----:B------:R-:W-:Y:S02]  /*29d0*/  MOV R0, R16 ;  /* 0x0000001000007202 */ /* 0x000fe40000000f00 */
[----:B------:R-:W-:-:S07]  /*29e0*/  MOV R8, 0x2a00 ;  /* 0x00002a0000087802 */ /* 0x000fce0000000f00 */
[----:B------:R-:W-:Y:S05]  /*29f0*/  CALL.REL.NOINC `($__internal_528_$__cuda_sm20_div_s64) ;  /* 0x0000000c006c7944 */ /* 0x000fea0003c00000 */
        /* <DEDUP_REMOVED lines=9> */
.L_x_24298:
        /* <DEDUP_REMOVED lines=36> */
.L_x_24299:
[----:B------:R-:W-:Y:S01]  /*2cd0*/  IMAD.MOV.U32 R0, RZ, RZ, R18 ;  /* 0x000000ffff007224 */ /* 0x000fe200078e0012 */
[----:B------:R-:W-:Y:S02]  /*2ce0*/  MOV R3, R19 ;  /* 0x0000001300037202 */ /* 0x000fe40000000f00 */
        /* <DEDUP_REMOVED lines=10> */
.L_x_24300:
        /* <DEDUP_REMOVED lines=10> */
.L_x_24296:
        /* <DEDUP_REMOVED lines=29> */
.L_x_24301:
[----:B------:R-:W-:-:S07]  /*3000*/  MOV R0, 0x3020 ;  /* 0x0000302000007802 */ /* 0x000fce0000000f00 */
[----:B------:R-:W-:Y:S05]  /*3010*/  CALL.REL.NOINC `($__internal_529_$__cuda_sm20_rem_s64) ;  /* 0x0000000c00307944 */ /* 0x000fea0003c00000 */
[----:B------:R-:W-:Y:S01]  /*3020*/  IMAD.MOV.U32 R8, RZ, RZ, R3 ;  /* 0x000000ffff087224 */ /* 0x000fe200078e0003 */
[----:B------:R-:W-:-:S07]  /*3030*/  MOV R9, R10 ;  /* 0x0000000a00097202 */ /* 0x000fce0000000f00 */
.L_x_24302:
[----:B------:R-:W0:Y:S02]  /*3040*/  LDC.64 R10, c[0x0][0x398] ;  /* 0x0000e600ff0a7b82 */ /* 0x000e240000000a00 */
[----:B0-----:R-:W-:-:S06]  /*3050*/  IMAD.WIDE.U32 R2, R2, 0x8, R10 ;  /* 0x0000000802027825 */ /* 0x001fcc00078e000a */
[----:B------:R-:W2:Y:S02]  /*3060*/  LDG.E.64 R2, desc[UR10][R2.64] ;  /* 0x0000000a02027981 */ /* 0x000ea4000c1e1b00 */
[-C--:B--2---:R-:W-:Y:S02]  /*3070*/  IMAD R11, R3, R8.reuse, RZ ;  /* 0x00000008030b7224 */ /* 0x084fe400078e02ff */
[----:B------:R-:W-:-:S04]  /*3080*/  IMAD.WIDE.U32 R28, R2, R8, R28 ;  /* 0x00000008021c7225 */ /* 0x000fc800078e001c */
[----:B------:R-:W-:-:S05]  /*3090*/  IMAD R11, R2, R9, R11 ;  /* 0x00000009020b7224 */ /* 0x000fca00078e020b */
[----:B------:R-:W-:-:S07]  /*30a0*/  IADD3 R29, PT, PT, R29, R11, RZ ;  /* 0x0000000b1d1d7210 */ /* 0x000fce0007ffe0ff */
.L_x_24268:
        /* <DEDUP_REMOVED lines=34> */
.L_x_24305:
        /* <DEDUP_REMOVED lines=29> */
.L_x_24304:
        /* <DEDUP_REMOVED lines=20> */
.L_x_24307:
        /* <DEDUP_REMOVED lines=14> */
.L_x_24308:
[----:B------:R-:W-:-:S05]  /*36c0*/  @!P1 IMAD R5, R4, UR7, RZ ;  /* 0x0000000704059c24 */ /* 0x000fca000f8e02ff */
[----:B------:R-:W-:-:S05]  /*36d0*/  @!P1 LEA R5, R5, R0, 0x1 ;  /* 0x0000000005059211 */ /* 0x000fca00078e08ff */
[----:B------:R-:W1:Y:S02]  /*36e0*/  @!P1 LDS.U16 R2, [R5] ;  /* 0x0000000005029984 */ /* 0x000e640000000400 */
[----:B-1----:R-:W-:-:S04]  /*36f0*/  @!P1 IADD3 R2, PT, PT, R3, R2, RZ ;  /* 0x0000000203029210 */ /* 0x002fc80007ffe0ff */
[----:B------:R-:W-:-:S07]  /*3700*/  @!P1 PRMT R3, R2, 0x7610, R3 ;  /* 0x0000761002039816 */ /* 0x000fce0000000003 */
.L_x_24306:
[----:B-1----:R1:W-:Y:S02]  /*3710*/  STS.U16 [R0], R3 ;  /* 0x0000000300007388 */ /* 0x0023e40000000400 */
.L_x_24303:
        /* <DEDUP_REMOVED lines=9> */
        .weak           $__internal_528_$__cuda_sm20_div_s64
        .type           $__internal_528_$__cuda_sm20_div_s64,@function
        .size           $__internal_528_$__cuda_sm20_div_s64,($__internal_529_$__cuda_sm20_rem_s64 - $__internal_528_$__cuda_sm20_div_s64)
$__internal_528_$__cuda_sm20_div_s64:
        /* <DEDUP_REMOVED lines=82> */
[----:B------:R-:W-:Y:S06]  /*3cd0*/  RET.REL.NODEC R8 `(contiguous_sum3_i16) ;  /* 0xffffffc008c87950 */ /* 0x000fec0003c3ffff */
        .weak           $__internal_529_$__cuda_sm20_rem_s64
        .type           $__internal_529_$__cuda_sm20_rem_s64,@function
        .size           $__internal_529_$__cuda_sm20_rem_s64,(.L_x_32732 - $__internal_529_$__cuda_sm20_rem_s64)
$__internal_529_$__cuda_sm20_rem_s64:
        /* <DEDUP_REMOVED lines=66> */
[----:B------:R-:W-:Y:S06]  /*4100*/  RET.REL.NODEC R8 `(contiguous_sum3_i16) ;  /* 0xffffffbc08bc7950 */ /* 0x000fec0003c3ffff */
.L_x_24309:
        /* <DEDUP_REMOVED lines=15> */
.L_x_32732:


//--------------------- .text.contiguous_sum22_i16 --------------------------
	.section	.text.contiguous_sum22_i16,"ax",@progbits
	.align	128
        .global         contiguous_sum22_i16
        .type           contiguous_sum22_i16,@function
        .size           contiguous_sum22_i16,(.L_x_33435 - contiguous_sum22_i16)
        .other          contiguous_sum22_i16,@"STO_CUDA_ENTRY STV_DEFAULT"
contiguous_sum22_i16:
.text.contiguous_sum22_i16:
        /* <DEDUP_REMOVED lines=49> */
.L_x_24311:
[----:B------:R-:W-:Y:S05]  /*0310*/  BSYNC.RECONVERGENT B0 ;  /* 0x0000000000007941 */ /* 0x000fea0003800200 */
.L_x_24310:
[----:B------:R-:W-:Y:S06]  /*0320*/  BAR.SYNC.DEFER_BLOCKING 0x0 ;  /* 0x0000000000007b1d */ /* 0x000fec0000010000 */
[----:B------:R-:W-:Y:S05]  /*0330*/  @!P1 BRA `(.L_x_24312) ;  /* 0x0000000000309947 */ /* 0x000fea0003800000 */
.L_x_24313:
        /* <DEDUP_REMOVED lines=12> */
.L_x_24312:
        /* <DEDUP_REMOVED lines=44> */
.L_x_24314:
        /* <DEDUP_REMOVED lines=12> */
.L_x_33435:


//--------------------- .text.contiguous_sum2_i16 --------------------------
	.section	.text.contiguous_sum2_i16,"ax",@progbits
	.align	128
        .global         contiguous_sum2_i16
        .type           contiguous_sum2_i16,@function
        .size           contiguous_sum2_i16,(.L_x_32734 - contiguous_sum2_i16)
        .other          contiguous_sum2_i16,@"STO_CUDA_ENTRY STV_DEFAULT"
contiguous_sum2_i16:
.text.contiguous_sum2_i16:
        /* <DEDUP_REMOVED lines=46> */
.L_x_24343:
        /* <DEDUP_REMOVED lines=32> */
.L_x_24320:
[----:B------:R-:W-:Y:S01]  /*04e0*/  MOV R26, R6 ;  /* 0x00000006001a7202 */ /* 0x000fe20000000f00 */
[----:B------:R-:W-:Y:S01]  /*04f0*/  IMAD.MOV.U32 R13, RZ, RZ, R7 ;  /* 0x000000ffff0d7224 */ /* 0x000fe200078e0007 */
[----:B------:R-:W-:Y:S01]  /*0500*/  MOV R14, R34 ;  /* 0x00000022000e7202 */ /* 0x000fe20000000f00 */
[----:B------:R-:W-:Y:S01]  /*0510*/  IMAD.MOV.U32 R11, RZ, RZ, R35 ;  /* 0x000000ffff0b7224 */ /* 0x000fe200078e0023 */
[----:B------:R-:W-:-:S07]  /*0520*/  MOV R12, 0x540 ;  /* 0x00000540000c7802 */ /* 0x000fce0000000f00 */
[----:B-1----:R-:W-:Y:S05]  /*0530*/  CALL.REL.NOINC `($__internal_530_$__cuda_sm20_div_s64) ;  /* 0x00000064005c7944 */ /* 0x002fea0003c00000 */
        /* <DEDUP_REMOVED lines=9> */
.L_x_24321:
[----:B------:R-:W-:Y:S05]  /*05d0*/  BSYNC.RECONVERGENT B1 ;  /* 0x0000000000017941 */ /* 0x000fea0003800200 */
.L_x_24319:
        /* <DEDUP_REMOVED lines=34> */
.L_x_24323:
[----:B------:R-:W-:Y:S01]  /*0800*/  IMAD.MOV.U32 R26, RZ, RZ, R20 ;  /* 0x000000ffff1a7224 */ /* 0x000fe200078e0014 */
[----:B------:R-:W-:Y:S01]  /*0810*/  MOV R13, R9 ;  /* 0x00000009000d7202 */ /* 0x000fe20000000f00 */
[----:B------:R-:W-:Y:S01]  /*0820*/  IMAD.MOV.U32 R14, RZ, RZ, R34 ;  /* 0x000000ffff0e7224 */ /* 0x000fe200078e0022 */
[----:B------:R-:W-:Y:S02]  /*0830*/  MOV R11, R35 ;  /* 0x00000023000b7202 */ /* 0x000fe40000000f00 */
[----:B------:R-:W-:-:S07]  /*0840*/  MOV R12, 0x860 ;  /* 0x00000860000c7802 */ /* 0x000fce0000000f00 */
[----:B------:R-:W-:Y:S05]  /*0850*/  CALL.REL.NOINC `($__internal_530_$__cuda_sm20_div_s64) ;  /* 0x0000006000947944 */ /* 0x000fea0003c00000 */
        /* <DEDUP_REMOVED lines=9> */
.L_x_24324:
[----:B------:R-:W-:Y:S05]  /*08f0*/  BSYNC.RECONVERGENT B1 ;  /* 0x0000000000017941 */ /* 0x000fea0003800200 */
.L_x_24322:
        /* <DEDUP_REMOVED lines=33> */
.L_x_24326:
[----:B------:R-:W-:Y:S01]  /*0b10*/  IMAD.MOV.U32 R26, RZ, RZ, R36 ;  /* 0x000000ffff1a7224 */ /* 0x000fe200078e0024 */
[----:B------:R-:W-:Y:S01]  /*0b20*/  MOV R13, R37 ;  /* 0x00000025000d7202 */ /* 0x000fe20000000f00 */
[----:B------:R-:W-:Y:S01]  /*0b30*/  IMAD.MOV.U32 R14, RZ, RZ, R20 ;  /* 0x000000ffff0e7224 */ /* 0x000fe200078e0014 */
[----:B------:R-:W-:Y:S02]  /*0b40*/  MOV R11, R21 ;  /* 0x00000015000b7202 */ /* 0x000fe40000000f00 */
[----:B------:R-:W-:-:S07]  /*0b50*/  MOV R12, 0xb70 ;  /* 0x00000b70000c7802 */ /* 0x000fce0000000f00 */
[----:B------:R-:W-:Y:S05]  /*0b60*/  CALL.REL.NOINC `($__internal_530_$__cuda_sm20_div_s64) ;  /* 0x0000005c00d07944 */ /* 0x000fea0003c00000 */
        /* <DEDUP_REMOVED lines=10> */
.L_x_24327:
[----:B------:R-:W-:Y:S05]  /*0c10*/  BSYNC.RECONVERGENT B1 ;  /* 0x0000000000017941 */ /* 0x000fea0003800200 */
.L_x_24325:
        /* <DEDUP_REMOVED lines=35> */
.L_x_24329:
[----:B------:R-:W-:Y:S01]  /*0e50*/  MOV R26, R34 ;  /* 0x00000022001a7202 */ /* 0x000fe20000000f00 */
[----:B------:R-:W-:Y:S01]  /*0e60*/  IMAD.MOV.U32 R13, RZ, RZ, R35 ;  /* 0x000000ffff0d7224 */ /* 0x000fe200078e0023 */
[----:B------:R-:W-:Y:S01]  /*0e70*/  MOV R14, R20 ;  /* 0x00000014000e7202 */ /* 0x000fe20000000f00 */
[----:B------:R-:W-:Y:S01]  /*0e80*/  IMAD.MOV.U32 R11, RZ, RZ, R21 ;  /* 0x000000ffff0b7224 */ /* 0x000fe200078e0015 */
[----:B------:R-:W-:-:S07]  /*0e90*/  MOV R12, 0xeb0 ;  /* 0x00000eb0000c7802 */ /* 0x000fce0000000f00 */
[----:B------:R-:W-:Y:S05]  /*0ea0*/  CALL.REL.NOINC `($__internal_530_$__cuda_sm20_div_s64) ;  /* 0x0000005c00007944 */ /* 0x000fea0003c00000 */
        /* <DEDUP_REMOVED lines=11> */
.L_x_24330:
[----:B------:R-:W-:Y:S05]  /*0f60*/  BSYNC.RECONVERGENT B1 ;  /* 0x0000000000017941 */ /* 0x000fea0003800200 */
.L_x_24328:
        /* <DEDUP_REMOVED lines=36> */
.L_x_24332:
        /* <DEDUP_REMOVED lines=16> */
.L_x_24333:
[----:B------:R-:W-:Y:S05]  /*12b0*/  BSYNC.RECONVERGENT B1 ;  /* 0x0000000000017941 */ /* 0x000fea0003800200 */
.L_x_24331:
        /* <DEDUP_REMOVED lines=35> */
.L_x_24335:
        /* <DEDUP_REMOVED lines=17> */
.L_x_24336:
[----:B------:R-:W-:Y:S05]  /*1600*/  BSYNC.RECONVERGENT B1 ;  /* 0x0000000000017941 */ /* 0x000fea0003800200 */
.L_x_24334:
        /* <DEDUP_REMOVED lines=35> */
.L_x_24338:
        /* <DEDUP_REMOVED lines=16> */
.L_x_24339:
[----:B------:R-:W-:Y:S05]  /*1940*/  BSYNC.RECONVERGENT B1 ;  /* 0x0000000000017941 */ /* 0x000fea0003800200 */
.L_x_24337:
        /* <DEDUP_REMOVED lines=35> */
.L_x_24341:
        /* <DEDUP_REMOVED lines=16> */
.L_x_24342:
[----:B------:R-:W-:Y:S05]  /*1c80*/  BSYNC.RECONVERGENT B1 ;  /* 0x0000000000017941 */ /* 0x000fea0003800200 */
.L_x_24340:
        /* <DEDUP_REMOVED lines=8> */
.L_x_24318:
        /* <DEDUP_REMOVED lines=36> */
.L_x_24346:
[----:B------:R-:W-:Y:S01]  /*1f50*/  MOV R26, R6 ;  /* 0x00000006001a7202 */ /* 0x000fe20000000f00 */
[----:B------:R-:W-:Y:S01]  /*1f60*/  IMAD.MOV.U32 R13, RZ, RZ, R7 ;  /* 0x000000ffff0d7224 */ /* 0x000fe200078e0007 */
[----:B------:R-:W-:Y:S01]  /*1f70*/  MOV R14, R16 ;  /* 0x00000010000e7202 */ /* 0x000fe20000000f00 */
[----:B------:R-:W-:Y:S01]  /*1f80*/  IMAD.MOV.U32 R11, RZ, RZ, R17 ;  /* 0x000000ffff0b7224 */ /* 0x000fe200078e0011 */
[----:B------:R-:W-:-:S07]  /*1f90*/  MOV R12, 0x1fb0 ;  /* 0x00001fb0000c7802 */ /* 0x000fce0000000f00 */
[----:B------:R-:W-:Y:S05]  /*1fa0*/  CALL.REL.NOINC `($__internal_530_$__cuda_sm20_div_s64) ;  /* 0x0000004800c07944 */ /* 0x000fea0003c00000 */
        /* <DEDUP_REMOVED lines=9> */
.L_x_24347:
[----:B------:R-:W-:Y:S05]  /*2040*/  BSYNC.RECONVERGENT B1 ;  /* 0x0000000000017941 */ /* 0x000fea0003800200 */
.L_x_24345:
        /* <DEDUP_REMOVED lines=34> */
.L_x_24349:
        /* <DEDUP_REMOVED lines=17> */
.L_x_24350:
[----:B------:R-:W-:Y:S05]  /*2380*/  BSYNC.RECONVERGENT B1 ;  /* 0x0000000000017941 */ /* 0x000fea0003800200 */
.L_x_24348:
        /* <DEDUP_REMOVED lines=36> */
.L_x_24352:
        /* <DEDUP_REMOVED lines=16> */
.L_x_24353:
[----:B------:R-:W-:Y:S05]  /*26d0*/  BSYNC.RECONVERGENT B1 ;  /* 0x0000000000017941 */ /* 0x000fea0003800200 */
.L_x_24351:
        /* <DEDUP_REMOVED lines=35> */
.L_x_24355:
[----:B------:R-:W-:Y:S01]  /*2910*/  MOV R26, R18 ;  /* 0x00000012001a7202 */ /* 0x000fe20000000f00 */
[----:B------:R-:W-:Y:S01]  /*2920*/  IMAD.MOV.U32 R13, RZ, RZ, R19 ;  /* 0x000000ffff0d7224 */ /* 0x000fe200078e0013 */
[----:B------:R-:W-:Y:S01]  /*2930*/  MOV R14, R16 ;  /* 0x00000010000e7202 */ /* 0x000fe20000000f00 */
[----:B------:R-:W-:Y:S01]  /*2940*/  IMAD.MOV.U32 R11, RZ, RZ, R17 ;  /* 0x000000ffff0b7224 */ /* 0x000fe200078e0011 */
[----:B------:R-:W-:-:S07]  /*2950*/  MOV R12, 0x2970 ;  /* 0x00002970000c7802 */ /* 0x000fce0000000f00 */
[----:B------:R-:W-:Y:S05]  /*2960*/  CALL.REL.NOINC `($__internal_530_$__cuda_sm20_div_s64) ;  /* 0x0000004000507944 */ /* 0x000fea0003c00000 */
        /* <DEDUP_REMOVED lines=10> */
.L_x_24356:
[----:B------:R-:W-:Y:S05]  /*2a10*/  BSYNC.RECONVERGENT B1 ;  /* 0x0000000000017941 */ /* 0x000fea0003800200 */
.L_x_24354:
[----:B------:R-:W-:Y:S01]  /*2a20*/  MOV R36, R22 ;  /* 0x0000001600247202 */ /* 0x000fe20000000f00 */
[----:B------:R-:W-:Y:S02]  /*2a30*/  IMAD R11, R11, R38, RZ ;  /* 0x000000260b0b7224 */ /* 0x000fe400078e02ff */
[----:B------:R-:W-:Y:S02]  /*2a40*/  VIADD R8, R8, 0xfffffffe ;  /* 0xfffffffe08087836 */ /* 0x000fe40000000000 */
[----:B------:R-:W-:-:S04]  /*2a50*/  IMAD.WIDE.U32 R22, R38, R10, R36 ;  /* 0x0000000a26167225 */ /* 0x000fc800078e0024 */
[----:B------:R-:W-:-:S05]  /*2a60*/  IMAD R11, R39, R10, R11 ;  /* 0x0000000a270b7224 */ /* 0x000fca00078e020b */
[----:B------:R-:W-:-:S07]  /*2a70*/  IADD3 R23, PT, PT, R23, R11, RZ ;  /* 0x0000000b17177210 */ /* 0x000fce0007ffe0ff */
.L_x_24344:
        /* <DEDUP_REMOVED lines=30> */
.L_x_24358:
[----:B------:R-:W-:Y:S01]  /*2c60*/  MOV R18, R6 ;  /* 0x0000000600127202 */ /* 0x000fe20000000f00 */
[----:B------:R-:W-:Y:S01]  /*2c70*/  IMAD.MOV.U32 R19, RZ, RZ, R7 ;  /* 0x000000ffff137224 */ /* 0x000fe200078e0007 */
[----:B------:R-:W-:Y:S01]  /*2c80*/  MOV R24, R10 ;  /* 0x0000000a00187202 */ /* 0x000fe20000000f00 */
[----:B------:R-:W-:Y:S01]  /*2c90*/  IMAD.MOV.U32 R21, RZ, RZ, R11 ;  /* 0x000000ffff157224 */ /* 0x000fe200078e000b */
[----:B------:R-:W-:-:S07]  /*2ca0*/  MOV R26, 0x2cc0 ;  /* 0x00002cc0001a7802 */ /* 0x000fce0000000f00 */
[----:B------:R-:W-:Y:S05]  /*2cb0*/  CALL.REL.NOINC `($__internal_531_$__cuda_sm20_rem_s64) ;  /* 0x0000004000c87944 */ /* 0x000fea0003c00000 */
.L_x_24359:
[----:B------:R-:W-:Y:S05]  /*2cc0*/  BSYNC.RECONVERGENT B1 ;  /* 0x0000000000017941 */ /* 0x000fea0003800200 */
.L_x_24357:
        /* <DEDUP_REMOVED lines=30> */
.L_x_24361:
[----:B------:R-:W-:Y:S01]  /*2eb0*/  MOV R24, R10 ;  /* 0x0000000a00187202 */ /* 0x000fe20000000f00 */
[----:B------:R-:W-:Y:S01]  /*2ec0*/  IMAD.MOV.U32 R21, RZ, RZ, R11 ;  /* 0x000000ffff157224 */ /* 0x000fe200078e000b */
[----:B------:R-:W-:Y:S01]  /*2ed0*/  MOV R18, R20 ;  /* 0x0000001400127202 */ /* 0x000fe20000000f00 */
[----:B------:R-:W-:Y:S01]  /*2ee0*/  IMAD.MOV.U32 R19, RZ, RZ, R9 ;  /* 0x000000ffff137224 */ /* 0x000fe200078e0009 */
[----:B------:R-:W-:-:S07]  /*2ef0*/  MOV R26, 0x2f10 ;  /* 0x00002f10001a7802 */ /* 0x000fce0000000f00 */
[----:B------:R-:W-:Y:S05]  /*2f00*/  CALL.REL.NOINC `($__internal_531_$__cuda_sm20_rem_s64) ;  /* 0x0000004000347944 */ /* 0x000fea0003c00000 */
.L_x_24362:
[----:B------:R-:W-:Y:S05]  /*2f10*/  BSYNC.RECONVERGENT B1 ;  /* 0x0000000000017941 */ /* 0x000fea0003800200 */
.L_x_24360:
[----:B------:R-:W-:Y:S02]  /*2f20*/  IMAD R7, R7, R16, RZ ;  /* 0x0000001007077224 */ /* 0x000fe400078e02ff */
[----:B------:R-:W-:-:S04]  /*2f30*/  IMAD.WIDE.U32 R22, R16, R6, R22 ;  /* 0x0000000610167225 */ /* 0x000fc800078e0016 */
[----:B------:R-:W-:-:S05]  /*2f40*/  IMAD R7, R17, R6, R7 ;  /* 0x0000000611077224 */ /* 0x000fca00078e0207 */
[----:B------:R-:W-:-:S07]  /*2f50*/  IADD3 R23, PT, PT, R23, R7, RZ ;  /* 0x0000000717177210 */ /* 0x000fce0007ffe0ff */
.L_x_24317:
        /* <DEDUP_REMOVED lines=10> */
.L_x_24316:
        /* <DEDUP_REMOVED lines=18> */
.L_x_24390:
        /* <DEDUP_REMOVED lines=30> */
.L_x_24367:
[----:B------:R-:W-:Y:S01]  /*3300*/  IMAD.MOV.U32 R26, RZ, RZ, R18 ;  /* 0x000000ffff1a7224 */ /* 0x000fe200078e0012 */
[----:B------:R-:W-:Y:S01]  /*3310*/  MOV R13, R19 ;  /* 0x00000013000d7202 */ /* 0x000fe20000000f00 */
[----:B------:R-:W-:Y:S01]  /*3320*/  IMAD.MOV.U32 R14, RZ, RZ, R20 ;  /* 0x000000ffff0e7224 */ /* 0x000fe200078e0014 */
[----:B------:R-:W-:Y:S02]  /*3330*/  MOV R11, R21 ;  /* 0x00000015000b7202 */ /* 0x000fe40000000f00 */
[----:B------:R-:W-:-:S07]  /*3340*/  MOV R12, 0x3360 ;  /* 0x00003360000c7802 */ /* 0x000fce0000000f00 */
[----:B-1----:R-:W-:Y:S05]  /*3350*/  CALL.REL.NOINC `($__internal_530_$__cuda_sm20_div_s64) ;  /* 0x0000003400d47944 */ /* 0x002fea0003c00000 */
        /* <DEDUP_REMOVED lines=9> */
.L_x_24368:
[----:B------:R-:W-:Y:S05]  /*33f0*/  BSYNC.RECONVERGENT B1 ;  /* 0x0000000000017941 */ /* 0x000fea0003800200 */
.L_x_24366:
        /* <DEDUP_REMOVED lines=39> */
.L_x_24370:
[----:B------:R-:W-:Y:S01]  /*3670*/  IMAD.MOV.U32 R26, RZ, RZ, R36 ;  /* 0x000000ffff1a7224 */ /* 0x000fe200078e0024 */
[----:B------:R-:W-:Y:S01]  /*3680*/  MOV R13, R37 ;  /* 0x00000025000d7202 */ /* 0x000fe20000000f00 */
[----:B------:R-:W-:Y:S01]  /*3690*/  IMAD.MOV.U32 R14, RZ, RZ, R38 ;  /* 0x000000ffff0e7224 */ /* 0x000fe200078e0026 */
[----:B------:R-:W-:Y:S02]  /*36a0*/  MOV R11, R39 ;  /* 0x00000027000b7202 */ /* 0x000fe40000000f00 */
[----:B------:R-:W-:-:S07]  /*36b0*/  MOV R12, 0x36d0 ;  /* 0x000036d0000c7802 */ /* 0x000fce0000000f00 */
[----:B-1----:R-:W-:Y:S05]  /*36c0*/  CALL.REL.NOINC `($__internal_530_$__cuda_sm20_div_s64) ;  /* 0x0000003000f87944 */ /* 0x002fea0003c00000 */
        /* <DEDUP_REMOVED lines=11> */
.L_x_24371:
[----:B------:R-:W-:Y:S05]  /*3780*/  BSYNC.RECONVERGENT B1 ;  /* 0x0000000000017941 */ /* 0x000fea0003800200 */
.L_x_24369:
        /* <DEDUP_REMOVED lines=37> */
.L_x_24373:
        /* <DEDUP_REMOVED lines=17> */
.L_x_24374:
[----:B------:R-:W-:Y:S05]  /*3af0*/  BSYNC.RECONVERGENT B1 ;  /* 0x0000000000017941 */ /* 0x000fea0003800200 */
.L_x_24372:
        /* <DEDUP_REMOVED lines=38> */
.L_x_24376:
        /* <DEDUP_REMOVED lines=17> */
.L_x_24377:
[----:B------:R-:W-:Y:S05]  /*3e70*/  BSYNC.RECONVERGENT B1 ;  /* 0x0000000000017941 */ /* 0x000fea0003800200 */
.L_x_24375:
        /* <DEDUP_REMOVED lines=38> */
.L_x_24379:
        /* <DEDUP_REMOVED lines=17> */
.L_x_24380:
[----:B------:R-:W-:Y:S05]  /*41f0*/  BSYNC.RECONVERGENT B1 ;  /* 0x0000000000017941 */ /* 0x000fea0003800200 */
.L_x_24378:
        /* <DEDUP_REMOVED lines=40> */
.L_x_24382:
        /* <DEDUP_REMOVED lines=17> */
.L_x_24383:
[----:B------:R-:W-:Y:S05]  /*4590*/  BSYNC.RECONVERGENT B1 ;  /* 0x0000000000017941 */ /* 0x000fea0003800200 */
.L_x_24381:
        /* <DEDUP_REMOVED lines=40> */
.L_x_24385:
        /* <DEDUP_REMOVED lines=17> */
.L_x_24386:
[----:B------:R-:W-:Y:S05]  /*4930*/  BSYNC.RECONVERGENT B1 ;  /* 0x0000000000017941 */ /* 0x000fea0003800200 */
.L_x_24384:
        /* <DEDUP_REMOVED lines=38> */
.L_x_24388:
        /* <DEDUP_REMOVED lines=17> */
.L_x_24389:
[----:B------:R-:W-:Y:S05]  /*4cb0*/  BSYNC.RECONVERGENT B1 ;  /* 0x0000000000017941 */ /* 0x000fea0003800200 */
.L_x_24387:
        /* <DEDUP_REMOVED lines=15> */
.L_x_24365:
        /* <DEDUP_REMOVED lines=37> */
.L_x_24393:
        /* <DEDUP_REMOVED lines=15> */
.L_x_24394:
[----:B------:R-:W-:Y:S05]  /*50f0*/  BSYNC.RECONVERGENT B1 ;  /* 0x0000000000017941 */ /* 0x000fea0003800200 */
.L_x_24392:
        /* <DEDUP_REMOVED lines=39> */
.L_x_24396:
[----:B------:R-:W-:Y:S01]  /*5370*/  MOV R26, R18 ;  /* 0x00000012001a7202 */ /* 0x000fe20000000f00 */
[----:B------:R-:W-:Y:S01]  /*5380*/  IMAD.MOV.U32 R13, RZ, RZ, R19 ;  /* 0x000000ffff0d7224 */ /* 0x000fe200078e0013 */
[----:B------:R-:W-:Y:S02]  /*5390*/  MOV R14, R6 ;  /* 0x00000006000e7202 */ /* 0x000fe40000000f00 */
[----:B------:R-:W-:Y:S02]  /*53a0*/  MOV R11, R7 ;  /* 0x00000007000b7202 */ /* 0x000fe40000000f00 */
[----:B------:R-:W-:-:S07]  /*53b0*/  MOV R12, 0x53d0 ;  /* 0x000053d0000c7802 */ /* 0x000fce0000000f00 */
[----:B------:R-:W-:Y:S05]  /*53c0*/  CALL.REL.NOINC `($__internal_530_$__cuda_sm20_div_s64) ;  /* 0x0000001400b87944 */ /* 0x000fea0003c00000 */
        /* <DEDUP_REMOVED lines=11> */
.L_x_24397:
[----:B------:R-:W-:Y:S05]  /*5480*/  BSYNC.RECONVERGENT B1 ;  /* 0x0000000000017941 */ /* 0x000fea0003800200 */
.L_x_24395:
        /* <DEDUP_REMOVED lines=40> */
.L_x_24399:
        /* <DEDUP_REMOVED lines=17> */
.L_x_24400:
[----:B------:R-:W-:Y:S05]  /*5820*/  BSYNC.RECONVERGENT B1 ;  /* 0x0000000000017941 */ /* 0x000fea0003800200 */
.L_x_24398:
        /* <DEDUP_REMOVED lines=40> */
.L_x_24402:
[----:B------:R-:W-:Y:S01]  /*5ab0*/  MOV R26, R18 ;  /* 0x00000012001a7202 */ /* 0x000fe20000000f00 */
[----:B------:R-:W-:Y:S01]  /*5ac0*/  IMAD.MOV.U32 R14, RZ, RZ, R20 ;  /* 0x000000ffff0e7224 */ /* 0x000fe200078e0014 */
[----:B------:R-:W-:Y:S02]  /*5ad0*/  MOV R13, R19 ;  /* 0x00000013000d7202 */ /* 0x000fe40000000f00 */
[----:B------:R-:W-:Y:S02]  /*5ae0*/  MOV R11, R21 ;  /* 0x00000015000b7202 */ /* 0x000fe40000000f00 */
[----:B------:R-:W-:-:S07]  /*5af0*/  MOV R12, 0x5b10 ;  /* 0x00005b10000c7802 */ /* 0x000fce0000000f00 */
[----:B------:R-:W-:Y:S05]  /*5b00*/  CALL.REL.NOINC `($__internal_530_$__cuda_sm20_div_s64) ;  /* 0x0000000c00e87944 */ /* 0x000fea0003c00000 */
        /* <DEDUP_REMOVED lines=11> */
.L_x_24403:
[----:B------:R-:W-:Y:S05]  /*5bc0*/  BSYNC.RECONVERGENT B1 ;  /* 0x0000000000017941 */ /* 0x000fea0003800200 */
.L_x_24401:
        /* <DEDUP_REMOVED lines=11> */
.L_x_24391:
        /* <DEDUP_REMOVED lines=35> */
.L_x_24406:
[----:B------:R-:W-:Y:S01]  /*5eb0*/  MOV R26, R18 ;  /* 0x00000012001a7202 */ /* 0x000fe20000000f00 */
[----:B------:R-:W-:Y:S01]  /*5ec0*/  IMAD.MOV.U32 R13, RZ, RZ, R19 ;  /* 0x000000ffff0d7224 */ /* 0x000fe200078e0013 */
[----:B------:R-:W-:Y:S02]  /*5ed0*/  MOV R14, R4 ;  /* 0x00000004000e7202 */ /* 0x000fe40000000f00 */
[----:B------:R-:W-:Y:S02]  /*5ee0*/  MOV R11, R5 ;  /* 0x00000005000b7202 */ /* 0x000fe40000000f00 */
[----:B------:R-:W-:-:S07]  /*5ef0*/  MOV R12, 0x5f10 ;  /* 0x00005f10000c7802 */ /* 0x000fce0000000f00 */
[----:B------:R-:W-:Y:S05]  /*5f00*/  CALL.REL.NOINC `($__internal_530_$__cuda_sm20_div_s64) ;  /* 0x0000000800e87944 */ /* 0x000fea0003c00000 */
        /* <DEDUP_REMOVED lines=8> */
.L_x_24407:
[----:B------:R-:W-:Y:S05]  /*5f90*/  BSYNC.RECONVERGENT B1 ;  /* 0x0000000000017941 */ /* 0x000fea0003800200 */
.L_x_24405:
        /* <DEDUP_REMOVED lines=39> */
.L_x_24409:
[----:B------:R-:W-:Y:S01]  /*6210*/  MOV R26, R18 ;  /* 0x00000012001a7202 */ /* 0x000fe20000000f00 */
[----:B------:R-:W-:Y:S01]  /*6220*/  IMAD.MOV.U32 R13, RZ, RZ, R19 ;  /* 0x000000ffff0d7224 */ /* 0x000fe200078e0013 */
[----:B------:R-:W-:Y:S02]  /*6230*/  MOV R14, R16 ;  /* 0x00000010000e7202 */ /* 0x000fe40000000f00 */
[----:B------:R-:W-:Y:S02]  /*6240*/  MOV R11, R17 ;  /* 0x00000011000b7202 */ /* 0x000fe40000000f00 */
[----:B------:R-:W-:-:S07]  /*6250*/  MOV R12, 0x6270 ;  /* 0x00006270000c7802 */ /* 0x000fce0000000f00 */
[----:B------:R-:W-:Y:S05]  /*6260*/  CALL.REL.NOINC `($__internal_530_$__cuda_sm20_div_s64) ;  /* 0x0000000800107944 */ /* 0x000fea0003c00000 */
        /* <DEDUP_REMOVED lines=11> */
.L_x_24410:
[----:B------:R-:W-:Y:S05]  /*6320*/  BSYNC.RECONVERGENT B1 ;  /* 0x0000000000017941 */ /* 0x000fea0003800200 */
.L_x_24408:
        /* <DEDUP_REMOVED lines=11> */
.L_x_24404:
        /* <DEDUP_REMOVED lines=31> */
.L_x_24412:
[----:B------:R-:W-:Y:S01]  /*65d0*/  IMAD.MOV.U32 R24, RZ, RZ, R20 ;  /* 0x000000ffff187224 */ /* 0x000fe200078e0014 */
[----:B------:R-:W-:-:S07]  /*65e0*/  MOV R26, 0x6600 ;  /* 0x00006600001a7802 */ /* 0x000fce0000000f00 */
[----:B------:R-:W-:Y:S05]  /*65f0*/  CALL.REL.NOINC `($__internal_531_$__cuda_sm20_rem_s64) ;  /* 0x0000000800787944 */ /* 0x000fea0003c00000 */
[----:B------:R-:W-:Y:S02]  /*6600*/  MOV R4, R6 ;  /* 0x0000000600047202 */ /* 0x000fe40000000f00 */
[----:B------:R-:W-:-:S07]  /*6610*/  MOV R5, R7 ;  /* 0x0000000700057202 */ /* 0x000fce0000000f00 */
.L_x_24413:
[----:B------:R-:W-:Y:S05]  /*6620*/  BSYNC.RECONVERGENT B1 ;  /* 0x0000000000017941 */ /* 0x000fea0003800200 */
.L_x_24411:
        /* <DEDUP_REMOVED lines=9> */
.L_x_24364:
[----:B------:R-:W2:Y:S04]  /*66c0*/  LDG.E.U16 R8, desc[UR12][R8.64] ;  /* 0x0000000c08087981 */ /* 0x000ea8000c1e1500 */
[----:B--2---:R1:W-:Y:S02]  /*66d0*/  STS.U16 [R3], R8 ;  /* 0x0000000803007388 */ /* 0x0043e40000000400 */
.L_x_24363:
[----:B------:R-:W-:Y:S05]  /*66e0*/  BSYNC.RECONVERGENT B0 ;  /* 0x0000000000007941 */ /* 0x000fea0003800200 */
.L_x_24315:
[----:B------:R-:W-:Y:S01]  /*66f0*/  BAR.SYNC.DEFER_BLOCKING 0x0 ;  /* 0x0000000000007b1d */ /* 0x000fe20000010000 */
[----:B------:R-:W-:Y:S02]  /*6700*/  ISETP.GE.U32.AND P0, PT, R2, 0x42, PT ;  /* 0x000000420200780c */ /* 0x000fe40003f06070 */
[----:B------:R-:W-:-:S11]  /*6710*/  ISETP.GT.U32.AND P1, PT, R0, 0x1f, PT ;  /* 0x0000001f0000780c */ /* 0x000fd60003f24070 */
[----:B------:R-:W-:Y:S05]  /*6720*/  @!P0 BRA `(.L_x_24414) ;  /* 0x0000000000308947 */ /* 0x000fea0003800000 */
.L_x_24415:
        /* <DEDUP_REMOVED lines=12> */
.L_x_24414:
        /* <DEDUP_REMOVED lines=44> */
        .weak           $__internal_530_$__cuda_sm20_div_s64
        .type           $__internal_530_$__cuda_sm20_div_s64,@function
        .size           $__internal_530_$__cuda_sm20_div_s64,($__internal_531_$__cuda_sm20_rem_s64 - $__internal_530_$__cuda_sm20_div_s64)
$__internal_530_$__cuda_sm20_div_s64:
        /* <DEDUP_REMOVED lines=82> */
[----:B------:R-:W-:Y:S06]  /*6fd0*/  RET.REL.NODEC R12 `(contiguous_sum2_i16) ;  /* 0xffffff900c087950 */ /* 0x000fec0003c3ffff */
        .weak           $__internal_531_$__cuda_sm20_rem_s64
        .type           $__internal_531_$__cuda_sm20_rem_s64,@function
        .size           $__internal_531_$__cuda_sm20_rem_s64,(.L_x_32734 - $__internal_531_$__cuda_sm20_rem_s64)
$__internal_531_$__cuda_sm20_rem_s64:
        /* <DEDUP_REMOVED lines=76> */
[----:B------:R-:W-:Y:S06]  /*74a0*/  RET.REL.NODEC R26 `(contiguous_sum2_i16) ;  /* 0xffffff881ad47950 */ /* 0x000fec0003c3ffff */
.L_x_24416:
        /* <DEDUP_REMOVED lines=13> */
.L_x_32734:


//--------------------- .text.uncontiguous_sum_i16 --------------------------
	.section	.text.uncontiguous_sum_i16,"ax",@progbits
	.align	128
        .global         uncontiguous_sum_i16
        .type           uncontiguous_sum_i16,@function
        .size           uncontiguous_sum_i16,(.L_x_32736 - uncontiguous_sum_i16)
        .other          uncontiguous_sum_i16,@"STO_CUDA_ENTRY STV_DEFAULT"
uncontiguous_sum_i16:
.text.uncontiguous_sum_i16:
        /* <DEDUP_REMOVED lines=37> */
.L_x_24445:
        /* <DEDUP_REMOVED lines=32> */
.L_x_24422:
[----:B------:R-:W-:Y:S01]  /*0450*/  MOV R26, R6 ;  /* 0x00000006001a7202 */ /* 0x000fe20000000f00 */
[----:B------:R-:W-:Y:S01]  /*0460*/  IMAD.MOV.U32 R13, RZ, RZ, R9 ;  /* 0x000000ffff0d7224 */ /* 0x000fe200078e0009 */
[----:B------:R-:W-:Y:S01]  /*0470*/  MOV R14, R40 ;  /* 0x00000028000e7202 */ /* 0x000fe20000000f00 */
[----:B------:R-:W-:Y:S01]  /*0480*/  IMAD.MOV.U32 R11, RZ, RZ, R41 ;  /* 0x000000ffff0b7224 */ /* 0x000fe200078e0029 */
[----:B------:R-:W-:-:S07]  /*0490*/  MOV R12, 0x4b0 ;  /* 0x000004b0000c7802 */ /* 0x000fce0000000f00 */
[----:B-1----:R-:W-:Y:S05]  /*04a0*/  CALL.REL.NOINC `($__internal_532_$__cuda_sm20_div_s64) ;  /* 0x0000006400187944 */ /* 0x002fea0003c00000 */
        /* <DEDUP_REMOVED lines=10> */
.L_x_24423:
[----:B------:R-:W-:Y:S05]  /*0550*/  BSYNC.RECONVERGENT B1 ;  /* 0x0000000000017941 */ /* 0x000fea0003800200 */
.L_x_24421:
        /* <DEDUP_REMOVED lines=33> */
.L_x_24425:
[----:B------:R-:W-:Y:S01]  /*0770*/  IMAD.MOV.U32 R26, RZ, RZ, R20 ;  /* 0x000000ffff1a7224 */ /* 0x000fe200078e0014 */
[----:B------:R-:W-:Y:S01]  /*0780*/  MOV R13, R7 ;  /* 0x00000007000d7202 */ /* 0x000fe20000000f00 */
[----:B------:R-:W-:Y:S01]  /*0790*/  IMAD.MOV.U32 R14, RZ, RZ, R40 ;  /* 0x000000ffff0e7224 */ /* 0x000fe200078e0028 */
[----:B------:R-:W-:Y:S02]  /*07a0*/  MOV R11, R41 ;  /* 0x00000029000b7202 */ /* 0x000fe40000000f00 */
[----:B------:R-:W-:-:S07]  /*07b0*/  MOV R12, 0x7d0 ;  /* 0x000007d0000c7802 */ /* 0x000fce0000000f00 */
[----:B------:R-:W-:Y:S05]  /*07c0*/  CALL.REL.NOINC `($__internal_532_$__cuda_sm20_div_s64) ;  /* 0x0000006000507944 */ /* 0x000fea0003c00000 */
        /* <DEDUP_REMOVED lines=9> */
.L_x_24426:
[----:B------:R-:W-:Y:S05]  /*0860*/  BSYNC.RECONVERGENT B1 ;  /* 0x0000000000017941 */ /* 0x000fea0003800200 */
.L_x_24424:
        /* <DEDUP_REMOVED lines=34> */
.L_x_24428:
[----:B------:R-:W-:Y:S01]  /*0a90*/  MOV R26, R34 ;  /* 0x00000022001a7202 */ /* 0x000fe20000000f00 */
[----:B------:R-:W-:Y:S01]  /*0aa0*/  IMAD.MOV.U32 R13, RZ, RZ, R35 ;  /* 0x000000ffff0d7224 */ /* 0x000fe200078e0023 */
[----:B------:R-:W-:Y:S01]  /*0ab0*/  MOV R14, R20 ;  /* 0x00000014000e7202 */ /* 0x000fe20000000f00 */
[----:B------:R-:W-:Y:S01]  /*0ac0*/  IMAD.MOV.U32 R11, RZ, RZ, R21 ;  /* 0x000000ffff0b7224 */ /* 0x000fe200078e0015 */
[----:B------:R-:W-:-:S07]  /*0ad0*/  MOV R12, 0xaf0 ;  /* 0x00000af0000c7802 */ /* 0x000fce0000000f00 */
[----:B------:R-:W-:Y:S05]  /*0ae0*/  CALL.REL.NOINC `($__internal_532_$__cuda_sm20_div_s64) ;  /* 0x0000005c00887944 */ /* 0x000fea0003c00000 */
        /* <DEDUP_REMOVED lines=10> */
.L_x_24429:
[----:B------:R-:W-:Y:S05]  /*0b90*/  BSYNC.RECONVERGENT B1 ;  /* 0x0000000000017941 */ /* 0x000fea0003800200 */
.L_x_24427:
        /* <DEDUP_REMOVED lines=34> */
.L_x_24431:
        /* <DEDUP_REMOVED lines=16> */
.L_x_24432:
[----:B------:R-:W-:Y:S05]  /*0ec0*/  BSYNC.RECONVERGENT B1 ;  /* 0x0000000000017941 */ /* 0x000fea0003800200 */
.L_x_24430:
        /* <DEDUP_REMOVED lines=36> */
.L_x_24434:
        /* <DEDUP_REMOVED lines=16> */
.L_x_24435:
[----:B------:R-:W-:Y:S05]  /*1210*/  BSYNC.RECONVERGENT B1 ;  /* 0x0000000000017941 */ /* 0x000fea0003800200 */
.L_x_24433:
        /* <DEDUP_REMOVED lines=35> */
.L_x_24437:
[----:B------:R-:W-:Y:S01]  /*1450*/  IMAD.MOV.U32 R26, RZ, RZ, R34 ;  /* 0x000000ffff1a7224 */ /* 0x000fe200078e0022 */
[----:B------:R-:W-:Y:S01]  /*1460*/  MOV R13, R35 ;  /* 0x00000023000d7202 */ /* 0x000fe20000000f00 */
[----:B------:R-:W-:Y:S01]  /*1470*/  IMAD.MOV.U32 R14, RZ, RZ, R20 ;  /* 0x000000ffff0e7224 */ /* 0x000fe200078e0014 */
[----:B------:R-:W-:Y:S02]  /*1480*/  MOV R11, R21 ;  /* 0x00000015000b7202 */ /* 0x000fe40000000f00 */
[----:B------:R-:W-:-:S07]  /*1490*/  MOV R12, 0x14b0 ;  /* 0x000014b0000c7802 */ /* 0x000fce0000000f00 */
[----:B------:R-:W-:Y:S05]  /*14a0*/  CALL.REL.NOINC `($__internal_532_$__cuda_sm20_div_s64) ;  /* 0x0000005400187944 */ /* 0x000fea0003c00000 */
        /* <DEDUP_REMOVED lines=10> */
.L_x_24438:
[----:B------:R-:W-:Y:S05]  /*1550*/  BSYNC.RECONVERGENT B1 ;  /* 0x0000000000017941 */ /* 0x000fea0003800200 */
.L_x_24436:
        /* <DEDUP_REMOVED lines=34> */
.L_x_24440:
[----:B------:R-:W-:Y:S01]  /*1780*/  IMAD.MOV.U32 R26, RZ, RZ, R38 ;  /* 0x000000ffff1a7224 */ /* 0x000fe200078e0026 */
[----:B------:R-:W-:Y:S01]  /*1790*/  MOV R13, R39 ;  /* 0x00000027000d7202 */ /* 0x000fe20000000f00 */
[----:B------:R-:W-:Y:S01]  /*17a0*/  IMAD.MOV.U32 R14, RZ, RZ, R20 ;  /* 0x000000ffff0e7224 */ /* 0x000fe200078e0014 */
[----:B------:R-:W-:Y:S02]  /*17b0*/  MOV R11, R21 ;  /* 0x00000015000b7202 */ /* 0x000fe40000000f00 */
[----:B------:R-:W-:-:S07]  /*17c0*/  MOV R12, 0x17e0 ;  /* 0x000017e0000c7802 */ /* 0x000fce0000000f00 */
[----:B------:R-:W-:Y:S05]  /*17d0*/  CALL.REL.NOINC `($__internal_532_$__cuda_sm20_div_s64) ;  /* 0x00000050004c7944 */ /* 0x000fea0003c00000 */
        /* <DEDUP_REMOVED lines=10> */
.L_x_24441:
[----:B------:R-:W-:Y:S05]  /*1880*/  BSYNC.RECONVERGENT B1 ;  /* 0x0000000000017941 */ /* 0x000fea0003800200 */
.L_x_24439:
        /* <DEDUP_REMOVED lines=35> */
.L_x_24443:
[----:B------:R-:W-:Y:S01]  /*1ac0*/  MOV R26, R34 ;  /* 0x00000022001a7202 */ /* 0x000fe20000000f00 */
[----:B------:R-:W-:Y:S01]  /*1ad0*/  IMAD.MOV.U32 R13, RZ, RZ, R35 ;  /* 0x000000ffff0d7224 */ /* 0x000fe200078e0023 */
[----:B------:R-:W-:Y:S01]  /*1ae0*/  MOV R14, R20 ;  /* 0x00000014000e7202 */ /* 0x000fe20000000f00 */
[----:B------:R-:W-:Y:S01]  /*1af0*/  IMAD.MOV.U32 R11, RZ, RZ, R21 ;  /* 0x000000ffff0b7224 */ /* 0x000fe200078e0015 */
[----:B------:R-:W-:-:S07]  /*1b00*/  MOV R12, 0x1b20 ;  /* 0x00001b20000c7802 */ /* 0x000fce0000000f00 */
[----:B------:R-:W-:Y:S05]  /*1b10*/  CALL.REL.NOINC `($__internal_532_$__cuda_sm20_div_s64) ;  /* 0x0000004c007c7944 */ /* 0x000fea0003c00000 */
        /* <DEDUP_REMOVED lines=10> */
.L_x_24444:
[----:B------:R-:W-:Y:S05]  /*1bc0*/  BSYNC.RECONVERGENT B1 ;  /* 0x0000000000017941 */ /* 0x000fea0003800200 */
.L_x_24442:
        /* <DEDUP_REMOVED lines=8> */
.L_x_24420:
        /* <DEDUP_REMOVED lines=35> */
.L_x_24448:
        /* <DEDUP_REMOVED lines=16> */
.L_x_24449:
[----:B------:R-:W-:Y:S05]  /*1f80*/  BSYNC.RECONVERGENT B1 ;  /* 0x0000000000017941 */ /* 0x000fea0003800200 */
.L_x_24447:
        /* <DEDUP_REMOVED lines=34> */
.L_x_24451:
        /* <DEDUP_REMOVED lines=16> */
.L_x_24452:
[----:B------:R-:W-:Y:S05]  /*22b0*/  BSYNC.RECONVERGENT B1 ;  /* 0x0000000000017941 */ /* 0x000fea0003800200 */
.L_x_24450:
        /* <DEDUP_REMOVED lines=35> */
.L_x_24454:
        /* <DEDUP_REMOVED lines=16> */
.L_x_24455:
[----:B------:R-:W-:Y:S05]  /*25f0*/  BSYNC.RECONVERGENT B1 ;  /* 0x0000000000017941 */ /* 0x000fea0003800200 */
.L_x_24453:
        /* <DEDUP_REMOVED lines=35> */
.L_x_24457:
[----:B------:R-:W-:Y:S01]  /*2830*/  IMAD.MOV.U32 R26, RZ, RZ, R18 ;  /* 0x000000ffff1a7224 */ /* 0x000fe200078e0012 */
[----:B------:R-:W-:Y:S01]  /*2840*/  MOV R13, R19 ;  /* 0x00000013000d7202 */ /* 0x000fe20000000f00 */
[----:B------:R-:W-:Y:S01]  /*2850*/  IMAD.MOV.U32 R14, RZ, RZ, R16 ;  /* 0x000000ffff0e7224 */ /* 0x000fe200078e0010 */
[----:B------:R-:W-:Y:S02]  /*2860*/  MOV R11, R17 ;  /* 0x00000011000b7202 */ /* 0x000fe40000000f00 */
[----:B------:R-:W-:-:S07]  /*2870*/  MOV R12, 0x2890 ;  /* 0x00002890000c7802 */ /* 0x000fce0000000f00 */
[----:B------:R-:W-:Y:S05]  /*2880*/  CALL.REL.NOINC `($__internal_532_$__cuda_sm20_div_s64) ;  /* 0x0000004000207944 */ /* 0x000fea0003c00000 */
        /* <DEDUP_REMOVED lines=10> */
.L_x_24458:
[----:B------:R-:W-:Y:S05]  /*2930*/  BSYNC.RECONVERGENT B1 ;  /* 0x0000000000017941 */ /* 0x000fea0003800200 */
.L_x_24456:
[----:B------:R-:W-:Y:S01]  /*2940*/  IMAD R11, R11, R34, RZ ;  /* 0x000000220b0b7224 */ /* 0x000fe200078e02ff */
[----:B------:R-:W-:Y:S01]  /*2950*/  IADD3 R8, PT, PT, R8, -0x2, RZ ;  /* 0xfffffffe08087810 */ /* 0x000fe20007ffe0ff */
[----:B------:R-:W-:Y:S02]  /*2960*/  IMAD.MOV.U32 R38, RZ, RZ, R22 ;  /* 0x000000ffff267224 */ /* 0x000fe400078e0016 */
[-C--:B------:R-:W-:Y:S02]  /*2970*/  IMAD R11, R35, R10.reuse, R11 ;  /* 0x0000000a230b7224 */ /* 0x080fe400078e020b */
[----:B------:R-:W-:-:S04]  /*2980*/  IMAD.WIDE.U32 R22, R34, R10, R38 ;  /* 0x0000000a22167225 */ /* 0x000fc800078e0026 */
[----:B------:R-:W-:-:S07]  /*2990*/  IMAD.IADD R23, R23, 0x1, R11 ;  /* 0x0000000117177824 */ /* 0x000fce00078e020b */
.L_x_24446:
        /* <DEDUP_REMOVED lines=31> */
.L_x_24460:
[----:B------:R-:W-:Y:S01]  /*2b90*/  MOV R18, R6 ;  /* 0x0000000600127202 */ /* 0x000fe20000000f00 */
[----:B------:R-:W-:Y:S01]  /*2ba0*/  IMAD.MOV.U32 R21, RZ, RZ, R9 ;  /* 0x000000ffff157224 */ /* 0x000fe200078e0009 */
[----:B------:R-:W-:Y:S01]  /*2bb0*/  MOV R24, R16 ;  /* 0x0000001000187202 */ /* 0x000fe20000000f00 */
[----:B------:R-:W-:Y:S01]  /*2bc0*/  IMAD.MOV.U32 R19, RZ, RZ, R17 ;  /* 0x000000ffff137224 */ /* 0x000fe200078e0011 */
[----:B------:R-:W-:-:S07]  /*2bd0*/  MOV R26, 0x2bf0 ;  /* 0x00002bf0001a7802 */ /* 0x000fce0000000f00 */
[----:B------:R-:W-:Y:S05]  /*2be0*/  CALL.REL.NOINC `($__internal_533_$__cuda_sm20_rem_s64) ;  /* 0x0000004000947944 */ /* 0x000fea0003c00000 */
.L_x_24461:
[----:B------:R-:W-:Y:S05]  /*2bf0*/  BSYNC.RECONVERGENT B1 ;  /* 0x0000000000017941 */ /* 0x000fea0003800200 */
.L_x_24459:
        /* <DEDUP_REMOVED lines=30> */
.L_x_24463:
[----:B------:R-:W-:Y:S01]  /*2de0*/  MOV R24, R16 ;  /* 0x0000001000187202 */ /* 0x000fe20000000f00 */
[----:B------:R-:W-:Y:S01]  /*2df0*/  IMAD.MOV.U32 R19, RZ, RZ, R17 ;  /* 0x000000ffff137224 */ /* 0x000fe200078e0011 */
[----:B------:R-:W-:Y:S01]  /*2e00*/  MOV R18, R20 ;  /* 0x0000001400127202 */ /* 0x000fe20000000f00 */
[----:B------:R-:W-:Y:S01]  /*2e10*/  IMAD.MOV.U32 R21, RZ, RZ, R7 ;  /* 0x000000ffff157224 */ /* 0x000fe200078e0007 */
[----:B------:R-:W-:-:S07]  /*2e20*/  MOV R26, 0x2e40 ;  /* 0x00002e40001a7802 */ /* 0x000fce0000000f00 */
[----:B------:R-:W-:Y:S05]  /*2e30*/  CALL.REL.NOINC `($__internal_533_$__cuda_sm20_rem_s64) ;  /* 0x0000004000007944 */ /* 0x000fea0003c00000 */
[----:B------:R-:W-:Y:S01]  /*2e40*/  MOV R6, R10 ;  /* 0x0000000a00067202 */ /* 0x000fe20000000f00 */
[----:B------:R-:W-:-:S07]  /*2e50*/  IMAD.MOV.U32 R7, RZ, RZ, R11 ;  /* 0x000000ffff077224 */ /* 0x000fce00078e000b */
.L_x_24464:
[----:B------:R-:W-:Y:S05]  /*2e60*/  BSYNC.RECONVERGENT B1 ;  /* 0x0000000000017941 */ /* 0x000fea0003800200 */
.L_x_24462:
[----:B------:R-:W-:Y:S02]  /*2e70*/  IMAD R7, R7, R8, RZ ;  /* 0x0000000807077224 */ /* 0x000fe400078e02ff */
[----:B------:R-:W-:-:S04]  /*2e80*/  IMAD.WIDE.U32 R22, R8, R6, R22 ;  /* 0x0000000608167225 */ /* 0x000fc800078e0016 */
[----:B------:R-:W-:-:S05]  /*2e90*/  IMAD R7, R9, R6, R7 ;  /* 0x0000000609077224 */ /* 0x000fca00078e0207 */
[----:B------:R-:W-:-:S07]  /*2ea0*/  IADD3 R23, PT, PT, R23, R7, RZ ;  /* 0x0000000717177210 */ /* 0x000fce0007ffe0ff */
.L_x_24419:
        /* <DEDUP_REMOVED lines=10> */
.L_x_24418:
        /* <DEDUP_REMOVED lines=22> */
.L_x_24492:
        /* <DEDUP_REMOVED lines=32> */
.L_x_24469:
[----:B------:R-:W-:Y:S01]  /*32b0*/  IMAD.MOV.U32 R26, RZ, RZ, R10 ;  /* 0x000000ffff1a7224 */ /* 0x000fe200078e000a */
[----:B------:R-:W-:Y:S01]  /*32c0*/  MOV R13, R15 ;  /* 0x0000000f000d7202 */ /* 0x000fe20000000f00 */
[----:B------:R-:W-:Y:S01]  /*32d0*/  IMAD.MOV.U32 R14, RZ, RZ, R20 ;  /* 0x000000ffff0e7224 */ /* 0x000fe200078e0014 */
[----:B------:R-:W-:Y:S02]  /*32e0*/  MOV R11, R21 ;  /* 0x00000015000b7202 */ /* 0x000fe40000000f00 */
[----:B------:R-:W-:-:S07]  /*32f0*/  MOV R12, 0x3310 ;  /* 0x00003310000c7802 */ /* 0x000fce0000000f00 */
[----:B-123--:R-:W-:Y:S05]  /*3300*/  CALL.REL.NOINC `($__internal_532_$__cuda_sm20_div_s64) ;  /* 0x0000003400807944 */ /* 0x00efea0003c00000 */
        /* <DEDUP_REMOVED lines=10> */
.L_x_24470:
[----:B------:R-:W-:Y:S05]  /*33b0*/  BSYNC.RECONVERGENT B1 ;  /* 0x0000000000017941 */ /* 0x000fea0003800200 */
.L_x_24468:
        /* <DEDUP_REMOVED lines=38> */
.L_x_24472:
[----:B------:R-:W-:Y:S01]  /*3620*/  IMAD.MOV.U32 R26, RZ, RZ, R36 ;  /* 0x000000ffff1a7224 */ /* 0x000fe200078e0024 */
[----:B------:R-:W-:Y:S01]  /*3630*/  MOV R13, R37 ;  /* 0x00000025000d7202 */ /* 0x000fe20000000f00 */
[----:B------:R-:W-:Y:S01]  /*3640*/  IMAD.MOV.U32 R14, RZ, RZ, R38 ;  /* 0x000000ffff0e7224 */ /* 0x000fe200078e0026 */
[----:B------:R-:W-:Y:S02]  /*3650*/  MOV R11, R39 ;  /* 0x00000027000b7202 */ /* 0x000fe40000000f00 */
[----:B------:R-:W-:-:S07]  /*3660*/  MOV R12, 0x3680 ;  /* 0x00003680000c7802 */ /* 0x000fce0000000f00 */
[----:B-1----:R-:W-:Y:S05]  /*3670*/  CALL.REL.NOINC `($__internal_532_$__cuda_sm20_div_s64) ;  /* 0x0000003000a47944 */ /* 0x002fea0003c00000 */
        /* <DEDUP_REMOVED lines=11> */
.L_x_24473:
[----:B------:R-:W-:Y:S05]  /*3730*/  BSYNC.RECONVERGENT B1 ;  /* 0x0000000000017941 */ /* 0x000fea0003800200 */
.L_x_24471:
        /* <DEDUP_REMOVED lines=38> */
.L_x_24475:
[----:B------:R-:W-:Y:S01]  /*39a0*/  MOV R26, R36 ;  /* 0x00000024001a7202 */ /* 0x000fe20000000f00 */
[----:B------:R-:W-:Y:S01]  /*39b0*/  IMAD.MOV.U32 R13, RZ, RZ, R37 ;  /* 0x000000ffff0d7224 */ /* 0x000fe200078e0025 */
[----:B------:R-:W-:Y:S01]  /*39c0*/  MOV R14, R38 ;  /* 0x00000026000e7202 */ /* 0x000fe20000000f00 */
[----:B------:R-:W-:Y:S01]  /*39d0*/  IMAD.MOV.U32 R11, RZ, RZ, R39 ;  /* 0x000000ffff0b7224 */ /* 0x000fe200078e0027 */
[----:B------:R-:W-:-:S07]  /*39e0*/  MOV R12, 0x3a00 ;  /* 0x00003a00000c7802 */ /* 0x000fce0000000f00 */
[----:B-1----:R-:W-:Y:S05]  /*39f0*/  CALL.REL.NOINC `($__internal_532_$__cuda_sm20_div_s64) ;  /* 0x0000002c00c47944 */ /* 0x002fea0003c00000 */
        /* <DEDUP_REMOVED lines=11> */
.L_x_24476:
[----:B------:R-:W-:Y:S05]  /*3ab0*/  BSYNC.RECONVERGENT B1 ;  /* 0x0000000000017941 */ /* 0x000fea0003800200 */
.L_x_24474:
        /* <DEDUP_REMOVED lines=37> */
.L_x_24478:
        /* <DEDUP_REMOVED lines=17> */
.L_x_24479:
[----:B------:R-:W-:Y:S05]  /*3e20*/  BSYNC.RECONVERGENT B1 ;  /* 0x0000000000017941 */ /* 0x000fea0003800200 */
.L_x_24477:
        /* <DEDUP_REMOVED lines=38> */
.L_x_24481:
        /* <DEDUP_REMOVED lines=17> */
.L_x_24482:
[----:B------:R-:W-:Y:S05]  /*41a0*/  BSYNC.RECONVERGENT B1 ;  /* 0x0000000000017941 */ /* 0x000fea0003800200 */
.L_x_24480:
        /* <DEDUP_REMOVED lines=38> */
.L_x_24484:
        /* <DEDUP_REMOVED lines=17> */
.L_x_24485:
[----:B------:R-:W-:Y:S05]  /*4520*/  BSYNC.RECONVERGENT B1 ;  /* 0x0000000000017941 */ /* 0x000fea0003800200 */
.L_x_24483:
        /* <DEDUP_REMOVED lines=37> */
.L_x_24487:
        /* <DEDUP_REMOVED lines=17> */
.L_x_24488:
[----:B------:R-:W-:Y:S05]  /*4890*/  BSYNC.RECONVERGENT B1 ;  /* 0x0000000000017941 */ /* 0x000fea0003800200 */
.L_x_24486:
        /* <DEDUP_REMOVED lines=36> */
.L_x_24490:
        /* <DEDUP_REMOVED lines=17> */
.L_x_24491:
[----:B------:R-:W-:Y:S05]  /*4bf0*/  BSYNC.RECONVERGENT B1 ;  /* 0x0000000000017941 */ /* 0x000fea0003800200 */
.L_x_24489:
        /* <DEDUP_REMOVED lines=11> */
.L_x_24467:
        /* <DEDUP_REMOVED lines=36> */
.L_x_24495:
[----:B------:R-:W-:Y:S01]  /*4ef0*/  MOV R26, R10 ;  /* 0x0000000a001a7202 */ /* 0x000fe20000000f00 */
[----:B------:R-:W-:Y:S01]  /*4f00*/  IMAD.MOV.U32 R13, RZ, RZ, R15 ;  /* 0x000000ffff0d7224 */ /* 0x000fe200078e000f */
[----:B------:R-:W-:Y:S02]  /*4f10*/  MOV R14, R16 ;  /* 0x00000010000e7202 */ /* 0x000fe40000000f00 */
[----:B------:R-:W-:Y:S02]  /*4f20*/  MOV R11, R17 ;  /* 0x00000011000b7202 */ /* 0x000fe40000000f00 */
[----:B------:R-:W-:-:S07]  /*4f30*/  MOV R12, 0x4f50 ;  /* 0x00004f50000c7802 */ /* 0x000fce0000000f00 */
[----:B------:R-:W-:Y:S05]  /*4f40*/  CALL.REL.NOINC `($__internal_532_$__cuda_sm20_div_s64) ;  /* 0x0000001800707944 */ /* 0x000fea0003c00000 */
        /* <DEDUP_REMOVED lines=10> */
.L_x_24496:
[----:B------:R-:W-:Y:S05]  /*4ff0*/  BSYNC.RECONVERGENT B1 ;  /* 0x0000000000017941 */ /* 0x000fea0003800200 */
.L_x_24494:
        /* <DEDUP_REMOVED lines=41> */
.L_x_24498:
        /* <DEDUP_REMOVED lines=17> */
.L_x_24499:
[----:B------:R-:W-:Y:S05]  /*53a0*/  BSYNC.RECONVERGENT B1 ;  /* 0x0000000000017941 */ /* 0x000fea0003800200 */
.L_x_24497:
        /* <DEDUP_REMOVED lines=40> */
.L_x_24501:
[----:B------:R-:W-:Y:S01]  /*5630*/  MOV R26, R18 ;  /* 0x00000012001a7202 */ /* 0x000fe20000000f00 */
[----:B------:R-:W-:Y:S01]  /*5640*/  IMAD.MOV.U32 R14, RZ, RZ, R20 ;  /* 0x000000ffff0e7224 */ /* 0x000fe200078e0014 */
[----:B------:R-:W-:Y:S02]  /*5650*/  MOV R13, R19 ;  /* 0x00000013000d7202 */ /* 0x000fe40000000f00 */
[----:B------:R-:W-:Y:S02]  /*5660*/  MOV R11, R21 ;  /* 0x00000015000b7202 */ /* 0x000fe40000000f00 */
[----:B------:R-:W-:-:S07]  /*5670*/  MOV R12, 0x5690 ;  /* 0x00005690000c7802 */ /* 0x000fce0000000f00 */
[----:B------:R-:W-:Y:S05]  /*5680*/  CALL.REL.NOINC `($__internal_532_$__cuda_sm20_div_s64) ;  /* 0x0000001000a07944 */ /* 0x000fea0003c00000 */
        /* <DEDUP_REMOVED lines=11> */
.L_x_24502:
[----:B------:R-:W-:Y:S05]  /*5740*/  BSYNC.RECONVERGENT B1 ;  /* 0x0000000000017941 */ /* 0x000fea0003800200 */
.L_x_24500:
        /* <DEDUP_REMOVED lines=39> */
.L_x_24504:
        /* <DEDUP_REMOVED lines=17> */
.L_x_24505:
[----:B------:R-:W-:Y:S05]  /*5ad0*/  BSYNC.RECONVERGENT B1 ;  /* 0x0000000000017941 */ /* 0x000fea0003800200 */
.L_x_24503:
        /* <DEDUP_REMOVED lines=9> */
.L_x_24493:
        /* <DEDUP_REMOVED lines=34> */
.L_x_24508:
[----:B------:R-:W-:Y:S01]  /*5d90*/  MOV R26, R10 ;  /* 0x0000000a001a7202 */ /* 0x000fe20000000f00 */
[----:B------:R-:W-:Y:S01]  /*5da0*/  IMAD.MOV.U32 R14, RZ, RZ, R16 ;  /* 0x000000ffff0e7224 */ /* 0x000fe200078e0010 */
[----:B------:R-:W-:Y:S02]  /*5db0*/  MOV R13, R15 ;  /* 0x0000000f000d7202 */ /* 0x000fe40000000f00 */
[----:B------:R-:W-:Y:S02]  /*5dc0*/  MOV R11, R17 ;  /* 0x00000011000b7202 */ /* 0x000fe40000000f00 */
[----:B------:R-:W-:-:S07]  /*5dd0*/  MOV R12, 0x5df0 ;  /* 0x00005df0000c7802 */ /* 0x000fce0000000f00 */
[----:B------:R-:W-:Y:S05]  /*5de0*/  CALL.REL.NOINC `($__internal_532_$__cuda_sm20_div_s64) ;  /* 0x0000000800c87944 */ /* 0x000fea0003c00000 */
        /* <DEDUP_REMOVED lines=10> */
.L_x_24509:
[----:B------:R-:W-:Y:S05]  /*5e90*/  BSYNC.RECONVERGENT B1 ;  /* 0x0000000000017941 */ /* 0x000fea0003800200 */
.L_x_24507:
        /* <DEDUP_REMOVED lines=39> */
.L_x_24511:
        /* <DEDUP_REMOVED lines=17> */
.L_x_24512:
[----:B------:R-:W-:Y:S05]  /*6220*/  BSYNC.RECONVERGENT B1 ;  /* 0x0000000000017941 */ /* 0x000fea0003800200 */
.L_x_24510:
        /* <DEDUP_REMOVED lines=9> */
.L_x_24506:
        /* <DEDUP_REMOVED lines=30> */
.L_x_24514:
[----:B------:R-:W-:Y:S01]  /*64a0*/  IMAD.MOV.U32 R24, RZ, RZ, R18 ;  /* 0x000000ffff187224 */ /* 0x000fe200078e0012 */
[----:B------:R-:W-:Y:S02]  /*64b0*/  MOV R18, R10 ;  /* 0x0000000a00127202 */ /* 0x000fe40000000f00 */
[----:B------:R-:W-:Y:S02]  /*64c0*/  MOV R21, R15 ;  /* 0x0000000f00157202 */ /* 0x000fe40000000f00 */
[----:B------:R-:W-:-:S07]  /*64d0*/  MOV R26, 0x64f0 ;  /* 0x000064f0001a7802 */ /* 0x000fce0000000f00 */
[----:B------:R-:W-:Y:S05]  /*64e0*/  CALL.REL.NOINC `($__internal_533_$__cuda_sm20_rem_s64) ;  /* 0x0000000800547944 */ /* 0x000fea0003c00000 */
.L_x_24515:
[----:B------:R-:W-:Y:S05]  /*64f0*/  BSYNC.RECONVERGENT B1 ;  /* 0x0000000000017941 */ /* 0x000fea0003800200 */
.L_x_24513:
        /* <DEDUP_REMOVED lines=8> */
.L_x_24466:
[----:B------:R-:W0:Y:S02]  /*6580*/  LDCU.64 UR6, c[0x0][0x388] ;  /* 0x00007100ff0677ac */ /* 0x000e240008000a00 */
[----:B0-----:R-:W-:-:S04]  /*6590*/  LEA R4, P0, R6, UR6, 0x1 ;  /* 0x0000000606047c11 */ /* 0x001fc8000f8008ff */
[----:B------:R-:W-:-:S05]  /*65a0*/  LEA.HI.X R5, R6, UR7, R5, 0x1, P0 ;  /* 0x0000000706057c11 */ /* 0x000fca00080f0c05 */
[----:B------:R-:W2:Y:S04]  /*65b0*/  LDG.E.U16 R4, desc[UR8][R4.64] ;  /* 0x0000000804047981 */ /* 0x000ea8000c1e1500 */
[----:B--2---:R1:W-:Y:S02]  /*65c0*/  STS.U16 [R3], R4 ;  /* 0x0000000403007388 */ /* 0x0043e40000000400 */
.L_x_24465:
[----:B------:R-:W-:Y:S05]  /*65d0*/  BSYNC.RECONVERGENT B0 ;  /* 0x0000000000007941 */ /* 0x000fea0003800200 */
.L_x_24417:
[----:B------:R-:W-:Y:S01]  /*65e0*/  BAR.SYNC.DEFER_BLOCKING 0x0 ;  /* 0x0000000000007b1d */ /* 0x000fe20000010000 */
[----:B------:R-:W-:Y:S01]  /*65f0*/  UISETP.GE.U32.AND UP0, UPT, UR5, 0x42, UPT ;  /* 0x000000420500788c */ /* 0x000fe2000bf06070 */
[----:B------:R-:W-:-:S08]  /*6600*/  ISETP.GT.U32.AND P1, PT, R2, 0x1f, PT ;  /* 0x0000001f0200780c */ /* 0x000fd00003f24070 */
[----:B------:R-:W-:Y:S05]  /*6610*/  BRA.U !UP0, `(.L_x_24516) ;  /* 0x0000000108307547 */ /* 0x000fea000b800000 */
.L_x_24517:
        /* <DEDUP_REMOVED lines=12> */
.L_x_24516:
        /* <DEDUP_REMOVED lines=35> */
        .weak           $__internal_532_$__cuda_sm20_div_s64
        .type           $__internal_532_$__cuda_sm20_div_s64,@function
        .size           $__internal_532_$__cuda_sm20_div_s64,($__internal_533_$__cuda_sm20_rem_s64 - $__internal_532_$__cuda_sm20_div_s64)
$__internal_532_$__cuda_sm20_div_s64:
        /* <DEDUP_REMOVED lines=82> */
[----:B------:R-:W-:Y:S06]  /*6e30*/  RET.REL.NODEC R12 `(uncontiguous_sum_i16) ;  /* 0xffffff900c707950 */ /* 0x000fec0003c3ffff */
        .weak           $__internal_533_$__cuda_sm20_rem_s64
        .type           $__internal_533_$__cuda_sm20_rem_s64,@function
        .size           $__internal_533_$__cuda_sm20_rem_s64,(.L_x_32736 - $__internal_533_$__cuda_sm20_rem_s64)
$__internal_533_$__cuda_sm20_rem_s64:
        /* <DEDUP_REMOVED lines=76> */
[----:B------:R-:W-:Y:S06]  /*7300*/  RET.REL.NODEC R26 `(uncontiguous_sum_i16) ;  /* 0xffffff8c1a3c7950 */ /* 0x000fec0003c3ffff */
.L_x_24518:
        /* <DEDUP_REMOVED lines=15> */
.L_x_32736:


//--------------------- .text.contiguous_sum_i16  --------------------------
	.section	.text.contiguous_sum_i16,"ax",@progbits
	.align	128
        .global         contiguous_sum_i16
        .type           contiguous_sum_i16,@function
        .size           contiguous_sum_i16,(.L_x_33438 - contiguous_sum_i16)
        .other          contiguous_sum_i16,@"STO_CUDA_ENTRY STV_DEFAULT"
contiguous_sum_i16:
.text.contiguous_sum_i16:
        /* <DEDUP_REMOVED lines=36> */
.L_x_24520:
[----:B------:R-:W-:Y:S05]  /*0240*/  BSYNC.RECONVERGENT B0 ;  /* 0x0000000000007941 */ /* 0x000fea0003800200 */
.L_x_24519:
[----:B------:R-:W-:Y:S01]  /*0250*/  BAR.SYNC.DEFER_BLOCKING 0x0 ;  /* 0x0000000000007b1d */ /* 0x000fe20000010000 */
[----:B------:R-:W-:-:S09]  /*0260*/  UISETP.GE.U32.AND UP0, UPT, UR5, 0x42, UPT ;  /* 0x000000420500788c */ /* 0x000fd2000bf06070 */
[----:B------:R-:W-:Y:S05]  /*0270*/  BRA.U !UP0, `(.L_x_24521) ;  /* 0x0000000108307547 */ /* 0x000fea000b800000 */
.L_x_24522:
        /* <DEDUP_REMOVED lines=12> */
.L_x_24521:
        /* <DEDUP_REMOVED lines=35> */
.L_x_24523:
        /* <DEDUP_REMOVED lines=9> */
.L_x_33438:


//--------------------- .text.contiguous_sum33_i8 --------------------------
	.section	.text.contiguous_sum33_i8,"ax",@progbits
	.align	128
        .global         contiguous_sum33_i8
        .type           contiguous_sum33_i8,@function
        .size           contiguous_sum33_i8,(.L_x_33439 - contiguous_sum33_i8)
        .other          contiguous_sum33_i8,@"STO_CUDA_ENTRY STV_DEFAULT"
contiguous_sum33_i8:
.text.contiguous_sum33_i8:
        /* <DEDUP_REMOVED lines=47> */
.L_x_24526:
        /* <DEDUP_REMOVED lines=25> */
.L_x_24525:
        /* <DEDUP_REMOVED lines=17> */
.L_x_24528:
        /* <DEDUP_REMOVED lines=14> */
.L_x_24527:
[----:B---3--:R3:W-:Y:S02]  /*0670*/  STS.U8 [R0+UR4], R7 ;  /* 0x0000000700007988 */ /* 0x0087e40008000004 */
.L_x_24524:
        /* <DEDUP_REMOVED lines=8> */
.L_x_24529:
        /* <DEDUP_REMOVED lines=16> */
.L_x_33439:


//--------------------- .text.contiguous_sum3_i8  --------------------------
	.section	.text.contiguous_sum3_i8,"ax",@progbits
	.align	128
        .global         contiguous_sum3_i8
        .type           contiguous_sum3_i8,@function
        .size           contiguous_sum3_i8,(.L_x_32738 - contiguous_sum3_i8)
        .other          contiguous_sum3_i8,@"STO_CUDA_ENTRY STV_DEFAULT"
contiguous_sum3_i8:
.text.contiguous_sum3_i8:
        /* <DEDUP_REMOVED lines=42> */
.L_x_24548:
        /* <DEDUP_REMOVED lines=27> */
.L_x_24532:
[----:B------:R-:W-:Y:S01]  /*0450*/  MOV R30, R32 ;  /* 0x00000020001e7202 */ /* 0x000fe20000000f00 */
[----:B------:R-:W-:Y:S01]  /*0460*/  IMAD.MOV.U32 R0, RZ, RZ, R36 ;  /* 0x000000ffff007224 */ /* 0x000fe200078e0024 */
[----:B------:R-:W-:Y:S02]  /*0470*/  MOV R3, R37 ;  /* 0x0000002500037202 */ /* 0x000fe40000000f00 */
[----:B------:R-:W-:-:S07]  /*0480*/  MOV R8, 0x4a0 ;  /* 0x000004a000087802 */ /* 0x000fce0000000f00 */
[----:B01-3--:R-:W-:Y:S05]  /*0490*/  CALL.REL.NOINC `($__internal_534_$__cuda_sm20_div_s64) ;  /* 0x0000003000887944 */ /* 0x00bfea0003c00000 */
        /* <DEDUP_REMOVED lines=9> */
.L_x_24533:
        /* <DEDUP_REMOVED lines=33> */
.L_x_24534:
[----:B------:R-:W-:Y:S01]  /*0740*/  IMAD.MOV.U32 R0, RZ, RZ, R36 ;  /* 0x000000ffff007224 */ /* 0x000fe200078e0024 */
[----:B------:R-:W-:Y:S02]  /*0750*/  MOV R3, R37 ;  /* 0x0000002500037202 */ /* 0x000fe40000000f00 */
[----:B------:R-:W-:-:S07]  /*0760*/  MOV R8, 0x780 ;  /* 0x0000078000087802 */ /* 0x000fce0000000f00 */
[----:B---3--:R-:W-:Y:S05]  /*0770*/  CALL.REL.NOINC `($__internal_534_$__cuda_sm20_div_s64) ;  /* 0x0000002c00d07944 */ /* 0x008fea0003c00000 */
        /* <DEDUP_REMOVED lines=10> */
.L_x_24535:
        /* <DEDUP_REMOVED lines=34> */
.L_x_24536:
[----:B------:R-:W-:Y:S01]  /*0a40*/  IMAD.MOV.U32 R30, RZ, RZ, R28 ;  /* 0x000000ffff1e7224 */ /* 0x000fe200078e001c */
[----:B------:R-:W-:Y:S01]  /*0a50*/  MOV R0, R36 ;  /* 0x0000002400007202 */ /* 0x000fe20000000f00 */
[----:B------:R-:W-:Y:S01]  /*0a60*/  IMAD.MOV.U32 R3, RZ, RZ, R37 ;  /* 0x000000ffff037224 */ /* 0x000fe200078e0025 */
[----:B------:R-:W-:-:S07]  /*0a70*/  MOV R8, 0xa90 ;  /* 0x00000a9000087802 */ /* 0x000fce0000000f00 */
[----:B---3--:R-:W-:Y:S05]  /*0a80*/  CALL.REL.NOINC `($__internal_534_$__cuda_sm20_div_s64) ;  /* 0x0000002c000c7944 */ /* 0x008fea0003c00000 */
        /* <DEDUP_REMOVED lines=10> */
.L_x_24537:
        /* <DEDUP_REMOVED lines=33> */
.L_x_24538:
[----:B------:R-:W-:Y:S01]  /*0d40*/  IMAD.MOV.U32 R0, RZ, RZ, R36 ;  /* 0x000000ffff007224 */ /* 0x000fe200078e0024 */
[----:B------:R-:W-:Y:S02]  /*0d50*/  MOV R3, R37 ;  /* 0x0000002500037202 */ /* 0x000fe40000000f00 */
[----:B------:R-:W-:-:S07]  /*0d60*/  MOV R8, 0xd80 ;  /* 0x00000d8000087802 */ /* 0x000fce0000000f00 */
[----:B---3--:R-:W-:Y:S05]  /*0d70*/  CALL.REL.NOINC `($__internal_534_$__cuda_sm20_div_s64) ;  /* 0x0000002800507944 */ /* 0x008fea0003c00000 */
        /* <DEDUP_REMOVED lines=9> */
.L_x_24539:
        /* <DEDUP_REMOVED lines=34> */
.L_x_24540:
[----:B------:R-:W-:Y:S01]  /*1030*/  MOV R30, R28 ;  /* 0x0000001c001e7202 */ /* 0x000fe20000000f00 */
        /* <DEDUP_REMOVED lines=13> */
.L_x_24541:
        /* <DEDUP_REMOVED lines=34> */
.L_x_24542:
        /* <DEDUP_REMOVED lines=14> */
.L_x_24543:
        /* <DEDUP_REMOVED lines=34> */
.L_x_24544:
[----:B------:R-:W-:Y:S01]  /*1630*/  MOV R30, R28 ;  /* 0x0000001c001e7202 */ /* 0x000fe20000000f00 */
        /* <DEDUP_REMOVED lines=14> */
.L_x_24545:
        /* <DEDUP_REMOVED lines=34> */
.L_x_24546:
[----:B------:R-:W-:Y:S01]  /*1940*/  IMAD.MOV.U32 R0, RZ, RZ, R36 ;  /* 0x000000ffff007224 */ /* 0x000fe200078e0024 */
[----:B------:R-:W-:Y:S02]  /*1950*/  MOV R3, R37 ;  /* 0x0000002500037202 */ /* 0x000fe40000000f00 */
[----:B------:R-:W-:-:S07]  /*1960*/  MOV R8, 0x1980 ;  /* 0x0000198000087802 */ /* 0x000fce0000000f00 */
[----:B---3--:R-:W-:Y:S05]  /*1970*/  CALL.REL.NOINC `($__internal_534_$__cuda_sm20_div_s64) ;  /* 0x0000001c00507944 */ /* 0x008fea0003c00000 */
        /* <DEDUP_REMOVED lines=9> */
.L_x_24547:
        /* <DEDUP_REMOVED lines=13> */
.L_x_24531:
        /* <DEDUP_REMOVED lines=33> */
.L_x_24550:
[----:B------:R-:W-:Y:S01]  /*1cf0*/  MOV R30, R32 ;  /* 0x00000020001e7202 */ /* 0x000fe20000000f00 */
[----:B------:R-:W-:Y:S01]  /*1d00*/  IMAD.MOV.U32 R0, RZ, RZ, R16 ;  /* 0x000000ffff007224 */ /* 0x000fe200078e0010 */
[----:B------:R-:W-:Y:S02]  /*1d10*/  MOV R3, R17 ;  /* 0x0000001100037202 */ /* 0x000fe40000000f00 */
[----:B------:R-:W-:-:S07]  /*1d20*/  MOV R8, 0x1d40 ;  /* 0x00001d4000087802 */ /* 0x000fce0000000f00 */
[----:B------:R-:W-:Y:S05]  /*1d30*/  CALL.REL.NOINC `($__internal_534_$__cuda_sm20_div_s64) ;  /* 0x0000001800607944 */ /* 0x000fea0003c00000 */
        /* <DEDUP_REMOVED lines=9> */
.L_x_24551:
        /* <DEDUP_REMOVED lines=35> */
.L_x_24552:
        /* <DEDUP_REMOVED lines=13> */
.L_x_24553:
        /* <DEDUP_REMOVED lines=36> */
.L_x_24554:
[----:B------:R-:W-:Y:S01]  /*2310*/  MOV R30, R20 ;  /* 0x00000014001e7202 */ /* 0x000fe20000000f00 */
[----:B------:R-:W-:Y:S01]  /*2320*/  IMAD.MOV.U32 R0, RZ, RZ, R18 ;  /* 0x000000ffff007224 */ /* 0x000fe200078e0012 */
[----:B------:R-:W-:Y:S02]  /*2330*/  MOV R3, R19 ;  /* 0x0000001300037202 */ /* 0x000fe40000000f00 */
[----:B------:R-:W-:-:S07]  /*2340*/  MOV R8, 0x2360 ;  /* 0x0000236000087802 */ /* 0x000fce0000000f00 */
[----:B------:R-:W-:Y:S05]  /*2350*/  CALL.REL.NOINC `($__internal_534_$__cuda_sm20_div_s64) ;  /* 0x0000001000d87944 */ /* 0x000fea0003c00000 */
        /* <DEDUP_REMOVED lines=10> */
.L_x_24555:
        /* <DEDUP_REMOVED lines=37> */
.L_x_24556:
[----:B------:R-:W-:Y:S01]  /*2650*/  MOV R0, R18 ;  /* 0x0000001200007202 */ /* 0x000fe20000000f00 */
[----:B------:R-:W-:Y:S01]  /*2660*/  IMAD.MOV.U32 R3, RZ, RZ, R19 ;  /* 0x000000ffff037224 */ /* 0x000fe200078e0013 */
[----:B------:R-:W-:-:S07]  /*2670*/  MOV R8, 0x2690 ;  /* 0x0000269000087802 */ /* 0x000fce0000000f00 */
[----:B------:R-:W-:Y:S05]  /*2680*/  CALL.REL.NOINC `($__internal_534_$__cuda_sm20_div_s64) ;  /* 0x00000010000c7944 */ /* 0x000fea0003c00000 */
        /* <DEDUP_REMOVED lines=8> */
.L_x_24557:
        /* <DEDUP_REMOVED lines=10> */
.L_x_24549:
        /* <DEDUP_REMOVED lines=31> */
.L_x_24559:
[----:B------:R-:W-:Y:S01]  /*29a0*/  IMAD.MOV.U32 R30, RZ, RZ, R32 ;  /* 0x000000ffff1e7224 */ /* 0x000fe200078e0020 */
[----:B------:R-:W-:Y:S02]  /*29b0*/  MOV R0, R16 ;  /* 0x0000001000007202 */ /* 0x000fe40000000f00 */
[----:B------:R-:W-:Y:S02]  /*29c0*/  MOV R3, R17 ;  /* 0x0000001100037202 */ /* 0x000fe40000000f00 */
[----:B------:R-:W-:-:S07]  /*29d0*/  MOV R8, 0x29f0 ;  /* 0x000029f000087802 */ /* 0x000fce0000000f00 */
[----:B------:R-:W-:Y:S05]  /*29e0*/  CALL.REL.NOINC `($__internal_534_$__cuda_sm20_div_s64) ;  /* 0x0000000c00347944 */ /* 0x000fea0003c00000 */
        /* <DEDUP_REMOVED lines=9> */
.L_x_24560:
        /* <DEDUP_REMOVED lines=36> */
.L_x_24561:
        /* <DEDUP_REMOVED lines=12> */
.L_x_24562:
        /* <DEDUP_REMOVED lines=10> */
.L_x_24558:
        /* <DEDUP_REMOVED lines=29> */
.L_x_24563:
[----:B------:R-:W-:-:S07]  /*2ff0*/  MOV R0, 0x3010 ;  /* 0x0000301000007802 */ /* 0x000fce0000000f00 */
[----:B------:R-:W-:Y:S05]  /*3000*/  CALL.REL.NOINC `($__internal_535_$__cuda_sm20_rem_s64) ;  /* 0x0000000800f87944 */ /* 0x000fea0003c00000 */
[----:B------:R-:W-:Y:S01]  /*3010*/  MOV R8, R3 ;  /* 0x0000000300087202 */ /* 0x000fe20000000f00 */
[----:B------:R-:W-:-:S07]  /*3020*/  IMAD.MOV.U32 R9, RZ, RZ, R10 ;  /* 0x000000ffff097224 */ /* 0x000fce00078e000a */
.L_x_24564:
[----:B------:R-:W0:Y:S02]  /*3030*/  LDC.64 R10, c[0x0][0x398] ;  /* 0x0000e600ff0a7b82 */ /* 0x000e240000000a00 */
[----:B0-----:R-:W-:-:S06]  /*3040*/  IMAD.WIDE.U32 R2, R2, 0x8, R10 ;  /* 0x0000000802027825 */ /* 0x001fcc00078e000a */
[----:B------:R-:W2:Y:S02]  /*3050*/  LDG.E.64 R2, desc[UR10][R2.64] ;  /* 0x0000000a02027981 */ /* 0x000ea4000c1e1b00 */
[-C--:B--2---:R-:W-:Y:S02]  /*3060*/  IMAD R11, R3, R8.reuse, RZ ;  /* 0x00000008030b7224 */ /* 0x084fe400078e02ff */
[----:B------:R-:W-:-:S04]  /*3070*/  IMAD.WIDE.U32 R28, R2, R8, R28 ;  /* 0x00000008021c7225 */ /* 0x000fc800078e001c */
[----:B------:R-:W-:-:S05]  /*3080*/  IMAD R11, R2, R9, R11 ;  /* 0x00000009020b7224 */ /* 0x000fca00078e020b */
[----:B------:R-:W-:-:S07]  /*3090*/  IADD3 R29, PT, PT, R29, R11, RZ ;  /* 0x0000000b1d1d7210 */ /* 0x000fce0007ffe0ff */
.L_x_24530:
        /* <DEDUP_REMOVED lines=32> */
.L_x_24567:
        /* <DEDUP_REMOVED lines=25> */
.L_x_24566:
        /* <DEDUP_REMOVED lines=17> */
.L_x_24569:
        /* <DEDUP_REMOVED lines=14> */
.L_x_24568:
[----:B--2---:R2:W-:Y:S02]  /*3620*/  STS.U8 [R6+UR4], R3 ;  /* 0x0000000306007988 */ /* 0x0045e40008000004 */
.L_x_24565:
        /* <DEDUP_REMOVED lines=9> */
        .weak           $__internal_534_$__cuda_sm20_div_s64
        .type           $__internal_534_$__cuda_sm20_div_s64,@function
        .size           $__internal_534_$__cuda_sm20_div_s64,($__internal_535_$__cuda_sm20_rem_s64 - $__internal_534_$__cuda_sm20_div_s64)
$__internal_534_$__cuda_sm20_div_s64:
        /* <DEDUP_REMOVED lines=82> */
[----:B------:R-:W-:Y:S06]  /*3be0*/  RET.REL.NODEC R8 `(contiguous_sum3_i8) ;  /* 0xffffffc408047950 */ /* 0x000fec0003c3ffff */
        .weak           $__internal_535_$__cuda_sm20_rem_s64
        .type           $__internal_535_$__cuda_sm20_rem_s64,@function
        .size           $__internal_535_$__cuda_sm20_rem_s64,(.L_x_32738 - $__internal_535_$__cuda_sm20_rem_s64)
$__internal_535_$__cuda_sm20_rem_s64:
        /* <DEDUP_REMOVED lines=66> */
[----:B------:R-:W-:Y:S06]  /*4010*/  RET.REL.NODEC R8 `(contiguous_sum3_i8) ;  /* 0xffffffbc08f87950 */ /* 0x000fec0003c3ffff */
.L_x_24570:
        /* <DEDUP_REMOVED lines=14> */
.L_x_32738:


//--------------------- .text.contiguous_sum22_i8 --------------------------
	.section	.text.contiguous_sum22_i8,"ax",@progbits
	.align	128
        .global         contiguous_sum22_i8
        .type           contiguous_sum22_i8,@function
        .size           contiguous_sum22_i8,(.L_x_33441 - contiguous_sum22_i8)
        .other          contiguous_sum22_i8,@"STO_CUDA_ENTRY STV_DEFAULT"
contiguous_sum22_i8:
.text.contiguous_sum22_i8:
        /* <DEDUP_REMOVED lines=46> */
.L_x_24572:
[----:B------:R-:W-:Y:S05]  /*02e0*/  BSYNC.RECONVERGENT B0 ;  /* 0x0000000000007941 */ /* 0x000fea0003800200 */
.L_x_24571:
[----:B------:R-:W-:Y:S01]  /*02f0*/  BAR.SYNC.DEFER_BLOCKING 0x0 ;  /* 0x0000000000007b1d */ /* 0x000fe20000010000 */
[----:B------:R-:W-:Y:S01]  /*0300*/  UISETP.GE.U32.AND UP0, UPT, UR5, 0x42, UPT ;  /* 0x000000420500788c */ /* 0x000fe2000bf06070 */
[----:B------:R-:W-:-:S08]  /*0310*/  VIADD R2, R0, UR4 ;  /* 0x0000000400027c36 */ /* 0x000fd00008000000 */
[----:B------:R-:W-:Y:S05]  /*0320*/  BRA.U !UP0, `(.L_x_24573) ;  /* 0x0000000108287547 */ /* 0x000fea000b800000 */
.L_x_24574:
        /* <DEDUP_REMOVED lines=10> */
.L_x_24573:
        /* <DEDUP_REMOVED lines=44> */
.L_x_24575:
        /* <DEDUP_REMOVED lines=15> */
.L_x_33441:


//--------------------- .text.contiguous_sum2_i8  --------------------------
	.section	.text.contiguous_sum2_i8,"ax",@progbits
	.align	128
        .global         contiguous_sum2_i8
        .type           contiguous_sum2_i8,@function
        .size           contiguous_sum2_i8,(.L_x_32740 - contiguous_sum2_i8)
        .other          contiguous_sum2_i8,@"STO_CUDA_ENTRY STV_DEFAULT"
contiguous_sum2_i8:
.text.contiguous_sum2_i8:
        /* <DEDUP_REMOVED lines=48> */
.L_x_24604:
        /* <DEDUP_REMOVED lines=32> */
.L_x_24581:
[----:B------:R-:W-:Y:S01]  /*0500*/  MOV R26, R4 ;  /* 0x00000004001a7202 */ /* 0x000fe20000000f00 */
[----:B------:R-:W-:Y:S01]  /*0510*/  IMAD.MOV.U32 R11, RZ, RZ, R3 ;  /* 0x000000ffff0b7224 */ /* 0x000fe200078e0003 */
[----:B------:R-:W-:Y:S01]  /*0520*/  MOV R10, R22 ;  /* 0x00000016000a7202 */ /* 0x000fe20000000f00 */
[----:B------:R-:W-:Y:S01]  /*0530*/  IMAD.MOV.U32 R9, RZ, RZ, R23 ;  /* 0x000000ffff097224 */ /* 0x000fe200078e0017 */
[----:B------:R-:W-:-:S07]  /*0540*/  MOV R8, 0x560 ;  /* 0x0000056000087802 */ /* 0x000fce0000000f00 */
[----:B-1----:R-:W-:Y:S05]  /*0550*/  CALL.REL.NOINC `($__internal_536_$__cuda_sm20_div_s64) ;  /* 0x00000064002c7944 */ /* 0x002fea0003c00000 */
        /* <DEDUP_REMOVED lines=10> */
.L_x_24582:
[----:B------:R-:W-:Y:S05]  /*0600*/  BSYNC.RECONVERGENT B1 ;  /* 0x0000000000017941 */ /* 0x000fea0003800200 */
.L_x_24580:
        /* <DEDUP_REMOVED lines=34> */
.L_x_24584:
[----:B------:R-:W-:Y:S01]  /*0830*/  MOV R26, R18 ;  /* 0x00000012001a7202 */ /* 0x000fe20000000f00 */
[----:B------:R-:W-:Y:S01]  /*0840*/  IMAD.MOV.U32 R11, RZ, RZ, R19 ;  /* 0x000000ffff0b7224 */ /* 0x000fe200078e0013 */
[----:B------:R-:W-:Y:S01]  /*0850*/  MOV R10, R22 ;  /* 0x00000016000a7202 */ /* 0x000fe20000000f00 */
[----:B------:R-:W-:Y:S01]  /*0860*/  IMAD.MOV.U32 R9, RZ, RZ, R23 ;  /* 0x000000ffff097224 */ /* 0x000fe200078e0017 */
[----:B------:R-:W-:-:S07]  /*0870*/  MOV R8, 0x890 ;  /* 0x0000089000087802 */ /* 0x000fce0000000f00 */
[----:B------:R-:W-:Y:S05]  /*0880*/  CALL.REL.NOINC `($__internal_536_$__cuda_sm20_div_s64) ;  /* 0x0000006000607944 */ /* 0x000fea0003c00000 */
        /* <DEDUP_REMOVED lines=8> */
.L_x_24585:
[----:B------:R-:W-:Y:S05]  /*0910*/  BSYNC.RECONVERGENT B1 ;  /* 0x0000000000017941 */ /* 0x000fea0003800200 */
.L_x_24583:
        /* <DEDUP_REMOVED lines=33> */
.L_x_24587:
[----:B------:R-:W-:Y:S01]  /*0b30*/  IMAD.MOV.U32 R26, RZ, RZ, R36 ;  /* 0x000000ffff1a7224 */ /* 0x000fe200078e0024 */
[----:B------:R-:W-:Y:S01]  /*0b40*/  MOV R11, R37 ;  /* 0x00000025000b7202 */ /* 0x000fe20000000f00 */
[----:B------:R-:W-:Y:S01]  /*0b50*/  IMAD.MOV.U32 R10, RZ, RZ, R18 ;  /* 0x000000ffff0a7224 */ /* 0x000fe200078e0012 */
[----:B------:R-:W-:Y:S02]  /*0b60*/  MOV R9, R19 ;  /* 0x0000001300097202 */ /* 0x000fe40000000f00 */
[----:B------:R-:W-:-:S07]  /*0b70*/  MOV R8, 0xb90 ;  /* 0x00000b9000087802 */ /* 0x000fce0000000f00 */
[----:B------:R-:W-:Y:S05]  /*0b80*/  CALL.REL.NOINC `($__internal_536_$__cuda_sm20_div_s64) ;  /* 0x0000005c00a07944 */ /* 0x000fea0003c00000 */
        /* <DEDUP_REMOVED lines=10> */
.L_x_24588:
[----:B------:R-:W-:Y:S05]  /*0c30*/  BSYNC.RECONVERGENT B1 ;  /* 0x0000000000017941 */ /* 0x000fea0003800200 */
.L_x_24586:
        /* <DEDUP_REMOVED lines=35> */
.L_x_24590:
[----:B------:R-:W-:Y:S01]  /*0e70*/  MOV R26, R22 ;  /* 0x00000016001a7202 */ /* 0x000fe20000000f00 */
[----:B------:R-:W-:Y:S01]  /*0e80*/  IMAD.MOV.U32 R11, RZ, RZ, R23 ;  /* 0x000000ffff0b7224 */ /* 0x000fe200078e0017 */
[----:B------:R-:W-:Y:S01]  /*0e90*/  MOV R10, R18 ;  /* 0x00000012000a7202 */ /* 0x000fe20000000f00 */
[----:B------:R-:W-:Y:S01]  /*0ea0*/  IMAD.MOV.U32 R9, RZ, RZ, R19 ;  /* 0x000000ffff097224 */ /* 0x000fe200078e0013 */
[----:B------:R-:W-:-:S07]  /*0eb0*/  MOV R8, 0xed0 ;  /* 0x00000ed000087802 */ /* 0x000fce0000000f00 */
[----:B------:R-:W-:Y:S05]  /*0ec0*/  CALL.REL.NOINC `($__internal_536_$__cuda_sm20_div_s64) ;  /* 0x0000005800d07944 */ /* 0x000fea0003c00000 */
        /* <DEDUP_REMOVED lines=11> */
.L_x_24591:
[----:B------:R-:W-:Y:S05]  /*0f80*/  BSYNC.RECONVERGENT B1 ;  /* 0x0000000000017941 */ /* 0x000fea0003800200 */
.L_x_24589:
        /* <DEDUP_REMOVED lines=36> */
.L_x_24593:
        /* <DEDUP_REMOVED lines=16> */
.L_x_24594:
[----:B------:R-:W-:Y:S05]  /*12d0*/  BSYNC.RECONVERGENT B1 ;  /* 0x0000000000017941 */ /* 0x000fea0003800200 */
.L_x_24592:
        /* <DEDUP_REMOVED lines=35> */
.L_x_24596:
[----:B------:R-:W-:Y:S01]  /*1510*/  MOV R26, R42 ;  /* 0x0000002a001a7202 */ /* 0x000fe20000000f00 */
[----:B------:R-:W-:Y:S01]  /*1520*/  IMAD.MOV.U32 R11, RZ, RZ, R43 ;  /* 0x000000ffff0b7224 */ /* 0x000fe200078e002b */
[----:B------:R-:W-:Y:S01]  /*1530*/  MOV R10, R18 ;  /* 0x00000012000a7202 */ /* 0x000fe20000000f00 */
[----:B------:R-:W-:Y:S01]  /*1540*/  IMAD.MOV.U32 R9, RZ, RZ, R19 ;  /* 0x000000ffff097224 */ /* 0x000fe200078e0013 */
[----:B------:R-:W-:-:S07]  /*1550*/  MOV R8, 0x1570 ;  /* 0x0000157000087802 */ /* 0x000fce0000000f00 */
[----:B------:R-:W-:Y:S05]  /*1560*/  CALL.REL.NOINC `($__internal_536_$__cuda_sm20_div_s64) ;  /* 0x0000005400287944 */ /* 0x000fea0003c00000 */
        /* <DEDUP_REMOVED lines=11> */
.L_x_24597:
[----:B------:R-:W-:Y:S05]  /*1620*/  BSYNC.RECONVERGENT B1 ;  /* 0x0000000000017941 */ /* 0x000fea0003800200 */
.L_x_24595:
        /* <DEDUP_REMOVED lines=35> */
.L_x_24599:
        /* <DEDUP_REMOVED lines=17> */
.L_x_24600:
[----:B------:R-:W-:Y:S05]  /*1970*/  BSYNC.RECONVERGENT B1 ;  /* 0x0000000000017941 */ /* 0x000fea0003800200 */
.L_x_24598:
        /* <DEDUP_REMOVED lines=35> */
.L_x_24602:
[----:B------:R-:W-:Y:S01]  /*1bb0*/  MOV R26, R18 ;  /* 0x00000012001a7202 */ /* 0x000fe20000000f00 */
[----:B------:R-:W-:Y:S01]  /*1bc0*/  IMAD.MOV.U32 R11, RZ, RZ, R19 ;  /* 0x000000ffff0b7224 */ /* 0x000fe200078e0013 */
[----:B------:R-:W-:Y:S01]  /*1bd0*/  MOV R10, R20 ;  /* 0x00000014000a7202 */ /* 0x000fe20000000f00 */
[----:B------:R-:W-:Y:S01]  /*1be0*/  IMAD.MOV.U32 R9, RZ, RZ, R21 ;  /* 0x000000ffff097224 */ /* 0x000fe200078e0015 */
[----:B------:R-:W-:-:S07]  /*1bf0*/  MOV R8, 0x1c10 ;  /* 0x00001c1000087802 */ /* 0x000fce0000000f00 */
[----:B------:R-:W-:Y:S05]  /*1c00*/  CALL.REL.NOINC `($__internal_536_$__cuda_sm20_div_s64) ;  /* 0x0000004c00807944 */ /* 0x000fea0003c00000 */
        /* <DEDUP_REMOVED lines=11> */
.L_x_24603:
[----:B------:R-:W-:Y:S05]  /*1cc0*/  BSYNC.RECONVERGENT B1 ;  /* 0x0000000000017941 */ /* 0x000fea0003800200 */
.L_x_24601:
        /* <DEDUP_REMOVED lines=9> */
.L_x_24579:
        /* <DEDUP_REMOVED lines=35> */
.L_x_24607:
[----:B------:R-:W-:Y:S01]  /*1f90*/  MOV R26, R4 ;  /* 0x00000004001a7202 */ /* 0x000fe20000000f00 */
[----:B------:R-:W-:Y:S01]  /*1fa0*/  IMAD.MOV.U32 R11, RZ, RZ, R3 ;  /* 0x000000ffff0b7224 */ /* 0x000fe200078e0003 */
[----:B------:R-:W-:Y:S01]  /*1fb0*/  MOV R10, R6 ;  /* 0x00000006000a7202 */ /* 0x000fe20000000f00 */
[----:B------:R-:W-:Y:S01]  /*1fc0*/  IMAD.MOV.U32 R9, RZ, RZ, R7 ;  /* 0x000000ffff097224 */ /* 0x000fe200078e0007 */
[----:B------:R-:W-:-:S07]  /*1fd0*/  MOV R8, 0x1ff0 ;  /* 0x00001ff000087802 */ /* 0x000fce0000000f00 */
[----:B------:R-:W-:Y:S05]  /*1fe0*/  CALL.REL.NOINC `($__internal_536_$__cuda_sm20_div_s64) ;  /* 0x0000004800887944 */ /* 0x000fea0003c00000 */
        /* <DEDUP_REMOVED lines=10> */
.L_x_24608:
[----:B------:R-:W-:Y:S05]  /*2090*/  BSYNC.RECONVERGENT B1 ;  /* 0x0000000000017941 */ /* 0x000fea0003800200 */
.L_x_24606:
        /* <DEDUP_REMOVED lines=34> */
.L_x_24610:
        /* <DEDUP_REMOVED lines=14> */
.L_x_24611:
[----:B------:R-:W-:Y:S05]  /*23a0*/  BSYNC.RECONVERGENT B1 ;  /* 0x0000000000017941 */ /* 0x000fea0003800200 */
.L_x_24609:
        /* <DEDUP_REMOVED lines=35> */
.L_x_24613:
        /* <DEDUP_REMOVED lines=17> */
.L_x_24614:
[----:B------:R-:W-:Y:S05]  /*26f0*/  BSYNC.RECONVERGENT B1 ;  /* 0x0000000000017941 */ /* 0x000fea0003800200 */
.L_x_24612:
        /* <DEDUP_REMOVED lines=35> */
.L_x_24616:
        /* <DEDUP_REMOVED lines=16> */
.L_x_24617:
[----:B------:R-:W-:Y:S05]  /*2a30*/  BSYNC.RECONVERGENT B1 ;  /* 0x0000000000017941 */ /* 0x000fea0003800200 */
.L_x_24615:
[----:B------:R-:W-:Y:S01]  /*2a40*/  MOV R6, R20 ;  /* 0x0000001400067202 */ /* 0x000fe20000000f00 */
[----:B------:R-:W-:Y:S02]  /*2a50*/  IMAD R9, R9, R22, RZ ;  /* 0x0000001609097224 */ /* 0x000fe400078e02ff */
[----:B------:R-:W-:Y:S02]  /*2a60*/  VIADD R5, R5, 0xfffffffe ;  /* 0xfffffffe05057836 */ /* 0x000fe40000000000 */
[----:B------:R-:W-:-:S04]  /*2a70*/  IMAD.WIDE.U32 R20, R22, R8, R6 ;  /* 0x0000000816147225 */ /* 0x000fc800078e0006 */
[----:B------:R-:W-:-:S05]  /*2a80*/  IMAD R9, R23, R8, R9 ;  /* 0x0000000817097224 */ /* 0x000fca00078e0209 */
[----:B------:R-:W-:-:S07]  /*2a90*/  IADD3 R21, PT, PT, R21, R9, RZ ;  /* 0x0000000915157210 */ /* 0x000fce0007ffe0ff */
.L_x_24605:
        /* <DEDUP_REMOVED lines=31> */
.L_x_24619:
[----:B------:R-:W-:Y:S01]  /*2c90*/  IMAD.MOV.U32 R23, RZ, RZ, R3 ;  /* 0x000000ffff177224 */ /* 0x000fe200078e0003 */
[----:B------:R-:W-:Y:S01]  /*2ca0*/  MOV R22, R6 ;  /* 0x0000000600167202 */ /* 0x000fe20000000f00 */
[----:B------:R-:W-:Y:S01]  /*2cb0*/  IMAD.MOV.U32 R3, RZ, RZ, R7 ;  /* 0x000000ffff037224 */ /* 0x000fe200078e0007 */
[----:B------:R-:W-:-:S07]  /*2cc0*/  MOV R24, 0x2ce0 ;  /* 0x00002ce000187802 */ /* 0x000fce0000000f00 */
[----:B------:R-:W-:Y:S05]  /*2cd0*/  CALL.REL.NOINC `($__internal_537_$__cuda_sm20_rem_s64) ;  /* 0x0000004000987944 */ /* 0x000fea0003c00000 */
[----:B------:R-:W-:-:S07]  /*2ce0*/  MOV R8, R4 ;  /* 0x0000000400087202 */ /* 0x000fce0000000f00 */
.L_x_24620:
[----:B------:R-:W-:Y:S05]  /*2cf0*/  BSYNC.RECONVERGENT B1 ;  /* 0x0000000000017941 */ /* 0x000fea0003800200 */
.L_x_24618:
        /* <DEDUP_REMOVED lines=30> */
.L_x_24622:
[----:B------:R-:W-:Y:S01]  /*2ee0*/  IMAD.MOV.U32 R22, RZ, RZ, R6 ;  /* 0x000000ffff167224 */ /* 0x000fe200078e0006 */
[----:B------:R-:W-:Y:S01]  /*2ef0*/  MOV R3, R7 ;  /* 0x0000000700037202 */ /* 0x000fe20000000f00 */
[----:B------:R-:W-:Y:S01]  /*2f00*/  IMAD.MOV.U32 R4, RZ, RZ, R18 ;  /* 0x000000ffff047224 */ /* 0x000fe200078e0012 */
[----:B------:R-:W-:Y:S02]  /*2f10*/  MOV R23, R19 ;  /* 0x0000001300177202 */ /* 0x000fe40000000f00 */
[----:B------:R-:W-:-:S07]  /*2f20*/  MOV R24, 0x2f40 ;  /* 0x00002f4000187802 */ /* 0x000fce0000000f00 */
[----:B------:R-:W-:Y:S05]  /*2f30*/  CALL.REL.NOINC `($__internal_537_$__cuda_sm20_rem_s64) ;  /* 0x0000004000007944 */ /* 0x000fea0003c00000 */
[----:B------:R-:W-:-:S07]  /*2f40*/  IMAD.MOV.U32 R5, RZ, RZ, R9 ;  /* 0x000000ffff057224 */ /* 0x000fce00078e0009 */
.L_x_24623:
[----:B------:R-:W-:Y:S05]  /*2f50*/  BSYNC.RECONVERGENT B1 ;  /* 0x0000000000017941 */ /* 0x000fea0003800200 */
.L_x_24621:
[----:B------:R-:W-:Y:S02]  /*2f60*/  IMAD R3, R5, R14, RZ ;  /* 0x0000000e05037224 */ /* 0x000fe400078e02ff */
[----:B------:R-:W-:-:S04]  /*2f70*/  IMAD.WIDE.U32 R20, R14, R4, R20 ;  /* 0x000000040e147225 */ /* 0x000fc800078e0014 */
[----:B------:R-:W-:-:S05]  /*2f80*/  IMAD R3, R15, R4, R3 ;  /* 0x000000040f037224 */ /* 0x000fca00078e0203 */
[----:B------:R-:W-:-:S07]  /*2f90*/  IADD3 R21, PT, PT, R21, R3, RZ ;  /* 0x0000000315157210 */ /* 0x000fce0007ffe0ff */
.L_x_24578:
        /* <DEDUP_REMOVED lines=10> */
.L_x_24577:
        /* <DEDUP_REMOVED lines=20> */
.L_x_24651:
        /* <DEDUP_REMOVED lines=31> */
.L_x_24628:
[----:B------:R-:W-:Y:S01]  /*3370*/  MOV R26, R4 ;  /* 0x00000004001a7202 */ /* 0x000fe20000000f00 */
[----:B------:R-:W-:Y:S01]  /*3380*/  IMAD.MOV.U32 R11, RZ, RZ, R5 ;  /* 0x000000ffff0b7224 */ /* 0x000fe200078e0005 */
[----:B------:R-:W-:Y:S01]  /*3390*/  MOV R10, R36 ;  /* 0x00000024000a7202 */ /* 0x000fe20000000f00 */
[----:B------:R-:W-:Y:S01]  /*33a0*/  IMAD.MOV.U32 R9, RZ, RZ, R37 ;  /* 0x000000ffff097224 */ /* 0x000fe200078e0025 */
[----:B------:R-:W-:-:S07]  /*33b0*/  MOV R8, 0x33d0 ;  /* 0x000033d000087802 */ /* 0x000fce0000000f00 */
[----:B-123--:R-:W-:Y:S05]  /*33c0*/  CALL.REL.NOINC `($__internal_536_$__cuda_sm20_div_s64) ;  /* 0x0000003400907944 */ /* 0x00efea0003c00000 */
        /* <DEDUP_REMOVED lines=8> */
.L_x_24629:
[----:B------:R-:W-:Y:S05]  /*3450*/  BSYNC.RECONVERGENT B1 ;  /* 0x0000000000017941 */ /* 0x000fea0003800200 */
.L_x_24627:
        /* <DEDUP_REMOVED lines=37> */
.L_x_24631:
[----:B------:R-:W-:Y:S01]  /*36b0*/  IMAD.MOV.U32 R26, RZ, RZ, R36 ;  /* 0x000000ffff1a7224 */ /* 0x000fe200078e0024 */
[----:B------:R-:W-:Y:S01]  /*36c0*/  MOV R11, R37 ;  /* 0x00000025000b7202 */ /* 0x000fe20000000f00 */
[----:B------:R-:W-:Y:S01]  /*36d0*/  IMAD.MOV.U32 R10, RZ, RZ, R38 ;  /* 0x000000ffff0a7224 */ /* 0x000fe200078e0026 */
[----:B------:R-:W-:Y:S02]  /*36e0*/  MOV R9, R39 ;  /* 0x0000002700097202 */ /* 0x000fe40000000f00 */
[----:B------:R-:W-:-:S07]  /*36f0*/  MOV R8, 0x3710 ;  /* 0x0000371000087802 */ /* 0x000fce0000000f00 */
[----:B-1----:R-:W-:Y:S05]  /*3700*/  CALL.REL.NOINC `($__internal_536_$__cuda_sm20_div_s64) ;  /* 0x0000003000c07944 */ /* 0x002fea0003c00000 */
        /* <DEDUP_REMOVED lines=10> */
.L_x_24632:
[----:B------:R-:W-:Y:S05]  /*37b0*/  BSYNC.RECONVERGENT B1 ;  /* 0x0000000000017941 */ /* 0x000fea0003800200 */
.L_x_24630:
        /* <DEDUP_REMOVED lines=38> */
.L_x_24634:
        /* <DEDUP_REMOVED lines=17> */
.L_x_24635:
[----:B------:R-:W-:Y:S05]  /*3b30*/  BSYNC.RECONVERGENT B1 ;  /* 0x0000000000017941 */ /* 0x000fea0003800200 */
.L_x_24633:
        /* <DEDUP_REMOVED lines=38> */
.L_x_24637:
[----:B------:R-:W-:Y:S01]  /*3da0*/  MOV R26, R36 ;  /* 0x00000024001a7202 */ /* 0x000fe20000000f00 */
[----:B------:R-:W-:Y:S01]  /*3db0*/  IMAD.MOV.U32 R11, RZ, RZ, R37 ;  /* 0x000000ffff0b7224 */ /* 0x000fe200078e0025 */
[----:B------:R-:W-:Y:S01]  /*3dc0*/  MOV R10, R38 ;  /* 0x00000026000a7202 */ /* 0x000fe20000000f00 */
[----:B------:R-:W-:Y:S01]  /*3dd0*/  IMAD.MOV.U32 R9, RZ, RZ, R39 ;  /* 0x000000ffff097224 */ /* 0x000fe200078e0027 */
[----:B------:R-:W-:-:S07]  /*3de0*/  MOV R8, 0x3e00 ;  /* 0x00003e0000087802 */ /* 0x000fce0000000f00 */
[----:B-1----:R-:W-:Y:S05]  /*3df0*/  CALL.REL.NOINC `($__internal_536_$__cuda_sm20_div_s64) ;  /* 0x0000002c00047944 */ /* 0x002fea0003c00000 */
        /* <DEDUP_REMOVED lines=11> */
.L_x_24638:
[----:B------:R-:W-:Y:S05]  /*3eb0*/  BSYNC.RECONVERGENT B1 ;  /* 0x0000000000017941 */ /* 0x000fea0003800200 */
.L_x_24636:
        /* <DEDUP_REMOVED lines=38> */
.L_x_24640:
        /* <DEDUP_REMOVED lines=17> */
.L_x_24641:
[----:B------:R-:W-:Y:S05]  /*4230*/  BSYNC.RECONVERGENT B1 ;  /* 0x0000000000017941 */ /* 0x000fea0003800200 */
.L_x_24639:
        /* <DEDUP_REMOVED lines=38> */
.L_x_24643:
        /* <DEDUP_REMOVED lines=17> */
.L_x_24644:
[----:B------:R-:W-:Y:S05]  /*45b0*/  BSYNC.RECONVERGENT B1 ;  /* 0x0000000000017941 */ /* 0x000fea0003800200 */
.L_x_24642:
        /* <DEDUP_REMOVED lines=38> */
.L_x_24646:
        /* <DEDUP_REMOVED lines=17> */
.L_x_24647:
[----:B------:R-:W-:Y:S05]  /*4930*/  BSYNC.RECONVERGENT B1 ;  /* 0x0000000000017941 */ /* 0x000fea0003800200 */
.L_x_24645:
        /* <DEDUP_REMOVED lines=36> */
.L_x_24649:
        /* <DEDUP_REMOVED lines=17> */
.L_x_24650:
[----:B------:R-:W-:Y:S05]  /*4c90*/  BSYNC.RECONVERGENT B1 ;  /* 0x0000000000017941 */ /* 0x000fea0003800200 */
.L_x_24648:
        /* <DEDUP_REMOVED lines=14> */
.L_x_24626:
        /* <DEDUP_REMOVED lines=36> */
.L_x_24654:
[----:B------:R-:W-:Y:S01]  /*4fc0*/  MOV R26, R4 ;  /* 0x00000004001a7202 */ /* 0x000fe20000000f00 */
[----:B------:R-:W-:Y:S01]  /*4fd0*/  IMAD.MOV.U32 R11, RZ, RZ, R5 ;  /* 0x000000ffff0b7224 */ /* 0x000fe200078e0005 */
[----:B------:R-:W-:Y:S02]  /*4fe0*/  MOV R10, R16 ;  /* 0x00000010000a7202 */ /* 0x000fe40000000f00 */
[----:B------:R-:W-:Y:S02]  /*4ff0*/  MOV R9, R17 ;  /* 0x0000001100097202 */ /* 0x000fe40000000f00 */
[----:B------:R-:W-:-:S07]  /*5000*/  MOV R8, 0x5020 ;  /* 0x0000502000087802 */ /* 0x000fce0000000f00 */
[----:B------:R-:W-:Y:S05]  /*5010*/  CALL.REL.NOINC `($__internal_536_$__cuda_sm20_div_s64) ;  /* 0x00000018007c7944 */ /* 0x000fea0003c00000 */
        /* <DEDUP_REMOVED lines=9> */
.L_x_24655:
[----:B------:R-:W-:Y:S05]  /*50b0*/  BSYNC.RECONVERGENT B1 ;  /* 0x0000000000017941 */ /* 0x000fea0003800200 */
.L_x_24653:
        /* <DEDUP_REMOVED lines=39> */
.L_x_24657:
        /* <DEDUP_REMOVED lines=17> */
.L_x_24658:
[----:B------:R-:W-:Y:S05]  /*5440*/  BSYNC.RECONVERGENT B1 ;  /* 0x0000000000017941 */ /* 0x000fea0003800200 */
.L_x_24656:
        /* <DEDUP_REMOVED lines=39> */
.L_x_24660:
        /* <DEDUP_REMOVED lines=17> */
.L_x_24661:
[----:B------:R-:W-:Y:S05]  /*57d0*/  BSYNC.RECONVERGENT B1 ;  /* 0x0000000000017941 */ /* 0x000fea0003800200 */
.L_x_24659:
        /* <DEDUP_REMOVED lines=40> */
.L_x_24663:
        /* <DEDUP_REMOVED lines=17> */
.L_x_24664:
[----:B------:R-:W-:Y:S05]  /*5b70*/  BSYNC.RECONVERGENT B1 ;  /* 0x0000000000017941 */ /* 0x000fea0003800200 */
.L_x_24662:
        /* <DEDUP_REMOVED lines=10> */
.L_x_24652:
        /* <DEDUP_REMOVED lines=34> */
.L_x_24667:
[----:B------:R-:W-:Y:S01]  /*5e40*/  IMAD.MOV.U32 R26, RZ, RZ, R4 ;  /* 0x000000ffff1a7224 */ /* 0x000fe200078e0004 */
[----:B------:R-:W-:Y:S01]  /*5e50*/  MOV R11, R5 ;  /* 0x00000005000b7202 */ /* 0x000fe20000000f00 */
[----:B------:R-:W-:Y:S01]  /*5e60*/  IMAD.MOV.U32 R9, RZ, RZ, R17 ;  /* 0x000000ffff097224 */ /* 0x000fe200078e0011 */
[----:B------:R-:W-:Y:S02]  /*5e70*/  MOV R10, R16 ;  /* 0x00000010000a7202 */ /* 0x000fe40000000f00 */
[----:B------:R-:W-:-:S07]  /*5e80*/  MOV R8, 0x5ea0 ;  /* 0x00005ea000087802 */ /* 0x000fce0000000f00 */
[----:B------:R-:W-:Y:S05]  /*5e90*/  CALL.REL.NOINC `($__internal_536_$__cuda_sm20_div_s64) ;  /* 0x0000000800dc7944 */ /* 0x000fea0003c00000 */
        /* <DEDUP_REMOVED lines=9> */
.L_x_24668:
[----:B------:R-:W-:Y:S05]  /*5f30*/  BSYNC.RECONVERGENT B1 ;  /* 0x0000000000017941 */ /* 0x000fea0003800200 */
.L_x_24666:
        /* <DEDUP_REMOVED lines=39> */
.L_x_24670:
        /* <DEDUP_REMOVED lines=17> */
.L_x_24671:
[----:B------:R-:W-:Y:S05]  /*62c0*/  BSYNC.RECONVERGENT B1 ;  /* 0x0000000000017941 */ /* 0x000fea0003800200 */
.L_x_24669:
        /* <DEDUP_REMOVED lines=10> */
.L_x_24665:
        /* <DEDUP_REMOVED lines=30> */
.L_x_24673:
[----:B------:R-:W-:Y:S01]  /*6550*/  IMAD.MOV.U32 R3, RZ, RZ, R23 ;  /* 0x000000ffff037224 */ /* 0x000fe200078e0017 */
[----:B------:R-:W-:Y:S02]  /*6560*/  MOV R23, R5 ;  /* 0x0000000500177202 */ /* 0x000fe40000000f00 */
[----:B------:R-:W-:-:S07]  /*6570*/  MOV R24, 0x6590 ;  /* 0x0000659000187802 */ /* 0x000fce0000000f00 */
[----:B------:R-:W-:Y:S05]  /*6580*/  CALL.REL.NOINC `($__internal_537_$__cuda_sm20_rem_s64) ;  /* 0x00000008006c7944 */ /* 0x000fea0003c00000 */
[----:B------:R-:W-:-:S07]  /*6590*/  MOV R5, R9 ;  /* 0x0000000900057202 */ /* 0x000fce0000000f00 */
.L_x_24674:
[----:B------:R-:W-:Y:S05]  /*65a0*/  BSYNC.RECONVERGENT B1 ;  /* 0x0000000000017941 */ /* 0x000fea0003800200 */
.L_x_24672:
        /* <DEDUP_REMOVED lines=8> */
.L_x_24625:
[----:B------:R-:W-:-:S06]  /*6630*/  MOV R13, R7 ;  /* 0x00000007000d7202 */ /* 0x000fcc0000000f00 */
[----:B------:R-:W2:Y:S04]  /*6640*/  LDG.E.U8 R13, desc[UR12][R12.64] ;  /* 0x0000000c0c0d7981 */ /* 0x000ea8000c1e1100 */
[----:B--2---:R0:W-:Y:S02]  /*6650*/  STS.U8 [R0+UR4], R13 ;  /* 0x0000000d00007988 */ /* 0x0041e40008000004 */
.L_x_24624:
[----:B------:R-:W-:Y:S05]  /*6660*/  BSYNC.RECONVERGENT B0 ;  /* 0x0000000000007941 */ /* 0x000fea0003800200 */
.L_x_24576:
[----:B------:R-:W-:Y:S01]  /*6670*/  BAR.SYNC.DEFER_BLOCKING 0x0 ;  /* 0x0000000000007b1d */ /* 0x000fe20000010000 */
[----:B------:R-:W-:Y:S01]  /*6680*/  UISETP.GE.U32.AND UP0, UPT, UR5, 0x42, UPT ;  /* 0x000000420500788c */ /* 0x000fe2000bf06070 */
[----:B------:R-:W-:-:S08]  /*6690*/  ISETP.GT.U32.AND P1, PT, R0, 0x1f, PT ;  /* 0x0000001f0000780c */ /* 0x000fd00003f24070 */
[----:B------:R-:W-:Y:S05]  /*66a0*/  BRA.U !UP0, `(.L_x_24675) ;  /* 0x0000000108287547 */ /* 0x000fea000b800000 */
.L_x_24676:
        /* <DEDUP_REMOVED lines=10> */
.L_x_24675:
        /* <DEDUP_REMOVED lines=44> */
        .weak           $__internal_536_$__cuda_sm20_div_s64
        .type           $__internal_536_$__cuda_sm20_div_s64,@function
        .size           $__internal_536_$__cuda_sm20_div_s64,($__internal_537_$__cuda_sm20_rem_s64 - $__internal_536_$__cuda_sm20_div_s64)
$__internal_536_$__cuda_sm20_div_s64:
        /* <DEDUP_REMOVED lines=82> */
[----:B------:R-:W-:Y:S06]  /*6f30*/  RET.REL.NODEC R8 `(contiguous_sum2_i8) ;  /* 0xffffff9008307950 */ /* 0x000fec0003c3ffff */
        .weak           $__internal_537_$__cuda_sm20_rem_s64
        .type           $__internal_537_$__cuda_sm20_rem_s64,@function
        .size           $__internal_537_$__cuda_sm20_rem_s64,(.L_x_32740 - $__internal_537_$__cuda_sm20_rem_s64)
$__internal_537_$__cuda_sm20_rem_s64:
        /* <DEDUP_REMOVED lines=76> */
[----:B------:R-:W-:Y:S06]  /*7400*/  RET.REL.NODEC R24 `(contiguous_sum2_i8) ;  /* 0xffffff8818fc7950 */ /* 0x000fec0003c3ffff */
.L_x_24677:
        /* <DEDUP_REMOVED lines=15> */
.L_x_32740:


//--------------------- .text.uncontiguous_sum_i8 --------------------------
	.section	.text.uncontiguous_sum_i8,"ax",@progbits
	.align	128
        .global         uncontiguous_sum_i8
        .type           uncontiguous_sum_i8,@function
        .size           uncontiguous_sum_i8,(.L_x_32742 - uncontiguous_sum_i8)
        .other          uncontiguous_sum_i8,@"STO_CUDA_ENTRY STV_DEFAULT"
uncontiguous_sum_i8:
.text.uncontiguous_sum_i8:
        /* <DEDUP_REMOVED lines=38> */
.L_x_24706:
        /* <DEDUP_REMOVED lines=32> */
.L_x_24683:
[----:B------:R-:W-:Y:S01]  /*0460*/  IMAD.MOV.U32 R26, RZ, RZ, R4 ;  /* 0x000000ffff1a7224 */ /* 0x000fe200078e0004 */
[----:B------:R-:W-:Y:S01]  /*0470*/  MOV R11, R5 ;  /* 0x00000005000b7202 */ /* 0x000fe20000000f00 */
[----:B------:R-:W-:Y:S01]  /*0480*/  IMAD.MOV.U32 R10, RZ, RZ, R36 ;  /* 0x000000ffff0a7224 */ /* 0x000fe200078e0024 */
[----:B------:R-:W-:Y:S02]  /*0490*/  MOV R9, R37 ;  /* 0x0000002500097202 */ /* 0x000fe40000000f00 */
[----:B------:R-:W-:-:S07]  /*04a0*/  MOV R8, 0x4c0 ;  /* 0x000004c000087802 */ /* 0x000fce0000000f00 */
[----:B-1----:R-:W-:Y:S05]  /*04b0*/  CALL.REL.NOINC `($__internal_538_$__cuda_sm20_div_s64) ;  /* 0x00000064002c7944 */ /* 0x002fea0003c00000 */
        /* <DEDUP_REMOVED lines=9> */
.L_x_24684:
[----:B------:R-:W-:Y:S05]  /*0550*/  BSYNC.RECONVERGENT B1 ;  /* 0x0000000000017941 */ /* 0x000fea0003800200 */
.L_x_24682:
        /* <DEDUP_REMOVED lines=33> */
.L_x_24686:
[----:B------:R-:W-:Y:S01]  /*0770*/  IMAD.MOV.U32 R26, RZ, RZ, R18 ;  /* 0x000000ffff1a7224 */ /* 0x000fe200078e0012 */
[----:B------:R-:W-:Y:S01]  /*0780*/  MOV R11, R19 ;  /* 0x00000013000b7202 */ /* 0x000fe20000000f00 */
[----:B------:R-:W-:Y:S01]  /*0790*/  IMAD.MOV.U32 R10, RZ, RZ, R36 ;  /* 0x000000ffff0a7224 */ /* 0x000fe200078e0024 */
[----:B------:R-:W-:Y:S02]  /*07a0*/  MOV R9, R37 ;  /* 0x0000002500097202 */ /* 0x000fe40000000f00 */
[----:B------:R-:W-:-:S07]  /*07b0*/  MOV R8, 0x7d0 ;  /* 0x000007d000087802 */ /* 0x000fce0000000f00 */
[----:B------:R-:W-:Y:S05]  /*07c0*/  CALL.REL.NOINC `($__internal_538_$__cuda_sm20_div_s64) ;  /* 0x0000006000687944 */ /* 0x000fea0003c00000 */
        /* <DEDUP_REMOVED lines=9> */
.L_x_24687:
[----:B------:R-:W-:Y:S05]  /*0860*/  BSYNC.RECONVERGENT B1 ;  /* 0x0000000000017941 */ /* 0x000fea0003800200 */
.L_x_24685:
        /* <DEDUP_REMOVED lines=34> */
.L_x_24689:
[----:B------:R-:W-:Y:S01]  /*0a90*/  MOV R26, R22 ;  /* 0x00000016001a7202 */ /* 0x000fe20000000f00 */
[----:B------:R-:W-:Y:S01]  /*0aa0*/  IMAD.MOV.U32 R11, RZ, RZ, R23 ;  /* 0x000000ffff0b7224 */ /* 0x000fe200078e0017 */
[----:B------:R-:W-:Y:S01]  /*0ab0*/  MOV R10, R40 ;  /* 0x00000028000a7202 */ /* 0x000fe20000000f00 */
[----:B------:R-:W-:Y:S01]  /*0ac0*/  IMAD.MOV.U32 R9, RZ, RZ, R41 ;  /* 0x000000ffff097224 */ /* 0x000fe200078e0029 */
[----:B------:R-:W-:-:S07]  /*0ad0*/  MOV R8, 0xaf0 ;  /* 0x00000af000087802 */ /* 0x000fce0000000f00 */
[----:B------:R-:W-:Y:S05]  /*0ae0*/  CALL.REL.NOINC `($__internal_538_$__cuda_sm20_div_s64) ;  /* 0x0000005c00a07944 */ /* 0x000fea0003c00000 */
        /* <DEDUP_REMOVED lines=10> */
.L_x_24690:
[----:B------:R-:W-:Y:S05]  /*0b90*/  BSYNC.RECONVERGENT B1 ;  /* 0x0000000000017941 */ /* 0x000fea0003800200 */
.L_x_24688:
        /* <DEDUP_REMOVED lines=35> */
.L_x_24692:
[----:B------:R-:W-:Y:S01]  /*0dd0*/  IMAD.MOV.U32 R26, RZ, RZ, R42 ;  /* 0x000000ffff1a7224 */ /* 0x000fe200078e002a */
[----:B------:R-:W-:Y:S01]  /*0de0*/  MOV R11, R43 ;  /* 0x0000002b000b7202 */ /* 0x000fe20000000f00 */
[----:B------:R-:W-:Y:S01]  /*0df0*/  IMAD.MOV.U32 R10, RZ, RZ, R40 ;  /* 0x000000ffff0a7224 */ /* 0x000fe200078e0028 */
[----:B------:R-:W-:Y:S02]  /*0e00*/  MOV R9, R41 ;  /* 0x0000002900097202 */ /* 0x000fe40000000f00 */
[----:B------:R-:W-:-:S07]  /*0e10*/  MOV R8, 0xe30 ;  /* 0x00000e3000087802 */ /* 0x000fce0000000f00 */
[----:B------:R-:W-:Y:S05]  /*0e20*/  CALL.REL.NOINC `($__internal_538_$__cuda_sm20_div_s64) ;  /* 0x0000005800d07944 */ /* 0x000fea0003c00000 */
        /* <DEDUP_REMOVED lines=11> */
.L_x_24693:
[----:B------:R-:W-:Y:S05]  /*0ee0*/  BSYNC.RECONVERGENT B1 ;  /* 0x0000000000017941 */ /* 0x000fea0003800200 */
.L_x_24691:
        /* <DEDUP_REMOVED lines=36> */
.L_x_24695:
        /* <DEDUP_REMOVED lines=16> */
.L_x_24696:
[----:B------:R-:W-:Y:S05]  /*1230*/  BSYNC.RECONVERGENT B1 ;  /* 0x0000000000017941 */ /* 0x000fea0003800200 */
.L_x_24694:
        /* <DEDUP_REMOVED lines=34> */
.L_x_24698:
[----:B------:R-:W-:Y:S01]  /*1460*/  MOV R26, R40 ;  /* 0x00000028001a7202 */ /* 0x000fe20000000f00 */
[----:B------:R-:W-:Y:S01]  /*1470*/  IMAD.MOV.U32 R11, RZ, RZ, R41 ;  /* 0x000000ffff0b7224 */ /* 0x000fe200078e0029 */
[----:B------:R-:W-:Y:S01]  /*1480*/  MOV R10, R20 ;  /* 0x00000014000a7202 */ /* 0x000fe20000000f00 */
[----:B------:R-:W-:Y:S01]  /*1490*/  IMAD.MOV.U32 R9, RZ, RZ, R21 ;  /* 0x000000ffff097224 */ /* 0x000fe200078e0015 */
[----:B------:R-:W-:-:S07]  /*14a0*/  MOV R8, 0x14c0 ;  /* 0x000014c000087802 */ /* 0x000fce0000000f00 */
[----:B------:R-:W-:Y:S05]  /*14b0*/  CALL.REL.NOINC `($__internal_538_$__cuda_sm20_div_s64) ;  /* 0x00000054002c7944 */ /* 0x000fea0003c00000 */
        /* <DEDUP_REMOVED lines=11> */
.L_x_24699:
[----:B------:R-:W-:Y:S05]  /*1570*/  BSYNC.RECONVERGENT B1 ;  /* 0x0000000000017941 */ /* 0x000fea0003800200 */
.L_x_24697:
        /* <DEDUP_REMOVED lines=34> */
.L_x_24701:
[----:B------:R-:W-:Y:S01]  /*17a0*/  IMAD.MOV.U32 R26, RZ, RZ, R36 ;  /* 0x000000ffff1a7224 */ /* 0x000fe200078e0024 */
[----:B------:R-:W-:Y:S01]  /*17b0*/  MOV R11, R37 ;  /* 0x00000025000b7202 */ /* 0x000fe20000000f00 */
[----:B------:R-:W-:Y:S01]  /*17c0*/  IMAD.MOV.U32 R10, RZ, RZ, R20 ;  /* 0x000000ffff0a7224 */ /* 0x000fe200078e0014 */
[----:B------:R-:W-:Y:S02]  /*17d0*/  MOV R9, R21 ;  /* 0x0000001500097202 */ /* 0x000fe40000000f00 */
[----:B------:R-:W-:-:S07]  /*17e0*/  MOV R8, 0x1800 ;  /* 0x0000180000087802 */ /* 0x000fce0000000f00 */
[----:B------:R-:W-:Y:S05]  /*17f0*/  CALL.REL.NOINC `($__internal_538_$__cuda_sm20_div_s64) ;  /* 0x00000050005c7944 */ /* 0x000fea0003c00000 */
        /* <DEDUP_REMOVED lines=11> */
.L_x_24702:
[----:B------:R-:W-:Y:S05]  /*18b0*/  BSYNC.RECONVERGENT B1 ;  /* 0x0000000000017941 */ /* 0x000fea0003800200 */
.L_x_24700:
        /* <DEDUP_REMOVED lines=35> */
.L_x_24704:
[----:B------:R-:W-:Y:S01]  /*1af0*/  IMAD.MOV.U32 R26, RZ, RZ, R18 ;  /* 0x000000ffff1a7224 */ /* 0x000fe200078e0012 */
[----:B------:R-:W-:Y:S01]  /*1b00*/  MOV R11, R19 ;  /* 0x00000013000b7202 */ /* 0x000fe20000000f00 */
[----:B------:R-:W-:Y:S01]  /*1b10*/  IMAD.MOV.U32 R10, RZ, RZ, R20 ;  /* 0x000000ffff0a7224 */ /* 0x000fe200078e0014 */
[----:B------:R-:W-:Y:S02]  /*1b20*/  MOV R9, R21 ;  /* 0x0000001500097202 */ /* 0x000fe40000000f00 */
[----:B------:R-:W-:-:S07]  /*1b30*/  MOV R8, 0x1b50 ;  /* 0x00001b5000087802 */ /* 0x000fce0000000f00 */
[----:B------:R-:W-:Y:S05]  /*1b40*/  CALL.REL.NOINC `($__internal_538_$__cuda_sm20_div_s64) ;  /* 0x0000004c00887944 */ /* 0x000fea0003c00000 */
        /* <DEDUP_REMOVED lines=11> */
.L_x_24705:
[----:B------:R-:W-:Y:S05]  /*1c00*/  BSYNC.RECONVERGENT B1 ;  /* 0x0000000000017941 */ /* 0x000fea0003800200 */
.L_x_24703:
        /* <DEDUP_REMOVED lines=9> */
.L_x_24681:
        /* <DEDUP_REMOVED lines=36> */
.L_x_24709:
[----:B------:R-:W-:Y:S01]  /*1ee0*/  MOV R26, R4 ;  /* 0x00000004001a7202 */ /* 0x000fe20000000f00 */
[----:B------:R-:W-:Y:S01]  /*1ef0*/  IMAD.MOV.U32 R11, RZ, RZ, R5 ;  /* 0x000000ffff0b7224 */ /* 0x000fe200078e0005 */
[----:B------:R-:W-:Y:S01]  /*1f00*/  MOV R10, R6 ;  /* 0x00000006000a7202 */ /* 0x000fe20000000f00 */
[----:B------:R-:W-:Y:S01]  /*1f10*/  IMAD.MOV.U32 R9, RZ, RZ, R7 ;  /* 0x000000ffff097224 */ /* 0x000fe200078e0007 */
[----:B------:R-:W-:-:S07]  /*1f20*/  MOV R8, 0x1f40 ;  /* 0x00001f4000087802 */ /* 0x000fce0000000f00 */
[----:B------:R-:W-:Y:S05]  /*1f30*/  CALL.REL.NOINC `($__internal_538_$__cuda_sm20_div_s64) ;  /* 0x00000048008c7944 */ /* 0x000fea0003c00000 */
        /* <DEDUP_REMOVED lines=9> */
.L_x_24710:
[----:B------:R-:W-:Y:S05]  /*1fd0*/  BSYNC.RECONVERGENT B1 ;  /* 0x0000000000017941 */ /* 0x000fea0003800200 */
.L_x_24708:
        /* <DEDUP_REMOVED lines=34> */
.L_x_24712:
        /* <DEDUP_REMOVED lines=14> */
.L_x_24713:
[----:B------:R-:W-:Y:S05]  /*22e0*/  BSYNC.RECONVERGENT B1 ;  /* 0x0000000000017941 */ /* 0x000fea0003800200 */
.L_x_24711:
        /* <DEDUP_REMOVED lines=36> */
.L_x_24715:
        /* <DEDUP_REMOVED lines=17> */
.L_x_24716:
[----:B------:R-:W-:Y:S05]  /*2640*/  BSYNC.RECONVERGENT B1 ;  /* 0x0000000000017941 */ /* 0x000fea0003800200 */
.L_x_24714:
        /* <DEDUP_REMOVED lines=35> */
.L_x_24718:
[----:B------:R-:W-:Y:S01]  /*2880*/  MOV R26, R16 ;  /* 0x00000010001a7202 */ /* 0x000fe20000000f00 */
[----:B------:R-:W-:Y:S01]  /*2890*/  IMAD.MOV.U32 R11, RZ, RZ, R17 ;  /* 0x000000ffff0b7224 */ /* 0x000fe200078e0011 */
[----:B------:R-:W-:Y:S01]  /*28a0*/  MOV R10, R14 ;  /* 0x0000000e000a7202 */ /* 0x000fe20000000f00 */
[----:B------:R-:W-:Y:S01]  /*28b0*/  IMAD.MOV.U32 R9, RZ, RZ, R15 ;  /* 0x000000ffff097224 */ /* 0x000fe200078e000f */
[----:B------:R-:W-:-:S07]  /*28c0*/  MOV R8, 0x28e0 ;  /* 0x000028e000087802 */ /* 0x000fce0000000f00 */
[----:B------:R-:W-:Y:S05]  /*28d0*/  CALL.REL.NOINC `($__internal_538_$__cuda_sm20_div_s64) ;  /* 0x0000004000247944 */ /* 0x000fea0003c00000 */
        /* <DEDUP_REMOVED lines=10> */
.L_x_24719:
[----:B------:R-:W-:Y:S05]  /*2980*/  BSYNC.RECONVERGENT B1 ;  /* 0x0000000000017941 */ /* 0x000fea0003800200 */
.L_x_24717:
[----:B------:R-:W-:Y:S01]  /*2990*/  MOV R6, R20 ;  /* 0x0000001400067202 */ /* 0x000fe20000000f00 */
[----:B------:R-:W-:Y:S02]  /*29a0*/  IMAD R9, R9, R22, RZ ;  /* 0x0000001609097224 */ /* 0x000fe400078e02ff */
[----:B------:R-:W-:Y:S02]  /*29b0*/  VIADD R3, R3, 0xfffffffe ;  /* 0xfffffffe03037836 */ /* 0x000fe40000000000 */
[----:B------:R-:W-:-:S04]  /*29c0*/  IMAD.WIDE.U32 R20, R22, R8, R6 ;  /* 0x0000000816147225 */ /* 0x000fc800078e0006 */
[----:B------:R-:W-:-:S05]  /*29d0*/  IMAD R9, R23, R8, R9 ;  /* 0x0000000817097224 */ /* 0x000fca00078e0209 */
[----:B------:R-:W-:-:S07]  /*29e0*/  IADD3 R21, PT, PT, R21, R9, RZ ;  /* 0x0000000915157210 */ /* 0x000fce0007ffe0ff */
.L_x_24707:
        /* <DEDUP_REMOVED lines=31> */
.L_x_24721:
[----:B------:R-:W-:Y:S01]  /*2be0*/  IMAD.MOV.U32 R14, RZ, RZ, R4 ;  /* 0x000000ffff0e7224 */ /* 0x000fe200078e0004 */
[----:B------:R-:W-:Y:S01]  /*2bf0*/  MOV R23, R5 ;  /* 0x0000000500177202 */ /* 0x000fe20000000f00 */
[----:B------:R-:W-:Y:S01]  /*2c00*/  IMAD.MOV.U32 R22, RZ, RZ, R6 ;  /* 0x000000ffff167224 */ /* 0x000fe200078e0006 */
[----:B------:R-:W-:Y:S02]  /*2c10*/  MOV R15, R7 ;  /* 0x00000007000f7202 */ /* 0x000fe40000000f00 */
[----:B------:R-:W-:-:S07]  /*2c20*/  MOV R24, 0x2c40 ;  /* 0x00002c4000187802 */ /* 0x000fce0000000f00 */
[----:B------:R-:W-:Y:S05]  /*2c30*/  CALL.REL.NOINC `($__internal_539_$__cuda_sm20_rem_s64) ;  /* 0x0000004000987944 */ /* 0x000fea0003c00000 */
.L_x_24722:
[----:B------:R-:W-:Y:S05]  /*2c40*/  BSYNC.RECONVERGENT B1 ;  /* 0x0000000000017941 */ /* 0x000fea0003800200 */
.L_x_24720:
        /* <DEDUP_REMOVED lines=31> */
.L_x_24724:
[----:B------:R-:W-:Y:S01]  /*2e40*/  MOV R22, R6 ;  /* 0x0000000600167202 */ /* 0x000fe20000000f00 */
[----:B------:R-:W-:Y:S01]  /*2e50*/  IMAD.MOV.U32 R15, RZ, RZ, R7 ;  /* 0x000000ffff0f7224 */ /* 0x000fe200078e0007 */
[----:B------:R-:W-:Y:S01]  /*2e60*/  MOV R14, R18 ;  /* 0x00000012000e7202 */ /* 0x000fe20000000f00 */
[----:B------:R-:W-:Y:S01]  /*2e70*/  IMAD.MOV.U32 R23, RZ, RZ, R19 ;  /* 0x000000ffff177224 */ /* 0x000fe200078e0013 */
[----:B------:R-:W-:-:S07]  /*2e80*/  MOV R24, 0x2ea0 ;  /* 0x00002ea000187802 */ /* 0x000fce0000000f00 */
[----:B------:R-:W-:Y:S05]  /*2e90*/  CALL.REL.NOINC `($__internal_539_$__cuda_sm20_rem_s64) ;  /* 0x0000004000007944 */ /* 0x000fea0003c00000 */
[----:B------:R-:W-:Y:S01]  /*2ea0*/  MOV R6, R8 ;  /* 0x0000000800067202 */ /* 0x000fe20000000f00 */
[----:B------:R-:W-:-:S07]  /*2eb0*/  IMAD.MOV.U32 R7, RZ, RZ, R9 ;  /* 0x000000ffff077224 */ /* 0x000fce00078e0009 */
.L_x_24725:
[----:B------:R-:W-:Y:S05]  /*2ec0*/  BSYNC.RECONVERGENT B1 ;  /* 0x0000000000017941 */ /* 0x000fea0003800200 */
.L_x_24723:
[----:B------:R-:W-:Y:S02]  /*2ed0*/  IMAD R3, R7, R4, RZ ;  /* 0x0000000407037224 */ /* 0x000fe400078e02ff */
[----:B------:R-:W-:-:S04]  /*2ee0*/  IMAD.WIDE.U32 R20, R4, R6, R20 ;  /* 0x0000000604147225 */ /* 0x000fc800078e0014 */
[----:B------:R-:W-:-:S05]  /*2ef0*/  IMAD R3, R5, R6, R3 ;  /* 0x0000000605037224 */ /* 0x000fca00078e0203 */
[----:B------:R-:W-:-:S07]  /*2f00*/  IADD3 R21, PT, PT, R21, R3, RZ ;  /* 0x0000000315157210 */ /* 0x000fce0007ffe0ff */
.L_x_24680:
        /* <DEDUP_REMOVED lines=10> */
.L_x_24679:
        /* <DEDUP_REMOVED lines=20> */
.L_x_24753:
        /* <DEDUP_REMOVED lines=33> */
.L_x_24730:
[----:B------:R-:W-:Y:S01]  /*3300*/  IMAD.MOV.U32 R26, RZ, RZ, R14 ;  /* 0x000000ffff1a7224 */ /* 0x000fe200078e000e */
[----:B------:R-:W-:Y:S01]  /*3310*/  MOV R11, R13 ;  /* 0x0000000d000b7202 */ /* 0x000fe20000000f00 */
[----:B------:R-:W-:Y:S01]  /*3320*/  IMAD.MOV.U32 R10, RZ, RZ, R34 ;  /* 0x000000ffff0a7224 */ /* 0x000fe200078e0022 */
[----:B------:R-:W-:Y:S02]  /*3330*/  MOV R9, R35 ;  /* 0x0000002300097202 */ /* 0x000fe40000000f00 */
[----:B------:R-:W-:-:S07]  /*3340*/  MOV R8, 0x3360 ;  /* 0x0000336000087802 */ /* 0x000fce0000000f00 */
[----:B-123--:R-:W-:Y:S05]  /*3350*/  CALL.REL.NOINC `($__internal_538_$__cuda_sm20_div_s64) ;  /* 0x0000003400847944 */ /* 0x00efea0003c00000 */
        /* <DEDUP_REMOVED lines=10> */
.L_x_24731:
[----:B------:R-:W-:Y:S05]  /*3400*/  BSYNC.RECONVERGENT B1 ;  /* 0x0000000000017941 */ /* 0x000fea0003800200 */
.L_x_24729:
        /* <DEDUP_REMOVED lines=37> */
.L_x_24733:
[----:B------:R-:W-:Y:S01]  /*3660*/  MOV R26, R34 ;  /* 0x00000022001a7202 */ /* 0x000fe20000000f00 */
[----:B------:R-:W-:Y:S01]  /*3670*/  IMAD.MOV.U32 R11, RZ, RZ, R35 ;  /* 0x000000ffff0b7224 */ /* 0x000fe200078e0023 */
[----:B------:R-:W-:Y:S01]  /*3680*/  MOV R10, R36 ;  /* 0x00000024000a7202 */ /* 0x000fe20000000f00 */
[----:B------:R-:W-:Y:S01]  /*3690*/  IMAD.MOV.U32 R9, RZ, RZ, R37 ;  /* 0x000000ffff097224 */ /* 0x000fe200078e0025 */
[----:B------:R-:W-:-:S07]  /*36a0*/  MOV R8, 0x36c0 ;  /* 0x000036c000087802 */ /* 0x000fce0000000f00 */
[----:B-1----:R-:W-:Y:S05]  /*36b0*/  CALL.REL.NOINC `($__internal_538_$__cuda_sm20_div_s64) ;  /* 0x0000003000ac7944 */ /* 0x002fea0003c00000 */
        /* <DEDUP_REMOVED lines=11> */
.L_x_24734:
[----:B------:R-:W-:Y:S05]  /*3770*/  BSYNC.RECONVERGENT B1 ;  /* 0x0000000000017941 */ /* 0x000fea0003800200 */
.L_x_24732:
        /* <DEDUP_REMOVED lines=38> */
.L_x_24736:
[----:B------:R-:W-:Y:S01]  /*39e0*/  IMAD.MOV.U32 R26, RZ, RZ, R34 ;  /* 0x000000ffff1a7224 */ /* 0x000fe200078e0022 */
[----:B------:R-:W-:Y:S01]  /*39f0*/  MOV R11, R35 ;  /* 0x00000023000b7202 */ /* 0x000fe20000000f00 */
[----:B------:R-:W-:Y:S01]  /*3a00*/  IMAD.MOV.U32 R10, RZ, RZ, R36 ;  /* 0x000000ffff0a7224 */ /* 0x000fe200078e0024 */
[----:B------:R-:W-:Y:S02]  /*3a10*/  MOV R9, R37 ;  /* 0x0000002500097202 */ /* 0x000fe40000000f00 */
[----:B------:R-:W-:-:S07]  /*3a20*/  MOV R8, 0x3a40 ;  /* 0x00003a4000087802 */ /* 0x000fce0000000f00 */
[----:B-1----:R-:W-:Y:S05]  /*3a30*/  CALL.REL.NOINC `($__internal_538_$__cuda_sm20_div_s64) ;  /* 0x0000002c00cc7944 */ /* 0x002fea0003c00000 */
        /* <DEDUP_REMOVED lines=11> */
.L_x_24737:
[----:B------:R-:W-:Y:S05]  /*3af0*/  BSYNC.RECONVERGENT B1 ;  /* 0x0000000000017941 */ /* 0x000fea0003800200 */
.L_x_24735:
        /* <DEDUP_REMOVED lines=37> */
.L_x_24739:
        /* <DEDUP_REMOVED lines=17> */
.L_x_24740:
[----:B------:R-:W-:Y:S05]  /*3e60*/  BSYNC.RECONVERGENT B1 ;  /* 0x0000000000017941 */ /* 0x000fea0003800200 */
.L_x_24738:
        /* <DEDUP_REMOVED lines=38> */
.L_x_24742:
        /* <DEDUP_REMOVED lines=17> */
.L_x_24743:
[----:B------:R-:W-:Y:S05]  /*41e0*/  BSYNC.RECONVERGENT B1 ;  /* 0x0000000000017941 */ /* 0x000fea0003800200 */
.L_x_24741:
        /* <DEDUP_REMOVED lines=38> */
.L_x_24745:
        /* <DEDUP_REMOVED lines=17> */
.L_x_24746:
[----:B------:R-:W-:Y:S05]  /*4560*/  BSYNC.RECONVERGENT B1 ;  /* 0x0000000000017941 */ /* 0x000fea0003800200 */
.L_x_24744:
        /* <DEDUP_REMOVED lines=37> */
.L_x_24748:
        /* <DEDUP_REMOVED lines=17> */
.L_x_24749:
[----:B------:R-:W-:Y:S05]  /*48d0*/  BSYNC.RECONVERGENT B1 ;  /* 0x0000000000017941 */ /* 0x000fea0003800200 */
.L_x_24747:
        /* <DEDUP_REMOVED lines=37> */
.L_x_24751:
        /* <DEDUP_REMOVED lines=17> */
.L_x_24752:
[----:B------:R-:W-:Y:S05]  /*4c40*/  BSYNC.RECONVERGENT B1 ;  /* 0x0000000000017941 */ /* 0x000fea0003800200 */
.L_x_24750:
        /* <DEDUP_REMOVED lines=12> */
.L_x_24728:
        /* <DEDUP_REMOVED lines=37> */
.L_x_24756:
[----:B------:R-:W-:Y:S01]  /*4f60*/  MOV R26, R14 ;  /* 0x0000000e001a7202 */ /* 0x000fe20000000f00 */
[----:B------:R-:W-:Y:S01]  /*4f70*/  IMAD.MOV.U32 R11, RZ, RZ, R13 ;  /* 0x000000ffff0b7224 */ /* 0x000fe200078e000d */
[----:B------:R-:W-:Y:S02]  /*4f80*/  MOV R10, R16 ;  /* 0x00000010000a7202 */ /* 0x000fe40000000f00 */
[----:B------:R-:W-:Y:S02]  /*4f90*/  MOV R9, R17 ;  /* 0x0000001100097202 */ /* 0x000fe40000000f00 */
[----:B------:R-:W-:-:S07]  /*4fa0*/  MOV R8, 0x4fc0 ;  /* 0x00004fc000087802 */ /* 0x000fce0000000f00 */
[----:B------:R-:W-:Y:S05]  /*4fb0*/  CALL.REL.NOINC `($__internal_538_$__cuda_sm20_div_s64) ;  /* 0x00000018006c7944 */ /* 0x000fea0003c00000 */
        /* <DEDUP_REMOVED lines=10> */
.L_x_24757:
[----:B------:R-:W-:Y:S05]  /*5060*/  BSYNC.RECONVERGENT B1 ;  /* 0x0000000000017941 */ /* 0x000fea0003800200 */
.L_x_24755:
        /* <DEDUP_REMOVED lines=38> */
.L_x_24759:
        /* <DEDUP_REMOVED lines=17> */
.L_x_24760:
[----:B------:R-:W-:Y:S05]  /*53e0*/  BSYNC.RECONVERGENT B1 ;  /* 0x0000000000017941 */ /* 0x000fea0003800200 */
.L_x_24758:
        /* <DEDUP_REMOVED lines=40> */
.L_x_24762:
[----:B------:R-:W-:Y:S01]  /*5670*/  MOV R26, R12 ;  /* 0x0000000c001a7202 */ /* 0x000fe20000000f00 */
[----:B------:R-:W-:Y:S01]  /*5680*/  IMAD.MOV.U32 R10, RZ, RZ, R14 ;  /* 0x000000ffff0a7224 */ /* 0x000fe200078e000e */
[----:B------:R-:W-:Y:S02]  /*5690*/  MOV R11, R13 ;  /* 0x0000000d000b7202 */ /* 0x000fe40000000f00 */
[----:B------:R-:W-:Y:S02]  /*56a0*/  MOV R9, R15 ;  /* 0x0000000f00097202 */ /* 0x000fe40000000f00 */
[----:B------:R-:W-:-:S07]  /*56b0*/  MOV R8, 0x56d0 ;  /* 0x000056d000087802 */ /* 0x000fce0000000f00 */
[----:B------:R-:W-:Y:S05]  /*56c0*/  CALL.REL.NOINC `($__internal_538_$__cuda_sm20_div_s64) ;  /* 0x0000001000a87944 */ /* 0x000fea0003c00000 */
        /* <DEDUP_REMOVED lines=11> */
.L_x_24763:
[----:B------:R-:W-:Y:S05]  /*5780*/  BSYNC.RECONVERGENT B1 ;  /* 0x0000000000017941 */ /* 0x000fea0003800200 */
.L_x_24761:
        /* <DEDUP_REMOVED lines=40> */
.L_x_24765:
        /* <DEDUP_REMOVED lines=17> */
.L_x_24766:
[----:B------:R-:W-:Y:S05]  /*5b20*/  BSYNC.RECONVERGENT B1 ;  /* 0x0000000000017941 */ /* 0x000fea0003800200 */
.L_x_24764:
        /* <DEDUP_REMOVED lines=9> */
.L_x_24754:
        /* <DEDUP_REMOVED lines=35> */
.L_x_24769:
        /* <DEDUP_REMOVED lines=16> */
.L_x_24770:
[----:B------:R-:W-:Y:S05]  /*5ef0*/  BSYNC.RECONVERGENT B1 ;  /* 0x0000000000017941 */ /* 0x000fea0003800200 */
.L_x_24768:
        /* <DEDUP_REMOVED lines=39> */
.L_x_24772:
[----:B------:R-:W-:Y:S01]  /*6170*/  MOV R26, R14 ;  /* 0x0000000e001a7202 */ /* 0x000fe20000000f00 */
[----:B------:R-:W-:Y:S01]  /*6180*/  IMAD.MOV.U32 R11, RZ, RZ, R15 ;  /* 0x000000ffff0b7224 */ /* 0x000fe200078e000f */
[----:B------:R-:W-:Y:S02]  /*6190*/  MOV R10, R12 ;  /* 0x0000000c000a7202 */ /* 0x000fe40000000f00 */
[----:B------:R-:W-:Y:S02]  /*61a0*/  MOV R9, R13 ;  /* 0x0000000d00097202 */ /* 0x000fe40000000f00 */
[----:B------:R-:W-:-:S07]  /*61b0*/  MOV R8, 0x61d0 ;  /* 0x000061d000087802 */ /* 0x000fce0000000f00 */
[----:B------:R-:W-:Y:S05]  /*61c0*/  CALL.REL.NOINC `($__internal_538_$__cuda_sm20_div_s64) ;  /* 0x0000000400e87944 */ /* 0x000fea0003c00000 */
        /* <DEDUP_REMOVED lines=11> */
.L_x_24773:
[----:B------:R-:W-:Y:S05]  /*6280*/  BSYNC.RECONVERGENT B1 ;  /* 0x0000000000017941 */ /* 0x000fea0003800200 */
.L_x_24771:
        /* <DEDUP_REMOVED lines=9> */
.L_x_24767:
        /* <DEDUP_REMOVED lines=31> */
.L_x_24775:
[----:B------:R-:W-:Y:S01]  /*6510*/  IMAD.MOV.U32 R15, RZ, RZ, R23 ;  /* 0x000000ffff0f7224 */ /* 0x000fe200078e0017 */
[----:B------:R-:W-:Y:S02]  /*6520*/  MOV R23, R13 ;  /* 0x0000000d00177202 */ /* 0x000fe40000000f00 */
[----:B------:R-:W-:-:S07]  /*6530*/  MOV R24, 0x6550 ;  /* 0x0000655000187802 */ /* 0x000fce0000000f00 */
[----:B------:R-:W-:Y:S05]  /*6540*/  CALL.REL.NOINC `($__internal_539_$__cuda_sm20_rem_s64) ;  /* 0x0000000800547944 */ /* 0x000fea0003c00000 */
.L_x_24776:
[----:B------:R-:W-:Y:S05]  /*6550*/  BSYNC.RECONVERGENT B1 ;  /* 0x0000000000017941 */ /* 0x000fea0003800200 */
.L_x_24774:
[----:B------:R-:W0:Y:S02]  /*6560*/  LDC.64 R10, c[0x0][0x398] ;  /* 0x0000e600ff0a7b82 */ /* 0x000e240000000a00 */
[----:B0-----:R-:W-:-:S06]  /*6570*/  IMAD.WIDE.U32 R6, R7, 0x8, R10 ;  /* 0x0000000807067825 */ /* 0x001fcc00078e000a */
[----:B------:R-:W2:Y:S02]  /*6580*/  LDG.E.64 R6, desc[UR8][R6.64] ;  /* 0x0000000806067981 */ /* 0x000ea4000c1e1b00 */
[-C--:B--2---:R-:W-:Y:S02]  /*6590*/  IMAD R3, R7, R8.reuse, RZ ;  /* 0x0000000807037224 */ /* 0x084fe400078e02ff */
[----:B------:R-:W-:-:S04]  /*65a0*/  IMAD.WIDE.U32 R4, R6, R8, R4 ;  /* 0x0000000806047225 */ /* 0x000fc800078e0004 */
[----:B------:R-:W-:-:S05]  /*65b0*/  IMAD R3, R6, R9, R3 ;  /* 0x0000000906037224 */ /* 0x000fca00078e0203 */
[----:B------:R-:W-:-:S07]  /*65c0*/  IADD3 R5, PT, PT, R5, R3, RZ ;  /* 0x0000000305057210 */ /* 0x000fce0007ffe0ff */
.L_x_24727:
[----:B------:R-:W0:Y:S02]  /*65d0*/  LDCU.64 UR12, c[0x0][0x388] ;  /* 0x00007100ff0c77ac */ /* 0x000e240008000a00 */
[----:B0-----:R-:W-:-:S04]  /*65e0*/  IADD3 R4, P0, PT, R4, UR12, RZ ;  /* 0x0000000c04047c10 */ /* 0x001fc8000ff1e0ff */
[----:B------:R-:W-:-:S06]  /*65f0*/  IADD3.X R5, PT, PT, R5, UR13, RZ, P0, !PT ;  /* 0x0000000d05057c10 */ /* 0x000fcc00087fe4ff */
[----:B------:R-:W2:Y:S04]  /*6600*/  LDG.E.U8 R5, desc[UR8][R4.64] ;  /* 0x0000000804057981 */ /* 0x000ea8000c1e1100 */
[----:B--2---:R1:W-:Y:S02]  /*6610*/  STS.U8 [R0+UR4], R5 ;  /* 0x0000000500007988 */ /* 0x0043e40008000004 */
.L_x_24726:
[----:B------:R-:W-:Y:S05]  /*6620*/  BSYNC.RECONVERGENT B0 ;  /* 0x0000000000007941 */ /* 0x000fea0003800200 */
.L_x_24678:
[----:B------:R-:W-:Y:S01]  /*6630*/  BAR.SYNC.DEFER_BLOCKING 0x0 ;  /* 0x0000000000007b1d */ /* 0x000fe20000010000 */
[----:B------:R-:W-:Y:S01]  /*6640*/  UISETP.GE.U32.AND UP0, UPT, UR5, 0x42, UPT ;  /* 0x000000420500788c */ /* 0x000fe2000bf06070 */
[----:B------:R-:W-:-:S08]  /*6650*/  ISETP.GT.U32.AND P1, PT, R0, 0x1f, PT ;  /* 0x0000001f0000780c */ /* 0x000fd00003f24070 */
[----:B------:R-:W-:Y:S05]  /*6660*/  BRA.U !UP0, `(.L_x_24777) ;  /* 0x0000000108287547 */ /* 0x000fea000b800000 */
.L_x_24778:
        /* <DEDUP_REMOVED lines=10> */
.L_x_24777:
        /* <DEDUP_REMOVED lines=38> */
        .weak           $__internal_538_$__cuda_sm20_div_s64
        .type           $__internal_538_$__cuda_sm20_div_s64,@function
        .size           $__internal_538_$__cuda_sm20_div_s64,($__internal_539_$__cuda_sm20_rem_s64 - $__internal_538_$__cuda_sm20_div_s64)
$__internal_538_$__cuda_sm20_div_s64:
        /* <DEDUP_REMOVED lines=82> */
[----:B------:R-:W-:Y:S06]  /*6e90*/  RET.REL.NODEC R8 `(uncontiguous_sum_i8) ;  /* 0xffffff9008587950 */ /* 0x000fec0003c3ffff */
        .weak           $__internal_539_$__cuda_sm20_rem_s64
        .type           $__internal_539_$__cuda_sm20_rem_s64,@function
        .size           $__internal_539_$__cuda_sm20_rem_s64,(.L_x_32742 - $__internal_539_$__cuda_sm20_rem_s64)
$__internal_539_$__cuda_sm20_rem_s64:
        /* <DEDUP_REMOVED lines=76> */
[----:B------:R-:W-:Y:S06]  /*7360*/  RET.REL.NODEC R24 `(uncontiguous_sum_i8) ;  /* 0xffffff8c18247950 */ /* 0x000fec0003c3ffff */
.L_x_24779:
        /* <DEDUP_REMOVED lines=9> */
.L_x_32742:


//--------------------- .text.contiguous_sum_i8   --------------------------
	.section	.text.contiguous_sum_i8,"ax",@progbits
	.align	128
        .global         contiguous_sum_i8
        .type           contiguous_sum_i8,@function
        .size           contiguous_sum_i8,(.L_x_33444 - contiguous_sum_i8)
        .other          contiguous_sum_i8,@"STO_CUDA_ENTRY STV_DEFAULT"
contiguous_sum_i8:
.text.contiguous_sum_i8:
        /* <DEDUP_REMOVED lines=36> */
.L_x_24781:
[----:B------:R-:W-:Y:S05]  /*0240*/  BSYNC.RECONVERGENT B0 ;  /* 0x0000000000007941 */ /* 0x000fea0003800200 */
.L_x_24780:
[----:B------:R-:W-:Y:S01]  /*0250*/  BAR.SYNC.DEFER_BLOCKING 0x0 ;  /* 0x0000000000007b1d */ /* 0x000fe20000010000 */
[----:B------:R-:W-:Y:S01]  /*0260*/  UISETP.GE.U32.AND UP0, UPT, UR5, 0x42, UPT ;  /* 0x000000420500788c */ /* 0x000fe2000bf06070 */
[----:B------:R-:W-:-:S08]  /*0270*/  IADD3 R2, PT, PT, R0, UR4, RZ ;  /* 0x0000000400027c10 */ /* 0x000fd0000fffe0ff */
[----:B------:R-:W-:Y:S05]  /*0280*/  BRA.U !UP0, `(.L_x_24782) ;  /* 0x0000000108287547 */ /* 0x000fea000b800000 */
.L_x_24783:
        /* <DEDUP_REMOVED lines=10> */
.L_x_24782:
        /* <DEDUP_REMOVED lines=38> */
.L_x_24784:
        /* <DEDUP_REMOVED lines=15> */
.L_x_33444:


//--------------------- .text.contiguous_sum33_bool --------------------------
	.section	.text.contiguous_sum33_bool,"ax",@progbits
	.align	128
        .global         contiguous_sum33_bool
        .type           contiguous_sum33_bool,@function
        .size           contiguous_sum33_bool,(.L_x_33445 - contiguous_sum33_bool)
        .other          contiguous_sum33_bool,@"STO_CUDA_ENTRY STV_DEFAULT"
contiguous_sum33_bool:
.text.contiguous_sum33_bool:
        /* <DEDUP_REMOVED lines=48> */
.L_x_24787:
        /* <DEDUP_REMOVED lines=36> */
.L_x_24786:
        /* <DEDUP_REMOVED lines=22> */
.L_x_24789:
        /* <DEDUP_REMOVED lines=13> */
.L_x_24790:
[----:B------:R-:W-:Y:S01]  /*0770*/  @!P0 IMAD R7, R10, UR8, R7 ;  /* 0x000000080a078c24 */ /* 0x000fe2000f8e0207 */
[----:B------:R-:W-:-:S05]  /*0780*/  @!P0 SEL R6, RZ, 0x1, !P1 ;  /* 0x00000001ff068807 */ /* 0x000fca0004800000 */
[----:B------:R-:W0:Y:S02]  /*0790*/  @!P0 LDS.U8 R7, [R7] ;  /* 0x0000000007078984 */ /* 0x000e240000000000 */
[----:B0-----:R-:W-:-:S13]  /*07a0*/  @!P0 LOP3.LUT P1, RZ, R7, 0xff, R6, 0xc8, !PT ;  /* 0x000000ff07ff8812 */ /* 0x001fda000782c806 */
.L_x_24788:
[----:B------:R-:W-:-:S04]  /*07b0*/  SEL R7, RZ, 0x1, !P1 ;  /* 0x00000001ff077807 */ /* 0x000fc80004800000 */
[----:B------:R-:W-:Y:S01]  /*07c0*/  PRMT R6, R7, 0x7610, R6 ;  /* 0x0000761007067816 */ /* 0x000fe20000000006 */
[----:B------:R4:W-:Y:S06]  /*07d0*/  STS.U8 [R0+UR4], R7 ;  /* 0x0000000700007988 */ /* 0x0009ec0008000004 */
.L_x_24785:
        /* <DEDUP_REMOVED lines=8> */
.L_x_24791:
        /* <DEDUP_REMOVED lines=10> */
.L_x_33445:


//--------------------- .text.contiguous_sum3_bool --------------------------
	.section	.text.contiguous_sum3_bool,"ax",@progbits
	.align	128
        .global         contiguous_sum3_bool
        .type           contiguous_sum3_bool,@function
        .size           contiguous_sum3_bool,(.L_x_32744 - contiguous_sum3_bool)
        .other          contiguous_sum3_bool,@"STO_CUDA_ENTRY STV_DEFAULT"
contiguous_sum3_bool:
.text.contiguous_sum3_bool:
        /* <DEDUP_REMOVED lines=42> */
.L_x_24810:
        /* <DEDUP_REMOVED lines=27> */
.L_x_24794:
[----:B------:R-:W-:Y:S01]  /*0450*/  MOV R30, R32 ;  /* 0x00000020001e7202 */ /* 0x000fe20000000f00 */
[----:B------:R-:W-:Y:S01]  /*0460*/  IMAD.MOV.U32 R0, RZ, RZ, R36 ;  /* 0x000000ffff007224 */ /* 0x000fe200078e0024 */
[----:B------:R-:W-:Y:S02]  /*0470*/  MOV R3, R37 ;  /* 0x0000002500037202 */ /* 0x000fe40000000f00 */
[----:B------:R-:W-:-:S07]  /*0480*/  MOV R8, 0x4a0 ;  /* 0x000004a000087802 */ /* 0x000fce0000000f00 */
[----:B01-3--:R-:W-:Y:S05]  /*0490*/  CALL.REL.NOINC `($__internal_540_$__cuda_sm20_div_s64) ;  /* 0x0000003000e07944 */ /* 0x00bfea0003c00000 */
        /* <DEDUP_REMOVED lines=9> */
.L_x_24795:
        /* <DEDUP_REMOVED lines=33> */
.L_x_24796:
[----:B------:R-:W-:Y:S01]  /*0740*/  IMAD.MOV.U32 R0, RZ, RZ, R36 ;  /* 0x000000ffff007224 */ /* 0x000fe200078e0024 */
[----:B------:R-:W-:Y:S02]  /*0750*/  MOV R3, R37 ;  /* 0x0000002500037202 */ /* 0x000fe40000000f00 */
[----:B------:R-:W-:-:S07]  /*0760*/  MOV R8, 0x780 ;  /* 0x0000078000087802 */ /* 0x000fce0000000f00 */
[----:B---3--:R-:W-:Y:S05]  /*0770*/  CALL.REL.NOINC `($__internal_540_$__cuda_sm20_div_s64) ;  /* 0x0000003000287944 */ /* 0x008fea0003c00000 */
        /* <DEDUP_REMOVED lines=10> */
.L_x_24797:
        /* <DEDUP_REMOVED lines=34> */
.L_x_24798:
[----:B------:R-:W-:Y:S01]  /*0a40*/  IMAD.MOV.U32 R30, RZ, RZ, R28 ;  /* 0x000000ffff1e7224 */ /* 0x000fe200078e001c */
[----:B------:R-:W-:Y:S01]  /*0a50*/  MOV R0, R36 ;  /* 0x0000002400007202 */ /* 0x000fe20000000f00 */
[----:B------:R-:W-:Y:S01]  /*0a60*/  IMAD.MOV.U32 R3, RZ, RZ, R37 ;  /* 0x000000ffff037224 */ /* 0x000fe200078e0025 */
[----:B------:R-:W-:-:S07]  /*0a70*/  MOV R8, 0xa90 ;  /* 0x00000a9000087802 */ /* 0x000fce0000000f00 */
[----:B---3--:R-:W-:Y:S05]  /*0a80*/  CALL.REL.NOINC `($__internal_540_$__cuda_sm20_div_s64) ;  /* 0x0000002c00647944 */ /* 0x008fea0003c00000 */
        /* <DEDUP_REMOVED lines=10> */
.L_x_24799:
        /* <DEDUP_REMOVED lines=33> */
.L_x_24800:
[----:B------:R-:W-:Y:S01]  /*0d40*/  IMAD.MOV.U32 R0, RZ, RZ, R36 ;  /* 0x000000ffff007224 */ /* 0x000fe200078e0024 */
[----:B------:R-:W-:Y:S02]  /*0d50*/  MOV R3, R37 ;  /* 0x0000002500037202 */ /* 0x000fe40000000f00 */
[----:B------:R-:W-:-:S07]  /*0d60*/  MOV R8, 0xd80 ;  /* 0x00000d8000087802 */ /* 0x000fce0000000f00 */
[----:B---3--:R-:W-:Y:S05]  /*0d70*/  CALL.REL.NOINC `($__internal_540_$__cuda_sm20_div_s64) ;  /* 0x0000002800a87944 */ /* 0x008fea0003c00000 */
        /* <DEDUP_REMOVED lines=9> */
.L_x_24801:
        /* <DEDUP_REMOVED lines=34> */
.L_x_24802:
[----:B------:R-:W-:Y:S01]  /*1030*/  MOV R30, R28 ;  /* 0x0000001c001e7202 */ /* 0x000fe20000000f00 */
        /* <DEDUP_REMOVED lines=13> */
.L_x_24803:
        /* <DEDUP_REMOVED lines=34> */
.L_x_24804:
        /* <DEDUP_REMOVED lines=14> */
.L_x_24805:
        /* <DEDUP_REMOVED lines=34> */
.L_x_24806:
[----:B------:R-:W-:Y:S01]  /*1630*/  MOV R30, R28 ;  /* 0x0000001c001e7202 */ /* 0x000fe20000000f00 */
        /* <DEDUP_REMOVED lines=14> */
.L_x_24807:
        /* <DEDUP_REMOVED lines=34> */
.L_x_24808:
[----:B------:R-:W-:Y:S01]  /*1940*/  IMAD.MOV.U32 R0, RZ, RZ, R36 ;  /* 0x000000ffff007224 */ /* 0x000fe200078e0024 */
[----:B------:R-:W-:Y:S02]  /*1950*/  MOV R3, R37 ;  /* 0x0000002500037202 */ /* 0x000fe40000000f00 */
[----:B------:R-:W-:-:S07]  /*1960*/  MOV R8, 0x1980 ;  /* 0x0000198000087802 */ /* 0x000fce0000000f00 */
[----:B---3--:R-:W-:Y:S05]  /*1970*/  CALL.REL.NOINC `($__internal_540_$__cuda_sm20_div_s64) ;  /* 0x0000001c00a87944 */ /* 0x008fea0003c00000 */
        /* <DEDUP_REMOVED lines=9> */
.L_x_24809:
        /* <DEDUP_REMOVED lines=13> */
.L_x_24793:
        /* <DEDUP_REMOVED lines=33> */
.L_x_24812:
[----:B------:R-:W-:Y:S01]  /*1cf0*/  MOV R30, R32 ;  /* 0x00000020001e7202 */ /* 0x000fe20000000f00 */
[----:B------:R-:W-:Y:S01]  /*1d00*/  IMAD.MOV.U32 R0, RZ, RZ, R16 ;  /* 0x000000ffff007224 */ /* 0x000fe200078e0010 */
[----:B------:R-:W-:Y:S02]  /*1d10*/  MOV R3, R17 ;  /* 0x0000001100037202 */ /* 0x000fe40000000f00 */
[----:B------:R-:W-:-:S07]  /*1d20*/  MOV R8, 0x1d40 ;  /* 0x00001d4000087802 */ /* 0x000fce0000000f00 */
[----:B------:R-:W-:Y:S05]  /*1d30*/  CALL.REL.NOINC `($__internal_540_$__cuda_sm20_div_s64) ;  /* 0x0000001800b87944 */ /* 0x000fea0003c00000 */
        /* <DEDUP_REMOVED lines=9> */
.L_x_24813:
        /* <DEDUP_REMOVED lines=35> */
.L_x_24814:
        /* <DEDUP_REMOVED lines=13> */
.L_x_24815:
        /* <DEDUP_REMOVED lines=36> */
.L_x_24816:
[----:B------:R-:W-:Y:S01]  /*2310*/  MOV R30, R20 ;  /* 0x00000014001e7202 */ /* 0x000fe20000000f00 */
[----:B------:R-:W-:Y:S01]  /*2320*/  IMAD.MOV.U32 R0, RZ, RZ, R18 ;  /* 0x000000ffff007224 */ /* 0x000fe200078e0012 */
[----:B------:R-:W-:Y:S02]  /*2330*/  MOV R3, R19 ;  /* 0x0000001300037202 */ /* 0x000fe40000000f00 */
[----:B------:R-:W-:-:S07]  /*2340*/  MOV R8, 0x2360 ;  /* 0x0000236000087802 */ /* 0x000fce0000000f00 */
[----:B------:R-:W-:Y:S05]  /*2350*/  CALL.REL.NOINC `($__internal_540_$__cuda_sm20_div_s64) ;  /* 0x0000001400307944 */ /* 0x000fea0003c00000 */
        /* <DEDUP_REMOVED lines=10> */
.L_x_24817:
        /* <DEDUP_REMOVED lines=37> */
.L_x_24818:
[----:B------:R-:W-:Y:S01]  /*2650*/  MOV R0, R18 ;  /* 0x0000001200007202 */ /* 0x000fe20000000f00 */
[----:B------:R-:W-:Y:S01]  /*2660*/  IMAD.MOV.U32 R3, RZ, RZ, R19 ;  /* 0x000000ffff037224 */ /* 0x000fe200078e0013 */
[----:B------:R-:W-:-:S07]  /*2670*/  MOV R8, 0x2690 ;  /* 0x0000269000087802 */ /* 0x000fce0000000f00 */
[----:B------:R-:W-:Y:S05]  /*2680*/  CALL.REL.NOINC `($__internal_540_$__cuda_sm20_div_s64) ;  /* 0x0000001000647944 */ /* 0x000fea0003c00000 */
        /* <DEDUP_REMOVED lines=8> */
.L_x_24819:
        /* <DEDUP_REMOVED lines=10> */
.L_x_24811:
        /* <DEDUP_REMOVED lines=31> */
.L_x_24821:
[----:B------:R-:W-:Y:S01]  /*29a0*/  IMAD.MOV.U32 R30, RZ, RZ, R32 ;  /* 0x000000ffff1e7224 */ /* 0x000fe200078e0020 */
[----:B------:R-:W-:Y:S01]  /*29b0*/  MOV R0, R16 ;  /* 0x0000001000007202 */ /* 0x000fe20000000f00 */
[----:B------:R-:W-:Y:S01]  /*29c0*/  IMAD.MOV.U32 R3, RZ, RZ, R17 ;  /* 0x000000ffff037224 */ /* 0x000fe200078e0011 */
[----:B------:R-:W-:-:S07]  /*29d0*/  MOV R8, 0x29f0 ;  /* 0x000029f000087802 */ /* 0x000fce0000000f00 */
[----:B------:R-:W-:Y:S05]  /*29e0*/  CALL.REL.NOINC `($__internal_540_$__cuda_sm20_div_s64) ;  /* 0x0000000c008c7944 */ /* 0x000fea0003c00000 */
        /* <DEDUP_REMOVED lines=9> */
.L_x_24822:
        /* <DEDUP_REMOVED lines=36> */
.L_x_24823:
[----:B------:R-:W-:Y:S01]  /*2cc0*/  IMAD.MOV.U32 R0, RZ, RZ, R18 ;  /* 0x000000ffff007224 */ /* 0x000fe200078e0012 */
[----:B------:R-:W-:Y:S02]  /*2cd0*/  MOV R3, R19 ;  /* 0x0000001300037202 */ /* 0x000fe40000000f00 */
[----:B------:R-:W-:-:S07]  /*2ce0*/  MOV R8, 0x2d00 ;  /* 0x00002d0000087802 */ /* 0x000fce0000000f00 */
[----:B------:R-:W-:Y:S05]  /*2cf0*/  CALL.REL.NOINC `($__internal_540_$__cuda_sm20_div_s64) ;  /* 0x0000000800c87944 */ /* 0x000fea0003c00000 */
        /* <DEDUP_REMOVED lines=8> */
.L_x_24824:
        /* <DEDUP_REMOVED lines=10> */
.L_x_24820:
        /* <DEDUP_REMOVED lines=29> */
.L_x_24825:
[----:B------:R-:W-:-:S07]  /*2ff0*/  MOV R0, 0x3010 ;  /* 0x0000301000007802 */ /* 0x000fce0000000f00 */
[----:B------:R-:W-:Y:S05]  /*3000*/  CALL.REL.NOINC `($__internal_541_$__cuda_sm20_rem_s64) ;  /* 0x0000000c00507944 */ /* 0x000fea0003c00000 */
[----:B------:R-:W-:Y:S01]  /*3010*/  IMAD.MOV.U32 R8, RZ, RZ, R3 ;  /* 0x000000ffff087224 */ /* 0x000fe200078e0003 */
[----:B------:R-:W-:-:S07]  /*3020*/  MOV R9, R10 ;  /* 0x0000000a00097202 */ /* 0x000fce0000000f00 */
.L_x_24826:
[----:B------:R-:W0:Y:S02]  /*3030*/  LDC.64 R10, c[0x0][0x398] ;  /* 0x0000e600ff0a7b82 */ /* 0x000e240000000a00 */
[----:B0-----:R-:W-:-:S06]  /*3040*/  IMAD.WIDE.U32 R2, R2, 0x8, R10 ;  /* 0x0000000802027825 */ /* 0x001fcc00078e000a */
[----:B------:R-:W2:Y:S02]  /*3050*/  LDG.E.64 R2, desc[UR10][R2.64] ;  /* 0x0000000a02027981 */ /* 0x000ea4000c1e1b00 */
[-C--:B--2---:R-:W-:Y:S02]  /*3060*/  IMAD R11, R3, R8.reuse, RZ ;  /* 0x00000008030b7224 */ /* 0x084fe400078e02ff */
[----:B------:R-:W-:-:S04]  /*3070*/  IMAD.WIDE.U32 R28, R2, R8, R28 ;  /* 0x00000008021c7225 */ /* 0x000fc800078e001c */
[----:B------:R-:W-:-:S04]  /*3080*/  IMAD R11, R2, R9, R11 ;  /* 0x00000009020b7224 */ /* 0x000fc800078e020b */
[----:B------:R-:W-:-:S07]  /*3090*/  IMAD.IADD R29, R29, 0x1, R11 ;  /* 0x000000011d1d7824 */ /* 0x000fce00078e020b */
.L_x_24792:
        /* <DEDUP_REMOVED lines=33> */
.L_x_24829:
        /* <DEDUP_REMOVED lines=36> */
.L_x_24828:
        /* <DEDUP_REMOVED lines=22> */
.L_x_24831:
        /* <DEDUP_REMOVED lines=13> */
.L_x_24832:
[----:B------:R-:W-:Y:S01]  /*3720*/  @!P2 IMAD R0, R3, UR8, R0 ;  /* 0x000000080300ac24 */ /* 0x000fe2000f8e0200 */
[----:B------:R-:W-:-:S05]  /*3730*/  @!P2 SEL R3, RZ, 0x1, !P1 ;  /* 0x00000001ff03a807 */ /* 0x000fca0004800000 */
[----:B------:R-:W1:Y:S02]  /*3740*/  @!P2 LDS.U8 R0, [R0] ;  /* 0x000000000000a984 */ /* 0x000e640000000000 */
[----:B-1----:R-:W-:-:S13]  /*3750*/  @!P2 LOP3.LUT P1, RZ, R0, 0xff, R3, 0xc8, !PT ;  /* 0x000000ff00ffa812 */ /* 0x002fda000782c803 */
.L_x_24830:
[----:B------:R-:W-:-:S04]  /*3760*/  SEL R3, RZ, 0x1, !P1 ;  /* 0x00000001ff037807 */ /* 0x000fc80004800000 */
[----:B------:R-:W-:Y:S01]  /*3770*/  PRMT R7, R3, 0x7610, R7 ;  /* 0x0000761003077816 */ /* 0x000fe20000000007 */
[----:B------:R1:W-:Y:S06]  /*3780*/  STS.U8 [R6+UR4], R3 ;  /* 0x0000000306007988 */ /* 0x0003ec0008000004 */
.L_x_24827:
        /* <DEDUP_REMOVED lines=9> */
        .weak           $__internal_540_$__cuda_sm20_div_s64
        .type           $__internal_540_$__cuda_sm20_div_s64,@function
        .size           $__internal_540_$__cuda_sm20_div_s64,($__internal_541_$__cuda_sm20_rem_s64 - $__internal_540_$__cuda_sm20_div_s64)
$__internal_540_$__cuda_sm20_div_s64:
        /* <DEDUP_REMOVED lines=82> */
[----:B------:R-:W-:Y:S06]  /*3d40*/  RET.REL.NODEC R8 `(contiguous_sum3_bool) ;  /* 0xffffffc008ac7950 */ /* 0x000fec0003c3ffff */
        .weak           $__internal_541_$__cuda_sm20_rem_s64
        .type           $__internal_541_$__cuda_sm20_rem_s64,@function
        .size           $__internal_541_$__cuda_sm20_rem_s64,(.L_x_32744 - $__internal_541_$__cuda_sm20_rem_s64)
$__internal_541_$__cuda_sm20_rem_s64:
        /* <DEDUP_REMOVED lines=66> */
[----:B------:R-:W-:Y:S06]  /*4170*/  RET.REL.NODEC R8 `(contiguous_sum3_bool) ;  /* 0xffffffbc08a07950 */ /* 0x000fec0003c3ffff */
.L_x_24833:
        /* <DEDUP_REMOVED lines=16> */
.L_x_32744:


//--------------------- .text.contiguous_sum22_bool --------------------------
	.section	.text.contiguous_sum22_bool,"ax",@progbits
	.align	128
        .global         contiguous_sum22_bool
        .type           contiguous_sum22_bool,@function
        .size           contiguous_sum22_bool,(.L_x_33447 - contiguous_sum22_bool)
        .other          contiguous_sum22_bool,@"STO_CUDA_ENTRY STV_DEFAULT"
contiguous_sum22_bool:
.text.contiguous_sum22_bool:
        /* <DEDUP_REMOVED lines=38> */
.L_x_24835:
        /* <DEDUP_REMOVED lines=12> */
.L_x_24836:
[----:B------:R-:W-:Y:S05]  /*0320*/  BSYNC.RECONVERGENT B0 ;  /* 0x0000000000007941 */ /* 0x000fea0003800200 */
.L_x_24834:
[----:B------:R-:W-:Y:S01]  /*0330*/  BAR.SYNC.DEFER_BLOCKING 0x0 ;  /* 0x0000000000007b1d */ /* 0x000fe20000010000 */
[----:B------:R-:W-:Y:S01]  /*0340*/  UISETP.GE.U32.AND UP0, UPT, UR5, 0x42, UPT ;  /* 0x000000420500788c */ /* 0x000fe2000bf06070 */
[----:B------:R-:W-:-:S08]  /*0350*/  ISETP.GT.U32.AND P0, PT, R0, 0x1f, PT ;  /* 0x0000001f0000780c */ /* 0x000fd00003f04070 */
[----:B------:R-:W-:Y:S05]  /*0360*/  BRA.U !UP0, `(.L_x_24837) ;  /* 0x0000000108347547 */ /* 0x000fea000b800000 */
.L_x_24838:
        /* <DEDUP_REMOVED lines=13> */
.L_x_24837:
        /* <DEDUP_REMOVED lines=62> */
.L_x_24839:
        /* <DEDUP_REMOVED lines=14> */
.L_x_33447:


//--------------------- .text.contiguous_sum2_bool --------------------------
	.section	.text.contiguous_sum2_bool,"ax",@progbits
	.align	128
        .global         contiguous_sum2_bool
        .type           contiguous_sum2_bool,@function
        .size           contiguous_sum2_bool,(.L_x_32746 - contiguous_sum2_bool)
        .other          contiguous_sum2_bool,@"STO_CUDA_ENTRY STV_DEFAULT"
contiguous_sum2_bool:
.text.contiguous_sum2_bool:
        /* <DEDUP_REMOVED lines=48> */
.L_x_24868:
        /* <DEDUP_REMOVED lines=32> */
.L_x_24845:
[----:B------:R-:W-:Y:S01]  /*0500*/  MOV R26, R4 ;  /* 0x00000004001a7202 */ /* 0x000fe20000000f00 */
[----:B------:R-:W-:Y:S01]  /*0510*/  IMAD.MOV.U32 R11, RZ, RZ, R3 ;  /* 0x000000ffff0b7224 */ /* 0x000fe200078e0003 */
[----:B------:R-:W-:Y:S01]  /*0520*/  MOV R10, R22 ;  /* 0x00000016000a7202 */ /* 0x000fe20000000f00 */
[----:B------:R-:W-:Y:S01]  /*0530*/  IMAD.MOV.U32 R9, RZ, RZ, R23 ;  /* 0x000000ffff097224 */ /* 0x000fe200078e0017 */
[----:B------:R-:W-:-:S07]  /*0540*/  MOV R8, 0x560 ;  /* 0x0000056000087802 */ /* 0x000fce0000000f00 */
[----:B-1----:R-:W-:Y:S05]  /*0550*/  CALL.REL.NOINC `($__internal_542_$__cuda_sm20_div_s64) ;  /* 0x00000064008c7944 */ /* 0x002fea0003c00000 */
        /* <DEDUP_REMOVED lines=10> */
.L_x_24846:
[----:B------:R-:W-:Y:S05]  /*0600*/  BSYNC.RECONVERGENT B1 ;  /* 0x0000000000017941 */ /* 0x000fea0003800200 */
.L_x_24844:
        /* <DEDUP_REMOVED lines=34> */
.L_x_24848:
[----:B------:R-:W-:Y:S01]  /*0830*/  MOV R26, R18 ;  /* 0x00000012001a7202 */ /* 0x000fe20000000f00 */
[----:B------:R-:W-:Y:S01]  /*0840*/  IMAD.MOV.U32 R11, RZ, RZ, R19 ;  /* 0x000000ffff0b7224 */ /* 0x000fe200078e0013 */
[----:B------:R-:W-:Y:S01]  /*0850*/  MOV R10, R22 ;  /* 0x00000016000a7202 */ /* 0x000fe20000000f00 */
[----:B------:R-:W-:Y:S01]  /*0860*/  IMAD.MOV.U32 R9, RZ, RZ, R23 ;  /* 0x000000ffff097224 */ /* 0x000fe200078e0017 */
[----:B------:R-:W-:-:S07]  /*0870*/  MOV R8, 0x890 ;  /* 0x0000089000087802 */ /* 0x000fce0000000f00 */
[----:B------:R-:W-:Y:S05]  /*0880*/  CALL.REL.NOINC `($__internal_542_$__cuda_sm20_div_s64) ;  /* 0x0000006000c07944 */ /* 0x000fea0003c00000 */
        /* <DEDUP_REMOVED lines=8> */
.L_x_24849:
[----:B------:R-:W-:Y:S05]  /*0910*/  BSYNC.RECONVERGENT B1 ;  /* 0x0000000000017941 */ /* 0x000fea0003800200 */
.L_x_24847:
        /* <DEDUP_REMOVED lines=33> */
.L_x_24851:
[----:B------:R-:W-:Y:S01]  /*0b30*/  IMAD.MOV.U32 R26, RZ, RZ, R36 ;  /* 0x000000ffff1a7224 */ /* 0x000fe200078e0024 */
[----:B------:R-:W-:Y:S01]  /*0b40*/  MOV R11, R37 ;  /* 0x00000025000b7202 */ /* 0x000fe20000000f00 */
[----:B------:R-:W-:Y:S01]  /*0b50*/  IMAD.MOV.U32 R10, RZ, RZ, R18 ;  /* 0x000000ffff0a7224 */ /* 0x000fe200078e0012 */
[----:B------:R-:W-:Y:S02]  /*0b60*/  MOV R9, R19 ;  /* 0x0000001300097202 */ /* 0x000fe40000000f00 */
[----:B------:R-:W-:-:S07]  /*0b70*/  MOV R8, 0xb90 ;  /* 0x00000b9000087802 */ /* 0x000fce0000000f00 */
[----:B------:R-:W-:Y:S05]  /*0b80*/  CALL.REL.NOINC `($__internal_542_$__cuda_sm20_div_s64) ;  /* 0x0000006000007944 */ /* 0x000fea0003c00000 */
        /* <DEDUP_REMOVED lines=10> */
.L_x_24852:
[----:B------:R-:W-:Y:S05]  /*0c30*/  BSYNC.RECONVERGENT B1 ;  /* 0x0000000000017941 */ /* 0x000fea0003800200 */
.L_x_24850:
        /* <DEDUP_REMOVED lines=35> */
.L_x_24854:
[----:B------:R-:W-:Y:S01]  /*0e70*/  MOV R26, R22 ;  /* 0x00000016001a7202 */ /* 0x000fe20000000f00 */
[----:B------:R-:W-:Y:S01]  /*0e80*/  IMAD.MOV.U32 R11, RZ, RZ, R23 ;  /* 0x000000ffff0b7224 */ /* 0x000fe200078e0017 */
[----:B------:R-:W-:Y:S01]  /*0e90*/  MOV R10, R18 ;  /* 0x00000012000a7202 */ /* 0x000fe20000000f00 */
[----:B------:R-:W-:Y:S01]  /*0ea0*/  IMAD.MOV.U32 R9, RZ, RZ, R19 ;  /* 0x000000ffff097224 */ /* 0x000fe200078e0013 */
[----:B------:R-:W-:-:S07]  /*0eb0*/  MOV R8, 0xed0 ;  /* 0x00000ed000087802 */ /* 0x000fce0000000f00 */
[----:B------:R-:W-:Y:S05]  /*0ec0*/  CALL.REL.NOINC `($__internal_542_$__cuda_sm20_div_s64) ;  /* 0x0000005c00307944 */ /* 0x000fea0003c00000 */
        /* <DEDUP_REMOVED lines=11> */
.L_x_24855:
[----:B------:R-:W-:Y:S05]  /*0f80*/  BSYNC.RECONVERGENT B1 ;  /* 0x0000000000017941 */ /* 0x000fea0003800200 */
.L_x_24853:
        /* <DEDUP_REMOVED lines=36> */
.L_x_24857:
        /* <DEDUP_REMOVED lines=16> */
.L_x_24858:
[----:B------:R-:W-:Y:S05]  /*12d0*/  BSYNC.RECONVERGENT B1 ;  /* 0x0000000000017941 */ /* 0x000fea0003800200 */
.L_x_24856:
        /* <DEDUP_REMOVED lines=35> */
.L_x_24860:
[----:B------:R-:W-:Y:S01]  /*1510*/  MOV R26, R42 ;  /* 0x0000002a001a7202 */ /* 0x000fe20000000f00 */
[----:B------:R-:W-:Y:S01]  /*1520*/  IMAD.MOV.U32 R11, RZ, RZ, R43 ;  /* 0x000000ffff0b7224 */ /* 0x000fe200078e002b */
[----:B------:R-:W-:Y:S01]  /*1530*/  MOV R10, R18 ;  /* 0x00000012000a7202 */ /* 0x000fe20000000f00 */
[----:B------:R-:W-:Y:S01]  /*1540*/  IMAD.MOV.U32 R9, RZ, RZ, R19 ;  /* 0x000000ffff097224 */ /* 0x000fe200078e0013 */
[----:B------:R-:W-:-:S07]  /*1550*/  MOV R8, 0x1570 ;  /* 0x0000157000087802 */ /* 0x000fce0000000f00 */
[----:B------:R-:W-:Y:S05]  /*1560*/  CALL.REL.NOINC `($__internal_542_$__cuda_sm20_div_s64) ;  /* 0x0000005400887944 */ /* 0x000fea0003c00000 */
        /* <DEDUP_REMOVED lines=11> */
.L_x_24861:
[----:B------:R-:W-:Y:S05]  /*1620*/  BSYNC.RECONVERGENT B1 ;  /* 0x0000000000017941 */ /* 0x000fea0003800200 */
.L_x_24859:
        /* <DEDUP_REMOVED lines=35> */
.L_x_24863:
        /* <DEDUP_REMOVED lines=17> */
.L_x_24864:
[----:B------:R-:W-:Y:S05]  /*1970*/  BSYNC.RECONVERGENT B1 ;  /* 0x0000000000017941 */ /* 0x000fea0003800200 */
.L_x_24862:
        /* <DEDUP_REMOVED lines=35> */
.L_x_24866:
[----:B------:R-:W-:Y:S01]  /*1bb0*/  MOV R26, R18 ;  /* 0x00000012001a7202 */ /* 0x000fe20000000f00 */
[----:B------:R-:W-:Y:S01]  /*1bc0*/  IMAD.MOV.U32 R11, RZ, RZ, R19 ;  /* 0x000000ffff0b7224 */ /* 0x000fe200078e0013 */
[----:B------:R-:W-:Y:S01]  /*1bd0*/  MOV R10, R20 ;  /* 0x00000014000a7202 */ /* 0x000fe20000000f00 */
[----:B------:R-:W-:Y:S01]  /*1be0*/  IMAD.MOV.U32 R9, RZ, RZ, R21 ;  /* 0x000000ffff097224 */ /* 0x000fe200078e0015 */
[----:B------:R-:W-:-:S07]  /*1bf0*/  MOV R8, 0x1c10 ;  /* 0x00001c1000087802 */ /* 0x000fce0000000f00 */
[----:B------:R-:W-:Y:S05]  /*1c00*/  CALL.REL.NOINC `($__internal_542_$__cuda_sm20_div_s64) ;  /* 0x0000004c00e07944 */ /* 0x000fea0003c00000 */
        /* <DEDUP_REMOVED lines=11> */
.L_x_24867:
[----:B------:R-:W-:Y:S05]  /*1cc0*/  BSYNC.RECONVERGENT B1 ;  /* 0x0000000000017941 */ /* 0x000fea0003800200 */
.L_x_24865:
        /* <DEDUP_REMOVED lines=9> */
.L_x_24843:
        /* <DEDUP_REMOVED lines=35> */
.L_x_24871:
[----:B------:R-:W-:Y:S01]  /*1f90*/  MOV R26, R4 ;  /* 0x00000004001a7202 */ /* 0x000fe20000000f00 */
[----:B------:R-:W-:Y:S01]  /*1fa0*/  IMAD.MOV.U32 R11, RZ, RZ, R3 ;  /* 0x000000ffff0b7224 */ /* 0x000fe200078e0003 */
[----:B------:R-:W-:Y:S01]  /*1fb0*/  MOV R10, R6 ;  /* 0x00000006000a7202 */ /* 0x000fe20000000f00 */
[----:B------:R-:W-:Y:S01]  /*1fc0*/  IMAD.MOV.U32 R9, RZ, RZ, R7 ;  /* 0x000000ffff097224 */ /* 0x000fe200078e0007 */
[----:B------:R-:W-:-:S07]  /*1fd0*/  MOV R8, 0x1ff0 ;  /* 0x00001ff000087802 */ /* 0x000fce0000000f00 */
[----:B------:R-:W-:Y:S05]  /*1fe0*/  CALL.REL.NOINC `($__internal_542_$__cuda_sm20_div_s64) ;  /* 0x0000004800e87944 */ /* 0x000fea0003c00000 */
        /* <DEDUP_REMOVED lines=10> */
.L_x_24872:
[----:B------:R-:W-:Y:S05]  /*2090*/  BSYNC.RECONVERGENT B1 ;  /* 0x0000000000017941 */ /* 0x000fea0003800200 */
.L_x_24870:
        /* <DEDUP_REMOVED lines=34> */
.L_x_24874:
        /* <DEDUP_REMOVED lines=14> */
.L_x_24875:
[----:B------:R-:W-:Y:S05]  /*23a0*/  BSYNC.RECONVERGENT B1 ;  /* 0x0000000000017941 */ /* 0x000fea0003800200 */
.L_x_24873:
        /* <DEDUP_REMOVED lines=35> */
.L_x_24877:
        /* <DEDUP_REMOVED lines=17> */
.L_x_24878:
[----:B------:R-:W-:Y:S05]  /*26f0*/  BSYNC.RECONVERGENT B1 ;  /* 0x0000000000017941 */ /* 0x000fea0003800200 */
.L_x_24876:
        /* <DEDUP_REMOVED lines=35> */
.L_x_24880:
        /* <DEDUP_REMOVED lines=16> */
.L_x_24881:
[----:B------:R-:W-:Y:S05]  /*2a30*/  BSYNC.RECONVERGENT B1 ;  /* 0x0000000000017941 */ /* 0x000fea0003800200 */
.L_x_24879:
[----:B------:R-:W-:Y:S01]  /*2a40*/  MOV R6, R20 ;  /* 0x0000001400067202 */ /* 0x000fe20000000f00 */
[----:B------:R-:W-:Y:S02]  /*2a50*/  IMAD R9, R9, R22, RZ ;  /* 0x0000001609097224 */ /* 0x000fe400078e02ff */
[----:B------:R-:W-:Y:S02]  /*2a60*/  VIADD R5, R5, 0xfffffffe ;  /* 0xfffffffe05057836 */ /* 0x000fe40000000000 */
[----:B------:R-:W-:-:S04]  /*2a70*/  IMAD.WIDE.U32 R20, R22, R8, R6 ;  /* 0x0000000816147225 */ /* 0x000fc800078e0006 */
[----:B------:R-:W-:-:S05]  /*2a80*/  IMAD R9, R23, R8, R9 ;  /* 0x0000000817097224 */ /* 0x000fca00078e0209 */
[----:B------:R-:W-:-:S07]  /*2a90*/  IADD3 R21, PT, PT, R21, R9, RZ ;  /* 0x0000000915157210 */ /* 0x000fce0007ffe0ff */
.L_x_24869:
        /* <DEDUP_REMOVED lines=31> */
.L_x_24883:
[----:B------:R-:W-:Y:S01]  /*2c90*/  IMAD.MOV.U32 R23, RZ, RZ, R3 ;  /* 0x000000ffff177224 */ /* 0x000fe200078e0003 */
[----:B------:R-:W-:Y:S01]  /*2ca0*/  MOV R22, R6 ;  /* 0x0000000600167202 */ /* 0x000fe20000000f00 */
[----:B------:R-:W-:Y:S01]  /*2cb0*/  IMAD.MOV.U32 R3, RZ, RZ, R7 ;  /* 0x000000ffff037224 */ /* 0x000fe200078e0007 */
[----:B------:R-:W-:-:S07]  /*2cc0*/  MOV R24, 0x2ce0 ;  /* 0x00002ce000187802 */ /* 0x000fce0000000f00 */
[----:B------:R-:W-:Y:S05]  /*2cd0*/  CALL.REL.NOINC `($__internal_543_$__cuda_sm20_rem_s64) ;  /* 0x0000004000f87944 */ /* 0x000fea0003c00000 */
[----:B------:R-:W-:-:S07]  /*2ce0*/  MOV R8, R4 ;  /* 0x0000000400087202 */ /* 0x000fce0000000f00 */
.L_x_24884:
[----:B------:R-:W-:Y:S05]  /*2cf0*/  BSYNC.RECONVERGENT B1 ;  /* 0x0000000000017941 */ /* 0x000fea0003800200 */
.L_x_24882:
        /* <DEDUP_REMOVED lines=30> */
.L_x_24886:
[----:B------:R-:W-:Y:S01]  /*2ee0*/  IMAD.MOV.U32 R22, RZ, RZ, R6 ;  /* 0x000000ffff167224 */ /* 0x000fe200078e0006 */
[----:B------:R-:W-:Y:S01]  /*2ef0*/  MOV R3, R7 ;  /* 0x0000000700037202 */ /* 0x000fe20000000f00 */
[----:B------:R-:W-:Y:S01]  /*2f00*/  IMAD.MOV.U32 R4, RZ, RZ, R18 ;  /* 0x000000ffff047224 */ /* 0x000fe200078e0012 */
[----:B------:R-:W-:Y:S02]  /*2f10*/  MOV R23, R19 ;  /* 0x0000001300177202 */ /* 0x000fe40000000f00 */
[----:B------:R-:W-:-:S07]  /*2f20*/  MOV R24, 0x2f40 ;  /* 0x00002f4000187802 */ /* 0x000fce0000000f00 */
[----:B------:R-:W-:Y:S05]  /*2f30*/  CALL.REL.NOINC `($__internal_543_$__cuda_sm20_rem_s64) ;  /* 0x0000004000607944 */ /* 0x000fea0003c00000 */
[----:B------:R-:W-:-:S07]  /*2f40*/  IMAD.MOV.U32 R5, RZ, RZ, R9 ;  /* 0x000000ffff057224 */ /* 0x000fce00078e0009 */
.L_x_24887:
[----:B------:R-:W-:Y:S05]  /*2f50*/  BSYNC.RECONVERGENT B1 ;  /* 0x0000000000017941 */ /* 0x000fea0003800200 */
.L_x_24885:
[----:B------:R-:W-:Y:S02]  /*2f60*/  IMAD R3, R5, R14, RZ ;  /* 0x0000000e05037224 */ /* 0x000fe400078e02ff */
[----:B------:R-:W-:-:S04]  /*2f70*/  IMAD.WIDE.U32 R20, R14, R4, R20 ;  /* 0x000000040e147225 */ /* 0x000fc800078e0014 */
[----:B------:R-:W-:-:S05]  /*2f80*/  IMAD R3, R15, R4, R3 ;  /* 0x000000040f037224 */ /* 0x000fca00078e0203 */
[----:B------:R-:W-:-:S07]  /*2f90*/  IADD3 R21, PT, PT, R21, R3, RZ ;  /* 0x0000000315157210 */ /* 0x000fce0007ffe0ff */
.L_x_24842:
        /* <DEDUP_REMOVED lines=13> */
.L_x_24841:
        /* <DEDUP_REMOVED lines=20> */
.L_x_24915:
        /* <DEDUP_REMOVED lines=31> */
.L_x_24892:
[----:B------:R-:W-:Y:S01]  /*33a0*/  IMAD.MOV.U32 R26, RZ, RZ, R4 ;  /* 0x000000ffff1a7224 */ /* 0x000fe200078e0004 */
[----:B------:R-:W-:Y:S01]  /*33b0*/  MOV R11, R5 ;  /* 0x00000005000b7202 */ /* 0x000fe20000000f00 */
[----:B------:R-:W-:Y:S01]  /*33c0*/  IMAD.MOV.U32 R10, RZ, RZ, R36 ;  /* 0x000000ffff0a7224 */ /* 0x000fe200078e0024 */
[----:B------:R-:W-:Y:S02]  /*33d0*/  MOV R9, R37 ;  /* 0x0000002500097202 */ /* 0x000fe40000000f00 */
[----:B------:R-:W-:-:S07]  /*33e0*/  MOV R8, 0x3400 ;  /* 0x0000340000087802 */ /* 0x000fce0000000f00 */
[----:B-123--:R-:W-:Y:S05]  /*33f0*/  CALL.REL.NOINC `($__internal_542_$__cuda_sm20_div_s64) ;  /* 0x0000003400e47944 */ /* 0x00efea0003c00000 */
        /* <DEDUP_REMOVED lines=8> */
.L_x_24893:
[----:B------:R-:W-:Y:S05]  /*3480*/  BSYNC.RECONVERGENT B1 ;  /* 0x0000000000017941 */ /* 0x000fea0003800200 */
.L_x_24891:
        /* <DEDUP_REMOVED lines=37> */
.L_x_24895:
        /* <DEDUP_REMOVED lines=16> */
.L_x_24896:
[----:B------:R-:W-:Y:S05]  /*37e0*/  BSYNC.RECONVERGENT B1 ;  /* 0x0000000000017941 */ /* 0x000fea0003800200 */
.L_x_24894:
        /* <DEDUP_REMOVED lines=38> */
.L_x_24898:
[----:B------:R-:W-:Y:S01]  /*3a50*/  MOV R26, R36 ;  /* 0x00000024001a7202 */ /* 0x000fe20000000f00 */
[----:B------:R-:W-:Y:S01]  /*3a60*/  IMAD.MOV.U32 R11, RZ, RZ, R37 ;  /* 0x000000ffff0b7224 */ /* 0x000fe200078e0025 */
[----:B------:R-:W-:Y:S01]  /*3a70*/  MOV R10, R38 ;  /* 0x00000026000a7202 */ /* 0x000fe20000000f00 */
[----:B------:R-:W-:Y:S01]  /*3a80*/  IMAD.MOV.U32 R9, RZ, RZ, R39 ;  /* 0x000000ffff097224 */ /* 0x000fe200078e0027 */
[----:B------:R-:W-:-:S07]  /*3a90*/  MOV R8, 0x3ab0 ;  /* 0x00003ab000087802 */ /* 0x000fce0000000f00 */
[----:B-1----:R-:W-:Y:S05]  /*3aa0*/  CALL.REL.NOINC `($__internal_542_$__cuda_sm20_div_s64) ;  /* 0x0000003000387944 */ /* 0x002fea0003c00000 */
        /* <DEDUP_REMOVED lines=11> */
.L_x_24899:
[----:B------:R-:W-:Y:S05]  /*3b60*/  BSYNC.RECONVERGENT B1 ;  /* 0x0000000000017941 */ /* 0x000fea0003800200 */
.L_x_24897:
        /* <DEDUP_REMOVED lines=38> */
.L_x_24901:
[----:B------:R-:W-:Y:S01]  /*3dd0*/  IMAD.MOV.U32 R26, RZ, RZ, R36 ;  /* 0x000000ffff1a7224 */ /* 0x000fe200078e0024 */
[----:B------:R-:W-:Y:S01]  /*3de0*/  MOV R11, R37 ;  /* 0x00000025000b7202 */ /* 0x000fe20000000f00 */
[----:B------:R-:W-:Y:S01]  /*3df0*/  IMAD.MOV.U32 R10, RZ, RZ, R38 ;  /* 0x000000ffff0a7224 */ /* 0x000fe200078e0026 */
[----:B------:R-:W-:Y:S02]  /*3e00*/  MOV R9, R39 ;  /* 0x0000002700097202 */ /* 0x000fe40000000f00 */
[----:B------:R-:W-:-:S07]  /*3e10*/  MOV R8, 0x3e30 ;  /* 0x00003e3000087802 */ /* 0x000fce0000000f00 */
[----:B-1----:R-:W-:Y:S05]  /*3e20*/  CALL.REL.NOINC `($__internal_542_$__cuda_sm20_div_s64) ;  /* 0x0000002c00587944 */ /* 0x002fea0003c00000 */
        /* <DEDUP_REMOVED lines=11> */
.L_x_24902:
[----:B------:R-:W-:Y:S05]  /*3ee0*/  BSYNC.RECONVERGENT B1 ;  /* 0x0000000000017941 */ /* 0x000fea0003800200 */
.L_x_24900:
        /* <DEDUP_REMOVED lines=38> */
.L_x_24904:
        /* <DEDUP_REMOVED lines=17> */
.L_x_24905:
[----:B------:R-:W-:Y:S05]  /*4260*/  BSYNC.RECONVERGENT B1 ;  /* 0x0000000000017941 */ /* 0x000fea0003800200 */
.L_x_24903:
        /* <DEDUP_REMOVED lines=38> */
.L_x_24907:
        /* <DEDUP_REMOVED lines=17> */
.L_x_24908:
[----:B------:R-:W-:Y:S05]  /*45e0*/  BSYNC.RECONVERGENT B1 ;  /* 0x0000000000017941 */ /* 0x000fea0003800200 */
.L_x_24906:
        /* <DEDUP_REMOVED lines=38> */
.L_x_24910:
        /* <DEDUP_REMOVED lines=17> */
.L_x_24911:
[----:B------:R-:W-:Y:S05]  /*4960*/  BSYNC.RECONVERGENT B1 ;  /* 0x0000000000017941 */ /* 0x000fea0003800200 */
.L_x_24909:
        /* <DEDUP_REMOVED lines=36> */
.L_x_24913:
        /* <DEDUP_REMOVED lines=17> */
.L_x_24914:
[----:B------:R-:W-:Y:S05]  /*4cc0*/  BSYNC.RECONVERGENT B1 ;  /* 0x0000000000017941 */ /* 0x000fea0003800200 */
.L_x_24912:
        /* <DEDUP_REMOVED lines=14> */
.L_x_24890:
        /* <DEDUP_REMOVED lines=36> */
.L_x_24918:
[----:B------:R-:W-:Y:S01]  /*4ff0*/  IMAD.MOV.U32 R26, RZ, RZ, R4 ;  /* 0x000000ffff1a7224 */ /* 0x000fe200078e0004 */
[----:B------:R-:W-:Y:S01]  /*5000*/  MOV R11, R5 ;  /* 0x00000005000b7202 */ /* 0x000fe20000000f00 */
[----:B------:R-:W-:Y:S01]  /*5010*/  IMAD.MOV.U32 R10, RZ, RZ, R16 ;  /* 0x000000ffff0a7224 */ /* 0x000fe200078e0010 */
[----:B------:R-:W-:Y:S02]  /*5020*/  MOV R9, R17 ;  /* 0x0000001100097202 */ /* 0x000fe40000000f00 */
[----:B------:R-:W-:-:S07]  /*5030*/  MOV R8, 0x5050 ;  /* 0x0000505000087802 */ /* 0x000fce0000000f00 */
[----:B------:R-:W-:Y:S05]  /*5040*/  CALL.REL.NOINC `($__internal_542_$__cuda_sm20_div_s64) ;  /* 0x0000001800d07944 */ /* 0x000fea0003c00000 */
        /* <DEDUP_REMOVED lines=9> */
.L_x_24919:
[----:B------:R-:W-:Y:S05]  /*50e0*/  BSYNC.RECONVERGENT B1 ;  /* 0x0000000000017941 */ /* 0x000fea0003800200 */
.L_x_24917:
        /* <DEDUP_REMOVED lines=39> */
.L_x_24921:
        /* <DEDUP_REMOVED lines=17> */
.L_x_24922:
[----:B------:R-:W-:Y:S05]  /*5470*/  BSYNC.RECONVERGENT B1 ;  /* 0x0000000000017941 */ /* 0x000fea0003800200 */
.L_x_24920:
        /* <DEDUP_REMOVED lines=39> */
.L_x_24924:
        /* <DEDUP_REMOVED lines=17> */
.L_x_24925:
[----:B------:R-:W-:Y:S05]  /*5800*/  BSYNC.RECONVERGENT B1 ;  /* 0x0000000000017941 */ /* 0x000fea0003800200 */
.L_x_24923:
        /* <DEDUP_REMOVED lines=40> */
.L_x_24927:
[----:B------:R-:W-:Y:S01]  /*5a90*/  MOV R26, R20 ;  /* 0x00000014001a7202 */ /* 0x000fe20000000f00 */
[----:B------:R-:W-:Y:S01]  /*5aa0*/  IMAD.MOV.U32 R11, RZ, RZ, R21 ;  /* 0x000000ffff0b7224 */ /* 0x000fe200078e0015 */
[----:B------:R-:W-:Y:S02]  /*5ab0*/  MOV R10, R4 ;  /* 0x00000004000a7202 */ /* 0x000fe40000000f00 */
[----:B------:R-:W-:Y:S02]  /*5ac0*/  MOV R9, R5 ;  /* 0x0000000500097202 */ /* 0x000fe40000000f00 */
[----:B------:R-:W-:-:S07]  /*5ad0*/  MOV R8, 0x5af0 ;  /* 0x00005af000087802 */ /* 0x000fce0000000f00 */
[----:B------:R-:W-:Y:S05]  /*5ae0*/  CALL.REL.NOINC `($__internal_542_$__cuda_sm20_div_s64) ;  /* 0x0000001000287944 */ /* 0x000fea0003c00000 */
        /* <DEDUP_REMOVED lines=11> */
.L_x_24928:
[----:B------:R-:W-:Y:S05]  /*5ba0*/  BSYNC.RECONVERGENT B1 ;  /* 0x0000000000017941 */ /* 0x000fea0003800200 */
.L_x_24926:
        /* <DEDUP_REMOVED lines=10> */
.L_x_24916:
        /* <DEDUP_REMOVED lines=34> */
.L_x_24931:
[----:B------:R-:W-:Y:S01]  /*5e70*/  MOV R26, R4 ;  /* 0x00000004001a7202 */ /* 0x000fe20000000f00 */
[----:B------:R-:W-:Y:S01]  /*5e80*/  IMAD.MOV.U32 R10, RZ, RZ, R16 ;  /* 0x000000ffff0a7224 */ /* 0x000fe200078e0010 */
[----:B------:R-:W-:Y:S02]  /*5e90*/  MOV R11, R5 ;  /* 0x00000005000b7202 */ /* 0x000fe40000000f00 */
[----:B------:R-:W-:Y:S02]  /*5ea0*/  MOV R9, R17 ;  /* 0x0000001100097202 */ /* 0x000fe40000000f00 */
[----:B------:R-:W-:-:S07]  /*5eb0*/  MOV R8, 0x5ed0 ;  /* 0x00005ed000087802 */ /* 0x000fce0000000f00 */
[----:B------:R-:W-:Y:S05]  /*5ec0*/  CALL.REL.NOINC `($__internal_542_$__cuda_sm20_div_s64) ;  /* 0x0000000c00307944 */ /* 0x000fea0003c00000 */
        /* <DEDUP_REMOVED lines=9> */
.L_x_24932:
[----:B------:R-:W-:Y:S05]  /*5f60*/  BSYNC.RECONVERGENT B1 ;  /* 0x0000000000017941 */ /* 0x000fea0003800200 */
.L_x_24930:
        /* <DEDUP_REMOVED lines=39> */
.L_x_24934:
        /* <DEDUP_REMOVED lines=17> */
.L_x_24935:
[----:B------:R-:W-:Y:S05]  /*62f0*/  BSYNC.RECONVERGENT B1 ;  /* 0x0000000000017941 */ /* 0x000fea0003800200 */
.L_x_24933:
        /* <DEDUP_REMOVED lines=10> */
.L_x_24929:
        /* <DEDUP_REMOVED lines=30> */
.L_x_24937:
[----:B------:R-:W-:Y:S02]  /*6580*/  MOV R3, R23 ;  /* 0x0000001700037202 */ /* 0x000fe40000000f00 */
[----:B------:R-:W-:Y:S02]  /*6590*/  MOV R23, R5 ;  /* 0x0000000500177202 */ /* 0x000fe40000000f00 */
[----:B------:R-:W-:-:S07]  /*65a0*/  MOV R24, 0x65c0 ;  /* 0x000065c000187802 */ /* 0x000fce0000000f00 */
[----:B------:R-:W-:Y:S05]  /*65b0*/  CALL.REL.NOINC `($__internal_543_$__cuda_sm20_rem_s64) ;  /* 0x0000000800c07944 */ /* 0x000fea0003c00000 */
[----:B------:R-:W-:-:S07]  /*65c0*/  IMAD.MOV.U32 R5, RZ, RZ, R9 ;  /* 0x000000ffff057224 */ /* 0x000fce00078e0009 */
.L_x_24938:
[----:B------:R-:W-:Y:S05]  /*65d0*/  BSYNC.RECONVERGENT B1 ;  /* 0x0000000000017941 */ /* 0x000fea0003800200 */
.L_x_24936:
        /* <DEDUP_REMOVED lines=8> */
.L_x_24889:
[----:B------:R-:W-:-:S06]  /*6660*/  IMAD.MOV.U32 R13, RZ, RZ, R7 ;  /* 0x000000ffff0d7224 */ /* 0x000fcc00078e0007 */
[----:B------:R-:W2:Y:S04]  /*6670*/  LDG.E.U8 R13, desc[UR12][R12.64] ;  /* 0x0000000c0c0d7981 */ /* 0x000ea8000c1e1100 */
[----:B--2---:R0:W-:Y:S02]  /*6680*/  STS.U8 [R0+UR4], R13 ;  /* 0x0000000d00007988 */ /* 0x0041e40008000004 */
.L_x_24888:
[----:B------:R-:W-:Y:S05]  /*6690*/  BSYNC.RECONVERGENT B0 ;  /* 0x0000000000007941 */ /* 0x000fea0003800200 */
.L_x_24840:
[----:B------:R-:W-:Y:S01]  /*66a0*/  BAR.SYNC.DEFER_BLOCKING 0x0 ;  /* 0x0000000000007b1d */ /* 0x000fe20000010000 */
[----:B------:R-:W-:Y:S01]  /*66b0*/  UISETP.GE.U32.AND UP0, UPT, UR5, 0x42, UPT ;  /* 0x000000420500788c */ /* 0x000fe2000bf06070 */
[----:B------:R-:W-:-:S08]  /*66c0*/  ISETP.GT.U32.AND P2, PT, R0, 0x1f, PT ;  /* 0x0000001f0000780c */ /* 0x000fd00003f44070 */
[----:B------:R-:W-:Y:S05]  /*66d0*/  BRA.U !UP0, `(.L_x_24939) ;  /* 0x0000000108347547 */ /* 0x000fea000b800000 */
.L_x_24940:
        /* <DEDUP_REMOVED lines=13> */
.L_x_24939:
        /* <DEDUP_REMOVED lines=62> */
        .weak           $__internal_542_$__cuda_sm20_div_s64
        .type           $__internal_542_$__cuda_sm20_div_s64,@function
        .size           $__internal_542_$__cuda_sm20_div_s64,($__internal_543_$__cuda_sm20_rem_s64 - $__internal_542_$__cuda_sm20_div_s64)
$__internal_542_$__cuda_sm20_div_s64:
        /* <DEDUP_REMOVED lines=82> */
[----:B------:R-:W-:Y:S06]  /*70b0*/  RET.REL.NODEC R8 `(contiguous_sum2_bool) ;  /* 0xffffff8c08d07950 */ /* 0x000fec0003c3ffff */
        .weak           $__internal_543_$__cuda_sm20_rem_s64
        .type           $__internal_543_$__cuda_sm20_rem_s64,@function
        .size           $__internal_543_$__cuda_sm20_rem_s64,(.L_x_32746 - $__internal_543_$__cuda_sm20_rem_s64)
$__internal_543_$__cuda_sm20_rem_s64:
        /* <DEDUP_REMOVED lines=76> */
[----:B------:R-:W-:Y:S06]  /*7580*/  RET.REL.NODEC R24 `(contiguous_sum2_bool) ;  /* 0xffffff88189c7950 */ /* 0x000fec0003c3ffff */
.L_x_24941:
        /* <DEDUP_REMOVED lines=15> */
.L_x_32746:


//--------------------- .text.uncontiguous_sum_bool --------------------------
	.section	.text.uncontiguous_sum_bool,"ax",@progbits
	.align	128
        .global         uncontiguous_sum_bool
        .type           uncontiguous_sum_bool,@function
        .size           uncontiguous_sum_bool,(.L_x_32748 - uncontiguous_sum_bool)
        .other          uncontiguous_sum_bool,@"STO_CUDA_ENTRY STV_DEFAULT"
uncontiguous_sum_bool:
.text.uncontiguous_sum_bool:
        /* <DEDUP_REMOVED lines=38> */
.L_x_24970:
        /* <DEDUP_REMOVED lines=32> */
.L_x_24947:
[----:B------:R-:W-:Y:S01]  /*0460*/  IMAD.MOV.U32 R26, RZ, RZ, R4 ;  /* 0x000000ffff1a7224 */ /* 0x000fe200078e0004 */
[----:B------:R-:W-:Y:S01]  /*0470*/  MOV R11, R5 ;  /* 0x00000005000b7202 */ /* 0x000fe20000000f00 */
[----:B------:R-:W-:Y:S01]  /*0480*/  IMAD.MOV.U32 R10, RZ, RZ, R36 ;  /* 0x000000ffff0a7224 */ /* 0x000fe200078e0024 */
[----:B------:R-:W-:Y:S02]  /*0490*/  MOV R9, R37 ;  /* 0x0000002500097202 */ /* 0x000fe40000000f00 */
[----:B------:R-:W-:-:S07]  /*04a0*/  MOV R8, 0x4c0 ;  /* 0x000004c000087802 */ /* 0x000fce0000000f00 */
[----:B-1----:R-:W-:Y:S05]  /*04b0*/  CALL.REL.NOINC `($__internal_544_$__cuda_sm20_div_s64) ;  /* 0x00000064008c7944 */ /* 0x002fea0003c00000 */
        /* <DEDUP_REMOVED lines=9> */
.L_x_24948:
[----:B------:R-:W-:Y:S05]  /*0550*/  BSYNC.RECONVERGENT B1 ;  /* 0x0000000000017941 */ /* 0x000fea0003800200 */
.L_x_24946:
        /* <DEDUP_REMOVED lines=33> */
.L_x_24950:
[----:B------:R-:W-:Y:S01]  /*0770*/  IMAD.MOV.U32 R26, RZ, RZ, R18 ;  /* 0x000000ffff1a7224 */ /* 0x000fe200078e0012 */
[----:B------:R-:W-:Y:S01]  /*0780*/  MOV R11, R19 ;  /* 0x00000013000b7202 */ /* 0x000fe20000000f00 */
[----:B------:R-:W-:Y:S01]  /*0790*/  IMAD.MOV.U32 R10, RZ, RZ, R36 ;  /* 0x000000ffff0a7224 */ /* 0x000fe200078e0024 */
[----:B------:R-:W-:Y:S02]  /*07a0*/  MOV R9, R37 ;  /* 0x0000002500097202 */ /* 0x000fe40000000f00 */
[----:B------:R-:W-:-:S07]  /*07b0*/  MOV R8, 0x7d0 ;  /* 0x000007d000087802 */ /* 0x000fce0000000f00 */
[----:B------:R-:W-:Y:S05]  /*07c0*/  CALL.REL.NOINC `($__internal_544_$__cuda_sm20_div_s64) ;  /* 0x0000006000c87944 */ /* 0x000fea0003c00000 */
        /* <DEDUP_REMOVED lines=9> */
.L_x_24951:
[----:B------:R-:W-:Y:S05]  /*0860*/  BSYNC.RECONVERGENT B1 ;  /* 0x0000000000017941 */ /* 0x000fea0003800200 */
.L_x_24949:
        /* <DEDUP_REMOVED lines=34> */
.L_x_24953:
[----:B------:R-:W-:Y:S01]  /*0a90*/  MOV R26, R22 ;  /* 0x00000016001a7202 */ /* 0x000fe20000000f00 */
[----:B------:R-:W-:Y:S01]  /*0aa0*/  IMAD.MOV.U32 R11, RZ, RZ, R23 ;  /* 0x000000ffff0b7224 */ /* 0x000fe200078e0017 */
[----:B------:R-:W-:Y:S01]  /*0ab0*/  MOV R10, R40 ;  /* 0x00000028000a7202 */ /* 0x000fe20000000f00 */
[----:B------:R-:W-:Y:S01]  /*0ac0*/  IMAD.MOV.U32 R9, RZ, RZ, R41 ;  /* 0x000000ffff097224 */ /* 0x000fe200078e0029 */
[----:B------:R-:W-:-:S07]  /*0ad0*/  MOV R8, 0xaf0 ;  /* 0x00000af000087802 */ /* 0x000fce0000000f00 */
[----:B------:R-:W-:Y:S05]  /*0ae0*/  CALL.REL.NOINC `($__internal_544_$__cuda_sm20_div_s64) ;  /* 0x0000006000007944 */ /* 0x000fea0003c00000 */
        /* <DEDUP_REMOVED lines=10> */
.L_x_24954:
[----:B------:R-:W-:Y:S05]  /*0b90*/  BSYNC.RECONVERGENT B1 ;  /* 0x0000000000017941 */ /* 0x000fea0003800200 */
.L_x_24952:
        /* <DEDUP_REMOVED lines=35> */
.L_x_24956:
[----:B------:R-:W-:Y:S01]  /*0dd0*/  IMAD.MOV.U32 R26, RZ, RZ, R42 ;  /* 0x000000ffff1a7224 */ /* 0x000fe200078e002a */
[----:B------:R-:W-:Y:S01]  /*0de0*/  MOV R11, R43 ;  /* 0x0000002b000b7202 */ /* 0x000fe20000000f00 */
[----:B------:R-:W-:Y:S01]  /*0df0*/  IMAD.MOV.U32 R10, RZ, RZ, R40 ;  /* 0x000000ffff0a7224 */ /* 0x000fe200078e0028 */
[----:B------:R-:W-:Y:S02]  /*0e00*/  MOV R9, R41 ;  /* 0x0000002900097202 */ /* 0x000fe40000000f00 */
[----:B------:R-:W-:-:S07]  /*0e10*/  MOV R8, 0xe30 ;  /* 0x00000e3000087802 */ /* 0x000fce0000000f00 */
[----:B------:R-:W-:Y:S05]  /*0e20*/  CALL.REL.NOINC `($__internal_544_$__cuda_sm20_div_s64) ;  /* 0x0000005c00307944 */ /* 0x000fea0003c00000 */
        /* <DEDUP_REMOVED lines=11> */
.L_x_24957:
[----:B------:R-:W-:Y:S05]  /*0ee0*/  BSYNC.RECONVERGENT B1 ;  /* 0x0000000000017941 */ /* 0x000fea0003800200 */
.L_x_24955:
        /* <DEDUP_REMOVED lines=36> */
.L_x_24959:
        /* <DEDUP_REMOVED lines=16> */
.L_x_24960:
[----:B------:R-:W-:Y:S05]  /*1230*/  BSYNC.RECONVERGENT B1 ;  /* 0x0000000000017941 */ /* 0x000fea0003800200 */
.L_x_24958:
        /* <DEDUP_REMOVED lines=34> */
.L_x_24962:
[----:B------:R-:W-:Y:S01]  /*1460*/  MOV R26, R40 ;  /* 0x00000028001a7202 */ /* 0x000fe20000000f00 */
[----:B------:R-:W-:Y:S01]  /*1470*/  IMAD.MOV.U32 R11, RZ, RZ, R41 ;  /* 0x000000ffff0b7224 */ /* 0x000fe200078e0029 */
[----:B------:R-:W-:Y:S01]  /*1480*/  MOV R10, R20 ;  /* 0x00000014000a7202 */ /* 0x000fe20000000f00 */
[----:B------:R-:W-:Y:S01]  /*1490*/  IMAD.MOV.U32 R9, RZ, RZ, R21 ;  /* 0x000000ffff097224 */ /* 0x000fe200078e0015 */
[----:B------:R-:W-:-:S07]  /*14a0*/  MOV R8, 0x14c0 ;  /* 0x000014c000087802 */ /* 0x000fce0000000f00 */
[----:B------:R-:W-:Y:S05]  /*14b0*/  CALL.REL.NOINC `($__internal_544_$__cuda_sm20_div_s64) ;  /* 0x00000054008c7944 */ /* 0x000fea0003c00000 */
        /* <DEDUP_REMOVED lines=11> */
.L_x_24963:
[----:B------:R-:W-:Y:S05]  /*1570*/  BSYNC.RECONVERGENT B1 ;  /* 0x0000000000017941 */ /* 0x000fea0003800200 */
.L_x_24961:
        /* <DEDUP_REMOVED lines=34> */
.L_x_24965:
[----:B------:R-:W-:Y:S01]  /*17a0*/  IMAD.MOV.U32 R26, RZ, RZ, R36 ;  /* 0x000000ffff1a7224 */ /* 0x000fe200078e0024 */
[----:B------:R-:W-:Y:S01]  /*17b0*/  MOV R11, R37 ;  /* 0x00000025000b7202 */ /* 0x000fe20000000f00 */
[----:B------:R-:W-:Y:S01]  /*17c0*/  IMAD.MOV.U32 R10, RZ, RZ, R20 ;  /* 0x000000ffff0a7224 */ /* 0x000fe200078e0014 */
[----:B------:R-:W-:Y:S02]  /*17d0*/  MOV R9, R21 ;  /* 0x0000001500097202 */ /* 0x000fe40000000f00 */
[----:B------:R-:W-:-:S07]  /*17e0*/  MOV R8, 0x1800 ;  /* 0x0000180000087802 */ /* 0x000fce0000000f00 */
[----:B------:R-:W-:Y:S05]  /*17f0*/  CALL.REL.NOINC `($__internal_544_$__cuda_sm20_div_s64) ;  /* 0x0000005000bc7944 */ /* 0x000fea0003c00000 */
        /* <DEDUP_REMOVED lines=11> */
.L_x_24966:
[----:B------:R-:W-:Y:S05]  /*18b0*/  BSYNC.RECONVERGENT B1 ;  /* 0x0000000000017941 */ /* 0x000fea0003800200 */
.L_x_24964:
        /* <DEDUP_REMOVED lines=35> */
.L_x_24968:
[----:B------:R-:W-:Y:S01]  /*1af0*/  IMAD.MOV.U32 R26, RZ, RZ, R18 ;  /* 0x000000ffff1a7224 */ /* 0x000fe200078e0012 */
[----:B------:R-:W-:Y:S01]  /*1b00*/  MOV R11, R19 ;  /* 0x00000013000b7202 */ /* 0x000fe20000000f00 */
[----:B------:R-:W-:Y:S01]  /*1b10*/  IMAD.MOV.U32 R10, RZ, RZ, R20 ;  /* 0x000000ffff0a7224 */ /* 0x000fe200078e0014 */
[----:B------:R-:W-:Y:S02]  /*1b20*/  MOV R9, R21 ;  /* 0x0000001500097202 */ /* 0x000fe40000000f00 */
[----:B------:R-:W-:-:S07]  /*1b30*/  MOV R8, 0x1b50 ;  /* 0x00001b5000087802 */ /* 0x000fce0000000f00 */
[----:B------:R-:W-:Y:S05]  /*1b40*/  CALL.REL.NOINC `($__internal_544_$__cuda_sm20_div_s64) ;  /* 0x0000004c00e87944 */ /* 0x000fea0003c00000 */
        /* <DEDUP_REMOVED lines=11> */
.L_x_24969:
[----:B------:R-:W-:Y:S05]  /*1c00*/  BSYNC.RECONVERGENT B1 ;  /* 0x0000000000017941 */ /* 0x000fea0003800200 */
.L_x_24967:
        /* <DEDUP_REMOVED lines=9> */
.L_x_24945:
        /* <DEDUP_REMOVED lines=36> */
.L_x_24973:
[----:B------:R-:W-:Y:S01]  /*1ee0*/  MOV R26, R4 ;  /* 0x00000004001a7202 */ /* 0x000fe20000000f00 */
[----:B------:R-:W-:Y:S01]  /*1ef0*/  IMAD.MOV.U32 R11, RZ, RZ, R5 ;  /* 0x000000ffff0b7224 */ /* 0x000fe200078e0005 */
[----:B------:R-:W-:Y:S01]  /*1f00*/  MOV R10, R6 ;  /* 0x00000006000a7202 */ /* 0x000fe20000000f00 */
[----:B------:R-:W-:Y:S01]  /*1f10*/  IMAD.MOV.U32 R9, RZ, RZ, R7 ;  /* 0x000000ffff097224 */ /* 0x000fe200078e0007 */
[----:B------:R-:W-:-:S07]  /*1f20*/  MOV R8, 0x1f40 ;  /* 0x00001f4000087802 */ /* 0x000fce0000000f00 */
[----:B------:R-:W-:Y:S05]  /*1f30*/  CALL.REL.NOINC `($__internal_544_$__cuda_sm20_div_s64) ;  /* 0x0000004800ec7944 */ /* 0x000fea0003c00000 */
        /* <DEDUP_REMOVED lines=9> */
.L_x_24974:
[----:B------:R-:W-:Y:S05]  /*1fd0*/  BSYNC.RECONVERGENT B1 ;  /* 0x0000000000017941 */ /* 0x000fea0003800200 */
.L_x_24972:
        /* <DEDUP_REMOVED lines=34> */
.L_x_24976:
        /* <DEDUP_REMOVED lines=14> */
.L_x_24977:
[----:B------:R-:W-:Y:S05]  /*22e0*/  BSYNC.RECONVERGENT B1 ;  /* 0x0000000000017941 */ /* 0x000fea0003800200 */
.L_x_24975:
        /* <DEDUP_REMOVED lines=36> */
.L_x_24979:
        /* <DEDUP_REMOVED lines=17> */
.L_x_24980:
[----:B------:R-:W-:Y:S05]  /*2640*/  BSYNC.RECONVERGENT B1 ;  /* 0x0000000000017941 */ /* 0x000fea0003800200 */
.L_x_24978:
        /* <DEDUP_REMOVED lines=35> */
.L_x_24982:
[----:B------:R-:W-:Y:S01]  /*2880*/  MOV R26, R16 ;  /* 0x00000010001a7202 */ /* 0x000fe20000000f00 */
[----:B------:R-:W-:Y:S01]  /*2890*/  IMAD.MOV.U32 R11, RZ, RZ, R17 ;  /* 0x000000ffff0b7224 */ /* 0x000fe200078e0011 */
[----:B------:R-:W-:Y:S01]  /*28a0*/  MOV R10, R14 ;  /* 0x0000000e000a7202 */ /* 0x000fe20000000f00 */
[----:B------:R-:W-:Y:S01]  /*28b0*/  IMAD.MOV.U32 R9, RZ, RZ, R15 ;  /* 0x000000ffff097224 */ /* 0x000fe200078e000f */
[----:B------:R-:W-:-:S07]  /*28c0*/  MOV R8, 0x28e0 ;  /* 0x000028e000087802 */ /* 0x000fce0000000f00 */
[----:B------:R-:W-:Y:S05]  /*28d0*/  CALL.REL.NOINC `($__internal_544_$__cuda_sm20_div_s64) ;  /* 0x0000004000847944 */ /* 0x000fea0003c00000 */
        /* <DEDUP_REMOVED lines=10> */
.L_x_24983:
[----:B------:R-:W-:Y:S05]  /*2980*/  BSYNC.RECONVERGENT B1 ;  /* 0x0000000000017941 */ /* 0x000fea0003800200 */
.L_x_24981:
[----:B------:R-:W-:Y:S01]  /*2990*/  MOV R6, R20 ;  /* 0x0000001400067202 */ /* 0x000fe20000000f00 */
[----:B------:R-:W-:Y:S02]  /*29a0*/  IMAD R9, R9, R22, RZ ;  /* 0x0000001609097224 */ /* 0x000fe400078e02ff */
[----:B------:R-:W-:Y:S02]  /*29b0*/  VIADD R3, R3, 0xfffffffe ;  /* 0xfffffffe03037836 */ /* 0x000fe40000000000 */
[----:B------:R-:W-:-:S04]  /*29c0*/  IMAD.WIDE.U32 R20, R22, R8, R6 ;  /* 0x0000000816147225 */ /* 0x000fc800078e0006 */
[----:B------:R-:W-:-:S05]  /*29d0*/  IMAD R9, R23, R8, R9 ;  /* 0x0000000817097224 */ /* 0x000fca00078e0209 */
[----:B------:R-:W-:-:S07]  /*29e0*/  IADD3 R21, PT, PT, R21, R9, RZ ;  /* 0x0000000915157210 */ /* 0x000fce0007ffe0ff */
.L_x_24971:
        /* <DEDUP_REMOVED lines=31> */
.L_x_24985:
[----:B------:R-:W-:Y:S01]  /*2be0*/  IMAD.MOV.U32 R14, RZ, RZ, R4 ;  /* 0x000000ffff0e7224 */ /* 0x000fe200078e0004 */
[----:B------:R-:W-:Y:S01]  /*2bf0*/  MOV R23, R5 ;  /* 0x0000000500177202 */ /* 0x000fe20000000f00 */
[----:B------:R-:W-:Y:S01]  /*2c00*/  IMAD.MOV.U32 R22, RZ, RZ, R6 ;  /* 0x000000ffff167224 */ /* 0x000fe200078e0006 */
[----:B------:R-:W-:Y:S02]  /*2c10*/  MOV R15, R7 ;  /* 0x00000007000f7202 */ /* 0x000fe40000000f00 */
[----:B------:R-:W-:-:S07]  /*2c20*/  MOV R24, 0x2c40 ;  /* 0x00002c4000187802 */ /* 0x000fce0000000f00 */
[----:B------:R-:W-:Y:S05]  /*2c30*/  CALL.REL.NOINC `($__internal_545_$__cuda_sm20_rem_s64) ;  /* 0x0000004000f87944 */ /* 0x000fea0003c00000 */
.L_x_24986:
[----:B------:R-:W-:Y:S05]  /*2c40*/  BSYNC.RECONVERGENT B1 ;  /* 0x0000000000017941 */ /* 0x000fea0003800200 */
.L_x_24984:
        /* <DEDUP_REMOVED lines=31> */
.L_x_24988:
[----:B------:R-:W-:Y:S01]  /*2e40*/  MOV R22, R6 ;  /* 0x0000000600167202 */ /* 0x000fe20000000f00 */
[----:B------:R-:W-:Y:S01]  /*2e50*/  IMAD.MOV.U32 R15, RZ, RZ, R7 ;  /* 0x000000ffff0f7224 */ /* 0x000fe200078e0007 */
[----:B------:R-:W-:Y:S01]  /*2e60*/  MOV R14, R18 ;  /* 0x00000012000e7202 */ /* 0x000fe20000000f00 */
[----:B------:R-:W-:Y:S01]  /*2e70*/  IMAD.MOV.U32 R23, RZ, RZ, R19 ;  /* 0x000000ffff177224 */ /* 0x000fe200078e0013 */
[----:B------:R-:W-:-:S07]  /*2e80*/  MOV R24, 0x2ea0 ;  /* 0x00002ea000187802 */ /* 0x000fce0000000f00 */
[----:B------:R-:W-:Y:S05]  /*2e90*/  CALL.REL.NOINC `($__internal_545_$__cuda_sm20_rem_s64) ;  /* 0x0000004000607944 */ /* 0x000fea0003c00000 */
[----:B------:R-:W-:Y:S01]  /*2ea0*/  MOV R6, R8 ;  /* 0x0000000800067202 */ /* 0x000fe20000000f00 */
[----:B------:R-:W-:-:S07]  /*2eb0*/  IMAD.MOV.U32 R7, RZ, RZ, R9 ;  /* 0x000000ffff077224 */ /* 0x000fce00078e0009 */
.L_x_24989:
[----:B------:R-:W-:Y:S05]  /*2ec0*/  BSYNC.RECONVERGENT B1 ;  /* 0x0000000000017941 */ /* 0x000fea0003800200 */
.L_x_24987:
[----:B------:R-:W-:Y:S02]  /*2ed0*/  IMAD R3, R7, R4, RZ ;  /* 0x0000000407037224 */ /* 0x000fe400078e02ff */
[----:B------:R-:W-:-:S04]  /*2ee0*/  IMAD.WIDE.U32 R20, R4, R6, R20 ;  /* 0x0000000604147225 */ /* 0x000fc800078e0014 */
[----:B------:R-:W-:-:S05]  /*2ef0*/  IMAD R3, R5, R6, R3 ;  /* 0x0000000605037224 */ /* 0x000fca00078e0203 */
[----:B------:R-:W-:-:S07]  /*2f00*/  IADD3 R21, PT, PT, R21, R3, RZ ;  /* 0x0000000315157210 */ /* 0x000fce0007ffe0ff */
.L_x_24944:
        /* <DEDUP_REMOVED lines=13> */
.L_x_24943:
        /* <DEDUP_REMOVED lines=20> */
.L_x_25017:
        /* <DEDUP_REMOVED lines=33> */
.L_x_24994:
[----:B------:R-:W-:Y:S01]  /*3330*/  MOV R26, R14 ;  /* 0x0000000e001a7202 */ /* 0x000fe20000000f00 */
[----:B------:R-:W-:Y:S01]  /*3340*/  IMAD.MOV.U32 R11, RZ, RZ, R13 ;  /* 0x000000ffff0b7224 */ /* 0x000fe200078e000d */
[----:B------:R-:W-:Y:S01]  /*3350*/  MOV R10, R34 ;  /* 0x00000022000a7202 */ /* 0x000fe20000000f00 */
[----:B------:R-:W-:Y:S01]  /*3360*/  IMAD.MOV.U32 R9, RZ, RZ, R35 ;  /* 0x000000ffff097224 */ /* 0x000fe200078e0023 */
[----:B------:R-:W-:-:S07]  /*3370*/  MOV R8, 0x3390 ;  /* 0x0000339000087802 */ /* 0x000fce0000000f00 */
[----:B-123--:R-:W-:Y:S05]  /*3380*/  CALL.REL.NOINC `($__internal_544_$__cuda_sm20_div_s64) ;  /* 0x0000003400d87944 */ /* 0x00efea0003c00000 */
        /* <DEDUP_REMOVED lines=10> */
.L_x_24995:
[----:B------:R-:W-:Y:S05]  /*3430*/  BSYNC.RECONVERGENT B1 ;  /* 0x0000000000017941 */ /* 0x000fea0003800200 */
.L_x_24993:
        /* <DEDUP_REMOVED lines=37> */
.L_x_24997:
[----:B------:R-:W-:Y:S01]  /*3690*/  IMAD.MOV.U32 R26, RZ, RZ, R34 ;  /* 0x000000ffff1a7224 */ /* 0x000fe200078e0022 */
[----:B------:R-:W-:Y:S01]  /*36a0*/  MOV R11, R35 ;  /* 0x00000023000b7202 */ /* 0x000fe20000000f00 */
[----:B------:R-:W-:Y:S01]  /*36b0*/  IMAD.MOV.U32 R10, RZ, RZ, R36 ;  /* 0x000000ffff0a7224 */ /* 0x000fe200078e0024 */
[----:B------:R-:W-:Y:S02]  /*36c0*/  MOV R9, R37 ;  /* 0x0000002500097202 */ /* 0x000fe40000000f00 */
[----:B------:R-:W-:-:S07]  /*36d0*/  MOV R8, 0x36f0 ;  /* 0x000036f000087802 */ /* 0x000fce0000000f00 */
[----:B-1----:R-:W-:Y:S05]  /*36e0*/  CALL.REL.NOINC `($__internal_544_$__cuda_sm20_div_s64) ;  /* 0x0000003400007944 */ /* 0x002fea0003c00000 */
        /* <DEDUP_REMOVED lines=11> */
.L_x_24998:
[----:B------:R-:W-:Y:S05]  /*37a0*/  BSYNC.RECONVERGENT B1 ;  /* 0x0000000000017941 */ /* 0x000fea0003800200 */
.L_x_24996:
        /* <DEDUP_REMOVED lines=38> */
.L_x_25000:
[----:B------:R-:W-:Y:S01]  /*3a10*/  MOV R26, R34 ;  /* 0x00000022001a7202 */ /* 0x000fe20000000f00 */
[----:B------:R-:W-:Y:S01]  /*3a20*/  IMAD.MOV.U32 R11, RZ, RZ, R35 ;  /* 0x000000ffff0b7224 */ /* 0x000fe200078e0023 */
[----:B------:R-:W-:Y:S01]  /*3a30*/  MOV R10, R36 ;  /* 0x00000024000a7202 */ /* 0x000fe20000000f00 */
[----:B------:R-:W-:Y:S01]  /*3a40*/  IMAD.MOV.U32 R9, RZ, RZ, R37 ;  /* 0x000000ffff097224 */ /* 0x000fe200078e0025 */
[----:B------:R-:W-:-:S07]  /*3a50*/  MOV R8, 0x3a70 ;  /* 0x00003a7000087802 */ /* 0x000fce0000000f00 */
[----:B-1----:R-:W-:Y:S05]  /*3a60*/  CALL.REL.NOINC `($__internal_544_$__cuda_sm20_div_s64) ;  /* 0x0000003000207944 */ /* 0x002fea0003c00000 */
        /* <DEDUP_REMOVED lines=11> */
.L_x_25001:
[----:B------:R-:W-:Y:S05]  /*3b20*/  BSYNC.RECONVERGENT B1 ;  /* 0x0000000000017941 */ /* 0x000fea0003800200 */
.L_x_24999:
        /* <DEDUP_REMOVED lines=37> */
.L_x_25003:
        /* <DEDUP_REMOVED lines=17> */
.L_x_25004:
[----:B------:R-:W-:Y:S05]  /*3e90*/  BSYNC.RECONVERGENT B1 ;  /* 0x0000000000017941 */ /* 0x000fea0003800200 */
.L_x_25002:
        /* <DEDUP_REMOVED lines=38> */
.L_x_25006:
        /* <DEDUP_REMOVED lines=17> */
.L_x_25007:
[----:B------:R-:W-:Y:S05]  /*4210*/  BSYNC.RECONVERGENT B1 ;  /* 0x0000000000017941 */ /* 0x000fea0003800200 */
.L_x_25005:
        /* <DEDUP_REMOVED lines=38> */
.L_x_25009:
        /* <DEDUP_REMOVED lines=17> */
.L_x_25010:
[----:B------:R-:W-:Y:S05]  /*4590*/  BSYNC.RECONVERGENT B1 ;  /* 0x0000000000017941 */ /* 0x000fea0003800200 */
.L_x_25008:
        /* <DEDUP_REMOVED lines=37> */
.L_x_25012:
        /* <DEDUP_REMOVED lines=17> */
.L_x_25013:
[----:B------:R-:W-:Y:S05]  /*4900*/  BSYNC.RECONVERGENT B1 ;  /* 0x0000000000017941 */ /* 0x000fea0003800200 */
.L_x_25011:
        /* <DEDUP_REMOVED lines=37> */
.L_x_25015:
        /* <DEDUP_REMOVED lines=17> */
.L_x_25016:
[----:B------:R-:W-:Y:S05]  /*4c70*/  BSYNC.RECONVERGENT B1 ;  /* 0x0000000000017941 */ /* 0x000fea0003800200 */
.L_x_25014:
        /* <DEDUP_REMOVED lines=12> */
.L_x_24992:
        /* <DEDUP_REMOVED lines=37> */
.L_x_25020:
        /* <DEDUP_REMOVED lines=16> */
.L_x_25021:
[----:B------:R-:W-:Y:S05]  /*5090*/  BSYNC.RECONVERGENT B1 ;  /* 0x0000000000017941 */ /* 0x000fea0003800200 */
.L_x_25019:
        /* <DEDUP_REMOVED lines=38> */
.L_x_25023:
        /* <DEDUP_REMOVED lines=17> */
.L_x_25024:
[----:B------:R-:W-:Y:S05]  /*5410*/  BSYNC.RECONVERGENT B1 ;  /* 0x0000000000017941 */ /* 0x000fea0003800200 */
.L_x_25022:
        /* <DEDUP_REMOVED lines=40> */
.L_x_25026:
        /* <DEDUP_REMOVED lines=17> */
.L_x_25027:
[----:B------:R-:W-:Y:S05]  /*57b0*/  BSYNC.RECONVERGENT B1 ;  /* 0x0000000000017941 */ /* 0x000fea0003800200 */
.L_x_25025:
        /* <DEDUP_REMOVED lines=40> */
.L_x_25029:
        /* <DEDUP_REMOVED lines=17> */
.L_x_25030:
[----:B------:R-:W-:Y:S05]  /*5b50*/  BSYNC.RECONVERGENT B1 ;  /* 0x0000000000017941 */ /* 0x000fea0003800200 */
.L_x_25028:
        /* <DEDUP_REMOVED lines=9> */
.L_x_25018:
        /* <DEDUP_REMOVED lines=35> */
.L_x_25033:
[----:B------:R-:W-:Y:S01]  /*5e20*/  MOV R26, R14 ;  /* 0x0000000e001a7202 */ /* 0x000fe20000000f00 */
[----:B------:R-:W-:Y:S01]  /*5e30*/  IMAD.MOV.U32 R10, RZ, RZ, R16 ;  /* 0x000000ffff0a7224 */ /* 0x000fe200078e0010 */
[----:B------:R-:W-:Y:S02]  /*5e40*/  MOV R11, R13 ;  /* 0x0000000d000b7202 */ /* 0x000fe40000000f00 */
[----:B------:R-:W-:Y:S02]  /*5e50*/  MOV R9, R17 ;  /* 0x0000001100097202 */ /* 0x000fe40000000f00 */
[----:B------:R-:W-:-:S07]  /*5e60*/  MOV R8, 0x5e80 ;  /* 0x00005e8000087802 */ /* 0x000fce0000000f00 */
[----:B------:R-:W-:Y:S05]  /*5e70*/  CALL.REL.NOINC `($__internal_544_$__cuda_sm20_div_s64) ;  /* 0x0000000c001c7944 */ /* 0x000fea0003c00000 */
        /* <DEDUP_REMOVED lines=10> */
.L_x_25034:
[----:B------:R-:W-:Y:S05]  /*5f20*/  BSYNC.RECONVERGENT B1 ;  /* 0x0000000000017941 */ /* 0x000fea0003800200 */
.L_x_25032:
        /* <DEDUP_REMOVED lines=39> */
.L_x_25036:
        /* <DEDUP_REMOVED lines=17> */
.L_x_25037:
[----:B------:R-:W-:Y:S05]  /*62b0*/  BSYNC.RECONVERGENT B1 ;  /* 0x0000000000017941 */ /* 0x000fea0003800200 */
.L_x_25035:
        /* <DEDUP_REMOVED lines=9> */
.L_x_25031:
        /* <DEDUP_REMOVED lines=31> */
.L_x_25039:
[----:B------:R-:W-:Y:S02]  /*6540*/  MOV R15, R23 ;  /* 0x00000017000f7202 */ /* 0x000fe40000000f00 */
[----:B------:R-:W-:Y:S02]  /*6550*/  MOV R23, R13 ;  /* 0x0000000d00177202 */ /* 0x000fe40000000f00 */
[----:B------:R-:W-:-:S07]  /*6560*/  MOV R24, 0x6580 ;  /* 0x0000658000187802 */ /* 0x000fce0000000f00 */
[----:B------:R-:W-:Y:S05]  /*6570*/  CALL.REL.NOINC `($__internal_545_$__cuda_sm20_rem_s64) ;  /* 0x0000000800a87944 */ /* 0x000fea0003c00000 */
.L_x_25040:
[----:B------:R-:W-:Y:S05]  /*6580*/  BSYNC.RECONVERGENT B1 ;  /* 0x0000000000017941 */ /* 0x000fea0003800200 */
.L_x_25038:
[----:B------:R-:W0:Y:S02]  /*6590*/  LDC.64 R10, c[0x0][0x398] ;  /* 0x0000e600ff0a7b82 */ /* 0x000e240000000a00 */
[----:B0-----:R-:W-:-:S06]  /*65a0*/  IMAD.WIDE.U32 R6, R7, 0x8, R10 ;  /* 0x0000000807067825 */ /* 0x001fcc00078e000a */
[----:B------:R-:W2:Y:S02]  /*65b0*/  LDG.E.64 R6, desc[UR8][R6.64] ;  /* 0x0000000806067981 */ /* 0x000ea4000c1e1b00 */
[-C--:B--2---:R-:W-:Y:S02]  /*65c0*/  IMAD R3, R7, R8.reuse, RZ ;  /* 0x0000000807037224 */ /* 0x084fe400078e02ff */
[----:B------:R-:W-:-:S04]  /*65d0*/  IMAD.WIDE.U32 R4, R6, R8, R4 ;  /* 0x0000000806047225 */ /* 0x000fc800078e0004 */
[----:B------:R-:W-:-:S04]  /*65e0*/  IMAD R3, R6, R9, R3 ;  /* 0x0000000906037224 */ /* 0x000fc800078e0203 */
[----:B------:R-:W-:-:S07]  /*65f0*/  IMAD.IADD R5, R5, 0x1, R3 ;  /* 0x0000000105057824 */ /* 0x000fce00078e0203 */
.L_x_24991:
[----:B------:R-:W0:Y:S02]  /*6600*/  LDCU.64 UR12, c[0x0][0x388] ;  /* 0x00007100ff0c77ac */ /* 0x000e240008000a00 */
[----:B0-----:R-:W-:-:S04]  /*6610*/  IADD3 R4, P0, PT, R4, UR12, RZ ;  /* 0x0000000c04047c10 */ /* 0x001fc8000ff1e0ff */
[----:B------:R-:W-:-:S06]  /*6620*/  IADD3.X R5, PT, PT, R5, UR13, RZ, P0, !PT ;  /* 0x0000000d05057c10 */ /* 0x000fcc00087fe4ff */
[----:B------:R-:W2:Y:S04]  /*6630*/  LDG.E.U8 R5, desc[UR8][R4.64] ;  /* 0x0000000804057981 */ /* 0x000ea8000c1e1100 */
[----:B--2---:R1:W-:Y:S02]  /*6640*/  STS.U8 [R0+UR4], R5 ;  /* 0x0000000500007988 */ /* 0x0043e40008000004 */
.L_x_24990:
[----:B------:R-:W-:Y:S05]  /*6650*/  BSYNC.RECONVERGENT B0 ;  /* 0x0000000000007941 */ /* 0x000fea0003800200 */
.L_x_24942:
[----:B------:R-:W-:Y:S01]  /*6660*/  BAR.SYNC.DEFER_BLOCKING 0x0 ;  /* 0x0000000000007b1d */ /* 0x000fe20000010000 */
[----:B------:R-:W-:Y:S01]  /*6670*/  UISETP.GE.U32.AND UP0, UPT, UR5, 0x42, UPT ;  /* 0x000000420500788c */ /* 0x000fe2000bf06070 */
[----:B------:R-:W-:-:S08]  /*6680*/  ISETP.GT.U32.AND P2, PT, R0, 0x1f, PT ;  /* 0x0000001f0000780c */ /* 0x000fd00003f44070 */
[----:B------:R-:W-:Y:S05]  /*6690*/  BRA.U !UP0, `(.L_x_25041) ;  /* 0x0000000108347547 */ /* 0x000fea000b800000 */
.L_x_25042:
        /* <DEDUP_REMOVED lines=13> */
.L_x_25041:
        /* <DEDUP_REMOVED lines=56> */
        .weak           $__internal_544_$__cuda_sm20_div_s64
        .type           $__internal_544_$__cuda_sm20_div_s64,@function
        .size           $__internal_544_$__cuda_sm20_div_s64,($__internal_545_$__cuda_sm20_rem_s64 - $__internal_544_$__cuda_sm20_div_s64)
$__internal_544_$__cuda_sm20_div_s64:
        /* <DEDUP_REMOVED lines=82> */
[----:B------:R-:W-:Y:S06]  /*7010*/  RET.REL.NODEC R8 `(uncontiguous_sum_bool) ;  /* 0xffffff8c08f87950 */ /* 0x000fec0003c3ffff */
        .weak           $__internal_545_$__cuda_sm20_rem_s64
        .type           $__internal_545_$__cuda_sm20_rem_s64,@function
        .size           $__internal_545_$__cuda_sm20_rem_s64,(.L_x_32748 - $__internal_545_$__cuda_sm20_rem_s64)
$__internal_545_$__cuda_sm20_rem_s64:
        /* <DEDUP_REMOVED lines=76> */
[----:B------:R-:W-:Y:S06]  /*74e0*/  RET.REL.NODEC R24 `(uncontiguous_sum_bool) ;  /* 0xffffff8818c47950 */ /* 0x000fec0003c3ffff */
.L_x_25043:
        /* <DEDUP_REMOVED lines=9> */
.L_x_32748:


//--------------------- .text.contiguous_sum_bool --------------------------
	.section	.text.contiguous_sum_bool,"ax",@progbits
	.align	128
        .global         contiguous_sum_bool
        .type           contiguous_sum_bool,@function
        .size           contiguous_sum_bool,(.L_x_33450 - contiguous_sum_bool)
        .other          contiguous_sum_bool,@"STO_CUDA_ENTRY STV_DEFAULT"
contiguous_sum_bool:
.text.contiguous_sum_bool:
        /* <DEDUP_REMOVED lines=39> */
.L_x_25045:
[----:B------:R-:W-:Y:S05]  /*0270*/  BSYNC.RECONVERGENT B0 ;  /* 0x0000000000007941 */ /* 0x000fea0003800200 */
.L_x_25044:
[----:B------:R-:W-:Y:S01]  /*0280*/  BAR.SYNC.DEFER_BLOCKING 0x0 ;  /* 0x0000000000007b1d */ /* 0x000fe20000010000 */
[----:B------:R-:W-:Y:S01]  /*0290*/  UISETP.GE.U32.AND UP0, UPT, UR5, 0x42, UPT ;  /* 0x000000420500788c */ /* 0x000fe2000bf06070 */
[----:B------:R-:W-:-:S08]  /*02a0*/  VIADD R2, R0, UR4 ;  /* 0x0000000400027c36 */ /* 0x000fd00008000000 */
[----:B------:R-:W-:Y:S05]  /*02b0*/  BRA.U !UP0, `(.L_x_25046) ;  /* 0x0000000108347547 */ /* 0x000fea000b800000 */
.L_x_25047:
        /* <DEDUP_REMOVED lines=13> */
.L_x_25046:
        /* <DEDUP_REMOVED lines=56> */
.L_x_25048:
        /* <DEDUP_REMOVED lines=15> */
.L_x_33450:


//--------------------- .text.contiguous_nanprod33_bf16 --------------------------
	.section	.text.contiguous_nanprod33_bf16,"ax",@progbits
	.align	128
        .global         contiguous_nanprod33_bf16
        .type           contiguous_nanprod33_bf16,@function
        .size           contiguous_nanprod33_bf16,(.L_x_33451 - contiguous_nanprod33_bf16)
        .other          contiguous_nanprod33_bf16,@"STO_CUDA_ENTRY STV_DEFAULT"
contiguous_nanprod33_bf16:
.text.contiguous_nanprod33_bf16:
        /* <DEDUP_REMOVED lines=52> */
.L_x_25051:
        /* <DEDUP_REMOVED lines=21> */
[----:B-1----:R-:W-:Y:S02]  /*0490*/  HMUL2.BF16_V2 R12, R12.H0_H0, R25.H0_H0 ;  /* 0x200000190c0c7232 */ /* 0x002fe40000200800 */
        /* <DEDUP_REMOVED lines=8> */
[----:B0-----:R-:W-:-:S02]  /*0520*/  HMUL2.BF16_V2 R12, R12.H0_H0, R29.H0_H0 ;  /* 0x2000001d0c0c7232 */ /* 0x001fc40000200800 */
[----:B------:R-:W-:Y:S01]  /*0530*/  LEA R20, R0, R16, 0x1 ;  /* 0x0000001000147211 */ /* 0x000fe200078e08ff */
[----:B------:R-:W0:Y:S01]  /*0540*/  LDS.U16 R29, [R16] ;  /* 0x00000000101d7984 */ /* 0x000e220000000400 */
[----:B---3--:R-:W-:-:S03]  /*0550*/  HMUL2.BF16_V2 R14, R12.H0_H0, R14.H0_H0 ;  /* 0x2000000e0c0e7232 */ /* 0x008fc60000200800 */
[----:B------:R-:W-:Y:S01]  /*0560*/  IMAD R22, R0, 0x2, R20 ;  /* 0x0000000200167824 */ /* 0x000fe200078e0214 */
[----:B------:R-:W3:Y:S01]  /*0570*/  LDS.U16 R12, [R20] ;  /* 0x00000000140c7984 */ /* 0x000ee20000000400 */
[----:B----4-:R-:W-:-:S03]  /*0580*/  HMUL2.BF16_V2 R14, R14.H0_H0, R27.H0_H0 ;  /* 0x2000001b0e0e7232 */ /* 0x010fc60000200800 */
[C---:B------:R-:W-:Y:S01]  /*0590*/  LEA R24, R0.reuse, R22, 0x1 ;  /* 0x0000001600187211 */ /* 0x040fe200078e08ff */
[----:B------:R-:W4:Y:S01]  /*05a0*/  LDS.U16 R27, [R22] ;  /* 0x00000000161b7984 */ /* 0x000f220000000400 */
[----:B------:R-:W-:Y:S02]  /*05b0*/  HMUL2.BF16_V2 R14, R14.H0_H0, R23.H0_H0 ;  /* 0x200000170e0e7232 */ /* 0x000fe40000200800 */
[----:B-----5:R-:W-:Y:S01]  /*05c0*/  LEA R18, R0, R24, 0x1 ;  /* 0x0000001800127211 */ /* 0x020fe200078e08ff */
[----:B------:R-:W5:Y:S01]  /*05d0*/  LDS.U16 R23, [R24] ;  /* 0x0000000018177984 */ /* 0x000f620000000400 */
[----:B------:R-:W-:-:S03]  /*05e0*/  HMUL2.BF16_V2 R14, R14.H0_H0, R21.H0_H0 ;  /* 0x200000150e0e7232 */ /* 0x000fc60000200800 */
[----:B------:R-:W5:Y:S01]  /*05f0*/  LDS.U16 R21, [R18] ;  /* 0x0000000012157984 */ /* 0x000f620000000400 */
[----:B------:R-:W-:-:S04]  /*0600*/  HMUL2.BF16_V2 R13, R14.H0_H0, R13.H0_H0 ;  /* 0x2000000d0e0d7232 */ /* 0x000fc80000200800 */
[----:B-1----:R-:W-:-:S04]  /*0610*/  HMUL2.BF16_V2 R13, R13.H0_H0, R19.H0_H0 ;  /* 0x200000130d0d7232 */ /* 0x002fc80000200800 */
[----:B--2---:R-:W-:-:S04]  /*0620*/  HMUL2.BF16_V2 R13, R13.H0_H0, R17.H0_H0 ;  /* 0x200000110d0d7232 */ /* 0x004fc80000200800 */
[----:B------:R-:W-:-:S04]  /*0630*/  HMUL2.BF16_V2 R13, R13.H0_H0, R15.H0_H0 ;  /* 0x2000000f0d0d7232 */ /* 0x000fc80000200800 */
[----:B------:R-:W-:-:S04]  /*0640*/  HMUL2.BF16_V2 R13, R13.H0_H0, R25.H0_H0 ;  /* 0x200000190d0d7232 */ /* 0x000fc80000200800 */
[----:B0-----:R-:W-:-:S04]  /*0650*/  HMUL2.BF16_V2 R13, R13.H0_H0, R29.H0_H0 ;  /* 0x2000001d0d0d7232 */ /* 0x001fc80000200800 */
[----:B---3--:R-:W-:-:S04]  /*0660*/  HMUL2.BF16_V2 R12, R13.H0_H0, R12.H0_H0 ;  /* 0x2000000c0d0c7232 */ /* 0x008fc80000200800 */
[----:B----4-:R-:W-:-:S04]  /*0670*/  HMUL2.BF16_V2 R12, R12.H0_H0, R27.H0_H0 ;  /* 0x2000001b0c0c7232 */ /* 0x010fc80000200800 */
[----:B-----5:R-:W-:-:S04]  /*0680*/  HMUL2.BF16_V2 R12, R12.H0_H0, R23.H0_H0 ;  /* 0x200000170c0c7232 */ /* 0x020fc80000200800 */
[----:B------:R-:W-:Y:S01]  /*0690*/  HMUL2.BF16_V2 R12, R12.H0_H0, R21.H0_H0 ;  /* 0x200000150c0c7232 */ /* 0x000fe20000200800 */
[----:B------:R-:W-:Y:S06]  /*06a0*/  @P0 BRA `(.L_x_25051) ;  /* 0xfffffffc00240947 */ /* 0x000fec000383ffff */
[----:B------:R-:W-:-:S12]  /*06b0*/  UIADD3 UR4, UPT, UPT, UR4, 0x1, URZ ;  /* 0x0000000104047890 */ /* 0x000fd8000fffe0ff */
.L_x_25050:
        /* <DEDUP_REMOVED lines=24> */
[----:B-1----:R-:W-:-:S04]  /*0840*/  HMUL2.BF16_V2 R9, R12.H0_H0, R9.H0_H0 ;  /* 0x200000090c097232 */ /* 0x002fc80000200800 */
[----:B0-----:R-:W-:-:S04]  /*0850*/  HMUL2.BF16_V2 R9, R9.H0_H0, R10.H0_H0 ;  /* 0x2000000a09097232 */ /* 0x001fc80000200800 */
[----:B--2---:R-:W-:-:S04]  /*0860*/  HMUL2.BF16_V2 R9, R9.H0_H0, R14.H0_H0 ;  /* 0x2000000e09097232 */ /* 0x004fc80000200800 */
[----:B---3--:R-:W-:-:S04]  /*0870*/  HMUL2.BF16_V2 R9, R9.H0_H0, R16.H0_H0 ;  /* 0x2000001009097232 */ /* 0x008fc80000200800 */
[----:B----4-:R-:W-:-:S04]  /*0880*/  HMUL2.BF16_V2 R9, R9.H0_H0, R18.H0_H0 ;  /* 0x2000001209097232 */ /* 0x010fc80000200800 */
[----:B-----5:R-:W-:-:S04]  /*0890*/  HMUL2.BF16_V2 R9, R9.H0_H0, R20.H0_H0 ;  /* 0x2000001409097232 */ /* 0x020fc80000200800 */
[----:B------:R-:W-:-:S04]  /*08a0*/  HMUL2.BF16_V2 R9, R9.H0_H0, R22.H0_H0 ;  /* 0x2000001609097232 */ /* 0x000fc80000200800 */
[----:B------:R-:W-:-:S07]  /*08b0*/  HMUL2.BF16_V2 R12, R9.H0_H0, R24.H0_H0 ;  /* 0x20000018090c7232 */ /* 0x000fce0000200800 */
.L_x_25053:
        /* <DEDUP_REMOVED lines=15> */
[----:B-1----:R-:W-:-:S04]  /*09b0*/  HMUL2.BF16_V2 R12, R12.H0_H0, R9.H0_H0 ;  /* 0x200000090c0c7232 */ /* 0x002fc80000200800 */
[----:B0-----:R-:W-:-:S04]  /*09c0*/  HMUL2.BF16_V2 R12, R12.H0_H0, R11.H0_H0 ;  /* 0x2000000b0c0c7232 */ /* 0x001fc80000200800 */
[----:B--2---:R-:W-:-:S04]  /*09d0*/  HMUL2.BF16_V2 R12, R12.H0_H0, R13.H0_H0 ;  /* 0x2000000d0c0c7232 */ /* 0x004fc80000200800 */
[----:B---3--:R-:W-:-:S07]  /*09e0*/  HMUL2.BF16_V2 R12, R12.H0_H0, R15.H0_H0 ;  /* 0x2000000f0c0c7232 */ /* 0x008fce0000200800 */
.L_x_25054:
[----:B------:R-:W-:Y:S05]  /*09f0*/  @!P1 BRA `(.L_x_25052) ;  /* 0x0000000000289947 */ /* 0x000fea0003800000 */
[----:B------:R-:W-:Y:S01]  /*0a00*/  IMAD R8, R0, UR4, RZ ;  /* 0x0000000400087c24 */ /* 0x000fe2000f8e02ff */
[----:B------:R-:W-:-:S04]  /*0a10*/  IADD3 R6, PT, PT, -R6, RZ, RZ ;  /* 0x000000ff06067210 */ /* 0x000fc80007ffe1ff */
[----:B------:R-:W-:-:S05]  /*0a20*/  LEA R8, R8, R7, 0x1 ;  /* 0x0000000708087211 */ /* 0x000fca00078e08ff */
[----:B------:R-:W-:-:S07]  /*0a30*/  VIADD R9, R8, UR5 ;  /* 0x0000000508097c36 */ /* 0x000fce0008000000 */
.L_x_25055:
[----:B------:R0:W1:Y:S01]  /*0a40*/  LDS.U16 R11, [R9] ;  /* 0x00000000090b7984 */ /* 0x0000620000000400 */
[----:B------:R-:W-:-:S04]  /*0a50*/  IADD3 R6, PT, PT, R6, 0x1, RZ ;  /* 0x0000000106067810 */ /* 0x000fc80007ffe0ff */
[----:B------:R-:W-:Y:S02]  /*0a60*/  ISETP.NE.AND P0, PT, R6, RZ, PT ;  /* 0x000000ff0600720c */ /* 0x000fe40003f05270 */
[----:B0-----:R-:W-:Y:S01]  /*0a70*/  LEA R9, R0, R9, 0x1 ;  /* 0x0000000900097211 */ /* 0x001fe200078e08ff */
[----:B-1----:R-:W-:-:S10]  /*0a80*/  HMUL2.BF16_V2 R12, R12.H0_H0, R11.H0_H0 ;  /* 0x2000000b0c0c7232 */ /* 0x002fd40000200800 */
[----:B------:R-:W-:Y:S05]  /*0a90*/  @P0 BRA `(.L_x_25055) ;  /* 0xfffffffc00e80947 */ /* 0x000fea000383ffff */
.L_x_25052:
[----:B-1----:R1:W-:Y:S02]  /*0aa0*/  STS.U16 [R7+UR5], R12 ;  /* 0x0000000c07007988 */ /* 0x0023e40008000405 */
.L_x_25049:
        /* <DEDUP_REMOVED lines=8> */
.L_x_25056:
        /* <DEDUP_REMOVED lines=13> */
.L_x_33451:


//--------------------- .text.contiguous_nanprod3_bf16 --------------------------
	.section	.text.contiguous_nanprod3_bf16,"ax",@progbits
	.align	128
        .global         contiguous_nanprod3_bf16
        .type           contiguous_nanprod3_bf16,@function
        .size           contiguous_nanprod3_bf16,(.L_x_32750 - contiguous_nanprod3_bf16)
        .other          contiguous_nanprod3_bf16,@"STO_CUDA_ENTRY STV_DEFAULT"
contiguous_nanprod3_bf16:
.text.contiguous_nanprod3_bf16:
        /* <DEDUP_REMOVED lines=44> */
.L_x_25075:
        /* <DEDUP_REMOVED lines=27> */
.L_x_25059:
[----:B------:R-:W-:Y:S01]  /*0470*/  MOV R27, R32 ;  /* 0x00000020001b7202 */ /* 0x000fe20000000f00 */
[----:B------:R-:W-:Y:S01]  /*0480*/  IMAD.MOV.U32 R2, RZ, RZ, R34 ;  /* 0x000000ffff027224 */ /* 0x000fe200078e0022 */
[----:B------:R-:W-:Y:S02]  /*0490*/  MOV R0, R35 ;  /* 0x0000002300007202 */ /* 0x000fe40000000f00 */
[----:B0-----:R-:W-:-:S07]  /*04a0*/  MOV R9, 0x4c0 ;  /* 0x000004c000097802 */ /* 0x001fce0000000f00 */
[----:B-12-4-:R-:W-:Y:S05]  /*04b0*/  CALL.REL.NOINC `($__internal_546_$__cuda_sm20_div_s64) ;  /* 0x0000003400847944 */ /* 0x016fea0003c00000 */
        /* <DEDUP_REMOVED lines=8> */
.L_x_25060:
        /* <DEDUP_REMOVED lines=33> */
.L_x_25061:
[----:B------:R-:W-:Y:S01]  /*0750*/  MOV R27, R31 ;  /* 0x0000001f001b7202 */ /* 0x000fe20000000f00 */
[----:B------:R-:W-:Y:S01]  /*0760*/  IMAD.MOV.U32 R2, RZ, RZ, R34 ;  /* 0x000000ffff027224 */ /* 0x000fe200078e0022 */
[----:B------:R-:W-:Y:S02]  /*0770*/  MOV R0, R35 ;  /* 0x0000002300007202 */ /* 0x000fe40000000f00 */
[----:B------:R-:W-:-:S07]  /*0780*/  MOV R9, 0x7a0 ;  /* 0x000007a000097802 */ /* 0x000fce0000000f00 */
[----:B----4-:R-:W-:Y:S05]  /*0790*/  CALL.REL.NOINC `($__internal_546_$__cuda_sm20_div_s64) ;  /* 0x0000003000cc7944 */ /* 0x010fea0003c00000 */
        /* <DEDUP_REMOVED lines=9> */
.L_x_25062:
        /* <DEDUP_REMOVED lines=35> */
.L_x_25063:
[----:B------:R-:W-:Y:S01]  /*0a60*/  IMAD.MOV.U32 R27, RZ, RZ, R29 ;  /* 0x000000ffff1b7224 */ /* 0x000fe200078e001d */
[----:B------:R-:W-:Y:S01]  /*0a70*/  MOV R2, R32 ;  /* 0x0000002000027202 */ /* 0x000fe20000000f00 */
[----:B------:R-:W-:Y:S01]  /*0a80*/  IMAD.MOV.U32 R0, RZ, RZ, R33 ;  /* 0x000000ffff007224 */ /* 0x000fe200078e0021 */
[----:B------:R-:W-:-:S07]  /*0a90*/  MOV R9, 0xab0 ;  /* 0x00000ab000097802 */ /* 0x000fce0000000f00 */
[----:B----4-:R-:W-:Y:S05]  /*0aa0*/  CALL.REL.NOINC `($__internal_546_$__cuda_sm20_div_s64) ;  /* 0x0000003000087944 */ /* 0x010fea0003c00000 */
        /* <DEDUP_REMOVED lines=9> */
.L_x_25064:
        /* <DEDUP_REMOVED lines=33> */
.L_x_25065:
[----:B------:R-:W-:Y:S01]  /*0d50*/  MOV R27, R28 ;  /* 0x0000001c001b7202 */ /* 0x000fe20000000f00 */
[----:B------:R-:W-:Y:S01]  /*0d60*/  IMAD.MOV.U32 R2, RZ, RZ, R32 ;  /* 0x000000ffff027224 */ /* 0x000fe200078e0020 */
[----:B------:R-:W-:Y:S02]  /*0d70*/  MOV R0, R33 ;  /* 0x0000002100007202 */ /* 0x000fe40000000f00 */
[----:B------:R-:W-:-:S07]  /*0d80*/  MOV R9, 0xda0 ;  /* 0x00000da000097802 */ /* 0x000fce0000000f00 */
[----:B----4-:R-:W-:Y:S05]  /*0d90*/  CALL.REL.NOINC `($__internal_546_$__cuda_sm20_div_s64) ;  /* 0x0000002c004c7944 */ /* 0x010fea0003c00000 */
        /* <DEDUP_REMOVED lines=8> */
.L_x_25066:
        /* <DEDUP_REMOVED lines=34> */
.L_x_25067:
        /* <DEDUP_REMOVED lines=14> */
.L_x_25068:
        /* <DEDUP_REMOVED lines=34> */
.L_x_25069:
        /* <DEDUP_REMOVED lines=14> */
.L_x_25070:
        /* <DEDUP_REMOVED lines=34> */
.L_x_25071:
        /* <DEDUP_REMOVED lines=14> */
.L_x_25072:
        /* <DEDUP_REMOVED lines=34> */
.L_x_25073:
[----:B------:R-:W-:Y:S01]  /*1940*/  IMAD.MOV.U32 R27, RZ, RZ, R30 ;  /* 0x000000ffff1b7224 */ /* 0x000fe200078e001e */
[----:B------:R-:W-:Y:S02]  /*1950*/  MOV R2, R32 ;  /* 0x0000002000027202 */ /* 0x000fe40000000f00 */
[----:B------:R-:W-:Y:S02]  /*1960*/  MOV R0, R33 ;  /* 0x0000002100007202 */ /* 0x000fe40000000f00 */
[----:B------:R-:W-:-:S07]  /*1970*/  MOV R9, 0x1990 ;  /* 0x0000199000097802 */ /* 0x000fce0000000f00 */
[----:B----4-:R-:W-:Y:S05]  /*1980*/  CALL.REL.NOINC `($__internal_546_$__cuda_sm20_div_s64) ;  /* 0x0000002000507944 */ /* 0x010fea0003c00000 */
        /* <DEDUP_REMOVED lines=9> */
.L_x_25074:
        /* <DEDUP_REMOVED lines=14> */
.L_x_25058:
        /* <DEDUP_REMOVED lines=33> */
.L_x_25077:
[----:B------:R-:W-:Y:S01]  /*1d10*/  MOV R27, R32 ;  /* 0x00000020001b7202 */ /* 0x000fe20000000f00 */
[----:B------:R-:W-:Y:S01]  /*1d20*/  IMAD.MOV.U32 R2, RZ, RZ, R16 ;  /* 0x000000ffff027224 */ /* 0x000fe200078e0010 */
[----:B------:R-:W-:Y:S02]  /*1d30*/  MOV R0, R17 ;  /* 0x0000001100007202 */ /* 0x000fe40000000f00 */
[----:B0-----:R-:W-:-:S07]  /*1d40*/  MOV R9, 0x1d60 ;  /* 0x00001d6000097802 */ /* 0x001fce0000000f00 */
[----:B------:R-:W-:Y:S05]  /*1d50*/  CALL.REL.NOINC `($__internal_546_$__cuda_sm20_div_s64) ;  /* 0x0000001c005c7944 */ /* 0x000fea0003c00000 */
        /* <DEDUP_REMOVED lines=8> */
.L_x_25078:
        /* <DEDUP_REMOVED lines=35> */
.L_x_25079:
[----:B------:R-:W-:Y:S01]  /*2010*/  MOV R27, R17 ;  /* 0x00000011001b7202 */ /* 0x000fe20000000f00 */
[----:B------:R-:W-:Y:S01]  /*2020*/  IMAD.MOV.U32 R2, RZ, RZ, R18 ;  /* 0x000000ffff027224 */ /* 0x000fe200078e0012 */
[----:B------:R-:W-:Y:S02]  /*2030*/  MOV R0, R19 ;  /* 0x0000001300007202 */ /* 0x000fe40000000f00 */
[----:B------:R-:W-:-:S07]  /*2040*/  MOV R9, 0x2060 ;  /* 0x0000206000097802 */ /* 0x000fce0000000f00 */
[----:B------:R-:W-:Y:S05]  /*2050*/  CALL.REL.NOINC `($__internal_546_$__cuda_sm20_div_s64) ;  /* 0x00000018009c7944 */ /* 0x000fea0003c00000 */
        /* <DEDUP_REMOVED lines=9> */
.L_x_25080:
        /* <DEDUP_REMOVED lines=36> */
.L_x_25081:
[----:B------:R-:W-:Y:S01]  /*2330*/  MOV R27, R19 ;  /* 0x00000013001b7202 */ /* 0x000fe20000000f00 */
[----:B------:R-:W-:Y:S01]  /*2340*/  IMAD.MOV.U32 R0, RZ, RZ, R29 ;  /* 0x000000ffff007224 */ /* 0x000fe200078e001d */
[----:B------:R-:W-:Y:S02]  /*2350*/  MOV R2, R28 ;  /* 0x0000001c00027202 */ /* 0x000fe40000000f00 */
[----:B------:R-:W-:-:S07]  /*2360*/  MOV R9, 0x2380 ;  /* 0x0000238000097802 */ /* 0x000fce0000000f00 */
[----:B------:R-:W-:Y:S05]  /*2370*/  CALL.REL.NOINC `($__internal_546_$__cuda_sm20_div_s64) ;  /* 0x0000001400d47944 */ /* 0x000fea0003c00000 */
        /* <DEDUP_REMOVED lines=9> */
.L_x_25082:
        /* <DEDUP_REMOVED lines=37> */
.L_x_25083:
        /* <DEDUP_REMOVED lines=13> */
.L_x_25084:
        /* <DEDUP_REMOVED lines=9> */
.L_x_25076:
        /* <DEDUP_REMOVED lines=31> */
.L_x_25086:
        /* <DEDUP_REMOVED lines=13> */
.L_x_25087:
        /* <DEDUP_REMOVED lines=35> */
.L_x_25088:
[----:B------:R-:W-:Y:S01]  /*2cb0*/  MOV R27, R17 ;  /* 0x00000011001b7202 */ /* 0x000fe20000000f00 */
[----:B------:R-:W-:Y:S01]  /*2cc0*/  IMAD.MOV.U32 R2, RZ, RZ, R18 ;  /* 0x000000ffff027224 */ /* 0x000fe200078e0012 */
[----:B------:R-:W-:Y:S02]  /*2cd0*/  MOV R0, R19 ;  /* 0x0000001300007202 */ /* 0x000fe40000000f00 */
[----:B------:R-:W-:-:S07]  /*2ce0*/  MOV R9, 0x2d00 ;  /* 0x00002d0000097802 */ /* 0x000fce0000000f00 */
[----:B------:R-:W-:Y:S05]  /*2cf0*/  CALL.REL.NOINC `($__internal_546_$__cuda_sm20_div_s64) ;  /* 0x0000000c00747944 */ /* 0x000fea0003c00000 */
        /* <DEDUP_REMOVED lines=9> */
.L_x_25089:
        /* <DEDUP_REMOVED lines=10> */
.L_x_25085:
        /* <DEDUP_REMOVED lines=29> */
.L_x_25090:
[----:B------:R-:W-:-:S07]  /*3000*/  MOV R0, 0x3020 ;  /* 0x0000302000007802 */ /* 0x000fce0000000f00 */
[----:B0-----:R-:W-:Y:S05]  /*3010*/  CALL.REL.NOINC `($__internal_547_$__cuda_sm20_rem_s64) ;  /* 0x0000000c00fc7944 */ /* 0x001fea0003c00000 */
[----:B------:R-:W-:Y:S02]  /*3020*/  MOV R10, R2 ;  /* 0x00000002000a7202 */ /* 0x000fe40000000f00 */
[----:B------:R-:W-:-:S07]  /*3030*/  MOV R11, R9 ;  /* 0x00000009000b7202 */ /* 0x000fce0000000f00 */
.L_x_25091:
[----:B------:R-:W0:Y:S02]  /*3040*/  LDC.64 R12, c[0x0][0x398] ;  /* 0x0000e600ff0c7b82 */ /* 0x000e240000000a00 */
[----:B0-----:R-:W-:-:S06]  /*3050*/  IMAD.WIDE.U32 R2, R3, 0x8, R12 ;  /* 0x0000000803027825 */ /* 0x001fcc00078e000c */
[----:B------:R-:W2:Y:S02]  /*3060*/  LDG.E.64 R2, desc[UR8][R2.64] ;  /* 0x0000000802027981 */ /* 0x000ea4000c1e1b00 */
[-C--:B--2---:R-:W-:Y:S02]  /*3070*/  IMAD R9, R3, R10.reuse, RZ ;  /* 0x0000000a03097224 */ /* 0x084fe400078e02ff */
[----:B------:R-:W-:-:S04]  /*3080*/  IMAD.WIDE.U32 R28, R2, R10, R28 ;  /* 0x0000000a021c7225 */ /* 0x000fc800078e001c */
[----:B------:R-:W-:-:S04]  /*3090*/  IMAD R9, R2, R11, R9 ;  /* 0x0000000b02097224 */ /* 0x000fc800078e0209 */
[----:B------:R-:W-:-:S07]  /*30a0*/  IMAD.IADD R29, R29, 0x1, R9 ;  /* 0x000000011d1d7824 */ /* 0x000fce00078e0209 */
.L_x_25057:
        /* <DEDUP_REMOVED lines=34> */
.L_x_25094:
        /* <DEDUP_REMOVED lines=22> */
[----:B--2---:R-:W-:Y:S01]  /*3430*/  HMUL2.BF16_V2 R8, R8.H0_H0, R23.H0_H0 ;  /* 0x2000001708087232 */ /* 0x004fe20000200800 */
[----:B------:R-:W2:Y:S03]  /*3440*/  LDS.U16 R19, [R19] ;  /* 0x0000000013137984 */ /* 0x000ea60000000400 */
[C---:B0-----:R-:W-:Y:S01]  /*3450*/  IMAD R13, R6.reuse, 0x2, R33 ;  /* 0x00000002060d7824 */ /* 0x041fe200078e0221 */
[----:B------:R-:W0:Y:S04]  /*3460*/  LDS.U16 R17, [R33] ;  /* 0x0000000021117984 */ /* 0x000e280000000400 */
[----:B------:R-:W-:-:S02]  /*3470*/  LEA R35, R6, R13, 0x1 ;  /* 0x0000000d06237211 */ /* 0x000fc400078e08ff */
[----:B------:R-:W0:Y:S01]  /*3480*/  LDS.U16 R13, [R13] ;  /* 0x000000000d0d7984 */ /* 0x000e220000000400 */
[----:B---3--:R-:W-:Y:S01]  /*3490*/  HMUL2.BF16_V2 R8, R8.H0_H0, R25.H0_H0 ;  /* 0x2000001908087232 */ /* 0x008fe20000200800 */
[C---:B-1----:R-:W-:Y:S02]  /*34a0*/  LEA R31, R6.reuse, R35, 0x1 ;  /* 0x00000023061f7211 */ /* 0x042fe400078e08ff */
[----:B------:R-:W1:Y:S01]  /*34b0*/  LDS.U16 R23, [R35] ;  /* 0x0000000023177984 */ /* 0x000e620000000400 */
[----:B----4-:R-:W-:Y:S02]  /*34c0*/  HMUL2.BF16_V2 R8, R8.H0_H0, R27.H0_H0 ;  /* 0x2000001b08087232 */ /* 0x010fe40000200800 */
[C---:B------:R-:W-:Y:S02]  /*34d0*/  IMAD R25, R6.reuse, 0x2, R31 ;  /* 0x0000000206197824 */ /* 0x040fe400078e021f */
[----:B------:R-:W3:Y:S03]  /*34e0*/  LDS.U16 R31, [R31] ;  /* 0x000000001f1f7984 */ /* 0x000ee60000000400 */
[C---:B------:R-:W-:Y:S01]  /*34f0*/  LEA R27, R6.reuse, R25, 0x1 ;  /* 0x00000019061b7211 */ /* 0x040fe200078e08ff */
[----:B-----5:R-:W-:Y:S01]  /*3500*/  HMUL2.BF16_V2 R8, R8.H0_H0, R29.H0_H0 ;  /* 0x2000001d08087232 */ /* 0x020fe20000200800 */
[----:B------:R-:W4:Y:S02]  /*3510*/  LDS.U16 R25, [R25] ;  /* 0x0000000019197984 */ /* 0x000f240000000400 */
[C---:B------:R-:W-:Y:S01]  /*3520*/  LEA R29, R6.reuse, R27, 0x1 ;  /* 0x0000001b061d7211 */ /* 0x040fe200078e08ff */
[----:B------:R-:W-:Y:S01]  /*3530*/  HMUL2.BF16_V2 R8, R8.H0_H0, R9.H0_H0 ;  /* 0x2000000908087232 */ /* 0x000fe20000200800 */
[----:B------:R-:W5:Y:S03]  /*3540*/  LDS.U16 R27, [R27] ;  /* 0x000000001b1b7984 */ /* 0x000f660000000400 */
[----:B------:R-:W-:Y:S01]  /*3550*/  IMAD R10, R6, 0x2, R29 ;  /* 0x00000002060a7824 */ /* 0x000fe200078e021d */
[----:B------:R-:W5:Y:S01]  /*3560*/  LDS.U16 R9, [R29] ;  /* 0x000000001d097984 */ /* 0x000f620000000400 */
[----:B------:R-:W-:-:S03]  /*3570*/  HMUL2.BF16_V2 R8, R8.H0_H0, R21.H0_H0 ;  /* 0x2000001508087232 */ /* 0x000fc60000200800 */
[----:B------:R-:W5:Y:S01]  /*3580*/  LDS.U16 R21, [R10] ;  /* 0x000000000a157984 */ /* 0x000f620000000400 */
[----:B------:R-:W-:-:S04]  /*3590*/  HMUL2.BF16_V2 R8, R8.H0_H0, R11.H0_H0 ;  /* 0x2000000b08087232 */ /* 0x000fc80000200800 */
[----:B--2---:R-:W-:-:S04]  /*35a0*/  HMUL2.BF16_V2 R8, R8.H0_H0, R19.H0_H0 ;  /* 0x2000001308087232 */ /* 0x004fc80000200800 */
[----:B0-----:R-:W-:-:S04]  /*35b0*/  HMUL2.BF16_V2 R8, R8.H0_H0, R17.H0_H0 ;  /* 0x2000001108087232 */ /* 0x001fc80000200800 */
[----:B------:R-:W-:-:S04]  /*35c0*/  HMUL2.BF16_V2 R8, R8.H0_H0, R13.H0_H0 ;  /* 0x2000000d08087232 */ /* 0x000fc80000200800 */
[----:B-1----:R-:W-:-:S04]  /*35d0*/  HMUL2.BF16_V2 R8, R8.H0_H0, R23.H0_H0 ;  /* 0x2000001708087232 */ /* 0x002fc80000200800 */
[----:B---3--:R-:W-:-:S04]  /*35e0*/  HMUL2.BF16_V2 R8, R8.H0_H0, R31.H0_H0 ;  /* 0x2000001f08087232 */ /* 0x008fc80000200800 */
[----:B----4-:R-:W-:-:S04]  /*35f0*/  HMUL2.BF16_V2 R8, R8.H0_H0, R25.H0_H0 ;  /* 0x2000001908087232 */ /* 0x010fc80000200800 */
[----:B-----5:R-:W-:-:S04]  /*3600*/  HMUL2.BF16_V2 R8, R8.H0_H0, R27.H0_H0 ;  /* 0x2000001b08087232 */ /* 0x020fc80000200800 */
[----:B------:R-:W-:-:S04]  /*3610*/  HMUL2.BF16_V2 R8, R8.H0_H0, R9.H0_H0 ;  /* 0x2000000908087232 */ /* 0x000fc80000200800 */
[----:B------:R-:W-:Y:S01]  /*3620*/  HMUL2.BF16_V2 R8, R8.H0_H0, R21.H0_H0 ;  /* 0x2000001508087232 */ /* 0x000fe20000200800 */
[----:B------:R-:W-:Y:S06]  /*3630*/  @P0 BRA `(.L_x_25094) ;  /* 0xfffffffc00240947 */ /* 0x000fec000383ffff */
[----:B------:R-:W-:-:S12]  /*3640*/  UIADD3 UR4, UPT, UPT, UR4, 0x1, URZ ;  /* 0x0000000104047890 */ /* 0x000fd8000fffe0ff */
.L_x_25093:
        /* <DEDUP_REMOVED lines=24> */
[----:B--2---:R-:W-:-:S04]  /*37d0*/  HMUL2.BF16_V2 R3, R8.H0_H0, R3.H0_H0 ;  /* 0x2000000308037232 */ /* 0x004fc80000200800 */
[----:B0-----:R-:W-:-:S04]  /*37e0*/  HMUL2.BF16_V2 R0, R3.H0_H0, R0.H0_H0 ;  /* 0x2000000003007232 */ /* 0x001fc80000200800 */
[----:B---3--:R-:W-:-:S04]  /*37f0*/  HMUL2.BF16_V2 R0, R0.H0_H0, R11.H0_H0 ;  /* 0x2000000b00007232 */ /* 0x008fc80000200800 */
[----:B----4-:R-:W-:-:S04]  /*3800*/  HMUL2.BF16_V2 R0, R0.H0_H0, R13.H0_H0 ;  /* 0x2000000d00007232 */ /* 0x010fc80000200800 */
[----:B-----5:R-:W-:-:S04]  /*3810*/  HMUL2.BF16_V2 R0, R0.H0_H0, R17.H0_H0 ;  /* 0x2000001100007232 */ /* 0x020fc80000200800 */
[----:B-1----:R-:W-:-:S04]  /*3820*/  HMUL2.BF16_V2 R0, R0.H0_H0, R19.H0_H0 ;  /* 0x2000001300007232 */ /* 0x002fc80000200800 */
[----:B------:R-:W-:-:S04]  /*3830*/  HMUL2.BF16_V2 R0, R0.H0_H0, R21.H0_H0 ;  /* 0x2000001500007232 */ /* 0x000fc80000200800 */
[----:B------:R-:W-:-:S07]  /*3840*/  HMUL2.BF16_V2 R8, R0.H0_H0, R9.H0_H0 ;  /* 0x2000000900087232 */ /* 0x000fce0000200800 */
.L_x_25096:
        /* <DEDUP_REMOVED lines=15> */
[----:B--2---:R-:W-:-:S04]  /*3940*/  HMUL2.BF16_V2 R8, R8.H0_H0, R3.H0_H0 ;  /* 0x2000000308087232 */ /* 0x004fc80000200800 */
[----:B0-----:R-:W-:-:S04]  /*3950*/  HMUL2.BF16_V2 R8, R8.H0_H0, R9.H0_H0 ;  /* 0x2000000908087232 */ /* 0x001fc80000200800 */
[----:B---3--:R-:W-:-:S04]  /*3960*/  HMUL2.BF16_V2 R8, R8.H0_H0, R11.H0_H0 ;  /* 0x2000000b08087232 */ /* 0x008fc80000200800 */
[----:B----4-:R-:W-:-:S07]  /*3970*/  HMUL2.BF16_V2 R8, R8.H0_H0, R13.H0_H0 ;  /* 0x2000000d08087232 */ /* 0x010fce0000200800 */
.L_x_25097:
[----:B------:R-:W-:Y:S05]  /*3980*/  @!P1 BRA `(.L_x_25095) ;  /* 0x0000000000289947 */ /* 0x000fea0003800000 */
[----:B------:R-:W-:Y:S01]  /*3990*/  IMAD R0, R6, UR4, RZ ;  /* 0x0000000406007c24 */ /* 0x000fe2000f8e02ff */
[----:B------:R-:W-:-:S03]  /*39a0*/  IADD3 R5, PT, PT, -R5, RZ, RZ ;  /* 0x000000ff05057210 */ /* 0x000fc60007ffe1ff */
[----:B------:R-:W-:-:S05]  /*39b0*/  IMAD R0, R0, 0x2, R7 ;  /* 0x0000000200007824 */ /* 0x000fca00078e0207 */
[----:B------:R-:W-:-:S07]  /*39c0*/  IADD3 R3, PT, PT, R0, UR5, RZ ;  /* 0x0000000500037c10 */ /* 0x000fce000fffe0ff */
.L_x_25098:
[----:B0-----:R0:W2:Y:S01]  /*39d0*/  LDS.U16 R9, [R3] ;  /* 0x0000000003097984 */ /* 0x0010a20000000400 */
[----:B------:R-:W-:-:S05]  /*39e0*/  VIADD R5, R5, 0x1 ;  /* 0x0000000105057836 */ /* 0x000fca0000000000 */
[----:B------:R-:W-:Y:S02]  /*39f0*/  ISETP.NE.AND P0, PT, R5, RZ, PT ;  /* 0x000000ff0500720c */ /* 0x000fe40003f05270 */
[----:B0-----:R-:W-:Y:S01]  /*3a00*/  LEA R3, R6, R3, 0x1 ;  /* 0x0000000306037211 */ /* 0x001fe200078e08ff */
[----:B--2---:R-:W-:-:S10]  /*3a10*/  HMUL2.BF16_V2 R8, R8.H0_H0, R9.H0_H0 ;  /* 0x2000000908087232 */ /* 0x004fd40000200800 */
[----:B------:R-:W-:Y:S05]  /*3a20*/  @P0 BRA `(.L_x_25098) ;  /* 0xfffffffc00e80947 */ /* 0x000fea000383ffff */
.L_x_25095:
[----:B--2---:R2:W-:Y:S02]  /*3a30*/  STS.U16 [R7+UR5], R8 ;  /* 0x0000000807007988 */ /* 0x0045e40008000405 */
.L_x_25092:
        /* <DEDUP_REMOVED lines=9> */
        .weak           $__internal_546_$__cuda_sm20_div_s64
        .type           $__internal_546_$__cuda_sm20_div_s64,@function
        .size           $__internal_546_$__cuda_sm20_div_s64,($__internal_547_$__cuda_sm20_rem_s64 - $__internal_546_$__cuda_sm20_div_s64)
$__internal_546_$__cuda_sm20_div_s64:
        /* <DEDUP_REMOVED lines=83> */
[----:B------:R-:W-:Y:S06]  /*4000*/  RET.REL.NODEC R12 `(contiguous_nanprod3_bf16) ;  /* 0xffffffbc0cfc7950 */ /* 0x000fec0003c3ffff */
        .weak           $__internal_547_$__cuda_sm20_rem_s64
        .type           $__internal_547_$__cuda_sm20_rem_s64,@function
        .size           $__internal_547_$__cuda_sm20_rem_s64,(.L_x_32750 - $__internal_547_$__cuda_sm20_rem_s64)
$__internal_547_$__cuda_sm20_rem_s64:
        /* <DEDUP_REMOVED lines=66> */
[----:B------:R-:W-:Y:S06]  /*4430*/  RET.REL.NODEC R10 `(contiguous_nanprod3_bf16) ;  /* 0xffffffb80af07950 */ /* 0x000fec0003c3ffff */
.L_x_25099:
        /* <DEDUP_REMOVED lines=12> */
.L_x_32750:


//--------------------- .text.contiguous_nanprod22_bf16 --------------------------
	.section	.text.contiguous_nanprod22_bf16,"ax",@progbits
	.align	128
        .global         contiguous_nanprod22_bf16
        .type           contiguous_nanprod22_bf16,@function
        .size           contiguous_nanprod22_bf16,(.L_x_33453 - contiguous_nanprod22_bf16)
        .other          contiguous_nanprod22_bf16,@"STO_CUDA_ENTRY STV_DEFAULT"
contiguous_nanprod22_bf16:
.text.contiguous_nanprod22_bf16:
        /* <DEDUP_REMOVED lines=35> */
[----:B--2---:R-:W-:-:S05]  /*0230*/  @!P0 HMUL2.BF16_V2 R13, R8.H0_H0, R13.H0_H0 ;  /* 0x2000000d080d8232 */ /* 0x004fca0000200800 */
        /* <DEDUP_REMOVED lines=14> */
.L_x_25101:
[----:B------:R-:W-:Y:S05]  /*0320*/  BSYNC.RECONVERGENT B0 ;  /* 0x0000000000007941 */ /* 0x000fea0003800200 */
.L_x_25100:
[----:B------:R-:W-:Y:S06]  /*0330*/  BAR.SYNC.DEFER_BLOCKING 0x0 ;  /* 0x0000000000007b1d */ /* 0x000fec0000010000 */
[----:B------:R-:W-:Y:S05]  /*0340*/  @!P1 BRA `(.L_x_25102) ;  /* 0x0000000000309947 */ /* 0x000fea0003800000 */
.L_x_25103:
[----:B------:R-:W-:-:S04]  /*0350*/  SHF.R.U32.HI R7, RZ, 0x1, R2 ;  /* 0x00000001ff077819 */ /* 0x000fc80000011602 */
[----:B------:R-:W-:-:S13]  /*0360*/  ISETP.GE.U32.AND P0, PT, R0, R7, PT ;  /* 0x000000070000720c */ /* 0x000fda0003f06070 */
[----:B------:R-:W-:-:S05]  /*0370*/  @!P0 LOP3.LUT R4, R2, 0x7fe, RZ, 0xc0, !PT ;  /* 0x000007fe02048812 */ /* 0x000fca00078ec0ff */
[----:B------:R-:W-:Y:S02]  /*0380*/  @!P0 IMAD.IADD R5, R3, 0x1, R4 ;  /* 0x0000000103058824 */ /* 0x000fe400078e0204 */
[----:B------:R-:W-:Y:S04]  /*0390*/  @!P0 LDS.U16 R4, [R3] ;  /* 0x0000000003048984 */ /* 0x000fe80000000400 */
[----:B------:R-:W2:Y:S02]  /*03a0*/  @!P0 LDS.U16 R5, [R5] ;  /* 0x0000000005058984 */ /* 0x000ea40000000400 */
[----:B--2---:R-:W-:-:S05]  /*03b0*/  @!P0 HMUL2.BF16_V2 R4, R4.H0_H0, R5.H0_H0 ;  /* 0x2000000504048232 */ /* 0x004fca0000200800 */
[----:B------:R2:W-:Y:S01]  /*03c0*/  @!P0 STS.U16 [R3], R4 ;  /* 0x0000000403008388 */ /* 0x0005e20000000400 */
[----:B------:R-:W-:Y:S01]  /*03d0*/  BAR.SYNC.DEFER_BLOCKING 0x0 ;  /* 0x0000000000007b1d */ /* 0x000fe20000010000 */
[----:B------:R-:W-:Y:S02]  /*03e0*/  ISETP.GT.U32.AND P0, PT, R2, 0x83, PT ;  /* 0x000000830200780c */ /* 0x000fe40003f04070 */
[----:B------:R-:W-:-:S11]  /*03f0*/  MOV R2, R7 ;  /* 0x0000000700027202 */ /* 0x000fd60000000f00 */
[----:B--2---:R-:W-:Y:S05]  /*0400*/  @P0 BRA `(.L_x_25103) ;  /* 0xfffffffc00d00947 */ /* 0x004fea000383ffff */
.L_x_25102:
        /* <DEDUP_REMOVED lines=9> */
[----:B--2---:R-:W-:-:S04]  /*04a0*/  HMUL2.BF16_V2 R2, R2.H0_H0, R5.H0_H0 ;  /* 0x2000000502027232 */ /* 0x004fc80000200800 */
[----:B---3--:R-:W-:Y:S01]  /*04b0*/  HMUL2.BF16_V2 R7, R2.H0_H0, R7.H0_H0 ;  /* 0x2000000702077232 */ /* 0x008fe20000200800 */
[----:B------:R2:W-:Y:S03]  /*04c0*/  STS.U16 [R3], R2 ;  /* 0x0000000203007388 */ /* 0x0005e60000000400 */
[----:B----4-:R-:W-:Y:S01]  /*04d0*/  HMUL2.BF16_V2 R4, R7.H0_H0, R4.H0_H0 ;  /* 0x2000000407047232 */ /* 0x010fe20000200800 */
[----:B------:R2:W-:Y:S03]  /*04e0*/  STS.U16 [R3], R7 ;  /* 0x0000000703007388 */ /* 0x0005e60000000400 */
[----:B-----5:R-:W-:Y:S01]  /*04f0*/  HMUL2.BF16_V2 R9, R4.H0_H0, R9.H0_H0 ;  /* 0x2000000904097232 */ /* 0x020fe20000200800 */
[----:B------:R2:W-:Y:S03]  /*0500*/  STS.U16 [R3], R4 ;  /* 0x0000000403007388 */ /* 0x0005e60000000400 */
[----:B0-----:R-:W-:Y:S01]  /*0510*/  HMUL2.BF16_V2 R6, R9.H0_H0, R6.H0_H0 ;  /* 0x2000000609067232 */ /* 0x001fe20000200800 */
[----:B------:R2:W-:Y:S03]  /*0520*/  STS.U16 [R3], R9 ;  /* 0x0000000903007388 */ /* 0x0005e60000000400 */
[----:B-1----:R-:W-:Y:S01]  /*0530*/  HMUL2.BF16_V2 R11, R6.H0_H0, R11.H0_H0 ;  /* 0x2000000b060b7232 */ /* 0x002fe20000200800 */
        /* <DEDUP_REMOVED lines=20> */
.L_x_25104:
        /* <DEDUP_REMOVED lines=16> */
.L_x_33453:


//--------------------- .text.contiguous_nanprod2_bf16 --------------------------
	.section	.text.contiguous_nanprod2_bf16,"ax",@progbits
	.align	128
        .global         contiguous_nanprod2_bf16
        .type           contiguous_nanprod2_bf16,@function
        .size           contiguous_nanprod2_bf16,(.L_x_32752 - contiguous_nanprod2_bf16)
        .other          contiguous_nanprod2_bf16,@"STO_CUDA_ENTRY STV_DEFAULT"
contiguous_nanprod2_bf16:
.text.contiguous_nanprod2_bf16:
        /* <DEDUP_REMOVED lines=47> */
.L_x_25133:
        /* <DEDUP_REMOVED lines=32> */
.L_x_25110:
[----:B------:R-:W-:Y:S01]  /*04f0*/  MOV R26, R6 ;  /* 0x00000006001a7202 */ /* 0x000fe20000000f00 */
[----:B------:R-:W-:Y:S01]  /*0500*/  IMAD.MOV.U32 R13, RZ, RZ, R7 ;  /* 0x000000ffff0d7224 */ /* 0x000fe200078e0007 */
[----:B------:R-:W-:Y:S01]  /*0510*/  MOV R14, R34 ;  /* 0x00000022000e7202 */ /* 0x000fe20000000f00 */
[----:B------:R-:W-:Y:S01]  /*0520*/  IMAD.MOV.U32 R11, RZ, RZ, R35 ;  /* 0x000000ffff0b7224 */ /* 0x000fe200078e0023 */
[----:B------:R-:W-:-:S07]  /*0530*/  MOV R12, 0x550 ;  /* 0x00000550000c7802 */ /* 0x000fce0000000f00 */
[----:B-1----:R-:W-:Y:S05]  /*0540*/  CALL.REL.NOINC `($__internal_548_$__cuda_sm20_div_s64) ;  /* 0x0000006400487944 */ /* 0x002fea0003c00000 */
        /* <DEDUP_REMOVED lines=9> */
.L_x_25111:
[----:B------:R-:W-:Y:S05]  /*05e0*/  BSYNC.RECONVERGENT B1 ;  /* 0x0000000000017941 */ /* 0x000fea0003800200 */
.L_x_25109:
        /* <DEDUP_REMOVED lines=34> */
.L_x_25113:
[----:B------:R-:W-:Y:S01]  /*0810*/  IMAD.MOV.U32 R26, RZ, RZ, R20 ;  /* 0x000000ffff1a7224 */ /* 0x000fe200078e0014 */
[----:B------:R-:W-:Y:S01]  /*0820*/  MOV R13, R9 ;  /* 0x00000009000d7202 */ /* 0x000fe20000000f00 */
[----:B------:R-:W-:Y:S01]  /*0830*/  IMAD.MOV.U32 R14, RZ, RZ, R34 ;  /* 0x000000ffff0e7224 */ /* 0x000fe200078e0022 */
[----:B------:R-:W-:Y:S02]  /*0840*/  MOV R11, R35 ;  /* 0x00000023000b7202 */ /* 0x000fe40000000f00 */
[----:B------:R-:W-:-:S07]  /*0850*/  MOV R12, 0x870 ;  /* 0x00000870000c7802 */ /* 0x000fce0000000f00 */
[----:B------:R-:W-:Y:S05]  /*0860*/  CALL.REL.NOINC `($__internal_548_$__cuda_sm20_div_s64) ;  /* 0x0000006000807944 */ /* 0x000fea0003c00000 */
        /* <DEDUP_REMOVED lines=9> */
.L_x_25114:
[----:B------:R-:W-:Y:S05]  /*0900*/  BSYNC.RECONVERGENT B1 ;  /* 0x0000000000017941 */ /* 0x000fea0003800200 */
.L_x_25112:
        /* <DEDUP_REMOVED lines=33> */
.L_x_25116:
[----:B------:R-:W-:Y:S01]  /*0b20*/  IMAD.MOV.U32 R26, RZ, RZ, R36 ;  /* 0x000000ffff1a7224 */ /* 0x000fe200078e0024 */
[----:B------:R-:W-:Y:S01]  /*0b30*/  MOV R13, R37 ;  /* 0x00000025000d7202 */ /* 0x000fe20000000f00 */
[----:B------:R-:W-:Y:S01]  /*0b40*/  IMAD.MOV.U32 R14, RZ, RZ, R20 ;  /* 0x000000ffff0e7224 */ /* 0x000fe200078e0014 */
[----:B------:R-:W-:Y:S02]  /*0b50*/  MOV R11, R21 ;  /* 0x00000015000b7202 */ /* 0x000fe40000000f00 */
[----:B------:R-:W-:-:S07]  /*0b60*/  MOV R12, 0xb80 ;  /* 0x00000b80000c7802 */ /* 0x000fce0000000f00 */
[----:B------:R-:W-:Y:S05]  /*0b70*/  CALL.REL.NOINC `($__internal_548_$__cuda_sm20_div_s64) ;  /* 0x0000005c00bc7944 */ /* 0x000fea0003c00000 */
        /* <DEDUP_REMOVED lines=10> */
.L_x_25117:
[----:B------:R-:W-:Y:S05]  /*0c20*/  BSYNC.RECONVERGENT B1 ;  /* 0x0000000000017941 */ /* 0x000fea0003800200 */
.L_x_25115:
        /* <DEDUP_REMOVED lines=35> */
.L_x_25119:
[----:B------:R-:W-:Y:S01]  /*0e60*/  MOV R26, R34 ;  /* 0x00000022001a7202 */ /* 0x000fe20000000f00 */
[----:B------:R-:W-:Y:S01]  /*0e70*/  IMAD.MOV.U32 R13, RZ, RZ, R35 ;  /* 0x000000ffff0d7224 */ /* 0x000fe200078e0023 */
[----:B------:R-:W-:Y:S01]  /*0e80*/  MOV R14, R20 ;  /* 0x00000014000e7202 */ /* 0x000fe20000000f00 */
[----:B------:R-:W-:Y:S01]  /*0e90*/  IMAD.MOV.U32 R11, RZ, RZ, R21 ;  /* 0x000000ffff0b7224 */ /* 0x000fe200078e0015 */
[----:B------:R-:W-:-:S07]  /*0ea0*/  MOV R12, 0xec0 ;  /* 0x00000ec0000c7802 */ /* 0x000fce0000000f00 */
[----:B------:R-:W-:Y:S05]  /*0eb0*/  CALL.REL.NOINC `($__internal_548_$__cuda_sm20_div_s64) ;  /* 0x0000005800ec7944 */ /* 0x000fea0003c00000 */
        /* <DEDUP_REMOVED lines=11> */
.L_x_25120:
[----:B------:R-:W-:Y:S05]  /*0f70*/  BSYNC.RECONVERGENT B1 ;  /* 0x0000000000017941 */ /* 0x000fea0003800200 */
.L_x_25118:
        /* <DEDUP_REMOVED lines=36> */
.L_x_25122:
        /* <DEDUP_REMOVED lines=16> */
.L_x_25123:
[----:B------:R-:W-:Y:S05]  /*12c0*/  BSYNC.RECONVERGENT B1 ;  /* 0x0000000000017941 */ /* 0x000fea0003800200 */
.L_x_25121:
        /* <DEDUP_REMOVED lines=35> */
.L_x_25125:
        /* <DEDUP_REMOVED lines=17> */
.L_x_25126:
[----:B------:R-:W-:Y:S05]  /*1610*/  BSYNC.RECONVERGENT B1 ;  /* 0x0000000000017941 */ /* 0x000fea0003800200 */
.L_x_25124:
        /* <DEDUP_REMOVED lines=35> */
.L_x_25128:
        /* <DEDUP_REMOVED lines=16> */
.L_x_25129:
[----:B------:R-:W-:Y:S05]  /*1950*/  BSYNC.RECONVERGENT B1 ;  /* 0x0000000000017941 */ /* 0x000fea0003800200 */
.L_x_25127:
        /* <DEDUP_REMOVED lines=35> */
.L_x_25131:
        /* <DEDUP_REMOVED lines=16> */
.L_x_25132:
[----:B------:R-:W-:Y:S05]  /*1c90*/  BSYNC.RECONVERGENT B1 ;  /* 0x0000000000017941 */ /* 0x000fea0003800200 */
.L_x_25130:
        /* <DEDUP_REMOVED lines=8> */
.L_x_25108:
        /* <DEDUP_REMOVED lines=36> */
.L_x_25136:
[----:B------:R-:W-:Y:S01]  /*1f60*/  MOV R26, R6 ;  /* 0x00000006001a7202 */ /* 0x000fe20000000f00 */
[----:B------:R-:W-:Y:S01]  /*1f70*/  IMAD.MOV.U32 R13, RZ, RZ, R7 ;  /* 0x000000ffff0d7224 */ /* 0x000fe200078e0007 */
[----:B------:R-:W-:Y:S01]  /*1f80*/  MOV R14, R16 ;  /* 0x00000010000e7202 */ /* 0x000fe20000000f00 */
[----:B------:R-:W-:Y:S01]  /*1f90*/  IMAD.MOV.U32 R11, RZ, RZ, R17 ;  /* 0x000000ffff0b7224 */ /* 0x000fe200078e0011 */
[----:B------:R-:W-:-:S07]  /*1fa0*/  MOV R12, 0x1fc0 ;  /* 0x00001fc0000c7802 */ /* 0x000fce0000000f00 */
[----:B------:R-:W-:Y:S05]  /*1fb0*/  CALL.REL.NOINC `($__internal_548_$__cuda_sm20_div_s64) ;  /* 0x0000004800ac7944 */ /* 0x000fea0003c00000 */
        /* <DEDUP_REMOVED lines=9> */
.L_x_25137:
[----:B------:R-:W-:Y:S05]  /*2050*/  BSYNC.RECONVERGENT B1 ;  /* 0x0000000000017941 */ /* 0x000fea0003800200 */
.L_x_25135:
        /* <DEDUP_REMOVED lines=34> */
.L_x_25139:
        /* <DEDUP_REMOVED lines=17> */
.L_x_25140:
[----:B------:R-:W-:Y:S05]  /*2390*/  BSYNC.RECONVERGENT B1 ;  /* 0x0000000000017941 */ /* 0x000fea0003800200 */
.L_x_25138:
        /* <DEDUP_REMOVED lines=36> */
.L_x_25142:
        /* <DEDUP_REMOVED lines=16> */
.L_x_25143:
[----:B------:R-:W-:Y:S05]  /*26e0*/  BSYNC.RECONVERGENT B1 ;  /* 0x0000000000017941 */ /* 0x000fea0003800200 */
.L_x_25141:
        /* <DEDUP_REMOVED lines=35> */
.L_x_25145:
[----:B------:R-:W-:Y:S01]  /*2920*/  MOV R26, R18 ;  /* 0x00000012001a7202 */ /* 0x000fe20000000f00 */
[----:B------:R-:W-:Y:S01]  /*2930*/  IMAD.MOV.U32 R13, RZ, RZ, R19 ;  /* 0x000000ffff0d7224 */ /* 0x000fe200078e0013 */
[----:B------:R-:W-:Y:S01]  /*2940*/  MOV R14, R16 ;  /* 0x00000010000e7202 */ /* 0x000fe20000000f00 */
[----:B------:R-:W-:Y:S01]  /*2950*/  IMAD.MOV.U32 R11, RZ, RZ, R17 ;  /* 0x000000ffff0b7224 */ /* 0x000fe200078e0011 */
[----:B------:R-:W-:-:S07]  /*2960*/  MOV R12, 0x2980 ;  /* 0x00002980000c7802 */ /* 0x000fce0000000f00 */
[----:B------:R-:W-:Y:S05]  /*2970*/  CALL.REL.NOINC `($__internal_548_$__cuda_sm20_div_s64) ;  /* 0x00000040003c7944 */ /* 0x000fea0003c00000 */
        /* <DEDUP_REMOVED lines=10> */
.L_x_25146:
[----:B------:R-:W-:Y:S05]  /*2a20*/  BSYNC.RECONVERGENT B1 ;  /* 0x0000000000017941 */ /* 0x000fea0003800200 */
.L_x_25144:
[----:B------:R-:W-:Y:S01]  /*2a30*/  MOV R36, R22 ;  /* 0x0000001600247202 */ /* 0x000fe20000000f00 */
[----:B------:R-:W-:Y:S02]  /*2a40*/  IMAD R11, R11, R38, RZ ;  /* 0x000000260b0b7224 */ /* 0x000fe400078e02ff */
[----:B------:R-:W-:Y:S02]  /*2a50*/  VIADD R8, R8, 0xfffffffe ;  /* 0xfffffffe08087836 */ /* 0x000fe40000000000 */
[----:B------:R-:W-:-:S04]  /*2a60*/  IMAD.WIDE.U32 R22, R38, R10, R36 ;  /* 0x0000000a26167225 */ /* 0x000fc800078e0024 */
[----:B------:R-:W-:-:S05]  /*2a70*/  IMAD R11, R39, R10, R11 ;  /* 0x0000000a270b7224 */ /* 0x000fca00078e020b */
[----:B------:R-:W-:-:S07]  /*2a80*/  IADD3 R23, PT, PT, R23, R11, RZ ;  /* 0x0000000b17177210 */ /* 0x000fce0007ffe0ff */
.L_x_25134:
        /* <DEDUP_REMOVED lines=30> */
.L_x_25148:
[----:B------:R-:W-:Y:S01]  /*2c70*/  MOV R18, R6 ;  /* 0x0000000600127202 */ /* 0x000fe20000000f00 */
[----:B------:R-:W-:Y:S01]  /*2c80*/  IMAD.MOV.U32 R19, RZ, RZ, R7 ;  /* 0x000000ffff137224 */ /* 0x000fe200078e0007 */
[----:B------:R-:W-:Y:S01]  /*2c90*/  MOV R24, R10 ;  /* 0x0000000a00187202 */ /* 0x000fe20000000f00 */
[----:B------:R-:W-:Y:S01]  /*2ca0*/  IMAD.MOV.U32 R21, RZ, RZ, R11 ;  /* 0x000000ffff157224 */ /* 0x000fe200078e000b */
[----:B------:R-:W-:-:S07]  /*2cb0*/  MOV R26, 0x2cd0 ;  /* 0x00002cd0001a7802 */ /* 0x000fce0000000f00 */
[----:B------:R-:W-:Y:S05]  /*2cc0*/  CALL.REL.NOINC `($__internal_549_$__cuda_sm20_rem_s64) ;  /* 0x0000004000b47944 */ /* 0x000fea0003c00000 */
.L_x_25149:
[----:B------:R-:W-:Y:S05]  /*2cd0*/  BSYNC.RECONVERGENT B1 ;  /* 0x0000000000017941 */ /* 0x000fea0003800200 */
.L_x_25147:
        /* <DEDUP_REMOVED lines=30> */
.L_x_25151:
[----:B------:R-:W-:Y:S01]  /*2ec0*/  MOV R24, R10 ;  /* 0x0000000a00187202 */ /* 0x000fe20000000f00 */
[----:B------:R-:W-:Y:S01]  /*2ed0*/  IMAD.MOV.U32 R21, RZ, RZ, R11 ;  /* 0x000000ffff157224 */ /* 0x000fe200078e000b */
[----:B------:R-:W-:Y:S01]  /*2ee0*/  MOV R18, R20 ;  /* 0x0000001400127202 */ /* 0x000fe20000000f00 */
[----:B------:R-:W-:Y:S01]  /*2ef0*/  IMAD.MOV.U32 R19, RZ, RZ, R9 ;  /* 0x000000ffff137224 */ /* 0x000fe200078e0009 */
[----:B------:R-:W-:-:S07]  /*2f00*/  MOV R26, 0x2f20 ;  /* 0x00002f20001a7802 */ /* 0x000fce0000000f00 */
[----:B------:R-:W-:Y:S05]  /*2f10*/  CALL.REL.NOINC `($__internal_549_$__cuda_sm20_rem_s64) ;  /* 0x0000004000207944 */ /* 0x000fea0003c00000 */
.L_x_25152:
[----:B------:R-:W-:Y:S05]  /*2f20*/  BSYNC.RECONVERGENT B1 ;  /* 0x0000000000017941 */ /* 0x000fea0003800200 */
.L_x_25150:
[----:B------:R-:W-:Y:S02]  /*2f30*/  IMAD R7, R7, R16, RZ ;  /* 0x0000001007077224 */ /* 0x000fe400078e02ff */
[----:B------:R-:W-:-:S04]  /*2f40*/  IMAD.WIDE.U32 R22, R16, R6, R22 ;  /* 0x0000000610167225 */ /* 0x000fc800078e0016 */
[----:B------:R-:W-:-:S05]  /*2f50*/  IMAD R7, R17, R6, R7 ;  /* 0x0000000611077224 */ /* 0x000fca00078e0207 */
[----:B------:R-:W-:-:S07]  /*2f60*/  IADD3 R23, PT, PT, R23, R7, RZ ;  /* 0x0000000717177210 */ /* 0x000fce0007ffe0ff */
.L_x_25107:
[----:B------:R-:W0:Y:S02]  /*2f70*/  LDCU.64 UR4, c[0x0][0x388] ;  /* 0x00007100ff0477ac */ /* 0x000e240008000a00 */
[----:B0-----:R-:W-:Y:S02]  /*2f80*/  LEA R8, P1, R22, UR4, 0x1 ;  /* 0x0000000416087c11 */ /* 0x001fe4000f8208ff */
[----:B------:R-:W-:Y:S02]  /*2f90*/  LEA R6, P0, R4, UR4, 0x1 ;  /* 0x0000000404067c11 */ /* 0x000fe4000f8008ff */
[----:B------:R-:W-:Y:S02]  /*2fa0*/  LEA.HI.X R9, R22, UR5, R23, 0x1, P1 ;  /* 0x0000000516097c11 */ /* 0x000fe400088f0c17 */
[----:B------:R-:W-:-:S04]  /*2fb0*/  LEA.HI.X R7, R4, UR5, R5, 0x1, P0 ;  /* 0x0000000504077c11 */ /* 0x000fc800080f0c05 */
[----:B------:R-:W2:Y:S04]  /*2fc0*/  LDG.E.U16 R9, desc[UR12][R8.64] ;  /* 0x0000000c08097981 */ /* 0x000ea8000c1e1500 */
[----:B------:R-:W2:Y:S02]  /*2fd0*/  LDG.E.U16 R6, desc[UR12][R6.64] ;  /* 0x0000000c06067981 */ /* 0x000ea4000c1e1500 */
[----:B--2---:R-:W-:-:S05]  /*2fe0*/  HMUL2.BF16_V2 R9, R6.H0_H0, R9.H0_H0 ;  /* 0x2000000906097232 */ /* 0x004fca0000200800 */
[----:B------:R0:W-:Y:S01]  /*2ff0*/  STS.U16 [R3], R9 ;  /* 0x0000000903007388 */ /* 0x0001e20000000400 */
[----:B------:R-:W-:Y:S05]  /*3000*/  BRA `(.L_x_25153) ;  /* 0x0000003400b87947 */ /* 0x000fea0003800000 */
.L_x_25106:
        /* <DEDUP_REMOVED lines=18> */
.L_x_25180:
        /* <DEDUP_REMOVED lines=30> */
.L_x_25157:
        /* <DEDUP_REMOVED lines=15> */
.L_x_25158:
[----:B------:R-:W-:Y:S05]  /*3400*/  BSYNC.RECONVERGENT B1 ;  /* 0x0000000000017941 */ /* 0x000fea0003800200 */
.L_x_25156:
        /* <DEDUP_REMOVED lines=39> */
.L_x_25160:
        /* <DEDUP_REMOVED lines=17> */
.L_x_25161:
[----:B------:R-:W-:Y:S05]  /*3790*/  BSYNC.RECONVERGENT B1 ;  /* 0x0000000000017941 */ /* 0x000fea0003800200 */
.L_x_25159:
        /* <DEDUP_REMOVED lines=37> */
.L_x_25163:
        /* <DEDUP_REMOVED lines=17> */
.L_x_25164:
[----:B------:R-:W-:Y:S05]  /*3b00*/  BSYNC.RECONVERGENT B1 ;  /* 0x0000000000017941 */ /* 0x000fea0003800200 */
.L_x_25162:
        /* <DEDUP_REMOVED lines=38> */
.L_x_25166:
[----:B------:R-:W-:Y:S01]  /*3d70*/  IMAD.MOV.U32 R26, RZ, RZ, R20 ;  /* 0x000000ffff1a7224 */ /* 0x000fe200078e0014 */
[----:B------:R-:W-:Y:S01]  /*3d80*/  MOV R13, R21 ;  /* 0x00000015000d7202 */ /* 0x000fe20000000f00 */
[----:B------:R-:W-:Y:S01]  /*3d90*/  IMAD.MOV.U32 R14, RZ, RZ, R36 ;  /* 0x000000ffff0e7224 */ /* 0x000fe200078e0024 */
[----:B------:R-:W-:Y:S02]  /*3da0*/  MOV R11, R37 ;  /* 0x00000025000b7202 */ /* 0x000fe40000000f00 */
[----:B------:R-:W-:-:S07]  /*3db0*/  MOV R12, 0x3dd0 ;  /* 0x00003dd0000c7802 */ /* 0x000fce0000000f00 */
[----:B-1----:R-:W-:Y:S05]  /*3dc0*/  CALL.REL.NOINC `($__internal_548_$__cuda_sm20_div_s64) ;  /* 0x0000002c00287944 */ /* 0x002fea0003c00000 */
        /* <DEDUP_REMOVED lines=11> */
.L_x_25167:
[----:B------:R-:W-:Y:S05]  /*3e80*/  BSYNC.RECONVERGENT B1 ;  /* 0x0000000000017941 */ /* 0x000fea0003800200 */
.L_x_25165:
        /* <DEDUP_REMOVED lines=38> */
.L_x_25169:
        /* <DEDUP_REMOVED lines=17> */
.L_x_25170:
[----:B------:R-:W-:Y:S05]  /*4200*/  BSYNC.RECONVERGENT B1 ;  /* 0x0000000000017941 */ /* 0x000fea0003800200 */
.L_x_25168:
        /* <DEDUP_REMOVED lines=40> */
.L_x_25172:
        /* <DEDUP_REMOVED lines=17> */
.L_x_25173:
[----:B------:R-:W-:Y:S05]  /*45a0*/  BSYNC.RECONVERGENT B1 ;  /* 0x0000000000017941 */ /* 0x000fea0003800200 */
.L_x_25171:
        /* <DEDUP_REMOVED lines=40> */
.L_x_25175:
        /* <DEDUP_REMOVED lines=17> */
.L_x_25176:
[----:B------:R-:W-:Y:S05]  /*4940*/  BSYNC.RECONVERGENT B1 ;  /* 0x0000000000017941 */ /* 0x000fea0003800200 */
.L_x_25174:
        /* <DEDUP_REMOVED lines=38> */
.L_x_25178:
[----:B------:R-:W-:Y:S01]  /*4bb0*/  IMAD.MOV.U32 R26, RZ, RZ, R20 ;  /* 0x000000ffff1a7224 */ /* 0x000fe200078e0014 */
[----:B------:R-:W-:Y:S01]  /*4bc0*/  MOV R13, R21 ;  /* 0x00000015000d7202 */ /* 0x000fe20000000f00 */
[----:B------:R-:W-:Y:S01]  /*4bd0*/  IMAD.MOV.U32 R14, RZ, RZ, R22 ;  /* 0x000000ffff0e7224 */ /* 0x000fe200078e0016 */
[----:B------:R-:W-:Y:S02]  /*4be0*/  MOV R11, R23 ;  /* 0x00000017000b7202 */ /* 0x000fe40000000f00 */
[----:B------:R-:W-:-:S07]  /*4bf0*/  MOV R12, 0x4c10 ;  /* 0x00004c10000c7802 */ /* 0x000fce0000000f00 */
[----:B-1----:R-:W-:Y:S05]  /*4c00*/  CALL.REL.NOINC `($__internal_548_$__cuda_sm20_div_s64) ;  /* 0x0000001c00987944 */ /* 0x002fea0003c00000 */
        /* <DEDUP_REMOVED lines=11> */
.L_x_25179:
[----:B------:R-:W-:Y:S05]  /*4cc0*/  BSYNC.RECONVERGENT B1 ;  /* 0x0000000000017941 */ /* 0x000fea0003800200 */
.L_x_25177:
        /* <DEDUP_REMOVED lines=15> */
.L_x_25155:
        /* <DEDUP_REMOVED lines=37> */
.L_x_25183:
[----:B------:R-:W-:Y:S01]  /*5010*/  MOV R26, R18 ;  /* 0x00000012001a7202 */ /* 0x000fe20000000f00 */
[----:B------:R-:W-:Y:S01]  /*5020*/  IMAD.MOV.U32 R13, RZ, RZ, R19 ;  /* 0x000000ffff0d7224 */ /* 0x000fe200078e0013 */
[----:B------:R-:W-:Y:S02]  /*5030*/  MOV R14, R6 ;  /* 0x00000006000e7202 */ /* 0x000fe40000000f00 */
[----:B------:R-:W-:Y:S02]  /*5040*/  MOV R11, R7 ;  /* 0x00000007000b7202 */ /* 0x000fe40000000f00 */
[----:B------:R-:W-:-:S07]  /*5050*/  MOV R12, 0x5070 ;  /* 0x00005070000c7802 */ /* 0x000fce0000000f00 */
[----:B------:R-:W-:Y:S05]  /*5060*/  CALL.REL.NOINC `($__internal_548_$__cuda_sm20_div_s64) ;  /* 0x0000001800807944 */ /* 0x000fea0003c00000 */
        /* <DEDUP_REMOVED lines=9> */
.L_x_25184:
[----:B------:R-:W-:Y:S05]  /*5100*/  BSYNC.RECONVERGENT B1 ;  /* 0x0000000000017941 */ /* 0x000fea0003800200 */
.L_x_25182:
        /* <DEDUP_REMOVED lines=39> */
.L_x_25186:
        /* <DEDUP_REMOVED lines=17> */
.L_x_25187:
[----:B------:R-:W-:Y:S05]  /*5490*/  BSYNC.RECONVERGENT B1 ;  /* 0x0000000000017941 */ /* 0x000fea0003800200 */
.L_x_25185:
        /* <DEDUP_REMOVED lines=40> */
.L_x_25189:
[----:B------:R-:W-:Y:S01]  /*5720*/  MOV R26, R18 ;  /* 0x00000012001a7202 */ /* 0x000fe20000000f00 */
[----:B------:R-:W-:Y:S01]  /*5730*/  IMAD.MOV.U32 R14, RZ, RZ, R20 ;  /* 0x000000ffff0e7224 */ /* 0x000fe200078e0014 */
[----:B------:R-:W-:Y:S02]  /*5740*/  MOV R13, R19 ;  /* 0x00000013000d7202 */ /* 0x000fe40000000f00 */
[----:B------:R-:W-:Y:S02]  /*5750*/  MOV R11, R21 ;  /* 0x00000015000b7202 */ /* 0x000fe40000000f00 */
[----:B------:R-:W-:-:S07]  /*5760*/  MOV R12, 0x5780 ;  /* 0x00005780000c7802 */ /* 0x000fce0000000f00 */
[----:B------:R-:W-:Y:S05]  /*5770*/  CALL.REL.NOINC `($__internal_548_$__cuda_sm20_div_s64) ;  /* 0x0000001000bc7944 */ /* 0x000fea0003c00000 */
        /* <DEDUP_REMOVED lines=11> */
.L_x_25190:
[----:B------:R-:W-:Y:S05]  /*5830*/  BSYNC.RECONVERGENT B1 ;  /* 0x0000000000017941 */ /* 0x000fea0003800200 */
.L_x_25188:
        /* <DEDUP_REMOVED lines=40> */
.L_x_25192:
[----:B------:R-:W-:Y:S01]  /*5ac0*/  MOV R26, R18 ;  /* 0x00000012001a7202 */ /* 0x000fe20000000f00 */
[----:B------:R-:W-:Y:S01]  /*5ad0*/  IMAD.MOV.U32 R13, RZ, RZ, R19 ;  /* 0x000000ffff0d7224 */ /* 0x000fe200078e0013 */
[----:B------:R-:W-:Y:S02]  /*5ae0*/  MOV R14, R20 ;  /* 0x00000014000e7202 */ /* 0x000fe40000000f00 */
[----:B------:R-:W-:Y:S02]  /*5af0*/  MOV R11, R21 ;  /* 0x00000015000b7202 */ /* 0x000fe40000000f00 */
[----:B------:R-:W-:-:S07]  /*5b00*/  MOV R12, 0x5b20 ;  /* 0x00005b20000c7802 */ /* 0x000fce0000000f00 */
[----:B------:R-:W-:Y:S05]  /*5b10*/  CALL.REL.NOINC `($__internal_548_$__cuda_sm20_div_s64) ;  /* 0x0000000c00d47944 */ /* 0x000fea0003c00000 */
        /* <DEDUP_REMOVED lines=11> */
.L_x_25193:
[----:B------:R-:W-:Y:S05]  /*5bd0*/  BSYNC.RECONVERGENT B1 ;  /* 0x0000000000017941 */ /* 0x000fea0003800200 */
.L_x_25191:
        /* <DEDUP_REMOVED lines=11> */
.L_x_25181:
        /* <DEDUP_REMOVED lines=35> */
.L_x_25196:
[----:B------:R-:W-:Y:S01]  /*5ec0*/  IMAD.MOV.U32 R26, RZ, RZ, R18 ;  /* 0x000000ffff1a7224 */ /* 0x000fe200078e0012 */
[----:B------:R-:W-:Y:S01]  /*5ed0*/  MOV R13, R19 ;  /* 0x00000013000d7202 */ /* 0x000fe20000000f00 */
[----:B------:R-:W-:Y:S01]  /*5ee0*/  IMAD.MOV.U32 R11, RZ, RZ, R5 ;  /* 0x000000ffff0b7224 */ /* 0x000fe200078e0005 */
[----:B------:R-:W-:Y:S02]  /*5ef0*/  MOV R14, R4 ;  /* 0x00000004000e7202 */ /* 0x000fe40000000f00 */
[----:B------:R-:W-:-:S07]  /*5f00*/  MOV R12, 0x5f20 ;  /* 0x00005f20000c7802 */ /* 0x000fce0000000f00 */
[----:B------:R-:W-:Y:S05]  /*5f10*/  CALL.REL.NOINC `($__internal_548_$__cuda_sm20_div_s64) ;  /* 0x0000000800d47944 */ /* 0x000fea0003c00000 */
        /* <DEDUP_REMOVED lines=8> */
.L_x_25197:
[----:B------:R-:W-:Y:S05]  /*5fa0*/  BSYNC.RECONVERGENT B1 ;  /* 0x0000000000017941 */ /* 0x000fea0003800200 */
.L_x_25195:
        /* <DEDUP_REMOVED lines=39> */
.L_x_25199:
        /* <DEDUP_REMOVED lines=17> */
.L_x_25200:
[----:B------:R-:W-:Y:S05]  /*6330*/  BSYNC.RECONVERGENT B1 ;  /* 0x0000000000017941 */ /* 0x000fea0003800200 */
.L_x_25198:
        /* <DEDUP_REMOVED lines=11> */
.L_x_25194:
        /* <DEDUP_REMOVED lines=31> */
.L_x_25202:
[----:B------:R-:W-:Y:S02]  /*65e0*/  MOV R24, R20 ;  /* 0x0000001400187202 */ /* 0x000fe40000000f00 */
[----:B------:R-:W-:-:S07]  /*65f0*/  MOV R26, 0x6610 ;  /* 0x00006610001a7802 */ /* 0x000fce0000000f00 */
[----:B------:R-:W-:Y:S05]  /*6600*/  CALL.REL.NOINC `($__internal_549_$__cuda_sm20_rem_s64) ;  /* 0x0000000800647944 */ /* 0x000fea0003c00000 */
[----:B------:R-:W-:Y:S01]  /*6610*/  MOV R4, R6 ;  /* 0x0000000600047202 */ /* 0x000fe20000000f00 */
[----:B------:R-:W-:-:S07]  /*6620*/  IMAD.MOV.U32 R5, RZ, RZ, R7 ;  /* 0x000000ffff057224 */ /* 0x000fce00078e0007 */
.L_x_25203:
[----:B------:R-:W-:Y:S05]  /*6630*/  BSYNC.RECONVERGENT B1 ;  /* 0x0000000000017941 */ /* 0x000fea0003800200 */
.L_x_25201:
        /* <DEDUP_REMOVED lines=9> */
.L_x_25154:
[----:B------:R-:W2:Y:S04]  /*66d0*/  LDG.E.U16 R8, desc[UR12][R8.64] ;  /* 0x0000000c08087981 */ /* 0x000ea8000c1e1500 */
[----:B--2---:R1:W-:Y:S02]  /*66e0*/  STS.U16 [R3], R8 ;  /* 0x0000000803007388 */ /* 0x0043e40000000400 */
.L_x_25153:
[----:B------:R-:W-:Y:S05]  /*66f0*/  BSYNC.RECONVERGENT B0 ;  /* 0x0000000000007941 */ /* 0x000fea0003800200 */
.L_x_25105:
[----:B------:R-:W-:Y:S01]  /*6700*/  BAR.SYNC.DEFER_BLOCKING 0x0 ;  /* 0x0000000000007b1d */ /* 0x000fe20000010000 */
[----:B------:R-:W-:Y:S02]  /*6710*/  ISETP.GE.U32.AND P0, PT, R2, 0x42, PT ;  /* 0x000000420200780c */ /* 0x000fe40003f06070 */
[----:B------:R-:W-:-:S11]  /*6720*/  ISETP.GT.U32.AND P1, PT, R0, 0x1f, PT ;  /* 0x0000001f0000780c */ /* 0x000fd60003f24070 */
[----:B------:R-:W-:Y:S05]  /*6730*/  @!P0 BRA `(.L_x_25204) ;  /* 0x0000000000308947 */ /* 0x000fea0003800000 */
.L_x_25205:
[----:B------:R-:W-:-:S04]  /*6740*/  SHF.R.U32.HI R7, RZ, 0x1, R2 ;  /* 0x00000001ff077819 */ /* 0x000fc80000011602 */
[----:B------:R-:W-:-:S13]  /*6750*/  ISETP.GE.U32.AND P0, PT, R0, R7, PT ;  /* 0x000000070000720c */ /* 0x000fda0003f06070 */
[----:B------:R-:W-:-:S04]  /*6760*/  @!P0 LOP3.LUT R4, R2, 0x7fe, RZ, 0xc0, !PT ;  /* 0x000007fe02048812 */ /* 0x000fc800078ec0ff */
[----:B------:R-:W-:Y:S02]  /*6770*/  @!P0 IADD3 R5, PT, PT, R3, R4, RZ ;  /* 0x0000000403058210 */ /* 0x000fe40007ffe0ff */
[----:B------:R-:W-:Y:S04]  /*6780*/  @!P0 LDS.U16 R4, [R3] ;  /* 0x0000000003048984 */ /* 0x000fe80000000400 */
[----:B------:R-:W2:Y:S02]  /*6790*/  @!P0 LDS.U16 R5, [R5] ;  /* 0x0000000005058984 */ /* 0x000ea40000000400 */
[----:B--2---:R-:W-:-:S05]  /*67a0*/  @!P0 HMUL2.BF16_V2 R4, R4.H0_H0, R5.H0_H0 ;  /* 0x2000000504048232 */ /* 0x004fca0000200800 */
[----:B------:R2:W-:Y:S01]  /*67b0*/  @!P0 STS.U16 [R3], R4 ;  /* 0x0000000403008388 */ /* 0x0005e20000000400 */
[----:B------:R-:W-:Y:S01]  /*67c0*/  BAR.SYNC.DEFER_BLOCKING 0x0 ;  /* 0x0000000000007b1d */ /* 0x000fe20000010000 */
[----:B------:R-:W-:Y:S01]  /*67d0*/  ISETP.GT.U32.AND P0, PT, R2, 0x83, PT ;  /* 0x000000830200780c */ /* 0x000fe20003f04070 */
[----:B------:R-:W-:-:S12]  /*67e0*/  IMAD.MOV.U32 R2, RZ, RZ, R7 ;  /* 0x000000ffff027224 */ /* 0x000fd800078e0007 */
[----:B--2---:R-:W-:Y:S05]  /*67f0*/  @P0 BRA `(.L_x_25205) ;  /* 0xfffffffc00d00947 */ /* 0x004fea000383ffff */
.L_x_25204:
        /* <DEDUP_REMOVED lines=9> */
[----:B--2---:R-:W-:-:S04]  /*6890*/  HMUL2.BF16_V2 R2, R2.H0_H0, R5.H0_H0 ;  /* 0x2000000502027232 */ /* 0x004fc80000200800 */
[----:B---3--:R-:W-:Y:S01]  /*68a0*/  HMUL2.BF16_V2 R7, R2.H0_H0, R7.H0_H0 ;  /* 0x2000000702077232 */ /* 0x008fe20000200800 */
[----:B------:R2:W-:Y:S03]  /*68b0*/  STS.U16 [R3], R2 ;  /* 0x0000000203007388 */ /* 0x0005e60000000400 */
[----:B----4-:R-:W-:Y:S01]  /*68c0*/  HMUL2.BF16_V2 R4, R7.H0_H0, R4.H0_H0 ;  /* 0x2000000407047232 */ /* 0x010fe20000200800 */
[----:B------:R2:W-:Y:S03]  /*68d0*/  STS.U16 [R3], R7 ;  /* 0x0000000703007388 */ /* 0x0005e60000000400 */
[----:B0-----:R-:W-:Y:S01]  /*68e0*/  HMUL2.BF16_V2 R9, R4.H0_H0, R9.H0_H0 ;  /* 0x2000000904097232 */ /* 0x001fe20000200800 */
[----:B------:R2:W-:Y:S03]  /*68f0*/  STS.U16 [R3], R4 ;  /* 0x0000000403007388 */ /* 0x0005e60000000400 */
[----:B-----5:R-:W-:Y:S01]  /*6900*/  HMUL2.BF16_V2 R6, R9.H0_H0, R6.H0_H0 ;  /* 0x2000000609067232 */ /* 0x020fe20000200800 */
        /* <DEDUP_REMOVED lines=22> */
        .weak           $__internal_548_$__cuda_sm20_div_s64
        .type           $__internal_548_$__cuda_sm20_div_s64,@function
        .size           $__internal_548_$__cuda_sm20_div_s64,($__internal_549_$__cuda_sm20_rem_s64 - $__internal_548_$__cuda_sm20_div_s64)
$__internal_548_$__cuda_sm20_div_s64:
        /* <DEDUP_REMOVED lines=82> */
[----:B------:R-:W-:Y:S06]  /*6f90*/  RET.REL.NODEC R12 `(contiguous_nanprod2_bf16) ;  /* 0xffffff900c187950 */ /* 0x000fec0003c3ffff */
        .weak           $__internal_549_$__cuda_sm20_rem_s64
        .type           $__internal_549_$__cuda_sm20_rem_s64,@function
        .size           $__internal_549_$__cuda_sm20_rem_s64,(.L_x_32752 - $__internal_549_$__cuda_sm20_rem_s64)
$__internal_549_$__cuda_sm20_rem_s64:
        /* <DEDUP_REMOVED lines=76> */
[----:B------:R-:W-:Y:S06]  /*7460*/  RET.REL.NODEC R26 `(contiguous_nanprod2_bf16) ;  /* 0xffffff881ae47950 */ /* 0x000fec0003c3ffff */
.L_x_25206:
        /* <DEDUP_REMOVED lines=9> */
.L_x_32752:


//--------------------- .text.uncontiguous_nanprod_bf16 --------------------------
	.section	.text.uncontiguous_nanprod_bf16,"ax",@progbits
	.align	128
        .global         uncontiguous_nanprod_bf16
        .type           uncontiguous_nanprod_bf16,@function
        .size           uncontiguous_nanprod_bf16,(.L_x_32754 - uncontiguous_nanprod_bf16)
        .other          uncontiguous_nanprod_bf16,@"STO_CUDA_ENTRY STV_DEFAULT"
uncontiguous_nanprod_bf16:
.text.uncontiguous_nanprod_bf16:
        /* <DEDUP_REMOVED lines=38> */
.L_x_25235:
        /* <DEDUP_REMOVED lines=32> */
.L_x_25212:
[----:B------:R-:W-:Y:S01]  /*0460*/  MOV R26, R6 ;  /* 0x00000006001a7202 */ /* 0x000fe20000000f00 */
[----:B------:R-:W-:Y:S01]  /*0470*/  IMAD.MOV.U32 R13, RZ, RZ, R9 ;  /* 0x000000ffff0d7224 */ /* 0x000fe200078e0009 */
[----:B------:R-:W-:Y:S01]  /*0480*/  MOV R14, R40 ;  /* 0x00000028000e7202 */ /* 0x000fe20000000f00 */
[----:B------:R-:W-:Y:S01]  /*0490*/  IMAD.MOV.U32 R11, RZ, RZ, R41 ;  /* 0x000000ffff0b7224 */ /* 0x000fe200078e0029 */
[----:B------:R-:W-:-:S07]  /*04a0*/  MOV R12, 0x4c0 ;  /* 0x000004c0000c7802 */ /* 0x000fce0000000f00 */
[----:B-1----:R-:W-:Y:S05]  /*04b0*/  CALL.REL.NOINC `($__internal_550_$__cuda_sm20_div_s64) ;  /* 0x0000006400047944 */ /* 0x002fea0003c00000 */
        /* <DEDUP_REMOVED lines=10> */
.L_x_25213:
[----:B------:R-:W-:Y:S05]  /*0560*/  BSYNC.RECONVERGENT B1 ;  /* 0x0000000000017941 */ /* 0x000fea0003800200 */
.L_x_25211:
        /* <DEDUP_REMOVED lines=33> */
.L_x_25215:
[----:B------:R-:W-:Y:S01]  /*0780*/  IMAD.MOV.U32 R26, RZ, RZ, R20 ;  /* 0x000000ffff1a7224 */ /* 0x000fe200078e0014 */
[----:B------:R-:W-:Y:S01]  /*0790*/  MOV R13, R7 ;  /* 0x00000007000d7202 */ /* 0x000fe20000000f00 */
[----:B------:R-:W-:Y:S01]  /*07a0*/  IMAD.MOV.U32 R14, RZ, RZ, R40 ;  /* 0x000000ffff0e7224 */ /* 0x000fe200078e0028 */
[----:B------:R-:W-:Y:S02]  /*07b0*/  MOV R11, R41 ;  /* 0x00000029000b7202 */ /* 0x000fe40000000f00 */
[----:B------:R-:W-:-:S07]  /*07c0*/  MOV R12, 0x7e0 ;  /* 0x000007e0000c7802 */ /* 0x000fce0000000f00 */
[----:B------:R-:W-:Y:S05]  /*07d0*/  CALL.REL.NOINC `($__internal_550_$__cuda_sm20_div_s64) ;  /* 0x00000060003c7944 */ /* 0x000fea0003c00000 */
        /* <DEDUP_REMOVED lines=9> */
.L_x_25216:
[----:B------:R-:W-:Y:S05]  /*0870*/  BSYNC.RECONVERGENT B1 ;  /* 0x0000000000017941 */ /* 0x000fea0003800200 */
.L_x_25214:
        /* <DEDUP_REMOVED lines=34> */
.L_x_25218:
[----:B------:R-:W-:Y:S01]  /*0aa0*/  MOV R26, R34 ;  /* 0x00000022001a7202 */ /* 0x000fe20000000f00 */
[----:B------:R-:W-:Y:S01]  /*0ab0*/  IMAD.MOV.U32 R13, RZ, RZ, R35 ;  /* 0x000000ffff0d7224 */ /* 0x000fe200078e0023 */
[----:B------:R-:W-:Y:S01]  /*0ac0*/  MOV R14, R20 ;  /* 0x00000014000e7202 */ /* 0x000fe20000000f00 */
[----:B------:R-:W-:Y:S01]  /*0ad0*/  IMAD.MOV.U32 R11, RZ, RZ, R21 ;  /* 0x000000ffff0b7224 */ /* 0x000fe200078e0015 */
[----:B------:R-:W-:-:S07]  /*0ae0*/  MOV R12, 0xb00 ;  /* 0x00000b00000c7802 */ /* 0x000fce0000000f00 */
[----:B------:R-:W-:Y:S05]  /*0af0*/  CALL.REL.NOINC `($__internal_550_$__cuda_sm20_div_s64) ;  /* 0x0000005c00747944 */ /* 0x000fea0003c00000 */
        /* <DEDUP_REMOVED lines=10> */
.L_x_25219:
[----:B------:R-:W-:Y:S05]  /*0ba0*/  BSYNC.RECONVERGENT B1 ;  /* 0x0000000000017941 */ /* 0x000fea0003800200 */
.L_x_25217:
        /* <DEDUP_REMOVED lines=34> */
.L_x_25221:
        /* <DEDUP_REMOVED lines=16> */
.L_x_25222:
[----:B------:R-:W-:Y:S05]  /*0ed0*/  BSYNC.RECONVERGENT B1 ;  /* 0x0000000000017941 */ /* 0x000fea0003800200 */
.L_x_25220:
        /* <DEDUP_REMOVED lines=36> */
.L_x_25224:
        /* <DEDUP_REMOVED lines=16> */
.L_x_25225:
[----:B------:R-:W-:Y:S05]  /*1220*/  BSYNC.RECONVERGENT B1 ;  /* 0x0000000000017941 */ /* 0x000fea0003800200 */
.L_x_25223:
        /* <DEDUP_REMOVED lines=35> */
.L_x_25227:
[----:B------:R-:W-:Y:S01]  /*1460*/  IMAD.MOV.U32 R26, RZ, RZ, R34 ;  /* 0x000000ffff1a7224 */ /* 0x000fe200078e0022 */
[----:B------:R-:W-:Y:S01]  /*1470*/  MOV R13, R35 ;  /* 0x00000023000d7202 */ /* 0x000fe20000000f00 */
[----:B------:R-:W-:Y:S01]  /*1480*/  IMAD.MOV.U32 R14, RZ, RZ, R20 ;  /* 0x000000ffff0e7224 */ /* 0x000fe200078e0014 */
[----:B------:R-:W-:Y:S02]  /*1490*/  MOV R11, R21 ;  /* 0x00000015000b7202 */ /* 0x000fe40000000f00 */
[----:B------:R-:W-:-:S07]  /*14a0*/  MOV R12, 0x14c0 ;  /* 0x000014c0000c7802 */ /* 0x000fce0000000f00 */
[----:B------:R-:W-:Y:S05]  /*14b0*/  CALL.REL.NOINC `($__internal_550_$__cuda_sm20_div_s64) ;  /* 0x0000005400047944 */ /* 0x000fea0003c00000 */
        /* <DEDUP_REMOVED lines=10> */
.L_x_25228:
[----:B------:R-:W-:Y:S05]  /*1560*/  BSYNC.RECONVERGENT B1 ;  /* 0x0000000000017941 */ /* 0x000fea0003800200 */
.L_x_25226:
        /* <DEDUP_REMOVED lines=34> */
.L_x_25230:
[----:B------:R-:W-:Y:S01]  /*1790*/  IMAD.MOV.U32 R26, RZ, RZ, R38 ;  /* 0x000000ffff1a7224 */ /* 0x000fe200078e0026 */
[----:B------:R-:W-:Y:S01]  /*17a0*/  MOV R13, R39 ;  /* 0x00000027000d7202 */ /* 0x000fe20000000f00 */
[----:B------:R-:W-:Y:S01]  /*17b0*/  IMAD.MOV.U32 R14, RZ, RZ, R20 ;  /* 0x000000ffff0e7224 */ /* 0x000fe200078e0014 */
[----:B------:R-:W-:Y:S02]  /*17c0*/  MOV R11, R21 ;  /* 0x00000015000b7202 */ /* 0x000fe40000000f00 */
[----:B------:R-:W-:-:S07]  /*17d0*/  MOV R12, 0x17f0 ;  /* 0x000017f0000c7802 */ /* 0x000fce0000000f00 */
[----:B------:R-:W-:Y:S05]  /*17e0*/  CALL.REL.NOINC `($__internal_550_$__cuda_sm20_div_s64) ;  /* 0x0000005000387944 */ /* 0x000fea0003c00000 */
        /* <DEDUP_REMOVED lines=10> */
.L_x_25231:
[----:B------:R-:W-:Y:S05]  /*1890*/  BSYNC.RECONVERGENT B1 ;  /* 0x0000000000017941 */ /* 0x000fea0003800200 */
.L_x_25229:
        /* <DEDUP_REMOVED lines=35> */
.L_x_25233:
[----:B------:R-:W-:Y:S01]  /*1ad0*/  MOV R26, R34 ;  /* 0x00000022001a7202 */ /* 0x000fe20000000f00 */
[----:B------:R-:W-:Y:S01]  /*1ae0*/  IMAD.MOV.U32 R13, RZ, RZ, R35 ;  /* 0x000000ffff0d7224 */ /* 0x000fe200078e0023 */
[----:B------:R-:W-:Y:S01]  /*1af0*/  MOV R14, R20 ;  /* 0x00000014000e7202 */ /* 0x000fe20000000f00 */
[----:B------:R-:W-:Y:S01]  /*1b00*/  IMAD.MOV.U32 R11, RZ, RZ, R21 ;  /* 0x000000ffff0b7224 */ /* 0x000fe200078e0015 */
[----:B------:R-:W-:-:S07]  /*1b10*/  MOV R12, 0x1b30 ;  /* 0x00001b30000c7802 */ /* 0x000fce0000000f00 */
[----:B------:R-:W-:Y:S05]  /*1b20*/  CALL.REL.NOINC `($__internal_550_$__cuda_sm20_div_s64) ;  /* 0x0000004c00687944 */ /* 0x000fea0003c00000 */
        /* <DEDUP_REMOVED lines=10> */
.L_x_25234:
[----:B------:R-:W-:Y:S05]  /*1bd0*/  BSYNC.RECONVERGENT B1 ;  /* 0x0000000000017941 */ /* 0x000fea0003800200 */
.L_x_25232:
        /* <DEDUP_REMOVED lines=8> */
.L_x_25210:
        /* <DEDUP_REMOVED lines=35> */
.L_x_25238:
        /* <DEDUP_REMOVED lines=16> */
.L_x_25239:
[----:B------:R-:W-:Y:S05]  /*1f90*/  BSYNC.RECONVERGENT B1 ;  /* 0x0000000000017941 */ /* 0x000fea0003800200 */
.L_x_25237:
        /* <DEDUP_REMOVED lines=34> */
.L_x_25241:
        /* <DEDUP_REMOVED lines=16> */
.L_x_25242:
[----:B------:R-:W-:Y:S05]  /*22c0*/  BSYNC.RECONVERGENT B1 ;  /* 0x0000000000017941 */ /* 0x000fea0003800200 */
.L_x_25240:
        /* <DEDUP_REMOVED lines=35> */
.L_x_25244:
        /* <DEDUP_REMOVED lines=16> */
.L_x_25245:
[----:B------:R-:W-:Y:S05]  /*2600*/  BSYNC.RECONVERGENT B1 ;  /* 0x0000000000017941 */ /* 0x000fea0003800200 */
.L_x_25243:
        /* <DEDUP_REMOVED lines=35> */
.L_x_25247:
[----:B------:R-:W-:Y:S01]  /*2840*/  IMAD.MOV.U32 R26, RZ, RZ, R18 ;  /* 0x000000ffff1a7224 */ /* 0x000fe200078e0012 */
[----:B------:R-:W-:Y:S01]  /*2850*/  MOV R13, R19 ;  /* 0x00000013000d7202 */ /* 0x000fe20000000f00 */
[----:B------:R-:W-:Y:S01]  /*2860*/  IMAD.MOV.U32 R14, RZ, RZ, R16 ;  /* 0x000000ffff0e7224 */ /* 0x000fe200078e0010 */
[----:B------:R-:W-:Y:S02]  /*2870*/  MOV R11, R17 ;  /* 0x00000011000b7202 */ /* 0x000fe40000000f00 */
[----:B------:R-:W-:-:S07]  /*2880*/  MOV R12, 0x28a0 ;  /* 0x000028a0000c7802 */ /* 0x000fce0000000f00 */
[----:B------:R-:W-:Y:S05]  /*2890*/  CALL.REL.NOINC `($__internal_550_$__cuda_sm20_div_s64) ;  /* 0x00000040000c7944 */ /* 0x000fea0003c00000 */
        /* <DEDUP_REMOVED lines=10> */
.L_x_25248:
[----:B------:R-:W-:Y:S05]  /*2940*/  BSYNC.RECONVERGENT B1 ;  /* 0x0000000000017941 */ /* 0x000fea0003800200 */
.L_x_25246:
[----:B------:R-:W-:Y:S01]  /*2950*/  IMAD R11, R11, R34, RZ ;  /* 0x000000220b0b7224 */ /* 0x000fe200078e02ff */
[----:B------:R-:W-:Y:S01]  /*2960*/  IADD3 R8, PT, PT, R8, -0x2, RZ ;  /* 0xfffffffe08087810 */ /* 0x000fe20007ffe0ff */
[----:B------:R-:W-:Y:S02]  /*2970*/  IMAD.MOV.U32 R38, RZ, RZ, R22 ;  /* 0x000000ffff267224 */ /* 0x000fe400078e0016 */
[-C--:B------:R-:W-:Y:S02]  /*2980*/  IMAD R11, R35, R10.reuse, R11 ;  /* 0x0000000a230b7224 */ /* 0x080fe400078e020b */
[----:B------:R-:W-:-:S04]  /*2990*/  IMAD.WIDE.U32 R22, R34, R10, R38 ;  /* 0x0000000a22167225 */ /* 0x000fc800078e0026 */
[----:B------:R-:W-:-:S07]  /*29a0*/  IMAD.IADD R23, R23, 0x1, R11 ;  /* 0x0000000117177824 */ /* 0x000fce00078e020b */
.L_x_25236:
        /* <DEDUP_REMOVED lines=31> */
.L_x_25250:
[----:B------:R-:W-:Y:S01]  /*2ba0*/  MOV R18, R6 ;  /* 0x0000000600127202 */ /* 0x000fe20000000f00 */
[----:B------:R-:W-:Y:S01]  /*2bb0*/  IMAD.MOV.U32 R21, RZ, RZ, R9 ;  /* 0x000000ffff157224 */ /* 0x000fe200078e0009 */
[----:B------:R-:W-:Y:S01]  /*2bc0*/  MOV R24, R16 ;  /* 0x0000001000187202 */ /* 0x000fe20000000f00 */
[----:B------:R-:W-:Y:S01]  /*2bd0*/  IMAD.MOV.U32 R19, RZ, RZ, R17 ;  /* 0x000000ffff137224 */ /* 0x000fe200078e0011 */
[----:B------:R-:W-:-:S07]  /*2be0*/  MOV R26, 0x2c00 ;  /* 0x00002c00001a7802 */ /* 0x000fce0000000f00 */
[----:B------:R-:W-:Y:S05]  /*2bf0*/  CALL.REL.NOINC `($__internal_551_$__cuda_sm20_rem_s64) ;  /* 0x0000004000807944 */ /* 0x000fea0003c00000 */
.L_x_25251:
[----:B------:R-:W-:Y:S05]  /*2c00*/  BSYNC.RECONVERGENT B1 ;  /* 0x0000000000017941 */ /* 0x000fea0003800200 */
.L_x_25249:
        /* <DEDUP_REMOVED lines=30> */
.L_x_25253:
[----:B------:R-:W-:Y:S01]  /*2df0*/  MOV R24, R16 ;  /* 0x0000001000187202 */ /* 0x000fe20000000f00 */
[----:B------:R-:W-:Y:S01]  /*2e00*/  IMAD.MOV.U32 R19, RZ, RZ, R17 ;  /* 0x000000ffff137224 */ /* 0x000fe200078e0011 */
[----:B------:R-:W-:Y:S01]  /*2e10*/  MOV R18, R20 ;  /* 0x0000001400127202 */ /* 0x000fe20000000f00 */
[----:B------:R-:W-:Y:S01]  /*2e20*/  IMAD.MOV.U32 R21, RZ, RZ, R7 ;  /* 0x000000ffff157224 */ /* 0x000fe200078e0007 */
[----:B------:R-:W-:-:S07]  /*2e30*/  MOV R26, 0x2e50 ;  /* 0x00002e50001a7802 */ /* 0x000fce0000000f00 */
[----:B------:R-:W-:Y:S05]  /*2e40*/  CALL.REL.NOINC `($__internal_551_$__cuda_sm20_rem_s64) ;  /* 0x0000003c00ec7944 */ /* 0x000fea0003c00000 */
[----:B------:R-:W-:Y:S01]  /*2e50*/  MOV R6, R10 ;  /* 0x0000000a00067202 */ /* 0x000fe20000000f00 */
[----:B------:R-:W-:-:S07]  /*2e60*/  IMAD.MOV.U32 R7, RZ, RZ, R11 ;  /* 0x000000ffff077224 */ /* 0x000fce00078e000b */
.L_x_25254:
[----:B------:R-:W-:Y:S05]  /*2e70*/  BSYNC.RECONVERGENT B1 ;  /* 0x0000000000017941 */ /* 0x000fea0003800200 */
.L_x_25252:
[----:B------:R-:W-:Y:S02]  /*2e80*/  IMAD R7, R7, R8, RZ ;  /* 0x0000000807077224 */ /* 0x000fe400078e02ff */
[----:B------:R-:W-:-:S04]  /*2e90*/  IMAD.WIDE.U32 R22, R8, R6, R22 ;  /* 0x0000000608167225 */ /* 0x000fc800078e0016 */
[----:B------:R-:W-:-:S05]  /*2ea0*/  IMAD R7, R9, R6, R7 ;  /* 0x0000000609077224 */ /* 0x000fca00078e0207 */
[----:B------:R-:W-:-:S07]  /*2eb0*/  IADD3 R23, PT, PT, R23, R7, RZ ;  /* 0x0000000717177210 */ /* 0x000fce0007ffe0ff */
.L_x_25209:
        /* <DEDUP_REMOVED lines=10> */
.L_x_25208:
        /* <DEDUP_REMOVED lines=22> */
.L_x_25282:
        /* <DEDUP_REMOVED lines=32> */
.L_x_25259:
[----:B------:R-:W-:Y:S01]  /*32c0*/  MOV R26, R10 ;  /* 0x0000000a001a7202 */ /* 0x000fe20000000f00 */
[----:B------:R-:W-:Y:S01]  /*32d0*/  IMAD.MOV.U32 R13, RZ, RZ, R15 ;  /* 0x000000ffff0d7224 */ /* 0x000fe200078e000f */
[----:B------:R-:W-:Y:S01]  /*32e0*/  MOV R14, R20 ;  /* 0x00000014000e7202 */ /* 0x000fe20000000f00 */
[----:B------:R-:W-:Y:S01]  /*32f0*/  IMAD.MOV.U32 R11, RZ, RZ, R21 ;  /* 0x000000ffff0b7224 */ /* 0x000fe200078e0015 */
[----:B------:R-:W-:-:S07]  /*3300*/  MOV R12, 0x3320 ;  /* 0x00003320000c7802 */ /* 0x000fce0000000f00 */
[----:B-123--:R-:W-:Y:S05]  /*3310*/  CALL.REL.NOINC `($__internal_550_$__cuda_sm20_div_s64) ;  /* 0x00000034006c7944 */ /* 0x00efea0003c00000 */
        /* <DEDUP_REMOVED lines=10> */
.L_x_25260:
[----:B------:R-:W-:Y:S05]  /*33c0*/  BSYNC.RECONVERGENT B1 ;  /* 0x0000000000017941 */ /* 0x000fea0003800200 */
.L_x_25258:
        /* <DEDUP_REMOVED lines=38> */
.L_x_25262:
[----:B------:R-:W-:Y:S01]  /*3630*/  MOV R26, R36 ;  /* 0x00000024001a7202 */ /* 0x000fe20000000f00 */
[----:B------:R-:W-:Y:S01]  /*3640*/  IMAD.MOV.U32 R13, RZ, RZ, R37 ;  /* 0x000000ffff0d7224 */ /* 0x000fe200078e0025 */
[----:B------:R-:W-:Y:S01]  /*3650*/  MOV R14, R38 ;  /* 0x00000026000e7202 */ /* 0x000fe20000000f00 */
[----:B------:R-:W-:Y:S01]  /*3660*/  IMAD.MOV.U32 R11, RZ, RZ, R39 ;  /* 0x000000ffff0b7224 */ /* 0x000fe200078e0027 */
[----:B------:R-:W-:-:S07]  /*3670*/  MOV R12, 0x3690 ;  /* 0x00003690000c7802 */ /* 0x000fce0000000f00 */
[----:B-1----:R-:W-:Y:S05]  /*3680*/  CALL.REL.NOINC `($__internal_550_$__cuda_sm20_div_s64) ;  /* 0x0000003000907944 */ /* 0x002fea0003c00000 */
        /* <DEDUP_REMOVED lines=11> */
.L_x_25263:
[----:B------:R-:W-:Y:S05]  /*3740*/  BSYNC.RECONVERGENT B1 ;  /* 0x0000000000017941 */ /* 0x000fea0003800200 */
.L_x_25261:
        /* <DEDUP_REMOVED lines=38> */
.L_x_25265:
[----:B------:R-:W-:Y:S01]  /*39b0*/  IMAD.MOV.U32 R26, RZ, RZ, R36 ;  /* 0x000000ffff1a7224 */ /* 0x000fe200078e0024 */
[----:B------:R-:W-:Y:S01]  /*39c0*/  MOV R13, R37 ;  /* 0x00000025000d7202 */ /* 0x000fe20000000f00 */
[----:B------:R-:W-:Y:S01]  /*39d0*/  IMAD.MOV.U32 R14, RZ, RZ, R38 ;  /* 0x000000ffff0e7224 */ /* 0x000fe200078e0026 */
[----:B------:R-:W-:Y:S02]  /*39e0*/  MOV R11, R39 ;  /* 0x00000027000b7202 */ /* 0x000fe40000000f00 */
[----:B------:R-:W-:-:S07]  /*39f0*/  MOV R12, 0x3a10 ;  /* 0x00003a10000c7802 */ /* 0x000fce0000000f00 */
[----:B-1----:R-:W-:Y:S05]  /*3a00*/  CALL.REL.NOINC `($__internal_550_$__cuda_sm20_div_s64) ;  /* 0x0000002c00b07944 */ /* 0x002fea0003c00000 */
        /* <DEDUP_REMOVED lines=11> */
.L_x_25266:
[----:B------:R-:W-:Y:S05]  /*3ac0*/  BSYNC.RECONVERGENT B1 ;  /* 0x0000000000017941 */ /* 0x000fea0003800200 */
.L_x_25264:
        /* <DEDUP_REMOVED lines=37> */
.L_x_25268:
        /* <DEDUP_REMOVED lines=17> */
.L_x_25269:
[----:B------:R-:W-:Y:S05]  /*3e30*/  BSYNC.RECONVERGENT B1 ;  /* 0x0000000000017941 */ /* 0x000fea0003800200 */
.L_x_25267:
        /* <DEDUP_REMOVED lines=38> */
.L_x_25271:
        /* <DEDUP_REMOVED lines=17> */
.L_x_25272:
[----:B------:R-:W-:Y:S05]  /*41b0*/  BSYNC.RECONVERGENT B1 ;  /* 0x0000000000017941 */ /* 0x000fea0003800200 */
.L_x_25270:
        /* <DEDUP_REMOVED lines=38> */
.L_x_25274:
        /* <DEDUP_REMOVED lines=17> */
.L_x_25275:
[----:B------:R-:W-:Y:S05]  /*4530*/  BSYNC.RECONVERGENT B1 ;  /* 0x0000000000017941 */ /* 0x000fea0003800200 */
.L_x_25273:
        /* <DEDUP_REMOVED lines=37> */
.L_x_25277:
[----:B------:R-:W-:Y:S01]  /*4790*/  IMAD.MOV.U32 R26, RZ, RZ, R38 ;  /* 0x000000ffff1a7224 */ /* 0x000fe200078e0026 */
[----:B------:R-:W-:Y:S01]  /*47a0*/  MOV R13, R39 ;  /* 0x00000027000d7202 */ /* 0x000fe20000000f00 */
[----:B------:R-:W-:Y:S01]  /*47b0*/  IMAD.MOV.U32 R14, RZ, RZ, R42 ;  /* 0x000000ffff0e7224 */ /* 0x000fe200078e002a */
[----:B------:R-:W-:Y:S02]  /*47c0*/  MOV R11, R43 ;  /* 0x0000002b000b7202 */ /* 0x000fe40000000f00 */
[----:B------:R-:W-:-:S07]  /*47d0*/  MOV R12, 0x47f0 ;  /* 0x000047f0000c7802 */ /* 0x000fce0000000f00 */
[----:B-1----:R-:W-:Y:S05]  /*47e0*/  CALL.REL.NOINC `($__internal_550_$__cuda_sm20_div_s64) ;  /* 0x0000002000387944 */ /* 0x002fea0003c00000 */
        /* <DEDUP_REMOVED lines=11> */
.L_x_25278:
[----:B------:R-:W-:Y:S05]  /*48a0*/  BSYNC.RECONVERGENT B1 ;  /* 0x0000000000017941 */ /* 0x000fea0003800200 */
.L_x_25276:
        /* <DEDUP_REMOVED lines=36> */
.L_x_25280:
[----:B------:R-:W-:Y:S01]  /*4af0*/  MOV R26, R36 ;  /* 0x00000024001a7202 */ /* 0x000fe20000000f00 */
[----:B------:R-:W-:Y:S01]  /*4b00*/  IMAD.MOV.U32 R14, RZ, RZ, R38 ;  /* 0x000000ffff0e7224 */ /* 0x000fe200078e0026 */
[----:B------:R-:W-:Y:S02]  /*4b10*/  MOV R13, R37 ;  /* 0x00000025000d7202 */ /* 0x000fe40000000f00 */
[----:B------:R-:W-:Y:S02]  /*4b20*/  MOV R11, R39 ;  /* 0x00000027000b7202 */ /* 0x000fe40000000f00 */
[----:B------:R-:W-:-:S07]  /*4b30*/  MOV R12, 0x4b50 ;  /* 0x00004b50000c7802 */ /* 0x000fce0000000f00 */
[----:B-1----:R-:W-:Y:S05]  /*4b40*/  CALL.REL.NOINC `($__internal_550_$__cuda_sm20_div_s64) ;  /* 0x0000001c00607944 */ /* 0x002fea0003c00000 */
        /* <DEDUP_REMOVED lines=11> */
.L_x_25281:
[----:B------:R-:W-:Y:S05]  /*4c00*/  BSYNC.RECONVERGENT B1 ;  /* 0x0000000000017941 */ /* 0x000fea0003800200 */
.L_x_25279:
        /* <DEDUP_REMOVED lines=11> */
.L_x_25257:
        /* <DEDUP_REMOVED lines=36> */
.L_x_25285:
[----:B------:R-:W-:Y:S01]  /*4f00*/  IMAD.MOV.U32 R26, RZ, RZ, R10 ;  /* 0x000000ffff1a7224 */ /* 0x000fe200078e000a */
[----:B------:R-:W-:Y:S01]  /*4f10*/  MOV R13, R15 ;  /* 0x0000000f000d7202 */ /* 0x000fe20000000f00 */
[----:B------:R-:W-:Y:S01]  /*4f20*/  IMAD.MOV.U32 R11, RZ, RZ, R17 ;  /* 0x000000ffff0b7224 */ /* 0x000fe200078e0011 */
[----:B------:R-:W-:Y:S02]  /*4f30*/  MOV R14, R16 ;  /* 0x00000010000e7202 */ /* 0x000fe40000000f00 */
[----:B------:R-:W-:-:S07]  /*4f40*/  MOV R12, 0x4f60 ;  /* 0x00004f60000c7802 */ /* 0x000fce0000000f00 */
[----:B------:R-:W-:Y:S05]  /*4f50*/  CALL.REL.NOINC `($__internal_550_$__cuda_sm20_div_s64) ;  /* 0x00000018005c7944 */ /* 0x000fea0003c00000 */
        /* <DEDUP_REMOVED lines=10> */
.L_x_25286:
[----:B------:R-:W-:Y:S05]  /*5000*/  BSYNC.RECONVERGENT B1 ;  /* 0x0000000000017941 */ /* 0x000fea0003800200 */
.L_x_25284:
        /* <DEDUP_REMOVED lines=41> */
.L_x_25288:
[----:B------:R-:W-:Y:S01]  /*52a0*/  MOV R26, R20 ;  /* 0x00000014001a7202 */ /* 0x000fe20000000f00 */
[----:B------:R-:W-:Y:S01]  /*52b0*/  IMAD.MOV.U32 R14, RZ, RZ, R18 ;  /* 0x000000ffff0e7224 */ /* 0x000fe200078e0012 */
[----:B------:R-:W-:Y:S02]  /*52c0*/  MOV R13, R21 ;  /* 0x00000015000d7202 */ /* 0x000fe40000000f00 */
[----:B------:R-:W-:Y:S02]  /*52d0*/  MOV R11, R19 ;  /* 0x00000013000b7202 */ /* 0x000fe40000000f00 */
[----:B------:R-:W-:-:S07]  /*52e0*/  MOV R12, 0x5300 ;  /* 0x00005300000c7802 */ /* 0x000fce0000000f00 */
[----:B------:R-:W-:Y:S05]  /*52f0*/  CALL.REL.NOINC `($__internal_550_$__cuda_sm20_div_s64) ;  /* 0x0000001400747944 */ /* 0x000fea0003c00000 */
        /* <DEDUP_REMOVED lines=11> */
.L_x_25289:
[----:B------:R-:W-:Y:S05]  /*53b0*/  BSYNC.RECONVERGENT B1 ;  /* 0x0000000000017941 */ /* 0x000fea0003800200 */
.L_x_25287:
        /* <DEDUP_REMOVED lines=40> */
.L_x_25291:
[----:B------:R-:W-:Y:S01]  /*5640*/  MOV R26, R18 ;  /* 0x00000012001a7202 */ /* 0x000fe20000000f00 */
[----:B------:R-:W-:Y:S01]  /*5650*/  IMAD.MOV.U32 R13, RZ, RZ, R19 ;  /* 0x000000ffff0d7224 */ /* 0x000fe200078e0013 */
[----:B------:R-:W-:Y:S02]  /*5660*/  MOV R14, R20 ;  /* 0x00000014000e7202 */ /* 0x000fe40000000f00 */
[----:B------:R-:W-:Y:S02]  /*5670*/  MOV R11, R21 ;  /* 0x00000015000b7202 */ /* 0x000fe40000000f00 */
[----:B------:R-:W-:-:S07]  /*5680*/  MOV R12, 0x56a0 ;  /* 0x000056a0000c7802 */ /* 0x000fce0000000f00 */
[----:B------:R-:W-:Y:S05]  /*5690*/  CALL.REL.NOINC `($__internal_550_$__cuda_sm20_div_s64) ;  /* 0x00000010008c7944 */ /* 0x000fea0003c00000 */
        /* <DEDUP_REMOVED lines=11> */
.L_x_25292:
[----:B------:R-:W-:Y:S05]  /*5750*/  BSYNC.RECONVERGENT B1 ;  /* 0x0000000000017941 */ /* 0x000fea0003800200 */
.L_x_25290:
        /* <DEDUP_REMOVED lines=39> */
.L_x_25294:
        /* <DEDUP_REMOVED lines=17> */
.L_x_25295:
[----:B------:R-:W-:Y:S05]  /*5ae0*/  BSYNC.RECONVERGENT B1 ;  /* 0x0000000000017941 */ /* 0x000fea0003800200 */
.L_x_25293:
        /* <DEDUP_REMOVED lines=9> */
.L_x_25283:
        /* <DEDUP_REMOVED lines=34> */
.L_x_25298:
[----:B------:R-:W-:Y:S01]  /*5da0*/  MOV R26, R10 ;  /* 0x0000000a001a7202 */ /* 0x000fe20000000f00 */
[----:B------:R-:W-:Y:S01]  /*5db0*/  IMAD.MOV.U32 R13, RZ, RZ, R15 ;  /* 0x000000ffff0d7224 */ /* 0x000fe200078e000f */
[----:B------:R-:W-:Y:S02]  /*5dc0*/  MOV R14, R16 ;  /* 0x00000010000e7202 */ /* 0x000fe40000000f00 */
[----:B------:R-:W-:Y:S02]  /*5dd0*/  MOV R11, R17 ;  /* 0x00000011000b7202 */ /* 0x000fe40000000f00 */
[----:B------:R-:W-:-:S07]  /*5de0*/  MOV R12, 0x5e00 ;  /* 0x00005e00000c7802 */ /* 0x000fce0000000f00 */
[----:B------:R-:W-:Y:S05]  /*5df0*/  CALL.REL.NOINC `($__internal_550_$__cuda_sm20_div_s64) ;  /* 0x0000000800b47944 */ /* 0x000fea0003c00000 */
        /* <DEDUP_REMOVED lines=10> */
.L_x_25299:
[----:B------:R-:W-:Y:S05]  /*5ea0*/  BSYNC.RECONVERGENT B1 ;  /* 0x0000000000017941 */ /* 0x000fea0003800200 */
.L_x_25297:
        /* <DEDUP_REMOVED lines=39> */
.L_x_25301:
[----:B------:R-:W-:Y:S01]  /*6120*/  MOV R26, R18 ;  /* 0x00000012001a7202 */ /* 0x000fe20000000f00 */
[----:B------:R-:W-:Y:S01]  /*6130*/  IMAD.MOV.U32 R14, RZ, RZ, R16 ;  /* 0x000000ffff0e7224 */ /* 0x000fe200078e0010 */
[----:B------:R-:W-:Y:S02]  /*6140*/  MOV R13, R19 ;  /* 0x00000013000d7202 */ /* 0x000fe40000000f00 */
        /* <DEDUP_REMOVED lines=14> */
.L_x_25302:
[----:B------:R-:W-:Y:S05]  /*6230*/  BSYNC.RECONVERGENT B1 ;  /* 0x0000000000017941 */ /* 0x000fea0003800200 */
.L_x_25300:
        /* <DEDUP_REMOVED lines=9> */
.L_x_25296:
        /* <DEDUP_REMOVED lines=30> */
.L_x_25304:
[----:B------:R-:W-:Y:S01]  /*64b0*/  MOV R24, R18 ;  /* 0x0000001200187202 */ /* 0x000fe20000000f00 */
[----:B------:R-:W-:Y:S01]  /*64c0*/  IMAD.MOV.U32 R21, RZ, RZ, R15 ;  /* 0x000000ffff157224 */ /* 0x000fe200078e000f */
[----:B------:R-:W-:Y:S02]  /*64d0*/  MOV R18, R10 ;  /* 0x0000000a00127202 */ /* 0x000fe40000000f00 */
[----:B------:R-:W-:-:S07]  /*64e0*/  MOV R26, 0x6500 ;  /* 0x00006500001a7802 */ /* 0x000fce0000000f00 */
[----:B------:R-:W-:Y:S05]  /*64f0*/  CALL.REL.NOINC `($__internal_551_$__cuda_sm20_rem_s64) ;  /* 0x0000000800407944 */ /* 0x000fea0003c00000 */
.L_x_25305:
[----:B------:R-:W-:Y:S05]  /*6500*/  BSYNC.RECONVERGENT B1 ;  /* 0x0000000000017941 */ /* 0x000fea0003800200 */
.L_x_25303:
        /* <DEDUP_REMOVED lines=8> */
.L_x_25256:
[----:B------:R-:W0:Y:S02]  /*6590*/  LDCU.64 UR6, c[0x0][0x388] ;  /* 0x00007100ff0677ac */ /* 0x000e240008000a00 */
[----:B0-----:R-:W-:-:S04]  /*65a0*/  LEA R4, P0, R6, UR6, 0x1 ;  /* 0x0000000606047c11 */ /* 0x001fc8000f8008ff */
[----:B------:R-:W-:-:S05]  /*65b0*/  LEA.HI.X R5, R6, UR7, R5, 0x1, P0 ;  /* 0x0000000706057c11 */ /* 0x000fca00080f0c05 */
[----:B------:R-:W2:Y:S04]  /*65c0*/  LDG.E.U16 R4, desc[UR8][R4.64] ;  /* 0x0000000804047981 */ /* 0x000ea8000c1e1500 */
[----:B--2---:R1:W-:Y:S02]  /*65d0*/  STS.U16 [R3], R4 ;  /* 0x0000000403007388 */ /* 0x0043e40000000400 */
.L_x_25255:
[----:B------:R-:W-:Y:S05]  /*65e0*/  BSYNC.RECONVERGENT B0 ;  /* 0x0000000000007941 */ /* 0x000fea0003800200 */
.L_x_25207:
[----:B------:R-:W-:Y:S01]  /*65f0*/  BAR.SYNC.DEFER_BLOCKING 0x0 ;  /* 0x0000000000007b1d */ /* 0x000fe20000010000 */
[----:B------:R-:W-:Y:S01]  /*6600*/  UISETP.GE.U32.AND UP0, UPT, UR5, 0x42, UPT ;  /* 0x000000420500788c */ /* 0x000fe2000bf06070 */
[----:B------:R-:W-:-:S08]  /*6610*/  ISETP.GT.U32.AND P1, PT, R2, 0x1f, PT ;  /* 0x0000001f0200780c */ /* 0x000fd00003f24070 */
[----:B------:R-:W-:Y:S05]  /*6620*/  BRA.U !UP0, `(.L_x_25306) ;  /* 0x0000000108307547 */ /* 0x000fea000b800000 */
.L_x_25307:
        /* <DEDUP_REMOVED lines=8> */
[----:B-1----:R-:W-:-:S05]  /*66b0*/  @!P0 HMUL2.BF16_V2 R4, R4.H0_H0, R5.H0_H0 ;  /* 0x2000000504048232 */ /* 0x002fca0000200800 */
[----:B------:R2:W-:Y:S01]  /*66c0*/  @!P0 STS.U16 [R3], R4 ;  /* 0x0000000403008388 */ /* 0x0005e20000000400 */
[----:B------:R-:W-:Y:S06]  /*66d0*/  BAR.SYNC.DEFER_BLOCKING 0x0 ;  /* 0x0000000000007b1d */ /* 0x000fec0000010000 */
[----:B------:R-:W-:Y:S05]  /*66e0*/  BRA.U UP0, `(.L_x_25307) ;  /* 0xfffffffd00d07547 */ /* 0x000fea000b83ffff */
.L_x_25306:
        /* <DEDUP_REMOVED lines=9> */
[----:B-1----:R-:W-:-:S04]  /*6780*/  HMUL2.BF16_V2 R4, R4.H0_H0, R5.H0_H0 ;  /* 0x2000000504047232 */ /* 0x002fc80000200800 */
[----:B--2---:R-:W-:Y:S01]  /*6790*/  HMUL2.BF16_V2 R7, R4.H0_H0, R7.H0_H0 ;  /* 0x2000000704077232 */ /* 0x004fe20000200800 */
[----:B------:R1:W-:Y:S03]  /*67a0*/  STS.U16 [R3], R4 ;  /* 0x0000000403007388 */ /* 0x0003e60000000400 */
[----:B---3--:R-:W-:Y:S01]  /*67b0*/  HMUL2.BF16_V2 R6, R7.H0_H0, R6.H0_H0 ;  /* 0x2000000607067232 */ /* 0x008fe20000200800 */
[----:B------:R1:W-:Y:S03]  /*67c0*/  STS.U16 [R3], R7 ;  /* 0x0000000703007388 */ /* 0x0003e60000000400 */
[----:B0-----:R-:W-:Y:S01]  /*67d0*/  HMUL2.BF16_V2 R9, R6.H0_H0, R9.H0_H0 ;  /* 0x2000000906097232 */ /* 0x001fe20000200800 */
[----:B------:R1:W-:Y:S03]  /*67e0*/  STS.U16 [R3], R6 ;  /* 0x0000000603007388 */ /* 0x0003e60000000400 */
[----:B----4-:R-:W-:Y:S01]  /*67f0*/  HMUL2.BF16_V2 R8, R9.H0_H0, R8.H0_H0 ;  /* 0x2000000809087232 */ /* 0x010fe20000200800 */
[----:B------:R1:W-:Y:S03]  /*6800*/  STS.U16 [R3], R9 ;  /* 0x0000000903007388 */ /* 0x0003e60000000400 */
[----:B-----5:R-:W-:Y:S01]  /*6810*/  HMUL2.BF16_V2 R11, R8.H0_H0, R11.H0_H0 ;  /* 0x2000000b080b7232 */ /* 0x020fe20000200800 */
        /* <DEDUP_REMOVED lines=11> */
        .weak           $__internal_550_$__cuda_sm20_div_s64
        .type           $__internal_550_$__cuda_sm20_div_s64,@function
        .size           $__internal_550_$__cuda_sm20_div_s64,($__internal_551_$__cuda_sm20_rem_s64 - $__internal_550_$__cuda_sm20_div_s64)
$__internal_550_$__cuda_sm20_div_s64:
        /* <DEDUP_REMOVED lines=82> */
[----:B------:R-:W-:Y:S06]  /*6df0*/  RET.REL.NODEC R12 `(uncontiguous_nanprod_bf16) ;  /* 0xffffff900c807950 */ /* 0x000fec0003c3ffff */
        .weak           $__internal_551_$__cuda_sm20_rem_s64
        .type           $__internal_551_$__cuda_sm20_rem_s64,@function
        .size           $__internal_551_$__cuda_sm20_rem_s64,(.L_x_32754 - $__internal_551_$__cuda_sm20_rem_s64)
$__internal_551_$__cuda_sm20_rem_s64:
        /* <DEDUP_REMOVED lines=76> */
[----:B------:R-:W-:Y:S06]  /*72c0*/  RET.REL.NODEC R26 `(uncontiguous_nanprod_bf16) ;  /* 0xffffff8c1a4c7950 */ /* 0x000fec0003c3ffff */
.L_x_25308:
        /* <DEDUP_REMOVED lines=11> */
.L_x_32754:


//--------------------- .text.contiguous_nanprod_bf16 --------------------------
	.section	.text.contiguous_nanprod_bf16,"ax",@progbits
	.align	128
        .global         contiguous_nanprod_bf16
        .type           contiguous_nanprod_bf16,@function
        .size           contiguous_nanprod_bf16,(.L_x_33456 - contiguous_nanprod_bf16)
        .other          contiguous_nanprod_bf16,@"STO_CUDA_ENTRY STV_DEFAULT"
contiguous_nanprod_bf16:
.text.contiguous_nanprod_bf16:
        /* <DEDUP_REMOVED lines=25> */
[----:B------:R-:W-:Y:S01]  /*0190*/  ISETP.GT.U32.AND P1, PT, R2, 0x1f, PT ;  /* 0x0000001f0200780c */ /* 0x000fe20003f24070 */
[----:B--2---:R-:W-:-:S05]  /*01a0*/  @!P0 HMUL2.BF16_V2 R7, R4.H0_H0, R7.H0_H0 ;  /* 0x2000000704078232 */ /* 0x004fca0000200800 */
        /* <DEDUP_REMOVED lines=10> */
.L_x_25310:
[----:B------:R-:W-:Y:S05]  /*0250*/  BSYNC.RECONVERGENT B0 ;  /* 0x0000000000007941 */ /* 0x000fea0003800200 */
.L_x_25309:
[----:B------:R-:W-:Y:S01]  /*0260*/  BAR.SYNC.DEFER_BLOCKING 0x0 ;  /* 0x0000000000007b1d */ /* 0x000fe20000010000 */
[----:B------:R-:W-:-:S09]  /*0270*/  UISETP.GE.U32.AND UP0, UPT, UR5, 0x42, UPT ;  /* 0x000000420500788c */ /* 0x000fd2000bf06070 */
[----:B------:R-:W-:Y:S05]  /*0280*/  BRA.U !UP0, `(.L_x_25311) ;  /* 0x0000000108307547 */ /* 0x000fea000b800000 */
.L_x_25312:
        /* <DEDUP_REMOVED lines=12> */
.L_x_25311:
        /* <DEDUP_REMOVED lines=9> */
[----:B-1----:R-:W-:-:S04]  /*03e0*/  HMUL2.BF16_V2 R4, R4.H0_H0, R5.H0_H0 ;  /* 0x2000000504047232 */ /* 0x002fc80000200800 */
[----:B0-----:R-:W-:Y:S01]  /*03f0*/  HMUL2.BF16_V2 R7, R4.H0_H0, R7.H0_H0 ;  /* 0x2000000704077232 */ /* 0x001fe20000200800 */
[----:B------:R0:W-:Y:S03]  /*0400*/  STS.U16 [R3], R4 ;  /* 0x0000000403007388 */ /* 0x0001e60000000400 */
[----:B--2---:R-:W-:Y:S01]  /*0410*/  HMUL2.BF16_V2 R6, R7.H0_H0, R6.H0_H0 ;  /* 0x2000000607067232 */ /* 0x004fe20000200800 */
[----:B------:R0:W-:Y:S03]  /*0420*/  STS.U16 [R3], R7 ;  /* 0x0000000703007388 */ /* 0x0001e60000000400 */
[----:B---3--:R-:W-:Y:S01]  /*0430*/  HMUL2.BF16_V2 R9, R6.H0_H0, R9.H0_H0 ;  /* 0x2000000906097232 */ /* 0x008fe20000200800 */
[----:B------:R0:W-:Y:S03]  /*0440*/  STS.U16 [R3], R6 ;  /* 0x0000000603007388 */ /* 0x0001e60000000400 */
[----:B----4-:R-:W-:Y:S01]  /*0450*/  HMUL2.BF16_V2 R8, R9.H0_H0, R8.H0_H0 ;  /* 0x2000000809087232 */ /* 0x010fe20000200800 */
[----:B------:R0:W-:Y:S03]  /*0460*/  STS.U16 [R3], R9 ;  /* 0x0000000903007388 */ /* 0x0001e60000000400 */
[----:B-----5:R-:W-:Y:S01]  /*0470*/  HMUL2.BF16_V2 R11, R8.H0_H0, R11.H0_H0 ;  /* 0x2000000b080b7232 */ /* 0x020fe20000200800 */
        /* <DEDUP_REMOVED lines=11> */
.L_x_25313:
        /* <DEDUP_REMOVED lines=13> */
.L_x_33456:


//--------------------- .text.contiguous_nanprod33_f16 --------------------------
	.section	.text.contiguous_nanprod33_f16,"ax",@progbits
	.align	128
        .global         contiguous_nanprod33_f16
        .type           contiguous_nanprod33_f16,@function
        .size           contiguous_nanprod33_f16,(.L_x_33457 - contiguous_nanprod33_f16)
        .other          contiguous_nanprod33_f16,@"STO_CUDA_ENTRY STV_DEFAULT"
contiguous_nanprod33_f16:
.text.contiguous_nanprod33_f16:
        /* <DEDUP_REMOVED lines=52> */
.L_x_25316:
        /* <DEDUP_REMOVED lines=21> */
[----:B-1----:R-:W-:Y:S02]  /*0490*/  HMUL2 R12, R12.H0_H0, R25.H0_H0 ;  /* 0x200000190c0c7232 */ /* 0x002fe40000000800 */
        /* <DEDUP_REMOVED lines=8> */
[----:B0-----:R-:W-:-:S02]  /*0520*/  HMUL2 R12, R12.H0_H0, R29.H0_H0 ;  /* 0x2000001d0c0c7232 */ /* 0x001fc40000000800 */
[----:B------:R-:W-:Y:S01]  /*0530*/  LEA R20, R0, R16, 0x1 ;  /* 0x0000001000147211 */ /* 0x000fe200078e08ff */
[----:B------:R-:W0:Y:S01]  /*0540*/  LDS.U16 R29, [R16] ;  /* 0x00000000101d7984 */ /* 0x000e220000000400 */
[----:B---3--:R-:W-:-:S03]  /*0550*/  HMUL2 R14, R12.H0_H0, R14.H0_H0 ;  /* 0x2000000e0c0e7232 */ /* 0x008fc60000000800 */
[----:B------:R-:W-:Y:S01]  /*0560*/  IMAD R22, R0, 0x2, R20 ;  /* 0x0000000200167824 */ /* 0x000fe200078e0214 */
[----:B------:R-:W3:Y:S01]  /*0570*/  LDS.U16 R12, [R20] ;  /* 0x00000000140c7984 */ /* 0x000ee20000000400 */
[----:B----4-:R-:W-:-:S03]  /*0580*/  HMUL2 R14, R14.H0_H0, R27.H0_H0 ;  /* 0x2000001b0e0e7232 */ /* 0x010fc60000000800 */
[C---:B------:R-:W-:Y:S01]  /*0590*/  LEA R24, R0.reuse, R22, 0x1 ;  /* 0x0000001600187211 */ /* 0x040fe200078e08ff */
[----:B------:R-:W4:Y:S01]  /*05a0*/  LDS.U16 R27, [R22] ;  /* 0x00000000161b7984 */ /* 0x000f220000000400 */
[----:B------:R-:W-:Y:S02]  /*05b0*/  HMUL2 R14, R14.H0_H0, R23.H0_H0 ;  /* 0x200000170e0e7232 */ /* 0x000fe40000000800 */
[----:B-----5:R-:W-:Y:S01]  /*05c0*/  LEA R18, R0, R24, 0x1 ;  /* 0x0000001800127211 */ /* 0x020fe200078e08ff */
[----:B------:R-:W5:Y:S01]  /*05d0*/  LDS.U16 R23, [R24] ;  /* 0x0000000018177984 */ /* 0x000f620000000400 */
[----:B------:R-:W-:-:S03]  /*05e0*/  HMUL2 R14, R14.H0_H0, R21.H0_H0 ;  /* 0x200000150e0e7232 */ /* 0x000fc60000000800 */
[----:B------:R-:W5:Y:S01]  /*05f0*/  LDS.U16 R21, [R18] ;  /* 0x0000000012157984 */ /* 0x000f620000000400 */
[----:B------:R-:W-:-:S04]  /*0600*/  HMUL2 R13, R14.H0_H0, R13.H0_H0 ;  /* 0x2000000d0e0d7232 */ /* 0x000fc80000000800 */
[----:B-1----:R-:W-:-:S04]  /*0610*/  HMUL2 R13, R13.H0_H0, R19.H0_H0 ;  /* 0x200000130d0d7232 */ /* 0x002fc80000000800 */
[----:B--2---:R-:W-:-:S04]  /*0620*/  HMUL2 R13, R13.H0_H0, R17.H0_H0 ;  /* 0x200000110d0d7232 */ /* 0x004fc80000000800 */
[----:B------:R-:W-:-:S04]  /*0630*/  HMUL2 R13, R13.H0_H0, R15.H0_H0 ;  /* 0x2000000f0d0d7232 */ /* 0x000fc80000000800 */
[----:B------:R-:W-:-:S04]  /*0640*/  HMUL2 R13, R13.H0_H0, R25.H0_H0 ;  /* 0x200000190d0d7232 */ /* 0x000fc80000000800 */
[----:B0-----:R-:W-:-:S04]  /*0650*/  HMUL2 R13, R13.H0_H0, R29.H0_H0 ;  /* 0x2000001d0d0d7232 */ /* 0x001fc80000000800 */
[----:B---3--:R-:W-:-:S04]  /*0660*/  HMUL2 R12, R13.H0_H0, R12.H0_H0 ;  /* 0x2000000c0d0c7232 */ /* 0x008fc80000000800 */
[----:B----4-:R-:W-:-:S04]  /*0670*/  HMUL2 R12, R12.H0_H0, R27.H0_H0 ;  /* 0x2000001b0c0c7232 */ /* 0x010fc80000000800 */
[----:B-----5:R-:W-:-:S04]  /*0680*/  HMUL2 R12, R12.H0_H0, R23.H0_H0 ;  /* 0x200000170c0c7232 */ /* 0x020fc80000000800 */
[----:B------:R-:W-:Y:S01]  /*0690*/  HMUL2 R12, R12.H0_H0, R21.H0_H0 ;  /* 0x200000150c0c7232 */ /* 0x000fe20000000800 */
[----:B------:R-:W-:Y:S06]  /*06a0*/  @P0 BRA `(.L_x_25316) ;  /* 0xfffffffc00240947 */ /* 0x000fec000383ffff */
[----:B------:R-:W-:-:S12]  /*06b0*/  UIADD3 UR4, UPT, UPT, UR4, 0x1, URZ ;  /* 0x0000000104047890 */ /* 0x000fd8000fffe0ff */
.L_x_25315:
        /* <DEDUP_REMOVED lines=24> */
[----:B-1----:R-:W-:-:S04]  /*0840*/  HMUL2 R9, R12.H0_H0, R9.H0_H0 ;  /* 0x200000090c097232 */ /* 0x002fc80000000800 */
[----:B0-----:R-:W-:-:S04]  /*0850*/  HMUL2 R9, R9.H0_H0, R10.H0_H0 ;  /* 0x2000000a09097232 */ /* 0x001fc80000000800 */
[----:B--2---:R-:W-:-:S04]  /*0860*/  HMUL2 R9, R9.H0_H0, R14.H0_H0 ;  /* 0x2000000e09097232 */ /* 0x004fc80000000800 */
[----:B---3--:R-:W-:-:S04]  /*0870*/  HMUL2 R9, R9.H0_H0, R16.H0_H0 ;  /* 0x2000001009097232 */ /* 0x008fc80000000800 */
[----:B----4-:R-:W-:-:S04]  /*0880*/  HMUL2 R9, R9.H0_H0, R18.H0_H0 ;  /* 0x2000001209097232 */ /* 0x010fc80000000800 */
[----:B-----5:R-:W-:-:S04]  /*0890*/  HMUL2 R9, R9.H0_H0, R20.H0_H0 ;  /* 0x2000001409097232 */ /* 0x020fc80000000800 */
[----:B------:R-:W-:-:S04]  /*08a0*/  HMUL2 R9, R9.H0_H0, R22.H0_H0 ;  /* 0x2000001609097232 */ /* 0x000fc80000000800 */
[----:B------:R-:W-:-:S07]  /*08b0*/  HMUL2 R12, R9.H0_H0, R24.H0_H0 ;  /* 0x20000018090c7232 */ /* 0x000fce0000000800 */
.L_x_25318:
        /* <DEDUP_REMOVED lines=15> */
[----:B-1----:R-:W-:-:S04]  /*09b0*/  HMUL2 R12, R12.H0_H0, R9.H0_H0 ;  /* 0x200000090c0c7232 */ /* 0x002fc80000000800 */
[----:B0-----:R-:W-:-:S04]  /*09c0*/  HMUL2 R12, R12.H0_H0, R11.H0_H0 ;  /* 0x2000000b0c0c7232 */ /* 0x001fc80000000800 */
[----:B--2---:R-:W-:-:S04]  /*09d0*/  HMUL2 R12, R12.H0_H0, R13.H0_H0 ;  /* 0x2000000d0c0c7232 */ /* 0x004fc80000000800 */
[----:B---3--:R-:W-:-:S07]  /*09e0*/  HMUL2 R12, R12.H0_H0, R15.H0_H0 ;  /* 0x2000000f0c0c7232 */ /* 0x008fce0000000800 */
.L_x_25319:
[----:B------:R-:W-:Y:S05]  /*09f0*/  @!P1 BRA `(.L_x_25317) ;  /* 0x0000000000289947 */ /* 0x000fea0003800000 */
[----:B------:R-:W-:Y:S01]  /*0a00*/  IMAD R8, R0, UR4, RZ ;  /* 0x0000000400087c24 */ /* 0x000fe2000f8e02ff */
[----:B------:R-:W-:-:S04]  /*0a10*/  IADD3 R6, PT, PT, -R6, RZ, RZ ;  /* 0x000000ff06067210 */ /* 0x000fc80007ffe1ff */
[----:B------:R-:W-:-:S05]  /*0a20*/  LEA R8, R8, R7, 0x1 ;  /* 0x0000000708087211 */ /* 0x000fca00078e08ff */
[----:B------:R-:W-:-:S07]  /*0a30*/  VIADD R9, R8, UR5 ;  /* 0x0000000508097c36 */ /* 0x000fce0008000000 */
.L_x_25320:
[----:B------:R0:W1:Y:S01]  /*0a40*/  LDS.U16 R11, [R9] ;  /* 0x00000000090b7984 */ /* 0x0000620000000400 */
[----:B------:R-:W-:-:S04]  /*0a50*/  IADD3 R6, PT, PT, R6, 0x1, RZ ;  /* 0x0000000106067810 */ /* 0x000fc80007ffe0ff */
[----:B------:R-:W-:Y:S02]  /*0a60*/  ISETP.NE.AND P0, PT, R6, RZ, PT ;  /* 0x000000ff0600720c */ /* 0x000fe40003f05270 */
[----:B0-----:R-:W-:Y:S01]  /*0a70*/  LEA R9, R0, R9, 0x1 ;  /* 0x0000000900097211 */ /* 0x001fe200078e08ff */
[----:B-1----:R-:W-:-:S10]  /*0a80*/  HMUL2 R12, R12.H0_H0, R11.H0_H0 ;  /* 0x2000000b0c0c7232 */ /* 0x002fd40000000800 */
[----:B------:R-:W-:Y:S05]  /*0a90*/  @P0 BRA `(.L_x_25320) ;  /* 0xfffffffc00e80947 */ /* 0x000fea000383ffff */
.L_x_25317:
[----:B-1----:R1:W-:Y:S02]  /*0aa0*/  STS.U16 [R7+UR5], R12 ;  /* 0x0000000c07007988 */ /* 0x0023e40008000405 */
.L_x_25314:
        /* <DEDUP_REMOVED lines=8> */
.L_x_25321:
        /* <DEDUP_REMOVED lines=13> */
.L_x_33457:


//--------------------- .text.contiguous_nanprod3_f16 --------------------------
	.section	.text.contiguous_nanprod3_f16,"ax",@progbits
	.align	128
        .global         contiguous_nanprod3_f16
        .type           contiguous_nanprod3_f16,@function
        .size           contiguous_nanprod3_f16,(.L_x_32756 - contiguous_nanprod3_f16)
        .other          contiguous_nanprod3_f16,@"STO_CUDA_ENTRY STV_DEFAULT"
contiguous_nanprod3_f16:
.text.contiguous_nanprod3_f16:
        /* <DEDUP_REMOVED lines=44> */
.L_x_25340:
        /* <DEDUP_REMOVED lines=27> */
.L_x_25324:
[----:B------:R-:W-:Y:S01]  /*0470*/  MOV R27, R32 ;  /* 0x00000020001b7202 */ /* 0x000fe20000000f00 */
[----:B------:R-:W-:Y:S01]  /*0480*/  IMAD.MOV.U32 R2, RZ, RZ, R34 ;  /* 0x000000ffff027224 */ /* 0x000fe200078e0022 */
[----:B------:R-:W-:Y:S02]  /*0490*/  MOV R0, R35 ;  /* 0x0000002300007202 */ /* 0x000fe40000000f00 */
[----:B0-----:R-:W-:-:S07]  /*04a0*/  MOV R9, 0x4c0 ;  /* 0x000004c000097802 */ /* 0x001fce0000000f00 */
[----:B-12-4-:R-:W-:Y:S05]  /*04b0*/  CALL.REL.NOINC `($__internal_552_$__cuda_sm20_div_s64) ;  /* 0x0000003400847944 */ /* 0x016fea0003c00000 */
        /* <DEDUP_REMOVED lines=8> */
.L_x_25325:
        /* <DEDUP_REMOVED lines=33> */
.L_x_25326:
[----:B------:R-:W-:Y:S01]  /*0750*/  MOV R27, R31 ;  /* 0x0000001f001b7202 */ /* 0x000fe20000000f00 */
[----:B------:R-:W-:Y:S01]  /*0760*/  IMAD.MOV.U32 R2, RZ, RZ, R34 ;  /* 0x000000ffff027224 */ /* 0x000fe200078e0022 */
[----:B------:R-:W-:Y:S02]  /*0770*/  MOV R0, R35 ;  /* 0x0000002300007202 */ /* 0x000fe40000000f00 */
[----:B------:R-:W-:-:S07]  /*0780*/  MOV R9, 0x7a0 ;  /* 0x000007a000097802 */ /* 0x000fce0000000f00 */
[----:B----4-:R-:W-:Y:S05]  /*0790*/  CALL.REL.NOINC `($__internal_552_$__cuda_sm20_div_s64) ;  /* 0x0000003000cc7944 */ /* 0x010fea0003c00000 */
        /* <DEDUP_REMOVED lines=9> */
.L_x_25327:
        /* <DEDUP_REMOVED lines=35> */
.L_x_25328:
[----:B------:R-:W-:Y:S01]  /*0a60*/  IMAD.MOV.U32 R27, RZ, RZ, R29 ;  /* 0x000000ffff1b7224 */ /* 0x000fe200078e001d */
[----:B------:R-:W-:Y:S01]  /*0a70*/  MOV R2, R32 ;  /* 0x0000002000027202 */ /* 0x000fe20000000f00 */
[----:B------:R-:W-:Y:S01]  /*0a80*/  IMAD.MOV.U32 R0, RZ, RZ, R33 ;  /* 0x000000ffff007224 */ /* 0x000fe200078e0021 */
[----:B------:R-:W-:-:S07]  /*0a90*/  MOV R9, 0xab0 ;  /* 0x00000ab000097802 */ /* 0x000fce0000000f00 */
[----:B----4-:R-:W-:Y:S05]  /*0aa0*/  CALL.REL.NOINC `($__internal_552_$__cuda_sm20_div_s64) ;  /* 0x0000003000087944 */ /* 0x010fea0003c00000 */
        /* <DEDUP_REMOVED lines=9> */
.L_x_25329:
        /* <DEDUP_REMOVED lines=33> */
.L_x_25330:
[----:B------:R-:W-:Y:S01]  /*0d50*/  MOV R27, R28 ;  /* 0x0000001c001b7202 */ /* 0x000fe20000000f00 */
[----:B------:R-:W-:Y:S01]  /*0d60*/  IMAD.MOV.U32 R2, RZ, RZ, R32 ;  /* 0x000000ffff027224 */ /* 0x000fe200078e0020 */
[----:B------:R-:W-:Y:S02]  /*0d70*/  MOV R0, R33 ;  /* 0x0000002100007202 */ /* 0x000fe40000000f00 */
[----:B------:R-:W-:-:S07]  /*0d80*/  MOV R9, 0xda0 ;  /* 0x00000da000097802 */ /* 0x000fce0000000f00 */
[----:B----4-:R-:W-:Y:S05]  /*0d90*/  CALL.REL.NOINC `($__internal_552_$__cuda_sm20_div_s64) ;  /* 0x0000002c004c7944 */ /* 0x010fea0003c00000 */
        /* <DEDUP_REMOVED lines=8> */
.L_x_25331:
        /* <DEDUP_REMOVED lines=34> */
.L_x_25332:
        /* <DEDUP_REMOVED lines=14> */
.L_x_25333:
        /* <DEDUP_REMOVED lines=34> */
.L_x_25334:
        /* <DEDUP_REMOVED lines=14> */
.L_x_25335:
        /* <DEDUP_REMOVED lines=34> */
.L_x_25336:
        /* <DEDUP_REMOVED lines=14> */
.L_x_25337:
        /* <DEDUP_REMOVED lines=34> */
.L_x_25338:
[----:B------:R-:W-:Y:S01]  /*1940*/  IMAD.MOV.U32 R27, RZ, RZ, R30 ;  /* 0x000000ffff1b7224 */ /* 0x000fe200078e001e */
[----:B------:R-:W-:Y:S02]  /*1950*/  MOV R2, R32 ;  /* 0x0000002000027202 */ /* 0x000fe40000000f00 */
[----:B------:R-:W-:Y:S02]  /*1960*/  MOV R0, R33 ;  /* 0x0000002100007202 */ /* 0x000fe40000000f00 */
[----:B------:R-:W-:-:S07]  /*1970*/  MOV R9, 0x1990 ;  /* 0x0000199000097802 */ /* 0x000fce0000000f00 */
[----:B----4-:R-:W-:Y:S05]  /*1980*/  CALL.REL.NOINC `($__internal_552_$__cuda_sm20_div_s64) ;  /* 0x0000002000507944 */ /* 0x010fea0003c00000 */
        /* <DEDUP_REMOVED lines=9> */
.L_x_25339:
        /* <DEDUP_REMOVED lines=14> */
.L_x_25323:
        /* <DEDUP_REMOVED lines=33> */
.L_x_25342:
[----:B------:R-:W-:Y:S01]  /*1d10*/  MOV R27, R32 ;  /* 0x00000020001b7202 */ /* 0x000fe20000000f00 */
[----:B------:R-:W-:Y:S01]  /*1d20*/  IMAD.MOV.U32 R2, RZ, RZ, R16 ;  /* 0x000000ffff027224 */ /* 0x000fe200078e0010 */
[----:B------:R-:W-:Y:S02]  /*1d30*/  MOV R0, R17 ;  /* 0x0000001100007202 */ /* 0x000fe40000000f00 */
[----:B0-----:R-:W-:-:S07]  /*1d40*/  MOV R9, 0x1d60 ;  /* 0x00001d6000097802 */ /* 0x001fce0000000f00 */
[----:B------:R-:W-:Y:S05]  /*1d50*/  CALL.REL.NOINC `($__internal_552_$__cuda_sm20_div_s64) ;  /* 0x0000001c005c7944 */ /* 0x000fea0003c00000 */
        /* <DEDUP_REMOVED lines=8> */
.L_x_25343:
        /* <DEDUP_REMOVED lines=35> */
.L_x_25344:
[----:B------:R-:W-:Y:S01]  /*2010*/  MOV R27, R17 ;  /* 0x00000011001b7202 */ /* 0x000fe20000000f00 */
[----:B------:R-:W-:Y:S01]  /*2020*/  IMAD.MOV.U32 R2, RZ, RZ, R18 ;  /* 0x000000ffff027224 */ /* 0x000fe200078e0012 */
[----:B------:R-:W-:Y:S02]  /*2030*/  MOV R0, R19 ;  /* 0x0000001300007202 */ /* 0x000fe40000000f00 */
[----:B------:R-:W-:-:S07]  /*2040*/  MOV R9, 0x2060 ;  /* 0x0000206000097802 */ /* 0x000fce0000000f00 */
[----:B------:R-:W-:Y:S05]  /*2050*/  CALL.REL.NOINC `($__internal_552_$__cuda_sm20_div_s64) ;  /* 0x00000018009c7944 */ /* 0x000fea0003c00000 */
        /* <DEDUP_REMOVED lines=9> */
.L_x_25345:
        /* <DEDUP_REMOVED lines=36> */
.L_x_25346:
[----:B------:R-:W-:Y:S01]  /*2330*/  MOV R27, R19 ;  /* 0x00000013001b7202 */ /* 0x000fe20000000f00 */
[----:B------:R-:W-:Y:S01]  /*2340*/  IMAD.MOV.U32 R0, RZ, RZ, R29 ;  /* 0x000000ffff007224 */ /* 0x000fe200078e001d */
[----:B------:R-:W-:Y:S02]  /*2350*/  MOV R2, R28 ;  /* 0x0000001c00027202 */ /* 0x000fe40000000f00 */
[----:B------:R-:W-:-:S07]  /*2360*/  MOV R9, 0x2380 ;  /* 0x0000238000097802 */ /* 0x000fce0000000f00 */
[----:B------:R-:W-:Y:S05]  /*2370*/  CALL.REL.NOINC `($__internal_552_$__cuda_sm20_div_s64) ;  /* 0x0000001400d47944 */ /* 0x000fea0003c00000 */
        /* <DEDUP_REMOVED lines=9> */
.L_x_25347:
        /* <DEDUP_REMOVED lines=37> */
.L_x_25348:
        /* <DEDUP_REMOVED lines=13> */
.L_x_25349:
        /* <DEDUP_REMOVED lines=9> */
.L_x_25341:
        /* <DEDUP_REMOVED lines=31> */
.L_x_25351:
        /* <DEDUP_REMOVED lines=13> */
.L_x_25352:
        /* <DEDUP_REMOVED lines=35> */
.L_x_25353:
[----:B------:R-:W-:Y:S01]  /*2cb0*/  MOV R27, R17 ;  /* 0x00000011001b7202 */ /* 0x000fe20000000f00 */
[----:B------:R-:W-:Y:S01]  /*2cc0*/  IMAD.MOV.U32 R2, RZ, RZ, R18 ;  /* 0x000000ffff027224 */ /* 0x000fe200078e0012 */
[----:B------:R-:W-:Y:S02]  /*2cd0*/  MOV R0, R19 ;  /* 0x0000001300007202 */ /* 0x000fe40000000f00 */
[----:B------:R-:W-:-:S07]  /*2ce0*/  MOV R9, 0x2d00 ;  /* 0x00002d0000097802 */ /* 0x000fce0000000f00 */
[----:B------:R-:W-:Y:S05]  /*2cf0*/  CALL.REL.NOINC `($__internal_552_$__cuda_sm20_div_s64) ;  /* 0x0000000c00747944 */ /* 0x000fea0003c00000 */
        /* <DEDUP_REMOVED lines=9> */
.L_x_25354:
        /* <DEDUP_REMOVED lines=10> */
.L_x_25350:
        /* <DEDUP_REMOVED lines=29> */
.L_x_25355:
[----:B------:R-:W-:-:S07]  /*3000*/  MOV R0, 0x3020 ;  /* 0x0000302000007802 */ /* 0x000fce0000000f00 */
[----:B0-----:R-:W-:Y:S05]  /*3010*/  CALL.REL.NOINC `($__internal_553_$__cuda_sm20_rem_s64) ;  /* 0x0000000c00fc7944 */ /* 0x001fea0003c00000 */
[----:B------:R-:W-:Y:S02]  /*3020*/  MOV R10, R2 ;  /* 0x00000002000a7202 */ /* 0x000fe40000000f00 */
[----:B------:R-:W-:-:S07]  /*3030*/  MOV R11, R9 ;  /* 0x00000009000b7202 */ /* 0x000fce0000000f00 */
.L_x_25356:
[----:B------:R-:W0:Y:S02]  /*3040*/  LDC.64 R12, c[0x0][0x398] ;  /* 0x0000e600ff0c7b82 */ /* 0x000e240000000a00 */
[----:B0-----:R-:W-:-:S06]  /*3050*/  IMAD.WIDE.U32 R2, R3, 0x8, R12 ;  /* 0x0000000803027825 */ /* 0x001fcc00078e000c */
[----:B------:R-:W2:Y:S02]  /*3060*/  LDG.E.64 R2, desc[UR8][R2.64] ;  /* 0x0000000802027981 */ /* 0x000ea4000c1e1b00 */
[-C--:B--2---:R-:W-:Y:S02]  /*3070*/  IMAD R9, R3, R10.reuse, RZ ;  /* 0x0000000a03097224 */ /* 0x084fe400078e02ff */
[----:B------:R-:W-:-:S04]  /*3080*/  IMAD.WIDE.U32 R28, R2, R10, R28 ;  /* 0x0000000a021c7225 */ /* 0x000fc800078e001c */
[----:B------:R-:W-:-:S04]  /*3090*/  IMAD R9, R2, R11, R9 ;  /* 0x0000000b02097224 */ /* 0x000fc800078e0209 */
[----:B------:R-:W-:-:S07]  /*30a0*/  IMAD.IADD R29, R29, 0x1, R9 ;  /* 0x000000011d1d7824 */ /* 0x000fce00078e0209 */
.L_x_25322:
        /* <DEDUP_REMOVED lines=34> */
.L_x_25359:
        /* <DEDUP_REMOVED lines=22> */
[----:B--2---:R-:W-:Y:S01]  /*3430*/  HMUL2 R8, R8.H0_H0, R23.H0_H0 ;  /* 0x2000001708087232 */ /* 0x004fe20000000800 */
[----:B------:R-:W2:Y:S03]  /*3440*/  LDS.U16 R19, [R19] ;  /* 0x0000000013137984 */ /* 0x000ea60000000400 */
[C---:B0-----:R-:W-:Y:S01]  /*3450*/  IMAD R13, R6.reuse, 0x2, R33 ;  /* 0x00000002060d7824 */ /* 0x041fe200078e0221 */
[----:B------:R-:W0:Y:S04]  /*3460*/  LDS.U16 R17, [R33] ;  /* 0x0000000021117984 */ /* 0x000e280000000400 */
[----:B------:R-:W-:-:S02]  /*3470*/  LEA R35, R6, R13, 0x1 ;  /* 0x0000000d06237211 */ /* 0x000fc400078e08ff */
[----:B------:R-:W0:Y:S01]  /*3480*/  LDS.U16 R13, [R13] ;  /* 0x000000000d0d7984 */ /* 0x000e220000000400 */
[----:B---3--:R-:W-:Y:S01]  /*3490*/  HMUL2 R8, R8.H0_H0, R25.H0_H0 ;  /* 0x2000001908087232 */ /* 0x008fe20000000800 */
[C---:B-1----:R-:W-:Y:S02]  /*34a0*/  LEA R31, R6.reuse, R35, 0x1 ;  /* 0x00000023061f7211 */ /* 0x042fe400078e08ff */
[----:B------:R-:W1:Y:S01]  /*34b0*/  LDS.U16 R23, [R35] ;  /* 0x0000000023177984 */ /* 0x000e620000000400 */
[----:B----4-:R-:W-:Y:S02]  /*34c0*/  HMUL2 R8, R8.H0_H0, R27.H0_H0 ;  /* 0x2000001b08087232 */ /* 0x010fe40000000800 */
[C---:B------:R-:W-:Y:S02]  /*34d0*/  IMAD R25, R6.reuse, 0x2, R31 ;  /* 0x0000000206197824 */ /* 0x040fe400078e021f */
[----:B------:R-:W3:Y:S03]  /*34e0*/  LDS.U16 R31, [R31] ;  /* 0x000000001f1f7984 */ /* 0x000ee60000000400 */
[C---:B------:R-:W-:Y:S01]  /*34f0*/  LEA R27, R6.reuse, R25, 0x1 ;  /* 0x00000019061b7211 */ /* 0x040fe200078e08ff */
[----:B-----5:R-:W-:Y:S01]  /*3500*/  HMUL2 R8, R8.H0_H0, R29.H0_H0 ;  /* 0x2000001d08087232 */ /* 0x020fe20000000800 */
[----:B------:R-:W4:Y:S02]  /*3510*/  LDS.U16 R25, [R25] ;  /* 0x0000000019197984 */ /* 0x000f240000000400 */
[C---:B------:R-:W-:Y:S01]  /*3520*/  LEA R29, R6.reuse, R27, 0x1 ;  /* 0x0000001b061d7211 */ /* 0x040fe200078e08ff */
[----:B------:R-:W-:Y:S01]  /*3530*/  HMUL2 R8, R8.H0_H0, R9.H0_H0 ;  /* 0x2000000908087232 */ /* 0x000fe20000000800 */
[----:B------:R-:W5:Y:S03]  /*3540*/  LDS.U16 R27, [R27] ;  /* 0x000000001b1b7984 */ /* 0x000f660000000400 */
[----:B------:R-:W-:Y:S01]  /*3550*/  IMAD R10, R6, 0x2, R29 ;  /* 0x00000002060a7824 */ /* 0x000fe200078e021d */
[----:B------:R-:W5:Y:S01]  /*3560*/  LDS.U16 R9, [R29] ;  /* 0x000000001d097984 */ /* 0x000f620000000400 */
[----:B------:R-:W-:-:S03]  /*3570*/  HMUL2 R8, R8.H0_H0, R21.H0_H0 ;  /* 0x2000001508087232 */ /* 0x000fc60000000800 */
[----:B------:R-:W5:Y:S01]  /*3580*/  LDS.U16 R21, [R10] ;  /* 0x000000000a157984 */ /* 0x000f620000000400 */
[----:B------:R-:W-:-:S04]  /*3590*/  HMUL2 R8, R8.H0_H0, R11.H0_H0 ;  /* 0x2000000b08087232 */ /* 0x000fc80000000800 */
[----:B--2---:R-:W-:-:S04]  /*35a0*/  HMUL2 R8, R8.H0_H0, R19.H0_H0 ;  /* 0x2000001308087232 */ /* 0x004fc80000000800 */
[----:B0-----:R-:W-:-:S04]  /*35b0*/  HMUL2 R8, R8.H0_H0, R17.H0_H0 ;  /* 0x2000001108087232 */ /* 0x001fc80000000800 */
[----:B------:R-:W-:-:S04]  /*35c0*/  HMUL2 R8, R8.H0_H0, R13.H0_H0 ;  /* 0x2000000d08087232 */ /* 0x000fc80000000800 */
[----:B-1----:R-:W-:-:S04]  /*35d0*/  HMUL2 R8, R8.H0_H0, R23.H0_H0 ;  /* 0x2000001708087232 */ /* 0x002fc80000000800 */
[----:B---3--:R-:W-:-:S04]  /*35e0*/  HMUL2 R8, R8.H0_H0, R31.H0_H0 ;  /* 0x2000001f08087232 */ /* 0x008fc80000000800 */
[----:B----4-:R-:W-:-:S04]  /*35f0*/  HMUL2 R8, R8.H0_H0, R25.H0_H0 ;  /* 0x2000001908087232 */ /* 0x010fc80000000800 */
[----:B-----5:R-:W-:-:S04]  /*3600*/  HMUL2 R8, R8.H0_H0, R27.H0_H0 ;  /* 0x2000001b08087232 */ /* 0x020fc80000000800 */
[----:B------:R-:W-:-:S04]  /*3610*/  HMUL2 R8, R8.H0_H0, R9.H0_H0 ;  /* 0x2000000908087232 */ /* 0x000fc80000000800 */
[----:B------:R-:W-:Y:S01]  /*3620*/  HMUL2 R8, R8.H0_H0, R21.H0_H0 ;  /* 0x2000001508087232 */ /* 0x000fe20000000800 */
[----:B------:R-:W-:Y:S06]  /*3630*/  @P0 BRA `(.L_x_25359) ;  /* 0xfffffffc00240947 */ /* 0x000fec000383ffff */
[----:B------:R-:W-:-:S12]  /*3640*/  UIADD3 UR4, UPT, UPT, UR4, 0x1, URZ ;  /* 0x0000000104047890 */ /* 0x000fd8000fffe0ff */
.L_x_25358:
        /* <DEDUP_REMOVED lines=24> */
[----:B--2---:R-:W-:-:S04]  /*37d0*/  HMUL2 R3, R8.H0_H0, R3.H0_H0 ;  /* 0x2000000308037232 */ /* 0x004fc80000000800 */
[----:B0-----:R-:W-:-:S04]  /*37e0*/  HMUL2 R0, R3.H0_H0, R0.H0_H0 ;  /* 0x2000000003007232 */ /* 0x001fc80000000800 */
[----:B---3--:R-:W-:-:S04]  /*37f0*/  HMUL2 R0, R0.H0_H0, R11.H0_H0 ;  /* 0x2000000b00007232 */ /* 0x008fc80000000800 */
[----:B----4-:R-:W-:-:S04]  /*3800*/  HMUL2 R0, R0.H0_H0, R13.H0_H0 ;  /* 0x2000000d00007232 */ /* 0x010fc80000000800 */
[----:B-----5:R-:W-:-:S04]  /*3810*/  HMUL2 R0, R0.H0_H0, R17.H0_H0 ;  /* 0x2000001100007232 */ /* 0x020fc80000000800 */
[----:B-1----:R-:W-:-:S04]  /*3820*/  HMUL2 R0, R0.H0_H0, R19.H0_H0 ;  /* 0x2000001300007232 */ /* 0x002fc80000000800 */
[----:B------:R-:W-:-:S04]  /*3830*/  HMUL2 R0, R0.H0_H0, R21.H0_H0 ;  /* 0x2000001500007232 */ /* 0x000fc80000000800 */
[----:B------:R-:W-:-:S07]  /*3840*/  HMUL2 R8, R0.H0_H0, R9.H0_H0 ;  /* 0x2000000900087232 */ /* 0x000fce0000000800 */
.L_x_25361:
        /* <DEDUP_REMOVED lines=15> */
[----:B--2---:R-:W-:-:S04]  /*3940*/  HMUL2 R8, R8.H0_H0, R3.H0_H0 ;  /* 0x2000000308087232 */ /* 0x004fc80000000800 */
[----:B0-----:R-:W-:-:S04]  /*3950*/  HMUL2 R8, R8.H0_H0, R9.H0_H0 ;  /* 0x2000000908087232 */ /* 0x001fc80000000800 */
[----:B---3--:R-:W-:-:S04]  /*3960*/  HMUL2 R8, R8.H0_H0, R11.H0_H0 ;  /* 0x2000000b08087232 */ /* 0x008fc80000000800 */
[----:B----4-:R-:W-:-:S07]  /*3970*/  HMUL2 R8, R8.H0_H0, R13.H0_H0 ;  /* 0x2000000d08087232 */ /* 0x010fce0000000800 */
.L_x_25362:
[----:B------:R-:W-:Y:S05]  /*3980*/  @!P1 BRA `(.L_x_25360) ;  /* 0x0000000000289947 */ /* 0x000fea0003800000 */
[----:B------:R-:W-:Y:S01]  /*3990*/  IMAD R0, R6, UR4, RZ ;  /* 0x0000000406007c24 */ /* 0x000fe2000f8e02ff */
[----:B------:R-:W-:-:S03]  /*39a0*/  IADD3 R5, PT, PT, -R5, RZ, RZ ;  /* 0x000000ff05057210 */ /* 0x000fc60007ffe1ff */
[----:B------:R-:W-:-:S05]  /*39b0*/  IMAD R0, R0, 0x2, R7 ;  /* 0x0000000200007824 */ /* 0x000fca00078e0207 */
[----:B------:R-:W-:-:S07]  /*39c0*/  IADD3 R3, PT, PT, R0, UR5, RZ ;  /* 0x0000000500037c10 */ /* 0x000fce000fffe0ff */
.L_x_25363:
[----:B0-----:R0:W2:Y:S01]  /*39d0*/  LDS.U16 R9, [R3] ;  /* 0x0000000003097984 */ /* 0x0010a20000000400 */
[----:B------:R-:W-:-:S05]  /*39e0*/  VIADD R5, R5, 0x1 ;  /* 0x0000000105057836 */ /* 0x000fca0000000000 */
[----:B------:R-:W-:Y:S02]  /*39f0*/  ISETP.NE.AND P0, PT, R5, RZ, PT ;  /* 0x000000ff0500720c */ /* 0x000fe40003f05270 */
[----:B0-----:R-:W-:Y:S01]  /*3a00*/  LEA R3, R6, R3, 0x1 ;  /* 0x0000000306037211 */ /* 0x001fe200078e08ff */
[----:B--2---:R-:W-:-:S10]  /*3a10*/  HMUL2 R8, R8.H0_H0, R9.H0_H0 ;  /* 0x2000000908087232 */ /* 0x004fd40000000800 */
[----:B------:R-:W-:Y:S05]  /*3a20*/  @P0 BRA `(.L_x_25363) ;  /* 0xfffffffc00e80947 */ /* 0x000fea000383ffff */
.L_x_25360:
[----:B--2---:R2:W-:Y:S02]  /*3a30*/  STS.U16 [R7+UR5], R8 ;  /* 0x0000000807007988 */ /* 0x0045e40008000405 */
.L_x_25357:
        /* <DEDUP_REMOVED lines=9> */
        .weak           $__internal_552_$__cuda_sm20_div_s64
        .type           $__internal_552_$__cuda_sm20_div_s64,@function
        .size           $__internal_552_$__cuda_sm20_div_s64,($__internal_553_$__cuda_sm20_rem_s64 - $__internal_552_$__cuda_sm20_div_s64)
$__internal_552_$__cuda_sm20_div_s64:
        /* <DEDUP_REMOVED lines=83> */
[----:B------:R-:W-:Y:S06]  /*4000*/  RET.REL.NODEC R12 `(contiguous_nanprod3_f16) ;  /* 0xffffffbc0cfc7950 */ /* 0x000fec0003c3ffff */
        .weak           $__internal_553_$__cuda_sm20_rem_s64
        .type           $__internal_553_$__cuda_sm20_rem_s64,@function
        .size           $__internal_553_$__cuda_sm20_rem_s64,(.L_x_32756 - $__internal_553_$__cuda_sm20_rem_s64)
$__internal_553_$__cuda_sm20_rem_s64:
        /* <DEDUP_REMOVED lines=66> */
[----:B------:R-:W-:Y:S06]  /*4430*/  RET.REL.NODEC R10 `(contiguous_nanprod3_f16) ;  /* 0xffffffb80af07950 */ /* 0x000fec0003c3ffff */
.L_x_25364:
        /* <DEDUP_REMOVED lines=12> */
.L_x_32756:


//--------------------- .text.contiguous_nanprod22_f16 --------------------------
	.section	.text.contiguous_nanprod22_f16,"ax",@progbits
	.align	128
        .global         contiguous_nanprod22_f16
        .type           contiguous_nanprod22_f16,@function
        .size           contiguous_nanprod22_f16,(.L_x_33459 - contiguous_nanprod22_f16)
        .other          contiguous_nanprod22_f16,@"STO_CUDA_ENTRY STV_DEFAULT"
contiguous_nanprod22_f16:
.text.contiguous_nanprod22_f16:
        /* <DEDUP_REMOVED lines=35> */
[----:B--2---:R-:W-:-:S05]  /*0230*/  @!P0 HMUL2 R13, R8.H0_H0, R13.H0_H0 ;  /* 0x2000000d080d8232 */ /* 0x004fca0000000800 */
        /* <DEDUP_REMOVED lines=14> */
.L_x_25366:
[----:B------:R-:W-:Y:S05]  /*0320*/  BSYNC.RECONVERGENT B0 ;  /* 0x0000000000007941 */ /* 0x000fea0003800200 */
.L_x_25365:
[----:B------:R-:W-:Y:S06]  /*0330*/  BAR.SYNC.DEFER_BLOCKING 0x0 ;  /* 0x0000000000007b1d */ /* 0x000fec0000010000 */
[----:B------:R-:W-:Y:S05]  /*0340*/  @!P1 BRA `(.L_x_25367) ;  /* 0x0000000000309947 */ /* 0x000fea0003800000 */
.L_x_25368:
[----:B------:R-:W-:-:S04]  /*0350*/  SHF.R.U32.HI R7, RZ, 0x1, R2 ;  /* 0x00000001ff077819 */ /* 0x000fc80000011602 */
[----:B------:R-:W-:-:S13]  /*0360*/  ISETP.GE.U32.AND P0, PT, R0, R7, PT ;  /* 0x000000070000720c */ /* 0x000fda0003f06070 */
[----:B------:R-:W-:-:S05]  /*0370*/  @!P0 LOP3.LUT R4, R2, 0x7fe, RZ, 0xc0, !PT ;  /* 0x000007fe02048812 */ /* 0x000fca00078ec0ff */
[----:B------:R-:W-:Y:S02]  /*0380*/  @!P0 IMAD.IADD R5, R3, 0x1, R4 ;  /* 0x0000000103058824 */ /* 0x000fe400078e0204 */
[----:B------:R-:W-:Y:S04]  /*0390*/  @!P0 LDS.U16 R4, [R3] ;  /* 0x0000000003048984 */ /* 0x000fe80000000400 */
[----:B------:R-:W2:Y:S02]  /*03a0*/  @!P0 LDS.U16 R5, [R5] ;  /* 0x0000000005058984 */ /* 0x000ea40000000400 */
[----:B--2---:R-:W-:-:S05]  /*03b0*/  @!P0 HMUL2 R4, R4.H0_H0, R5.H0_H0 ;  /* 0x2000000504048232 */ /* 0x004fca0000000800 */
[----:B------:R2:W-:Y:S01]  /*03c0*/  @!P0 STS.U16 [R3], R4 ;  /* 0x0000000403008388 */ /* 0x0005e20000000400 */
[----:B------:R-:W-:Y:S01]  /*03d0*/  BAR.SYNC.DEFER_BLOCKING 0x0 ;  /* 0x0000000000007b1d */ /* 0x000fe20000010000 */
[----:B------:R-:W-:Y:S02]  /*03e0*/  ISETP.GT.U32.AND P0, PT, R2, 0x83, PT ;  /* 0x000000830200780c */ /* 0x000fe40003f04070 */
[----:B------:R-:W-:-:S11]  /*03f0*/  MOV R2, R7 ;  /* 0x0000000700027202 */ /* 0x000fd60000000f00 */
[----:B--2---:R-:W-:Y:S05]  /*0400*/  @P0 BRA `(.L_x_25368) ;  /* 0xfffffffc00d00947 */ /* 0x004fea000383ffff */
.L_x_25367:
        /* <DEDUP_REMOVED lines=9> */
[----:B--2---:R-:W-:-:S04]  /*04a0*/  HMUL2 R2, R2.H0_H0, R5.H0_H0 ;  /* 0x2000000502027232 */ /* 0x004fc80000000800 */
[----:B---3--:R-:W-:Y:S01]  /*04b0*/  HMUL2 R7, R2.H0_H0, R7.H0_H0 ;  /* 0x2000000702077232 */ /* 0x008fe20000000800 */
[----:B------:R2:W-:Y:S03]  /*04c0*/  STS.U16 [R3], R2 ;  /* 0x0000000203007388 */ /* 0x0005e60000000400 */
[----:B----4-:R-:W-:Y:S01]  /*04d0*/  HMUL2 R4, R7.H0_H0, R4.H0_H0 ;  /* 0x2000000407047232 */ /* 0x010fe20000000800 */
[----:B------:R2:W-:Y:S03]  /*04e0*/  STS.U16 [R3], R7 ;  /* 0x0000000703007388 */ /* 0x0005e60000000400 */
[----:B-----5:R-:W-:Y:S01]  /*04f0*/  HMUL2 R9, R4.H0_H0, R9.H0_H0 ;  /* 0x2000000904097232 */ /* 0x020fe20000000800 */
[----:B------:R2:W-:Y:S03]  /*0500*/  STS.U16 [R3], R4 ;  /* 0x0000000403007388 */ /* 0x0005e60000000400 */
[----:B0-----:R-:W-:Y:S01]  /*0510*/  HMUL2 R6, R9.H0_H0, R6.H0_H0 ;  /* 0x2000000609067232 */ /* 0x001fe20000000800 */
[----:B------:R2:W-:Y:S03]  /*0520*/  STS.U16 [R3], R9 ;  /* 0x0000000903007388 */ /* 0x0005e60000000400 */
[----:B-1----:R-:W-:Y:S01]  /*0530*/  HMUL2 R11, R6.H0_H0, R11.H0_H0 ;  /* 0x2000000b060b7232 */ /* 0x002fe20000000800 */
        /* <DEDUP_REMOVED lines=20> */
.L_x_25369:
        /* <DEDUP_REMOVED lines=16> */
.L_x_33459:


//--------------------- .text.contiguous_nanprod2_f16 --------------------------
	.section	.text.contiguous_nanprod2_f16,"ax",@progbits
	.align	128
        .global         contiguous_nanprod2_f16
        .type           contiguous_nanprod2_f16,@function
        .size           contiguous_nanprod2_f16,(.L_x_32758 - contiguous_nanprod2_f16)
        .other          contiguous_nanprod2_f16,@"STO_CUDA_ENTRY STV_DEFAULT"
contiguous_nanprod2_f16:
.text.contiguous_nanprod2_f16:
        /* <DEDUP_REMOVED lines=47> */
.L_x_25398:
        /* <DEDUP_REMOVED lines=32> */
.L_x_25375:
[----:B------:R-:W-:Y:S01]  /*04f0*/  MOV R26, R6 ;  /* 0x00000006001a7202 */ /* 0x000fe20000000f00 */
[----:B------:R-:W-:Y:S01]  /*0500*/  IMAD.MOV.U32 R13, RZ, RZ, R7 ;  /* 0x000000ffff0d7224 */ /* 0x000fe200078e0007 */
[----:B------:R-:W-:Y:S01]  /*0510*/  MOV R14, R34 ;  /* 0x00000022000e7202 */ /* 0x000fe20000000f00 */
[----:B------:R-:W-:Y:S01]  /*0520*/  IMAD.MOV.U32 R11, RZ, RZ, R35 ;  /* 0x000000ffff0b7224 */ /* 0x000fe200078e0023 */
[----:B------:R-:W-:-:S07]  /*0530*/  MOV R12, 0x550 ;  /* 0x00000550000c7802 */ /* 0x000fce0000000f00 */
[----:B-1----:R-:W-:Y:S05]  /*0540*/  CALL.REL.NOINC `($__internal_554_$__cuda_sm20_div_s64) ;  /* 0x0000006400487944 */ /* 0x002fea0003c00000 */
        /* <DEDUP_REMOVED lines=9> */
.L_x_25376:
[----:B------:R-:W-:Y:S05]  /*05e0*/  BSYNC.RECONVERGENT B1 ;  /* 0x0000000000017941 */ /* 0x000fea0003800200 */
.L_x_25374:
        /* <DEDUP_REMOVED lines=34> */
.L_x_25378:
[----:B------:R-:W-:Y:S01]  /*0810*/  IMAD.MOV.U32 R26, RZ, RZ, R20 ;  /* 0x000000ffff1a7224 */ /* 0x000fe200078e0014 */
[----:B------:R-:W-:Y:S01]  /*0820*/  MOV R13, R9 ;  /* 0x00000009000d7202 */ /* 0x000fe20000000f00 */
[----:B------:R-:W-:Y:S01]  /*0830*/  IMAD.MOV.U32 R14, RZ, RZ, R34 ;  /* 0x000000ffff0e7224 */ /* 0x000fe200078e0022 */
[----:B------:R-:W-:Y:S02]  /*0840*/  MOV R11, R35 ;  /* 0x00000023000b7202 */ /* 0x000fe40000000f00 */
[----:B------:R-:W-:-:S07]  /*0850*/  MOV R12, 0x870 ;  /* 0x00000870000c7802 */ /* 0x000fce0000000f00 */
[----:B------:R-:W-:Y:S05]  /*0860*/  CALL.REL.NOINC `($__internal_554_$__cuda_sm20_div_s64) ;  /* 0x0000006000807944 */ /* 0x000fea0003c00000 */
        /* <DEDUP_REMOVED lines=9> */
.L_x_25379:
[----:B------:R-:W-:Y:S05]  /*0900*/  BSYNC.RECONVERGENT B1 ;  /* 0x0000000000017941 */ /* 0x000fea0003800200 */
.L_x_25377:
        /* <DEDUP_REMOVED lines=33> */
.L_x_25381:
[----:B------:R-:W-:Y:S01]  /*0b20*/  IMAD.MOV.U32 R26, RZ, RZ, R36 ;  /* 0x000000ffff1a7224 */ /* 0x000fe200078e0024 */
[----:B------:R-:W-:Y:S01]  /*0b30*/  MOV R13, R37 ;  /* 0x00000025000d7202 */ /* 0x000fe20000000f00 */
[----:B------:R-:W-:Y:S01]  /*0b40*/  IMAD.MOV.U32 R14, RZ, RZ, R20 ;  /* 0x000000ffff0e7224 */ /* 0x000fe200078e0014 */
[----:B------:R-:W-:Y:S02]  /*0b50*/  MOV R11, R21 ;  /* 0x00000015000b7202 */ /* 0x000fe40000000f00 */
[----:B------:R-:W-:-:S07]  /*0b60*/  MOV R12, 0xb80 ;  /* 0x00000b80000c7802 */ /* 0x000fce0000000f00 */
[----:B------:R-:W-:Y:S05]  /*0b70*/  CALL.REL.NOINC `($__internal_554_$__cuda_sm20_div_s64) ;  /* 0x0000005c00bc7944 */ /* 0x000fea0003c00000 */
        /* <DEDUP_REMOVED lines=10> */
.L_x_25382:
[----:B------:R-:W-:Y:S05]  /*0c20*/  BSYNC.RECONVERGENT B1 ;  /* 0x0000000000017941 */ /* 0x000fea0003800200 */
.L_x_25380:
        /* <DEDUP_REMOVED lines=35> */
.L_x_25384:
[----:B------:R-:W-:Y:S01]  /*0e60*/  MOV R26, R34 ;  /* 0x00000022001a7202 */ /* 0x000fe20000000f00 */
[----:B------:R-:W-:Y:S01]  /*0e70*/  IMAD.MOV.U32 R13, RZ, RZ, R35 ;  /* 0x000000ffff0d7224 */ /* 0x000fe200078e0023 */
[----:B------:R-:W-:Y:S01]  /*0e80*/  MOV R14, R20 ;  /* 0x00000014000e7202 */ /* 0x000fe20000000f00 */
[----:B------:R-:W-:Y:S01]  /*0e90*/  IMAD.MOV.U32 R11, RZ, RZ, R21 ;  /* 0x000000ffff0b7224 */ /* 0x000fe200078e0015 */
[----:B------:R-:W-:-:S07]  /*0ea0*/  MOV R12, 0xec0 ;  /* 0x00000ec0000c7802 */ /* 0x000fce0000000f00 */
[----:B------:R-:W-:Y:S05]  /*0eb0*/  CALL.REL.NOINC `($__internal_554_$__cuda_sm20_div_s64) ;  /* 0x0000005800ec7944 */ /* 0x000fea0003c00000 */
        /* <DEDUP_REMOVED lines=11> */
.L_x_25385:
[----:B------:R-:W-:Y:S05]  /*0f70*/  BSYNC.RECONVERGENT B1 ;  /* 0x0000000000017941 */ /* 0x000fea0003800200 */
.L_x_25383:
        /* <DEDUP_REMOVED lines=36> */
.L_x_25387:
        /* <DEDUP_REMOVED lines=16> */
.L_x_25388:
[----:B------:R-:W-:Y:S05]  /*12c0*/  BSYNC.RECONVERGENT B1 ;  /* 0x0000000000017941 */ /* 0x000fea0003800200 */
.L_x_25386:
        /* <DEDUP_REMOVED lines=35> */
.L_x_25390:
        /* <DEDUP_REMOVED lines=17> */
.L_x_25391:
[----:B------:R-:W-:Y:S05]  /*1610*/  BSYNC.RECONVERGENT B1 ;  /* 0x0000000000017941 */ /* 0x000fea0003800200 */
.L_x_25389:
        /* <DEDUP_REMOVED lines=35> */
.L_x_25393:
        /* <DEDUP_REMOVED lines=16> */
.L_x_25394:
[----:B------:R-:W-:Y:S05]  /*1950*/  BSYNC.RECONVERGENT B1 ;  /* 0x0000000000017941 */ /* 0x000fea0003800200 */
.L_x_25392:
        /* <DEDUP_REMOVED lines=35> */
.L_x_25396:
        /* <DEDUP_REMOVED lines=16> */
.L_x_25397:
[----:B------:R-:W-:Y:S05]  /*1c90*/  BSYNC.RECONVERGENT B1 ;  /* 0x0000000000017941 */ /* 0x000fea0003800200 */
.L_x_25395:
        /* <DEDUP_REMOVED lines=8> */
.L_x_25373:
        /* <DEDUP_REMOVED lines=36> */
.L_x_25401:
[----:B------:R-:W-:Y:S01]  /*1f60*/  MOV R26, R6 ;  /* 0x00000006001a7202 */ /* 0x000fe20000000f00 */
[----:B------:R-:W-:Y:S01]  /*1f70*/  IMAD.MOV.U32 R13, RZ, RZ, R7 ;  /* 0x000000ffff0d7224 */ /* 0x000fe200078e0007 */
[----:B------:R-:W-:Y:S01]  /*1f80*/  MOV R14, R16 ;  /* 0x00000010000e7202 */ /* 0x000fe20000000f00 */
[----:B------:R-:W-:Y:S01]  /*1f90*/  IMAD.MOV.U32 R11, RZ, RZ, R17 ;  /* 0x000000ffff0b7224 */ /* 0x000fe200078e0011 */
[----:B------:R-:W-:-:S07]  /*1fa0*/  MOV R12, 0x1fc0 ;  /* 0x00001fc0000c7802 */ /* 0x000fce0000000f00 */
[----:B------:R-:W-:Y:S05]  /*1fb0*/  CALL.REL.NOINC `($__internal_554_$__cuda_sm20_div_s64) ;  /* 0x0000004800ac7944 */ /* 0x000fea0003c00000 */
        /* <DEDUP_REMOVED lines=9> */
.L_x_25402:
[----:B------:R-:W-:Y:S05]  /*2050*/  BSYNC.RECONVERGENT B1 ;  /* 0x0000000000017941 */ /* 0x000fea0003800200 */
.L_x_25400:
        /* <DEDUP_REMOVED lines=34> */
.L_x_25404:
        /* <DEDUP_REMOVED lines=17> */
.L_x_25405:
[----:B------:R-:W-:Y:S05]  /*2390*/  BSYNC.RECONVERGENT B1 ;  /* 0x0000000000017941 */ /* 0x000fea0003800200 */
.L_x_25403:
        /* <DEDUP_REMOVED lines=36> */
.L_x_25407:
        /* <DEDUP_REMOVED lines=16> */
.L_x_25408:
[----:B------:R-:W-:Y:S05]  /*26e0*/  BSYNC.RECONVERGENT B1 ;  /* 0x0000000000017941 */ /* 0x000fea0003800200 */
.L_x_25406:
        /* <DEDUP_REMOVED lines=35> */
.L_x_25410:
[----:B------:R-:W-:Y:S01]  /*2920*/  MOV R26, R18 ;  /* 0x00000012001a7202 */ /* 0x000fe20000000f00 */
[----:B------:R-:W-:Y:S01]  /*2930*/  IMAD.MOV.U32 R13, RZ, RZ, R19 ;  /* 0x000000ffff0d7224 */ /* 0x000fe200078e0013 */
[----:B------:R-:W-:Y:S01]  /*2940*/  MOV R14, R16 ;  /* 0x00000010000e7202 */ /* 0x000fe20000000f00 */
[----:B------:R-:W-:Y:S01]  /*2950*/  IMAD.MOV.U32 R11, RZ, RZ, R17 ;  /* 0x000000ffff0b7224 */ /* 0x000fe200078e0011 */
[----:B------:R-:W-:-:S07]  /*2960*/  MOV R12, 0x2980 ;  /* 0x00002980000c7802 */ /* 0x000fce0000000f00 */
[----:B------:R-:W-:Y:S05]  /*2970*/  CALL.REL.NOINC `($__internal_554_$__cuda_sm20_div_s64) ;  /* 0x00000040003c7944 */ /* 0x000fea0003c00000 */
        /* <DEDUP_REMOVED lines=10> */
.L_x_25411:
[----:B------:R-:W-:Y:S05]  /*2a20*/  BSYNC.RECONVERGENT B1 ;  /* 0x0000000000017941 */ /* 0x000fea0003800200 */
.L_x_25409:
[----:B------:R-:W-:Y:S01]  /*2a30*/  MOV R36, R22 ;  /* 0x0000001600247202 */ /* 0x000fe20000000f00 */
[----:B------:R-:W-:Y:S02]  /*2a40*/  IMAD R11, R11, R38, RZ ;  /* 0x000000260b0b7224 */ /* 0x000fe400078e02ff */
[----:B------:R-:W-:Y:S02]  /*2a50*/  VIADD R8, R8, 0xfffffffe ;  /* 0xfffffffe08087836 */ /* 0x000fe40000000000 */
[----:B------:R-:W-:-:S04]  /*2a60*/  IMAD.WIDE.U32 R22, R38, R10, R36 ;  /* 0x0000000a26167225 */ /* 0x000fc800078e0024 */
[----:B------:R-:W-:-:S05]  /*2a70*/  IMAD R11, R39, R10, R11 ;  /* 0x0000000a270b7224 */ /* 0x000fca00078e020b */
[----:B------:R-:W-:-:S07]  /*2a80*/  IADD3 R23, PT, PT, R23, R11, RZ ;  /* 0x0000000b17177210 */ /* 0x000fce0007ffe0ff */
.L_x_25399:
        /* <DEDUP_REMOVED lines=30> */
.L_x_25413:
[----:B------:R-:W-:Y:S01]  /*2c70*/  MOV R18, R6 ;  /* 0x0000000600127202 */ /* 0x000fe20000000f00 */
[----:B------:R-:W-:Y:S01]  /*2c80*/  IMAD.MOV.U32 R19, RZ, RZ, R7 ;  /* 0x000000ffff137224 */ /* 0x000fe200078e0007 */
[----:B------:R-:W-:Y:S01]  /*2c90*/  MOV R24, R10 ;  /* 0x0000000a00187202 */ /* 0x000fe20000000f00 */
[----:B------:R-:W-:Y:S01]  /*2ca0*/  IMAD.MOV.U32 R21, RZ, RZ, R11 ;  /* 0x000000ffff157224 */ /* 0x000fe200078e000b */
[----:B------:R-:W-:-:S07]  /*2cb0*/  MOV R26, 0x2cd0 ;  /* 0x00002cd0001a7802 */ /* 0x000fce0000000f00 */
[----:B------:R-:W-:Y:S05]  /*2cc0*/  CALL.REL.NOINC `($__internal_555_$__cuda_sm20_rem_s64) ;  /* 0x0000004000b47944 */ /* 0x000fea0003c00000 */
.L_x_25414:
[----:B------:R-:W-:Y:S05]  /*2cd0*/  BSYNC.RECONVERGENT B1 ;  /* 0x0000000000017941 */ /* 0x000fea0003800200 */
.L_x_25412:
        /* <DEDUP_REMOVED lines=30> */
.L_x_25416:
[----:B------:R-:W-:Y:S01]  /*2ec0*/  MOV R24, R10 ;  /* 0x0000000a00187202 */ /* 0x000fe20000000f00 */
[----:B------:R-:W-:Y:S01]  /*2ed0*/  IMAD.MOV.U32 R21, RZ, RZ, R11 ;  /* 0x000000ffff157224 */ /* 0x000fe200078e000b */
[----:B------:R-:W-:Y:S01]  /*2ee0*/  MOV R18, R20 ;  /* 0x0000001400127202 */ /* 0x000fe20000000f00 */
[----:B------:R-:W-:Y:S01]  /*2ef0*/  IMAD.MOV.U32 R19, RZ, RZ, R9 ;  /* 0x000000ffff137224 */ /* 0x000fe200078e0009 */
[----:B------:R-:W-:-:S07]  /*2f00*/  MOV R26, 0x2f20 ;  /* 0x00002f20001a7802 */ /* 0x000fce0000000f00 */
[----:B------:R-:W-:Y:S05]  /*2f10*/  CALL.REL.NOINC `($__internal_555_$__cuda_sm20_rem_s64) ;  /* 0x0000004000207944 */ /* 0x000fea0003c00000 */
.L_x_25417:
[----:B------:R-:W-:Y:S05]  /*2f20*/  BSYNC.RECONVERGENT B1 ;  /* 0x0000000000017941 */ /* 0x000fea0003800200 */
.L_x_25415:
[----:B------:R-:W-:Y:S02]  /*2f30*/  IMAD R7, R7, R16, RZ ;  /* 0x0000001007077224 */ /* 0x000fe400078e02ff */
[----:B------:R-:W-:-:S04]  /*2f40*/  IMAD.WIDE.U32 R22, R16, R6, R22 ;  /* 0x0000000610167225 */ /* 0x000fc800078e0016 */
[----:B------:R-:W-:-:S05]  /*2f50*/  IMAD R7, R17, R6, R7 ;  /* 0x0000000611077224 */ /* 0x000fca00078e0207 */
[----:B------:R-:W-:-:S07]  /*2f60*/  IADD3 R23, PT, PT, R23, R7, RZ ;  /* 0x0000000717177210 */ /* 0x000fce0007ffe0ff */
.L_x_25372:
[----:B------:R-:W0:Y:S02]  /*2f70*/  LDCU.64 UR4, c[0x0][0x388] ;  /* 0x00007100ff0477ac */ /* 0x000e240008000a00 */
[----:B0-----:R-:W-:Y:S02]  /*2f80*/  LEA R8, P1, R22, UR4, 0x1 ;  /* 0x0000000416087c11 */ /* 0x001fe4000f8208ff */
[----:B------:R-:W-:Y:S02]  /*2f90*/  LEA R6, P0, R4, UR4, 0x1 ;  /* 0x0000000404067c11 */ /* 0x000fe4000f8008ff */
[----:B------:R-:W-:Y:S02]  /*2fa0*/  LEA.HI.X R9, R22, UR5, R23, 0x1, P1 ;  /* 0x0000000516097c11 */ /* 0x000fe400088f0c17 */
[----:B------:R-:W-:-:S04]  /*2fb0*/  LEA.HI.X R7, R4, UR5, R5, 0x1, P0 ;  /* 0x0000000504077c11 */ /* 0x000fc800080f0c05 */
[----:B------:R-:W2:Y:S04]  /*2fc0*/  LDG.E.U16 R9, desc[UR12][R8.64] ;  /* 0x0000000c08097981 */ /* 0x000ea8000c1e1500 */
[----:B------:R-:W2:Y:S02]  /*2fd0*/  LDG.E.U16 R6, desc[UR12][R6.64] ;  /* 0x0000000c06067981 */ /* 0x000ea4000c1e1500 */
[----:B--2---:R-:W-:-:S05]  /*2fe0*/  HMUL2 R9, R6.H0_H0, R9.H0_H0 ;  /* 0x2000000906097232 */ /* 0x004fca0000000800 */
[----:B------:R0:W-:Y:S01]  /*2ff0*/  STS.U16 [R3], R9 ;  /* 0x0000000903007388 */ /* 0x0001e20000000400 */
[----:B------:R-:W-:Y:S05]  /*3000*/  BRA `(.L_x_25418) ;  /* 0x0000003400b87947 */ /* 0x000fea0003800000 */
.L_x_25371:
        /* <DEDUP_REMOVED lines=18> */
.L_x_25445:
        /* <DEDUP_REMOVED lines=30> */
.L_x_25422:
        /* <DEDUP_REMOVED lines=15> */
.L_x_25423:
[----:B------:R-:W-:Y:S05]  /*3400*/  BSYNC.RECONVERGENT B1 ;  /* 0x0000000000017941 */ /* 0x000fea0003800200 */
.L_x_25421:
        /* <DEDUP_REMOVED lines=39> */
.L_x_25425:
        /* <DEDUP_REMOVED lines=17> */
.L_x_25426:
[----:B------:R-:W-:Y:S05]  /*3790*/  BSYNC.RECONVERGENT B1 ;  /* 0x0000000000017941 */ /* 0x000fea0003800200 */
.L_x_25424:
        /* <DEDUP_REMOVED lines=37> */
.L_x_25428:
        /* <DEDUP_REMOVED lines=17> */
.L_x_25429:
[----:B------:R-:W-:Y:S05]  /*3b00*/  BSYNC.RECONVERGENT B1 ;  /* 0x0000000000017941 */ /* 0x000fea0003800200 */
.L_x_25427:
        /* <DEDUP_REMOVED lines=38> */
.L_x_25431:
[----:B------:R-:W-:Y:S01]  /*3d70*/  IMAD.MOV.U32 R26, RZ, RZ, R20 ;  /* 0x000000ffff1a7224 */ /* 0x000fe200078e0014 */
[----:B------:R-:W-:Y:S01]  /*3d80*/  MOV R13, R21 ;  /* 0x00000015000d7202 */ /* 0x000fe20000000f00 */
[----:B------:R-:W-:Y:S01]  /*3d90*/  IMAD.MOV.U32 R14, RZ, RZ, R36 ;  /* 0x000000ffff0e7224 */ /* 0x000fe200078e0024 */
[----:B------:R-:W-:Y:S02]  /*3da0*/  MOV R11, R37 ;  /* 0x00000025000b7202 */ /* 0x000fe40000000f00 */
[----:B------:R-:W-:-:S07]  /*3db0*/  MOV R12, 0x3dd0 ;  /* 0x00003dd0000c7802 */ /* 0x000fce0000000f00 */
[----:B-1----:R-:W-:Y:S05]  /*3dc0*/  CALL.REL.NOINC `($__internal_554_$__cuda_sm20_div_s64) ;  /* 0x0000002c00287944 */ /* 0x002fea0003c00000 */
        /* <DEDUP_REMOVED lines=11> */
.L_x_25432:
[----:B------:R-:W-:Y:S05]  /*3e80*/  BSYNC.RECONVERGENT B1 ;  /* 0x0000000000017941 */ /* 0x000fea0003800200 */
.L_x_25430:
        /* <DEDUP_REMOVED lines=38> */
.L_x_25434:
        /* <DEDUP_REMOVED lines=17> */
.L_x_25435:
[----:B------:R-:W-:Y:S05]  /*4200*/  BSYNC.RECONVERGENT B1 ;  /* 0x0000000000017941 */ /* 0x000fea0003800200 */
.L_x_25433:
        /* <DEDUP_REMOVED lines=40> */
.L_x_25437:
        /* <DEDUP_REMOVED lines=17> */
.L_x_25438:
[----:B------:R-:W-:Y:S05]  /*45a0*/  BSYNC.RECONVERGENT B1 ;  /* 0x0000000000017941 */ /* 0x000fea0003800200 */
.L_x_25436:
        /* <DEDUP_REMOVED lines=40> */
.L_x_25440:
        /* <DEDUP_REMOVED lines=17> */
.L_x_25441:
[----:B------:R-:W-:Y:S05]  /*4940*/  BSYNC.RECONVERGENT B1 ;  /* 0x0000000000017941 */ /* 0x000fea0003800200 */
.L_x_25439:
        /* <DEDUP_REMOVED lines=38> */
.L_x_25443:
[----:B------:R-:W-:Y:S01]  /*4bb0*/  IMAD.MOV.U32 R26, RZ, RZ, R20 ;  /* 0x000000ffff1a7224 */ /* 0x000fe200078e0014 */
[----:B------:R-:W-:Y:S01]  /*4bc0*/  MOV R13, R21 ;  /* 0x00000015000d7202 */ /* 0x000fe20000000f00 */
[----:B------:R-:W-:Y:S01]  /*4bd0*/  IMAD.MOV.U32 R14, RZ, RZ, R22 ;  /* 0x000000ffff0e7224 */ /* 0x000fe200078e0016 */
[----:B------:R-:W-:Y:S02]  /*4be0*/  MOV R11, R23 ;  /* 0x00000017000b7202 */ /* 0x000fe40000000f00 */
[----:B------:R-:W-:-:S07]  /*4bf0*/  MOV R12, 0x4c10 ;  /* 0x00004c10000c7802 */ /* 0x000fce0000000f00 */
[----:B-1----:R-:W-:Y:S05]  /*4c00*/  CALL.REL.NOINC `($__internal_554_$__cuda_sm20_div_s64) ;  /* 0x0000001c00987944 */ /* 0x002fea0003c00000 */
        /* <DEDUP_REMOVED lines=11> */
.L_x_25444:
[----:B------:R-:W-:Y:S05]  /*4cc0*/  BSYNC.RECONVERGENT B1 ;  /* 0x0000000000017941 */ /* 0x000fea0003800200 */
.L_x_25442:
        /* <DEDUP_REMOVED lines=15> */
.L_x_25420:
        /* <DEDUP_REMOVED lines=37> */
.L_x_25448:
[----:B------:R-:W-:Y:S01]  /*5010*/  MOV R26, R18 ;  /* 0x00000012001a7202 */ /* 0x000fe20000000f00 */
[----:B------:R-:W-:Y:S01]  /*5020*/  IMAD.MOV.U32 R13, RZ, RZ, R19 ;  /* 0x000000ffff0d7224 */ /* 0x000fe200078e0013 */
[----:B------:R-:W-:Y:S02]  /*5030*/  MOV R14, R6 ;  /* 0x00000006000e7202 */ /* 0x000fe40000000f00 */
[----:B------:R-:W-:Y:S02]  /*5040*/  MOV R11, R7 ;  /* 0x00000007000b7202 */ /* 0x000fe40000000f00 */
[----:B------:R-:W-:-:S07]  /*5050*/  MOV R12, 0x5070 ;  /* 0x00005070000c7802 */ /* 0x000fce0000000f00 */
[----:B------:R-:W-:Y:S05]  /*5060*/  CALL.REL.NOINC `($__internal_554_$__cuda_sm20_div_s64) ;  /* 0x0000001800807944 */ /* 0x000fea0003c00000 */
        /* <DEDUP_REMOVED lines=9> */
.L_x_25449:
[----:B------:R-:W-:Y:S05]  /*5100*/  BSYNC.RECONVERGENT B1 ;  /* 0x0000000000017941 */ /* 0x000fea0003800200 */
.L_x_25447:
        /* <DEDUP_REMOVED lines=39> */
.L_x_25451:
        /* <DEDUP_REMOVED lines=17> */
.L_x_25452:
[----:B------:R-:W-:Y:S05]  /*5490*/  BSYNC.RECONVERGENT B1 ;  /* 0x0000000000017941 */ /* 0x000fea0003800200 */
.L_x_25450:
        /* <DEDUP_REMOVED lines=40> */
.L_x_25454:
[----:B------:R-:W-:Y:S01]  /*5720*/  MOV R26, R18 ;  /* 0x00000012001a7202 */ /* 0x000fe20000000f00 */
[----:B------:R-:W-:Y:S01]  /*5730*/  IMAD.MOV.U32 R14, RZ, RZ, R20 ;  /* 0x000000ffff0e7224 */ /* 0x000fe200078e0014 */
[----:B------:R-:W-:Y:S02]  /*5740*/  MOV R13, R19 ;  /* 0x00000013000d7202 */ /* 0x000fe40000000f00 */
[----:B------:R-:W-:Y:S02]  /*5750*/  MOV R11, R21 ;  /* 0x00000015000b7202 */ /* 0x000fe40000000f00 */
[----:B------:R-:W-:-:S07]  /*5760*/  MOV R12, 0x5780 ;  /* 0x00005780000c7802 */ /* 0x000fce0000000f00 */
[----:B------:R-:W-:Y:S05]  /*5770*/  CALL.REL.NOINC `($__internal_554_$__cuda_sm20_div_s64) ;  /* 0x0000001000bc7944 */ /* 0x000fea0003c00000 */
        /* <DEDUP_REMOVED lines=11> */
.L_x_25455:
[----:B------:R-:W-:Y:S05]  /*5830*/  BSYNC.RECONVERGENT B1 ;  /* 0x0000000000017941 */ /* 0x000fea0003800200 */
.L_x_25453:
        /* <DEDUP_REMOVED lines=40> */
.L_x_25457:
[----:B------:R-:W-:Y:S01]  /*5ac0*/  MOV R26, R18 ;  /* 0x00000012001a7202 */ /* 0x000fe20000000f00 */
[----:B------:R-:W-:Y:S01]  /*5ad0*/  IMAD.MOV.U32 R13, RZ, RZ, R19 ;  /* 0x000000ffff0d7224 */ /* 0x000fe200078e0013 */
[----:B------:R-:W-:Y:S02]  /*5ae0*/  MOV R14, R20 ;  /* 0x00000014000e7202 */ /* 0x000fe40000000f00 */
[----:B------:R-:W-:Y:S02]  /*5af0*/  MOV R11, R21 ;  /* 0x00000015000b7202 */ /* 0x000fe40000000f00 */
[----:B------:R-:W-:-:S07]  /*5b00*/  MOV R12, 0x5b20 ;  /* 0x00005b20000c7802 */ /* 0x000fce0000000f00 */
[----:B------:R-:W-:Y:S05]  /*5b10*/  CALL.REL.NOINC `($__internal_554_$__cuda_sm20_div_s64) ;  /* 0x0000000c00d47944 */ /* 0x000fea0003c00000 */
        /* <DEDUP_REMOVED lines=11> */
.L_x_25458:
[----:B------:R-:W-:Y:S05]  /*5bd0*/  BSYNC.RECONVERGENT B1 ;  /* 0x0000000000017941 */ /* 0x000fea0003800200 */
.L_x_25456:
        /* <DEDUP_REMOVED lines=11> */
.L_x_25446:
        /* <DEDUP_REMOVED lines=35> */
.L_x_25461:
[----:B------:R-:W-:Y:S01]  /*5ec0*/  IMAD.MOV.U32 R26, RZ, RZ, R18 ;  /* 0x000000ffff1a7224 */ /* 0x000fe200078e0012 */
[----:B------:R-:W-:Y:S01]  /*5ed0*/  MOV R13, R19 ;  /* 0x00000013000d7202 */ /* 0x000fe20000000f00 */
[----:B------:R-:W-:Y:S01]  /*5ee0*/  IMAD.MOV.U32 R11, RZ, RZ, R5 ;  /* 0x000000ffff0b7224 */ /* 0x000fe200078e0005 */
[----:B------:R-:W-:Y:S02]  /*5ef0*/  MOV R14, R4 ;  /* 0x00000004000e7202 */ /* 0x000fe40000000f00 */
[----:B------:R-:W-:-:S07]  /*5f00*/  MOV R12, 0x5f20 ;  /* 0x00005f20000c7802 */ /* 0x000fce0000000f00 */
[----:B------:R-:W-:Y:S05]  /*5f10*/  CALL.REL.NOINC `($__internal_554_$__cuda_sm20_div_s64) ;  /* 0x0000000800d47944 */ /* 0x000fea0003c00000 */
        /* <DEDUP_REMOVED lines=8> */
.L_x_25462:
[----:B------:R-:W-:Y:S05]  /*5fa0*/  BSYNC.RECONVERGENT B1 ;  /* 0x0000000000017941 */ /* 0x000fea0003800200 */
.L_x_25460:
        /* <DEDUP_REMOVED lines=39> */
.L_x_25464:
        /* <DEDUP_REMOVED lines=17> */
.L_x_25465:
[----:B------:R-:W-:Y:S05]  /*6330*/  BSYNC.RECONVERGENT B1 ;  /* 0x0000000000017941 */ /* 0x000fea0003800200 */
.L_x_25463:
        /* <DEDUP_REMOVED lines=11> */
.L_x_25459:
        /* <DEDUP_REMOVED lines=31> */
.L_x_25467:
[----:B------:R-:W-:Y:S02]  /*65e0*/  MOV R24, R20 ;  /* 0x0000001400187202 */ /* 0x000fe40000000f00 */
[----:B------:R-:W-:-:S07]  /*65f0*/  MOV R26, 0x6610 ;  /* 0x00006610001a7802 */ /* 0x000fce0000000f00 */
[----:B------:R-:W-:Y:S05]  /*6600*/  CALL.REL.NOINC `($__internal_555_$__cuda_sm20_rem_s64) ;  /* 0x0000000800647944 */ /* 0x000fea0003c00000 */
[----:B------:R-:W-:Y:S01]  /*6610*/  MOV R4, R6 ;  /* 0x0000000600047202 */ /* 0x000fe20000000f00 */
[----:B------:R-:W-:-:S07]  /*6620*/  IMAD.MOV.U32 R5, RZ, RZ, R7 ;  /* 0x000000ffff057224 */ /* 0x000fce00078e0007 */
.L_x_25468:
[----:B------:R-:W-:Y:S05]  /*6630*/  BSYNC.RECONVERGENT B1 ;  /* 0x0000000000017941 */ /* 0x000fea0003800200 */
.L_x_25466:
        /* <DEDUP_REMOVED lines=9> */
.L_x_25419:
[----:B------:R-:W2:Y:S04]  /*66d0*/  LDG.E.U16 R8, desc[UR12][R8.64] ;  /* 0x0000000c08087981 */ /* 0x000ea8000c1e1500 */
[----:B--2---:R1:W-:Y:S02]  /*66e0*/  STS.U16 [R3], R8 ;  /* 0x0000000803007388 */ /* 0x0043e40000000400 */
.L_x_25418:
[----:B------:R-:W-:Y:S05]  /*66f0*/  BSYNC.RECONVERGENT B0 ;  /* 0x0000000000007941 */ /* 0x000fea0003800200 */
.L_x_25370:
[----:B------:R-:W-:Y:S01]  /*6700*/  BAR.SYNC.DEFER_BLOCKING 0x0 ;  /* 0x0000000000007b1d */ /* 0x000fe20000010000 */
[----:B------:R-:W-:Y:S02]  /*6710*/  ISETP.GE.U32.AND P0, PT, R2, 0x42, PT ;  /* 0x000000420200780c */ /* 0x000fe40003f06070 */
[----:B------:R-:W-:-:S11]  /*6720*/  ISETP.GT.U32.AND P1, PT, R0, 0x1f, PT ;  /* 0x0000001f0000780c */ /* 0x000fd60003f24070 */
[----:B------:R-:W-:Y:S05]  /*6730*/  @!P0 BRA `(.L_x_25469) ;  /* 0x0000000000308947 */ /* 0x000fea0003800000 */
.L_x_25470:
[----:B------:R-:W-:-:S04]  /*6740*/  SHF.R.U32.HI R7, RZ, 0x1, R2 ;  /* 0x00000001ff077819 */ /* 0x000fc80000011602 */
[----:B------:R-:W-:-:S13]  /*6750*/  ISETP.GE.U32.AND P0, PT, R0, R7, PT ;  /* 0x000000070000720c */ /* 0x000fda0003f06070 */
[----:B------:R-:W-:-:S04]  /*6760*/  @!P0 LOP3.LUT R4, R2, 0x7fe, RZ, 0xc0, !PT ;  /* 0x000007fe02048812 */ /* 0x000fc800078ec0ff */
[----:B------:R-:W-:Y:S02]  /*6770*/  @!P0 IADD3 R5, PT, PT, R3, R4, RZ ;  /* 0x0000000403058210 */ /* 0x000fe40007ffe0ff */
[----:B------:R-:W-:Y:S04]  /*6780*/  @!P0 LDS.U16 R4, [R3] ;  /* 0x0000000003048984 */ /* 0x000fe80000000400 */
[----:B------:R-:W2:Y:S02]  /*6790*/  @!P0 LDS.U16 R5, [R5] ;  /* 0x0000000005058984 */ /* 0x000ea40000000400 */
[----:B--2---:R-:W-:-:S05]  /*67a0*/  @!P0 HMUL2 R4, R4.H0_H0, R5.H0_H0 ;  /* 0x2000000504048232 */ /* 0x004fca0000000800 */
[----:B------:R2:W-:Y:S01]  /*67b0*/  @!P0 STS.U16 [R3], R4 ;  /* 0x0000000403008388 */ /* 0x0005e20000000400 */
[----:B------:R-:W-:Y:S01]  /*67c0*/  BAR.SYNC.DEFER_BLOCKING 0x0 ;  /* 0x0000000000007b1d */ /* 0x000fe20000010000 */
[----:B------:R-:W-:Y:S01]  /*67d0*/  ISETP.GT.U32.AND P0, PT, R2, 0x83, PT ;  /* 0x000000830200780c */ /* 0x000fe20003f04070 */
[----:B------:R-:W-:-:S12]  /*67e0*/  IMAD.MOV.U32 R2, RZ, RZ, R7 ;  /* 0x000000ffff027224 */ /* 0x000fd800078e0007 */
[----:B--2---:R-:W-:Y:S05]  /*67f0*/  @P0 BRA `(.L_x_25470) ;  /* 0xfffffffc00d00947 */ /* 0x004fea000383ffff */
.L_x_25469:
        /* <DEDUP_REMOVED lines=9> */
[----:B--2---:R-:W-:-:S04]  /*6890*/  HMUL2 R2, R2.H0_H0, R5.H0_H0 ;  /* 0x2000000502027232 */ /* 0x004fc80000000800 */
[----:B---3--:R-:W-:Y:S01]  /*68a0*/  HMUL2 R7, R2.H0_H0, R7.H0_H0 ;  /* 0x2000000702077232 */ /* 0x008fe20000000800 */
[----:B------:R2:W-:Y:S03]  /*68b0*/  STS.U16 [R3], R2 ;  /* 0x0000000203007388 */ /* 0x0005e60000000400 */
[----:B----4-:R-:W-:Y:S01]  /*68c0*/  HMUL2 R4, R7.H0_H0, R4.H0_H0 ;  /* 0x2000000407047232 */ /* 0x010fe20000000800 */
[----:B------:R2:W-:Y:S03]  /*68d0*/  STS.U16 [R3], R7 ;  /* 0x0000000703007388 */ /* 0x0005e60000000400 */
[----:B0-----:R-:W-:Y:S01]  /*68e0*/  HMUL2 R9, R4.H0_H0, R9.H0_H0 ;  /* 0x2000000904097232 */ /* 0x001fe20000000800 */
[----:B------:R2:W-:Y:S03]  /*68f0*/  STS.U16 [R3], R4 ;  /* 0x0000000403007388 */ /* 0x0005e60000000400 */
[----:B-----5:R-:W-:Y:S01]  /*6900*/  HMUL2 R6, R9.H0_H0, R6.H0_H0 ;  /* 0x2000000609067232 */ /* 0x020fe20000000800 */
        /* <DEDUP_REMOVED lines=22> */
        .weak           $__internal_554_$__cuda_sm20_div_s64
        .type           $__internal_554_$__cuda_sm20_div_s64,@function
        .size           $__internal_554_$__cuda_sm20_div_s64,($__internal_555_$__cuda_sm20_rem_s64 - $__internal_554_$__cuda_sm20_div_s64)
$__internal_554_$__cuda_sm20_div_s64:
        /* <DEDUP_REMOVED lines=82> */
[----:B------:R-:W-:Y:S06]  /*6f90*/  RET.REL.NODEC R12 `(contiguous_nanprod2_f16) ;  /* 0xffffff900c187950 */ /* 0x000fec0003c3ffff */
        .weak           $__internal_555_$__cuda_sm20_rem_s64
        .type           $__internal_555_$__cuda_sm20_rem_s64,@function
        .size           $__internal_555_$__cuda_sm20_rem_s64,(.L_x_32758 - $__internal_555_$__cuda_sm20_rem_s64)
$__internal_555_$__cuda_sm20_rem_s64:
        /* <DEDUP_REMOVED lines=76> */
[----:B------:R-:W-:Y:S06]  /*7460*/  RET.REL.NODEC R26 `(contiguous_nanprod2_f16) ;  /* 0xffffff881ae47950 */ /* 0x000fec0003c3ffff */
.L_x_25471:
        /* <DEDUP_REMOVED lines=9> */
.L_x_32758:


//--------------------- .text.uncontiguous_nanprod_f16 --------------------------
	.section	.text.uncontiguous_nanprod_f16,"ax",@progbits
	.align	128
        .global         uncontiguous_nanprod_f16
        .type           uncontiguous_nanprod_f16,@function
        .size           uncontiguous_nanprod_f16,(.L_x_32760 - uncontiguous_nanprod_f16)
        .other          uncontiguous_nanprod_f16,@"STO_CUDA_ENTRY STV_DEFAULT"
uncontiguous_nanprod_f16:
.text.uncontiguous_nanprod_f16:
        /* <DEDUP_REMOVED lines=38> */
.L_x_25500:
        /* <DEDUP_REMOVED lines=32> */
.L_x_25477:
[----:B------:R-:W-:Y:S01]  /*0460*/  MOV R26, R6 ;  /* 0x00000006001a7202 */ /* 0x000fe20000000f00 */
[----:B------:R-:W-:Y:S01]  /*0470*/  IMAD.MOV.U32 R13, RZ, RZ, R9 ;  /* 0x000000ffff0d7224 */ /* 0x000fe200078e0009 */
[----:B------:R-:W-:Y:S01]  /*0480*/  MOV R14, R40 ;  /* 0x00000028000e7202 */ /* 0x000fe20000000f00 */
[----:B------:R-:W-:Y:S01]  /*0490*/  IMAD.MOV.U32 R11, RZ, RZ, R41 ;  /* 0x000000ffff0b7224 */ /* 0x000fe200078e0029 */
[----:B------:R-:W-:-:S07]  /*04a0*/  MOV R12, 0x4c0 ;  /* 0x000004c0000c7802 */ /* 0x000fce0000000f00 */
[----:B-1----:R-:W-:Y:S05]  /*04b0*/  CALL.REL.NOINC `($__internal_556_$__cuda_sm20_div_s64) ;  /* 0x0000006400047944 */ /* 0x002fea0003c00000 */
        /* <DEDUP_REMOVED lines=10> */
.L_x_25478:
[----:B------:R-:W-:Y:S05]  /*0560*/  BSYNC.RECONVERGENT B1 ;  /* 0x0000000000017941 */ /* 0x000fea0003800200 */
.L_x_25476:
        /* <DEDUP_REMOVED lines=33> */
.L_x_25480:
[----:B------:R-:W-:Y:S01]  /*0780*/  IMAD.MOV.U32 R26, RZ, RZ, R20 ;  /* 0x000000ffff1a7224 */ /* 0x000fe200078e0014 */
[----:B------:R-:W-:Y:S01]  /*0790*/  MOV R13, R7 ;  /* 0x00000007000d7202 */ /* 0x000fe20000000f00 */
[----:B------:R-:W-:Y:S01]  /*07a0*/  IMAD.MOV.U32 R14, RZ, RZ, R40 ;  /* 0x000000ffff0e7224 */ /* 0x000fe200078e0028 */
[----:B------:R-:W-:Y:S02]  /*07b0*/  MOV R11, R41 ;  /* 0x00000029000b7202 */ /* 0x000fe40000000f00 */
[----:B------:R-:W-:-:S07]  /*07c0*/  MOV R12, 0x7e0 ;  /* 0x000007e0000c7802 */ /* 0x000fce0000000f00 */
[----:B------:R-:W-:Y:S05]  /*07d0*/  CALL.REL.NOINC `($__internal_556_$__cuda_sm20_div_s64) ;  /* 0x00000060003c7944 */ /* 0x000fea0003c00000 */
        /* <DEDUP_REMOVED lines=9> */
.L_x_25481:
[----:B------:R-:W-:Y:S05]  /*0870*/  BSYNC.RECONVERGENT B1 ;  /* 0x0000000000017941 */ /* 0x000fea0003800200 */
.L_x_25479:
        /* <DEDUP_REMOVED lines=34> */
.L_x_25483:
[----:B------:R-:W-:Y:S01]  /*0aa0*/  MOV R26, R34 ;  /* 0x00000022001a7202 */ /* 0x000fe20000000f00 */
[----:B------:R-:W-:Y:S01]  /*0ab0*/  IMAD.MOV.U32 R13, RZ, RZ, R35 ;  /* 0x000000ffff0d7224 */ /* 0x000fe200078e0023 */
[----:B------:R-:W-:Y:S01]  /*0ac0*/  MOV R14, R20 ;  /* 0x00000014000e7202 */ /* 0x000fe20000000f00 */
[----:B------:R-:W-:Y:S01]  /*0ad0*/  IMAD.MOV.U32 R11, RZ, RZ, R21 ;  /* 0x000000ffff0b7224 */ /* 0x000fe200078e0015 */
[----:B------:R-:W-:-:S07]  /*0ae0*/  MOV R12, 0xb00 ;  /* 0x00000b00000c7802 */ /* 0x000fce0000000f00 */
[----:B------:R-:W-:Y:S05]  /*0af0*/  CALL.REL.NOINC `($__internal_556_$__cuda_sm20_div_s64) ;  /* 0x0000005c00747944 */ /* 0x000fea0003c00000 */
        /* <DEDUP_REMOVED lines=10> */
.L_x_25484:
[----:B------:R-:W-:Y:S05]  /*0ba0*/  BSYNC.RECONVERGENT B1 ;  /* 0x0000000000017941 */ /* 0x000fea0003800200 */
.L_x_25482:
        /* <DEDUP_REMOVED lines=34> */
.L_x_25486:
        /* <DEDUP_REMOVED lines=16> */
.L_x_25487:
[----:B------:R-:W-:Y:S05]  /*0ed0*/  BSYNC.RECONVERGENT B1 ;  /* 0x0000000000017941 */ /* 0x000fea0003800200 */
.L_x_25485:
        /* <DEDUP_REMOVED lines=36> */
.L_x_25489:
        /* <DEDUP_REMOVED lines=16> */
.L_x_25490:
[----:B------:R-:W-:Y:S05]  /*1220*/  BSYNC.RECONVERGENT B1 ;  /* 0x0000000000017941 */ /* 0x000fea0003800200 */
.L_x_25488:
        /* <DEDUP_REMOVED lines=35> */
.L_x_25492:
[----:B------:R-:W-:Y:S01]  /*1460*/  IMAD.MOV.U32 R26, RZ, RZ, R34 ;  /* 0x000000ffff1a7224 */ /* 0x000fe200078e0022 */
[----:B------:R-:W-:Y:S01]  /*1470*/  MOV R13, R35 ;  /* 0x00000023000d7202 */ /* 0x000fe20000000f00 */
[----:B------:R-:W-:Y:S01]  /*1480*/  IMAD.MOV.U32 R14, RZ, RZ, R20 ;  /* 0x000000ffff0e7224 */ /* 0x000fe200078e0014 */
[----:B------:R-:W-:Y:S02]  /*1490*/  MOV R11, R21 ;  /* 0x00000015000b7202 */ /* 0x000fe40000000f00 */
[----:B------:R-:W-:-:S07]  /*14a0*/  MOV R12, 0x14c0 ;  /* 0x000014c0000c7802 */ /* 0x000fce0000000f00 */
[----:B------:R-:W-:Y:S05]  /*14b0*/  CALL.REL.NOINC `($__internal_556_$__cuda_sm20_div_s64) ;  /* 0x0000005400047944 */ /* 0x000fea0003c00000 */
        /* <DEDUP_REMOVED lines=10> */
.L_x_25493:
[----:B------:R-:W-:Y:S05]  /*1560*/  BSYNC.RECONVERGENT B1 ;  /* 0x0000000000017941 */ /* 0x000fea0003800200 */
.L_x_25491:
        /* <DEDUP_REMOVED lines=34> */
.L_x_25495:
[----:B------:R-:W-:Y:S01]  /*1790*/  IMAD.MOV.U32 R26, RZ, RZ, R38 ;  /* 0x000000ffff1a7224 */ /* 0x000fe200078e0026 */
[----:B------:R-:W-:Y:S01]  /*17a0*/  MOV R13, R39 ;  /* 0x00000027000d7202 */ /* 0x000fe20000000f00 */
[----:B------:R-:W-:Y:S01]  /*17b0*/  IMAD.MOV.U32 R14, RZ, RZ, R20 ;  /* 0x000000ffff0e7224 */ /* 0x000fe200078e0014 */
[----:B------:R-:W-:Y:S02]  /*17c0*/  MOV R11, R21 ;  /* 0x00000015000b7202 */ /* 0x000fe40000000f00 */
[----:B------:R-:W-:-:S07]  /*17d0*/  MOV R12, 0x17f0 ;  /* 0x000017f0000c7802 */ /* 0x000fce0000000f00 */
[----:B------:R-:W-:Y:S05]  /*17e0*/  CALL.REL.NOINC `($__internal_556_$__cuda_sm20_div_s64) ;  /* 0x0000005000387944 */ /* 0x000fea0003c00000 */
        /* <DEDUP_REMOVED lines=10> */
.L_x_25496:
[----:B------:R-:W-:Y:S05]  /*1890*/  BSYNC.RECONVERGENT B1 ;  /* 0x0000000000017941 */ /* 0x000fea0003800200 */
.L_x_25494:
        /* <DEDUP_REMOVED lines=35> */
.L_x_25498:
[----:B------:R-:W-:Y:S01]  /*1ad0*/  MOV R26, R34 ;  /* 0x00000022001a7202 */ /* 0x000fe20000000f00 */
[----:B------:R-:W-:Y:S01]  /*1ae0*/  IMAD.MOV.U32 R13, RZ, RZ, R35 ;  /* 0x000000ffff0d7224 */ /* 0x000fe200078e0023 */
[----:B------:R-:W-:Y:S01]  /*1af0*/  MOV R14, R20 ;  /* 0x00000014000e7202 */ /* 0x000fe20000000f00 */
[----:B------:R-:W-:Y:S01]  /*1b00*/  IMAD.MOV.U32 R11, RZ, RZ, R21 ;  /* 0x000000ffff0b7224 */ /* 0x000fe200078e0015 */
[----:B------:R-:W-:-:S07]  /*1b10*/  MOV R12, 0x1b30 ;  /* 0x00001b30000c7802 */ /* 0x000fce0000000f00 */
[----:B------:R-:W-:Y:S05]  /*1b20*/  CALL.REL.NOINC `($__internal_556_$__cuda_sm20_div_s64) ;  /* 0x0000004c00687944 */ /* 0x000fea0003c00000 */
        /* <DEDUP_REMOVED lines=10> */
.L_x_25499:
[----:B------:R-:W-:Y:S05]  /*1bd0*/  BSYNC.RECONVERGENT B1 ;  /* 0x0000000000017941 */ /* 0x000fea0003800200 */
.L_x_25497:
        /* <DEDUP_REMOVED lines=8> */
.L_x_25475:
        /* <DEDUP_REMOVED lines=35> */
.L_x_25503:
        /* <DEDUP_REMOVED lines=16> */
.L_x_25504:
[----:B------:R-:W-:Y:S05]  /*1f90*/  BSYNC.RECONVERGENT B1 ;  /* 0x0000000000017941 */ /* 0x000fea0003800200 */
.L_x_25502:
        /* <DEDUP_REMOVED lines=34> */
.L_x_25506:
        /* <DEDUP_REMOVED lines=16> */
.L_x_25507:
[----:B------:R-:W-:Y:S05]  /*22c0*/  BSYNC.RECONVERGENT B1 ;  /* 0x0000000000017941 */ /* 0x000fea0003800200 */
.L_x_25505:
        /* <DEDUP_REMOVED lines=35> */
.L_x_25509:
        /* <DEDUP_REMOVED lines=16> */
.L_x_25510:
[----:B------:R-:W-:Y:S05]  /*2600*/  BSYNC.RECONVERGENT B1 ;  /* 0x0000000000017941 */ /* 0x000fea0003800200 */
.L_x_25508:
        /* <DEDUP_REMOVED lines=35> */
.L_x_25512:
[----:B------:R-:W-:Y:S01]  /*2840*/  IMAD.MOV.U32 R26, RZ, RZ, R18 ;  /* 0x000000ffff1a7224 */ /* 0x000fe200078e0012 */
[----:B------:R-:W-:Y:S01]  /*2850*/  MOV R13, R19 ;  /* 0x00000013000d7202 */ /* 0x000fe20000000f00 */
[----:B------:R-:W-:Y:S01]  /*2860*/  IMAD.MOV.U32 R14, RZ, RZ, R16 ;  /* 0x000000ffff0e7224 */ /* 0x000fe200078e0010 */
[----:B------:R-:W-:Y:S02]  /*2870*/  MOV R11, R17 ;  /* 0x00000011000b7202 */ /* 0x000fe40000000f00 */
[----:B------:R-:W-:-:S07]  /*2880*/  MOV R12, 0x28a0 ;  /* 0x000028a0000c7802 */ /* 0x000fce0000000f00 */
[----:B------:R-:W-:Y:S05]  /*2890*/  CALL.REL.NOINC `($__internal_556_$__cuda_sm20_div_s64) ;  /* 0x00000040000c7944 */ /* 0x000fea0003c00000 */
        /* <DEDUP_REMOVED lines=10> */
.L_x_25513:
[----:B------:R-:W-:Y:S05]  /*2940*/  BSYNC.RECONVERGENT B1 ;  /* 0x0000000000017941 */ /* 0x000fea0003800200 */
.L_x_25511:
[----:B------:R-:W-:Y:S01]  /*2950*/  IMAD R11, R11, R34, RZ ;  /* 0x000000220b0b7224 */ /* 0x000fe200078e02ff */
[----:B------:R-:W-:Y:S01]  /*2960*/  IADD3 R8, PT, PT, R8, -0x2, RZ ;  /* 0xfffffffe08087810 */ /* 0x000fe20007ffe0ff */
[----:B------:R-:W-:Y:S02]  /*2970*/  IMAD.MOV.U32 R38, RZ, RZ, R22 ;  /* 0x000000ffff267224 */ /* 0x000fe400078e0016 */
[-C--:B------:R-:W-:Y:S02]  /*2980*/  IMAD R11, R35, R10.reuse, R11 ;  /* 0x0000000a230b7224 */ /* 0x080fe400078e020b */
[----:B------:R-:W-:-:S04]  /*2990*/  IMAD.WIDE.U32 R22, R34, R10, R38 ;  /* 0x0000000a22167225 */ /* 0x000fc800078e0026 */
[----:B------:R-:W-:-:S07]  /*29a0*/  IMAD.IADD R23, R23, 0x1, R11 ;  /* 0x0000000117177824 */ /* 0x000fce00078e020b */
.L_x_25501:
        /* <DEDUP_REMOVED lines=31> */
.L_x_25515:
[----:B------:R-:W-:Y:S01]  /*2ba0*/  MOV R18, R6 ;  /* 0x0000000600127202 */ /* 0x000fe20000000f00 */
[----:B------:R-:W-:Y:S01]  /*2bb0*/  IMAD.MOV.U32 R21, RZ, RZ, R9 ;  /* 0x000000ffff157224 */ /* 0x000fe200078e0009 */
[----:B------:R-:W-:Y:S01]  /*2bc0*/  MOV R24, R16 ;  /* 0x0000001000187202 */ /* 0x000fe20000000f00 */
[----:B------:R-:W-:Y:S01]  /*2bd0*/  IMAD.MOV.U32 R19, RZ, RZ, R17 ;  /* 0x000000ffff137224 */ /* 0x000fe200078e0011 */
[----:B------:R-:W-:-:S07]  /*2be0*/  MOV R26, 0x2c00 ;  /* 0x00002c00001a7802 */ /* 0x000fce0000000f00 */
[----:B------:R-:W-:Y:S05]  /*2bf0*/  CALL.REL.NOINC `($__internal_557_$__cuda_sm20_rem_s64) ;  /* 0x0000004000807944 */ /* 0x000fea0003c00000 */
.L_x_25516:
[----:B------:R-:W-:Y:S05]  /*2c00*/  BSYNC.RECONVERGENT B1 ;  /* 0x0000000000017941 */ /* 0x000fea0003800200 */
.L_x_25514:
        /* <DEDUP_REMOVED lines=30> */
.L_x_25518:
[----:B------:R-:W-:Y:S01]  /*2df0*/  MOV R24, R16 ;  /* 0x0000001000187202 */ /* 0x000fe20000000f00 */
[----:B------:R-:W-:Y:S01]  /*2e00*/  IMAD.MOV.U32 R19, RZ, RZ, R17 ;  /* 0x000000ffff137224 */ /* 0x000fe200078e0011 */
[----:B------:R-:W-:Y:S01]  /*2e10*/  MOV R18, R20 ;  /* 0x0000001400127202 */ /* 0x000fe20000000f00 */
[----:B------:R-:W-:Y:S01]  /*2e20*/  IMAD.MOV.U32 R21, RZ, RZ, R7 ;  /* 0x000000ffff157224 */ /* 0x000fe200078e0007 */
[----:B------:R-:W-:-:S07]  /*2e30*/  MOV R26, 0x2e50 ;  /* 0x00002e50001a7802 */ /* 0x000fce0000000f00 */
[----:B------:R-:W-:Y:S05]  /*2e40*/  CALL.REL.NOINC `($__internal_557_$__cuda_sm20_rem_s64) ;  /* 0x0000003c00ec7944 */ /* 0x000fea0003c00000 */
[----:B------:R-:W-:Y:S01]  /*2e50*/  MOV R6, R10 ;  /* 0x0000000a00067202 */ /* 0x000fe20000000f00 */
[----:B------:R-:W-:-:S07]  /*2e60*/  IMAD.MOV.U32 R7, RZ, RZ, R11 ;  /* 0x000000ffff077224 */ /* 0x000fce00078e000b */
.L_x_25519:
[----:B------:R-:W-:Y:S05]  /*2e70*/  BSYNC.RECONVERGENT B1 ;  /* 0x0000000000017941 */ /* 0x000fea0003800200 */
.L_x_25517:
[----:B------:R-:W-:Y:S02]  /*2e80*/  IMAD R7, R7, R8, RZ ;  /* 0x0000000807077224 */ /* 0x000fe400078e02ff */
[----:B------:R-:W-:-:S04]  /*2e90*/  IMAD.WIDE.U32 R22, R8, R6, R22 ;  /* 0x0000000608167225 */ /* 0x000fc800078e0016 */
[----:B------:R-:W-:-:S05]  /*2ea0*/  IMAD R7, R9, R6, R7 ;  /* 0x0000000609077224 */ /* 0x000fca00078e0207 */
[----:B------:R-:W-:-:S07]  /*2eb0*/  IADD3 R23, PT, PT, R23, R7, RZ ;  /* 0x0000000717177210 */ /* 0x000fce0007ffe0ff */
.L_x_25474:
        /* <DEDUP_REMOVED lines=10> */
.L_x_25473:
        /* <DEDUP_REMOVED lines=22> */
.L_x_25547:
        /* <DEDUP_REMOVED lines=32> */
.L_x_25524:
[----:B------:R-:W-:Y:S01]  /*32c0*/  MOV R26, R10 ;  /* 0x0000000a001a7202 */ /* 0x000fe20000000f00 */
[----:B------:R-:W-:Y:S01]  /*32d0*/  IMAD.MOV.U32 R13, RZ, RZ, R15 ;  /* 0x000000ffff0d7224 */ /* 0x000fe200078e000f */
[----:B------:R-:W-:Y:S01]  /*32e0*/  MOV R14, R20 ;  /* 0x00000014000e7202 */ /* 0x000fe20000000f00 */
[----:B------:R-:W-:Y:S01]  /*32f0*/  IMAD.MOV.U32 R11, RZ, RZ, R21 ;  /* 0x000000ffff0b7224 */ /* 0x000fe200078e0015 */
[----:B------:R-:W-:-:S07]  /*3300*/  MOV R12, 0x3320 ;  /* 0x00003320000c7802 */ /* 0x000fce0000000f00 */
[----:B-123--:R-:W-:Y:S05]  /*3310*/  CALL.REL.NOINC `($__internal_556_$__cuda_sm20_div_s64) ;  /* 0x00000034006c7944 */ /* 0x00efea0003c00000 */
        /* <DEDUP_REMOVED lines=10> */
.L_x_25525:
[----:B------:R-:W-:Y:S05]  /*33c0*/  BSYNC.RECONVERGENT B1 ;  /* 0x0000000000017941 */ /* 0x000fea0003800200 */
.L_x_25523:
        /* <DEDUP_REMOVED lines=38> */
.L_x_25527:
[----:B------:R-:W-:Y:S01]  /*3630*/  MOV R26, R36 ;  /* 0x00000024001a7202 */ /* 0x000fe20000000f00 */
[----:B------:R-:W-:Y:S01]  /*3640*/  IMAD.MOV.U32 R13, RZ, RZ, R37 ;  /* 0x000000ffff0d7224 */ /* 0x000fe200078e0025 */
[----:B------:R-:W-:Y:S01]  /*3650*/  MOV R14, R38 ;  /* 0x00000026000e7202 */ /* 0x000fe20000000f00 */
[----:B------:R-:W-:Y:S01]  /*3660*/  IMAD.MOV.U32 R11, RZ, RZ, R39 ;  /* 0x000000ffff0b7224 */ /* 0x000fe200078e0027 */
[----:B------:R-:W-:-:S07]  /*3670*/  MOV R12, 0x3690 ;  /* 0x00003690000c7802 */ /* 0x000fce0000000f00 */
[----:B-1----:R-:W-:Y:S05]  /*3680*/  CALL.REL.NOINC `($__internal_556_$__cuda_sm20_div_s64) ;  /* 0x0000003000907944 */ /* 0x002fea0003c00000 */
        /* <DEDUP_REMOVED lines=11> */
.L_x_25528:
[----:B------:R-:W-:Y:S05]  /*3740*/  BSYNC.RECONVERGENT B1 ;  /* 0x0000000000017941 */ /* 0x000fea0003800200 */
.L_x_25526:
        /* <DEDUP_REMOVED lines=38> */
.L_x_25530:
[----:B------:R-:W-:Y:S01]  /*39b0*/  IMAD.MOV.U32 R26, RZ, RZ, R36 ;  /* 0x000000ffff1a7224 */ /* 0x000fe200078e0024 */
[----:B------:R-:W-:Y:S01]  /*39c0*/  MOV R13, R37 ;  /* 0x00000025000d7202 */ /* 0x000fe20000000f00 */
[----:B------:R-:W-:Y:S01]  /*39d0*/  IMAD.MOV.U32 R14, RZ, RZ, R38 ;  /* 0x000000ffff0e7224 */ /* 0x000fe200078e0026 */
[----:B------:R-:W-:Y:S02]  /*39e0*/  MOV R11, R39 ;  /* 0x00000027000b7202 */ /* 0x000fe40000000f00 */
[----:B------:R-:W-:-:S07]  /*39f0*/  MOV R12, 0x3a10 ;  /* 0x00003a10000c7802 */ /* 0x000fce0000000f00 */
[----:B-1----:R-:W-:Y:S05]  /*3a00*/  CALL.REL.NOINC `($__internal_556_$__cuda_sm20_div_s64) ;  /* 0x0000002c00b07944 */ /* 0x002fea0003c00000 */
        /* <DEDUP_REMOVED lines=11> */
.L_x_25531:
[----:B------:R-:W-:Y:S05]  /*3ac0*/  BSYNC.RECONVERGENT B1 ;  /* 0x0000000000017941 */ /* 0x000fea0003800200 */
.L_x_25529:
        /* <DEDUP_REMOVED lines=37> */
.L_x_25533:
        /* <DEDUP_REMOVED lines=17> */
.L_x_25534:
[----:B------:R-:W-:Y:S05]  /*3e30*/  BSYNC.RECONVERGENT B1 ;  /* 0x0000000000017941 */ /* 0x000fea0003800200 */
.L_x_25532:
        /* <DEDUP_REMOVED lines=38> */
.L_x_25536:
        /* <DEDUP_REMOVED lines=17> */
.L_x_25537:
[----:B------:R-:W-:Y:S05]  /*41b0*/  BSYNC.RECONVERGENT B1 ;  /* 0x0000000000017941 */ /* 0x000fea0003800200 */
.L_x_25535:
        /* <DEDUP_REMOVED lines=38> */
.L_x_25539:
        /* <DEDUP_REMOVED lines=17> */
.L_x_25540:
[----:B------:R-:W-:Y:S05]  /*4530*/  BSYNC.RECONVERGENT B1 ;  /* 0x0000000000017941 */ /* 0x000fea0003800200 */
.L_x_25538:
        /* <DEDUP_REMOVED lines=37> */
.L_x_25542:
[----:B------:R-:W-:Y:S01]  /*4790*/  IMAD.MOV.U32 R26, RZ, RZ, R38 ;  /* 0x000000ffff1a7224 */ /* 0x000fe200078e0026 */
[----:B------:R-:W-:Y:S01]  /*47a0*/  MOV R13, R39 ;  /* 0x00000027000d7202 */ /* 0x000fe20000000f00 */
[----:B------:R-:W-:Y:S01]  /*47b0*/  IMAD.MOV.U32 R14, RZ, RZ, R42 ;  /* 0x000000ffff0e7224 */ /* 0x000fe200078e002a */
[----:B------:R-:W-:Y:S02]  /*47c0*/  MOV R11, R43 ;  /* 0x0000002b000b7202 */ /* 0x000fe40000000f00 */
[----:B------:R-:W-:-:S07]  /*47d0*/  MOV R12, 0x47f0 ;  /* 0x000047f0000c7802 */ /* 0x000fce0000000f00 */
[----:B-1----:R-:W-:Y:S05]  /*47e0*/  CALL.REL.NOINC `($__internal_556_$__cuda_sm20_div_s64) ;  /* 0x0000002000387944 */ /* 0x002fea0003c00000 */
        /* <DEDUP_REMOVED lines=11> */
.L_x_25543:
[----:B------:R-:W-:Y:S05]  /*48a0*/  BSYNC.RECONVERGENT B1 ;  /* 0x0000000000017941 */ /* 0x000fea0003800200 */
.L_x_25541:
        /* <DEDUP_REMOVED lines=36> */
.L_x_25545:
[----:B------:R-:W-:Y:S01]  /*4af0*/  MOV R26, R36 ;  /* 0x00000024001a7202 */ /* 0x000fe20000000f00 */
[----:B------:R-:W-:Y:S01]  /*4b00*/  IMAD.MOV.U32 R14, RZ, RZ, R38 ;  /* 0x000000ffff0e7224 */ /* 0x000fe200078e0026 */
[----:B------:R-:W-:Y:S02]  /*4b10*/  MOV R13, R37 ;  /* 0x00000025000d7202 */ /* 0x000fe40000000f00 */
[----:B------:R-:W-:Y:S02]  /*4b20*/  MOV R11, R39 ;  /* 0x00000027000b7202 */ /* 0x000fe40000000f00 */
[----:B------:R-:W-:-:S07]  /*4b30*/  MOV R12, 0x4b50 ;  /* 0x00004b50000c7802 */ /* 0x000fce0000000f00 */
[----:B-1----:R-:W-:Y:S05]  /*4b40*/  CALL.REL.NOINC `($__internal_556_$__cuda_sm20_div_s64) ;  /* 0x0000001c00607944 */ /* 0x002fea0003c00000 */
        /* <DEDUP_REMOVED lines=11> */
.L_x_25546:
[----:B------:R-:W-:Y:S05]  /*4c00*/  BSYNC.RECONVERGENT B1 ;  /* 0x0000000000017941 */ /* 0x000fea0003800200 */
.L_x_25544:
        /* <DEDUP_REMOVED lines=11> */
.L_x_25522:
        /* <DEDUP_REMOVED lines=36> */
.L_x_25550:
[----:B------:R-:W-:Y:S01]  /*4f00*/  IMAD.MOV.U32 R26, RZ, RZ, R10 ;  /* 0x000000ffff1a7224 */ /* 0x000fe200078e000a */
[----:B------:R-:W-:Y:S01]  /*4f10*/  MOV R13, R15 ;  /* 0x0000000f000d7202 */ /* 0x000fe20000000f00 */
[----:B------:R-:W-:Y:S01]  /*4f20*/  IMAD.MOV.U32 R11, RZ, RZ, R17 ;  /* 0x000000ffff0b7224 */ /* 0x000fe200078e0011 */
[----:B------:R-:W-:Y:S02]  /*4f30*/  MOV R14, R16 ;  /* 0x00000010000e7202 */ /* 0x000fe40000000f00 */
[----:B------:R-:W-:-:S07]  /*4f40*/  MOV R12, 0x4f60 ;  /* 0x00004f60000c7802 */ /* 0x000fce0000000f00 */
[----:B------:R-:W-:Y:S05]  /*4f50*/  CALL.REL.NOINC `($__internal_556_$__cuda_sm20_div_s64) ;  /* 0x00000018005c7944 */ /* 0x000fea0003c00000 */
        /* <DEDUP_REMOVED lines=10> */
.L_x_25551:
[----:B------:R-:W-:Y:S05]  /*5000*/  BSYNC.RECONVERGENT B1 ;  /* 0x0000000000017941 */ /* 0x000fea0003800200 */
.L_x_25549:
        /* <DEDUP_REMOVED lines=41> */
.L_x_25553:
[----:B------:R-:W-:Y:S01]  /*52a0*/  MOV R26, R20 ;  /* 0x00000014001a7202 */ /* 0x000fe20000000f00 */
[----:B------:R-:W-:Y:S01]  /*52b0*/  IMAD.MOV.U32 R14, RZ, RZ, R18 ;  /* 0x000000ffff0e7224 */ /* 0x000fe200078e0012 */
[----:B------:R-:W-:Y:S02]  /*52c0*/  MOV R13, R21 ;  /* 0x00000015000d7202 */ /* 0x000fe40000000f00 */
[----:B------:R-:W-:Y:S02]  /*52d0*/  MOV R11, R19 ;  /* 0x00000013000b7202 */ /* 0x000fe40000000f00 */
[----:B------:R-:W-:-:S07]  /*52e0*/  MOV R12, 0x5300 ;  /* 0x00005300000c7802 */ /* 0x000fce0000000f00 */
[----:B------:R-:W-:Y:S05]  /*52f0*/  CALL.REL.NOINC `($__internal_556_$__cuda_sm20_div_s64) ;  /* 0x0000001400747944 */ /* 0x000fea0003c00000 */
        /* <DEDUP_REMOVED lines=11> */
.L_x_25554:
[----:B------:R-:W-:Y:S05]  /*53b0*/  BSYNC.RECONVERGENT B1 ;  /* 0x0000000000017941 */ /* 0x000fea0003800200 */
.L_x_25552:
        /* <DEDUP_REMOVED lines=40> */
.L_x_25556:
[----:B------:R-:W-:Y:S01]  /*5640*/  MOV R26, R18 ;  /* 0x00000012001a7202 */ /* 0x000fe20000000f00 */
[----:B------:R-:W-:Y:S01]  /*5650*/  IMAD.MOV.U32 R13, RZ, RZ, R19 ;  /* 0x000000ffff0d7224 */ /* 0x000fe200078e0013 */
[----:B------:R-:W-:Y:S02]  /*5660*/  MOV R14, R20 ;  /* 0x00000014000e7202 */ /* 0x000fe40000000f00 */
[----:B------:R-:W-:Y:S02]  /*5670*/  MOV R11, R21 ;  /* 0x00000015000b7202 */ /* 0x000fe40000000f00 */
[----:B------:R-:W-:-:S07]  /*5680*/  MOV R12, 0x56a0 ;  /* 0x000056a0000c7802 */ /* 0x000fce0000000f00 */
[----:B------:R-:W-:Y:S05]  /*5690*/  CALL.REL.NOINC `($__internal_556_$__cuda_sm20_div_s64) ;  /* 0x00000010008c7944 */ /* 0x000fea0003c00000 */
        /* <DEDUP_REMOVED lines=11> */
.L_x_25557:
[----:B------:R-:W-:Y:S05]  /*5750*/  BSYNC.RECONVERGENT B1 ;  /* 0x0000000000017941 */ /* 0x000fea0003800200 */
.L_x_25555:
        /* <DEDUP_REMOVED lines=39> */
.L_x_25559:
        /* <DEDUP_REMOVED lines=17> */
.L_x_25560:
[----:B------:R-:W-:Y:S05]  /*5ae0*/  BSYNC.RECONVERGENT B1 ;  /* 0x0000000000017941 */ /* 0x000fea0003800200 */
.L_x_25558:
        /* <DEDUP_REMOVED lines=9> */
.L_x_25548:
        /* <DEDUP_REMOVED lines=34> */
.L_x_25563:
[----:B------:R-:W-:Y:S01]  /*5da0*/  MOV R26, R10 ;  /* 0x0000000a001a7202 */ /* 0x000fe20000000f00 */
[----:B------:R-:W-:Y:S01]  /*5db0*/  IMAD.MOV.U32 R13, RZ, RZ, R15 ;  /* 0x000000ffff0d7224 */ /* 0x000fe200078e000f */
[----:B------:R-:W-:Y:S02]  /*5dc0*/  MOV R14, R16 ;  /* 0x00000010000e7202 */ /* 0x000fe40000000f00 */
[----:B------:R-:W-:Y:S02]  /*5dd0*/  MOV R11, R17 ;  /* 0x00000011000b7202 */ /* 0x000fe40000000f00 */
[----:B------:R-:W-:-:S07]  /*5de0*/  MOV R12, 0x5e00 ;  /* 0x00005e00000c7802 */ /* 0x000fce0000000f00 */
[----:B------:R-:W-:Y:S05]  /*5df0*/  CALL.REL.NOINC `($__internal_556_$__cuda_sm20_div_s64) ;  /* 0x0000000800b47944 */ /* 0x000fea0003c00000 */
        /* <DEDUP_REMOVED lines=10> */
.L_x_25564:
[----:B------:R-:W-:Y:S05]  /*5ea0*/  BSYNC.RECONVERGENT B1 ;  /* 0x0000000000017941 */ /* 0x000fea0003800200 */
.L_x_25562:
        /* <DEDUP_REMOVED lines=39> */
.L_x_25566:
[----:B------:R-:W-:Y:S01]  /*6120*/  MOV R26, R18 ;  /* 0x00000012001a7202 */ /* 0x000fe20000000f00 */
[----:B------:R-:W-:Y:S01]  /*6130*/  IMAD.MOV.U32 R14, RZ, RZ, R16 ;  /* 0x000000ffff0e7224 */ /* 0x000fe200078e0010 */
[----:B------:R-:W-:Y:S02]  /*6140*/  MOV R13, R19 ;  /* 0x00000013000d7202 */ /* 0x000fe40000000f00 */
        /* <DEDUP_REMOVED lines=14> */
.L_x_25567:
[----:B------:R-:W-:Y:S05]  /*6230*/  BSYNC.RECONVERGENT B1 ;  /* 0x0000000000017941 */ /* 0x000fea0003800200 */
.L_x_25565:
        /* <DEDUP_REMOVED lines=9> */
.L_x_25561:
        /* <DEDUP_REMOVED lines=30> */
.L_x_25569:
[----:B------:R-:W-:Y:S01]  /*64b0*/  MOV R24, R18 ;  /* 0x0000001200187202 */ /* 0x000fe20000000f00 */
[----:B------:R-:W-:Y:S01]  /*64c0*/  IMAD.MOV.U32 R21, RZ, RZ, R15 ;  /* 0x000000ffff157224 */ /* 0x000fe200078e000f */
[----:B------:R-:W-:Y:S02]  /*64d0*/  MOV R18, R10 ;  /* 0x0000000a00127202 */ /* 0x000fe40000000f00 */
[----:B------:R-:W-:-:S07]  /*64e0*/  MOV R26, 0x6500 ;  /* 0x00006500001a7802 */ /* 0x000fce0000000f00 */
[----:B------:R-:W-:Y:S05]  /*64f0*/  CALL.REL.NOINC `($__internal_557_$__cuda_sm20_rem_s64) ;  /* 0x0000000800407944 */ /* 0x000fea0003c00000 */
.L_x_25570:
[----:B------:R-:W-:Y:S05]  /*6500*/  BSYNC.RECONVERGENT B1 ;  /* 0x0000000000017941 */ /* 0x000fea0003800200 */
.L_x_25568:
        /* <DEDUP_REMOVED lines=8> */
.L_x_25521:
[----:B------:R-:W0:Y:S02]  /*6590*/  LDCU.64 UR6, c[0x0][0x388] ;  /* 0x00007100ff0677ac */ /* 0x000e240008000a00 */
[----:B0-----:R-:W-:-:S04]  /*65a0*/  LEA R4, P0, R6, UR6, 0x1 ;  /* 0x0000000606047c11 */ /* 0x001fc8000f8008ff */
[----:B------:R-:W-:-:S05]  /*65b0*/  LEA.HI.X R5, R6, UR7, R5, 0x1, P0 ;  /* 0x0000000706057c11 */ /* 0x000fca00080f0c05 */
[----:B------:R-:W2:Y:S04]  /*65c0*/  LDG.E.U16 R4, desc[UR8][R4.64] ;  /* 0x0000000804047981 */ /* 0x000ea8000c1e1500 */
[----:B--2---:R1:W-:Y:S02]  /*65d0*/  STS.U16 [R3], R4 ;  /* 0x0000000403007388 */ /* 0x0043e40000000400 */
.L_x_25520:
[----:B------:R-:W-:Y:S05]  /*65e0*/  BSYNC.RECONVERGENT B0 ;  /* 0x0000000000007941 */ /* 0x000fea0003800200 */
.L_x_25472:
[----:B------:R-:W-:Y:S01]  /*65f0*/  BAR.SYNC.DEFER_BLOCKING 0x0 ;  /* 0x0000000000007b1d */ /* 0x000fe20000010000 */
[----:B------:R-:W-:Y:S01]  /*6600*/  UISETP.GE.U32.AND UP0, UPT, UR5, 0x42, UPT ;  /* 0x000000420500788c */ /* 0x000fe2000bf06070 */
[----:B------:R-:W-:-:S08]  /*6610*/  ISETP.GT.U32.AND P1, PT, R2, 0x1f, PT ;  /* 0x0000001f0200780c */ /* 0x000fd00003f24070 */
[----:B------:R-:W-:Y:S05]  /*6620*/  BRA.U !UP0, `(.L_x_25571) ;  /* 0x0000000108307547 */ /* 0x000fea000b800000 */
.L_x_25572:
        /* <DEDUP_REMOVED lines=8> */
[----:B-1----:R-:W-:-:S05]  /*66b0*/  @!P0 HMUL2 R4, R4.H0_H0, R5.H0_H0 ;  /* 0x2000000504048232 */ /* 0x002fca0000000800 */
[----:B------:R2:W-:Y:S01]  /*66c0*/  @!P0 STS.U16 [R3], R4 ;  /* 0x0000000403008388 */ /* 0x0005e20000000400 */
[----:B------:R-:W-:Y:S06]  /*66d0*/  BAR.SYNC.DEFER_BLOCKING 0x0 ;  /* 0x0000000000007b1d */ /* 0x000fec0000010000 */
[----:B------:R-:W-:Y:S05]  /*66e0*/  BRA.U UP0, `(.L_x_25572) ;  /* 0xfffffffd00d07547 */ /* 0x000fea000b83ffff */
.L_x_25571:
        /* <DEDUP_REMOVED lines=9> */
[----:B-1----:R-:W-:-:S04]  /*6780*/  HMUL2 R4, R4.H0_H0, R5.H0_H0 ;  /* 0x2000000504047232 */ /* 0x002fc80000000800 */
[----:B--2---:R-:W-:Y:S01]  /*6790*/  HMUL2 R7, R4.H0_H0, R7.H0_H0 ;  /* 0x2000000704077232 */ /* 0x004fe20000000800 */
[----:B------:R1:W-:Y:S03]  /*67a0*/  STS.U16 [R3], R4 ;  /* 0x0000000403007388 */ /* 0x0003e60000000400 */
[----:B---3--:R-:W-:Y:S01]  /*67b0*/  HMUL2 R6, R7.H0_H0, R6.H0_H0 ;  /* 0x2000000607067232 */ /* 0x008fe20000000800 */
[----:B------:R1:W-:Y:S03]  /*67c0*/  STS.U16 [R3], R7 ;  /* 0x0000000703007388 */ /* 0x0003e60000000400 */
[----:B0-----:R-:W-:Y:S01]  /*67d0*/  HMUL2 R9, R6.H0_H0, R9.H0_H0 ;  /* 0x2000000906097232 */ /* 0x001fe20000000800 */
[----:B------:R1:W-:Y:S03]  /*67e0*/  STS.U16 [R3], R6 ;  /* 0x0000000603007388 */ /* 0x0003e60000000400 */
[----:B----4-:R-:W-:Y:S01]  /*67f0*/  HMUL2 R8, R9.H0_H0, R8.H0_H0 ;  /* 0x2000000809087232 */ /* 0x010fe20000000800 */
[----:B------:R1:W-:Y:S03]  /*6800*/  STS.U16 [R3], R9 ;  /* 0x0000000903007388 */ /* 0x0003e60000000400 */
[----:B-----5:R-:W-:Y:S01]  /*6810*/  HMUL2 R11, R8.H0_H0, R11.H0_H0 ;  /* 0x2000000b080b7232 */ /* 0x020fe20000000800 */
        /* <DEDUP_REMOVED lines=11> */
        .weak           $__internal_556_$__cuda_sm20_div_s64
        .type           $__internal_556_$__cuda_sm20_div_s64,@function
        .size           $__internal_556_$__cuda_sm20_div_s64,($__internal_557_$__cuda_sm20_rem_s64 - $__internal_556_$__cuda_sm20_div_s64)
$__internal_556_$__cuda_sm20_div_s64:
        /* <DEDUP_REMOVED lines=82> */
[----:B------:R-:W-:Y:S06]  /*6df0*/  RET.REL.NODEC R12 `(uncontiguous_nanprod_f16) ;  /* 0xffffff900c807950 */ /* 0x000fec0003c3ffff */
        .weak           $__internal_557_$__cuda_sm20_rem_s64
        .type           $__internal_557_$__cuda_sm20_rem_s64,@function
        .size           $__internal_557_$__cuda_sm20_rem_s64,(.L_x_32760 - $__internal_557_$__cuda_sm20_rem_s64)
$__internal_557_$__cuda_sm20_rem_s64:
        /* <DEDUP_REMOVED lines=76> */
[----:B------:R-:W-:Y:S06]  /*72c0*/  RET.REL.NODEC R26 `(uncontiguous_nanprod_f16) ;  /* 0xffffff8c1a4c7950 */ /* 0x000fec0003c3ffff */
.L_x_25573:
        /* <DEDUP_REMOVED lines=11> */
.L_x_32760:


//--------------------- .text.contiguous_nanprod_f16 --------------------------
	.section	.text.contiguous_nanprod_f16,"ax",@progbits
	.align	128
        .global         contiguous_nanprod_f16
        .type           contiguous_nanprod_f16,@function
        .size           contiguous_nanprod_f16,(.L_x_33462 - contiguous_nanprod_f16)
        .other          contiguous_nanprod_f16,@"STO_CUDA_ENTRY STV_DEFAULT"
contiguous_nanprod_f16:
.text.contiguous_nanprod_f16:
        /* <DEDUP_REMOVED lines=25> */
[----:B------:R-:W-:Y:S01]  /*0190*/  ISETP.GT.U32.AND P1, PT, R2, 0x1f, PT ;  /* 0x0000001f0200780c */ /* 0x000fe20003f24070 */
[----:B--2---:R-:W-:-:S05]  /*01a0*/  @!P0 HMUL2 R7, R4.H0_H0, R7.H0_H0 ;  /* 0x2000000704078232 */ /* 0x004fca0000000800 */
        /* <DEDUP_REMOVED lines=10> */
.L_x_25575:
[----:B------:R-:W-:Y:S05]  /*0250*/  BSYNC.RECONVERGENT B0 ;  /* 0x0000000000007941 */ /* 0x000fea0003800200 */
.L_x_25574:
[----:B------:R-:W-:Y:S01]  /*0260*/  BAR.SYNC.DEFER_BLOCKING 0x0 ;  /* 0x0000000000007b1d */ /* 0x000fe20000010000 */
[----:B------:R-:W-:-:S09]  /*0270*/  UISETP.GE.U32.AND UP0, UPT, UR5, 0x42, UPT ;  /* 0x000000420500788c */ /* 0x000fd2000bf06070 */
[----:B------:R-:W-:Y:S05]  /*0280*/  BRA.U !UP0, `(.L_x_25576) ;  /* 0x0000000108307547 */ /* 0x000fea000b800000 */
.L_x_25577:
        /* <DEDUP_REMOVED lines=12> */
.L_x_25576:
        /* <DEDUP_REMOVED lines=9> */
[----:B-1----:R-:W-:-:S04]  /*03e0*/  HMUL2 R4, R4.H0_H0, R5.H0_H0 ;  /* 0x2000000504047232 */ /* 0x002fc80000000800 */
[----:B0-----:R-:W-:Y:S01]  /*03f0*/  HMUL2 R7, R4.H0_H0, R7.H0_H0 ;  /* 0x2000000704077232 */ /* 0x001fe20000000800 */
[----:B------:R0:W-:Y:S03]  /*0400*/  STS.U16 [R3], R4 ;  /* 0x0000000403007388 */ /* 0x0001e60000000400 */
[----:B--2---:R-:W-:Y:S01]  /*0410*/  HMUL2 R6, R7.H0_H0, R6.H0_H0 ;  /* 0x2000000607067232 */ /* 0x004fe20000000800 */
[----:B------:R0:W-:Y:S03]  /*0420*/  STS.U16 [R3], R7 ;  /* 0x0000000703007388 */ /* 0x0001e60000000400 */
[----:B---3--:R-:W-:Y:S01]  /*0430*/  HMUL2 R9, R6.H0_H0, R9.H0_H0 ;  /* 0x2000000906097232 */ /* 0x008fe20000000800 */
[----:B------:R0:W-:Y:S03]  /*0440*/  STS.U16 [R3], R6 ;  /* 0x0000000603007388 */ /* 0x0001e60000000400 */
[----:B----4-:R-:W-:Y:S01]  /*0450*/  HMUL2 R8, R9.H0_H0, R8.H0_H0 ;  /* 0x2000000809087232 */ /* 0x010fe20000000800 */
[----:B------:R0:W-:Y:S03]  /*0460*/  STS.U16 [R3], R9 ;  /* 0x0000000903007388 */ /* 0x0001e60000000400 */
[----:B-----5:R-:W-:Y:S01]  /*0470*/  HMUL2 R11, R8.H0_H0, R11.H0_H0 ;  /* 0x2000000b080b7232 */ /* 0x020fe20000000800 */
        /* <DEDUP_REMOVED lines=11> */
.L_x_25578:
        /* <DEDUP_REMOVED lines=13> */
.L_x_33462:


//--------------------- .text.contiguous_nanprod33_f64 --------------------------
	.section	.text.contiguous_nanprod33_f64,"ax",@progbits
	.align	128
        .global         contiguous_nanprod33_f64
        .type           contiguous_nanprod33_f64,@function
        .size           contiguous_nanprod33_f64,(.L_x_33463 - contiguous_nanprod33_f64)
        .other          contiguous_nanprod33_f64,@"STO_CUDA_ENTRY STV_DEFAULT"
contiguous_nanprod33_f64:
.text.contiguous_nanprod33_f64:
[----:B------:R-:W-:Y:S01]  /*0000*/  LDC R1, c[0x0][0x37c] ;  /* 0x0000df00ff017b82 */ /* 0x000fe20000000800 */
[----:B------:R-:W0:Y:S07]  /*0010*/  S2R R11, SR_TID.Y ;  /* 0x00000000000b7919 */ /* 0x000e2e0000002200 */
[----:B------:R-:W0:Y:S01]  /*0020*/  LDC R0, c[0x0][0x360] ;  /* 0x0000d800ff007b82 */ /* 0x000e220000000800 */
[----:B------:R-:W1:Y:S01]  /*0030*/  LDCU.64 UR6, c[0x0][0x3a0] ;  /* 0x00007400ff0677ac */ /* 0x000e620008000a00 */
[----:B------:R-:W-:Y:S01]  /*0040*/  IMAD.MOV.U32 R4, RZ, RZ, 0x0 ;  /* 0x00000000ff047424 */ /* 0x000fe200078e00ff */
[----:B------:R-:W0:Y:S01]  /*0050*/  S2R R13, SR_TID.X ;  /* 0x00000000000d7919 */ /* 0x000e220000002100 */
[----:B------:R-:W-:Y:S01]  /*0060*/  IMAD.MOV.U32 R5, RZ, RZ, 0x3ff00000 ;  /* 0x3ff00000ff057424 */ /* 0x000fe200078e00ff */
[----:B------:R-:W2:Y:S03]  /*0070*/  LDCU.64 UR10, c[0x0][0x398] ;  /* 0x00007300ff0a77ac */ /* 0x000ea60008000a00 */
        /* <DEDUP_REMOVED lines=14> */
[----:B------:R0:W-:Y:S05]  /*0160*/  STS.64 [R7], R4 ;  /* 0x0000000407007388 */ /* 0x0001ea0000000a00 */
[----:B------:R-:W-:Y:S05]  /*0170*/  @P0 EXIT ;  /* 0x000000000000094d */ /* 0x000fea0003800000 */
[----:B0-----:R-:W0:Y:S01]  /*0180*/  LDC.64 R4, c[0x0][0x388] ;  /* 0x0000e200ff047b82 */ /* 0x001e220000000a00 */
[----:B------:R-:W1:Y:S01]  /*0190*/  LDCU.64 UR6, c[0x0][0x358] ;  /* 0x00006b00ff0677ac */ /* 0x000e620008000a00 */
[----:B------:R-:W-:-:S04]  /*01a0*/  IMAD R9, R3, UR10, R2 ;  /* 0x0000000a03097c24 */ /* 0x000fc8000f8e0202 */
[----:B0-----:R-:W-:-:S06]  /*01b0*/  IMAD.WIDE.U32 R4, R9, 0x8, R4 ;  /* 0x0000000809047825 */ /* 0x001fcc00078e0004 */
[----:B-1----:R-:W2:Y:S01]  /*01c0*/  LDG.E.64 R4, desc[UR6][R4.64] ;  /* 0x0000000604047981 */ /* 0x002ea2000c1e1b00 */
[----:B------:R-:W-:-:S03]  /*01d0*/  ISETP.NE.AND P0, PT, R11, RZ, PT ;  /* 0x000000ff0b00720c */ /* 0x000fc60003f05270 */
[----:B--2---:R0:W-:Y:S01]  /*01e0*/  STS.64 [R7], R4 ;  /* 0x0000000407007388 */ /* 0x0041e20000000a00 */
[----:B------:R-:W-:Y:S09]  /*01f0*/  BAR.SYNC.DEFER_BLOCKING 0x0 ;  /* 0x0000000000007b1d */ /* 0x000ff20000010000 */
[----:B------:R-:W-:Y:S05]  /*0200*/  @P0 EXIT ;  /* 0x000000000000094d */ /* 0x000fea0003800000 */
[----:B------:R-:W-:-:S13]  /*0210*/  ISETP.GT.U32.AND P0, PT, R8, 0x1, PT ;  /* 0x000000010800780c */ /* 0x000fda0003f04070 */
[----:B0-----:R-:W-:-:S06]  /*0220*/  @!P0 LEA R4, R13, UR5, 0x3 ;  /* 0x000000050d048c11 */ /* 0x001fcc000f8e18ff */
[----:B------:R-:W0:Y:S01]  /*0230*/  @!P0 LDS.64 R4, [R4] ;  /* 0x0000000004048984 */ /* 0x000e220000000a00 */
[----:B------:R-:W-:Y:S05]  /*0240*/  @!P0 BRA `(.L_x_25579) ;  /* 0x0000000400c08947 */ /* 0x000fea0003800000 */
[----:B------:R-:W-:Y:S01]  /*0250*/  SHF.L.U32 R7, R13, 0x3, RZ ;  /* 0x000000030d077819 */ /* 0x000fe200000006ff */
[C---:B------:R-:W-:Y:S01]  /*0260*/  VIADD R6, R8.reuse, 0xfffffffe ;  /* 0xfffffffe08067836 */ /* 0x040fe20000000000 */
[----:B------:R-:W-:Y:S01]  /*0270*/  UMOV UR4, 0x1 ;  /* 0x0000000100047882 */ /* 0x000fe20000000000 */
[----:B------:R-:W-:Y:S01]  /*0280*/  VIADD R9, R8, 0xffffffff ;  /* 0xffffffff08097836 */ /* 0x000fe20000000000 */
[----:B------:R-:W-:Y:S01]  /*0290*/  IADD3 R8, PT, PT, R7, UR5, RZ ;  /* 0x0000000507087c10 */ /* 0x000fe2000fffe0ff */
[----:B0-----:R0:W1:Y:S01]  /*02a0*/  LDS.64 R4, [R7+UR5] ;  /* 0x0000000507047984 */ /* 0x0010620008000a00 */
[----:B------:R-:W-:Y:S02]  /*02b0*/  ISETP.GE.U32.AND P0, PT, R6, 0x3, PT ;  /* 0x000000030600780c */ /* 0x000fe40003f06070 */
[----:B------:R-:W-:-:S11]  /*02c0*/  LOP3.LUT R6, R9, 0x3, RZ, 0xc0, !PT ;  /* 0x0000000309067812 */ /* 0x000fd600078ec0ff */
[----:B------:R-:W-:Y:S05]  /*02d0*/  @!P0 BRA `(.L_x_25580) ;  /* 0x0000000400348947 */ /* 0x000fea0003800000 */
[----:B------:R-:W-:Y:S01]  /*02e0*/  LOP3.LUT R9, R9, 0xfffffffc, RZ, 0xc0, !PT ;  /* 0xfffffffc09097812 */ /* 0x000fe200078ec0ff */
[----:B------:R-:W-:Y:S01]  /*02f0*/  IMAD.MOV.U32 R13, RZ, RZ, R8 ;  /* 0x000000ffff0d7224 */ /* 0x000fe200078e0008 */
[----:B------:R-:W-:-:S03]  /*0300*/  UMOV UR4, URZ ;  /* 0x000000ff00047c82 */ /* 0x000fc60008000000 */
[----:B------:R-:W-:-:S07]  /*0310*/  IMAD.MOV R8, RZ, RZ, -R9 ;  /* 0x000000ffff087224 */ /* 0x000fce00078e0a09 */
.L_x_25593:
[----:B-1----:R-:W-:Y:S01]  /*0320*/  DSETP.NAN.AND P1, PT, R4, R4, PT ;  /* 0x000000040400722a */ /* 0x002fe20003f28000 */
[----:B------:R-:W-:Y:S01]  /*0330*/  IADD3 R8, PT, PT, R8, 0x4, RZ ;  /* 0x0000000408087810 */ /* 0x000fe20007ffe0ff */
[----:B------:R-:W-:Y:S03]  /*0340*/  BSSY.RECONVERGENT B0, `(.L_x_25581) ;  /* 0x0000010000007945 */ /* 0x000fe60003800200 */
[----:B------:R-:W-:-:S09]  /*0350*/  ISETP.NE.AND P0, PT, R8, RZ, PT ;  /* 0x000000ff0800720c */ /* 0x000fd20003f05270 */
[----:B------:R-:W-:Y:S05]  /*0360*/  @!P1 BRA `(.L_x_25582) ;  /* 0x0000000000249947 */ /* 0x000fea0003800000 */
[----:B------:R-:W-:Y:S01]  /*0370*/  IMAD R10, R0, 0x8, R13 ;  /* 0x00000008000a7824 */ /* 0x000fe200078e020d */
[----:B------:R-:W-:Y:S01]  /*0380*/  MOV R4, 0x0 ;  /* 0x0000000000047802 */ /* 0x000fe20000000f00 */
[----:B------:R-:W-:-:S04]  /*0390*/  IMAD.MOV.U32 R5, RZ, RZ, 0x3ff00000 ;  /* 0x3ff00000ff057424 */ /* 0x000fc800078e00ff */
[----:B------:R-:W1:Y:S02]  /*03a0*/  LDS.64 R10, [R10] ;  /* 0x000000000a0a7984 */ /* 0x000e640000000a00 */
[----:B-1----:R-:W-:-:S14]  /*03b0*/  DSETP.NAN.AND P1, PT, R10, R10, PT ;  /* 0x0000000a0a00722a */ /* 0x002fdc0003f28000 */
[----:B------:R-:W-:Y:S05]  /*03c0*/  @P1 BRA `(.L_x_25583) ;  /* 0x00000000001c1947 */ /* 0x000fea0003800000 */
[----:B------:R-:W-:Y:S01]  /*03d0*/  MOV R4, R10 ;  /* 0x0000000a00047202 */ /* 0x000fe20000000f00 */
[----:B------:R-:W-:Y:S01]  /*03e0*/  IMAD.MOV.U32 R5, RZ, RZ, R11 ;  /* 0x000000ffff057224 */ /* 0x000fe200078e000b */
[----:B------:R-:W-:Y:S06]  /*03f0*/  BRA `(.L_x_25583) ;  /* 0x0000000000107947 */ /* 0x000fec0003800000 */
.L_x_25582:
[----:B------:R-:W-:-:S06]  /*0400*/  LEA R10, R0, R13, 0x3 ;  /* 0x0000000d000a7211 */ /* 0x000fcc00078e18ff */
[----:B------:R-:W1:Y:S02]  /*0410*/  LDS.64 R10, [R10] ;  /* 0x000000000a0a7984 */ /* 0x000e640000000a00 */
[----:B-1----:R-:W-:-:S14]  /*0420*/  DSETP.NAN.AND P1, PT, R10, R10, PT ;  /* 0x0000000a0a00722a */ /* 0x002fdc0003f28000 */
[----:B------:R-:W-:-:S11]  /*0430*/  @!P1 DMUL R4, R4, R10 ;  /* 0x0000000a04049228 */ /* 0x000fd60000000000 */
.L_x_25583:
[----:B------:R-:W-:Y:S05]  /*0440*/  BSYNC.RECONVERGENT B0 ;  /* 0x0000000000007941 */ /* 0x000fea0003800200 */
.L_x_25581:
[----:B------:R-:W-:Y:S01]  /*0450*/  DSETP.NAN.AND P1, PT, R4, R4, PT ;  /* 0x000000040400722a */ /* 0x000fe20003f28000 */
[----:B------:R-:W-:-:S13]  /*0460*/  BSSY.RECONVERGENT B0, `(.L_x_25584) ;  /* 0x000000f000007945 */ /* 0x000fda0003800200 */
        /* <DEDUP_REMOVED lines=10> */
.L_x_25585:
[----:B------:R-:W-:-:S06]  /*0510*/  LEA R10, R0, R13, 0x4 ;  /* 0x0000000d000a7211 */ /* 0x000fcc00078e20ff */
[----:B------:R-:W1:Y:S02]  /*0520*/  LDS.64 R10, [R10] ;  /* 0x000000000a0a7984 */ /* 0x000e640000000a00 */
[----:B-1----:R-:W-:-:S14]  /*0530*/  DSETP.NAN.AND P1, PT, R10, R10, PT ;  /* 0x0000000a0a00722a */ /* 0x002fdc0003f28000 */
[----:B------:R-:W-:-:S11]  /*0540*/  @!P1 DMUL R4, R4, R10 ;  /* 0x0000000a04049228 */ /* 0x000fd60000000000 */
.L_x_25586:
[----:B------:R-:W-:Y:S05]  /*0550*/  BSYNC.RECONVERGENT B0 ;  /* 0x0000000000007941 */ /* 0x000fea0003800200 */
.L_x_25584:
        /* <DEDUP_REMOVED lines=9> */
[----:B------:R-:W-:Y:S01]  /*05f0*/  IMAD.MOV.U32 R4, RZ, RZ, R10 ;  /* 0x000000ffff047224 */ /* 0x000fe200078e000a */
[----:B------:R-:W-:Y:S01]  /*0600*/  MOV R5, R11 ;  /* 0x0000000b00057202 */ /* 0x000fe20000000f00 */
[----:B------:R-:W-:Y:S06]  /*0610*/  BRA `(.L_x_25589) ;  /* 0x0000000000107947 */ /* 0x000fec0003800000 */
.L_x_25588:
[----:B------:R-:W-:-:S06]  /*0620*/  IMAD R10, R0, 0x18, R13 ;  /* 0x00000018000a7824 */ /* 0x000fcc00078e020d */
[----:B------:R-:W1:Y:S02]  /*0630*/  LDS.64 R10, [R10] ;  /* 0x000000000a0a7984 */ /* 0x000e640000000a00 */
[----:B-1----:R-:W-:-:S14]  /*0640*/  DSETP.NAN.AND P1, PT, R10, R10, PT ;  /* 0x0000000a0a00722a */ /* 0x002fdc0003f28000 */
[----:B------:R-:W-:-:S11]  /*0650*/  @!P1 DMUL R4, R4, R10 ;  /* 0x0000000a04049228 */ /* 0x000fd60000000000 */
.L_x_25589:
[----:B------:R-:W-:Y:S05]  /*0660*/  BSYNC.RECONVERGENT B0 ;  /* 0x0000000000007941 */ /* 0x000fea0003800200 */
.L_x_25587:
[----:B------:R-:W-:Y:S01]  /*0670*/  DSETP.NAN.AND P1, PT, R4, R4, PT ;  /* 0x000000040400722a */ /* 0x000fe20003f28000 */
[----:B------:R-:W-:-:S13]  /*0680*/  BSSY.RECONVERGENT B0, `(.L_x_25590) ;  /* 0x000000f000007945 */ /* 0x000fda0003800200 */
[----:B------:R-:W-:Y:S05]  /*0690*/  @!P1 BRA `(.L_x_25591) ;  /* 0x0000000000249947 */ /* 0x000fea0003800000 */
[----:B------:R-:W-:Y:S01]  /*06a0*/  IMAD R13, R0, 0x20, R13 ;  /* 0x00000020000d7824 */ /* 0x000fe200078e020d */
[----:B------:R-:W-:Y:S01]  /*06b0*/  MOV R4, 0x0 ;  /* 0x0000000000047802 */ /* 0x000fe20000000f00 */
[----:B------:R-:W-:-:S03]  /*06c0*/  IMAD.MOV.U32 R5, RZ, RZ, 0x3ff00000 ;  /* 0x3ff00000ff057424 */ /* 0x000fc600078e00ff */
[----:B------:R-:W1:Y:S02]  /*06d0*/  LDS.64 R10, [R13] ;  /* 0x000000000d0a7984 */ /* 0x000e640000000a00 */
[----:B-1----:R-:W-:-:S14]  /*06e0*/  DSETP.NAN.AND P1, PT, R10, R10, PT ;  /* 0x0000000a0a00722a */ /* 0x002fdc0003f28000 */
[----:B------:R-:W-:Y:S05]  /*06f0*/  @P1 BRA `(.L_x_25592) ;  /* 0x00000000001c1947 */ /* 0x000fea0003800000 */
[----:B------:R-:W-:Y:S01]  /*0700*/  MOV R4, R10 ;  /* 0x0000000a00047202 */ /* 0x000fe20000000f00 */
[----:B------:R-:W-:Y:S01]  /*0710*/  IMAD.MOV.U32 R5, RZ, RZ, R11 ;  /* 0x000000ffff057224 */ /* 0x000fe200078e000b */
[----:B------:R-:W-:Y:S06]  /*0720*/  BRA `(.L_x_25592) ;  /* 0x0000000000107947 */ /* 0x000fec0003800000 */
.L_x_25591:
[----:B------:R-:W-:-:S05]  /*0730*/  LEA R13, R0, R13, 0x5 ;  /* 0x0000000d000d7211 */ /* 0x000fca00078e28ff */
[----:B------:R-:W1:Y:S02]  /*0740*/  LDS.64 R10, [R13] ;  /* 0x000000000d0a7984 */ /* 0x000e640000000a00 */
[----:B-1----:R-:W-:-:S14]  /*0750*/  DSETP.NAN.AND P1, PT, R10, R10, PT ;  /* 0x0000000a0a00722a */ /* 0x002fdc0003f28000 */
[----:B------:R-:W-:-:S11]  /*0760*/  @!P1 DMUL R4, R4, R10 ;  /* 0x0000000a04049228 */ /* 0x000fd60000000000 */
.L_x_25592:
[----:B------:R-:W-:Y:S05]  /*0770*/  BSYNC.RECONVERGENT B0 ;  /* 0x0000000000007941 */ /* 0x000fea0003800200 */
.L_x_25590:
[----:B------:R-:W-:Y:S01]  /*0780*/  UIADD3 UR4, UPT, UPT, UR4, 0x4, URZ ;  /* 0x0000000404047890 */ /* 0x000fe2000fffe0ff */
[----:B------:R-:W-:Y:S11]  /*0790*/  @P0 BRA `(.L_x_25593) ;  /* 0xfffffff800e00947 */ /* 0x000ff6000383ffff */
[----:B------:R-:W-:-:S12]  /*07a0*/  UIADD3 UR4, UPT, UPT, UR4, 0x1, URZ ;  /* 0x0000000104047890 */ /* 0x000fd8000fffe0ff */
.L_x_25580:
[----:B------:R-:W-:-:S13]  /*07b0*/  ISETP.NE.AND P0, PT, R6, RZ, PT ;  /* 0x000000ff0600720c */ /* 0x000fda0003f05270 */
[----:B------:R-:W-:Y:S05]  /*07c0*/  @!P0 BRA `(.L_x_25594) ;  /* 0x00000000005c8947 */ /* 0x000fea0003800000 */
[----:B------:R-:W-:Y:S01]  /*07d0*/  IMAD R8, R0, UR4, RZ ;  /* 0x0000000400087c24 */ /* 0x000fe2000f8e02ff */
[----:B------:R-:W-:-:S03]  /*07e0*/  IADD3 R6, PT, PT, -R6, RZ, RZ ;  /* 0x000000ff06067210 */ /* 0x000fc60007ffe1ff */
[----:B------:R-:W-:-:S04]  /*07f0*/  IMAD R8, R8, 0x8, R7 ;  /* 0x0000000808087824 */ /* 0x000fc800078e0207 */
[----:B------:R-:W-:-:S07]  /*0800*/  VIADD R11, R8, UR5 ;  /* 0x00000005080b7c36 */ /* 0x000fce0008000000 */
.L_x_25598:
[----:B-1----:R-:W-:Y:S01]  /*0810*/  DSETP.NAN.AND P1, PT, R4, R4, PT ;  /* 0x000000040400722a */ /* 0x002fe20003f28000 */
[----:B------:R-:W-:Y:S01]  /*0820*/  IADD3 R6, PT, PT, R6, 0x1, RZ ;  /* 0x0000000106067810 */ /* 0x000fe20007ffe0ff */
[----:B------:R-:W-:Y:S03]  /*0830*/  BSSY.RECONVERGENT B0, `(.L_x_25595) ;  /* 0x000000e000007945 */ /* 0x000fe60003800200 */
[----:B------:R-:W-:-:S09]  /*0840*/  ISETP.NE.AND P0, PT, R6, RZ, PT ;  /* 0x000000ff0600720c */ /* 0x000fd20003f05270 */
[----:B------:R-:W-:Y:S05]  /*0850*/  @!P1 BRA `(.L_x_25596) ;  /* 0x0000000000209947 */ /* 0x000fea0003800000 */
[----:B------:R-:W1:Y:S01]  /*0860*/  LDS.64 R8, [R11] ;  /* 0x000000000b087984 */ /* 0x000e620000000a00 */
[----:B------:R-:W-:Y:S01]  /*0870*/  IMAD.MOV.U32 R4, RZ, RZ, 0x0 ;  /* 0x00000000ff047424 */ /* 0x000fe200078e00ff */
[----:B------:R-:W-:Y:S01]  /*0880*/  MOV R5, 0x3ff00000 ;  /* 0x3ff0000000057802 */ /* 0x000fe20000000f00 */
[----:B-1----:R-:W-:-:S14]  /*0890*/  DSETP.NAN.AND P1, PT, R8, R8, PT ;  /* 0x000000080800722a */ /* 0x002fdc0003f28000 */
[----:B------:R-:W-:Y:S05]  /*08a0*/  @P1 BRA `(.L_x_25597) ;  /* 0x0000000000181947 */ /* 0x000fea0003800000 */
[----:B------:R-:W-:Y:S01]  /*08b0*/  IMAD.MOV.U32 R4, RZ, RZ, R8 ;  /* 0x000000ffff047224 */ /* 0x000fe200078e0008 */
[----:B------:R-:W-:Y:S01]  /*08c0*/  MOV R5, R9 ;  /* 0x0000000900057202 */ /* 0x000fe20000000f00 */
[----:B------:R-:W-:Y:S06]  /*08d0*/  BRA `(.L_x_25597) ;  /* 0x00000000000c7947 */ /* 0x000fec0003800000 */
.L_x_25596:
[----:B------:R-:W1:Y:S02]  /*08e0*/  LDS.64 R8, [R11] ;  /* 0x000000000b087984 */ /* 0x000e640000000a00 */
[----:B-1----:R-:W-:-:S14]  /*08f0*/  DSETP.NAN.AND P1, PT, R8, R8, PT ;  /* 0x000000080800722a */ /* 0x002fdc0003f28000 */
[----:B------:R-:W-:-:S11]  /*0900*/  @!P1 DMUL R4, R4, R8 ;  /* 0x0000000804049228 */ /* 0x000fd60000000000 */
.L_x_25597:
[----:B------:R-:W-:Y:S05]  /*0910*/  BSYNC.RECONVERGENT B0 ;  /* 0x0000000000007941 */ /* 0x000fea0003800200 */
.L_x_25595:
[----:B------:R-:W-:Y:S01]  /*0920*/  IMAD R11, R0, 0x8, R11 ;  /* 0x00000008000b7824 */ /* 0x000fe200078e020b */
[----:B------:R-:W-:Y:S06]  /*0930*/  @P0 BRA `(.L_x_25598) ;  /* 0xfffffffc00b40947 */ /* 0x000fec000383ffff */
.L_x_25594:
[----:B-1----:R1:W-:Y:S02]  /*0940*/  STS.64 [R7+UR5], R4 ;  /* 0x0000000407007988 */ /* 0x0023e40008000a05 */
.L_x_25579:
[----:B01----:R-:W0:Y:S01]  /*0950*/  LDC.64 R6, c[0x0][0x398] ;  /* 0x0000e600ff067b82 */ /* 0x003e220000000a00 */
[----:B------:R-:W1:Y:S01]  /*0960*/  LDCU.64 UR10, c[0x0][0x380] ;  /* 0x00007000ff0a77ac */ /* 0x000e620008000a00 */
[----:B------:R-:W-:-:S03]  /*0970*/  MOV R3, RZ ;  /* 0x000000ff00037202 */ /* 0x000fc60000000f00 */
[----:B0-----:R-:W-:-:S04]  /*0980*/  IMAD.WIDE.U32 R2, R6, UR8, R2 ;  /* 0x0000000806027c25 */ /* 0x001fc8000f8e0002 */
[----:B------:R-:W-:Y:S01]  /*0990*/  IMAD R3, R7, UR8, R3 ;  /* 0x0000000807037c24 */ /* 0x000fe2000f8e0203 */
[----:B-1----:R-:W-:-:S04]  /*09a0*/  LEA R6, P0, R2, UR10, 0x3 ;  /* 0x0000000a02067c11 */ /* 0x002fc8000f8018ff */
[----:B------:R-:W-:-:S05]  /*09b0*/  LEA.HI.X R7, R2, UR11, R3, 0x3, P0 ;  /* 0x0000000b02077c11 */ /* 0x000fca00080f1c03 */
[----:B------:R-:W-:Y:S01]  /*09c0*/  STG.E.64 desc[UR6][R6.64], R4 ;  /* 0x0000000406007986 */ /* 0x000fe2000c101b06 */
[----:B------:R-:W-:Y:S05]  /*09d0*/  EXIT ;  /* 0x000000000000794d */ /* 0x000fea0003800000 */
.L_x_25599:
        /* <DEDUP_REMOVED lines=10> */
.L_x_33463:


//--------------------- .text.contiguous_nanprod3_f64 --------------------------
	.section	.text.contiguous_nanprod3_f64,"ax",@progbits
	.align	128
        .global         contiguous_nanprod3_f64
        .type           contiguous_nanprod3_f64,@function
        .size           contiguous_nanprod3_f64,(.L_x_32762 - contiguous_nanprod3_f64)
        .other          contiguous_nanprod3_f64,@"STO_CUDA_ENTRY STV_DEFAULT"
contiguous_nanprod3_f64:
.text.contiguous_nanprod3_f64:
[----:B------:R-:W-:Y:S01]  /*0000*/  LDC R1, c[0x0][0x37c] ;  /* 0x0000df00ff017b82 */ /* 0x000fe20000000800 */
[----:B------:R-:W0:Y:S07]  /*0010*/  S2R R8, SR_TID.Y ;  /* 0x0000000000087919 */ /* 0x000e2e0000002200 */
[----:B------:R-:W0:Y:S01]  /*0020*/  LDC R6, c[0x0][0x360] ;  /* 0x0000d800ff067b82 */ /* 0x000e220000000800 */
[----:B------:R-:W1:Y:S01]  /*0030*/  LDCU.64 UR8, c[0x0][0x3b0] ;  /* 0x00007600ff0877ac */ /* 0x000e620008000a00 */
[----:B------:R-:W-:Y:S01]  /*0040*/  HFMA2 R2, -RZ, RZ, 0, 0 ;  /* 0x00000000ff027431 */ /* 0x000fe200000001ff */
        /* <DEDUP_REMOVED lines=40> */
.L_x_25618:
        /* <DEDUP_REMOVED lines=27> */
.L_x_25602:
[----:B------:R-:W-:Y:S01]  /*0480*/  MOV R27, R32 ;  /* 0x00000020001b7202 */ /* 0x000fe20000000f00 */
[----:B------:R-:W-:Y:S01]  /*0490*/  IMAD.MOV.U32 R2, RZ, RZ, R34 ;  /* 0x000000ffff027224 */ /* 0x000fe200078e0022 */
[----:B------:R-:W-:Y:S02]  /*04a0*/  MOV R0, R35 ;  /* 0x0000002300007202 */ /* 0x000fe40000000f00 */
[----:B------:R-:W-:-:S07]  /*04b0*/  MOV R9, 0x4d0 ;  /* 0x000004d000097802 */ /* 0x000fce0000000f00 */
[----:B01-3--:R-:W-:Y:S05]  /*04c0*/  CALL.REL.NOINC `($__internal_558_$__cuda_sm20_div_s64) ;  /* 0x0000003400287944 */ /* 0x00bfea0003c00000 */
        /* <DEDUP_REMOVED lines=8> */
.L_x_25603:
        /* <DEDUP_REMOVED lines=33> */
.L_x_25604:
[----:B------:R-:W-:Y:S01]  /*0760*/  MOV R27, R31 ;  /* 0x0000001f001b7202 */ /* 0x000fe20000000f00 */
[----:B------:R-:W-:Y:S01]  /*0770*/  IMAD.MOV.U32 R2, RZ, RZ, R34 ;  /* 0x000000ffff027224 */ /* 0x000fe200078e0022 */
[----:B------:R-:W-:Y:S02]  /*0780*/  MOV R0, R35 ;  /* 0x0000002300007202 */ /* 0x000fe40000000f00 */
[----:B------:R-:W-:-:S07]  /*0790*/  MOV R9, 0x7b0 ;  /* 0x000007b000097802 */ /* 0x000fce0000000f00 */
[----:B---3--:R-:W-:Y:S05]  /*07a0*/  CALL.REL.NOINC `($__internal_558_$__cuda_sm20_div_s64) ;  /* 0x0000003000707944 */ /* 0x008fea0003c00000 */
        /* <DEDUP_REMOVED lines=9> */
.L_x_25605:
[----:B------:R-:W-:Y:S01]  /*0840*/  IADD3 R30, PT, PT, R3, 0x1, RZ ;  /* 0x00000001031e7810 */ /* 0x000fe20007ffe0ff */
[----:B------:R-:W-:-:S04]  /*0850*/  IMAD.WIDE.U32 R10, R32, 0x8, R18 ;  /* 0x00000008200a7825 */ /* 0x000fc800078e0012 */
[----:B------:R-:W-:Y:S02]  /*0860*/  IMAD.WIDE.U32 R32, R30, 0x8, R16 ;  /* 0x000000081e207825 */ /* 0x000fe400078e0010 */
[----:B------:R-:W2:Y:S04]  /*0870*/  LDG.E.64 R10, desc[UR8][R10.64] ;  /* 0x000000080a0a7981 */ /* 0x000ea8000c1e1b00 */
[----:B------:R-:W4:Y:S01]  /*0880*/  LDG.E.64 R32, desc[UR8][R32.64] ;  /* 0x0000000820207981 */ /* 0x000f22000c1e1b00 */
[----:B------:R-:W-:Y:S01]  /*0890*/  MOV R35, R28 ;  /* 0x0000001c00237202 */ /* 0x000fe20000000f00 */
[----:B------:R-:W-:Y:S02]  /*08a0*/  IMAD.MOV.U32 R34, RZ, RZ, R36 ;  /* 0x000000ffff227224 */ /* 0x000fe400078e0024 */
[----:B--2---:R-:W-:-:S02]  /*08b0*/  IMAD R0, R11, R12, RZ ;  /* 0x0000000c0b007224 */ /* 0x004fc400078e02ff */
        /* <DEDUP_REMOVED lines=27> */
.L_x_25606:
[----:B------:R-:W-:Y:S01]  /*0a70*/  IMAD.MOV.U32 R27, RZ, RZ, R29 ;  /* 0x000000ffff1b7224 */ /* 0x000fe200078e001d */
[----:B------:R-:W-:Y:S01]  /*0a80*/  MOV R2, R32 ;  /* 0x0000002000027202 */ /* 0x000fe20000000f00 */
[----:B------:R-:W-:Y:S01]  /*0a90*/  IMAD.MOV.U32 R0, RZ, RZ, R33 ;  /* 0x000000ffff007224 */ /* 0x000fe200078e0021 */
[----:B------:R-:W-:-:S07]  /*0aa0*/  MOV R9, 0xac0 ;  /* 0x00000ac000097802 */ /* 0x000fce0000000f00 */
[----:B---3--:R-:W-:Y:S05]  /*0ab0*/  CALL.REL.NOINC `($__internal_558_$__cuda_sm20_div_s64) ;  /* 0x0000002c00ac7944 */ /* 0x008fea0003c00000 */
        /* <DEDUP_REMOVED lines=9> */
.L_x_25607:
        /* <DEDUP_REMOVED lines=33> */
.L_x_25608:
[----:B------:R-:W-:Y:S01]  /*0d60*/  MOV R27, R28 ;  /* 0x0000001c001b7202 */ /* 0x000fe20000000f00 */
[----:B------:R-:W-:Y:S01]  /*0d70*/  IMAD.MOV.U32 R2, RZ, RZ, R32 ;  /* 0x000000ffff027224 */ /* 0x000fe200078e0020 */
[----:B------:R-:W-:Y:S02]  /*0d80*/  MOV R0, R33 ;  /* 0x0000002100007202 */ /* 0x000fe40000000f00 */
[----:B------:R-:W-:-:S07]  /*0d90*/  MOV R9, 0xdb0 ;  /* 0x00000db000097802 */ /* 0x000fce0000000f00 */
[----:B---3--:R-:W-:Y:S05]  /*0da0*/  CALL.REL.NOINC `($__internal_558_$__cuda_sm20_div_s64) ;  /* 0x0000002800f07944 */ /* 0x008fea0003c00000 */
        /* <DEDUP_REMOVED lines=8> */
.L_x_25609:
        /* <DEDUP_REMOVED lines=34> */
.L_x_25610:
        /* <DEDUP_REMOVED lines=14> */
.L_x_25611:
        /* <DEDUP_REMOVED lines=34> */
.L_x_25612:
        /* <DEDUP_REMOVED lines=14> */
.L_x_25613:
        /* <DEDUP_REMOVED lines=34> */
.L_x_25614:
        /* <DEDUP_REMOVED lines=14> */
.L_x_25615:
        /* <DEDUP_REMOVED lines=34> */
.L_x_25616:
        /* <DEDUP_REMOVED lines=14> */
.L_x_25617:
[----:B---3--:R-:W-:-:S06]  /*1a30*/  IMAD.WIDE.U32 R12, R31, 0x8, R22 ;  /* 0x000000081f0c7825 */ /* 0x008fcc00078e0016 */
        /* <DEDUP_REMOVED lines=13> */
.L_x_25601:
        /* <DEDUP_REMOVED lines=33> */
.L_x_25620:
[----:B------:R-:W-:Y:S01]  /*1d20*/  MOV R27, R32 ;  /* 0x00000020001b7202 */ /* 0x000fe20000000f00 */
[----:B------:R-:W-:Y:S01]  /*1d30*/  IMAD.MOV.U32 R2, RZ, RZ, R16 ;  /* 0x000000ffff027224 */ /* 0x000fe200078e0010 */
[----:B------:R-:W-:Y:S02]  /*1d40*/  MOV R0, R17 ;  /* 0x0000001100007202 */ /* 0x000fe40000000f00 */
[----:B------:R-:W-:-:S07]  /*1d50*/  MOV R9, 0x1d70 ;  /* 0x00001d7000097802 */ /* 0x000fce0000000f00 */
[----:B------:R-:W-:Y:S05]  /*1d60*/  CALL.REL.NOINC `($__internal_558_$__cuda_sm20_div_s64) ;  /* 0x0000001c00007944 */ /* 0x000fea0003c00000 */
        /* <DEDUP_REMOVED lines=8> */
.L_x_25621:
        /* <DEDUP_REMOVED lines=35> */
.L_x_25622:
[----:B------:R-:W-:Y:S01]  /*2020*/  MOV R27, R17 ;  /* 0x00000011001b7202 */ /* 0x000fe20000000f00 */
[----:B------:R-:W-:Y:S01]  /*2030*/  IMAD.MOV.U32 R2, RZ, RZ, R18 ;  /* 0x000000ffff027224 */ /* 0x000fe200078e0012 */
[----:B------:R-:W-:Y:S02]  /*2040*/  MOV R0, R19 ;  /* 0x0000001300007202 */ /* 0x000fe40000000f00 */
[----:B------:R-:W-:-:S07]  /*2050*/  MOV R9, 0x2070 ;  /* 0x0000207000097802 */ /* 0x000fce0000000f00 */
[----:B------:R-:W-:Y:S05]  /*2060*/  CALL.REL.NOINC `($__internal_558_$__cuda_sm20_div_s64) ;  /* 0x0000001800407944 */ /* 0x000fea0003c00000 */
        /* <DEDUP_REMOVED lines=9> */
.L_x_25623:
        /* <DEDUP_REMOVED lines=36> */
.L_x_25624:
[----:B------:R-:W-:Y:S01]  /*2340*/  MOV R27, R19 ;  /* 0x00000013001b7202 */ /* 0x000fe20000000f00 */
[----:B------:R-:W-:Y:S01]  /*2350*/  IMAD.MOV.U32 R2, RZ, RZ, R28 ;  /* 0x000000ffff027224 */ /* 0x000fe200078e001c */
[----:B------:R-:W-:Y:S02]  /*2360*/  MOV R0, R29 ;  /* 0x0000001d00007202 */ /* 0x000fe40000000f00 */
[----:B------:R-:W-:-:S07]  /*2370*/  MOV R9, 0x2390 ;  /* 0x0000239000097802 */ /* 0x000fce0000000f00 */
[----:B------:R-:W-:Y:S05]  /*2380*/  CALL.REL.NOINC `($__internal_558_$__cuda_sm20_div_s64) ;  /* 0x0000001400787944 */ /* 0x000fea0003c00000 */
[-C--:B------:R-:W-:Y:S01]  /*2390*/  IADD3 R25, P0, PT, RZ, -R11.reuse, RZ ;  /* 0x8000000bff197210 */ /* 0x080fe20007f1e0ff */
[----:B------:R-:W-:Y:S02]  /*23a0*/  HFMA2 R13, -RZ, RZ, 0, 0 ;  /* 0x00000000ff0d7431 */ /* 0x000fe400000001ff */
[----:B------:R-:W-:Y:S01]  /*23b0*/  IMAD.MOV.U32 R12, RZ, RZ, R19 ;  /* 0x000000ffff0c7224 */ /* 0x000fe200078e0013 */
[----:B------:R-:W-:Y:S02]  /*23c0*/  MOV R18, R11 ;  /* 0x0000000b00127202 */ /* 0x000fe40000000f00 */
[----:B------:R-:W-:-:S05]  /*23d0*/  IADD3.X R9, PT, PT, RZ, ~R2, RZ, P0, !PT ;  /* 0x80000002ff097210 */ /* 0x000fca00007fe4ff */
[----:B------:R-:W-:Y:S02]  /*23e0*/  IMAD R9, R9, R28, RZ ;  /* 0x0000001c09097224 */ /* 0x000fe400078e02ff */
[----:B------:R-:W-:-:S04]  /*23f0*/  IMAD.WIDE.U32 R12, R28, R25, R12 ;  /* 0x000000191c0c7225 */ /* 0x000fc800078e000c */
[----:B------:R-:W-:-:S04]  /*2400*/  IMAD R9, R29, R25, R9 ;  /* 0x000000191d097224 */ /* 0x000fc800078e0209 */
[----:B------:R-:W-:-:S07]  /*2410*/  IMAD.IADD R9, R13, 0x1, R9 ;  /* 0x000000010d097824 */ /* 0x000fce00078e0209 */
.L_x_25625:
        /* <DEDUP_REMOVED lines=37> */
.L_x_25626:
[----:B------:R-:W-:Y:S01]  /*2670*/  MOV R27, R18 ;  /* 0x00000012001b7202 */ /* 0x000fe20000000f00 */
[----:B------:R-:W-:Y:S01]  /*2680*/  IMAD.MOV.U32 R2, RZ, RZ, R28 ;  /* 0x000000ffff027224 */ /* 0x000fe200078e001c */
[----:B------:R-:W-:Y:S02]  /*2690*/  MOV R0, R29 ;  /* 0x0000001d00007202 */ /* 0x000fe40000000f00 */
[----:B------:R-:W-:-:S07]  /*26a0*/  MOV R9, 0x26c0 ;  /* 0x000026c000097802 */ /* 0x000fce0000000f00 */
[----:B------:R-:W-:Y:S05]  /*26b0*/  CALL.REL.NOINC `($__internal_558_$__cuda_sm20_div_s64) ;  /* 0x0000001000ac7944 */ /* 0x000fea0003c00000 */
[-C--:B------:R-:W-:Y:S01]  /*26c0*/  IADD3 R23, P0, PT, RZ, -R11.reuse, RZ ;  /* 0x8000000bff177210 */ /* 0x080fe20007f1e0ff */
[----:B------:R-:W-:Y:S01]  /*26d0*/  IMAD.MOV.U32 R19, RZ, RZ, RZ ;  /* 0x000000ffff137224 */ /* 0x000fe200078e00ff */
[----:B------:R-:W-:Y:S02]  /*26e0*/  MOV R32, R11 ;  /* 0x0000000b00207202 */ /* 0x000fe40000000f00 */
[----:B------:R-:W-:Y:S01]  /*26f0*/  IADD3.X R9, PT, PT, RZ, ~R2, RZ, P0, !PT ;  /* 0x80000002ff097210 */ /* 0x000fe200007fe4ff */
[----:B------:R-:W-:-:S04]  /*2700*/  IMAD.WIDE.U32 R12, R28, R23, R18 ;  /* 0x000000171c0c7225 */ /* 0x000fc800078e0012 */
[----:B------:R-:W-:-:S04]  /*2710*/  IMAD R9, R9, R28, RZ ;  /* 0x0000001c09097224 */ /* 0x000fc800078e02ff */
[----:B------:R-:W-:-:S05]  /*2720*/  IMAD R9, R29, R23, R9 ;  /* 0x000000171d097224 */ /* 0x000fca00078e0209 */
[----:B------:R-:W-:-:S07]  /*2730*/  IADD3 R9, PT, PT, R13, R9, RZ ;  /* 0x000000090d097210 */ /* 0x000fce0007ffe0ff */
.L_x_25627:
        /* <DEDUP_REMOVED lines=9> */
.L_x_25619:
        /* <DEDUP_REMOVED lines=29> */
[----:B------:R-:W-:Y:S01]  /*29a0*/  IMAD R12, R16, R11, R32 ;  /* 0x0000000b100c7224 */ /* 0x000fe200078e0220 */
[----:B------:R-:W-:Y:S06]  /*29b0*/  BRA `(.L_x_25630) ;  /* 0x0000000000347947 */ /* 0x000fec0003800000 */
.L_x_25629:
[----:B------:R-:W-:Y:S01]  /*29c0*/  IMAD.MOV.U32 R27, RZ, RZ, R32 ;  /* 0x000000ffff1b7224 */ /* 0x000fe200078e0020 */
[----:B------:R-:W-:Y:S02]  /*29d0*/  MOV R2, R16 ;  /* 0x0000001000027202 */ /* 0x000fe40000000f00 */
        /* <DEDUP_REMOVED lines=11> */
.L_x_25630:
        /* <DEDUP_REMOVED lines=35> */
.L_x_25631:
[----:B------:R-:W-:Y:S01]  /*2cc0*/  IMAD.MOV.U32 R27, RZ, RZ, R17 ;  /* 0x000000ffff1b7224 */ /* 0x000fe200078e0011 */
[----:B------:R-:W-:Y:S02]  /*2cd0*/  MOV R2, R18 ;  /* 0x0000001200027202 */ /* 0x000fe40000000f00 */
[----:B------:R-:W-:Y:S02]  /*2ce0*/  MOV R0, R19 ;  /* 0x0000001300007202 */ /* 0x000fe40000000f00 */
[----:B------:R-:W-:-:S07]  /*2cf0*/  MOV R9, 0x2d10 ;  /* 0x00002d1000097802 */ /* 0x000fce0000000f00 */
[----:B------:R-:W-:Y:S05]  /*2d00*/  CALL.REL.NOINC `($__internal_558_$__cuda_sm20_div_s64) ;  /* 0x0000000c00187944 */ /* 0x000fea0003c00000 */
[----:B------:R-:W-:Y:S01]  /*2d10*/  IADD3 R25, P0, PT, RZ, -R11, RZ ;  /* 0x8000000bff197210 */ /* 0x000fe20007f1e0ff */
[----:B------:R-:W-:Y:S01]  /*2d20*/  HFMA2 R13, -RZ, RZ, 0, 0 ;  /* 0x00000000ff0d7431 */ /* 0x000fe200000001ff */
[----:B------:R-:W-:-:S03]  /*2d30*/  MOV R12, R17 ;  /* 0x00000011000c7202 */ /* 0x000fc60000000f00 */
[----:B------:R-:W-:Y:S02]  /*2d40*/  IMAD.X R9, RZ, RZ, ~R2, P0 ;  /* 0x000000ffff097224 */ /* 0x000fe400000e0e02 */
[----:B------:R-:W-:Y:S02]  /*2d50*/  IMAD.MOV.U32 R2, RZ, RZ, R11 ;  /* 0x000000ffff027224 */ /* 0x000fe400078e000b */
[----:B------:R-:W-:Y:S02]  /*2d60*/  IMAD R9, R9, R18, RZ ;  /* 0x0000001209097224 */ /* 0x000fe400078e02ff */
[----:B------:R-:W-:-:S04]  /*2d70*/  IMAD.WIDE.U32 R12, R18, R25, R12 ;  /* 0x00000019120c7225 */ /* 0x000fc800078e000c */
[----:B------:R-:W-:-:S05]  /*2d80*/  IMAD R9, R19, R25, R9 ;  /* 0x0000001913097224 */ /* 0x000fca00078e0209 */
[----:B------:R-:W-:-:S07]  /*2d90*/  IADD3 R9, PT, PT, R13, R9, RZ ;  /* 0x000000090d097210 */ /* 0x000fce0007ffe0ff */
.L_x_25632:
        /* <DEDUP_REMOVED lines=10> */
.L_x_25628:
        /* <DEDUP_REMOVED lines=29> */
.L_x_25633:
[----:B------:R-:W-:-:S07]  /*3010*/  MOV R0, 0x3030 ;  /* 0x0000303000007802 */ /* 0x000fce0000000f00 */
[----:B------:R-:W-:Y:S05]  /*3020*/  CALL.REL.NOINC `($__internal_559_$__cuda_sm20_rem_s64) ;  /* 0x0000000c00a07944 */ /* 0x000fea0003c00000 */
[----:B------:R-:W-:Y:S01]  /*3030*/  MOV R10, R2 ;  /* 0x00000002000a7202 */ /* 0x000fe20000000f00 */
[----:B------:R-:W-:-:S07]  /*3040*/  IMAD.MOV.U32 R11, RZ, RZ, R9 ;  /* 0x000000ffff0b7224 */ /* 0x000fce00078e0009 */
.L_x_25634:
[----:B------:R-:W0:Y:S02]  /*3050*/  LDC.64 R12, c[0x0][0x398] ;  /* 0x0000e600ff0c7b82 */ /* 0x000e240000000a00 */
[----:B0-----:R-:W-:-:S06]  /*3060*/  IMAD.WIDE.U32 R2, R3, 0x8, R12 ;  /* 0x0000000803027825 */ /* 0x001fcc00078e000c */
[----:B------:R-:W2:Y:S02]  /*3070*/  LDG.E.64 R2, desc[UR8][R2.64] ;  /* 0x0000000802027981 */ /* 0x000ea4000c1e1b00 */
[-C--:B--2---:R-:W-:Y:S02]  /*3080*/  IMAD R9, R3, R10.reuse, RZ ;  /* 0x0000000a03097224 */ /* 0x084fe400078e02ff */
[----:B------:R-:W-:-:S04]  /*3090*/  IMAD.WIDE.U32 R28, R2, R10, R28 ;  /* 0x0000000a021c7225 */ /* 0x000fc800078e001c */
[----:B------:R-:W-:-:S05]  /*30a0*/  IMAD R9, R2, R11, R9 ;  /* 0x0000000b02097224 */ /* 0x000fca00078e0209 */
[----:B------:R-:W-:-:S07]  /*30b0*/  IADD3 R29, PT, PT, R29, R9, RZ ;  /* 0x000000091d1d7210 */ /* 0x000fce0007ffe0ff */
.L_x_25600:
        /* <DEDUP_REMOVED lines=17> */
[----:B------:R-:W-:Y:S01]  /*31d0*/  IMAD.SHL.U32 R7, R7, 0x8, RZ ;  /* 0x0000000807077824 */ /* 0x000fe200078e00ff */
[C---:B------:R-:W-:Y:S02]  /*31e0*/  IADD3 R0, PT, PT, R5.reuse, -0x2, RZ ;  /* 0xfffffffe05007810 */ /* 0x040fe40007ffe0ff */
[----:B------:R-:W-:Y:S02]  /*31f0*/  IADD3 R5, PT, PT, R5, -0x1, RZ ;  /* 0xffffffff05057810 */ /* 0x000fe40007ffe0ff */
[----:B------:R-:W-:Y:S02]  /*3200*/  ISETP.GE.U32.AND P0, PT, R0, 0x3, PT ;  /* 0x000000030000780c */ /* 0x000fe40003f06070 */
[----:B------:R-:W-:Y:S01]  /*3210*/  LOP3.LUT R8, R5, 0x3, RZ, 0xc0, !PT ;  /* 0x0000000305087812 */ /* 0x000fe200078ec0ff */
[----:B-1----:R-:W-:-:S03]  /*3220*/  ULEA UR5, UR5, UR4, 0x18 ;  /* 0x0000000405057291 */ /* 0x002fc6000f8ec0ff */
[----:B------:R-:W-:-:S03]  /*3230*/  UMOV UR4, 0x1 ;  /* 0x0000000100047882 */ /* 0x000fc60000000000 */
[----:B------:R-:W-:-:S03]  /*3240*/  VIADD R0, R7, UR5 ;  /* 0x0000000507007c36 */ /* 0x000fc60008000000 */
[----:B0-----:R0:W1:Y:S01]  /*3250*/  LDS.64 R2, [R7+UR5] ;  /* 0x0000000507027984 */ /* 0x0010620008000a00 */
[----:B------:R-:W-:Y:S05]  /*3260*/  @!P0 BRA `(.L_x_25636) ;  /* 0x0000000400348947 */ /* 0x000fea0003800000 */
[----:B------:R-:W-:Y:S01]  /*3270*/  LOP3.LUT R5, R5, 0xfffffffc, RZ, 0xc0, !PT ;  /* 0xfffffffc05057812 */ /* 0x000fe200078ec0ff */
[----:B------:R-:W-:Y:S01]  /*3280*/  UMOV UR4, URZ ;  /* 0x000000ff00047c82 */ /* 0x000fe20008000000 */
[----:B------:R-:W-:Y:S02]  /*3290*/  MOV R9, R0 ;  /* 0x0000000000097202 */ /* 0x000fe40000000f00 */
[----:B------:R-:W-:-:S07]  /*32a0*/  IADD3 R0, PT, PT, -R5, RZ, RZ ;  /* 0x000000ff05007210 */ /* 0x000fce0007ffe1ff */
.L_x_25649:
[----:B-1----:R-:W-:Y:S01]  /*32b0*/  DSETP.NAN.AND P1, PT, R2, R2, PT ;  /* 0x000000020200722a */ /* 0x002fe20003f28000 */
[----:B------:R-:W-:Y:S01]  /*32c0*/  VIADD R0, R0, 0x4 ;  /* 0x0000000400007836 */ /* 0x000fe20000000000 */
[----:B------:R-:W-:Y:S04]  /*32d0*/  BSSY.RECONVERGENT B0, `(.L_x_25637) ;  /* 0x0000010000007945 */ /* 0x000fe80003800200 */
[----:B------:R-:W-:-:S08]  /*32e0*/  ISETP.NE.AND P0, PT, R0, RZ, PT ;  /* 0x000000ff0000720c */ /* 0x000fd00003f05270 */
[----:B------:R-:W-:Y:S05]  /*32f0*/  @!P1 BRA `(.L_x_25638) ;  /* 0x0000000000249947 */ /* 0x000fea0003800000 */
[----:B------:R-:W-:Y:S01]  /*3300*/  LEA R4, R6, R9, 0x3 ;  /* 0x0000000906047211 */ /* 0x000fe200078e18ff */
[----:B------:R-:W-:Y:S01]  /*3310*/  IMAD.MOV.U32 R3, RZ, RZ, 0x3ff00000 ;  /* 0x3ff00000ff037424 */ /* 0x000fe200078e00ff */
[----:B------:R-:W-:-:S04]  /*3320*/  MOV R2, 0x0 ;  /* 0x0000000000027802 */ /* 0x000fc80000000f00 */
[----:B------:R-:W1:Y:S02]  /*3330*/  LDS.64 R4, [R4] ;  /* 0x0000000004047984 */ /* 0x000e640000000a00 */
[----:B-1----:R-:W-:-:S14]  /*3340*/  DSETP.NAN.AND P1, PT, R4, R4, PT ;  /* 0x000000040400722a */ /* 0x002fdc0003f28000 */
[----:B------:R-:W-:Y:S05]  /*3350*/  @P1 BRA `(.L_x_25639) ;  /* 0x00000000001c1947 */ /* 0x000fea0003800000 */
[----:B------:R-:W-:Y:S02]  /*3360*/  MOV R2, R4 ;  /* 0x0000000400027202 */ /* 0x000fe40000000f00 */
[----:B------:R-:W-:Y:S01]  /*3370*/  MOV R3, R5 ;  /* 0x0000000500037202 */ /* 0x000fe20000000f00 */
[----:B------:R-:W-:Y:S06]  /*3380*/  BRA `(.L_x_25639) ;  /* 0x0000000000107947 */ /* 0x000fec0003800000 */
.L_x_25638:
[----:B------:R-:W-:-:S06]  /*3390*/  IMAD R4, R6, 0x8, R9 ;  /* 0x0000000806047824 */ /* 0x000fcc00078e0209 */
[----:B------:R-:W1:Y:S02]  /*33a0*/  LDS.64 R4, [R4] ;  /* 0x0000000004047984 */ /* 0x000e640000000a00 */
[----:B-1----:R-:W-:-:S14]  /*33b0*/  DSETP.NAN.AND P1, PT, R4, R4, PT ;  /* 0x000000040400722a */ /* 0x002fdc0003f28000 */
[----:B------:R-:W-:-:S11]  /*33c0*/  @!P1 DMUL R2, R2, R4 ;  /* 0x0000000402029228 */ /* 0x000fd60000000000 */
.L_x_25639:
[----:B------:R-:W-:Y:S05]  /*33d0*/  BSYNC.RECONVERGENT B0 ;  /* 0x0000000000007941 */ /* 0x000fea0003800200 */
.L_x_25637:
[----:B------:R-:W-:Y:S01]  /*33e0*/  DSETP.NAN.AND P1, PT, R2, R2, PT ;  /* 0x000000020200722a */ /* 0x000fe20003f28000 */
[----:B------:R-:W-:-:S13]  /*33f0*/  BSSY.RECONVERGENT B0, `(.L_x_25640) ;  /* 0x000000f000007945 */ /* 0x000fda0003800200 */
        /* <DEDUP_REMOVED lines=10> */
.L_x_25641:
[----:B------:R-:W-:-:S06]  /*34a0*/  IMAD R4, R6, 0x10, R9 ;  /* 0x0000001006047824 */ /* 0x000fcc00078e0209 */
[----:B------:R-:W1:Y:S02]  /*34b0*/  LDS.64 R4, [R4] ;  /* 0x0000000004047984 */ /* 0x000e640000000a00 */
[----:B-1----:R-:W-:-:S14]  /*34c0*/  DSETP.NAN.AND P1, PT, R4, R4, PT ;  /* 0x000000040400722a */ /* 0x002fdc0003f28000 */
[----:B------:R-:W-:-:S11]  /*34d0*/  @!P1 DMUL R2, R2, R4 ;  /* 0x0000000402029228 */ /* 0x000fd60000000000 */
.L_x_25642:
[----:B------:R-:W-:Y:S05]  /*34e0*/  BSYNC.RECONVERGENT B0 ;  /* 0x0000000000007941 */ /* 0x000fea0003800200 */
.L_x_25640:
[----:B------:R-:W-:Y:S01]  /*34f0*/  DSETP.NAN.AND P1, PT, R2, R2, PT ;  /* 0x000000020200722a */ /* 0x000fe20003f28000 */
[----:B------:R-:W-:-:S13]  /*3500*/  BSSY.RECONVERGENT B0, `(.L_x_25643) ;  /* 0x000000f000007945 */ /* 0x000fda0003800200 */
[----:B------:R-:W-:Y:S05]  /*3510*/  @!P1 BRA `(.L_x_25644) ;  /* 0x0000000000249947 */ /* 0x000fea0003800000 */
[----:B------:R-:W-:Y:S01]  /*3520*/  IMAD R4, R6, 0x18, R9 ;  /* 0x0000001806047824 */ /* 0x000fe200078e0209 */
[----:B------:R-:W-:Y:S02]  /*3530*/  MOV R2, 0x0 ;  /* 0x0000000000027802 */ /* 0x000fe40000000f00 */
[----:B------:R-:W-:-:S03]  /*3540*/  MOV R3, 0x3ff00000 ;  /* 0x3ff0000000037802 */ /* 0x000fc60000000f00 */
[----:B------:R-:W1:Y:S02]  /*3550*/  LDS.64 R4, [R4] ;  /* 0x0000000004047984 */ /* 0x000e640000000a00 */
[----:B-1----:R-:W-:-:S14]  /*3560*/  DSETP.NAN.AND P1, PT, R4, R4, PT ;  /* 0x000000040400722a */ /* 0x002fdc0003f28000 */
[----:B------:R-:W-:Y:S05]  /*3570*/  @P1 BRA `(.L_x_25645) ;  /* 0x00000000001c1947 */ /* 0x000fea0003800000 */
[----:B------:R-:W-:Y:S01]  /*3580*/  IMAD.MOV.U32 R2, RZ, RZ, R4 ;  /* 0x000000ffff027224 */ /* 0x000fe200078e0004 */
[----:B------:R-:W-:Y:S01]  /*3590*/  MOV R3, R5 ;  /* 0x0000000500037202 */ /* 0x000fe20000000f00 */
[----:B------:R-:W-:Y:S06]  /*35a0*/  BRA `(.L_x_25645) ;  /* 0x0000000000107947 */ /* 0x000fec0003800000 */
.L_x_25644:
[----:B------:R-:W-:-:S06]  /*35b0*/  IMAD R4, R6, 0x18, R9 ;  /* 0x0000001806047824 */ /* 0x000fcc00078e0209 */
[----:B------:R-:W1:Y:S02]  /*35c0*/  LDS.64 R4, [R4] ;  /* 0x0000000004047984 */ /* 0x000e640000000a00 */
[----:B-1----:R-:W-:-:S14]  /*35d0*/  DSETP.NAN.AND P1, PT, R4, R4, PT ;  /* 0x000000040400722a */ /* 0x002fdc0003f28000 */
[----:B------:R-:W-:-:S11]  /*35e0*/  @!P1 DMUL R2, R2, R4 ;  /* 0x0000000402029228 */ /* 0x000fd60000000000 */
.L_x_25645:
[----:B------:R-:W-:Y:S05]  /*35f0*/  BSYNC.RECONVERGENT B0 ;  /* 0x0000000000007941 */ /* 0x000fea0003800200 */
.L_x_25643:
[----:B------:R-:W-:Y:S01]  /*3600*/  DSETP.NAN.AND P1, PT, R2, R2, PT ;  /* 0x000000020200722a */ /* 0x000fe20003f28000 */
[----:B------:R-:W-:-:S13]  /*3610*/  BSSY.RECONVERGENT B0, `(.L_x_25646) ;  /* 0x000000f000007945 */ /* 0x000fda0003800200 */
[----:B------:R-:W-:Y:S05]  /*3620*/  @!P1 BRA `(.L_x_25647) ;  /* 0x0000000000249947 */ /* 0x000fea0003800000 */
[----:B------:R-:W-:Y:S01]  /*3630*/  LEA R9, R6, R9, 0x5 ;  /* 0x0000000906097211 */ /* 0x000fe200078e28ff */
[----:B------:R-:W-:Y:S01]  /*3640*/  IMAD.MOV.U32 R2, RZ, RZ, 0x0 ;  /* 0x00000000ff027424 */ /* 0x000fe200078e00ff */
[----:B------:R-:W-:-:S03]  /*3650*/  MOV R3, 0x3ff00000 ;  /* 0x3ff0000000037802 */ /* 0x000fc60000000f00 */
[----:B------:R-:W1:Y:S02]  /*3660*/  LDS.64 R4, [R9] ;  /* 0x0000000009047984 */ /* 0x000e640000000a00 */
[----:B-1----:R-:W-:-:S14]  /*3670*/  DSETP.NAN.AND P1, PT, R4, R4, PT ;  /* 0x000000040400722a */ /* 0x002fdc0003f28000 */
[----:B------:R-:W-:Y:S05]  /*3680*/  @P1 BRA `(.L_x_25648) ;  /* 0x00000000001c1947 */ /* 0x000fea0003800000 */
[----:B------:R-:W-:Y:S01]  /*3690*/  MOV R2, R4 ;  /* 0x0000000400027202 */ /* 0x000fe20000000f00 */
[----:B------:R-:W-:Y:S01]  /*36a0*/  IMAD.MOV.U32 R3, RZ, RZ, R5 ;  /* 0x000000ffff037224 */ /* 0x000fe200078e0005 */
[----:B------:R-:W-:Y:S06]  /*36b0*/  BRA `(.L_x_25648) ;  /* 0x0000000000107947 */ /* 0x000fec0003800000 */
.L_x_25647:
[----:B------:R-:W-:-:S05]  /*36c0*/  LEA R9, R6, R9, 0x5 ;  /* 0x0000000906097211 */ /* 0x000fca00078e28ff */
[----:B------:R-:W1:Y:S02]  /*36d0*/  LDS.64 R4, [R9] ;  /* 0x0000000009047984 */ /* 0x000e640000000a00 */
[----:B-1----:R-:W-:-:S14]  /*36e0*/  DSETP.NAN.AND P1, PT, R4, R4, PT ;  /* 0x000000040400722a */ /* 0x002fdc0003f28000 */
[----:B------:R-:W-:-:S11]  /*36f0*/  @!P1 DMUL R2, R2, R4 ;  /* 0x0000000402029228 */ /* 0x000fd60000000000 */
.L_x_25648:
[----:B------:R-:W-:Y:S05]  /*3700*/  BSYNC.RECONVERGENT B0 ;  /* 0x0000000000007941 */ /* 0x000fea0003800200 */
.L_x_25646:
[----:B------:R-:W-:Y:S01]  /*3710*/  UIADD3 UR4, UPT, UPT, UR4, 0x4, URZ ;  /* 0x0000000404047890 */ /* 0x000fe2000fffe0ff */
[----:B------:R-:W-:Y:S11]  /*3720*/  @P0 BRA `(.L_x_25649) ;  /* 0xfffffff800e00947 */ /* 0x000ff6000383ffff */
[----:B------:R-:W-:-:S12]  /*3730*/  UIADD3 UR4, UPT, UPT, UR4, 0x1, URZ ;  /* 0x0000000104047890 */ /* 0x000fd8000fffe0ff */
.L_x_25636:
[----:B------:R-:W-:-:S13]  /*3740*/  ISETP.NE.AND P0, PT, R8, RZ, PT ;  /* 0x000000ff0800720c */ /* 0x000fda0003f05270 */
[----:B------:R-:W-:Y:S05]  /*3750*/  @!P0 BRA `(.L_x_25650) ;  /* 0x00000000005c8947 */ /* 0x000fea0003800000 */
[----:B------:R-:W-:Y:S02]  /*3760*/  IMAD R0, R6, UR4, RZ ;  /* 0x0000000406007c24 */ /* 0x000fe4000f8e02ff */
[----:B------:R-:W-:-:S03]  /*3770*/  IMAD.MOV R8, RZ, RZ, -R8 ;  /* 0x000000ffff087224 */ /* 0x000fc600078e0a08 */
[----:B------:R-:W-:-:S04]  /*3780*/  LEA R0, R0, R7, 0x3 ;  /* 0x0000000700007211 */ /* 0x000fc800078e18ff */
[----:B------:R-:W-:-:S07]  /*3790*/  IADD3 R9, PT, PT, R0, UR5, RZ ;  /* 0x0000000500097c10 */ /* 0x000fce000fffe0ff */
.L_x_25654:
        /* <DEDUP_REMOVED lines=10> */
[----:B------:R-:W-:Y:S01]  /*3840*/  MOV R2, R4 ;  /* 0x0000000400027202 */ /* 0x000fe20000000f00 */
[----:B------:R-:W-:Y:S01]  /*3850*/  IMAD.MOV.U32 R3, RZ, RZ, R5 ;  /* 0x000000ffff037224 */ /* 0x000fe200078e0005 */
[----:B------:R-:W-:Y:S06]  /*3860*/  BRA `(.L_x_25653) ;  /* 0x00000000000c7947 */ /* 0x000fec0003800000 */
.L_x_25652:
[----:B------:R-:W1:Y:S02]  /*3870*/  LDS.64 R4, [R9] ;  /* 0x0000000009047984 */ /* 0x000e640000000a00 */
[----:B-1----:R-:W-:-:S14]  /*3880*/  DSETP.NAN.AND P0, PT, R4, R4, PT ;  /* 0x000000040400722a */ /* 0x002fdc0003f08000 */
[----:B------:R-:W-:-:S11]  /*3890*/  @!P0 DMUL R2, R2, R4 ;  /* 0x0000000402028228 */ /* 0x000fd60000000000 */
.L_x_25653:
[----:B------:R-:W-:Y:S05]  /*38a0*/  BSYNC.RECONVERGENT B0 ;  /* 0x0000000000007941 */ /* 0x000fea0003800200 */
.L_x_25651:
[----:B------:R-:W-:Y:S01]  /*38b0*/  LEA R9, R6, R9, 0x3 ;  /* 0x0000000906097211 */ /* 0x000fe200078e18ff */
[----:B------:R-:W-:Y:S06]  /*38c0*/  @P1 BRA `(.L_x_25654) ;  /* 0xfffffffc00b41947 */ /* 0x000fec000383ffff */
.L_x_25650:
[----:B-1----:R1:W-:Y:S02]  /*38d0*/  STS.64 [R7+UR5], R2 ;  /* 0x0000000207007988 */ /* 0x0023e40008000a05 */
.L_x_25635:
        /* <DEDUP_REMOVED lines=9> */
        .weak           $__internal_558_$__cuda_sm20_div_s64
        .type           $__internal_558_$__cuda_sm20_div_s64,@function
        .size           $__internal_558_$__cuda_sm20_div_s64,($__internal_559_$__cuda_sm20_rem_s64 - $__internal_558_$__cuda_sm20_div_s64)
$__internal_558_$__cuda_sm20_div_s64:
        /* <DEDUP_REMOVED lines=83> */
[----:B------:R-:W-:Y:S06]  /*3ea0*/  RET.REL.NODEC R12 `(contiguous_nanprod3_f64) ;  /* 0xffffffc00c547950 */ /* 0x000fec0003c3ffff */
        .weak           $__internal_559_$__cuda_sm20_rem_s64
        .type           $__internal_559_$__cuda_sm20_rem_s64,@function
        .size           $__internal_559_$__cuda_sm20_rem_s64,(.L_x_32762 - $__internal_559_$__cuda_sm20_rem_s64)
$__internal_559_$__cuda_sm20_rem_s64:
        /* <DEDUP_REMOVED lines=66> */
[----:B------:R-:W-:Y:S06]  /*42d0*/  RET.REL.NODEC R10 `(contiguous_nanprod3_f64) ;  /* 0xffffffbc0a487950 */ /* 0x000fec0003c3ffff */
.L_x_25655:
        /* <DEDUP_REMOVED lines=10> */
.L_x_32762:


//--------------------- .text.contiguous_nanprod22_f64 --------------------------
	.section	.text.contiguous_nanprod22_f64,"ax",@progbits
	.align	128
        .global         contiguous_nanprod22_f64
        .type           contiguous_nanprod22_f64,@function
        .size           contiguous_nanprod22_f64,(.L_x_33465 - contiguous_nanprod22_f64)
        .other          contiguous_nanprod22_f64,@"STO_CUDA_ENTRY STV_DEFAULT"
contiguous_nanprod22_f64:
.text.contiguous_nanprod22_f64:
[----:B------:R-:W-:Y:S01]  /*0000*/  LDC R1, c[0x0][0x37c] ;  /* 0x0000df00ff017b82 */ /* 0x000fe20000000800 */
[----:B------:R-:W0:Y:S07]  /*0010*/  S2R R0, SR_TID.X ;  /* 0x0000000000007919 */ /* 0x000e2e0000002100 */
[----:B------:R-:W1:Y:S01]  /*0020*/  S2UR UR6, SR_CTAID.X ;  /* 0x00000000000679c3 */ /* 0x000e620000002500 */
[----:B------:R-:W2:Y:S01]  /*0030*/  LDCU.64 UR8, c[0x0][0x390] ;  /* 0x00007200ff0877ac */ /* 0x000ea20008000a00 */
[----:B------:R-:W-:Y:S01]  /*0040*/  IMAD.MOV.U32 R4, RZ, RZ, 0x0 ;  /* 0x00000000ff047424 */ /* 0x000fe200078e00ff */
[----:B------:R-:W-:Y:S01]  /*0050*/  BSSY.RECONVERGENT B0, `(.L_x_25656) ;  /* 0x000003f000007945 */ /* 0x000fe20003800200 */
[----:B------:R-:W-:Y:S01]  /*0060*/  IMAD.MOV.U32 R5, RZ, RZ, 0x3ff00000 ;  /* 0x3ff00000ff057424 */ /* 0x000fe200078e00ff */
[----:B------:R-:W-:Y:S01]  /*0070*/  UMOV UR4, 0x400 ;  /* 0x0000040000047882 */ /* 0x000fe20000000000 */
[----:B------:R-:W3:Y:S02]  /*0080*/  LDCU.64 UR12, c[0x0][0x358] ;  /* 0x00006b00ff0c77ac */ /* 0x000ee40008000a00 */
[----:B------:R-:W1:Y:S08]  /*0090*/  LDC R3, c[0x0][0x360] ;  /* 0x0000d800ff037b82 */ /* 0x000e700000000800 */
[----:B------:R-:W4:Y:S01]  /*00a0*/  S2UR UR5, SR_CgaCtaId ;  /* 0x00000000000579c3 */ /* 0x000f220000008800 */
[----:B-1----:R-:W-:-:S05]  /*00b0*/  IMAD R7, R3, UR6, RZ ;  /* 0x0000000603077c24 */ /* 0x002fca000f8e02ff */
[----:B0-----:R-:W-:Y:S01]  /*00c0*/  LEA R6, R7, R0, 0x1 ;  /* 0x0000000007067211 */ /* 0x001fe200078e08ff */
[----:B----4-:R-:W-:-:S04]  /*00d0*/  ULEA UR4, UR5, UR4, 0x18 ;  /* 0x0000000405047291 */ /* 0x010fc8000f8ec0ff */
[----:B------:R-:W-:Y:S02]  /*00e0*/  IMAD.IADD R10, R6, 0x1, R3 ;  /* 0x00000001060a7824 */ /* 0x000fe400078e0203 */
[----:B------:R-:W-:-:S03]  /*00f0*/  LEA R2, R0, UR4, 0x3 ;  /* 0x0000000400027c11 */ /* 0x000fc6000f8e18ff */
[----:B--2---:R-:W-:Y:S02]  /*0100*/  ISETP.GE.U32.AND P0, PT, R10, UR8, PT ;  /* 0x000000080a007c0c */ /* 0x004fe4000bf06070 */
[----:B------:R0:W-:Y:S02]  /*0110*/  STS.64 [R2], R4 ;  /* 0x0000000402007388 */ /* 0x0001e40000000a00 */
[----:B------:R-:W-:-:S13]  /*0120*/  ISETP.GE.U32.AND.EX P0, PT, RZ, UR9, PT, P0 ;  /* 0x00000009ff007c0c */ /* 0x000fda000bf06100 */
[----:B0--3--:R-:W-:Y:S05]  /*0130*/  @P0 BRA `(.L_x_25657) ;  /* 0x0000000000900947 */ /* 0x009fea0003800000 */
[----:B------:R-:W0:Y:S01]  /*0140*/  S2R R13, SR_CTAID.Y ;  /* 0x00000000000d7919 */ /* 0x000e220000002600 */
[----:B------:R-:W1:Y:S01]  /*0150*/  LDC.64 R4, c[0x0][0x388] ;  /* 0x0000e200ff047b82 */ /* 0x000e620000000a00 */
[----:B------:R-:W-:Y:S02]  /*0160*/  IMAD.MOV.U32 R7, RZ, RZ, RZ ;  /* 0x000000ffff077224 */ /* 0x000fe400078e00ff */
[----:B0-----:R-:W-:-:S04]  /*0170*/  IMAD.WIDE.U32 R6, R13, UR8, R6 ;  /* 0x000000080d067c25 */ /* 0x001fc8000f8e0006 */
[----:B------:R-:W-:Y:S01]  /*0180*/  IMAD R15, R13, UR9, RZ ;  /* 0x000000090d0f7c24 */ /* 0x000fe2000f8e02ff */
[----:B-1----:R-:W-:-:S04]  /*0190*/  LEA R8, P0, R6, R4, 0x3 ;  /* 0x0000000406087211 */ /* 0x002fc800078018ff */
[----:B------:R-:W-:-:S04]  /*01a0*/  IADD3 R7, PT, PT, R7, R15, RZ ;  /* 0x0000000f07077210 */ /* 0x000fc80007ffe0ff */
        /* <DEDUP_REMOVED lines=11> */
[----:B------:R-:W-:Y:S01]  /*0260*/  MOV R6, 0x0 ;  /* 0x0000000000067802 */ /* 0x000fe20000000f00 */
[----:B------:R-:W-:Y:S01]  /*0270*/  IMAD.MOV.U32 R7, RZ, RZ, 0x3ff00000 ;  /* 0x3ff00000ff077424 */ /* 0x000fe200078e00ff */
[----:B--2---:R-:W-:-:S14]  /*0280*/  DSETP.NAN.AND P0, PT, R4, R4, PT ;  /* 0x000000040400722a */ /* 0x004fdc0003f08000 */
[----:B------:R-:W-:Y:S05]  /*0290*/  @P0 BRA `(.L_x_25660) ;  /* 0x00000000002c0947 */ /* 0x000fea0003800000 */
[----:B------:R-:W-:Y:S01]  /*02a0*/  IMAD.MOV.U32 R6, RZ, RZ, R4 ;  /* 0x000000ffff067224 */ /* 0x000fe200078e0004 */
[----:B------:R-:W-:Y:S01]  /*02b0*/  MOV R7, R5 ;  /* 0x0000000500077202 */ /* 0x000fe20000000f00 */
[----:B------:R-:W-:Y:S06]  /*02c0*/  BRA `(.L_x_25660) ;  /* 0x0000000000207947 */ /* 0x000fec0003800000 */
.L_x_25659:
[----:B------:R-:W-:Y:S02]  /*02d0*/  IMAD.MOV.U32 R11, RZ, RZ, RZ ;  /* 0x000000ffff0b7224 */ /* 0x000fe400078e00ff */
[----:B------:R-:W-:-:S04]  /*02e0*/  IMAD.WIDE.U32 R10, R13, UR8, R10 ;  /* 0x000000080d0a7c25 */ /* 0x000fc8000f8e000a */
[----:B------:R-:W-:Y:S01]  /*02f0*/  IMAD.IADD R15, R15, 0x1, R11 ;  /* 0x000000010f0f7824 */ /* 0x000fe200078e020b */
[----:B------:R-:W-:-:S04]  /*0300*/  LEA R4, P0, R10, R4, 0x3 ;  /* 0x000000040a047211 */ /* 0x000fc800078018ff */
[----:B------:R-:W-:-:S06]  /*0310*/  LEA.HI.X R5, R10, R5, R15, 0x3, P0 ;  /* 0x000000050a057211 */ /* 0x000fcc00000f1c0f */
[----:B------:R-:W2:Y:S02]  /*0320*/  LDG.E.64 R4, desc[UR12][R4.64] ;  /* 0x0000000c04047981 */ /* 0x000ea4000c1e1b00 */
[----:B--2---:R-:W-:-:S14]  /*0330*/  DSETP.NAN.AND P0, PT, R4, R4, PT ;  /* 0x000000040400722a */ /* 0x004fdc0003f08000 */
[----:B------:R-:W-:-:S11]  /*0340*/  @!P0 DMUL R6, R6, R4 ;  /* 0x0000000406068228 */ /* 0x000fd60000000000 */
.L_x_25660:
[----:B------:R-:W-:Y:S05]  /*0350*/  BSYNC.RECONVERGENT B1 ;  /* 0x0000000000017941 */ /* 0x000fea0003800200 */
.L_x_25658:
[----:B------:R0:W-:Y:S01]  /*0360*/  STS.64 [R2], R6 ;  /* 0x0000000602007388 */ /* 0x0001e20000000a00 */
[----:B------:R-:W-:Y:S05]  /*0370*/  BRA `(.L_x_25661) ;  /* 0x0000000000307947 */ /* 0x000fea0003800000 */
.L_x_25657:
        /* <DEDUP_REMOVED lines=10> */
[----:B------:R-:W2:Y:S04]  /*0420*/  LDG.E.64 R4, desc[UR12][R4.64] ;  /* 0x0000000c04047981 */ /* 0x000ea8000c1e1b00 */
[----:B--2---:R1:W-:Y:S02]  /*0430*/  STS.64 [R2], R4 ;  /* 0x0000000402007388 */ /* 0x0043e40000000a00 */
.L_x_25661:
[----:B------:R-:W-:Y:S05]  /*0440*/  BSYNC.RECONVERGENT B0 ;  /* 0x0000000000007941 */ /* 0x000fea0003800200 */
.L_x_25656:
[----:B------:R-:W-:Y:S01]  /*0450*/  BAR.SYNC.DEFER_BLOCKING 0x0 ;  /* 0x0000000000007b1d */ /* 0x000fe20000010000 */
[----:B------:R-:W-:-:S13]  /*0460*/  ISETP.GE.U32.AND P0, PT, R3, 0x42, PT ;  /* 0x000000420300780c */ /* 0x000fda0003f06070 */
[----:B------:R-:W-:Y:S05]  /*0470*/  @!P0 BRA `(.L_x_25662) ;  /* 0x0000000000708947 */ /* 0x000fea0003800000 */
.L_x_25668:
        /* <DEDUP_REMOVED lines=9> */
[----:B------:R-:W-:Y:S01]  /*0510*/  MOV R5, 0x3ff00000 ;  /* 0x3ff0000000057802 */ /* 0x000fe20000000f00 */
[----:B------:R-:W-:-:S04]  /*0520*/  IMAD.MOV.U32 R4, RZ, RZ, 0x0 ;  /* 0x00000000ff047424 */ /* 0x000fc800078e00ff */
[----:B------:R-:W0:Y:S02]  /*0530*/  LDS.64 R6, [R6] ;  /* 0x0000000006067984 */ /* 0x000e240000000a00 */
[----:B0-----:R-:W-:-:S14]  /*0540*/  DSETP.NAN.AND P0, PT, R6, R6, PT ;  /* 0x000000060600722a */ /* 0x001fdc0003f08000 */
[----:B------:R-:W-:Y:S05]  /*0550*/  @P0 BRA `(.L_x_25667) ;  /* 0x00000000001c0947 */ /* 0x000fea0003800000 */
[----:B------:R-:W-:Y:S02]  /*0560*/  IMAD.MOV.U32 R4, RZ, RZ, R6 ;  /* 0x000000ffff047224 */ /* 0x000fe400078e0006 */
[----:B------:R-:W-:Y:S01]  /*0570*/  IMAD.MOV.U32 R5, RZ, RZ, R7 ;  /* 0x000000ffff057224 */ /* 0x000fe200078e0007 */
[----:B------:R-:W-:Y:S06]  /*0580*/  BRA `(.L_x_25667) ;  /* 0x0000000000107947 */ /* 0x000fec0003800000 */
.L_x_25666:
[----:B0-----:R-:W-:-:S06]  /*0590*/  LEA R6, R9, R2, 0x3 ;  /* 0x0000000209067211 */ /* 0x001fcc00078e18ff */
[----:B------:R-:W0:Y:S02]  /*05a0*/  LDS.64 R6, [R6] ;  /* 0x0000000006067984 */ /* 0x000e240000000a00 */
[----:B0-----:R-:W-:-:S14]  /*05b0*/  DSETP.NAN.AND P0, PT, R6, R6, PT ;  /* 0x000000060600722a */ /* 0x001fdc0003f08000 */
[----:B------:R-:W-:-:S11]  /*05c0*/  @!P0 DMUL R4, R4, R6 ;  /* 0x0000000604048228 */ /* 0x000fd60000000000 */
.L_x_25667:
[----:B------:R-:W-:Y:S05]  /*05d0*/  BSYNC.RECONVERGENT B1 ;  /* 0x0000000000017941 */ /* 0x000fea0003800200 */
.L_x_25665:
[----:B------:R2:W-:Y:S02]  /*05e0*/  STS.64 [R2], R4 ;  /* 0x0000000402007388 */ /* 0x0005e40000000a00 */
.L_x_25664:
[----:B------:R-:W-:Y:S05]  /*05f0*/  BSYNC.RECONVERGENT B0 ;  /* 0x0000000000007941 */ /* 0x000fea0003800200 */
.L_x_25663:
[----:B------:R-:W-:Y:S01]  /*0600*/  BAR.SYNC.DEFER_BLOCKING 0x0 ;  /* 0x0000000000007b1d */ /* 0x000fe20000010000 */
[----:B------:R-:W-:Y:S01]  /*0610*/  ISETP.GT.U32.AND P0, PT, R3, 0x83, PT ;  /* 0x000000830300780c */ /* 0x000fe20003f04070 */
[----:B------:R-:W-:-:S12]  /*0620*/  IMAD.MOV.U32 R3, RZ, RZ, R9 ;  /* 0x000000ffff037224 */ /* 0x000fd800078e0009 */
[----:B------:R-:W-:Y:S05]  /*0630*/  @P0 BRA `(.L_x_25668) ;  /* 0xfffffffc00900947 */ /* 0x000fea000383ffff */
.L_x_25662:
        /* <DEDUP_REMOVED lines=8> */
[----:B------:R-:W-:Y:S01]  /*06c0*/  IMAD.MOV.U32 R4, RZ, RZ, 0x0 ;  /* 0x00000000ff047424 */ /* 0x000fe200078e00ff */
[----:B------:R-:W-:-:S12]  /*06d0*/  MOV R5, 0x3ff00000 ;  /* 0x3ff0000000057802 */ /* 0x000fd80000000f00 */
[----:B------:R-:W-:Y:S05]  /*06e0*/  @P0 BRA `(.L_x_25671) ;  /* 0x0000000000200947 */ /* 0x000fea0003800000 */
[----:B------:R1:W2:Y:S01]  /*06f0*/  LDS.64 R4, [R2+0x100] ;  /* 0x0001000002047984 */ /* 0x0002a20000000a00 */
[----:B------:R-:W-:Y:S05]  /*0700*/  BRA `(.L_x_25671) ;  /* 0x0000000000187947 */ /* 0x000fea0003800000 */
.L_x_25670:
[----:B------:R-:W1:Y:S02]  /*0710*/  LDS.64 R4, [R2+0x100] ;  /* 0x0001000002047984 */ /* 0x000e640000000a00 */
[----:B-1----:R-:W-:-:S14]  /*0720*/  DSETP.NAN.AND P0, PT, R4, R4, PT ;  /* 0x000000040400722a */ /* 0x002fdc0003f08000 */
[----:B------:R-:W-:Y:S04]  /*0730*/  @P0 LDS.64 R4, [R2] ;  /* 0x0000000002040984 */ /* 0x000fe80000000a00 */
[----:B0-----:R-:W-:Y:S04]  /*0740*/  @!P0 LDS.64 R6, [R2] ;  /* 0x0000000002068984 */ /* 0x001fe80000000a00 */
[----:B------:R-:W0:Y:S02]  /*0750*/  @!P0 LDS.64 R8, [R2+0x100] ;  /* 0x0001000002088984 */ /* 0x000e240000000a00 */
[----:B0-----:R-:W-:-:S11]  /*0760*/  @!P0 DMUL R4, R6, R8 ;  /* 0x0000000806048228 */ /* 0x001fd60000000000 */
.L_x_25671:
[----:B------:R-:W-:Y:S05]  /*0770*/  BSYNC.RECONVERGENT B0 ;  /* 0x0000000000007941 */ /* 0x000fea0003800200 */
.L_x_25669:
[----:B--2---:R-:W-:Y:S01]  /*0780*/  STS.64 [R2], R4 ;  /* 0x0000000402007388 */ /* 0x004fe20000000a00 */
[----:B------:R-:W-:Y:S03]  /*0790*/  BSSY.RECONVERGENT B0, `(.L_x_25672) ;  /* 0x0000011000007945 */ /* 0x000fe60003800200 */
[----:B0-----:R-:W0:Y:S02]  /*07a0*/  LDS.64 R6, [R2] ;  /* 0x0000000002067984 */ /* 0x001e240000000a00 */
[----:B0-----:R-:W-:-:S14]  /*07b0*/  DSETP.NAN.AND P0, PT, R6, R6, PT ;  /* 0x000000060600722a */ /* 0x001fdc0003f08000 */
[----:B------:R-:W-:Y:S05]  /*07c0*/  @!P0 BRA `(.L_x_25673) ;  /* 0x00000000001c8947 */ /* 0x000fea0003800000 */
[----:B------:R-:W0:Y:S02]  /*07d0*/  LDS.64 R4, [R2+0x80] ;  /* 0x0000800002047984 */ /* 0x000e240000000a00 */
[----:B0-----:R-:W-:Y:S01]  /*07e0*/  DSETP.NAN.AND P0, PT, R4, R4, PT ;  /* 0x000000040400722a */ /* 0x001fe20003f08000 */
[----:B------:R-:W-:Y:S02]  /*07f0*/  IMAD.MOV.U32 R4, RZ, RZ, 0x0 ;  /* 0x00000000ff047424 */ /* 0x000fe400078e00ff */
[----:B------:R-:W-:-:S11]  /*0800*/  IMAD.MOV.U32 R5, RZ, RZ, 0x3ff00000 ;  /* 0x3ff00000ff057424 */ /* 0x000fd600078e00ff */
[----:B------:R-:W-:Y:S05]  /*0810*/  @P0 BRA `(.L_x_25674) ;  /* 0x0000000000200947 */ /* 0x000fea0003800000 */
[----:B------:R0:W2:Y:S01]  /*0820*/  LDS.64 R4, [R2+0x80] ;  /* 0x0000800002047984 */ /* 0x0000a20000000a00 */
[----:B------:R-:W-:Y:S05]  /*0830*/  BRA `(.L_x_25674) ;  /* 0x0000000000187947 */ /* 0x000fea0003800000 */
.L_x_25673:
[----:B------:R-:W0:Y:S02]  /*0840*/  LDS.64 R4, [R2+0x80] ;  /* 0x0000800002047984 */ /* 0x000e240000000a00 */
[----:B0-----:R-:W-:-:S14]  /*0850*/  DSETP.NAN.AND P0, PT, R4, R4, PT ;  /* 0x000000040400722a */ /* 0x001fdc0003f08000 */
[----:B------:R-:W-:Y:S04]  /*0860*/  @P0 LDS.64 R4, [R2] ;  /* 0x0000000002040984 */ /* 0x000fe80000000a00 */
[----:B------:R-:W-:Y:S04]  /*0870*/  @!P0 LDS.64 R6, [R2] ;  /* 0x0000000002068984 */ /* 0x000fe80000000a00 */
[----:B------:R-:W0:Y:S02]  /*0880*/  @!P0 LDS.64 R8, [R2+0x80] ;  /* 0x0000800002088984 */ /* 0x000e240000000a00 */
[----:B0-----:R-:W-:-:S11]  /*0890*/  @!P0 DMUL R4, R6, R8 ;  /* 0x0000000806048228 */ /* 0x001fd60000000000 */
.L_x_25674:
[----:B------:R-:W-:Y:S05]  /*08a0*/  BSYNC.RECONVERGENT B0 ;  /* 0x0000000000007941 */ /* 0x000fea0003800200 */
.L_x_25672:
[----:B--2---:R-:W-:Y:S01]  /*08b0*/  STS.64 [R2], R4 ;  /* 0x0000000402007388 */ /* 0x004fe20000000a00 */
[----:B------:R-:W-:Y:S03]  /*08c0*/  BSSY.RECONVERGENT B0, `(.L_x_25675) ;  /* 0x0000011000007945 */ /* 0x000fe60003800200 */
[----:B------:R-:W2:Y:S02]  /*08d0*/  LDS.64 R6, [R2] ;  /* 0x0000000002067984 */ /* 0x000ea40000000a00 */
[----:B--2---:R-:W-:-:S14]  /*08e0*/  DSETP.NAN.AND P0, PT, R6, R6, PT ;  /* 0x000000060600722a */ /* 0x004fdc0003f08000 */
[----:B------:R-:W-:Y:S05]  /*08f0*/  @!P0 BRA `(.L_x_25676) ;  /* 0x00000000001c8947 */ /* 0x000fea0003800000 */
[----:B------:R-:W2:Y:S02]  /*0900*/  LDS.64 R4, [R2+0x40] ;  /* 0x0000400002047984 */ /* 0x000ea40000000a00 */
[----:B--2---:R-:W-:Y:S01]  /*0910*/  DSETP.NAN.AND P0, PT, R4, R4, PT ;  /* 0x000000040400722a */ /* 0x004fe20003f08000 */
[----:B------:R-:W-:Y:S01]  /*0920*/  MOV R4, 0x0 ;  /* 0x0000000000047802 */ /* 0x000fe20000000f00 */
[----:B------:R-:W-:-:S12]  /*0930*/  IMAD.MOV.U32 R5, RZ, RZ, 0x3ff00000 ;  /* 0x3ff00000ff057424 */ /* 0x000fd800078e00ff */
[----:B------:R-:W-:Y:S05]  /*0940*/  @P0 BRA `(.L_x_25677) ;  /* 0x0000000000200947 */ /* 0x000fea0003800000 */
[----:B------:R2:W3:Y:S01]  /*0950*/  LDS.64 R4, [R2+0x40] ;  /* 0x0000400002047984 */ /* 0x0004e20000000a00 */
[----:B------:R-:W-:Y:S05]  /*0960*/  BRA `(.L_x_25677) ;  /* 0x0000000000187947 */ /* 0x000fea0003800000 */
.L_x_25676:
[----:B------:R-:W2:Y:S02]  /*0970*/  LDS.64 R4, [R2+0x40] ;  /* 0x0000400002047984 */ /* 0x000ea40000000a00 */
[----:B--2---:R-:W-:-:S14]  /*0980*/  DSETP.NAN.AND P0, PT, R4, R4, PT ;  /* 0x000000040400722a */ /* 0x004fdc0003f08000 */
[----:B------:R-:W-:Y:S04]  /*0990*/  @P0 LDS.64 R4, [R2] ;  /* 0x0000000002040984 */ /* 0x000fe80000000a00 */
[----:B------:R-:W-:Y:S04]  /*09a0*/  @!P0 LDS.64 R6, [R2] ;  /* 0x0000000002068984 */ /* 0x000fe80000000a00 */
[----:B------:R-:W2:Y:S02]  /*09b0*/  @!P0 LDS.64 R8, [R2+0x40] ;  /* 0x0000400002088984 */ /* 0x000ea40000000a00 */
[----:B--2---:R-:W-:-:S11]  /*09c0*/  @!P0 DMUL R4, R6, R8 ;  /* 0x0000000806048228 */ /* 0x004fd60000000000 */
.L_x_25677:
[----:B------:R-:W-:Y:S05]  /*09d0*/  BSYNC.RECONVERGENT B0 ;  /* 0x0000000000007941 */ /* 0x000fea0003800200 */
.L_x_25675:
[----:B---3--:R-:W-:Y:S01]  /*09e0*/  STS.64 [R2], R4 ;  /* 0x0000000402007388 */ /* 0x008fe20000000a00 */
[----:B------:R-:W-:Y:S03]  /*09f0*/  BSSY.RECONVERGENT B0, `(.L_x_25678) ;  /* 0x0000011000007945 */ /* 0x000fe60003800200 */
[----:B------:R-:W3:Y:S02]  /*0a00*/  LDS.64 R6, [R2] ;  /* 0x0000000002067984 */ /* 0x000ee40000000a00 */
[----:B---3--:R-:W-:-:S14]  /*0a10*/  DSETP.NAN.AND P0, PT, R6, R6, PT ;  /* 0x000000060600722a */ /* 0x008fdc0003f08000 */
[----:B------:R-:W-:Y:S05]  /*0a20*/  @!P0 BRA `(.L_x_25679) ;  /* 0x00000000001c8947 */ /* 0x000fea0003800000 */
[----:B------:R-:W3:Y:S02]  /*0a30*/  LDS.64 R4, [R2+0x20] ;  /* 0x0000200002047984 */ /* 0x000ee40000000a00 */
[----:B---3--:R-:W-:Y:S01]  /*0a40*/  DSETP.NAN.AND P0, PT, R4, R4, PT ;  /* 0x000000040400722a */ /* 0x008fe20003f08000 */
[----:B------:R-:W-:Y:S01]  /*0a50*/  IMAD.MOV.U32 R4, RZ, RZ, 0x0 ;  /* 0x00000000ff047424 */ /* 0x000fe200078e00ff */
[----:B------:R-:W-:-:S12]  /*0a60*/  MOV R5, 0x3ff00000 ;  /* 0x3ff0000000057802 */ /* 0x000fd80000000f00 */
[----:B------:R-:W-:Y:S05]  /*0a70*/  @P0 BRA `(.L_x_25680) ;  /* 0x0000000000200947 */ /* 0x000fea0003800000 */
[----:B------:R3:W4:Y:S01]  /*0a80*/  LDS.64 R4, [R2+0x20] ;  /* 0x0000200002047984 */ /* 0x0007220000000a00 */
[----:B------:R-:W-:Y:S05]  /*0a90*/  BRA `(.L_x_25680) ;  /* 0x0000000000187947 */ /* 0x000fea0003800000 */
.L_x_25679:
[----:B------:R-:W3:Y:S02]  /*0aa0*/  LDS.64 R4, [R2+0x20] ;  /* 0x0000200002047984 */ /* 0x000ee40000000a00 */
[----:B---3--:R-:W-:-:S14]  /*0ab0*/  DSETP.NAN.AND P0, PT, R4, R4, PT ;  /* 0x000000040400722a */ /* 0x008fdc0003f08000 */
[----:B------:R-:W-:Y:S04]  /*0ac0*/  @P0 LDS.64 R4, [R2] ;  /* 0x0000000002040984 */ /* 0x000fe80000000a00 */
[----:B------:R-:W-:Y:S04]  /*0ad0*/  @!P0 LDS.64 R6, [R2] ;  /* 0x0000000002068984 */ /* 0x000fe80000000a00 */
[----:B------:R-:W3:Y:S02]  /*0ae0*/  @!P0 LDS.64 R8, [R2+0x20] ;  /* 0x0000200002088984 */ /* 0x000ee40000000a00 */
[----:B---3--:R-:W-:-:S11]  /*0af0*/  @!P0 DMUL R4, R6, R8 ;  /* 0x0000000806048228 */ /* 0x008fd60000000000 */
.L_x_25680:
[----:B------:R-:W-:Y:S05]  /*0b00*/  BSYNC.RECONVERGENT B0 ;  /* 0x0000000000007941 */ /* 0x000fea0003800200 */
.L_x_25678:
[----:B----4-:R-:W-:Y:S01]  /*0b10*/  STS.64 [R2], R4 ;  /* 0x0000000402007388 */ /* 0x010fe20000000a00 */
[----:B------:R-:W-:Y:S03]  /*0b20*/  BSSY.RECONVERGENT B0, `(.L_x_25681) ;  /* 0x0000011000007945 */ /* 0x000fe60003800200 */
[----:B------:R-:W4:Y:S02]  /*0b30*/  LDS.64 R6, [R2] ;  /* 0x0000000002067984 */ /* 0x000f240000000a00 */
[----:B----4-:R-:W-:-:S14]  /*0b40*/  DSETP.NAN.AND P0, PT, R6, R6, PT ;  /* 0x000000060600722a */ /* 0x010fdc0003f08000 */
[----:B------:R-:W-:Y:S05]  /*0b50*/  @!P0 BRA `(.L_x_25682) ;  /* 0x00000000001c8947 */ /* 0x000fea0003800000 */
[----:B------:R-:W4:Y:S02]  /*0b60*/  LDS.64 R4, [R2+0x10] ;  /* 0x0000100002047984 */ /* 0x000f240000000a00 */
[----:B----4-:R-:W-:Y:S01]  /*0b70*/  DSETP.NAN.AND P0, PT, R4, R4, PT ;  /* 0x000000040400722a */ /* 0x010fe20003f08000 */
[----:B------:R-:W-:Y:S01]  /*0b80*/  IMAD.MOV.U32 R4, RZ, RZ, 0x0 ;  /* 0x00000000ff047424 */ /* 0x000fe200078e00ff */
[----:B------:R-:W-:-:S12]  /*0b90*/  MOV R5, 0x3ff00000 ;  /* 0x3ff0000000057802 */ /* 0x000fd80000000f00 */
[----:B------:R-:W-:Y:S05]  /*0ba0*/  @P0 BRA `(.L_x_25683) ;  /* 0x0000000000200947 */ /* 0x000fea0003800000 */
[----:B------:R4:W0:Y:S01]  /*0bb0*/  LDS.64 R4, [R2+0x10] ;  /* 0x0000100002047984 */ /* 0x0008220000000a00 */
[----:B------:R-:W-:Y:S05]  /*0bc0*/  BRA `(.L_x_25683) ;  /* 0x0000000000187947 */ /* 0x000fea0003800000 */
.L_x_25682:
[----:B------:R-:W4:Y:S02]  /*0bd0*/  LDS.64 R4, [R2+0x10] ;  /* 0x0000100002047984 */ /* 0x000f240000000a00 */
[----:B----4-:R-:W-:-:S14]  /*0be0*/  DSETP.NAN.AND P0, PT, R4, R4, PT ;  /* 0x000000040400722a */ /* 0x010fdc0003f08000 */
[----:B------:R-:W-:Y:S04]  /*0bf0*/  @P0 LDS.64 R4, [R2] ;  /* 0x0000000002040984 */ /* 0x000fe80000000a00 */
[----:B------:R-:W-:Y:S04]  /*0c00*/  @!P0 LDS.64 R6, [R2] ;  /* 0x0000000002068984 */ /* 0x000fe80000000a00 */
[----:B------:R-:W4:Y:S02]  /*0c10*/  @!P0 LDS.64 R8, [R2+0x10] ;  /* 0x0000100002088984 */ /* 0x000f240000000a00 */
[----:B----4-:R-:W-:-:S11]  /*0c20*/  @!P0 DMUL R4, R6, R8 ;  /* 0x0000000806048228 */ /* 0x010fd60000000000 */
.L_x_25683:
[----:B------:R-:W-:Y:S05]  /*0c30*/  BSYNC.RECONVERGENT B0 ;  /* 0x0000000000007941 */ /* 0x000fea0003800200 */
.L_x_25681:
[----:B0-----:R-:W-:Y:S01]  /*0c40*/  STS.64 [R2], R4 ;  /* 0x0000000402007388 */ /* 0x001fe20000000a00 */
[----:B------:R-:W-:Y:S03]  /*0c50*/  BSSY.RECONVERGENT B0, `(.L_x_25684) ;  /* 0x0000011000007945 */ /* 0x000fe60003800200 */
[----:B------:R-:W0:Y:S02]  /*0c60*/  LDS.64 R6, [R2] ;  /* 0x0000000002067984 */ /* 0x000e240000000a00 */
[----:B0-----:R-:W-:-:S14]  /*0c70*/  DSETP.NAN.AND P0, PT, R6, R6, PT ;  /* 0x000000060600722a */ /* 0x001fdc0003f08000 */
[----:B------:R-:W-:Y:S05]  /*0c80*/  @!P0 BRA `(.L_x_25685) ;  /* 0x00000000001c8947 */ /* 0x000fea0003800000 */
[----:B------:R-:W0:Y:S02]  /*0c90*/  LDS.64 R4, [R2+0x8] ;  /* 0x0000080002047984 */ /* 0x000e240000000a00 */
[----:B0-----:R-:W-:Y:S01]  /*0ca0*/  DSETP.NAN.AND P0, PT, R4, R4, PT ;  /* 0x000000040400722a */ /* 0x001fe20003f08000 */
[----:B------:R-:W-:Y:S01]  /*0cb0*/  IMAD.MOV.U32 R4, RZ, RZ, 0x0 ;  /* 0x00000000ff047424 */ /* 0x000fe200078e00ff */
[----:B------:R-:W-:-:S12]  /*0cc0*/  MOV R5, 0x3ff00000 ;  /* 0x3ff0000000057802 */ /* 0x000fd80000000f00 */
[----:B------:R-:W-:Y:S05]  /*0cd0*/  @P0 BRA `(.L_x_25686) ;  /* 0x0000000000200947 */ /* 0x000fea0003800000 */
[----:B------:R0:W0:Y:S01]  /*0ce0*/  LDS.64 R4, [R2+0x8] ;  /* 0x0000080002047984 */ /* 0x0000220000000a00 */
[----:B------:R-:W-:Y:S05]  /*0cf0*/  BRA `(.L_x_25686) ;  /* 0x0000000000187947 */ /* 0x000fea0003800000 */
.L_x_25685:
[----:B------:R-:W0:Y:S02]  /*0d00*/  LDS.64 R4, [R2+0x8] ;  /* 0x0000080002047984 */ /* 0x000e240000000a00 */
[----:B0-----:R-:W-:-:S14]  /*0d10*/  DSETP.NAN.AND P0, PT, R4, R4, PT ;  /* 0x000000040400722a */ /* 0x001fdc0003f08000 */
[----:B------:R-:W-:Y:S04]  /*0d20*/  @P0 LDS.64 R4, [R2] ;  /* 0x0000000002040984 */ /* 0x000fe80000000a00 */
[----:B------:R-:W-:Y:S04]  /*0d30*/  @!P0 LDS.64 R6, [R2] ;  /* 0x0000000002068984 */ /* 0x000fe80000000a00 */
[----:B------:R-:W0:Y:S02]  /*0d40*/  @!P0 LDS.64 R8, [R2+0x8] ;  /* 0x0000080002088984 */ /* 0x000e240000000a00 */
[----:B0-----:R-:W-:-:S11]  /*0d50*/  @!P0 DMUL R4, R6, R8 ;  /* 0x0000000806048228 */ /* 0x001fd60000000000 */
.L_x_25686:
[----:B------:R-:W-:Y:S05]  /*0d60*/  BSYNC.RECONVERGENT B0 ;  /* 0x0000000000007941 */ /* 0x000fea0003800200 */
.L_x_25684:
        /* <DEDUP_REMOVED lines=17> */
[----:B------:R-:W-:-:S05]  /*0e80*/  MOV R5, UR4 ;  /* 0x0000000400057c02 */ /* 0x000fca0008000f00 */
[----:B0-----:R-:W-:Y:S01]  /*0e90*/  STG.E.64 desc[UR12][R4.64], R2 ;  /* 0x0000000204007986 */ /* 0x001fe2000c101b0c */
[----:B------:R-:W-:Y:S05]  /*0ea0*/  EXIT ;  /* 0x000000000000794d */ /* 0x000fea0003800000 */
.L_x_25687:
        /* <DEDUP_REMOVED lines=13> */
.L_x_33465:


//--------------------- .text.contiguous_nanprod2_f64 --------------------------
	.section	.text.contiguous_nanprod2_f64,"ax",@progbits
	.align	128
        .global         contiguous_nanprod2_f64
        .type           contiguous_nanprod2_f64,@function
        .size           contiguous_nanprod2_f64,(.L_x_32764 - contiguous_nanprod2_f64)
        .other          contiguous_nanprod2_f64,@"STO_CUDA_ENTRY STV_DEFAULT"
contiguous_nanprod2_f64:
.text.contiguous_nanprod2_f64:
        /* <DEDUP_REMOVED lines=48> */
.L_x_25716:
        /* <DEDUP_REMOVED lines=32> */
.L_x_25693:
[----:B------:R-:W-:Y:S01]  /*0500*/  MOV R26, R6 ;  /* 0x00000006001a7202 */ /* 0x000fe20000000f00 */
[----:B------:R-:W-:Y:S01]  /*0510*/  IMAD.MOV.U32 R13, RZ, RZ, R7 ;  /* 0x000000ffff0d7224 */ /* 0x000fe200078e0007 */
[----:B------:R-:W-:Y:S01]  /*0520*/  MOV R14, R34 ;  /* 0x00000022000e7202 */ /* 0x000fe20000000f00 */
[----:B------:R-:W-:Y:S01]  /*0530*/  IMAD.MOV.U32 R11, RZ, RZ, R35 ;  /* 0x000000ffff0b7224 */ /* 0x000fe200078e0023 */
[----:B------:R-:W-:-:S07]  /*0540*/  MOV R12, 0x560 ;  /* 0x00000560000c7802 */ /* 0x000fce0000000f00 */
[----:B-1----:R-:W-:Y:S05]  /*0550*/  CALL.REL.NOINC `($__internal_560_$__cuda_sm20_div_s64) ;  /* 0x0000006c00407944 */ /* 0x002fea0003c00000 */
        /* <DEDUP_REMOVED lines=9> */
.L_x_25694:
[----:B------:R-:W-:Y:S05]  /*05f0*/  BSYNC.RECONVERGENT B1 ;  /* 0x0000000000017941 */ /* 0x000fea0003800200 */
.L_x_25692:
        /* <DEDUP_REMOVED lines=34> */
.L_x_25696:
[----:B------:R-:W-:Y:S01]  /*0820*/  IMAD.MOV.U32 R26, RZ, RZ, R20 ;  /* 0x000000ffff1a7224 */ /* 0x000fe200078e0014 */
[----:B------:R-:W-:Y:S01]  /*0830*/  MOV R13, R9 ;  /* 0x00000009000d7202 */ /* 0x000fe20000000f00 */
[----:B------:R-:W-:Y:S01]  /*0840*/  IMAD.MOV.U32 R14, RZ, RZ, R34 ;  /* 0x000000ffff0e7224 */ /* 0x000fe200078e0022 */
[----:B------:R-:W-:Y:S02]  /*0850*/  MOV R11, R35 ;  /* 0x00000023000b7202 */ /* 0x000fe40000000f00 */
[----:B------:R-:W-:-:S07]  /*0860*/  MOV R12, 0x880 ;  /* 0x00000880000c7802 */ /* 0x000fce0000000f00 */
[----:B------:R-:W-:Y:S05]  /*0870*/  CALL.REL.NOINC `($__internal_560_$__cuda_sm20_div_s64) ;  /* 0x0000006800787944 */ /* 0x000fea0003c00000 */
        /* <DEDUP_REMOVED lines=9> */
.L_x_25697:
[----:B------:R-:W-:Y:S05]  /*0910*/  BSYNC.RECONVERGENT B1 ;  /* 0x0000000000017941 */ /* 0x000fea0003800200 */
.L_x_25695:
        /* <DEDUP_REMOVED lines=33> */
.L_x_25699:
[----:B------:R-:W-:Y:S01]  /*0b30*/  IMAD.MOV.U32 R26, RZ, RZ, R36 ;  /* 0x000000ffff1a7224 */ /* 0x000fe200078e0024 */
[----:B------:R-:W-:Y:S01]  /*0b40*/  MOV R13, R37 ;  /* 0x00000025000d7202 */ /* 0x000fe20000000f00 */
[----:B------:R-:W-:Y:S01]  /*0b50*/  IMAD.MOV.U32 R14, RZ, RZ, R20 ;  /* 0x000000ffff0e7224 */ /* 0x000fe200078e0014 */
[----:B------:R-:W-:Y:S02]  /*0b60*/  MOV R11, R21 ;  /* 0x00000015000b7202 */ /* 0x000fe40000000f00 */
[----:B------:R-:W-:-:S07]  /*0b70*/  MOV R12, 0xb90 ;  /* 0x00000b90000c7802 */ /* 0x000fce0000000f00 */
[----:B------:R-:W-:Y:S05]  /*0b80*/  CALL.REL.NOINC `($__internal_560_$__cuda_sm20_div_s64) ;  /* 0x0000006400b47944 */ /* 0x000fea0003c00000 */
        /* <DEDUP_REMOVED lines=10> */
.L_x_25700:
[----:B------:R-:W-:Y:S05]  /*0c30*/  BSYNC.RECONVERGENT B1 ;  /* 0x0000000000017941 */ /* 0x000fea0003800200 */
.L_x_25698:
        /* <DEDUP_REMOVED lines=35> */
.L_x_25702:
[----:B------:R-:W-:Y:S01]  /*0e70*/  MOV R26, R34 ;  /* 0x00000022001a7202 */ /* 0x000fe20000000f00 */
[----:B------:R-:W-:Y:S01]  /*0e80*/  IMAD.MOV.U32 R13, RZ, RZ, R35 ;  /* 0x000000ffff0d7224 */ /* 0x000fe200078e0023 */
[----:B------:R-:W-:Y:S01]  /*0e90*/  MOV R14, R20 ;  /* 0x00000014000e7202 */ /* 0x000fe20000000f00 */
[----:B------:R-:W-:Y:S01]  /*0ea0*/  IMAD.MOV.U32 R11, RZ, RZ, R21 ;  /* 0x000000ffff0b7224 */ /* 0x000fe200078e0015 */
[----:B------:R-:W-:-:S07]  /*0eb0*/  MOV R12, 0xed0 ;  /* 0x00000ed0000c7802 */ /* 0x000fce0000000f00 */
[----:B------:R-:W-:Y:S05]  /*0ec0*/  CALL.REL.NOINC `($__internal_560_$__cuda_sm20_div_s64) ;  /* 0x0000006000e47944 */ /* 0x000fea0003c00000 */
        /* <DEDUP_REMOVED lines=11> */
.L_x_25703:
[----:B------:R-:W-:Y:S05]  /*0f80*/  BSYNC.RECONVERGENT B1 ;  /* 0x0000000000017941 */ /* 0x000fea0003800200 */
.L_x_25701:
        /* <DEDUP_REMOVED lines=36> */
.L_x_25705:
        /* <DEDUP_REMOVED lines=16> */
.L_x_25706:
[----:B------:R-:W-:Y:S05]  /*12d0*/  BSYNC.RECONVERGENT B1 ;  /* 0x0000000000017941 */ /* 0x000fea0003800200 */
.L_x_25704:
        /* <DEDUP_REMOVED lines=35> */
.L_x_25708:
        /* <DEDUP_REMOVED lines=17> */
.L_x_25709:
[----:B------:R-:W-:Y:S05]  /*1620*/  BSYNC.RECONVERGENT B1 ;  /* 0x0000000000017941 */ /* 0x000fea0003800200 */
.L_x_25707:
        /* <DEDUP_REMOVED lines=35> */
.L_x_25711:
        /* <DEDUP_REMOVED lines=16> */
.L_x_25712:
[----:B------:R-:W-:Y:S05]  /*1960*/  BSYNC.RECONVERGENT B1 ;  /* 0x0000000000017941 */ /* 0x000fea0003800200 */
.L_x_25710:
        /* <DEDUP_REMOVED lines=35> */
.L_x_25714:
        /* <DEDUP_REMOVED lines=16> */
.L_x_25715:
[----:B------:R-:W-:Y:S05]  /*1ca0*/  BSYNC.RECONVERGENT B1 ;  /* 0x0000000000017941 */ /* 0x000fea0003800200 */
.L_x_25713:
        /* <DEDUP_REMOVED lines=8> */
.L_x_25691:
        /* <DEDUP_REMOVED lines=36> */
.L_x_25719:
[----:B------:R-:W-:Y:S01]  /*1f70*/  MOV R26, R6 ;  /* 0x00000006001a7202 */ /* 0x000fe20000000f00 */
[----:B------:R-:W-:Y:S01]  /*1f80*/  IMAD.MOV.U32 R13, RZ, RZ, R7 ;  /* 0x000000ffff0d7224 */ /* 0x000fe200078e0007 */
[----:B------:R-:W-:Y:S01]  /*1f90*/  MOV R14, R16 ;  /* 0x00000010000e7202 */ /* 0x000fe20000000f00 */
[----:B------:R-:W-:Y:S01]  /*1fa0*/  IMAD.MOV.U32 R11, RZ, RZ, R17 ;  /* 0x000000ffff0b7224 */ /* 0x000fe200078e0011 */
[----:B------:R-:W-:-:S07]  /*1fb0*/  MOV R12, 0x1fd0 ;  /* 0x00001fd0000c7802 */ /* 0x000fce0000000f00 */
[----:B------:R-:W-:Y:S05]  /*1fc0*/  CALL.REL.NOINC `($__internal_560_$__cuda_sm20_div_s64) ;  /* 0x0000005000a47944 */ /* 0x000fea0003c00000 */
        /* <DEDUP_REMOVED lines=9> */
.L_x_25720:
[----:B------:R-:W-:Y:S05]  /*2060*/  BSYNC.RECONVERGENT B1 ;  /* 0x0000000000017941 */ /* 0x000fea0003800200 */
.L_x_25718:
        /* <DEDUP_REMOVED lines=34> */
.L_x_25722:
        /* <DEDUP_REMOVED lines=17> */
.L_x_25723:
[----:B------:R-:W-:Y:S05]  /*23a0*/  BSYNC.RECONVERGENT B1 ;  /* 0x0000000000017941 */ /* 0x000fea0003800200 */
.L_x_25721:
        /* <DEDUP_REMOVED lines=36> */
.L_x_25725:
        /* <DEDUP_REMOVED lines=16> */
.L_x_25726:
[----:B------:R-:W-:Y:S05]  /*26f0*/  BSYNC.RECONVERGENT B1 ;  /* 0x0000000000017941 */ /* 0x000fea0003800200 */
.L_x_25724:
        /* <DEDUP_REMOVED lines=35> */
.L_x_25728:
[----:B------:R-:W-:Y:S01]  /*2930*/  MOV R26, R18 ;  /* 0x00000012001a7202 */ /* 0x000fe20000000f00 */
[----:B------:R-:W-:Y:S01]  /*2940*/  IMAD.MOV.U32 R13, RZ, RZ, R19 ;  /* 0x000000ffff0d7224 */ /* 0x000fe200078e0013 */
[----:B------:R-:W-:Y:S01]  /*2950*/  MOV R14, R16 ;  /* 0x00000010000e7202 */ /* 0x000fe20000000f00 */
[----:B------:R-:W-:Y:S01]  /*2960*/  IMAD.MOV.U32 R11, RZ, RZ, R17 ;  /* 0x000000ffff0b7224 */ /* 0x000fe200078e0011 */
[----:B------:R-:W-:-:S07]  /*2970*/  MOV R12, 0x2990 ;  /* 0x00002990000c7802 */ /* 0x000fce0000000f00 */
[----:B------:R-:W-:Y:S05]  /*2980*/  CALL.REL.NOINC `($__internal_560_$__cuda_sm20_div_s64) ;  /* 0x0000004800347944 */ /* 0x000fea0003c00000 */
        /* <DEDUP_REMOVED lines=10> */
.L_x_25729:
[----:B------:R-:W-:Y:S05]  /*2a30*/  BSYNC.RECONVERGENT B1 ;  /* 0x0000000000017941 */ /* 0x000fea0003800200 */
.L_x_25727:
[----:B------:R-:W-:Y:S01]  /*2a40*/  MOV R36, R22 ;  /* 0x0000001600247202 */ /* 0x000fe20000000f00 */
[----:B------:R-:W-:Y:S02]  /*2a50*/  IMAD R11, R11, R38, RZ ;  /* 0x000000260b0b7224 */ /* 0x000fe400078e02ff */
[----:B------:R-:W-:Y:S02]  /*2a60*/  VIADD R8, R8, 0xfffffffe ;  /* 0xfffffffe08087836 */ /* 0x000fe40000000000 */
[----:B------:R-:W-:-:S04]  /*2a70*/  IMAD.WIDE.U32 R22, R38, R10, R36 ;  /* 0x0000000a26167225 */ /* 0x000fc800078e0024 */
[----:B------:R-:W-:-:S05]  /*2a80*/  IMAD R11, R39, R10, R11 ;  /* 0x0000000a270b7224 */ /* 0x000fca00078e020b */
[----:B------:R-:W-:-:S07]  /*2a90*/  IADD3 R23, PT, PT, R23, R11, RZ ;  /* 0x0000000b17177210 */ /* 0x000fce0007ffe0ff */
.L_x_25717:
        /* <DEDUP_REMOVED lines=30> */
.L_x_25731:
[----:B------:R-:W-:Y:S01]  /*2c80*/  MOV R18, R6 ;  /* 0x0000000600127202 */ /* 0x000fe20000000f00 */
[----:B------:R-:W-:Y:S01]  /*2c90*/  IMAD.MOV.U32 R19, RZ, RZ, R7 ;  /* 0x000000ffff137224 */ /* 0x000fe200078e0007 */
[----:B------:R-:W-:Y:S01]  /*2ca0*/  MOV R24, R10 ;  /* 0x0000000a00187202 */ /* 0x000fe20000000f00 */
[----:B------:R-:W-:Y:S01]  /*2cb0*/  IMAD.MOV.U32 R21, RZ, RZ, R11 ;  /* 0x000000ffff157224 */ /* 0x000fe200078e000b */
[----:B------:R-:W-:-:S07]  /*2cc0*/  MOV R26, 0x2ce0 ;  /* 0x00002ce0001a7802 */ /* 0x000fce0000000f00 */
[----:B------:R-:W-:Y:S05]  /*2cd0*/  CALL.REL.NOINC `($__internal_561_$__cuda_sm20_rem_s64) ;  /* 0x0000004800ac7944 */ /* 0x000fea0003c00000 */
.L_x_25732:
[----:B------:R-:W-:Y:S05]  /*2ce0*/  BSYNC.RECONVERGENT B1 ;  /* 0x0000000000017941 */ /* 0x000fea0003800200 */
.L_x_25730:
        /* <DEDUP_REMOVED lines=30> */
.L_x_25734:
[----:B------:R-:W-:Y:S01]  /*2ed0*/  MOV R24, R10 ;  /* 0x0000000a00187202 */ /* 0x000fe20000000f00 */
[----:B------:R-:W-:Y:S01]  /*2ee0*/  IMAD.MOV.U32 R21, RZ, RZ, R11 ;  /* 0x000000ffff157224 */ /* 0x000fe200078e000b */
[----:B------:R-:W-:Y:S01]  /*2ef0*/  MOV R18, R20 ;  /* 0x0000001400127202 */ /* 0x000fe20000000f00 */
[----:B------:R-:W-:Y:S01]  /*2f00*/  IMAD.MOV.U32 R19, RZ, RZ, R9 ;  /* 0x000000ffff137224 */ /* 0x000fe200078e0009 */
[----:B------:R-:W-:-:S07]  /*2f10*/  MOV R26, 0x2f30 ;  /* 0x00002f30001a7802 */ /* 0x000fce0000000f00 */
[----:B------:R-:W-:Y:S05]  /*2f20*/  CALL.REL.NOINC `($__internal_561_$__cuda_sm20_rem_s64) ;  /* 0x0000004800187944 */ /* 0x000fea0003c00000 */
.L_x_25735:
[----:B------:R-:W-:Y:S05]  /*2f30*/  BSYNC.RECONVERGENT B1 ;  /* 0x0000000000017941 */ /* 0x000fea0003800200 */
.L_x_25733:
[----:B------:R-:W-:Y:S02]  /*2f40*/  IMAD R7, R7, R16, RZ ;  /* 0x0000001007077224 */ /* 0x000fe400078e02ff */
[----:B------:R-:W-:-:S04]  /*2f50*/  IMAD.WIDE.U32 R22, R16, R6, R22 ;  /* 0x0000000610167225 */ /* 0x000fc800078e0016 */
[----:B------:R-:W-:-:S05]  /*2f60*/  IMAD R7, R17, R6, R7 ;  /* 0x0000000611077224 */ /* 0x000fca00078e0207 */
[----:B------:R-:W-:-:S07]  /*2f70*/  IADD3 R23, PT, PT, R23, R7, RZ ;  /* 0x0000000717177210 */ /* 0x000fce0007ffe0ff */
.L_x_25690:
        /* <DEDUP_REMOVED lines=10> */
[----:B------:R-:W-:Y:S01]  /*3020*/  IMAD.MOV.U32 R4, RZ, RZ, 0x0 ;  /* 0x00000000ff047424 */ /* 0x000fe200078e00ff */
[----:B------:R-:W-:Y:S01]  /*3030*/  MOV R5, 0x3ff00000 ;  /* 0x3ff0000000057802 */ /* 0x000fe20000000f00 */
[----:B--2---:R-:W-:-:S14]  /*3040*/  DSETP.NAN.AND P0, PT, R6, R6, PT ;  /* 0x000000060600722a */ /* 0x004fdc0003f08000 */
[----:B------:R-:W-:Y:S05]  /*3050*/  @P0 BRA `(.L_x_25738) ;  /* 0x0000000000200947 */ /* 0x000fea0003800000 */
[----:B------:R-:W-:Y:S01]  /*3060*/  IMAD.MOV.U32 R4, RZ, RZ, R6 ;  /* 0x000000ffff047224 */ /* 0x000fe200078e0006 */
[----:B------:R-:W-:Y:S01]  /*3070*/  MOV R5, R7 ;  /* 0x0000000700057202 */ /* 0x000fe20000000f00 */
[----:B------:R-:W-:Y:S06]  /*3080*/  BRA `(.L_x_25738) ;  /* 0x0000000000147947 */ /* 0x000fec0003800000 */
.L_x_25737:
[----:B------:R-:W-:-:S04]  /*3090*/  LEA R6, P0, R22, R8, 0x3 ;  /* 0x0000000816067211 */ /* 0x000fc800078018ff */
[----:B------:R-:W-:-:S06]  /*30a0*/  LEA.HI.X R7, R22, R9, R23, 0x3, P0 ;  /* 0x0000000916077211 */ /* 0x000fcc00000f1c17 */
[----:B------:R-:W2:Y:S02]  /*30b0*/  LDG.E.64 R6, desc[UR12][R6.64] ;  /* 0x0000000c06067981 */ /* 0x000ea4000c1e1b00 */
[----:B--2---:R-:W-:-:S14]  /*30c0*/  DSETP.NAN.AND P0, PT, R6, R6, PT ;  /* 0x000000060600722a */ /* 0x004fdc0003f08000 */
[----:B------:R-:W-:-:S11]  /*30d0*/  @!P0 DMUL R4, R4, R6 ;  /* 0x0000000604048228 */ /* 0x000fd60000000000 */
.L_x_25738:
[----:B------:R-:W-:Y:S05]  /*30e0*/  BSYNC.RECONVERGENT B1 ;  /* 0x0000000000017941 */ /* 0x000fea0003800200 */
.L_x_25736:
[----:B------:R1:W-:Y:S01]  /*30f0*/  STS.64 [R3], R4 ;  /* 0x0000000403007388 */ /* 0x0003e20000000a00 */
[----:B------:R-:W-:Y:S05]  /*3100*/  BRA `(.L_x_25739) ;  /* 0x0000003400b87947 */ /* 0x000fea0003800000 */
.L_x_25689:
        /* <DEDUP_REMOVED lines=18> */
.L_x_25766:
        /* <DEDUP_REMOVED lines=30> */
.L_x_25743:
        /* <DEDUP_REMOVED lines=15> */
.L_x_25744:
[----:B------:R-:W-:Y:S05]  /*3500*/  BSYNC.RECONVERGENT B1 ;  /* 0x0000000000017941 */ /* 0x000fea0003800200 */
.L_x_25742:
        /* <DEDUP_REMOVED lines=39> */
.L_x_25746:
        /* <DEDUP_REMOVED lines=17> */
.L_x_25747:
[----:B------:R-:W-:Y:S05]  /*3890*/  BSYNC.RECONVERGENT B1 ;  /* 0x0000000000017941 */ /* 0x000fea0003800200 */
.L_x_25745:
        /* <DEDUP_REMOVED lines=37> */
.L_x_25749:
        /* <DEDUP_REMOVED lines=17> */
.L_x_25750:
[----:B------:R-:W-:Y:S05]  /*3c00*/  BSYNC.RECONVERGENT B1 ;  /* 0x0000000000017941 */ /* 0x000fea0003800200 */
.L_x_25748:
        /* <DEDUP_REMOVED lines=38> */
.L_x_25752:
[----:B------:R-:W-:Y:S01]  /*3e70*/  IMAD.MOV.U32 R26, RZ, RZ, R20 ;  /* 0x000000ffff1a7224 */ /* 0x000fe200078e0014 */
[----:B------:R-:W-:Y:S01]  /*3e80*/  MOV R13, R21 ;  /* 0x00000015000d7202 */ /* 0x000fe20000000f00 */
[----:B------:R-:W-:Y:S01]  /*3e90*/  IMAD.MOV.U32 R14, RZ, RZ, R36 ;  /* 0x000000ffff0e7224 */ /* 0x000fe200078e0024 */
[----:B------:R-:W-:Y:S02]  /*3ea0*/  MOV R11, R37 ;  /* 0x00000025000b7202 */ /* 0x000fe40000000f00 */
[----:B------:R-:W-:-:S07]  /*3eb0*/  MOV R12, 0x3ed0 ;  /* 0x00003ed0000c7802 */ /* 0x000fce0000000f00 */
[----:B-1----:R-:W-:Y:S05]  /*3ec0*/  CALL.REL.NOINC `($__internal_560_$__cuda_sm20_div_s64) ;  /* 0x0000003000e47944 */ /* 0x002fea0003c00000 */
        /* <DEDUP_REMOVED lines=11> */
.L_x_25753:
[----:B------:R-:W-:Y:S05]  /*3f80*/  BSYNC.RECONVERGENT B1 ;  /* 0x0000000000017941 */ /* 0x000fea0003800200 */
.L_x_25751:
        /* <DEDUP_REMOVED lines=38> */
.L_x_25755:
        /* <DEDUP_REMOVED lines=17> */
.L_x_25756:
[----:B------:R-:W-:Y:S05]  /*4300*/  BSYNC.RECONVERGENT B1 ;  /* 0x0000000000017941 */ /* 0x000fea0003800200 */
.L_x_25754:
        /* <DEDUP_REMOVED lines=40> */
.L_x_25758:
        /* <DEDUP_REMOVED lines=17> */
.L_x_25759:
[----:B------:R-:W-:Y:S05]  /*46a0*/  BSYNC.RECONVERGENT B1 ;  /* 0x0000000000017941 */ /* 0x000fea0003800200 */
.L_x_25757:
        /* <DEDUP_REMOVED lines=40> */
.L_x_25761:
        /* <DEDUP_REMOVED lines=17> */
.L_x_25762:
[----:B------:R-:W-:Y:S05]  /*4a40*/  BSYNC.RECONVERGENT B1 ;  /* 0x0000000000017941 */ /* 0x000fea0003800200 */
.L_x_25760:
        /* <DEDUP_REMOVED lines=38> */
.L_x_25764:
        /* <DEDUP_REMOVED lines=17> */
.L_x_25765:
[----:B------:R-:W-:Y:S05]  /*4dc0*/  BSYNC.RECONVERGENT B1 ;  /* 0x0000000000017941 */ /* 0x000fea0003800200 */
.L_x_25763:
        /* <DEDUP_REMOVED lines=15> */
.L_x_25741:
        /* <DEDUP_REMOVED lines=37> */
.L_x_25769:
[----:B------:R-:W-:Y:S01]  /*5110*/  IMAD.MOV.U32 R26, RZ, RZ, R18 ;  /* 0x000000ffff1a7224 */ /* 0x000fe200078e0012 */
[----:B------:R-:W-:Y:S01]  /*5120*/  MOV R13, R19 ;  /* 0x00000013000d7202 */ /* 0x000fe20000000f00 */
[----:B------:R-:W-:Y:S01]  /*5130*/  IMAD.MOV.U32 R14, RZ, RZ, R6 ;  /* 0x000000ffff0e7224 */ /* 0x000fe200078e0006 */
[----:B------:R-:W-:Y:S02]  /*5140*/  MOV R11, R7 ;  /* 0x00000007000b7202 */ /* 0x000fe40000000f00 */
[----:B------:R-:W-:-:S07]  /*5150*/  MOV R12, 0x5170 ;  /* 0x00005170000c7802 */ /* 0x000fce0000000f00 */
[----:B------:R-:W-:Y:S05]  /*5160*/  CALL.REL.NOINC `($__internal_560_$__cuda_sm20_div_s64) ;  /* 0x00000020003c7944 */ /* 0x000fea0003c00000 */
        /* <DEDUP_REMOVED lines=9> */
.L_x_25770:
[----:B------:R-:W-:Y:S05]  /*5200*/  BSYNC.RECONVERGENT B1 ;  /* 0x0000000000017941 */ /* 0x000fea0003800200 */
.L_x_25768:
        /* <DEDUP_REMOVED lines=39> */
.L_x_25772:
[----:B------:R-:W-:Y:S01]  /*5480*/  MOV R26, R18 ;  /* 0x00000012001a7202 */ /* 0x000fe20000000f00 */
[----:B------:R-:W-:Y:S01]  /*5490*/  IMAD.MOV.U32 R14, RZ, RZ, R6 ;  /* 0x000000ffff0e7224 */ /* 0x000fe200078e0006 */
[----:B------:R-:W-:Y:S02]  /*54a0*/  MOV R13, R19 ;  /* 0x00000013000d7202 */ /* 0x000fe40000000f00 */
[----:B------:R-:W-:Y:S02]  /*54b0*/  MOV R11, R7 ;  /* 0x00000007000b7202 */ /* 0x000fe40000000f00 */
[----:B------:R-:W-:-:S07]  /*54c0*/  MOV R12, 0x54e0 ;  /* 0x000054e0000c7802 */ /* 0x000fce0000000f00 */
[----:B------:R-:W-:Y:S05]  /*54d0*/  CALL.REL.NOINC `($__internal_560_$__cuda_sm20_div_s64) ;  /* 0x0000001c00607944 */ /* 0x000fea0003c00000 */
        /* <DEDUP_REMOVED lines=11> */
.L_x_25773:
[----:B------:R-:W-:Y:S05]  /*5590*/  BSYNC.RECONVERGENT B1 ;  /* 0x0000000000017941 */ /* 0x000fea0003800200 */
.L_x_25771:
        /* <DEDUP_REMOVED lines=40> */
.L_x_25775:
[----:B------:R-:W-:Y:S01]  /*5820*/  MOV R26, R18 ;  /* 0x00000012001a7202 */ /* 0x000fe20000000f00 */
[----:B------:R-:W-:Y:S01]  /*5830*/  IMAD.MOV.U32 R13, RZ, RZ, R19 ;  /* 0x000000ffff0d7224 */ /* 0x000fe200078e0013 */
[----:B------:R-:W-:Y:S02]  /*5840*/  MOV R14, R20 ;  /* 0x00000014000e7202 */ /* 0x000fe40000000f00 */
[----:B------:R-:W-:Y:S02]  /*5850*/  MOV R11, R21 ;  /* 0x00000015000b7202 */ /* 0x000fe40000000f00 */
[----:B------:R-:W-:-:S07]  /*5860*/  MOV R12, 0x5880 ;  /* 0x00005880000c7802 */ /* 0x000fce0000000f00 */
[----:B------:R-:W-:Y:S05]  /*5870*/  CALL.REL.NOINC `($__internal_560_$__cuda_sm20_div_s64) ;  /* 0x0000001800787944 */ /* 0x000fea0003c00000 */
        /* <DEDUP_REMOVED lines=11> */
.L_x_25776:
[----:B------:R-:W-:Y:S05]  /*5930*/  BSYNC.RECONVERGENT B1 ;  /* 0x0000000000017941 */ /* 0x000fea0003800200 */
.L_x_25774:
        /* <DEDUP_REMOVED lines=40> */
.L_x_25778:
        /* <DEDUP_REMOVED lines=17> */
.L_x_25779:
[----:B------:R-:W-:Y:S05]  /*5cd0*/  BSYNC.RECONVERGENT B1 ;  /* 0x0000000000017941 */ /* 0x000fea0003800200 */
.L_x_25777:
        /* <DEDUP_REMOVED lines=11> */
.L_x_25767:
        /* <DEDUP_REMOVED lines=35> */
.L_x_25782:
[----:B------:R-:W-:Y:S01]  /*5fc0*/  MOV R26, R18 ;  /* 0x00000012001a7202 */ /* 0x000fe20000000f00 */
[----:B------:R-:W-:Y:S01]  /*5fd0*/  IMAD.MOV.U32 R14, RZ, RZ, R4 ;  /* 0x000000ffff0e7224 */ /* 0x000fe200078e0004 */
[----:B------:R-:W-:Y:S02]  /*5fe0*/  MOV R13, R19 ;  /* 0x00000013000d7202 */ /* 0x000fe40000000f00 */
[----:B------:R-:W-:Y:S02]  /*5ff0*/  MOV R11, R5 ;  /* 0x00000005000b7202 */ /* 0x000fe40000000f00 */
[----:B------:R-:W-:-:S07]  /*6000*/  MOV R12, 0x6020 ;  /* 0x00006020000c7802 */ /* 0x000fce0000000f00 */
[----:B------:R-:W-:Y:S05]  /*6010*/  CALL.REL.NOINC `($__internal_560_$__cuda_sm20_div_s64) ;  /* 0x0000001000907944 */ /* 0x000fea0003c00000 */
        /* <DEDUP_REMOVED lines=8> */
.L_x_25783:
[----:B------:R-:W-:Y:S05]  /*60a0*/  BSYNC.RECONVERGENT B1 ;  /* 0x0000000000017941 */ /* 0x000fea0003800200 */
.L_x_25781:
        /* <DEDUP_REMOVED lines=39> */
.L_x_25785:
        /* <DEDUP_REMOVED lines=17> */
.L_x_25786:
[----:B------:R-:W-:Y:S05]  /*6430*/  BSYNC.RECONVERGENT B1 ;  /* 0x0000000000017941 */ /* 0x000fea0003800200 */
.L_x_25784:
        /* <DEDUP_REMOVED lines=11> */
.L_x_25780:
        /* <DEDUP_REMOVED lines=31> */
.L_x_25788:
[----:B------:R-:W-:Y:S02]  /*66e0*/  MOV R24, R20 ;  /* 0x0000001400187202 */ /* 0x000fe40000000f00 */
[----:B------:R-:W-:-:S07]  /*66f0*/  MOV R26, 0x6710 ;  /* 0x00006710001a7802 */ /* 0x000fce0000000f00 */
[----:B------:R-:W-:Y:S05]  /*6700*/  CALL.REL.NOINC `($__internal_561_$__cuda_sm20_rem_s64) ;  /* 0x0000001000207944 */ /* 0x000fea0003c00000 */
[----:B------:R-:W-:Y:S01]  /*6710*/  IMAD.MOV.U32 R4, RZ, RZ, R6 ;  /* 0x000000ffff047224 */ /* 0x000fe200078e0006 */
[----:B------:R-:W-:-:S07]  /*6720*/  MOV R5, R7 ;  /* 0x0000000700057202 */ /* 0x000fce0000000f00 */
.L_x_25789:
[----:B------:R-:W-:Y:S05]  /*6730*/  BSYNC.RECONVERGENT B1 ;  /* 0x0000000000017941 */ /* 0x000fea0003800200 */
.L_x_25787:
        /* <DEDUP_REMOVED lines=9> */
.L_x_25740:
[----:B------:R-:W2:Y:S04]  /*67d0*/  LDG.E.64 R4, desc[UR12][R8.64] ;  /* 0x0000000c08047981 */ /* 0x000ea8000c1e1b00 */
[----:B--2---:R0:W-:Y:S02]  /*67e0*/  STS.64 [R3], R4 ;  /* 0x0000000403007388 */ /* 0x0041e40000000a00 */
.L_x_25739:
[----:B------:R-:W-:Y:S05]  /*67f0*/  BSYNC.RECONVERGENT B0 ;  /* 0x0000000000007941 */ /* 0x000fea0003800200 */
.L_x_25688:
[----:B------:R-:W-:Y:S01]  /*6800*/  BAR.SYNC.DEFER_BLOCKING 0x0 ;  /* 0x0000000000007b1d */ /* 0x000fe20000010000 */
[----:B------:R-:W-:-:S13]  /*6810*/  ISETP.GE.U32.AND P0, PT, R2, 0x42, PT ;  /* 0x000000420200780c */ /* 0x000fda0003f06070 */
[----:B------:R-:W-:Y:S05]  /*6820*/  @!P0 BRA `(.L_x_25790) ;  /* 0x0000000000708947 */ /* 0x000fea0003800000 */
.L_x_25796:
        /* <DEDUP_REMOVED lines=9> */
[----:B------:R-:W-:Y:S02]  /*68c0*/  MOV R4, 0x0 ;  /* 0x0000000000047802 */ /* 0x000fe40000000f00 */
[----:B------:R-:W-:-:S03]  /*68d0*/  MOV R5, 0x3ff00000 ;  /* 0x3ff0000000057802 */ /* 0x000fc60000000f00 */
[----:B------:R-:W0:Y:S02]  /*68e0*/  LDS.64 R6, [R6] ;  /* 0x0000000006067984 */ /* 0x000e240000000a00 */
[----:B0-----:R-:W-:-:S14]  /*68f0*/  DSETP.NAN.AND P0, PT, R6, R6, PT ;  /* 0x000000060600722a */ /* 0x001fdc0003f08000 */
[----:B------:R-:W-:Y:S05]  /*6900*/  @P0 BRA `(.L_x_25795) ;  /* 0x00000000001c0947 */ /* 0x000fea0003800000 */
[----:B------:R-:W-:Y:S01]  /*6910*/  IMAD.MOV.U32 R4, RZ, RZ, R6 ;  /* 0x000000ffff047224 */ /* 0x000fe200078e0006 */
[----:B------:R-:W-:Y:S01]  /*6920*/  MOV R5, R7 ;  /* 0x0000000700057202 */ /* 0x000fe20000000f00 */
[----:B------:R-:W-:Y:S06]  /*6930*/  BRA `(.L_x_25795) ;  /* 0x0000000000107947 */ /* 0x000fec0003800000 */
.L_x_25794:
[----:B------:R-:W-:-:S06]  /*6940*/  LEA R6, R8, R3, 0x3 ;  /* 0x0000000308067211 */ /* 0x000fcc00078e18ff */
[----:B------:R-:W0:Y:S02]  /*6950*/  LDS.64 R6, [R6] ;  /* 0x0000000006067984 */ /* 0x000e240000000a00 */
[----:B0-----:R-:W-:-:S14]  /*6960*/  DSETP.NAN.AND P0, PT, R6, R6, PT ;  /* 0x000000060600722a */ /* 0x001fdc0003f08000 */
[----:B------:R-:W-:-:S11]  /*6970*/  @!P0 DMUL R4, R4, R6 ;  /* 0x0000000604048228 */ /* 0x000fd60000000000 */
.L_x_25795:
[----:B------:R-:W-:Y:S05]  /*6980*/  BSYNC.RECONVERGENT B1 ;  /* 0x0000000000017941 */ /* 0x000fea0003800200 */
.L_x_25793:
[----:B------:R2:W-:Y:S02]  /*6990*/  STS.64 [R3], R4 ;  /* 0x0000000403007388 */ /* 0x0005e40000000a00 */
.L_x_25792:
[----:B------:R-:W-:Y:S05]  /*69a0*/  BSYNC.RECONVERGENT B0 ;  /* 0x0000000000007941 */ /* 0x000fea0003800200 */
.L_x_25791:
[----:B------:R-:W-:Y:S01]  /*69b0*/  BAR.SYNC.DEFER_BLOCKING 0x0 ;  /* 0x0000000000007b1d */ /* 0x000fe20000010000 */
[----:B------:R-:W-:Y:S01]  /*69c0*/  ISETP.GT.U32.AND P0, PT, R2, 0x83, PT ;  /* 0x000000830200780c */ /* 0x000fe20003f04070 */
[----:B------:R-:W-:-:S12]  /*69d0*/  IMAD.MOV.U32 R2, RZ, RZ, R8 ;  /* 0x000000ffff027224 */ /* 0x000fd800078e0008 */
[----:B------:R-:W-:Y:S05]  /*69e0*/  @P0 BRA `(.L_x_25796) ;  /* 0xfffffffc00900947 */ /* 0x000fea000383ffff */
.L_x_25790:
        /* <DEDUP_REMOVED lines=8> */
[----:B------:R-:W-:Y:S02]  /*6a70*/  MOV R4, 0x0 ;  /* 0x0000000000047802 */ /* 0x000fe40000000f00 */
[----:B------:R-:W-:-:S11]  /*6a80*/  MOV R5, 0x3ff00000 ;  /* 0x3ff0000000057802 */ /* 0x000fd60000000f00 */
[----:B------:R-:W-:Y:S05]  /*6a90*/  @P0 BRA `(.L_x_25799) ;  /* 0x0000000000200947 */ /* 0x000fea0003800000 */
[----:B------:R0:W1:Y:S01]  /*6aa0*/  LDS.64 R4, [R3+0x100] ;  /* 0x0001000003047984 */ /* 0x0000620000000a00 */
[----:B------:R-:W-:Y:S05]  /*6ab0*/  BRA `(.L_x_25799) ;  /* 0x0000000000187947 */ /* 0x000fea0003800000 */
.L_x_25798:
[----:B------:R-:W0:Y:S02]  /*6ac0*/  LDS.64 R4, [R3+0x100] ;  /* 0x0001000003047984 */ /* 0x000e240000000a00 */
[----:B0-----:R-:W-:-:S14]  /*6ad0*/  DSETP.NAN.AND P0, PT, R4, R4, PT ;  /* 0x000000040400722a */ /* 0x001fdc0003f08000 */
[----:B------:R-:W-:Y:S04]  /*6ae0*/  @P0 LDS.64 R4, [R3] ;  /* 0x0000000003040984 */ /* 0x000fe80000000a00 */
[----:B------:R-:W-:Y:S04]  /*6af0*/  @!P0 LDS.64 R6, [R3] ;  /* 0x0000000003068984 */ /* 0x000fe80000000a00 */
[----:B------:R-:W0:Y:S02]  /*6b00*/  @!P0 LDS.64 R8, [R3+0x100] ;  /* 0x0001000003088984 */ /* 0x000e240000000a00 */
[----:B0-----:R-:W-:-:S11]  /*6b10*/  @!P0 DMUL R4, R6, R8 ;  /* 0x0000000806048228 */ /* 0x001fd60000000000 */
.L_x_25799:
[----:B------:R-:W-:Y:S05]  /*6b20*/  BSYNC.RECONVERGENT B0 ;  /* 0x0000000000007941 */ /* 0x000fea0003800200 */
.L_x_25797:
[----:B-1----:R-:W-:Y:S01]  /*6b30*/  STS.64 [R3], R4 ;  /* 0x0000000403007388 */ /* 0x002fe20000000a00 */
[----:B------:R-:W-:Y:S03]  /*6b40*/  BSSY.RECONVERGENT B0, `(.L_x_25800) ;  /* 0x0000011000007945 */ /* 0x000fe60003800200 */
[----:B------:R-:W1:Y:S02]  /*6b50*/  LDS.64 R6, [R3] ;  /* 0x0000000003067984 */ /* 0x000e640000000a00 */
        /* <DEDUP_REMOVED lines=9> */
.L_x_25801:
[----:B------:R-:W1:Y:S02]  /*6bf0*/  LDS.64 R4, [R3+0x80] ;  /* 0x0000800003047984 */ /* 0x000e640000000a00 */
[----:B-1----:R-:W-:-:S14]  /*6c00*/  DSETP.NAN.AND P0, PT, R4, R4, PT ;  /* 0x000000040400722a */ /* 0x002fdc0003f08000 */
[----:B------:R-:W-:Y:S04]  /*6c10*/  @P0 LDS.64 R4, [R3] ;  /* 0x0000000003040984 */ /* 0x000fe80000000a00 */
[----:B------:R-:W-:Y:S04]  /*6c20*/  @!P0 LDS.64 R6, [R3] ;  /* 0x0000000003068984 */ /* 0x000fe80000000a00 */
[----:B------:R-:W1:Y:S02]  /*6c30*/  @!P0 LDS.64 R8, [R3+0x80] ;  /* 0x0000800003088984 */ /* 0x000e640000000a00 */
[----:B-1----:R-:W-:-:S11]  /*6c40*/  @!P0 DMUL R4, R6, R8 ;  /* 0x0000000806048228 */ /* 0x002fd60000000000 */
.L_x_25802:
[----:B------:R-:W-:Y:S05]  /*6c50*/  BSYNC.RECONVERGENT B0 ;  /* 0x0000000000007941 */ /* 0x000fea0003800200 */
.L_x_25800:
        /* <DEDUP_REMOVED lines=12> */
.L_x_25804:
[----:B------:R-:W2:Y:S02]  /*6d20*/  LDS.64 R4, [R3+0x40] ;  /* 0x0000400003047984 */ /* 0x000ea40000000a00 */
[----:B--2---:R-:W-:-:S14]  /*6d30*/  DSETP.NAN.AND P0, PT, R4, R4, PT ;  /* 0x000000040400722a */ /* 0x004fdc0003f08000 */
[----:B------:R-:W-:Y:S04]  /*6d40*/  @P0 LDS.64 R4, [R3] ;  /* 0x0000000003040984 */ /* 0x000fe80000000a00 */
[----:B------:R-:W-:Y:S04]  /*6d50*/  @!P0 LDS.64 R6, [R3] ;  /* 0x0000000003068984 */ /* 0x000fe80000000a00 */
[----:B------:R-:W2:Y:S02]  /*6d60*/  @!P0 LDS.64 R8, [R3+0x40] ;  /* 0x0000400003088984 */ /* 0x000ea40000000a00 */
[----:B--2---:R-:W-:-:S11]  /*6d70*/  @!P0 DMUL R4, R6, R8 ;  /* 0x0000000806048228 */ /* 0x004fd60000000000 */
.L_x_25805:
[----:B------:R-:W-:Y:S05]  /*6d80*/  BSYNC.RECONVERGENT B0 ;  /* 0x0000000000007941 */ /* 0x000fea0003800200 */
.L_x_25803:
[----:B---3--:R-:W-:Y:S01]  /*6d90*/  STS.64 [R3], R4 ;  /* 0x0000000403007388 */ /* 0x008fe20000000a00 */
[----:B------:R-:W-:Y:S03]  /*6da0*/  BSSY.RECONVERGENT B0, `(.L_x_25806) ;  /* 0x0000011000007945 */ /* 0x000fe60003800200 */
[----:B------:R-:W3:Y:S02]  /*6db0*/  LDS.64 R6, [R3] ;  /* 0x0000000003067984 */ /* 0x000ee40000000a00 */
[----:B---3--:R-:W-:-:S14]  /*6dc0*/  DSETP.NAN.AND P0, PT, R6, R6, PT ;  /* 0x000000060600722a */ /* 0x008fdc0003f08000 */
[----:B------:R-:W-:Y:S05]  /*6dd0*/  @!P0 BRA `(.L_x_25807) ;  /* 0x00000000001c8947 */ /* 0x000fea0003800000 */
[----:B------:R-:W3:Y:S02]  /*6de0*/  LDS.64 R4, [R3+0x20] ;  /* 0x0000200003047984 */ /* 0x000ee40000000a00 */
[----:B---3--:R-:W-:Y:S01]  /*6df0*/  DSETP.NAN.AND P0, PT, R4, R4, PT ;  /* 0x000000040400722a */ /* 0x008fe20003f08000 */
[----:B------:R-:W-:Y:S02]  /*6e00*/  MOV R4, 0x0 ;  /* 0x0000000000047802 */ /* 0x000fe40000000f00 */
[----:B------:R-:W-:-:S11]  /*6e10*/  MOV R5, 0x3ff00000 ;  /* 0x3ff0000000057802 */ /* 0x000fd60000000f00 */
[----:B------:R-:W-:Y:S05]  /*6e20*/  @P0 BRA `(.L_x_25808) ;  /* 0x0000000000200947 */ /* 0x000fea0003800000 */
[----:B------:R3:W4:Y:S01]  /*6e30*/  LDS.64 R4, [R3+0x20] ;  /* 0x0000200003047984 */ /* 0x0007220000000a00 */
[----:B------:R-:W-:Y:S05]  /*6e40*/  BRA `(.L_x_25808) ;  /* 0x0000000000187947 */ /* 0x000fea0003800000 */
.L_x_25807:
[----:B------:R-:W3:Y:S02]  /*6e50*/  LDS.64 R4, [R3+0x20] ;  /* 0x0000200003047984 */ /* 0x000ee40000000a00 */
[----:B---3--:R-:W-:-:S14]  /*6e60*/  DSETP.NAN.AND P0, PT, R4, R4, PT ;  /* 0x000000040400722a */ /* 0x008fdc0003f08000 */
[----:B------:R-:W-:Y:S04]  /*6e70*/  @P0 LDS.64 R4, [R3] ;  /* 0x0000000003040984 */ /* 0x000fe80000000a00 */
[----:B------:R-:W-:Y:S04]  /*6e80*/  @!P0 LDS.64 R6, [R3] ;  /* 0x0000000003068984 */ /* 0x000fe80000000a00 */
[----:B------:R-:W3:Y:S02]  /*6e90*/  @!P0 LDS.64 R8, [R3+0x20] ;  /* 0x0000200003088984 */ /* 0x000ee40000000a00 */
[----:B---3--:R-:W-:-:S11]  /*6ea0*/  @!P0 DMUL R4, R6, R8 ;  /* 0x0000000806048228 */ /* 0x008fd60000000000 */
.L_x_25808:
[----:B------:R-:W-:Y:S05]  /*6eb0*/  BSYNC.RECONVERGENT B0 ;  /* 0x0000000000007941 */ /* 0x000fea0003800200 */
.L_x_25806:
        /* <DEDUP_REMOVED lines=12> */
.L_x_25810:
[----:B------:R-:W4:Y:S02]  /*6f80*/  LDS.64 R4, [R3+0x10] ;  /* 0x0000100003047984 */ /* 0x000f240000000a00 */
[----:B----4-:R-:W-:-:S14]  /*6f90*/  DSETP.NAN.AND P0, PT, R4, R4, PT ;  /* 0x000000040400722a */ /* 0x010fdc0003f08000 */
[----:B------:R-:W-:Y:S04]  /*6fa0*/  @P0 LDS.64 R4, [R3] ;  /* 0x0000000003040984 */ /* 0x000fe80000000a00 */
[----:B------:R-:W-:Y:S04]  /*6fb0*/  @!P0 LDS.64 R6, [R3] ;  /* 0x0000000003068984 */ /* 0x000fe80000000a00 */
[----:B------:R-:W4:Y:S02]  /*6fc0*/  @!P0 LDS.64 R8, [R3+0x10] ;  /* 0x0000100003088984 */ /* 0x000f240000000a00 */
[----:B----4-:R-:W-:-:S11]  /*6fd0*/  @!P0 DMUL R4, R6, R8 ;  /* 0x0000000806048228 */ /* 0x010fd60000000000 */
.L_x_25811:
[----:B------:R-:W-:Y:S05]  /*6fe0*/  BSYNC.RECONVERGENT B0 ;  /* 0x0000000000007941 */ /* 0x000fea0003800200 */
.L_x_25809:
[----:B0-----:R-:W-:Y:S01]  /*6ff0*/  STS.64 [R3], R4 ;  /* 0x0000000403007388 */ /* 0x001fe20000000a00 */
[----:B------:R-:W-:Y:S03]  /*7000*/  BSSY.RECONVERGENT B0, `(.L_x_25812) ;  /* 0x0000011000007945 */ /* 0x000fe60003800200 */
[----:B------:R-:W0:Y:S02]  /*7010*/  LDS.64 R6, [R3] ;  /* 0x0000000003067984 */ /* 0x000e240000000a00 */
[----:B0-----:R-:W-:-:S14]  /*7020*/  DSETP.NAN.AND P0, PT, R6, R6, PT ;  /* 0x000000060600722a */ /* 0x001fdc0003f08000 */
[----:B------:R-:W-:Y:S05]  /*7030*/  @!P0 BRA `(.L_x_25813) ;  /* 0x00000000001c8947 */ /* 0x000fea0003800000 */
[----:B------:R-:W0:Y:S02]  /*7040*/  LDS.64 R4, [R3+0x8] ;  /* 0x0000080003047984 */ /* 0x000e240000000a00 */
[----:B0-----:R-:W-:Y:S01]  /*7050*/  DSETP.NAN.AND P0, PT, R4, R4, PT ;  /* 0x000000040400722a */ /* 0x001fe20003f08000 */
[----:B------:R-:W-:Y:S01]  /*7060*/  MOV R4, 0x0 ;  /* 0x0000000000047802 */ /* 0x000fe20000000f00 */
[----:B------:R-:W-:-:S12]  /*7070*/  IMAD.MOV.U32 R5, RZ, RZ, 0x3ff00000 ;  /* 0x3ff00000ff057424 */ /* 0x000fd800078e00ff */
[----:B------:R-:W-:Y:S05]  /*7080*/  @P0 BRA `(.L_x_25814) ;  /* 0x0000000000200947 */ /* 0x000fea0003800000 */
[----:B------:R0:W0:Y:S01]  /*7090*/  LDS.64 R4, [R3+0x8] ;  /* 0x0000080003047984 */ /* 0x0000220000000a00 */
[----:B------:R-:W-:Y:S05]  /*70a0*/  BRA `(.L_x_25814) ;  /* 0x0000000000187947 */ /* 0x000fea0003800000 */
.L_x_25813:
[----:B------:R-:W0:Y:S02]  /*70b0*/  LDS.64 R4, [R3+0x8] ;  /* 0x0000080003047984 */ /* 0x000e240000000a00 */
[----:B0-----:R-:W-:-:S14]  /*70c0*/  DSETP.NAN.AND P0, PT, R4, R4, PT ;  /* 0x000000040400722a */ /* 0x001fdc0003f08000 */
[----:B------:R-:W-:Y:S04]  /*70d0*/  @P0 LDS.64 R4, [R3] ;  /* 0x0000000003040984 */ /* 0x000fe80000000a00 */
[----:B------:R-:W-:Y:S04]  /*70e0*/  @!P0 LDS.64 R6, [R3] ;  /* 0x0000000003068984 */ /* 0x000fe80000000a00 */
[----:B------:R-:W0:Y:S02]  /*70f0*/  @!P0 LDS.64 R8, [R3+0x8] ;  /* 0x0000080003088984 */ /* 0x000e240000000a00 */
[----:B0-----:R-:W-:-:S11]  /*7100*/  @!P0 DMUL R4, R6, R8 ;  /* 0x0000000806048228 */ /* 0x001fd60000000000 */
.L_x_25814:
[----:B------:R-:W-:Y:S05]  /*7110*/  BSYNC.RECONVERGENT B0 ;  /* 0x0000000000007941 */ /* 0x000fea0003800200 */
.L_x_25812:
        /* <DEDUP_REMOVED lines=20> */
        .weak           $__internal_560_$__cuda_sm20_div_s64
        .type           $__internal_560_$__cuda_sm20_div_s64,@function
        .size           $__internal_560_$__cuda_sm20_div_s64,($__internal_561_$__cuda_sm20_rem_s64 - $__internal_560_$__cuda_sm20_div_s64)
$__internal_560_$__cuda_sm20_div_s64:
        /* <DEDUP_REMOVED lines=82> */
[----:B------:R-:W-:Y:S06]  /*7780*/  RET.REL.NODEC R12 `(contiguous_nanprod2_f64) ;  /* 0xffffff880c1c7950 */ /* 0x000fec0003c3ffff */
        .weak           $__internal_561_$__cuda_sm20_rem_s64
        .type           $__internal_561_$__cuda_sm20_rem_s64,@function
        .size           $__internal_561_$__cuda_sm20_rem_s64,(.L_x_32764 - $__internal_561_$__cuda_sm20_rem_s64)
$__internal_561_$__cuda_sm20_rem_s64:
        /* <DEDUP_REMOVED lines=76> */
[----:B------:R-:W-:Y:S06]  /*7c50*/  RET.REL.NODEC R26 `(contiguous_nanprod2_f64) ;  /* 0xffffff801ae87950 */ /* 0x000fec0003c3ffff */
.L_x_25815:
        /* <DEDUP_REMOVED lines=10> */
.L_x_32764:


//--------------------- .text.uncontiguous_nanprod_f64 --------------------------
	.section	.text.uncontiguous_nanprod_f64,"ax",@progbits
	.align	128
        .global         uncontiguous_nanprod_f64
        .type           uncontiguous_nanprod_f64,@function
        .size           uncontiguous_nanprod_f64,(.L_x_32766 - uncontiguous_nanprod_f64)
        .other          uncontiguous_nanprod_f64,@"STO_CUDA_ENTRY STV_DEFAULT"
uncontiguous_nanprod_f64:
.text.uncontiguous_nanprod_f64:
        /* <DEDUP_REMOVED lines=44> */
.L_x_25844:
        /* <DEDUP_REMOVED lines=33> */
.L_x_25821:
[----:B------:R-:W-:Y:S01]  /*04d0*/  MOV R29, R14 ;  /* 0x0000000e001d7202 */ /* 0x000fe20000000f00 */
[----:B------:R-:W-:Y:S01]  /*04e0*/  IMAD.MOV.U32 R26, RZ, RZ, R15 ;  /* 0x000000ffff1a7224 */ /* 0x000fe200078e000f */
[----:B------:R-:W-:Y:S01]  /*04f0*/  MOV R13, R16 ;  /* 0x00000010000d7202 */ /* 0x000fe20000000f00 */
[----:B------:R-:W-:Y:S01]  /*0500*/  IMAD.MOV.U32 R12, RZ, RZ, R17 ;  /* 0x000000ffff0c7224 */ /* 0x000fe200078e0011 */
[----:B------:R-:W-:-:S07]  /*0510*/  MOV R11, 0x530 ;  /* 0x00000530000b7802 */ /* 0x000fce0000000f00 */
[----:B------:R-:W-:Y:S05]  /*0520*/  CALL.REL.NOINC `($__internal_562_$__cuda_sm20_div_s64) ;  /* 0x0000006c00b87944 */ /* 0x000fea0003c00000 */
        /* <DEDUP_REMOVED lines=9> */
.L_x_25822:
[----:B------:R-:W-:Y:S05]  /*05c0*/  BSYNC.RECONVERGENT B1 ;  /* 0x0000000000017941 */ /* 0x000fea0003800200 */
.L_x_25820:
        /* <DEDUP_REMOVED lines=36> */
.L_x_25824:
[----:B------:R-:W-:Y:S01]  /*0810*/  MOV R29, R7 ;  /* 0x00000007001d7202 */ /* 0x000fe20000000f00 */
[----:B------:R-:W-:Y:S01]  /*0820*/  IMAD.MOV.U32 R26, RZ, RZ, R8 ;  /* 0x000000ffff1a7224 */ /* 0x000fe200078e0008 */
[----:B------:R-:W-:Y:S01]  /*0830*/  MOV R13, R16 ;  /* 0x00000010000d7202 */ /* 0x000fe20000000f00 */
[----:B------:R-:W-:Y:S01]  /*0840*/  IMAD.MOV.U32 R12, RZ, RZ, R17 ;  /* 0x000000ffff0c7224 */ /* 0x000fe200078e0011 */
[----:B------:R-:W-:-:S07]  /*0850*/  MOV R11, 0x870 ;  /* 0x00000870000b7802 */ /* 0x000fce0000000f00 */
[----:B------:R-:W-:Y:S05]  /*0860*/  CALL.REL.NOINC `($__internal_562_$__cuda_sm20_div_s64) ;  /* 0x0000006800e87944 */ /* 0x000fea0003c00000 */
        /* <DEDUP_REMOVED lines=10> */
.L_x_25825:
[----:B------:R-:W-:Y:S05]  /*0910*/  BSYNC.RECONVERGENT B1 ;  /* 0x0000000000017941 */ /* 0x000fea0003800200 */
.L_x_25823:
        /* <DEDUP_REMOVED lines=37> */
.L_x_25827:
[----:B------:R-:W-:Y:S01]  /*0b70*/  IMAD.MOV.U32 R29, RZ, RZ, R14 ;  /* 0x000000ffff1d7224 */ /* 0x000fe200078e000e */
[----:B------:R-:W-:Y:S01]  /*0b80*/  MOV R26, R15 ;  /* 0x0000000f001a7202 */ /* 0x000fe20000000f00 */
[----:B------:R-:W-:Y:S01]  /*0b90*/  IMAD.MOV.U32 R13, RZ, RZ, R16 ;  /* 0x000000ffff0d7224 */ /* 0x000fe200078e0010 */
[----:B------:R-:W-:Y:S02]  /*0ba0*/  MOV R12, R17 ;  /* 0x00000011000c7202 */ /* 0x000fe40000000f00 */
[----:B------:R-:W-:-:S07]  /*0bb0*/  MOV R11, 0xbd0 ;  /* 0x00000bd0000b7802 */ /* 0x000fce0000000f00 */
[----:B------:R-:W-:Y:S05]  /*0bc0*/  CALL.REL.NOINC `($__internal_562_$__cuda_sm20_div_s64) ;  /* 0x0000006800107944 */ /* 0x000fea0003c00000 */
        /* <DEDUP_REMOVED lines=10> */
.L_x_25828:
[----:B------:R-:W-:Y:S05]  /*0c70*/  BSYNC.RECONVERGENT B1 ;  /* 0x0000000000017941 */ /* 0x000fea0003800200 */
.L_x_25826:
        /* <DEDUP_REMOVED lines=34> */
.L_x_25830:
        /* <DEDUP_REMOVED lines=16> */
.L_x_25831:
[----:B------:R-:W-:Y:S05]  /*0fa0*/  BSYNC.RECONVERGENT B1 ;  /* 0x0000000000017941 */ /* 0x000fea0003800200 */
.L_x_25829:
        /* <DEDUP_REMOVED lines=37> */
.L_x_25833:
[----:B------:R-:W-:Y:S01]  /*1200*/  MOV R29, R14 ;  /* 0x0000000e001d7202 */ /* 0x000fe20000000f00 */
[----:B------:R-:W-:Y:S01]  /*1210*/  IMAD.MOV.U32 R26, RZ, RZ, R15 ;  /* 0x000000ffff1a7224 */ /* 0x000fe200078e000f */
[----:B------:R-:W-:Y:S01]  /*1220*/  MOV R13, R16 ;  /* 0x00000010000d7202 */ /* 0x000fe20000000f00 */
[----:B------:R-:W-:Y:S01]  /*1230*/  IMAD.MOV.U32 R12, RZ, RZ, R17 ;  /* 0x000000ffff0c7224 */ /* 0x000fe200078e0011 */
[----:B------:R-:W-:-:S07]  /*1240*/  MOV R11, 0x1260 ;  /* 0x00001260000b7802 */ /* 0x000fce0000000f00 */
[----:B------:R-:W-:Y:S05]  /*1250*/  CALL.REL.NOINC `($__internal_562_$__cuda_sm20_div_s64) ;  /* 0x00000060006c7944 */ /* 0x000fea0003c00000 */
        /* <DEDUP_REMOVED lines=11> */
.L_x_25834:
[----:B------:R-:W-:Y:S05]  /*1310*/  BSYNC.RECONVERGENT B1 ;  /* 0x0000000000017941 */ /* 0x000fea0003800200 */
.L_x_25832:
        /* <DEDUP_REMOVED lines=35> */
.L_x_25836:
        /* <DEDUP_REMOVED lines=16> */
.L_x_25837:
[----:B------:R-:W-:Y:S05]  /*1650*/  BSYNC.RECONVERGENT B1 ;  /* 0x0000000000017941 */ /* 0x000fea0003800200 */
.L_x_25835:
        /* <DEDUP_REMOVED lines=36> */
.L_x_25839:
        /* <DEDUP_REMOVED lines=17> */
.L_x_25840:
[----:B------:R-:W-:Y:S05]  /*19b0*/  BSYNC.RECONVERGENT B1 ;  /* 0x0000000000017941 */ /* 0x000fea0003800200 */
.L_x_25838:
        /* <DEDUP_REMOVED lines=36> */
.L_x_25842:
        /* <DEDUP_REMOVED lines=17> */
.L_x_25843:
[----:B------:R-:W-:Y:S05]  /*1d10*/  BSYNC.RECONVERGENT B1 ;  /* 0x0000000000017941 */ /* 0x000fea0003800200 */
.L_x_25841:
        /* <DEDUP_REMOVED lines=10> */
.L_x_25819:
        /* <DEDUP_REMOVED lines=36> */
.L_x_25847:
[----:B------:R-:W-:Y:S01]  /*2000*/  IMAD.MOV.U32 R29, RZ, RZ, R14 ;  /* 0x000000ffff1d7224 */ /* 0x000fe200078e000e */
[----:B------:R-:W-:Y:S01]  /*2010*/  MOV R26, R15 ;  /* 0x0000000f001a7202 */ /* 0x000fe20000000f00 */
[----:B------:R-:W-:Y:S01]  /*2020*/  IMAD.MOV.U32 R13, RZ, RZ, R16 ;  /* 0x000000ffff0d7224 */ /* 0x000fe200078e0010 */
[----:B------:R-:W-:Y:S02]  /*2030*/  MOV R12, R17 ;  /* 0x00000011000c7202 */ /* 0x000fe40000000f00 */
[----:B------:R-:W-:-:S07]  /*2040*/  MOV R11, 0x2060 ;  /* 0x00002060000b7802 */ /* 0x000fce0000000f00 */
[----:B------:R-:W-:Y:S05]  /*2050*/  CALL.REL.NOINC `($__internal_562_$__cuda_sm20_div_s64) ;  /* 0x0000005000ec7944 */ /* 0x000fea0003c00000 */
        /* <DEDUP_REMOVED lines=9> */
.L_x_25848:
[----:B------:R-:W-:Y:S05]  /*20f0*/  BSYNC.RECONVERGENT B1 ;  /* 0x0000000000017941 */ /* 0x000fea0003800200 */
.L_x_25846:
        /* <DEDUP_REMOVED lines=36> */
.L_x_25850:
[----:B------:R-:W-:Y:S01]  /*2340*/  IMAD.MOV.U32 R29, RZ, RZ, R7 ;  /* 0x000000ffff1d7224 */ /* 0x000fe200078e0007 */
[----:B------:R-:W-:Y:S01]  /*2350*/  MOV R26, R8 ;  /* 0x00000008001a7202 */ /* 0x000fe20000000f00 */
[----:B------:R-:W-:Y:S01]  /*2360*/  IMAD.MOV.U32 R13, RZ, RZ, R16 ;  /* 0x000000ffff0d7224 */ /* 0x000fe200078e0010 */
[----:B------:R-:W-:Y:S02]  /*2370*/  MOV R12, R17 ;  /* 0x00000011000c7202 */ /* 0x000fe40000000f00 */
[----:B------:R-:W-:-:S07]  /*2380*/  MOV R11, 0x23a0 ;  /* 0x000023a0000b7802 */ /* 0x000fce0000000f00 */
[----:B------:R-:W-:Y:S05]  /*2390*/  CALL.REL.NOINC `($__internal_562_$__cuda_sm20_div_s64) ;  /* 0x00000050001c7944 */ /* 0x000fea0003c00000 */
        /* <DEDUP_REMOVED lines=11> */
.L_x_25851:
[----:B------:R-:W-:Y:S05]  /*2450*/  BSYNC.RECONVERGENT B1 ;  /* 0x0000000000017941 */ /* 0x000fea0003800200 */
.L_x_25849:
        /* <DEDUP_REMOVED lines=38> */
.L_x_25853:
        /* <DEDUP_REMOVED lines=16> */
.L_x_25854:
[----:B------:R-:W-:Y:S05]  /*27c0*/  BSYNC.RECONVERGENT B1 ;  /* 0x0000000000017941 */ /* 0x000fea0003800200 */
.L_x_25852:
        /* <DEDUP_REMOVED lines=36> */
.L_x_25856:
        /* <DEDUP_REMOVED lines=16> */
.L_x_25857:
[----:B------:R-:W-:Y:S05]  /*2b10*/  BSYNC.RECONVERGENT B1 ;  /* 0x0000000000017941 */ /* 0x000fea0003800200 */
.L_x_25855:
[----:B------:R-:W-:Y:S01]  /*2b20*/  MOV R34, R20 ;  /* 0x0000001400227202 */ /* 0x000fe20000000f00 */
[----:B------:R-:W-:Y:S02]  /*2b30*/  IMAD R5, R5, R38, RZ ;  /* 0x0000002605057224 */ /* 0x000fe400078e02ff */
[----:B------:R-:W-:Y:S02]  /*2b40*/  VIADD R9, R9, 0xfffffffe ;  /* 0xfffffffe09097836 */ /* 0x000fe40000000000 */
[----:B------:R-:W-:-:S04]  /*2b50*/  IMAD.WIDE.U32 R34, R38, R10, R34 ;  /* 0x0000000a26227225 */ /* 0x000fc800078e0022 */
[----:B------:R-:W-:-:S05]  /*2b60*/  IMAD R5, R39, R10, R5 ;  /* 0x0000000a27057224 */ /* 0x000fca00078e0205 */
[----:B------:R-:W-:Y:S01]  /*2b70*/  IADD3 R6, PT, PT, R35, R5, RZ ;  /* 0x0000000523067210 */ /* 0x000fe20007ffe0ff */
[----:B------:R-:W-:-:S07]  /*2b80*/  IMAD.MOV.U32 R5, RZ, RZ, R34 ;  /* 0x000000ffff057224 */ /* 0x000fce00078e0022 */
.L_x_25845:
        /* <DEDUP_REMOVED lines=31> */
.L_x_25859:
[----:B------:R-:W-:Y:S01]  /*2d80*/  MOV R20, R14 ;  /* 0x0000000e00147202 */ /* 0x000fe20000000f00 */
[----:B------:R-:W-:Y:S01]  /*2d90*/  IMAD.MOV.U32 R24, RZ, RZ, R15 ;  /* 0x000000ffff187224 */ /* 0x000fe200078e000f */
[----:B------:R-:W-:Y:S01]  /*2da0*/  MOV R21, R16 ;  /* 0x0000001000157202 */ /* 0x000fe20000000f00 */
[----:B------:R-:W-:Y:S01]  /*2db0*/  IMAD.MOV.U32 R22, RZ, RZ, R17 ;  /* 0x000000ffff167224 */ /* 0x000fe200078e0011 */
[----:B------:R-:W-:-:S07]  /*2dc0*/  MOV R23, 0x2de0 ;  /* 0x00002de000177802 */ /* 0x000fce0000000f00 */
[----:B------:R-:W-:Y:S05]  /*2dd0*/  CALL.REL.NOINC `($__internal_563_$__cuda_sm20_rem_s64) ;  /* 0x0000004800dc7944 */ /* 0x000fea0003c00000 */
[----:B------:R-:W-:Y:S01]  /*2de0*/  MOV R10, R12 ;  /* 0x0000000c000a7202 */ /* 0x000fe20000000f00 */
[----:B------:R-:W-:-:S07]  /*2df0*/  IMAD.MOV.U32 R11, RZ, RZ, R13 ;  /* 0x000000ffff0b7224 */ /* 0x000fce00078e000d */
.L_x_25860:
[----:B------:R-:W-:Y:S05]  /*2e00*/  BSYNC.RECONVERGENT B1 ;  /* 0x0000000000017941 */ /* 0x000fea0003800200 */
.L_x_25858:
        /* <DEDUP_REMOVED lines=33> */
.L_x_25862:
[----:B------:R-:W-:Y:S01]  /*3020*/  IMAD.MOV.U32 R21, RZ, RZ, R16 ;  /* 0x000000ffff157224 */ /* 0x000fe200078e0010 */
[----:B------:R-:W-:Y:S01]  /*3030*/  MOV R22, R17 ;  /* 0x0000001100167202 */ /* 0x000fe20000000f00 */
[----:B------:R-:W-:Y:S01]  /*3040*/  IMAD.MOV.U32 R20, RZ, RZ, R7 ;  /* 0x000000ffff147224 */ /* 0x000fe200078e0007 */
[----:B------:R-:W-:Y:S02]  /*3050*/  MOV R24, R8 ;  /* 0x0000000800187202 */ /* 0x000fe40000000f00 */
[----:B------:R-:W-:-:S07]  /*3060*/  MOV R23, 0x3080 ;  /* 0x0000308000177802 */ /* 0x000fce0000000f00 */
[----:B------:R-:W-:Y:S05]  /*3070*/  CALL.REL.NOINC `($__internal_563_$__cuda_sm20_rem_s64) ;  /* 0x0000004800347944 */ /* 0x000fea0003c00000 */
[----:B------:R-:W-:Y:S01]  /*3080*/  IMAD.MOV.U32 R8, RZ, RZ, R12 ;  /* 0x000000ffff087224 */ /* 0x000fe200078e000c */
[----:B------:R-:W-:-:S07]  /*3090*/  MOV R9, R13 ;  /* 0x0000000d00097202 */ /* 0x000fce0000000f00 */
.L_x_25863:
[----:B------:R-:W-:Y:S05]  /*30a0*/  BSYNC.RECONVERGENT B1 ;  /* 0x0000000000017941 */ /* 0x000fea0003800200 */
.L_x_25861:
[----:B------:R-:W-:Y:S01]  /*30b0*/  MOV R11, R6 ;  /* 0x00000006000b7202 */ /* 0x000fe20000000f00 */
[----:B------:R-:W-:Y:S02]  /*30c0*/  IMAD.MOV.U32 R10, RZ, RZ, R5 ;  /* 0x000000ffff0a7224 */ /* 0x000fe400078e0005 */
[----:B------:R-:W-:Y:S02]  /*30d0*/  IMAD R7, R9, R18, RZ ;  /* 0x0000001209077224 */ /* 0x000fe400078e02ff */
[----:B------:R-:W-:-:S04]  /*30e0*/  IMAD.WIDE.U32 R10, R18, R8, R10 ;  /* 0x00000008120a7225 */ /* 0x000fc800078e000a */
[----:B------:R-:W-:Y:S01]  /*30f0*/  IMAD R7, R19, R8, R7 ;  /* 0x0000000813077224 */ /* 0x000fe200078e0207 */
[----:B------:R-:W-:-:S03]  /*3100*/  MOV R5, R10 ;  /* 0x0000000a00057202 */ /* 0x000fc60000000f00 */
[----:B------:R-:W-:-:S07]  /*3110*/  IMAD.IADD R6, R11, 0x1, R7 ;  /* 0x000000010b067824 */ /* 0x000fce00078e0207 */
.L_x_25818:
        /* <DEDUP_REMOVED lines=17> */
.L_x_25865:
[----:B------:R-:W-:-:S04]  /*3230*/  LEA R10, P0, R5, R10, 0x3 ;  /* 0x0000000a050a7211 */ /* 0x000fc800078018ff */
[----:B------:R-:W-:-:S06]  /*3240*/  LEA.HI.X R11, R5, R11, R6, 0x3, P0 ;  /* 0x0000000b050b7211 */ /* 0x000fcc00000f1c06 */
[----:B------:R-:W2:Y:S02]  /*3250*/  LDG.E.64 R10, desc[UR6][R10.64] ;  /* 0x000000060a0a7981 */ /* 0x000ea4000c1e1b00 */
[----:B--2---:R-:W-:-:S14]  /*3260*/  DSETP.NAN.AND P0, PT, R10, R10, PT ;  /* 0x0000000a0a00722a */ /* 0x004fdc0003f08000 */
[----:B------:R-:W-:-:S11]  /*3270*/  @!P0 DMUL R8, R8, R10 ;  /* 0x0000000a08088228 */ /* 0x000fd60000000000 */
.L_x_25866:
[----:B------:R-:W-:Y:S05]  /*3280*/  BSYNC.RECONVERGENT B1 ;  /* 0x0000000000017941 */ /* 0x000fea0003800200 */
.L_x_25864:
[----:B------:R0:W-:Y:S01]  /*3290*/  STS.64 [R3], R8 ;  /* 0x0000000803007388 */ /* 0x0001e20000000a00 */
[----:B------:R-:W-:Y:S05]  /*32a0*/  BRA `(.L_x_25867) ;  /* 0x0000003400e07947 */ /* 0x000fea0003800000 */
.L_x_25817:
[----:B------:R-:W-:-:S04]  /*32b0*/  ISETP.GE.U32.AND P0, PT, R14, UR10, PT ;  /* 0x0000000a0e007c0c */ /* 0x000fc8000bf06070 */
[----:B------:R-:W-:-:S13]  /*32c0*/  ISETP.GE.U32.AND.EX P0, PT, RZ, UR11, PT, P0 ;  /* 0x0000000bff007c0c */ /* 0x000fda000bf06100 */
[----:B------:R-:W-:Y:S05]  /*32d0*/  @P0 BRA `(.L_x_25867) ;  /* 0x0000003400d40947 */ /* 0x000fea0003800000 */
[----:B------:R-:W-:Y:S02]  /*32e0*/  ISETP.GE.AND P0, PT, R9, RZ, PT ;  /* 0x000000ff0900720c */ /* 0x000fe40003f06270 */
[----:B------:R-:W-:-:S11]  /*32f0*/  CS2R R6, SRZ ;  /* 0x0000000000067805 */ /* 0x000fd6000001ff00 */
[----:B------:R-:W-:Y:S05]  /*3300*/  @!P0 BRA `(.L_x_25868) ;  /* 0x0000003400b48947 */ /* 0x000fea0003800000 */
[----:B------:R-:W-:Y:S01]  /*3310*/  ISETP.GE.U32.AND P0, PT, R9, 0x7, PT ;  /* 0x000000070900780c */ /* 0x000fe20003f06070 */
[----:B------:R-:W-:Y:S01]  /*3320*/  IMAD.MOV.U32 R15, RZ, RZ, R14 ;  /* 0x000000ffff0f7224 */ /* 0x000fe200078e000e */
[----:B------:R-:W-:Y:S02]  /*3330*/  MOV R14, RZ ;  /* 0x000000ff000e7202 */ /* 0x000fe40000000f00 */
[----:B------:R-:W-:Y:S02]  /*3340*/  CS2R R6, SRZ ;  /* 0x0000000000067805 */ /* 0x000fe4000001ff00 */
[----:B------:R-:W-:-:S07]  /*3350*/  LOP3.LUT R10, R11, 0x7, RZ, 0xc0, !PT ;  /* 0x000000070b0a7812 */ /* 0x000fce00078ec0ff */
        /* <DEDUP_REMOVED lines=9> */
.L_x_25894:
        /* <DEDUP_REMOVED lines=33> */
.L_x_25871:
[----:B------:R-:W-:Y:S01]  /*3600*/  MOV R29, R15 ;  /* 0x0000000f001d7202 */ /* 0x000fe20000000f00 */
[----:B------:R-:W-:Y:S01]  /*3610*/  IMAD.MOV.U32 R26, RZ, RZ, R14 ;  /* 0x000000ffff1a7224 */ /* 0x000fe200078e000e */
[----:B------:R-:W-:Y:S01]  /*3620*/  MOV R13, R34 ;  /* 0x00000022000d7202 */ /* 0x000fe20000000f00 */
[----:B------:R-:W-:Y:S01]  /*3630*/  IMAD.MOV.U32 R12, RZ, RZ, R35 ;  /* 0x000000ffff0c7224 */ /* 0x000fe200078e0023 */
[----:B------:R-:W-:-:S07]  /*3640*/  MOV R11, 0x3660 ;  /* 0x00003660000b7802 */ /* 0x000fce0000000f00 */
[----:B-123--:R-:W-:Y:S05]  /*3650*/  CALL.REL.NOINC `($__internal_562_$__cuda_sm20_div_s64) ;  /* 0x0000003c006c7944 */ /* 0x00efea0003c00000 */
        /* <DEDUP_REMOVED lines=11> */
.L_x_25872:
[----:B------:R-:W-:Y:S05]  /*3710*/  BSYNC.RECONVERGENT B1 ;  /* 0x0000000000017941 */ /* 0x000fea0003800200 */
.L_x_25870:
        /* <DEDUP_REMOVED lines=39> */
.L_x_25874:
[----:B------:R-:W-:Y:S01]  /*3990*/  MOV R29, R34 ;  /* 0x00000022001d7202 */ /* 0x000fe20000000f00 */
[----:B------:R-:W-:Y:S01]  /*39a0*/  IMAD.MOV.U32 R26, RZ, RZ, R35 ;  /* 0x000000ffff1a7224 */ /* 0x000fe200078e0023 */
[----:B------:R-:W-:Y:S01]  /*39b0*/  MOV R13, R36 ;  /* 0x00000024000d7202 */ /* 0x000fe20000000f00 */
[----:B------:R-:W-:Y:S01]  /*39c0*/  IMAD.MOV.U32 R12, RZ, RZ, R37 ;  /* 0x000000ffff0c7224 */ /* 0x000fe200078e0025 */
[----:B------:R-:W-:-:S07]  /*39d0*/  MOV R11, 0x39f0 ;  /* 0x000039f0000b7802 */ /* 0x000fce0000000f00 */
[----:B-1----:R-:W-:Y:S05]  /*39e0*/  CALL.REL.NOINC `($__internal_562_$__cuda_sm20_div_s64) ;  /* 0x0000003800887944 */ /* 0x002fea0003c00000 */
        /* <DEDUP_REMOVED lines=11> */
.L_x_25875:
[----:B------:R-:W-:Y:S05]  /*3aa0*/  BSYNC.RECONVERGENT B1 ;  /* 0x0000000000017941 */ /* 0x000fea0003800200 */
.L_x_25873:
        /* <DEDUP_REMOVED lines=38> */
.L_x_25877:
[----:B------:R-:W-:Y:S01]  /*3d10*/  IMAD.MOV.U32 R29, RZ, RZ, R34 ;  /* 0x000000ffff1d7224 */ /* 0x000fe200078e0022 */
[----:B------:R-:W-:Y:S01]  /*3d20*/  MOV R26, R35 ;  /* 0x00000023001a7202 */ /* 0x000fe20000000f00 */
[----:B------:R-:W-:Y:S01]  /*3d30*/  IMAD.MOV.U32 R13, RZ, RZ, R36 ;  /* 0x000000ffff0d7224 */ /* 0x000fe200078e0024 */
[----:B------:R-:W-:Y:S02]  /*3d40*/  MOV R12, R37 ;  /* 0x00000025000c7202 */ /* 0x000fe40000000f00 */
[----:B------:R-:W-:-:S07]  /*3d50*/  MOV R11, 0x3d70 ;  /* 0x00003d70000b7802 */ /* 0x000fce0000000f00 */
[----:B-1----:R-:W-:Y:S05]  /*3d60*/  CALL.REL.NOINC `($__internal_562_$__cuda_sm20_div_s64) ;  /* 0x0000003400a87944 */ /* 0x002fea0003c00000 */
        /* <DEDUP_REMOVED lines=11> */
.L_x_25878:
[----:B------:R-:W-:Y:S05]  /*3e20*/  BSYNC.RECONVERGENT B1 ;  /* 0x0000000000017941 */ /* 0x000fea0003800200 */
.L_x_25876:
        /* <DEDUP_REMOVED lines=38> */
.L_x_25880:
        /* <DEDUP_REMOVED lines=17> */
.L_x_25881:
[----:B------:R-:W-:Y:S05]  /*41a0*/  BSYNC.RECONVERGENT B1 ;  /* 0x0000000000017941 */ /* 0x000fea0003800200 */
.L_x_25879:
        /* <DEDUP_REMOVED lines=39> */
.L_x_25883:
        /* <DEDUP_REMOVED lines=17> */
.L_x_25884:
[----:B------:R-:W-:Y:S05]  /*4530*/  BSYNC.RECONVERGENT B1 ;  /* 0x0000000000017941 */ /* 0x000fea0003800200 */
.L_x_25882:
        /* <DEDUP_REMOVED lines=38> */
.L_x_25886:
        /* <DEDUP_REMOVED lines=17> */
.L_x_25887:
[----:B------:R-:W-:Y:S05]  /*48b0*/  BSYNC.RECONVERGENT B1 ;  /* 0x0000000000017941 */ /* 0x000fea0003800200 */
.L_x_25885:
        /* <DEDUP_REMOVED lines=38> */
.L_x_25889:
        /* <DEDUP_REMOVED lines=17> */
.L_x_25890:
[----:B------:R-:W-:Y:S05]  /*4c30*/  BSYNC.RECONVERGENT B1 ;  /* 0x0000000000017941 */ /* 0x000fea0003800200 */
.L_x_25888:
        /* <DEDUP_REMOVED lines=36> */
.L_x_25892:
        /* <DEDUP_REMOVED lines=17> */
.L_x_25893:
[----:B------:R-:W-:Y:S05]  /*4f90*/  BSYNC.RECONVERGENT B1 ;  /* 0x0000000000017941 */ /* 0x000fea0003800200 */
.L_x_25891:
        /* <DEDUP_REMOVED lines=12> */
.L_x_25869:
        /* <DEDUP_REMOVED lines=35> */
.L_x_25897:
[----:B------:R-:W-:Y:S01]  /*5290*/  IMAD.MOV.U32 R29, RZ, RZ, R15 ;  /* 0x000000ffff1d7224 */ /* 0x000fe200078e000f */
[----:B------:R-:W-:Y:S01]  /*52a0*/  MOV R26, R14 ;  /* 0x0000000e001a7202 */ /* 0x000fe20000000f00 */
[----:B------:R-:W-:Y:S01]  /*52b0*/  IMAD.MOV.U32 R13, RZ, RZ, R16 ;  /* 0x000000ffff0d7224 */ /* 0x000fe200078e0010 */
[----:B------:R-:W-:Y:S02]  /*52c0*/  MOV R12, R17 ;  /* 0x00000011000c7202 */ /* 0x000fe40000000f00 */
[----:B------:R-:W-:-:S07]  /*52d0*/  MOV R11, 0x52f0 ;  /* 0x000052f0000b7802 */ /* 0x000fce0000000f00 */
[----:B------:R-:W-:Y:S05]  /*52e0*/  CALL.REL.NOINC `($__internal_562_$__cuda_sm20_div_s64) ;  /* 0x0000002000487944 */ /* 0x000fea0003c00000 */
        /* <DEDUP_REMOVED lines=11> */
.L_x_25898:
[----:B------:R-:W-:Y:S05]  /*53a0*/  BSYNC.RECONVERGENT B1 ;  /* 0x0000000000017941 */ /* 0x000fea0003800200 */
.L_x_25896:
        /* <DEDUP_REMOVED lines=41> */
.L_x_25900:
        /* <DEDUP_REMOVED lines=17> */
.L_x_25901:
[----:B------:R-:W-:Y:S05]  /*5750*/  BSYNC.RECONVERGENT B1 ;  /* 0x0000000000017941 */ /* 0x000fea0003800200 */
.L_x_25899:
        /* <DEDUP_REMOVED lines=40> */
.L_x_25903:
        /* <DEDUP_REMOVED lines=17> */
.L_x_25904:
[----:B------:R-:W-:Y:S05]  /*5af0*/  BSYNC.RECONVERGENT B1 ;  /* 0x0000000000017941 */ /* 0x000fea0003800200 */
.L_x_25902:
        /* <DEDUP_REMOVED lines=39> */
.L_x_25906:
        /* <DEDUP_REMOVED lines=17> */
.L_x_25907:
[----:B------:R-:W-:Y:S05]  /*5e80*/  BSYNC.RECONVERGENT B1 ;  /* 0x0000000000017941 */ /* 0x000fea0003800200 */
.L_x_25905:
        /* <DEDUP_REMOVED lines=10> */
.L_x_25895:
        /* <DEDUP_REMOVED lines=34> */
.L_x_25910:
[----:B------:R-:W-:Y:S01]  /*6150*/  MOV R29, R15 ;  /* 0x0000000f001d7202 */ /* 0x000fe20000000f00 */
[----:B------:R-:W-:Y:S01]  /*6160*/  IMAD.MOV.U32 R13, RZ, RZ, R16 ;  /* 0x000000ffff0d7224 */ /* 0x000fe200078e0010 */
[----:B------:R-:W-:Y:S02]  /*6170*/  MOV R26, R14 ;  /* 0x0000000e001a7202 */ /* 0x000fe40000000f00 */
[----:B------:R-:W-:Y:S02]  /*6180*/  MOV R12, R17 ;  /* 0x00000011000c7202 */ /* 0x000fe40000000f00 */
[----:B------:R-:W-:-:S07]  /*6190*/  MOV R11, 0x61b0 ;  /* 0x000061b0000b7802 */ /* 0x000fce0000000f00 */
[----:B------:R-:W-:Y:S05]  /*61a0*/  CALL.REL.NOINC `($__internal_562_$__cuda_sm20_div_s64) ;  /* 0x0000001000987944 */ /* 0x000fea0003c00000 */
        /* <DEDUP_REMOVED lines=11> */
.L_x_25911:
[----:B------:R-:W-:Y:S05]  /*6260*/  BSYNC.RECONVERGENT B1 ;  /* 0x0000000000017941 */ /* 0x000fea0003800200 */
.L_x_25909:
        /* <DEDUP_REMOVED lines=41> */
.L_x_25913:
        /* <DEDUP_REMOVED lines=17> */
.L_x_25914:
[----:B------:R-:W-:Y:S05]  /*6610*/  BSYNC.RECONVERGENT B1 ;  /* 0x0000000000017941 */ /* 0x000fea0003800200 */
.L_x_25912:
        /* <DEDUP_REMOVED lines=10> */
.L_x_25908:
        /* <DEDUP_REMOVED lines=31> */
.L_x_25916:
[----:B------:R-:W-:Y:S01]  /*68b0*/  MOV R21, R10 ;  /* 0x0000000a00157202 */ /* 0x000fe20000000f00 */
[----:B------:R-:W-:Y:S01]  /*68c0*/  IMAD.MOV.U32 R22, RZ, RZ, R11 ;  /* 0x000000ffff167224 */ /* 0x000fe200078e000b */
[----:B------:R-:W-:Y:S02]  /*68d0*/  MOV R20, R15 ;  /* 0x0000000f00147202 */ /* 0x000fe40000000f00 */
[----:B------:R-:W-:Y:S02]  /*68e0*/  MOV R24, R14 ;  /* 0x0000000e00187202 */ /* 0x000fe40000000f00 */
[----:B------:R-:W-:-:S07]  /*68f0*/  MOV R23, 0x6910 ;  /* 0x0000691000177802 */ /* 0x000fce0000000f00 */
[----:B------:R-:W-:Y:S05]  /*6900*/  CALL.REL.NOINC `($__internal_563_$__cuda_sm20_rem_s64) ;  /* 0x0000001000107944 */ /* 0x000fea0003c00000 */
[----:B------:R-:W-:Y:S01]  /*6910*/  IMAD.MOV.U32 R10, RZ, RZ, R12 ;  /* 0x000000ffff0a7224 */ /* 0x000fe200078e000c */
[----:B------:R-:W-:-:S07]  /*6920*/  MOV R11, R13 ;  /* 0x0000000d000b7202 */ /* 0x000fce0000000f00 */
.L_x_25917:
[----:B------:R-:W-:Y:S05]  /*6930*/  BSYNC.RECONVERGENT B1 ;  /* 0x0000000000017941 */ /* 0x000fea0003800200 */
.L_x_25915:
        /* <DEDUP_REMOVED lines=10> */
.L_x_25868:
[----:B------:R-:W0:Y:S02]  /*69e0*/  LDCU.64 UR4, c[0x0][0x388] ;  /* 0x00007100ff0477ac */ /* 0x000e240008000a00 */
[----:B0-----:R-:W-:-:S04]  /*69f0*/  LEA R8, P0, R7, UR4, 0x3 ;  /* 0x0000000407087c11 */ /* 0x001fc8000f8018ff */
[----:B------:R-:W-:-:S05]  /*6a00*/  LEA.HI.X R9, R7, UR5, R6, 0x3, P0 ;  /* 0x0000000507097c11 */ /* 0x000fca00080f1c06 */
[----:B------:R-:W2:Y:S04]  /*6a10*/  LDG.E.64 R6, desc[UR6][R8.64] ;  /* 0x0000000608067981 */ /* 0x000ea8000c1e1b00 */
[----:B--2---:R1:W-:Y:S02]  /*6a20*/  STS.64 [R3], R6 ;  /* 0x0000000603007388 */ /* 0x0043e40000000a00 */
.L_x_25867:
[----:B------:R-:W-:Y:S05]  /*6a30*/  BSYNC.RECONVERGENT B0 ;  /* 0x0000000000007941 */ /* 0x000fea0003800200 */
.L_x_25816:
[----:B------:R-:W-:Y:S01]  /*6a40*/  BAR.SYNC.DEFER_BLOCKING 0x0 ;  /* 0x0000000000007b1d */ /* 0x000fe20000010000 */
[----:B------:R-:W-:-:S13]  /*6a50*/  ISETP.GE.U32.AND P0, PT, R4, 0x42, PT ;  /* 0x000000420400780c */ /* 0x000fda0003f06070 */
[----:B------:R-:W-:Y:S05]  /*6a60*/  @!P0 BRA `(.L_x_25918) ;  /* 0x0000000000708947 */ /* 0x000fea0003800000 */
.L_x_25924:
        /* <DEDUP_REMOVED lines=17> */
.L_x_25922:
[----:B0-----:R-:W-:-:S06]  /*6b80*/  LEA R8, R10, R3, 0x3 ;  /* 0x000000030a087211 */ /* 0x001fcc00078e18ff */
[----:B------:R-:W0:Y:S02]  /*6b90*/  LDS.64 R8, [R8] ;  /* 0x0000000008087984 */ /* 0x000e240000000a00 */
[----:B0-----:R-:W-:-:S14]  /*6ba0*/  DSETP.NAN.AND P0, PT, R8, R8, PT ;  /* 0x000000080800722a */ /* 0x001fdc0003f08000 */
[----:B------:R-:W-:-:S11]  /*6bb0*/  @!P0 DMUL R6, R6, R8 ;  /* 0x0000000806068228 */ /* 0x000fd60000000000 */
.L_x_25923:
[----:B------:R-:W-:Y:S05]  /*6bc0*/  BSYNC.RECONVERGENT B1 ;  /* 0x0000000000017941 */ /* 0x000fea0003800200 */
.L_x_25921:
[----:B------:R2:W-:Y:S02]  /*6bd0*/  STS.64 [R3], R6 ;  /* 0x0000000603007388 */ /* 0x0005e40000000a00 */
.L_x_25920:
[----:B------:R-:W-:Y:S05]  /*6be0*/  BSYNC.RECONVERGENT B0 ;  /* 0x0000000000007941 */ /* 0x000fea0003800200 */
.L_x_25919:
[----:B------:R-:W-:Y:S01]  /*6bf0*/  BAR.SYNC.DEFER_BLOCKING 0x0 ;  /* 0x0000000000007b1d */ /* 0x000fe20000010000 */
[----:B------:R-:W-:Y:S01]  /*6c00*/  ISETP.GT.U32.AND P0, PT, R4, 0x83, PT ;  /* 0x000000830400780c */ /* 0x000fe20003f04070 */
[----:B------:R-:W-:-:S12]  /*6c10*/  IMAD.MOV.U32 R4, RZ, RZ, R10 ;  /* 0x000000ffff047224 */ /* 0x000fd800078e000a */
[----:B------:R-:W-:Y:S05]  /*6c20*/  @P0 BRA `(.L_x_25924) ;  /* 0xfffffffc00900947 */ /* 0x000fea000383ffff */
.L_x_25918:
        /* <DEDUP_REMOVED lines=13> */
.L_x_25926:
[----:B------:R-:W3:Y:S02]  /*6d00*/  LDS.64 R4, [R3+0x100] ;  /* 0x0001000003047984 */ /* 0x000ee40000000a00 */
[----:B---3--:R-:W-:-:S14]  /*6d10*/  DSETP.NAN.AND P0, PT, R4, R4, PT ;  /* 0x000000040400722a */ /* 0x008fdc0003f08000 */
[----:B------:R-:W-:Y:S04]  /*6d20*/  @P0 LDS.64 R4, [R3] ;  /* 0x0000000003040984 */ /* 0x000fe80000000a00 */
[----:B-12---:R-:W-:Y:S04]  /*6d30*/  @!P0 LDS.64 R6, [R3] ;  /* 0x0000000003068984 */ /* 0x006fe80000000a00 */
[----:B0-----:R-:W0:Y:S02]  /*6d40*/  @!P0 LDS.64 R8, [R3+0x100] ;  /* 0x0001000003088984 */ /* 0x001e240000000a00 */
[----:B0-----:R-:W-:-:S11]  /*6d50*/  @!P0 DMUL R4, R6, R8 ;  /* 0x0000000806048228 */ /* 0x001fd60000000000 */
.L_x_25927:
[----:B------:R-:W-:Y:S05]  /*6d60*/  BSYNC.RECONVERGENT B0 ;  /* 0x0000000000007941 */ /* 0x000fea0003800200 */
.L_x_25925:
[----:B----4-:R-:W-:Y:S01]  /*6d70*/  STS.64 [R3], R4 ;  /* 0x0000000403007388 */ /* 0x010fe20000000a00 */
[----:B------:R-:W-:Y:S03]  /*6d80*/  BSSY.RECONVERGENT B0, `(.L_x_25928) ;  /* 0x0000011000007945 */ /* 0x000fe60003800200 */
[----:B-12---:R-:W1:Y:S02]  /*6d90*/  LDS.64 R6, [R3] ;  /* 0x0000000003067984 */ /* 0x006e640000000a00 */
        /* <DEDUP_REMOVED lines=9> */
.L_x_25929:
[----:B------:R-:W1:Y:S02]  /*6e30*/  LDS.64 R4, [R3+0x80] ;  /* 0x0000800003047984 */ /* 0x000e640000000a00 */
[----:B-1----:R-:W-:-:S14]  /*6e40*/  DSETP.NAN.AND P0, PT, R4, R4, PT ;  /* 0x000000040400722a */ /* 0x002fdc0003f08000 */
[----:B------:R-:W-:Y:S04]  /*6e50*/  @P0 LDS.64 R4, [R3] ;  /* 0x0000000003040984 */ /* 0x000fe80000000a00 */
[----:B------:R-:W-:Y:S04]  /*6e60*/  @!P0 LDS.64 R6, [R3] ;  /* 0x0000000003068984 */ /* 0x000fe80000000a00 */
[----:B0-----:R-:W0:Y:S02]  /*6e70*/  @!P0 LDS.64 R8, [R3+0x80] ;  /* 0x0000800003088984 */ /* 0x001e240000000a00 */
[----:B0-----:R-:W-:-:S11]  /*6e80*/  @!P0 DMUL R4, R6, R8 ;  /* 0x0000000806048228 */ /* 0x001fd60000000000 */
.L_x_25930:
[----:B------:R-:W-:Y:S05]  /*6e90*/  BSYNC.RECONVERGENT B0 ;  /* 0x0000000000007941 */ /* 0x000fea0003800200 */
.L_x_25928:
        /* <DEDUP_REMOVED lines=10> */
[----:B------:R2:W4:Y:S01]  /*6f40*/  LDS.64 R4, [R3+0x40] ;  /* 0x0000400003047984 */ /* 0x0005220000000a00 */
[----:B------:R-:W-:Y:S05]  /*6f50*/  BRA `(.L_x_25933) ;  /* 0x0000000000187947 */ /* 0x000fea0003800000 */
.L_x_25932:
[----:B------:R-:W2:Y:S02]  /*6f60*/  LDS.64 R4, [R3+0x40] ;  /* 0x0000400003047984 */ /* 0x000ea40000000a00 */
[----:B--2---:R-:W-:-:S14]  /*6f70*/  DSETP.NAN.AND P0, PT, R4, R4, PT ;  /* 0x000000040400722a */ /* 0x004fdc0003f08000 */
[----:B------:R-:W-:Y:S04]  /*6f80*/  @P0 LDS.64 R4, [R3] ;  /* 0x0000000003040984 */ /* 0x000fe80000000a00 */
[----:B------:R-:W-:Y:S04]  /*6f90*/  @!P0 LDS.64 R6, [R3] ;  /* 0x0000000003068984 */ /* 0x000fe80000000a00 */
[----:B0-----:R-:W0:Y:S02]  /*6fa0*/  @!P0 LDS.64 R8, [R3+0x40] ;  /* 0x0000400003088984 */ /* 0x001e240000000a00 */
[----:B0-----:R-:W-:-:S11]  /*6fb0*/  @!P0 DMUL R4, R6, R8 ;  /* 0x0000000806048228 */ /* 0x001fd60000000000 */
.L_x_25933:
[----:B------:R-:W-:Y:S05]  /*6fc0*/  BSYNC.RECONVERGENT B0 ;  /* 0x0000000000007941 */ /* 0x000fea0003800200 */
.L_x_25931:
[----:B----4-:R-:W-:Y:S01]  /*6fd0*/  STS.64 [R3], R4 ;  /* 0x0000000403007388 */ /* 0x010fe20000000a00 */
[----:B------:R-:W-:Y:S03]  /*6fe0*/  BSSY.RECONVERGENT B0, `(.L_x_25934) ;  /* 0x0000011000007945 */ /* 0x000fe60003800200 */
[----:B------:R-:W4:Y:S02]  /*6ff0*/  LDS.64 R6, [R3] ;  /* 0x0000000003067984 */ /* 0x000f240000000a00 */
[----:B----4-:R-:W-:-:S14]  /*7000*/  DSETP.NAN.AND P0, PT, R6, R6, PT ;  /* 0x000000060600722a */ /* 0x010fdc0003f08000 */
[----:B------:R-:W-:Y:S05]  /*7010*/  @!P0 BRA `(.L_x_25935) ;  /* 0x00000000001c8947 */ /* 0x000fea0003800000 */
[----:B------:R-:W4:Y:S02]  /*7020*/  LDS.64 R4, [R3+0x20] ;  /* 0x0000200003047984 */ /* 0x000f240000000a00 */
[----:B----4-:R-:W-:Y:S01]  /*7030*/  DSETP.NAN.AND P0, PT, R4, R4, PT ;  /* 0x000000040400722a */ /* 0x010fe20003f08000 */
[----:B------:R-:W-:Y:S02]  /*7040*/  MOV R4, 0x0 ;  /* 0x0000000000047802 */ /* 0x000fe40000000f00 */
[----:B------:R-:W-:-:S11]  /*7050*/  MOV R5, 0x3ff00000 ;  /* 0x3ff0000000057802 */ /* 0x000fd60000000f00 */
[----:B------:R-:W-:Y:S05]  /*7060*/  @P0 BRA `(.L_x_25936) ;  /* 0x0000000000200947 */ /* 0x000fea0003800000 */
[----:B------:R4:W0:Y:S01]  /*7070*/  LDS.64 R4, [R3+0x20] ;  /* 0x0000200003047984 */ /* 0x0008220000000a00 */
[----:B------:R-:W-:Y:S05]  /*7080*/  BRA `(.L_x_25936) ;  /* 0x0000000000187947 */ /* 0x000fea0003800000 */
.L_x_25935:
[----:B------:R-:W4:Y:S02]  /*7090*/  LDS.64 R4, [R3+0x20] ;  /* 0x0000200003047984 */ /* 0x000f240000000a00 */
[----:B----4-:R-:W-:-:S14]  /*70a0*/  DSETP.NAN.AND P0, PT, R4, R4, PT ;  /* 0x000000040400722a */ /* 0x010fdc0003f08000 */
[----:B------:R-:W-:Y:S04]  /*70b0*/  @P0 LDS.64 R4, [R3] ;  /* 0x0000000003040984 */ /* 0x000fe80000000a00 */
[----:B------:R-:W-:Y:S04]  /*70c0*/  @!P0 LDS.64 R6, [R3] ;  /* 0x0000000003068984 */ /* 0x000fe80000000a00 */
[----:B0-----:R-:W0:Y:S02]  /*70d0*/  @!P0 LDS.64 R8, [R3+0x20] ;  /* 0x0000200003088984 */ /* 0x001e240000000a00 */
[----:B0-----:R-:W-:-:S11]  /*70e0*/  @!P0 DMUL R4, R6, R8 ;  /* 0x0000000806048228 */ /* 0x001fd60000000000 */
.L_x_25936:
[----:B------:R-:W-:Y:S05]  /*70f0*/  BSYNC.RECONVERGENT B0 ;  /* 0x0000000000007941 */ /* 0x000fea0003800200 */
.L_x_25934:
        /* <DEDUP_REMOVED lines=12> */
.L_x_25938:
[----:B------:R-:W0:Y:S02]  /*71c0*/  LDS.64 R4, [R3+0x10] ;  /* 0x0000100003047984 */ /* 0x000e240000000a00 */
[----:B0-----:R-:W-:-:S14]  /*71d0*/  DSETP.NAN.AND P0, PT, R4, R4, PT ;  /* 0x000000040400722a */ /* 0x001fdc0003f08000 */
[----:B------:R-:W-:Y:S04]  /*71e0*/  @P0 LDS.64 R4, [R3] ;  /* 0x0000000003040984 */ /* 0x000fe80000000a00 */
[----:B------:R-:W-:Y:S04]  /*71f0*/  @!P0 LDS.64 R6, [R3] ;  /* 0x0000000003068984 */ /* 0x000fe80000000a00 */
[----:B------:R-:W0:Y:S02]  /*7200*/  @!P0 LDS.64 R8, [R3+0x10] ;  /* 0x0000100003088984 */ /* 0x000e240000000a00 */
[----:B0-----:R-:W-:-:S11]  /*7210*/  @!P0 DMUL R4, R6, R8 ;  /* 0x0000000806048228 */ /* 0x001fd60000000000 */
.L_x_25939:
[----:B------:R-:W-:Y:S05]  /*7220*/  BSYNC.RECONVERGENT B0 ;  /* 0x0000000000007941 */ /* 0x000fea0003800200 */
.L_x_25937:
        /* <DEDUP_REMOVED lines=12> */
.L_x_25941:
[----:B------:R-:W0:Y:S02]  /*72f0*/  LDS.64 R4, [R3+0x8] ;  /* 0x0000080003047984 */ /* 0x000e240000000a00 */
[----:B0-----:R-:W-:-:S14]  /*7300*/  DSETP.NAN.AND P0, PT, R4, R4, PT ;  /* 0x000000040400722a */ /* 0x001fdc0003f08000 */
[----:B------:R-:W-:Y:S04]  /*7310*/  @P0 LDS.64 R4, [R3] ;  /* 0x0000000003040984 */ /* 0x000fe80000000a00 */
[----:B------:R-:W-:Y:S04]  /*7320*/  @!P0 LDS.64 R6, [R3] ;  /* 0x0000000003068984 */ /* 0x000fe80000000a00 */
[----:B------:R-:W0:Y:S02]  /*7330*/  @!P0 LDS.64 R8, [R3+0x8] ;  /* 0x0000080003088984 */ /* 0x000e240000000a00 */
[----:B0-----:R-:W-:-:S11]  /*7340*/  @!P0 DMUL R4, R6, R8 ;  /* 0x0000000806048228 */ /* 0x001fd60000000000 */
.L_x_25942:
[----:B------:R-:W-:Y:S05]  /*7350*/  BSYNC.RECONVERGENT B0 ;  /* 0x0000000000007941 */ /* 0x000fea0003800200 */
.L_x_25940:
        /* <DEDUP_REMOVED lines=11> */
        .weak           $__internal_562_$__cuda_sm20_div_s64
        .type           $__internal_562_$__cuda_sm20_div_s64,@function
        .size           $__internal_562_$__cuda_sm20_div_s64,($__internal_563_$__cuda_sm20_rem_s64 - $__internal_562_$__cuda_sm20_div_s64)
$__internal_562_$__cuda_sm20_div_s64:
        /* <DEDUP_REMOVED lines=83> */
[----:B------:R-:W-:Y:S05]  /*7940*/  RET.REL.NODEC R12 `(uncontiguous_nanprod_f64) ;  /* 0xffffff840cac7950 */ /* 0x000fea0003c3ffff */
        .weak           $__internal_563_$__cuda_sm20_rem_s64
        .type           $__internal_563_$__cuda_sm20_rem_s64,@function
        .size           $__internal_563_$__cuda_sm20_rem_s64,(.L_x_32766 - $__internal_563_$__cuda_sm20_rem_s64)
$__internal_563_$__cuda_sm20_rem_s64:
        /* <DEDUP_REMOVED lines=77> */
[----:B------:R-:W-:Y:S06]  /*7e20*/  RET.REL.NODEC R10 `(uncontiguous_nanprod_f64) ;  /* 0xffffff800a747950 */ /* 0x000fec0003c3ffff */
.L_x_25943:
        /* <DEDUP_REMOVED lines=13> */
.L_x_32766:


//--------------------- .text.contiguous_nanprod_f64 --------------------------
	.section	.text.contiguous_nanprod_f64,"ax",@progbits
	.align	128
        .global         contiguous_nanprod_f64
        .type           contiguous_nanprod_f64,@function
        .size           contiguous_nanprod_f64,(.L_x_33468 - contiguous_nanprod_f64)
        .other          contiguous_nanprod_f64,@"STO_CUDA_ENTRY STV_DEFAULT"
contiguous_nanprod_f64:
.text.contiguous_nanprod_f64:
[----:B------:R-:W-:Y:S01]  /*0000*/  LDC R1, c[0x0][0x37c] ;  /* 0x0000df00ff017b82 */ /* 0x000fe20000000800 */
[----:B------:R-:W0:Y:S07]  /*0010*/  S2R R0, SR_CTAID.X ;  /* 0x0000000000007919 */ /* 0x000e2e0000002500 */
[----:B------:R-:W1:Y:S01]  /*0020*/  S2UR UR5, SR_CgaCtaId ;  /* 0x00000000000579c3 */ /* 0x000e620000008800 */
[----:B------:R-:W2:Y:S01]  /*0030*/  LDCU UR8, c[0x0][0x360] ;  /* 0x00006c00ff0877ac */ /* 0x000ea20008000800 */
[----:B------:R-:W-:Y:S01]  /*0040*/  IMAD.MOV.U32 R6, RZ, RZ, 0x0 ;  /* 0x00000000ff067424 */ /* 0x000fe200078e00ff */
[----:B------:R-:W3:Y:S01]  /*0050*/  S2R R2, SR_TID.X ;  /* 0x0000000000027919 */ /* 0x000ee20000002100 */
[----:B------:R-:W-:Y:S01]  /*0060*/  IMAD.MOV.U32 R7, RZ, RZ, 0x3ff00000 ;  /* 0x3ff00000ff077424 */ /* 0x000fe200078e00ff */
[----:B------:R-:W4:Y:S01]  /*0070*/  LDCU.64 UR10, c[0x0][0x390] ;  /* 0x00007200ff0a77ac */ /* 0x000f220008000a00 */
[----:B------:R-:W-:Y:S01]  /*0080*/  BSSY.RECONVERGENT B0, `(.L_x_25944) ;  /* 0x000002f000007945 */ /* 0x000fe20003800200 */
[----:B------:R-:W-:Y:S01]  /*0090*/  UMOV UR4, 0x400 ;  /* 0x0000040000047882 */ /* 0x000fe20000000000 */
[----:B------:R-:W3:Y:S01]  /*00a0*/  LDCU.64 UR6, c[0x0][0x358] ;  /* 0x00006b00ff0677ac */ /* 0x000ee20008000a00 */
[----:B--2---:R-:W-:Y:S01]  /*00b0*/  IMAD.U32 R4, RZ, RZ, UR8 ;  /* 0x00000008ff047e24 */ /* 0x004fe2000f8e00ff */
[----:B-1----:R-:W-:Y:S01]  /*00c0*/  ULEA UR4, UR5, UR4, 0x18 ;  /* 0x0000000405047291 */ /* 0x002fe2000f8ec0ff */
[----:B0-----:R-:W-:-:S04]  /*00d0*/  IMAD R5, R0, UR8, RZ ;  /* 0x0000000800057c24 */ /* 0x001fc8000f8e02ff */
[----:B---3--:R-:W-:Y:S01]  /*00e0*/  IMAD R5, R5, 0x2, R2 ;  /* 0x0000000205057824 */ /* 0x008fe200078e0202 */
[----:B------:R-:W-:-:S04]  /*00f0*/  LEA R3, R2, UR4, 0x3 ;  /* 0x0000000402037c11 */ /* 0x000fc8000f8e18ff */
[----:B------:R-:W-:Y:S01]  /*0100*/  IADD3 R9, PT, PT, R5, UR8, RZ ;  /* 0x0000000805097c10 */ /* 0x000fe2000fffe0ff */
[----:B------:R0:W-:Y:S03]  /*0110*/  STS.64 [R3], R6 ;  /* 0x0000000603007388 */ /* 0x0001e60000000a00 */
        /* <DEDUP_REMOVED lines=13> */
[----:B------:R-:W-:Y:S02]  /*01f0*/  IMAD.MOV.U32 R6, RZ, RZ, 0x0 ;  /* 0x00000000ff067424 */ /* 0x000fe400078e00ff */
[----:B------:R-:W-:Y:S01]  /*0200*/  IMAD.MOV.U32 R7, RZ, RZ, 0x3ff00000 ;  /* 0x3ff00000ff077424 */ /* 0x000fe200078e00ff */
[----:B--2---:R-:W-:-:S14]  /*0210*/  DSETP.NAN.AND P0, PT, R8, R8, PT ;  /* 0x000000080800722a */ /* 0x004fdc0003f08000 */
[----:B------:R-:W-:Y:S05]  /*0220*/  @P0 BRA `(.L_x_25948) ;  /* 0x0000000000240947 */ /* 0x000fea0003800000 */
[----:B------:R-:W-:Y:S01]  /*0230*/  MOV R6, R8 ;  /* 0x0000000800067202 */ /* 0x000fe20000000f00 */
[----:B------:R-:W-:Y:S01]  /*0240*/  IMAD.MOV.U32 R7, RZ, RZ, R9 ;  /* 0x000000ffff077224 */ /* 0x000fe200078e0009 */
[----:B------:R-:W-:Y:S06]  /*0250*/  BRA `(.L_x_25948) ;  /* 0x0000000000187947 */ /* 0x000fec0003800000 */
.L_x_25947:
[----:B------:R-:W0:Y:S02]  /*0260*/  LDCU.64 UR4, c[0x0][0x388] ;  /* 0x00007100ff0477ac */ /* 0x000e240008000a00 */
[----:B0-----:R-:W-:-:S04]  /*0270*/  LEA R8, P0, R9, UR4, 0x3 ;  /* 0x0000000409087c11 */ /* 0x001fc8000f8018ff */
[----:B------:R-:W-:-:S06]  /*0280*/  LEA.HI.X R9, R9, UR5, RZ, 0x3, P0 ;  /* 0x0000000509097c11 */ /* 0x000fcc00080f1cff */
[----:B------:R-:W2:Y:S02]  /*0290*/  LDG.E.64 R8, desc[UR6][R8.64] ;  /* 0x0000000608087981 */ /* 0x000ea4000c1e1b00 */
[----:B--2---:R-:W-:-:S14]  /*02a0*/  DSETP.NAN.AND P0, PT, R8, R8, PT ;  /* 0x000000080800722a */ /* 0x004fdc0003f08000 */
[----:B------:R-:W-:-:S11]  /*02b0*/  @!P0 DMUL R6, R6, R8 ;  /* 0x0000000806068228 */ /* 0x000fd60000000000 */
.L_x_25948:
[----:B------:R-:W-:Y:S05]  /*02c0*/  BSYNC.RECONVERGENT B1 ;  /* 0x0000000000017941 */ /* 0x000fea0003800200 */
.L_x_25946:
[----:B------:R0:W-:Y:S01]  /*02d0*/  STS.64 [R3], R6 ;  /* 0x0000000603007388 */ /* 0x0001e20000000a00 */
[----:B------:R-:W-:Y:S05]  /*02e0*/  BRA `(.L_x_25949) ;  /* 0x0000000000207947 */ /* 0x000fea0003800000 */
.L_x_25945:
        /* <DEDUP_REMOVED lines=8> */
.L_x_25949:
[----:B------:R-:W-:Y:S05]  /*0370*/  BSYNC.RECONVERGENT B0 ;  /* 0x0000000000007941 */ /* 0x000fea0003800200 */
.L_x_25944:
[----:B------:R-:W-:Y:S01]  /*0380*/  BAR.SYNC.DEFER_BLOCKING 0x0 ;  /* 0x0000000000007b1d */ /* 0x000fe20000010000 */
[----:B------:R-:W-:-:S13]  /*0390*/  ISETP.GE.U32.AND P0, PT, R4, 0x42, PT ;  /* 0x000000420400780c */ /* 0x000fda0003f06070 */
[----:B------:R-:W-:Y:S05]  /*03a0*/  @!P0 BRA `(.L_x_25950) ;  /* 0x0000000000708947 */ /* 0x000fea0003800000 */
.L_x_25956:
        /* <DEDUP_REMOVED lines=17> */
.L_x_25954:
[----:B------:R-:W-:-:S06]  /*04c0*/  LEA R8, R10, R3, 0x3 ;  /* 0x000000030a087211 */ /* 0x000fcc00078e18ff */
[----:B------:R-:W0:Y:S02]  /*04d0*/  LDS.64 R8, [R8] ;  /* 0x0000000008087984 */ /* 0x000e240000000a00 */
[----:B0-----:R-:W-:-:S14]  /*04e0*/  DSETP.NAN.AND P0, PT, R8, R8, PT ;  /* 0x000000080800722a */ /* 0x001fdc0003f08000 */
[----:B------:R-:W-:-:S11]  /*04f0*/  @!P0 DMUL R6, R6, R8 ;  /* 0x0000000806068228 */ /* 0x000fd60000000000 */
.L_x_25955:
[----:B------:R-:W-:Y:S05]  /*0500*/  BSYNC.RECONVERGENT B1 ;  /* 0x0000000000017941 */ /* 0x000fea0003800200 */
.L_x_25953:
[----:B------:R2:W-:Y:S02]  /*0510*/  STS.64 [R3], R6 ;  /* 0x0000000603007388 */ /* 0x0005e40000000a00 */
.L_x_25952:
[----:B------:R-:W-:Y:S05]  /*0520*/  BSYNC.RECONVERGENT B0 ;  /* 0x0000000000007941 */ /* 0x000fea0003800200 */
.L_x_25951:
[----:B------:R-:W-:Y:S01]  /*0530*/  BAR.SYNC.DEFER_BLOCKING 0x0 ;  /* 0x0000000000007b1d */ /* 0x000fe20000010000 */
[----:B------:R-:W-:Y:S01]  /*0540*/  ISETP.GT.U32.AND P0, PT, R4, 0x83, PT ;  /* 0x000000830400780c */ /* 0x000fe20003f04070 */
[----:B------:R-:W-:-:S12]  /*0550*/  IMAD.MOV.U32 R4, RZ, RZ, R10 ;  /* 0x000000ffff047224 */ /* 0x000fd800078e000a */
[----:B------:R-:W-:Y:S05]  /*0560*/  @P0 BRA `(.L_x_25956) ;  /* 0xfffffffc00900947 */ /* 0x000fea000383ffff */
.L_x_25950:
        /* <DEDUP_REMOVED lines=13> */
.L_x_25958:
[----:B------:R-:W3:Y:S02]  /*0640*/  LDS.64 R4, [R3+0x100] ;  /* 0x0001000003047984 */ /* 0x000ee40000000a00 */
[----:B---3--:R-:W-:-:S14]  /*0650*/  DSETP.NAN.AND P0, PT, R4, R4, PT ;  /* 0x000000040400722a */ /* 0x008fdc0003f08000 */
[----:B------:R-:W-:Y:S04]  /*0660*/  @P0 LDS.64 R4, [R3] ;  /* 0x0000000003040984 */ /* 0x000fe80000000a00 */
[----:B012---:R-:W-:Y:S04]  /*0670*/  @!P0 LDS.64 R6, [R3] ;  /* 0x0000000003068984 */ /* 0x007fe80000000a00 */
[----:B------:R-:W0:Y:S02]  /*0680*/  @!P0 LDS.64 R8, [R3+0x100] ;  /* 0x0001000003088984 */ /* 0x000e240000000a00 */
[----:B0-----:R-:W-:-:S11]  /*0690*/  @!P0 DMUL R4, R6, R8 ;  /* 0x0000000806048228 */ /* 0x001fd60000000000 */
.L_x_25959:
[----:B------:R-:W-:Y:S05]  /*06a0*/  BSYNC.RECONVERGENT B0 ;  /* 0x0000000000007941 */ /* 0x000fea0003800200 */
.L_x_25957:
[----:B----4-:R-:W-:Y:S01]  /*06b0*/  STS.64 [R3], R4 ;  /* 0x0000000403007388 */ /* 0x010fe20000000a00 */
[----:B------:R-:W-:Y:S03]  /*06c0*/  BSSY.RECONVERGENT B0, `(.L_x_25960) ;  /* 0x0000011000007945 */ /* 0x000fe60003800200 */
[----:B012---:R-:W0:Y:S02]  /*06d0*/  LDS.64 R6, [R3] ;  /* 0x0000000003067984 */ /* 0x007e240000000a00 */
[----:B0-----:R-:W-:-:S14]  /*06e0*/  DSETP.NAN.AND P0, PT, R6, R6, PT ;  /* 0x000000060600722a */ /* 0x001fdc0003f08000 */
[----:B------:R-:W-:Y:S05]  /*06f0*/  @!P0 BRA `(.L_x_25961) ;  /* 0x00000000001c8947 */ /* 0x000fea0003800000 */
[----:B------:R-:W0:Y:S02]  /*0700*/  LDS.64 R4, [R3+0x80] ;  /* 0x0000800003047984 */ /* 0x000e240000000a00 */
[----:B0-----:R-:W-:Y:S01]  /*0710*/  DSETP.NAN.AND P0, PT, R4, R4, PT ;  /* 0x000000040400722a */ /* 0x001fe20003f08000 */
[----:B------:R-:W-:Y:S02]  /*0720*/  IMAD.MOV.U32 R4, RZ, RZ, 0x0 ;  /* 0x00000000ff047424 */ /* 0x000fe400078e00ff */
[----:B------:R-:W-:-:S11]  /*0730*/  IMAD.MOV.U32 R5, RZ, RZ, 0x3ff00000 ;  /* 0x3ff00000ff057424 */ /* 0x000fd600078e00ff */
[----:B------:R-:W-:Y:S05]  /*0740*/  @P0 BRA `(.L_x_25962) ;  /* 0x0000000000200947 */ /* 0x000fea0003800000 */
[----:B------:R0:W1:Y:S01]  /*0750*/  LDS.64 R4, [R3+0x80] ;  /* 0x0000800003047984 */ /* 0x0000620000000a00 */
[----:B------:R-:W-:Y:S05]  /*0760*/  BRA `(.L_x_25962) ;  /* 0x0000000000187947 */ /* 0x000fea0003800000 */
.L_x_25961:
[----:B------:R-:W0:Y:S02]  /*0770*/  LDS.64 R4, [R3+0x80] ;  /* 0x0000800003047984 */ /* 0x000e240000000a00 */
[----:B0-----:R-:W-:-:S14]  /*0780*/  DSETP.NAN.AND P0, PT, R4, R4, PT ;  /* 0x000000040400722a */ /* 0x001fdc0003f08000 */
[----:B------:R-:W-:Y:S04]  /*0790*/  @P0 LDS.64 R4, [R3] ;  /* 0x0000000003040984 */ /* 0x000fe80000000a00 */
[----:B------:R-:W-:Y:S04]  /*07a0*/  @!P0 LDS.64 R6, [R3] ;  /* 0x0000000003068984 */ /* 0x000fe80000000a00 */
[----:B------:R-:W0:Y:S02]  /*07b0*/  @!P0 LDS.64 R8, [R3+0x80] ;  /* 0x0000800003088984 */ /* 0x000e240000000a00 */
[----:B0-----:R-:W-:-:S11]  /*07c0*/  @!P0 DMUL R4, R6, R8 ;  /* 0x0000000806048228 */ /* 0x001fd60000000000 */
.L_x_25962:
[----:B------:R-:W-:Y:S05]  /*07d0*/  BSYNC.RECONVERGENT B0 ;  /* 0x0000000000007941 */ /* 0x000fea0003800200 */
.L_x_25960:
[----:B-1----:R-:W-:Y:S01]  /*07e0*/  STS.64 [R3], R4 ;  /* 0x0000000403007388 */ /* 0x002fe20000000a00 */
[----:B------:R-:W-:Y:S03]  /*07f0*/  BSSY.RECONVERGENT B0, `(.L_x_25963) ;  /* 0x0000011000007945 */ /* 0x000fe60003800200 */
[----:B------:R-:W1:Y:S02]  /*0800*/  LDS.64 R6, [R3] ;  /* 0x0000000003067984 */ /* 0x000e640000000a00 */
[----:B-1----:R-:W-:-:S14]  /*0810*/  DSETP.NAN.AND P0, PT, R6, R6, PT ;  /* 0x000000060600722a */ /* 0x002fdc0003f08000 */
[----:B------:R-:W-:Y:S05]  /*0820*/  @!P0 BRA `(.L_x_25964) ;  /* 0x00000000001c8947 */ /* 0x000fea0003800000 */
[----:B------:R-:W1:Y:S02]  /*0830*/  LDS.64 R4, [R3+0x40] ;  /* 0x0000400003047984 */ /* 0x000e640000000a00 */
[----:B-1----:R-:W-:Y:S01]  /*0840*/  DSETP.NAN.AND P0, PT, R4, R4, PT ;  /* 0x000000040400722a */ /* 0x002fe20003f08000 */
[----:B------:R-:W-:Y:S01]  /*0850*/  MOV R4, 0x0 ;  /* 0x0000000000047802 */ /* 0x000fe20000000f00 */
[----:B------:R-:W-:-:S12]  /*0860*/  IMAD.MOV.U32 R5, RZ, RZ, 0x3ff00000 ;  /* 0x3ff00000ff057424 */ /* 0x000fd800078e00ff */
[----:B------:R-:W-:Y:S05]  /*0870*/  @P0 BRA `(.L_x_25965) ;  /* 0x0000000000200947 */ /* 0x000fea0003800000 */
[----:B------:R1:W2:Y:S01]  /*0880*/  LDS.64 R4, [R3+0x40] ;  /* 0x0000400003047984 */ /* 0x0002a20000000a00 */
[----:B------:R-:W-:Y:S05]  /*0890*/  BRA `(.L_x_25965) ;  /* 0x0000000000187947 */ /* 0x000fea0003800000 */
.L_x_25964:
[----:B------:R-:W1:Y:S02]  /*08a0*/  LDS.64 R4, [R3+0x40] ;  /* 0x0000400003047984 */ /* 0x000e640000000a00 */
[----:B-1----:R-:W-:-:S14]  /*08b0*/  DSETP.NAN.AND P0, PT, R4, R4, PT ;  /* 0x000000040400722a */ /* 0x002fdc0003f08000 */
[----:B------:R-:W-:Y:S04]  /*08c0*/  @P0 LDS.64 R4, [R3] ;  /* 0x0000000003040984 */ /* 0x000fe80000000a00 */
[----:B------:R-:W-:Y:S04]  /*08d0*/  @!P0 LDS.64 R6, [R3] ;  /* 0x0000000003068984 */ /* 0x000fe80000000a00 */
[----:B------:R-:W1:Y:S02]  /*08e0*/  @!P0 LDS.64 R8, [R3+0x40] ;  /* 0x0000400003088984 */ /* 0x000e640000000a00 */
[----:B-1----:R-:W-:-:S11]  /*08f0*/  @!P0 DMUL R4, R6, R8 ;  /* 0x0000000806048228 */ /* 0x002fd60000000000 */
.L_x_25965:
[----:B------:R-:W-:Y:S05]  /*0900*/  BSYNC.RECONVERGENT B0 ;  /* 0x0000000000007941 */ /* 0x000fea0003800200 */
.L_x_25963:
[----:B--2---:R-:W-:Y:S01]  /*0910*/  STS.64 [R3], R4 ;  /* 0x0000000403007388 */ /* 0x004fe20000000a00 */
[----:B------:R-:W-:Y:S03]  /*0920*/  BSSY.RECONVERGENT B0, `(.L_x_25966) ;  /* 0x0000011000007945 */ /* 0x000fe60003800200 */
[----:B------:R-:W2:Y:S02]  /*0930*/  LDS.64 R6, [R3] ;  /* 0x0000000003067984 */ /* 0x000ea40000000a00 */
[----:B--2---:R-:W-:-:S14]  /*0940*/  DSETP.NAN.AND P0, PT, R6, R6, PT ;  /* 0x000000060600722a */ /* 0x004fdc0003f08000 */
[----:B------:R-:W-:Y:S05]  /*0950*/  @!P0 BRA `(.L_x_25967) ;  /* 0x00000000001c8947 */ /* 0x000fea0003800000 */
[----:B------:R-:W2:Y:S02]  /*0960*/  LDS.64 R4, [R3+0x20] ;  /* 0x0000200003047984 */ /* 0x000ea40000000a00 */
[----:B--2---:R-:W-:Y:S01]  /*0970*/  DSETP.NAN.AND P0, PT, R4, R4, PT ;  /* 0x000000040400722a */ /* 0x004fe20003f08000 */
[----:B------:R-:W-:Y:S01]  /*0980*/  IMAD.MOV.U32 R4, RZ, RZ, 0x0 ;  /* 0x00000000ff047424 */ /* 0x000fe200078e00ff */
[----:B------:R-:W-:-:S12]  /*0990*/  MOV R5, 0x3ff00000 ;  /* 0x3ff0000000057802 */ /* 0x000fd80000000f00 */
[----:B------:R-:W-:Y:S05]  /*09a0*/  @P0 BRA `(.L_x_25968) ;  /* 0x0000000000200947 */ /* 0x000fea0003800000 */
[----:B------:R2:W4:Y:S01]  /*09b0*/  LDS.64 R4, [R3+0x20] ;  /* 0x0000200003047984 */ /* 0x0005220000000a00 */
[----:B------:R-:W-:Y:S05]  /*09c0*/  BRA `(.L_x_25968) ;  /* 0x0000000000187947 */ /* 0x000fea0003800000 */
.L_x_25967:
[----:B------:R-:W2:Y:S02]  /*09d0*/  LDS.64 R4, [R3+0x20] ;  /* 0x0000200003047984 */ /* 0x000ea40000000a00 */
[----:B--2---:R-:W-:-:S14]  /*09e0*/  DSETP.NAN.AND P0, PT, R4, R4, PT ;  /* 0x000000040400722a */ /* 0x004fdc0003f08000 */
[----:B------:R-:W-:Y:S04]  /*09f0*/  @P0 LDS.64 R4, [R3] ;  /* 0x0000000003040984 */ /* 0x000fe80000000a00 */
[----:B------:R-:W-:Y:S04]  /*0a00*/  @!P0 LDS.64 R6, [R3] ;  /* 0x0000000003068984 */ /* 0x000fe80000000a00 */
[----:B------:R-:W2:Y:S02]  /*0a10*/  @!P0 LDS.64 R8, [R3+0x20] ;  /* 0x0000200003088984 */ /* 0x000ea40000000a00 */
[----:B--2---:R-:W-:-:S11]  /*0a20*/  @!P0 DMUL R4, R6, R8 ;  /* 0x0000000806048228 */ /* 0x004fd60000000000 */
.L_x_25968:
[----:B------:R-:W-:Y:S05]  /*0a30*/  BSYNC.RECONVERGENT B0 ;  /* 0x0000000000007941 */ /* 0x000fea0003800200 */
.L_x_25966:
[----:B----4-:R-:W-:Y:S01]  /*0a40*/  STS.64 [R3], R4 ;  /* 0x0000000403007388 */ /* 0x010fe20000000a00 */
[----:B------:R-:W-:Y:S03]  /*0a50*/  BSSY.RECONVERGENT B0, `(.L_x_25969) ;  /* 0x0000011000007945 */ /* 0x000fe60003800200 */
[----:B------:R-:W4:Y:S02]  /*0a60*/  LDS.64 R6, [R3] ;  /* 0x0000000003067984 */ /* 0x000f240000000a00 */
[----:B----4-:R-:W-:-:S14]  /*0a70*/  DSETP.NAN.AND P0, PT, R6, R6, PT ;  /* 0x000000060600722a */ /* 0x010fdc0003f08000 */
[----:B------:R-:W-:Y:S05]  /*0a80*/  @!P0 BRA `(.L_x_25970) ;  /* 0x00000000001c8947 */ /* 0x000fea0003800000 */
[----:B------:R-:W4:Y:S02]  /*0a90*/  LDS.64 R4, [R3+0x10] ;  /* 0x0000100003047984 */ /* 0x000f240000000a00 */
[----:B----4-:R-:W-:Y:S01]  /*0aa0*/  DSETP.NAN.AND P0, PT, R4, R4, PT ;  /* 0x000000040400722a */ /* 0x010fe20003f08000 */
[----:B------:R-:W-:Y:S02]  /*0ab0*/  IMAD.MOV.U32 R4, RZ, RZ, 0x0 ;  /* 0x00000000ff047424 */ /* 0x000fe400078e00ff */
[----:B------:R-:W-:-:S11]  /*0ac0*/  IMAD.MOV.U32 R5, RZ, RZ, 0x3ff00000 ;  /* 0x3ff00000ff057424 */ /* 0x000fd600078e00ff */
[----:B------:R-:W-:Y:S05]  /*0ad0*/  @P0 BRA `(.L_x_25971) ;  /* 0x0000000000200947 */ /* 0x000fea0003800000 */
[----:B------:R4:W0:Y:S01]  /*0ae0*/  LDS.64 R4, [R3+0x10] ;  /* 0x0000100003047984 */ /* 0x0008220000000a00 */
[----:B------:R-:W-:Y:S05]  /*0af0*/  BRA `(.L_x_25971) ;  /* 0x0000000000187947 */ /* 0x000fea0003800000 */
.L_x_25970:
[----:B------:R-:W4:Y:S02]  /*0b00*/  LDS.64 R4, [R3+0x10] ;  /* 0x0000100003047984 */ /* 0x000f240000000a00 */
[----:B----4-:R-:W-:-:S14]  /*0b10*/  DSETP.NAN.AND P0, PT, R4, R4, PT ;  /* 0x000000040400722a */ /* 0x010fdc0003f08000 */
[----:B------:R-:W-:Y:S04]  /*0b20*/  @P0 LDS.64 R4, [R3] ;  /* 0x0000000003040984 */ /* 0x000fe80000000a00 */
[----:B------:R-:W-:Y:S04]  /*0b30*/  @!P0 LDS.64 R6, [R3] ;  /* 0x0000000003068984 */ /* 0x000fe80000000a00 */
[----:B------:R-:W4:Y:S02]  /*0b40*/  @!P0 LDS.64 R8, [R3+0x10] ;  /* 0x0000100003088984 */ /* 0x000f240000000a00 */
[----:B----4-:R-:W-:-:S11]  /*0b50*/  @!P0 DMUL R4, R6, R8 ;  /* 0x0000000806048228 */ /* 0x010fd60000000000 */
.L_x_25971:
[----:B------:R-:W-:Y:S05]  /*0b60*/  BSYNC.RECONVERGENT B0 ;  /* 0x0000000000007941 */ /* 0x000fea0003800200 */
.L_x_25969:
        /* <DEDUP_REMOVED lines=12> */
.L_x_25973:
[----:B------:R-:W0:Y:S02]  /*0c30*/  LDS.64 R4, [R3+0x8] ;  /* 0x0000080003047984 */ /* 0x000e240000000a00 */
[----:B0-----:R-:W-:-:S14]  /*0c40*/  DSETP.NAN.AND P0, PT, R4, R4, PT ;  /* 0x000000040400722a */ /* 0x001fdc0003f08000 */
[----:B------:R-:W-:Y:S04]  /*0c50*/  @P0 LDS.64 R4, [R3] ;  /* 0x0000000003040984 */ /* 0x000fe80000000a00 */
[----:B------:R-:W-:Y:S04]  /*0c60*/  @!P0 LDS.64 R6, [R3] ;  /* 0x0000000003068984 */ /* 0x000fe80000000a00 */
[----:B------:R-:W0:Y:S02]  /*0c70*/  @!P0 LDS.64 R8, [R3+0x8] ;  /* 0x0000080003088984 */ /* 0x000e240000000a00 */
[----:B0-----:R-:W-:-:S11]  /*0c80*/  @!P0 DMUL R4, R6, R8 ;  /* 0x0000000806048228 */ /* 0x001fd60000000000 */
.L_x_25974:
[----:B------:R-:W-:Y:S05]  /*0c90*/  BSYNC.RECONVERGENT B0 ;  /* 0x0000000000007941 */ /* 0x000fea0003800200 */
.L_x_25972:
        /* <DEDUP_REMOVED lines=11> */
.L_x_25975:
        /* <DEDUP_REMOVED lines=11> */
.L_x_33468:


//--------------------- .text.contiguous_nanprod33_f32 --------------------------
	.section	.text.contiguous_nanprod33_f32,"ax",@progbits
	.align	128
        .global         contiguous_nanprod33_f32
        .type           contiguous_nanprod33_f32,@function
        .size           contiguous_nanprod33_f32,(.L_x_33469 - contiguous_nanprod33_f32)
        .other          contiguous_nanprod33_f32,@"STO_CUDA_ENTRY STV_DEFAULT"
contiguous_nanprod33_f32:
.text.contiguous_nanprod33_f32:
        /* <DEDUP_REMOVED lines=21> */
[----:B------:R0:W-:Y:S05]  /*0150*/  STS [R6], R5 ;  /* 0x0000000506007388 */ /* 0x0001ea0000000800 */
[----:B------:R-:W-:Y:S05]  /*0160*/  @P0 EXIT ;  /* 0x000000000000094d */ /* 0x000fea0003800000 */
[----:B0-----:R-:W0:Y:S01]  /*0170*/  LDC.64 R4, c[0x0][0x388] ;  /* 0x0000e200ff047b82 */ /* 0x001e220000000a00 */
[----:B------:R-:W1:Y:S01]  /*0180*/  LDCU.64 UR6, c[0x0][0x358] ;  /* 0x00006b00ff0677ac */ /* 0x000e620008000a00 */
[----:B------:R-:W-:-:S04]  /*0190*/  IMAD R7, R3, UR10, R2 ;  /* 0x0000000a03077c24 */ /* 0x000fc8000f8e0202 */
[----:B0-----:R-:W-:-:S06]  /*01a0*/  IMAD.WIDE.U32 R4, R7, 0x4, R4 ;  /* 0x0000000407047825 */ /* 0x001fcc00078e0004 */
[----:B-1----:R-:W2:Y:S01]  /*01b0*/  LDG.E R5, desc[UR6][R4.64] ;  /* 0x0000000604057981 */ /* 0x002ea2000c1e1900 */
[----:B------:R-:W-:-:S03]  /*01c0*/  ISETP.NE.AND P0, PT, R9, RZ, PT ;  /* 0x000000ff0900720c */ /* 0x000fc60003f05270 */
[----:B--2---:R0:W-:Y:S01]  /*01d0*/  STS [R6], R5 ;  /* 0x0000000506007388 */ /* 0x0041e20000000800 */
[----:B------:R-:W-:Y:S09]  /*01e0*/  BAR.SYNC.DEFER_BLOCKING 0x0 ;  /* 0x0000000000007b1d */ /* 0x000ff20000010000 */
[----:B------:R-:W-:Y:S05]  /*01f0*/  @P0 EXIT ;  /* 0x000000000000094d */ /* 0x000fea0003800000 */
[----:B------:R-:W-:-:S13]  /*0200*/  ISETP.GT.U32.AND P0, PT, R8, 0x1, PT ;  /* 0x000000010800780c */ /* 0x000fda0003f04070 */
[----:B------:R-:W-:-:S06]  /*0210*/  @!P0 LEA R4, R11, UR5, 0x2 ;  /* 0x000000050b048c11 */ /* 0x000fcc000f8e10ff */
[----:B------:R-:W1:Y:S01]  /*0220*/  @!P0 LDS R4, [R4] ;  /* 0x0000000004048984 */ /* 0x000e620000000800 */
[----:B------:R-:W-:Y:S05]  /*0230*/  @!P0 BRA `(.L_x_25976) ;  /* 0x0000000400988947 */ /* 0x000fea0003800000 */
[----:B0-----:R-:W-:Y:S01]  /*0240*/  IMAD.SHL.U32 R5, R11, 0x4, RZ ;  /* 0x000000040b057824 */ /* 0x001fe200078e00ff */
[C---:B------:R-:W-:Y:S01]  /*0250*/  IADD3 R7, PT, PT, R8.reuse, -0x1, RZ ;  /* 0xffffffff08077810 */ /* 0x040fe20007ffe0ff */
[----:B------:R-:W-:Y:S01]  /*0260*/  VIADD R6, R8, 0xfffffffe ;  /* 0xfffffffe08067836 */ /* 0x000fe20000000000 */
[----:B------:R-:W-:Y:S02]  /*0270*/  UMOV UR4, 0x1 ;  /* 0x0000000100047882 */ /* 0x000fe40000000000 */
[----:B-1----:R0:W1:Y:S01]  /*0280*/  LDS R4, [R5+UR5] ;  /* 0x0000000505047984 */ /* 0x0020620008000800 */
[----:B------:R-:W-:Y:S02]  /*0290*/  LOP3.LUT R8, R7, 0x3, RZ, 0xc0, !PT ;  /* 0x0000000307087812 */ /* 0x000fe400078ec0ff */
[----:B------:R-:W-:Y:S01]  /*02a0*/  ISETP.GE.U32.AND P0, PT, R6, 0x3, PT ;  /* 0x000000030600780c */ /* 0x000fe20003f06070 */
[----:B------:R-:W-:-:S12]  /*02b0*/  VIADD R6, R5, UR5 ;  /* 0x0000000505067c36 */ /* 0x000fd80008000000 */
[----:B0-----:R-:W-:Y:S05]  /*02c0*/  @!P0 BRA `(.L_x_25977) ;  /* 0x0000000400148947 */ /* 0x001fea0003800000 */
[----:B------:R-:W-:Y:S01]  /*02d0*/  LOP3.LUT R7, R7, 0xfffffffc, RZ, 0xc0, !PT ;  /* 0xfffffffc07077812 */ /* 0x000fe200078ec0ff */
[----:B------:R-:W-:Y:S01]  /*02e0*/  IMAD.MOV.U32 R9, RZ, RZ, R6 ;  /* 0x000000ffff097224 */ /* 0x000fe200078e0006 */
[----:B------:R-:W-:-:S03]  /*02f0*/  UMOV UR4, URZ ;  /* 0x000000ff00047c82 */ /* 0x000fc60008000000 */
[----:B------:R-:W-:-:S07]  /*0300*/  IMAD.MOV R7, RZ, RZ, -R7 ;  /* 0x000000ffff077224 */ /* 0x000fce00078e0a07 */
.L_x_25990:
[----:B-1----:R-:W-:Y:S01]  /*0310*/  FSETP.NAN.AND P1, PT, |R4|, |R4|, PT ;  /* 0x400000040400720b */ /* 0x002fe20003f28200 */
[----:B------:R-:W-:Y:S01]  /*0320*/  BSSY.RECONVERGENT B0, `(.L_x_25978) ;  /* 0x000000f000007945 */ /* 0x000fe20003800200 */
[----:B------:R-:W-:-:S04]  /*0330*/  IADD3 R7, PT, PT, R7, 0x4, RZ ;  /* 0x0000000407077810 */ /* 0x000fc80007ffe0ff */
[----:B------:R-:W-:-:S07]  /*0340*/  ISETP.NE.AND P0, PT, R7, RZ, PT ;  /* 0x000000ff0700720c */ /* 0x000fce0003f05270 */
[----:B------:R-:W-:Y:S06]  /*0350*/  @!P1 BRA `(.L_x_25979) ;  /* 0x00000000001c9947 */ /* 0x000fec0003800000 */
[----:B------:R-:W-:Y:S02]  /*0360*/  IMAD R6, R0, 0x4, R9 ;  /* 0x0000000400067824 */ /* 0x000fe400078e0209 */
[----:B------:R-:W-:-:S04]  /*0370*/  IMAD.MOV.U32 R4, RZ, RZ, 0x3f800000 ;  /* 0x3f800000ff047424 */ /* 0x000fc800078e00ff */
[----:B------:R-:W0:Y:S02]  /*0380*/  LDS R6, [R6] ;  /* 0x0000000006067984 */ /* 0x000e240000000800 */
[----:B0-----:R-:W-:-:S13]  /*0390*/  FSETP.NAN.AND P1, PT, |R6|, |R6|, PT ;  /* 0x400000060600720b */ /* 0x001fda0003f28200 */
[----:B------:R-:W-:Y:S05]  /*03a0*/  @P1 BRA `(.L_x_25980) ;  /* 0x0000000000181947 */ /* 0x000fea0003800000 */
[----:B------:R-:W-:Y:S01]  /*03b0*/  IMAD.MOV.U32 R4, RZ, RZ, R6 ;  /* 0x000000ffff047224 */ /* 0x000fe200078e0006 */
[----:B------:R-:W-:Y:S06]  /*03c0*/  BRA `(.L_x_25980) ;  /* 0x0000000000107947 */ /* 0x000fec0003800000 */
.L_x_25979:
[----:B------:R-:W-:-:S05]  /*03d0*/  LEA R6, R0, R9, 0x2 ;  /* 0x0000000900067211 */ /* 0x000fca00078e10ff */
[----:B------:R-:W0:Y:S02]  /*03e0*/  LDS R11, [R6] ;  /* 0x00000000060b7984 */ /* 0x000e240000000800 */
[----:B0-----:R-:W-:-:S13]  /*03f0*/  FSETP.NAN.AND P1, PT, |R11|, |R11|, PT ;  /* 0x4000000b0b00720b */ /* 0x001fda0003f28200 */
[----:B------:R-:W-:-:S07]  /*0400*/  @!P1 FMUL R4, R4, R11 ;  /* 0x0000000b04049220 */ /* 0x000fce0000400000 */
.L_x_25980:
[----:B------:R-:W-:Y:S05]  /*0410*/  BSYNC.RECONVERGENT B0 ;  /* 0x0000000000007941 */ /* 0x000fea0003800200 */
.L_x_25978:
[----:B------:R-:W-:Y:S01]  /*0420*/  FSETP.NAN.AND P1, PT, |R4|, |R4|, PT ;  /* 0x400000040400720b */ /* 0x000fe20003f28200 */
[----:B------:R-:W-:-:S12]  /*0430*/  BSSY.RECONVERGENT B0, `(.L_x_25981) ;  /* 0x000000d000007945 */ /* 0x000fd80003800200 */
[----:B------:R-:W-:Y:S05]  /*0440*/  @!P1 BRA `(.L_x_25982) ;  /* 0x00000000001c9947 */ /* 0x000fea0003800000 */
[----:B------:R-:W-:Y:S02]  /*0450*/  IMAD R6, R0, 0x8, R9 ;  /* 0x0000000800067824 */ /* 0x000fe400078e0209 */
[----:B------:R-:W-:-:S04]  /*0460*/  IMAD.MOV.U32 R4, RZ, RZ, 0x3f800000 ;  /* 0x3f800000ff047424 */ /* 0x000fc800078e00ff */
[----:B------:R-:W0:Y:S02]  /*0470*/  LDS R6, [R6] ;  /* 0x0000000006067984 */ /* 0x000e240000000800 */
[----:B0-----:R-:W-:-:S13]  /*0480*/  FSETP.NAN.AND P1, PT, |R6|, |R6|, PT ;  /* 0x400000060600720b */ /* 0x001fda0003f28200 */
[----:B------:R-:W-:Y:S05]  /*0490*/  @P1 BRA `(.L_x_25983) ;  /* 0x0000000000181947 */ /* 0x000fea0003800000 */
[----:B------:R-:W-:Y:S01]  /*04a0*/  IMAD.MOV.U32 R4, RZ, RZ, R6 ;  /* 0x000000ffff047224 */ /* 0x000fe200078e0006 */
[----:B------:R-:W-:Y:S06]  /*04b0*/  BRA `(.L_x_25983) ;  /* 0x0000000000107947 */ /* 0x000fec0003800000 */
.L_x_25982:
[----:B------:R-:W-:-:S05]  /*04c0*/  LEA R6, R0, R9, 0x3 ;  /* 0x0000000900067211 */ /* 0x000fca00078e18ff */
[----:B------:R-:W0:Y:S02]  /*04d0*/  LDS R11, [R6] ;  /* 0x00000000060b7984 */ /* 0x000e240000000800 */
[----:B0-----:R-:W-:-:S13]  /*04e0*/  FSETP.NAN.AND P1, PT, |R11|, |R11|, PT ;  /* 0x4000000b0b00720b */ /* 0x001fda0003f28200 */
[----:B------:R-:W-:-:S07]  /*04f0*/  @!P1 FMUL R4, R4, R11 ;  /* 0x0000000b04049220 */ /* 0x000fce0000400000 */
.L_x_25983:
[----:B------:R-:W-:Y:S05]  /*0500*/  BSYNC.RECONVERGENT B0 ;  /* 0x0000000000007941 */ /* 0x000fea0003800200 */
.L_x_25981:
        /* <DEDUP_REMOVED lines=10> */
.L_x_25985:
[----:B------:R-:W-:-:S05]  /*05b0*/  IMAD R6, R0, 0xc, R9 ;  /* 0x0000000c00067824 */ /* 0x000fca00078e0209 */
[----:B------:R-:W0:Y:S02]  /*05c0*/  LDS R11, [R6] ;  /* 0x00000000060b7984 */ /* 0x000e240000000800 */
[----:B0-----:R-:W-:-:S13]  /*05d0*/  FSETP.NAN.AND P1, PT, |R11|, |R11|, PT ;  /* 0x4000000b0b00720b */ /* 0x001fda0003f28200 */
[----:B------:R-:W-:-:S07]  /*05e0*/  @!P1 FMUL R4, R4, R11 ;  /* 0x0000000b04049220 */ /* 0x000fce0000400000 */
.L_x_25986:
[----:B------:R-:W-:Y:S05]  /*05f0*/  BSYNC.RECONVERGENT B0 ;  /* 0x0000000000007941 */ /* 0x000fea0003800200 */
.L_x_25984:
[----:B------:R-:W-:Y:S01]  /*0600*/  FSETP.NAN.AND P1, PT, |R4|, |R4|, PT ;  /* 0x400000040400720b */ /* 0x000fe20003f28200 */
[----:B------:R-:W-:-:S12]  /*0610*/  BSSY.RECONVERGENT B0, `(.L_x_25987) ;  /* 0x000000d000007945 */ /* 0x000fd80003800200 */
[----:B------:R-:W-:Y:S05]  /*0620*/  @!P1 BRA `(.L_x_25988) ;  /* 0x00000000001c9947 */ /* 0x000fea0003800000 */
[----:B------:R-:W-:Y:S02]  /*0630*/  IMAD R9, R0, 0x10, R9 ;  /* 0x0000001000097824 */ /* 0x000fe400078e0209 */
[----:B------:R-:W-:-:S03]  /*0640*/  HFMA2 R4, -RZ, RZ, 1.875, 0 ;  /* 0x3f800000ff047431 */ /* 0x000fc600000001ff */
[----:B------:R-:W0:Y:S02]  /*0650*/  LDS R6, [R9] ;  /* 0x0000000009067984 */ /* 0x000e240000000800 */
[----:B0-----:R-:W-:-:S13]  /*0660*/  FSETP.NAN.AND P1, PT, |R6|, |R6|, PT ;  /* 0x400000060600720b */ /* 0x001fda0003f28200 */
[----:B------:R-:W-:Y:S05]  /*0670*/  @P1 BRA `(.L_x_25989) ;  /* 0x0000000000181947 */ /* 0x000fea0003800000 */
[----:B------:R-:W-:Y:S01]  /*0680*/  IMAD.MOV.U32 R4, RZ, RZ, R6 ;  /* 0x000000ffff047224 */ /* 0x000fe200078e0006 */
[----:B------:R-:W-:Y:S06]  /*0690*/  BRA `(.L_x_25989) ;  /* 0x0000000000107947 */ /* 0x000fec0003800000 */
.L_x_25988:
[----:B------:R-:W-:-:S05]  /*06a0*/  IMAD R9, R0, 0x10, R9 ;  /* 0x0000001000097824 */ /* 0x000fca00078e0209 */
[----:B------:R-:W0:Y:S02]  /*06b0*/  LDS R11, [R9] ;  /* 0x00000000090b7984 */ /* 0x000e240000000800 */
[----:B0-----:R-:W-:-:S13]  /*06c0*/  FSETP.NAN.AND P1, PT, |R11|, |R11|, PT ;  /* 0x4000000b0b00720b */ /* 0x001fda0003f28200 */
[----:B------:R-:W-:-:S07]  /*06d0*/  @!P1 FMUL R4, R4, R11 ;  /* 0x0000000b04049220 */ /* 0x000fce0000400000 */
.L_x_25989:
[----:B------:R-:W-:Y:S05]  /*06e0*/  BSYNC.RECONVERGENT B0 ;  /* 0x0000000000007941 */ /* 0x000fea0003800200 */
.L_x_25987:
[----:B------:R-:W-:Y:S01]  /*06f0*/  UIADD3 UR4, UPT, UPT, UR4, 0x4, URZ ;  /* 0x0000000404047890 */ /* 0x000fe2000fffe0ff */
[----:B------:R-:W-:Y:S11]  /*0700*/  @P0 BRA `(.L_x_25990) ;  /* 0xfffffffc00000947 */ /* 0x000ff6000383ffff */
[----:B------:R-:W-:-:S12]  /*0710*/  UIADD3 UR4, UPT, UPT, UR4, 0x1, URZ ;  /* 0x0000000104047890 */ /* 0x000fd8000fffe0ff */
.L_x_25977:
[----:B------:R-:W-:-:S13]  /*0720*/  ISETP.NE.AND P0, PT, R8, RZ, PT ;  /* 0x000000ff0800720c */ /* 0x000fda0003f05270 */
[----:B------:R-:W-:Y:S05]  /*0730*/  @!P0 BRA `(.L_x_25991) ;  /* 0x0000000000548947 */ /* 0x000fea0003800000 */
[----:B------:R-:W-:Y:S02]  /*0740*/  IMAD R6, R0, UR4, RZ ;  /* 0x0000000400067c24 */ /* 0x000fe4000f8e02ff */
[----:B------:R-:W-:-:S03]  /*0750*/  IMAD.MOV R8, RZ, RZ, -R8 ;  /* 0x000000ffff087224 */ /* 0x000fc600078e0a08 */
[----:B------:R-:W-:-:S05]  /*0760*/  LEA R6, R6, R5, 0x2 ;  /* 0x0000000506067211 */ /* 0x000fca00078e10ff */
[----:B------:R-:W-:-:S07]  /*0770*/  VIADD R7, R6, UR5 ;  /* 0x0000000506077c36 */ /* 0x000fce0008000000 */
.L_x_25995:
[----:B-1----:R-:W-:Y:S01]  /*0780*/  FSETP.NAN.AND P1, PT, |R4|, |R4|, PT ;  /* 0x400000040400720b */ /* 0x002fe20003f28200 */
[----:B------:R-:W-:Y:S01]  /*0790*/  BSSY.RECONVERGENT B0, `(.L_x_25992) ;  /* 0x000000d000007945 */ /* 0x000fe20003800200 */
[----:B------:R-:W-:-:S04]  /*07a0*/  IADD3 R8, PT, PT, R8, 0x1, RZ ;  /* 0x0000000108087810 */ /* 0x000fc80007ffe0ff */
[----:B------:R-:W-:-:S07]  /*07b0*/  ISETP.NE.AND P0, PT, R8, RZ, PT ;  /* 0x000000ff0800720c */ /* 0x000fce0003f05270 */
[----:B------:R-:W-:Y:S06]  /*07c0*/  @!P1 BRA `(.L_x_25993) ;  /* 0x0000000000189947 */ /* 0x000fec0003800000 */
[----:B------:R-:W0:Y:S01]  /*07d0*/  LDS R6, [R7] ;  /* 0x0000000007067984 */ /* 0x000e220000000800 */
[----:B------:R-:W-:Y:S01]  /*07e0*/  IMAD.MOV.U32 R4, RZ, RZ, 0x3f800000 ;  /* 0x3f800000ff047424 */ /* 0x000fe200078e00ff */
[----:B0-----:R-:W-:-:S13]  /*07f0*/  FSETP.NAN.AND P1, PT, |R6|, |R6|, PT ;  /* 0x400000060600720b */ /* 0x001fda0003f28200 */
[----:B------:R-:W-:Y:S05]  /*0800*/  @P1 BRA `(.L_x_25994) ;  /* 0x0000000000141947 */ /* 0x000fea0003800000 */
[----:B------:R-:W-:Y:S01]  /*0810*/  IMAD.MOV.U32 R4, RZ, RZ, R6 ;  /* 0x000000ffff047224 */ /* 0x000fe200078e0006 */
[----:B------:R-:W-:Y:S06]  /*0820*/  BRA `(.L_x_25994) ;  /* 0x00000000000c7947 */ /* 0x000fec0003800000 */
.L_x_25993:
[----:B------:R-:W0:Y:S02]  /*0830*/  LDS R9, [R7] ;  /* 0x0000000007097984 */ /* 0x000e240000000800 */
[----:B0-----:R-:W-:-:S13]  /*0840*/  FSETP.NAN.AND P1, PT, |R9|, |R9|, PT ;  /* 0x400000090900720b */ /* 0x001fda0003f28200 */
[----:B------:R-:W-:-:S07]  /*0850*/  @!P1 FMUL R4, R4, R9 ;  /* 0x0000000904049220 */ /* 0x000fce0000400000 */
.L_x_25994:
[----:B------:R-:W-:Y:S05]  /*0860*/  BSYNC.RECONVERGENT B0 ;  /* 0x0000000000007941 */ /* 0x000fea0003800200 */
.L_x_25992:
[----:B------:R-:W-:Y:S01]  /*0870*/  LEA R7, R0, R7, 0x2 ;  /* 0x0000000700077211 */ /* 0x000fe200078e10ff */
[----:B------:R-:W-:Y:S06]  /*0880*/  @P0 BRA `(.L_x_25995) ;  /* 0xfffffffc00bc0947 */ /* 0x000fec000383ffff */
.L_x_25991:
[----:B-1----:R2:W-:Y:S02]  /*0890*/  STS [R5+UR5], R4 ;  /* 0x0000000405007988 */ /* 0x0025e40008000805 */
.L_x_25976:
[----:B0-----:R-:W0:Y:S01]  /*08a0*/  LDC.64 R6, c[0x0][0x398] ;  /* 0x0000e600ff067b82 */ /* 0x001e220000000a00 */
[----:B------:R-:W3:Y:S01]  /*08b0*/  LDCU.64 UR10, c[0x0][0x380] ;  /* 0x00007000ff0a77ac */ /* 0x000ee20008000a00 */
[----:B------:R-:W-:Y:S02]  /*08c0*/  IMAD.MOV.U32 R3, RZ, RZ, RZ ;  /* 0x000000ffff037224 */ /* 0x000fe400078e00ff */
[----:B0-----:R-:W-:-:S04]  /*08d0*/  IMAD.WIDE.U32 R2, R6, UR8, R2 ;  /* 0x0000000806027c25 */ /* 0x001fc8000f8e0002 */
[----:B------:R-:W-:Y:S01]  /*08e0*/  IMAD R3, R7, UR8, R3 ;  /* 0x0000000807037c24 */ /* 0x000fe2000f8e0203 */
[----:B---3--:R-:W-:-:S04]  /*08f0*/  LEA R6, P0, R2, UR10, 0x2 ;  /* 0x0000000a02067c11 */ /* 0x008fc8000f8010ff */
[----:B------:R-:W-:-:S05]  /*0900*/  LEA.HI.X R7, R2, UR11, R3, 0x2, P0 ;  /* 0x0000000b02077c11 */ /* 0x000fca00080f1403 */
[----:B-1----:R-:W-:Y:S01]  /*0910*/  STG.E desc[UR6][R6.64], R4 ;  /* 0x0000000406007986 */ /* 0x002fe2000c101906 */
[----:B------:R-:W-:Y:S05]  /*0920*/  EXIT ;  /* 0x000000000000794d */ /* 0x000fea0003800000 */
.L_x_25996:
        /* <DEDUP_REMOVED lines=13> */
.L_x_33469:


//--------------------- .text.contiguous_nanprod3_f32 --------------------------
	.section	.text.contiguous_nanprod3_f32,"ax",@progbits
	.align	128
        .global         contiguous_nanprod3_f32
        .type           contiguous_nanprod3_f32,@function
        .size           contiguous_nanprod3_f32,(.L_x_32768 - contiguous_nanprod3_f32)
        .other          contiguous_nanprod3_f32,@"STO_CUDA_ENTRY STV_DEFAULT"
contiguous_nanprod3_f32:
.text.contiguous_nanprod3_f32:
[----:B------:R-:W-:Y:S01]  /*0000*/  LDC R1, c[0x0][0x37c] ;  /* 0x0000df00ff017b82 */ /* 0x000fe20000000800 */
[----:B------:R-:W0:Y:S07]  /*0010*/  S2R R8, SR_TID.Y ;  /* 0x0000000000087919 */ /* 0x000e2e0000002200 */
[----:B------:R-:W0:Y:S01]  /*0020*/  LDC R6, c[0x0][0x360] ;  /* 0x0000d800ff067b82 */ /* 0x000e220000000800 */
[----:B------:R-:W1:Y:S01]  /*0030*/  LDCU.64 UR8, c[0x0][0x3b0] ;  /* 0x00007600ff0877ac */ /* 0x000e620008000a00 */
[----:B------:R-:W-:Y:S01]  /*0040*/  HFMA2 R9, -RZ, RZ, 1.875, 0 ;  /* 0x3f800000ff097431 */ /* 0x000fe200000001ff */
        /* <DEDUP_REMOVED lines=39> */
.L_x_26015:
[----:B------:R-:W-:-:S04]  /*02c0*/  VIADD R30, R3, 0x3 ;  /* 0x00000003031e7836 */ /* 0x000fc80000000000 */
[----:B---3--:R-:W-:-:S06]  /*02d0*/  IMAD.WIDE.U32 R34, R30, 0x8, R20 ;  /* 0x000000081e227825 */ /* 0x008fcc00078e0014 */
[----:B------:R-:W3:Y:S02]  /*02e0*/  LDG.E.64 R34, desc[UR8][R34.64] ;  /* 0x0000000822227981 */ /* 0x000ee4000c1e1b00 */
[----:B---3--:R-:W-:-:S13]  /*02f0*/  ISETP.NE.U32.AND P0, PT, R35, RZ, PT ;  /* 0x000000ff2300720c */ /* 0x008fda0003f05070 */
[----:B------:R-:W-:Y:S05]  /*0300*/  @P0 BRA `(.L_x_25999) ;  /* 0x0000000000580947 */ /* 0x000fea0003800000 */
[----:B------:R-:W3:Y:S01]  /*0310*/  I2F.U32.RP R0, R34 ;  /* 0x0000002200007306 */ /* 0x000ee20000209000 */
[----:B0-----:R-:W-:Y:S01]  /*0320*/  IMAD.MOV R9, RZ, RZ, -R34 ;  /* 0x000000ffff097224 */ /* 0x001fe200078e0a22 */
[----:B------:R-:W-:-:S06]  /*0330*/  ISETP.NE.U32.AND P2, PT, R34, RZ, PT ;  /* 0x000000ff2200720c */ /* 0x000fcc0003f45070 */
[----:B---3--:R-:W0:Y:S02]  /*0340*/  MUFU.RCP R0, R0 ;  /* 0x0000000000007308 */ /* 0x008e240000001000 */
[----:B0-----:R-:W-:-:S06]  /*0350*/  IADD3 R10, PT, PT, R0, 0xffffffe, RZ ;  /* 0x0ffffffe000a7810 */ /* 0x001fcc0007ffe0ff */
[----:B------:R0:W3:Y:S02]  /*0360*/  F2I.FTZ.U32.TRUNC.NTZ R11, R10 ;  /* 0x0000000a000b7305 */ /* 0x0000e4000021f000 */
[----:B0-----:R-:W-:Y:S02]  /*0370*/  HFMA2 R10, -RZ, RZ, 0, 0 ;  /* 0x00000000ff0a7431 */ /* 0x001fe400000001ff */
[----:B---3--:R-:W-:-:S04]  /*0380*/  IMAD R9, R9, R11, RZ ;  /* 0x0000000b09097224 */ /* 0x008fc800078e02ff */
        /* <DEDUP_REMOVED lines=14> */
.L_x_25999:
[----:B------:R-:W-:Y:S01]  /*0470*/  IMAD.MOV.U32 R27, RZ, RZ, R32 ;  /* 0x000000ffff1b7224 */ /* 0x000fe200078e0020 */
[----:B------:R-:W-:Y:S01]  /*0480*/  MOV R2, R34 ;  /* 0x0000002200027202 */ /* 0x000fe20000000f00 */
[----:B------:R-:W-:Y:S01]  /*0490*/  IMAD.MOV.U32 R0, RZ, RZ, R35 ;  /* 0x000000ffff007224 */ /* 0x000fe200078e0023 */
[----:B0-----:R-:W-:-:S07]  /*04a0*/  MOV R9, 0x4c0 ;  /* 0x000004c000097802 */ /* 0x001fce0000000f00 */
[----:B-12-4-:R-:W-:Y:S05]  /*04b0*/  CALL.REL.NOINC `($__internal_564_$__cuda_sm20_div_s64) ;  /* 0x0000003400007944 */ /* 0x016fea0003c00000 */
        /* <DEDUP_REMOVED lines=8> */
.L_x_26000:
        /* <DEDUP_REMOVED lines=33> */
.L_x_26001:
[----:B------:R-:W-:Y:S01]  /*0750*/  IMAD.MOV.U32 R27, RZ, RZ, R31 ;  /* 0x000000ffff1b7224 */ /* 0x000fe200078e001f */
[----:B------:R-:W-:Y:S01]  /*0760*/  MOV R2, R34 ;  /* 0x0000002200027202 */ /* 0x000fe20000000f00 */
[----:B------:R-:W-:Y:S01]  /*0770*/  IMAD.MOV.U32 R0, RZ, RZ, R35 ;  /* 0x000000ffff007224 */ /* 0x000fe200078e0023 */
[----:B------:R-:W-:-:S07]  /*0780*/  MOV R9, 0x7a0 ;  /* 0x000007a000097802 */ /* 0x000fce0000000f00 */
[----:B----4-:R-:W-:Y:S05]  /*0790*/  CALL.REL.NOINC `($__internal_564_$__cuda_sm20_div_s64) ;  /* 0x0000003000487944 */ /* 0x010fea0003c00000 */
        /* <DEDUP_REMOVED lines=9> */
.L_x_26002:
        /* <DEDUP_REMOVED lines=35> */
.L_x_26003:
[----:B------:R-:W-:Y:S01]  /*0a60*/  MOV R27, R29 ;  /* 0x0000001d001b7202 */ /* 0x000fe20000000f00 */
[----:B------:R-:W-:Y:S01]  /*0a70*/  IMAD.MOV.U32 R2, RZ, RZ, R32 ;  /* 0x000000ffff027224 */ /* 0x000fe200078e0020 */
[----:B------:R-:W-:Y:S02]  /*0a80*/  MOV R0, R33 ;  /* 0x0000002100007202 */ /* 0x000fe40000000f00 */
[----:B------:R-:W-:-:S07]  /*0a90*/  MOV R9, 0xab0 ;  /* 0x00000ab000097802 */ /* 0x000fce0000000f00 */
[----:B----4-:R-:W-:Y:S05]  /*0aa0*/  CALL.REL.NOINC `($__internal_564_$__cuda_sm20_div_s64) ;  /* 0x0000002c00847944 */ /* 0x010fea0003c00000 */
        /* <DEDUP_REMOVED lines=9> */
.L_x_26004:
        /* <DEDUP_REMOVED lines=33> */
.L_x_26005:
[----:B------:R-:W-:Y:S01]  /*0d50*/  IMAD.MOV.U32 R27, RZ, RZ, R28 ;  /* 0x000000ffff1b7224 */ /* 0x000fe200078e001c */
[----:B------:R-:W-:Y:S01]  /*0d60*/  MOV R2, R32 ;  /* 0x0000002000027202 */ /* 0x000fe20000000f00 */
[----:B------:R-:W-:Y:S01]  /*0d70*/  IMAD.MOV.U32 R0, RZ, RZ, R33 ;  /* 0x000000ffff007224 */ /* 0x000fe200078e0021 */
[----:B------:R-:W-:-:S07]  /*0d80*/  MOV R9, 0xda0 ;  /* 0x00000da000097802 */ /* 0x000fce0000000f00 */
[----:B----4-:R-:W-:Y:S05]  /*0d90*/  CALL.REL.NOINC `($__internal_564_$__cuda_sm20_div_s64) ;  /* 0x0000002800c87944 */ /* 0x010fea0003c00000 */
        /* <DEDUP_REMOVED lines=8> */
.L_x_26006:
        /* <DEDUP_REMOVED lines=34> */
.L_x_26007:
        /* <DEDUP_REMOVED lines=14> */
.L_x_26008:
        /* <DEDUP_REMOVED lines=34> */
.L_x_26009:
[----:B------:R-:W-:Y:S01]  /*1340*/  MOV R27, R28 ;  /* 0x0000001c001b7202 */ /* 0x000fe20000000f00 */
[----:B------:R-:W-:Y:S01]  /*1350*/  IMAD.MOV.U32 R2, RZ, RZ, R32 ;  /* 0x000000ffff027224 */ /* 0x000fe200078e0020 */
[----:B------:R-:W-:Y:S02]  /*1360*/  MOV R0, R33 ;  /* 0x0000002100007202 */ /* 0x000fe40000000f00 */
[----:B------:R-:W-:-:S07]  /*1370*/  MOV R9, 0x1390 ;  /* 0x0000139000097802 */ /* 0x000fce0000000f00 */
[----:B----4-:R-:W-:Y:S05]  /*1380*/  CALL.REL.NOINC `($__internal_564_$__cuda_sm20_div_s64) ;  /* 0x00000024004c7944 */ /* 0x010fea0003c00000 */
        /* <DEDUP_REMOVED lines=9> */
.L_x_26010:
        /* <DEDUP_REMOVED lines=34> */
.L_x_26011:
        /* <DEDUP_REMOVED lines=14> */
.L_x_26012:
        /* <DEDUP_REMOVED lines=34> */
.L_x_26013:
[----:B------:R-:W-:Y:S01]  /*1940*/  MOV R27, R30 ;  /* 0x0000001e001b7202 */ /* 0x000fe20000000f00 */
[----:B------:R-:W-:Y:S01]  /*1950*/  IMAD.MOV.U32 R2, RZ, RZ, R32 ;  /* 0x000000ffff027224 */ /* 0x000fe200078e0020 */
[----:B------:R-:W-:Y:S02]  /*1960*/  MOV R0, R33 ;  /* 0x0000002100007202 */ /* 0x000fe40000000f00 */
[----:B------:R-:W-:-:S07]  /*1970*/  MOV R9, 0x1990 ;  /* 0x0000199000097802 */ /* 0x000fce0000000f00 */
[----:B----4-:R-:W-:Y:S05]  /*1980*/  CALL.REL.NOINC `($__internal_564_$__cuda_sm20_div_s64) ;  /* 0x0000001c00cc7944 */ /* 0x010fea0003c00000 */
        /* <DEDUP_REMOVED lines=9> */
.L_x_26014:
        /* <DEDUP_REMOVED lines=14> */
.L_x_25998:
        /* <DEDUP_REMOVED lines=33> */
.L_x_26017:
[----:B------:R-:W-:Y:S01]  /*1d10*/  IMAD.MOV.U32 R27, RZ, RZ, R32 ;  /* 0x000000ffff1b7224 */ /* 0x000fe200078e0020 */
[----:B------:R-:W-:Y:S01]  /*1d20*/  MOV R2, R16 ;  /* 0x0000001000027202 */ /* 0x000fe20000000f00 */
[----:B------:R-:W-:Y:S01]  /*1d30*/  IMAD.MOV.U32 R0, RZ, RZ, R17 ;  /* 0x000000ffff007224 */ /* 0x000fe200078e0011 */
[----:B0-----:R-:W-:-:S07]  /*1d40*/  MOV R9, 0x1d60 ;  /* 0x00001d6000097802 */ /* 0x001fce0000000f00 */
[----:B------:R-:W-:Y:S05]  /*1d50*/  CALL.REL.NOINC `($__internal_564_$__cuda_sm20_div_s64) ;  /* 0x0000001800d87944 */ /* 0x000fea0003c00000 */
        /* <DEDUP_REMOVED lines=8> */
.L_x_26018:
        /* <DEDUP_REMOVED lines=35> */
.L_x_26019:
[----:B------:R-:W-:Y:S01]  /*2010*/  IMAD.MOV.U32 R27, RZ, RZ, R17 ;  /* 0x000000ffff1b7224 */ /* 0x000fe200078e0011 */
[----:B------:R-:W-:Y:S01]  /*2020*/  MOV R2, R18 ;  /* 0x0000001200027202 */ /* 0x000fe20000000f00 */
[----:B------:R-:W-:Y:S01]  /*2030*/  IMAD.MOV.U32 R0, RZ, RZ, R19 ;  /* 0x000000ffff007224 */ /* 0x000fe200078e0013 */
[----:B------:R-:W-:-:S07]  /*2040*/  MOV R9, 0x2060 ;  /* 0x0000206000097802 */ /* 0x000fce0000000f00 */
[----:B------:R-:W-:Y:S05]  /*2050*/  CALL.REL.NOINC `($__internal_564_$__cuda_sm20_div_s64) ;  /* 0x0000001800187944 */ /* 0x000fea0003c00000 */
        /* <DEDUP_REMOVED lines=9> */
.L_x_26020:
        /* <DEDUP_REMOVED lines=36> */
.L_x_26021:
        /* <DEDUP_REMOVED lines=14> */
.L_x_26022:
        /* <DEDUP_REMOVED lines=37> */
.L_x_26023:
[----:B------:R-:W-:Y:S01]  /*2660*/  IMAD.MOV.U32 R27, RZ, RZ, R18 ;  /* 0x000000ffff1b7224 */ /* 0x000fe200078e0012 */
[----:B------:R-:W-:Y:S02]  /*2670*/  MOV R2, R28 ;  /* 0x0000001c00027202 */ /* 0x000fe40000000f00 */
[----:B------:R-:W-:Y:S02]  /*2680*/  MOV R0, R29 ;  /* 0x0000001d00007202 */ /* 0x000fe40000000f00 */
[----:B------:R-:W-:-:S07]  /*2690*/  MOV R9, 0x26b0 ;  /* 0x000026b000097802 */ /* 0x000fce0000000f00 */
[----:B------:R-:W-:Y:S05]  /*26a0*/  CALL.REL.NOINC `($__internal_564_$__cuda_sm20_div_s64) ;  /* 0x0000001000847944 */ /* 0x000fea0003c00000 */
        /* <DEDUP_REMOVED lines=8> */
.L_x_26024:
        /* <DEDUP_REMOVED lines=9> */
.L_x_26016:
        /* <DEDUP_REMOVED lines=31> */
.L_x_26026:
[----:B------:R-:W-:Y:S01]  /*29b0*/  MOV R27, R32 ;  /* 0x00000020001b7202 */ /* 0x000fe20000000f00 */
[----:B------:R-:W-:Y:S01]  /*29c0*/  IMAD.MOV.U32 R0, RZ, RZ, R17 ;  /* 0x000000ffff007224 */ /* 0x000fe200078e0011 */
[----:B------:R-:W-:Y:S02]  /*29d0*/  MOV R2, R16 ;  /* 0x0000001000027202 */ /* 0x000fe40000000f00 */
[----:B0-----:R-:W-:-:S07]  /*29e0*/  MOV R9, 0x2a00 ;  /* 0x00002a0000097802 */ /* 0x001fce0000000f00 */
[----:B------:R-:W-:Y:S05]  /*29f0*/  CALL.REL.NOINC `($__internal_564_$__cuda_sm20_div_s64) ;  /* 0x0000000c00b07944 */ /* 0x000fea0003c00000 */
        /* <DEDUP_REMOVED lines=8> */
.L_x_26027:
        /* <DEDUP_REMOVED lines=35> */
.L_x_26028:
[----:B------:R-:W-:Y:S01]  /*2cb0*/  MOV R27, R17 ;  /* 0x00000011001b7202 */ /* 0x000fe20000000f00 */
[----:B------:R-:W-:Y:S01]  /*2cc0*/  IMAD.MOV.U32 R0, RZ, RZ, R19 ;  /* 0x000000ffff007224 */ /* 0x000fe200078e0013 */
[----:B------:R-:W-:Y:S02]  /*2cd0*/  MOV R2, R18 ;  /* 0x0000001200027202 */ /* 0x000fe40000000f00 */
[----:B------:R-:W-:-:S07]  /*2ce0*/  MOV R9, 0x2d00 ;  /* 0x00002d0000097802 */ /* 0x000fce0000000f00 */
[----:B------:R-:W-:Y:S05]  /*2cf0*/  CALL.REL.NOINC `($__internal_564_$__cuda_sm20_div_s64) ;  /* 0x0000000800f07944 */ /* 0x000fea0003c00000 */
        /* <DEDUP_REMOVED lines=9> */
.L_x_26029:
        /* <DEDUP_REMOVED lines=10> */
.L_x_26025:
        /* <DEDUP_REMOVED lines=10> */
[----:B0-----:R-:W-:Y:S01]  /*2ed0*/  IADD3 R9, PT, PT, RZ, -R10, RZ ;  /* 0x8000000aff097210 */ /* 0x001fe20007ffe0ff */
[----:B------:R-:W-:Y:S01]  /*2ee0*/  HFMA2 R11, -RZ, RZ, 0, 0 ;  /* 0x00000000ff0b7431 */ /* 0x000fe200000001ff */
        /* <DEDUP_REMOVED lines=17> */
.L_x_26030:
[----:B------:R-:W-:-:S07]  /*3000*/  MOV R0, 0x3020 ;  /* 0x0000302000007802 */ /* 0x000fce0000000f00 */
[----:B0-----:R-:W-:Y:S05]  /*3010*/  CALL.REL.NOINC `($__internal_565_$__cuda_sm20_rem_s64) ;  /* 0x0000000c00787944 */ /* 0x001fea0003c00000 */
[----:B------:R-:W-:Y:S01]  /*3020*/  IMAD.MOV.U32 R10, RZ, RZ, R2 ;  /* 0x000000ffff0a7224 */ /* 0x000fe200078e0002 */
[----:B------:R-:W-:-:S07]  /*3030*/  MOV R11, R9 ;  /* 0x00000009000b7202 */ /* 0x000fce0000000f00 */
.L_x_26031:
[----:B------:R-:W0:Y:S02]  /*3040*/  LDC.64 R12, c[0x0][0x398] ;  /* 0x0000e600ff0c7b82 */ /* 0x000e240000000a00 */
[----:B0-----:R-:W-:-:S06]  /*3050*/  IMAD.WIDE.U32 R2, R3, 0x8, R12 ;  /* 0x0000000803027825 */ /* 0x001fcc00078e000c */
[----:B------:R-:W2:Y:S02]  /*3060*/  LDG.E.64 R2, desc[UR8][R2.64] ;  /* 0x0000000802027981 */ /* 0x000ea4000c1e1b00 */
[-C--:B--2---:R-:W-:Y:S02]  /*3070*/  IMAD R9, R3, R10.reuse, RZ ;  /* 0x0000000a03097224 */ /* 0x084fe400078e02ff */
[----:B------:R-:W-:-:S04]  /*3080*/  IMAD.WIDE.U32 R28, R2, R10, R28 ;  /* 0x0000000a021c7225 */ /* 0x000fc800078e001c */
[----:B------:R-:W-:-:S05]  /*3090*/  IMAD R9, R2, R11, R9 ;  /* 0x0000000b02097224 */ /* 0x000fca00078e0209 */
[----:B------:R-:W-:-:S07]  /*30a0*/  IADD3 R29, PT, PT, R29, R9, RZ ;  /* 0x000000091d1d7210 */ /* 0x000fce0007ffe0ff */
.L_x_25997:
        /* <DEDUP_REMOVED lines=29> */
[----:B0-----:R-:W-:-:S03]  /*3280*/  MOV R9, R2 ;  /* 0x0000000200097202 */ /* 0x001fc60000000f00 */
[----:B------:R-:W-:-:S07]  /*3290*/  IMAD.MOV R5, RZ, RZ, -R5 ;  /* 0x000000ffff057224 */ /* 0x000fce00078e0a05 */
.L_x_26046:
[----:B--2---:R-:W-:Y:S01]  /*32a0*/  FSETP.NAN.AND P1, PT, |R0|, |R0|, PT ;  /* 0x400000000000720b */ /* 0x004fe20003f28200 */
[----:B------:R-:W-:Y:S01]  /*32b0*/  BSSY.RECONVERGENT B0, `(.L_x_26034) ;  /* 0x000000f000007945 */ /* 0x000fe20003800200 */
[----:B------:R-:W-:-:S04]  /*32c0*/  IADD3 R5, PT, PT, R5, 0x4, RZ ;  /* 0x0000000405057810 */ /* 0x000fc80007ffe0ff */
[----:B------:R-:W-:-:S07]  /*32d0*/  ISETP.NE.AND P0, PT, R5, RZ, PT ;  /* 0x000000ff0500720c */ /* 0x000fce0003f05270 */
[----:B------:R-:W-:Y:S06]  /*32e0*/  @!P1 BRA `(.L_x_26035) ;  /* 0x00000000001c9947 */ /* 0x000fec0003800000 */
[----:B------:R-:W-:Y:S01]  /*32f0*/  LEA R2, R6, R9, 0x2 ;  /* 0x0000000906027211 */ /* 0x000fe200078e10ff */
[----:B------:R-:W-:-:S05]  /*3300*/  IMAD.MOV.U32 R0, RZ, RZ, 0x3f800000 ;  /* 0x3f800000ff007424 */ /* 0x000fca00078e00ff */
[----:B------:R-:W0:Y:S02]  /*3310*/  LDS R2, [R2] ;  /* 0x0000000002027984 */ /* 0x000e240000000800 */
[----:B0-----:R-:W-:-:S13]  /*3320*/  FSETP.NAN.AND P1, PT, |R2|, |R2|, PT ;  /* 0x400000020200720b */ /* 0x001fda0003f28200 */
[----:B------:R-:W-:Y:S05]  /*3330*/  @P1 BRA `(.L_x_26036) ;  /* 0x0000000000181947 */ /* 0x000fea0003800000 */
[----:B------:R-:W-:Y:S01]  /*3340*/  MOV R0, R2 ;  /* 0x0000000200007202 */ /* 0x000fe20000000f00 */
[----:B------:R-:W-:Y:S06]  /*3350*/  BRA `(.L_x_26036) ;  /* 0x0000000000107947 */ /* 0x000fec0003800000 */
.L_x_26035:
[----:B------:R-:W-:-:S05]  /*3360*/  LEA R2, R6, R9, 0x2 ;  /* 0x0000000906027211 */ /* 0x000fca00078e10ff */
[----:B------:R-:W0:Y:S02]  /*3370*/  LDS R11, [R2] ;  /* 0x00000000020b7984 */ /* 0x000e240000000800 */
[----:B0-----:R-:W-:-:S13]  /*3380*/  FSETP.NAN.AND P1, PT, |R11|, |R11|, PT ;  /* 0x4000000b0b00720b */ /* 0x001fda0003f28200 */
[----:B------:R-:W-:-:S07]  /*3390*/  @!P1 FMUL R0, R0, R11 ;  /* 0x0000000b00009220 */ /* 0x000fce0000400000 */
.L_x_26036:
[----:B------:R-:W-:Y:S05]  /*33a0*/  BSYNC.RECONVERGENT B0 ;  /* 0x0000000000007941 */ /* 0x000fea0003800200 */
.L_x_26034:
[----:B------:R-:W-:Y:S01]  /*33b0*/  FSETP.NAN.AND P1, PT, |R0|, |R0|, PT ;  /* 0x400000000000720b */ /* 0x000fe20003f28200 */
[----:B------:R-:W-:-:S12]  /*33c0*/  BSSY.RECONVERGENT B0, `(.L_x_26037) ;  /* 0x000000d000007945 */ /* 0x000fd80003800200 */
[----:B------:R-:W-:Y:S05]  /*33d0*/  @!P1 BRA `(.L_x_26038) ;  /* 0x00000000001c9947 */ /* 0x000fea0003800000 */
[----:B------:R-:W-:Y:S02]  /*33e0*/  IMAD R2, R6, 0x8, R9 ;  /* 0x0000000806027824 */ /* 0x000fe400078e0209 */
[----:B------:R-:W-:-:S04]  /*33f0*/  HFMA2 R0, -RZ, RZ, 1.875, 0 ;  /* 0x3f800000ff007431 */ /* 0x000fc800000001ff */
[----:B------:R-:W0:Y:S02]  /*3400*/  LDS R2, [R2] ;  /* 0x0000000002027984 */ /* 0x000e240000000800 */
[----:B0-----:R-:W-:-:S13]  /*3410*/  FSETP.NAN.AND P1, PT, |R2|, |R2|, PT ;  /* 0x400000020200720b */ /* 0x001fda0003f28200 */
[----:B------:R-:W-:Y:S05]  /*3420*/  @P1 BRA `(.L_x_26039) ;  /* 0x0000000000181947 */ /* 0x000fea0003800000 */
[----:B------:R-:W-:Y:S01]  /*3430*/  MOV R0, R2 ;  /* 0x0000000200007202 */ /* 0x000fe20000000f00 */
[----:B------:R-:W-:Y:S06]  /*3440*/  BRA `(.L_x_26039) ;  /* 0x0000000000107947 */ /* 0x000fec0003800000 */
.L_x_26038:
[----:B------:R-:W-:-:S05]  /*3450*/  IMAD R2, R6, 0x8, R9 ;  /* 0x0000000806027824 */ /* 0x000fca00078e0209 */
[----:B------:R-:W0:Y:S02]  /*3460*/  LDS R11, [R2] ;  /* 0x00000000020b7984 */ /* 0x000e240000000800 */
[----:B0-----:R-:W-:-:S13]  /*3470*/  FSETP.NAN.AND P1, PT, |R11|, |R11|, PT ;  /* 0x4000000b0b00720b */ /* 0x001fda0003f28200 */
[----:B------:R-:W-:-:S07]  /*3480*/  @!P1 FMUL R0, R0, R11 ;  /* 0x0000000b00009220 */ /* 0x000fce0000400000 */
.L_x_26039:
[----:B------:R-:W-:Y:S05]  /*3490*/  BSYNC.RECONVERGENT B0 ;  /* 0x0000000000007941 */ /* 0x000fea0003800200 */
.L_x_26037:
[----:B------:R-:W-:Y:S01]  /*34a0*/  FSETP.NAN.AND P1, PT, |R0|, |R0|, PT ;  /* 0x400000000000720b */ /* 0x000fe20003f28200 */
[----:B------:R-:W-:-:S12]  /*34b0*/  BSSY.RECONVERGENT B0, `(.L_x_26040) ;  /* 0x000000d000007945 */ /* 0x000fd80003800200 */
[----:B------:R-:W-:Y:S05]  /*34c0*/  @!P1 BRA `(.L_x_26041) ;  /* 0x00000000001c9947 */ /* 0x000fea0003800000 */
[----:B------:R-:W-:Y:S01]  /*34d0*/  IMAD R2, R6, 0xc, R9 ;  /* 0x0000000c06027824 */ /* 0x000fe200078e0209 */
[----:B------:R-:W-:-:S05]  /*34e0*/  MOV R0, 0x3f800000 ;  /* 0x3f80000000007802 */ /* 0x000fca0000000f00 */
[----:B------:R-:W0:Y:S02]  /*34f0*/  LDS R2, [R2] ;  /* 0x0000000002027984 */ /* 0x000e240000000800 */
[----:B0-----:R-:W-:-:S13]  /*3500*/  FSETP.NAN.AND P1, PT, |R2|, |R2|, PT ;  /* 0x400000020200720b */ /* 0x001fda0003f28200 */
[----:B------:R-:W-:Y:S05]  /*3510*/  @P1 BRA `(.L_x_26042) ;  /* 0x0000000000181947 */ /* 0x000fea0003800000 */
[----:B------:R-:W-:Y:S01]  /*3520*/  MOV R0, R2 ;  /* 0x0000000200007202 */ /* 0x000fe20000000f00 */
[----:B------:R-:W-:Y:S06]  /*3530*/  BRA `(.L_x_26042) ;  /* 0x0000000000107947 */ /* 0x000fec0003800000 */
.L_x_26041:
[----:B------:R-:W-:-:S05]  /*3540*/  IMAD R2, R6, 0xc, R9 ;  /* 0x0000000c06027824 */ /* 0x000fca00078e0209 */
[----:B------:R-:W0:Y:S02]  /*3550*/  LDS R11, [R2] ;  /* 0x00000000020b7984 */ /* 0x000e240000000800 */
[----:B0-----:R-:W-:-:S13]  /*3560*/  FSETP.NAN.AND P1, PT, |R11|, |R11|, PT ;  /* 0x4000000b0b00720b */ /* 0x001fda0003f28200 */
[----:B------:R-:W-:-:S07]  /*3570*/  @!P1 FMUL R0, R0, R11 ;  /* 0x0000000b00009220 */ /* 0x000fce0000400000 */
.L_x_26042:
[----:B------:R-:W-:Y:S05]  /*3580*/  BSYNC.RECONVERGENT B0 ;  /* 0x0000000000007941 */ /* 0x000fea0003800200 */
.L_x_26040:
        /* <DEDUP_REMOVED lines=8> */
[----:B------:R-:W-:Y:S01]  /*3610*/  MOV R0, R2 ;  /* 0x0000000200007202 */ /* 0x000fe20000000f00 */
[----:B------:R-:W-:Y:S06]  /*3620*/  BRA `(.L_x_26045) ;  /* 0x0000000000107947 */ /* 0x000fec0003800000 */
.L_x_26044:
[----:B------:R-:W-:-:S05]  /*3630*/  IMAD R9, R6, 0x10, R9 ;  /* 0x0000001006097824 */ /* 0x000fca00078e0209 */
[----:B------:R-:W0:Y:S02]  /*3640*/  LDS R11, [R9] ;  /* 0x00000000090b7984 */ /* 0x000e240000000800 */
[----:B0-----:R-:W-:-:S13]  /*3650*/  FSETP.NAN.AND P1, PT, |R11|, |R11|, PT ;  /* 0x4000000b0b00720b */ /* 0x001fda0003f28200 */
[----:B------:R-:W-:-:S07]  /*3660*/  @!P1 FMUL R0, R0, R11 ;  /* 0x0000000b00009220 */ /* 0x000fce0000400000 */
.L_x_26045:
[----:B------:R-:W-:Y:S05]  /*3670*/  BSYNC.RECONVERGENT B0 ;  /* 0x0000000000007941 */ /* 0x000fea0003800200 */
.L_x_26043:
[----:B------:R-:W-:Y:S01]  /*3680*/  UIADD3 UR4, UPT, UPT, UR4, 0x4, URZ ;  /* 0x0000000404047890 */ /* 0x000fe2000fffe0ff */
[----:B------:R-:W-:Y:S11]  /*3690*/  @P0 BRA `(.L_x_26046) ;  /* 0xfffffffc00000947 */ /* 0x000ff6000383ffff */
[----:B------:R-:W-:-:S12]  /*36a0*/  UIADD3 UR4, UPT, UPT, UR4, 0x1, URZ ;  /* 0x0000000104047890 */ /* 0x000fd8000fffe0ff */
.L_x_26033:
[----:B------:R-:W-:-:S13]  /*36b0*/  ISETP.NE.AND P0, PT, R3, RZ, PT ;  /* 0x000000ff0300720c */ /* 0x000fda0003f05270 */
[----:B------:R-:W-:Y:S05]  /*36c0*/  @!P0 BRA `(.L_x_26047) ;  /* 0x0000000000548947 */ /* 0x000fea0003800000 */
[----:B------:R-:W-:Y:S01]  /*36d0*/  IMAD R2, R6, UR4, RZ ;  /* 0x0000000406027c24 */ /* 0x000fe2000f8e02ff */
[----:B0-----:R-:W-:-:S04]  /*36e0*/  IADD3 R4, PT, PT, -R3, RZ, RZ ;  /* 0x000000ff03047210 */ /* 0x001fc80007ffe1ff */
[----:B------:R-:W-:-:S05]  /*36f0*/  LEA R2, R2, R7, 0x2 ;  /* 0x0000000702027211 */ /* 0x000fca00078e10ff */
[----:B------:R-:W-:-:S07]  /*3700*/  VIADD R3, R2, UR5 ;  /* 0x0000000502037c36 */ /* 0x000fce0008000000 */
.L_x_26051:
[----:B--2---:R-:W-:Y:S01]  /*3710*/  FSETP.NAN.AND P0, PT, |R0|, |R0|, PT ;  /* 0x400000000000720b */ /* 0x004fe20003f08200 */
[----:B------:R-:W-:Y:S01]  /*3720*/  BSSY.RECONVERGENT B0, `(.L_x_26048) ;  /* 0x000000d000007945 */ /* 0x000fe20003800200 */
[----:B------:R-:W-:-:S04]  /*3730*/  IADD3 R4, PT, PT, R4, 0x1, RZ ;  /* 0x0000000104047810 */ /* 0x000fc80007ffe0ff */
[----:B------:R-:W-:-:S07]  /*3740*/  ISETP.NE.AND P1, PT, R4, RZ, PT ;  /* 0x000000ff0400720c */ /* 0x000fce0003f25270 */
[----:B------:R-:W-:Y:S06]  /*3750*/  @!P0 BRA `(.L_x_26049) ;  /* 0x0000000000188947 */ /* 0x000fec0003800000 */
[----:B------:R-:W0:Y:S01]  /*3760*/  LDS R2, [R3] ;  /* 0x0000000003027984 */ /* 0x000e220000000800 */
[----:B------:R-:W-:Y:S02]  /*3770*/  MOV R0, 0x3f800000 ;  /* 0x3f80000000007802 */ /* 0x000fe40000000f00 */
[----:B0-----:R-:W-:-:S13]  /*3780*/  FSETP.NAN.AND P0, PT, |R2|, |R2|, PT ;  /* 0x400000020200720b */ /* 0x001fda0003f08200 */
[----:B------:R-:W-:Y:S05]  /*3790*/  @P0 BRA `(.L_x_26050) ;  /* 0x0000000000140947 */ /* 0x000fea0003800000 */
[----:B------:R-:W-:Y:S01]  /*37a0*/  IMAD.MOV.U32 R0, RZ, RZ, R2 ;  /* 0x000000ffff007224 */ /* 0x000fe200078e0002 */
[----:B------:R-:W-:Y:S06]  /*37b0*/  BRA `(.L_x_26050) ;  /* 0x00000000000c7947 */ /* 0x000fec0003800000 */
.L_x_26049:
[----:B------:R-:W0:Y:S02]  /*37c0*/  LDS R5, [R3] ;  /* 0x0000000003057984 */ /* 0x000e240000000800 */
[----:B0-----:R-:W-:-:S13]  /*37d0*/  FSETP.NAN.AND P0, PT, |R5|, |R5|, PT ;  /* 0x400000050500720b */ /* 0x001fda0003f08200 */
[----:B------:R-:W-:-:S07]  /*37e0*/  @!P0 FMUL R0, R0, R5 ;  /* 0x0000000500008220 */ /* 0x000fce0000400000 */
.L_x_26050:
[----:B------:R-:W-:Y:S05]  /*37f0*/  BSYNC.RECONVERGENT B0 ;  /* 0x0000000000007941 */ /* 0x000fea0003800200 */
.L_x_26048:
[----:B------:R-:W-:Y:S01]  /*3800*/  LEA R3, R6, R3, 0x2 ;  /* 0x0000000306037211 */ /* 0x000fe200078e10ff */
[----:B------:R-:W-:Y:S06]  /*3810*/  @P1 BRA `(.L_x_26051) ;  /* 0xfffffffc00bc1947 */ /* 0x000fec000383ffff */
.L_x_26047:
[----:B--2---:R2:W-:Y:S02]  /*3820*/  STS [R7+UR5], R0 ;  /* 0x0000000007007988 */ /* 0x0045e40008000805 */
.L_x_26032:
        /* <DEDUP_REMOVED lines=9> */
        .weak           $__internal_564_$__cuda_sm20_div_s64
        .type           $__internal_564_$__cuda_sm20_div_s64,@function
        .size           $__internal_564_$__cuda_sm20_div_s64,($__internal_565_$__cuda_sm20_rem_s64 - $__internal_564_$__cuda_sm20_div_s64)
$__internal_564_$__cuda_sm20_div_s64:
        /* <DEDUP_REMOVED lines=83> */
[----:B------:R-:W-:Y:S06]  /*3df0*/  RET.REL.NODEC R12 `(contiguous_nanprod3_f32) ;  /* 0xffffffc00c807950 */ /* 0x000fec0003c3ffff */
        .weak           $__internal_565_$__cuda_sm20_rem_s64
        .type           $__internal_565_$__cuda_sm20_rem_s64,@function
        .size           $__internal_565_$__cuda_sm20_rem_s64,(.L_x_32768 - $__internal_565_$__cuda_sm20_rem_s64)
$__internal_565_$__cuda_sm20_rem_s64:
        /* <DEDUP_REMOVED lines=66> */
[----:B------:R-:W-:Y:S06]  /*4220*/  RET.REL.NODEC R10 `(contiguous_nanprod3_f32) ;  /* 0xffffffbc0a747950 */ /* 0x000fec0003c3ffff */
.L_x_26052:
        /* <DEDUP_REMOVED lines=13> */
.L_x_32768:


//--------------------- .text.contiguous_nanprod22_f32 --------------------------
	.section	.text.contiguous_nanprod22_f32,"ax",@progbits
	.align	128
        .global         contiguous_nanprod22_f32
        .type           contiguous_nanprod22_f32,@function
        .size           contiguous_nanprod22_f32,(.L_x_33471 - contiguous_nanprod22_f32)
        .other          contiguous_nanprod22_f32,@"STO_CUDA_ENTRY STV_DEFAULT"
contiguous_nanprod22_f32:
.text.contiguous_nanprod22_f32:
        /* <DEDUP_REMOVED lines=16> */
[----:B------:R0:W-:Y:S01]  /*0100*/  STS [R0], R5 ;  /* 0x0000000500007388 */ /* 0x0001e20000000800 */
        /* <DEDUP_REMOVED lines=20> */
[----:B------:R-:W-:Y:S01]  /*0250*/  IMAD.MOV.U32 R9, RZ, RZ, 0x3f800000 ;  /* 0x3f800000ff097424 */ /* 0x000fe200078e00ff */
[----:B--2---:R-:W-:-:S13]  /*0260*/  FSETP.NAN.AND P0, PT, |R4|, |R4|, PT ;  /* 0x400000040400720b */ /* 0x004fda0003f08200 */
[----:B------:R-:W-:Y:S05]  /*0270*/  @P0 BRA `(.L_x_26057) ;  /* 0x0000000000280947 */ /* 0x000fea0003800000 */
[----:B------:R-:W-:Y:S01]  /*0280*/  IMAD.MOV.U32 R9, RZ, RZ, R4 ;  /* 0x000000ffff097224 */ /* 0x000fe200078e0004 */
[----:B------:R-:W-:Y:S06]  /*0290*/  BRA `(.L_x_26057) ;  /* 0x0000000000207947 */ /* 0x000fec0003800000 */
.L_x_26056:
[----:B------:R-:W-:Y:S02]  /*02a0*/  IMAD.MOV.U32 R11, RZ, RZ, RZ ;  /* 0x000000ffff0b7224 */ /* 0x000fe400078e00ff */
[----:B------:R-:W-:-:S04]  /*02b0*/  IMAD.WIDE.U32 R10, R13, UR8, R10 ;  /* 0x000000080d0a7c25 */ /* 0x000fc8000f8e000a */
[----:B------:R-:W-:Y:S01]  /*02c0*/  IMAD.IADD R15, R15, 0x1, R11 ;  /* 0x000000010f0f7824 */ /* 0x000fe200078e020b */
[----:B------:R-:W-:-:S04]  /*02d0*/  LEA R4, P0, R10, R4, 0x2 ;  /* 0x000000040a047211 */ /* 0x000fc800078010ff */
[----:B------:R-:W-:-:S05]  /*02e0*/  LEA.HI.X R5, R10, R5, R15, 0x2, P0 ;  /* 0x000000050a057211 */ /* 0x000fca00000f140f */
[----:B------:R-:W2:Y:S02]  /*02f0*/  LDG.E R4, desc[UR12][R4.64] ;  /* 0x0000000c04047981 */ /* 0x000ea4000c1e1900 */
[----:B--2---:R-:W-:-:S13]  /*0300*/  FSETP.NAN.AND P0, PT, |R4|, |R4|, PT ;  /* 0x400000040400720b */ /* 0x004fda0003f08200 */
[----:B------:R-:W-:-:S07]  /*0310*/  @!P0 FMUL R9, R9, R4 ;  /* 0x0000000409098220 */ /* 0x000fce0000400000 */
.L_x_26057:
[----:B------:R-:W-:Y:S05]  /*0320*/  BSYNC.RECONVERGENT B1 ;  /* 0x0000000000017941 */ /* 0x000fea0003800200 */
.L_x_26055:
[----:B------:R0:W-:Y:S01]  /*0330*/  STS [R0], R9 ;  /* 0x0000000900007388 */ /* 0x0001e20000000800 */
[----:B------:R-:W-:Y:S05]  /*0340*/  BRA `(.L_x_26058) ;  /* 0x0000000000307947 */ /* 0x000fea0003800000 */
.L_x_26054:
        /* <DEDUP_REMOVED lines=12> */
.L_x_26058:
[----:B------:R-:W-:Y:S05]  /*0410*/  BSYNC.RECONVERGENT B0 ;  /* 0x0000000000007941 */ /* 0x000fea0003800200 */
.L_x_26053:
[----:B------:R-:W-:Y:S01]  /*0420*/  BAR.SYNC.DEFER_BLOCKING 0x0 ;  /* 0x0000000000007b1d */ /* 0x000fe20000010000 */
[----:B------:R-:W-:-:S13]  /*0430*/  ISETP.GE.U32.AND P0, PT, R3, 0x42, PT ;  /* 0x000000420300780c */ /* 0x000fda0003f06070 */
[----:B------:R-:W-:Y:S05]  /*0440*/  @!P0 BRA `(.L_x_26059) ;  /* 0x0000000000688947 */ /* 0x000fea0003800000 */
.L_x_26065:
        /* <DEDUP_REMOVED lines=9> */
[----:B------:R-:W-:-:S04]  /*04e0*/  IMAD.MOV.U32 R5, RZ, RZ, 0x3f800000 ;  /* 0x3f800000ff057424 */ /* 0x000fc800078e00ff */
[----:B------:R-:W1:Y:S02]  /*04f0*/  LDS R4, [R4] ;  /* 0x0000000004047984 */ /* 0x000e640000000800 */
[----:B-1----:R-:W-:-:S13]  /*0500*/  FSETP.NAN.AND P0, PT, |R4|, |R4|, PT ;  /* 0x400000040400720b */ /* 0x002fda0003f08200 */
[----:B------:R-:W-:Y:S05]  /*0510*/  @P0 BRA `(.L_x_26064) ;  /* 0x0000000000180947 */ /* 0x000fea0003800000 */
[----:B------:R-:W-:Y:S01]  /*0520*/  IMAD.MOV.U32 R5, RZ, RZ, R4 ;  /* 0x000000ffff057224 */ /* 0x000fe200078e0004 */
[----:B------:R-:W-:Y:S06]  /*0530*/  BRA `(.L_x_26064) ;  /* 0x0000000000107947 */ /* 0x000fec0003800000 */
.L_x_26063:
[----:B------:R-:W-:-:S06]  /*0540*/  IMAD R4, R7, 0x4, R0 ;  /* 0x0000000407047824 */ /* 0x000fcc00078e0200 */
[----:B------:R-:W1:Y:S02]  /*0550*/  LDS R4, [R4] ;  /* 0x0000000004047984 */ /* 0x000e640000000800 */
[----:B-1----:R-:W-:-:S13]  /*0560*/  FSETP.NAN.AND P0, PT, |R4|, |R4|, PT ;  /* 0x400000040400720b */ /* 0x002fda0003f08200 */
[----:B------:R-:W-:-:S07]  /*0570*/  @!P0 FMUL R5, R5, R4 ;  /* 0x0000000405058220 */ /* 0x000fce0000400000 */
.L_x_26064:
[----:B------:R-:W-:Y:S05]  /*0580*/  BSYNC.RECONVERGENT B1 ;  /* 0x0000000000017941 */ /* 0x000fea0003800200 */
.L_x_26062:
[----:B------:R2:W-:Y:S02]  /*0590*/  STS [R0], R5 ;  /* 0x0000000500007388 */ /* 0x0005e40000000800 */
.L_x_26061:
[----:B------:R-:W-:Y:S05]  /*05a0*/  BSYNC.RECONVERGENT B0 ;  /* 0x0000000000007941 */ /* 0x000fea0003800200 */
.L_x_26060:
[----:B------:R-:W-:Y:S01]  /*05b0*/  BAR.SYNC.DEFER_BLOCKING 0x0 ;  /* 0x0000000000007b1d */ /* 0x000fe20000010000 */
[----:B------:R-:W-:Y:S01]  /*05c0*/  ISETP.GT.U32.AND P0, PT, R3, 0x83, PT ;  /* 0x000000830300780c */ /* 0x000fe20003f04070 */
[----:B------:R-:W-:-:S12]  /*05d0*/  IMAD.MOV.U32 R3, RZ, RZ, R7 ;  /* 0x000000ffff037224 */ /* 0x000fd800078e0007 */
[----:B------:R-:W-:Y:S05]  /*05e0*/  @P0 BRA `(.L_x_26065) ;  /* 0xfffffffc00980947 */ /* 0x000fea000383ffff */
.L_x_26059:
        /* <DEDUP_REMOVED lines=8> */
[----:B------:R-:W-:-:S12]  /*0670*/  IMAD.MOV.U32 R3, RZ, RZ, 0x3f800000 ;  /* 0x3f800000ff037424 */ /* 0x000fd800078e00ff */
[----:B------:R-:W-:Y:S05]  /*0680*/  @P0 BRA `(.L_x_26068) ;  /* 0x0000000000200947 */ /* 0x000fea0003800000 */
[----:B------:R3:W4:Y:S01]  /*0690*/  LDS R3, [R0+0x80] ;  /* 0x0000800000037984 */ /* 0x0007220000000800 */
[----:B------:R-:W-:Y:S05]  /*06a0*/  BRA `(.L_x_26068) ;  /* 0x0000000000187947 */ /* 0x000fea0003800000 */
.L_x_26067:
[----:B------:R-:W3:Y:S02]  /*06b0*/  LDS R3, [R0+0x80] ;  /* 0x0000800000037984 */ /* 0x000ee40000000800 */
[----:B---3--:R-:W-:-:S13]  /*06c0*/  FSETP.NAN.AND P0, PT, |R3|, |R3|, PT ;  /* 0x400000030300720b */ /* 0x008fda0003f08200 */
[----:B------:R-:W-:Y:S04]  /*06d0*/  @P0 LDS R3, [R0] ;  /* 0x0000000000030984 */ /* 0x000fe80000000800 */
[----:B------:R-:W-:Y:S04]  /*06e0*/  @!P0 LDS R4, [R0] ;  /* 0x0000000000048984 */ /* 0x000fe80000000800 */
[----:B-12---:R-:W1:Y:S02]  /*06f0*/  @!P0 LDS R5, [R0+0x80] ;  /* 0x0000800000058984 */ /* 0x006e640000000800 */
[----:B-1----:R-:W-:-:S07]  /*0700*/  @!P0 FMUL R3, R4, R5 ;  /* 0x0000000504038220 */ /* 0x002fce0000400000 */
.L_x_26068:
[----:B------:R-:W-:Y:S05]  /*0710*/  BSYNC.RECONVERGENT B0 ;  /* 0x0000000000007941 */ /* 0x000fea0003800200 */
.L_x_26066:
[----:B----4-:R-:W-:Y:S01]  /*0720*/  STS [R0], R3 ;  /* 0x0000000300007388 */ /* 0x010fe20000000800 */
[----:B------:R-:W-:Y:S03]  /*0730*/  BSSY.RECONVERGENT B0, `(.L_x_26069) ;  /* 0x0000010000007945 */ /* 0x000fe60003800200 */
[----:B------:R-:W4:Y:S02]  /*0740*/  LDS R4, [R0] ;  /* 0x0000000000047984 */ /* 0x000f240000000800 */
[----:B----4-:R-:W-:-:S13]  /*0750*/  FSETP.NAN.AND P0, PT, |R4|, |R4|, PT ;  /* 0x400000040400720b */ /* 0x010fda0003f08200 */
[----:B------:R-:W-:Y:S05]  /*0760*/  @!P0 BRA `(.L_x_26070) ;  /* 0x0000000000188947 */ /* 0x000fea0003800000 */
[----:B------:R-:W4:Y:S02]  /*0770*/  LDS R3, [R0+0x40] ;  /* 0x0000400000037984 */ /* 0x000f240000000800 */
[----:B----4-:R-:W-:Y:S01]  /*0780*/  FSETP.NAN.AND P0, PT, |R3|, |R3|, PT ;  /* 0x400000030300720b */ /* 0x010fe20003f08200 */
[----:B------:R-:W-:-:S12]  /*0790*/  IMAD.MOV.U32 R3, RZ, RZ, 0x3f800000 ;  /* 0x3f800000ff037424 */ /* 0x000fd800078e00ff */
[----:B------:R-:W-:Y:S05]  /*07a0*/  @P0 BRA `(.L_x_26071) ;  /* 0x0000000000200947 */ /* 0x000fea0003800000 */
[----:B------:R4:W0:Y:S01]  /*07b0*/  LDS R3, [R0+0x40] ;  /* 0x0000400000037984 */ /* 0x0008220000000800 */
[----:B------:R-:W-:Y:S05]  /*07c0*/  BRA `(.L_x_26071) ;  /* 0x0000000000187947 */ /* 0x000fea0003800000 */
.L_x_26070:
[----:B------:R-:W4:Y:S02]  /*07d0*/  LDS R3, [R0+0x40] ;  /* 0x0000400000037984 */ /* 0x000f240000000800 */
[----:B----4-:R-:W-:-:S13]  /*07e0*/  FSETP.NAN.AND P0, PT, |R3|, |R3|, PT ;  /* 0x400000030300720b */ /* 0x010fda0003f08200 */
[----:B------:R-:W-:Y:S04]  /*07f0*/  @P0 LDS R3, [R0] ;  /* 0x0000000000030984 */ /* 0x000fe80000000800 */
[----:B------:R-:W-:Y:S04]  /*0800*/  @!P0 LDS R4, [R0] ;  /* 0x0000000000048984 */ /* 0x000fe80000000800 */
[----:B-12---:R-:W1:Y:S02]  /*0810*/  @!P0 LDS R5, [R0+0x40] ;  /* 0x0000400000058984 */ /* 0x006e640000000800 */
[----:B-1----:R-:W-:-:S07]  /*0820*/  @!P0 FMUL R3, R4, R5 ;  /* 0x0000000504038220 */ /* 0x002fce0000400000 */
.L_x_26071:
[----:B------:R-:W-:Y:S05]  /*0830*/  BSYNC.RECONVERGENT B0 ;  /* 0x0000000000007941 */ /* 0x000fea0003800200 */
.L_x_26069:
[----:B0-----:R-:W-:Y:S01]  /*0840*/  STS [R0], R3 ;  /* 0x0000000300007388 */ /* 0x001fe20000000800 */
[----:B------:R-:W-:Y:S03]  /*0850*/  BSSY.RECONVERGENT B0, `(.L_x_26072) ;  /* 0x0000010000007945 */ /* 0x000fe60003800200 */
[----:B------:R-:W0:Y:S02]  /*0860*/  LDS R4, [R0] ;  /* 0x0000000000047984 */ /* 0x000e240000000800 */
[----:B0-----:R-:W-:-:S13]  /*0870*/  FSETP.NAN.AND P0, PT, |R4|, |R4|, PT ;  /* 0x400000040400720b */ /* 0x001fda0003f08200 */
[----:B------:R-:W-:Y:S05]  /*0880*/  @!P0 BRA `(.L_x_26073) ;  /* 0x0000000000188947 */ /* 0x000fea0003800000 */
[----:B------:R-:W0:Y:S02]  /*0890*/  LDS R3, [R0+0x20] ;  /* 0x0000200000037984 */ /* 0x000e240000000800 */
[----:B0-----:R-:W-:Y:S01]  /*08a0*/  FSETP.NAN.AND P0, PT, |R3|, |R3|, PT ;  /* 0x400000030300720b */ /* 0x001fe20003f08200 */
[----:B------:R-:W-:-:S12]  /*08b0*/  IMAD.MOV.U32 R3, RZ, RZ, 0x3f800000 ;  /* 0x3f800000ff037424 */ /* 0x000fd800078e00ff */
[----:B------:R-:W-:Y:S05]  /*08c0*/  @P0 BRA `(.L_x_26074) ;  /* 0x0000000000200947 */ /* 0x000fea0003800000 */
[----:B------:R0:W0:Y:S01]  /*08d0*/  LDS R3, [R0+0x20] ;  /* 0x0000200000037984 */ /* 0x0000220000000800 */
[----:B------:R-:W-:Y:S05]  /*08e0*/  BRA `(.L_x_26074) ;  /* 0x0000000000187947 */ /* 0x000fea0003800000 */
.L_x_26073:
[----:B------:R-:W0:Y:S02]  /*08f0*/  LDS R3, [R0+0x20] ;  /* 0x0000200000037984 */ /* 0x000e240000000800 */
[----:B0-----:R-:W-:-:S13]  /*0900*/  FSETP.NAN.AND P0, PT, |R3|, |R3|, PT ;  /* 0x400000030300720b */ /* 0x001fda0003f08200 */
[----:B------:R-:W-:Y:S04]  /*0910*/  @P0 LDS R3, [R0] ;  /* 0x0000000000030984 */ /* 0x000fe80000000800 */
[----:B------:R-:W-:Y:S04]  /*0920*/  @!P0 LDS R4, [R0] ;  /* 0x0000000000048984 */ /* 0x000fe80000000800 */
[----:B-12---:R-:W0:Y:S02]  /*0930*/  @!P0 LDS R5, [R0+0x20] ;  /* 0x0000200000058984 */ /* 0x006e240000000800 */
[----:B0-----:R-:W-:-:S07]  /*0940*/  @!P0 FMUL R3, R4, R5 ;  /* 0x0000000504038220 */ /* 0x001fce0000400000 */
.L_x_26074:
[----:B------:R-:W-:Y:S05]  /*0950*/  BSYNC.RECONVERGENT B0 ;  /* 0x0000000000007941 */ /* 0x000fea0003800200 */
.L_x_26072:
        /* <DEDUP_REMOVED lines=11> */
.L_x_26076:
[----:B------:R-:W0:Y:S02]  /*0a10*/  LDS R3, [R0+0x10] ;  /* 0x0000100000037984 */ /* 0x000e240000000800 */
[----:B0-----:R-:W-:-:S13]  /*0a20*/  FSETP.NAN.AND P0, PT, |R3|, |R3|, PT ;  /* 0x400000030300720b */ /* 0x001fda0003f08200 */
[----:B------:R-:W-:Y:S04]  /*0a30*/  @P0 LDS R3, [R0] ;  /* 0x0000000000030984 */ /* 0x000fe80000000800 */
[----:B------:R-:W-:Y:S04]  /*0a40*/  @!P0 LDS R4, [R0] ;  /* 0x0000000000048984 */ /* 0x000fe80000000800 */
[----:B-12---:R-:W0:Y:S02]  /*0a50*/  @!P0 LDS R5, [R0+0x10] ;  /* 0x0000100000058984 */ /* 0x006e240000000800 */
[----:B0-----:R-:W-:-:S07]  /*0a60*/  @!P0 FMUL R3, R4, R5 ;  /* 0x0000000504038220 */ /* 0x001fce0000400000 */
.L_x_26077:
[----:B------:R-:W-:Y:S05]  /*0a70*/  BSYNC.RECONVERGENT B0 ;  /* 0x0000000000007941 */ /* 0x000fea0003800200 */
.L_x_26075:
        /* <DEDUP_REMOVED lines=11> */
.L_x_26079:
[----:B------:R-:W0:Y:S02]  /*0b30*/  LDS R3, [R0+0x8] ;  /* 0x0000080000037984 */ /* 0x000e240000000800 */
[----:B0-----:R-:W-:-:S13]  /*0b40*/  FSETP.NAN.AND P0, PT, |R3|, |R3|, PT ;  /* 0x400000030300720b */ /* 0x001fda0003f08200 */
[----:B------:R-:W-:Y:S04]  /*0b50*/  @P0 LDS R3, [R0] ;  /* 0x0000000000030984 */ /* 0x000fe80000000800 */
[----:B------:R-:W-:Y:S04]  /*0b60*/  @!P0 LDS R4, [R0] ;  /* 0x0000000000048984 */ /* 0x000fe80000000800 */
[----:B-12---:R-:W0:Y:S02]  /*0b70*/  @!P0 LDS R5, [R0+0x8] ;  /* 0x0000080000058984 */ /* 0x006e240000000800 */
[----:B0-----:R-:W-:-:S07]  /*0b80*/  @!P0 FMUL R3, R4, R5 ;  /* 0x0000000504038220 */ /* 0x001fce0000400000 */
.L_x_26080:
[----:B------:R-:W-:Y:S05]  /*0b90*/  BSYNC.RECONVERGENT B0 ;  /* 0x0000000000007941 */ /* 0x000fea0003800200 */
.L_x_26078:
        /* <DEDUP_REMOVED lines=11> */
.L_x_26082:
[----:B------:R-:W0:Y:S02]  /*0c50*/  LDS R3, [R0+0x4] ;  /* 0x0000040000037984 */ /* 0x000e240000000800 */
[----:B0-----:R-:W-:-:S13]  /*0c60*/  FSETP.NAN.AND P0, PT, |R3|, |R3|, PT ;  /* 0x400000030300720b */ /* 0x001fda0003f08200 */
[----:B------:R-:W-:Y:S04]  /*0c70*/  @P0 LDS R3, [R0] ;  /* 0x0000000000030984 */ /* 0x000fe80000000800 */
[----:B------:R-:W-:Y:S04]  /*0c80*/  @!P0 LDS R4, [R0] ;  /* 0x0000000000048984 */ /* 0x000fe80000000800 */
[----:B-12---:R-:W0:Y:S02]  /*0c90*/  @!P0 LDS R5, [R0+0x4] ;  /* 0x0000040000058984 */ /* 0x006e240000000800 */
[----:B0-----:R-:W-:-:S07]  /*0ca0*/  @!P0 FMUL R3, R4, R5 ;  /* 0x0000000504038220 */ /* 0x001fce0000400000 */
.L_x_26083:
[----:B------:R-:W-:Y:S05]  /*0cb0*/  BSYNC.RECONVERGENT B0 ;  /* 0x0000000000007941 */ /* 0x000fea0003800200 */
.L_x_26081:
        /* <DEDUP_REMOVED lines=20> */
.L_x_26084:
        /* <DEDUP_REMOVED lines=16> */
.L_x_33471:


//--------------------- .text.contiguous_nanprod2_f32 --------------------------
	.section	.text.contiguous_nanprod2_f32,"ax",@progbits
	.align	128
        .global         contiguous_nanprod2_f32
        .type           contiguous_nanprod2_f32,@function
        .size           contiguous_nanprod2_f32,(.L_x_32770 - contiguous_nanprod2_f32)
        .other          contiguous_nanprod2_f32,@"STO_CUDA_ENTRY STV_DEFAULT"
contiguous_nanprod2_f32:
.text.contiguous_nanprod2_f32:
[----:B------:R-:W-:Y:S01]  /*0000*/  LDC R1, c[0x0][0x37c] ;  /* 0x0000df00ff017b82 */ /* 0x000fe20000000800 */
[----:B------:R-:W0:Y:S07]  /*0010*/  S2R R0, SR_TID.X ;  /* 0x0000000000007919 */ /* 0x000e2e0000002100 */
[----:B------:R-:W1:Y:S01]  /*0020*/  S2UR UR5, SR_CgaCtaId ;  /* 0x00000000000579c3 */ /* 0x000e620000008800 */
[----:B------:R-:W2:Y:S01]  /*0030*/  LDCU.64 UR8, c[0x0][0x3a8] ;  /* 0x00007500ff0877ac */ /* 0x000ea20008000a00 */
[----:B------:R-:W-:Y:S01]  /*0040*/  HFMA2 R4, -RZ, RZ, 1.875, 0 ;  /* 0x3f800000ff047431 */ /* 0x000fe200000001ff */
        /* <DEDUP_REMOVED lines=42> */
.L_x_26113:
        /* <DEDUP_REMOVED lines=32> */
.L_x_26090:
[----:B------:R-:W-:Y:S01]  /*04f0*/  IMAD.MOV.U32 R26, RZ, RZ, R6 ;  /* 0x000000ffff1a7224 */ /* 0x000fe200078e0006 */
[----:B------:R-:W-:Y:S01]  /*0500*/  MOV R13, R7 ;  /* 0x00000007000d7202 */ /* 0x000fe20000000f00 */
[----:B------:R-:W-:Y:S01]  /*0510*/  IMAD.MOV.U32 R14, RZ, RZ, R34 ;  /* 0x000000ffff0e7224 */ /* 0x000fe200078e0022 */
[----:B------:R-:W-:Y:S02]  /*0520*/  MOV R11, R35 ;  /* 0x00000023000b7202 */ /* 0x000fe40000000f00 */
[----:B------:R-:W-:-:S07]  /*0530*/  MOV R12, 0x550 ;  /* 0x00000550000c7802 */ /* 0x000fce0000000f00 */
[----:B-1----:R-:W-:Y:S05]  /*0540*/  CALL.REL.NOINC `($__internal_566_$__cuda_sm20_div_s64) ;  /* 0x0000006c00187944 */ /* 0x002fea0003c00000 */
        /* <DEDUP_REMOVED lines=9> */
.L_x_26091:
[----:B------:R-:W-:Y:S05]  /*05e0*/  BSYNC.RECONVERGENT B1 ;  /* 0x0000000000017941 */ /* 0x000fea0003800200 */
.L_x_26089:
        /* <DEDUP_REMOVED lines=34> */
.L_x_26093:
[----:B------:R-:W-:Y:S01]  /*0810*/  MOV R26, R20 ;  /* 0x00000014001a7202 */ /* 0x000fe20000000f00 */
[----:B------:R-:W-:Y:S01]  /*0820*/  IMAD.MOV.U32 R13, RZ, RZ, R9 ;  /* 0x000000ffff0d7224 */ /* 0x000fe200078e0009 */
[----:B------:R-:W-:Y:S01]  /*0830*/  MOV R14, R34 ;  /* 0x00000022000e7202 */ /* 0x000fe20000000f00 */
[----:B------:R-:W-:Y:S01]  /*0840*/  IMAD.MOV.U32 R11, RZ, RZ, R35 ;  /* 0x000000ffff0b7224 */ /* 0x000fe200078e0023 */
[----:B------:R-:W-:-:S07]  /*0850*/  MOV R12, 0x870 ;  /* 0x00000870000c7802 */ /* 0x000fce0000000f00 */
[----:B------:R-:W-:Y:S05]  /*0860*/  CALL.REL.NOINC `($__internal_566_$__cuda_sm20_div_s64) ;  /* 0x0000006800507944 */ /* 0x000fea0003c00000 */
        /* <DEDUP_REMOVED lines=9> */
.L_x_26094:
[----:B------:R-:W-:Y:S05]  /*0900*/  BSYNC.RECONVERGENT B1 ;  /* 0x0000000000017941 */ /* 0x000fea0003800200 */
.L_x_26092:
        /* <DEDUP_REMOVED lines=33> */
.L_x_26096:
[----:B------:R-:W-:Y:S01]  /*0b20*/  MOV R26, R36 ;  /* 0x00000024001a7202 */ /* 0x000fe20000000f00 */
[----:B------:R-:W-:Y:S01]  /*0b30*/  IMAD.MOV.U32 R13, RZ, RZ, R37 ;  /* 0x000000ffff0d7224 */ /* 0x000fe200078e0025 */
[----:B------:R-:W-:Y:S01]  /*0b40*/  MOV R14, R20 ;  /* 0x00000014000e7202 */ /* 0x000fe20000000f00 */
[----:B------:R-:W-:Y:S01]  /*0b50*/  IMAD.MOV.U32 R11, RZ, RZ, R21 ;  /* 0x000000ffff0b7224 */ /* 0x000fe200078e0015 */
[----:B------:R-:W-:-:S07]  /*0b60*/  MOV R12, 0xb80 ;  /* 0x00000b80000c7802 */ /* 0x000fce0000000f00 */
[----:B------:R-:W-:Y:S05]  /*0b70*/  CALL.REL.NOINC `($__internal_566_$__cuda_sm20_div_s64) ;  /* 0x00000064008c7944 */ /* 0x000fea0003c00000 */
        /* <DEDUP_REMOVED lines=10> */
.L_x_26097:
[----:B------:R-:W-:Y:S05]  /*0c20*/  BSYNC.RECONVERGENT B1 ;  /* 0x0000000000017941 */ /* 0x000fea0003800200 */
.L_x_26095:
        /* <DEDUP_REMOVED lines=35> */
.L_x_26099:
[----:B------:R-:W-:Y:S01]  /*0e60*/  IMAD.MOV.U32 R26, RZ, RZ, R34 ;  /* 0x000000ffff1a7224 */ /* 0x000fe200078e0022 */
[----:B------:R-:W-:Y:S01]  /*0e70*/  MOV R13, R35 ;  /* 0x00000023000d7202 */ /* 0x000fe20000000f00 */
[----:B------:R-:W-:Y:S01]  /*0e80*/  IMAD.MOV.U32 R14, RZ, RZ, R20 ;  /* 0x000000ffff0e7224 */ /* 0x000fe200078e0014 */
[----:B------:R-:W-:Y:S02]  /*0e90*/  MOV R11, R21 ;  /* 0x00000015000b7202 */ /* 0x000fe40000000f00 */
[----:B------:R-:W-:-:S07]  /*0ea0*/  MOV R12, 0xec0 ;  /* 0x00000ec0000c7802 */ /* 0x000fce0000000f00 */
[----:B------:R-:W-:Y:S05]  /*0eb0*/  CALL.REL.NOINC `($__internal_566_$__cuda_sm20_div_s64) ;  /* 0x0000006000bc7944 */ /* 0x000fea0003c00000 */
        /* <DEDUP_REMOVED lines=11> */
.L_x_26100:
[----:B------:R-:W-:Y:S05]  /*0f70*/  BSYNC.RECONVERGENT B1 ;  /* 0x0000000000017941 */ /* 0x000fea0003800200 */
.L_x_26098:
        /* <DEDUP_REMOVED lines=36> */
.L_x_26102:
        /* <DEDUP_REMOVED lines=16> */
.L_x_26103:
[----:B------:R-:W-:Y:S05]  /*12c0*/  BSYNC.RECONVERGENT B1 ;  /* 0x0000000000017941 */ /* 0x000fea0003800200 */
.L_x_26101:
        /* <DEDUP_REMOVED lines=35> */
.L_x_26105:
        /* <DEDUP_REMOVED lines=17> */
.L_x_26106:
[----:B------:R-:W-:Y:S05]  /*1610*/  BSYNC.RECONVERGENT B1 ;  /* 0x0000000000017941 */ /* 0x000fea0003800200 */
.L_x_26104:
        /* <DEDUP_REMOVED lines=35> */
.L_x_26108:
        /* <DEDUP_REMOVED lines=16> */
.L_x_26109:
[----:B------:R-:W-:Y:S05]  /*1950*/  BSYNC.RECONVERGENT B1 ;  /* 0x0000000000017941 */ /* 0x000fea0003800200 */
.L_x_26107:
        /* <DEDUP_REMOVED lines=35> */
.L_x_26111:
[----:B------:R-:W-:Y:S01]  /*1b90*/  MOV R26, R34 ;  /* 0x00000022001a7202 */ /* 0x000fe20000000f00 */
[----:B------:R-:W-:Y:S01]  /*1ba0*/  IMAD.MOV.U32 R13, RZ, RZ, R35 ;  /* 0x000000ffff0d7224 */ /* 0x000fe200078e0023 */
[----:B------:R-:W-:Y:S01]  /*1bb0*/  MOV R14, R20 ;  /* 0x00000014000e7202 */ /* 0x000fe20000000f00 */
[----:B------:R-:W-:Y:S01]  /*1bc0*/  IMAD.MOV.U32 R11, RZ, RZ, R21 ;  /* 0x000000ffff0b7224 */ /* 0x000fe200078e0015 */
[----:B------:R-:W-:-:S07]  /*1bd0*/  MOV R12, 0x1bf0 ;  /* 0x00001bf0000c7802 */ /* 0x000fce0000000f00 */
[----:B------:R-:W-:Y:S05]  /*1be0*/  CALL.REL.NOINC `($__internal_566_$__cuda_sm20_div_s64) ;  /* 0x0000005400707944 */ /* 0x000fea0003c00000 */
        /* <DEDUP_REMOVED lines=10> */
.L_x_26112:
[----:B------:R-:W-:Y:S05]  /*1c90*/  BSYNC.RECONVERGENT B1 ;  /* 0x0000000000017941 */ /* 0x000fea0003800200 */
.L_x_26110:
        /* <DEDUP_REMOVED lines=8> */
.L_x_26088:
        /* <DEDUP_REMOVED lines=36> */
.L_x_26116:
[----:B------:R-:W-:Y:S01]  /*1f60*/  IMAD.MOV.U32 R26, RZ, RZ, R6 ;  /* 0x000000ffff1a7224 */ /* 0x000fe200078e0006 */
[----:B------:R-:W-:Y:S01]  /*1f70*/  MOV R13, R7 ;  /* 0x00000007000d7202 */ /* 0x000fe20000000f00 */
[----:B------:R-:W-:Y:S01]  /*1f80*/  IMAD.MOV.U32 R14, RZ, RZ, R16 ;  /* 0x000000ffff0e7224 */ /* 0x000fe200078e0010 */
[----:B------:R-:W-:Y:S02]  /*1f90*/  MOV R11, R17 ;  /* 0x00000011000b7202 */ /* 0x000fe40000000f00 */
[----:B------:R-:W-:-:S07]  /*1fa0*/  MOV R12, 0x1fc0 ;  /* 0x00001fc0000c7802 */ /* 0x000fce0000000f00 */
[----:B------:R-:W-:Y:S05]  /*1fb0*/  CALL.REL.NOINC `($__internal_566_$__cuda_sm20_div_s64) ;  /* 0x00000050007c7944 */ /* 0x000fea0003c00000 */
        /* <DEDUP_REMOVED lines=9> */
.L_x_26117:
[----:B------:R-:W-:Y:S05]  /*2050*/  BSYNC.RECONVERGENT B1 ;  /* 0x0000000000017941 */ /* 0x000fea0003800200 */
.L_x_26115:
        /* <DEDUP_REMOVED lines=34> */
.L_x_26119:
[----:B------:R-:W-:Y:S01]  /*2280*/  IMAD.MOV.U32 R26, RZ, RZ, R20 ;  /* 0x000000ffff1a7224 */ /* 0x000fe200078e0014 */
[----:B------:R-:W-:Y:S01]  /*2290*/  MOV R13, R9 ;  /* 0x00000009000d7202 */ /* 0x000fe20000000f00 */
[----:B------:R-:W-:Y:S01]  /*22a0*/  IMAD.MOV.U32 R14, RZ, RZ, R16 ;  /* 0x000000ffff0e7224 */ /* 0x000fe200078e0010 */
[----:B------:R-:W-:Y:S02]  /*22b0*/  MOV R11, R17 ;  /* 0x00000011000b7202 */ /* 0x000fe40000000f00 */
[----:B------:R-:W-:-:S07]  /*22c0*/  MOV R12, 0x22e0 ;  /* 0x000022e0000c7802 */ /* 0x000fce0000000f00 */
[----:B------:R-:W-:Y:S05]  /*22d0*/  CALL.REL.NOINC `($__internal_566_$__cuda_sm20_div_s64) ;  /* 0x0000004c00b47944 */ /* 0x000fea0003c00000 */
        /* <DEDUP_REMOVED lines=11> */
.L_x_26120:
[----:B------:R-:W-:Y:S05]  /*2390*/  BSYNC.RECONVERGENT B1 ;  /* 0x0000000000017941 */ /* 0x000fea0003800200 */
.L_x_26118:
        /* <DEDUP_REMOVED lines=36> */
.L_x_26122:
        /* <DEDUP_REMOVED lines=16> */
.L_x_26123:
[----:B------:R-:W-:Y:S05]  /*26e0*/  BSYNC.RECONVERGENT B1 ;  /* 0x0000000000017941 */ /* 0x000fea0003800200 */
.L_x_26121:
        /* <DEDUP_REMOVED lines=35> */
.L_x_26125:
[----:B------:R-:W-:Y:S01]  /*2920*/  IMAD.MOV.U32 R26, RZ, RZ, R18 ;  /* 0x000000ffff1a7224 */ /* 0x000fe200078e0012 */
[----:B------:R-:W-:Y:S01]  /*2930*/  MOV R13, R19 ;  /* 0x00000013000d7202 */ /* 0x000fe20000000f00 */
[----:B------:R-:W-:Y:S01]  /*2940*/  IMAD.MOV.U32 R14, RZ, RZ, R16 ;  /* 0x000000ffff0e7224 */ /* 0x000fe200078e0010 */
[----:B------:R-:W-:Y:S02]  /*2950*/  MOV R11, R17 ;  /* 0x00000011000b7202 */ /* 0x000fe40000000f00 */
[----:B------:R-:W-:-:S07]  /*2960*/  MOV R12, 0x2980 ;  /* 0x00002980000c7802 */ /* 0x000fce0000000f00 */
[----:B------:R-:W-:Y:S05]  /*2970*/  CALL.REL.NOINC `($__internal_566_$__cuda_sm20_div_s64) ;  /* 0x00000048000c7944 */ /* 0x000fea0003c00000 */
        /* <DEDUP_REMOVED lines=10> */
.L_x_26126:
[----:B------:R-:W-:Y:S05]  /*2a20*/  BSYNC.RECONVERGENT B1 ;  /* 0x0000000000017941 */ /* 0x000fea0003800200 */
.L_x_26124:
[----:B------:R-:W-:Y:S01]  /*2a30*/  IMAD R11, R11, R38, RZ ;  /* 0x000000260b0b7224 */ /* 0x000fe200078e02ff */
[----:B------:R-:W-:Y:S01]  /*2a40*/  IADD3 R8, PT, PT, R8, -0x2, RZ ;  /* 0xfffffffe08087810 */ /* 0x000fe20007ffe0ff */
[----:B------:R-:W-:Y:S02]  /*2a50*/  IMAD.MOV.U32 R36, RZ, RZ, R22 ;  /* 0x000000ffff247224 */ /* 0x000fe400078e0016 */
[-C--:B------:R-:W-:Y:S02]  /*2a60*/  IMAD R11, R39, R10.reuse, R11 ;  /* 0x0000000a270b7224 */ /* 0x080fe400078e020b */
[----:B------:R-:W-:-:S04]  /*2a70*/  IMAD.WIDE.U32 R22, R38, R10, R36 ;  /* 0x0000000a26167225 */ /* 0x000fc800078e0024 */
[----:B------:R-:W-:-:S07]  /*2a80*/  IMAD.IADD R23, R23, 0x1, R11 ;  /* 0x0000000117177824 */ /* 0x000fce00078e020b */
.L_x_26114:
        /* <DEDUP_REMOVED lines=30> */
.L_x_26128:
[----:B------:R-:W-:Y:S01]  /*2c70*/  IMAD.MOV.U32 R18, RZ, RZ, R6 ;  /* 0x000000ffff127224 */ /* 0x000fe200078e0006 */
[----:B------:R-:W-:Y:S01]  /*2c80*/  MOV R19, R7 ;  /* 0x0000000700137202 */ /* 0x000fe20000000f00 */
[----:B------:R-:W-:Y:S01]  /*2c90*/  IMAD.MOV.U32 R24, RZ, RZ, R10 ;  /* 0x000000ffff187224 */ /* 0x000fe200078e000a */
[----:B------:R-:W-:Y:S02]  /*2ca0*/  MOV R21, R11 ;  /* 0x0000000b00157202 */ /* 0x000fe40000000f00 */
[----:B------:R-:W-:-:S07]  /*2cb0*/  MOV R26, 0x2cd0 ;  /* 0x00002cd0001a7802 */ /* 0x000fce0000000f00 */
[----:B------:R-:W-:Y:S05]  /*2cc0*/  CALL.REL.NOINC `($__internal_567_$__cuda_sm20_rem_s64) ;  /* 0x0000004800847944 */ /* 0x000fea0003c00000 */
.L_x_26129:
[----:B------:R-:W-:Y:S05]  /*2cd0*/  BSYNC.RECONVERGENT B1 ;  /* 0x0000000000017941 */ /* 0x000fea0003800200 */
.L_x_26127:
        /* <DEDUP_REMOVED lines=30> */
.L_x_26131:
[----:B------:R-:W-:Y:S01]  /*2ec0*/  IMAD.MOV.U32 R24, RZ, RZ, R10 ;  /* 0x000000ffff187224 */ /* 0x000fe200078e000a */
[----:B------:R-:W-:Y:S01]  /*2ed0*/  MOV R21, R11 ;  /* 0x0000000b00157202 */ /* 0x000fe20000000f00 */
[----:B------:R-:W-:Y:S01]  /*2ee0*/  IMAD.MOV.U32 R18, RZ, RZ, R20 ;  /* 0x000000ffff127224 */ /* 0x000fe200078e0014 */
[----:B------:R-:W-:Y:S02]  /*2ef0*/  MOV R19, R9 ;  /* 0x0000000900137202 */ /* 0x000fe40000000f00 */
[----:B------:R-:W-:-:S07]  /*2f00*/  MOV R26, 0x2f20 ;  /* 0x00002f20001a7802 */ /* 0x000fce0000000f00 */
[----:B------:R-:W-:Y:S05]  /*2f10*/  CALL.REL.NOINC `($__internal_567_$__cuda_sm20_rem_s64) ;  /* 0x0000004400f07944 */ /* 0x000fea0003c00000 */
.L_x_26132:
[----:B------:R-:W-:Y:S05]  /*2f20*/  BSYNC.RECONVERGENT B1 ;  /* 0x0000000000017941 */ /* 0x000fea0003800200 */
.L_x_26130:
[----:B------:R-:W-:Y:S02]  /*2f30*/  IMAD R7, R7, R16, RZ ;  /* 0x0000001007077224 */ /* 0x000fe400078e02ff */
[----:B------:R-:W-:-:S04]  /*2f40*/  IMAD.WIDE.U32 R22, R16, R6, R22 ;  /* 0x0000000610167225 */ /* 0x000fc800078e0016 */
[----:B------:R-:W-:-:S04]  /*2f50*/  IMAD R7, R17, R6, R7 ;  /* 0x0000000611077224 */ /* 0x000fc800078e0207 */
[----:B------:R-:W-:-:S07]  /*2f60*/  IMAD.IADD R23, R23, 0x1, R7 ;  /* 0x0000000117177824 */ /* 0x000fce00078e0207 */
.L_x_26087:
        /* <DEDUP_REMOVED lines=10> */
[----:B------:R-:W-:Y:S01]  /*3010*/  HFMA2 R6, -RZ, RZ, 1.875, 0 ;  /* 0x3f800000ff067431 */ /* 0x000fe200000001ff */
[----:B--2---:R-:W-:-:S13]  /*3020*/  FSETP.NAN.AND P0, PT, |R4|, |R4|, PT ;  /* 0x400000040400720b */ /* 0x004fda0003f08200 */
[----:B------:R-:W-:Y:S05]  /*3030*/  @P0 BRA `(.L_x_26135) ;  /* 0x00000000001c0947 */ /* 0x000fea0003800000 */
[----:B------:R-:W-:Y:S01]  /*3040*/  IMAD.MOV.U32 R6, RZ, RZ, R4 ;  /* 0x000000ffff067224 */ /* 0x000fe200078e0004 */
[----:B------:R-:W-:Y:S06]  /*3050*/  BRA `(.L_x_26135) ;  /* 0x0000000000147947 */ /* 0x000fec0003800000 */
.L_x_26134:
[----:B------:R-:W-:-:S04]  /*3060*/  LEA R4, P0, R22, R8, 0x2 ;  /* 0x0000000816047211 */ /* 0x000fc800078010ff */
[----:B------:R-:W-:-:S06]  /*3070*/  LEA.HI.X R5, R22, R9, R23, 0x2, P0 ;  /* 0x0000000916057211 */ /* 0x000fcc00000f1417 */
[----:B------:R-:W2:Y:S02]  /*3080*/  LDG.E R5, desc[UR12][R4.64] ;  /* 0x0000000c04057981 */ /* 0x000ea4000c1e1900 */
[----:B--2---:R-:W-:-:S13]  /*3090*/  FSETP.NAN.AND P0, PT, |R5|, |R5|, PT ;  /* 0x400000050500720b */ /* 0x004fda0003f08200 */
[----:B------:R-:W-:-:S07]  /*30a0*/  @!P0 FMUL R6, R6, R5 ;  /* 0x0000000506068220 */ /* 0x000fce0000400000 */
.L_x_26135:
[----:B------:R-:W-:Y:S05]  /*30b0*/  BSYNC.RECONVERGENT B1 ;  /* 0x0000000000017941 */ /* 0x000fea0003800200 */
.L_x_26133:
[----:B------:R1:W-:Y:S01]  /*30c0*/  STS [R3], R6 ;  /* 0x0000000603007388 */ /* 0x0003e20000000800 */
[----:B------:R-:W-:Y:S05]  /*30d0*/  BRA `(.L_x_26136) ;  /* 0x0000003400b87947 */ /* 0x000fea0003800000 */
.L_x_26086:
        /* <DEDUP_REMOVED lines=18> */
.L_x_26163:
        /* <DEDUP_REMOVED lines=30> */
.L_x_26140:
        /* <DEDUP_REMOVED lines=15> */
.L_x_26141:
[----:B------:R-:W-:Y:S05]  /*34d0*/  BSYNC.RECONVERGENT B1 ;  /* 0x0000000000017941 */ /* 0x000fea0003800200 */
.L_x_26139:
        /* <DEDUP_REMOVED lines=39> */
.L_x_26143:
[----:B------:R-:W-:Y:S01]  /*3750*/  IMAD.MOV.U32 R26, RZ, RZ, R36 ;  /* 0x000000ffff1a7224 */ /* 0x000fe200078e0024 */
[----:B------:R-:W-:Y:S01]  /*3760*/  MOV R13, R37 ;  /* 0x00000025000d7202 */ /* 0x000fe20000000f00 */
[----:B------:R-:W-:Y:S01]  /*3770*/  IMAD.MOV.U32 R14, RZ, RZ, R38 ;  /* 0x000000ffff0e7224 */ /* 0x000fe200078e0026 */
[----:B------:R-:W-:Y:S02]  /*3780*/  MOV R11, R39 ;  /* 0x00000027000b7202 */ /* 0x000fe40000000f00 */
[----:B------:R-:W-:-:S07]  /*3790*/  MOV R12, 0x37b0 ;  /* 0x000037b0000c7802 */ /* 0x000fce0000000f00 */
[----:B-1----:R-:W-:Y:S05]  /*37a0*/  CALL.REL.NOINC `($__internal_566_$__cuda_sm20_div_s64) ;  /* 0x0000003800807944 */ /* 0x002fea0003c00000 */
        /* <DEDUP_REMOVED lines=11> */
.L_x_26144:
[----:B------:R-:W-:Y:S05]  /*3860*/  BSYNC.RECONVERGENT B1 ;  /* 0x0000000000017941 */ /* 0x000fea0003800200 */
.L_x_26142:
        /* <DEDUP_REMOVED lines=37> */
.L_x_26146:
        /* <DEDUP_REMOVED lines=17> */
.L_x_26147:
[----:B------:R-:W-:Y:S05]  /*3bd0*/  BSYNC.RECONVERGENT B1 ;  /* 0x0000000000017941 */ /* 0x000fea0003800200 */
.L_x_26145:
        /* <DEDUP_REMOVED lines=38> */
.L_x_26149:
[----:B------:R-:W-:Y:S01]  /*3e40*/  MOV R26, R20 ;  /* 0x00000014001a7202 */ /* 0x000fe20000000f00 */
[----:B------:R-:W-:Y:S01]  /*3e50*/  IMAD.MOV.U32 R13, RZ, RZ, R21 ;  /* 0x000000ffff0d7224 */ /* 0x000fe200078e0015 */
[----:B------:R-:W-:Y:S01]  /*3e60*/  MOV R14, R36 ;  /* 0x00000024000e7202 */ /* 0x000fe20000000f00 */
[----:B------:R-:W-:Y:S01]  /*3e70*/  IMAD.MOV.U32 R11, RZ, RZ, R37 ;  /* 0x000000ffff0b7224 */ /* 0x000fe200078e0025 */
[----:B------:R-:W-:-:S07]  /*3e80*/  MOV R12, 0x3ea0 ;  /* 0x00003ea0000c7802 */ /* 0x000fce0000000f00 */
[----:B-1----:R-:W-:Y:S05]  /*3e90*/  CALL.REL.NOINC `($__internal_566_$__cuda_sm20_div_s64) ;  /* 0x0000003000c47944 */ /* 0x002fea0003c00000 */
        /* <DEDUP_REMOVED lines=11> */
.L_x_26150:
[----:B------:R-:W-:Y:S05]  /*3f50*/  BSYNC.RECONVERGENT B1 ;  /* 0x0000000000017941 */ /* 0x000fea0003800200 */
.L_x_26148:
        /* <DEDUP_REMOVED lines=38> */
.L_x_26152:
        /* <DEDUP_REMOVED lines=17> */
.L_x_26153:
[----:B------:R-:W-:Y:S05]  /*42d0*/  BSYNC.RECONVERGENT B1 ;  /* 0x0000000000017941 */ /* 0x000fea0003800200 */
.L_x_26151:
        /* <DEDUP_REMOVED lines=40> */
.L_x_26155:
        /* <DEDUP_REMOVED lines=17> */
.L_x_26156:
[----:B------:R-:W-:Y:S05]  /*4670*/  BSYNC.RECONVERGENT B1 ;  /* 0x0000000000017941 */ /* 0x000fea0003800200 */
.L_x_26154:
        /* <DEDUP_REMOVED lines=40> */
.L_x_26158:
        /* <DEDUP_REMOVED lines=17> */
.L_x_26159:
[----:B------:R-:W-:Y:S05]  /*4a10*/  BSYNC.RECONVERGENT B1 ;  /* 0x0000000000017941 */ /* 0x000fea0003800200 */
.L_x_26157:
        /* <DEDUP_REMOVED lines=38> */
.L_x_26161:
        /* <DEDUP_REMOVED lines=17> */
.L_x_26162:
[----:B------:R-:W-:Y:S05]  /*4d90*/  BSYNC.RECONVERGENT B1 ;  /* 0x0000000000017941 */ /* 0x000fea0003800200 */
.L_x_26160:
        /* <DEDUP_REMOVED lines=15> */
.L_x_26138:
        /* <DEDUP_REMOVED lines=37> */
.L_x_26166:
[----:B------:R-:W-:Y:S01]  /*50e0*/  MOV R26, R18 ;  /* 0x00000012001a7202 */ /* 0x000fe20000000f00 */
[----:B------:R-:W-:Y:S01]  /*50f0*/  IMAD.MOV.U32 R13, RZ, RZ, R19 ;  /* 0x000000ffff0d7224 */ /* 0x000fe200078e0013 */
[----:B------:R-:W-:Y:S01]  /*5100*/  MOV R14, R6 ;  /* 0x00000006000e7202 */ /* 0x000fe20000000f00 */
[----:B------:R-:W-:Y:S01]  /*5110*/  IMAD.MOV.U32 R11, RZ, RZ, R7 ;  /* 0x000000ffff0b7224 */ /* 0x000fe200078e0007 */
[----:B------:R-:W-:-:S07]  /*5120*/  MOV R12, 0x5140 ;  /* 0x00005140000c7802 */ /* 0x000fce0000000f00 */
[----:B------:R-:W-:Y:S05]  /*5130*/  CALL.REL.NOINC `($__internal_566_$__cuda_sm20_div_s64) ;  /* 0x00000020001c7944 */ /* 0x000fea0003c00000 */
        /* <DEDUP_REMOVED lines=9> */
.L_x_26167:
[----:B------:R-:W-:Y:S05]  /*51d0*/  BSYNC.RECONVERGENT B1 ;  /* 0x0000000000017941 */ /* 0x000fea0003800200 */
.L_x_26165:
        /* <DEDUP_REMOVED lines=39> */
.L_x_26169:
        /* <DEDUP_REMOVED lines=17> */
.L_x_26170:
[----:B------:R-:W-:Y:S05]  /*5560*/  BSYNC.RECONVERGENT B1 ;  /* 0x0000000000017941 */ /* 0x000fea0003800200 */
.L_x_26168:
        /* <DEDUP_REMOVED lines=40> */
.L_x_26172:
        /* <DEDUP_REMOVED lines=17> */
.L_x_26173:
[----:B------:R-:W-:Y:S05]  /*5900*/  BSYNC.RECONVERGENT B1 ;  /* 0x0000000000017941 */ /* 0x000fea0003800200 */
.L_x_26171:
        /* <DEDUP_REMOVED lines=40> */
.L_x_26175:
[----:B------:R-:W-:Y:S01]  /*5b90*/  MOV R26, R18 ;  /* 0x00000012001a7202 */ /* 0x000fe20000000f00 */
[----:B------:R-:W-:Y:S01]  /*5ba0*/  IMAD.MOV.U32 R13, RZ, RZ, R19 ;  /* 0x000000ffff0d7224 */ /* 0x000fe200078e0013 */
[----:B------:R-:W-:Y:S02]  /*5bb0*/  MOV R14, R20 ;  /* 0x00000014000e7202 */ /* 0x000fe40000000f00 */
[----:B------:R-:W-:Y:S02]  /*5bc0*/  MOV R11, R21 ;  /* 0x00000015000b7202 */ /* 0x000fe40000000f00 */
[----:B------:R-:W-:-:S07]  /*5bd0*/  MOV R12, 0x5bf0 ;  /* 0x00005bf0000c7802 */ /* 0x000fce0000000f00 */
[----:B------:R-:W-:Y:S05]  /*5be0*/  CALL.REL.NOINC `($__internal_566_$__cuda_sm20_div_s64) ;  /* 0x0000001400707944 */ /* 0x000fea0003c00000 */
        /* <DEDUP_REMOVED lines=11> */
.L_x_26176:
[----:B------:R-:W-:Y:S05]  /*5ca0*/  BSYNC.RECONVERGENT B1 ;  /* 0x0000000000017941 */ /* 0x000fea0003800200 */
.L_x_26174:
        /* <DEDUP_REMOVED lines=11> */
.L_x_26164:
        /* <DEDUP_REMOVED lines=35> */
.L_x_26179:
[----:B------:R-:W-:Y:S01]  /*5f90*/  IMAD.MOV.U32 R26, RZ, RZ, R18 ;  /* 0x000000ffff1a7224 */ /* 0x000fe200078e0012 */
[----:B------:R-:W-:Y:S01]  /*5fa0*/  MOV R13, R19 ;  /* 0x00000013000d7202 */ /* 0x000fe20000000f00 */
[----:B------:R-:W-:Y:S01]  /*5fb0*/  IMAD.MOV.U32 R11, RZ, RZ, R5 ;  /* 0x000000ffff0b7224 */ /* 0x000fe200078e0005 */
[----:B------:R-:W-:Y:S02]  /*5fc0*/  MOV R14, R4 ;  /* 0x00000004000e7202 */ /* 0x000fe40000000f00 */
        /* <DEDUP_REMOVED lines=10> */
.L_x_26180:
[----:B------:R-:W-:Y:S05]  /*6070*/  BSYNC.RECONVERGENT B1 ;  /* 0x0000000000017941 */ /* 0x000fea0003800200 */
.L_x_26178:
        /* <DEDUP_REMOVED lines=39> */
.L_x_26182:
        /* <DEDUP_REMOVED lines=17> */
.L_x_26183:
[----:B------:R-:W-:Y:S05]  /*6400*/  BSYNC.RECONVERGENT B1 ;  /* 0x0000000000017941 */ /* 0x000fea0003800200 */
.L_x_26181:
        /* <DEDUP_REMOVED lines=11> */
.L_x_26177:
        /* <DEDUP_REMOVED lines=31> */
.L_x_26185:
[----:B------:R-:W-:Y:S02]  /*66b0*/  MOV R24, R20 ;  /* 0x0000001400187202 */ /* 0x000fe40000000f00 */
[----:B------:R-:W-:-:S07]  /*66c0*/  MOV R26, 0x66e0 ;  /* 0x000066e0001a7802 */ /* 0x000fce0000000f00 */
[----:B------:R-:W-:Y:S05]  /*66d0*/  CALL.REL.NOINC `($__internal_567_$__cuda_sm20_rem_s64) ;  /* 0x0000001000007944 */ /* 0x000fea0003c00000 */
[----:B------:R-:W-:Y:S01]  /*66e0*/  MOV R4, R6 ;  /* 0x0000000600047202 */ /* 0x000fe20000000f00 */
[----:B------:R-:W-:-:S07]  /*66f0*/  IMAD.MOV.U32 R5, RZ, RZ, R7 ;  /* 0x000000ffff057224 */ /* 0x000fce00078e0007 */
.L_x_26186:
[----:B------:R-:W-:Y:S05]  /*6700*/  BSYNC.RECONVERGENT B1 ;  /* 0x0000000000017941 */ /* 0x000fea0003800200 */
.L_x_26184:
        /* <DEDUP_REMOVED lines=9> */
.L_x_26137:
[----:B------:R-:W2:Y:S04]  /*67a0*/  LDG.E R8, desc[UR12][R8.64] ;  /* 0x0000000c08087981 */ /* 0x000ea8000c1e1900 */
[----:B--2---:R0:W-:Y:S02]  /*67b0*/  STS [R3], R8 ;  /* 0x0000000803007388 */ /* 0x0041e40000000800 */
.L_x_26136:
[----:B------:R-:W-:Y:S05]  /*67c0*/  BSYNC.RECONVERGENT B0 ;  /* 0x0000000000007941 */ /* 0x000fea0003800200 */
.L_x_26085:
[----:B------:R-:W-:Y:S01]  /*67d0*/  BAR.SYNC.DEFER_BLOCKING 0x0 ;  /* 0x0000000000007b1d */ /* 0x000fe20000010000 */
[----:B------:R-:W-:-:S13]  /*67e0*/  ISETP.GE.U32.AND P0, PT, R2, 0x42, PT ;  /* 0x000000420200780c */ /* 0x000fda0003f06070 */
[----:B------:R-:W-:Y:S05]  /*67f0*/  @!P0 BRA `(.L_x_26187) ;  /* 0x0000000000688947 */ /* 0x000fea0003800000 */
.L_x_26193:
        /* <DEDUP_REMOVED lines=9> */
[----:B------:R-:W-:-:S05]  /*6890*/  IMAD.MOV.U32 R4, RZ, RZ, 0x3f800000 ;  /* 0x3f800000ff047424 */ /* 0x000fca00078e00ff */
[----:B------:R-:W1:Y:S02]  /*68a0*/  LDS R5, [R5] ;  /* 0x0000000005057984 */ /* 0x000e640000000800 */
[----:B-1----:R-:W-:-:S13]  /*68b0*/  FSETP.NAN.AND P0, PT, |R5|, |R5|, PT ;  /* 0x400000050500720b */ /* 0x002fda0003f08200 */
[----:B------:R-:W-:Y:S05]  /*68c0*/  @P0 BRA `(.L_x_26192) ;  /* 0x0000000000180947 */ /* 0x000fea0003800000 */
[----:B------:R-:W-:Y:S01]  /*68d0*/  MOV R4, R5 ;  /* 0x0000000500047202 */ /* 0x000fe20000000f00 */
[----:B------:R-:W-:Y:S06]  /*68e0*/  BRA `(.L_x_26192) ;  /* 0x0000000000107947 */ /* 0x000fec0003800000 */
.L_x_26191:
[----:B------:R-:W-:-:S06]  /*68f0*/  LEA R5, R6, R3, 0x2 ;  /* 0x0000000306057211 */ /* 0x000fcc00078e10ff */
[----:B------:R-:W1:Y:S02]  /*6900*/  LDS R5, [R5] ;  /* 0x0000000005057984 */ /* 0x000e640000000800 */
[----:B-1----:R-:W-:-:S13]  /*6910*/  FSETP.NAN.AND P0, PT, |R5|, |R5|, PT ;  /* 0x400000050500720b */ /* 0x002fda0003f08200 */
[----:B------:R-:W-:-:S07]  /*6920*/  @!P0 FMUL R4, R4, R5 ;  /* 0x0000000504048220 */ /* 0x000fce0000400000 */
.L_x_26192:
[----:B------:R-:W-:Y:S05]  /*6930*/  BSYNC.RECONVERGENT B1 ;  /* 0x0000000000017941 */ /* 0x000fea0003800200 */
.L_x_26190:
[----:B------:R1:W-:Y:S02]  /*6940*/  STS [R3], R4 ;  /* 0x0000000403007388 */ /* 0x0003e40000000800 */
.L_x_26189:
[----:B------:R-:W-:Y:S05]  /*6950*/  BSYNC.RECONVERGENT B0 ;  /* 0x0000000000007941 */ /* 0x000fea0003800200 */
.L_x_26188:
[----:B------:R-:W-:Y:S01]  /*6960*/  BAR.SYNC.DEFER_BLOCKING 0x0 ;  /* 0x0000000000007b1d */ /* 0x000fe20000010000 */
[----:B------:R-:W-:Y:S01]  /*6970*/  ISETP.GT.U32.AND P0, PT, R2, 0x83, PT ;  /* 0x000000830200780c */ /* 0x000fe20003f04070 */
[----:B------:R-:W-:-:S12]  /*6980*/  IMAD.MOV.U32 R2, RZ, RZ, R6 ;  /* 0x000000ffff027224 */ /* 0x000fd800078e0006 */
[----:B------:R-:W-:Y:S05]  /*6990*/  @P0 BRA `(.L_x_26193) ;  /* 0xfffffffc00980947 */ /* 0x000fea000383ffff */
.L_x_26187:
        /* <DEDUP_REMOVED lines=8> */
[----:B------:R-:W-:-:S12]  /*6a20*/  HFMA2 R2, -RZ, RZ, 1.875, 0 ;  /* 0x3f800000ff027431 */ /* 0x000fd800000001ff */
[----:B------:R-:W-:Y:S05]  /*6a30*/  @P0 BRA `(.L_x_26196) ;  /* 0x0000000000200947 */ /* 0x000fea0003800000 */
[----:B------:R2:W3:Y:S01]  /*6a40*/  LDS R2, [R3+0x80] ;  /* 0x0000800003027984 */ /* 0x0004e20000000800 */
[----:B------:R-:W-:Y:S05]  /*6a50*/  BRA `(.L_x_26196) ;  /* 0x0000000000187947 */ /* 0x000fea0003800000 */
.L_x_26195:
[----:B------:R-:W2:Y:S02]  /*6a60*/  LDS R2, [R3+0x80] ;  /* 0x0000800003027984 */ /* 0x000ea40000000800 */
[----:B--2---:R-:W-:-:S13]  /*6a70*/  FSETP.NAN.AND P0, PT, |R2|, |R2|, PT ;  /* 0x400000020200720b */ /* 0x004fda0003f08200 */
[----:B------:R-:W-:Y:S04]  /*6a80*/  @P0 LDS R2, [R3] ;  /* 0x0000000003020984 */ /* 0x000fe80000000800 */
[----:B-1----:R-:W-:Y:S04]  /*6a90*/  @!P0 LDS R4, [R3] ;  /* 0x0000000003048984 */ /* 0x002fe80000000800 */
[----:B------:R-:W1:Y:S02]  /*6aa0*/  @!P0 LDS R5, [R3+0x80] ;  /* 0x0000800003058984 */ /* 0x000e640000000800 */
[----:B-1----:R-:W-:-:S07]  /*6ab0*/  @!P0 FMUL R2, R4, R5 ;  /* 0x0000000504028220 */ /* 0x002fce0000400000 */
.L_x_26196:
[----:B------:R-:W-:Y:S05]  /*6ac0*/  BSYNC.RECONVERGENT B0 ;  /* 0x0000000000007941 */ /* 0x000fea0003800200 */
.L_x_26194:
[----:B---3--:R-:W-:Y:S01]  /*6ad0*/  STS [R3], R2 ;  /* 0x0000000203007388 */ /* 0x008fe20000000800 */
[----:B------:R-:W-:Y:S03]  /*6ae0*/  BSSY.RECONVERGENT B0, `(.L_x_26197) ;  /* 0x0000010000007945 */ /* 0x000fe60003800200 */
[----:B-1----:R-:W1:Y:S02]  /*6af0*/  LDS R4, [R3] ;  /* 0x0000000003047984 */ /* 0x002e640000000800 */
[----:B-1----:R-:W-:-:S13]  /*6b00*/  FSETP.NAN.AND P0, PT, |R4|, |R4|, PT ;  /* 0x400000040400720b */ /* 0x002fda0003f08200 */
[----:B------:R-:W-:Y:S05]  /*6b10*/  @!P0 BRA `(.L_x_26198) ;  /* 0x0000000000188947 */ /* 0x000fea0003800000 */
[----:B------:R-:W1:Y:S02]  /*6b20*/  LDS R2, [R3+0x40] ;  /* 0x0000400003027984 */ /* 0x000e640000000800 */
[----:B-1----:R-:W-:Y:S02]  /*6b30*/  FSETP.NAN.AND P0, PT, |R2|, |R2|, PT ;  /* 0x400000020200720b */ /* 0x002fe40003f08200 */
[----:B------:R-:W-:-:S11]  /*6b40*/  MOV R2, 0x3f800000 ;  /* 0x3f80000000027802 */ /* 0x000fd60000000f00 */
[----:B------:R-:W-:Y:S05]  /*6b50*/  @P0 BRA `(.L_x_26199) ;  /* 0x0000000000200947 */ /* 0x000fea0003800000 */
[----:B------:R1:W3:Y:S01]  /*6b60*/  LDS R2, [R3+0x40] ;  /* 0x0000400003027984 */ /* 0x0002e20000000800 */
[----:B------:R-:W-:Y:S05]  /*6b70*/  BRA `(.L_x_26199) ;  /* 0x0000000000187947 */ /* 0x000fea0003800000 */
.L_x_26198:
[----:B------:R-:W1:Y:S02]  /*6b80*/  LDS R2, [R3+0x40] ;  /* 0x0000400003027984 */ /* 0x000e640000000800 */
[----:B-1----:R-:W-:-:S13]  /*6b90*/  FSETP.NAN.AND P0, PT, |R2|, |R2|, PT ;  /* 0x400000020200720b */ /* 0x002fda0003f08200 */
[----:B------:R-:W-:Y:S04]  /*6ba0*/  @P0 LDS R2, [R3] ;  /* 0x0000000003020984 */ /* 0x000fe80000000800 */
[----:B------:R-:W-:Y:S04]  /*6bb0*/  @!P0 LDS R4, [R3] ;  /* 0x0000000003048984 */ /* 0x000fe80000000800 */
[----:B------:R-:W1:Y:S02]  /*6bc0*/  @!P0 LDS R5, [R3+0x40] ;  /* 0x0000400003058984 */ /* 0x000e640000000800 */
[----:B-1----:R-:W-:-:S07]  /*6bd0*/  @!P0 FMUL R2, R4, R5 ;  /* 0x0000000504028220 */ /* 0x002fce0000400000 */
.L_x_26199:
[----:B------:R-:W-:Y:S05]  /*6be0*/  BSYNC.RECONVERGENT B0 ;  /* 0x0000000000007941 */ /* 0x000fea0003800200 */
.L_x_26197:
[----:B---3--:R-:W-:Y:S01]  /*6bf0*/  STS [R3], R2 ;  /* 0x0000000203007388 */ /* 0x008fe20000000800 */
[----:B------:R-:W-:Y:S03]  /*6c00*/  BSSY.RECONVERGENT B0, `(.L_x_26200) ;  /* 0x0000010000007945 */ /* 0x000fe60003800200 */
[----:B------:R-:W3:Y:S02]  /*6c10*/  LDS R4, [R3] ;  /* 0x0000000003047984 */ /* 0x000ee40000000800 */
        /* <DEDUP_REMOVED lines=8> */
.L_x_26201:
[----:B------:R-:W3:Y:S02]  /*6ca0*/  LDS R2, [R3+0x20] ;  /* 0x0000200003027984 */ /* 0x000ee40000000800 */
[----:B---3--:R-:W-:-:S13]  /*6cb0*/  FSETP.NAN.AND P0, PT, |R2|, |R2|, PT ;  /* 0x400000020200720b */ /* 0x008fda0003f08200 */
[----:B------:R-:W-:Y:S04]  /*6cc0*/  @P0 LDS R2, [R3] ;  /* 0x0000000003020984 */ /* 0x000fe80000000800 */
[----:B------:R-:W-:Y:S04]  /*6cd0*/  @!P0 LDS R4, [R3] ;  /* 0x0000000003048984 */ /* 0x000fe80000000800 */
[----:B------:R-:W3:Y:S02]  /*6ce0*/  @!P0 LDS R5, [R3+0x20] ;  /* 0x0000200003058984 */ /* 0x000ee40000000800 */
[----:B---3--:R-:W-:-:S07]  /*6cf0*/  @!P0 FMUL R2, R4, R5 ;  /* 0x0000000504028220 */ /* 0x008fce0000400000 */
.L_x_26202:
[----:B------:R-:W-:Y:S05]  /*6d00*/  BSYNC.RECONVERGENT B0 ;  /* 0x0000000000007941 */ /* 0x000fea0003800200 */
.L_x_26200:
[----:B----4-:R-:W-:Y:S01]  /*6d10*/  STS [R3], R2 ;  /* 0x0000000203007388 */ /* 0x010fe20000000800 */
[----:B------:R-:W-:Y:S03]  /*6d20*/  BSSY.RECONVERGENT B0, `(.L_x_26203) ;  /* 0x0000010000007945 */ /* 0x000fe60003800200 */
[----:B------:R-:W4:Y:S02]  /*6d30*/  LDS R4, [R3] ;  /* 0x0000000003047984 */ /* 0x000f240000000800 */
[----:B----4-:R-:W-:-:S13]  /*6d40*/  FSETP.NAN.AND P0, PT, |R4|, |R4|, PT ;  /* 0x400000040400720b */ /* 0x010fda0003f08200 */
[----:B------:R-:W-:Y:S05]  /*6d50*/  @!P0 BRA `(.L_x_26204) ;  /* 0x0000000000188947 */ /* 0x000fea0003800000 */
[----:B------:R-:W4:Y:S02]  /*6d60*/  LDS R2, [R3+0x10] ;  /* 0x0000100003027984 */ /* 0x000f240000000800 */
[----:B----4-:R-:W-:Y:S01]  /*6d70*/  FSETP.NAN.AND P0, PT, |R2|, |R2|, PT ;  /* 0x400000020200720b */ /* 0x010fe20003f08200 */
[----:B------:R-:W-:-:S12]  /*6d80*/  HFMA2 R2, -RZ, RZ, 1.875, 0 ;  /* 0x3f800000ff027431 */ /* 0x000fd800000001ff */
[----:B------:R-:W-:Y:S05]  /*6d90*/  @P0 BRA `(.L_x_26205) ;  /* 0x0000000000200947 */ /* 0x000fea0003800000 */
[----:B------:R4:W0:Y:S01]  /*6da0*/  LDS R2, [R3+0x10] ;  /* 0x0000100003027984 */ /* 0x0008220000000800 */
[----:B------:R-:W-:Y:S05]  /*6db0*/  BRA `(.L_x_26205) ;  /* 0x0000000000187947 */ /* 0x000fea0003800000 */
.L_x_26204:
[----:B------:R-:W4:Y:S02]  /*6dc0*/  LDS R2, [R3+0x10] ;  /* 0x0000100003027984 */ /* 0x000f240000000800 */
[----:B----4-:R-:W-:-:S13]  /*6dd0*/  FSETP.NAN.AND P0, PT, |R2|, |R2|, PT ;  /* 0x400000020200720b */ /* 0x010fda0003f08200 */
[----:B------:R-:W-:Y:S04]  /*6de0*/  @P0 LDS R2, [R3] ;  /* 0x0000000003020984 */ /* 0x000fe80000000800 */
[----:B------:R-:W-:Y:S04]  /*6df0*/  @!P0 LDS R4, [R3] ;  /* 0x0000000003048984 */ /* 0x000fe80000000800 */
[----:B------:R-:W4:Y:S02]  /*6e00*/  @!P0 LDS R5, [R3+0x10] ;  /* 0x0000100003058984 */ /* 0x000f240000000800 */
[----:B----4-:R-:W-:-:S07]  /*6e10*/  @!P0 FMUL R2, R4, R5 ;  /* 0x0000000504028220 */ /* 0x010fce0000400000 */
.L_x_26205:
[----:B------:R-:W-:Y:S05]  /*6e20*/  BSYNC.RECONVERGENT B0 ;  /* 0x0000000000007941 */ /* 0x000fea0003800200 */
.L_x_26203:
[----:B0-----:R-:W-:Y:S01]  /*6e30*/  STS [R3], R2 ;  /* 0x0000000203007388 */ /* 0x001fe20000000800 */
[----:B------:R-:W-:Y:S03]  /*6e40*/  BSSY.RECONVERGENT B0, `(.L_x_26206) ;  /* 0x0000010000007945 */ /* 0x000fe60003800200 */
[----:B------:R-:W0:Y:S02]  /*6e50*/  LDS R4, [R3] ;  /* 0x0000000003047984 */ /* 0x000e240000000800 */
[----:B0-----:R-:W-:-:S13]  /*6e60*/  FSETP.NAN.AND P0, PT, |R4|, |R4|, PT ;  /* 0x400000040400720b */ /* 0x001fda0003f08200 */
[----:B------:R-:W-:Y:S05]  /*6e70*/  @!P0 BRA `(.L_x_26207) ;  /* 0x0000000000188947 */ /* 0x000fea0003800000 */
[----:B------:R-:W0:Y:S02]  /*6e80*/  LDS R2, [R3+0x8] ;  /* 0x0000080003027984 */ /* 0x000e240000000800 */
[----:B0-----:R-:W-:Y:S02]  /*6e90*/  FSETP.NAN.AND P0, PT, |R2|, |R2|, PT ;  /* 0x400000020200720b */ /* 0x001fe40003f08200 */
[----:B------:R-:W-:-:S11]  /*6ea0*/  MOV R2, 0x3f800000 ;  /* 0x3f80000000027802 */ /* 0x000fd60000000f00 */
[----:B------:R-:W-:Y:S05]  /*6eb0*/  @P0 BRA `(.L_x_26208) ;  /* 0x0000000000200947 */ /* 0x000fea0003800000 */
[----:B------:R0:W0:Y:S01]  /*6ec0*/  LDS R2, [R3+0x8] ;  /* 0x0000080003027984 */ /* 0x0000220000000800 */
[----:B------:R-:W-:Y:S05]  /*6ed0*/  BRA `(.L_x_26208) ;  /* 0x0000000000187947 */ /* 0x000fea0003800000 */
.L_x_26207:
[----:B------:R-:W0:Y:S02]  /*6ee0*/  LDS R2, [R3+0x8] ;  /* 0x0000080003027984 */ /* 0x000e240000000800 */
[----:B0-----:R-:W-:-:S13]  /*6ef0*/  FSETP.NAN.AND P0, PT, |R2|, |R2|, PT ;  /* 0x400000020200720b */ /* 0x001fda0003f08200 */
[----:B------:R-:W-:Y:S04]  /*6f00*/  @P0 LDS R2, [R3] ;  /* 0x0000000003020984 */ /* 0x000fe80000000800 */
[----:B------:R-:W-:Y:S04]  /*6f10*/  @!P0 LDS R4, [R3] ;  /* 0x0000000003048984 */ /* 0x000fe80000000800 */
[----:B------:R-:W0:Y:S02]  /*6f20*/  @!P0 LDS R5, [R3+0x8] ;  /* 0x0000080003058984 */ /* 0x000e240000000800 */
[----:B0-----:R-:W-:-:S07]  /*6f30*/  @!P0 FMUL R2, R4, R5 ;  /* 0x0000000504028220 */ /* 0x001fce0000400000 */
.L_x_26208:
[----:B------:R-:W-:Y:S05]  /*6f40*/  BSYNC.RECONVERGENT B0 ;  /* 0x0000000000007941 */ /* 0x000fea0003800200 */
.L_x_26206:
        /* <DEDUP_REMOVED lines=11> */
.L_x_26210:
[----:B------:R-:W0:Y:S02]  /*7000*/  LDS R2, [R3+0x4] ;  /* 0x0000040003027984 */ /* 0x000e240000000800 */
[----:B0-----:R-:W-:-:S13]  /*7010*/  FSETP.NAN.AND P0, PT, |R2|, |R2|, PT ;  /* 0x400000020200720b */ /* 0x001fda0003f08200 */
[----:B------:R-:W-:Y:S04]  /*7020*/  @P0 LDS R2, [R3] ;  /* 0x0000000003020984 */ /* 0x000fe80000000800 */
[----:B------:R-:W-:Y:S04]  /*7030*/  @!P0 LDS R4, [R3] ;  /* 0x0000000003048984 */ /* 0x000fe80000000800 */
[----:B------:R-:W0:Y:S02]  /*7040*/  @!P0 LDS R5, [R3+0x4] ;  /* 0x0000040003058984 */ /* 0x000e240000000800 */
[----:B0-----:R-:W-:-:S07]  /*7050*/  @!P0 FMUL R2, R4, R5 ;  /* 0x0000000504028220 */ /* 0x001fce0000400000 */
.L_x_26211:
[----:B------:R-:W-:Y:S05]  /*7060*/  BSYNC.RECONVERGENT B0 ;  /* 0x0000000000007941 */ /* 0x000fea0003800200 */
.L_x_26209:
        /* <DEDUP_REMOVED lines=20> */
        .weak           $__internal_566_$__cuda_sm20_div_s64
        .type           $__internal_566_$__cuda_sm20_div_s64,@function
        .size           $__internal_566_$__cuda_sm20_div_s64,($__internal_567_$__cuda_sm20_rem_s64 - $__internal_566_$__cuda_sm20_div_s64)
$__internal_566_$__cuda_sm20_div_s64:
        /* <DEDUP_REMOVED lines=82> */
[----:B------:R-:W-:Y:S06]  /*76d0*/  RET.REL.NODEC R12 `(contiguous_nanprod2_f32) ;  /* 0xffffff880c487950 */ /* 0x000fec0003c3ffff */
        .weak           $__internal_567_$__cuda_sm20_rem_s64
        .type           $__internal_567_$__cuda_sm20_rem_s64,@function
        .size           $__internal_567_$__cuda_sm20_rem_s64,(.L_x_32770 - $__internal_567_$__cuda_sm20_rem_s64)
$__internal_567_$__cuda_sm20_rem_s64:
        /* <DEDUP_REMOVED lines=76> */
[----:B------:R-:W-:Y:S06]  /*7ba0*/  RET.REL.NODEC R26 `(contiguous_nanprod2_f32) ;  /* 0xffffff841a147950 */ /* 0x000fec0003c3ffff */
.L_x_26212:
        /* <DEDUP_REMOVED lines=13> */
.L_x_32770:


//--------------------- .text.uncontiguous_nanprod_f32 --------------------------
	.section	.text.uncontiguous_nanprod_f32,"ax",@progbits
	.align	128
        .global         uncontiguous_nanprod_f32
        .type           uncontiguous_nanprod_f32,@function
        .size           uncontiguous_nanprod_f32,(.L_x_32772 - uncontiguous_nanprod_f32)
        .other          uncontiguous_nanprod_f32,@"STO_CUDA_ENTRY STV_DEFAULT"
uncontiguous_nanprod_f32:
.text.uncontiguous_nanprod_f32:
[----:B------:R-:W-:Y:S01]  /*0000*/  LDC R1, c[0x0][0x37c] ;  /* 0x0000df00ff017b82 */ /* 0x000fe20000000800 */
[----:B------:R-:W0:Y:S07]  /*0010*/  S2R R0, SR_CTAID.X ;  /* 0x0000000000007919 */ /* 0x000e2e0000002500 */
[----:B------:R-:W1:Y:S01]  /*0020*/  S2UR UR5, SR_CgaCtaId ;  /* 0x00000000000579c3 */ /* 0x000e620000008800 */
[----:B------:R-:W2:Y:S01]  /*0030*/  LDCU UR8, c[0x0][0x360] ;  /* 0x00006c00ff0877ac */ /* 0x000ea20008000800 */
[----:B------:R-:W-:Y:S01]  /*0040*/  HFMA2 R6, -RZ, RZ, 1.875, 0 ;  /* 0x3f800000ff067431 */ /* 0x000fe200000001ff */
        /* <DEDUP_REMOVED lines=37> */
.L_x_26241:
        /* <DEDUP_REMOVED lines=33> */
.L_x_26218:
[----:B------:R-:W-:Y:S01]  /*04b0*/  MOV R29, R14 ;  /* 0x0000000e001d7202 */ /* 0x000fe20000000f00 */
[----:B------:R-:W-:Y:S01]  /*04c0*/  IMAD.MOV.U32 R26, RZ, RZ, R15 ;  /* 0x000000ffff1a7224 */ /* 0x000fe200078e000f */
[----:B------:R-:W-:Y:S01]  /*04d0*/  MOV R13, R16 ;  /* 0x00000010000d7202 */ /* 0x000fe20000000f00 */
[----:B------:R-:W-:Y:S01]  /*04e0*/  IMAD.MOV.U32 R12, RZ, RZ, R17 ;  /* 0x000000ffff0c7224 */ /* 0x000fe200078e0011 */
[----:B------:R-:W-:-:S07]  /*04f0*/  MOV R11, 0x510 ;  /* 0x00000510000b7802 */ /* 0x000fce0000000f00 */
[----:B------:R-:W-:Y:S05]  /*0500*/  CALL.REL.NOINC `($__internal_568_$__cuda_sm20_div_s64) ;  /* 0x0000006c00907944 */ /* 0x000fea0003c00000 */
        /* <DEDUP_REMOVED lines=9> */
.L_x_26219:
[----:B------:R-:W-:Y:S05]  /*05a0*/  BSYNC.RECONVERGENT B1 ;  /* 0x0000000000017941 */ /* 0x000fea0003800200 */
.L_x_26217:
        /* <DEDUP_REMOVED lines=36> */
.L_x_26221:
[----:B------:R-:W-:Y:S01]  /*07f0*/  MOV R29, R7 ;  /* 0x00000007001d7202 */ /* 0x000fe20000000f00 */
[----:B------:R-:W-:Y:S01]  /*0800*/  IMAD.MOV.U32 R26, RZ, RZ, R8 ;  /* 0x000000ffff1a7224 */ /* 0x000fe200078e0008 */
[----:B------:R-:W-:Y:S01]  /*0810*/  MOV R13, R16 ;  /* 0x00000010000d7202 */ /* 0x000fe20000000f00 */
[----:B------:R-:W-:Y:S01]  /*0820*/  IMAD.MOV.U32 R12, RZ, RZ, R17 ;  /* 0x000000ffff0c7224 */ /* 0x000fe200078e0011 */
[----:B------:R-:W-:-:S07]  /*0830*/  MOV R11, 0x850 ;  /* 0x00000850000b7802 */ /* 0x000fce0000000f00 */
[----:B------:R-:W-:Y:S05]  /*0840*/  CALL.REL.NOINC `($__internal_568_$__cuda_sm20_div_s64) ;  /* 0x0000006800c07944 */ /* 0x000fea0003c00000 */
        /* <DEDUP_REMOVED lines=10> */
.L_x_26222:
[----:B------:R-:W-:Y:S05]  /*08f0*/  BSYNC.RECONVERGENT B1 ;  /* 0x0000000000017941 */ /* 0x000fea0003800200 */
.L_x_26220:
        /* <DEDUP_REMOVED lines=37> */
.L_x_26224:
[----:B------:R-:W-:Y:S01]  /*0b50*/  IMAD.MOV.U32 R29, RZ, RZ, R14 ;  /* 0x000000ffff1d7224 */ /* 0x000fe200078e000e */
[----:B------:R-:W-:Y:S01]  /*0b60*/  MOV R26, R15 ;  /* 0x0000000f001a7202 */ /* 0x000fe20000000f00 */
[----:B------:R-:W-:Y:S01]  /*0b70*/  IMAD.MOV.U32 R13, RZ, RZ, R16 ;  /* 0x000000ffff0d7224 */ /* 0x000fe200078e0010 */
[----:B------:R-:W-:Y:S02]  /*0b80*/  MOV R12, R17 ;  /* 0x00000011000c7202 */ /* 0x000fe40000000f00 */
[----:B------:R-:W-:-:S07]  /*0b90*/  MOV R11, 0xbb0 ;  /* 0x00000bb0000b7802 */ /* 0x000fce0000000f00 */
[----:B------:R-:W-:Y:S05]  /*0ba0*/  CALL.REL.NOINC `($__internal_568_$__cuda_sm20_div_s64) ;  /* 0x0000006400e87944 */ /* 0x000fea0003c00000 */
        /* <DEDUP_REMOVED lines=10> */
.L_x_26225:
[----:B------:R-:W-:Y:S05]  /*0c50*/  BSYNC.RECONVERGENT B1 ;  /* 0x0000000000017941 */ /* 0x000fea0003800200 */
.L_x_26223:
        /* <DEDUP_REMOVED lines=34> */
.L_x_26227:
        /* <DEDUP_REMOVED lines=16> */
.L_x_26228:
[----:B------:R-:W-:Y:S05]  /*0f80*/  BSYNC.RECONVERGENT B1 ;  /* 0x0000000000017941 */ /* 0x000fea0003800200 */
.L_x_26226:
        /* <DEDUP_REMOVED lines=37> */
.L_x_26230:
[----:B------:R-:W-:Y:S01]  /*11e0*/  MOV R29, R14 ;  /* 0x0000000e001d7202 */ /* 0x000fe20000000f00 */
[----:B------:R-:W-:Y:S01]  /*11f0*/  IMAD.MOV.U32 R26, RZ, RZ, R15 ;  /* 0x000000ffff1a7224 */ /* 0x000fe200078e000f */
[----:B------:R-:W-:Y:S01]  /*1200*/  MOV R13, R16 ;  /* 0x00000010000d7202 */ /* 0x000fe20000000f00 */
[----:B------:R-:W-:Y:S01]  /*1210*/  IMAD.MOV.U32 R12, RZ, RZ, R17 ;  /* 0x000000ffff0c7224 */ /* 0x000fe200078e0011 */
[----:B------:R-:W-:-:S07]  /*1220*/  MOV R11, 0x1240 ;  /* 0x00001240000b7802 */ /* 0x000fce0000000f00 */
[----:B------:R-:W-:Y:S05]  /*1230*/  CALL.REL.NOINC `($__internal_568_$__cuda_sm20_div_s64) ;  /* 0x0000006000447944 */ /* 0x000fea0003c00000 */
        /* <DEDUP_REMOVED lines=11> */
.L_x_26231:
[----:B------:R-:W-:Y:S05]  /*12f0*/  BSYNC.RECONVERGENT B1 ;  /* 0x0000000000017941 */ /* 0x000fea0003800200 */
.L_x_26229:
        /* <DEDUP_REMOVED lines=35> */
.L_x_26233:
        /* <DEDUP_REMOVED lines=16> */
.L_x_26234:
[----:B------:R-:W-:Y:S05]  /*1630*/  BSYNC.RECONVERGENT B1 ;  /* 0x0000000000017941 */ /* 0x000fea0003800200 */
.L_x_26232:
        /* <DEDUP_REMOVED lines=36> */
.L_x_26236:
        /* <DEDUP_REMOVED lines=17> */
.L_x_26237:
[----:B------:R-:W-:Y:S05]  /*1990*/  BSYNC.RECONVERGENT B1 ;  /* 0x0000000000017941 */ /* 0x000fea0003800200 */
.L_x_26235:
        /* <DEDUP_REMOVED lines=36> */
.L_x_26239:
        /* <DEDUP_REMOVED lines=17> */
.L_x_26240:
[----:B------:R-:W-:Y:S05]  /*1cf0*/  BSYNC.RECONVERGENT B1 ;  /* 0x0000000000017941 */ /* 0x000fea0003800200 */
.L_x_26238:
        /* <DEDUP_REMOVED lines=10> */
.L_x_26216:
        /* <DEDUP_REMOVED lines=36> */
.L_x_26244:
[----:B------:R-:W-:Y:S01]  /*1fe0*/  IMAD.MOV.U32 R29, RZ, RZ, R14 ;  /* 0x000000ffff1d7224 */ /* 0x000fe200078e000e */
[----:B------:R-:W-:Y:S01]  /*1ff0*/  MOV R26, R15 ;  /* 0x0000000f001a7202 */ /* 0x000fe20000000f00 */
[----:B------:R-:W-:Y:S01]  /*2000*/  IMAD.MOV.U32 R13, RZ, RZ, R16 ;  /* 0x000000ffff0d7224 */ /* 0x000fe200078e0010 */
[----:B------:R-:W-:Y:S02]  /*2010*/  MOV R12, R17 ;  /* 0x00000011000c7202 */ /* 0x000fe40000000f00 */
[----:B------:R-:W-:-:S07]  /*2020*/  MOV R11, 0x2040 ;  /* 0x00002040000b7802 */ /* 0x000fce0000000f00 */
[----:B------:R-:W-:Y:S05]  /*2030*/  CALL.REL.NOINC `($__internal_568_$__cuda_sm20_div_s64) ;  /* 0x0000005000c47944 */ /* 0x000fea0003c00000 */
        /* <DEDUP_REMOVED lines=9> */
.L_x_26245:
[----:B------:R-:W-:Y:S05]  /*20d0*/  BSYNC.RECONVERGENT B1 ;  /* 0x0000000000017941 */ /* 0x000fea0003800200 */
.L_x_26243:
        /* <DEDUP_REMOVED lines=36> */
.L_x_26247:
[----:B------:R-:W-:Y:S01]  /*2320*/  IMAD.MOV.U32 R29, RZ, RZ, R7 ;  /* 0x000000ffff1d7224 */ /* 0x000fe200078e0007 */
[----:B------:R-:W-:Y:S01]  /*2330*/  MOV R26, R8 ;  /* 0x00000008001a7202 */ /* 0x000fe20000000f00 */
[----:B------:R-:W-:Y:S01]  /*2340*/  IMAD.MOV.U32 R13, RZ, RZ, R16 ;  /* 0x000000ffff0d7224 */ /* 0x000fe200078e0010 */
[----:B------:R-:W-:Y:S02]  /*2350*/  MOV R12, R17 ;  /* 0x00000011000c7202 */ /* 0x000fe40000000f00 */
[----:B------:R-:W-:-:S07]  /*2360*/  MOV R11, 0x2380 ;  /* 0x00002380000b7802 */ /* 0x000fce0000000f00 */
[----:B------:R-:W-:Y:S05]  /*2370*/  CALL.REL.NOINC `($__internal_568_$__cuda_sm20_div_s64) ;  /* 0x0000004c00f47944 */ /* 0x000fea0003c00000 */
        /* <DEDUP_REMOVED lines=11> */
.L_x_26248:
[----:B------:R-:W-:Y:S05]  /*2430*/  BSYNC.RECONVERGENT B1 ;  /* 0x0000000000017941 */ /* 0x000fea0003800200 */
.L_x_26246:
        /* <DEDUP_REMOVED lines=38> */
.L_x_26250:
        /* <DEDUP_REMOVED lines=16> */
.L_x_26251:
[----:B------:R-:W-:Y:S05]  /*27a0*/  BSYNC.RECONVERGENT B1 ;  /* 0x0000000000017941 */ /* 0x000fea0003800200 */
.L_x_26249:
        /* <DEDUP_REMOVED lines=36> */
.L_x_26253:
        /* <DEDUP_REMOVED lines=16> */
.L_x_26254:
[----:B------:R-:W-:Y:S05]  /*2af0*/  BSYNC.RECONVERGENT B1 ;  /* 0x0000000000017941 */ /* 0x000fea0003800200 */
.L_x_26252:
[----:B------:R-:W-:Y:S01]  /*2b00*/  MOV R34, R20 ;  /* 0x0000001400227202 */ /* 0x000fe20000000f00 */
[----:B------:R-:W-:Y:S02]  /*2b10*/  IMAD R5, R5, R38, RZ ;  /* 0x0000002605057224 */ /* 0x000fe400078e02ff */
[----:B------:R-:W-:Y:S02]  /*2b20*/  VIADD R9, R9, 0xfffffffe ;  /* 0xfffffffe09097836 */ /* 0x000fe40000000000 */
[----:B------:R-:W-:-:S04]  /*2b30*/  IMAD.WIDE.U32 R34, R38, R10, R34 ;  /* 0x0000000a26227225 */ /* 0x000fc800078e0022 */
[----:B------:R-:W-:-:S05]  /*2b40*/  IMAD R5, R39, R10, R5 ;  /* 0x0000000a27057224 */ /* 0x000fca00078e0205 */
[----:B------:R-:W-:Y:S01]  /*2b50*/  IADD3 R6, PT, PT, R35, R5, RZ ;  /* 0x0000000523067210 */ /* 0x000fe20007ffe0ff */
[----:B------:R-:W-:-:S07]  /*2b60*/  IMAD.MOV.U32 R5, RZ, RZ, R34 ;  /* 0x000000ffff057224 */ /* 0x000fce00078e0022 */
.L_x_26242:
        /* <DEDUP_REMOVED lines=31> */
.L_x_26256:
[----:B------:R-:W-:Y:S01]  /*2d60*/  MOV R20, R14 ;  /* 0x0000000e00147202 */ /* 0x000fe20000000f00 */
[----:B------:R-:W-:Y:S01]  /*2d70*/  IMAD.MOV.U32 R24, RZ, RZ, R15 ;  /* 0x000000ffff187224 */ /* 0x000fe200078e000f */
[----:B------:R-:W-:Y:S01]  /*2d80*/  MOV R21, R16 ;  /* 0x0000001000157202 */ /* 0x000fe20000000f00 */
[----:B------:R-:W-:Y:S01]  /*2d90*/  IMAD.MOV.U32 R22, RZ, RZ, R17 ;  /* 0x000000ffff167224 */ /* 0x000fe200078e0011 */
[----:B------:R-:W-:-:S07]  /*2da0*/  MOV R23, 0x2dc0 ;  /* 0x00002dc000177802 */ /* 0x000fce0000000f00 */
[----:B------:R-:W-:Y:S05]  /*2db0*/  CALL.REL.NOINC `($__internal_569_$__cuda_sm20_rem_s64) ;  /* 0x0000004800b47944 */ /* 0x000fea0003c00000 */
[----:B------:R-:W-:Y:S01]  /*2dc0*/  MOV R10, R12 ;  /* 0x0000000c000a7202 */ /* 0x000fe20000000f00 */
[----:B------:R-:W-:-:S07]  /*2dd0*/  IMAD.MOV.U32 R11, RZ, RZ, R13 ;  /* 0x000000ffff0b7224 */ /* 0x000fce00078e000d */
.L_x_26257:
[----:B------:R-:W-:Y:S05]  /*2de0*/  BSYNC.RECONVERGENT B1 ;  /* 0x0000000000017941 */ /* 0x000fea0003800200 */
.L_x_26255:
        /* <DEDUP_REMOVED lines=33> */
.L_x_26259:
[----:B------:R-:W-:Y:S01]  /*3000*/  IMAD.MOV.U32 R21, RZ, RZ, R16 ;  /* 0x000000ffff157224 */ /* 0x000fe200078e0010 */
[----:B------:R-:W-:Y:S01]  /*3010*/  MOV R22, R17 ;  /* 0x0000001100167202 */ /* 0x000fe20000000f00 */
[----:B------:R-:W-:Y:S01]  /*3020*/  IMAD.MOV.U32 R20, RZ, RZ, R7 ;  /* 0x000000ffff147224 */ /* 0x000fe200078e0007 */
[----:B------:R-:W-:Y:S02]  /*3030*/  MOV R24, R8 ;  /* 0x0000000800187202 */ /* 0x000fe40000000f00 */
[----:B------:R-:W-:-:S07]  /*3040*/  MOV R23, 0x3060 ;  /* 0x0000306000177802 */ /* 0x000fce0000000f00 */
[----:B------:R-:W-:Y:S05]  /*3050*/  CALL.REL.NOINC `($__internal_569_$__cuda_sm20_rem_s64) ;  /* 0x00000048000c7944 */ /* 0x000fea0003c00000 */
[----:B------:R-:W-:Y:S01]  /*3060*/  IMAD.MOV.U32 R8, RZ, RZ, R12 ;  /* 0x000000ffff087224 */ /* 0x000fe200078e000c */
[----:B------:R-:W-:-:S07]  /*3070*/  MOV R9, R13 ;  /* 0x0000000d00097202 */ /* 0x000fce0000000f00 */
.L_x_26260:
[----:B------:R-:W-:Y:S05]  /*3080*/  BSYNC.RECONVERGENT B1 ;  /* 0x0000000000017941 */ /* 0x000fea0003800200 */
.L_x_26258:
[----:B------:R-:W-:Y:S01]  /*3090*/  MOV R11, R6 ;  /* 0x00000006000b7202 */ /* 0x000fe20000000f00 */
[----:B------:R-:W-:Y:S02]  /*30a0*/  IMAD.MOV.U32 R10, RZ, RZ, R5 ;  /* 0x000000ffff0a7224 */ /* 0x000fe400078e0005 */
[----:B------:R-:W-:Y:S02]  /*30b0*/  IMAD R7, R9, R18, RZ ;  /* 0x0000001209077224 */ /* 0x000fe400078e02ff */
[----:B------:R-:W-:-:S04]  /*30c0*/  IMAD.WIDE.U32 R10, R18, R8, R10 ;  /* 0x00000008120a7225 */ /* 0x000fc800078e000a */
[----:B------:R-:W-:Y:S01]  /*30d0*/  IMAD R7, R19, R8, R7 ;  /* 0x0000000813077224 */ /* 0x000fe200078e0207 */
[----:B------:R-:W-:-:S03]  /*30e0*/  MOV R5, R10 ;  /* 0x0000000a00057202 */ /* 0x000fc60000000f00 */
[----:B------:R-:W-:-:S07]  /*30f0*/  IMAD.IADD R6, R11, 0x1, R7 ;  /* 0x000000010b067824 */ /* 0x000fce00078e0207 */
.L_x_26215:
        /* <DEDUP_REMOVED lines=10> */
[----:B------:R-:W-:Y:S01]  /*31a0*/  IMAD.MOV.U32 R10, RZ, RZ, 0x3f800000 ;  /* 0x3f800000ff0a7424 */ /* 0x000fe200078e00ff */
[----:B--2---:R-:W-:-:S13]  /*31b0*/  FSETP.NAN.AND P0, PT, |R8|, |R8|, PT ;  /* 0x400000080800720b */ /* 0x004fda0003f08200 */
[----:B------:R-:W-:Y:S05]  /*31c0*/  @P0 BRA `(.L_x_26263) ;  /* 0x00000000001c0947 */ /* 0x000fea0003800000 */
[----:B------:R-:W-:Y:S01]  /*31d0*/  MOV R10, R8 ;  /* 0x00000008000a7202 */ /* 0x000fe20000000f00 */
[----:B------:R-:W-:Y:S06]  /*31e0*/  BRA `(.L_x_26263) ;  /* 0x0000000000147947 */ /* 0x000fec0003800000 */
.L_x_26262:
[----:B------:R-:W-:-:S04]  /*31f0*/  LEA R8, P0, R5, R12, 0x2 ;  /* 0x0000000c05087211 */ /* 0x000fc800078010ff */
[----:B------:R-:W-:-:S06]  /*3200*/  LEA.HI.X R9, R5, R13, R6, 0x2, P0 ;  /* 0x0000000d05097211 */ /* 0x000fcc00000f1406 */
[----:B------:R-:W2:Y:S02]  /*3210*/  LDG.E R9, desc[UR6][R8.64] ;  /* 0x0000000608097981 */ /* 0x000ea4000c1e1900 */
[----:B--2---:R-:W-:-:S13]  /*3220*/  FSETP.NAN.AND P0, PT, |R9|, |R9|, PT ;  /* 0x400000090900720b */ /* 0x004fda0003f08200 */
[----:B------:R-:W-:-:S07]  /*3230*/  @!P0 FMUL R10, R10, R9 ;  /* 0x000000090a0a8220 */ /* 0x000fce0000400000 */
.L_x_26263:
[----:B------:R-:W-:Y:S05]  /*3240*/  BSYNC.RECONVERGENT B1 ;  /* 0x0000000000017941 */ /* 0x000fea0003800200 */
.L_x_26261:
[----:B------:R0:W-:Y:S01]  /*3250*/  STS [R3], R10 ;  /* 0x0000000a03007388 */ /* 0x0001e20000000800 */
[----:B------:R-:W-:Y:S05]  /*3260*/  BRA `(.L_x_26264) ;  /* 0x0000003400e07947 */ /* 0x000fea0003800000 */
.L_x_26214:
        /* <DEDUP_REMOVED lines=20> */
.L_x_26291:
        /* <DEDUP_REMOVED lines=33> */
.L_x_26268:
[----:B------:R-:W-:Y:S01]  /*35c0*/  MOV R29, R15 ;  /* 0x0000000f001d7202 */ /* 0x000fe20000000f00 */
[----:B------:R-:W-:Y:S01]  /*35d0*/  IMAD.MOV.U32 R26, RZ, RZ, R14 ;  /* 0x000000ffff1a7224 */ /* 0x000fe200078e000e */
[----:B------:R-:W-:Y:S01]  /*35e0*/  MOV R13, R34 ;  /* 0x00000022000d7202 */ /* 0x000fe20000000f00 */
[----:B------:R-:W-:Y:S01]  /*35f0*/  IMAD.MOV.U32 R12, RZ, RZ, R35 ;  /* 0x000000ffff0c7224 */ /* 0x000fe200078e0023 */
[----:B------:R-:W-:-:S07]  /*3600*/  MOV R11, 0x3620 ;  /* 0x00003620000b7802 */ /* 0x000fce0000000f00 */
[----:B-123--:R-:W-:Y:S05]  /*3610*/  CALL.REL.NOINC `($__internal_568_$__cuda_sm20_div_s64) ;  /* 0x0000003c004c7944 */ /* 0x00efea0003c00000 */
        /* <DEDUP_REMOVED lines=11> */
.L_x_26269:
[----:B------:R-:W-:Y:S05]  /*36d0*/  BSYNC.RECONVERGENT B1 ;  /* 0x0000000000017941 */ /* 0x000fea0003800200 */
.L_x_26267:
        /* <DEDUP_REMOVED lines=39> */
.L_x_26271:
[----:B------:R-:W-:Y:S01]  /*3950*/  MOV R29, R34 ;  /* 0x00000022001d7202 */ /* 0x000fe20000000f00 */
[----:B------:R-:W-:Y:S01]  /*3960*/  IMAD.MOV.U32 R26, RZ, RZ, R35 ;  /* 0x000000ffff1a7224 */ /* 0x000fe200078e0023 */
[----:B------:R-:W-:Y:S01]  /*3970*/  MOV R13, R36 ;  /* 0x00000024000d7202 */ /* 0x000fe20000000f00 */
[----:B------:R-:W-:Y:S01]  /*3980*/  IMAD.MOV.U32 R12, RZ, RZ, R37 ;  /* 0x000000ffff0c7224 */ /* 0x000fe200078e0025 */
[----:B------:R-:W-:-:S07]  /*3990*/  MOV R11, 0x39b0 ;  /* 0x000039b0000b7802 */ /* 0x000fce0000000f00 */
[----:B-1----:R-:W-:Y:S05]  /*39a0*/  CALL.REL.NOINC `($__internal_568_$__cuda_sm20_div_s64) ;  /* 0x0000003800687944 */ /* 0x002fea0003c00000 */
        /* <DEDUP_REMOVED lines=11> */
.L_x_26272:
[----:B------:R-:W-:Y:S05]  /*3a60*/  BSYNC.RECONVERGENT B1 ;  /* 0x0000000000017941 */ /* 0x000fea0003800200 */
.L_x_26270:
        /* <DEDUP_REMOVED lines=38> */
.L_x_26274:
[----:B------:R-:W-:Y:S01]  /*3cd0*/  IMAD.MOV.U32 R29, RZ, RZ, R34 ;  /* 0x000000ffff1d7224 */ /* 0x000fe200078e0022 */
[----:B------:R-:W-:Y:S01]  /*3ce0*/  MOV R26, R35 ;  /* 0x00000023001a7202 */ /* 0x000fe20000000f00 */
[----:B------:R-:W-:Y:S01]  /*3cf0*/  IMAD.MOV.U32 R13, RZ, RZ, R36 ;  /* 0x000000ffff0d7224 */ /* 0x000fe200078e0024 */
[----:B------:R-:W-:Y:S02]  /*3d00*/  MOV R12, R37 ;  /* 0x00000025000c7202 */ /* 0x000fe40000000f00 */
[----:B------:R-:W-:-:S07]  /*3d10*/  MOV R11, 0x3d30 ;  /* 0x00003d30000b7802 */ /* 0x000fce0000000f00 */
[----:B-1----:R-:W-:Y:S05]  /*3d20*/  CALL.REL.NOINC `($__internal_568_$__cuda_sm20_div_s64) ;  /* 0x0000003400887944 */ /* 0x002fea0003c00000 */
        /* <DEDUP_REMOVED lines=11> */
.L_x_26275:
[----:B------:R-:W-:Y:S05]  /*3de0*/  BSYNC.RECONVERGENT B1 ;  /* 0x0000000000017941 */ /* 0x000fea0003800200 */
.L_x_26273:
        /* <DEDUP_REMOVED lines=38> */
.L_x_26277:
        /* <DEDUP_REMOVED lines=17> */
.L_x_26278:
[----:B------:R-:W-:Y:S05]  /*4160*/  BSYNC.RECONVERGENT B1 ;  /* 0x0000000000017941 */ /* 0x000fea0003800200 */
.L_x_26276:
        /* <DEDUP_REMOVED lines=39> */
.L_x_26280:
        /* <DEDUP_REMOVED lines=17> */
.L_x_26281:
[----:B------:R-:W-:Y:S05]  /*44f0*/  BSYNC.RECONVERGENT B1 ;  /* 0x0000000000017941 */ /* 0x000fea0003800200 */
.L_x_26279:
        /* <DEDUP_REMOVED lines=38> */
.L_x_26283:
        /* <DEDUP_REMOVED lines=17> */
.L_x_26284:
[----:B------:R-:W-:Y:S05]  /*4870*/  BSYNC.RECONVERGENT B1 ;  /* 0x0000000000017941 */ /* 0x000fea0003800200 */
.L_x_26282:
        /* <DEDUP_REMOVED lines=38> */
.L_x_26286:
        /* <DEDUP_REMOVED lines=17> */
.L_x_26287:
[----:B------:R-:W-:Y:S05]  /*4bf0*/  BSYNC.RECONVERGENT B1 ;  /* 0x0000000000017941 */ /* 0x000fea0003800200 */
.L_x_26285:
        /* <DEDUP_REMOVED lines=36> */
.L_x_26289:
        /* <DEDUP_REMOVED lines=17> */
.L_x_26290:
[----:B------:R-:W-:Y:S05]  /*4f50*/  BSYNC.RECONVERGENT B1 ;  /* 0x0000000000017941 */ /* 0x000fea0003800200 */
.L_x_26288:
        /* <DEDUP_REMOVED lines=12> */
.L_x_26266:
        /* <DEDUP_REMOVED lines=35> */
.L_x_26294:
[----:B------:R-:W-:Y:S01]  /*5250*/  IMAD.MOV.U32 R29, RZ, RZ, R15 ;  /* 0x000000ffff1d7224 */ /* 0x000fe200078e000f */
[----:B------:R-:W-:Y:S01]  /*5260*/  MOV R26, R14 ;  /* 0x0000000e001a7202 */ /* 0x000fe20000000f00 */
[----:B------:R-:W-:Y:S01]  /*5270*/  IMAD.MOV.U32 R13, RZ, RZ, R16 ;  /* 0x000000ffff0d7224 */ /* 0x000fe200078e0010 */
[----:B------:R-:W-:Y:S02]  /*5280*/  MOV R12, R17 ;  /* 0x00000011000c7202 */ /* 0x000fe40000000f00 */
[----:B------:R-:W-:-:S07]  /*5290*/  MOV R11, 0x52b0 ;  /* 0x000052b0000b7802 */ /* 0x000fce0000000f00 */
[----:B------:R-:W-:Y:S05]  /*52a0*/  CALL.REL.NOINC `($__internal_568_$__cuda_sm20_div_s64) ;  /* 0x0000002000287944 */ /* 0x000fea0003c00000 */
        /* <DEDUP_REMOVED lines=11> */
.L_x_26295:
[----:B------:R-:W-:Y:S05]  /*5360*/  BSYNC.RECONVERGENT B1 ;  /* 0x0000000000017941 */ /* 0x000fea0003800200 */
.L_x_26293:
        /* <DEDUP_REMOVED lines=41> */
.L_x_26297:
        /* <DEDUP_REMOVED lines=17> */
.L_x_26298:
[----:B------:R-:W-:Y:S05]  /*5710*/  BSYNC.RECONVERGENT B1 ;  /* 0x0000000000017941 */ /* 0x000fea0003800200 */
.L_x_26296:
        /* <DEDUP_REMOVED lines=40> */
.L_x_26300:
        /* <DEDUP_REMOVED lines=17> */
.L_x_26301:
[----:B------:R-:W-:Y:S05]  /*5ab0*/  BSYNC.RECONVERGENT B1 ;  /* 0x0000000000017941 */ /* 0x000fea0003800200 */
.L_x_26299:
        /* <DEDUP_REMOVED lines=39> */
.L_x_26303:
[----:B------:R-:W-:Y:S01]  /*5d30*/  MOV R29, R18 ;  /* 0x00000012001d7202 */ /* 0x000fe20000000f00 */
[----:B------:R-:W-:Y:S01]  /*5d40*/  IMAD.MOV.U32 R26, RZ, RZ, R19 ;  /* 0x000000ffff1a7224 */ /* 0x000fe200078e0013 */
[----:B------:R-:W-:Y:S02]  /*5d50*/  MOV R13, R20 ;  /* 0x00000014000d7202 */ /* 0x000fe40000000f00 */
[----:B------:R-:W-:Y:S02]  /*5d60*/  MOV R12, R21 ;  /* 0x00000015000c7202 */ /* 0x000fe40000000f00 */
[----:B------:R-:W-:-:S07]  /*5d70*/  MOV R11, 0x5d90 ;  /* 0x00005d90000b7802 */ /* 0x000fce0000000f00 */
[----:B------:R-:W-:Y:S05]  /*5d80*/  CALL.REL.NOINC `($__internal_568_$__cuda_sm20_div_s64) ;  /* 0x0000001400707944 */ /* 0x000fea0003c00000 */
        /* <DEDUP_REMOVED lines=11> */
.L_x_26304:
[----:B------:R-:W-:Y:S05]  /*5e40*/  BSYNC.RECONVERGENT B1 ;  /* 0x0000000000017941 */ /* 0x000fea0003800200 */
.L_x_26302:
        /* <DEDUP_REMOVED lines=10> */
.L_x_26292:
        /* <DEDUP_REMOVED lines=34> */
.L_x_26307:
        /* <DEDUP_REMOVED lines=17> */
.L_x_26308:
[----:B------:R-:W-:Y:S05]  /*6220*/  BSYNC.RECONVERGENT B1 ;  /* 0x0000000000017941 */ /* 0x000fea0003800200 */
.L_x_26306:
        /* <DEDUP_REMOVED lines=41> */
.L_x_26310:
        /* <DEDUP_REMOVED lines=17> */
.L_x_26311:
[----:B------:R-:W-:Y:S05]  /*65d0*/  BSYNC.RECONVERGENT B1 ;  /* 0x0000000000017941 */ /* 0x000fea0003800200 */
.L_x_26309:
        /* <DEDUP_REMOVED lines=10> */
.L_x_26305:
        /* <DEDUP_REMOVED lines=31> */
.L_x_26313:
[----:B------:R-:W-:Y:S01]  /*6870*/  MOV R21, R10 ;  /* 0x0000000a00157202 */ /* 0x000fe20000000f00 */
[----:B------:R-:W-:Y:S01]  /*6880*/  IMAD.MOV.U32 R20, RZ, RZ, R15 ;  /* 0x000000ffff147224 */ /* 0x000fe200078e000f */
[----:B------:R-:W-:Y:S02]  /*6890*/  MOV R22, R11 ;  /* 0x0000000b00167202 */ /* 0x000fe40000000f00 */
[----:B------:R-:W-:Y:S02]  /*68a0*/  MOV R24, R14 ;  /* 0x0000000e00187202 */ /* 0x000fe40000000f00 */
[----:B------:R-:W-:-:S07]  /*68b0*/  MOV R23, 0x68d0 ;  /* 0x000068d000177802 */ /* 0x000fce0000000f00 */
[----:B------:R-:W-:Y:S05]  /*68c0*/  CALL.REL.NOINC `($__internal_569_$__cuda_sm20_rem_s64) ;  /* 0x0000000c00f07944 */ /* 0x000fea0003c00000 */
[----:B------:R-:W-:Y:S01]  /*68d0*/  MOV R10, R12 ;  /* 0x0000000c000a7202 */ /* 0x000fe20000000f00 */
[----:B------:R-:W-:-:S07]  /*68e0*/  IMAD.MOV.U32 R11, RZ, RZ, R13 ;  /* 0x000000ffff0b7224 */ /* 0x000fce00078e000d */
.L_x_26314:
[----:B------:R-:W-:Y:S05]  /*68f0*/  BSYNC.RECONVERGENT B1 ;  /* 0x0000000000017941 */ /* 0x000fea0003800200 */
.L_x_26312:
        /* <DEDUP_REMOVED lines=10> */
.L_x_26265:
[----:B------:R-:W0:Y:S02]  /*69a0*/  LDCU.64 UR4, c[0x0][0x388] ;  /* 0x00007100ff0477ac */ /* 0x000e240008000a00 */
[----:B0-----:R-:W-:-:S04]  /*69b0*/  LEA R8, P0, R7, UR4, 0x2 ;  /* 0x0000000407087c11 */ /* 0x001fc8000f8010ff */
[----:B------:R-:W-:-:S05]  /*69c0*/  LEA.HI.X R9, R7, UR5, R6, 0x2, P0 ;  /* 0x0000000507097c11 */ /* 0x000fca00080f1406 */
[----:B------:R-:W2:Y:S04]  /*69d0*/  LDG.E R8, desc[UR6][R8.64] ;  /* 0x0000000608087981 */ /* 0x000ea8000c1e1900 */
[----:B--2---:R1:W-:Y:S02]  /*69e0*/  STS [R3], R8 ;  /* 0x0000000803007388 */ /* 0x0043e40000000800 */
.L_x_26264:
[----:B------:R-:W-:Y:S05]  /*69f0*/  BSYNC.RECONVERGENT B0 ;  /* 0x0000000000007941 */ /* 0x000fea0003800200 */
.L_x_26213:
[----:B------:R-:W-:Y:S01]  /*6a00*/  BAR.SYNC.DEFER_BLOCKING 0x0 ;  /* 0x0000000000007b1d */ /* 0x000fe20000010000 */
[----:B------:R-:W-:-:S13]  /*6a10*/  ISETP.GE.U32.AND P0, PT, R4, 0x42, PT ;  /* 0x000000420400780c */ /* 0x000fda0003f06070 */
[----:B------:R-:W-:Y:S05]  /*6a20*/  @!P0 BRA `(.L_x_26315) ;  /* 0x0000000000688947 */ /* 0x000fea0003800000 */
.L_x_26321:
        /* <DEDUP_REMOVED lines=15> */
.L_x_26319:
[----:B------:R-:W-:-:S06]  /*6b20*/  LEA R5, R8, R3, 0x2 ;  /* 0x0000000308057211 */ /* 0x000fcc00078e10ff */
[----:B------:R-:W1:Y:S02]  /*6b30*/  LDS R5, [R5] ;  /* 0x0000000005057984 */ /* 0x000e640000000800 */
[----:B-1----:R-:W-:-:S13]  /*6b40*/  FSETP.NAN.AND P0, PT, |R5|, |R5|, PT ;  /* 0x400000050500720b */ /* 0x002fda0003f08200 */
[----:B------:R-:W-:-:S07]  /*6b50*/  @!P0 FMUL R6, R6, R5 ;  /* 0x0000000506068220 */ /* 0x000fce0000400000 */
.L_x_26320:
[----:B------:R-:W-:Y:S05]  /*6b60*/  BSYNC.RECONVERGENT B1 ;  /* 0x0000000000017941 */ /* 0x000fea0003800200 */
.L_x_26318:
[----:B------:R1:W-:Y:S02]  /*6b70*/  STS [R3], R6 ;  /* 0x0000000603007388 */ /* 0x0003e40000000800 */
.L_x_26317:
[----:B------:R-:W-:Y:S05]  /*6b80*/  BSYNC.RECONVERGENT B0 ;  /* 0x0000000000007941 */ /* 0x000fea0003800200 */
.L_x_26316:
[----:B------:R-:W-:Y:S01]  /*6b90*/  BAR.SYNC.DEFER_BLOCKING 0x0 ;  /* 0x0000000000007b1d */ /* 0x000fe20000010000 */
[----:B------:R-:W-:Y:S01]  /*6ba0*/  ISETP.GT.U32.AND P0, PT, R4, 0x83, PT ;  /* 0x000000830400780c */ /* 0x000fe20003f04070 */
[----:B------:R-:W-:-:S12]  /*6bb0*/  IMAD.MOV.U32 R4, RZ, RZ, R8 ;  /* 0x000000ffff047224 */ /* 0x000fd800078e0008 */
[----:B------:R-:W-:Y:S05]  /*6bc0*/  @P0 BRA `(.L_x_26321) ;  /* 0xfffffffc00980947 */ /* 0x000fea000383ffff */
.L_x_26315:
        /* <DEDUP_REMOVED lines=12> */
.L_x_26323:
[----:B------:R-:W2:Y:S02]  /*6c90*/  LDS R4, [R3+0x80] ;  /* 0x0000800003047984 */ /* 0x000ea40000000800 */
[----:B--2---:R-:W-:-:S13]  /*6ca0*/  FSETP.NAN.AND P0, PT, |R4|, |R4|, PT ;  /* 0x400000040400720b */ /* 0x004fda0003f08200 */
[----:B------:R-:W-:Y:S04]  /*6cb0*/  @P0 LDS R4, [R3] ;  /* 0x0000000003040984 */ /* 0x000fe80000000800 */
[----:B------:R-:W-:Y:S04]  /*6cc0*/  @!P0 LDS R5, [R3] ;  /* 0x0000000003058984 */ /* 0x000fe80000000800 */
[----:B-1----:R-:W1:Y:S02]  /*6cd0*/  @!P0 LDS R6, [R3+0x80] ;  /* 0x0000800003068984 */ /* 0x002e640000000800 */
[----:B-1----:R-:W-:-:S07]  /*6ce0*/  @!P0 FMUL R4, R5, R6 ;  /* 0x0000000605048220 */ /* 0x002fce0000400000 */
.L_x_26324:
[----:B------:R-:W-:Y:S05]  /*6cf0*/  BSYNC.RECONVERGENT B0 ;  /* 0x0000000000007941 */ /* 0x000fea0003800200 */
.L_x_26322:
[----:B---3--:R-:W-:Y:S01]  /*6d00*/  STS [R3], R4 ;  /* 0x0000000403007388 */ /* 0x008fe20000000800 */
[----:B------:R-:W-:Y:S03]  /*6d10*/  BSSY.RECONVERGENT B0, `(.L_x_26325) ;  /* 0x0000010000007945 */ /* 0x000fe60003800200 */
[----:B------:R-:W3:Y:S02]  /*6d20*/  LDS R5, [R3] ;  /* 0x0000000003057984 */ /* 0x000ee40000000800 */
[----:B---3--:R-:W-:-:S13]  /*6d30*/  FSETP.NAN.AND P0, PT, |R5|, |R5|, PT ;  /* 0x400000050500720b */ /* 0x008fda0003f08200 */
[----:B------:R-:W-:Y:S05]  /*6d40*/  @!P0 BRA `(.L_x_26326) ;  /* 0x0000000000188947 */ /* 0x000fea0003800000 */
[----:B------:R-:W3:Y:S02]  /*6d50*/  LDS R4, [R3+0x40] ;  /* 0x0000400003047984 */ /* 0x000ee40000000800 */
[----:B---3--:R-:W-:Y:S02]  /*6d60*/  FSETP.NAN.AND P0, PT, |R4|, |R4|, PT ;  /* 0x400000040400720b */ /* 0x008fe40003f08200 */
[----:B------:R-:W-:-:S11]  /*6d70*/  MOV R4, 0x3f800000 ;  /* 0x3f80000000047802 */ /* 0x000fd60000000f00 */
[----:B------:R-:W-:Y:S05]  /*6d80*/  @P0 BRA `(.L_x_26327) ;  /* 0x0000000000200947 */ /* 0x000fea0003800000 */
[----:B------:R3:W4:Y:S01]  /*6d90*/  LDS R4, [R3+0x40] ;  /* 0x0000400003047984 */ /* 0x0007220000000800 */
[----:B------:R-:W-:Y:S05]  /*6da0*/  BRA `(.L_x_26327) ;  /* 0x0000000000187947 */ /* 0x000fea0003800000 */
.L_x_26326:
[----:B------:R-:W3:Y:S02]  /*6db0*/  LDS R4, [R3+0x40] ;  /* 0x0000400003047984 */ /* 0x000ee40000000800 */
[----:B---3--:R-:W-:-:S13]  /*6dc0*/  FSETP.NAN.AND P0, PT, |R4|, |R4|, PT ;  /* 0x400000040400720b */ /* 0x008fda0003f08200 */
[----:B------:R-:W-:Y:S04]  /*6dd0*/  @P0 LDS R4, [R3] ;  /* 0x0000000003040984 */ /* 0x000fe80000000800 */
[----:B------:R-:W-:Y:S04]  /*6de0*/  @!P0 LDS R5, [R3] ;  /* 0x0000000003058984 */ /* 0x000fe80000000800 */
[----:B-1----:R-:W1:Y:S02]  /*6df0*/  @!P0 LDS R6, [R3+0x40] ;  /* 0x0000400003068984 */ /* 0x002e640000000800 */
[----:B-1----:R-:W-:-:S07]  /*6e00*/  @!P0 FMUL R4, R5, R6 ;  /* 0x0000000605048220 */ /* 0x002fce0000400000 */
.L_x_26327:
[----:B------:R-:W-:Y:S05]  /*6e10*/  BSYNC.RECONVERGENT B0 ;  /* 0x0000000000007941 */ /* 0x000fea0003800200 */
.L_x_26325:
        /* <DEDUP_REMOVED lines=11> */
.L_x_26329:
[----:B------:R-:W4:Y:S02]  /*6ed0*/  LDS R4, [R3+0x20] ;  /* 0x0000200003047984 */ /* 0x000f240000000800 */
[----:B----4-:R-:W-:-:S13]  /*6ee0*/  FSETP.NAN.AND P0, PT, |R4|, |R4|, PT ;  /* 0x400000040400720b */ /* 0x010fda0003f08200 */
[----:B------:R-:W-:Y:S04]  /*6ef0*/  @P0 LDS R4, [R3] ;  /* 0x0000000003040984 */ /* 0x000fe80000000800 */
[----:B------:R-:W-:Y:S04]  /*6f00*/  @!P0 LDS R5, [R3] ;  /* 0x0000000003058984 */ /* 0x000fe80000000800 */
[----:B-1----:R-:W1:Y:S02]  /*6f10*/  @!P0 LDS R6, [R3+0x20] ;  /* 0x0000200003068984 */ /* 0x002e640000000800 */
[----:B-1----:R-:W-:-:S07]  /*6f20*/  @!P0 FMUL R4, R5, R6 ;  /* 0x0000000605048220 */ /* 0x002fce0000400000 */
.L_x_26330:
[----:B------:R-:W-:Y:S05]  /*6f30*/  BSYNC.RECONVERGENT B0 ;  /* 0x0000000000007941 */ /* 0x000fea0003800200 */
.L_x_26328:
[----:B0-----:R-:W-:Y:S01]  /*6f40*/  STS [R3], R4 ;  /* 0x0000000403007388 */ /* 0x001fe20000000800 */
[----:B------:R-:W-:Y:S03]  /*6f50*/  BSSY.RECONVERGENT B0, `(.L_x_26331) ;  /* 0x0000010000007945 */ /* 0x000fe60003800200 */
[----:B------:R-:W0:Y:S02]  /*6f60*/  LDS R5, [R3] ;  /* 0x0000000003057984 */ /* 0x000e240000000800 */
[----:B0-----:R-:W-:-:S13]  /*6f70*/  FSETP.NAN.AND P0, PT, |R5|, |R5|, PT ;  /* 0x400000050500720b */ /* 0x001fda0003f08200 */
[----:B------:R-:W-:Y:S05]  /*6f80*/  @!P0 BRA `(.L_x_26332) ;  /* 0x0000000000188947 */ /* 0x000fea0003800000 */
[----:B------:R-:W0:Y:S02]  /*6f90*/  LDS R4, [R3+0x10] ;  /* 0x0000100003047984 */ /* 0x000e240000000800 */
[----:B0-----:R-:W-:Y:S01]  /*6fa0*/  FSETP.NAN.AND P0, PT, |R4|, |R4|, PT ;  /* 0x400000040400720b */ /* 0x001fe20003f08200 */
[----:B------:R-:W-:-:S12]  /*6fb0*/  HFMA2 R4, -RZ, RZ, 1.875, 0 ;  /* 0x3f800000ff047431 */ /* 0x000fd800000001ff */
[----:B------:R-:W-:Y:S05]  /*6fc0*/  @P0 BRA `(.L_x_26333) ;  /* 0x0000000000200947 */ /* 0x000fea0003800000 */
[----:B------:R0:W0:Y:S01]  /*6fd0*/  LDS R4, [R3+0x10] ;  /* 0x0000100003047984 */ /* 0x0000220000000800 */
[----:B------:R-:W-:Y:S05]  /*6fe0*/  BRA `(.L_x_26333) ;  /* 0x0000000000187947 */ /* 0x000fea0003800000 */
.L_x_26332:
[----:B------:R-:W0:Y:S02]  /*6ff0*/  LDS R4, [R3+0x10] ;  /* 0x0000100003047984 */ /* 0x000e240000000800 */
[----:B0-----:R-:W-:-:S13]  /*7000*/  FSETP.NAN.AND P0, PT, |R4|, |R4|, PT ;  /* 0x400000040400720b */ /* 0x001fda0003f08200 */
[----:B------:R-:W-:Y:S04]  /*7010*/  @P0 LDS R4, [R3] ;  /* 0x0000000003040984 */ /* 0x000fe80000000800 */
[----:B------:R-:W-:Y:S04]  /*7020*/  @!P0 LDS R5, [R3] ;  /* 0x0000000003058984 */ /* 0x000fe80000000800 */
[----:B-1----:R-:W0:Y:S02]  /*7030*/  @!P0 LDS R6, [R3+0x10] ;  /* 0x0000100003068984 */ /* 0x002e240000000800 */
[----:B0-----:R-:W-:-:S07]  /*7040*/  @!P0 FMUL R4, R5, R6 ;  /* 0x0000000605048220 */ /* 0x001fce0000400000 */
.L_x_26333:
[----:B------:R-:W-:Y:S05]  /*7050*/  BSYNC.RECONVERGENT B0 ;  /* 0x0000000000007941 */ /* 0x000fea0003800200 */
.L_x_26331:
        /* <DEDUP_REMOVED lines=11> */
.L_x_26335:
[----:B------:R-:W0:Y:S02]  /*7110*/  LDS R4, [R3+0x8] ;  /* 0x0000080003047984 */ /* 0x000e240000000800 */
[----:B0-----:R-:W-:-:S13]  /*7120*/  FSETP.NAN.AND P0, PT, |R4|, |R4|, PT ;  /* 0x400000040400720b */ /* 0x001fda0003f08200 */
[----:B------:R-:W-:Y:S04]  /*7130*/  @P0 LDS R4, [R3] ;  /* 0x0000000003040984 */ /* 0x000fe80000000800 */
[----:B------:R-:W-:Y:S04]  /*7140*/  @!P0 LDS R5, [R3] ;  /* 0x0000000003058984 */ /* 0x000fe80000000800 */
[----:B-1----:R-:W0:Y:S02]  /*7150*/  @!P0 LDS R6, [R3+0x8] ;  /* 0x0000080003068984 */ /* 0x002e240000000800 */
[----:B0-----:R-:W-:-:S07]  /*7160*/  @!P0 FMUL R4, R5, R6 ;  /* 0x0000000605048220 */ /* 0x001fce0000400000 */
.L_x_26336:
[----:B------:R-:W-:Y:S05]  /*7170*/  BSYNC.RECONVERGENT B0 ;  /* 0x0000000000007941 */ /* 0x000fea0003800200 */
.L_x_26334:
        /* <DEDUP_REMOVED lines=11> */
.L_x_26338:
[----:B------:R-:W0:Y:S02]  /*7230*/  LDS R4, [R3+0x4] ;  /* 0x0000040003047984 */ /* 0x000e240000000800 */
[----:B0-----:R-:W-:-:S13]  /*7240*/  FSETP.NAN.AND P0, PT, |R4|, |R4|, PT ;  /* 0x400000040400720b */ /* 0x001fda0003f08200 */
[----:B------:R-:W-:Y:S04]  /*7250*/  @P0 LDS R4, [R3] ;  /* 0x0000000003040984 */ /* 0x000fe80000000800 */
[----:B------:R-:W-:Y:S04]  /*7260*/  @!P0 LDS R5, [R3] ;  /* 0x0000000003058984 */ /* 0x000fe80000000800 */
[----:B-1----:R-:W0:Y:S02]  /*7270*/  @!P0 LDS R6, [R3+0x4] ;  /* 0x0000040003068984 */ /* 0x002e240000000800 */
[----:B0-----:R-:W-:-:S07]  /*7280*/  @!P0 FMUL R4, R5, R6 ;  /* 0x0000000605048220 */ /* 0x001fce0000400000 */
.L_x_26339:
[----:B------:R-:W-:Y:S05]  /*7290*/  BSYNC.RECONVERGENT B0 ;  /* 0x0000000000007941 */ /* 0x000fea0003800200 */
.L_x_26337:
        /* <DEDUP_REMOVED lines=11> */
        .weak           $__internal_568_$__cuda_sm20_div_s64
        .type           $__internal_568_$__cuda_sm20_div_s64,@function
        .size           $__internal_568_$__cuda_sm20_div_s64,($__internal_569_$__cuda_sm20_rem_s64 - $__internal_568_$__cuda_sm20_div_s64)
$__internal_568_$__cuda_sm20_div_s64:
        /* <DEDUP_REMOVED lines=83> */
[----:B------:R-:W-:Y:S05]  /*7880*/  RET.REL.NODEC R12 `(uncontiguous_nanprod_f32) ;  /* 0xffffff840cdc7950 */ /* 0x000fea0003c3ffff */
        .weak           $__internal_569_$__cuda_sm20_rem_s64
        .type           $__internal_569_$__cuda_sm20_rem_s64,@function
        .size           $__internal_569_$__cuda_sm20_rem_s64,(.L_x_32772 - $__internal_569_$__cuda_sm20_rem_s64)
$__internal_569_$__cuda_sm20_rem_s64:
        /* <DEDUP_REMOVED lines=77> */
[----:B------:R-:W-:Y:S06]  /*7d60*/  RET.REL.NODEC R10 `(uncontiguous_nanprod_f32) ;  /* 0xffffff800aa47950 */ /* 0x000fec0003c3ffff */
.L_x_26340:
        /* <DEDUP_REMOVED lines=9> */
.L_x_32772:


//--------------------- .text.contiguous_nanprod_f32 --------------------------
	.section	.text.contiguous_nanprod_f32,"ax",@progbits
	.align	128
        .global         contiguous_nanprod_f32
        .type           contiguous_nanprod_f32,@function
        .size           contiguous_nanprod_f32,(.L_x_33474 - contiguous_nanprod_f32)
        .other          contiguous_nanprod_f32,@"STO_CUDA_ENTRY STV_DEFAULT"
contiguous_nanprod_f32:
.text.contiguous_nanprod_f32:
[----:B------:R-:W-:Y:S01]  /*0000*/  LDC R1, c[0x0][0x37c] ;  /* 0x0000df00ff017b82 */ /* 0x000fe20000000800 */
[----:B------:R-:W0:Y:S07]  /*0010*/  S2R R0, SR_CTAID.X ;  /* 0x0000000000007919 */ /* 0x000e2e0000002500 */
[----:B------:R-:W1:Y:S01]  /*0020*/  S2UR UR5, SR_CgaCtaId ;  /* 0x00000000000579c3 */ /* 0x000e620000008800 */
[----:B------:R-:W2:Y:S01]  /*0030*/  LDCU UR8, c[0x0][0x360] ;  /* 0x00006c00ff0877ac */ /* 0x000ea20008000800 */
[----:B------:R-:W-:Y:S01]  /*0040*/  IMAD.MOV.U32 R4, RZ, RZ, 0x3f800000 ;  /* 0x3f800000ff047424 */ /* 0x000fe200078e00ff */
[----:B------:R-:W3:Y:S01]  /*0050*/  S2R R2, SR_TID.X ;  /* 0x0000000000027919 */ /* 0x000ee20000002100 */
[----:B------:R-:W-:Y:S01]  /*0060*/  BSSY.RECONVERGENT B0, `(.L_x_26341) ;  /* 0x000002e000007945 */ /* 0x000fe20003800200 */
        /* <DEDUP_REMOVED lines=9> */
[----:B------:R0:W-:Y:S03]  /*0100*/  STS [R3], R4 ;  /* 0x0000000403007388 */ /* 0x0001e60000000800 */
        /* <DEDUP_REMOVED lines=13> */
[----:B------:R-:W-:Y:S01]  /*01e0*/  IMAD.MOV.U32 R10, RZ, RZ, 0x3f800000 ;  /* 0x3f800000ff0a7424 */ /* 0x000fe200078e00ff */
[----:B--2---:R-:W-:-:S13]  /*01f0*/  FSETP.NAN.AND P0, PT, |R4|, |R4|, PT ;  /* 0x400000040400720b */ /* 0x004fda0003f08200 */
[----:B------:R-:W-:Y:S05]  /*0200*/  @P0 BRA `(.L_x_26345) ;  /* 0x0000000000200947 */ /* 0x000fea0003800000 */
[----:B------:R-:W-:Y:S01]  /*0210*/  IMAD.MOV.U32 R10, RZ, RZ, R4 ;  /* 0x000000ffff0a7224 */ /* 0x000fe200078e0004 */
[----:B------:R-:W-:Y:S06]  /*0220*/  BRA `(.L_x_26345) ;  /* 0x0000000000187947 */ /* 0x000fec0003800000 */
.L_x_26344:
[----:B------:R-:W0:Y:S02]  /*0230*/  LDCU.64 UR4, c[0x0][0x388] ;  /* 0x00007100ff0477ac */ /* 0x000e240008000a00 */
[----:B0-----:R-:W-:-:S04]  /*0240*/  LEA R4, P0, R6, UR4, 0x2 ;  /* 0x0000000406047c11 */ /* 0x001fc8000f8010ff */
[----:B------:R-:W-:-:S06]  /*0250*/  LEA.HI.X R5, R6, UR5, RZ, 0x2, P0 ;  /* 0x0000000506057c11 */ /* 0x000fcc00080f14ff */
[----:B------:R-:W2:Y:S02]  /*0260*/  LDG.E R5, desc[UR6][R4.64] ;  /* 0x0000000604057981 */ /* 0x000ea4000c1e1900 */
[----:B--2---:R-:W-:-:S13]  /*0270*/  FSETP.NAN.AND P0, PT, |R5|, |R5|, PT ;  /* 0x400000050500720b */ /* 0x004fda0003f08200 */
[----:B------:R-:W-:-:S07]  /*0280*/  @!P0 FMUL R10, R10, R5 ;  /* 0x000000050a0a8220 */ /* 0x000fce0000400000 */
.L_x_26345:
[----:B------:R-:W-:Y:S05]  /*0290*/  BSYNC.RECONVERGENT B1 ;  /* 0x0000000000017941 */ /* 0x000fea0003800200 */
.L_x_26343:
[----:B------:R0:W-:Y:S01]  /*02a0*/  STS [R3], R10 ;  /* 0x0000000a03007388 */ /* 0x0001e20000000800 */
[----:B------:R-:W-:Y:S05]  /*02b0*/  BRA `(.L_x_26346) ;  /* 0x0000000000207947 */ /* 0x000fea0003800000 */
.L_x_26342:
        /* <DEDUP_REMOVED lines=8> */
.L_x_26346:
[----:B------:R-:W-:Y:S05]  /*0340*/  BSYNC.RECONVERGENT B0 ;  /* 0x0000000000007941 */ /* 0x000fea0003800200 */
.L_x_26341:
[----:B------:R-:W-:Y:S01]  /*0350*/  BAR.SYNC.DEFER_BLOCKING 0x0 ;  /* 0x0000000000007b1d */ /* 0x000fe20000010000 */
[----:B------:R-:W-:-:S13]  /*0360*/  ISETP.GE.U32.AND P0, PT, R8, 0x42, PT ;  /* 0x000000420800780c */ /* 0x000fda0003f06070 */
[----:B------:R-:W-:Y:S05]  /*0370*/  @!P0 BRA `(.L_x_26347) ;  /* 0x0000000000688947 */ /* 0x000fea0003800000 */
.L_x_26353:
        /* <DEDUP_REMOVED lines=15> */
.L_x_26351:
[----:B------:R-:W-:-:S06]  /*0470*/  IMAD R5, R6, 0x4, R3 ;  /* 0x0000000406057824 */ /* 0x000fcc00078e0203 */
[----:B------:R-:W1:Y:S02]  /*0480*/  LDS R5, [R5] ;  /* 0x0000000005057984 */ /* 0x000e640000000800 */
[----:B-1----:R-:W-:-:S13]  /*0490*/  FSETP.NAN.AND P0, PT, |R5|, |R5|, PT ;  /* 0x400000050500720b */ /* 0x002fda0003f08200 */
[----:B------:R-:W-:-:S07]  /*04a0*/  @!P0 FMUL R4, R4, R5 ;  /* 0x0000000504048220 */ /* 0x000fce0000400000 */
.L_x_26352:
[----:B------:R-:W-:Y:S05]  /*04b0*/  BSYNC.RECONVERGENT B1 ;  /* 0x0000000000017941 */ /* 0x000fea0003800200 */
.L_x_26350:
[----:B------:R2:W-:Y:S02]  /*04c0*/  STS [R3], R4 ;  /* 0x0000000403007388 */ /* 0x0005e40000000800 */
.L_x_26349:
[----:B------:R-:W-:Y:S05]  /*04d0*/  BSYNC.RECONVERGENT B0 ;  /* 0x0000000000007941 */ /* 0x000fea0003800200 */
.L_x_26348:
[----:B------:R-:W-:Y:S01]  /*04e0*/  BAR.SYNC.DEFER_BLOCKING 0x0 ;  /* 0x0000000000007b1d */ /* 0x000fe20000010000 */
[----:B------:R-:W-:Y:S01]  /*04f0*/  ISETP.GT.U32.AND P0, PT, R8, 0x83, PT ;  /* 0x000000830800780c */ /* 0x000fe20003f04070 */
[----:B------:R-:W-:-:S12]  /*0500*/  IMAD.MOV.U32 R8, RZ, RZ, R6 ;  /* 0x000000ffff087224 */ /* 0x000fd800078e0006 */
[----:B------:R-:W-:Y:S05]  /*0510*/  @P0 BRA `(.L_x_26353) ;  /* 0xfffffffc00980947 */ /* 0x000fea000383ffff */
.L_x_26347:
        /* <DEDUP_REMOVED lines=8> */
[----:B------:R-:W-:-:S12]  /*05a0*/  IMAD.MOV.U32 R4, RZ, RZ, 0x3f800000 ;  /* 0x3f800000ff047424 */ /* 0x000fd800078e00ff */
[----:B------:R-:W-:Y:S05]  /*05b0*/  @P0 BRA `(.L_x_26356) ;  /* 0x0000000000200947 */ /* 0x000fea0003800000 */
[----:B------:R1:W2:Y:S01]  /*05c0*/  LDS R4, [R3+0x80] ;  /* 0x0000800003047984 */ /* 0x0002a20000000800 */
[----:B------:R-:W-:Y:S05]  /*05d0*/  BRA `(.L_x_26356) ;  /* 0x0000000000187947 */ /* 0x000fea0003800000 */
.L_x_26355:
[----:B------:R-:W1:Y:S02]  /*05e0*/  LDS R4, [R3+0x80] ;  /* 0x0000800003047984 */ /* 0x000e640000000800 */
[----:B-1----:R-:W-:-:S13]  /*05f0*/  FSETP.NAN.AND P0, PT, |R4|, |R4|, PT ;  /* 0x400000040400720b */ /* 0x002fda0003f08200 */
[----:B------:R-:W-:Y:S04]  /*0600*/  @P0 LDS R4, [R3] ;  /* 0x0000000003040984 */ /* 0x000fe80000000800 */
[----:B------:R-:W-:Y:S04]  /*0610*/  @!P0 LDS R5, [R3] ;  /* 0x0000000003058984 */ /* 0x000fe80000000800 */
[----:B------:R-:W1:Y:S02]  /*0620*/  @!P0 LDS R6, [R3+0x80] ;  /* 0x0000800003068984 */ /* 0x000e640000000800 */
[----:B-1----:R-:W-:-:S07]  /*0630*/  @!P0 FMUL R4, R5, R6 ;  /* 0x0000000605048220 */ /* 0x002fce0000400000 */
.L_x_26356:
[----:B------:R-:W-:Y:S05]  /*0640*/  BSYNC.RECONVERGENT B0 ;  /* 0x0000000000007941 */ /* 0x000fea0003800200 */
.L_x_26354:
[----:B--2---:R-:W-:Y:S01]  /*0650*/  STS [R3], R4 ;  /* 0x0000000403007388 */ /* 0x004fe20000000800 */
[----:B------:R-:W-:Y:S03]  /*0660*/  BSSY.RECONVERGENT B0, `(.L_x_26357) ;  /* 0x0000010000007945 */ /* 0x000fe60003800200 */
[----:B------:R-:W2:Y:S02]  /*0670*/  LDS R5, [R3] ;  /* 0x0000000003057984 */ /* 0x000ea40000000800 */
[----:B--2---:R-:W-:-:S13]  /*0680*/  FSETP.NAN.AND P0, PT, |R5|, |R5|, PT ;  /* 0x400000050500720b */ /* 0x004fda0003f08200 */
[----:B------:R-:W-:Y:S05]  /*0690*/  @!P0 BRA `(.L_x_26358) ;  /* 0x0000000000188947 */ /* 0x000fea0003800000 */
[----:B------:R-:W2:Y:S02]  /*06a0*/  LDS R4, [R3+0x40] ;  /* 0x0000400003047984 */ /* 0x000ea40000000800 */
[----:B--2---:R-:W-:Y:S01]  /*06b0*/  FSETP.NAN.AND P0, PT, |R4|, |R4|, PT ;  /* 0x400000040400720b */ /* 0x004fe20003f08200 */
[----:B------:R-:W-:-:S12]  /*06c0*/  IMAD.MOV.U32 R4, RZ, RZ, 0x3f800000 ;  /* 0x3f800000ff047424 */ /* 0x000fd800078e00ff */
[----:B------:R-:W-:Y:S05]  /*06d0*/  @P0 BRA `(.L_x_26359) ;  /* 0x0000000000200947 */ /* 0x000fea0003800000 */
[----:B------:R2:W3:Y:S01]  /*06e0*/  LDS R4, [R3+0x40] ;  /* 0x0000400003047984 */ /* 0x0004e20000000800 */
[----:B------:R-:W-:Y:S05]  /*06f0*/  BRA `(.L_x_26359) ;  /* 0x0000000000187947 */ /* 0x000fea0003800000 */
.L_x_26358:
[----:B------:R-:W2:Y:S02]  /*0700*/  LDS R4, [R3+0x40] ;  /* 0x0000400003047984 */ /* 0x000ea40000000800 */
[----:B--2---:R-:W-:-:S13]  /*0710*/  FSETP.NAN.AND P0, PT, |R4|, |R4|, PT ;  /* 0x400000040400720b */ /* 0x004fda0003f08200 */
[----:B------:R-:W-:Y:S04]  /*0720*/  @P0 LDS R4, [R3] ;  /* 0x0000000003040984 */ /* 0x000fe80000000800 */
[----:B------:R-:W-:Y:S04]  /*0730*/  @!P0 LDS R5, [R3] ;  /* 0x0000000003058984 */ /* 0x000fe80000000800 */
[----:B------:R-:W2:Y:S02]  /*0740*/  @!P0 LDS R6, [R3+0x40] ;  /* 0x0000400003068984 */ /* 0x000ea40000000800 */
[----:B--2---:R-:W-:-:S07]  /*0750*/  @!P0 FMUL R4, R5, R6 ;  /* 0x0000000605048220 */ /* 0x004fce0000400000 */
.L_x_26359:
[----:B------:R-:W-:Y:S05]  /*0760*/  BSYNC.RECONVERGENT B0 ;  /* 0x0000000000007941 */ /* 0x000fea0003800200 */
.L_x_26357:
        /* <DEDUP_REMOVED lines=11> */
.L_x_26361:
[----:B------:R-:W3:Y:S02]  /*0820*/  LDS R4, [R3+0x20] ;  /* 0x0000200003047984 */ /* 0x000ee40000000800 */
[----:B---3--:R-:W-:-:S13]  /*0830*/  FSETP.NAN.AND P0, PT, |R4|, |R4|, PT ;  /* 0x400000040400720b */ /* 0x008fda0003f08200 */
[----:B------:R-:W-:Y:S04]  /*0840*/  @P0 LDS R4, [R3] ;  /* 0x0000000003040984 */ /* 0x000fe80000000800 */
[----:B------:R-:W-:Y:S04]  /*0850*/  @!P0 LDS R5, [R3] ;  /* 0x0000000003058984 */ /* 0x000fe80000000800 */
[----:B------:R-:W3:Y:S02]  /*0860*/  @!P0 LDS R6, [R3+0x20] ;  /* 0x0000200003068984 */ /* 0x000ee40000000800 */
[----:B---3--:R-:W-:-:S07]  /*0870*/  @!P0 FMUL R4, R5, R6 ;  /* 0x0000000605048220 */ /* 0x008fce0000400000 */
.L_x_26362:
[----:B------:R-:W-:Y:S05]  /*0880*/  BSYNC.RECONVERGENT B0 ;  /* 0x0000000000007941 */ /* 0x000fea0003800200 */
.L_x_26360:
        /* <DEDUP_REMOVED lines=11> */
.L_x_26364:
[----:B------:R-:W4:Y:S02]  /*0940*/  LDS R4, [R3+0x10] ;  /* 0x0000100003047984 */ /* 0x000f240000000800 */
[----:B----4-:R-:W-:-:S13]  /*0950*/  FSETP.NAN.AND P0, PT, |R4|, |R4|, PT ;  /* 0x400000040400720b */ /* 0x010fda0003f08200 */
[----:B------:R-:W-:Y:S04]  /*0960*/  @P0 LDS R4, [R3] ;  /* 0x0000000003040984 */ /* 0x000fe80000000800 */
[----:B------:R-:W-:Y:S04]  /*0970*/  @!P0 LDS R5, [R3] ;  /* 0x0000000003058984 */ /* 0x000fe80000000800 */
[----:B------:R-:W4:Y:S02]  /*0980*/  @!P0 LDS R6, [R3+0x10] ;  /* 0x0000100003068984 */ /* 0x000f240000000800 */
[----:B----4-:R-:W-:-:S07]  /*0990*/  @!P0 FMUL R4, R5, R6 ;  /* 0x0000000605048220 */ /* 0x010fce0000400000 */
.L_x_26365:
[----:B------:R-:W-:Y:S05]  /*09a0*/  BSYNC.RECONVERGENT B0 ;  /* 0x0000000000007941 */ /* 0x000fea0003800200 */
.L_x_26363:
        /* <DEDUP_REMOVED lines=11> */
.L_x_26367:
[----:B------:R-:W0:Y:S02]  /*0a60*/  LDS R4, [R3+0x8] ;  /* 0x0000080003047984 */ /* 0x000e240000000800 */
[----:B0-----:R-:W-:-:S13]  /*0a70*/  FSETP.NAN.AND P0, PT, |R4|, |R4|, PT ;  /* 0x400000040400720b */ /* 0x001fda0003f08200 */
[----:B------:R-:W-:Y:S04]  /*0a80*/  @P0 LDS R4, [R3] ;  /* 0x0000000003040984 */ /* 0x000fe80000000800 */
[----:B------:R-:W-:Y:S04]  /*0a90*/  @!P0 LDS R5, [R3] ;  /* 0x0000000003058984 */ /* 0x000fe80000000800 */
[----:B------:R-:W0:Y:S02]  /*0aa0*/  @!P0 LDS R6, [R3+0x8] ;  /* 0x0000080003068984 */ /* 0x000e240000000800 */
[----:B0-----:R-:W-:-:S07]  /*0ab0*/  @!P0 FMUL R4, R5, R6 ;  /* 0x0000000605048220 */ /* 0x001fce0000400000 */
.L_x_26368:
[----:B------:R-:W-:Y:S05]  /*0ac0*/  BSYNC.RECONVERGENT B0 ;  /* 0x0000000000007941 */ /* 0x000fea0003800200 */
.L_x_26366:
        /* <DEDUP_REMOVED lines=11> */
.L_x_26370:
[----:B------:R-:W0:Y:S02]  /*0b80*/  LDS R4, [R3+0x4] ;  /* 0x0000040003047984 */ /* 0x000e240000000800 */
[----:B0-----:R-:W-:-:S13]  /*0b90*/  FSETP.NAN.AND P0, PT, |R4|, |R4|, PT ;  /* 0x400000040400720b */ /* 0x001fda0003f08200 */
[----:B------:R-:W-:Y:S04]  /*0ba0*/  @P0 LDS R4, [R3] ;  /* 0x0000000003040984 */ /* 0x000fe80000000800 */
[----:B------:R-:W-:Y:S04]  /*0bb0*/  @!P0 LDS R5, [R3] ;  /* 0x0000000003058984 */ /* 0x000fe80000000800 */
[----:B------:R-:W0:Y:S02]  /*0bc0*/  @!P0 LDS R6, [R3+0x4] ;  /* 0x0000040003068984 */ /* 0x000e240000000800 */
[----:B0-----:R-:W-:-:S07]  /*0bd0*/  @!P0 FMUL R4, R5, R6 ;  /* 0x0000000605048220 */ /* 0x001fce0000400000 */
.L_x_26371:
[----:B------:R-:W-:Y:S05]  /*0be0*/  BSYNC.RECONVERGENT B0 ;  /* 0x0000000000007941 */ /* 0x000fea0003800200 */
.L_x_26369:
        /* <DEDUP_REMOVED lines=11> */
.L_x_26372:
        /* <DEDUP_REMOVED lines=14> */
.L_x_33474:


//--------------------- .text.contiguous_nanprod33_u64 --------------------------
	.section	.text.contiguous_nanprod33_u64,"ax",@progbits
	.align	128
        .global         contiguous_nanprod33_u64
        .type           contiguous_nanprod33_u64,@function
        .size           contiguous_nanprod33_u64,(.L_x_33475 - contiguous_nanprod33_u64)
        .other          contiguous_nanprod33_u64,@"STO_CUDA_ENTRY STV_DEFAULT"
contiguous_nanprod33_u64:
.text.contiguous_nanprod33_u64:
[----:B------:R-:W-:Y:S01]  /*0000*/  LDC R1, c[0x0][0x37c] ;  /* 0x0000df00ff017b82 */ /* 0x000fe20000000800 */
[----:B------:R-:W0:Y:S01]  /*0010*/  S2R R4, SR_TID.Y ;  /* 0x0000000000047919 */ /* 0x000e220000002200 */
[----:B------:R-:W1:Y:S06]  /*0020*/  LDCU UR8, c[0x0][0x360] ;  /* 0x00006c00ff0877ac */ /* 0x000e6c0008000800 */
[----:B------:R-:W0:Y:S01]  /*0030*/  S2UR UR9, SR_CTAID.Y ;  /* 0x00000000000979c3 */ /* 0x000e220000002600 */
[----:B------:R-:W-:Y:S01]  /*0040*/  HFMA2 R2, -RZ, RZ, 0, 5.9604644775390625e-08 ;  /* 0x00000001ff027431 */ /* 0x000fe200000001ff */
[----:B------:R-:W1:Y:S01]  /*0050*/  S2R R11, SR_TID.X ;  /* 0x00000000000b7919 */ /* 0x000e620000002100 */
[----:B------:R-:W2:Y:S01]  /*0060*/  LDCU.64 UR6, c[0x0][0x3a0] ;  /* 0x00007400ff0677ac */ /* 0x000ea20008000a00 */
[----:B------:R-:W-:Y:S01]  /*0070*/  MOV R3, 0x0 ;  /* 0x0000000000037802 */ /* 0x000fe20000000f00 */
        /* <DEDUP_REMOVED lines=30> */
[----:B------:R-:W-:Y:S01]  /*0260*/  HFMA2 R2, -RZ, RZ, 0, 5.9604644775390625e-08 ;  /* 0x00000001ff027431 */ /* 0x000fe200000001ff */
[C---:B------:R-:W-:Y:S02]  /*0270*/  IADD3 R0, PT, PT, R13.reuse, -0x2, RZ ;  /* 0xfffffffe0d007810 */ /* 0x040fe40007ffe0ff */
[----:B------:R-:W-:Y:S01]  /*0280*/  IADD3 R4, PT, PT, R13, -0x1, RZ ;  /* 0xffffffff0d047810 */ /* 0x000fe20007ffe0ff */
[----:B-1----:R0:W1:Y:S01]  /*0290*/  LDS.64 R22, [R3] ;  /* 0x0000000003167984 */ /* 0x0020620000000a00 */
[----:B------:R-:W-:Y:S02]  /*02a0*/  ISETP.GE.U32.AND P0, PT, R0, 0x7, PT ;  /* 0x000000070000780c */ /* 0x000fe40003f06070 */
[----:B------:R-:W-:-:S11]  /*02b0*/  LOP3.LUT R5, R4, 0x7, RZ, 0xc0, !PT ;  /* 0x0000000704057812 */ /* 0x000fd600078ec0ff */
[----:B0-----:R-:W-:Y:S05]  /*02c0*/  @!P0 BRA `(.L_x_26374) ;  /* 0x0000000000fc8947 */ /* 0x001fea0003800000 */
[----:B------:R-:W-:Y:S01]  /*02d0*/  USHF.L.U32 UR5, UR8, 0x3, URZ ;  /* 0x0000000308057899 */ /* 0x000fe200080006ff */
[----:B------:R-:W-:Y:S01]  /*02e0*/  LOP3.LUT R6, R4, 0xfffffff8, RZ, 0xc0, !PT ;  /* 0xfffffff804067812 */ /* 0x000fe200078ec0ff */
[----:B------:R-:W-:Y:S01]  /*02f0*/  IMAD.MOV.U32 R7, RZ, RZ, 0x1 ;  /* 0x00000001ff077424 */ /* 0x000fe200078e00ff */
[----:B------:R-:W-:Y:S02]  /*0300*/  MOV R2, RZ ;  /* 0x000000ff00027202 */ /* 0x000fe40000000f00 */
[----:B------:R-:W-:Y:S02]  /*0310*/  IADD3 R6, PT, PT, -R6, RZ, RZ ;  /* 0x000000ff06067210 */ /* 0x000fe40007ffe1ff */
[----:B------:R-:W-:-:S04]  /*0320*/  LEA R0, R11, UR5, 0x3 ;  /* 0x000000050b007c11 */ /* 0x000fc8000f8e18ff */
[----:B------:R-:W-:-:S07]  /*0330*/  IADD3 R0, PT, PT, R0, UR4, RZ ;  /* 0x0000000400007c10 */ /* 0x000fce000fffe0ff */
.L_x_26375:
[----:B------:R-:W1:Y:S01]  /*0340*/  LDS.64 R12, [R0] ;  /* 0x00000000000c7984 */ /* 0x000e620000000a00 */
[C---:B------:R-:W-:Y:S01]  /*0350*/  IMAD R14, R7.reuse, UR8, RZ ;  /* 0x00000008070e7c24 */ /* 0x040fe2000f8e02ff */
[----:B------:R-:W-:Y:S01]  /*0360*/  IADD3 R2, PT, PT, R2, 0x8, RZ ;  /* 0x0000000802027810 */ /* 0x000fe20007ffe0ff */
[----:B------:R-:W-:Y:S01]  /*0370*/  VIADD R6, R6, 0x8 ;  /* 0x0000000806067836 */ /* 0x000fe20000000000 */
[----:B------:R-:W-:Y:S02]  /*0380*/  IADD3 R7, PT, PT, R7, 0x8, RZ ;  /* 0x0000000807077810 */ /* 0x000fe40007ffe0ff */
[----:B------:R-:W-:Y:S02]  /*0390*/  LEA R25, R14, R3, 0x3 ;  /* 0x000000030e197211 */ /* 0x000fe400078e18ff */
[----:B------:R-:W-:Y:S02]  /*03a0*/  ISETP.NE.AND P0, PT, R6, RZ, PT ;  /* 0x000000ff0600720c */ /* 0x000fe40003f05270 */
[----:B------:R-:W-:Y:S01]  /*03b0*/  IADD3 R26, PT, PT, R25, UR5, RZ ;  /* 0x00000005191a7c10 */ /* 0x000fe2000fffe0ff */
[----:B------:R0:W2:Y:S04]  /*03c0*/  LDS.64 R14, [R25+UR5] ;  /* 0x00000005190e7984 */ /* 0x0000a80008000a00 */
[----:B------:R-:W3:Y:S01]  /*03d0*/  LDS.64 R20, [R26+UR5] ;  /* 0x000000051a147984 */ /* 0x000ee20008000a00 */
[----:B------:R-:W-:-:S05]  /*03e0*/  VIADD R27, R26, UR5 ;  /* 0x000000051a1b7c36 */ /* 0x000fca0008000000 */
[----:B------:R-:W4:Y:S01]  /*03f0*/  LDS.64 R18, [R27+UR5] ;  /* 0x000000051b127984 */ /* 0x000f220008000a00 */
[----:B------:R-:W-:-:S04]  /*0400*/  IADD3 R28, PT, PT, R27, UR5, RZ ;  /* 0x000000051b1c7c10 */ /* 0x000fc8000fffe0ff */
[----:B------:R-:W-:Y:S01]  /*0410*/  IADD3 R24, PT, PT, R28, UR5, RZ ;  /* 0x000000051c187c10 */ /* 0x000fe2000fffe0ff */
[----:B------:R-:W5:Y:S03]  /*0420*/  LDS.64 R16, [R28+UR5] ;  /* 0x000000051c107984 */ /* 0x000f660008000a00 */
[----:B0-----:R-:W-:Y:S01]  /*0430*/  IADD3 R25, PT, PT, R24, UR5, RZ ;  /* 0x0000000518197c10 */ /* 0x001fe2000fffe0ff */
[----:B-1----:R-:W-:-:S04]  /*0440*/  IMAD R13, R13, R22, RZ ;  /* 0x000000160d0d7224 */ /* 0x002fc800078e02ff */
[C---:B------:R-:W-:Y:S02]  /*0450*/  IMAD R13, R12.reuse, R23, R13 ;  /* 0x000000170c0d7224 */ /* 0x040fe400078e020d */
[----:B------:R-:W-:-:S05]  /*0460*/  IMAD.WIDE.U32 R22, R12, R22, RZ ;  /* 0x000000160c167225 */ /* 0x000fca00078e00ff */
[----:B------:R-:W-:Y:S01]  /*0470*/  IADD3 R23, PT, PT, R23, R13, RZ ;  /* 0x0000000d17177210 */ /* 0x000fe20007ffe0ff */
[-C--:B--2---:R-:W-:Y:S01]  /*0480*/  IMAD R15, R15, R22.reuse, RZ ;  /* 0x000000160f0f7224 */ /* 0x084fe200078e02ff */
[----:B------:R-:W0:Y:S03]  /*0490*/  LDS.64 R12, [R24+UR5] ;  /* 0x00000005180c7984 */ /* 0x000e260008000a00 */
[C---:B------:R-:W-:Y:S02]  /*04a0*/  IMAD R15, R14.reuse, R23, R15 ;  /* 0x000000170e0f7224 */ /* 0x040fe400078e020f */
[----:B------:R-:W-:-:S04]  /*04b0*/  IMAD.WIDE.U32 R22, R14, R22, RZ ;  /* 0x000000160e167225 */ /* 0x000fc800078e00ff */
[-C--:B---3--:R-:W-:Y:S01]  /*04c0*/  IMAD R21, R21, R22.reuse, RZ ;  /* 0x0000001615157224 */ /* 0x088fe200078e02ff */
[----:B------:R-:W-:Y:S02]  /*04d0*/  IADD3 R23, PT, PT, R23, R15, RZ ;  /* 0x0000000f17177210 */ /* 0x000fe40007ffe0ff */
[----:B------:R-:W1:Y:S03]  /*04e0*/  LDS.64 R14, [R25+UR5] ;  /* 0x00000005190e7984 */ /* 0x000e660008000a00 */
[C---:B------:R-:W-:Y:S02]  /*04f0*/  IMAD R21, R20.reuse, R23, R21 ;  /* 0x0000001714157224 */ /* 0x040fe400078e0215 */
[----:B------:R-:W-:-:S04]  /*0500*/  IMAD.WIDE.U32 R22, R20, R22, RZ ;  /* 0x0000001614167225 */ /* 0x000fc800078e00ff */
[----:B------:R-:W-:Y:S02]  /*0510*/  VIADD R20, R25, UR5 ;  /* 0x0000000519147c36 */ /* 0x000fe40008000000 */
[-C--:B----4-:R-:W-:Y:S01]  /*0520*/  IMAD R26, R19, R22.reuse, RZ ;  /* 0x00000016131a7224 */ /* 0x090fe200078e02ff */
[----:B------:R-:W-:Y:S01]  /*0530*/  IADD3 R19, PT, PT, R23, R21, RZ ;  /* 0x0000001517137210 */ /* 0x000fe20007ffe0ff */
[C---:B------:R-:W-:Y:S02]  /*0540*/  IMAD.WIDE.U32 R22, R18.reuse, R22, RZ ;  /* 0x0000001612167225 */ /* 0x040fe400078e00ff */
[----:B------:R-:W2:Y:S02]  /*0550*/  LDS.64 R20, [R20+UR5] ;  /* 0x0000000514147984 */ /* 0x000ea40008000a00 */
[----:B------:R-:W-:Y:S02]  /*0560*/  IMAD R19, R18, R19, R26 ;  /* 0x0000001312137224 */ /* 0x000fe400078e021a */
[----:B-----5:R-:W-:-:S03]  /*0570*/  IMAD R17, R17, R22, RZ ;  /* 0x0000001611117224 */ /* 0x020fc600078e02ff */
[----:B------:R-:W-:Y:S01]  /*0580*/  IADD3 R19, PT, PT, R23, R19, RZ ;  /* 0x0000001317137210 */ /* 0x000fe20007ffe0ff */
[----:B------:R-:W-:-:S04]  /*0590*/  IMAD.WIDE.U32 R22, R16, R22, RZ ;  /* 0x0000001610167225 */ /* 0x000fc800078e00ff */
[----:B------:R-:W-:Y:S02]  /*05a0*/  IMAD R17, R16, R19, R17 ;  /* 0x0000001310117224 */ /* 0x000fe400078e0211 */
[-C--:B0-----:R-:W-:Y:S02]  /*05b0*/  IMAD R16, R13, R22.reuse, RZ ;  /* 0x000000160d107224 */ /* 0x081fe400078e02ff */
[----:B------:R-:W0:Y:S01]  /*05c0*/  LDC R13, c[0x0][0x360] ;  /* 0x0000d800ff0d7b82 */ /* 0x000e220000000800 */
[----:B------:R-:W-:Y:S01]  /*05d0*/  IADD3 R17, PT, PT, R23, R17, RZ ;  /* 0x0000001117117210 */ /* 0x000fe20007ffe0ff */
[----:B------:R-:W-:-:S04]  /*05e0*/  IMAD.WIDE.U32 R22, R12, R22, RZ ;  /* 0x000000160c167225 */ /* 0x000fc800078e00ff */
[----:B------:R-:W-:Y:S02]  /*05f0*/  IMAD R17, R12, R17, R16 ;  /* 0x000000110c117224 */ /* 0x000fe400078e0210 */
[----:B-1----:R-:W-:-:S03]  /*0600*/  IMAD R12, R15, R22, RZ ;  /* 0x000000160f0c7224 */ /* 0x002fc600078e02ff */
[----:B------:R-:W-:Y:S01]  /*0610*/  IADD3 R17, PT, PT, R23, R17, RZ ;  /* 0x0000001117117210 */ /* 0x000fe20007ffe0ff */
[----:B------:R-:W-:-:S04]  /*0620*/  IMAD.WIDE.U32 R22, R14, R22, RZ ;  /* 0x000000160e167225 */ /* 0x000fc800078e00ff */
[----:B------:R-:W-:-:S05]  /*0630*/  IMAD R15, R14, R17, R12 ;  /* 0x000000110e0f7224 */ /* 0x000fca00078e020c */
[----:B------:R-:W-:Y:S01]  /*0640*/  IADD3 R15, PT, PT, R23, R15, RZ ;  /* 0x0000000f170f7210 */ /* 0x000fe20007ffe0ff */
[----:B--2---:R-:W-:Y:S01]  /*0650*/  IMAD R12, R21, R22, RZ ;  /* 0x00000016150c7224 */ /* 0x004fe200078e02ff */
[----:B0-----:R-:W-:Y:S01]  /*0660*/  LEA R0, R13, R0, 0x6 ;  /* 0x000000000d007211 */ /* 0x001fe200078e30ff */
[----:B------:R-:W-:-:S04]  /*0670*/  IMAD.WIDE.U32 R22, R20, R22, RZ ;  /* 0x0000001614167225 */ /* 0x000fc800078e00ff */
[----:B------:R-:W-:-:S05]  /*0680*/  IMAD R15, R20, R15, R12 ;  /* 0x0000000f140f7224 */ /* 0x000fca00078e020c */
[----:B------:R-:W-:Y:S01]  /*0690*/  IADD3 R23, PT, PT, R23, R15, RZ ;  /* 0x0000000f17177210 */ /* 0x000fe20007ffe0ff */
[----:B------:R-:W-:Y:S06]  /*06a0*/  @P0 BRA `(.L_x_26375) ;  /* 0xfffffffc00240947 */ /* 0x000fec000383ffff */
[----:B------:R-:W-:-:S07]  /*06b0*/  IADD3 R2, PT, PT, R2, 0x1, RZ ;  /* 0x0000000102027810 */ /* 0x000fce0007ffe0ff */
.L_x_26374:
        /* <DEDUP_REMOVED lines=8> */
[----:B------:R-:W-:-:S03]  /*0740*/  IADD3 R2, PT, PT, R2, 0x4, RZ ;  /* 0x0000000402027810 */ /* 0x000fc60007ffe0ff */
[----:B------:R-:W-:-:S05]  /*0750*/  IMAD R0, R0, 0x8, R3 ;  /* 0x0000000800007824 */ /* 0x000fca00078e0203 */
[----:B------:R-:W1:Y:S01]  /*0760*/  LDS.64 R14, [R0] ;  /* 0x00000000000e7984 */ /* 0x000e620000000a00 */
[----:B0-----:R-:W-:-:S04]  /*0770*/  LEA R5, R6, R0, 0x3 ;  /* 0x0000000006057211 */ /* 0x001fc800078e18ff */
[C---:B------:R-:W-:Y:S01]  /*0780*/  LEA R21, R6.reuse, R5, 0x3 ;  /* 0x0000000506157211 */ /* 0x040fe200078e18ff */
[----:B------:R-:W0:Y:S03]  /*0790*/  LDS.64 R12, [R5] ;  /* 0x00000000050c7984 */ /* 0x000e260000000a00 */
[----:B------:R-:W-:Y:S01]  /*07a0*/  LEA R6, R6, R21, 0x3 ;  /* 0x0000001506067211 */ /* 0x000fe200078e18ff */
[----:B------:R-:W2:Y:S05]  /*07b0*/  LDS.64 R16, [R21] ;  /* 0x0000000015107984 */ /* 0x000eaa0000000a00 */
[----:B------:R-:W3:Y:S01]  /*07c0*/  LDS.64 R6, [R6] ;  /* 0x0000000006067984 */ /* 0x000ee20000000a00 */
[----:B-1----:R-:W-:-:S02]  /*07d0*/  IMAD R15, R15, R22, RZ ;  /* 0x000000160f0f7224 */ /* 0x002fc400078e02ff */
[----:B------:R-:W-:-:S04]  /*07e0*/  IMAD.WIDE.U32 R18, R14, R22, RZ ;  /* 0x000000160e127225 */ /* 0x000fc800078e00ff */
[----:B------:R-:W-:-:S05]  /*07f0*/  IMAD R15, R14, R23, R15 ;  /* 0x000000170e0f7224 */ /* 0x000fca00078e020f */
[----:B------:R-:W-:Y:S01]  /*0800*/  IADD3 R15, PT, PT, R19, R15, RZ ;  /* 0x0000000f130f7210 */ /* 0x000fe20007ffe0ff */
[-C--:B0-----:R-:W-:Y:S02]  /*0810*/  IMAD R0, R13, R18.reuse, RZ ;  /* 0x000000120d007224 */ /* 0x081fe400078e02ff */
[----:B------:R-:W-:-:S04]  /*0820*/  IMAD.WIDE.U32 R18, R12, R18, RZ ;  /* 0x000000120c127225 */ /* 0x000fc800078e00ff */
[----:B------:R-:W-:Y:S02]  /*0830*/  IMAD R5, R12, R15, R0 ;  /* 0x0000000f0c057224 */ /* 0x000fe400078e0200 */
[----:B--2---:R-:W-:-:S03]  /*0840*/  IMAD R0, R17, R18, RZ ;  /* 0x0000001211007224 */ /* 0x004fc600078e02ff */
[----:B------:R-:W-:Y:S01]  /*0850*/  IADD3 R5, PT, PT, R19, R5, RZ ;  /* 0x0000000513057210 */ /* 0x000fe20007ffe0ff */
[----:B------:R-:W-:-:S04]  /*0860*/  IMAD.WIDE.U32 R18, R16, R18, RZ ;  /* 0x0000001210127225 */ /* 0x000fc800078e00ff */
[----:B------:R-:W-:Y:S02]  /*0870*/  IMAD R5, R16, R5, R0 ;  /* 0x0000000510057224 */ /* 0x000fe400078e0200 */
[-C--:B---3--:R-:W-:Y:S02]  /*0880*/  IMAD R0, R7, R18.reuse, RZ ;  /* 0x0000001207007224 */ /* 0x088fe400078e02ff */
[----:B------:R-:W-:Y:S02]  /*0890*/  IMAD.IADD R5, R19, 0x1, R5 ;  /* 0x0000000113057824 */ /* 0x000fe400078e0205 */
[----:B------:R-:W-:-:S04]  /*08a0*/  IMAD.WIDE.U32 R22, R6, R18, RZ ;  /* 0x0000001206167225 */ /* 0x000fc800078e00ff */
[----:B------:R-:W-:-:S05]  /*08b0*/  IMAD R5, R6, R5, R0 ;  /* 0x0000000506057224 */ /* 0x000fca00078e0200 */
[----:B------:R-:W-:-:S07]  /*08c0*/  IADD3 R23, PT, PT, R23, R5, RZ ;  /* 0x0000000517177210 */ /* 0x000fce0007ffe0ff */
.L_x_26377:
        /* <DEDUP_REMOVED lines=9> */
[----:B------:R-:W1:Y:S01]  /*0960*/  LDS.64 R4, [R0] ;  /* 0x0000000000047984 */ /* 0x000e620000000a00 */
[----:B0-----:R-:W-:-:S06]  /*0970*/  LEA R12, R7, R0, 0x3 ;  /* 0x00000000070c7211 */ /* 0x001fcc00078e18ff */
[----:B------:R-:W0:Y:S01]  /*0980*/  LDS.64 R12, [R12] ;  /* 0x000000000c0c7984 */ /* 0x000e220000000a00 */
[-C--:B-1----:R-:W-:Y:S02]  /*0990*/  IMAD R5, R5, R22.reuse, RZ ;  /* 0x0000001605057224 */ /* 0x082fe400078e02ff */
[----:B------:R-:W-:-:S04]  /*09a0*/  IMAD.WIDE.U32 R6, R4, R22, RZ ;  /* 0x0000001604067225 */ /* 0x000fc800078e00ff */
[----:B------:R-:W-:-:S05]  /*09b0*/  IMAD R5, R4, R23, R5 ;  /* 0x0000001704057224 */ /* 0x000fca00078e0205 */
[----:B------:R-:W-:Y:S01]  /*09c0*/  IADD3 R5, PT, PT, R7, R5, RZ ;  /* 0x0000000507057210 */ /* 0x000fe20007ffe0ff */
[-C--:B0-----:R-:W-:Y:S02]  /*09d0*/  IMAD R4, R13, R6.reuse, RZ ;  /* 0x000000060d047224 */ /* 0x081fe400078e02ff */
[----:B------:R-:W-:-:S04]  /*09e0*/  IMAD.WIDE.U32 R22, R12, R6, RZ ;  /* 0x000000060c167225 */ /* 0x000fc800078e00ff */
[----:B------:R-:W-:-:S05]  /*09f0*/  IMAD R5, R12, R5, R4 ;  /* 0x000000050c057224 */ /* 0x000fca00078e0204 */
[----:B------:R-:W-:-:S07]  /*0a00*/  IADD3 R23, PT, PT, R23, R5, RZ ;  /* 0x0000000517177210 */ /* 0x000fce0007ffe0ff */
.L_x_26378:
[----:B------:R-:W-:Y:S05]  /*0a10*/  @P1 BRA `(.L_x_26376) ;  /* 0x0000000000201947 */ /* 0x000fea0003800000 */
[----:B------:R-:W-:-:S05]  /*0a20*/  IMAD R2, R2, UR8, RZ ;  /* 0x0000000802027c24 */ /* 0x000fca000f8e02ff */
[----:B------:R-:W-:-:S05]  /*0a30*/  LEA R2, R2, R3, 0x3 ;  /* 0x0000000302027211 */ /* 0x000fca00078e18ff */
[----:B------:R-:W1:Y:S02]  /*0a40*/  LDS.64 R4, [R2] ;  /* 0x0000000002047984 */ /* 0x000e640000000a00 */
[-C--:B-1----:R-:W-:Y:S02]  /*0a50*/  IMAD R0, R5, R22.reuse, RZ ;  /* 0x0000001605007224 */ /* 0x082fe400078e02ff */
[----:B------:R-:W-:-:S04]  /*0a60*/  IMAD.WIDE.U32 R6, R4, R22, RZ ;  /* 0x0000001604067225 */ /* 0x000fc800078e00ff */
[----:B------:R-:W-:Y:S01]  /*0a70*/  IMAD R23, R4, R23, R0 ;  /* 0x0000001704177224 */ /* 0x000fe200078e0200 */
[----:B------:R-:W-:-:S04]  /*0a80*/  MOV R22, R6 ;  /* 0x0000000600167202 */ /* 0x000fc80000000f00 */
[----:B------:R-:W-:-:S07]  /*0a90*/  IADD3 R23, PT, PT, R7, R23, RZ ;  /* 0x0000001707177210 */ /* 0x000fce0007ffe0ff */
.L_x_26376:
[----:B-1----:R2:W-:Y:S02]  /*0aa0*/  STS.64 [R3], R22 ;  /* 0x0000001603007388 */ /* 0x0025e40000000a00 */
.L_x_26373:
[----:B------:R-:W0:Y:S01]  /*0ab0*/  LDCU.64 UR10, c[0x0][0x380] ;  /* 0x00007000ff0a77ac */ /* 0x000e220008000a00 */
[----:B------:R-:W-:-:S03]  /*0ac0*/  HFMA2 R11, -RZ, RZ, 0, 0 ;  /* 0x00000000ff0b7431 */ /* 0x000fc600000001ff */
[----:B------:R-:W-:-:S04]  /*0ad0*/  IMAD.WIDE.U32 R10, R8, UR9, R10 ;  /* 0x00000009080a7c25 */ /* 0x000fc8000f8e000a */
[----:B------:R-:W-:Y:S01]  /*0ae0*/  IMAD R9, R9, UR9, R11 ;  /* 0x0000000909097c24 */ /* 0x000fe2000f8e020b */
[----:B0-----:R-:W-:-:S04]  /*0af0*/  LEA R2, P0, R10, UR10, 0x3 ;  /* 0x0000000a0a027c11 */ /* 0x001fc8000f8018ff */
[----:B--2---:R-:W-:-:S05]  /*0b00*/  LEA.HI.X R3, R10, UR11, R9, 0x3, P0 ;  /* 0x0000000b0a037c11 */ /* 0x004fca00080f1c09 */
[----:B-1----:R-:W-:Y:S01]  /*0b10*/  STG.E.64 desc[UR6][R2.64], R22 ;  /* 0x0000001602007986 */ /* 0x002fe2000c101b06 */
[----:B------:R-:W-:Y:S05]  /*0b20*/  EXIT ;  /* 0x000000000000794d */ /* 0x000fea0003800000 */
.L_x_26379:
        /* <DEDUP_REMOVED lines=13> */
.L_x_33475:


//--------------------- .text.contiguous_nanprod3_u64 --------------------------
	.section	.text.contiguous_nanprod3_u64,"ax",@progbits
	.align	128
        .global         contiguous_nanprod3_u64
        .type           contiguous_nanprod3_u64,@function
        .size           contiguous_nanprod3_u64,(.L_x_32774 - contiguous_nanprod3_u64)
        .other          contiguous_nanprod3_u64,@"STO_CUDA_ENTRY STV_DEFAULT"
contiguous_nanprod3_u64:
.text.contiguous_nanprod3_u64:
[----:B------:R-:W-:Y:S01]  /*0000*/  LDC R1, c[0x0][0x37c] ;  /* 0x0000df00ff017b82 */ /* 0x000fe20000000800 */
[----:B------:R-:W0:Y:S01]  /*0010*/  S2R R7, SR_TID.Y ;  /* 0x0000000000077919 */ /* 0x000e220000002200 */
[----:B------:R-:W1:Y:S06]  /*0020*/  LDCU UR7, c[0x0][0x360] ;  /* 0x00006c00ff0777ac */ /* 0x000e6c0008000800 */
[----:B------:R-:W0:Y:S01]  /*0030*/  S2UR UR8, SR_CTAID.Y ;  /* 0x00000000000879c3 */ /* 0x000e220000002600 */
[----:B------:R-:W-:Y:S01]  /*0040*/  HFMA2 R2, -RZ, RZ, 0, 5.9604644775390625e-08 ;  /* 0x00000001ff027431 */ /* 0x000fe200000001ff */
        /* <DEDUP_REMOVED lines=40> */
.L_x_26398:
        /* <DEDUP_REMOVED lines=27> */
.L_x_26382:
[----:B------:R-:W-:Y:S01]  /*0480*/  MOV R30, R32 ;  /* 0x00000020001e7202 */ /* 0x000fe20000000f00 */
[----:B------:R-:W-:Y:S01]  /*0490*/  IMAD.MOV.U32 R0, RZ, RZ, R36 ;  /* 0x000000ffff007224 */ /* 0x000fe200078e0024 */
[----:B------:R-:W-:Y:S02]  /*04a0*/  MOV R3, R37 ;  /* 0x0000002500037202 */ /* 0x000fe40000000f00 */
[----:B------:R-:W-:-:S07]  /*04b0*/  MOV R8, 0x4d0 ;  /* 0x000004d000087802 */ /* 0x000fce0000000f00 */
[----:B01-3--:R-:W-:Y:S05]  /*04c0*/  CALL.REL.NOINC `($__internal_570_$__cuda_sm20_div_s64) ;  /* 0x0000003400847944 */ /* 0x00bfea0003c00000 */
        /* <DEDUP_REMOVED lines=9> */
.L_x_26383:
        /* <DEDUP_REMOVED lines=33> */
.L_x_26384:
[----:B------:R-:W-:Y:S01]  /*0770*/  IMAD.MOV.U32 R0, RZ, RZ, R36 ;  /* 0x000000ffff007224 */ /* 0x000fe200078e0024 */
[----:B------:R-:W-:Y:S02]  /*0780*/  MOV R3, R37 ;  /* 0x0000002500037202 */ /* 0x000fe40000000f00 */
[----:B------:R-:W-:-:S07]  /*0790*/  MOV R8, 0x7b0 ;  /* 0x000007b000087802 */ /* 0x000fce0000000f00 */
[----:B---3--:R-:W-:Y:S05]  /*07a0*/  CALL.REL.NOINC `($__internal_570_$__cuda_sm20_div_s64) ;  /* 0x0000003000cc7944 */ /* 0x008fea0003c00000 */
        /* <DEDUP_REMOVED lines=10> */
.L_x_26385:
        /* <DEDUP_REMOVED lines=34> */
.L_x_26386:
[----:B------:R-:W-:Y:S01]  /*0a70*/  IMAD.MOV.U32 R30, RZ, RZ, R28 ;  /* 0x000000ffff1e7224 */ /* 0x000fe200078e001c */
[----:B------:R-:W-:Y:S01]  /*0a80*/  MOV R0, R36 ;  /* 0x0000002400007202 */ /* 0x000fe20000000f00 */
[----:B------:R-:W-:Y:S01]  /*0a90*/  IMAD.MOV.U32 R3, RZ, RZ, R37 ;  /* 0x000000ffff037224 */ /* 0x000fe200078e0025 */
[----:B------:R-:W-:-:S07]  /*0aa0*/  MOV R8, 0xac0 ;  /* 0x00000ac000087802 */ /* 0x000fce0000000f00 */
[----:B---3--:R-:W-:Y:S05]  /*0ab0*/  CALL.REL.NOINC `($__internal_570_$__cuda_sm20_div_s64) ;  /* 0x0000003000087944 */ /* 0x008fea0003c00000 */
        /* <DEDUP_REMOVED lines=10> */
.L_x_26387:
        /* <DEDUP_REMOVED lines=33> */
.L_x_26388:
[----:B------:R-:W-:Y:S01]  /*0d70*/  IMAD.MOV.U32 R0, RZ, RZ, R36 ;  /* 0x000000ffff007224 */ /* 0x000fe200078e0024 */
[----:B------:R-:W-:Y:S02]  /*0d80*/  MOV R3, R37 ;  /* 0x0000002500037202 */ /* 0x000fe40000000f00 */
[----:B------:R-:W-:-:S07]  /*0d90*/  MOV R8, 0xdb0 ;  /* 0x00000db000087802 */ /* 0x000fce0000000f00 */
[----:B---3--:R-:W-:Y:S05]  /*0da0*/  CALL.REL.NOINC `($__internal_570_$__cuda_sm20_div_s64) ;  /* 0x0000002c004c7944 */ /* 0x008fea0003c00000 */
        /* <DEDUP_REMOVED lines=9> */
.L_x_26389:
        /* <DEDUP_REMOVED lines=34> */
.L_x_26390:
[----:B------:R-:W-:Y:S01]  /*1060*/  MOV R30, R28 ;  /* 0x0000001c001e7202 */ /* 0x000fe20000000f00 */
[----:B------:R-:W-:Y:S01]  /*1070*/  IMAD.MOV.U32 R0, RZ, RZ, R36 ;  /* 0x000000ffff007224 */ /* 0x000fe200078e0024 */
[----:B------:R-:W-:Y:S02]  /*1080*/  MOV R3, R37 ;  /* 0x0000002500037202 */ /* 0x000fe40000000f00 */
[----:B------:R-:W-:-:S07]  /*1090*/  MOV R8, 0x10b0 ;  /* 0x000010b000087802 */ /* 0x000fce0000000f00 */
[----:B---3--:R-:W-:Y:S05]  /*10a0*/  CALL.REL.NOINC `($__internal_570_$__cuda_sm20_div_s64) ;  /* 0x00000028008c7944 */ /* 0x008fea0003c00000 */
        /* <DEDUP_REMOVED lines=9> */
.L_x_26391:
[----:B------:R-:W-:Y:S01]  /*1140*/  IADD3 R29, PT, PT, R2, -0x2, RZ ;  /* 0xfffffffe021d7810 */ /* 0x000fe20007ffe0ff */
        /* <DEDUP_REMOVED lines=33> */
.L_x_26392:
[----:B------:R-:W-:Y:S02]  /*1360*/  MOV R0, R36 ;  /* 0x0000002400007202 */ /* 0x000fe40000000f00 */
[----:B------:R-:W-:Y:S02]  /*1370*/  MOV R3, R37 ;  /* 0x0000002500037202 */ /* 0x000fe40000000f00 */
[----:B------:R-:W-:-:S07]  /*1380*/  MOV R8, 0x13a0 ;  /* 0x000013a000087802 */ /* 0x000fce0000000f00 */
[----:B---3--:R-:W-:Y:S05]  /*1390*/  CALL.REL.NOINC `($__internal_570_$__cuda_sm20_div_s64) ;  /* 0x0000002400d07944 */ /* 0x008fea0003c00000 */
        /* <DEDUP_REMOVED lines=10> */
.L_x_26393:
        /* <DEDUP_REMOVED lines=34> */
.L_x_26394:
[----:B------:R-:W-:Y:S01]  /*1660*/  IMAD.MOV.U32 R30, RZ, RZ, R28 ;  /* 0x000000ffff1e7224 */ /* 0x000fe200078e001c */
        /* <DEDUP_REMOVED lines=14> */
.L_x_26395:
        /* <DEDUP_REMOVED lines=34> */
.L_x_26396:
[----:B------:R-:W-:Y:S01]  /*1970*/  IMAD.MOV.U32 R0, RZ, RZ, R36 ;  /* 0x000000ffff007224 */ /* 0x000fe200078e0024 */
[----:B------:R-:W-:Y:S02]  /*1980*/  MOV R3, R37 ;  /* 0x0000002500037202 */ /* 0x000fe40000000f00 */
[----:B------:R-:W-:-:S07]  /*1990*/  MOV R8, 0x19b0 ;  /* 0x000019b000087802 */ /* 0x000fce0000000f00 */
[----:B---3--:R-:W-:Y:S05]  /*19a0*/  CALL.REL.NOINC `($__internal_570_$__cuda_sm20_div_s64) ;  /* 0x00000020004c7944 */ /* 0x008fea0003c00000 */
        /* <DEDUP_REMOVED lines=9> */
.L_x_26397:
        /* <DEDUP_REMOVED lines=9> */
[----:B------:R-:W-:-:S05]  /*1ad0*/  IMAD R3, R8, R3, R0 ;  /* 0x0000000308037224 */ /* 0x000fca00078e0200 */
[----:B------:R-:W-:Y:S01]  /*1ae0*/  IADD3 R29, PT, PT, R29, R3, RZ ;  /* 0x000000031d1d7210 */ /* 0x000fe20007ffe0ff */
[----:B------:R-:W-:Y:S06]  /*1af0*/  BRA.U UP0, `(.L_x_26398) ;  /* 0xffffffe500f47547 */ /* 0x000fec000b83ffff */
[----:B------:R-:W-:-:S07]  /*1b00*/  IADD3 R2, PT, PT, R2, 0x3, RZ ;  /* 0x0000000302027810 */ /* 0x000fce0007ffe0ff */
.L_x_26381:
        /* <DEDUP_REMOVED lines=33> */
.L_x_26400:
[----:B------:R-:W-:Y:S01]  /*1d20*/  IMAD.MOV.U32 R30, RZ, RZ, R32 ;  /* 0x000000ffff1e7224 */ /* 0x000fe200078e0020 */
[----:B------:R-:W-:Y:S02]  /*1d30*/  MOV R0, R16 ;  /* 0x0000001000007202 */ /* 0x000fe40000000f00 */
[----:B------:R-:W-:Y:S02]  /*1d40*/  MOV R3, R17 ;  /* 0x0000001100037202 */ /* 0x000fe40000000f00 */
[----:B------:R-:W-:-:S07]  /*1d50*/  MOV R8, 0x1d70 ;  /* 0x00001d7000087802 */ /* 0x000fce0000000f00 */
[----:B------:R-:W-:Y:S05]  /*1d60*/  CALL.REL.NOINC `($__internal_570_$__cuda_sm20_div_s64) ;  /* 0x0000001c005c7944 */ /* 0x000fea0003c00000 */
        /* <DEDUP_REMOVED lines=9> */
.L_x_26401:
        /* <DEDUP_REMOVED lines=35> */
.L_x_26402:
        /* <DEDUP_REMOVED lines=13> */
.L_x_26403:
        /* <DEDUP_REMOVED lines=36> */
.L_x_26404:
[----:B------:R-:W-:Y:S01]  /*2340*/  MOV R30, R20 ;  /* 0x00000014001e7202 */ /* 0x000fe20000000f00 */
[----:B------:R-:W-:Y:S01]  /*2350*/  IMAD.MOV.U32 R0, RZ, RZ, R18 ;  /* 0x000000ffff007224 */ /* 0x000fe200078e0012 */
[----:B------:R-:W-:Y:S02]  /*2360*/  MOV R3, R19 ;  /* 0x0000001300037202 */ /* 0x000fe40000000f00 */
[----:B------:R-:W-:-:S07]  /*2370*/  MOV R8, 0x2390 ;  /* 0x0000239000087802 */ /* 0x000fce0000000f00 */
[----:B------:R-:W-:Y:S05]  /*2380*/  CALL.REL.NOINC `($__internal_570_$__cuda_sm20_div_s64) ;  /* 0x0000001400d47944 */ /* 0x000fea0003c00000 */
[-C--:B------:R-:W-:Y:S01]  /*2390*/  IADD3 R11, P0, PT, RZ, -R10.reuse, RZ ;  /* 0x8000000aff0b7210 */ /* 0x080fe20007f1e0ff */
[----:B------:R-:W-:Y:S02]  /*23a0*/  HFMA2 R9, -RZ, RZ, 0, 0 ;  /* 0x00000000ff097431 */ /* 0x000fe400000001ff */
[----:B------:R-:W-:Y:S01]  /*23b0*/  IMAD.MOV.U32 R8, RZ, RZ, R20 ;  /* 0x000000ffff087224 */ /* 0x000fe200078e0014 */
[----:B------:R-:W-:Y:S02]  /*23c0*/  MOV R30, R10 ;  /* 0x0000000a001e7202 */ /* 0x000fe40000000f00 */
[----:B------:R-:W-:-:S05]  /*23d0*/  IADD3.X R3, PT, PT, RZ, ~R0, RZ, P0, !PT ;  /* 0x80000000ff037210 */ /* 0x000fca00007fe4ff */
[----:B------:R-:W-:Y:S02]  /*23e0*/  IMAD R3, R3, R18, RZ ;  /* 0x0000001203037224 */ /* 0x000fe400078e02ff */
[----:B------:R-:W-:-:S04]  /*23f0*/  IMAD.WIDE.U32 R8, R18, R11, R8 ;  /* 0x0000000b12087225 */ /* 0x000fc800078e0008 */
[----:B------:R-:W-:Y:S02]  /*2400*/  IMAD R11, R19, R11, R3 ;  /* 0x0000000b130b7224 */ /* 0x000fe400078e0203 */
[----:B------:R-:W-:-:S03]  /*2410*/  IMAD.MOV.U32 R3, RZ, RZ, R8 ;  /* 0x000000ffff037224 */ /* 0x000fc600078e0008 */
[----:B------:R-:W-:-:S07]  /*2420*/  IADD3 R11, PT, PT, R9, R11, RZ ;  /* 0x0000000b090b7210 */ /* 0x000fce0007ffe0ff */
.L_x_26405:
        /* <DEDUP_REMOVED lines=37> */
.L_x_26406:
[----:B------:R-:W-:Y:S01]  /*2680*/  IMAD.MOV.U32 R0, RZ, RZ, R18 ;  /* 0x000000ffff007224 */ /* 0x000fe200078e0012 */
[----:B------:R-:W-:Y:S02]  /*2690*/  MOV R3, R19 ;  /* 0x0000001300037202 */ /* 0x000fe40000000f00 */
[----:B------:R-:W-:-:S07]  /*26a0*/  MOV R8, 0x26c0 ;  /* 0x000026c000087802 */ /* 0x000fce0000000f00 */
[----:B------:R-:W-:Y:S05]  /*26b0*/  CALL.REL.NOINC `($__internal_570_$__cuda_sm20_div_s64) ;  /* 0x0000001400087944 */ /* 0x000fea0003c00000 */
        /* <DEDUP_REMOVED lines=8> */
.L_x_26407:
        /* <DEDUP_REMOVED lines=10> */
.L_x_26399:
        /* <DEDUP_REMOVED lines=31> */
.L_x_26409:
[----:B------:R-:W-:Y:S01]  /*29d0*/  MOV R30, R32 ;  /* 0x00000020001e7202 */ /* 0x000fe20000000f00 */
[----:B------:R-:W-:Y:S01]  /*29e0*/  IMAD.MOV.U32 R3, RZ, RZ, R17 ;  /* 0x000000ffff037224 */ /* 0x000fe200078e0011 */
[----:B------:R-:W-:Y:S02]  /*29f0*/  MOV R0, R16 ;  /* 0x0000001000007202 */ /* 0x000fe40000000f00 */
[----:B------:R-:W-:-:S07]  /*2a00*/  MOV R8, 0x2a20 ;  /* 0x00002a2000087802 */ /* 0x000fce0000000f00 */
[----:B------:R-:W-:Y:S05]  /*2a10*/  CALL.REL.NOINC `($__internal_570_$__cuda_sm20_div_s64) ;  /* 0x0000001000307944 */ /* 0x000fea0003c00000 */
        /* <DEDUP_REMOVED lines=9> */
.L_x_26410:
        /* <DEDUP_REMOVED lines=36> */
.L_x_26411:
        /* <DEDUP_REMOVED lines=12> */
.L_x_26412:
        /* <DEDUP_REMOVED lines=10> */
.L_x_26408:
        /* <DEDUP_REMOVED lines=29> */
.L_x_26413:
[----:B------:R-:W-:-:S07]  /*3020*/  MOV R0, 0x3040 ;  /* 0x0000304000007802 */ /* 0x000fce0000000f00 */
[----:B------:R-:W-:Y:S05]  /*3030*/  CALL.REL.NOINC `($__internal_571_$__cuda_sm20_rem_s64) ;  /* 0x0000000c00f47944 */ /* 0x000fea0003c00000 */
[----:B------:R-:W-:Y:S01]  /*3040*/  IMAD.MOV.U32 R8, RZ, RZ, R3 ;  /* 0x000000ffff087224 */ /* 0x000fe200078e0003 */
[----:B------:R-:W-:-:S07]  /*3050*/  MOV R9, R10 ;  /* 0x0000000a00097202 */ /* 0x000fce0000000f00 */
.L_x_26414:
[----:B------:R-:W0:Y:S02]  /*3060*/  LDC.64 R10, c[0x0][0x398] ;  /* 0x0000e600ff0a7b82 */ /* 0x000e240000000a00 */
[----:B0-----:R-:W-:-:S06]  /*3070*/  IMAD.WIDE.U32 R2, R2, 0x8, R10 ;  /* 0x0000000802027825 */ /* 0x001fcc00078e000a */
[----:B------:R-:W2:Y:S02]  /*3080*/  LDG.E.64 R2, desc[UR10][R2.64] ;  /* 0x0000000a02027981 */ /* 0x000ea4000c1e1b00 */
[-C--:B--2---:R-:W-:Y:S02]  /*3090*/  IMAD R11, R3, R8.reuse, RZ ;  /* 0x00000008030b7224 */ /* 0x084fe400078e02ff */
[----:B------:R-:W-:-:S04]  /*30a0*/  IMAD.WIDE.U32 R28, R2, R8, R28 ;  /* 0x00000008021c7225 */ /* 0x000fc800078e001c */
[----:B------:R-:W-:-:S05]  /*30b0*/  IMAD R11, R2, R9, R11 ;  /* 0x00000009020b7224 */ /* 0x000fca00078e020b */
[----:B------:R-:W-:-:S07]  /*30c0*/  IADD3 R29, PT, PT, R29, R11, RZ ;  /* 0x0000000b1d1d7210 */ /* 0x000fce0007ffe0ff */
.L_x_26380:
        /* <DEDUP_REMOVED lines=33> */
.L_x_26417:
[----:B------:R-:W-:Y:S01]  /*32e0*/  IMAD R3, R17, UR7, RZ ;  /* 0x0000000711037c24 */ /* 0x000fe2000f8e02ff */
[----:B------:R-:W1:Y:S01]  /*32f0*/  LDS.64 R20, [R6] ;  /* 0x0000000006147984 */ /* 0x000e620000000a00 */
[----:B------:R-:W-:Y:S02]  /*3300*/  IADD3 R16, PT, PT, R16, 0x8, RZ ;  /* 0x0000000810107810 */ /* 0x000fe40007ffe0ff */
[----:B------:R-:W-:Y:S02]  /*3310*/  IADD3 R11, PT, PT, R11, 0x8, RZ ;  /* 0x000000080b0b7810 */ /* 0x000fe40007ffe0ff */
[----:B------:R-:W-:Y:S02]  /*3320*/  LEA R24, R3, R0, 0x3 ;  /* 0x0000000003187211 */ /* 0x000fe400078e18ff */
[----:B------:R-:W-:Y:S02]  /*3330*/  ISETP.NE.AND P0, PT, R16, RZ, PT ;  /* 0x000000ff1000720c */ /* 0x000fe40003f05270 */
[----:B------:R-:W-:Y:S01]  /*3340*/  IADD3 R17, PT, PT, R17, 0x8, RZ ;  /* 0x0000000811117810 */ /* 0x000fe20007ffe0ff */
[----:B------:R-:W2:Y:S01]  /*3350*/  LDS.64 R18, [R24+UR5] ;  /* 0x0000000518127984 */ /* 0x000ea20008000a00 */
[----:B------:R-:W-:-:S05]  /*3360*/  VIADD R25, R24, UR5 ;  /* 0x0000000518197c36 */ /* 0x000fca0008000000 */
[----:B------:R-:W3:Y:S01]  /*3370*/  LDS.64 R12, [R25+UR5] ;  /* 0x00000005190c7984 */ /* 0x000ee20008000a00 */
[----:B------:R-:W-:-:S04]  /*3380*/  IADD3 R26, PT, PT, R25, UR5, RZ ;  /* 0x00000005191a7c10 */ /* 0x000fc8000fffe0ff */
[----:B------:R-:W-:Y:S01]  /*3390*/  IADD3 R27, PT, PT, R26, UR5, RZ ;  /* 0x000000051a1b7c10 */ /* 0x000fe2000fffe0ff */
[----:B------:R-:W4:Y:S04]  /*33a0*/  LDS.64 R4, [R26+UR5] ;  /* 0x000000051a047984 */ /* 0x000f280008000a00 */
[----:B------:R-:W5:Y:S01]  /*33b0*/  LDS.64 R2, [R27+UR5] ;  /* 0x000000051b027984 */ /* 0x000f620008000a00 */
[----:B------:R-:W-:Y:S02]  /*33c0*/  VIADD R28, R27, UR5 ;  /* 0x000000051b1c7c36 */ /* 0x000fe40008000000 */
[-C--:B-1----:R-:W-:Y:S02]  /*33d0*/  IMAD R21, R21, R8.reuse, RZ ;  /* 0x0000000815157224 */ /* 0x082fe400078e02ff */
[----:B------:R-:W-:-:S04]  /*33e0*/  IMAD.WIDE.U32 R22, R20, R8, RZ ;  /* 0x0000000814167225 */ /* 0x000fc800078e00ff */
[----:B------:R-:W-:Y:S02]  /*33f0*/  IMAD R21, R20, R9, R21 ;  /* 0x0000000914157224 */ /* 0x000fe400078e0215 */
[----:B------:R-:W1:Y:S01]  /*3400*/  LDS.64 R8, [R28+UR5] ;  /* 0x000000051c087984 */ /* 0x000e620008000a00 */
[-C--:B--2---:R-:W-:Y:S02]  /*3410*/  IMAD R19, R19, R22.reuse, RZ ;  /* 0x0000001613137224 */ /* 0x084fe400078e02ff */
[----:B------:R-:W-:Y:S01]  /*3420*/  IADD3 R23, PT, PT, R23, R21, RZ ;  /* 0x0000001517177210 */ /* 0x000fe20007ffe0ff */
[----:B------:R-:W-:Y:S01]  /*3430*/  IMAD.WIDE.U32 R20, R18, R22, RZ ;  /* 0x0000001612147225 */ /* 0x000fe200078e00ff */
[----:B------:R-:W-:-:S03]  /*3440*/  IADD3 R22, PT, PT, R28, UR5, RZ ;  /* 0x000000051c167c10 */ /* 0x000fc6000fffe0ff */
[----:B------:R-:W-:Y:S02]  /*3450*/  IMAD R19, R18, R23, R19 ;  /* 0x0000001712137224 */ /* 0x000fe400078e0213 */
[-C--:B---3--:R-:W-:Y:S02]  /*3460*/  IMAD R23, R13, R20.reuse, RZ ;  /* 0x000000140d177224 */ /* 0x088fe400078e02ff */
[----:B------:R-:W-:Y:S02]  /*3470*/  IMAD.IADD R13, R21, 0x1, R19 ;  /* 0x00000001150d7824 */ /* 0x000fe400078e0213 */
[----:B------:R-:W2:Y:S01]  /*3480*/  LDS.64 R18, [R22+UR5] ;  /* 0x0000000516127984 */ /* 0x000ea20008000a00 */
[----:B------:R-:W-:-:S04]  /*3490*/  IMAD.WIDE.U32 R20, R12, R20, RZ ;  /* 0x000000140c147225 */ /* 0x000fc800078e00ff */
[----:B------:R-:W-:Y:S01]  /*34a0*/  IMAD R13, R12, R13, R23 ;  /* 0x0000000d0c0d7224 */ /* 0x000fe200078e0217 */
[----:B------:R-:W-:Y:S01]  /*34b0*/  IADD3 R12, PT, PT, R22, UR5, RZ ;  /* 0x00000005160c7c10 */ /* 0x000fe2000fffe0ff */
[----:B----4-:R-:W-:-:S03]  /*34c0*/  IMAD R23, R5, R20, RZ ;  /* 0x0000001405177224 */ /* 0x010fc600078e02ff */
[----:B------:R-:W-:Y:S01]  /*34d0*/  IADD3 R5, PT, PT, R21, R13, RZ ;  /* 0x0000000d15057210 */ /* 0x000fe20007ffe0ff */
[C---:B------:R-:W-:Y:S01]  /*34e0*/  IMAD.WIDE.U32 R20, R4.reuse, R20, RZ ;  /* 0x0000001404147225 */ /* 0x040fe200078e00ff */
[----:B------:R-:W3:Y:S03]  /*34f0*/  LDS.64 R12, [R12+UR5] ;  /* 0x000000050c0c7984 */ /* 0x000ee60008000a00 */
[----:B------:R-:W-:Y:S02]  /*3500*/  IMAD R5, R4, R5, R23 ;  /* 0x0000000504057224 */ /* 0x000fe400078e0217 */
[-C--:B-----5:R-:W-:Y:S02]  /*3510*/  IMAD R3, R3, R20.reuse, RZ ;  /* 0x0000001403037224 */ /* 0x0a0fe400078e02ff */
[----:B------:R-:W-:Y:S02]  /*3520*/  IMAD.IADD R5, R21, 0x1, R5 ;  /* 0x0000000115057824 */ /* 0x000fe400078e0205 */
[----:B------:R-:W-:-:S04]  /*3530*/  IMAD.WIDE.U32 R20, R2, R20, RZ ;  /* 0x0000001402147225 */ /* 0x000fc800078e00ff */
[----:B------:R-:W-:Y:S02]  /*3540*/  IMAD R3, R2, R5, R3 ;  /* 0x0000000502037224 */ /* 0x000fe400078e0203 */
[-C--:B-1----:R-:W-:Y:S01]  /*3550*/  IMAD R2, R9, R20.reuse, RZ ;  /* 0x0000001409027224 */ /* 0x082fe200078e02ff */
[----:B------:R-:W1:Y:S02]  /*3560*/  LDC R5, c[0x0][0x360] ;  /* 0x0000d800ff057b82 */ /* 0x000e640000000800 */
[----:B------:R-:W-:Y:S01]  /*3570*/  IADD3 R3, PT, PT, R21, R3, RZ ;  /* 0x0000000315037210 */ /* 0x000fe20007ffe0ff */
[----:B------:R-:W-:-:S04]  /*3580*/  IMAD.WIDE.U32 R20, R8, R20, RZ ;  /* 0x0000001408147225 */ /* 0x000fc800078e00ff */
[----:B------:R-:W-:-:S05]  /*3590*/  IMAD R3, R8, R3, R2 ;  /* 0x0000000308037224 */ /* 0x000fca00078e0202 */
[----:B------:R-:W-:Y:S01]  /*35a0*/  IADD3 R3, PT, PT, R21, R3, RZ ;  /* 0x0000000315037210 */ /* 0x000fe20007ffe0ff */
[-C--:B--2---:R-:W-:Y:S02]  /*35b0*/  IMAD R2, R19, R20.reuse, RZ ;  /* 0x0000001413027224 */ /* 0x084fe400078e02ff */
[----:B------:R-:W-:-:S04]  /*35c0*/  IMAD.WIDE.U32 R20, R18, R20, RZ ;  /* 0x0000001412147225 */ /* 0x000fc800078e00ff */
[----:B------:R-:W-:-:S04]  /*35d0*/  IMAD R3, R18, R3, R2 ;  /* 0x0000000312037224 */ /* 0x000fc800078e0202 */
[----:B------:R-:W-:Y:S01]  /*35e0*/  IMAD.IADD R3, R21, 0x1, R3 ;  /* 0x0000000115037824 */ /* 0x000fe200078e0203 */
[----:B-1----:R-:W-:Y:S01]  /*35f0*/  LEA R6, R5, R6, 0x6 ;  /* 0x0000000605067211 */ /* 0x002fe200078e30ff */
[-C--:B---3--:R-:W-:Y:S02]  /*3600*/  IMAD R2, R13, R20.reuse, RZ ;  /* 0x000000140d027224 */ /* 0x088fe400078e02ff */
[----:B------:R-:W-:-:S04]  /*3610*/  IMAD.WIDE.U32 R8, R12, R20, RZ ;  /* 0x000000140c087225 */ /* 0x000fc800078e00ff */
[----:B------:R-:W-:-:S04]  /*3620*/  IMAD R3, R12, R3, R2 ;  /* 0x000000030c037224 */ /* 0x000fc800078e0202 */
[----:B------:R-:W-:Y:S01]  /*3630*/  IMAD.IADD R9, R9, 0x1, R3 ;  /* 0x0000000109097824 */ /* 0x000fe200078e0203 */
[----:B------:R-:W-:Y:S06]  /*3640*/  @P0 BRA `(.L_x_26417) ;  /* 0xfffffffc00240947 */ /* 0x000fec000383ffff */
[----:B------:R-:W-:-:S07]  /*3650*/  VIADD R11, R11, 0x1 ;  /* 0x000000010b0b7836 */ /* 0x000fce0000000000 */
.L_x_26416:
        /* <DEDUP_REMOVED lines=8> */
[----:B------:R-:W-:-:S04]  /*36e0*/  IADD3 R11, PT, PT, R11, 0x4, RZ ;  /* 0x000000040b0b7810 */ /* 0x000fc80007ffe0ff */
[----:B------:R-:W-:-:S05]  /*36f0*/  LEA R6, R3, R0, 0x3 ;  /* 0x0000000003067211 */ /* 0x000fca00078e18ff */
[----:B------:R-:W1:Y:S01]  /*3700*/  LDS.64 R16, [R6] ;  /* 0x0000000006107984 */ /* 0x000e620000000a00 */
[----:B--2---:R-:W-:-:S05]  /*3710*/  LEA R10, R19, R6, 0x3 ;  /* 0x00000006130a7211 */ /* 0x004fca00078e18ff */
[----:B------:R-:W2:Y:S01]  /*3720*/  LDS.64 R12, [R10] ;  /* 0x000000000a0c7984 */ /* 0x000ea20000000a00 */
[----:B------:R-:W-:-:S05]  /*3730*/  IMAD R20, R19, 0x8, R10 ;  /* 0x0000000813147824 */ /* 0x000fca00078e020a */
[----:B------:R-:W3:Y:S01]  /*3740*/  LDS.64 R4, [R20] ;  /* 0x0000000014047984 */ /* 0x000ee20000000a00 */
[----:B------:R-:W-:-:S06]  /*3750*/  LEA R2, R19, R20, 0x3 ;  /* 0x0000001413027211 */ /* 0x000fcc00078e18ff */
[----:B------:R-:W4:Y:S01]  /*3760*/  LDS.64 R2, [R2] ;  /* 0x0000000002027984 */ /* 0x000f220000000a00 */
[-C--:B-1----:R-:W-:Y:S02]  /*3770*/  IMAD R17, R17, R8.reuse, RZ ;  /* 0x0000000811117224 */ /* 0x082fe400078e02ff */
[----:B------:R-:W-:-:S04]  /*3780*/  IMAD.WIDE.U32 R18, R16, R8, RZ ;  /* 0x0000000810127225 */ /* 0x000fc800078e00ff */
[----:B------:R-:W-:-:S05]  /*3790*/  IMAD R9, R16, R9, R17 ;  /* 0x0000000910097224 */ /* 0x000fca00078e0211 */
[----:B------:R-:W-:Y:S01]  /*37a0*/  IADD3 R9, PT, PT, R19, R9, RZ ;  /* 0x0000000913097210 */ /* 0x000fe20007ffe0ff */
[-C--:B--2---:R-:W-:Y:S02]  /*37b0*/  IMAD R6, R13, R18.reuse, RZ ;  /* 0x000000120d067224 */ /* 0x084fe400078e02ff */
[----:B------:R-:W-:-:S04]  /*37c0*/  IMAD.WIDE.U32 R18, R12, R18, RZ ;  /* 0x000000120c127225 */ /* 0x000fc800078e00ff */
[----:B------:R-:W-:Y:S02]  /*37d0*/  IMAD R9, R12, R9, R6 ;  /* 0x000000090c097224 */ /* 0x000fe400078e0206 */
[-C--:B---3--:R-:W-:Y:S02]  /*37e0*/  IMAD R5, R5, R18.reuse, RZ ;  /* 0x0000001205057224 */ /* 0x088fe400078e02ff */
[----:B------:R-:W-:Y:S02]  /*37f0*/  IMAD.IADD R9, R19, 0x1, R9 ;  /* 0x0000000113097824 */ /* 0x000fe400078e0209 */
[----:B------:R-:W-:-:S04]  /*3800*/  IMAD.WIDE.U32 R18, R4, R18, RZ ;  /* 0x0000001204127225 */ /* 0x000fc800078e00ff */
[----:B------:R-:W-:Y:S02]  /*3810*/  IMAD R5, R4, R9, R5 ;  /* 0x0000000904057224 */ /* 0x000fe400078e0205 */
[-C--:B----4-:R-:W-:Y:S02]  /*3820*/  IMAD R3, R3, R18.reuse, RZ ;  /* 0x0000001203037224 */ /* 0x090fe400078e02ff */
[----:B------:R-:W-:Y:S01]  /*3830*/  IMAD.WIDE.U32 R8, R2, R18, RZ ;  /* 0x0000001202087225 */ /* 0x000fe200078e00ff */
[----:B------:R-:W-:-:S05]  /*3840*/  IADD3 R5, PT, PT, R19, R5, RZ ;  /* 0x0000000513057210 */ /* 0x000fca0007ffe0ff */
[----:B------:R-:W-:-:S04]  /*3850*/  IMAD R3, R2, R5, R3 ;  /* 0x0000000502037224 */ /* 0x000fc800078e0203 */
[----:B------:R-:W-:-:S07]  /*3860*/  IMAD.IADD R9, R9, 0x1, R3 ;  /* 0x0000000109097824 */ /* 0x000fce00078e0203 */
.L_x_26419:
        /* <DEDUP_REMOVED lines=10> */
[----:B--2---:R-:W-:-:S06]  /*3910*/  LEA R6, R5, R10, 0x3 ;  /* 0x0000000a05067211 */ /* 0x004fcc00078e18ff */
[----:B------:R-:W2:Y:S01]  /*3920*/  LDS.64 R6, [R6] ;  /* 0x0000000006067984 */ /* 0x000ea20000000a00 */
[-C--:B-1----:R-:W-:Y:S02]  /*3930*/  IMAD R3, R3, R8.reuse, RZ ;  /* 0x0000000803037224 */ /* 0x082fe400078e02ff */
[----:B------:R-:W-:-:S04]  /*3940*/  IMAD.WIDE.U32 R4, R2, R8, RZ ;  /* 0x0000000802047225 */ /* 0x000fc800078e00ff */
[----:B------:R-:W-:-:S04]  /*3950*/  IMAD R3, R2, R9, R3 ;  /* 0x0000000902037224 */ /* 0x000fc800078e0203 */
[----:B------:R-:W-:Y:S02]  /*3960*/  IMAD.IADD R3, R5, 0x1, R3 ;  /* 0x0000000105037824 */ /* 0x000fe400078e0203 */
[-C--:B--2---:R-:W-:Y:S02]  /*3970*/  IMAD R2, R7, R4.reuse, RZ ;  /* 0x0000000407027224 */ /* 0x084fe400078e02ff */
[----:B------:R-:W-:-:S04]  /*3980*/  IMAD.WIDE.U32 R8, R6, R4, RZ ;  /* 0x0000000406087225 */ /* 0x000fc800078e00ff */
[----:B------:R-:W-:-:S05]  /*3990*/  IMAD R3, R6, R3, R2 ;  /* 0x0000000306037224 */ /* 0x000fca00078e0202 */
[----:B------:R-:W-:-:S07]  /*39a0*/  IADD3 R9, PT, PT, R9, R3, RZ ;  /* 0x0000000309097210 */ /* 0x000fce0007ffe0ff */
.L_x_26420:
[----:B------:R-:W-:Y:S05]  /*39b0*/  @P1 BRA `(.L_x_26418) ;  /* 0x0000000000201947 */ /* 0x000fea0003800000 */
[----:B------:R-:W-:-:S04]  /*39c0*/  IMAD R11, R11, UR7, RZ ;  /* 0x000000070b0b7c24 */ /* 0x000fc8000f8e02ff */
[----:B------:R-:W-:-:S06]  /*39d0*/  IMAD R2, R11, 0x8, R0 ;  /* 0x000000080b027824 */ /* 0x000fcc00078e0200 */
[----:B------:R-:W1:Y:S02]  /*39e0*/  LDS.64 R2, [R2] ;  /* 0x0000000002027984 */ /* 0x000e640000000a00 */
[-C--:B-1----:R-:W-:Y:S02]  /*39f0*/  IMAD R3, R3, R8.reuse, RZ ;  /* 0x0000000803037224 */ /* 0x082fe400078e02ff */
[----:B------:R-:W-:-:S04]  /*3a00*/  IMAD.WIDE.U32 R4, R2, R8, RZ ;  /* 0x0000000802047225 */ /* 0x000fc800078e00ff */
[----:B------:R-:W-:Y:S01]  /*3a10*/  IMAD R3, R2, R9, R3 ;  /* 0x0000000902037224 */ /* 0x000fe200078e0203 */
[----:B------:R-:W-:-:S04]  /*3a20*/  MOV R8, R4 ;  /* 0x0000000400087202 */ /* 0x000fc80000000f00 */
[----:B------:R-:W-:-:S07]  /*3a30*/  IADD3 R9, PT, PT, R5, R3, RZ ;  /* 0x0000000305097210 */ /* 0x000fce0007ffe0ff */
.L_x_26418:
[----:B-1----:R1:W-:Y:S02]  /*3a40*/  STS.64 [R0], R8 ;  /* 0x0000000800007388 */ /* 0x0023e40000000a00 */
.L_x_26415:
        /* <DEDUP_REMOVED lines=9> */
        .weak           $__internal_570_$__cuda_sm20_div_s64
        .type           $__internal_570_$__cuda_sm20_div_s64,@function
        .size           $__internal_570_$__cuda_sm20_div_s64,($__internal_571_$__cuda_sm20_rem_s64 - $__internal_570_$__cuda_sm20_div_s64)
$__internal_570_$__cuda_sm20_div_s64:
        /* <DEDUP_REMOVED lines=82> */
[----:B------:R-:W-:Y:S06]  /*4000*/  RET.REL.NODEC R8 `(contiguous_nanprod3_u64) ;  /* 0xffffffbc08fc7950 */ /* 0x000fec0003c3ffff */
        .weak           $__internal_571_$__cuda_sm20_rem_s64
        .type           $__internal_571_$__cuda_sm20_rem_s64,@function
        .size           $__internal_571_$__cuda_sm20_rem_s64,(.L_x_32774 - $__internal_571_$__cuda_sm20_rem_s64)
$__internal_571_$__cuda_sm20_rem_s64:
        /* <DEDUP_REMOVED lines=66> */
[----:B------:R-:W-:Y:S06]  /*4430*/  RET.REL.NODEC R8 `(contiguous_nanprod3_u64) ;  /* 0xffffffb808f07950 */ /* 0x000fec0003c3ffff */
.L_x_26421:
        /* <DEDUP_REMOVED lines=12> */
.L_x_32774:


//--------------------- .text.contiguous_nanprod22_u64 --------------------------
	.section	.text.contiguous_nanprod22_u64,"ax",@progbits
	.align	128
        .global         contiguous_nanprod22_u64
        .type           contiguous_nanprod22_u64,@function
        .size           contiguous_nanprod22_u64,(.L_x_33477 - contiguous_nanprod22_u64)
        .other          contiguous_nanprod22_u64,@"STO_CUDA_ENTRY STV_DEFAULT"
contiguous_nanprod22_u64:
.text.contiguous_nanprod22_u64:
[----:B------:R-:W-:Y:S01]  /*0000*/  LDC R1, c[0x0][0x37c] ;  /* 0x0000df00ff017b82 */ /* 0x000fe20000000800 */
[----:B------:R-:W0:Y:S07]  /*0010*/  S2R R2, SR_TID.X ;  /* 0x0000000000027919 */ /* 0x000e2e0000002100 */
[----:B------:R-:W1:Y:S01]  /*0020*/  S2UR UR6, SR_CTAID.X ;  /* 0x00000000000679c3 */ /* 0x000e620000002500 */
[----:B------:R-:W2:Y:S01]  /*0030*/  LDCU.64 UR8, c[0x0][0x390] ;  /* 0x00007200ff0877ac */ /* 0x000ea20008000a00 */
[----:B------:R-:W-:Y:S01]  /*0040*/  HFMA2 R8, -RZ, RZ, 0, 5.9604644775390625e-08 ;  /* 0x00000001ff087431 */ /* 0x000fe200000001ff */
[----:B------:R-:W-:Y:S01]  /*0050*/  MOV R9, 0x0 ;  /* 0x0000000000097802 */ /* 0x000fe20000000f00 */
[----:B------:R-:W-:Y:S01]  /*0060*/  BSSY.RECONVERGENT B0, `(.L_x_26422) ;  /* 0x000002f000007945 */ /* 0x000fe20003800200 */
[----:B------:R-:W-:Y:S01]  /*0070*/  UMOV UR4, 0x400 ;  /* 0x0000040000047882 */ /* 0x000fe20000000000 */
[----:B------:R-:W3:Y:S02]  /*0080*/  LDCU.64 UR12, c[0x0][0x358] ;  /* 0x00006b00ff0c77ac */ /* 0x000ee40008000a00 */
[----:B------:R-:W1:Y:S08]  /*0090*/  LDC R3, c[0x0][0x360] ;  /* 0x0000d800ff037b82 */ /* 0x000e700000000800 */
[----:B------:R-:W4:Y:S01]  /*00a0*/  S2UR UR5, SR_CgaCtaId ;  /* 0x00000000000579c3 */ /* 0x000f220000008800 */
[----:B-1----:R-:W-:-:S05]  /*00b0*/  IMAD R5, R3, UR6, RZ ;  /* 0x0000000603057c24 */ /* 0x002fca000f8e02ff */
[----:B0-----:R-:W-:Y:S01]  /*00c0*/  LEA R4, R5, R2, 0x1 ;  /* 0x0000000205047211 */ /* 0x001fe200078e08ff */
[----:B----4-:R-:W-:-:S03]  /*00d0*/  ULEA UR4, UR5, UR4, 0x18 ;  /* 0x0000000405047291 */ /* 0x010fc6000f8ec0ff */
[----:B------:R-:W-:-:S04]  /*00e0*/  IADD3 R6, PT, PT, R4, R3, RZ ;  /* 0x0000000304067210 */ /* 0x000fc80007ffe0ff */
[----:B--2---:R-:W-:Y:S02]  /*00f0*/  ISETP.GE.U32.AND P0, PT, R6, UR8, PT ;  /* 0x0000000806007c0c */ /* 0x004fe4000bf06070 */
[----:B------:R-:W-:Y:S02]  /*0100*/  LEA R0, R2, UR4, 0x3 ;  /* 0x0000000402007c11 */ /* 0x000fe4000f8e18ff */
[----:B------:R-:W-:-:S03]  /*0110*/  ISETP.GE.U32.AND.EX P0, PT, RZ, UR9, PT, P0 ;  /* 0x00000009ff007c0c */ /* 0x000fc6000bf06100 */
[----:B------:R0:W-:Y:S10]  /*0120*/  STS.64 [R0], R8 ;  /* 0x0000000800007388 */ /* 0x0001f40000000a00 */
[----:B---3--:R-:W-:Y:S05]  /*0130*/  @P0 BRA `(.L_x_26423) ;  /* 0x0000000000540947 */ /* 0x008fea0003800000 */
[----:B0-----:R-:W0:Y:S01]  /*0140*/  S2R R9, SR_CTAID.Y ;  /* 0x0000000000097919 */ /* 0x001e220000002600 */
[----:B------:R-:W1:Y:S01]  /*0150*/  LDCU.64 UR4, c[0x0][0x388] ;  /* 0x00007100ff0477ac */ /* 0x000e620008000a00 */
[----:B------:R-:W-:Y:S01]  /*0160*/  IMAD.MOV.U32 R5, RZ, RZ, RZ ;  /* 0x000000ffff057224 */ /* 0x000fe200078e00ff */
[----:B------:R-:W-:Y:S01]  /*0170*/  MOV R7, RZ ;  /* 0x000000ff00077202 */ /* 0x000fe20000000f00 */
[----:B0-----:R-:W-:-:S04]  /*0180*/  IMAD.WIDE.U32 R4, R9, UR8, R4 ;  /* 0x0000000809047c25 */ /* 0x001fc8000f8e0004 */
[C---:B------:R-:W-:Y:S01]  /*0190*/  IMAD R11, R9.reuse, UR9, RZ ;  /* 0x00000009090b7c24 */ /* 0x040fe2000f8e02ff */
[----:B-1----:R-:W-:Y:S01]  /*01a0*/  LEA R8, P0, R4, UR4, 0x3 ;  /* 0x0000000404087c11 */ /* 0x002fe2000f8018ff */
[----:B------:R-:W-:-:S03]  /*01b0*/  IMAD.WIDE.U32 R6, R9, UR8, R6 ;  /* 0x0000000809067c25 */ /* 0x000fc6000f8e0006 */
[----:B------:R-:W-:Y:S02]  /*01c0*/  IADD3 R9, PT, PT, R5, R11, RZ ;  /* 0x0000000b05097210 */ /* 0x000fe40007ffe0ff */
[----:B------:R-:W-:Y:S02]  /*01d0*/  IADD3 R5, PT, PT, R11, R7, RZ ;  /* 0x000000070b057210 */ /* 0x000fe40007ffe0ff */
[----:B------:R-:W-:Y:S02]  /*01e0*/  LEA R10, P1, R6, UR4, 0x3 ;  /* 0x00000004060a7c11 */ /* 0x000fe4000f8218ff */
[----:B------:R-:W-:Y:S02]  /*01f0*/  LEA.HI.X R9, R4, UR5, R9, 0x3, P0 ;  /* 0x0000000504097c11 */ /* 0x000fe400080f1c09 */
[----:B------:R-:W-:-:S03]  /*0200*/  LEA.HI.X R11, R6, UR5, R5, 0x3, P1 ;  /* 0x00000005060b7c11 */ /* 0x000fc600088f1c05 */
[----:B------:R-:W2:Y:S04]  /*0210*/  LDG.E.64 R4, desc[UR12][R8.64] ;  /* 0x0000000c08047981 */ /* 0x000ea8000c1e1b00 */
[----:B------:R-:W2:Y:S02]  /*0220*/  LDG.E.64 R6, desc[UR12][R10.64] ;  /* 0x0000000c0a067981 */ /* 0x000ea4000c1e1b00 */
[-C--:B--2---:R-:W-:Y:S02]  /*0230*/  IMAD R7, R7, R4.reuse, RZ ;  /* 0x0000000407077224 */ /* 0x084fe400078e02ff */
[----:B------:R-:W-:-:S04]  /*0240*/  IMAD.WIDE.U32 R12, R6, R4, RZ ;  /* 0x00000004060c7225 */ /* 0x000fc800078e00ff */
[----:B------:R-:W-:-:S04]  /*0250*/  IMAD R7, R5, R6, R7 ;  /* 0x0000000605077224 */ /* 0x000fc800078e0207 */
[----:B------:R-:W-:-:S05]  /*0260*/  IMAD.IADD R13, R13, 0x1, R7 ;  /* 0x000000010d0d7824 */ /* 0x000fca00078e0207 */
[----:B------:R2:W-:Y:S01]  /*0270*/  STS.64 [R0], R12 ;  /* 0x0000000c00007388 */ /* 0x0005e20000000a00 */
[----:B------:R-:W-:Y:S05]  /*0280*/  BRA `(.L_x_26424) ;  /* 0x0000000000307947 */ /* 0x000fea0003800000 */
.L_x_26423:
        /* <DEDUP_REMOVED lines=9> */
[----:B------:R-:W-:-:S06]  /*0320*/  LEA.HI.X R7, R4, UR5, R7, 0x3, P0 ;  /* 0x0000000504077c11 */ /* 0x000fcc00080f1c07 */
[----:B------:R-:W2:Y:S04]  /*0330*/  LDG.E.64 R6, desc[UR12][R6.64] ;  /* 0x0000000c06067981 */ /* 0x000ea8000c1e1b00 */
[----:B--2---:R1:W-:Y:S02]  /*0340*/  STS.64 [R0], R6 ;  /* 0x0000000600007388 */ /* 0x0043e40000000a00 */
.L_x_26424:
[----:B------:R-:W-:Y:S05]  /*0350*/  BSYNC.RECONVERGENT B0 ;  /* 0x0000000000007941 */ /* 0x000fea0003800200 */
.L_x_26422:
[----:B------:R-:W-:Y:S01]  /*0360*/  BAR.SYNC.DEFER_BLOCKING 0x0 ;  /* 0x0000000000007b1d */ /* 0x000fe20000010000 */
[----:B------:R-:W-:-:S13]  /*0370*/  ISETP.GE.U32.AND P0, PT, R3, 0x42, PT ;  /* 0x000000420300780c */ /* 0x000fda0003f06070 */
[----:B------:R-:W-:Y:S05]  /*0380*/  @!P0 BRA `(.L_x_26425) ;  /* 0x0000000000448947 */ /* 0x000fea0003800000 */
.L_x_26428:
[----:B------:R-:W-:Y:S01]  /*0390*/  SHF.R.U32.HI R11, RZ, 0x1, R3 ;  /* 0x00000001ff0b7819 */ /* 0x000fe20000011603 */
[----:B------:R-:W-:Y:S03]  /*03a0*/  BSSY.RECONVERGENT B0, `(.L_x_26426) ;  /* 0x000000b000007945 */ /* 0x000fe60003800200 */
[----:B------:R-:W-:-:S13]  /*03b0*/  ISETP.GE.U32.AND P0, PT, R2, R11, PT ;  /* 0x0000000b0200720c */ /* 0x000fda0003f06070 */
[----:B---3--:R-:W-:Y:S05]  /*03c0*/  @P0 BRA `(.L_x_26427) ;  /* 0x0000000000200947 */ /* 0x008fea0003800000 */
[----:B-1----:R-:W-:Y:S01]  /*03d0*/  LEA R6, R11, R0, 0x3 ;  /* 0x000000000b067211 */ /* 0x002fe200078e18ff */
[----:B------:R-:W-:Y:S05]  /*03e0*/  LDS.64 R4, [R0] ;  /* 0x0000000000047984 */ /* 0x000fea0000000a00 */
[----:B------:R-:W1:Y:S02]  /*03f0*/  LDS.64 R6, [R6] ;  /* 0x0000000006067984 */ /* 0x000e640000000a00 */
[-C--:B-1----:R-:W-:Y:S02]  /*0400*/  IMAD R7, R7, R4.reuse, RZ ;  /* 0x0000000407077224 */ /* 0x082fe400078e02ff */
[----:B0-----:R-:W-:-:S04]  /*0410*/  IMAD.WIDE.U32 R8, R6, R4, RZ ;  /* 0x0000000406087225 */ /* 0x001fc800078e00ff */
[----:B------:R-:W-:-:S05]  /*0420*/  IMAD R7, R5, R6, R7 ;  /* 0x0000000605077224 */ /* 0x000fca00078e0207 */
[----:B------:R-:W-:-:S05]  /*0430*/  IADD3 R9, PT, PT, R9, R7, RZ ;  /* 0x0000000709097210 */ /* 0x000fca0007ffe0ff */
[----:B------:R3:W-:Y:S02]  /*0440*/  STS.64 [R0], R8 ;  /* 0x0000000800007388 */ /* 0x0007e40000000a00 */
.L_x_26427:
[----:B------:R-:W-:Y:S05]  /*0450*/  BSYNC.RECONVERGENT B0 ;  /* 0x0000000000007941 */ /* 0x000fea0003800200 */
.L_x_26426:
[----:B------:R-:W-:Y:S01]  /*0460*/  BAR.SYNC.DEFER_BLOCKING 0x0 ;  /* 0x0000000000007b1d */ /* 0x000fe20000010000 */
[----:B------:R-:W-:Y:S01]  /*0470*/  ISETP.GT.U32.AND P0, PT, R3, 0x83, PT ;  /* 0x000000830300780c */ /* 0x000fe20003f04070 */
[----:B------:R-:W-:-:S12]  /*0480*/  IMAD.MOV.U32 R3, RZ, RZ, R11 ;  /* 0x000000ffff037224 */ /* 0x000fd800078e000b */
[----:B------:R-:W-:Y:S05]  /*0490*/  @P0 BRA `(.L_x_26428) ;  /* 0xfffffffc00bc0947 */ /* 0x000fea000383ffff */
.L_x_26425:
[----:B------:R-:W-:-:S13]  /*04a0*/  ISETP.GT.U32.AND P0, PT, R2, 0x1f, PT ;  /* 0x0000001f0200780c */ /* 0x000fda0003f04070 */
[----:B------:R-:W-:Y:S05]  /*04b0*/  @P0 EXIT ;  /* 0x000000000000094d */ /* 0x000fea0003800000 */
[----:B------:R-:W-:Y:S01]  /*04c0*/  LDS.64 R4, [R0] ;  /* 0x0000000000047984 */ /* 0x000fe20000000a00 */
[----:B------:R-:W-:-:S03]  /*04d0*/  ISETP.NE.AND P0, PT, R2, RZ, PT ;  /* 0x000000ff0200720c */ /* 0x000fc60003f05270 */
[----:B-1----:R-:W1:Y:S02]  /*04e0*/  LDS.64 R6, [R0+0x100] ;  /* 0x0001000000067984 */ /* 0x002e640000000a00 */
[-C--:B-1----:R-:W-:Y:S02]  /*04f0*/  IMAD R3, R7, R4.reuse, RZ ;  /* 0x0000000407037224 */ /* 0x082fe400078e02ff */
[----:B0--3--:R-:W-:-:S04]  /*0500*/  IMAD.WIDE.U32 R8, R6, R4, RZ ;  /* 0x0000000406087225 */ /* 0x009fc800078e00ff */
[----:B------:R-:W-:-:S05]  /*0510*/  IMAD R3, R5, R6, R3 ;  /* 0x0000000605037224 */ /* 0x000fca00078e0203 */
[----:B------:R-:W-:-:S05]  /*0520*/  IADD3 R9, PT, PT, R9, R3, RZ ;  /* 0x0000000309097210 */ /* 0x000fca0007ffe0ff */
[----:B------:R-:W-:Y:S04]  /*0530*/  STS.64 [R0], R8 ;  /* 0x0000000800007388 */ /* 0x000fe80000000a00 */
[----:B------:R-:W-:Y:S04]  /*0540*/  LDS.64 R4, [R0] ;  /* 0x0000000000047984 */ /* 0x000fe80000000a00 */
[----:B------:R-:W0:Y:S02]  /*0550*/  LDS.64 R6, [R0+0x80] ;  /* 0x0000800000067984 */ /* 0x000e240000000a00 */
[----:B0-----:R-:W-:-:S02]  /*0560*/  IMAD R3, R7, R4, RZ ;  /* 0x0000000407037224 */ /* 0x001fc400078e02ff */
[----:B------:R-:W-:-:S04]  /*0570*/  IMAD.WIDE.U32 R10, R6, R4, RZ ;  /* 0x00000004060a7225 */ /* 0x000fc800078e00ff */
        /* <DEDUP_REMOVED lines=14> */
[----:B------:R-:W-:-:S04]  /*0660*/  IMAD R3, R5, R6, R3 ;  /* 0x0000000605037224 */ /* 0x000fc800078e0203 */
[----:B------:R-:W-:-:S05]  /*0670*/  IMAD.IADD R11, R11, 0x1, R3 ;  /* 0x000000010b0b7824 */ /* 0x000fca00078e0203 */
        /* <DEDUP_REMOVED lines=14> */
[----:B------:R0:W-:Y:S01]  /*0760*/  STS.64 [R0], R10 ;  /* 0x0000000a00007388 */ /* 0x0001e20000000a00 */
[----:B------:R-:W-:Y:S05]  /*0770*/  @P0 EXIT ;  /* 0x000000000000094d */ /* 0x000fea0003800000 */
[----:B------:R-:W1:Y:S01]  /*0780*/  S2UR UR5, SR_CgaCtaId ;  /* 0x00000000000579c3 */ /* 0x000e620000008800 */
[----:B------:R-:W-:Y:S01]  /*0790*/  UMOV UR4, 0x400 ;  /* 0x0000040000047882 */ /* 0x000fe20000000000 */
[----:B------:R-:W3:Y:S01]  /*07a0*/  LDCU.64 UR8, c[0x0][0x398] ;  /* 0x00007300ff0877ac */ /* 0x000ee20008000a00 */
[----:B------:R-:W4:Y:S05]  /*07b0*/  LDCU.64 UR10, c[0x0][0x380] ;  /* 0x00007000ff0a77ac */ /* 0x000f2a0008000a00 */
[----:B------:R-:W3:Y:S01]  /*07c0*/  S2UR UR7, SR_CTAID.Y ;  /* 0x00000000000779c3 */ /* 0x000ee20000002600 */
[----:B-1----:R-:W-:-:S03]  /*07d0*/  ULEA UR4, UR5, UR4, 0x18 ;  /* 0x0000000405047291 */ /* 0x002fc6000f8ec0ff */
[----:B------:R-:W-:-:S06]  /*07e0*/  UMOV UR5, URZ ;  /* 0x000000ff00057c82 */ /* 0x000fcc0008000000 */
[----:B------:R-:W1:Y:S01]  /*07f0*/  LDS.64 R2, [UR4] ;  /* 0x00000004ff027984 */ /* 0x000e620008000a00 */
[----:B------:R-:W-:Y:S02]  /*0800*/  UMOV UR4, UR6 ;  /* 0x0000000600047c82 */ /* 0x000fe40008000000 */
[----:B---3--:R-:W-:-:S04]  /*0810*/  UIMAD.WIDE.U32 UR4, UR7, UR8, UR4 ;  /* 0x00000008070472a5 */ /* 0x008fc8000f8e0004 */
[----:B------:R-:W-:Y:S02]  /*0820*/  UIMAD UR7, UR7, UR9, UR5 ;  /* 0x00000009070772a4 */ /* 0x000fe4000f8e0205 */
[----:B----4-:R-:W-:-:S04]  /*0830*/  ULEA UR5, UP0, UR4, UR10, 0x3 ;  /* 0x0000000a04057291 */ /* 0x010fc8000f8018ff */
[----:B------:R-:W-:Y:S02]  /*0840*/  ULEA.HI.X UR4, UR4, UR11, UR7, 0x3, UP0 ;  /* 0x0000000b04047291 */ /* 0x000fe400080f1c07 */
[----:B------:R-:W-:-:S04]  /*0850*/  MOV R4, UR5 ;  /* 0x0000000500047c02 */ /* 0x000fc80008000f00 */
[----:B------:R-:W-:-:S05]  /*0860*/  MOV R5, UR4 ;  /* 0x0000000400057c02 */ /* 0x000fca0008000f00 */
[----:B-1----:R-:W-:Y:S01]  /*0870*/  STG.E.64 desc[UR12][R4.64], R2 ;  /* 0x0000000204007986 */ /* 0x002fe2000c101b0c */
[----:B------:R-:W-:Y:S05]  /*0880*/  EXIT ;  /* 0x000000000000794d */ /* 0x000fea0003800000 */
.L_x_26429:
        /* <DEDUP_REMOVED lines=15> */
.L_x_33477:


//--------------------- .text.contiguous_nanprod2_u64 --------------------------
	.section	.text.contiguous_nanprod2_u64,"ax",@progbits
	.align	128
        .global         contiguous_nanprod2_u64
        .type           contiguous_nanprod2_u64,@function
        .size           contiguous_nanprod2_u64,(.L_x_32776 - contiguous_nanprod2_u64)
        .other          contiguous_nanprod2_u64,@"STO_CUDA_ENTRY STV_DEFAULT"
contiguous_nanprod2_u64:
.text.contiguous_nanprod2_u64:
[----:B------:R-:W-:Y:S01]  /*0000*/  LDC R1, c[0x0][0x37c] ;  /* 0x0000df00ff017b82 */ /* 0x000fe20000000800 */
[----:B------:R-:W0:Y:S07]  /*0010*/  S2R R0, SR_TID.X ;  /* 0x0000000000007919 */ /* 0x000e2e0000002100 */
[----:B------:R-:W1:Y:S01]  /*0020*/  S2UR UR6, SR_CTAID.X ;  /* 0x00000000000679c3 */ /* 0x000e620000002500 */
[----:B------:R-:W2:Y:S01]  /*0030*/  LDCU.64 UR8, c[0x0][0x3a8] ;  /* 0x00007500ff0877ac */ /* 0x000ea20008000a00 */
[----:B------:R-:W-:-:S02]  /*0040*/  HFMA2 R4, -RZ, RZ, 0, 5.9604644775390625e-08 ;  /* 0x00000001ff047431 */ /* 0x000fc400000001ff */
        /* <DEDUP_REMOVED lines=43> */
.L_x_26458:
        /* <DEDUP_REMOVED lines=32> */
.L_x_26435:
[----:B------:R-:W-:Y:S01]  /*0500*/  MOV R26, R6 ;  /* 0x00000006001a7202 */ /* 0x000fe20000000f00 */
[----:B------:R-:W-:Y:S01]  /*0510*/  IMAD.MOV.U32 R13, RZ, RZ, R7 ;  /* 0x000000ffff0d7224 */ /* 0x000fe200078e0007 */
[----:B------:R-:W-:Y:S01]  /*0520*/  MOV R14, R34 ;  /* 0x00000022000e7202 */ /* 0x000fe20000000f00 */
[----:B------:R-:W-:Y:S01]  /*0530*/  IMAD.MOV.U32 R11, RZ, RZ, R35 ;  /* 0x000000ffff0b7224 */ /* 0x000fe200078e0023 */
[----:B------:R-:W-:-:S07]  /*0540*/  MOV R12, 0x560 ;  /* 0x00000560000c7802 */ /* 0x000fce0000000f00 */
[----:B-1----:R-:W-:Y:S05]  /*0550*/  CALL.REL.NOINC `($__internal_572_$__cuda_sm20_div_s64) ;  /* 0x0000006400c47944 */ /* 0x002fea0003c00000 */
        /* <DEDUP_REMOVED lines=9> */
.L_x_26436:
[----:B------:R-:W-:Y:S05]  /*05f0*/  BSYNC.RECONVERGENT B1 ;  /* 0x0000000000017941 */ /* 0x000fea0003800200 */
.L_x_26434:
        /* <DEDUP_REMOVED lines=34> */
.L_x_26438:
[----:B------:R-:W-:Y:S01]  /*0820*/  IMAD.MOV.U32 R26, RZ, RZ, R20 ;  /* 0x000000ffff1a7224 */ /* 0x000fe200078e0014 */
[----:B------:R-:W-:Y:S01]  /*0830*/  MOV R13, R9 ;  /* 0x00000009000d7202 */ /* 0x000fe20000000f00 */
[----:B------:R-:W-:Y:S01]  /*0840*/  IMAD.MOV.U32 R14, RZ, RZ, R34 ;  /* 0x000000ffff0e7224 */ /* 0x000fe200078e0022 */
[----:B------:R-:W-:Y:S02]  /*0850*/  MOV R11, R35 ;  /* 0x00000023000b7202 */ /* 0x000fe40000000f00 */
[----:B------:R-:W-:-:S07]  /*0860*/  MOV R12, 0x880 ;  /* 0x00000880000c7802 */ /* 0x000fce0000000f00 */
[----:B------:R-:W-:Y:S05]  /*0870*/  CALL.REL.NOINC `($__internal_572_$__cuda_sm20_div_s64) ;  /* 0x0000006000fc7944 */ /* 0x000fea0003c00000 */
        /* <DEDUP_REMOVED lines=9> */
.L_x_26439:
[----:B------:R-:W-:Y:S05]  /*0910*/  BSYNC.RECONVERGENT B1 ;  /* 0x0000000000017941 */ /* 0x000fea0003800200 */
.L_x_26437:
        /* <DEDUP_REMOVED lines=33> */
.L_x_26441:
[----:B------:R-:W-:Y:S01]  /*0b30*/  IMAD.MOV.U32 R26, RZ, RZ, R36 ;  /* 0x000000ffff1a7224 */ /* 0x000fe200078e0024 */
[----:B------:R-:W-:Y:S01]  /*0b40*/  MOV R13, R37 ;  /* 0x00000025000d7202 */ /* 0x000fe20000000f00 */
[----:B------:R-:W-:Y:S01]  /*0b50*/  IMAD.MOV.U32 R14, RZ, RZ, R20 ;  /* 0x000000ffff0e7224 */ /* 0x000fe200078e0014 */
[----:B------:R-:W-:Y:S02]  /*0b60*/  MOV R11, R21 ;  /* 0x00000015000b7202 */ /* 0x000fe40000000f00 */
[----:B------:R-:W-:-:S07]  /*0b70*/  MOV R12, 0xb90 ;  /* 0x00000b90000c7802 */ /* 0x000fce0000000f00 */
[----:B------:R-:W-:Y:S05]  /*0b80*/  CALL.REL.NOINC `($__internal_572_$__cuda_sm20_div_s64) ;  /* 0x0000006000387944 */ /* 0x000fea0003c00000 */
        /* <DEDUP_REMOVED lines=10> */
.L_x_26442:
[----:B------:R-:W-:Y:S05]  /*0c30*/  BSYNC.RECONVERGENT B1 ;  /* 0x0000000000017941 */ /* 0x000fea0003800200 */
.L_x_26440:
        /* <DEDUP_REMOVED lines=35> */
.L_x_26444:
[----:B------:R-:W-:Y:S01]  /*0e70*/  MOV R26, R34 ;  /* 0x00000022001a7202 */ /* 0x000fe20000000f00 */
[----:B------:R-:W-:Y:S01]  /*0e80*/  IMAD.MOV.U32 R13, RZ, RZ, R35 ;  /* 0x000000ffff0d7224 */ /* 0x000fe200078e0023 */
[----:B------:R-:W-:Y:S01]  /*0e90*/  MOV R14, R20 ;  /* 0x00000014000e7202 */ /* 0x000fe20000000f00 */
[----:B------:R-:W-:Y:S01]  /*0ea0*/  IMAD.MOV.U32 R11, RZ, RZ, R21 ;  /* 0x000000ffff0b7224 */ /* 0x000fe200078e0015 */
[----:B------:R-:W-:-:S07]  /*0eb0*/  MOV R12, 0xed0 ;  /* 0x00000ed0000c7802 */ /* 0x000fce0000000f00 */
[----:B------:R-:W-:Y:S05]  /*0ec0*/  CALL.REL.NOINC `($__internal_572_$__cuda_sm20_div_s64) ;  /* 0x0000005c00687944 */ /* 0x000fea0003c00000 */
        /* <DEDUP_REMOVED lines=11> */
.L_x_26445:
[----:B------:R-:W-:Y:S05]  /*0f80*/  BSYNC.RECONVERGENT B1 ;  /* 0x0000000000017941 */ /* 0x000fea0003800200 */
.L_x_26443:
        /* <DEDUP_REMOVED lines=36> */
.L_x_26447:
        /* <DEDUP_REMOVED lines=16> */
.L_x_26448:
[----:B------:R-:W-:Y:S05]  /*12d0*/  BSYNC.RECONVERGENT B1 ;  /* 0x0000000000017941 */ /* 0x000fea0003800200 */
.L_x_26446:
        /* <DEDUP_REMOVED lines=35> */
.L_x_26450:
        /* <DEDUP_REMOVED lines=17> */
.L_x_26451:
[----:B------:R-:W-:Y:S05]  /*1620*/  BSYNC.RECONVERGENT B1 ;  /* 0x0000000000017941 */ /* 0x000fea0003800200 */
.L_x_26449:
        /* <DEDUP_REMOVED lines=35> */
.L_x_26453:
        /* <DEDUP_REMOVED lines=16> */
.L_x_26454:
[----:B------:R-:W-:Y:S05]  /*1960*/  BSYNC.RECONVERGENT B1 ;  /* 0x0000000000017941 */ /* 0x000fea0003800200 */
.L_x_26452:
        /* <DEDUP_REMOVED lines=35> */
.L_x_26456:
        /* <DEDUP_REMOVED lines=16> */
.L_x_26457:
[----:B------:R-:W-:Y:S05]  /*1ca0*/  BSYNC.RECONVERGENT B1 ;  /* 0x0000000000017941 */ /* 0x000fea0003800200 */
.L_x_26455:
        /* <DEDUP_REMOVED lines=8> */
.L_x_26433:
        /* <DEDUP_REMOVED lines=36> */
.L_x_26461:
[----:B------:R-:W-:Y:S01]  /*1f70*/  MOV R26, R6 ;  /* 0x00000006001a7202 */ /* 0x000fe20000000f00 */
[----:B------:R-:W-:Y:S01]  /*1f80*/  IMAD.MOV.U32 R13, RZ, RZ, R7 ;  /* 0x000000ffff0d7224 */ /* 0x000fe200078e0007 */
[----:B------:R-:W-:Y:S01]  /*1f90*/  MOV R14, R16 ;  /* 0x00000010000e7202 */ /* 0x000fe20000000f00 */
[----:B------:R-:W-:Y:S01]  /*1fa0*/  IMAD.MOV.U32 R11, RZ, RZ, R17 ;  /* 0x000000ffff0b7224 */ /* 0x000fe200078e0011 */
[----:B------:R-:W-:-:S07]  /*1fb0*/  MOV R12, 0x1fd0 ;  /* 0x00001fd0000c7802 */ /* 0x000fce0000000f00 */
[----:B------:R-:W-:Y:S05]  /*1fc0*/  CALL.REL.NOINC `($__internal_572_$__cuda_sm20_div_s64) ;  /* 0x0000004c00287944 */ /* 0x000fea0003c00000 */
        /* <DEDUP_REMOVED lines=9> */
.L_x_26462:
[----:B------:R-:W-:Y:S05]  /*2060*/  BSYNC.RECONVERGENT B1 ;  /* 0x0000000000017941 */ /* 0x000fea0003800200 */
.L_x_26460:
        /* <DEDUP_REMOVED lines=34> */
.L_x_26464:
        /* <DEDUP_REMOVED lines=17> */
.L_x_26465:
[----:B------:R-:W-:Y:S05]  /*23a0*/  BSYNC.RECONVERGENT B1 ;  /* 0x0000000000017941 */ /* 0x000fea0003800200 */
.L_x_26463:
        /* <DEDUP_REMOVED lines=36> */
.L_x_26467:
        /* <DEDUP_REMOVED lines=16> */
.L_x_26468:
[----:B------:R-:W-:Y:S05]  /*26f0*/  BSYNC.RECONVERGENT B1 ;  /* 0x0000000000017941 */ /* 0x000fea0003800200 */
.L_x_26466:
        /* <DEDUP_REMOVED lines=35> */
.L_x_26470:
[----:B------:R-:W-:Y:S01]  /*2930*/  MOV R26, R18 ;  /* 0x00000012001a7202 */ /* 0x000fe20000000f00 */
[----:B------:R-:W-:Y:S01]  /*2940*/  IMAD.MOV.U32 R13, RZ, RZ, R19 ;  /* 0x000000ffff0d7224 */ /* 0x000fe200078e0013 */
[----:B------:R-:W-:Y:S01]  /*2950*/  MOV R14, R16 ;  /* 0x00000010000e7202 */ /* 0x000fe20000000f00 */
[----:B------:R-:W-:Y:S01]  /*2960*/  IMAD.MOV.U32 R11, RZ, RZ, R17 ;  /* 0x000000ffff0b7224 */ /* 0x000fe200078e0011 */
[----:B------:R-:W-:-:S07]  /*2970*/  MOV R12, 0x2990 ;  /* 0x00002990000c7802 */ /* 0x000fce0000000f00 */
[----:B------:R-:W-:Y:S05]  /*2980*/  CALL.REL.NOINC `($__internal_572_$__cuda_sm20_div_s64) ;  /* 0x0000004000b87944 */ /* 0x000fea0003c00000 */
        /* <DEDUP_REMOVED lines=10> */
.L_x_26471:
[----:B------:R-:W-:Y:S05]  /*2a30*/  BSYNC.RECONVERGENT B1 ;  /* 0x0000000000017941 */ /* 0x000fea0003800200 */
.L_x_26469:
[----:B------:R-:W-:Y:S01]  /*2a40*/  MOV R36, R22 ;  /* 0x0000001600247202 */ /* 0x000fe20000000f00 */
[----:B------:R-:W-:Y:S02]  /*2a50*/  IMAD R11, R11, R38, RZ ;  /* 0x000000260b0b7224 */ /* 0x000fe400078e02ff */
[----:B------:R-:W-:Y:S02]  /*2a60*/  VIADD R8, R8, 0xfffffffe ;  /* 0xfffffffe08087836 */ /* 0x000fe40000000000 */
[----:B------:R-:W-:-:S04]  /*2a70*/  IMAD.WIDE.U32 R22, R38, R10, R36 ;  /* 0x0000000a26167225 */ /* 0x000fc800078e0024 */
[----:B------:R-:W-:-:S05]  /*2a80*/  IMAD R11, R39, R10, R11 ;  /* 0x0000000a270b7224 */ /* 0x000fca00078e020b */
[----:B------:R-:W-:-:S07]  /*2a90*/  IADD3 R23, PT, PT, R23, R11, RZ ;  /* 0x0000000b17177210 */ /* 0x000fce0007ffe0ff */
.L_x_26459:
        /* <DEDUP_REMOVED lines=30> */
.L_x_26473:
[----:B------:R-:W-:Y:S01]  /*2c80*/  MOV R18, R6 ;  /* 0x0000000600127202 */ /* 0x000fe20000000f00 */
[----:B------:R-:W-:Y:S01]  /*2c90*/  IMAD.MOV.U32 R19, RZ, RZ, R7 ;  /* 0x000000ffff137224 */ /* 0x000fe200078e0007 */
[----:B------:R-:W-:Y:S01]  /*2ca0*/  MOV R24, R10 ;  /* 0x0000000a00187202 */ /* 0x000fe20000000f00 */
[----:B------:R-:W-:Y:S01]  /*2cb0*/  IMAD.MOV.U32 R21, RZ, RZ, R11 ;  /* 0x000000ffff157224 */ /* 0x000fe200078e000b */
[----:B------:R-:W-:-:S07]  /*2cc0*/  MOV R26, 0x2ce0 ;  /* 0x00002ce0001a7802 */ /* 0x000fce0000000f00 */
[----:B------:R-:W-:Y:S05]  /*2cd0*/  CALL.REL.NOINC `($__internal_573_$__cuda_sm20_rem_s64) ;  /* 0x0000004400307944 */ /* 0x000fea0003c00000 */
.L_x_26474:
[----:B------:R-:W-:Y:S05]  /*2ce0*/  BSYNC.RECONVERGENT B1 ;  /* 0x0000000000017941 */ /* 0x000fea0003800200 */
.L_x_26472:
        /* <DEDUP_REMOVED lines=30> */
.L_x_26476:
[----:B------:R-:W-:Y:S01]  /*2ed0*/  MOV R24, R10 ;  /* 0x0000000a00187202 */ /* 0x000fe20000000f00 */
[----:B------:R-:W-:Y:S01]  /*2ee0*/  IMAD.MOV.U32 R21, RZ, RZ, R11 ;  /* 0x000000ffff157224 */ /* 0x000fe200078e000b */
[----:B------:R-:W-:Y:S01]  /*2ef0*/  MOV R18, R20 ;  /* 0x0000001400127202 */ /* 0x000fe20000000f00 */
[----:B------:R-:W-:Y:S01]  /*2f00*/  IMAD.MOV.U32 R19, RZ, RZ, R9 ;  /* 0x000000ffff137224 */ /* 0x000fe200078e0009 */
[----:B------:R-:W-:-:S07]  /*2f10*/  MOV R26, 0x2f30 ;  /* 0x00002f30001a7802 */ /* 0x000fce0000000f00 */
[----:B------:R-:W-:Y:S05]  /*2f20*/  CALL.REL.NOINC `($__internal_573_$__cuda_sm20_rem_s64) ;  /* 0x00000040009c7944 */ /* 0x000fea0003c00000 */
.L_x_26477:
[----:B------:R-:W-:Y:S05]  /*2f30*/  BSYNC.RECONVERGENT B1 ;  /* 0x0000000000017941 */ /* 0x000fea0003800200 */
.L_x_26475:
[----:B------:R-:W-:Y:S02]  /*2f40*/  IMAD R7, R7, R16, RZ ;  /* 0x0000001007077224 */ /* 0x000fe400078e02ff */
[----:B------:R-:W-:-:S04]  /*2f50*/  IMAD.WIDE.U32 R22, R16, R6, R22 ;  /* 0x0000000610167225 */ /* 0x000fc800078e0016 */
[----:B------:R-:W-:-:S05]  /*2f60*/  IMAD R7, R17, R6, R7 ;  /* 0x0000000611077224 */ /* 0x000fca00078e0207 */
[----:B------:R-:W-:-:S07]  /*2f70*/  IADD3 R23, PT, PT, R23, R7, RZ ;  /* 0x0000000717177210 */ /* 0x000fce0007ffe0ff */
.L_x_26432:
[----:B------:R-:W0:Y:S02]  /*2f80*/  LDCU.64 UR4, c[0x0][0x388] ;  /* 0x00007100ff0477ac */ /* 0x000e240008000a00 */
[----:B0-----:R-:W-:Y:S02]  /*2f90*/  LEA R6, P1, R22, UR4, 0x3 ;  /* 0x0000000416067c11 */ /* 0x001fe4000f8218ff */
[----:B------:R-:W-:Y:S02]  /*2fa0*/  LEA R8, P0, R4, UR4, 0x3 ;  /* 0x0000000404087c11 */ /* 0x000fe4000f8018ff */
[----:B------:R-:W-:Y:S02]  /*2fb0*/  LEA.HI.X R7, R22, UR5, R23, 0x3, P1 ;  /* 0x0000000516077c11 */ /* 0x000fe400088f1c17 */
[----:B------:R-:W-:-:S04]  /*2fc0*/  LEA.HI.X R9, R4, UR5, R5, 0x3, P0 ;  /* 0x0000000504097c11 */ /* 0x000fc800080f1c05 */
        /* <DEDUP_REMOVED lines=8> */
.L_x_26431:
        /* <DEDUP_REMOVED lines=18> */
.L_x_26505:
        /* <DEDUP_REMOVED lines=30> */
.L_x_26482:
[----:B------:R-:W-:Y:S01]  /*3350*/  IMAD.MOV.U32 R26, RZ, RZ, R18 ;  /* 0x000000ffff1a7224 */ /* 0x000fe200078e0012 */
[----:B------:R-:W-:Y:S01]  /*3360*/  MOV R13, R19 ;  /* 0x00000013000d7202 */ /* 0x000fe20000000f00 */
[----:B------:R-:W-:Y:S01]  /*3370*/  IMAD.MOV.U32 R14, RZ, RZ, R20 ;  /* 0x000000ffff0e7224 */ /* 0x000fe200078e0014 */
[----:B------:R-:W-:Y:S02]  /*3380*/  MOV R11, R21 ;  /* 0x00000015000b7202 */ /* 0x000fe40000000f00 */
[----:B------:R-:W-:-:S07]  /*3390*/  MOV R12, 0x33b0 ;  /* 0x000033b0000c7802 */ /* 0x000fce0000000f00 */
[----:B-1----:R-:W-:Y:S05]  /*33a0*/  CALL.REL.NOINC `($__internal_572_$__cuda_sm20_div_s64) ;  /* 0x0000003800307944 */ /* 0x002fea0003c00000 */
        /* <DEDUP_REMOVED lines=9> */
.L_x_26483:
[----:B------:R-:W-:Y:S05]  /*3440*/  BSYNC.RECONVERGENT B1 ;  /* 0x0000000000017941 */ /* 0x000fea0003800200 */
.L_x_26481:
        /* <DEDUP_REMOVED lines=39> */
.L_x_26485:
[----:B------:R-:W-:Y:S01]  /*36c0*/  IMAD.MOV.U32 R26, RZ, RZ, R36 ;  /* 0x000000ffff1a7224 */ /* 0x000fe200078e0024 */
[----:B------:R-:W-:Y:S01]  /*36d0*/  MOV R13, R37 ;  /* 0x00000025000d7202 */ /* 0x000fe20000000f00 */
[----:B------:R-:W-:Y:S01]  /*36e0*/  IMAD.MOV.U32 R14, RZ, RZ, R38 ;  /* 0x000000ffff0e7224 */ /* 0x000fe200078e0026 */
[----:B------:R-:W-:Y:S02]  /*36f0*/  MOV R11, R39 ;  /* 0x00000027000b7202 */ /* 0x000fe40000000f00 */
[----:B------:R-:W-:-:S07]  /*3700*/  MOV R12, 0x3720 ;  /* 0x00003720000c7802 */ /* 0x000fce0000000f00 */
[----:B-1----:R-:W-:Y:S05]  /*3710*/  CALL.REL.NOINC `($__internal_572_$__cuda_sm20_div_s64) ;  /* 0x0000003400547944 */ /* 0x002fea0003c00000 */
        /* <DEDUP_REMOVED lines=11> */
.L_x_26486:
[----:B------:R-:W-:Y:S05]  /*37d0*/  BSYNC.RECONVERGENT B1 ;  /* 0x0000000000017941 */ /* 0x000fea0003800200 */
.L_x_26484:
        /* <DEDUP_REMOVED lines=37> */
.L_x_26488:
        /* <DEDUP_REMOVED lines=17> */
.L_x_26489:
[----:B------:R-:W-:Y:S05]  /*3b40*/  BSYNC.RECONVERGENT B1 ;  /* 0x0000000000017941 */ /* 0x000fea0003800200 */
.L_x_26487:
        /* <DEDUP_REMOVED lines=38> */
.L_x_26491:
        /* <DEDUP_REMOVED lines=17> */
.L_x_26492:
[----:B------:R-:W-:Y:S05]  /*3ec0*/  BSYNC.RECONVERGENT B1 ;  /* 0x0000000000017941 */ /* 0x000fea0003800200 */
.L_x_26490:
        /* <DEDUP_REMOVED lines=38> */
.L_x_26494:
        /* <DEDUP_REMOVED lines=17> */
.L_x_26495:
[----:B------:R-:W-:Y:S05]  /*4240*/  BSYNC.RECONVERGENT B1 ;  /* 0x0000000000017941 */ /* 0x000fea0003800200 */
.L_x_26493:
        /* <DEDUP_REMOVED lines=40> */
.L_x_26497:
        /* <DEDUP_REMOVED lines=17> */
.L_x_26498:
[----:B------:R-:W-:Y:S05]  /*45e0*/  BSYNC.RECONVERGENT B1 ;  /* 0x0000000000017941 */ /* 0x000fea0003800200 */
.L_x_26496:
        /* <DEDUP_REMOVED lines=40> */
.L_x_26500:
[----:B------:R-:W-:Y:S01]  /*4870*/  MOV R26, R20 ;  /* 0x00000014001a7202 */ /* 0x000fe20000000f00 */
[----:B------:R-:W-:Y:S01]  /*4880*/  IMAD.MOV.U32 R14, RZ, RZ, R22 ;  /* 0x000000ffff0e7224 */ /* 0x000fe200078e0016 */
[----:B------:R-:W-:Y:S02]  /*4890*/  MOV R13, R21 ;  /* 0x00000015000d7202 */ /* 0x000fe40000000f00 */
[----:B------:R-:W-:Y:S02]  /*48a0*/  MOV R11, R23 ;  /* 0x00000017000b7202 */ /* 0x000fe40000000f00 */
[----:B------:R-:W-:-:S07]  /*48b0*/  MOV R12, 0x48d0 ;  /* 0x000048d0000c7802 */ /* 0x000fce0000000f00 */
[----:B-1----:R-:W-:Y:S05]  /*48c0*/  CALL.REL.NOINC `($__internal_572_$__cuda_sm20_div_s64) ;  /* 0x0000002000e87944 */ /* 0x002fea0003c00000 */
        /* <DEDUP_REMOVED lines=11> */
.L_x_26501:
[----:B------:R-:W-:Y:S05]  /*4980*/  BSYNC.RECONVERGENT B1 ;  /* 0x0000000000017941 */ /* 0x000fea0003800200 */
.L_x_26499:
        /* <DEDUP_REMOVED lines=38> */
.L_x_26503:
        /* <DEDUP_REMOVED lines=17> */
.L_x_26504:
[----:B------:R-:W-:Y:S05]  /*4d00*/  BSYNC.RECONVERGENT B1 ;  /* 0x0000000000017941 */ /* 0x000fea0003800200 */
.L_x_26502:
        /* <DEDUP_REMOVED lines=15> */
.L_x_26480:
        /* <DEDUP_REMOVED lines=37> */
.L_x_26508:
[----:B------:R-:W-:Y:S01]  /*5050*/  MOV R26, R18 ;  /* 0x00000012001a7202 */ /* 0x000fe20000000f00 */
[----:B------:R-:W-:Y:S01]  /*5060*/  IMAD.MOV.U32 R14, RZ, RZ, R6 ;  /* 0x000000ffff0e7224 */ /* 0x000fe200078e0006 */
[----:B------:R-:W-:Y:S02]  /*5070*/  MOV R13, R19 ;  /* 0x00000013000d7202 */ /* 0x000fe40000000f00 */
[----:B------:R-:W-:Y:S02]  /*5080*/  MOV R11, R7 ;  /* 0x00000007000b7202 */ /* 0x000fe40000000f00 */
[----:B------:R-:W-:-:S07]  /*5090*/  MOV R12, 0x50b0 ;  /* 0x000050b0000c7802 */ /* 0x000fce0000000f00 */
[----:B------:R-:W-:Y:S05]  /*50a0*/  CALL.REL.NOINC `($__internal_572_$__cuda_sm20_div_s64) ;  /* 0x0000001800f07944 */ /* 0x000fea0003c00000 */
        /* <DEDUP_REMOVED lines=9> */
.L_x_26509:
[----:B------:R-:W-:Y:S05]  /*5140*/  BSYNC.RECONVERGENT B1 ;  /* 0x0000000000017941 */ /* 0x000fea0003800200 */
.L_x_26507:
        /* <DEDUP_REMOVED lines=39> */
.L_x_26511:
[----:B------:R-:W-:Y:S01]  /*53c0*/  MOV R26, R18 ;  /* 0x00000012001a7202 */ /* 0x000fe20000000f00 */
[----:B------:R-:W-:Y:S01]  /*53d0*/  IMAD.MOV.U32 R13, RZ, RZ, R19 ;  /* 0x000000ffff0d7224 */ /* 0x000fe200078e0013 */
[----:B------:R-:W-:Y:S02]  /*53e0*/  MOV R14, R6 ;  /* 0x00000006000e7202 */ /* 0x000fe40000000f00 */
[----:B------:R-:W-:Y:S02]  /*53f0*/  MOV R11, R7 ;  /* 0x00000007000b7202 */ /* 0x000fe40000000f00 */
[----:B------:R-:W-:-:S07]  /*5400*/  MOV R12, 0x5420 ;  /* 0x00005420000c7802 */ /* 0x000fce0000000f00 */
[----:B------:R-:W-:Y:S05]  /*5410*/  CALL.REL.NOINC `($__internal_572_$__cuda_sm20_div_s64) ;  /* 0x0000001800147944 */ /* 0x000fea0003c00000 */
        /* <DEDUP_REMOVED lines=11> */
.L_x_26512:
[----:B------:R-:W-:Y:S05]  /*54d0*/  BSYNC.RECONVERGENT B1 ;  /* 0x0000000000017941 */ /* 0x000fea0003800200 */
.L_x_26510:
        /* <DEDUP_REMOVED lines=40> */
.L_x_26514:
        /* <DEDUP_REMOVED lines=17> */
.L_x_26515:
[----:B------:R-:W-:Y:S05]  /*5870*/  BSYNC.RECONVERGENT B1 ;  /* 0x0000000000017941 */ /* 0x000fea0003800200 */
.L_x_26513:
        /* <DEDUP_REMOVED lines=40> */
.L_x_26517:
[----:B------:R-:W-:Y:S01]  /*5b00*/  MOV R26, R18 ;  /* 0x00000012001a7202 */ /* 0x000fe20000000f00 */
[----:B------:R-:W-:Y:S01]  /*5b10*/  IMAD.MOV.U32 R14, RZ, RZ, R20 ;  /* 0x000000ffff0e7224 */ /* 0x000fe200078e0014 */
[----:B------:R-:W-:Y:S02]  /*5b20*/  MOV R13, R19 ;  /* 0x00000013000d7202 */ /* 0x000fe40000000f00 */
[----:B------:R-:W-:Y:S02]  /*5b30*/  MOV R11, R21 ;  /* 0x00000015000b7202 */ /* 0x000fe40000000f00 */
[----:B------:R-:W-:-:S07]  /*5b40*/  MOV R12, 0x5b60 ;  /* 0x00005b60000c7802 */ /* 0x000fce0000000f00 */
[----:B------:R-:W-:Y:S05]  /*5b50*/  CALL.REL.NOINC `($__internal_572_$__cuda_sm20_div_s64) ;  /* 0x0000001000447944 */ /* 0x000fea0003c00000 */
        /* <DEDUP_REMOVED lines=11> */
.L_x_26518:
[----:B------:R-:W-:Y:S05]  /*5c10*/  BSYNC.RECONVERGENT B1 ;  /* 0x0000000000017941 */ /* 0x000fea0003800200 */
.L_x_26516:
        /* <DEDUP_REMOVED lines=11> */
.L_x_26506:
        /* <DEDUP_REMOVED lines=35> */
.L_x_26521:
[----:B------:R-:W-:Y:S01]  /*5f00*/  MOV R26, R18 ;  /* 0x00000012001a7202 */ /* 0x000fe20000000f00 */
[----:B------:R-:W-:Y:S01]  /*5f10*/  IMAD.MOV.U32 R13, RZ, RZ, R19 ;  /* 0x000000ffff0d7224 */ /* 0x000fe200078e0013 */
[----:B------:R-:W-:Y:S02]  /*5f20*/  MOV R14, R4 ;  /* 0x00000004000e7202 */ /* 0x000fe40000000f00 */
[----:B------:R-:W-:Y:S02]  /*5f30*/  MOV R11, R5 ;  /* 0x00000005000b7202 */ /* 0x000fe40000000f00 */
[----:B------:R-:W-:-:S07]  /*5f40*/  MOV R12, 0x5f60 ;  /* 0x00005f60000c7802 */ /* 0x000fce0000000f00 */
[----:B------:R-:W-:Y:S05]  /*5f50*/  CALL.REL.NOINC `($__internal_572_$__cuda_sm20_div_s64) ;  /* 0x0000000c00447944 */ /* 0x000fea0003c00000 */
        /* <DEDUP_REMOVED lines=8> */
.L_x_26522:
[----:B------:R-:W-:Y:S05]  /*5fe0*/  BSYNC.RECONVERGENT B1 ;  /* 0x0000000000017941 */ /* 0x000fea0003800200 */
.L_x_26520:
        /* <DEDUP_REMOVED lines=39> */
.L_x_26524:
[----:B------:R-:W-:Y:S01]  /*6260*/  MOV R26, R18 ;  /* 0x00000012001a7202 */ /* 0x000fe20000000f00 */
[----:B------:R-:W-:Y:S01]  /*6270*/  IMAD.MOV.U32 R13, RZ, RZ, R19 ;  /* 0x000000ffff0d7224 */ /* 0x000fe200078e0013 */
[----:B------:R-:W-:Y:S02]  /*6280*/  MOV R14, R16 ;  /* 0x00000010000e7202 */ /* 0x000fe40000000f00 */
[----:B------:R-:W-:Y:S02]  /*6290*/  MOV R11, R17 ;  /* 0x00000011000b7202 */ /* 0x000fe40000000f00 */
[----:B------:R-:W-:-:S07]  /*62a0*/  MOV R12, 0x62c0 ;  /* 0x000062c0000c7802 */ /* 0x000fce0000000f00 */
[----:B------:R-:W-:Y:S05]  /*62b0*/  CALL.REL.NOINC `($__internal_572_$__cuda_sm20_div_s64) ;  /* 0x00000008006c7944 */ /* 0x000fea0003c00000 */
        /* <DEDUP_REMOVED lines=11> */
.L_x_26525:
[----:B------:R-:W-:Y:S05]  /*6370*/  BSYNC.RECONVERGENT B1 ;  /* 0x0000000000017941 */ /* 0x000fea0003800200 */
.L_x_26523:
        /* <DEDUP_REMOVED lines=11> */
.L_x_26519:
        /* <DEDUP_REMOVED lines=31> */
.L_x_26527:
[----:B------:R-:W-:Y:S01]  /*6620*/  IMAD.MOV.U32 R24, RZ, RZ, R20 ;  /* 0x000000ffff187224 */ /* 0x000fe200078e0014 */
[----:B------:R-:W-:-:S07]  /*6630*/  MOV R26, 0x6650 ;  /* 0x00006650001a7802 */ /* 0x000fce0000000f00 */
[----:B------:R-:W-:Y:S05]  /*6640*/  CALL.REL.NOINC `($__internal_573_$__cuda_sm20_rem_s64) ;  /* 0x0000000800d47944 */ /* 0x000fea0003c00000 */
[----:B------:R-:W-:Y:S02]  /*6650*/  MOV R4, R6 ;  /* 0x0000000600047202 */ /* 0x000fe40000000f00 */
[----:B------:R-:W-:-:S07]  /*6660*/  MOV R5, R7 ;  /* 0x0000000700057202 */ /* 0x000fce0000000f00 */
.L_x_26528:
[----:B------:R-:W-:Y:S05]  /*6670*/  BSYNC.RECONVERGENT B1 ;  /* 0x0000000000017941 */ /* 0x000fea0003800200 */
.L_x_26526:
        /* <DEDUP_REMOVED lines=9> */
.L_x_26479:
[----:B------:R-:W2:Y:S04]  /*6710*/  LDG.E.64 R4, desc[UR12][R8.64] ;  /* 0x0000000c08047981 */ /* 0x000ea8000c1e1b00 */
[----:B--2---:R1:W-:Y:S02]  /*6720*/  STS.64 [R3], R4 ;  /* 0x0000000403007388 */ /* 0x0043e40000000a00 */
.L_x_26478:
[----:B------:R-:W-:Y:S05]  /*6730*/  BSYNC.RECONVERGENT B0 ;  /* 0x0000000000007941 */ /* 0x000fea0003800200 */
.L_x_26430:
[----:B------:R-:W-:Y:S01]  /*6740*/  BAR.SYNC.DEFER_BLOCKING 0x0 ;  /* 0x0000000000007b1d */ /* 0x000fe20000010000 */
[----:B------:R-:W-:-:S13]  /*6750*/  ISETP.GE.U32.AND P0, PT, R2, 0x42, PT ;  /* 0x000000420200780c */ /* 0x000fda0003f06070 */
[----:B------:R-:W-:Y:S05]  /*6760*/  @!P0 BRA `(.L_x_26529) ;  /* 0x0000000000448947 */ /* 0x000fea0003800000 */
.L_x_26532:
[----:B0-----:R-:W-:Y:S01]  /*6770*/  SHF.R.U32.HI R10, RZ, 0x1, R2 ;  /* 0x00000001ff0a7819 */ /* 0x001fe20000011602 */
[----:B------:R-:W-:Y:S03]  /*6780*/  BSSY.RECONVERGENT B0, `(.L_x_26530) ;  /* 0x000000b000007945 */ /* 0x000fe60003800200 */
[----:B------:R-:W-:-:S13]  /*6790*/  ISETP.GE.U32.AND P0, PT, R0, R10, PT ;  /* 0x0000000a0000720c */ /* 0x000fda0003f06070 */
[----:B------:R-:W-:Y:S05]  /*67a0*/  @P0 BRA `(.L_x_26531) ;  /* 0x0000000000200947 */ /* 0x000fea0003800000 */
[----:B------:R-:W-:Y:S01]  /*67b0*/  LEA R6, R10, R3, 0x3 ;  /* 0x000000030a067211 */ /* 0x000fe200078e18ff */
[----:B-1----:R-:W-:Y:S05]  /*67c0*/  LDS.64 R4, [R3] ;  /* 0x0000000003047984 */ /* 0x002fea0000000a00 */
[----:B------:R-:W0:Y:S02]  /*67d0*/  LDS.64 R6, [R6] ;  /* 0x0000000006067984 */ /* 0x000e240000000a00 */
[-C--:B0-----:R-:W-:Y:S02]  /*67e0*/  IMAD R7, R7, R4.reuse, RZ ;  /* 0x0000000407077224 */ /* 0x081fe400078e02ff */
[----:B------:R-:W-:-:S04]  /*67f0*/  IMAD.WIDE.U32 R8, R6, R4, RZ ;  /* 0x0000000406087225 */ /* 0x000fc800078e00ff */
[----:B------:R-:W-:-:S05]  /*6800*/  IMAD R7, R5, R6, R7 ;  /* 0x0000000605077224 */ /* 0x000fca00078e0207 */
[----:B------:R-:W-:-:S05]  /*6810*/  IADD3 R9, PT, PT, R9, R7, RZ ;  /* 0x0000000709097210 */ /* 0x000fca0007ffe0ff */
[----:B------:R0:W-:Y:S02]  /*6820*/  STS.64 [R3], R8 ;  /* 0x0000000803007388 */ /* 0x0001e40000000a00 */
.L_x_26531:
[----:B------:R-:W-:Y:S05]  /*6830*/  BSYNC.RECONVERGENT B0 ;  /* 0x0000000000007941 */ /* 0x000fea0003800200 */
.L_x_26530:
[----:B------:R-:W-:Y:S01]  /*6840*/  BAR.SYNC.DEFER_BLOCKING 0x0 ;  /* 0x0000000000007b1d */ /* 0x000fe20000010000 */
[----:B------:R-:W-:Y:S01]  /*6850*/  ISETP.GT.U32.AND P0, PT, R2, 0x83, PT ;  /* 0x000000830200780c */ /* 0x000fe20003f04070 */
[----:B------:R-:W-:-:S12]  /*6860*/  IMAD.MOV.U32 R2, RZ, RZ, R10 ;  /* 0x000000ffff027224 */ /* 0x000fd800078e000a */
[----:B------:R-:W-:Y:S05]  /*6870*/  @P0 BRA `(.L_x_26532) ;  /* 0xfffffffc00bc0947 */ /* 0x000fea000383ffff */
.L_x_26529:
[----:B------:R-:W-:-:S13]  /*6880*/  ISETP.GT.U32.AND P0, PT, R0, 0x1f, PT ;  /* 0x0000001f0000780c */ /* 0x000fda0003f04070 */
[----:B------:R-:W-:Y:S05]  /*6890*/  @P0 EXIT ;  /* 0x000000000000094d */ /* 0x000fea0003800000 */
[----:B-1----:R-:W-:Y:S01]  /*68a0*/  LDS.64 R4, [R3] ;  /* 0x0000000003047984 */ /* 0x002fe20000000a00 */
[----:B------:R-:W-:-:S03]  /*68b0*/  ISETP.NE.AND P0, PT, R0, RZ, PT ;  /* 0x000000ff0000720c */ /* 0x000fc60003f05270 */
[----:B------:R-:W1:Y:S02]  /*68c0*/  LDS.64 R6, [R3+0x100] ;  /* 0x0001000003067984 */ /* 0x000e640000000a00 */
[-C--:B-1----:R-:W-:Y:S02]  /*68d0*/  IMAD R7, R7, R4.reuse, RZ ;  /* 0x0000000407077224 */ /* 0x082fe400078e02ff */
[----:B0-----:R-:W-:-:S04]  /*68e0*/  IMAD.WIDE.U32 R8, R6, R4, RZ ;  /* 0x0000000406087225 */ /* 0x001fc800078e00ff */
        /* <DEDUP_REMOVED lines=56> */
        .weak           $__internal_572_$__cuda_sm20_div_s64
        .type           $__internal_572_$__cuda_sm20_div_s64,@function
        .size           $__internal_572_$__cuda_sm20_div_s64,($__internal_573_$__cuda_sm20_rem_s64 - $__internal_572_$__cuda_sm20_div_s64)
$__internal_572_$__cuda_sm20_div_s64:
        /* <DEDUP_REMOVED lines=82> */
[----:B------:R-:W-:Y:S06]  /*7190*/  RET.REL.NODEC R12 `(contiguous_nanprod2_u64) ;  /* 0xffffff8c0c987950 */ /* 0x000fec0003c3ffff */
        .weak           $__internal_573_$__cuda_sm20_rem_s64
        .type           $__internal_573_$__cuda_sm20_rem_s64,@function
        .size           $__internal_573_$__cuda_sm20_rem_s64,(.L_x_32776 - $__internal_573_$__cuda_sm20_rem_s64)
$__internal_573_$__cuda_sm20_rem_s64:
        /* <DEDUP_REMOVED lines=76> */
[----:B------:R-:W-:Y:S06]  /*7660*/  RET.REL.NODEC R26 `(contiguous_nanprod2_u64) ;  /* 0xffffff881a647950 */ /* 0x000fec0003c3ffff */
.L_x_26533:
        /* <DEDUP_REMOVED lines=9> */
.L_x_32776:


//--------------------- .text.uncontiguous_nanprod_u64 --------------------------
	.section	.text.uncontiguous_nanprod_u64,"ax",@progbits
	.align	128
        .global         uncontiguous_nanprod_u64
        .type           uncontiguous_nanprod_u64,@function
        .size           uncontiguous_nanprod_u64,(.L_x_32778 - uncontiguous_nanprod_u64)
        .other          uncontiguous_nanprod_u64,@"STO_CUDA_ENTRY STV_DEFAULT"
uncontiguous_nanprod_u64:
.text.uncontiguous_nanprod_u64:
[----:B------:R-:W-:Y:S01]  /*0000*/  LDC R1, c[0x0][0x37c] ;  /* 0x0000df00ff017b82 */ /* 0x000fe20000000800 */
[----:B------:R-:W0:Y:S07]  /*0010*/  S2R R0, SR_CTAID.X ;  /* 0x0000000000007919 */ /* 0x000e2e0000002500 */
[----:B------:R-:W1:Y:S01]  /*0020*/  S2UR UR5, SR_CgaCtaId ;  /* 0x00000000000579c3 */ /* 0x000e620000008800 */
[----:B------:R-:W2:Y:S01]  /*0030*/  LDCU UR8, c[0x0][0x360] ;  /* 0x00006c00ff0877ac */ /* 0x000ea20008000800 */
[----:B------:R-:W-:Y:S01]  /*0040*/  HFMA2 R6, -RZ, RZ, 0, 5.9604644775390625e-08 ;  /* 0x00000001ff067431 */ /* 0x000fe200000001ff */
        /* <DEDUP_REMOVED lines=39> */
.L_x_26562:
        /* <DEDUP_REMOVED lines=33> */
.L_x_26539:
[----:B------:R-:W-:Y:S01]  /*04d0*/  MOV R29, R14 ;  /* 0x0000000e001d7202 */ /* 0x000fe20000000f00 */
[----:B------:R-:W-:Y:S01]  /*04e0*/  IMAD.MOV.U32 R26, RZ, RZ, R15 ;  /* 0x000000ffff1a7224 */ /* 0x000fe200078e000f */
[----:B------:R-:W-:Y:S01]  /*04f0*/  MOV R13, R16 ;  /* 0x00000010000d7202 */ /* 0x000fe20000000f00 */
[----:B------:R-:W-:Y:S01]  /*0500*/  IMAD.MOV.U32 R12, RZ, RZ, R17 ;  /* 0x000000ffff0c7224 */ /* 0x000fe200078e0011 */
[----:B------:R-:W-:-:S07]  /*0510*/  MOV R11, 0x530 ;  /* 0x00000530000b7802 */ /* 0x000fce0000000f00 */
[----:B------:R-:W-:Y:S05]  /*0520*/  CALL.REL.NOINC `($__internal_574_$__cuda_sm20_div_s64) ;  /* 0x00000068003c7944 */ /* 0x000fea0003c00000 */
        /* <DEDUP_REMOVED lines=9> */
.L_x_26540:
[----:B------:R-:W-:Y:S05]  /*05c0*/  BSYNC.RECONVERGENT B1 ;  /* 0x0000000000017941 */ /* 0x000fea0003800200 */
.L_x_26538:
        /* <DEDUP_REMOVED lines=36> */
.L_x_26542:
[----:B------:R-:W-:Y:S01]  /*0810*/  MOV R29, R7 ;  /* 0x00000007001d7202 */ /* 0x000fe20000000f00 */
[----:B------:R-:W-:Y:S01]  /*0820*/  IMAD.MOV.U32 R26, RZ, RZ, R8 ;  /* 0x000000ffff1a7224 */ /* 0x000fe200078e0008 */
[----:B------:R-:W-:Y:S01]  /*0830*/  MOV R13, R16 ;  /* 0x00000010000d7202 */ /* 0x000fe20000000f00 */
[----:B------:R-:W-:Y:S01]  /*0840*/  IMAD.MOV.U32 R12, RZ, RZ, R17 ;  /* 0x000000ffff0c7224 */ /* 0x000fe200078e0011 */
[----:B------:R-:W-:-:S07]  /*0850*/  MOV R11, 0x870 ;  /* 0x00000870000b7802 */ /* 0x000fce0000000f00 */
[----:B------:R-:W-:Y:S05]  /*0860*/  CALL.REL.NOINC `($__internal_574_$__cuda_sm20_div_s64) ;  /* 0x00000064006c7944 */ /* 0x000fea0003c00000 */
        /* <DEDUP_REMOVED lines=10> */
.L_x_26543:
[----:B------:R-:W-:Y:S05]  /*0910*/  BSYNC.RECONVERGENT B1 ;  /* 0x0000000000017941 */ /* 0x000fea0003800200 */
.L_x_26541:
        /* <DEDUP_REMOVED lines=37> */
.L_x_26545:
[----:B------:R-:W-:Y:S01]  /*0b70*/  IMAD.MOV.U32 R29, RZ, RZ, R14 ;  /* 0x000000ffff1d7224 */ /* 0x000fe200078e000e */
[----:B------:R-:W-:Y:S01]  /*0b80*/  MOV R26, R15 ;  /* 0x0000000f001a7202 */ /* 0x000fe20000000f00 */
[----:B------:R-:W-:Y:S01]  /*0b90*/  IMAD.MOV.U32 R13, RZ, RZ, R16 ;  /* 0x000000ffff0d7224 */ /* 0x000fe200078e0010 */
[----:B------:R-:W-:Y:S02]  /*0ba0*/  MOV R12, R17 ;  /* 0x00000011000c7202 */ /* 0x000fe40000000f00 */
[----:B------:R-:W-:-:S07]  /*0bb0*/  MOV R11, 0xbd0 ;  /* 0x00000bd0000b7802 */ /* 0x000fce0000000f00 */
[----:B------:R-:W-:Y:S05]  /*0bc0*/  CALL.REL.NOINC `($__internal_574_$__cuda_sm20_div_s64) ;  /* 0x0000006000947944 */ /* 0x000fea0003c00000 */
        /* <DEDUP_REMOVED lines=10> */
.L_x_26546:
[----:B------:R-:W-:Y:S05]  /*0c70*/  BSYNC.RECONVERGENT B1 ;  /* 0x0000000000017941 */ /* 0x000fea0003800200 */
.L_x_26544:
        /* <DEDUP_REMOVED lines=34> */
.L_x_26548:
        /* <DEDUP_REMOVED lines=16> */
.L_x_26549:
[----:B------:R-:W-:Y:S05]  /*0fa0*/  BSYNC.RECONVERGENT B1 ;  /* 0x0000000000017941 */ /* 0x000fea0003800200 */
.L_x_26547:
        /* <DEDUP_REMOVED lines=37> */
.L_x_26551:
[----:B------:R-:W-:Y:S01]  /*1200*/  MOV R29, R14 ;  /* 0x0000000e001d7202 */ /* 0x000fe20000000f00 */
[----:B------:R-:W-:Y:S01]  /*1210*/  IMAD.MOV.U32 R26, RZ, RZ, R15 ;  /* 0x000000ffff1a7224 */ /* 0x000fe200078e000f */
[----:B------:R-:W-:Y:S01]  /*1220*/  MOV R13, R16 ;  /* 0x00000010000d7202 */ /* 0x000fe20000000f00 */
[----:B------:R-:W-:Y:S01]  /*1230*/  IMAD.MOV.U32 R12, RZ, RZ, R17 ;  /* 0x000000ffff0c7224 */ /* 0x000fe200078e0011 */
[----:B------:R-:W-:-:S07]  /*1240*/  MOV R11, 0x1260 ;  /* 0x00001260000b7802 */ /* 0x000fce0000000f00 */
[----:B------:R-:W-:Y:S05]  /*1250*/  CALL.REL.NOINC `($__internal_574_$__cuda_sm20_div_s64) ;  /* 0x0000005800f07944 */ /* 0x000fea0003c00000 */
        /* <DEDUP_REMOVED lines=11> */
.L_x_26552:
[----:B------:R-:W-:Y:S05]  /*1310*/  BSYNC.RECONVERGENT B1 ;  /* 0x0000000000017941 */ /* 0x000fea0003800200 */
.L_x_26550:
        /* <DEDUP_REMOVED lines=35> */
.L_x_26554:
        /* <DEDUP_REMOVED lines=16> */
.L_x_26555:
[----:B------:R-:W-:Y:S05]  /*1650*/  BSYNC.RECONVERGENT B1 ;  /* 0x0000000000017941 */ /* 0x000fea0003800200 */
.L_x_26553:
        /* <DEDUP_REMOVED lines=36> */
.L_x_26557:
        /* <DEDUP_REMOVED lines=17> */
.L_x_26558:
[----:B------:R-:W-:Y:S05]  /*19b0*/  BSYNC.RECONVERGENT B1 ;  /* 0x0000000000017941 */ /* 0x000fea0003800200 */
.L_x_26556:
        /* <DEDUP_REMOVED lines=36> */
.L_x_26560:
        /* <DEDUP_REMOVED lines=17> */
.L_x_26561:
[----:B------:R-:W-:Y:S05]  /*1d10*/  BSYNC.RECONVERGENT B1 ;  /* 0x0000000000017941 */ /* 0x000fea0003800200 */
.L_x_26559:
        /* <DEDUP_REMOVED lines=10> */
.L_x_26537:
        /* <DEDUP_REMOVED lines=36> */
.L_x_26565:
[----:B------:R-:W-:Y:S01]  /*2000*/  IMAD.MOV.U32 R29, RZ, RZ, R14 ;  /* 0x000000ffff1d7224 */ /* 0x000fe200078e000e */
[----:B------:R-:W-:Y:S01]  /*2010*/  MOV R26, R15 ;  /* 0x0000000f001a7202 */ /* 0x000fe20000000f00 */
[----:B------:R-:W-:Y:S01]  /*2020*/  IMAD.MOV.U32 R13, RZ, RZ, R16 ;  /* 0x000000ffff0d7224 */ /* 0x000fe200078e0010 */
[----:B------:R-:W-:Y:S02]  /*2030*/  MOV R12, R17 ;  /* 0x00000011000c7202 */ /* 0x000fe40000000f00 */
[----:B------:R-:W-:-:S07]  /*2040*/  MOV R11, 0x2060 ;  /* 0x00002060000b7802 */ /* 0x000fce0000000f00 */
[----:B------:R-:W-:Y:S05]  /*2050*/  CALL.REL.NOINC `($__internal_574_$__cuda_sm20_div_s64) ;  /* 0x0000004c00707944 */ /* 0x000fea0003c00000 */
        /* <DEDUP_REMOVED lines=9> */
.L_x_26566:
[----:B------:R-:W-:Y:S05]  /*20f0*/  BSYNC.RECONVERGENT B1 ;  /* 0x0000000000017941 */ /* 0x000fea0003800200 */
.L_x_26564:
        /* <DEDUP_REMOVED lines=36> */
.L_x_26568:
[----:B------:R-:W-:Y:S01]  /*2340*/  IMAD.MOV.U32 R29, RZ, RZ, R7 ;  /* 0x000000ffff1d7224 */ /* 0x000fe200078e0007 */
[----:B------:R-:W-:Y:S01]  /*2350*/  MOV R26, R8 ;  /* 0x00000008001a7202 */ /* 0x000fe20000000f00 */
[----:B------:R-:W-:Y:S01]  /*2360*/  IMAD.MOV.U32 R13, RZ, RZ, R16 ;  /* 0x000000ffff0d7224 */ /* 0x000fe200078e0010 */
[----:B------:R-:W-:Y:S02]  /*2370*/  MOV R12, R17 ;  /* 0x00000011000c7202 */ /* 0x000fe40000000f00 */
[----:B------:R-:W-:-:S07]  /*2380*/  MOV R11, 0x23a0 ;  /* 0x000023a0000b7802 */ /* 0x000fce0000000f00 */
[----:B------:R-:W-:Y:S05]  /*2390*/  CALL.REL.NOINC `($__internal_574_$__cuda_sm20_div_s64) ;  /* 0x0000004800a07944 */ /* 0x000fea0003c00000 */
        /* <DEDUP_REMOVED lines=11> */
.L_x_26569:
[----:B------:R-:W-:Y:S05]  /*2450*/  BSYNC.RECONVERGENT B1 ;  /* 0x0000000000017941 */ /* 0x000fea0003800200 */
.L_x_26567:
        /* <DEDUP_REMOVED lines=38> */
.L_x_26571:
        /* <DEDUP_REMOVED lines=16> */
.L_x_26572:
[----:B------:R-:W-:Y:S05]  /*27c0*/  BSYNC.RECONVERGENT B1 ;  /* 0x0000000000017941 */ /* 0x000fea0003800200 */
.L_x_26570:
        /* <DEDUP_REMOVED lines=36> */
.L_x_26574:
        /* <DEDUP_REMOVED lines=16> */
.L_x_26575:
[----:B------:R-:W-:Y:S05]  /*2b10*/  BSYNC.RECONVERGENT B1 ;  /* 0x0000000000017941 */ /* 0x000fea0003800200 */
.L_x_26573:
[----:B------:R-:W-:Y:S01]  /*2b20*/  MOV R34, R20 ;  /* 0x0000001400227202 */ /* 0x000fe20000000f00 */
[----:B------:R-:W-:Y:S02]  /*2b30*/  IMAD R5, R5, R38, RZ ;  /* 0x0000002605057224 */ /* 0x000fe400078e02ff */
[----:B------:R-:W-:Y:S02]  /*2b40*/  VIADD R9, R9, 0xfffffffe ;  /* 0xfffffffe09097836 */ /* 0x000fe40000000000 */
[----:B------:R-:W-:-:S04]  /*2b50*/  IMAD.WIDE.U32 R34, R38, R10, R34 ;  /* 0x0000000a26227225 */ /* 0x000fc800078e0022 */
[----:B------:R-:W-:-:S05]  /*2b60*/  IMAD R5, R39, R10, R5 ;  /* 0x0000000a27057224 */ /* 0x000fca00078e0205 */
[----:B------:R-:W-:Y:S01]  /*2b70*/  IADD3 R6, PT, PT, R35, R5, RZ ;  /* 0x0000000523067210 */ /* 0x000fe20007ffe0ff */
[----:B------:R-:W-:-:S07]  /*2b80*/  IMAD.MOV.U32 R5, RZ, RZ, R34 ;  /* 0x000000ffff057224 */ /* 0x000fce00078e0022 */
.L_x_26563:
        /* <DEDUP_REMOVED lines=31> */
.L_x_26577:
[----:B------:R-:W-:Y:S01]  /*2d80*/  MOV R20, R14 ;  /* 0x0000000e00147202 */ /* 0x000fe20000000f00 */
[----:B------:R-:W-:Y:S01]  /*2d90*/  IMAD.MOV.U32 R24, RZ, RZ, R15 ;  /* 0x000000ffff187224 */ /* 0x000fe200078e000f */
[----:B------:R-:W-:Y:S01]  /*2da0*/  MOV R21, R16 ;  /* 0x0000001000157202 */ /* 0x000fe20000000f00 */
[----:B------:R-:W-:Y:S01]  /*2db0*/  IMAD.MOV.U32 R22, RZ, RZ, R17 ;  /* 0x000000ffff167224 */ /* 0x000fe200078e0011 */
[----:B------:R-:W-:-:S07]  /*2dc0*/  MOV R23, 0x2de0 ;  /* 0x00002de000177802 */ /* 0x000fce0000000f00 */
[----:B------:R-:W-:Y:S05]  /*2dd0*/  CALL.REL.NOINC `($__internal_575_$__cuda_sm20_rem_s64) ;  /* 0x0000004400607944 */ /* 0x000fea0003c00000 */
[----:B------:R-:W-:Y:S01]  /*2de0*/  MOV R10, R12 ;  /* 0x0000000c000a7202 */ /* 0x000fe20000000f00 */
[----:B------:R-:W-:-:S07]  /*2df0*/  IMAD.MOV.U32 R11, RZ, RZ, R13 ;  /* 0x000000ffff0b7224 */ /* 0x000fce00078e000d */
.L_x_26578:
[----:B------:R-:W-:Y:S05]  /*2e00*/  BSYNC.RECONVERGENT B1 ;  /* 0x0000000000017941 */ /* 0x000fea0003800200 */
.L_x_26576:
        /* <DEDUP_REMOVED lines=33> */
.L_x_26580:
[----:B------:R-:W-:Y:S01]  /*3020*/  IMAD.MOV.U32 R21, RZ, RZ, R16 ;  /* 0x000000ffff157224 */ /* 0x000fe200078e0010 */
[----:B------:R-:W-:Y:S01]  /*3030*/  MOV R22, R17 ;  /* 0x0000001100167202 */ /* 0x000fe20000000f00 */
[----:B------:R-:W-:Y:S01]  /*3040*/  IMAD.MOV.U32 R20, RZ, RZ, R7 ;  /* 0x000000ffff147224 */ /* 0x000fe200078e0007 */
[----:B------:R-:W-:Y:S02]  /*3050*/  MOV R24, R8 ;  /* 0x0000000800187202 */ /* 0x000fe40000000f00 */
[----:B------:R-:W-:-:S07]  /*3060*/  MOV R23, 0x3080 ;  /* 0x0000308000177802 */ /* 0x000fce0000000f00 */
[----:B------:R-:W-:Y:S05]  /*3070*/  CALL.REL.NOINC `($__internal_575_$__cuda_sm20_rem_s64) ;  /* 0x0000004000b87944 */ /* 0x000fea0003c00000 */
[----:B------:R-:W-:Y:S01]  /*3080*/  IMAD.MOV.U32 R8, RZ, RZ, R12 ;  /* 0x000000ffff087224 */ /* 0x000fe200078e000c */
[----:B------:R-:W-:-:S07]  /*3090*/  MOV R9, R13 ;  /* 0x0000000d00097202 */ /* 0x000fce0000000f00 */
.L_x_26581:
[----:B------:R-:W-:Y:S05]  /*30a0*/  BSYNC.RECONVERGENT B1 ;  /* 0x0000000000017941 */ /* 0x000fea0003800200 */
.L_x_26579:
[----:B------:R-:W-:Y:S01]  /*30b0*/  MOV R11, R6 ;  /* 0x00000006000b7202 */ /* 0x000fe20000000f00 */
[----:B------:R-:W-:Y:S02]  /*30c0*/  IMAD.MOV.U32 R10, RZ, RZ, R5 ;  /* 0x000000ffff0a7224 */ /* 0x000fe400078e0005 */
[----:B------:R-:W-:Y:S02]  /*30d0*/  IMAD R7, R9, R18, RZ ;  /* 0x0000001209077224 */ /* 0x000fe400078e02ff */
[----:B------:R-:W-:-:S04]  /*30e0*/  IMAD.WIDE.U32 R10, R18, R8, R10 ;  /* 0x00000008120a7225 */ /* 0x000fc800078e000a */
[----:B------:R-:W-:Y:S01]  /*30f0*/  IMAD R7, R19, R8, R7 ;  /* 0x0000000813077224 */ /* 0x000fe200078e0207 */
[----:B------:R-:W-:-:S03]  /*3100*/  MOV R5, R10 ;  /* 0x0000000a00057202 */ /* 0x000fc60000000f00 */
[----:B------:R-:W-:-:S07]  /*3110*/  IMAD.IADD R6, R11, 0x1, R7 ;  /* 0x000000010b067824 */ /* 0x000fce00078e0207 */
.L_x_26536:
        /* <DEDUP_REMOVED lines=13> */
.L_x_26535:
        /* <DEDUP_REMOVED lines=20> */
.L_x_26609:
        /* <DEDUP_REMOVED lines=33> */
.L_x_26586:
[----:B------:R-:W-:Y:S01]  /*3540*/  IMAD.MOV.U32 R29, RZ, RZ, R15 ;  /* 0x000000ffff1d7224 */ /* 0x000fe200078e000f */
[----:B------:R-:W-:Y:S01]  /*3550*/  MOV R26, R14 ;  /* 0x0000000e001a7202 */ /* 0x000fe20000000f00 */
[----:B------:R-:W-:Y:S01]  /*3560*/  IMAD.MOV.U32 R13, RZ, RZ, R34 ;  /* 0x000000ffff0d7224 */ /* 0x000fe200078e0022 */
[----:B------:R-:W-:Y:S02]  /*3570*/  MOV R12, R35 ;  /* 0x00000023000c7202 */ /* 0x000fe40000000f00 */
[----:B------:R-:W-:-:S07]  /*3580*/  MOV R11, 0x35a0 ;  /* 0x000035a0000b7802 */ /* 0x000fce0000000f00 */
[----:B-123--:R-:W-:Y:S05]  /*3590*/  CALL.REL.NOINC `($__internal_574_$__cuda_sm20_div_s64) ;  /* 0x0000003800207944 */ /* 0x00efea0003c00000 */
        /* <DEDUP_REMOVED lines=11> */
.L_x_26587:
[----:B------:R-:W-:Y:S05]  /*3650*/  BSYNC.RECONVERGENT B1 ;  /* 0x0000000000017941 */ /* 0x000fea0003800200 */
.L_x_26585:
        /* <DEDUP_REMOVED lines=39> */
.L_x_26589:
[----:B------:R-:W-:Y:S01]  /*38d0*/  IMAD.MOV.U32 R29, RZ, RZ, R34 ;  /* 0x000000ffff1d7224 */ /* 0x000fe200078e0022 */
[----:B------:R-:W-:Y:S01]  /*38e0*/  MOV R26, R35 ;  /* 0x00000023001a7202 */ /* 0x000fe20000000f00 */
[----:B------:R-:W-:Y:S01]  /*38f0*/  IMAD.MOV.U32 R13, RZ, RZ, R36 ;  /* 0x000000ffff0d7224 */ /* 0x000fe200078e0024 */
[----:B------:R-:W-:Y:S02]  /*3900*/  MOV R12, R37 ;  /* 0x00000025000c7202 */ /* 0x000fe40000000f00 */
[----:B------:R-:W-:-:S07]  /*3910*/  MOV R11, 0x3930 ;  /* 0x00003930000b7802 */ /* 0x000fce0000000f00 */
[----:B-1----:R-:W-:Y:S05]  /*3920*/  CALL.REL.NOINC `($__internal_574_$__cuda_sm20_div_s64) ;  /* 0x00000034003c7944 */ /* 0x002fea0003c00000 */
        /* <DEDUP_REMOVED lines=11> */
.L_x_26590:
[----:B------:R-:W-:Y:S05]  /*39e0*/  BSYNC.RECONVERGENT B1 ;  /* 0x0000000000017941 */ /* 0x000fea0003800200 */
.L_x_26588:
        /* <DEDUP_REMOVED lines=38> */
.L_x_26592:
[----:B------:R-:W-:Y:S01]  /*3c50*/  MOV R29, R34 ;  /* 0x00000022001d7202 */ /* 0x000fe20000000f00 */
[----:B------:R-:W-:Y:S01]  /*3c60*/  IMAD.MOV.U32 R26, RZ, RZ, R35 ;  /* 0x000000ffff1a7224 */ /* 0x000fe200078e0023 */
[----:B------:R-:W-:Y:S01]  /*3c70*/  MOV R13, R36 ;  /* 0x00000024000d7202 */ /* 0x000fe20000000f00 */
[----:B------:R-:W-:Y:S01]  /*3c80*/  IMAD.MOV.U32 R12, RZ, RZ, R37 ;  /* 0x000000ffff0c7224 */ /* 0x000fe200078e0025 */
[----:B------:R-:W-:-:S07]  /*3c90*/  MOV R11, 0x3cb0 ;  /* 0x00003cb0000b7802 */ /* 0x000fce0000000f00 */
[----:B-1----:R-:W-:Y:S05]  /*3ca0*/  CALL.REL.NOINC `($__internal_574_$__cuda_sm20_div_s64) ;  /* 0x00000030005c7944 */ /* 0x002fea0003c00000 */
        /* <DEDUP_REMOVED lines=11> */
.L_x_26593:
[----:B------:R-:W-:Y:S05]  /*3d60*/  BSYNC.RECONVERGENT B1 ;  /* 0x0000000000017941 */ /* 0x000fea0003800200 */
.L_x_26591:
        /* <DEDUP_REMOVED lines=38> */
.L_x_26595:
        /* <DEDUP_REMOVED lines=17> */
.L_x_26596:
[----:B------:R-:W-:Y:S05]  /*40e0*/  BSYNC.RECONVERGENT B1 ;  /* 0x0000000000017941 */ /* 0x000fea0003800200 */
.L_x_26594:
        /* <DEDUP_REMOVED lines=39> */
.L_x_26598:
        /* <DEDUP_REMOVED lines=17> */
.L_x_26599:
[----:B------:R-:W-:Y:S05]  /*4470*/  BSYNC.RECONVERGENT B1 ;  /* 0x0000000000017941 */ /* 0x000fea0003800200 */
.L_x_26597:
        /* <DEDUP_REMOVED lines=38> */
.L_x_26601:
        /* <DEDUP_REMOVED lines=17> */
.L_x_26602:
[----:B------:R-:W-:Y:S05]  /*47f0*/  BSYNC.RECONVERGENT B1 ;  /* 0x0000000000017941 */ /* 0x000fea0003800200 */
.L_x_26600:
        /* <DEDUP_REMOVED lines=38> */
.L_x_26604:
        /* <DEDUP_REMOVED lines=17> */
.L_x_26605:
[----:B------:R-:W-:Y:S05]  /*4b70*/  BSYNC.RECONVERGENT B1 ;  /* 0x0000000000017941 */ /* 0x000fea0003800200 */
.L_x_26603:
        /* <DEDUP_REMOVED lines=35> */
[----:B------:R-:W-:Y:S06]  /*4db0*/  BRA `(.L_x_26608) ;  /* 0x0000000000447947 */ /* 0x000fec0003800000 */
.L_x_26607:
[----:B------:R-:W-:Y:S01]  /*4dc0*/  MOV R29, R34 ;  /* 0x00000022001d7202 */ /* 0x000fe20000000f00 */
[----:B------:R-:W-:Y:S01]  /*4dd0*/  IMAD.MOV.U32 R26, RZ, RZ, R35 ;  /* 0x000000ffff1a7224 */ /* 0x000fe200078e0023 */
[----:B------:R-:W-:Y:S02]  /*4de0*/  MOV R13, R36 ;  /* 0x00000024000d7202 */ /* 0x000fe40000000f00 */
        /* <DEDUP_REMOVED lines=14> */
.L_x_26608:
[----:B------:R-:W-:Y:S05]  /*4ed0*/  BSYNC.RECONVERGENT B1 ;  /* 0x0000000000017941 */ /* 0x000fea0003800200 */
.L_x_26606:
[----:B-1----:R-:W-:-:S05]  /*4ee0*/  IMAD.WIDE.U32 R24, R6, 0x8, R16 ;  /* 0x0000000806187825 */ /* 0x002fca00078e0010 */
[----:B------:R-:W2:Y:S01]  /*4ef0*/  LDG.E.64 R6, desc[UR6][R24.64] ;  /* 0x0000000618067981 */ /* 0x000ea2000c1e1b00 */
[----:B------:R-:W-:Y:S01]  /*4f00*/  MOV R12, R38 ;  /* 0x00000026000c7202 */ /* 0x000fe20000000f00 */
[----:B------:R-:W-:Y:S01]  /*4f10*/  VIADD R9, R9, 0xfffffff8 ;  /* 0xfffffff809097836 */ /* 0x000fe20000000000 */
[----:B------:R-:W-:Y:S01]  /*4f20*/  MOV R13, R5 ;  /* 0x00000005000d7202 */ /* 0x000fe20000000f00 */
[-C--:B--2---:R-:W-:Y:S02]  /*4f30*/  IMAD R7, R7, R35.reuse, RZ ;  /* 0x0000002307077224 */ /* 0x084fe400078e02ff */
[----:B------:R-:W-:-:S04]  /*4f40*/  IMAD.WIDE.U32 R12, R6, R35, R12 ;  /* 0x00000023060c7225 */ /* 0x000fc800078e000c */
[----:B------:R-:W-:Y:S01]  /*4f50*/  IMAD R11, R6, R11, R7 ;  /* 0x0000000b060b7224 */ /* 0x000fe200078e0207 */
[----:B------:R-:W-:-:S04]  /*4f60*/  MOV R7, R12 ;  /* 0x0000000c00077202 */ /* 0x000fc80000000f00 */
[----:B------:R-:W-:Y:S01]  /*4f70*/  IADD3 R6, PT, PT, R13, R11, RZ ;  /* 0x0000000b0d067210 */ /* 0x000fe20007ffe0ff */
[----:B------:R-:W-:Y:S06]  /*4f80*/  @P2 BRA `(.L_x_26609) ;  /* 0xffffffe000e82947 */ /* 0x000fec000383ffff */
[----:B------:R-:W-:-:S07]  /*4f90*/  VIADD R9, R9, 0x3 ;  /* 0x0000000309097836 */ /* 0x000fce0000000000 */
.L_x_26584:
        /* <DEDUP_REMOVED lines=35> */
.L_x_26612:
[----:B------:R-:W-:Y:S01]  /*51d0*/  MOV R29, R15 ;  /* 0x0000000f001d7202 */ /* 0x000fe20000000f00 */
[----:B------:R-:W-:Y:S01]  /*51e0*/  IMAD.MOV.U32 R13, RZ, RZ, R16 ;  /* 0x000000ffff0d7224 */ /* 0x000fe200078e0010 */
[----:B------:R-:W-:Y:S02]  /*51f0*/  MOV R26, R14 ;  /* 0x0000000e001a7202 */ /* 0x000fe40000000f00 */
[----:B------:R-:W-:Y:S02]  /*5200*/  MOV R12, R17 ;  /* 0x00000011000c7202 */ /* 0x000fe40000000f00 */
[----:B------:R-:W-:-:S07]  /*5210*/  MOV R11, 0x5230 ;  /* 0x00005230000b7802 */ /* 0x000fce0000000f00 */
[----:B------:R-:W-:Y:S05]  /*5220*/  CALL.REL.NOINC `($__internal_574_$__cuda_sm20_div_s64) ;  /* 0x0000001800fc7944 */ /* 0x000fea0003c00000 */
        /* <DEDUP_REMOVED lines=11> */
.L_x_26613:
[----:B------:R-:W-:Y:S05]  /*52e0*/  BSYNC.RECONVERGENT B1 ;  /* 0x0000000000017941 */ /* 0x000fea0003800200 */
.L_x_26611:
        /* <DEDUP_REMOVED lines=41> */
.L_x_26615:
        /* <DEDUP_REMOVED lines=17> */
.L_x_26616:
[----:B------:R-:W-:Y:S05]  /*5690*/  BSYNC.RECONVERGENT B1 ;  /* 0x0000000000017941 */ /* 0x000fea0003800200 */
.L_x_26614:
        /* <DEDUP_REMOVED lines=40> */
.L_x_26618:
[----:B------:R-:W-:Y:S01]  /*5920*/  MOV R29, R18 ;  /* 0x00000012001d7202 */ /* 0x000fe20000000f00 */
[----:B------:R-:W-:Y:S01]  /*5930*/  IMAD.MOV.U32 R13, RZ, RZ, R20 ;  /* 0x000000ffff0d7224 */ /* 0x000fe200078e0014 */
[----:B------:R-:W-:Y:S02]  /*5940*/  MOV R26, R19 ;  /* 0x00000013001a7202 */ /* 0x000fe40000000f00 */
[----:B------:R-:W-:Y:S02]  /*5950*/  MOV R12, R21 ;  /* 0x00000015000c7202 */ /* 0x000fe40000000f00 */
[----:B------:R-:W-:-:S07]  /*5960*/  MOV R11, 0x5980 ;  /* 0x00005980000b7802 */ /* 0x000fce0000000f00 */
[----:B------:R-:W-:Y:S05]  /*5970*/  CALL.REL.NOINC `($__internal_574_$__cuda_sm20_div_s64) ;  /* 0x0000001400287944 */ /* 0x000fea0003c00000 */
        /* <DEDUP_REMOVED lines=11> */
.L_x_26619:
[----:B------:R-:W-:Y:S05]  /*5a30*/  BSYNC.RECONVERGENT B1 ;  /* 0x0000000000017941 */ /* 0x000fea0003800200 */
.L_x_26617:
        /* <DEDUP_REMOVED lines=39> */
.L_x_26621:
        /* <DEDUP_REMOVED lines=17> */
.L_x_26622:
[----:B------:R-:W-:Y:S05]  /*5dc0*/  BSYNC.RECONVERGENT B1 ;  /* 0x0000000000017941 */ /* 0x000fea0003800200 */
.L_x_26620:
        /* <DEDUP_REMOVED lines=10> */
.L_x_26610:
        /* <DEDUP_REMOVED lines=34> */
.L_x_26625:
[----:B------:R-:W-:Y:S01]  /*6090*/  MOV R29, R15 ;  /* 0x0000000f001d7202 */ /* 0x000fe20000000f00 */
[----:B------:R-:W-:Y:S01]  /*60a0*/  IMAD.MOV.U32 R26, RZ, RZ, R14 ;  /* 0x000000ffff1a7224 */ /* 0x000fe200078e000e */
[----:B------:R-:W-:Y:S02]  /*60b0*/  MOV R13, R16 ;  /* 0x00000010000d7202 */ /* 0x000fe40000000f00 */
[----:B------:R-:W-:Y:S02]  /*60c0*/  MOV R12, R17 ;  /* 0x00000011000c7202 */ /* 0x000fe40000000f00 */
[----:B------:R-:W-:-:S07]  /*60d0*/  MOV R11, 0x60f0 ;  /* 0x000060f0000b7802 */ /* 0x000fce0000000f00 */
[----:B------:R-:W-:Y:S05]  /*60e0*/  CALL.REL.NOINC `($__internal_574_$__cuda_sm20_div_s64) ;  /* 0x0000000c004c7944 */ /* 0x000fea0003c00000 */
        /* <DEDUP_REMOVED lines=11> */
.L_x_26626:
[----:B------:R-:W-:Y:S05]  /*61a0*/  BSYNC.RECONVERGENT B1 ;  /* 0x0000000000017941 */ /* 0x000fea0003800200 */
.L_x_26624:
        /* <DEDUP_REMOVED lines=41> */
.L_x_26628:
        /* <DEDUP_REMOVED lines=17> */
.L_x_26629:
[----:B------:R-:W-:Y:S05]  /*6550*/  BSYNC.RECONVERGENT B1 ;  /* 0x0000000000017941 */ /* 0x000fea0003800200 */
.L_x_26627:
        /* <DEDUP_REMOVED lines=10> */
.L_x_26623:
        /* <DEDUP_REMOVED lines=31> */
.L_x_26631:
[----:B------:R-:W-:Y:S01]  /*67f0*/  IMAD.MOV.U32 R21, RZ, RZ, R10 ;  /* 0x000000ffff157224 */ /* 0x000fe200078e000a */
[----:B------:R-:W-:Y:S01]  /*6800*/  MOV R22, R11 ;  /* 0x0000000b00167202 */ /* 0x000fe20000000f00 */
[----:B------:R-:W-:Y:S01]  /*6810*/  IMAD.MOV.U32 R24, RZ, RZ, R14 ;  /* 0x000000ffff187224 */ /* 0x000fe200078e000e */
[----:B------:R-:W-:Y:S02]  /*6820*/  MOV R20, R15 ;  /* 0x0000000f00147202 */ /* 0x000fe40000000f00 */
[----:B------:R-:W-:-:S07]  /*6830*/  MOV R23, 0x6850 ;  /* 0x0000685000177802 */ /* 0x000fce0000000f00 */
[----:B------:R-:W-:Y:S05]  /*6840*/  CALL.REL.NOINC `($__internal_575_$__cuda_sm20_rem_s64) ;  /* 0x0000000800c47944 */ /* 0x000fea0003c00000 */
[----:B------:R-:W-:Y:S02]  /*6850*/  MOV R10, R12 ;  /* 0x0000000c000a7202 */ /* 0x000fe40000000f00 */
[----:B------:R-:W-:-:S07]  /*6860*/  MOV R11, R13 ;  /* 0x0000000d000b7202 */ /* 0x000fce0000000f00 */
.L_x_26632:
[----:B------:R-:W-:Y:S05]  /*6870*/  BSYNC.RECONVERGENT B1 ;  /* 0x0000000000017941 */ /* 0x000fea0003800200 */
.L_x_26630:
        /* <DEDUP_REMOVED lines=10> */
.L_x_26583:
[----:B------:R-:W0:Y:S02]  /*6920*/  LDCU.64 UR4, c[0x0][0x388] ;  /* 0x00007100ff0477ac */ /* 0x000e240008000a00 */
[----:B0-----:R-:W-:-:S04]  /*6930*/  LEA R8, P0, R7, UR4, 0x3 ;  /* 0x0000000407087c11 */ /* 0x001fc8000f8018ff */
[----:B------:R-:W-:-:S05]  /*6940*/  LEA.HI.X R9, R7, UR5, R6, 0x3, P0 ;  /* 0x0000000507097c11 */ /* 0x000fca00080f1c06 */
[----:B------:R-:W2:Y:S04]  /*6950*/  LDG.E.64 R6, desc[UR6][R8.64] ;  /* 0x0000000608067981 */ /* 0x000ea8000c1e1b00 */
[----:B--2---:R0:W-:Y:S02]  /*6960*/  STS.64 [R3], R6 ;  /* 0x0000000603007388 */ /* 0x0041e40000000a00 */
.L_x_26582:
[----:B------:R-:W-:Y:S05]  /*6970*/  BSYNC.RECONVERGENT B0 ;  /* 0x0000000000007941 */ /* 0x000fea0003800200 */
.L_x_26534:
[----:B------:R-:W-:Y:S01]  /*6980*/  BAR.SYNC.DEFER_BLOCKING 0x0 ;  /* 0x0000000000007b1d */ /* 0x000fe20000010000 */
[----:B------:R-:W-:-:S13]  /*6990*/  ISETP.GE.U32.AND P0, PT, R4, 0x42, PT ;  /* 0x000000420400780c */ /* 0x000fda0003f06070 */
[----:B------:R-:W-:Y:S05]  /*69a0*/  @!P0 BRA `(.L_x_26633) ;  /* 0x0000000000448947 */ /* 0x000fea0003800000 */
.L_x_26636:
[----:B-1----:R-:W-:Y:S01]  /*69b0*/  SHF.R.U32.HI R12, RZ, 0x1, R4 ;  /* 0x00000001ff0c7819 */ /* 0x002fe20000011604 */
[----:B------:R-:W-:Y:S03]  /*69c0*/  BSSY.RECONVERGENT B0, `(.L_x_26634) ;  /* 0x000000b000007945 */ /* 0x000fe60003800200 */
[----:B------:R-:W-:-:S13]  /*69d0*/  ISETP.GE.U32.AND P0, PT, R2, R12, PT ;  /* 0x0000000c0200720c */ /* 0x000fda0003f06070 */
[----:B------:R-:W-:Y:S05]  /*69e0*/  @P0 BRA `(.L_x_26635) ;  /* 0x0000000000200947 */ /* 0x000fea0003800000 */
[----:B------:R-:W-:Y:S01]  /*69f0*/  LEA R8, R12, R3, 0x3 ;  /* 0x000000030c087211 */ /* 0x000fe200078e18ff */
[----:B0-----:R-:W-:Y:S05]  /*6a00*/  LDS.64 R6, [R3] ;  /* 0x0000000003067984 */ /* 0x001fea0000000a00 */
[----:B------:R-:W0:Y:S02]  /*6a10*/  LDS.64 R8, [R8] ;  /* 0x0000000008087984 */ /* 0x000e240000000a00 */
[-C--:B0-----:R-:W-:Y:S02]  /*6a20*/  IMAD R5, R9, R6.reuse, RZ ;  /* 0x0000000609057224 */ /* 0x081fe400078e02ff */
[----:B------:R-:W-:-:S04]  /*6a30*/  IMAD.WIDE.U32 R10, R8, R6, RZ ;  /* 0x00000006080a7225 */ /* 0x000fc800078e00ff */
[----:B------:R-:W-:-:S05]  /*6a40*/  IMAD R5, R7, R8, R5 ;  /* 0x0000000807057224 */ /* 0x000fca00078e0205 */
[----:B------:R-:W-:-:S05]  /*6a50*/  IADD3 R11, PT, PT, R11, R5, RZ ;  /* 0x000000050b0b7210 */ /* 0x000fca0007ffe0ff */
[----:B------:R1:W-:Y:S02]  /*6a60*/  STS.64 [R3], R10 ;  /* 0x0000000a03007388 */ /* 0x0003e40000000a00 */
.L_x_26635:
[----:B------:R-:W-:Y:S05]  /*6a70*/  BSYNC.RECONVERGENT B0 ;  /* 0x0000000000007941 */ /* 0x000fea0003800200 */
.L_x_26634:
[----:B------:R-:W-:Y:S01]  /*6a80*/  BAR.SYNC.DEFER_BLOCKING 0x0 ;  /* 0x0000000000007b1d */ /* 0x000fe20000010000 */
[----:B------:R-:W-:Y:S01]  /*6a90*/  ISETP.GT.U32.AND P0, PT, R4, 0x83, PT ;  /* 0x000000830400780c */ /* 0x000fe20003f04070 */
[----:B------:R-:W-:-:S12]  /*6aa0*/  IMAD.MOV.U32 R4, RZ, RZ, R12 ;  /* 0x000000ffff047224 */ /* 0x000fd800078e000c */
[----:B------:R-:W-:Y:S05]  /*6ab0*/  @P0 BRA `(.L_x_26636) ;  /* 0xfffffffc00bc0947 */ /* 0x000fea000383ffff */
.L_x_26633:
[----:B------:R-:W-:-:S13]  /*6ac0*/  ISETP.GT.U32.AND P0, PT, R2, 0x1f, PT ;  /* 0x0000001f0200780c */ /* 0x000fda0003f04070 */
[----:B------:R-:W-:Y:S05]  /*6ad0*/  @P0 EXIT ;  /* 0x000000000000094d */ /* 0x000fea0003800000 */
[----:B------:R-:W-:Y:S01]  /*6ae0*/  LDS.64 R4, [R3] ;  /* 0x0000000003047984 */ /* 0x000fe20000000a00 */
[----:B------:R-:W-:-:S03]  /*6af0*/  ISETP.NE.AND P0, PT, R2, RZ, PT ;  /* 0x000000ff0200720c */ /* 0x000fc60003f05270 */
[----:B0-----:R-:W0:Y:S02]  /*6b00*/  LDS.64 R6, [R3+0x100] ;  /* 0x0001000003067984 */ /* 0x001e240000000a00 */
[-C--:B0-----:R-:W-:Y:S02]  /*6b10*/  IMAD R7, R7, R4.reuse, RZ ;  /* 0x0000000407077224 */ /* 0x081fe400078e02ff */
[----:B------:R-:W-:-:S04]  /*6b20*/  IMAD.WIDE.U32 R8, R6, R4, RZ ;  /* 0x0000000406087225 */ /* 0x000fc800078e00ff */
[----:B------:R-:W-:-:S05]  /*6b30*/  IMAD R7, R5, R6, R7 ;  /* 0x0000000605077224 */ /* 0x000fca00078e0207 */
[----:B------:R-:W-:-:S05]  /*6b40*/  IADD3 R9, PT, PT, R9, R7, RZ ;  /* 0x0000000709097210 */ /* 0x000fca0007ffe0ff */
[----:B------:R-:W-:Y:S04]  /*6b50*/  STS.64 [R3], R8 ;  /* 0x0000000803007388 */ /* 0x000fe80000000a00 */
[----:B------:R-:W-:Y:S04]  /*6b60*/  LDS.64 R4, [R3] ;  /* 0x0000000003047984 */ /* 0x000fe80000000a00 */
[----:B------:R-:W0:Y:S02]  /*6b70*/  LDS.64 R6, [R3+0x80] ;  /* 0x0000800003067984 */ /* 0x000e240000000a00 */
[----:B0-----:R-:W-:-:S02]  /*6b80*/  IMAD R7, R7, R4, RZ ;  /* 0x0000000407077224 */ /* 0x001fc400078e02ff */
[----:B-1----:R-:W-:-:S04]  /*6b90*/  IMAD.WIDE.U32 R10, R6, R4, RZ ;  /* 0x00000004060a7225 */ /* 0x002fc800078e00ff */
        /* <DEDUP_REMOVED lines=40> */
        .weak           $__internal_574_$__cuda_sm20_div_s64
        .type           $__internal_574_$__cuda_sm20_div_s64,@function
        .size           $__internal_574_$__cuda_sm20_div_s64,($__internal_575_$__cuda_sm20_rem_s64 - $__internal_574_$__cuda_sm20_div_s64)
$__internal_574_$__cuda_sm20_div_s64:
        /* <DEDUP_REMOVED lines=83> */
[----:B------:R-:W-:Y:S05]  /*7350*/  RET.REL.NODEC R12 `(uncontiguous_nanprod_u64) ;  /* 0xffffff8c0c287950 */ /* 0x000fea0003c3ffff */
        .weak           $__internal_575_$__cuda_sm20_rem_s64
        .type           $__internal_575_$__cuda_sm20_rem_s64,@function
        .size           $__internal_575_$__cuda_sm20_rem_s64,(.L_x_32778 - $__internal_575_$__cuda_sm20_rem_s64)
$__internal_575_$__cuda_sm20_rem_s64:
        /* <DEDUP_REMOVED lines=77> */
[----:B------:R-:W-:Y:S06]  /*7830*/  RET.REL.NODEC R10 `(uncontiguous_nanprod_u64) ;  /* 0xffffff840af07950 */ /* 0x000fec0003c3ffff */
.L_x_26637:
        /* <DEDUP_REMOVED lines=12> */
.L_x_32778:


//--------------------- .text.contiguous_nanprod_u64 --------------------------
	.section	.text.contiguous_nanprod_u64,"ax",@progbits
	.align	128
        .global         contiguous_nanprod_u64
        .type           contiguous_nanprod_u64,@function
        .size           contiguous_nanprod_u64,(.L_x_33480 - contiguous_nanprod_u64)
        .other          contiguous_nanprod_u64,@"STO_CUDA_ENTRY STV_DEFAULT"
contiguous_nanprod_u64:
.text.contiguous_nanprod_u64:
        /* <DEDUP_REMOVED lines=20> */
[----:B------:R-:W-:Y:S01]  /*0140*/  HFMA2 R10, -RZ, RZ, 0, 5.9604644775390625e-08 ;  /* 0x00000001ff0a7431 */ /* 0x000fe200000001ff */
[----:B------:R-:W-:Y:S01]  /*0150*/  MOV R11, 0x0 ;  /* 0x00000000000b7802 */ /* 0x000fe20000000f00 */
[----:B0-----:R-:W-:Y:S01]  /*0160*/  ULEA UR4, UR5, UR4, 0x18 ;  /* 0x0000000405047291 */ /* 0x001fe2000f8ec0ff */
[----:B------:R-:W-:Y:S01]  /*0170*/  MOV R12, UR8 ;  /* 0x00000008000c7c02 */ /* 0x000fe20008000f00 */
[----:B------:R-:W-:Y:S01]  /*0180*/  BSSY.RECONVERGENT B0, `(.L_x_26638) ;  /* 0x0000011000007945 */ /* 0x000fe20003800200 */
[----:B--2---:R-:W-:-:S02]  /*0190*/  @!P0 IMAD R3, R7, R4, RZ ;  /* 0x0000000407038224 */ /* 0x004fc400078e02ff */
[----:B------:R-:W-:-:S04]  /*01a0*/  @!P0 IMAD.WIDE.U32 R8, R6, R4, RZ ;  /* 0x0000000406088225 */ /* 0x000fc800078e00ff */
[----:B------:R-:W-:Y:S01]  /*01b0*/  @!P0 IMAD R15, R5, R6, R3 ;  /* 0x00000006050f8224 */ /* 0x000fe200078e0203 */
[----:B------:R-:W-:-:S04]  /*01c0*/  LEA R3, R2, UR4, 0x3 ;  /* 0x0000000402037c11 */ /* 0x000fc8000f8e18ff */
[----:B------:R-:W-:Y:S01]  /*01d0*/  @!P0 IADD3 R9, PT, PT, R9, R15, RZ ;  /* 0x0000000f09098210 */ /* 0x000fe20007ffe0ff */
[----:B------:R0:W-:Y:S04]  /*01e0*/  STS.64 [R3], R10 ;  /* 0x0000000a03007388 */ /* 0x0001e80000000a00 */
        /* <DEDUP_REMOVED lines=10> */
.L_x_26639:
[----:B------:R-:W-:Y:S05]  /*0290*/  BSYNC.RECONVERGENT B0 ;  /* 0x0000000000007941 */ /* 0x000fea0003800200 */
.L_x_26638:
[----:B------:R-:W-:Y:S01]  /*02a0*/  BAR.SYNC.DEFER_BLOCKING 0x0 ;  /* 0x0000000000007b1d */ /* 0x000fe20000010000 */
[----:B------:R-:W-:-:S13]  /*02b0*/  ISETP.GE.U32.AND P0, PT, R12, 0x42, PT ;  /* 0x000000420c00780c */ /* 0x000fda0003f06070 */
[----:B------:R-:W-:Y:S05]  /*02c0*/  @!P0 BRA `(.L_x_26640) ;  /* 0x0000000000448947 */ /* 0x000fea0003800000 */
.L_x_26643:
        /* <DEDUP_REMOVED lines=12> */
.L_x_26642:
[----:B------:R-:W-:Y:S05]  /*0390*/  BSYNC.RECONVERGENT B0 ;  /* 0x0000000000007941 */ /* 0x000fea0003800200 */
.L_x_26641:
[----:B------:R-:W-:Y:S01]  /*03a0*/  BAR.SYNC.DEFER_BLOCKING 0x0 ;  /* 0x0000000000007b1d */ /* 0x000fe20000010000 */
[----:B------:R-:W-:Y:S02]  /*03b0*/  ISETP.GT.U32.AND P0, PT, R12, 0x83, PT ;  /* 0x000000830c00780c */ /* 0x000fe40003f04070 */
[----:B------:R-:W-:-:S11]  /*03c0*/  MOV R12, R10 ;  /* 0x0000000a000c7202 */ /* 0x000fd60000000f00 */
[----:B------:R-:W-:Y:S05]  /*03d0*/  @P0 BRA `(.L_x_26643) ;  /* 0xfffffffc00bc0947 */ /* 0x000fea000383ffff */
.L_x_26640:
        /* <DEDUP_REMOVED lines=54> */
.L_x_26644:
        /* <DEDUP_REMOVED lines=12> */
.L_x_33480:


//--------------------- .text.contiguous_nanprod33_u32 --------------------------
	.section	.text.contiguous_nanprod33_u32,"ax",@progbits
	.align	128
        .global         contiguous_nanprod33_u32
        .type           contiguous_nanprod33_u32,@function
        .size           contiguous_nanprod33_u32,(.L_x_33481 - contiguous_nanprod33_u32)
        .other          contiguous_nanprod33_u32,@"STO_CUDA_ENTRY STV_DEFAULT"
contiguous_nanprod33_u32:
.text.contiguous_nanprod33_u32:
        /* <DEDUP_REMOVED lines=37> */
[C---:B------:R-:W-:Y:S01]  /*0250*/  VIADD R6, R13.reuse, 0xfffffffe ;  /* 0xfffffffe0d067836 */ /* 0x040fe20000000000 */
[----:B------:R-:W-:Y:S01]  /*0260*/  IADD3 R8, PT, PT, R13, -0x1, RZ ;  /* 0xffffffff0d087810 */ /* 0x000fe20007ffe0ff */
[----:B------:R-:W-:Y:S02]  /*0270*/  IMAD.MOV.U32 R9, RZ, RZ, 0x1 ;  /* 0x00000001ff097424 */ /* 0x000fe400078e00ff */
[----:B0-----:R0:W1:Y:S01]  /*0280*/  LDS R7, [R0] ;  /* 0x0000000000077984 */ /* 0x0010620000000800 */
[----:B------:R-:W-:Y:S02]  /*0290*/  ISETP.GE.U32.AND P0, PT, R6, 0x7, PT ;  /* 0x000000070600780c */ /* 0x000fe40003f06070 */
[----:B------:R-:W-:-:S11]  /*02a0*/  LOP3.LUT R6, R8, 0x7, RZ, 0xc0, !PT ;  /* 0x0000000708067812 */ /* 0x000fd600078ec0ff */
[----:B------:R-:W-:Y:S05]  /*02b0*/  @!P0 BRA `(.L_x_26646) ;  /* 0x00000000009c8947 */ /* 0x000fea0003800000 */
[----:B------:R-:W-:Y:S01]  /*02c0*/  USHF.L.U32 UR5, UR8, 0x2, URZ ;  /* 0x0000000208057899 */ /* 0x000fe200080006ff */
[----:B------:R-:W-:Y:S01]  /*02d0*/  LOP3.LUT R10, R8, 0xfffffff8, RZ, 0xc0, !PT ;  /* 0xfffffff8080a7812 */ /* 0x000fe200078ec0ff */
[----:B------:R-:W-:Y:S01]  /*02e0*/  IMAD.MOV.U32 R9, RZ, RZ, RZ ;  /* 0x000000ffff097224 */ /* 0x000fe200078e00ff */
[----:B------:R-:W-:Y:S02]  /*02f0*/  MOV R20, 0x1 ;  /* 0x0000000100147802 */ /* 0x000fe40000000f00 */
[----:B------:R-:W-:Y:S02]  /*0300*/  IADD3 R10, PT, PT, -R10, RZ, RZ ;  /* 0x000000ff0a0a7210 */ /* 0x000fe40007ffe1ff */
[----:B------:R-:W-:-:S05]  /*0310*/  LEA R11, R11, UR5, 0x2 ;  /* 0x000000050b0b7c11 */ /* 0x000fca000f8e10ff */
[----:B------:R-:W-:-:S07]  /*0320*/  VIADD R11, R11, UR4 ;  /* 0x000000040b0b7c36 */ /* 0x000fce0008000000 */
.L_x_26647:
[----:B------:R-:W-:Y:S01]  /*0330*/  IMAD R13, R20, UR8, RZ ;  /* 0x00000008140d7c24 */ /* 0x000fe2000f8e02ff */
[----:B------:R-:W1:Y:S01]  /*0340*/  LDS R12, [R11] ;  /* 0x000000000b0c7984 */ /* 0x000e620000000800 */
[----:B------:R-:W-:Y:S01]  /*0350*/  VIADD R10, R10, 0x8 ;  /* 0x000000080a0a7836 */ /* 0x000fe20000000000 */
[----:B------:R-:W-:Y:S01]  /*0360*/  IADD3 R20, PT, PT, R20, 0x8, RZ ;  /* 0x0000000814147810 */ /* 0x000fe20007ffe0ff */
[----:B------:R-:W-:Y:S01]  /*0370*/  VIADD R9, R9, 0x8 ;  /* 0x0000000809097836 */ /* 0x000fe20000000000 */
[----:B------:R-:W-:Y:S02]  /*0380*/  LEA R13, R13, R0, 0x2 ;  /* 0x000000000d0d7211 */ /* 0x000fe400078e10ff */
[----:B------:R-:W-:-:S03]  /*0390*/  ISETP.NE.AND P0, PT, R10, RZ, PT ;  /* 0x000000ff0a00720c */ /* 0x000fc60003f05270 */
[----:B------:R-:W-:Y:S02]  /*03a0*/  VIADD R14, R13, UR5 ;  /* 0x000000050d0e7c36 */ /* 0x000fe40008000000 */
[----:B------:R-:W2:Y:S03]  /*03b0*/  LDS R13, [R13+UR5] ;  /* 0x000000050d0d7984 */ /* 0x000ea60008000800 */
[----:B------:R-:W-:Y:S01]  /*03c0*/  IADD3 R15, PT, PT, R14, UR5, RZ ;  /* 0x000000050e0f7c10 */ /* 0x000fe2000fffe0ff */
[----:B------:R3:W4:Y:S04]  /*03d0*/  LDS R17, [R14+UR5] ;  /* 0x000000050e117984 */ /* 0x0007280008000800 */
[----:B------:R-:W-:-:S02]  /*03e0*/  VIADD R16, R15, UR5 ;  /* 0x000000050f107c36 */ /* 0x000fc40008000000 */
[----:B------:R-:W5:Y:S01]  /*03f0*/  LDS R15, [R15+UR5] ;  /* 0x000000050f0f7984 */ /* 0x000f620008000800 */
[----:B---3--:R-:W3:Y:S02]  /*0400*/  LDC R14, c[0x0][0x360] ;  /* 0x0000d800ff0e7b82 */ /* 0x008ee40000000800 */
[----:B------:R-:W-:Y:S01]  /*0410*/  IADD3 R18, PT, PT, R16, UR5, RZ ;  /* 0x0000000510127c10 */ /* 0x000fe2000fffe0ff */
[----:B------:R-:W0:Y:S04]  /*0420*/  LDS R19, [R16+UR5] ;  /* 0x0000000510137984 */ /* 0x000e280008000800 */
[----:B------:R-:W-:Y:S01]  /*0430*/  VIADD R21, R18, UR5 ;  /* 0x0000000512157c36 */ /* 0x000fe20008000000 */
[----:B------:R-:W0:Y:S04]  /*0440*/  LDS R23, [R18+UR5] ;  /* 0x0000000512177984 */ /* 0x000e280008000800 */
[----:B------:R-:W-:-:S02]  /*0450*/  IADD3 R22, PT, PT, R21, UR5, RZ ;  /* 0x0000000515167c10 */ /* 0x000fc4000fffe0ff */
[----:B------:R-:W0:Y:S04]  /*0460*/  LDS R21, [R21+UR5] ;  /* 0x0000000515157984 */ /* 0x000e280008000800 */
[----:B------:R-:W0:Y:S01]  /*0470*/  LDS R25, [R22+UR5] ;  /* 0x0000000516197984 */ /* 0x000e220008000800 */
[----:B-1----:R-:W-:Y:S01]  /*0480*/  IMAD R12, R12, R7, RZ ;  /* 0x000000070c0c7224 */ /* 0x002fe200078e02ff */
[----:B---3--:R-:W-:-:S03]  /*0490*/  LEA R11, R14, R11, 0x5 ;  /* 0x0000000b0e0b7211 */ /* 0x008fc600078e28ff */
[----:B--2---:R-:W-:-:S04]  /*04a0*/  IMAD R12, R12, R13, RZ ;  /* 0x0000000d0c0c7224 */ /* 0x004fc800078e02ff */
[----:B----4-:R-:W-:-:S04]  /*04b0*/  IMAD R12, R12, R17, RZ ;  /* 0x000000110c0c7224 */ /* 0x010fc800078e02ff */
[----:B-----5:R-:W-:-:S04]  /*04c0*/  IMAD R12, R12, R15, RZ ;  /* 0x0000000f0c0c7224 */ /* 0x020fc800078e02ff */
[----:B0-----:R-:W-:-:S04]  /*04d0*/  IMAD R12, R12, R19, RZ ;  /* 0x000000130c0c7224 */ /* 0x001fc800078e02ff */
[----:B------:R-:W-:-:S04]  /*04e0*/  IMAD R12, R12, R23, RZ ;  /* 0x000000170c0c7224 */ /* 0x000fc800078e02ff */
[----:B------:R-:W-:-:S04]  /*04f0*/  IMAD R12, R12, R21, RZ ;  /* 0x000000150c0c7224 */ /* 0x000fc800078e02ff */
[----:B------:R-:W-:Y:S01]  /*0500*/  IMAD R7, R12, R25, RZ ;  /* 0x000000190c077224 */ /* 0x000fe200078e02ff */
[----:B------:R-:W-:Y:S06]  /*0510*/  @P0 BRA `(.L_x_26647) ;  /* 0xfffffffc00840947 */ /* 0x000fec000383ffff */
[----:B------:R-:W-:-:S07]  /*0520*/  VIADD R9, R9, 0x1 ;  /* 0x0000000109097836 */ /* 0x000fce0000000000 */
.L_x_26646:
        /* <DEDUP_REMOVED lines=10> */
[----:B------:R-:W1:Y:S01]  /*05d0*/  LDS R6, [R11] ;  /* 0x000000000b067984 */ /* 0x000e620000000800 */
[----:B--2---:R-:W-:-:S05]  /*05e0*/  IMAD R10, R15, 0x4, R11 ;  /* 0x000000040f0a7824 */ /* 0x004fca00078e020b */
[C---:B------:R-:W-:Y:S01]  /*05f0*/  LEA R12, R15.reuse, R10, 0x2 ;  /* 0x0000000a0f0c7211 */ /* 0x040fe200078e10ff */
[----:B------:R-:W2:Y:S03]  /*0600*/  LDS R13, [R10] ;  /* 0x000000000a0d7984 */ /* 0x000ea60000000800 */
[----:B------:R-:W-:Y:S02]  /*0610*/  LEA R14, R15, R12, 0x2 ;  /* 0x0000000c0f0e7211 */ /* 0x000fe400078e10ff */
[----:B------:R-:W3:Y:S04]  /*0620*/  LDS R15, [R12] ;  /* 0x000000000c0f7984 */ /* 0x000ee80000000800 */
[----:B------:R-:W4:Y:S01]  /*0630*/  LDS R17, [R14] ;  /* 0x000000000e117984 */ /* 0x000f220000000800 */
[----:B-1----:R-:W-:-:S04]  /*0640*/  IMAD R6, R7, R6, RZ ;  /* 0x0000000607067224 */ /* 0x002fc800078e02ff */
[----:B--2---:R-:W-:-:S04]  /*0650*/  IMAD R6, R6, R13, RZ ;  /* 0x0000000d06067224 */ /* 0x004fc800078e02ff */
[----:B---3--:R-:W-:-:S04]  /*0660*/  IMAD R6, R6, R15, RZ ;  /* 0x0000000f06067224 */ /* 0x008fc800078e02ff */
[----:B----4-:R-:W-:-:S07]  /*0670*/  IMAD R7, R6, R17, RZ ;  /* 0x0000001106077224 */ /* 0x010fce00078e02ff */
.L_x_26649:
        /* <DEDUP_REMOVED lines=9> */
[----:B------:R-:W1:Y:S01]  /*0710*/  LDS R6, [R11] ;  /* 0x000000000b067984 */ /* 0x000e620000000800 */
[----:B--2---:R-:W-:-:S05]  /*0720*/  LEA R8, R8, R11, 0x2 ;  /* 0x0000000b08087211 */ /* 0x004fca00078e10ff */
[----:B------:R-:W2:Y:S01]  /*0730*/  LDS R13, [R8] ;  /* 0x00000000080d7984 */ /* 0x000ea20000000800 */
[----:B-1----:R-:W-:-:S04]  /*0740*/  IMAD R6, R7, R6, RZ ;  /* 0x0000000607067224 */ /* 0x002fc800078e02ff */
[----:B--2---:R-:W-:-:S07]  /*0750*/  IMAD R7, R6, R13, RZ ;  /* 0x0000000d06077224 */ /* 0x004fce00078e02ff */
.L_x_26650:
[----:B------:R-:W-:-:S05]  /*0760*/  @!P1 IMAD R9, R9, UR8, RZ ;  /* 0x0000000809099c24 */ /* 0x000fca000f8e02ff */
[----:B------:R-:W-:-:S05]  /*0770*/  @!P1 LEA R9, R9, R0, 0x2 ;  /* 0x0000000009099211 */ /* 0x000fca00078e10ff */
[----:B------:R-:W1:Y:S02]  /*0780*/  @!P1 LDS R6, [R9] ;  /* 0x0000000009069984 */ /* 0x000e640000000800 */
[----:B-1----:R-:W-:-:S07]  /*0790*/  @!P1 IMAD R7, R7, R6, RZ ;  /* 0x0000000607079224 */ /* 0x002fce00078e02ff */
.L_x_26648:
[----:B-1----:R1:W-:Y:S02]  /*07a0*/  STS [R0], R7 ;  /* 0x0000000700007388 */ /* 0x0023e40000000800 */
.L_x_26645:
[----:B------:R-:W2:Y:S01]  /*07b0*/  LDCU.64 UR10, c[0x0][0x380] ;  /* 0x00007000ff0a77ac */ /* 0x000ea20008000a00 */
[----:B------:R-:W-:-:S03]  /*07c0*/  HFMA2 R5, -RZ, RZ, 0, 0 ;  /* 0x00000000ff057431 */ /* 0x000fc600000001ff */
[----:B------:R-:W-:-:S04]  /*07d0*/  IMAD.WIDE.U32 R4, R2, UR9, R4 ;  /* 0x0000000902047c25 */ /* 0x000fc8000f8e0004 */
[----:B------:R-:W-:Y:S01]  /*07e0*/  IMAD R3, R3, UR9, R5 ;  /* 0x0000000903037c24 */ /* 0x000fe2000f8e0205 */
[----:B--2---:R-:W-:-:S04]  /*07f0*/  LEA R2, P0, R4, UR10, 0x2 ;  /* 0x0000000a04027c11 */ /* 0x004fc8000f8010ff */
[----:B------:R-:W-:-:S05]  /*0800*/  LEA.HI.X R3, R4, UR11, R3, 0x2, P0 ;  /* 0x0000000b04037c11 */ /* 0x000fca00080f1403 */
[----:B0-----:R-:W-:Y:S01]  /*0810*/  STG.E desc[UR6][R2.64], R7 ;  /* 0x0000000702007986 */ /* 0x001fe2000c101906 */
[----:B------:R-:W-:Y:S05]  /*0820*/  EXIT ;  /* 0x000000000000794d */ /* 0x000fea0003800000 */
.L_x_26651:
        /* <DEDUP_REMOVED lines=13> */
.L_x_33481:


//--------------------- .text.contiguous_nanprod3_u32 --------------------------
	.section	.text.contiguous_nanprod3_u32,"ax",@progbits
	.align	128
        .global         contiguous_nanprod3_u32
        .type           contiguous_nanprod3_u32,@function
        .size           contiguous_nanprod3_u32,(.L_x_32780 - contiguous_nanprod3_u32)
        .other          contiguous_nanprod3_u32,@"STO_CUDA_ENTRY STV_DEFAULT"
contiguous_nanprod3_u32:
.text.contiguous_nanprod3_u32:
        /* <DEDUP_REMOVED lines=44> */
.L_x_26670:
        /* <DEDUP_REMOVED lines=27> */
.L_x_26654:
[----:B------:R-:W-:Y:S01]  /*0470*/  IMAD.MOV.U32 R30, RZ, RZ, R32 ;  /* 0x000000ffff1e7224 */ /* 0x000fe200078e0020 */
[----:B------:R-:W-:Y:S01]  /*0480*/  MOV R0, R36 ;  /* 0x0000002400007202 */ /* 0x000fe20000000f00 */
[----:B------:R-:W-:Y:S01]  /*0490*/  IMAD.MOV.U32 R3, RZ, RZ, R37 ;  /* 0x000000ffff037224 */ /* 0x000fe200078e0025 */
[----:B------:R-:W-:-:S07]  /*04a0*/  MOV R8, 0x4c0 ;  /* 0x000004c000087802 */ /* 0x000fce0000000f00 */
[----:B01-3--:R-:W-:Y:S05]  /*04b0*/  CALL.REL.NOINC `($__internal_576_$__cuda_sm20_div_s64) ;  /* 0x0000003000c87944 */ /* 0x00bfea0003c00000 */
        /* <DEDUP_REMOVED lines=9> */
.L_x_26655:
        /* <DEDUP_REMOVED lines=33> */
.L_x_26656:
[----:B------:R-:W-:Y:S01]  /*0760*/  MOV R0, R36 ;  /* 0x0000002400007202 */ /* 0x000fe20000000f00 */
[----:B------:R-:W-:Y:S01]  /*0770*/  IMAD.MOV.U32 R3, RZ, RZ, R37 ;  /* 0x000000ffff037224 */ /* 0x000fe200078e0025 */
[----:B------:R-:W-:-:S07]  /*0780*/  MOV R8, 0x7a0 ;  /* 0x000007a000087802 */ /* 0x000fce0000000f00 */
[----:B---3--:R-:W-:Y:S05]  /*0790*/  CALL.REL.NOINC `($__internal_576_$__cuda_sm20_div_s64) ;  /* 0x0000003000107944 */ /* 0x008fea0003c00000 */
        /* <DEDUP_REMOVED lines=10> */
.L_x_26657:
        /* <DEDUP_REMOVED lines=34> */
.L_x_26658:
[----:B------:R-:W-:Y:S01]  /*0a60*/  MOV R30, R28 ;  /* 0x0000001c001e7202 */ /* 0x000fe20000000f00 */
[----:B------:R-:W-:Y:S01]  /*0a70*/  IMAD.MOV.U32 R0, RZ, RZ, R36 ;  /* 0x000000ffff007224 */ /* 0x000fe200078e0024 */
[----:B------:R-:W-:Y:S02]  /*0a80*/  MOV R3, R37 ;  /* 0x0000002500037202 */ /* 0x000fe40000000f00 */
[----:B------:R-:W-:-:S07]  /*0a90*/  MOV R8, 0xab0 ;  /* 0x00000ab000087802 */ /* 0x000fce0000000f00 */
[----:B---3--:R-:W-:Y:S05]  /*0aa0*/  CALL.REL.NOINC `($__internal_576_$__cuda_sm20_div_s64) ;  /* 0x0000002c004c7944 */ /* 0x008fea0003c00000 */
        /* <DEDUP_REMOVED lines=10> */
.L_x_26659:
        /* <DEDUP_REMOVED lines=33> */
.L_x_26660:
[----:B------:R-:W-:Y:S01]  /*0d60*/  MOV R0, R36 ;  /* 0x0000002400007202 */ /* 0x000fe20000000f00 */
[----:B------:R-:W-:Y:S01]  /*0d70*/  IMAD.MOV.U32 R3, RZ, RZ, R37 ;  /* 0x000000ffff037224 */ /* 0x000fe200078e0025 */
[----:B------:R-:W-:-:S07]  /*0d80*/  MOV R8, 0xda0 ;  /* 0x00000da000087802 */ /* 0x000fce0000000f00 */
[----:B---3--:R-:W-:Y:S05]  /*0d90*/  CALL.REL.NOINC `($__internal_576_$__cuda_sm20_div_s64) ;  /* 0x0000002800907944 */ /* 0x008fea0003c00000 */
        /* <DEDUP_REMOVED lines=9> */
.L_x_26661:
        /* <DEDUP_REMOVED lines=34> */
.L_x_26662:
[----:B------:R-:W-:Y:S01]  /*1050*/  IMAD.MOV.U32 R30, RZ, RZ, R28 ;  /* 0x000000ffff1e7224 */ /* 0x000fe200078e001c */
        /* <DEDUP_REMOVED lines=13> */
.L_x_26663:
        /* <DEDUP_REMOVED lines=34> */
.L_x_26664:
        /* <DEDUP_REMOVED lines=14> */
.L_x_26665:
        /* <DEDUP_REMOVED lines=34> */
.L_x_26666:
[----:B------:R-:W-:Y:S01]  /*1650*/  IMAD.MOV.U32 R30, RZ, RZ, R28 ;  /* 0x000000ffff1e7224 */ /* 0x000fe200078e001c */
        /* <DEDUP_REMOVED lines=14> */
.L_x_26667:
        /* <DEDUP_REMOVED lines=34> */
.L_x_26668:
[----:B------:R-:W-:Y:S01]  /*1960*/  MOV R0, R36 ;  /* 0x0000002400007202 */ /* 0x000fe20000000f00 */
[----:B------:R-:W-:Y:S01]  /*1970*/  IMAD.MOV.U32 R3, RZ, RZ, R37 ;  /* 0x000000ffff037224 */ /* 0x000fe200078e0025 */
[----:B------:R-:W-:-:S07]  /*1980*/  MOV R8, 0x19a0 ;  /* 0x000019a000087802 */ /* 0x000fce0000000f00 */
[----:B---3--:R-:W-:Y:S05]  /*1990*/  CALL.REL.NOINC `($__internal_576_$__cuda_sm20_div_s64) ;  /* 0x0000001c00907944 */ /* 0x008fea0003c00000 */
        /* <DEDUP_REMOVED lines=9> */
.L_x_26669:
        /* <DEDUP_REMOVED lines=13> */
.L_x_26653:
        /* <DEDUP_REMOVED lines=33> */
.L_x_26672:
[----:B------:R-:W-:Y:S01]  /*1d10*/  MOV R30, R32 ;  /* 0x00000020001e7202 */ /* 0x000fe20000000f00 */
[----:B------:R-:W-:Y:S01]  /*1d20*/  IMAD.MOV.U32 R3, RZ, RZ, R17 ;  /* 0x000000ffff037224 */ /* 0x000fe200078e0011 */
[----:B------:R-:W-:Y:S02]  /*1d30*/  MOV R0, R16 ;  /* 0x0000001000007202 */ /* 0x000fe40000000f00 */
[----:B------:R-:W-:-:S07]  /*1d40*/  MOV R8, 0x1d60 ;  /* 0x00001d6000087802 */ /* 0x000fce0000000f00 */
[----:B------:R-:W-:Y:S05]  /*1d50*/  CALL.REL.NOINC `($__internal_576_$__cuda_sm20_div_s64) ;  /* 0x0000001800a07944 */ /* 0x000fea0003c00000 */
        /* <DEDUP_REMOVED lines=9> */
.L_x_26673:
        /* <DEDUP_REMOVED lines=35> */
.L_x_26674:
[----:B------:R-:W-:Y:S01]  /*2020*/  MOV R0, R18 ;  /* 0x0000001200007202 */ /* 0x000fe20000000f00 */
[----:B------:R-:W-:Y:S01]  /*2030*/  IMAD.MOV.U32 R3, RZ, RZ, R19 ;  /* 0x000000ffff037224 */ /* 0x000fe200078e0013 */
        /* <DEDUP_REMOVED lines=11> */
.L_x_26675:
        /* <DEDUP_REMOVED lines=36> */
.L_x_26676:
[----:B------:R-:W-:Y:S01]  /*2330*/  IMAD.MOV.U32 R30, RZ, RZ, R20 ;  /* 0x000000ffff1e7224 */ /* 0x000fe200078e0014 */
[----:B------:R-:W-:Y:S02]  /*2340*/  MOV R0, R18 ;  /* 0x0000001200007202 */ /* 0x000fe40000000f00 */
[----:B------:R-:W-:Y:S02]  /*2350*/  MOV R3, R19 ;  /* 0x0000001300037202 */ /* 0x000fe40000000f00 */
[----:B------:R-:W-:-:S07]  /*2360*/  MOV R8, 0x2380 ;  /* 0x0000238000087802 */ /* 0x000fce0000000f00 */
[----:B------:R-:W-:Y:S05]  /*2370*/  CALL.REL.NOINC `($__internal_576_$__cuda_sm20_div_s64) ;  /* 0x0000001400187944 */ /* 0x000fea0003c00000 */
        /* <DEDUP_REMOVED lines=10> */
.L_x_26677:
        /* <DEDUP_REMOVED lines=37> */
.L_x_26678:
[----:B------:R-:W-:Y:S02]  /*2670*/  MOV R0, R18 ;  /* 0x0000001200007202 */ /* 0x000fe40000000f00 */
[----:B------:R-:W-:Y:S02]  /*2680*/  MOV R3, R19 ;  /* 0x0000001300037202 */ /* 0x000fe40000000f00 */
[----:B------:R-:W-:-:S07]  /*2690*/  MOV R8, 0x26b0 ;  /* 0x000026b000087802 */ /* 0x000fce0000000f00 */
[----:B------:R-:W-:Y:S05]  /*26a0*/  CALL.REL.NOINC `($__internal_576_$__cuda_sm20_div_s64) ;  /* 0x00000010004c7944 */ /* 0x000fea0003c00000 */
        /* <DEDUP_REMOVED lines=8> */
.L_x_26679:
        /* <DEDUP_REMOVED lines=10> */
.L_x_26671:
        /* <DEDUP_REMOVED lines=31> */
.L_x_26681:
[----:B------:R-:W-:Y:S01]  /*29c0*/  MOV R30, R32 ;  /* 0x00000020001e7202 */ /* 0x000fe20000000f00 */
[----:B------:R-:W-:Y:S01]  /*29d0*/  IMAD.MOV.U32 R0, RZ, RZ, R16 ;  /* 0x000000ffff007224 */ /* 0x000fe200078e0010 */
[----:B------:R-:W-:Y:S02]  /*29e0*/  MOV R3, R17 ;  /* 0x0000001100037202 */ /* 0x000fe40000000f00 */
[----:B------:R-:W-:-:S07]  /*29f0*/  MOV R8, 0x2a10 ;  /* 0x00002a1000087802 */ /* 0x000fce0000000f00 */
[----:B------:R-:W-:Y:S05]  /*2a00*/  CALL.REL.NOINC `($__internal_576_$__cuda_sm20_div_s64) ;  /* 0x0000000c00747944 */ /* 0x000fea0003c00000 */
        /* <DEDUP_REMOVED lines=9> */
.L_x_26682:
        /* <DEDUP_REMOVED lines=36> */
.L_x_26683:
        /* <DEDUP_REMOVED lines=12> */
.L_x_26684:
        /* <DEDUP_REMOVED lines=10> */
.L_x_26680:
        /* <DEDUP_REMOVED lines=29> */
.L_x_26685:
[----:B------:R-:W-:-:S07]  /*3010*/  MOV R0, 0x3030 ;  /* 0x0000303000007802 */ /* 0x000fce0000000f00 */
[----:B------:R-:W-:Y:S05]  /*3020*/  CALL.REL.NOINC `($__internal_577_$__cuda_sm20_rem_s64) ;  /* 0x0000000c00387944 */ /* 0x000fea0003c00000 */
[----:B------:R-:W-:Y:S02]  /*3030*/  MOV R8, R3 ;  /* 0x0000000300087202 */ /* 0x000fe40000000f00 */
[----:B------:R-:W-:-:S07]  /*3040*/  MOV R9, R10 ;  /* 0x0000000a00097202 */ /* 0x000fce0000000f00 */
.L_x_26686:
[----:B------:R-:W0:Y:S02]  /*3050*/  LDC.64 R10, c[0x0][0x398] ;  /* 0x0000e600ff0a7b82 */ /* 0x000e240000000a00 */
[----:B0-----:R-:W-:-:S06]  /*3060*/  IMAD.WIDE.U32 R2, R2, 0x8, R10 ;  /* 0x0000000802027825 */ /* 0x001fcc00078e000a */
[----:B------:R-:W2:Y:S02]  /*3070*/  LDG.E.64 R2, desc[UR10][R2.64] ;  /* 0x0000000a02027981 */ /* 0x000ea4000c1e1b00 */
[-C--:B--2---:R-:W-:Y:S02]  /*3080*/  IMAD R11, R3, R8.reuse, RZ ;  /* 0x00000008030b7224 */ /* 0x084fe400078e02ff */
[----:B------:R-:W-:-:S04]  /*3090*/  IMAD.WIDE.U32 R28, R2, R8, R28 ;  /* 0x00000008021c7225 */ /* 0x000fc800078e001c */
[----:B------:R-:W-:-:S04]  /*30a0*/  IMAD R11, R2, R9, R11 ;  /* 0x00000009020b7224 */ /* 0x000fc800078e020b */
[----:B------:R-:W-:-:S07]  /*30b0*/  IMAD.IADD R29, R29, 0x1, R11 ;  /* 0x000000011d1d7824 */ /* 0x000fce00078e020b */
.L_x_26652:
        /* <DEDUP_REMOVED lines=33> */
.L_x_26689:
        /* <DEDUP_REMOVED lines=20> */
[----:B-1----:R-:W-:-:S02]  /*3410*/  IMAD R8, R8, R3, RZ ;  /* 0x0000000308087224 */ /* 0x002fc400078e02ff */
[----:B------:R-:W1:Y:S02]  /*3420*/  LDC R3, c[0x0][0x360] ;  /* 0x0000d800ff037b82 */ /* 0x000e640000000800 */
[----:B--2---:R-:W-:-:S04]  /*3430*/  IMAD R8, R8, R9, RZ ;  /* 0x0000000908087224 */ /* 0x004fc800078e02ff */
[----:B---3--:R-:W-:-:S04]  /*3440*/  IMAD R8, R8, R13, RZ ;  /* 0x0000000d08087224 */ /* 0x008fc800078e02ff */
[----:B----4-:R-:W-:-:S04]  /*3450*/  IMAD R8, R8, R11, RZ ;  /* 0x0000000b08087224 */ /* 0x010fc800078e02ff */
[----:B-----5:R-:W-:Y:S01]  /*3460*/  IMAD R8, R8, R17, RZ ;  /* 0x0000001108087224 */ /* 0x020fe200078e02ff */
[----:B-1----:R-:W-:-:S03]  /*3470*/  LEA R6, R3, R6, 0x5 ;  /* 0x0000000603067211 */ /* 0x002fc600078e28ff */
[----:B0-----:R-:W-:-:S04]  /*3480*/  IMAD R8, R8, R19, RZ ;  /* 0x0000001308087224 */ /* 0x001fc800078e02ff */
[----:B------:R-:W-:-:S04]  /*3490*/  IMAD R8, R8, R21, RZ ;  /* 0x0000001508087224 */ /* 0x000fc800078e02ff */
[----:B------:R-:W-:Y:S01]  /*34a0*/  IMAD R3, R8, R23, RZ ;  /* 0x0000001708037224 */ /* 0x000fe200078e02ff */
[----:B------:R-:W-:Y:S06]  /*34b0*/  @P0 BRA `(.L_x_26689) ;  /* 0xfffffffc00840947 */ /* 0x000fec000383ffff */
[----:B------:R-:W-:-:S07]  /*34c0*/  IADD3 R4, PT, PT, R7, 0x1, RZ ;  /* 0x0000000107047810 */ /* 0x000fce0007ffe0ff */
.L_x_26688:
        /* <DEDUP_REMOVED lines=17> */
[----:B-1----:R-:W-:-:S04]  /*35e0*/  IMAD R2, R3, R2, RZ ;  /* 0x0000000203027224 */ /* 0x002fc800078e02ff */
[----:B--2---:R-:W-:-:S04]  /*35f0*/  IMAD R2, R2, R9, RZ ;  /* 0x0000000902027224 */ /* 0x004fc800078e02ff */
[----:B---3--:R-:W-:-:S04]  /*3600*/  IMAD R2, R2, R11, RZ ;  /* 0x0000000b02027224 */ /* 0x008fc800078e02ff */
[----:B----4-:R-:W-:-:S07]  /*3610*/  IMAD R3, R2, R13, RZ ;  /* 0x0000000d02037224 */ /* 0x010fce00078e02ff */
.L_x_26691:
        /* <DEDUP_REMOVED lines=12> */
[----:B-1----:R-:W-:-:S04]  /*36e0*/  IMAD R2, R3, R2, RZ ;  /* 0x0000000203027224 */ /* 0x002fc800078e02ff */
[----:B--2---:R-:W-:-:S07]  /*36f0*/  IMAD R3, R2, R7, RZ ;  /* 0x0000000702037224 */ /* 0x004fce00078e02ff */
.L_x_26692:
[----:B------:R-:W-:-:S05]  /*3700*/  @!P1 IMAD R5, R4, UR7, RZ ;  /* 0x0000000704059c24 */ /* 0x000fca000f8e02ff */
[----:B------:R-:W-:-:S05]  /*3710*/  @!P1 LEA R5, R5, R0, 0x2 ;  /* 0x0000000005059211 */ /* 0x000fca00078e10ff */
[----:B------:R-:W1:Y:S02]  /*3720*/  @!P1 LDS R2, [R5] ;  /* 0x0000000005029984 */ /* 0x000e640000000800 */
[----:B-1----:R-:W-:-:S07]  /*3730*/  @!P1 IMAD R3, R3, R2, RZ ;  /* 0x0000000203039224 */ /* 0x002fce00078e02ff */
.L_x_26690:
[----:B-1----:R1:W-:Y:S02]  /*3740*/  STS [R0], R3 ;  /* 0x0000000300007388 */ /* 0x0023e40000000800 */
.L_x_26687:
        /* <DEDUP_REMOVED lines=9> */
        .weak           $__internal_576_$__cuda_sm20_div_s64
        .type           $__internal_576_$__cuda_sm20_div_s64,@function
        .size           $__internal_576_$__cuda_sm20_div_s64,($__internal_577_$__cuda_sm20_rem_s64 - $__internal_576_$__cuda_sm20_div_s64)
$__internal_576_$__cuda_sm20_div_s64:
        /* <DEDUP_REMOVED lines=82> */
[----:B------:R-:W-:Y:S06]  /*3d00*/  RET.REL.NODEC R8 `(contiguous_nanprod3_u32) ;  /* 0xffffffc008bc7950 */ /* 0x000fec0003c3ffff */
        .weak           $__internal_577_$__cuda_sm20_rem_s64
        .type           $__internal_577_$__cuda_sm20_rem_s64,@function
        .size           $__internal_577_$__cuda_sm20_rem_s64,(.L_x_32780 - $__internal_577_$__cuda_sm20_rem_s64)
$__internal_577_$__cuda_sm20_rem_s64:
        /* <DEDUP_REMOVED lines=66> */
[----:B------:R-:W-:Y:S06]  /*4130*/  RET.REL.NODEC R8 `(contiguous_nanprod3_u32) ;  /* 0xffffffbc08b07950 */ /* 0x000fec0003c3ffff */
.L_x_26693:
        /* <DEDUP_REMOVED lines=12> */
.L_x_32780:


//--------------------- .text.contiguous_nanprod22_u32 --------------------------
	.section	.text.contiguous_nanprod22_u32,"ax",@progbits
	.align	128
        .global         contiguous_nanprod22_u32
        .type           contiguous_nanprod22_u32,@function
        .size           contiguous_nanprod22_u32,(.L_x_33483 - contiguous_nanprod22_u32)
        .other          contiguous_nanprod22_u32,@"STO_CUDA_ENTRY STV_DEFAULT"
contiguous_nanprod22_u32:
.text.contiguous_nanprod22_u32:
        /* <DEDUP_REMOVED lines=27> */
[----:B------:R-:W-:Y:S01]  /*01b0*/  UMOV UR4, 0x400 ;  /* 0x0000040000047882 */ /* 0x000fe20000000000 */
[----:B------:R-:W-:Y:S01]  /*01c0*/  HFMA2 R11, -RZ, RZ, 0, 5.9604644775390625e-08 ;  /* 0x00000001ff0b7431 */ /* 0x000fe200000001ff */
[----:B0-----:R-:W-:-:S06]  /*01d0*/  ULEA UR4, UR5, UR4, 0x18 ;  /* 0x0000000405047291 */ /* 0x001fcc000f8ec0ff */
[----:B------:R-:W-:-:S05]  /*01e0*/  LEA R2, R0, UR4, 0x2 ;  /* 0x0000000400027c11 */ /* 0x000fca000f8e10ff */
[----:B------:R0:W-:Y:S01]  /*01f0*/  STS [R2], R11 ;  /* 0x0000000b02007388 */ /* 0x0001e20000000800 */
[----:B------:R-:W-:Y:S01]  /*0200*/  BSSY.RECONVERGENT B0, `(.L_x_26694) ;  /* 0x0000012000007945 */ /* 0x000fe20003800200 */
[----:B------:R-:W-:Y:S02]  /*0210*/  ISETP.GE.U32.AND P1, PT, R3, 0x42, PT ;  /* 0x000000420300780c */ /* 0x000fe40003f26070 */
[----:B------:R-:W-:Y:S01]  /*0220*/  ISETP.GT.U32.AND P2, PT, R0, 0x1f, PT ;  /* 0x0000001f0000780c */ /* 0x000fe20003f44070 */
[----:B--2---:R-:W-:-:S05]  /*0230*/  @!P0 IMAD R7, R8, R13, RZ ;  /* 0x0000000d08078224 */ /* 0x004fca00078e02ff */
[----:B------:R0:W-:Y:S01]  /*0240*/  @!P0 STS [R2], R7 ;  /* 0x0000000702008388 */ /* 0x0001e20000000800 */
[----:B------:R-:W-:Y:S06]  /*0250*/  @!P0 BRA `(.L_x_26695) ;  /* 0x0000000000308947 */ /* 0x000fec0003800000 */
        /* <DEDUP_REMOVED lines=12> */
.L_x_26695:
[----:B------:R-:W-:Y:S05]  /*0320*/  BSYNC.RECONVERGENT B0 ;  /* 0x0000000000007941 */ /* 0x000fea0003800200 */
.L_x_26694:
[----:B------:R-:W-:Y:S06]  /*0330*/  BAR.SYNC.DEFER_BLOCKING 0x0 ;  /* 0x0000000000007b1d */ /* 0x000fec0000010000 */
[----:B------:R-:W-:Y:S05]  /*0340*/  @!P1 BRA `(.L_x_26696) ;  /* 0x00000000002c9947 */ /* 0x000fea0003800000 */
.L_x_26697:
[----:B------:R-:W-:-:S04]  /*0350*/  SHF.R.U32.HI R9, RZ, 0x1, R3 ;  /* 0x00000001ff097819 */ /* 0x000fc80000011603 */
[----:B------:R-:W-:-:S13]  /*0360*/  ISETP.GE.U32.AND P0, PT, R0, R9, PT ;  /* 0x000000090000720c */ /* 0x000fda0003f06070 */
[----:B------:R-:W-:Y:S01]  /*0370*/  @!P0 LEA R5, R9, R2, 0x2 ;  /* 0x0000000209058211 */ /* 0x000fe200078e10ff */
[----:B------:R-:W-:Y:S05]  /*0380*/  @!P0 LDS R4, [R2] ;  /* 0x0000000002048984 */ /* 0x000fea0000000800 */
[----:B------:R-:W0:Y:S02]  /*0390*/  @!P0 LDS R5, [R5] ;  /* 0x0000000005058984 */ /* 0x000e240000000800 */
[----:B01----:R-:W-:-:S05]  /*03a0*/  @!P0 IMAD R7, R4, R5, RZ ;  /* 0x0000000504078224 */ /* 0x003fca00078e02ff */
[----:B------:R2:W-:Y:S01]  /*03b0*/  @!P0 STS [R2], R7 ;  /* 0x0000000702008388 */ /* 0x0005e20000000800 */
[----:B------:R-:W-:Y:S01]  /*03c0*/  BAR.SYNC.DEFER_BLOCKING 0x0 ;  /* 0x0000000000007b1d */ /* 0x000fe20000010000 */
[----:B------:R-:W-:Y:S01]  /*03d0*/  ISETP.GT.U32.AND P0, PT, R3, 0x83, PT ;  /* 0x000000830300780c */ /* 0x000fe20003f04070 */
[----:B------:R-:W-:-:S12]  /*03e0*/  IMAD.MOV.U32 R3, RZ, RZ, R9 ;  /* 0x000000ffff037224 */ /* 0x000fd800078e0009 */
[----:B--2---:R-:W-:Y:S05]  /*03f0*/  @P0 BRA `(.L_x_26697) ;  /* 0xfffffffc00d40947 */ /* 0x004fea000383ffff */
.L_x_26696:
[----:B------:R-:W-:Y:S05]  /*0400*/  @P2 EXIT ;  /* 0x000000000000294d */ /* 0x000fea0003800000 */
[----:B------:R-:W-:Y:S01]  /*0410*/  LDS R3, [R2] ;  /* 0x0000000002037984 */ /* 0x000fe20000000800 */
[----:B------:R-:W-:-:S03]  /*0420*/  ISETP.NE.AND P0, PT, R0, RZ, PT ;  /* 0x000000ff0000720c */ /* 0x000fc60003f05270 */
[----:B------:R-:W2:Y:S02]  /*0430*/  LDS R4, [R2+0x80] ;  /* 0x0000800002047984 */ /* 0x000ea40000000800 */
[----:B--2---:R-:W-:-:S05]  /*0440*/  IMAD R3, R3, R4, RZ ;  /* 0x0000000403037224 */ /* 0x004fca00078e02ff */
[----:B------:R-:W-:Y:S04]  /*0450*/  STS [R2], R3 ;  /* 0x0000000302007388 */ /* 0x000fe80000000800 */
[----:B------:R-:W-:Y:S04]  /*0460*/  LDS R4, [R2] ;  /* 0x0000000002047984 */ /* 0x000fe80000000800 */
[----:B------:R-:W2:Y:S02]  /*0470*/  LDS R5, [R2+0x40] ;  /* 0x0000400002057984 */ /* 0x000ea40000000800 */
[----:B--2---:R-:W-:-:S05]  /*0480*/  IMAD R5, R4, R5, RZ ;  /* 0x0000000504057224 */ /* 0x004fca00078e02ff */
[----:B------:R-:W-:Y:S04]  /*0490*/  STS [R2], R5 ;  /* 0x0000000502007388 */ /* 0x000fe80000000800 */
[----:B------:R-:W-:Y:S04]  /*04a0*/  LDS R4, [R2] ;  /* 0x0000000002047984 */ /* 0x000fe80000000800 */
[----:B01----:R-:W0:Y:S02]  /*04b0*/  LDS R7, [R2+0x20] ;  /* 0x0000200002077984 */ /* 0x003e240000000800 */
[----:B0-----:R-:W-:-:S05]  /*04c0*/  IMAD R7, R4, R7, RZ ;  /* 0x0000000704077224 */ /* 0x001fca00078e02ff */
[----:B------:R-:W-:Y:S04]  /*04d0*/  STS [R2], R7 ;  /* 0x0000000702007388 */ /* 0x000fe80000000800 */
[----:B------:R-:W-:Y:S04]  /*04e0*/  LDS R4, [R2] ;  /* 0x0000000002047984 */ /* 0x000fe80000000800 */
[----:B------:R-:W0:Y:S02]  /*04f0*/  LDS R9, [R2+0x10] ;  /* 0x0000100002097984 */ /* 0x000e240000000800 */
        /* <DEDUP_REMOVED lines=28> */
.L_x_26698:
        /* <DEDUP_REMOVED lines=12> */
.L_x_33483:


//--------------------- .text.contiguous_nanprod2_u32 --------------------------
	.section	.text.contiguous_nanprod2_u32,"ax",@progbits
	.align	128
        .global         contiguous_nanprod2_u32
        .type           contiguous_nanprod2_u32,@function
        .size           contiguous_nanprod2_u32,(.L_x_32782 - contiguous_nanprod2_u32)
        .other          contiguous_nanprod2_u32,@"STO_CUDA_ENTRY STV_DEFAULT"
contiguous_nanprod2_u32:
.text.contiguous_nanprod2_u32:
[----:B------:R-:W-:Y:S01]  /*0000*/  LDC R1, c[0x0][0x37c] ;  /* 0x0000df00ff017b82 */ /* 0x000fe20000000800 */
[----:B------:R-:W0:Y:S07]  /*0010*/  S2R R0, SR_TID.X ;  /* 0x0000000000007919 */ /* 0x000e2e0000002100 */
[----:B------:R-:W1:Y:S01]  /*0020*/  S2UR UR5, SR_CgaCtaId ;  /* 0x00000000000579c3 */ /* 0x000e620000008800 */
[----:B------:R-:W2:Y:S01]  /*0030*/  LDCU.64 UR8, c[0x0][0x3a8] ;  /* 0x00007500ff0877ac */ /* 0x000ea20008000a00 */
[----:B------:R-:W-:Y:S01]  /*0040*/  HFMA2 R4, -RZ, RZ, 0, 5.9604644775390625e-08 ;  /* 0x00000001ff047431 */ /* 0x000fe200000001ff */
        /* <DEDUP_REMOVED lines=42> */
.L_x_26727:
        /* <DEDUP_REMOVED lines=32> */
.L_x_26704:
[----:B------:R-:W-:Y:S01]  /*04f0*/  IMAD.MOV.U32 R26, RZ, RZ, R6 ;  /* 0x000000ffff1a7224 */ /* 0x000fe200078e0006 */
[----:B------:R-:W-:Y:S01]  /*0500*/  MOV R13, R7 ;  /* 0x00000007000d7202 */ /* 0x000fe20000000f00 */
[----:B------:R-:W-:Y:S01]  /*0510*/  IMAD.MOV.U32 R14, RZ, RZ, R34 ;  /* 0x000000ffff0e7224 */ /* 0x000fe200078e0022 */
[----:B------:R-:W-:Y:S02]  /*0520*/  MOV R11, R35 ;  /* 0x00000023000b7202 */ /* 0x000fe40000000f00 */
[----:B------:R-:W-:-:S07]  /*0530*/  MOV R12, 0x550 ;  /* 0x00000550000c7802 */ /* 0x000fce0000000f00 */
[----:B-1----:R-:W-:Y:S05]  /*0540*/  CALL.REL.NOINC `($__internal_578_$__cuda_sm20_div_s64) ;  /* 0x0000006400587944 */ /* 0x002fea0003c00000 */
        /* <DEDUP_REMOVED lines=9> */
.L_x_26705:
[----:B------:R-:W-:Y:S05]  /*05e0*/  BSYNC.RECONVERGENT B1 ;  /* 0x0000000000017941 */ /* 0x000fea0003800200 */
.L_x_26703:
        /* <DEDUP_REMOVED lines=34> */
.L_x_26707:
[----:B------:R-:W-:Y:S01]  /*0810*/  MOV R26, R20 ;  /* 0x00000014001a7202 */ /* 0x000fe20000000f00 */
[----:B------:R-:W-:Y:S01]  /*0820*/  IMAD.MOV.U32 R13, RZ, RZ, R9 ;  /* 0x000000ffff0d7224 */ /* 0x000fe200078e0009 */
[----:B------:R-:W-:Y:S01]  /*0830*/  MOV R14, R34 ;  /* 0x00000022000e7202 */ /* 0x000fe20000000f00 */
[----:B------:R-:W-:Y:S01]  /*0840*/  IMAD.MOV.U32 R11, RZ, RZ, R35 ;  /* 0x000000ffff0b7224 */ /* 0x000fe200078e0023 */
[----:B------:R-:W-:-:S07]  /*0850*/  MOV R12, 0x870 ;  /* 0x00000870000c7802 */ /* 0x000fce0000000f00 */
[----:B------:R-:W-:Y:S05]  /*0860*/  CALL.REL.NOINC `($__internal_578_$__cuda_sm20_div_s64) ;  /* 0x0000006000907944 */ /* 0x000fea0003c00000 */
        /* <DEDUP_REMOVED lines=9> */
.L_x_26708:
[----:B------:R-:W-:Y:S05]  /*0900*/  BSYNC.RECONVERGENT B1 ;  /* 0x0000000000017941 */ /* 0x000fea0003800200 */
.L_x_26706:
        /* <DEDUP_REMOVED lines=33> */
.L_x_26710:
[----:B------:R-:W-:Y:S01]  /*0b20*/  MOV R26, R36 ;  /* 0x00000024001a7202 */ /* 0x000fe20000000f00 */
[----:B------:R-:W-:Y:S01]  /*0b30*/  IMAD.MOV.U32 R13, RZ, RZ, R37 ;  /* 0x000000ffff0d7224 */ /* 0x000fe200078e0025 */
[----:B------:R-:W-:Y:S01]  /*0b40*/  MOV R14, R20 ;  /* 0x00000014000e7202 */ /* 0x000fe20000000f00 */
[----:B------:R-:W-:Y:S01]  /*0b50*/  IMAD.MOV.U32 R11, RZ, RZ, R21 ;  /* 0x000000ffff0b7224 */ /* 0x000fe200078e0015 */
[----:B------:R-:W-:-:S07]  /*0b60*/  MOV R12, 0xb80 ;  /* 0x00000b80000c7802 */ /* 0x000fce0000000f00 */
[----:B------:R-:W-:Y:S05]  /*0b70*/  CALL.REL.NOINC `($__internal_578_$__cuda_sm20_div_s64) ;  /* 0x0000005c00cc7944 */ /* 0x000fea0003c00000 */
        /* <DEDUP_REMOVED lines=10> */
.L_x_26711:
[----:B------:R-:W-:Y:S05]  /*0c20*/  BSYNC.RECONVERGENT B1 ;  /* 0x0000000000017941 */ /* 0x000fea0003800200 */
.L_x_26709:
        /* <DEDUP_REMOVED lines=35> */
.L_x_26713:
[----:B------:R-:W-:Y:S01]  /*0e60*/  IMAD.MOV.U32 R26, RZ, RZ, R34 ;  /* 0x000000ffff1a7224 */ /* 0x000fe200078e0022 */
[----:B------:R-:W-:Y:S01]  /*0e70*/  MOV R13, R35 ;  /* 0x00000023000d7202 */ /* 0x000fe20000000f00 */
[----:B------:R-:W-:Y:S01]  /*0e80*/  IMAD.MOV.U32 R14, RZ, RZ, R20 ;  /* 0x000000ffff0e7224 */ /* 0x000fe200078e0014 */
[----:B------:R-:W-:Y:S02]  /*0e90*/  MOV R11, R21 ;  /* 0x00000015000b7202 */ /* 0x000fe40000000f00 */
[----:B------:R-:W-:-:S07]  /*0ea0*/  MOV R12, 0xec0 ;  /* 0x00000ec0000c7802 */ /* 0x000fce0000000f00 */
[----:B------:R-:W-:Y:S05]  /*0eb0*/  CALL.REL.NOINC `($__internal_578_$__cuda_sm20_div_s64) ;  /* 0x0000005800fc7944 */ /* 0x000fea0003c00000 */
        /* <DEDUP_REMOVED lines=11> */
.L_x_26714:
[----:B------:R-:W-:Y:S05]  /*0f70*/  BSYNC.RECONVERGENT B1 ;  /* 0x0000000000017941 */ /* 0x000fea0003800200 */
.L_x_26712:
        /* <DEDUP_REMOVED lines=36> */
.L_x_26716:
        /* <DEDUP_REMOVED lines=16> */
.L_x_26717:
[----:B------:R-:W-:Y:S05]  /*12c0*/  BSYNC.RECONVERGENT B1 ;  /* 0x0000000000017941 */ /* 0x000fea0003800200 */
.L_x_26715:
        /* <DEDUP_REMOVED lines=35> */
.L_x_26719:
        /* <DEDUP_REMOVED lines=17> */
.L_x_26720:
[----:B------:R-:W-:Y:S05]  /*1610*/  BSYNC.RECONVERGENT B1 ;  /* 0x0000000000017941 */ /* 0x000fea0003800200 */
.L_x_26718:
        /* <DEDUP_REMOVED lines=35> */
.L_x_26722:
        /* <DEDUP_REMOVED lines=16> */
.L_x_26723:
[----:B------:R-:W-:Y:S05]  /*1950*/  BSYNC.RECONVERGENT B1 ;  /* 0x0000000000017941 */ /* 0x000fea0003800200 */
.L_x_26721:
        /* <DEDUP_REMOVED lines=35> */
.L_x_26725:
[----:B------:R-:W-:Y:S01]  /*1b90*/  MOV R26, R34 ;  /* 0x00000022001a7202 */ /* 0x000fe20000000f00 */
[----:B------:R-:W-:Y:S01]  /*1ba0*/  IMAD.MOV.U32 R13, RZ, RZ, R35 ;  /* 0x000000ffff0d7224 */ /* 0x000fe200078e0023 */
[----:B------:R-:W-:Y:S01]  /*1bb0*/  MOV R14, R20 ;  /* 0x00000014000e7202 */ /* 0x000fe20000000f00 */
[----:B------:R-:W-:Y:S01]  /*1bc0*/  IMAD.MOV.U32 R11, RZ, RZ, R21 ;  /* 0x000000ffff0b7224 */ /* 0x000fe200078e0015 */
[----:B------:R-:W-:-:S07]  /*1bd0*/  MOV R12, 0x1bf0 ;  /* 0x00001bf0000c7802 */ /* 0x000fce0000000f00 */
[----:B------:R-:W-:Y:S05]  /*1be0*/  CALL.REL.NOINC `($__internal_578_$__cuda_sm20_div_s64) ;  /* 0x0000004c00b07944 */ /* 0x000fea0003c00000 */
        /* <DEDUP_REMOVED lines=10> */
.L_x_26726:
[----:B------:R-:W-:Y:S05]  /*1c90*/  BSYNC.RECONVERGENT B1 ;  /* 0x0000000000017941 */ /* 0x000fea0003800200 */
.L_x_26724:
        /* <DEDUP_REMOVED lines=8> */
.L_x_26702:
        /* <DEDUP_REMOVED lines=36> */
.L_x_26730:
[----:B------:R-:W-:Y:S01]  /*1f60*/  IMAD.MOV.U32 R26, RZ, RZ, R6 ;  /* 0x000000ffff1a7224 */ /* 0x000fe200078e0006 */
[----:B------:R-:W-:Y:S01]  /*1f70*/  MOV R13, R7 ;  /* 0x00000007000d7202 */ /* 0x000fe20000000f00 */
[----:B------:R-:W-:Y:S01]  /*1f80*/  IMAD.MOV.U32 R14, RZ, RZ, R16 ;  /* 0x000000ffff0e7224 */ /* 0x000fe200078e0010 */
[----:B------:R-:W-:Y:S02]  /*1f90*/  MOV R11, R17 ;  /* 0x00000011000b7202 */ /* 0x000fe40000000f00 */
[----:B------:R-:W-:-:S07]  /*1fa0*/  MOV R12, 0x1fc0 ;  /* 0x00001fc0000c7802 */ /* 0x000fce0000000f00 */
[----:B------:R-:W-:Y:S05]  /*1fb0*/  CALL.REL.NOINC `($__internal_578_$__cuda_sm20_div_s64) ;  /* 0x0000004800bc7944 */ /* 0x000fea0003c00000 */
        /* <DEDUP_REMOVED lines=9> */
.L_x_26731:
[----:B------:R-:W-:Y:S05]  /*2050*/  BSYNC.RECONVERGENT B1 ;  /* 0x0000000000017941 */ /* 0x000fea0003800200 */
.L_x_26729:
        /* <DEDUP_REMOVED lines=34> */
.L_x_26733:
[----:B------:R-:W-:Y:S01]  /*2280*/  IMAD.MOV.U32 R26, RZ, RZ, R20 ;  /* 0x000000ffff1a7224 */ /* 0x000fe200078e0014 */
[----:B------:R-:W-:Y:S01]  /*2290*/  MOV R13, R9 ;  /* 0x00000009000d7202 */ /* 0x000fe20000000f00 */
[----:B------:R-:W-:Y:S01]  /*22a0*/  IMAD.MOV.U32 R14, RZ, RZ, R16 ;  /* 0x000000ffff0e7224 */ /* 0x000fe200078e0010 */
[----:B------:R-:W-:Y:S02]  /*22b0*/  MOV R11, R17 ;  /* 0x00000011000b7202 */ /* 0x000fe40000000f00 */
[----:B------:R-:W-:-:S07]  /*22c0*/  MOV R12, 0x22e0 ;  /* 0x000022e0000c7802 */ /* 0x000fce0000000f00 */
[----:B------:R-:W-:Y:S05]  /*22d0*/  CALL.REL.NOINC `($__internal_578_$__cuda_sm20_div_s64) ;  /* 0x0000004400f47944 */ /* 0x000fea0003c00000 */
        /* <DEDUP_REMOVED lines=11> */
.L_x_26734:
[----:B------:R-:W-:Y:S05]  /*2390*/  BSYNC.RECONVERGENT B1 ;  /* 0x0000000000017941 */ /* 0x000fea0003800200 */
.L_x_26732:
        /* <DEDUP_REMOVED lines=36> */
.L_x_26736:
        /* <DEDUP_REMOVED lines=16> */
.L_x_26737:
[----:B------:R-:W-:Y:S05]  /*26e0*/  BSYNC.RECONVERGENT B1 ;  /* 0x0000000000017941 */ /* 0x000fea0003800200 */
.L_x_26735:
        /* <DEDUP_REMOVED lines=35> */
.L_x_26739:
[----:B------:R-:W-:Y:S01]  /*2920*/  IMAD.MOV.U32 R26, RZ, RZ, R18 ;  /* 0x000000ffff1a7224 */ /* 0x000fe200078e0012 */
[----:B------:R-:W-:Y:S01]  /*2930*/  MOV R13, R19 ;  /* 0x00000013000d7202 */ /* 0x000fe20000000f00 */
[----:B------:R-:W-:Y:S01]  /*2940*/  IMAD.MOV.U32 R14, RZ, RZ, R16 ;  /* 0x000000ffff0e7224 */ /* 0x000fe200078e0010 */
[----:B------:R-:W-:Y:S02]  /*2950*/  MOV R11, R17 ;  /* 0x00000011000b7202 */ /* 0x000fe40000000f00 */
[----:B------:R-:W-:-:S07]  /*2960*/  MOV R12, 0x2980 ;  /* 0x00002980000c7802 */ /* 0x000fce0000000f00 */
[----:B------:R-:W-:Y:S05]  /*2970*/  CALL.REL.NOINC `($__internal_578_$__cuda_sm20_div_s64) ;  /* 0x00000040004c7944 */ /* 0x000fea0003c00000 */
        /* <DEDUP_REMOVED lines=10> */
.L_x_26740:
[----:B------:R-:W-:Y:S05]  /*2a20*/  BSYNC.RECONVERGENT B1 ;  /* 0x0000000000017941 */ /* 0x000fea0003800200 */
.L_x_26738:
[----:B------:R-:W-:Y:S01]  /*2a30*/  IMAD R11, R11, R38, RZ ;  /* 0x000000260b0b7224 */ /* 0x000fe200078e02ff */
[----:B------:R-:W-:Y:S01]  /*2a40*/  IADD3 R8, PT, PT, R8, -0x2, RZ ;  /* 0xfffffffe08087810 */ /* 0x000fe20007ffe0ff */
[----:B------:R-:W-:Y:S02]  /*2a50*/  IMAD.MOV.U32 R36, RZ, RZ, R22 ;  /* 0x000000ffff247224 */ /* 0x000fe400078e0016 */
[-C--:B------:R-:W-:Y:S02]  /*2a60*/  IMAD R11, R39, R10.reuse, R11 ;  /* 0x0000000a270b7224 */ /* 0x080fe400078e020b */
[----:B------:R-:W-:-:S04]  /*2a70*/  IMAD.WIDE.U32 R22, R38, R10, R36 ;  /* 0x0000000a26167225 */ /* 0x000fc800078e0024 */
[----:B------:R-:W-:-:S07]  /*2a80*/  IMAD.IADD R23, R23, 0x1, R11 ;  /* 0x0000000117177824 */ /* 0x000fce00078e020b */
.L_x_26728:
        /* <DEDUP_REMOVED lines=30> */
.L_x_26742:
[----:B------:R-:W-:Y:S01]  /*2c70*/  IMAD.MOV.U32 R18, RZ, RZ, R6 ;  /* 0x000000ffff127224 */ /* 0x000fe200078e0006 */
[----:B------:R-:W-:Y:S01]  /*2c80*/  MOV R19, R7 ;  /* 0x0000000700137202 */ /* 0x000fe20000000f00 */
[----:B------:R-:W-:Y:S01]  /*2c90*/  IMAD.MOV.U32 R24, RZ, RZ, R10 ;  /* 0x000000ffff187224 */ /* 0x000fe200078e000a */
[----:B------:R-:W-:Y:S02]  /*2ca0*/  MOV R21, R11 ;  /* 0x0000000b00157202 */ /* 0x000fe40000000f00 */
[----:B------:R-:W-:-:S07]  /*2cb0*/  MOV R26, 0x2cd0 ;  /* 0x00002cd0001a7802 */ /* 0x000fce0000000f00 */
[----:B------:R-:W-:Y:S05]  /*2cc0*/  CALL.REL.NOINC `($__internal_579_$__cuda_sm20_rem_s64) ;  /* 0x0000004000c47944 */ /* 0x000fea0003c00000 */
.L_x_26743:
[----:B------:R-:W-:Y:S05]  /*2cd0*/  BSYNC.RECONVERGENT B1 ;  /* 0x0000000000017941 */ /* 0x000fea0003800200 */
.L_x_26741:
        /* <DEDUP_REMOVED lines=30> */
.L_x_26745:
[----:B------:R-:W-:Y:S01]  /*2ec0*/  IMAD.MOV.U32 R24, RZ, RZ, R10 ;  /* 0x000000ffff187224 */ /* 0x000fe200078e000a */
[----:B------:R-:W-:Y:S01]  /*2ed0*/  MOV R21, R11 ;  /* 0x0000000b00157202 */ /* 0x000fe20000000f00 */
[----:B------:R-:W-:Y:S01]  /*2ee0*/  IMAD.MOV.U32 R18, RZ, RZ, R20 ;  /* 0x000000ffff127224 */ /* 0x000fe200078e0014 */
[----:B------:R-:W-:Y:S02]  /*2ef0*/  MOV R19, R9 ;  /* 0x0000000900137202 */ /* 0x000fe40000000f00 */
[----:B------:R-:W-:-:S07]  /*2f00*/  MOV R26, 0x2f20 ;  /* 0x00002f20001a7802 */ /* 0x000fce0000000f00 */
[----:B------:R-:W-:Y:S05]  /*2f10*/  CALL.REL.NOINC `($__internal_579_$__cuda_sm20_rem_s64) ;  /* 0x0000004000307944 */ /* 0x000fea0003c00000 */
.L_x_26746:
[----:B------:R-:W-:Y:S05]  /*2f20*/  BSYNC.RECONVERGENT B1 ;  /* 0x0000000000017941 */ /* 0x000fea0003800200 */
.L_x_26744:
[----:B------:R-:W-:Y:S02]  /*2f30*/  IMAD R7, R7, R16, RZ ;  /* 0x0000001007077224 */ /* 0x000fe400078e02ff */
[----:B------:R-:W-:-:S04]  /*2f40*/  IMAD.WIDE.U32 R22, R16, R6, R22 ;  /* 0x0000000610167225 */ /* 0x000fc800078e0016 */
[----:B------:R-:W-:-:S04]  /*2f50*/  IMAD R7, R17, R6, R7 ;  /* 0x0000000611077224 */ /* 0x000fc800078e0207 */
[----:B------:R-:W-:-:S07]  /*2f60*/  IMAD.IADD R23, R23, 0x1, R7 ;  /* 0x0000000117177824 */ /* 0x000fce00078e0207 */
.L_x_26701:
[----:B------:R-:W0:Y:S02]  /*2f70*/  LDCU.64 UR4, c[0x0][0x388] ;  /* 0x00007100ff0477ac */ /* 0x000e240008000a00 */
[----:B0-----:R-:W-:Y:S02]  /*2f80*/  LEA R8, P1, R22, UR4, 0x2 ;  /* 0x0000000416087c11 */ /* 0x001fe4000f8210ff */
[----:B------:R-:W-:Y:S02]  /*2f90*/  LEA R6, P0, R4, UR4, 0x2 ;  /* 0x0000000404067c11 */ /* 0x000fe4000f8010ff */
[----:B------:R-:W-:Y:S02]  /*2fa0*/  LEA.HI.X R9, R22, UR5, R23, 0x2, P1 ;  /* 0x0000000516097c11 */ /* 0x000fe400088f1417 */
[----:B------:R-:W-:-:S04]  /*2fb0*/  LEA.HI.X R7, R4, UR5, R5, 0x2, P0 ;  /* 0x0000000504077c11 */ /* 0x000fc800080f1405 */
[----:B------:R-:W2:Y:S04]  /*2fc0*/  LDG.E R9, desc[UR12][R8.64] ;  /* 0x0000000c08097981 */ /* 0x000ea8000c1e1900 */
[----:B------:R-:W2:Y:S02]  /*2fd0*/  LDG.E R6, desc[UR12][R6.64] ;  /* 0x0000000c06067981 */ /* 0x000ea4000c1e1900 */
[----:B--2---:R-:W-:-:S05]  /*2fe0*/  IMAD R4, R6, R9, RZ ;  /* 0x0000000906047224 */ /* 0x004fca00078e02ff */
[----:B------:R0:W-:Y:S01]  /*2ff0*/  STS [R3], R4 ;  /* 0x0000000403007388 */ /* 0x0001e20000000800 */
[----:B------:R-:W-:Y:S05]  /*3000*/  BRA `(.L_x_26747) ;  /* 0x0000003400b87947 */ /* 0x000fea0003800000 */
.L_x_26700:
        /* <DEDUP_REMOVED lines=18> */
.L_x_26774:
        /* <DEDUP_REMOVED lines=30> */
.L_x_26751:
        /* <DEDUP_REMOVED lines=15> */
.L_x_26752:
[----:B------:R-:W-:Y:S05]  /*3400*/  BSYNC.RECONVERGENT B1 ;  /* 0x0000000000017941 */ /* 0x000fea0003800200 */
.L_x_26750:
        /* <DEDUP_REMOVED lines=39> */
.L_x_26754:
[----:B------:R-:W-:Y:S01]  /*3680*/  IMAD.MOV.U32 R26, RZ, RZ, R36 ;  /* 0x000000ffff1a7224 */ /* 0x000fe200078e0024 */
[----:B------:R-:W-:Y:S01]  /*3690*/  MOV R13, R37 ;  /* 0x00000025000d7202 */ /* 0x000fe20000000f00 */
[----:B------:R-:W-:Y:S01]  /*36a0*/  IMAD.MOV.U32 R14, RZ, RZ, R38 ;  /* 0x000000ffff0e7224 */ /* 0x000fe200078e0026 */
[----:B------:R-:W-:Y:S02]  /*36b0*/  MOV R11, R39 ;  /* 0x00000027000b7202 */ /* 0x000fe40000000f00 */
[----:B------:R-:W-:-:S07]  /*36c0*/  MOV R12, 0x36e0 ;  /* 0x000036e0000c7802 */ /* 0x000fce0000000f00 */
[----:B-1----:R-:W-:Y:S05]  /*36d0*/  CALL.REL.NOINC `($__internal_578_$__cuda_sm20_div_s64) ;  /* 0x0000003000f47944 */ /* 0x002fea0003c00000 */
        /* <DEDUP_REMOVED lines=11> */
.L_x_26755:
[----:B------:R-:W-:Y:S05]  /*3790*/  BSYNC.RECONVERGENT B1 ;  /* 0x0000000000017941 */ /* 0x000fea0003800200 */
.L_x_26753:
        /* <DEDUP_REMOVED lines=37> */
.L_x_26757:
        /* <DEDUP_REMOVED lines=17> */
.L_x_26758:
[----:B------:R-:W-:Y:S05]  /*3b00*/  BSYNC.RECONVERGENT B1 ;  /* 0x0000000000017941 */ /* 0x000fea0003800200 */
.L_x_26756:
        /* <DEDUP_REMOVED lines=38> */
.L_x_26760:
[----:B------:R-:W-:Y:S01]  /*3d70*/  MOV R26, R20 ;  /* 0x00000014001a7202 */ /* 0x000fe20000000f00 */
[----:B------:R-:W-:Y:S01]  /*3d80*/  IMAD.MOV.U32 R13, RZ, RZ, R21 ;  /* 0x000000ffff0d7224 */ /* 0x000fe200078e0015 */
[----:B------:R-:W-:Y:S01]  /*3d90*/  MOV R14, R36 ;  /* 0x00000024000e7202 */ /* 0x000fe20000000f00 */
[----:B------:R-:W-:Y:S01]  /*3da0*/  IMAD.MOV.U32 R11, RZ, RZ, R37 ;  /* 0x000000ffff0b7224 */ /* 0x000fe200078e0025 */
[----:B------:R-:W-:-:S07]  /*3db0*/  MOV R12, 0x3dd0 ;  /* 0x00003dd0000c7802 */ /* 0x000fce0000000f00 */
[----:B-1----:R-:W-:Y:S05]  /*3dc0*/  CALL.REL.NOINC `($__internal_578_$__cuda_sm20_div_s64) ;  /* 0x0000002c00387944 */ /* 0x002fea0003c00000 */
        /* <DEDUP_REMOVED lines=11> */
.L_x_26761:
[----:B------:R-:W-:Y:S05]  /*3e80*/  BSYNC.RECONVERGENT B1 ;  /* 0x0000000000017941 */ /* 0x000fea0003800200 */
.L_x_26759:
        /* <DEDUP_REMOVED lines=38> */
.L_x_26763:
        /* <DEDUP_REMOVED lines=17> */
.L_x_26764:
[----:B------:R-:W-:Y:S05]  /*4200*/  BSYNC.RECONVERGENT B1 ;  /* 0x0000000000017941 */ /* 0x000fea0003800200 */
.L_x_26762:
        /* <DEDUP_REMOVED lines=40> */
.L_x_26766:
        /* <DEDUP_REMOVED lines=17> */
.L_x_26767:
[----:B------:R-:W-:Y:S05]  /*45a0*/  BSYNC.RECONVERGENT B1 ;  /* 0x0000000000017941 */ /* 0x000fea0003800200 */
.L_x_26765:
        /* <DEDUP_REMOVED lines=40> */
.L_x_26769:
        /* <DEDUP_REMOVED lines=17> */
.L_x_26770:
[----:B------:R-:W-:Y:S05]  /*4940*/  BSYNC.RECONVERGENT B1 ;  /* 0x0000000000017941 */ /* 0x000fea0003800200 */
.L_x_26768:
        /* <DEDUP_REMOVED lines=38> */
.L_x_26772:
[----:B------:R-:W-:Y:S01]  /*4bb0*/  MOV R26, R20 ;  /* 0x00000014001a7202 */ /* 0x000fe20000000f00 */
[----:B------:R-:W-:Y:S01]  /*4bc0*/  IMAD.MOV.U32 R14, RZ, RZ, R22 ;  /* 0x000000ffff0e7224 */ /* 0x000fe200078e0016 */
[----:B------:R-:W-:Y:S02]  /*4bd0*/  MOV R13, R21 ;  /* 0x00000015000d7202 */ /* 0x000fe40000000f00 */
[----:B------:R-:W-:Y:S02]  /*4be0*/  MOV R11, R23 ;  /* 0x00000017000b7202 */ /* 0x000fe40000000f00 */
[----:B------:R-:W-:-:S07]  /*4bf0*/  MOV R12, 0x4c10 ;  /* 0x00004c10000c7802 */ /* 0x000fce0000000f00 */
[----:B-1----:R-:W-:Y:S05]  /*4c00*/  CALL.REL.NOINC `($__internal_578_$__cuda_sm20_div_s64) ;  /* 0x0000001c00a87944 */ /* 0x002fea0003c00000 */
        /* <DEDUP_REMOVED lines=11> */
.L_x_26773:
[----:B------:R-:W-:Y:S05]  /*4cc0*/  BSYNC.RECONVERGENT B1 ;  /* 0x0000000000017941 */ /* 0x000fea0003800200 */
.L_x_26771:
        /* <DEDUP_REMOVED lines=15> */
.L_x_26749:
        /* <DEDUP_REMOVED lines=37> */
.L_x_26777:
[----:B------:R-:W-:Y:S01]  /*5010*/  MOV R26, R18 ;  /* 0x00000012001a7202 */ /* 0x000fe20000000f00 */
[----:B------:R-:W-:Y:S01]  /*5020*/  IMAD.MOV.U32 R13, RZ, RZ, R19 ;  /* 0x000000ffff0d7224 */ /* 0x000fe200078e0013 */
[----:B------:R-:W-:Y:S02]  /*5030*/  MOV R14, R6 ;  /* 0x00000006000e7202 */ /* 0x000fe40000000f00 */
[----:B------:R-:W-:Y:S02]  /*5040*/  MOV R11, R7 ;  /* 0x00000007000b7202 */ /* 0x000fe40000000f00 */
[----:B------:R-:W-:-:S07]  /*5050*/  MOV R12, 0x5070 ;  /* 0x00005070000c7802 */ /* 0x000fce0000000f00 */
[----:B------:R-:W-:Y:S05]  /*5060*/  CALL.REL.NOINC `($__internal_578_$__cuda_sm20_div_s64) ;  /* 0x0000001800907944 */ /* 0x000fea0003c00000 */
        /* <DEDUP_REMOVED lines=9> */
.L_x_26778:
[----:B------:R-:W-:Y:S05]  /*5100*/  BSYNC.RECONVERGENT B1 ;  /* 0x0000000000017941 */ /* 0x000fea0003800200 */
.L_x_26776:
        /* <DEDUP_REMOVED lines=39> */
.L_x_26780:
        /* <DEDUP_REMOVED lines=17> */
.L_x_26781:
[----:B------:R-:W-:Y:S05]  /*5490*/  BSYNC.RECONVERGENT B1 ;  /* 0x0000000000017941 */ /* 0x000fea0003800200 */
.L_x_26779:
        /* <DEDUP_REMOVED lines=40> */
.L_x_26783:
[----:B------:R-:W-:Y:S01]  /*5720*/  MOV R26, R18 ;  /* 0x00000012001a7202 */ /* 0x000fe20000000f00 */
[----:B------:R-:W-:Y:S01]  /*5730*/  IMAD.MOV.U32 R14, RZ, RZ, R20 ;  /* 0x000000ffff0e7224 */ /* 0x000fe200078e0014 */
[----:B------:R-:W-:Y:S02]  /*5740*/  MOV R13, R19 ;  /* 0x00000013000d7202 */ /* 0x000fe40000000f00 */
[----:B------:R-:W-:Y:S02]  /*5750*/  MOV R11, R21 ;  /* 0x00000015000b7202 */ /* 0x000fe40000000f00 */
[----:B------:R-:W-:-:S07]  /*5760*/  MOV R12, 0x5780 ;  /* 0x00005780000c7802 */ /* 0x000fce0000000f00 */
[----:B------:R-:W-:Y:S05]  /*5770*/  CALL.REL.NOINC `($__internal_578_$__cuda_sm20_div_s64) ;  /* 0x0000001000cc7944 */ /* 0x000fea0003c00000 */
        /* <DEDUP_REMOVED lines=11> */
.L_x_26784:
[----:B------:R-:W-:Y:S05]  /*5830*/  BSYNC.RECONVERGENT B1 ;  /* 0x0000000000017941 */ /* 0x000fea0003800200 */
.L_x_26782:
        /* <DEDUP_REMOVED lines=40> */
.L_x_26786:
[----:B------:R-:W-:Y:S01]  /*5ac0*/  MOV R26, R18 ;  /* 0x00000012001a7202 */ /* 0x000fe20000000f00 */
[----:B------:R-:W-:Y:S01]  /*5ad0*/  IMAD.MOV.U32 R13, RZ, RZ, R19 ;  /* 0x000000ffff0d7224 */ /* 0x000fe200078e0013 */
[----:B------:R-:W-:Y:S02]  /*5ae0*/  MOV R14, R20 ;  /* 0x00000014000e7202 */ /* 0x000fe40000000f00 */
[----:B------:R-:W-:Y:S02]  /*5af0*/  MOV R11, R21 ;  /* 0x00000015000b7202 */ /* 0x000fe40000000f00 */
[----:B------:R-:W-:-:S07]  /*5b00*/  MOV R12, 0x5b20 ;  /* 0x00005b20000c7802 */ /* 0x000fce0000000f00 */
[----:B------:R-:W-:Y:S05]  /*5b10*/  CALL.REL.NOINC `($__internal_578_$__cuda_sm20_div_s64) ;  /* 0x0000000c00e47944 */ /* 0x000fea0003c00000 */
        /* <DEDUP_REMOVED lines=11> */
.L_x_26787:
[----:B------:R-:W-:Y:S05]  /*5bd0*/  BSYNC.RECONVERGENT B1 ;  /* 0x0000000000017941 */ /* 0x000fea0003800200 */
.L_x_26785:
        /* <DEDUP_REMOVED lines=11> */
.L_x_26775:
        /* <DEDUP_REMOVED lines=35> */
.L_x_26790:
[----:B------:R-:W-:Y:S01]  /*5ec0*/  IMAD.MOV.U32 R26, RZ, RZ, R18 ;  /* 0x000000ffff1a7224 */ /* 0x000fe200078e0012 */
[----:B------:R-:W-:Y:S01]  /*5ed0*/  MOV R13, R19 ;  /* 0x00000013000d7202 */ /* 0x000fe20000000f00 */
[----:B------:R-:W-:Y:S01]  /*5ee0*/  IMAD.MOV.U32 R11, RZ, RZ, R5 ;  /* 0x000000ffff0b7224 */ /* 0x000fe200078e0005 */
[----:B------:R-:W-:Y:S02]  /*5ef0*/  MOV R14, R4 ;  /* 0x00000004000e7202 */ /* 0x000fe40000000f00 */
[----:B------:R-:W-:-:S07]  /*5f00*/  MOV R12, 0x5f20 ;  /* 0x00005f20000c7802 */ /* 0x000fce0000000f00 */
[----:B------:R-:W-:Y:S05]  /*5f10*/  CALL.REL.NOINC `($__internal_578_$__cuda_sm20_div_s64) ;  /* 0x0000000800e47944 */ /* 0x000fea0003c00000 */
        /* <DEDUP_REMOVED lines=8> */
.L_x_26791:
[----:B------:R-:W-:Y:S05]  /*5fa0*/  BSYNC.RECONVERGENT B1 ;  /* 0x0000000000017941 */ /* 0x000fea0003800200 */
.L_x_26789:
        /* <DEDUP_REMOVED lines=39> */
.L_x_26793:
        /* <DEDUP_REMOVED lines=17> */
.L_x_26794:
[----:B------:R-:W-:Y:S05]  /*6330*/  BSYNC.RECONVERGENT B1 ;  /* 0x0000000000017941 */ /* 0x000fea0003800200 */
.L_x_26792:
        /* <DEDUP_REMOVED lines=11> */
.L_x_26788:
        /* <DEDUP_REMOVED lines=31> */
.L_x_26796:
[----:B------:R-:W-:Y:S02]  /*65e0*/  MOV R24, R20 ;  /* 0x0000001400187202 */ /* 0x000fe40000000f00 */
[----:B------:R-:W-:-:S07]  /*65f0*/  MOV R26, 0x6610 ;  /* 0x00006610001a7802 */ /* 0x000fce0000000f00 */
[----:B------:R-:W-:Y:S05]  /*6600*/  CALL.REL.NOINC `($__internal_579_$__cuda_sm20_rem_s64) ;  /* 0x0000000800747944 */ /* 0x000fea0003c00000 */
[----:B------:R-:W-:Y:S01]  /*6610*/  MOV R4, R6 ;  /* 0x0000000600047202 */ /* 0x000fe20000000f00 */
[----:B------:R-:W-:-:S07]  /*6620*/  IMAD.MOV.U32 R5, RZ, RZ, R7 ;  /* 0x000000ffff057224 */ /* 0x000fce00078e0007 */
.L_x_26797:
[----:B------:R-:W-:Y:S05]  /*6630*/  BSYNC.RECONVERGENT B1 ;  /* 0x0000000000017941 */ /* 0x000fea0003800200 */
.L_x_26795:
        /* <DEDUP_REMOVED lines=9> */
.L_x_26748:
[----:B------:R-:W2:Y:S04]  /*66d0*/  LDG.E R8, desc[UR12][R8.64] ;  /* 0x0000000c08087981 */ /* 0x000ea8000c1e1900 */
[----:B--2---:R1:W-:Y:S02]  /*66e0*/  STS [R3], R8 ;  /* 0x0000000803007388 */ /* 0x0043e40000000800 */
.L_x_26747:
[----:B------:R-:W-:Y:S05]  /*66f0*/  BSYNC.RECONVERGENT B0 ;  /* 0x0000000000007941 */ /* 0x000fea0003800200 */
.L_x_26699:
[----:B------:R-:W-:Y:S01]  /*6700*/  BAR.SYNC.DEFER_BLOCKING 0x0 ;  /* 0x0000000000007b1d */ /* 0x000fe20000010000 */
[----:B------:R-:W-:Y:S02]  /*6710*/  ISETP.GE.U32.AND P0, PT, R2, 0x42, PT ;  /* 0x000000420200780c */ /* 0x000fe40003f06070 */
[----:B------:R-:W-:-:S11]  /*6720*/  ISETP.GT.U32.AND P1, PT, R0, 0x1f, PT ;  /* 0x0000001f0000780c */ /* 0x000fd60003f24070 */
[----:B------:R-:W-:Y:S05]  /*6730*/  @!P0 BRA `(.L_x_26798) ;  /* 0x00000000002c8947 */ /* 0x000fea0003800000 */
.L_x_26799:
[----:B------:R-:W-:-:S04]  /*6740*/  SHF.R.U32.HI R6, RZ, 0x1, R2 ;  /* 0x00000001ff067819 */ /* 0x000fc80000011602 */
[----:B------:R-:W-:-:S13]  /*6750*/  ISETP.GE.U32.AND P0, PT, R0, R6, PT ;  /* 0x000000060000720c */ /* 0x000fda0003f06070 */
[----:B------:R-:W-:Y:S01]  /*6760*/  @!P0 LEA R5, R6, R3, 0x2 ;  /* 0x0000000306058211 */ /* 0x000fe200078e10ff */
[----:B0-----:R-:W-:Y:S05]  /*6770*/  @!P0 LDS R4, [R3] ;  /* 0x0000000003048984 */ /* 0x001fea0000000800 */
[----:B------:R-:W0:Y:S02]  /*6780*/  @!P0 LDS R5, [R5] ;  /* 0x0000000005058984 */ /* 0x000e240000000800 */
[----:B0-----:R-:W-:-:S05]  /*6790*/  @!P0 IMAD R4, R4, R5, RZ ;  /* 0x0000000504048224 */ /* 0x001fca00078e02ff */
[----:B------:R2:W-:Y:S01]  /*67a0*/  @!P0 STS [R3], R4 ;  /* 0x0000000403008388 */ /* 0x0005e20000000800 */
[----:B------:R-:W-:Y:S01]  /*67b0*/  BAR.SYNC.DEFER_BLOCKING 0x0 ;  /* 0x0000000000007b1d */ /* 0x000fe20000010000 */
[----:B------:R-:W-:Y:S01]  /*67c0*/  ISETP.GT.U32.AND P0, PT, R2, 0x83, PT ;  /* 0x000000830200780c */ /* 0x000fe20003f04070 */
[----:B------:R-:W-:-:S12]  /*67d0*/  IMAD.MOV.U32 R2, RZ, RZ, R6 ;  /* 0x000000ffff027224 */ /* 0x000fd800078e0006 */
[----:B--2---:R-:W-:Y:S05]  /*67e0*/  @P0 BRA `(.L_x_26799) ;  /* 0xfffffffc00d40947 */ /* 0x004fea000383ffff */
.L_x_26798:
[----:B------:R-:W-:Y:S05]  /*67f0*/  @P1 EXIT ;  /* 0x000000000000194d */ /* 0x000fea0003800000 */
[----:B------:R-:W-:Y:S01]  /*6800*/  LDS R2, [R3] ;  /* 0x0000000003027984 */ /* 0x000fe20000000800 */
[----:B------:R-:W-:-:S03]  /*6810*/  ISETP.NE.AND P0, PT, R0, RZ, PT ;  /* 0x000000ff0000720c */ /* 0x000fc60003f05270 */
[----:B------:R-:W2:Y:S02]  /*6820*/  LDS R5, [R3+0x80] ;  /* 0x0000800003057984 */ /* 0x000ea40000000800 */
[----:B--2---:R-:W-:-:S05]  /*6830*/  IMAD R2, R2, R5, RZ ;  /* 0x0000000502027224 */ /* 0x004fca00078e02ff */
[----:B------:R-:W-:Y:S04]  /*6840*/  STS [R3], R2 ;  /* 0x0000000203007388 */ /* 0x000fe80000000800 */
[----:B0-----:R-:W-:Y:S04]  /*6850*/  LDS R4, [R3] ;  /* 0x0000000003047984 */ /* 0x001fe80000000800 */
        /* <DEDUP_REMOVED lines=8> */
[----:B-1----:R-:W0:Y:S02]  /*68e0*/  LDS R8, [R3+0x10] ;  /* 0x0000100003087984 */ /* 0x002e240000000800 */
        /* <DEDUP_REMOVED lines=28> */
        .weak           $__internal_578_$__cuda_sm20_div_s64
        .type           $__internal_578_$__cuda_sm20_div_s64,@function
        .size           $__internal_578_$__cuda_sm20_div_s64,($__internal_579_$__cuda_sm20_rem_s64 - $__internal_578_$__cuda_sm20_div_s64)
$__internal_578_$__cuda_sm20_div_s64:
        /* <DEDUP_REMOVED lines=82> */
[----:B------:R-:W-:Y:S06]  /*6fd0*/  RET.REL.NODEC R12 `(contiguous_nanprod2_u32) ;  /* 0xffffff900c087950 */ /* 0x000fec0003c3ffff */
        .weak           $__internal_579_$__cuda_sm20_rem_s64
        .type           $__internal_579_$__cuda_sm20_rem_s64,@function
        .size           $__internal_579_$__cuda_sm20_rem_s64,(.L_x_32782 - $__internal_579_$__cuda_sm20_rem_s64)
$__internal_579_$__cuda_sm20_rem_s64:
        /* <DEDUP_REMOVED lines=76> */
[----:B------:R-:W-:Y:S06]  /*74a0*/  RET.REL.NODEC R26 `(contiguous_nanprod2_u32) ;  /* 0xffffff881ad47950 */ /* 0x000fec0003c3ffff */
.L_x_26800:
        /* <DEDUP_REMOVED lines=13> */
.L_x_32782:


//--------------------- .text.uncontiguous_nanprod_u32 --------------------------
	.section	.text.uncontiguous_nanprod_u32,"ax",@progbits
	.align	128
        .global         uncontiguous_nanprod_u32
        .type           uncontiguous_nanprod_u32,@function
        .size           uncontiguous_nanprod_u32,(.L_x_32784 - uncontiguous_nanprod_u32)
        .other          uncontiguous_nanprod_u32,@"STO_CUDA_ENTRY STV_DEFAULT"
uncontiguous_nanprod_u32:
.text.uncontiguous_nanprod_u32:
[----:B------:R-:W-:Y:S01]  /*0000*/  LDC R1, c[0x0][0x37c] ;  /* 0x0000df00ff017b82 */ /* 0x000fe20000000800 */
[----:B------:R-:W0:Y:S07]  /*0010*/  S2R R0, SR_CTAID.X ;  /* 0x0000000000007919 */ /* 0x000e2e0000002500 */
[----:B------:R-:W1:Y:S01]  /*0020*/  S2UR UR5, SR_CgaCtaId ;  /* 0x00000000000579c3 */ /* 0x000e620000008800 */
[----:B------:R-:W2:Y:S01]  /*0030*/  LDCU UR8, c[0x0][0x360] ;  /* 0x00006c00ff0877ac */ /* 0x000ea20008000800 */
[----:B------:R-:W-:Y:S01]  /*0040*/  HFMA2 R6, -RZ, RZ, 0, 5.9604644775390625e-08 ;  /* 0x00000001ff067431 */ /* 0x000fe200000001ff */
        /* <DEDUP_REMOVED lines=37> */
.L_x_26829:
        /* <DEDUP_REMOVED lines=33> */
.L_x_26806:
[----:B------:R-:W-:Y:S01]  /*04b0*/  MOV R29, R14 ;  /* 0x0000000e001d7202 */ /* 0x000fe20000000f00 */
[----:B------:R-:W-:Y:S01]  /*04c0*/  IMAD.MOV.U32 R26, RZ, RZ, R15 ;  /* 0x000000ffff1a7224 */ /* 0x000fe200078e000f */
[----:B------:R-:W-:Y:S01]  /*04d0*/  MOV R13, R16 ;  /* 0x00000010000d7202 */ /* 0x000fe20000000f00 */
[----:B------:R-:W-:Y:S01]  /*04e0*/  IMAD.MOV.U32 R12, RZ, RZ, R17 ;  /* 0x000000ffff0c7224 */ /* 0x000fe200078e0011 */
[----:B------:R-:W-:-:S07]  /*04f0*/  MOV R11, 0x510 ;  /* 0x00000510000b7802 */ /* 0x000fce0000000f00 */
[----:B------:R-:W-:Y:S05]  /*0500*/  CALL.REL.NOINC `($__internal_580_$__cuda_sm20_div_s64) ;  /* 0x0000006400d07944 */ /* 0x000fea0003c00000 */
        /* <DEDUP_REMOVED lines=9> */
.L_x_26807:
[----:B------:R-:W-:Y:S05]  /*05a0*/  BSYNC.RECONVERGENT B1 ;  /* 0x0000000000017941 */ /* 0x000fea0003800200 */
.L_x_26805:
        /* <DEDUP_REMOVED lines=36> */
.L_x_26809:
[----:B------:R-:W-:Y:S01]  /*07f0*/  MOV R29, R7 ;  /* 0x00000007001d7202 */ /* 0x000fe20000000f00 */
[----:B------:R-:W-:Y:S01]  /*0800*/  IMAD.MOV.U32 R26, RZ, RZ, R8 ;  /* 0x000000ffff1a7224 */ /* 0x000fe200078e0008 */
[----:B------:R-:W-:Y:S01]  /*0810*/  MOV R13, R16 ;  /* 0x00000010000d7202 */ /* 0x000fe20000000f00 */
[----:B------:R-:W-:Y:S01]  /*0820*/  IMAD.MOV.U32 R12, RZ, RZ, R17 ;  /* 0x000000ffff0c7224 */ /* 0x000fe200078e0011 */
[----:B------:R-:W-:-:S07]  /*0830*/  MOV R11, 0x850 ;  /* 0x00000850000b7802 */ /* 0x000fce0000000f00 */
[----:B------:R-:W-:Y:S05]  /*0840*/  CALL.REL.NOINC `($__internal_580_$__cuda_sm20_div_s64) ;  /* 0x0000006400007944 */ /* 0x000fea0003c00000 */
        /* <DEDUP_REMOVED lines=10> */
.L_x_26810:
[----:B------:R-:W-:Y:S05]  /*08f0*/  BSYNC.RECONVERGENT B1 ;  /* 0x0000000000017941 */ /* 0x000fea0003800200 */
.L_x_26808:
        /* <DEDUP_REMOVED lines=37> */
.L_x_26812:
[----:B------:R-:W-:Y:S01]  /*0b50*/  IMAD.MOV.U32 R29, RZ, RZ, R14 ;  /* 0x000000ffff1d7224 */ /* 0x000fe200078e000e */
[----:B------:R-:W-:Y:S01]  /*0b60*/  MOV R26, R15 ;  /* 0x0000000f001a7202 */ /* 0x000fe20000000f00 */
[----:B------:R-:W-:Y:S01]  /*0b70*/  IMAD.MOV.U32 R13, RZ, RZ, R16 ;  /* 0x000000ffff0d7224 */ /* 0x000fe200078e0010 */
[----:B------:R-:W-:Y:S02]  /*0b80*/  MOV R12, R17 ;  /* 0x00000011000c7202 */ /* 0x000fe40000000f00 */
[----:B------:R-:W-:-:S07]  /*0b90*/  MOV R11, 0xbb0 ;  /* 0x00000bb0000b7802 */ /* 0x000fce0000000f00 */
[----:B------:R-:W-:Y:S05]  /*0ba0*/  CALL.REL.NOINC `($__internal_580_$__cuda_sm20_div_s64) ;  /* 0x0000006000287944 */ /* 0x000fea0003c00000 */
        /* <DEDUP_REMOVED lines=10> */
.L_x_26813:
[----:B------:R-:W-:Y:S05]  /*0c50*/  BSYNC.RECONVERGENT B1 ;  /* 0x0000000000017941 */ /* 0x000fea0003800200 */
.L_x_26811:
        /* <DEDUP_REMOVED lines=34> */
.L_x_26815:
        /* <DEDUP_REMOVED lines=16> */
.L_x_26816:
[----:B------:R-:W-:Y:S05]  /*0f80*/  BSYNC.RECONVERGENT B1 ;  /* 0x0000000000017941 */ /* 0x000fea0003800200 */
.L_x_26814:
        /* <DEDUP_REMOVED lines=37> */
.L_x_26818:
[----:B------:R-:W-:Y:S01]  /*11e0*/  MOV R29, R14 ;  /* 0x0000000e001d7202 */ /* 0x000fe20000000f00 */
[----:B------:R-:W-:Y:S01]  /*11f0*/  IMAD.MOV.U32 R26, RZ, RZ, R15 ;  /* 0x000000ffff1a7224 */ /* 0x000fe200078e000f */
[----:B------:R-:W-:Y:S01]  /*1200*/  MOV R13, R16 ;  /* 0x00000010000d7202 */ /* 0x000fe20000000f00 */
[----:B------:R-:W-:Y:S01]  /*1210*/  IMAD.MOV.U32 R12, RZ, RZ, R17 ;  /* 0x000000ffff0c7224 */ /* 0x000fe200078e0011 */
[----:B------:R-:W-:-:S07]  /*1220*/  MOV R11, 0x1240 ;  /* 0x00001240000b7802 */ /* 0x000fce0000000f00 */
[----:B------:R-:W-:Y:S05]  /*1230*/  CALL.REL.NOINC `($__internal_580_$__cuda_sm20_div_s64) ;  /* 0x0000005800847944 */ /* 0x000fea0003c00000 */
        /* <DEDUP_REMOVED lines=11> */
.L_x_26819:
[----:B------:R-:W-:Y:S05]  /*12f0*/  BSYNC.RECONVERGENT B1 ;  /* 0x0000000000017941 */ /* 0x000fea0003800200 */
.L_x_26817:
        /* <DEDUP_REMOVED lines=35> */
.L_x_26821:
        /* <DEDUP_REMOVED lines=16> */
.L_x_26822:
[----:B------:R-:W-:Y:S05]  /*1630*/  BSYNC.RECONVERGENT B1 ;  /* 0x0000000000017941 */ /* 0x000fea0003800200 */
.L_x_26820:
        /* <DEDUP_REMOVED lines=36> */
.L_x_26824:
        /* <DEDUP_REMOVED lines=17> */
.L_x_26825:
[----:B------:R-:W-:Y:S05]  /*1990*/  BSYNC.RECONVERGENT B1 ;  /* 0x0000000000017941 */ /* 0x000fea0003800200 */
.L_x_26823:
        /* <DEDUP_REMOVED lines=36> */
.L_x_26827:
        /* <DEDUP_REMOVED lines=17> */
.L_x_26828:
[----:B------:R-:W-:Y:S05]  /*1cf0*/  BSYNC.RECONVERGENT B1 ;  /* 0x0000000000017941 */ /* 0x000fea0003800200 */
.L_x_26826:
        /* <DEDUP_REMOVED lines=10> */
.L_x_26804:
        /* <DEDUP_REMOVED lines=36> */
.L_x_26832:
[----:B------:R-:W-:Y:S01]  /*1fe0*/  IMAD.MOV.U32 R29, RZ, RZ, R14 ;  /* 0x000000ffff1d7224 */ /* 0x000fe200078e000e */
[----:B------:R-:W-:Y:S01]  /*1ff0*/  MOV R26, R15 ;  /* 0x0000000f001a7202 */ /* 0x000fe20000000f00 */
[----:B------:R-:W-:Y:S01]  /*2000*/  IMAD.MOV.U32 R13, RZ, RZ, R16 ;  /* 0x000000ffff0d7224 */ /* 0x000fe200078e0010 */
[----:B------:R-:W-:Y:S02]  /*2010*/  MOV R12, R17 ;  /* 0x00000011000c7202 */ /* 0x000fe40000000f00 */
[----:B------:R-:W-:-:S07]  /*2020*/  MOV R11, 0x2040 ;  /* 0x00002040000b7802 */ /* 0x000fce0000000f00 */
[----:B------:R-:W-:Y:S05]  /*2030*/  CALL.REL.NOINC `($__internal_580_$__cuda_sm20_div_s64) ;  /* 0x0000004c00047944 */ /* 0x000fea0003c00000 */
        /* <DEDUP_REMOVED lines=9> */
.L_x_26833:
[----:B------:R-:W-:Y:S05]  /*20d0*/  BSYNC.RECONVERGENT B1 ;  /* 0x0000000000017941 */ /* 0x000fea0003800200 */
.L_x_26831:
        /* <DEDUP_REMOVED lines=36> */
.L_x_26835:
[----:B------:R-:W-:Y:S01]  /*2320*/  IMAD.MOV.U32 R29, RZ, RZ, R7 ;  /* 0x000000ffff1d7224 */ /* 0x000fe200078e0007 */
[----:B------:R-:W-:Y:S01]  /*2330*/  MOV R26, R8 ;  /* 0x00000008001a7202 */ /* 0x000fe20000000f00 */
[----:B------:R-:W-:Y:S01]  /*2340*/  IMAD.MOV.U32 R13, RZ, RZ, R16 ;  /* 0x000000ffff0d7224 */ /* 0x000fe200078e0010 */
[----:B------:R-:W-:Y:S02]  /*2350*/  MOV R12, R17 ;  /* 0x00000011000c7202 */ /* 0x000fe40000000f00 */
[----:B------:R-:W-:-:S07]  /*2360*/  MOV R11, 0x2380 ;  /* 0x00002380000b7802 */ /* 0x000fce0000000f00 */
[----:B------:R-:W-:Y:S05]  /*2370*/  CALL.REL.NOINC `($__internal_580_$__cuda_sm20_div_s64) ;  /* 0x0000004800347944 */ /* 0x000fea0003c00000 */
        /* <DEDUP_REMOVED lines=11> */
.L_x_26836:
[----:B------:R-:W-:Y:S05]  /*2430*/  BSYNC.RECONVERGENT B1 ;  /* 0x0000000000017941 */ /* 0x000fea0003800200 */
.L_x_26834:
        /* <DEDUP_REMOVED lines=38> */
.L_x_26838:
        /* <DEDUP_REMOVED lines=16> */
.L_x_26839:
[----:B------:R-:W-:Y:S05]  /*27a0*/  BSYNC.RECONVERGENT B1 ;  /* 0x0000000000017941 */ /* 0x000fea0003800200 */
.L_x_26837:
        /* <DEDUP_REMOVED lines=36> */
.L_x_26841:
        /* <DEDUP_REMOVED lines=16> */
.L_x_26842:
[----:B------:R-:W-:Y:S05]  /*2af0*/  BSYNC.RECONVERGENT B1 ;  /* 0x0000000000017941 */ /* 0x000fea0003800200 */
.L_x_26840:
[----:B------:R-:W-:Y:S01]  /*2b00*/  MOV R34, R20 ;  /* 0x0000001400227202 */ /* 0x000fe20000000f00 */
[----:B------:R-:W-:Y:S02]  /*2b10*/  IMAD R5, R5, R38, RZ ;  /* 0x0000002605057224 */ /* 0x000fe400078e02ff */
[----:B------:R-:W-:Y:S02]  /*2b20*/  VIADD R9, R9, 0xfffffffe ;  /* 0xfffffffe09097836 */ /* 0x000fe40000000000 */
[----:B------:R-:W-:-:S04]  /*2b30*/  IMAD.WIDE.U32 R34, R38, R10, R34 ;  /* 0x0000000a26227225 */ /* 0x000fc800078e0022 */
[----:B------:R-:W-:-:S05]  /*2b40*/  IMAD R5, R39, R10, R5 ;  /* 0x0000000a27057224 */ /* 0x000fca00078e0205 */
[----:B------:R-:W-:Y:S01]  /*2b50*/  IADD3 R6, PT, PT, R35, R5, RZ ;  /* 0x0000000523067210 */ /* 0x000fe20007ffe0ff */
[----:B------:R-:W-:-:S07]  /*2b60*/  IMAD.MOV.U32 R5, RZ, RZ, R34 ;  /* 0x000000ffff057224 */ /* 0x000fce00078e0022 */
.L_x_26830:
        /* <DEDUP_REMOVED lines=31> */
.L_x_26844:
[----:B------:R-:W-:Y:S01]  /*2d60*/  MOV R20, R14 ;  /* 0x0000000e00147202 */ /* 0x000fe20000000f00 */
[----:B------:R-:W-:Y:S01]  /*2d70*/  IMAD.MOV.U32 R24, RZ, RZ, R15 ;  /* 0x000000ffff187224 */ /* 0x000fe200078e000f */
[----:B------:R-:W-:Y:S01]  /*2d80*/  MOV R21, R16 ;  /* 0x0000001000157202 */ /* 0x000fe20000000f00 */
[----:B------:R-:W-:Y:S01]  /*2d90*/  IMAD.MOV.U32 R22, RZ, RZ, R17 ;  /* 0x000000ffff167224 */ /* 0x000fe200078e0011 */
[----:B------:R-:W-:-:S07]  /*2da0*/  MOV R23, 0x2dc0 ;  /* 0x00002dc000177802 */ /* 0x000fce0000000f00 */
[----:B------:R-:W-:Y:S05]  /*2db0*/  CALL.REL.NOINC `($__internal_581_$__cuda_sm20_rem_s64) ;  /* 0x0000004000f47944 */ /* 0x000fea0003c00000 */
[----:B------:R-:W-:Y:S01]  /*2dc0*/  MOV R10, R12 ;  /* 0x0000000c000a7202 */ /* 0x000fe20000000f00 */
[----:B------:R-:W-:-:S07]  /*2dd0*/  IMAD.MOV.U32 R11, RZ, RZ, R13 ;  /* 0x000000ffff0b7224 */ /* 0x000fce00078e000d */
.L_x_26845:
[----:B------:R-:W-:Y:S05]  /*2de0*/  BSYNC.RECONVERGENT B1 ;  /* 0x0000000000017941 */ /* 0x000fea0003800200 */
.L_x_26843:
        /* <DEDUP_REMOVED lines=33> */
.L_x_26847:
[----:B------:R-:W-:Y:S01]  /*3000*/  IMAD.MOV.U32 R21, RZ, RZ, R16 ;  /* 0x000000ffff157224 */ /* 0x000fe200078e0010 */
[----:B------:R-:W-:Y:S01]  /*3010*/  MOV R22, R17 ;  /* 0x0000001100167202 */ /* 0x000fe20000000f00 */
[----:B------:R-:W-:Y:S01]  /*3020*/  IMAD.MOV.U32 R20, RZ, RZ, R7 ;  /* 0x000000ffff147224 */ /* 0x000fe200078e0007 */
[----:B------:R-:W-:Y:S02]  /*3030*/  MOV R24, R8 ;  /* 0x0000000800187202 */ /* 0x000fe40000000f00 */
[----:B------:R-:W-:-:S07]  /*3040*/  MOV R23, 0x3060 ;  /* 0x0000306000177802 */ /* 0x000fce0000000f00 */
[----:B------:R-:W-:Y:S05]  /*3050*/  CALL.REL.NOINC `($__internal_581_$__cuda_sm20_rem_s64) ;  /* 0x00000040004c7944 */ /* 0x000fea0003c00000 */
[----:B------:R-:W-:Y:S01]  /*3060*/  IMAD.MOV.U32 R8, RZ, RZ, R12 ;  /* 0x000000ffff087224 */ /* 0x000fe200078e000c */
[----:B------:R-:W-:-:S07]  /*3070*/  MOV R9, R13 ;  /* 0x0000000d00097202 */ /* 0x000fce0000000f00 */
.L_x_26848:
[----:B------:R-:W-:Y:S05]  /*3080*/  BSYNC.RECONVERGENT B1 ;  /* 0x0000000000017941 */ /* 0x000fea0003800200 */
.L_x_26846:
[----:B------:R-:W-:Y:S01]  /*3090*/  MOV R11, R6 ;  /* 0x00000006000b7202 */ /* 0x000fe20000000f00 */
[----:B------:R-:W-:Y:S02]  /*30a0*/  IMAD.MOV.U32 R10, RZ, RZ, R5 ;  /* 0x000000ffff0a7224 */ /* 0x000fe400078e0005 */
[----:B------:R-:W-:Y:S02]  /*30b0*/  IMAD R7, R9, R18, RZ ;  /* 0x0000001209077224 */ /* 0x000fe400078e02ff */
[----:B------:R-:W-:-:S04]  /*30c0*/  IMAD.WIDE.U32 R10, R18, R8, R10 ;  /* 0x00000008120a7225 */ /* 0x000fc800078e000a */
[----:B------:R-:W-:Y:S01]  /*30d0*/  IMAD R7, R19, R8, R7 ;  /* 0x0000000813077224 */ /* 0x000fe200078e0207 */
[----:B------:R-:W-:-:S03]  /*30e0*/  MOV R5, R10 ;  /* 0x0000000a00057202 */ /* 0x000fc60000000f00 */
[----:B------:R-:W-:-:S07]  /*30f0*/  IMAD.IADD R6, R11, 0x1, R7 ;  /* 0x000000010b067824 */ /* 0x000fce00078e0207 */
.L_x_26803:
        /* <DEDUP_REMOVED lines=10> */
.L_x_26802:
        /* <DEDUP_REMOVED lines=20> */
.L_x_26876:
        /* <DEDUP_REMOVED lines=33> */
.L_x_26853:
[----:B------:R-:W-:Y:S01]  /*34f0*/  MOV R29, R15 ;  /* 0x0000000f001d7202 */ /* 0x000fe20000000f00 */
[----:B------:R-:W-:Y:S01]  /*3500*/  IMAD.MOV.U32 R26, RZ, RZ, R14 ;  /* 0x000000ffff1a7224 */ /* 0x000fe200078e000e */
[----:B------:R-:W-:Y:S01]  /*3510*/  MOV R13, R34 ;  /* 0x00000022000d7202 */ /* 0x000fe20000000f00 */
[----:B------:R-:W-:Y:S01]  /*3520*/  IMAD.MOV.U32 R12, RZ, RZ, R35 ;  /* 0x000000ffff0c7224 */ /* 0x000fe200078e0023 */
[----:B------:R-:W-:-:S07]  /*3530*/  MOV R11, 0x3550 ;  /* 0x00003550000b7802 */ /* 0x000fce0000000f00 */
[----:B-123--:R-:W-:Y:S05]  /*3540*/  CALL.REL.NOINC `($__internal_580_$__cuda_sm20_div_s64) ;  /* 0x0000003400c07944 */ /* 0x00efea0003c00000 */
        /* <DEDUP_REMOVED lines=11> */
.L_x_26854:
[----:B------:R-:W-:Y:S05]  /*3600*/  BSYNC.RECONVERGENT B1 ;  /* 0x0000000000017941 */ /* 0x000fea0003800200 */
.L_x_26852:
        /* <DEDUP_REMOVED lines=39> */
.L_x_26856:
[----:B------:R-:W-:Y:S01]  /*3880*/  MOV R29, R34 ;  /* 0x00000022001d7202 */ /* 0x000fe20000000f00 */
[----:B------:R-:W-:Y:S01]  /*3890*/  IMAD.MOV.U32 R26, RZ, RZ, R35 ;  /* 0x000000ffff1a7224 */ /* 0x000fe200078e0023 */
[----:B------:R-:W-:Y:S01]  /*38a0*/  MOV R13, R36 ;  /* 0x00000024000d7202 */ /* 0x000fe20000000f00 */
[----:B------:R-:W-:Y:S01]  /*38b0*/  IMAD.MOV.U32 R12, RZ, RZ, R37 ;  /* 0x000000ffff0c7224 */ /* 0x000fe200078e0025 */
[----:B------:R-:W-:-:S07]  /*38c0*/  MOV R11, 0x38e0 ;  /* 0x000038e0000b7802 */ /* 0x000fce0000000f00 */
[----:B-1----:R-:W-:Y:S05]  /*38d0*/  CALL.REL.NOINC `($__internal_580_$__cuda_sm20_div_s64) ;  /* 0x0000003000dc7944 */ /* 0x002fea0003c00000 */
        /* <DEDUP_REMOVED lines=11> */
.L_x_26857:
[----:B------:R-:W-:Y:S05]  /*3990*/  BSYNC.RECONVERGENT B1 ;  /* 0x0000000000017941 */ /* 0x000fea0003800200 */
.L_x_26855:
        /* <DEDUP_REMOVED lines=38> */
.L_x_26859:
[----:B------:R-:W-:Y:S01]  /*3c00*/  IMAD.MOV.U32 R29, RZ, RZ, R34 ;  /* 0x000000ffff1d7224 */ /* 0x000fe200078e0022 */
[----:B------:R-:W-:Y:S01]  /*3c10*/  MOV R26, R35 ;  /* 0x00000023001a7202 */ /* 0x000fe20000000f00 */
[----:B------:R-:W-:Y:S01]  /*3c20*/  IMAD.MOV.U32 R13, RZ, RZ, R36 ;  /* 0x000000ffff0d7224 */ /* 0x000fe200078e0024 */
[----:B------:R-:W-:Y:S02]  /*3c30*/  MOV R12, R37 ;  /* 0x00000025000c7202 */ /* 0x000fe40000000f00 */
[----:B------:R-:W-:-:S07]  /*3c40*/  MOV R11, 0x3c60 ;  /* 0x00003c60000b7802 */ /* 0x000fce0000000f00 */
[----:B-1----:R-:W-:Y:S05]  /*3c50*/  CALL.REL.NOINC `($__internal_580_$__cuda_sm20_div_s64) ;  /* 0x0000002c00fc7944 */ /* 0x002fea0003c00000 */
        /* <DEDUP_REMOVED lines=11> */
.L_x_26860:
[----:B------:R-:W-:Y:S05]  /*3d10*/  BSYNC.RECONVERGENT B1 ;  /* 0x0000000000017941 */ /* 0x000fea0003800200 */
.L_x_26858:
        /* <DEDUP_REMOVED lines=38> */
.L_x_26862:
        /* <DEDUP_REMOVED lines=17> */
.L_x_26863:
[----:B------:R-:W-:Y:S05]  /*4090*/  BSYNC.RECONVERGENT B1 ;  /* 0x0000000000017941 */ /* 0x000fea0003800200 */
.L_x_26861:
        /* <DEDUP_REMOVED lines=39> */
.L_x_26865:
        /* <DEDUP_REMOVED lines=17> */
.L_x_26866:
[----:B------:R-:W-:Y:S05]  /*4420*/  BSYNC.RECONVERGENT B1 ;  /* 0x0000000000017941 */ /* 0x000fea0003800200 */
.L_x_26864:
        /* <DEDUP_REMOVED lines=38> */
.L_x_26868:
        /* <DEDUP_REMOVED lines=17> */
.L_x_26869:
[----:B------:R-:W-:Y:S05]  /*47a0*/  BSYNC.RECONVERGENT B1 ;  /* 0x0000000000017941 */ /* 0x000fea0003800200 */
.L_x_26867:
        /* <DEDUP_REMOVED lines=38> */
.L_x_26871:
        /* <DEDUP_REMOVED lines=17> */
.L_x_26872:
[----:B------:R-:W-:Y:S05]  /*4b20*/  BSYNC.RECONVERGENT B1 ;  /* 0x0000000000017941 */ /* 0x000fea0003800200 */
.L_x_26870:
        /* <DEDUP_REMOVED lines=36> */
.L_x_26874:
        /* <DEDUP_REMOVED lines=17> */
.L_x_26875:
[----:B------:R-:W-:Y:S05]  /*4e80*/  BSYNC.RECONVERGENT B1 ;  /* 0x0000000000017941 */ /* 0x000fea0003800200 */
.L_x_26873:
        /* <DEDUP_REMOVED lines=12> */
.L_x_26851:
        /* <DEDUP_REMOVED lines=35> */
.L_x_26879:
[----:B------:R-:W-:Y:S01]  /*5180*/  MOV R29, R15 ;  /* 0x0000000f001d7202 */ /* 0x000fe20000000f00 */
[----:B------:R-:W-:Y:S01]  /*5190*/  IMAD.MOV.U32 R26, RZ, RZ, R14 ;  /* 0x000000ffff1a7224 */ /* 0x000fe200078e000e */
[----:B------:R-:W-:Y:S02]  /*51a0*/  MOV R13, R16 ;  /* 0x00000010000d7202 */ /* 0x000fe40000000f00 */
[----:B------:R-:W-:Y:S02]  /*51b0*/  MOV R12, R17 ;  /* 0x00000011000c7202 */ /* 0x000fe40000000f00 */
[----:B------:R-:W-:-:S07]  /*51c0*/  MOV R11, 0x51e0 ;  /* 0x000051e0000b7802 */ /* 0x000fce0000000f00 */
[----:B------:R-:W-:Y:S05]  /*51d0*/  CALL.REL.NOINC `($__internal_580_$__cuda_sm20_div_s64) ;  /* 0x00000018009c7944 */ /* 0x000fea0003c00000 */
        /* <DEDUP_REMOVED lines=11> */
.L_x_26880:
[----:B------:R-:W-:Y:S05]  /*5290*/  BSYNC.RECONVERGENT B1 ;  /* 0x0000000000017941 */ /* 0x000fea0003800200 */
.L_x_26878:
        /* <DEDUP_REMOVED lines=41> */
.L_x_26882:
[----:B------:R-:W-:Y:S01]  /*5530*/  MOV R29, R18 ;  /* 0x00000012001d7202 */ /* 0x000fe20000000f00 */
[----:B------:R-:W-:Y:S01]  /*5540*/  IMAD.MOV.U32 R13, RZ, RZ, R16 ;  /* 0x000000ffff0d7224 */ /* 0x000fe200078e0010 */
[----:B------:R-:W-:Y:S02]  /*5550*/  MOV R26, R19 ;  /* 0x00000013001a7202 */ /* 0x000fe40000000f00 */
[----:B------:R-:W-:Y:S02]  /*5560*/  MOV R12, R17 ;  /* 0x00000011000c7202 */ /* 0x000fe40000000f00 */
[----:B------:R-:W-:-:S07]  /*5570*/  MOV R11, 0x5590 ;  /* 0x00005590000b7802 */ /* 0x000fce0000000f00 */
[----:B------:R-:W-:Y:S05]  /*5580*/  CALL.REL.NOINC `($__internal_580_$__cuda_sm20_div_s64) ;  /* 0x0000001400b07944 */ /* 0x000fea0003c00000 */
        /* <DEDUP_REMOVED lines=11> */
.L_x_26883:
[----:B------:R-:W-:Y:S05]  /*5640*/  BSYNC.RECONVERGENT B1 ;  /* 0x0000000000017941 */ /* 0x000fea0003800200 */
.L_x_26881:
        /* <DEDUP_REMOVED lines=40> */
.L_x_26885:
        /* <DEDUP_REMOVED lines=17> */
.L_x_26886:
[----:B------:R-:W-:Y:S05]  /*59e0*/  BSYNC.RECONVERGENT B1 ;  /* 0x0000000000017941 */ /* 0x000fea0003800200 */
.L_x_26884:
        /* <DEDUP_REMOVED lines=39> */
.L_x_26888:
[----:B------:R-:W-:Y:S01]  /*5c60*/  MOV R29, R18 ;  /* 0x00000012001d7202 */ /* 0x000fe20000000f00 */
[----:B------:R-:W-:Y:S01]  /*5c70*/  IMAD.MOV.U32 R26, RZ, RZ, R19 ;  /* 0x000000ffff1a7224 */ /* 0x000fe200078e0013 */
[----:B------:R-:W-:Y:S02]  /*5c80*/  MOV R13, R20 ;  /* 0x00000014000d7202 */ /* 0x000fe40000000f00 */
[----:B------:R-:W-:Y:S02]  /*5c90*/  MOV R12, R21 ;  /* 0x00000015000c7202 */ /* 0x000fe40000000f00 */
[----:B------:R-:W-:-:S07]  /*5ca0*/  MOV R11, 0x5cc0 ;  /* 0x00005cc0000b7802 */ /* 0x000fce0000000f00 */
[----:B------:R-:W-:Y:S05]  /*5cb0*/  CALL.REL.NOINC `($__internal_580_$__cuda_sm20_div_s64) ;  /* 0x0000000c00e47944 */ /* 0x000fea0003c00000 */
        /* <DEDUP_REMOVED lines=11> */
.L_x_26889:
[----:B------:R-:W-:Y:S05]  /*5d70*/  BSYNC.RECONVERGENT B1 ;  /* 0x0000000000017941 */ /* 0x000fea0003800200 */
.L_x_26887:
        /* <DEDUP_REMOVED lines=10> */
.L_x_26877:
        /* <DEDUP_REMOVED lines=34> */
.L_x_26892:
        /* <DEDUP_REMOVED lines=17> */
.L_x_26893:
[----:B------:R-:W-:Y:S05]  /*6150*/  BSYNC.RECONVERGENT B1 ;  /* 0x0000000000017941 */ /* 0x000fea0003800200 */
.L_x_26891:
        /* <DEDUP_REMOVED lines=41> */
.L_x_26895:
        /* <DEDUP_REMOVED lines=17> */
.L_x_26896:
[----:B------:R-:W-:Y:S05]  /*6500*/  BSYNC.RECONVERGENT B1 ;  /* 0x0000000000017941 */ /* 0x000fea0003800200 */
.L_x_26894:
        /* <DEDUP_REMOVED lines=10> */
.L_x_26890:
        /* <DEDUP_REMOVED lines=31> */
.L_x_26898:
[----:B------:R-:W-:Y:S01]  /*67a0*/  MOV R21, R10 ;  /* 0x0000000a00157202 */ /* 0x000fe20000000f00 */
[----:B------:R-:W-:Y:S01]  /*67b0*/  IMAD.MOV.U32 R20, RZ, RZ, R15 ;  /* 0x000000ffff147224 */ /* 0x000fe200078e000f */
[----:B------:R-:W-:Y:S02]  /*67c0*/  MOV R22, R11 ;  /* 0x0000000b00167202 */ /* 0x000fe40000000f00 */
[----:B------:R-:W-:Y:S02]  /*67d0*/  MOV R24, R14 ;  /* 0x0000000e00187202 */ /* 0x000fe40000000f00 */
[----:B------:R-:W-:-:S07]  /*67e0*/  MOV R23, 0x6800 ;  /* 0x0000680000177802 */ /* 0x000fce0000000f00 */
[----:B------:R-:W-:Y:S05]  /*67f0*/  CALL.REL.NOINC `($__internal_581_$__cuda_sm20_rem_s64) ;  /* 0x0000000800647944 */ /* 0x000fea0003c00000 */
[----:B------:R-:W-:Y:S01]  /*6800*/  MOV R10, R12 ;  /* 0x0000000c000a7202 */ /* 0x000fe20000000f00 */
[----:B------:R-:W-:-:S07]  /*6810*/  IMAD.MOV.U32 R11, RZ, RZ, R13 ;  /* 0x000000ffff0b7224 */ /* 0x000fce00078e000d */
.L_x_26899:
[----:B------:R-:W-:Y:S05]  /*6820*/  BSYNC.RECONVERGENT B1 ;  /* 0x0000000000017941 */ /* 0x000fea0003800200 */
.L_x_26897:
        /* <DEDUP_REMOVED lines=10> */
.L_x_26850:
[----:B------:R-:W0:Y:S02]  /*68d0*/  LDCU.64 UR4, c[0x0][0x388] ;  /* 0x00007100ff0477ac */ /* 0x000e240008000a00 */
[----:B0-----:R-:W-:-:S04]  /*68e0*/  LEA R8, P0, R7, UR4, 0x2 ;  /* 0x0000000407087c11 */ /* 0x001fc8000f8010ff */
[----:B------:R-:W-:-:S05]  /*68f0*/  LEA.HI.X R9, R7, UR5, R6, 0x2, P0 ;  /* 0x0000000507097c11 */ /* 0x000fca00080f1406 */
[----:B------:R-:W2:Y:S04]  /*6900*/  LDG.E R8, desc[UR6][R8.64] ;  /* 0x0000000608087981 */ /* 0x000ea8000c1e1900 */
[----:B--2---:R0:W-:Y:S02]  /*6910*/  STS [R3], R8 ;  /* 0x0000000803007388 */ /* 0x0041e40000000800 */
.L_x_26849:
[----:B------:R-:W-:Y:S05]  /*6920*/  BSYNC.RECONVERGENT B0 ;  /* 0x0000000000007941 */ /* 0x000fea0003800200 */
.L_x_26801:
[----:B------:R-:W-:Y:S01]  /*6930*/  BAR.SYNC.DEFER_BLOCKING 0x0 ;  /* 0x0000000000007b1d */ /* 0x000fe20000010000 */
[----:B------:R-:W-:Y:S02]  /*6940*/  ISETP.GE.U32.AND P0, PT, R4, 0x42, PT ;  /* 0x000000420400780c */ /* 0x000fe40003f06070 */
[----:B------:R-:W-:-:S11]  /*6950*/  ISETP.GT.U32.AND P1, PT, R2, 0x1f, PT ;  /* 0x0000001f0200780c */ /* 0x000fd60003f24070 */
[----:B------:R-:W-:Y:S05]  /*6960*/  @!P0 BRA `(.L_x_26900) ;  /* 0x00000000002c8947 */ /* 0x000fea0003800000 */
.L_x_26901:
[----:B------:R-:W-:-:S04]  /*6970*/  SHF.R.U32.HI R7, RZ, 0x1, R4 ;  /* 0x00000001ff077819 */ /* 0x000fc80000011604 */
[----:B------:R-:W-:-:S13]  /*6980*/  ISETP.GE.U32.AND P0, PT, R2, R7, PT ;  /* 0x000000070200720c */ /* 0x000fda0003f06070 */
[----:B-1----:R-:W-:Y:S01]  /*6990*/  @!P0 LEA R6, R7, R3, 0x2 ;  /* 0x0000000307068211 */ /* 0x002fe200078e10ff */
[----:B------:R-:W-:Y:S05]  /*69a0*/  @!P0 LDS R5, [R3] ;  /* 0x0000000003058984 */ /* 0x000fea0000000800 */
[----:B------:R-:W0:Y:S02]  /*69b0*/  @!P0 LDS R6, [R6] ;  /* 0x0000000006068984 */ /* 0x000e240000000800 */
[----:B0-----:R-:W-:-:S05]  /*69c0*/  @!P0 IMAD R8, R5, R6, RZ ;  /* 0x0000000605088224 */ /* 0x001fca00078e02ff */
[----:B------:R2:W-:Y:S01]  /*69d0*/  @!P0 STS [R3], R8 ;  /* 0x0000000803008388 */ /* 0x0005e20000000800 */
[----:B------:R-:W-:Y:S01]  /*69e0*/  BAR.SYNC.DEFER_BLOCKING 0x0 ;  /* 0x0000000000007b1d */ /* 0x000fe20000010000 */
[----:B------:R-:W-:Y:S01]  /*69f0*/  ISETP.GT.U32.AND P0, PT, R4, 0x83, PT ;  /* 0x000000830400780c */ /* 0x000fe20003f04070 */
[----:B------:R-:W-:-:S12]  /*6a00*/  IMAD.MOV.U32 R4, RZ, RZ, R7 ;  /* 0x000000ffff047224 */ /* 0x000fd800078e0007 */
[----:B--2---:R-:W-:Y:S05]  /*6a10*/  @P0 BRA `(.L_x_26901) ;  /* 0xfffffffc00d40947 */ /* 0x004fea000383ffff */
.L_x_26900:
[----:B------:R-:W-:Y:S05]  /*6a20*/  @P1 EXIT ;  /* 0x000000000000194d */ /* 0x000fea0003800000 */
[----:B------:R-:W-:Y:S01]  /*6a30*/  LDS R4, [R3] ;  /* 0x0000000003047984 */ /* 0x000fe20000000800 */
[----:B------:R-:W-:-:S03]  /*6a40*/  ISETP.NE.AND P0, PT, R2, RZ, PT ;  /* 0x000000ff0200720c */ /* 0x000fc60003f05270 */
[----:B------:R-:W2:Y:S02]  /*6a50*/  LDS R5, [R3+0x80] ;  /* 0x0000800003057984 */ /* 0x000ea40000000800 */
[----:B--2---:R-:W-:-:S05]  /*6a60*/  IMAD R4, R4, R5, RZ ;  /* 0x0000000504047224 */ /* 0x004fca00078e02ff */
[----:B------:R-:W-:Y:S04]  /*6a70*/  STS [R3], R4 ;  /* 0x0000000403007388 */ /* 0x000fe80000000800 */
[----:B------:R-:W-:Y:S04]  /*6a80*/  LDS R5, [R3] ;  /* 0x0000000003057984 */ /* 0x000fe80000000800 */
[----:B-1----:R-:W1:Y:S02]  /*6a90*/  LDS R6, [R3+0x40] ;  /* 0x0000400003067984 */ /* 0x002e640000000800 */
[----:B-1----:R-:W-:-:S05]  /*6aa0*/  IMAD R6, R5, R6, RZ ;  /* 0x0000000605067224 */ /* 0x002fca00078e02ff */
[----:B------:R-:W-:Y:S04]  /*6ab0*/  STS [R3], R6 ;  /* 0x0000000603007388 */ /* 0x000fe80000000800 */
[----:B------:R-:W-:Y:S04]  /*6ac0*/  LDS R5, [R3] ;  /* 0x0000000003057984 */ /* 0x000fe80000000800 */
[----:B0-----:R-:W0:Y:S02]  /*6ad0*/  LDS R8, [R3+0x20] ;  /* 0x0000200003087984 */ /* 0x001e240000000800 */
        /* <DEDUP_REMOVED lines=23> */
        .weak           $__internal_580_$__cuda_sm20_div_s64
        .type           $__internal_580_$__cuda_sm20_div_s64,@function
        .size           $__internal_580_$__cuda_sm20_div_s64,($__internal_581_$__cuda_sm20_rem_s64 - $__internal_580_$__cuda_sm20_div_s64)
$__internal_580_$__cuda_sm20_div_s64:
        /* <DEDUP_REMOVED lines=83> */
[----:B------:R-:W-:Y:S05]  /*7180*/  RET.REL.NODEC R12 `(uncontiguous_nanprod_u32) ;  /* 0xffffff8c0c9c7950 */ /* 0x000fea0003c3ffff */
        .weak           $__internal_581_$__cuda_sm20_rem_s64
        .type           $__internal_581_$__cuda_sm20_rem_s64,@function
        .size           $__internal_581_$__cuda_sm20_rem_s64,(.L_x_32784 - $__internal_581_$__cuda_sm20_rem_s64)
$__internal_581_$__cuda_sm20_rem_s64:
        /* <DEDUP_REMOVED lines=77> */
[----:B------:R-:W-:Y:S06]  /*7660*/  RET.REL.NODEC R10 `(uncontiguous_nanprod_u32) ;  /* 0xffffff880a647950 */ /* 0x000fec0003c3ffff */
.L_x_26902:
        /* <DEDUP_REMOVED lines=9> */
.L_x_32784:


//--------------------- .text.contiguous_nanprod_u32 --------------------------
	.section	.text.contiguous_nanprod_u32,"ax",@progbits
	.align	128
        .global         contiguous_nanprod_u32
        .type           contiguous_nanprod_u32,@function
        .size           contiguous_nanprod_u32,(.L_x_33486 - contiguous_nanprod_u32)
        .other          contiguous_nanprod_u32,@"STO_CUDA_ENTRY STV_DEFAULT"
contiguous_nanprod_u32:
.text.contiguous_nanprod_u32:
        /* <DEDUP_REMOVED lines=24> */
[----:B------:R-:W-:Y:S01]  /*0180*/  IMAD.U32 R8, RZ, RZ, UR8 ;  /* 0x00000008ff087e24 */ /* 0x000fe2000f8e00ff */
[----:B------:R-:W-:Y:S01]  /*0190*/  BSSY.RECONVERGENT B0, `(.L_x_26903) ;  /* 0x000000e000007945 */ /* 0x000fe20003800200 */
[----:B------:R-:W-:-:S03]  /*01a0*/  ISETP.GT.U32.AND P1, PT, R2, 0x1f, PT ;  /* 0x0000001f0200780c */ /* 0x000fc60003f24070 */
[----:B------:R-:W-:Y:S01]  /*01b0*/  ISETP.GE.U32.AND P2, PT, R8, 0x42, PT ;  /* 0x000000420800780c */ /* 0x000fe20003f46070 */
[----:B--2---:R-:W-:-:S05]  /*01c0*/  @!P0 IMAD R10, R4, R7, RZ ;  /* 0x00000007040a8224 */ /* 0x004fca00078e02ff */
        /* <DEDUP_REMOVED lines=10> */
.L_x_26904:
[----:B------:R-:W-:Y:S05]  /*0270*/  BSYNC.RECONVERGENT B0 ;  /* 0x0000000000007941 */ /* 0x000fea0003800200 */
.L_x_26903:
[----:B------:R-:W-:Y:S06]  /*0280*/  BAR.SYNC.DEFER_BLOCKING 0x0 ;  /* 0x0000000000007b1d */ /* 0x000fec0000010000 */
[----:B------:R-:W-:Y:S05]  /*0290*/  @!P2 BRA `(.L_x_26905) ;  /* 0x00000000002ca947 */ /* 0x000fea0003800000 */
.L_x_26906:
[----:B------:R-:W-:-:S04]  /*02a0*/  SHF.R.U32.HI R6, RZ, 0x1, R8 ;  /* 0x00000001ff067819 */ /* 0x000fc80000011608 */
[----:B------:R-:W-:-:S13]  /*02b0*/  ISETP.GE.U32.AND P0, PT, R2, R6, PT ;  /* 0x000000060200720c */ /* 0x000fda0003f06070 */
[----:B------:R-:W-:Y:S01]  /*02c0*/  @!P0 IMAD R5, R6, 0x4, R3 ;  /* 0x0000000406058824 */ /* 0x000fe200078e0203 */
[----:B-1----:R-:W-:Y:S05]  /*02d0*/  @!P0 LDS R4, [R3] ;  /* 0x0000000003048984 */ /* 0x002fea0000000800 */
[----:B------:R-:W1:Y:S02]  /*02e0*/  @!P0 LDS R5, [R5] ;  /* 0x0000000005058984 */ /* 0x000e640000000800 */
[----:B-1----:R-:W-:-:S05]  /*02f0*/  @!P0 IMAD R4, R4, R5, RZ ;  /* 0x0000000504048224 */ /* 0x002fca00078e02ff */
[----:B------:R2:W-:Y:S01]  /*0300*/  @!P0 STS [R3], R4 ;  /* 0x0000000403008388 */ /* 0x0005e20000000800 */
[----:B------:R-:W-:Y:S01]  /*0310*/  BAR.SYNC.DEFER_BLOCKING 0x0 ;  /* 0x0000000000007b1d */ /* 0x000fe20000010000 */
[----:B------:R-:W-:Y:S02]  /*0320*/  ISETP.GT.U32.AND P0, PT, R8, 0x83, PT ;  /* 0x000000830800780c */ /* 0x000fe40003f04070 */
[----:B------:R-:W-:-:S11]  /*0330*/  MOV R8, R6 ;  /* 0x0000000600087202 */ /* 0x000fd60000000f00 */
[----:B--2---:R-:W-:Y:S05]  /*0340*/  @P0 BRA `(.L_x_26906) ;  /* 0xfffffffc00d40947 */ /* 0x004fea000383ffff */
.L_x_26905:
[----:B------:R-:W-:Y:S05]  /*0350*/  @P1 EXIT ;  /* 0x000000000000194d */ /* 0x000fea0003800000 */
[----:B-1----:R-:W-:Y:S01]  /*0360*/  LDS R4, [R3] ;  /* 0x0000000003047984 */ /* 0x002fe20000000800 */
[----:B------:R-:W-:-:S03]  /*0370*/  ISETP.NE.AND P0, PT, R2, RZ, PT ;  /* 0x000000ff0200720c */ /* 0x000fc60003f05270 */
[----:B------:R-:W1:Y:S02]  /*0380*/  LDS R5, [R3+0x80] ;  /* 0x0000800003057984 */ /* 0x000e640000000800 */
[----:B-1----:R-:W-:-:S05]  /*0390*/  IMAD R4, R4, R5, RZ ;  /* 0x0000000504047224 */ /* 0x002fca00078e02ff */
[----:B------:R-:W-:Y:S04]  /*03a0*/  STS [R3], R4 ;  /* 0x0000000403007388 */ /* 0x000fe80000000800 */
[----:B------:R-:W-:Y:S04]  /*03b0*/  LDS R5, [R3] ;  /* 0x0000000003057984 */ /* 0x000fe80000000800 */
        /* <DEDUP_REMOVED lines=28> */
.L_x_26907:
        /* <DEDUP_REMOVED lines=16> */
.L_x_33486:


//--------------------- .text.contiguous_nanprod33_u16 --------------------------
	.section	.text.contiguous_nanprod33_u16,"ax",@progbits
	.align	128
        .global         contiguous_nanprod33_u16
        .type           contiguous_nanprod33_u16,@function
        .size           contiguous_nanprod33_u16,(.L_x_33487 - contiguous_nanprod33_u16)
        .other          contiguous_nanprod33_u16,@"STO_CUDA_ENTRY STV_DEFAULT"
contiguous_nanprod33_u16:
.text.contiguous_nanprod33_u16:
        /* <DEDUP_REMOVED lines=50> */
[----:B------:R-:W-:-:S03]  /*0320*/  IMAD.MOV R9, RZ, RZ, -R9 ;  /* 0x000000ffff097224 */ /* 0x000fc600078e0a09 */
[----:B------:R-:W-:-:S07]  /*0330*/  IADD3 R10, PT, PT, R10, UR4, RZ ;  /* 0x000000040a0a7c10 */ /* 0x000fce000fffe0ff */
.L_x_26910:
[----:B------:R-:W0:Y:S01]  /*0340*/  LDS.U16 R14, [R10] ;  /* 0x000000000a0e7984 */ /* 0x000e220000000400 */
[----:B------:R-:W-:Y:S01]  /*0350*/  IMAD R13, R18, UR8, RZ ;  /* 0x00000008120d7c24 */ /* 0x000fe2000f8e02ff */
[----:B-1----:R-:W-:Y:S01]  /*0360*/  PRMT R19, R11, 0x9910, RZ ;  /* 0x000099100b137816 */ /* 0x002fe200000000ff */
[----:B------:R-:W-:Y:S01]  /*0370*/  VIADD R9, R9, 0x8 ;  /* 0x0000000809097836 */ /* 0x000fe20000000000 */
[----:B------:R-:W-:Y:S01]  /*0380*/  IADD3 R8, PT, PT, R8, 0x8, RZ ;  /* 0x0000000808087810 */ /* 0x000fe20007ffe0ff */
[----:B------:R-:W-:Y:S02]  /*0390*/  IMAD R13, R13, 0x2, R0 ;  /* 0x000000020d0d7824 */ /* 0x000fe400078e0200 */
[----:B------:R-:W-:Y:S01]  /*03a0*/  VIADD R18, R18, 0x8 ;  /* 0x0000000812127836 */ /* 0x000fe20000000000 */
[----:B------:R-:W-:Y:S01]  /*03b0*/  ISETP.NE.AND P0, PT, R9, RZ, PT ;  /* 0x000000ff0900720c */ /* 0x000fe20003f05270 */
[----:B------:R-:W-:Y:S01]  /*03c0*/  VIADD R15, R13, UR5 ;  /* 0x000000050d0f7c36 */ /* 0x000fe20008000000 */
[----:B------:R-:W1:Y:S03]  /*03d0*/  LDS.U16 R16, [R13+UR5] ;  /* 0x000000050d107984 */ /* 0x000e660008000400 */
[----:B------:R-:W-:Y:S01]  /*03e0*/  VIADD R17, R15, UR5 ;  /* 0x000000050f117c36 */ /* 0x000fe20008000000 */
[----:B------:R1:W2:Y:S04]  /*03f0*/  LDS.U16 R12, [R15+UR5] ;  /* 0x000000050f0c7984 */ /* 0x0002a80008000400 */
[----:B------:R2:W3:Y:S01]  /*0400*/  LDS.U16 R11, [R17+UR5] ;  /* 0x00000005110b7984 */ /* 0x0004e20008000400 */
[----:B0-----:R-:W-:Y:S01]  /*0410*/  PRMT R20, R14, 0x9910, RZ ;  /* 0x000099100e147816 */ /* 0x001fe200000000ff */
[----:B------:R-:W-:-:S04]  /*0420*/  IMAD.MOV.U32 R14, RZ, RZ, R19 ;  /* 0x000000ffff0e7224 */ /* 0x000fc800078e0013 */
[----:B------:R-:W-:-:S04]  /*0430*/  IMAD.MOV.U32 R19, RZ, RZ, R20 ;  /* 0x000000ffff137224 */ /* 0x000fc800078e0014 */
[----:B------:R-:W-:Y:S01]  /*0440*/  IMAD R14, R14, R19, RZ ;  /* 0x000000130e0e7224 */ /* 0x000fe200078e02ff */
[----:B-1----:R-:W-:Y:S01]  /*0450*/  PRMT R15, R16, 0x9910, RZ ;  /* 0x00009910100f7816 */ /* 0x002fe200000000ff */
[----:B------:R-:W-:-:S03]  /*0460*/  VIADD R19, R17, UR5 ;  /* 0x0000000511137c36 */ /* 0x000fc60008000000 */
[----:B------:R-:W-:Y:S02]  /*0470*/  PRMT R14, R14, 0x9910, RZ ;  /* 0x000099100e0e7816 */ /* 0x000fe400000000ff */
[----:B------:R-:W0:Y:S01]  /*0480*/  LDS.U16 R13, [R19+UR5] ;  /* 0x00000005130d7984 */ /* 0x000e220008000400 */
[----:B--2---:R-:W-:Y:S02]  /*0490*/  PRMT R17, R12, 0x9910, RZ ;  /* 0x000099100c117816 */ /* 0x004fe400000000ff */
[----:B------:R-:W-:Y:S01]  /*04a0*/  IMAD R14, R14, R15, RZ ;  /* 0x0000000f0e0e7224 */ /* 0x000fe200078e02ff */
[----:B------:R-:W-:-:S04]  /*04b0*/  IADD3 R15, PT, PT, R19, UR5, RZ ;  /* 0x00000005130f7c10 */ /* 0x000fc8000fffe0ff */
[----:B------:R-:W-:Y:S01]  /*04c0*/  PRMT R14, R14, 0x9910, RZ ;  /* 0x000099100e0e7816 */ /* 0x000fe200000000ff */
[----:B------:R1:W2:Y:S01]  /*04d0*/  LDS.U16 R12, [R15+UR5] ;  /* 0x000000050f0c7984 */ /* 0x0002a20008000400 */
[----:B------:R-:W-:-:S03]  /*04e0*/  VIADD R16, R15, UR5 ;  /* 0x000000050f107c36 */ /* 0x000fc60008000000 */
[----:B------:R-:W-:Y:S01]  /*04f0*/  IMAD R14, R14, R17, RZ ;  /* 0x000000110e0e7224 */ /* 0x000fe200078e02ff */
[----:B---3--:R-:W-:Y:S02]  /*0500*/  PRMT R17, R11, 0x9910, RZ ;  /* 0x000099100b117816 */ /* 0x008fe400000000ff */
[----:B------:R-:W3:Y:S01]  /*0510*/  LDS.U16 R11, [R16+UR5] ;  /* 0x00000005100b7984 */ /* 0x000ee20008000400 */
[----:B-1----:R-:W-:Y:S01]  /*0520*/  VIADD R15, R16, UR5 ;  /* 0x00000005100f7c36 */ /* 0x002fe20008000000 */
[----:B------:R-:W-:-:S05]  /*0530*/  PRMT R14, R14, 0x9910, RZ ;  /* 0x000099100e0e7816 */ /* 0x000fca00000000ff */
[----:B------:R-:W-:-:S05]  /*0540*/  IMAD R14, R14, R17, RZ ;  /* 0x000000110e0e7224 */ /* 0x000fca00078e02ff */
[----:B------:R-:W-:Y:S02]  /*0550*/  PRMT R14, R14, 0x9910, RZ ;  /* 0x000099100e0e7816 */ /* 0x000fe400000000ff */
[----:B0-----:R-:W-:Y:S02]  /*0560*/  PRMT R17, R13, 0x9910, RZ ;  /* 0x000099100d117816 */ /* 0x001fe400000000ff */
[----:B------:R0:W1:Y:S03]  /*0570*/  LDS.U16 R13, [R15+UR5] ;  /* 0x000000050f0d7984 */ /* 0x0000660008000400 */
[----:B------:R-:W-:Y:S01]  /*0580*/  IMAD R14, R14, R17, RZ ;  /* 0x000000110e0e7224 */ /* 0x000fe200078e02ff */
[----:B--2---:R-:W-:Y:S01]  /*0590*/  PRMT R17, R12, 0x9910, RZ ;  /* 0x000099100c117816 */ /* 0x004fe200000000ff */
[----:B0-----:R-:W0:Y:S03]  /*05a0*/  LDC R15, c[0x0][0x360] ;  /* 0x0000d800ff0f7b82 */ /* 0x001e260000000800 */
[----:B------:R-:W-:-:S05]  /*05b0*/  PRMT R12, R14, 0x9910, RZ ;  /* 0x000099100e0c7816 */ /* 0x000fca00000000ff */
[----:B------:R-:W-:Y:S01]  /*05c0*/  IMAD R12, R12, R17, RZ ;  /* 0x000000110c0c7224 */ /* 0x000fe200078e02ff */
[----:B---3--:R-:W-:-:S04]  /*05d0*/  PRMT R14, R11, 0x9910, RZ ;  /* 0x000099100b0e7816 */ /* 0x008fc800000000ff */
[----:B------:R-:W-:Y:S01]  /*05e0*/  PRMT R11, R12, 0x9910, RZ ;  /* 0x000099100c0b7816 */ /* 0x000fe200000000ff */
[----:B------:R-:W-:-:S04]  /*05f0*/  IMAD.MOV.U32 R12, RZ, RZ, R14 ;  /* 0x000000ffff0c7224 */ /* 0x000fc800078e000e */
[----:B------:R-:W-:-:S05]  /*0600*/  IMAD R11, R11, R12, RZ ;  /* 0x0000000c0b0b7224 */ /* 0x000fca00078e02ff */
[----:B------:R-:W-:Y:S01]  /*0610*/  PRMT R11, R11, 0x9910, RZ ;  /* 0x000099100b0b7816 */ /* 0x000fe200000000ff */
[----:B0-----:R-:W-:Y:S01]  /*0620*/  IMAD R10, R15, 0x10, R10 ;  /* 0x000000100f0a7824 */ /* 0x001fe200078e020a */
[----:B-1----:R-:W-:-:S05]  /*0630*/  PRMT R12, R13, 0x9910, RZ ;  /* 0x000099100d0c7816 */ /* 0x002fca00000000ff */
[----:B------:R-:W-:Y:S01]  /*0640*/  IMAD R11, R11, R12, RZ ;  /* 0x0000000c0b0b7224 */ /* 0x000fe200078e02ff */
[----:B------:R-:W-:Y:S06]  /*0650*/  @P0 BRA `(.L_x_26910) ;  /* 0xfffffffc00380947 */ /* 0x000fec000383ffff */
[----:B------:R-:W-:-:S07]  /*0660*/  VIADD R8, R8, 0x1 ;  /* 0x0000000108087836 */ /* 0x000fce0000000000 */
.L_x_26909:
        /* <DEDUP_REMOVED lines=10> */
[----:B------:R-:W-:-:S05]  /*0710*/  IMAD R9, R9, 0x2, R0 ;  /* 0x0000000209097824 */ /* 0x000fca00078e0200 */
[----:B------:R-:W1:Y:S01]  /*0720*/  LDS.U16 R6, [R9] ;  /* 0x0000000009067984 */ /* 0x000e620000000400 */
[----:B0-----:R-:W-:-:S04]  /*0730*/  IMAD R10, R18, 0x2, R9 ;  /* 0x00000002120a7824 */ /* 0x001fc800078e0209 */
[C---:B------:R-:W-:Y:S01]  /*0740*/  IMAD R13, R18.reuse, 0x2, R10 ;  /* 0x00000002120d7824 */ /* 0x040fe200078e020a */
[----:B------:R-:W0:Y:S04]  /*0750*/  LDS.U16 R12, [R10] ;  /* 0x000000000a0c7984 */ /* 0x000e280000000400 */
[----:B------:R-:W2:Y:S01]  /*0760*/  LDS.U16 R14, [R13] ;  /* 0x000000000d0e7984 */ /* 0x000ea20000000400 */
[----:B------:R-:W-:-:S06]  /*0770*/  LEA R15, R18, R13, 0x1 ;  /* 0x0000000d120f7211 */ /* 0x000fcc00078e08ff */
[----:B------:R-:W3:Y:S01]  /*0780*/  LDS.U16 R15, [R15] ;  /* 0x000000000f0f7984 */ /* 0x000ee20000000400 */
[----:B-1----:R-:W-:Y:S01]  /*0790*/  PRMT R17, R6, 0x9910, RZ ;  /* 0x0000991006117816 */ /* 0x002fe200000000ff */
[----:B------:R-:W-:-:S04]  /*07a0*/  IMAD.MOV.U32 R6, RZ, RZ, R11 ;  /* 0x000000ffff067224 */ /* 0x000fc800078e000b */
[----:B------:R-:W-:-:S04]  /*07b0*/  IMAD.MOV.U32 R11, RZ, RZ, R17 ;  /* 0x000000ffff0b7224 */ /* 0x000fc800078e0011 */
[----:B------:R-:W-:-:S05]  /*07c0*/  IMAD R6, R6, R11, RZ ;  /* 0x0000000b06067224 */ /* 0x000fca00078e02ff */
[----:B------:R-:W-:Y:S02]  /*07d0*/  PRMT R6, R6, 0x9910, RZ ;  /* 0x0000991006067816 */ /* 0x000fe400000000ff */
[----:B0-----:R-:W-:-:S05]  /*07e0*/  PRMT R9, R12, 0x9910, RZ ;  /* 0x000099100c097816 */ /* 0x001fca00000000ff */
[----:B------:R-:W-:Y:S01]  /*07f0*/  IMAD R6, R6, R9, RZ ;  /* 0x0000000906067224 */ /* 0x000fe200078e02ff */
[----:B--2---:R-:W-:-:S04]  /*0800*/  PRMT R9, R14, 0x9910, RZ ;  /* 0x000099100e097816 */ /* 0x004fc800000000ff */
[----:B------:R-:W-:Y:S02]  /*0810*/  PRMT R6, R6, 0x9910, RZ ;  /* 0x0000991006067816 */ /* 0x000fe400000000ff */
[----:B---3--:R-:W-:-:S03]  /*0820*/  PRMT R15, R15, 0x9910, RZ ;  /* 0x000099100f0f7816 */ /* 0x008fc600000000ff */
[----:B------:R-:W-:-:S05]  /*0830*/  IMAD R6, R6, R9, RZ ;  /* 0x0000000906067224 */ /* 0x000fca00078e02ff */
[----:B------:R-:W-:Y:S01]  /*0840*/  PRMT R11, R6, 0x9910, RZ ;  /* 0x00009910060b7816 */ /* 0x000fe200000000ff */
[----:B------:R-:W-:-:S04]  /*0850*/  IMAD.MOV.U32 R6, RZ, RZ, R15 ;  /* 0x000000ffff067224 */ /* 0x000fc800078e000f */
[----:B------:R-:W-:-:S07]  /*0860*/  IMAD R11, R11, R6, RZ ;  /* 0x000000060b0b7224 */ /* 0x000fce00078e02ff */
.L_x_26912:
        /* <DEDUP_REMOVED lines=11> */
[----:B0-----:R-:W-:-:S06]  /*0920*/  LEA R10, R10, R7, 0x1 ;  /* 0x000000070a0a7211 */ /* 0x001fcc00078e08ff */
[----:B------:R-:W0:Y:S01]  /*0930*/  LDS.U16 R10, [R10] ;  /* 0x000000000a0a7984 */ /* 0x000e220000000400 */
[----:B-1----:R-:W-:Y:S01]  /*0940*/  PRMT R9, R6, 0x9910, RZ ;  /* 0x0000991006097816 */ /* 0x002fe200000000ff */
[----:B------:R-:W-:-:S04]  /*0950*/  IMAD.MOV.U32 R6, RZ, RZ, R11 ;  /* 0x000000ffff067224 */ /* 0x000fc800078e000b */
[----:B------:R-:W-:-:S05]  /*0960*/  IMAD R6, R6, R9, RZ ;  /* 0x0000000906067224 */ /* 0x000fca00078e02ff */
[----:B------:R-:W-:Y:S02]  /*0970*/  PRMT R6, R6, 0x9910, RZ ;  /* 0x0000991006067816 */ /* 0x000fe400000000ff */
[----:B0-----:R-:W-:-:S05]  /*0980*/  PRMT R9, R10, 0x9910, RZ ;  /* 0x000099100a097816 */ /* 0x001fca00000000ff */
[----:B------:R-:W-:-:S05]  /*0990*/  IMAD R6, R6, R9, RZ ;  /* 0x0000000906067224 */ /* 0x000fca00078e02ff */
[----:B------:R-:W-:-:S07]  /*09a0*/  PRMT R11, R6, 0x7610, R11 ;  /* 0x00007610060b7816 */ /* 0x000fce000000000b */
.L_x_26913:
[----:B------:R-:W-:Y:S01]  /*09b0*/  @!P1 IMAD R7, R8, UR8, RZ ;  /* 0x0000000808079c24 */ /* 0x000fe2000f8e02ff */
[----:B-1----:R-:W-:-:S03]  /*09c0*/  @!P1 PRMT R9, R11, 0x9910, RZ ;  /* 0x000099100b099816 */ /* 0x002fc600000000ff */
[----:B------:R-:W-:-:S06]  /*09d0*/  @!P1 IMAD R7, R7, 0x2, R0 ;  /* 0x0000000207079824 */ /* 0x000fcc00078e0200 */
[----:B------:R-:W0:Y:S02]  /*09e0*/  @!P1 LDS.U16 R7, [R7] ;  /* 0x0000000007079984 */ /* 0x000e240000000400 */
[----:B0-----:R-:W-:-:S05]  /*09f0*/  @!P1 PRMT R6, R7, 0x9910, RZ ;  /* 0x0000991007069816 */ /* 0x001fca00000000ff */
[----:B------:R-:W-:-:S05]  /*0a00*/  @!P1 IMAD R6, R9, R6, RZ ;  /* 0x0000000609069224 */ /* 0x000fca00078e02ff */
[----:B------:R-:W-:-:S07]  /*0a10*/  @!P1 PRMT R11, R6, 0x7610, R11 ;  /* 0x00007610060b9816 */ /* 0x000fce000000000b */
.L_x_26911:
[----:B-1----:R0:W-:Y:S02]  /*0a20*/  STS.U16 [R0], R11 ;  /* 0x0000000b00007388 */ /* 0x0021e40000000400 */
.L_x_26908:
        /* <DEDUP_REMOVED lines=8> */
.L_x_26914:
        /* <DEDUP_REMOVED lines=13> */
.L_x_33487:


//--------------------- .text.contiguous_nanprod3_u16 --------------------------
	.section	.text.contiguous_nanprod3_u16,"ax",@progbits
	.align	128
        .global         contiguous_nanprod3_u16
        .type           contiguous_nanprod3_u16,@function
        .size           contiguous_nanprod3_u16,(.L_x_32786 - contiguous_nanprod3_u16)
        .other          contiguous_nanprod3_u16,@"STO_CUDA_ENTRY STV_DEFAULT"
contiguous_nanprod3_u16:
.text.contiguous_nanprod3_u16:
        /* <DEDUP_REMOVED lines=44> */
.L_x_26933:
        /* <DEDUP_REMOVED lines=27> */
.L_x_26917:
[----:B------:R-:W-:Y:S01]  /*0470*/  IMAD.MOV.U32 R30, RZ, RZ, R32 ;  /* 0x000000ffff1e7224 */ /* 0x000fe200078e0020 */
[----:B------:R-:W-:Y:S01]  /*0480*/  MOV R0, R36 ;  /* 0x0000002400007202 */ /* 0x000fe20000000f00 */
[----:B------:R-:W-:Y:S01]  /*0490*/  IMAD.MOV.U32 R3, RZ, RZ, R37 ;  /* 0x000000ffff037224 */ /* 0x000fe200078e0025 */
[----:B------:R-:W-:-:S07]  /*04a0*/  MOV R8, 0x4c0 ;  /* 0x000004c000087802 */ /* 0x000fce0000000f00 */
[----:B01-3--:R-:W-:Y:S05]  /*04b0*/  CALL.REL.NOINC `($__internal_582_$__cuda_sm20_div_s64) ;  /* 0x00000034005c7944 */ /* 0x00bfea0003c00000 */
        /* <DEDUP_REMOVED lines=9> */
.L_x_26918:
        /* <DEDUP_REMOVED lines=33> */
.L_x_26919:
[----:B------:R-:W-:Y:S01]  /*0760*/  MOV R0, R36 ;  /* 0x0000002400007202 */ /* 0x000fe20000000f00 */
[----:B------:R-:W-:Y:S01]  /*0770*/  IMAD.MOV.U32 R3, RZ, RZ, R37 ;  /* 0x000000ffff037224 */ /* 0x000fe200078e0025 */
[----:B------:R-:W-:-:S07]  /*0780*/  MOV R8, 0x7a0 ;  /* 0x000007a000087802 */ /* 0x000fce0000000f00 */
[----:B---3--:R-:W-:Y:S05]  /*0790*/  CALL.REL.NOINC `($__internal_582_$__cuda_sm20_div_s64) ;  /* 0x0000003000a47944 */ /* 0x008fea0003c00000 */
        /* <DEDUP_REMOVED lines=10> */
.L_x_26920:
        /* <DEDUP_REMOVED lines=34> */
.L_x_26921:
[----:B------:R-:W-:Y:S01]  /*0a60*/  MOV R30, R28 ;  /* 0x0000001c001e7202 */ /* 0x000fe20000000f00 */
[----:B------:R-:W-:Y:S01]  /*0a70*/  IMAD.MOV.U32 R0, RZ, RZ, R36 ;  /* 0x000000ffff007224 */ /* 0x000fe200078e0024 */
[----:B------:R-:W-:Y:S02]  /*0a80*/  MOV R3, R37 ;  /* 0x0000002500037202 */ /* 0x000fe40000000f00 */
[----:B------:R-:W-:-:S07]  /*0a90*/  MOV R8, 0xab0 ;  /* 0x00000ab000087802 */ /* 0x000fce0000000f00 */
[----:B---3--:R-:W-:Y:S05]  /*0aa0*/  CALL.REL.NOINC `($__internal_582_$__cuda_sm20_div_s64) ;  /* 0x0000002c00e07944 */ /* 0x008fea0003c00000 */
        /* <DEDUP_REMOVED lines=10> */
.L_x_26922:
        /* <DEDUP_REMOVED lines=33> */
.L_x_26923:
[----:B------:R-:W-:Y:S01]  /*0d60*/  MOV R0, R36 ;  /* 0x0000002400007202 */ /* 0x000fe20000000f00 */
[----:B------:R-:W-:Y:S01]  /*0d70*/  IMAD.MOV.U32 R3, RZ, RZ, R37 ;  /* 0x000000ffff037224 */ /* 0x000fe200078e0025 */
[----:B------:R-:W-:-:S07]  /*0d80*/  MOV R8, 0xda0 ;  /* 0x00000da000087802 */ /* 0x000fce0000000f00 */
[----:B---3--:R-:W-:Y:S05]  /*0d90*/  CALL.REL.NOINC `($__internal_582_$__cuda_sm20_div_s64) ;  /* 0x0000002c00247944 */ /* 0x008fea0003c00000 */
        /* <DEDUP_REMOVED lines=9> */
.L_x_26924:
        /* <DEDUP_REMOVED lines=34> */
.L_x_26925:
[----:B------:R-:W-:Y:S01]  /*1050*/  IMAD.MOV.U32 R30, RZ, RZ, R28 ;  /* 0x000000ffff1e7224 */ /* 0x000fe200078e001c */
        /* <DEDUP_REMOVED lines=13> */
.L_x_26926:
        /* <DEDUP_REMOVED lines=34> */
.L_x_26927:
        /* <DEDUP_REMOVED lines=14> */
.L_x_26928:
        /* <DEDUP_REMOVED lines=34> */
.L_x_26929:
[----:B------:R-:W-:Y:S01]  /*1650*/  IMAD.MOV.U32 R30, RZ, RZ, R28 ;  /* 0x000000ffff1e7224 */ /* 0x000fe200078e001c */
        /* <DEDUP_REMOVED lines=14> */
.L_x_26930:
        /* <DEDUP_REMOVED lines=34> */
.L_x_26931:
[----:B------:R-:W-:Y:S01]  /*1960*/  MOV R0, R36 ;  /* 0x0000002400007202 */ /* 0x000fe20000000f00 */
[----:B------:R-:W-:Y:S01]  /*1970*/  IMAD.MOV.U32 R3, RZ, RZ, R37 ;  /* 0x000000ffff037224 */ /* 0x000fe200078e0025 */
[----:B------:R-:W-:-:S07]  /*1980*/  MOV R8, 0x19a0 ;  /* 0x000019a000087802 */ /* 0x000fce0000000f00 */
[----:B---3--:R-:W-:Y:S05]  /*1990*/  CALL.REL.NOINC `($__internal_582_$__cuda_sm20_div_s64) ;  /* 0x0000002000247944 */ /* 0x008fea0003c00000 */
        /* <DEDUP_REMOVED lines=9> */
.L_x_26932:
        /* <DEDUP_REMOVED lines=13> */
.L_x_26916:
        /* <DEDUP_REMOVED lines=33> */
.L_x_26935:
[----:B------:R-:W-:Y:S01]  /*1d10*/  IMAD.MOV.U32 R30, RZ, RZ, R32 ;  /* 0x000000ffff1e7224 */ /* 0x000fe200078e0020 */
[----:B------:R-:W-:Y:S01]  /*1d20*/  MOV R0, R16 ;  /* 0x0000001000007202 */ /* 0x000fe20000000f00 */
[----:B------:R-:W-:Y:S01]  /*1d30*/  IMAD.MOV.U32 R3, RZ, RZ, R17 ;  /* 0x000000ffff037224 */ /* 0x000fe200078e0011 */
[----:B------:R-:W-:-:S07]  /*1d40*/  MOV R8, 0x1d60 ;  /* 0x00001d6000087802 */ /* 0x000fce0000000f00 */
[----:B------:R-:W-:Y:S05]  /*1d50*/  CALL.REL.NOINC `($__internal_582_$__cuda_sm20_div_s64) ;  /* 0x0000001c00347944 */ /* 0x000fea0003c00000 */
        /* <DEDUP_REMOVED lines=9> */
.L_x_26936:
        /* <DEDUP_REMOVED lines=35> */
.L_x_26937:
        /* <DEDUP_REMOVED lines=13> */
.L_x_26938:
        /* <DEDUP_REMOVED lines=36> */
.L_x_26939:
[----:B------:R-:W-:Y:S01]  /*2330*/  IMAD.MOV.U32 R30, RZ, RZ, R20 ;  /* 0x000000ffff1e7224 */ /* 0x000fe200078e0014 */
[----:B------:R-:W-:Y:S01]  /*2340*/  MOV R0, R18 ;  /* 0x0000001200007202 */ /* 0x000fe20000000f00 */
[----:B------:R-:W-:Y:S01]  /*2350*/  IMAD.MOV.U32 R3, RZ, RZ, R19 ;  /* 0x000000ffff037224 */ /* 0x000fe200078e0013 */
[----:B------:R-:W-:-:S07]  /*2360*/  MOV R8, 0x2380 ;  /* 0x0000238000087802 */ /* 0x000fce0000000f00 */
[----:B------:R-:W-:Y:S05]  /*2370*/  CALL.REL.NOINC `($__internal_582_$__cuda_sm20_div_s64) ;  /* 0x0000001400ac7944 */ /* 0x000fea0003c00000 */
        /* <DEDUP_REMOVED lines=10> */
.L_x_26940:
        /* <DEDUP_REMOVED lines=37> */
.L_x_26941:
[----:B------:R-:W-:Y:S01]  /*2670*/  IMAD.MOV.U32 R0, RZ, RZ, R18 ;  /* 0x000000ffff007224 */ /* 0x000fe200078e0012 */
[----:B------:R-:W-:Y:S02]  /*2680*/  MOV R3, R19 ;  /* 0x0000001300037202 */ /* 0x000fe40000000f00 */
[----:B------:R-:W-:-:S07]  /*2690*/  MOV R8, 0x26b0 ;  /* 0x000026b000087802 */ /* 0x000fce0000000f00 */
[----:B------:R-:W-:Y:S05]  /*26a0*/  CALL.REL.NOINC `($__internal_582_$__cuda_sm20_div_s64) ;  /* 0x0000001000e07944 */ /* 0x000fea0003c00000 */
        /* <DEDUP_REMOVED lines=8> */
.L_x_26942:
        /* <DEDUP_REMOVED lines=10> */
.L_x_26934:
        /* <DEDUP_REMOVED lines=31> */
.L_x_26944:
[----:B------:R-:W-:Y:S01]  /*29c0*/  MOV R30, R32 ;  /* 0x00000020001e7202 */ /* 0x000fe20000000f00 */
[----:B------:R-:W-:Y:S01]  /*29d0*/  IMAD.MOV.U32 R0, RZ, RZ, R16 ;  /* 0x000000ffff007224 */ /* 0x000fe200078e0010 */
[----:B------:R-:W-:Y:S02]  /*29e0*/  MOV R3, R17 ;  /* 0x0000001100037202 */ /* 0x000fe40000000f00 */
[----:B------:R-:W-:-:S07]  /*29f0*/  MOV R8, 0x2a10 ;  /* 0x00002a1000087802 */ /* 0x000fce0000000f00 */
[----:B------:R-:W-:Y:S05]  /*2a00*/  CALL.REL.NOINC `($__internal_582_$__cuda_sm20_div_s64) ;  /* 0x0000001000087944 */ /* 0x000fea0003c00000 */
        /* <DEDUP_REMOVED lines=9> */
.L_x_26945:
        /* <DEDUP_REMOVED lines=36> */
.L_x_26946:
[----:B------:R-:W-:Y:S01]  /*2ce0*/  MOV R0, R18 ;  /* 0x0000001200007202 */ /* 0x000fe20000000f00 */
[----:B------:R-:W-:Y:S01]  /*2cf0*/  IMAD.MOV.U32 R3, RZ, RZ, R19 ;  /* 0x000000ffff037224 */ /* 0x000fe200078e0013 */
[----:B------:R-:W-:-:S07]  /*2d00*/  MOV R8, 0x2d20 ;  /* 0x00002d2000087802 */ /* 0x000fce0000000f00 */
[----:B------:R-:W-:Y:S05]  /*2d10*/  CALL.REL.NOINC `($__internal_582_$__cuda_sm20_div_s64) ;  /* 0x0000000c00447944 */ /* 0x000fea0003c00000 */
        /* <DEDUP_REMOVED lines=8> */
.L_x_26947:
        /* <DEDUP_REMOVED lines=10> */
.L_x_26943:
        /* <DEDUP_REMOVED lines=29> */
.L_x_26948:
[----:B------:R-:W-:-:S07]  /*3010*/  MOV R0, 0x3030 ;  /* 0x0000303000007802 */ /* 0x000fce0000000f00 */
[----:B------:R-:W-:Y:S05]  /*3020*/  CALL.REL.NOINC `($__internal_583_$__cuda_sm20_rem_s64) ;  /* 0x0000000c00cc7944 */ /* 0x000fea0003c00000 */
[----:B------:R-:W-:Y:S01]  /*3030*/  MOV R8, R3 ;  /* 0x0000000300087202 */ /* 0x000fe20000000f00 */
[----:B------:R-:W-:-:S07]  /*3040*/  IMAD.MOV.U32 R9, RZ, RZ, R10 ;  /* 0x000000ffff097224 */ /* 0x000fce00078e000a */
.L_x_26949:
[----:B------:R-:W0:Y:S02]  /*3050*/  LDC.64 R10, c[0x0][0x398] ;  /* 0x0000e600ff0a7b82 */ /* 0x000e240000000a00 */
[----:B0-----:R-:W-:-:S06]  /*3060*/  IMAD.WIDE.U32 R2, R2, 0x8, R10 ;  /* 0x0000000802027825 */ /* 0x001fcc00078e000a */
[----:B------:R-:W2:Y:S02]  /*3070*/  LDG.E.64 R2, desc[UR10][R2.64] ;  /* 0x0000000a02027981 */ /* 0x000ea4000c1e1b00 */
[-C--:B--2---:R-:W-:Y:S02]  /*3080*/  IMAD R11, R3, R8.reuse, RZ ;  /* 0x00000008030b7224 */ /* 0x084fe400078e02ff */
[----:B------:R-:W-:-:S04]  /*3090*/  IMAD.WIDE.U32 R28, R2, R8, R28 ;  /* 0x00000008021c7225 */ /* 0x000fc800078e001c */
[----:B------:R-:W-:-:S05]  /*30a0*/  IMAD R11, R2, R9, R11 ;  /* 0x00000009020b7224 */ /* 0x000fca00078e020b */
[----:B------:R-:W-:-:S07]  /*30b0*/  IADD3 R29, PT, PT, R29, R11, RZ ;  /* 0x0000000b1d1d7210 */ /* 0x000fce0007ffe0ff */
.L_x_26915:
        /* <DEDUP_REMOVED lines=20> */
[----:B------:R-:W-:-:S03]  /*3200*/  HFMA2 R4, -RZ, RZ, 0, 5.9604644775390625e-08 ;  /* 0x00000001ff047431 */ /* 0x000fc600000001ff */
        /* <DEDUP_REMOVED lines=8> */
[----:B------:R-:W-:Y:S01]  /*3290*/  IMAD.MOV.U32 R17, RZ, RZ, 0x1 ;  /* 0x00000001ff117424 */ /* 0x000fe200078e00ff */
[----:B------:R-:W-:-:S03]  /*32a0*/  MOV R4, RZ ;  /* 0x000000ff00047202 */ /* 0x000fc60000000f00 */
[----:B------:R-:W-:Y:S02]  /*32b0*/  LEA R8, R6, UR5, 0x1 ;  /* 0x0000000506087c11 */ /* 0x000fe4000f8e08ff */
[----:B------:R-:W-:-:S03]  /*32c0*/  IADD3 R6, PT, PT, -R7, RZ, RZ ;  /* 0x000000ff07067210 */ /* 0x000fc60007ffe1ff */
[----:B------:R-:W-:-:S07]  /*32d0*/  VIADD R7, R8, UR4 ;  /* 0x0000000408077c36 */ /* 0x000fce0008000000 */
.L_x_26952:
[----:B------:R-:W2:Y:S01]  /*32e0*/  LDS.U16 R8, [R7] ;  /* 0x0000000007087984 */ /* 0x000ea20000000400 */
[----:B------:R-:W-:Y:S01]  /*32f0*/  IMAD R9, R17, UR7, RZ ;  /* 0x0000000711097c24 */ /* 0x000fe2000f8e02ff */
[----:B-1----:R-:W-:Y:S02]  /*3300*/  PRMT R3, R3, 0x9910, RZ ;  /* 0x0000991003037816 */ /* 0x002fe400000000ff */
[----:B------:R-:W-:Y:S02]  /*3310*/  IADD3 R6, PT, PT, R6, 0x8, RZ ;  /* 0x0000000806067810 */ /* 0x000fe40007ffe0ff */
[----:B------:R-:W-:Y:S02]  /*3320*/  LEA R9, R9, R0, 0x1 ;  /* 0x0000000009097211 */ /* 0x000fe400078e08ff */
[----:B------:R-:W-:Y:S02]  /*3330*/  ISETP.NE.AND P0, PT, R6, RZ, PT ;  /* 0x000000ff0600720c */ /* 0x000fe40003f05270 */
[----:B------:R-:W-:Y:S01]  /*3340*/  IADD3 R10, PT, PT, R9, UR5, RZ ;  /* 0x00000005090a7c10 */ /* 0x000fe2000fffe0ff */
[----:B------:R-:W1:Y:S01]  /*3350*/  LDS.U16 R11, [R9+UR5] ;  /* 0x00000005090b7984 */ /* 0x000e620008000400 */
[----:B------:R-:W-:-:S02]  /*3360*/  IADD3 R4, PT, PT, R4, 0x8, RZ ;  /* 0x0000000804047810 */ /* 0x000fc40007ffe0ff */
[----:B------:R-:W-:Y:S01]  /*3370*/  IADD3 R17, PT, PT, R17, 0x8, RZ ;  /* 0x0000000811117810 */ /* 0x000fe20007ffe0ff */
[----:B------:R-:W3:Y:S01]  /*3380*/  LDS.U16 R13, [R10+UR5] ;  /* 0x000000050a0d7984 */ /* 0x000ee20008000400 */
[----:B------:R-:W-:-:S05]  /*3390*/  VIADD R12, R10, UR5 ;  /* 0x000000050a0c7c36 */ /* 0x000fca0008000000 */
[----:B------:R3:W4:Y:S01]  /*33a0*/  LDS.U16 R16, [R12+UR5] ;  /* 0x000000050c107984 */ /* 0x0007220008000400 */
[----:B--2---:R-:W-:-:S05]  /*33b0*/  PRMT R8, R8, 0x9910, RZ ;  /* 0x0000991008087816 */ /* 0x004fca00000000ff */
[----:B------:R-:W-:Y:S01]  /*33c0*/  IMAD R3, R3, R8, RZ ;  /* 0x0000000803037224 */ /* 0x000fe200078e02ff */
[----:B------:R-:W-:-:S04]  /*33d0*/  IADD3 R8, PT, PT, R12, UR5, RZ ;  /* 0x000000050c087c10 */ /* 0x000fc8000fffe0ff */
[----:B------:R-:W-:Y:S01]  /*33e0*/  PRMT R3, R3, 0x9910, RZ ;  /* 0x0000991003037816 */ /* 0x000fe200000000ff */
[----:B------:R2:W5:Y:S01]  /*33f0*/  LDS.U16 R10, [R8+UR5] ;  /* 0x00000005080a7984 */ /* 0x0005620008000400 */
[----:B-1----:R-:W-:Y:S02]  /*3400*/  PRMT R18, R11, 0x9910, RZ ;  /* 0x000099100b127816 */ /* 0x002fe400000000ff */
[----:B------:R-:W-:Y:S02]  /*3410*/  IADD3 R9, PT, PT, R8, UR5, RZ ;  /* 0x0000000508097c10 */ /* 0x000fe4000fffe0ff */
[----:B---3--:R-:W-:Y:S01]  /*3420*/  PRMT R12, R13, 0x9910, RZ ;  /* 0x000099100d0c7816 */ /* 0x008fe200000000ff */
[----:B------:R-:W-:Y:S02]  /*3430*/  IMAD R3, R3, R18, RZ ;  /* 0x0000001203037224 */ /* 0x000fe400078e02ff */
[----:B------:R1:W3:Y:S01]  /*3440*/  LDS.U16 R11, [R9+UR5] ;  /* 0x00000005090b7984 */ /* 0x0002e20008000400 */
[----:B--2---:R-:W-:Y:S01]  /*3450*/  VIADD R8, R9, UR5 ;  /* 0x0000000509087c36 */ /* 0x004fe20008000000 */
[----:B----4-:R-:W-:-:S02]  /*3460*/  PRMT R16, R16, 0x9910, RZ ;  /* 0x0000991010107816 */ /* 0x010fc400000000ff */
[----:B------:R-:W-:Y:S02]  /*3470*/  PRMT R3, R3, 0x9910, RZ ;  /* 0x0000991003037816 */ /* 0x000fe400000000ff */
[----:B-1----:R-:W-:-:S03]  /*3480*/  IADD3 R9, PT, PT, R8, UR5, RZ ;  /* 0x0000000508097c10 */ /* 0x002fc6000fffe0ff */
[----:B------:R-:W-:Y:S02]  /*3490*/  IMAD R3, R3, R12, RZ ;  /* 0x0000000c03037224 */ /* 0x000fe400078e02ff */
[----:B------:R3:W1:Y:S03]  /*34a0*/  LDS.U16 R12, [R8+UR5] ;  /* 0x00000005080c7984 */ /* 0x0006660008000400 */
[----:B------:R-:W-:Y:S01]  /*34b0*/  PRMT R3, R3, 0x9910, RZ ;  /* 0x0000991003037816 */ /* 0x000fe200000000ff */
[----:B------:R-:W2:Y:S04]  /*34c0*/  LDS.U16 R9, [R9+UR5] ;  /* 0x0000000509097984 */ /* 0x000ea80008000400 */
[----:B------:R-:W-:-:S05]  /*34d0*/  IMAD R3, R3, R16, RZ ;  /* 0x0000001003037224 */ /* 0x000fca00078e02ff */
[----:B------:R-:W-:Y:S02]  /*34e0*/  PRMT R3, R3, 0x9910, RZ ;  /* 0x0000991003037816 */ /* 0x000fe400000000ff */
[----:B-----5:R-:W-:-:S05]  /*34f0*/  PRMT R10, R10, 0x9910, RZ ;  /* 0x000099100a0a7816 */ /* 0x020fca00000000ff */
[----:B------:R-:W-:Y:S02]  /*3500*/  IMAD R3, R3, R10, RZ ;  /* 0x0000000a03037224 */ /* 0x000fe400078e02ff */
[----:B------:R-:W4:Y:S01]  /*3510*/  LDC R10, c[0x0][0x360] ;  /* 0x0000d800ff0a7b82 */ /* 0x000f220000000800 */
[----:B---3--:R-:W-:Y:S02]  /*3520*/  PRMT R8, R11, 0x9910, RZ ;  /* 0x000099100b087816 */ /* 0x008fe400000000ff */
[----:B------:R-:W-:-:S05]  /*3530*/  PRMT R3, R3, 0x9910, RZ ;  /* 0x0000991003037816 */ /* 0x000fca00000000ff */
[----:B------:R-:W-:Y:S01]  /*3540*/  IMAD R3, R3, R8, RZ ;  /* 0x0000000803037224 */ /* 0x000fe200078e02ff */
[----:B-1----:R-:W-:-:S04]  /*3550*/  PRMT R8, R12, 0x9910, RZ ;  /* 0x000099100c087816 */ /* 0x002fc800000000ff */
[----:B------:R-:W-:-:S05]  /*3560*/  PRMT R3, R3, 0x9910, RZ ;  /* 0x0000991003037816 */ /* 0x000fca00000000ff */
[----:B------:R-:W-:Y:S01]  /*3570*/  IMAD R3, R3, R8, RZ ;  /* 0x0000000803037224 */ /* 0x000fe200078e02ff */
[----:B--2---:R-:W-:-:S04]  /*3580*/  PRMT R8, R9, 0x9910, RZ ;  /* 0x0000991009087816 */ /* 0x004fc800000000ff */
[----:B------:R-:W-:Y:S01]  /*3590*/  PRMT R3, R3, 0x9910, RZ ;  /* 0x0000991003037816 */ /* 0x000fe200000000ff */
[----:B----4-:R-:W-:-:S04]  /*35a0*/  IMAD R7, R10, 0x10, R7 ;  /* 0x000000100a077824 */ /* 0x010fc800078e0207 */
[----:B------:R-:W-:Y:S01]  /*35b0*/  IMAD R3, R3, R8, RZ ;  /* 0x0000000803037224 */ /* 0x000fe200078e02ff */
[----:B------:R-:W-:Y:S06]  /*35c0*/  @P0 BRA `(.L_x_26952) ;  /* 0xfffffffc00440947 */ /* 0x000fec000383ffff */
[----:B------:R-:W-:-:S07]  /*35d0*/  VIADD R4, R4, 0x1 ;  /* 0x0000000104047836 */ /* 0x000fce0000000000 */
.L_x_26951:
        /* <DEDUP_REMOVED lines=12> */
[----:B--2---:R-:W-:-:S05]  /*36a0*/  LEA R6, R12, R7, 0x1 ;  /* 0x000000070c067211 */ /* 0x004fca00078e08ff */
[----:B------:R-:W2:Y:S01]  /*36b0*/  LDS.U16 R8, [R6] ;  /* 0x0000000006087984 */ /* 0x000ea20000000400 */
[----:B------:R-:W-:-:S05]  /*36c0*/  IMAD R9, R12, 0x2, R6 ;  /* 0x000000020c097824 */ /* 0x000fca00078e0206 */
[----:B------:R-:W3:Y:S01]  /*36d0*/  LDS.U16 R10, [R9] ;  /* 0x00000000090a7984 */ /* 0x000ee20000000400 */
[----:B------:R-:W-:-:S06]  /*36e0*/  LEA R11, R12, R9, 0x1 ;  /* 0x000000090c0b7211 */ /* 0x000fcc00078e08ff */
[----:B------:R-:W4:Y:S01]  /*36f0*/  LDS.U16 R11, [R11] ;  /* 0x000000000b0b7984 */ /* 0x000f220000000400 */
[----:B-1----:R-:W-:Y:S02]  /*3700*/  PRMT R12, R2, 0x9910, RZ ;  /* 0x00009910020c7816 */ /* 0x002fe400000000ff */
[----:B------:R-:W-:-:S03]  /*3710*/  MOV R2, R3 ;  /* 0x0000000300027202 */ /* 0x000fc60000000f00 */
[----:B------:R-:W-:-:S04]  /*3720*/  IMAD.MOV.U32 R3, RZ, RZ, R12 ;  /* 0x000000ffff037224 */ /* 0x000fc800078e000c */
[----:B------:R-:W-:-:S05]  /*3730*/  IMAD R2, R2, R3, RZ ;  /* 0x0000000302027224 */ /* 0x000fca00078e02ff */
[----:B------:R-:W-:Y:S02]  /*3740*/  PRMT R2, R2, 0x9910, RZ ;  /* 0x0000991002027816 */ /* 0x000fe400000000ff */
[----:B--2---:R-:W-:-:S05]  /*3750*/  PRMT R3, R8, 0x9910, RZ ;  /* 0x0000991008037816 */ /* 0x004fca00000000ff */
[----:B------:R-:W-:Y:S01]  /*3760*/  IMAD R2, R2, R3, RZ ;  /* 0x0000000302027224 */ /* 0x000fe200078e02ff */
[----:B---3--:R-:W-:-:S04]  /*3770*/  PRMT R3, R10, 0x9910, RZ ;  /* 0x000099100a037816 */ /* 0x008fc800000000ff */
[----:B------:R-:W-:Y:S02]  /*3780*/  PRMT R2, R2, 0x9910, RZ ;  /* 0x0000991002027816 */ /* 0x000fe400000000ff */
[----:B----4-:R-:W-:-:S03]  /*3790*/  PRMT R11, R11, 0x9910, RZ ;  /* 0x000099100b0b7816 */ /* 0x010fc600000000ff */
[----:B------:R-:W-:-:S05]  /*37a0*/  IMAD R2, R2, R3, RZ ;  /* 0x0000000302027224 */ /* 0x000fca00078e02ff */
[----:B------:R-:W-:Y:S02]  /*37b0*/  PRMT R3, R2, 0x9910, RZ ;  /* 0x0000991002037816 */ /* 0x000fe400000000ff */
[----:B------:R-:W-:-:S05]  /*37c0*/  MOV R2, R11 ;  /* 0x0000000b00027202 */ /* 0x000fca0000000f00 */
[----:B------:R-:W-:-:S07]  /*37d0*/  IMAD R3, R3, R2, RZ ;  /* 0x0000000203037224 */ /* 0x000fce00078e02ff */
.L_x_26954:
[----:B------:R-:W-:Y:S05]  /*37e0*/  @!P1 BRA `(.L_x_26953) ;  /* 0x0000000000689947 */ /* 0x000fea0003800000 */
[----:B------:R-:W-:Y:S02]  /*37f0*/  ISETP.NE.AND P0, PT, R13, 0x1, PT ;  /* 0x000000010d00780c */ /* 0x000fe40003f05270 */
[----:B------:R-:W-:-:S04]  /*3800*/  LOP3.LUT R5, R5, 0x1, RZ, 0xc0, !PT ;  /* 0x0000000105057812 */ /* 0x000fc800078ec0ff */
[----:B------:R-:W-:-:S07]  /*3810*/  ISETP.NE.U32.AND P1, PT, R5, 0x1, PT ;  /* 0x000000010500780c */ /* 0x000fce0003f25070 */
[----:B------:R-:W-:Y:S06]  /*3820*/  @!P0 BRA `(.L_x_26955) ;  /* 0x00000000003c8947 */ /* 0x000fec0003800000 */
[----:B------:R-:W2:Y:S01]  /*3830*/  LDC R6, c[0x0][0x360] ;  /* 0x0000d800ff067b82 */ /* 0x000ea20000000800 */
[C---:B------:R-:W-:Y:S01]  /*3840*/  IMAD R5, R4.reuse, UR7, RZ ;  /* 0x0000000704057c24 */ /* 0x040fe2000f8e02ff */
[----:B-1----:R-:W-:Y:S02]  /*3850*/  PRMT R3, R3, 0x9910, RZ ;  /* 0x0000991003037816 */ /* 0x002fe400000000ff */
[----:B------:R-:W-:Y:S01]  /*3860*/  IADD3 R4, PT, PT, R4, 0x2, RZ ;  /* 0x0000000204047810 */ /* 0x000fe20007ffe0ff */
[----:B------:R-:W-:-:S05]  /*3870*/  IMAD R5, R5, 0x2, R0 ;  /* 0x0000000205057824 */ /* 0x000fca00078e0200 */
[----:B------:R-:W1:Y:S01]  /*3880*/  LDS.U16 R2, [R5] ;  /* 0x0000000005027984 */ /* 0x000e620000000400 */
[----:B--2---:R-:W-:-:S06]  /*3890*/  LEA R6, R6, R5, 0x1 ;  /* 0x0000000506067211 */ /* 0x004fcc00078e08ff */
[----:B------:R-:W2:Y:S01]  /*38a0*/  LDS.U16 R6, [R6] ;  /* 0x0000000006067984 */ /* 0x000ea20000000400 */
[----:B-1----:R-:W-:Y:S02]  /*38b0*/  PRMT R7, R2, 0x9910, RZ ;  /* 0x0000991002077816 */ /* 0x002fe400000000ff */
[----:B------:R-:W-:-:S03]  /*38c0*/  MOV R2, R3 ;  /* 0x0000000300027202 */ /* 0x000fc60000000f00 */
[----:B------:R-:W-:-:S04]  /*38d0*/  IMAD.MOV.U32 R3, RZ, RZ, R7 ;  /* 0x000000ffff037224 */ /* 0x000fc800078e0007 */
[----:B------:R-:W-:-:S05]  /*38e0*/  IMAD R2, R2, R3, RZ ;  /* 0x0000000302027224 */ /* 0x000fca00078e02ff */
[----:B------:R-:W-:Y:S02]  /*38f0*/  PRMT R2, R2, 0x9910, RZ ;  /* 0x0000991002027816 */ /* 0x000fe400000000ff */
[----:B--2---:R-:W-:-:S05]  /*3900*/  PRMT R3, R6, 0x9910, RZ ;  /* 0x0000991006037816 */ /* 0x004fca00000000ff */
[----:B------:R-:W-:-:S07]  /*3910*/  IMAD R3, R2, R3, RZ ;  /* 0x0000000302037224 */ /* 0x000fce00078e02ff */
.L_x_26955:
[----:B------:R-:W-:Y:S01]  /*3920*/  @!P1 IMAD R5, R4, UR7, RZ ;  /* 0x0000000704059c24 */ /* 0x000fe2000f8e02ff */
[----:B-1----:R-:W-:-:S04]  /*3930*/  @!P1 PRMT R7, R3, 0x9910, RZ ;  /* 0x0000991003079816 */ /* 0x002fc800000000ff */
[----:B------:R-:W-:-:S06]  /*3940*/  @!P1 LEA R5, R5, R0, 0x1 ;  /* 0x0000000005059211 */ /* 0x000fcc00078e08ff */
[----:B------:R-:W1:Y:S02]  /*3950*/  @!P1 LDS.U16 R5, [R5] ;  /* 0x0000000005059984 */ /* 0x000e640000000400 */
[----:B-1----:R-:W-:-:S05]  /*3960*/  @!P1 PRMT R2, R5, 0x9910, RZ ;  /* 0x0000991005029816 */ /* 0x002fca00000000ff */
[----:B------:R-:W-:-:S05]  /*3970*/  @!P1 IMAD R2, R7, R2, RZ ;  /* 0x0000000207029224 */ /* 0x000fca00078e02ff */
[----:B------:R-:W-:-:S07]  /*3980*/  @!P1 PRMT R3, R2, 0x7610, R3 ;  /* 0x0000761002039816 */ /* 0x000fce0000000003 */
.L_x_26953:
[----:B-1----:R1:W-:Y:S02]  /*3990*/  STS.U16 [R0], R3 ;  /* 0x0000000300007388 */ /* 0x0023e40000000400 */
.L_x_26950:
        /* <DEDUP_REMOVED lines=9> */
        .weak           $__internal_582_$__cuda_sm20_div_s64
        .type           $__internal_582_$__cuda_sm20_div_s64,@function
        .size           $__internal_582_$__cuda_sm20_div_s64,($__internal_583_$__cuda_sm20_rem_s64 - $__internal_582_$__cuda_sm20_div_s64)
$__internal_582_$__cuda_sm20_div_s64:
        /* <DEDUP_REMOVED lines=82> */
[----:B------:R-:W-:Y:S06]  /*3f50*/  RET.REL.NODEC R8 `(contiguous_nanprod3_u16) ;  /* 0xffffffc008287950 */ /* 0x000fec0003c3ffff */
        .weak           $__internal_583_$__cuda_sm20_rem_s64
        .type           $__internal_583_$__cuda_sm20_rem_s64,@function
        .size           $__internal_583_$__cuda_sm20_rem_s64,(.L_x_32786 - $__internal_583_$__cuda_sm20_rem_s64)
$__internal_583_$__cuda_sm20_rem_s64:
        /* <DEDUP_REMOVED lines=66> */
[----:B------:R-:W-:Y:S06]  /*4380*/  RET.REL.NODEC R8 `(contiguous_nanprod3_u16) ;  /* 0xffffffbc081c7950 */ /* 0x000fec0003c3ffff */
.L_x_26956:
        /* <DEDUP_REMOVED lines=15> */
.L_x_32786:


//--------------------- .text.contiguous_nanprod22_u16 --------------------------
	.section	.text.contiguous_nanprod22_u16,"ax",@progbits
	.align	128
        .global         contiguous_nanprod22_u16
        .type           contiguous_nanprod22_u16,@function
        .size           contiguous_nanprod22_u16,(.L_x_33489 - contiguous_nanprod22_u16)
        .other          contiguous_nanprod22_u16,@"STO_CUDA_ENTRY STV_DEFAULT"
contiguous_nanprod22_u16:
.text.contiguous_nanprod22_u16:
        /* <DEDUP_REMOVED lines=16> */
[----:B------:R0:W-:Y:S01]  /*0100*/  STS.U16 [R2], R6 ;  /* 0x0000000602007388 */ /* 0x0001e20000000400 */
        /* <DEDUP_REMOVED lines=18> */
[----:B---3--:R-:W-:-:S05]  /*0230*/  PRMT R4, R10, 0x9910, RZ ;  /* 0x000099100a047816 */ /* 0x008fca00000000ff */
[----:B------:R-:W-:-:S05]  /*0240*/  IMAD R5, R5, R4, RZ ;  /* 0x0000000405057224 */ /* 0x000fca00078e02ff */
[----:B------:R1:W-:Y:S01]  /*0250*/  STS.U16 [R2], R5 ;  /* 0x0000000502007388 */ /* 0x0003e20000000400 */
[----:B------:R-:W-:Y:S05]  /*0260*/  BRA `(.L_x_26959) ;  /* 0x0000000000307947 */ /* 0x000fea0003800000 */
.L_x_26958:
        /* <DEDUP_REMOVED lines=12> */
.L_x_26959:
[----:B------:R-:W-:Y:S05]  /*0330*/  BSYNC.RECONVERGENT B0 ;  /* 0x0000000000007941 */ /* 0x000fea0003800200 */
.L_x_26957:
[----:B------:R-:W-:Y:S01]  /*0340*/  BAR.SYNC.DEFER_BLOCKING 0x0 ;  /* 0x0000000000007b1d */ /* 0x000fe20000010000 */
[----:B------:R-:W-:Y:S02]  /*0350*/  ISETP.GE.U32.AND P1, PT, R3, 0x42, PT ;  /* 0x000000420300780c */ /* 0x000fe40003f26070 */
[----:B------:R-:W-:-:S11]  /*0360*/  ISETP.GT.U32.AND P0, PT, R0, 0x1f, PT ;  /* 0x0000001f0000780c */ /* 0x000fd60003f04070 */
[----:B------:R-:W-:Y:S05]  /*0370*/  @!P1 BRA `(.L_x_26960) ;  /* 0x0000000000389947 */ /* 0x000fea0003800000 */
.L_x_26961:
[----:B------:R-:W-:-:S04]  /*0380*/  SHF.R.U32.HI R9, RZ, 0x1, R3 ;  /* 0x00000001ff097819 */ /* 0x000fc80000011603 */
[----:B------:R-:W-:-:S13]  /*0390*/  ISETP.GE.U32.AND P1, PT, R0, R9, PT ;  /* 0x000000090000720c */ /* 0x000fda0003f26070 */
[----:B-1----:R-:W-:Y:S01]  /*03a0*/  @!P1 LOP3.LUT R5, R3, 0x7fe, RZ, 0xc0, !PT ;  /* 0x000007fe03059812 */ /* 0x002fe200078ec0ff */
[----:B------:R-:W0:Y:S04]  /*03b0*/  @!P1 LDS.U16 R4, [R2] ;  /* 0x0000000002049984 */ /* 0x000e280000000400 */
[----:B------:R-:W-:-:S06]  /*03c0*/  @!P1 IMAD.IADD R5, R2, 0x1, R5 ;  /* 0x0000000102059824 */ /* 0x000fcc00078e0205 */
[----:B------:R-:W1:Y:S01]  /*03d0*/  @!P1 LDS.U16 R5, [R5] ;  /* 0x0000000005059984 */ /* 0x000e620000000400 */
[----:B0-----:R-:W-:Y:S02]  /*03e0*/  @!P1 PRMT R7, R4, 0x9910, RZ ;  /* 0x0000991004079816 */ /* 0x001fe400000000ff */
[----:B-1----:R-:W-:-:S05]  /*03f0*/  @!P1 PRMT R4, R5, 0x9910, RZ ;  /* 0x0000991005049816 */ /* 0x002fca00000000ff */
[----:B------:R-:W-:-:S05]  /*0400*/  @!P1 IMAD R7, R7, R4, RZ ;  /* 0x0000000407079224 */ /* 0x000fca00078e02ff */
[----:B------:R2:W-:Y:S01]  /*0410*/  @!P1 STS.U16 [R2], R7 ;  /* 0x0000000702009388 */ /* 0x0005e20000000400 */
[----:B------:R-:W-:Y:S01]  /*0420*/  BAR.SYNC.DEFER_BLOCKING 0x0 ;  /* 0x0000000000007b1d */ /* 0x000fe20000010000 */
[----:B------:R-:W-:Y:S01]  /*0430*/  ISETP.GT.U32.AND P1, PT, R3, 0x83, PT ;  /* 0x000000830300780c */ /* 0x000fe20003f24070 */
[----:B------:R-:W-:-:S12]  /*0440*/  IMAD.MOV.U32 R3, RZ, RZ, R9 ;  /* 0x000000ffff037224 */ /* 0x000fd800078e0009 */
[----:B--2---:R-:W-:Y:S05]  /*0450*/  @P1 BRA `(.L_x_26961) ;  /* 0xfffffffc00c81947 */ /* 0x004fea000383ffff */
.L_x_26960:
[----:B------:R-:W-:Y:S05]  /*0460*/  @P0 EXIT ;  /* 0x000000000000094d */ /* 0x000fea0003800000 */
[----:B------:R-:W2:Y:S01]  /*0470*/  LDS.U16 R3, [R2] ;  /* 0x0000000002037984 */ /* 0x000ea20000000400 */
[----:B------:R-:W-:-:S03]  /*0480*/  ISETP.NE.AND P0, PT, R0, RZ, PT ;  /* 0x000000ff0000720c */ /* 0x000fc60003f05270 */
[----:B------:R-:W3:Y:S01]  /*0490*/  LDS.U16 R4, [R2+0x40] ;  /* 0x0000400002047984 */ /* 0x000ee20000000400 */
[----:B--2---:R-:W-:Y:S02]  /*04a0*/  PRMT R3, R3, 0x9910, RZ ;  /* 0x0000991003037816 */ /* 0x004fe400000000ff */
[----:B---3--:R-:W-:-:S05]  /*04b0*/  PRMT R4, R4, 0x9910, RZ ;  /* 0x0000991004047816 */ /* 0x008fca00000000ff */
[----:B------:R-:W-:-:S05]  /*04c0*/  IMAD R3, R3, R4, RZ ;  /* 0x0000000403037224 */ /* 0x000fca00078e02ff */
[----:B------:R-:W-:Y:S04]  /*04d0*/  STS.U16 [R2], R3 ;  /* 0x0000000302007388 */ /* 0x000fe80000000400 */
[----:B------:R-:W2:Y:S04]  /*04e0*/  LDS.U16 R4, [R2] ;  /* 0x0000000002047984 */ /* 0x000ea80000000400 */
[----:B-1----:R-:W1:Y:S01]  /*04f0*/  LDS.U16 R5, [R2+0x20] ;  /* 0x0000200002057984 */ /* 0x002e620000000400 */
[----:B--2---:R-:W-:Y:S02]  /*0500*/  PRMT R4, R4, 0x9910, RZ ;  /* 0x0000991004047816 */ /* 0x004fe400000000ff */
[----:B-1----:R-:W-:-:S03]  /*0510*/  PRMT R6, R5, 0x9910, RZ ;  /* 0x0000991005067816 */ /* 0x002fc600000000ff */
[----:B------:R-:W-:Y:S02]  /*0520*/  IMAD.MOV.U32 R5, RZ, RZ, R4 ;  /* 0x000000ffff057224 */ /* 0x000fe400078e0004 */
[----:B------:R-:W-:-:S04]  /*0530*/  IMAD.MOV.U32 R4, RZ, RZ, R6 ;  /* 0x000000ffff047224 */ /* 0x000fc800078e0006 */
[----:B------:R-:W-:-:S05]  /*0540*/  IMAD R5, R5, R4, RZ ;  /* 0x0000000405057224 */ /* 0x000fca00078e02ff */
[----:B------:R-:W-:Y:S04]  /*0550*/  STS.U16 [R2], R5 ;  /* 0x0000000502007388 */ /* 0x000fe80000000400 */
[----:B------:R-:W1:Y:S04]  /*0560*/  LDS.U16 R4, [R2] ;  /* 0x0000000002047984 */ /* 0x000e680000000400 */
[----:B------:R-:W2:Y:S01]  /*0570*/  LDS.U16 R6, [R2+0x10] ;  /* 0x0000100002067984 */ /* 0x000ea20000000400 */
[----:B-1----:R-:W-:Y:S02]  /*0580*/  PRMT R3, R4, 0x9910, RZ ;  /* 0x0000991004037816 */ /* 0x002fe400000000ff */
[----:B--2---:R-:W-:-:S05]  /*0590*/  PRMT R4, R6, 0x9910, RZ ;  /* 0x0000991006047816 */ /* 0x004fca00000000ff */
        /* <DEDUP_REMOVED lines=38> */
.L_x_26962:
        /* <DEDUP_REMOVED lines=16> */
.L_x_33489:


//--------------------- .text.contiguous_nanprod2_u16 --------------------------
	.section	.text.contiguous_nanprod2_u16,"ax",@progbits
	.align	128
        .global         contiguous_nanprod2_u16
        .type           contiguous_nanprod2_u16,@function
        .size           contiguous_nanprod2_u16,(.L_x_32788 - contiguous_nanprod2_u16)
        .other          contiguous_nanprod2_u16,@"STO_CUDA_ENTRY STV_DEFAULT"
contiguous_nanprod2_u16:
.text.contiguous_nanprod2_u16:
        /* <DEDUP_REMOVED lines=47> */
.L_x_26991:
        /* <DEDUP_REMOVED lines=32> */
.L_x_26968:
[----:B------:R-:W-:Y:S01]  /*04f0*/  IMAD.MOV.U32 R26, RZ, RZ, R6 ;  /* 0x000000ffff1a7224 */ /* 0x000fe200078e0006 */
[----:B------:R-:W-:Y:S01]  /*0500*/  MOV R13, R7 ;  /* 0x00000007000d7202 */ /* 0x000fe20000000f00 */
[----:B------:R-:W-:Y:S01]  /*0510*/  IMAD.MOV.U32 R14, RZ, RZ, R34 ;  /* 0x000000ffff0e7224 */ /* 0x000fe200078e0022 */
[----:B------:R-:W-:Y:S02]  /*0520*/  MOV R11, R35 ;  /* 0x00000023000b7202 */ /* 0x000fe40000000f00 */
[----:B------:R-:W-:-:S07]  /*0530*/  MOV R12, 0x550 ;  /* 0x00000550000c7802 */ /* 0x000fce0000000f00 */
[----:B-1----:R-:W-:Y:S05]  /*0540*/  CALL.REL.NOINC `($__internal_584_$__cuda_sm20_div_s64) ;  /* 0x00000064009c7944 */ /* 0x002fea0003c00000 */
        /* <DEDUP_REMOVED lines=9> */
.L_x_26969:
[----:B------:R-:W-:Y:S05]  /*05e0*/  BSYNC.RECONVERGENT B1 ;  /* 0x0000000000017941 */ /* 0x000fea0003800200 */
.L_x_26967:
        /* <DEDUP_REMOVED lines=34> */
.L_x_26971:
[----:B------:R-:W-:Y:S01]  /*0810*/  MOV R26, R20 ;  /* 0x00000014001a7202 */ /* 0x000fe20000000f00 */
[----:B------:R-:W-:Y:S01]  /*0820*/  IMAD.MOV.U32 R13, RZ, RZ, R9 ;  /* 0x000000ffff0d7224 */ /* 0x000fe200078e0009 */
[----:B------:R-:W-:Y:S01]  /*0830*/  MOV R14, R34 ;  /* 0x00000022000e7202 */ /* 0x000fe20000000f00 */
[----:B------:R-:W-:Y:S01]  /*0840*/  IMAD.MOV.U32 R11, RZ, RZ, R35 ;  /* 0x000000ffff0b7224 */ /* 0x000fe200078e0023 */
[----:B------:R-:W-:-:S07]  /*0850*/  MOV R12, 0x870 ;  /* 0x00000870000c7802 */ /* 0x000fce0000000f00 */
[----:B------:R-:W-:Y:S05]  /*0860*/  CALL.REL.NOINC `($__internal_584_$__cuda_sm20_div_s64) ;  /* 0x0000006000d47944 */ /* 0x000fea0003c00000 */
        /* <DEDUP_REMOVED lines=9> */
.L_x_26972:
[----:B------:R-:W-:Y:S05]  /*0900*/  BSYNC.RECONVERGENT B1 ;  /* 0x0000000000017941 */ /* 0x000fea0003800200 */
.L_x_26970:
        /* <DEDUP_REMOVED lines=33> */
.L_x_26974:
[----:B------:R-:W-:Y:S01]  /*0b20*/  MOV R26, R36 ;  /* 0x00000024001a7202 */ /* 0x000fe20000000f00 */
[----:B------:R-:W-:Y:S01]  /*0b30*/  IMAD.MOV.U32 R13, RZ, RZ, R37 ;  /* 0x000000ffff0d7224 */ /* 0x000fe200078e0025 */
[----:B------:R-:W-:Y:S01]  /*0b40*/  MOV R14, R20 ;  /* 0x00000014000e7202 */ /* 0x000fe20000000f00 */
[----:B------:R-:W-:Y:S01]  /*0b50*/  IMAD.MOV.U32 R11, RZ, RZ, R21 ;  /* 0x000000ffff0b7224 */ /* 0x000fe200078e0015 */
[----:B------:R-:W-:-:S07]  /*0b60*/  MOV R12, 0xb80 ;  /* 0x00000b80000c7802 */ /* 0x000fce0000000f00 */
[----:B------:R-:W-:Y:S05]  /*0b70*/  CALL.REL.NOINC `($__internal_584_$__cuda_sm20_div_s64) ;  /* 0x0000006000107944 */ /* 0x000fea0003c00000 */
        /* <DEDUP_REMOVED lines=10> */
.L_x_26975:
[----:B------:R-:W-:Y:S05]  /*0c20*/  BSYNC.RECONVERGENT B1 ;  /* 0x0000000000017941 */ /* 0x000fea0003800200 */
.L_x_26973:
        /* <DEDUP_REMOVED lines=35> */
.L_x_26977:
[----:B------:R-:W-:Y:S01]  /*0e60*/  IMAD.MOV.U32 R26, RZ, RZ, R34 ;  /* 0x000000ffff1a7224 */ /* 0x000fe200078e0022 */
[----:B------:R-:W-:Y:S01]  /*0e70*/  MOV R13, R35 ;  /* 0x00000023000d7202 */ /* 0x000fe20000000f00 */
[----:B------:R-:W-:Y:S01]  /*0e80*/  IMAD.MOV.U32 R14, RZ, RZ, R20 ;  /* 0x000000ffff0e7224 */ /* 0x000fe200078e0014 */
[----:B------:R-:W-:Y:S02]  /*0e90*/  MOV R11, R21 ;  /* 0x00000015000b7202 */ /* 0x000fe40000000f00 */
[----:B------:R-:W-:-:S07]  /*0ea0*/  MOV R12, 0xec0 ;  /* 0x00000ec0000c7802 */ /* 0x000fce0000000f00 */
[----:B------:R-:W-:Y:S05]  /*0eb0*/  CALL.REL.NOINC `($__internal_584_$__cuda_sm20_div_s64) ;  /* 0x0000005c00407944 */ /* 0x000fea0003c00000 */
        /* <DEDUP_REMOVED lines=11> */
.L_x_26978:
[----:B------:R-:W-:Y:S05]  /*0f70*/  BSYNC.RECONVERGENT B1 ;  /* 0x0000000000017941 */ /* 0x000fea0003800200 */
.L_x_26976:
        /* <DEDUP_REMOVED lines=36> */
.L_x_26980:
        /* <DEDUP_REMOVED lines=16> */
.L_x_26981:
[----:B------:R-:W-:Y:S05]  /*12c0*/  BSYNC.RECONVERGENT B1 ;  /* 0x0000000000017941 */ /* 0x000fea0003800200 */
.L_x_26979:
        /* <DEDUP_REMOVED lines=35> */
.L_x_26983:
        /* <DEDUP_REMOVED lines=17> */
.L_x_26984:
[----:B------:R-:W-:Y:S05]  /*1610*/  BSYNC.RECONVERGENT B1 ;  /* 0x0000000000017941 */ /* 0x000fea0003800200 */
.L_x_26982:
        /* <DEDUP_REMOVED lines=35> */
.L_x_26986:
        /* <DEDUP_REMOVED lines=16> */
.L_x_26987:
[----:B------:R-:W-:Y:S05]  /*1950*/  BSYNC.RECONVERGENT B1 ;  /* 0x0000000000017941 */ /* 0x000fea0003800200 */
.L_x_26985:
        /* <DEDUP_REMOVED lines=35> */
.L_x_26989:
[----:B------:R-:W-:Y:S01]  /*1b90*/  MOV R26, R34 ;  /* 0x00000022001a7202 */ /* 0x000fe20000000f00 */
[----:B------:R-:W-:Y:S01]  /*1ba0*/  IMAD.MOV.U32 R13, RZ, RZ, R35 ;  /* 0x000000ffff0d7224 */ /* 0x000fe200078e0023 */
[----:B------:R-:W-:Y:S01]  /*1bb0*/  MOV R14, R20 ;  /* 0x00000014000e7202 */ /* 0x000fe20000000f00 */
[----:B------:R-:W-:Y:S01]  /*1bc0*/  IMAD.MOV.U32 R11, RZ, RZ, R21 ;  /* 0x000000ffff0b7224 */ /* 0x000fe200078e0015 */
[----:B------:R-:W-:-:S07]  /*1bd0*/  MOV R12, 0x1bf0 ;  /* 0x00001bf0000c7802 */ /* 0x000fce0000000f00 */
[----:B------:R-:W-:Y:S05]  /*1be0*/  CALL.REL.NOINC `($__internal_584_$__cuda_sm20_div_s64) ;  /* 0x0000004c00f47944 */ /* 0x000fea0003c00000 */
        /* <DEDUP_REMOVED lines=10> */
.L_x_26990:
[----:B------:R-:W-:Y:S05]  /*1c90*/  BSYNC.RECONVERGENT B1 ;  /* 0x0000000000017941 */ /* 0x000fea0003800200 */
.L_x_26988:
        /* <DEDUP_REMOVED lines=8> */
.L_x_26966:
        /* <DEDUP_REMOVED lines=36> */
.L_x_26994:
[----:B------:R-:W-:Y:S01]  /*1f60*/  IMAD.MOV.U32 R26, RZ, RZ, R6 ;  /* 0x000000ffff1a7224 */ /* 0x000fe200078e0006 */
[----:B------:R-:W-:Y:S01]  /*1f70*/  MOV R13, R7 ;  /* 0x00000007000d7202 */ /* 0x000fe20000000f00 */
[----:B------:R-:W-:Y:S01]  /*1f80*/  IMAD.MOV.U32 R14, RZ, RZ, R16 ;  /* 0x000000ffff0e7224 */ /* 0x000fe200078e0010 */
[----:B------:R-:W-:Y:S02]  /*1f90*/  MOV R11, R17 ;  /* 0x00000011000b7202 */ /* 0x000fe40000000f00 */
[----:B------:R-:W-:-:S07]  /*1fa0*/  MOV R12, 0x1fc0 ;  /* 0x00001fc0000c7802 */ /* 0x000fce0000000f00 */
[----:B------:R-:W-:Y:S05]  /*1fb0*/  CALL.REL.NOINC `($__internal_584_$__cuda_sm20_div_s64) ;  /* 0x0000004c00007944 */ /* 0x000fea0003c00000 */
        /* <DEDUP_REMOVED lines=9> */
.L_x_26995:
[----:B------:R-:W-:Y:S05]  /*2050*/  BSYNC.RECONVERGENT B1 ;  /* 0x0000000000017941 */ /* 0x000fea0003800200 */
.L_x_26993:
        /* <DEDUP_REMOVED lines=34> */
.L_x_26997:
[----:B------:R-:W-:Y:S01]  /*2280*/  IMAD.MOV.U32 R26, RZ, RZ, R20 ;  /* 0x000000ffff1a7224 */ /* 0x000fe200078e0014 */
[----:B------:R-:W-:Y:S01]  /*2290*/  MOV R13, R9 ;  /* 0x00000009000d7202 */ /* 0x000fe20000000f00 */
[----:B------:R-:W-:Y:S01]  /*22a0*/  IMAD.MOV.U32 R14, RZ, RZ, R16 ;  /* 0x000000ffff0e7224 */ /* 0x000fe200078e0010 */
[----:B------:R-:W-:Y:S02]  /*22b0*/  MOV R11, R17 ;  /* 0x00000011000b7202 */ /* 0x000fe40000000f00 */
[----:B------:R-:W-:-:S07]  /*22c0*/  MOV R12, 0x22e0 ;  /* 0x000022e0000c7802 */ /* 0x000fce0000000f00 */
[----:B------:R-:W-:Y:S05]  /*22d0*/  CALL.REL.NOINC `($__internal_584_$__cuda_sm20_div_s64) ;  /* 0x0000004800387944 */ /* 0x000fea0003c00000 */
        /* <DEDUP_REMOVED lines=11> */
.L_x_26998:
[----:B------:R-:W-:Y:S05]  /*2390*/  BSYNC.RECONVERGENT B1 ;  /* 0x0000000000017941 */ /* 0x000fea0003800200 */
.L_x_26996:
        /* <DEDUP_REMOVED lines=36> */
.L_x_27000:
        /* <DEDUP_REMOVED lines=16> */
.L_x_27001:
[----:B------:R-:W-:Y:S05]  /*26e0*/  BSYNC.RECONVERGENT B1 ;  /* 0x0000000000017941 */ /* 0x000fea0003800200 */
.L_x_26999:
        /* <DEDUP_REMOVED lines=35> */
.L_x_27003:
[----:B------:R-:W-:Y:S01]  /*2920*/  IMAD.MOV.U32 R26, RZ, RZ, R18 ;  /* 0x000000ffff1a7224 */ /* 0x000fe200078e0012 */
[----:B------:R-:W-:Y:S01]  /*2930*/  MOV R13, R19 ;  /* 0x00000013000d7202 */ /* 0x000fe20000000f00 */
[----:B------:R-:W-:Y:S01]  /*2940*/  IMAD.MOV.U32 R14, RZ, RZ, R16 ;  /* 0x000000ffff0e7224 */ /* 0x000fe200078e0010 */
[----:B------:R-:W-:Y:S02]  /*2950*/  MOV R11, R17 ;  /* 0x00000011000b7202 */ /* 0x000fe40000000f00 */
[----:B------:R-:W-:-:S07]  /*2960*/  MOV R12, 0x2980 ;  /* 0x00002980000c7802 */ /* 0x000fce0000000f00 */
[----:B------:R-:W-:Y:S05]  /*2970*/  CALL.REL.NOINC `($__internal_584_$__cuda_sm20_div_s64) ;  /* 0x0000004000907944 */ /* 0x000fea0003c00000 */
        /* <DEDUP_REMOVED lines=10> */
.L_x_27004:
[----:B------:R-:W-:Y:S05]  /*2a20*/  BSYNC.RECONVERGENT B1 ;  /* 0x0000000000017941 */ /* 0x000fea0003800200 */
.L_x_27002:
[----:B------:R-:W-:Y:S01]  /*2a30*/  IMAD R11, R11, R38, RZ ;  /* 0x000000260b0b7224 */ /* 0x000fe200078e02ff */
[----:B------:R-:W-:Y:S01]  /*2a40*/  IADD3 R8, PT, PT, R8, -0x2, RZ ;  /* 0xfffffffe08087810 */ /* 0x000fe20007ffe0ff */
[----:B------:R-:W-:Y:S02]  /*2a50*/  IMAD.MOV.U32 R36, RZ, RZ, R22 ;  /* 0x000000ffff247224 */ /* 0x000fe400078e0016 */
[-C--:B------:R-:W-:Y:S02]  /*2a60*/  IMAD R11, R39, R10.reuse, R11 ;  /* 0x0000000a270b7224 */ /* 0x080fe400078e020b */
[----:B------:R-:W-:-:S04]  /*2a70*/  IMAD.WIDE.U32 R22, R38, R10, R36 ;  /* 0x0000000a26167225 */ /* 0x000fc800078e0024 */
[----:B------:R-:W-:-:S07]  /*2a80*/  IMAD.IADD R23, R23, 0x1, R11 ;  /* 0x0000000117177824 */ /* 0x000fce00078e020b */
.L_x_26992:
        /* <DEDUP_REMOVED lines=30> */
.L_x_27006:
[----:B------:R-:W-:Y:S01]  /*2c70*/  IMAD.MOV.U32 R18, RZ, RZ, R6 ;  /* 0x000000ffff127224 */ /* 0x000fe200078e0006 */
[----:B------:R-:W-:Y:S01]  /*2c80*/  MOV R19, R7 ;  /* 0x0000000700137202 */ /* 0x000fe20000000f00 */
[----:B------:R-:W-:Y:S01]  /*2c90*/  IMAD.MOV.U32 R24, RZ, RZ, R10 ;  /* 0x000000ffff187224 */ /* 0x000fe200078e000a */
[----:B------:R-:W-:Y:S02]  /*2ca0*/  MOV R21, R11 ;  /* 0x0000000b00157202 */ /* 0x000fe40000000f00 */
[----:B------:R-:W-:-:S07]  /*2cb0*/  MOV R26, 0x2cd0 ;  /* 0x00002cd0001a7802 */ /* 0x000fce0000000f00 */
[----:B------:R-:W-:Y:S05]  /*2cc0*/  CALL.REL.NOINC `($__internal_585_$__cuda_sm20_rem_s64) ;  /* 0x0000004400087944 */ /* 0x000fea0003c00000 */
.L_x_27007:
[----:B------:R-:W-:Y:S05]  /*2cd0*/  BSYNC.RECONVERGENT B1 ;  /* 0x0000000000017941 */ /* 0x000fea0003800200 */
.L_x_27005:
        /* <DEDUP_REMOVED lines=30> */
.L_x_27009:
[----:B------:R-:W-:Y:S01]  /*2ec0*/  IMAD.MOV.U32 R24, RZ, RZ, R10 ;  /* 0x000000ffff187224 */ /* 0x000fe200078e000a */
[----:B------:R-:W-:Y:S01]  /*2ed0*/  MOV R21, R11 ;  /* 0x0000000b00157202 */ /* 0x000fe20000000f00 */
[----:B------:R-:W-:Y:S01]  /*2ee0*/  IMAD.MOV.U32 R18, RZ, RZ, R20 ;  /* 0x000000ffff127224 */ /* 0x000fe200078e0014 */
[----:B------:R-:W-:Y:S02]  /*2ef0*/  MOV R19, R9 ;  /* 0x0000000900137202 */ /* 0x000fe40000000f00 */
[----:B------:R-:W-:-:S07]  /*2f00*/  MOV R26, 0x2f20 ;  /* 0x00002f20001a7802 */ /* 0x000fce0000000f00 */
[----:B------:R-:W-:Y:S05]  /*2f10*/  CALL.REL.NOINC `($__internal_585_$__cuda_sm20_rem_s64) ;  /* 0x0000004000747944 */ /* 0x000fea0003c00000 */
.L_x_27010:
[----:B------:R-:W-:Y:S05]  /*2f20*/  BSYNC.RECONVERGENT B1 ;  /* 0x0000000000017941 */ /* 0x000fea0003800200 */
.L_x_27008:
[----:B------:R-:W-:Y:S02]  /*2f30*/  IMAD R7, R7, R16, RZ ;  /* 0x0000001007077224 */ /* 0x000fe400078e02ff */
[----:B------:R-:W-:-:S04]  /*2f40*/  IMAD.WIDE.U32 R22, R16, R6, R22 ;  /* 0x0000000610167225 */ /* 0x000fc800078e0016 */
[----:B------:R-:W-:-:S04]  /*2f50*/  IMAD R7, R17, R6, R7 ;  /* 0x0000000611077224 */ /* 0x000fc800078e0207 */
[----:B------:R-:W-:-:S07]  /*2f60*/  IMAD.IADD R23, R23, 0x1, R7 ;  /* 0x0000000117177824 */ /* 0x000fce00078e0207 */
.L_x_26965:
        /* <DEDUP_REMOVED lines=12> */
.L_x_26964:
        /* <DEDUP_REMOVED lines=18> */
.L_x_27038:
        /* <DEDUP_REMOVED lines=30> */
.L_x_27015:
        /* <DEDUP_REMOVED lines=15> */
.L_x_27016:
[----:B------:R-:W-:Y:S05]  /*3420*/  BSYNC.RECONVERGENT B1 ;  /* 0x0000000000017941 */ /* 0x000fea0003800200 */
.L_x_27014:
        /* <DEDUP_REMOVED lines=39> */
.L_x_27018:
[----:B------:R-:W-:Y:S01]  /*36a0*/  IMAD.MOV.U32 R26, RZ, RZ, R36 ;  /* 0x000000ffff1a7224 */ /* 0x000fe200078e0024 */
[----:B------:R-:W-:Y:S01]  /*36b0*/  MOV R13, R37 ;  /* 0x00000025000d7202 */ /* 0x000fe20000000f00 */
[----:B------:R-:W-:Y:S01]  /*36c0*/  IMAD.MOV.U32 R14, RZ, RZ, R38 ;  /* 0x000000ffff0e7224 */ /* 0x000fe200078e0026 */
[----:B------:R-:W-:Y:S02]  /*36d0*/  MOV R11, R39 ;  /* 0x00000027000b7202 */ /* 0x000fe40000000f00 */
[----:B------:R-:W-:-:S07]  /*36e0*/  MOV R12, 0x3700 ;  /* 0x00003700000c7802 */ /* 0x000fce0000000f00 */
[----:B-1----:R-:W-:Y:S05]  /*36f0*/  CALL.REL.NOINC `($__internal_584_$__cuda_sm20_div_s64) ;  /* 0x0000003400307944 */ /* 0x002fea0003c00000 */
        /* <DEDUP_REMOVED lines=11> */
.L_x_27019:
[----:B------:R-:W-:Y:S05]  /*37b0*/  BSYNC.RECONVERGENT B1 ;  /* 0x0000000000017941 */ /* 0x000fea0003800200 */
.L_x_27017:
        /* <DEDUP_REMOVED lines=37> */
.L_x_27021:
        /* <DEDUP_REMOVED lines=17> */
.L_x_27022:
[----:B------:R-:W-:Y:S05]  /*3b20*/  BSYNC.RECONVERGENT B1 ;  /* 0x0000000000017941 */ /* 0x000fea0003800200 */
.L_x_27020:
        /* <DEDUP_REMOVED lines=38> */
.L_x_27024:
[----:B------:R-:W-:Y:S01]  /*3d90*/  MOV R26, R20 ;  /* 0x00000014001a7202 */ /* 0x000fe20000000f00 */
[----:B------:R-:W-:Y:S01]  /*3da0*/  IMAD.MOV.U32 R13, RZ, RZ, R21 ;  /* 0x000000ffff0d7224 */ /* 0x000fe200078e0015 */
[----:B------:R-:W-:Y:S01]  /*3db0*/  MOV R14, R36 ;  /* 0x00000024000e7202 */ /* 0x000fe20000000f00 */
[----:B------:R-:W-:Y:S01]  /*3dc0*/  IMAD.MOV.U32 R11, RZ, RZ, R37 ;  /* 0x000000ffff0b7224 */ /* 0x000fe200078e0025 */
[----:B------:R-:W-:-:S07]  /*3dd0*/  MOV R12, 0x3df0 ;  /* 0x00003df0000c7802 */ /* 0x000fce0000000f00 */
[----:B-1----:R-:W-:Y:S05]  /*3de0*/  CALL.REL.NOINC `($__internal_584_$__cuda_sm20_div_s64) ;  /* 0x0000002c00747944 */ /* 0x002fea0003c00000 */
        /* <DEDUP_REMOVED lines=11> */
.L_x_27025:
[----:B------:R-:W-:Y:S05]  /*3ea0*/  BSYNC.RECONVERGENT B1 ;  /* 0x0000000000017941 */ /* 0x000fea0003800200 */
.L_x_27023:
        /* <DEDUP_REMOVED lines=38> */
.L_x_27027:
        /* <DEDUP_REMOVED lines=17> */
.L_x_27028:
[----:B------:R-:W-:Y:S05]  /*4220*/  BSYNC.RECONVERGENT B1 ;  /* 0x0000000000017941 */ /* 0x000fea0003800200 */
.L_x_27026:
        /* <DEDUP_REMOVED lines=40> */
.L_x_27030:
        /* <DEDUP_REMOVED lines=17> */
.L_x_27031:
[----:B------:R-:W-:Y:S05]  /*45c0*/  BSYNC.RECONVERGENT B1 ;  /* 0x0000000000017941 */ /* 0x000fea0003800200 */
.L_x_27029:
        /* <DEDUP_REMOVED lines=40> */
.L_x_27033:
        /* <DEDUP_REMOVED lines=17> */
.L_x_27034:
[----:B------:R-:W-:Y:S05]  /*4960*/  BSYNC.RECONVERGENT B1 ;  /* 0x0000000000017941 */ /* 0x000fea0003800200 */
.L_x_27032:
        /* <DEDUP_REMOVED lines=38> */
.L_x_27036:
        /* <DEDUP_REMOVED lines=17> */
.L_x_27037:
[----:B------:R-:W-:Y:S05]  /*4ce0*/  BSYNC.RECONVERGENT B1 ;  /* 0x0000000000017941 */ /* 0x000fea0003800200 */
.L_x_27035:
        /* <DEDUP_REMOVED lines=15> */
.L_x_27013:
        /* <DEDUP_REMOVED lines=37> */
.L_x_27041:
[----:B------:R-:W-:Y:S01]  /*5030*/  MOV R26, R18 ;  /* 0x00000012001a7202 */ /* 0x000fe20000000f00 */
[----:B------:R-:W-:Y:S01]  /*5040*/  IMAD.MOV.U32 R13, RZ, RZ, R19 ;  /* 0x000000ffff0d7224 */ /* 0x000fe200078e0013 */
[----:B------:R-:W-:Y:S01]  /*5050*/  MOV R14, R6 ;  /* 0x00000006000e7202 */ /* 0x000fe20000000f00 */
[----:B------:R-:W-:Y:S01]  /*5060*/  IMAD.MOV.U32 R11, RZ, RZ, R7 ;  /* 0x000000ffff0b7224 */ /* 0x000fe200078e0007 */
[----:B------:R-:W-:-:S07]  /*5070*/  MOV R12, 0x5090 ;  /* 0x00005090000c7802 */ /* 0x000fce0000000f00 */
[----:B------:R-:W-:Y:S05]  /*5080*/  CALL.REL.NOINC `($__internal_584_$__cuda_sm20_div_s64) ;  /* 0x0000001800cc7944 */ /* 0x000fea0003c00000 */
        /* <DEDUP_REMOVED lines=9> */
.L_x_27042:
[----:B------:R-:W-:Y:S05]  /*5120*/  BSYNC.RECONVERGENT B1 ;  /* 0x0000000000017941 */ /* 0x000fea0003800200 */
.L_x_27040:
        /* <DEDUP_REMOVED lines=39> */
.L_x_27044:
        /* <DEDUP_REMOVED lines=17> */
.L_x_27045:
[----:B------:R-:W-:Y:S05]  /*54b0*/  BSYNC.RECONVERGENT B1 ;  /* 0x0000000000017941 */ /* 0x000fea0003800200 */
.L_x_27043:
        /* <DEDUP_REMOVED lines=40> */
.L_x_27047:
[----:B------:R-:W-:Y:S01]  /*5740*/  MOV R26, R18 ;  /* 0x00000012001a7202 */ /* 0x000fe20000000f00 */
[----:B------:R-:W-:Y:S01]  /*5750*/  IMAD.MOV.U32 R14, RZ, RZ, R20 ;  /* 0x000000ffff0e7224 */ /* 0x000fe200078e0014 */
[----:B------:R-:W-:Y:S02]  /*5760*/  MOV R13, R19 ;  /* 0x00000013000d7202 */ /* 0x000fe40000000f00 */
[----:B------:R-:W-:Y:S02]  /*5770*/  MOV R11, R21 ;  /* 0x00000015000b7202 */ /* 0x000fe40000000f00 */
[----:B------:R-:W-:-:S07]  /*5780*/  MOV R12, 0x57a0 ;  /* 0x000057a0000c7802 */ /* 0x000fce0000000f00 */
[----:B------:R-:W-:Y:S05]  /*5790*/  CALL.REL.NOINC `($__internal_584_$__cuda_sm20_div_s64) ;  /* 0x0000001400087944 */ /* 0x000fea0003c00000 */
        /* <DEDUP_REMOVED lines=11> */
.L_x_27048:
[----:B------:R-:W-:Y:S05]  /*5850*/  BSYNC.RECONVERGENT B1 ;  /* 0x0000000000017941 */ /* 0x000fea0003800200 */
.L_x_27046:
        /* <DEDUP_REMOVED lines=40> */
.L_x_27050:
[----:B------:R-:W-:Y:S01]  /*5ae0*/  MOV R26, R18 ;  /* 0x00000012001a7202 */ /* 0x000fe20000000f00 */
[----:B------:R-:W-:Y:S01]  /*5af0*/  IMAD.MOV.U32 R13, RZ, RZ, R19 ;  /* 0x000000ffff0d7224 */ /* 0x000fe200078e0013 */
[----:B------:R-:W-:Y:S02]  /*5b00*/  MOV R14, R20 ;  /* 0x00000014000e7202 */ /* 0x000fe40000000f00 */
[----:B------:R-:W-:Y:S02]  /*5b10*/  MOV R11, R21 ;  /* 0x00000015000b7202 */ /* 0x000fe40000000f00 */
[----:B------:R-:W-:-:S07]  /*5b20*/  MOV R12, 0x5b40 ;  /* 0x00005b40000c7802 */ /* 0x000fce0000000f00 */
[----:B------:R-:W-:Y:S05]  /*5b30*/  CALL.REL.NOINC `($__internal_584_$__cuda_sm20_div_s64) ;  /* 0x0000001000207944 */ /* 0x000fea0003c00000 */
        /* <DEDUP_REMOVED lines=11> */
.L_x_27051:
[----:B------:R-:W-:Y:S05]  /*5bf0*/  BSYNC.RECONVERGENT B1 ;  /* 0x0000000000017941 */ /* 0x000fea0003800200 */
.L_x_27049:
        /* <DEDUP_REMOVED lines=11> */
.L_x_27039:
        /* <DEDUP_REMOVED lines=35> */
.L_x_27054:
[----:B------:R-:W-:Y:S01]  /*5ee0*/  IMAD.MOV.U32 R26, RZ, RZ, R18 ;  /* 0x000000ffff1a7224 */ /* 0x000fe200078e0012 */
[----:B------:R-:W-:Y:S01]  /*5ef0*/  MOV R13, R19 ;  /* 0x00000013000d7202 */ /* 0x000fe20000000f00 */
[----:B------:R-:W-:Y:S01]  /*5f00*/  IMAD.MOV.U32 R11, RZ, RZ, R5 ;  /* 0x000000ffff0b7224 */ /* 0x000fe200078e0005 */
[----:B------:R-:W-:Y:S02]  /*5f10*/  MOV R14, R4 ;  /* 0x00000004000e7202 */ /* 0x000fe40000000f00 */
        /* <DEDUP_REMOVED lines=10> */
.L_x_27055:
[----:B------:R-:W-:Y:S05]  /*5fc0*/  BSYNC.RECONVERGENT B1 ;  /* 0x0000000000017941 */ /* 0x000fea0003800200 */
.L_x_27053:
        /* <DEDUP_REMOVED lines=39> */
.L_x_27057:
        /* <DEDUP_REMOVED lines=17> */
.L_x_27058:
[----:B------:R-:W-:Y:S05]  /*6350*/  BSYNC.RECONVERGENT B1 ;  /* 0x0000000000017941 */ /* 0x000fea0003800200 */
.L_x_27056:
        /* <DEDUP_REMOVED lines=11> */
.L_x_27052:
        /* <DEDUP_REMOVED lines=31> */
.L_x_27060:
[----:B------:R-:W-:Y:S02]  /*6600*/  MOV R24, R20 ;  /* 0x0000001400187202 */ /* 0x000fe40000000f00 */
[----:B------:R-:W-:-:S07]  /*6610*/  MOV R26, 0x6630 ;  /* 0x00006630001a7802 */ /* 0x000fce0000000f00 */
[----:B------:R-:W-:Y:S05]  /*6620*/  CALL.REL.NOINC `($__internal_585_$__cuda_sm20_rem_s64) ;  /* 0x0000000800b07944 */ /* 0x000fea0003c00000 */
[----:B------:R-:W-:Y:S01]  /*6630*/  MOV R4, R6 ;  /* 0x0000000600047202 */ /* 0x000fe20000000f00 */
[----:B------:R-:W-:-:S07]  /*6640*/  IMAD.MOV.U32 R5, RZ, RZ, R7 ;  /* 0x000000ffff057224 */ /* 0x000fce00078e0007 */
.L_x_27061:
[----:B------:R-:W-:Y:S05]  /*6650*/  BSYNC.RECONVERGENT B1 ;  /* 0x0000000000017941 */ /* 0x000fea0003800200 */
.L_x_27059:
        /* <DEDUP_REMOVED lines=9> */
.L_x_27012:
[----:B------:R-:W2:Y:S04]  /*66f0*/  LDG.E.U16 R8, desc[UR12][R8.64] ;  /* 0x0000000c08087981 */ /* 0x000ea8000c1e1500 */
[----:B--2---:R1:W-:Y:S02]  /*6700*/  STS.U16 [R3], R8 ;  /* 0x0000000803007388 */ /* 0x0043e40000000400 */
.L_x_27011:
[----:B------:R-:W-:Y:S05]  /*6710*/  BSYNC.RECONVERGENT B0 ;  /* 0x0000000000007941 */ /* 0x000fea0003800200 */
.L_x_26963:
[----:B------:R-:W-:Y:S01]  /*6720*/  BAR.SYNC.DEFER_BLOCKING 0x0 ;  /* 0x0000000000007b1d */ /* 0x000fe20000010000 */
[----:B------:R-:W-:Y:S02]  /*6730*/  ISETP.GE.U32.AND P0, PT, R2, 0x42, PT ;  /* 0x000000420200780c */ /* 0x000fe40003f06070 */
[----:B------:R-:W-:-:S11]  /*6740*/  ISETP.GT.U32.AND P1, PT, R0, 0x1f, PT ;  /* 0x0000001f0000780c */ /* 0x000fd60003f24070 */
[----:B------:R-:W-:Y:S05]  /*6750*/  @!P0 BRA `(.L_x_27062) ;  /* 0x0000000000388947 */ /* 0x000fea0003800000 */
.L_x_27063:
[----:B------:R-:W-:-:S04]  /*6760*/  SHF.R.U32.HI R9, RZ, 0x1, R2 ;  /* 0x00000001ff097819 */ /* 0x000fc80000011602 */
[----:B------:R-:W-:-:S13]  /*6770*/  ISETP.GE.U32.AND P0, PT, R0, R9, PT ;  /* 0x000000090000720c */ /* 0x000fda0003f06070 */
[----:B0-----:R-:W-:-:S04]  /*6780*/  @!P0 LOP3.LUT R4, R2, 0x7fe, RZ, 0xc0, !PT ;  /* 0x000007fe02048812 */ /* 0x001fc800078ec0ff */
[----:B------:R-:W-:Y:S02]  /*6790*/  @!P0 IADD3 R5, PT, PT, R3, R4, RZ ;  /* 0x0000000403058210 */ /* 0x000fe40007ffe0ff */
[----:B------:R-:W0:Y:S04]  /*67a0*/  @!P0 LDS.U16 R4, [R3] ;  /* 0x0000000003048984 */ /* 0x000e280000000400 */
[----:B------:R-:W2:Y:S01]  /*67b0*/  @!P0 LDS.U16 R5, [R5] ;  /* 0x0000000005058984 */ /* 0x000ea20000000400 */
[----:B0-----:R-:W-:Y:S02]  /*67c0*/  @!P0 PRMT R4, R4, 0x9910, RZ ;  /* 0x0000991004048816 */ /* 0x001fe400000000ff */
[----:B--2---:R-:W-:-:S05]  /*67d0*/  @!P0 PRMT R7, R5, 0x9910, RZ ;  /* 0x0000991005078816 */ /* 0x004fca00000000ff */
[----:B------:R-:W-:-:S05]  /*67e0*/  @!P0 IMAD R4, R4, R7, RZ ;  /* 0x0000000704048224 */ /* 0x000fca00078e02ff */
[----:B------:R2:W-:Y:S01]  /*67f0*/  @!P0 STS.U16 [R3], R4 ;  /* 0x0000000403008388 */ /* 0x0005e20000000400 */
[----:B------:R-:W-:Y:S01]  /*6800*/  BAR.SYNC.DEFER_BLOCKING 0x0 ;  /* 0x0000000000007b1d */ /* 0x000fe20000010000 */
[----:B------:R-:W-:Y:S01]  /*6810*/  ISETP.GT.U32.AND P0, PT, R2, 0x83, PT ;  /* 0x000000830200780c */ /* 0x000fe20003f04070 */
[----:B------:R-:W-:-:S12]  /*6820*/  IMAD.MOV.U32 R2, RZ, RZ, R9 ;  /* 0x000000ffff027224 */ /* 0x000fd800078e0009 */
[----:B--2---:R-:W-:Y:S05]  /*6830*/  @P0 BRA `(.L_x_27063) ;  /* 0xfffffffc00c80947 */ /* 0x004fea000383ffff */
.L_x_27062:
[----:B------:R-:W-:Y:S05]  /*6840*/  @P1 EXIT ;  /* 0x000000000000194d */ /* 0x000fea0003800000 */
[----:B------:R-:W2:Y:S01]  /*6850*/  LDS.U16 R2, [R3] ;  /* 0x0000000003027984 */ /* 0x000ea20000000400 */
[----:B------:R-:W-:-:S03]  /*6860*/  ISETP.NE.AND P0, PT, R0, RZ, PT ;  /* 0x000000ff0000720c */ /* 0x000fc60003f05270 */
[----:B0-----:R-:W0:Y:S01]  /*6870*/  LDS.U16 R4, [R3+0x40] ;  /* 0x0000400003047984 */ /* 0x001e220000000400 */
[----:B--2---:R-:W-:Y:S02]  /*6880*/  PRMT R2, R2, 0x9910, RZ ;  /* 0x0000991002027816 */ /* 0x004fe400000000ff */
[----:B0-----:R-:W-:-:S05]  /*6890*/  PRMT R5, R4, 0x9910, RZ ;  /* 0x0000991004057816 */ /* 0x001fca00000000ff */
[----:B------:R-:W-:-:S05]  /*68a0*/  IMAD R2, R2, R5, RZ ;  /* 0x0000000502027224 */ /* 0x000fca00078e02ff */
[----:B------:R-:W-:Y:S04]  /*68b0*/  STS.U16 [R3], R2 ;  /* 0x0000000203007388 */ /* 0x000fe80000000400 */
[----:B------:R-:W0:Y:S04]  /*68c0*/  LDS.U16 R4, [R3] ;  /* 0x0000000003047984 */ /* 0x000e280000000400 */
[----:B------:R-:W2:Y:S01]  /*68d0*/  LDS.U16 R5, [R3+0x20] ;  /* 0x0000200003057984 */ /* 0x000ea20000000400 */
[----:B0-----:R-:W-:Y:S02]  /*68e0*/  PRMT R4, R4, 0x9910, RZ ;  /* 0x0000991004047816 */ /* 0x001fe400000000ff */
[----:B--2---:R-:W-:-:S05]  /*68f0*/  PRMT R5, R5, 0x9910, RZ ;  /* 0x0000991005057816 */ /* 0x004fca00000000ff */
        /* <DEDUP_REMOVED lines=44> */
        .weak           $__internal_584_$__cuda_sm20_div_s64
        .type           $__internal_584_$__cuda_sm20_div_s64,@function
        .size           $__internal_584_$__cuda_sm20_div_s64,($__internal_585_$__cuda_sm20_rem_s64 - $__internal_584_$__cuda_sm20_div_s64)
$__internal_584_$__cuda_sm20_div_s64:
        /* <DEDUP_REMOVED lines=82> */
[----:B------:R-:W-:Y:S06]  /*70e0*/  RET.REL.NODEC R12 `(contiguous_nanprod2_u16) ;  /* 0xffffff8c0cc47950 */ /* 0x000fec0003c3ffff */
        .weak           $__internal_585_$__cuda_sm20_rem_s64
        .type           $__internal_585_$__cuda_sm20_rem_s64,@function
        .size           $__internal_585_$__cuda_sm20_rem_s64,(.L_x_32788 - $__internal_585_$__cuda_sm20_rem_s64)
$__internal_585_$__cuda_sm20_rem_s64:
        /* <DEDUP_REMOVED lines=76> */
[----:B------:R-:W-:Y:S06]  /*75b0*/  RET.REL.NODEC R26 `(contiguous_nanprod2_u16) ;  /* 0xffffff881a907950 */ /* 0x000fec0003c3ffff */
.L_x_27064:
        /* <DEDUP_REMOVED lines=12> */
.L_x_32788:


//--------------------- .text.uncontiguous_nanprod_u16 --------------------------
	.section	.text.uncontiguous_nanprod_u16,"ax",@progbits
	.align	128
        .global         uncontiguous_nanprod_u16
        .type           uncontiguous_nanprod_u16,@function
        .size           uncontiguous_nanprod_u16,(.L_x_32790 - uncontiguous_nanprod_u16)
        .other          uncontiguous_nanprod_u16,@"STO_CUDA_ENTRY STV_DEFAULT"
uncontiguous_nanprod_u16:
.text.uncontiguous_nanprod_u16:
[----:B------:R-:W-:Y:S01]  /*0000*/  LDC R1, c[0x0][0x37c] ;  /* 0x0000df00ff017b82 */ /* 0x000fe20000000800 */
[----:B------:R-:W0:Y:S07]  /*0010*/  S2R R0, SR_CTAID.X ;  /* 0x0000000000007919 */ /* 0x000e2e0000002500 */
[----:B------:R-:W1:Y:S01]  /*0020*/  S2UR UR6, SR_CgaCtaId ;  /* 0x00000000000679c3 */ /* 0x000e620000008800 */
[----:B------:R-:W0:Y:S01]  /*0030*/  LDCU UR5, c[0x0][0x360] ;  /* 0x00006c00ff0577ac */ /* 0x000e220008000800 */
[----:B------:R-:W-:Y:S01]  /*0040*/  HFMA2 R4, -RZ, RZ, 0, 5.9604644775390625e-08 ;  /* 0x00000001ff047431 */ /* 0x000fe200000001ff */
        /* <DEDUP_REMOVED lines=33> */
.L_x_27093:
        /* <DEDUP_REMOVED lines=32> */
.L_x_27070:
[----:B------:R-:W-:Y:S01]  /*0460*/  IMAD.MOV.U32 R26, RZ, RZ, R6 ;  /* 0x000000ffff1a7224 */ /* 0x000fe200078e0006 */
[----:B------:R-:W-:Y:S01]  /*0470*/  MOV R13, R9 ;  /* 0x00000009000d7202 */ /* 0x000fe20000000f00 */
[----:B------:R-:W-:Y:S01]  /*0480*/  IMAD.MOV.U32 R14, RZ, RZ, R40 ;  /* 0x000000ffff0e7224 */ /* 0x000fe200078e0028 */
[----:B------:R-:W-:Y:S02]  /*0490*/  MOV R11, R41 ;  /* 0x00000029000b7202 */ /* 0x000fe40000000f00 */
[----:B------:R-:W-:-:S07]  /*04a0*/  MOV R12, 0x4c0 ;  /* 0x000004c0000c7802 */ /* 0x000fce0000000f00 */
[----:B-1----:R-:W-:Y:S05]  /*04b0*/  CALL.REL.NOINC `($__internal_586_$__cuda_sm20_div_s64) ;  /* 0x0000006400607944 */ /* 0x002fea0003c00000 */
        /* <DEDUP_REMOVED lines=10> */
.L_x_27071:
[----:B------:R-:W-:Y:S05]  /*0560*/  BSYNC.RECONVERGENT B1 ;  /* 0x0000000000017941 */ /* 0x000fea0003800200 */
.L_x_27069:
        /* <DEDUP_REMOVED lines=33> */
.L_x_27073:
[----:B------:R-:W-:Y:S01]  /*0780*/  MOV R26, R20 ;  /* 0x00000014001a7202 */ /* 0x000fe20000000f00 */
[----:B------:R-:W-:Y:S01]  /*0790*/  IMAD.MOV.U32 R13, RZ, RZ, R7 ;  /* 0x000000ffff0d7224 */ /* 0x000fe200078e0007 */
[----:B------:R-:W-:Y:S01]  /*07a0*/  MOV R14, R40 ;  /* 0x00000028000e7202 */ /* 0x000fe20000000f00 */
[----:B------:R-:W-:Y:S01]  /*07b0*/  IMAD.MOV.U32 R11, RZ, RZ, R41 ;  /* 0x000000ffff0b7224 */ /* 0x000fe200078e0029 */
[----:B------:R-:W-:-:S07]  /*07c0*/  MOV R12, 0x7e0 ;  /* 0x000007e0000c7802 */ /* 0x000fce0000000f00 */
[----:B------:R-:W-:Y:S05]  /*07d0*/  CALL.REL.NOINC `($__internal_586_$__cuda_sm20_div_s64) ;  /* 0x0000006000987944 */ /* 0x000fea0003c00000 */
        /* <DEDUP_REMOVED lines=9> */
.L_x_27074:
[----:B------:R-:W-:Y:S05]  /*0870*/  BSYNC.RECONVERGENT B1 ;  /* 0x0000000000017941 */ /* 0x000fea0003800200 */
.L_x_27072:
        /* <DEDUP_REMOVED lines=34> */
.L_x_27076:
[----:B------:R-:W-:Y:S01]  /*0aa0*/  IMAD.MOV.U32 R26, RZ, RZ, R34 ;  /* 0x000000ffff1a7224 */ /* 0x000fe200078e0022 */
[----:B------:R-:W-:Y:S01]  /*0ab0*/  MOV R13, R35 ;  /* 0x00000023000d7202 */ /* 0x000fe20000000f00 */
[----:B------:R-:W-:Y:S01]  /*0ac0*/  IMAD.MOV.U32 R14, RZ, RZ, R20 ;  /* 0x000000ffff0e7224 */ /* 0x000fe200078e0014 */
[----:B------:R-:W-:Y:S02]  /*0ad0*/  MOV R11, R21 ;  /* 0x00000015000b7202 */ /* 0x000fe40000000f00 */
[----:B------:R-:W-:-:S07]  /*0ae0*/  MOV R12, 0xb00 ;  /* 0x00000b00000c7802 */ /* 0x000fce0000000f00 */
[----:B------:R-:W-:Y:S05]  /*0af0*/  CALL.REL.NOINC `($__internal_586_$__cuda_sm20_div_s64) ;  /* 0x0000005c00d07944 */ /* 0x000fea0003c00000 */
        /* <DEDUP_REMOVED lines=10> */
.L_x_27077:
[----:B------:R-:W-:Y:S05]  /*0ba0*/  BSYNC.RECONVERGENT B1 ;  /* 0x0000000000017941 */ /* 0x000fea0003800200 */
.L_x_27075:
        /* <DEDUP_REMOVED lines=34> */
.L_x_27079:
        /* <DEDUP_REMOVED lines=16> */
.L_x_27080:
[----:B------:R-:W-:Y:S05]  /*0ed0*/  BSYNC.RECONVERGENT B1 ;  /* 0x0000000000017941 */ /* 0x000fea0003800200 */
.L_x_27078:
        /* <DEDUP_REMOVED lines=36> */
.L_x_27082:
        /* <DEDUP_REMOVED lines=16> */
.L_x_27083:
[----:B------:R-:W-:Y:S05]  /*1220*/  BSYNC.RECONVERGENT B1 ;  /* 0x0000000000017941 */ /* 0x000fea0003800200 */
.L_x_27081:
        /* <DEDUP_REMOVED lines=35> */
.L_x_27085:
[----:B------:R-:W-:Y:S01]  /*1460*/  MOV R26, R34 ;  /* 0x00000022001a7202 */ /* 0x000fe20000000f00 */
[----:B------:R-:W-:Y:S01]  /*1470*/  IMAD.MOV.U32 R13, RZ, RZ, R35 ;  /* 0x000000ffff0d7224 */ /* 0x000fe200078e0023 */
[----:B------:R-:W-:Y:S01]  /*1480*/  MOV R14, R20 ;  /* 0x00000014000e7202 */ /* 0x000fe20000000f00 */
[----:B------:R-:W-:Y:S01]  /*1490*/  IMAD.MOV.U32 R11, RZ, RZ, R21 ;  /* 0x000000ffff0b7224 */ /* 0x000fe200078e0015 */
[----:B------:R-:W-:-:S07]  /*14a0*/  MOV R12, 0x14c0 ;  /* 0x000014c0000c7802 */ /* 0x000fce0000000f00 */
[----:B------:R-:W-:Y:S05]  /*14b0*/  CALL.REL.NOINC `($__internal_586_$__cuda_sm20_div_s64) ;  /* 0x0000005400607944 */ /* 0x000fea0003c00000 */
        /* <DEDUP_REMOVED lines=10> */
.L_x_27086:
[----:B------:R-:W-:Y:S05]  /*1560*/  BSYNC.RECONVERGENT B1 ;  /* 0x0000000000017941 */ /* 0x000fea0003800200 */
.L_x_27084:
        /* <DEDUP_REMOVED lines=34> */
.L_x_27088:
        /* <DEDUP_REMOVED lines=16> */
.L_x_27089:
[----:B------:R-:W-:Y:S05]  /*1890*/  BSYNC.RECONVERGENT B1 ;  /* 0x0000000000017941 */ /* 0x000fea0003800200 */
.L_x_27087:
        /* <DEDUP_REMOVED lines=35> */
.L_x_27091:
        /* <DEDUP_REMOVED lines=16> */
.L_x_27092:
[----:B------:R-:W-:Y:S05]  /*1bd0*/  BSYNC.RECONVERGENT B1 ;  /* 0x0000000000017941 */ /* 0x000fea0003800200 */
.L_x_27090:
        /* <DEDUP_REMOVED lines=8> */
.L_x_27068:
        /* <DEDUP_REMOVED lines=35> */
.L_x_27096:
        /* <DEDUP_REMOVED lines=16> */
.L_x_27097:
[----:B------:R-:W-:Y:S05]  /*1f90*/  BSYNC.RECONVERGENT B1 ;  /* 0x0000000000017941 */ /* 0x000fea0003800200 */
.L_x_27095:
        /* <DEDUP_REMOVED lines=34> */
.L_x_27099:
        /* <DEDUP_REMOVED lines=16> */
.L_x_27100:
[----:B------:R-:W-:Y:S05]  /*22c0*/  BSYNC.RECONVERGENT B1 ;  /* 0x0000000000017941 */ /* 0x000fea0003800200 */
.L_x_27098:
        /* <DEDUP_REMOVED lines=35> */
.L_x_27102:
        /* <DEDUP_REMOVED lines=16> */
.L_x_27103:
[----:B------:R-:W-:Y:S05]  /*2600*/  BSYNC.RECONVERGENT B1 ;  /* 0x0000000000017941 */ /* 0x000fea0003800200 */
.L_x_27101:
        /* <DEDUP_REMOVED lines=35> */
.L_x_27105:
[----:B------:R-:W-:Y:S01]  /*2840*/  MOV R26, R18 ;  /* 0x00000012001a7202 */ /* 0x000fe20000000f00 */
[----:B------:R-:W-:Y:S01]  /*2850*/  IMAD.MOV.U32 R13, RZ, RZ, R19 ;  /* 0x000000ffff0d7224 */ /* 0x000fe200078e0013 */
[----:B------:R-:W-:Y:S01]  /*2860*/  MOV R14, R16 ;  /* 0x00000010000e7202 */ /* 0x000fe20000000f00 */
[----:B------:R-:W-:Y:S01]  /*2870*/  IMAD.MOV.U32 R11, RZ, RZ, R17 ;  /* 0x000000ffff0b7224 */ /* 0x000fe200078e0011 */
[----:B------:R-:W-:-:S07]  /*2880*/  MOV R12, 0x28a0 ;  /* 0x000028a0000c7802 */ /* 0x000fce0000000f00 */
[----:B------:R-:W-:Y:S05]  /*2890*/  CALL.REL.NOINC `($__internal_586_$__cuda_sm20_div_s64) ;  /* 0x0000004000687944 */ /* 0x000fea0003c00000 */
        /* <DEDUP_REMOVED lines=10> */
.L_x_27106:
[----:B------:R-:W-:Y:S05]  /*2940*/  BSYNC.RECONVERGENT B1 ;  /* 0x0000000000017941 */ /* 0x000fea0003800200 */
.L_x_27104:
[----:B------:R-:W-:Y:S01]  /*2950*/  MOV R38, R22 ;  /* 0x0000001600267202 */ /* 0x000fe20000000f00 */
[----:B------:R-:W-:Y:S02]  /*2960*/  IMAD R11, R11, R34, RZ ;  /* 0x000000220b0b7224 */ /* 0x000fe400078e02ff */
[----:B------:R-:W-:Y:S02]  /*2970*/  VIADD R8, R8, 0xfffffffe ;  /* 0xfffffffe08087836 */ /* 0x000fe40000000000 */
[----:B------:R-:W-:-:S04]  /*2980*/  IMAD.WIDE.U32 R22, R34, R10, R38 ;  /* 0x0000000a22167225 */ /* 0x000fc800078e0026 */
[----:B------:R-:W-:-:S05]  /*2990*/  IMAD R11, R35, R10, R11 ;  /* 0x0000000a230b7224 */ /* 0x000fca00078e020b */
[----:B------:R-:W-:-:S07]  /*29a0*/  IADD3 R23, PT, PT, R23, R11, RZ ;  /* 0x0000000b17177210 */ /* 0x000fce0007ffe0ff */
.L_x_27094:
        /* <DEDUP_REMOVED lines=31> */
.L_x_27108:
[----:B------:R-:W-:Y:S01]  /*2ba0*/  IMAD.MOV.U32 R18, RZ, RZ, R6 ;  /* 0x000000ffff127224 */ /* 0x000fe200078e0006 */
[----:B------:R-:W-:Y:S01]  /*2bb0*/  MOV R21, R9 ;  /* 0x0000000900157202 */ /* 0x000fe20000000f00 */
[----:B------:R-:W-:Y:S01]  /*2bc0*/  IMAD.MOV.U32 R24, RZ, RZ, R16 ;  /* 0x000000ffff187224 */ /* 0x000fe200078e0010 */
[----:B------:R-:W-:Y:S02]  /*2bd0*/  MOV R19, R17 ;  /* 0x0000001100137202 */ /* 0x000fe40000000f00 */
[----:B------:R-:W-:-:S07]  /*2be0*/  MOV R26, 0x2c00 ;  /* 0x00002c00001a7802 */ /* 0x000fce0000000f00 */
[----:B------:R-:W-:Y:S05]  /*2bf0*/  CALL.REL.NOINC `($__internal_587_$__cuda_sm20_rem_s64) ;  /* 0x0000004000dc7944 */ /* 0x000fea0003c00000 */
.L_x_27109:
[----:B------:R-:W-:Y:S05]  /*2c00*/  BSYNC.RECONVERGENT B1 ;  /* 0x0000000000017941 */ /* 0x000fea0003800200 */
.L_x_27107:
        /* <DEDUP_REMOVED lines=30> */
.L_x_27111:
[----:B------:R-:W-:Y:S01]  /*2df0*/  IMAD.MOV.U32 R24, RZ, RZ, R16 ;  /* 0x000000ffff187224 */ /* 0x000fe200078e0010 */
[----:B------:R-:W-:Y:S01]  /*2e00*/  MOV R19, R17 ;  /* 0x0000001100137202 */ /* 0x000fe20000000f00 */
[----:B------:R-:W-:Y:S01]  /*2e10*/  IMAD.MOV.U32 R18, RZ, RZ, R20 ;  /* 0x000000ffff127224 */ /* 0x000fe200078e0014 */
[----:B------:R-:W-:Y:S02]  /*2e20*/  MOV R21, R7 ;  /* 0x0000000700157202 */ /* 0x000fe40000000f00 */
[----:B------:R-:W-:-:S07]  /*2e30*/  MOV R26, 0x2e50 ;  /* 0x00002e50001a7802 */ /* 0x000fce0000000f00 */
[----:B------:R-:W-:Y:S05]  /*2e40*/  CALL.REL.NOINC `($__internal_587_$__cuda_sm20_rem_s64) ;  /* 0x0000004000487944 */ /* 0x000fea0003c00000 */
[----:B------:R-:W-:Y:S01]  /*2e50*/  IMAD.MOV.U32 R6, RZ, RZ, R10 ;  /* 0x000000ffff067224 */ /* 0x000fe200078e000a */
[----:B------:R-:W-:-:S07]  /*2e60*/  MOV R7, R11 ;  /* 0x0000000b00077202 */ /* 0x000fce0000000f00 */
.L_x_27112:
[----:B------:R-:W-:Y:S05]  /*2e70*/  BSYNC.RECONVERGENT B1 ;  /* 0x0000000000017941 */ /* 0x000fea0003800200 */
.L_x_27110:
[----:B------:R-:W-:Y:S02]  /*2e80*/  IMAD R7, R7, R8, RZ ;  /* 0x0000000807077224 */ /* 0x000fe400078e02ff */
[----:B------:R-:W-:-:S04]  /*2e90*/  IMAD.WIDE.U32 R22, R8, R6, R22 ;  /* 0x0000000608167225 */ /* 0x000fc800078e0016 */
[----:B------:R-:W-:-:S04]  /*2ea0*/  IMAD R7, R9, R6, R7 ;  /* 0x0000000609077224 */ /* 0x000fc800078e0207 */
[----:B------:R-:W-:-:S07]  /*2eb0*/  IMAD.IADD R23, R23, 0x1, R7 ;  /* 0x0000000117177824 */ /* 0x000fce00078e0207 */
.L_x_27067:
        /* <DEDUP_REMOVED lines=12> */
.L_x_27066:
        /* <DEDUP_REMOVED lines=22> */
.L_x_27140:
        /* <DEDUP_REMOVED lines=32> */
.L_x_27117:
[----:B------:R-:W-:Y:S01]  /*32e0*/  IMAD.MOV.U32 R26, RZ, RZ, R10 ;  /* 0x000000ffff1a7224 */ /* 0x000fe200078e000a */
[----:B------:R-:W-:Y:S01]  /*32f0*/  MOV R13, R15 ;  /* 0x0000000f000d7202 */ /* 0x000fe20000000f00 */
[----:B------:R-:W-:Y:S01]  /*3300*/  IMAD.MOV.U32 R14, RZ, RZ, R20 ;  /* 0x000000ffff0e7224 */ /* 0x000fe200078e0014 */
[----:B------:R-:W-:Y:S02]  /*3310*/  MOV R11, R21 ;  /* 0x00000015000b7202 */ /* 0x000fe40000000f00 */
[----:B------:R-:W-:-:S07]  /*3320*/  MOV R12, 0x3340 ;  /* 0x00003340000c7802 */ /* 0x000fce0000000f00 */
[----:B-123--:R-:W-:Y:S05]  /*3330*/  CALL.REL.NOINC `($__internal_586_$__cuda_sm20_div_s64) ;  /* 0x0000003400c07944 */ /* 0x00efea0003c00000 */
        /* <DEDUP_REMOVED lines=10> */
.L_x_27118:
[----:B------:R-:W-:Y:S05]  /*33e0*/  BSYNC.RECONVERGENT B1 ;  /* 0x0000000000017941 */ /* 0x000fea0003800200 */
.L_x_27116:
        /* <DEDUP_REMOVED lines=38> */
.L_x_27120:
        /* <DEDUP_REMOVED lines=17> */
.L_x_27121:
[----:B------:R-:W-:Y:S05]  /*3760*/  BSYNC.RECONVERGENT B1 ;  /* 0x0000000000017941 */ /* 0x000fea0003800200 */
.L_x_27119:
        /* <DEDUP_REMOVED lines=38> */
.L_x_27123:
[----:B------:R-:W-:Y:S01]  /*39d0*/  MOV R26, R36 ;  /* 0x00000024001a7202 */ /* 0x000fe20000000f00 */
[----:B------:R-:W-:Y:S01]  /*39e0*/  IMAD.MOV.U32 R13, RZ, RZ, R37 ;  /* 0x000000ffff0d7224 */ /* 0x000fe200078e0025 */
[----:B------:R-:W-:Y:S01]  /*39f0*/  MOV R14, R38 ;  /* 0x00000026000e7202 */ /* 0x000fe20000000f00 */
[----:B------:R-:W-:Y:S01]  /*3a00*/  IMAD.MOV.U32 R11, RZ, RZ, R39 ;  /* 0x000000ffff0b7224 */ /* 0x000fe200078e0027 */
[----:B------:R-:W-:-:S07]  /*3a10*/  MOV R12, 0x3a30 ;  /* 0x00003a30000c7802 */ /* 0x000fce0000000f00 */
[----:B-1----:R-:W-:Y:S05]  /*3a20*/  CALL.REL.NOINC `($__internal_586_$__cuda_sm20_div_s64) ;  /* 0x0000003000047944 */ /* 0x002fea0003c00000 */
        /* <DEDUP_REMOVED lines=11> */
.L_x_27124:
[----:B------:R-:W-:Y:S05]  /*3ae0*/  BSYNC.RECONVERGENT B1 ;  /* 0x0000000000017941 */ /* 0x000fea0003800200 */
.L_x_27122:
        /* <DEDUP_REMOVED lines=37> */
.L_x_27126:
        /* <DEDUP_REMOVED lines=17> */
.L_x_27127:
[----:B------:R-:W-:Y:S05]  /*3e50*/  BSYNC.RECONVERGENT B1 ;  /* 0x0000000000017941 */ /* 0x000fea0003800200 */
.L_x_27125:
        /* <DEDUP_REMOVED lines=38> */
.L_x_27129:
        /* <DEDUP_REMOVED lines=17> */
.L_x_27130:
[----:B------:R-:W-:Y:S05]  /*41d0*/  BSYNC.RECONVERGENT B1 ;  /* 0x0000000000017941 */ /* 0x000fea0003800200 */
.L_x_27128:
        /* <DEDUP_REMOVED lines=38> */
.L_x_27132:
        /* <DEDUP_REMOVED lines=17> */
.L_x_27133:
[----:B------:R-:W-:Y:S05]  /*4550*/  BSYNC.RECONVERGENT B1 ;  /* 0x0000000000017941 */ /* 0x000fea0003800200 */
.L_x_27131:
        /* <DEDUP_REMOVED lines=37> */
.L_x_27135:
        /* <DEDUP_REMOVED lines=17> */
.L_x_27136:
[----:B------:R-:W-:Y:S05]  /*48c0*/  BSYNC.RECONVERGENT B1 ;  /* 0x0000000000017941 */ /* 0x000fea0003800200 */
.L_x_27134:
        /* <DEDUP_REMOVED lines=36> */
.L_x_27138:
        /* <DEDUP_REMOVED lines=17> */
.L_x_27139:
[----:B------:R-:W-:Y:S05]  /*4c20*/  BSYNC.RECONVERGENT B1 ;  /* 0x0000000000017941 */ /* 0x000fea0003800200 */
.L_x_27137:
        /* <DEDUP_REMOVED lines=11> */
.L_x_27115:
        /* <DEDUP_REMOVED lines=36> */
.L_x_27143:
        /* <DEDUP_REMOVED lines=16> */
.L_x_27144:
[----:B------:R-:W-:Y:S05]  /*5020*/  BSYNC.RECONVERGENT B1 ;  /* 0x0000000000017941 */ /* 0x000fea0003800200 */
.L_x_27142:
        /* <DEDUP_REMOVED lines=41> */
.L_x_27146:
[----:B------:R-:W-:Y:S01]  /*52c0*/  MOV R26, R20 ;  /* 0x00000014001a7202 */ /* 0x000fe20000000f00 */
[----:B------:R-:W-:Y:S01]  /*52d0*/  IMAD.MOV.U32 R13, RZ, RZ, R21 ;  /* 0x000000ffff0d7224 */ /* 0x000fe200078e0015 */
[----:B------:R-:W-:Y:S02]  /*52e0*/  MOV R14, R18 ;  /* 0x00000012000e7202 */ /* 0x000fe40000000f00 */
[----:B------:R-:W-:Y:S02]  /*52f0*/  MOV R11, R19 ;  /* 0x00000013000b7202 */ /* 0x000fe40000000f00 */
[----:B------:R-:W-:-:S07]  /*5300*/  MOV R12, 0x5320 ;  /* 0x00005320000c7802 */ /* 0x000fce0000000f00 */
[----:B------:R-:W-:Y:S05]  /*5310*/  CALL.REL.NOINC `($__internal_586_$__cuda_sm20_div_s64) ;  /* 0x0000001400c87944 */ /* 0x000fea0003c00000 */
[----:B------:R-:W-:Y:S02]  /*5320*/  IADD3 R9, P0, PT, RZ, -R24, RZ ;  /* 0x80000018ff097210 */ /* 0x000fe40007f1e0ff */
[----:B------:R-:W-:Y:S02]  /*5330*/  MOV R10, R20 ;  /* 0x00000014000a7202 */ /* 0x000fe40000000f00 */
[----:B------:R-:W-:Y:S01]  /*5340*/  MOV R11, R21 ;  /* 0x00000015000b7202 */ /* 0x000fe20000000f00 */
[----:B------:R-:W-:-:S04]  /*5350*/  IMAD.X R5, RZ, RZ, ~R25, P0 ;  /* 0x000000ffff057224 */ /* 0x000fc800000e0e19 */
[----:B------:R-:W-:Y:S02]  /*5360*/  IMAD R5, R5, R18, RZ ;  /* 0x0000001205057224 */ /* 0x000fe400078e02ff */
[----:B------:R-:W-:Y:S01]  /*5370*/  IMAD.WIDE.U32 R10, R18, R9, R10 ;  /* 0x00000009120a7225 */ /* 0x000fe200078e000a */
[----:B------:R-:W-:-:S03]  /*5380*/  MOV R18, R24 ;  /* 0x0000001800127202 */ /* 0x000fc60000000f00 */
[----:B------:R-:W-:Y:S02]  /*5390*/  IMAD R5, R19, R9, R5 ;  /* 0x0000000913057224 */ /* 0x000fe400078e0205 */
[----:B------:R-:W-:Y:S02]  /*53a0*/  IMAD.MOV.U32 R9, RZ, RZ, R10 ;  /* 0x000000ffff097224 */ /* 0x000fe400078e000a */
[----:B------:R-:W-:Y:S01]  /*53b0*/  IMAD.MOV.U32 R19, RZ, RZ, R25 ;  /* 0x000000ffff137224 */ /* 0x000fe200078e0019 */
[----:B------:R-:W-:-:S07]  /*53c0*/  IADD3 R5, PT, PT, R11, R5, RZ ;  /* 0x000000050b057210 */ /* 0x000fce0007ffe0ff */
.L_x_27147:
[----:B------:R-:W-:Y:S05]  /*53d0*/  BSYNC.RECONVERGENT B1 ;  /* 0x0000000000017941 */ /* 0x000fea0003800200 */
.L_x_27145:
        /* <DEDUP_REMOVED lines=40> */
.L_x_27149:
        /* <DEDUP_REMOVED lines=17> */
.L_x_27150:
[----:B------:R-:W-:Y:S05]  /*5770*/  BSYNC.RECONVERGENT B1 ;  /* 0x0000000000017941 */ /* 0x000fea0003800200 */
.L_x_27148:
        /* <DEDUP_REMOVED lines=39> */
.L_x_27152:
        /* <DEDUP_REMOVED lines=17> */
.L_x_27153:
[----:B------:R-:W-:Y:S05]  /*5b00*/  BSYNC.RECONVERGENT B1 ;  /* 0x0000000000017941 */ /* 0x000fea0003800200 */
.L_x_27151:
        /* <DEDUP_REMOVED lines=9> */
.L_x_27141:
        /* <DEDUP_REMOVED lines=34> */
.L_x_27156:
[----:B------:R-:W-:Y:S01]  /*5dc0*/  IMAD.MOV.U32 R26, RZ, RZ, R10 ;  /* 0x000000ffff1a7224 */ /* 0x000fe200078e000a */
[----:B------:R-:W-:Y:S01]  /*5dd0*/  MOV R13, R15 ;  /* 0x0000000f000d7202 */ /* 0x000fe20000000f00 */
[----:B------:R-:W-:Y:S01]  /*5de0*/  IMAD.MOV.U32 R11, RZ, RZ, R17 ;  /* 0x000000ffff0b7224 */ /* 0x000fe200078e0011 */
[----:B------:R-:W-:Y:S02]  /*5df0*/  MOV R14, R16 ;  /* 0x00000010000e7202 */ /* 0x000fe40000000f00 */
[----:B------:R-:W-:-:S07]  /*5e00*/  MOV R12, 0x5e20 ;  /* 0x00005e20000c7802 */ /* 0x000fce0000000f00 */
[----:B------:R-:W-:Y:S05]  /*5e10*/  CALL.REL.NOINC `($__internal_586_$__cuda_sm20_div_s64) ;  /* 0x0000000c00087944 */ /* 0x000fea0003c00000 */
        /* <DEDUP_REMOVED lines=10> */
.L_x_27157:
[----:B------:R-:W-:Y:S05]  /*5ec0*/  BSYNC.RECONVERGENT B1 ;  /* 0x0000000000017941 */ /* 0x000fea0003800200 */
.L_x_27155:
        /* <DEDUP_REMOVED lines=39> */
.L_x_27159:
[----:B------:R-:W-:Y:S01]  /*6140*/  MOV R26, R18 ;  /* 0x00000012001a7202 */ /* 0x000fe20000000f00 */
[----:B------:R-:W-:Y:S01]  /*6150*/  IMAD.MOV.U32 R13, RZ, RZ, R19 ;  /* 0x000000ffff0d7224 */ /* 0x000fe200078e0013 */
[----:B------:R-:W-:Y:S02]  /*6160*/  MOV R14, R16 ;  /* 0x00000010000e7202 */ /* 0x000fe40000000f00 */
[----:B------:R-:W-:Y:S02]  /*6170*/  MOV R11, R17 ;  /* 0x00000011000b7202 */ /* 0x000fe40000000f00 */
[----:B------:R-:W-:-:S07]  /*6180*/  MOV R12, 0x61a0 ;  /* 0x000061a0000c7802 */ /* 0x000fce0000000f00 */
[----:B------:R-:W-:Y:S05]  /*6190*/  CALL.REL.NOINC `($__internal_586_$__cuda_sm20_div_s64) ;  /* 0x0000000800287944 */ /* 0x000fea0003c00000 */
        /* <DEDUP_REMOVED lines=11> */
.L_x_27160:
[----:B------:R-:W-:Y:S05]  /*6250*/  BSYNC.RECONVERGENT B1 ;  /* 0x0000000000017941 */ /* 0x000fea0003800200 */
.L_x_27158:
        /* <DEDUP_REMOVED lines=9> */
.L_x_27154:
        /* <DEDUP_REMOVED lines=30> */
.L_x_27162:
[----:B------:R-:W-:Y:S01]  /*64d0*/  MOV R24, R18 ;  /* 0x0000001200187202 */ /* 0x000fe20000000f00 */
[----:B------:R-:W-:Y:S01]  /*64e0*/  IMAD.MOV.U32 R18, RZ, RZ, R10 ;  /* 0x000000ffff127224 */ /* 0x000fe200078e000a */
[----:B------:R-:W-:Y:S02]  /*64f0*/  MOV R21, R15 ;  /* 0x0000000f00157202 */ /* 0x000fe40000000f00 */
[----:B------:R-:W-:-:S07]  /*6500*/  MOV R26, 0x6520 ;  /* 0x00006520001a7802 */ /* 0x000fce0000000f00 */
[----:B------:R-:W-:Y:S05]  /*6510*/  CALL.REL.NOINC `($__internal_587_$__cuda_sm20_rem_s64) ;  /* 0x0000000800947944 */ /* 0x000fea0003c00000 */
.L_x_27163:
[----:B------:R-:W-:Y:S05]  /*6520*/  BSYNC.RECONVERGENT B1 ;  /* 0x0000000000017941 */ /* 0x000fea0003800200 */
.L_x_27161:
[----:B------:R-:W0:Y:S02]  /*6530*/  LDC.64 R12, c[0x0][0x398] ;  /* 0x0000e600ff0c7b82 */ /* 0x000e240000000a00 */
[----:B0-----:R-:W-:-:S06]  /*6540*/  IMAD.WIDE.U32 R8, R8, 0x8, R12 ;  /* 0x0000000808087825 */ /* 0x001fcc00078e000c */
[----:B------:R-:W2:Y:S01]  /*6550*/  LDG.E.64 R8, desc[UR8][R8.64] ;  /* 0x0000000808087981 */ /* 0x000ea2000c1e1b00 */
[----:B------:R-:W-:Y:S01]  /*6560*/  MOV R7, R5 ;  /* 0x0000000500077202 */ /* 0x000fe20000000f00 */
[-C--:B--2---:R-:W-:Y:S02]  /*6570*/  IMAD R13, R9, R10.reuse, RZ ;  /* 0x0000000a090d7224 */ /* 0x084fe400078e02ff */
[----:B------:R-:W-:-:S04]  /*6580*/  IMAD.WIDE.U32 R6, R8, R10, R6 ;  /* 0x0000000a08067225 */ /* 0x000fc800078e0006 */
[----:B------:R-:W-:-:S04]  /*6590*/  IMAD R13, R8, R11, R13 ;  /* 0x0000000b080d7224 */ /* 0x000fc800078e020d */
[----:B------:R-:W-:-:S07]  /*65a0*/  IMAD.IADD R5, R7, 0x1, R13 ;  /* 0x0000000107057824 */ /* 0x000fce00078e020d */
.L_x_27114:
[----:B------:R-:W0:Y:S02]  /*65b0*/  LDCU.64 UR6, c[0x0][0x388] ;  /* 0x00007100ff0677ac */ /* 0x000e240008000a00 */
[----:B0-----:R-:W-:-:S04]  /*65c0*/  LEA R4, P0, R6, UR6, 0x1 ;  /* 0x0000000606047c11 */ /* 0x001fc8000f8008ff */
[----:B------:R-:W-:-:S05]  /*65d0*/  LEA.HI.X R5, R6, UR7, R5, 0x1, P0 ;  /* 0x0000000706057c11 */ /* 0x000fca00080f0c05 */
[----:B------:R-:W2:Y:S04]  /*65e0*/  LDG.E.U16 R4, desc[UR8][R4.64] ;  /* 0x0000000804047981 */ /* 0x000ea8000c1e1500 */
[----:B--2---:R1:W-:Y:S02]  /*65f0*/  STS.U16 [R3], R4 ;  /* 0x0000000403007388 */ /* 0x0043e40000000400 */
.L_x_27113:
[----:B------:R-:W-:Y:S05]  /*6600*/  BSYNC.RECONVERGENT B0 ;  /* 0x0000000000007941 */ /* 0x000fea0003800200 */
.L_x_27065:
[----:B------:R-:W-:Y:S01]  /*6610*/  BAR.SYNC.DEFER_BLOCKING 0x0 ;  /* 0x0000000000007b1d */ /* 0x000fe20000010000 */
[----:B------:R-:W-:Y:S01]  /*6620*/  UISETP.GE.U32.AND UP0, UPT, UR5, 0x42, UPT ;  /* 0x000000420500788c */ /* 0x000fe2000bf06070 */
[----:B------:R-:W-:-:S08]  /*6630*/  ISETP.GT.U32.AND P1, PT, R2, 0x1f, PT ;  /* 0x0000001f0200780c */ /* 0x000fd00003f24070 */
[----:B------:R-:W-:Y:S05]  /*6640*/  BRA.U !UP0, `(.L_x_27164) ;  /* 0x0000000108387547 */ /* 0x000fea000b800000 */
.L_x_27165:
        /* <DEDUP_REMOVED lines=8> */
[----:B0-----:R-:W-:Y:S02]  /*66d0*/  @!P0 PRMT R4, R4, 0x9910, RZ ;  /* 0x0000991004048816 */ /* 0x001fe400000000ff */
[----:B-1----:R-:W-:-:S05]  /*66e0*/  @!P0 PRMT R5, R5, 0x9910, RZ ;  /* 0x0000991005058816 */ /* 0x002fca00000000ff */
[----:B------:R-:W-:-:S05]  /*66f0*/  @!P0 IMAD R4, R4, R5, RZ ;  /* 0x0000000504048224 */ /* 0x000fca00078e02ff */
[----:B------:R2:W-:Y:S01]  /*6700*/  @!P0 STS.U16 [R3], R4 ;  /* 0x0000000403008388 */ /* 0x0005e20000000400 */
[----:B------:R-:W-:Y:S06]  /*6710*/  BAR.SYNC.DEFER_BLOCKING 0x0 ;  /* 0x0000000000007b1d */ /* 0x000fec0000010000 */
[----:B------:R-:W-:Y:S05]  /*6720*/  BRA.U UP0, `(.L_x_27165) ;  /* 0xfffffffd00c87547 */ /* 0x000fea000b83ffff */
.L_x_27164:
[----:B------:R-:W-:Y:S05]  /*6730*/  @P1 EXIT ;  /* 0x000000000000194d */ /* 0x000fea0003800000 */
[----:B012---:R-:W0:Y:S01]  /*6740*/  LDS.U16 R4, [R3] ;  /* 0x0000000003047984 */ /* 0x007e220000000400 */
[----:B------:R-:W-:-:S03]  /*6750*/  ISETP.NE.AND P0, PT, R2, RZ, PT ;  /* 0x000000ff0200720c */ /* 0x000fc60003f05270 */
[----:B------:R-:W1:Y:S01]  /*6760*/  LDS.U16 R5, [R3+0x40] ;  /* 0x0000400003057984 */ /* 0x000e620000000400 */
[----:B0-----:R-:W-:Y:S02]  /*6770*/  PRMT R4, R4, 0x9910, RZ ;  /* 0x0000991004047816 */ /* 0x001fe400000000ff */
[----:B-1----:R-:W-:-:S05]  /*6780*/  PRMT R5, R5, 0x9910, RZ ;  /* 0x0000991005057816 */ /* 0x002fca00000000ff */
[----:B------:R-:W-:-:S05]  /*6790*/  IMAD R4, R4, R5, RZ ;  /* 0x0000000504047224 */ /* 0x000fca00078e02ff */
[----:B------:R-:W-:Y:S04]  /*67a0*/  STS.U16 [R3], R4 ;  /* 0x0000000403007388 */ /* 0x000fe80000000400 */
[----:B------:R-:W0:Y:S04]  /*67b0*/  LDS.U16 R5, [R3] ;  /* 0x0000000003057984 */ /* 0x000e280000000400 */
[----:B------:R-:W1:Y:S01]  /*67c0*/  LDS.U16 R6, [R3+0x20] ;  /* 0x0000200003067984 */ /* 0x000e620000000400 */
[----:B0-----:R-:W-:Y:S02]  /*67d0*/  PRMT R5, R5, 0x9910, RZ ;  /* 0x0000991005057816 */ /* 0x001fe400000000ff */
[----:B-1----:R-:W-:-:S02]  /*67e0*/  PRMT R7, R6, 0x9910, RZ ;  /* 0x0000991006077816 */ /* 0x002fc400000000ff */
[----:B------:R-:W-:Y:S02]  /*67f0*/  MOV R6, R5 ;  /* 0x0000000500067202 */ /* 0x000fe40000000f00 */
[----:B------:R-:W-:-:S05]  /*6800*/  MOV R5, R7 ;  /* 0x0000000700057202 */ /* 0x000fca0000000f00 */
[----:B------:R-:W-:-:S05]  /*6810*/  IMAD R6, R6, R5, RZ ;  /* 0x0000000506067224 */ /* 0x000fca00078e02ff */
[----:B------:R-:W-:Y:S04]  /*6820*/  STS.U16 [R3], R6 ;  /* 0x0000000603007388 */ /* 0x000fe80000000400 */
[----:B------:R-:W0:Y:S04]  /*6830*/  LDS.U16 R5, [R3] ;  /* 0x0000000003057984 */ /* 0x000e280000000400 */
        /* <DEDUP_REMOVED lines=32> */
        .weak           $__internal_586_$__cuda_sm20_div_s64
        .type           $__internal_586_$__cuda_sm20_div_s64,@function
        .size           $__internal_586_$__cuda_sm20_div_s64,($__internal_587_$__cuda_sm20_rem_s64 - $__internal_586_$__cuda_sm20_div_s64)
$__internal_586_$__cuda_sm20_div_s64:
        /* <DEDUP_REMOVED lines=82> */
[----:B------:R-:W-:Y:S06]  /*6f60*/  RET.REL.NODEC R12 `(uncontiguous_nanprod_u16) ;  /* 0xffffff900c247950 */ /* 0x000fec0003c3ffff */
        .weak           $__internal_587_$__cuda_sm20_rem_s64
        .type           $__internal_587_$__cuda_sm20_rem_s64,@function
        .size           $__internal_587_$__cuda_sm20_rem_s64,(.L_x_32790 - $__internal_587_$__cuda_sm20_rem_s64)
$__internal_587_$__cuda_sm20_rem_s64:
        /* <DEDUP_REMOVED lines=76> */
[----:B------:R-:W-:Y:S06]  /*7430*/  RET.REL.NODEC R26 `(uncontiguous_nanprod_u16) ;  /* 0xffffff881af07950 */ /* 0x000fec0003c3ffff */
.L_x_27166:
        /* <DEDUP_REMOVED lines=12> */
.L_x_32790:


//--------------------- .text.contiguous_nanprod_u16 --------------------------
	.section	.text.contiguous_nanprod_u16,"ax",@progbits
	.align	128
        .global         contiguous_nanprod_u16
        .type           contiguous_nanprod_u16,@function
        .size           contiguous_nanprod_u16,(.L_x_33492 - contiguous_nanprod_u16)
        .other          contiguous_nanprod_u16,@"STO_CUDA_ENTRY STV_DEFAULT"
contiguous_nanprod_u16:
.text.contiguous_nanprod_u16:
        /* <DEDUP_REMOVED lines=27> */
[----:B--2---:R-:W-:Y:S02]  /*01b0*/  @!P0 PRMT R11, R6, 0x9910, RZ ;  /* 0x00009910060b8816 */ /* 0x004fe400000000ff */
[----:B---3--:R-:W-:-:S05]  /*01c0*/  @!P0 PRMT R8, R4, 0x9910, RZ ;  /* 0x0000991004088816 */ /* 0x008fca00000000ff */
[----:B------:R-:W-:-:S05]  /*01d0*/  @!P0 IMAD R4, R8, R11, RZ ;  /* 0x0000000b08048224 */ /* 0x000fca00078e02ff */
        /* <DEDUP_REMOVED lines=10> */
.L_x_27168:
[----:B------:R-:W-:Y:S05]  /*0280*/  BSYNC.RECONVERGENT B0 ;  /* 0x0000000000007941 */ /* 0x000fea0003800200 */
.L_x_27167:
[----:B------:R-:W-:Y:S01]  /*0290*/  BAR.SYNC.DEFER_BLOCKING 0x0 ;  /* 0x0000000000007b1d */ /* 0x000fe20000010000 */
[----:B------:R-:W-:-:S09]  /*02a0*/  UISETP.GE.U32.AND UP0, UPT, UR5, 0x42, UPT ;  /* 0x000000420500788c */ /* 0x000fd2000bf06070 */
[----:B------:R-:W-:Y:S05]  /*02b0*/  BRA.U !UP0, `(.L_x_27169) ;  /* 0x0000000108387547 */ /* 0x000fea000b800000 */
.L_x_27170:
        /* <DEDUP_REMOVED lines=14> */
.L_x_27169:
        /* <DEDUP_REMOVED lines=11> */
[----:B-1----:R-:W-:-:S03]  /*0450*/  PRMT R7, R6, 0x9910, RZ ;  /* 0x0000991006077816 */ /* 0x002fc600000000ff */
[----:B------:R-:W-:Y:S02]  /*0460*/  IMAD.MOV.U32 R6, RZ, RZ, R5 ;  /* 0x000000ffff067224 */ /* 0x000fe400078e0005 */
[----:B------:R-:W-:-:S04]  /*0470*/  IMAD.MOV.U32 R5, RZ, RZ, R7 ;  /* 0x000000ffff057224 */ /* 0x000fc800078e0007 */
        /* <DEDUP_REMOVED lines=35> */
.L_x_27171:
        /* <DEDUP_REMOVED lines=13> */
.L_x_33492:


//--------------------- .text.contiguous_nanprod33_u8 --------------------------
	.section	.text.contiguous_nanprod33_u8,"ax",@progbits
	.align	128
        .global         contiguous_nanprod33_u8
        .type           contiguous_nanprod33_u8,@function
        .size           contiguous_nanprod33_u8,(.L_x_33493 - contiguous_nanprod33_u8)
        .other          contiguous_nanprod33_u8,@"STO_CUDA_ENTRY STV_DEFAULT"
contiguous_nanprod33_u8:
.text.contiguous_nanprod33_u8:
        /* <DEDUP_REMOVED lines=22> */
[----:B------:R-:W1:Y:S01]  /*0160*/  LDCU.64 UR10, c[0x0][0x388] ;  /* 0x00007100ff0a77ac */ /* 0x000e620008000a00 */
[----:B0-----:R-:W-:Y:S01]  /*0170*/  IMAD R6, R5, R2, R4 ;  /* 0x0000000205067224 */ /* 0x001fe200078e0204 */
[----:B------:R-:W0:Y:S04]  /*0180*/  LDCU.64 UR6, c[0x0][0x358] ;  /* 0x00006b00ff0677ac */ /* 0x000e280008000a00 */
[----:B-1----:R-:W-:-:S05]  /*0190*/  IADD3 R6, P0, PT, R6, UR10, RZ ;  /* 0x0000000a06067c10 */ /* 0x002fca000ff1e0ff */
[----:B------:R-:W-:-:S06]  /*01a0*/  IMAD.X R7, RZ, RZ, UR11, P0 ;  /* 0x0000000bff077e24 */ /* 0x000fcc00080e06ff */
[----:B0-----:R-:W2:Y:S01]  /*01b0*/  LDG.E.U8 R7, desc[UR6][R6.64] ;  /* 0x0000000606077981 */ /* 0x001ea2000c1e1100 */
        /* <DEDUP_REMOVED lines=8> */
[----:B------:R-:W-:Y:S01]  /*0240*/  VIADD R6, R10, 0xfffffffe ;  /* 0xfffffffe0a067836 */ /* 0x000fe20000000000 */
[----:B0-----:R-:W-:-:S04]  /*0250*/  IADD3 R7, PT, PT, R0, UR4, RZ ;  /* 0x0000000400077c10 */ /* 0x001fc8000fffe0ff */
[----:B------:R-:W-:Y:S01]  /*0260*/  ISETP.GE.U32.AND P0, PT, R6, 0x7, PT ;  /* 0x000000070600780c */ /* 0x000fe20003f06070 */
[----:B------:R-:W-:Y:S02]  /*0270*/  VIADD R6, R10, 0xffffffff ;  /* 0xffffffff0a067836 */ /* 0x000fe40000000000 */
[----:B------:R-:W-:-:S03]  /*0280*/  IMAD.MOV.U32 R10, RZ, RZ, 0x1 ;  /* 0x00000001ff0a7424 */ /* 0x000fc600078e00ff */
[----:B------:R-:W-:-:S07]  /*0290*/  LOP3.LUT R8, R6, 0x7, RZ, 0xc0, !PT ;  /* 0x0000000706087812 */ /* 0x000fce00078ec0ff */
[----:B------:R-:W-:Y:S05]  /*02a0*/  @!P0 BRA `(.L_x_27173) ;  /* 0x0000000000a48947 */ /* 0x000fea0003800000 */
[----:B------:R-:W0:Y:S01]  /*02b0*/  LDC R11, c[0x0][0x360] ;  /* 0x0000d800ff0b7b82 */ /* 0x000e220000000800 */
[----:B------:R-:W-:Y:S01]  /*02c0*/  LOP3.LUT R12, R6, 0xfffffff8, RZ, 0xc0, !PT ;  /* 0xfffffff8060c7812 */ /* 0x000fe200078ec0ff */
[----:B------:R-:W-:-:S04]  /*02d0*/  IMAD.MOV.U32 R9, RZ, RZ, RZ ;  /* 0x000000ffff097224 */ /* 0x000fc800078e00ff */
[----:B------:R-:W-:Y:S01]  /*02e0*/  IMAD.MOV R12, RZ, RZ, -R12 ;  /* 0x000000ffff0c7224 */ /* 0x000fe200078e0a0c */
[----:B0-----:R-:W-:-:S07]  /*02f0*/  IADD3 R10, PT, PT, R0, UR4, R11 ;  /* 0x00000004000a7c10 */ /* 0x001fce000fffe00b */
.L_x_27174:
[----:B------:R-:W0:Y:S01]  /*0300*/  LDS.U8 R15, [R10] ;  /* 0x000000000a0f7984 */ /* 0x000e220000000000 */
[----:B------:R-:W-:Y:S01]  /*0310*/  IADD3 R16, PT, PT, R10, UR8, RZ ;  /* 0x000000080a107c10 */ /* 0x000fe2000fffe0ff */
[----:B------:R-:W-:Y:S01]  /*0320*/  VIADD R12, R12, 0x8 ;  /* 0x000000080c0c7836 */ /* 0x000fe20000000000 */
[----:B---3--:R-:W-:Y:S01]  /*0330*/  PRMT R20, R13, 0x9910, RZ ;  /* 0x000099100d147816 */ /* 0x008fe200000000ff */
[----:B------:R3:W4:Y:S01]  /*0340*/  LDS.U8 R17, [R10+UR8] ;  /* 0x000000080a117984 */ /* 0x0007220008000000 */
[----:B------:R-:W-:Y:S02]  /*0350*/  VIADD R9, R9, 0x8 ;  /* 0x0000000809097836 */ /* 0x000fe40000000000 */
[----:B------:R-:W-:Y:S01]  /*0360*/  VIADD R18, R16, UR8 ;  /* 0x0000000810127c36 */ /* 0x000fe20008000000 */
[----:B------:R5:W1:Y:S01]  /*0370*/  LDS.U8 R14, [R16+UR8] ;  /* 0x00000008100e7984 */ /* 0x000a620008000000 */
[----:B------:R-:W-:Y:S02]  /*0380*/  ISETP.NE.AND P0, PT, R12, RZ, PT ;  /* 0x000000ff0c00720c */ /* 0x000fe40003f05270 */
[----:B------:R-:W-:Y:S01]  /*0390*/  VIADD R19, R18, UR8 ;  /* 0x0000000812137c36 */ /* 0x000fe20008000000 */
[----:B------:R2:W2:Y:S01]  /*03a0*/  LDS.U8 R13, [R18+UR8] ;  /* 0x00000008120d7984 */ /* 0x0004a20008000000 */
[----:B---3--:R-:W-:-:S02]  /*03b0*/  LEA R10, R11, R10, 0x3 ;  /* 0x0000000a0b0a7211 */ /* 0x008fc400078e18ff */
[----:B-----5:R-:W-:Y:S02]  /*03c0*/  VIADD R16, R19, UR8 ;  /* 0x0000000813107c36 */ /* 0x020fe40008000000 */
[----:B0-----:R-:W-:-:S05]  /*03d0*/  IMAD R15, R15, R20, RZ ;  /* 0x000000140f0f7224 */ /* 0x001fca00078e02ff */
[----:B------:R-:W-:Y:S02]  /*03e0*/  PRMT R20, R15, 0x9910, RZ ;  /* 0x000099100f147816 */ /* 0x000fe400000000ff */
[----:B------:R-:W0:Y:S03]  /*03f0*/  LDS.U8 R15, [R19+UR8] ;  /* 0x00000008130f7984 */ /* 0x000e260008000000 */
[----:B----4-:R-:W-:-:S05]  /*0400*/  IMAD R17, R17, R20, RZ ;  /* 0x0000001411117224 */ /* 0x010fca00078e02ff */
[----:B------:R-:W-:-:S05]  /*0410*/  PRMT R17, R17, 0x9910, RZ ;  /* 0x0000991011117816 */ /* 0x000fca00000000ff */
[----:B-1----:R-:W-:Y:S02]  /*0420*/  IMAD R14, R14, R17, RZ ;  /* 0x000000110e0e7224 */ /* 0x002fe400078e02ff */
[----:B------:R1:W3:Y:S03]  /*0430*/  LDS.U8 R17, [R16+UR8] ;  /* 0x0000000810117984 */ /* 0x0002e60008000000 */
[----:B--2---:R-:W-:Y:S02]  /*0440*/  PRMT R18, R14, 0x9910, RZ ;  /* 0x000099100e127816 */ /* 0x004fe400000000ff */
[----:B------:R-:W-:-:S03]  /*0450*/  IADD3 R14, PT, PT, R16, UR8, RZ ;  /* 0x00000008100e7c10 */ /* 0x000fc6000fffe0ff */
[----:B------:R-:W-:Y:S02]  /*0460*/  IMAD R13, R13, R18, RZ ;  /* 0x000000120d0d7224 */ /* 0x000fe400078e02ff */
[----:B------:R-:W2:Y:S03]  /*0470*/  LDS.U8 R18, [R14+UR8] ;  /* 0x000000080e127984 */ /* 0x000ea60008000000 */
[----:B------:R-:W-:Y:S01]  /*0480*/  PRMT R20, R13, 0x9910, RZ ;  /* 0x000099100d147816 */ /* 0x000fe200000000ff */
[----:B------:R-:W-:-:S06]  /*0490*/  VIADD R13, R14, UR8 ;  /* 0x000000080e0d7c36 */ /* 0x000fcc0008000000 */
[----:B------:R-:W4:Y:S01]  /*04a0*/  LDS.U8 R13, [R13+UR8] ;  /* 0x000000080d0d7984 */ /* 0x000f220008000000 */
[----:B0-----:R-:W-:-:S05]  /*04b0*/  IMAD R15, R15, R20, RZ ;  /* 0x000000140f0f7224 */ /* 0x001fca00078e02ff */
[----:B-1----:R-:W-:-:S05]  /*04c0*/  PRMT R16, R15, 0x9910, RZ ;  /* 0x000099100f107816 */ /* 0x002fca00000000ff */
[----:B---3--:R-:W-:-:S05]  /*04d0*/  IMAD R17, R17, R16, RZ ;  /* 0x0000001011117224 */ /* 0x008fca00078e02ff */
[----:B------:R-:W-:-:S05]  /*04e0*/  PRMT R15, R17, 0x9910, RZ ;  /* 0x00009910110f7816 */ /* 0x000fca00000000ff */
[----:B--2---:R-:W-:-:S05]  /*04f0*/  IMAD R18, R18, R15, RZ ;  /* 0x0000000f12127224 */ /* 0x004fca00078e02ff */
[----:B------:R-:W-:-:S05]  /*0500*/  PRMT R14, R18, 0x9910, RZ ;  /* 0x00009910120e7816 */ /* 0x000fca00000000ff */
[----:B----4-:R-:W-:Y:S01]  /*0510*/  IMAD R13, R13, R14, RZ ;  /* 0x0000000e0d0d7224 */ /* 0x010fe200078e02ff */
[----:B------:R-:W-:Y:S06]  /*0520*/  @P0 BRA `(.L_x_27174) ;  /* 0xfffffffc00740947 */ /* 0x000fec000383ffff */
[----:B------:R-:W-:-:S07]  /*0530*/  VIADD R10, R9, 0x1 ;  /* 0x00000001090a7836 */ /* 0x000fce0000000000 */
.L_x_27173:
[----:B------:R-:W-:-:S13]  /*0540*/  ISETP.NE.AND P0, PT, R8, RZ, PT ;  /* 0x000000ff0800720c */ /* 0x000fda0003f05270 */
[----:B------:R-:W-:Y:S05]  /*0550*/  @!P0 BRA `(.L_x_27175) ;  /* 0x0000000000a08947 */ /* 0x000fea0003800000 */
[----:B------:R-:W-:Y:S02]  /*0560*/  ISETP.GE.U32.AND P0, PT, R8, 0x4, PT ;  /* 0x000000040800780c */ /* 0x000fe40003f06070 */
[----:B------:R-:W-:-:S04]  /*0570*/  LOP3.LUT R15, R6, 0x3, RZ, 0xc0, !PT ;  /* 0x00000003060f7812 */ /* 0x000fc800078ec0ff */
[----:B------:R-:W-:-:S07]  /*0580*/  ISETP.NE.AND P1, PT, R15, RZ, PT ;  /* 0x000000ff0f00720c */ /* 0x000fce0003f25270 */
[----:B------:R-:W-:Y:S06]  /*0590*/  @!P0 BRA `(.L_x_27176) ;  /* 0x0000000000448947 */ /* 0x000fec0003800000 */
[C---:B------:R-:W-:Y:S01]  /*05a0*/  IMAD R8, R10.reuse, UR8, R7 ;  /* 0x000000080a087c24 */ /* 0x040fe2000f8e0207 */
[----:B---3--:R-:W-:Y:S02]  /*05b0*/  PRMT R16, R13, 0x9910, RZ ;  /* 0x000099100d107816 */ /* 0x008fe400000000ff */
[----:B------:R-:W-:Y:S01]  /*05c0*/  IADD3 R10, PT, PT, R10, 0x4, RZ ;  /* 0x000000040a0a7810 */ /* 0x000fe20007ffe0ff */
[----:B------:R-:W-:Y:S01]  /*05d0*/  VIADD R11, R8, UR8 ;  /* 0x00000008080b7c36 */ /* 0x000fe20008000000 */
[----:B------:R-:W0:Y:S03]  /*05e0*/  LDS.U8 R9, [R8] ;  /* 0x0000000008097984 */ /* 0x000e260000000000 */
[----:B------:R-:W-:Y:S01]  /*05f0*/  VIADD R13, R11, UR8 ;  /* 0x000000080b0d7c36 */ /* 0x000fe20008000000 */
[----:B------:R-:W3:Y:S04]  /*0600*/  LDS.U8 R12, [R8+UR8] ;  /* 0x00000008080c7984 */ /* 0x000ee80008000000 */
[----:B------:R-:W4:Y:S04]  /*0610*/  LDS.U8 R14, [R11+UR8] ;  /* 0x000000080b0e7984 */ /* 0x000f280008000000 */
[----:B------:R-:W5:Y:S01]  /*0620*/  LDS.U8 R13, [R13+UR8] ;  /* 0x000000080d0d7984 */ /* 0x000f620008000000 */
[----:B0-----:R-:W-:-:S05]  /*0630*/  IMAD R9, R9, R16, RZ ;  /* 0x0000001009097224 */ /* 0x001fca00078e02ff */
[----:B------:R-:W-:-:S05]  /*0640*/  PRMT R9, R9, 0x9910, RZ ;  /* 0x0000991009097816 */ /* 0x000fca00000000ff */
[----:B---3--:R-:W-:-:S05]  /*0650*/  IMAD R12, R12, R9, RZ ;  /* 0x000000090c0c7224 */ /* 0x008fca00078e02ff */
[----:B------:R-:W-:-:S05]  /*0660*/  PRMT R9, R12, 0x9910, RZ ;  /* 0x000099100c097816 */ /* 0x000fca00000000ff */
[----:B----4-:R-:W-:-:S05]  /*0670*/  IMAD R14, R14, R9, RZ ;  /* 0x000000090e0e7224 */ /* 0x010fca00078e02ff */
[----:B------:R-:W-:-:S05]  /*0680*/  PRMT R8, R14, 0x9910, RZ ;  /* 0x000099100e087816 */ /* 0x000fca00000000ff */
[----:B-----5:R-:W-:-:S05]  /*0690*/  IMAD R8, R13, R8, RZ ;  /* 0x000000080d087224 */ /* 0x020fca00078e02ff */
[----:B------:R-:W-:-:S07]  /*06a0*/  PRMT R13, R8, 0x7610, R13 ;  /* 0x00007610080d7816 */ /* 0x000fce000000000d */
.L_x_27176:
[----:B------:R-:W-:Y:S05]  /*06b0*/  @!P1 BRA `(.L_x_27175) ;  /* 0x0000000000489947 */ /* 0x000fea0003800000 */
[----:B------:R-:W-:Y:S02]  /*06c0*/  ISETP.NE.AND P0, PT, R15, 0x1, PT ;  /* 0x000000010f00780c */ /* 0x000fe40003f05270 */
[----:B------:R-:W-:-:S04]  /*06d0*/  LOP3.LUT R6, R6, 0x1, RZ, 0xc0, !PT ;  /* 0x0000000106067812 */ /* 0x000fc800078ec0ff */
[----:B------:R-:W-:-:S07]  /*06e0*/  ISETP.NE.U32.AND P1, PT, R6, 0x1, PT ;  /* 0x000000010600780c */ /* 0x000fce0003f25070 */
[----:B------:R-:W-:Y:S06]  /*06f0*/  @!P0 BRA `(.L_x_27177) ;  /* 0x0000000000248947 */ /* 0x000fec0003800000 */
[C---:B------:R-:W-:Y:S01]  /*0700*/  IMAD R6, R10.reuse, UR8, R7 ;  /* 0x000000080a067c24 */ /* 0x040fe2000f8e0207 */
[----:B---3--:R-:W-:Y:S01]  /*0710*/  PRMT R9, R13, 0x9910, RZ ;  /* 0x000099100d097816 */ /* 0x008fe200000000ff */
[----:B------:R-:W-:-:S03]  /*0720*/  VIADD R10, R10, 0x2 ;  /* 0x000000020a0a7836 */ /* 0x000fc60000000000 */
[----:B------:R-:W0:Y:S04]  /*0730*/  LDS.U8 R8, [R6] ;  /* 0x0000000006087984 */ /* 0x000e280000000000 */
[----:B------:R-:W3:Y:S01]  /*0740*/  LDS.U8 R11, [R6+UR8] ;  /* 0x00000008060b7984 */ /* 0x000ee20008000000 */
[----:B0-----:R-:W-:-:S05]  /*0750*/  IMAD R8, R8, R9, RZ ;  /* 0x0000000908087224 */ /* 0x001fca00078e02ff */
[----:B------:R-:W-:-:S05]  /*0760*/  PRMT R8, R8, 0x9910, RZ ;  /* 0x0000991008087816 */ /* 0x000fca00000000ff */
[----:B---3--:R-:W-:-:S05]  /*0770*/  IMAD R8, R11, R8, RZ ;  /* 0x000000080b087224 */ /* 0x008fca00078e02ff */
[----:B------:R-:W-:-:S07]  /*0780*/  PRMT R13, R8, 0x7610, R13 ;  /* 0x00007610080d7816 */ /* 0x000fce000000000d */
.L_x_27177:
[----:B------:R-:W-:Y:S01]  /*0790*/  @!P1 IMAD R7, R10, UR8, R7 ;  /* 0x000000080a079c24 */ /* 0x000fe2000f8e0207 */
[----:B---3--:R-:W-:-:S05]  /*07a0*/  @!P1 PRMT R6, R13, 0x9910, RZ ;  /* 0x000099100d069816 */ /* 0x008fca00000000ff */
[----:B------:R-:W0:Y:S02]  /*07b0*/  @!P1 LDS.U8 R7, [R7] ;  /* 0x0000000007079984 */ /* 0x000e240000000000 */
[----:B0-----:R-:W-:-:S05]  /*07c0*/  @!P1 IMAD R6, R7, R6, RZ ;  /* 0x0000000607069224 */ /* 0x001fca00078e02ff */
[----:B------:R-:W-:-:S07]  /*07d0*/  @!P1 PRMT R13, R6, 0x7610, R13 ;  /* 0x00007610060d9816 */ /* 0x000fce000000000d */
.L_x_27175:
[----:B---3--:R3:W-:Y:S02]  /*07e0*/  STS.U8 [R0+UR4], R13 ;  /* 0x0000000d00007988 */ /* 0x0087e40008000004 */
.L_x_27172:
        /* <DEDUP_REMOVED lines=8> */
.L_x_27178:
        /* <DEDUP_REMOVED lines=9> */
.L_x_33493:


//--------------------- .text.contiguous_nanprod3_u8 --------------------------
	.section	.text.contiguous_nanprod3_u8,"ax",@progbits
	.align	128
        .global         contiguous_nanprod3_u8
        .type           contiguous_nanprod3_u8,@function
        .size           contiguous_nanprod3_u8,(.L_x_32792 - contiguous_nanprod3_u8)
        .other          contiguous_nanprod3_u8,@"STO_CUDA_ENTRY STV_DEFAULT"
contiguous_nanprod3_u8:
.text.contiguous_nanprod3_u8:
        /* <DEDUP_REMOVED lines=43> */
.L_x_27197:
        /* <DEDUP_REMOVED lines=27> */
.L_x_27181:
[----:B------:R-:W-:Y:S01]  /*0460*/  IMAD.MOV.U32 R30, RZ, RZ, R32 ;  /* 0x000000ffff1e7224 */ /* 0x000fe200078e0020 */
[----:B------:R-:W-:Y:S01]  /*0470*/  MOV R0, R36 ;  /* 0x0000002400007202 */ /* 0x000fe20000000f00 */
[----:B------:R-:W-:Y:S01]  /*0480*/  IMAD.MOV.U32 R3, RZ, RZ, R37 ;  /* 0x000000ffff037224 */ /* 0x000fe200078e0025 */
[----:B------:R-:W-:-:S07]  /*0490*/  MOV R8, 0x4b0 ;  /* 0x000004b000087802 */ /* 0x000fce0000000f00 */
[----:B01-3--:R-:W-:Y:S05]  /*04a0*/  CALL.REL.NOINC `($__internal_588_$__cuda_sm20_div_s64) ;  /* 0x0000003000e47944 */ /* 0x00bfea0003c00000 */
        /* <DEDUP_REMOVED lines=9> */
.L_x_27182:
        /* <DEDUP_REMOVED lines=33> */
.L_x_27183:
[----:B------:R-:W-:Y:S01]  /*0750*/  MOV R0, R36 ;  /* 0x0000002400007202 */ /* 0x000fe20000000f00 */
[----:B------:R-:W-:Y:S01]  /*0760*/  IMAD.MOV.U32 R3, RZ, RZ, R37 ;  /* 0x000000ffff037224 */ /* 0x000fe200078e0025 */
[----:B------:R-:W-:-:S07]  /*0770*/  MOV R8, 0x790 ;  /* 0x0000079000087802 */ /* 0x000fce0000000f00 */
[----:B---3--:R-:W-:Y:S05]  /*0780*/  CALL.REL.NOINC `($__internal_588_$__cuda_sm20_div_s64) ;  /* 0x00000030002c7944 */ /* 0x008fea0003c00000 */
        /* <DEDUP_REMOVED lines=10> */
.L_x_27184:
        /* <DEDUP_REMOVED lines=34> */
.L_x_27185:
[----:B------:R-:W-:Y:S01]  /*0a50*/  MOV R30, R28 ;  /* 0x0000001c001e7202 */ /* 0x000fe20000000f00 */
[----:B------:R-:W-:Y:S01]  /*0a60*/  IMAD.MOV.U32 R0, RZ, RZ, R36 ;  /* 0x000000ffff007224 */ /* 0x000fe200078e0024 */
[----:B------:R-:W-:Y:S02]  /*0a70*/  MOV R3, R37 ;  /* 0x0000002500037202 */ /* 0x000fe40000000f00 */
[----:B------:R-:W-:-:S07]  /*0a80*/  MOV R8, 0xaa0 ;  /* 0x00000aa000087802 */ /* 0x000fce0000000f00 */
[----:B---3--:R-:W-:Y:S05]  /*0a90*/  CALL.REL.NOINC `($__internal_588_$__cuda_sm20_div_s64) ;  /* 0x0000002c00687944 */ /* 0x008fea0003c00000 */
        /* <DEDUP_REMOVED lines=10> */
.L_x_27186:
        /* <DEDUP_REMOVED lines=33> */
.L_x_27187:
[----:B------:R-:W-:Y:S01]  /*0d50*/  MOV R0, R36 ;  /* 0x0000002400007202 */ /* 0x000fe20000000f00 */
[----:B------:R-:W-:Y:S01]  /*0d60*/  IMAD.MOV.U32 R3, RZ, RZ, R37 ;  /* 0x000000ffff037224 */ /* 0x000fe200078e0025 */
[----:B------:R-:W-:-:S07]  /*0d70*/  MOV R8, 0xd90 ;  /* 0x00000d9000087802 */ /* 0x000fce0000000f00 */
[----:B---3--:R-:W-:Y:S05]  /*0d80*/  CALL.REL.NOINC `($__internal_588_$__cuda_sm20_div_s64) ;  /* 0x0000002800ac7944 */ /* 0x008fea0003c00000 */
        /* <DEDUP_REMOVED lines=9> */
.L_x_27188:
        /* <DEDUP_REMOVED lines=34> */
.L_x_27189:
[----:B------:R-:W-:Y:S01]  /*1040*/  IMAD.MOV.U32 R30, RZ, RZ, R28 ;  /* 0x000000ffff1e7224 */ /* 0x000fe200078e001c */
        /* <DEDUP_REMOVED lines=13> */
.L_x_27190:
        /* <DEDUP_REMOVED lines=34> */
.L_x_27191:
        /* <DEDUP_REMOVED lines=14> */
.L_x_27192:
        /* <DEDUP_REMOVED lines=34> */
.L_x_27193:
[----:B------:R-:W-:Y:S01]  /*1640*/  IMAD.MOV.U32 R30, RZ, RZ, R28 ;  /* 0x000000ffff1e7224 */ /* 0x000fe200078e001c */
        /* <DEDUP_REMOVED lines=14> */
.L_x_27194:
        /* <DEDUP_REMOVED lines=34> */
.L_x_27195:
[----:B------:R-:W-:Y:S01]  /*1950*/  MOV R0, R36 ;  /* 0x0000002400007202 */ /* 0x000fe20000000f00 */
[----:B------:R-:W-:Y:S01]  /*1960*/  IMAD.MOV.U32 R3, RZ, RZ, R37 ;  /* 0x000000ffff037224 */ /* 0x000fe200078e0025 */
[----:B------:R-:W-:-:S07]  /*1970*/  MOV R8, 0x1990 ;  /* 0x0000199000087802 */ /* 0x000fce0000000f00 */
[----:B---3--:R-:W-:Y:S05]  /*1980*/  CALL.REL.NOINC `($__internal_588_$__cuda_sm20_div_s64) ;  /* 0x0000001c00ac7944 */ /* 0x008fea0003c00000 */
        /* <DEDUP_REMOVED lines=9> */
.L_x_27196:
        /* <DEDUP_REMOVED lines=13> */
.L_x_27180:
        /* <DEDUP_REMOVED lines=33> */
.L_x_27199:
[----:B------:R-:W-:Y:S01]  /*1d00*/  IMAD.MOV.U32 R30, RZ, RZ, R32 ;  /* 0x000000ffff1e7224 */ /* 0x000fe200078e0020 */
[----:B------:R-:W-:Y:S01]  /*1d10*/  MOV R0, R16 ;  /* 0x0000001000007202 */ /* 0x000fe20000000f00 */
[----:B------:R-:W-:Y:S01]  /*1d20*/  IMAD.MOV.U32 R3, RZ, RZ, R17 ;  /* 0x000000ffff037224 */ /* 0x000fe200078e0011 */
[----:B------:R-:W-:-:S07]  /*1d30*/  MOV R8, 0x1d50 ;  /* 0x00001d5000087802 */ /* 0x000fce0000000f00 */
[----:B------:R-:W-:Y:S05]  /*1d40*/  CALL.REL.NOINC `($__internal_588_$__cuda_sm20_div_s64) ;  /* 0x0000001800bc7944 */ /* 0x000fea0003c00000 */
        /* <DEDUP_REMOVED lines=9> */
.L_x_27200:
        /* <DEDUP_REMOVED lines=35> */
.L_x_27201:
        /* <DEDUP_REMOVED lines=13> */
.L_x_27202:
        /* <DEDUP_REMOVED lines=36> */
.L_x_27203:
[----:B------:R-:W-:Y:S01]  /*2320*/  IMAD.MOV.U32 R30, RZ, RZ, R20 ;  /* 0x000000ffff1e7224 */ /* 0x000fe200078e0014 */
[----:B------:R-:W-:Y:S01]  /*2330*/  MOV R0, R18 ;  /* 0x0000001200007202 */ /* 0x000fe20000000f00 */
[----:B------:R-:W-:Y:S01]  /*2340*/  IMAD.MOV.U32 R3, RZ, RZ, R19 ;  /* 0x000000ffff037224 */ /* 0x000fe200078e0013 */
[----:B------:R-:W-:-:S07]  /*2350*/  MOV R8, 0x2370 ;  /* 0x0000237000087802 */ /* 0x000fce0000000f00 */
[----:B------:R-:W-:Y:S05]  /*2360*/  CALL.REL.NOINC `($__internal_588_$__cuda_sm20_div_s64) ;  /* 0x0000001400347944 */ /* 0x000fea0003c00000 */
        /* <DEDUP_REMOVED lines=10> */
.L_x_27204:
        /* <DEDUP_REMOVED lines=37> */
.L_x_27205:
[----:B------:R-:W-:Y:S01]  /*2660*/  IMAD.MOV.U32 R0, RZ, RZ, R18 ;  /* 0x000000ffff007224 */ /* 0x000fe200078e0012 */
[----:B------:R-:W-:Y:S02]  /*2670*/  MOV R3, R19 ;  /* 0x0000001300037202 */ /* 0x000fe40000000f00 */
[----:B------:R-:W-:-:S07]  /*2680*/  MOV R8, 0x26a0 ;  /* 0x000026a000087802 */ /* 0x000fce0000000f00 */
[----:B------:R-:W-:Y:S05]  /*2690*/  CALL.REL.NOINC `($__internal_588_$__cuda_sm20_div_s64) ;  /* 0x0000001000687944 */ /* 0x000fea0003c00000 */
        /* <DEDUP_REMOVED lines=8> */
.L_x_27206:
        /* <DEDUP_REMOVED lines=10> */
.L_x_27198:
        /* <DEDUP_REMOVED lines=31> */
.L_x_27208:
[----:B------:R-:W-:Y:S01]  /*29b0*/  MOV R30, R32 ;  /* 0x00000020001e7202 */ /* 0x000fe20000000f00 */
[----:B------:R-:W-:Y:S01]  /*29c0*/  IMAD.MOV.U32 R3, RZ, RZ, R17 ;  /* 0x000000ffff037224 */ /* 0x000fe200078e0011 */
[----:B------:R-:W-:Y:S02]  /*29d0*/  MOV R0, R16 ;  /* 0x0000001000007202 */ /* 0x000fe40000000f00 */
[----:B------:R-:W-:-:S07]  /*29e0*/  MOV R8, 0x2a00 ;  /* 0x00002a0000087802 */ /* 0x000fce0000000f00 */
[----:B------:R-:W-:Y:S05]  /*29f0*/  CALL.REL.NOINC `($__internal_588_$__cuda_sm20_div_s64) ;  /* 0x0000000c00907944 */ /* 0x000fea0003c00000 */
        /* <DEDUP_REMOVED lines=9> */
.L_x_27209:
        /* <DEDUP_REMOVED lines=36> */
.L_x_27210:
        /* <DEDUP_REMOVED lines=12> */
.L_x_27211:
        /* <DEDUP_REMOVED lines=10> */
.L_x_27207:
        /* <DEDUP_REMOVED lines=29> */
.L_x_27212:
[----:B------:R-:W-:-:S07]  /*3000*/  MOV R0, 0x3020 ;  /* 0x0000302000007802 */ /* 0x000fce0000000f00 */
[----:B------:R-:W-:Y:S05]  /*3010*/  CALL.REL.NOINC `($__internal_589_$__cuda_sm20_rem_s64) ;  /* 0x0000000c00547944 */ /* 0x000fea0003c00000 */
[----:B------:R-:W-:Y:S01]  /*3020*/  IMAD.MOV.U32 R8, RZ, RZ, R3 ;  /* 0x000000ffff087224 */ /* 0x000fe200078e0003 */
[----:B------:R-:W-:-:S07]  /*3030*/  MOV R9, R10 ;  /* 0x0000000a00097202 */ /* 0x000fce0000000f00 */
.L_x_27213:
[----:B------:R-:W0:Y:S02]  /*3040*/  LDC.64 R10, c[0x0][0x398] ;  /* 0x0000e600ff0a7b82 */ /* 0x000e240000000a00 */
[----:B0-----:R-:W-:-:S06]  /*3050*/  IMAD.WIDE.U32 R2, R2, 0x8, R10 ;  /* 0x0000000802027825 */ /* 0x001fcc00078e000a */
[----:B------:R-:W2:Y:S02]  /*3060*/  LDG.E.64 R2, desc[UR10][R2.64] ;  /* 0x0000000a02027981 */ /* 0x000ea4000c1e1b00 */
[-C--:B--2---:R-:W-:Y:S02]  /*3070*/  IMAD R11, R3, R8.reuse, RZ ;  /* 0x00000008030b7224 */ /* 0x084fe400078e02ff */
[----:B------:R-:W-:-:S04]  /*3080*/  IMAD.WIDE.U32 R28, R2, R8, R28 ;  /* 0x00000008021c7225 */ /* 0x000fc800078e001c */
[----:B------:R-:W-:-:S05]  /*3090*/  IMAD R11, R2, R9, R11 ;  /* 0x00000009020b7224 */ /* 0x000fca00078e020b */
[----:B------:R-:W-:-:S07]  /*30a0*/  IADD3 R29, PT, PT, R29, R11, RZ ;  /* 0x0000000b1d1d7210 */ /* 0x000fce0007ffe0ff */
.L_x_27179:
        /* <DEDUP_REMOVED lines=19> */
[----:B------:R-:W-:Y:S01]  /*31e0*/  IADD3 R5, PT, PT, R5, -0x1, RZ ;  /* 0xffffffff05057810 */ /* 0x000fe20007ffe0ff */
[----:B------:R-:W-:Y:S01]  /*31f0*/  IMAD.MOV.U32 R3, RZ, RZ, 0x1 ;  /* 0x00000001ff037424 */ /* 0x000fe200078e00ff */
        /* <DEDUP_REMOVED lines=8> */
[----:B------:R-:W-:-:S04]  /*3280*/  HFMA2 R3, -RZ, RZ, 0, 0 ;  /* 0x00000000ff037431 */ /* 0x000fc800000001ff */
[----:B------:R-:W-:Y:S01]  /*3290*/  IMAD.MOV R8, RZ, RZ, -R8 ;  /* 0x000000ffff087224 */ /* 0x000fe200078e0a08 */
[----:B0-----:R-:W-:-:S07]  /*32a0*/  IADD3 R4, PT, PT, R6, UR4, R7 ;  /* 0x0000000406047c10 */ /* 0x001fce000fffe007 */
.L_x_27216:
[----:B------:R-:W0:Y:S01]  /*32b0*/  LDS.U8 R10, [R4] ;  /* 0x00000000040a7984 */ /* 0x000e220000000000 */
[----:B------:R-:W-:Y:S02]  /*32c0*/  IADD3 R11, PT, PT, R4, UR8, RZ ;  /* 0x00000008040b7c10 */ /* 0x000fe4000fffe0ff */
[----:B--2---:R-:W-:Y:S01]  /*32d0*/  PRMT R17, R9, 0x9910, RZ ;  /* 0x0000991009117816 */ /* 0x004fe200000000ff */
[----:B------:R2:W3:Y:S01]  /*32e0*/  LDS.U8 R12, [R4+UR8] ;  /* 0x00000008040c7984 */ /* 0x0004e20008000000 */
[----:B------:R-:W-:Y:S02]  /*32f0*/  IADD3 R9, PT, PT, R11, UR8, RZ ;  /* 0x000000080b097c10 */ /* 0x000fe4000fffe0ff */
[----:B------:R-:W-:Y:S01]  /*3300*/  IADD3 R8, PT, PT, R8, 0x8, RZ ;  /* 0x0000000808087810 */ /* 0x000fe20007ffe0ff */
[----:B------:R4:W5:Y:S01]  /*3310*/  LDS.U8 R13, [R11+UR8] ;  /* 0x000000080b0d7984 */ /* 0x0009620008000000 */
[----:B------:R-:W-:Y:S02]  /*3320*/  IADD3 R3, PT, PT, R3, 0x8, RZ ;  /* 0x0000000803037810 */ /* 0x000fe40007ffe0ff */
[----:B------:R-:W-:Y:S01]  /*3330*/  ISETP.NE.AND P0, PT, R8, RZ, PT ;  /* 0x000000ff0800720c */ /* 0x000fe20003f05270 */
[----:B------:R1:W5:Y:S01]  /*3340*/  LDS.U8 R16, [R9+UR8] ;  /* 0x0000000809107984 */ /* 0x0003620008000000 */
[----:B--2---:R-:W-:-:S02]  /*3350*/  IMAD R4, R7, 0x8, R4 ;  /* 0x0000000807047824 */ /* 0x004fc400078e0204 */
[----:B0-----:R-:W-:-:S05]  /*3360*/  IMAD R10, R10, R17, RZ ;  /* 0x000000110a0a7224 */ /* 0x001fca00078e02ff */
[----:B------:R-:W-:Y:S01]  /*3370*/  PRMT R17, R10, 0x9910, RZ ;  /* 0x000099100a117816 */ /* 0x000fe200000000ff */
[----:B------:R-:W-:-:S04]  /*3380*/  VIADD R10, R9, UR8 ;  /* 0x00000008090a7c36 */ /* 0x000fc80008000000 */
[----:B---3--:R-:W-:Y:S01]  /*3390*/  IMAD R12, R12, R17, RZ ;  /* 0x000000110c0c7224 */ /* 0x008fe200078e02ff */
[----:B----4-:R-:W-:Y:S01]  /*33a0*/  IADD3 R11, PT, PT, R10, UR8, RZ ;  /* 0x000000080a0b7c10 */ /* 0x010fe2000fffe0ff */
[----:B------:R0:W2:Y:S03]  /*33b0*/  LDS.U8 R17, [R10+UR8] ;  /* 0x000000080a117984 */ /* 0x0000a60008000000 */
[----:B------:R-:W-:Y:S02]  /*33c0*/  PRMT R12, R12, 0x9910, RZ ;  /* 0x000099100c0c7816 */ /* 0x000fe400000000ff */
[----:B-1----:R-:W-:-:S03]  /*33d0*/  IADD3 R9, PT, PT, R11, UR8, RZ ;  /* 0x000000080b097c10 */ /* 0x002fc6000fffe0ff */
[----:B-----5:R-:W-:Y:S02]  /*33e0*/  IMAD R13, R13, R12, RZ ;  /* 0x0000000c0d0d7224 */ /* 0x020fe400078e02ff */
[----:B------:R1:W3:Y:S01]  /*33f0*/  LDS.U8 R12, [R11+UR8] ;  /* 0x000000080b0c7984 */ /* 0x0002e20008000000 */
[----:B0-----:R-:W-:Y:S02]  /*3400*/  VIADD R10, R9, UR8 ;  /* 0x00000008090a7c36 */ /* 0x001fe40008000000 */
[----:B------:R-:W-:-:S04]  /*3410*/  PRMT R13, R13, 0x9910, RZ ;  /* 0x000099100d0d7816 */ /* 0x000fc800000000ff */
[----:B------:R-:W-:Y:S01]  /*3420*/  LDS.U8 R10, [R10+UR8] ;  /* 0x000000080a0a7984 */ /* 0x000fe20008000000 */
[----:B------:R-:W-:-:S03]  /*3430*/  IMAD R16, R16, R13, RZ ;  /* 0x0000000d10107224 */ /* 0x000fc600078e02ff */
[----:B------:R-:W0:Y:S02]  /*3440*/  LDS.U8 R13, [R9+UR8] ;  /* 0x00000008090d7984 */ /* 0x000e240008000000 */
[----:B------:R-:W-:-:S05]  /*3450*/  PRMT R16, R16, 0x9910, RZ ;  /* 0x0000991010107816 */ /* 0x000fca00000000ff */
[----:B--2---:R-:W-:-:S05]  /*3460*/  IMAD R17, R17, R16, RZ ;  /* 0x0000001011117224 */ /* 0x004fca00078e02ff */
[----:B-1----:R-:W-:-:S05]  /*3470*/  PRMT R11, R17, 0x9910, RZ ;  /* 0x00009910110b7816 */ /* 0x002fca00000000ff */
[----:B---3--:R-:W-:-:S05]  /*3480*/  IMAD R12, R12, R11, RZ ;  /* 0x0000000b0c0c7224 */ /* 0x008fca00078e02ff */
[----:B------:R-:W-:-:S05]  /*3490*/  PRMT R12, R12, 0x9910, RZ ;  /* 0x000099100c0c7816 */ /* 0x000fca00000000ff */
[----:B0-----:R-:W-:-:S05]  /*34a0*/  IMAD R13, R13, R12, RZ ;  /* 0x0000000c0d0d7224 */ /* 0x001fca00078e02ff */
[----:B------:R-:W-:-:S05]  /*34b0*/  PRMT R9, R13, 0x9910, RZ ;  /* 0x000099100d097816 */ /* 0x000fca00000000ff */
[----:B------:R-:W-:-:S05]  /*34c0*/  IMAD R10, R10, R9, RZ ;  /* 0x000000090a0a7224 */ /* 0x000fca00078e02ff */
[----:B------:R-:W-:Y:S01]  /*34d0*/  PRMT R9, R10, 0x7610, R9 ;  /* 0x000076100a097816 */ /* 0x000fe20000000009 */
[----:B------:R-:W-:Y:S06]  /*34e0*/  @P0 BRA `(.L_x_27216) ;  /* 0xfffffffc00700947 */ /* 0x000fec000383ffff */
[----:B------:R-:W-:-:S07]  /*34f0*/  IADD3 R3, PT, PT, R3, 0x1, RZ ;  /* 0x0000000103037810 */ /* 0x000fce0007ffe0ff */
.L_x_27215:
[----:B------:R-:W-:-:S13]  /*3500*/  ISETP.NE.AND P0, PT, R2, RZ, PT ;  /* 0x000000ff0200720c */ /* 0x000fda0003f05270 */
[----:B------:R-:W-:Y:S05]  /*3510*/  @!P0 BRA `(.L_x_27217) ;  /* 0x0000000000a08947 */ /* 0x000fea0003800000 */
[----:B------:R-:W-:Y:S02]  /*3520*/  ISETP.GE.U32.AND P0, PT, R2, 0x4, PT ;  /* 0x000000040200780c */ /* 0x000fe40003f06070 */
[----:B------:R-:W-:-:S04]  /*3530*/  LOP3.LUT R12, R5, 0x3, RZ, 0xc0, !PT ;  /* 0x00000003050c7812 */ /* 0x000fc800078ec0ff */
[----:B------:R-:W-:-:S07]  /*3540*/  ISETP.NE.AND P1, PT, R12, RZ, PT ;  /* 0x000000ff0c00720c */ /* 0x000fce0003f25270 */
[----:B------:R-:W-:Y:S06]  /*3550*/  @!P0 BRA `(.L_x_27218) ;  /* 0x0000000000448947 */ /* 0x000fec0003800000 */
[----:B------:R-:W-:Y:S01]  /*3560*/  IMAD R2, R3, UR8, R0 ;  /* 0x0000000803027c24 */ /* 0x000fe2000f8e0200 */
[----:B--2---:R-:W-:Y:S02]  /*3570*/  PRMT R11, R9, 0x9910, RZ ;  /* 0x00009910090b7816 */ /* 0x004fe400000000ff */
[----:B------:R-:W-:Y:S02]  /*3580*/  IADD3 R3, PT, PT, R3, 0x4, RZ ;  /* 0x0000000403037810 */ /* 0x000fe40007ffe0ff */
[----:B0-----:R-:W0:Y:S01]  /*3590*/  LDS.U8 R4, [R2] ;  /* 0x0000000002047984 */ /* 0x001e220000000000 */
[----:B------:R-:W-:-:S03]  /*35a0*/  IADD3 R7, PT, PT, R2, UR8, RZ ;  /* 0x0000000802077c10 */ /* 0x000fc6000fffe0ff */
[----:B------:R-:W2:Y:S02]  /*35b0*/  LDS.U8 R8, [R2+UR8] ;  /* 0x0000000802087984 */ /* 0x000ea40008000000 */
[----:B------:R-:W-:Y:S02]  /*35c0*/  VIADD R9, R7, UR8 ;  /* 0x0000000807097c36 */ /* 0x000fe40008000000 */
[----:B------:R-:W3:Y:S04]  /*35d0*/  LDS.U8 R10, [R7+UR8] ;  /* 0x00000008070a7984 */ /* 0x000ee80008000000 */
[----:B------:R-:W4:Y:S01]  /*35e0*/  LDS.U8 R9, [R9+UR8] ;  /* 0x0000000809097984 */ /* 0x000f220008000000 */
[----:B0-----:R-:W-:-:S05]  /*35f0*/  IMAD R4, R4, R11, RZ ;  /* 0x0000000b04047224 */ /* 0x001fca00078e02ff */
[----:B------:R-:W-:-:S05]  /*3600*/  PRMT R11, R4, 0x9910, RZ ;  /* 0x00009910040b7816 */ /* 0x000fca00000000ff */
[----:B--2---:R-:W-:-:S05]  /*3610*/  IMAD R8, R8, R11, RZ ;  /* 0x0000000b08087224 */ /* 0x004fca00078e02ff */
[----:B------:R-:W-:-:S05]  /*3620*/  PRMT R11, R8, 0x9910, RZ ;  /* 0x00009910080b7816 */ /* 0x000fca00000000ff */
[----:B---3--:R-:W-:-:S05]  /*3630*/  IMAD R10, R10, R11, RZ ;  /* 0x0000000b0a0a7224 */ /* 0x008fca00078e02ff */
[----:B------:R-:W-:-:S05]  /*3640*/  PRMT R2, R10, 0x9910, RZ ;  /* 0x000099100a027816 */ /* 0x000fca00000000ff */
[----:B----4-:R-:W-:-:S05]  /*3650*/  IMAD R2, R9, R2, RZ ;  /* 0x0000000209027224 */ /* 0x010fca00078e02ff */
[----:B------:R-:W-:-:S07]  /*3660*/  PRMT R9, R2, 0x7610, R9 ;  /* 0x0000761002097816 */ /* 0x000fce0000000009 */
.L_x_27218:
[----:B------:R-:W-:Y:S05]  /*3670*/  @!P1 BRA `(.L_x_27217) ;  /* 0x0000000000489947 */ /* 0x000fea0003800000 */
[----:B------:R-:W-:Y:S02]  /*3680*/  ISETP.NE.AND P0, PT, R12, 0x1, PT ;  /* 0x000000010c00780c */ /* 0x000fe40003f05270 */
[----:B------:R-:W-:-:S04]  /*3690*/  LOP3.LUT R5, R5, 0x1, RZ, 0xc0, !PT ;  /* 0x0000000105057812 */ /* 0x000fc800078ec0ff */
[----:B------:R-:W-:-:S07]  /*36a0*/  ISETP.NE.U32.AND P1, PT, R5, 0x1, PT ;  /* 0x000000010500780c */ /* 0x000fce0003f25070 */
[----:B------:R-:W-:Y:S06]  /*36b0*/  @!P0 BRA `(.L_x_27219) ;  /* 0x0000000000248947 */ /* 0x000fec0003800000 */
[----:B------:R-:W-:Y:S01]  /*36c0*/  IMAD R2, R3, UR8, R0 ;  /* 0x0000000803027c24 */ /* 0x000fe2000f8e0200 */
[----:B--2---:R-:W-:Y:S02]  /*36d0*/  PRMT R5, R9, 0x9910, RZ ;  /* 0x0000991009057816 */ /* 0x004fe400000000ff */
[----:B------:R-:W-:Y:S02]  /*36e0*/  IADD3 R3, PT, PT, R3, 0x2, RZ ;  /* 0x0000000203037810 */ /* 0x000fe40007ffe0ff */
[----:B0-----:R-:W0:Y:S04]  /*36f0*/  LDS.U8 R4, [R2] ;  /* 0x0000000002047984 */ /* 0x001e280000000000 */
[----:B------:R-:W2:Y:S01]  /*3700*/  LDS.U8 R7, [R2+UR8] ;  /* 0x0000000802077984 */ /* 0x000ea20008000000 */
[----:B0-----:R-:W-:-:S05]  /*3710*/  IMAD R4, R4, R5, RZ ;  /* 0x0000000504047224 */ /* 0x001fca00078e02ff */
[----:B------:R-:W-:-:S05]  /*3720*/  PRMT R4, R4, 0x9910, RZ ;  /* 0x0000991004047816 */ /* 0x000fca00000000ff */
[----:B--2---:R-:W-:-:S05]  /*3730*/  IMAD R4, R7, R4, RZ ;  /* 0x0000000407047224 */ /* 0x004fca00078e02ff */
[----:B------:R-:W-:-:S07]  /*3740*/  PRMT R9, R4, 0x7610, R9 ;  /* 0x0000761004097816 */ /* 0x000fce0000000009 */
.L_x_27219:
[----:B------:R-:W-:Y:S01]  /*3750*/  @!P1 IMAD R0, R3, UR8, R0 ;  /* 0x0000000803009c24 */ /* 0x000fe2000f8e0200 */
[----:B--2---:R-:W-:-:S05]  /*3760*/  @!P1 PRMT R3, R9, 0x9910, RZ ;  /* 0x0000991009039816 */ /* 0x004fca00000000ff */
[----:B------:R-:W2:Y:S02]  /*3770*/  @!P1 LDS.U8 R0, [R0] ;  /* 0x0000000000009984 */ /* 0x000ea40000000000 */
[----:B--2---:R-:W-:-:S05]  /*3780*/  @!P1 IMAD R2, R0, R3, RZ ;  /* 0x0000000300029224 */ /* 0x004fca00078e02ff */
[----:B------:R-:W-:-:S07]  /*3790*/  @!P1 PRMT R9, R2, 0x7610, R9 ;  /* 0x0000761002099816 */ /* 0x000fce0000000009 */
.L_x_27217:
[----:B--2---:R2:W-:Y:S02]  /*37a0*/  STS.U8 [R6+UR4], R9 ;  /* 0x0000000906007988 */ /* 0x0045e40008000004 */
.L_x_27214:
        /* <DEDUP_REMOVED lines=9> */
        .weak           $__internal_588_$__cuda_sm20_div_s64
        .type           $__internal_588_$__cuda_sm20_div_s64,@function
        .size           $__internal_588_$__cuda_sm20_div_s64,($__internal_589_$__cuda_sm20_rem_s64 - $__internal_588_$__cuda_sm20_div_s64)
$__internal_588_$__cuda_sm20_div_s64:
        /* <DEDUP_REMOVED lines=82> */
[----:B------:R-:W-:Y:S06]  /*3d60*/  RET.REL.NODEC R8 `(contiguous_nanprod3_u8) ;  /* 0xffffffc008a47950 */ /* 0x000fec0003c3ffff */
        .weak           $__internal_589_$__cuda_sm20_rem_s64
        .type           $__internal_589_$__cuda_sm20_rem_s64,@function
        .size           $__internal_589_$__cuda_sm20_rem_s64,(.L_x_32792 - $__internal_589_$__cuda_sm20_rem_s64)
$__internal_589_$__cuda_sm20_rem_s64:
        /* <DEDUP_REMOVED lines=66> */
[----:B------:R-:W-:Y:S06]  /*4190*/  RET.REL.NODEC R8 `(contiguous_nanprod3_u8) ;  /* 0xffffffbc08987950 */ /* 0x000fec0003c3ffff */
.L_x_27220:
        /* <DEDUP_REMOVED lines=14> */
.L_x_32792:


//--------------------- .text.contiguous_nanprod22_u8 --------------------------
	.section	.text.contiguous_nanprod22_u8,"ax",@progbits
	.align	128
        .global         contiguous_nanprod22_u8
        .type           contiguous_nanprod22_u8,@function
        .size           contiguous_nanprod22_u8,(.L_x_33495 - contiguous_nanprod22_u8)
        .other          contiguous_nanprod22_u8,@"STO_CUDA_ENTRY STV_DEFAULT"
contiguous_nanprod22_u8:
.text.contiguous_nanprod22_u8:
[----:B------:R-:W-:Y:S01]  /*0000*/  LDC R1, c[0x0][0x37c] ;  /* 0x0000df00ff017b82 */ /* 0x000fe20000000800 */
[----:B------:R-:W0:Y:S07]  /*0010*/  S2R R0, SR_TID.X ;  /* 0x0000000000007919 */ /* 0x000e2e0000002100 */
[----:B------:R-:W1:Y:S01]  /*0020*/  S2UR UR7, SR_CTAID.X ;  /* 0x00000000000779c3 */ /* 0x000e620000002500 */
[----:B------:R-:W2:Y:S01]  /*0030*/  LDCU.64 UR8, c[0x0][0x390] ;  /* 0x00007200ff0877ac */ /* 0x000ea20008000a00 */
[----:B------:R-:W3:Y:S06]  /*0040*/  LDCU.64 UR12, c[0x0][0x358] ;  /* 0x00006b00ff0c77ac */ /* 0x000eec0008000a00 */
[----:B------:R-:W1:Y:S02]  /*0050*/  LDC R7, c[0x0][0x360] ;  /* 0x0000d800ff077b82 */ /* 0x000e640000000800 */
[----:B-1----:R-:W-:-:S05]  /*0060*/  IMAD R3, R7, UR7, RZ ;  /* 0x0000000707037c24 */ /* 0x002fca000f8e02ff */
[----:B0-----:R-:W-:-:S04]  /*0070*/  LEA R2, R3, R0, 0x1 ;  /* 0x0000000003027211 */ /* 0x001fc800078e08ff */
[----:B------:R-:W-:-:S04]  /*0080*/  IADD3 R6, PT, PT, R2, R7, RZ ;  /* 0x0000000702067210 */ /* 0x000fc80007ffe0ff */
[----:B--2---:R-:W-:-:S04]  /*0090*/  ISETP.GE.U32.AND P0, PT, R6, UR8, PT ;  /* 0x0000000806007c0c */ /* 0x004fc8000bf06070 */
[----:B------:R-:W-:-:S13]  /*00a0*/  ISETP.GE.U32.AND.EX P0, PT, RZ, UR9, PT, P0 ;  /* 0x00000009ff007c0c */ /* 0x000fda000bf06100 */
[----:B------:R-:W0:Y:S01]  /*00b0*/  @!P0 S2R R9, SR_CTAID.Y ;  /* 0x0000000000098919 */ /* 0x000e220000002600 */
[----:B------:R-:W1:Y:S01]  /*00c0*/  @!P0 LDC.64 R10, c[0x0][0x388] ;  /* 0x0000e200ff0a8b82 */ /* 0x000e620000000a00 */
[----:B------:R-:W-:Y:S01]  /*00d0*/  @!P0 IMAD.MOV.U32 R7, RZ, RZ, RZ ;  /* 0x000000ffff078224 */ /* 0x000fe200078e00ff */
[----:B------:R-:W-:Y:S01]  /*00e0*/  @!P0 MOV R3, RZ ;  /* 0x000000ff00038202 */ /* 0x000fe20000000f00 */
        /* <DEDUP_REMOVED lines=8> */
[----:B------:R0:W2:Y:S01]  /*0170*/  @!P0 LDG.E.U8 R4, desc[UR12][R4.64] ;  /* 0x0000000c04048981 */ /* 0x0000a2000c1e1100 */
[----:B------:R-:W1:Y:S01]  /*0180*/  S2UR UR6, SR_CgaCtaId ;  /* 0x00000000000679c3 */ /* 0x000e620000008800 */
[----:B------:R-:W-:Y:S01]  /*0190*/  UMOV UR4, 0x400 ;  /* 0x0000040000047882 */ /* 0x000fe20000000000 */
[----:B------:R-:W-:-:S05]  /*01a0*/  IMAD.MOV.U32 R8, RZ, RZ, 0x1 ;  /* 0x00000001ff087424 */ /* 0x000fca00078e00ff */
[----:B0-----:R-:W-:Y:S01]  /*01b0*/  PRMT R5, R8, 0x7610, R5 ;  /* 0x0000761008057816 */ /* 0x001fe20000000005 */
[----:B-1----:R-:W-:-:S09]  /*01c0*/  ULEA UR4, UR6, UR4, 0x18 ;  /* 0x0000000406047291 */ /* 0x002fd2000f8ec0ff */
[----:B------:R0:W-:Y:S01]  /*01d0*/  STS.U8 [R0+UR4], R5 ;  /* 0x0000000500007988 */ /* 0x0001e20008000004 */
[----:B------:R-:W1:Y:S01]  /*01e0*/  LDCU UR5, c[0x0][0x360] ;  /* 0x00006c00ff0577ac */ /* 0x000e620008000800 */
[----:B------:R-:W-:Y:S01]  /*01f0*/  BSSY.RECONVERGENT B0, `(.L_x_27221) ;  /* 0x0000011000007945 */ /* 0x000fe20003800200 */
[----:B------:R-:W-:Y:S01]  /*0200*/  ISETP.GT.U32.AND P1, PT, R0, 0x1f, PT ;  /* 0x0000001f0000780c */ /* 0x000fe20003f24070 */
[----:B--2---:R-:W-:-:S05]  /*0210*/  @!P0 IMAD R9, R4, R7, RZ ;  /* 0x0000000704098224 */ /* 0x004fca00078e02ff */
[----:B------:R0:W-:Y:S01]  /*0220*/  @!P0 STS.U8 [R0+UR4], R9 ;  /* 0x0000000900008988 */ /* 0x0001e20008000004 */
[----:B-1----:R-:W-:Y:S06]  /*0230*/  @!P0 BRA `(.L_x_27222) ;  /* 0x0000000000308947 */ /* 0x002fec0003800000 */
        /* <DEDUP_REMOVED lines=8> */
[----:B-1----:R-:W-:-:S04]  /*02c0*/  IADD3 R2, P0, PT, R2, UR10, RZ ;  /* 0x0000000a02027c10 */ /* 0x002fc8000ff1e0ff */
[----:B------:R-:W-:-:S06]  /*02d0*/  IADD3.X R3, PT, PT, R5, UR11, RZ, P0, !PT ;  /* 0x0000000b05037c10 */ /* 0x000fcc00087fe4ff */
[----:B------:R-:W2:Y:S04]  /*02e0*/  LDG.E.U8 R3, desc[UR12][R2.64] ;  /* 0x0000000c02037981 */ /* 0x000ea8000c1e1100 */
[----:B--2---:R1:W-:Y:S02]  /*02f0*/  STS.U8 [R0+UR4], R3 ;  /* 0x0000000300007988 */ /* 0x0043e40008000004 */
.L_x_27222:
[----:B------:R-:W-:Y:S05]  /*0300*/  BSYNC.RECONVERGENT B0 ;  /* 0x0000000000007941 */ /* 0x000fea0003800200 */
.L_x_27221:
[----:B------:R-:W-:Y:S01]  /*0310*/  BAR.SYNC.DEFER_BLOCKING 0x0 ;  /* 0x0000000000007b1d */ /* 0x000fe20000010000 */
[----:B------:R-:W-:Y:S01]  /*0320*/  UISETP.GE.U32.AND UP0, UPT, UR5, 0x42, UPT ;  /* 0x000000420500788c */ /* 0x000fe2000bf06070 */
[----:B------:R-:W-:-:S08]  /*0330*/  VIADD R2, R0, UR4 ;  /* 0x0000000400027c36 */ /* 0x000fd00008000000 */
[----:B------:R-:W-:Y:S05]  /*0340*/  BRA.U !UP0, `(.L_x_27223) ;  /* 0x0000000108287547 */ /* 0x000fea000b800000 */
.L_x_27224:
[----:B------:R-:W-:Y:S02]  /*0350*/  USHF.R.U32.HI UR6, URZ, 0x1, UR5 ;  /* 0x00000001ff067899 */ /* 0x000fe40008011605 */
[----:B------:R-:W-:-:S04]  /*0360*/  UISETP.GT.U32.AND UP0, UPT, UR5, 0x83, UPT ;  /* 0x000000830500788c */ /* 0x000fc8000bf04070 */
[----:B------:R-:W-:Y:S01]  /*0370*/  ISETP.GE.U32.AND P0, PT, R0, UR6, PT ;  /* 0x0000000600007c0c */ /* 0x000fe2000bf06070 */
[----:B------:R-:W-:-:S12]  /*0380*/  UMOV UR5, UR6 ;  /* 0x0000000600057c82 */ /* 0x000fd80008000000 */
[----:B-12---:R-:W-:Y:S04]  /*0390*/  @!P0 LDS.U8 R3, [R0+UR4] ;  /* 0x0000000400038984 */ /* 0x006fe80008000000 */
[----:B------:R-:W1:Y:S02]  /*03a0*/  @!P0 LDS.U8 R4, [R2+UR6] ;  /* 0x0000000602048984 */ /* 0x000e640008000000 */
[----:B-1----:R-:W-:-:S05]  /*03b0*/  @!P0 IMAD R3, R3, R4, RZ ;  /* 0x0000000403038224 */ /* 0x002fca00078e02ff */
[----:B------:R2:W-:Y:S01]  /*03c0*/  @!P0 STS.U8 [R0+UR4], R3 ;  /* 0x0000000300008988 */ /* 0x0005e20008000004 */
[----:B------:R-:W-:Y:S06]  /*03d0*/  BAR.SYNC.DEFER_BLOCKING 0x0 ;  /* 0x0000000000007b1d */ /* 0x000fec0000010000 */
[----:B------:R-:W-:Y:S05]  /*03e0*/  BRA.U UP0, `(.L_x_27224) ;  /* 0xfffffffd00d87547 */ /* 0x000fea000b83ffff */
.L_x_27223:
[----:B------:R-:W-:Y:S05]  /*03f0*/  @P1 EXIT ;  /* 0x000000000000194d */ /* 0x000fea0003800000 */
[----:B------:R-:W-:Y:S01]  /*0400*/  LDS.U8 R2, [R0+UR4] ;  /* 0x0000000400027984 */ /* 0x000fe20008000000 */
[----:B------:R-:W-:-:S03]  /*0410*/  ISETP.NE.AND P0, PT, R0, RZ, PT ;  /* 0x000000ff0000720c */ /* 0x000fc60003f05270 */
[----:B-12---:R-:W1:Y:S02]  /*0420*/  LDS.U8 R3, [R0+UR4+0x20] ;  /* 0x0000200400037984 */ /* 0x006e640008000000 */
[----:B-1----:R-:W-:-:S05]  /*0430*/  IMAD R3, R2, R3, RZ ;  /* 0x0000000302037224 */ /* 0x002fca00078e02ff */
[----:B------:R-:W-:Y:S04]  /*0440*/  STS.U8 [R0+UR4], R3 ;  /* 0x0000000300007988 */ /* 0x000fe80008000004 */
[----:B------:R-:W-:Y:S04]  /*0450*/  LDS.U8 R2, [R0+UR4] ;  /* 0x0000000400027984 */ /* 0x000fe80008000000 */
[----:B0-----:R-:W0:Y:S02]  /*0460*/  LDS.U8 R5, [R0+UR4+0x10] ;  /* 0x0000100400057984 */ /* 0x001e240008000000 */
[----:B0-----:R-:W-:-:S05]  /*0470*/  IMAD R5, R2, R5, RZ ;  /* 0x0000000502057224 */ /* 0x001fca00078e02ff */
[----:B------:R-:W-:Y:S04]  /*0480*/  STS.U8 [R0+UR4], R5 ;  /* 0x0000000500007988 */ /* 0x000fe80008000004 */
[----:B------:R-:W-:Y:S04]  /*0490*/  LDS.U8 R2, [R0+UR4] ;  /* 0x0000000400027984 */ /* 0x000fe80008000000 */
[----:B------:R-:W0:Y:S02]  /*04a0*/  LDS.U8 R7, [R0+UR4+0x8] ;  /* 0x0000080400077984 */ /* 0x000e240008000000 */
        /* <DEDUP_REMOVED lines=29> */
[----:B------:R-:W-:-:S05]  /*0680*/  IMAD.U32 R3, RZ, RZ, UR5 ;  /* 0x00000005ff037e24 */ /* 0x000fca000f8e00ff */
[----:B0-----:R-:W-:Y:S01]  /*0690*/  STG.E.U8 desc[UR12][R2.64], R5 ;  /* 0x0000000502007986 */ /* 0x001fe2000c10110c */
[----:B------:R-:W-:Y:S05]  /*06a0*/  EXIT ;  /* 0x000000000000794d */ /* 0x000fea0003800000 */
.L_x_27225:
        /* <DEDUP_REMOVED lines=13> */
.L_x_33495:


//--------------------- .text.contiguous_nanprod2_u8 --------------------------
	.section	.text.contiguous_nanprod2_u8,"ax",@progbits
	.align	128
        .global         contiguous_nanprod2_u8
        .type           contiguous_nanprod2_u8,@function
        .size           contiguous_nanprod2_u8,(.L_x_32794 - contiguous_nanprod2_u8)
        .other          contiguous_nanprod2_u8,@"STO_CUDA_ENTRY STV_DEFAULT"
contiguous_nanprod2_u8:
.text.contiguous_nanprod2_u8:
        /* <DEDUP_REMOVED lines=49> */
.L_x_27254:
        /* <DEDUP_REMOVED lines=32> */
.L_x_27231:
[----:B------:R-:W-:Y:S01]  /*0510*/  IMAD.MOV.U32 R26, RZ, RZ, R4 ;  /* 0x000000ffff1a7224 */ /* 0x000fe200078e0004 */
[----:B------:R-:W-:Y:S01]  /*0520*/  MOV R11, R3 ;  /* 0x00000003000b7202 */ /* 0x000fe20000000f00 */
[----:B------:R-:W-:Y:S01]  /*0530*/  IMAD.MOV.U32 R10, RZ, RZ, R22 ;  /* 0x000000ffff0a7224 */ /* 0x000fe200078e0016 */
[----:B------:R-:W-:Y:S02]  /*0540*/  MOV R9, R23 ;  /* 0x0000001700097202 */ /* 0x000fe40000000f00 */
[----:B------:R-:W-:-:S07]  /*0550*/  MOV R8, 0x570 ;  /* 0x0000057000087802 */ /* 0x000fce0000000f00 */
[----:B-1----:R-:W-:Y:S05]  /*0560*/  CALL.REL.NOINC `($__internal_590_$__cuda_sm20_div_s64) ;  /* 0x00000064002c7944 */ /* 0x002fea0003c00000 */
        /* <DEDUP_REMOVED lines=10> */
.L_x_27232:
[----:B------:R-:W-:Y:S05]  /*0610*/  BSYNC.RECONVERGENT B1 ;  /* 0x0000000000017941 */ /* 0x000fea0003800200 */
.L_x_27230:
        /* <DEDUP_REMOVED lines=34> */
.L_x_27234:
[----:B------:R-:W-:Y:S01]  /*0840*/  IMAD.MOV.U32 R26, RZ, RZ, R18 ;  /* 0x000000ffff1a7224 */ /* 0x000fe200078e0012 */
[----:B------:R-:W-:Y:S01]  /*0850*/  MOV R11, R19 ;  /* 0x00000013000b7202 */ /* 0x000fe20000000f00 */
[----:B------:R-:W-:Y:S01]  /*0860*/  IMAD.MOV.U32 R10, RZ, RZ, R22 ;  /* 0x000000ffff0a7224 */ /* 0x000fe200078e0016 */
[----:B------:R-:W-:Y:S02]  /*0870*/  MOV R9, R23 ;  /* 0x0000001700097202 */ /* 0x000fe40000000f00 */
[----:B------:R-:W-:-:S07]  /*0880*/  MOV R8, 0x8a0 ;  /* 0x000008a000087802 */ /* 0x000fce0000000f00 */
[----:B------:R-:W-:Y:S05]  /*0890*/  CALL.REL.NOINC `($__internal_590_$__cuda_sm20_div_s64) ;  /* 0x0000006000607944 */ /* 0x000fea0003c00000 */
        /* <DEDUP_REMOVED lines=8> */
.L_x_27235:
[----:B------:R-:W-:Y:S05]  /*0920*/  BSYNC.RECONVERGENT B1 ;  /* 0x0000000000017941 */ /* 0x000fea0003800200 */
.L_x_27233:
        /* <DEDUP_REMOVED lines=33> */
.L_x_27237:
[----:B------:R-:W-:Y:S01]  /*0b40*/  MOV R26, R36 ;  /* 0x00000024001a7202 */ /* 0x000fe20000000f00 */
[----:B------:R-:W-:Y:S01]  /*0b50*/  IMAD.MOV.U32 R11, RZ, RZ, R37 ;  /* 0x000000ffff0b7224 */ /* 0x000fe200078e0025 */
[----:B------:R-:W-:Y:S01]  /*0b60*/  MOV R10, R18 ;  /* 0x00000012000a7202 */ /* 0x000fe20000000f00 */
[----:B------:R-:W-:Y:S01]  /*0b70*/  IMAD.MOV.U32 R9, RZ, RZ, R19 ;  /* 0x000000ffff097224 */ /* 0x000fe200078e0013 */
[----:B------:R-:W-:-:S07]  /*0b80*/  MOV R8, 0xba0 ;  /* 0x00000ba000087802 */ /* 0x000fce0000000f00 */
[----:B------:R-:W-:Y:S05]  /*0b90*/  CALL.REL.NOINC `($__internal_590_$__cuda_sm20_div_s64) ;  /* 0x0000005c00a07944 */ /* 0x000fea0003c00000 */
        /* <DEDUP_REMOVED lines=10> */
.L_x_27238:
[----:B------:R-:W-:Y:S05]  /*0c40*/  BSYNC.RECONVERGENT B1 ;  /* 0x0000000000017941 */ /* 0x000fea0003800200 */
.L_x_27236:
        /* <DEDUP_REMOVED lines=35> */
.L_x_27240:
[----:B------:R-:W-:Y:S01]  /*0e80*/  IMAD.MOV.U32 R26, RZ, RZ, R22 ;  /* 0x000000ffff1a7224 */ /* 0x000fe200078e0016 */
[----:B------:R-:W-:Y:S01]  /*0e90*/  MOV R11, R23 ;  /* 0x00000017000b7202 */ /* 0x000fe20000000f00 */
[----:B------:R-:W-:Y:S01]  /*0ea0*/  IMAD.MOV.U32 R10, RZ, RZ, R18 ;  /* 0x000000ffff0a7224 */ /* 0x000fe200078e0012 */
[----:B------:R-:W-:Y:S02]  /*0eb0*/  MOV R9, R19 ;  /* 0x0000001300097202 */ /* 0x000fe40000000f00 */
[----:B------:R-:W-:-:S07]  /*0ec0*/  MOV R8, 0xee0 ;  /* 0x00000ee000087802 */ /* 0x000fce0000000f00 */
[----:B------:R-:W-:Y:S05]  /*0ed0*/  CALL.REL.NOINC `($__internal_590_$__cuda_sm20_div_s64) ;  /* 0x0000005800d07944 */ /* 0x000fea0003c00000 */
        /* <DEDUP_REMOVED lines=11> */
.L_x_27241:
[----:B------:R-:W-:Y:S05]  /*0f90*/  BSYNC.RECONVERGENT B1 ;  /* 0x0000000000017941 */ /* 0x000fea0003800200 */
.L_x_27239:
        /* <DEDUP_REMOVED lines=36> */
.L_x_27243:
        /* <DEDUP_REMOVED lines=16> */
.L_x_27244:
[----:B------:R-:W-:Y:S05]  /*12e0*/  BSYNC.RECONVERGENT B1 ;  /* 0x0000000000017941 */ /* 0x000fea0003800200 */
.L_x_27242:
        /* <DEDUP_REMOVED lines=35> */
.L_x_27246:
[----:B------:R-:W-:Y:S01]  /*1520*/  IMAD.MOV.U32 R26, RZ, RZ, R42 ;  /* 0x000000ffff1a7224 */ /* 0x000fe200078e002a */
[----:B------:R-:W-:Y:S01]  /*1530*/  MOV R11, R43 ;  /* 0x0000002b000b7202 */ /* 0x000fe20000000f00 */
[----:B------:R-:W-:Y:S01]  /*1540*/  IMAD.MOV.U32 R10, RZ, RZ, R18 ;  /* 0x000000ffff0a7224 */ /* 0x000fe200078e0012 */
[----:B------:R-:W-:Y:S02]  /*1550*/  MOV R9, R19 ;  /* 0x0000001300097202 */ /* 0x000fe40000000f00 */
[----:B------:R-:W-:-:S07]  /*1560*/  MOV R8, 0x1580 ;  /* 0x0000158000087802 */ /* 0x000fce0000000f00 */
[----:B------:R-:W-:Y:S05]  /*1570*/  CALL.REL.NOINC `($__internal_590_$__cuda_sm20_div_s64) ;  /* 0x0000005400287944 */ /* 0x000fea0003c00000 */
        /* <DEDUP_REMOVED lines=11> */
.L_x_27247:
[----:B------:R-:W-:Y:S05]  /*1630*/  BSYNC.RECONVERGENT B1 ;  /* 0x0000000000017941 */ /* 0x000fea0003800200 */
.L_x_27245:
        /* <DEDUP_REMOVED lines=35> */
.L_x_27249:
[----:B------:R-:W-:Y:S01]  /*1870*/  IMAD.MOV.U32 R26, RZ, RZ, R38 ;  /* 0x000000ffff1a7224 */ /* 0x000fe200078e0026 */
[----:B------:R-:W-:Y:S01]  /*1880*/  MOV R11, R39 ;  /* 0x00000027000b7202 */ /* 0x000fe20000000f00 */
[----:B------:R-:W-:Y:S01]  /*1890*/  IMAD.MOV.U32 R10, RZ, RZ, R20 ;  /* 0x000000ffff0a7224 */ /* 0x000fe200078e0014 */
[----:B------:R-:W-:Y:S02]  /*18a0*/  MOV R9, R21 ;  /* 0x0000001500097202 */ /* 0x000fe40000000f00 */
[----:B------:R-:W-:-:S07]  /*18b0*/  MOV R8, 0x18d0 ;  /* 0x000018d000087802 */ /* 0x000fce0000000f00 */
[----:B------:R-:W-:Y:S05]  /*18c0*/  CALL.REL.NOINC `($__internal_590_$__cuda_sm20_div_s64) ;  /* 0x0000005000547944 */ /* 0x000fea0003c00000 */
        /* <DEDUP_REMOVED lines=11> */
.L_x_27250:
[----:B------:R-:W-:Y:S05]  /*1980*/  BSYNC.RECONVERGENT B1 ;  /* 0x0000000000017941 */ /* 0x000fea0003800200 */
.L_x_27248:
        /* <DEDUP_REMOVED lines=35> */
.L_x_27252:
[----:B------:R-:W-:Y:S01]  /*1bc0*/  IMAD.MOV.U32 R26, RZ, RZ, R18 ;  /* 0x000000ffff1a7224 */ /* 0x000fe200078e0012 */
[----:B------:R-:W-:Y:S01]  /*1bd0*/  MOV R11, R19 ;  /* 0x00000013000b7202 */ /* 0x000fe20000000f00 */
[----:B------:R-:W-:Y:S01]  /*1be0*/  IMAD.MOV.U32 R10, RZ, RZ, R20 ;  /* 0x000000ffff0a7224 */ /* 0x000fe200078e0014 */
[----:B------:R-:W-:Y:S02]  /*1bf0*/  MOV R9, R21 ;  /* 0x0000001500097202 */ /* 0x000fe40000000f00 */
[----:B------:R-:W-:-:S07]  /*1c00*/  MOV R8, 0x1c20 ;  /* 0x00001c2000087802 */ /* 0x000fce0000000f00 */
[----:B------:R-:W-:Y:S05]  /*1c10*/  CALL.REL.NOINC `($__internal_590_$__cuda_sm20_div_s64) ;  /* 0x0000004c00807944 */ /* 0x000fea0003c00000 */
        /* <DEDUP_REMOVED lines=11> */
.L_x_27253:
[----:B------:R-:W-:Y:S05]  /*1cd0*/  BSYNC.RECONVERGENT B1 ;  /* 0x0000000000017941 */ /* 0x000fea0003800200 */
.L_x_27251:
        /* <DEDUP_REMOVED lines=9> */
.L_x_27229:
        /* <DEDUP_REMOVED lines=35> */
.L_x_27257:
        /* <DEDUP_REMOVED lines=16> */
.L_x_27258:
[----:B------:R-:W-:Y:S05]  /*20a0*/  BSYNC.RECONVERGENT B1 ;  /* 0x0000000000017941 */ /* 0x000fea0003800200 */
.L_x_27256:
        /* <DEDUP_REMOVED lines=34> */
.L_x_27260:
        /* <DEDUP_REMOVED lines=14> */
.L_x_27261:
[----:B------:R-:W-:Y:S05]  /*23b0*/  BSYNC.RECONVERGENT B1 ;  /* 0x0000000000017941 */ /* 0x000fea0003800200 */
.L_x_27259:
        /* <DEDUP_REMOVED lines=35> */
.L_x_27263:
[----:B------:R-:W-:Y:S01]  /*25f0*/  MOV R26, R22 ;  /* 0x00000016001a7202 */ /* 0x000fe20000000f00 */
[----:B------:R-:W-:Y:S01]  /*2600*/  IMAD.MOV.U32 R11, RZ, RZ, R23 ;  /* 0x000000ffff0b7224 */ /* 0x000fe200078e0017 */
[----:B------:R-:W-:Y:S01]  /*2610*/  MOV R10, R14 ;  /* 0x0000000e000a7202 */ /* 0x000fe20000000f00 */
[----:B------:R-:W-:Y:S01]  /*2620*/  IMAD.MOV.U32 R9, RZ, RZ, R15 ;  /* 0x000000ffff097224 */ /* 0x000fe200078e000f */
[----:B------:R-:W-:-:S07]  /*2630*/  MOV R8, 0x2650 ;  /* 0x0000265000087802 */ /* 0x000fce0000000f00 */
[----:B------:R-:W-:Y:S05]  /*2640*/  CALL.REL.NOINC `($__internal_590_$__cuda_sm20_div_s64) ;  /* 0x0000004000f47944 */ /* 0x000fea0003c00000 */
        /* <DEDUP_REMOVED lines=11> */
.L_x_27264:
[----:B------:R-:W-:Y:S05]  /*2700*/  BSYNC.RECONVERGENT B1 ;  /* 0x0000000000017941 */ /* 0x000fea0003800200 */
.L_x_27262:
        /* <DEDUP_REMOVED lines=35> */
.L_x_27266:
        /* <DEDUP_REMOVED lines=16> */
.L_x_27267:
[----:B------:R-:W-:Y:S05]  /*2a40*/  BSYNC.RECONVERGENT B1 ;  /* 0x0000000000017941 */ /* 0x000fea0003800200 */
.L_x_27265:
[----:B------:R-:W-:Y:S01]  /*2a50*/  IMAD R9, R9, R22, RZ ;  /* 0x0000001609097224 */ /* 0x000fe200078e02ff */
[----:B------:R-:W-:Y:S01]  /*2a60*/  IADD3 R5, PT, PT, R5, -0x2, RZ ;  /* 0xfffffffe05057810 */ /* 0x000fe20007ffe0ff */
[----:B------:R-:W-:Y:S02]  /*2a70*/  IMAD.MOV.U32 R6, RZ, RZ, R20 ;  /* 0x000000ffff067224 */ /* 0x000fe400078e0014 */
[-C--:B------:R-:W-:Y:S02]  /*2a80*/  IMAD R9, R23, R8.reuse, R9 ;  /* 0x0000000817097224 */ /* 0x080fe400078e0209 */
[----:B------:R-:W-:-:S04]  /*2a90*/  IMAD.WIDE.U32 R20, R22, R8, R6 ;  /* 0x0000000816147225 */ /* 0x000fc800078e0006 */
[----:B------:R-:W-:-:S07]  /*2aa0*/  IMAD.IADD R21, R21, 0x1, R9 ;  /* 0x0000000115157824 */ /* 0x000fce00078e0209 */
.L_x_27255:
        /* <DEDUP_REMOVED lines=31> */
.L_x_27269:
[----:B------:R-:W-:Y:S01]  /*2ca0*/  MOV R23, R3 ;  /* 0x0000000300177202 */ /* 0x000fe20000000f00 */
[----:B------:R-:W-:Y:S01]  /*2cb0*/  IMAD.MOV.U32 R22, RZ, RZ, R6 ;  /* 0x000000ffff167224 */ /* 0x000fe200078e0006 */
[----:B------:R-:W-:Y:S02]  /*2cc0*/  MOV R3, R7 ;  /* 0x0000000700037202 */ /* 0x000fe40000000f00 */
[----:B------:R-:W-:-:S07]  /*2cd0*/  MOV R24, 0x2cf0 ;  /* 0x00002cf000187802 */ /* 0x000fce0000000f00 */
[----:B------:R-:W-:Y:S05]  /*2ce0*/  CALL.REL.NOINC `($__internal_591_$__cuda_sm20_rem_s64) ;  /* 0x0000004000987944 */ /* 0x000fea0003c00000 */
[----:B------:R-:W-:-:S07]  /*2cf0*/  IMAD.MOV.U32 R8, RZ, RZ, R4 ;  /* 0x000000ffff087224 */ /* 0x000fce00078e0004 */
.L_x_27270:
[----:B------:R-:W-:Y:S05]  /*2d00*/  BSYNC.RECONVERGENT B1 ;  /* 0x0000000000017941 */ /* 0x000fea0003800200 */
.L_x_27268:
        /* <DEDUP_REMOVED lines=30> */
.L_x_27272:
[----:B------:R-:W-:Y:S01]  /*2ef0*/  MOV R22, R6 ;  /* 0x0000000600167202 */ /* 0x000fe20000000f00 */
[----:B------:R-:W-:Y:S01]  /*2f00*/  IMAD.MOV.U32 R3, RZ, RZ, R7 ;  /* 0x000000ffff037224 */ /* 0x000fe200078e0007 */
[----:B------:R-:W-:Y:S01]  /*2f10*/  MOV R4, R18 ;  /* 0x0000001200047202 */ /* 0x000fe20000000f00 */
[----:B------:R-:W-:Y:S01]  /*2f20*/  IMAD.MOV.U32 R23, RZ, RZ, R19 ;  /* 0x000000ffff177224 */ /* 0x000fe200078e0013 */
[----:B------:R-:W-:-:S07]  /*2f30*/  MOV R24, 0x2f50 ;  /* 0x00002f5000187802 */ /* 0x000fce0000000f00 */
[----:B------:R-:W-:Y:S05]  /*2f40*/  CALL.REL.NOINC `($__internal_591_$__cuda_sm20_rem_s64) ;  /* 0x0000004000007944 */ /* 0x000fea0003c00000 */
[----:B------:R-:W-:-:S07]  /*2f50*/  MOV R5, R9 ;  /* 0x0000000900057202 */ /* 0x000fce0000000f00 */
.L_x_27273:
[----:B------:R-:W-:Y:S05]  /*2f60*/  BSYNC.RECONVERGENT B1 ;  /* 0x0000000000017941 */ /* 0x000fea0003800200 */
.L_x_27271:
[----:B------:R-:W-:Y:S02]  /*2f70*/  IMAD R3, R5, R14, RZ ;  /* 0x0000000e05037224 */ /* 0x000fe400078e02ff */
[----:B------:R-:W-:-:S04]  /*2f80*/  IMAD.WIDE.U32 R20, R14, R4, R20 ;  /* 0x000000040e147225 */ /* 0x000fc800078e0014 */
[----:B------:R-:W-:-:S04]  /*2f90*/  IMAD R3, R15, R4, R3 ;  /* 0x000000040f037224 */ /* 0x000fc800078e0203 */
[----:B------:R-:W-:-:S07]  /*2fa0*/  IMAD.IADD R21, R21, 0x1, R3 ;  /* 0x0000000115157824 */ /* 0x000fce00078e0203 */
.L_x_27228:
[----:B------:R-:W0:Y:S02]  /*2fb0*/  LDCU.64 UR10, c[0x0][0x388] ;  /* 0x00007100ff0a77ac */ /* 0x000e240008000a00 */
[----:B0-----:R-:W-:Y:S02]  /*2fc0*/  IADD3 R20, P1, PT, R20, UR10, RZ ;  /* 0x0000000a14147c10 */ /* 0x001fe4000ff3e0ff */
[----:B------:R-:W-:Y:S02]  /*2fd0*/  IADD3 R12, P0, PT, R12, UR10, RZ ;  /* 0x0000000a0c0c7c10 */ /* 0x000fe4000ff1e0ff */
[----:B------:R-:W-:Y:S02]  /*2fe0*/  IADD3.X R21, PT, PT, R21, UR11, RZ, P1, !PT ;  /* 0x0000000b15157c10 */ /* 0x000fe40008ffe4ff */
[----:B------:R-:W-:-:S04]  /*2ff0*/  IADD3.X R13, PT, PT, R13, UR11, RZ, P0, !PT ;  /* 0x0000000b0d0d7c10 */ /* 0x000fc800087fe4ff */
[----:B------:R-:W2:Y:S04]  /*3000*/  LDG.E.U8 R21, desc[UR12][R20.64] ;  /* 0x0000000c14157981 */ /* 0x000ea8000c1e1100 */
[----:B------:R-:W2:Y:S02]  /*3010*/  LDG.E.U8 R12, desc[UR12][R12.64] ;  /* 0x0000000c0c0c7981 */ /* 0x000ea4000c1e1100 */
[----:B--2---:R-:W-:-:S05]  /*3020*/  IMAD R3, R12, R21, RZ ;  /* 0x000000150c037224 */ /* 0x004fca00078e02ff */
[----:B------:R1:W-:Y:S01]  /*3030*/  STS.U8 [R0+UR4], R3 ;  /* 0x0000000300007988 */ /* 0x0003e20008000004 */
[----:B------:R-:W-:Y:S05]  /*3040*/  BRA `(.L_x_27274) ;  /* 0x0000003400887947 */ /* 0x000fea0003800000 */
.L_x_27227:
        /* <DEDUP_REMOVED lines=20> */
.L_x_27301:
        /* <DEDUP_REMOVED lines=31> */
.L_x_27278:
[----:B------:R-:W-:Y:S01]  /*3380*/  MOV R26, R4 ;  /* 0x00000004001a7202 */ /* 0x000fe20000000f00 */
[----:B------:R-:W-:Y:S01]  /*3390*/  IMAD.MOV.U32 R11, RZ, RZ, R5 ;  /* 0x000000ffff0b7224 */ /* 0x000fe200078e0005 */
[----:B------:R-:W-:Y:S01]  /*33a0*/  MOV R10, R36 ;  /* 0x00000024000a7202 */ /* 0x000fe20000000f00 */
[----:B------:R-:W-:Y:S01]  /*33b0*/  IMAD.MOV.U32 R9, RZ, RZ, R37 ;  /* 0x000000ffff097224 */ /* 0x000fe200078e0025 */
[----:B------:R-:W-:-:S07]  /*33c0*/  MOV R8, 0x33e0 ;  /* 0x000033e000087802 */ /* 0x000fce0000000f00 */
[----:B-123--:R-:W-:Y:S05]  /*33d0*/  CALL.REL.NOINC `($__internal_590_$__cuda_sm20_div_s64) ;  /* 0x0000003400907944 */ /* 0x00efea0003c00000 */
        /* <DEDUP_REMOVED lines=8> */
.L_x_27279:
[----:B------:R-:W-:Y:S05]  /*3460*/  BSYNC.RECONVERGENT B1 ;  /* 0x0000000000017941 */ /* 0x000fea0003800200 */
.L_x_27277:
        /* <DEDUP_REMOVED lines=37> */
.L_x_27281:
        /* <DEDUP_REMOVED lines=16> */
.L_x_27282:
[----:B------:R-:W-:Y:S05]  /*37c0*/  BSYNC.RECONVERGENT B1 ;  /* 0x0000000000017941 */ /* 0x000fea0003800200 */
.L_x_27280:
        /* <DEDUP_REMOVED lines=38> */
.L_x_27284:
        /* <DEDUP_REMOVED lines=17> */
.L_x_27285:
[----:B------:R-:W-:Y:S05]  /*3b40*/  BSYNC.RECONVERGENT B1 ;  /* 0x0000000000017941 */ /* 0x000fea0003800200 */
.L_x_27283:
        /* <DEDUP_REMOVED lines=38> */
.L_x_27287:
[----:B------:R-:W-:Y:S01]  /*3db0*/  MOV R26, R36 ;  /* 0x00000024001a7202 */ /* 0x000fe20000000f00 */
[----:B------:R-:W-:Y:S01]  /*3dc0*/  IMAD.MOV.U32 R11, RZ, RZ, R37 ;  /* 0x000000ffff0b7224 */ /* 0x000fe200078e0025 */
[----:B------:R-:W-:Y:S01]  /*3dd0*/  MOV R10, R38 ;  /* 0x00000026000a7202 */ /* 0x000fe20000000f00 */
[----:B------:R-:W-:Y:S01]  /*3de0*/  IMAD.MOV.U32 R9, RZ, RZ, R39 ;  /* 0x000000ffff097224 */ /* 0x000fe200078e0027 */
[----:B------:R-:W-:-:S07]  /*3df0*/  MOV R8, 0x3e10 ;  /* 0x00003e1000087802 */ /* 0x000fce0000000f00 */
[----:B-1----:R-:W-:Y:S05]  /*3e00*/  CALL.REL.NOINC `($__internal_590_$__cuda_sm20_div_s64) ;  /* 0x0000002c00047944 */ /* 0x002fea0003c00000 */
        /* <DEDUP_REMOVED lines=11> */
.L_x_27288:
[----:B------:R-:W-:Y:S05]  /*3ec0*/  BSYNC.RECONVERGENT B1 ;  /* 0x0000000000017941 */ /* 0x000fea0003800200 */
.L_x_27286:
        /* <DEDUP_REMOVED lines=38> */
.L_x_27290:
        /* <DEDUP_REMOVED lines=17> */
.L_x_27291:
[----:B------:R-:W-:Y:S05]  /*4240*/  BSYNC.RECONVERGENT B1 ;  /* 0x0000000000017941 */ /* 0x000fea0003800200 */
.L_x_27289:
        /* <DEDUP_REMOVED lines=38> */
.L_x_27293:
        /* <DEDUP_REMOVED lines=17> */
.L_x_27294:
[----:B------:R-:W-:Y:S05]  /*45c0*/  BSYNC.RECONVERGENT B1 ;  /* 0x0000000000017941 */ /* 0x000fea0003800200 */
.L_x_27292:
        /* <DEDUP_REMOVED lines=38> */
.L_x_27296:
[----:B------:R-:W-:Y:S01]  /*4830*/  MOV R26, R36 ;  /* 0x00000024001a7202 */ /* 0x000fe20000000f00 */
[----:B------:R-:W-:Y:S01]  /*4840*/  IMAD.MOV.U32 R11, RZ, RZ, R37 ;  /* 0x000000ffff0b7224 */ /* 0x000fe200078e0025 */
[----:B------:R-:W-:Y:S02]  /*4850*/  MOV R10, R38 ;  /* 0x00000026000a7202 */ /* 0x000fe40000000f00 */
[----:B------:R-:W-:Y:S02]  /*4860*/  MOV R9, R39 ;  /* 0x0000002700097202 */ /* 0x000fe40000000f00 */
[----:B------:R-:W-:-:S07]  /*4870*/  MOV R8, 0x4890 ;  /* 0x0000489000087802 */ /* 0x000fce0000000f00 */
[----:B-1----:R-:W-:Y:S05]  /*4880*/  CALL.REL.NOINC `($__internal_590_$__cuda_sm20_div_s64) ;  /* 0x0000002000647944 */ /* 0x002fea0003c00000 */
        /* <DEDUP_REMOVED lines=11> */
.L_x_27297:
[----:B------:R-:W-:Y:S05]  /*4940*/  BSYNC.RECONVERGENT B1 ;  /* 0x0000000000017941 */ /* 0x000fea0003800200 */
.L_x_27295:
        /* <DEDUP_REMOVED lines=36> */
.L_x_27299:
[----:B------:R-:W-:Y:S01]  /*4b90*/  MOV R26, R36 ;  /* 0x00000024001a7202 */ /* 0x000fe20000000f00 */
[----:B------:R-:W-:Y:S01]  /*4ba0*/  IMAD.MOV.U32 R10, RZ, RZ, R38 ;  /* 0x000000ffff0a7224 */ /* 0x000fe200078e0026 */
[----:B------:R-:W-:Y:S02]  /*4bb0*/  MOV R11, R37 ;  /* 0x00000025000b7202 */ /* 0x000fe40000000f00 */
[----:B------:R-:W-:Y:S02]  /*4bc0*/  MOV R9, R39 ;  /* 0x0000002700097202 */ /* 0x000fe40000000f00 */
[----:B------:R-:W-:-:S07]  /*4bd0*/  MOV R8, 0x4bf0 ;  /* 0x00004bf000087802 */ /* 0x000fce0000000f00 */
[----:B-1----:R-:W-:Y:S05]  /*4be0*/  CALL.REL.NOINC `($__internal_590_$__cuda_sm20_div_s64) ;  /* 0x0000001c008c7944 */ /* 0x002fea0003c00000 */
        /* <DEDUP_REMOVED lines=9> */
[----:B------:R-:W-:Y:S02]  /*4c80*/  IADD3 R11, PT, PT, R9, R5, RZ ;  /* 0x00000005090b7210 */ /* 0x000fe40007ffe0ff */
[----:B------:R-:W-:-:S07]  /*4c90*/  MOV R5, R25 ;  /* 0x0000001900057202 */ /* 0x000fce0000000f00 */
.L_x_27300:
[----:B------:R-:W-:Y:S05]  /*4ca0*/  BSYNC.RECONVERGENT B1 ;  /* 0x0000000000017941 */ /* 0x000fea0003800200 */
.L_x_27298:
[----:B-1----:R-:W-:-:S06]  /*4cb0*/  IMAD.WIDE.U32 R8, R6, 0x8, R16 ;  /* 0x0000000806087825 */ /* 0x002fcc00078e0010 */
[----:B------:R-:W2:Y:S01]  /*4cc0*/  LDG.E.64 R8, desc[UR12][R8.64] ;  /* 0x0000000c08087981 */ /* 0x000ea2000c1e1b00 */
[----:B------:R-:W-:Y:S01]  /*4cd0*/  IADD3 R13, PT, PT, R13, 0x8, RZ ;  /* 0x000000080d0d7810 */ /* 0x000fe20007ffe0ff */
[----:B------:R-:W-:Y:S01]  /*4ce0*/  IMAD.MOV.U32 R24, RZ, RZ, R40 ;  /* 0x000000ffff187224 */ /* 0x000fe200078e0028 */
[----:B------:R-:W-:Y:S01]  /*4cf0*/  MOV R25, R3 ;  /* 0x0000000300197202 */ /* 0x000fe20000000f00 */
[----:B------:R-:W-:Y:S01]  /*4d00*/  VIADD R14, R14, 0xfffffff8 ;  /* 0xfffffff80e0e7836 */ /* 0x000fe20000000000 */
[----:B------:R-:W-:Y:S01]  /*4d10*/  ISETP.NE.AND P0, PT, R13, RZ, PT ;  /* 0x000000ff0d00720c */ /* 0x000fe20003f05270 */
[----:B--2---:R-:W-:-:S04]  /*4d20*/  IMAD.WIDE.U32 R24, R8, R37, R24 ;  /* 0x0000002508187225 */ /* 0x004fc800078e0018 */
[----:B------:R-:W-:Y:S01]  /*4d30*/  IMAD R37, R9, R37, RZ ;  /* 0x0000002509257224 */ /* 0x000fe200078e02ff */
[----:B------:R-:W-:-:S03]  /*4d40*/  IADD3 R12, P1, PT, R12, R24, RZ ;  /* 0x000000180c0c7210 */ /* 0x000fc60007f3e0ff */
[----:B------:R-:W-:-:S05]  /*4d50*/  IMAD R24, R8, R11, R37 ;  /* 0x0000000b08187224 */ /* 0x000fca00078e0225 */
[----:B------:R-:W-:Y:S01]  /*4d60*/  IADD3.X R7, PT, PT, R7, R25, R24, P1, !PT ;  /* 0x0000001907077210 */ /* 0x000fe20000ffe418 */
[----:B------:R-:W-:Y:S06]  /*4d70*/  @P0 BRA `(.L_x_27301) ;  /* 0xffffffe400040947 */ /* 0x000fec000383ffff */
[----:B------:R-:W-:-:S07]  /*4d80*/  IADD3 R14, PT, PT, R14, 0x3, RZ ;  /* 0x000000030e0e7810 */ /* 0x000fce0007ffe0ff */
.L_x_27276:
        /* <DEDUP_REMOVED lines=36> */
.L_x_27304:
[----:B------:R-:W-:Y:S01]  /*4fd0*/  IMAD.MOV.U32 R26, RZ, RZ, R4 ;  /* 0x000000ffff1a7224 */ /* 0x000fe200078e0004 */
[----:B------:R-:W-:Y:S01]  /*4fe0*/  MOV R11, R5 ;  /* 0x00000005000b7202 */ /* 0x000fe20000000f00 */
[----:B------:R-:W-:Y:S01]  /*4ff0*/  IMAD.MOV.U32 R9, RZ, RZ, R17 ;  /* 0x000000ffff097224 */ /* 0x000fe200078e0011 */
[----:B------:R-:W-:Y:S02]  /*5000*/  MOV R10, R16 ;  /* 0x00000010000a7202 */ /* 0x000fe40000000f00 */
[----:B------:R-:W-:-:S07]  /*5010*/  MOV R8, 0x5030 ;  /* 0x0000503000087802 */ /* 0x000fce0000000f00 */
[----:B------:R-:W-:Y:S05]  /*5020*/  CALL.REL.NOINC `($__internal_590_$__cuda_sm20_div_s64) ;  /* 0x00000018007c7944 */ /* 0x000fea0003c00000 */
        /* <DEDUP_REMOVED lines=9> */
.L_x_27305:
[----:B------:R-:W-:Y:S05]  /*50c0*/  BSYNC.RECONVERGENT B1 ;  /* 0x0000000000017941 */ /* 0x000fea0003800200 */
.L_x_27303:
        /* <DEDUP_REMOVED lines=39> */
.L_x_27307:
[----:B------:R-:W-:Y:S01]  /*5340*/  MOV R26, R20 ;  /* 0x00000014001a7202 */ /* 0x000fe20000000f00 */
[----:B------:R-:W-:Y:S01]  /*5350*/  IMAD.MOV.U32 R10, RZ, RZ, R4 ;  /* 0x000000ffff0a7224 */ /* 0x000fe200078e0004 */
[----:B------:R-:W-:Y:S02]  /*5360*/  MOV R11, R21 ;  /* 0x00000015000b7202 */ /* 0x000fe40000000f00 */
[----:B------:R-:W-:Y:S02]  /*5370*/  MOV R9, R5 ;  /* 0x0000000500097202 */ /* 0x000fe40000000f00 */
[----:B------:R-:W-:-:S07]  /*5380*/  MOV R8, 0x53a0 ;  /* 0x000053a000087802 */ /* 0x000fce0000000f00 */
[----:B------:R-:W-:Y:S05]  /*5390*/  CALL.REL.NOINC `($__internal_590_$__cuda_sm20_div_s64) ;  /* 0x0000001400a07944 */ /* 0x000fea0003c00000 */
        /* <DEDUP_REMOVED lines=11> */
.L_x_27308:
[----:B------:R-:W-:Y:S05]  /*5450*/  BSYNC.RECONVERGENT B1 ;  /* 0x0000000000017941 */ /* 0x000fea0003800200 */
.L_x_27306:
        /* <DEDUP_REMOVED lines=39> */
.L_x_27310:
        /* <DEDUP_REMOVED lines=17> */
.L_x_27311:
[----:B------:R-:W-:Y:S05]  /*57e0*/  BSYNC.RECONVERGENT B1 ;  /* 0x0000000000017941 */ /* 0x000fea0003800200 */
.L_x_27309:
        /* <DEDUP_REMOVED lines=40> */
.L_x_27313:
[----:B------:R-:W-:Y:S01]  /*5a70*/  MOV R26, R20 ;  /* 0x00000014001a7202 */ /* 0x000fe20000000f00 */
[----:B------:R-:W-:Y:S01]  /*5a80*/  IMAD.MOV.U32 R11, RZ, RZ, R21 ;  /* 0x000000ffff0b7224 */ /* 0x000fe200078e0015 */
[----:B------:R-:W-:Y:S02]  /*5a90*/  MOV R10, R4 ;  /* 0x00000004000a7202 */ /* 0x000fe40000000f00 */
        /* <DEDUP_REMOVED lines=14> */
.L_x_27314:
[----:B------:R-:W-:Y:S05]  /*5b80*/  BSYNC.RECONVERGENT B1 ;  /* 0x0000000000017941 */ /* 0x000fea0003800200 */
.L_x_27312:
        /* <DEDUP_REMOVED lines=10> */
.L_x_27302:
        /* <DEDUP_REMOVED lines=34> */
.L_x_27317:
        /* <DEDUP_REMOVED lines=15> */
.L_x_27318:
[----:B------:R-:W-:Y:S05]  /*5f40*/  BSYNC.RECONVERGENT B1 ;  /* 0x0000000000017941 */ /* 0x000fea0003800200 */
.L_x_27316:
        /* <DEDUP_REMOVED lines=39> */
.L_x_27320:
        /* <DEDUP_REMOVED lines=17> */
.L_x_27321:
[----:B------:R-:W-:Y:S05]  /*62d0*/  BSYNC.RECONVERGENT B1 ;  /* 0x0000000000017941 */ /* 0x000fea0003800200 */
.L_x_27319:
        /* <DEDUP_REMOVED lines=10> */
.L_x_27315:
        /* <DEDUP_REMOVED lines=30> */
.L_x_27323:
[----:B------:R-:W-:Y:S02]  /*6560*/  MOV R3, R23 ;  /* 0x0000001700037202 */ /* 0x000fe40000000f00 */
[----:B------:R-:W-:Y:S02]  /*6570*/  MOV R23, R5 ;  /* 0x0000000500177202 */ /* 0x000fe40000000f00 */
[----:B------:R-:W-:-:S07]  /*6580*/  MOV R24, 0x65a0 ;  /* 0x000065a000187802 */ /* 0x000fce0000000f00 */
[----:B------:R-:W-:Y:S05]  /*6590*/  CALL.REL.NOINC `($__internal_591_$__cuda_sm20_rem_s64) ;  /* 0x00000008006c7944 */ /* 0x000fea0003c00000 */
[----:B------:R-:W-:-:S07]  /*65a0*/  IMAD.MOV.U32 R5, RZ, RZ, R9 ;  /* 0x000000ffff057224 */ /* 0x000fce00078e0009 */
.L_x_27324:
[----:B------:R-:W-:Y:S05]  /*65b0*/  BSYNC.RECONVERGENT B1 ;  /* 0x0000000000017941 */ /* 0x000fea0003800200 */
.L_x_27322:
        /* <DEDUP_REMOVED lines=8> */
.L_x_27275:
[----:B------:R-:W-:-:S06]  /*6640*/  IMAD.MOV.U32 R13, RZ, RZ, R7 ;  /* 0x000000ffff0d7224 */ /* 0x000fcc00078e0007 */
[----:B------:R-:W2:Y:S04]  /*6650*/  LDG.E.U8 R13, desc[UR12][R12.64] ;  /* 0x0000000c0c0d7981 */ /* 0x000ea8000c1e1100 */
[----:B--2---:R0:W-:Y:S02]  /*6660*/  STS.U8 [R0+UR4], R13 ;  /* 0x0000000d00007988 */ /* 0x0041e40008000004 */
.L_x_27274:
[----:B------:R-:W-:Y:S05]  /*6670*/  BSYNC.RECONVERGENT B0 ;  /* 0x0000000000007941 */ /* 0x000fea0003800200 */
.L_x_27226:
[----:B------:R-:W-:Y:S01]  /*6680*/  BAR.SYNC.DEFER_BLOCKING 0x0 ;  /* 0x0000000000007b1d */ /* 0x000fe20000010000 */
[----:B------:R-:W-:Y:S01]  /*6690*/  UISETP.GE.U32.AND UP0, UPT, UR5, 0x42, UPT ;  /* 0x000000420500788c */ /* 0x000fe2000bf06070 */
[----:B------:R-:W-:-:S08]  /*66a0*/  ISETP.GT.U32.AND P1, PT, R0, 0x1f, PT ;  /* 0x0000001f0000780c */ /* 0x000fd00003f24070 */
[----:B------:R-:W-:Y:S05]  /*66b0*/  BRA.U !UP0, `(.L_x_27325) ;  /* 0x0000000108287547 */ /* 0x000fea000b800000 */
.L_x_27326:
        /* <DEDUP_REMOVED lines=10> */
.L_x_27325:
[----:B------:R-:W-:Y:S05]  /*6760*/  @P1 EXIT ;  /* 0x000000000000194d */ /* 0x000fea0003800000 */
[----:B------:R-:W-:Y:S01]  /*6770*/  LDS.U8 R2, [R0+UR4] ;  /* 0x0000000400027984 */ /* 0x000fe20008000000 */
[----:B------:R-:W-:-:S03]  /*6780*/  ISETP.NE.AND P0, PT, R0, RZ, PT ;  /* 0x000000ff0000720c */ /* 0x000fc60003f05270 */
[----:B-12---:R-:W1:Y:S02]  /*6790*/  LDS.U8 R3, [R0+UR4+0x20] ;  /* 0x0000200400037984 */ /* 0x006e640008000000 */
[----:B-1----:R-:W-:-:S05]  /*67a0*/  IMAD R3, R2, R3, RZ ;  /* 0x0000000302037224 */ /* 0x002fca00078e02ff */
[----:B------:R-:W-:Y:S04]  /*67b0*/  STS.U8 [R0+UR4], R3 ;  /* 0x0000000300007988 */ /* 0x000fe80008000004 */
[----:B------:R-:W-:Y:S04]  /*67c0*/  LDS.U8 R2, [R0+UR4] ;  /* 0x0000000400027984 */ /* 0x000fe80008000000 */
[----:B------:R-:W1:Y:S02]  /*67d0*/  LDS.U8 R5, [R0+UR4+0x10] ;  /* 0x0000100400057984 */ /* 0x000e640008000000 */
        /* <DEDUP_REMOVED lines=36> */
        .weak           $__internal_590_$__cuda_sm20_div_s64
        .type           $__internal_590_$__cuda_sm20_div_s64,@function
        .size           $__internal_590_$__cuda_sm20_div_s64,($__internal_591_$__cuda_sm20_rem_s64 - $__internal_590_$__cuda_sm20_div_s64)
$__internal_590_$__cuda_sm20_div_s64:
        /* <DEDUP_REMOVED lines=82> */
[----:B------:R-:W-:Y:S06]  /*6f40*/  RET.REL.NODEC R8 `(contiguous_nanprod2_u8) ;  /* 0xffffff90082c7950 */ /* 0x000fec0003c3ffff */
        .weak           $__internal_591_$__cuda_sm20_rem_s64
        .type           $__internal_591_$__cuda_sm20_rem_s64,@function
        .size           $__internal_591_$__cuda_sm20_rem_s64,(.L_x_32794 - $__internal_591_$__cuda_sm20_rem_s64)
$__internal_591_$__cuda_sm20_rem_s64:
        /* <DEDUP_REMOVED lines=76> */
[----:B------:R-:W-:Y:S06]  /*7410*/  RET.REL.NODEC R24 `(contiguous_nanprod2_u8) ;  /* 0xffffff8818f87950 */ /* 0x000fec0003c3ffff */
.L_x_27327:
        /* <DEDUP_REMOVED lines=14> */
.L_x_32794:


//--------------------- .text.uncontiguous_nanprod_u8 --------------------------
	.section	.text.uncontiguous_nanprod_u8,"ax",@progbits
	.align	128
        .global         uncontiguous_nanprod_u8
        .type           uncontiguous_nanprod_u8,@function
        .size           uncontiguous_nanprod_u8,(.L_x_32796 - uncontiguous_nanprod_u8)
        .other          uncontiguous_nanprod_u8,@"STO_CUDA_ENTRY STV_DEFAULT"
uncontiguous_nanprod_u8:
.text.uncontiguous_nanprod_u8:
        /* <DEDUP_REMOVED lines=39> */
.L_x_27356:
        /* <DEDUP_REMOVED lines=32> */
.L_x_27333:
[----:B------:R-:W-:Y:S01]  /*0470*/  MOV R26, R4 ;  /* 0x00000004001a7202 */ /* 0x000fe20000000f00 */
[----:B------:R-:W-:Y:S01]  /*0480*/  IMAD.MOV.U32 R11, RZ, RZ, R5 ;  /* 0x000000ffff0b7224 */ /* 0x000fe200078e0005 */
[----:B------:R-:W-:Y:S01]  /*0490*/  MOV R10, R36 ;  /* 0x00000024000a7202 */ /* 0x000fe20000000f00 */
[----:B------:R-:W-:Y:S01]  /*04a0*/  IMAD.MOV.U32 R9, RZ, RZ, R37 ;  /* 0x000000ffff097224 */ /* 0x000fe200078e0025 */
[----:B------:R-:W-:-:S07]  /*04b0*/  MOV R8, 0x4d0 ;  /* 0x000004d000087802 */ /* 0x000fce0000000f00 */
[----:B-1----:R-:W-:Y:S05]  /*04c0*/  CALL.REL.NOINC `($__internal_592_$__cuda_sm20_div_s64) ;  /* 0x00000064002c7944 */ /* 0x002fea0003c00000 */
        /* <DEDUP_REMOVED lines=9> */
.L_x_27334:
[----:B------:R-:W-:Y:S05]  /*0560*/  BSYNC.RECONVERGENT B1 ;  /* 0x0000000000017941 */ /* 0x000fea0003800200 */
.L_x_27332:
        /* <DEDUP_REMOVED lines=33> */
.L_x_27336:
[----:B------:R-:W-:Y:S01]  /*0780*/  MOV R26, R18 ;  /* 0x00000012001a7202 */ /* 0x000fe20000000f00 */
[----:B------:R-:W-:Y:S01]  /*0790*/  IMAD.MOV.U32 R11, RZ, RZ, R19 ;  /* 0x000000ffff0b7224 */ /* 0x000fe200078e0013 */
[----:B------:R-:W-:Y:S01]  /*07a0*/  MOV R10, R36 ;  /* 0x00000024000a7202 */ /* 0x000fe20000000f00 */
[----:B------:R-:W-:Y:S01]  /*07b0*/  IMAD.MOV.U32 R9, RZ, RZ, R37 ;  /* 0x000000ffff097224 */ /* 0x000fe200078e0025 */
[----:B------:R-:W-:-:S07]  /*07c0*/  MOV R8, 0x7e0 ;  /* 0x000007e000087802 */ /* 0x000fce0000000f00 */
[----:B------:R-:W-:Y:S05]  /*07d0*/  CALL.REL.NOINC `($__internal_592_$__cuda_sm20_div_s64) ;  /* 0x0000006000687944 */ /* 0x000fea0003c00000 */
        /* <DEDUP_REMOVED lines=9> */
.L_x_27337:
[----:B------:R-:W-:Y:S05]  /*0870*/  BSYNC.RECONVERGENT B1 ;  /* 0x0000000000017941 */ /* 0x000fea0003800200 */
.L_x_27335:
        /* <DEDUP_REMOVED lines=34> */
.L_x_27339:
[----:B------:R-:W-:Y:S01]  /*0aa0*/  IMAD.MOV.U32 R26, RZ, RZ, R22 ;  /* 0x000000ffff1a7224 */ /* 0x000fe200078e0016 */
[----:B------:R-:W-:Y:S01]  /*0ab0*/  MOV R11, R23 ;  /* 0x00000017000b7202 */ /* 0x000fe20000000f00 */
[----:B------:R-:W-:Y:S01]  /*0ac0*/  IMAD.MOV.U32 R10, RZ, RZ, R40 ;  /* 0x000000ffff0a7224 */ /* 0x000fe200078e0028 */
[----:B------:R-:W-:Y:S02]  /*0ad0*/  MOV R9, R41 ;  /* 0x0000002900097202 */ /* 0x000fe40000000f00 */
[----:B------:R-:W-:-:S07]  /*0ae0*/  MOV R8, 0xb00 ;  /* 0x00000b0000087802 */ /* 0x000fce0000000f00 */
[----:B------:R-:W-:Y:S05]  /*0af0*/  CALL.REL.NOINC `($__internal_592_$__cuda_sm20_div_s64) ;  /* 0x0000005c00a07944 */ /* 0x000fea0003c00000 */
        /* <DEDUP_REMOVED lines=10> */
.L_x_27340:
[----:B------:R-:W-:Y:S05]  /*0ba0*/  BSYNC.RECONVERGENT B1 ;  /* 0x0000000000017941 */ /* 0x000fea0003800200 */
.L_x_27338:
        /* <DEDUP_REMOVED lines=35> */
.L_x_27342:
[----:B------:R-:W-:Y:S01]  /*0de0*/  MOV R26, R42 ;  /* 0x0000002a001a7202 */ /* 0x000fe20000000f00 */
[----:B------:R-:W-:Y:S01]  /*0df0*/  IMAD.MOV.U32 R11, RZ, RZ, R43 ;  /* 0x000000ffff0b7224 */ /* 0x000fe200078e002b */
[----:B------:R-:W-:Y:S01]  /*0e00*/  MOV R10, R40 ;  /* 0x00000028000a7202 */ /* 0x000fe20000000f00 */
[----:B------:R-:W-:Y:S01]  /*0e10*/  IMAD.MOV.U32 R9, RZ, RZ, R41 ;  /* 0x000000ffff097224 */ /* 0x000fe200078e0029 */
[----:B------:R-:W-:-:S07]  /*0e20*/  MOV R8, 0xe40 ;  /* 0x00000e4000087802 */ /* 0x000fce0000000f00 */
[----:B------:R-:W-:Y:S05]  /*0e30*/  CALL.REL.NOINC `($__internal_592_$__cuda_sm20_div_s64) ;  /* 0x0000005800d07944 */ /* 0x000fea0003c00000 */
        /* <DEDUP_REMOVED lines=11> */
.L_x_27343:
[----:B------:R-:W-:Y:S05]  /*0ef0*/  BSYNC.RECONVERGENT B1 ;  /* 0x0000000000017941 */ /* 0x000fea0003800200 */
.L_x_27341:
        /* <DEDUP_REMOVED lines=36> */
.L_x_27345:
        /* <DEDUP_REMOVED lines=16> */
.L_x_27346:
[----:B------:R-:W-:Y:S05]  /*1240*/  BSYNC.RECONVERGENT B1 ;  /* 0x0000000000017941 */ /* 0x000fea0003800200 */
.L_x_27344:
        /* <DEDUP_REMOVED lines=34> */
.L_x_27348:
[----:B------:R-:W-:Y:S01]  /*1470*/  IMAD.MOV.U32 R26, RZ, RZ, R40 ;  /* 0x000000ffff1a7224 */ /* 0x000fe200078e0028 */
[----:B------:R-:W-:Y:S01]  /*1480*/  MOV R11, R41 ;  /* 0x00000029000b7202 */ /* 0x000fe20000000f00 */
[----:B------:R-:W-:Y:S01]  /*1490*/  IMAD.MOV.U32 R10, RZ, RZ, R20 ;  /* 0x000000ffff0a7224 */ /* 0x000fe200078e0014 */
[----:B------:R-:W-:Y:S02]  /*14a0*/  MOV R9, R21 ;  /* 0x0000001500097202 */ /* 0x000fe40000000f00 */
[----:B------:R-:W-:-:S07]  /*14b0*/  MOV R8, 0x14d0 ;  /* 0x000014d000087802 */ /* 0x000fce0000000f00 */
[----:B------:R-:W-:Y:S05]  /*14c0*/  CALL.REL.NOINC `($__internal_592_$__cuda_sm20_div_s64) ;  /* 0x00000054002c7944 */ /* 0x000fea0003c00000 */
        /* <DEDUP_REMOVED lines=11> */
.L_x_27349:
[----:B------:R-:W-:Y:S05]  /*1580*/  BSYNC.RECONVERGENT B1 ;  /* 0x0000000000017941 */ /* 0x000fea0003800200 */
.L_x_27347:
        /* <DEDUP_REMOVED lines=34> */
.L_x_27351:
        /* <DEDUP_REMOVED lines=17> */
.L_x_27352:
[----:B------:R-:W-:Y:S05]  /*18c0*/  BSYNC.RECONVERGENT B1 ;  /* 0x0000000000017941 */ /* 0x000fea0003800200 */
.L_x_27350:
        /* <DEDUP_REMOVED lines=35> */
.L_x_27354:
[----:B------:R-:W-:Y:S01]  /*1b00*/  MOV R26, R18 ;  /* 0x00000012001a7202 */ /* 0x000fe20000000f00 */
[----:B------:R-:W-:Y:S01]  /*1b10*/  IMAD.MOV.U32 R11, RZ, RZ, R19 ;  /* 0x000000ffff0b7224 */ /* 0x000fe200078e0013 */
[----:B------:R-:W-:Y:S01]  /*1b20*/  MOV R10, R20 ;  /* 0x00000014000a7202 */ /* 0x000fe20000000f00 */
[----:B------:R-:W-:Y:S01]  /*1b30*/  IMAD.MOV.U32 R9, RZ, RZ, R21 ;  /* 0x000000ffff097224 */ /* 0x000fe200078e0015 */
[----:B------:R-:W-:-:S07]  /*1b40*/  MOV R8, 0x1b60 ;  /* 0x00001b6000087802 */ /* 0x000fce0000000f00 */
[----:B------:R-:W-:Y:S05]  /*1b50*/  CALL.REL.NOINC `($__internal_592_$__cuda_sm20_div_s64) ;  /* 0x0000004c00887944 */ /* 0x000fea0003c00000 */
        /* <DEDUP_REMOVED lines=11> */
.L_x_27355:
[----:B------:R-:W-:Y:S05]  /*1c10*/  BSYNC.RECONVERGENT B1 ;  /* 0x0000000000017941 */ /* 0x000fea0003800200 */
.L_x_27353:
        /* <DEDUP_REMOVED lines=9> */
.L_x_27331:
        /* <DEDUP_REMOVED lines=36> */
.L_x_27359:
[----:B------:R-:W-:Y:S01]  /*1ef0*/  IMAD.MOV.U32 R26, RZ, RZ, R4 ;  /* 0x000000ffff1a7224 */ /* 0x000fe200078e0004 */
[----:B------:R-:W-:Y:S01]  /*1f00*/  MOV R11, R5 ;  /* 0x00000005000b7202 */ /* 0x000fe20000000f00 */
[----:B------:R-:W-:Y:S01]  /*1f10*/  IMAD.MOV.U32 R10, RZ, RZ, R6 ;  /* 0x000000ffff0a7224 */ /* 0x000fe200078e0006 */
[----:B------:R-:W-:Y:S02]  /*1f20*/  MOV R9, R7 ;  /* 0x0000000700097202 */ /* 0x000fe40000000f00 */
[----:B------:R-:W-:-:S07]  /*1f30*/  MOV R8, 0x1f50 ;  /* 0x00001f5000087802 */ /* 0x000fce0000000f00 */
[----:B------:R-:W-:Y:S05]  /*1f40*/  CALL.REL.NOINC `($__internal_592_$__cuda_sm20_div_s64) ;  /* 0x00000048008c7944 */ /* 0x000fea0003c00000 */
        /* <DEDUP_REMOVED lines=9> */
.L_x_27360:
[----:B------:R-:W-:Y:S05]  /*1fe0*/  BSYNC.RECONVERGENT B1 ;  /* 0x0000000000017941 */ /* 0x000fea0003800200 */
.L_x_27358:
        /* <DEDUP_REMOVED lines=34> */
.L_x_27362:
        /* <DEDUP_REMOVED lines=14> */
.L_x_27363:
[----:B------:R-:W-:Y:S05]  /*22f0*/  BSYNC.RECONVERGENT B1 ;  /* 0x0000000000017941 */ /* 0x000fea0003800200 */
.L_x_27361:
        /* <DEDUP_REMOVED lines=36> */
.L_x_27365:
        /* <DEDUP_REMOVED lines=17> */
.L_x_27366:
[----:B------:R-:W-:Y:S05]  /*2650*/  BSYNC.RECONVERGENT B1 ;  /* 0x0000000000017941 */ /* 0x000fea0003800200 */
.L_x_27364:
        /* <DEDUP_REMOVED lines=35> */
.L_x_27368:
[----:B------:R-:W-:Y:S01]  /*2890*/  IMAD.MOV.U32 R26, RZ, RZ, R16 ;  /* 0x000000ffff1a7224 */ /* 0x000fe200078e0010 */
[----:B------:R-:W-:Y:S01]  /*28a0*/  MOV R11, R17 ;  /* 0x00000011000b7202 */ /* 0x000fe20000000f00 */
[----:B------:R-:W-:Y:S01]  /*28b0*/  IMAD.MOV.U32 R10, RZ, RZ, R14 ;  /* 0x000000ffff0a7224 */ /* 0x000fe200078e000e */
[----:B------:R-:W-:Y:S02]  /*28c0*/  MOV R9, R15 ;  /* 0x0000000f00097202 */ /* 0x000fe40000000f00 */
[----:B------:R-:W-:-:S07]  /*28d0*/  MOV R8, 0x28f0 ;  /* 0x000028f000087802 */ /* 0x000fce0000000f00 */
[----:B------:R-:W-:Y:S05]  /*28e0*/  CALL.REL.NOINC `($__internal_592_$__cuda_sm20_div_s64) ;  /* 0x0000004000247944 */ /* 0x000fea0003c00000 */
        /* <DEDUP_REMOVED lines=10> */
.L_x_27369:
[----:B------:R-:W-:Y:S05]  /*2990*/  BSYNC.RECONVERGENT B1 ;  /* 0x0000000000017941 */ /* 0x000fea0003800200 */
.L_x_27367:
[----:B------:R-:W-:Y:S01]  /*29a0*/  IMAD R9, R9, R22, RZ ;  /* 0x0000001609097224 */ /* 0x000fe200078e02ff */
[----:B------:R-:W-:Y:S01]  /*29b0*/  IADD3 R3, PT, PT, R3, -0x2, RZ ;  /* 0xfffffffe03037810 */ /* 0x000fe20007ffe0ff */
[----:B------:R-:W-:Y:S02]  /*29c0*/  IMAD.MOV.U32 R6, RZ, RZ, R20 ;  /* 0x000000ffff067224 */ /* 0x000fe400078e0014 */
[-C--:B------:R-:W-:Y:S02]  /*29d0*/  IMAD R9, R23, R8.reuse, R9 ;  /* 0x0000000817097224 */ /* 0x080fe400078e0209 */
[----:B------:R-:W-:-:S04]  /*29e0*/  IMAD.WIDE.U32 R20, R22, R8, R6 ;  /* 0x0000000816147225 */ /* 0x000fc800078e0006 */
[----:B------:R-:W-:-:S07]  /*29f0*/  IMAD.IADD R21, R21, 0x1, R9 ;  /* 0x0000000115157824 */ /* 0x000fce00078e0209 */
.L_x_27357:
        /* <DEDUP_REMOVED lines=31> */
.L_x_27371:
[----:B------:R-:W-:Y:S01]  /*2bf0*/  MOV R14, R4 ;  /* 0x00000004000e7202 */ /* 0x000fe20000000f00 */
[----:B------:R-:W-:Y:S01]  /*2c00*/  IMAD.MOV.U32 R23, RZ, RZ, R5 ;  /* 0x000000ffff177224 */ /* 0x000fe200078e0005 */
[----:B------:R-:W-:Y:S01]  /*2c10*/  MOV R22, R6 ;  /* 0x0000000600167202 */ /* 0x000fe20000000f00 */
[----:B------:R-:W-:Y:S01]  /*2c20*/  IMAD.MOV.U32 R15, RZ, RZ, R7 ;  /* 0x000000ffff0f7224 */ /* 0x000fe200078e0007 */
[----:B------:R-:W-:-:S07]  /*2c30*/  MOV R24, 0x2c50 ;  /* 0x00002c5000187802 */ /* 0x000fce0000000f00 */
[----:B------:R-:W-:Y:S05]  /*2c40*/  CALL.REL.NOINC `($__internal_593_$__cuda_sm20_rem_s64) ;  /* 0x0000004000987944 */ /* 0x000fea0003c00000 */
.L_x_27372:
[----:B------:R-:W-:Y:S05]  /*2c50*/  BSYNC.RECONVERGENT B1 ;  /* 0x0000000000017941 */ /* 0x000fea0003800200 */
.L_x_27370:
        /* <DEDUP_REMOVED lines=31> */
.L_x_27374:
[----:B------:R-:W-:Y:S01]  /*2e50*/  IMAD.MOV.U32 R22, RZ, RZ, R6 ;  /* 0x000000ffff167224 */ /* 0x000fe200078e0006 */
[----:B------:R-:W-:Y:S01]  /*2e60*/  MOV R15, R7 ;  /* 0x00000007000f7202 */ /* 0x000fe20000000f00 */
[----:B------:R-:W-:Y:S01]  /*2e70*/  IMAD.MOV.U32 R14, RZ, RZ, R18 ;  /* 0x000000ffff0e7224 */ /* 0x000fe200078e0012 */
[----:B------:R-:W-:Y:S02]  /*2e80*/  MOV R23, R19 ;  /* 0x0000001300177202 */ /* 0x000fe40000000f00 */
[----:B------:R-:W-:-:S07]  /*2e90*/  MOV R24, 0x2eb0 ;  /* 0x00002eb000187802 */ /* 0x000fce0000000f00 */
[----:B------:R-:W-:Y:S05]  /*2ea0*/  CALL.REL.NOINC `($__internal_593_$__cuda_sm20_rem_s64) ;  /* 0x0000004000007944 */ /* 0x000fea0003c00000 */
[----:B------:R-:W-:Y:S01]  /*2eb0*/  IMAD.MOV.U32 R6, RZ, RZ, R8 ;  /* 0x000000ffff067224 */ /* 0x000fe200078e0008 */
[----:B------:R-:W-:-:S07]  /*2ec0*/  MOV R7, R9 ;  /* 0x0000000900077202 */ /* 0x000fce0000000f00 */
.L_x_27375:
[----:B------:R-:W-:Y:S05]  /*2ed0*/  BSYNC.RECONVERGENT B1 ;  /* 0x0000000000017941 */ /* 0x000fea0003800200 */
.L_x_27373:
[----:B------:R-:W-:Y:S02]  /*2ee0*/  IMAD R3, R7, R4, RZ ;  /* 0x0000000407037224 */ /* 0x000fe400078e02ff */
[----:B------:R-:W-:-:S04]  /*2ef0*/  IMAD.WIDE.U32 R20, R4, R6, R20 ;  /* 0x0000000604147225 */ /* 0x000fc800078e0014 */
[----:B------:R-:W-:-:S04]  /*2f00*/  IMAD R3, R5, R6, R3 ;  /* 0x0000000605037224 */ /* 0x000fc800078e0203 */
[----:B------:R-:W-:-:S07]  /*2f10*/  IMAD.IADD R21, R21, 0x1, R3 ;  /* 0x0000000115157824 */ /* 0x000fce00078e0203 */
.L_x_27330:
        /* <DEDUP_REMOVED lines=10> */
.L_x_27329:
        /* <DEDUP_REMOVED lines=20> */
.L_x_27403:
        /* <DEDUP_REMOVED lines=33> */
.L_x_27380:
[----:B------:R-:W-:Y:S01]  /*3310*/  IMAD.MOV.U32 R26, RZ, RZ, R14 ;  /* 0x000000ffff1a7224 */ /* 0x000fe200078e000e */
[----:B------:R-:W-:Y:S01]  /*3320*/  MOV R11, R13 ;  /* 0x0000000d000b7202 */ /* 0x000fe20000000f00 */
[----:B------:R-:W-:Y:S01]  /*3330*/  IMAD.MOV.U32 R10, RZ, RZ, R34 ;  /* 0x000000ffff0a7224 */ /* 0x000fe200078e0022 */
[----:B------:R-:W-:Y:S02]  /*3340*/  MOV R9, R35 ;  /* 0x0000002300097202 */ /* 0x000fe40000000f00 */
[----:B------:R-:W-:-:S07]  /*3350*/  MOV R8, 0x3370 ;  /* 0x0000337000087802 */ /* 0x000fce0000000f00 */
[----:B-123--:R-:W-:Y:S05]  /*3360*/  CALL.REL.NOINC `($__internal_592_$__cuda_sm20_div_s64) ;  /* 0x0000003400847944 */ /* 0x00efea0003c00000 */
        /* <DEDUP_REMOVED lines=10> */
.L_x_27381:
[----:B------:R-:W-:Y:S05]  /*3410*/  BSYNC.RECONVERGENT B1 ;  /* 0x0000000000017941 */ /* 0x000fea0003800200 */
.L_x_27379:
        /* <DEDUP_REMOVED lines=37> */
.L_x_27383:
        /* <DEDUP_REMOVED lines=17> */
.L_x_27384:
[----:B------:R-:W-:Y:S05]  /*3780*/  BSYNC.RECONVERGENT B1 ;  /* 0x0000000000017941 */ /* 0x000fea0003800200 */
.L_x_27382:
        /* <DEDUP_REMOVED lines=38> */
.L_x_27386:
[----:B------:R-:W-:Y:S01]  /*39f0*/  IMAD.MOV.U32 R26, RZ, RZ, R34 ;  /* 0x000000ffff1a7224 */ /* 0x000fe200078e0022 */
[----:B------:R-:W-:Y:S01]  /*3a00*/  MOV R11, R35 ;  /* 0x00000023000b7202 */ /* 0x000fe20000000f00 */
[----:B------:R-:W-:Y:S01]  /*3a10*/  IMAD.MOV.U32 R10, RZ, RZ, R36 ;  /* 0x000000ffff0a7224 */ /* 0x000fe200078e0024 */
[----:B------:R-:W-:Y:S02]  /*3a20*/  MOV R9, R37 ;  /* 0x0000002500097202 */ /* 0x000fe40000000f00 */
[----:B------:R-:W-:-:S07]  /*3a30*/  MOV R8, 0x3a50 ;  /* 0x00003a5000087802 */ /* 0x000fce0000000f00 */
[----:B-1----:R-:W-:Y:S05]  /*3a40*/  CALL.REL.NOINC `($__internal_592_$__cuda_sm20_div_s64) ;  /* 0x0000002c00cc7944 */ /* 0x002fea0003c00000 */
        /* <DEDUP_REMOVED lines=11> */
.L_x_27387:
[----:B------:R-:W-:Y:S05]  /*3b00*/  BSYNC.RECONVERGENT B1 ;  /* 0x0000000000017941 */ /* 0x000fea0003800200 */
.L_x_27385:
        /* <DEDUP_REMOVED lines=37> */
.L_x_27389:
        /* <DEDUP_REMOVED lines=17> */
.L_x_27390:
[----:B------:R-:W-:Y:S05]  /*3e70*/  BSYNC.RECONVERGENT B1 ;  /* 0x0000000000017941 */ /* 0x000fea0003800200 */
.L_x_27388:
        /* <DEDUP_REMOVED lines=38> */
.L_x_27392:
        /* <DEDUP_REMOVED lines=17> */
.L_x_27393:
[----:B------:R-:W-:Y:S05]  /*41f0*/  BSYNC.RECONVERGENT B1 ;  /* 0x0000000000017941 */ /* 0x000fea0003800200 */
.L_x_27391:
        /* <DEDUP_REMOVED lines=38> */
.L_x_27395:
        /* <DEDUP_REMOVED lines=17> */
.L_x_27396:
[----:B------:R-:W-:Y:S05]  /*4570*/  BSYNC.RECONVERGENT B1 ;  /* 0x0000000000017941 */ /* 0x000fea0003800200 */
.L_x_27394:
        /* <DEDUP_REMOVED lines=37> */
.L_x_27398:
        /* <DEDUP_REMOVED lines=17> */
.L_x_27399:
[----:B------:R-:W-:Y:S05]  /*48e0*/  BSYNC.RECONVERGENT B1 ;  /* 0x0000000000017941 */ /* 0x000fea0003800200 */
.L_x_27397:
        /* <DEDUP_REMOVED lines=37> */
.L_x_27401:
[----:B------:R-:W-:Y:S01]  /*4b40*/  MOV R26, R14 ;  /* 0x0000000e001a7202 */ /* 0x000fe20000000f00 */
[----:B------:R-:W-:Y:S01]  /*4b50*/  IMAD.MOV.U32 R11, RZ, RZ, R15 ;  /* 0x000000ffff0b7224 */ /* 0x000fe200078e000f */
[----:B------:R-:W-:Y:S02]  /*4b60*/  MOV R10, R34 ;  /* 0x00000022000a7202 */ /* 0x000fe40000000f00 */
[----:B------:R-:W-:Y:S02]  /*4b70*/  MOV R9, R35 ;  /* 0x0000002300097202 */ /* 0x000fe40000000f00 */
[----:B------:R-:W-:-:S07]  /*4b80*/  MOV R8, 0x4ba0 ;  /* 0x00004ba000087802 */ /* 0x000fce0000000f00 */
[----:B-1----:R-:W-:Y:S05]  /*4b90*/  CALL.REL.NOINC `($__internal_592_$__cuda_sm20_div_s64) ;  /* 0x0000001c00787944 */ /* 0x002fea0003c00000 */
        /* <DEDUP_REMOVED lines=11> */
.L_x_27402:
[----:B------:R-:W-:Y:S05]  /*4c50*/  BSYNC.RECONVERGENT B1 ;  /* 0x0000000000017941 */ /* 0x000fea0003800200 */
.L_x_27400:
        /* <DEDUP_REMOVED lines=12> */
.L_x_27378:
        /* <DEDUP_REMOVED lines=37> */
.L_x_27406:
        /* <DEDUP_REMOVED lines=8> */
[----:B------:R-:W-:Y:S02]  /*4ff0*/  IADD3.X R11, PT, PT, RZ, ~R25, RZ, P0, !PT ;  /* 0x80000019ff0b7210 */ /* 0x000fe400007fe4ff */
[----:B------:R-:W-:Y:S01]  /*5000*/  MOV R14, R24 ;  /* 0x00000018000e7202 */ /* 0x000fe20000000f00 */
[----:B------:R-:W-:-:S04]  /*5010*/  IMAD.WIDE.U32 R8, R16, R15, R12 ;  /* 0x0000000f10087225 */ /* 0x000fc800078e000c */
[----:B------:R-:W-:-:S04]  /*5020*/  IMAD R11, R11, R16, RZ ;  /* 0x000000100b0b7224 */ /* 0x000fc800078e02ff */
[----:B------:R-:W-:Y:S02]  /*5030*/  IMAD R11, R17, R15, R11 ;  /* 0x0000000f110b7224 */ /* 0x000fe400078e020b */
[----:B------:R-:W-:Y:S02]  /*5040*/  IMAD.MOV.U32 R17, RZ, RZ, R8 ;  /* 0x000000ffff117224 */ /* 0x000fe400078e0008 */
[----:B------:R-:W-:Y:S01]  /*5050*/  IMAD.MOV.U32 R15, RZ, RZ, R25 ;  /* 0x000000ffff0f7224 */ /* 0x000fe200078e0019 */
[----:B------:R-:W-:-:S07]  /*5060*/  IADD3 R11, PT, PT, R9, R11, RZ ;  /* 0x0000000b090b7210 */ /* 0x000fce0007ffe0ff */
.L_x_27407:
[----:B------:R-:W-:Y:S05]  /*5070*/  BSYNC.RECONVERGENT B1 ;  /* 0x0000000000017941 */ /* 0x000fea0003800200 */
.L_x_27405:
        /* <DEDUP_REMOVED lines=38> */
.L_x_27409:
[----:B------:R-:W-:Y:S01]  /*52e0*/  MOV R26, R14 ;  /* 0x0000000e001a7202 */ /* 0x000fe20000000f00 */
[----:B------:R-:W-:Y:S01]  /*52f0*/  IMAD.MOV.U32 R10, RZ, RZ, R12 ;  /* 0x000000ffff0a7224 */ /* 0x000fe200078e000c */
[----:B------:R-:W-:Y:S02]  /*5300*/  MOV R11, R15 ;  /* 0x0000000f000b7202 */ /* 0x000fe40000000f00 */
[----:B------:R-:W-:Y:S02]  /*5310*/  MOV R9, R13 ;  /* 0x0000000d00097202 */ /* 0x000fe40000000f00 */
[----:B------:R-:W-:-:S07]  /*5320*/  MOV R8, 0x5340 ;  /* 0x0000534000087802 */ /* 0x000fce0000000f00 */
[----:B------:R-:W-:Y:S05]  /*5330*/  CALL.REL.NOINC `($__internal_592_$__cuda_sm20_div_s64) ;  /* 0x0000001400907944 */ /* 0x000fea0003c00000 */
        /* <DEDUP_REMOVED lines=11> */
.L_x_27410:
[----:B------:R-:W-:Y:S05]  /*53f0*/  BSYNC.RECONVERGENT B1 ;  /* 0x0000000000017941 */ /* 0x000fea0003800200 */
.L_x_27408:
        /* <DEDUP_REMOVED lines=40> */
.L_x_27412:
[----:B------:R-:W-:Y:S01]  /*5680*/  MOV R26, R12 ;  /* 0x0000000c001a7202 */ /* 0x000fe20000000f00 */
[----:B------:R-:W-:Y:S01]  /*5690*/  IMAD.MOV.U32 R11, RZ, RZ, R13 ;  /* 0x000000ffff0b7224 */ /* 0x000fe200078e000d */
[----:B------:R-:W-:Y:S02]  /*56a0*/  MOV R10, R14 ;  /* 0x0000000e000a7202 */ /* 0x000fe40000000f00 */
[----:B------:R-:W-:Y:S02]  /*56b0*/  MOV R9, R15 ;  /* 0x0000000f00097202 */ /* 0x000fe40000000f00 */
[----:B------:R-:W-:-:S07]  /*56c0*/  MOV R8, 0x56e0 ;  /* 0x000056e000087802 */ /* 0x000fce0000000f00 */
[----:B------:R-:W-:Y:S05]  /*56d0*/  CALL.REL.NOINC `($__internal_592_$__cuda_sm20_div_s64) ;  /* 0x0000001000a87944 */ /* 0x000fea0003c00000 */
        /* <DEDUP_REMOVED lines=11> */
.L_x_27413:
[----:B------:R-:W-:Y:S05]  /*5790*/  BSYNC.RECONVERGENT B1 ;  /* 0x0000000000017941 */ /* 0x000fea0003800200 */
.L_x_27411:
        /* <DEDUP_REMOVED lines=40> */
.L_x_27415:
        /* <DEDUP_REMOVED lines=17> */
.L_x_27416:
[----:B------:R-:W-:Y:S05]  /*5b30*/  BSYNC.RECONVERGENT B1 ;  /* 0x0000000000017941 */ /* 0x000fea0003800200 */
.L_x_27414:
        /* <DEDUP_REMOVED lines=9> */
.L_x_27404:
        /* <DEDUP_REMOVED lines=35> */
.L_x_27419:
        /* <DEDUP_REMOVED lines=16> */
.L_x_27420:
[----:B------:R-:W-:Y:S05]  /*5f00*/  BSYNC.RECONVERGENT B1 ;  /* 0x0000000000017941 */ /* 0x000fea0003800200 */
.L_x_27418:
        /* <DEDUP_REMOVED lines=39> */
.L_x_27422:
        /* <DEDUP_REMOVED lines=17> */
.L_x_27423:
[----:B------:R-:W-:Y:S05]  /*6290*/  BSYNC.RECONVERGENT B1 ;  /* 0x0000000000017941 */ /* 0x000fea0003800200 */
.L_x_27421:
        /* <DEDUP_REMOVED lines=9> */
.L_x_27417:
        /* <DEDUP_REMOVED lines=31> */
.L_x_27425:
[----:B------:R-:W-:Y:S02]  /*6520*/  MOV R15, R23 ;  /* 0x00000017000f7202 */ /* 0x000fe40000000f00 */
[----:B------:R-:W-:Y:S02]  /*6530*/  MOV R23, R13 ;  /* 0x0000000d00177202 */ /* 0x000fe40000000f00 */
[----:B------:R-:W-:-:S07]  /*6540*/  MOV R24, 0x6560 ;  /* 0x0000656000187802 */ /* 0x000fce0000000f00 */
[----:B------:R-:W-:Y:S05]  /*6550*/  CALL.REL.NOINC `($__internal_593_$__cuda_sm20_rem_s64) ;  /* 0x0000000800547944 */ /* 0x000fea0003c00000 */
.L_x_27426:
[----:B------:R-:W-:Y:S05]  /*6560*/  BSYNC.RECONVERGENT B1 ;  /* 0x0000000000017941 */ /* 0x000fea0003800200 */
.L_x_27424:
[----:B------:R-:W0:Y:S02]  /*6570*/  LDC.64 R10, c[0x0][0x398] ;  /* 0x0000e600ff0a7b82 */ /* 0x000e240000000a00 */
[----:B0-----:R-:W-:-:S06]  /*6580*/  IMAD.WIDE.U32 R6, R7, 0x8, R10 ;  /* 0x0000000807067825 */ /* 0x001fcc00078e000a */
[----:B------:R-:W2:Y:S02]  /*6590*/  LDG.E.64 R6, desc[UR8][R6.64] ;  /* 0x0000000806067981 */ /* 0x000ea4000c1e1b00 */
[-C--:B--2---:R-:W-:Y:S02]  /*65a0*/  IMAD R3, R7, R8.reuse, RZ ;  /* 0x0000000807037224 */ /* 0x084fe400078e02ff */
[----:B------:R-:W-:-:S04]  /*65b0*/  IMAD.WIDE.U32 R4, R6, R8, R4 ;  /* 0x0000000806047225 */ /* 0x000fc800078e0004 */
[----:B------:R-:W-:-:S04]  /*65c0*/  IMAD R3, R6, R9, R3 ;  /* 0x0000000906037224 */ /* 0x000fc800078e0203 */
[----:B------:R-:W-:-:S07]  /*65d0*/  IMAD.IADD R5, R5, 0x1, R3 ;  /* 0x0000000105057824 */ /* 0x000fce00078e0203 */
.L_x_27377:
[----:B------:R-:W0:Y:S02]  /*65e0*/  LDCU.64 UR12, c[0x0][0x388] ;  /* 0x00007100ff0c77ac */ /* 0x000e240008000a00 */
[----:B0-----:R-:W-:-:S04]  /*65f0*/  IADD3 R4, P0, PT, R4, UR12, RZ ;  /* 0x0000000c04047c10 */ /* 0x001fc8000ff1e0ff */
[----:B------:R-:W-:-:S06]  /*6600*/  IADD3.X R5, PT, PT, R5, UR13, RZ, P0, !PT ;  /* 0x0000000d05057c10 */ /* 0x000fcc00087fe4ff */
[----:B------:R-:W2:Y:S04]  /*6610*/  LDG.E.U8 R5, desc[UR8][R4.64] ;  /* 0x0000000804057981 */ /* 0x000ea8000c1e1100 */
[----:B--2---:R1:W-:Y:S02]  /*6620*/  STS.U8 [R0+UR4], R5 ;  /* 0x0000000500007988 */ /* 0x0043e40008000004 */
.L_x_27376:
[----:B------:R-:W-:Y:S05]  /*6630*/  BSYNC.RECONVERGENT B0 ;  /* 0x0000000000007941 */ /* 0x000fea0003800200 */
.L_x_27328:
[----:B------:R-:W-:Y:S01]  /*6640*/  BAR.SYNC.DEFER_BLOCKING 0x0 ;  /* 0x0000000000007b1d */ /* 0x000fe20000010000 */
[----:B------:R-:W-:Y:S01]  /*6650*/  UISETP.GE.U32.AND UP0, UPT, UR5, 0x42, UPT ;  /* 0x000000420500788c */ /* 0x000fe2000bf06070 */
[----:B------:R-:W-:-:S08]  /*6660*/  ISETP.GT.U32.AND P1, PT, R0, 0x1f, PT ;  /* 0x0000001f0000780c */ /* 0x000fd00003f24070 */
[----:B------:R-:W-:Y:S05]  /*6670*/  BRA.U !UP0, `(.L_x_27427) ;  /* 0x0000000108287547 */ /* 0x000fea000b800000 */
.L_x_27428:
[----:B------:R-:W-:Y:S02]  /*6680*/  USHF.R.U32.HI UR6, URZ, 0x1, UR5 ;  /* 0x00000001ff067899 */ /* 0x000fe40008011605 */
[----:B------:R-:W-:-:S04]  /*6690*/  UISETP.GT.U32.AND UP0, UPT, UR5, 0x83, UPT ;  /* 0x000000830500788c */ /* 0x000fc8000bf04070 */
[----:B------:R-:W-:Y:S01]  /*66a0*/  ISETP.GE.U32.AND P0, PT, R0, UR6, PT ;  /* 0x0000000600007c0c */ /* 0x000fe2000bf06070 */
[----:B------:R-:W-:-:S12]  /*66b0*/  UMOV UR5, UR6 ;  /* 0x0000000600057c82 */ /* 0x000fd80008000000 */
[----:B0-2---:R-:W-:Y:S04]  /*66c0*/  @!P0 LDS.U8 R3, [R0+UR4] ;  /* 0x0000000400038984 */ /* 0x005fe80008000000 */
[----:B------:R-:W0:Y:S02]  /*66d0*/  @!P0 LDS.U8 R4, [R2+UR6] ;  /* 0x0000000602048984 */ /* 0x000e240008000000 */
[----:B0-----:R-:W-:-:S05]  /*66e0*/  @!P0 IMAD R3, R3, R4, RZ ;  /* 0x0000000403038224 */ /* 0x001fca00078e02ff */
[----:B------:R2:W-:Y:S01]  /*66f0*/  @!P0 STS.U8 [R0+UR4], R3 ;  /* 0x0000000300008988 */ /* 0x0005e20008000004 */
[----:B------:R-:W-:Y:S06]  /*6700*/  BAR.SYNC.DEFER_BLOCKING 0x0 ;  /* 0x0000000000007b1d */ /* 0x000fec0000010000 */
[----:B------:R-:W-:Y:S05]  /*6710*/  BRA.U UP0, `(.L_x_27428) ;  /* 0xfffffffd00d87547 */ /* 0x000fea000b83ffff */
.L_x_27427:
[----:B------:R-:W-:Y:S05]  /*6720*/  @P1 EXIT ;  /* 0x000000000000194d */ /* 0x000fea0003800000 */
[----:B------:R-:W-:Y:S01]  /*6730*/  LDS.U8 R2, [R0+UR4] ;  /* 0x0000000400027984 */ /* 0x000fe20008000000 */
[----:B------:R-:W-:-:S03]  /*6740*/  ISETP.NE.AND P0, PT, R0, RZ, PT ;  /* 0x000000ff0000720c */ /* 0x000fc60003f05270 */
[----:B0-2---:R-:W0:Y:S02]  /*6750*/  LDS.U8 R3, [R0+UR4+0x20] ;  /* 0x0000200400037984 */ /* 0x005e240008000000 */
[----:B0-----:R-:W-:-:S05]  /*6760*/  IMAD R3, R2, R3, RZ ;  /* 0x0000000302037224 */ /* 0x001fca00078e02ff */
[----:B------:R-:W-:Y:S04]  /*6770*/  STS.U8 [R0+UR4], R3 ;  /* 0x0000000300007988 */ /* 0x000fe80008000004 */
[----:B------:R-:W-:Y:S04]  /*6780*/  LDS.U8 R2, [R0+UR4] ;  /* 0x0000000400027984 */ /* 0x000fe80008000000 */
[----:B-1----:R-:W0:Y:S02]  /*6790*/  LDS.U8 R5, [R0+UR4+0x10] ;  /* 0x0000100400057984 */ /* 0x002e240008000000 */
        /* <DEDUP_REMOVED lines=30> */
        .weak           $__internal_592_$__cuda_sm20_div_s64
        .type           $__internal_592_$__cuda_sm20_div_s64,@function
        .size           $__internal_592_$__cuda_sm20_div_s64,($__internal_593_$__cuda_sm20_rem_s64 - $__internal_592_$__cuda_sm20_div_s64)
$__internal_592_$__cuda_sm20_div_s64:
        /* <DEDUP_REMOVED lines=82> */
[----:B------:R-:W-:Y:S06]  /*6ea0*/  RET.REL.NODEC R8 `(uncontiguous_nanprod_u8) ;  /* 0xffffff9008547950 */ /* 0x000fec0003c3ffff */
        .weak           $__internal_593_$__cuda_sm20_rem_s64
        .type           $__internal_593_$__cuda_sm20_rem_s64,@function
        .size           $__internal_593_$__cuda_sm20_rem_s64,(.L_x_32796 - $__internal_593_$__cuda_sm20_rem_s64)
$__internal_593_$__cuda_sm20_rem_s64:
        /* <DEDUP_REMOVED lines=76> */
[----:B------:R-:W-:Y:S06]  /*7370*/  RET.REL.NODEC R24 `(uncontiguous_nanprod_u8) ;  /* 0xffffff8c18207950 */ /* 0x000fec0003c3ffff */
.L_x_27429:
        /* <DEDUP_REMOVED lines=16> */
.L_x_32796:


//--------------------- .text.contiguous_nanprod_u8 --------------------------
	.section	.text.contiguous_nanprod_u8,"ax",@progbits
	.align	128
        .global         contiguous_nanprod_u8
        .type           contiguous_nanprod_u8,@function
        .size           contiguous_nanprod_u8,(.L_x_33498 - contiguous_nanprod_u8)
        .other          contiguous_nanprod_u8,@"STO_CUDA_ENTRY STV_DEFAULT"
contiguous_nanprod_u8:
.text.contiguous_nanprod_u8:
[----:B------:R-:W-:Y:S01]  /*0000*/  LDC R1, c[0x0][0x37c] ;  /* 0x0000df00ff017b82 */ /* 0x000fe20000000800 */
[----:B------:R-:W0:Y:S07]  /*0010*/  S2R R0, SR_TID.X ;  /* 0x0000000000007919 */ /* 0x000e2e0000002100 */
[----:B------:R-:W1:Y:S01]  /*0020*/  S2UR UR7, SR_CTAID.X ;  /* 0x00000000000779c3 */ /* 0x000e620000002500 */
[----:B------:R-:W2:Y:S01]  /*0030*/  LDCU.64 UR10, c[0x0][0x390] ;  /* 0x00007200ff0a77ac */ /* 0x000ea20008000a00 */
[----:B------:R-:W3:Y:S06]  /*0040*/  LDCU.64 UR8, c[0x0][0x358] ;  /* 0x00006b00ff0877ac */ /* 0x000eec0008000a00 */
[----:B------:R-:W1:Y:S02]  /*0050*/  LDC R2, c[0x0][0x360] ;  /* 0x0000d800ff027b82 */ /* 0x000e640000000800 */
[----:B-1----:R-:W-:-:S04]  /*0060*/  IMAD R3, R2, UR7, RZ ;  /* 0x0000000702037c24 */ /* 0x002fc8000f8e02ff */
[----:B0-----:R-:W-:-:S05]  /*0070*/  IMAD R7, R3, 0x2, R0 ;  /* 0x0000000203077824 */ /* 0x001fca00078e0200 */
[----:B------:R-:W-:-:S04]  /*0080*/  IADD3 R5, PT, PT, R7, R2, RZ ;  /* 0x0000000207057210 */ /* 0x000fc80007ffe0ff */
[----:B--2---:R-:W-:-:S04]  /*0090*/  ISETP.GE.U32.AND P0, PT, R5, UR10, PT ;  /* 0x0000000a05007c0c */ /* 0x004fc8000bf06070 */
[----:B------:R-:W-:-:S13]  /*00a0*/  ISETP.GE.U32.AND.EX P0, PT, RZ, UR11, PT, P0 ;  /* 0x0000000bff007c0c */ /* 0x000fda000bf06100 */
[----:B------:R-:W0:Y:S02]  /*00b0*/  @!P0 LDC.64 R8, c[0x0][0x388] ;  /* 0x0000e200ff088b82 */ /* 0x000e240000000a00 */
[-C--:B0-----:R-:W-:Y:S02]  /*00c0*/  @!P0 IADD3 R2, P1, PT, R7, R8.reuse, RZ ;  /* 0x0000000807028210 */ /* 0x081fe40007f3e0ff */
[----:B------:R-:W-:-:S03]  /*00d0*/  @!P0 IADD3 R4, P2, PT, R5, R8, RZ ;  /* 0x0000000805048210 */ /* 0x000fc60007f5e0ff */
[----:B------:R-:W-:Y:S01]  /*00e0*/  @!P0 IMAD.X R3, RZ, RZ, R9, P1 ;  /* 0x000000ffff038224 */ /* 0x000fe200008e0609 */
[----:B------:R-:W-:-:S04]  /*00f0*/  @!P0 IADD3.X R5, PT, PT, RZ, R9, RZ, P2, !PT ;  /* 0x00000009ff058210 */ /* 0x000fc800017fe4ff */
[----:B---3--:R0:W2:Y:S04]  /*0100*/  @!P0 LDG.E.U8 R2, desc[UR8][R2.64] ;  /* 0x0000000802028981 */ /* 0x0080a8000c1e1100 */
[----:B------:R-:W2:Y:S01]  /*0110*/  @!P0 LDG.E.U8 R5, desc[UR8][R4.64] ;  /* 0x0000000804058981 */ /* 0x000ea2000c1e1100 */
        /* <DEDUP_REMOVED lines=9> */
[----:B--2---:R-:W-:-:S05]  /*01b0*/  @!P0 IMAD R9, R2, R5, RZ ;  /* 0x0000000502098224 */ /* 0x004fca00078e02ff */
[----:B------:R0:W-:Y:S01]  /*01c0*/  @!P0 STS.U8 [R0+UR4], R9 ;  /* 0x0000000900008988 */ /* 0x0001e20008000004 */
[----:B---3--:R-:W-:Y:S05]  /*01d0*/  @!P0 BRA `(.L_x_27431) ;  /* 0x0000000000208947 */ /* 0x008fea0003800000 */
[----:B------:R-:W-:-:S04]  /*01e0*/  ISETP.GE.U32.AND P0, PT, R7, UR10, PT ;  /* 0x0000000a07007c0c */ /* 0x000fc8000bf06070 */
[----:B------:R-:W-:-:S13]  /*01f0*/  ISETP.GE.U32.AND.EX P0, PT, RZ, UR11, PT, P0 ;  /* 0x0000000bff007c0c */ /* 0x000fda000bf06100 */
[----:B------:R-:W-:Y:S05]  /*0200*/  @P0 BRA `(.L_x_27431) ;  /* 0x0000000000140947 */ /* 0x000fea0003800000 */
[----:B------:R-:W1:Y:S02]  /*0210*/  LDCU.64 UR12, c[0x0][0x388] ;  /* 0x00007100ff0c77ac */ /* 0x000e640008000a00 */
[----:B-1----:R-:W-:-:S04]  /*0220*/  IADD3 R2, P0, PT, R7, UR12, RZ ;  /* 0x0000000c07027c10 */ /* 0x002fc8000ff1e0ff */
[----:B0-----:R-:W-:-:S06]  /*0230*/  IADD3.X R3, PT, PT, RZ, UR13, RZ, P0, !PT ;  /* 0x0000000dff037c10 */ /* 0x001fcc00087fe4ff */
[----:B------:R-:W2:Y:S04]  /*0240*/  LDG.E.U8 R3, desc[UR8][R2.64] ;  /* 0x0000000802037981 */ /* 0x000ea8000c1e1100 */
[----:B--2---:R1:W-:Y:S02]  /*0250*/  STS.U8 [R0+UR4], R3 ;  /* 0x0000000300007988 */ /* 0x0043e40008000004 */
.L_x_27431:
[----:B------:R-:W-:Y:S05]  /*0260*/  BSYNC.RECONVERGENT B0 ;  /* 0x0000000000007941 */ /* 0x000fea0003800200 */
.L_x_27430:
[----:B------:R-:W-:Y:S01]  /*0270*/  BAR.SYNC.DEFER_BLOCKING 0x0 ;  /* 0x0000000000007b1d */ /* 0x000fe20000010000 */
[----:B------:R-:W-:Y:S01]  /*0280*/  UISETP.GE.U32.AND UP0, UPT, UR5, 0x42, UPT ;  /* 0x000000420500788c */ /* 0x000fe2000bf06070 */
[----:B------:R-:W-:-:S08]  /*0290*/  VIADD R2, R0, UR4 ;  /* 0x0000000400027c36 */ /* 0x000fd00008000000 */
[----:B------:R-:W-:Y:S05]  /*02a0*/  BRA.U !UP0, `(.L_x_27432) ;  /* 0x0000000108287547 */ /* 0x000fea000b800000 */
.L_x_27433:
[----:B------:R-:W-:Y:S02]  /*02b0*/  USHF.R.U32.HI UR6, URZ, 0x1, UR5 ;  /* 0x00000001ff067899 */ /* 0x000fe40008011605 */
[----:B------:R-:W-:-:S04]  /*02c0*/  UISETP.GT.U32.AND UP0, UPT, UR5, 0x83, UPT ;  /* 0x000000830500788c */ /* 0x000fc8000bf04070 */
[----:B------:R-:W-:Y:S01]  /*02d0*/  ISETP.GE.U32.AND P0, PT, R0, UR6, PT ;  /* 0x0000000600007c0c */ /* 0x000fe2000bf06070 */
[----:B------:R-:W-:-:S12]  /*02e0*/  UMOV UR5, UR6 ;  /* 0x0000000600057c82 */ /* 0x000fd80008000000 */
[----:B012---:R-:W-:Y:S04]  /*02f0*/  @!P0 LDS.U8 R3, [R0+UR4] ;  /* 0x0000000400038984 */ /* 0x007fe80008000000 */
[----:B------:R-:W0:Y:S02]  /*0300*/  @!P0 LDS.U8 R4, [R2+UR6] ;  /* 0x0000000602048984 */ /* 0x000e240008000000 */
[----:B0-----:R-:W-:-:S05]  /*0310*/  @!P0 IMAD R3, R3, R4, RZ ;  /* 0x0000000403038224 */ /* 0x001fca00078e02ff */
[----:B------:R2:W-:Y:S01]  /*0320*/  @!P0 STS.U8 [R0+UR4], R3 ;  /* 0x0000000300008988 */ /* 0x0005e20008000004 */
[----:B------:R-:W-:Y:S06]  /*0330*/  BAR.SYNC.DEFER_BLOCKING 0x0 ;  /* 0x0000000000007b1d */ /* 0x000fec0000010000 */
[----:B------:R-:W-:Y:S05]  /*0340*/  BRA.U UP0, `(.L_x_27433) ;  /* 0xfffffffd00d87547 */ /* 0x000fea000b83ffff */
.L_x_27432:
[----:B------:R-:W-:Y:S05]  /*0350*/  @P1 EXIT ;  /* 0x000000000000194d */ /* 0x000fea0003800000 */
[----:B------:R-:W-:Y:S01]  /*0360*/  LDS.U8 R2, [R0+UR4] ;  /* 0x0000000400027984 */ /* 0x000fe20008000000 */
[----:B------:R-:W-:-:S03]  /*0370*/  ISETP.NE.AND P0, PT, R0, RZ, PT ;  /* 0x000000ff0000720c */ /* 0x000fc60003f05270 */
[----:B012---:R-:W0:Y:S02]  /*0380*/  LDS.U8 R3, [R0+UR4+0x20] ;  /* 0x0000200400037984 */ /* 0x007e240008000000 */
        /* <DEDUP_REMOVED lines=31> */
[----:B------:R-:W-:-:S05]  /*0580*/  IMAD.U32 R3, RZ, RZ, UR5 ;  /* 0x00000005ff037e24 */ /* 0x000fca000f8e00ff */
[----:B0-----:R-:W-:Y:S01]  /*0590*/  STG.E.U8 desc[UR8][R2.64], R5 ;  /* 0x0000000502007986 */ /* 0x001fe2000c101108 */
[----:B------:R-:W-:Y:S05]  /*05a0*/  EXIT ;  /* 0x000000000000794d */ /* 0x000fea0003800000 */
.L_x_27434:
        /* <DEDUP_REMOVED lines=13> */
.L_x_33498:


//--------------------- .text.contiguous_nanprod33_i64 --------------------------
	.section	.text.contiguous_nanprod33_i64,"ax",@progbits
	.align	128
        .global         contiguous_nanprod33_i64
        .type           contiguous_nanprod33_i64,@function
        .size           contiguous_nanprod33_i64,(.L_x_33499 - contiguous_nanprod33_i64)
        .other          contiguous_nanprod33_i64,@"STO_CUDA_ENTRY STV_DEFAULT"
contiguous_nanprod33_i64:
.text.contiguous_nanprod33_i64:
        /* <DEDUP_REMOVED lines=52> */
.L_x_27437:
        /* <DEDUP_REMOVED lines=56> */
.L_x_27436:
        /* <DEDUP_REMOVED lines=33> */
.L_x_27439:
        /* <DEDUP_REMOVED lines=20> */
.L_x_27440:
        /* <DEDUP_REMOVED lines=9> */
.L_x_27438:
[----:B-1----:R2:W-:Y:S02]  /*0aa0*/  STS.64 [R3], R22 ;  /* 0x0000001603007388 */ /* 0x0025e40000000a00 */
.L_x_27435:
        /* <DEDUP_REMOVED lines=8> */
.L_x_27441:
        /* <DEDUP_REMOVED lines=13> */
.L_x_33499:


//--------------------- .text.contiguous_nanprod3_i64 --------------------------
	.section	.text.contiguous_nanprod3_i64,"ax",@progbits
	.align	128
        .global         contiguous_nanprod3_i64
        .type           contiguous_nanprod3_i64,@function
        .size           contiguous_nanprod3_i64,(.L_x_32798 - contiguous_nanprod3_i64)
        .other          contiguous_nanprod3_i64,@"STO_CUDA_ENTRY STV_DEFAULT"
contiguous_nanprod3_i64:
.text.contiguous_nanprod3_i64:
        /* <DEDUP_REMOVED lines=45> */
.L_x_27460:
        /* <DEDUP_REMOVED lines=27> */
.L_x_27444:
[----:B------:R-:W-:Y:S01]  /*0480*/  MOV R30, R32 ;  /* 0x00000020001e7202 */ /* 0x000fe20000000f00 */
[----:B------:R-:W-:Y:S01]  /*0490*/  IMAD.MOV.U32 R0, RZ, RZ, R36 ;  /* 0x000000ffff007224 */ /* 0x000fe200078e0024 */
[----:B------:R-:W-:Y:S02]  /*04a0*/  MOV R3, R37 ;  /* 0x0000002500037202 */ /* 0x000fe40000000f00 */
[----:B------:R-:W-:-:S07]  /*04b0*/  MOV R8, 0x4d0 ;  /* 0x000004d000087802 */ /* 0x000fce0000000f00 */
[----:B01-3--:R-:W-:Y:S05]  /*04c0*/  CALL.REL.NOINC `($__internal_594_$__cuda_sm20_div_s64) ;  /* 0x0000003400847944 */ /* 0x00bfea0003c00000 */
        /* <DEDUP_REMOVED lines=9> */
.L_x_27445:
        /* <DEDUP_REMOVED lines=33> */
.L_x_27446:
[----:B------:R-:W-:Y:S01]  /*0770*/  IMAD.MOV.U32 R0, RZ, RZ, R36 ;  /* 0x000000ffff007224 */ /* 0x000fe200078e0024 */
[----:B------:R-:W-:Y:S02]  /*0780*/  MOV R3, R37 ;  /* 0x0000002500037202 */ /* 0x000fe40000000f00 */
[----:B------:R-:W-:-:S07]  /*0790*/  MOV R8, 0x7b0 ;  /* 0x000007b000087802 */ /* 0x000fce0000000f00 */
[----:B---3--:R-:W-:Y:S05]  /*07a0*/  CALL.REL.NOINC `($__internal_594_$__cuda_sm20_div_s64) ;  /* 0x0000003000cc7944 */ /* 0x008fea0003c00000 */
        /* <DEDUP_REMOVED lines=10> */
.L_x_27447:
        /* <DEDUP_REMOVED lines=34> */
.L_x_27448:
[----:B------:R-:W-:Y:S01]  /*0a70*/  IMAD.MOV.U32 R30, RZ, RZ, R28 ;  /* 0x000000ffff1e7224 */ /* 0x000fe200078e001c */
[----:B------:R-:W-:Y:S01]  /*0a80*/  MOV R0, R36 ;  /* 0x0000002400007202 */ /* 0x000fe20000000f00 */
[----:B------:R-:W-:Y:S01]  /*0a90*/  IMAD.MOV.U32 R3, RZ, RZ, R37 ;  /* 0x000000ffff037224 */ /* 0x000fe200078e0025 */
[----:B------:R-:W-:-:S07]  /*0aa0*/  MOV R8, 0xac0 ;  /* 0x00000ac000087802 */ /* 0x000fce0000000f00 */
[----:B---3--:R-:W-:Y:S05]  /*0ab0*/  CALL.REL.NOINC `($__internal_594_$__cuda_sm20_div_s64) ;  /* 0x0000003000087944 */ /* 0x008fea0003c00000 */
        /* <DEDUP_REMOVED lines=10> */
.L_x_27449:
        /* <DEDUP_REMOVED lines=33> */
.L_x_27450:
[----:B------:R-:W-:Y:S01]  /*0d70*/  IMAD.MOV.U32 R0, RZ, RZ, R36 ;  /* 0x000000ffff007224 */ /* 0x000fe200078e0024 */
[----:B------:R-:W-:Y:S02]  /*0d80*/  MOV R3, R37 ;  /* 0x0000002500037202 */ /* 0x000fe40000000f00 */
[----:B------:R-:W-:-:S07]  /*0d90*/  MOV R8, 0xdb0 ;  /* 0x00000db000087802 */ /* 0x000fce0000000f00 */
[----:B---3--:R-:W-:Y:S05]  /*0da0*/  CALL.REL.NOINC `($__internal_594_$__cuda_sm20_div_s64) ;  /* 0x0000002c004c7944 */ /* 0x008fea0003c00000 */
        /* <DEDUP_REMOVED lines=9> */
.L_x_27451:
        /* <DEDUP_REMOVED lines=34> */
.L_x_27452:
[----:B------:R-:W-:Y:S01]  /*1060*/  MOV R30, R28 ;  /* 0x0000001c001e7202 */ /* 0x000fe20000000f00 */
[----:B------:R-:W-:Y:S01]  /*1070*/  IMAD.MOV.U32 R0, RZ, RZ, R36 ;  /* 0x000000ffff007224 */ /* 0x000fe200078e0024 */
[----:B------:R-:W-:Y:S02]  /*1080*/  MOV R3, R37 ;  /* 0x0000002500037202 */ /* 0x000fe40000000f00 */
[----:B------:R-:W-:-:S07]  /*1090*/  MOV R8, 0x10b0 ;  /* 0x000010b000087802 */ /* 0x000fce0000000f00 */
[----:B---3--:R-:W-:Y:S05]  /*10a0*/  CALL.REL.NOINC `($__internal_594_$__cuda_sm20_div_s64) ;  /* 0x00000028008c7944 */ /* 0x008fea0003c00000 */
        /* <DEDUP_REMOVED lines=9> */
.L_x_27453:
        /* <DEDUP_REMOVED lines=34> */
.L_x_27454:
[----:B------:R-:W-:Y:S02]  /*1360*/  MOV R0, R36 ;  /* 0x0000002400007202 */ /* 0x000fe40000000f00 */
[----:B------:R-:W-:Y:S02]  /*1370*/  MOV R3, R37 ;  /* 0x0000002500037202 */ /* 0x000fe40000000f00 */
[----:B------:R-:W-:-:S07]  /*1380*/  MOV R8, 0x13a0 ;  /* 0x000013a000087802 */ /* 0x000fce0000000f00 */
[----:B---3--:R-:W-:Y:S05]  /*1390*/  CALL.REL.NOINC `($__internal_594_$__cuda_sm20_div_s64) ;  /* 0x0000002400d07944 */ /* 0x008fea0003c00000 */
        /* <DEDUP_REMOVED lines=10> */
.L_x_27455:
        /* <DEDUP_REMOVED lines=34> */
.L_x_27456:
[----:B------:R-:W-:Y:S01]  /*1660*/  IMAD.MOV.U32 R30, RZ, RZ, R28 ;  /* 0x000000ffff1e7224 */ /* 0x000fe200078e001c */
        /* <DEDUP_REMOVED lines=14> */
.L_x_27457:
        /* <DEDUP_REMOVED lines=34> */
.L_x_27458:
[----:B------:R-:W-:Y:S01]  /*1970*/  IMAD.MOV.U32 R0, RZ, RZ, R36 ;  /* 0x000000ffff007224 */ /* 0x000fe200078e0024 */
[----:B------:R-:W-:Y:S02]  /*1980*/  MOV R3, R37 ;  /* 0x0000002500037202 */ /* 0x000fe40000000f00 */
[----:B------:R-:W-:-:S07]  /*1990*/  MOV R8, 0x19b0 ;  /* 0x000019b000087802 */ /* 0x000fce0000000f00 */
[----:B---3--:R-:W-:Y:S05]  /*19a0*/  CALL.REL.NOINC `($__internal_594_$__cuda_sm20_div_s64) ;  /* 0x00000020004c7944 */ /* 0x008fea0003c00000 */
        /* <DEDUP_REMOVED lines=9> */
.L_x_27459:
        /* <DEDUP_REMOVED lines=13> */
.L_x_27443:
        /* <DEDUP_REMOVED lines=33> */
.L_x_27462:
[----:B------:R-:W-:Y:S01]  /*1d20*/  IMAD.MOV.U32 R30, RZ, RZ, R32 ;  /* 0x000000ffff1e7224 */ /* 0x000fe200078e0020 */
[----:B------:R-:W-:Y:S02]  /*1d30*/  MOV R0, R16 ;  /* 0x0000001000007202 */ /* 0x000fe40000000f00 */
[----:B------:R-:W-:Y:S02]  /*1d40*/  MOV R3, R17 ;  /* 0x0000001100037202 */ /* 0x000fe40000000f00 */
[----:B------:R-:W-:-:S07]  /*1d50*/  MOV R8, 0x1d70 ;  /* 0x00001d7000087802 */ /* 0x000fce0000000f00 */
[----:B------:R-:W-:Y:S05]  /*1d60*/  CALL.REL.NOINC `($__internal_594_$__cuda_sm20_div_s64) ;  /* 0x0000001c005c7944 */ /* 0x000fea0003c00000 */
        /* <DEDUP_REMOVED lines=9> */
.L_x_27463:
        /* <DEDUP_REMOVED lines=35> */
.L_x_27464:
        /* <DEDUP_REMOVED lines=13> */
.L_x_27465:
        /* <DEDUP_REMOVED lines=36> */
.L_x_27466:
[----:B------:R-:W-:Y:S01]  /*2340*/  MOV R30, R20 ;  /* 0x00000014001e7202 */ /* 0x000fe20000000f00 */
[----:B------:R-:W-:Y:S01]  /*2350*/  IMAD.MOV.U32 R0, RZ, RZ, R18 ;  /* 0x000000ffff007224 */ /* 0x000fe200078e0012 */
[----:B------:R-:W-:Y:S02]  /*2360*/  MOV R3, R19 ;  /* 0x0000001300037202 */ /* 0x000fe40000000f00 */
[----:B------:R-:W-:-:S07]  /*2370*/  MOV R8, 0x2390 ;  /* 0x0000239000087802 */ /* 0x000fce0000000f00 */
[----:B------:R-:W-:Y:S05]  /*2380*/  CALL.REL.NOINC `($__internal_594_$__cuda_sm20_div_s64) ;  /* 0x0000001400d47944 */ /* 0x000fea0003c00000 */
        /* <DEDUP_REMOVED lines=10> */
.L_x_27467:
        /* <DEDUP_REMOVED lines=37> */
.L_x_27468:
[----:B------:R-:W-:Y:S01]  /*2680*/  IMAD.MOV.U32 R0, RZ, RZ, R18 ;  /* 0x000000ffff007224 */ /* 0x000fe200078e0012 */
[----:B------:R-:W-:Y:S02]  /*2690*/  MOV R3, R19 ;  /* 0x0000001300037202 */ /* 0x000fe40000000f00 */
[----:B------:R-:W-:-:S07]  /*26a0*/  MOV R8, 0x26c0 ;  /* 0x000026c000087802 */ /* 0x000fce0000000f00 */
[----:B------:R-:W-:Y:S05]  /*26b0*/  CALL.REL.NOINC `($__internal_594_$__cuda_sm20_div_s64) ;  /* 0x0000001400087944 */ /* 0x000fea0003c00000 */
        /* <DEDUP_REMOVED lines=8> */
.L_x_27469:
        /* <DEDUP_REMOVED lines=10> */
.L_x_27461:
        /* <DEDUP_REMOVED lines=31> */
.L_x_27471:
[----:B------:R-:W-:Y:S01]  /*29d0*/  MOV R30, R32 ;  /* 0x00000020001e7202 */ /* 0x000fe20000000f00 */
[----:B------:R-:W-:Y:S01]  /*29e0*/  IMAD.MOV.U32 R3, RZ, RZ, R17 ;  /* 0x000000ffff037224 */ /* 0x000fe200078e0011 */
[----:B------:R-:W-:Y:S02]  /*29f0*/  MOV R0, R16 ;  /* 0x0000001000007202 */ /* 0x000fe40000000f00 */
[----:B------:R-:W-:-:S07]  /*2a00*/  MOV R8, 0x2a20 ;  /* 0x00002a2000087802 */ /* 0x000fce0000000f00 */
[----:B------:R-:W-:Y:S05]  /*2a10*/  CALL.REL.NOINC `($__internal_594_$__cuda_sm20_div_s64) ;  /* 0x0000001000307944 */ /* 0x000fea0003c00000 */
        /* <DEDUP_REMOVED lines=9> */
.L_x_27472:
        /* <DEDUP_REMOVED lines=36> */
.L_x_27473:
        /* <DEDUP_REMOVED lines=12> */
.L_x_27474:
        /* <DEDUP_REMOVED lines=10> */
.L_x_27470:
        /* <DEDUP_REMOVED lines=29> */
.L_x_27475:
[----:B------:R-:W-:-:S07]  /*3020*/  MOV R0, 0x3040 ;  /* 0x0000304000007802 */ /* 0x000fce0000000f00 */
[----:B------:R-:W-:Y:S05]  /*3030*/  CALL.REL.NOINC `($__internal_595_$__cuda_sm20_rem_s64) ;  /* 0x0000000c00f47944 */ /* 0x000fea0003c00000 */
[----:B------:R-:W-:Y:S01]  /*3040*/  IMAD.MOV.U32 R8, RZ, RZ, R3 ;  /* 0x000000ffff087224 */ /* 0x000fe200078e0003 */
[----:B------:R-:W-:-:S07]  /*3050*/  MOV R9, R10 ;  /* 0x0000000a00097202 */ /* 0x000fce0000000f00 */
.L_x_27476:
[----:B------:R-:W0:Y:S02]  /*3060*/  LDC.64 R10, c[0x0][0x398] ;  /* 0x0000e600ff0a7b82 */ /* 0x000e240000000a00 */
[----:B0-----:R-:W-:-:S06]  /*3070*/  IMAD.WIDE.U32 R2, R2, 0x8, R10 ;  /* 0x0000000802027825 */ /* 0x001fcc00078e000a */
[----:B------:R-:W2:Y:S02]  /*3080*/  LDG.E.64 R2, desc[UR10][R2.64] ;  /* 0x0000000a02027981 */ /* 0x000ea4000c1e1b00 */
[-C--:B--2---:R-:W-:Y:S02]  /*3090*/  IMAD R11, R3, R8.reuse, RZ ;  /* 0x00000008030b7224 */ /* 0x084fe400078e02ff */
[----:B------:R-:W-:-:S04]  /*30a0*/  IMAD.WIDE.U32 R28, R2, R8, R28 ;  /* 0x00000008021c7225 */ /* 0x000fc800078e001c */
[----:B------:R-:W-:-:S05]  /*30b0*/  IMAD R11, R2, R9, R11 ;  /* 0x00000009020b7224 */ /* 0x000fca00078e020b */
[----:B------:R-:W-:-:S07]  /*30c0*/  IADD3 R29, PT, PT, R29, R11, RZ ;  /* 0x0000000b1d1d7210 */ /* 0x000fce0007ffe0ff */
.L_x_27442:
        /* <DEDUP_REMOVED lines=33> */
.L_x_27479:
        /* <DEDUP_REMOVED lines=56> */
.L_x_27478:
        /* <DEDUP_REMOVED lines=33> */
.L_x_27481:
        /* <DEDUP_REMOVED lines=20> */
.L_x_27482:
        /* <DEDUP_REMOVED lines=9> */
.L_x_27480:
[----:B-1----:R1:W-:Y:S02]  /*3a40*/  STS.64 [R0], R8 ;  /* 0x0000000800007388 */ /* 0x0023e40000000a00 */
.L_x_27477:
        /* <DEDUP_REMOVED lines=9> */
        .weak           $__internal_594_$__cuda_sm20_div_s64
        .type           $__internal_594_$__cuda_sm20_div_s64,@function
        .size           $__internal_594_$__cuda_sm20_div_s64,($__internal_595_$__cuda_sm20_rem_s64 - $__internal_594_$__cuda_sm20_div_s64)
$__internal_594_$__cuda_sm20_div_s64:
        /* <DEDUP_REMOVED lines=82> */
[----:B------:R-:W-:Y:S06]  /*4000*/  RET.REL.NODEC R8 `(contiguous_nanprod3_i64) ;  /* 0xffffffbc08fc7950 */ /* 0x000fec0003c3ffff */
        .weak           $__internal_595_$__cuda_sm20_rem_s64
        .type           $__internal_595_$__cuda_sm20_rem_s64,@function
        .size           $__internal_595_$__cuda_sm20_rem_s64,(.L_x_32798 - $__internal_595_$__cuda_sm20_rem_s64)
$__internal_595_$__cuda_sm20_rem_s64:
        /* <DEDUP_REMOVED lines=66> */
[----:B------:R-:W-:Y:S06]  /*4430*/  RET.REL.NODEC R8 `(contiguous_nanprod3_i64) ;  /* 0xffffffb808f07950 */ /* 0x000fec0003c3ffff */
.L_x_27483:
        /* <DEDUP_REMOVED lines=12> */
.L_x_32798:


//--------------------- .text.contiguous_nanprod22_i64 --------------------------
	.section	.text.contiguous_nanprod22_i64,"ax",@progbits
	.align	128
        .global         contiguous_nanprod22_i64
        .type           contiguous_nanprod22_i64,@function
        .size           contiguous_nanprod22_i64,(.L_x_33501 - contiguous_nanprod22_i64)
        .other          contiguous_nanprod22_i64,@"STO_CUDA_ENTRY STV_DEFAULT"
contiguous_nanprod22_i64:
.text.contiguous_nanprod22_i64:
        /* <DEDUP_REMOVED lines=41> */
.L_x_27485:
        /* <DEDUP_REMOVED lines=12> */
.L_x_27486:
[----:B------:R-:W-:Y:S05]  /*0350*/  BSYNC.RECONVERGENT B0 ;  /* 0x0000000000007941 */ /* 0x000fea0003800200 */
.L_x_27484:
[----:B------:R-:W-:Y:S01]  /*0360*/  BAR.SYNC.DEFER_BLOCKING 0x0 ;  /* 0x0000000000007b1d */ /* 0x000fe20000010000 */
[----:B------:R-:W-:-:S13]  /*0370*/  ISETP.GE.U32.AND P0, PT, R3, 0x42, PT ;  /* 0x000000420300780c */ /* 0x000fda0003f06070 */
[----:B------:R-:W-:Y:S05]  /*0380*/  @!P0 BRA `(.L_x_27487) ;  /* 0x0000000000448947 */ /* 0x000fea0003800000 */
.L_x_27490:
        /* <DEDUP_REMOVED lines=12> */
.L_x_27489:
[----:B------:R-:W-:Y:S05]  /*0450*/  BSYNC.RECONVERGENT B0 ;  /* 0x0000000000007941 */ /* 0x000fea0003800200 */
.L_x_27488:
[----:B------:R-:W-:Y:S01]  /*0460*/  BAR.SYNC.DEFER_BLOCKING 0x0 ;  /* 0x0000000000007b1d */ /* 0x000fe20000010000 */
[----:B------:R-:W-:Y:S01]  /*0470*/  ISETP.GT.U32.AND P0, PT, R3, 0x83, PT ;  /* 0x000000830300780c */ /* 0x000fe20003f04070 */
[----:B------:R-:W-:-:S12]  /*0480*/  IMAD.MOV.U32 R3, RZ, RZ, R11 ;  /* 0x000000ffff037224 */ /* 0x000fd800078e000b */
[----:B------:R-:W-:Y:S05]  /*0490*/  @P0 BRA `(.L_x_27490) ;  /* 0xfffffffc00bc0947 */ /* 0x000fea000383ffff */
.L_x_27487:
        /* <DEDUP_REMOVED lines=63> */
.L_x_27491:
        /* <DEDUP_REMOVED lines=15> */
.L_x_33501:


//--------------------- .text.contiguous_nanprod2_i64 --------------------------
	.section	.text.contiguous_nanprod2_i64,"ax",@progbits
	.align	128
        .global         contiguous_nanprod2_i64
        .type           contiguous_nanprod2_i64,@function
        .size           contiguous_nanprod2_i64,(.L_x_32800 - contiguous_nanprod2_i64)
        .other          contiguous_nanprod2_i64,@"STO_CUDA_ENTRY STV_DEFAULT"
contiguous_nanprod2_i64:
.text.contiguous_nanprod2_i64:
        /* <DEDUP_REMOVED lines=48> */
.L_x_27520:
        /* <DEDUP_REMOVED lines=32> */
.L_x_27497:
[----:B------:R-:W-:Y:S01]  /*0500*/  MOV R26, R6 ;  /* 0x00000006001a7202 */ /* 0x000fe20000000f00 */
[----:B------:R-:W-:Y:S01]  /*0510*/  IMAD.MOV.U32 R13, RZ, RZ, R7 ;  /* 0x000000ffff0d7224 */ /* 0x000fe200078e0007 */
[----:B------:R-:W-:Y:S01]  /*0520*/  MOV R14, R34 ;  /* 0x00000022000e7202 */ /* 0x000fe20000000f00 */
[----:B------:R-:W-:Y:S01]  /*0530*/  IMAD.MOV.U32 R11, RZ, RZ, R35 ;  /* 0x000000ffff0b7224 */ /* 0x000fe200078e0023 */
[----:B------:R-:W-:-:S07]  /*0540*/  MOV R12, 0x560 ;  /* 0x00000560000c7802 */ /* 0x000fce0000000f00 */
[----:B-1----:R-:W-:Y:S05]  /*0550*/  CALL.REL.NOINC `($__internal_596_$__cuda_sm20_div_s64) ;  /* 0x0000006400c47944 */ /* 0x002fea0003c00000 */
        /* <DEDUP_REMOVED lines=9> */
.L_x_27498:
[----:B------:R-:W-:Y:S05]  /*05f0*/  BSYNC.RECONVERGENT B1 ;  /* 0x0000000000017941 */ /* 0x000fea0003800200 */
.L_x_27496:
        /* <DEDUP_REMOVED lines=34> */
.L_x_27500:
[----:B------:R-:W-:Y:S01]  /*0820*/  IMAD.MOV.U32 R26, RZ, RZ, R20 ;  /* 0x000000ffff1a7224 */ /* 0x000fe200078e0014 */
[----:B------:R-:W-:Y:S01]  /*0830*/  MOV R13, R9 ;  /* 0x00000009000d7202 */ /* 0x000fe20000000f00 */
[----:B------:R-:W-:Y:S01]  /*0840*/  IMAD.MOV.U32 R14, RZ, RZ, R34 ;  /* 0x000000ffff0e7224 */ /* 0x000fe200078e0022 */
[----:B------:R-:W-:Y:S02]  /*0850*/  MOV R11, R35 ;  /* 0x00000023000b7202 */ /* 0x000fe40000000f00 */
[----:B------:R-:W-:-:S07]  /*0860*/  MOV R12, 0x880 ;  /* 0x00000880000c7802 */ /* 0x000fce0000000f00 */
[----:B------:R-:W-:Y:S05]  /*0870*/  CALL.REL.NOINC `($__internal_596_$__cuda_sm20_div_s64) ;  /* 0x0000006000fc7944 */ /* 0x000fea0003c00000 */
        /* <DEDUP_REMOVED lines=9> */
.L_x_27501:
[----:B------:R-:W-:Y:S05]  /*0910*/  BSYNC.RECONVERGENT B1 ;  /* 0x0000000000017941 */ /* 0x000fea0003800200 */
.L_x_27499:
        /* <DEDUP_REMOVED lines=33> */
.L_x_27503:
[----:B------:R-:W-:Y:S01]  /*0b30*/  IMAD.MOV.U32 R26, RZ, RZ, R36 ;  /* 0x000000ffff1a7224 */ /* 0x000fe200078e0024 */
[----:B------:R-:W-:Y:S01]  /*0b40*/  MOV R13, R37 ;  /* 0x00000025000d7202 */ /* 0x000fe20000000f00 */
[----:B------:R-:W-:Y:S01]  /*0b50*/  IMAD.MOV.U32 R14, RZ, RZ, R20 ;  /* 0x000000ffff0e7224 */ /* 0x000fe200078e0014 */
[----:B------:R-:W-:Y:S02]  /*0b60*/  MOV R11, R21 ;  /* 0x00000015000b7202 */ /* 0x000fe40000000f00 */
[----:B------:R-:W-:-:S07]  /*0b70*/  MOV R12, 0xb90 ;  /* 0x00000b90000c7802 */ /* 0x000fce0000000f00 */
[----:B------:R-:W-:Y:S05]  /*0b80*/  CALL.REL.NOINC `($__internal_596_$__cuda_sm20_div_s64) ;  /* 0x0000006000387944 */ /* 0x000fea0003c00000 */
        /* <DEDUP_REMOVED lines=10> */
.L_x_27504:
[----:B------:R-:W-:Y:S05]  /*0c30*/  BSYNC.RECONVERGENT B1 ;  /* 0x0000000000017941 */ /* 0x000fea0003800200 */
.L_x_27502:
        /* <DEDUP_REMOVED lines=35> */
.L_x_27506:
[----:B------:R-:W-:Y:S01]  /*0e70*/  MOV R26, R34 ;  /* 0x00000022001a7202 */ /* 0x000fe20000000f00 */
[----:B------:R-:W-:Y:S01]  /*0e80*/  IMAD.MOV.U32 R13, RZ, RZ, R35 ;  /* 0x000000ffff0d7224 */ /* 0x000fe200078e0023 */
[----:B------:R-:W-:Y:S01]  /*0e90*/  MOV R14, R20 ;  /* 0x00000014000e7202 */ /* 0x000fe20000000f00 */
[----:B------:R-:W-:Y:S01]  /*0ea0*/  IMAD.MOV.U32 R11, RZ, RZ, R21 ;  /* 0x000000ffff0b7224 */ /* 0x000fe200078e0015 */
[----:B------:R-:W-:-:S07]  /*0eb0*/  MOV R12, 0xed0 ;  /* 0x00000ed0000c7802 */ /* 0x000fce0000000f00 */
[----:B------:R-:W-:Y:S05]  /*0ec0*/  CALL.REL.NOINC `($__internal_596_$__cuda_sm20_div_s64) ;  /* 0x0000005c00687944 */ /* 0x000fea0003c00000 */
        /* <DEDUP_REMOVED lines=11> */
.L_x_27507:
[----:B------:R-:W-:Y:S05]  /*0f80*/  BSYNC.RECONVERGENT B1 ;  /* 0x0000000000017941 */ /* 0x000fea0003800200 */
.L_x_27505:
        /* <DEDUP_REMOVED lines=36> */
.L_x_27509:
        /* <DEDUP_REMOVED lines=16> */
.L_x_27510:
[----:B------:R-:W-:Y:S05]  /*12d0*/  BSYNC.RECONVERGENT B1 ;  /* 0x0000000000017941 */ /* 0x000fea0003800200 */
.L_x_27508:
        /* <DEDUP_REMOVED lines=35> */
.L_x_27512:
        /* <DEDUP_REMOVED lines=17> */
.L_x_27513:
[----:B------:R-:W-:Y:S05]  /*1620*/  BSYNC.RECONVERGENT B1 ;  /* 0x0000000000017941 */ /* 0x000fea0003800200 */
.L_x_27511:
        /* <DEDUP_REMOVED lines=35> */
.L_x_27515:
        /* <DEDUP_REMOVED lines=16> */
.L_x_27516:
[----:B------:R-:W-:Y:S05]  /*1960*/  BSYNC.RECONVERGENT B1 ;  /* 0x0000000000017941 */ /* 0x000fea0003800200 */
.L_x_27514:
        /* <DEDUP_REMOVED lines=35> */
.L_x_27518:
        /* <DEDUP_REMOVED lines=16> */
.L_x_27519:
[----:B------:R-:W-:Y:S05]  /*1ca0*/  BSYNC.RECONVERGENT B1 ;  /* 0x0000000000017941 */ /* 0x000fea0003800200 */
.L_x_27517:
        /* <DEDUP_REMOVED lines=8> */
.L_x_27495:
        /* <DEDUP_REMOVED lines=36> */
.L_x_27523:
[----:B------:R-:W-:Y:S01]  /*1f70*/  MOV R26, R6 ;  /* 0x00000006001a7202 */ /* 0x000fe20000000f00 */
[----:B------:R-:W-:Y:S01]  /*1f80*/  IMAD.MOV.U32 R13, RZ, RZ, R7 ;  /* 0x000000ffff0d7224 */ /* 0x000fe200078e0007 */
[----:B------:R-:W-:Y:S01]  /*1f90*/  MOV R14, R16 ;  /* 0x00000010000e7202 */ /* 0x000fe20000000f00 */
[----:B------:R-:W-:Y:S01]  /*1fa0*/  IMAD.MOV.U32 R11, RZ, RZ, R17 ;  /* 0x000000ffff0b7224 */ /* 0x000fe200078e0011 */
[----:B------:R-:W-:-:S07]  /*1fb0*/  MOV R12, 0x1fd0 ;  /* 0x00001fd0000c7802 */ /* 0x000fce0000000f00 */
[----:B------:R-:W-:Y:S05]  /*1fc0*/  CALL.REL.NOINC `($__internal_596_$__cuda_sm20_div_s64) ;  /* 0x0000004c00287944 */ /* 0x000fea0003c00000 */
        /* <DEDUP_REMOVED lines=9> */
.L_x_27524:
[----:B------:R-:W-:Y:S05]  /*2060*/  BSYNC.RECONVERGENT B1 ;  /* 0x0000000000017941 */ /* 0x000fea0003800200 */
.L_x_27522:
        /* <DEDUP_REMOVED lines=34> */
.L_x_27526:
        /* <DEDUP_REMOVED lines=17> */
.L_x_27527:
[----:B------:R-:W-:Y:S05]  /*23a0*/  BSYNC.RECONVERGENT B1 ;  /* 0x0000000000017941 */ /* 0x000fea0003800200 */
.L_x_27525:
        /* <DEDUP_REMOVED lines=36> */
.L_x_27529:
        /* <DEDUP_REMOVED lines=16> */
.L_x_27530:
[----:B------:R-:W-:Y:S05]  /*26f0*/  BSYNC.RECONVERGENT B1 ;  /* 0x0000000000017941 */ /* 0x000fea0003800200 */
.L_x_27528:
        /* <DEDUP_REMOVED lines=35> */
.L_x_27532:
[----:B------:R-:W-:Y:S01]  /*2930*/  MOV R26, R18 ;  /* 0x00000012001a7202 */ /* 0x000fe20000000f00 */
[----:B------:R-:W-:Y:S01]  /*2940*/  IMAD.MOV.U32 R13, RZ, RZ, R19 ;  /* 0x000000ffff0d7224 */ /* 0x000fe200078e0013 */
[----:B------:R-:W-:Y:S01]  /*2950*/  MOV R14, R16 ;  /* 0x00000010000e7202 */ /* 0x000fe20000000f00 */
[----:B------:R-:W-:Y:S01]  /*2960*/  IMAD.MOV.U32 R11, RZ, RZ, R17 ;  /* 0x000000ffff0b7224 */ /* 0x000fe200078e0011 */
[----:B------:R-:W-:-:S07]  /*2970*/  MOV R12, 0x2990 ;  /* 0x00002990000c7802 */ /* 0x000fce0000000f00 */
[----:B------:R-:W-:Y:S05]  /*2980*/  CALL.REL.NOINC `($__internal_596_$__cuda_sm20_div_s64) ;  /* 0x0000004000b87944 */ /* 0x000fea0003c00000 */
        /* <DEDUP_REMOVED lines=10> */
.L_x_27533:
[----:B------:R-:W-:Y:S05]  /*2a30*/  BSYNC.RECONVERGENT B1 ;  /* 0x0000000000017941 */ /* 0x000fea0003800200 */
.L_x_27531:
[----:B------:R-:W-:Y:S01]  /*2a40*/  MOV R36, R22 ;  /* 0x0000001600247202 */ /* 0x000fe20000000f00 */
[----:B------:R-:W-:Y:S02]  /*2a50*/  IMAD R11, R11, R38, RZ ;  /* 0x000000260b0b7224 */ /* 0x000fe400078e02ff */
[----:B------:R-:W-:Y:S02]  /*2a60*/  VIADD R8, R8, 0xfffffffe ;  /* 0xfffffffe08087836 */ /* 0x000fe40000000000 */
[----:B------:R-:W-:-:S04]  /*2a70*/  IMAD.WIDE.U32 R22, R38, R10, R36 ;  /* 0x0000000a26167225 */ /* 0x000fc800078e0024 */
[----:B------:R-:W-:-:S05]  /*2a80*/  IMAD R11, R39, R10, R11 ;  /* 0x0000000a270b7224 */ /* 0x000fca00078e020b */
[----:B------:R-:W-:-:S07]  /*2a90*/  IADD3 R23, PT, PT, R23, R11, RZ ;  /* 0x0000000b17177210 */ /* 0x000fce0007ffe0ff */
.L_x_27521:
        /* <DEDUP_REMOVED lines=30> */
.L_x_27535:
[----:B------:R-:W-:Y:S01]  /*2c80*/  MOV R18, R6 ;  /* 0x0000000600127202 */ /* 0x000fe20000000f00 */
[----:B------:R-:W-:Y:S01]  /*2c90*/  IMAD.MOV.U32 R19, RZ, RZ, R7 ;  /* 0x000000ffff137224 */ /* 0x000fe200078e0007 */
[----:B------:R-:W-:Y:S01]  /*2ca0*/  MOV R24, R10 ;  /* 0x0000000a00187202 */ /* 0x000fe20000000f00 */
[----:B------:R-:W-:Y:S01]  /*2cb0*/  IMAD.MOV.U32 R21, RZ, RZ, R11 ;  /* 0x000000ffff157224 */ /* 0x000fe200078e000b */
[----:B------:R-:W-:-:S07]  /*2cc0*/  MOV R26, 0x2ce0 ;  /* 0x00002ce0001a7802 */ /* 0x000fce0000000f00 */
[----:B------:R-:W-:Y:S05]  /*2cd0*/  CALL.REL.NOINC `($__internal_597_$__cuda_sm20_rem_s64) ;  /* 0x0000004400307944 */ /* 0x000fea0003c00000 */
.L_x_27536:
[----:B------:R-:W-:Y:S05]  /*2ce0*/  BSYNC.RECONVERGENT B1 ;  /* 0x0000000000017941 */ /* 0x000fea0003800200 */
.L_x_27534:
        /* <DEDUP_REMOVED lines=30> */
.L_x_27538:
[----:B------:R-:W-:Y:S01]  /*2ed0*/  MOV R24, R10 ;  /* 0x0000000a00187202 */ /* 0x000fe20000000f00 */
[----:B------:R-:W-:Y:S01]  /*2ee0*/  IMAD.MOV.U32 R21, RZ, RZ, R11 ;  /* 0x000000ffff157224 */ /* 0x000fe200078e000b */
[----:B------:R-:W-:Y:S01]  /*2ef0*/  MOV R18, R20 ;  /* 0x0000001400127202 */ /* 0x000fe20000000f00 */
[----:B------:R-:W-:Y:S01]  /*2f00*/  IMAD.MOV.U32 R19, RZ, RZ, R9 ;  /* 0x000000ffff137224 */ /* 0x000fe200078e0009 */
[----:B------:R-:W-:-:S07]  /*2f10*/  MOV R26, 0x2f30 ;  /* 0x00002f30001a7802 */ /* 0x000fce0000000f00 */
[----:B------:R-:W-:Y:S05]  /*2f20*/  CALL.REL.NOINC `($__internal_597_$__cuda_sm20_rem_s64) ;  /* 0x00000040009c7944 */ /* 0x000fea0003c00000 */
.L_x_27539:
[----:B------:R-:W-:Y:S05]  /*2f30*/  BSYNC.RECONVERGENT B1 ;  /* 0x0000000000017941 */ /* 0x000fea0003800200 */
.L_x_27537:
[----:B------:R-:W-:Y:S02]  /*2f40*/  IMAD R7, R7, R16, RZ ;  /* 0x0000001007077224 */ /* 0x000fe400078e02ff */
[----:B------:R-:W-:-:S04]  /*2f50*/  IMAD.WIDE.U32 R22, R16, R6, R22 ;  /* 0x0000000610167225 */ /* 0x000fc800078e0016 */
[----:B------:R-:W-:-:S05]  /*2f60*/  IMAD R7, R17, R6, R7 ;  /* 0x0000000611077224 */ /* 0x000fca00078e0207 */
[----:B------:R-:W-:-:S07]  /*2f70*/  IADD3 R23, PT, PT, R23, R7, RZ ;  /* 0x0000000717177210 */ /* 0x000fce0007ffe0ff */
.L_x_27494:
        /* <DEDUP_REMOVED lines=13> */
.L_x_27493:
        /* <DEDUP_REMOVED lines=18> */
.L_x_27567:
        /* <DEDUP_REMOVED lines=30> */
.L_x_27544:
[----:B------:R-:W-:Y:S01]  /*3350*/  IMAD.MOV.U32 R26, RZ, RZ, R18 ;  /* 0x000000ffff1a7224 */ /* 0x000fe200078e0012 */
[----:B------:R-:W-:Y:S01]  /*3360*/  MOV R13, R19 ;  /* 0x00000013000d7202 */ /* 0x000fe20000000f00 */
[----:B------:R-:W-:Y:S01]  /*3370*/  IMAD.MOV.U32 R14, RZ, RZ, R20 ;  /* 0x000000ffff0e7224 */ /* 0x000fe200078e0014 */
[----:B------:R-:W-:Y:S02]  /*3380*/  MOV R11, R21 ;  /* 0x00000015000b7202 */ /* 0x000fe40000000f00 */
[----:B------:R-:W-:-:S07]  /*3390*/  MOV R12, 0x33b0 ;  /* 0x000033b0000c7802 */ /* 0x000fce0000000f00 */
[----:B-1----:R-:W-:Y:S05]  /*33a0*/  CALL.REL.NOINC `($__internal_596_$__cuda_sm20_div_s64) ;  /* 0x0000003800307944 */ /* 0x002fea0003c00000 */
        /* <DEDUP_REMOVED lines=9> */
.L_x_27545:
[----:B------:R-:W-:Y:S05]  /*3440*/  BSYNC.RECONVERGENT B1 ;  /* 0x0000000000017941 */ /* 0x000fea0003800200 */
.L_x_27543:
        /* <DEDUP_REMOVED lines=39> */
.L_x_27547:
[----:B------:R-:W-:Y:S01]  /*36c0*/  IMAD.MOV.U32 R26, RZ, RZ, R36 ;  /* 0x000000ffff1a7224 */ /* 0x000fe200078e0024 */
[----:B------:R-:W-:Y:S01]  /*36d0*/  MOV R13, R37 ;  /* 0x00000025000d7202 */ /* 0x000fe20000000f00 */
[----:B------:R-:W-:Y:S01]  /*36e0*/  IMAD.MOV.U32 R14, RZ, RZ, R38 ;  /* 0x000000ffff0e7224 */ /* 0x000fe200078e0026 */
[----:B------:R-:W-:Y:S02]  /*36f0*/  MOV R11, R39 ;  /* 0x00000027000b7202 */ /* 0x000fe40000000f00 */
[----:B------:R-:W-:-:S07]  /*3700*/  MOV R12, 0x3720 ;  /* 0x00003720000c7802 */ /* 0x000fce0000000f00 */
[----:B-1----:R-:W-:Y:S05]  /*3710*/  CALL.REL.NOINC `($__internal_596_$__cuda_sm20_div_s64) ;  /* 0x0000003400547944 */ /* 0x002fea0003c00000 */
        /* <DEDUP_REMOVED lines=11> */
.L_x_27548:
[----:B------:R-:W-:Y:S05]  /*37d0*/  BSYNC.RECONVERGENT B1 ;  /* 0x0000000000017941 */ /* 0x000fea0003800200 */
.L_x_27546:
        /* <DEDUP_REMOVED lines=37> */
.L_x_27550:
        /* <DEDUP_REMOVED lines=17> */
.L_x_27551:
[----:B------:R-:W-:Y:S05]  /*3b40*/  BSYNC.RECONVERGENT B1 ;  /* 0x0000000000017941 */ /* 0x000fea0003800200 */
.L_x_27549:
        /* <DEDUP_REMOVED lines=38> */
.L_x_27553:
        /* <DEDUP_REMOVED lines=17> */
.L_x_27554:
[----:B------:R-:W-:Y:S05]  /*3ec0*/  BSYNC.RECONVERGENT B1 ;  /* 0x0000000000017941 */ /* 0x000fea0003800200 */
.L_x_27552:
        /* <DEDUP_REMOVED lines=38> */
.L_x_27556:
        /* <DEDUP_REMOVED lines=17> */
.L_x_27557:
[----:B------:R-:W-:Y:S05]  /*4240*/  BSYNC.RECONVERGENT B1 ;  /* 0x0000000000017941 */ /* 0x000fea0003800200 */
.L_x_27555:
        /* <DEDUP_REMOVED lines=40> */
.L_x_27559:
        /* <DEDUP_REMOVED lines=17> */
.L_x_27560:
[----:B------:R-:W-:Y:S05]  /*45e0*/  BSYNC.RECONVERGENT B1 ;  /* 0x0000000000017941 */ /* 0x000fea0003800200 */
.L_x_27558:
        /* <DEDUP_REMOVED lines=40> */
.L_x_27562:
[----:B------:R-:W-:Y:S01]  /*4870*/  MOV R26, R20 ;  /* 0x00000014001a7202 */ /* 0x000fe20000000f00 */
[----:B------:R-:W-:Y:S01]  /*4880*/  IMAD.MOV.U32 R14, RZ, RZ, R22 ;  /* 0x000000ffff0e7224 */ /* 0x000fe200078e0016 */
[----:B------:R-:W-:Y:S02]  /*4890*/  MOV R13, R21 ;  /* 0x00000015000d7202 */ /* 0x000fe40000000f00 */
[----:B------:R-:W-:Y:S02]  /*48a0*/  MOV R11, R23 ;  /* 0x00000017000b7202 */ /* 0x000fe40000000f00 */
[----:B------:R-:W-:-:S07]  /*48b0*/  MOV R12, 0x48d0 ;  /* 0x000048d0000c7802 */ /* 0x000fce0000000f00 */
[----:B-1----:R-:W-:Y:S05]  /*48c0*/  CALL.REL.NOINC `($__internal_596_$__cuda_sm20_div_s64) ;  /* 0x0000002000e87944 */ /* 0x002fea0003c00000 */
        /* <DEDUP_REMOVED lines=11> */
.L_x_27563:
[----:B------:R-:W-:Y:S05]  /*4980*/  BSYNC.RECONVERGENT B1 ;  /* 0x0000000000017941 */ /* 0x000fea0003800200 */
.L_x_27561:
        /* <DEDUP_REMOVED lines=38> */
.L_x_27565:
        /* <DEDUP_REMOVED lines=17> */
.L_x_27566:
[----:B------:R-:W-:Y:S05]  /*4d00*/  BSYNC.RECONVERGENT B1 ;  /* 0x0000000000017941 */ /* 0x000fea0003800200 */
.L_x_27564:
        /* <DEDUP_REMOVED lines=15> */
.L_x_27542:
        /* <DEDUP_REMOVED lines=37> */
.L_x_27570:
[----:B------:R-:W-:Y:S01]  /*5050*/  MOV R26, R18 ;  /* 0x00000012001a7202 */ /* 0x000fe20000000f00 */
[----:B------:R-:W-:Y:S01]  /*5060*/  IMAD.MOV.U32 R14, RZ, RZ, R6 ;  /* 0x000000ffff0e7224 */ /* 0x000fe200078e0006 */
[----:B------:R-:W-:Y:S02]  /*5070*/  MOV R13, R19 ;  /* 0x00000013000d7202 */ /* 0x000fe40000000f00 */
[----:B------:R-:W-:Y:S02]  /*5080*/  MOV R11, R7 ;  /* 0x00000007000b7202 */ /* 0x000fe40000000f00 */
[----:B------:R-:W-:-:S07]  /*5090*/  MOV R12, 0x50b0 ;  /* 0x000050b0000c7802 */ /* 0x000fce0000000f00 */
[----:B------:R-:W-:Y:S05]  /*50a0*/  CALL.REL.NOINC `($__internal_596_$__cuda_sm20_div_s64) ;  /* 0x0000001800f07944 */ /* 0x000fea0003c00000 */
        /* <DEDUP_REMOVED lines=9> */
.L_x_27571:
[----:B------:R-:W-:Y:S05]  /*5140*/  BSYNC.RECONVERGENT B1 ;  /* 0x0000000000017941 */ /* 0x000fea0003800200 */
.L_x_27569:
        /* <DEDUP_REMOVED lines=39> */
.L_x_27573:
[----:B------:R-:W-:Y:S01]  /*53c0*/  MOV R26, R18 ;  /* 0x00000012001a7202 */ /* 0x000fe20000000f00 */
[----:B------:R-:W-:Y:S01]  /*53d0*/  IMAD.MOV.U32 R13, RZ, RZ, R19 ;  /* 0x000000ffff0d7224 */ /* 0x000fe200078e0013 */
[----:B------:R-:W-:Y:S02]  /*53e0*/  MOV R14, R6 ;  /* 0x00000006000e7202 */ /* 0x000fe40000000f00 */
[----:B------:R-:W-:Y:S02]  /*53f0*/  MOV R11, R7 ;  /* 0x00000007000b7202 */ /* 0x000fe40000000f00 */
[----:B------:R-:W-:-:S07]  /*5400*/  MOV R12, 0x5420 ;  /* 0x00005420000c7802 */ /* 0x000fce0000000f00 */
[----:B------:R-:W-:Y:S05]  /*5410*/  CALL.REL.NOINC `($__internal_596_$__cuda_sm20_div_s64) ;  /* 0x0000001800147944 */ /* 0x000fea0003c00000 */
        /* <DEDUP_REMOVED lines=11> */
.L_x_27574:
[----:B------:R-:W-:Y:S05]  /*54d0*/  BSYNC.RECONVERGENT B1 ;  /* 0x0000000000017941 */ /* 0x000fea0003800200 */
.L_x_27572:
        /* <DEDUP_REMOVED lines=40> */
.L_x_27576:
        /* <DEDUP_REMOVED lines=17> */
.L_x_27577:
[----:B------:R-:W-:Y:S05]  /*5870*/  BSYNC.RECONVERGENT B1 ;  /* 0x0000000000017941 */ /* 0x000fea0003800200 */
.L_x_27575:
        /* <DEDUP_REMOVED lines=40> */
.L_x_27579:
[----:B------:R-:W-:Y:S01]  /*5b00*/  MOV R26, R18 ;  /* 0x00000012001a7202 */ /* 0x000fe20000000f00 */
[----:B------:R-:W-:Y:S01]  /*5b10*/  IMAD.MOV.U32 R14, RZ, RZ, R20 ;  /* 0x000000ffff0e7224 */ /* 0x000fe200078e0014 */
[----:B------:R-:W-:Y:S02]  /*5b20*/  MOV R13, R19 ;  /* 0x00000013000d7202 */ /* 0x000fe40000000f00 */
[----:B------:R-:W-:Y:S02]  /*5b30*/  MOV R11, R21 ;  /* 0x00000015000b7202 */ /* 0x000fe40000000f00 */
[----:B------:R-:W-:-:S07]  /*5b40*/  MOV R12, 0x5b60 ;  /* 0x00005b60000c7802 */ /* 0x000fce0000000f00 */
[----:B------:R-:W-:Y:S05]  /*5b50*/  CALL.REL.NOINC `($__internal_596_$__cuda_sm20_div_s64) ;  /* 0x0000001000447944 */ /* 0x000fea0003c00000 */
        /* <DEDUP_REMOVED lines=11> */
.L_x_27580:
[----:B------:R-:W-:Y:S05]  /*5c10*/  BSYNC.RECONVERGENT B1 ;  /* 0x0000000000017941 */ /* 0x000fea0003800200 */
.L_x_27578:
        /* <DEDUP_REMOVED lines=11> */
.L_x_27568:
        /* <DEDUP_REMOVED lines=35> */
.L_x_27583:
[----:B------:R-:W-:Y:S01]  /*5f00*/  MOV R26, R18 ;  /* 0x00000012001a7202 */ /* 0x000fe20000000f00 */
[----:B------:R-:W-:Y:S01]  /*5f10*/  IMAD.MOV.U32 R13, RZ, RZ, R19 ;  /* 0x000000ffff0d7224 */ /* 0x000fe200078e0013 */
[----:B------:R-:W-:Y:S02]  /*5f20*/  MOV R14, R4 ;  /* 0x00000004000e7202 */ /* 0x000fe40000000f00 */
[----:B------:R-:W-:Y:S02]  /*5f30*/  MOV R11, R5 ;  /* 0x00000005000b7202 */ /* 0x000fe40000000f00 */
[----:B------:R-:W-:-:S07]  /*5f40*/  MOV R12, 0x5f60 ;  /* 0x00005f60000c7802 */ /* 0x000fce0000000f00 */
[----:B------:R-:W-:Y:S05]  /*5f50*/  CALL.REL.NOINC `($__internal_596_$__cuda_sm20_div_s64) ;  /* 0x0000000c00447944 */ /* 0x000fea0003c00000 */
        /* <DEDUP_REMOVED lines=8> */
.L_x_27584:
[----:B------:R-:W-:Y:S05]  /*5fe0*/  BSYNC.RECONVERGENT B1 ;  /* 0x0000000000017941 */ /* 0x000fea0003800200 */
.L_x_27582:
        /* <DEDUP_REMOVED lines=39> */
.L_x_27586:
[----:B------:R-:W-:Y:S01]  /*6260*/  MOV R26, R18 ;  /* 0x00000012001a7202 */ /* 0x000fe20000000f00 */
[----:B------:R-:W-:Y:S01]  /*6270*/  IMAD.MOV.U32 R13, RZ, RZ, R19 ;  /* 0x000000ffff0d7224 */ /* 0x000fe200078e0013 */
[----:B------:R-:W-:Y:S02]  /*6280*/  MOV R14, R16 ;  /* 0x00000010000e7202 */ /* 0x000fe40000000f00 */
[----:B------:R-:W-:Y:S02]  /*6290*/  MOV R11, R17 ;  /* 0x00000011000b7202 */ /* 0x000fe40000000f00 */
[----:B------:R-:W-:-:S07]  /*62a0*/  MOV R12, 0x62c0 ;  /* 0x000062c0000c7802 */ /* 0x000fce0000000f00 */
[----:B------:R-:W-:Y:S05]  /*62b0*/  CALL.REL.NOINC `($__internal_596_$__cuda_sm20_div_s64) ;  /* 0x00000008006c7944 */ /* 0x000fea0003c00000 */
        /* <DEDUP_REMOVED lines=11> */
.L_x_27587:
[----:B------:R-:W-:Y:S05]  /*6370*/  BSYNC.RECONVERGENT B1 ;  /* 0x0000000000017941 */ /* 0x000fea0003800200 */
.L_x_27585:
        /* <DEDUP_REMOVED lines=11> */
.L_x_27581:
        /* <DEDUP_REMOVED lines=31> */
.L_x_27589:
[----:B------:R-:W-:Y:S01]  /*6620*/  IMAD.MOV.U32 R24, RZ, RZ, R20 ;  /* 0x000000ffff187224 */ /* 0x000fe200078e0014 */
[----:B------:R-:W-:-:S07]  /*6630*/  MOV R26, 0x6650 ;  /* 0x00006650001a7802 */ /* 0x000fce0000000f00 */
[----:B------:R-:W-:Y:S05]  /*6640*/  CALL.REL.NOINC `($__internal_597_$__cuda_sm20_rem_s64) ;  /* 0x0000000800d47944 */ /* 0x000fea0003c00000 */
[----:B------:R-:W-:Y:S02]  /*6650*/  MOV R4, R6 ;  /* 0x0000000600047202 */ /* 0x000fe40000000f00 */
[----:B------:R-:W-:-:S07]  /*6660*/  MOV R5, R7 ;  /* 0x0000000700057202 */ /* 0x000fce0000000f00 */
.L_x_27590:
[----:B------:R-:W-:Y:S05]  /*6670*/  BSYNC.RECONVERGENT B1 ;  /* 0x0000000000017941 */ /* 0x000fea0003800200 */
.L_x_27588:
        /* <DEDUP_REMOVED lines=9> */
.L_x_27541:
[----:B------:R-:W2:Y:S04]  /*6710*/  LDG.E.64 R4, desc[UR12][R8.64] ;  /* 0x0000000c08047981 */ /* 0x000ea8000c1e1b00 */
[----:B--2---:R1:W-:Y:S02]  /*6720*/  STS.64 [R3], R4 ;  /* 0x0000000403007388 */ /* 0x0043e40000000a00 */
.L_x_27540:
[----:B------:R-:W-:Y:S05]  /*6730*/  BSYNC.RECONVERGENT B0 ;  /* 0x0000000000007941 */ /* 0x000fea0003800200 */
.L_x_27492:
[----:B------:R-:W-:Y:S01]  /*6740*/  BAR.SYNC.DEFER_BLOCKING 0x0 ;  /* 0x0000000000007b1d */ /* 0x000fe20000010000 */
[----:B------:R-:W-:-:S13]  /*6750*/  ISETP.GE.U32.AND P0, PT, R2, 0x42, PT ;  /* 0x000000420200780c */ /* 0x000fda0003f06070 */
[----:B------:R-:W-:Y:S05]  /*6760*/  @!P0 BRA `(.L_x_27591) ;  /* 0x0000000000448947 */ /* 0x000fea0003800000 */
.L_x_27594:
        /* <DEDUP_REMOVED lines=12> */
.L_x_27593:
[----:B------:R-:W-:Y:S05]  /*6830*/  BSYNC.RECONVERGENT B0 ;  /* 0x0000000000007941 */ /* 0x000fea0003800200 */
.L_x_27592:
[----:B------:R-:W-:Y:S01]  /*6840*/  BAR.SYNC.DEFER_BLOCKING 0x0 ;  /* 0x0000000000007b1d */ /* 0x000fe20000010000 */
[----:B------:R-:W-:Y:S01]  /*6850*/  ISETP.GT.U32.AND P0, PT, R2, 0x83, PT ;  /* 0x000000830200780c */ /* 0x000fe20003f04070 */
[----:B------:R-:W-:-:S12]  /*6860*/  IMAD.MOV.U32 R2, RZ, RZ, R10 ;  /* 0x000000ffff027224 */ /* 0x000fd800078e000a */
[----:B------:R-:W-:Y:S05]  /*6870*/  @P0 BRA `(.L_x_27594) ;  /* 0xfffffffc00bc0947 */ /* 0x000fea000383ffff */
.L_x_27591:
        /* <DEDUP_REMOVED lines=63> */
        .weak           $__internal_596_$__cuda_sm20_div_s64
        .type           $__internal_596_$__cuda_sm20_div_s64,@function
        .size           $__internal_596_$__cuda_sm20_div_s64,($__internal_597_$__cuda_sm20_rem_s64 - $__internal_596_$__cuda_sm20_div_s64)
$__internal_596_$__cuda_sm20_div_s64:
        /* <DEDUP_REMOVED lines=82> */
[----:B------:R-:W-:Y:S06]  /*7190*/  RET.REL.NODEC R12 `(contiguous_nanprod2_i64) ;  /* 0xffffff8c0c987950 */ /* 0x000fec0003c3ffff */
        .weak           $__internal_597_$__cuda_sm20_rem_s64
        .type           $__internal_597_$__cuda_sm20_rem_s64,@function
        .size           $__internal_597_$__cuda_sm20_rem_s64,(.L_x_32800 - $__internal_597_$__cuda_sm20_rem_s64)
$__internal_597_$__cuda_sm20_rem_s64:
        /* <DEDUP_REMOVED lines=76> */
[----:B------:R-:W-:Y:S06]  /*7660*/  RET.REL.NODEC R26 `(contiguous_nanprod2_i64) ;  /* 0xffffff881a647950 */ /* 0x000fec0003c3ffff */
.L_x_27595:
        /* <DEDUP_REMOVED lines=9> */
.L_x_32800:


//--------------------- .text.uncontiguous_nanprod_i64 --------------------------
	.section	.text.uncontiguous_nanprod_i64,"ax",@progbits
	.align	128
        .global         uncontiguous_nanprod_i64
        .type           uncontiguous_nanprod_i64,@function
        .size           uncontiguous_nanprod_i64,(.L_x_32802 - uncontiguous_nanprod_i64)
        .other          uncontiguous_nanprod_i64,@"STO_CUDA_ENTRY STV_DEFAULT"
uncontiguous_nanprod_i64:
.text.uncontiguous_nanprod_i64:
        /* <DEDUP_REMOVED lines=44> */
.L_x_27624:
        /* <DEDUP_REMOVED lines=33> */
.L_x_27601:
[----:B------:R-:W-:Y:S01]  /*04d0*/  MOV R29, R14 ;  /* 0x0000000e001d7202 */ /* 0x000fe20000000f00 */
[----:B------:R-:W-:Y:S01]  /*04e0*/  IMAD.MOV.U32 R26, RZ, RZ, R15 ;  /* 0x000000ffff1a7224 */ /* 0x000fe200078e000f */
[----:B------:R-:W-:Y:S01]  /*04f0*/  MOV R13, R16 ;  /* 0x00000010000d7202 */ /* 0x000fe20000000f00 */
[----:B------:R-:W-:Y:S01]  /*0500*/  IMAD.MOV.U32 R12, RZ, RZ, R17 ;  /* 0x000000ffff0c7224 */ /* 0x000fe200078e0011 */
[----:B------:R-:W-:-:S07]  /*0510*/  MOV R11, 0x530 ;  /* 0x00000530000b7802 */ /* 0x000fce0000000f00 */
[----:B------:R-:W-:Y:S05]  /*0520*/  CALL.REL.NOINC `($__internal_598_$__cuda_sm20_div_s64) ;  /* 0x00000068003c7944 */ /* 0x000fea0003c00000 */
        /* <DEDUP_REMOVED lines=9> */
.L_x_27602:
[----:B------:R-:W-:Y:S05]  /*05c0*/  BSYNC.RECONVERGENT B1 ;  /* 0x0000000000017941 */ /* 0x000fea0003800200 */
.L_x_27600:
        /* <DEDUP_REMOVED lines=36> */
.L_x_27604:
[----:B------:R-:W-:Y:S01]  /*0810*/  MOV R29, R7 ;  /* 0x00000007001d7202 */ /* 0x000fe20000000f00 */
[----:B------:R-:W-:Y:S01]  /*0820*/  IMAD.MOV.U32 R26, RZ, RZ, R8 ;  /* 0x000000ffff1a7224 */ /* 0x000fe200078e0008 */
[----:B------:R-:W-:Y:S01]  /*0830*/  MOV R13, R16 ;  /* 0x00000010000d7202 */ /* 0x000fe20000000f00 */
[----:B------:R-:W-:Y:S01]  /*0840*/  IMAD.MOV.U32 R12, RZ, RZ, R17 ;  /* 0x000000ffff0c7224 */ /* 0x000fe200078e0011 */
[----:B------:R-:W-:-:S07]  /*0850*/  MOV R11, 0x870 ;  /* 0x00000870000b7802 */ /* 0x000fce0000000f00 */
[----:B------:R-:W-:Y:S05]  /*0860*/  CALL.REL.NOINC `($__internal_598_$__cuda_sm20_div_s64) ;  /* 0x00000064006c7944 */ /* 0x000fea0003c00000 */
        /* <DEDUP_REMOVED lines=10> */
.L_x_27605:
[----:B------:R-:W-:Y:S05]  /*0910*/  BSYNC.RECONVERGENT B1 ;  /* 0x0000000000017941 */ /* 0x000fea0003800200 */
.L_x_27603:
        /* <DEDUP_REMOVED lines=37> */
.L_x_27607:
[----:B------:R-:W-:Y:S01]  /*0b70*/  IMAD.MOV.U32 R29, RZ, RZ, R14 ;  /* 0x000000ffff1d7224 */ /* 0x000fe200078e000e */
[----:B------:R-:W-:Y:S01]  /*0b80*/  MOV R26, R15 ;  /* 0x0000000f001a7202 */ /* 0x000fe20000000f00 */
[----:B------:R-:W-:Y:S01]  /*0b90*/  IMAD.MOV.U32 R13, RZ, RZ, R16 ;  /* 0x000000ffff0d7224 */ /* 0x000fe200078e0010 */
[----:B------:R-:W-:Y:S02]  /*0ba0*/  MOV R12, R17 ;  /* 0x00000011000c7202 */ /* 0x000fe40000000f00 */
[----:B------:R-:W-:-:S07]  /*0bb0*/  MOV R11, 0xbd0 ;  /* 0x00000bd0000b7802 */ /* 0x000fce0000000f00 */
[----:B------:R-:W-:Y:S05]  /*0bc0*/  CALL.REL.NOINC `($__internal_598_$__cuda_sm20_div_s64) ;  /* 0x0000006000947944 */ /* 0x000fea0003c00000 */
        /* <DEDUP_REMOVED lines=10> */
.L_x_27608:
[----:B------:R-:W-:Y:S05]  /*0c70*/  BSYNC.RECONVERGENT B1 ;  /* 0x0000000000017941 */ /* 0x000fea0003800200 */
.L_x_27606:
        /* <DEDUP_REMOVED lines=34> */
.L_x_27610:
        /* <DEDUP_REMOVED lines=16> */
.L_x_27611:
[----:B------:R-:W-:Y:S05]  /*0fa0*/  BSYNC.RECONVERGENT B1 ;  /* 0x0000000000017941 */ /* 0x000fea0003800200 */
.L_x_27609:
        /* <DEDUP_REMOVED lines=37> */
.L_x_27613:
[----:B------:R-:W-:Y:S01]  /*1200*/  MOV R29, R14 ;  /* 0x0000000e001d7202 */ /* 0x000fe20000000f00 */
[----:B------:R-:W-:Y:S01]  /*1210*/  IMAD.MOV.U32 R26, RZ, RZ, R15 ;  /* 0x000000ffff1a7224 */ /* 0x000fe200078e000f */
[----:B------:R-:W-:Y:S01]  /*1220*/  MOV R13, R16 ;  /* 0x00000010000d7202 */ /* 0x000fe20000000f00 */
[----:B------:R-:W-:Y:S01]  /*1230*/  IMAD.MOV.U32 R12, RZ, RZ, R17 ;  /* 0x000000ffff0c7224 */ /* 0x000fe200078e0011 */
[----:B------:R-:W-:-:S07]  /*1240*/  MOV R11, 0x1260 ;  /* 0x00001260000b7802 */ /* 0x000fce0000000f00 */
[----:B------:R-:W-:Y:S05]  /*1250*/  CALL.REL.NOINC `($__internal_598_$__cuda_sm20_div_s64) ;  /* 0x0000005800f07944 */ /* 0x000fea0003c00000 */
        /* <DEDUP_REMOVED lines=11> */
.L_x_27614:
[----:B------:R-:W-:Y:S05]  /*1310*/  BSYNC.RECONVERGENT B1 ;  /* 0x0000000000017941 */ /* 0x000fea0003800200 */
.L_x_27612:
        /* <DEDUP_REMOVED lines=35> */
.L_x_27616:
        /* <DEDUP_REMOVED lines=16> */
.L_x_27617:
[----:B------:R-:W-:Y:S05]  /*1650*/  BSYNC.RECONVERGENT B1 ;  /* 0x0000000000017941 */ /* 0x000fea0003800200 */
.L_x_27615:
        /* <DEDUP_REMOVED lines=36> */
.L_x_27619:
        /* <DEDUP_REMOVED lines=17> */
.L_x_27620:
[----:B------:R-:W-:Y:S05]  /*19b0*/  BSYNC.RECONVERGENT B1 ;  /* 0x0000000000017941 */ /* 0x000fea0003800200 */
.L_x_27618:
        /* <DEDUP_REMOVED lines=36> */
.L_x_27622:
        /* <DEDUP_REMOVED lines=17> */
.L_x_27623:
[----:B------:R-:W-:Y:S05]  /*1d10*/  BSYNC.RECONVERGENT B1 ;  /* 0x0000000000017941 */ /* 0x000fea0003800200 */
.L_x_27621:
        /* <DEDUP_REMOVED lines=10> */
.L_x_27599:
        /* <DEDUP_REMOVED lines=36> */
.L_x_27627:
[----:B------:R-:W-:Y:S01]  /*2000*/  IMAD.MOV.U32 R29, RZ, RZ, R14 ;  /* 0x000000ffff1d7224 */ /* 0x000fe200078e000e */
[----:B------:R-:W-:Y:S01]  /*2010*/  MOV R26, R15 ;  /* 0x0000000f001a7202 */ /* 0x000fe20000000f00 */
[----:B------:R-:W-:Y:S01]  /*2020*/  IMAD.MOV.U32 R13, RZ, RZ, R16 ;  /* 0x000000ffff0d7224 */ /* 0x000fe200078e0010 */
[----:B------:R-:W-:Y:S02]  /*2030*/  MOV R12, R17 ;  /* 0x00000011000c7202 */ /* 0x000fe40000000f00 */
[----:B------:R-:W-:-:S07]  /*2040*/  MOV R11, 0x2060 ;  /* 0x00002060000b7802 */ /* 0x000fce0000000f00 */
[----:B------:R-:W-:Y:S05]  /*2050*/  CALL.REL.NOINC `($__internal_598_$__cuda_sm20_div_s64) ;  /* 0x0000004c00707944 */ /* 0x000fea0003c00000 */
        /* <DEDUP_REMOVED lines=9> */
.L_x_27628:
[----:B------:R-:W-:Y:S05]  /*20f0*/  BSYNC.RECONVERGENT B1 ;  /* 0x0000000000017941 */ /* 0x000fea0003800200 */
.L_x_27626:
        /* <DEDUP_REMOVED lines=36> */
.L_x_27630:
[----:B------:R-:W-:Y:S01]  /*2340*/  IMAD.MOV.U32 R29, RZ, RZ, R7 ;  /* 0x000000ffff1d7224 */ /* 0x000fe200078e0007 */
[----:B------:R-:W-:Y:S01]  /*2350*/  MOV R26, R8 ;  /* 0x00000008001a7202 */ /* 0x000fe20000000f00 */
[----:B------:R-:W-:Y:S01]  /*2360*/  IMAD.MOV.U32 R13, RZ, RZ, R16 ;  /* 0x000000ffff0d7224 */ /* 0x000fe200078e0010 */
[----:B------:R-:W-:Y:S02]  /*2370*/  MOV R12, R17 ;  /* 0x00000011000c7202 */ /* 0x000fe40000000f00 */
[----:B------:R-:W-:-:S07]  /*2380*/  MOV R11, 0x23a0 ;  /* 0x000023a0000b7802 */ /* 0x000fce0000000f00 */
[----:B------:R-:W-:Y:S05]  /*2390*/  CALL.REL.NOINC `($__internal_598_$__cuda_sm20_div_s64) ;  /* 0x0000004800a07944 */ /* 0x000fea0003c00000 */
        /* <DEDUP_REMOVED lines=11> */
.L_x_27631:
[----:B------:R-:W-:Y:S05]  /*2450*/  BSYNC.RECONVERGENT B1 ;  /* 0x0000000000017941 */ /* 0x000fea0003800200 */
.L_x_27629:
        /* <DEDUP_REMOVED lines=38> */
.L_x_27633:
        /* <DEDUP_REMOVED lines=16> */
.L_x_27634:
[----:B------:R-:W-:Y:S05]  /*27c0*/  BSYNC.RECONVERGENT B1 ;  /* 0x0000000000017941 */ /* 0x000fea0003800200 */
.L_x_27632:
        /* <DEDUP_REMOVED lines=36> */
.L_x_27636:
        /* <DEDUP_REMOVED lines=16> */
.L_x_27637:
[----:B------:R-:W-:Y:S05]  /*2b10*/  BSYNC.RECONVERGENT B1 ;  /* 0x0000000000017941 */ /* 0x000fea0003800200 */
.L_x_27635:
[----:B------:R-:W-:Y:S01]  /*2b20*/  MOV R34, R20 ;  /* 0x0000001400227202 */ /* 0x000fe20000000f00 */
[----:B------:R-:W-:Y:S02]  /*2b30*/  IMAD R5, R5, R38, RZ ;  /* 0x0000002605057224 */ /* 0x000fe400078e02ff */
[----:B------:R-:W-:Y:S02]  /*2b40*/  VIADD R9, R9, 0xfffffffe ;  /* 0xfffffffe09097836 */ /* 0x000fe40000000000 */
[----:B------:R-:W-:-:S04]  /*2b50*/  IMAD.WIDE.U32 R34, R38, R10, R34 ;  /* 0x0000000a26227225 */ /* 0x000fc800078e0022 */
[----:B------:R-:W-:-:S05]  /*2b60*/  IMAD R5, R39, R10, R5 ;  /* 0x0000000a27057224 */ /* 0x000fca00078e0205 */
[----:B------:R-:W-:Y:S01]  /*2b70*/  IADD3 R6, PT, PT, R35, R5, RZ ;  /* 0x0000000523067210 */ /* 0x000fe20007ffe0ff */
[----:B------:R-:W-:-:S07]  /*2b80*/  IMAD.MOV.U32 R5, RZ, RZ, R34 ;  /* 0x000000ffff057224 */ /* 0x000fce00078e0022 */
.L_x_27625:
        /* <DEDUP_REMOVED lines=31> */
.L_x_27639:
[----:B------:R-:W-:Y:S01]  /*2d80*/  MOV R20, R14 ;  /* 0x0000000e00147202 */ /* 0x000fe20000000f00 */
[----:B------:R-:W-:Y:S01]  /*2d90*/  IMAD.MOV.U32 R24, RZ, RZ, R15 ;  /* 0x000000ffff187224 */ /* 0x000fe200078e000f */
[----:B------:R-:W-:Y:S01]  /*2da0*/  MOV R21, R16 ;  /* 0x0000001000157202 */ /* 0x000fe20000000f00 */
[----:B------:R-:W-:Y:S01]  /*2db0*/  IMAD.MOV.U32 R22, RZ, RZ, R17 ;  /* 0x000000ffff167224 */ /* 0x000fe200078e0011 */
[----:B------:R-:W-:-:S07]  /*2dc0*/  MOV R23, 0x2de0 ;  /* 0x00002de000177802 */ /* 0x000fce0000000f00 */
[----:B------:R-:W-:Y:S05]  /*2dd0*/  CALL.REL.NOINC `($__internal_599_$__cuda_sm20_rem_s64) ;  /* 0x0000004400607944 */ /* 0x000fea0003c00000 */
[----:B------:R-:W-:Y:S01]  /*2de0*/  MOV R10, R12 ;  /* 0x0000000c000a7202 */ /* 0x000fe20000000f00 */
[----:B------:R-:W-:-:S07]  /*2df0*/  IMAD.MOV.U32 R11, RZ, RZ, R13 ;  /* 0x000000ffff0b7224 */ /* 0x000fce00078e000d */
.L_x_27640:
[----:B------:R-:W-:Y:S05]  /*2e00*/  BSYNC.RECONVERGENT B1 ;  /* 0x0000000000017941 */ /* 0x000fea0003800200 */
.L_x_27638:
        /* <DEDUP_REMOVED lines=33> */
.L_x_27642:
[----:B------:R-:W-:Y:S01]  /*3020*/  IMAD.MOV.U32 R21, RZ, RZ, R16 ;  /* 0x000000ffff157224 */ /* 0x000fe200078e0010 */
[----:B------:R-:W-:Y:S01]  /*3030*/  MOV R22, R17 ;  /* 0x0000001100167202 */ /* 0x000fe20000000f00 */
[----:B------:R-:W-:Y:S01]  /*3040*/  IMAD.MOV.U32 R20, RZ, RZ, R7 ;  /* 0x000000ffff147224 */ /* 0x000fe200078e0007 */
[----:B------:R-:W-:Y:S02]  /*3050*/  MOV R24, R8 ;  /* 0x0000000800187202 */ /* 0x000fe40000000f00 */
[----:B------:R-:W-:-:S07]  /*3060*/  MOV R23, 0x3080 ;  /* 0x0000308000177802 */ /* 0x000fce0000000f00 */
[----:B------:R-:W-:Y:S05]  /*3070*/  CALL.REL.NOINC `($__internal_599_$__cuda_sm20_rem_s64) ;  /* 0x0000004000b87944 */ /* 0x000fea0003c00000 */
[----:B------:R-:W-:Y:S01]  /*3080*/  IMAD.MOV.U32 R8, RZ, RZ, R12 ;  /* 0x000000ffff087224 */ /* 0x000fe200078e000c */
[----:B------:R-:W-:-:S07]  /*3090*/  MOV R9, R13 ;  /* 0x0000000d00097202 */ /* 0x000fce0000000f00 */
.L_x_27643:
[----:B------:R-:W-:Y:S05]  /*30a0*/  BSYNC.RECONVERGENT B1 ;  /* 0x0000000000017941 */ /* 0x000fea0003800200 */
.L_x_27641:
[----:B------:R-:W-:Y:S01]  /*30b0*/  MOV R11, R6 ;  /* 0x00000006000b7202 */ /* 0x000fe20000000f00 */
[----:B------:R-:W-:Y:S02]  /*30c0*/  IMAD.MOV.U32 R10, RZ, RZ, R5 ;  /* 0x000000ffff0a7224 */ /* 0x000fe400078e0005 */
[----:B------:R-:W-:Y:S02]  /*30d0*/  IMAD R7, R9, R18, RZ ;  /* 0x0000001209077224 */ /* 0x000fe400078e02ff */
[----:B------:R-:W-:-:S04]  /*30e0*/  IMAD.WIDE.U32 R10, R18, R8, R10 ;  /* 0x00000008120a7225 */ /* 0x000fc800078e000a */
[----:B------:R-:W-:Y:S01]  /*30f0*/  IMAD R7, R19, R8, R7 ;  /* 0x0000000813077224 */ /* 0x000fe200078e0207 */
[----:B------:R-:W-:-:S03]  /*3100*/  MOV R5, R10 ;  /* 0x0000000a00057202 */ /* 0x000fc60000000f00 */
[----:B------:R-:W-:-:S07]  /*3110*/  IMAD.IADD R6, R11, 0x1, R7 ;  /* 0x000000010b067824 */ /* 0x000fce00078e0207 */
.L_x_27598:
        /* <DEDUP_REMOVED lines=13> */
.L_x_27597:
        /* <DEDUP_REMOVED lines=20> */
.L_x_27671:
        /* <DEDUP_REMOVED lines=33> */
.L_x_27648:
[----:B------:R-:W-:Y:S01]  /*3540*/  IMAD.MOV.U32 R29, RZ, RZ, R15 ;  /* 0x000000ffff1d7224 */ /* 0x000fe200078e000f */
[----:B------:R-:W-:Y:S01]  /*3550*/  MOV R26, R14 ;  /* 0x0000000e001a7202 */ /* 0x000fe20000000f00 */
[----:B------:R-:W-:Y:S01]  /*3560*/  IMAD.MOV.U32 R13, RZ, RZ, R34 ;  /* 0x000000ffff0d7224 */ /* 0x000fe200078e0022 */
[----:B------:R-:W-:Y:S02]  /*3570*/  MOV R12, R35 ;  /* 0x00000023000c7202 */ /* 0x000fe40000000f00 */
[----:B------:R-:W-:-:S07]  /*3580*/  MOV R11, 0x35a0 ;  /* 0x000035a0000b7802 */ /* 0x000fce0000000f00 */
[----:B-123--:R-:W-:Y:S05]  /*3590*/  CALL.REL.NOINC `($__internal_598_$__cuda_sm20_div_s64) ;  /* 0x0000003800207944 */ /* 0x00efea0003c00000 */
        /* <DEDUP_REMOVED lines=11> */
.L_x_27649:
[----:B------:R-:W-:Y:S05]  /*3650*/  BSYNC.RECONVERGENT B1 ;  /* 0x0000000000017941 */ /* 0x000fea0003800200 */
.L_x_27647:
        /* <DEDUP_REMOVED lines=39> */
.L_x_27651:
[----:B------:R-:W-:Y:S01]  /*38d0*/  IMAD.MOV.U32 R29, RZ, RZ, R34 ;  /* 0x000000ffff1d7224 */ /* 0x000fe200078e0022 */
[----:B------:R-:W-:Y:S01]  /*38e0*/  MOV R26, R35 ;  /* 0x00000023001a7202 */ /* 0x000fe20000000f00 */
[----:B------:R-:W-:Y:S01]  /*38f0*/  IMAD.MOV.U32 R13, RZ, RZ, R36 ;  /* 0x000000ffff0d7224 */ /* 0x000fe200078e0024 */
[----:B------:R-:W-:Y:S02]  /*3900*/  MOV R12, R37 ;  /* 0x00000025000c7202 */ /* 0x000fe40000000f00 */
[----:B------:R-:W-:-:S07]  /*3910*/  MOV R11, 0x3930 ;  /* 0x00003930000b7802 */ /* 0x000fce0000000f00 */
[----:B-1----:R-:W-:Y:S05]  /*3920*/  CALL.REL.NOINC `($__internal_598_$__cuda_sm20_div_s64) ;  /* 0x00000034003c7944 */ /* 0x002fea0003c00000 */
        /* <DEDUP_REMOVED lines=11> */
.L_x_27652:
[----:B------:R-:W-:Y:S05]  /*39e0*/  BSYNC.RECONVERGENT B1 ;  /* 0x0000000000017941 */ /* 0x000fea0003800200 */
.L_x_27650:
        /* <DEDUP_REMOVED lines=38> */
.L_x_27654:
[----:B------:R-:W-:Y:S01]  /*3c50*/  MOV R29, R34 ;  /* 0x00000022001d7202 */ /* 0x000fe20000000f00 */
[----:B------:R-:W-:Y:S01]  /*3c60*/  IMAD.MOV.U32 R26, RZ, RZ, R35 ;  /* 0x000000ffff1a7224 */ /* 0x000fe200078e0023 */
[----:B------:R-:W-:Y:S01]  /*3c70*/  MOV R13, R36 ;  /* 0x00000024000d7202 */ /* 0x000fe20000000f00 */
[----:B------:R-:W-:Y:S01]  /*3c80*/  IMAD.MOV.U32 R12, RZ, RZ, R37 ;  /* 0x000000ffff0c7224 */ /* 0x000fe200078e0025 */
[----:B------:R-:W-:-:S07]  /*3c90*/  MOV R11, 0x3cb0 ;  /* 0x00003cb0000b7802 */ /* 0x000fce0000000f00 */
[----:B-1----:R-:W-:Y:S05]  /*3ca0*/  CALL.REL.NOINC `($__internal_598_$__cuda_sm20_div_s64) ;  /* 0x00000030005c7944 */ /* 0x002fea0003c00000 */
        /* <DEDUP_REMOVED lines=11> */
.L_x_27655:
[----:B------:R-:W-:Y:S05]  /*3d60*/  BSYNC.RECONVERGENT B1 ;  /* 0x0000000000017941 */ /* 0x000fea0003800200 */
.L_x_27653:
        /* <DEDUP_REMOVED lines=38> */
.L_x_27657:
        /* <DEDUP_REMOVED lines=17> */
.L_x_27658:
[----:B------:R-:W-:Y:S05]  /*40e0*/  BSYNC.RECONVERGENT B1 ;  /* 0x0000000000017941 */ /* 0x000fea0003800200 */
.L_x_27656:
        /* <DEDUP_REMOVED lines=39> */
.L_x_27660:
        /* <DEDUP_REMOVED lines=17> */
.L_x_27661:
[----:B------:R-:W-:Y:S05]  /*4470*/  BSYNC.RECONVERGENT B1 ;  /* 0x0000000000017941 */ /* 0x000fea0003800200 */
.L_x_27659:
        /* <DEDUP_REMOVED lines=38> */
.L_x_27663:
        /* <DEDUP_REMOVED lines=17> */
.L_x_27664:
[----:B------:R-:W-:Y:S05]  /*47f0*/  BSYNC.RECONVERGENT B1 ;  /* 0x0000000000017941 */ /* 0x000fea0003800200 */
.L_x_27662:
        /* <DEDUP_REMOVED lines=38> */
.L_x_27666:
        /* <DEDUP_REMOVED lines=17> */
.L_x_27667:
[----:B------:R-:W-:Y:S05]  /*4b70*/  BSYNC.RECONVERGENT B1 ;  /* 0x0000000000017941 */ /* 0x000fea0003800200 */
.L_x_27665:
        /* <DEDUP_REMOVED lines=36> */
.L_x_27669:
[----:B------:R-:W-:Y:S01]  /*4dc0*/  MOV R29, R34 ;  /* 0x00000022001d7202 */ /* 0x000fe20000000f00 */
[----:B------:R-:W-:Y:S01]  /*4dd0*/  IMAD.MOV.U32 R26, RZ, RZ, R35 ;  /* 0x000000ffff1a7224 */ /* 0x000fe200078e0023 */
[----:B------:R-:W-:Y:S02]  /*4de0*/  MOV R13, R36 ;  /* 0x00000024000d7202 */ /* 0x000fe40000000f00 */
        /* <DEDUP_REMOVED lines=14> */
.L_x_27670:
[----:B------:R-:W-:Y:S05]  /*4ed0*/  BSYNC.RECONVERGENT B1 ;  /* 0x0000000000017941 */ /* 0x000fea0003800200 */
.L_x_27668:
        /* <DEDUP_REMOVED lines=12> */
.L_x_27646:
        /* <DEDUP_REMOVED lines=35> */
.L_x_27674:
[----:B------:R-:W-:Y:S01]  /*51d0*/  MOV R29, R15 ;  /* 0x0000000f001d7202 */ /* 0x000fe20000000f00 */
[----:B------:R-:W-:Y:S01]  /*51e0*/  IMAD.MOV.U32 R13, RZ, RZ, R16 ;  /* 0x000000ffff0d7224 */ /* 0x000fe200078e0010 */
[----:B------:R-:W-:Y:S02]  /*51f0*/  MOV R26, R14 ;  /* 0x0000000e001a7202 */ /* 0x000fe40000000f00 */
[----:B------:R-:W-:Y:S02]  /*5200*/  MOV R12, R17 ;  /* 0x00000011000c7202 */ /* 0x000fe40000000f00 */
[----:B------:R-:W-:-:S07]  /*5210*/  MOV R11, 0x5230 ;  /* 0x00005230000b7802 */ /* 0x000fce0000000f00 */
[----:B------:R-:W-:Y:S05]  /*5220*/  CALL.REL.NOINC `($__internal_598_$__cuda_sm20_div_s64) ;  /* 0x0000001800fc7944 */ /* 0x000fea0003c00000 */
        /* <DEDUP_REMOVED lines=11> */
.L_x_27675:
[----:B------:R-:W-:Y:S05]  /*52e0*/  BSYNC.RECONVERGENT B1 ;  /* 0x0000000000017941 */ /* 0x000fea0003800200 */
.L_x_27673:
        /* <DEDUP_REMOVED lines=41> */
.L_x_27677:
        /* <DEDUP_REMOVED lines=17> */
.L_x_27678:
[----:B------:R-:W-:Y:S05]  /*5690*/  BSYNC.RECONVERGENT B1 ;  /* 0x0000000000017941 */ /* 0x000fea0003800200 */
.L_x_27676:
        /* <DEDUP_REMOVED lines=40> */
.L_x_27680:
[----:B------:R-:W-:Y:S01]  /*5920*/  MOV R29, R18 ;  /* 0x00000012001d7202 */ /* 0x000fe20000000f00 */
[----:B------:R-:W-:Y:S01]  /*5930*/  IMAD.MOV.U32 R13, RZ, RZ, R20 ;  /* 0x000000ffff0d7224 */ /* 0x000fe200078e0014 */
[----:B------:R-:W-:Y:S02]  /*5940*/  MOV R26, R19 ;  /* 0x00000013001a7202 */ /* 0x000fe40000000f00 */
[----:B------:R-:W-:Y:S02]  /*5950*/  MOV R12, R21 ;  /* 0x00000015000c7202 */ /* 0x000fe40000000f00 */
[----:B------:R-:W-:-:S07]  /*5960*/  MOV R11, 0x5980 ;  /* 0x00005980000b7802 */ /* 0x000fce0000000f00 */
[----:B------:R-:W-:Y:S05]  /*5970*/  CALL.REL.NOINC `($__internal_598_$__cuda_sm20_div_s64) ;  /* 0x0000001400287944 */ /* 0x000fea0003c00000 */
        /* <DEDUP_REMOVED lines=11> */
.L_x_27681:
[----:B------:R-:W-:Y:S05]  /*5a30*/  BSYNC.RECONVERGENT B1 ;  /* 0x0000000000017941 */ /* 0x000fea0003800200 */
.L_x_27679:
        /* <DEDUP_REMOVED lines=39> */
.L_x_27683:
        /* <DEDUP_REMOVED lines=17> */
.L_x_27684:
[----:B------:R-:W-:Y:S05]  /*5dc0*/  BSYNC.RECONVERGENT B1 ;  /* 0x0000000000017941 */ /* 0x000fea0003800200 */
.L_x_27682:
        /* <DEDUP_REMOVED lines=10> */
.L_x_27672:
        /* <DEDUP_REMOVED lines=34> */
.L_x_27687:
[----:B------:R-:W-:Y:S01]  /*6090*/  MOV R29, R15 ;  /* 0x0000000f001d7202 */ /* 0x000fe20000000f00 */
[----:B------:R-:W-:Y:S01]  /*60a0*/  IMAD.MOV.U32 R26, RZ, RZ, R14 ;  /* 0x000000ffff1a7224 */ /* 0x000fe200078e000e */
[----:B------:R-:W-:Y:S02]  /*60b0*/  MOV R13, R16 ;  /* 0x00000010000d7202 */ /* 0x000fe40000000f00 */
[----:B------:R-:W-:Y:S02]  /*60c0*/  MOV R12, R17 ;  /* 0x00000011000c7202 */ /* 0x000fe40000000f00 */
[----:B------:R-:W-:-:S07]  /*60d0*/  MOV R11, 0x60f0 ;  /* 0x000060f0000b7802 */ /* 0x000fce0000000f00 */
[----:B------:R-:W-:Y:S05]  /*60e0*/  CALL.REL.NOINC `($__internal_598_$__cuda_sm20_div_s64) ;  /* 0x0000000c004c7944 */ /* 0x000fea0003c00000 */
        /* <DEDUP_REMOVED lines=11> */
.L_x_27688:
[----:B------:R-:W-:Y:S05]  /*61a0*/  BSYNC.RECONVERGENT B1 ;  /* 0x0000000000017941 */ /* 0x000fea0003800200 */
.L_x_27686:
        /* <DEDUP_REMOVED lines=41> */
.L_x_27690:
        /* <DEDUP_REMOVED lines=17> */
.L_x_27691:
[----:B------:R-:W-:Y:S05]  /*6550*/  BSYNC.RECONVERGENT B1 ;  /* 0x0000000000017941 */ /* 0x000fea0003800200 */
.L_x_27689:
        /* <DEDUP_REMOVED lines=10> */
.L_x_27685:
        /* <DEDUP_REMOVED lines=31> */
.L_x_27693:
[----:B------:R-:W-:Y:S01]  /*67f0*/  IMAD.MOV.U32 R21, RZ, RZ, R10 ;  /* 0x000000ffff157224 */ /* 0x000fe200078e000a */
[----:B------:R-:W-:Y:S01]  /*6800*/  MOV R22, R11 ;  /* 0x0000000b00167202 */ /* 0x000fe20000000f00 */
[----:B------:R-:W-:Y:S01]  /*6810*/  IMAD.MOV.U32 R24, RZ, RZ, R14 ;  /* 0x000000ffff187224 */ /* 0x000fe200078e000e */
[----:B------:R-:W-:Y:S02]  /*6820*/  MOV R20, R15 ;  /* 0x0000000f00147202 */ /* 0x000fe40000000f00 */
[----:B------:R-:W-:-:S07]  /*6830*/  MOV R23, 0x6850 ;  /* 0x0000685000177802 */ /* 0x000fce0000000f00 */
[----:B------:R-:W-:Y:S05]  /*6840*/  CALL.REL.NOINC `($__internal_599_$__cuda_sm20_rem_s64) ;  /* 0x0000000800c47944 */ /* 0x000fea0003c00000 */
[----:B------:R-:W-:Y:S02]  /*6850*/  MOV R10, R12 ;  /* 0x0000000c000a7202 */ /* 0x000fe40000000f00 */
[----:B------:R-:W-:-:S07]  /*6860*/  MOV R11, R13 ;  /* 0x0000000d000b7202 */ /* 0x000fce0000000f00 */
.L_x_27694:
[----:B------:R-:W-:Y:S05]  /*6870*/  BSYNC.RECONVERGENT B1 ;  /* 0x0000000000017941 */ /* 0x000fea0003800200 */
.L_x_27692:
        /* <DEDUP_REMOVED lines=10> */
.L_x_27645:
[----:B------:R-:W0:Y:S02]  /*6920*/  LDCU.64 UR4, c[0x0][0x388] ;  /* 0x00007100ff0477ac */ /* 0x000e240008000a00 */
[----:B0-----:R-:W-:-:S04]  /*6930*/  LEA R8, P0, R7, UR4, 0x3 ;  /* 0x0000000407087c11 */ /* 0x001fc8000f8018ff */
[----:B------:R-:W-:-:S05]  /*6940*/  LEA.HI.X R9, R7, UR5, R6, 0x3, P0 ;  /* 0x0000000507097c11 */ /* 0x000fca00080f1c06 */
[----:B------:R-:W2:Y:S04]  /*6950*/  LDG.E.64 R6, desc[UR6][R8.64] ;  /* 0x0000000608067981 */ /* 0x000ea8000c1e1b00 */
[----:B--2---:R0:W-:Y:S02]  /*6960*/  STS.64 [R3], R6 ;  /* 0x0000000603007388 */ /* 0x0041e40000000a00 */
.L_x_27644:
[----:B------:R-:W-:Y:S05]  /*6970*/  BSYNC.RECONVERGENT B0 ;  /* 0x0000000000007941 */ /* 0x000fea0003800200 */
.L_x_27596:
[----:B------:R-:W-:Y:S01]  /*6980*/  BAR.SYNC.DEFER_BLOCKING 0x0 ;  /* 0x0000000000007b1d */ /* 0x000fe20000010000 */
[----:B------:R-:W-:-:S13]  /*6990*/  ISETP.GE.U32.AND P0, PT, R4, 0x42, PT ;  /* 0x000000420400780c */ /* 0x000fda0003f06070 */
[----:B------:R-:W-:Y:S05]  /*69a0*/  @!P0 BRA `(.L_x_27695) ;  /* 0x0000000000448947 */ /* 0x000fea0003800000 */
.L_x_27698:
        /* <DEDUP_REMOVED lines=12> */
.L_x_27697:
[----:B------:R-:W-:Y:S05]  /*6a70*/  BSYNC.RECONVERGENT B0 ;  /* 0x0000000000007941 */ /* 0x000fea0003800200 */
.L_x_27696:
[----:B------:R-:W-:Y:S01]  /*6a80*/  BAR.SYNC.DEFER_BLOCKING 0x0 ;  /* 0x0000000000007b1d */ /* 0x000fe20000010000 */
[----:B------:R-:W-:Y:S01]  /*6a90*/  ISETP.GT.U32.AND P0, PT, R4, 0x83, PT ;  /* 0x000000830400780c */ /* 0x000fe20003f04070 */
[----:B------:R-:W-:-:S12]  /*6aa0*/  IMAD.MOV.U32 R4, RZ, RZ, R12 ;  /* 0x000000ffff047224 */ /* 0x000fd800078e000c */
[----:B------:R-:W-:Y:S05]  /*6ab0*/  @P0 BRA `(.L_x_27698) ;  /* 0xfffffffc00bc0947 */ /* 0x000fea000383ffff */
.L_x_27695:
        /* <DEDUP_REMOVED lines=54> */
        .weak           $__internal_598_$__cuda_sm20_div_s64
        .type           $__internal_598_$__cuda_sm20_div_s64,@function
        .size           $__internal_598_$__cuda_sm20_div_s64,($__internal_599_$__cuda_sm20_rem_s64 - $__internal_598_$__cuda_sm20_div_s64)
$__internal_598_$__cuda_sm20_div_s64:
        /* <DEDUP_REMOVED lines=83> */
[----:B------:R-:W-:Y:S05]  /*7350*/  RET.REL.NODEC R12 `(uncontiguous_nanprod_i64) ;  /* 0xffffff8c0c287950 */ /* 0x000fea0003c3ffff */
        .weak           $__internal_599_$__cuda_sm20_rem_s64
        .type           $__internal_599_$__cuda_sm20_rem_s64,@function
        .size           $__internal_599_$__cuda_sm20_rem_s64,(.L_x_32802 - $__internal_599_$__cuda_sm20_rem_s64)
$__internal_599_$__cuda_sm20_rem_s64:
        /* <DEDUP_REMOVED lines=77> */
[----:B------:R-:W-:Y:S06]  /*7830*/  RET.REL.NODEC R10 `(uncontiguous_nanprod_i64) ;  /* 0xffffff840af07950 */ /* 0x000fec0003c3ffff */
.L_x_27699:
        /* <DEDUP_REMOVED lines=12> */
.L_x_32802:


//--------------------- .text.contiguous_nanprod_i64 --------------------------
	.section	.text.contiguous_nanprod_i64,"ax",@progbits
	.align	128
        .global         contiguous_nanprod_i64
        .type           contiguous_nanprod_i64,@function
        .size           contiguous_nanprod_i64,(.L_x_33504 - contiguous_nanprod_i64)
        .other          contiguous_nanprod_i64,@"STO_CUDA_ENTRY STV_DEFAULT"
contiguous_nanprod_i64:
.text.contiguous_nanprod_i64:
        /* <DEDUP_REMOVED lines=41> */
.L_x_27701:
[----:B------:R-:W-:Y:S05]  /*0290*/  BSYNC.RECONVERGENT B0 ;  /* 0x0000000000007941 */ /* 0x000fea0003800200 */
.L_x_27700:
[----:B------:R-:W-:Y:S01]  /*02a0*/  BAR.SYNC.DEFER_BLOCKING 0x0 ;  /* 0x0000000000007b1d */ /* 0x000fe20000010000 */
[----:B------:R-:W-:-:S13]  /*02b0*/  ISETP.GE.U32.AND P0, PT, R12, 0x42, PT ;  /* 0x000000420c00780c */ /* 0x000fda0003f06070 */
[----:B------:R-:W-:Y:S05]  /*02c0*/  @!P0 BRA `(.L_x_27702) ;  /* 0x0000000000448947 */ /* 0x000fea0003800000 */
.L_x_27705:
        /* <DEDUP_REMOVED lines=12> */
.L_x_27704:
[----:B------:R-:W-:Y:S05]  /*0390*/  BSYNC.RECONVERGENT B0 ;  /* 0x0000000000007941 */ /* 0x000fea0003800200 */
.L_x_27703:
[----:B------:R-:W-:Y:S01]  /*03a0*/  BAR.SYNC.DEFER_BLOCKING 0x0 ;  /* 0x0000000000007b1d */ /* 0x000fe20000010000 */
[----:B------:R-:W-:Y:S02]  /*03b0*/  ISETP.GT.U32.AND P0, PT, R12, 0x83, PT ;  /* 0x000000830c00780c */ /* 0x000fe40003f04070 */
[----:B------:R-:W-:-:S11]  /*03c0*/  MOV R12, R10 ;  /* 0x0000000a000c7202 */ /* 0x000fd60000000f00 */
[----:B------:R-:W-:Y:S05]  /*03d0*/  @P0 BRA `(.L_x_27705) ;  /* 0xfffffffc00bc0947 */ /* 0x000fea000383ffff */
.L_x_27702:
        /* <DEDUP_REMOVED lines=54> */
.L_x_27706:
        /* <DEDUP_REMOVED lines=12> */
.L_x_33504:


//--------------------- .text.contiguous_nanprod33_i32 --------------------------
	.section	.text.contiguous_nanprod33_i32,"ax",@progbits
	.align	128
        .global         contiguous_nanprod33_i32
        .type           contiguous_nanprod33_i32,@function
        .size           contiguous_nanprod33_i32,(.L_x_33505 - contiguous_nanprod33_i32)
        .other          contiguous_nanprod33_i32,@"STO_CUDA_ENTRY STV_DEFAULT"
contiguous_nanprod33_i32:
.text.contiguous_nanprod33_i32:
        /* <DEDUP_REMOVED lines=51> */
.L_x_27709:
        /* <DEDUP_REMOVED lines=32> */
.L_x_27708:
        /* <DEDUP_REMOVED lines=21> */
.L_x_27711:
        /* <DEDUP_REMOVED lines=14> */
.L_x_27712:
[----:B------:R-:W-:-:S05]  /*0760*/  @!P1 IMAD R9, R9, UR8, RZ ;  /* 0x0000000809099c24 */ /* 0x000fca000f8e02ff */
[----:B------:R-:W-:-:S05]  /*0770*/  @!P1 LEA R9, R9, R0, 0x2 ;  /* 0x0000000009099211 */ /* 0x000fca00078e10ff */
[----:B------:R-:W1:Y:S02]  /*0780*/  @!P1 LDS R6, [R9] ;  /* 0x0000000009069984 */ /* 0x000e640000000800 */
[----:B-1----:R-:W-:-:S07]  /*0790*/  @!P1 IMAD R7, R7, R6, RZ ;  /* 0x0000000607079224 */ /* 0x002fce00078e02ff */
.L_x_27710:
[----:B-1----:R1:W-:Y:S02]  /*07a0*/  STS [R0], R7 ;  /* 0x0000000700007388 */ /* 0x0023e40000000800 */
.L_x_27707:
        /* <DEDUP_REMOVED lines=8> */
.L_x_27713:
        /* <DEDUP_REMOVED lines=13> */
.L_x_33505:


//--------------------- .text.contiguous_nanprod3_i32 --------------------------
	.section	.text.contiguous_nanprod3_i32,"ax",@progbits
	.align	128
        .global         contiguous_nanprod3_i32
        .type           contiguous_nanprod3_i32,@function
        .size           contiguous_nanprod3_i32,(.L_x_32804 - contiguous_nanprod3_i32)
        .other          contiguous_nanprod3_i32,@"STO_CUDA_ENTRY STV_DEFAULT"
contiguous_nanprod3_i32:
.text.contiguous_nanprod3_i32:
        /* <DEDUP_REMOVED lines=44> */
.L_x_27732:
        /* <DEDUP_REMOVED lines=27> */
.L_x_27716:
[----:B------:R-:W-:Y:S01]  /*0470*/  IMAD.MOV.U32 R30, RZ, RZ, R32 ;  /* 0x000000ffff1e7224 */ /* 0x000fe200078e0020 */
[----:B------:R-:W-:Y:S01]  /*0480*/  MOV R0, R36 ;  /* 0x0000002400007202 */ /* 0x000fe20000000f00 */
[----:B------:R-:W-:Y:S01]  /*0490*/  IMAD.MOV.U32 R3, RZ, RZ, R37 ;  /* 0x000000ffff037224 */ /* 0x000fe200078e0025 */
[----:B------:R-:W-:-:S07]  /*04a0*/  MOV R8, 0x4c0 ;  /* 0x000004c000087802 */ /* 0x000fce0000000f00 */
[----:B01-3--:R-:W-:Y:S05]  /*04b0*/  CALL.REL.NOINC `($__internal_600_$__cuda_sm20_div_s64) ;  /* 0x0000003000c87944 */ /* 0x00bfea0003c00000 */
        /* <DEDUP_REMOVED lines=9> */
.L_x_27717:
        /* <DEDUP_REMOVED lines=33> */
.L_x_27718:
[----:B------:R-:W-:Y:S01]  /*0760*/  MOV R0, R36 ;  /* 0x0000002400007202 */ /* 0x000fe20000000f00 */
[----:B------:R-:W-:Y:S01]  /*0770*/  IMAD.MOV.U32 R3, RZ, RZ, R37 ;  /* 0x000000ffff037224 */ /* 0x000fe200078e0025 */
[----:B------:R-:W-:-:S07]  /*0780*/  MOV R8, 0x7a0 ;  /* 0x000007a000087802 */ /* 0x000fce0000000f00 */
[----:B---3--:R-:W-:Y:S05]  /*0790*/  CALL.REL.NOINC `($__internal_600_$__cuda_sm20_div_s64) ;  /* 0x0000003000107944 */ /* 0x008fea0003c00000 */
        /* <DEDUP_REMOVED lines=10> */
.L_x_27719:
        /* <DEDUP_REMOVED lines=34> */
.L_x_27720:
[----:B------:R-:W-:Y:S01]  /*0a60*/  MOV R30, R28 ;  /* 0x0000001c001e7202 */ /* 0x000fe20000000f00 */
[----:B------:R-:W-:Y:S01]  /*0a70*/  IMAD.MOV.U32 R0, RZ, RZ, R36 ;  /* 0x000000ffff007224 */ /* 0x000fe200078e0024 */
[----:B------:R-:W-:Y:S02]  /*0a80*/  MOV R3, R37 ;  /* 0x0000002500037202 */ /* 0x000fe40000000f00 */
[----:B------:R-:W-:-:S07]  /*0a90*/  MOV R8, 0xab0 ;  /* 0x00000ab000087802 */ /* 0x000fce0000000f00 */
[----:B---3--:R-:W-:Y:S05]  /*0aa0*/  CALL.REL.NOINC `($__internal_600_$__cuda_sm20_div_s64) ;  /* 0x0000002c004c7944 */ /* 0x008fea0003c00000 */
        /* <DEDUP_REMOVED lines=10> */
.L_x_27721:
        /* <DEDUP_REMOVED lines=33> */
.L_x_27722:
[----:B------:R-:W-:Y:S01]  /*0d60*/  MOV R0, R36 ;  /* 0x0000002400007202 */ /* 0x000fe20000000f00 */
[----:B------:R-:W-:Y:S01]  /*0d70*/  IMAD.MOV.U32 R3, RZ, RZ, R37 ;  /* 0x000000ffff037224 */ /* 0x000fe200078e0025 */
[----:B------:R-:W-:-:S07]  /*0d80*/  MOV R8, 0xda0 ;  /* 0x00000da000087802 */ /* 0x000fce0000000f00 */
[----:B---3--:R-:W-:Y:S05]  /*0d90*/  CALL.REL.NOINC `($__internal_600_$__cuda_sm20_div_s64) ;  /* 0x0000002800907944 */ /* 0x008fea0003c00000 */
        /* <DEDUP_REMOVED lines=9> */
.L_x_27723:
        /* <DEDUP_REMOVED lines=34> */
.L_x_27724:
[----:B------:R-:W-:Y:S01]  /*1050*/  IMAD.MOV.U32 R30, RZ, RZ, R28 ;  /* 0x000000ffff1e7224 */ /* 0x000fe200078e001c */
        /* <DEDUP_REMOVED lines=13> */
.L_x_27725:
        /* <DEDUP_REMOVED lines=34> */
.L_x_27726:
        /* <DEDUP_REMOVED lines=14> */
.L_x_27727:
        /* <DEDUP_REMOVED lines=34> */
.L_x_27728:
[----:B------:R-:W-:Y:S01]  /*1650*/  IMAD.MOV.U32 R30, RZ, RZ, R28 ;  /* 0x000000ffff1e7224 */ /* 0x000fe200078e001c */
        /* <DEDUP_REMOVED lines=14> */
.L_x_27729:
        /* <DEDUP_REMOVED lines=34> */
.L_x_27730:
[----:B------:R-:W-:Y:S01]  /*1960*/  MOV R0, R36 ;  /* 0x0000002400007202 */ /* 0x000fe20000000f00 */
[----:B------:R-:W-:Y:S01]  /*1970*/  IMAD.MOV.U32 R3, RZ, RZ, R37 ;  /* 0x000000ffff037224 */ /* 0x000fe200078e0025 */
[----:B------:R-:W-:-:S07]  /*1980*/  MOV R8, 0x19a0 ;  /* 0x000019a000087802 */ /* 0x000fce0000000f00 */
[----:B---3--:R-:W-:Y:S05]  /*1990*/  CALL.REL.NOINC `($__internal_600_$__cuda_sm20_div_s64) ;  /* 0x0000001c00907944 */ /* 0x008fea0003c00000 */
        /* <DEDUP_REMOVED lines=9> */
.L_x_27731:
        /* <DEDUP_REMOVED lines=13> */
.L_x_27715:
        /* <DEDUP_REMOVED lines=33> */
.L_x_27734:
[----:B------:R-:W-:Y:S01]  /*1d10*/  MOV R30, R32 ;  /* 0x00000020001e7202 */ /* 0x000fe20000000f00 */
[----:B------:R-:W-:Y:S01]  /*1d20*/  IMAD.MOV.U32 R3, RZ, RZ, R17 ;  /* 0x000000ffff037224 */ /* 0x000fe200078e0011 */
[----:B------:R-:W-:Y:S02]  /*1d30*/  MOV R0, R16 ;  /* 0x0000001000007202 */ /* 0x000fe40000000f00 */
[----:B------:R-:W-:-:S07]  /*1d40*/  MOV R8, 0x1d60 ;  /* 0x00001d6000087802 */ /* 0x000fce0000000f00 */
[----:B------:R-:W-:Y:S05]  /*1d50*/  CALL.REL.NOINC `($__internal_600_$__cuda_sm20_div_s64) ;  /* 0x0000001800a07944 */ /* 0x000fea0003c00000 */
        /* <DEDUP_REMOVED lines=9> */
.L_x_27735:
        /* <DEDUP_REMOVED lines=35> */
.L_x_27736:
[----:B------:R-:W-:Y:S01]  /*2020*/  MOV R0, R18 ;  /* 0x0000001200007202 */ /* 0x000fe20000000f00 */
[----:B------:R-:W-:Y:S01]  /*2030*/  IMAD.MOV.U32 R3, RZ, RZ, R19 ;  /* 0x000000ffff037224 */ /* 0x000fe200078e0013 */
        /* <DEDUP_REMOVED lines=11> */
.L_x_27737:
        /* <DEDUP_REMOVED lines=36> */
.L_x_27738:
[----:B------:R-:W-:Y:S01]  /*2330*/  IMAD.MOV.U32 R30, RZ, RZ, R20 ;  /* 0x000000ffff1e7224 */ /* 0x000fe200078e0014 */
[----:B------:R-:W-:Y:S02]  /*2340*/  MOV R0, R18 ;  /* 0x0000001200007202 */ /* 0x000fe40000000f00 */
[----:B------:R-:W-:Y:S02]  /*2350*/  MOV R3, R19 ;  /* 0x0000001300037202 */ /* 0x000fe40000000f00 */
[----:B------:R-:W-:-:S07]  /*2360*/  MOV R8, 0x2380 ;  /* 0x0000238000087802 */ /* 0x000fce0000000f00 */
[----:B------:R-:W-:Y:S05]  /*2370*/  CALL.REL.NOINC `($__internal_600_$__cuda_sm20_div_s64) ;  /* 0x0000001400187944 */ /* 0x000fea0003c00000 */
        /* <DEDUP_REMOVED lines=10> */
.L_x_27739:
        /* <DEDUP_REMOVED lines=37> */
.L_x_27740:
[----:B------:R-:W-:Y:S02]  /*2670*/  MOV R0, R18 ;  /* 0x0000001200007202 */ /* 0x000fe40000000f00 */
[----:B------:R-:W-:Y:S02]  /*2680*/  MOV R3, R19 ;  /* 0x0000001300037202 */ /* 0x000fe40000000f00 */
[----:B------:R-:W-:-:S07]  /*2690*/  MOV R8, 0x26b0 ;  /* 0x000026b000087802 */ /* 0x000fce0000000f00 */
[----:B------:R-:W-:Y:S05]  /*26a0*/  CALL.REL.NOINC `($__internal_600_$__cuda_sm20_div_s64) ;  /* 0x00000010004c7944 */ /* 0x000fea0003c00000 */
        /* <DEDUP_REMOVED lines=8> */
.L_x_27741:
        /* <DEDUP_REMOVED lines=10> */
.L_x_27733:
        /* <DEDUP_REMOVED lines=31> */
.L_x_27743:
[----:B------:R-:W-:Y:S01]  /*29c0*/  MOV R30, R32 ;  /* 0x00000020001e7202 */ /* 0x000fe20000000f00 */
[----:B------:R-:W-:Y:S01]  /*29d0*/  IMAD.MOV.U32 R0, RZ, RZ, R16 ;  /* 0x000000ffff007224 */ /* 0x000fe200078e0010 */
[----:B------:R-:W-:Y:S02]  /*29e0*/  MOV R3, R17 ;  /* 0x0000001100037202 */ /* 0x000fe40000000f00 */
[----:B------:R-:W-:-:S07]  /*29f0*/  MOV R8, 0x2a10 ;  /* 0x00002a1000087802 */ /* 0x000fce0000000f00 */
[----:B------:R-:W-:Y:S05]  /*2a00*/  CALL.REL.NOINC `($__internal_600_$__cuda_sm20_div_s64) ;  /* 0x0000000c00747944 */ /* 0x000fea0003c00000 */
        /* <DEDUP_REMOVED lines=9> */
.L_x_27744:
        /* <DEDUP_REMOVED lines=36> */
.L_x_27745:
        /* <DEDUP_REMOVED lines=12> */
.L_x_27746:
        /* <DEDUP_REMOVED lines=10> */
.L_x_27742:
        /* <DEDUP_REMOVED lines=29> */
.L_x_27747:
[----:B------:R-:W-:-:S07]  /*3010*/  MOV R0, 0x3030 ;  /* 0x0000303000007802 */ /* 0x000fce0000000f00 */
[----:B------:R-:W-:Y:S05]  /*3020*/  CALL.REL.NOINC `($__internal_601_$__cuda_sm20_rem_s64) ;  /* 0x0000000c00387944 */ /* 0x000fea0003c00000 */
[----:B------:R-:W-:Y:S02]  /*3030*/  MOV R8, R3 ;  /* 0x0000000300087202 */ /* 0x000fe40000000f00 */
[----:B------:R-:W-:-:S07]  /*3040*/  MOV R9, R10 ;  /* 0x0000000a00097202 */ /* 0x000fce0000000f00 */
.L_x_27748:
[----:B------:R-:W0:Y:S02]  /*3050*/  LDC.64 R10, c[0x0][0x398] ;  /* 0x0000e600ff0a7b82 */ /* 0x000e240000000a00 */
[----:B0-----:R-:W-:-:S06]  /*3060*/  IMAD.WIDE.U32 R2, R2, 0x8, R10 ;  /* 0x0000000802027825 */ /* 0x001fcc00078e000a */
[----:B------:R-:W2:Y:S02]  /*3070*/  LDG.E.64 R2, desc[UR10][R2.64] ;  /* 0x0000000a02027981 */ /* 0x000ea4000c1e1b00 */
[-C--:B--2---:R-:W-:Y:S02]  /*3080*/  IMAD R11, R3, R8.reuse, RZ ;  /* 0x00000008030b7224 */ /* 0x084fe400078e02ff */
[----:B------:R-:W-:-:S04]  /*3090*/  IMAD.WIDE.U32 R28, R2, R8, R28 ;  /* 0x00000008021c7225 */ /* 0x000fc800078e001c */
[----:B------:R-:W-:-:S04]  /*30a0*/  IMAD R11, R2, R9, R11 ;  /* 0x00000009020b7224 */ /* 0x000fc800078e020b */
[----:B------:R-:W-:-:S07]  /*30b0*/  IMAD.IADD R29, R29, 0x1, R11 ;  /* 0x000000011d1d7824 */ /* 0x000fce00078e020b */
.L_x_27714:
        /* <DEDUP_REMOVED lines=33> */
.L_x_27751:
        /* <DEDUP_REMOVED lines=32> */
.L_x_27750:
        /* <DEDUP_REMOVED lines=21> */
.L_x_27753:
        /* <DEDUP_REMOVED lines=14> */
.L_x_27754:
[----:B------:R-:W-:-:S05]  /*3700*/  @!P1 IMAD R5, R4, UR7, RZ ;  /* 0x0000000704059c24 */ /* 0x000fca000f8e02ff */
[----:B------:R-:W-:-:S05]  /*3710*/  @!P1 LEA R5, R5, R0, 0x2 ;  /* 0x0000000005059211 */ /* 0x000fca00078e10ff */
[----:B------:R-:W1:Y:S02]  /*3720*/  @!P1 LDS R2, [R5] ;  /* 0x0000000005029984 */ /* 0x000e640000000800 */
[----:B-1----:R-:W-:-:S07]  /*3730*/  @!P1 IMAD R3, R3, R2, RZ ;  /* 0x0000000203039224 */ /* 0x002fce00078e02ff */
.L_x_27752:
[----:B-1----:R1:W-:Y:S02]  /*3740*/  STS [R0], R3 ;  /* 0x0000000300007388 */ /* 0x0023e40000000800 */
.L_x_27749:
        /* <DEDUP_REMOVED lines=9> */
        .weak           $__internal_600_$__cuda_sm20_div_s64
        .type           $__internal_600_$__cuda_sm20_div_s64,@function
        .size           $__internal_600_$__cuda_sm20_div_s64,($__internal_601_$__cuda_sm20_rem_s64 - $__internal_600_$__cuda_sm20_div_s64)
$__internal_600_$__cuda_sm20_div_s64:
        /* <DEDUP_REMOVED lines=82> */
[----:B------:R-:W-:Y:S06]  /*3d00*/  RET.REL.NODEC R8 `(contiguous_nanprod3_i32) ;  /* 0xffffffc008bc7950 */ /* 0x000fec0003c3ffff */
        .weak           $__internal_601_$__cuda_sm20_rem_s64
        .type           $__internal_601_$__cuda_sm20_rem_s64,@function
        .size           $__internal_601_$__cuda_sm20_rem_s64,(.L_x_32804 - $__internal_601_$__cuda_sm20_rem_s64)
$__internal_601_$__cuda_sm20_rem_s64:
        /* <DEDUP_REMOVED lines=66> */
[----:B------:R-:W-:Y:S06]  /*4130*/  RET.REL.NODEC R8 `(contiguous_nanprod3_i32) ;  /* 0xffffffbc08b07950 */ /* 0x000fec0003c3ffff */
.L_x_27755:
        /* <DEDUP_REMOVED lines=12> */
.L_x_32804:


//--------------------- .text.contiguous_nanprod22_i32 --------------------------
	.section	.text.contiguous_nanprod22_i32,"ax",@progbits
	.align	128
        .global         contiguous_nanprod22_i32
        .type           contiguous_nanprod22_i32,@function
        .size           contiguous_nanprod22_i32,(.L_x_33507 - contiguous_nanprod22_i32)
        .other          contiguous_nanprod22_i32,@"STO_CUDA_ENTRY STV_DEFAULT"
contiguous_nanprod22_i32:
.text.contiguous_nanprod22_i32:
        /* <DEDUP_REMOVED lines=50> */
.L_x_27757:
[----:B------:R-:W-:Y:S05]  /*0320*/  BSYNC.RECONVERGENT B0 ;  /* 0x0000000000007941 */ /* 0x000fea0003800200 */
.L_x_27756:
[----:B------:R-:W-:Y:S06]  /*0330*/  BAR.SYNC.DEFER_BLOCKING 0x0 ;  /* 0x0000000000007b1d */ /* 0x000fec0000010000 */
[----:B------:R-:W-:Y:S05]  /*0340*/  @!P1 BRA `(.L_x_27758) ;  /* 0x00000000002c9947 */ /* 0x000fea0003800000 */
.L_x_27759:
        /* <DEDUP_REMOVED lines=11> */
.L_x_27758:
        /* <DEDUP_REMOVED lines=44> */
.L_x_27760:
        /* <DEDUP_REMOVED lines=12> */
.L_x_33507:


//--------------------- .text.contiguous_nanprod2_i32 --------------------------
	.section	.text.contiguous_nanprod2_i32,"ax",@progbits
	.align	128
        .global         contiguous_nanprod2_i32
        .type           contiguous_nanprod2_i32,@function
        .size           contiguous_nanprod2_i32,(.L_x_32806 - contiguous_nanprod2_i32)
        .other          contiguous_nanprod2_i32,@"STO_CUDA_ENTRY STV_DEFAULT"
contiguous_nanprod2_i32:
.text.contiguous_nanprod2_i32:
        /* <DEDUP_REMOVED lines=47> */
.L_x_27789:
        /* <DEDUP_REMOVED lines=32> */
.L_x_27766:
[----:B------:R-:W-:Y:S01]  /*04f0*/  IMAD.MOV.U32 R26, RZ, RZ, R6 ;  /* 0x000000ffff1a7224 */ /* 0x000fe200078e0006 */
[----:B------:R-:W-:Y:S01]  /*0500*/  MOV R13, R7 ;  /* 0x00000007000d7202 */ /* 0x000fe20000000f00 */
[----:B------:R-:W-:Y:S01]  /*0510*/  IMAD.MOV.U32 R14, RZ, RZ, R34 ;  /* 0x000000ffff0e7224 */ /* 0x000fe200078e0022 */
[----:B------:R-:W-:Y:S02]  /*0520*/  MOV R11, R35 ;  /* 0x00000023000b7202 */ /* 0x000fe40000000f00 */
[----:B------:R-:W-:-:S07]  /*0530*/  MOV R12, 0x550 ;  /* 0x00000550000c7802 */ /* 0x000fce0000000f00 */
[----:B-1----:R-:W-:Y:S05]  /*0540*/  CALL.REL.NOINC `($__internal_602_$__cuda_sm20_div_s64) ;  /* 0x0000006400587944 */ /* 0x002fea0003c00000 */
        /* <DEDUP_REMOVED lines=9> */
.L_x_27767:
[----:B------:R-:W-:Y:S05]  /*05e0*/  BSYNC.RECONVERGENT B1 ;  /* 0x0000000000017941 */ /* 0x000fea0003800200 */
.L_x_27765:
        /* <DEDUP_REMOVED lines=34> */
.L_x_27769:
[----:B------:R-:W-:Y:S01]  /*0810*/  MOV R26, R20 ;  /* 0x00000014001a7202 */ /* 0x000fe20000000f00 */
[----:B------:R-:W-:Y:S01]  /*0820*/  IMAD.MOV.U32 R13, RZ, RZ, R9 ;  /* 0x000000ffff0d7224 */ /* 0x000fe200078e0009 */
[----:B------:R-:W-:Y:S01]  /*0830*/  MOV R14, R34 ;  /* 0x00000022000e7202 */ /* 0x000fe20000000f00 */
[----:B------:R-:W-:Y:S01]  /*0840*/  IMAD.MOV.U32 R11, RZ, RZ, R35 ;  /* 0x000000ffff0b7224 */ /* 0x000fe200078e0023 */
[----:B------:R-:W-:-:S07]  /*0850*/  MOV R12, 0x870 ;  /* 0x00000870000c7802 */ /* 0x000fce0000000f00 */
[----:B------:R-:W-:Y:S05]  /*0860*/  CALL.REL.NOINC `($__internal_602_$__cuda_sm20_div_s64) ;  /* 0x0000006000907944 */ /* 0x000fea0003c00000 */
        /* <DEDUP_REMOVED lines=9> */
.L_x_27770:
[----:B------:R-:W-:Y:S05]  /*0900*/  BSYNC.RECONVERGENT B1 ;  /* 0x0000000000017941 */ /* 0x000fea0003800200 */
.L_x_27768:
        /* <DEDUP_REMOVED lines=33> */
.L_x_27772:
[----:B------:R-:W-:Y:S01]  /*0b20*/  MOV R26, R36 ;  /* 0x00000024001a7202 */ /* 0x000fe20000000f00 */
[----:B------:R-:W-:Y:S01]  /*0b30*/  IMAD.MOV.U32 R13, RZ, RZ, R37 ;  /* 0x000000ffff0d7224 */ /* 0x000fe200078e0025 */
[----:B------:R-:W-:Y:S01]  /*0b40*/  MOV R14, R20 ;  /* 0x00000014000e7202 */ /* 0x000fe20000000f00 */
[----:B------:R-:W-:Y:S01]  /*0b50*/  IMAD.MOV.U32 R11, RZ, RZ, R21 ;  /* 0x000000ffff0b7224 */ /* 0x000fe200078e0015 */
[----:B------:R-:W-:-:S07]  /*0b60*/  MOV R12, 0xb80 ;  /* 0x00000b80000c7802 */ /* 0x000fce0000000f00 */
[----:B------:R-:W-:Y:S05]  /*0b70*/  CALL.REL.NOINC `($__internal_602_$__cuda_sm20_div_s64) ;  /* 0x0000005c00cc7944 */ /* 0x000fea0003c00000 */
        /* <DEDUP_REMOVED lines=10> */
.L_x_27773:
[----:B------:R-:W-:Y:S05]  /*0c20*/  BSYNC.RECONVERGENT B1 ;  /* 0x0000000000017941 */ /* 0x000fea0003800200 */
.L_x_27771:
        /* <DEDUP_REMOVED lines=35> */
.L_x_27775:
[----:B------:R-:W-:Y:S01]  /*0e60*/  IMAD.MOV.U32 R26, RZ, RZ, R34 ;  /* 0x000000ffff1a7224 */ /* 0x000fe200078e0022 */
[----:B------:R-:W-:Y:S01]  /*0e70*/  MOV R13, R35 ;  /* 0x00000023000d7202 */ /* 0x000fe20000000f00 */
[----:B------:R-:W-:Y:S01]  /*0e80*/  IMAD.MOV.U32 R14, RZ, RZ, R20 ;  /* 0x000000ffff0e7224 */ /* 0x000fe200078e0014 */
[----:B------:R-:W-:Y:S02]  /*0e90*/  MOV R11, R21 ;  /* 0x00000015000b7202 */ /* 0x000fe40000000f00 */
[----:B------:R-:W-:-:S07]  /*0ea0*/  MOV R12, 0xec0 ;  /* 0x00000ec0000c7802 */ /* 0x000fce0000000f00 */
[----:B------:R-:W-:Y:S05]  /*0eb0*/  CALL.REL.NOINC `($__internal_602_$__cuda_sm20_div_s64) ;  /* 0x0000005800fc7944 */ /* 0x000fea0003c00000 */
        /* <DEDUP_REMOVED lines=11> */
.L_x_27776:
[----:B------:R-:W-:Y:S05]  /*0f70*/  BSYNC.RECONVERGENT B1 ;  /* 0x0000000000017941 */ /* 0x000fea0003800200 */
.L_x_27774:
        /* <DEDUP_REMOVED lines=36> */
.L_x_27778:
        /* <DEDUP_REMOVED lines=16> */
.L_x_27779:
[----:B------:R-:W-:Y:S05]  /*12c0*/  BSYNC.RECONVERGENT B1 ;  /* 0x0000000000017941 */ /* 0x000fea0003800200 */
.L_x_27777:
        /* <DEDUP_REMOVED lines=35> */
.L_x_27781:
        /* <DEDUP_REMOVED lines=17> */
.L_x_27782:
[----:B------:R-:W-:Y:S05]  /*1610*/  BSYNC.RECONVERGENT B1 ;  /* 0x0000000000017941 */ /* 0x000fea0003800200 */
.L_x_27780:
        /* <DEDUP_REMOVED lines=35> */
.L_x_27784:
        /* <DEDUP_REMOVED lines=16> */
.L_x_27785:
[----:B------:R-:W-:Y:S05]  /*1950*/  BSYNC.RECONVERGENT B1 ;  /* 0x0000000000017941 */ /* 0x000fea0003800200 */
.L_x_27783:
        /* <DEDUP_REMOVED lines=35> */
.L_x_27787:
[----:B------:R-:W-:Y:S01]  /*1b90*/  MOV R26, R34 ;  /* 0x00000022001a7202 */ /* 0x000fe20000000f00 */
[----:B------:R-:W-:Y:S01]  /*1ba0*/  IMAD.MOV.U32 R13, RZ, RZ, R35 ;  /* 0x000000ffff0d7224 */ /* 0x000fe200078e0023 */
[----:B------:R-:W-:Y:S01]  /*1bb0*/  MOV R14, R20 ;  /* 0x00000014000e7202 */ /* 0x000fe20000000f00 */
[----:B------:R-:W-:Y:S01]  /*1bc0*/  IMAD.MOV.U32 R11, RZ, RZ, R21 ;  /* 0x000000ffff0b7224 */ /* 0x000fe200078e0015 */
[----:B------:R-:W-:-:S07]  /*1bd0*/  MOV R12, 0x1bf0 ;  /* 0x00001bf0000c7802 */ /* 0x000fce0000000f00 */
[----:B------:R-:W-:Y:S05]  /*1be0*/  CALL.REL.NOINC `($__internal_602_$__cuda_sm20_div_s64) ;  /* 0x0000004c00b07944 */ /* 0x000fea0003c00000 */
        /* <DEDUP_REMOVED lines=10> */
.L_x_27788:
[----:B------:R-:W-:Y:S05]  /*1c90*/  BSYNC.RECONVERGENT B1 ;  /* 0x0000000000017941 */ /* 0x000fea0003800200 */
.L_x_27786:
        /* <DEDUP_REMOVED lines=8> */
.L_x_27764:
        /* <DEDUP_REMOVED lines=36> */
.L_x_27792:
[----:B------:R-:W-:Y:S01]  /*1f60*/  IMAD.MOV.U32 R26, RZ, RZ, R6 ;  /* 0x000000ffff1a7224 */ /* 0x000fe200078e0006 */
[----:B------:R-:W-:Y:S01]  /*1f70*/  MOV R13, R7 ;  /* 0x00000007000d7202 */ /* 0x000fe20000000f00 */
[----:B------:R-:W-:Y:S01]  /*1f80*/  IMAD.MOV.U32 R14, RZ, RZ, R16 ;  /* 0x000000ffff0e7224 */ /* 0x000fe200078e0010 */
[----:B------:R-:W-:Y:S02]  /*1f90*/  MOV R11, R17 ;  /* 0x00000011000b7202 */ /* 0x000fe40000000f00 */
[----:B------:R-:W-:-:S07]  /*1fa0*/  MOV R12, 0x1fc0 ;  /* 0x00001fc0000c7802 */ /* 0x000fce0000000f00 */
[----:B------:R-:W-:Y:S05]  /*1fb0*/  CALL.REL.NOINC `($__internal_602_$__cuda_sm20_div_s64) ;  /* 0x0000004800bc7944 */ /* 0x000fea0003c00000 */
        /* <DEDUP_REMOVED lines=9> */
.L_x_27793:
[----:B------:R-:W-:Y:S05]  /*2050*/  BSYNC.RECONVERGENT B1 ;  /* 0x0000000000017941 */ /* 0x000fea0003800200 */
.L_x_27791:
        /* <DEDUP_REMOVED lines=34> */
.L_x_27795:
[----:B------:R-:W-:Y:S01]  /*2280*/  IMAD.MOV.U32 R26, RZ, RZ, R20 ;  /* 0x000000ffff1a7224 */ /* 0x000fe200078e0014 */
[----:B------:R-:W-:Y:S01]  /*2290*/  MOV R13, R9 ;  /* 0x00000009000d7202 */ /* 0x000fe20000000f00 */
[----:B------:R-:W-:Y:S01]  /*22a0*/  IMAD.MOV.U32 R14, RZ, RZ, R16 ;  /* 0x000000ffff0e7224 */ /* 0x000fe200078e0010 */
[----:B------:R-:W-:Y:S02]  /*22b0*/  MOV R11, R17 ;  /* 0x00000011000b7202 */ /* 0x000fe40000000f00 */
[----:B------:R-:W-:-:S07]  /*22c0*/  MOV R12, 0x22e0 ;  /* 0x000022e0000c7802 */ /* 0x000fce0000000f00 */
[----:B------:R-:W-:Y:S05]  /*22d0*/  CALL.REL.NOINC `($__internal_602_$__cuda_sm20_div_s64) ;  /* 0x0000004400f47944 */ /* 0x000fea0003c00000 */
        /* <DEDUP_REMOVED lines=11> */
.L_x_27796:
[----:B------:R-:W-:Y:S05]  /*2390*/  BSYNC.RECONVERGENT B1 ;  /* 0x0000000000017941 */ /* 0x000fea0003800200 */
.L_x_27794:
        /* <DEDUP_REMOVED lines=36> */
.L_x_27798:
        /* <DEDUP_REMOVED lines=16> */
.L_x_27799:
[----:B------:R-:W-:Y:S05]  /*26e0*/  BSYNC.RECONVERGENT B1 ;  /* 0x0000000000017941 */ /* 0x000fea0003800200 */
.L_x_27797:
        /* <DEDUP_REMOVED lines=35> */
.L_x_27801:
[----:B------:R-:W-:Y:S01]  /*2920*/  IMAD.MOV.U32 R26, RZ, RZ, R18 ;  /* 0x000000ffff1a7224 */ /* 0x000fe200078e0012 */
[----:B------:R-:W-:Y:S01]  /*2930*/  MOV R13, R19 ;  /* 0x00000013000d7202 */ /* 0x000fe20000000f00 */
[----:B------:R-:W-:Y:S01]  /*2940*/  IMAD.MOV.U32 R14, RZ, RZ, R16 ;  /* 0x000000ffff0e7224 */ /* 0x000fe200078e0010 */
[----:B------:R-:W-:Y:S02]  /*2950*/  MOV R11, R17 ;  /* 0x00000011000b7202 */ /* 0x000fe40000000f00 */
[----:B------:R-:W-:-:S07]  /*2960*/  MOV R12, 0x2980 ;  /* 0x00002980000c7802 */ /* 0x000fce0000000f00 */
[----:B------:R-:W-:Y:S05]  /*2970*/  CALL.REL.NOINC `($__internal_602_$__cuda_sm20_div_s64) ;  /* 0x00000040004c7944 */ /* 0x000fea0003c00000 */
        /* <DEDUP_REMOVED lines=10> */
.L_x_27802:
[----:B------:R-:W-:Y:S05]  /*2a20*/  BSYNC.RECONVERGENT B1 ;  /* 0x0000000000017941 */ /* 0x000fea0003800200 */
.L_x_27800:
[----:B------:R-:W-:Y:S01]  /*2a30*/  IMAD R11, R11, R38, RZ ;  /* 0x000000260b0b7224 */ /* 0x000fe200078e02ff */
[----:B------:R-:W-:Y:S01]  /*2a40*/  IADD3 R8, PT, PT, R8, -0x2, RZ ;  /* 0xfffffffe08087810 */ /* 0x000fe20007ffe0ff */
[----:B------:R-:W-:Y:S02]  /*2a50*/  IMAD.MOV.U32 R36, RZ, RZ, R22 ;  /* 0x000000ffff247224 */ /* 0x000fe400078e0016 */
[-C--:B------:R-:W-:Y:S02]  /*2a60*/  IMAD R11, R39, R10.reuse, R11 ;  /* 0x0000000a270b7224 */ /* 0x080fe400078e020b */
[----:B------:R-:W-:-:S04]  /*2a70*/  IMAD.WIDE.U32 R22, R38, R10, R36 ;  /* 0x0000000a26167225 */ /* 0x000fc800078e0024 */
[----:B------:R-:W-:-:S07]  /*2a80*/  IMAD.IADD R23, R23, 0x1, R11 ;  /* 0x0000000117177824 */ /* 0x000fce00078e020b */
.L_x_27790:
        /* <DEDUP_REMOVED lines=30> */
.L_x_27804:
[----:B------:R-:W-:Y:S01]  /*2c70*/  IMAD.MOV.U32 R18, RZ, RZ, R6 ;  /* 0x000000ffff127224 */ /* 0x000fe200078e0006 */
[----:B------:R-:W-:Y:S01]  /*2c80*/  MOV R19, R7 ;  /* 0x0000000700137202 */ /* 0x000fe20000000f00 */
[----:B------:R-:W-:Y:S01]  /*2c90*/  IMAD.MOV.U32 R24, RZ, RZ, R10 ;  /* 0x000000ffff187224 */ /* 0x000fe200078e000a */
[----:B------:R-:W-:Y:S02]  /*2ca0*/  MOV R21, R11 ;  /* 0x0000000b00157202 */ /* 0x000fe40000000f00 */
[----:B------:R-:W-:-:S07]  /*2cb0*/  MOV R26, 0x2cd0 ;  /* 0x00002cd0001a7802 */ /* 0x000fce0000000f00 */
[----:B------:R-:W-:Y:S05]  /*2cc0*/  CALL.REL.NOINC `($__internal_603_$__cuda_sm20_rem_s64) ;  /* 0x0000004000c47944 */ /* 0x000fea0003c00000 */
.L_x_27805:
[----:B------:R-:W-:Y:S05]  /*2cd0*/  BSYNC.RECONVERGENT B1 ;  /* 0x0000000000017941 */ /* 0x000fea0003800200 */
.L_x_27803:
        /* <DEDUP_REMOVED lines=30> */
.L_x_27807:
[----:B------:R-:W-:Y:S01]  /*2ec0*/  IMAD.MOV.U32 R24, RZ, RZ, R10 ;  /* 0x000000ffff187224 */ /* 0x000fe200078e000a */
[----:B------:R-:W-:Y:S01]  /*2ed0*/  MOV R21, R11 ;  /* 0x0000000b00157202 */ /* 0x000fe20000000f00 */
[----:B------:R-:W-:Y:S01]  /*2ee0*/  IMAD.MOV.U32 R18, RZ, RZ, R20 ;  /* 0x000000ffff127224 */ /* 0x000fe200078e0014 */
[----:B------:R-:W-:Y:S02]  /*2ef0*/  MOV R19, R9 ;  /* 0x0000000900137202 */ /* 0x000fe40000000f00 */
[----:B------:R-:W-:-:S07]  /*2f00*/  MOV R26, 0x2f20 ;  /* 0x00002f20001a7802 */ /* 0x000fce0000000f00 */
[----:B------:R-:W-:Y:S05]  /*2f10*/  CALL.REL.NOINC `($__internal_603_$__cuda_sm20_rem_s64) ;  /* 0x0000004000307944 */ /* 0x000fea0003c00000 */
.L_x_27808:
[----:B------:R-:W-:Y:S05]  /*2f20*/  BSYNC.RECONVERGENT B1 ;  /* 0x0000000000017941 */ /* 0x000fea0003800200 */
.L_x_27806:
[----:B------:R-:W-:Y:S02]  /*2f30*/  IMAD R7, R7, R16, RZ ;  /* 0x0000001007077224 */ /* 0x000fe400078e02ff */
[----:B------:R-:W-:-:S04]  /*2f40*/  IMAD.WIDE.U32 R22, R16, R6, R22 ;  /* 0x0000000610167225 */ /* 0x000fc800078e0016 */
[----:B------:R-:W-:-:S04]  /*2f50*/  IMAD R7, R17, R6, R7 ;  /* 0x0000000611077224 */ /* 0x000fc800078e0207 */
[----:B------:R-:W-:-:S07]  /*2f60*/  IMAD.IADD R23, R23, 0x1, R7 ;  /* 0x0000000117177824 */ /* 0x000fce00078e0207 */
.L_x_27763:
        /* <DEDUP_REMOVED lines=10> */
.L_x_27762:
        /* <DEDUP_REMOVED lines=18> */
.L_x_27836:
        /* <DEDUP_REMOVED lines=30> */
.L_x_27813:
        /* <DEDUP_REMOVED lines=15> */
.L_x_27814:
[----:B------:R-:W-:Y:S05]  /*3400*/  BSYNC.RECONVERGENT B1 ;  /* 0x0000000000017941 */ /* 0x000fea0003800200 */
.L_x_27812:
        /* <DEDUP_REMOVED lines=39> */
.L_x_27816:
[----:B------:R-:W-:Y:S01]  /*3680*/  IMAD.MOV.U32 R26, RZ, RZ, R36 ;  /* 0x000000ffff1a7224 */ /* 0x000fe200078e0024 */
[----:B------:R-:W-:Y:S01]  /*3690*/  MOV R13, R37 ;  /* 0x00000025000d7202 */ /* 0x000fe20000000f00 */
[----:B------:R-:W-:Y:S01]  /*36a0*/  IMAD.MOV.U32 R14, RZ, RZ, R38 ;  /* 0x000000ffff0e7224 */ /* 0x000fe200078e0026 */
[----:B------:R-:W-:Y:S02]  /*36b0*/  MOV R11, R39 ;  /* 0x00000027000b7202 */ /* 0x000fe40000000f00 */
[----:B------:R-:W-:-:S07]  /*36c0*/  MOV R12, 0x36e0 ;  /* 0x000036e0000c7802 */ /* 0x000fce0000000f00 */
[----:B-1----:R-:W-:Y:S05]  /*36d0*/  CALL.REL.NOINC `($__internal_602_$__cuda_sm20_div_s64) ;  /* 0x0000003000f47944 */ /* 0x002fea0003c00000 */
        /* <DEDUP_REMOVED lines=11> */
.L_x_27817:
[----:B------:R-:W-:Y:S05]  /*3790*/  BSYNC.RECONVERGENT B1 ;  /* 0x0000000000017941 */ /* 0x000fea0003800200 */
.L_x_27815:
        /* <DEDUP_REMOVED lines=37> */
.L_x_27819:
        /* <DEDUP_REMOVED lines=17> */
.L_x_27820:
[----:B------:R-:W-:Y:S05]  /*3b00*/  BSYNC.RECONVERGENT B1 ;  /* 0x0000000000017941 */ /* 0x000fea0003800200 */
.L_x_27818:
        /* <DEDUP_REMOVED lines=38> */
.L_x_27822:
[----:B------:R-:W-:Y:S01]  /*3d70*/  MOV R26, R20 ;  /* 0x00000014001a7202 */ /* 0x000fe20000000f00 */
[----:B------:R-:W-:Y:S01]  /*3d80*/  IMAD.MOV.U32 R13, RZ, RZ, R21 ;  /* 0x000000ffff0d7224 */ /* 0x000fe200078e0015 */
[----:B------:R-:W-:Y:S01]  /*3d90*/  MOV R14, R36 ;  /* 0x00000024000e7202 */ /* 0x000fe20000000f00 */
[----:B------:R-:W-:Y:S01]  /*3da0*/  IMAD.MOV.U32 R11, RZ, RZ, R37 ;  /* 0x000000ffff0b7224 */ /* 0x000fe200078e0025 */
[----:B------:R-:W-:-:S07]  /*3db0*/  MOV R12, 0x3dd0 ;  /* 0x00003dd0000c7802 */ /* 0x000fce0000000f00 */
[----:B-1----:R-:W-:Y:S05]  /*3dc0*/  CALL.REL.NOINC `($__internal_602_$__cuda_sm20_div_s64) ;  /* 0x0000002c00387944 */ /* 0x002fea0003c00000 */
        /* <DEDUP_REMOVED lines=11> */
.L_x_27823:
[----:B------:R-:W-:Y:S05]  /*3e80*/  BSYNC.RECONVERGENT B1 ;  /* 0x0000000000017941 */ /* 0x000fea0003800200 */
.L_x_27821:
        /* <DEDUP_REMOVED lines=38> */
.L_x_27825:
        /* <DEDUP_REMOVED lines=17> */
.L_x_27826:
[----:B------:R-:W-:Y:S05]  /*4200*/  BSYNC.RECONVERGENT B1 ;  /* 0x0000000000017941 */ /* 0x000fea0003800200 */
.L_x_27824:
        /* <DEDUP_REMOVED lines=40> */
.L_x_27828:
        /* <DEDUP_REMOVED lines=17> */
.L_x_27829:
[----:B------:R-:W-:Y:S05]  /*45a0*/  BSYNC.RECONVERGENT B1 ;  /* 0x0000000000017941 */ /* 0x000fea0003800200 */
.L_x_27827:
        /* <DEDUP_REMOVED lines=40> */
.L_x_27831:
        /* <DEDUP_REMOVED lines=17> */
.L_x_27832:
[----:B------:R-:W-:Y:S05]  /*4940*/  BSYNC.RECONVERGENT B1 ;  /* 0x0000000000017941 */ /* 0x000fea0003800200 */
.L_x_27830:
        /* <DEDUP_REMOVED lines=38> */
.L_x_27834:
[----:B------:R-:W-:Y:S01]  /*4bb0*/  MOV R26, R20 ;  /* 0x00000014001a7202 */ /* 0x000fe20000000f00 */
[----:B------:R-:W-:Y:S01]  /*4bc0*/  IMAD.MOV.U32 R14, RZ, RZ, R22 ;  /* 0x000000ffff0e7224 */ /* 0x000fe200078e0016 */
[----:B------:R-:W-:Y:S02]  /*4bd0*/  MOV R13, R21 ;  /* 0x00000015000d7202 */ /* 0x000fe40000000f00 */
[----:B------:R-:W-:Y:S02]  /*4be0*/  MOV R11, R23 ;  /* 0x00000017000b7202 */ /* 0x000fe40000000f00 */
[----:B------:R-:W-:-:S07]  /*4bf0*/  MOV R12, 0x4c10 ;  /* 0x00004c10000c7802 */ /* 0x000fce0000000f00 */
[----:B-1----:R-:W-:Y:S05]  /*4c00*/  CALL.REL.NOINC `($__internal_602_$__cuda_sm20_div_s64) ;  /* 0x0000001c00a87944 */ /* 0x002fea0003c00000 */
        /* <DEDUP_REMOVED lines=11> */
.L_x_27835:
[----:B------:R-:W-:Y:S05]  /*4cc0*/  BSYNC.RECONVERGENT B1 ;  /* 0x0000000000017941 */ /* 0x000fea0003800200 */
.L_x_27833:
        /* <DEDUP_REMOVED lines=15> */
.L_x_27811:
        /* <DEDUP_REMOVED lines=37> */
.L_x_27839:
[----:B------:R-:W-:Y:S01]  /*5010*/  MOV R26, R18 ;  /* 0x00000012001a7202 */ /* 0x000fe20000000f00 */
[----:B------:R-:W-:Y:S01]  /*5020*/  IMAD.MOV.U32 R13, RZ, RZ, R19 ;  /* 0x000000ffff0d7224 */ /* 0x000fe200078e0013 */
[----:B------:R-:W-:Y:S02]  /*5030*/  MOV R14, R6 ;  /* 0x00000006000e7202 */ /* 0x000fe40000000f00 */
[----:B------:R-:W-:Y:S02]  /*5040*/  MOV R11, R7 ;  /* 0x00000007000b7202 */ /* 0x000fe40000000f00 */
[----:B------:R-:W-:-:S07]  /*5050*/  MOV R12, 0x5070 ;  /* 0x00005070000c7802 */ /* 0x000fce0000000f00 */
[----:B------:R-:W-:Y:S05]  /*5060*/  CALL.REL.NOINC `($__internal_602_$__cuda_sm20_div_s64) ;  /* 0x0000001800907944 */ /* 0x000fea0003c00000 */
        /* <DEDUP_REMOVED lines=9> */
.L_x_27840:
[----:B------:R-:W-:Y:S05]  /*5100*/  BSYNC.RECONVERGENT B1 ;  /* 0x0000000000017941 */ /* 0x000fea0003800200 */
.L_x_27838:
        /* <DEDUP_REMOVED lines=39> */
.L_x_27842:
        /* <DEDUP_REMOVED lines=17> */
.L_x_27843:
[----:B------:R-:W-:Y:S05]  /*5490*/  BSYNC.RECONVERGENT B1 ;  /* 0x0000000000017941 */ /* 0x000fea0003800200 */
.L_x_27841:
        /* <DEDUP_REMOVED lines=40> */
.L_x_27845:
[----:B------:R-:W-:Y:S01]  /*5720*/  MOV R26, R18 ;  /* 0x00000012001a7202 */ /* 0x000fe20000000f00 */
[----:B------:R-:W-:Y:S01]  /*5730*/  IMAD.MOV.U32 R14, RZ, RZ, R20 ;  /* 0x000000ffff0e7224 */ /* 0x000fe200078e0014 */
[----:B------:R-:W-:Y:S02]  /*5740*/  MOV R13, R19 ;  /* 0x00000013000d7202 */ /* 0x000fe40000000f00 */
[----:B------:R-:W-:Y:S02]  /*5750*/  MOV R11, R21 ;  /* 0x00000015000b7202 */ /* 0x000fe40000000f00 */
[----:B------:R-:W-:-:S07]  /*5760*/  MOV R12, 0x5780 ;  /* 0x00005780000c7802 */ /* 0x000fce0000000f00 */
[----:B------:R-:W-:Y:S05]  /*5770*/  CALL.REL.NOINC `($__internal_602_$__cuda_sm20_div_s64) ;  /* 0x0000001000cc7944 */ /* 0x000fea0003c00000 */
        /* <DEDUP_REMOVED lines=11> */
.L_x_27846:
[----:B------:R-:W-:Y:S05]  /*5830*/  BSYNC.RECONVERGENT B1 ;  /* 0x0000000000017941 */ /* 0x000fea0003800200 */
.L_x_27844:
        /* <DEDUP_REMOVED lines=40> */
.L_x_27848:
[----:B------:R-:W-:Y:S01]  /*5ac0*/  MOV R26, R18 ;  /* 0x00000012001a7202 */ /* 0x000fe20000000f00 */
[----:B------:R-:W-:Y:S01]  /*5ad0*/  IMAD.MOV.U32 R13, RZ, RZ, R19 ;  /* 0x000000ffff0d7224 */ /* 0x000fe200078e0013 */
[----:B------:R-:W-:Y:S02]  /*5ae0*/  MOV R14, R20 ;  /* 0x00000014000e7202 */ /* 0x000fe40000000f00 */
[----:B------:R-:W-:Y:S02]  /*5af0*/  MOV R11, R21 ;  /* 0x00000015000b7202 */ /* 0x000fe40000000f00 */
[----:B------:R-:W-:-:S07]  /*5b00*/  MOV R12, 0x5b20 ;  /* 0x00005b20000c7802 */ /* 0x000fce0000000f00 */
[----:B------:R-:W-:Y:S05]  /*5b10*/  CALL.REL.NOINC `($__internal_602_$__cuda_sm20_div_s64) ;  /* 0x0000000c00e47944 */ /* 0x000fea0003c00000 */
        /* <DEDUP_REMOVED lines=11> */
.L_x_27849:
[----:B------:R-:W-:Y:S05]  /*5bd0*/  BSYNC.RECONVERGENT B1 ;  /* 0x0000000000017941 */ /* 0x000fea0003800200 */
.L_x_27847:
        /* <DEDUP_REMOVED lines=11> */
.L_x_27837:
        /* <DEDUP_REMOVED lines=35> */
.L_x_27852:
[----:B------:R-:W-:Y:S01]  /*5ec0*/  IMAD.MOV.U32 R26, RZ, RZ, R18 ;  /* 0x000000ffff1a7224 */ /* 0x000fe200078e0012 */
[----:B------:R-:W-:Y:S01]  /*5ed0*/  MOV R13, R19 ;  /* 0x00000013000d7202 */ /* 0x000fe20000000f00 */
[----:B------:R-:W-:Y:S01]  /*5ee0*/  IMAD.MOV.U32 R11, RZ, RZ, R5 ;  /* 0x000000ffff0b7224 */ /* 0x000fe200078e0005 */
[----:B------:R-:W-:Y:S02]  /*5ef0*/  MOV R14, R4 ;  /* 0x00000004000e7202 */ /* 0x000fe40000000f00 */
[----:B------:R-:W-:-:S07]  /*5f00*/  MOV R12, 0x5f20 ;  /* 0x00005f20000c7802 */ /* 0x000fce0000000f00 */
[----:B------:R-:W-:Y:S05]  /*5f10*/  CALL.REL.NOINC `($__internal_602_$__cuda_sm20_div_s64) ;  /* 0x0000000800e47944 */ /* 0x000fea0003c00000 */
        /* <DEDUP_REMOVED lines=8> */
.L_x_27853:
[----:B------:R-:W-:Y:S05]  /*5fa0*/  BSYNC.RECONVERGENT B1 ;  /* 0x0000000000017941 */ /* 0x000fea0003800200 */
.L_x_27851:
        /* <DEDUP_REMOVED lines=39> */
.L_x_27855:
        /* <DEDUP_REMOVED lines=17> */
.L_x_27856:
[----:B------:R-:W-:Y:S05]  /*6330*/  BSYNC.RECONVERGENT B1 ;  /* 0x0000000000017941 */ /* 0x000fea0003800200 */
.L_x_27854:
        /* <DEDUP_REMOVED lines=11> */
.L_x_27850:
        /* <DEDUP_REMOVED lines=31> */
.L_x_27858:
[----:B------:R-:W-:Y:S02]  /*65e0*/  MOV R24, R20 ;  /* 0x0000001400187202 */ /* 0x000fe40000000f00 */
[----:B------:R-:W-:-:S07]  /*65f0*/  MOV R26, 0x6610 ;  /* 0x00006610001a7802 */ /* 0x000fce0000000f00 */
[----:B------:R-:W-:Y:S05]  /*6600*/  CALL.REL.NOINC `($__internal_603_$__cuda_sm20_rem_s64) ;  /* 0x0000000800747944 */ /* 0x000fea0003c00000 */
[----:B------:R-:W-:Y:S01]  /*6610*/  MOV R4, R6 ;  /* 0x0000000600047202 */ /* 0x000fe20000000f00 */
[----:B------:R-:W-:-:S07]  /*6620*/  IMAD.MOV.U32 R5, RZ, RZ, R7 ;  /* 0x000000ffff057224 */ /* 0x000fce00078e0007 */
.L_x_27859:
[----:B------:R-:W-:Y:S05]  /*6630*/  BSYNC.RECONVERGENT B1 ;  /* 0x0000000000017941 */ /* 0x000fea0003800200 */
.L_x_27857:
        /* <DEDUP_REMOVED lines=9> */
.L_x_27810:
[----:B------:R-:W2:Y:S04]  /*66d0*/  LDG.E R8, desc[UR12][R8.64] ;  /* 0x0000000c08087981 */ /* 0x000ea8000c1e1900 */
[----:B--2---:R1:W-:Y:S02]  /*66e0*/  STS [R3], R8 ;  /* 0x0000000803007388 */ /* 0x0043e40000000800 */
.L_x_27809:
[----:B------:R-:W-:Y:S05]  /*66f0*/  BSYNC.RECONVERGENT B0 ;  /* 0x0000000000007941 */ /* 0x000fea0003800200 */
.L_x_27761:
[----:B------:R-:W-:Y:S01]  /*6700*/  BAR.SYNC.DEFER_BLOCKING 0x0 ;  /* 0x0000000000007b1d */ /* 0x000fe20000010000 */
[----:B------:R-:W-:Y:S02]  /*6710*/  ISETP.GE.U32.AND P0, PT, R2, 0x42, PT ;  /* 0x000000420200780c */ /* 0x000fe40003f06070 */
[----:B------:R-:W-:-:S11]  /*6720*/  ISETP.GT.U32.AND P1, PT, R0, 0x1f, PT ;  /* 0x0000001f0000780c */ /* 0x000fd60003f24070 */
[----:B------:R-:W-:Y:S05]  /*6730*/  @!P0 BRA `(.L_x_27860) ;  /* 0x00000000002c8947 */ /* 0x000fea0003800000 */
.L_x_27861:
        /* <DEDUP_REMOVED lines=11> */
.L_x_27860:
        /* <DEDUP_REMOVED lines=44> */
        .weak           $__internal_602_$__cuda_sm20_div_s64
        .type           $__internal_602_$__cuda_sm20_div_s64,@function
        .size           $__internal_602_$__cuda_sm20_div_s64,($__internal_603_$__cuda_sm20_rem_s64 - $__internal_602_$__cuda_sm20_div_s64)
$__internal_602_$__cuda_sm20_div_s64:
        /* <DEDUP_REMOVED lines=82> */
[----:B------:R-:W-:Y:S06]  /*6fd0*/  RET.REL.NODEC R12 `(contiguous_nanprod2_i32) ;  /* 0xffffff900c087950 */ /* 0x000fec0003c3ffff */
        .weak           $__internal_603_$__cuda_sm20_rem_s64
        .type           $__internal_603_$__cuda_sm20_rem_s64,@function
        .size           $__internal_603_$__cuda_sm20_rem_s64,(.L_x_32806 - $__internal_603_$__cuda_sm20_rem_s64)
$__internal_603_$__cuda_sm20_rem_s64:
        /* <DEDUP_REMOVED lines=76> */
[----:B------:R-:W-:Y:S06]  /*74a0*/  RET.REL.NODEC R26 `(contiguous_nanprod2_i32) ;  /* 0xffffff881ad47950 */ /* 0x000fec0003c3ffff */
.L_x_27862:
        /* <DEDUP_REMOVED lines=13> */
.L_x_32806:


//--------------------- .text.uncontiguous_nanprod_i32 --------------------------
	.section	.text.uncontiguous_nanprod_i32,"ax",@progbits
	.align	128
        .global         uncontiguous_nanprod_i32
        .type           uncontiguous_nanprod_i32,@function
        .size           uncontiguous_nanprod_i32,(.L_x_32808 - uncontiguous_nanprod_i32)
        .other          uncontiguous_nanprod_i32,@"STO_CUDA_ENTRY STV_DEFAULT"
uncontiguous_nanprod_i32:
.text.uncontiguous_nanprod_i32:
        /* <DEDUP_REMOVED lines=42> */
.L_x_27891:
        /* <DEDUP_REMOVED lines=33> */
.L_x_27868:
[----:B------:R-:W-:Y:S01]  /*04b0*/  MOV R29, R14 ;  /* 0x0000000e001d7202 */ /* 0x000fe20000000f00 */
[----:B------:R-:W-:Y:S01]  /*04c0*/  IMAD.MOV.U32 R26, RZ, RZ, R15 ;  /* 0x000000ffff1a7224 */ /* 0x000fe200078e000f */
[----:B------:R-:W-:Y:S01]  /*04d0*/  MOV R13, R16 ;  /* 0x00000010000d7202 */ /* 0x000fe20000000f00 */
[----:B------:R-:W-:Y:S01]  /*04e0*/  IMAD.MOV.U32 R12, RZ, RZ, R17 ;  /* 0x000000ffff0c7224 */ /* 0x000fe200078e0011 */
[----:B------:R-:W-:-:S07]  /*04f0*/  MOV R11, 0x510 ;  /* 0x00000510000b7802 */ /* 0x000fce0000000f00 */
[----:B------:R-:W-:Y:S05]  /*0500*/  CALL.REL.NOINC `($__internal_604_$__cuda_sm20_div_s64) ;  /* 0x0000006400d07944 */ /* 0x000fea0003c00000 */
        /* <DEDUP_REMOVED lines=9> */
.L_x_27869:
[----:B------:R-:W-:Y:S05]  /*05a0*/  BSYNC.RECONVERGENT B1 ;  /* 0x0000000000017941 */ /* 0x000fea0003800200 */
.L_x_27867:
        /* <DEDUP_REMOVED lines=36> */
.L_x_27871:
[----:B------:R-:W-:Y:S01]  /*07f0*/  MOV R29, R7 ;  /* 0x00000007001d7202 */ /* 0x000fe20000000f00 */
[----:B------:R-:W-:Y:S01]  /*0800*/  IMAD.MOV.U32 R26, RZ, RZ, R8 ;  /* 0x000000ffff1a7224 */ /* 0x000fe200078e0008 */
[----:B------:R-:W-:Y:S01]  /*0810*/  MOV R13, R16 ;  /* 0x00000010000d7202 */ /* 0x000fe20000000f00 */
[----:B------:R-:W-:Y:S01]  /*0820*/  IMAD.MOV.U32 R12, RZ, RZ, R17 ;  /* 0x000000ffff0c7224 */ /* 0x000fe200078e0011 */
[----:B------:R-:W-:-:S07]  /*0830*/  MOV R11, 0x850 ;  /* 0x00000850000b7802 */ /* 0x000fce0000000f00 */
[----:B------:R-:W-:Y:S05]  /*0840*/  CALL.REL.NOINC `($__internal_604_$__cuda_sm20_div_s64) ;  /* 0x0000006400007944 */ /* 0x000fea0003c00000 */
        /* <DEDUP_REMOVED lines=10> */
.L_x_27872:
[----:B------:R-:W-:Y:S05]  /*08f0*/  BSYNC.RECONVERGENT B1 ;  /* 0x0000000000017941 */ /* 0x000fea0003800200 */
.L_x_27870:
        /* <DEDUP_REMOVED lines=37> */
.L_x_27874:
[----:B------:R-:W-:Y:S01]  /*0b50*/  IMAD.MOV.U32 R29, RZ, RZ, R14 ;  /* 0x000000ffff1d7224 */ /* 0x000fe200078e000e */
[----:B------:R-:W-:Y:S01]  /*0b60*/  MOV R26, R15 ;  /* 0x0000000f001a7202 */ /* 0x000fe20000000f00 */
[----:B------:R-:W-:Y:S01]  /*0b70*/  IMAD.MOV.U32 R13, RZ, RZ, R16 ;  /* 0x000000ffff0d7224 */ /* 0x000fe200078e0010 */
[----:B------:R-:W-:Y:S02]  /*0b80*/  MOV R12, R17 ;  /* 0x00000011000c7202 */ /* 0x000fe40000000f00 */
[----:B------:R-:W-:-:S07]  /*0b90*/  MOV R11, 0xbb0 ;  /* 0x00000bb0000b7802 */ /* 0x000fce0000000f00 */
[----:B------:R-:W-:Y:S05]  /*0ba0*/  CALL.REL.NOINC `($__internal_604_$__cuda_sm20_div_s64) ;  /* 0x0000006000287944 */ /* 0x000fea0003c00000 */
        /* <DEDUP_REMOVED lines=10> */
.L_x_27875:
[----:B------:R-:W-:Y:S05]  /*0c50*/  BSYNC.RECONVERGENT B1 ;  /* 0x0000000000017941 */ /* 0x000fea0003800200 */
.L_x_27873:
        /* <DEDUP_REMOVED lines=34> */
.L_x_27877:
        /* <DEDUP_REMOVED lines=16> */
.L_x_27878:
[----:B------:R-:W-:Y:S05]  /*0f80*/  BSYNC.RECONVERGENT B1 ;  /* 0x0000000000017941 */ /* 0x000fea0003800200 */
.L_x_27876:
        /* <DEDUP_REMOVED lines=37> */
.L_x_27880:
[----:B------:R-:W-:Y:S01]  /*11e0*/  MOV R29, R14 ;  /* 0x0000000e001d7202 */ /* 0x000fe20000000f00 */
[----:B------:R-:W-:Y:S01]  /*11f0*/  IMAD.MOV.U32 R26, RZ, RZ, R15 ;  /* 0x000000ffff1a7224 */ /* 0x000fe200078e000f */
[----:B------:R-:W-:Y:S01]  /*1200*/  MOV R13, R16 ;  /* 0x00000010000d7202 */ /* 0x000fe20000000f00 */
[----:B------:R-:W-:Y:S01]  /*1210*/  IMAD.MOV.U32 R12, RZ, RZ, R17 ;  /* 0x000000ffff0c7224 */ /* 0x000fe200078e0011 */
[----:B------:R-:W-:-:S07]  /*1220*/  MOV R11, 0x1240 ;  /* 0x00001240000b7802 */ /* 0x000fce0000000f00 */
[----:B------:R-:W-:Y:S05]  /*1230*/  CALL.REL.NOINC `($__internal_604_$__cuda_sm20_div_s64) ;  /* 0x0000005800847944 */ /* 0x000fea0003c00000 */
        /* <DEDUP_REMOVED lines=11> */
.L_x_27881:
[----:B------:R-:W-:Y:S05]  /*12f0*/  BSYNC.RECONVERGENT B1 ;  /* 0x0000000000017941 */ /* 0x000fea0003800200 */
.L_x_27879:
        /* <DEDUP_REMOVED lines=35> */
.L_x_27883:
        /* <DEDUP_REMOVED lines=16> */
.L_x_27884:
[----:B------:R-:W-:Y:S05]  /*1630*/  BSYNC.RECONVERGENT B1 ;  /* 0x0000000000017941 */ /* 0x000fea0003800200 */
.L_x_27882:
        /* <DEDUP_REMOVED lines=36> */
.L_x_27886:
        /* <DEDUP_REMOVED lines=17> */
.L_x_27887:
[----:B------:R-:W-:Y:S05]  /*1990*/  BSYNC.RECONVERGENT B1 ;  /* 0x0000000000017941 */ /* 0x000fea0003800200 */
.L_x_27885:
        /* <DEDUP_REMOVED lines=36> */
.L_x_27889:
        /* <DEDUP_REMOVED lines=17> */
.L_x_27890:
[----:B------:R-:W-:Y:S05]  /*1cf0*/  BSYNC.RECONVERGENT B1 ;  /* 0x0000000000017941 */ /* 0x000fea0003800200 */
.L_x_27888:
        /* <DEDUP_REMOVED lines=10> */
.L_x_27866:
        /* <DEDUP_REMOVED lines=36> */
.L_x_27894:
[----:B------:R-:W-:Y:S01]  /*1fe0*/  IMAD.MOV.U32 R29, RZ, RZ, R14 ;  /* 0x000000ffff1d7224 */ /* 0x000fe200078e000e */
[----:B------:R-:W-:Y:S01]  /*1ff0*/  MOV R26, R15 ;  /* 0x0000000f001a7202 */ /* 0x000fe20000000f00 */
[----:B------:R-:W-:Y:S01]  /*2000*/  IMAD.MOV.U32 R13, RZ, RZ, R16 ;  /* 0x000000ffff0d7224 */ /* 0x000fe200078e0010 */
[----:B------:R-:W-:Y:S02]  /*2010*/  MOV R12, R17 ;  /* 0x00000011000c7202 */ /* 0x000fe40000000f00 */
[----:B------:R-:W-:-:S07]  /*2020*/  MOV R11, 0x2040 ;  /* 0x00002040000b7802 */ /* 0x000fce0000000f00 */
[----:B------:R-:W-:Y:S05]  /*2030*/  CALL.REL.NOINC `($__internal_604_$__cuda_sm20_div_s64) ;  /* 0x0000004c00047944 */ /* 0x000fea0003c00000 */
        /* <DEDUP_REMOVED lines=9> */
.L_x_27895:
[----:B------:R-:W-:Y:S05]  /*20d0*/  BSYNC.RECONVERGENT B1 ;  /* 0x0000000000017941 */ /* 0x000fea0003800200 */
.L_x_27893:
        /* <DEDUP_REMOVED lines=36> */
.L_x_27897:
[----:B------:R-:W-:Y:S01]  /*2320*/  IMAD.MOV.U32 R29, RZ, RZ, R7 ;  /* 0x000000ffff1d7224 */ /* 0x000fe200078e0007 */
[----:B------:R-:W-:Y:S01]  /*2330*/  MOV R26, R8 ;  /* 0x00000008001a7202 */ /* 0x000fe20000000f00 */
[----:B------:R-:W-:Y:S01]  /*2340*/  IMAD.MOV.U32 R13, RZ, RZ, R16 ;  /* 0x000000ffff0d7224 */ /* 0x000fe200078e0010 */
[----:B------:R-:W-:Y:S02]  /*2350*/  MOV R12, R17 ;  /* 0x00000011000c7202 */ /* 0x000fe40000000f00 */
[----:B------:R-:W-:-:S07]  /*2360*/  MOV R11, 0x2380 ;  /* 0x00002380000b7802 */ /* 0x000fce0000000f00 */
[----:B------:R-:W-:Y:S05]  /*2370*/  CALL.REL.NOINC `($__internal_604_$__cuda_sm20_div_s64) ;  /* 0x0000004800347944 */ /* 0x000fea0003c00000 */
        /* <DEDUP_REMOVED lines=11> */
.L_x_27898:
[----:B------:R-:W-:Y:S05]  /*2430*/  BSYNC.RECONVERGENT B1 ;  /* 0x0000000000017941 */ /* 0x000fea0003800200 */
.L_x_27896:
        /* <DEDUP_REMOVED lines=38> */
.L_x_27900:
        /* <DEDUP_REMOVED lines=16> */
.L_x_27901:
[----:B------:R-:W-:Y:S05]  /*27a0*/  BSYNC.RECONVERGENT B1 ;  /* 0x0000000000017941 */ /* 0x000fea0003800200 */
.L_x_27899:
        /* <DEDUP_REMOVED lines=36> */
.L_x_27903:
        /* <DEDUP_REMOVED lines=16> */
.L_x_27904:
[----:B------:R-:W-:Y:S05]  /*2af0*/  BSYNC.RECONVERGENT B1 ;  /* 0x0000000000017941 */ /* 0x000fea0003800200 */
.L_x_27902:
[----:B------:R-:W-:Y:S01]  /*2b00*/  MOV R34, R20 ;  /* 0x0000001400227202 */ /* 0x000fe20000000f00 */
[----:B------:R-:W-:Y:S02]  /*2b10*/  IMAD R5, R5, R38, RZ ;  /* 0x0000002605057224 */ /* 0x000fe400078e02ff */
[----:B------:R-:W-:Y:S02]  /*2b20*/  VIADD R9, R9, 0xfffffffe ;  /* 0xfffffffe09097836 */ /* 0x000fe40000000000 */
[----:B------:R-:W-:-:S04]  /*2b30*/  IMAD.WIDE.U32 R34, R38, R10, R34 ;  /* 0x0000000a26227225 */ /* 0x000fc800078e0022 */
[----:B------:R-:W-:-:S05]  /*2b40*/  IMAD R5, R39, R10, R5 ;  /* 0x0000000a27057224 */ /* 0x000fca00078e0205 */
[----:B------:R-:W-:Y:S01]  /*2b50*/  IADD3 R6, PT, PT, R35, R5, RZ ;  /* 0x0000000523067210 */ /* 0x000fe20007ffe0ff */
[----:B------:R-:W-:-:S07]  /*2b60*/  IMAD.MOV.U32 R5, RZ, RZ, R34 ;  /* 0x000000ffff057224 */ /* 0x000fce00078e0022 */
.L_x_27892:
        /* <DEDUP_REMOVED lines=31> */
.L_x_27906:
[----:B------:R-:W-:Y:S01]  /*2d60*/  MOV R20, R14 ;  /* 0x0000000e00147202 */ /* 0x000fe20000000f00 */
[----:B------:R-:W-:Y:S01]  /*2d70*/  IMAD.MOV.U32 R24, RZ, RZ, R15 ;  /* 0x000000ffff187224 */ /* 0x000fe200078e000f */
[----:B------:R-:W-:Y:S01]  /*2d80*/  MOV R21, R16 ;  /* 0x0000001000157202 */ /* 0x000fe20000000f00 */
[----:B------:R-:W-:Y:S01]  /*2d90*/  IMAD.MOV.U32 R22, RZ, RZ, R17 ;  /* 0x000000ffff167224 */ /* 0x000fe200078e0011 */
[----:B------:R-:W-:-:S07]  /*2da0*/  MOV R23, 0x2dc0 ;  /* 0x00002dc000177802 */ /* 0x000fce0000000f00 */
[----:B------:R-:W-:Y:S05]  /*2db0*/  CALL.REL.NOINC `($__internal_605_$__cuda_sm20_rem_s64) ;  /* 0x0000004000f47944 */ /* 0x000fea0003c00000 */
[----:B------:R-:W-:Y:S01]  /*2dc0*/  MOV R10, R12 ;  /* 0x0000000c000a7202 */ /* 0x000fe20000000f00 */
[----:B------:R-:W-:-:S07]  /*2dd0*/  IMAD.MOV.U32 R11, RZ, RZ, R13 ;  /* 0x000000ffff0b7224 */ /* 0x000fce00078e000d */
.L_x_27907:
[----:B------:R-:W-:Y:S05]  /*2de0*/  BSYNC.RECONVERGENT B1 ;  /* 0x0000000000017941 */ /* 0x000fea0003800200 */
.L_x_27905:
        /* <DEDUP_REMOVED lines=33> */
.L_x_27909:
[----:B------:R-:W-:Y:S01]  /*3000*/  IMAD.MOV.U32 R21, RZ, RZ, R16 ;  /* 0x000000ffff157224 */ /* 0x000fe200078e0010 */
[----:B------:R-:W-:Y:S01]  /*3010*/  MOV R22, R17 ;  /* 0x0000001100167202 */ /* 0x000fe20000000f00 */
[----:B------:R-:W-:Y:S01]  /*3020*/  IMAD.MOV.U32 R20, RZ, RZ, R7 ;  /* 0x000000ffff147224 */ /* 0x000fe200078e0007 */
[----:B------:R-:W-:Y:S02]  /*3030*/  MOV R24, R8 ;  /* 0x0000000800187202 */ /* 0x000fe40000000f00 */
[----:B------:R-:W-:-:S07]  /*3040*/  MOV R23, 0x3060 ;  /* 0x0000306000177802 */ /* 0x000fce0000000f00 */
[----:B------:R-:W-:Y:S05]  /*3050*/  CALL.REL.NOINC `($__internal_605_$__cuda_sm20_rem_s64) ;  /* 0x00000040004c7944 */ /* 0x000fea0003c00000 */
[----:B------:R-:W-:Y:S01]  /*3060*/  IMAD.MOV.U32 R8, RZ, RZ, R12 ;  /* 0x000000ffff087224 */ /* 0x000fe200078e000c */
[----:B------:R-:W-:-:S07]  /*3070*/  MOV R9, R13 ;  /* 0x0000000d00097202 */ /* 0x000fce0000000f00 */
.L_x_27910:
[----:B------:R-:W-:Y:S05]  /*3080*/  BSYNC.RECONVERGENT B1 ;  /* 0x0000000000017941 */ /* 0x000fea0003800200 */
.L_x_27908:
[----:B------:R-:W-:Y:S01]  /*3090*/  MOV R11, R6 ;  /* 0x00000006000b7202 */ /* 0x000fe20000000f00 */
[----:B------:R-:W-:Y:S02]  /*30a0*/  IMAD.MOV.U32 R10, RZ, RZ, R5 ;  /* 0x000000ffff0a7224 */ /* 0x000fe400078e0005 */
[----:B------:R-:W-:Y:S02]  /*30b0*/  IMAD R7, R9, R18, RZ ;  /* 0x0000001209077224 */ /* 0x000fe400078e02ff */
[----:B------:R-:W-:-:S04]  /*30c0*/  IMAD.WIDE.U32 R10, R18, R8, R10 ;  /* 0x00000008120a7225 */ /* 0x000fc800078e000a */
[----:B------:R-:W-:Y:S01]  /*30d0*/  IMAD R7, R19, R8, R7 ;  /* 0x0000000813077224 */ /* 0x000fe200078e0207 */
[----:B------:R-:W-:-:S03]  /*30e0*/  MOV R5, R10 ;  /* 0x0000000a00057202 */ /* 0x000fc60000000f00 */
[----:B------:R-:W-:-:S07]  /*30f0*/  IMAD.IADD R6, R11, 0x1, R7 ;  /* 0x000000010b067824 */ /* 0x000fce00078e0207 */
.L_x_27865:
        /* <DEDUP_REMOVED lines=10> */
.L_x_27864:
        /* <DEDUP_REMOVED lines=20> */
.L_x_27938:
        /* <DEDUP_REMOVED lines=33> */
.L_x_27915:
[----:B------:R-:W-:Y:S01]  /*34f0*/  MOV R29, R15 ;  /* 0x0000000f001d7202 */ /* 0x000fe20000000f00 */
[----:B------:R-:W-:Y:S01]  /*3500*/  IMAD.MOV.U32 R26, RZ, RZ, R14 ;  /* 0x000000ffff1a7224 */ /* 0x000fe200078e000e */
[----:B------:R-:W-:Y:S01]  /*3510*/  MOV R13, R34 ;  /* 0x00000022000d7202 */ /* 0x000fe20000000f00 */
[----:B------:R-:W-:Y:S01]  /*3520*/  IMAD.MOV.U32 R12, RZ, RZ, R35 ;  /* 0x000000ffff0c7224 */ /* 0x000fe200078e0023 */
[----:B------:R-:W-:-:S07]  /*3530*/  MOV R11, 0x3550 ;  /* 0x00003550000b7802 */ /* 0x000fce0000000f00 */
[----:B-123--:R-:W-:Y:S05]  /*3540*/  CALL.REL.NOINC `($__internal_604_$__cuda_sm20_div_s64) ;  /* 0x0000003400c07944 */ /* 0x00efea0003c00000 */
        /* <DEDUP_REMOVED lines=11> */
.L_x_27916:
[----:B------:R-:W-:Y:S05]  /*3600*/  BSYNC.RECONVERGENT B1 ;  /* 0x0000000000017941 */ /* 0x000fea0003800200 */
.L_x_27914:
        /* <DEDUP_REMOVED lines=39> */
.L_x_27918:
[----:B------:R-:W-:Y:S01]  /*3880*/  MOV R29, R34 ;  /* 0x00000022001d7202 */ /* 0x000fe20000000f00 */
[----:B------:R-:W-:Y:S01]  /*3890*/  IMAD.MOV.U32 R26, RZ, RZ, R35 ;  /* 0x000000ffff1a7224 */ /* 0x000fe200078e0023 */
[----:B------:R-:W-:Y:S01]  /*38a0*/  MOV R13, R36 ;  /* 0x00000024000d7202 */ /* 0x000fe20000000f00 */
[----:B------:R-:W-:Y:S01]  /*38b0*/  IMAD.MOV.U32 R12, RZ, RZ, R37 ;  /* 0x000000ffff0c7224 */ /* 0x000fe200078e0025 */
[----:B------:R-:W-:-:S07]  /*38c0*/  MOV R11, 0x38e0 ;  /* 0x000038e0000b7802 */ /* 0x000fce0000000f00 */
[----:B-1----:R-:W-:Y:S05]  /*38d0*/  CALL.REL.NOINC `($__internal_604_$__cuda_sm20_div_s64) ;  /* 0x0000003000dc7944 */ /* 0x002fea0003c00000 */
        /* <DEDUP_REMOVED lines=11> */
.L_x_27919:
[----:B------:R-:W-:Y:S05]  /*3990*/  BSYNC.RECONVERGENT B1 ;  /* 0x0000000000017941 */ /* 0x000fea0003800200 */
.L_x_27917:
        /* <DEDUP_REMOVED lines=38> */
.L_x_27921:
[----:B------:R-:W-:Y:S01]  /*3c00*/  IMAD.MOV.U32 R29, RZ, RZ, R34 ;  /* 0x000000ffff1d7224 */ /* 0x000fe200078e0022 */
[----:B------:R-:W-:Y:S01]  /*3c10*/  MOV R26, R35 ;  /* 0x00000023001a7202 */ /* 0x000fe20000000f00 */
[----:B------:R-:W-:Y:S01]  /*3c20*/  IMAD.MOV.U32 R13, RZ, RZ, R36 ;  /* 0x000000ffff0d7224 */ /* 0x000fe200078e0024 */
[----:B------:R-:W-:Y:S02]  /*3c30*/  MOV R12, R37 ;  /* 0x00000025000c7202 */ /* 0x000fe40000000f00 */
[----:B------:R-:W-:-:S07]  /*3c40*/  MOV R11, 0x3c60 ;  /* 0x00003c60000b7802 */ /* 0x000fce0000000f00 */
[----:B-1----:R-:W-:Y:S05]  /*3c50*/  CALL.REL.NOINC `($__internal_604_$__cuda_sm20_div_s64) ;  /* 0x0000002c00fc7944 */ /* 0x002fea0003c00000 */
        /* <DEDUP_REMOVED lines=11> */
.L_x_27922:
[----:B------:R-:W-:Y:S05]  /*3d10*/  BSYNC.RECONVERGENT B1 ;  /* 0x0000000000017941 */ /* 0x000fea0003800200 */
.L_x_27920:
        /* <DEDUP_REMOVED lines=38> */
.L_x_27924:
        /* <DEDUP_REMOVED lines=17> */
.L_x_27925:
[----:B------:R-:W-:Y:S05]  /*4090*/  BSYNC.RECONVERGENT B1 ;  /* 0x0000000000017941 */ /* 0x000fea0003800200 */
.L_x_27923:
        /* <DEDUP_REMOVED lines=39> */
.L_x_27927:
        /* <DEDUP_REMOVED lines=17> */
.L_x_27928:
[----:B------:R-:W-:Y:S05]  /*4420*/  BSYNC.RECONVERGENT B1 ;  /* 0x0000000000017941 */ /* 0x000fea0003800200 */
.L_x_27926:
        /* <DEDUP_REMOVED lines=38> */
.L_x_27930:
        /* <DEDUP_REMOVED lines=17> */
.L_x_27931:
[----:B------:R-:W-:Y:S05]  /*47a0*/  BSYNC.RECONVERGENT B1 ;  /* 0x0000000000017941 */ /* 0x000fea0003800200 */
.L_x_27929:
        /* <DEDUP_REMOVED lines=38> */
.L_x_27933:
        /* <DEDUP_REMOVED lines=17> */
.L_x_27934:
[----:B------:R-:W-:Y:S05]  /*4b20*/  BSYNC.RECONVERGENT B1 ;  /* 0x0000000000017941 */ /* 0x000fea0003800200 */
.L_x_27932:
        /* <DEDUP_REMOVED lines=36> */
.L_x_27936:
        /* <DEDUP_REMOVED lines=17> */
.L_x_27937:
[----:B------:R-:W-:Y:S05]  /*4e80*/  BSYNC.RECONVERGENT B1 ;  /* 0x0000000000017941 */ /* 0x000fea0003800200 */
.L_x_27935:
        /* <DEDUP_REMOVED lines=12> */
.L_x_27913:
        /* <DEDUP_REMOVED lines=35> */
.L_x_27941:
[----:B------:R-:W-:Y:S01]  /*5180*/  MOV R29, R15 ;  /* 0x0000000f001d7202 */ /* 0x000fe20000000f00 */
[----:B------:R-:W-:Y:S01]  /*5190*/  IMAD.MOV.U32 R26, RZ, RZ, R14 ;  /* 0x000000ffff1a7224 */ /* 0x000fe200078e000e */
[----:B------:R-:W-:Y:S02]  /*51a0*/  MOV R13, R16 ;  /* 0x00000010000d7202 */ /* 0x000fe40000000f00 */
[----:B------:R-:W-:Y:S02]  /*51b0*/  MOV R12, R17 ;  /* 0x00000011000c7202 */ /* 0x000fe40000000f00 */
[----:B------:R-:W-:-:S07]  /*51c0*/  MOV R11, 0x51e0 ;  /* 0x000051e0000b7802 */ /* 0x000fce0000000f00 */
[----:B------:R-:W-:Y:S05]  /*51d0*/  CALL.REL.NOINC `($__internal_604_$__cuda_sm20_div_s64) ;  /* 0x00000018009c7944 */ /* 0x000fea0003c00000 */
        /* <DEDUP_REMOVED lines=11> */
.L_x_27942:
[----:B------:R-:W-:Y:S05]  /*5290*/  BSYNC.RECONVERGENT B1 ;  /* 0x0000000000017941 */ /* 0x000fea0003800200 */
.L_x_27940:
        /* <DEDUP_REMOVED lines=41> */
.L_x_27944:
[----:B------:R-:W-:Y:S01]  /*5530*/  MOV R29, R18 ;  /* 0x00000012001d7202 */ /* 0x000fe20000000f00 */
[----:B------:R-:W-:Y:S01]  /*5540*/  IMAD.MOV.U32 R13, RZ, RZ, R16 ;  /* 0x000000ffff0d7224 */ /* 0x000fe200078e0010 */
[----:B------:R-:W-:Y:S02]  /*5550*/  MOV R26, R19 ;  /* 0x00000013001a7202 */ /* 0x000fe40000000f00 */
[----:B------:R-:W-:Y:S02]  /*5560*/  MOV R12, R17 ;  /* 0x00000011000c7202 */ /* 0x000fe40000000f00 */
[----:B------:R-:W-:-:S07]  /*5570*/  MOV R11, 0x5590 ;  /* 0x00005590000b7802 */ /* 0x000fce0000000f00 */
[----:B------:R-:W-:Y:S05]  /*5580*/  CALL.REL.NOINC `($__internal_604_$__cuda_sm20_div_s64) ;  /* 0x0000001400b07944 */ /* 0x000fea0003c00000 */
        /* <DEDUP_REMOVED lines=11> */
.L_x_27945:
[----:B------:R-:W-:Y:S05]  /*5640*/  BSYNC.RECONVERGENT B1 ;  /* 0x0000000000017941 */ /* 0x000fea0003800200 */
.L_x_27943:
        /* <DEDUP_REMOVED lines=40> */
.L_x_27947:
        /* <DEDUP_REMOVED lines=17> */
.L_x_27948:
[----:B------:R-:W-:Y:S05]  /*59e0*/  BSYNC.RECONVERGENT B1 ;  /* 0x0000000000017941 */ /* 0x000fea0003800200 */
.L_x_27946:
        /* <DEDUP_REMOVED lines=39> */
.L_x_27950:
[----:B------:R-:W-:Y:S01]  /*5c60*/  MOV R29, R18 ;  /* 0x00000012001d7202 */ /* 0x000fe20000000f00 */
[----:B------:R-:W-:Y:S01]  /*5c70*/  IMAD.MOV.U32 R26, RZ, RZ, R19 ;  /* 0x000000ffff1a7224 */ /* 0x000fe200078e0013 */
[----:B------:R-:W-:Y:S02]  /*5c80*/  MOV R13, R20 ;  /* 0x00000014000d7202 */ /* 0x000fe40000000f00 */
[----:B------:R-:W-:Y:S02]  /*5c90*/  MOV R12, R21 ;  /* 0x00000015000c7202 */ /* 0x000fe40000000f00 */
[----:B------:R-:W-:-:S07]  /*5ca0*/  MOV R11, 0x5cc0 ;  /* 0x00005cc0000b7802 */ /* 0x000fce0000000f00 */
[----:B------:R-:W-:Y:S05]  /*5cb0*/  CALL.REL.NOINC `($__internal_604_$__cuda_sm20_div_s64) ;  /* 0x0000000c00e47944 */ /* 0x000fea0003c00000 */
        /* <DEDUP_REMOVED lines=11> */
.L_x_27951:
[----:B------:R-:W-:Y:S05]  /*5d70*/  BSYNC.RECONVERGENT B1 ;  /* 0x0000000000017941 */ /* 0x000fea0003800200 */
.L_x_27949:
        /* <DEDUP_REMOVED lines=10> */
.L_x_27939:
        /* <DEDUP_REMOVED lines=34> */
.L_x_27954:
        /* <DEDUP_REMOVED lines=17> */
.L_x_27955:
[----:B------:R-:W-:Y:S05]  /*6150*/  BSYNC.RECONVERGENT B1 ;  /* 0x0000000000017941 */ /* 0x000fea0003800200 */
.L_x_27953:
        /* <DEDUP_REMOVED lines=41> */
.L_x_27957:
        /* <DEDUP_REMOVED lines=17> */
.L_x_27958:
[----:B------:R-:W-:Y:S05]  /*6500*/  BSYNC.RECONVERGENT B1 ;  /* 0x0000000000017941 */ /* 0x000fea0003800200 */
.L_x_27956:
        /* <DEDUP_REMOVED lines=10> */
.L_x_27952:
        /* <DEDUP_REMOVED lines=31> */
.L_x_27960:
[----:B------:R-:W-:Y:S01]  /*67a0*/  MOV R21, R10 ;  /* 0x0000000a00157202 */ /* 0x000fe20000000f00 */
[----:B------:R-:W-:Y:S01]  /*67b0*/  IMAD.MOV.U32 R20, RZ, RZ, R15 ;  /* 0x000000ffff147224 */ /* 0x000fe200078e000f */
[----:B------:R-:W-:Y:S02]  /*67c0*/  MOV R22, R11 ;  /* 0x0000000b00167202 */ /* 0x000fe40000000f00 */
[----:B------:R-:W-:Y:S02]  /*67d0*/  MOV R24, R14 ;  /* 0x0000000e00187202 */ /* 0x000fe40000000f00 */
[----:B------:R-:W-:-:S07]  /*67e0*/  MOV R23, 0x6800 ;  /* 0x0000680000177802 */ /* 0x000fce0000000f00 */
[----:B------:R-:W-:Y:S05]  /*67f0*/  CALL.REL.NOINC `($__internal_605_$__cuda_sm20_rem_s64) ;  /* 0x0000000800647944 */ /* 0x000fea0003c00000 */
[----:B------:R-:W-:Y:S01]  /*6800*/  MOV R10, R12 ;  /* 0x0000000c000a7202 */ /* 0x000fe20000000f00 */
[----:B------:R-:W-:-:S07]  /*6810*/  IMAD.MOV.U32 R11, RZ, RZ, R13 ;  /* 0x000000ffff0b7224 */ /* 0x000fce00078e000d */
.L_x_27961:
[----:B------:R-:W-:Y:S05]  /*6820*/  BSYNC.RECONVERGENT B1 ;  /* 0x0000000000017941 */ /* 0x000fea0003800200 */
.L_x_27959:
        /* <DEDUP_REMOVED lines=10> */
.L_x_27912:
[----:B------:R-:W0:Y:S02]  /*68d0*/  LDCU.64 UR4, c[0x0][0x388] ;  /* 0x00007100ff0477ac */ /* 0x000e240008000a00 */
[----:B0-----:R-:W-:-:S04]  /*68e0*/  LEA R8, P0, R7, UR4, 0x2 ;  /* 0x0000000407087c11 */ /* 0x001fc8000f8010ff */
[----:B------:R-:W-:-:S05]  /*68f0*/  LEA.HI.X R9, R7, UR5, R6, 0x2, P0 ;  /* 0x0000000507097c11 */ /* 0x000fca00080f1406 */
[----:B------:R-:W2:Y:S04]  /*6900*/  LDG.E R8, desc[UR6][R8.64] ;  /* 0x0000000608087981 */ /* 0x000ea8000c1e1900 */
[----:B--2---:R0:W-:Y:S02]  /*6910*/  STS [R3], R8 ;  /* 0x0000000803007388 */ /* 0x0041e40000000800 */
.L_x_27911:
[----:B------:R-:W-:Y:S05]  /*6920*/  BSYNC.RECONVERGENT B0 ;  /* 0x0000000000007941 */ /* 0x000fea0003800200 */
.L_x_27863:
[----:B------:R-:W-:Y:S01]  /*6930*/  BAR.SYNC.DEFER_BLOCKING 0x0 ;  /* 0x0000000000007b1d */ /* 0x000fe20000010000 */
[----:B------:R-:W-:Y:S02]  /*6940*/  ISETP.GE.U32.AND P0, PT, R4, 0x42, PT ;  /* 0x000000420400780c */ /* 0x000fe40003f06070 */
[----:B------:R-:W-:-:S11]  /*6950*/  ISETP.GT.U32.AND P1, PT, R2, 0x1f, PT ;  /* 0x0000001f0200780c */ /* 0x000fd60003f24070 */
[----:B------:R-:W-:Y:S05]  /*6960*/  @!P0 BRA `(.L_x_27962) ;  /* 0x00000000002c8947 */ /* 0x000fea0003800000 */
.L_x_27963:
        /* <DEDUP_REMOVED lines=11> */
.L_x_27962:
        /* <DEDUP_REMOVED lines=35> */
        .weak           $__internal_604_$__cuda_sm20_div_s64
        .type           $__internal_604_$__cuda_sm20_div_s64,@function
        .size           $__internal_604_$__cuda_sm20_div_s64,($__internal_605_$__cuda_sm20_rem_s64 - $__internal_604_$__cuda_sm20_div_s64)
$__internal_604_$__cuda_sm20_div_s64:
        /* <DEDUP_REMOVED lines=83> */
[----:B------:R-:W-:Y:S05]  /*7180*/  RET.REL.NODEC R12 `(uncontiguous_nanprod_i32) ;  /* 0xffffff8c0c9c7950 */ /* 0x000fea0003c3ffff */
        .weak           $__internal_605_$__cuda_sm20_rem_s64
        .type           $__internal_605_$__cuda_sm20_rem_s64,@function
        .size           $__internal_605_$__cuda_sm20_rem_s64,(.L_x_32808 - $__internal_605_$__cuda_sm20_rem_s64)
$__internal_605_$__cuda_sm20_rem_s64:
        /* <DEDUP_REMOVED lines=77> */
[----:B------:R-:W-:Y:S06]  /*7660*/  RET.REL.NODEC R10 `(uncontiguous_nanprod_i32) ;  /* 0xffffff880a647950 */ /* 0x000fec0003c3ffff */
.L_x_27964:
        /* <DEDUP_REMOVED lines=9> */
.L_x_32808:


//--------------------- .text.contiguous_nanprod_i32 --------------------------
	.section	.text.contiguous_nanprod_i32,"ax",@progbits
	.align	128
        .global         contiguous_nanprod_i32
        .type           contiguous_nanprod_i32,@function
        .size           contiguous_nanprod_i32,(.L_x_33510 - contiguous_nanprod_i32)
        .other          contiguous_nanprod_i32,@"STO_CUDA_ENTRY STV_DEFAULT"
contiguous_nanprod_i32:
.text.contiguous_nanprod_i32:
        /* <DEDUP_REMOVED lines=39> */
.L_x_27966:
[----:B------:R-:W-:Y:S05]  /*0270*/  BSYNC.RECONVERGENT B0 ;  /* 0x0000000000007941 */ /* 0x000fea0003800200 */
.L_x_27965:
[----:B------:R-:W-:Y:S06]  /*0280*/  BAR.SYNC.DEFER_BLOCKING 0x0 ;  /* 0x0000000000007b1d */ /* 0x000fec0000010000 */
[----:B------:R-:W-:Y:S05]  /*0290*/  @!P2 BRA `(.L_x_27967) ;  /* 0x00000000002ca947 */ /* 0x000fea0003800000 */
.L_x_27968:
        /* <DEDUP_REMOVED lines=11> */
.L_x_27967:
        /* <DEDUP_REMOVED lines=35> */
.L_x_27969:
        /* <DEDUP_REMOVED lines=16> */
.L_x_33510:


//--------------------- .text.contiguous_nanprod33_i16 --------------------------
	.section	.text.contiguous_nanprod33_i16,"ax",@progbits
	.align	128
        .global         contiguous_nanprod33_i16
        .type           contiguous_nanprod33_i16,@function
        .size           contiguous_nanprod33_i16,(.L_x_33511 - contiguous_nanprod33_i16)
        .other          contiguous_nanprod33_i16,@"STO_CUDA_ENTRY STV_DEFAULT"
contiguous_nanprod33_i16:
.text.contiguous_nanprod33_i16:
        /* <DEDUP_REMOVED lines=52> */
.L_x_27972:
        /* <DEDUP_REMOVED lines=51> */
.L_x_27971:
        /* <DEDUP_REMOVED lines=32> */
.L_x_27974:
        /* <DEDUP_REMOVED lines=20> */
.L_x_27975:
[----:B------:R-:W-:Y:S01]  /*09b0*/  @!P1 IMAD R7, R8, UR8, RZ ;  /* 0x0000000808079c24 */ /* 0x000fe2000f8e02ff */
[----:B-1----:R-:W-:-:S03]  /*09c0*/  @!P1 PRMT R9, R11, 0x9910, RZ ;  /* 0x000099100b099816 */ /* 0x002fc600000000ff */
[----:B------:R-:W-:-:S06]  /*09d0*/  @!P1 IMAD R7, R7, 0x2, R0 ;  /* 0x0000000207079824 */ /* 0x000fcc00078e0200 */
[----:B------:R-:W0:Y:S02]  /*09e0*/  @!P1 LDS.U16 R7, [R7] ;  /* 0x0000000007079984 */ /* 0x000e240000000400 */
[----:B0-----:R-:W-:-:S05]  /*09f0*/  @!P1 PRMT R6, R7, 0x9910, RZ ;  /* 0x0000991007069816 */ /* 0x001fca00000000ff */
[----:B------:R-:W-:-:S05]  /*0a00*/  @!P1 IMAD R6, R9, R6, RZ ;  /* 0x0000000609069224 */ /* 0x000fca00078e02ff */
[----:B------:R-:W-:-:S07]  /*0a10*/  @!P1 PRMT R11, R6, 0x7610, R11 ;  /* 0x00007610060b9816 */ /* 0x000fce000000000b */
.L_x_27973:
[----:B-1----:R0:W-:Y:S02]  /*0a20*/  STS.U16 [R0], R11 ;  /* 0x0000000b00007388 */ /* 0x0021e40000000400 */
.L_x_27970:
        /* <DEDUP_REMOVED lines=8> */
.L_x_27976:
        /* <DEDUP_REMOVED lines=13> */
.L_x_33511:


//--------------------- .text.contiguous_nanprod3_i16 --------------------------
	.section	.text.contiguous_nanprod3_i16,"ax",@progbits
	.align	128
        .global         contiguous_nanprod3_i16
        .type           contiguous_nanprod3_i16,@function
        .size           contiguous_nanprod3_i16,(.L_x_32810 - contiguous_nanprod3_i16)
        .other          contiguous_nanprod3_i16,@"STO_CUDA_ENTRY STV_DEFAULT"
contiguous_nanprod3_i16:
.text.contiguous_nanprod3_i16:
        /* <DEDUP_REMOVED lines=44> */
.L_x_27995:
        /* <DEDUP_REMOVED lines=27> */
.L_x_27979:
[----:B------:R-:W-:Y:S01]  /*0470*/  IMAD.MOV.U32 R30, RZ, RZ, R32 ;  /* 0x000000ffff1e7224 */ /* 0x000fe200078e0020 */
[----:B------:R-:W-:Y:S01]  /*0480*/  MOV R0, R36 ;  /* 0x0000002400007202 */ /* 0x000fe20000000f00 */
[----:B------:R-:W-:Y:S01]  /*0490*/  IMAD.MOV.U32 R3, RZ, RZ, R37 ;  /* 0x000000ffff037224 */ /* 0x000fe200078e0025 */
[----:B------:R-:W-:-:S07]  /*04a0*/  MOV R8, 0x4c0 ;  /* 0x000004c000087802 */ /* 0x000fce0000000f00 */
[----:B01-3--:R-:W-:Y:S05]  /*04b0*/  CALL.REL.NOINC `($__internal_606_$__cuda_sm20_div_s64) ;  /* 0x00000034005c7944 */ /* 0x00bfea0003c00000 */
        /* <DEDUP_REMOVED lines=9> */
.L_x_27980:
        /* <DEDUP_REMOVED lines=33> */
.L_x_27981:
[----:B------:R-:W-:Y:S01]  /*0760*/  MOV R0, R36 ;  /* 0x0000002400007202 */ /* 0x000fe20000000f00 */
[----:B------:R-:W-:Y:S01]  /*0770*/  IMAD.MOV.U32 R3, RZ, RZ, R37 ;  /* 0x000000ffff037224 */ /* 0x000fe200078e0025 */
[----:B------:R-:W-:-:S07]  /*0780*/  MOV R8, 0x7a0 ;  /* 0x000007a000087802 */ /* 0x000fce0000000f00 */
[----:B---3--:R-:W-:Y:S05]  /*0790*/  CALL.REL.NOINC `($__internal_606_$__cuda_sm20_div_s64) ;  /* 0x0000003000a47944 */ /* 0x008fea0003c00000 */
        /* <DEDUP_REMOVED lines=10> */
.L_x_27982:
        /* <DEDUP_REMOVED lines=34> */
.L_x_27983:
[----:B------:R-:W-:Y:S01]  /*0a60*/  MOV R30, R28 ;  /* 0x0000001c001e7202 */ /* 0x000fe20000000f00 */
[----:B------:R-:W-:Y:S01]  /*0a70*/  IMAD.MOV.U32 R0, RZ, RZ, R36 ;  /* 0x000000ffff007224 */ /* 0x000fe200078e0024 */
[----:B------:R-:W-:Y:S02]  /*0a80*/  MOV R3, R37 ;  /* 0x0000002500037202 */ /* 0x000fe40000000f00 */
[----:B------:R-:W-:-:S07]  /*0a90*/  MOV R8, 0xab0 ;  /* 0x00000ab000087802 */ /* 0x000fce0000000f00 */
[----:B---3--:R-:W-:Y:S05]  /*0aa0*/  CALL.REL.NOINC `($__internal_606_$__cuda_sm20_div_s64) ;  /* 0x0000002c00e07944 */ /* 0x008fea0003c00000 */
        /* <DEDUP_REMOVED lines=10> */
.L_x_27984:
        /* <DEDUP_REMOVED lines=33> */
.L_x_27985:
[----:B------:R-:W-:Y:S01]  /*0d60*/  MOV R0, R36 ;  /* 0x0000002400007202 */ /* 0x000fe20000000f00 */
[----:B------:R-:W-:Y:S01]  /*0d70*/  IMAD.MOV.U32 R3, RZ, RZ, R37 ;  /* 0x000000ffff037224 */ /* 0x000fe200078e0025 */
[----:B------:R-:W-:-:S07]  /*0d80*/  MOV R8, 0xda0 ;  /* 0x00000da000087802 */ /* 0x000fce0000000f00 */
[----:B---3--:R-:W-:Y:S05]  /*0d90*/  CALL.REL.NOINC `($__internal_606_$__cuda_sm20_div_s64) ;  /* 0x0000002c00247944 */ /* 0x008fea0003c00000 */
        /* <DEDUP_REMOVED lines=9> */
.L_x_27986:
        /* <DEDUP_REMOVED lines=34> */
.L_x_27987:
[----:B------:R-:W-:Y:S01]  /*1050*/  IMAD.MOV.U32 R30, RZ, RZ, R28 ;  /* 0x000000ffff1e7224 */ /* 0x000fe200078e001c */
        /* <DEDUP_REMOVED lines=13> */
.L_x_27988:
        /* <DEDUP_REMOVED lines=34> */
.L_x_27989:
        /* <DEDUP_REMOVED lines=14> */
.L_x_27990:
        /* <DEDUP_REMOVED lines=34> */
.L_x_27991:
[----:B------:R-:W-:Y:S01]  /*1650*/  IMAD.MOV.U32 R30, RZ, RZ, R28 ;  /* 0x000000ffff1e7224 */ /* 0x000fe200078e001c */
        /* <DEDUP_REMOVED lines=14> */
.L_x_27992:
        /* <DEDUP_REMOVED lines=34> */
.L_x_27993:
[----:B------:R-:W-:Y:S01]  /*1960*/  MOV R0, R36 ;  /* 0x0000002400007202 */ /* 0x000fe20000000f00 */
[----:B------:R-:W-:Y:S01]  /*1970*/  IMAD.MOV.U32 R3, RZ, RZ, R37 ;  /* 0x000000ffff037224 */ /* 0x000fe200078e0025 */
[----:B------:R-:W-:-:S07]  /*1980*/  MOV R8, 0x19a0 ;  /* 0x000019a000087802 */ /* 0x000fce0000000f00 */
[----:B---3--:R-:W-:Y:S05]  /*1990*/  CALL.REL.NOINC `($__internal_606_$__cuda_sm20_div_s64) ;  /* 0x0000002000247944 */ /* 0x008fea0003c00000 */
        /* <DEDUP_REMOVED lines=9> */
.L_x_27994:
        /* <DEDUP_REMOVED lines=13> */
.L_x_27978:
        /* <DEDUP_REMOVED lines=33> */
.L_x_27997:
[----:B------:R-:W-:Y:S01]  /*1d10*/  IMAD.MOV.U32 R30, RZ, RZ, R32 ;  /* 0x000000ffff1e7224 */ /* 0x000fe200078e0020 */
[----:B------:R-:W-:Y:S01]  /*1d20*/  MOV R0, R16 ;  /* 0x0000001000007202 */ /* 0x000fe20000000f00 */
[----:B------:R-:W-:Y:S01]  /*1d30*/  IMAD.MOV.U32 R3, RZ, RZ, R17 ;  /* 0x000000ffff037224 */ /* 0x000fe200078e0011 */
[----:B------:R-:W-:-:S07]  /*1d40*/  MOV R8, 0x1d60 ;  /* 0x00001d6000087802 */ /* 0x000fce0000000f00 */
[----:B------:R-:W-:Y:S05]  /*1d50*/  CALL.REL.NOINC `($__internal_606_$__cuda_sm20_div_s64) ;  /* 0x0000001c00347944 */ /* 0x000fea0003c00000 */
        /* <DEDUP_REMOVED lines=9> */
.L_x_27998:
        /* <DEDUP_REMOVED lines=35> */
.L_x_27999:
        /* <DEDUP_REMOVED lines=13> */
.L_x_28000:
        /* <DEDUP_REMOVED lines=36> */
.L_x_28001:
[----:B------:R-:W-:Y:S01]  /*2330*/  IMAD.MOV.U32 R30, RZ, RZ, R20 ;  /* 0x000000ffff1e7224 */ /* 0x000fe200078e0014 */
[----:B------:R-:W-:Y:S01]  /*2340*/  MOV R0, R18 ;  /* 0x0000001200007202 */ /* 0x000fe20000000f00 */
[----:B------:R-:W-:Y:S01]  /*2350*/  IMAD.MOV.U32 R3, RZ, RZ, R19 ;  /* 0x000000ffff037224 */ /* 0x000fe200078e0013 */
[----:B------:R-:W-:-:S07]  /*2360*/  MOV R8, 0x2380 ;  /* 0x0000238000087802 */ /* 0x000fce0000000f00 */
[----:B------:R-:W-:Y:S05]  /*2370*/  CALL.REL.NOINC `($__internal_606_$__cuda_sm20_div_s64) ;  /* 0x0000001400ac7944 */ /* 0x000fea0003c00000 */
        /* <DEDUP_REMOVED lines=10> */
.L_x_28002:
        /* <DEDUP_REMOVED lines=37> */
.L_x_28003:
[----:B------:R-:W-:Y:S01]  /*2670*/  IMAD.MOV.U32 R0, RZ, RZ, R18 ;  /* 0x000000ffff007224 */ /* 0x000fe200078e0012 */
[----:B------:R-:W-:Y:S02]  /*2680*/  MOV R3, R19 ;  /* 0x0000001300037202 */ /* 0x000fe40000000f00 */
[----:B------:R-:W-:-:S07]  /*2690*/  MOV R8, 0x26b0 ;  /* 0x000026b000087802 */ /* 0x000fce0000000f00 */
[----:B------:R-:W-:Y:S05]  /*26a0*/  CALL.REL.NOINC `($__internal_606_$__cuda_sm20_div_s64) ;  /* 0x0000001000e07944 */ /* 0x000fea0003c00000 */
        /* <DEDUP_REMOVED lines=8> */
.L_x_28004:
        /* <DEDUP_REMOVED lines=10> */
.L_x_27996:
        /* <DEDUP_REMOVED lines=31> */
.L_x_28006:
[----:B------:R-:W-:Y:S01]  /*29c0*/  MOV R30, R32 ;  /* 0x00000020001e7202 */ /* 0x000fe20000000f00 */
[----:B------:R-:W-:Y:S01]  /*29d0*/  IMAD.MOV.U32 R0, RZ, RZ, R16 ;  /* 0x000000ffff007224 */ /* 0x000fe200078e0010 */
[----:B------:R-:W-:Y:S02]  /*29e0*/  MOV R3, R17 ;  /* 0x0000001100037202 */ /* 0x000fe40000000f00 */
[----:B------:R-:W-:-:S07]  /*29f0*/  MOV R8, 0x2a10 ;  /* 0x00002a1000087802 */ /* 0x000fce0000000f00 */
[----:B------:R-:W-:Y:S05]  /*2a00*/  CALL.REL.NOINC `($__internal_606_$__cuda_sm20_div_s64) ;  /* 0x0000001000087944 */ /* 0x000fea0003c00000 */
        /* <DEDUP_REMOVED lines=9> */
.L_x_28007:
        /* <DEDUP_REMOVED lines=36> */
.L_x_28008:
[----:B------:R-:W-:Y:S01]  /*2ce0*/  MOV R0, R18 ;  /* 0x0000001200007202 */ /* 0x000fe20000000f00 */
[----:B------:R-:W-:Y:S01]  /*2cf0*/  IMAD.MOV.U32 R3, RZ, RZ, R19 ;  /* 0x000000ffff037224 */ /* 0x000fe200078e0013 */
[----:B------:R-:W-:-:S07]  /*2d00*/  MOV R8, 0x2d20 ;  /* 0x00002d2000087802 */ /* 0x000fce0000000f00 */
[----:B------:R-:W-:Y:S05]  /*2d10*/  CALL.REL.NOINC `($__internal_606_$__cuda_sm20_div_s64) ;  /* 0x0000000c00447944 */ /* 0x000fea0003c00000 */
        /* <DEDUP_REMOVED lines=8> */
.L_x_28009:
        /* <DEDUP_REMOVED lines=10> */
.L_x_28005:
        /* <DEDUP_REMOVED lines=29> */
.L_x_28010:
[----:B------:R-:W-:-:S07]  /*3010*/  MOV R0, 0x3030 ;  /* 0x0000303000007802 */ /* 0x000fce0000000f00 */
[----:B------:R-:W-:Y:S05]  /*3020*/  CALL.REL.NOINC `($__internal_607_$__cuda_sm20_rem_s64) ;  /* 0x0000000c00cc7944 */ /* 0x000fea0003c00000 */
[----:B------:R-:W-:Y:S01]  /*3030*/  MOV R8, R3 ;  /* 0x0000000300087202 */ /* 0x000fe20000000f00 */
[----:B------:R-:W-:-:S07]  /*3040*/  IMAD.MOV.U32 R9, RZ, RZ, R10 ;  /* 0x000000ffff097224 */ /* 0x000fce00078e000a */
.L_x_28011:
[----:B------:R-:W0:Y:S02]  /*3050*/  LDC.64 R10, c[0x0][0x398] ;  /* 0x0000e600ff0a7b82 */ /* 0x000e240000000a00 */
[----:B0-----:R-:W-:-:S06]  /*3060*/  IMAD.WIDE.U32 R2, R2, 0x8, R10 ;  /* 0x0000000802027825 */ /* 0x001fcc00078e000a */
[----:B------:R-:W2:Y:S02]  /*3070*/  LDG.E.64 R2, desc[UR10][R2.64] ;  /* 0x0000000a02027981 */ /* 0x000ea4000c1e1b00 */
[-C--:B--2---:R-:W-:Y:S02]  /*3080*/  IMAD R11, R3, R8.reuse, RZ ;  /* 0x00000008030b7224 */ /* 0x084fe400078e02ff */
[----:B------:R-:W-:-:S04]  /*3090*/  IMAD.WIDE.U32 R28, R2, R8, R28 ;  /* 0x00000008021c7225 */ /* 0x000fc800078e001c */
[----:B------:R-:W-:-:S05]  /*30a0*/  IMAD R11, R2, R9, R11 ;  /* 0x00000009020b7224 */ /* 0x000fca00078e020b */
[----:B------:R-:W-:-:S07]  /*30b0*/  IADD3 R29, PT, PT, R29, R11, RZ ;  /* 0x0000000b1d1d7210 */ /* 0x000fce0007ffe0ff */
.L_x_27977:
        /* <DEDUP_REMOVED lines=34> */
.L_x_28014:
        /* <DEDUP_REMOVED lines=48> */
.L_x_28013:
        /* <DEDUP_REMOVED lines=32> */
.L_x_28016:
        /* <DEDUP_REMOVED lines=20> */
.L_x_28017:
[----:B------:R-:W-:Y:S01]  /*3920*/  @!P1 IMAD R5, R4, UR7, RZ ;  /* 0x0000000704059c24 */ /* 0x000fe2000f8e02ff */
[----:B-1----:R-:W-:-:S04]  /*3930*/  @!P1 PRMT R7, R3, 0x9910, RZ ;  /* 0x0000991003079816 */ /* 0x002fc800000000ff */
[----:B------:R-:W-:-:S06]  /*3940*/  @!P1 LEA R5, R5, R0, 0x1 ;  /* 0x0000000005059211 */ /* 0x000fcc00078e08ff */
[----:B------:R-:W1:Y:S02]  /*3950*/  @!P1 LDS.U16 R5, [R5] ;  /* 0x0000000005059984 */ /* 0x000e640000000400 */
[----:B-1----:R-:W-:-:S05]  /*3960*/  @!P1 PRMT R2, R5, 0x9910, RZ ;  /* 0x0000991005029816 */ /* 0x002fca00000000ff */
[----:B------:R-:W-:-:S05]  /*3970*/  @!P1 IMAD R2, R7, R2, RZ ;  /* 0x0000000207029224 */ /* 0x000fca00078e02ff */
[----:B------:R-:W-:-:S07]  /*3980*/  @!P1 PRMT R3, R2, 0x7610, R3 ;  /* 0x0000761002039816 */ /* 0x000fce0000000003 */
.L_x_28015:
[----:B-1----:R1:W-:Y:S02]  /*3990*/  STS.U16 [R0], R3 ;  /* 0x0000000300007388 */ /* 0x0023e40000000400 */
.L_x_28012:
        /* <DEDUP_REMOVED lines=9> */
        .weak           $__internal_606_$__cuda_sm20_div_s64
        .type           $__internal_606_$__cuda_sm20_div_s64,@function
        .size           $__internal_606_$__cuda_sm20_div_s64,($__internal_607_$__cuda_sm20_rem_s64 - $__internal_606_$__cuda_sm20_div_s64)
$__internal_606_$__cuda_sm20_div_s64:
        /* <DEDUP_REMOVED lines=82> */
[----:B------:R-:W-:Y:S06]  /*3f50*/  RET.REL.NODEC R8 `(contiguous_nanprod3_i16) ;  /* 0xffffffc008287950 */ /* 0x000fec0003c3ffff */
        .weak           $__internal_607_$__cuda_sm20_rem_s64
        .type           $__internal_607_$__cuda_sm20_rem_s64,@function
        .size           $__internal_607_$__cuda_sm20_rem_s64,(.L_x_32810 - $__internal_607_$__cuda_sm20_rem_s64)
$__internal_607_$__cuda_sm20_rem_s64:
        /* <DEDUP_REMOVED lines=66> */
[----:B------:R-:W-:Y:S06]  /*4380*/  RET.REL.NODEC R8 `(contiguous_nanprod3_i16) ;  /* 0xffffffbc081c7950 */ /* 0x000fec0003c3ffff */
.L_x_28018:
        /* <DEDUP_REMOVED lines=15> */
.L_x_32810:


//--------------------- .text.contiguous_nanprod22_i16 --------------------------
	.section	.text.contiguous_nanprod22_i16,"ax",@progbits
	.align	128
        .global         contiguous_nanprod22_i16
        .type           contiguous_nanprod22_i16,@function
        .size           contiguous_nanprod22_i16,(.L_x_33513 - contiguous_nanprod22_i16)
        .other          contiguous_nanprod22_i16,@"STO_CUDA_ENTRY STV_DEFAULT"
contiguous_nanprod22_i16:
.text.contiguous_nanprod22_i16:
        /* <DEDUP_REMOVED lines=39> */
.L_x_28020:
        /* <DEDUP_REMOVED lines=12> */
.L_x_28021:
[----:B------:R-:W-:Y:S05]  /*0330*/  BSYNC.RECONVERGENT B0 ;  /* 0x0000000000007941 */ /* 0x000fea0003800200 */
.L_x_28019:
[----:B------:R-:W-:Y:S01]  /*0340*/  BAR.SYNC.DEFER_BLOCKING 0x0 ;  /* 0x0000000000007b1d */ /* 0x000fe20000010000 */
[----:B------:R-:W-:Y:S02]  /*0350*/  ISETP.GE.U32.AND P1, PT, R3, 0x42, PT ;  /* 0x000000420300780c */ /* 0x000fe40003f26070 */
[----:B------:R-:W-:-:S11]  /*0360*/  ISETP.GT.U32.AND P0, PT, R0, 0x1f, PT ;  /* 0x0000001f0000780c */ /* 0x000fd60003f04070 */
[----:B------:R-:W-:Y:S05]  /*0370*/  @!P1 BRA `(.L_x_28022) ;  /* 0x0000000000389947 */ /* 0x000fea0003800000 */
.L_x_28023:
        /* <DEDUP_REMOVED lines=14> */
.L_x_28022:
        /* <DEDUP_REMOVED lines=58> */
.L_x_28024:
        /* <DEDUP_REMOVED lines=16> */
.L_x_33513:


//--------------------- .text.contiguous_nanprod2_i16 --------------------------
	.section	.text.contiguous_nanprod2_i16,"ax",@progbits
	.align	128
        .global         contiguous_nanprod2_i16
        .type           contiguous_nanprod2_i16,@function
        .size           contiguous_nanprod2_i16,(.L_x_32812 - contiguous_nanprod2_i16)
        .other          contiguous_nanprod2_i16,@"STO_CUDA_ENTRY STV_DEFAULT"
contiguous_nanprod2_i16:
.text.contiguous_nanprod2_i16:
        /* <DEDUP_REMOVED lines=47> */
.L_x_28053:
        /* <DEDUP_REMOVED lines=32> */
.L_x_28030:
[----:B------:R-:W-:Y:S01]  /*04f0*/  IMAD.MOV.U32 R26, RZ, RZ, R6 ;  /* 0x000000ffff1a7224 */ /* 0x000fe200078e0006 */
[----:B------:R-:W-:Y:S01]  /*0500*/  MOV R13, R7 ;  /* 0x00000007000d7202 */ /* 0x000fe20000000f00 */
[----:B------:R-:W-:Y:S01]  /*0510*/  IMAD.MOV.U32 R14, RZ, RZ, R34 ;  /* 0x000000ffff0e7224 */ /* 0x000fe200078e0022 */
[----:B------:R-:W-:Y:S02]  /*0520*/  MOV R11, R35 ;  /* 0x00000023000b7202 */ /* 0x000fe40000000f00 */
[----:B------:R-:W-:-:S07]  /*0530*/  MOV R12, 0x550 ;  /* 0x00000550000c7802 */ /* 0x000fce0000000f00 */
[----:B-1----:R-:W-:Y:S05]  /*0540*/  CALL.REL.NOINC `($__internal_608_$__cuda_sm20_div_s64) ;  /* 0x00000064009c7944 */ /* 0x002fea0003c00000 */
        /* <DEDUP_REMOVED lines=9> */
.L_x_28031:
[----:B------:R-:W-:Y:S05]  /*05e0*/  BSYNC.RECONVERGENT B1 ;  /* 0x0000000000017941 */ /* 0x000fea0003800200 */
.L_x_28029:
        /* <DEDUP_REMOVED lines=34> */
.L_x_28033:
[----:B------:R-:W-:Y:S01]  /*0810*/  MOV R26, R20 ;  /* 0x00000014001a7202 */ /* 0x000fe20000000f00 */
[----:B------:R-:W-:Y:S01]  /*0820*/  IMAD.MOV.U32 R13, RZ, RZ, R9 ;  /* 0x000000ffff0d7224 */ /* 0x000fe200078e0009 */
[----:B------:R-:W-:Y:S01]  /*0830*/  MOV R14, R34 ;  /* 0x00000022000e7202 */ /* 0x000fe20000000f00 */
[----:B------:R-:W-:Y:S01]  /*0840*/  IMAD.MOV.U32 R11, RZ, RZ, R35 ;  /* 0x000000ffff0b7224 */ /* 0x000fe200078e0023 */
[----:B------:R-:W-:-:S07]  /*0850*/  MOV R12, 0x870 ;  /* 0x00000870000c7802 */ /* 0x000fce0000000f00 */
[----:B------:R-:W-:Y:S05]  /*0860*/  CALL.REL.NOINC `($__internal_608_$__cuda_sm20_div_s64) ;  /* 0x0000006000d47944 */ /* 0x000fea0003c00000 */
        /* <DEDUP_REMOVED lines=9> */
.L_x_28034:
[----:B------:R-:W-:Y:S05]  /*0900*/  BSYNC.RECONVERGENT B1 ;  /* 0x0000000000017941 */ /* 0x000fea0003800200 */
.L_x_28032:
        /* <DEDUP_REMOVED lines=33> */
.L_x_28036:
[----:B------:R-:W-:Y:S01]  /*0b20*/  MOV R26, R36 ;  /* 0x00000024001a7202 */ /* 0x000fe20000000f00 */
[----:B------:R-:W-:Y:S01]  /*0b30*/  IMAD.MOV.U32 R13, RZ, RZ, R37 ;  /* 0x000000ffff0d7224 */ /* 0x000fe200078e0025 */
[----:B------:R-:W-:Y:S01]  /*0b40*/  MOV R14, R20 ;  /* 0x00000014000e7202 */ /* 0x000fe20000000f00 */
[----:B------:R-:W-:Y:S01]  /*0b50*/  IMAD.MOV.U32 R11, RZ, RZ, R21 ;  /* 0x000000ffff0b7224 */ /* 0x000fe200078e0015 */
[----:B------:R-:W-:-:S07]  /*0b60*/  MOV R12, 0xb80 ;  /* 0x00000b80000c7802 */ /* 0x000fce0000000f00 */
[----:B------:R-:W-:Y:S05]  /*0b70*/  CALL.REL.NOINC `($__internal_608_$__cuda_sm20_div_s64) ;  /* 0x0000006000107944 */ /* 0x000fea0003c00000 */
        /* <DEDUP_REMOVED lines=10> */
.L_x_28037:
[----:B------:R-:W-:Y:S05]  /*0c20*/  BSYNC.RECONVERGENT B1 ;  /* 0x0000000000017941 */ /* 0x000fea0003800200 */
.L_x_28035:
        /* <DEDUP_REMOVED lines=35> */
.L_x_28039:
[----:B------:R-:W-:Y:S01]  /*0e60*/  IMAD.MOV.U32 R26, RZ, RZ, R34 ;  /* 0x000000ffff1a7224 */ /* 0x000fe200078e0022 */
[----:B------:R-:W-:Y:S01]  /*0e70*/  MOV R13, R35 ;  /* 0x00000023000d7202 */ /* 0x000fe20000000f00 */
[----:B------:R-:W-:Y:S01]  /*0e80*/  IMAD.MOV.U32 R14, RZ, RZ, R20 ;  /* 0x000000ffff0e7224 */ /* 0x000fe200078e0014 */
[----:B------:R-:W-:Y:S02]  /*0e90*/  MOV R11, R21 ;  /* 0x00000015000b7202 */ /* 0x000fe40000000f00 */
[----:B------:R-:W-:-:S07]  /*0ea0*/  MOV R12, 0xec0 ;  /* 0x00000ec0000c7802 */ /* 0x000fce0000000f00 */
[----:B------:R-:W-:Y:S05]  /*0eb0*/  CALL.REL.NOINC `($__internal_608_$__cuda_sm20_div_s64) ;  /* 0x0000005c00407944 */ /* 0x000fea0003c00000 */
        /* <DEDUP_REMOVED lines=11> */
.L_x_28040:
[----:B------:R-:W-:Y:S05]  /*0f70*/  BSYNC.RECONVERGENT B1 ;  /* 0x0000000000017941 */ /* 0x000fea0003800200 */
.L_x_28038:
        /* <DEDUP_REMOVED lines=36> */
.L_x_28042:
        /* <DEDUP_REMOVED lines=16> */
.L_x_28043:
[----:B------:R-:W-:Y:S05]  /*12c0*/  BSYNC.RECONVERGENT B1 ;  /* 0x0000000000017941 */ /* 0x000fea0003800200 */
.L_x_28041:
        /* <DEDUP_REMOVED lines=35> */
.L_x_28045:
        /* <DEDUP_REMOVED lines=17> */
.L_x_28046:
[----:B------:R-:W-:Y:S05]  /*1610*/  BSYNC.RECONVERGENT B1 ;  /* 0x0000000000017941 */ /* 0x000fea0003800200 */
.L_x_28044:
        /* <DEDUP_REMOVED lines=35> */
.L_x_28048:
        /* <DEDUP_REMOVED lines=16> */
.L_x_28049:
[----:B------:R-:W-:Y:S05]  /*1950*/  BSYNC.RECONVERGENT B1 ;  /* 0x0000000000017941 */ /* 0x000fea0003800200 */
.L_x_28047:
        /* <DEDUP_REMOVED lines=35> */
.L_x_28051:
[----:B------:R-:W-:Y:S01]  /*1b90*/  MOV R26, R34 ;  /* 0x00000022001a7202 */ /* 0x000fe20000000f00 */
[----:B------:R-:W-:Y:S01]  /*1ba0*/  IMAD.MOV.U32 R13, RZ, RZ, R35 ;  /* 0x000000ffff0d7224 */ /* 0x000fe200078e0023 */
[----:B------:R-:W-:Y:S01]  /*1bb0*/  MOV R14, R20 ;  /* 0x00000014000e7202 */ /* 0x000fe20000000f00 */
[----:B------:R-:W-:Y:S01]  /*1bc0*/  IMAD.MOV.U32 R11, RZ, RZ, R21 ;  /* 0x000000ffff0b7224 */ /* 0x000fe200078e0015 */
[----:B------:R-:W-:-:S07]  /*1bd0*/  MOV R12, 0x1bf0 ;  /* 0x00001bf0000c7802 */ /* 0x000fce0000000f00 */
[----:B------:R-:W-:Y:S05]  /*1be0*/  CALL.REL.NOINC `($__internal_608_$__cuda_sm20_div_s64) ;  /* 0x0000004c00f47944 */ /* 0x000fea0003c00000 */
        /* <DEDUP_REMOVED lines=10> */
.L_x_28052:
[----:B------:R-:W-:Y:S05]  /*1c90*/  BSYNC.RECONVERGENT B1 ;  /* 0x0000000000017941 */ /* 0x000fea0003800200 */
.L_x_28050:
        /* <DEDUP_REMOVED lines=8> */
.L_x_28028:
        /* <DEDUP_REMOVED lines=36> */
.L_x_28056:
[----:B------:R-:W-:Y:S01]  /*1f60*/  IMAD.MOV.U32 R26, RZ, RZ, R6 ;  /* 0x000000ffff1a7224 */ /* 0x000fe200078e0006 */
[----:B------:R-:W-:Y:S01]  /*1f70*/  MOV R13, R7 ;  /* 0x00000007000d7202 */ /* 0x000fe20000000f00 */
[----:B------:R-:W-:Y:S01]  /*1f80*/  IMAD.MOV.U32 R14, RZ, RZ, R16 ;  /* 0x000000ffff0e7224 */ /* 0x000fe200078e0010 */
[----:B------:R-:W-:Y:S02]  /*1f90*/  MOV R11, R17 ;  /* 0x00000011000b7202 */ /* 0x000fe40000000f00 */
[----:B------:R-:W-:-:S07]  /*1fa0*/  MOV R12, 0x1fc0 ;  /* 0x00001fc0000c7802 */ /* 0x000fce0000000f00 */
[----:B------:R-:W-:Y:S05]  /*1fb0*/  CALL.REL.NOINC `($__internal_608_$__cuda_sm20_div_s64) ;  /* 0x0000004c00007944 */ /* 0x000fea0003c00000 */
        /* <DEDUP_REMOVED lines=9> */
.L_x_28057:
[----:B------:R-:W-:Y:S05]  /*2050*/  BSYNC.RECONVERGENT B1 ;  /* 0x0000000000017941 */ /* 0x000fea0003800200 */
.L_x_28055:
        /* <DEDUP_REMOVED lines=34> */
.L_x_28059:
[----:B------:R-:W-:Y:S01]  /*2280*/  IMAD.MOV.U32 R26, RZ, RZ, R20 ;  /* 0x000000ffff1a7224 */ /* 0x000fe200078e0014 */
[----:B------:R-:W-:Y:S01]  /*2290*/  MOV R13, R9 ;  /* 0x00000009000d7202 */ /* 0x000fe20000000f00 */
[----:B------:R-:W-:Y:S01]  /*22a0*/  IMAD.MOV.U32 R14, RZ, RZ, R16 ;  /* 0x000000ffff0e7224 */ /* 0x000fe200078e0010 */
[----:B------:R-:W-:Y:S02]  /*22b0*/  MOV R11, R17 ;  /* 0x00000011000b7202 */ /* 0x000fe40000000f00 */
[----:B------:R-:W-:-:S07]  /*22c0*/  MOV R12, 0x22e0 ;  /* 0x000022e0000c7802 */ /* 0x000fce0000000f00 */
[----:B------:R-:W-:Y:S05]  /*22d0*/  CALL.REL.NOINC `($__internal_608_$__cuda_sm20_div_s64) ;  /* 0x0000004800387944 */ /* 0x000fea0003c00000 */
        /* <DEDUP_REMOVED lines=11> */
.L_x_28060:
[----:B------:R-:W-:Y:S05]  /*2390*/  BSYNC.RECONVERGENT B1 ;  /* 0x0000000000017941 */ /* 0x000fea0003800200 */
.L_x_28058:
        /* <DEDUP_REMOVED lines=36> */
.L_x_28062:
        /* <DEDUP_REMOVED lines=16> */
.L_x_28063:
[----:B------:R-:W-:Y:S05]  /*26e0*/  BSYNC.RECONVERGENT B1 ;  /* 0x0000000000017941 */ /* 0x000fea0003800200 */
.L_x_28061:
        /* <DEDUP_REMOVED lines=35> */
.L_x_28065:
[----:B------:R-:W-:Y:S01]  /*2920*/  IMAD.MOV.U32 R26, RZ, RZ, R18 ;  /* 0x000000ffff1a7224 */ /* 0x000fe200078e0012 */
[----:B------:R-:W-:Y:S01]  /*2930*/  MOV R13, R19 ;  /* 0x00000013000d7202 */ /* 0x000fe20000000f00 */
[----:B------:R-:W-:Y:S01]  /*2940*/  IMAD.MOV.U32 R14, RZ, RZ, R16 ;  /* 0x000000ffff0e7224 */ /* 0x000fe200078e0010 */
[----:B------:R-:W-:Y:S02]  /*2950*/  MOV R11, R17 ;  /* 0x00000011000b7202 */ /* 0x000fe40000000f00 */
[----:B------:R-:W-:-:S07]  /*2960*/  MOV R12, 0x2980 ;  /* 0x00002980000c7802 */ /* 0x000fce0000000f00 */
[----:B------:R-:W-:Y:S05]  /*2970*/  CALL.REL.NOINC `($__internal_608_$__cuda_sm20_div_s64) ;  /* 0x0000004000907944 */ /* 0x000fea0003c00000 */
        /* <DEDUP_REMOVED lines=10> */
.L_x_28066:
[----:B------:R-:W-:Y:S05]  /*2a20*/  BSYNC.RECONVERGENT B1 ;  /* 0x0000000000017941 */ /* 0x000fea0003800200 */
.L_x_28064:
[----:B------:R-:W-:Y:S01]  /*2a30*/  IMAD R11, R11, R38, RZ ;  /* 0x000000260b0b7224 */ /* 0x000fe200078e02ff */
[----:B------:R-:W-:Y:S01]  /*2a40*/  IADD3 R8, PT, PT, R8, -0x2, RZ ;  /* 0xfffffffe08087810 */ /* 0x000fe20007ffe0ff */
[----:B------:R-:W-:Y:S02]  /*2a50*/  IMAD.MOV.U32 R36, RZ, RZ, R22 ;  /* 0x000000ffff247224 */ /* 0x000fe400078e0016 */
[-C--:B------:R-:W-:Y:S02]  /*2a60*/  IMAD R11, R39, R10.reuse, R11 ;  /* 0x0000000a270b7224 */ /* 0x080fe400078e020b */
[----:B------:R-:W-:-:S04]  /*2a70*/  IMAD.WIDE.U32 R22, R38, R10, R36 ;  /* 0x0000000a26167225 */ /* 0x000fc800078e0024 */
[----:B------:R-:W-:-:S07]  /*2a80*/  IMAD.IADD R23, R23, 0x1, R11 ;  /* 0x0000000117177824 */ /* 0x000fce00078e020b */
.L_x_28054:
        /* <DEDUP_REMOVED lines=30> */
.L_x_28068:
[----:B------:R-:W-:Y:S01]  /*2c70*/  IMAD.MOV.U32 R18, RZ, RZ, R6 ;  /* 0x000000ffff127224 */ /* 0x000fe200078e0006 */
[----:B------:R-:W-:Y:S01]  /*2c80*/  MOV R19, R7 ;  /* 0x0000000700137202 */ /* 0x000fe20000000f00 */
[----:B------:R-:W-:Y:S01]  /*2c90*/  IMAD.MOV.U32 R24, RZ, RZ, R10 ;  /* 0x000000ffff187224 */ /* 0x000fe200078e000a */
[----:B------:R-:W-:Y:S02]  /*2ca0*/  MOV R21, R11 ;  /* 0x0000000b00157202 */ /* 0x000fe40000000f00 */
[----:B------:R-:W-:-:S07]  /*2cb0*/  MOV R26, 0x2cd0 ;  /* 0x00002cd0001a7802 */ /* 0x000fce0000000f00 */
[----:B------:R-:W-:Y:S05]  /*2cc0*/  CALL.REL.NOINC `($__internal_609_$__cuda_sm20_rem_s64) ;  /* 0x0000004400087944 */ /* 0x000fea0003c00000 */
.L_x_28069:
[----:B------:R-:W-:Y:S05]  /*2cd0*/  BSYNC.RECONVERGENT B1 ;  /* 0x0000000000017941 */ /* 0x000fea0003800200 */
.L_x_28067:
        /* <DEDUP_REMOVED lines=30> */
.L_x_28071:
[----:B------:R-:W-:Y:S01]  /*2ec0*/  IMAD.MOV.U32 R24, RZ, RZ, R10 ;  /* 0x000000ffff187224 */ /* 0x000fe200078e000a */
[----:B------:R-:W-:Y:S01]  /*2ed0*/  MOV R21, R11 ;  /* 0x0000000b00157202 */ /* 0x000fe20000000f00 */
[----:B------:R-:W-:Y:S01]  /*2ee0*/  IMAD.MOV.U32 R18, RZ, RZ, R20 ;  /* 0x000000ffff127224 */ /* 0x000fe200078e0014 */
[----:B------:R-:W-:Y:S02]  /*2ef0*/  MOV R19, R9 ;  /* 0x0000000900137202 */ /* 0x000fe40000000f00 */
[----:B------:R-:W-:-:S07]  /*2f00*/  MOV R26, 0x2f20 ;  /* 0x00002f20001a7802 */ /* 0x000fce0000000f00 */
[----:B------:R-:W-:Y:S05]  /*2f10*/  CALL.REL.NOINC `($__internal_609_$__cuda_sm20_rem_s64) ;  /* 0x0000004000747944 */ /* 0x000fea0003c00000 */
.L_x_28072:
[----:B------:R-:W-:Y:S05]  /*2f20*/  BSYNC.RECONVERGENT B1 ;  /* 0x0000000000017941 */ /* 0x000fea0003800200 */
.L_x_28070:
[----:B------:R-:W-:Y:S02]  /*2f30*/  IMAD R7, R7, R16, RZ ;  /* 0x0000001007077224 */ /* 0x000fe400078e02ff */
[----:B------:R-:W-:-:S04]  /*2f40*/  IMAD.WIDE.U32 R22, R16, R6, R22 ;  /* 0x0000000610167225 */ /* 0x000fc800078e0016 */
[----:B------:R-:W-:-:S04]  /*2f50*/  IMAD R7, R17, R6, R7 ;  /* 0x0000000611077224 */ /* 0x000fc800078e0207 */
[----:B------:R-:W-:-:S07]  /*2f60*/  IMAD.IADD R23, R23, 0x1, R7 ;  /* 0x0000000117177824 */ /* 0x000fce00078e0207 */
.L_x_28027:
        /* <DEDUP_REMOVED lines=12> */
.L_x_28026:
        /* <DEDUP_REMOVED lines=18> */
.L_x_28100:
        /* <DEDUP_REMOVED lines=30> */
.L_x_28077:
        /* <DEDUP_REMOVED lines=15> */
.L_x_28078:
[----:B------:R-:W-:Y:S05]  /*3420*/  BSYNC.RECONVERGENT B1 ;  /* 0x0000000000017941 */ /* 0x000fea0003800200 */
.L_x_28076:
        /* <DEDUP_REMOVED lines=39> */
.L_x_28080:
[----:B------:R-:W-:Y:S01]  /*36a0*/  IMAD.MOV.U32 R26, RZ, RZ, R36 ;  /* 0x000000ffff1a7224 */ /* 0x000fe200078e0024 */
[----:B------:R-:W-:Y:S01]  /*36b0*/  MOV R13, R37 ;  /* 0x00000025000d7202 */ /* 0x000fe20000000f00 */
[----:B------:R-:W-:Y:S01]  /*36c0*/  IMAD.MOV.U32 R14, RZ, RZ, R38 ;  /* 0x000000ffff0e7224 */ /* 0x000fe200078e0026 */
[----:B------:R-:W-:Y:S02]  /*36d0*/  MOV R11, R39 ;  /* 0x00000027000b7202 */ /* 0x000fe40000000f00 */
[----:B------:R-:W-:-:S07]  /*36e0*/  MOV R12, 0x3700 ;  /* 0x00003700000c7802 */ /* 0x000fce0000000f00 */
[----:B-1----:R-:W-:Y:S05]  /*36f0*/  CALL.REL.NOINC `($__internal_608_$__cuda_sm20_div_s64) ;  /* 0x0000003400307944 */ /* 0x002fea0003c00000 */
        /* <DEDUP_REMOVED lines=11> */
.L_x_28081:
[----:B------:R-:W-:Y:S05]  /*37b0*/  BSYNC.RECONVERGENT B1 ;  /* 0x0000000000017941 */ /* 0x000fea0003800200 */
.L_x_28079:
        /* <DEDUP_REMOVED lines=37> */
.L_x_28083:
        /* <DEDUP_REMOVED lines=17> */
.L_x_28084:
[----:B------:R-:W-:Y:S05]  /*3b20*/  BSYNC.RECONVERGENT B1 ;  /* 0x0000000000017941 */ /* 0x000fea0003800200 */
.L_x_28082:
        /* <DEDUP_REMOVED lines=38> */
.L_x_28086:
[----:B------:R-:W-:Y:S01]  /*3d90*/  MOV R26, R20 ;  /* 0x00000014001a7202 */ /* 0x000fe20000000f00 */
[----:B------:R-:W-:Y:S01]  /*3da0*/  IMAD.MOV.U32 R13, RZ, RZ, R21 ;  /* 0x000000ffff0d7224 */ /* 0x000fe200078e0015 */
[----:B------:R-:W-:Y:S01]  /*3db0*/  MOV R14, R36 ;  /* 0x00000024000e7202 */ /* 0x000fe20000000f00 */
[----:B------:R-:W-:Y:S01]  /*3dc0*/  IMAD.MOV.U32 R11, RZ, RZ, R37 ;  /* 0x000000ffff0b7224 */ /* 0x000fe200078e0025 */
[----:B------:R-:W-:-:S07]  /*3dd0*/  MOV R12, 0x3df0 ;  /* 0x00003df0000c7802 */ /* 0x000fce0000000f00 */
[----:B-1----:R-:W-:Y:S05]  /*3de0*/  CALL.REL.NOINC `($__internal_608_$__cuda_sm20_div_s64) ;  /* 0x0000002c00747944 */ /* 0x002fea0003c00000 */
        /* <DEDUP_REMOVED lines=11> */
.L_x_28087:
[----:B------:R-:W-:Y:S05]  /*3ea0*/  BSYNC.RECONVERGENT B1 ;  /* 0x0000000000017941 */ /* 0x000fea0003800200 */
.L_x_28085:
        /* <DEDUP_REMOVED lines=38> */
.L_x_28089:
        /* <DEDUP_REMOVED lines=17> */
.L_x_28090:
[----:B------:R-:W-:Y:S05]  /*4220*/  BSYNC.RECONVERGENT B1 ;  /* 0x0000000000017941 */ /* 0x000fea0003800200 */
.L_x_28088:
        /* <DEDUP_REMOVED lines=40> */
.L_x_28092:
        /* <DEDUP_REMOVED lines=17> */
.L_x_28093:
[----:B------:R-:W-:Y:S05]  /*45c0*/  BSYNC.RECONVERGENT B1 ;  /* 0x0000000000017941 */ /* 0x000fea0003800200 */
.L_x_28091:
        /* <DEDUP_REMOVED lines=40> */
.L_x_28095:
        /* <DEDUP_REMOVED lines=17> */
.L_x_28096:
[----:B------:R-:W-:Y:S05]  /*4960*/  BSYNC.RECONVERGENT B1 ;  /* 0x0000000000017941 */ /* 0x000fea0003800200 */
.L_x_28094:
        /* <DEDUP_REMOVED lines=38> */
.L_x_28098:
        /* <DEDUP_REMOVED lines=17> */
.L_x_28099:
[----:B------:R-:W-:Y:S05]  /*4ce0*/  BSYNC.RECONVERGENT B1 ;  /* 0x0000000000017941 */ /* 0x000fea0003800200 */
.L_x_28097:
        /* <DEDUP_REMOVED lines=15> */
.L_x_28075:
        /* <DEDUP_REMOVED lines=37> */
.L_x_28103:
[----:B------:R-:W-:Y:S01]  /*5030*/  MOV R26, R18 ;  /* 0x00000012001a7202 */ /* 0x000fe20000000f00 */
[----:B------:R-:W-:Y:S01]  /*5040*/  IMAD.MOV.U32 R13, RZ, RZ, R19 ;  /* 0x000000ffff0d7224 */ /* 0x000fe200078e0013 */
[----:B------:R-:W-:Y:S01]  /*5050*/  MOV R14, R6 ;  /* 0x00000006000e7202 */ /* 0x000fe20000000f00 */
[----:B------:R-:W-:Y:S01]  /*5060*/  IMAD.MOV.U32 R11, RZ, RZ, R7 ;  /* 0x000000ffff0b7224 */ /* 0x000fe200078e0007 */
[----:B------:R-:W-:-:S07]  /*5070*/  MOV R12, 0x5090 ;  /* 0x00005090000c7802 */ /* 0x000fce0000000f00 */
[----:B------:R-:W-:Y:S05]  /*5080*/  CALL.REL.NOINC `($__internal_608_$__cuda_sm20_div_s64) ;  /* 0x0000001800cc7944 */ /* 0x000fea0003c00000 */
        /* <DEDUP_REMOVED lines=9> */
.L_x_28104:
[----:B------:R-:W-:Y:S05]  /*5120*/  BSYNC.RECONVERGENT B1 ;  /* 0x0000000000017941 */ /* 0x000fea0003800200 */
.L_x_28102:
        /* <DEDUP_REMOVED lines=39> */
.L_x_28106:
        /* <DEDUP_REMOVED lines=17> */
.L_x_28107:
[----:B------:R-:W-:Y:S05]  /*54b0*/  BSYNC.RECONVERGENT B1 ;  /* 0x0000000000017941 */ /* 0x000fea0003800200 */
.L_x_28105:
        /* <DEDUP_REMOVED lines=40> */
.L_x_28109:
[----:B------:R-:W-:Y:S01]  /*5740*/  MOV R26, R18 ;  /* 0x00000012001a7202 */ /* 0x000fe20000000f00 */
[----:B------:R-:W-:Y:S01]  /*5750*/  IMAD.MOV.U32 R14, RZ, RZ, R20 ;  /* 0x000000ffff0e7224 */ /* 0x000fe200078e0014 */
[----:B------:R-:W-:Y:S02]  /*5760*/  MOV R13, R19 ;  /* 0x00000013000d7202 */ /* 0x000fe40000000f00 */
[----:B------:R-:W-:Y:S02]  /*5770*/  MOV R11, R21 ;  /* 0x00000015000b7202 */ /* 0x000fe40000000f00 */
[----:B------:R-:W-:-:S07]  /*5780*/  MOV R12, 0x57a0 ;  /* 0x000057a0000c7802 */ /* 0x000fce0000000f00 */
[----:B------:R-:W-:Y:S05]  /*5790*/  CALL.REL.NOINC `($__internal_608_$__cuda_sm20_div_s64) ;  /* 0x0000001400087944 */ /* 0x000fea0003c00000 */
        /* <DEDUP_REMOVED lines=11> */
.L_x_28110:
[----:B------:R-:W-:Y:S05]  /*5850*/  BSYNC.RECONVERGENT B1 ;  /* 0x0000000000017941 */ /* 0x000fea0003800200 */
.L_x_28108:
        /* <DEDUP_REMOVED lines=40> */
.L_x_28112:
[----:B------:R-:W-:Y:S01]  /*5ae0*/  MOV R26, R18 ;  /* 0x00000012001a7202 */ /* 0x000fe20000000f00 */
[----:B------:R-:W-:Y:S01]  /*5af0*/  IMAD.MOV.U32 R13, RZ, RZ, R19 ;  /* 0x000000ffff0d7224 */ /* 0x000fe200078e0013 */
[----:B------:R-:W-:Y:S02]  /*5b00*/  MOV R14, R20 ;  /* 0x00000014000e7202 */ /* 0x000fe40000000f00 */
[----:B------:R-:W-:Y:S02]  /*5b10*/  MOV R11, R21 ;  /* 0x00000015000b7202 */ /* 0x000fe40000000f00 */
[----:B------:R-:W-:-:S07]  /*5b20*/  MOV R12, 0x5b40 ;  /* 0x00005b40000c7802 */ /* 0x000fce0000000f00 */
[----:B------:R-:W-:Y:S05]  /*5b30*/  CALL.REL.NOINC `($__internal_608_$__cuda_sm20_div_s64) ;  /* 0x0000001000207944 */ /* 0x000fea0003c00000 */
        /* <DEDUP_REMOVED lines=11> */
.L_x_28113:
[----:B------:R-:W-:Y:S05]  /*5bf0*/  BSYNC.RECONVERGENT B1 ;  /* 0x0000000000017941 */ /* 0x000fea0003800200 */
.L_x_28111:
        /* <DEDUP_REMOVED lines=11> */
.L_x_28101:
        /* <DEDUP_REMOVED lines=35> */
.L_x_28116:
[----:B------:R-:W-:Y:S01]  /*5ee0*/  IMAD.MOV.U32 R26, RZ, RZ, R18 ;  /* 0x000000ffff1a7224 */ /* 0x000fe200078e0012 */
[----:B------:R-:W-:Y:S01]  /*5ef0*/  MOV R13, R19 ;  /* 0x00000013000d7202 */ /* 0x000fe20000000f00 */
[----:B------:R-:W-:Y:S01]  /*5f00*/  IMAD.MOV.U32 R11, RZ, RZ, R5 ;  /* 0x000000ffff0b7224 */ /* 0x000fe200078e0005 */
[----:B------:R-:W-:Y:S02]  /*5f10*/  MOV R14, R4 ;  /* 0x00000004000e7202 */ /* 0x000fe40000000f00 */
        /* <DEDUP_REMOVED lines=10> */
.L_x_28117:
[----:B------:R-:W-:Y:S05]  /*5fc0*/  BSYNC.RECONVERGENT B1 ;  /* 0x0000000000017941 */ /* 0x000fea0003800200 */
.L_x_28115:
        /* <DEDUP_REMOVED lines=39> */
.L_x_28119:
        /* <DEDUP_REMOVED lines=17> */
.L_x_28120:
[----:B------:R-:W-:Y:S05]  /*6350*/  BSYNC.RECONVERGENT B1 ;  /* 0x0000000000017941 */ /* 0x000fea0003800200 */
.L_x_28118:
        /* <DEDUP_REMOVED lines=11> */
.L_x_28114:
        /* <DEDUP_REMOVED lines=31> */
.L_x_28122:
[----:B------:R-:W-:Y:S02]  /*6600*/  MOV R24, R20 ;  /* 0x0000001400187202 */ /* 0x000fe40000000f00 */
[----:B------:R-:W-:-:S07]  /*6610*/  MOV R26, 0x6630 ;  /* 0x00006630001a7802 */ /* 0x000fce0000000f00 */
[----:B------:R-:W-:Y:S05]  /*6620*/  CALL.REL.NOINC `($__internal_609_$__cuda_sm20_rem_s64) ;  /* 0x0000000800b07944 */ /* 0x000fea0003c00000 */
[----:B------:R-:W-:Y:S01]  /*6630*/  MOV R4, R6 ;  /* 0x0000000600047202 */ /* 0x000fe20000000f00 */
[----:B------:R-:W-:-:S07]  /*6640*/  IMAD.MOV.U32 R5, RZ, RZ, R7 ;  /* 0x000000ffff057224 */ /* 0x000fce00078e0007 */
.L_x_28123:
[----:B------:R-:W-:Y:S05]  /*6650*/  BSYNC.RECONVERGENT B1 ;  /* 0x0000000000017941 */ /* 0x000fea0003800200 */
.L_x_28121:
        /* <DEDUP_REMOVED lines=9> */
.L_x_28074:
[----:B------:R-:W2:Y:S04]  /*66f0*/  LDG.E.U16 R8, desc[UR12][R8.64] ;  /* 0x0000000c08087981 */ /* 0x000ea8000c1e1500 */
[----:B--2---:R1:W-:Y:S02]  /*6700*/  STS.U16 [R3], R8 ;  /* 0x0000000803007388 */ /* 0x0043e40000000400 */
.L_x_28073:
[----:B------:R-:W-:Y:S05]  /*6710*/  BSYNC.RECONVERGENT B0 ;  /* 0x0000000000007941 */ /* 0x000fea0003800200 */
.L_x_28025:
[----:B------:R-:W-:Y:S01]  /*6720*/  BAR.SYNC.DEFER_BLOCKING 0x0 ;  /* 0x0000000000007b1d */ /* 0x000fe20000010000 */
[----:B------:R-:W-:Y:S02]  /*6730*/  ISETP.GE.U32.AND P0, PT, R2, 0x42, PT ;  /* 0x000000420200780c */ /* 0x000fe40003f06070 */
[----:B------:R-:W-:-:S11]  /*6740*/  ISETP.GT.U32.AND P1, PT, R0, 0x1f, PT ;  /* 0x0000001f0000780c */ /* 0x000fd60003f24070 */
[----:B------:R-:W-:Y:S05]  /*6750*/  @!P0 BRA `(.L_x_28124) ;  /* 0x0000000000388947 */ /* 0x000fea0003800000 */
.L_x_28125:
        /* <DEDUP_REMOVED lines=14> */
.L_x_28124:
        /* <DEDUP_REMOVED lines=56> */
        .weak           $__internal_608_$__cuda_sm20_div_s64
        .type           $__internal_608_$__cuda_sm20_div_s64,@function
        .size           $__internal_608_$__cuda_sm20_div_s64,($__internal_609_$__cuda_sm20_rem_s64 - $__internal_608_$__cuda_sm20_div_s64)
$__internal_608_$__cuda_sm20_div_s64:
        /* <DEDUP_REMOVED lines=82> */
[----:B------:R-:W-:Y:S06]  /*70e0*/  RET.REL.NODEC R12 `(contiguous_nanprod2_i16) ;  /* 0xffffff8c0cc47950 */ /* 0x000fec0003c3ffff */
        .weak           $__internal_609_$__cuda_sm20_rem_s64
        .type           $__internal_609_$__cuda_sm20_rem_s64,@function
        .size           $__internal_609_$__cuda_sm20_rem_s64,(.L_x_32812 - $__internal_609_$__cuda_sm20_rem_s64)
$__internal_609_$__cuda_sm20_rem_s64:
        /* <DEDUP_REMOVED lines=76> */
[----:B------:R-:W-:Y:S06]  /*75b0*/  RET.REL.NODEC R26 `(contiguous_nanprod2_i16) ;  /* 0xffffff881a907950 */ /* 0x000fec0003c3ffff */
.L_x_28126:
        /* <DEDUP_REMOVED lines=12> */
.L_x_32812:


//--------------------- .text.uncontiguous_nanprod_i16 --------------------------
	.section	.text.uncontiguous_nanprod_i16,"ax",@progbits
	.align	128
        .global         uncontiguous_nanprod_i16
        .type           uncontiguous_nanprod_i16,@function
        .size           uncontiguous_nanprod_i16,(.L_x_32814 - uncontiguous_nanprod_i16)
        .other          uncontiguous_nanprod_i16,@"STO_CUDA_ENTRY STV_DEFAULT"
uncontiguous_nanprod_i16:
.text.uncontiguous_nanprod_i16:
        /* <DEDUP_REMOVED lines=38> */
.L_x_28155:
        /* <DEDUP_REMOVED lines=32> */
.L_x_28132:
[----:B------:R-:W-:Y:S01]  /*0460*/  IMAD.MOV.U32 R26, RZ, RZ, R6 ;  /* 0x000000ffff1a7224 */ /* 0x000fe200078e0006 */
[----:B------:R-:W-:Y:S01]  /*0470*/  MOV R13, R9 ;  /* 0x00000009000d7202 */ /* 0x000fe20000000f00 */
[----:B------:R-:W-:Y:S01]  /*0480*/  IMAD.MOV.U32 R14, RZ, RZ, R40 ;  /* 0x000000ffff0e7224 */ /* 0x000fe200078e0028 */
[----:B------:R-:W-:Y:S02]  /*0490*/  MOV R11, R41 ;  /* 0x00000029000b7202 */ /* 0x000fe40000000f00 */
[----:B------:R-:W-:-:S07]  /*04a0*/  MOV R12, 0x4c0 ;  /* 0x000004c0000c7802 */ /* 0x000fce0000000f00 */
[----:B-1----:R-:W-:Y:S05]  /*04b0*/  CALL.REL.NOINC `($__internal_610_$__cuda_sm20_div_s64) ;  /* 0x0000006400607944 */ /* 0x002fea0003c00000 */
        /* <DEDUP_REMOVED lines=10> */
.L_x_28133:
[----:B------:R-:W-:Y:S05]  /*0560*/  BSYNC.RECONVERGENT B1 ;  /* 0x0000000000017941 */ /* 0x000fea0003800200 */
.L_x_28131:
        /* <DEDUP_REMOVED lines=33> */
.L_x_28135:
[----:B------:R-:W-:Y:S01]  /*0780*/  MOV R26, R20 ;  /* 0x00000014001a7202 */ /* 0x000fe20000000f00 */
[----:B------:R-:W-:Y:S01]  /*0790*/  IMAD.MOV.U32 R13, RZ, RZ, R7 ;  /* 0x000000ffff0d7224 */ /* 0x000fe200078e0007 */
[----:B------:R-:W-:Y:S01]  /*07a0*/  MOV R14, R40 ;  /* 0x00000028000e7202 */ /* 0x000fe20000000f00 */
[----:B------:R-:W-:Y:S01]  /*07b0*/  IMAD.MOV.U32 R11, RZ, RZ, R41 ;  /* 0x000000ffff0b7224 */ /* 0x000fe200078e0029 */
[----:B------:R-:W-:-:S07]  /*07c0*/  MOV R12, 0x7e0 ;  /* 0x000007e0000c7802 */ /* 0x000fce0000000f00 */
[----:B------:R-:W-:Y:S05]  /*07d0*/  CALL.REL.NOINC `($__internal_610_$__cuda_sm20_div_s64) ;  /* 0x0000006000987944 */ /* 0x000fea0003c00000 */
        /* <DEDUP_REMOVED lines=9> */
.L_x_28136:
[----:B------:R-:W-:Y:S05]  /*0870*/  BSYNC.RECONVERGENT B1 ;  /* 0x0000000000017941 */ /* 0x000fea0003800200 */
.L_x_28134:
        /* <DEDUP_REMOVED lines=34> */
.L_x_28138:
[----:B------:R-:W-:Y:S01]  /*0aa0*/  IMAD.MOV.U32 R26, RZ, RZ, R34 ;  /* 0x000000ffff1a7224 */ /* 0x000fe200078e0022 */
[----:B------:R-:W-:Y:S01]  /*0ab0*/  MOV R13, R35 ;  /* 0x00000023000d7202 */ /* 0x000fe20000000f00 */
[----:B------:R-:W-:Y:S01]  /*0ac0*/  IMAD.MOV.U32 R14, RZ, RZ, R20 ;  /* 0x000000ffff0e7224 */ /* 0x000fe200078e0014 */
[----:B------:R-:W-:Y:S02]  /*0ad0*/  MOV R11, R21 ;  /* 0x00000015000b7202 */ /* 0x000fe40000000f00 */
[----:B------:R-:W-:-:S07]  /*0ae0*/  MOV R12, 0xb00 ;  /* 0x00000b00000c7802 */ /* 0x000fce0000000f00 */
[----:B------:R-:W-:Y:S05]  /*0af0*/  CALL.REL.NOINC `($__internal_610_$__cuda_sm20_div_s64) ;  /* 0x0000005c00d07944 */ /* 0x000fea0003c00000 */
        /* <DEDUP_REMOVED lines=10> */
.L_x_28139:
[----:B------:R-:W-:Y:S05]  /*0ba0*/  BSYNC.RECONVERGENT B1 ;  /* 0x0000000000017941 */ /* 0x000fea0003800200 */
.L_x_28137:
        /* <DEDUP_REMOVED lines=34> */
.L_x_28141:
        /* <DEDUP_REMOVED lines=16> */
.L_x_28142:
[----:B------:R-:W-:Y:S05]  /*0ed0*/  BSYNC.RECONVERGENT B1 ;  /* 0x0000000000017941 */ /* 0x000fea0003800200 */
.L_x_28140:
        /* <DEDUP_REMOVED lines=36> */
.L_x_28144:
        /* <DEDUP_REMOVED lines=16> */
.L_x_28145:
[----:B------:R-:W-:Y:S05]  /*1220*/  BSYNC.RECONVERGENT B1 ;  /* 0x0000000000017941 */ /* 0x000fea0003800200 */
.L_x_28143:
        /* <DEDUP_REMOVED lines=35> */
.L_x_28147:
[----:B------:R-:W-:Y:S01]  /*1460*/  MOV R26, R34 ;  /* 0x00000022001a7202 */ /* 0x000fe20000000f00 */
[----:B------:R-:W-:Y:S01]  /*1470*/  IMAD.MOV.U32 R13, RZ, RZ, R35 ;  /* 0x000000ffff0d7224 */ /* 0x000fe200078e0023 */
[----:B------:R-:W-:Y:S01]  /*1480*/  MOV R14, R20 ;  /* 0x00000014000e7202 */ /* 0x000fe20000000f00 */
[----:B------:R-:W-:Y:S01]  /*1490*/  IMAD.MOV.U32 R11, RZ, RZ, R21 ;  /* 0x000000ffff0b7224 */ /* 0x000fe200078e0015 */
[----:B------:R-:W-:-:S07]  /*14a0*/  MOV R12, 0x14c0 ;  /* 0x000014c0000c7802 */ /* 0x000fce0000000f00 */
[----:B------:R-:W-:Y:S05]  /*14b0*/  CALL.REL.NOINC `($__internal_610_$__cuda_sm20_div_s64) ;  /* 0x0000005400607944 */ /* 0x000fea0003c00000 */
        /* <DEDUP_REMOVED lines=10> */
.L_x_28148:
[----:B------:R-:W-:Y:S05]  /*1560*/  BSYNC.RECONVERGENT B1 ;  /* 0x0000000000017941 */ /* 0x000fea0003800200 */
.L_x_28146:
        /* <DEDUP_REMOVED lines=34> */
.L_x_28150:
        /* <DEDUP_REMOVED lines=16> */
.L_x_28151:
[----:B------:R-:W-:Y:S05]  /*1890*/  BSYNC.RECONVERGENT B1 ;  /* 0x0000000000017941 */ /* 0x000fea0003800200 */
.L_x_28149:
        /* <DEDUP_REMOVED lines=35> */
.L_x_28153:
        /* <DEDUP_REMOVED lines=16> */
.L_x_28154:
[----:B------:R-:W-:Y:S05]  /*1bd0*/  BSYNC.RECONVERGENT B1 ;  /* 0x0000000000017941 */ /* 0x000fea0003800200 */
.L_x_28152:
        /* <DEDUP_REMOVED lines=8> */
.L_x_28130:
        /* <DEDUP_REMOVED lines=35> */
.L_x_28158:
        /* <DEDUP_REMOVED lines=16> */
.L_x_28159:
[----:B------:R-:W-:Y:S05]  /*1f90*/  BSYNC.RECONVERGENT B1 ;  /* 0x0000000000017941 */ /* 0x000fea0003800200 */
.L_x_28157:
        /* <DEDUP_REMOVED lines=34> */
.L_x_28161:
        /* <DEDUP_REMOVED lines=16> */
.L_x_28162:
[----:B------:R-:W-:Y:S05]  /*22c0*/  BSYNC.RECONVERGENT B1 ;  /* 0x0000000000017941 */ /* 0x000fea0003800200 */
.L_x_28160:
        /* <DEDUP_REMOVED lines=35> */
.L_x_28164:
        /* <DEDUP_REMOVED lines=16> */
.L_x_28165:
[----:B------:R-:W-:Y:S05]  /*2600*/  BSYNC.RECONVERGENT B1 ;  /* 0x0000000000017941 */ /* 0x000fea0003800200 */
.L_x_28163:
        /* <DEDUP_REMOVED lines=35> */
.L_x_28167:
[----:B------:R-:W-:Y:S01]  /*2840*/  MOV R26, R18 ;  /* 0x00000012001a7202 */ /* 0x000fe20000000f00 */
[----:B------:R-:W-:Y:S01]  /*2850*/  IMAD.MOV.U32 R13, RZ, RZ, R19 ;  /* 0x000000ffff0d7224 */ /* 0x000fe200078e0013 */
[----:B------:R-:W-:Y:S01]  /*2860*/  MOV R14, R16 ;  /* 0x00000010000e7202 */ /* 0x000fe20000000f00 */
[----:B------:R-:W-:Y:S01]  /*2870*/  IMAD.MOV.U32 R11, RZ, RZ, R17 ;  /* 0x000000ffff0b7224 */ /* 0x000fe200078e0011 */
[----:B------:R-:W-:-:S07]  /*2880*/  MOV R12, 0x28a0 ;  /* 0x000028a0000c7802 */ /* 0x000fce0000000f00 */
[----:B------:R-:W-:Y:S05]  /*2890*/  CALL.REL.NOINC `($__internal_610_$__cuda_sm20_div_s64) ;  /* 0x0000004000687944 */ /* 0x000fea0003c00000 */
        /* <DEDUP_REMOVED lines=10> */
.L_x_28168:
[----:B------:R-:W-:Y:S05]  /*2940*/  BSYNC.RECONVERGENT B1 ;  /* 0x0000000000017941 */ /* 0x000fea0003800200 */
.L_x_28166:
[----:B------:R-:W-:Y:S01]  /*2950*/  MOV R38, R22 ;  /* 0x0000001600267202 */ /* 0x000fe20000000f00 */
[----:B------:R-:W-:Y:S02]  /*2960*/  IMAD R11, R11, R34, RZ ;  /* 0x000000220b0b7224 */ /* 0x000fe400078e02ff */
[----:B------:R-:W-:Y:S02]  /*2970*/  VIADD R8, R8, 0xfffffffe ;  /* 0xfffffffe08087836 */ /* 0x000fe40000000000 */
[----:B------:R-:W-:-:S04]  /*2980*/  IMAD.WIDE.U32 R22, R34, R10, R38 ;  /* 0x0000000a22167225 */ /* 0x000fc800078e0026 */
[----:B------:R-:W-:-:S05]  /*2990*/  IMAD R11, R35, R10, R11 ;  /* 0x0000000a230b7224 */ /* 0x000fca00078e020b */
[----:B------:R-:W-:-:S07]  /*29a0*/  IADD3 R23, PT, PT, R23, R11, RZ ;  /* 0x0000000b17177210 */ /* 0x000fce0007ffe0ff */
.L_x_28156:
        /* <DEDUP_REMOVED lines=31> */
.L_x_28170:
[----:B------:R-:W-:Y:S01]  /*2ba0*/  IMAD.MOV.U32 R18, RZ, RZ, R6 ;  /* 0x000000ffff127224 */ /* 0x000fe200078e0006 */
[----:B------:R-:W-:Y:S01]  /*2bb0*/  MOV R21, R9 ;  /* 0x0000000900157202 */ /* 0x000fe20000000f00 */
[----:B------:R-:W-:Y:S01]  /*2bc0*/  IMAD.MOV.U32 R24, RZ, RZ, R16 ;  /* 0x000000ffff187224 */ /* 0x000fe200078e0010 */
[----:B------:R-:W-:Y:S02]  /*2bd0*/  MOV R19, R17 ;  /* 0x0000001100137202 */ /* 0x000fe40000000f00 */
[----:B------:R-:W-:-:S07]  /*2be0*/  MOV R26, 0x2c00 ;  /* 0x00002c00001a7802 */ /* 0x000fce0000000f00 */
[----:B------:R-:W-:Y:S05]  /*2bf0*/  CALL.REL.NOINC `($__internal_611_$__cuda_sm20_rem_s64) ;  /* 0x0000004000dc7944 */ /* 0x000fea0003c00000 */
.L_x_28171:
[----:B------:R-:W-:Y:S05]  /*2c00*/  BSYNC.RECONVERGENT B1 ;  /* 0x0000000000017941 */ /* 0x000fea0003800200 */
.L_x_28169:
        /* <DEDUP_REMOVED lines=30> */
.L_x_28173:
[----:B------:R-:W-:Y:S01]  /*2df0*/  IMAD.MOV.U32 R24, RZ, RZ, R16 ;  /* 0x000000ffff187224 */ /* 0x000fe200078e0010 */
[----:B------:R-:W-:Y:S01]  /*2e00*/  MOV R19, R17 ;  /* 0x0000001100137202 */ /* 0x000fe20000000f00 */
[----:B------:R-:W-:Y:S01]  /*2e10*/  IMAD.MOV.U32 R18, RZ, RZ, R20 ;  /* 0x000000ffff127224 */ /* 0x000fe200078e0014 */
[----:B------:R-:W-:Y:S02]  /*2e20*/  MOV R21, R7 ;  /* 0x0000000700157202 */ /* 0x000fe40000000f00 */
[----:B------:R-:W-:-:S07]  /*2e30*/  MOV R26, 0x2e50 ;  /* 0x00002e50001a7802 */ /* 0x000fce0000000f00 */
[----:B------:R-:W-:Y:S05]  /*2e40*/  CALL.REL.NOINC `($__internal_611_$__cuda_sm20_rem_s64) ;  /* 0x0000004000487944 */ /* 0x000fea0003c00000 */
[----:B------:R-:W-:Y:S01]  /*2e50*/  IMAD.MOV.U32 R6, RZ, RZ, R10 ;  /* 0x000000ffff067224 */ /* 0x000fe200078e000a */
[----:B------:R-:W-:-:S07]  /*2e60*/  MOV R7, R11 ;  /* 0x0000000b00077202 */ /* 0x000fce0000000f00 */
.L_x_28174:
[----:B------:R-:W-:Y:S05]  /*2e70*/  BSYNC.RECONVERGENT B1 ;  /* 0x0000000000017941 */ /* 0x000fea0003800200 */
.L_x_28172:
[----:B------:R-:W-:Y:S02]  /*2e80*/  IMAD R7, R7, R8, RZ ;  /* 0x0000000807077224 */ /* 0x000fe400078e02ff */
[----:B------:R-:W-:-:S04]  /*2e90*/  IMAD.WIDE.U32 R22, R8, R6, R22 ;  /* 0x0000000608167225 */ /* 0x000fc800078e0016 */
[----:B------:R-:W-:-:S04]  /*2ea0*/  IMAD R7, R9, R6, R7 ;  /* 0x0000000609077224 */ /* 0x000fc800078e0207 */
[----:B------:R-:W-:-:S07]  /*2eb0*/  IMAD.IADD R23, R23, 0x1, R7 ;  /* 0x0000000117177824 */ /* 0x000fce00078e0207 */
.L_x_28129:
        /* <DEDUP_REMOVED lines=12> */
.L_x_28128:
        /* <DEDUP_REMOVED lines=22> */
.L_x_28202:
        /* <DEDUP_REMOVED lines=32> */
.L_x_28179:
[----:B------:R-:W-:Y:S01]  /*32e0*/  IMAD.MOV.U32 R26, RZ, RZ, R10 ;  /* 0x000000ffff1a7224 */ /* 0x000fe200078e000a */
[----:B------:R-:W-:Y:S01]  /*32f0*/  MOV R13, R15 ;  /* 0x0000000f000d7202 */ /* 0x000fe20000000f00 */
[----:B------:R-:W-:Y:S01]  /*3300*/  IMAD.MOV.U32 R14, RZ, RZ, R20 ;  /* 0x000000ffff0e7224 */ /* 0x000fe200078e0014 */
[----:B------:R-:W-:Y:S02]  /*3310*/  MOV R11, R21 ;  /* 0x00000015000b7202 */ /* 0x000fe40000000f00 */
[----:B------:R-:W-:-:S07]  /*3320*/  MOV R12, 0x3340 ;  /* 0x00003340000c7802 */ /* 0x000fce0000000f00 */
[----:B-123--:R-:W-:Y:S05]  /*3330*/  CALL.REL.NOINC `($__internal_610_$__cuda_sm20_div_s64) ;  /* 0x0000003400c07944 */ /* 0x00efea0003c00000 */
        /* <DEDUP_REMOVED lines=10> */
.L_x_28180:
[----:B------:R-:W-:Y:S05]  /*33e0*/  BSYNC.RECONVERGENT B1 ;  /* 0x0000000000017941 */ /* 0x000fea0003800200 */
.L_x_28178:
        /* <DEDUP_REMOVED lines=38> */
.L_x_28182:
        /* <DEDUP_REMOVED lines=17> */
.L_x_28183:
[----:B------:R-:W-:Y:S05]  /*3760*/  BSYNC.RECONVERGENT B1 ;  /* 0x0000000000017941 */ /* 0x000fea0003800200 */
.L_x_28181:
        /* <DEDUP_REMOVED lines=38> */
.L_x_28185:
[----:B------:R-:W-:Y:S01]  /*39d0*/  MOV R26, R36 ;  /* 0x00000024001a7202 */ /* 0x000fe20000000f00 */
[----:B------:R-:W-:Y:S01]  /*39e0*/  IMAD.MOV.U32 R13, RZ, RZ, R37 ;  /* 0x000000ffff0d7224 */ /* 0x000fe200078e0025 */
[----:B------:R-:W-:Y:S01]  /*39f0*/  MOV R14, R38 ;  /* 0x00000026000e7202 */ /* 0x000fe20000000f00 */
[----:B------:R-:W-:Y:S01]  /*3a00*/  IMAD.MOV.U32 R11, RZ, RZ, R39 ;  /* 0x000000ffff0b7224 */ /* 0x000fe200078e0027 */
[----:B------:R-:W-:-:S07]  /*3a10*/  MOV R12, 0x3a30 ;  /* 0x00003a30000c7802 */ /* 0x000fce0000000f00 */
[----:B-1----:R-:W-:Y:S05]  /*3a20*/  CALL.REL.NOINC `($__internal_610_$__cuda_sm20_div_s64) ;  /* 0x0000003000047944 */ /* 0x002fea0003c00000 */
        /* <DEDUP_REMOVED lines=11> */
.L_x_28186:
[----:B------:R-:W-:Y:S05]  /*3ae0*/  BSYNC.RECONVERGENT B1 ;  /* 0x0000000000017941 */ /* 0x000fea0003800200 */
.L_x_28184:
        /* <DEDUP_REMOVED lines=37> */
.L_x_28188:
        /* <DEDUP_REMOVED lines=17> */
.L_x_28189:
[----:B------:R-:W-:Y:S05]  /*3e50*/  BSYNC.RECONVERGENT B1 ;  /* 0x0000000000017941 */ /* 0x000fea0003800200 */
.L_x_28187:
        /* <DEDUP_REMOVED lines=38> */
.L_x_28191:
        /* <DEDUP_REMOVED lines=17> */
.L_x_28192:
[----:B------:R-:W-:Y:S05]  /*41d0*/  BSYNC.RECONVERGENT B1 ;  /* 0x0000000000017941 */ /* 0x000fea0003800200 */
.L_x_28190:
        /* <DEDUP_REMOVED lines=38> */
.L_x_28194:
        /* <DEDUP_REMOVED lines=17> */
.L_x_28195:
[----:B------:R-:W-:Y:S05]  /*4550*/  BSYNC.RECONVERGENT B1 ;  /* 0x0000000000017941 */ /* 0x000fea0003800200 */
.L_x_28193:
        /* <DEDUP_REMOVED lines=37> */
.L_x_28197:
        /* <DEDUP_REMOVED lines=17> */
.L_x_28198:
[----:B------:R-:W-:Y:S05]  /*48c0*/  BSYNC.RECONVERGENT B1 ;  /* 0x0000000000017941 */ /* 0x000fea0003800200 */
.L_x_28196:
        /* <DEDUP_REMOVED lines=36> */
.L_x_28200:
        /* <DEDUP_REMOVED lines=17> */
.L_x_28201:
[----:B------:R-:W-:Y:S05]  /*4c20*/  BSYNC.RECONVERGENT B1 ;  /* 0x0000000000017941 */ /* 0x000fea0003800200 */
.L_x_28199:
        /* <DEDUP_REMOVED lines=11> */
.L_x_28177:
        /* <DEDUP_REMOVED lines=36> */
.L_x_28205:
        /* <DEDUP_REMOVED lines=16> */
.L_x_28206:
[----:B------:R-:W-:Y:S05]  /*5020*/  BSYNC.RECONVERGENT B1 ;  /* 0x0000000000017941 */ /* 0x000fea0003800200 */
.L_x_28204:
        /* <DEDUP_REMOVED lines=41> */
.L_x_28208:
[----:B------:R-:W-:Y:S01]  /*52c0*/  MOV R26, R20 ;  /* 0x00000014001a7202 */ /* 0x000fe20000000f00 */
[----:B------:R-:W-:Y:S01]  /*52d0*/  IMAD.MOV.U32 R13, RZ, RZ, R21 ;  /* 0x000000ffff0d7224 */ /* 0x000fe200078e0015 */
[----:B------:R-:W-:Y:S02]  /*52e0*/  MOV R14, R18 ;  /* 0x00000012000e7202 */ /* 0x000fe40000000f00 */
[----:B------:R-:W-:Y:S02]  /*52f0*/  MOV R11, R19 ;  /* 0x00000013000b7202 */ /* 0x000fe40000000f00 */
[----:B------:R-:W-:-:S07]  /*5300*/  MOV R12, 0x5320 ;  /* 0x00005320000c7802 */ /* 0x000fce0000000f00 */
[----:B------:R-:W-:Y:S05]  /*5310*/  CALL.REL.NOINC `($__internal_610_$__cuda_sm20_div_s64) ;  /* 0x0000001400c87944 */ /* 0x000fea0003c00000 */
        /* <DEDUP_REMOVED lines=11> */
.L_x_28209:
[----:B------:R-:W-:Y:S05]  /*53d0*/  BSYNC.RECONVERGENT B1 ;  /* 0x0000000000017941 */ /* 0x000fea0003800200 */
.L_x_28207:
        /* <DEDUP_REMOVED lines=40> */
.L_x_28211:
        /* <DEDUP_REMOVED lines=17> */
.L_x_28212:
[----:B------:R-:W-:Y:S05]  /*5770*/  BSYNC.RECONVERGENT B1 ;  /* 0x0000000000017941 */ /* 0x000fea0003800200 */
.L_x_28210:
        /* <DEDUP_REMOVED lines=39> */
.L_x_28214:
        /* <DEDUP_REMOVED lines=17> */
.L_x_28215:
[----:B------:R-:W-:Y:S05]  /*5b00*/  BSYNC.RECONVERGENT B1 ;  /* 0x0000000000017941 */ /* 0x000fea0003800200 */
.L_x_28213:
        /* <DEDUP_REMOVED lines=9> */
.L_x_28203:
        /* <DEDUP_REMOVED lines=34> */
.L_x_28218:
[----:B------:R-:W-:Y:S01]  /*5dc0*/  IMAD.MOV.U32 R26, RZ, RZ, R10 ;  /* 0x000000ffff1a7224 */ /* 0x000fe200078e000a */
[----:B------:R-:W-:Y:S01]  /*5dd0*/  MOV R13, R15 ;  /* 0x0000000f000d7202 */ /* 0x000fe20000000f00 */
[----:B------:R-:W-:Y:S01]  /*5de0*/  IMAD.MOV.U32 R11, RZ, RZ, R17 ;  /* 0x000000ffff0b7224 */ /* 0x000fe200078e0011 */
[----:B------:R-:W-:Y:S02]  /*5df0*/  MOV R14, R16 ;  /* 0x00000010000e7202 */ /* 0x000fe40000000f00 */
[----:B------:R-:W-:-:S07]  /*5e00*/  MOV R12, 0x5e20 ;  /* 0x00005e20000c7802 */ /* 0x000fce0000000f00 */
[----:B------:R-:W-:Y:S05]  /*5e10*/  CALL.REL.NOINC `($__internal_610_$__cuda_sm20_div_s64) ;  /* 0x0000000c00087944 */ /* 0x000fea0003c00000 */
        /* <DEDUP_REMOVED lines=10> */
.L_x_28219:
[----:B------:R-:W-:Y:S05]  /*5ec0*/  BSYNC.RECONVERGENT B1 ;  /* 0x0000000000017941 */ /* 0x000fea0003800200 */
.L_x_28217:
        /* <DEDUP_REMOVED lines=39> */
.L_x_28221:
[----:B------:R-:W-:Y:S01]  /*6140*/  MOV R26, R18 ;  /* 0x00000012001a7202 */ /* 0x000fe20000000f00 */
[----:B------:R-:W-:Y:S01]  /*6150*/  IMAD.MOV.U32 R13, RZ, RZ, R19 ;  /* 0x000000ffff0d7224 */ /* 0x000fe200078e0013 */
[----:B------:R-:W-:Y:S02]  /*6160*/  MOV R14, R16 ;  /* 0x00000010000e7202 */ /* 0x000fe40000000f00 */
[----:B------:R-:W-:Y:S02]  /*6170*/  MOV R11, R17 ;  /* 0x00000011000b7202 */ /* 0x000fe40000000f00 */
[----:B------:R-:W-:-:S07]  /*6180*/  MOV R12, 0x61a0 ;  /* 0x000061a0000c7802 */ /* 0x000fce0000000f00 */
[----:B------:R-:W-:Y:S05]  /*6190*/  CALL.REL.NOINC `($__internal_610_$__cuda_sm20_div_s64) ;  /* 0x0000000800287944 */ /* 0x000fea0003c00000 */
        /* <DEDUP_REMOVED lines=11> */
.L_x_28222:
[----:B------:R-:W-:Y:S05]  /*6250*/  BSYNC.RECONVERGENT B1 ;  /* 0x0000000000017941 */ /* 0x000fea0003800200 */
.L_x_28220:
        /* <DEDUP_REMOVED lines=9> */
.L_x_28216:
        /* <DEDUP_REMOVED lines=30> */
.L_x_28224:
[----:B------:R-:W-:Y:S01]  /*64d0*/  MOV R24, R18 ;  /* 0x0000001200187202 */ /* 0x000fe20000000f00 */
[----:B------:R-:W-:Y:S01]  /*64e0*/  IMAD.MOV.U32 R18, RZ, RZ, R10 ;  /* 0x000000ffff127224 */ /* 0x000fe200078e000a */
[----:B------:R-:W-:Y:S02]  /*64f0*/  MOV R21, R15 ;  /* 0x0000000f00157202 */ /* 0x000fe40000000f00 */
[----:B------:R-:W-:-:S07]  /*6500*/  MOV R26, 0x6520 ;  /* 0x00006520001a7802 */ /* 0x000fce0000000f00 */
[----:B------:R-:W-:Y:S05]  /*6510*/  CALL.REL.NOINC `($__internal_611_$__cuda_sm20_rem_s64) ;  /* 0x0000000800947944 */ /* 0x000fea0003c00000 */
.L_x_28225:
[----:B------:R-:W-:Y:S05]  /*6520*/  BSYNC.RECONVERGENT B1 ;  /* 0x0000000000017941 */ /* 0x000fea0003800200 */
.L_x_28223:
        /* <DEDUP_REMOVED lines=8> */
.L_x_28176:
[----:B------:R-:W0:Y:S02]  /*65b0*/  LDCU.64 UR6, c[0x0][0x388] ;  /* 0x00007100ff0677ac */ /* 0x000e240008000a00 */
[----:B0-----:R-:W-:-:S04]  /*65c0*/  LEA R4, P0, R6, UR6, 0x1 ;  /* 0x0000000606047c11 */ /* 0x001fc8000f8008ff */
[----:B------:R-:W-:-:S05]  /*65d0*/  LEA.HI.X R5, R6, UR7, R5, 0x1, P0 ;  /* 0x0000000706057c11 */ /* 0x000fca00080f0c05 */
[----:B------:R-:W2:Y:S04]  /*65e0*/  LDG.E.U16 R4, desc[UR8][R4.64] ;  /* 0x0000000804047981 */ /* 0x000ea8000c1e1500 */
[----:B--2---:R1:W-:Y:S02]  /*65f0*/  STS.U16 [R3], R4 ;  /* 0x0000000403007388 */ /* 0x0043e40000000400 */
.L_x_28175:
[----:B------:R-:W-:Y:S05]  /*6600*/  BSYNC.RECONVERGENT B0 ;  /* 0x0000000000007941 */ /* 0x000fea0003800200 */
.L_x_28127:
[----:B------:R-:W-:Y:S01]  /*6610*/  BAR.SYNC.DEFER_BLOCKING 0x0 ;  /* 0x0000000000007b1d */ /* 0x000fe20000010000 */
[----:B------:R-:W-:Y:S01]  /*6620*/  UISETP.GE.U32.AND UP0, UPT, UR5, 0x42, UPT ;  /* 0x000000420500788c */ /* 0x000fe2000bf06070 */
[----:B------:R-:W-:-:S08]  /*6630*/  ISETP.GT.U32.AND P1, PT, R2, 0x1f, PT ;  /* 0x0000001f0200780c */ /* 0x000fd00003f24070 */
[----:B------:R-:W-:Y:S05]  /*6640*/  BRA.U !UP0, `(.L_x_28226) ;  /* 0x0000000108387547 */ /* 0x000fea000b800000 */
.L_x_28227:
        /* <DEDUP_REMOVED lines=14> */
.L_x_28226:
        /* <DEDUP_REMOVED lines=49> */
        .weak           $__internal_610_$__cuda_sm20_div_s64
        .type           $__internal_610_$__cuda_sm20_div_s64,@function
        .size           $__internal_610_$__cuda_sm20_div_s64,($__internal_611_$__cuda_sm20_rem_s64 - $__internal_610_$__cuda_sm20_div_s64)
$__internal_610_$__cuda_sm20_div_s64:
        /* <DEDUP_REMOVED lines=82> */
[----:B------:R-:W-:Y:S06]  /*6f60*/  RET.REL.NODEC R12 `(uncontiguous_nanprod_i16) ;  /* 0xffffff900c247950 */ /* 0x000fec0003c3ffff */
        .weak           $__internal_611_$__cuda_sm20_rem_s64
        .type           $__internal_611_$__cuda_sm20_rem_s64,@function
        .size           $__internal_611_$__cuda_sm20_rem_s64,(.L_x_32814 - $__internal_611_$__cuda_sm20_rem_s64)
$__internal_611_$__cuda_sm20_rem_s64:
        /* <DEDUP_REMOVED lines=76> */
[----:B------:R-:W-:Y:S06]  /*7430*/  RET.REL.NODEC R26 `(uncontiguous_nanprod_i16) ;  /* 0xffffff881af07950 */ /* 0x000fec0003c3ffff */
.L_x_28228:
        /* <DEDUP_REMOVED lines=12> */
.L_x_32814:


//--------------------- .text.contiguous_nanprod_i16 --------------------------
	.section	.text.contiguous_nanprod_i16,"ax",@progbits
	.align	128
        .global         contiguous_nanprod_i16
        .type           contiguous_nanprod_i16,@function
        .size           contiguous_nanprod_i16,(.L_x_33516 - contiguous_nanprod_i16)
        .other          contiguous_nanprod_i16,@"STO_CUDA_ENTRY STV_DEFAULT"
contiguous_nanprod_i16:
.text.contiguous_nanprod_i16:
        /* <DEDUP_REMOVED lines=40> */
.L_x_28230:
[----:B------:R-:W-:Y:S05]  /*0280*/  BSYNC.RECONVERGENT B0 ;  /* 0x0000000000007941 */ /* 0x000fea0003800200 */
.L_x_28229:
[----:B------:R-:W-:Y:S01]  /*0290*/  BAR.SYNC.DEFER_BLOCKING 0x0 ;  /* 0x0000000000007b1d */ /* 0x000fe20000010000 */
[----:B------:R-:W-:-:S09]  /*02a0*/  UISETP.GE.U32.AND UP0, UPT, UR5, 0x42, UPT ;  /* 0x000000420500788c */ /* 0x000fd2000bf06070 */
[----:B------:R-:W-:Y:S05]  /*02b0*/  BRA.U !UP0, `(.L_x_28231) ;  /* 0x0000000108387547 */ /* 0x000fea000b800000 */
.L_x_28232:
        /* <DEDUP_REMOVED lines=14> */
.L_x_28231:
        /* <DEDUP_REMOVED lines=49> */
.L_x_28233:
        /* <DEDUP_REMOVED lines=13> */
.L_x_33516:


//--------------------- .text.contiguous_nanprod33_i8 --------------------------
	.section	.text.contiguous_nanprod33_i8,"ax",@progbits
	.align	128
        .global         contiguous_nanprod33_i8
        .type           contiguous_nanprod33_i8,@function
        .size           contiguous_nanprod33_i8,(.L_x_33517 - contiguous_nanprod33_i8)
        .other          contiguous_nanprod33_i8,@"STO_CUDA_ENTRY STV_DEFAULT"
contiguous_nanprod33_i8:
.text.contiguous_nanprod33_i8:
        /* <DEDUP_REMOVED lines=48> */
.L_x_28236:
        /* <DEDUP_REMOVED lines=36> */
.L_x_28235:
        /* <DEDUP_REMOVED lines=23> */
.L_x_28238:
        /* <DEDUP_REMOVED lines=14> */
.L_x_28239:
[----:B------:R-:W-:Y:S01]  /*0790*/  @!P1 IMAD R7, R10, UR8, R7 ;  /* 0x000000080a079c24 */ /* 0x000fe2000f8e0207 */
[----:B---3--:R-:W-:-:S05]  /*07a0*/  @!P1 PRMT R6, R13, 0x9910, RZ ;  /* 0x000099100d069816 */ /* 0x008fca00000000ff */
[----:B------:R-:W0:Y:S02]  /*07b0*/  @!P1 LDS.U8 R7, [R7] ;  /* 0x0000000007079984 */ /* 0x000e240000000000 */
[----:B0-----:R-:W-:-:S05]  /*07c0*/  @!P1 IMAD R6, R7, R6, RZ ;  /* 0x0000000607069224 */ /* 0x001fca00078e02ff */
[----:B------:R-:W-:-:S07]  /*07d0*/  @!P1 PRMT R13, R6, 0x7610, R13 ;  /* 0x00007610060d9816 */ /* 0x000fce000000000d */
.L_x_28237:
[----:B---3--:R3:W-:Y:S02]  /*07e0*/  STS.U8 [R0+UR4], R13 ;  /* 0x0000000d00007988 */ /* 0x0087e40008000004 */
.L_x_28234:
        /* <DEDUP_REMOVED lines=8> */
.L_x_28240:
        /* <DEDUP_REMOVED lines=9> */
.L_x_33517:


//--------------------- .text.contiguous_nanprod3_i8 --------------------------
	.section	.text.contiguous_nanprod3_i8,"ax",@progbits
	.align	128
        .global         contiguous_nanprod3_i8
        .type           contiguous_nanprod3_i8,@function
        .size           contiguous_nanprod3_i8,(.L_x_32816 - contiguous_nanprod3_i8)
        .other          contiguous_nanprod3_i8,@"STO_CUDA_ENTRY STV_DEFAULT"
contiguous_nanprod3_i8:
.text.contiguous_nanprod3_i8:
        /* <DEDUP_REMOVED lines=43> */
.L_x_28259:
        /* <DEDUP_REMOVED lines=27> */
.L_x_28243:
[----:B------:R-:W-:Y:S01]  /*0460*/  IMAD.MOV.U32 R30, RZ, RZ, R32 ;  /* 0x000000ffff1e7224 */ /* 0x000fe200078e0020 */
[----:B------:R-:W-:Y:S01]  /*0470*/  MOV R0, R36 ;  /* 0x0000002400007202 */ /* 0x000fe20000000f00 */
[----:B------:R-:W-:Y:S01]  /*0480*/  IMAD.MOV.U32 R3, RZ, RZ, R37 ;  /* 0x000000ffff037224 */ /* 0x000fe200078e0025 */
[----:B------:R-:W-:-:S07]  /*0490*/  MOV R8, 0x4b0 ;  /* 0x000004b000087802 */ /* 0x000fce0000000f00 */
[----:B01-3--:R-:W-:Y:S05]  /*04a0*/  CALL.REL.NOINC `($__internal_612_$__cuda_sm20_div_s64) ;  /* 0x0000003000e47944 */ /* 0x00bfea0003c00000 */
        /* <DEDUP_REMOVED lines=9> */
.L_x_28244:
        /* <DEDUP_REMOVED lines=33> */
.L_x_28245:
[----:B------:R-:W-:Y:S01]  /*0750*/  MOV R0, R36 ;  /* 0x0000002400007202 */ /* 0x000fe20000000f00 */
[----:B------:R-:W-:Y:S01]  /*0760*/  IMAD.MOV.U32 R3, RZ, RZ, R37 ;  /* 0x000000ffff037224 */ /* 0x000fe200078e0025 */
[----:B------:R-:W-:-:S07]  /*0770*/  MOV R8, 0x790 ;  /* 0x0000079000087802 */ /* 0x000fce0000000f00 */
[----:B---3--:R-:W-:Y:S05]  /*0780*/  CALL.REL.NOINC `($__internal_612_$__cuda_sm20_div_s64) ;  /* 0x00000030002c7944 */ /* 0x008fea0003c00000 */
        /* <DEDUP_REMOVED lines=10> */
.L_x_28246:
        /* <DEDUP_REMOVED lines=34> */
.L_x_28247:
[----:B------:R-:W-:Y:S01]  /*0a50*/  MOV R30, R28 ;  /* 0x0000001c001e7202 */ /* 0x000fe20000000f00 */
[----:B------:R-:W-:Y:S01]  /*0a60*/  IMAD.MOV.U32 R0, RZ, RZ, R36 ;  /* 0x000000ffff007224 */ /* 0x000fe200078e0024 */
[----:B------:R-:W-:Y:S02]  /*0a70*/  MOV R3, R37 ;  /* 0x0000002500037202 */ /* 0x000fe40000000f00 */
[----:B------:R-:W-:-:S07]  /*0a80*/  MOV R8, 0xaa0 ;  /* 0x00000aa000087802 */ /* 0x000fce0000000f00 */
[----:B---3--:R-:W-:Y:S05]  /*0a90*/  CALL.REL.NOINC `($__internal_612_$__cuda_sm20_div_s64) ;  /* 0x0000002c00687944 */ /* 0x008fea0003c00000 */
        /* <DEDUP_REMOVED lines=10> */
.L_x_28248:
        /* <DEDUP_REMOVED lines=33> */
.L_x_28249:
[----:B------:R-:W-:Y:S01]  /*0d50*/  MOV R0, R36 ;  /* 0x0000002400007202 */ /* 0x000fe20000000f00 */
[----:B------:R-:W-:Y:S01]  /*0d60*/  IMAD.MOV.U32 R3, RZ, RZ, R37 ;  /* 0x000000ffff037224 */ /* 0x000fe200078e0025 */
[----:B------:R-:W-:-:S07]  /*0d70*/  MOV R8, 0xd90 ;  /* 0x00000d9000087802 */ /* 0x000fce0000000f00 */
[----:B---3--:R-:W-:Y:S05]  /*0d80*/  CALL.REL.NOINC `($__internal_612_$__cuda_sm20_div_s64) ;  /* 0x0000002800ac7944 */ /* 0x008fea0003c00000 */
        /* <DEDUP_REMOVED lines=9> */
.L_x_28250:
        /* <DEDUP_REMOVED lines=34> */
.L_x_28251:
[----:B------:R-:W-:Y:S01]  /*1040*/  IMAD.MOV.U32 R30, RZ, RZ, R28 ;  /* 0x000000ffff1e7224 */ /* 0x000fe200078e001c */
        /* <DEDUP_REMOVED lines=13> */
.L_x_28252:
        /* <DEDUP_REMOVED lines=34> */
.L_x_28253:
        /* <DEDUP_REMOVED lines=14> */
.L_x_28254:
        /* <DEDUP_REMOVED lines=34> */
.L_x_28255:
[----:B------:R-:W-:Y:S01]  /*1640*/  IMAD.MOV.U32 R30, RZ, RZ, R28 ;  /* 0x000000ffff1e7224 */ /* 0x000fe200078e001c */
        /* <DEDUP_REMOVED lines=14> */
.L_x_28256:
        /* <DEDUP_REMOVED lines=34> */
.L_x_28257:
[----:B------:R-:W-:Y:S01]  /*1950*/  MOV R0, R36 ;  /* 0x0000002400007202 */ /* 0x000fe20000000f00 */
[----:B------:R-:W-:Y:S01]  /*1960*/  IMAD.MOV.U32 R3, RZ, RZ, R37 ;  /* 0x000000ffff037224 */ /* 0x000fe200078e0025 */
[----:B------:R-:W-:-:S07]  /*1970*/  MOV R8, 0x1990 ;  /* 0x0000199000087802 */ /* 0x000fce0000000f00 */
[----:B---3--:R-:W-:Y:S05]  /*1980*/  CALL.REL.NOINC `($__internal_612_$__cuda_sm20_div_s64) ;  /* 0x0000001c00ac7944 */ /* 0x008fea0003c00000 */
        /* <DEDUP_REMOVED lines=9> */
.L_x_28258:
        /* <DEDUP_REMOVED lines=13> */
.L_x_28242:
        /* <DEDUP_REMOVED lines=33> */
.L_x_28261:
[----:B------:R-:W-:Y:S01]  /*1d00*/  IMAD.MOV.U32 R30, RZ, RZ, R32 ;  /* 0x000000ffff1e7224 */ /* 0x000fe200078e0020 */
[----:B------:R-:W-:Y:S01]  /*1d10*/  MOV R0, R16 ;  /* 0x0000001000007202 */ /* 0x000fe20000000f00 */
[----:B------:R-:W-:Y:S01]  /*1d20*/  IMAD.MOV.U32 R3, RZ, RZ, R17 ;  /* 0x000000ffff037224 */ /* 0x000fe200078e0011 */
[----:B------:R-:W-:-:S07]  /*1d30*/  MOV R8, 0x1d50 ;  /* 0x00001d5000087802 */ /* 0x000fce0000000f00 */
[----:B------:R-:W-:Y:S05]  /*1d40*/  CALL.REL.NOINC `($__internal_612_$__cuda_sm20_div_s64) ;  /* 0x0000001800bc7944 */ /* 0x000fea0003c00000 */
        /* <DEDUP_REMOVED lines=9> */
.L_x_28262:
        /* <DEDUP_REMOVED lines=35> */
.L_x_28263:
        /* <DEDUP_REMOVED lines=13> */
.L_x_28264:
        /* <DEDUP_REMOVED lines=36> */
.L_x_28265:
[----:B------:R-:W-:Y:S01]  /*2320*/  IMAD.MOV.U32 R30, RZ, RZ, R20 ;  /* 0x000000ffff1e7224 */ /* 0x000fe200078e0014 */
[----:B------:R-:W-:Y:S01]  /*2330*/  MOV R0, R18 ;  /* 0x0000001200007202 */ /* 0x000fe20000000f00 */
[----:B------:R-:W-:Y:S01]  /*2340*/  IMAD.MOV.U32 R3, RZ, RZ, R19 ;  /* 0x000000ffff037224 */ /* 0x000fe200078e0013 */
[----:B------:R-:W-:-:S07]  /*2350*/  MOV R8, 0x2370 ;  /* 0x0000237000087802 */ /* 0x000fce0000000f00 */
[----:B------:R-:W-:Y:S05]  /*2360*/  CALL.REL.NOINC `($__internal_612_$__cuda_sm20_div_s64) ;  /* 0x0000001400347944 */ /* 0x000fea0003c00000 */
        /* <DEDUP_REMOVED lines=10> */
.L_x_28266:
        /* <DEDUP_REMOVED lines=37> */
.L_x_28267:
[----:B------:R-:W-:Y:S01]  /*2660*/  IMAD.MOV.U32 R0, RZ, RZ, R18 ;  /* 0x000000ffff007224 */ /* 0x000fe200078e0012 */
[----:B------:R-:W-:Y:S02]  /*2670*/  MOV R3, R19 ;  /* 0x0000001300037202 */ /* 0x000fe40000000f00 */
[----:B------:R-:W-:-:S07]  /*2680*/  MOV R8, 0x26a0 ;  /* 0x000026a000087802 */ /* 0x000fce0000000f00 */
[----:B------:R-:W-:Y:S05]  /*2690*/  CALL.REL.NOINC `($__internal_612_$__cuda_sm20_div_s64) ;  /* 0x0000001000687944 */ /* 0x000fea0003c00000 */
        /* <DEDUP_REMOVED lines=8> */
.L_x_28268:
        /* <DEDUP_REMOVED lines=10> */
.L_x_28260:
        /* <DEDUP_REMOVED lines=31> */
.L_x_28270:
[----:B------:R-:W-:Y:S01]  /*29b0*/  MOV R30, R32 ;  /* 0x00000020001e7202 */ /* 0x000fe20000000f00 */
[----:B------:R-:W-:Y:S01]  /*29c0*/  IMAD.MOV.U32 R3, RZ, RZ, R17 ;  /* 0x000000ffff037224 */ /* 0x000fe200078e0011 */
[----:B------:R-:W-:Y:S02]  /*29d0*/  MOV R0, R16 ;  /* 0x0000001000007202 */ /* 0x000fe40000000f00 */
[----:B------:R-:W-:-:S07]  /*29e0*/  MOV R8, 0x2a00 ;  /* 0x00002a0000087802 */ /* 0x000fce0000000f00 */
[----:B------:R-:W-:Y:S05]  /*29f0*/  CALL.REL.NOINC `($__internal_612_$__cuda_sm20_div_s64) ;  /* 0x0000000c00907944 */ /* 0x000fea0003c00000 */
        /* <DEDUP_REMOVED lines=9> */
.L_x_28271:
        /* <DEDUP_REMOVED lines=36> */
.L_x_28272:
        /* <DEDUP_REMOVED lines=12> */
.L_x_28273:
        /* <DEDUP_REMOVED lines=10> */
.L_x_28269:
        /* <DEDUP_REMOVED lines=29> */
.L_x_28274:
[----:B------:R-:W-:-:S07]  /*3000*/  MOV R0, 0x3020 ;  /* 0x0000302000007802 */ /* 0x000fce0000000f00 */
[----:B------:R-:W-:Y:S05]  /*3010*/  CALL.REL.NOINC `($__internal_613_$__cuda_sm20_rem_s64) ;  /* 0x0000000c00547944 */ /* 0x000fea0003c00000 */
[----:B------:R-:W-:Y:S01]  /*3020*/  IMAD.MOV.U32 R8, RZ, RZ, R3 ;  /* 0x000000ffff087224 */ /* 0x000fe200078e0003 */
[----:B------:R-:W-:-:S07]  /*3030*/  MOV R9, R10 ;  /* 0x0000000a00097202 */ /* 0x000fce0000000f00 */
.L_x_28275:
[----:B------:R-:W0:Y:S02]  /*3040*/  LDC.64 R10, c[0x0][0x398] ;  /* 0x0000e600ff0a7b82 */ /* 0x000e240000000a00 */
[----:B0-----:R-:W-:-:S06]  /*3050*/  IMAD.WIDE.U32 R2, R2, 0x8, R10 ;  /* 0x0000000802027825 */ /* 0x001fcc00078e000a */
[----:B------:R-:W2:Y:S02]  /*3060*/  LDG.E.64 R2, desc[UR10][R2.64] ;  /* 0x0000000a02027981 */ /* 0x000ea4000c1e1b00 */
[-C--:B--2---:R-:W-:Y:S02]  /*3070*/  IMAD R11, R3, R8.reuse, RZ ;  /* 0x00000008030b7224 */ /* 0x084fe400078e02ff */
[----:B------:R-:W-:-:S04]  /*3080*/  IMAD.WIDE.U32 R28, R2, R8, R28 ;  /* 0x00000008021c7225 */ /* 0x000fc800078e001c */
[----:B------:R-:W-:-:S05]  /*3090*/  IMAD R11, R2, R9, R11 ;  /* 0x00000009020b7224 */ /* 0x000fca00078e020b */
[----:B------:R-:W-:-:S07]  /*30a0*/  IADD3 R29, PT, PT, R29, R11, RZ ;  /* 0x0000000b1d1d7210 */ /* 0x000fce0007ffe0ff */
.L_x_28241:
        /* <DEDUP_REMOVED lines=32> */
.L_x_28278:
        /* <DEDUP_REMOVED lines=37> */
.L_x_28277:
        /* <DEDUP_REMOVED lines=23> */
.L_x_28280:
        /* <DEDUP_REMOVED lines=14> */
.L_x_28281:
[----:B------:R-:W-:Y:S01]  /*3750*/  @!P1 IMAD R0, R3, UR8, R0 ;  /* 0x0000000803009c24 */ /* 0x000fe2000f8e0200 */
[----:B--2---:R-:W-:-:S05]  /*3760*/  @!P1 PRMT R3, R9, 0x9910, RZ ;  /* 0x0000991009039816 */ /* 0x004fca00000000ff */
[----:B------:R-:W2:Y:S02]  /*3770*/  @!P1 LDS.U8 R0, [R0] ;  /* 0x0000000000009984 */ /* 0x000ea40000000000 */
[----:B--2---:R-:W-:-:S05]  /*3780*/  @!P1 IMAD R2, R0, R3, RZ ;  /* 0x0000000300029224 */ /* 0x004fca00078e02ff */
[----:B------:R-:W-:-:S07]  /*3790*/  @!P1 PRMT R9, R2, 0x7610, R9 ;  /* 0x0000761002099816 */ /* 0x000fce0000000009 */
.L_x_28279:
[----:B--2---:R2:W-:Y:S02]  /*37a0*/  STS.U8 [R6+UR4], R9 ;  /* 0x0000000906007988 */ /* 0x0045e40008000004 */
.L_x_28276:
        /* <DEDUP_REMOVED lines=9> */
        .weak           $__internal_612_$__cuda_sm20_div_s64
        .type           $__internal_612_$__cuda_sm20_div_s64,@function
        .size           $__internal_612_$__cuda_sm20_div_s64,($__internal_613_$__cuda_sm20_rem_s64 - $__internal_612_$__cuda_sm20_div_s64)
$__internal_612_$__cuda_sm20_div_s64:
        /* <DEDUP_REMOVED lines=82> */
[----:B------:R-:W-:Y:S06]  /*3d60*/  RET.REL.NODEC R8 `(contiguous_nanprod3_i8) ;  /* 0xffffffc008a47950 */ /* 0x000fec0003c3ffff */
        .weak           $__internal_613_$__cuda_sm20_rem_s64
        .type           $__internal_613_$__cuda_sm20_rem_s64,@function
        .size           $__internal_613_$__cuda_sm20_rem_s64,(.L_x_32816 - $__internal_613_$__cuda_sm20_rem_s64)
$__internal_613_$__cuda_sm20_rem_s64:
        /* <DEDUP_REMOVED lines=66> */
[----:B------:R-:W-:Y:S06]  /*4190*/  RET.REL.NODEC R8 `(contiguous_nanprod3_i8) ;  /* 0xffffffbc08987950 */ /* 0x000fec0003c3ffff */
.L_x_28282:
        /* <DEDUP_REMOVED lines=14> */
.L_x_32816:


//--------------------- .text.contiguous_nanprod22_i8 --------------------------
	.section	.text.contiguous_nanprod22_i8,"ax",@progbits
	.align	128
        .global         contiguous_nanprod22_i8
        .type           contiguous_nanprod22_i8,@function
        .size           contiguous_nanprod22_i8,(.L_x_33519 - contiguous_nanprod22_i8)
        .other          contiguous_nanprod22_i8,@"STO_CUDA_ENTRY STV_DEFAULT"
contiguous_nanprod22_i8:
.text.contiguous_nanprod22_i8:
        /* <DEDUP_REMOVED lines=48> */
.L_x_28284:
[----:B------:R-:W-:Y:S05]  /*0300*/  BSYNC.RECONVERGENT B0 ;  /* 0x0000000000007941 */ /* 0x000fea0003800200 */
.L_x_28283:
[----:B------:R-:W-:Y:S01]  /*0310*/  BAR.SYNC.DEFER_BLOCKING 0x0 ;  /* 0x0000000000007b1d */ /* 0x000fe20000010000 */
[----:B------:R-:W-:Y:S01]  /*0320*/  UISETP.GE.U32.AND UP0, UPT, UR5, 0x42, UPT ;  /* 0x000000420500788c */ /* 0x000fe2000bf06070 */
[----:B------:R-:W-:-:S08]  /*0330*/  VIADD R2, R0, UR4 ;  /* 0x0000000400027c36 */ /* 0x000fd00008000000 */
[----:B------:R-:W-:Y:S05]  /*0340*/  BRA.U !UP0, `(.L_x_28285) ;  /* 0x0000000108287547 */ /* 0x000fea000b800000 */
.L_x_28286:
        /* <DEDUP_REMOVED lines=10> */
.L_x_28285:
        /* <DEDUP_REMOVED lines=44> */
.L_x_28287:
        /* <DEDUP_REMOVED lines=13> */
.L_x_33519:


//--------------------- .text.contiguous_nanprod2_i8 --------------------------
	.section	.text.contiguous_nanprod2_i8,"ax",@progbits
	.align	128
        .global         contiguous_nanprod2_i8
        .type           contiguous_nanprod2_i8,@function
        .size           contiguous_nanprod2_i8,(.L_x_32818 - contiguous_nanprod2_i8)
        .other          contiguous_nanprod2_i8,@"STO_CUDA_ENTRY STV_DEFAULT"
contiguous_nanprod2_i8:
.text.contiguous_nanprod2_i8:
        /* <DEDUP_REMOVED lines=49> */
.L_x_28316:
        /* <DEDUP_REMOVED lines=32> */
.L_x_28293:
[----:B------:R-:W-:Y:S01]  /*0510*/  IMAD.MOV.U32 R26, RZ, RZ, R4 ;  /* 0x000000ffff1a7224 */ /* 0x000fe200078e0004 */
[----:B------:R-:W-:Y:S01]  /*0520*/  MOV R11, R3 ;  /* 0x00000003000b7202 */ /* 0x000fe20000000f00 */
[----:B------:R-:W-:Y:S01]  /*0530*/  IMAD.MOV.U32 R10, RZ, RZ, R22 ;  /* 0x000000ffff0a7224 */ /* 0x000fe200078e0016 */
[----:B------:R-:W-:Y:S02]  /*0540*/  MOV R9, R23 ;  /* 0x0000001700097202 */ /* 0x000fe40000000f00 */
[----:B------:R-:W-:-:S07]  /*0550*/  MOV R8, 0x570 ;  /* 0x0000057000087802 */ /* 0x000fce0000000f00 */
[----:B-1----:R-:W-:Y:S05]  /*0560*/  CALL.REL.NOINC `($__internal_614_$__cuda_sm20_div_s64) ;  /* 0x00000064002c7944 */ /* 0x002fea0003c00000 */
        /* <DEDUP_REMOVED lines=10> */
.L_x_28294:
[----:B------:R-:W-:Y:S05]  /*0610*/  BSYNC.RECONVERGENT B1 ;  /* 0x0000000000017941 */ /* 0x000fea0003800200 */
.L_x_28292:
        /* <DEDUP_REMOVED lines=34> */
.L_x_28296:
[----:B------:R-:W-:Y:S01]  /*0840*/  IMAD.MOV.U32 R26, RZ, RZ, R18 ;  /* 0x000000ffff1a7224 */ /* 0x000fe200078e0012 */
[----:B------:R-:W-:Y:S01]  /*0850*/  MOV R11, R19 ;  /* 0x00000013000b7202 */ /* 0x000fe20000000f00 */
[----:B------:R-:W-:Y:S01]  /*0860*/  IMAD.MOV.U32 R10, RZ, RZ, R22 ;  /* 0x000000ffff0a7224 */ /* 0x000fe200078e0016 */
[----:B------:R-:W-:Y:S02]  /*0870*/  MOV R9, R23 ;  /* 0x0000001700097202 */ /* 0x000fe40000000f00 */
[----:B------:R-:W-:-:S07]  /*0880*/  MOV R8, 0x8a0 ;  /* 0x000008a000087802 */ /* 0x000fce0000000f00 */
[----:B------:R-:W-:Y:S05]  /*0890*/  CALL.REL.NOINC `($__internal_614_$__cuda_sm20_div_s64) ;  /* 0x0000006000607944 */ /* 0x000fea0003c00000 */
        /* <DEDUP_REMOVED lines=8> */
.L_x_28297:
[----:B------:R-:W-:Y:S05]  /*0920*/  BSYNC.RECONVERGENT B1 ;  /* 0x0000000000017941 */ /* 0x000fea0003800200 */
.L_x_28295:
        /* <DEDUP_REMOVED lines=33> */
.L_x_28299:
[----:B------:R-:W-:Y:S01]  /*0b40*/  MOV R26, R36 ;  /* 0x00000024001a7202 */ /* 0x000fe20000000f00 */
[----:B------:R-:W-:Y:S01]  /*0b50*/  IMAD.MOV.U32 R11, RZ, RZ, R37 ;  /* 0x000000ffff0b7224 */ /* 0x000fe200078e0025 */
[----:B------:R-:W-:Y:S01]  /*0b60*/  MOV R10, R18 ;  /* 0x00000012000a7202 */ /* 0x000fe20000000f00 */
[----:B------:R-:W-:Y:S01]  /*0b70*/  IMAD.MOV.U32 R9, RZ, RZ, R19 ;  /* 0x000000ffff097224 */ /* 0x000fe200078e0013 */
[----:B------:R-:W-:-:S07]  /*0b80*/  MOV R8, 0xba0 ;  /* 0x00000ba000087802 */ /* 0x000fce0000000f00 */
[----:B------:R-:W-:Y:S05]  /*0b90*/  CALL.REL.NOINC `($__internal_614_$__cuda_sm20_div_s64) ;  /* 0x0000005c00a07944 */ /* 0x000fea0003c00000 */
        /* <DEDUP_REMOVED lines=10> */
.L_x_28300:
[----:B------:R-:W-:Y:S05]  /*0c40*/  BSYNC.RECONVERGENT B1 ;  /* 0x0000000000017941 */ /* 0x000fea0003800200 */
.L_x_28298:
        /* <DEDUP_REMOVED lines=35> */
.L_x_28302:
[----:B------:R-:W-:Y:S01]  /*0e80*/  IMAD.MOV.U32 R26, RZ, RZ, R22 ;  /* 0x000000ffff1a7224 */ /* 0x000fe200078e0016 */
[----:B------:R-:W-:Y:S01]  /*0e90*/  MOV R11, R23 ;  /* 0x00000017000b7202 */ /* 0x000fe20000000f00 */
[----:B------:R-:W-:Y:S01]  /*0ea0*/  IMAD.MOV.U32 R10, RZ, RZ, R18 ;  /* 0x000000ffff0a7224 */ /* 0x000fe200078e0012 */
[----:B------:R-:W-:Y:S02]  /*0eb0*/  MOV R9, R19 ;  /* 0x0000001300097202 */ /* 0x000fe40000000f00 */
[----:B------:R-:W-:-:S07]  /*0ec0*/  MOV R8, 0xee0 ;  /* 0x00000ee000087802 */ /* 0x000fce0000000f00 */
[----:B------:R-:W-:Y:S05]  /*0ed0*/  CALL.REL.NOINC `($__internal_614_$__cuda_sm20_div_s64) ;  /* 0x0000005800d07944 */ /* 0x000fea0003c00000 */
        /* <DEDUP_REMOVED lines=11> */
.L_x_28303:
[----:B------:R-:W-:Y:S05]  /*0f90*/  BSYNC.RECONVERGENT B1 ;  /* 0x0000000000017941 */ /* 0x000fea0003800200 */
.L_x_28301:
        /* <DEDUP_REMOVED lines=36> */
.L_x_28305:
        /* <DEDUP_REMOVED lines=16> */
.L_x_28306:
[----:B------:R-:W-:Y:S05]  /*12e0*/  BSYNC.RECONVERGENT B1 ;  /* 0x0000000000017941 */ /* 0x000fea0003800200 */
.L_x_28304:
        /* <DEDUP_REMOVED lines=35> */
.L_x_28308:
[----:B------:R-:W-:Y:S01]  /*1520*/  IMAD.MOV.U32 R26, RZ, RZ, R42 ;  /* 0x000000ffff1a7224 */ /* 0x000fe200078e002a */
[----:B------:R-:W-:Y:S01]  /*1530*/  MOV R11, R43 ;  /* 0x0000002b000b7202 */ /* 0x000fe20000000f00 */
[----:B------:R-:W-:Y:S01]  /*1540*/  IMAD.MOV.U32 R10, RZ, RZ, R18 ;  /* 0x000000ffff0a7224 */ /* 0x000fe200078e0012 */
[----:B------:R-:W-:Y:S02]  /*1550*/  MOV R9, R19 ;  /* 0x0000001300097202 */ /* 0x000fe40000000f00 */
[----:B------:R-:W-:-:S07]  /*1560*/  MOV R8, 0x1580 ;  /* 0x0000158000087802 */ /* 0x000fce0000000f00 */
[----:B------:R-:W-:Y:S05]  /*1570*/  CALL.REL.NOINC `($__internal_614_$__cuda_sm20_div_s64) ;  /* 0x0000005400287944 */ /* 0x000fea0003c00000 */
        /* <DEDUP_REMOVED lines=11> */
.L_x_28309:
[----:B------:R-:W-:Y:S05]  /*1630*/  BSYNC.RECONVERGENT B1 ;  /* 0x0000000000017941 */ /* 0x000fea0003800200 */
.L_x_28307:
        /* <DEDUP_REMOVED lines=35> */
.L_x_28311:
[----:B------:R-:W-:Y:S01]  /*1870*/  IMAD.MOV.U32 R26, RZ, RZ, R38 ;  /* 0x000000ffff1a7224 */ /* 0x000fe200078e0026 */
[----:B------:R-:W-:Y:S01]  /*1880*/  MOV R11, R39 ;  /* 0x00000027000b7202 */ /* 0x000fe20000000f00 */
[----:B------:R-:W-:Y:S01]  /*1890*/  IMAD.MOV.U32 R10, RZ, RZ, R20 ;  /* 0x000000ffff0a7224 */ /* 0x000fe200078e0014 */
[----:B------:R-:W-:Y:S02]  /*18a0*/  MOV R9, R21 ;  /* 0x0000001500097202 */ /* 0x000fe40000000f00 */
[----:B------:R-:W-:-:S07]  /*18b0*/  MOV R8, 0x18d0 ;  /* 0x000018d000087802 */ /* 0x000fce0000000f00 */
[----:B------:R-:W-:Y:S05]  /*18c0*/  CALL.REL.NOINC `($__internal_614_$__cuda_sm20_div_s64) ;  /* 0x0000005000547944 */ /* 0x000fea0003c00000 */
        /* <DEDUP_REMOVED lines=11> */
.L_x_28312:
[----:B------:R-:W-:Y:S05]  /*1980*/  BSYNC.RECONVERGENT B1 ;  /* 0x0000000000017941 */ /* 0x000fea0003800200 */
.L_x_28310:
        /* <DEDUP_REMOVED lines=35> */
.L_x_28314:
[----:B------:R-:W-:Y:S01]  /*1bc0*/  IMAD.MOV.U32 R26, RZ, RZ, R18 ;  /* 0x000000ffff1a7224 */ /* 0x000fe200078e0012 */
[----:B------:R-:W-:Y:S01]  /*1bd0*/  MOV R11, R19 ;  /* 0x00000013000b7202 */ /* 0x000fe20000000f00 */
[----:B------:R-:W-:Y:S01]  /*1be0*/  IMAD.MOV.U32 R10, RZ, RZ, R20 ;  /* 0x000000ffff0a7224 */ /* 0x000fe200078e0014 */
[----:B------:R-:W-:Y:S02]  /*1bf0*/  MOV R9, R21 ;  /* 0x0000001500097202 */ /* 0x000fe40000000f00 */
[----:B------:R-:W-:-:S07]  /*1c00*/  MOV R8, 0x1c20 ;  /* 0x00001c2000087802 */ /* 0x000fce0000000f00 */
[----:B------:R-:W-:Y:S05]  /*1c10*/  CALL.REL.NOINC `($__internal_614_$__cuda_sm20_div_s64) ;  /* 0x0000004c00807944 */ /* 0x000fea0003c00000 */
        /* <DEDUP_REMOVED lines=11> */
.L_x_28315:
[----:B------:R-:W-:Y:S05]  /*1cd0*/  BSYNC.RECONVERGENT B1 ;  /* 0x0000000000017941 */ /* 0x000fea0003800200 */
.L_x_28313:
        /* <DEDUP_REMOVED lines=9> */
.L_x_28291:
        /* <DEDUP_REMOVED lines=35> */
.L_x_28319:
        /* <DEDUP_REMOVED lines=16> */
.L_x_28320:
[----:B------:R-:W-:Y:S05]  /*20a0*/  BSYNC.RECONVERGENT B1 ;  /* 0x0000000000017941 */ /* 0x000fea0003800200 */
.L_x_28318:
        /* <DEDUP_REMOVED lines=34> */
.L_x_28322:
        /* <DEDUP_REMOVED lines=14> */
.L_x_28323:
[----:B------:R-:W-:Y:S05]  /*23b0*/  BSYNC.RECONVERGENT B1 ;  /* 0x0000000000017941 */ /* 0x000fea0003800200 */
.L_x_28321:
        /* <DEDUP_REMOVED lines=35> */
.L_x_28325:
[----:B------:R-:W-:Y:S01]  /*25f0*/  MOV R26, R22 ;  /* 0x00000016001a7202 */ /* 0x000fe20000000f00 */
[----:B------:R-:W-:Y:S01]  /*2600*/  IMAD.MOV.U32 R11, RZ, RZ, R23 ;  /* 0x000000ffff0b7224 */ /* 0x000fe200078e0017 */
[----:B------:R-:W-:Y:S01]  /*2610*/  MOV R10, R14 ;  /* 0x0000000e000a7202 */ /* 0x000fe20000000f00 */
[----:B------:R-:W-:Y:S01]  /*2620*/  IMAD.MOV.U32 R9, RZ, RZ, R15 ;  /* 0x000000ffff097224 */ /* 0x000fe200078e000f */
[----:B------:R-:W-:-:S07]  /*2630*/  MOV R8, 0x2650 ;  /* 0x0000265000087802 */ /* 0x000fce0000000f00 */
[----:B------:R-:W-:Y:S05]  /*2640*/  CALL.REL.NOINC `($__internal_614_$__cuda_sm20_div_s64) ;  /* 0x0000004000f47944 */ /* 0x000fea0003c00000 */
        /* <DEDUP_REMOVED lines=11> */
.L_x_28326:
[----:B------:R-:W-:Y:S05]  /*2700*/  BSYNC.RECONVERGENT B1 ;  /* 0x0000000000017941 */ /* 0x000fea0003800200 */
.L_x_28324:
        /* <DEDUP_REMOVED lines=35> */
.L_x_28328:
        /* <DEDUP_REMOVED lines=16> */
.L_x_28329:
[----:B------:R-:W-:Y:S05]  /*2a40*/  BSYNC.RECONVERGENT B1 ;  /* 0x0000000000017941 */ /* 0x000fea0003800200 */
.L_x_28327:
[----:B------:R-:W-:Y:S01]  /*2a50*/  IMAD R9, R9, R22, RZ ;  /* 0x0000001609097224 */ /* 0x000fe200078e02ff */
[----:B------:R-:W-:Y:S01]  /*2a60*/  IADD3 R5, PT, PT, R5, -0x2, RZ ;  /* 0xfffffffe05057810 */ /* 0x000fe20007ffe0ff */
[----:B------:R-:W-:Y:S02]  /*2a70*/  IMAD.MOV.U32 R6, RZ, RZ, R20 ;  /* 0x000000ffff067224 */ /* 0x000fe400078e0014 */
[-C--:B------:R-:W-:Y:S02]  /*2a80*/  IMAD R9, R23, R8.reuse, R9 ;  /* 0x0000000817097224 */ /* 0x080fe400078e0209 */
[----:B------:R-:W-:-:S04]  /*2a90*/  IMAD.WIDE.U32 R20, R22, R8, R6 ;  /* 0x0000000816147225 */ /* 0x000fc800078e0006 */
[----:B------:R-:W-:-:S07]  /*2aa0*/  IMAD.IADD R21, R21, 0x1, R9 ;  /* 0x0000000115157824 */ /* 0x000fce00078e0209 */
.L_x_28317:
        /* <DEDUP_REMOVED lines=31> */
.L_x_28331:
[----:B------:R-:W-:Y:S01]  /*2ca0*/  MOV R23, R3 ;  /* 0x0000000300177202 */ /* 0x000fe20000000f00 */
[----:B------:R-:W-:Y:S01]  /*2cb0*/  IMAD.MOV.U32 R22, RZ, RZ, R6 ;  /* 0x000000ffff167224 */ /* 0x000fe200078e0006 */
[----:B------:R-:W-:Y:S02]  /*2cc0*/  MOV R3, R7 ;  /* 0x0000000700037202 */ /* 0x000fe40000000f00 */
[----:B------:R-:W-:-:S07]  /*2cd0*/  MOV R24, 0x2cf0 ;  /* 0x00002cf000187802 */ /* 0x000fce0000000f00 */
[----:B------:R-:W-:Y:S05]  /*2ce0*/  CALL.REL.NOINC `($__internal_615_$__cuda_sm20_rem_s64) ;  /* 0x0000004000987944 */ /* 0x000fea0003c00000 */
[----:B------:R-:W-:-:S07]  /*2cf0*/  IMAD.MOV.U32 R8, RZ, RZ, R4 ;  /* 0x000000ffff087224 */ /* 0x000fce00078e0004 */
.L_x_28332:
[----:B------:R-:W-:Y:S05]  /*2d00*/  BSYNC.RECONVERGENT B1 ;  /* 0x0000000000017941 */ /* 0x000fea0003800200 */
.L_x_28330:
        /* <DEDUP_REMOVED lines=30> */
.L_x_28334:
[----:B------:R-:W-:Y:S01]  /*2ef0*/  MOV R22, R6 ;  /* 0x0000000600167202 */ /* 0x000fe20000000f00 */
[----:B------:R-:W-:Y:S01]  /*2f00*/  IMAD.MOV.U32 R3, RZ, RZ, R7 ;  /* 0x000000ffff037224 */ /* 0x000fe200078e0007 */
[----:B------:R-:W-:Y:S01]  /*2f10*/  MOV R4, R18 ;  /* 0x0000001200047202 */ /* 0x000fe20000000f00 */
[----:B------:R-:W-:Y:S01]  /*2f20*/  IMAD.MOV.U32 R23, RZ, RZ, R19 ;  /* 0x000000ffff177224 */ /* 0x000fe200078e0013 */
[----:B------:R-:W-:-:S07]  /*2f30*/  MOV R24, 0x2f50 ;  /* 0x00002f5000187802 */ /* 0x000fce0000000f00 */
[----:B------:R-:W-:Y:S05]  /*2f40*/  CALL.REL.NOINC `($__internal_615_$__cuda_sm20_rem_s64) ;  /* 0x0000004000007944 */ /* 0x000fea0003c00000 */
[----:B------:R-:W-:-:S07]  /*2f50*/  MOV R5, R9 ;  /* 0x0000000900057202 */ /* 0x000fce0000000f00 */
.L_x_28335:
[----:B------:R-:W-:Y:S05]  /*2f60*/  BSYNC.RECONVERGENT B1 ;  /* 0x0000000000017941 */ /* 0x000fea0003800200 */
.L_x_28333:
[----:B------:R-:W-:Y:S02]  /*2f70*/  IMAD R3, R5, R14, RZ ;  /* 0x0000000e05037224 */ /* 0x000fe400078e02ff */
[----:B------:R-:W-:-:S04]  /*2f80*/  IMAD.WIDE.U32 R20, R14, R4, R20 ;  /* 0x000000040e147225 */ /* 0x000fc800078e0014 */
[----:B------:R-:W-:-:S04]  /*2f90*/  IMAD R3, R15, R4, R3 ;  /* 0x000000040f037224 */ /* 0x000fc800078e0203 */
[----:B------:R-:W-:-:S07]  /*2fa0*/  IMAD.IADD R21, R21, 0x1, R3 ;  /* 0x0000000115157824 */ /* 0x000fce00078e0203 */
.L_x_28290:
        /* <DEDUP_REMOVED lines=10> */
.L_x_28289:
        /* <DEDUP_REMOVED lines=20> */
.L_x_28363:
        /* <DEDUP_REMOVED lines=31> */
.L_x_28340:
[----:B------:R-:W-:Y:S01]  /*3380*/  MOV R26, R4 ;  /* 0x00000004001a7202 */ /* 0x000fe20000000f00 */
[----:B------:R-:W-:Y:S01]  /*3390*/  IMAD.MOV.U32 R11, RZ, RZ, R5 ;  /* 0x000000ffff0b7224 */ /* 0x000fe200078e0005 */
[----:B------:R-:W-:Y:S01]  /*33a0*/  MOV R10, R36 ;  /* 0x00000024000a7202 */ /* 0x000fe20000000f00 */
[----:B------:R-:W-:Y:S01]  /*33b0*/  IMAD.MOV.U32 R9, RZ, RZ, R37 ;  /* 0x000000ffff097224 */ /* 0x000fe200078e0025 */
[----:B------:R-:W-:-:S07]  /*33c0*/  MOV R8, 0x33e0 ;  /* 0x000033e000087802 */ /* 0x000fce0000000f00 */
[----:B-123--:R-:W-:Y:S05]  /*33d0*/  CALL.REL.NOINC `($__internal_614_$__cuda_sm20_div_s64) ;  /* 0x0000003400907944 */ /* 0x00efea0003c00000 */
        /* <DEDUP_REMOVED lines=8> */
.L_x_28341:
[----:B------:R-:W-:Y:S05]  /*3460*/  BSYNC.RECONVERGENT B1 ;  /* 0x0000000000017941 */ /* 0x000fea0003800200 */
.L_x_28339:
        /* <DEDUP_REMOVED lines=37> */
.L_x_28343:
        /* <DEDUP_REMOVED lines=16> */
.L_x_28344:
[----:B------:R-:W-:Y:S05]  /*37c0*/  BSYNC.RECONVERGENT B1 ;  /* 0x0000000000017941 */ /* 0x000fea0003800200 */
.L_x_28342:
        /* <DEDUP_REMOVED lines=38> */
.L_x_28346:
        /* <DEDUP_REMOVED lines=17> */
.L_x_28347:
[----:B------:R-:W-:Y:S05]  /*3b40*/  BSYNC.RECONVERGENT B1 ;  /* 0x0000000000017941 */ /* 0x000fea0003800200 */
.L_x_28345:
        /* <DEDUP_REMOVED lines=38> */
.L_x_28349:
[----:B------:R-:W-:Y:S01]  /*3db0*/  MOV R26, R36 ;  /* 0x00000024001a7202 */ /* 0x000fe20000000f00 */
[----:B------:R-:W-:Y:S01]  /*3dc0*/  IMAD.MOV.U32 R11, RZ, RZ, R37 ;  /* 0x000000ffff0b7224 */ /* 0x000fe200078e0025 */
[----:B------:R-:W-:Y:S01]  /*3dd0*/  MOV R10, R38 ;  /* 0x00000026000a7202 */ /* 0x000fe20000000f00 */
[----:B------:R-:W-:Y:S01]  /*3de0*/  IMAD.MOV.U32 R9, RZ, RZ, R39 ;  /* 0x000000ffff097224 */ /* 0x000fe200078e0027 */
[----:B------:R-:W-:-:S07]  /*3df0*/  MOV R8, 0x3e10 ;  /* 0x00003e1000087802 */ /* 0x000fce0000000f00 */
[----:B-1----:R-:W-:Y:S05]  /*3e00*/  CALL.REL.NOINC `($__internal_614_$__cuda_sm20_div_s64) ;  /* 0x0000002c00047944 */ /* 0x002fea0003c00000 */
        /* <DEDUP_REMOVED lines=11> */
.L_x_28350:
[----:B------:R-:W-:Y:S05]  /*3ec0*/  BSYNC.RECONVERGENT B1 ;  /* 0x0000000000017941 */ /* 0x000fea0003800200 */
.L_x_28348:
        /* <DEDUP_REMOVED lines=38> */
.L_x_28352:
        /* <DEDUP_REMOVED lines=17> */
.L_x_28353:
[----:B------:R-:W-:Y:S05]  /*4240*/  BSYNC.RECONVERGENT B1 ;  /* 0x0000000000017941 */ /* 0x000fea0003800200 */
.L_x_28351:
        /* <DEDUP_REMOVED lines=38> */
.L_x_28355:
        /* <DEDUP_REMOVED lines=17> */
.L_x_28356:
[----:B------:R-:W-:Y:S05]  /*45c0*/  BSYNC.RECONVERGENT B1 ;  /* 0x0000000000017941 */ /* 0x000fea0003800200 */
.L_x_28354:
        /* <DEDUP_REMOVED lines=38> */
.L_x_28358:
[----:B------:R-:W-:Y:S01]  /*4830*/  MOV R26, R36 ;  /* 0x00000024001a7202 */ /* 0x000fe20000000f00 */
[----:B------:R-:W-:Y:S01]  /*4840*/  IMAD.MOV.U32 R11, RZ, RZ, R37 ;  /* 0x000000ffff0b7224 */ /* 0x000fe200078e0025 */
[----:B------:R-:W-:Y:S02]  /*4850*/  MOV R10, R38 ;  /* 0x00000026000a7202 */ /* 0x000fe40000000f00 */
[----:B------:R-:W-:Y:S02]  /*4860*/  MOV R9, R39 ;  /* 0x0000002700097202 */ /* 0x000fe40000000f00 */
[----:B------:R-:W-:-:S07]  /*4870*/  MOV R8, 0x4890 ;  /* 0x0000489000087802 */ /* 0x000fce0000000f00 */
[----:B-1----:R-:W-:Y:S05]  /*4880*/  CALL.REL.NOINC `($__internal_614_$__cuda_sm20_div_s64) ;  /* 0x0000002000647944 */ /* 0x002fea0003c00000 */
        /* <DEDUP_REMOVED lines=11> */
.L_x_28359:
[----:B------:R-:W-:Y:S05]  /*4940*/  BSYNC.RECONVERGENT B1 ;  /* 0x0000000000017941 */ /* 0x000fea0003800200 */
.L_x_28357:
        /* <DEDUP_REMOVED lines=36> */
.L_x_28361:
[----:B------:R-:W-:Y:S01]  /*4b90*/  MOV R26, R36 ;  /* 0x00000024001a7202 */ /* 0x000fe20000000f00 */
[----:B------:R-:W-:Y:S01]  /*4ba0*/  IMAD.MOV.U32 R10, RZ, RZ, R38 ;  /* 0x000000ffff0a7224 */ /* 0x000fe200078e0026 */
[----:B------:R-:W-:Y:S02]  /*4bb0*/  MOV R11, R37 ;  /* 0x00000025000b7202 */ /* 0x000fe40000000f00 */
[----:B------:R-:W-:Y:S02]  /*4bc0*/  MOV R9, R39 ;  /* 0x0000002700097202 */ /* 0x000fe40000000f00 */
[----:B------:R-:W-:-:S07]  /*4bd0*/  MOV R8, 0x4bf0 ;  /* 0x00004bf000087802 */ /* 0x000fce0000000f00 */
[----:B-1----:R-:W-:Y:S05]  /*4be0*/  CALL.REL.NOINC `($__internal_614_$__cuda_sm20_div_s64) ;  /* 0x0000001c008c7944 */ /* 0x002fea0003c00000 */
        /* <DEDUP_REMOVED lines=11> */
.L_x_28362:
[----:B------:R-:W-:Y:S05]  /*4ca0*/  BSYNC.RECONVERGENT B1 ;  /* 0x0000000000017941 */ /* 0x000fea0003800200 */
.L_x_28360:
        /* <DEDUP_REMOVED lines=14> */
.L_x_28338:
        /* <DEDUP_REMOVED lines=36> */
.L_x_28366:
[----:B------:R-:W-:Y:S01]  /*4fd0*/  IMAD.MOV.U32 R26, RZ, RZ, R4 ;  /* 0x000000ffff1a7224 */ /* 0x000fe200078e0004 */
[----:B------:R-:W-:Y:S01]  /*4fe0*/  MOV R11, R5 ;  /* 0x00000005000b7202 */ /* 0x000fe20000000f00 */
[----:B------:R-:W-:Y:S01]  /*4ff0*/  IMAD.MOV.U32 R9, RZ, RZ, R17 ;  /* 0x000000ffff097224 */ /* 0x000fe200078e0011 */
[----:B------:R-:W-:Y:S02]  /*5000*/  MOV R10, R16 ;  /* 0x00000010000a7202 */ /* 0x000fe40000000f00 */
[----:B------:R-:W-:-:S07]  /*5010*/  MOV R8, 0x5030 ;  /* 0x0000503000087802 */ /* 0x000fce0000000f00 */
[----:B------:R-:W-:Y:S05]  /*5020*/  CALL.REL.NOINC `($__internal_614_$__cuda_sm20_div_s64) ;  /* 0x00000018007c7944 */ /* 0x000fea0003c00000 */
        /* <DEDUP_REMOVED lines=9> */
.L_x_28367:
[----:B------:R-:W-:Y:S05]  /*50c0*/  BSYNC.RECONVERGENT B1 ;  /* 0x0000000000017941 */ /* 0x000fea0003800200 */
.L_x_28365:
        /* <DEDUP_REMOVED lines=39> */
.L_x_28369:
[----:B------:R-:W-:Y:S01]  /*5340*/  MOV R26, R20 ;  /* 0x00000014001a7202 */ /* 0x000fe20000000f00 */
[----:B------:R-:W-:Y:S01]  /*5350*/  IMAD.MOV.U32 R10, RZ, RZ, R4 ;  /* 0x000000ffff0a7224 */ /* 0x000fe200078e0004 */
[----:B------:R-:W-:Y:S02]  /*5360*/  MOV R11, R21 ;  /* 0x00000015000b7202 */ /* 0x000fe40000000f00 */
[----:B------:R-:W-:Y:S02]  /*5370*/  MOV R9, R5 ;  /* 0x0000000500097202 */ /* 0x000fe40000000f00 */
[----:B------:R-:W-:-:S07]  /*5380*/  MOV R8, 0x53a0 ;  /* 0x000053a000087802 */ /* 0x000fce0000000f00 */
[----:B------:R-:W-:Y:S05]  /*5390*/  CALL.REL.NOINC `($__internal_614_$__cuda_sm20_div_s64) ;  /* 0x0000001400a07944 */ /* 0x000fea0003c00000 */
        /* <DEDUP_REMOVED lines=11> */
.L_x_28370:
[----:B------:R-:W-:Y:S05]  /*5450*/  BSYNC.RECONVERGENT B1 ;  /* 0x0000000000017941 */ /* 0x000fea0003800200 */
.L_x_28368:
        /* <DEDUP_REMOVED lines=39> */
.L_x_28372:
        /* <DEDUP_REMOVED lines=17> */
.L_x_28373:
[----:B------:R-:W-:Y:S05]  /*57e0*/  BSYNC.RECONVERGENT B1 ;  /* 0x0000000000017941 */ /* 0x000fea0003800200 */
.L_x_28371:
        /* <DEDUP_REMOVED lines=40> */
.L_x_28375:
[----:B------:R-:W-:Y:S01]  /*5a70*/  MOV R26, R20 ;  /* 0x00000014001a7202 */ /* 0x000fe20000000f00 */
[----:B------:R-:W-:Y:S01]  /*5a80*/  IMAD.MOV.U32 R11, RZ, RZ, R21 ;  /* 0x000000ffff0b7224 */ /* 0x000fe200078e0015 */
[----:B------:R-:W-:Y:S02]  /*5a90*/  MOV R10, R4 ;  /* 0x00000004000a7202 */ /* 0x000fe40000000f00 */
        /* <DEDUP_REMOVED lines=14> */
.L_x_28376:
[----:B------:R-:W-:Y:S05]  /*5b80*/  BSYNC.RECONVERGENT B1 ;  /* 0x0000000000017941 */ /* 0x000fea0003800200 */
.L_x_28374:
        /* <DEDUP_REMOVED lines=10> */
.L_x_28364:
        /* <DEDUP_REMOVED lines=34> */
.L_x_28379:
        /* <DEDUP_REMOVED lines=15> */
.L_x_28380:
[----:B------:R-:W-:Y:S05]  /*5f40*/  BSYNC.RECONVERGENT B1 ;  /* 0x0000000000017941 */ /* 0x000fea0003800200 */
.L_x_28378:
        /* <DEDUP_REMOVED lines=39> */
.L_x_28382:
        /* <DEDUP_REMOVED lines=17> */
.L_x_28383:
[----:B------:R-:W-:Y:S05]  /*62d0*/  BSYNC.RECONVERGENT B1 ;  /* 0x0000000000017941 */ /* 0x000fea0003800200 */
.L_x_28381:
        /* <DEDUP_REMOVED lines=10> */
.L_x_28377:
        /* <DEDUP_REMOVED lines=30> */
.L_x_28385:
[----:B------:R-:W-:Y:S02]  /*6560*/  MOV R3, R23 ;  /* 0x0000001700037202 */ /* 0x000fe40000000f00 */
[----:B------:R-:W-:Y:S02]  /*6570*/  MOV R23, R5 ;  /* 0x0000000500177202 */ /* 0x000fe40000000f00 */
[----:B------:R-:W-:-:S07]  /*6580*/  MOV R24, 0x65a0 ;  /* 0x000065a000187802 */ /* 0x000fce0000000f00 */
[----:B------:R-:W-:Y:S05]  /*6590*/  CALL.REL.NOINC `($__internal_615_$__cuda_sm20_rem_s64) ;  /* 0x00000008006c7944 */ /* 0x000fea0003c00000 */
[----:B------:R-:W-:-:S07]  /*65a0*/  IMAD.MOV.U32 R5, RZ, RZ, R9 ;  /* 0x000000ffff057224 */ /* 0x000fce00078e0009 */
.L_x_28386:
[----:B------:R-:W-:Y:S05]  /*65b0*/  BSYNC.RECONVERGENT B1 ;  /* 0x0000000000017941 */ /* 0x000fea0003800200 */
.L_x_28384:
        /* <DEDUP_REMOVED lines=8> */
.L_x_28337:
[----:B------:R-:W-:-:S06]  /*6640*/  IMAD.MOV.U32 R13, RZ, RZ, R7 ;  /* 0x000000ffff0d7224 */ /* 0x000fcc00078e0007 */
[----:B------:R-:W2:Y:S04]  /*6650*/  LDG.E.U8 R13, desc[UR12][R12.64] ;  /* 0x0000000c0c0d7981 */ /* 0x000ea8000c1e1100 */
[----:B--2---:R0:W-:Y:S02]  /*6660*/  STS.U8 [R0+UR4], R13 ;  /* 0x0000000d00007988 */ /* 0x0041e40008000004 */
.L_x_28336:
[----:B------:R-:W-:Y:S05]  /*6670*/  BSYNC.RECONVERGENT B0 ;  /* 0x0000000000007941 */ /* 0x000fea0003800200 */
.L_x_28288:
[----:B------:R-:W-:Y:S01]  /*6680*/  BAR.SYNC.DEFER_BLOCKING 0x0 ;  /* 0x0000000000007b1d */ /* 0x000fe20000010000 */
[----:B------:R-:W-:Y:S01]  /*6690*/  UISETP.GE.U32.AND UP0, UPT, UR5, 0x42, UPT ;  /* 0x000000420500788c */ /* 0x000fe2000bf06070 */
[----:B------:R-:W-:-:S08]  /*66a0*/  ISETP.GT.U32.AND P1, PT, R0, 0x1f, PT ;  /* 0x0000001f0000780c */ /* 0x000fd00003f24070 */
[----:B------:R-:W-:Y:S05]  /*66b0*/  BRA.U !UP0, `(.L_x_28387) ;  /* 0x0000000108287547 */ /* 0x000fea000b800000 */
.L_x_28388:
        /* <DEDUP_REMOVED lines=10> */
.L_x_28387:
        /* <DEDUP_REMOVED lines=44> */
        .weak           $__internal_614_$__cuda_sm20_div_s64
        .type           $__internal_614_$__cuda_sm20_div_s64,@function
        .size           $__internal_614_$__cuda_sm20_div_s64,($__internal_615_$__cuda_sm20_rem_s64 - $__internal_614_$__cuda_sm20_div_s64)
$__internal_614_$__cuda_sm20_div_s64:
        /* <DEDUP_REMOVED lines=82> */
[----:B------:R-:W-:Y:S06]  /*6f40*/  RET.REL.NODEC R8 `(contiguous_nanprod2_i8) ;  /* 0xffffff90082c7950 */ /* 0x000fec0003c3ffff */
        .weak           $__internal_615_$__cuda_sm20_rem_s64
        .type           $__internal_615_$__cuda_sm20_rem_s64,@function
        .size           $__internal_615_$__cuda_sm20_rem_s64,(.L_x_32818 - $__internal_615_$__cuda_sm20_rem_s64)
$__internal_615_$__cuda_sm20_rem_s64:
        /* <DEDUP_REMOVED lines=76> */
[----:B------:R-:W-:Y:S06]  /*7410*/  RET.REL.NODEC R24 `(contiguous_nanprod2_i8) ;  /* 0xffffff8818f87950 */ /* 0x000fec0003c3ffff */
.L_x_28389:
        /* <DEDUP_REMOVED lines=14> */
.L_x_32818:


//--------------------- .text.uncontiguous_nanprod_i8 --------------------------
	.section	.text.uncontiguous_nanprod_i8,"ax",@progbits
	.align	128
        .global         uncontiguous_nanprod_i8
        .type           uncontiguous_nanprod_i8,@function
        .size           uncontiguous_nanprod_i8,(.L_x_32820 - uncontiguous_nanprod_i8)
        .other          uncontiguous_nanprod_i8,@"STO_CUDA_ENTRY STV_DEFAULT"
uncontiguous_nanprod_i8:
.text.uncontiguous_nanprod_i8:
        /* <DEDUP_REMOVED lines=39> */
.L_x_28418:
        /* <DEDUP_REMOVED lines=32> */
.L_x_28395:
[----:B------:R-:W-:Y:S01]  /*0470*/  MOV R26, R4 ;  /* 0x00000004001a7202 */ /* 0x000fe20000000f00 */
[----:B------:R-:W-:Y:S01]  /*0480*/  IMAD.MOV.U32 R11, RZ, RZ, R5 ;  /* 0x000000ffff0b7224 */ /* 0x000fe200078e0005 */
[----:B------:R-:W-:Y:S01]  /*0490*/  MOV R10, R36 ;  /* 0x00000024000a7202 */ /* 0x000fe20000000f00 */
[----:B------:R-:W-:Y:S01]  /*04a0*/  IMAD.MOV.U32 R9, RZ, RZ, R37 ;  /* 0x000000ffff097224 */ /* 0x000fe200078e0025 */
[----:B------:R-:W-:-:S07]  /*04b0*/  MOV R8, 0x4d0 ;  /* 0x000004d000087802 */ /* 0x000fce0000000f00 */
[----:B-1----:R-:W-:Y:S05]  /*04c0*/  CALL.REL.NOINC `($__internal_616_$__cuda_sm20_div_s64) ;  /* 0x00000064002c7944 */ /* 0x002fea0003c00000 */
        /* <DEDUP_REMOVED lines=9> */
.L_x_28396:
[----:B------:R-:W-:Y:S05]  /*0560*/  BSYNC.RECONVERGENT B1 ;  /* 0x0000000000017941 */ /* 0x000fea0003800200 */
.L_x_28394:
        /* <DEDUP_REMOVED lines=33> */
.L_x_28398:
[----:B------:R-:W-:Y:S01]  /*0780*/  MOV R26, R18 ;  /* 0x00000012001a7202 */ /* 0x000fe20000000f00 */
[----:B------:R-:W-:Y:S01]  /*0790*/  IMAD.MOV.U32 R11, RZ, RZ, R19 ;  /* 0x000000ffff0b7224 */ /* 0x000fe200078e0013 */
[----:B------:R-:W-:Y:S01]  /*07a0*/  MOV R10, R36 ;  /* 0x00000024000a7202 */ /* 0x000fe20000000f00 */
[----:B------:R-:W-:Y:S01]  /*07b0*/  IMAD.MOV.U32 R9, RZ, RZ, R37 ;  /* 0x000000ffff097224 */ /* 0x000fe200078e0025 */
[----:B------:R-:W-:-:S07]  /*07c0*/  MOV R8, 0x7e0 ;  /* 0x000007e000087802 */ /* 0x000fce0000000f00 */
[----:B------:R-:W-:Y:S05]  /*07d0*/  CALL.REL.NOINC `($__internal_616_$__cuda_sm20_div_s64) ;  /* 0x0000006000687944 */ /* 0x000fea0003c00000 */
        /* <DEDUP_REMOVED lines=9> */
.L_x_28399:
[----:B------:R-:W-:Y:S05]  /*0870*/  BSYNC.RECONVERGENT B1 ;  /* 0x0000000000017941 */ /* 0x000fea0003800200 */
.L_x_28397:
        /* <DEDUP_REMOVED lines=34> */
.L_x_28401:
[----:B------:R-:W-:Y:S01]  /*0aa0*/  IMAD.MOV.U32 R26, RZ, RZ, R22 ;  /* 0x000000ffff1a7224 */ /* 0x000fe200078e0016 */
[----:B------:R-:W-:Y:S01]  /*0ab0*/  MOV R11, R23 ;  /* 0x00000017000b7202 */ /* 0x000fe20000000f00 */
[----:B------:R-:W-:Y:S01]  /*0ac0*/  IMAD.MOV.U32 R10, RZ, RZ, R40 ;  /* 0x000000ffff0a7224 */ /* 0x000fe200078e0028 */
[----:B------:R-:W-:Y:S02]  /*0ad0*/  MOV R9, R41 ;  /* 0x0000002900097202 */ /* 0x000fe40000000f00 */
[----:B------:R-:W-:-:S07]  /*0ae0*/  MOV R8, 0xb00 ;  /* 0x00000b0000087802 */ /* 0x000fce0000000f00 */
[----:B------:R-:W-:Y:S05]  /*0af0*/  CALL.REL.NOINC `($__internal_616_$__cuda_sm20_div_s64) ;  /* 0x0000005c00a07944 */ /* 0x000fea0003c00000 */
        /* <DEDUP_REMOVED lines=10> */
.L_x_28402:
[----:B------:R-:W-:Y:S05]  /*0ba0*/  BSYNC.RECONVERGENT B1 ;  /* 0x0000000000017941 */ /* 0x000fea0003800200 */
.L_x_28400:
        /* <DEDUP_REMOVED lines=35> */
.L_x_28404:
[----:B------:R-:W-:Y:S01]  /*0de0*/  MOV R26, R42 ;  /* 0x0000002a001a7202 */ /* 0x000fe20000000f00 */
[----:B------:R-:W-:Y:S01]  /*0df0*/  IMAD.MOV.U32 R11, RZ, RZ, R43 ;  /* 0x000000ffff0b7224 */ /* 0x000fe200078e002b */
[----:B------:R-:W-:Y:S01]  /*0e00*/  MOV R10, R40 ;  /* 0x00000028000a7202 */ /* 0x000fe20000000f00 */
[----:B------:R-:W-:Y:S01]  /*0e10*/  IMAD.MOV.U32 R9, RZ, RZ, R41 ;  /* 0x000000ffff097224 */ /* 0x000fe200078e0029 */
[----:B------:R-:W-:-:S07]  /*0e20*/  MOV R8, 0xe40 ;  /* 0x00000e4000087802 */ /* 0x000fce0000000f00 */
[----:B------:R-:W-:Y:S05]  /*0e30*/  CALL.REL.NOINC `($__internal_616_$__cuda_sm20_div_s64) ;  /* 0x0000005800d07944 */ /* 0x000fea0003c00000 */
        /* <DEDUP_REMOVED lines=11> */
.L_x_28405:
[----:B------:R-:W-:Y:S05]  /*0ef0*/  BSYNC.RECONVERGENT B1 ;  /* 0x0000000000017941 */ /* 0x000fea0003800200 */
.L_x_28403:
        /* <DEDUP_REMOVED lines=36> */
.L_x_28407:
        /* <DEDUP_REMOVED lines=16> */
.L_x_28408:
[----:B------:R-:W-:Y:S05]  /*1240*/  BSYNC.RECONVERGENT B1 ;  /* 0x0000000000017941 */ /* 0x000fea0003800200 */
.L_x_28406:
        /* <DEDUP_REMOVED lines=34> */
.L_x_28410:
[----:B------:R-:W-:Y:S01]  /*1470*/  IMAD.MOV.U32 R26, RZ, RZ, R40 ;  /* 0x000000ffff1a7224 */ /* 0x000fe200078e0028 */
[----:B------:R-:W-:Y:S01]  /*1480*/  MOV R11, R41 ;  /* 0x00000029000b7202 */ /* 0x000fe20000000f00 */
[----:B------:R-:W-:Y:S01]  /*1490*/  IMAD.MOV.U32 R10, RZ, RZ, R20 ;  /* 0x000000ffff0a7224 */ /* 0x000fe200078e0014 */
[----:B------:R-:W-:Y:S02]  /*14a0*/  MOV R9, R21 ;  /* 0x0000001500097202 */ /* 0x000fe40000000f00 */
[----:B------:R-:W-:-:S07]  /*14b0*/  MOV R8, 0x14d0 ;  /* 0x000014d000087802 */ /* 0x000fce0000000f00 */
[----:B------:R-:W-:Y:S05]  /*14c0*/  CALL.REL.NOINC `($__internal_616_$__cuda_sm20_div_s64) ;  /* 0x00000054002c7944 */ /* 0x000fea0003c00000 */
        /* <DEDUP_REMOVED lines=11> */
.L_x_28411:
[----:B------:R-:W-:Y:S05]  /*1580*/  BSYNC.RECONVERGENT B1 ;  /* 0x0000000000017941 */ /* 0x000fea0003800200 */
.L_x_28409:
        /* <DEDUP_REMOVED lines=34> */
.L_x_28413:
        /* <DEDUP_REMOVED lines=17> */
.L_x_28414:
[----:B------:R-:W-:Y:S05]  /*18c0*/  BSYNC.RECONVERGENT B1 ;  /* 0x0000000000017941 */ /* 0x000fea0003800200 */
.L_x_28412:
        /* <DEDUP_REMOVED lines=35> */
.L_x_28416:
[----:B------:R-:W-:Y:S01]  /*1b00*/  MOV R26, R18 ;  /* 0x00000012001a7202 */ /* 0x000fe20000000f00 */
[----:B------:R-:W-:Y:S01]  /*1b10*/  IMAD.MOV.U32 R11, RZ, RZ, R19 ;  /* 0x000000ffff0b7224 */ /* 0x000fe200078e0013 */
[----:B------:R-:W-:Y:S01]  /*1b20*/  MOV R10, R20 ;  /* 0x00000014000a7202 */ /* 0x000fe20000000f00 */
[----:B------:R-:W-:Y:S01]  /*1b30*/  IMAD.MOV.U32 R9, RZ, RZ, R21 ;  /* 0x000000ffff097224 */ /* 0x000fe200078e0015 */
[----:B------:R-:W-:-:S07]  /*1b40*/  MOV R8, 0x1b60 ;  /* 0x00001b6000087802 */ /* 0x000fce0000000f00 */
[----:B------:R-:W-:Y:S05]  /*1b50*/  CALL.REL.NOINC `($__internal_616_$__cuda_sm20_div_s64) ;  /* 0x0000004c00887944 */ /* 0x000fea0003c00000 */
        /* <DEDUP_REMOVED lines=11> */
.L_x_28417:
[----:B------:R-:W-:Y:S05]  /*1c10*/  BSYNC.RECONVERGENT B1 ;  /* 0x0000000000017941 */ /* 0x000fea0003800200 */
.L_x_28415:
        /* <DEDUP_REMOVED lines=9> */
.L_x_28393:
        /* <DEDUP_REMOVED lines=36> */
.L_x_28421:
[----:B------:R-:W-:Y:S01]  /*1ef0*/  IMAD.MOV.U32 R26, RZ, RZ, R4 ;  /* 0x000000ffff1a7224 */ /* 0x000fe200078e0004 */
[----:B------:R-:W-:Y:S01]  /*1f00*/  MOV R11, R5 ;  /* 0x00000005000b7202 */ /* 0x000fe20000000f00 */
[----:B------:R-:W-:Y:S01]  /*1f10*/  IMAD.MOV.U32 R10, RZ, RZ, R6 ;  /* 0x000000ffff0a7224 */ /* 0x000fe200078e0006 */
[----:B------:R-:W-:Y:S02]  /*1f20*/  MOV R9, R7 ;  /* 0x0000000700097202 */ /* 0x000fe40000000f00 */
[----:B------:R-:W-:-:S07]  /*1f30*/  MOV R8, 0x1f50 ;  /* 0x00001f5000087802 */ /* 0x000fce0000000f00 */
[----:B------:R-:W-:Y:S05]  /*1f40*/  CALL.REL.NOINC `($__internal_616_$__cuda_sm20_div_s64) ;  /* 0x00000048008c7944 */ /* 0x000fea0003c00000 */
        /* <DEDUP_REMOVED lines=9> */
.L_x_28422:
[----:B------:R-:W-:Y:S05]  /*1fe0*/  BSYNC.RECONVERGENT B1 ;  /* 0x0000000000017941 */ /* 0x000fea0003800200 */
.L_x_28420:
        /* <DEDUP_REMOVED lines=34> */
.L_x_28424:
        /* <DEDUP_REMOVED lines=14> */
.L_x_28425:
[----:B------:R-:W-:Y:S05]  /*22f0*/  BSYNC.RECONVERGENT B1 ;  /* 0x0000000000017941 */ /* 0x000fea0003800200 */
.L_x_28423:
        /* <DEDUP_REMOVED lines=36> */
.L_x_28427:
        /* <DEDUP_REMOVED lines=17> */
.L_x_28428:
[----:B------:R-:W-:Y:S05]  /*2650*/  BSYNC.RECONVERGENT B1 ;  /* 0x0000000000017941 */ /* 0x000fea0003800200 */
.L_x_28426:
        /* <DEDUP_REMOVED lines=35> */
.L_x_28430:
[----:B------:R-:W-:Y:S01]  /*2890*/  IMAD.MOV.U32 R26, RZ, RZ, R16 ;  /* 0x000000ffff1a7224 */ /* 0x000fe200078e0010 */
[----:B------:R-:W-:Y:S01]  /*28a0*/  MOV R11, R17 ;  /* 0x00000011000b7202 */ /* 0x000fe20000000f00 */
[----:B------:R-:W-:Y:S01]  /*28b0*/  IMAD.MOV.U32 R10, RZ, RZ, R14 ;  /* 0x000000ffff0a7224 */ /* 0x000fe200078e000e */
[----:B------:R-:W-:Y:S02]  /*28c0*/  MOV R9, R15 ;  /* 0x0000000f00097202 */ /* 0x000fe40000000f00 */
[----:B------:R-:W-:-:S07]  /*28d0*/  MOV R8, 0x28f0 ;  /* 0x000028f000087802 */ /* 0x000fce0000000f00 */
[----:B------:R-:W-:Y:S05]  /*28e0*/  CALL.REL.NOINC `($__internal_616_$__cuda_sm20_div_s64) ;  /* 0x0000004000247944 */ /* 0x000fea0003c00000 */
        /* <DEDUP_REMOVED lines=10> */
.L_x_28431:
[----:B------:R-:W-:Y:S05]  /*2990*/  BSYNC.RECONVERGENT B1 ;  /* 0x0000000000017941 */ /* 0x000fea0003800200 */
.L_x_28429:
[----:B------:R-:W-:Y:S01]  /*29a0*/  IMAD R9, R9, R22, RZ ;  /* 0x0000001609097224 */ /* 0x000fe200078e02ff */
[----:B------:R-:W-:Y:S01]  /*29b0*/  IADD3 R3, PT, PT, R3, -0x2, RZ ;  /* 0xfffffffe03037810 */ /* 0x000fe20007ffe0ff */
[----:B------:R-:W-:Y:S02]  /*29c0*/  IMAD.MOV.U32 R6, RZ, RZ, R20 ;  /* 0x000000ffff067224 */ /* 0x000fe400078e0014 */
[-C--:B------:R-:W-:Y:S02]  /*29d0*/  IMAD R9, R23, R8.reuse, R9 ;  /* 0x0000000817097224 */ /* 0x080fe400078e0209 */
[----:B------:R-:W-:-:S04]  /*29e0*/  IMAD.WIDE.U32 R20, R22, R8, R6 ;  /* 0x0000000816147225 */ /* 0x000fc800078e0006 */
[----:B------:R-:W-:-:S07]  /*29f0*/  IMAD.IADD R21, R21, 0x1, R9 ;  /* 0x0000000115157824 */ /* 0x000fce00078e0209 */
.L_x_28419:
        /* <DEDUP_REMOVED lines=31> */
.L_x_28433:
[----:B------:R-:W-:Y:S01]  /*2bf0*/  MOV R14, R4 ;  /* 0x00000004000e7202 */ /* 0x000fe20000000f00 */
[----:B------:R-:W-:Y:S01]  /*2c00*/  IMAD.MOV.U32 R23, RZ, RZ, R5 ;  /* 0x000000ffff177224 */ /* 0x000fe200078e0005 */
[----:B------:R-:W-:Y:S01]  /*2c10*/  MOV R22, R6 ;  /* 0x0000000600167202 */ /* 0x000fe20000000f00 */
[----:B------:R-:W-:Y:S01]  /*2c20*/  IMAD.MOV.U32 R15, RZ, RZ, R7 ;  /* 0x000000ffff0f7224 */ /* 0x000fe200078e0007 */
[----:B------:R-:W-:-:S07]  /*2c30*/  MOV R24, 0x2c50 ;  /* 0x00002c5000187802 */ /* 0x000fce0000000f00 */
[----:B------:R-:W-:Y:S05]  /*2c40*/  CALL.REL.NOINC `($__internal_617_$__cuda_sm20_rem_s64) ;  /* 0x0000004000987944 */ /* 0x000fea0003c00000 */
.L_x_28434:
[----:B------:R-:W-:Y:S05]  /*2c50*/  BSYNC.RECONVERGENT B1 ;  /* 0x0000000000017941 */ /* 0x000fea0003800200 */
.L_x_28432:
        /* <DEDUP_REMOVED lines=31> */
.L_x_28436:
[----:B------:R-:W-:Y:S01]  /*2e50*/  IMAD.MOV.U32 R22, RZ, RZ, R6 ;  /* 0x000000ffff167224 */ /* 0x000fe200078e0006 */
[----:B------:R-:W-:Y:S01]  /*2e60*/  MOV R15, R7 ;  /* 0x00000007000f7202 */ /* 0x000fe20000000f00 */
[----:B------:R-:W-:Y:S01]  /*2e70*/  IMAD.MOV.U32 R14, RZ, RZ, R18 ;  /* 0x000000ffff0e7224 */ /* 0x000fe200078e0012 */
[----:B------:R-:W-:Y:S02]  /*2e80*/  MOV R23, R19 ;  /* 0x0000001300177202 */ /* 0x000fe40000000f00 */
[----:B------:R-:W-:-:S07]  /*2e90*/  MOV R24, 0x2eb0 ;  /* 0x00002eb000187802 */ /* 0x000fce0000000f00 */
[----:B------:R-:W-:Y:S05]  /*2ea0*/  CALL.REL.NOINC `($__internal_617_$__cuda_sm20_rem_s64) ;  /* 0x0000004000007944 */ /* 0x000fea0003c00000 */
[----:B------:R-:W-:Y:S01]  /*2eb0*/  IMAD.MOV.U32 R6, RZ, RZ, R8 ;  /* 0x000000ffff067224 */ /* 0x000fe200078e0008 */
[----:B------:R-:W-:-:S07]  /*2ec0*/  MOV R7, R9 ;  /* 0x0000000900077202 */ /* 0x000fce0000000f00 */
.L_x_28437:
[----:B------:R-:W-:Y:S05]  /*2ed0*/  BSYNC.RECONVERGENT B1 ;  /* 0x0000000000017941 */ /* 0x000fea0003800200 */
.L_x_28435:
[----:B------:R-:W-:Y:S02]  /*2ee0*/  IMAD R3, R7, R4, RZ ;  /* 0x0000000407037224 */ /* 0x000fe400078e02ff */
[----:B------:R-:W-:-:S04]  /*2ef0*/  IMAD.WIDE.U32 R20, R4, R6, R20 ;  /* 0x0000000604147225 */ /* 0x000fc800078e0014 */
[----:B------:R-:W-:-:S04]  /*2f00*/  IMAD R3, R5, R6, R3 ;  /* 0x0000000605037224 */ /* 0x000fc800078e0203 */
[----:B------:R-:W-:-:S07]  /*2f10*/  IMAD.IADD R21, R21, 0x1, R3 ;  /* 0x0000000115157824 */ /* 0x000fce00078e0203 */
.L_x_28392:
        /* <DEDUP_REMOVED lines=10> */
.L_x_28391:
        /* <DEDUP_REMOVED lines=20> */
.L_x_28465:
        /* <DEDUP_REMOVED lines=33> */
.L_x_28442:
[----:B------:R-:W-:Y:S01]  /*3310*/  IMAD.MOV.U32 R26, RZ, RZ, R14 ;  /* 0x000000ffff1a7224 */ /* 0x000fe200078e000e */
[----:B------:R-:W-:Y:S01]  /*3320*/  MOV R11, R13 ;  /* 0x0000000d000b7202 */ /* 0x000fe20000000f00 */
[----:B------:R-:W-:Y:S01]  /*3330*/  IMAD.MOV.U32 R10, RZ, RZ, R34 ;  /* 0x000000ffff0a7224 */ /* 0x000fe200078e0022 */
[----:B------:R-:W-:Y:S02]  /*3340*/  MOV R9, R35 ;  /* 0x0000002300097202 */ /* 0x000fe40000000f00 */
[----:B------:R-:W-:-:S07]  /*3350*/  MOV R8, 0x3370 ;  /* 0x0000337000087802 */ /* 0x000fce0000000f00 */
[----:B-123--:R-:W-:Y:S05]  /*3360*/  CALL.REL.NOINC `($__internal_616_$__cuda_sm20_div_s64) ;  /* 0x0000003400847944 */ /* 0x00efea0003c00000 */
        /* <DEDUP_REMOVED lines=10> */
.L_x_28443:
[----:B------:R-:W-:Y:S05]  /*3410*/  BSYNC.RECONVERGENT B1 ;  /* 0x0000000000017941 */ /* 0x000fea0003800200 */
.L_x_28441:
        /* <DEDUP_REMOVED lines=37> */
.L_x_28445:
        /* <DEDUP_REMOVED lines=17> */
.L_x_28446:
[----:B------:R-:W-:Y:S05]  /*3780*/  BSYNC.RECONVERGENT B1 ;  /* 0x0000000000017941 */ /* 0x000fea0003800200 */
.L_x_28444:
        /* <DEDUP_REMOVED lines=38> */
.L_x_28448:
[----:B------:R-:W-:Y:S01]  /*39f0*/  IMAD.MOV.U32 R26, RZ, RZ, R34 ;  /* 0x000000ffff1a7224 */ /* 0x000fe200078e0022 */
[----:B------:R-:W-:Y:S01]  /*3a00*/  MOV R11, R35 ;  /* 0x00000023000b7202 */ /* 0x000fe20000000f00 */
[----:B------:R-:W-:Y:S01]  /*3a10*/  IMAD.MOV.U32 R10, RZ, RZ, R36 ;  /* 0x000000ffff0a7224 */ /* 0x000fe200078e0024 */
[----:B------:R-:W-:Y:S02]  /*3a20*/  MOV R9, R37 ;  /* 0x0000002500097202 */ /* 0x000fe40000000f00 */
[----:B------:R-:W-:-:S07]  /*3a30*/  MOV R8, 0x3a50 ;  /* 0x00003a5000087802 */ /* 0x000fce0000000f00 */
[----:B-1----:R-:W-:Y:S05]  /*3a40*/  CALL.REL.NOINC `($__internal_616_$__cuda_sm20_div_s64) ;  /* 0x0000002c00cc7944 */ /* 0x002fea0003c00000 */
        /* <DEDUP_REMOVED lines=11> */
.L_x_28449:
[----:B------:R-:W-:Y:S05]  /*3b00*/  BSYNC.RECONVERGENT B1 ;  /* 0x0000000000017941 */ /* 0x000fea0003800200 */
.L_x_28447:
        /* <DEDUP_REMOVED lines=37> */
.L_x_28451:
        /* <DEDUP_REMOVED lines=17> */
.L_x_28452:
[----:B------:R-:W-:Y:S05]  /*3e70*/  BSYNC.RECONVERGENT B1 ;  /* 0x0000000000017941 */ /* 0x000fea0003800200 */
.L_x_28450:
        /* <DEDUP_REMOVED lines=38> */
.L_x_28454:
        /* <DEDUP_REMOVED lines=17> */
.L_x_28455:
[----:B------:R-:W-:Y:S05]  /*41f0*/  BSYNC.RECONVERGENT B1 ;  /* 0x0000000000017941 */ /* 0x000fea0003800200 */
.L_x_28453:
        /* <DEDUP_REMOVED lines=38> */
.L_x_28457:
        /* <DEDUP_REMOVED lines=17> */
.L_x_28458:
[----:B------:R-:W-:Y:S05]  /*4570*/  BSYNC.RECONVERGENT B1 ;  /* 0x0000000000017941 */ /* 0x000fea0003800200 */
.L_x_28456:
        /* <DEDUP_REMOVED lines=37> */
.L_x_28460:
        /* <DEDUP_REMOVED lines=17> */
.L_x_28461:
[----:B------:R-:W-:Y:S05]  /*48e0*/  BSYNC.RECONVERGENT B1 ;  /* 0x0000000000017941 */ /* 0x000fea0003800200 */
.L_x_28459:
        /* <DEDUP_REMOVED lines=37> */
.L_x_28463:
[----:B------:R-:W-:Y:S01]  /*4b40*/  MOV R26, R14 ;  /* 0x0000000e001a7202 */ /* 0x000fe20000000f00 */
[----:B------:R-:W-:Y:S01]  /*4b50*/  IMAD.MOV.U32 R11, RZ, RZ, R15 ;  /* 0x000000ffff0b7224 */ /* 0x000fe200078e000f */
[----:B------:R-:W-:Y:S02]  /*4b60*/  MOV R10, R34 ;  /* 0x00000022000a7202 */ /* 0x000fe40000000f00 */
[----:B------:R-:W-:Y:S02]  /*4b70*/  MOV R9, R35 ;  /* 0x0000002300097202 */ /* 0x000fe40000000f00 */
[----:B------:R-:W-:-:S07]  /*4b80*/  MOV R8, 0x4ba0 ;  /* 0x00004ba000087802 */ /* 0x000fce0000000f00 */
[----:B-1----:R-:W-:Y:S05]  /*4b90*/  CALL.REL.NOINC `($__internal_616_$__cuda_sm20_div_s64) ;  /* 0x0000001c00787944 */ /* 0x002fea0003c00000 */
        /* <DEDUP_REMOVED lines=11> */
.L_x_28464:
[----:B------:R-:W-:Y:S05]  /*4c50*/  BSYNC.RECONVERGENT B1 ;  /* 0x0000000000017941 */ /* 0x000fea0003800200 */
.L_x_28462:
        /* <DEDUP_REMOVED lines=12> */
.L_x_28440:
        /* <DEDUP_REMOVED lines=37> */
.L_x_28468:
        /* <DEDUP_REMOVED lines=16> */
.L_x_28469:
[----:B------:R-:W-:Y:S05]  /*5070*/  BSYNC.RECONVERGENT B1 ;  /* 0x0000000000017941 */ /* 0x000fea0003800200 */
.L_x_28467:
        /* <DEDUP_REMOVED lines=38> */
.L_x_28471:
[----:B------:R-:W-:Y:S01]  /*52e0*/  MOV R26, R14 ;  /* 0x0000000e001a7202 */ /* 0x000fe20000000f00 */
[----:B------:R-:W-:Y:S01]  /*52f0*/  IMAD.MOV.U32 R10, RZ, RZ, R12 ;  /* 0x000000ffff0a7224 */ /* 0x000fe200078e000c */
[----:B------:R-:W-:Y:S02]  /*5300*/  MOV R11, R15 ;  /* 0x0000000f000b7202 */ /* 0x000fe40000000f00 */
[----:B------:R-:W-:Y:S02]  /*5310*/  MOV R9, R13 ;  /* 0x0000000d00097202 */ /* 0x000fe40000000f00 */
[----:B------:R-:W-:-:S07]  /*5320*/  MOV R8, 0x5340 ;  /* 0x0000534000087802 */ /* 0x000fce0000000f00 */
[----:B------:R-:W-:Y:S05]  /*5330*/  CALL.REL.NOINC `($__internal_616_$__cuda_sm20_div_s64) ;  /* 0x0000001400907944 */ /* 0x000fea0003c00000 */
        /* <DEDUP_REMOVED lines=11> */
.L_x_28472:
[----:B------:R-:W-:Y:S05]  /*53f0*/  BSYNC.RECONVERGENT B1 ;  /* 0x0000000000017941 */ /* 0x000fea0003800200 */
.L_x_28470:
        /* <DEDUP_REMOVED lines=40> */
.L_x_28474:
[----:B------:R-:W-:Y:S01]  /*5680*/  MOV R26, R12 ;  /* 0x0000000c001a7202 */ /* 0x000fe20000000f00 */
[----:B------:R-:W-:Y:S01]  /*5690*/  IMAD.MOV.U32 R11, RZ, RZ, R13 ;  /* 0x000000ffff0b7224 */ /* 0x000fe200078e000d */
[----:B------:R-:W-:Y:S02]  /*56a0*/  MOV R10, R14 ;  /* 0x0000000e000a7202 */ /* 0x000fe40000000f00 */
[----:B------:R-:W-:Y:S02]  /*56b0*/  MOV R9, R15 ;  /* 0x0000000f00097202 */ /* 0x000fe40000000f00 */
[----:B------:R-:W-:-:S07]  /*56c0*/  MOV R8, 0x56e0 ;  /* 0x000056e000087802 */ /* 0x000fce0000000f00 */
[----:B------:R-:W-:Y:S05]  /*56d0*/  CALL.REL.NOINC `($__internal_616_$__cuda_sm20_div_s64) ;  /* 0x0000001000a87944 */ /* 0x000fea0003c00000 */
        /* <DEDUP_REMOVED lines=11> */
.L_x_28475:
[----:B------:R-:W-:Y:S05]  /*5790*/  BSYNC.RECONVERGENT B1 ;  /* 0x0000000000017941 */ /* 0x000fea0003800200 */
.L_x_28473:
        /* <DEDUP_REMOVED lines=40> */
.L_x_28477:
        /* <DEDUP_REMOVED lines=17> */
.L_x_28478:
[----:B------:R-:W-:Y:S05]  /*5b30*/  BSYNC.RECONVERGENT B1 ;  /* 0x0000000000017941 */ /* 0x000fea0003800200 */
.L_x_28476:
        /* <DEDUP_REMOVED lines=9> */
.L_x_28466:
        /* <DEDUP_REMOVED lines=35> */
.L_x_28481:
        /* <DEDUP_REMOVED lines=16> */
.L_x_28482:
[----:B------:R-:W-:Y:S05]  /*5f00*/  BSYNC.RECONVERGENT B1 ;  /* 0x0000000000017941 */ /* 0x000fea0003800200 */
.L_x_28480:
        /* <DEDUP_REMOVED lines=39> */
.L_x_28484:
        /* <DEDUP_REMOVED lines=17> */
.L_x_28485:
[----:B------:R-:W-:Y:S05]  /*6290*/  BSYNC.RECONVERGENT B1 ;  /* 0x0000000000017941 */ /* 0x000fea0003800200 */
.L_x_28483:
        /* <DEDUP_REMOVED lines=9> */
.L_x_28479:
        /* <DEDUP_REMOVED lines=31> */
.L_x_28487:
[----:B------:R-:W-:Y:S02]  /*6520*/  MOV R15, R23 ;  /* 0x00000017000f7202 */ /* 0x000fe40000000f00 */
[----:B------:R-:W-:Y:S02]  /*6530*/  MOV R23, R13 ;  /* 0x0000000d00177202 */ /* 0x000fe40000000f00 */
[----:B------:R-:W-:-:S07]  /*6540*/  MOV R24, 0x6560 ;  /* 0x0000656000187802 */ /* 0x000fce0000000f00 */
[----:B------:R-:W-:Y:S05]  /*6550*/  CALL.REL.NOINC `($__internal_617_$__cuda_sm20_rem_s64) ;  /* 0x0000000800547944 */ /* 0x000fea0003c00000 */
.L_x_28488:
[----:B------:R-:W-:Y:S05]  /*6560*/  BSYNC.RECONVERGENT B1 ;  /* 0x0000000000017941 */ /* 0x000fea0003800200 */
.L_x_28486:
[----:B------:R-:W0:Y:S02]  /*6570*/  LDC.64 R10, c[0x0][0x398] ;  /* 0x0000e600ff0a7b82 */ /* 0x000e240000000a00 */
[----:B0-----:R-:W-:-:S06]  /*6580*/  IMAD.WIDE.U32 R6, R7, 0x8, R10 ;  /* 0x0000000807067825 */ /* 0x001fcc00078e000a */
[----:B------:R-:W2:Y:S02]  /*6590*/  LDG.E.64 R6, desc[UR8][R6.64] ;  /* 0x0000000806067981 */ /* 0x000ea4000c1e1b00 */
[-C--:B--2---:R-:W-:Y:S02]  /*65a0*/  IMAD R3, R7, R8.reuse, RZ ;  /* 0x0000000807037224 */ /* 0x084fe400078e02ff */
[----:B------:R-:W-:-:S04]  /*65b0*/  IMAD.WIDE.U32 R4, R6, R8, R4 ;  /* 0x0000000806047225 */ /* 0x000fc800078e0004 */
[----:B------:R-:W-:-:S04]  /*65c0*/  IMAD R3, R6, R9, R3 ;  /* 0x0000000906037224 */ /* 0x000fc800078e0203 */
[----:B------:R-:W-:-:S07]  /*65d0*/  IMAD.IADD R5, R5, 0x1, R3 ;  /* 0x0000000105057824 */ /* 0x000fce00078e0203 */
.L_x_28439:
[----:B------:R-:W0:Y:S02]  /*65e0*/  LDCU.64 UR12, c[0x0][0x388] ;  /* 0x00007100ff0c77ac */ /* 0x000e240008000a00 */
[----:B0-----:R-:W-:-:S04]  /*65f0*/  IADD3 R4, P0, PT, R4, UR12, RZ ;  /* 0x0000000c04047c10 */ /* 0x001fc8000ff1e0ff */
[----:B------:R-:W-:-:S06]  /*6600*/  IADD3.X R5, PT, PT, R5, UR13, RZ, P0, !PT ;  /* 0x0000000d05057c10 */ /* 0x000fcc00087fe4ff */
[----:B------:R-:W2:Y:S04]  /*6610*/  LDG.E.U8 R5, desc[UR8][R4.64] ;  /* 0x0000000804057981 */ /* 0x000ea8000c1e1100 */
[----:B--2---:R1:W-:Y:S02]  /*6620*/  STS.U8 [R0+UR4], R5 ;  /* 0x0000000500007988 */ /* 0x0043e40008000004 */
.L_x_28438:
[----:B------:R-:W-:Y:S05]  /*6630*/  BSYNC.RECONVERGENT B0 ;  /* 0x0000000000007941 */ /* 0x000fea0003800200 */
.L_x_28390:
[----:B------:R-:W-:Y:S01]  /*6640*/  BAR.SYNC.DEFER_BLOCKING 0x0 ;  /* 0x0000000000007b1d */ /* 0x000fe20000010000 */
[----:B------:R-:W-:Y:S01]  /*6650*/  UISETP.GE.U32.AND UP0, UPT, UR5, 0x42, UPT ;  /* 0x000000420500788c */ /* 0x000fe2000bf06070 */
[----:B------:R-:W-:-:S08]  /*6660*/  ISETP.GT.U32.AND P1, PT, R0, 0x1f, PT ;  /* 0x0000001f0000780c */ /* 0x000fd00003f24070 */
[----:B------:R-:W-:Y:S05]  /*6670*/  BRA.U !UP0, `(.L_x_28489) ;  /* 0x0000000108287547 */ /* 0x000fea000b800000 */
.L_x_28490:
        /* <DEDUP_REMOVED lines=10> */
.L_x_28489:
        /* <DEDUP_REMOVED lines=38> */
        .weak           $__internal_616_$__cuda_sm20_div_s64
        .type           $__internal_616_$__cuda_sm20_div_s64,@function
        .size           $__internal_616_$__cuda_sm20_div_s64,($__internal_617_$__cuda_sm20_rem_s64 - $__internal_616_$__cuda_sm20_div_s64)
$__internal_616_$__cuda_sm20_div_s64:
        /* <DEDUP_REMOVED lines=82> */
[----:B------:R-:W-:Y:S06]  /*6ea0*/  RET.REL.NODEC R8 `(uncontiguous_nanprod_i8) ;  /* 0xffffff9008547950 */ /* 0x000fec0003c3ffff */
        .weak           $__internal_617_$__cuda_sm20_rem_s64
        .type           $__internal_617_$__cuda_sm20_rem_s64,@function
        .size           $__internal_617_$__cuda_sm20_rem_s64,(.L_x_32820 - $__internal_617_$__cuda_sm20_rem_s64)
$__internal_617_$__cuda_sm20_rem_s64:
        /* <DEDUP_REMOVED lines=76> */
[----:B------:R-:W-:Y:S06]  /*7370*/  RET.REL.NODEC R24 `(uncontiguous_nanprod_i8) ;  /* 0xffffff8c18207950 */ /* 0x000fec0003c3ffff */
.L_x_28491:
        /* <DEDUP_REMOVED lines=16> */
.L_x_32820:


//--------------------- .text.contiguous_nanprod_i8 --------------------------
	.section	.text.contiguous_nanprod_i8,"ax",@progbits
	.align	128
        .global         contiguous_nanprod_i8
        .type           contiguous_nanprod_i8,@function
        .size           contiguous_nanprod_i8,(.L_x_33522 - contiguous_nanprod_i8)
        .other          contiguous_nanprod_i8,@"STO_CUDA_ENTRY STV_DEFAULT"
contiguous_nanprod_i8:
.text.contiguous_nanprod_i8:
        /* <DEDUP_REMOVED lines=38> */
.L_x_28493:
[----:B------:R-:W-:Y:S05]  /*0260*/  BSYNC.RECONVERGENT B0 ;  /* 0x0000000000007941 */ /* 0x000fea0003800200 */
.L_x_28492:
[----:B------:R-:W-:Y:S01]  /*0270*/  BAR.SYNC.DEFER_BLOCKING 0x0 ;  /* 0x0000000000007b1d */ /* 0x000fe20000010000 */
[----:B------:R-:W-:Y:S01]  /*0280*/  UISETP.GE.U32.AND UP0, UPT, UR5, 0x42, UPT ;  /* 0x000000420500788c */ /* 0x000fe2000bf06070 */
[----:B------:R-:W-:-:S08]  /*0290*/  VIADD R2, R0, UR4 ;  /* 0x0000000400027c36 */ /* 0x000fd00008000000 */
[----:B------:R-:W-:Y:S05]  /*02a0*/  BRA.U !UP0, `(.L_x_28494) ;  /* 0x0000000108287547 */ /* 0x000fea000b800000 */
.L_x_28495:
        /* <DEDUP_REMOVED lines=10> */
.L_x_28494:
        /* <DEDUP_REMOVED lines=38> */
.L_x_28496:
        /* <DEDUP_REMOVED lines=13> */
.L_x_33522:


//--------------------- .text.contiguous_nanprod33_bool --------------------------
	.section	.text.contiguous_nanprod33_bool,"ax",@progbits
	.align	128
        .global         contiguous_nanprod33_bool
        .type           contiguous_nanprod33_bool,@function
        .size           contiguous_nanprod33_bool,(.L_x_33523 - contiguous_nanprod33_bool)
        .other          contiguous_nanprod33_bool,@"STO_CUDA_ENTRY STV_DEFAULT"
contiguous_nanprod33_bool:
.text.contiguous_nanprod33_bool:
        /* <DEDUP_REMOVED lines=35> */
[----:B0-----:R-:W0:Y:S01]  /*0230*/  LDS.U8 R7, [R0+UR4] ;  /* 0x0000000400077984 */ /* 0x001e220008000000 */
[----:B--2---:R-:W-:-:S05]  /*0240*/  VIADD R6, R10, 0xfffffffe ;  /* 0xfffffffe0a067836 */ /* 0x004fca0000000000 */
[----:B------:R-:W-:Y:S01]  /*0250*/  ISETP.GE.U32.AND P1, PT, R6, 0x7, PT ;  /* 0x000000070600780c */ /* 0x000fe20003f26070 */
[----:B------:R-:W-:Y:S02]  /*0260*/  VIADD R6, R10, 0xffffffff ;  /* 0xffffffff0a067836 */ /* 0x000fe40000000000 */
[----:B------:R-:W-:-:S03]  /*0270*/  IMAD.MOV.U32 R10, RZ, RZ, 0x1 ;  /* 0x00000001ff0a7424 */ /* 0x000fc600078e00ff */
[----:B------:R-:W-:Y:S02]  /*0280*/  LOP3.LUT R8, R6, 0x7, RZ, 0xc0, !PT ;  /* 0x0000000706087812 */ /* 0x000fe400078ec0ff */
[----:B0-----:R-:W-:Y:S01]  /*0290*/  ISETP.NE.AND P0, PT, R7, RZ, PT ;  /* 0x000000ff0700720c */ /* 0x001fe20003f05270 */
[----:B------:R-:W-:-:S04]  /*02a0*/  VIADD R7, R0, UR4 ;  /* 0x0000000400077c36 */ /* 0x000fc80008000000 */
[----:B------:R-:W-:Y:S08]  /*02b0*/  @!P1 BRA `(.L_x_28498) ;  /* 0x0000000000849947 */ /* 0x000ff00003800000 */
[----:B------:R-:W0:Y:S01]  /*02c0*/  LDC R19, c[0x0][0x360] ;  /* 0x0000d800ff137b82 */ /* 0x000e220000000800 */
[----:B------:R-:W-:Y:S01]  /*02d0*/  LOP3.LUT R9, R6, 0xfffffff8, RZ, 0xc0, !PT ;  /* 0xfffffff806097812 */ /* 0x000fe200078ec0ff */
[----:B------:R-:W-:-:S04]  /*02e0*/  IMAD.MOV.U32 R11, RZ, RZ, RZ ;  /* 0x000000ffff0b7224 */ /* 0x000fc800078e00ff */
[----:B------:R-:W-:Y:S01]  /*02f0*/  IMAD.MOV R9, RZ, RZ, -R9 ;  /* 0x000000ffff097224 */ /* 0x000fe200078e0a09 */
[----:B0-----:R-:W-:-:S07]  /*0300*/  IADD3 R10, PT, PT, R0, UR4, R19 ;  /* 0x00000004000a7c10 */ /* 0x001fce000fffe013 */
.L_x_28499:
[----:B------:R-:W0:Y:S01]  /*0310*/  LDS.U8 R20, [R10] ;  /* 0x000000000a147984 */ /* 0x000e220000000000 */
[----:B------:R-:W-:Y:S02]  /*0320*/  VIADD R12, R10, UR8 ;  /* 0x000000080a0c7c36 */ /* 0x000fe40008000000 */
[----:B------:R-:W-:Y:S01]  /*0330*/  VIADD R9, R9, 0x8 ;  /* 0x0000000809097836 */ /* 0x000fe20000000000 */
[----:B------:R2:W3:Y:S01]  /*0340*/  LDS.U8 R13, [R10+UR8] ;  /* 0x000000080a0d7984 */ /* 0x0004e20008000000 */
[----:B------:R-:W-:Y:S02]  /*0350*/  VIADD R14, R12, UR8 ;  /* 0x000000080c0e7c36 */ /* 0x000fe40008000000 */
[----:B------:R-:W-:Y:S01]  /*0360*/  VIADD R11, R11, 0x8 ;  /* 0x000000080b0b7836 */ /* 0x000fe20000000000 */
[----:B------:R-:W4:Y:S01]  /*0370*/  LDS.U8 R12, [R12+UR8] ;  /* 0x000000080c0c7984 */ /* 0x000f220008000000 */
[----:B------:R-:W-:Y:S01]  /*0380*/  VIADD R15, R14, UR8 ;  /* 0x000000080e0f7c36 */ /* 0x000fe20008000000 */
[----:B------:R-:W-:-:S02]  /*0390*/  ISETP.NE.AND P1, PT, R9, RZ, PT ;  /* 0x000000ff0900720c */ /* 0x000fc40003f25270 */
[----:B------:R-:W5:Y:S01]  /*03a0*/  LDS.U8 R14, [R14+UR8] ;  /* 0x000000080e0e7984 */ /* 0x000f620008000000 */
[----:B------:R-:W-:Y:S02]  /*03b0*/  VIADD R16, R15, UR8 ;  /* 0x000000080f107c36 */ /* 0x000fe40008000000 */
[----:B--2---:R-:W-:Y:S01]  /*03c0*/  IMAD R10, R19, 0x8, R10 ;  /* 0x00000008130a7824 */ /* 0x004fe200078e020a */
[----:B------:R-:W2:Y:S01]  /*03d0*/  LDS.U8 R15, [R15+UR8] ;  /* 0x000000080f0f7984 */ /* 0x000ea20008000000 */
[----:B------:R-:W-:-:S03]  /*03e0*/  VIADD R17, R16, UR8 ;  /* 0x0000000810117c36 */ /* 0x000fc60008000000 */
[----:B------:R-:W1:Y:S01]  /*03f0*/  LDS.U8 R16, [R16+UR8] ;  /* 0x0000000810107984 */ /* 0x000e620008000000 */
[----:B------:R-:W-:-:S03]  /*0400*/  VIADD R18, R17, UR8 ;  /* 0x0000000811127c36 */ /* 0x000fc60008000000 */
[----:B------:R-:W1:Y:S04]  /*0410*/  LDS.U8 R17, [R17+UR8] ;  /* 0x0000000811117984 */ /* 0x000e680008000000 */
[----:B------:R-:W1:Y:S01]  /*0420*/  LDS.U8 R18, [R18+UR8] ;  /* 0x0000000812127984 */ /* 0x000e620008000000 */
[----:B0-----:R-:W-:-:S04]  /*0430*/  ISETP.NE.AND P0, PT, R20, RZ, P0 ;  /* 0x000000ff1400720c */ /* 0x001fc80000705270 */
[----:B---3--:R-:W-:-:S04]  /*0440*/  ISETP.NE.AND P0, PT, R13, RZ, P0 ;  /* 0x000000ff0d00720c */ /* 0x008fc80000705270 */
[----:B----4-:R-:W-:-:S04]  /*0450*/  ISETP.NE.AND P0, PT, R12, RZ, P0 ;  /* 0x000000ff0c00720c */ /* 0x010fc80000705270 */
[----:B-----5:R-:W-:-:S04]  /*0460*/  ISETP.NE.AND P0, PT, R14, RZ, P0 ;  /* 0x000000ff0e00720c */ /* 0x020fc80000705270 */
[----:B--2---:R-:W-:-:S04]  /*0470*/  ISETP.NE.AND P0, PT, R15, RZ, P0 ;  /* 0x000000ff0f00720c */ /* 0x004fc80000705270 */
[----:B-1----:R-:W-:-:S04]  /*0480*/  ISETP.NE.AND P0, PT, R16, RZ, P0 ;  /* 0x000000ff1000720c */ /* 0x002fc80000705270 */
[----:B------:R-:W-:-:S04]  /*0490*/  ISETP.NE.AND P0, PT, R17, RZ, P0 ;  /* 0x000000ff1100720c */ /* 0x000fc80000705270 */
[----:B------:R-:W-:Y:S01]  /*04a0*/  ISETP.NE.AND P0, PT, R18, RZ, P0 ;  /* 0x000000ff1200720c */ /* 0x000fe20000705270 */
[----:B------:R-:W-:-:S12]  /*04b0*/  @P1 BRA `(.L_x_28499) ;  /* 0xfffffffc00941947 */ /* 0x000fd8000383ffff */
[----:B------:R-:W-:-:S07]  /*04c0*/  VIADD R10, R11, 0x1 ;  /* 0x000000010b0a7836 */ /* 0x000fce0000000000 */
.L_x_28498:
        /* <DEDUP_REMOVED lines=9> */
[----:B------:R-:W0:Y:S03]  /*0560*/  LDS.U8 R14, [R8] ;  /* 0x00000000080e7984 */ /* 0x000e260000000000 */
[----:B------:R-:W-:Y:S01]  /*0570*/  VIADD R12, R9, UR8 ;  /* 0x00000008090c7c36 */ /* 0x000fe20008000000 */
[----:B------:R-:W2:Y:S04]  /*0580*/  LDS.U8 R11, [R8+UR8] ;  /* 0x00000008080b7984 */ /* 0x000ea80008000000 */
[----:B------:R-:W3:Y:S04]  /*0590*/  LDS.U8 R9, [R9+UR8] ;  /* 0x0000000809097984 */ /* 0x000ee80008000000 */
[----:B------:R-:W4:Y:S01]  /*05a0*/  LDS.U8 R12, [R12+UR8] ;  /* 0x000000080c0c7984 */ /* 0x000f220008000000 */
[----:B0-----:R-:W-:-:S04]  /*05b0*/  ISETP.NE.AND P0, PT, R14, RZ, P0 ;  /* 0x000000ff0e00720c */ /* 0x001fc80000705270 */
[----:B--2---:R-:W-:-:S04]  /*05c0*/  ISETP.NE.AND P0, PT, R11, RZ, P0 ;  /* 0x000000ff0b00720c */ /* 0x004fc80000705270 */
[----:B---3--:R-:W-:-:S04]  /*05d0*/  ISETP.NE.AND P0, PT, R9, RZ, P0 ;  /* 0x000000ff0900720c */ /* 0x008fc80000705270 */
[----:B----4-:R-:W-:-:S13]  /*05e0*/  ISETP.NE.AND P0, PT, R12, RZ, P0 ;  /* 0x000000ff0c00720c */ /* 0x010fda0000705270 */
.L_x_28501:
[----:B------:R-:W-:Y:S05]  /*05f0*/  @!P1 BRA `(.L_x_28500) ;  /* 0x0000000000349947 */ /* 0x000fea0003800000 */
[----:B------:R-:W-:Y:S02]  /*0600*/  ISETP.NE.AND P2, PT, R13, 0x1, PT ;  /* 0x000000010d00780c */ /* 0x000fe40003f45270 */
[----:B------:R-:W-:-:S04]  /*0610*/  LOP3.LUT R6, R6, 0x1, RZ, 0xc0, !PT ;  /* 0x0000000106067812 */ /* 0x000fc800078ec0ff */
[----:B------:R-:W-:-:S07]  /*0620*/  ISETP.NE.U32.AND P1, PT, R6, 0x1, PT ;  /* 0x000000010600780c */ /* 0x000fce0003f25070 */
[----:B------:R-:W-:Y:S06]  /*0630*/  @!P2 BRA `(.L_x_28502) ;  /* 0x000000000018a947 */ /* 0x000fec0003800000 */
[C---:B------:R-:W-:Y:S02]  /*0640*/  IMAD R6, R10.reuse, UR8, R7 ;  /* 0x000000080a067c24 */ /* 0x040fe4000f8e0207 */
[----:B------:R-:W-:-:S03]  /*0650*/  VIADD R10, R10, 0x2 ;  /* 0x000000020a0a7836 */ /* 0x000fc60000000000 */
[----:B------:R-:W0:Y:S04]  /*0660*/  LDS.U8 R9, [R6] ;  /* 0x0000000006097984 */ /* 0x000e280000000000 */
[----:B------:R-:W2:Y:S01]  /*0670*/  LDS.U8 R8, [R6+UR8] ;  /* 0x0000000806087984 */ /* 0x000ea20008000000 */
[----:B0-----:R-:W-:-:S04]  /*0680*/  ISETP.NE.AND P0, PT, R9, RZ, P0 ;  /* 0x000000ff0900720c */ /* 0x001fc80000705270 */
[----:B--2---:R-:W-:-:S13]  /*0690*/  ISETP.NE.AND P0, PT, R8, RZ, P0 ;  /* 0x000000ff0800720c */ /* 0x004fda0000705270 */
.L_x_28502:
[----:B------:R-:W-:-:S06]  /*06a0*/  @!P1 IMAD R7, R10, UR8, R7 ;  /* 0x000000080a079c24 */ /* 0x000fcc000f8e0207 */
[----:B------:R-:W0:Y:S02]  /*06b0*/  @!P1 LDS.U8 R7, [R7] ;  /* 0x0000000007079984 */ /* 0x000e240000000000 */
[----:B0-----:R-:W-:-:S13]  /*06c0*/  @!P1 ISETP.NE.AND P0, PT, R7, RZ, P0 ;  /* 0x000000ff0700920c */ /* 0x001fda0000705270 */
.L_x_28500:
[----:B------:R-:W-:-:S04]  /*06d0*/  SEL R7, RZ, 0x1, !P0 ;  /* 0x00000001ff077807 */ /* 0x000fc80004000000 */
[----:B------:R-:W-:Y:S01]  /*06e0*/  PRMT R6, R7, 0x7610, R6 ;  /* 0x0000761007067816 */ /* 0x000fe20000000006 */
[----:B------:R3:W-:Y:S06]  /*06f0*/  STS.U8 [R0+UR4], R7 ;  /* 0x0000000700007988 */ /* 0x0007ec0008000004 */
.L_x_28497:
        /* <DEDUP_REMOVED lines=8> */
.L_x_28503:
        /* <DEDUP_REMOVED lines=16> */
.L_x_33523:


//--------------------- .text.contiguous_nanprod3_bool --------------------------
	.section	.text.contiguous_nanprod3_bool,"ax",@progbits
	.align	128
        .global         contiguous_nanprod3_bool
        .type           contiguous_nanprod3_bool,@function
        .size           contiguous_nanprod3_bool,(.L_x_32822 - contiguous_nanprod3_bool)
        .other          contiguous_nanprod3_bool,@"STO_CUDA_ENTRY STV_DEFAULT"
contiguous_nanprod3_bool:
.text.contiguous_nanprod3_bool:
        /* <DEDUP_REMOVED lines=43> */
.L_x_28522:
        /* <DEDUP_REMOVED lines=27> */
.L_x_28506:
[----:B------:R-:W-:Y:S01]  /*0460*/  IMAD.MOV.U32 R30, RZ, RZ, R32 ;  /* 0x000000ffff1e7224 */ /* 0x000fe200078e0020 */
[----:B------:R-:W-:Y:S01]  /*0470*/  MOV R0, R36 ;  /* 0x0000002400007202 */ /* 0x000fe20000000f00 */
[----:B------:R-:W-:Y:S01]  /*0480*/  IMAD.MOV.U32 R3, RZ, RZ, R37 ;  /* 0x000000ffff037224 */ /* 0x000fe200078e0025 */
[----:B------:R-:W-:-:S07]  /*0490*/  MOV R8, 0x4b0 ;  /* 0x000004b000087802 */ /* 0x000fce0000000f00 */
[----:B01-3--:R-:W-:Y:S05]  /*04a0*/  CALL.REL.NOINC `($__internal_618_$__cuda_sm20_div_s64) ;  /* 0x0000003000a47944 */ /* 0x00bfea0003c00000 */
        /* <DEDUP_REMOVED lines=9> */
.L_x_28507:
        /* <DEDUP_REMOVED lines=33> */
.L_x_28508:
[----:B------:R-:W-:Y:S01]  /*0750*/  MOV R0, R36 ;  /* 0x0000002400007202 */ /* 0x000fe20000000f00 */
[----:B------:R-:W-:Y:S01]  /*0760*/  IMAD.MOV.U32 R3, RZ, RZ, R37 ;  /* 0x000000ffff037224 */ /* 0x000fe200078e0025 */
[----:B------:R-:W-:-:S07]  /*0770*/  MOV R8, 0x790 ;  /* 0x0000079000087802 */ /* 0x000fce0000000f00 */
[----:B---3--:R-:W-:Y:S05]  /*0780*/  CALL.REL.NOINC `($__internal_618_$__cuda_sm20_div_s64) ;  /* 0x0000002c00ec7944 */ /* 0x008fea0003c00000 */
        /* <DEDUP_REMOVED lines=10> */
.L_x_28509:
        /* <DEDUP_REMOVED lines=34> */
.L_x_28510:
[----:B------:R-:W-:Y:S01]  /*0a50*/  MOV R30, R28 ;  /* 0x0000001c001e7202 */ /* 0x000fe20000000f00 */
[----:B------:R-:W-:Y:S01]  /*0a60*/  IMAD.MOV.U32 R0, RZ, RZ, R36 ;  /* 0x000000ffff007224 */ /* 0x000fe200078e0024 */
[----:B------:R-:W-:Y:S02]  /*0a70*/  MOV R3, R37 ;  /* 0x0000002500037202 */ /* 0x000fe40000000f00 */
[----:B------:R-:W-:-:S07]  /*0a80*/  MOV R8, 0xaa0 ;  /* 0x00000aa000087802 */ /* 0x000fce0000000f00 */
[----:B---3--:R-:W-:Y:S05]  /*0a90*/  CALL.REL.NOINC `($__internal_618_$__cuda_sm20_div_s64) ;  /* 0x0000002c00287944 */ /* 0x008fea0003c00000 */
        /* <DEDUP_REMOVED lines=10> */
.L_x_28511:
        /* <DEDUP_REMOVED lines=33> */
.L_x_28512:
[----:B------:R-:W-:Y:S01]  /*0d50*/  MOV R0, R36 ;  /* 0x0000002400007202 */ /* 0x000fe20000000f00 */
[----:B------:R-:W-:Y:S01]  /*0d60*/  IMAD.MOV.U32 R3, RZ, RZ, R37 ;  /* 0x000000ffff037224 */ /* 0x000fe200078e0025 */
[----:B------:R-:W-:-:S07]  /*0d70*/  MOV R8, 0xd90 ;  /* 0x00000d9000087802 */ /* 0x000fce0000000f00 */
[----:B---3--:R-:W-:Y:S05]  /*0d80*/  CALL.REL.NOINC `($__internal_618_$__cuda_sm20_div_s64) ;  /* 0x00000028006c7944 */ /* 0x008fea0003c00000 */
        /* <DEDUP_REMOVED lines=9> */
.L_x_28513:
        /* <DEDUP_REMOVED lines=34> */
.L_x_28514:
[----:B------:R-:W-:Y:S01]  /*1040*/  IMAD.MOV.U32 R30, RZ, RZ, R28 ;  /* 0x000000ffff1e7224 */ /* 0x000fe200078e001c */
        /* <DEDUP_REMOVED lines=13> */
.L_x_28515:
        /* <DEDUP_REMOVED lines=34> */
.L_x_28516:
        /* <DEDUP_REMOVED lines=14> */
.L_x_28517:
        /* <DEDUP_REMOVED lines=34> */
.L_x_28518:
[----:B------:R-:W-:Y:S01]  /*1640*/  IMAD.MOV.U32 R30, RZ, RZ, R28 ;  /* 0x000000ffff1e7224 */ /* 0x000fe200078e001c */
        /* <DEDUP_REMOVED lines=14> */
.L_x_28519:
        /* <DEDUP_REMOVED lines=34> */
.L_x_28520:
[----:B------:R-:W-:Y:S01]  /*1950*/  MOV R0, R36 ;  /* 0x0000002400007202 */ /* 0x000fe20000000f00 */
[----:B------:R-:W-:Y:S01]  /*1960*/  IMAD.MOV.U32 R3, RZ, RZ, R37 ;  /* 0x000000ffff037224 */ /* 0x000fe200078e0025 */
[----:B------:R-:W-:-:S07]  /*1970*/  MOV R8, 0x1990 ;  /* 0x0000199000087802 */ /* 0x000fce0000000f00 */
[----:B---3--:R-:W-:Y:S05]  /*1980*/  CALL.REL.NOINC `($__internal_618_$__cuda_sm20_div_s64) ;  /* 0x0000001c006c7944 */ /* 0x008fea0003c00000 */
        /* <DEDUP_REMOVED lines=9> */
.L_x_28521:
        /* <DEDUP_REMOVED lines=13> */
.L_x_28505:
        /* <DEDUP_REMOVED lines=33> */
.L_x_28524:
[----:B------:R-:W-:Y:S01]  /*1d00*/  IMAD.MOV.U32 R30, RZ, RZ, R32 ;  /* 0x000000ffff1e7224 */ /* 0x000fe200078e0020 */
[----:B------:R-:W-:Y:S01]  /*1d10*/  MOV R0, R16 ;  /* 0x0000001000007202 */ /* 0x000fe20000000f00 */
[----:B------:R-:W-:Y:S01]  /*1d20*/  IMAD.MOV.U32 R3, RZ, RZ, R17 ;  /* 0x000000ffff037224 */ /* 0x000fe200078e0011 */
[----:B------:R-:W-:-:S07]  /*1d30*/  MOV R8, 0x1d50 ;  /* 0x00001d5000087802 */ /* 0x000fce0000000f00 */
[----:B------:R-:W-:Y:S05]  /*1d40*/  CALL.REL.NOINC `($__internal_618_$__cuda_sm20_div_s64) ;  /* 0x00000018007c7944 */ /* 0x000fea0003c00000 */
        /* <DEDUP_REMOVED lines=9> */
.L_x_28525:
        /* <DEDUP_REMOVED lines=35> */
.L_x_28526:
        /* <DEDUP_REMOVED lines=13> */
.L_x_28527:
        /* <DEDUP_REMOVED lines=36> */
.L_x_28528:
[----:B------:R-:W-:Y:S01]  /*2320*/  IMAD.MOV.U32 R30, RZ, RZ, R20 ;  /* 0x000000ffff1e7224 */ /* 0x000fe200078e0014 */
[----:B------:R-:W-:Y:S01]  /*2330*/  MOV R0, R18 ;  /* 0x0000001200007202 */ /* 0x000fe20000000f00 */
[----:B------:R-:W-:Y:S01]  /*2340*/  IMAD.MOV.U32 R3, RZ, RZ, R19 ;  /* 0x000000ffff037224 */ /* 0x000fe200078e0013 */
[----:B------:R-:W-:-:S07]  /*2350*/  MOV R8, 0x2370 ;  /* 0x0000237000087802 */ /* 0x000fce0000000f00 */
[----:B------:R-:W-:Y:S05]  /*2360*/  CALL.REL.NOINC `($__internal_618_$__cuda_sm20_div_s64) ;  /* 0x0000001000f47944 */ /* 0x000fea0003c00000 */
        /* <DEDUP_REMOVED lines=10> */
.L_x_28529:
        /* <DEDUP_REMOVED lines=37> */
.L_x_28530:
[----:B------:R-:W-:Y:S01]  /*2660*/  IMAD.MOV.U32 R0, RZ, RZ, R18 ;  /* 0x000000ffff007224 */ /* 0x000fe200078e0012 */
[----:B------:R-:W-:Y:S02]  /*2670*/  MOV R3, R19 ;  /* 0x0000001300037202 */ /* 0x000fe40000000f00 */
[----:B------:R-:W-:-:S07]  /*2680*/  MOV R8, 0x26a0 ;  /* 0x000026a000087802 */ /* 0x000fce0000000f00 */
[----:B------:R-:W-:Y:S05]  /*2690*/  CALL.REL.NOINC `($__internal_618_$__cuda_sm20_div_s64) ;  /* 0x0000001000287944 */ /* 0x000fea0003c00000 */
        /* <DEDUP_REMOVED lines=8> */
.L_x_28531:
        /* <DEDUP_REMOVED lines=10> */
.L_x_28523:
        /* <DEDUP_REMOVED lines=31> */
.L_x_28533:
[----:B------:R-:W-:Y:S01]  /*29b0*/  MOV R30, R32 ;  /* 0x00000020001e7202 */ /* 0x000fe20000000f00 */
[----:B------:R-:W-:Y:S01]  /*29c0*/  IMAD.MOV.U32 R0, RZ, RZ, R16 ;  /* 0x000000ffff007224 */ /* 0x000fe200078e0010 */
[----:B------:R-:W-:Y:S02]  /*29d0*/  MOV R3, R17 ;  /* 0x0000001100037202 */ /* 0x000fe40000000f00 */
[----:B------:R-:W-:-:S07]  /*29e0*/  MOV R8, 0x2a00 ;  /* 0x00002a0000087802 */ /* 0x000fce0000000f00 */
[----:B------:R-:W-:Y:S05]  /*29f0*/  CALL.REL.NOINC `($__internal_618_$__cuda_sm20_div_s64) ;  /* 0x0000000c00507944 */ /* 0x000fea0003c00000 */
[----:B------:R-:W-:Y:S01]  /*2a00*/  IADD3 R11, P0, PT, RZ, -R10, RZ ;  /* 0x8000000aff0b7210 */ /* 0x000fe20007f1e0ff */
[----:B------:R-:W-:Y:S02]  /*2a10*/  HFMA2 R33, -RZ, RZ, 0, 0 ;  /* 0x00000000ff217431 */ /* 0x000fe400000001ff */
[----:B------:R-:W-:Y:S02]  /*2a20*/  IMAD.MOV.U32 R30, RZ, RZ, R10 ;  /* 0x000000ffff1e7224 */ /* 0x000fe400078e000a */
[----:B------:R-:W-:-:S04]  /*2a30*/  IMAD.X R3, RZ, RZ, ~R0, P0 ;  /* 0x000000ffff037224 */ /* 0x000fc800000e0e00 */
[----:B------:R-:W-:Y:S02]  /*2a40*/  IMAD R3, R3, R16, RZ ;  /* 0x0000001003037224 */ /* 0x000fe400078e02ff */
[----:B------:R-:W-:-:S04]  /*2a50*/  IMAD.WIDE.U32 R8, R16, R11, R32 ;  /* 0x0000000b10087225 */ /* 0x000fc800078e0020 */
[----:B------:R-:W-:Y:S01]  /*2a60*/  IMAD R3, R17, R11, R3 ;  /* 0x0000000b11037224 */ /* 0x000fe200078e0203 */
[----:B------:R-:W-:-:S04]  /*2a70*/  MOV R17, R8 ;  /* 0x0000000800117202 */ /* 0x000fc80000000f00 */
[----:B------:R-:W-:-:S07]  /*2a80*/  IADD3 R3, PT, PT, R9, R3, RZ ;  /* 0x0000000309037210 */ /* 0x000fce0007ffe0ff */
.L_x_28534:
        /* <DEDUP_REMOVED lines=36> */
.L_x_28535:
[----:B------:R-:W-:Y:S01]  /*2cd0*/  IMAD.MOV.U32 R0, RZ, RZ, R18 ;  /* 0x000000ffff007224 */ /* 0x000fe200078e0012 */
[----:B------:R-:W-:Y:S02]  /*2ce0*/  MOV R3, R19 ;  /* 0x0000001300037202 */ /* 0x000fe40000000f00 */
[----:B------:R-:W-:-:S07]  /*2cf0*/  MOV R8, 0x2d10 ;  /* 0x00002d1000087802 */ /* 0x000fce0000000f00 */
[----:B------:R-:W-:Y:S05]  /*2d00*/  CALL.REL.NOINC `($__internal_618_$__cuda_sm20_div_s64) ;  /* 0x00000008008c7944 */ /* 0x000fea0003c00000 */
        /* <DEDUP_REMOVED lines=8> */
.L_x_28536:
        /* <DEDUP_REMOVED lines=10> */
.L_x_28532:
        /* <DEDUP_REMOVED lines=29> */
.L_x_28537:
[----:B------:R-:W-:-:S07]  /*3000*/  MOV R0, 0x3020 ;  /* 0x0000302000007802 */ /* 0x000fce0000000f00 */
[----:B------:R-:W-:Y:S05]  /*3010*/  CALL.REL.NOINC `($__internal_619_$__cuda_sm20_rem_s64) ;  /* 0x0000000c00147944 */ /* 0x000fea0003c00000 */
[----:B------:R-:W-:Y:S01]  /*3020*/  IMAD.MOV.U32 R8, RZ, RZ, R3 ;  /* 0x000000ffff087224 */ /* 0x000fe200078e0003 */
[----:B------:R-:W-:-:S07]  /*3030*/  MOV R9, R10 ;  /* 0x0000000a00097202 */ /* 0x000fce0000000f00 */
.L_x_28538:
[----:B------:R-:W0:Y:S02]  /*3040*/  LDC.64 R10, c[0x0][0x398] ;  /* 0x0000e600ff0a7b82 */ /* 0x000e240000000a00 */
[----:B0-----:R-:W-:-:S06]  /*3050*/  IMAD.WIDE.U32 R2, R2, 0x8, R10 ;  /* 0x0000000802027825 */ /* 0x001fcc00078e000a */
[----:B------:R-:W2:Y:S02]  /*3060*/  LDG.E.64 R2, desc[UR10][R2.64] ;  /* 0x0000000a02027981 */ /* 0x000ea4000c1e1b00 */
[-C--:B--2---:R-:W-:Y:S02]  /*3070*/  IMAD R11, R3, R8.reuse, RZ ;  /* 0x00000008030b7224 */ /* 0x084fe400078e02ff */
[----:B------:R-:W-:-:S04]  /*3080*/  IMAD.WIDE.U32 R28, R2, R8, R28 ;  /* 0x00000008021c7225 */ /* 0x000fc800078e001c */
[----:B------:R-:W-:-:S05]  /*3090*/  IMAD R11, R2, R9, R11 ;  /* 0x00000009020b7224 */ /* 0x000fca00078e020b */
[----:B------:R-:W-:-:S07]  /*30a0*/  IADD3 R29, PT, PT, R29, R11, RZ ;  /* 0x0000000b1d1d7210 */ /* 0x000fce0007ffe0ff */
.L_x_28504:
        /* <DEDUP_REMOVED lines=17> */
[----:B------:R-:W-:Y:S01]  /*31c0*/  UMOV UR4, 0x400 ;  /* 0x0000040000047882 */ /* 0x000fe20000000000 */
[C---:B------:R-:W-:Y:S01]  /*31d0*/  IADD3 R0, PT, PT, R5.reuse, -0x2, RZ ;  /* 0xfffffffe05007810 */ /* 0x040fe20007ffe0ff */
[----:B------:R-:W-:Y:S01]  /*31e0*/  IMAD.MOV.U32 R3, RZ, RZ, 0x1 ;  /* 0x00000001ff037424 */ /* 0x000fe200078e00ff */
[----:B------:R-:W-:Y:S02]  /*31f0*/  IADD3 R5, PT, PT, R5, -0x1, RZ ;  /* 0xffffffff05057810 */ /* 0x000fe40007ffe0ff */
        /* <DEDUP_REMOVED lines=9> */
[----:B------:R-:W-:-:S04]  /*3290*/  HFMA2 R7, -RZ, RZ, 0, 0 ;  /* 0x00000000ff077431 */ /* 0x000fc800000001ff */
[----:B------:R-:W-:Y:S01]  /*32a0*/  IMAD.MOV R3, RZ, RZ, -R3 ;  /* 0x000000ffff037224 */ /* 0x000fe200078e0a03 */
[----:B0-----:R-:W-:-:S07]  /*32b0*/  IADD3 R4, PT, PT, R6, UR4, R17 ;  /* 0x0000000406047c10 */ /* 0x001fce000fffe011 */
.L_x_28541:
[----:B------:R-:W-:Y:S01]  /*32c0*/  IADD3 R8, PT, PT, R4, UR8, RZ ;  /* 0x0000000804087c10 */ /* 0x000fe2000fffe0ff */
[----:B------:R-:W0:Y:S01]  /*32d0*/  LDS.U8 R18, [R4] ;  /* 0x0000000004127984 */ /* 0x000e220000000000 */
[----:B------:R-:W-:Y:S02]  /*32e0*/  IADD3 R3, PT, PT, R3, 0x8, RZ ;  /* 0x0000000803037810 */ /* 0x000fe40007ffe0ff */
[----:B------:R-:W-:Y:S01]  /*32f0*/  IADD3 R10, PT, PT, R8, UR8, RZ ;  /* 0x00000008080a7c10 */ /* 0x000fe2000fffe0ff */
[----:B------:R1:W2:Y:S01]  /*3300*/  LDS.U8 R9, [R4+UR8] ;  /* 0x0000000804097984 */ /* 0x0002a20008000000 */
[----:B------:R-:W-:Y:S02]  /*3310*/  ISETP.NE.AND P1, PT, R3, RZ, PT ;  /* 0x000000ff0300720c */ /* 0x000fe40003f25270 */
[----:B------:R-:W-:Y:S01]  /*3320*/  IADD3 R7, PT, PT, R7, 0x8, RZ ;  /* 0x0000000807077810 */ /* 0x000fe20007ffe0ff */
[----:B------:R-:W3:Y:S01]  /*3330*/  LDS.U8 R8, [R8+UR8] ;  /* 0x0000000808087984 */ /* 0x000ee20008000000 */
[----:B------:R-:W-:-:S03]  /*3340*/  VIADD R11, R10, UR8 ;  /* 0x000000080a0b7c36 */ /* 0x000fc60008000000 */
[----:B------:R-:W4:Y:S01]  /*3350*/  LDS.U8 R10, [R10+UR8] ;  /* 0x000000080a0a7984 */ /* 0x000f220008000000 */
[----:B-1----:R-:W-:Y:S01]  /*3360*/  IMAD R4, R17, 0x8, R4 ;  /* 0x0000000811047824 */ /* 0x002fe200078e0204 */
[----:B------:R-:W-:Y:S02]  /*3370*/  IADD3 R12, PT, PT, R11, UR8, RZ ;  /* 0x000000080b0c7c10 */ /* 0x000fe4000fffe0ff */
[----:B------:R-:W1:Y:S02]  /*3380*/  LDS.U8 R11, [R11+UR8] ;  /* 0x000000080b0b7984 */ /* 0x000e640008000000 */
[----:B------:R-:W-:Y:S02]  /*3390*/  IADD3 R13, PT, PT, R12, UR8, RZ ;  /* 0x000000080c0d7c10 */ /* 0x000fe4000fffe0ff */
[----:B------:R-:W5:Y:S03]  /*33a0*/  LDS.U8 R12, [R12+UR8] ;  /* 0x000000080c0c7984 */ /* 0x000f660008000000 */
[----:B------:R-:W-:-:S02]  /*33b0*/  VIADD R16, R13, UR8 ;  /* 0x000000080d107c36 */ /* 0x000fc40008000000 */
[----:B------:R-:W5:Y:S04]  /*33c0*/  LDS.U8 R13, [R13+UR8] ;  /* 0x000000080d0d7984 */ /* 0x000f680008000000 */
[----:B------:R-:W5:Y:S01]  /*33d0*/  LDS.U8 R16, [R16+UR8] ;  /* 0x0000000810107984 */ /* 0x000f620008000000 */
[----:B0-----:R-:W-:-:S04]  /*33e0*/  ISETP.NE.AND P0, PT, R18, RZ, P0 ;  /* 0x000000ff1200720c */ /* 0x001fc80000705270 */
[----:B--2---:R-:W-:-:S04]  /*33f0*/  ISETP.NE.AND P0, PT, R9, RZ, P0 ;  /* 0x000000ff0900720c */ /* 0x004fc80000705270 */
[----:B---3--:R-:W-:-:S04]  /*3400*/  ISETP.NE.AND P0, PT, R8, RZ, P0 ;  /* 0x000000ff0800720c */ /* 0x008fc80000705270 */
[----:B----4-:R-:W-:-:S04]  /*3410*/  ISETP.NE.AND P0, PT, R10, RZ, P0 ;  /* 0x000000ff0a00720c */ /* 0x010fc80000705270 */
[----:B-1----:R-:W-:-:S04]  /*3420*/  ISETP.NE.AND P0, PT, R11, RZ, P0 ;  /* 0x000000ff0b00720c */ /* 0x002fc80000705270 */
[----:B-----5:R-:W-:-:S04]  /*3430*/  ISETP.NE.AND P0, PT, R12, RZ, P0 ;  /* 0x000000ff0c00720c */ /* 0x020fc80000705270 */
[----:B------:R-:W-:-:S04]  /*3440*/  ISETP.NE.AND P0, PT, R13, RZ, P0 ;  /* 0x000000ff0d00720c */ /* 0x000fc80000705270 */
[----:B------:R-:W-:Y:S01]  /*3450*/  ISETP.NE.AND P0, PT, R16, RZ, P0 ;  /* 0x000000ff1000720c */ /* 0x000fe20000705270 */
[----:B------:R-:W-:-:S12]  /*3460*/  @P1 BRA `(.L_x_28541) ;  /* 0xfffffffc00941947 */ /* 0x000fd8000383ffff */
[----:B------:R-:W-:-:S07]  /*3470*/  IADD3 R3, PT, PT, R7, 0x1, RZ ;  /* 0x0000000107037810 */ /* 0x000fce0007ffe0ff */
.L_x_28540:
        /* <DEDUP_REMOVED lines=8> */
[----:B------:R-:W1:Y:S01]  /*3500*/  LDS.U8 R10, [R2] ;  /* 0x00000000020a7984 */ /* 0x000e620000000000 */
[----:B0-----:R-:W-:-:S03]  /*3510*/  IADD3 R4, PT, PT, R2, UR8, RZ ;  /* 0x0000000802047c10 */ /* 0x001fc6000fffe0ff */
[----:B------:R-:W0:Y:S02]  /*3520*/  LDS.U8 R7, [R2+UR8] ;  /* 0x0000000802077984 */ /* 0x000e240008000000 */
[----:B------:R-:W-:Y:S02]  /*3530*/  VIADD R8, R4, UR8 ;  /* 0x0000000804087c36 */ /* 0x000fe40008000000 */
[----:B------:R-:W2:Y:S04]  /*3540*/  LDS.U8 R4, [R4+UR8] ;  /* 0x0000000804047984 */ /* 0x000ea80008000000 */
[----:B------:R-:W3:Y:S01]  /*3550*/  LDS.U8 R8, [R8+UR8] ;  /* 0x0000000808087984 */ /* 0x000ee20008000000 */
[----:B-1----:R-:W-:-:S04]  /*3560*/  ISETP.NE.AND P0, PT, R10, RZ, P0 ;  /* 0x000000ff0a00720c */ /* 0x002fc80000705270 */
[----:B0-----:R-:W-:-:S04]  /*3570*/  ISETP.NE.AND P0, PT, R7, RZ, P0 ;  /* 0x000000ff0700720c */ /* 0x001fc80000705270 */
[----:B--2---:R-:W-:-:S04]  /*3580*/  ISETP.NE.AND P0, PT, R4, RZ, P0 ;  /* 0x000000ff0400720c */ /* 0x004fc80000705270 */
[----:B---3--:R-:W-:-:S13]  /*3590*/  ISETP.NE.AND P0, PT, R8, RZ, P0 ;  /* 0x000000ff0800720c */ /* 0x008fda0000705270 */
.L_x_28543:
[----:B------:R-:W-:Y:S05]  /*35a0*/  @!P1 BRA `(.L_x_28542) ;  /* 0x0000000000349947 */ /* 0x000fea0003800000 */
[----:B------:R-:W-:Y:S02]  /*35b0*/  ISETP.NE.AND P1, PT, R9, 0x1, PT ;  /* 0x000000010900780c */ /* 0x000fe40003f25270 */
[----:B------:R-:W-:-:S04]  /*35c0*/  LOP3.LUT R5, R5, 0x1, RZ, 0xc0, !PT ;  /* 0x0000000105057812 */ /* 0x000fc800078ec0ff */
[----:B------:R-:W-:-:S07]  /*35d0*/  ISETP.NE.U32.AND P2, PT, R5, 0x1, PT ;  /* 0x000000010500780c */ /* 0x000fce0003f45070 */
[----:B------:R-:W-:Y:S06]  /*35e0*/  @!P1 BRA `(.L_x_28544) ;  /* 0x0000000000189947 */ /* 0x000fec0003800000 */
[C---:B------:R-:W-:Y:S01]  /*35f0*/  IMAD R2, R3.reuse, UR8, R0 ;  /* 0x0000000803027c24 */ /* 0x040fe2000f8e0200 */
[----:B------:R-:W-:-:S04]  /*3600*/  IADD3 R3, PT, PT, R3, 0x2, RZ ;  /* 0x0000000203037810 */ /* 0x000fc80007ffe0ff */
[----:B------:R-:W1:Y:S04]  /*3610*/  LDS.U8 R5, [R2] ;  /* 0x0000000002057984 */ /* 0x000e680000000000 */
[----:B0-----:R-:W0:Y:S01]  /*3620*/  LDS.U8 R4, [R2+UR8] ;  /* 0x0000000802047984 */ /* 0x001e220008000000 */
[----:B-1----:R-:W-:-:S04]  /*3630*/  ISETP.NE.AND P0, PT, R5, RZ, P0 ;  /* 0x000000ff0500720c */ /* 0x002fc80000705270 */
[----:B0-----:R-:W-:-:S13]  /*3640*/  ISETP.NE.AND P0, PT, R4, RZ, P0 ;  /* 0x000000ff0400720c */ /* 0x001fda0000705270 */
.L_x_28544:
[----:B------:R-:W-:-:S06]  /*3650*/  @!P2 IMAD R0, R3, UR8, R0 ;  /* 0x000000080300ac24 */ /* 0x000fcc000f8e0200 */
[----:B------:R-:W1:Y:S02]  /*3660*/  @!P2 LDS.U8 R0, [R0] ;  /* 0x000000000000a984 */ /* 0x000e640000000000 */
[----:B-1----:R-:W-:-:S13]  /*3670*/  @!P2 ISETP.NE.AND P0, PT, R0, RZ, P0 ;  /* 0x000000ff0000a20c */ /* 0x002fda0000705270 */
.L_x_28542:
[----:B------:R-:W-:-:S04]  /*3680*/  SEL R3, RZ, 0x1, !P0 ;  /* 0x00000001ff037807 */ /* 0x000fc80004000000 */
[----:B------:R-:W-:Y:S01]  /*3690*/  PRMT R7, R3, 0x7610, R7 ;  /* 0x0000761003077816 */ /* 0x000fe20000000007 */
[----:B------:R1:W-:Y:S06]  /*36a0*/  STS.U8 [R6+UR4], R3 ;  /* 0x0000000306007988 */ /* 0x0003ec0008000004 */
.L_x_28539:
        /* <DEDUP_REMOVED lines=9> */
        .weak           $__internal_618_$__cuda_sm20_div_s64
        .type           $__internal_618_$__cuda_sm20_div_s64,@function
        .size           $__internal_618_$__cuda_sm20_div_s64,($__internal_619_$__cuda_sm20_rem_s64 - $__internal_618_$__cuda_sm20_div_s64)
$__internal_618_$__cuda_sm20_div_s64:
        /* <DEDUP_REMOVED lines=82> */
[----:B------:R-:W-:Y:S06]  /*3c60*/  RET.REL.NODEC R8 `(contiguous_nanprod3_bool) ;  /* 0xffffffc008e47950 */ /* 0x000fec0003c3ffff */
        .weak           $__internal_619_$__cuda_sm20_rem_s64
        .type           $__internal_619_$__cuda_sm20_rem_s64,@function
        .size           $__internal_619_$__cuda_sm20_rem_s64,(.L_x_32822 - $__internal_619_$__cuda_sm20_rem_s64)
$__internal_619_$__cuda_sm20_rem_s64:
        /* <DEDUP_REMOVED lines=66> */
[----:B------:R-:W-:Y:S06]  /*4090*/  RET.REL.NODEC R8 `(contiguous_nanprod3_bool) ;  /* 0xffffffbc08d87950 */ /* 0x000fec0003c3ffff */
.L_x_28545:
        /* <DEDUP_REMOVED lines=14> */
.L_x_32822:


//--------------------- .text.contiguous_nanprod22_bool --------------------------
	.section	.text.contiguous_nanprod22_bool,"ax",@progbits
	.align	128
        .global         contiguous_nanprod22_bool
        .type           contiguous_nanprod22_bool,@function
        .size           contiguous_nanprod22_bool,(.L_x_33525 - contiguous_nanprod22_bool)
        .other          contiguous_nanprod22_bool,@"STO_CUDA_ENTRY STV_DEFAULT"
contiguous_nanprod22_bool:
.text.contiguous_nanprod22_bool:
        /* <DEDUP_REMOVED lines=23> */
[----:B------:R0:W3:Y:S01]  /*0170*/  @!P0 LDG.E.U8 R4, desc[UR12][R4.64] ;  /* 0x0000000c04048981 */ /* 0x0000e2000c1e1100 */
[----:B------:R-:W1:Y:S01]  /*0180*/  S2UR UR6, SR_CgaCtaId ;  /* 0x00000000000679c3 */ /* 0x000e620000008800 */
[----:B------:R-:W-:Y:S01]  /*0190*/  UMOV UR4, 0x400 ;  /* 0x0000040000047882 */ /* 0x000fe20000000000 */
[----:B------:R-:W-:Y:S01]  /*01a0*/  IMAD.MOV.U32 R8, RZ, RZ, 0x1 ;  /* 0x00000001ff087424 */ /* 0x000fe200078e00ff */
[----:B------:R-:W4:Y:S01]  /*01b0*/  LDCU UR5, c[0x0][0x360] ;  /* 0x00006c00ff0577ac */ /* 0x000f220008000800 */
[----:B------:R-:W-:Y:S01]  /*01c0*/  BSSY.RECONVERGENT B0, `(.L_x_28546) ;  /* 0x0000016000007945 */ /* 0x000fe20003800200 */
[----:B------:R-:W-:-:S02]  /*01d0*/  ISETP.GT.U32.AND P2, PT, R0, 0x1f, PT ;  /* 0x0000001f0000780c */ /* 0x000fc40003f44070 */
[----:B0-----:R-:W-:Y:S01]  /*01e0*/  PRMT R5, R8, 0x7610, R5 ;  /* 0x0000761008057816 */ /* 0x001fe20000000005 */
[----:B-1----:R-:W-:-:S09]  /*01f0*/  ULEA UR4, UR6, UR4, 0x18 ;  /* 0x0000000406047291 */ /* 0x002fd2000f8ec0ff */
[----:B------:R0:W-:Y:S01]  /*0200*/  STS.U8 [R0+UR4], R5 ;  /* 0x0000000500007988 */ /* 0x0001e20008000004 */
[----:B--2---:R-:W-:-:S04]  /*0210*/  @!P0 ISETP.NE.AND P1, PT, R6, RZ, PT ;  /* 0x000000ff0600820c */ /* 0x004fc80003f25270 */
[----:B---3--:R-:W-:-:S04]  /*0220*/  @!P0 ISETP.NE.AND P1, PT, R4, RZ, P1 ;  /* 0x000000ff0400820c */ /* 0x008fc80000f25270 */
[----:B------:R-:W-:-:S05]  /*0230*/  @!P0 SEL R7, RZ, 0x1, !P1 ;  /* 0x00000001ff078807 */ /* 0x000fca0004800000 */
[----:B------:R0:W-:Y:S01]  /*0240*/  @!P0 STS.U8 [R0+UR4], R7 ;  /* 0x0000000700008988 */ /* 0x0001e20008000004 */
[----:B----4-:R-:W-:Y:S05]  /*0250*/  @!P0 BRA `(.L_x_28547) ;  /* 0x0000000000308947 */ /* 0x010fea0003800000 */
        /* <DEDUP_REMOVED lines=12> */
.L_x_28547:
[----:B------:R-:W-:Y:S05]  /*0320*/  BSYNC.RECONVERGENT B0 ;  /* 0x0000000000007941 */ /* 0x000fea0003800200 */
.L_x_28546:
[----:B------:R-:W-:Y:S01]  /*0330*/  BAR.SYNC.DEFER_BLOCKING 0x0 ;  /* 0x0000000000007b1d */ /* 0x000fe20000010000 */
[----:B------:R-:W-:Y:S01]  /*0340*/  UISETP.GE.U32.AND UP0, UPT, UR5, 0x42, UPT ;  /* 0x000000420500788c */ /* 0x000fe2000bf06070 */
[----:B------:R-:W-:-:S08]  /*0350*/  VIADD R2, R0, UR4 ;  /* 0x0000000400027c36 */ /* 0x000fd00008000000 */
[----:B------:R-:W-:Y:S05]  /*0360*/  BRA.U !UP0, `(.L_x_28548) ;  /* 0x0000000108307547 */ /* 0x000fea000b800000 */
.L_x_28549:
[----:B------:R-:W-:Y:S02]  /*0370*/  USHF.R.U32.HI UR6, URZ, 0x1, UR5 ;  /* 0x00000001ff067899 */ /* 0x000fe40008011605 */
[----:B------:R-:W-:-:S04]  /*0380*/  UISETP.GT.U32.AND UP0, UPT, UR5, 0x83, UPT ;  /* 0x000000830500788c */ /* 0x000fc8000bf04070 */
[----:B------:R-:W-:Y:S01]  /*0390*/  ISETP.GE.U32.AND P1, PT, R0, UR6, PT ;  /* 0x0000000600007c0c */ /* 0x000fe2000bf26070 */
[----:B------:R-:W-:-:S12]  /*03a0*/  UMOV UR5, UR6 ;  /* 0x0000000600057c82 */ /* 0x000fd80008000000 */
[----:B--2---:R-:W2:Y:S04]  /*03b0*/  @!P1 LDS.U8 R4, [R2+UR6] ;  /* 0x0000000602049984 */ /* 0x004ea80008000000 */
[----:B-1----:R-:W1:Y:S01]  /*03c0*/  @!P1 LDS.U8 R3, [R0+UR4] ;  /* 0x0000000400039984 */ /* 0x002e620008000000 */
[----:B--2---:R-:W-:-:S04]  /*03d0*/  @!P1 ISETP.NE.AND P0, PT, R4, RZ, PT ;  /* 0x000000ff0400920c */ /* 0x004fc80003f05270 */
[----:B-1----:R-:W-:-:S04]  /*03e0*/  @!P1 ISETP.NE.AND P0, PT, R3, RZ, P0 ;  /* 0x000000ff0300920c */ /* 0x002fc80000705270 */
[----:B------:R-:W-:-:S05]  /*03f0*/  @!P1 SEL R3, RZ, 0x1, !P0 ;  /* 0x00000001ff039807 */ /* 0x000fca0004000000 */
[----:B------:R2:W-:Y:S01]  /*0400*/  @!P1 STS.U8 [R0+UR4], R3 ;  /* 0x0000000300009988 */ /* 0x0005e20008000004 */
[----:B------:R-:W-:Y:S06]  /*0410*/  BAR.SYNC.DEFER_BLOCKING 0x0 ;  /* 0x0000000000007b1d */ /* 0x000fec0000010000 */
[----:B------:R-:W-:Y:S05]  /*0420*/  BRA.U UP0, `(.L_x_28549) ;  /* 0xfffffffd00d07547 */ /* 0x000fea000b83ffff */
.L_x_28548:
[----:B------:R-:W-:Y:S05]  /*0430*/  @P2 EXIT ;  /* 0x000000000000294d */ /* 0x000fea0003800000 */
[----:B-12---:R-:W-:Y:S01]  /*0440*/  LDS.U8 R3, [R0+UR4] ;  /* 0x0000000400037984 */ /* 0x006fe20008000000 */
[----:B------:R-:W-:-:S03]  /*0450*/  ISETP.NE.AND P1, PT, R0, RZ, PT ;  /* 0x000000ff0000720c */ /* 0x000fc60003f25270 */
[----:B------:R-:W1:Y:S02]  /*0460*/  LDS.U8 R2, [R0+UR4+0x20] ;  /* 0x0000200400027984 */ /* 0x000e640008000000 */
[----:B-1----:R-:W-:-:S04]  /*0470*/  ISETP.NE.AND P0, PT, R2, RZ, PT ;  /* 0x000000ff0200720c */ /* 0x002fc80003f05270 */
[----:B------:R-:W-:-:S04]  /*0480*/  ISETP.NE.AND P0, PT, R3, RZ, P0 ;  /* 0x000000ff0300720c */ /* 0x000fc80000705270 */
[----:B------:R-:W-:-:S05]  /*0490*/  SEL R3, RZ, 0x1, !P0 ;  /* 0x00000001ff037807 */ /* 0x000fca0004000000 */
[----:B------:R-:W-:Y:S04]  /*04a0*/  STS.U8 [R0+UR4], R3 ;  /* 0x0000000300007988 */ /* 0x000fe80008000004 */
[----:B------:R-:W-:Y:S04]  /*04b0*/  LDS.U8 R2, [R0+UR4] ;  /* 0x0000000400027984 */ /* 0x000fe80008000000 */
[----:B------:R-:W1:Y:S02]  /*04c0*/  LDS.U8 R4, [R0+UR4+0x10] ;  /* 0x0000100400047984 */ /* 0x000e640008000000 */
[----:B-1----:R-:W-:-:S04]  /*04d0*/  ISETP.NE.AND P0, PT, R4, RZ, PT ;  /* 0x000000ff0400720c */ /* 0x002fc80003f05270 */
[----:B------:R-:W-:-:S04]  /*04e0*/  ISETP.NE.AND P0, PT, R2, RZ, P0 ;  /* 0x000000ff0200720c */ /* 0x000fc80000705270 */
[----:B0-----:R-:W-:-:S05]  /*04f0*/  SEL R5, RZ, 0x1, !P0 ;  /* 0x00000001ff057807 */ /* 0x001fca0004000000 */
[----:B------:R-:W-:Y:S04]  /*0500*/  STS.U8 [R0+UR4], R5 ;  /* 0x0000000500007988 */ /* 0x000fe80008000004 */
[----:B------:R-:W-:Y:S04]  /*0510*/  LDS.U8 R2, [R0+UR4] ;  /* 0x0000000400027984 */ /* 0x000fe80008000000 */
[----:B------:R-:W0:Y:S02]  /*0520*/  LDS.U8 R4, [R0+UR4+0x8] ;  /* 0x0000080400047984 */ /* 0x000e240008000000 */
[----:B0-----:R-:W-:-:S04]  /*0530*/  ISETP.NE.AND P0, PT, R4, RZ, PT ;  /* 0x000000ff0400720c */ /* 0x001fc80003f05270 */
[----:B------:R-:W-:-:S04]  /*0540*/  ISETP.NE.AND P0, PT, R2, RZ, P0 ;  /* 0x000000ff0200720c */ /* 0x000fc80000705270 */
[----:B------:R-:W-:-:S05]  /*0550*/  SEL R3, RZ, 0x1, !P0 ;  /* 0x00000001ff037807 */ /* 0x000fca0004000000 */
        /* <DEDUP_REMOVED lines=37> */
.L_x_28550:
        /* <DEDUP_REMOVED lines=13> */
.L_x_33525:


//--------------------- .text.contiguous_nanprod2_bool --------------------------
	.section	.text.contiguous_nanprod2_bool,"ax",@progbits
	.align	128
        .global         contiguous_nanprod2_bool
        .type           contiguous_nanprod2_bool,@function
        .size           contiguous_nanprod2_bool,(.L_x_32824 - contiguous_nanprod2_bool)
        .other          contiguous_nanprod2_bool,@"STO_CUDA_ENTRY STV_DEFAULT"
contiguous_nanprod2_bool:
.text.contiguous_nanprod2_bool:
        /* <DEDUP_REMOVED lines=49> */
.L_x_28579:
        /* <DEDUP_REMOVED lines=32> */
.L_x_28556:
[----:B------:R-:W-:Y:S01]  /*0510*/  IMAD.MOV.U32 R26, RZ, RZ, R4 ;  /* 0x000000ffff1a7224 */ /* 0x000fe200078e0004 */
[----:B------:R-:W-:Y:S01]  /*0520*/  MOV R11, R3 ;  /* 0x00000003000b7202 */ /* 0x000fe20000000f00 */
[----:B------:R-:W-:Y:S01]  /*0530*/  IMAD.MOV.U32 R10, RZ, RZ, R22 ;  /* 0x000000ffff0a7224 */ /* 0x000fe200078e0016 */
[----:B------:R-:W-:Y:S02]  /*0540*/  MOV R9, R23 ;  /* 0x0000001700097202 */ /* 0x000fe40000000f00 */
[----:B------:R-:W-:-:S07]  /*0550*/  MOV R8, 0x570 ;  /* 0x0000057000087802 */ /* 0x000fce0000000f00 */
[----:B-1----:R-:W-:Y:S05]  /*0560*/  CALL.REL.NOINC `($__internal_620_$__cuda_sm20_div_s64) ;  /* 0x00000064006c7944 */ /* 0x002fea0003c00000 */
        /* <DEDUP_REMOVED lines=10> */
.L_x_28557:
[----:B------:R-:W-:Y:S05]  /*0610*/  BSYNC.RECONVERGENT B1 ;  /* 0x0000000000017941 */ /* 0x000fea0003800200 */
.L_x_28555:
        /* <DEDUP_REMOVED lines=34> */
.L_x_28559:
[----:B------:R-:W-:Y:S01]  /*0840*/  IMAD.MOV.U32 R26, RZ, RZ, R18 ;  /* 0x000000ffff1a7224 */ /* 0x000fe200078e0012 */
[----:B------:R-:W-:Y:S01]  /*0850*/  MOV R11, R19 ;  /* 0x00000013000b7202 */ /* 0x000fe20000000f00 */
[----:B------:R-:W-:Y:S01]  /*0860*/  IMAD.MOV.U32 R10, RZ, RZ, R22 ;  /* 0x000000ffff0a7224 */ /* 0x000fe200078e0016 */
[----:B------:R-:W-:Y:S02]  /*0870*/  MOV R9, R23 ;  /* 0x0000001700097202 */ /* 0x000fe40000000f00 */
[----:B------:R-:W-:-:S07]  /*0880*/  MOV R8, 0x8a0 ;  /* 0x000008a000087802 */ /* 0x000fce0000000f00 */
[----:B------:R-:W-:Y:S05]  /*0890*/  CALL.REL.NOINC `($__internal_620_$__cuda_sm20_div_s64) ;  /* 0x0000006000a07944 */ /* 0x000fea0003c00000 */
        /* <DEDUP_REMOVED lines=8> */
.L_x_28560:
[----:B------:R-:W-:Y:S05]  /*0920*/  BSYNC.RECONVERGENT B1 ;  /* 0x0000000000017941 */ /* 0x000fea0003800200 */
.L_x_28558:
        /* <DEDUP_REMOVED lines=33> */
.L_x_28562:
[----:B------:R-:W-:Y:S01]  /*0b40*/  MOV R26, R36 ;  /* 0x00000024001a7202 */ /* 0x000fe20000000f00 */
[----:B------:R-:W-:Y:S01]  /*0b50*/  IMAD.MOV.U32 R11, RZ, RZ, R37 ;  /* 0x000000ffff0b7224 */ /* 0x000fe200078e0025 */
[----:B------:R-:W-:Y:S01]  /*0b60*/  MOV R10, R18 ;  /* 0x00000012000a7202 */ /* 0x000fe20000000f00 */
[----:B------:R-:W-:Y:S01]  /*0b70*/  IMAD.MOV.U32 R9, RZ, RZ, R19 ;  /* 0x000000ffff097224 */ /* 0x000fe200078e0013 */
[----:B------:R-:W-:-:S07]  /*0b80*/  MOV R8, 0xba0 ;  /* 0x00000ba000087802 */ /* 0x000fce0000000f00 */
[----:B------:R-:W-:Y:S05]  /*0b90*/  CALL.REL.NOINC `($__internal_620_$__cuda_sm20_div_s64) ;  /* 0x0000005c00e07944 */ /* 0x000fea0003c00000 */
        /* <DEDUP_REMOVED lines=10> */
.L_x_28563:
[----:B------:R-:W-:Y:S05]  /*0c40*/  BSYNC.RECONVERGENT B1 ;  /* 0x0000000000017941 */ /* 0x000fea0003800200 */
.L_x_28561:
        /* <DEDUP_REMOVED lines=35> */
.L_x_28565:
[----:B------:R-:W-:Y:S01]  /*0e80*/  IMAD.MOV.U32 R26, RZ, RZ, R22 ;  /* 0x000000ffff1a7224 */ /* 0x000fe200078e0016 */
[----:B------:R-:W-:Y:S01]  /*0e90*/  MOV R11, R23 ;  /* 0x00000017000b7202 */ /* 0x000fe20000000f00 */
[----:B------:R-:W-:Y:S01]  /*0ea0*/  IMAD.MOV.U32 R10, RZ, RZ, R18 ;  /* 0x000000ffff0a7224 */ /* 0x000fe200078e0012 */
[----:B------:R-:W-:Y:S02]  /*0eb0*/  MOV R9, R19 ;  /* 0x0000001300097202 */ /* 0x000fe40000000f00 */
[----:B------:R-:W-:-:S07]  /*0ec0*/  MOV R8, 0xee0 ;  /* 0x00000ee000087802 */ /* 0x000fce0000000f00 */
[----:B------:R-:W-:Y:S05]  /*0ed0*/  CALL.REL.NOINC `($__internal_620_$__cuda_sm20_div_s64) ;  /* 0x0000005c00107944 */ /* 0x000fea0003c00000 */
        /* <DEDUP_REMOVED lines=11> */
.L_x_28566:
[----:B------:R-:W-:Y:S05]  /*0f90*/  BSYNC.RECONVERGENT B1 ;  /* 0x0000000000017941 */ /* 0x000fea0003800200 */
.L_x_28564:
        /* <DEDUP_REMOVED lines=36> */
.L_x_28568:
        /* <DEDUP_REMOVED lines=16> */
.L_x_28569:
[----:B------:R-:W-:Y:S05]  /*12e0*/  BSYNC.RECONVERGENT B1 ;  /* 0x0000000000017941 */ /* 0x000fea0003800200 */
.L_x_28567:
        /* <DEDUP_REMOVED lines=35> */
.L_x_28571:
[----:B------:R-:W-:Y:S01]  /*1520*/  IMAD.MOV.U32 R26, RZ, RZ, R42 ;  /* 0x000000ffff1a7224 */ /* 0x000fe200078e002a */
[----:B------:R-:W-:Y:S01]  /*1530*/  MOV R11, R43 ;  /* 0x0000002b000b7202 */ /* 0x000fe20000000f00 */
[----:B------:R-:W-:Y:S01]  /*1540*/  IMAD.MOV.U32 R10, RZ, RZ, R18 ;  /* 0x000000ffff0a7224 */ /* 0x000fe200078e0012 */
[----:B------:R-:W-:Y:S02]  /*1550*/  MOV R9, R19 ;  /* 0x0000001300097202 */ /* 0x000fe40000000f00 */
[----:B------:R-:W-:-:S07]  /*1560*/  MOV R8, 0x1580 ;  /* 0x0000158000087802 */ /* 0x000fce0000000f00 */
[----:B------:R-:W-:Y:S05]  /*1570*/  CALL.REL.NOINC `($__internal_620_$__cuda_sm20_div_s64) ;  /* 0x0000005400687944 */ /* 0x000fea0003c00000 */
        /* <DEDUP_REMOVED lines=11> */
.L_x_28572:
[----:B------:R-:W-:Y:S05]  /*1630*/  BSYNC.RECONVERGENT B1 ;  /* 0x0000000000017941 */ /* 0x000fea0003800200 */
.L_x_28570:
        /* <DEDUP_REMOVED lines=35> */
.L_x_28574:
[----:B------:R-:W-:Y:S01]  /*1870*/  IMAD.MOV.U32 R26, RZ, RZ, R38 ;  /* 0x000000ffff1a7224 */ /* 0x000fe200078e0026 */
[----:B------:R-:W-:Y:S01]  /*1880*/  MOV R11, R39 ;  /* 0x00000027000b7202 */ /* 0x000fe20000000f00 */
[----:B------:R-:W-:Y:S01]  /*1890*/  IMAD.MOV.U32 R10, RZ, RZ, R20 ;  /* 0x000000ffff0a7224 */ /* 0x000fe200078e0014 */
[----:B------:R-:W-:Y:S02]  /*18a0*/  MOV R9, R21 ;  /* 0x0000001500097202 */ /* 0x000fe40000000f00 */
[----:B------:R-:W-:-:S07]  /*18b0*/  MOV R8, 0x18d0 ;  /* 0x000018d000087802 */ /* 0x000fce0000000f00 */
[----:B------:R-:W-:Y:S05]  /*18c0*/  CALL.REL.NOINC `($__internal_620_$__cuda_sm20_div_s64) ;  /* 0x0000005000947944 */ /* 0x000fea0003c00000 */
        /* <DEDUP_REMOVED lines=11> */
.L_x_28575:
[----:B------:R-:W-:Y:S05]  /*1980*/  BSYNC.RECONVERGENT B1 ;  /* 0x0000000000017941 */ /* 0x000fea0003800200 */
.L_x_28573:
        /* <DEDUP_REMOVED lines=35> */
.L_x_28577:
[----:B------:R-:W-:Y:S01]  /*1bc0*/  IMAD.MOV.U32 R26, RZ, RZ, R18 ;  /* 0x000000ffff1a7224 */ /* 0x000fe200078e0012 */
[----:B------:R-:W-:Y:S01]  /*1bd0*/  MOV R11, R19 ;  /* 0x00000013000b7202 */ /* 0x000fe20000000f00 */
[----:B------:R-:W-:Y:S01]  /*1be0*/  IMAD.MOV.U32 R10, RZ, RZ, R20 ;  /* 0x000000ffff0a7224 */ /* 0x000fe200078e0014 */
[----:B------:R-:W-:Y:S02]  /*1bf0*/  MOV R9, R21 ;  /* 0x0000001500097202 */ /* 0x000fe40000000f00 */
[----:B------:R-:W-:-:S07]  /*1c00*/  MOV R8, 0x1c20 ;  /* 0x00001c2000087802 */ /* 0x000fce0000000f00 */
[----:B------:R-:W-:Y:S05]  /*1c10*/  CALL.REL.NOINC `($__internal_620_$__cuda_sm20_div_s64) ;  /* 0x0000004c00c07944 */ /* 0x000fea0003c00000 */
        /* <DEDUP_REMOVED lines=11> */
.L_x_28578:
[----:B------:R-:W-:Y:S05]  /*1cd0*/  BSYNC.RECONVERGENT B1 ;  /* 0x0000000000017941 */ /* 0x000fea0003800200 */
.L_x_28576:
        /* <DEDUP_REMOVED lines=9> */
.L_x_28554:
        /* <DEDUP_REMOVED lines=35> */
.L_x_28582:
        /* <DEDUP_REMOVED lines=16> */
.L_x_28583:
[----:B------:R-:W-:Y:S05]  /*20a0*/  BSYNC.RECONVERGENT B1 ;  /* 0x0000000000017941 */ /* 0x000fea0003800200 */
.L_x_28581:
        /* <DEDUP_REMOVED lines=34> */
.L_x_28585:
        /* <DEDUP_REMOVED lines=14> */
.L_x_28586:
[----:B------:R-:W-:Y:S05]  /*23b0*/  BSYNC.RECONVERGENT B1 ;  /* 0x0000000000017941 */ /* 0x000fea0003800200 */
.L_x_28584:
        /* <DEDUP_REMOVED lines=35> */
.L_x_28588:
[----:B------:R-:W-:Y:S01]  /*25f0*/  MOV R26, R22 ;  /* 0x00000016001a7202 */ /* 0x000fe20000000f00 */
[----:B------:R-:W-:Y:S01]  /*2600*/  IMAD.MOV.U32 R11, RZ, RZ, R23 ;  /* 0x000000ffff0b7224 */ /* 0x000fe200078e0017 */
[----:B------:R-:W-:Y:S01]  /*2610*/  MOV R10, R14 ;  /* 0x0000000e000a7202 */ /* 0x000fe20000000f00 */
[----:B------:R-:W-:Y:S01]  /*2620*/  IMAD.MOV.U32 R9, RZ, RZ, R15 ;  /* 0x000000ffff097224 */ /* 0x000fe200078e000f */
[----:B------:R-:W-:-:S07]  /*2630*/  MOV R8, 0x2650 ;  /* 0x0000265000087802 */ /* 0x000fce0000000f00 */
[----:B------:R-:W-:Y:S05]  /*2640*/  CALL.REL.NOINC `($__internal_620_$__cuda_sm20_div_s64) ;  /* 0x0000004400347944 */ /* 0x000fea0003c00000 */
        /* <DEDUP_REMOVED lines=11> */
.L_x_28589:
[----:B------:R-:W-:Y:S05]  /*2700*/  BSYNC.RECONVERGENT B1 ;  /* 0x0000000000017941 */ /* 0x000fea0003800200 */
.L_x_28587:
        /* <DEDUP_REMOVED lines=35> */
.L_x_28591:
        /* <DEDUP_REMOVED lines=16> */
.L_x_28592:
[----:B------:R-:W-:Y:S05]  /*2a40*/  BSYNC.RECONVERGENT B1 ;  /* 0x0000000000017941 */ /* 0x000fea0003800200 */
.L_x_28590:
[----:B------:R-:W-:Y:S01]  /*2a50*/  IMAD R9, R9, R22, RZ ;  /* 0x0000001609097224 */ /* 0x000fe200078e02ff */
[----:B------:R-:W-:Y:S01]  /*2a60*/  IADD3 R5, PT, PT, R5, -0x2, RZ ;  /* 0xfffffffe05057810 */ /* 0x000fe20007ffe0ff */
[----:B------:R-:W-:Y:S02]  /*2a70*/  IMAD.MOV.U32 R6, RZ, RZ, R20 ;  /* 0x000000ffff067224 */ /* 0x000fe400078e0014 */
[-C--:B------:R-:W-:Y:S02]  /*2a80*/  IMAD R9, R23, R8.reuse, R9 ;  /* 0x0000000817097224 */ /* 0x080fe400078e0209 */
[----:B------:R-:W-:-:S04]  /*2a90*/  IMAD.WIDE.U32 R20, R22, R8, R6 ;  /* 0x0000000816147225 */ /* 0x000fc800078e0006 */
[----:B------:R-:W-:-:S07]  /*2aa0*/  IMAD.IADD R21, R21, 0x1, R9 ;  /* 0x0000000115157824 */ /* 0x000fce00078e0209 */
.L_x_28580:
        /* <DEDUP_REMOVED lines=31> */
.L_x_28594:
[----:B------:R-:W-:Y:S01]  /*2ca0*/  MOV R23, R3 ;  /* 0x0000000300177202 */ /* 0x000fe20000000f00 */
[----:B------:R-:W-:Y:S01]  /*2cb0*/  IMAD.MOV.U32 R22, RZ, RZ, R6 ;  /* 0x000000ffff167224 */ /* 0x000fe200078e0006 */
[----:B------:R-:W-:Y:S02]  /*2cc0*/  MOV R3, R7 ;  /* 0x0000000700037202 */ /* 0x000fe40000000f00 */
[----:B------:R-:W-:-:S07]  /*2cd0*/  MOV R24, 0x2cf0 ;  /* 0x00002cf000187802 */ /* 0x000fce0000000f00 */
[----:B------:R-:W-:Y:S05]  /*2ce0*/  CALL.REL.NOINC `($__internal_621_$__cuda_sm20_rem_s64) ;  /* 0x0000004000d87944 */ /* 0x000fea0003c00000 */
[----:B------:R-:W-:-:S07]  /*2cf0*/  IMAD.MOV.U32 R8, RZ, RZ, R4 ;  /* 0x000000ffff087224 */ /* 0x000fce00078e0004 */
.L_x_28595:
[----:B------:R-:W-:Y:S05]  /*2d00*/  BSYNC.RECONVERGENT B1 ;  /* 0x0000000000017941 */ /* 0x000fea0003800200 */
.L_x_28593:
        /* <DEDUP_REMOVED lines=30> */
.L_x_28597:
[----:B------:R-:W-:Y:S01]  /*2ef0*/  MOV R22, R6 ;  /* 0x0000000600167202 */ /* 0x000fe20000000f00 */
[----:B------:R-:W-:Y:S01]  /*2f00*/  IMAD.MOV.U32 R3, RZ, RZ, R7 ;  /* 0x000000ffff037224 */ /* 0x000fe200078e0007 */
[----:B------:R-:W-:Y:S01]  /*2f10*/  MOV R4, R18 ;  /* 0x0000001200047202 */ /* 0x000fe20000000f00 */
[----:B------:R-:W-:Y:S01]  /*2f20*/  IMAD.MOV.U32 R23, RZ, RZ, R19 ;  /* 0x000000ffff177224 */ /* 0x000fe200078e0013 */
[----:B------:R-:W-:-:S07]  /*2f30*/  MOV R24, 0x2f50 ;  /* 0x00002f5000187802 */ /* 0x000fce0000000f00 */
[----:B------:R-:W-:Y:S05]  /*2f40*/  CALL.REL.NOINC `($__internal_621_$__cuda_sm20_rem_s64) ;  /* 0x0000004000407944 */ /* 0x000fea0003c00000 */
[----:B------:R-:W-:-:S07]  /*2f50*/  MOV R5, R9 ;  /* 0x0000000900057202 */ /* 0x000fce0000000f00 */
.L_x_28598:
[----:B------:R-:W-:Y:S05]  /*2f60*/  BSYNC.RECONVERGENT B1 ;  /* 0x0000000000017941 */ /* 0x000fea0003800200 */
.L_x_28596:
[----:B------:R-:W-:Y:S02]  /*2f70*/  IMAD R3, R5, R14, RZ ;  /* 0x0000000e05037224 */ /* 0x000fe400078e02ff */
[----:B------:R-:W-:-:S04]  /*2f80*/  IMAD.WIDE.U32 R20, R14, R4, R20 ;  /* 0x000000040e147225 */ /* 0x000fc800078e0014 */
[----:B------:R-:W-:-:S04]  /*2f90*/  IMAD R3, R15, R4, R3 ;  /* 0x000000040f037224 */ /* 0x000fc800078e0203 */
[----:B------:R-:W-:-:S07]  /*2fa0*/  IMAD.IADD R21, R21, 0x1, R3 ;  /* 0x0000000115157824 */ /* 0x000fce00078e0203 */
.L_x_28553:
[----:B------:R-:W0:Y:S02]  /*2fb0*/  LDCU.64 UR10, c[0x0][0x388] ;  /* 0x00007100ff0a77ac */ /* 0x000e240008000a00 */
[----:B0-----:R-:W-:Y:S02]  /*2fc0*/  IADD3 R20, P1, PT, R20, UR10, RZ ;  /* 0x0000000a14147c10 */ /* 0x001fe4000ff3e0ff */
[----:B------:R-:W-:Y:S02]  /*2fd0*/  IADD3 R12, P0, PT, R12, UR10, RZ ;  /* 0x0000000a0c0c7c10 */ /* 0x000fe4000ff1e0ff */
[----:B------:R-:W-:Y:S02]  /*2fe0*/  IADD3.X R21, PT, PT, R21, UR11, RZ, P1, !PT ;  /* 0x0000000b15157c10 */ /* 0x000fe40008ffe4ff */
[----:B------:R-:W-:-:S03]  /*2ff0*/  IADD3.X R13, PT, PT, R13, UR11, RZ, P0, !PT ;  /* 0x0000000b0d0d7c10 */ /* 0x000fc600087fe4ff */
[----:B------:R-:W2:Y:S04]  /*3000*/  LDG.E.U8 R20, desc[UR12][R20.64] ;  /* 0x0000000c14147981 */ /* 0x000ea8000c1e1100 */
[----:B------:R-:W3:Y:S01]  /*3010*/  LDG.E.U8 R12, desc[UR12][R12.64] ;  /* 0x0000000c0c0c7981 */ /* 0x000ee2000c1e1100 */
[----:B--2---:R-:W-:-:S04]  /*3020*/  ISETP.NE.AND P0, PT, R20, RZ, PT ;  /* 0x000000ff1400720c */ /* 0x004fc80003f05270 */
[----:B---3--:R-:W-:-:S04]  /*3030*/  ISETP.NE.AND P0, PT, R12, RZ, P0 ;  /* 0x000000ff0c00720c */ /* 0x008fc80000705270 */
[----:B------:R-:W-:-:S05]  /*3040*/  SEL R3, RZ, 0x1, !P0 ;  /* 0x00000001ff037807 */ /* 0x000fca0004000000 */
[----:B------:R1:W-:Y:S01]  /*3050*/  STS.U8 [R0+UR4], R3 ;  /* 0x0000000300007988 */ /* 0x0003e20008000004 */
[----:B------:R-:W-:Y:S05]  /*3060*/  BRA `(.L_x_28599) ;  /* 0x0000003400887947 */ /* 0x000fea0003800000 */
.L_x_28552:
        /* <DEDUP_REMOVED lines=20> */
.L_x_28626:
        /* <DEDUP_REMOVED lines=31> */
.L_x_28603:
[----:B------:R-:W-:Y:S01]  /*33a0*/  MOV R26, R4 ;  /* 0x00000004001a7202 */ /* 0x000fe20000000f00 */
[----:B------:R-:W-:Y:S01]  /*33b0*/  IMAD.MOV.U32 R11, RZ, RZ, R5 ;  /* 0x000000ffff0b7224 */ /* 0x000fe200078e0005 */
[----:B------:R-:W-:Y:S01]  /*33c0*/  MOV R10, R36 ;  /* 0x00000024000a7202 */ /* 0x000fe20000000f00 */
[----:B------:R-:W-:Y:S01]  /*33d0*/  IMAD.MOV.U32 R9, RZ, RZ, R37 ;  /* 0x000000ffff097224 */ /* 0x000fe200078e0025 */
[----:B------:R-:W-:-:S07]  /*33e0*/  MOV R8, 0x3400 ;  /* 0x0000340000087802 */ /* 0x000fce0000000f00 */
[----:B-123--:R-:W-:Y:S05]  /*33f0*/  CALL.REL.NOINC `($__internal_620_$__cuda_sm20_div_s64) ;  /* 0x0000003400c87944 */ /* 0x00efea0003c00000 */
        /* <DEDUP_REMOVED lines=8> */
.L_x_28604:
[----:B------:R-:W-:Y:S05]  /*3480*/  BSYNC.RECONVERGENT B1 ;  /* 0x0000000000017941 */ /* 0x000fea0003800200 */
.L_x_28602:
        /* <DEDUP_REMOVED lines=37> */
.L_x_28606:
        /* <DEDUP_REMOVED lines=16> */
.L_x_28607:
[----:B------:R-:W-:Y:S05]  /*37e0*/  BSYNC.RECONVERGENT B1 ;  /* 0x0000000000017941 */ /* 0x000fea0003800200 */
.L_x_28605:
        /* <DEDUP_REMOVED lines=38> */
.L_x_28609:
        /* <DEDUP_REMOVED lines=17> */
.L_x_28610:
[----:B------:R-:W-:Y:S05]  /*3b60*/  BSYNC.RECONVERGENT B1 ;  /* 0x0000000000017941 */ /* 0x000fea0003800200 */
.L_x_28608:
        /* <DEDUP_REMOVED lines=38> */
.L_x_28612:
[----:B------:R-:W-:Y:S01]  /*3dd0*/  MOV R26, R36 ;  /* 0x00000024001a7202 */ /* 0x000fe20000000f00 */
[----:B------:R-:W-:Y:S01]  /*3de0*/  IMAD.MOV.U32 R11, RZ, RZ, R37 ;  /* 0x000000ffff0b7224 */ /* 0x000fe200078e0025 */
[----:B------:R-:W-:Y:S01]  /*3df0*/  MOV R10, R38 ;  /* 0x00000026000a7202 */ /* 0x000fe20000000f00 */
[----:B------:R-:W-:Y:S01]  /*3e00*/  IMAD.MOV.U32 R9, RZ, RZ, R39 ;  /* 0x000000ffff097224 */ /* 0x000fe200078e0027 */
[----:B------:R-:W-:-:S07]  /*3e10*/  MOV R8, 0x3e30 ;  /* 0x00003e3000087802 */ /* 0x000fce0000000f00 */
[----:B-1----:R-:W-:Y:S05]  /*3e20*/  CALL.REL.NOINC `($__internal_620_$__cuda_sm20_div_s64) ;  /* 0x0000002c003c7944 */ /* 0x002fea0003c00000 */
        /* <DEDUP_REMOVED lines=11> */
.L_x_28613:
[----:B------:R-:W-:Y:S05]  /*3ee0*/  BSYNC.RECONVERGENT B1 ;  /* 0x0000000000017941 */ /* 0x000fea0003800200 */
.L_x_28611:
        /* <DEDUP_REMOVED lines=38> */
.L_x_28615:
        /* <DEDUP_REMOVED lines=17> */
.L_x_28616:
[----:B------:R-:W-:Y:S05]  /*4260*/  BSYNC.RECONVERGENT B1 ;  /* 0x0000000000017941 */ /* 0x000fea0003800200 */
.L_x_28614:
        /* <DEDUP_REMOVED lines=38> */
.L_x_28618:
        /* <DEDUP_REMOVED lines=17> */
.L_x_28619:
[----:B------:R-:W-:Y:S05]  /*45e0*/  BSYNC.RECONVERGENT B1 ;  /* 0x0000000000017941 */ /* 0x000fea0003800200 */
.L_x_28617:
        /* <DEDUP_REMOVED lines=38> */
.L_x_28621:
        /* <DEDUP_REMOVED lines=17> */
.L_x_28622:
[----:B------:R-:W-:Y:S05]  /*4960*/  BSYNC.RECONVERGENT B1 ;  /* 0x0000000000017941 */ /* 0x000fea0003800200 */
.L_x_28620:
        /* <DEDUP_REMOVED lines=36> */
.L_x_28624:
        /* <DEDUP_REMOVED lines=17> */
.L_x_28625:
[----:B------:R-:W-:Y:S05]  /*4cc0*/  BSYNC.RECONVERGENT B1 ;  /* 0x0000000000017941 */ /* 0x000fea0003800200 */
.L_x_28623:
        /* <DEDUP_REMOVED lines=14> */
.L_x_28601:
        /* <DEDUP_REMOVED lines=36> */
.L_x_28629:
        /* <DEDUP_REMOVED lines=15> */
.L_x_28630:
[----:B------:R-:W-:Y:S05]  /*50e0*/  BSYNC.RECONVERGENT B1 ;  /* 0x0000000000017941 */ /* 0x000fea0003800200 */
.L_x_28628:
        /* <DEDUP_REMOVED lines=39> */
.L_x_28632:
        /* <DEDUP_REMOVED lines=17> */
.L_x_28633:
[----:B------:R-:W-:Y:S05]  /*5470*/  BSYNC.RECONVERGENT B1 ;  /* 0x0000000000017941 */ /* 0x000fea0003800200 */
.L_x_28631:
        /* <DEDUP_REMOVED lines=39> */
.L_x_28635:
[----:B------:R-:W-:Y:S01]  /*56f0*/  MOV R26, R20 ;  /* 0x00000014001a7202 */ /* 0x000fe20000000f00 */
[----:B------:R-:W-:Y:S01]  /*5700*/  IMAD.MOV.U32 R10, RZ, RZ, R22 ;  /* 0x000000ffff0a7224 */ /* 0x000fe200078e0016 */
[----:B------:R-:W-:Y:S02]  /*5710*/  MOV R11, R21 ;  /* 0x00000015000b7202 */ /* 0x000fe40000000f00 */
[----:B------:R-:W-:Y:S02]  /*5720*/  MOV R9, R23 ;  /* 0x0000001700097202 */ /* 0x000fe40000000f00 */
[----:B------:R-:W-:-:S07]  /*5730*/  MOV R8, 0x5750 ;  /* 0x0000575000087802 */ /* 0x000fce0000000f00 */
[----:B------:R-:W-:Y:S05]  /*5740*/  CALL.REL.NOINC `($__internal_620_$__cuda_sm20_div_s64) ;  /* 0x0000001000f47944 */ /* 0x000fea0003c00000 */
        /* <DEDUP_REMOVED lines=11> */
.L_x_28636:
[----:B------:R-:W-:Y:S05]  /*5800*/  BSYNC.RECONVERGENT B1 ;  /* 0x0000000000017941 */ /* 0x000fea0003800200 */
.L_x_28634:
        /* <DEDUP_REMOVED lines=40> */
.L_x_28638:
[----:B------:R-:W-:Y:S01]  /*5a90*/  MOV R26, R20 ;  /* 0x00000014001a7202 */ /* 0x000fe20000000f00 */
[----:B------:R-:W-:Y:S01]  /*5aa0*/  IMAD.MOV.U32 R11, RZ, RZ, R21 ;  /* 0x000000ffff0b7224 */ /* 0x000fe200078e0015 */
[----:B------:R-:W-:Y:S02]  /*5ab0*/  MOV R10, R4 ;  /* 0x00000004000a7202 */ /* 0x000fe40000000f00 */
        /* <DEDUP_REMOVED lines=14> */
.L_x_28639:
[----:B------:R-:W-:Y:S05]  /*5ba0*/  BSYNC.RECONVERGENT B1 ;  /* 0x0000000000017941 */ /* 0x000fea0003800200 */
.L_x_28637:
        /* <DEDUP_REMOVED lines=10> */
.L_x_28627:
        /* <DEDUP_REMOVED lines=34> */
.L_x_28642:
        /* <DEDUP_REMOVED lines=15> */
.L_x_28643:
[----:B------:R-:W-:Y:S05]  /*5f60*/  BSYNC.RECONVERGENT B1 ;  /* 0x0000000000017941 */ /* 0x000fea0003800200 */
.L_x_28641:
        /* <DEDUP_REMOVED lines=39> */
.L_x_28645:
        /* <DEDUP_REMOVED lines=17> */
.L_x_28646:
[----:B------:R-:W-:Y:S05]  /*62f0*/  BSYNC.RECONVERGENT B1 ;  /* 0x0000000000017941 */ /* 0x000fea0003800200 */
.L_x_28644:
        /* <DEDUP_REMOVED lines=10> */
.L_x_28640:
        /* <DEDUP_REMOVED lines=30> */
.L_x_28648:
[----:B------:R-:W-:Y:S02]  /*6580*/  MOV R3, R23 ;  /* 0x0000001700037202 */ /* 0x000fe40000000f00 */
[----:B------:R-:W-:Y:S02]  /*6590*/  MOV R23, R5 ;  /* 0x0000000500177202 */ /* 0x000fe40000000f00 */
[----:B------:R-:W-:-:S07]  /*65a0*/  MOV R24, 0x65c0 ;  /* 0x000065c000187802 */ /* 0x000fce0000000f00 */
[----:B------:R-:W-:Y:S05]  /*65b0*/  CALL.REL.NOINC `($__internal_621_$__cuda_sm20_rem_s64) ;  /* 0x0000000800a47944 */ /* 0x000fea0003c00000 */
[----:B------:R-:W-:-:S07]  /*65c0*/  IMAD.MOV.U32 R5, RZ, RZ, R9 ;  /* 0x000000ffff057224 */ /* 0x000fce00078e0009 */
.L_x_28649:
[----:B------:R-:W-:Y:S05]  /*65d0*/  BSYNC.RECONVERGENT B1 ;  /* 0x0000000000017941 */ /* 0x000fea0003800200 */
.L_x_28647:
        /* <DEDUP_REMOVED lines=8> */
.L_x_28600:
[----:B------:R-:W-:-:S06]  /*6660*/  IMAD.MOV.U32 R13, RZ, RZ, R7 ;  /* 0x000000ffff0d7224 */ /* 0x000fcc00078e0007 */
[----:B------:R-:W2:Y:S04]  /*6670*/  LDG.E.U8 R13, desc[UR12][R12.64] ;  /* 0x0000000c0c0d7981 */ /* 0x000ea8000c1e1100 */
[----:B--2---:R0:W-:Y:S02]  /*6680*/  STS.U8 [R0+UR4], R13 ;  /* 0x0000000d00007988 */ /* 0x0041e40008000004 */
.L_x_28599:
[----:B------:R-:W-:Y:S05]  /*6690*/  BSYNC.RECONVERGENT B0 ;  /* 0x0000000000007941 */ /* 0x000fea0003800200 */
.L_x_28551:
[----:B------:R-:W-:Y:S01]  /*66a0*/  BAR.SYNC.DEFER_BLOCKING 0x0 ;  /* 0x0000000000007b1d */ /* 0x000fe20000010000 */
[----:B------:R-:W-:Y:S01]  /*66b0*/  UISETP.GE.U32.AND UP0, UPT, UR5, 0x42, UPT ;  /* 0x000000420500788c */ /* 0x000fe2000bf06070 */
[----:B------:R-:W-:-:S08]  /*66c0*/  ISETP.GT.U32.AND P2, PT, R0, 0x1f, PT ;  /* 0x0000001f0000780c */ /* 0x000fd00003f44070 */
[----:B------:R-:W-:Y:S05]  /*66d0*/  BRA.U !UP0, `(.L_x_28650) ;  /* 0x0000000108307547 */ /* 0x000fea000b800000 */
.L_x_28651:
        /* <DEDUP_REMOVED lines=12> */
.L_x_28650:
        /* <DEDUP_REMOVED lines=56> */
        .weak           $__internal_620_$__cuda_sm20_div_s64
        .type           $__internal_620_$__cuda_sm20_div_s64,@function
        .size           $__internal_620_$__cuda_sm20_div_s64,($__internal_621_$__cuda_sm20_rem_s64 - $__internal_620_$__cuda_sm20_div_s64)
$__internal_620_$__cuda_sm20_div_s64:
        /* <DEDUP_REMOVED lines=82> */
[----:B------:R-:W-:Y:S06]  /*7040*/  RET.REL.NODEC R8 `(contiguous_nanprod2_bool) ;  /* 0xffffff8c08ec7950 */ /* 0x000fec0003c3ffff */
        .weak           $__internal_621_$__cuda_sm20_rem_s64
        .type           $__internal_621_$__cuda_sm20_rem_s64,@function
        .size           $__internal_621_$__cuda_sm20_rem_s64,(.L_x_32824 - $__internal_621_$__cuda_sm20_rem_s64)
$__internal_621_$__cuda_sm20_rem_s64:
        /* <DEDUP_REMOVED lines=76> */
[----:B------:R-:W-:Y:S06]  /*7510*/  RET.REL.NODEC R24 `(contiguous_nanprod2_bool) ;  /* 0xffffff8818b87950 */ /* 0x000fec0003c3ffff */
.L_x_28652:
        /* <DEDUP_REMOVED lines=14> */
.L_x_32824:


//--------------------- .text.uncontiguous_nanprod_bool --------------------------
	.section	.text.uncontiguous_nanprod_bool,"ax",@progbits
	.align	128
        .global         uncontiguous_nanprod_bool
        .type           uncontiguous_nanprod_bool,@function
        .size           uncontiguous_nanprod_bool,(.L_x_32826 - uncontiguous_nanprod_bool)
        .other          uncontiguous_nanprod_bool,@"STO_CUDA_ENTRY STV_DEFAULT"
uncontiguous_nanprod_bool:
.text.uncontiguous_nanprod_bool:
        /* <DEDUP_REMOVED lines=39> */
.L_x_28681:
        /* <DEDUP_REMOVED lines=32> */
.L_x_28658:
[----:B------:R-:W-:Y:S01]  /*0470*/  MOV R26, R4 ;  /* 0x00000004001a7202 */ /* 0x000fe20000000f00 */
[----:B------:R-:W-:Y:S01]  /*0480*/  IMAD.MOV.U32 R11, RZ, RZ, R5 ;  /* 0x000000ffff0b7224 */ /* 0x000fe200078e0005 */
[----:B------:R-:W-:Y:S01]  /*0490*/  MOV R10, R36 ;  /* 0x00000024000a7202 */ /* 0x000fe20000000f00 */
[----:B------:R-:W-:Y:S01]  /*04a0*/  IMAD.MOV.U32 R9, RZ, RZ, R37 ;  /* 0x000000ffff097224 */ /* 0x000fe200078e0025 */
[----:B------:R-:W-:-:S07]  /*04b0*/  MOV R8, 0x4d0 ;  /* 0x000004d000087802 */ /* 0x000fce0000000f00 */
[----:B-1----:R-:W-:Y:S05]  /*04c0*/  CALL.REL.NOINC `($__internal_622_$__cuda_sm20_div_s64) ;  /* 0x00000064006c7944 */ /* 0x002fea0003c00000 */
        /* <DEDUP_REMOVED lines=9> */
.L_x_28659:
[----:B------:R-:W-:Y:S05]  /*0560*/  BSYNC.RECONVERGENT B1 ;  /* 0x0000000000017941 */ /* 0x000fea0003800200 */
.L_x_28657:
        /* <DEDUP_REMOVED lines=33> */
.L_x_28661:
[----:B------:R-:W-:Y:S01]  /*0780*/  MOV R26, R18 ;  /* 0x00000012001a7202 */ /* 0x000fe20000000f00 */
[----:B------:R-:W-:Y:S01]  /*0790*/  IMAD.MOV.U32 R11, RZ, RZ, R19 ;  /* 0x000000ffff0b7224 */ /* 0x000fe200078e0013 */
[----:B------:R-:W-:Y:S01]  /*07a0*/  MOV R10, R36 ;  /* 0x00000024000a7202 */ /* 0x000fe20000000f00 */
[----:B------:R-:W-:Y:S01]  /*07b0*/  IMAD.MOV.U32 R9, RZ, RZ, R37 ;  /* 0x000000ffff097224 */ /* 0x000fe200078e0025 */
[----:B------:R-:W-:-:S07]  /*07c0*/  MOV R8, 0x7e0 ;  /* 0x000007e000087802 */ /* 0x000fce0000000f00 */
[----:B------:R-:W-:Y:S05]  /*07d0*/  CALL.REL.NOINC `($__internal_622_$__cuda_sm20_div_s64) ;  /* 0x0000006000a87944 */ /* 0x000fea0003c00000 */
        /* <DEDUP_REMOVED lines=9> */
.L_x_28662:
[----:B------:R-:W-:Y:S05]  /*0870*/  BSYNC.RECONVERGENT B1 ;  /* 0x0000000000017941 */ /* 0x000fea0003800200 */
.L_x_28660:
        /* <DEDUP_REMOVED lines=34> */
.L_x_28664:
[----:B------:R-:W-:Y:S01]  /*0aa0*/  IMAD.MOV.U32 R26, RZ, RZ, R22 ;  /* 0x000000ffff1a7224 */ /* 0x000fe200078e0016 */
[----:B------:R-:W-:Y:S01]  /*0ab0*/  MOV R11, R23 ;  /* 0x00000017000b7202 */ /* 0x000fe20000000f00 */
[----:B------:R-:W-:Y:S01]  /*0ac0*/  IMAD.MOV.U32 R10, RZ, RZ, R40 ;  /* 0x000000ffff0a7224 */ /* 0x000fe200078e0028 */
[----:B------:R-:W-:Y:S02]  /*0ad0*/  MOV R9, R41 ;  /* 0x0000002900097202 */ /* 0x000fe40000000f00 */
[----:B------:R-:W-:-:S07]  /*0ae0*/  MOV R8, 0xb00 ;  /* 0x00000b0000087802 */ /* 0x000fce0000000f00 */
[----:B------:R-:W-:Y:S05]  /*0af0*/  CALL.REL.NOINC `($__internal_622_$__cuda_sm20_div_s64) ;  /* 0x0000005c00e07944 */ /* 0x000fea0003c00000 */
        /* <DEDUP_REMOVED lines=10> */
.L_x_28665:
[----:B------:R-:W-:Y:S05]  /*0ba0*/  BSYNC.RECONVERGENT B1 ;  /* 0x0000000000017941 */ /* 0x000fea0003800200 */
.L_x_28663:
        /* <DEDUP_REMOVED lines=35> */
.L_x_28667:
[----:B------:R-:W-:Y:S01]  /*0de0*/  MOV R26, R42 ;  /* 0x0000002a001a7202 */ /* 0x000fe20000000f00 */
[----:B------:R-:W-:Y:S01]  /*0df0*/  IMAD.MOV.U32 R11, RZ, RZ, R43 ;  /* 0x000000ffff0b7224 */ /* 0x000fe200078e002b */
[----:B------:R-:W-:Y:S01]  /*0e00*/  MOV R10, R40 ;  /* 0x00000028000a7202 */ /* 0x000fe20000000f00 */
[----:B------:R-:W-:Y:S01]  /*0e10*/  IMAD.MOV.U32 R9, RZ, RZ, R41 ;  /* 0x000000ffff097224 */ /* 0x000fe200078e0029 */
[----:B------:R-:W-:-:S07]  /*0e20*/  MOV R8, 0xe40 ;  /* 0x00000e4000087802 */ /* 0x000fce0000000f00 */
[----:B------:R-:W-:Y:S05]  /*0e30*/  CALL.REL.NOINC `($__internal_622_$__cuda_sm20_div_s64) ;  /* 0x0000005c00107944 */ /* 0x000fea0003c00000 */
        /* <DEDUP_REMOVED lines=11> */
.L_x_28668:
[----:B------:R-:W-:Y:S05]  /*0ef0*/  BSYNC.RECONVERGENT B1 ;  /* 0x0000000000017941 */ /* 0x000fea0003800200 */
.L_x_28666:
        /* <DEDUP_REMOVED lines=36> */
.L_x_28670:
        /* <DEDUP_REMOVED lines=16> */
.L_x_28671:
[----:B------:R-:W-:Y:S05]  /*1240*/  BSYNC.RECONVERGENT B1 ;  /* 0x0000000000017941 */ /* 0x000fea0003800200 */
.L_x_28669:
        /* <DEDUP_REMOVED lines=34> */
.L_x_28673:
[----:B------:R-:W-:Y:S01]  /*1470*/  IMAD.MOV.U32 R26, RZ, RZ, R40 ;  /* 0x000000ffff1a7224 */ /* 0x000fe200078e0028 */
[----:B------:R-:W-:Y:S01]  /*1480*/  MOV R11, R41 ;  /* 0x00000029000b7202 */ /* 0x000fe20000000f00 */
[----:B------:R-:W-:Y:S01]  /*1490*/  IMAD.MOV.U32 R10, RZ, RZ, R20 ;  /* 0x000000ffff0a7224 */ /* 0x000fe200078e0014 */
[----:B------:R-:W-:Y:S02]  /*14a0*/  MOV R9, R21 ;  /* 0x0000001500097202 */ /* 0x000fe40000000f00 */
[----:B------:R-:W-:-:S07]  /*14b0*/  MOV R8, 0x14d0 ;  /* 0x000014d000087802 */ /* 0x000fce0000000f00 */
[----:B------:R-:W-:Y:S05]  /*14c0*/  CALL.REL.NOINC `($__internal_622_$__cuda_sm20_div_s64) ;  /* 0x00000054006c7944 */ /* 0x000fea0003c00000 */
        /* <DEDUP_REMOVED lines=11> */
.L_x_28674:
[----:B------:R-:W-:Y:S05]  /*1580*/  BSYNC.RECONVERGENT B1 ;  /* 0x0000000000017941 */ /* 0x000fea0003800200 */
.L_x_28672:
        /* <DEDUP_REMOVED lines=34> */
.L_x_28676:
        /* <DEDUP_REMOVED lines=17> */
.L_x_28677:
[----:B------:R-:W-:Y:S05]  /*18c0*/  BSYNC.RECONVERGENT B1 ;  /* 0x0000000000017941 */ /* 0x000fea0003800200 */
.L_x_28675:
        /* <DEDUP_REMOVED lines=35> */
.L_x_28679:
[----:B------:R-:W-:Y:S01]  /*1b00*/  MOV R26, R18 ;  /* 0x00000012001a7202 */ /* 0x000fe20000000f00 */
[----:B------:R-:W-:Y:S01]  /*1b10*/  IMAD.MOV.U32 R11, RZ, RZ, R19 ;  /* 0x000000ffff0b7224 */ /* 0x000fe200078e0013 */
[----:B------:R-:W-:Y:S01]  /*1b20*/  MOV R10, R20 ;  /* 0x00000014000a7202 */ /* 0x000fe20000000f00 */
[----:B------:R-:W-:Y:S01]  /*1b30*/  IMAD.MOV.U32 R9, RZ, RZ, R21 ;  /* 0x000000ffff097224 */ /* 0x000fe200078e0015 */
[----:B------:R-:W-:-:S07]  /*1b40*/  MOV R8, 0x1b60 ;  /* 0x00001b6000087802 */ /* 0x000fce0000000f00 */
[----:B------:R-:W-:Y:S05]  /*1b50*/  CALL.REL.NOINC `($__internal_622_$__cuda_sm20_div_s64) ;  /* 0x0000004c00c87944 */ /* 0x000fea0003c00000 */
        /* <DEDUP_REMOVED lines=11> */
.L_x_28680:
[----:B------:R-:W-:Y:S05]  /*1c10*/  BSYNC.RECONVERGENT B1 ;  /* 0x0000000000017941 */ /* 0x000fea0003800200 */
.L_x_28678:
        /* <DEDUP_REMOVED lines=9> */
.L_x_28656:
        /* <DEDUP_REMOVED lines=36> */
.L_x_28684:
[----:B------:R-:W-:Y:S01]  /*1ef0*/  IMAD.MOV.U32 R26, RZ, RZ, R4 ;  /* 0x000000ffff1a7224 */ /* 0x000fe200078e0004 */
[----:B------:R-:W-:Y:S01]  /*1f00*/  MOV R11, R5 ;  /* 0x00000005000b7202 */ /* 0x000fe20000000f00 */
[----:B------:R-:W-:Y:S01]  /*1f10*/  IMAD.MOV.U32 R10, RZ, RZ, R6 ;  /* 0x000000ffff0a7224 */ /* 0x000fe200078e0006 */
[----:B------:R-:W-:Y:S02]  /*1f20*/  MOV R9, R7 ;  /* 0x0000000700097202 */ /* 0x000fe40000000f00 */
[----:B------:R-:W-:-:S07]  /*1f30*/  MOV R8, 0x1f50 ;  /* 0x00001f5000087802 */ /* 0x000fce0000000f00 */
[----:B------:R-:W-:Y:S05]  /*1f40*/  CALL.REL.NOINC `($__internal_622_$__cuda_sm20_div_s64) ;  /* 0x0000004800cc7944 */ /* 0x000fea0003c00000 */
        /* <DEDUP_REMOVED lines=9> */
.L_x_28685:
[----:B------:R-:W-:Y:S05]  /*1fe0*/  BSYNC.RECONVERGENT B1 ;  /* 0x0000000000017941 */ /* 0x000fea0003800200 */
.L_x_28683:
        /* <DEDUP_REMOVED lines=34> */
.L_x_28687:
        /* <DEDUP_REMOVED lines=14> */
.L_x_28688:
[----:B------:R-:W-:Y:S05]  /*22f0*/  BSYNC.RECONVERGENT B1 ;  /* 0x0000000000017941 */ /* 0x000fea0003800200 */
.L_x_28686:
        /* <DEDUP_REMOVED lines=36> */
.L_x_28690:
        /* <DEDUP_REMOVED lines=17> */
.L_x_28691:
[----:B------:R-:W-:Y:S05]  /*2650*/  BSYNC.RECONVERGENT B1 ;  /* 0x0000000000017941 */ /* 0x000fea0003800200 */
.L_x_28689:
        /* <DEDUP_REMOVED lines=35> */
.L_x_28693:
[----:B------:R-:W-:Y:S01]  /*2890*/  IMAD.MOV.U32 R26, RZ, RZ, R16 ;  /* 0x000000ffff1a7224 */ /* 0x000fe200078e0010 */
[----:B------:R-:W-:Y:S01]  /*28a0*/  MOV R11, R17 ;  /* 0x00000011000b7202 */ /* 0x000fe20000000f00 */
[----:B------:R-:W-:Y:S01]  /*28b0*/  IMAD.MOV.U32 R10, RZ, RZ, R14 ;  /* 0x000000ffff0a7224 */ /* 0x000fe200078e000e */
[----:B------:R-:W-:Y:S02]  /*28c0*/  MOV R9, R15 ;  /* 0x0000000f00097202 */ /* 0x000fe40000000f00 */
[----:B------:R-:W-:-:S07]  /*28d0*/  MOV R8, 0x28f0 ;  /* 0x000028f000087802 */ /* 0x000fce0000000f00 */
[----:B------:R-:W-:Y:S05]  /*28e0*/  CALL.REL.NOINC `($__internal_622_$__cuda_sm20_div_s64) ;  /* 0x0000004000647944 */ /* 0x000fea0003c00000 */
        /* <DEDUP_REMOVED lines=10> */
.L_x_28694:
[----:B------:R-:W-:Y:S05]  /*2990*/  BSYNC.RECONVERGENT B1 ;  /* 0x0000000000017941 */ /* 0x000fea0003800200 */
.L_x_28692:
[----:B------:R-:W-:Y:S01]  /*29a0*/  IMAD R9, R9, R22, RZ ;  /* 0x0000001609097224 */ /* 0x000fe200078e02ff */
[----:B------:R-:W-:Y:S01]  /*29b0*/  IADD3 R3, PT, PT, R3, -0x2, RZ ;  /* 0xfffffffe03037810 */ /* 0x000fe20007ffe0ff */
[----:B------:R-:W-:Y:S02]  /*29c0*/  IMAD.MOV.U32 R6, RZ, RZ, R20 ;  /* 0x000000ffff067224 */ /* 0x000fe400078e0014 */
[-C--:B------:R-:W-:Y:S02]  /*29d0*/  IMAD R9, R23, R8.reuse, R9 ;  /* 0x0000000817097224 */ /* 0x080fe400078e0209 */
[----:B------:R-:W-:-:S04]  /*29e0*/  IMAD.WIDE.U32 R20, R22, R8, R6 ;  /* 0x0000000816147225 */ /* 0x000fc800078e0006 */
[----:B------:R-:W-:-:S07]  /*29f0*/  IMAD.IADD R21, R21, 0x1, R9 ;  /* 0x0000000115157824 */ /* 0x000fce00078e0209 */
.L_x_28682:
        /* <DEDUP_REMOVED lines=31> */
.L_x_28696:
[----:B------:R-:W-:Y:S01]  /*2bf0*/  MOV R14, R4 ;  /* 0x00000004000e7202 */ /* 0x000fe20000000f00 */
[----:B------:R-:W-:Y:S01]  /*2c00*/  IMAD.MOV.U32 R23, RZ, RZ, R5 ;  /* 0x000000ffff177224 */ /* 0x000fe200078e0005 */
[----:B------:R-:W-:Y:S01]  /*2c10*/  MOV R22, R6 ;  /* 0x0000000600167202 */ /* 0x000fe20000000f00 */
[----:B------:R-:W-:Y:S01]  /*2c20*/  IMAD.MOV.U32 R15, RZ, RZ, R7 ;  /* 0x000000ffff0f7224 */ /* 0x000fe200078e0007 */
[----:B------:R-:W-:-:S07]  /*2c30*/  MOV R24, 0x2c50 ;  /* 0x00002c5000187802 */ /* 0x000fce0000000f00 */
[----:B------:R-:W-:Y:S05]  /*2c40*/  CALL.REL.NOINC `($__internal_623_$__cuda_sm20_rem_s64) ;  /* 0x0000004000d87944 */ /* 0x000fea0003c00000 */
.L_x_28697:
[----:B------:R-:W-:Y:S05]  /*2c50*/  BSYNC.RECONVERGENT B1 ;  /* 0x0000000000017941 */ /* 0x000fea0003800200 */
.L_x_28695:
        /* <DEDUP_REMOVED lines=31> */
.L_x_28699:
[----:B------:R-:W-:Y:S01]  /*2e50*/  IMAD.MOV.U32 R22, RZ, RZ, R6 ;  /* 0x000000ffff167224 */ /* 0x000fe200078e0006 */
[----:B------:R-:W-:Y:S01]  /*2e60*/  MOV R15, R7 ;  /* 0x00000007000f7202 */ /* 0x000fe20000000f00 */
[----:B------:R-:W-:Y:S01]  /*2e70*/  IMAD.MOV.U32 R14, RZ, RZ, R18 ;  /* 0x000000ffff0e7224 */ /* 0x000fe200078e0012 */
[----:B------:R-:W-:Y:S02]  /*2e80*/  MOV R23, R19 ;  /* 0x0000001300177202 */ /* 0x000fe40000000f00 */
[----:B------:R-:W-:-:S07]  /*2e90*/  MOV R24, 0x2eb0 ;  /* 0x00002eb000187802 */ /* 0x000fce0000000f00 */
[----:B------:R-:W-:Y:S05]  /*2ea0*/  CALL.REL.NOINC `($__internal_623_$__cuda_sm20_rem_s64) ;  /* 0x0000004000407944 */ /* 0x000fea0003c00000 */
[----:B------:R-:W-:Y:S01]  /*2eb0*/  IMAD.MOV.U32 R6, RZ, RZ, R8 ;  /* 0x000000ffff067224 */ /* 0x000fe200078e0008 */
[----:B------:R-:W-:-:S07]  /*2ec0*/  MOV R7, R9 ;  /* 0x0000000900077202 */ /* 0x000fce0000000f00 */
.L_x_28700:
[----:B------:R-:W-:Y:S05]  /*2ed0*/  BSYNC.RECONVERGENT B1 ;  /* 0x0000000000017941 */ /* 0x000fea0003800200 */
.L_x_28698:
[----:B------:R-:W-:Y:S02]  /*2ee0*/  IMAD R3, R7, R4, RZ ;  /* 0x0000000407037224 */ /* 0x000fe400078e02ff */
[----:B------:R-:W-:-:S04]  /*2ef0*/  IMAD.WIDE.U32 R20, R4, R6, R20 ;  /* 0x0000000604147225 */ /* 0x000fc800078e0014 */
[----:B------:R-:W-:-:S04]  /*2f00*/  IMAD R3, R5, R6, R3 ;  /* 0x0000000605037224 */ /* 0x000fc800078e0203 */
[----:B------:R-:W-:-:S07]  /*2f10*/  IMAD.IADD R21, R21, 0x1, R3 ;  /* 0x0000000115157824 */ /* 0x000fce00078e0203 */
.L_x_28655:
        /* <DEDUP_REMOVED lines=12> */
.L_x_28654:
        /* <DEDUP_REMOVED lines=20> */
.L_x_28728:
        /* <DEDUP_REMOVED lines=33> */
.L_x_28705:
[----:B------:R-:W-:Y:S01]  /*3330*/  IMAD.MOV.U32 R26, RZ, RZ, R14 ;  /* 0x000000ffff1a7224 */ /* 0x000fe200078e000e */
[----:B------:R-:W-:Y:S01]  /*3340*/  MOV R11, R13 ;  /* 0x0000000d000b7202 */ /* 0x000fe20000000f00 */
[----:B------:R-:W-:Y:S01]  /*3350*/  IMAD.MOV.U32 R10, RZ, RZ, R34 ;  /* 0x000000ffff0a7224 */ /* 0x000fe200078e0022 */
[----:B------:R-:W-:Y:S02]  /*3360*/  MOV R9, R35 ;  /* 0x0000002300097202 */ /* 0x000fe40000000f00 */
[----:B------:R-:W-:-:S07]  /*3370*/  MOV R8, 0x3390 ;  /* 0x0000339000087802 */ /* 0x000fce0000000f00 */
[----:B-123--:R-:W-:Y:S05]  /*3380*/  CALL.REL.NOINC `($__internal_622_$__cuda_sm20_div_s64) ;  /* 0x0000003400bc7944 */ /* 0x00efea0003c00000 */
        /* <DEDUP_REMOVED lines=10> */
.L_x_28706:
[----:B------:R-:W-:Y:S05]  /*3430*/  BSYNC.RECONVERGENT B1 ;  /* 0x0000000000017941 */ /* 0x000fea0003800200 */
.L_x_28704:
        /* <DEDUP_REMOVED lines=37> */
.L_x_28708:
        /* <DEDUP_REMOVED lines=17> */
.L_x_28709:
[----:B------:R-:W-:Y:S05]  /*37a0*/  BSYNC.RECONVERGENT B1 ;  /* 0x0000000000017941 */ /* 0x000fea0003800200 */
.L_x_28707:
        /* <DEDUP_REMOVED lines=38> */
.L_x_28711:
[----:B------:R-:W-:Y:S01]  /*3a10*/  IMAD.MOV.U32 R26, RZ, RZ, R34 ;  /* 0x000000ffff1a7224 */ /* 0x000fe200078e0022 */
[----:B------:R-:W-:Y:S01]  /*3a20*/  MOV R11, R35 ;  /* 0x00000023000b7202 */ /* 0x000fe20000000f00 */
[----:B------:R-:W-:Y:S01]  /*3a30*/  IMAD.MOV.U32 R10, RZ, RZ, R36 ;  /* 0x000000ffff0a7224 */ /* 0x000fe200078e0024 */
[----:B------:R-:W-:Y:S02]  /*3a40*/  MOV R9, R37 ;  /* 0x0000002500097202 */ /* 0x000fe40000000f00 */
[----:B------:R-:W-:-:S07]  /*3a50*/  MOV R8, 0x3a70 ;  /* 0x00003a7000087802 */ /* 0x000fce0000000f00 */
[----:B-1----:R-:W-:Y:S05]  /*3a60*/  CALL.REL.NOINC `($__internal_622_$__cuda_sm20_div_s64) ;  /* 0x0000003000047944 */ /* 0x002fea0003c00000 */
        /* <DEDUP_REMOVED lines=11> */
.L_x_28712:
[----:B------:R-:W-:Y:S05]  /*3b20*/  BSYNC.RECONVERGENT B1 ;  /* 0x0000000000017941 */ /* 0x000fea0003800200 */
.L_x_28710:
        /* <DEDUP_REMOVED lines=37> */
.L_x_28714:
        /* <DEDUP_REMOVED lines=17> */
.L_x_28715:
[----:B------:R-:W-:Y:S05]  /*3e90*/  BSYNC.RECONVERGENT B1 ;  /* 0x0000000000017941 */ /* 0x000fea0003800200 */
.L_x_28713:
        /* <DEDUP_REMOVED lines=38> */
.L_x_28717:
        /* <DEDUP_REMOVED lines=17> */
.L_x_28718:
[----:B------:R-:W-:Y:S05]  /*4210*/  BSYNC.RECONVERGENT B1 ;  /* 0x0000000000017941 */ /* 0x000fea0003800200 */
.L_x_28716:
        /* <DEDUP_REMOVED lines=38> */
.L_x_28720:
        /* <DEDUP_REMOVED lines=17> */
.L_x_28721:
[----:B------:R-:W-:Y:S05]  /*4590*/  BSYNC.RECONVERGENT B1 ;  /* 0x0000000000017941 */ /* 0x000fea0003800200 */
.L_x_28719:
        /* <DEDUP_REMOVED lines=37> */
.L_x_28723:
        /* <DEDUP_REMOVED lines=17> */
.L_x_28724:
[----:B------:R-:W-:Y:S05]  /*4900*/  BSYNC.RECONVERGENT B1 ;  /* 0x0000000000017941 */ /* 0x000fea0003800200 */
.L_x_28722:
        /* <DEDUP_REMOVED lines=37> */
.L_x_28726:
        /* <DEDUP_REMOVED lines=17> */
.L_x_28727:
[----:B------:R-:W-:Y:S05]  /*4c70*/  BSYNC.RECONVERGENT B1 ;  /* 0x0000000000017941 */ /* 0x000fea0003800200 */
.L_x_28725:
        /* <DEDUP_REMOVED lines=12> */
.L_x_28703:
        /* <DEDUP_REMOVED lines=37> */
.L_x_28731:
[----:B------:R-:W-:Y:S01]  /*4f90*/  IMAD.MOV.U32 R26, RZ, RZ, R14 ;  /* 0x000000ffff1a7224 */ /* 0x000fe200078e000e */
[----:B------:R-:W-:Y:S01]  /*4fa0*/  MOV R11, R13 ;  /* 0x0000000d000b7202 */ /* 0x000fe20000000f00 */
[----:B------:R-:W-:Y:S01]  /*4fb0*/  IMAD.MOV.U32 R10, RZ, RZ, R16 ;  /* 0x000000ffff0a7224 */ /* 0x000fe200078e0010 */
[----:B------:R-:W-:Y:S02]  /*4fc0*/  MOV R9, R17 ;  /* 0x0000001100097202 */ /* 0x000fe40000000f00 */
[----:B------:R-:W-:-:S07]  /*4fd0*/  MOV R8, 0x4ff0 ;  /* 0x00004ff000087802 */ /* 0x000fce0000000f00 */
[----:B------:R-:W-:Y:S05]  /*4fe0*/  CALL.REL.NOINC `($__internal_622_$__cuda_sm20_div_s64) ;  /* 0x0000001800a47944 */ /* 0x000fea0003c00000 */
        /* <DEDUP_REMOVED lines=10> */
.L_x_28732:
[----:B------:R-:W-:Y:S05]  /*5090*/  BSYNC.RECONVERGENT B1 ;  /* 0x0000000000017941 */ /* 0x000fea0003800200 */
.L_x_28730:
        /* <DEDUP_REMOVED lines=38> */
.L_x_28734:
        /* <DEDUP_REMOVED lines=17> */
.L_x_28735:
[----:B------:R-:W-:Y:S05]  /*5410*/  BSYNC.RECONVERGENT B1 ;  /* 0x0000000000017941 */ /* 0x000fea0003800200 */
.L_x_28733:
        /* <DEDUP_REMOVED lines=40> */
.L_x_28737:
        /* <DEDUP_REMOVED lines=17> */
.L_x_28738:
[----:B------:R-:W-:Y:S05]  /*57b0*/  BSYNC.RECONVERGENT B1 ;  /* 0x0000000000017941 */ /* 0x000fea0003800200 */
.L_x_28736:
        /* <DEDUP_REMOVED lines=40> */
.L_x_28740:
        /* <DEDUP_REMOVED lines=17> */
.L_x_28741:
[----:B------:R-:W-:Y:S05]  /*5b50*/  BSYNC.RECONVERGENT B1 ;  /* 0x0000000000017941 */ /* 0x000fea0003800200 */
.L_x_28739:
        /* <DEDUP_REMOVED lines=9> */
.L_x_28729:
        /* <DEDUP_REMOVED lines=35> */
.L_x_28744:
[----:B------:R-:W-:Y:S01]  /*5e20*/  MOV R26, R14 ;  /* 0x0000000e001a7202 */ /* 0x000fe20000000f00 */
[----:B------:R-:W-:Y:S01]  /*5e30*/  IMAD.MOV.U32 R10, RZ, RZ, R16 ;  /* 0x000000ffff0a7224 */ /* 0x000fe200078e0010 */
[----:B------:R-:W-:Y:S02]  /*5e40*/  MOV R11, R13 ;  /* 0x0000000d000b7202 */ /* 0x000fe40000000f00 */
[----:B------:R-:W-:Y:S02]  /*5e50*/  MOV R9, R17 ;  /* 0x0000001100097202 */ /* 0x000fe40000000f00 */
[----:B------:R-:W-:-:S07]  /*5e60*/  MOV R8, 0x5e80 ;  /* 0x00005e8000087802 */ /* 0x000fce0000000f00 */
[----:B------:R-:W-:Y:S05]  /*5e70*/  CALL.REL.NOINC `($__internal_622_$__cuda_sm20_div_s64) ;  /* 0x0000000c00007944 */ /* 0x000fea0003c00000 */
        /* <DEDUP_REMOVED lines=10> */
.L_x_28745:
[----:B------:R-:W-:Y:S05]  /*5f20*/  BSYNC.RECONVERGENT B1 ;  /* 0x0000000000017941 */ /* 0x000fea0003800200 */
.L_x_28743:
        /* <DEDUP_REMOVED lines=39> */
.L_x_28747:
        /* <DEDUP_REMOVED lines=17> */
.L_x_28748:
[----:B------:R-:W-:Y:S05]  /*62b0*/  BSYNC.RECONVERGENT B1 ;  /* 0x0000000000017941 */ /* 0x000fea0003800200 */
.L_x_28746:
        /* <DEDUP_REMOVED lines=9> */
.L_x_28742:
        /* <DEDUP_REMOVED lines=31> */
.L_x_28750:
[----:B------:R-:W-:Y:S02]  /*6540*/  MOV R15, R23 ;  /* 0x00000017000f7202 */ /* 0x000fe40000000f00 */
[----:B------:R-:W-:Y:S02]  /*6550*/  MOV R23, R13 ;  /* 0x0000000d00177202 */ /* 0x000fe40000000f00 */
[----:B------:R-:W-:-:S07]  /*6560*/  MOV R24, 0x6580 ;  /* 0x0000658000187802 */ /* 0x000fce0000000f00 */
[----:B------:R-:W-:Y:S05]  /*6570*/  CALL.REL.NOINC `($__internal_623_$__cuda_sm20_rem_s64) ;  /* 0x00000008008c7944 */ /* 0x000fea0003c00000 */
.L_x_28751:
[----:B------:R-:W-:Y:S05]  /*6580*/  BSYNC.RECONVERGENT B1 ;  /* 0x0000000000017941 */ /* 0x000fea0003800200 */
.L_x_28749:
[----:B------:R-:W0:Y:S02]  /*6590*/  LDC.64 R10, c[0x0][0x398] ;  /* 0x0000e600ff0a7b82 */ /* 0x000e240000000a00 */
[----:B0-----:R-:W-:-:S06]  /*65a0*/  IMAD.WIDE.U32 R6, R7, 0x8, R10 ;  /* 0x0000000807067825 */ /* 0x001fcc00078e000a */
[----:B------:R-:W2:Y:S02]  /*65b0*/  LDG.E.64 R6, desc[UR8][R6.64] ;  /* 0x0000000806067981 */ /* 0x000ea4000c1e1b00 */
[-C--:B--2---:R-:W-:Y:S02]  /*65c0*/  IMAD R3, R7, R8.reuse, RZ ;  /* 0x0000000807037224 */ /* 0x084fe400078e02ff */
[----:B------:R-:W-:-:S04]  /*65d0*/  IMAD.WIDE.U32 R4, R6, R8, R4 ;  /* 0x0000000806047225 */ /* 0x000fc800078e0004 */
[----:B------:R-:W-:-:S04]  /*65e0*/  IMAD R3, R6, R9, R3 ;  /* 0x0000000906037224 */ /* 0x000fc800078e0203 */
[----:B------:R-:W-:-:S07]  /*65f0*/  IMAD.IADD R5, R5, 0x1, R3 ;  /* 0x0000000105057824 */ /* 0x000fce00078e0203 */
.L_x_28702:
[----:B------:R-:W0:Y:S02]  /*6600*/  LDCU.64 UR12, c[0x0][0x388] ;  /* 0x00007100ff0c77ac */ /* 0x000e240008000a00 */
[----:B0-----:R-:W-:-:S04]  /*6610*/  IADD3 R4, P0, PT, R4, UR12, RZ ;  /* 0x0000000c04047c10 */ /* 0x001fc8000ff1e0ff */
[----:B------:R-:W-:-:S06]  /*6620*/  IADD3.X R5, PT, PT, R5, UR13, RZ, P0, !PT ;  /* 0x0000000d05057c10 */ /* 0x000fcc00087fe4ff */
[----:B------:R-:W2:Y:S04]  /*6630*/  LDG.E.U8 R5, desc[UR8][R4.64] ;  /* 0x0000000804057981 */ /* 0x000ea8000c1e1100 */
[----:B--2---:R1:W-:Y:S02]  /*6640*/  STS.U8 [R0+UR4], R5 ;  /* 0x0000000500007988 */ /* 0x0043e40008000004 */
.L_x_28701:
[----:B------:R-:W-:Y:S05]  /*6650*/  BSYNC.RECONVERGENT B0 ;  /* 0x0000000000007941 */ /* 0x000fea0003800200 */
.L_x_28653:
[----:B------:R-:W-:Y:S01]  /*6660*/  BAR.SYNC.DEFER_BLOCKING 0x0 ;  /* 0x0000000000007b1d */ /* 0x000fe20000010000 */
[----:B------:R-:W-:Y:S01]  /*6670*/  UISETP.GE.U32.AND UP0, UPT, UR5, 0x42, UPT ;  /* 0x000000420500788c */ /* 0x000fe2000bf06070 */
[----:B------:R-:W-:-:S08]  /*6680*/  ISETP.GT.U32.AND P2, PT, R0, 0x1f, PT ;  /* 0x0000001f0000780c */ /* 0x000fd00003f44070 */
[----:B------:R-:W-:Y:S05]  /*6690*/  BRA.U !UP0, `(.L_x_28752) ;  /* 0x0000000108307547 */ /* 0x000fea000b800000 */
.L_x_28753:
[----:B------:R-:W-:Y:S02]  /*66a0*/  USHF.R.U32.HI UR6, URZ, 0x1, UR5 ;  /* 0x00000001ff067899 */ /* 0x000fe40008011605 */
[----:B------:R-:W-:-:S04]  /*66b0*/  UISETP.GT.U32.AND UP0, UPT, UR5, 0x83, UPT ;  /* 0x000000830500788c */ /* 0x000fc8000bf04070 */
[----:B------:R-:W-:Y:S01]  /*66c0*/  ISETP.GE.U32.AND P1, PT, R0, UR6, PT ;  /* 0x0000000600007c0c */ /* 0x000fe2000bf26070 */
[----:B------:R-:W-:-:S12]  /*66d0*/  UMOV UR5, UR6 ;  /* 0x0000000600057c82 */ /* 0x000fd80008000000 */
[----:B--2---:R-:W2:Y:S04]  /*66e0*/  @!P1 LDS.U8 R4, [R2+UR6] ;  /* 0x0000000602049984 */ /* 0x004ea80008000000 */
[----:B0-----:R-:W0:Y:S01]  /*66f0*/  @!P1 LDS.U8 R3, [R0+UR4] ;  /* 0x0000000400039984 */ /* 0x001e220008000000 */
[----:B--2---:R-:W-:-:S04]  /*6700*/  @!P1 ISETP.NE.AND P0, PT, R4, RZ, PT ;  /* 0x000000ff0400920c */ /* 0x004fc80003f05270 */
[----:B0-----:R-:W-:-:S04]  /*6710*/  @!P1 ISETP.NE.AND P0, PT, R3, RZ, P0 ;  /* 0x000000ff0300920c */ /* 0x001fc80000705270 */
[----:B------:R-:W-:-:S05]  /*6720*/  @!P1 SEL R3, RZ, 0x1, !P0 ;  /* 0x00000001ff039807 */ /* 0x000fca0004000000 */
[----:B------:R2:W-:Y:S01]  /*6730*/  @!P1 STS.U8 [R0+UR4], R3 ;  /* 0x0000000300009988 */ /* 0x0005e20008000004 */
[----:B------:R-:W-:Y:S06]  /*6740*/  BAR.SYNC.DEFER_BLOCKING 0x0 ;  /* 0x0000000000007b1d */ /* 0x000fec0000010000 */
[----:B------:R-:W-:Y:S05]  /*6750*/  BRA.U UP0, `(.L_x_28753) ;  /* 0xfffffffd00d07547 */ /* 0x000fea000b83ffff */
.L_x_28752:
[----:B------:R-:W-:Y:S05]  /*6760*/  @P2 EXIT ;  /* 0x000000000000294d */ /* 0x000fea0003800000 */
[----:B0-2---:R-:W-:Y:S01]  /*6770*/  LDS.U8 R3, [R0+UR4] ;  /* 0x0000000400037984 */ /* 0x005fe20008000000 */
[----:B------:R-:W-:-:S03]  /*6780*/  ISETP.NE.AND P1, PT, R0, RZ, PT ;  /* 0x000000ff0000720c */ /* 0x000fc60003f25270 */
        /* <DEDUP_REMOVED lines=9> */
[----:B-1----:R-:W-:-:S05]  /*6820*/  SEL R5, RZ, 0x1, !P0 ;  /* 0x00000001ff057807 */ /* 0x002fca0004000000 */
        /* <DEDUP_REMOVED lines=37> */
        .weak           $__internal_622_$__cuda_sm20_div_s64
        .type           $__internal_622_$__cuda_sm20_div_s64,@function
        .size           $__internal_622_$__cuda_sm20_div_s64,($__internal_623_$__cuda_sm20_rem_s64 - $__internal_622_$__cuda_sm20_div_s64)
$__internal_622_$__cuda_sm20_div_s64:
        /* <DEDUP_REMOVED lines=82> */
[----:B------:R-:W-:Y:S06]  /*6fa0*/  RET.REL.NODEC R8 `(uncontiguous_nanprod_bool) ;  /* 0xffffff9008147950 */ /* 0x000fec0003c3ffff */
        .weak           $__internal_623_$__cuda_sm20_rem_s64
        .type           $__internal_623_$__cuda_sm20_rem_s64,@function
        .size           $__internal_623_$__cuda_sm20_rem_s64,(.L_x_32826 - $__internal_623_$__cuda_sm20_rem_s64)
$__internal_623_$__cuda_sm20_rem_s64:
        /* <DEDUP_REMOVED lines=76> */
[----:B------:R-:W-:Y:S06]  /*7470*/  RET.REL.NODEC R24 `(uncontiguous_nanprod_bool) ;  /* 0xffffff8818e07950 */ /* 0x000fec0003c3ffff */
.L_x_28754:
        /* <DEDUP_REMOVED lines=16> */
.L_x_32826:


//--------------------- .text.contiguous_nanprod_bool --------------------------
	.section	.text.contiguous_nanprod_bool,"ax",@progbits
	.align	128
        .global         contiguous_nanprod_bool
        .type           contiguous_nanprod_bool,@function
        .size           contiguous_nanprod_bool,(.L_x_33528 - contiguous_nanprod_bool)
        .other          contiguous_nanprod_bool,@"STO_CUDA_ENTRY STV_DEFAULT"
contiguous_nanprod_bool:
.text.contiguous_nanprod_bool:
        /* <DEDUP_REMOVED lines=40> */
.L_x_28756:
[----:B------:R-:W-:Y:S05]  /*0280*/  BSYNC.RECONVERGENT B0 ;  /* 0x0000000000007941 */ /* 0x000fea0003800200 */
.L_x_28755:
[----:B------:R-:W-:Y:S01]  /*0290*/  BAR.SYNC.DEFER_BLOCKING 0x0 ;  /* 0x0000000000007b1d */ /* 0x000fe20000010000 */
[----:B------:R-:W-:Y:S01]  /*02a0*/  UISETP.GE.U32.AND UP0, UPT, UR5, 0x42, UPT ;  /* 0x000000420500788c */ /* 0x000fe2000bf06070 */
[----:B------:R-:W-:-:S08]  /*02b0*/  VIADD R2, R0, UR4 ;  /* 0x0000000400027c36 */ /* 0x000fd00008000000 */
[----:B------:R-:W-:Y:S05]  /*02c0*/  BRA.U !UP0, `(.L_x_28757) ;  /* 0x0000000108307547 */ /* 0x000fea000b800000 */
.L_x_28758:
[----:B------:R-:W-:Y:S02]  /*02d0*/  USHF.R.U32.HI UR6, URZ, 0x1, UR5 ;  /* 0x00000001ff067899 */ /* 0x000fe40008011605 */
[----:B------:R-:W-:-:S04]  /*02e0*/  UISETP.GT.U32.AND UP0, UPT, UR5, 0x83, UPT ;  /* 0x000000830500788c */ /* 0x000fc8000bf04070 */
[----:B------:R-:W-:Y:S01]  /*02f0*/  ISETP.GE.U32.AND P1, PT, R0, UR6, PT ;  /* 0x0000000600007c0c */ /* 0x000fe2000bf26070 */
[----:B------:R-:W-:-:S12]  /*0300*/  UMOV UR5, UR6 ;  /* 0x0000000600057c82 */ /* 0x000fd80008000000 */
[----:B--2---:R-:W2:Y:S04]  /*0310*/  @!P1 LDS.U8 R4, [R2+UR6] ;  /* 0x0000000602049984 */ /* 0x004ea80008000000 */
[----:B01----:R-:W0:Y:S01]  /*0320*/  @!P1 LDS.U8 R3, [R0+UR4] ;  /* 0x0000000400039984 */ /* 0x003e220008000000 */
[----:B--2---:R-:W-:-:S04]  /*0330*/  @!P1 ISETP.NE.AND P0, PT, R4, RZ, PT ;  /* 0x000000ff0400920c */ /* 0x004fc80003f05270 */
[----:B0-----:R-:W-:-:S04]  /*0340*/  @!P1 ISETP.NE.AND P0, PT, R3, RZ, P0 ;  /* 0x000000ff0300920c */ /* 0x001fc80000705270 */
[----:B------:R-:W-:-:S05]  /*0350*/  @!P1 SEL R3, RZ, 0x1, !P0 ;  /* 0x00000001ff039807 */ /* 0x000fca0004000000 */
[----:B------:R2:W-:Y:S01]  /*0360*/  @!P1 STS.U8 [R0+UR4], R3 ;  /* 0x0000000300009988 */ /* 0x0005e20008000004 */
[----:B------:R-:W-:Y:S06]  /*0370*/  BAR.SYNC.DEFER_BLOCKING 0x0 ;  /* 0x0000000000007b1d */ /* 0x000fec0000010000 */
[----:B------:R-:W-:Y:S05]  /*0380*/  BRA.U UP0, `(.L_x_28758) ;  /* 0xfffffffd00d07547 */ /* 0x000fea000b83ffff */
.L_x_28757:
[----:B------:R-:W-:Y:S05]  /*0390*/  @P2 EXIT ;  /* 0x000000000000294d */ /* 0x000fea0003800000 */
[----:B012---:R-:W-:Y:S01]  /*03a0*/  LDS.U8 R3, [R0+UR4] ;  /* 0x0000000400037984 */ /* 0x007fe20008000000 */
        /* <DEDUP_REMOVED lines=48> */
.L_x_28759:
        /* <DEDUP_REMOVED lines=13> */
.L_x_33528:


//--------------------- .text.contiguous_prod33_bf16 --------------------------
	.section	.text.contiguous_prod33_bf16,"ax",@progbits
	.align	128
        .global         contiguous_prod33_bf16
        .type           contiguous_prod33_bf16,@function
        .size           contiguous_prod33_bf16,(.L_x_33529 - contiguous_prod33_bf16)
        .other          contiguous_prod33_bf16,@"STO_CUDA_ENTRY STV_DEFAULT"
contiguous_prod33_bf16:
.text.contiguous_prod33_bf16:
        /* <DEDUP_REMOVED lines=52> */
.L_x_28762:
        /* <DEDUP_REMOVED lines=56> */
.L_x_28761:
        /* <DEDUP_REMOVED lines=32> */
.L_x_28764:
        /* <DEDUP_REMOVED lines=19> */
.L_x_28765:
[----:B------:R-:W-:Y:S05]  /*09f0*/  @!P1 BRA `(.L_x_28763) ;  /* 0x0000000000289947 */ /* 0x000fea0003800000 */
[----:B------:R-:W-:Y:S01]  /*0a00*/  IMAD R8, R0, UR4, RZ ;  /* 0x0000000400087c24 */ /* 0x000fe2000f8e02ff */
[----:B------:R-:W-:-:S04]  /*0a10*/  IADD3 R6, PT, PT, -R6, RZ, RZ ;  /* 0x000000ff06067210 */ /* 0x000fc80007ffe1ff */
[----:B------:R-:W-:-:S05]  /*0a20*/  LEA R8, R8, R7, 0x1 ;  /* 0x0000000708087211 */ /* 0x000fca00078e08ff */
[----:B------:R-:W-:-:S07]  /*0a30*/  VIADD R9, R8, UR5 ;  /* 0x0000000508097c36 */ /* 0x000fce0008000000 */
.L_x_28766:
[----:B------:R0:W1:Y:S01]  /*0a40*/  LDS.U16 R11, [R9] ;  /* 0x00000000090b7984 */ /* 0x0000620000000400 */
[----:B------:R-:W-:-:S04]  /*0a50*/  IADD3 R6, PT, PT, R6, 0x1, RZ ;  /* 0x0000000106067810 */ /* 0x000fc80007ffe0ff */
[----:B------:R-:W-:Y:S02]  /*0a60*/  ISETP.NE.AND P0, PT, R6, RZ, PT ;  /* 0x000000ff0600720c */ /* 0x000fe40003f05270 */
[----:B0-----:R-:W-:Y:S01]  /*0a70*/  LEA R9, R0, R9, 0x1 ;  /* 0x0000000900097211 */ /* 0x001fe200078e08ff */
[----:B-1----:R-:W-:-:S10]  /*0a80*/  HMUL2.BF16_V2 R12, R12.H0_H0, R11.H0_H0 ;  /* 0x2000000b0c0c7232 */ /* 0x002fd40000200800 */
[----:B------:R-:W-:Y:S05]  /*0a90*/  @P0 BRA `(.L_x_28766) ;  /* 0xfffffffc00e80947 */ /* 0x000fea000383ffff */
.L_x_28763:
[----:B-1----:R1:W-:Y:S02]  /*0aa0*/  STS.U16 [R7+UR5], R12 ;  /* 0x0000000c07007988 */ /* 0x0023e40008000405 */
.L_x_28760:
        /* <DEDUP_REMOVED lines=8> */
.L_x_28767:
        /* <DEDUP_REMOVED lines=13> */
.L_x_33529:


//--------------------- .text.contiguous_prod3_bf16 --------------------------
	.section	.text.contiguous_prod3_bf16,"ax",@progbits
	.align	128
        .global         contiguous_prod3_bf16
        .type           contiguous_prod3_bf16,@function
        .size           contiguous_prod3_bf16,(.L_x_32828 - contiguous_prod3_bf16)
        .other          contiguous_prod3_bf16,@"STO_CUDA_ENTRY STV_DEFAULT"
contiguous_prod3_bf16:
.text.contiguous_prod3_bf16:
        /* <DEDUP_REMOVED lines=44> */
.L_x_28786:
        /* <DEDUP_REMOVED lines=27> */
.L_x_28770:
[----:B------:R-:W-:Y:S01]  /*0470*/  MOV R27, R32 ;  /* 0x00000020001b7202 */ /* 0x000fe20000000f00 */
[----:B------:R-:W-:Y:S01]  /*0480*/  IMAD.MOV.U32 R2, RZ, RZ, R34 ;  /* 0x000000ffff027224 */ /* 0x000fe200078e0022 */
[----:B------:R-:W-:Y:S02]  /*0490*/  MOV R0, R35 ;  /* 0x0000002300007202 */ /* 0x000fe40000000f00 */
[----:B0-----:R-:W-:-:S07]  /*04a0*/  MOV R9, 0x4c0 ;  /* 0x000004c000097802 */ /* 0x001fce0000000f00 */
[----:B-12-4-:R-:W-:Y:S05]  /*04b0*/  CALL.REL.NOINC `($__internal_624_$__cuda_sm20_div_s64) ;  /* 0x0000003400847944 */ /* 0x016fea0003c00000 */
        /* <DEDUP_REMOVED lines=8> */
.L_x_28771:
        /* <DEDUP_REMOVED lines=33> */
.L_x_28772:
[----:B------:R-:W-:Y:S01]  /*0750*/  MOV R27, R31 ;  /* 0x0000001f001b7202 */ /* 0x000fe20000000f00 */
[----:B------:R-:W-:Y:S01]  /*0760*/  IMAD.MOV.U32 R2, RZ, RZ, R34 ;  /* 0x000000ffff027224 */ /* 0x000fe200078e0022 */
[----:B------:R-:W-:Y:S02]  /*0770*/  MOV R0, R35 ;  /* 0x0000002300007202 */ /* 0x000fe40000000f00 */
[----:B------:R-:W-:-:S07]  /*0780*/  MOV R9, 0x7a0 ;  /* 0x000007a000097802 */ /* 0x000fce0000000f00 */
[----:B----4-:R-:W-:Y:S05]  /*0790*/  CALL.REL.NOINC `($__internal_624_$__cuda_sm20_div_s64) ;  /* 0x0000003000cc7944 */ /* 0x010fea0003c00000 */
        /* <DEDUP_REMOVED lines=9> */
.L_x_28773:
        /* <DEDUP_REMOVED lines=35> */
.L_x_28774:
[----:B------:R-:W-:Y:S01]  /*0a60*/  IMAD.MOV.U32 R27, RZ, RZ, R29 ;  /* 0x000000ffff1b7224 */ /* 0x000fe200078e001d */
[----:B------:R-:W-:Y:S01]  /*0a70*/  MOV R2, R32 ;  /* 0x0000002000027202 */ /* 0x000fe20000000f00 */
[----:B------:R-:W-:Y:S01]  /*0a80*/  IMAD.MOV.U32 R0, RZ, RZ, R33 ;  /* 0x000000ffff007224 */ /* 0x000fe200078e0021 */
[----:B------:R-:W-:-:S07]  /*0a90*/  MOV R9, 0xab0 ;  /* 0x00000ab000097802 */ /* 0x000fce0000000f00 */
[----:B----4-:R-:W-:Y:S05]  /*0aa0*/  CALL.REL.NOINC `($__internal_624_$__cuda_sm20_div_s64) ;  /* 0x0000003000087944 */ /* 0x010fea0003c00000 */
        /* <DEDUP_REMOVED lines=9> */
.L_x_28775:
        /* <DEDUP_REMOVED lines=33> */
.L_x_28776:
[----:B------:R-:W-:Y:S01]  /*0d50*/  MOV R27, R28 ;  /* 0x0000001c001b7202 */ /* 0x000fe20000000f00 */
[----:B------:R-:W-:Y:S01]  /*0d60*/  IMAD.MOV.U32 R2, RZ, RZ, R32 ;  /* 0x000000ffff027224 */ /* 0x000fe200078e0020 */
[----:B------:R-:W-:Y:S02]  /*0d70*/  MOV R0, R33 ;  /* 0x0000002100007202 */ /* 0x000fe40000000f00 */
[----:B------:R-:W-:-:S07]  /*0d80*/  MOV R9, 0xda0 ;  /* 0x00000da000097802 */ /* 0x000fce0000000f00 */
[----:B----4-:R-:W-:Y:S05]  /*0d90*/  CALL.REL.NOINC `($__internal_624_$__cuda_sm20_div_s64) ;  /* 0x0000002c004c7944 */ /* 0x010fea0003c00000 */
        /* <DEDUP_REMOVED lines=8> */
.L_x_28777:
        /* <DEDUP_REMOVED lines=34> */
.L_x_28778:
        /* <DEDUP_REMOVED lines=14> */
.L_x_28779:
        /* <DEDUP_REMOVED lines=34> */
.L_x_28780:
        /* <DEDUP_REMOVED lines=14> */
.L_x_28781:
        /* <DEDUP_REMOVED lines=34> */
.L_x_28782:
        /* <DEDUP_REMOVED lines=14> */
.L_x_28783:
        /* <DEDUP_REMOVED lines=34> */
.L_x_28784:
[----:B------:R-:W-:Y:S01]  /*1940*/  IMAD.MOV.U32 R27, RZ, RZ, R30 ;  /* 0x000000ffff1b7224 */ /* 0x000fe200078e001e */
[----:B------:R-:W-:Y:S02]  /*1950*/  MOV R2, R32 ;  /* 0x0000002000027202 */ /* 0x000fe40000000f00 */
[----:B------:R-:W-:Y:S02]  /*1960*/  MOV R0, R33 ;  /* 0x0000002100007202 */ /* 0x000fe40000000f00 */
[----:B------:R-:W-:-:S07]  /*1970*/  MOV R9, 0x1990 ;  /* 0x0000199000097802 */ /* 0x000fce0000000f00 */
[----:B----4-:R-:W-:Y:S05]  /*1980*/  CALL.REL.NOINC `($__internal_624_$__cuda_sm20_div_s64) ;  /* 0x0000002000507944 */ /* 0x010fea0003c00000 */
        /* <DEDUP_REMOVED lines=9> */
.L_x_28785:
        /* <DEDUP_REMOVED lines=14> */
.L_x_28769:
        /* <DEDUP_REMOVED lines=33> */
.L_x_28788:
[----:B------:R-:W-:Y:S01]  /*1d10*/  MOV R27, R32 ;  /* 0x00000020001b7202 */ /* 0x000fe20000000f00 */
[----:B------:R-:W-:Y:S01]  /*1d20*/  IMAD.MOV.U32 R2, RZ, RZ, R16 ;  /* 0x000000ffff027224 */ /* 0x000fe200078e0010 */
[----:B------:R-:W-:Y:S02]  /*1d30*/  MOV R0, R17 ;  /* 0x0000001100007202 */ /* 0x000fe40000000f00 */
[----:B0-----:R-:W-:-:S07]  /*1d40*/  MOV R9, 0x1d60 ;  /* 0x00001d6000097802 */ /* 0x001fce0000000f00 */
[----:B------:R-:W-:Y:S05]  /*1d50*/  CALL.REL.NOINC `($__internal_624_$__cuda_sm20_div_s64) ;  /* 0x0000001c005c7944 */ /* 0x000fea0003c00000 */
        /* <DEDUP_REMOVED lines=8> */
.L_x_28789:
        /* <DEDUP_REMOVED lines=35> */
.L_x_28790:
[----:B------:R-:W-:Y:S01]  /*2010*/  MOV R27, R17 ;  /* 0x00000011001b7202 */ /* 0x000fe20000000f00 */
[----:B------:R-:W-:Y:S01]  /*2020*/  IMAD.MOV.U32 R2, RZ, RZ, R18 ;  /* 0x000000ffff027224 */ /* 0x000fe200078e0012 */
[----:B------:R-:W-:Y:S02]  /*2030*/  MOV R0, R19 ;  /* 0x0000001300007202 */ /* 0x000fe40000000f00 */
[----:B------:R-:W-:-:S07]  /*2040*/  MOV R9, 0x2060 ;  /* 0x0000206000097802 */ /* 0x000fce0000000f00 */
[----:B------:R-:W-:Y:S05]  /*2050*/  CALL.REL.NOINC `($__internal_624_$__cuda_sm20_div_s64) ;  /* 0x00000018009c7944 */ /* 0x000fea0003c00000 */
        /* <DEDUP_REMOVED lines=9> */
.L_x_28791:
        /* <DEDUP_REMOVED lines=36> */
.L_x_28792:
[----:B------:R-:W-:Y:S01]  /*2330*/  MOV R27, R19 ;  /* 0x00000013001b7202 */ /* 0x000fe20000000f00 */
[----:B------:R-:W-:Y:S01]  /*2340*/  IMAD.MOV.U32 R0, RZ, RZ, R29 ;  /* 0x000000ffff007224 */ /* 0x000fe200078e001d */
[----:B------:R-:W-:Y:S02]  /*2350*/  MOV R2, R28 ;  /* 0x0000001c00027202 */ /* 0x000fe40000000f00 */
[----:B------:R-:W-:-:S07]  /*2360*/  MOV R9, 0x2380 ;  /* 0x0000238000097802 */ /* 0x000fce0000000f00 */
[----:B------:R-:W-:Y:S05]  /*2370*/  CALL.REL.NOINC `($__internal_624_$__cuda_sm20_div_s64) ;  /* 0x0000001400d47944 */ /* 0x000fea0003c00000 */
        /* <DEDUP_REMOVED lines=9> */
.L_x_28793:
        /* <DEDUP_REMOVED lines=37> */
.L_x_28794:
        /* <DEDUP_REMOVED lines=13> */
.L_x_28795:
        /* <DEDUP_REMOVED lines=9> */
.L_x_28787:
        /* <DEDUP_REMOVED lines=31> */
.L_x_28797:
        /* <DEDUP_REMOVED lines=13> */
.L_x_28798:
        /* <DEDUP_REMOVED lines=35> */
.L_x_28799:
[----:B------:R-:W-:Y:S01]  /*2cb0*/  MOV R27, R17 ;  /* 0x00000011001b7202 */ /* 0x000fe20000000f00 */
[----:B------:R-:W-:Y:S01]  /*2cc0*/  IMAD.MOV.U32 R2, RZ, RZ, R18 ;  /* 0x000000ffff027224 */ /* 0x000fe200078e0012 */
[----:B------:R-:W-:Y:S02]  /*2cd0*/  MOV R0, R19 ;  /* 0x0000001300007202 */ /* 0x000fe40000000f00 */
[----:B------:R-:W-:-:S07]  /*2ce0*/  MOV R9, 0x2d00 ;  /* 0x00002d0000097802 */ /* 0x000fce0000000f00 */
[----:B------:R-:W-:Y:S05]  /*2cf0*/  CALL.REL.NOINC `($__internal_624_$__cuda_sm20_div_s64) ;  /* 0x0000000c00747944 */ /* 0x000fea0003c00000 */
        /* <DEDUP_REMOVED lines=9> */
.L_x_28800:
        /* <DEDUP_REMOVED lines=10> */
.L_x_28796:
        /* <DEDUP_REMOVED lines=29> */
.L_x_28801:
[----:B------:R-:W-:-:S07]  /*3000*/  MOV R0, 0x3020 ;  /* 0x0000302000007802 */ /* 0x000fce0000000f00 */
[----:B0-----:R-:W-:Y:S05]  /*3010*/  CALL.REL.NOINC `($__internal_625_$__cuda_sm20_rem_s64) ;  /* 0x0000000c00fc7944 */ /* 0x001fea0003c00000 */
[----:B------:R-:W-:Y:S02]  /*3020*/  MOV R10, R2 ;  /* 0x00000002000a7202 */ /* 0x000fe40000000f00 */
[----:B------:R-:W-:-:S07]  /*3030*/  MOV R11, R9 ;  /* 0x00000009000b7202 */ /* 0x000fce0000000f00 */
.L_x_28802:
[----:B------:R-:W0:Y:S02]  /*3040*/  LDC.64 R12, c[0x0][0x398] ;  /* 0x0000e600ff0c7b82 */ /* 0x000e240000000a00 */
[----:B0-----:R-:W-:-:S06]  /*3050*/  IMAD.WIDE.U32 R2, R3, 0x8, R12 ;  /* 0x0000000803027825 */ /* 0x001fcc00078e000c */
[----:B------:R-:W2:Y:S02]  /*3060*/  LDG.E.64 R2, desc[UR8][R2.64] ;  /* 0x0000000802027981 */ /* 0x000ea4000c1e1b00 */
[-C--:B--2---:R-:W-:Y:S02]  /*3070*/  IMAD R9, R3, R10.reuse, RZ ;  /* 0x0000000a03097224 */ /* 0x084fe400078e02ff */
[----:B------:R-:W-:-:S04]  /*3080*/  IMAD.WIDE.U32 R28, R2, R10, R28 ;  /* 0x0000000a021c7225 */ /* 0x000fc800078e001c */
[----:B------:R-:W-:-:S04]  /*3090*/  IMAD R9, R2, R11, R9 ;  /* 0x0000000b02097224 */ /* 0x000fc800078e0209 */
[----:B------:R-:W-:-:S07]  /*30a0*/  IMAD.IADD R29, R29, 0x1, R9 ;  /* 0x000000011d1d7824 */ /* 0x000fce00078e0209 */
.L_x_28768:
        /* <DEDUP_REMOVED lines=34> */
.L_x_28805:
        /* <DEDUP_REMOVED lines=56> */
.L_x_28804:
        /* <DEDUP_REMOVED lines=32> */
.L_x_28807:
        /* <DEDUP_REMOVED lines=19> */
.L_x_28808:
[----:B------:R-:W-:Y:S05]  /*3980*/  @!P1 BRA `(.L_x_28806) ;  /* 0x0000000000289947 */ /* 0x000fea0003800000 */
[----:B------:R-:W-:Y:S01]  /*3990*/  IMAD R0, R6, UR4, RZ ;  /* 0x0000000406007c24 */ /* 0x000fe2000f8e02ff */
[----:B------:R-:W-:-:S03]  /*39a0*/  IADD3 R5, PT, PT, -R5, RZ, RZ ;  /* 0x000000ff05057210 */ /* 0x000fc60007ffe1ff */
[----:B------:R-:W-:-:S05]  /*39b0*/  IMAD R0, R0, 0x2, R7 ;  /* 0x0000000200007824 */ /* 0x000fca00078e0207 */
[----:B------:R-:W-:-:S07]  /*39c0*/  IADD3 R3, PT, PT, R0, UR5, RZ ;  /* 0x0000000500037c10 */ /* 0x000fce000fffe0ff */
.L_x_28809:
[----:B0-----:R0:W2:Y:S01]  /*39d0*/  LDS.U16 R9, [R3] ;  /* 0x0000000003097984 */ /* 0x0010a20000000400 */
[----:B------:R-:W-:-:S05]  /*39e0*/  VIADD R5, R5, 0x1 ;  /* 0x0000000105057836 */ /* 0x000fca0000000000 */
[----:B------:R-:W-:Y:S02]  /*39f0*/  ISETP.NE.AND P0, PT, R5, RZ, PT ;  /* 0x000000ff0500720c */ /* 0x000fe40003f05270 */
[----:B0-----:R-:W-:Y:S01]  /*3a00*/  LEA R3, R6, R3, 0x1 ;  /* 0x0000000306037211 */ /* 0x001fe200078e08ff */
[----:B--2---:R-:W-:-:S10]  /*3a10*/  HMUL2.BF16_V2 R8, R8.H0_H0, R9.H0_H0 ;  /* 0x2000000908087232 */ /* 0x004fd40000200800 */
[----:B------:R-:W-:Y:S05]  /*3a20*/  @P0 BRA `(.L_x_28809) ;  /* 0xfffffffc00e80947 */ /* 0x000fea000383ffff */
.L_x_28806:
[----:B--2---:R2:W-:Y:S02]  /*3a30*/  STS.U16 [R7+UR5], R8 ;  /* 0x0000000807007988 */ /* 0x0045e40008000405 */
.L_x_28803:
        /* <DEDUP_REMOVED lines=9> */
        .weak           $__internal_624_$__cuda_sm20_div_s64
        .type           $__internal_624_$__cuda_sm20_div_s64,@function
        .size           $__internal_624_$__cuda_sm20_div_s64,($__internal_625_$__cuda_sm20_rem_s64 - $__internal_624_$__cuda_sm20_div_s64)
$__internal_624_$__cuda_sm20_div_s64:
        /* <DEDUP_REMOVED lines=83> */
[----:B------:R-:W-:Y:S06]  /*4000*/  RET.REL.NODEC R12 `(contiguous_prod3_bf16) ;  /* 0xffffffbc0cfc7950 */ /* 0x000fec0003c3ffff */
        .weak           $__internal_625_$__cuda_sm20_rem_s64
        .type           $__internal_625_$__cuda_sm20_rem_s64,@function
        .size           $__internal_625_$__cuda_sm20_rem_s64,(.L_x_32828 - $__internal_625_$__cuda_sm20_rem_s64)
$__internal_625_$__cuda_sm20_rem_s64:
        /* <DEDUP_REMOVED lines=66> */
[----:B------:R-:W-:Y:S06]  /*4430*/  RET.REL.NODEC R10 `(contiguous_prod3_bf16) ;  /* 0xffffffb80af07950 */ /* 0x000fec0003c3ffff */
.L_x_28810:
        /* <DEDUP_REMOVED lines=12> */
.L_x_32828:


//--------------------- .text.contiguous_prod22_bf16 --------------------------
	.section	.text.contiguous_prod22_bf16,"ax",@progbits
	.align	128
        .global         contiguous_prod22_bf16
        .type           contiguous_prod22_bf16,@function
        .size           contiguous_prod22_bf16,(.L_x_33531 - contiguous_prod22_bf16)
        .other          contiguous_prod22_bf16,@"STO_CUDA_ENTRY STV_DEFAULT"
contiguous_prod22_bf16:
.text.contiguous_prod22_bf16:
        /* <DEDUP_REMOVED lines=50> */
.L_x_28812:
[----:B------:R-:W-:Y:S05]  /*0320*/  BSYNC.RECONVERGENT B0 ;  /* 0x0000000000007941 */ /* 0x000fea0003800200 */
.L_x_28811:
[----:B------:R-:W-:Y:S06]  /*0330*/  BAR.SYNC.DEFER_BLOCKING 0x0 ;  /* 0x0000000000007b1d */ /* 0x000fec0000010000 */
[----:B------:R-:W-:Y:S05]  /*0340*/  @!P1 BRA `(.L_x_28813) ;  /* 0x0000000000309947 */ /* 0x000fea0003800000 */
.L_x_28814:
        /* <DEDUP_REMOVED lines=12> */
.L_x_28813:
        /* <DEDUP_REMOVED lines=39> */
.L_x_28815:
        /* <DEDUP_REMOVED lines=16> */
.L_x_33531:


//--------------------- .text.contiguous_prod2_bf16 --------------------------
	.section	.text.contiguous_prod2_bf16,"ax",@progbits
	.align	128
        .global         contiguous_prod2_bf16
        .type           contiguous_prod2_bf16,@function
        .size           contiguous_prod2_bf16,(.L_x_32830 - contiguous_prod2_bf16)
        .other          contiguous_prod2_bf16,@"STO_CUDA_ENTRY STV_DEFAULT"
contiguous_prod2_bf16:
.text.contiguous_prod2_bf16:
        /* <DEDUP_REMOVED lines=47> */
.L_x_28844:
        /* <DEDUP_REMOVED lines=32> */
.L_x_28821:
[----:B------:R-:W-:Y:S01]  /*04f0*/  MOV R26, R6 ;  /* 0x00000006001a7202 */ /* 0x000fe20000000f00 */
[----:B------:R-:W-:Y:S01]  /*0500*/  IMAD.MOV.U32 R13, RZ, RZ, R7 ;  /* 0x000000ffff0d7224 */ /* 0x000fe200078e0007 */
[----:B------:R-:W-:Y:S01]  /*0510*/  MOV R14, R34 ;  /* 0x00000022000e7202 */ /* 0x000fe20000000f00 */
[----:B------:R-:W-:Y:S01]  /*0520*/  IMAD.MOV.U32 R11, RZ, RZ, R35 ;  /* 0x000000ffff0b7224 */ /* 0x000fe200078e0023 */
[----:B------:R-:W-:-:S07]  /*0530*/  MOV R12, 0x550 ;  /* 0x00000550000c7802 */ /* 0x000fce0000000f00 */
[----:B-1----:R-:W-:Y:S05]  /*0540*/  CALL.REL.NOINC `($__internal_626_$__cuda_sm20_div_s64) ;  /* 0x0000006400487944 */ /* 0x002fea0003c00000 */
        /* <DEDUP_REMOVED lines=9> */
.L_x_28822:
[----:B------:R-:W-:Y:S05]  /*05e0*/  BSYNC.RECONVERGENT B1 ;  /* 0x0000000000017941 */ /* 0x000fea0003800200 */
.L_x_28820:
        /* <DEDUP_REMOVED lines=34> */
.L_x_28824:
[----:B------:R-:W-:Y:S01]  /*0810*/  IMAD.MOV.U32 R26, RZ, RZ, R20 ;  /* 0x000000ffff1a7224 */ /* 0x000fe200078e0014 */
[----:B------:R-:W-:Y:S01]  /*0820*/  MOV R13, R9 ;  /* 0x00000009000d7202 */ /* 0x000fe20000000f00 */
[----:B------:R-:W-:Y:S01]  /*0830*/  IMAD.MOV.U32 R14, RZ, RZ, R34 ;  /* 0x000000ffff0e7224 */ /* 0x000fe200078e0022 */
[----:B------:R-:W-:Y:S02]  /*0840*/  MOV R11, R35 ;  /* 0x00000023000b7202 */ /* 0x000fe40000000f00 */
[----:B------:R-:W-:-:S07]  /*0850*/  MOV R12, 0x870 ;  /* 0x00000870000c7802 */ /* 0x000fce0000000f00 */
[----:B------:R-:W-:Y:S05]  /*0860*/  CALL.REL.NOINC `($__internal_626_$__cuda_sm20_div_s64) ;  /* 0x0000006000807944 */ /* 0x000fea0003c00000 */
        /* <DEDUP_REMOVED lines=9> */
.L_x_28825:
[----:B------:R-:W-:Y:S05]  /*0900*/  BSYNC.RECONVERGENT B1 ;  /* 0x0000000000017941 */ /* 0x000fea0003800200 */
.L_x_28823:
        /* <DEDUP_REMOVED lines=33> */
.L_x_28827:
[----:B------:R-:W-:Y:S01]  /*0b20*/  IMAD.MOV.U32 R26, RZ, RZ, R36 ;  /* 0x000000ffff1a7224 */ /* 0x000fe200078e0024 */
[----:B------:R-:W-:Y:S01]  /*0b30*/  MOV R13, R37 ;  /* 0x00000025000d7202 */ /* 0x000fe20000000f00 */
[----:B------:R-:W-:Y:S01]  /*0b40*/  IMAD.MOV.U32 R14, RZ, RZ, R20 ;  /* 0x000000ffff0e7224 */ /* 0x000fe200078e0014 */
[----:B------:R-:W-:Y:S02]  /*0b50*/  MOV R11, R21 ;  /* 0x00000015000b7202 */ /* 0x000fe40000000f00 */
[----:B------:R-:W-:-:S07]  /*0b60*/  MOV R12, 0xb80 ;  /* 0x00000b80000c7802 */ /* 0x000fce0000000f00 */
[----:B------:R-:W-:Y:S05]  /*0b70*/  CALL.REL.NOINC `($__internal_626_$__cuda_sm20_div_s64) ;  /* 0x0000005c00bc7944 */ /* 0x000fea0003c00000 */
        /* <DEDUP_REMOVED lines=10> */
.L_x_28828:
[----:B------:R-:W-:Y:S05]  /*0c20*/  BSYNC.RECONVERGENT B1 ;  /* 0x0000000000017941 */ /* 0x000fea0003800200 */
.L_x_28826:
        /* <DEDUP_REMOVED lines=35> */
.L_x_28830:
[----:B------:R-:W-:Y:S01]  /*0e60*/  MOV R26, R34 ;  /* 0x00000022001a7202 */ /* 0x000fe20000000f00 */
[----:B------:R-:W-:Y:S01]  /*0e70*/  IMAD.MOV.U32 R13, RZ, RZ, R35 ;  /* 0x000000ffff0d7224 */ /* 0x000fe200078e0023 */
[----:B------:R-:W-:Y:S01]  /*0e80*/  MOV R14, R20 ;  /* 0x00000014000e7202 */ /* 0x000fe20000000f00 */
[----:B------:R-:W-:Y:S01]  /*0e90*/  IMAD.MOV.U32 R11, RZ, RZ, R21 ;  /* 0x000000ffff0b7224 */ /* 0x000fe200078e0015 */
[----:B------:R-:W-:-:S07]  /*0ea0*/  MOV R12, 0xec0 ;  /* 0x00000ec0000c7802 */ /* 0x000fce0000000f00 */
[----:B------:R-:W-:Y:S05]  /*0eb0*/  CALL.REL.NOINC `($__internal_626_$__cuda_sm20_div_s64) ;  /* 0x0000005800ec7944 */ /* 0x000fea0003c00000 */
        /* <DEDUP_REMOVED lines=11> */
.L_x_28831:
[----:B------:R-:W-:Y:S05]  /*0f70*/  BSYNC.RECONVERGENT B1 ;  /* 0x0000000000017941 */ /* 0x000fea0003800200 */
.L_x_28829:
        /* <DEDUP_REMOVED lines=36> */
.L_x_28833:
        /* <DEDUP_REMOVED lines=16> */
.L_x_28834:
[----:B------:R-:W-:Y:S05]  /*12c0*/  BSYNC.RECONVERGENT B1 ;  /* 0x0000000000017941 */ /* 0x000fea0003800200 */
.L_x_28832:
        /* <DEDUP_REMOVED lines=35> */
.L_x_28836:
        /* <DEDUP_REMOVED lines=17> */
.L_x_28837:
[----:B------:R-:W-:Y:S05]  /*1610*/  BSYNC.RECONVERGENT B1 ;  /* 0x0000000000017941 */ /* 0x000fea0003800200 */
.L_x_28835:
        /* <DEDUP_REMOVED lines=35> */
.L_x_28839:
        /* <DEDUP_REMOVED lines=16> */
.L_x_28840:
[----:B------:R-:W-:Y:S05]  /*1950*/  BSYNC.RECONVERGENT B1 ;  /* 0x0000000000017941 */ /* 0x000fea0003800200 */
.L_x_28838:
        /* <DEDUP_REMOVED lines=35> */
.L_x_28842:
        /* <DEDUP_REMOVED lines=16> */
.L_x_28843:
[----:B------:R-:W-:Y:S05]  /*1c90*/  BSYNC.RECONVERGENT B1 ;  /* 0x0000000000017941 */ /* 0x000fea0003800200 */
.L_x_28841:
        /* <DEDUP_REMOVED lines=8> */
.L_x_28819:
        /* <DEDUP_REMOVED lines=36> */
.L_x_28847:
[----:B------:R-:W-:Y:S01]  /*1f60*/  MOV R26, R6 ;  /* 0x00000006001a7202 */ /* 0x000fe20000000f00 */
[----:B------:R-:W-:Y:S01]  /*1f70*/  IMAD.MOV.U32 R13, RZ, RZ, R7 ;  /* 0x000000ffff0d7224 */ /* 0x000fe200078e0007 */
[----:B------:R-:W-:Y:S01]  /*1f80*/  MOV R14, R16 ;  /* 0x00000010000e7202 */ /* 0x000fe20000000f00 */
[----:B------:R-:W-:Y:S01]  /*1f90*/  IMAD.MOV.U32 R11, RZ, RZ, R17 ;  /* 0x000000ffff0b7224 */ /* 0x000fe200078e0011 */
[----:B------:R-:W-:-:S07]  /*1fa0*/  MOV R12, 0x1fc0 ;  /* 0x00001fc0000c7802 */ /* 0x000fce0000000f00 */
[----:B------:R-:W-:Y:S05]  /*1fb0*/  CALL.REL.NOINC `($__internal_626_$__cuda_sm20_div_s64) ;  /* 0x0000004800ac7944 */ /* 0x000fea0003c00000 */
        /* <DEDUP_REMOVED lines=9> */
.L_x_28848:
[----:B------:R-:W-:Y:S05]  /*2050*/  BSYNC.RECONVERGENT B1 ;  /* 0x0000000000017941 */ /* 0x000fea0003800200 */
.L_x_28846:
        /* <DEDUP_REMOVED lines=34> */
.L_x_28850:
        /* <DEDUP_REMOVED lines=17> */
.L_x_28851:
[----:B------:R-:W-:Y:S05]  /*2390*/  BSYNC.RECONVERGENT B1 ;  /* 0x0000000000017941 */ /* 0x000fea0003800200 */
.L_x_28849:
        /* <DEDUP_REMOVED lines=36> */
.L_x_28853:
        /* <DEDUP_REMOVED lines=16> */
.L_x_28854:
[----:B------:R-:W-:Y:S05]  /*26e0*/  BSYNC.RECONVERGENT B1 ;  /* 0x0000000000017941 */ /* 0x000fea0003800200 */
.L_x_28852:
        /* <DEDUP_REMOVED lines=35> */
.L_x_28856:
[----:B------:R-:W-:Y:S01]  /*2920*/  MOV R26, R18 ;  /* 0x00000012001a7202 */ /* 0x000fe20000000f00 */
[----:B------:R-:W-:Y:S01]  /*2930*/  IMAD.MOV.U32 R13, RZ, RZ, R19 ;  /* 0x000000ffff0d7224 */ /* 0x000fe200078e0013 */
[----:B------:R-:W-:Y:S01]  /*2940*/  MOV R14, R16 ;  /* 0x00000010000e7202 */ /* 0x000fe20000000f00 */
[----:B------:R-:W-:Y:S01]  /*2950*/  IMAD.MOV.U32 R11, RZ, RZ, R17 ;  /* 0x000000ffff0b7224 */ /* 0x000fe200078e0011 */
[----:B------:R-:W-:-:S07]  /*2960*/  MOV R12, 0x2980 ;  /* 0x00002980000c7802 */ /* 0x000fce0000000f00 */
[----:B------:R-:W-:Y:S05]  /*2970*/  CALL.REL.NOINC `($__internal_626_$__cuda_sm20_div_s64) ;  /* 0x00000040003c7944 */ /* 0x000fea0003c00000 */
        /* <DEDUP_REMOVED lines=10> */
.L_x_28857:
[----:B------:R-:W-:Y:S05]  /*2a20*/  BSYNC.RECONVERGENT B1 ;  /* 0x0000000000017941 */ /* 0x000fea0003800200 */
.L_x_28855:
[----:B------:R-:W-:Y:S01]  /*2a30*/  MOV R36, R22 ;  /* 0x0000001600247202 */ /* 0x000fe20000000f00 */
[----:B------:R-:W-:Y:S02]  /*2a40*/  IMAD R11, R11, R38, RZ ;  /* 0x000000260b0b7224 */ /* 0x000fe400078e02ff */
[----:B------:R-:W-:Y:S02]  /*2a50*/  VIADD R8, R8, 0xfffffffe ;  /* 0xfffffffe08087836 */ /* 0x000fe40000000000 */
[----:B------:R-:W-:-:S04]  /*2a60*/  IMAD.WIDE.U32 R22, R38, R10, R36 ;  /* 0x0000000a26167225 */ /* 0x000fc800078e0024 */
[----:B------:R-:W-:-:S05]  /*2a70*/  IMAD R11, R39, R10, R11 ;  /* 0x0000000a270b7224 */ /* 0x000fca00078e020b */
[----:B------:R-:W-:-:S07]  /*2a80*/  IADD3 R23, PT, PT, R23, R11, RZ ;  /* 0x0000000b17177210 */ /* 0x000fce0007ffe0ff */
.L_x_28845:
        /* <DEDUP_REMOVED lines=30> */
.L_x_28859:
[----:B------:R-:W-:Y:S01]  /*2c70*/  MOV R18, R6 ;  /* 0x0000000600127202 */ /* 0x000fe20000000f00 */
[----:B------:R-:W-:Y:S01]  /*2c80*/  IMAD.MOV.U32 R19, RZ, RZ, R7 ;  /* 0x000000ffff137224 */ /* 0x000fe200078e0007 */
[----:B------:R-:W-:Y:S01]  /*2c90*/  MOV R24, R10 ;  /* 0x0000000a00187202 */ /* 0x000fe20000000f00 */
[----:B------:R-:W-:Y:S01]  /*2ca0*/  IMAD.MOV.U32 R21, RZ, RZ, R11 ;  /* 0x000000ffff157224 */ /* 0x000fe200078e000b */
[----:B------:R-:W-:-:S07]  /*2cb0*/  MOV R26, 0x2cd0 ;  /* 0x00002cd0001a7802 */ /* 0x000fce0000000f00 */
[----:B------:R-:W-:Y:S05]  /*2cc0*/  CALL.REL.NOINC `($__internal_627_$__cuda_sm20_rem_s64) ;  /* 0x0000004000b47944 */ /* 0x000fea0003c00000 */
.L_x_28860:
[----:B------:R-:W-:Y:S05]  /*2cd0*/  BSYNC.RECONVERGENT B1 ;  /* 0x0000000000017941 */ /* 0x000fea0003800200 */
.L_x_28858:
        /* <DEDUP_REMOVED lines=30> */
.L_x_28862:
[----:B------:R-:W-:Y:S01]  /*2ec0*/  MOV R24, R10 ;  /* 0x0000000a00187202 */ /* 0x000fe20000000f00 */
[----:B------:R-:W-:Y:S01]  /*2ed0*/  IMAD.MOV.U32 R21, RZ, RZ, R11 ;  /* 0x000000ffff157224 */ /* 0x000fe200078e000b */
[----:B------:R-:W-:Y:S01]  /*2ee0*/  MOV R18, R20 ;  /* 0x0000001400127202 */ /* 0x000fe20000000f00 */
[----:B------:R-:W-:Y:S01]  /*2ef0*/  IMAD.MOV.U32 R19, RZ, RZ, R9 ;  /* 0x000000ffff137224 */ /* 0x000fe200078e0009 */
[----:B------:R-:W-:-:S07]  /*2f00*/  MOV R26, 0x2f20 ;  /* 0x00002f20001a7802 */ /* 0x000fce0000000f00 */
[----:B------:R-:W-:Y:S05]  /*2f10*/  CALL.REL.NOINC `($__internal_627_$__cuda_sm20_rem_s64) ;  /* 0x0000004000207944 */ /* 0x000fea0003c00000 */
.L_x_28863:
[----:B------:R-:W-:Y:S05]  /*2f20*/  BSYNC.RECONVERGENT B1 ;  /* 0x0000000000017941 */ /* 0x000fea0003800200 */
.L_x_28861:
[----:B------:R-:W-:Y:S02]  /*2f30*/  IMAD R7, R7, R16, RZ ;  /* 0x0000001007077224 */ /* 0x000fe400078e02ff */
[----:B------:R-:W-:-:S04]  /*2f40*/  IMAD.WIDE.U32 R22, R16, R6, R22 ;  /* 0x0000000610167225 */ /* 0x000fc800078e0016 */
[----:B------:R-:W-:-:S05]  /*2f50*/  IMAD R7, R17, R6, R7 ;  /* 0x0000000611077224 */ /* 0x000fca00078e0207 */
[----:B------:R-:W-:-:S07]  /*2f60*/  IADD3 R23, PT, PT, R23, R7, RZ ;  /* 0x0000000717177210 */ /* 0x000fce0007ffe0ff */
.L_x_28818:
        /* <DEDUP_REMOVED lines=10> */
.L_x_28817:
        /* <DEDUP_REMOVED lines=18> */
.L_x_28891:
        /* <DEDUP_REMOVED lines=30> */
.L_x_28868:
        /* <DEDUP_REMOVED lines=15> */
.L_x_28869:
[----:B------:R-:W-:Y:S05]  /*3400*/  BSYNC.RECONVERGENT B1 ;  /* 0x0000000000017941 */ /* 0x000fea0003800200 */
.L_x_28867:
        /* <DEDUP_REMOVED lines=39> */
.L_x_28871:
        /* <DEDUP_REMOVED lines=17> */
.L_x_28872:
[----:B------:R-:W-:Y:S05]  /*3790*/  BSYNC.RECONVERGENT B1 ;  /* 0x0000000000017941 */ /* 0x000fea0003800200 */
.L_x_28870:
        /* <DEDUP_REMOVED lines=37> */
.L_x_28874:
        /* <DEDUP_REMOVED lines=17> */
.L_x_28875:
[----:B------:R-:W-:Y:S05]  /*3b00*/  BSYNC.RECONVERGENT B1 ;  /* 0x0000000000017941 */ /* 0x000fea0003800200 */
.L_x_28873:
        /* <DEDUP_REMOVED lines=38> */
.L_x_28877:
[----:B------:R-:W-:Y:S01]  /*3d70*/  IMAD.MOV.U32 R26, RZ, RZ, R20 ;  /* 0x000000ffff1a7224 */ /* 0x000fe200078e0014 */
[----:B------:R-:W-:Y:S01]  /*3d80*/  MOV R13, R21 ;  /* 0x00000015000d7202 */ /* 0x000fe20000000f00 */
[----:B------:R-:W-:Y:S01]  /*3d90*/  IMAD.MOV.U32 R14, RZ, RZ, R36 ;  /* 0x000000ffff0e7224 */ /* 0x000fe200078e0024 */
[----:B------:R-:W-:Y:S02]  /*3da0*/  MOV R11, R37 ;  /* 0x00000025000b7202 */ /* 0x000fe40000000f00 */
[----:B------:R-:W-:-:S07]  /*3db0*/  MOV R12, 0x3dd0 ;  /* 0x00003dd0000c7802 */ /* 0x000fce0000000f00 */
[----:B-1----:R-:W-:Y:S05]  /*3dc0*/  CALL.REL.NOINC `($__internal_626_$__cuda_sm20_div_s64) ;  /* 0x0000002c00287944 */ /* 0x002fea0003c00000 */
        /* <DEDUP_REMOVED lines=11> */
.L_x_28878:
[----:B------:R-:W-:Y:S05]  /*3e80*/  BSYNC.RECONVERGENT B1 ;  /* 0x0000000000017941 */ /* 0x000fea0003800200 */
.L_x_28876:
        /* <DEDUP_REMOVED lines=38> */
.L_x_28880:
        /* <DEDUP_REMOVED lines=17> */
.L_x_28881:
[----:B------:R-:W-:Y:S05]  /*4200*/  BSYNC.RECONVERGENT B1 ;  /* 0x0000000000017941 */ /* 0x000fea0003800200 */
.L_x_28879:
        /* <DEDUP_REMOVED lines=40> */
.L_x_28883:
        /* <DEDUP_REMOVED lines=17> */
.L_x_28884:
[----:B------:R-:W-:Y:S05]  /*45a0*/  BSYNC.RECONVERGENT B1 ;  /* 0x0000000000017941 */ /* 0x000fea0003800200 */
.L_x_28882:
        /* <DEDUP_REMOVED lines=40> */
.L_x_28886:
        /* <DEDUP_REMOVED lines=17> */
.L_x_28887:
[----:B------:R-:W-:Y:S05]  /*4940*/  BSYNC.RECONVERGENT B1 ;  /* 0x0000000000017941 */ /* 0x000fea0003800200 */
.L_x_28885:
        /* <DEDUP_REMOVED lines=38> */
.L_x_28889:
[----:B------:R-:W-:Y:S01]  /*4bb0*/  IMAD.MOV.U32 R26, RZ, RZ, R20 ;  /* 0x000000ffff1a7224 */ /* 0x000fe200078e0014 */
[----:B------:R-:W-:Y:S01]  /*4bc0*/  MOV R13, R21 ;  /* 0x00000015000d7202 */ /* 0x000fe20000000f00 */
[----:B------:R-:W-:Y:S01]  /*4bd0*/  IMAD.MOV.U32 R14, RZ, RZ, R22 ;  /* 0x000000ffff0e7224 */ /* 0x000fe200078e0016 */
[----:B------:R-:W-:Y:S02]  /*4be0*/  MOV R11, R23 ;  /* 0x00000017000b7202 */ /* 0x000fe40000000f00 */
[----:B------:R-:W-:-:S07]  /*4bf0*/  MOV R12, 0x4c10 ;  /* 0x00004c10000c7802 */ /* 0x000fce0000000f00 */
[----:B-1----:R-:W-:Y:S05]  /*4c00*/  CALL.REL.NOINC `($__internal_626_$__cuda_sm20_div_s64) ;  /* 0x0000001c00987944 */ /* 0x002fea0003c00000 */
        /* <DEDUP_REMOVED lines=11> */
.L_x_28890:
[----:B------:R-:W-:Y:S05]  /*4cc0*/  BSYNC.RECONVERGENT B1 ;  /* 0x0000000000017941 */ /* 0x000fea0003800200 */
.L_x_28888:
        /* <DEDUP_REMOVED lines=15> */
.L_x_28866:
        /* <DEDUP_REMOVED lines=37> */
.L_x_28894:
[----:B------:R-:W-:Y:S01]  /*5010*/  MOV R26, R18 ;  /* 0x00000012001a7202 */ /* 0x000fe20000000f00 */
[----:B------:R-:W-:Y:S01]  /*5020*/  IMAD.MOV.U32 R13, RZ, RZ, R19 ;  /* 0x000000ffff0d7224 */ /* 0x000fe200078e0013 */
[----:B------:R-:W-:Y:S02]  /*5030*/  MOV R14, R6 ;  /* 0x00000006000e7202 */ /* 0x000fe40000000f00 */
[----:B------:R-:W-:Y:S02]  /*5040*/  MOV R11, R7 ;  /* 0x00000007000b7202 */ /* 0x000fe40000000f00 */
[----:B------:R-:W-:-:S07]  /*5050*/  MOV R12, 0x5070 ;  /* 0x00005070000c7802 */ /* 0x000fce0000000f00 */
[----:B------:R-:W-:Y:S05]  /*5060*/  CALL.REL.NOINC `($__internal_626_$__cuda_sm20_div_s64) ;  /* 0x0000001800807944 */ /* 0x000fea0003c00000 */
        /* <DEDUP_REMOVED lines=9> */
.L_x_28895:
[----:B------:R-:W-:Y:S05]  /*5100*/  BSYNC.RECONVERGENT B1 ;  /* 0x0000000000017941 */ /* 0x000fea0003800200 */
.L_x_28893:
        /* <DEDUP_REMOVED lines=39> */
.L_x_28897:
        /* <DEDUP_REMOVED lines=17> */
.L_x_28898:
[----:B------:R-:W-:Y:S05]  /*5490*/  BSYNC.RECONVERGENT B1 ;  /* 0x0000000000017941 */ /* 0x000fea0003800200 */
.L_x_28896:
        /* <DEDUP_REMOVED lines=40> */
.L_x_28900:
[----:B------:R-:W-:Y:S01]  /*5720*/  MOV R26, R18 ;  /* 0x00000012001a7202 */ /* 0x000fe20000000f00 */
[----:B------:R-:W-:Y:S01]  /*5730*/  IMAD.MOV.U32 R14, RZ, RZ, R20 ;  /* 0x000000ffff0e7224 */ /* 0x000fe200078e0014 */
[----:B------:R-:W-:Y:S02]  /*5740*/  MOV R13, R19 ;  /* 0x00000013000d7202 */ /* 0x000fe40000000f00 */
[----:B------:R-:W-:Y:S02]  /*5750*/  MOV R11, R21 ;  /* 0x00000015000b7202 */ /* 0x000fe40000000f00 */
[----:B------:R-:W-:-:S07]  /*5760*/  MOV R12, 0x5780 ;  /* 0x00005780000c7802 */ /* 0x000fce0000000f00 */
[----:B------:R-:W-:Y:S05]  /*5770*/  CALL.REL.NOINC `($__internal_626_$__cuda_sm20_div_s64) ;  /* 0x0000001000bc7944 */ /* 0x000fea0003c00000 */
        /* <DEDUP_REMOVED lines=11> */
.L_x_28901:
[----:B------:R-:W-:Y:S05]  /*5830*/  BSYNC.RECONVERGENT B1 ;  /* 0x0000000000017941 */ /* 0x000fea0003800200 */
.L_x_28899:
        /* <DEDUP_REMOVED lines=40> */
.L_x_28903:
[----:B------:R-:W-:Y:S01]  /*5ac0*/  MOV R26, R18 ;  /* 0x00000012001a7202 */ /* 0x000fe20000000f00 */
[----:B------:R-:W-:Y:S01]  /*5ad0*/  IMAD.MOV.U32 R13, RZ, RZ, R19 ;  /* 0x000000ffff0d7224 */ /* 0x000fe200078e0013 */
[----:B------:R-:W-:Y:S02]  /*5ae0*/  MOV R14, R20 ;  /* 0x00000014000e7202 */ /* 0x000fe40000000f00 */
[----:B------:R-:W-:Y:S02]  /*5af0*/  MOV R11, R21 ;  /* 0x00000015000b7202 */ /* 0x000fe40000000f00 */
[----:B------:R-:W-:-:S07]  /*5b00*/  MOV R12, 0x5b20 ;  /* 0x00005b20000c7802 */ /* 0x000fce0000000f00 */
[----:B------:R-:W-:Y:S05]  /*5b10*/  CALL.REL.NOINC `($__internal_626_$__cuda_sm20_div_s64) ;  /* 0x0000000c00d47944 */ /* 0x000fea0003c00000 */
        /* <DEDUP_REMOVED lines=11> */
.L_x_28904:
[----:B------:R-:W-:Y:S05]  /*5bd0*/  BSYNC.RECONVERGENT B1 ;  /* 0x0000000000017941 */ /* 0x000fea0003800200 */
.L_x_28902:
        /* <DEDUP_REMOVED lines=11> */
.L_x_28892:
        /* <DEDUP_REMOVED lines=35> */
.L_x_28907:
[----:B------:R-:W-:Y:S01]  /*5ec0*/  IMAD.MOV.U32 R26, RZ, RZ, R18 ;  /* 0x000000ffff1a7224 */ /* 0x000fe200078e0012 */
[----:B------:R-:W-:Y:S01]  /*5ed0*/  MOV R13, R19 ;  /* 0x00000013000d7202 */ /* 0x000fe20000000f00 */
[----:B------:R-:W-:Y:S01]  /*5ee0*/  IMAD.MOV.U32 R11, RZ, RZ, R5 ;  /* 0x000000ffff0b7224 */ /* 0x000fe200078e0005 */
[----:B------:R-:W-:Y:S02]  /*5ef0*/  MOV R14, R4 ;  /* 0x00000004000e7202 */ /* 0x000fe40000000f00 */
[----:B------:R-:W-:-:S07]  /*5f00*/  MOV R12, 0x5f20 ;  /* 0x00005f20000c7802 */ /* 0x000fce0000000f00 */
[----:B------:R-:W-:Y:S05]  /*5f10*/  CALL.REL.NOINC `($__internal_626_$__cuda_sm20_div_s64) ;  /* 0x0000000800d47944 */ /* 0x000fea0003c00000 */
        /* <DEDUP_REMOVED lines=8> */
.L_x_28908:
[----:B------:R-:W-:Y:S05]  /*5fa0*/  BSYNC.RECONVERGENT B1 ;  /* 0x0000000000017941 */ /* 0x000fea0003800200 */
.L_x_28906:
        /* <DEDUP_REMOVED lines=39> */
.L_x_28910:
        /* <DEDUP_REMOVED lines=17> */
.L_x_28911:
[----:B------:R-:W-:Y:S05]  /*6330*/  BSYNC.RECONVERGENT B1 ;  /* 0x0000000000017941 */ /* 0x000fea0003800200 */
.L_x_28909:
        /* <DEDUP_REMOVED lines=11> */
.L_x_28905:
        /* <DEDUP_REMOVED lines=31> */
.L_x_28913:
[----:B------:R-:W-:Y:S02]  /*65e0*/  MOV R24, R20 ;  /* 0x0000001400187202 */ /* 0x000fe40000000f00 */
[----:B------:R-:W-:-:S07]  /*65f0*/  MOV R26, 0x6610 ;  /* 0x00006610001a7802 */ /* 0x000fce0000000f00 */
[----:B------:R-:W-:Y:S05]  /*6600*/  CALL.REL.NOINC `($__internal_627_$__cuda_sm20_rem_s64) ;  /* 0x0000000800647944 */ /* 0x000fea0003c00000 */
[----:B------:R-:W-:Y:S01]  /*6610*/  MOV R4, R6 ;  /* 0x0000000600047202 */ /* 0x000fe20000000f00 */
[----:B------:R-:W-:-:S07]  /*6620*/  IMAD.MOV.U32 R5, RZ, RZ, R7 ;  /* 0x000000ffff057224 */ /* 0x000fce00078e0007 */
.L_x_28914:
[----:B------:R-:W-:Y:S05]  /*6630*/  BSYNC.RECONVERGENT B1 ;  /* 0x0000000000017941 */ /* 0x000fea0003800200 */
.L_x_28912:
        /* <DEDUP_REMOVED lines=9> */
.L_x_28865:
[----:B------:R-:W2:Y:S04]  /*66d0*/  LDG.E.U16 R8, desc[UR12][R8.64] ;  /* 0x0000000c08087981 */ /* 0x000ea8000c1e1500 */
[----:B--2---:R1:W-:Y:S02]  /*66e0*/  STS.U16 [R3], R8 ;  /* 0x0000000803007388 */ /* 0x0043e40000000400 */
.L_x_28864:
[----:B------:R-:W-:Y:S05]  /*66f0*/  BSYNC.RECONVERGENT B0 ;  /* 0x0000000000007941 */ /* 0x000fea0003800200 */
.L_x_28816:
[----:B------:R-:W-:Y:S01]  /*6700*/  BAR.SYNC.DEFER_BLOCKING 0x0 ;  /* 0x0000000000007b1d */ /* 0x000fe20000010000 */
[----:B------:R-:W-:Y:S02]  /*6710*/  ISETP.GE.U32.AND P0, PT, R2, 0x42, PT ;  /* 0x000000420200780c */ /* 0x000fe40003f06070 */
[----:B------:R-:W-:-:S11]  /*6720*/  ISETP.GT.U32.AND P1, PT, R0, 0x1f, PT ;  /* 0x0000001f0000780c */ /* 0x000fd60003f24070 */
[----:B------:R-:W-:Y:S05]  /*6730*/  @!P0 BRA `(.L_x_28915) ;  /* 0x0000000000308947 */ /* 0x000fea0003800000 */
.L_x_28916:
        /* <DEDUP_REMOVED lines=12> */
.L_x_28915:
        /* <DEDUP_REMOVED lines=39> */
        .weak           $__internal_626_$__cuda_sm20_div_s64
        .type           $__internal_626_$__cuda_sm20_div_s64,@function
        .size           $__internal_626_$__cuda_sm20_div_s64,($__internal_627_$__cuda_sm20_rem_s64 - $__internal_626_$__cuda_sm20_div_s64)
$__internal_626_$__cuda_sm20_div_s64:
        /* <DEDUP_REMOVED lines=82> */
[----:B------:R-:W-:Y:S06]  /*6f90*/  RET.REL.NODEC R12 `(contiguous_prod2_bf16) ;  /* 0xffffff900c187950 */ /* 0x000fec0003c3ffff */
        .weak           $__internal_627_$__cuda_sm20_rem_s64
        .type           $__internal_627_$__cuda_sm20_rem_s64,@function
        .size           $__internal_627_$__cuda_sm20_rem_s64,(.L_x_32830 - $__internal_627_$__cuda_sm20_rem_s64)
$__internal_627_$__cuda_sm20_rem_s64:
        /* <DEDUP_REMOVED lines=76> */
[----:B------:R-:W-:Y:S06]  /*7460*/  RET.REL.NODEC R26 `(contiguous_prod2_bf16) ;  /* 0xffffff881ae47950 */ /* 0x000fec0003c3ffff */
.L_x_28917:
        /* <DEDUP_REMOVED lines=9> */
.L_x_32830:


//--------------------- .text.uncontiguous_prod_bf16 --------------------------
	.section	.text.uncontiguous_prod_bf16,"ax",@progbits
	.align	128
        .global         uncontiguous_prod_bf16
        .type           uncontiguous_prod_bf16,@function
        .size           uncontiguous_prod_bf16,(.L_x_32832 - uncontiguous_prod_bf16)
        .other          uncontiguous_prod_bf16,@"STO_CUDA_ENTRY STV_DEFAULT"
uncontiguous_prod_bf16:
.text.uncontiguous_prod_bf16:
        /* <DEDUP_REMOVED lines=38> */
.L_x_28946:
        /* <DEDUP_REMOVED lines=32> */
.L_x_28923:
[----:B------:R-:W-:Y:S01]  /*0460*/  MOV R26, R6 ;  /* 0x00000006001a7202 */ /* 0x000fe20000000f00 */
[----:B------:R-:W-:Y:S01]  /*0470*/  IMAD.MOV.U32 R13, RZ, RZ, R9 ;  /* 0x000000ffff0d7224 */ /* 0x000fe200078e0009 */
[----:B------:R-:W-:Y:S01]  /*0480*/  MOV R14, R40 ;  /* 0x00000028000e7202 */ /* 0x000fe20000000f00 */
[----:B------:R-:W-:Y:S01]  /*0490*/  IMAD.MOV.U32 R11, RZ, RZ, R41 ;  /* 0x000000ffff0b7224 */ /* 0x000fe200078e0029 */
[----:B------:R-:W-:-:S07]  /*04a0*/  MOV R12, 0x4c0 ;  /* 0x000004c0000c7802 */ /* 0x000fce0000000f00 */
[----:B-1----:R-:W-:Y:S05]  /*04b0*/  CALL.REL.NOINC `($__internal_628_$__cuda_sm20_div_s64) ;  /* 0x0000006400047944 */ /* 0x002fea0003c00000 */
        /* <DEDUP_REMOVED lines=10> */
.L_x_28924:
[----:B------:R-:W-:Y:S05]  /*0560*/  BSYNC.RECONVERGENT B1 ;  /* 0x0000000000017941 */ /* 0x000fea0003800200 */
.L_x_28922:
        /* <DEDUP_REMOVED lines=33> */
.L_x_28926:
[----:B------:R-:W-:Y:S01]  /*0780*/  IMAD.MOV.U32 R26, RZ, RZ, R20 ;  /* 0x000000ffff1a7224 */ /* 0x000fe200078e0014 */
[----:B------:R-:W-:Y:S01]  /*0790*/  MOV R13, R7 ;  /* 0x00000007000d7202 */ /* 0x000fe20000000f00 */
[----:B------:R-:W-:Y:S01]  /*07a0*/  IMAD.MOV.U32 R14, RZ, RZ, R40 ;  /* 0x000000ffff0e7224 */ /* 0x000fe200078e0028 */
[----:B------:R-:W-:Y:S02]  /*07b0*/  MOV R11, R41 ;  /* 0x00000029000b7202 */ /* 0x000fe40000000f00 */
[----:B------:R-:W-:-:S07]  /*07c0*/  MOV R12, 0x7e0 ;  /* 0x000007e0000c7802 */ /* 0x000fce0000000f00 */
[----:B------:R-:W-:Y:S05]  /*07d0*/  CALL.REL.NOINC `($__internal_628_$__cuda_sm20_div_s64) ;  /* 0x00000060003c7944 */ /* 0x000fea0003c00000 */
        /* <DEDUP_REMOVED lines=9> */
.L_x_28927:
[----:B------:R-:W-:Y:S05]  /*0870*/  BSYNC.RECONVERGENT B1 ;  /* 0x0000000000017941 */ /* 0x000fea0003800200 */
.L_x_28925:
        /* <DEDUP_REMOVED lines=34> */
.L_x_28929:
[----:B------:R-:W-:Y:S01]  /*0aa0*/  MOV R26, R34 ;  /* 0x00000022001a7202 */ /* 0x000fe20000000f00 */
[----:B------:R-:W-:Y:S01]  /*0ab0*/  IMAD.MOV.U32 R13, RZ, RZ, R35 ;  /* 0x000000ffff0d7224 */ /* 0x000fe200078e0023 */
[----:B------:R-:W-:Y:S01]  /*0ac0*/  MOV R14, R20 ;  /* 0x00000014000e7202 */ /* 0x000fe20000000f00 */
[----:B------:R-:W-:Y:S01]  /*0ad0*/  IMAD.MOV.U32 R11, RZ, RZ, R21 ;  /* 0x000000ffff0b7224 */ /* 0x000fe200078e0015 */
[----:B------:R-:W-:-:S07]  /*0ae0*/  MOV R12, 0xb00 ;  /* 0x00000b00000c7802 */ /* 0x000fce0000000f00 */
[----:B------:R-:W-:Y:S05]  /*0af0*/  CALL.REL.NOINC `($__internal_628_$__cuda_sm20_div_s64) ;  /* 0x0000005c00747944 */ /* 0x000fea0003c00000 */
        /* <DEDUP_REMOVED lines=10> */
.L_x_28930:
[----:B------:R-:W-:Y:S05]  /*0ba0*/  BSYNC.RECONVERGENT B1 ;  /* 0x0000000000017941 */ /* 0x000fea0003800200 */
.L_x_28928:
        /* <DEDUP_REMOVED lines=34> */
.L_x_28932:
        /* <DEDUP_REMOVED lines=16> */
.L_x_28933:
[----:B------:R-:W-:Y:S05]  /*0ed0*/  BSYNC.RECONVERGENT B1 ;  /* 0x0000000000017941 */ /* 0x000fea0003800200 */
.L_x_28931:
        /* <DEDUP_REMOVED lines=36> */
.L_x_28935:
        /* <DEDUP_REMOVED lines=16> */
.L_x_28936:
[----:B------:R-:W-:Y:S05]  /*1220*/  BSYNC.RECONVERGENT B1 ;  /* 0x0000000000017941 */ /* 0x000fea0003800200 */
.L_x_28934:
        /* <DEDUP_REMOVED lines=35> */
.L_x_28938:
[----:B------:R-:W-:Y:S01]  /*1460*/  IMAD.MOV.U32 R26, RZ, RZ, R34 ;  /* 0x000000ffff1a7224 */ /* 0x000fe200078e0022 */
[----:B------:R-:W-:Y:S01]  /*1470*/  MOV R13, R35 ;  /* 0x00000023000d7202 */ /* 0x000fe20000000f00 */
[----:B------:R-:W-:Y:S01]  /*1480*/  IMAD.MOV.U32 R14, RZ, RZ, R20 ;  /* 0x000000ffff0e7224 */ /* 0x000fe200078e0014 */
[----:B------:R-:W-:Y:S02]  /*1490*/  MOV R11, R21 ;  /* 0x00000015000b7202 */ /* 0x000fe40000000f00 */
[----:B------:R-:W-:-:S07]  /*14a0*/  MOV R12, 0x14c0 ;  /* 0x000014c0000c7802 */ /* 0x000fce0000000f00 */
[----:B------:R-:W-:Y:S05]  /*14b0*/  CALL.REL.NOINC `($__internal_628_$__cuda_sm20_div_s64) ;  /* 0x0000005400047944 */ /* 0x000fea0003c00000 */
        /* <DEDUP_REMOVED lines=10> */
.L_x_28939:
[----:B------:R-:W-:Y:S05]  /*1560*/  BSYNC.RECONVERGENT B1 ;  /* 0x0000000000017941 */ /* 0x000fea0003800200 */
.L_x_28937:
        /* <DEDUP_REMOVED lines=34> */
.L_x_28941:
[----:B------:R-:W-:Y:S01]  /*1790*/  IMAD.MOV.U32 R26, RZ, RZ, R38 ;  /* 0x000000ffff1a7224 */ /* 0x000fe200078e0026 */
[----:B------:R-:W-:Y:S01]  /*17a0*/  MOV R13, R39 ;  /* 0x00000027000d7202 */ /* 0x000fe20000000f00 */
[----:B------:R-:W-:Y:S01]  /*17b0*/  IMAD.MOV.U32 R14, RZ, RZ, R20 ;  /* 0x000000ffff0e7224 */ /* 0x000fe200078e0014 */
[----:B------:R-:W-:Y:S02]  /*17c0*/  MOV R11, R21 ;  /* 0x00000015000b7202 */ /* 0x000fe40000000f00 */
[----:B------:R-:W-:-:S07]  /*17d0*/  MOV R12, 0x17f0 ;  /* 0x000017f0000c7802 */ /* 0x000fce0000000f00 */
[----:B------:R-:W-:Y:S05]  /*17e0*/  CALL.REL.NOINC `($__internal_628_$__cuda_sm20_div_s64) ;  /* 0x0000005000387944 */ /* 0x000fea0003c00000 */
        /* <DEDUP_REMOVED lines=10> */
.L_x_28942:
[----:B------:R-:W-:Y:S05]  /*1890*/  BSYNC.RECONVERGENT B1 ;  /* 0x0000000000017941 */ /* 0x000fea0003800200 */
.L_x_28940:
        /* <DEDUP_REMOVED lines=35> */
.L_x_28944:
[----:B------:R-:W-:Y:S01]  /*1ad0*/  MOV R26, R34 ;  /* 0x00000022001a7202 */ /* 0x000fe20000000f00 */
[----:B------:R-:W-:Y:S01]  /*1ae0*/  IMAD.MOV.U32 R13, RZ, RZ, R35 ;  /* 0x000000ffff0d7224 */ /* 0x000fe200078e0023 */
[----:B------:R-:W-:Y:S01]  /*1af0*/  MOV R14, R20 ;  /* 0x00000014000e7202 */ /* 0x000fe20000000f00 */
[----:B------:R-:W-:Y:S01]  /*1b00*/  IMAD.MOV.U32 R11, RZ, RZ, R21 ;  /* 0x000000ffff0b7224 */ /* 0x000fe200078e0015 */
[----:B------:R-:W-:-:S07]  /*1b10*/  MOV R12, 0x1b30 ;  /* 0x00001b30000c7802 */ /* 0x000fce0000000f00 */
[----:B------:R-:W-:Y:S05]  /*1b20*/  CALL.REL.NOINC `($__internal_628_$__cuda_sm20_div_s64) ;  /* 0x0000004c00687944 */ /* 0x000fea0003c00000 */
        /* <DEDUP_REMOVED lines=10> */
.L_x_28945:
[----:B------:R-:W-:Y:S05]  /*1bd0*/  BSYNC.RECONVERGENT B1 ;  /* 0x0000000000017941 */ /* 0x000fea0003800200 */
.L_x_28943:
        /* <DEDUP_REMOVED lines=8> */
.L_x_28921:
        /* <DEDUP_REMOVED lines=35> */
.L_x_28949:
        /* <DEDUP_REMOVED lines=16> */
.L_x_28950:
[----:B------:R-:W-:Y:S05]  /*1f90*/  BSYNC.RECONVERGENT B1 ;  /* 0x0000000000017941 */ /* 0x000fea0003800200 */
.L_x_28948:
        /* <DEDUP_REMOVED lines=34> */
.L_x_28952:
        /* <DEDUP_REMOVED lines=16> */
.L_x_28953:
[----:B------:R-:W-:Y:S05]  /*22c0*/  BSYNC.RECONVERGENT B1 ;  /* 0x0000000000017941 */ /* 0x000fea0003800200 */
.L_x_28951:
        /* <DEDUP_REMOVED lines=35> */
.L_x_28955:
        /* <DEDUP_REMOVED lines=16> */
.L_x_28956:
[----:B------:R-:W-:Y:S05]  /*2600*/  BSYNC.RECONVERGENT B1 ;  /* 0x0000000000017941 */ /* 0x000fea0003800200 */
.L_x_28954:
        /* <DEDUP_REMOVED lines=35> */
.L_x_28958:
[----:B------:R-:W-:Y:S01]  /*2840*/  IMAD.MOV.U32 R26, RZ, RZ, R18 ;  /* 0x000000ffff1a7224 */ /* 0x000fe200078e0012 */
[----:B------:R-:W-:Y:S01]  /*2850*/  MOV R13, R19 ;  /* 0x00000013000d7202 */ /* 0x000fe20000000f00 */
[----:B------:R-:W-:Y:S01]  /*2860*/  IMAD.MOV.U32 R14, RZ, RZ, R16 ;  /* 0x000000ffff0e7224 */ /* 0x000fe200078e0010 */
[----:B------:R-:W-:Y:S02]  /*2870*/  MOV R11, R17 ;  /* 0x00000011000b7202 */ /* 0x000fe40000000f00 */
[----:B------:R-:W-:-:S07]  /*2880*/  MOV R12, 0x28a0 ;  /* 0x000028a0000c7802 */ /* 0x000fce0000000f00 */
[----:B------:R-:W-:Y:S05]  /*2890*/  CALL.REL.NOINC `($__internal_628_$__cuda_sm20_div_s64) ;  /* 0x00000040000c7944 */ /* 0x000fea0003c00000 */
        /* <DEDUP_REMOVED lines=10> */
.L_x_28959:
[----:B------:R-:W-:Y:S05]  /*2940*/  BSYNC.RECONVERGENT B1 ;  /* 0x0000000000017941 */ /* 0x000fea0003800200 */
.L_x_28957:
[----:B------:R-:W-:Y:S01]  /*2950*/  IMAD R11, R11, R34, RZ ;  /* 0x000000220b0b7224 */ /* 0x000fe200078e02ff */
[----:B------:R-:W-:Y:S01]  /*2960*/  IADD3 R8, PT, PT, R8, -0x2, RZ ;  /* 0xfffffffe08087810 */ /* 0x000fe20007ffe0ff */
[----:B------:R-:W-:Y:S02]  /*2970*/  IMAD.MOV.U32 R38, RZ, RZ, R22 ;  /* 0x000000ffff267224 */ /* 0x000fe400078e0016 */
[-C--:B------:R-:W-:Y:S02]  /*2980*/  IMAD R11, R35, R10.reuse, R11 ;  /* 0x0000000a230b7224 */ /* 0x080fe400078e020b */
[----:B------:R-:W-:-:S04]  /*2990*/  IMAD.WIDE.U32 R22, R34, R10, R38 ;  /* 0x0000000a22167225 */ /* 0x000fc800078e0026 */
[----:B------:R-:W-:-:S07]  /*29a0*/  IMAD.IADD R23, R23, 0x1, R11 ;  /* 0x0000000117177824 */ /* 0x000fce00078e020b */
.L_x_28947:
        /* <DEDUP_REMOVED lines=31> */
.L_x_28961:
[----:B------:R-:W-:Y:S01]  /*2ba0*/  MOV R18, R6 ;  /* 0x0000000600127202 */ /* 0x000fe20000000f00 */
[----:B------:R-:W-:Y:S01]  /*2bb0*/  IMAD.MOV.U32 R21, RZ, RZ, R9 ;  /* 0x000000ffff157224 */ /* 0x000fe200078e0009 */
[----:B------:R-:W-:Y:S01]  /*2bc0*/  MOV R24, R16 ;  /* 0x0000001000187202 */ /* 0x000fe20000000f00 */
[----:B------:R-:W-:Y:S01]  /*2bd0*/  IMAD.MOV.U32 R19, RZ, RZ, R17 ;  /* 0x000000ffff137224 */ /* 0x000fe200078e0011 */
[----:B------:R-:W-:-:S07]  /*2be0*/  MOV R26, 0x2c00 ;  /* 0x00002c00001a7802 */ /* 0x000fce0000000f00 */
[----:B------:R-:W-:Y:S05]  /*2bf0*/  CALL.REL.NOINC `($__internal_629_$__cuda_sm20_rem_s64) ;  /* 0x0000004000807944 */ /* 0x000fea0003c00000 */
.L_x_28962:
[----:B------:R-:W-:Y:S05]  /*2c00*/  BSYNC.RECONVERGENT B1 ;  /* 0x0000000000017941 */ /* 0x000fea0003800200 */
.L_x_28960:
        /* <DEDUP_REMOVED lines=30> */
.L_x_28964:
[----:B------:R-:W-:Y:S01]  /*2df0*/  MOV R24, R16 ;  /* 0x0000001000187202 */ /* 0x000fe20000000f00 */
[----:B------:R-:W-:Y:S01]  /*2e00*/  IMAD.MOV.U32 R19, RZ, RZ, R17 ;  /* 0x000000ffff137224 */ /* 0x000fe200078e0011 */
[----:B------:R-:W-:Y:S01]  /*2e10*/  MOV R18, R20 ;  /* 0x0000001400127202 */ /* 0x000fe20000000f00 */
[----:B------:R-:W-:Y:S01]  /*2e20*/  IMAD.MOV.U32 R21, RZ, RZ, R7 ;  /* 0x000000ffff157224 */ /* 0x000fe200078e0007 */
[----:B------:R-:W-:-:S07]  /*2e30*/  MOV R26, 0x2e50 ;  /* 0x00002e50001a7802 */ /* 0x000fce0000000f00 */
[----:B------:R-:W-:Y:S05]  /*2e40*/  CALL.REL.NOINC `($__internal_629_$__cuda_sm20_rem_s64) ;  /* 0x0000003c00ec7944 */ /* 0x000fea0003c00000 */
[----:B------:R-:W-:Y:S01]  /*2e50*/  MOV R6, R10 ;  /* 0x0000000a00067202 */ /* 0x000fe20000000f00 */
[----:B------:R-:W-:-:S07]  /*2e60*/  IMAD.MOV.U32 R7, RZ, RZ, R11 ;  /* 0x000000ffff077224 */ /* 0x000fce00078e000b */
.L_x_28965:
[----:B------:R-:W-:Y:S05]  /*2e70*/  BSYNC.RECONVERGENT B1 ;  /* 0x0000000000017941 */ /* 0x000fea0003800200 */
.L_x_28963:
[----:B------:R-:W-:Y:S02]  /*2e80*/  IMAD R7, R7, R8, RZ ;  /* 0x0000000807077224 */ /* 0x000fe400078e02ff */
[----:B------:R-:W-:-:S04]  /*2e90*/  IMAD.WIDE.U32 R22, R8, R6, R22 ;  /* 0x0000000608167225 */ /* 0x000fc800078e0016 */
[----:B------:R-:W-:-:S05]  /*2ea0*/  IMAD R7, R9, R6, R7 ;  /* 0x0000000609077224 */ /* 0x000fca00078e0207 */
[----:B------:R-:W-:-:S07]  /*2eb0*/  IADD3 R23, PT, PT, R23, R7, RZ ;  /* 0x0000000717177210 */ /* 0x000fce0007ffe0ff */
.L_x_28920:
        /* <DEDUP_REMOVED lines=10> */
.L_x_28919:
        /* <DEDUP_REMOVED lines=22> */
.L_x_28993:
        /* <DEDUP_REMOVED lines=32> */
.L_x_28970:
[----:B------:R-:W-:Y:S01]  /*32c0*/  MOV R26, R10 ;  /* 0x0000000a001a7202 */ /* 0x000fe20000000f00 */
[----:B------:R-:W-:Y:S01]  /*32d0*/  IMAD.MOV.U32 R13, RZ, RZ, R15 ;  /* 0x000000ffff0d7224 */ /* 0x000fe200078e000f */
[----:B------:R-:W-:Y:S01]  /*32e0*/  MOV R14, R20 ;  /* 0x00000014000e7202 */ /* 0x000fe20000000f00 */
[----:B------:R-:W-:Y:S01]  /*32f0*/  IMAD.MOV.U32 R11, RZ, RZ, R21 ;  /* 0x000000ffff0b7224 */ /* 0x000fe200078e0015 */
[----:B------:R-:W-:-:S07]  /*3300*/  MOV R12, 0x3320 ;  /* 0x00003320000c7802 */ /* 0x000fce0000000f00 */
[----:B-123--:R-:W-:Y:S05]  /*3310*/  CALL.REL.NOINC `($__internal_628_$__cuda_sm20_div_s64) ;  /* 0x00000034006c7944 */ /* 0x00efea0003c00000 */
        /* <DEDUP_REMOVED lines=10> */
.L_x_28971:
[----:B------:R-:W-:Y:S05]  /*33c0*/  BSYNC.RECONVERGENT B1 ;  /* 0x0000000000017941 */ /* 0x000fea0003800200 */
.L_x_28969:
        /* <DEDUP_REMOVED lines=38> */
.L_x_28973:
[----:B------:R-:W-:Y:S01]  /*3630*/  MOV R26, R36 ;  /* 0x00000024001a7202 */ /* 0x000fe20000000f00 */
[----:B------:R-:W-:Y:S01]  /*3640*/  IMAD.MOV.U32 R13, RZ, RZ, R37 ;  /* 0x000000ffff0d7224 */ /* 0x000fe200078e0025 */
[----:B------:R-:W-:Y:S01]  /*3650*/  MOV R14, R38 ;  /* 0x00000026000e7202 */ /* 0x000fe20000000f00 */
[----:B------:R-:W-:Y:S01]  /*3660*/  IMAD.MOV.U32 R11, RZ, RZ, R39 ;  /* 0x000000ffff0b7224 */ /* 0x000fe200078e0027 */
[----:B------:R-:W-:-:S07]  /*3670*/  MOV R12, 0x3690 ;  /* 0x00003690000c7802 */ /* 0x000fce0000000f00 */
[----:B-1----:R-:W-:Y:S05]  /*3680*/  CALL.REL.NOINC `($__internal_628_$__cuda_sm20_div_s64) ;  /* 0x0000003000907944 */ /* 0x002fea0003c00000 */
        /* <DEDUP_REMOVED lines=11> */
.L_x_28974:
[----:B------:R-:W-:Y:S05]  /*3740*/  BSYNC.RECONVERGENT B1 ;  /* 0x0000000000017941 */ /* 0x000fea0003800200 */
.L_x_28972:
        /* <DEDUP_REMOVED lines=38> */
.L_x_28976:
[----:B------:R-:W-:Y:S01]  /*39b0*/  IMAD.MOV.U32 R26, RZ, RZ, R36 ;  /* 0x000000ffff1a7224 */ /* 0x000fe200078e0024 */
[----:B------:R-:W-:Y:S01]  /*39c0*/  MOV R13, R37 ;  /* 0x00000025000d7202 */ /* 0x000fe20000000f00 */
[----:B------:R-:W-:Y:S01]  /*39d0*/  IMAD.MOV.U32 R14, RZ, RZ, R38 ;  /* 0x000000ffff0e7224 */ /* 0x000fe200078e0026 */
[----:B------:R-:W-:Y:S02]  /*39e0*/  MOV R11, R39 ;  /* 0x00000027000b7202 */ /* 0x000fe40000000f00 */
[----:B------:R-:W-:-:S07]  /*39f0*/  MOV R12, 0x3a10 ;  /* 0x00003a10000c7802 */ /* 0x000fce0000000f00 */
[----:B-1----:R-:W-:Y:S05]  /*3a00*/  CALL.REL.NOINC `($__internal_628_$__cuda_sm20_div_s64) ;  /* 0x0000002c00b07944 */ /* 0x002fea0003c00000 */
        /* <DEDUP_REMOVED lines=11> */
.L_x_28977:
[----:B------:R-:W-:Y:S05]  /*3ac0*/  BSYNC.RECONVERGENT B1 ;  /* 0x0000000000017941 */ /* 0x000fea0003800200 */
.L_x_28975:
        /* <DEDUP_REMOVED lines=37> */
.L_x_28979:
        /* <DEDUP_REMOVED lines=17> */
.L_x_28980:
[----:B------:R-:W-:Y:S05]  /*3e30*/  BSYNC.RECONVERGENT B1 ;  /* 0x0000000000017941 */ /* 0x000fea0003800200 */
.L_x_28978:
        /* <DEDUP_REMOVED lines=38> */
.L_x_28982:
        /* <DEDUP_REMOVED lines=17> */
.L_x_28983:
[----:B------:R-:W-:Y:S05]  /*41b0*/  BSYNC.RECONVERGENT B1 ;  /* 0x0000000000017941 */ /* 0x000fea0003800200 */
.L_x_28981:
        /* <DEDUP_REMOVED lines=38> */
.L_x_28985:
        /* <DEDUP_REMOVED lines=17> */
.L_x_28986:
[----:B------:R-:W-:Y:S05]  /*4530*/  BSYNC.RECONVERGENT B1 ;  /* 0x0000000000017941 */ /* 0x000fea0003800200 */
.L_x_28984:
        /* <DEDUP_REMOVED lines=37> */
.L_x_28988:
[----:B------:R-:W-:Y:S01]  /*4790*/  IMAD.MOV.U32 R26, RZ, RZ, R38 ;  /* 0x000000ffff1a7224 */ /* 0x000fe200078e0026 */
[----:B------:R-:W-:Y:S01]  /*47a0*/  MOV R13, R39 ;  /* 0x00000027000d7202 */ /* 0x000fe20000000f00 */
[----:B------:R-:W-:Y:S01]  /*47b0*/  IMAD.MOV.U32 R14, RZ, RZ, R42 ;  /* 0x000000ffff0e7224 */ /* 0x000fe200078e002a */
[----:B------:R-:W-:Y:S02]  /*47c0*/  MOV R11, R43 ;  /* 0x0000002b000b7202 */ /* 0x000fe40000000f00 */
[----:B------:R-:W-:-:S07]  /*47d0*/  MOV R12, 0x47f0 ;  /* 0x000047f0000c7802 */ /* 0x000fce0000000f00 */
[----:B-1----:R-:W-:Y:S05]  /*47e0*/  CALL.REL.NOINC `($__internal_628_$__cuda_sm20_div_s64) ;  /* 0x0000002000387944 */ /* 0x002fea0003c00000 */
        /* <DEDUP_REMOVED lines=11> */
.L_x_28989:
[----:B------:R-:W-:Y:S05]  /*48a0*/  BSYNC.RECONVERGENT B1 ;  /* 0x0000000000017941 */ /* 0x000fea0003800200 */
.L_x_28987:
        /* <DEDUP_REMOVED lines=36> */
.L_x_28991:
[----:B------:R-:W-:Y:S01]  /*4af0*/  MOV R26, R36 ;  /* 0x00000024001a7202 */ /* 0x000fe20000000f00 */
[----:B------:R-:W-:Y:S01]  /*4b00*/  IMAD.MOV.U32 R14, RZ, RZ, R38 ;  /* 0x000000ffff0e7224 */ /* 0x000fe200078e0026 */
[----:B------:R-:W-:Y:S02]  /*4b10*/  MOV R13, R37 ;  /* 0x00000025000d7202 */ /* 0x000fe40000000f00 */
[----:B------:R-:W-:Y:S02]  /*4b20*/  MOV R11, R39 ;  /* 0x00000027000b7202 */ /* 0x000fe40000000f00 */
[----:B------:R-:W-:-:S07]  /*4b30*/  MOV R12, 0x4b50 ;  /* 0x00004b50000c7802 */ /* 0x000fce0000000f00 */
[----:B-1----:R-:W-:Y:S05]  /*4b40*/  CALL.REL.NOINC `($__internal_628_$__cuda_sm20_div_s64) ;  /* 0x0000001c00607944 */ /* 0x002fea0003c00000 */
        /* <DEDUP_REMOVED lines=11> */
.L_x_28992:
[----:B------:R-:W-:Y:S05]  /*4c00*/  BSYNC.RECONVERGENT B1 ;  /* 0x0000000000017941 */ /* 0x000fea0003800200 */
.L_x_28990:
        /* <DEDUP_REMOVED lines=11> */
.L_x_28968:
        /* <DEDUP_REMOVED lines=36> */
.L_x_28996:
[----:B------:R-:W-:Y:S01]  /*4f00*/  IMAD.MOV.U32 R26, RZ, RZ, R10 ;  /* 0x000000ffff1a7224 */ /* 0x000fe200078e000a */
[----:B------:R-:W-:Y:S01]  /*4f10*/  MOV R13, R15 ;  /* 0x0000000f000d7202 */ /* 0x000fe20000000f00 */
[----:B------:R-:W-:Y:S01]  /*4f20*/  IMAD.MOV.U32 R11, RZ, RZ, R17 ;  /* 0x000000ffff0b7224 */ /* 0x000fe200078e0011 */
[----:B------:R-:W-:Y:S02]  /*4f30*/  MOV R14, R16 ;  /* 0x00000010000e7202 */ /* 0x000fe40000000f00 */
[----:B------:R-:W-:-:S07]  /*4f40*/  MOV R12, 0x4f60 ;  /* 0x00004f60000c7802 */ /* 0x000fce0000000f00 */
[----:B------:R-:W-:Y:S05]  /*4f50*/  CALL.REL.NOINC `($__internal_628_$__cuda_sm20_div_s64) ;  /* 0x00000018005c7944 */ /* 0x000fea0003c00000 */
        /* <DEDUP_REMOVED lines=10> */
.L_x_28997:
[----:B------:R-:W-:Y:S05]  /*5000*/  BSYNC.RECONVERGENT B1 ;  /* 0x0000000000017941 */ /* 0x000fea0003800200 */
.L_x_28995:
        /* <DEDUP_REMOVED lines=41> */
.L_x_28999:
[----:B------:R-:W-:Y:S01]  /*52a0*/  MOV R26, R20 ;  /* 0x00000014001a7202 */ /* 0x000fe20000000f00 */
[----:B------:R-:W-:Y:S01]  /*52b0*/  IMAD.MOV.U32 R14, RZ, RZ, R18 ;  /* 0x000000ffff0e7224 */ /* 0x000fe200078e0012 */
[----:B------:R-:W-:Y:S02]  /*52c0*/  MOV R13, R21 ;  /* 0x00000015000d7202 */ /* 0x000fe40000000f00 */
[----:B------:R-:W-:Y:S02]  /*52d0*/  MOV R11, R19 ;  /* 0x00000013000b7202 */ /* 0x000fe40000000f00 */
[----:B------:R-:W-:-:S07]  /*52e0*/  MOV R12, 0x5300 ;  /* 0x00005300000c7802 */ /* 0x000fce0000000f00 */
[----:B------:R-:W-:Y:S05]  /*52f0*/  CALL.REL.NOINC `($__internal_628_$__cuda_sm20_div_s64) ;  /* 0x0000001400747944 */ /* 0x000fea0003c00000 */
        /* <DEDUP_REMOVED lines=11> */
.L_x_29000:
[----:B------:R-:W-:Y:S05]  /*53b0*/  BSYNC.RECONVERGENT B1 ;  /* 0x0000000000017941 */ /* 0x000fea0003800200 */
.L_x_28998:
        /* <DEDUP_REMOVED lines=40> */
.L_x_29002:
[----:B------:R-:W-:Y:S01]  /*5640*/  MOV R26, R18 ;  /* 0x00000012001a7202 */ /* 0x000fe20000000f00 */
[----:B------:R-:W-:Y:S01]  /*5650*/  IMAD.MOV.U32 R13, RZ, RZ, R19 ;  /* 0x000000ffff0d7224 */ /* 0x000fe200078e0013 */
[----:B------:R-:W-:Y:S02]  /*5660*/  MOV R14, R20 ;  /* 0x00000014000e7202 */ /* 0x000fe40000000f00 */
[----:B------:R-:W-:Y:S02]  /*5670*/  MOV R11, R21 ;  /* 0x00000015000b7202 */ /* 0x000fe40000000f00 */
[----:B------:R-:W-:-:S07]  /*5680*/  MOV R12, 0x56a0 ;  /* 0x000056a0000c7802 */ /* 0x000fce0000000f00 */
[----:B------:R-:W-:Y:S05]  /*5690*/  CALL.REL.NOINC `($__internal_628_$__cuda_sm20_div_s64) ;  /* 0x00000010008c7944 */ /* 0x000fea0003c00000 */
        /* <DEDUP_REMOVED lines=11> */
.L_x_29003:
[----:B------:R-:W-:Y:S05]  /*5750*/  BSYNC.RECONVERGENT B1 ;  /* 0x0000000000017941 */ /* 0x000fea0003800200 */
.L_x_29001:
        /* <DEDUP_REMOVED lines=39> */
.L_x_29005:
        /* <DEDUP_REMOVED lines=17> */
.L_x_29006:
[----:B------:R-:W-:Y:S05]  /*5ae0*/  BSYNC.RECONVERGENT B1 ;  /* 0x0000000000017941 */ /* 0x000fea0003800200 */
.L_x_29004:
        /* <DEDUP_REMOVED lines=9> */
.L_x_28994:
        /* <DEDUP_REMOVED lines=34> */
.L_x_29009:
[----:B------:R-:W-:Y:S01]  /*5da0*/  MOV R26, R10 ;  /* 0x0000000a001a7202 */ /* 0x000fe20000000f00 */
[----:B------:R-:W-:Y:S01]  /*5db0*/  IMAD.MOV.U32 R13, RZ, RZ, R15 ;  /* 0x000000ffff0d7224 */ /* 0x000fe200078e000f */
[----:B------:R-:W-:Y:S02]  /*5dc0*/  MOV R14, R16 ;  /* 0x00000010000e7202 */ /* 0x000fe40000000f00 */
[----:B------:R-:W-:Y:S02]  /*5dd0*/  MOV R11, R17 ;  /* 0x00000011000b7202 */ /* 0x000fe40000000f00 */
[----:B------:R-:W-:-:S07]  /*5de0*/  MOV R12, 0x5e00 ;  /* 0x00005e00000c7802 */ /* 0x000fce0000000f00 */
[----:B------:R-:W-:Y:S05]  /*5df0*/  CALL.REL.NOINC `($__internal_628_$__cuda_sm20_div_s64) ;  /* 0x0000000800b47944 */ /* 0x000fea0003c00000 */
        /* <DEDUP_REMOVED lines=10> */
.L_x_29010:
[----:B------:R-:W-:Y:S05]  /*5ea0*/  BSYNC.RECONVERGENT B1 ;  /* 0x0000000000017941 */ /* 0x000fea0003800200 */
.L_x_29008:
        /* <DEDUP_REMOVED lines=39> */
.L_x_29012:
[----:B------:R-:W-:Y:S01]  /*6120*/  MOV R26, R18 ;  /* 0x00000012001a7202 */ /* 0x000fe20000000f00 */
[----:B------:R-:W-:Y:S01]  /*6130*/  IMAD.MOV.U32 R14, RZ, RZ, R16 ;  /* 0x000000ffff0e7224 */ /* 0x000fe200078e0010 */
[----:B------:R-:W-:Y:S02]  /*6140*/  MOV R13, R19 ;  /* 0x00000013000d7202 */ /* 0x000fe40000000f00 */
        /* <DEDUP_REMOVED lines=14> */
.L_x_29013:
[----:B------:R-:W-:Y:S05]  /*6230*/  BSYNC.RECONVERGENT B1 ;  /* 0x0000000000017941 */ /* 0x000fea0003800200 */
.L_x_29011:
        /* <DEDUP_REMOVED lines=9> */
.L_x_29007:
        /* <DEDUP_REMOVED lines=30> */
.L_x_29015:
[----:B------:R-:W-:Y:S01]  /*64b0*/  MOV R24, R18 ;  /* 0x0000001200187202 */ /* 0x000fe20000000f00 */
[----:B------:R-:W-:Y:S01]  /*64c0*/  IMAD.MOV.U32 R21, RZ, RZ, R15 ;  /* 0x000000ffff157224 */ /* 0x000fe200078e000f */
[----:B------:R-:W-:Y:S02]  /*64d0*/  MOV R18, R10 ;  /* 0x0000000a00127202 */ /* 0x000fe40000000f00 */
[----:B------:R-:W-:-:S07]  /*64e0*/  MOV R26, 0x6500 ;  /* 0x00006500001a7802 */ /* 0x000fce0000000f00 */
[----:B------:R-:W-:Y:S05]  /*64f0*/  CALL.REL.NOINC `($__internal_629_$__cuda_sm20_rem_s64) ;  /* 0x0000000800407944 */ /* 0x000fea0003c00000 */
.L_x_29016:
[----:B------:R-:W-:Y:S05]  /*6500*/  BSYNC.RECONVERGENT B1 ;  /* 0x0000000000017941 */ /* 0x000fea0003800200 */
.L_x_29014:
        /* <DEDUP_REMOVED lines=8> */
.L_x_28967:
[----:B------:R-:W0:Y:S02]  /*6590*/  LDCU.64 UR6, c[0x0][0x388] ;  /* 0x00007100ff0677ac */ /* 0x000e240008000a00 */
[----:B0-----:R-:W-:-:S04]  /*65a0*/  LEA R4, P0, R6, UR6, 0x1 ;  /* 0x0000000606047c11 */ /* 0x001fc8000f8008ff */
[----:B------:R-:W-:-:S05]  /*65b0*/  LEA.HI.X R5, R6, UR7, R5, 0x1, P0 ;  /* 0x0000000706057c11 */ /* 0x000fca00080f0c05 */
[----:B------:R-:W2:Y:S04]  /*65c0*/  LDG.E.U16 R4, desc[UR8][R4.64] ;  /* 0x0000000804047981 */ /* 0x000ea8000c1e1500 */
[----:B--2---:R1:W-:Y:S02]  /*65d0*/  STS.U16 [R3], R4 ;  /* 0x0000000403007388 */ /* 0x0043e40000000400 */
.L_x_28966:
[----:B------:R-:W-:Y:S05]  /*65e0*/  BSYNC.RECONVERGENT B0 ;  /* 0x0000000000007941 */ /* 0x000fea0003800200 */
.L_x_28918:
[----:B------:R-:W-:Y:S01]  /*65f0*/  BAR.SYNC.DEFER_BLOCKING 0x0 ;  /* 0x0000000000007b1d */ /* 0x000fe20000010000 */
[----:B------:R-:W-:Y:S01]  /*6600*/  UISETP.GE.U32.AND UP0, UPT, UR5, 0x42, UPT ;  /* 0x000000420500788c */ /* 0x000fe2000bf06070 */
[----:B------:R-:W-:-:S08]  /*6610*/  ISETP.GT.U32.AND P1, PT, R2, 0x1f, PT ;  /* 0x0000001f0200780c */ /* 0x000fd00003f24070 */
[----:B------:R-:W-:Y:S05]  /*6620*/  BRA.U !UP0, `(.L_x_29017) ;  /* 0x0000000108307547 */ /* 0x000fea000b800000 */
.L_x_29018:
        /* <DEDUP_REMOVED lines=12> */
.L_x_29017:
        /* <DEDUP_REMOVED lines=30> */
        .weak           $__internal_628_$__cuda_sm20_div_s64
        .type           $__internal_628_$__cuda_sm20_div_s64,@function
        .size           $__internal_628_$__cuda_sm20_div_s64,($__internal_629_$__cuda_sm20_rem_s64 - $__internal_628_$__cuda_sm20_div_s64)
$__internal_628_$__cuda_sm20_div_s64:
        /* <DEDUP_REMOVED lines=82> */
[----:B------:R-:W-:Y:S06]  /*6df0*/  RET.REL.NODEC R12 `(uncontiguous_prod_bf16) ;  /* 0xffffff900c807950 */ /* 0x000fec0003c3ffff */
        .weak           $__internal_629_$__cuda_sm20_rem_s64
        .type           $__internal_629_$__cuda_sm20_rem_s64,@function
        .size           $__internal_629_$__cuda_sm20_rem_s64,(.L_x_32832 - $__internal_629_$__cuda_sm20_rem_s64)
$__internal_629_$__cuda_sm20_rem_s64:
        /* <DEDUP_REMOVED lines=76> */
[----:B------:R-:W-:Y:S06]  /*72c0*/  RET.REL.NODEC R26 `(uncontiguous_prod_bf16) ;  /* 0xffffff8c1a4c7950 */ /* 0x000fec0003c3ffff */
.L_x_29019:
        /* <DEDUP_REMOVED lines=11> */
.L_x_32832:


//--------------------- .text.contiguous_prod_bf16 --------------------------
	.section	.text.contiguous_prod_bf16,"ax",@progbits
	.align	128
        .global         contiguous_prod_bf16
        .type           contiguous_prod_bf16,@function
        .size           contiguous_prod_bf16,(.L_x_33534 - contiguous_prod_bf16)
        .other          contiguous_prod_bf16,@"STO_CUDA_ENTRY STV_DEFAULT"
contiguous_prod_bf16:
.text.contiguous_prod_bf16:
        /* <DEDUP_REMOVED lines=37> */
.L_x_29021:
[----:B------:R-:W-:Y:S05]  /*0250*/  BSYNC.RECONVERGENT B0 ;  /* 0x0000000000007941 */ /* 0x000fea0003800200 */
.L_x_29020:
[----:B------:R-:W-:Y:S01]  /*0260*/  BAR.SYNC.DEFER_BLOCKING 0x0 ;  /* 0x0000000000007b1d */ /* 0x000fe20000010000 */
[----:B------:R-:W-:-:S09]  /*0270*/  UISETP.GE.U32.AND UP0, UPT, UR5, 0x42, UPT ;  /* 0x000000420500788c */ /* 0x000fd2000bf06070 */
[----:B------:R-:W-:Y:S05]  /*0280*/  BRA.U !UP0, `(.L_x_29022) ;  /* 0x0000000108307547 */ /* 0x000fea000b800000 */
.L_x_29023:
        /* <DEDUP_REMOVED lines=12> */
.L_x_29022:
        /* <DEDUP_REMOVED lines=30> */
.L_x_29024:
        /* <DEDUP_REMOVED lines=13> */
.L_x_33534:


//--------------------- .text.contiguous_prod33_f16 --------------------------
	.section	.text.contiguous_prod33_f16,"ax",@progbits
	.align	128
        .global         contiguous_prod33_f16
        .type           contiguous_prod33_f16,@function
        .size           contiguous_prod33_f16,(.L_x_33535 - contiguous_prod33_f16)
        .other          contiguous_prod33_f16,@"STO_CUDA_ENTRY STV_DEFAULT"
contiguous_prod33_f16:
.text.contiguous_prod33_f16:
        /* <DEDUP_REMOVED lines=52> */
.L_x_29027:
        /* <DEDUP_REMOVED lines=56> */
.L_x_29026:
        /* <DEDUP_REMOVED lines=32> */
.L_x_29029:
        /* <DEDUP_REMOVED lines=19> */
.L_x_29030:
[----:B------:R-:W-:Y:S05]  /*09f0*/  @!P1 BRA `(.L_x_29028) ;  /* 0x0000000000289947 */ /* 0x000fea0003800000 */
[----:B------:R-:W-:Y:S01]  /*0a00*/  IMAD R8, R0, UR4, RZ ;  /* 0x0000000400087c24 */ /* 0x000fe2000f8e02ff */
[----:B------:R-:W-:-:S04]  /*0a10*/  IADD3 R6, PT, PT, -R6, RZ, RZ ;  /* 0x000000ff06067210 */ /* 0x000fc80007ffe1ff */
[----:B------:R-:W-:-:S05]  /*0a20*/  LEA R8, R8, R7, 0x1 ;  /* 0x0000000708087211 */ /* 0x000fca00078e08ff */
[----:B------:R-:W-:-:S07]  /*0a30*/  VIADD R9, R8, UR5 ;  /* 0x0000000508097c36 */ /* 0x000fce0008000000 */
.L_x_29031:
[----:B------:R0:W1:Y:S01]  /*0a40*/  LDS.U16 R11, [R9] ;  /* 0x00000000090b7984 */ /* 0x0000620000000400 */
[----:B------:R-:W-:-:S04]  /*0a50*/  IADD3 R6, PT, PT, R6, 0x1, RZ ;  /* 0x0000000106067810 */ /* 0x000fc80007ffe0ff */
[----:B------:R-:W-:Y:S02]  /*0a60*/  ISETP.NE.AND P0, PT, R6, RZ, PT ;  /* 0x000000ff0600720c */ /* 0x000fe40003f05270 */
[----:B0-----:R-:W-:Y:S01]  /*0a70*/  LEA R9, R0, R9, 0x1 ;  /* 0x0000000900097211 */ /* 0x001fe200078e08ff */
[----:B-1----:R-:W-:-:S10]  /*0a80*/  HMUL2 R12, R12.H0_H0, R11.H0_H0 ;  /* 0x2000000b0c0c7232 */ /* 0x002fd40000000800 */
[----:B------:R-:W-:Y:S05]  /*0a90*/  @P0 BRA `(.L_x_29031) ;  /* 0xfffffffc00e80947 */ /* 0x000fea000383ffff */
.L_x_29028:
[----:B-1----:R1:W-:Y:S02]  /*0aa0*/  STS.U16 [R7+UR5], R12 ;  /* 0x0000000c07007988 */ /* 0x0023e40008000405 */
.L_x_29025:
        /* <DEDUP_REMOVED lines=8> */
.L_x_29032:
        /* <DEDUP_REMOVED lines=13> */
.L_x_33535:


//--------------------- .text.contiguous_prod3_f16 --------------------------
	.section	.text.contiguous_prod3_f16,"ax",@progbits
	.align	128
        .global         contiguous_prod3_f16
        .type           contiguous_prod3_f16,@function
        .size           contiguous_prod3_f16,(.L_x_32834 - contiguous_prod3_f16)
        .other          contiguous_prod3_f16,@"STO_CUDA_ENTRY STV_DEFAULT"
contiguous_prod3_f16:
.text.contiguous_prod3_f16:
        /* <DEDUP_REMOVED lines=44> */
.L_x_29051:
        /* <DEDUP_REMOVED lines=27> */
.L_x_29035:
[----:B------:R-:W-:Y:S01]  /*0470*/  MOV R27, R32 ;  /* 0x00000020001b7202 */ /* 0x000fe20000000f00 */
[----:B------:R-:W-:Y:S01]  /*0480*/  IMAD.MOV.U32 R2, RZ, RZ, R34 ;  /* 0x000000ffff027224 */ /* 0x000fe200078e0022 */
[----:B------:R-:W-:Y:S02]  /*0490*/  MOV R0, R35 ;  /* 0x0000002300007202 */ /* 0x000fe40000000f00 */
[----:B0-----:R-:W-:-:S07]  /*04a0*/  MOV R9, 0x4c0 ;  /* 0x000004c000097802 */ /* 0x001fce0000000f00 */
[----:B-12-4-:R-:W-:Y:S05]  /*04b0*/  CALL.REL.NOINC `($__internal_630_$__cuda_sm20_div_s64) ;  /* 0x0000003400847944 */ /* 0x016fea0003c00000 */
        /* <DEDUP_REMOVED lines=8> */
.L_x_29036:
        /* <DEDUP_REMOVED lines=33> */
.L_x_29037:
[----:B------:R-:W-:Y:S01]  /*0750*/  MOV R27, R31 ;  /* 0x0000001f001b7202 */ /* 0x000fe20000000f00 */
[----:B------:R-:W-:Y:S01]  /*0760*/  IMAD.MOV.U32 R2, RZ, RZ, R34 ;  /* 0x000000ffff027224 */ /* 0x000fe200078e0022 */
[----:B------:R-:W-:Y:S02]  /*0770*/  MOV R0, R35 ;  /* 0x0000002300007202 */ /* 0x000fe40000000f00 */
[----:B------:R-:W-:-:S07]  /*0780*/  MOV R9, 0x7a0 ;  /* 0x000007a000097802 */ /* 0x000fce0000000f00 */
[----:B----4-:R-:W-:Y:S05]  /*0790*/  CALL.REL.NOINC `($__internal_630_$__cuda_sm20_div_s64) ;  /* 0x0000003000cc7944 */ /* 0x010fea0003c00000 */
        /* <DEDUP_REMOVED lines=9> */
.L_x_29038:
        /* <DEDUP_REMOVED lines=35> */
.L_x_29039:
[----:B------:R-:W-:Y:S01]  /*0a60*/  IMAD.MOV.U32 R27, RZ, RZ, R29 ;  /* 0x000000ffff1b7224 */ /* 0x000fe200078e001d */
[----:B------:R-:W-:Y:S01]  /*0a70*/  MOV R2, R32 ;  /* 0x0000002000027202 */ /* 0x000fe20000000f00 */
[----:B------:R-:W-:Y:S01]  /*0a80*/  IMAD.MOV.U32 R0, RZ, RZ, R33 ;  /* 0x000000ffff007224 */ /* 0x000fe200078e0021 */
[----:B------:R-:W-:-:S07]  /*0a90*/  MOV R9, 0xab0 ;  /* 0x00000ab000097802 */ /* 0x000fce0000000f00 */
[----:B----4-:R-:W-:Y:S05]  /*0aa0*/  CALL.REL.NOINC `($__internal_630_$__cuda_sm20_div_s64) ;  /* 0x0000003000087944 */ /* 0x010fea0003c00000 */
        /* <DEDUP_REMOVED lines=9> */
.L_x_29040:
        /* <DEDUP_REMOVED lines=33> */
.L_x_29041:
[----:B------:R-:W-:Y:S01]  /*0d50*/  MOV R27, R28 ;  /* 0x0000001c001b7202 */ /* 0x000fe20000000f00 */
[----:B------:R-:W-:Y:S01]  /*0d60*/  IMAD.MOV.U32 R2, RZ, RZ, R32 ;  /* 0x000000ffff027224 */ /* 0x000fe200078e0020 */
[----:B------:R-:W-:Y:S02]  /*0d70*/  MOV R0, R33 ;  /* 0x0000002100007202 */ /* 0x000fe40000000f00 */
[----:B------:R-:W-:-:S07]  /*0d80*/  MOV R9, 0xda0 ;  /* 0x00000da000097802 */ /* 0x000fce0000000f00 */
[----:B----4-:R-:W-:Y:S05]  /*0d90*/  CALL.REL.NOINC `($__internal_630_$__cuda_sm20_div_s64) ;  /* 0x0000002c004c7944 */ /* 0x010fea0003c00000 */
        /* <DEDUP_REMOVED lines=8> */
.L_x_29042:
        /* <DEDUP_REMOVED lines=34> */
.L_x_29043:
        /* <DEDUP_REMOVED lines=14> */
.L_x_29044:
        /* <DEDUP_REMOVED lines=34> */
.L_x_29045:
        /* <DEDUP_REMOVED lines=14> */
.L_x_29046:
        /* <DEDUP_REMOVED lines=34> */
.L_x_29047:
        /* <DEDUP_REMOVED lines=14> */
.L_x_29048:
        /* <DEDUP_REMOVED lines=34> */
.L_x_29049:
[----:B------:R-:W-:Y:S01]  /*1940*/  IMAD.MOV.U32 R27, RZ, RZ, R30 ;  /* 0x000000ffff1b7224 */ /* 0x000fe200078e001e */
[----:B------:R-:W-:Y:S02]  /*1950*/  MOV R2, R32 ;  /* 0x0000002000027202 */ /* 0x000fe40000000f00 */
[----:B------:R-:W-:Y:S02]  /*1960*/  MOV R0, R33 ;  /* 0x0000002100007202 */ /* 0x000fe40000000f00 */
[----:B------:R-:W-:-:S07]  /*1970*/  MOV R9, 0x1990 ;  /* 0x0000199000097802 */ /* 0x000fce0000000f00 */
[----:B----4-:R-:W-:Y:S05]  /*1980*/  CALL.REL.NOINC `($__internal_630_$__cuda_sm20_div_s64) ;  /* 0x0000002000507944 */ /* 0x010fea0003c00000 */
        /* <DEDUP_REMOVED lines=9> */
.L_x_29050:
        /* <DEDUP_REMOVED lines=14> */
.L_x_29034:
        /* <DEDUP_REMOVED lines=33> */
.L_x_29053:
[----:B------:R-:W-:Y:S01]  /*1d10*/  MOV R27, R32 ;  /* 0x00000020001b7202 */ /* 0x000fe20000000f00 */
[----:B------:R-:W-:Y:S01]  /*1d20*/  IMAD.MOV.U32 R2, RZ, RZ, R16 ;  /* 0x000000ffff027224 */ /* 0x000fe200078e0010 */
[----:B------:R-:W-:Y:S02]  /*1d30*/  MOV R0, R17 ;  /* 0x0000001100007202 */ /* 0x000fe40000000f00 */
[----:B0-----:R-:W-:-:S07]  /*1d40*/  MOV R9, 0x1d60 ;  /* 0x00001d6000097802 */ /* 0x001fce0000000f00 */
[----:B------:R-:W-:Y:S05]  /*1d50*/  CALL.REL.NOINC `($__internal_630_$__cuda_sm20_div_s64) ;  /* 0x0000001c005c7944 */ /* 0x000fea0003c00000 */
        /* <DEDUP_REMOVED lines=8> */
.L_x_29054:
        /* <DEDUP_REMOVED lines=35> */
.L_x_29055:
[----:B------:R-:W-:Y:S01]  /*2010*/  MOV R27, R17 ;  /* 0x00000011001b7202 */ /* 0x000fe20000000f00 */
[----:B------:R-:W-:Y:S01]  /*2020*/  IMAD.MOV.U32 R2, RZ, RZ, R18 ;  /* 0x000000ffff027224 */ /* 0x000fe200078e0012 */
[----:B------:R-:W-:Y:S02]  /*2030*/  MOV R0, R19 ;  /* 0x0000001300007202 */ /* 0x000fe40000000f00 */
[----:B------:R-:W-:-:S07]  /*2040*/  MOV R9, 0x2060 ;  /* 0x0000206000097802 */ /* 0x000fce0000000f00 */
[----:B------:R-:W-:Y:S05]  /*2050*/  CALL.REL.NOINC `($__internal_630_$__cuda_sm20_div_s64) ;  /* 0x00000018009c7944 */ /* 0x000fea0003c00000 */
        /* <DEDUP_REMOVED lines=9> */
.L_x_29056:
        /* <DEDUP_REMOVED lines=36> */
.L_x_29057:
[----:B------:R-:W-:Y:S01]  /*2330*/  MOV R27, R19 ;  /* 0x00000013001b7202 */ /* 0x000fe20000000f00 */
[----:B------:R-:W-:Y:S01]  /*2340*/  IMAD.MOV.U32 R0, RZ, RZ, R29 ;  /* 0x000000ffff007224 */ /* 0x000fe200078e001d */
[----:B------:R-:W-:Y:S02]  /*2350*/  MOV R2, R28 ;  /* 0x0000001c00027202 */ /* 0x000fe40000000f00 */
[----:B------:R-:W-:-:S07]  /*2360*/  MOV R9, 0x2380 ;  /* 0x0000238000097802 */ /* 0x000fce0000000f00 */
[----:B------:R-:W-:Y:S05]  /*2370*/  CALL.REL.NOINC `($__internal_630_$__cuda_sm20_div_s64) ;  /* 0x0000001400d47944 */ /* 0x000fea0003c00000 */
        /* <DEDUP_REMOVED lines=9> */
.L_x_29058:
        /* <DEDUP_REMOVED lines=37> */
.L_x_29059:
        /* <DEDUP_REMOVED lines=13> */
.L_x_29060:
        /* <DEDUP_REMOVED lines=9> */
.L_x_29052:
        /* <DEDUP_REMOVED lines=31> */
.L_x_29062:
        /* <DEDUP_REMOVED lines=13> */
.L_x_29063:
        /* <DEDUP_REMOVED lines=35> */
.L_x_29064:
[----:B------:R-:W-:Y:S01]  /*2cb0*/  MOV R27, R17 ;  /* 0x00000011001b7202 */ /* 0x000fe20000000f00 */
[----:B------:R-:W-:Y:S01]  /*2cc0*/  IMAD.MOV.U32 R2, RZ, RZ, R18 ;  /* 0x000000ffff027224 */ /* 0x000fe200078e0012 */
[----:B------:R-:W-:Y:S02]  /*2cd0*/  MOV R0, R19 ;  /* 0x0000001300007202 */ /* 0x000fe40000000f00 */
[----:B------:R-:W-:-:S07]  /*2ce0*/  MOV R9, 0x2d00 ;  /* 0x00002d0000097802 */ /* 0x000fce0000000f00 */
[----:B------:R-:W-:Y:S05]  /*2cf0*/  CALL.REL.NOINC `($__internal_630_$__cuda_sm20_div_s64) ;  /* 0x0000000c00747944 */ /* 0x000fea0003c00000 */
        /* <DEDUP_REMOVED lines=9> */
.L_x_29065:
        /* <DEDUP_REMOVED lines=10> */
.L_x_29061:
        /* <DEDUP_REMOVED lines=29> */
.L_x_29066:
[----:B------:R-:W-:-:S07]  /*3000*/  MOV R0, 0x3020 ;  /* 0x0000302000007802 */ /* 0x000fce0000000f00 */
[----:B0-----:R-:W-:Y:S05]  /*3010*/  CALL.REL.NOINC `($__internal_631_$__cuda_sm20_rem_s64) ;  /* 0x0000000c00fc7944 */ /* 0x001fea0003c00000 */
[----:B------:R-:W-:Y:S02]  /*3020*/  MOV R10, R2 ;  /* 0x00000002000a7202 */ /* 0x000fe40000000f00 */
[----:B------:R-:W-:-:S07]  /*3030*/  MOV R11, R9 ;  /* 0x00000009000b7202 */ /* 0x000fce0000000f00 */
.L_x_29067:
[----:B------:R-:W0:Y:S02]  /*3040*/  LDC.64 R12, c[0x0][0x398] ;  /* 0x0000e600ff0c7b82 */ /* 0x000e240000000a00 */
[----:B0-----:R-:W-:-:S06]  /*3050*/  IMAD.WIDE.U32 R2, R3, 0x8, R12 ;  /* 0x0000000803027825 */ /* 0x001fcc00078e000c */
[----:B------:R-:W2:Y:S02]  /*3060*/  LDG.E.64 R2, desc[UR8][R2.64] ;  /* 0x0000000802027981 */ /* 0x000ea4000c1e1b00 */
[-C--:B--2---:R-:W-:Y:S02]  /*3070*/  IMAD R9, R3, R10.reuse, RZ ;  /* 0x0000000a03097224 */ /* 0x084fe400078e02ff */
[----:B------:R-:W-:-:S04]  /*3080*/  IMAD.WIDE.U32 R28, R2, R10, R28 ;  /* 0x0000000a021c7225 */ /* 0x000fc800078e001c */
[----:B------:R-:W-:-:S04]  /*3090*/  IMAD R9, R2, R11, R9 ;  /* 0x0000000b02097224 */ /* 0x000fc800078e0209 */
[----:B------:R-:W-:-:S07]  /*30a0*/  IMAD.IADD R29, R29, 0x1, R9 ;  /* 0x000000011d1d7824 */ /* 0x000fce00078e0209 */
.L_x_29033:
        /* <DEDUP_REMOVED lines=34> */
.L_x_29070:
        /* <DEDUP_REMOVED lines=56> */
.L_x_29069:
        /* <DEDUP_REMOVED lines=32> */
.L_x_29072:
        /* <DEDUP_REMOVED lines=19> */
.L_x_29073:
[----:B------:R-:W-:Y:S05]  /*3980*/  @!P1 BRA `(.L_x_29071) ;  /* 0x0000000000289947 */ /* 0x000fea0003800000 */
[----:B------:R-:W-:Y:S01]  /*3990*/  IMAD R0, R6, UR4, RZ ;  /* 0x0000000406007c24 */ /* 0x000fe2000f8e02ff */
[----:B------:R-:W-:-:S03]  /*39a0*/  IADD3 R5, PT, PT, -R5, RZ, RZ ;  /* 0x000000ff05057210 */ /* 0x000fc60007ffe1ff */
[----:B------:R-:W-:-:S05]  /*39b0*/  IMAD R0, R0, 0x2, R7 ;  /* 0x0000000200007824 */ /* 0x000fca00078e0207 */
[----:B------:R-:W-:-:S07]  /*39c0*/  IADD3 R3, PT, PT, R0, UR5, RZ ;  /* 0x0000000500037c10 */ /* 0x000fce000fffe0ff */
.L_x_29074:
[----:B0-----:R0:W2:Y:S01]  /*39d0*/  LDS.U16 R9, [R3] ;  /* 0x0000000003097984 */ /* 0x0010a20000000400 */
[----:B------:R-:W-:-:S05]  /*39e0*/  VIADD R5, R5, 0x1 ;  /* 0x0000000105057836 */ /* 0x000fca0000000000 */
[----:B------:R-:W-:Y:S02]  /*39f0*/  ISETP.NE.AND P0, PT, R5, RZ, PT ;  /* 0x000000ff0500720c */ /* 0x000fe40003f05270 */
[----:B0-----:R-:W-:Y:S01]  /*3a00*/  LEA R3, R6, R3, 0x1 ;  /* 0x0000000306037211 */ /* 0x001fe200078e08ff */
[----:B--2---:R-:W-:-:S10]  /*3a10*/  HMUL2 R8, R8.H0_H0, R9.H0_H0 ;  /* 0x2000000908087232 */ /* 0x004fd40000000800 */
[----:B------:R-:W-:Y:S05]  /*3a20*/  @P0 BRA `(.L_x_29074) ;  /* 0xfffffffc00e80947 */ /* 0x000fea000383ffff */
.L_x_29071:
[----:B--2---:R2:W-:Y:S02]  /*3a30*/  STS.U16 [R7+UR5], R8 ;  /* 0x0000000807007988 */ /* 0x0045e40008000405 */
.L_x_29068:
        /* <DEDUP_REMOVED lines=9> */
        .weak           $__internal_630_$__cuda_sm20_div_s64
        .type           $__internal_630_$__cuda_sm20_div_s64,@function
        .size           $__internal_630_$__cuda_sm20_div_s64,($__internal_631_$__cuda_sm20_rem_s64 - $__internal_630_$__cuda_sm20_div_s64)
$__internal_630_$__cuda_sm20_div_s64:
        /* <DEDUP_REMOVED lines=83> */
[----:B------:R-:W-:Y:S06]  /*4000*/  RET.REL.NODEC R12 `(contiguous_prod3_f16) ;  /* 0xffffffbc0cfc7950 */ /* 0x000fec0003c3ffff */
        .weak           $__internal_631_$__cuda_sm20_rem_s64
        .type           $__internal_631_$__cuda_sm20_rem_s64,@function
        .size           $__internal_631_$__cuda_sm20_rem_s64,(.L_x_32834 - $__internal_631_$__cuda_sm20_rem_s64)
$__internal_631_$__cuda_sm20_rem_s64:
        /* <DEDUP_REMOVED lines=66> */
[----:B------:R-:W-:Y:S06]  /*4430*/  RET.REL.NODEC R10 `(contiguous_prod3_f16) ;  /* 0xffffffb80af07950 */ /* 0x000fec0003c3ffff */
.L_x_29075:
        /* <DEDUP_REMOVED lines=12> */
.L_x_32834:


//--------------------- .text.contiguous_prod22_f16 --------------------------
	.section	.text.contiguous_prod22_f16,"ax",@progbits
	.align	128
        .global         contiguous_prod22_f16
        .type           contiguous_prod22_f16,@function
        .size           contiguous_prod22_f16,(.L_x_33537 - contiguous_prod22_f16)
        .other          contiguous_prod22_f16,@"STO_CUDA_ENTRY STV_DEFAULT"
contiguous_prod22_f16:
.text.contiguous_prod22_f16:
        /* <DEDUP_REMOVED lines=50> */
.L_x_29077:
[----:B------:R-:W-:Y:S05]  /*0320*/  BSYNC.RECONVERGENT B0 ;  /* 0x0000000000007941 */ /* 0x000fea0003800200 */
.L_x_29076:
[----:B------:R-:W-:Y:S06]  /*0330*/  BAR.SYNC.DEFER_BLOCKING 0x0 ;  /* 0x0000000000007b1d */ /* 0x000fec0000010000 */
[----:B------:R-:W-:Y:S05]  /*0340*/  @!P1 BRA `(.L_x_29078) ;  /* 0x0000000000309947 */ /* 0x000fea0003800000 */
.L_x_29079:
        /* <DEDUP_REMOVED lines=12> */
.L_x_29078:
        /* <DEDUP_REMOVED lines=39> */
.L_x_29080:
        /* <DEDUP_REMOVED lines=16> */
.L_x_33537:


//--------------------- .text.contiguous_prod2_f16 --------------------------
	.section	.text.contiguous_prod2_f16,"ax",@progbits
	.align	128
        .global         contiguous_prod2_f16
        .type           contiguous_prod2_f16,@function
        .size           contiguous_prod2_f16,(.L_x_32836 - contiguous_prod2_f16)
        .other          contiguous_prod2_f16,@"STO_CUDA_ENTRY STV_DEFAULT"
contiguous_prod2_f16:
.text.contiguous_prod2_f16:
        /* <DEDUP_REMOVED lines=47> */
.L_x_29109:
        /* <DEDUP_REMOVED lines=32> */
.L_x_29086:
[----:B------:R-:W-:Y:S01]  /*04f0*/  MOV R26, R6 ;  /* 0x00000006001a7202 */ /* 0x000fe20000000f00 */
[----:B------:R-:W-:Y:S01]  /*0500*/  IMAD.MOV.U32 R13, RZ, RZ, R7 ;  /* 0x000000ffff0d7224 */ /* 0x000fe200078e0007 */
[----:B------:R-:W-:Y:S01]  /*0510*/  MOV R14, R34 ;  /* 0x00000022000e7202 */ /* 0x000fe20000000f00 */
[----:B------:R-:W-:Y:S01]  /*0520*/  IMAD.MOV.U32 R11, RZ, RZ, R35 ;  /* 0x000000ffff0b7224 */ /* 0x000fe200078e0023 */
[----:B------:R-:W-:-:S07]  /*0530*/  MOV R12, 0x550 ;  /* 0x00000550000c7802 */ /* 0x000fce0000000f00 */
[----:B-1----:R-:W-:Y:S05]  /*0540*/  CALL.REL.NOINC `($__internal_632_$__cuda_sm20_div_s64) ;  /* 0x0000006400487944 */ /* 0x002fea0003c00000 */
        /* <DEDUP_REMOVED lines=9> */
.L_x_29087:
[----:B------:R-:W-:Y:S05]  /*05e0*/  BSYNC.RECONVERGENT B1 ;  /* 0x0000000000017941 */ /* 0x000fea0003800200 */
.L_x_29085:
        /* <DEDUP_REMOVED lines=34> */
.L_x_29089:
[----:B------:R-:W-:Y:S01]  /*0810*/  IMAD.MOV.U32 R26, RZ, RZ, R20 ;  /* 0x000000ffff1a7224 */ /* 0x000fe200078e0014 */
[----:B------:R-:W-:Y:S01]  /*0820*/  MOV R13, R9 ;  /* 0x00000009000d7202 */ /* 0x000fe20000000f00 */
[----:B------:R-:W-:Y:S01]  /*0830*/  IMAD.MOV.U32 R14, RZ, RZ, R34 ;  /* 0x000000ffff0e7224 */ /* 0x000fe200078e0022 */
[----:B------:R-:W-:Y:S02]  /*0840*/  MOV R11, R35 ;  /* 0x00000023000b7202 */ /* 0x000fe40000000f00 */
[----:B------:R-:W-:-:S07]  /*0850*/  MOV R12, 0x870 ;  /* 0x00000870000c7802 */ /* 0x000fce0000000f00 */
[----:B------:R-:W-:Y:S05]  /*0860*/  CALL.REL.NOINC `($__internal_632_$__cuda_sm20_div_s64) ;  /* 0x0000006000807944 */ /* 0x000fea0003c00000 */
        /* <DEDUP_REMOVED lines=9> */
.L_x_29090:
[----:B------:R-:W-:Y:S05]  /*0900*/  BSYNC.RECONVERGENT B1 ;  /* 0x0000000000017941 */ /* 0x000fea0003800200 */
.L_x_29088:
        /* <DEDUP_REMOVED lines=33> */
.L_x_29092:
[----:B------:R-:W-:Y:S01]  /*0b20*/  IMAD.MOV.U32 R26, RZ, RZ, R36 ;  /* 0x000000ffff1a7224 */ /* 0x000fe200078e0024 */
[----:B------:R-:W-:Y:S01]  /*0b30*/  MOV R13, R37 ;  /* 0x00000025000d7202 */ /* 0x000fe20000000f00 */
[----:B------:R-:W-:Y:S01]  /*0b40*/  IMAD.MOV.U32 R14, RZ, RZ, R20 ;  /* 0x000000ffff0e7224 */ /* 0x000fe200078e0014 */
[----:B------:R-:W-:Y:S02]  /*0b50*/  MOV R11, R21 ;  /* 0x00000015000b7202 */ /* 0x000fe40000000f00 */
[----:B------:R-:W-:-:S07]  /*0b60*/  MOV R12, 0xb80 ;  /* 0x00000b80000c7802 */ /* 0x000fce0000000f00 */
[----:B------:R-:W-:Y:S05]  /*0b70*/  CALL.REL.NOINC `($__internal_632_$__cuda_sm20_div_s64) ;  /* 0x0000005c00bc7944 */ /* 0x000fea0003c00000 */
        /* <DEDUP_REMOVED lines=10> */
.L_x_29093:
[----:B------:R-:W-:Y:S05]  /*0c20*/  BSYNC.RECONVERGENT B1 ;  /* 0x0000000000017941 */ /* 0x000fea0003800200 */
.L_x_29091:
        /* <DEDUP_REMOVED lines=35> */
.L_x_29095:
[----:B------:R-:W-:Y:S01]  /*0e60*/  MOV R26, R34 ;  /* 0x00000022001a7202 */ /* 0x000fe20000000f00 */
[----:B------:R-:W-:Y:S01]  /*0e70*/  IMAD.MOV.U32 R13, RZ, RZ, R35 ;  /* 0x000000ffff0d7224 */ /* 0x000fe200078e0023 */
[----:B------:R-:W-:Y:S01]  /*0e80*/  MOV R14, R20 ;  /* 0x00000014000e7202 */ /* 0x000fe20000000f00 */
[----:B------:R-:W-:Y:S01]  /*0e90*/  IMAD.MOV.U32 R11, RZ, RZ, R21 ;  /* 0x000000ffff0b7224 */ /* 0x000fe200078e0015 */
[----:B------:R-:W-:-:S07]  /*0ea0*/  MOV R12, 0xec0 ;  /* 0x00000ec0000c7802 */ /* 0x000fce0000000f00 */
[----:B------:R-:W-:Y:S05]  /*0eb0*/  CALL.REL.NOINC `($__internal_632_$__cuda_sm20_div_s64) ;  /* 0x0000005800ec7944 */ /* 0x000fea0003c00000 */
        /* <DEDUP_REMOVED lines=11> */
.L_x_29096:
[----:B------:R-:W-:Y:S05]  /*0f70*/  BSYNC.RECONVERGENT B1 ;  /* 0x0000000000017941 */ /* 0x000fea0003800200 */
.L_x_29094:
        /* <DEDUP_REMOVED lines=36> */
.L_x_29098:
        /* <DEDUP_REMOVED lines=16> */
.L_x_29099:
[----:B------:R-:W-:Y:S05]  /*12c0*/  BSYNC.RECONVERGENT B1 ;  /* 0x0000000000017941 */ /* 0x000fea0003800200 */
.L_x_29097:
        /* <DEDUP_REMOVED lines=35> */
.L_x_29101:
        /* <DEDUP_REMOVED lines=17> */
.L_x_29102:
[----:B------:R-:W-:Y:S05]  /*1610*/  BSYNC.RECONVERGENT B1 ;  /* 0x0000000000017941 */ /* 0x000fea0003800200 */
.L_x_29100:
        /* <DEDUP_REMOVED lines=35> */
.L_x_29104:
        /* <DEDUP_REMOVED lines=16> */
.L_x_29105:
[----:B------:R-:W-:Y:S05]  /*1950*/  BSYNC.RECONVERGENT B1 ;  /* 0x0000000000017941 */ /* 0x000fea0003800200 */
.L_x_29103:
        /* <DEDUP_REMOVED lines=35> */
.L_x_29107:
        /* <DEDUP_REMOVED lines=16> */
.L_x_29108:
[----:B------:R-:W-:Y:S05]  /*1c90*/  BSYNC.RECONVERGENT B1 ;  /* 0x0000000000017941 */ /* 0x000fea0003800200 */
.L_x_29106:
        /* <DEDUP_REMOVED lines=8> */
.L_x_29084:
        /* <DEDUP_REMOVED lines=36> */
.L_x_29112:
[----:B------:R-:W-:Y:S01]  /*1f60*/  MOV R26, R6 ;  /* 0x00000006001a7202 */ /* 0x000fe20000000f00 */
[----:B------:R-:W-:Y:S01]  /*1f70*/  IMAD.MOV.U32 R13, RZ, RZ, R7 ;  /* 0x000000ffff0d7224 */ /* 0x000fe200078e0007 */
[----:B------:R-:W-:Y:S01]  /*1f80*/  MOV R14, R16 ;  /* 0x00000010000e7202 */ /* 0x000fe20000000f00 */
[----:B------:R-:W-:Y:S01]  /*1f90*/  IMAD.MOV.U32 R11, RZ, RZ, R17 ;  /* 0x000000ffff0b7224 */ /* 0x000fe200078e0011 */
[----:B------:R-:W-:-:S07]  /*1fa0*/  MOV R12, 0x1fc0 ;  /* 0x00001fc0000c7802 */ /* 0x000fce0000000f00 */
[----:B------:R-:W-:Y:S05]  /*1fb0*/  CALL.REL.NOINC `($__internal_632_$__cuda_sm20_div_s64) ;  /* 0x0000004800ac7944 */ /* 0x000fea0003c00000 */
        /* <DEDUP_REMOVED lines=9> */
.L_x_29113:
[----:B------:R-:W-:Y:S05]  /*2050*/  BSYNC.RECONVERGENT B1 ;  /* 0x0000000000017941 */ /* 0x000fea0003800200 */
.L_x_29111:
        /* <DEDUP_REMOVED lines=34> */
.L_x_29115:
        /* <DEDUP_REMOVED lines=17> */
.L_x_29116:
[----:B------:R-:W-:Y:S05]  /*2390*/  BSYNC.RECONVERGENT B1 ;  /* 0x0000000000017941 */ /* 0x000fea0003800200 */
.L_x_29114:
        /* <DEDUP_REMOVED lines=36> */
.L_x_29118:
        /* <DEDUP_REMOVED lines=16> */
.L_x_29119:
[----:B------:R-:W-:Y:S05]  /*26e0*/  BSYNC.RECONVERGENT B1 ;  /* 0x0000000000017941 */ /* 0x000fea0003800200 */
.L_x_29117:
        /* <DEDUP_REMOVED lines=35> */
.L_x_29121:
[----:B------:R-:W-:Y:S01]  /*2920*/  MOV R26, R18 ;  /* 0x00000012001a7202 */ /* 0x000fe20000000f00 */
[----:B------:R-:W-:Y:S01]  /*2930*/  IMAD.MOV.U32 R13, RZ, RZ, R19 ;  /* 0x000000ffff0d7224 */ /* 0x000fe200078e0013 */
[----:B------:R-:W-:Y:S01]  /*2940*/  MOV R14, R16 ;  /* 0x00000010000e7202 */ /* 0x000fe20000000f00 */
[----:B------:R-:W-:Y:S01]  /*2950*/  IMAD.MOV.U32 R11, RZ, RZ, R17 ;  /* 0x000000ffff0b7224 */ /* 0x000fe200078e0011 */
[----:B------:R-:W-:-:S07]  /*2960*/  MOV R12, 0x2980 ;  /* 0x00002980000c7802 */ /* 0x000fce0000000f00 */
[----:B------:R-:W-:Y:S05]  /*2970*/  CALL.REL.NOINC `($__internal_632_$__cuda_sm20_div_s64) ;  /* 0x00000040003c7944 */ /* 0x000fea0003c00000 */
        /* <DEDUP_REMOVED lines=10> */
.L_x_29122:
[----:B------:R-:W-:Y:S05]  /*2a20*/  BSYNC.RECONVERGENT B1 ;  /* 0x0000000000017941 */ /* 0x000fea0003800200 */
.L_x_29120:
[----:B------:R-:W-:Y:S01]  /*2a30*/  MOV R36, R22 ;  /* 0x0000001600247202 */ /* 0x000fe20000000f00 */
[----:B------:R-:W-:Y:S02]  /*2a40*/  IMAD R11, R11, R38, RZ ;  /* 0x000000260b0b7224 */ /* 0x000fe400078e02ff */
[----:B------:R-:W-:Y:S02]  /*2a50*/  VIADD R8, R8, 0xfffffffe ;  /* 0xfffffffe08087836 */ /* 0x000fe40000000000 */
[----:B------:R-:W-:-:S04]  /*2a60*/  IMAD.WIDE.U32 R22, R38, R10, R36 ;  /* 0x0000000a26167225 */ /* 0x000fc800078e0024 */
[----:B------:R-:W-:-:S05]  /*2a70*/  IMAD R11, R39, R10, R11 ;  /* 0x0000000a270b7224 */ /* 0x000fca00078e020b */
[----:B------:R-:W-:-:S07]  /*2a80*/  IADD3 R23, PT, PT, R23, R11, RZ ;  /* 0x0000000b17177210 */ /* 0x000fce0007ffe0ff */
.L_x_29110:
        /* <DEDUP_REMOVED lines=30> */
.L_x_29124:
[----:B------:R-:W-:Y:S01]  /*2c70*/  MOV R18, R6 ;  /* 0x0000000600127202 */ /* 0x000fe20000000f00 */
[----:B------:R-:W-:Y:S01]  /*2c80*/  IMAD.MOV.U32 R19, RZ, RZ, R7 ;  /* 0x000000ffff137224 */ /* 0x000fe200078e0007 */
[----:B------:R-:W-:Y:S01]  /*2c90*/  MOV R24, R10 ;  /* 0x0000000a00187202 */ /* 0x000fe20000000f00 */
[----:B------:R-:W-:Y:S01]  /*2ca0*/  IMAD.MOV.U32 R21, RZ, RZ, R11 ;  /* 0x000000ffff157224 */ /* 0x000fe200078e000b */
[----:B------:R-:W-:-:S07]  /*2cb0*/  MOV R26, 0x2cd0 ;  /* 0x00002cd0001a7802 */ /* 0x000fce0000000f00 */
[----:B------:R-:W-:Y:S05]  /*2cc0*/  CALL.REL.NOINC `($__internal_633_$__cuda_sm20_rem_s64) ;  /* 0x0000004000b47944 */ /* 0x000fea0003c00000 */
.L_x_29125:
[----:B------:R-:W-:Y:S05]  /*2cd0*/  BSYNC.RECONVERGENT B1 ;  /* 0x0000000000017941 */ /* 0x000fea0003800200 */
.L_x_29123:
        /* <DEDUP_REMOVED lines=30> */
.L_x_29127:
[----:B------:R-:W-:Y:S01]  /*2ec0*/  MOV R24, R10 ;  /* 0x0000000a00187202 */ /* 0x000fe20000000f00 */
[----:B------:R-:W-:Y:S01]  /*2ed0*/  IMAD.MOV.U32 R21, RZ, RZ, R11 ;  /* 0x000000ffff157224 */ /* 0x000fe200078e000b */
[----:B------:R-:W-:Y:S01]  /*2ee0*/  MOV R18, R20 ;  /* 0x0000001400127202 */ /* 0x000fe20000000f00 */
[----:B------:R-:W-:Y:S01]  /*2ef0*/  IMAD.MOV.U32 R19, RZ, RZ, R9 ;  /* 0x000000ffff137224 */ /* 0x000fe200078e0009 */
[----:B------:R-:W-:-:S07]  /*2f00*/  MOV R26, 0x2f20 ;  /* 0x00002f20001a7802 */ /* 0x000fce0000000f00 */
[----:B------:R-:W-:Y:S05]  /*2f10*/  CALL.REL.NOINC `($__internal_633_$__cuda_sm20_rem_s64) ;  /* 0x0000004000207944 */ /* 0x000fea0003c00000 */
.L_x_29128:
[----:B------:R-:W-:Y:S05]  /*2f20*/  BSYNC.RECONVERGENT B1 ;  /* 0x0000000000017941 */ /* 0x000fea0003800200 */
.L_x_29126:
[----:B------:R-:W-:Y:S02]  /*2f30*/  IMAD R7, R7, R16, RZ ;  /* 0x0000001007077224 */ /* 0x000fe400078e02ff */
[----:B------:R-:W-:-:S04]  /*2f40*/  IMAD.WIDE.U32 R22, R16, R6, R22 ;  /* 0x0000000610167225 */ /* 0x000fc800078e0016 */
[----:B------:R-:W-:-:S05]  /*2f50*/  IMAD R7, R17, R6, R7 ;  /* 0x0000000611077224 */ /* 0x000fca00078e0207 */
[----:B------:R-:W-:-:S07]  /*2f60*/  IADD3 R23, PT, PT, R23, R7, RZ ;  /* 0x0000000717177210 */ /* 0x000fce0007ffe0ff */
.L_x_29083:
        /* <DEDUP_REMOVED lines=10> */
.L_x_29082:
        /* <DEDUP_REMOVED lines=18> */
.L_x_29156:
        /* <DEDUP_REMOVED lines=30> */
.L_x_29133:
        /* <DEDUP_REMOVED lines=15> */
.L_x_29134:
[----:B------:R-:W-:Y:S05]  /*3400*/  BSYNC.RECONVERGENT B1 ;  /* 0x0000000000017941 */ /* 0x000fea0003800200 */
.L_x_29132:
        /* <DEDUP_REMOVED lines=39> */
.L_x_29136:
        /* <DEDUP_REMOVED lines=17> */
.L_x_29137:
[----:B------:R-:W-:Y:S05]  /*3790*/  BSYNC.RECONVERGENT B1 ;  /* 0x0000000000017941 */ /* 0x000fea0003800200 */
.L_x_29135:
        /* <DEDUP_REMOVED lines=37> */
.L_x_29139:
        /* <DEDUP_REMOVED lines=17> */
.L_x_29140:
[----:B------:R-:W-:Y:S05]  /*3b00*/  BSYNC.RECONVERGENT B1 ;  /* 0x0000000000017941 */ /* 0x000fea0003800200 */
.L_x_29138:
        /* <DEDUP_REMOVED lines=38> */
.L_x_29142:
[----:B------:R-:W-:Y:S01]  /*3d70*/  IMAD.MOV.U32 R26, RZ, RZ, R20 ;  /* 0x000000ffff1a7224 */ /* 0x000fe200078e0014 */
[----:B------:R-:W-:Y:S01]  /*3d80*/  MOV R13, R21 ;  /* 0x00000015000d7202 */ /* 0x000fe20000000f00 */
[----:B------:R-:W-:Y:S01]  /*3d90*/  IMAD.MOV.U32 R14, RZ, RZ, R36 ;  /* 0x000000ffff0e7224 */ /* 0x000fe200078e0024 */
[----:B------:R-:W-:Y:S02]  /*3da0*/  MOV R11, R37 ;  /* 0x00000025000b7202 */ /* 0x000fe40000000f00 */
[----:B------:R-:W-:-:S07]  /*3db0*/  MOV R12, 0x3dd0 ;  /* 0x00003dd0000c7802 */ /* 0x000fce0000000f00 */
[----:B-1----:R-:W-:Y:S05]  /*3dc0*/  CALL.REL.NOINC `($__internal_632_$__cuda_sm20_div_s64) ;  /* 0x0000002c00287944 */ /* 0x002fea0003c00000 */
        /* <DEDUP_REMOVED lines=11> */
.L_x_29143:
[----:B------:R-:W-:Y:S05]  /*3e80*/  BSYNC.RECONVERGENT B1 ;  /* 0x0000000000017941 */ /* 0x000fea0003800200 */
.L_x_29141:
        /* <DEDUP_REMOVED lines=38> */
.L_x_29145:
        /* <DEDUP_REMOVED lines=17> */
.L_x_29146:
[----:B------:R-:W-:Y:S05]  /*4200*/  BSYNC.RECONVERGENT B1 ;  /* 0x0000000000017941 */ /* 0x000fea0003800200 */
.L_x_29144:
        /* <DEDUP_REMOVED lines=40> */
.L_x_29148:
        /* <DEDUP_REMOVED lines=17> */
.L_x_29149:
[----:B------:R-:W-:Y:S05]  /*45a0*/  BSYNC.RECONVERGENT B1 ;  /* 0x0000000000017941 */ /* 0x000fea0003800200 */
.L_x_29147:
        /* <DEDUP_REMOVED lines=40> */
.L_x_29151:
        /* <DEDUP_REMOVED lines=17> */
.L_x_29152:
[----:B------:R-:W-:Y:S05]  /*4940*/  BSYNC.RECONVERGENT B1 ;  /* 0x0000000000017941 */ /* 0x000fea0003800200 */
.L_x_29150:
        /* <DEDUP_REMOVED lines=38> */
.L_x_29154:
[----:B------:R-:W-:Y:S01]  /*4bb0*/  IMAD.MOV.U32 R26, RZ, RZ, R20 ;  /* 0x000000ffff1a7224 */ /* 0x000fe200078e0014 */
[----:B------:R-:W-:Y:S01]  /*4bc0*/  MOV R13, R21 ;  /* 0x00000015000d7202 */ /* 0x000fe20000000f00 */
[----:B------:R-:W-:Y:S01]  /*4bd0*/  IMAD.MOV.U32 R14, RZ, RZ, R22 ;  /* 0x000000ffff0e7224 */ /* 0x000fe200078e0016 */
[----:B------:R-:W-:Y:S02]  /*4be0*/  MOV R11, R23 ;  /* 0x00000017000b7202 */ /* 0x000fe40000000f00 */
[----:B------:R-:W-:-:S07]  /*4bf0*/  MOV R12, 0x4c10 ;  /* 0x00004c10000c7802 */ /* 0x000fce0000000f00 */
[----:B-1----:R-:W-:Y:S05]  /*4c00*/  CALL.REL.NOINC `($__internal_632_$__cuda_sm20_div_s64) ;  /* 0x0000001c00987944 */ /* 0x002fea0003c00000 */
        /* <DEDUP_REMOVED lines=11> */
.L_x_29155:
[----:B------:R-:W-:Y:S05]  /*4cc0*/  BSYNC.RECONVERGENT B1 ;  /* 0x0000000000017941 */ /* 0x000fea0003800200 */
.L_x_29153:
        /* <DEDUP_REMOVED lines=15> */
.L_x_29131:
        /* <DEDUP_REMOVED lines=37> */
.L_x_29159:
[----:B------:R-:W-:Y:S01]  /*5010*/  MOV R26, R18 ;  /* 0x00000012001a7202 */ /* 0x000fe20000000f00 */
[----:B------:R-:W-:Y:S01]  /*5020*/  IMAD.MOV.U32 R13, RZ, RZ, R19 ;  /* 0x000000ffff0d7224 */ /* 0x000fe200078e0013 */
[----:B------:R-:W-:Y:S02]  /*5030*/  MOV R14, R6 ;  /* 0x00000006000e7202 */ /* 0x000fe40000000f00 */
[----:B------:R-:W-:Y:S02]  /*5040*/  MOV R11, R7 ;  /* 0x00000007000b7202 */ /* 0x000fe40000000f00 */
[----:B------:R-:W-:-:S07]  /*5050*/  MOV R12, 0x5070 ;  /* 0x00005070000c7802 */ /* 0x000fce0000000f00 */
[----:B------:R-:W-:Y:S05]  /*5060*/  CALL.REL.NOINC `($__internal_632_$__cuda_sm20_div_s64) ;  /* 0x0000001800807944 */ /* 0x000fea0003c00000 */
        /* <DEDUP_REMOVED lines=9> */
.L_x_29160:
[----:B------:R-:W-:Y:S05]  /*5100*/  BSYNC.RECONVERGENT B1 ;  /* 0x0000000000017941 */ /* 0x000fea0003800200 */
.L_x_29158:
        /* <DEDUP_REMOVED lines=39> */
.L_x_29162:
        /* <DEDUP_REMOVED lines=17> */
.L_x_29163:
[----:B------:R-:W-:Y:S05]  /*5490*/  BSYNC.RECONVERGENT B1 ;  /* 0x0000000000017941 */ /* 0x000fea0003800200 */
.L_x_29161:
        /* <DEDUP_REMOVED lines=40> */
.L_x_29165:
[----:B------:R-:W-:Y:S01]  /*5720*/  MOV R26, R18 ;  /* 0x00000012001a7202 */ /* 0x000fe20000000f00 */
[----:B------:R-:W-:Y:S01]  /*5730*/  IMAD.MOV.U32 R14, RZ, RZ, R20 ;  /* 0x000000ffff0e7224 */ /* 0x000fe200078e0014 */
[----:B------:R-:W-:Y:S02]  /*5740*/  MOV R13, R19 ;  /* 0x00000013000d7202 */ /* 0x000fe40000000f00 */
[----:B------:R-:W-:Y:S02]  /*5750*/  MOV R11, R21 ;  /* 0x00000015000b7202 */ /* 0x000fe40000000f00 */
[----:B------:R-:W-:-:S07]  /*5760*/  MOV R12, 0x5780 ;  /* 0x00005780000c7802 */ /* 0x000fce0000000f00 */
[----:B------:R-:W-:Y:S05]  /*5770*/  CALL.REL.NOINC `($__internal_632_$__cuda_sm20_div_s64) ;  /* 0x0000001000bc7944 */ /* 0x000fea0003c00000 */
        /* <DEDUP_REMOVED lines=11> */
.L_x_29166:
[----:B------:R-:W-:Y:S05]  /*5830*/  BSYNC.RECONVERGENT B1 ;  /* 0x0000000000017941 */ /* 0x000fea0003800200 */
.L_x_29164:
        /* <DEDUP_REMOVED lines=40> */
.L_x_29168:
[----:B------:R-:W-:Y:S01]  /*5ac0*/  MOV R26, R18 ;  /* 0x00000012001a7202 */ /* 0x000fe20000000f00 */
[----:B------:R-:W-:Y:S01]  /*5ad0*/  IMAD.MOV.U32 R13, RZ, RZ, R19 ;  /* 0x000000ffff0d7224 */ /* 0x000fe200078e0013 */
[----:B------:R-:W-:Y:S02]  /*5ae0*/  MOV R14, R20 ;  /* 0x00000014000e7202 */ /* 0x000fe40000000f00 */
[----:B------:R-:W-:Y:S02]  /*5af0*/  MOV R11, R21 ;  /* 0x00000015000b7202 */ /* 0x000fe40000000f00 */
[----:B------:R-:W-:-:S07]  /*5b00*/  MOV R12, 0x5b20 ;  /* 0x00005b20000c7802 */ /* 0x000fce0000000f00 */
[----:B------:R-:W-:Y:S05]  /*5b10*/  CALL.REL.NOINC `($__internal_632_$__cuda_sm20_div_s64) ;  /* 0x0000000c00d47944 */ /* 0x000fea0003c00000 */
        /* <DEDUP_REMOVED lines=11> */
.L_x_29169:
[----:B------:R-:W-:Y:S05]  /*5bd0*/  BSYNC.RECONVERGENT B1 ;  /* 0x0000000000017941 */ /* 0x000fea0003800200 */
.L_x_29167:
        /* <DEDUP_REMOVED lines=11> */
.L_x_29157:
        /* <DEDUP_REMOVED lines=35> */
.L_x_29172:
[----:B------:R-:W-:Y:S01]  /*5ec0*/  IMAD.MOV.U32 R26, RZ, RZ, R18 ;  /* 0x000000ffff1a7224 */ /* 0x000fe200078e0012 */
[----:B------:R-:W-:Y:S01]  /*5ed0*/  MOV R13, R19 ;  /* 0x00000013000d7202 */ /* 0x000fe20000000f00 */
[----:B------:R-:W-:Y:S01]  /*5ee0*/  IMAD.MOV.U32 R11, RZ, RZ, R5 ;  /* 0x000000ffff0b7224 */ /* 0x000fe200078e0005 */
[----:B------:R-:W-:Y:S02]  /*5ef0*/  MOV R14, R4 ;  /* 0x00000004000e7202 */ /* 0x000fe40000000f00 */
[----:B------:R-:W-:-:S07]  /*5f00*/  MOV R12, 0x5f20 ;  /* 0x00005f20000c7802 */ /* 0x000fce0000000f00 */
[----:B------:R-:W-:Y:S05]  /*5f10*/  CALL.REL.NOINC `($__internal_632_$__cuda_sm20_div_s64) ;  /* 0x0000000800d47944 */ /* 0x000fea0003c00000 */
        /* <DEDUP_REMOVED lines=8> */
.L_x_29173:
[----:B------:R-:W-:Y:S05]  /*5fa0*/  BSYNC.RECONVERGENT B1 ;  /* 0x0000000000017941 */ /* 0x000fea0003800200 */
.L_x_29171:
        /* <DEDUP_REMOVED lines=39> */
.L_x_29175:
        /* <DEDUP_REMOVED lines=17> */
.L_x_29176:
[----:B------:R-:W-:Y:S05]  /*6330*/  BSYNC.RECONVERGENT B1 ;  /* 0x0000000000017941 */ /* 0x000fea0003800200 */
.L_x_29174:
        /* <DEDUP_REMOVED lines=11> */
.L_x_29170:
        /* <DEDUP_REMOVED lines=31> */
.L_x_29178:
[----:B------:R-:W-:Y:S02]  /*65e0*/  MOV R24, R20 ;  /* 0x0000001400187202 */ /* 0x000fe40000000f00 */
[----:B------:R-:W-:-:S07]  /*65f0*/  MOV R26, 0x6610 ;  /* 0x00006610001a7802 */ /* 0x000fce0000000f00 */
[----:B------:R-:W-:Y:S05]  /*6600*/  CALL.REL.NOINC `($__internal_633_$__cuda_sm20_rem_s64) ;  /* 0x0000000800647944 */ /* 0x000fea0003c00000 */
[----:B------:R-:W-:Y:S01]  /*6610*/  MOV R4, R6 ;  /* 0x0000000600047202 */ /* 0x000fe20000000f00 */
[----:B------:R-:W-:-:S07]  /*6620*/  IMAD.MOV.U32 R5, RZ, RZ, R7 ;  /* 0x000000ffff057224 */ /* 0x000fce00078e0007 */
.L_x_29179:
[----:B------:R-:W-:Y:S05]  /*6630*/  BSYNC.RECONVERGENT B1 ;  /* 0x0000000000017941 */ /* 0x000fea0003800200 */
.L_x_29177:
        /* <DEDUP_REMOVED lines=9> */
.L_x_29130:
[----:B------:R-:W2:Y:S04]  /*66d0*/  LDG.E.U16 R8, desc[UR12][R8.64] ;  /* 0x0000000c08087981 */ /* 0x000ea8000c1e1500 */
[----:B--2---:R1:W-:Y:S02]  /*66e0*/  STS.U16 [R3], R8 ;  /* 0x0000000803007388 */ /* 0x0043e40000000400 */
.L_x_29129:
[----:B------:R-:W-:Y:S05]  /*66f0*/  BSYNC.RECONVERGENT B0 ;  /* 0x0000000000007941 */ /* 0x000fea0003800200 */
.L_x_29081:
[----:B------:R-:W-:Y:S01]  /*6700*/  BAR.SYNC.DEFER_BLOCKING 0x0 ;  /* 0x0000000000007b1d */ /* 0x000fe20000010000 */
[----:B------:R-:W-:Y:S02]  /*6710*/  ISETP.GE.U32.AND P0, PT, R2, 0x42, PT ;  /* 0x000000420200780c */ /* 0x000fe40003f06070 */
[----:B------:R-:W-:-:S11]  /*6720*/  ISETP.GT.U32.AND P1, PT, R0, 0x1f, PT ;  /* 0x0000001f0000780c */ /* 0x000fd60003f24070 */
[----:B------:R-:W-:Y:S05]  /*6730*/  @!P0 BRA `(.L_x_29180) ;  /* 0x0000000000308947 */ /* 0x000fea0003800000 */
.L_x_29181:
        /* <DEDUP_REMOVED lines=12> */
.L_x_29180:
        /* <DEDUP_REMOVED lines=39> */
        .weak           $__internal_632_$__cuda_sm20_div_s64
        .type           $__internal_632_$__cuda_sm20_div_s64,@function
        .size           $__internal_632_$__cuda_sm20_div_s64,($__internal_633_$__cuda_sm20_rem_s64 - $__internal_632_$__cuda_sm20_div_s64)
$__internal_632_$__cuda_sm20_div_s64:
        /* <DEDUP_REMOVED lines=82> */
[----:B------:R-:W-:Y:S06]  /*6f90*/  RET.REL.NODEC R12 `(contiguous_prod2_f16) ;  /* 0xffffff900c187950 */ /* 0x000fec0003c3ffff */
        .weak           $__internal_633_$__cuda_sm20_rem_s64
        .type           $__internal_633_$__cuda_sm20_rem_s64,@function
        .size           $__internal_633_$__cuda_sm20_rem_s64,(.L_x_32836 - $__internal_633_$__cuda_sm20_rem_s64)
$__internal_633_$__cuda_sm20_rem_s64:
        /* <DEDUP_REMOVED lines=76> */
[----:B------:R-:W-:Y:S06]  /*7460*/  RET.REL.NODEC R26 `(contiguous_prod2_f16) ;  /* 0xffffff881ae47950 */ /* 0x000fec0003c3ffff */
.L_x_29182:
        /* <DEDUP_REMOVED lines=9> */
.L_x_32836:


//--------------------- .text.uncontiguous_prod_f16 --------------------------
	.section	.text.uncontiguous_prod_f16,"ax",@progbits
	.align	128
        .global         uncontiguous_prod_f16
        .type           uncontiguous_prod_f16,@function
        .size           uncontiguous_prod_f16,(.L_x_32838 - uncontiguous_prod_f16)
        .other          uncontiguous_prod_f16,@"STO_CUDA_ENTRY STV_DEFAULT"
uncontiguous_prod_f16:
.text.uncontiguous_prod_f16:
        /* <DEDUP_REMOVED lines=38> */
.L_x_29211:
        /* <DEDUP_REMOVED lines=32> */
.L_x_29188:
[----:B------:R-:W-:Y:S01]  /*0460*/  MOV R26, R6 ;  /* 0x00000006001a7202 */ /* 0x000fe20000000f00 */
[----:B------:R-:W-:Y:S01]  /*0470*/  IMAD.MOV.U32 R13, RZ, RZ, R9 ;  /* 0x000000ffff0d7224 */ /* 0x000fe200078e0009 */
[----:B------:R-:W-:Y:S01]  /*0480*/  MOV R14, R40 ;  /* 0x00000028000e7202 */ /* 0x000fe20000000f00 */
[----:B------:R-:W-:Y:S01]  /*0490*/  IMAD.MOV.U32 R11, RZ, RZ, R41 ;  /* 0x000000ffff0b7224 */ /* 0x000fe200078e0029 */
[----:B------:R-:W-:-:S07]  /*04a0*/  MOV R12, 0x4c0 ;  /* 0x000004c0000c7802 */ /* 0x000fce0000000f00 */
[----:B-1----:R-:W-:Y:S05]  /*04b0*/  CALL.REL.NOINC `($__internal_634_$__cuda_sm20_div_s64) ;  /* 0x0000006400047944 */ /* 0x002fea0003c00000 */
        /* <DEDUP_REMOVED lines=10> */
.L_x_29189:
[----:B------:R-:W-:Y:S05]  /*0560*/  BSYNC.RECONVERGENT B1 ;  /* 0x0000000000017941 */ /* 0x000fea0003800200 */
.L_x_29187:
        /* <DEDUP_REMOVED lines=33> */
.L_x_29191:
[----:B------:R-:W-:Y:S01]  /*0780*/  IMAD.MOV.U32 R26, RZ, RZ, R20 ;  /* 0x000000ffff1a7224 */ /* 0x000fe200078e0014 */
[----:B------:R-:W-:Y:S01]  /*0790*/  MOV R13, R7 ;  /* 0x00000007000d7202 */ /* 0x000fe20000000f00 */
[----:B------:R-:W-:Y:S01]  /*07a0*/  IMAD.MOV.U32 R14, RZ, RZ, R40 ;  /* 0x000000ffff0e7224 */ /* 0x000fe200078e0028 */
[----:B------:R-:W-:Y:S02]  /*07b0*/  MOV R11, R41 ;  /* 0x00000029000b7202 */ /* 0x000fe40000000f00 */
[----:B------:R-:W-:-:S07]  /*07c0*/  MOV R12, 0x7e0 ;  /* 0x000007e0000c7802 */ /* 0x000fce0000000f00 */
[----:B------:R-:W-:Y:S05]  /*07d0*/  CALL.REL.NOINC `($__internal_634_$__cuda_sm20_div_s64) ;  /* 0x00000060003c7944 */ /* 0x000fea0003c00000 */
        /* <DEDUP_REMOVED lines=9> */
.L_x_29192:
[----:B------:R-:W-:Y:S05]  /*0870*/  BSYNC.RECONVERGENT B1 ;  /* 0x0000000000017941 */ /* 0x000fea0003800200 */
.L_x_29190:
        /* <DEDUP_REMOVED lines=34> */
.L_x_29194:
[----:B------:R-:W-:Y:S01]  /*0aa0*/  MOV R26, R34 ;  /* 0x00000022001a7202 */ /* 0x000fe20000000f00 */
[----:B------:R-:W-:Y:S01]  /*0ab0*/  IMAD.MOV.U32 R13, RZ, RZ, R35 ;  /* 0x000000ffff0d7224 */ /* 0x000fe200078e0023 */
[----:B------:R-:W-:Y:S01]  /*0ac0*/  MOV R14, R20 ;  /* 0x00000014000e7202 */ /* 0x000fe20000000f00 */
[----:B------:R-:W-:Y:S01]  /*0ad0*/  IMAD.MOV.U32 R11, RZ, RZ, R21 ;  /* 0x000000ffff0b7224 */ /* 0x000fe200078e0015 */
[----:B------:R-:W-:-:S07]  /*0ae0*/  MOV R12, 0xb00 ;  /* 0x00000b00000c7802 */ /* 0x000fce0000000f00 */
[----:B------:R-:W-:Y:S05]  /*0af0*/  CALL.REL.NOINC `($__internal_634_$__cuda_sm20_div_s64) ;  /* 0x0000005c00747944 */ /* 0x000fea0003c00000 */
        /* <DEDUP_REMOVED lines=10> */
.L_x_29195:
[----:B------:R-:W-:Y:S05]  /*0ba0*/  BSYNC.RECONVERGENT B1 ;  /* 0x0000000000017941 */ /* 0x000fea0003800200 */
.L_x_29193:
        /* <DEDUP_REMOVED lines=34> */
.L_x_29197:
        /* <DEDUP_REMOVED lines=16> */
.L_x_29198:
[----:B------:R-:W-:Y:S05]  /*0ed0*/  BSYNC.RECONVERGENT B1 ;  /* 0x0000000000017941 */ /* 0x000fea0003800200 */
.L_x_29196:
        /* <DEDUP_REMOVED lines=36> */
.L_x_29200:
        /* <DEDUP_REMOVED lines=16> */
.L_x_29201:
[----:B------:R-:W-:Y:S05]  /*1220*/  BSYNC.RECONVERGENT B1 ;  /* 0x0000000000017941 */ /* 0x000fea0003800200 */
.L_x_29199:
        /* <DEDUP_REMOVED lines=35> */
.L_x_29203:
[----:B------:R-:W-:Y:S01]  /*1460*/  IMAD.MOV.U32 R26, RZ, RZ, R34 ;  /* 0x000000ffff1a7224 */ /* 0x000fe200078e0022 */
[----:B------:R-:W-:Y:S01]  /*1470*/  MOV R13, R35 ;  /* 0x00000023000d7202 */ /* 0x000fe20000000f00 */
[----:B------:R-:W-:Y:S01]  /*1480*/  IMAD.MOV.U32 R14, RZ, RZ, R20 ;  /* 0x000000ffff0e7224 */ /* 0x000fe200078e0014 */
[----:B------:R-:W-:Y:S02]  /*1490*/  MOV R11, R21 ;  /* 0x00000015000b7202 */ /* 0x000fe40000000f00 */
[----:B------:R-:W-:-:S07]  /*14a0*/  MOV R12, 0x14c0 ;  /* 0x000014c0000c7802 */ /* 0x000fce0000000f00 */
[----:B------:R-:W-:Y:S05]  /*14b0*/  CALL.REL.NOINC `($__internal_634_$__cuda_sm20_div_s64) ;  /* 0x0000005400047944 */ /* 0x000fea0003c00000 */
        /* <DEDUP_REMOVED lines=10> */
.L_x_29204:
[----:B------:R-:W-:Y:S05]  /*1560*/  BSYNC.RECONVERGENT B1 ;  /* 0x0000000000017941 */ /* 0x000fea0003800200 */
.L_x_29202:
        /* <DEDUP_REMOVED lines=34> */
.L_x_29206:
[----:B------:R-:W-:Y:S01]  /*1790*/  IMAD.MOV.U32 R26, RZ, RZ, R38 ;  /* 0x000000ffff1a7224 */ /* 0x000fe200078e0026 */
[----:B------:R-:W-:Y:S01]  /*17a0*/  MOV R13, R39 ;  /* 0x00000027000d7202 */ /* 0x000fe20000000f00 */
[----:B------:R-:W-:Y:S01]  /*17b0*/  IMAD.MOV.U32 R14, RZ, RZ, R20 ;  /* 0x000000ffff0e7224 */ /* 0x000fe200078e0014 */
[----:B------:R-:W-:Y:S02]  /*17c0*/  MOV R11, R21 ;  /* 0x00000015000b7202 */ /* 0x000fe40000000f00 */
[----:B------:R-:W-:-:S07]  /*17d0*/  MOV R12, 0x17f0 ;  /* 0x000017f0000c7802 */ /* 0x000fce0000000f00 */
[----:B------:R-:W-:Y:S05]  /*17e0*/  CALL.REL.NOINC `($__internal_634_$__cuda_sm20_div_s64) ;  /* 0x0000005000387944 */ /* 0x000fea0003c00000 */
        /* <DEDUP_REMOVED lines=10> */
.L_x_29207:
[----:B------:R-:W-:Y:S05]  /*1890*/  BSYNC.RECONVERGENT B1 ;  /* 0x0000000000017941 */ /* 0x000fea0003800200 */
.L_x_29205:
        /* <DEDUP_REMOVED lines=35> */
.L_x_29209:
[----:B------:R-:W-:Y:S01]  /*1ad0*/  MOV R26, R34 ;  /* 0x00000022001a7202 */ /* 0x000fe20000000f00 */
[----:B------:R-:W-:Y:S01]  /*1ae0*/  IMAD.MOV.U32 R13, RZ, RZ, R35 ;  /* 0x000000ffff0d7224 */ /* 0x000fe200078e0023 */
[----:B------:R-:W-:Y:S01]  /*1af0*/  MOV R14, R20 ;  /* 0x00000014000e7202 */ /* 0x000fe20000000f00 */
[----:B------:R-:W-:Y:S01]  /*1b00*/  IMAD.MOV.U32 R11, RZ, RZ, R21 ;  /* 0x000000ffff0b7224 */ /* 0x000fe200078e0015 */
[----:B------:R-:W-:-:S07]  /*1b10*/  MOV R12, 0x1b30 ;  /* 0x00001b30000c7802 */ /* 0x000fce0000000f00 */
[----:B------:R-:W-:Y:S05]  /*1b20*/  CALL.REL.NOINC `($__internal_634_$__cuda_sm20_div_s64) ;  /* 0x0000004c00687944 */ /* 0x000fea0003c00000 */
        /* <DEDUP_REMOVED lines=10> */
.L_x_29210:
[----:B------:R-:W-:Y:S05]  /*1bd0*/  BSYNC.RECONVERGENT B1 ;  /* 0x0000000000017941 */ /* 0x000fea0003800200 */
.L_x_29208:
        /* <DEDUP_REMOVED lines=8> */
.L_x_29186:
        /* <DEDUP_REMOVED lines=35> */
.L_x_29214:
        /* <DEDUP_REMOVED lines=16> */
.L_x_29215:
[----:B------:R-:W-:Y:S05]  /*1f90*/  BSYNC.RECONVERGENT B1 ;  /* 0x0000000000017941 */ /* 0x000fea0003800200 */
.L_x_29213:
        /* <DEDUP_REMOVED lines=34> */
.L_x_29217:
        /* <DEDUP_REMOVED lines=16> */
.L_x_29218:
[----:B------:R-:W-:Y:S05]  /*22c0*/  BSYNC.RECONVERGENT B1 ;  /* 0x0000000000017941 */ /* 0x000fea0003800200 */
.L_x_29216:
        /* <DEDUP_REMOVED lines=35> */
.L_x_29220:
        /* <DEDUP_REMOVED lines=16> */
.L_x_29221:
[----:B------:R-:W-:Y:S05]  /*2600*/  BSYNC.RECONVERGENT B1 ;  /* 0x0000000000017941 */ /* 0x000fea0003800200 */
.L_x_29219:
        /* <DEDUP_REMOVED lines=35> */
.L_x_29223:
[----:B------:R-:W-:Y:S01]  /*2840*/  IMAD.MOV.U32 R26, RZ, RZ, R18 ;  /* 0x000000ffff1a7224 */ /* 0x000fe200078e0012 */
[----:B------:R-:W-:Y:S01]  /*2850*/  MOV R13, R19 ;  /* 0x00000013000d7202 */ /* 0x000fe20000000f00 */
[----:B------:R-:W-:Y:S01]  /*2860*/  IMAD.MOV.U32 R14, RZ, RZ, R16 ;  /* 0x000000ffff0e7224 */ /* 0x000fe200078e0010 */
[----:B------:R-:W-:Y:S02]  /*2870*/  MOV R11, R17 ;  /* 0x00000011000b7202 */ /* 0x000fe40000000f00 */
[----:B------:R-:W-:-:S07]  /*2880*/  MOV R12, 0x28a0 ;  /* 0x000028a0000c7802 */ /* 0x000fce0000000f00 */
[----:B------:R-:W-:Y:S05]  /*2890*/  CALL.REL.NOINC `($__internal_634_$__cuda_sm20_div_s64) ;  /* 0x00000040000c7944 */ /* 0x000fea0003c00000 */
        /* <DEDUP_REMOVED lines=10> */
.L_x_29224:
[----:B------:R-:W-:Y:S05]  /*2940*/  BSYNC.RECONVERGENT B1 ;  /* 0x0000000000017941 */ /* 0x000fea0003800200 */
.L_x_29222:
[----:B------:R-:W-:Y:S01]  /*2950*/  IMAD R11, R11, R34, RZ ;  /* 0x000000220b0b7224 */ /* 0x000fe200078e02ff */
[----:B------:R-:W-:Y:S01]  /*2960*/  IADD3 R8, PT, PT, R8, -0x2, RZ ;  /* 0xfffffffe08087810 */ /* 0x000fe20007ffe0ff */
[----:B------:R-:W-:Y:S02]  /*2970*/  IMAD.MOV.U32 R38, RZ, RZ, R22 ;  /* 0x000000ffff267224 */ /* 0x000fe400078e0016 */
[-C--:B------:R-:W-:Y:S02]  /*2980*/  IMAD R11, R35, R10.reuse, R11 ;  /* 0x0000000a230b7224 */ /* 0x080fe400078e020b */
[----:B------:R-:W-:-:S04]  /*2990*/  IMAD.WIDE.U32 R22, R34, R10, R38 ;  /* 0x0000000a22167225 */ /* 0x000fc800078e0026 */
[----:B------:R-:W-:-:S07]  /*29a0*/  IMAD.IADD R23, R23, 0x1, R11 ;  /* 0x0000000117177824 */ /* 0x000fce00078e020b */
.L_x_29212:
        /* <DEDUP_REMOVED lines=31> */
.L_x_29226:
[----:B------:R-:W-:Y:S01]  /*2ba0*/  MOV R18, R6 ;  /* 0x0000000600127202 */ /* 0x000fe20000000f00 */
[----:B------:R-:W-:Y:S01]  /*2bb0*/  IMAD.MOV.U32 R21, RZ, RZ, R9 ;  /* 0x000000ffff157224 */ /* 0x000fe200078e0009 */
[----:B------:R-:W-:Y:S01]  /*2bc0*/  MOV R24, R16 ;  /* 0x0000001000187202 */ /* 0x000fe20000000f00 */
[----:B------:R-:W-:Y:S01]  /*2bd0*/  IMAD.MOV.U32 R19, RZ, RZ, R17 ;  /* 0x000000ffff137224 */ /* 0x000fe200078e0011 */
[----:B------:R-:W-:-:S07]  /*2be0*/  MOV R26, 0x2c00 ;  /* 0x00002c00001a7802 */ /* 0x000fce0000000f00 */
[----:B------:R-:W-:Y:S05]  /*2bf0*/  CALL.REL.NOINC `($__internal_635_$__cuda_sm20_rem_s64) ;  /* 0x0000004000807944 */ /* 0x000fea0003c00000 */
.L_x_29227:
[----:B------:R-:W-:Y:S05]  /*2c00*/  BSYNC.RECONVERGENT B1 ;  /* 0x0000000000017941 */ /* 0x000fea0003800200 */
.L_x_29225:
        /* <DEDUP_REMOVED lines=30> */
.L_x_29229:
[----:B------:R-:W-:Y:S01]  /*2df0*/  MOV R24, R16 ;  /* 0x0000001000187202 */ /* 0x000fe20000000f00 */
[----:B------:R-:W-:Y:S01]  /*2e00*/  IMAD.MOV.U32 R19, RZ, RZ, R17 ;  /* 0x000000ffff137224 */ /* 0x000fe200078e0011 */
[----:B------:R-:W-:Y:S01]  /*2e10*/  MOV R18, R20 ;  /* 0x0000001400127202 */ /* 0x000fe20000000f00 */
[----:B------:R-:W-:Y:S01]  /*2e20*/  IMAD.MOV.U32 R21, RZ, RZ, R7 ;  /* 0x000000ffff157224 */ /* 0x000fe200078e0007 */
[----:B------:R-:W-:-:S07]  /*2e30*/  MOV R26, 0x2e50 ;  /* 0x00002e50001a7802 */ /* 0x000fce0000000f00 */
[----:B------:R-:W-:Y:S05]  /*2e40*/  CALL.REL.NOINC `($__internal_635_$__cuda_sm20_rem_s64) ;  /* 0x0000003c00ec7944 */ /* 0x000fea0003c00000 */
[----:B------:R-:W-:Y:S01]  /*2e50*/  MOV R6, R10 ;  /* 0x0000000a00067202 */ /* 0x000fe20000000f00 */
[----:B------:R-:W-:-:S07]  /*2e60*/  IMAD.MOV.U32 R7, RZ, RZ, R11 ;  /* 0x000000ffff077224 */ /* 0x000fce00078e000b */
.L_x_29230:
[----:B------:R-:W-:Y:S05]  /*2e70*/  BSYNC.RECONVERGENT B1 ;  /* 0x0000000000017941 */ /* 0x000fea0003800200 */
.L_x_29228:
[----:B------:R-:W-:Y:S02]  /*2e80*/  IMAD R7, R7, R8, RZ ;  /* 0x0000000807077224 */ /* 0x000fe400078e02ff */
[----:B------:R-:W-:-:S04]  /*2e90*/  IMAD.WIDE.U32 R22, R8, R6, R22 ;  /* 0x0000000608167225 */ /* 0x000fc800078e0016 */
[----:B------:R-:W-:-:S05]  /*2ea0*/  IMAD R7, R9, R6, R7 ;  /* 0x0000000609077224 */ /* 0x000fca00078e0207 */
[----:B------:R-:W-:-:S07]  /*2eb0*/  IADD3 R23, PT, PT, R23, R7, RZ ;  /* 0x0000000717177210 */ /* 0x000fce0007ffe0ff */
.L_x_29185:
        /* <DEDUP_REMOVED lines=10> */
.L_x_29184:
        /* <DEDUP_REMOVED lines=22> */
.L_x_29258:
        /* <DEDUP_REMOVED lines=32> */
.L_x_29235:
[----:B------:R-:W-:Y:S01]  /*32c0*/  MOV R26, R10 ;  /* 0x0000000a001a7202 */ /* 0x000fe20000000f00 */
[----:B------:R-:W-:Y:S01]  /*32d0*/  IMAD.MOV.U32 R13, RZ, RZ, R15 ;  /* 0x000000ffff0d7224 */ /* 0x000fe200078e000f */
[----:B------:R-:W-:Y:S01]  /*32e0*/  MOV R14, R20 ;  /* 0x00000014000e7202 */ /* 0x000fe20000000f00 */
[----:B------:R-:W-:Y:S01]  /*32f0*/  IMAD.MOV.U32 R11, RZ, RZ, R21 ;  /* 0x000000ffff0b7224 */ /* 0x000fe200078e0015 */
[----:B------:R-:W-:-:S07]  /*3300*/  MOV R12, 0x3320 ;  /* 0x00003320000c7802 */ /* 0x000fce0000000f00 */
[----:B-123--:R-:W-:Y:S05]  /*3310*/  CALL.REL.NOINC `($__internal_634_$__cuda_sm20_div_s64) ;  /* 0x00000034006c7944 */ /* 0x00efea0003c00000 */
        /* <DEDUP_REMOVED lines=10> */
.L_x_29236:
[----:B------:R-:W-:Y:S05]  /*33c0*/  BSYNC.RECONVERGENT B1 ;  /* 0x0000000000017941 */ /* 0x000fea0003800200 */
.L_x_29234:
        /* <DEDUP_REMOVED lines=38> */
.L_x_29238:
[----:B------:R-:W-:Y:S01]  /*3630*/  MOV R26, R36 ;  /* 0x00000024001a7202 */ /* 0x000fe20000000f00 */
[----:B------:R-:W-:Y:S01]  /*3640*/  IMAD.MOV.U32 R13, RZ, RZ, R37 ;  /* 0x000000ffff0d7224 */ /* 0x000fe200078e0025 */
[----:B------:R-:W-:Y:S01]  /*3650*/  MOV R14, R38 ;  /* 0x00000026000e7202 */ /* 0x000fe20000000f00 */
[----:B------:R-:W-:Y:S01]  /*3660*/  IMAD.MOV.U32 R11, RZ, RZ, R39 ;  /* 0x000000ffff0b7224 */ /* 0x000fe200078e0027 */
[----:B------:R-:W-:-:S07]  /*3670*/  MOV R12, 0x3690 ;  /* 0x00003690000c7802 */ /* 0x000fce0000000f00 */
[----:B-1----:R-:W-:Y:S05]  /*3680*/  CALL.REL.NOINC `($__internal_634_$__cuda_sm20_div_s64) ;  /* 0x0000003000907944 */ /* 0x002fea0003c00000 */
        /* <DEDUP_REMOVED lines=11> */
.L_x_29239:
[----:B------:R-:W-:Y:S05]  /*3740*/  BSYNC.RECONVERGENT B1 ;  /* 0x0000000000017941 */ /* 0x000fea0003800200 */
.L_x_29237:
        /* <DEDUP_REMOVED lines=38> */
.L_x_29241:
[----:B------:R-:W-:Y:S01]  /*39b0*/  IMAD.MOV.U32 R26, RZ, RZ, R36 ;  /* 0x000000ffff1a7224 */ /* 0x000fe200078e0024 */
[----:B------:R-:W-:Y:S01]  /*39c0*/  MOV R13, R37 ;  /* 0x00000025000d7202 */ /* 0x000fe20000000f00 */
[----:B------:R-:W-:Y:S01]  /*39d0*/  IMAD.MOV.U32 R14, RZ, RZ, R38 ;  /* 0x000000ffff0e7224 */ /* 0x000fe200078e0026 */
[----:B------:R-:W-:Y:S02]  /*39e0*/  MOV R11, R39 ;  /* 0x00000027000b7202 */ /* 0x000fe40000000f00 */
[----:B------:R-:W-:-:S07]  /*39f0*/  MOV R12, 0x3a10 ;  /* 0x00003a10000c7802 */ /* 0x000fce0000000f00 */
[----:B-1----:R-:W-:Y:S05]  /*3a00*/  CALL.REL.NOINC `($__internal_634_$__cuda_sm20_div_s64) ;  /* 0x0000002c00b07944 */ /* 0x002fea0003c00000 */
        /* <DEDUP_REMOVED lines=11> */
.L_x_29242:
[----:B------:R-:W-:Y:S05]  /*3ac0*/  BSYNC.RECONVERGENT B1 ;  /* 0x0000000000017941 */ /* 0x000fea0003800200 */
.L_x_29240:
        /* <DEDUP_REMOVED lines=37> */
.L_x_29244:
        /* <DEDUP_REMOVED lines=17> */
.L_x_29245:
[----:B------:R-:W-:Y:S05]  /*3e30*/  BSYNC.RECONVERGENT B1 ;  /* 0x0000000000017941 */ /* 0x000fea0003800200 */
.L_x_29243:
        /* <DEDUP_REMOVED lines=38> */
.L_x_29247:
        /* <DEDUP_REMOVED lines=17> */
.L_x_29248:
[----:B------:R-:W-:Y:S05]  /*41b0*/  BSYNC.RECONVERGENT B1 ;  /* 0x0000000000017941 */ /* 0x000fea0003800200 */
.L_x_29246:
        /* <DEDUP_REMOVED lines=38> */
.L_x_29250:
        /* <DEDUP_REMOVED lines=17> */
.L_x_29251:
[----:B------:R-:W-:Y:S05]  /*4530*/  BSYNC.RECONVERGENT B1 ;  /* 0x0000000000017941 */ /* 0x000fea0003800200 */
.L_x_29249:
        /* <DEDUP_REMOVED lines=37> */
.L_x_29253:
[----:B------:R-:W-:Y:S01]  /*4790*/  IMAD.MOV.U32 R26, RZ, RZ, R38 ;  /* 0x000000ffff1a7224 */ /* 0x000fe200078e0026 */
[----:B------:R-:W-:Y:S01]  /*47a0*/  MOV R13, R39 ;  /* 0x00000027000d7202 */ /* 0x000fe20000000f00 */
[----:B------:R-:W-:Y:S01]  /*47b0*/  IMAD.MOV.U32 R14, RZ, RZ, R42 ;  /* 0x000000ffff0e7224 */ /* 0x000fe200078e002a */
[----:B------:R-:W-:Y:S02]  /*47c0*/  MOV R11, R43 ;  /* 0x0000002b000b7202 */ /* 0x000fe40000000f00 */
[----:B------:R-:W-:-:S07]  /*47d0*/  MOV R12, 0x47f0 ;  /* 0x000047f0000c7802 */ /* 0x000fce0000000f00 */
[----:B-1----:R-:W-:Y:S05]  /*47e0*/  CALL.REL.NOINC `($__internal_634_$__cuda_sm20_div_s64) ;  /* 0x0000002000387944 */ /* 0x002fea0003c00000 */
        /* <DEDUP_REMOVED lines=11> */
.L_x_29254:
[----:B------:R-:W-:Y:S05]  /*48a0*/  BSYNC.RECONVERGENT B1 ;  /* 0x0000000000017941 */ /* 0x000fea0003800200 */
.L_x_29252:
        /* <DEDUP_REMOVED lines=36> */
.L_x_29256:
[----:B------:R-:W-:Y:S01]  /*4af0*/  MOV R26, R36 ;  /* 0x00000024001a7202 */ /* 0x000fe20000000f00 */
[----:B------:R-:W-:Y:S01]  /*4b00*/  IMAD.MOV.U32 R14, RZ, RZ, R38 ;  /* 0x000000ffff0e7224 */ /* 0x000fe200078e0026 */
[----:B------:R-:W-:Y:S02]  /*4b10*/  MOV R13, R37 ;  /* 0x00000025000d7202 */ /* 0x000fe40000000f00 */
[----:B------:R-:W-:Y:S02]  /*4b20*/  MOV R11, R39 ;  /* 0x00000027000b7202 */ /* 0x000fe40000000f00 */
[----:B------:R-:W-:-:S07]  /*4b30*/  MOV R12, 0x4b50 ;  /* 0x00004b50000c7802 */ /* 0x000fce0000000f00 */
[----:B-1----:R-:W-:Y:S05]  /*4b40*/  CALL.REL.NOINC `($__internal_634_$__cuda_sm20_div_s64) ;  /* 0x0000001c00607944 */ /* 0x002fea0003c00000 */
        /* <DEDUP_REMOVED lines=11> */
.L_x_29257:
[----:B------:R-:W-:Y:S05]  /*4c00*/  BSYNC.RECONVERGENT B1 ;  /* 0x0000000000017941 */ /* 0x000fea0003800200 */
.L_x_29255:
        /* <DEDUP_REMOVED lines=11> */
.L_x_29233:
        /* <DEDUP_REMOVED lines=36> */
.L_x_29261:
[----:B------:R-:W-:Y:S01]  /*4f00*/  IMAD.MOV.U32 R26, RZ, RZ, R10 ;  /* 0x000000ffff1a7224 */ /* 0x000fe200078e000a */
[----:B------:R-:W-:Y:S01]  /*4f10*/  MOV R13, R15 ;  /* 0x0000000f000d7202 */ /* 0x000fe20000000f00 */
[----:B------:R-:W-:Y:S01]  /*4f20*/  IMAD.MOV.U32 R11, RZ, RZ, R17 ;  /* 0x000000ffff0b7224 */ /* 0x000fe200078e0011 */
[----:B------:R-:W-:Y:S02]  /*4f30*/  MOV R14, R16 ;  /* 0x00000010000e7202 */ /* 0x000fe40000000f00 */
[----:B------:R-:W-:-:S07]  /*4f40*/  MOV R12, 0x4f60 ;  /* 0x00004f60000c7802 */ /* 0x000fce0000000f00 */
[----:B------:R-:W-:Y:S05]  /*4f50*/  CALL.REL.NOINC `($__internal_634_$__cuda_sm20_div_s64) ;  /* 0x00000018005c7944 */ /* 0x000fea0003c00000 */
        /* <DEDUP_REMOVED lines=10> */
.L_x_29262:
[----:B------:R-:W-:Y:S05]  /*5000*/  BSYNC.RECONVERGENT B1 ;  /* 0x0000000000017941 */ /* 0x000fea0003800200 */
.L_x_29260:
        /* <DEDUP_REMOVED lines=41> */
.L_x_29264:
[----:B------:R-:W-:Y:S01]  /*52a0*/  MOV R26, R20 ;  /* 0x00000014001a7202 */ /* 0x000fe20000000f00 */
[----:B------:R-:W-:Y:S01]  /*52b0*/  IMAD.MOV.U32 R14, RZ, RZ, R18 ;  /* 0x000000ffff0e7224 */ /* 0x000fe200078e0012 */
[----:B------:R-:W-:Y:S02]  /*52c0*/  MOV R13, R21 ;  /* 0x00000015000d7202 */ /* 0x000fe40000000f00 */
[----:B------:R-:W-:Y:S02]  /*52d0*/  MOV R11, R19 ;  /* 0x00000013000b7202 */ /* 0x000fe40000000f00 */
[----:B------:R-:W-:-:S07]  /*52e0*/  MOV R12, 0x5300 ;  /* 0x00005300000c7802 */ /* 0x000fce0000000f00 */
[----:B------:R-:W-:Y:S05]  /*52f0*/  CALL.REL.NOINC `($__internal_634_$__cuda_sm20_div_s64) ;  /* 0x0000001400747944 */ /* 0x000fea0003c00000 */
        /* <DEDUP_REMOVED lines=11> */
.L_x_29265:
[----:B------:R-:W-:Y:S05]  /*53b0*/  BSYNC.RECONVERGENT B1 ;  /* 0x0000000000017941 */ /* 0x000fea0003800200 */
.L_x_29263:
        /* <DEDUP_REMOVED lines=40> */
.L_x_29267:
[----:B------:R-:W-:Y:S01]  /*5640*/  MOV R26, R18 ;  /* 0x00000012001a7202 */ /* 0x000fe20000000f00 */
[----:B------:R-:W-:Y:S01]  /*5650*/  IMAD.MOV.U32 R13, RZ, RZ, R19 ;  /* 0x000000ffff0d7224 */ /* 0x000fe200078e0013 */
[----:B------:R-:W-:Y:S02]  /*5660*/  MOV R14, R20 ;  /* 0x00000014000e7202 */ /* 0x000fe40000000f00 */
[----:B------:R-:W-:Y:S02]  /*5670*/  MOV R11, R21 ;  /* 0x00000015000b7202 */ /* 0x000fe40000000f00 */
[----:B------:R-:W-:-:S07]  /*5680*/  MOV R12, 0x56a0 ;  /* 0x000056a0000c7802 */ /* 0x000fce0000000f00 */
[----:B------:R-:W-:Y:S05]  /*5690*/  CALL.REL.NOINC `($__internal_634_$__cuda_sm20_div_s64) ;  /* 0x00000010008c7944 */ /* 0x000fea0003c00000 */
        /* <DEDUP_REMOVED lines=11> */
.L_x_29268:
[----:B------:R-:W-:Y:S05]  /*5750*/  BSYNC.RECONVERGENT B1 ;  /* 0x0000000000017941 */ /* 0x000fea0003800200 */
.L_x_29266:
        /* <DEDUP_REMOVED lines=39> */
.L_x_29270:
        /* <DEDUP_REMOVED lines=17> */
.L_x_29271:
[----:B------:R-:W-:Y:S05]  /*5ae0*/  BSYNC.RECONVERGENT B1 ;  /* 0x0000000000017941 */ /* 0x000fea0003800200 */
.L_x_29269:
        /* <DEDUP_REMOVED lines=9> */
.L_x_29259:
        /* <DEDUP_REMOVED lines=34> */
.L_x_29274:
[----:B------:R-:W-:Y:S01]  /*5da0*/  MOV R26, R10 ;  /* 0x0000000a001a7202 */ /* 0x000fe20000000f00 */
[----:B------:R-:W-:Y:S01]  /*5db0*/  IMAD.MOV.U32 R13, RZ, RZ, R15 ;  /* 0x000000ffff0d7224 */ /* 0x000fe200078e000f */
[----:B------:R-:W-:Y:S02]  /*5dc0*/  MOV R14, R16 ;  /* 0x00000010000e7202 */ /* 0x000fe40000000f00 */
[----:B------:R-:W-:Y:S02]  /*5dd0*/  MOV R11, R17 ;  /* 0x00000011000b7202 */ /* 0x000fe40000000f00 */
[----:B------:R-:W-:-:S07]  /*5de0*/  MOV R12, 0x5e00 ;  /* 0x00005e00000c7802 */ /* 0x000fce0000000f00 */
[----:B------:R-:W-:Y:S05]  /*5df0*/  CALL.REL.NOINC `($__internal_634_$__cuda_sm20_div_s64) ;  /* 0x0000000800b47944 */ /* 0x000fea0003c00000 */
        /* <DEDUP_REMOVED lines=10> */
.L_x_29275:
[----:B------:R-:W-:Y:S05]  /*5ea0*/  BSYNC.RECONVERGENT B1 ;  /* 0x0000000000017941 */ /* 0x000fea0003800200 */
.L_x_29273:
        /* <DEDUP_REMOVED lines=39> */
.L_x_29277:
[----:B------:R-:W-:Y:S01]  /*6120*/  MOV R26, R18 ;  /* 0x00000012001a7202 */ /* 0x000fe20000000f00 */
[----:B------:R-:W-:Y:S01]  /*6130*/  IMAD.MOV.U32 R14, RZ, RZ, R16 ;  /* 0x000000ffff0e7224 */ /* 0x000fe200078e0010 */
[----:B------:R-:W-:Y:S02]  /*6140*/  MOV R13, R19 ;  /* 0x00000013000d7202 */ /* 0x000fe40000000f00 */
        /* <DEDUP_REMOVED lines=14> */
.L_x_29278:
[----:B------:R-:W-:Y:S05]  /*6230*/  BSYNC.RECONVERGENT B1 ;  /* 0x0000000000017941 */ /* 0x000fea0003800200 */
.L_x_29276:
        /* <DEDUP_REMOVED lines=9> */
.L_x_29272:
        /* <DEDUP_REMOVED lines=30> */
.L_x_29280:
[----:B------:R-:W-:Y:S01]  /*64b0*/  MOV R24, R18 ;  /* 0x0000001200187202 */ /* 0x000fe20000000f00 */
[----:B------:R-:W-:Y:S01]  /*64c0*/  IMAD.MOV.U32 R21, RZ, RZ, R15 ;  /* 0x000000ffff157224 */ /* 0x000fe200078e000f */
[----:B------:R-:W-:Y:S02]  /*64d0*/  MOV R18, R10 ;  /* 0x0000000a00127202 */ /* 0x000fe40000000f00 */
[----:B------:R-:W-:-:S07]  /*64e0*/  MOV R26, 0x6500 ;  /* 0x00006500001a7802 */ /* 0x000fce0000000f00 */
[----:B------:R-:W-:Y:S05]  /*64f0*/  CALL.REL.NOINC `($__internal_635_$__cuda_sm20_rem_s64) ;  /* 0x0000000800407944 */ /* 0x000fea0003c00000 */
.L_x_29281:
[----:B------:R-:W-:Y:S05]  /*6500*/  BSYNC.RECONVERGENT B1 ;  /* 0x0000000000017941 */ /* 0x000fea0003800200 */
.L_x_29279:
        /* <DEDUP_REMOVED lines=8> */
.L_x_29232:
[----:B------:R-:W0:Y:S02]  /*6590*/  LDCU.64 UR6, c[0x0][0x388] ;  /* 0x00007100ff0677ac */ /* 0x000e240008000a00 */
[----:B0-----:R-:W-:-:S04]  /*65a0*/  LEA R4, P0, R6, UR6, 0x1 ;  /* 0x0000000606047c11 */ /* 0x001fc8000f8008ff */
[----:B------:R-:W-:-:S05]  /*65b0*/  LEA.HI.X R5, R6, UR7, R5, 0x1, P0 ;  /* 0x0000000706057c11 */ /* 0x000fca00080f0c05 */
[----:B------:R-:W2:Y:S04]  /*65c0*/  LDG.E.U16 R4, desc[UR8][R4.64] ;  /* 0x0000000804047981 */ /* 0x000ea8000c1e1500 */
[----:B--2---:R1:W-:Y:S02]  /*65d0*/  STS.U16 [R3], R4 ;  /* 0x0000000403007388 */ /* 0x0043e40000000400 */
.L_x_29231:
[----:B------:R-:W-:Y:S05]  /*65e0*/  BSYNC.RECONVERGENT B0 ;  /* 0x0000000000007941 */ /* 0x000fea0003800200 */
.L_x_29183:
[----:B------:R-:W-:Y:S01]  /*65f0*/  BAR.SYNC.DEFER_BLOCKING 0x0 ;  /* 0x0000000000007b1d */ /* 0x000fe20000010000 */
[----:B------:R-:W-:Y:S01]  /*6600*/  UISETP.GE.U32.AND UP0, UPT, UR5, 0x42, UPT ;  /* 0x000000420500788c */ /* 0x000fe2000bf06070 */
[----:B------:R-:W-:-:S08]  /*6610*/  ISETP.GT.U32.AND P1, PT, R2, 0x1f, PT ;  /* 0x0000001f0200780c */ /* 0x000fd00003f24070 */
[----:B------:R-:W-:Y:S05]  /*6620*/  BRA.U !UP0, `(.L_x_29282) ;  /* 0x0000000108307547 */ /* 0x000fea000b800000 */
.L_x_29283:
        /* <DEDUP_REMOVED lines=12> */
.L_x_29282:
        /* <DEDUP_REMOVED lines=30> */
        .weak           $__internal_634_$__cuda_sm20_div_s64
        .type           $__internal_634_$__cuda_sm20_div_s64,@function
        .size           $__internal_634_$__cuda_sm20_div_s64,($__internal_635_$__cuda_sm20_rem_s64 - $__internal_634_$__cuda_sm20_div_s64)
$__internal_634_$__cuda_sm20_div_s64:
        /* <DEDUP_REMOVED lines=82> */
[----:B------:R-:W-:Y:S06]  /*6df0*/  RET.REL.NODEC R12 `(uncontiguous_prod_f16) ;  /* 0xffffff900c807950 */ /* 0x000fec0003c3ffff */
        .weak           $__internal_635_$__cuda_sm20_rem_s64
        .type           $__internal_635_$__cuda_sm20_rem_s64,@function
        .size           $__internal_635_$__cuda_sm20_rem_s64,(.L_x_32838 - $__internal_635_$__cuda_sm20_rem_s64)
$__internal_635_$__cuda_sm20_rem_s64:
        /* <DEDUP_REMOVED lines=76> */
[----:B------:R-:W-:Y:S06]  /*72c0*/  RET.REL.NODEC R26 `(uncontiguous_prod_f16) ;  /* 0xffffff8c1a4c7950 */ /* 0x000fec0003c3ffff */
.L_x_29284:
        /* <DEDUP_REMOVED lines=11> */
.L_x_32838:


//--------------------- .text.contiguous_prod_f16 --------------------------
	.section	.text.contiguous_prod_f16,"ax",@progbits
	.align	128
        .global         contiguous_prod_f16
        .type           contiguous_prod_f16,@function
        .size           contiguous_prod_f16,(.L_x_33540 - contiguous_prod_f16)
        .other          contiguous_prod_f16,@"STO_CUDA_ENTRY STV_DEFAULT"
contiguous_prod_f16:
.text.contiguous_prod_f16:
        /* <DEDUP_REMOVED lines=37> */
.L_x_29286:
[----:B------:R-:W-:Y:S05]  /*0250*/  BSYNC.RECONVERGENT B0 ;  /* 0x0000000000007941 */ /* 0x000fea0003800200 */
.L_x_29285:
[----:B------:R-:W-:Y:S01]  /*0260*/  BAR.SYNC.DEFER_BLOCKING 0x0 ;  /* 0x0000000000007b1d */ /* 0x000fe20000010000 */
[----:B------:R-:W-:-:S09]  /*0270*/  UISETP.GE.U32.AND UP0, UPT, UR5, 0x42, UPT ;  /* 0x000000420500788c */ /* 0x000fd2000bf06070 */
[----:B------:R-:W-:Y:S05]  /*0280*/  BRA.U !UP0, `(.L_x_29287) ;  /* 0x0000000108307547 */ /* 0x000fea000b800000 */
.L_x_29288:
        /* <DEDUP_REMOVED lines=12> */
.L_x_29287:
        /* <DEDUP_REMOVED lines=30> */
.L_x_29289:
        /* <DEDUP_REMOVED lines=13> */
.L_x_33540:


//--------------------- .text.contiguous_prod33_f64 --------------------------
	.section	.text.contiguous_prod33_f64,"ax",@progbits
	.align	128
        .global         contiguous_prod33_f64
        .type           contiguous_prod33_f64,@function
        .size           contiguous_prod33_f64,(.L_x_33541 - contiguous_prod33_f64)
        .other          contiguous_prod33_f64,@"STO_CUDA_ENTRY STV_DEFAULT"
contiguous_prod33_f64:
.text.contiguous_prod33_f64:
        /* <DEDUP_REMOVED lines=38> */
[C---:B------:R-:W-:Y:S01]  /*0260*/  VIADD R3, R13.reuse, 0xffffffff ;  /* 0xffffffff0d037836 */ /* 0x040fe20000000000 */
[----:B------:R-:W-:Y:S01]  /*0270*/  IADD3 R0, PT, PT, R13, -0x2, RZ ;  /* 0xfffffffe0d007810 */ /* 0x000fe20007ffe0ff */
[----:B------:R-:W-:Y:S02]  /*0280*/  IMAD.MOV.U32 R5, RZ, RZ, 0x1 ;  /* 0x00000001ff057424 */ /* 0x000fe400078e00ff */
[----:B-1----:R0:W1:Y:S01]  /*0290*/  LDS.64 R14, [R2] ;  /* 0x00000000020e7984 */ /* 0x0020620000000a00 */
[----:B------:R-:W-:Y:S02]  /*02a0*/  ISETP.GE.U32.AND P0, PT, R0, 0x7, PT ;  /* 0x000000070000780c */ /* 0x000fe40003f06070 */
[----:B------:R-:W-:-:S11]  /*02b0*/  LOP3.LUT R4, R3, 0x7, RZ, 0xc0, !PT ;  /* 0x0000000703047812 */ /* 0x000fd600078ec0ff */
[----:B0-----:R-:W-:Y:S05]  /*02c0*/  @!P0 BRA `(.L_x_29291) ;  /* 0x00000000009c8947 */ /* 0x001fea0003800000 */
[----:B------:R-:W-:Y:S01]  /*02d0*/  USHF.L.U32 UR5, UR8, 0x3, URZ ;  /* 0x0000000308057899 */ /* 0x000fe200080006ff */
[----:B------:R-:W-:Y:S01]  /*02e0*/  LOP3.LUT R7, R3, 0xfffffff8, RZ, 0xc0, !PT ;  /* 0xfffffff803077812 */ /* 0x000fe200078ec0ff */
[----:B------:R-:W-:Y:S02]  /*02f0*/  HFMA2 R6, -RZ, RZ, 0, 5.9604644775390625e-08 ;  /* 0x00000001ff067431 */ /* 0x000fe400000001ff */
[----:B------:R-:W-:Y:S02]  /*0300*/  IMAD.MOV.U32 R5, RZ, RZ, RZ ;  /* 0x000000ffff057224 */ /* 0x000fe400078e00ff */
[----:B------:R-:W-:Y:S01]  /*0310*/  LEA R0, R11, UR5, 0x3 ;  /* 0x000000050b007c11 */ /* 0x000fe2000f8e18ff */
[----:B------:R-:W-:-:S03]  /*0320*/  IMAD.MOV R7, RZ, RZ, -R7 ;  /* 0x000000ffff077224 */ /* 0x000fc600078e0a07 */
[----:B------:R-:W-:-:S07]  /*0330*/  IADD3 R0, PT, PT, R0, UR4, RZ ;  /* 0x0000000400007c10 */ /* 0x000fce000fffe0ff */
.L_x_29292:
[----:B------:R-:W-:Y:S01]  /*0340*/  IMAD R13, R6, UR8, RZ ;  /* 0x00000008060d7c24 */ /* 0x000fe2000f8e02ff */
[----:B------:R-:W1:Y:S01]  /*0350*/  LDS.64 R16, [R0] ;  /* 0x0000000000107984 */ /* 0x000e620000000a00 */
[----:B------:R-:W-:Y:S02]  /*0360*/  VIADD R7, R7, 0x8 ;  /* 0x0000000807077836 */ /* 0x000fe40000000000 */
[----:B------:R-:W-:Y:S02]  /*0370*/  IMAD R24, R13, 0x8, R2 ;  /* 0x000000080d187824 */ /* 0x000fe400078e0202 */
[----:B------:R-:W-:Y:S01]  /*0380*/  VIADD R5, R5, 0x8 ;  /* 0x0000000805057836 */ /* 0x000fe20000000000 */
[----:B------:R-:W-:Y:S01]  /*0390*/  ISETP.NE.AND P0, PT, R7, RZ, PT ;  /* 0x000000ff0700720c */ /* 0x000fe20003f05270 */
[----:B------:R-:W-:Y:S01]  /*03a0*/  VIADD R25, R24, UR5 ;  /* 0x0000000518197c36 */ /* 0x000fe20008000000 */
[----:B------:R0:W2:Y:S01]  /*03b0*/  LDS.64 R22, [R24+UR5] ;  /* 0x0000000518167984 */ /* 0x0000a20008000a00 */
[----:B------:R-:W-:-:S03]  /*03c0*/  VIADD R6, R6, 0x8 ;  /* 0x0000000806067836 */ /* 0x000fc60000000000 */
[----:B------:R-:W3:Y:S01]  /*03d0*/  LDS.64 R20, [R25+UR5] ;  /* 0x0000000519147984 */ /* 0x000ee20008000a00 */
[----:B------:R-:W-:-:S05]  /*03e0*/  IADD3 R26, PT, PT, R25, UR5, RZ ;  /* 0x00000005191a7c10 */ /* 0x000fca000fffe0ff */
[----:B------:R-:W4:Y:S01]  /*03f0*/  LDS.64 R12, [R26+UR5] ;  /* 0x000000051a0c7984 */ /* 0x000f220008000a00 */
[----:B------:R-:W-:-:S04]  /*0400*/  VIADD R27, R26, UR5 ;  /* 0x000000051a1b7c36 */ /* 0x000fc80008000000 */
[----:B------:R-:W-:Y:S01]  /*0410*/  VIADD R28, R27, UR5 ;  /* 0x000000051b1c7c36 */ /* 0x000fe20008000000 */
[----:B------:R-:W5:Y:S04]  /*0420*/  LDS.64 R18, [R27+UR5] ;  /* 0x000000051b127984 */ /* 0x000f680008000a00 */
[----:B------:R-:W-:-:S05]  /*0430*/  IADD3 R29, PT, PT, R28, UR5, RZ ;  /* 0x000000051c1d7c10 */ /* 0x000fca000fffe0ff */
[----:B0-----:R-:W-:Y:S01]  /*0440*/  VIADD R24, R29, UR5 ;  /* 0x000000051d187c36 */ /* 0x001fe20008000000 */
[----:B-1----:R-:W-:Y:S01]  /*0450*/  DMUL R16, R16, R14 ;  /* 0x0000000e10107228 */ /* 0x002fe20000000000 */
[----:B------:R-:W0:Y:S07]  /*0460*/  LDS.64 R14, [R28+UR5] ;  /* 0x000000051c0e7984 */ /* 0x000e2e0008000a00 */
[----:B--2---:R-:W-:Y:S02]  /*0470*/  DMUL R22, R16, R22 ;  /* 0x0000001610167228 */ /* 0x004fe40000000000 */
[----:B------:R-:W1:Y:S06]  /*0480*/  LDS.64 R16, [R29+UR5] ;  /* 0x000000051d107984 */ /* 0x000e6c0008000a00 */
[----:B---3--:R-:W-:-:S02]  /*0490*/  DMUL R20, R22, R20 ;  /* 0x0000001416147228 */ /* 0x008fc40000000000 */
[----:B------:R-:W2:Y:S06]  /*04a0*/  LDS.64 R22, [R24+UR5] ;  /* 0x0000000518167984 */ /* 0x000eac0008000a00 */
[----:B----4-:R-:W-:-:S08]  /*04b0*/  DMUL R12, R20, R12 ;  /* 0x0000000c140c7228 */ /* 0x010fd00000000000 */
[----:B-----5:R-:W-:Y:S01]  /*04c0*/  DMUL R12, R12, R18 ;  /* 0x000000120c0c7228 */ /* 0x020fe20000000000 */
[----:B------:R-:W3:Y:S07]  /*04d0*/  LDC R19, c[0x0][0x360] ;  /* 0x0000d800ff137b82 */ /* 0x000eee0000000800 */
[----:B0-----:R-:W-:-:S08]  /*04e0*/  DMUL R12, R12, R14 ;  /* 0x0000000e0c0c7228 */ /* 0x001fd00000000000 */
[----:B-1----:R-:W-:-:S08]  /*04f0*/  DMUL R12, R12, R16 ;  /* 0x000000100c0c7228 */ /* 0x002fd00000000000 */
[----:B--2---:R-:W-:Y:S01]  /*0500*/  DMUL R14, R12, R22 ;  /* 0x000000160c0e7228 */ /* 0x004fe20000000000 */
[----:B---3--:R-:W-:Y:S01]  /*0510*/  LEA R0, R19, R0, 0x6 ;  /* 0x0000000013007211 */ /* 0x008fe200078e30ff */
[----:B------:R-:W-:Y:S09]  /*0520*/  @P0 BRA `(.L_x_29292) ;  /* 0xfffffffc00840947 */ /* 0x000ff2000383ffff */
[----:B------:R-:W-:-:S07]  /*0530*/  IADD3 R5, PT, PT, R5, 0x1, RZ ;  /* 0x0000000105057810 */ /* 0x000fce0007ffe0ff */
.L_x_29291:
        /* <DEDUP_REMOVED lines=11> */
[----:B0-----:R-:W-:-:S05]  /*05f0*/  IMAD R4, R19, 0x8, R0 ;  /* 0x0000000813047824 */ /* 0x001fca00078e0200 */
[----:B------:R-:W0:Y:S01]  /*0600*/  LDS.64 R16, [R4] ;  /* 0x0000000004107984 */ /* 0x000e220000000a00 */
[----:B------:R-:W-:-:S05]  /*0610*/  LEA R20, R19, R4, 0x3 ;  /* 0x0000000413147211 */ /* 0x000fca00078e18ff */
[----:B------:R-:W2:Y:S01]  /*0620*/  LDS.64 R12, [R20] ;  /* 0x00000000140c7984 */ /* 0x000ea20000000a00 */
[----:B------:R-:W-:-:S06]  /*0630*/  IMAD R18, R19, 0x8, R20 ;  /* 0x0000000813127824 */ /* 0x000fcc00078e0214 */
[----:B------:R-:W3:Y:S01]  /*0640*/  LDS.64 R18, [R18] ;  /* 0x0000000012127984 */ /* 0x000ee20000000a00 */
[----:B-1----:R-:W-:-:S08]  /*0650*/  DMUL R6, R14, R6 ;  /* 0x000000060e067228 */ /* 0x002fd00000000000 */
[----:B0-----:R-:W-:-:S08]  /*0660*/  DMUL R6, R6, R16 ;  /* 0x0000001006067228 */ /* 0x001fd00000000000 */
[----:B--2---:R-:W-:-:S08]  /*0670*/  DMUL R6, R6, R12 ;  /* 0x0000000c06067228 */ /* 0x004fd00000000000 */
[----:B---3--:R-:W-:-:S11]  /*0680*/  DMUL R14, R6, R18 ;  /* 0x00000012060e7228 */ /* 0x008fd60000000000 */
.L_x_29294:
[----:B------:R-:W-:Y:S05]  /*0690*/  @!P1 BRA `(.L_x_29293) ;  /* 0x0000000000449947 */ /* 0x000fea0003800000 */
[----:B------:R-:W-:Y:S02]  /*06a0*/  ISETP.NE.AND P0, PT, R21, 0x1, PT ;  /* 0x000000011500780c */ /* 0x000fe40003f05270 */
[----:B------:R-:W-:-:S04]  /*06b0*/  LOP3.LUT R3, R3, 0x1, RZ, 0xc0, !PT ;  /* 0x0000000103037812 */ /* 0x000fc800078ec0ff */
[----:B------:R-:W-:-:S07]  /*06c0*/  ISETP.NE.U32.AND P1, PT, R3, 0x1, PT ;  /* 0x000000010300780c */ /* 0x000fce0003f25070 */
[----:B------:R-:W-:Y:S06]  /*06d0*/  @!P0 BRA `(.L_x_29295) ;  /* 0x0000000000248947 */ /* 0x000fec0003800000 */
[----:B------:R-:W0:Y:S01]  /*06e0*/  LDC R12, c[0x0][0x360] ;  /* 0x0000d800ff0c7b82 */ /* 0x000e220000000800 */
[C---:B------:R-:W-:Y:S01]  /*06f0*/  IMAD R3, R5.reuse, UR8, RZ ;  /* 0x0000000805037c24 */ /* 0x040fe2000f8e02ff */
[----:B------:R-:W-:-:S04]  /*0700*/  IADD3 R5, PT, PT, R5, 0x2, RZ ;  /* 0x0000000205057810 */ /* 0x000fc80007ffe0ff */
[----:B------:R-:W-:-:S05]  /*0710*/  LEA R3, R3, R2, 0x3 ;  /* 0x0000000203037211 */ /* 0x000fca00078e18ff */
[----:B------:R-:W1:Y:S01]  /*0720*/  LDS.64 R6, [R3] ;  /* 0x0000000003067984 */ /* 0x000e620000000a00 */
[----:B0-----:R-:W-:-:S06]  /*0730*/  IMAD R12, R12, 0x8, R3 ;  /* 0x000000080c0c7824 */ /* 0x001fcc00078e0203 */
[----:B------:R-:W0:Y:S01]  /*0740*/  LDS.64 R12, [R12] ;  /* 0x000000000c0c7984 */ /* 0x000e220000000a00 */
[----:B-1----:R-:W-:-:S08]  /*0750*/  DMUL R6, R14, R6 ;  /* 0x000000060e067228 */ /* 0x002fd00000000000 */
[----:B0-----:R-:W-:-:S11]  /*0760*/  DMUL R14, R6, R12 ;  /* 0x0000000c060e7228 */ /* 0x001fd60000000000 */
.L_x_29295:
[----:B------:R-:W-:-:S04]  /*0770*/  @!P1 IMAD R5, R5, UR8, RZ ;  /* 0x0000000805059c24 */ /* 0x000fc8000f8e02ff */
[----:B------:R-:W-:-:S06]  /*0780*/  @!P1 IMAD R5, R5, 0x8, R2 ;  /* 0x0000000805059824 */ /* 0x000fcc00078e0202 */
[----:B------:R-:W1:Y:S02]  /*0790*/  @!P1 LDS.64 R4, [R5] ;  /* 0x0000000005049984 */ /* 0x000e640000000a00 */
[----:B-1----:R-:W-:-:S11]  /*07a0*/  @!P1 DMUL R14, R14, R4 ;  /* 0x000000040e0e9228 */ /* 0x002fd60000000000 */
.L_x_29293:
[----:B-1----:R2:W-:Y:S02]  /*07b0*/  STS.64 [R2], R14 ;  /* 0x0000000e02007388 */ /* 0x0025e40000000a00 */
.L_x_29290:
[----:B------:R-:W0:Y:S01]  /*07c0*/  LDCU.64 UR10, c[0x0][0x380] ;  /* 0x00007000ff0a77ac */ /* 0x000e220008000a00 */
[----:B------:R-:W-:-:S03]  /*07d0*/  MOV R11, RZ ;  /* 0x000000ff000b7202 */ /* 0x000fc60000000f00 */
[----:B------:R-:W-:-:S04]  /*07e0*/  IMAD.WIDE.U32 R10, R8, UR9, R10 ;  /* 0x00000009080a7c25 */ /* 0x000fc8000f8e000a */
[----:B------:R-:W-:Y:S01]  /*07f0*/  IMAD R9, R9, UR9, R11 ;  /* 0x0000000909097c24 */ /* 0x000fe2000f8e020b */
[----:B0-2---:R-:W-:-:S04]  /*0800*/  LEA R2, P0, R10, UR10, 0x3 ;  /* 0x0000000a0a027c11 */ /* 0x005fc8000f8018ff */
[----:B------:R-:W-:-:S05]  /*0810*/  LEA.HI.X R3, R10, UR11, R9, 0x3, P0 ;  /* 0x0000000b0a037c11 */ /* 0x000fca00080f1c09 */
[----:B-1----:R-:W-:Y:S01]  /*0820*/  STG.E.64 desc[UR6][R2.64], R14 ;  /* 0x0000000e02007986 */ /* 0x002fe2000c101b06 */
[----:B------:R-:W-:Y:S05]  /*0830*/  EXIT ;  /* 0x000000000000794d */ /* 0x000fea0003800000 */
.L_x_29296:
        /* <DEDUP_REMOVED lines=12> */
.L_x_33541:


//--------------------- .text.contiguous_prod3_f64 --------------------------
	.section	.text.contiguous_prod3_f64,"ax",@progbits
	.align	128
        .global         contiguous_prod3_f64
        .type           contiguous_prod3_f64,@function
        .size           contiguous_prod3_f64,(.L_x_32840 - contiguous_prod3_f64)
        .other          contiguous_prod3_f64,@"STO_CUDA_ENTRY STV_DEFAULT"
contiguous_prod3_f64:
.text.contiguous_prod3_f64:
        /* <DEDUP_REMOVED lines=45> */
.L_x_29315:
        /* <DEDUP_REMOVED lines=27> */
.L_x_29299:
[----:B------:R-:W-:Y:S01]  /*0480*/  MOV R30, R32 ;  /* 0x00000020001e7202 */ /* 0x000fe20000000f00 */
[----:B------:R-:W-:Y:S01]  /*0490*/  IMAD.MOV.U32 R0, RZ, RZ, R36 ;  /* 0x000000ffff007224 */ /* 0x000fe200078e0024 */
[----:B------:R-:W-:Y:S02]  /*04a0*/  MOV R3, R37 ;  /* 0x0000002500037202 */ /* 0x000fe40000000f00 */
[----:B------:R-:W-:-:S07]  /*04b0*/  MOV R8, 0x4d0 ;  /* 0x000004d000087802 */ /* 0x000fce0000000f00 */
[----:B01-3--:R-:W-:Y:S05]  /*04c0*/  CALL.REL.NOINC `($__internal_636_$__cuda_sm20_div_s64) ;  /* 0x0000003000c87944 */ /* 0x00bfea0003c00000 */
        /* <DEDUP_REMOVED lines=9> */
.L_x_29300:
        /* <DEDUP_REMOVED lines=33> */
.L_x_29301:
[----:B------:R-:W-:Y:S01]  /*0770*/  IMAD.MOV.U32 R0, RZ, RZ, R36 ;  /* 0x000000ffff007224 */ /* 0x000fe200078e0024 */
[----:B------:R-:W-:Y:S02]  /*0780*/  MOV R3, R37 ;  /* 0x0000002500037202 */ /* 0x000fe40000000f00 */
[----:B------:R-:W-:-:S07]  /*0790*/  MOV R8, 0x7b0 ;  /* 0x000007b000087802 */ /* 0x000fce0000000f00 */
[----:B---3--:R-:W-:Y:S05]  /*07a0*/  CALL.REL.NOINC `($__internal_636_$__cuda_sm20_div_s64) ;  /* 0x0000003000107944 */ /* 0x008fea0003c00000 */
        /* <DEDUP_REMOVED lines=10> */
.L_x_29302:
        /* <DEDUP_REMOVED lines=34> */
.L_x_29303:
[----:B------:R-:W-:Y:S01]  /*0a70*/  IMAD.MOV.U32 R30, RZ, RZ, R28 ;  /* 0x000000ffff1e7224 */ /* 0x000fe200078e001c */
[----:B------:R-:W-:Y:S01]  /*0a80*/  MOV R0, R36 ;  /* 0x0000002400007202 */ /* 0x000fe20000000f00 */
[----:B------:R-:W-:Y:S01]  /*0a90*/  IMAD.MOV.U32 R3, RZ, RZ, R37 ;  /* 0x000000ffff037224 */ /* 0x000fe200078e0025 */
[----:B------:R-:W-:-:S07]  /*0aa0*/  MOV R8, 0xac0 ;  /* 0x00000ac000087802 */ /* 0x000fce0000000f00 */
[----:B---3--:R-:W-:Y:S05]  /*0ab0*/  CALL.REL.NOINC `($__internal_636_$__cuda_sm20_div_s64) ;  /* 0x0000002c004c7944 */ /* 0x008fea0003c00000 */
        /* <DEDUP_REMOVED lines=10> */
.L_x_29304:
        /* <DEDUP_REMOVED lines=33> */
.L_x_29305:
[----:B------:R-:W-:Y:S01]  /*0d70*/  IMAD.MOV.U32 R0, RZ, RZ, R36 ;  /* 0x000000ffff007224 */ /* 0x000fe200078e0024 */
[----:B------:R-:W-:Y:S02]  /*0d80*/  MOV R3, R37 ;  /* 0x0000002500037202 */ /* 0x000fe40000000f00 */
[----:B------:R-:W-:-:S07]  /*0d90*/  MOV R8, 0xdb0 ;  /* 0x00000db000087802 */ /* 0x000fce0000000f00 */
[----:B---3--:R-:W-:Y:S05]  /*0da0*/  CALL.REL.NOINC `($__internal_636_$__cuda_sm20_div_s64) ;  /* 0x0000002800907944 */ /* 0x008fea0003c00000 */
        /* <DEDUP_REMOVED lines=9> */
.L_x_29306:
        /* <DEDUP_REMOVED lines=34> */
.L_x_29307:
[----:B------:R-:W-:Y:S01]  /*1060*/  MOV R30, R28 ;  /* 0x0000001c001e7202 */ /* 0x000fe20000000f00 */
        /* <DEDUP_REMOVED lines=13> */
.L_x_29308:
        /* <DEDUP_REMOVED lines=34> */
.L_x_29309:
        /* <DEDUP_REMOVED lines=14> */
.L_x_29310:
        /* <DEDUP_REMOVED lines=34> */
.L_x_29311:
[----:B------:R-:W-:Y:S01]  /*1660*/  MOV R30, R28 ;  /* 0x0000001c001e7202 */ /* 0x000fe20000000f00 */
        /* <DEDUP_REMOVED lines=14> */
.L_x_29312:
        /* <DEDUP_REMOVED lines=34> */
.L_x_29313:
[----:B------:R-:W-:Y:S01]  /*1970*/  IMAD.MOV.U32 R0, RZ, RZ, R36 ;  /* 0x000000ffff007224 */ /* 0x000fe200078e0024 */
[----:B------:R-:W-:Y:S02]  /*1980*/  MOV R3, R37 ;  /* 0x0000002500037202 */ /* 0x000fe40000000f00 */
[----:B------:R-:W-:-:S07]  /*1990*/  MOV R8, 0x19b0 ;  /* 0x000019b000087802 */ /* 0x000fce0000000f00 */
[----:B---3--:R-:W-:Y:S05]  /*19a0*/  CALL.REL.NOINC `($__internal_636_$__cuda_sm20_div_s64) ;  /* 0x0000001c00907944 */ /* 0x008fea0003c00000 */
        /* <DEDUP_REMOVED lines=9> */
.L_x_29314:
        /* <DEDUP_REMOVED lines=13> */
.L_x_29298:
        /* <DEDUP_REMOVED lines=33> */
.L_x_29317:
[----:B------:R-:W-:Y:S01]  /*1d20*/  MOV R30, R32 ;  /* 0x00000020001e7202 */ /* 0x000fe20000000f00 */
[----:B------:R-:W-:Y:S01]  /*1d30*/  IMAD.MOV.U32 R0, RZ, RZ, R16 ;  /* 0x000000ffff007224 */ /* 0x000fe200078e0010 */
[----:B------:R-:W-:Y:S02]  /*1d40*/  MOV R3, R17 ;  /* 0x0000001100037202 */ /* 0x000fe40000000f00 */
[----:B------:R-:W-:-:S07]  /*1d50*/  MOV R8, 0x1d70 ;  /* 0x00001d7000087802 */ /* 0x000fce0000000f00 */
[----:B------:R-:W-:Y:S05]  /*1d60*/  CALL.REL.NOINC `($__internal_636_$__cuda_sm20_div_s64) ;  /* 0x0000001800a07944 */ /* 0x000fea0003c00000 */
        /* <DEDUP_REMOVED lines=9> */
.L_x_29318:
        /* <DEDUP_REMOVED lines=35> */
.L_x_29319:
        /* <DEDUP_REMOVED lines=13> */
.L_x_29320:
        /* <DEDUP_REMOVED lines=36> */
.L_x_29321:
[----:B------:R-:W-:Y:S01]  /*2340*/  IMAD.MOV.U32 R30, RZ, RZ, R20 ;  /* 0x000000ffff1e7224 */ /* 0x000fe200078e0014 */
[----:B------:R-:W-:Y:S02]  /*2350*/  MOV R0, R18 ;  /* 0x0000001200007202 */ /* 0x000fe40000000f00 */
[----:B------:R-:W-:Y:S02]  /*2360*/  MOV R3, R19 ;  /* 0x0000001300037202 */ /* 0x000fe40000000f00 */
[----:B------:R-:W-:-:S07]  /*2370*/  MOV R8, 0x2390 ;  /* 0x0000239000087802 */ /* 0x000fce0000000f00 */
[----:B------:R-:W-:Y:S05]  /*2380*/  CALL.REL.NOINC `($__internal_636_$__cuda_sm20_div_s64) ;  /* 0x0000001400187944 */ /* 0x000fea0003c00000 */
        /* <DEDUP_REMOVED lines=10> */
.L_x_29322:
        /* <DEDUP_REMOVED lines=37> */
.L_x_29323:
[----:B------:R-:W-:Y:S02]  /*2680*/  MOV R0, R18 ;  /* 0x0000001200007202 */ /* 0x000fe40000000f00 */
[----:B------:R-:W-:Y:S02]  /*2690*/  MOV R3, R19 ;  /* 0x0000001300037202 */ /* 0x000fe40000000f00 */
[----:B------:R-:W-:-:S07]  /*26a0*/  MOV R8, 0x26c0 ;  /* 0x000026c000087802 */ /* 0x000fce0000000f00 */
[----:B------:R-:W-:Y:S05]  /*26b0*/  CALL.REL.NOINC `($__internal_636_$__cuda_sm20_div_s64) ;  /* 0x00000010004c7944 */ /* 0x000fea0003c00000 */
        /* <DEDUP_REMOVED lines=8> */
.L_x_29324:
        /* <DEDUP_REMOVED lines=10> */
.L_x_29316:
        /* <DEDUP_REMOVED lines=31> */
.L_x_29326:
[----:B------:R-:W-:Y:S01]  /*29d0*/  MOV R30, R32 ;  /* 0x00000020001e7202 */ /* 0x000fe20000000f00 */
[----:B------:R-:W-:Y:S01]  /*29e0*/  IMAD.MOV.U32 R0, RZ, RZ, R16 ;  /* 0x000000ffff007224 */ /* 0x000fe200078e0010 */
[----:B------:R-:W-:Y:S02]  /*29f0*/  MOV R3, R17 ;  /* 0x0000001100037202 */ /* 0x000fe40000000f00 */
[----:B------:R-:W-:-:S07]  /*2a00*/  MOV R8, 0x2a20 ;  /* 0x00002a2000087802 */ /* 0x000fce0000000f00 */
[----:B------:R-:W-:Y:S05]  /*2a10*/  CALL.REL.NOINC `($__internal_636_$__cuda_sm20_div_s64) ;  /* 0x0000000c00747944 */ /* 0x000fea0003c00000 */
        /* <DEDUP_REMOVED lines=9> */
.L_x_29327:
        /* <DEDUP_REMOVED lines=36> */
.L_x_29328:
        /* <DEDUP_REMOVED lines=12> */
.L_x_29329:
        /* <DEDUP_REMOVED lines=10> */
.L_x_29325:
        /* <DEDUP_REMOVED lines=29> */
.L_x_29330:
[----:B------:R-:W-:-:S07]  /*3020*/  MOV R0, 0x3040 ;  /* 0x0000304000007802 */ /* 0x000fce0000000f00 */
[----:B------:R-:W-:Y:S05]  /*3030*/  CALL.REL.NOINC `($__internal_637_$__cuda_sm20_rem_s64) ;  /* 0x0000000c00387944 */ /* 0x000fea0003c00000 */
[----:B------:R-:W-:Y:S02]  /*3040*/  MOV R8, R3 ;  /* 0x0000000300087202 */ /* 0x000fe40000000f00 */
[----:B------:R-:W-:-:S07]  /*3050*/  MOV R9, R10 ;  /* 0x0000000a00097202 */ /* 0x000fce0000000f00 */
.L_x_29331:
[----:B------:R-:W0:Y:S02]  /*3060*/  LDC.64 R10, c[0x0][0x398] ;  /* 0x0000e600ff0a7b82 */ /* 0x000e240000000a00 */
[----:B0-----:R-:W-:-:S06]  /*3070*/  IMAD.WIDE.U32 R2, R2, 0x8, R10 ;  /* 0x0000000802027825 */ /* 0x001fcc00078e000a */
[----:B------:R-:W2:Y:S02]  /*3080*/  LDG.E.64 R2, desc[UR10][R2.64] ;  /* 0x0000000a02027981 */ /* 0x000ea4000c1e1b00 */
[-C--:B--2---:R-:W-:Y:S02]  /*3090*/  IMAD R11, R3, R8.reuse, RZ ;  /* 0x00000008030b7224 */ /* 0x084fe400078e02ff */
[----:B------:R-:W-:-:S04]  /*30a0*/  IMAD.WIDE.U32 R28, R2, R8, R28 ;  /* 0x00000008021c7225 */ /* 0x000fc800078e001c */
[----:B------:R-:W-:-:S04]  /*30b0*/  IMAD R11, R2, R9, R11 ;  /* 0x00000009020b7224 */ /* 0x000fc800078e020b */
[----:B------:R-:W-:-:S07]  /*30c0*/  IMAD.IADD R29, R29, 0x1, R11 ;  /* 0x000000011d1d7824 */ /* 0x000fce00078e020b */
.L_x_29297:
        /* <DEDUP_REMOVED lines=33> */
.L_x_29334:
        /* <DEDUP_REMOVED lines=17> */
[----:B-1----:R-:W-:Y:S01]  /*33f0*/  DMUL R20, R20, R10 ;  /* 0x0000000a14147228 */ /* 0x002fe20000000000 */
[----:B------:R-:W1:Y:S07]  /*3400*/  LDS.64 R10, [R26+UR5] ;  /* 0x000000051a0a7984 */ /* 0x000e6e0008000a00 */
[----:B---3--:R-:W-:Y:S01]  /*3410*/  DMUL R20, R20, R16 ;  /* 0x0000001014147228 */ /* 0x008fe20000000000 */
[----:B------:R-:W2:Y:S07]  /*3420*/  LDS.64 R16, [R27+UR5] ;  /* 0x000000051b107984 */ /* 0x000eae0008000a00 */
[----:B----4-:R-:W-:Y:S01]  /*3430*/  DMUL R20, R20, R18 ;  /* 0x0000001214147228 */ /* 0x010fe20000000000 */
[----:B------:R-:W3:Y:S07]  /*3440*/  LDS.64 R18, [R22+UR5] ;  /* 0x0000000516127984 */ /* 0x000eee0008000a00 */
[----:B-----5:R-:W-:-:S08]  /*3450*/  DMUL R2, R20, R2 ;  /* 0x0000000214027228 */ /* 0x020fd00000000000 */
[----:B0-----:R-:W-:Y:S01]  /*3460*/  DMUL R2, R2, R4 ;  /* 0x0000000402027228 */ /* 0x001fe20000000000 */
[----:B------:R-:W0:Y:S07]  /*3470*/  LDC R5, c[0x0][0x360] ;  /* 0x0000d800ff057b82 */ /* 0x000e2e0000000800 */
[----:B-1----:R-:W-:-:S08]  /*3480*/  DMUL R2, R2, R10 ;  /* 0x0000000a02027228 */ /* 0x002fd00000000000 */
[----:B--2---:R-:W-:-:S08]  /*3490*/  DMUL R2, R2, R16 ;  /* 0x0000001002027228 */ /* 0x004fd00000000000 */
[----:B---3--:R-:W-:Y:S01]  /*34a0*/  DMUL R10, R2, R18 ;  /* 0x00000012020a7228 */ /* 0x008fe20000000000 */
[----:B0-----:R-:W-:Y:S01]  /*34b0*/  LEA R6, R5, R6, 0x6 ;  /* 0x0000000605067211 */ /* 0x001fe200078e30ff */
[----:B------:R-:W-:Y:S09]  /*34c0*/  @P0 BRA `(.L_x_29334) ;  /* 0xfffffffc00840947 */ /* 0x000ff2000383ffff */
[----:B------:R-:W-:-:S07]  /*34d0*/  IADD3 R9, PT, PT, R9, 0x1, RZ ;  /* 0x0000000109097810 */ /* 0x000fce0007ffe0ff */
.L_x_29333:
        /* <DEDUP_REMOVED lines=17> */
[----:B-1----:R-:W-:-:S08]  /*35f0*/  DMUL R2, R10, R2 ;  /* 0x000000020a027228 */ /* 0x002fd00000000000 */
[----:B--2---:R-:W-:-:S08]  /*3600*/  DMUL R2, R2, R4 ;  /* 0x0000000402027228 */ /* 0x004fd00000000000 */
[----:B---3--:R-:W-:-:S08]  /*3610*/  DMUL R2, R2, R12 ;  /* 0x0000000c02027228 */ /* 0x008fd00000000000 */
[----:B----4-:R-:W-:-:S11]  /*3620*/  DMUL R10, R2, R16 ;  /* 0x00000010020a7228 */ /* 0x010fd60000000000 */
.L_x_29336:
        /* <DEDUP_REMOVED lines=12> */
[----:B-1----:R-:W-:-:S08]  /*36f0*/  DMUL R2, R10, R2 ;  /* 0x000000020a027228 */ /* 0x002fd00000000000 */
[----:B--2---:R-:W-:-:S11]  /*3700*/  DMUL R10, R2, R4 ;  /* 0x00000004020a7228 */ /* 0x004fd60000000000 */
.L_x_29337:
[----:B------:R-:W-:-:S05]  /*3710*/  @!P1 IMAD R9, R9, UR7, RZ ;  /* 0x0000000709099c24 */ /* 0x000fca000f8e02ff */
[----:B------:R-:W-:-:S06]  /*3720*/  @!P1 LEA R2, R9, R0, 0x3 ;  /* 0x0000000009029211 */ /* 0x000fcc00078e18ff */
[----:B------:R-:W1:Y:S02]  /*3730*/  @!P1 LDS.64 R2, [R2] ;  /* 0x0000000002029984 */ /* 0x000e640000000a00 */
[----:B-1----:R-:W-:-:S11]  /*3740*/  @!P1 DMUL R10, R10, R2 ;  /* 0x000000020a0a9228 */ /* 0x002fd60000000000 */
.L_x_29335:
[----:B-1----:R1:W-:Y:S02]  /*3750*/  STS.64 [R0], R10 ;  /* 0x0000000a00007388 */ /* 0x0023e40000000a00 */
.L_x_29332:
        /* <DEDUP_REMOVED lines=9> */
        .weak           $__internal_636_$__cuda_sm20_div_s64
        .type           $__internal_636_$__cuda_sm20_div_s64,@function
        .size           $__internal_636_$__cuda_sm20_div_s64,($__internal_637_$__cuda_sm20_rem_s64 - $__internal_636_$__cuda_sm20_div_s64)
$__internal_636_$__cuda_sm20_div_s64:
        /* <DEDUP_REMOVED lines=82> */
[----:B------:R-:W-:Y:S06]  /*3d10*/  RET.REL.NODEC R8 `(contiguous_prod3_f64) ;  /* 0xffffffc008b87950 */ /* 0x000fec0003c3ffff */
        .weak           $__internal_637_$__cuda_sm20_rem_s64
        .type           $__internal_637_$__cuda_sm20_rem_s64,@function
        .size           $__internal_637_$__cuda_sm20_rem_s64,(.L_x_32840 - $__internal_637_$__cuda_sm20_rem_s64)
$__internal_637_$__cuda_sm20_rem_s64:
        /* <DEDUP_REMOVED lines=66> */
[----:B------:R-:W-:Y:S06]  /*4140*/  RET.REL.NODEC R8 `(contiguous_prod3_f64) ;  /* 0xffffffbc08ac7950 */ /* 0x000fec0003c3ffff */
.L_x_29338:
        /* <DEDUP_REMOVED lines=11> */
.L_x_32840:


//--------------------- .text.contiguous_prod22_f64 --------------------------
	.section	.text.contiguous_prod22_f64,"ax",@progbits
	.align	128
        .global         contiguous_prod22_f64
        .type           contiguous_prod22_f64,@function
        .size           contiguous_prod22_f64,(.L_x_33543 - contiguous_prod22_f64)
        .other          contiguous_prod22_f64,@"STO_CUDA_ENTRY STV_DEFAULT"
contiguous_prod22_f64:
.text.contiguous_prod22_f64:
        /* <DEDUP_REMOVED lines=28> */
[----:B------:R-:W-:Y:S02]  /*01c0*/  HFMA2 R14, -RZ, RZ, 0, 0 ;  /* 0x00000000ff0e7431 */ /* 0x000fe400000001ff */
[----:B------:R-:W-:Y:S01]  /*01d0*/  IMAD.MOV.U32 R15, RZ, RZ, 0x3ff00000 ;  /* 0x3ff00000ff0f7424 */ /* 0x000fe200078e00ff */
[----:B------:R-:W-:Y:S01]  /*01e0*/  BSSY.RECONVERGENT B0, `(.L_x_29339) ;  /* 0x0000015000007945 */ /* 0x000fe20003800200 */
[----:B------:R-:W-:-:S02]  /*01f0*/  ISETP.GE.U32.AND P1, PT, R3, 0x42, PT ;  /* 0x000000420300780c */ /* 0x000fc40003f26070 */
[----:B------:R-:W-:Y:S01]  /*0200*/  ISETP.GT.U32.AND P2, PT, R0, 0x1f, PT ;  /* 0x0000001f0000780c */ /* 0x000fe20003f44070 */
[----:B0-----:R-:W-:-:S06]  /*0210*/  ULEA UR4, UR5, UR4, 0x18 ;  /* 0x0000000405047291 */ /* 0x001fcc000f8ec0ff */
[----:B------:R-:W-:-:S05]  /*0220*/  LEA R2, R0, UR4, 0x3 ;  /* 0x0000000400027c11 */ /* 0x000fca000f8e18ff */
[----:B------:R0:W-:Y:S01]  /*0230*/  STS.64 [R2], R14 ;  /* 0x0000000e02007388 */ /* 0x0001e20000000a00 */
[----:B--2---:R-:W-:-:S07]  /*0240*/  @!P0 DMUL R6, R6, R8 ;  /* 0x0000000806068228 */ /* 0x004fce0000000000 */
        /* <DEDUP_REMOVED lines=14> */
.L_x_29340:
[----:B------:R-:W-:Y:S05]  /*0330*/  BSYNC.RECONVERGENT B0 ;  /* 0x0000000000007941 */ /* 0x000fea0003800200 */
.L_x_29339:
[----:B------:R-:W-:Y:S06]  /*0340*/  BAR.SYNC.DEFER_BLOCKING 0x0 ;  /* 0x0000000000007b1d */ /* 0x000fec0000010000 */
[----:B------:R-:W-:Y:S05]  /*0350*/  @!P1 BRA `(.L_x_29341) ;  /* 0x00000000002c9947 */ /* 0x000fea0003800000 */
.L_x_29342:
[----:B------:R-:W-:-:S04]  /*0360*/  SHF.R.U32.HI R9, RZ, 0x1, R3 ;  /* 0x00000001ff097819 */ /* 0x000fc80000011603 */
[----:B------:R-:W-:-:S13]  /*0370*/  ISETP.GE.U32.AND P0, PT, R0, R9, PT ;  /* 0x000000090000720c */ /* 0x000fda0003f06070 */
[----:B01----:R-:W-:Y:S01]  /*0380*/  @!P0 IMAD R6, R9, 0x8, R2 ;  /* 0x0000000809068824 */ /* 0x003fe200078e0202 */
[----:B------:R-:W-:Y:S05]  /*0390*/  @!P0 LDS.64 R4, [R2] ;  /* 0x0000000002048984 */ /* 0x000fea0000000a00 */
[----:B------:R-:W0:Y:S02]  /*03a0*/  @!P0 LDS.64 R6, [R6] ;  /* 0x0000000006068984 */ /* 0x000e240000000a00 */
[----:B0-----:R-:W-:-:S07]  /*03b0*/  @!P0 DMUL R4, R4, R6 ;  /* 0x0000000604048228 */ /* 0x001fce0000000000 */
[----:B------:R2:W-:Y:S01]  /*03c0*/  @!P0 STS.64 [R2], R4 ;  /* 0x0000000402008388 */ /* 0x0005e20000000a00 */
[----:B------:R-:W-:Y:S01]  /*03d0*/  BAR.SYNC.DEFER_BLOCKING 0x0 ;  /* 0x0000000000007b1d */ /* 0x000fe20000010000 */
[----:B------:R-:W-:Y:S02]  /*03e0*/  ISETP.GT.U32.AND P0, PT, R3, 0x83, PT ;  /* 0x000000830300780c */ /* 0x000fe40003f04070 */
[----:B------:R-:W-:-:S11]  /*03f0*/  MOV R3, R9 ;  /* 0x0000000900037202 */ /* 0x000fd60000000f00 */
[----:B--2---:R-:W-:Y:S05]  /*0400*/  @P0 BRA `(.L_x_29342) ;  /* 0xfffffffc00d40947 */ /* 0x004fea000383ffff */
.L_x_29341:
[----:B------:R-:W-:Y:S05]  /*0410*/  @P2 EXIT ;  /* 0x000000000000294d */ /* 0x000fea0003800000 */
[----:B------:R-:W-:Y:S01]  /*0420*/  LDS.64 R4, [R2] ;  /* 0x0000000002047984 */ /* 0x000fe20000000a00 */
[----:B------:R-:W-:-:S03]  /*0430*/  ISETP.NE.AND P0, PT, R0, RZ, PT ;  /* 0x000000ff0000720c */ /* 0x000fc60003f05270 */
[----:B01----:R-:W0:Y:S02]  /*0440*/  LDS.64 R6, [R2+0x100] ;  /* 0x0001000002067984 */ /* 0x003e240000000a00 */
[----:B0-----:R-:W-:-:S07]  /*0450*/  DMUL R4, R4, R6 ;  /* 0x0000000604047228 */ /* 0x001fce0000000000 */
[----:B------:R-:W-:Y:S04]  /*0460*/  STS.64 [R2], R4 ;  /* 0x0000000402007388 */ /* 0x000fe80000000a00 */
[----:B------:R-:W-:Y:S04]  /*0470*/  LDS.64 R6, [R2] ;  /* 0x0000000002067984 */ /* 0x000fe80000000a00 */
[----:B------:R-:W0:Y:S02]  /*0480*/  LDS.64 R8, [R2+0x80] ;  /* 0x0000800002087984 */ /* 0x000e240000000a00 */
        /* <DEDUP_REMOVED lines=36> */
.L_x_29343:
        /* <DEDUP_REMOVED lines=11> */
.L_x_33543:


//--------------------- .text.contiguous_prod2_f64 --------------------------
	.section	.text.contiguous_prod2_f64,"ax",@progbits
	.align	128
        .global         contiguous_prod2_f64
        .type           contiguous_prod2_f64,@function
        .size           contiguous_prod2_f64,(.L_x_32842 - contiguous_prod2_f64)
        .other          contiguous_prod2_f64,@"STO_CUDA_ENTRY STV_DEFAULT"
contiguous_prod2_f64:
.text.contiguous_prod2_f64:
        /* <DEDUP_REMOVED lines=48> */
.L_x_29372:
        /* <DEDUP_REMOVED lines=32> */
.L_x_29349:
[----:B------:R-:W-:Y:S01]  /*0500*/  MOV R26, R6 ;  /* 0x00000006001a7202 */ /* 0x000fe20000000f00 */
[----:B------:R-:W-:Y:S01]  /*0510*/  IMAD.MOV.U32 R13, RZ, RZ, R7 ;  /* 0x000000ffff0d7224 */ /* 0x000fe200078e0007 */
[----:B------:R-:W-:Y:S01]  /*0520*/  MOV R14, R34 ;  /* 0x00000022000e7202 */ /* 0x000fe20000000f00 */
[----:B------:R-:W-:Y:S01]  /*0530*/  IMAD.MOV.U32 R11, RZ, RZ, R35 ;  /* 0x000000ffff0b7224 */ /* 0x000fe200078e0023 */
[----:B------:R-:W-:-:S07]  /*0540*/  MOV R12, 0x560 ;  /* 0x00000560000c7802 */ /* 0x000fce0000000f00 */
[----:B-1----:R-:W-:Y:S05]  /*0550*/  CALL.REL.NOINC `($__internal_638_$__cuda_sm20_div_s64) ;  /* 0x0000006400587944 */ /* 0x002fea0003c00000 */
        /* <DEDUP_REMOVED lines=9> */
.L_x_29350:
[----:B------:R-:W-:Y:S05]  /*05f0*/  BSYNC.RECONVERGENT B1 ;  /* 0x0000000000017941 */ /* 0x000fea0003800200 */
.L_x_29348:
        /* <DEDUP_REMOVED lines=34> */
.L_x_29352:
[----:B------:R-:W-:Y:S01]  /*0820*/  IMAD.MOV.U32 R26, RZ, RZ, R20 ;  /* 0x000000ffff1a7224 */ /* 0x000fe200078e0014 */
[----:B------:R-:W-:Y:S01]  /*0830*/  MOV R13, R9 ;  /* 0x00000009000d7202 */ /* 0x000fe20000000f00 */
[----:B------:R-:W-:Y:S01]  /*0840*/  IMAD.MOV.U32 R14, RZ, RZ, R34 ;  /* 0x000000ffff0e7224 */ /* 0x000fe200078e0022 */
[----:B------:R-:W-:Y:S02]  /*0850*/  MOV R11, R35 ;  /* 0x00000023000b7202 */ /* 0x000fe40000000f00 */
[----:B------:R-:W-:-:S07]  /*0860*/  MOV R12, 0x880 ;  /* 0x00000880000c7802 */ /* 0x000fce0000000f00 */
[----:B------:R-:W-:Y:S05]  /*0870*/  CALL.REL.NOINC `($__internal_638_$__cuda_sm20_div_s64) ;  /* 0x0000006000907944 */ /* 0x000fea0003c00000 */
        /* <DEDUP_REMOVED lines=9> */
.L_x_29353:
[----:B------:R-:W-:Y:S05]  /*0910*/  BSYNC.RECONVERGENT B1 ;  /* 0x0000000000017941 */ /* 0x000fea0003800200 */
.L_x_29351:
        /* <DEDUP_REMOVED lines=33> */
.L_x_29355:
[----:B------:R-:W-:Y:S01]  /*0b30*/  IMAD.MOV.U32 R26, RZ, RZ, R36 ;  /* 0x000000ffff1a7224 */ /* 0x000fe200078e0024 */
[----:B------:R-:W-:Y:S01]  /*0b40*/  MOV R13, R37 ;  /* 0x00000025000d7202 */ /* 0x000fe20000000f00 */
[----:B------:R-:W-:Y:S01]  /*0b50*/  IMAD.MOV.U32 R14, RZ, RZ, R20 ;  /* 0x000000ffff0e7224 */ /* 0x000fe200078e0014 */
[----:B------:R-:W-:Y:S02]  /*0b60*/  MOV R11, R21 ;  /* 0x00000015000b7202 */ /* 0x000fe40000000f00 */
[----:B------:R-:W-:-:S07]  /*0b70*/  MOV R12, 0xb90 ;  /* 0x00000b90000c7802 */ /* 0x000fce0000000f00 */
[----:B------:R-:W-:Y:S05]  /*0b80*/  CALL.REL.NOINC `($__internal_638_$__cuda_sm20_div_s64) ;  /* 0x0000005c00cc7944 */ /* 0x000fea0003c00000 */
        /* <DEDUP_REMOVED lines=10> */
.L_x_29356:
[----:B------:R-:W-:Y:S05]  /*0c30*/  BSYNC.RECONVERGENT B1 ;  /* 0x0000000000017941 */ /* 0x000fea0003800200 */
.L_x_29354:
        /* <DEDUP_REMOVED lines=35> */
.L_x_29358:
[----:B------:R-:W-:Y:S01]  /*0e70*/  MOV R26, R34 ;  /* 0x00000022001a7202 */ /* 0x000fe20000000f00 */
[----:B------:R-:W-:Y:S01]  /*0e80*/  IMAD.MOV.U32 R13, RZ, RZ, R35 ;  /* 0x000000ffff0d7224 */ /* 0x000fe200078e0023 */
[----:B------:R-:W-:Y:S01]  /*0e90*/  MOV R14, R20 ;  /* 0x00000014000e7202 */ /* 0x000fe20000000f00 */
[----:B------:R-:W-:Y:S01]  /*0ea0*/  IMAD.MOV.U32 R11, RZ, RZ, R21 ;  /* 0x000000ffff0b7224 */ /* 0x000fe200078e0015 */
[----:B------:R-:W-:-:S07]  /*0eb0*/  MOV R12, 0xed0 ;  /* 0x00000ed0000c7802 */ /* 0x000fce0000000f00 */
[----:B------:R-:W-:Y:S05]  /*0ec0*/  CALL.REL.NOINC `($__internal_638_$__cuda_sm20_div_s64) ;  /* 0x0000005800fc7944 */ /* 0x000fea0003c00000 */
        /* <DEDUP_REMOVED lines=11> */
.L_x_29359:
[----:B------:R-:W-:Y:S05]  /*0f80*/  BSYNC.RECONVERGENT B1 ;  /* 0x0000000000017941 */ /* 0x000fea0003800200 */
.L_x_29357:
        /* <DEDUP_REMOVED lines=36> */
.L_x_29361:
        /* <DEDUP_REMOVED lines=16> */
.L_x_29362:
[----:B------:R-:W-:Y:S05]  /*12d0*/  BSYNC.RECONVERGENT B1 ;  /* 0x0000000000017941 */ /* 0x000fea0003800200 */
.L_x_29360:
        /* <DEDUP_REMOVED lines=35> */
.L_x_29364:
        /* <DEDUP_REMOVED lines=17> */
.L_x_29365:
[----:B------:R-:W-:Y:S05]  /*1620*/  BSYNC.RECONVERGENT B1 ;  /* 0x0000000000017941 */ /* 0x000fea0003800200 */
.L_x_29363:
        /* <DEDUP_REMOVED lines=35> */
.L_x_29367:
        /* <DEDUP_REMOVED lines=16> */
.L_x_29368:
[----:B------:R-:W-:Y:S05]  /*1960*/  BSYNC.RECONVERGENT B1 ;  /* 0x0000000000017941 */ /* 0x000fea0003800200 */
.L_x_29366:
        /* <DEDUP_REMOVED lines=35> */
.L_x_29370:
        /* <DEDUP_REMOVED lines=16> */
.L_x_29371:
[----:B------:R-:W-:Y:S05]  /*1ca0*/  BSYNC.RECONVERGENT B1 ;  /* 0x0000000000017941 */ /* 0x000fea0003800200 */
.L_x_29369:
        /* <DEDUP_REMOVED lines=8> */
.L_x_29347:
        /* <DEDUP_REMOVED lines=36> */
.L_x_29375:
[----:B------:R-:W-:Y:S01]  /*1f70*/  MOV R26, R6 ;  /* 0x00000006001a7202 */ /* 0x000fe20000000f00 */
[----:B------:R-:W-:Y:S01]  /*1f80*/  IMAD.MOV.U32 R13, RZ, RZ, R7 ;  /* 0x000000ffff0d7224 */ /* 0x000fe200078e0007 */
[----:B------:R-:W-:Y:S01]  /*1f90*/  MOV R14, R16 ;  /* 0x00000010000e7202 */ /* 0x000fe20000000f00 */
[----:B------:R-:W-:Y:S01]  /*1fa0*/  IMAD.MOV.U32 R11, RZ, RZ, R17 ;  /* 0x000000ffff0b7224 */ /* 0x000fe200078e0011 */
[----:B------:R-:W-:-:S07]  /*1fb0*/  MOV R12, 0x1fd0 ;  /* 0x00001fd0000c7802 */ /* 0x000fce0000000f00 */
[----:B------:R-:W-:Y:S05]  /*1fc0*/  CALL.REL.NOINC `($__internal_638_$__cuda_sm20_div_s64) ;  /* 0x0000004800bc7944 */ /* 0x000fea0003c00000 */
        /* <DEDUP_REMOVED lines=9> */
.L_x_29376:
[----:B------:R-:W-:Y:S05]  /*2060*/  BSYNC.RECONVERGENT B1 ;  /* 0x0000000000017941 */ /* 0x000fea0003800200 */
.L_x_29374:
        /* <DEDUP_REMOVED lines=34> */
.L_x_29378:
        /* <DEDUP_REMOVED lines=17> */
.L_x_29379:
[----:B------:R-:W-:Y:S05]  /*23a0*/  BSYNC.RECONVERGENT B1 ;  /* 0x0000000000017941 */ /* 0x000fea0003800200 */
.L_x_29377:
        /* <DEDUP_REMOVED lines=36> */
.L_x_29381:
        /* <DEDUP_REMOVED lines=16> */
.L_x_29382:
[----:B------:R-:W-:Y:S05]  /*26f0*/  BSYNC.RECONVERGENT B1 ;  /* 0x0000000000017941 */ /* 0x000fea0003800200 */
.L_x_29380:
        /* <DEDUP_REMOVED lines=35> */
.L_x_29384:
[----:B------:R-:W-:Y:S01]  /*2930*/  MOV R26, R18 ;  /* 0x00000012001a7202 */ /* 0x000fe20000000f00 */
[----:B------:R-:W-:Y:S01]  /*2940*/  IMAD.MOV.U32 R13, RZ, RZ, R19 ;  /* 0x000000ffff0d7224 */ /* 0x000fe200078e0013 */
[----:B------:R-:W-:Y:S01]  /*2950*/  MOV R14, R16 ;  /* 0x00000010000e7202 */ /* 0x000fe20000000f00 */
[----:B------:R-:W-:Y:S01]  /*2960*/  IMAD.MOV.U32 R11, RZ, RZ, R17 ;  /* 0x000000ffff0b7224 */ /* 0x000fe200078e0011 */
[----:B------:R-:W-:-:S07]  /*2970*/  MOV R12, 0x2990 ;  /* 0x00002990000c7802 */ /* 0x000fce0000000f00 */
[----:B------:R-:W-:Y:S05]  /*2980*/  CALL.REL.NOINC `($__internal_638_$__cuda_sm20_div_s64) ;  /* 0x00000040004c7944 */ /* 0x000fea0003c00000 */
        /* <DEDUP_REMOVED lines=10> */
.L_x_29385:
[----:B------:R-:W-:Y:S05]  /*2a30*/  BSYNC.RECONVERGENT B1 ;  /* 0x0000000000017941 */ /* 0x000fea0003800200 */
.L_x_29383:
[----:B------:R-:W-:Y:S01]  /*2a40*/  MOV R36, R22 ;  /* 0x0000001600247202 */ /* 0x000fe20000000f00 */
[----:B------:R-:W-:Y:S02]  /*2a50*/  IMAD R11, R11, R38, RZ ;  /* 0x000000260b0b7224 */ /* 0x000fe400078e02ff */
[----:B------:R-:W-:Y:S02]  /*2a60*/  VIADD R8, R8, 0xfffffffe ;  /* 0xfffffffe08087836 */ /* 0x000fe40000000000 */
[----:B------:R-:W-:-:S04]  /*2a70*/  IMAD.WIDE.U32 R22, R38, R10, R36 ;  /* 0x0000000a26167225 */ /* 0x000fc800078e0024 */
[----:B------:R-:W-:-:S05]  /*2a80*/  IMAD R11, R39, R10, R11 ;  /* 0x0000000a270b7224 */ /* 0x000fca00078e020b */
[----:B------:R-:W-:-:S07]  /*2a90*/  IADD3 R23, PT, PT, R23, R11, RZ ;  /* 0x0000000b17177210 */ /* 0x000fce0007ffe0ff */
.L_x_29373:
        /* <DEDUP_REMOVED lines=30> */
.L_x_29387:
[----:B------:R-:W-:Y:S01]  /*2c80*/  MOV R18, R6 ;  /* 0x0000000600127202 */ /* 0x000fe20000000f00 */
[----:B------:R-:W-:Y:S01]  /*2c90*/  IMAD.MOV.U32 R19, RZ, RZ, R7 ;  /* 0x000000ffff137224 */ /* 0x000fe200078e0007 */
[----:B------:R-:W-:Y:S01]  /*2ca0*/  MOV R24, R10 ;  /* 0x0000000a00187202 */ /* 0x000fe20000000f00 */
[----:B------:R-:W-:Y:S01]  /*2cb0*/  IMAD.MOV.U32 R21, RZ, RZ, R11 ;  /* 0x000000ffff157224 */ /* 0x000fe200078e000b */
[----:B------:R-:W-:-:S07]  /*2cc0*/  MOV R26, 0x2ce0 ;  /* 0x00002ce0001a7802 */ /* 0x000fce0000000f00 */
[----:B------:R-:W-:Y:S05]  /*2cd0*/  CALL.REL.NOINC `($__internal_639_$__cuda_sm20_rem_s64) ;  /* 0x0000004000c47944 */ /* 0x000fea0003c00000 */
.L_x_29388:
[----:B------:R-:W-:Y:S05]  /*2ce0*/  BSYNC.RECONVERGENT B1 ;  /* 0x0000000000017941 */ /* 0x000fea0003800200 */
.L_x_29386:
        /* <DEDUP_REMOVED lines=30> */
.L_x_29390:
[----:B------:R-:W-:Y:S01]  /*2ed0*/  MOV R24, R10 ;  /* 0x0000000a00187202 */ /* 0x000fe20000000f00 */
[----:B------:R-:W-:Y:S01]  /*2ee0*/  IMAD.MOV.U32 R21, RZ, RZ, R11 ;  /* 0x000000ffff157224 */ /* 0x000fe200078e000b */
[----:B------:R-:W-:Y:S01]  /*2ef0*/  MOV R18, R20 ;  /* 0x0000001400127202 */ /* 0x000fe20000000f00 */
[----:B------:R-:W-:Y:S01]  /*2f00*/  IMAD.MOV.U32 R19, RZ, RZ, R9 ;  /* 0x000000ffff137224 */ /* 0x000fe200078e0009 */
[----:B------:R-:W-:-:S07]  /*2f10*/  MOV R26, 0x2f30 ;  /* 0x00002f30001a7802 */ /* 0x000fce0000000f00 */
[----:B------:R-:W-:Y:S05]  /*2f20*/  CALL.REL.NOINC `($__internal_639_$__cuda_sm20_rem_s64) ;  /* 0x0000004000307944 */ /* 0x000fea0003c00000 */
.L_x_29391:
[----:B------:R-:W-:Y:S05]  /*2f30*/  BSYNC.RECONVERGENT B1 ;  /* 0x0000000000017941 */ /* 0x000fea0003800200 */
.L_x_29389:
[----:B------:R-:W-:Y:S02]  /*2f40*/  IMAD R7, R7, R16, RZ ;  /* 0x0000001007077224 */ /* 0x000fe400078e02ff */
[----:B------:R-:W-:-:S04]  /*2f50*/  IMAD.WIDE.U32 R22, R16, R6, R22 ;  /* 0x0000000610167225 */ /* 0x000fc800078e0016 */
[----:B------:R-:W-:-:S05]  /*2f60*/  IMAD R7, R17, R6, R7 ;  /* 0x0000000611077224 */ /* 0x000fca00078e0207 */
[----:B------:R-:W-:-:S07]  /*2f70*/  IADD3 R23, PT, PT, R23, R7, RZ ;  /* 0x0000000717177210 */ /* 0x000fce0007ffe0ff */
.L_x_29346:
[----:B------:R-:W0:Y:S02]  /*2f80*/  LDCU.64 UR4, c[0x0][0x388] ;  /* 0x00007100ff0477ac */ /* 0x000e240008000a00 */
[----:B0-----:R-:W-:Y:S02]  /*2f90*/  LEA R6, P1, R22, UR4, 0x3 ;  /* 0x0000000416067c11 */ /* 0x001fe4000f8218ff */
[----:B------:R-:W-:Y:S02]  /*2fa0*/  LEA R8, P0, R4, UR4, 0x3 ;  /* 0x0000000404087c11 */ /* 0x000fe4000f8018ff */
[----:B------:R-:W-:Y:S02]  /*2fb0*/  LEA.HI.X R7, R22, UR5, R23, 0x3, P1 ;  /* 0x0000000516077c11 */ /* 0x000fe400088f1c17 */
[----:B------:R-:W-:-:S04]  /*2fc0*/  LEA.HI.X R9, R4, UR5, R5, 0x3, P0 ;  /* 0x0000000504097c11 */ /* 0x000fc800080f1c05 */
[----:B------:R-:W2:Y:S04]  /*2fd0*/  LDG.E.64 R6, desc[UR12][R6.64] ;  /* 0x0000000c06067981 */ /* 0x000ea8000c1e1b00 */
[----:B------:R-:W2:Y:S02]  /*2fe0*/  LDG.E.64 R4, desc[UR12][R8.64] ;  /* 0x0000000c08047981 */ /* 0x000ea4000c1e1b00 */
[----:B--2---:R-:W-:-:S07]  /*2ff0*/  DMUL R4, R4, R6 ;  /* 0x0000000604047228 */ /* 0x004fce0000000000 */
[----:B------:R0:W-:Y:S01]  /*3000*/  STS.64 [R3], R4 ;  /* 0x0000000403007388 */ /* 0x0001e20000000a00 */
[----:B------:R-:W-:Y:S05]  /*3010*/  BRA `(.L_x_29392) ;  /* 0x0000003400b87947 */ /* 0x000fea0003800000 */
.L_x_29345:
        /* <DEDUP_REMOVED lines=18> */
.L_x_29419:
        /* <DEDUP_REMOVED lines=30> */
.L_x_29396:
        /* <DEDUP_REMOVED lines=15> */
.L_x_29397:
[----:B------:R-:W-:Y:S05]  /*3410*/  BSYNC.RECONVERGENT B1 ;  /* 0x0000000000017941 */ /* 0x000fea0003800200 */
.L_x_29395:
        /* <DEDUP_REMOVED lines=39> */
.L_x_29399:
        /* <DEDUP_REMOVED lines=17> */
.L_x_29400:
[----:B------:R-:W-:Y:S05]  /*37a0*/  BSYNC.RECONVERGENT B1 ;  /* 0x0000000000017941 */ /* 0x000fea0003800200 */
.L_x_29398:
        /* <DEDUP_REMOVED lines=37> */
.L_x_29402:
        /* <DEDUP_REMOVED lines=17> */
.L_x_29403:
[----:B------:R-:W-:Y:S05]  /*3b10*/  BSYNC.RECONVERGENT B1 ;  /* 0x0000000000017941 */ /* 0x000fea0003800200 */
.L_x_29401:
        /* <DEDUP_REMOVED lines=38> */
.L_x_29405:
[----:B------:R-:W-:Y:S01]  /*3d80*/  IMAD.MOV.U32 R26, RZ, RZ, R20 ;  /* 0x000000ffff1a7224 */ /* 0x000fe200078e0014 */
[----:B------:R-:W-:Y:S01]  /*3d90*/  MOV R13, R21 ;  /* 0x00000015000d7202 */ /* 0x000fe20000000f00 */
[----:B------:R-:W-:Y:S01]  /*3da0*/  IMAD.MOV.U32 R14, RZ, RZ, R36 ;  /* 0x000000ffff0e7224 */ /* 0x000fe200078e0024 */
[----:B------:R-:W-:Y:S02]  /*3db0*/  MOV R11, R37 ;  /* 0x00000025000b7202 */ /* 0x000fe40000000f00 */
[----:B------:R-:W-:-:S07]  /*3dc0*/  MOV R12, 0x3de0 ;  /* 0x00003de0000c7802 */ /* 0x000fce0000000f00 */
[----:B-1----:R-:W-:Y:S05]  /*3dd0*/  CALL.REL.NOINC `($__internal_638_$__cuda_sm20_div_s64) ;  /* 0x0000002c00387944 */ /* 0x002fea0003c00000 */
        /* <DEDUP_REMOVED lines=11> */
.L_x_29406:
[----:B------:R-:W-:Y:S05]  /*3e90*/  BSYNC.RECONVERGENT B1 ;  /* 0x0000000000017941 */ /* 0x000fea0003800200 */
.L_x_29404:
        /* <DEDUP_REMOVED lines=38> */
.L_x_29408:
        /* <DEDUP_REMOVED lines=17> */
.L_x_29409:
[----:B------:R-:W-:Y:S05]  /*4210*/  BSYNC.RECONVERGENT B1 ;  /* 0x0000000000017941 */ /* 0x000fea0003800200 */
.L_x_29407:
        /* <DEDUP_REMOVED lines=40> */
.L_x_29411:
        /* <DEDUP_REMOVED lines=17> */
.L_x_29412:
[----:B------:R-:W-:Y:S05]  /*45b0*/  BSYNC.RECONVERGENT B1 ;  /* 0x0000000000017941 */ /* 0x000fea0003800200 */
.L_x_29410:
        /* <DEDUP_REMOVED lines=40> */
.L_x_29414:
        /* <DEDUP_REMOVED lines=17> */
.L_x_29415:
[----:B------:R-:W-:Y:S05]  /*4950*/  BSYNC.RECONVERGENT B1 ;  /* 0x0000000000017941 */ /* 0x000fea0003800200 */
.L_x_29413:
        /* <DEDUP_REMOVED lines=38> */
.L_x_29417:
        /* <DEDUP_REMOVED lines=17> */
.L_x_29418:
[----:B------:R-:W-:Y:S05]  /*4cd0*/  BSYNC.RECONVERGENT B1 ;  /* 0x0000000000017941 */ /* 0x000fea0003800200 */
.L_x_29416:
        /* <DEDUP_REMOVED lines=15> */
.L_x_29394:
        /* <DEDUP_REMOVED lines=37> */
.L_x_29422:
[----:B------:R-:W-:Y:S01]  /*5020*/  MOV R26, R18 ;  /* 0x00000012001a7202 */ /* 0x000fe20000000f00 */
[----:B------:R-:W-:Y:S01]  /*5030*/  IMAD.MOV.U32 R13, RZ, RZ, R19 ;  /* 0x000000ffff0d7224 */ /* 0x000fe200078e0013 */
[----:B------:R-:W-:Y:S02]  /*5040*/  MOV R14, R6 ;  /* 0x00000006000e7202 */ /* 0x000fe40000000f00 */
[----:B------:R-:W-:Y:S02]  /*5050*/  MOV R11, R7 ;  /* 0x00000007000b7202 */ /* 0x000fe40000000f00 */
[----:B------:R-:W-:-:S07]  /*5060*/  MOV R12, 0x5080 ;  /* 0x00005080000c7802 */ /* 0x000fce0000000f00 */
[----:B------:R-:W-:Y:S05]  /*5070*/  CALL.REL.NOINC `($__internal_638_$__cuda_sm20_div_s64) ;  /* 0x0000001800907944 */ /* 0x000fea0003c00000 */
        /* <DEDUP_REMOVED lines=9> */
.L_x_29423:
[----:B------:R-:W-:Y:S05]  /*5110*/  BSYNC.RECONVERGENT B1 ;  /* 0x0000000000017941 */ /* 0x000fea0003800200 */
.L_x_29421:
        /* <DEDUP_REMOVED lines=39> */
.L_x_29425:
        /* <DEDUP_REMOVED lines=17> */
.L_x_29426:
[----:B------:R-:W-:Y:S05]  /*54a0*/  BSYNC.RECONVERGENT B1 ;  /* 0x0000000000017941 */ /* 0x000fea0003800200 */
.L_x_29424:
        /* <DEDUP_REMOVED lines=40> */
.L_x_29428:
[----:B------:R-:W-:Y:S01]  /*5730*/  MOV R26, R18 ;  /* 0x00000012001a7202 */ /* 0x000fe20000000f00 */
[----:B------:R-:W-:Y:S01]  /*5740*/  IMAD.MOV.U32 R14, RZ, RZ, R20 ;  /* 0x000000ffff0e7224 */ /* 0x000fe200078e0014 */
[----:B------:R-:W-:Y:S02]  /*5750*/  MOV R13, R19 ;  /* 0x00000013000d7202 */ /* 0x000fe40000000f00 */
[----:B------:R-:W-:Y:S02]  /*5760*/  MOV R11, R21 ;  /* 0x00000015000b7202 */ /* 0x000fe40000000f00 */
[----:B------:R-:W-:-:S07]  /*5770*/  MOV R12, 0x5790 ;  /* 0x00005790000c7802 */ /* 0x000fce0000000f00 */
[----:B------:R-:W-:Y:S05]  /*5780*/  CALL.REL.NOINC `($__internal_638_$__cuda_sm20_div_s64) ;  /* 0x0000001000cc7944 */ /* 0x000fea0003c00000 */
        /* <DEDUP_REMOVED lines=11> */
.L_x_29429:
[----:B------:R-:W-:Y:S05]  /*5840*/  BSYNC.RECONVERGENT B1 ;  /* 0x0000000000017941 */ /* 0x000fea0003800200 */
.L_x_29427:
        /* <DEDUP_REMOVED lines=40> */
.L_x_29431:
[----:B------:R-:W-:Y:S01]  /*5ad0*/  MOV R26, R18 ;  /* 0x00000012001a7202 */ /* 0x000fe20000000f00 */
[----:B------:R-:W-:Y:S01]  /*5ae0*/  IMAD.MOV.U32 R13, RZ, RZ, R19 ;  /* 0x000000ffff0d7224 */ /* 0x000fe200078e0013 */
[----:B------:R-:W-:Y:S02]  /*5af0*/  MOV R14, R20 ;  /* 0x00000014000e7202 */ /* 0x000fe40000000f00 */
[----:B------:R-:W-:Y:S02]  /*5b00*/  MOV R11, R21 ;  /* 0x00000015000b7202 */ /* 0x000fe40000000f00 */
[----:B------:R-:W-:-:S07]  /*5b10*/  MOV R12, 0x5b30 ;  /* 0x00005b30000c7802 */ /* 0x000fce0000000f00 */
[----:B------:R-:W-:Y:S05]  /*5b20*/  CALL.REL.NOINC `($__internal_638_$__cuda_sm20_div_s64) ;  /* 0x0000000c00e47944 */ /* 0x000fea0003c00000 */
        /* <DEDUP_REMOVED lines=11> */
.L_x_29432:
[----:B------:R-:W-:Y:S05]  /*5be0*/  BSYNC.RECONVERGENT B1 ;  /* 0x0000000000017941 */ /* 0x000fea0003800200 */
.L_x_29430:
        /* <DEDUP_REMOVED lines=11> */
.L_x_29420:
        /* <DEDUP_REMOVED lines=35> */
.L_x_29435:
[----:B------:R-:W-:Y:S01]  /*5ed0*/  IMAD.MOV.U32 R26, RZ, RZ, R18 ;  /* 0x000000ffff1a7224 */ /* 0x000fe200078e0012 */
[----:B------:R-:W-:Y:S01]  /*5ee0*/  MOV R13, R19 ;  /* 0x00000013000d7202 */ /* 0x000fe20000000f00 */
[----:B------:R-:W-:Y:S01]  /*5ef0*/  IMAD.MOV.U32 R11, RZ, RZ, R5 ;  /* 0x000000ffff0b7224 */ /* 0x000fe200078e0005 */
[----:B------:R-:W-:Y:S02]  /*5f00*/  MOV R14, R4 ;  /* 0x00000004000e7202 */ /* 0x000fe40000000f00 */
[----:B------:R-:W-:-:S07]  /*5f10*/  MOV R12, 0x5f30 ;  /* 0x00005f30000c7802 */ /* 0x000fce0000000f00 */
[----:B------:R-:W-:Y:S05]  /*5f20*/  CALL.REL.NOINC `($__internal_638_$__cuda_sm20_div_s64) ;  /* 0x0000000800e47944 */ /* 0x000fea0003c00000 */
        /* <DEDUP_REMOVED lines=8> */
.L_x_29436:
[----:B------:R-:W-:Y:S05]  /*5fb0*/  BSYNC.RECONVERGENT B1 ;  /* 0x0000000000017941 */ /* 0x000fea0003800200 */
.L_x_29434:
        /* <DEDUP_REMOVED lines=39> */
.L_x_29438:
        /* <DEDUP_REMOVED lines=17> */
.L_x_29439:
[----:B------:R-:W-:Y:S05]  /*6340*/  BSYNC.RECONVERGENT B1 ;  /* 0x0000000000017941 */ /* 0x000fea0003800200 */
.L_x_29437:
        /* <DEDUP_REMOVED lines=11> */
.L_x_29433:
        /* <DEDUP_REMOVED lines=31> */
.L_x_29441:
[----:B------:R-:W-:Y:S02]  /*65f0*/  MOV R24, R20 ;  /* 0x0000001400187202 */ /* 0x000fe40000000f00 */
[----:B------:R-:W-:-:S07]  /*6600*/  MOV R26, 0x6620 ;  /* 0x00006620001a7802 */ /* 0x000fce0000000f00 */
[----:B------:R-:W-:Y:S05]  /*6610*/  CALL.REL.NOINC `($__internal_639_$__cuda_sm20_rem_s64) ;  /* 0x0000000800747944 */ /* 0x000fea0003c00000 */
[----:B------:R-:W-:Y:S01]  /*6620*/  MOV R4, R6 ;  /* 0x0000000600047202 */ /* 0x000fe20000000f00 */
[----:B------:R-:W-:-:S07]  /*6630*/  IMAD.MOV.U32 R5, RZ, RZ, R7 ;  /* 0x000000ffff057224 */ /* 0x000fce00078e0007 */
.L_x_29442:
[----:B------:R-:W-:Y:S05]  /*6640*/  BSYNC.RECONVERGENT B1 ;  /* 0x0000000000017941 */ /* 0x000fea0003800200 */
.L_x_29440:
        /* <DEDUP_REMOVED lines=9> */
.L_x_29393:
[----:B------:R-:W2:Y:S04]  /*66e0*/  LDG.E.64 R4, desc[UR12][R8.64] ;  /* 0x0000000c08047981 */ /* 0x000ea8000c1e1b00 */
[----:B--2---:R1:W-:Y:S02]  /*66f0*/  STS.64 [R3], R4 ;  /* 0x0000000403007388 */ /* 0x0043e40000000a00 */
.L_x_29392:
[----:B------:R-:W-:Y:S05]  /*6700*/  BSYNC.RECONVERGENT B0 ;  /* 0x0000000000007941 */ /* 0x000fea0003800200 */
.L_x_29344:
[----:B------:R-:W-:Y:S01]  /*6710*/  BAR.SYNC.DEFER_BLOCKING 0x0 ;  /* 0x0000000000007b1d */ /* 0x000fe20000010000 */
[----:B------:R-:W-:Y:S02]  /*6720*/  ISETP.GE.U32.AND P0, PT, R2, 0x42, PT ;  /* 0x000000420200780c */ /* 0x000fe40003f06070 */
[----:B------:R-:W-:-:S11]  /*6730*/  ISETP.GT.U32.AND P1, PT, R0, 0x1f, PT ;  /* 0x0000001f0000780c */ /* 0x000fd60003f24070 */
[----:B------:R-:W-:Y:S05]  /*6740*/  @!P0 BRA `(.L_x_29443) ;  /* 0x00000000002c8947 */ /* 0x000fea0003800000 */
.L_x_29444:
[----:B------:R-:W-:-:S04]  /*6750*/  SHF.R.U32.HI R8, RZ, 0x1, R2 ;  /* 0x00000001ff087819 */ /* 0x000fc80000011602 */
[----:B------:R-:W-:-:S13]  /*6760*/  ISETP.GE.U32.AND P0, PT, R0, R8, PT ;  /* 0x000000080000720c */ /* 0x000fda0003f06070 */
[----:B------:R-:W-:Y:S01]  /*6770*/  @!P0 LEA R6, R8, R3, 0x3 ;  /* 0x0000000308068211 */ /* 0x000fe200078e18ff */
[----:B01----:R-:W-:Y:S05]  /*6780*/  @!P0 LDS.64 R4, [R3] ;  /* 0x0000000003048984 */ /* 0x003fea0000000a00 */
[----:B------:R-:W0:Y:S02]  /*6790*/  @!P0 LDS.64 R6, [R6] ;  /* 0x0000000006068984 */ /* 0x000e240000000a00 */
[----:B0-----:R-:W-:-:S07]  /*67a0*/  @!P0 DMUL R4, R4, R6 ;  /* 0x0000000604048228 */ /* 0x001fce0000000000 */
[----:B------:R2:W-:Y:S01]  /*67b0*/  @!P0 STS.64 [R3], R4 ;  /* 0x0000000403008388 */ /* 0x0005e20000000a00 */
[----:B------:R-:W-:Y:S01]  /*67c0*/  BAR.SYNC.DEFER_BLOCKING 0x0 ;  /* 0x0000000000007b1d */ /* 0x000fe20000010000 */
[----:B------:R-:W-:Y:S01]  /*67d0*/  ISETP.GT.U32.AND P0, PT, R2, 0x83, PT ;  /* 0x000000830200780c */ /* 0x000fe20003f04070 */
[----:B------:R-:W-:-:S12]  /*67e0*/  IMAD.MOV.U32 R2, RZ, RZ, R8 ;  /* 0x000000ffff027224 */ /* 0x000fd800078e0008 */
[----:B--2---:R-:W-:Y:S05]  /*67f0*/  @P0 BRA `(.L_x_29444) ;  /* 0xfffffffc00d40947 */ /* 0x004fea000383ffff */
.L_x_29443:
[----:B------:R-:W-:Y:S05]  /*6800*/  @P1 EXIT ;  /* 0x000000000000194d */ /* 0x000fea0003800000 */
[----:B01----:R-:W-:Y:S01]  /*6810*/  LDS.64 R4, [R3] ;  /* 0x0000000003047984 */ /* 0x003fe20000000a00 */
[----:B------:R-:W-:-:S03]  /*6820*/  ISETP.NE.AND P0, PT, R0, RZ, PT ;  /* 0x000000ff0000720c */ /* 0x000fc60003f05270 */
        /* <DEDUP_REMOVED lines=41> */
        .weak           $__internal_638_$__cuda_sm20_div_s64
        .type           $__internal_638_$__cuda_sm20_div_s64,@function
        .size           $__internal_638_$__cuda_sm20_div_s64,($__internal_639_$__cuda_sm20_rem_s64 - $__internal_638_$__cuda_sm20_div_s64)
$__internal_638_$__cuda_sm20_div_s64:
        /* <DEDUP_REMOVED lines=82> */
[----:B------:R-:W-:Y:S06]  /*6fe0*/  RET.REL.NODEC R12 `(contiguous_prod2_f64) ;  /* 0xffffff900c047950 */ /* 0x000fec0003c3ffff */
        .weak           $__internal_639_$__cuda_sm20_rem_s64
        .type           $__internal_639_$__cuda_sm20_rem_s64,@function
        .size           $__internal_639_$__cuda_sm20_rem_s64,(.L_x_32842 - $__internal_639_$__cuda_sm20_rem_s64)
$__internal_639_$__cuda_sm20_rem_s64:
        /* <DEDUP_REMOVED lines=76> */
[----:B------:R-:W-:Y:S06]  /*74b0*/  RET.REL.NODEC R26 `(contiguous_prod2_f64) ;  /* 0xffffff881ad07950 */ /* 0x000fec0003c3ffff */
.L_x_29445:
        /* <DEDUP_REMOVED lines=12> */
.L_x_32842:


//--------------------- .text.uncontiguous_prod_f64 --------------------------
	.section	.text.uncontiguous_prod_f64,"ax",@progbits
	.align	128
        .global         uncontiguous_prod_f64
        .type           uncontiguous_prod_f64,@function
        .size           uncontiguous_prod_f64,(.L_x_32844 - uncontiguous_prod_f64)
        .other          uncontiguous_prod_f64,@"STO_CUDA_ENTRY STV_DEFAULT"
uncontiguous_prod_f64:
.text.uncontiguous_prod_f64:
        /* <DEDUP_REMOVED lines=44> */
.L_x_29474:
        /* <DEDUP_REMOVED lines=33> */
.L_x_29451:
[----:B------:R-:W-:Y:S01]  /*04d0*/  MOV R29, R14 ;  /* 0x0000000e001d7202 */ /* 0x000fe20000000f00 */
[----:B------:R-:W-:Y:S01]  /*04e0*/  IMAD.MOV.U32 R26, RZ, RZ, R15 ;  /* 0x000000ffff1a7224 */ /* 0x000fe200078e000f */
[----:B------:R-:W-:Y:S01]  /*04f0*/  MOV R13, R16 ;  /* 0x00000010000d7202 */ /* 0x000fe20000000f00 */
[----:B------:R-:W-:Y:S01]  /*0500*/  IMAD.MOV.U32 R12, RZ, RZ, R17 ;  /* 0x000000ffff0c7224 */ /* 0x000fe200078e0011 */
[----:B------:R-:W-:-:S07]  /*0510*/  MOV R11, 0x530 ;  /* 0x00000530000b7802 */ /* 0x000fce0000000f00 */
[----:B------:R-:W-:Y:S05]  /*0520*/  CALL.REL.NOINC `($__internal_640_$__cuda_sm20_div_s64) ;  /* 0x0000006400d07944 */ /* 0x000fea0003c00000 */
        /* <DEDUP_REMOVED lines=9> */
.L_x_29452:
[----:B------:R-:W-:Y:S05]  /*05c0*/  BSYNC.RECONVERGENT B1 ;  /* 0x0000000000017941 */ /* 0x000fea0003800200 */
.L_x_29450:
        /* <DEDUP_REMOVED lines=36> */
.L_x_29454:
[----:B------:R-:W-:Y:S01]  /*0810*/  MOV R29, R7 ;  /* 0x00000007001d7202 */ /* 0x000fe20000000f00 */
[----:B------:R-:W-:Y:S01]  /*0820*/  IMAD.MOV.U32 R26, RZ, RZ, R8 ;  /* 0x000000ffff1a7224 */ /* 0x000fe200078e0008 */
[----:B------:R-:W-:Y:S01]  /*0830*/  MOV R13, R16 ;  /* 0x00000010000d7202 */ /* 0x000fe20000000f00 */
[----:B------:R-:W-:Y:S01]  /*0840*/  IMAD.MOV.U32 R12, RZ, RZ, R17 ;  /* 0x000000ffff0c7224 */ /* 0x000fe200078e0011 */
[----:B------:R-:W-:-:S07]  /*0850*/  MOV R11, 0x870 ;  /* 0x00000870000b7802 */ /* 0x000fce0000000f00 */
[----:B------:R-:W-:Y:S05]  /*0860*/  CALL.REL.NOINC `($__internal_640_$__cuda_sm20_div_s64) ;  /* 0x0000006400007944 */ /* 0x000fea0003c00000 */
        /* <DEDUP_REMOVED lines=10> */
.L_x_29455:
[----:B------:R-:W-:Y:S05]  /*0910*/  BSYNC.RECONVERGENT B1 ;  /* 0x0000000000017941 */ /* 0x000fea0003800200 */
.L_x_29453:
        /* <DEDUP_REMOVED lines=37> */
.L_x_29457:
[----:B------:R-:W-:Y:S01]  /*0b70*/  IMAD.MOV.U32 R29, RZ, RZ, R14 ;  /* 0x000000ffff1d7224 */ /* 0x000fe200078e000e */
[----:B------:R-:W-:Y:S01]  /*0b80*/  MOV R26, R15 ;  /* 0x0000000f001a7202 */ /* 0x000fe20000000f00 */
[----:B------:R-:W-:Y:S01]  /*0b90*/  IMAD.MOV.U32 R13, RZ, RZ, R16 ;  /* 0x000000ffff0d7224 */ /* 0x000fe200078e0010 */
[----:B------:R-:W-:Y:S02]  /*0ba0*/  MOV R12, R17 ;  /* 0x00000011000c7202 */ /* 0x000fe40000000f00 */
[----:B------:R-:W-:-:S07]  /*0bb0*/  MOV R11, 0xbd0 ;  /* 0x00000bd0000b7802 */ /* 0x000fce0000000f00 */
[----:B------:R-:W-:Y:S05]  /*0bc0*/  CALL.REL.NOINC `($__internal_640_$__cuda_sm20_div_s64) ;  /* 0x0000006000287944 */ /* 0x000fea0003c00000 */
        /* <DEDUP_REMOVED lines=10> */
.L_x_29458:
[----:B------:R-:W-:Y:S05]  /*0c70*/  BSYNC.RECONVERGENT B1 ;  /* 0x0000000000017941 */ /* 0x000fea0003800200 */
.L_x_29456:
        /* <DEDUP_REMOVED lines=34> */
.L_x_29460:
        /* <DEDUP_REMOVED lines=16> */
.L_x_29461:
[----:B------:R-:W-:Y:S05]  /*0fa0*/  BSYNC.RECONVERGENT B1 ;  /* 0x0000000000017941 */ /* 0x000fea0003800200 */
.L_x_29459:
        /* <DEDUP_REMOVED lines=37> */
.L_x_29463:
[----:B------:R-:W-:Y:S01]  /*1200*/  MOV R29, R14 ;  /* 0x0000000e001d7202 */ /* 0x000fe20000000f00 */
[----:B------:R-:W-:Y:S01]  /*1210*/  IMAD.MOV.U32 R26, RZ, RZ, R15 ;  /* 0x000000ffff1a7224 */ /* 0x000fe200078e000f */
[----:B------:R-:W-:Y:S01]  /*1220*/  MOV R13, R16 ;  /* 0x00000010000d7202 */ /* 0x000fe20000000f00 */
[----:B------:R-:W-:Y:S01]  /*1230*/  IMAD.MOV.U32 R12, RZ, RZ, R17 ;  /* 0x000000ffff0c7224 */ /* 0x000fe200078e0011 */
[----:B------:R-:W-:-:S07]  /*1240*/  MOV R11, 0x1260 ;  /* 0x00001260000b7802 */ /* 0x000fce0000000f00 */
[----:B------:R-:W-:Y:S05]  /*1250*/  CALL.REL.NOINC `($__internal_640_$__cuda_sm20_div_s64) ;  /* 0x0000005800847944 */ /* 0x000fea0003c00000 */
        /* <DEDUP_REMOVED lines=11> */
.L_x_29464:
[----:B------:R-:W-:Y:S05]  /*1310*/  BSYNC.RECONVERGENT B1 ;  /* 0x0000000000017941 */ /* 0x000fea0003800200 */
.L_x_29462:
        /* <DEDUP_REMOVED lines=35> */
.L_x_29466:
        /* <DEDUP_REMOVED lines=16> */
.L_x_29467:
[----:B------:R-:W-:Y:S05]  /*1650*/  BSYNC.RECONVERGENT B1 ;  /* 0x0000000000017941 */ /* 0x000fea0003800200 */
.L_x_29465:
        /* <DEDUP_REMOVED lines=36> */
.L_x_29469:
        /* <DEDUP_REMOVED lines=17> */
.L_x_29470:
[----:B------:R-:W-:Y:S05]  /*19b0*/  BSYNC.RECONVERGENT B1 ;  /* 0x0000000000017941 */ /* 0x000fea0003800200 */
.L_x_29468:
        /* <DEDUP_REMOVED lines=36> */
.L_x_29472:
        /* <DEDUP_REMOVED lines=17> */
.L_x_29473:
[----:B------:R-:W-:Y:S05]  /*1d10*/  BSYNC.RECONVERGENT B1 ;  /* 0x0000000000017941 */ /* 0x000fea0003800200 */
.L_x_29471:
        /* <DEDUP_REMOVED lines=10> */
.L_x_29449:
        /* <DEDUP_REMOVED lines=36> */
.L_x_29477:
[----:B------:R-:W-:Y:S01]  /*2000*/  IMAD.MOV.U32 R29, RZ, RZ, R14 ;  /* 0x000000ffff1d7224 */ /* 0x000fe200078e000e */
[----:B------:R-:W-:Y:S01]  /*2010*/  MOV R26, R15 ;  /* 0x0000000f001a7202 */ /* 0x000fe20000000f00 */
[----:B------:R-:W-:Y:S01]  /*2020*/  IMAD.MOV.U32 R13, RZ, RZ, R16 ;  /* 0x000000ffff0d7224 */ /* 0x000fe200078e0010 */
[----:B------:R-:W-:Y:S02]  /*2030*/  MOV R12, R17 ;  /* 0x00000011000c7202 */ /* 0x000fe40000000f00 */
[----:B------:R-:W-:-:S07]  /*2040*/  MOV R11, 0x2060 ;  /* 0x00002060000b7802 */ /* 0x000fce0000000f00 */
[----:B------:R-:W-:Y:S05]  /*2050*/  CALL.REL.NOINC `($__internal_640_$__cuda_sm20_div_s64) ;  /* 0x0000004c00047944 */ /* 0x000fea0003c00000 */
        /* <DEDUP_REMOVED lines=9> */
.L_x_29478:
[----:B------:R-:W-:Y:S05]  /*20f0*/  BSYNC.RECONVERGENT B1 ;  /* 0x0000000000017941 */ /* 0x000fea0003800200 */
.L_x_29476:
        /* <DEDUP_REMOVED lines=36> */
.L_x_29480:
[----:B------:R-:W-:Y:S01]  /*2340*/  IMAD.MOV.U32 R29, RZ, RZ, R7 ;  /* 0x000000ffff1d7224 */ /* 0x000fe200078e0007 */
[----:B------:R-:W-:Y:S01]  /*2350*/  MOV R26, R8 ;  /* 0x00000008001a7202 */ /* 0x000fe20000000f00 */
[----:B------:R-:W-:Y:S01]  /*2360*/  IMAD.MOV.U32 R13, RZ, RZ, R16 ;  /* 0x000000ffff0d7224 */ /* 0x000fe200078e0010 */
[----:B------:R-:W-:Y:S02]  /*2370*/  MOV R12, R17 ;  /* 0x00000011000c7202 */ /* 0x000fe40000000f00 */
[----:B------:R-:W-:-:S07]  /*2380*/  MOV R11, 0x23a0 ;  /* 0x000023a0000b7802 */ /* 0x000fce0000000f00 */
[----:B------:R-:W-:Y:S05]  /*2390*/  CALL.REL.NOINC `($__internal_640_$__cuda_sm20_div_s64) ;  /* 0x0000004800347944 */ /* 0x000fea0003c00000 */
        /* <DEDUP_REMOVED lines=11> */
.L_x_29481:
[----:B------:R-:W-:Y:S05]  /*2450*/  BSYNC.RECONVERGENT B1 ;  /* 0x0000000000017941 */ /* 0x000fea0003800200 */
.L_x_29479:
        /* <DEDUP_REMOVED lines=38> */
.L_x_29483:
        /* <DEDUP_REMOVED lines=16> */
.L_x_29484:
[----:B------:R-:W-:Y:S05]  /*27c0*/  BSYNC.RECONVERGENT B1 ;  /* 0x0000000000017941 */ /* 0x000fea0003800200 */
.L_x_29482:
        /* <DEDUP_REMOVED lines=36> */
.L_x_29486:
        /* <DEDUP_REMOVED lines=16> */
.L_x_29487:
[----:B------:R-:W-:Y:S05]  /*2b10*/  BSYNC.RECONVERGENT B1 ;  /* 0x0000000000017941 */ /* 0x000fea0003800200 */
.L_x_29485:
[----:B------:R-:W-:Y:S01]  /*2b20*/  MOV R34, R20 ;  /* 0x0000001400227202 */ /* 0x000fe20000000f00 */
[----:B------:R-:W-:Y:S02]  /*2b30*/  IMAD R5, R5, R38, RZ ;  /* 0x0000002605057224 */ /* 0x000fe400078e02ff */
[----:B------:R-:W-:Y:S02]  /*2b40*/  VIADD R9, R9, 0xfffffffe ;  /* 0xfffffffe09097836 */ /* 0x000fe40000000000 */
[----:B------:R-:W-:-:S04]  /*2b50*/  IMAD.WIDE.U32 R34, R38, R10, R34 ;  /* 0x0000000a26227225 */ /* 0x000fc800078e0022 */
[----:B------:R-:W-:-:S05]  /*2b60*/  IMAD R5, R39, R10, R5 ;  /* 0x0000000a27057224 */ /* 0x000fca00078e0205 */
[----:B------:R-:W-:Y:S01]  /*2b70*/  IADD3 R6, PT, PT, R35, R5, RZ ;  /* 0x0000000523067210 */ /* 0x000fe20007ffe0ff */
[----:B------:R-:W-:-:S07]  /*2b80*/  IMAD.MOV.U32 R5, RZ, RZ, R34 ;  /* 0x000000ffff057224 */ /* 0x000fce00078e0022 */
.L_x_29475:
        /* <DEDUP_REMOVED lines=31> */
.L_x_29489:
[----:B------:R-:W-:Y:S01]  /*2d80*/  MOV R20, R14 ;  /* 0x0000000e00147202 */ /* 0x000fe20000000f00 */
[----:B------:R-:W-:Y:S01]  /*2d90*/  IMAD.MOV.U32 R24, RZ, RZ, R15 ;  /* 0x000000ffff187224 */ /* 0x000fe200078e000f */
[----:B------:R-:W-:Y:S01]  /*2da0*/  MOV R21, R16 ;  /* 0x0000001000157202 */ /* 0x000fe20000000f00 */
[----:B------:R-:W-:Y:S01]  /*2db0*/  IMAD.MOV.U32 R22, RZ, RZ, R17 ;  /* 0x000000ffff167224 */ /* 0x000fe200078e0011 */
[----:B------:R-:W-:-:S07]  /*2dc0*/  MOV R23, 0x2de0 ;  /* 0x00002de000177802 */ /* 0x000fce0000000f00 */
[----:B------:R-:W-:Y:S05]  /*2dd0*/  CALL.REL.NOINC `($__internal_641_$__cuda_sm20_rem_s64) ;  /* 0x0000004000f47944 */ /* 0x000fea0003c00000 */
[----:B------:R-:W-:Y:S01]  /*2de0*/  MOV R10, R12 ;  /* 0x0000000c000a7202 */ /* 0x000fe20000000f00 */
[----:B------:R-:W-:-:S07]  /*2df0*/  IMAD.MOV.U32 R11, RZ, RZ, R13 ;  /* 0x000000ffff0b7224 */ /* 0x000fce00078e000d */
.L_x_29490:
[----:B------:R-:W-:Y:S05]  /*2e00*/  BSYNC.RECONVERGENT B1 ;  /* 0x0000000000017941 */ /* 0x000fea0003800200 */
.L_x_29488:
        /* <DEDUP_REMOVED lines=33> */
.L_x_29492:
[----:B------:R-:W-:Y:S01]  /*3020*/  IMAD.MOV.U32 R21, RZ, RZ, R16 ;  /* 0x000000ffff157224 */ /* 0x000fe200078e0010 */
[----:B------:R-:W-:Y:S01]  /*3030*/  MOV R22, R17 ;  /* 0x0000001100167202 */ /* 0x000fe20000000f00 */
[----:B------:R-:W-:Y:S01]  /*3040*/  IMAD.MOV.U32 R20, RZ, RZ, R7 ;  /* 0x000000ffff147224 */ /* 0x000fe200078e0007 */
[----:B------:R-:W-:Y:S02]  /*3050*/  MOV R24, R8 ;  /* 0x0000000800187202 */ /* 0x000fe40000000f00 */
[----:B------:R-:W-:-:S07]  /*3060*/  MOV R23, 0x3080 ;  /* 0x0000308000177802 */ /* 0x000fce0000000f00 */
[----:B------:R-:W-:Y:S05]  /*3070*/  CALL.REL.NOINC `($__internal_641_$__cuda_sm20_rem_s64) ;  /* 0x00000040004c7944 */ /* 0x000fea0003c00000 */
[----:B------:R-:W-:Y:S01]  /*3080*/  IMAD.MOV.U32 R8, RZ, RZ, R12 ;  /* 0x000000ffff087224 */ /* 0x000fe200078e000c */
[----:B------:R-:W-:-:S07]  /*3090*/  MOV R9, R13 ;  /* 0x0000000d00097202 */ /* 0x000fce0000000f00 */
.L_x_29493:
[----:B------:R-:W-:Y:S05]  /*30a0*/  BSYNC.RECONVERGENT B1 ;  /* 0x0000000000017941 */ /* 0x000fea0003800200 */
.L_x_29491:
[----:B------:R-:W-:Y:S01]  /*30b0*/  MOV R11, R6 ;  /* 0x00000006000b7202 */ /* 0x000fe20000000f00 */
[----:B------:R-:W-:Y:S02]  /*30c0*/  IMAD.MOV.U32 R10, RZ, RZ, R5 ;  /* 0x000000ffff0a7224 */ /* 0x000fe400078e0005 */
[----:B------:R-:W-:Y:S02]  /*30d0*/  IMAD R7, R9, R18, RZ ;  /* 0x0000001209077224 */ /* 0x000fe400078e02ff */
[----:B------:R-:W-:-:S04]  /*30e0*/  IMAD.WIDE.U32 R10, R18, R8, R10 ;  /* 0x00000008120a7225 */ /* 0x000fc800078e000a */
[----:B------:R-:W-:Y:S01]  /*30f0*/  IMAD R7, R19, R8, R7 ;  /* 0x0000000813077224 */ /* 0x000fe200078e0207 */
[----:B------:R-:W-:-:S03]  /*3100*/  MOV R5, R10 ;  /* 0x0000000a00057202 */ /* 0x000fc60000000f00 */
[----:B------:R-:W-:-:S07]  /*3110*/  IMAD.IADD R6, R11, 0x1, R7 ;  /* 0x000000010b067824 */ /* 0x000fce00078e0207 */
.L_x_29448:
        /* <DEDUP_REMOVED lines=10> */
.L_x_29447:
        /* <DEDUP_REMOVED lines=20> */
.L_x_29521:
        /* <DEDUP_REMOVED lines=33> */
.L_x_29498:
[----:B------:R-:W-:Y:S01]  /*3510*/  MOV R29, R15 ;  /* 0x0000000f001d7202 */ /* 0x000fe20000000f00 */
[----:B------:R-:W-:Y:S01]  /*3520*/  IMAD.MOV.U32 R26, RZ, RZ, R14 ;  /* 0x000000ffff1a7224 */ /* 0x000fe200078e000e */
[----:B------:R-:W-:Y:S01]  /*3530*/  MOV R13, R34 ;  /* 0x00000022000d7202 */ /* 0x000fe20000000f00 */
[----:B------:R-:W-:Y:S01]  /*3540*/  IMAD.MOV.U32 R12, RZ, RZ, R35 ;  /* 0x000000ffff0c7224 */ /* 0x000fe200078e0023 */
[----:B------:R-:W-:-:S07]  /*3550*/  MOV R11, 0x3570 ;  /* 0x00003570000b7802 */ /* 0x000fce0000000f00 */
[----:B-123--:R-:W-:Y:S05]  /*3560*/  CALL.REL.NOINC `($__internal_640_$__cuda_sm20_div_s64) ;  /* 0x0000003400c07944 */ /* 0x00efea0003c00000 */
        /* <DEDUP_REMOVED lines=11> */
.L_x_29499:
[----:B------:R-:W-:Y:S05]  /*3620*/  BSYNC.RECONVERGENT B1 ;  /* 0x0000000000017941 */ /* 0x000fea0003800200 */
.L_x_29497:
        /* <DEDUP_REMOVED lines=39> */
.L_x_29501:
[----:B------:R-:W-:Y:S01]  /*38a0*/  MOV R29, R34 ;  /* 0x00000022001d7202 */ /* 0x000fe20000000f00 */
[----:B------:R-:W-:Y:S01]  /*38b0*/  IMAD.MOV.U32 R26, RZ, RZ, R35 ;  /* 0x000000ffff1a7224 */ /* 0x000fe200078e0023 */
[----:B------:R-:W-:Y:S01]  /*38c0*/  MOV R13, R36 ;  /* 0x00000024000d7202 */ /* 0x000fe20000000f00 */
[----:B------:R-:W-:Y:S01]  /*38d0*/  IMAD.MOV.U32 R12, RZ, RZ, R37 ;  /* 0x000000ffff0c7224 */ /* 0x000fe200078e0025 */
[----:B------:R-:W-:-:S07]  /*38e0*/  MOV R11, 0x3900 ;  /* 0x00003900000b7802 */ /* 0x000fce0000000f00 */
[----:B-1----:R-:W-:Y:S05]  /*38f0*/  CALL.REL.NOINC `($__internal_640_$__cuda_sm20_div_s64) ;  /* 0x0000003000dc7944 */ /* 0x002fea0003c00000 */
        /* <DEDUP_REMOVED lines=11> */
.L_x_29502:
[----:B------:R-:W-:Y:S05]  /*39b0*/  BSYNC.RECONVERGENT B1 ;  /* 0x0000000000017941 */ /* 0x000fea0003800200 */
.L_x_29500:
        /* <DEDUP_REMOVED lines=38> */
.L_x_29504:
[----:B------:R-:W-:Y:S01]  /*3c20*/  IMAD.MOV.U32 R29, RZ, RZ, R34 ;  /* 0x000000ffff1d7224 */ /* 0x000fe200078e0022 */
[----:B------:R-:W-:Y:S01]  /*3c30*/  MOV R26, R35 ;  /* 0x00000023001a7202 */ /* 0x000fe20000000f00 */
[----:B------:R-:W-:Y:S01]  /*3c40*/  IMAD.MOV.U32 R13, RZ, RZ, R36 ;  /* 0x000000ffff0d7224 */ /* 0x000fe200078e0024 */
[----:B------:R-:W-:Y:S02]  /*3c50*/  MOV R12, R37 ;  /* 0x00000025000c7202 */ /* 0x000fe40000000f00 */
[----:B------:R-:W-:-:S07]  /*3c60*/  MOV R11, 0x3c80 ;  /* 0x00003c80000b7802 */ /* 0x000fce0000000f00 */
[----:B-1----:R-:W-:Y:S05]  /*3c70*/  CALL.REL.NOINC `($__internal_640_$__cuda_sm20_div_s64) ;  /* 0x0000002c00fc7944 */ /* 0x002fea0003c00000 */
        /* <DEDUP_REMOVED lines=11> */
.L_x_29505:
[----:B------:R-:W-:Y:S05]  /*3d30*/  BSYNC.RECONVERGENT B1 ;  /* 0x0000000000017941 */ /* 0x000fea0003800200 */
.L_x_29503:
        /* <DEDUP_REMOVED lines=38> */
.L_x_29507:
        /* <DEDUP_REMOVED lines=17> */
.L_x_29508:
[----:B------:R-:W-:Y:S05]  /*40b0*/  BSYNC.RECONVERGENT B1 ;  /* 0x0000000000017941 */ /* 0x000fea0003800200 */
.L_x_29506:
        /* <DEDUP_REMOVED lines=39> */
.L_x_29510:
        /* <DEDUP_REMOVED lines=17> */
.L_x_29511:
[----:B------:R-:W-:Y:S05]  /*4440*/  BSYNC.RECONVERGENT B1 ;  /* 0x0000000000017941 */ /* 0x000fea0003800200 */
.L_x_29509:
        /* <DEDUP_REMOVED lines=38> */
.L_x_29513:
        /* <DEDUP_REMOVED lines=17> */
.L_x_29514:
[----:B------:R-:W-:Y:S05]  /*47c0*/  BSYNC.RECONVERGENT B1 ;  /* 0x0000000000017941 */ /* 0x000fea0003800200 */
.L_x_29512:
        /* <DEDUP_REMOVED lines=38> */
.L_x_29516:
        /* <DEDUP_REMOVED lines=17> */
.L_x_29517:
[----:B------:R-:W-:Y:S05]  /*4b40*/  BSYNC.RECONVERGENT B1 ;  /* 0x0000000000017941 */ /* 0x000fea0003800200 */
.L_x_29515:
        /* <DEDUP_REMOVED lines=36> */
.L_x_29519:
        /* <DEDUP_REMOVED lines=17> */
.L_x_29520:
[----:B------:R-:W-:Y:S05]  /*4ea0*/  BSYNC.RECONVERGENT B1 ;  /* 0x0000000000017941 */ /* 0x000fea0003800200 */
.L_x_29518:
        /* <DEDUP_REMOVED lines=12> */
.L_x_29496:
        /* <DEDUP_REMOVED lines=35> */
.L_x_29524:
[----:B------:R-:W-:Y:S01]  /*51a0*/  IMAD.MOV.U32 R29, RZ, RZ, R15 ;  /* 0x000000ffff1d7224 */ /* 0x000fe200078e000f */
[----:B------:R-:W-:Y:S01]  /*51b0*/  MOV R26, R14 ;  /* 0x0000000e001a7202 */ /* 0x000fe20000000f00 */
[----:B------:R-:W-:Y:S01]  /*51c0*/  IMAD.MOV.U32 R13, RZ, RZ, R16 ;  /* 0x000000ffff0d7224 */ /* 0x000fe200078e0010 */
[----:B------:R-:W-:Y:S02]  /*51d0*/  MOV R12, R17 ;  /* 0x00000011000c7202 */ /* 0x000fe40000000f00 */
[----:B------:R-:W-:-:S07]  /*51e0*/  MOV R11, 0x5200 ;  /* 0x00005200000b7802 */ /* 0x000fce0000000f00 */
[----:B------:R-:W-:Y:S05]  /*51f0*/  CALL.REL.NOINC `($__internal_640_$__cuda_sm20_div_s64) ;  /* 0x00000018009c7944 */ /* 0x000fea0003c00000 */
        /* <DEDUP_REMOVED lines=11> */
.L_x_29525:
[----:B------:R-:W-:Y:S05]  /*52b0*/  BSYNC.RECONVERGENT B1 ;  /* 0x0000000000017941 */ /* 0x000fea0003800200 */
.L_x_29523:
        /* <DEDUP_REMOVED lines=41> */
.L_x_29527:
[----:B------:R-:W-:Y:S01]  /*5550*/  MOV R29, R18 ;  /* 0x00000012001d7202 */ /* 0x000fe20000000f00 */
[----:B------:R-:W-:Y:S01]  /*5560*/  IMAD.MOV.U32 R13, RZ, RZ, R16 ;  /* 0x000000ffff0d7224 */ /* 0x000fe200078e0010 */
[----:B------:R-:W-:Y:S02]  /*5570*/  MOV R26, R19 ;  /* 0x00000013001a7202 */ /* 0x000fe40000000f00 */
[----:B------:R-:W-:Y:S02]  /*5580*/  MOV R12, R17 ;  /* 0x00000011000c7202 */ /* 0x000fe40000000f00 */
[----:B------:R-:W-:-:S07]  /*5590*/  MOV R11, 0x55b0 ;  /* 0x000055b0000b7802 */ /* 0x000fce0000000f00 */
[----:B------:R-:W-:Y:S05]  /*55a0*/  CALL.REL.NOINC `($__internal_640_$__cuda_sm20_div_s64) ;  /* 0x0000001400b07944 */ /* 0x000fea0003c00000 */
        /* <DEDUP_REMOVED lines=11> */
.L_x_29528:
[----:B------:R-:W-:Y:S05]  /*5660*/  BSYNC.RECONVERGENT B1 ;  /* 0x0000000000017941 */ /* 0x000fea0003800200 */
.L_x_29526:
        /* <DEDUP_REMOVED lines=40> */
.L_x_29530:
[----:B------:R-:W-:Y:S01]  /*58f0*/  MOV R29, R18 ;  /* 0x00000012001d7202 */ /* 0x000fe20000000f00 */
[----:B------:R-:W-:Y:S01]  /*5900*/  IMAD.MOV.U32 R26, RZ, RZ, R19 ;  /* 0x000000ffff1a7224 */ /* 0x000fe200078e0013 */
[----:B------:R-:W-:Y:S02]  /*5910*/  MOV R13, R20 ;  /* 0x00000014000d7202 */ /* 0x000fe40000000f00 */
[----:B------:R-:W-:Y:S02]  /*5920*/  MOV R12, R21 ;  /* 0x00000015000c7202 */ /* 0x000fe40000000f00 */
[----:B------:R-:W-:-:S07]  /*5930*/  MOV R11, 0x5950 ;  /* 0x00005950000b7802 */ /* 0x000fce0000000f00 */
[----:B------:R-:W-:Y:S05]  /*5940*/  CALL.REL.NOINC `($__internal_640_$__cuda_sm20_div_s64) ;  /* 0x0000001000c87944 */ /* 0x000fea0003c00000 */
        /* <DEDUP_REMOVED lines=11> */
.L_x_29531:
[----:B------:R-:W-:Y:S05]  /*5a00*/  BSYNC.RECONVERGENT B1 ;  /* 0x0000000000017941 */ /* 0x000fea0003800200 */
.L_x_29529:
        /* <DEDUP_REMOVED lines=39> */
.L_x_29533:
[----:B------:R-:W-:Y:S01]  /*5c80*/  MOV R29, R18 ;  /* 0x00000012001d7202 */ /* 0x000fe20000000f00 */
[----:B------:R-:W-:Y:S01]  /*5c90*/  IMAD.MOV.U32 R26, RZ, RZ, R19 ;  /* 0x000000ffff1a7224 */ /* 0x000fe200078e0013 */
[----:B------:R-:W-:Y:S02]  /*5ca0*/  MOV R13, R20 ;  /* 0x00000014000d7202 */ /* 0x000fe40000000f00 */
[----:B------:R-:W-:Y:S02]  /*5cb0*/  MOV R12, R21 ;  /* 0x00000015000c7202 */ /* 0x000fe40000000f00 */
[----:B------:R-:W-:-:S07]  /*5cc0*/  MOV R11, 0x5ce0 ;  /* 0x00005ce0000b7802 */ /* 0x000fce0000000f00 */
[----:B------:R-:W-:Y:S05]  /*5cd0*/  CALL.REL.NOINC `($__internal_640_$__cuda_sm20_div_s64) ;  /* 0x0000000c00e47944 */ /* 0x000fea0003c00000 */
        /* <DEDUP_REMOVED lines=11> */
.L_x_29534:
[----:B------:R-:W-:Y:S05]  /*5d90*/  BSYNC.RECONVERGENT B1 ;  /* 0x0000000000017941 */ /* 0x000fea0003800200 */
.L_x_29532:
        /* <DEDUP_REMOVED lines=10> */
.L_x_29522:
        /* <DEDUP_REMOVED lines=34> */
.L_x_29537:
        /* <DEDUP_REMOVED lines=17> */
.L_x_29538:
[----:B------:R-:W-:Y:S05]  /*6170*/  BSYNC.RECONVERGENT B1 ;  /* 0x0000000000017941 */ /* 0x000fea0003800200 */
.L_x_29536:
        /* <DEDUP_REMOVED lines=41> */
.L_x_29540:
        /* <DEDUP_REMOVED lines=17> */
.L_x_29541:
[----:B------:R-:W-:Y:S05]  /*6520*/  BSYNC.RECONVERGENT B1 ;  /* 0x0000000000017941 */ /* 0x000fea0003800200 */
.L_x_29539:
        /* <DEDUP_REMOVED lines=10> */
.L_x_29535:
        /* <DEDUP_REMOVED lines=31> */
.L_x_29543:
[----:B------:R-:W-:Y:S01]  /*67c0*/  MOV R21, R10 ;  /* 0x0000000a00157202 */ /* 0x000fe20000000f00 */
[----:B------:R-:W-:Y:S01]  /*67d0*/  IMAD.MOV.U32 R20, RZ, RZ, R15 ;  /* 0x000000ffff147224 */ /* 0x000fe200078e000f */
[----:B------:R-:W-:Y:S02]  /*67e0*/  MOV R22, R11 ;  /* 0x0000000b00167202 */ /* 0x000fe40000000f00 */
[----:B------:R-:W-:Y:S02]  /*67f0*/  MOV R24, R14 ;  /* 0x0000000e00187202 */ /* 0x000fe40000000f00 */
[----:B------:R-:W-:-:S07]  /*6800*/  MOV R23, 0x6820 ;  /* 0x0000682000177802 */ /* 0x000fce0000000f00 */
[----:B------:R-:W-:Y:S05]  /*6810*/  CALL.REL.NOINC `($__internal_641_$__cuda_sm20_rem_s64) ;  /* 0x0000000800647944 */ /* 0x000fea0003c00000 */
[----:B------:R-:W-:Y:S01]  /*6820*/  MOV R10, R12 ;  /* 0x0000000c000a7202 */ /* 0x000fe20000000f00 */
[----:B------:R-:W-:-:S07]  /*6830*/  IMAD.MOV.U32 R11, RZ, RZ, R13 ;  /* 0x000000ffff0b7224 */ /* 0x000fce00078e000d */
.L_x_29544:
[----:B------:R-:W-:Y:S05]  /*6840*/  BSYNC.RECONVERGENT B1 ;  /* 0x0000000000017941 */ /* 0x000fea0003800200 */
.L_x_29542:
        /* <DEDUP_REMOVED lines=10> */
.L_x_29495:
[----:B------:R-:W0:Y:S02]  /*68f0*/  LDCU.64 UR4, c[0x0][0x388] ;  /* 0x00007100ff0477ac */ /* 0x000e240008000a00 */
[----:B0-----:R-:W-:-:S04]  /*6900*/  LEA R8, P0, R7, UR4, 0x3 ;  /* 0x0000000407087c11 */ /* 0x001fc8000f8018ff */
[----:B------:R-:W-:-:S05]  /*6910*/  LEA.HI.X R9, R7, UR5, R6, 0x3, P0 ;  /* 0x0000000507097c11 */ /* 0x000fca00080f1c06 */
[----:B------:R-:W2:Y:S04]  /*6920*/  LDG.E.64 R6, desc[UR6][R8.64] ;  /* 0x0000000608067981 */ /* 0x000ea8000c1e1b00 */
[----:B--2---:R0:W-:Y:S02]  /*6930*/  STS.64 [R3], R6 ;  /* 0x0000000603007388 */ /* 0x0041e40000000a00 */
.L_x_29494:
[----:B------:R-:W-:Y:S05]  /*6940*/  BSYNC.RECONVERGENT B0 ;  /* 0x0000000000007941 */ /* 0x000fea0003800200 */
.L_x_29446:
[----:B------:R-:W-:Y:S01]  /*6950*/  BAR.SYNC.DEFER_BLOCKING 0x0 ;  /* 0x0000000000007b1d */ /* 0x000fe20000010000 */
[----:B------:R-:W-:Y:S02]  /*6960*/  ISETP.GE.U32.AND P0, PT, R4, 0x42, PT ;  /* 0x000000420400780c */ /* 0x000fe40003f06070 */
[----:B------:R-:W-:-:S11]  /*6970*/  ISETP.GT.U32.AND P1, PT, R2, 0x1f, PT ;  /* 0x0000001f0200780c */ /* 0x000fd60003f24070 */
[----:B------:R-:W-:Y:S05]  /*6980*/  @!P0 BRA `(.L_x_29545) ;  /* 0x00000000002c8947 */ /* 0x000fea0003800000 */
.L_x_29546:
        /* <DEDUP_REMOVED lines=11> */
.L_x_29545:
        /* <DEDUP_REMOVED lines=35> */
        .weak           $__internal_640_$__cuda_sm20_div_s64
        .type           $__internal_640_$__cuda_sm20_div_s64,@function
        .size           $__internal_640_$__cuda_sm20_div_s64,($__internal_641_$__cuda_sm20_rem_s64 - $__internal_640_$__cuda_sm20_div_s64)
$__internal_640_$__cuda_sm20_div_s64:
        /* <DEDUP_REMOVED lines=83> */
[----:B------:R-:W-:Y:S05]  /*71a0*/  RET.REL.NODEC R12 `(uncontiguous_prod_f64) ;  /* 0xffffff8c0c947950 */ /* 0x000fea0003c3ffff */
        .weak           $__internal_641_$__cuda_sm20_rem_s64
        .type           $__internal_641_$__cuda_sm20_rem_s64,@function
        .size           $__internal_641_$__cuda_sm20_rem_s64,(.L_x_32844 - $__internal_641_$__cuda_sm20_rem_s64)
$__internal_641_$__cuda_sm20_rem_s64:
        /* <DEDUP_REMOVED lines=77> */
[----:B------:R-:W-:Y:S06]  /*7680*/  RET.REL.NODEC R10 `(uncontiguous_prod_f64) ;  /* 0xffffff880a5c7950 */ /* 0x000fec0003c3ffff */
.L_x_29547:
        /* <DEDUP_REMOVED lines=15> */
.L_x_32844:


//--------------------- .text.contiguous_prod_f64 --------------------------
	.section	.text.contiguous_prod_f64,"ax",@progbits
	.align	128
        .global         contiguous_prod_f64
        .type           contiguous_prod_f64,@function
        .size           contiguous_prod_f64,(.L_x_33546 - contiguous_prod_f64)
        .other          contiguous_prod_f64,@"STO_CUDA_ENTRY STV_DEFAULT"
contiguous_prod_f64:
.text.contiguous_prod_f64:
        /* <DEDUP_REMOVED lines=19> */
[----:B------:R-:W-:Y:S01]  /*0130*/  UMOV UR4, 0x400 ;  /* 0x0000040000047882 */ /* 0x000fe20000000000 */
[----:B------:R-:W-:Y:S02]  /*0140*/  IMAD.MOV.U32 R10, RZ, RZ, 0x0 ;  /* 0x00000000ff0a7424 */ /* 0x000fe400078e00ff */
[----:B------:R-:W-:Y:S01]  /*0150*/  IMAD.MOV.U32 R11, RZ, RZ, 0x3ff00000 ;  /* 0x3ff00000ff0b7424 */ /* 0x000fe200078e00ff */
[----:B0-----:R-:W-:-:S06]  /*0160*/  ULEA UR4, UR5, UR4, 0x18 ;  /* 0x0000000405047291 */ /* 0x001fcc000f8ec0ff */
[----:B------:R-:W-:-:S05]  /*0170*/  LEA R3, R2, UR4, 0x3 ;  /* 0x0000000402037c11 */ /* 0x000fca000f8e18ff */
[----:B------:R0:W-:Y:S01]  /*0180*/  STS.64 [R3], R10 ;  /* 0x0000000a03007388 */ /* 0x0001e20000000a00 */
[----:B------:R-:W-:Y:S01]  /*0190*/  IMAD.U32 R12, RZ, RZ, UR8 ;  /* 0x00000008ff0c7e24 */ /* 0x000fe2000f8e00ff */
[----:B------:R-:W-:Y:S01]  /*01a0*/  BSSY.RECONVERGENT B0, `(.L_x_29548) ;  /* 0x000000e000007945 */ /* 0x000fe20003800200 */
[----:B------:R-:W-:-:S03]  /*01b0*/  ISETP.GT.U32.AND P1, PT, R2, 0x1f, PT ;  /* 0x0000001f0200780c */ /* 0x000fc60003f24070 */
[----:B------:R-:W-:Y:S01]  /*01c0*/  ISETP.GE.U32.AND P2, PT, R12, 0x42, PT ;  /* 0x000000420c00780c */ /* 0x000fe20003f46070 */
[----:B--2---:R-:W-:-:S07]  /*01d0*/  @!P0 DMUL R6, R4, R6 ;  /* 0x0000000604068228 */ /* 0x004fce0000000000 */
        /* <DEDUP_REMOVED lines=10> */
.L_x_29549:
[----:B------:R-:W-:Y:S05]  /*0280*/  BSYNC.RECONVERGENT B0 ;  /* 0x0000000000007941 */ /* 0x000fea0003800200 */
.L_x_29548:
[----:B------:R-:W-:Y:S06]  /*0290*/  BAR.SYNC.DEFER_BLOCKING 0x0 ;  /* 0x0000000000007b1d */ /* 0x000fec0000010000 */
[----:B------:R-:W-:Y:S05]  /*02a0*/  @!P2 BRA `(.L_x_29550) ;  /* 0x00000000002ca947 */ /* 0x000fea0003800000 */
.L_x_29551:
[----:B------:R-:W-:-:S04]  /*02b0*/  SHF.R.U32.HI R8, RZ, 0x1, R12 ;  /* 0x00000001ff087819 */ /* 0x000fc8000001160c */
[----:B------:R-:W-:-:S13]  /*02c0*/  ISETP.GE.U32.AND P0, PT, R2, R8, PT ;  /* 0x000000080200720c */ /* 0x000fda0003f06070 */
[----:B0-----:R-:W-:Y:S01]  /*02d0*/  @!P0 IMAD R6, R8, 0x8, R3 ;  /* 0x0000000808068824 */ /* 0x001fe200078e0203 */
[----:B-1----:R-:W-:Y:S05]  /*02e0*/  @!P0 LDS.64 R4, [R3] ;  /* 0x0000000003048984 */ /* 0x002fea0000000a00 */
[----:B------:R-:W0:Y:S02]  /*02f0*/  @!P0 LDS.64 R6, [R6] ;  /* 0x0000000006068984 */ /* 0x000e240000000a00 */
[----:B0-----:R-:W-:-:S07]  /*0300*/  @!P0 DMUL R4, R4, R6 ;  /* 0x0000000604048228 */ /* 0x001fce0000000000 */
[----:B------:R2:W-:Y:S01]  /*0310*/  @!P0 STS.64 [R3], R4 ;  /* 0x0000000403008388 */ /* 0x0005e20000000a00 */
[----:B------:R-:W-:Y:S01]  /*0320*/  BAR.SYNC.DEFER_BLOCKING 0x0 ;  /* 0x0000000000007b1d */ /* 0x000fe20000010000 */
[----:B------:R-:W-:Y:S01]  /*0330*/  ISETP.GT.U32.AND P0, PT, R12, 0x83, PT ;  /* 0x000000830c00780c */ /* 0x000fe20003f04070 */
[----:B------:R-:W-:-:S12]  /*0340*/  IMAD.MOV.U32 R12, RZ, RZ, R8 ;  /* 0x000000ffff0c7224 */ /* 0x000fd800078e0008 */
[----:B--2---:R-:W-:Y:S05]  /*0350*/  @P0 BRA `(.L_x_29551) ;  /* 0xfffffffc00d40947 */ /* 0x004fea000383ffff */
.L_x_29550:
[----:B------:R-:W-:Y:S05]  /*0360*/  @P1 EXIT ;  /* 0x000000000000194d */ /* 0x000fea0003800000 */
[----:B-1----:R-:W-:Y:S01]  /*0370*/  LDS.64 R4, [R3] ;  /* 0x0000000003047984 */ /* 0x002fe20000000a00 */
[----:B------:R-:W-:-:S03]  /*0380*/  ISETP.NE.AND P0, PT, R2, RZ, PT ;  /* 0x000000ff0200720c */ /* 0x000fc60003f05270 */
[----:B0-----:R-:W0:Y:S02]  /*0390*/  LDS.64 R6, [R3+0x100] ;  /* 0x0001000003067984 */ /* 0x001e240000000a00 */
        /* <DEDUP_REMOVED lines=31> */
.L_x_29552:
        /* <DEDUP_REMOVED lines=15> */
.L_x_33546:


//--------------------- .text.contiguous_prod33_f32 --------------------------
	.section	.text.contiguous_prod33_f32,"ax",@progbits
	.align	128
        .global         contiguous_prod33_f32
        .type           contiguous_prod33_f32,@function
        .size           contiguous_prod33_f32,(.L_x_33547 - contiguous_prod33_f32)
        .other          contiguous_prod33_f32,@"STO_CUDA_ENTRY STV_DEFAULT"
contiguous_prod33_f32:
.text.contiguous_prod33_f32:
[----:B------:R-:W-:Y:S01]  /*0000*/  LDC R1, c[0x0][0x37c] ;  /* 0x0000df00ff017b82 */ /* 0x000fe20000000800 */
[----:B------:R-:W0:Y:S01]  /*0010*/  S2R R8, SR_TID.Y ;  /* 0x0000000000087919 */ /* 0x000e220000002200 */
[----:B------:R-:W1:Y:S06]  /*0020*/  LDCU UR8, c[0x0][0x360] ;  /* 0x00006c00ff0877ac */ /* 0x000e6c0008000800 */
[----:B------:R-:W0:Y:S01]  /*0030*/  S2UR UR9, SR_CTAID.Y ;  /* 0x00000000000979c3 */ /* 0x000e220000002600 */
[----:B------:R-:W-:Y:S01]  /*0040*/  HFMA2 R7, -RZ, RZ, 1.875, 0 ;  /* 0x3f800000ff077431 */ /* 0x000fe200000001ff */
        /* <DEDUP_REMOVED lines=46> */
.L_x_29555:
        /* <DEDUP_REMOVED lines=21> */
[----:B-1----:R-:W-:Y:S01]  /*0480*/  FMUL R12, R12, R7 ;  /* 0x000000070c0c7220 */ /* 0x002fe20000400000 */
[----:B---3--:R-:W-:-:S03]  /*0490*/  LEA R11, R14, R11, 0x5 ;  /* 0x0000000b0e0b7211 */ /* 0x008fc600078e28ff */
[----:B--2---:R-:W-:-:S04]  /*04a0*/  FMUL R12, R12, R13 ;  /* 0x0000000d0c0c7220 */ /* 0x004fc80000400000 */
[----:B----4-:R-:W-:-:S04]  /*04b0*/  FMUL R12, R12, R17 ;  /* 0x000000110c0c7220 */ /* 0x010fc80000400000 */
[----:B-----5:R-:W-:-:S04]  /*04c0*/  FMUL R12, R12, R15 ;  /* 0x0000000f0c0c7220 */ /* 0x020fc80000400000 */
[----:B0-----:R-:W-:-:S04]  /*04d0*/  FMUL R12, R12, R19 ;  /* 0x000000130c0c7220 */ /* 0x001fc80000400000 */
[----:B------:R-:W-:-:S04]  /*04e0*/  FMUL R12, R12, R23 ;  /* 0x000000170c0c7220 */ /* 0x000fc80000400000 */
[----:B------:R-:W-:-:S04]  /*04f0*/  FMUL R12, R12, R21 ;  /* 0x000000150c0c7220 */ /* 0x000fc80000400000 */
[----:B------:R-:W-:Y:S01]  /*0500*/  FMUL R7, R12, R25 ;  /* 0x000000190c077220 */ /* 0x000fe20000400000 */
[----:B------:R-:W-:Y:S06]  /*0510*/  @P0 BRA `(.L_x_29555) ;  /* 0xfffffffc00840947 */ /* 0x000fec000383ffff */
[----:B------:R-:W-:-:S07]  /*0520*/  VIADD R9, R9, 0x1 ;  /* 0x0000000109097836 */ /* 0x000fce0000000000 */
.L_x_29554:
        /* <DEDUP_REMOVED lines=17> */
[----:B-1----:R-:W-:-:S04]  /*0640*/  FMUL R6, R7, R6 ;  /* 0x0000000607067220 */ /* 0x002fc80000400000 */
[----:B--2---:R-:W-:-:S04]  /*0650*/  FMUL R6, R6, R13 ;  /* 0x0000000d06067220 */ /* 0x004fc80000400000 */
[----:B---3--:R-:W-:-:S04]  /*0660*/  FMUL R6, R6, R15 ;  /* 0x0000000f06067220 */ /* 0x008fc80000400000 */
[----:B----4-:R-:W-:-:S07]  /*0670*/  FMUL R7, R6, R17 ;  /* 0x0000001106077220 */ /* 0x010fce0000400000 */
.L_x_29557:
        /* <DEDUP_REMOVED lines=12> */
[----:B-1----:R-:W-:-:S04]  /*0740*/  FMUL R6, R7, R6 ;  /* 0x0000000607067220 */ /* 0x002fc80000400000 */
[----:B--2---:R-:W-:-:S07]  /*0750*/  FMUL R7, R6, R13 ;  /* 0x0000000d06077220 */ /* 0x004fce0000400000 */
.L_x_29558:
[----:B------:R-:W-:-:S05]  /*0760*/  @!P1 IMAD R9, R9, UR8, RZ ;  /* 0x0000000809099c24 */ /* 0x000fca000f8e02ff */
[----:B------:R-:W-:-:S05]  /*0770*/  @!P1 LEA R9, R9, R0, 0x2 ;  /* 0x0000000009099211 */ /* 0x000fca00078e10ff */
[----:B------:R-:W1:Y:S02]  /*0780*/  @!P1 LDS R6, [R9] ;  /* 0x0000000009069984 */ /* 0x000e640000000800 */
[----:B-1----:R-:W-:-:S07]  /*0790*/  @!P1 FMUL R7, R7, R6 ;  /* 0x0000000607079220 */ /* 0x002fce0000400000 */
.L_x_29556:
[----:B-1----:R1:W-:Y:S02]  /*07a0*/  STS [R0], R7 ;  /* 0x0000000700007388 */ /* 0x0023e40000000800 */
.L_x_29553:
        /* <DEDUP_REMOVED lines=8> */
.L_x_29559:
        /* <DEDUP_REMOVED lines=13> */
.L_x_33547:


//--------------------- .text.contiguous_prod3_f32 --------------------------
	.section	.text.contiguous_prod3_f32,"ax",@progbits
	.align	128
        .global         contiguous_prod3_f32
        .type           contiguous_prod3_f32,@function
        .size           contiguous_prod3_f32,(.L_x_32846 - contiguous_prod3_f32)
        .other          contiguous_prod3_f32,@"STO_CUDA_ENTRY STV_DEFAULT"
contiguous_prod3_f32:
.text.contiguous_prod3_f32:
        /* <DEDUP_REMOVED lines=44> */
.L_x_29578:
        /* <DEDUP_REMOVED lines=27> */
.L_x_29562:
[----:B------:R-:W-:Y:S01]  /*0470*/  IMAD.MOV.U32 R30, RZ, RZ, R32 ;  /* 0x000000ffff1e7224 */ /* 0x000fe200078e0020 */
[----:B------:R-:W-:Y:S01]  /*0480*/  MOV R0, R36 ;  /* 0x0000002400007202 */ /* 0x000fe20000000f00 */
[----:B------:R-:W-:Y:S01]  /*0490*/  IMAD.MOV.U32 R3, RZ, RZ, R37 ;  /* 0x000000ffff037224 */ /* 0x000fe200078e0025 */
[----:B------:R-:W-:-:S07]  /*04a0*/  MOV R8, 0x4c0 ;  /* 0x000004c000087802 */ /* 0x000fce0000000f00 */
[----:B01-3--:R-:W-:Y:S05]  /*04b0*/  CALL.REL.NOINC `($__internal_642_$__cuda_sm20_div_s64) ;  /* 0x0000003000c87944 */ /* 0x00bfea0003c00000 */
        /* <DEDUP_REMOVED lines=9> */
.L_x_29563:
        /* <DEDUP_REMOVED lines=33> */
.L_x_29564:
[----:B------:R-:W-:Y:S01]  /*0760*/  MOV R0, R36 ;  /* 0x0000002400007202 */ /* 0x000fe20000000f00 */
[----:B------:R-:W-:Y:S01]  /*0770*/  IMAD.MOV.U32 R3, RZ, RZ, R37 ;  /* 0x000000ffff037224 */ /* 0x000fe200078e0025 */
[----:B------:R-:W-:-:S07]  /*0780*/  MOV R8, 0x7a0 ;  /* 0x000007a000087802 */ /* 0x000fce0000000f00 */
[----:B---3--:R-:W-:Y:S05]  /*0790*/  CALL.REL.NOINC `($__internal_642_$__cuda_sm20_div_s64) ;  /* 0x0000003000107944 */ /* 0x008fea0003c00000 */
        /* <DEDUP_REMOVED lines=10> */
.L_x_29565:
        /* <DEDUP_REMOVED lines=34> */
.L_x_29566:
[----:B------:R-:W-:Y:S01]  /*0a60*/  MOV R30, R28 ;  /* 0x0000001c001e7202 */ /* 0x000fe20000000f00 */
[----:B------:R-:W-:Y:S01]  /*0a70*/  IMAD.MOV.U32 R0, RZ, RZ, R36 ;  /* 0x000000ffff007224 */ /* 0x000fe200078e0024 */
[----:B------:R-:W-:Y:S02]  /*0a80*/  MOV R3, R37 ;  /* 0x0000002500037202 */ /* 0x000fe40000000f00 */
[----:B------:R-:W-:-:S07]  /*0a90*/  MOV R8, 0xab0 ;  /* 0x00000ab000087802 */ /* 0x000fce0000000f00 */
[----:B---3--:R-:W-:Y:S05]  /*0aa0*/  CALL.REL.NOINC `($__internal_642_$__cuda_sm20_div_s64) ;  /* 0x0000002c004c7944 */ /* 0x008fea0003c00000 */
        /* <DEDUP_REMOVED lines=10> */
.L_x_29567:
        /* <DEDUP_REMOVED lines=33> */
.L_x_29568:
[----:B------:R-:W-:Y:S01]  /*0d60*/  MOV R0, R36 ;  /* 0x0000002400007202 */ /* 0x000fe20000000f00 */
[----:B------:R-:W-:Y:S01]  /*0d70*/  IMAD.MOV.U32 R3, RZ, RZ, R37 ;  /* 0x000000ffff037224 */ /* 0x000fe200078e0025 */
[----:B------:R-:W-:-:S07]  /*0d80*/  MOV R8, 0xda0 ;  /* 0x00000da000087802 */ /* 0x000fce0000000f00 */
[----:B---3--:R-:W-:Y:S05]  /*0d90*/  CALL.REL.NOINC `($__internal_642_$__cuda_sm20_div_s64) ;  /* 0x0000002800907944 */ /* 0x008fea0003c00000 */
        /* <DEDUP_REMOVED lines=9> */
.L_x_29569:
        /* <DEDUP_REMOVED lines=34> */
.L_x_29570:
[----:B------:R-:W-:Y:S01]  /*1050*/  IMAD.MOV.U32 R30, RZ, RZ, R28 ;  /* 0x000000ffff1e7224 */ /* 0x000fe200078e001c */
        /* <DEDUP_REMOVED lines=13> */
.L_x_29571:
        /* <DEDUP_REMOVED lines=34> */
.L_x_29572:
        /* <DEDUP_REMOVED lines=14> */
.L_x_29573:
        /* <DEDUP_REMOVED lines=34> */
.L_x_29574:
[----:B------:R-:W-:Y:S01]  /*1650*/  IMAD.MOV.U32 R30, RZ, RZ, R28 ;  /* 0x000000ffff1e7224 */ /* 0x000fe200078e001c */
        /* <DEDUP_REMOVED lines=14> */
.L_x_29575:
        /* <DEDUP_REMOVED lines=34> */
.L_x_29576:
[----:B------:R-:W-:Y:S01]  /*1960*/  MOV R0, R36 ;  /* 0x0000002400007202 */ /* 0x000fe20000000f00 */
[----:B------:R-:W-:Y:S01]  /*1970*/  IMAD.MOV.U32 R3, RZ, RZ, R37 ;  /* 0x000000ffff037224 */ /* 0x000fe200078e0025 */
[----:B------:R-:W-:-:S07]  /*1980*/  MOV R8, 0x19a0 ;  /* 0x000019a000087802 */ /* 0x000fce0000000f00 */
[----:B---3--:R-:W-:Y:S05]  /*1990*/  CALL.REL.NOINC `($__internal_642_$__cuda_sm20_div_s64) ;  /* 0x0000001c00907944 */ /* 0x008fea0003c00000 */
        /* <DEDUP_REMOVED lines=9> */
.L_x_29577:
        /* <DEDUP_REMOVED lines=13> */
.L_x_29561:
        /* <DEDUP_REMOVED lines=33> */
.L_x_29580:
[----:B------:R-:W-:Y:S01]  /*1d10*/  MOV R30, R32 ;  /* 0x00000020001e7202 */ /* 0x000fe20000000f00 */
[----:B------:R-:W-:Y:S01]  /*1d20*/  IMAD.MOV.U32 R3, RZ, RZ, R17 ;  /* 0x000000ffff037224 */ /* 0x000fe200078e0011 */
[----:B------:R-:W-:Y:S02]  /*1d30*/  MOV R0, R16 ;  /* 0x0000001000007202 */ /* 0x000fe40000000f00 */
[----:B------:R-:W-:-:S07]  /*1d40*/  MOV R8, 0x1d60 ;  /* 0x00001d6000087802 */ /* 0x000fce0000000f00 */
[----:B------:R-:W-:Y:S05]  /*1d50*/  CALL.REL.NOINC `($__internal_642_$__cuda_sm20_div_s64) ;  /* 0x0000001800a07944 */ /* 0x000fea0003c00000 */
        /* <DEDUP_REMOVED lines=9> */
.L_x_29581:
        /* <DEDUP_REMOVED lines=35> */
.L_x_29582:
[----:B------:R-:W-:Y:S01]  /*2020*/  MOV R0, R18 ;  /* 0x0000001200007202 */ /* 0x000fe20000000f00 */
[----:B------:R-:W-:Y:S01]  /*2030*/  IMAD.MOV.U32 R3, RZ, RZ, R19 ;  /* 0x000000ffff037224 */ /* 0x000fe200078e0013 */
        /* <DEDUP_REMOVED lines=11> */
.L_x_29583:
        /* <DEDUP_REMOVED lines=36> */
.L_x_29584:
[----:B------:R-:W-:Y:S01]  /*2330*/  IMAD.MOV.U32 R30, RZ, RZ, R20 ;  /* 0x000000ffff1e7224 */ /* 0x000fe200078e0014 */
[----:B------:R-:W-:Y:S02]  /*2340*/  MOV R0, R18 ;  /* 0x0000001200007202 */ /* 0x000fe40000000f00 */
[----:B------:R-:W-:Y:S02]  /*2350*/  MOV R3, R19 ;  /* 0x0000001300037202 */ /* 0x000fe40000000f00 */
[----:B------:R-:W-:-:S07]  /*2360*/  MOV R8, 0x2380 ;  /* 0x0000238000087802 */ /* 0x000fce0000000f00 */
[----:B------:R-:W-:Y:S05]  /*2370*/  CALL.REL.NOINC `($__internal_642_$__cuda_sm20_div_s64) ;  /* 0x0000001400187944 */ /* 0x000fea0003c00000 */
        /* <DEDUP_REMOVED lines=10> */
.L_x_29585:
        /* <DEDUP_REMOVED lines=37> */
.L_x_29586:
[----:B------:R-:W-:Y:S02]  /*2670*/  MOV R0, R18 ;  /* 0x0000001200007202 */ /* 0x000fe40000000f00 */
[----:B------:R-:W-:Y:S02]  /*2680*/  MOV R3, R19 ;  /* 0x0000001300037202 */ /* 0x000fe40000000f00 */
[----:B------:R-:W-:-:S07]  /*2690*/  MOV R8, 0x26b0 ;  /* 0x000026b000087802 */ /* 0x000fce0000000f00 */
[----:B------:R-:W-:Y:S05]  /*26a0*/  CALL.REL.NOINC `($__internal_642_$__cuda_sm20_div_s64) ;  /* 0x00000010004c7944 */ /* 0x000fea0003c00000 */
        /* <DEDUP_REMOVED lines=8> */
.L_x_29587:
        /* <DEDUP_REMOVED lines=10> */
.L_x_29579:
        /* <DEDUP_REMOVED lines=31> */
.L_x_29589:
[----:B------:R-:W-:Y:S01]  /*29c0*/  MOV R30, R32 ;  /* 0x00000020001e7202 */ /* 0x000fe20000000f00 */
[----:B------:R-:W-:Y:S01]  /*29d0*/  IMAD.MOV.U32 R0, RZ, RZ, R16 ;  /* 0x000000ffff007224 */ /* 0x000fe200078e0010 */
[----:B------:R-:W-:Y:S02]  /*29e0*/  MOV R3, R17 ;  /* 0x0000001100037202 */ /* 0x000fe40000000f00 */
[----:B------:R-:W-:-:S07]  /*29f0*/  MOV R8, 0x2a10 ;  /* 0x00002a1000087802 */ /* 0x000fce0000000f00 */
[----:B------:R-:W-:Y:S05]  /*2a00*/  CALL.REL.NOINC `($__internal_642_$__cuda_sm20_div_s64) ;  /* 0x0000000c00747944 */ /* 0x000fea0003c00000 */
        /* <DEDUP_REMOVED lines=9> */
.L_x_29590:
        /* <DEDUP_REMOVED lines=36> */
.L_x_29591:
        /* <DEDUP_REMOVED lines=12> */
.L_x_29592:
        /* <DEDUP_REMOVED lines=10> */
.L_x_29588:
        /* <DEDUP_REMOVED lines=29> */
.L_x_29593:
[----:B------:R-:W-:-:S07]  /*3010*/  MOV R0, 0x3030 ;  /* 0x0000303000007802 */ /* 0x000fce0000000f00 */
[----:B------:R-:W-:Y:S05]  /*3020*/  CALL.REL.NOINC `($__internal_643_$__cuda_sm20_rem_s64) ;  /* 0x0000000c00387944 */ /* 0x000fea0003c00000 */
[----:B------:R-:W-:Y:S02]  /*3030*/  MOV R8, R3 ;  /* 0x0000000300087202 */ /* 0x000fe40000000f00 */
[----:B------:R-:W-:-:S07]  /*3040*/  MOV R9, R10 ;  /* 0x0000000a00097202 */ /* 0x000fce0000000f00 */
.L_x_29594:
[----:B------:R-:W0:Y:S02]  /*3050*/  LDC.64 R10, c[0x0][0x398] ;  /* 0x0000e600ff0a7b82 */ /* 0x000e240000000a00 */
[----:B0-----:R-:W-:-:S06]  /*3060*/  IMAD.WIDE.U32 R2, R2, 0x8, R10 ;  /* 0x0000000802027825 */ /* 0x001fcc00078e000a */
[----:B------:R-:W2:Y:S02]  /*3070*/  LDG.E.64 R2, desc[UR10][R2.64] ;  /* 0x0000000a02027981 */ /* 0x000ea4000c1e1b00 */
[-C--:B--2---:R-:W-:Y:S02]  /*3080*/  IMAD R11, R3, R8.reuse, RZ ;  /* 0x00000008030b7224 */ /* 0x084fe400078e02ff */
[----:B------:R-:W-:-:S04]  /*3090*/  IMAD.WIDE.U32 R28, R2, R8, R28 ;  /* 0x00000008021c7225 */ /* 0x000fc800078e001c */
[----:B------:R-:W-:-:S04]  /*30a0*/  IMAD R11, R2, R9, R11 ;  /* 0x00000009020b7224 */ /* 0x000fc800078e020b */
[----:B------:R-:W-:-:S07]  /*30b0*/  IMAD.IADD R29, R29, 0x1, R11 ;  /* 0x000000011d1d7824 */ /* 0x000fce00078e020b */
.L_x_29560:
        /* <DEDUP_REMOVED lines=33> */
.L_x_29597:
        /* <DEDUP_REMOVED lines=20> */
[----:B-1----:R-:W-:-:S02]  /*3410*/  FMUL R8, R8, R3 ;  /* 0x0000000308087220 */ /* 0x002fc40000400000 */
[----:B------:R-:W1:Y:S02]  /*3420*/  LDC R3, c[0x0][0x360] ;  /* 0x0000d800ff037b82 */ /* 0x000e640000000800 */
[----:B--2---:R-:W-:-:S04]  /*3430*/  FMUL R8, R8, R9 ;  /* 0x0000000908087220 */ /* 0x004fc80000400000 */
[----:B---3--:R-:W-:-:S04]  /*3440*/  FMUL R8, R8, R13 ;  /* 0x0000000d08087220 */ /* 0x008fc80000400000 */
[----:B----4-:R-:W-:-:S04]  /*3450*/  FMUL R8, R8, R11 ;  /* 0x0000000b08087220 */ /* 0x010fc80000400000 */
[----:B-----5:R-:W-:Y:S01]  /*3460*/  FMUL R8, R8, R17 ;  /* 0x0000001108087220 */ /* 0x020fe20000400000 */
[----:B-1----:R-:W-:-:S03]  /*3470*/  LEA R6, R3, R6, 0x5 ;  /* 0x0000000603067211 */ /* 0x002fc600078e28ff */
[----:B0-----:R-:W-:-:S04]  /*3480*/  FMUL R8, R8, R19 ;  /* 0x0000001308087220 */ /* 0x001fc80000400000 */
[----:B------:R-:W-:-:S04]  /*3490*/  FMUL R8, R8, R21 ;  /* 0x0000001508087220 */ /* 0x000fc80000400000 */
[----:B------:R-:W-:Y:S01]  /*34a0*/  FMUL R3, R8, R23 ;  /* 0x0000001708037220 */ /* 0x000fe20000400000 */
[----:B------:R-:W-:Y:S06]  /*34b0*/  @P0 BRA `(.L_x_29597) ;  /* 0xfffffffc00840947 */ /* 0x000fec000383ffff */
[----:B------:R-:W-:-:S07]  /*34c0*/  IADD3 R4, PT, PT, R7, 0x1, RZ ;  /* 0x0000000107047810 */ /* 0x000fce0007ffe0ff */
.L_x_29596:
        /* <DEDUP_REMOVED lines=17> */
[----:B-1----:R-:W-:-:S04]  /*35e0*/  FMUL R2, R3, R2 ;  /* 0x0000000203027220 */ /* 0x002fc80000400000 */
[----:B--2---:R-:W-:-:S04]  /*35f0*/  FMUL R2, R2, R9 ;  /* 0x0000000902027220 */ /* 0x004fc80000400000 */
[----:B---3--:R-:W-:-:S04]  /*3600*/  FMUL R2, R2, R11 ;  /* 0x0000000b02027220 */ /* 0x008fc80000400000 */
[----:B----4-:R-:W-:-:S07]  /*3610*/  FMUL R3, R2, R13 ;  /* 0x0000000d02037220 */ /* 0x010fce0000400000 */
.L_x_29599:
        /* <DEDUP_REMOVED lines=12> */
[----:B-1----:R-:W-:-:S04]  /*36e0*/  FMUL R2, R3, R2 ;  /* 0x0000000203027220 */ /* 0x002fc80000400000 */
[----:B--2---:R-:W-:-:S07]  /*36f0*/  FMUL R3, R2, R7 ;  /* 0x0000000702037220 */ /* 0x004fce0000400000 */
.L_x_29600:
[----:B------:R-:W-:-:S05]  /*3700*/  @!P1 IMAD R5, R4, UR7, RZ ;  /* 0x0000000704059c24 */ /* 0x000fca000f8e02ff */
[----:B------:R-:W-:-:S05]  /*3710*/  @!P1 LEA R5, R5, R0, 0x2 ;  /* 0x0000000005059211 */ /* 0x000fca00078e10ff */
[----:B------:R-:W1:Y:S02]  /*3720*/  @!P1 LDS R2, [R5] ;  /* 0x0000000005029984 */ /* 0x000e640000000800 */
[----:B-1----:R-:W-:-:S07]  /*3730*/  @!P1 FMUL R3, R3, R2 ;  /* 0x0000000203039220 */ /* 0x002fce0000400000 */
.L_x_29598:
[----:B-1----:R1:W-:Y:S02]  /*3740*/  STS [R0], R3 ;  /* 0x0000000300007388 */ /* 0x0023e40000000800 */
.L_x_29595:
        /* <DEDUP_REMOVED lines=9> */
        .weak           $__internal_642_$__cuda_sm20_div_s64
        .type           $__internal_642_$__cuda_sm20_div_s64,@function
        .size           $__internal_642_$__cuda_sm20_div_s64,($__internal_643_$__cuda_sm20_rem_s64 - $__internal_642_$__cuda_sm20_div_s64)
$__internal_642_$__cuda_sm20_div_s64:
        /* <DEDUP_REMOVED lines=82> */
[----:B------:R-:W-:Y:S06]  /*3d00*/  RET.REL.NODEC R8 `(contiguous_prod3_f32) ;  /* 0xffffffc008bc7950 */ /* 0x000fec0003c3ffff */
        .weak           $__internal_643_$__cuda_sm20_rem_s64
        .type           $__internal_643_$__cuda_sm20_rem_s64,@function
        .size           $__internal_643_$__cuda_sm20_rem_s64,(.L_x_32846 - $__internal_643_$__cuda_sm20_rem_s64)
$__internal_643_$__cuda_sm20_rem_s64:
        /* <DEDUP_REMOVED lines=66> */
[----:B------:R-:W-:Y:S06]  /*4130*/  RET.REL.NODEC R8 `(contiguous_prod3_f32) ;  /* 0xffffffbc08b07950 */ /* 0x000fec0003c3ffff */
.L_x_29601:
        /* <DEDUP_REMOVED lines=12> */
.L_x_32846:


//--------------------- .text.contiguous_prod22_f32 --------------------------
	.section	.text.contiguous_prod22_f32,"ax",@progbits
	.align	128
        .global         contiguous_prod22_f32
        .type           contiguous_prod22_f32,@function
        .size           contiguous_prod22_f32,(.L_x_33549 - contiguous_prod22_f32)
        .other          contiguous_prod22_f32,@"STO_CUDA_ENTRY STV_DEFAULT"
contiguous_prod22_f32:
.text.contiguous_prod22_f32:
        /* <DEDUP_REMOVED lines=28> */
[----:B------:R-:W-:Y:S01]  /*01c0*/  HFMA2 R11, -RZ, RZ, 1.875, 0 ;  /* 0x3f800000ff0b7431 */ /* 0x000fe200000001ff */
[----:B0-----:R-:W-:-:S06]  /*01d0*/  ULEA UR4, UR5, UR4, 0x18 ;  /* 0x0000000405047291 */ /* 0x001fcc000f8ec0ff */
[----:B------:R-:W-:-:S05]  /*01e0*/  LEA R2, R0, UR4, 0x2 ;  /* 0x0000000400027c11 */ /* 0x000fca000f8e10ff */
[----:B------:R0:W-:Y:S01]  /*01f0*/  STS [R2], R11 ;  /* 0x0000000b02007388 */ /* 0x0001e20000000800 */
[----:B------:R-:W-:Y:S01]  /*0200*/  BSSY.RECONVERGENT B0, `(.L_x_29602) ;  /* 0x0000012000007945 */ /* 0x000fe20003800200 */
[----:B------:R-:W-:Y:S02]  /*0210*/  ISETP.GE.U32.AND P1, PT, R3, 0x42, PT ;  /* 0x000000420300780c */ /* 0x000fe40003f26070 */
[----:B------:R-:W-:Y:S01]  /*0220*/  ISETP.GT.U32.AND P2, PT, R0, 0x1f, PT ;  /* 0x0000001f0000780c */ /* 0x000fe20003f44070 */
[----:B--2---:R-:W-:-:S05]  /*0230*/  @!P0 FMUL R7, R8, R13 ;  /* 0x0000000d08078220 */ /* 0x004fca0000400000 */
        /* <DEDUP_REMOVED lines=14> */
.L_x_29603:
[----:B------:R-:W-:Y:S05]  /*0320*/  BSYNC.RECONVERGENT B0 ;  /* 0x0000000000007941 */ /* 0x000fea0003800200 */
.L_x_29602:
[----:B------:R-:W-:Y:S06]  /*0330*/  BAR.SYNC.DEFER_BLOCKING 0x0 ;  /* 0x0000000000007b1d */ /* 0x000fec0000010000 */
[----:B------:R-:W-:Y:S05]  /*0340*/  @!P1 BRA `(.L_x_29604) ;  /* 0x00000000002c9947 */ /* 0x000fea0003800000 */
.L_x_29605:
[----:B------:R-:W-:-:S04]  /*0350*/  SHF.R.U32.HI R9, RZ, 0x1, R3 ;  /* 0x00000001ff097819 */ /* 0x000fc80000011603 */
[----:B------:R-:W-:-:S13]  /*0360*/  ISETP.GE.U32.AND P0, PT, R0, R9, PT ;  /* 0x000000090000720c */ /* 0x000fda0003f06070 */
[----:B------:R-:W-:Y:S01]  /*0370*/  @!P0 LEA R5, R9, R2, 0x2 ;  /* 0x0000000209058211 */ /* 0x000fe200078e10ff */
[----:B------:R-:W-:Y:S05]  /*0380*/  @!P0 LDS R4, [R2] ;  /* 0x0000000002048984 */ /* 0x000fea0000000800 */
[----:B------:R-:W0:Y:S02]  /*0390*/  @!P0 LDS R5, [R5] ;  /* 0x0000000005058984 */ /* 0x000e240000000800 */
[----:B01----:R-:W-:-:S05]  /*03a0*/  @!P0 FMUL R7, R4, R5 ;  /* 0x0000000504078220 */ /* 0x003fca0000400000 */
[----:B------:R2:W-:Y:S01]  /*03b0*/  @!P0 STS [R2], R7 ;  /* 0x0000000702008388 */ /* 0x0005e20000000800 */
[----:B------:R-:W-:Y:S01]  /*03c0*/  BAR.SYNC.DEFER_BLOCKING 0x0 ;  /* 0x0000000000007b1d */ /* 0x000fe20000010000 */
[----:B------:R-:W-:Y:S01]  /*03d0*/  ISETP.GT.U32.AND P0, PT, R3, 0x83, PT ;  /* 0x000000830300780c */ /* 0x000fe20003f04070 */
[----:B------:R-:W-:-:S12]  /*03e0*/  IMAD.MOV.U32 R3, RZ, RZ, R9 ;  /* 0x000000ffff037224 */ /* 0x000fd800078e0009 */
[----:B--2---:R-:W-:Y:S05]  /*03f0*/  @P0 BRA `(.L_x_29605) ;  /* 0xfffffffc00d40947 */ /* 0x004fea000383ffff */
.L_x_29604:
[----:B------:R-:W-:Y:S05]  /*0400*/  @P2 EXIT ;  /* 0x000000000000294d */ /* 0x000fea0003800000 */
[----:B------:R-:W-:Y:S01]  /*0410*/  LDS R3, [R2] ;  /* 0x0000000002037984 */ /* 0x000fe20000000800 */
[----:B------:R-:W-:-:S03]  /*0420*/  ISETP.NE.AND P0, PT, R0, RZ, PT ;  /* 0x000000ff0000720c */ /* 0x000fc60003f05270 */
[----:B------:R-:W2:Y:S02]  /*0430*/  LDS R4, [R2+0x80] ;  /* 0x0000800002047984 */ /* 0x000ea40000000800 */
[----:B--2---:R-:W-:-:S05]  /*0440*/  FMUL R3, R3, R4 ;  /* 0x0000000403037220 */ /* 0x004fca0000400000 */
[----:B------:R-:W-:Y:S04]  /*0450*/  STS [R2], R3 ;  /* 0x0000000302007388 */ /* 0x000fe80000000800 */
[----:B------:R-:W-:Y:S04]  /*0460*/  LDS R4, [R2] ;  /* 0x0000000002047984 */ /* 0x000fe80000000800 */
[----:B------:R-:W2:Y:S02]  /*0470*/  LDS R5, [R2+0x40] ;  /* 0x0000400002057984 */ /* 0x000ea40000000800 */
[----:B--2---:R-:W-:-:S05]  /*0480*/  FMUL R5, R4, R5 ;  /* 0x0000000504057220 */ /* 0x004fca0000400000 */
[----:B------:R-:W-:Y:S04]  /*0490*/  STS [R2], R5 ;  /* 0x0000000502007388 */ /* 0x000fe80000000800 */
[----:B------:R-:W-:Y:S04]  /*04a0*/  LDS R4, [R2] ;  /* 0x0000000002047984 */ /* 0x000fe80000000800 */
[----:B01----:R-:W0:Y:S02]  /*04b0*/  LDS R7, [R2+0x20] ;  /* 0x0000200002077984 */ /* 0x003e240000000800 */
[----:B0-----:R-:W-:-:S05]  /*04c0*/  FMUL R7, R4, R7 ;  /* 0x0000000704077220 */ /* 0x001fca0000400000 */
[----:B------:R-:W-:Y:S04]  /*04d0*/  STS [R2], R7 ;  /* 0x0000000702007388 */ /* 0x000fe80000000800 */
[----:B------:R-:W-:Y:S04]  /*04e0*/  LDS R4, [R2] ;  /* 0x0000000002047984 */ /* 0x000fe80000000800 */
[----:B------:R-:W0:Y:S02]  /*04f0*/  LDS R9, [R2+0x10] ;  /* 0x0000100002097984 */ /* 0x000e240000000800 */
        /* <DEDUP_REMOVED lines=28> */
.L_x_29606:
        /* <DEDUP_REMOVED lines=12> */
.L_x_33549:


//--------------------- .text.contiguous_prod2_f32 --------------------------
	.section	.text.contiguous_prod2_f32,"ax",@progbits
	.align	128
        .global         contiguous_prod2_f32
        .type           contiguous_prod2_f32,@function
        .size           contiguous_prod2_f32,(.L_x_32848 - contiguous_prod2_f32)
        .other          contiguous_prod2_f32,@"STO_CUDA_ENTRY STV_DEFAULT"
contiguous_prod2_f32:
.text.contiguous_prod2_f32:
        /* <DEDUP_REMOVED lines=47> */
.L_x_29635:
        /* <DEDUP_REMOVED lines=32> */
.L_x_29612:
[----:B------:R-:W-:Y:S01]  /*04f0*/  IMAD.MOV.U32 R26, RZ, RZ, R6 ;  /* 0x000000ffff1a7224 */ /* 0x000fe200078e0006 */
[----:B------:R-:W-:Y:S01]  /*0500*/  MOV R13, R7 ;  /* 0x00000007000d7202 */ /* 0x000fe20000000f00 */
[----:B------:R-:W-:Y:S01]  /*0510*/  IMAD.MOV.U32 R14, RZ, RZ, R34 ;  /* 0x000000ffff0e7224 */ /* 0x000fe200078e0022 */
[----:B------:R-:W-:Y:S02]  /*0520*/  MOV R11, R35 ;  /* 0x00000023000b7202 */ /* 0x000fe40000000f00 */
[----:B------:R-:W-:-:S07]  /*0530*/  MOV R12, 0x550 ;  /* 0x00000550000c7802 */ /* 0x000fce0000000f00 */
[----:B-1----:R-:W-:Y:S05]  /*0540*/  CALL.REL.NOINC `($__internal_644_$__cuda_sm20_div_s64) ;  /* 0x0000006400587944 */ /* 0x002fea0003c00000 */
        /* <DEDUP_REMOVED lines=9> */
.L_x_29613:
[----:B------:R-:W-:Y:S05]  /*05e0*/  BSYNC.RECONVERGENT B1 ;  /* 0x0000000000017941 */ /* 0x000fea0003800200 */
.L_x_29611:
        /* <DEDUP_REMOVED lines=34> */
.L_x_29615:
[----:B------:R-:W-:Y:S01]  /*0810*/  MOV R26, R20 ;  /* 0x00000014001a7202 */ /* 0x000fe20000000f00 */
[----:B------:R-:W-:Y:S01]  /*0820*/  IMAD.MOV.U32 R13, RZ, RZ, R9 ;  /* 0x000000ffff0d7224 */ /* 0x000fe200078e0009 */
[----:B------:R-:W-:Y:S01]  /*0830*/  MOV R14, R34 ;  /* 0x00000022000e7202 */ /* 0x000fe20000000f00 */
[----:B------:R-:W-:Y:S01]  /*0840*/  IMAD.MOV.U32 R11, RZ, RZ, R35 ;  /* 0x000000ffff0b7224 */ /* 0x000fe200078e0023 */
[----:B------:R-:W-:-:S07]  /*0850*/  MOV R12, 0x870 ;  /* 0x00000870000c7802 */ /* 0x000fce0000000f00 */
[----:B------:R-:W-:Y:S05]  /*0860*/  CALL.REL.NOINC `($__internal_644_$__cuda_sm20_div_s64) ;  /* 0x0000006000907944 */ /* 0x000fea0003c00000 */
        /* <DEDUP_REMOVED lines=9> */
.L_x_29616:
[----:B------:R-:W-:Y:S05]  /*0900*/  BSYNC.RECONVERGENT B1 ;  /* 0x0000000000017941 */ /* 0x000fea0003800200 */
.L_x_29614:
        /* <DEDUP_REMOVED lines=33> */
.L_x_29618:
[----:B------:R-:W-:Y:S01]  /*0b20*/  MOV R26, R36 ;  /* 0x00000024001a7202 */ /* 0x000fe20000000f00 */
[----:B------:R-:W-:Y:S01]  /*0b30*/  IMAD.MOV.U32 R13, RZ, RZ, R37 ;  /* 0x000000ffff0d7224 */ /* 0x000fe200078e0025 */
[----:B------:R-:W-:Y:S01]  /*0b40*/  MOV R14, R20 ;  /* 0x00000014000e7202 */ /* 0x000fe20000000f00 */
[----:B------:R-:W-:Y:S01]  /*0b50*/  IMAD.MOV.U32 R11, RZ, RZ, R21 ;  /* 0x000000ffff0b7224 */ /* 0x000fe200078e0015 */
[----:B------:R-:W-:-:S07]  /*0b60*/  MOV R12, 0xb80 ;  /* 0x00000b80000c7802 */ /* 0x000fce0000000f00 */
[----:B------:R-:W-:Y:S05]  /*0b70*/  CALL.REL.NOINC `($__internal_644_$__cuda_sm20_div_s64) ;  /* 0x0000005c00cc7944 */ /* 0x000fea0003c00000 */
        /* <DEDUP_REMOVED lines=10> */
.L_x_29619:
[----:B------:R-:W-:Y:S05]  /*0c20*/  BSYNC.RECONVERGENT B1 ;  /* 0x0000000000017941 */ /* 0x000fea0003800200 */
.L_x_29617:
        /* <DEDUP_REMOVED lines=35> */
.L_x_29621:
[----:B------:R-:W-:Y:S01]  /*0e60*/  IMAD.MOV.U32 R26, RZ, RZ, R34 ;  /* 0x000000ffff1a7224 */ /* 0x000fe200078e0022 */
[----:B------:R-:W-:Y:S01]  /*0e70*/  MOV R13, R35 ;  /* 0x00000023000d7202 */ /* 0x000fe20000000f00 */
[----:B------:R-:W-:Y:S01]  /*0e80*/  IMAD.MOV.U32 R14, RZ, RZ, R20 ;  /* 0x000000ffff0e7224 */ /* 0x000fe200078e0014 */
[----:B------:R-:W-:Y:S02]  /*0e90*/  MOV R11, R21 ;  /* 0x00000015000b7202 */ /* 0x000fe40000000f00 */
[----:B------:R-:W-:-:S07]  /*0ea0*/  MOV R12, 0xec0 ;  /* 0x00000ec0000c7802 */ /* 0x000fce0000000f00 */
[----:B------:R-:W-:Y:S05]  /*0eb0*/  CALL.REL.NOINC `($__internal_644_$__cuda_sm20_div_s64) ;  /* 0x0000005800fc7944 */ /* 0x000fea0003c00000 */
        /* <DEDUP_REMOVED lines=11> */
.L_x_29622:
[----:B------:R-:W-:Y:S05]  /*0f70*/  BSYNC.RECONVERGENT B1 ;  /* 0x0000000000017941 */ /* 0x000fea0003800200 */
.L_x_29620:
        /* <DEDUP_REMOVED lines=36> */
.L_x_29624:
        /* <DEDUP_REMOVED lines=16> */
.L_x_29625:
[----:B------:R-:W-:Y:S05]  /*12c0*/  BSYNC.RECONVERGENT B1 ;  /* 0x0000000000017941 */ /* 0x000fea0003800200 */
.L_x_29623:
        /* <DEDUP_REMOVED lines=35> */
.L_x_29627:
        /* <DEDUP_REMOVED lines=17> */
.L_x_29628:
[----:B------:R-:W-:Y:S05]  /*1610*/  BSYNC.RECONVERGENT B1 ;  /* 0x0000000000017941 */ /* 0x000fea0003800200 */
.L_x_29626:
        /* <DEDUP_REMOVED lines=35> */
.L_x_29630:
        /* <DEDUP_REMOVED lines=16> */
.L_x_29631:
[----:B------:R-:W-:Y:S05]  /*1950*/  BSYNC.RECONVERGENT B1 ;  /* 0x0000000000017941 */ /* 0x000fea0003800200 */
.L_x_29629:
        /* <DEDUP_REMOVED lines=35> */
.L_x_29633:
[----:B------:R-:W-:Y:S01]  /*1b90*/  MOV R26, R34 ;  /* 0x00000022001a7202 */ /* 0x000fe20000000f00 */
[----:B------:R-:W-:Y:S01]  /*1ba0*/  IMAD.MOV.U32 R13, RZ, RZ, R35 ;  /* 0x000000ffff0d7224 */ /* 0x000fe200078e0023 */
[----:B------:R-:W-:Y:S01]  /*1bb0*/  MOV R14, R20 ;  /* 0x00000014000e7202 */ /* 0x000fe20000000f00 */
[----:B------:R-:W-:Y:S01]  /*1bc0*/  IMAD.MOV.U32 R11, RZ, RZ, R21 ;  /* 0x000000ffff0b7224 */ /* 0x000fe200078e0015 */
[----:B------:R-:W-:-:S07]  /*1bd0*/  MOV R12, 0x1bf0 ;  /* 0x00001bf0000c7802 */ /* 0x000fce0000000f00 */
[----:B------:R-:W-:Y:S05]  /*1be0*/  CALL.REL.NOINC `($__internal_644_$__cuda_sm20_div_s64) ;  /* 0x0000004c00b07944 */ /* 0x000fea0003c00000 */
        /* <DEDUP_REMOVED lines=10> */
.L_x_29634:
[----:B------:R-:W-:Y:S05]  /*1c90*/  BSYNC.RECONVERGENT B1 ;  /* 0x0000000000017941 */ /* 0x000fea0003800200 */
.L_x_29632:
        /* <DEDUP_REMOVED lines=8> */
.L_x_29610:
        /* <DEDUP_REMOVED lines=36> */
.L_x_29638:
[----:B------:R-:W-:Y:S01]  /*1f60*/  IMAD.MOV.U32 R26, RZ, RZ, R6 ;  /* 0x000000ffff1a7224 */ /* 0x000fe200078e0006 */
[----:B------:R-:W-:Y:S01]  /*1f70*/  MOV R13, R7 ;  /* 0x00000007000d7202 */ /* 0x000fe20000000f00 */
[----:B------:R-:W-:Y:S01]  /*1f80*/  IMAD.MOV.U32 R14, RZ, RZ, R16 ;  /* 0x000000ffff0e7224 */ /* 0x000fe200078e0010 */
[----:B------:R-:W-:Y:S02]  /*1f90*/  MOV R11, R17 ;  /* 0x00000011000b7202 */ /* 0x000fe40000000f00 */
[----:B------:R-:W-:-:S07]  /*1fa0*/  MOV R12, 0x1fc0 ;  /* 0x00001fc0000c7802 */ /* 0x000fce0000000f00 */
[----:B------:R-:W-:Y:S05]  /*1fb0*/  CALL.REL.NOINC `($__internal_644_$__cuda_sm20_div_s64) ;  /* 0x0000004800bc7944 */ /* 0x000fea0003c00000 */
        /* <DEDUP_REMOVED lines=9> */
.L_x_29639:
[----:B------:R-:W-:Y:S05]  /*2050*/  BSYNC.RECONVERGENT B1 ;  /* 0x0000000000017941 */ /* 0x000fea0003800200 */
.L_x_29637:
        /* <DEDUP_REMOVED lines=34> */
.L_x_29641:
[----:B------:R-:W-:Y:S01]  /*2280*/  IMAD.MOV.U32 R26, RZ, RZ, R20 ;  /* 0x000000ffff1a7224 */ /* 0x000fe200078e0014 */
[----:B------:R-:W-:Y:S01]  /*2290*/  MOV R13, R9 ;  /* 0x00000009000d7202 */ /* 0x000fe20000000f00 */
[----:B------:R-:W-:Y:S01]  /*22a0*/  IMAD.MOV.U32 R14, RZ, RZ, R16 ;  /* 0x000000ffff0e7224 */ /* 0x000fe200078e0010 */
[----:B------:R-:W-:Y:S02]  /*22b0*/  MOV R11, R17 ;  /* 0x00000011000b7202 */ /* 0x000fe40000000f00 */
[----:B------:R-:W-:-:S07]  /*22c0*/  MOV R12, 0x22e0 ;  /* 0x000022e0000c7802 */ /* 0x000fce0000000f00 */
[----:B------:R-:W-:Y:S05]  /*22d0*/  CALL.REL.NOINC `($__internal_644_$__cuda_sm20_div_s64) ;  /* 0x0000004400f47944 */ /* 0x000fea0003c00000 */
        /* <DEDUP_REMOVED lines=11> */
.L_x_29642:
[----:B------:R-:W-:Y:S05]  /*2390*/  BSYNC.RECONVERGENT B1 ;  /* 0x0000000000017941 */ /* 0x000fea0003800200 */
.L_x_29640:
        /* <DEDUP_REMOVED lines=36> */
.L_x_29644:
        /* <DEDUP_REMOVED lines=16> */
.L_x_29645:
[----:B------:R-:W-:Y:S05]  /*26e0*/  BSYNC.RECONVERGENT B1 ;  /* 0x0000000000017941 */ /* 0x000fea0003800200 */
.L_x_29643:
        /* <DEDUP_REMOVED lines=35> */
.L_x_29647:
[----:B------:R-:W-:Y:S01]  /*2920*/  IMAD.MOV.U32 R26, RZ, RZ, R18 ;  /* 0x000000ffff1a7224 */ /* 0x000fe200078e0012 */
[----:B------:R-:W-:Y:S01]  /*2930*/  MOV R13, R19 ;  /* 0x00000013000d7202 */ /* 0x000fe20000000f00 */
[----:B------:R-:W-:Y:S01]  /*2940*/  IMAD.MOV.U32 R14, RZ, RZ, R16 ;  /* 0x000000ffff0e7224 */ /* 0x000fe200078e0010 */
[----:B------:R-:W-:Y:S02]  /*2950*/  MOV R11, R17 ;  /* 0x00000011000b7202 */ /* 0x000fe40000000f00 */
[----:B------:R-:W-:-:S07]  /*2960*/  MOV R12, 0x2980 ;  /* 0x00002980000c7802 */ /* 0x000fce0000000f00 */
[----:B------:R-:W-:Y:S05]  /*2970*/  CALL.REL.NOINC `($__internal_644_$__cuda_sm20_div_s64) ;  /* 0x00000040004c7944 */ /* 0x000fea0003c00000 */
        /* <DEDUP_REMOVED lines=10> */
.L_x_29648:
[----:B------:R-:W-:Y:S05]  /*2a20*/  BSYNC.RECONVERGENT B1 ;  /* 0x0000000000017941 */ /* 0x000fea0003800200 */
.L_x_29646:
[----:B------:R-:W-:Y:S01]  /*2a30*/  IMAD R11, R11, R38, RZ ;  /* 0x000000260b0b7224 */ /* 0x000fe200078e02ff */
[----:B------:R-:W-:Y:S01]  /*2a40*/  IADD3 R8, PT, PT, R8, -0x2, RZ ;  /* 0xfffffffe08087810 */ /* 0x000fe20007ffe0ff */
[----:B------:R-:W-:Y:S02]  /*2a50*/  IMAD.MOV.U32 R36, RZ, RZ, R22 ;  /* 0x000000ffff247224 */ /* 0x000fe400078e0016 */
[-C--:B------:R-:W-:Y:S02]  /*2a60*/  IMAD R11, R39, R10.reuse, R11 ;  /* 0x0000000a270b7224 */ /* 0x080fe400078e020b */
[----:B------:R-:W-:-:S04]  /*2a70*/  IMAD.WIDE.U32 R22, R38, R10, R36 ;  /* 0x0000000a26167225 */ /* 0x000fc800078e0024 */
[----:B------:R-:W-:-:S07]  /*2a80*/  IMAD.IADD R23, R23, 0x1, R11 ;  /* 0x0000000117177824 */ /* 0x000fce00078e020b */
.L_x_29636:
        /* <DEDUP_REMOVED lines=30> */
.L_x_29650:
[----:B------:R-:W-:Y:S01]  /*2c70*/  IMAD.MOV.U32 R18, RZ, RZ, R6 ;  /* 0x000000ffff127224 */ /* 0x000fe200078e0006 */
[----:B------:R-:W-:Y:S01]  /*2c80*/  MOV R19, R7 ;  /* 0x0000000700137202 */ /* 0x000fe20000000f00 */
[----:B------:R-:W-:Y:S01]  /*2c90*/  IMAD.MOV.U32 R24, RZ, RZ, R10 ;  /* 0x000000ffff187224 */ /* 0x000fe200078e000a */
[----:B------:R-:W-:Y:S02]  /*2ca0*/  MOV R21, R11 ;  /* 0x0000000b00157202 */ /* 0x000fe40000000f00 */
[----:B------:R-:W-:-:S07]  /*2cb0*/  MOV R26, 0x2cd0 ;  /* 0x00002cd0001a7802 */ /* 0x000fce0000000f00 */
[----:B------:R-:W-:Y:S05]  /*2cc0*/  CALL.REL.NOINC `($__internal_645_$__cuda_sm20_rem_s64) ;  /* 0x0000004000c47944 */ /* 0x000fea0003c00000 */
.L_x_29651:
[----:B------:R-:W-:Y:S05]  /*2cd0*/  BSYNC.RECONVERGENT B1 ;  /* 0x0000000000017941 */ /* 0x000fea0003800200 */
.L_x_29649:
        /* <DEDUP_REMOVED lines=30> */
.L_x_29653:
[----:B------:R-:W-:Y:S01]  /*2ec0*/  IMAD.MOV.U32 R24, RZ, RZ, R10 ;  /* 0x000000ffff187224 */ /* 0x000fe200078e000a */
[----:B------:R-:W-:Y:S01]  /*2ed0*/  MOV R21, R11 ;  /* 0x0000000b00157202 */ /* 0x000fe20000000f00 */
[----:B------:R-:W-:Y:S01]  /*2ee0*/  IMAD.MOV.U32 R18, RZ, RZ, R20 ;  /* 0x000000ffff127224 */ /* 0x000fe200078e0014 */
[----:B------:R-:W-:Y:S02]  /*2ef0*/  MOV R19, R9 ;  /* 0x0000000900137202 */ /* 0x000fe40000000f00 */
[----:B------:R-:W-:-:S07]  /*2f00*/  MOV R26, 0x2f20 ;  /* 0x00002f20001a7802 */ /* 0x000fce0000000f00 */
[----:B------:R-:W-:Y:S05]  /*2f10*/  CALL.REL.NOINC `($__internal_645_$__cuda_sm20_rem_s64) ;  /* 0x0000004000307944 */ /* 0x000fea0003c00000 */
.L_x_29654:
[----:B------:R-:W-:Y:S05]  /*2f20*/  BSYNC.RECONVERGENT B1 ;  /* 0x0000000000017941 */ /* 0x000fea0003800200 */
.L_x_29652:
[----:B------:R-:W-:Y:S02]  /*2f30*/  IMAD R7, R7, R16, RZ ;  /* 0x0000001007077224 */ /* 0x000fe400078e02ff */
[----:B------:R-:W-:-:S04]  /*2f40*/  IMAD.WIDE.U32 R22, R16, R6, R22 ;  /* 0x0000000610167225 */ /* 0x000fc800078e0016 */
[----:B------:R-:W-:-:S04]  /*2f50*/  IMAD R7, R17, R6, R7 ;  /* 0x0000000611077224 */ /* 0x000fc800078e0207 */
[----:B------:R-:W-:-:S07]  /*2f60*/  IMAD.IADD R23, R23, 0x1, R7 ;  /* 0x0000000117177824 */ /* 0x000fce00078e0207 */
.L_x_29609:
[----:B------:R-:W0:Y:S02]  /*2f70*/  LDCU.64 UR4, c[0x0][0x388] ;  /* 0x00007100ff0477ac */ /* 0x000e240008000a00 */
[----:B0-----:R-:W-:Y:S02]  /*2f80*/  LEA R8, P1, R22, UR4, 0x2 ;  /* 0x0000000416087c11 */ /* 0x001fe4000f8210ff */
[----:B------:R-:W-:Y:S02]  /*2f90*/  LEA R6, P0, R4, UR4, 0x2 ;  /* 0x0000000404067c11 */ /* 0x000fe4000f8010ff */
[----:B------:R-:W-:Y:S02]  /*2fa0*/  LEA.HI.X R9, R22, UR5, R23, 0x2, P1 ;  /* 0x0000000516097c11 */ /* 0x000fe400088f1417 */
[----:B------:R-:W-:-:S04]  /*2fb0*/  LEA.HI.X R7, R4, UR5, R5, 0x2, P0 ;  /* 0x0000000504077c11 */ /* 0x000fc800080f1405 */
[----:B------:R-:W2:Y:S04]  /*2fc0*/  LDG.E R9, desc[UR12][R8.64] ;  /* 0x0000000c08097981 */ /* 0x000ea8000c1e1900 */
[----:B------:R-:W2:Y:S02]  /*2fd0*/  LDG.E R6, desc[UR12][R6.64] ;  /* 0x0000000c06067981 */ /* 0x000ea4000c1e1900 */
[----:B--2---:R-:W-:-:S05]  /*2fe0*/  FMUL R4, R6, R9 ;  /* 0x0000000906047220 */ /* 0x004fca0000400000 */
[----:B------:R0:W-:Y:S01]  /*2ff0*/  STS [R3], R4 ;  /* 0x0000000403007388 */ /* 0x0001e20000000800 */
[----:B------:R-:W-:Y:S05]  /*3000*/  BRA `(.L_x_29655) ;  /* 0x0000003400b87947 */ /* 0x000fea0003800000 */
.L_x_29608:
        /* <DEDUP_REMOVED lines=18> */
.L_x_29682:
        /* <DEDUP_REMOVED lines=30> */
.L_x_29659:
        /* <DEDUP_REMOVED lines=15> */
.L_x_29660:
[----:B------:R-:W-:Y:S05]  /*3400*/  BSYNC.RECONVERGENT B1 ;  /* 0x0000000000017941 */ /* 0x000fea0003800200 */
.L_x_29658:
        /* <DEDUP_REMOVED lines=39> */
.L_x_29662:
[----:B------:R-:W-:Y:S01]  /*3680*/  IMAD.MOV.U32 R26, RZ, RZ, R36 ;  /* 0x000000ffff1a7224 */ /* 0x000fe200078e0024 */
[----:B------:R-:W-:Y:S01]  /*3690*/  MOV R13, R37 ;  /* 0x00000025000d7202 */ /* 0x000fe20000000f00 */
[----:B------:R-:W-:Y:S01]  /*36a0*/  IMAD.MOV.U32 R14, RZ, RZ, R38 ;  /* 0x000000ffff0e7224 */ /* 0x000fe200078e0026 */
[----:B------:R-:W-:Y:S02]  /*36b0*/  MOV R11, R39 ;  /* 0x00000027000b7202 */ /* 0x000fe40000000f00 */
[----:B------:R-:W-:-:S07]  /*36c0*/  MOV R12, 0x36e0 ;  /* 0x000036e0000c7802 */ /* 0x000fce0000000f00 */
[----:B-1----:R-:W-:Y:S05]  /*36d0*/  CALL.REL.NOINC `($__internal_644_$__cuda_sm20_div_s64) ;  /* 0x0000003000f47944 */ /* 0x002fea0003c00000 */
        /* <DEDUP_REMOVED lines=11> */
.L_x_29663:
[----:B------:R-:W-:Y:S05]  /*3790*/  BSYNC.RECONVERGENT B1 ;  /* 0x0000000000017941 */ /* 0x000fea0003800200 */
.L_x_29661:
        /* <DEDUP_REMOVED lines=37> */
.L_x_29665:
        /* <DEDUP_REMOVED lines=17> */
.L_x_29666:
[----:B------:R-:W-:Y:S05]  /*3b00*/  BSYNC.RECONVERGENT B1 ;  /* 0x0000000000017941 */ /* 0x000fea0003800200 */
.L_x_29664:
        /* <DEDUP_REMOVED lines=38> */
.L_x_29668:
[----:B------:R-:W-:Y:S01]  /*3d70*/  MOV R26, R20 ;  /* 0x00000014001a7202 */ /* 0x000fe20000000f00 */
[----:B------:R-:W-:Y:S01]  /*3d80*/  IMAD.MOV.U32 R13, RZ, RZ, R21 ;  /* 0x000000ffff0d7224 */ /* 0x000fe200078e0015 */
[----:B------:R-:W-:Y:S01]  /*3d90*/  MOV R14, R36 ;  /* 0x00000024000e7202 */ /* 0x000fe20000000f00 */
[----:B------:R-:W-:Y:S01]  /*3da0*/  IMAD.MOV.U32 R11, RZ, RZ, R37 ;  /* 0x000000ffff0b7224 */ /* 0x000fe200078e0025 */
[----:B------:R-:W-:-:S07]  /*3db0*/  MOV R12, 0x3dd0 ;  /* 0x00003dd0000c7802 */ /* 0x000fce0000000f00 */
[----:B-1----:R-:W-:Y:S05]  /*3dc0*/  CALL.REL.NOINC `($__internal_644_$__cuda_sm20_div_s64) ;  /* 0x0000002c00387944 */ /* 0x002fea0003c00000 */
        /* <DEDUP_REMOVED lines=11> */
.L_x_29669:
[----:B------:R-:W-:Y:S05]  /*3e80*/  BSYNC.RECONVERGENT B1 ;  /* 0x0000000000017941 */ /* 0x000fea0003800200 */
.L_x_29667:
        /* <DEDUP_REMOVED lines=38> */
.L_x_29671:
        /* <DEDUP_REMOVED lines=17> */
.L_x_29672:
[----:B------:R-:W-:Y:S05]  /*4200*/  BSYNC.RECONVERGENT B1 ;  /* 0x0000000000017941 */ /* 0x000fea0003800200 */
.L_x_29670:
        /* <DEDUP_REMOVED lines=40> */
.L_x_29674:
        /* <DEDUP_REMOVED lines=17> */
.L_x_29675:
[----:B------:R-:W-:Y:S05]  /*45a0*/  BSYNC.RECONVERGENT B1 ;  /* 0x0000000000017941 */ /* 0x000fea0003800200 */
.L_x_29673:
        /* <DEDUP_REMOVED lines=40> */
.L_x_29677:
        /* <DEDUP_REMOVED lines=17> */
.L_x_29678:
[----:B------:R-:W-:Y:S05]  /*4940*/  BSYNC.RECONVERGENT B1 ;  /* 0x0000000000017941 */ /* 0x000fea0003800200 */
.L_x_29676:
        /* <DEDUP_REMOVED lines=38> */
.L_x_29680:
[----:B------:R-:W-:Y:S01]  /*4bb0*/  MOV R26, R20 ;  /* 0x00000014001a7202 */ /* 0x000fe20000000f00 */
[----:B------:R-:W-:Y:S01]  /*4bc0*/  IMAD.MOV.U32 R14, RZ, RZ, R22 ;  /* 0x000000ffff0e7224 */ /* 0x000fe200078e0016 */
[----:B------:R-:W-:Y:S02]  /*4bd0*/  MOV R13, R21 ;  /* 0x00000015000d7202 */ /* 0x000fe40000000f00 */
[----:B------:R-:W-:Y:S02]  /*4be0*/  MOV R11, R23 ;  /* 0x00000017000b7202 */ /* 0x000fe40000000f00 */
[----:B------:R-:W-:-:S07]  /*4bf0*/  MOV R12, 0x4c10 ;  /* 0x00004c10000c7802 */ /* 0x000fce0000000f00 */
[----:B-1----:R-:W-:Y:S05]  /*4c00*/  CALL.REL.NOINC `($__internal_644_$__cuda_sm20_div_s64) ;  /* 0x0000001c00a87944 */ /* 0x002fea0003c00000 */
        /* <DEDUP_REMOVED lines=11> */
.L_x_29681:
[----:B------:R-:W-:Y:S05]  /*4cc0*/  BSYNC.RECONVERGENT B1 ;  /* 0x0000000000017941 */ /* 0x000fea0003800200 */
.L_x_29679:
        /* <DEDUP_REMOVED lines=15> */
.L_x_29657:
        /* <DEDUP_REMOVED lines=37> */
.L_x_29685:
[----:B------:R-:W-:Y:S01]  /*5010*/  MOV R26, R18 ;  /* 0x00000012001a7202 */ /* 0x000fe20000000f00 */
[----:B------:R-:W-:Y:S01]  /*5020*/  IMAD.MOV.U32 R13, RZ, RZ, R19 ;  /* 0x000000ffff0d7224 */ /* 0x000fe200078e0013 */
[----:B------:R-:W-:Y:S02]  /*5030*/  MOV R14, R6 ;  /* 0x00000006000e7202 */ /* 0x000fe40000000f00 */
[----:B------:R-:W-:Y:S02]  /*5040*/  MOV R11, R7 ;  /* 0x00000007000b7202 */ /* 0x000fe40000000f00 */
[----:B------:R-:W-:-:S07]  /*5050*/  MOV R12, 0x5070 ;  /* 0x00005070000c7802 */ /* 0x000fce0000000f00 */
[----:B------:R-:W-:Y:S05]  /*5060*/  CALL.REL.NOINC `($__internal_644_$__cuda_sm20_div_s64) ;  /* 0x0000001800907944 */ /* 0x000fea0003c00000 */
        /* <DEDUP_REMOVED lines=9> */
.L_x_29686:
[----:B------:R-:W-:Y:S05]  /*5100*/  BSYNC.RECONVERGENT B1 ;  /* 0x0000000000017941 */ /* 0x000fea0003800200 */
.L_x_29684:
        /* <DEDUP_REMOVED lines=39> */
.L_x_29688:
        /* <DEDUP_REMOVED lines=17> */
.L_x_29689:
[----:B------:R-:W-:Y:S05]  /*5490*/  BSYNC.RECONVERGENT B1 ;  /* 0x0000000000017941 */ /* 0x000fea0003800200 */
.L_x_29687:
        /* <DEDUP_REMOVED lines=40> */
.L_x_29691:
[----:B------:R-:W-:Y:S01]  /*5720*/  MOV R26, R18 ;  /* 0x00000012001a7202 */ /* 0x000fe20000000f00 */
[----:B------:R-:W-:Y:S01]  /*5730*/  IMAD.MOV.U32 R14, RZ, RZ, R20 ;  /* 0x000000ffff0e7224 */ /* 0x000fe200078e0014 */
[----:B------:R-:W-:Y:S02]  /*5740*/  MOV R13, R19 ;  /* 0x00000013000d7202 */ /* 0x000fe40000000f00 */
[----:B------:R-:W-:Y:S02]  /*5750*/  MOV R11, R21 ;  /* 0x00000015000b7202 */ /* 0x000fe40000000f00 */
[----:B------:R-:W-:-:S07]  /*5760*/  MOV R12, 0x5780 ;  /* 0x00005780000c7802 */ /* 0x000fce0000000f00 */
[----:B------:R-:W-:Y:S05]  /*5770*/  CALL.REL.NOINC `($__internal_644_$__cuda_sm20_div_s64) ;  /* 0x0000001000cc7944 */ /* 0x000fea0003c00000 */
        /* <DEDUP_REMOVED lines=11> */
.L_x_29692:
[----:B------:R-:W-:Y:S05]  /*5830*/  BSYNC.RECONVERGENT B1 ;  /* 0x0000000000017941 */ /* 0x000fea0003800200 */
.L_x_29690:
        /* <DEDUP_REMOVED lines=40> */
.L_x_29694:
[----:B------:R-:W-:Y:S01]  /*5ac0*/  MOV R26, R18 ;  /* 0x00000012001a7202 */ /* 0x000fe20000000f00 */
[----:B------:R-:W-:Y:S01]  /*5ad0*/  IMAD.MOV.U32 R13, RZ, RZ, R19 ;  /* 0x000000ffff0d7224 */ /* 0x000fe200078e0013 */
[----:B------:R-:W-:Y:S02]  /*5ae0*/  MOV R14, R20 ;  /* 0x00000014000e7202 */ /* 0x000fe40000000f00 */
[----:B------:R-:W-:Y:S02]  /*5af0*/  MOV R11, R21 ;  /* 0x00000015000b7202 */ /* 0x000fe40000000f00 */
[----:B------:R-:W-:-:S07]  /*5b00*/  MOV R12, 0x5b20 ;  /* 0x00005b20000c7802 */ /* 0x000fce0000000f00 */
[----:B------:R-:W-:Y:S05]  /*5b10*/  CALL.REL.NOINC `($__internal_644_$__cuda_sm20_div_s64) ;  /* 0x0000000c00e47944 */ /* 0x000fea0003c00000 */
        /* <DEDUP_REMOVED lines=11> */
.L_x_29695:
[----:B------:R-:W-:Y:S05]  /*5bd0*/  BSYNC.RECONVERGENT B1 ;  /* 0x0000000000017941 */ /* 0x000fea0003800200 */
.L_x_29693:
        /* <DEDUP_REMOVED lines=11> */
.L_x_29683:
        /* <DEDUP_REMOVED lines=35> */
.L_x_29698:
[----:B------:R-:W-:Y:S01]  /*5ec0*/  IMAD.MOV.U32 R26, RZ, RZ, R18 ;  /* 0x000000ffff1a7224 */ /* 0x000fe200078e0012 */
[----:B------:R-:W-:Y:S01]  /*5ed0*/  MOV R13, R19 ;  /* 0x00000013000d7202 */ /* 0x000fe20000000f00 */
[----:B------:R-:W-:Y:S01]  /*5ee0*/  IMAD.MOV.U32 R11, RZ, RZ, R5 ;  /* 0x000000ffff0b7224 */ /* 0x000fe200078e0005 */
[----:B------:R-:W-:Y:S02]  /*5ef0*/  MOV R14, R4 ;  /* 0x00000004000e7202 */ /* 0x000fe40000000f00 */
[----:B------:R-:W-:-:S07]  /*5f00*/  MOV R12, 0x5f20 ;  /* 0x00005f20000c7802 */ /* 0x000fce0000000f00 */
[----:B------:R-:W-:Y:S05]  /*5f10*/  CALL.REL.NOINC `($__internal_644_$__cuda_sm20_div_s64) ;  /* 0x0000000800e47944 */ /* 0x000fea0003c00000 */
        /* <DEDUP_REMOVED lines=8> */
.L_x_29699:
[----:B------:R-:W-:Y:S05]  /*5fa0*/  BSYNC.RECONVERGENT B1 ;  /* 0x0000000000017941 */ /* 0x000fea0003800200 */
.L_x_29697:
        /* <DEDUP_REMOVED lines=39> */
.L_x_29701:
        /* <DEDUP_REMOVED lines=17> */
.L_x_29702:
[----:B------:R-:W-:Y:S05]  /*6330*/  BSYNC.RECONVERGENT B1 ;  /* 0x0000000000017941 */ /* 0x000fea0003800200 */
.L_x_29700:
        /* <DEDUP_REMOVED lines=11> */
.L_x_29696:
        /* <DEDUP_REMOVED lines=31> */
.L_x_29704:
[----:B------:R-:W-:Y:S02]  /*65e0*/  MOV R24, R20 ;  /* 0x0000001400187202 */ /* 0x000fe40000000f00 */
[----:B------:R-:W-:-:S07]  /*65f0*/  MOV R26, 0x6610 ;  /* 0x00006610001a7802 */ /* 0x000fce0000000f00 */
[----:B------:R-:W-:Y:S05]  /*6600*/  CALL.REL.NOINC `($__internal_645_$__cuda_sm20_rem_s64) ;  /* 0x0000000800747944 */ /* 0x000fea0003c00000 */
[----:B------:R-:W-:Y:S01]  /*6610*/  MOV R4, R6 ;  /* 0x0000000600047202 */ /* 0x000fe20000000f00 */
[----:B------:R-:W-:-:S07]  /*6620*/  IMAD.MOV.U32 R5, RZ, RZ, R7 ;  /* 0x000000ffff057224 */ /* 0x000fce00078e0007 */
.L_x_29705:
[----:B------:R-:W-:Y:S05]  /*6630*/  BSYNC.RECONVERGENT B1 ;  /* 0x0000000000017941 */ /* 0x000fea0003800200 */
.L_x_29703:
        /* <DEDUP_REMOVED lines=9> */
.L_x_29656:
[----:B------:R-:W2:Y:S04]  /*66d0*/  LDG.E R8, desc[UR12][R8.64] ;  /* 0x0000000c08087981 */ /* 0x000ea8000c1e1900 */
[----:B--2---:R1:W-:Y:S02]  /*66e0*/  STS [R3], R8 ;  /* 0x0000000803007388 */ /* 0x0043e40000000800 */
.L_x_29655:
[----:B------:R-:W-:Y:S05]  /*66f0*/  BSYNC.RECONVERGENT B0 ;  /* 0x0000000000007941 */ /* 0x000fea0003800200 */
.L_x_29607:
[----:B------:R-:W-:Y:S01]  /*6700*/  BAR.SYNC.DEFER_BLOCKING 0x0 ;  /* 0x0000000000007b1d */ /* 0x000fe20000010000 */
[----:B------:R-:W-:Y:S02]  /*6710*/  ISETP.GE.U32.AND P0, PT, R2, 0x42, PT ;  /* 0x000000420200780c */ /* 0x000fe40003f06070 */
[----:B------:R-:W-:-:S11]  /*6720*/  ISETP.GT.U32.AND P1, PT, R0, 0x1f, PT ;  /* 0x0000001f0000780c */ /* 0x000fd60003f24070 */
[----:B------:R-:W-:Y:S05]  /*6730*/  @!P0 BRA `(.L_x_29706) ;  /* 0x00000000002c8947 */ /* 0x000fea0003800000 */
.L_x_29707:
[----:B------:R-:W-:-:S04]  /*6740*/  SHF.R.U32.HI R6, RZ, 0x1, R2 ;  /* 0x00000001ff067819 */ /* 0x000fc80000011602 */
[----:B------:R-:W-:-:S13]  /*6750*/  ISETP.GE.U32.AND P0, PT, R0, R6, PT ;  /* 0x000000060000720c */ /* 0x000fda0003f06070 */
[----:B------:R-:W-:Y:S01]  /*6760*/  @!P0 LEA R5, R6, R3, 0x2 ;  /* 0x0000000306058211 */ /* 0x000fe200078e10ff */
[----:B0-----:R-:W-:Y:S05]  /*6770*/  @!P0 LDS R4, [R3] ;  /* 0x0000000003048984 */ /* 0x001fea0000000800 */
[----:B------:R-:W0:Y:S02]  /*6780*/  @!P0 LDS R5, [R5] ;  /* 0x0000000005058984 */ /* 0x000e240000000800 */
[----:B0-----:R-:W-:-:S05]  /*6790*/  @!P0 FMUL R4, R4, R5 ;  /* 0x0000000504048220 */ /* 0x001fca0000400000 */
[----:B------:R2:W-:Y:S01]  /*67a0*/  @!P0 STS [R3], R4 ;  /* 0x0000000403008388 */ /* 0x0005e20000000800 */
[----:B------:R-:W-:Y:S01]  /*67b0*/  BAR.SYNC.DEFER_BLOCKING 0x0 ;  /* 0x0000000000007b1d */ /* 0x000fe20000010000 */
[----:B------:R-:W-:Y:S01]  /*67c0*/  ISETP.GT.U32.AND P0, PT, R2, 0x83, PT ;  /* 0x000000830200780c */ /* 0x000fe20003f04070 */
[----:B------:R-:W-:-:S12]  /*67d0*/  IMAD.MOV.U32 R2, RZ, RZ, R6 ;  /* 0x000000ffff027224 */ /* 0x000fd800078e0006 */
[----:B--2---:R-:W-:Y:S05]  /*67e0*/  @P0 BRA `(.L_x_29707) ;  /* 0xfffffffc00d40947 */ /* 0x004fea000383ffff */
.L_x_29706:
[----:B------:R-:W-:Y:S05]  /*67f0*/  @P1 EXIT ;  /* 0x000000000000194d */ /* 0x000fea0003800000 */
[----:B------:R-:W-:Y:S01]  /*6800*/  LDS R2, [R3] ;  /* 0x0000000003027984 */ /* 0x000fe20000000800 */
[----:B------:R-:W-:-:S03]  /*6810*/  ISETP.NE.AND P0, PT, R0, RZ, PT ;  /* 0x000000ff0000720c */ /* 0x000fc60003f05270 */
[----:B------:R-:W2:Y:S02]  /*6820*/  LDS R5, [R3+0x80] ;  /* 0x0000800003057984 */ /* 0x000ea40000000800 */
[----:B--2---:R-:W-:-:S05]  /*6830*/  FMUL R2, R2, R5 ;  /* 0x0000000502027220 */ /* 0x004fca0000400000 */
[----:B------:R-:W-:Y:S04]  /*6840*/  STS [R3], R2 ;  /* 0x0000000203007388 */ /* 0x000fe80000000800 */
[----:B0-----:R-:W-:Y:S04]  /*6850*/  LDS R4, [R3] ;  /* 0x0000000003047984 */ /* 0x001fe80000000800 */
        /* <DEDUP_REMOVED lines=8> */
[----:B-1----:R-:W0:Y:S02]  /*68e0*/  LDS R8, [R3+0x10] ;  /* 0x0000100003087984 */ /* 0x002e240000000800 */
        /* <DEDUP_REMOVED lines=28> */
        .weak           $__internal_644_$__cuda_sm20_div_s64
        .type           $__internal_644_$__cuda_sm20_div_s64,@function
        .size           $__internal_644_$__cuda_sm20_div_s64,($__internal_645_$__cuda_sm20_rem_s64 - $__internal_644_$__cuda_sm20_div_s64)
$__internal_644_$__cuda_sm20_div_s64:
        /* <DEDUP_REMOVED lines=82> */
[----:B------:R-:W-:Y:S06]  /*6fd0*/  RET.REL.NODEC R12 `(contiguous_prod2_f32) ;  /* 0xffffff900c087950 */ /* 0x000fec0003c3ffff */
        .weak           $__internal_645_$__cuda_sm20_rem_s64
        .type           $__internal_645_$__cuda_sm20_rem_s64,@function
        .size           $__internal_645_$__cuda_sm20_rem_s64,(.L_x_32848 - $__internal_645_$__cuda_sm20_rem_s64)
$__internal_645_$__cuda_sm20_rem_s64:
        /* <DEDUP_REMOVED lines=76> */
[----:B------:R-:W-:Y:S06]  /*74a0*/  RET.REL.NODEC R26 `(contiguous_prod2_f32) ;  /* 0xffffff881ad47950 */ /* 0x000fec0003c3ffff */
.L_x_29708:
        /* <DEDUP_REMOVED lines=13> */
.L_x_32848:


//--------------------- .text.uncontiguous_prod_f32 --------------------------
	.section	.text.uncontiguous_prod_f32,"ax",@progbits
	.align	128
        .global         uncontiguous_prod_f32
        .type           uncontiguous_prod_f32,@function
        .size           uncontiguous_prod_f32,(.L_x_32850 - uncontiguous_prod_f32)
        .other          uncontiguous_prod_f32,@"STO_CUDA_ENTRY STV_DEFAULT"
uncontiguous_prod_f32:
.text.uncontiguous_prod_f32:
        /* <DEDUP_REMOVED lines=42> */
.L_x_29737:
        /* <DEDUP_REMOVED lines=33> */
.L_x_29714:
[----:B------:R-:W-:Y:S01]  /*04b0*/  MOV R29, R14 ;  /* 0x0000000e001d7202 */ /* 0x000fe20000000f00 */
[----:B------:R-:W-:Y:S01]  /*04c0*/  IMAD.MOV.U32 R26, RZ, RZ, R15 ;  /* 0x000000ffff1a7224 */ /* 0x000fe200078e000f */
[----:B------:R-:W-:Y:S01]  /*04d0*/  MOV R13, R16 ;  /* 0x00000010000d7202 */ /* 0x000fe20000000f00 */
[----:B------:R-:W-:Y:S01]  /*04e0*/  IMAD.MOV.U32 R12, RZ, RZ, R17 ;  /* 0x000000ffff0c7224 */ /* 0x000fe200078e0011 */
[----:B------:R-:W-:-:S07]  /*04f0*/  MOV R11, 0x510 ;  /* 0x00000510000b7802 */ /* 0x000fce0000000f00 */
[----:B------:R-:W-:Y:S05]  /*0500*/  CALL.REL.NOINC `($__internal_646_$__cuda_sm20_div_s64) ;  /* 0x0000006400d07944 */ /* 0x000fea0003c00000 */
        /* <DEDUP_REMOVED lines=9> */
.L_x_29715:
[----:B------:R-:W-:Y:S05]  /*05a0*/  BSYNC.RECONVERGENT B1 ;  /* 0x0000000000017941 */ /* 0x000fea0003800200 */
.L_x_29713:
        /* <DEDUP_REMOVED lines=36> */
.L_x_29717:
[----:B------:R-:W-:Y:S01]  /*07f0*/  MOV R29, R7 ;  /* 0x00000007001d7202 */ /* 0x000fe20000000f00 */
[----:B------:R-:W-:Y:S01]  /*0800*/  IMAD.MOV.U32 R26, RZ, RZ, R8 ;  /* 0x000000ffff1a7224 */ /* 0x000fe200078e0008 */
[----:B------:R-:W-:Y:S01]  /*0810*/  MOV R13, R16 ;  /* 0x00000010000d7202 */ /* 0x000fe20000000f00 */
[----:B------:R-:W-:Y:S01]  /*0820*/  IMAD.MOV.U32 R12, RZ, RZ, R17 ;  /* 0x000000ffff0c7224 */ /* 0x000fe200078e0011 */
[----:B------:R-:W-:-:S07]  /*0830*/  MOV R11, 0x850 ;  /* 0x00000850000b7802 */ /* 0x000fce0000000f00 */
[----:B------:R-:W-:Y:S05]  /*0840*/  CALL.REL.NOINC `($__internal_646_$__cuda_sm20_div_s64) ;  /* 0x0000006400007944 */ /* 0x000fea0003c00000 */
        /* <DEDUP_REMOVED lines=10> */
.L_x_29718:
[----:B------:R-:W-:Y:S05]  /*08f0*/  BSYNC.RECONVERGENT B1 ;  /* 0x0000000000017941 */ /* 0x000fea0003800200 */
.L_x_29716:
        /* <DEDUP_REMOVED lines=37> */
.L_x_29720:
[----:B------:R-:W-:Y:S01]  /*0b50*/  IMAD.MOV.U32 R29, RZ, RZ, R14 ;  /* 0x000000ffff1d7224 */ /* 0x000fe200078e000e */
[----:B------:R-:W-:Y:S01]  /*0b60*/  MOV R26, R15 ;  /* 0x0000000f001a7202 */ /* 0x000fe20000000f00 */
[----:B------:R-:W-:Y:S01]  /*0b70*/  IMAD.MOV.U32 R13, RZ, RZ, R16 ;  /* 0x000000ffff0d7224 */ /* 0x000fe200078e0010 */
[----:B------:R-:W-:Y:S02]  /*0b80*/  MOV R12, R17 ;  /* 0x00000011000c7202 */ /* 0x000fe40000000f00 */
[----:B------:R-:W-:-:S07]  /*0b90*/  MOV R11, 0xbb0 ;  /* 0x00000bb0000b7802 */ /* 0x000fce0000000f00 */
[----:B------:R-:W-:Y:S05]  /*0ba0*/  CALL.REL.NOINC `($__internal_646_$__cuda_sm20_div_s64) ;  /* 0x0000006000287944 */ /* 0x000fea0003c00000 */
        /* <DEDUP_REMOVED lines=10> */
.L_x_29721:
[----:B------:R-:W-:Y:S05]  /*0c50*/  BSYNC.RECONVERGENT B1 ;  /* 0x0000000000017941 */ /* 0x000fea0003800200 */
.L_x_29719:
        /* <DEDUP_REMOVED lines=34> */
.L_x_29723:
        /* <DEDUP_REMOVED lines=16> */
.L_x_29724:
[----:B------:R-:W-:Y:S05]  /*0f80*/  BSYNC.RECONVERGENT B1 ;  /* 0x0000000000017941 */ /* 0x000fea0003800200 */
.L_x_29722:
        /* <DEDUP_REMOVED lines=37> */
.L_x_29726:
[----:B------:R-:W-:Y:S01]  /*11e0*/  MOV R29, R14 ;  /* 0x0000000e001d7202 */ /* 0x000fe20000000f00 */
[----:B------:R-:W-:Y:S01]  /*11f0*/  IMAD.MOV.U32 R26, RZ, RZ, R15 ;  /* 0x000000ffff1a7224 */ /* 0x000fe200078e000f */
[----:B------:R-:W-:Y:S01]  /*1200*/  MOV R13, R16 ;  /* 0x00000010000d7202 */ /* 0x000fe20000000f00 */
[----:B------:R-:W-:Y:S01]  /*1210*/  IMAD.MOV.U32 R12, RZ, RZ, R17 ;  /* 0x000000ffff0c7224 */ /* 0x000fe200078e0011 */
[----:B------:R-:W-:-:S07]  /*1220*/  MOV R11, 0x1240 ;  /* 0x00001240000b7802 */ /* 0x000fce0000000f00 */
[----:B------:R-:W-:Y:S05]  /*1230*/  CALL.REL.NOINC `($__internal_646_$__cuda_sm20_div_s64) ;  /* 0x0000005800847944 */ /* 0x000fea0003c00000 */
        /* <DEDUP_REMOVED lines=11> */
.L_x_29727:
[----:B------:R-:W-:Y:S05]  /*12f0*/  BSYNC.RECONVERGENT B1 ;  /* 0x0000000000017941 */ /* 0x000fea0003800200 */
.L_x_29725:
        /* <DEDUP_REMOVED lines=35> */
.L_x_29729:
        /* <DEDUP_REMOVED lines=16> */
.L_x_29730:
[----:B------:R-:W-:Y:S05]  /*1630*/  BSYNC.RECONVERGENT B1 ;  /* 0x0000000000017941 */ /* 0x000fea0003800200 */
.L_x_29728:
        /* <DEDUP_REMOVED lines=36> */
.L_x_29732:
        /* <DEDUP_REMOVED lines=17> */
.L_x_29733:
[----:B------:R-:W-:Y:S05]  /*1990*/  BSYNC.RECONVERGENT B1 ;  /* 0x0000000000017941 */ /* 0x000fea0003800200 */
.L_x_29731:
        /* <DEDUP_REMOVED lines=36> */
.L_x_29735:
        /* <DEDUP_REMOVED lines=17> */
.L_x_29736:
[----:B------:R-:W-:Y:S05]  /*1cf0*/  BSYNC.RECONVERGENT B1 ;  /* 0x0000000000017941 */ /* 0x000fea0003800200 */
.L_x_29734:
        /* <DEDUP_REMOVED lines=10> */
.L_x_29712:
        /* <DEDUP_REMOVED lines=36> */
.L_x_29740:
[----:B------:R-:W-:Y:S01]  /*1fe0*/  IMAD.MOV.U32 R29, RZ, RZ, R14 ;  /* 0x000000ffff1d7224 */ /* 0x000fe200078e000e */
[----:B------:R-:W-:Y:S01]  /*1ff0*/  MOV R26, R15 ;  /* 0x0000000f001a7202 */ /* 0x000fe20000000f00 */
[----:B------:R-:W-:Y:S01]  /*2000*/  IMAD.MOV.U32 R13, RZ, RZ, R16 ;  /* 0x000000ffff0d7224 */ /* 0x000fe200078e0010 */
[----:B------:R-:W-:Y:S02]  /*2010*/  MOV R12, R17 ;  /* 0x00000011000c7202 */ /* 0x000fe40000000f00 */
[----:B------:R-:W-:-:S07]  /*2020*/  MOV R11, 0x2040 ;  /* 0x00002040000b7802 */ /* 0x000fce0000000f00 */
[----:B------:R-:W-:Y:S05]  /*2030*/  CALL.REL.NOINC `($__internal_646_$__cuda_sm20_div_s64) ;  /* 0x0000004c00047944 */ /* 0x000fea0003c00000 */
        /* <DEDUP_REMOVED lines=9> */
.L_x_29741:
[----:B------:R-:W-:Y:S05]  /*20d0*/  BSYNC.RECONVERGENT B1 ;  /* 0x0000000000017941 */ /* 0x000fea0003800200 */
.L_x_29739:
        /* <DEDUP_REMOVED lines=36> */
.L_x_29743:
[----:B------:R-:W-:Y:S01]  /*2320*/  IMAD.MOV.U32 R29, RZ, RZ, R7 ;  /* 0x000000ffff1d7224 */ /* 0x000fe200078e0007 */
[----:B------:R-:W-:Y:S01]  /*2330*/  MOV R26, R8 ;  /* 0x00000008001a7202 */ /* 0x000fe20000000f00 */
[----:B------:R-:W-:Y:S01]  /*2340*/  IMAD.MOV.U32 R13, RZ, RZ, R16 ;  /* 0x000000ffff0d7224 */ /* 0x000fe200078e0010 */
[----:B------:R-:W-:Y:S02]  /*2350*/  MOV R12, R17 ;  /* 0x00000011000c7202 */ /* 0x000fe40000000f00 */
[----:B------:R-:W-:-:S07]  /*2360*/  MOV R11, 0x2380 ;  /* 0x00002380000b7802 */ /* 0x000fce0000000f00 */
[----:B------:R-:W-:Y:S05]  /*2370*/  CALL.REL.NOINC `($__internal_646_$__cuda_sm20_div_s64) ;  /* 0x0000004800347944 */ /* 0x000fea0003c00000 */
        /* <DEDUP_REMOVED lines=11> */
.L_x_29744:
[----:B------:R-:W-:Y:S05]  /*2430*/  BSYNC.RECONVERGENT B1 ;  /* 0x0000000000017941 */ /* 0x000fea0003800200 */
.L_x_29742:
        /* <DEDUP_REMOVED lines=38> */
.L_x_29746:
        /* <DEDUP_REMOVED lines=16> */
.L_x_29747:
[----:B------:R-:W-:Y:S05]  /*27a0*/  BSYNC.RECONVERGENT B1 ;  /* 0x0000000000017941 */ /* 0x000fea0003800200 */
.L_x_29745:
        /* <DEDUP_REMOVED lines=36> */
.L_x_29749:
        /* <DEDUP_REMOVED lines=16> */
.L_x_29750:
[----:B------:R-:W-:Y:S05]  /*2af0*/  BSYNC.RECONVERGENT B1 ;  /* 0x0000000000017941 */ /* 0x000fea0003800200 */
.L_x_29748:
[----:B------:R-:W-:Y:S01]  /*2b00*/  MOV R34, R20 ;  /* 0x0000001400227202 */ /* 0x000fe20000000f00 */
[----:B------:R-:W-:Y:S02]  /*2b10*/  IMAD R5, R5, R38, RZ ;  /* 0x0000002605057224 */ /* 0x000fe400078e02ff */
[----:B------:R-:W-:Y:S02]  /*2b20*/  VIADD R9, R9, 0xfffffffe ;  /* 0xfffffffe09097836 */ /* 0x000fe40000000000 */
[----:B------:R-:W-:-:S04]  /*2b30*/  IMAD.WIDE.U32 R34, R38, R10, R34 ;  /* 0x0000000a26227225 */ /* 0x000fc800078e0022 */
[----:B------:R-:W-:-:S05]  /*2b40*/  IMAD R5, R39, R10, R5 ;  /* 0x0000000a27057224 */ /* 0x000fca00078e0205 */
[----:B------:R-:W-:Y:S01]  /*2b50*/  IADD3 R6, PT, PT, R35, R5, RZ ;  /* 0x0000000523067210 */ /* 0x000fe20007ffe0ff */
[----:B------:R-:W-:-:S07]  /*2b60*/  IMAD.MOV.U32 R5, RZ, RZ, R34 ;  /* 0x000000ffff057224 */ /* 0x000fce00078e0022 */
.L_x_29738:
        /* <DEDUP_REMOVED lines=31> */
.L_x_29752:
[----:B------:R-:W-:Y:S01]  /*2d60*/  MOV R20, R14 ;  /* 0x0000000e00147202 */ /* 0x000fe20000000f00 */
[----:B------:R-:W-:Y:S01]  /*2d70*/  IMAD.MOV.U32 R24, RZ, RZ, R15 ;  /* 0x000000ffff187224 */ /* 0x000fe200078e000f */
[----:B------:R-:W-:Y:S01]  /*2d80*/  MOV R21, R16 ;  /* 0x0000001000157202 */ /* 0x000fe20000000f00 */
[----:B------:R-:W-:Y:S01]  /*2d90*/  IMAD.MOV.U32 R22, RZ, RZ, R17 ;  /* 0x000000ffff167224 */ /* 0x000fe200078e0011 */
[----:B------:R-:W-:-:S07]  /*2da0*/  MOV R23, 0x2dc0 ;  /* 0x00002dc000177802 */ /* 0x000fce0000000f00 */
[----:B------:R-:W-:Y:S05]  /*2db0*/  CALL.REL.NOINC `($__internal_647_$__cuda_sm20_rem_s64) ;  /* 0x0000004000f47944 */ /* 0x000fea0003c00000 */
[----:B------:R-:W-:Y:S01]  /*2dc0*/  MOV R10, R12 ;  /* 0x0000000c000a7202 */ /* 0x000fe20000000f00 */
[----:B------:R-:W-:-:S07]  /*2dd0*/  IMAD.MOV.U32 R11, RZ, RZ, R13 ;  /* 0x000000ffff0b7224 */ /* 0x000fce00078e000d */
.L_x_29753:
[----:B------:R-:W-:Y:S05]  /*2de0*/  BSYNC.RECONVERGENT B1 ;  /* 0x0000000000017941 */ /* 0x000fea0003800200 */
.L_x_29751:
        /* <DEDUP_REMOVED lines=33> */
.L_x_29755:
[----:B------:R-:W-:Y:S01]  /*3000*/  IMAD.MOV.U32 R21, RZ, RZ, R16 ;  /* 0x000000ffff157224 */ /* 0x000fe200078e0010 */
[----:B------:R-:W-:Y:S01]  /*3010*/  MOV R22, R17 ;  /* 0x0000001100167202 */ /* 0x000fe20000000f00 */
[----:B------:R-:W-:Y:S01]  /*3020*/  IMAD.MOV.U32 R20, RZ, RZ, R7 ;  /* 0x000000ffff147224 */ /* 0x000fe200078e0007 */
[----:B------:R-:W-:Y:S02]  /*3030*/  MOV R24, R8 ;  /* 0x0000000800187202 */ /* 0x000fe40000000f00 */
[----:B------:R-:W-:-:S07]  /*3040*/  MOV R23, 0x3060 ;  /* 0x0000306000177802 */ /* 0x000fce0000000f00 */
[----:B------:R-:W-:Y:S05]  /*3050*/  CALL.REL.NOINC `($__internal_647_$__cuda_sm20_rem_s64) ;  /* 0x00000040004c7944 */ /* 0x000fea0003c00000 */
[----:B------:R-:W-:Y:S01]  /*3060*/  IMAD.MOV.U32 R8, RZ, RZ, R12 ;  /* 0x000000ffff087224 */ /* 0x000fe200078e000c */
[----:B------:R-:W-:-:S07]  /*3070*/  MOV R9, R13 ;  /* 0x0000000d00097202 */ /* 0x000fce0000000f00 */
.L_x_29756:
[----:B------:R-:W-:Y:S05]  /*3080*/  BSYNC.RECONVERGENT B1 ;  /* 0x0000000000017941 */ /* 0x000fea0003800200 */
.L_x_29754:
[----:B------:R-:W-:Y:S01]  /*3090*/  MOV R11, R6 ;  /* 0x00000006000b7202 */ /* 0x000fe20000000f00 */
[----:B------:R-:W-:Y:S02]  /*30a0*/  IMAD.MOV.U32 R10, RZ, RZ, R5 ;  /* 0x000000ffff0a7224 */ /* 0x000fe400078e0005 */
[----:B------:R-:W-:Y:S02]  /*30b0*/  IMAD R7, R9, R18, RZ ;  /* 0x0000001209077224 */ /* 0x000fe400078e02ff */
[----:B------:R-:W-:-:S04]  /*30c0*/  IMAD.WIDE.U32 R10, R18, R8, R10 ;  /* 0x00000008120a7225 */ /* 0x000fc800078e000a */
[----:B------:R-:W-:Y:S01]  /*30d0*/  IMAD R7, R19, R8, R7 ;  /* 0x0000000813077224 */ /* 0x000fe200078e0207 */
[----:B------:R-:W-:-:S03]  /*30e0*/  MOV R5, R10 ;  /* 0x0000000a00057202 */ /* 0x000fc60000000f00 */
[----:B------:R-:W-:-:S07]  /*30f0*/  IMAD.IADD R6, R11, 0x1, R7 ;  /* 0x000000010b067824 */ /* 0x000fce00078e0207 */
.L_x_29711:
        /* <DEDUP_REMOVED lines=10> */
.L_x_29710:
        /* <DEDUP_REMOVED lines=20> */
.L_x_29784:
        /* <DEDUP_REMOVED lines=33> */
.L_x_29761:
[----:B------:R-:W-:Y:S01]  /*34f0*/  MOV R29, R15 ;  /* 0x0000000f001d7202 */ /* 0x000fe20000000f00 */
[----:B------:R-:W-:Y:S01]  /*3500*/  IMAD.MOV.U32 R26, RZ, RZ, R14 ;  /* 0x000000ffff1a7224 */ /* 0x000fe200078e000e */
[----:B------:R-:W-:Y:S01]  /*3510*/  MOV R13, R34 ;  /* 0x00000022000d7202 */ /* 0x000fe20000000f00 */
[----:B------:R-:W-:Y:S01]  /*3520*/  IMAD.MOV.U32 R12, RZ, RZ, R35 ;  /* 0x000000ffff0c7224 */ /* 0x000fe200078e0023 */
[----:B------:R-:W-:-:S07]  /*3530*/  MOV R11, 0x3550 ;  /* 0x00003550000b7802 */ /* 0x000fce0000000f00 */
[----:B-123--:R-:W-:Y:S05]  /*3540*/  CALL.REL.NOINC `($__internal_646_$__cuda_sm20_div_s64) ;  /* 0x0000003400c07944 */ /* 0x00efea0003c00000 */
        /* <DEDUP_REMOVED lines=11> */
.L_x_29762:
[----:B------:R-:W-:Y:S05]  /*3600*/  BSYNC.RECONVERGENT B1 ;  /* 0x0000000000017941 */ /* 0x000fea0003800200 */
.L_x_29760:
        /* <DEDUP_REMOVED lines=39> */
.L_x_29764:
[----:B------:R-:W-:Y:S01]  /*3880*/  MOV R29, R34 ;  /* 0x00000022001d7202 */ /* 0x000fe20000000f00 */
[----:B------:R-:W-:Y:S01]  /*3890*/  IMAD.MOV.U32 R26, RZ, RZ, R35 ;  /* 0x000000ffff1a7224 */ /* 0x000fe200078e0023 */
[----:B------:R-:W-:Y:S01]  /*38a0*/  MOV R13, R36 ;  /* 0x00000024000d7202 */ /* 0x000fe20000000f00 */
[----:B------:R-:W-:Y:S01]  /*38b0*/  IMAD.MOV.U32 R12, RZ, RZ, R37 ;  /* 0x000000ffff0c7224 */ /* 0x000fe200078e0025 */
[----:B------:R-:W-:-:S07]  /*38c0*/  MOV R11, 0x38e0 ;  /* 0x000038e0000b7802 */ /* 0x000fce0000000f00 */
[----:B-1----:R-:W-:Y:S05]  /*38d0*/  CALL.REL.NOINC `($__internal_646_$__cuda_sm20_div_s64) ;  /* 0x0000003000dc7944 */ /* 0x002fea0003c00000 */
        /* <DEDUP_REMOVED lines=11> */
.L_x_29765:
[----:B------:R-:W-:Y:S05]  /*3990*/  BSYNC.RECONVERGENT B1 ;  /* 0x0000000000017941 */ /* 0x000fea0003800200 */
.L_x_29763:
        /* <DEDUP_REMOVED lines=38> */
.L_x_29767:
[----:B------:R-:W-:Y:S01]  /*3c00*/  IMAD.MOV.U32 R29, RZ, RZ, R34 ;  /* 0x000000ffff1d7224 */ /* 0x000fe200078e0022 */
[----:B------:R-:W-:Y:S01]  /*3c10*/  MOV R26, R35 ;  /* 0x00000023001a7202 */ /* 0x000fe20000000f00 */
[----:B------:R-:W-:Y:S01]  /*3c20*/  IMAD.MOV.U32 R13, RZ, RZ, R36 ;  /* 0x000000ffff0d7224 */ /* 0x000fe200078e0024 */
[----:B------:R-:W-:Y:S02]  /*3c30*/  MOV R12, R37 ;  /* 0x00000025000c7202 */ /* 0x000fe40000000f00 */
[----:B------:R-:W-:-:S07]  /*3c40*/  MOV R11, 0x3c60 ;  /* 0x00003c60000b7802 */ /* 0x000fce0000000f00 */
[----:B-1----:R-:W-:Y:S05]  /*3c50*/  CALL.REL.NOINC `($__internal_646_$__cuda_sm20_div_s64) ;  /* 0x0000002c00fc7944 */ /* 0x002fea0003c00000 */
        /* <DEDUP_REMOVED lines=11> */
.L_x_29768:
[----:B------:R-:W-:Y:S05]  /*3d10*/  BSYNC.RECONVERGENT B1 ;  /* 0x0000000000017941 */ /* 0x000fea0003800200 */
.L_x_29766:
        /* <DEDUP_REMOVED lines=38> */
.L_x_29770:
        /* <DEDUP_REMOVED lines=17> */
.L_x_29771:
[----:B------:R-:W-:Y:S05]  /*4090*/  BSYNC.RECONVERGENT B1 ;  /* 0x0000000000017941 */ /* 0x000fea0003800200 */
.L_x_29769:
        /* <DEDUP_REMOVED lines=39> */
.L_x_29773:
        /* <DEDUP_REMOVED lines=17> */
.L_x_29774:
[----:B------:R-:W-:Y:S05]  /*4420*/  BSYNC.RECONVERGENT B1 ;  /* 0x0000000000017941 */ /* 0x000fea0003800200 */
.L_x_29772:
        /* <DEDUP_REMOVED lines=38> */
.L_x_29776:
        /* <DEDUP_REMOVED lines=17> */
.L_x_29777:
[----:B------:R-:W-:Y:S05]  /*47a0*/  BSYNC.RECONVERGENT B1 ;  /* 0x0000000000017941 */ /* 0x000fea0003800200 */
.L_x_29775:
        /* <DEDUP_REMOVED lines=38> */
.L_x_29779:
        /* <DEDUP_REMOVED lines=17> */
.L_x_29780:
[----:B------:R-:W-:Y:S05]  /*4b20*/  BSYNC.RECONVERGENT B1 ;  /* 0x0000000000017941 */ /* 0x000fea0003800200 */
.L_x_29778:
        /* <DEDUP_REMOVED lines=36> */
.L_x_29782:
        /* <DEDUP_REMOVED lines=17> */
.L_x_29783:
[----:B------:R-:W-:Y:S05]  /*4e80*/  BSYNC.RECONVERGENT B1 ;  /* 0x0000000000017941 */ /* 0x000fea0003800200 */
.L_x_29781:
        /* <DEDUP_REMOVED lines=12> */
.L_x_29759:
        /* <DEDUP_REMOVED lines=35> */
.L_x_29787:
[----:B------:R-:W-:Y:S01]  /*5180*/  MOV R29, R15 ;  /* 0x0000000f001d7202 */ /* 0x000fe20000000f00 */
[----:B------:R-:W-:Y:S01]  /*5190*/  IMAD.MOV.U32 R26, RZ, RZ, R14 ;  /* 0x000000ffff1a7224 */ /* 0x000fe200078e000e */
[----:B------:R-:W-:Y:S02]  /*51a0*/  MOV R13, R16 ;  /* 0x00000010000d7202 */ /* 0x000fe40000000f00 */
[----:B------:R-:W-:Y:S02]  /*51b0*/  MOV R12, R17 ;  /* 0x00000011000c7202 */ /* 0x000fe40000000f00 */
[----:B------:R-:W-:-:S07]  /*51c0*/  MOV R11, 0x51e0 ;  /* 0x000051e0000b7802 */ /* 0x000fce0000000f00 */
[----:B------:R-:W-:Y:S05]  /*51d0*/  CALL.REL.NOINC `($__internal_646_$__cuda_sm20_div_s64) ;  /* 0x00000018009c7944 */ /* 0x000fea0003c00000 */
        /* <DEDUP_REMOVED lines=11> */
.L_x_29788:
[----:B------:R-:W-:Y:S05]  /*5290*/  BSYNC.RECONVERGENT B1 ;  /* 0x0000000000017941 */ /* 0x000fea0003800200 */
.L_x_29786:
        /* <DEDUP_REMOVED lines=41> */
.L_x_29790:
[----:B------:R-:W-:Y:S01]  /*5530*/  MOV R29, R18 ;  /* 0x00000012001d7202 */ /* 0x000fe20000000f00 */
[----:B------:R-:W-:Y:S01]  /*5540*/  IMAD.MOV.U32 R13, RZ, RZ, R16 ;  /* 0x000000ffff0d7224 */ /* 0x000fe200078e0010 */
[----:B------:R-:W-:Y:S02]  /*5550*/  MOV R26, R19 ;  /* 0x00000013001a7202 */ /* 0x000fe40000000f00 */
[----:B------:R-:W-:Y:S02]  /*5560*/  MOV R12, R17 ;  /* 0x00000011000c7202 */ /* 0x000fe40000000f00 */
[----:B------:R-:W-:-:S07]  /*5570*/  MOV R11, 0x5590 ;  /* 0x00005590000b7802 */ /* 0x000fce0000000f00 */
[----:B------:R-:W-:Y:S05]  /*5580*/  CALL.REL.NOINC `($__internal_646_$__cuda_sm20_div_s64) ;  /* 0x0000001400b07944 */ /* 0x000fea0003c00000 */
        /* <DEDUP_REMOVED lines=11> */
.L_x_29791:
[----:B------:R-:W-:Y:S05]  /*5640*/  BSYNC.RECONVERGENT B1 ;  /* 0x0000000000017941 */ /* 0x000fea0003800200 */
.L_x_29789:
        /* <DEDUP_REMOVED lines=40> */
.L_x_29793:
        /* <DEDUP_REMOVED lines=17> */
.L_x_29794:
[----:B------:R-:W-:Y:S05]  /*59e0*/  BSYNC.RECONVERGENT B1 ;  /* 0x0000000000017941 */ /* 0x000fea0003800200 */
.L_x_29792:
        /* <DEDUP_REMOVED lines=39> */
.L_x_29796:
[----:B------:R-:W-:Y:S01]  /*5c60*/  MOV R29, R18 ;  /* 0x00000012001d7202 */ /* 0x000fe20000000f00 */
[----:B------:R-:W-:Y:S01]  /*5c70*/  IMAD.MOV.U32 R26, RZ, RZ, R19 ;  /* 0x000000ffff1a7224 */ /* 0x000fe200078e0013 */
[----:B------:R-:W-:Y:S02]  /*5c80*/  MOV R13, R20 ;  /* 0x00000014000d7202 */ /* 0x000fe40000000f00 */
[----:B------:R-:W-:Y:S02]  /*5c90*/  MOV R12, R21 ;  /* 0x00000015000c7202 */ /* 0x000fe40000000f00 */
[----:B------:R-:W-:-:S07]  /*5ca0*/  MOV R11, 0x5cc0 ;  /* 0x00005cc0000b7802 */ /* 0x000fce0000000f00 */
[----:B------:R-:W-:Y:S05]  /*5cb0*/  CALL.REL.NOINC `($__internal_646_$__cuda_sm20_div_s64) ;  /* 0x0000000c00e47944 */ /* 0x000fea0003c00000 */
        /* <DEDUP_REMOVED lines=11> */
.L_x_29797:
[----:B------:R-:W-:Y:S05]  /*5d70*/  BSYNC.RECONVERGENT B1 ;  /* 0x0000000000017941 */ /* 0x000fea0003800200 */
.L_x_29795:
        /* <DEDUP_REMOVED lines=10> */
.L_x_29785:
        /* <DEDUP_REMOVED lines=34> */
.L_x_29800:
        /* <DEDUP_REMOVED lines=17> */
.L_x_29801:
[----:B------:R-:W-:Y:S05]  /*6150*/  BSYNC.RECONVERGENT B1 ;  /* 0x0000000000017941 */ /* 0x000fea0003800200 */
.L_x_29799:
        /* <DEDUP_REMOVED lines=41> */
.L_x_29803:
        /* <DEDUP_REMOVED lines=17> */
.L_x_29804:
[----:B------:R-:W-:Y:S05]  /*6500*/  BSYNC.RECONVERGENT B1 ;  /* 0x0000000000017941 */ /* 0x000fea0003800200 */
.L_x_29802:
        /* <DEDUP_REMOVED lines=10> */
.L_x_29798:
        /* <DEDUP_REMOVED lines=31> */
.L_x_29806:
[----:B------:R-:W-:Y:S01]  /*67a0*/  MOV R21, R10 ;  /* 0x0000000a00157202 */ /* 0x000fe20000000f00 */
[----:B------:R-:W-:Y:S01]  /*67b0*/  IMAD.MOV.U32 R20, RZ, RZ, R15 ;  /* 0x000000ffff147224 */ /* 0x000fe200078e000f */
[----:B------:R-:W-:Y:S02]  /*67c0*/  MOV R22, R11 ;  /* 0x0000000b00167202 */ /* 0x000fe40000000f00 */
[----:B------:R-:W-:Y:S02]  /*67d0*/  MOV R24, R14 ;  /* 0x0000000e00187202 */ /* 0x000fe40000000f00 */
[----:B------:R-:W-:-:S07]  /*67e0*/  MOV R23, 0x6800 ;  /* 0x0000680000177802 */ /* 0x000fce0000000f00 */
[----:B------:R-:W-:Y:S05]  /*67f0*/  CALL.REL.NOINC `($__internal_647_$__cuda_sm20_rem_s64) ;  /* 0x0000000800647944 */ /* 0x000fea0003c00000 */
[----:B------:R-:W-:Y:S01]  /*6800*/  MOV R10, R12 ;  /* 0x0000000c000a7202 */ /* 0x000fe20000000f00 */
[----:B------:R-:W-:-:S07]  /*6810*/  IMAD.MOV.U32 R11, RZ, RZ, R13 ;  /* 0x000000ffff0b7224 */ /* 0x000fce00078e000d */
.L_x_29807:
[----:B------:R-:W-:Y:S05]  /*6820*/  BSYNC.RECONVERGENT B1 ;  /* 0x0000000000017941 */ /* 0x000fea0003800200 */
.L_x_29805:
        /* <DEDUP_REMOVED lines=10> */
.L_x_29758:
[----:B------:R-:W0:Y:S02]  /*68d0*/  LDCU.64 UR4, c[0x0][0x388] ;  /* 0x00007100ff0477ac */ /* 0x000e240008000a00 */
[----:B0-----:R-:W-:-:S04]  /*68e0*/  LEA R8, P0, R7, UR4, 0x2 ;  /* 0x0000000407087c11 */ /* 0x001fc8000f8010ff */
[----:B------:R-:W-:-:S05]  /*68f0*/  LEA.HI.X R9, R7, UR5, R6, 0x2, P0 ;  /* 0x0000000507097c11 */ /* 0x000fca00080f1406 */
[----:B------:R-:W2:Y:S04]  /*6900*/  LDG.E R8, desc[UR6][R8.64] ;  /* 0x0000000608087981 */ /* 0x000ea8000c1e1900 */
[----:B--2---:R0:W-:Y:S02]  /*6910*/  STS [R3], R8 ;  /* 0x0000000803007388 */ /* 0x0041e40000000800 */
.L_x_29757:
[----:B------:R-:W-:Y:S05]  /*6920*/  BSYNC.RECONVERGENT B0 ;  /* 0x0000000000007941 */ /* 0x000fea0003800200 */
.L_x_29709:
[----:B------:R-:W-:Y:S01]  /*6930*/  BAR.SYNC.DEFER_BLOCKING 0x0 ;  /* 0x0000000000007b1d */ /* 0x000fe20000010000 */
[----:B------:R-:W-:Y:S02]  /*6940*/  ISETP.GE.U32.AND P0, PT, R4, 0x42, PT ;  /* 0x000000420400780c */ /* 0x000fe40003f06070 */
[----:B------:R-:W-:-:S11]  /*6950*/  ISETP.GT.U32.AND P1, PT, R2, 0x1f, PT ;  /* 0x0000001f0200780c */ /* 0x000fd60003f24070 */
[----:B------:R-:W-:Y:S05]  /*6960*/  @!P0 BRA `(.L_x_29808) ;  /* 0x00000000002c8947 */ /* 0x000fea0003800000 */
.L_x_29809:
[----:B------:R-:W-:-:S04]  /*6970*/  SHF.R.U32.HI R7, RZ, 0x1, R4 ;  /* 0x00000001ff077819 */ /* 0x000fc80000011604 */
[----:B------:R-:W-:-:S13]  /*6980*/  ISETP.GE.U32.AND P0, PT, R2, R7, PT ;  /* 0x000000070200720c */ /* 0x000fda0003f06070 */
[----:B-1----:R-:W-:Y:S01]  /*6990*/  @!P0 LEA R6, R7, R3, 0x2 ;  /* 0x0000000307068211 */ /* 0x002fe200078e10ff */
[----:B------:R-:W-:Y:S05]  /*69a0*/  @!P0 LDS R5, [R3] ;  /* 0x0000000003058984 */ /* 0x000fea0000000800 */
[----:B------:R-:W0:Y:S02]  /*69b0*/  @!P0 LDS R6, [R6] ;  /* 0x0000000006068984 */ /* 0x000e240000000800 */
[----:B0-----:R-:W-:-:S05]  /*69c0*/  @!P0 FMUL R8, R5, R6 ;  /* 0x0000000605088220 */ /* 0x001fca0000400000 */
[----:B------:R2:W-:Y:S01]  /*69d0*/  @!P0 STS [R3], R8 ;  /* 0x0000000803008388 */ /* 0x0005e20000000800 */
[----:B------:R-:W-:Y:S01]  /*69e0*/  BAR.SYNC.DEFER_BLOCKING 0x0 ;  /* 0x0000000000007b1d */ /* 0x000fe20000010000 */
[----:B------:R-:W-:Y:S01]  /*69f0*/  ISETP.GT.U32.AND P0, PT, R4, 0x83, PT ;  /* 0x000000830400780c */ /* 0x000fe20003f04070 */
[----:B------:R-:W-:-:S12]  /*6a00*/  IMAD.MOV.U32 R4, RZ, RZ, R7 ;  /* 0x000000ffff047224 */ /* 0x000fd800078e0007 */
[----:B--2---:R-:W-:Y:S05]  /*6a10*/  @P0 BRA `(.L_x_29809) ;  /* 0xfffffffc00d40947 */ /* 0x004fea000383ffff */
.L_x_29808:
[----:B------:R-:W-:Y:S05]  /*6a20*/  @P1 EXIT ;  /* 0x000000000000194d */ /* 0x000fea0003800000 */
[----:B------:R-:W-:Y:S01]  /*6a30*/  LDS R4, [R3] ;  /* 0x0000000003047984 */ /* 0x000fe20000000800 */
[----:B------:R-:W-:-:S03]  /*6a40*/  ISETP.NE.AND P0, PT, R2, RZ, PT ;  /* 0x000000ff0200720c */ /* 0x000fc60003f05270 */
[----:B------:R-:W2:Y:S02]  /*6a50*/  LDS R5, [R3+0x80] ;  /* 0x0000800003057984 */ /* 0x000ea40000000800 */
[----:B--2---:R-:W-:-:S05]  /*6a60*/  FMUL R4, R4, R5 ;  /* 0x0000000504047220 */ /* 0x004fca0000400000 */
[----:B------:R-:W-:Y:S04]  /*6a70*/  STS [R3], R4 ;  /* 0x0000000403007388 */ /* 0x000fe80000000800 */
[----:B------:R-:W-:Y:S04]  /*6a80*/  LDS R5, [R3] ;  /* 0x0000000003057984 */ /* 0x000fe80000000800 */
[----:B-1----:R-:W1:Y:S02]  /*6a90*/  LDS R6, [R3+0x40] ;  /* 0x0000400003067984 */ /* 0x002e640000000800 */
[----:B-1----:R-:W-:-:S05]  /*6aa0*/  FMUL R6, R5, R6 ;  /* 0x0000000605067220 */ /* 0x002fca0000400000 */
[----:B------:R-:W-:Y:S04]  /*6ab0*/  STS [R3], R6 ;  /* 0x0000000603007388 */ /* 0x000fe80000000800 */
[----:B------:R-:W-:Y:S04]  /*6ac0*/  LDS R5, [R3] ;  /* 0x0000000003057984 */ /* 0x000fe80000000800 */
[----:B0-----:R-:W0:Y:S02]  /*6ad0*/  LDS R8, [R3+0x20] ;  /* 0x0000200003087984 */ /* 0x001e240000000800 */
        /* <DEDUP_REMOVED lines=23> */
        .weak           $__internal_646_$__cuda_sm20_div_s64
        .type           $__internal_646_$__cuda_sm20_div_s64,@function
        .size           $__internal_646_$__cuda_sm20_div_s64,($__internal_647_$__cuda_sm20_rem_s64 - $__internal_646_$__cuda_sm20_div_s64)
$__internal_646_$__cuda_sm20_div_s64:
        /* <DEDUP_REMOVED lines=83> */
[----:B------:R-:W-:Y:S05]  /*7180*/  RET.REL.NODEC R12 `(uncontiguous_prod_f32) ;  /* 0xffffff8c0c9c7950 */ /* 0x000fea0003c3ffff */
        .weak           $__internal_647_$__cuda_sm20_rem_s64
        .type           $__internal_647_$__cuda_sm20_rem_s64,@function
        .size           $__internal_647_$__cuda_sm20_rem_s64,(.L_x_32850 - $__internal_647_$__cuda_sm20_rem_s64)
$__internal_647_$__cuda_sm20_rem_s64:
        /* <DEDUP_REMOVED lines=77> */
[----:B------:R-:W-:Y:S06]  /*7660*/  RET.REL.NODEC R10 `(uncontiguous_prod_f32) ;  /* 0xffffff880a647950 */ /* 0x000fec0003c3ffff */
.L_x_29810:
        /* <DEDUP_REMOVED lines=9> */
.L_x_32850:


//--------------------- .text.contiguous_prod_f32 --------------------------
	.section	.text.contiguous_prod_f32,"ax",@progbits
	.align	128
        .global         contiguous_prod_f32
        .type           contiguous_prod_f32,@function
        .size           contiguous_prod_f32,(.L_x_33552 - contiguous_prod_f32)
        .other          contiguous_prod_f32,@"STO_CUDA_ENTRY STV_DEFAULT"
contiguous_prod_f32:
.text.contiguous_prod_f32:
        /* <DEDUP_REMOVED lines=24> */
[----:B------:R-:W-:Y:S01]  /*0180*/  IMAD.U32 R8, RZ, RZ, UR8 ;  /* 0x00000008ff087e24 */ /* 0x000fe2000f8e00ff */
[----:B------:R-:W-:Y:S01]  /*0190*/  BSSY.RECONVERGENT B0, `(.L_x_29811) ;  /* 0x000000e000007945 */ /* 0x000fe20003800200 */
[----:B------:R-:W-:-:S03]  /*01a0*/  ISETP.GT.U32.AND P1, PT, R2, 0x1f, PT ;  /* 0x0000001f0200780c */ /* 0x000fc60003f24070 */
[----:B------:R-:W-:Y:S01]  /*01b0*/  ISETP.GE.U32.AND P2, PT, R8, 0x42, PT ;  /* 0x000000420800780c */ /* 0x000fe20003f46070 */
[----:B--2---:R-:W-:-:S05]  /*01c0*/  @!P0 FMUL R10, R4, R7 ;  /* 0x00000007040a8220 */ /* 0x004fca0000400000 */
        /* <DEDUP_REMOVED lines=10> */
.L_x_29812:
[----:B------:R-:W-:Y:S05]  /*0270*/  BSYNC.RECONVERGENT B0 ;  /* 0x0000000000007941 */ /* 0x000fea0003800200 */
.L_x_29811:
[----:B------:R-:W-:Y:S06]  /*0280*/  BAR.SYNC.DEFER_BLOCKING 0x0 ;  /* 0x0000000000007b1d */ /* 0x000fec0000010000 */
[----:B------:R-:W-:Y:S05]  /*0290*/  @!P2 BRA `(.L_x_29813) ;  /* 0x00000000002ca947 */ /* 0x000fea0003800000 */
.L_x_29814:
[----:B------:R-:W-:-:S04]  /*02a0*/  SHF.R.U32.HI R6, RZ, 0x1, R8 ;  /* 0x00000001ff067819 */ /* 0x000fc80000011608 */
[----:B------:R-:W-:-:S13]  /*02b0*/  ISETP.GE.U32.AND P0, PT, R2, R6, PT ;  /* 0x000000060200720c */ /* 0x000fda0003f06070 */
[----:B------:R-:W-:Y:S01]  /*02c0*/  @!P0 IMAD R5, R6, 0x4, R3 ;  /* 0x0000000406058824 */ /* 0x000fe200078e0203 */
[----:B-1----:R-:W-:Y:S05]  /*02d0*/  @!P0 LDS R4, [R3] ;  /* 0x0000000003048984 */ /* 0x002fea0000000800 */
[----:B------:R-:W1:Y:S02]  /*02e0*/  @!P0 LDS R5, [R5] ;  /* 0x0000000005058984 */ /* 0x000e640000000800 */
[----:B-1----:R-:W-:-:S05]  /*02f0*/  @!P0 FMUL R4, R4, R5 ;  /* 0x0000000504048220 */ /* 0x002fca0000400000 */
[----:B------:R2:W-:Y:S01]  /*0300*/  @!P0 STS [R3], R4 ;  /* 0x0000000403008388 */ /* 0x0005e20000000800 */
[----:B------:R-:W-:Y:S01]  /*0310*/  BAR.SYNC.DEFER_BLOCKING 0x0 ;  /* 0x0000000000007b1d */ /* 0x000fe20000010000 */
[----:B------:R-:W-:Y:S02]  /*0320*/  ISETP.GT.U32.AND P0, PT, R8, 0x83, PT ;  /* 0x000000830800780c */ /* 0x000fe40003f04070 */
[----:B------:R-:W-:-:S11]  /*0330*/  MOV R8, R6 ;  /* 0x0000000600087202 */ /* 0x000fd60000000f00 */
[----:B--2---:R-:W-:Y:S05]  /*0340*/  @P0 BRA `(.L_x_29814) ;  /* 0xfffffffc00d40947 */ /* 0x004fea000383ffff */
.L_x_29813:
[----:B------:R-:W-:Y:S05]  /*0350*/  @P1 EXIT ;  /* 0x000000000000194d */ /* 0x000fea0003800000 */
[----:B-1----:R-:W-:Y:S01]  /*0360*/  LDS R4, [R3] ;  /* 0x0000000003047984 */ /* 0x002fe20000000800 */
[----:B------:R-:W-:-:S03]  /*0370*/  ISETP.NE.AND P0, PT, R2, RZ, PT ;  /* 0x000000ff0200720c */ /* 0x000fc60003f05270 */
[----:B------:R-:W1:Y:S02]  /*0380*/  LDS R5, [R3+0x80] ;  /* 0x0000800003057984 */ /* 0x000e640000000800 */
[----:B-1----:R-:W-:-:S05]  /*0390*/  FMUL R4, R4, R5 ;  /* 0x0000000504047220 */ /* 0x002fca0000400000 */
[----:B------:R-:W-:Y:S04]  /*03a0*/  STS [R3], R4 ;  /* 0x0000000403007388 */ /* 0x000fe80000000800 */
[----:B------:R-:W-:Y:S04]  /*03b0*/  LDS R5, [R3] ;  /* 0x0000000003057984 */ /* 0x000fe80000000800 */
        /* <DEDUP_REMOVED lines=28> */
.L_x_29815:
        /* <DEDUP_REMOVED lines=16> */
.L_x_33552:


//--------------------- .text.contiguous_prod33_u64 --------------------------
	.section	.text.contiguous_prod33_u64,"ax",@progbits
	.align	128
        .global         contiguous_prod33_u64
        .type           contiguous_prod33_u64,@function
        .size           contiguous_prod33_u64,(.L_x_33553 - contiguous_prod33_u64)
        .other          contiguous_prod33_u64,@"STO_CUDA_ENTRY STV_DEFAULT"
contiguous_prod33_u64:
.text.contiguous_prod33_u64:
        /* <DEDUP_REMOVED lines=52> */
.L_x_29818:
        /* <DEDUP_REMOVED lines=56> */
.L_x_29817:
        /* <DEDUP_REMOVED lines=33> */
.L_x_29820:
        /* <DEDUP_REMOVED lines=20> */
.L_x_29821:
        /* <DEDUP_REMOVED lines=9> */
.L_x_29819:
[----:B-1----:R2:W-:Y:S02]  /*0aa0*/  STS.64 [R3], R22 ;  /* 0x0000001603007388 */ /* 0x0025e40000000a00 */
.L_x_29816:
        /* <DEDUP_REMOVED lines=8> */
.L_x_29822:
        /* <DEDUP_REMOVED lines=13> */
.L_x_33553:


//--------------------- .text.contiguous_prod3_u64 --------------------------
	.section	.text.contiguous_prod3_u64,"ax",@progbits
	.align	128
        .global         contiguous_prod3_u64
        .type           contiguous_prod3_u64,@function
        .size           contiguous_prod3_u64,(.L_x_32852 - contiguous_prod3_u64)
        .other          contiguous_prod3_u64,@"STO_CUDA_ENTRY STV_DEFAULT"
contiguous_prod3_u64:
.text.contiguous_prod3_u64:
        /* <DEDUP_REMOVED lines=45> */
.L_x_29841:
        /* <DEDUP_REMOVED lines=27> */
.L_x_29825:
[----:B------:R-:W-:Y:S01]  /*0480*/  MOV R30, R32 ;  /* 0x00000020001e7202 */ /* 0x000fe20000000f00 */
[----:B------:R-:W-:Y:S01]  /*0490*/  IMAD.MOV.U32 R0, RZ, RZ, R36 ;  /* 0x000000ffff007224 */ /* 0x000fe200078e0024 */
[----:B------:R-:W-:Y:S02]  /*04a0*/  MOV R3, R37 ;  /* 0x0000002500037202 */ /* 0x000fe40000000f00 */
[----:B------:R-:W-:-:S07]  /*04b0*/  MOV R8, 0x4d0 ;  /* 0x000004d000087802 */ /* 0x000fce0000000f00 */
[----:B01-3--:R-:W-:Y:S05]  /*04c0*/  CALL.REL.NOINC `($__internal_648_$__cuda_sm20_div_s64) ;  /* 0x0000003400847944 */ /* 0x00bfea0003c00000 */
        /* <DEDUP_REMOVED lines=9> */
.L_x_29826:
        /* <DEDUP_REMOVED lines=33> */
.L_x_29827:
[----:B------:R-:W-:Y:S01]  /*0770*/  IMAD.MOV.U32 R0, RZ, RZ, R36 ;  /* 0x000000ffff007224 */ /* 0x000fe200078e0024 */
[----:B------:R-:W-:Y:S02]  /*0780*/  MOV R3, R37 ;  /* 0x0000002500037202 */ /* 0x000fe40000000f00 */
[----:B------:R-:W-:-:S07]  /*0790*/  MOV R8, 0x7b0 ;  /* 0x000007b000087802 */ /* 0x000fce0000000f00 */
[----:B---3--:R-:W-:Y:S05]  /*07a0*/  CALL.REL.NOINC `($__internal_648_$__cuda_sm20_div_s64) ;  /* 0x0000003000cc7944 */ /* 0x008fea0003c00000 */
        /* <DEDUP_REMOVED lines=10> */
.L_x_29828:
        /* <DEDUP_REMOVED lines=34> */
.L_x_29829:
[----:B------:R-:W-:Y:S01]  /*0a70*/  IMAD.MOV.U32 R30, RZ, RZ, R28 ;  /* 0x000000ffff1e7224 */ /* 0x000fe200078e001c */
[----:B------:R-:W-:Y:S01]  /*0a80*/  MOV R0, R36 ;  /* 0x0000002400007202 */ /* 0x000fe20000000f00 */
[----:B------:R-:W-:Y:S01]  /*0a90*/  IMAD.MOV.U32 R3, RZ, RZ, R37 ;  /* 0x000000ffff037224 */ /* 0x000fe200078e0025 */
[----:B------:R-:W-:-:S07]  /*0aa0*/  MOV R8, 0xac0 ;  /* 0x00000ac000087802 */ /* 0x000fce0000000f00 */
[----:B---3--:R-:W-:Y:S05]  /*0ab0*/  CALL.REL.NOINC `($__internal_648_$__cuda_sm20_div_s64) ;  /* 0x0000003000087944 */ /* 0x008fea0003c00000 */
        /* <DEDUP_REMOVED lines=10> */
.L_x_29830:
        /* <DEDUP_REMOVED lines=33> */
.L_x_29831:
[----:B------:R-:W-:Y:S01]  /*0d70*/  IMAD.MOV.U32 R0, RZ, RZ, R36 ;  /* 0x000000ffff007224 */ /* 0x000fe200078e0024 */
[----:B------:R-:W-:Y:S02]  /*0d80*/  MOV R3, R37 ;  /* 0x0000002500037202 */ /* 0x000fe40000000f00 */
[----:B------:R-:W-:-:S07]  /*0d90*/  MOV R8, 0xdb0 ;  /* 0x00000db000087802 */ /* 0x000fce0000000f00 */
[----:B---3--:R-:W-:Y:S05]  /*0da0*/  CALL.REL.NOINC `($__internal_648_$__cuda_sm20_div_s64) ;  /* 0x0000002c004c7944 */ /* 0x008fea0003c00000 */
        /* <DEDUP_REMOVED lines=9> */
.L_x_29832:
        /* <DEDUP_REMOVED lines=34> */
.L_x_29833:
[----:B------:R-:W-:Y:S01]  /*1060*/  MOV R30, R28 ;  /* 0x0000001c001e7202 */ /* 0x000fe20000000f00 */
[----:B------:R-:W-:Y:S01]  /*1070*/  IMAD.MOV.U32 R0, RZ, RZ, R36 ;  /* 0x000000ffff007224 */ /* 0x000fe200078e0024 */
[----:B------:R-:W-:Y:S02]  /*1080*/  MOV R3, R37 ;  /* 0x0000002500037202 */ /* 0x000fe40000000f00 */
[----:B------:R-:W-:-:S07]  /*1090*/  MOV R8, 0x10b0 ;  /* 0x000010b000087802 */ /* 0x000fce0000000f00 */
[----:B---3--:R-:W-:Y:S05]  /*10a0*/  CALL.REL.NOINC `($__internal_648_$__cuda_sm20_div_s64) ;  /* 0x00000028008c7944 */ /* 0x008fea0003c00000 */
        /* <DEDUP_REMOVED lines=9> */
.L_x_29834:
        /* <DEDUP_REMOVED lines=34> */
.L_x_29835:
[----:B------:R-:W-:Y:S02]  /*1360*/  MOV R0, R36 ;  /* 0x0000002400007202 */ /* 0x000fe40000000f00 */
[----:B------:R-:W-:Y:S02]  /*1370*/  MOV R3, R37 ;  /* 0x0000002500037202 */ /* 0x000fe40000000f00 */
[----:B------:R-:W-:-:S07]  /*1380*/  MOV R8, 0x13a0 ;  /* 0x000013a000087802 */ /* 0x000fce0000000f00 */
[----:B---3--:R-:W-:Y:S05]  /*1390*/  CALL.REL.NOINC `($__internal_648_$__cuda_sm20_div_s64) ;  /* 0x0000002400d07944 */ /* 0x008fea0003c00000 */
        /* <DEDUP_REMOVED lines=10> */
.L_x_29836:
        /* <DEDUP_REMOVED lines=34> */
.L_x_29837:
[----:B------:R-:W-:Y:S01]  /*1660*/  IMAD.MOV.U32 R30, RZ, RZ, R28 ;  /* 0x000000ffff1e7224 */ /* 0x000fe200078e001c */
        /* <DEDUP_REMOVED lines=14> */
.L_x_29838:
        /* <DEDUP_REMOVED lines=34> */
.L_x_29839:
[----:B------:R-:W-:Y:S01]  /*1970*/  IMAD.MOV.U32 R0, RZ, RZ, R36 ;  /* 0x000000ffff007224 */ /* 0x000fe200078e0024 */
[----:B------:R-:W-:Y:S02]  /*1980*/  MOV R3, R37 ;  /* 0x0000002500037202 */ /* 0x000fe40000000f00 */
[----:B------:R-:W-:-:S07]  /*1990*/  MOV R8, 0x19b0 ;  /* 0x000019b000087802 */ /* 0x000fce0000000f00 */
[----:B---3--:R-:W-:Y:S05]  /*19a0*/  CALL.REL.NOINC `($__internal_648_$__cuda_sm20_div_s64) ;  /* 0x00000020004c7944 */ /* 0x008fea0003c00000 */
        /* <DEDUP_REMOVED lines=9> */
.L_x_29840:
        /* <DEDUP_REMOVED lines=13> */
.L_x_29824:
        /* <DEDUP_REMOVED lines=33> */
.L_x_29843:
[----:B------:R-:W-:Y:S01]  /*1d20*/  IMAD.MOV.U32 R30, RZ, RZ, R32 ;  /* 0x000000ffff1e7224 */ /* 0x000fe200078e0020 */
[----:B------:R-:W-:Y:S02]  /*1d30*/  MOV R0, R16 ;  /* 0x0000001000007202 */ /* 0x000fe40000000f00 */
[----:B------:R-:W-:Y:S02]  /*1d40*/  MOV R3, R17 ;  /* 0x0000001100037202 */ /* 0x000fe40000000f00 */
[----:B------:R-:W-:-:S07]  /*1d50*/  MOV R8, 0x1d70 ;  /* 0x00001d7000087802 */ /* 0x000fce0000000f00 */
[----:B------:R-:W-:Y:S05]  /*1d60*/  CALL.REL.NOINC `($__internal_648_$__cuda_sm20_div_s64) ;  /* 0x0000001c005c7944 */ /* 0x000fea0003c00000 */
        /* <DEDUP_REMOVED lines=9> */
.L_x_29844:
        /* <DEDUP_REMOVED lines=35> */
.L_x_29845:
        /* <DEDUP_REMOVED lines=13> */
.L_x_29846:
        /* <DEDUP_REMOVED lines=36> */
.L_x_29847:
[----:B------:R-:W-:Y:S01]  /*2340*/  MOV R30, R20 ;  /* 0x00000014001e7202 */ /* 0x000fe20000000f00 */
[----:B------:R-:W-:Y:S01]  /*2350*/  IMAD.MOV.U32 R0, RZ, RZ, R18 ;  /* 0x000000ffff007224 */ /* 0x000fe200078e0012 */
[----:B------:R-:W-:Y:S02]  /*2360*/  MOV R3, R19 ;  /* 0x0000001300037202 */ /* 0x000fe40000000f00 */
[----:B------:R-:W-:-:S07]  /*2370*/  MOV R8, 0x2390 ;  /* 0x0000239000087802 */ /* 0x000fce0000000f00 */
[----:B------:R-:W-:Y:S05]  /*2380*/  CALL.REL.NOINC `($__internal_648_$__cuda_sm20_div_s64) ;  /* 0x0000001400d47944 */ /* 0x000fea0003c00000 */
        /* <DEDUP_REMOVED lines=10> */
.L_x_29848:
        /* <DEDUP_REMOVED lines=37> */
.L_x_29849:
[----:B------:R-:W-:Y:S01]  /*2680*/  IMAD.MOV.U32 R0, RZ, RZ, R18 ;  /* 0x000000ffff007224 */ /* 0x000fe200078e0012 */
[----:B------:R-:W-:Y:S02]  /*2690*/  MOV R3, R19 ;  /* 0x0000001300037202 */ /* 0x000fe40000000f00 */
[----:B------:R-:W-:-:S07]  /*26a0*/  MOV R8, 0x26c0 ;  /* 0x000026c000087802 */ /* 0x000fce0000000f00 */
[----:B------:R-:W-:Y:S05]  /*26b0*/  CALL.REL.NOINC `($__internal_648_$__cuda_sm20_div_s64) ;  /* 0x0000001400087944 */ /* 0x000fea0003c00000 */
        /* <DEDUP_REMOVED lines=8> */
.L_x_29850:
        /* <DEDUP_REMOVED lines=10> */
.L_x_29842:
        /* <DEDUP_REMOVED lines=31> */
.L_x_29852:
[----:B------:R-:W-:Y:S01]  /*29d0*/  MOV R30, R32 ;  /* 0x00000020001e7202 */ /* 0x000fe20000000f00 */
[----:B------:R-:W-:Y:S01]  /*29e0*/  IMAD.MOV.U32 R3, RZ, RZ, R17 ;  /* 0x000000ffff037224 */ /* 0x000fe200078e0011 */
[----:B------:R-:W-:Y:S02]  /*29f0*/  MOV R0, R16 ;  /* 0x0000001000007202 */ /* 0x000fe40000000f00 */
[----:B------:R-:W-:-:S07]  /*2a00*/  MOV R8, 0x2a20 ;  /* 0x00002a2000087802 */ /* 0x000fce0000000f00 */
[----:B------:R-:W-:Y:S05]  /*2a10*/  CALL.REL.NOINC `($__internal_648_$__cuda_sm20_div_s64) ;  /* 0x0000001000307944 */ /* 0x000fea0003c00000 */
        /* <DEDUP_REMOVED lines=9> */
.L_x_29853:
        /* <DEDUP_REMOVED lines=36> */
.L_x_29854:
        /* <DEDUP_REMOVED lines=12> */
.L_x_29855:
        /* <DEDUP_REMOVED lines=10> */
.L_x_29851:
        /* <DEDUP_REMOVED lines=29> */
.L_x_29856:
[----:B------:R-:W-:-:S07]  /*3020*/  MOV R0, 0x3040 ;  /* 0x0000304000007802 */ /* 0x000fce0000000f00 */
[----:B------:R-:W-:Y:S05]  /*3030*/  CALL.REL.NOINC `($__internal_649_$__cuda_sm20_rem_s64) ;  /* 0x0000000c00f47944 */ /* 0x000fea0003c00000 */
[----:B------:R-:W-:Y:S01]  /*3040*/  IMAD.MOV.U32 R8, RZ, RZ, R3 ;  /* 0x000000ffff087224 */ /* 0x000fe200078e0003 */
[----:B------:R-:W-:-:S07]  /*3050*/  MOV R9, R10 ;  /* 0x0000000a00097202 */ /* 0x000fce0000000f00 */
.L_x_29857:
[----:B------:R-:W0:Y:S02]  /*3060*/  LDC.64 R10, c[0x0][0x398] ;  /* 0x0000e600ff0a7b82 */ /* 0x000e240000000a00 */
[----:B0-----:R-:W-:-:S06]  /*3070*/  IMAD.WIDE.U32 R2, R2, 0x8, R10 ;  /* 0x0000000802027825 */ /* 0x001fcc00078e000a */
[----:B------:R-:W2:Y:S02]  /*3080*/  LDG.E.64 R2, desc[UR10][R2.64] ;  /* 0x0000000a02027981 */ /* 0x000ea4000c1e1b00 */
[-C--:B--2---:R-:W-:Y:S02]  /*3090*/  IMAD R11, R3, R8.reuse, RZ ;  /* 0x00000008030b7224 */ /* 0x084fe400078e02ff */
[----:B------:R-:W-:-:S04]  /*30a0*/  IMAD.WIDE.U32 R28, R2, R8, R28 ;  /* 0x00000008021c7225 */ /* 0x000fc800078e001c */
[----:B------:R-:W-:-:S05]  /*30b0*/  IMAD R11, R2, R9, R11 ;  /* 0x00000009020b7224 */ /* 0x000fca00078e020b */
[----:B------:R-:W-:-:S07]  /*30c0*/  IADD3 R29, PT, PT, R29, R11, RZ ;  /* 0x0000000b1d1d7210 */ /* 0x000fce0007ffe0ff */
.L_x_29823:
        /* <DEDUP_REMOVED lines=33> */
.L_x_29860:
        /* <DEDUP_REMOVED lines=56> */
.L_x_29859:
        /* <DEDUP_REMOVED lines=33> */
.L_x_29862:
        /* <DEDUP_REMOVED lines=20> */
.L_x_29863:
        /* <DEDUP_REMOVED lines=9> */
.L_x_29861:
[----:B-1----:R1:W-:Y:S02]  /*3a40*/  STS.64 [R0], R8 ;  /* 0x0000000800007388 */ /* 0x0023e40000000a00 */
.L_x_29858:
        /* <DEDUP_REMOVED lines=9> */
        .weak           $__internal_648_$__cuda_sm20_div_s64
        .type           $__internal_648_$__cuda_sm20_div_s64,@function
        .size           $__internal_648_$__cuda_sm20_div_s64,($__internal_649_$__cuda_sm20_rem_s64 - $__internal_648_$__cuda_sm20_div_s64)
$__internal_648_$__cuda_sm20_div_s64:
        /* <DEDUP_REMOVED lines=82> */
[----:B------:R-:W-:Y:S06]  /*4000*/  RET.REL.NODEC R8 `(contiguous_prod3_u64) ;  /* 0xffffffbc08fc7950 */ /* 0x000fec0003c3ffff */
        .weak           $__internal_649_$__cuda_sm20_rem_s64
        .type           $__internal_649_$__cuda_sm20_rem_s64,@function
        .size           $__internal_649_$__cuda_sm20_rem_s64,(.L_x_32852 - $__internal_649_$__cuda_sm20_rem_s64)
$__internal_649_$__cuda_sm20_rem_s64:
        /* <DEDUP_REMOVED lines=66> */
[----:B------:R-:W-:Y:S06]  /*4430*/  RET.REL.NODEC R8 `(contiguous_prod3_u64) ;  /* 0xffffffb808f07950 */ /* 0x000fec0003c3ffff */
.L_x_29864:
        /* <DEDUP_REMOVED lines=12> */
.L_x_32852:


//--------------------- .text.contiguous_prod22_u64 --------------------------
	.section	.text.contiguous_prod22_u64,"ax",@progbits
	.align	128
        .global         contiguous_prod22_u64
        .type           contiguous_prod22_u64,@function
        .size           contiguous_prod22_u64,(.L_x_33555 - contiguous_prod22_u64)
        .other          contiguous_prod22_u64,@"STO_CUDA_ENTRY STV_DEFAULT"
contiguous_prod22_u64:
.text.contiguous_prod22_u64:
        /* <DEDUP_REMOVED lines=41> */
.L_x_29866:
        /* <DEDUP_REMOVED lines=12> */
.L_x_29867:
[----:B------:R-:W-:Y:S05]  /*0350*/  BSYNC.RECONVERGENT B0 ;  /* 0x0000000000007941 */ /* 0x000fea0003800200 */
.L_x_29865:
[----:B------:R-:W-:Y:S01]  /*0360*/  BAR.SYNC.DEFER_BLOCKING 0x0 ;  /* 0x0000000000007b1d */ /* 0x000fe20000010000 */
[----:B------:R-:W-:-:S13]  /*0370*/  ISETP.GE.U32.AND P0, PT, R3, 0x42, PT ;  /* 0x000000420300780c */ /* 0x000fda0003f06070 */
[----:B------:R-:W-:Y:S05]  /*0380*/  @!P0 BRA `(.L_x_29868) ;  /* 0x0000000000448947 */ /* 0x000fea0003800000 */
.L_x_29871:
        /* <DEDUP_REMOVED lines=12> */
.L_x_29870:
[----:B------:R-:W-:Y:S05]  /*0450*/  BSYNC.RECONVERGENT B0 ;  /* 0x0000000000007941 */ /* 0x000fea0003800200 */
.L_x_29869:
[----:B------:R-:W-:Y:S01]  /*0460*/  BAR.SYNC.DEFER_BLOCKING 0x0 ;  /* 0x0000000000007b1d */ /* 0x000fe20000010000 */
[----:B------:R-:W-:Y:S01]  /*0470*/  ISETP.GT.U32.AND P0, PT, R3, 0x83, PT ;  /* 0x000000830300780c */ /* 0x000fe20003f04070 */
[----:B------:R-:W-:-:S12]  /*0480*/  IMAD.MOV.U32 R3, RZ, RZ, R11 ;  /* 0x000000ffff037224 */ /* 0x000fd800078e000b */
[----:B------:R-:W-:Y:S05]  /*0490*/  @P0 BRA `(.L_x_29871) ;  /* 0xfffffffc00bc0947 */ /* 0x000fea000383ffff */
.L_x_29868:
        /* <DEDUP_REMOVED lines=63> */
.L_x_29872:
        /* <DEDUP_REMOVED lines=15> */
.L_x_33555:


//--------------------- .text.contiguous_prod2_u64 --------------------------
	.section	.text.contiguous_prod2_u64,"ax",@progbits
	.align	128
        .global         contiguous_prod2_u64
        .type           contiguous_prod2_u64,@function
        .size           contiguous_prod2_u64,(.L_x_32854 - contiguous_prod2_u64)
        .other          contiguous_prod2_u64,@"STO_CUDA_ENTRY STV_DEFAULT"
contiguous_prod2_u64:
.text.contiguous_prod2_u64:
        /* <DEDUP_REMOVED lines=48> */
.L_x_29901:
        /* <DEDUP_REMOVED lines=32> */
.L_x_29878:
[----:B------:R-:W-:Y:S01]  /*0500*/  MOV R26, R6 ;  /* 0x00000006001a7202 */ /* 0x000fe20000000f00 */
[----:B------:R-:W-:Y:S01]  /*0510*/  IMAD.MOV.U32 R13, RZ, RZ, R7 ;  /* 0x000000ffff0d7224 */ /* 0x000fe200078e0007 */
[----:B------:R-:W-:Y:S01]  /*0520*/  MOV R14, R34 ;  /* 0x00000022000e7202 */ /* 0x000fe20000000f00 */
[----:B------:R-:W-:Y:S01]  /*0530*/  IMAD.MOV.U32 R11, RZ, RZ, R35 ;  /* 0x000000ffff0b7224 */ /* 0x000fe200078e0023 */
[----:B------:R-:W-:-:S07]  /*0540*/  MOV R12, 0x560 ;  /* 0x00000560000c7802 */ /* 0x000fce0000000f00 */
[----:B-1----:R-:W-:Y:S05]  /*0550*/  CALL.REL.NOINC `($__internal_650_$__cuda_sm20_div_s64) ;  /* 0x0000006400c47944 */ /* 0x002fea0003c00000 */
        /* <DEDUP_REMOVED lines=9> */
.L_x_29879:
[----:B------:R-:W-:Y:S05]  /*05f0*/  BSYNC.RECONVERGENT B1 ;  /* 0x0000000000017941 */ /* 0x000fea0003800200 */
.L_x_29877:
        /* <DEDUP_REMOVED lines=34> */
.L_x_29881:
[----:B------:R-:W-:Y:S01]  /*0820*/  IMAD.MOV.U32 R26, RZ, RZ, R20 ;  /* 0x000000ffff1a7224 */ /* 0x000fe200078e0014 */
[----:B------:R-:W-:Y:S01]  /*0830*/  MOV R13, R9 ;  /* 0x00000009000d7202 */ /* 0x000fe20000000f00 */
[----:B------:R-:W-:Y:S01]  /*0840*/  IMAD.MOV.U32 R14, RZ, RZ, R34 ;  /* 0x000000ffff0e7224 */ /* 0x000fe200078e0022 */
[----:B------:R-:W-:Y:S02]  /*0850*/  MOV R11, R35 ;  /* 0x00000023000b7202 */ /* 0x000fe40000000f00 */
[----:B------:R-:W-:-:S07]  /*0860*/  MOV R12, 0x880 ;  /* 0x00000880000c7802 */ /* 0x000fce0000000f00 */
[----:B------:R-:W-:Y:S05]  /*0870*/  CALL.REL.NOINC `($__internal_650_$__cuda_sm20_div_s64) ;  /* 0x0000006000fc7944 */ /* 0x000fea0003c00000 */
        /* <DEDUP_REMOVED lines=9> */
.L_x_29882:
[----:B------:R-:W-:Y:S05]  /*0910*/  BSYNC.RECONVERGENT B1 ;  /* 0x0000000000017941 */ /* 0x000fea0003800200 */
.L_x_29880:
        /* <DEDUP_REMOVED lines=33> */
.L_x_29884:
[----:B------:R-:W-:Y:S01]  /*0b30*/  IMAD.MOV.U32 R26, RZ, RZ, R36 ;  /* 0x000000ffff1a7224 */ /* 0x000fe200078e0024 */
[----:B------:R-:W-:Y:S01]  /*0b40*/  MOV R13, R37 ;  /* 0x00000025000d7202 */ /* 0x000fe20000000f00 */
[----:B------:R-:W-:Y:S01]  /*0b50*/  IMAD.MOV.U32 R14, RZ, RZ, R20 ;  /* 0x000000ffff0e7224 */ /* 0x000fe200078e0014 */
[----:B------:R-:W-:Y:S02]  /*0b60*/  MOV R11, R21 ;  /* 0x00000015000b7202 */ /* 0x000fe40000000f00 */
[----:B------:R-:W-:-:S07]  /*0b70*/  MOV R12, 0xb90 ;  /* 0x00000b90000c7802 */ /* 0x000fce0000000f00 */
[----:B------:R-:W-:Y:S05]  /*0b80*/  CALL.REL.NOINC `($__internal_650_$__cuda_sm20_div_s64) ;  /* 0x0000006000387944 */ /* 0x000fea0003c00000 */
        /* <DEDUP_REMOVED lines=10> */
.L_x_29885:
[----:B------:R-:W-:Y:S05]  /*0c30*/  BSYNC.RECONVERGENT B1 ;  /* 0x0000000000017941 */ /* 0x000fea0003800200 */
.L_x_29883:
        /* <DEDUP_REMOVED lines=35> */
.L_x_29887:
[----:B------:R-:W-:Y:S01]  /*0e70*/  MOV R26, R34 ;  /* 0x00000022001a7202 */ /* 0x000fe20000000f00 */
[----:B------:R-:W-:Y:S01]  /*0e80*/  IMAD.MOV.U32 R13, RZ, RZ, R35 ;  /* 0x000000ffff0d7224 */ /* 0x000fe200078e0023 */
[----:B------:R-:W-:Y:S01]  /*0e90*/  MOV R14, R20 ;  /* 0x00000014000e7202 */ /* 0x000fe20000000f00 */
[----:B------:R-:W-:Y:S01]  /*0ea0*/  IMAD.MOV.U32 R11, RZ, RZ, R21 ;  /* 0x000000ffff0b7224 */ /* 0x000fe200078e0015 */
[----:B------:R-:W-:-:S07]  /*0eb0*/  MOV R12, 0xed0 ;  /* 0x00000ed0000c7802 */ /* 0x000fce0000000f00 */
[----:B------:R-:W-:Y:S05]  /*0ec0*/  CALL.REL.NOINC `($__internal_650_$__cuda_sm20_div_s64) ;  /* 0x0000005c00687944 */ /* 0x000fea0003c00000 */
        /* <DEDUP_REMOVED lines=11> */
.L_x_29888:
[----:B------:R-:W-:Y:S05]  /*0f80*/  BSYNC.RECONVERGENT B1 ;  /* 0x0000000000017941 */ /* 0x000fea0003800200 */
.L_x_29886:
        /* <DEDUP_REMOVED lines=36> */
.L_x_29890:
        /* <DEDUP_REMOVED lines=16> */
.L_x_29891:
[----:B------:R-:W-:Y:S05]  /*12d0*/  BSYNC.RECONVERGENT B1 ;  /* 0x0000000000017941 */ /* 0x000fea0003800200 */
.L_x_29889:
        /* <DEDUP_REMOVED lines=35> */
.L_x_29893:
        /* <DEDUP_REMOVED lines=17> */
.L_x_29894:
[----:B------:R-:W-:Y:S05]  /*1620*/  BSYNC.RECONVERGENT B1 ;  /* 0x0000000000017941 */ /* 0x000fea0003800200 */
.L_x_29892:
        /* <DEDUP_REMOVED lines=35> */
.L_x_29896:
        /* <DEDUP_REMOVED lines=16> */
.L_x_29897:
[----:B------:R-:W-:Y:S05]  /*1960*/  BSYNC.RECONVERGENT B1 ;  /* 0x0000000000017941 */ /* 0x000fea0003800200 */
.L_x_29895:
        /* <DEDUP_REMOVED lines=35> */
.L_x_29899:
        /* <DEDUP_REMOVED lines=16> */
.L_x_29900:
[----:B------:R-:W-:Y:S05]  /*1ca0*/  BSYNC.RECONVERGENT B1 ;  /* 0x0000000000017941 */ /* 0x000fea0003800200 */
.L_x_29898:
        /* <DEDUP_REMOVED lines=8> */
.L_x_29876:
        /* <DEDUP_REMOVED lines=36> */
.L_x_29904:
[----:B------:R-:W-:Y:S01]  /*1f70*/  MOV R26, R6 ;  /* 0x00000006001a7202 */ /* 0x000fe20000000f00 */
[----:B------:R-:W-:Y:S01]  /*1f80*/  IMAD.MOV.U32 R13, RZ, RZ, R7 ;  /* 0x000000ffff0d7224 */ /* 0x000fe200078e0007 */
[----:B------:R-:W-:Y:S01]  /*1f90*/  MOV R14, R16 ;  /* 0x00000010000e7202 */ /* 0x000fe20000000f00 */
[----:B------:R-:W-:Y:S01]  /*1fa0*/  IMAD.MOV.U32 R11, RZ, RZ, R17 ;  /* 0x000000ffff0b7224 */ /* 0x000fe200078e0011 */
[----:B------:R-:W-:-:S07]  /*1fb0*/  MOV R12, 0x1fd0 ;  /* 0x00001fd0000c7802 */ /* 0x000fce0000000f00 */
[----:B------:R-:W-:Y:S05]  /*1fc0*/  CALL.REL.NOINC `($__internal_650_$__cuda_sm20_div_s64) ;  /* 0x0000004c00287944 */ /* 0x000fea0003c00000 */
        /* <DEDUP_REMOVED lines=9> */
.L_x_29905:
[----:B------:R-:W-:Y:S05]  /*2060*/  BSYNC.RECONVERGENT B1 ;  /* 0x0000000000017941 */ /* 0x000fea0003800200 */
.L_x_29903:
        /* <DEDUP_REMOVED lines=34> */
.L_x_29907:
        /* <DEDUP_REMOVED lines=17> */
.L_x_29908:
[----:B------:R-:W-:Y:S05]  /*23a0*/  BSYNC.RECONVERGENT B1 ;  /* 0x0000000000017941 */ /* 0x000fea0003800200 */
.L_x_29906:
        /* <DEDUP_REMOVED lines=36> */
.L_x_29910:
        /* <DEDUP_REMOVED lines=16> */
.L_x_29911:
[----:B------:R-:W-:Y:S05]  /*26f0*/  BSYNC.RECONVERGENT B1 ;  /* 0x0000000000017941 */ /* 0x000fea0003800200 */
.L_x_29909:
        /* <DEDUP_REMOVED lines=35> */
.L_x_29913:
[----:B------:R-:W-:Y:S01]  /*2930*/  MOV R26, R18 ;  /* 0x00000012001a7202 */ /* 0x000fe20000000f00 */
[----:B------:R-:W-:Y:S01]  /*2940*/  IMAD.MOV.U32 R13, RZ, RZ, R19 ;  /* 0x000000ffff0d7224 */ /* 0x000fe200078e0013 */
[----:B------:R-:W-:Y:S01]  /*2950*/  MOV R14, R16 ;  /* 0x00000010000e7202 */ /* 0x000fe20000000f00 */
[----:B------:R-:W-:Y:S01]  /*2960*/  IMAD.MOV.U32 R11, RZ, RZ, R17 ;  /* 0x000000ffff0b7224 */ /* 0x000fe200078e0011 */
[----:B------:R-:W-:-:S07]  /*2970*/  MOV R12, 0x2990 ;  /* 0x00002990000c7802 */ /* 0x000fce0000000f00 */
[----:B------:R-:W-:Y:S05]  /*2980*/  CALL.REL.NOINC `($__internal_650_$__cuda_sm20_div_s64) ;  /* 0x0000004000b87944 */ /* 0x000fea0003c00000 */
        /* <DEDUP_REMOVED lines=10> */
.L_x_29914:
[----:B------:R-:W-:Y:S05]  /*2a30*/  BSYNC.RECONVERGENT B1 ;  /* 0x0000000000017941 */ /* 0x000fea0003800200 */
.L_x_29912:
[----:B------:R-:W-:Y:S01]  /*2a40*/  MOV R36, R22 ;  /* 0x0000001600247202 */ /* 0x000fe20000000f00 */
[----:B------:R-:W-:Y:S02]  /*2a50*/  IMAD R11, R11, R38, RZ ;  /* 0x000000260b0b7224 */ /* 0x000fe400078e02ff */
[----:B------:R-:W-:Y:S02]  /*2a60*/  VIADD R8, R8, 0xfffffffe ;  /* 0xfffffffe08087836 */ /* 0x000fe40000000000 */
[----:B------:R-:W-:-:S04]  /*2a70*/  IMAD.WIDE.U32 R22, R38, R10, R36 ;  /* 0x0000000a26167225 */ /* 0x000fc800078e0024 */
[----:B------:R-:W-:-:S05]  /*2a80*/  IMAD R11, R39, R10, R11 ;  /* 0x0000000a270b7224 */ /* 0x000fca00078e020b */
[----:B------:R-:W-:-:S07]  /*2a90*/  IADD3 R23, PT, PT, R23, R11, RZ ;  /* 0x0000000b17177210 */ /* 0x000fce0007ffe0ff */
.L_x_29902:
        /* <DEDUP_REMOVED lines=30> */
.L_x_29916:
[----:B------:R-:W-:Y:S01]  /*2c80*/  MOV R18, R6 ;  /* 0x0000000600127202 */ /* 0x000fe20000000f00 */
[----:B------:R-:W-:Y:S01]  /*2c90*/  IMAD.MOV.U32 R19, RZ, RZ, R7 ;  /* 0x000000ffff137224 */ /* 0x000fe200078e0007 */
[----:B------:R-:W-:Y:S01]  /*2ca0*/  MOV R24, R10 ;  /* 0x0000000a00187202 */ /* 0x000fe20000000f00 */
[----:B------:R-:W-:Y:S01]  /*2cb0*/  IMAD.MOV.U32 R21, RZ, RZ, R11 ;  /* 0x000000ffff157224 */ /* 0x000fe200078e000b */
[----:B------:R-:W-:-:S07]  /*2cc0*/  MOV R26, 0x2ce0 ;  /* 0x00002ce0001a7802 */ /* 0x000fce0000000f00 */
[----:B------:R-:W-:Y:S05]  /*2cd0*/  CALL.REL.NOINC `($__internal_651_$__cuda_sm20_rem_s64) ;  /* 0x0000004400307944 */ /* 0x000fea0003c00000 */
.L_x_29917:
[----:B------:R-:W-:Y:S05]  /*2ce0*/  BSYNC.RECONVERGENT B1 ;  /* 0x0000000000017941 */ /* 0x000fea0003800200 */
.L_x_29915:
        /* <DEDUP_REMOVED lines=30> */
.L_x_29919:
[----:B------:R-:W-:Y:S01]  /*2ed0*/  MOV R24, R10 ;  /* 0x0000000a00187202 */ /* 0x000fe20000000f00 */
[----:B------:R-:W-:Y:S01]  /*2ee0*/  IMAD.MOV.U32 R21, RZ, RZ, R11 ;  /* 0x000000ffff157224 */ /* 0x000fe200078e000b */
[----:B------:R-:W-:Y:S01]  /*2ef0*/  MOV R18, R20 ;  /* 0x0000001400127202 */ /* 0x000fe20000000f00 */
[----:B------:R-:W-:Y:S01]  /*2f00*/  IMAD.MOV.U32 R19, RZ, RZ, R9 ;  /* 0x000000ffff137224 */ /* 0x000fe200078e0009 */
[----:B------:R-:W-:-:S07]  /*2f10*/  MOV R26, 0x2f30 ;  /* 0x00002f30001a7802 */ /* 0x000fce0000000f00 */
[----:B------:R-:W-:Y:S05]  /*2f20*/  CALL.REL.NOINC `($__internal_651_$__cuda_sm20_rem_s64) ;  /* 0x00000040009c7944 */ /* 0x000fea0003c00000 */
.L_x_29920:
[----:B------:R-:W-:Y:S05]  /*2f30*/  BSYNC.RECONVERGENT B1 ;  /* 0x0000000000017941 */ /* 0x000fea0003800200 */
.L_x_29918:
[----:B------:R-:W-:Y:S02]  /*2f40*/  IMAD R7, R7, R16, RZ ;  /* 0x0000001007077224 */ /* 0x000fe400078e02ff */
[----:B------:R-:W-:-:S04]  /*2f50*/  IMAD.WIDE.U32 R22, R16, R6, R22 ;  /* 0x0000000610167225 */ /* 0x000fc800078e0016 */
[----:B------:R-:W-:-:S05]  /*2f60*/  IMAD R7, R17, R6, R7 ;  /* 0x0000000611077224 */ /* 0x000fca00078e0207 */
[----:B------:R-:W-:-:S07]  /*2f70*/  IADD3 R23, PT, PT, R23, R7, RZ ;  /* 0x0000000717177210 */ /* 0x000fce0007ffe0ff */
.L_x_29875:
        /* <DEDUP_REMOVED lines=13> */
.L_x_29874:
        /* <DEDUP_REMOVED lines=18> */
.L_x_29948:
        /* <DEDUP_REMOVED lines=30> */
.L_x_29925:
[----:B------:R-:W-:Y:S01]  /*3350*/  IMAD.MOV.U32 R26, RZ, RZ, R18 ;  /* 0x000000ffff1a7224 */ /* 0x000fe200078e0012 */
[----:B------:R-:W-:Y:S01]  /*3360*/  MOV R13, R19 ;  /* 0x00000013000d7202 */ /* 0x000fe20000000f00 */
[----:B------:R-:W-:Y:S01]  /*3370*/  IMAD.MOV.U32 R14, RZ, RZ, R20 ;  /* 0x000000ffff0e7224 */ /* 0x000fe200078e0014 */
[----:B------:R-:W-:Y:S02]  /*3380*/  MOV R11, R21 ;  /* 0x00000015000b7202 */ /* 0x000fe40000000f00 */
[----:B------:R-:W-:-:S07]  /*3390*/  MOV R12, 0x33b0 ;  /* 0x000033b0000c7802 */ /* 0x000fce0000000f00 */
[----:B-1----:R-:W-:Y:S05]  /*33a0*/  CALL.REL.NOINC `($__internal_650_$__cuda_sm20_div_s64) ;  /* 0x0000003800307944 */ /* 0x002fea0003c00000 */
        /* <DEDUP_REMOVED lines=9> */
.L_x_29926:
[----:B------:R-:W-:Y:S05]  /*3440*/  BSYNC.RECONVERGENT B1 ;  /* 0x0000000000017941 */ /* 0x000fea0003800200 */
.L_x_29924:
        /* <DEDUP_REMOVED lines=39> */
.L_x_29928:
[----:B------:R-:W-:Y:S01]  /*36c0*/  IMAD.MOV.U32 R26, RZ, RZ, R36 ;  /* 0x000000ffff1a7224 */ /* 0x000fe200078e0024 */
[----:B------:R-:W-:Y:S01]  /*36d0*/  MOV R13, R37 ;  /* 0x00000025000d7202 */ /* 0x000fe20000000f00 */
[----:B------:R-:W-:Y:S01]  /*36e0*/  IMAD.MOV.U32 R14, RZ, RZ, R38 ;  /* 0x000000ffff0e7224 */ /* 0x000fe200078e0026 */
[----:B------:R-:W-:Y:S02]  /*36f0*/  MOV R11, R39 ;  /* 0x00000027000b7202 */ /* 0x000fe40000000f00 */
[----:B------:R-:W-:-:S07]  /*3700*/  MOV R12, 0x3720 ;  /* 0x00003720000c7802 */ /* 0x000fce0000000f00 */
[----:B-1----:R-:W-:Y:S05]  /*3710*/  CALL.REL.NOINC `($__internal_650_$__cuda_sm20_div_s64) ;  /* 0x0000003400547944 */ /* 0x002fea0003c00000 */
        /* <DEDUP_REMOVED lines=11> */
.L_x_29929:
[----:B------:R-:W-:Y:S05]  /*37d0*/  BSYNC.RECONVERGENT B1 ;  /* 0x0000000000017941 */ /* 0x000fea0003800200 */
.L_x_29927:
        /* <DEDUP_REMOVED lines=37> */
.L_x_29931:
        /* <DEDUP_REMOVED lines=17> */
.L_x_29932:
[----:B------:R-:W-:Y:S05]  /*3b40*/  BSYNC.RECONVERGENT B1 ;  /* 0x0000000000017941 */ /* 0x000fea0003800200 */
.L_x_29930:
        /* <DEDUP_REMOVED lines=38> */
.L_x_29934:
        /* <DEDUP_REMOVED lines=17> */
.L_x_29935:
[----:B------:R-:W-:Y:S05]  /*3ec0*/  BSYNC.RECONVERGENT B1 ;  /* 0x0000000000017941 */ /* 0x000fea0003800200 */
.L_x_29933:
        /* <DEDUP_REMOVED lines=38> */
.L_x_29937:
        /* <DEDUP_REMOVED lines=17> */
.L_x_29938:
[----:B------:R-:W-:Y:S05]  /*4240*/  BSYNC.RECONVERGENT B1 ;  /* 0x0000000000017941 */ /* 0x000fea0003800200 */
.L_x_29936:
        /* <DEDUP_REMOVED lines=40> */
.L_x_29940:
        /* <DEDUP_REMOVED lines=17> */
.L_x_29941:
[----:B------:R-:W-:Y:S05]  /*45e0*/  BSYNC.RECONVERGENT B1 ;  /* 0x0000000000017941 */ /* 0x000fea0003800200 */
.L_x_29939:
        /* <DEDUP_REMOVED lines=40> */
.L_x_29943:
[----:B------:R-:W-:Y:S01]  /*4870*/  MOV R26, R20 ;  /* 0x00000014001a7202 */ /* 0x000fe20000000f00 */
[----:B------:R-:W-:Y:S01]  /*4880*/  IMAD.MOV.U32 R14, RZ, RZ, R22 ;  /* 0x000000ffff0e7224 */ /* 0x000fe200078e0016 */
[----:B------:R-:W-:Y:S02]  /*4890*/  MOV R13, R21 ;  /* 0x00000015000d7202 */ /* 0x000fe40000000f00 */
[----:B------:R-:W-:Y:S02]  /*48a0*/  MOV R11, R23 ;  /* 0x00000017000b7202 */ /* 0x000fe40000000f00 */
[----:B------:R-:W-:-:S07]  /*48b0*/  MOV R12, 0x48d0 ;  /* 0x000048d0000c7802 */ /* 0x000fce0000000f00 */
[----:B-1----:R-:W-:Y:S05]  /*48c0*/  CALL.REL.NOINC `($__internal_650_$__cuda_sm20_div_s64) ;  /* 0x0000002000e87944 */ /* 0x002fea0003c00000 */
        /* <DEDUP_REMOVED lines=11> */
.L_x_29944:
[----:B------:R-:W-:Y:S05]  /*4980*/  BSYNC.RECONVERGENT B1 ;  /* 0x0000000000017941 */ /* 0x000fea0003800200 */
.L_x_29942:
        /* <DEDUP_REMOVED lines=38> */
.L_x_29946:
        /* <DEDUP_REMOVED lines=17> */
.L_x_29947:
[----:B------:R-:W-:Y:S05]  /*4d00*/  BSYNC.RECONVERGENT B1 ;  /* 0x0000000000017941 */ /* 0x000fea0003800200 */
.L_x_29945:
        /* <DEDUP_REMOVED lines=15> */
.L_x_29923:
        /* <DEDUP_REMOVED lines=37> */
.L_x_29951:
[----:B------:R-:W-:Y:S01]  /*5050*/  MOV R26, R18 ;  /* 0x00000012001a7202 */ /* 0x000fe20000000f00 */
[----:B------:R-:W-:Y:S01]  /*5060*/  IMAD.MOV.U32 R14, RZ, RZ, R6 ;  /* 0x000000ffff0e7224 */ /* 0x000fe200078e0006 */
[----:B------:R-:W-:Y:S02]  /*5070*/  MOV R13, R19 ;  /* 0x00000013000d7202 */ /* 0x000fe40000000f00 */
[----:B------:R-:W-:Y:S02]  /*5080*/  MOV R11, R7 ;  /* 0x00000007000b7202 */ /* 0x000fe40000000f00 */
[----:B------:R-:W-:-:S07]  /*5090*/  MOV R12, 0x50b0 ;  /* 0x000050b0000c7802 */ /* 0x000fce0000000f00 */
[----:B------:R-:W-:Y:S05]  /*50a0*/  CALL.REL.NOINC `($__internal_650_$__cuda_sm20_div_s64) ;  /* 0x0000001800f07944 */ /* 0x000fea0003c00000 */
        /* <DEDUP_REMOVED lines=9> */
.L_x_29952:
[----:B------:R-:W-:Y:S05]  /*5140*/  BSYNC.RECONVERGENT B1 ;  /* 0x0000000000017941 */ /* 0x000fea0003800200 */
.L_x_29950:
        /* <DEDUP_REMOVED lines=39> */
.L_x_29954:
[----:B------:R-:W-:Y:S01]  /*53c0*/  MOV R26, R18 ;  /* 0x00000012001a7202 */ /* 0x000fe20000000f00 */
[----:B------:R-:W-:Y:S01]  /*53d0*/  IMAD.MOV.U32 R13, RZ, RZ, R19 ;  /* 0x000000ffff0d7224 */ /* 0x000fe200078e0013 */
[----:B------:R-:W-:Y:S02]  /*53e0*/  MOV R14, R6 ;  /* 0x00000006000e7202 */ /* 0x000fe40000000f00 */
[----:B------:R-:W-:Y:S02]  /*53f0*/  MOV R11, R7 ;  /* 0x00000007000b7202 */ /* 0x000fe40000000f00 */
[----:B------:R-:W-:-:S07]  /*5400*/  MOV R12, 0x5420 ;  /* 0x00005420000c7802 */ /* 0x000fce0000000f00 */
[----:B------:R-:W-:Y:S05]  /*5410*/  CALL.REL.NOINC `($__internal_650_$__cuda_sm20_div_s64) ;  /* 0x0000001800147944 */ /* 0x000fea0003c00000 */
        /* <DEDUP_REMOVED lines=11> */
.L_x_29955:
[----:B------:R-:W-:Y:S05]  /*54d0*/  BSYNC.RECONVERGENT B1 ;  /* 0x0000000000017941 */ /* 0x000fea0003800200 */
.L_x_29953:
        /* <DEDUP_REMOVED lines=40> */
.L_x_29957:
        /* <DEDUP_REMOVED lines=17> */
.L_x_29958:
[----:B------:R-:W-:Y:S05]  /*5870*/  BSYNC.RECONVERGENT B1 ;  /* 0x0000000000017941 */ /* 0x000fea0003800200 */
.L_x_29956:
        /* <DEDUP_REMOVED lines=40> */
.L_x_29960:
[----:B------:R-:W-:Y:S01]  /*5b00*/  MOV R26, R18 ;  /* 0x00000012001a7202 */ /* 0x000fe20000000f00 */
[----:B------:R-:W-:Y:S01]  /*5b10*/  IMAD.MOV.U32 R14, RZ, RZ, R20 ;  /* 0x000000ffff0e7224 */ /* 0x000fe200078e0014 */
[----:B------:R-:W-:Y:S02]  /*5b20*/  MOV R13, R19 ;  /* 0x00000013000d7202 */ /* 0x000fe40000000f00 */
[----:B------:R-:W-:Y:S02]  /*5b30*/  MOV R11, R21 ;  /* 0x00000015000b7202 */ /* 0x000fe40000000f00 */
[----:B------:R-:W-:-:S07]  /*5b40*/  MOV R12, 0x5b60 ;  /* 0x00005b60000c7802 */ /* 0x000fce0000000f00 */
[----:B------:R-:W-:Y:S05]  /*5b50*/  CALL.REL.NOINC `($__internal_650_$__cuda_sm20_div_s64) ;  /* 0x0000001000447944 */ /* 0x000fea0003c00000 */
        /* <DEDUP_REMOVED lines=11> */
.L_x_29961:
[----:B------:R-:W-:Y:S05]  /*5c10*/  BSYNC.RECONVERGENT B1 ;  /* 0x0000000000017941 */ /* 0x000fea0003800200 */
.L_x_29959:
        /* <DEDUP_REMOVED lines=11> */
.L_x_29949:
        /* <DEDUP_REMOVED lines=35> */
.L_x_29964:
[----:B------:R-:W-:Y:S01]  /*5f00*/  MOV R26, R18 ;  /* 0x00000012001a7202 */ /* 0x000fe20000000f00 */
[----:B------:R-:W-:Y:S01]  /*5f10*/  IMAD.MOV.U32 R13, RZ, RZ, R19 ;  /* 0x000000ffff0d7224 */ /* 0x000fe200078e0013 */
[----:B------:R-:W-:Y:S02]  /*5f20*/  MOV R14, R4 ;  /* 0x00000004000e7202 */ /* 0x000fe40000000f00 */
[----:B------:R-:W-:Y:S02]  /*5f30*/  MOV R11, R5 ;  /* 0x00000005000b7202 */ /* 0x000fe40000000f00 */
[----:B------:R-:W-:-:S07]  /*5f40*/  MOV R12, 0x5f60 ;  /* 0x00005f60000c7802 */ /* 0x000fce0000000f00 */
[----:B------:R-:W-:Y:S05]  /*5f50*/  CALL.REL.NOINC `($__internal_650_$__cuda_sm20_div_s64) ;  /* 0x0000000c00447944 */ /* 0x000fea0003c00000 */
        /* <DEDUP_REMOVED lines=8> */
.L_x_29965:
[----:B------:R-:W-:Y:S05]  /*5fe0*/  BSYNC.RECONVERGENT B1 ;  /* 0x0000000000017941 */ /* 0x000fea0003800200 */
.L_x_29963:
        /* <DEDUP_REMOVED lines=39> */
.L_x_29967:
[----:B------:R-:W-:Y:S01]  /*6260*/  MOV R26, R18 ;  /* 0x00000012001a7202 */ /* 0x000fe20000000f00 */
[----:B------:R-:W-:Y:S01]  /*6270*/  IMAD.MOV.U32 R13, RZ, RZ, R19 ;  /* 0x000000ffff0d7224 */ /* 0x000fe200078e0013 */
[----:B------:R-:W-:Y:S02]  /*6280*/  MOV R14, R16 ;  /* 0x00000010000e7202 */ /* 0x000fe40000000f00 */
[----:B------:R-:W-:Y:S02]  /*6290*/  MOV R11, R17 ;  /* 0x00000011000b7202 */ /* 0x000fe40000000f00 */
[----:B------:R-:W-:-:S07]  /*62a0*/  MOV R12, 0x62c0 ;  /* 0x000062c0000c7802 */ /* 0x000fce0000000f00 */
[----:B------:R-:W-:Y:S05]  /*62b0*/  CALL.REL.NOINC `($__internal_650_$__cuda_sm20_div_s64) ;  /* 0x00000008006c7944 */ /* 0x000fea0003c00000 */
        /* <DEDUP_REMOVED lines=11> */
.L_x_29968:
[----:B------:R-:W-:Y:S05]  /*6370*/  BSYNC.RECONVERGENT B1 ;  /* 0x0000000000017941 */ /* 0x000fea0003800200 */
.L_x_29966:
        /* <DEDUP_REMOVED lines=11> */
.L_x_29962:
        /* <DEDUP_REMOVED lines=31> */
.L_x_29970:
[----:B------:R-:W-:Y:S01]  /*6620*/  IMAD.MOV.U32 R24, RZ, RZ, R20 ;  /* 0x000000ffff187224 */ /* 0x000fe200078e0014 */
[----:B------:R-:W-:-:S07]  /*6630*/  MOV R26, 0x6650 ;  /* 0x00006650001a7802 */ /* 0x000fce0000000f00 */
[----:B------:R-:W-:Y:S05]  /*6640*/  CALL.REL.NOINC `($__internal_651_$__cuda_sm20_rem_s64) ;  /* 0x0000000800d47944 */ /* 0x000fea0003c00000 */
[----:B------:R-:W-:Y:S02]  /*6650*/  MOV R4, R6 ;  /* 0x0000000600047202 */ /* 0x000fe40000000f00 */
[----:B------:R-:W-:-:S07]  /*6660*/  MOV R5, R7 ;  /* 0x0000000700057202 */ /* 0x000fce0000000f00 */
.L_x_29971:
[----:B------:R-:W-:Y:S05]  /*6670*/  BSYNC.RECONVERGENT B1 ;  /* 0x0000000000017941 */ /* 0x000fea0003800200 */
.L_x_29969:
        /* <DEDUP_REMOVED lines=9> */
.L_x_29922:
[----:B------:R-:W2:Y:S04]  /*6710*/  LDG.E.64 R4, desc[UR12][R8.64] ;  /* 0x0000000c08047981 */ /* 0x000ea8000c1e1b00 */
[----:B--2---:R1:W-:Y:S02]  /*6720*/  STS.64 [R3], R4 ;  /* 0x0000000403007388 */ /* 0x0043e40000000a00 */
.L_x_29921:
[----:B------:R-:W-:Y:S05]  /*6730*/  BSYNC.RECONVERGENT B0 ;  /* 0x0000000000007941 */ /* 0x000fea0003800200 */
.L_x_29873:
[----:B------:R-:W-:Y:S01]  /*6740*/  BAR.SYNC.DEFER_BLOCKING 0x0 ;  /* 0x0000000000007b1d */ /* 0x000fe20000010000 */
[----:B------:R-:W-:-:S13]  /*6750*/  ISETP.GE.U32.AND P0, PT, R2, 0x42, PT ;  /* 0x000000420200780c */ /* 0x000fda0003f06070 */
[----:B------:R-:W-:Y:S05]  /*6760*/  @!P0 BRA `(.L_x_29972) ;  /* 0x0000000000448947 */ /* 0x000fea0003800000 */
.L_x_29975:
        /* <DEDUP_REMOVED lines=12> */
.L_x_29974:
[----:B------:R-:W-:Y:S05]  /*6830*/  BSYNC.RECONVERGENT B0 ;  /* 0x0000000000007941 */ /* 0x000fea0003800200 */
.L_x_29973:
[----:B------:R-:W-:Y:S01]  /*6840*/  BAR.SYNC.DEFER_BLOCKING 0x0 ;  /* 0x0000000000007b1d */ /* 0x000fe20000010000 */
[----:B------:R-:W-:Y:S01]  /*6850*/  ISETP.GT.U32.AND P0, PT, R2, 0x83, PT ;  /* 0x000000830200780c */ /* 0x000fe20003f04070 */
[----:B------:R-:W-:-:S12]  /*6860*/  IMAD.MOV.U32 R2, RZ, RZ, R10 ;  /* 0x000000ffff027224 */ /* 0x000fd800078e000a */
[----:B------:R-:W-:Y:S05]  /*6870*/  @P0 BRA `(.L_x_29975) ;  /* 0xfffffffc00bc0947 */ /* 0x000fea000383ffff */
.L_x_29972:
        /* <DEDUP_REMOVED lines=63> */
        .weak           $__internal_650_$__cuda_sm20_div_s64
        .type           $__internal_650_$__cuda_sm20_div_s64,@function
        .size           $__internal_650_$__cuda_sm20_div_s64,($__internal_651_$__cuda_sm20_rem_s64 - $__internal_650_$__cuda_sm20_div_s64)
$__internal_650_$__cuda_sm20_div_s64:
        /* <DEDUP_REMOVED lines=82> */
[----:B------:R-:W-:Y:S06]  /*7190*/  RET.REL.NODEC R12 `(contiguous_prod2_u64) ;  /* 0xffffff8c0c987950 */ /* 0x000fec0003c3ffff */
        .weak           $__internal_651_$__cuda_sm20_rem_s64
        .type           $__internal_651_$__cuda_sm20_rem_s64,@function
        .size           $__internal_651_$__cuda_sm20_rem_s64,(.L_x_32854 - $__internal_651_$__cuda_sm20_rem_s64)
$__internal_651_$__cuda_sm20_rem_s64:
        /* <DEDUP_REMOVED lines=76> */
[----:B------:R-:W-:Y:S06]  /*7660*/  RET.REL.NODEC R26 `(contiguous_prod2_u64) ;  /* 0xffffff881a647950 */ /* 0x000fec0003c3ffff */
.L_x_29976:
        /* <DEDUP_REMOVED lines=9> */
.L_x_32854:


//--------------------- .text.uncontiguous_prod_u64 --------------------------
	.section	.text.uncontiguous_prod_u64,"ax",@progbits
	.align	128
        .global         uncontiguous_prod_u64
        .type           uncontiguous_prod_u64,@function
        .size           uncontiguous_prod_u64,(.L_x_32856 - uncontiguous_prod_u64)
        .other          uncontiguous_prod_u64,@"STO_CUDA_ENTRY STV_DEFAULT"
uncontiguous_prod_u64:
.text.uncontiguous_prod_u64:
        /* <DEDUP_REMOVED lines=44> */
.L_x_30005:
        /* <DEDUP_REMOVED lines=33> */
.L_x_29982:
[----:B------:R-:W-:Y:S01]  /*04d0*/  MOV R29, R14 ;  /* 0x0000000e001d7202 */ /* 0x000fe20000000f00 */
[----:B------:R-:W-:Y:S01]  /*04e0*/  IMAD.MOV.U32 R26, RZ, RZ, R15 ;  /* 0x000000ffff1a7224 */ /* 0x000fe200078e000f */
[----:B------:R-:W-:Y:S01]  /*04f0*/  MOV R13, R16 ;  /* 0x00000010000d7202 */ /* 0x000fe20000000f00 */
[----:B------:R-:W-:Y:S01]  /*0500*/  IMAD.MOV.U32 R12, RZ, RZ, R17 ;  /* 0x000000ffff0c7224 */ /* 0x000fe200078e0011 */
[----:B------:R-:W-:-:S07]  /*0510*/  MOV R11, 0x530 ;  /* 0x00000530000b7802 */ /* 0x000fce0000000f00 */
[----:B------:R-:W-:Y:S05]  /*0520*/  CALL.REL.NOINC `($__internal_652_$__cuda_sm20_div_s64) ;  /* 0x00000068003c7944 */ /* 0x000fea0003c00000 */
        /* <DEDUP_REMOVED lines=9> */
.L_x_29983:
[----:B------:R-:W-:Y:S05]  /*05c0*/  BSYNC.RECONVERGENT B1 ;  /* 0x0000000000017941 */ /* 0x000fea0003800200 */
.L_x_29981:
        /* <DEDUP_REMOVED lines=36> */
.L_x_29985:
[----:B------:R-:W-:Y:S01]  /*0810*/  MOV R29, R7 ;  /* 0x00000007001d7202 */ /* 0x000fe20000000f00 */
[----:B------:R-:W-:Y:S01]  /*0820*/  IMAD.MOV.U32 R26, RZ, RZ, R8 ;  /* 0x000000ffff1a7224 */ /* 0x000fe200078e0008 */
[----:B------:R-:W-:Y:S01]  /*0830*/  MOV R13, R16 ;  /* 0x00000010000d7202 */ /* 0x000fe20000000f00 */
[----:B------:R-:W-:Y:S01]  /*0840*/  IMAD.MOV.U32 R12, RZ, RZ, R17 ;  /* 0x000000ffff0c7224 */ /* 0x000fe200078e0011 */
[----:B------:R-:W-:-:S07]  /*0850*/  MOV R11, 0x870 ;  /* 0x00000870000b7802 */ /* 0x000fce0000000f00 */
[----:B------:R-:W-:Y:S05]  /*0860*/  CALL.REL.NOINC `($__internal_652_$__cuda_sm20_div_s64) ;  /* 0x00000064006c7944 */ /* 0x000fea0003c00000 */
        /* <DEDUP_REMOVED lines=10> */
.L_x_29986:
[----:B------:R-:W-:Y:S05]  /*0910*/  BSYNC.RECONVERGENT B1 ;  /* 0x0000000000017941 */ /* 0x000fea0003800200 */
.L_x_29984:
        /* <DEDUP_REMOVED lines=37> */
.L_x_29988:
[----:B------:R-:W-:Y:S01]  /*0b70*/  IMAD.MOV.U32 R29, RZ, RZ, R14 ;  /* 0x000000ffff1d7224 */ /* 0x000fe200078e000e */
[----:B------:R-:W-:Y:S01]  /*0b80*/  MOV R26, R15 ;  /* 0x0000000f001a7202 */ /* 0x000fe20000000f00 */
[----:B------:R-:W-:Y:S01]  /*0b90*/  IMAD.MOV.U32 R13, RZ, RZ, R16 ;  /* 0x000000ffff0d7224 */ /* 0x000fe200078e0010 */
[----:B------:R-:W-:Y:S02]  /*0ba0*/  MOV R12, R17 ;  /* 0x00000011000c7202 */ /* 0x000fe40000000f00 */
[----:B------:R-:W-:-:S07]  /*0bb0*/  MOV R11, 0xbd0 ;  /* 0x00000bd0000b7802 */ /* 0x000fce0000000f00 */
[----:B------:R-:W-:Y:S05]  /*0bc0*/  CALL.REL.NOINC `($__internal_652_$__cuda_sm20_div_s64) ;  /* 0x0000006000947944 */ /* 0x000fea0003c00000 */
        /* <DEDUP_REMOVED lines=10> */
.L_x_29989:
[----:B------:R-:W-:Y:S05]  /*0c70*/  BSYNC.RECONVERGENT B1 ;  /* 0x0000000000017941 */ /* 0x000fea0003800200 */
.L_x_29987:
        /* <DEDUP_REMOVED lines=34> */
.L_x_29991:
        /* <DEDUP_REMOVED lines=16> */
.L_x_29992:
[----:B------:R-:W-:Y:S05]  /*0fa0*/  BSYNC.RECONVERGENT B1 ;  /* 0x0000000000017941 */ /* 0x000fea0003800200 */
.L_x_29990:
        /* <DEDUP_REMOVED lines=37> */
.L_x_29994:
[----:B------:R-:W-:Y:S01]  /*1200*/  MOV R29, R14 ;  /* 0x0000000e001d7202 */ /* 0x000fe20000000f00 */
[----:B------:R-:W-:Y:S01]  /*1210*/  IMAD.MOV.U32 R26, RZ, RZ, R15 ;  /* 0x000000ffff1a7224 */ /* 0x000fe200078e000f */
[----:B------:R-:W-:Y:S01]  /*1220*/  MOV R13, R16 ;  /* 0x00000010000d7202 */ /* 0x000fe20000000f00 */
[----:B------:R-:W-:Y:S01]  /*1230*/  IMAD.MOV.U32 R12, RZ, RZ, R17 ;  /* 0x000000ffff0c7224 */ /* 0x000fe200078e0011 */
[----:B------:R-:W-:-:S07]  /*1240*/  MOV R11, 0x1260 ;  /* 0x00001260000b7802 */ /* 0x000fce0000000f00 */
[----:B------:R-:W-:Y:S05]  /*1250*/  CALL.REL.NOINC `($__internal_652_$__cuda_sm20_div_s64) ;  /* 0x0000005800f07944 */ /* 0x000fea0003c00000 */
        /* <DEDUP_REMOVED lines=11> */
.L_x_29995:
[----:B------:R-:W-:Y:S05]  /*1310*/  BSYNC.RECONVERGENT B1 ;  /* 0x0000000000017941 */ /* 0x000fea0003800200 */
.L_x_29993:
        /* <DEDUP_REMOVED lines=35> */
.L_x_29997:
        /* <DEDUP_REMOVED lines=16> */
.L_x_29998:
[----:B------:R-:W-:Y:S05]  /*1650*/  BSYNC.RECONVERGENT B1 ;  /* 0x0000000000017941 */ /* 0x000fea0003800200 */
.L_x_29996:
        /* <DEDUP_REMOVED lines=36> */
.L_x_30000:
        /* <DEDUP_REMOVED lines=17> */
.L_x_30001:
[----:B------:R-:W-:Y:S05]  /*19b0*/  BSYNC.RECONVERGENT B1 ;  /* 0x0000000000017941 */ /* 0x000fea0003800200 */
.L_x_29999:
        /* <DEDUP_REMOVED lines=36> */
.L_x_30003:
        /* <DEDUP_REMOVED lines=17> */
.L_x_30004:
[----:B------:R-:W-:Y:S05]  /*1d10*/  BSYNC.RECONVERGENT B1 ;  /* 0x0000000000017941 */ /* 0x000fea0003800200 */
.L_x_30002:
        /* <DEDUP_REMOVED lines=10> */
.L_x_29980:
        /* <DEDUP_REMOVED lines=36> */
.L_x_30008:
[----:B------:R-:W-:Y:S01]  /*2000*/  IMAD.MOV.U32 R29, RZ, RZ, R14 ;  /* 0x000000ffff1d7224 */ /* 0x000fe200078e000e */
[----:B------:R-:W-:Y:S01]  /*2010*/  MOV R26, R15 ;  /* 0x0000000f001a7202 */ /* 0x000fe20000000f00 */
[----:B------:R-:W-:Y:S01]  /*2020*/  IMAD.MOV.U32 R13, RZ, RZ, R16 ;  /* 0x000000ffff0d7224 */ /* 0x000fe200078e0010 */
[----:B------:R-:W-:Y:S02]  /*2030*/  MOV R12, R17 ;  /* 0x00000011000c7202 */ /* 0x000fe40000000f00 */
[----:B------:R-:W-:-:S07]  /*2040*/  MOV R11, 0x2060 ;  /* 0x00002060000b7802 */ /* 0x000fce0000000f00 */
[----:B------:R-:W-:Y:S05]  /*2050*/  CALL.REL.NOINC `($__internal_652_$__cuda_sm20_div_s64) ;  /* 0x0000004c00707944 */ /* 0x000fea0003c00000 */
        /* <DEDUP_REMOVED lines=9> */
.L_x_30009:
[----:B------:R-:W-:Y:S05]  /*20f0*/  BSYNC.RECONVERGENT B1 ;  /* 0x0000000000017941 */ /* 0x000fea0003800200 */
.L_x_30007:
        /* <DEDUP_REMOVED lines=36> */
.L_x_30011:
[----:B------:R-:W-:Y:S01]  /*2340*/  IMAD.MOV.U32 R29, RZ, RZ, R7 ;  /* 0x000000ffff1d7224 */ /* 0x000fe200078e0007 */
[----:B------:R-:W-:Y:S01]  /*2350*/  MOV R26, R8 ;  /* 0x00000008001a7202 */ /* 0x000fe20000000f00 */
[----:B------:R-:W-:Y:S01]  /*2360*/  IMAD.MOV.U32 R13, RZ, RZ, R16 ;  /* 0x000000ffff0d7224 */ /* 0x000fe200078e0010 */
[----:B------:R-:W-:Y:S02]  /*2370*/  MOV R12, R17 ;  /* 0x00000011000c7202 */ /* 0x000fe40000000f00 */
[----:B------:R-:W-:-:S07]  /*2380*/  MOV R11, 0x23a0 ;  /* 0x000023a0000b7802 */ /* 0x000fce0000000f00 */
[----:B------:R-:W-:Y:S05]  /*2390*/  CALL.REL.NOINC `($__internal_652_$__cuda_sm20_div_s64) ;  /* 0x0000004800a07944 */ /* 0x000fea0003c00000 */
        /* <DEDUP_REMOVED lines=11> */
.L_x_30012:
[----:B------:R-:W-:Y:S05]  /*2450*/  BSYNC.RECONVERGENT B1 ;  /* 0x0000000000017941 */ /* 0x000fea0003800200 */
.L_x_30010:
        /* <DEDUP_REMOVED lines=38> */
.L_x_30014:
        /* <DEDUP_REMOVED lines=16> */
.L_x_30015:
[----:B------:R-:W-:Y:S05]  /*27c0*/  BSYNC.RECONVERGENT B1 ;  /* 0x0000000000017941 */ /* 0x000fea0003800200 */
.L_x_30013:
        /* <DEDUP_REMOVED lines=36> */
.L_x_30017:
        /* <DEDUP_REMOVED lines=16> */
.L_x_30018:
[----:B------:R-:W-:Y:S05]  /*2b10*/  BSYNC.RECONVERGENT B1 ;  /* 0x0000000000017941 */ /* 0x000fea0003800200 */
.L_x_30016:
[----:B------:R-:W-:Y:S01]  /*2b20*/  MOV R34, R20 ;  /* 0x0000001400227202 */ /* 0x000fe20000000f00 */
[----:B------:R-:W-:Y:S02]  /*2b30*/  IMAD R5, R5, R38, RZ ;  /* 0x0000002605057224 */ /* 0x000fe400078e02ff */
[----:B------:R-:W-:Y:S02]  /*2b40*/  VIADD R9, R9, 0xfffffffe ;  /* 0xfffffffe09097836 */ /* 0x000fe40000000000 */
[----:B------:R-:W-:-:S04]  /*2b50*/  IMAD.WIDE.U32 R34, R38, R10, R34 ;  /* 0x0000000a26227225 */ /* 0x000fc800078e0022 */
[----:B------:R-:W-:-:S05]  /*2b60*/  IMAD R5, R39, R10, R5 ;  /* 0x0000000a27057224 */ /* 0x000fca00078e0205 */
[----:B------:R-:W-:Y:S01]  /*2b70*/  IADD3 R6, PT, PT, R35, R5, RZ ;  /* 0x0000000523067210 */ /* 0x000fe20007ffe0ff */
[----:B------:R-:W-:-:S07]  /*2b80*/  IMAD.MOV.U32 R5, RZ, RZ, R34 ;  /* 0x000000ffff057224 */ /* 0x000fce00078e0022 */
.L_x_30006:
        /* <DEDUP_REMOVED lines=31> */
.L_x_30020:
[----:B------:R-:W-:Y:S01]  /*2d80*/  MOV R20, R14 ;  /* 0x0000000e00147202 */ /* 0x000fe20000000f00 */
[----:B------:R-:W-:Y:S01]  /*2d90*/  IMAD.MOV.U32 R24, RZ, RZ, R15 ;  /* 0x000000ffff187224 */ /* 0x000fe200078e000f */
[----:B------:R-:W-:Y:S01]  /*2da0*/  MOV R21, R16 ;  /* 0x0000001000157202 */ /* 0x000fe20000000f00 */
[----:B------:R-:W-:Y:S01]  /*2db0*/  IMAD.MOV.U32 R22, RZ, RZ, R17 ;  /* 0x000000ffff167224 */ /* 0x000fe200078e0011 */
[----:B------:R-:W-:-:S07]  /*2dc0*/  MOV R23, 0x2de0 ;  /* 0x00002de000177802 */ /* 0x000fce0000000f00 */
[----:B------:R-:W-:Y:S05]  /*2dd0*/  CALL.REL.NOINC `($__internal_653_$__cuda_sm20_rem_s64) ;  /* 0x0000004400607944 */ /* 0x000fea0003c00000 */
[----:B------:R-:W-:Y:S01]  /*2de0*/  MOV R10, R12 ;  /* 0x0000000c000a7202 */ /* 0x000fe20000000f00 */
[----:B------:R-:W-:-:S07]  /*2df0*/  IMAD.MOV.U32 R11, RZ, RZ, R13 ;  /* 0x000000ffff0b7224 */ /* 0x000fce00078e000d */
.L_x_30021:
[----:B------:R-:W-:Y:S05]  /*2e00*/  BSYNC.RECONVERGENT B1 ;  /* 0x0000000000017941 */ /* 0x000fea0003800200 */
.L_x_30019:
        /* <DEDUP_REMOVED lines=33> */
.L_x_30023:
[----:B------:R-:W-:Y:S01]  /*3020*/  IMAD.MOV.U32 R21, RZ, RZ, R16 ;  /* 0x000000ffff157224 */ /* 0x000fe200078e0010 */
[----:B------:R-:W-:Y:S01]  /*3030*/  MOV R22, R17 ;  /* 0x0000001100167202 */ /* 0x000fe20000000f00 */
[----:B------:R-:W-:Y:S01]  /*3040*/  IMAD.MOV.U32 R20, RZ, RZ, R7 ;  /* 0x000000ffff147224 */ /* 0x000fe200078e0007 */
[----:B------:R-:W-:Y:S02]  /*3050*/  MOV R24, R8 ;  /* 0x0000000800187202 */ /* 0x000fe40000000f00 */
[----:B------:R-:W-:-:S07]  /*3060*/  MOV R23, 0x3080 ;  /* 0x0000308000177802 */ /* 0x000fce0000000f00 */
[----:B------:R-:W-:Y:S05]  /*3070*/  CALL.REL.NOINC `($__internal_653_$__cuda_sm20_rem_s64) ;  /* 0x0000004000b87944 */ /* 0x000fea0003c00000 */
[----:B------:R-:W-:Y:S01]  /*3080*/  IMAD.MOV.U32 R8, RZ, RZ, R12 ;  /* 0x000000ffff087224 */ /* 0x000fe200078e000c */
[----:B------:R-:W-:-:S07]  /*3090*/  MOV R9, R13 ;  /* 0x0000000d00097202 */ /* 0x000fce0000000f00 */
.L_x_30024:
[----:B------:R-:W-:Y:S05]  /*30a0*/  BSYNC.RECONVERGENT B1 ;  /* 0x0000000000017941 */ /* 0x000fea0003800200 */
.L_x_30022:
[----:B------:R-:W-:Y:S01]  /*30b0*/  MOV R11, R6 ;  /* 0x00000006000b7202 */ /* 0x000fe20000000f00 */
[----:B------:R-:W-:Y:S02]  /*30c0*/  IMAD.MOV.U32 R10, RZ, RZ, R5 ;  /* 0x000000ffff0a7224 */ /* 0x000fe400078e0005 */
[----:B------:R-:W-:Y:S02]  /*30d0*/  IMAD R7, R9, R18, RZ ;  /* 0x0000001209077224 */ /* 0x000fe400078e02ff */
[----:B------:R-:W-:-:S04]  /*30e0*/  IMAD.WIDE.U32 R10, R18, R8, R10 ;  /* 0x00000008120a7225 */ /* 0x000fc800078e000a */
[----:B------:R-:W-:Y:S01]  /*30f0*/  IMAD R7, R19, R8, R7 ;  /* 0x0000000813077224 */ /* 0x000fe200078e0207 */
[----:B------:R-:W-:-:S03]  /*3100*/  MOV R5, R10 ;  /* 0x0000000a00057202 */ /* 0x000fc60000000f00 */
[----:B------:R-:W-:-:S07]  /*3110*/  IMAD.IADD R6, R11, 0x1, R7 ;  /* 0x000000010b067824 */ /* 0x000fce00078e0207 */
.L_x_29979:
        /* <DEDUP_REMOVED lines=13> */
.L_x_29978:
        /* <DEDUP_REMOVED lines=20> */
.L_x_30052:
        /* <DEDUP_REMOVED lines=33> */
.L_x_30029:
[----:B------:R-:W-:Y:S01]  /*3540*/  IMAD.MOV.U32 R29, RZ, RZ, R15 ;  /* 0x000000ffff1d7224 */ /* 0x000fe200078e000f */
[----:B------:R-:W-:Y:S01]  /*3550*/  MOV R26, R14 ;  /* 0x0000000e001a7202 */ /* 0x000fe20000000f00 */
[----:B------:R-:W-:Y:S01]  /*3560*/  IMAD.MOV.U32 R13, RZ, RZ, R34 ;  /* 0x000000ffff0d7224 */ /* 0x000fe200078e0022 */
[----:B------:R-:W-:Y:S02]  /*3570*/  MOV R12, R35 ;  /* 0x00000023000c7202 */ /* 0x000fe40000000f00 */
[----:B------:R-:W-:-:S07]  /*3580*/  MOV R11, 0x35a0 ;  /* 0x000035a0000b7802 */ /* 0x000fce0000000f00 */
[----:B-123--:R-:W-:Y:S05]  /*3590*/  CALL.REL.NOINC `($__internal_652_$__cuda_sm20_div_s64) ;  /* 0x0000003800207944 */ /* 0x00efea0003c00000 */
        /* <DEDUP_REMOVED lines=11> */
.L_x_30030:
[----:B------:R-:W-:Y:S05]  /*3650*/  BSYNC.RECONVERGENT B1 ;  /* 0x0000000000017941 */ /* 0x000fea0003800200 */
.L_x_30028:
        /* <DEDUP_REMOVED lines=39> */
.L_x_30032:
[----:B------:R-:W-:Y:S01]  /*38d0*/  IMAD.MOV.U32 R29, RZ, RZ, R34 ;  /* 0x000000ffff1d7224 */ /* 0x000fe200078e0022 */
[----:B------:R-:W-:Y:S01]  /*38e0*/  MOV R26, R35 ;  /* 0x00000023001a7202 */ /* 0x000fe20000000f00 */
[----:B------:R-:W-:Y:S01]  /*38f0*/  IMAD.MOV.U32 R13, RZ, RZ, R36 ;  /* 0x000000ffff0d7224 */ /* 0x000fe200078e0024 */
[----:B------:R-:W-:Y:S02]  /*3900*/  MOV R12, R37 ;  /* 0x00000025000c7202 */ /* 0x000fe40000000f00 */
[----:B------:R-:W-:-:S07]  /*3910*/  MOV R11, 0x3930 ;  /* 0x00003930000b7802 */ /* 0x000fce0000000f00 */
[----:B-1----:R-:W-:Y:S05]  /*3920*/  CALL.REL.NOINC `($__internal_652_$__cuda_sm20_div_s64) ;  /* 0x00000034003c7944 */ /* 0x002fea0003c00000 */
        /* <DEDUP_REMOVED lines=11> */
.L_x_30033:
[----:B------:R-:W-:Y:S05]  /*39e0*/  BSYNC.RECONVERGENT B1 ;  /* 0x0000000000017941 */ /* 0x000fea0003800200 */
.L_x_30031:
        /* <DEDUP_REMOVED lines=38> */
.L_x_30035:
[----:B------:R-:W-:Y:S01]  /*3c50*/  MOV R29, R34 ;  /* 0x00000022001d7202 */ /* 0x000fe20000000f00 */
[----:B------:R-:W-:Y:S01]  /*3c60*/  IMAD.MOV.U32 R26, RZ, RZ, R35 ;  /* 0x000000ffff1a7224 */ /* 0x000fe200078e0023 */
[----:B------:R-:W-:Y:S01]  /*3c70*/  MOV R13, R36 ;  /* 0x00000024000d7202 */ /* 0x000fe20000000f00 */
[----:B------:R-:W-:Y:S01]  /*3c80*/  IMAD.MOV.U32 R12, RZ, RZ, R37 ;  /* 0x000000ffff0c7224 */ /* 0x000fe200078e0025 */
[----:B------:R-:W-:-:S07]  /*3c90*/  MOV R11, 0x3cb0 ;  /* 0x00003cb0000b7802 */ /* 0x000fce0000000f00 */
[----:B-1----:R-:W-:Y:S05]  /*3ca0*/  CALL.REL.NOINC `($__internal_652_$__cuda_sm20_div_s64) ;  /* 0x00000030005c7944 */ /* 0x002fea0003c00000 */
        /* <DEDUP_REMOVED lines=11> */
.L_x_30036:
[----:B------:R-:W-:Y:S05]  /*3d60*/  BSYNC.RECONVERGENT B1 ;  /* 0x0000000000017941 */ /* 0x000fea0003800200 */
.L_x_30034:
        /* <DEDUP_REMOVED lines=38> */
.L_x_30038:
        /* <DEDUP_REMOVED lines=17> */
.L_x_30039:
[----:B------:R-:W-:Y:S05]  /*40e0*/  BSYNC.RECONVERGENT B1 ;  /* 0x0000000000017941 */ /* 0x000fea0003800200 */
.L_x_30037:
        /* <DEDUP_REMOVED lines=39> */
.L_x_30041:
        /* <DEDUP_REMOVED lines=17> */
.L_x_30042:
[----:B------:R-:W-:Y:S05]  /*4470*/  BSYNC.RECONVERGENT B1 ;  /* 0x0000000000017941 */ /* 0x000fea0003800200 */
.L_x_30040:
        /* <DEDUP_REMOVED lines=38> */
.L_x_30044:
        /* <DEDUP_REMOVED lines=17> */
.L_x_30045:
[----:B------:R-:W-:Y:S05]  /*47f0*/  BSYNC.RECONVERGENT B1 ;  /* 0x0000000000017941 */ /* 0x000fea0003800200 */
.L_x_30043:
        /* <DEDUP_REMOVED lines=38> */
.L_x_30047:
        /* <DEDUP_REMOVED lines=17> */
.L_x_30048:
[----:B------:R-:W-:Y:S05]  /*4b70*/  BSYNC.RECONVERGENT B1 ;  /* 0x0000000000017941 */ /* 0x000fea0003800200 */
.L_x_30046:
        /* <DEDUP_REMOVED lines=36> */
.L_x_30050:
[----:B------:R-:W-:Y:S01]  /*4dc0*/  MOV R29, R34 ;  /* 0x00000022001d7202 */ /* 0x000fe20000000f00 */
[----:B------:R-:W-:Y:S01]  /*4dd0*/  IMAD.MOV.U32 R26, RZ, RZ, R35 ;  /* 0x000000ffff1a7224 */ /* 0x000fe200078e0023 */
[----:B------:R-:W-:Y:S02]  /*4de0*/  MOV R13, R36 ;  /* 0x00000024000d7202 */ /* 0x000fe40000000f00 */
        /* <DEDUP_REMOVED lines=14> */
.L_x_30051:
[----:B------:R-:W-:Y:S05]  /*4ed0*/  BSYNC.RECONVERGENT B1 ;  /* 0x0000000000017941 */ /* 0x000fea0003800200 */
.L_x_30049:
        /* <DEDUP_REMOVED lines=12> */
.L_x_30027:
        /* <DEDUP_REMOVED lines=35> */
.L_x_30055:
[----:B------:R-:W-:Y:S01]  /*51d0*/  MOV R29, R15 ;  /* 0x0000000f001d7202 */ /* 0x000fe20000000f00 */
[----:B------:R-:W-:Y:S01]  /*51e0*/  IMAD.MOV.U32 R13, RZ, RZ, R16 ;  /* 0x000000ffff0d7224 */ /* 0x000fe200078e0010 */
[----:B------:R-:W-:Y:S02]  /*51f0*/  MOV R26, R14 ;  /* 0x0000000e001a7202 */ /* 0x000fe40000000f00 */
[----:B------:R-:W-:Y:S02]  /*5200*/  MOV R12, R17 ;  /* 0x00000011000c7202 */ /* 0x000fe40000000f00 */
[----:B------:R-:W-:-:S07]  /*5210*/  MOV R11, 0x5230 ;  /* 0x00005230000b7802 */ /* 0x000fce0000000f00 */
[----:B------:R-:W-:Y:S05]  /*5220*/  CALL.REL.NOINC `($__internal_652_$__cuda_sm20_div_s64) ;  /* 0x0000001800fc7944 */ /* 0x000fea0003c00000 */
        /* <DEDUP_REMOVED lines=11> */
.L_x_30056:
[----:B------:R-:W-:Y:S05]  /*52e0*/  BSYNC.RECONVERGENT B1 ;  /* 0x0000000000017941 */ /* 0x000fea0003800200 */
.L_x_30054:
        /* <DEDUP_REMOVED lines=41> */
.L_x_30058:
        /* <DEDUP_REMOVED lines=17> */
.L_x_30059:
[----:B------:R-:W-:Y:S05]  /*5690*/  BSYNC.RECONVERGENT B1 ;  /* 0x0000000000017941 */ /* 0x000fea0003800200 */
.L_x_30057:
        /* <DEDUP_REMOVED lines=40> */
.L_x_30061:
[----:B------:R-:W-:Y:S01]  /*5920*/  MOV R29, R18 ;  /* 0x00000012001d7202 */ /* 0x000fe20000000f00 */
[----:B------:R-:W-:Y:S01]  /*5930*/  IMAD.MOV.U32 R13, RZ, RZ, R20 ;  /* 0x000000ffff0d7224 */ /* 0x000fe200078e0014 */
[----:B------:R-:W-:Y:S02]  /*5940*/  MOV R26, R19 ;  /* 0x00000013001a7202 */ /* 0x000fe40000000f00 */
[----:B------:R-:W-:Y:S02]  /*5950*/  MOV R12, R21 ;  /* 0x00000015000c7202 */ /* 0x000fe40000000f00 */
[----:B------:R-:W-:-:S07]  /*5960*/  MOV R11, 0x5980 ;  /* 0x00005980000b7802 */ /* 0x000fce0000000f00 */
[----:B------:R-:W-:Y:S05]  /*5970*/  CALL.REL.NOINC `($__internal_652_$__cuda_sm20_div_s64) ;  /* 0x0000001400287944 */ /* 0x000fea0003c00000 */
        /* <DEDUP_REMOVED lines=11> */
.L_x_30062:
[----:B------:R-:W-:Y:S05]  /*5a30*/  BSYNC.RECONVERGENT B1 ;  /* 0x0000000000017941 */ /* 0x000fea0003800200 */
.L_x_30060:
        /* <DEDUP_REMOVED lines=39> */
.L_x_30064:
        /* <DEDUP_REMOVED lines=17> */
.L_x_30065:
[----:B------:R-:W-:Y:S05]  /*5dc0*/  BSYNC.RECONVERGENT B1 ;  /* 0x0000000000017941 */ /* 0x000fea0003800200 */
.L_x_30063:
        /* <DEDUP_REMOVED lines=10> */
.L_x_30053:
        /* <DEDUP_REMOVED lines=34> */
.L_x_30068:
[----:B------:R-:W-:Y:S01]  /*6090*/  MOV R29, R15 ;  /* 0x0000000f001d7202 */ /* 0x000fe20000000f00 */
[----:B------:R-:W-:Y:S01]  /*60a0*/  IMAD.MOV.U32 R26, RZ, RZ, R14 ;  /* 0x000000ffff1a7224 */ /* 0x000fe200078e000e */
[----:B------:R-:W-:Y:S02]  /*60b0*/  MOV R13, R16 ;  /* 0x00000010000d7202 */ /* 0x000fe40000000f00 */
[----:B------:R-:W-:Y:S02]  /*60c0*/  MOV R12, R17 ;  /* 0x00000011000c7202 */ /* 0x000fe40000000f00 */
[----:B------:R-:W-:-:S07]  /*60d0*/  MOV R11, 0x60f0 ;  /* 0x000060f0000b7802 */ /* 0x000fce0000000f00 */
[----:B------:R-:W-:Y:S05]  /*60e0*/  CALL.REL.NOINC `($__internal_652_$__cuda_sm20_div_s64) ;  /* 0x0000000c004c7944 */ /* 0x000fea0003c00000 */
        /* <DEDUP_REMOVED lines=11> */
.L_x_30069:
[----:B------:R-:W-:Y:S05]  /*61a0*/  BSYNC.RECONVERGENT B1 ;  /* 0x0000000000017941 */ /* 0x000fea0003800200 */
.L_x_30067:
        /* <DEDUP_REMOVED lines=41> */
.L_x_30071:
        /* <DEDUP_REMOVED lines=17> */
.L_x_30072:
[----:B------:R-:W-:Y:S05]  /*6550*/  BSYNC.RECONVERGENT B1 ;  /* 0x0000000000017941 */ /* 0x000fea0003800200 */
.L_x_30070:
        /* <DEDUP_REMOVED lines=10> */
.L_x_30066:
        /* <DEDUP_REMOVED lines=31> */
.L_x_30074:
[----:B------:R-:W-:Y:S01]  /*67f0*/  IMAD.MOV.U32 R21, RZ, RZ, R10 ;  /* 0x000000ffff157224 */ /* 0x000fe200078e000a */
[----:B------:R-:W-:Y:S01]  /*6800*/  MOV R22, R11 ;  /* 0x0000000b00167202 */ /* 0x000fe20000000f00 */
[----:B------:R-:W-:Y:S01]  /*6810*/  IMAD.MOV.U32 R24, RZ, RZ, R14 ;  /* 0x000000ffff187224 */ /* 0x000fe200078e000e */
[----:B------:R-:W-:Y:S02]  /*6820*/  MOV R20, R15 ;  /* 0x0000000f00147202 */ /* 0x000fe40000000f00 */
[----:B------:R-:W-:-:S07]  /*6830*/  MOV R23, 0x6850 ;  /* 0x0000685000177802 */ /* 0x000fce0000000f00 */
[----:B------:R-:W-:Y:S05]  /*6840*/  CALL.REL.NOINC `($__internal_653_$__cuda_sm20_rem_s64) ;  /* 0x0000000800c47944 */ /* 0x000fea0003c00000 */
[----:B------:R-:W-:Y:S02]  /*6850*/  MOV R10, R12 ;  /* 0x0000000c000a7202 */ /* 0x000fe40000000f00 */
[----:B------:R-:W-:-:S07]  /*6860*/  MOV R11, R13 ;  /* 0x0000000d000b7202 */ /* 0x000fce0000000f00 */
.L_x_30075:
[----:B------:R-:W-:Y:S05]  /*6870*/  BSYNC.RECONVERGENT B1 ;  /* 0x0000000000017941 */ /* 0x000fea0003800200 */
.L_x_30073:
        /* <DEDUP_REMOVED lines=10> */
.L_x_30026:
[----:B------:R-:W0:Y:S02]  /*6920*/  LDCU.64 UR4, c[0x0][0x388] ;  /* 0x00007100ff0477ac */ /* 0x000e240008000a00 */
[----:B0-----:R-:W-:-:S04]  /*6930*/  LEA R8, P0, R7, UR4, 0x3 ;  /* 0x0000000407087c11 */ /* 0x001fc8000f8018ff */
[----:B------:R-:W-:-:S05]  /*6940*/  LEA.HI.X R9, R7, UR5, R6, 0x3, P0 ;  /* 0x0000000507097c11 */ /* 0x000fca00080f1c06 */
[----:B------:R-:W2:Y:S04]  /*6950*/  LDG.E.64 R6, desc[UR6][R8.64] ;  /* 0x0000000608067981 */ /* 0x000ea8000c1e1b00 */
[----:B--2---:R0:W-:Y:S02]  /*6960*/  STS.64 [R3], R6 ;  /* 0x0000000603007388 */ /* 0x0041e40000000a00 */
.L_x_30025:
[----:B------:R-:W-:Y:S05]  /*6970*/  BSYNC.RECONVERGENT B0 ;  /* 0x0000000000007941 */ /* 0x000fea0003800200 */
.L_x_29977:
[----:B------:R-:W-:Y:S01]  /*6980*/  BAR.SYNC.DEFER_BLOCKING 0x0 ;  /* 0x0000000000007b1d */ /* 0x000fe20000010000 */
[----:B------:R-:W-:-:S13]  /*6990*/  ISETP.GE.U32.AND P0, PT, R4, 0x42, PT ;  /* 0x000000420400780c */ /* 0x000fda0003f06070 */
[----:B------:R-:W-:Y:S05]  /*69a0*/  @!P0 BRA `(.L_x_30076) ;  /* 0x0000000000448947 */ /* 0x000fea0003800000 */
.L_x_30079:
        /* <DEDUP_REMOVED lines=12> */
.L_x_30078:
[----:B------:R-:W-:Y:S05]  /*6a70*/  BSYNC.RECONVERGENT B0 ;  /* 0x0000000000007941 */ /* 0x000fea0003800200 */
.L_x_30077:
[----:B------:R-:W-:Y:S01]  /*6a80*/  BAR.SYNC.DEFER_BLOCKING 0x0 ;  /* 0x0000000000007b1d */ /* 0x000fe20000010000 */
[----:B------:R-:W-:Y:S01]  /*6a90*/  ISETP.GT.U32.AND P0, PT, R4, 0x83, PT ;  /* 0x000000830400780c */ /* 0x000fe20003f04070 */
[----:B------:R-:W-:-:S12]  /*6aa0*/  IMAD.MOV.U32 R4, RZ, RZ, R12 ;  /* 0x000000ffff047224 */ /* 0x000fd800078e000c */
[----:B------:R-:W-:Y:S05]  /*6ab0*/  @P0 BRA `(.L_x_30079) ;  /* 0xfffffffc00bc0947 */ /* 0x000fea000383ffff */
.L_x_30076:
        /* <DEDUP_REMOVED lines=54> */
        .weak           $__internal_652_$__cuda_sm20_div_s64
        .type           $__internal_652_$__cuda_sm20_div_s64,@function
        .size           $__internal_652_$__cuda_sm20_div_s64,($__internal_653_$__cuda_sm20_rem_s64 - $__internal_652_$__cuda_sm20_div_s64)
$__internal_652_$__cuda_sm20_div_s64:
        /* <DEDUP_REMOVED lines=83> */
[----:B------:R-:W-:Y:S05]  /*7350*/  RET.REL.NODEC R12 `(uncontiguous_prod_u64) ;  /* 0xffffff8c0c287950 */ /* 0x000fea0003c3ffff */
        .weak           $__internal_653_$__cuda_sm20_rem_s64
        .type           $__internal_653_$__cuda_sm20_rem_s64,@function
        .size           $__internal_653_$__cuda_sm20_rem_s64,(.L_x_32856 - $__internal_653_$__cuda_sm20_rem_s64)
$__internal_653_$__cuda_sm20_rem_s64:
        /* <DEDUP_REMOVED lines=77> */
[----:B------:R-:W-:Y:S06]  /*7830*/  RET.REL.NODEC R10 `(uncontiguous_prod_u64) ;  /* 0xffffff840af07950 */ /* 0x000fec0003c3ffff */
.L_x_30080:
        /* <DEDUP_REMOVED lines=12> */
.L_x_32856:


//--------------------- .text.contiguous_prod_u64 --------------------------
	.section	.text.contiguous_prod_u64,"ax",@progbits
	.align	128
        .global         contiguous_prod_u64
        .type           contiguous_prod_u64,@function
        .size           contiguous_prod_u64,(.L_x_33558 - contiguous_prod_u64)
        .other          contiguous_prod_u64,@"STO_CUDA_ENTRY STV_DEFAULT"
contiguous_prod_u64:
.text.contiguous_prod_u64:
        /* <DEDUP_REMOVED lines=41> */
.L_x_30082:
[----:B------:R-:W-:Y:S05]  /*0290*/  BSYNC.RECONVERGENT B0 ;  /* 0x0000000000007941 */ /* 0x000fea0003800200 */
.L_x_30081:
[----:B------:R-:W-:Y:S01]  /*02a0*/  BAR.SYNC.DEFER_BLOCKING 0x0 ;  /* 0x0000000000007b1d */ /* 0x000fe20000010000 */
[----:B------:R-:W-:-:S13]  /*02b0*/  ISETP.GE.U32.AND P0, PT, R12, 0x42, PT ;  /* 0x000000420c00780c */ /* 0x000fda0003f06070 */
[----:B------:R-:W-:Y:S05]  /*02c0*/  @!P0 BRA `(.L_x_30083) ;  /* 0x0000000000448947 */ /* 0x000fea0003800000 */
.L_x_30086:
        /* <DEDUP_REMOVED lines=12> */
.L_x_30085:
[----:B------:R-:W-:Y:S05]  /*0390*/  BSYNC.RECONVERGENT B0 ;  /* 0x0000000000007941 */ /* 0x000fea0003800200 */
.L_x_30084:
[----:B------:R-:W-:Y:S01]  /*03a0*/  BAR.SYNC.DEFER_BLOCKING 0x0 ;  /* 0x0000000000007b1d */ /* 0x000fe20000010000 */
[----:B------:R-:W-:Y:S02]  /*03b0*/  ISETP.GT.U32.AND P0, PT, R12, 0x83, PT ;  /* 0x000000830c00780c */ /* 0x000fe40003f04070 */
[----:B------:R-:W-:-:S11]  /*03c0*/  MOV R12, R10 ;  /* 0x0000000a000c7202 */ /* 0x000fd60000000f00 */
[----:B------:R-:W-:Y:S05]  /*03d0*/  @P0 BRA `(.L_x_30086) ;  /* 0xfffffffc00bc0947 */ /* 0x000fea000383ffff */
.L_x_30083:
        /* <DEDUP_REMOVED lines=54> */
.L_x_30087:
        /* <DEDUP_REMOVED lines=12> */
.L_x_33558:


//--------------------- .text.contiguous_prod33_u32 --------------------------
	.section	.text.contiguous_prod33_u32,"ax",@progbits
	.align	128
        .global         contiguous_prod33_u32
        .type           contiguous_prod33_u32,@function
        .size           contiguous_prod33_u32,(.L_x_33559 - contiguous_prod33_u32)
        .other          contiguous_prod33_u32,@"STO_CUDA_ENTRY STV_DEFAULT"
contiguous_prod33_u32:
.text.contiguous_prod33_u32:
        /* <DEDUP_REMOVED lines=51> */
.L_x_30090:
        /* <DEDUP_REMOVED lines=32> */
.L_x_30089:
        /* <DEDUP_REMOVED lines=21> */
.L_x_30092:
        /* <DEDUP_REMOVED lines=14> */
.L_x_30093:
[----:B------:R-:W-:-:S05]  /*0760*/  @!P1 IMAD R9, R9, UR8, RZ ;  /* 0x0000000809099c24 */ /* 0x000fca000f8e02ff */
[----:B------:R-:W-:-:S05]  /*0770*/  @!P1 LEA R9, R9, R0, 0x2 ;  /* 0x0000000009099211 */ /* 0x000fca00078e10ff */
[----:B------:R-:W1:Y:S02]  /*0780*/  @!P1 LDS R6, [R9] ;  /* 0x0000000009069984 */ /* 0x000e640000000800 */
[----:B-1----:R-:W-:-:S07]  /*0790*/  @!P1 IMAD R7, R7, R6, RZ ;  /* 0x0000000607079224 */ /* 0x002fce00078e02ff */
.L_x_30091:
[----:B-1----:R1:W-:Y:S02]  /*07a0*/  STS [R0], R7 ;  /* 0x0000000700007388 */ /* 0x0023e40000000800 */
.L_x_30088:
        /* <DEDUP_REMOVED lines=8> */
.L_x_30094:
        /* <DEDUP_REMOVED lines=13> */
.L_x_33559:


//--------------------- .text.contiguous_prod3_u32 --------------------------
	.section	.text.contiguous_prod3_u32,"ax",@progbits
	.align	128
        .global         contiguous_prod3_u32
        .type           contiguous_prod3_u32,@function
        .size           contiguous_prod3_u32,(.L_x_32858 - contiguous_prod3_u32)
        .other          contiguous_prod3_u32,@"STO_CUDA_ENTRY STV_DEFAULT"
contiguous_prod3_u32:
.text.contiguous_prod3_u32:
        /* <DEDUP_REMOVED lines=44> */
.L_x_30113:
        /* <DEDUP_REMOVED lines=27> */
.L_x_30097:
[----:B------:R-:W-:Y:S01]  /*0470*/  IMAD.MOV.U32 R30, RZ, RZ, R32 ;  /* 0x000000ffff1e7224 */ /* 0x000fe200078e0020 */
[----:B------:R-:W-:Y:S01]  /*0480*/  MOV R0, R36 ;  /* 0x0000002400007202 */ /* 0x000fe20000000f00 */
[----:B------:R-:W-:Y:S01]  /*0490*/  IMAD.MOV.U32 R3, RZ, RZ, R37 ;  /* 0x000000ffff037224 */ /* 0x000fe200078e0025 */
[----:B------:R-:W-:-:S07]  /*04a0*/  MOV R8, 0x4c0 ;  /* 0x000004c000087802 */ /* 0x000fce0000000f00 */
[----:B01-3--:R-:W-:Y:S05]  /*04b0*/  CALL.REL.NOINC `($__internal_654_$__cuda_sm20_div_s64) ;  /* 0x0000003000c87944 */ /* 0x00bfea0003c00000 */
        /* <DEDUP_REMOVED lines=9> */
.L_x_30098:
        /* <DEDUP_REMOVED lines=33> */
.L_x_30099:
[----:B------:R-:W-:Y:S01]  /*0760*/  MOV R0, R36 ;  /* 0x0000002400007202 */ /* 0x000fe20000000f00 */
[----:B------:R-:W-:Y:S01]  /*0770*/  IMAD.MOV.U32 R3, RZ, RZ, R37 ;  /* 0x000000ffff037224 */ /* 0x000fe200078e0025 */
[----:B------:R-:W-:-:S07]  /*0780*/  MOV R8, 0x7a0 ;  /* 0x000007a000087802 */ /* 0x000fce0000000f00 */
[----:B---3--:R-:W-:Y:S05]  /*0790*/  CALL.REL.NOINC `($__internal_654_$__cuda_sm20_div_s64) ;  /* 0x0000003000107944 */ /* 0x008fea0003c00000 */
        /* <DEDUP_REMOVED lines=10> */
.L_x_30100:
        /* <DEDUP_REMOVED lines=34> */
.L_x_30101:
[----:B------:R-:W-:Y:S01]  /*0a60*/  MOV R30, R28 ;  /* 0x0000001c001e7202 */ /* 0x000fe20000000f00 */
[----:B------:R-:W-:Y:S01]  /*0a70*/  IMAD.MOV.U32 R0, RZ, RZ, R36 ;  /* 0x000000ffff007224 */ /* 0x000fe200078e0024 */
[----:B------:R-:W-:Y:S02]  /*0a80*/  MOV R3, R37 ;  /* 0x0000002500037202 */ /* 0x000fe40000000f00 */
[----:B------:R-:W-:-:S07]  /*0a90*/  MOV R8, 0xab0 ;  /* 0x00000ab000087802 */ /* 0x000fce0000000f00 */
[----:B---3--:R-:W-:Y:S05]  /*0aa0*/  CALL.REL.NOINC `($__internal_654_$__cuda_sm20_div_s64) ;  /* 0x0000002c004c7944 */ /* 0x008fea0003c00000 */
        /* <DEDUP_REMOVED lines=10> */
.L_x_30102:
        /* <DEDUP_REMOVED lines=33> */
.L_x_30103:
[----:B------:R-:W-:Y:S01]  /*0d60*/  MOV R0, R36 ;  /* 0x0000002400007202 */ /* 0x000fe20000000f00 */
[----:B------:R-:W-:Y:S01]  /*0d70*/  IMAD.MOV.U32 R3, RZ, RZ, R37 ;  /* 0x000000ffff037224 */ /* 0x000fe200078e0025 */
[----:B------:R-:W-:-:S07]  /*0d80*/  MOV R8, 0xda0 ;  /* 0x00000da000087802 */ /* 0x000fce0000000f00 */
[----:B---3--:R-:W-:Y:S05]  /*0d90*/  CALL.REL.NOINC `($__internal_654_$__cuda_sm20_div_s64) ;  /* 0x0000002800907944 */ /* 0x008fea0003c00000 */
        /* <DEDUP_REMOVED lines=9> */
.L_x_30104:
        /* <DEDUP_REMOVED lines=34> */
.L_x_30105:
[----:B------:R-:W-:Y:S01]  /*1050*/  IMAD.MOV.U32 R30, RZ, RZ, R28 ;  /* 0x000000ffff1e7224 */ /* 0x000fe200078e001c */
        /* <DEDUP_REMOVED lines=13> */
.L_x_30106:
        /* <DEDUP_REMOVED lines=34> */
.L_x_30107:
        /* <DEDUP_REMOVED lines=14> */
.L_x_30108:
        /* <DEDUP_REMOVED lines=34> */
.L_x_30109:
[----:B------:R-:W-:Y:S01]  /*1650*/  IMAD.MOV.U32 R30, RZ, RZ, R28 ;  /* 0x000000ffff1e7224 */ /* 0x000fe200078e001c */
        /* <DEDUP_REMOVED lines=14> */
.L_x_30110:
        /* <DEDUP_REMOVED lines=34> */
.L_x_30111:
[----:B------:R-:W-:Y:S01]  /*1960*/  MOV R0, R36 ;  /* 0x0000002400007202 */ /* 0x000fe20000000f00 */
[----:B------:R-:W-:Y:S01]  /*1970*/  IMAD.MOV.U32 R3, RZ, RZ, R37 ;  /* 0x000000ffff037224 */ /* 0x000fe200078e0025 */
[----:B------:R-:W-:-:S07]  /*1980*/  MOV R8, 0x19a0 ;  /* 0x000019a000087802 */ /* 0x000fce0000000f00 */
[----:B---3--:R-:W-:Y:S05]  /*1990*/  CALL.REL.NOINC `($__internal_654_$__cuda_sm20_div_s64) ;  /* 0x0000001c00907944 */ /* 0x008fea0003c00000 */
        /* <DEDUP_REMOVED lines=9> */
.L_x_30112:
        /* <DEDUP_REMOVED lines=13> */
.L_x_30096:
        /* <DEDUP_REMOVED lines=33> */
.L_x_30115:
[----:B------:R-:W-:Y:S01]  /*1d10*/  MOV R30, R32 ;  /* 0x00000020001e7202 */ /* 0x000fe20000000f00 */
[----:B------:R-:W-:Y:S01]  /*1d20*/  IMAD.MOV.U32 R3, RZ, RZ, R17 ;  /* 0x000000ffff037224 */ /* 0x000fe200078e0011 */
[----:B------:R-:W-:Y:S02]  /*1d30*/  MOV R0, R16 ;  /* 0x0000001000007202 */ /* 0x000fe40000000f00 */
[----:B------:R-:W-:-:S07]  /*1d40*/  MOV R8, 0x1d60 ;  /* 0x00001d6000087802 */ /* 0x000fce0000000f00 */
[----:B------:R-:W-:Y:S05]  /*1d50*/  CALL.REL.NOINC `($__internal_654_$__cuda_sm20_div_s64) ;  /* 0x0000001800a07944 */ /* 0x000fea0003c00000 */
        /* <DEDUP_REMOVED lines=9> */
.L_x_30116:
        /* <DEDUP_REMOVED lines=35> */
.L_x_30117:
[----:B------:R-:W-:Y:S01]  /*2020*/  MOV R0, R18 ;  /* 0x0000001200007202 */ /* 0x000fe20000000f00 */
[----:B------:R-:W-:Y:S01]  /*2030*/  IMAD.MOV.U32 R3, RZ, RZ, R19 ;  /* 0x000000ffff037224 */ /* 0x000fe200078e0013 */
        /* <DEDUP_REMOVED lines=11> */
.L_x_30118:
        /* <DEDUP_REMOVED lines=36> */
.L_x_30119:
[----:B------:R-:W-:Y:S01]  /*2330*/  IMAD.MOV.U32 R30, RZ, RZ, R20 ;  /* 0x000000ffff1e7224 */ /* 0x000fe200078e0014 */
[----:B------:R-:W-:Y:S02]  /*2340*/  MOV R0, R18 ;  /* 0x0000001200007202 */ /* 0x000fe40000000f00 */
[----:B------:R-:W-:Y:S02]  /*2350*/  MOV R3, R19 ;  /* 0x0000001300037202 */ /* 0x000fe40000000f00 */
[----:B------:R-:W-:-:S07]  /*2360*/  MOV R8, 0x2380 ;  /* 0x0000238000087802 */ /* 0x000fce0000000f00 */
[----:B------:R-:W-:Y:S05]  /*2370*/  CALL.REL.NOINC `($__internal_654_$__cuda_sm20_div_s64) ;  /* 0x0000001400187944 */ /* 0x000fea0003c00000 */
        /* <DEDUP_REMOVED lines=10> */
.L_x_30120:
        /* <DEDUP_REMOVED lines=37> */
.L_x_30121:
[----:B------:R-:W-:Y:S02]  /*2670*/  MOV R0, R18 ;  /* 0x0000001200007202 */ /* 0x000fe40000000f00 */
[----:B------:R-:W-:Y:S02]  /*2680*/  MOV R3, R19 ;  /* 0x0000001300037202 */ /* 0x000fe40000000f00 */
[----:B------:R-:W-:-:S07]  /*2690*/  MOV R8, 0x26b0 ;  /* 0x000026b000087802 */ /* 0x000fce0000000f00 */
[----:B------:R-:W-:Y:S05]  /*26a0*/  CALL.REL.NOINC `($__internal_654_$__cuda_sm20_div_s64) ;  /* 0x00000010004c7944 */ /* 0x000fea0003c00000 */
        /* <DEDUP_REMOVED lines=8> */
.L_x_30122:
        /* <DEDUP_REMOVED lines=10> */
.L_x_30114:
        /* <DEDUP_REMOVED lines=31> */
.L_x_30124:
[----:B------:R-:W-:Y:S01]  /*29c0*/  MOV R30, R32 ;  /* 0x00000020001e7202 */ /* 0x000fe20000000f00 */
[----:B------:R-:W-:Y:S01]  /*29d0*/  IMAD.MOV.U32 R0, RZ, RZ, R16 ;  /* 0x000000ffff007224 */ /* 0x000fe200078e0010 */
[----:B------:R-:W-:Y:S02]  /*29e0*/  MOV R3, R17 ;  /* 0x0000001100037202 */ /* 0x000fe40000000f00 */
[----:B------:R-:W-:-:S07]  /*29f0*/  MOV R8, 0x2a10 ;  /* 0x00002a1000087802 */ /* 0x000fce0000000f00 */
[----:B------:R-:W-:Y:S05]  /*2a00*/  CALL.REL.NOINC `($__internal_654_$__cuda_sm20_div_s64) ;  /* 0x0000000c00747944 */ /* 0x000fea0003c00000 */
        /* <DEDUP_REMOVED lines=9> */
.L_x_30125:
        /* <DEDUP_REMOVED lines=36> */
.L_x_30126:
        /* <DEDUP_REMOVED lines=12> */
.L_x_30127:
        /* <DEDUP_REMOVED lines=10> */
.L_x_30123:
        /* <DEDUP_REMOVED lines=29> */
.L_x_30128:
[----:B------:R-:W-:-:S07]  /*3010*/  MOV R0, 0x3030 ;  /* 0x0000303000007802 */ /* 0x000fce0000000f00 */
[----:B------:R-:W-:Y:S05]  /*3020*/  CALL.REL.NOINC `($__internal_655_$__cuda_sm20_rem_s64) ;  /* 0x0000000c00387944 */ /* 0x000fea0003c00000 */
[----:B------:R-:W-:Y:S02]  /*3030*/  MOV R8, R3 ;  /* 0x0000000300087202 */ /* 0x000fe40000000f00 */
[----:B------:R-:W-:-:S07]  /*3040*/  MOV R9, R10 ;  /* 0x0000000a00097202 */ /* 0x000fce0000000f00 */
.L_x_30129:
[----:B------:R-:W0:Y:S02]  /*3050*/  LDC.64 R10, c[0x0][0x398] ;  /* 0x0000e600ff0a7b82 */ /* 0x000e240000000a00 */
[----:B0-----:R-:W-:-:S06]  /*3060*/  IMAD.WIDE.U32 R2, R2, 0x8, R10 ;  /* 0x0000000802027825 */ /* 0x001fcc00078e000a */
[----:B------:R-:W2:Y:S02]  /*3070*/  LDG.E.64 R2, desc[UR10][R2.64] ;  /* 0x0000000a02027981 */ /* 0x000ea4000c1e1b00 */
[-C--:B--2---:R-:W-:Y:S02]  /*3080*/  IMAD R11, R3, R8.reuse, RZ ;  /* 0x00000008030b7224 */ /* 0x084fe400078e02ff */
[----:B------:R-:W-:-:S04]  /*3090*/  IMAD.WIDE.U32 R28, R2, R8, R28 ;  /* 0x00000008021c7225 */ /* 0x000fc800078e001c */
[----:B------:R-:W-:-:S04]  /*30a0*/  IMAD R11, R2, R9, R11 ;  /* 0x00000009020b7224 */ /* 0x000fc800078e020b */
[----:B------:R-:W-:-:S07]  /*30b0*/  IMAD.IADD R29, R29, 0x1, R11 ;  /* 0x000000011d1d7824 */ /* 0x000fce00078e020b */
.L_x_30095:
        /* <DEDUP_REMOVED lines=33> */
.L_x_30132:
        /* <DEDUP_REMOVED lines=32> */
.L_x_30131:
        /* <DEDUP_REMOVED lines=21> */
.L_x_30134:
        /* <DEDUP_REMOVED lines=14> */
.L_x_30135:
[----:B------:R-:W-:-:S05]  /*3700*/  @!P1 IMAD R5, R4, UR7, RZ ;  /* 0x0000000704059c24 */ /* 0x000fca000f8e02ff */
[----:B------:R-:W-:-:S05]  /*3710*/  @!P1 LEA R5, R5, R0, 0x2 ;  /* 0x0000000005059211 */ /* 0x000fca00078e10ff */
[----:B------:R-:W1:Y:S02]  /*3720*/  @!P1 LDS R2, [R5] ;  /* 0x0000000005029984 */ /* 0x000e640000000800 */
[----:B-1----:R-:W-:-:S07]  /*3730*/  @!P1 IMAD R3, R3, R2, RZ ;  /* 0x0000000203039224 */ /* 0x002fce00078e02ff */
.L_x_30133:
[----:B-1----:R1:W-:Y:S02]  /*3740*/  STS [R0], R3 ;  /* 0x0000000300007388 */ /* 0x0023e40000000800 */
.L_x_30130:
        /* <DEDUP_REMOVED lines=9> */
        .weak           $__internal_654_$__cuda_sm20_div_s64
        .type           $__internal_654_$__cuda_sm20_div_s64,@function
        .size           $__internal_654_$__cuda_sm20_div_s64,($__internal_655_$__cuda_sm20_rem_s64 - $__internal_654_$__cuda_sm20_div_s64)
$__internal_654_$__cuda_sm20_div_s64:
        /* <DEDUP_REMOVED lines=82> */
[----:B------:R-:W-:Y:S06]  /*3d00*/  RET.REL.NODEC R8 `(contiguous_prod3_u32) ;  /* 0xffffffc008bc7950 */ /* 0x000fec0003c3ffff */
        .weak           $__internal_655_$__cuda_sm20_rem_s64
        .type           $__internal_655_$__cuda_sm20_rem_s64,@function
        .size           $__internal_655_$__cuda_sm20_rem_s64,(.L_x_32858 - $__internal_655_$__cuda_sm20_rem_s64)
$__internal_655_$__cuda_sm20_rem_s64:
        /* <DEDUP_REMOVED lines=66> */
[----:B------:R-:W-:Y:S06]  /*4130*/  RET.REL.NODEC R8 `(contiguous_prod3_u32) ;  /* 0xffffffbc08b07950 */ /* 0x000fec0003c3ffff */
.L_x_30136:
        /* <DEDUP_REMOVED lines=12> */
.L_x_32858:


//--------------------- .text.contiguous_prod22_u32 --------------------------
	.section	.text.contiguous_prod22_u32,"ax",@progbits
	.align	128
        .global         contiguous_prod22_u32
        .type           contiguous_prod22_u32,@function
        .size           contiguous_prod22_u32,(.L_x_33561 - contiguous_prod22_u32)
        .other          contiguous_prod22_u32,@"STO_CUDA_ENTRY STV_DEFAULT"
contiguous_prod22_u32:
.text.contiguous_prod22_u32:
        /* <DEDUP_REMOVED lines=50> */
.L_x_30138:
[----:B------:R-:W-:Y:S05]  /*0320*/  BSYNC.RECONVERGENT B0 ;  /* 0x0000000000007941 */ /* 0x000fea0003800200 */
.L_x_30137:
[----:B------:R-:W-:Y:S06]  /*0330*/  BAR.SYNC.DEFER_BLOCKING 0x0 ;  /* 0x0000000000007b1d */ /* 0x000fec0000010000 */
[----:B------:R-:W-:Y:S05]  /*0340*/  @!P1 BRA `(.L_x_30139) ;  /* 0x00000000002c9947 */ /* 0x000fea0003800000 */
.L_x_30140:
        /* <DEDUP_REMOVED lines=11> */
.L_x_30139:
        /* <DEDUP_REMOVED lines=44> */
.L_x_30141:
        /* <DEDUP_REMOVED lines=12> */
.L_x_33561:


//--------------------- .text.contiguous_prod2_u32 --------------------------
	.section	.text.contiguous_prod2_u32,"ax",@progbits
	.align	128
        .global         contiguous_prod2_u32
        .type           contiguous_prod2_u32,@function
        .size           contiguous_prod2_u32,(.L_x_32860 - contiguous_prod2_u32)
        .other          contiguous_prod2_u32,@"STO_CUDA_ENTRY STV_DEFAULT"
contiguous_prod2_u32:
.text.contiguous_prod2_u32:
        /* <DEDUP_REMOVED lines=47> */
.L_x_30170:
        /* <DEDUP_REMOVED lines=32> */
.L_x_30147:
[----:B------:R-:W-:Y:S01]  /*04f0*/  IMAD.MOV.U32 R26, RZ, RZ, R6 ;  /* 0x000000ffff1a7224 */ /* 0x000fe200078e0006 */
[----:B------:R-:W-:Y:S01]  /*0500*/  MOV R13, R7 ;  /* 0x00000007000d7202 */ /* 0x000fe20000000f00 */
[----:B------:R-:W-:Y:S01]  /*0510*/  IMAD.MOV.U32 R14, RZ, RZ, R34 ;  /* 0x000000ffff0e7224 */ /* 0x000fe200078e0022 */
[----:B------:R-:W-:Y:S02]  /*0520*/  MOV R11, R35 ;  /* 0x00000023000b7202 */ /* 0x000fe40000000f00 */
[----:B------:R-:W-:-:S07]  /*0530*/  MOV R12, 0x550 ;  /* 0x00000550000c7802 */ /* 0x000fce0000000f00 */
[----:B-1----:R-:W-:Y:S05]  /*0540*/  CALL.REL.NOINC `($__internal_656_$__cuda_sm20_div_s64) ;  /* 0x0000006400587944 */ /* 0x002fea0003c00000 */
        /* <DEDUP_REMOVED lines=9> */
.L_x_30148:
[----:B------:R-:W-:Y:S05]  /*05e0*/  BSYNC.RECONVERGENT B1 ;  /* 0x0000000000017941 */ /* 0x000fea0003800200 */
.L_x_30146:
        /* <DEDUP_REMOVED lines=34> */
.L_x_30150:
[----:B------:R-:W-:Y:S01]  /*0810*/  MOV R26, R20 ;  /* 0x00000014001a7202 */ /* 0x000fe20000000f00 */
[----:B------:R-:W-:Y:S01]  /*0820*/  IMAD.MOV.U32 R13, RZ, RZ, R9 ;  /* 0x000000ffff0d7224 */ /* 0x000fe200078e0009 */
[----:B------:R-:W-:Y:S01]  /*0830*/  MOV R14, R34 ;  /* 0x00000022000e7202 */ /* 0x000fe20000000f00 */
[----:B------:R-:W-:Y:S01]  /*0840*/  IMAD.MOV.U32 R11, RZ, RZ, R35 ;  /* 0x000000ffff0b7224 */ /* 0x000fe200078e0023 */
[----:B------:R-:W-:-:S07]  /*0850*/  MOV R12, 0x870 ;  /* 0x00000870000c7802 */ /* 0x000fce0000000f00 */
[----:B------:R-:W-:Y:S05]  /*0860*/  CALL.REL.NOINC `($__internal_656_$__cuda_sm20_div_s64) ;  /* 0x0000006000907944 */ /* 0x000fea0003c00000 */
        /* <DEDUP_REMOVED lines=9> */
.L_x_30151:
[----:B------:R-:W-:Y:S05]  /*0900*/  BSYNC.RECONVERGENT B1 ;  /* 0x0000000000017941 */ /* 0x000fea0003800200 */
.L_x_30149:
        /* <DEDUP_REMOVED lines=33> */
.L_x_30153:
[----:B------:R-:W-:Y:S01]  /*0b20*/  MOV R26, R36 ;  /* 0x00000024001a7202 */ /* 0x000fe20000000f00 */
[----:B------:R-:W-:Y:S01]  /*0b30*/  IMAD.MOV.U32 R13, RZ, RZ, R37 ;  /* 0x000000ffff0d7224 */ /* 0x000fe200078e0025 */
[----:B------:R-:W-:Y:S01]  /*0b40*/  MOV R14, R20 ;  /* 0x00000014000e7202 */ /* 0x000fe20000000f00 */
[----:B------:R-:W-:Y:S01]  /*0b50*/  IMAD.MOV.U32 R11, RZ, RZ, R21 ;  /* 0x000000ffff0b7224 */ /* 0x000fe200078e0015 */
[----:B------:R-:W-:-:S07]  /*0b60*/  MOV R12, 0xb80 ;  /* 0x00000b80000c7802 */ /* 0x000fce0000000f00 */
[----:B------:R-:W-:Y:S05]  /*0b70*/  CALL.REL.NOINC `($__internal_656_$__cuda_sm20_div_s64) ;  /* 0x0000005c00cc7944 */ /* 0x000fea0003c00000 */
        /* <DEDUP_REMOVED lines=10> */
.L_x_30154:
[----:B------:R-:W-:Y:S05]  /*0c20*/  BSYNC.RECONVERGENT B1 ;  /* 0x0000000000017941 */ /* 0x000fea0003800200 */
.L_x_30152:
        /* <DEDUP_REMOVED lines=35> */
.L_x_30156:
[----:B------:R-:W-:Y:S01]  /*0e60*/  IMAD.MOV.U32 R26, RZ, RZ, R34 ;  /* 0x000000ffff1a7224 */ /* 0x000fe200078e0022 */
[----:B------:R-:W-:Y:S01]  /*0e70*/  MOV R13, R35 ;  /* 0x00000023000d7202 */ /* 0x000fe20000000f00 */
[----:B------:R-:W-:Y:S01]  /*0e80*/  IMAD.MOV.U32 R14, RZ, RZ, R20 ;  /* 0x000000ffff0e7224 */ /* 0x000fe200078e0014 */
[----:B------:R-:W-:Y:S02]  /*0e90*/  MOV R11, R21 ;  /* 0x00000015000b7202 */ /* 0x000fe40000000f00 */
[----:B------:R-:W-:-:S07]  /*0ea0*/  MOV R12, 0xec0 ;  /* 0x00000ec0000c7802 */ /* 0x000fce0000000f00 */
[----:B------:R-:W-:Y:S05]  /*0eb0*/  CALL.REL.NOINC `($__internal_656_$__cuda_sm20_div_s64) ;  /* 0x0000005800fc7944 */ /* 0x000fea0003c00000 */
        /* <DEDUP_REMOVED lines=11> */
.L_x_30157:
[----:B------:R-:W-:Y:S05]  /*0f70*/  BSYNC.RECONVERGENT B1 ;  /* 0x0000000000017941 */ /* 0x000fea0003800200 */
.L_x_30155:
        /* <DEDUP_REMOVED lines=36> */
.L_x_30159:
        /* <DEDUP_REMOVED lines=16> */
.L_x_30160:
[----:B------:R-:W-:Y:S05]  /*12c0*/  BSYNC.RECONVERGENT B1 ;  /* 0x0000000000017941 */ /* 0x000fea0003800200 */
.L_x_30158:
        /* <DEDUP_REMOVED lines=35> */
.L_x_30162:
        /* <DEDUP_REMOVED lines=17> */
.L_x_30163:
[----:B------:R-:W-:Y:S05]  /*1610*/  BSYNC.RECONVERGENT B1 ;  /* 0x0000000000017941 */ /* 0x000fea0003800200 */
.L_x_30161:
        /* <DEDUP_REMOVED lines=35> */
.L_x_30165:
        /* <DEDUP_REMOVED lines=16> */
.L_x_30166:
[----:B------:R-:W-:Y:S05]  /*1950*/  BSYNC.RECONVERGENT B1 ;  /* 0x0000000000017941 */ /* 0x000fea0003800200 */
.L_x_30164:
        /* <DEDUP_REMOVED lines=35> */
.L_x_30168:
[----:B------:R-:W-:Y:S01]  /*1b90*/  MOV R26, R34 ;  /* 0x00000022001a7202 */ /* 0x000fe20000000f00 */
[----:B------:R-:W-:Y:S01]  /*1ba0*/  IMAD.MOV.U32 R13, RZ, RZ, R35 ;  /* 0x000000ffff0d7224 */ /* 0x000fe200078e0023 */
[----:B------:R-:W-:Y:S01]  /*1bb0*/  MOV R14, R20 ;  /* 0x00000014000e7202 */ /* 0x000fe20000000f00 */
[----:B------:R-:W-:Y:S01]  /*1bc0*/  IMAD.MOV.U32 R11, RZ, RZ, R21 ;  /* 0x000000ffff0b7224 */ /* 0x000fe200078e0015 */
[----:B------:R-:W-:-:S07]  /*1bd0*/  MOV R12, 0x1bf0 ;  /* 0x00001bf0000c7802 */ /* 0x000fce0000000f00 */
[----:B------:R-:W-:Y:S05]  /*1be0*/  CALL.REL.NOINC `($__internal_656_$__cuda_sm20_div_s64) ;  /* 0x0000004c00b07944 */ /* 0x000fea0003c00000 */
        /* <DEDUP_REMOVED lines=10> */
.L_x_30169:
[----:B------:R-:W-:Y:S05]  /*1c90*/  BSYNC.RECONVERGENT B1 ;  /* 0x0000000000017941 */ /* 0x000fea0003800200 */
.L_x_30167:
        /* <DEDUP_REMOVED lines=8> */
.L_x_30145:
        /* <DEDUP_REMOVED lines=36> */
.L_x_30173:
[----:B------:R-:W-:Y:S01]  /*1f60*/  IMAD.MOV.U32 R26, RZ, RZ, R6 ;  /* 0x000000ffff1a7224 */ /* 0x000fe200078e0006 */
[----:B------:R-:W-:Y:S01]  /*1f70*/  MOV R13, R7 ;  /* 0x00000007000d7202 */ /* 0x000fe20000000f00 */
[----:B------:R-:W-:Y:S01]  /*1f80*/  IMAD.MOV.U32 R14, RZ, RZ, R16 ;  /* 0x000000ffff0e7224 */ /* 0x000fe200078e0010 */
[----:B------:R-:W-:Y:S02]  /*1f90*/  MOV R11, R17 ;  /* 0x00000011000b7202 */ /* 0x000fe40000000f00 */
[----:B------:R-:W-:-:S07]  /*1fa0*/  MOV R12, 0x1fc0 ;  /* 0x00001fc0000c7802 */ /* 0x000fce0000000f00 */
[----:B------:R-:W-:Y:S05]  /*1fb0*/  CALL.REL.NOINC `($__internal_656_$__cuda_sm20_div_s64) ;  /* 0x0000004800bc7944 */ /* 0x000fea0003c00000 */
        /* <DEDUP_REMOVED lines=9> */
.L_x_30174:
[----:B------:R-:W-:Y:S05]  /*2050*/  BSYNC.RECONVERGENT B1 ;  /* 0x0000000000017941 */ /* 0x000fea0003800200 */
.L_x_30172:
        /* <DEDUP_REMOVED lines=34> */
.L_x_30176:
[----:B------:R-:W-:Y:S01]  /*2280*/  IMAD.MOV.U32 R26, RZ, RZ, R20 ;  /* 0x000000ffff1a7224 */ /* 0x000fe200078e0014 */
[----:B------:R-:W-:Y:S01]  /*2290*/  MOV R13, R9 ;  /* 0x00000009000d7202 */ /* 0x000fe20000000f00 */
[----:B------:R-:W-:Y:S01]  /*22a0*/  IMAD.MOV.U32 R14, RZ, RZ, R16 ;  /* 0x000000ffff0e7224 */ /* 0x000fe200078e0010 */
[----:B------:R-:W-:Y:S02]  /*22b0*/  MOV R11, R17 ;  /* 0x00000011000b7202 */ /* 0x000fe40000000f00 */
[----:B------:R-:W-:-:S07]  /*22c0*/  MOV R12, 0x22e0 ;  /* 0x000022e0000c7802 */ /* 0x000fce0000000f00 */
[----:B------:R-:W-:Y:S05]  /*22d0*/  CALL.REL.NOINC `($__internal_656_$__cuda_sm20_div_s64) ;  /* 0x0000004400f47944 */ /* 0x000fea0003c00000 */
        /* <DEDUP_REMOVED lines=11> */
.L_x_30177:
[----:B------:R-:W-:Y:S05]  /*2390*/  BSYNC.RECONVERGENT B1 ;  /* 0x0000000000017941 */ /* 0x000fea0003800200 */
.L_x_30175:
        /* <DEDUP_REMOVED lines=36> */
.L_x_30179:
        /* <DEDUP_REMOVED lines=16> */
.L_x_30180:
[----:B------:R-:W-:Y:S05]  /*26e0*/  BSYNC.RECONVERGENT B1 ;  /* 0x0000000000017941 */ /* 0x000fea0003800200 */
.L_x_30178:
        /* <DEDUP_REMOVED lines=35> */
.L_x_30182:
[----:B------:R-:W-:Y:S01]  /*2920*/  IMAD.MOV.U32 R26, RZ, RZ, R18 ;  /* 0x000000ffff1a7224 */ /* 0x000fe200078e0012 */
[----:B------:R-:W-:Y:S01]  /*2930*/  MOV R13, R19 ;  /* 0x00000013000d7202 */ /* 0x000fe20000000f00 */
[----:B------:R-:W-:Y:S01]  /*2940*/  IMAD.MOV.U32 R14, RZ, RZ, R16 ;  /* 0x000000ffff0e7224 */ /* 0x000fe200078e0010 */
[----:B------:R-:W-:Y:S02]  /*2950*/  MOV R11, R17 ;  /* 0x00000011000b7202 */ /* 0x000fe40000000f00 */
[----:B------:R-:W-:-:S07]  /*2960*/  MOV R12, 0x2980 ;  /* 0x00002980000c7802 */ /* 0x000fce0000000f00 */
[----:B------:R-:W-:Y:S05]  /*2970*/  CALL.REL.NOINC `($__internal_656_$__cuda_sm20_div_s64) ;  /* 0x00000040004c7944 */ /* 0x000fea0003c00000 */
        /* <DEDUP_REMOVED lines=10> */
.L_x_30183:
[----:B------:R-:W-:Y:S05]  /*2a20*/  BSYNC.RECONVERGENT B1 ;  /* 0x0000000000017941 */ /* 0x000fea0003800200 */
.L_x_30181:
[----:B------:R-:W-:Y:S01]  /*2a30*/  IMAD R11, R11, R38, RZ ;  /* 0x000000260b0b7224 */ /* 0x000fe200078e02ff */
[----:B------:R-:W-:Y:S01]  /*2a40*/  IADD3 R8, PT, PT, R8, -0x2, RZ ;  /* 0xfffffffe08087810 */ /* 0x000fe20007ffe0ff */
[----:B------:R-:W-:Y:S02]  /*2a50*/  IMAD.MOV.U32 R36, RZ, RZ, R22 ;  /* 0x000000ffff247224 */ /* 0x000fe400078e0016 */
[-C--:B------:R-:W-:Y:S02]  /*2a60*/  IMAD R11, R39, R10.reuse, R11 ;  /* 0x0000000a270b7224 */ /* 0x080fe400078e020b */
[----:B------:R-:W-:-:S04]  /*2a70*/  IMAD.WIDE.U32 R22, R38, R10, R36 ;  /* 0x0000000a26167225 */ /* 0x000fc800078e0024 */
[----:B------:R-:W-:-:S07]  /*2a80*/  IMAD.IADD R23, R23, 0x1, R11 ;  /* 0x0000000117177824 */ /* 0x000fce00078e020b */
.L_x_30171:
        /* <DEDUP_REMOVED lines=30> */
.L_x_30185:
[----:B------:R-:W-:Y:S01]  /*2c70*/  IMAD.MOV.U32 R18, RZ, RZ, R6 ;  /* 0x000000ffff127224 */ /* 0x000fe200078e0006 */
[----:B------:R-:W-:Y:S01]  /*2c80*/  MOV R19, R7 ;  /* 0x0000000700137202 */ /* 0x000fe20000000f00 */
[----:B------:R-:W-:Y:S01]  /*2c90*/  IMAD.MOV.U32 R24, RZ, RZ, R10 ;  /* 0x000000ffff187224 */ /* 0x000fe200078e000a */
[----:B------:R-:W-:Y:S02]  /*2ca0*/  MOV R21, R11 ;  /* 0x0000000b00157202 */ /* 0x000fe40000000f00 */
[----:B------:R-:W-:-:S07]  /*2cb0*/  MOV R26, 0x2cd0 ;  /* 0x00002cd0001a7802 */ /* 0x000fce0000000f00 */
[----:B------:R-:W-:Y:S05]  /*2cc0*/  CALL.REL.NOINC `($__internal_657_$__cuda_sm20_rem_s64) ;  /* 0x0000004000c47944 */ /* 0x000fea0003c00000 */
.L_x_30186:
[----:B------:R-:W-:Y:S05]  /*2cd0*/  BSYNC.RECONVERGENT B1 ;  /* 0x0000000000017941 */ /* 0x000fea0003800200 */
.L_x_30184:
        /* <DEDUP_REMOVED lines=30> */
.L_x_30188:
[----:B------:R-:W-:Y:S01]  /*2ec0*/  IMAD.MOV.U32 R24, RZ, RZ, R10 ;  /* 0x000000ffff187224 */ /* 0x000fe200078e000a */
[----:B------:R-:W-:Y:S01]  /*2ed0*/  MOV R21, R11 ;  /* 0x0000000b00157202 */ /* 0x000fe20000000f00 */
[----:B------:R-:W-:Y:S01]  /*2ee0*/  IMAD.MOV.U32 R18, RZ, RZ, R20 ;  /* 0x000000ffff127224 */ /* 0x000fe200078e0014 */
[----:B------:R-:W-:Y:S02]  /*2ef0*/  MOV R19, R9 ;  /* 0x0000000900137202 */ /* 0x000fe40000000f00 */
[----:B------:R-:W-:-:S07]  /*2f00*/  MOV R26, 0x2f20 ;  /* 0x00002f20001a7802 */ /* 0x000fce0000000f00 */
[----:B------:R-:W-:Y:S05]  /*2f10*/  CALL.REL.NOINC `($__internal_657_$__cuda_sm20_rem_s64) ;  /* 0x0000004000307944 */ /* 0x000fea0003c00000 */
.L_x_30189:
[----:B------:R-:W-:Y:S05]  /*2f20*/  BSYNC.RECONVERGENT B1 ;  /* 0x0000000000017941 */ /* 0x000fea0003800200 */
.L_x_30187:
[----:B------:R-:W-:Y:S02]  /*2f30*/  IMAD R7, R7, R16, RZ ;  /* 0x0000001007077224 */ /* 0x000fe400078e02ff */
[----:B------:R-:W-:-:S04]  /*2f40*/  IMAD.WIDE.U32 R22, R16, R6, R22 ;  /* 0x0000000610167225 */ /* 0x000fc800078e0016 */
[----:B------:R-:W-:-:S04]  /*2f50*/  IMAD R7, R17, R6, R7 ;  /* 0x0000000611077224 */ /* 0x000fc800078e0207 */
[----:B------:R-:W-:-:S07]  /*2f60*/  IMAD.IADD R23, R23, 0x1, R7 ;  /* 0x0000000117177824 */ /* 0x000fce00078e0207 */
.L_x_30144:
        /* <DEDUP_REMOVED lines=10> */
.L_x_30143:
        /* <DEDUP_REMOVED lines=18> */
.L_x_30217:
        /* <DEDUP_REMOVED lines=30> */
.L_x_30194:
        /* <DEDUP_REMOVED lines=15> */
.L_x_30195:
[----:B------:R-:W-:Y:S05]  /*3400*/  BSYNC.RECONVERGENT B1 ;  /* 0x0000000000017941 */ /* 0x000fea0003800200 */
.L_x_30193:
        /* <DEDUP_REMOVED lines=39> */
.L_x_30197:
[----:B------:R-:W-:Y:S01]  /*3680*/  IMAD.MOV.U32 R26, RZ, RZ, R36 ;  /* 0x000000ffff1a7224 */ /* 0x000fe200078e0024 */
[----:B------:R-:W-:Y:S01]  /*3690*/  MOV R13, R37 ;  /* 0x00000025000d7202 */ /* 0x000fe20000000f00 */
[----:B------:R-:W-:Y:S01]  /*36a0*/  IMAD.MOV.U32 R14, RZ, RZ, R38 ;  /* 0x000000ffff0e7224 */ /* 0x000fe200078e0026 */
[----:B------:R-:W-:Y:S02]  /*36b0*/  MOV R11, R39 ;  /* 0x00000027000b7202 */ /* 0x000fe40000000f00 */
[----:B------:R-:W-:-:S07]  /*36c0*/  MOV R12, 0x36e0 ;  /* 0x000036e0000c7802 */ /* 0x000fce0000000f00 */
[----:B-1----:R-:W-:Y:S05]  /*36d0*/  CALL.REL.NOINC `($__internal_656_$__cuda_sm20_div_s64) ;  /* 0x0000003000f47944 */ /* 0x002fea0003c00000 */
        /* <DEDUP_REMOVED lines=11> */
.L_x_30198:
[----:B------:R-:W-:Y:S05]  /*3790*/  BSYNC.RECONVERGENT B1 ;  /* 0x0000000000017941 */ /* 0x000fea0003800200 */
.L_x_30196:
        /* <DEDUP_REMOVED lines=37> */
.L_x_30200:
        /* <DEDUP_REMOVED lines=17> */
.L_x_30201:
[----:B------:R-:W-:Y:S05]  /*3b00*/  BSYNC.RECONVERGENT B1 ;  /* 0x0000000000017941 */ /* 0x000fea0003800200 */
.L_x_30199:
        /* <DEDUP_REMOVED lines=38> */
.L_x_30203:
[----:B------:R-:W-:Y:S01]  /*3d70*/  MOV R26, R20 ;  /* 0x00000014001a7202 */ /* 0x000fe20000000f00 */
[----:B------:R-:W-:Y:S01]  /*3d80*/  IMAD.MOV.U32 R13, RZ, RZ, R21 ;  /* 0x000000ffff0d7224 */ /* 0x000fe200078e0015 */
[----:B------:R-:W-:Y:S01]  /*3d90*/  MOV R14, R36 ;  /* 0x00000024000e7202 */ /* 0x000fe20000000f00 */
[----:B------:R-:W-:Y:S01]  /*3da0*/  IMAD.MOV.U32 R11, RZ, RZ, R37 ;  /* 0x000000ffff0b7224 */ /* 0x000fe200078e0025 */
[----:B------:R-:W-:-:S07]  /*3db0*/  MOV R12, 0x3dd0 ;  /* 0x00003dd0000c7802 */ /* 0x000fce0000000f00 */
[----:B-1----:R-:W-:Y:S05]  /*3dc0*/  CALL.REL.NOINC `($__internal_656_$__cuda_sm20_div_s64) ;  /* 0x0000002c00387944 */ /* 0x002fea0003c00000 */
        /* <DEDUP_REMOVED lines=11> */
.L_x_30204:
[----:B------:R-:W-:Y:S05]  /*3e80*/  BSYNC.RECONVERGENT B1 ;  /* 0x0000000000017941 */ /* 0x000fea0003800200 */
.L_x_30202:
        /* <DEDUP_REMOVED lines=38> */
.L_x_30206:
        /* <DEDUP_REMOVED lines=17> */
.L_x_30207:
[----:B------:R-:W-:Y:S05]  /*4200*/  BSYNC.RECONVERGENT B1 ;  /* 0x0000000000017941 */ /* 0x000fea0003800200 */
.L_x_30205:
        /* <DEDUP_REMOVED lines=40> */
.L_x_30209:
        /* <DEDUP_REMOVED lines=17> */
.L_x_30210:
[----:B------:R-:W-:Y:S05]  /*45a0*/  BSYNC.RECONVERGENT B1 ;  /* 0x0000000000017941 */ /* 0x000fea0003800200 */
.L_x_30208:
        /* <DEDUP_REMOVED lines=40> */
.L_x_30212:
        /* <DEDUP_REMOVED lines=17> */
.L_x_30213:
[----:B------:R-:W-:Y:S05]  /*4940*/  BSYNC.RECONVERGENT B1 ;  /* 0x0000000000017941 */ /* 0x000fea0003800200 */
.L_x_30211:
        /* <DEDUP_REMOVED lines=38> */
.L_x_30215:
[----:B------:R-:W-:Y:S01]  /*4bb0*/  MOV R26, R20 ;  /* 0x00000014001a7202 */ /* 0x000fe20000000f00 */
[----:B------:R-:W-:Y:S01]  /*4bc0*/  IMAD.MOV.U32 R14, RZ, RZ, R22 ;  /* 0x000000ffff0e7224 */ /* 0x000fe200078e0016 */
[----:B------:R-:W-:Y:S02]  /*4bd0*/  MOV R13, R21 ;  /* 0x00000015000d7202 */ /* 0x000fe40000000f00 */
[----:B------:R-:W-:Y:S02]  /*4be0*/  MOV R11, R23 ;  /* 0x00000017000b7202 */ /* 0x000fe40000000f00 */
[----:B------:R-:W-:-:S07]  /*4bf0*/  MOV R12, 0x4c10 ;  /* 0x00004c10000c7802 */ /* 0x000fce0000000f00 */
[----:B-1----:R-:W-:Y:S05]  /*4c00*/  CALL.REL.NOINC `($__internal_656_$__cuda_sm20_div_s64) ;  /* 0x0000001c00a87944 */ /* 0x002fea0003c00000 */
        /* <DEDUP_REMOVED lines=11> */
.L_x_30216:
[----:B------:R-:W-:Y:S05]  /*4cc0*/  BSYNC.RECONVERGENT B1 ;  /* 0x0000000000017941 */ /* 0x000fea0003800200 */
.L_x_30214:
        /* <DEDUP_REMOVED lines=15> */
.L_x_30192:
        /* <DEDUP_REMOVED lines=37> */
.L_x_30220:
[----:B------:R-:W-:Y:S01]  /*5010*/  MOV R26, R18 ;  /* 0x00000012001a7202 */ /* 0x000fe20000000f00 */
[----:B------:R-:W-:Y:S01]  /*5020*/  IMAD.MOV.U32 R13, RZ, RZ, R19 ;  /* 0x000000ffff0d7224 */ /* 0x000fe200078e0013 */
[----:B------:R-:W-:Y:S02]  /*5030*/  MOV R14, R6 ;  /* 0x00000006000e7202 */ /* 0x000fe40000000f00 */
[----:B------:R-:W-:Y:S02]  /*5040*/  MOV R11, R7 ;  /* 0x00000007000b7202 */ /* 0x000fe40000000f00 */
[----:B------:R-:W-:-:S07]  /*5050*/  MOV R12, 0x5070 ;  /* 0x00005070000c7802 */ /* 0x000fce0000000f00 */
[----:B------:R-:W-:Y:S05]  /*5060*/  CALL.REL.NOINC `($__internal_656_$__cuda_sm20_div_s64) ;  /* 0x0000001800907944 */ /* 0x000fea0003c00000 */
        /* <DEDUP_REMOVED lines=9> */
.L_x_30221:
[----:B------:R-:W-:Y:S05]  /*5100*/  BSYNC.RECONVERGENT B1 ;  /* 0x0000000000017941 */ /* 0x000fea0003800200 */
.L_x_30219:
        /* <DEDUP_REMOVED lines=39> */
.L_x_30223:
        /* <DEDUP_REMOVED lines=17> */
.L_x_30224:
[----:B------:R-:W-:Y:S05]  /*5490*/  BSYNC.RECONVERGENT B1 ;  /* 0x0000000000017941 */ /* 0x000fea0003800200 */
.L_x_30222:
        /* <DEDUP_REMOVED lines=40> */
.L_x_30226:
[----:B------:R-:W-:Y:S01]  /*5720*/  MOV R26, R18 ;  /* 0x00000012001a7202 */ /* 0x000fe20000000f00 */
[----:B------:R-:W-:Y:S01]  /*5730*/  IMAD.MOV.U32 R14, RZ, RZ, R20 ;  /* 0x000000ffff0e7224 */ /* 0x000fe200078e0014 */
[----:B------:R-:W-:Y:S02]  /*5740*/  MOV R13, R19 ;  /* 0x00000013000d7202 */ /* 0x000fe40000000f00 */
[----:B------:R-:W-:Y:S02]  /*5750*/  MOV R11, R21 ;  /* 0x00000015000b7202 */ /* 0x000fe40000000f00 */
[----:B------:R-:W-:-:S07]  /*5760*/  MOV R12, 0x5780 ;  /* 0x00005780000c7802 */ /* 0x000fce0000000f00 */
[----:B------:R-:W-:Y:S05]  /*5770*/  CALL.REL.NOINC `($__internal_656_$__cuda_sm20_div_s64) ;  /* 0x0000001000cc7944 */ /* 0x000fea0003c00000 */
        /* <DEDUP_REMOVED lines=11> */
.L_x_30227:
[----:B------:R-:W-:Y:S05]  /*5830*/  BSYNC.RECONVERGENT B1 ;  /* 0x0000000000017941 */ /* 0x000fea0003800200 */
.L_x_30225:
        /* <DEDUP_REMOVED lines=40> */
.L_x_30229:
[----:B------:R-:W-:Y:S01]  /*5ac0*/  MOV R26, R18 ;  /* 0x00000012001a7202 */ /* 0x000fe20000000f00 */
[----:B------:R-:W-:Y:S01]  /*5ad0*/  IMAD.MOV.U32 R13, RZ, RZ, R19 ;  /* 0x000000ffff0d7224 */ /* 0x000fe200078e0013 */
[----:B------:R-:W-:Y:S02]  /*5ae0*/  MOV R14, R20 ;  /* 0x00000014000e7202 */ /* 0x000fe40000000f00 */
[----:B------:R-:W-:Y:S02]  /*5af0*/  MOV R11, R21 ;  /* 0x00000015000b7202 */ /* 0x000fe40000000f00 */
[----:B------:R-:W-:-:S07]  /*5b00*/  MOV R12, 0x5b20 ;  /* 0x00005b20000c7802 */ /* 0x000fce0000000f00 */
[----:B------:R-:W-:Y:S05]  /*5b10*/  CALL.REL.NOINC `($__internal_656_$__cuda_sm20_div_s64) ;  /* 0x0000000c00e47944 */ /* 0x000fea0003c00000 */
        /* <DEDUP_REMOVED lines=11> */
.L_x_30230:
[----:B------:R-:W-:Y:S05]  /*5bd0*/  BSYNC.RECONVERGENT B1 ;  /* 0x0000000000017941 */ /* 0x000fea0003800200 */
.L_x_30228:
        /* <DEDUP_REMOVED lines=11> */
.L_x_30218:
        /* <DEDUP_REMOVED lines=35> */
.L_x_30233:
[----:B------:R-:W-:Y:S01]  /*5ec0*/  IMAD.MOV.U32 R26, RZ, RZ, R18 ;  /* 0x000000ffff1a7224 */ /* 0x000fe200078e0012 */
[----:B------:R-:W-:Y:S01]  /*5ed0*/  MOV R13, R19 ;  /* 0x00000013000d7202 */ /* 0x000fe20000000f00 */
[----:B------:R-:W-:Y:S01]  /*5ee0*/  IMAD.MOV.U32 R11, RZ, RZ, R5 ;  /* 0x000000ffff0b7224 */ /* 0x000fe200078e0005 */
[----:B------:R-:W-:Y:S02]  /*5ef0*/  MOV R14, R4 ;  /* 0x00000004000e7202 */ /* 0x000fe40000000f00 */
[----:B------:R-:W-:-:S07]  /*5f00*/  MOV R12, 0x5f20 ;  /* 0x00005f20000c7802 */ /* 0x000fce0000000f00 */
[----:B------:R-:W-:Y:S05]  /*5f10*/  CALL.REL.NOINC `($__internal_656_$__cuda_sm20_div_s64) ;  /* 0x0000000800e47944 */ /* 0x000fea0003c00000 */
        /* <DEDUP_REMOVED lines=8> */
.L_x_30234:
[----:B------:R-:W-:Y:S05]  /*5fa0*/  BSYNC.RECONVERGENT B1 ;  /* 0x0000000000017941 */ /* 0x000fea0003800200 */
.L_x_30232:
        /* <DEDUP_REMOVED lines=39> */
.L_x_30236:
        /* <DEDUP_REMOVED lines=17> */
.L_x_30237:
[----:B------:R-:W-:Y:S05]  /*6330*/  BSYNC.RECONVERGENT B1 ;  /* 0x0000000000017941 */ /* 0x000fea0003800200 */
.L_x_30235:
        /* <DEDUP_REMOVED lines=11> */
.L_x_30231:
        /* <DEDUP_REMOVED lines=31> */
.L_x_30239:
[----:B------:R-:W-:Y:S02]  /*65e0*/  MOV R24, R20 ;  /* 0x0000001400187202 */ /* 0x000fe40000000f00 */
[----:B------:R-:W-:-:S07]  /*65f0*/  MOV R26, 0x6610 ;  /* 0x00006610001a7802 */ /* 0x000fce0000000f00 */
[----:B------:R-:W-:Y:S05]  /*6600*/  CALL.REL.NOINC `($__internal_657_$__cuda_sm20_rem_s64) ;  /* 0x0000000800747944 */ /* 0x000fea0003c00000 */
[----:B------:R-:W-:Y:S01]  /*6610*/  MOV R4, R6 ;  /* 0x0000000600047202 */ /* 0x000fe20000000f00 */
[----:B------:R-:W-:-:S07]  /*6620*/  IMAD.MOV.U32 R5, RZ, RZ, R7 ;  /* 0x000000ffff057224 */ /* 0x000fce00078e0007 */
.L_x_30240:
[----:B------:R-:W-:Y:S05]  /*6630*/  BSYNC.RECONVERGENT B1 ;  /* 0x0000000000017941 */ /* 0x000fea0003800200 */
.L_x_30238:
        /* <DEDUP_REMOVED lines=9> */
.L_x_30191:
[----:B------:R-:W2:Y:S04]  /*66d0*/  LDG.E R8, desc[UR12][R8.64] ;  /* 0x0000000c08087981 */ /* 0x000ea8000c1e1900 */
[----:B--2---:R1:W-:Y:S02]  /*66e0*/  STS [R3], R8 ;  /* 0x0000000803007388 */ /* 0x0043e40000000800 */
.L_x_30190:
[----:B------:R-:W-:Y:S05]  /*66f0*/  BSYNC.RECONVERGENT B0 ;  /* 0x0000000000007941 */ /* 0x000fea0003800200 */
.L_x_30142:
[----:B------:R-:W-:Y:S01]  /*6700*/  BAR.SYNC.DEFER_BLOCKING 0x0 ;  /* 0x0000000000007b1d */ /* 0x000fe20000010000 */
[----:B------:R-:W-:Y:S02]  /*6710*/  ISETP.GE.U32.AND P0, PT, R2, 0x42, PT ;  /* 0x000000420200780c */ /* 0x000fe40003f06070 */
[----:B------:R-:W-:-:S11]  /*6720*/  ISETP.GT.U32.AND P1, PT, R0, 0x1f, PT ;  /* 0x0000001f0000780c */ /* 0x000fd60003f24070 */
[----:B------:R-:W-:Y:S05]  /*6730*/  @!P0 BRA `(.L_x_30241) ;  /* 0x00000000002c8947 */ /* 0x000fea0003800000 */
.L_x_30242:
        /* <DEDUP_REMOVED lines=11> */
.L_x_30241:
        /* <DEDUP_REMOVED lines=44> */
        .weak           $__internal_656_$__cuda_sm20_div_s64
        .type           $__internal_656_$__cuda_sm20_div_s64,@function
        .size           $__internal_656_$__cuda_sm20_div_s64,($__internal_657_$__cuda_sm20_rem_s64 - $__internal_656_$__cuda_sm20_div_s64)
$__internal_656_$__cuda_sm20_div_s64:
        /* <DEDUP_REMOVED lines=82> */
[----:B------:R-:W-:Y:S06]  /*6fd0*/  RET.REL.NODEC R12 `(contiguous_prod2_u32) ;  /* 0xffffff900c087950 */ /* 0x000fec0003c3ffff */
        .weak           $__internal_657_$__cuda_sm20_rem_s64
        .type           $__internal_657_$__cuda_sm20_rem_s64,@function
        .size           $__internal_657_$__cuda_sm20_rem_s64,(.L_x_32860 - $__internal_657_$__cuda_sm20_rem_s64)
$__internal_657_$__cuda_sm20_rem_s64:
        /* <DEDUP_REMOVED lines=76> */
[----:B------:R-:W-:Y:S06]  /*74a0*/  RET.REL.NODEC R26 `(contiguous_prod2_u32) ;  /* 0xffffff881ad47950 */ /* 0x000fec0003c3ffff */
.L_x_30243:
        /* <DEDUP_REMOVED lines=13> */
.L_x_32860:


//--------------------- .text.uncontiguous_prod_u32 --------------------------
	.section	.text.uncontiguous_prod_u32,"ax",@progbits
	.align	128
        .global         uncontiguous_prod_u32
        .type           uncontiguous_prod_u32,@function
        .size           uncontiguous_prod_u32,(.L_x_32862 - uncontiguous_prod_u32)
        .other          uncontiguous_prod_u32,@"STO_CUDA_ENTRY STV_DEFAULT"
uncontiguous_prod_u32:
.text.uncontiguous_prod_u32:
        /* <DEDUP_REMOVED lines=42> */
.L_x_30272:
        /* <DEDUP_REMOVED lines=33> */
.L_x_30249:
[----:B------:R-:W-:Y:S01]  /*04b0*/  MOV R29, R14 ;  /* 0x0000000e001d7202 */ /* 0x000fe20000000f00 */
[----:B------:R-:W-:Y:S01]  /*04c0*/  IMAD.MOV.U32 R26, RZ, RZ, R15 ;  /* 0x000000ffff1a7224 */ /* 0x000fe200078e000f */
[----:B------:R-:W-:Y:S01]  /*04d0*/  MOV R13, R16 ;  /* 0x00000010000d7202 */ /* 0x000fe20000000f00 */
[----:B------:R-:W-:Y:S01]  /*04e0*/  IMAD.MOV.U32 R12, RZ, RZ, R17 ;  /* 0x000000ffff0c7224 */ /* 0x000fe200078e0011 */
[----:B------:R-:W-:-:S07]  /*04f0*/  MOV R11, 0x510 ;  /* 0x00000510000b7802 */ /* 0x000fce0000000f00 */
[----:B------:R-:W-:Y:S05]  /*0500*/  CALL.REL.NOINC `($__internal_658_$__cuda_sm20_div_s64) ;  /* 0x0000006400d07944 */ /* 0x000fea0003c00000 */
        /* <DEDUP_REMOVED lines=9> */
.L_x_30250:
[----:B------:R-:W-:Y:S05]  /*05a0*/  BSYNC.RECONVERGENT B1 ;  /* 0x0000000000017941 */ /* 0x000fea0003800200 */
.L_x_30248:
        /* <DEDUP_REMOVED lines=36> */
.L_x_30252:
[----:B------:R-:W-:Y:S01]  /*07f0*/  MOV R29, R7 ;  /* 0x00000007001d7202 */ /* 0x000fe20000000f00 */
[----:B------:R-:W-:Y:S01]  /*0800*/  IMAD.MOV.U32 R26, RZ, RZ, R8 ;  /* 0x000000ffff1a7224 */ /* 0x000fe200078e0008 */
[----:B------:R-:W-:Y:S01]  /*0810*/  MOV R13, R16 ;  /* 0x00000010000d7202 */ /* 0x000fe20000000f00 */
[----:B------:R-:W-:Y:S01]  /*0820*/  IMAD.MOV.U32 R12, RZ, RZ, R17 ;  /* 0x000000ffff0c7224 */ /* 0x000fe200078e0011 */
[----:B------:R-:W-:-:S07]  /*0830*/  MOV R11, 0x850 ;  /* 0x00000850000b7802 */ /* 0x000fce0000000f00 */
[----:B------:R-:W-:Y:S05]  /*0840*/  CALL.REL.NOINC `($__internal_658_$__cuda_sm20_div_s64) ;  /* 0x0000006400007944 */ /* 0x000fea0003c00000 */
        /* <DEDUP_REMOVED lines=10> */
.L_x_30253:
[----:B------:R-:W-:Y:S05]  /*08f0*/  BSYNC.RECONVERGENT B1 ;  /* 0x0000000000017941 */ /* 0x000fea0003800200 */
.L_x_30251:
        /* <DEDUP_REMOVED lines=37> */
.L_x_30255:
[----:B------:R-:W-:Y:S01]  /*0b50*/  IMAD.MOV.U32 R29, RZ, RZ, R14 ;  /* 0x000000ffff1d7224 */ /* 0x000fe200078e000e */
[----:B------:R-:W-:Y:S01]  /*0b60*/  MOV R26, R15 ;  /* 0x0000000f001a7202 */ /* 0x000fe20000000f00 */
[----:B------:R-:W-:Y:S01]  /*0b70*/  IMAD.MOV.U32 R13, RZ, RZ, R16 ;  /* 0x000000ffff0d7224 */ /* 0x000fe200078e0010 */
[----:B------:R-:W-:Y:S02]  /*0b80*/  MOV R12, R17 ;  /* 0x00000011000c7202 */ /* 0x000fe40000000f00 */
[----:B------:R-:W-:-:S07]  /*0b90*/  MOV R11, 0xbb0 ;  /* 0x00000bb0000b7802 */ /* 0x000fce0000000f00 */
[----:B------:R-:W-:Y:S05]  /*0ba0*/  CALL.REL.NOINC `($__internal_658_$__cuda_sm20_div_s64) ;  /* 0x0000006000287944 */ /* 0x000fea0003c00000 */
        /* <DEDUP_REMOVED lines=10> */
.L_x_30256:
[----:B------:R-:W-:Y:S05]  /*0c50*/  BSYNC.RECONVERGENT B1 ;  /* 0x0000000000017941 */ /* 0x000fea0003800200 */
.L_x_30254:
        /* <DEDUP_REMOVED lines=34> */
.L_x_30258:
        /* <DEDUP_REMOVED lines=16> */
.L_x_30259:
[----:B------:R-:W-:Y:S05]  /*0f80*/  BSYNC.RECONVERGENT B1 ;  /* 0x0000000000017941 */ /* 0x000fea0003800200 */
.L_x_30257:
        /* <DEDUP_REMOVED lines=37> */
.L_x_30261:
[----:B------:R-:W-:Y:S01]  /*11e0*/  MOV R29, R14 ;  /* 0x0000000e001d7202 */ /* 0x000fe20000000f00 */
[----:B------:R-:W-:Y:S01]  /*11f0*/  IMAD.MOV.U32 R26, RZ, RZ, R15 ;  /* 0x000000ffff1a7224 */ /* 0x000fe200078e000f */
[----:B------:R-:W-:Y:S01]  /*1200*/  MOV R13, R16 ;  /* 0x00000010000d7202 */ /* 0x000fe20000000f00 */
[----:B------:R-:W-:Y:S01]  /*1210*/  IMAD.MOV.U32 R12, RZ, RZ, R17 ;  /* 0x000000ffff0c7224 */ /* 0x000fe200078e0011 */
[----:B------:R-:W-:-:S07]  /*1220*/  MOV R11, 0x1240 ;  /* 0x00001240000b7802 */ /* 0x000fce0000000f00 */
[----:B------:R-:W-:Y:S05]  /*1230*/  CALL.REL.NOINC `($__internal_658_$__cuda_sm20_div_s64) ;  /* 0x0000005800847944 */ /* 0x000fea0003c00000 */
        /* <DEDUP_REMOVED lines=11> */
.L_x_30262:
[----:B------:R-:W-:Y:S05]  /*12f0*/  BSYNC.RECONVERGENT B1 ;  /* 0x0000000000017941 */ /* 0x000fea0003800200 */
.L_x_30260:
        /* <DEDUP_REMOVED lines=35> */
.L_x_30264:
        /* <DEDUP_REMOVED lines=16> */
.L_x_30265:
[----:B------:R-:W-:Y:S05]  /*1630*/  BSYNC.RECONVERGENT B1 ;  /* 0x0000000000017941 */ /* 0x000fea0003800200 */
.L_x_30263:
        /* <DEDUP_REMOVED lines=36> */
.L_x_30267:
        /* <DEDUP_REMOVED lines=17> */
.L_x_30268:
[----:B------:R-:W-:Y:S05]  /*1990*/  BSYNC.RECONVERGENT B1 ;  /* 0x0000000000017941 */ /* 0x000fea0003800200 */
.L_x_30266:
        /* <DEDUP_REMOVED lines=36> */
.L_x_30270:
        /* <DEDUP_REMOVED lines=17> */
.L_x_30271:
[----:B------:R-:W-:Y:S05]  /*1cf0*/  BSYNC.RECONVERGENT B1 ;  /* 0x0000000000017941 */ /* 0x000fea0003800200 */
.L_x_30269:
        /* <DEDUP_REMOVED lines=10> */
.L_x_30247:
        /* <DEDUP_REMOVED lines=36> */
.L_x_30275:
[----:B------:R-:W-:Y:S01]  /*1fe0*/  IMAD.MOV.U32 R29, RZ, RZ, R14 ;  /* 0x000000ffff1d7224 */ /* 0x000fe200078e000e */
[----:B------:R-:W-:Y:S01]  /*1ff0*/  MOV R26, R15 ;  /* 0x0000000f001a7202 */ /* 0x000fe20000000f00 */
[----:B------:R-:W-:Y:S01]  /*2000*/  IMAD.MOV.U32 R13, RZ, RZ, R16 ;  /* 0x000000ffff0d7224 */ /* 0x000fe200078e0010 */
[----:B------:R-:W-:Y:S02]  /*2010*/  MOV R12, R17 ;  /* 0x00000011000c7202 */ /* 0x000fe40000000f00 */
[----:B------:R-:W-:-:S07]  /*2020*/  MOV R11, 0x2040 ;  /* 0x00002040000b7802 */ /* 0x000fce0000000f00 */
[----:B------:R-:W-:Y:S05]  /*2030*/  CALL.REL.NOINC `($__internal_658_$__cuda_sm20_div_s64) ;  /* 0x0000004c00047944 */ /* 0x000fea0003c00000 */
        /* <DEDUP_REMOVED lines=9> */
.L_x_30276:
[----:B------:R-:W-:Y:S05]  /*20d0*/  BSYNC.RECONVERGENT B1 ;  /* 0x0000000000017941 */ /* 0x000fea0003800200 */
.L_x_30274:
        /* <DEDUP_REMOVED lines=36> */
.L_x_30278:
[----:B------:R-:W-:Y:S01]  /*2320*/  IMAD.MOV.U32 R29, RZ, RZ, R7 ;  /* 0x000000ffff1d7224 */ /* 0x000fe200078e0007 */
[----:B------:R-:W-:Y:S01]  /*2330*/  MOV R26, R8 ;  /* 0x00000008001a7202 */ /* 0x000fe20000000f00 */
[----:B------:R-:W-:Y:S01]  /*2340*/  IMAD.MOV.U32 R13, RZ, RZ, R16 ;  /* 0x000000ffff0d7224 */ /* 0x000fe200078e0010 */
[----:B------:R-:W-:Y:S02]  /*2350*/  MOV R12, R17 ;  /* 0x00000011000c7202 */ /* 0x000fe40000000f00 */
[----:B------:R-:W-:-:S07]  /*2360*/  MOV R11, 0x2380 ;  /* 0x00002380000b7802 */ /* 0x000fce0000000f00 */
[----:B------:R-:W-:Y:S05]  /*2370*/  CALL.REL.NOINC `($__internal_658_$__cuda_sm20_div_s64) ;  /* 0x0000004800347944 */ /* 0x000fea0003c00000 */
        /* <DEDUP_REMOVED lines=11> */
.L_x_30279:
[----:B------:R-:W-:Y:S05]  /*2430*/  BSYNC.RECONVERGENT B1 ;  /* 0x0000000000017941 */ /* 0x000fea0003800200 */
.L_x_30277:
        /* <DEDUP_REMOVED lines=38> */
.L_x_30281:
        /* <DEDUP_REMOVED lines=16> */
.L_x_30282:
[----:B------:R-:W-:Y:S05]  /*27a0*/  BSYNC.RECONVERGENT B1 ;  /* 0x0000000000017941 */ /* 0x000fea0003800200 */
.L_x_30280:
        /* <DEDUP_REMOVED lines=36> */
.L_x_30284:
        /* <DEDUP_REMOVED lines=16> */
.L_x_30285:
[----:B------:R-:W-:Y:S05]  /*2af0*/  BSYNC.RECONVERGENT B1 ;  /* 0x0000000000017941 */ /* 0x000fea0003800200 */
.L_x_30283:
[----:B------:R-:W-:Y:S01]  /*2b00*/  MOV R34, R20 ;  /* 0x0000001400227202 */ /* 0x000fe20000000f00 */
[----:B------:R-:W-:Y:S02]  /*2b10*/  IMAD R5, R5, R38, RZ ;  /* 0x0000002605057224 */ /* 0x000fe400078e02ff */
[----:B------:R-:W-:Y:S02]  /*2b20*/  VIADD R9, R9, 0xfffffffe ;  /* 0xfffffffe09097836 */ /* 0x000fe40000000000 */
[----:B------:R-:W-:-:S04]  /*2b30*/  IMAD.WIDE.U32 R34, R38, R10, R34 ;  /* 0x0000000a26227225 */ /* 0x000fc800078e0022 */
[----:B------:R-:W-:-:S05]  /*2b40*/  IMAD R5, R39, R10, R5 ;  /* 0x0000000a27057224 */ /* 0x000fca00078e0205 */
[----:B------:R-:W-:Y:S01]  /*2b50*/  IADD3 R6, PT, PT, R35, R5, RZ ;  /* 0x0000000523067210 */ /* 0x000fe20007ffe0ff */
[----:B------:R-:W-:-:S07]  /*2b60*/  IMAD.MOV.U32 R5, RZ, RZ, R34 ;  /* 0x000000ffff057224 */ /* 0x000fce00078e0022 */
.L_x_30273:
        /* <DEDUP_REMOVED lines=31> */
.L_x_30287:
[----:B------:R-:W-:Y:S01]  /*2d60*/  MOV R20, R14 ;  /* 0x0000000e00147202 */ /* 0x000fe20000000f00 */
[----:B------:R-:W-:Y:S01]  /*2d70*/  IMAD.MOV.U32 R24, RZ, RZ, R15 ;  /* 0x000000ffff187224 */ /* 0x000fe200078e000f */
[----:B------:R-:W-:Y:S01]  /*2d80*/  MOV R21, R16 ;  /* 0x0000001000157202 */ /* 0x000fe20000000f00 */
[----:B------:R-:W-:Y:S01]  /*2d90*/  IMAD.MOV.U32 R22, RZ, RZ, R17 ;  /* 0x000000ffff167224 */ /* 0x000fe200078e0011 */
[----:B------:R-:W-:-:S07]  /*2da0*/  MOV R23, 0x2dc0 ;  /* 0x00002dc000177802 */ /* 0x000fce0000000f00 */
[----:B------:R-:W-:Y:S05]  /*2db0*/  CALL.REL.NOINC `($__internal_659_$__cuda_sm20_rem_s64) ;  /* 0x0000004000f47944 */ /* 0x000fea0003c00000 */
[----:B------:R-:W-:Y:S01]  /*2dc0*/  MOV R10, R12 ;  /* 0x0000000c000a7202 */ /* 0x000fe20000000f00 */
[----:B------:R-:W-:-:S07]  /*2dd0*/  IMAD.MOV.U32 R11, RZ, RZ, R13 ;  /* 0x000000ffff0b7224 */ /* 0x000fce00078e000d */
.L_x_30288:
[----:B------:R-:W-:Y:S05]  /*2de0*/  BSYNC.RECONVERGENT B1 ;  /* 0x0000000000017941 */ /* 0x000fea0003800200 */
.L_x_30286:
        /* <DEDUP_REMOVED lines=33> */
.L_x_30290:
[----:B------:R-:W-:Y:S01]  /*3000*/  IMAD.MOV.U32 R21, RZ, RZ, R16 ;  /* 0x000000ffff157224 */ /* 0x000fe200078e0010 */
[----:B------:R-:W-:Y:S01]  /*3010*/  MOV R22, R17 ;  /* 0x0000001100167202 */ /* 0x000fe20000000f00 */
[----:B------:R-:W-:Y:S01]  /*3020*/  IMAD.MOV.U32 R20, RZ, RZ, R7 ;  /* 0x000000ffff147224 */ /* 0x000fe200078e0007 */
[----:B------:R-:W-:Y:S02]  /*3030*/  MOV R24, R8 ;  /* 0x0000000800187202 */ /* 0x000fe40000000f00 */
[----:B------:R-:W-:-:S07]  /*3040*/  MOV R23, 0x3060 ;  /* 0x0000306000177802 */ /* 0x000fce0000000f00 */
[----:B------:R-:W-:Y:S05]  /*3050*/  CALL.REL.NOINC `($__internal_659_$__cuda_sm20_rem_s64) ;  /* 0x00000040004c7944 */ /* 0x000fea0003c00000 */
[----:B------:R-:W-:Y:S01]  /*3060*/  IMAD.MOV.U32 R8, RZ, RZ, R12 ;  /* 0x000000ffff087224 */ /* 0x000fe200078e000c */
[----:B------:R-:W-:-:S07]  /*3070*/  MOV R9, R13 ;  /* 0x0000000d00097202 */ /* 0x000fce0000000f00 */
.L_x_30291:
[----:B------:R-:W-:Y:S05]  /*3080*/  BSYNC.RECONVERGENT B1 ;  /* 0x0000000000017941 */ /* 0x000fea0003800200 */
.L_x_30289:
[----:B------:R-:W-:Y:S01]  /*3090*/  MOV R11, R6 ;  /* 0x00000006000b7202 */ /* 0x000fe20000000f00 */
[----:B------:R-:W-:Y:S02]  /*30a0*/  IMAD.MOV.U32 R10, RZ, RZ, R5 ;  /* 0x000000ffff0a7224 */ /* 0x000fe400078e0005 */
[----:B------:R-:W-:Y:S02]  /*30b0*/  IMAD R7, R9, R18, RZ ;  /* 0x0000001209077224 */ /* 0x000fe400078e02ff */
[----:B------:R-:W-:-:S04]  /*30c0*/  IMAD.WIDE.U32 R10, R18, R8, R10 ;  /* 0x00000008120a7225 */ /* 0x000fc800078e000a */
[----:B------:R-:W-:Y:S01]  /*30d0*/  IMAD R7, R19, R8, R7 ;  /* 0x0000000813077224 */ /* 0x000fe200078e0207 */
[----:B------:R-:W-:-:S03]  /*30e0*/  MOV R5, R10 ;  /* 0x0000000a00057202 */ /* 0x000fc60000000f00 */
[----:B------:R-:W-:-:S07]  /*30f0*/  IMAD.IADD R6, R11, 0x1, R7 ;  /* 0x000000010b067824 */ /* 0x000fce00078e0207 */
.L_x_30246:
        /* <DEDUP_REMOVED lines=10> */
.L_x_30245:
        /* <DEDUP_REMOVED lines=20> */
.L_x_30319:
        /* <DEDUP_REMOVED lines=33> */
.L_x_30296:
[----:B------:R-:W-:Y:S01]  /*34f0*/  MOV R29, R15 ;  /* 0x0000000f001d7202 */ /* 0x000fe20000000f00 */
[----:B------:R-:W-:Y:S01]  /*3500*/  IMAD.MOV.U32 R26, RZ, RZ, R14 ;  /* 0x000000ffff1a7224 */ /* 0x000fe200078e000e */
[----:B------:R-:W-:Y:S01]  /*3510*/  MOV R13, R34 ;  /* 0x00000022000d7202 */ /* 0x000fe20000000f00 */
[----:B------:R-:W-:Y:S01]  /*3520*/  IMAD.MOV.U32 R12, RZ, RZ, R35 ;  /* 0x000000ffff0c7224 */ /* 0x000fe200078e0023 */
[----:B------:R-:W-:-:S07]  /*3530*/  MOV R11, 0x3550 ;  /* 0x00003550000b7802 */ /* 0x000fce0000000f00 */
[----:B-123--:R-:W-:Y:S05]  /*3540*/  CALL.REL.NOINC `($__internal_658_$__cuda_sm20_div_s64) ;  /* 0x0000003400c07944 */ /* 0x00efea0003c00000 */
        /* <DEDUP_REMOVED lines=11> */
.L_x_30297:
[----:B------:R-:W-:Y:S05]  /*3600*/  BSYNC.RECONVERGENT B1 ;  /* 0x0000000000017941 */ /* 0x000fea0003800200 */
.L_x_30295:
        /* <DEDUP_REMOVED lines=39> */
.L_x_30299:
[----:B------:R-:W-:Y:S01]  /*3880*/  MOV R29, R34 ;  /* 0x00000022001d7202 */ /* 0x000fe20000000f00 */
[----:B------:R-:W-:Y:S01]  /*3890*/  IMAD.MOV.U32 R26, RZ, RZ, R35 ;  /* 0x000000ffff1a7224 */ /* 0x000fe200078e0023 */
[----:B------:R-:W-:Y:S01]  /*38a0*/  MOV R13, R36 ;  /* 0x00000024000d7202 */ /* 0x000fe20000000f00 */
[----:B------:R-:W-:Y:S01]  /*38b0*/  IMAD.MOV.U32 R12, RZ, RZ, R37 ;  /* 0x000000ffff0c7224 */ /* 0x000fe200078e0025 */
[----:B------:R-:W-:-:S07]  /*38c0*/  MOV R11, 0x38e0 ;  /* 0x000038e0000b7802 */ /* 0x000fce0000000f00 */
[----:B-1----:R-:W-:Y:S05]  /*38d0*/  CALL.REL.NOINC `($__internal_658_$__cuda_sm20_div_s64) ;  /* 0x0000003000dc7944 */ /* 0x002fea0003c00000 */
        /* <DEDUP_REMOVED lines=11> */
.L_x_30300:
[----:B------:R-:W-:Y:S05]  /*3990*/  BSYNC.RECONVERGENT B1 ;  /* 0x0000000000017941 */ /* 0x000fea0003800200 */
.L_x_30298:
        /* <DEDUP_REMOVED lines=38> */
.L_x_30302:
[----:B------:R-:W-:Y:S01]  /*3c00*/  IMAD.MOV.U32 R29, RZ, RZ, R34 ;  /* 0x000000ffff1d7224 */ /* 0x000fe200078e0022 */
[----:B------:R-:W-:Y:S01]  /*3c10*/  MOV R26, R35 ;  /* 0x00000023001a7202 */ /* 0x000fe20000000f00 */
[----:B------:R-:W-:Y:S01]  /*3c20*/  IMAD.MOV.U32 R13, RZ, RZ, R36 ;  /* 0x000000ffff0d7224 */ /* 0x000fe200078e0024 */
[----:B------:R-:W-:Y:S02]  /*3c30*/  MOV R12, R37 ;  /* 0x00000025000c7202 */ /* 0x000fe40000000f00 */
[----:B------:R-:W-:-:S07]  /*3c40*/  MOV R11, 0x3c60 ;  /* 0x00003c60000b7802 */ /* 0x000fce0000000f00 */
[----:B-1----:R-:W-:Y:S05]  /*3c50*/  CALL.REL.NOINC `($__internal_658_$__cuda_sm20_div_s64) ;  /* 0x0000002c00fc7944 */ /* 0x002fea0003c00000 */
        /* <DEDUP_REMOVED lines=11> */
.L_x_30303:
[----:B------:R-:W-:Y:S05]  /*3d10*/  BSYNC.RECONVERGENT B1 ;  /* 0x0000000000017941 */ /* 0x000fea0003800200 */
.L_x_30301:
        /* <DEDUP_REMOVED lines=38> */
.L_x_30305:
        /* <DEDUP_REMOVED lines=17> */
.L_x_30306:
[----:B------:R-:W-:Y:S05]  /*4090*/  BSYNC.RECONVERGENT B1 ;  /* 0x0000000000017941 */ /* 0x000fea0003800200 */
.L_x_30304:
        /* <DEDUP_REMOVED lines=39> */
.L_x_30308:
        /* <DEDUP_REMOVED lines=17> */
.L_x_30309:
[----:B------:R-:W-:Y:S05]  /*4420*/  BSYNC.RECONVERGENT B1 ;  /* 0x0000000000017941 */ /* 0x000fea0003800200 */
.L_x_30307:
        /* <DEDUP_REMOVED lines=38> */
.L_x_30311:
        /* <DEDUP_REMOVED lines=17> */
.L_x_30312:
[----:B------:R-:W-:Y:S05]  /*47a0*/  BSYNC.RECONVERGENT B1 ;  /* 0x0000000000017941 */ /* 0x000fea0003800200 */
.L_x_30310:
        /* <DEDUP_REMOVED lines=38> */
.L_x_30314:
        /* <DEDUP_REMOVED lines=17> */
.L_x_30315:
[----:B------:R-:W-:Y:S05]  /*4b20*/  BSYNC.RECONVERGENT B1 ;  /* 0x0000000000017941 */ /* 0x000fea0003800200 */
.L_x_30313:
        /* <DEDUP_REMOVED lines=36> */
.L_x_30317:
        /* <DEDUP_REMOVED lines=17> */
.L_x_30318:
[----:B------:R-:W-:Y:S05]  /*4e80*/  BSYNC.RECONVERGENT B1 ;  /* 0x0000000000017941 */ /* 0x000fea0003800200 */
.L_x_30316:
        /* <DEDUP_REMOVED lines=12> */
.L_x_30294:
        /* <DEDUP_REMOVED lines=35> */
.L_x_30322:
[----:B------:R-:W-:Y:S01]  /*5180*/  MOV R29, R15 ;  /* 0x0000000f001d7202 */ /* 0x000fe20000000f00 */
[----:B------:R-:W-:Y:S01]  /*5190*/  IMAD.MOV.U32 R26, RZ, RZ, R14 ;  /* 0x000000ffff1a7224 */ /* 0x000fe200078e000e */
[----:B------:R-:W-:Y:S02]  /*51a0*/  MOV R13, R16 ;  /* 0x00000010000d7202 */ /* 0x000fe40000000f00 */
[----:B------:R-:W-:Y:S02]  /*51b0*/  MOV R12, R17 ;  /* 0x00000011000c7202 */ /* 0x000fe40000000f00 */
[----:B------:R-:W-:-:S07]  /*51c0*/  MOV R11, 0x51e0 ;  /* 0x000051e0000b7802 */ /* 0x000fce0000000f00 */
[----:B------:R-:W-:Y:S05]  /*51d0*/  CALL.REL.NOINC `($__internal_658_$__cuda_sm20_div_s64) ;  /* 0x00000018009c7944 */ /* 0x000fea0003c00000 */
        /* <DEDUP_REMOVED lines=11> */
.L_x_30323:
[----:B------:R-:W-:Y:S05]  /*5290*/  BSYNC.RECONVERGENT B1 ;  /* 0x0000000000017941 */ /* 0x000fea0003800200 */
.L_x_30321:
        /* <DEDUP_REMOVED lines=41> */
.L_x_30325:
[----:B------:R-:W-:Y:S01]  /*5530*/  MOV R29, R18 ;  /* 0x00000012001d7202 */ /* 0x000fe20000000f00 */
[----:B------:R-:W-:Y:S01]  /*5540*/  IMAD.MOV.U32 R13, RZ, RZ, R16 ;  /* 0x000000ffff0d7224 */ /* 0x000fe200078e0010 */
[----:B------:R-:W-:Y:S02]  /*5550*/  MOV R26, R19 ;  /* 0x00000013001a7202 */ /* 0x000fe40000000f00 */
[----:B------:R-:W-:Y:S02]  /*5560*/  MOV R12, R17 ;  /* 0x00000011000c7202 */ /* 0x000fe40000000f00 */
[----:B------:R-:W-:-:S07]  /*5570*/  MOV R11, 0x5590 ;  /* 0x00005590000b7802 */ /* 0x000fce0000000f00 */
[----:B------:R-:W-:Y:S05]  /*5580*/  CALL.REL.NOINC `($__internal_658_$__cuda_sm20_div_s64) ;  /* 0x0000001400b07944 */ /* 0x000fea0003c00000 */
        /* <DEDUP_REMOVED lines=11> */
.L_x_30326:
[----:B------:R-:W-:Y:S05]  /*5640*/  BSYNC.RECONVERGENT B1 ;  /* 0x0000000000017941 */ /* 0x000fea0003800200 */
.L_x_30324:
        /* <DEDUP_REMOVED lines=40> */
.L_x_30328:
        /* <DEDUP_REMOVED lines=17> */
.L_x_30329:
[----:B------:R-:W-:Y:S05]  /*59e0*/  BSYNC.RECONVERGENT B1 ;  /* 0x0000000000017941 */ /* 0x000fea0003800200 */
.L_x_30327:
        /* <DEDUP_REMOVED lines=39> */
.L_x_30331:
[----:B------:R-:W-:Y:S01]  /*5c60*/  MOV R29, R18 ;  /* 0x00000012001d7202 */ /* 0x000fe20000000f00 */
[----:B------:R-:W-:Y:S01]  /*5c70*/  IMAD.MOV.U32 R26, RZ, RZ, R19 ;  /* 0x000000ffff1a7224 */ /* 0x000fe200078e0013 */
[----:B------:R-:W-:Y:S02]  /*5c80*/  MOV R13, R20 ;  /* 0x00000014000d7202 */ /* 0x000fe40000000f00 */
[----:B------:R-:W-:Y:S02]  /*5c90*/  MOV R12, R21 ;  /* 0x00000015000c7202 */ /* 0x000fe40000000f00 */
[----:B------:R-:W-:-:S07]  /*5ca0*/  MOV R11, 0x5cc0 ;  /* 0x00005cc0000b7802 */ /* 0x000fce0000000f00 */
[----:B------:R-:W-:Y:S05]  /*5cb0*/  CALL.REL.NOINC `($__internal_658_$__cuda_sm20_div_s64) ;  /* 0x0000000c00e47944 */ /* 0x000fea0003c00000 */
        /* <DEDUP_REMOVED lines=11> */
.L_x_30332:
[----:B------:R-:W-:Y:S05]  /*5d70*/  BSYNC.RECONVERGENT B1 ;  /* 0x0000000000017941 */ /* 0x000fea0003800200 */
.L_x_30330:
        /* <DEDUP_REMOVED lines=10> */
.L_x_30320:
        /* <DEDUP_REMOVED lines=34> */
.L_x_30335:
        /* <DEDUP_REMOVED lines=17> */
.L_x_30336:
[----:B------:R-:W-:Y:S05]  /*6150*/  BSYNC.RECONVERGENT B1 ;  /* 0x0000000000017941 */ /* 0x000fea0003800200 */
.L_x_30334:
        /* <DEDUP_REMOVED lines=41> */
.L_x_30338:
        /* <DEDUP_REMOVED lines=17> */
.L_x_30339:
[----:B------:R-:W-:Y:S05]  /*6500*/  BSYNC.RECONVERGENT B1 ;  /* 0x0000000000017941 */ /* 0x000fea0003800200 */
.L_x_30337:
        /* <DEDUP_REMOVED lines=10> */
.L_x_30333:
        /* <DEDUP_REMOVED lines=31> */
.L_x_30341:
[----:B------:R-:W-:Y:S01]  /*67a0*/  MOV R21, R10 ;  /* 0x0000000a00157202 */ /* 0x000fe20000000f00 */
[----:B------:R-:W-:Y:S01]  /*67b0*/  IMAD.MOV.U32 R20, RZ, RZ, R15 ;  /* 0x000000ffff147224 */ /* 0x000fe200078e000f */
[----:B------:R-:W-:Y:S02]  /*67c0*/  MOV R22, R11 ;  /* 0x0000000b00167202 */ /* 0x000fe40000000f00 */
[----:B------:R-:W-:Y:S02]  /*67d0*/  MOV R24, R14 ;  /* 0x0000000e00187202 */ /* 0x000fe40000000f00 */
[----:B------:R-:W-:-:S07]  /*67e0*/  MOV R23, 0x6800 ;  /* 0x0000680000177802 */ /* 0x000fce0000000f00 */
[----:B------:R-:W-:Y:S05]  /*67f0*/  CALL.REL.NOINC `($__internal_659_$__cuda_sm20_rem_s64) ;  /* 0x0000000800647944 */ /* 0x000fea0003c00000 */
[----:B------:R-:W-:Y:S01]  /*6800*/  MOV R10, R12 ;  /* 0x0000000c000a7202 */ /* 0x000fe20000000f00 */
[----:B------:R-:W-:-:S07]  /*6810*/  IMAD.MOV.U32 R11, RZ, RZ, R13 ;  /* 0x000000ffff0b7224 */ /* 0x000fce00078e000d */
.L_x_30342:
[----:B------:R-:W-:Y:S05]  /*6820*/  BSYNC.RECONVERGENT B1 ;  /* 0x0000000000017941 */ /* 0x000fea0003800200 */
.L_x_30340:
        /* <DEDUP_REMOVED lines=10> */
.L_x_30293:
[----:B------:R-:W0:Y:S02]  /*68d0*/  LDCU.64 UR4, c[0x0][0x388] ;  /* 0x00007100ff0477ac */ /* 0x000e240008000a00 */
[----:B0-----:R-:W-:-:S04]  /*68e0*/  LEA R8, P0, R7, UR4, 0x2 ;  /* 0x0000000407087c11 */ /* 0x001fc8000f8010ff */
[----:B------:R-:W-:-:S05]  /*68f0*/  LEA.HI.X R9, R7, UR5, R6, 0x2, P0 ;  /* 0x0000000507097c11 */ /* 0x000fca00080f1406 */
[----:B------:R-:W2:Y:S04]  /*6900*/  LDG.E R8, desc[UR6][R8.64] ;  /* 0x0000000608087981 */ /* 0x000ea8000c1e1900 */
[----:B--2---:R0:W-:Y:S02]  /*6910*/  STS [R3], R8 ;  /* 0x0000000803007388 */ /* 0x0041e40000000800 */
.L_x_30292:
[----:B------:R-:W-:Y:S05]  /*6920*/  BSYNC.RECONVERGENT B0 ;  /* 0x0000000000007941 */ /* 0x000fea0003800200 */
.L_x_30244:
[----:B------:R-:W-:Y:S01]  /*6930*/  BAR.SYNC.DEFER_BLOCKING 0x0 ;  /* 0x0000000000007b1d */ /* 0x000fe20000010000 */
[----:B------:R-:W-:Y:S02]  /*6940*/  ISETP.GE.U32.AND P0, PT, R4, 0x42, PT ;  /* 0x000000420400780c */ /* 0x000fe40003f06070 */
[----:B------:R-:W-:-:S11]  /*6950*/  ISETP.GT.U32.AND P1, PT, R2, 0x1f, PT ;  /* 0x0000001f0200780c */ /* 0x000fd60003f24070 */
[----:B------:R-:W-:Y:S05]  /*6960*/  @!P0 BRA `(.L_x_30343) ;  /* 0x00000000002c8947 */ /* 0x000fea0003800000 */
.L_x_30344:
        /* <DEDUP_REMOVED lines=11> */
.L_x_30343:
        /* <DEDUP_REMOVED lines=35> */
        .weak           $__internal_658_$__cuda_sm20_div_s64
        .type           $__internal_658_$__cuda_sm20_div_s64,@function
        .size           $__internal_658_$__cuda_sm20_div_s64,($__internal_659_$__cuda_sm20_rem_s64 - $__internal_658_$__cuda_sm20_div_s64)
$__internal_658_$__cuda_sm20_div_s64:
        /* <DEDUP_REMOVED lines=83> */
[----:B------:R-:W-:Y:S05]  /*7180*/  RET.REL.NODEC R12 `(uncontiguous_prod_u32) ;  /* 0xffffff8c0c9c7950 */ /* 0x000fea0003c3ffff */
        .weak           $__internal_659_$__cuda_sm20_rem_s64
        .type           $__internal_659_$__cuda_sm20_rem_s64,@function
        .size           $__internal_659_$__cuda_sm20_rem_s64,(.L_x_32862 - $__internal_659_$__cuda_sm20_rem_s64)
$__internal_659_$__cuda_sm20_rem_s64:
        /* <DEDUP_REMOVED lines=77> */
[----:B------:R-:W-:Y:S06]  /*7660*/  RET.REL.NODEC R10 `(uncontiguous_prod_u32) ;  /* 0xffffff880a647950 */ /* 0x000fec0003c3ffff */
.L_x_30345:
        /* <DEDUP_REMOVED lines=9> */
.L_x_32862:


//--------------------- .text.contiguous_prod_u32 --------------------------
	.section	.text.contiguous_prod_u32,"ax",@progbits
	.align	128
        .global         contiguous_prod_u32
        .type           contiguous_prod_u32,@function
        .size           contiguous_prod_u32,(.L_x_33564 - contiguous_prod_u32)
        .other          contiguous_prod_u32,@"STO_CUDA_ENTRY STV_DEFAULT"
contiguous_prod_u32:
.text.contiguous_prod_u32:
        /* <DEDUP_REMOVED lines=39> */
.L_x_30347:
[----:B------:R-:W-:Y:S05]  /*0270*/  BSYNC.RECONVERGENT B0 ;  /* 0x0000000000007941 */ /* 0x000fea0003800200 */
.L_x_30346:
[----:B------:R-:W-:Y:S06]  /*0280*/  BAR.SYNC.DEFER_BLOCKING 0x0 ;  /* 0x0000000000007b1d */ /* 0x000fec0000010000 */
[----:B------:R-:W-:Y:S05]  /*0290*/  @!P2 BRA `(.L_x_30348) ;  /* 0x00000000002ca947 */ /* 0x000fea0003800000 */
.L_x_30349:
        /* <DEDUP_REMOVED lines=11> */
.L_x_30348:
        /* <DEDUP_REMOVED lines=35> */
.L_x_30350:
        /* <DEDUP_REMOVED lines=16> */
.L_x_33564:


//--------------------- .text.contiguous_prod33_u16 --------------------------
	.section	.text.contiguous_prod33_u16,"ax",@progbits
	.align	128
        .global         contiguous_prod33_u16
        .type           contiguous_prod33_u16,@function
        .size           contiguous_prod33_u16,(.L_x_33565 - contiguous_prod33_u16)
        .other          contiguous_prod33_u16,@"STO_CUDA_ENTRY STV_DEFAULT"
contiguous_prod33_u16:
.text.contiguous_prod33_u16:
        /* <DEDUP_REMOVED lines=52> */
.L_x_30353:
        /* <DEDUP_REMOVED lines=51> */
.L_x_30352:
        /* <DEDUP_REMOVED lines=32> */
.L_x_30355:
        /* <DEDUP_REMOVED lines=20> */
.L_x_30356:
[----:B------:R-:W-:Y:S01]  /*09b0*/  @!P1 IMAD R7, R8, UR8, RZ ;  /* 0x0000000808079c24 */ /* 0x000fe2000f8e02ff */
[----:B-1----:R-:W-:-:S03]  /*09c0*/  @!P1 PRMT R9, R11, 0x9910, RZ ;  /* 0x000099100b099816 */ /* 0x002fc600000000ff */
[----:B------:R-:W-:-:S06]  /*09d0*/  @!P1 IMAD R7, R7, 0x2, R0 ;  /* 0x0000000207079824 */ /* 0x000fcc00078e0200 */
[----:B------:R-:W0:Y:S02]  /*09e0*/  @!P1 LDS.U16 R7, [R7] ;  /* 0x0000000007079984 */ /* 0x000e240000000400 */
[----:B0-----:R-:W-:-:S05]  /*09f0*/  @!P1 PRMT R6, R7, 0x9910, RZ ;  /* 0x0000991007069816 */ /* 0x001fca00000000ff */
[----:B------:R-:W-:-:S05]  /*0a00*/  @!P1 IMAD R6, R9, R6, RZ ;  /* 0x0000000609069224 */ /* 0x000fca00078e02ff */
[----:B------:R-:W-:-:S07]  /*0a10*/  @!P1 PRMT R11, R6, 0x7610, R11 ;  /* 0x00007610060b9816 */ /* 0x000fce000000000b */
.L_x_30354:
[----:B-1----:R0:W-:Y:S02]  /*0a20*/  STS.U16 [R0], R11 ;  /* 0x0000000b00007388 */ /* 0x0021e40000000400 */
.L_x_30351:
        /* <DEDUP_REMOVED lines=8> */
.L_x_30357:
        /* <DEDUP_REMOVED lines=13> */
.L_x_33565:


//--------------------- .text.contiguous_prod3_u16 --------------------------
	.section	.text.contiguous_prod3_u16,"ax",@progbits
	.align	128
        .global         contiguous_prod3_u16
        .type           contiguous_prod3_u16,@function
        .size           contiguous_prod3_u16,(.L_x_32864 - contiguous_prod3_u16)
        .other          contiguous_prod3_u16,@"STO_CUDA_ENTRY STV_DEFAULT"
contiguous_prod3_u16:
.text.contiguous_prod3_u16:
        /* <DEDUP_REMOVED lines=44> */
.L_x_30376:
        /* <DEDUP_REMOVED lines=27> */
.L_x_30360:
[----:B------:R-:W-:Y:S01]  /*0470*/  IMAD.MOV.U32 R30, RZ, RZ, R32 ;  /* 0x000000ffff1e7224 */ /* 0x000fe200078e0020 */
[----:B------:R-:W-:Y:S01]  /*0480*/  MOV R0, R36 ;  /* 0x0000002400007202 */ /* 0x000fe20000000f00 */
[----:B------:R-:W-:Y:S01]  /*0490*/  IMAD.MOV.U32 R3, RZ, RZ, R37 ;  /* 0x000000ffff037224 */ /* 0x000fe200078e0025 */
[----:B------:R-:W-:-:S07]  /*04a0*/  MOV R8, 0x4c0 ;  /* 0x000004c000087802 */ /* 0x000fce0000000f00 */
[----:B01-3--:R-:W-:Y:S05]  /*04b0*/  CALL.REL.NOINC `($__internal_660_$__cuda_sm20_div_s64) ;  /* 0x00000034005c7944 */ /* 0x00bfea0003c00000 */
        /* <DEDUP_REMOVED lines=9> */
.L_x_30361:
        /* <DEDUP_REMOVED lines=33> */
.L_x_30362:
[----:B------:R-:W-:Y:S01]  /*0760*/  MOV R0, R36 ;  /* 0x0000002400007202 */ /* 0x000fe20000000f00 */
[----:B------:R-:W-:Y:S01]  /*0770*/  IMAD.MOV.U32 R3, RZ, RZ, R37 ;  /* 0x000000ffff037224 */ /* 0x000fe200078e0025 */
[----:B------:R-:W-:-:S07]  /*0780*/  MOV R8, 0x7a0 ;  /* 0x000007a000087802 */ /* 0x000fce0000000f00 */
[----:B---3--:R-:W-:Y:S05]  /*0790*/  CALL.REL.NOINC `($__internal_660_$__cuda_sm20_div_s64) ;  /* 0x0000003000a47944 */ /* 0x008fea0003c00000 */
        /* <DEDUP_REMOVED lines=10> */
.L_x_30363:
        /* <DEDUP_REMOVED lines=34> */
.L_x_30364:
[----:B------:R-:W-:Y:S01]  /*0a60*/  MOV R30, R28 ;  /* 0x0000001c001e7202 */ /* 0x000fe20000000f00 */
[----:B------:R-:W-:Y:S01]  /*0a70*/  IMAD.MOV.U32 R0, RZ, RZ, R36 ;  /* 0x000000ffff007224 */ /* 0x000fe200078e0024 */
[----:B------:R-:W-:Y:S02]  /*0a80*/  MOV R3, R37 ;  /* 0x0000002500037202 */ /* 0x000fe40000000f00 */
[----:B------:R-:W-:-:S07]  /*0a90*/  MOV R8, 0xab0 ;  /* 0x00000ab000087802 */ /* 0x000fce0000000f00 */
[----:B---3--:R-:W-:Y:S05]  /*0aa0*/  CALL.REL.NOINC `($__internal_660_$__cuda_sm20_div_s64) ;  /* 0x0000002c00e07944 */ /* 0x008fea0003c00000 */
        /* <DEDUP_REMOVED lines=10> */
.L_x_30365:
        /* <DEDUP_REMOVED lines=33> */
.L_x_30366:
[----:B------:R-:W-:Y:S01]  /*0d60*/  MOV R0, R36 ;  /* 0x0000002400007202 */ /* 0x000fe20000000f00 */
[----:B------:R-:W-:Y:S01]  /*0d70*/  IMAD.MOV.U32 R3, RZ, RZ, R37 ;  /* 0x000000ffff037224 */ /* 0x000fe200078e0025 */
[----:B------:R-:W-:-:S07]  /*0d80*/  MOV R8, 0xda0 ;  /* 0x00000da000087802 */ /* 0x000fce0000000f00 */
[----:B---3--:R-:W-:Y:S05]  /*0d90*/  CALL.REL.NOINC `($__internal_660_$__cuda_sm20_div_s64) ;  /* 0x0000002c00247944 */ /* 0x008fea0003c00000 */
        /* <DEDUP_REMOVED lines=9> */
.L_x_30367:
        /* <DEDUP_REMOVED lines=34> */
.L_x_30368:
[----:B------:R-:W-:Y:S01]  /*1050*/  IMAD.MOV.U32 R30, RZ, RZ, R28 ;  /* 0x000000ffff1e7224 */ /* 0x000fe200078e001c */
        /* <DEDUP_REMOVED lines=13> */
.L_x_30369:
        /* <DEDUP_REMOVED lines=34> */
.L_x_30370:
        /* <DEDUP_REMOVED lines=14> */
.L_x_30371:
        /* <DEDUP_REMOVED lines=34> */
.L_x_30372:
[----:B------:R-:W-:Y:S01]  /*1650*/  IMAD.MOV.U32 R30, RZ, RZ, R28 ;  /* 0x000000ffff1e7224 */ /* 0x000fe200078e001c */
        /* <DEDUP_REMOVED lines=14> */
.L_x_30373:
        /* <DEDUP_REMOVED lines=34> */
.L_x_30374:
[----:B------:R-:W-:Y:S01]  /*1960*/  MOV R0, R36 ;  /* 0x0000002400007202 */ /* 0x000fe20000000f00 */
[----:B------:R-:W-:Y:S01]  /*1970*/  IMAD.MOV.U32 R3, RZ, RZ, R37 ;  /* 0x000000ffff037224 */ /* 0x000fe200078e0025 */
[----:B------:R-:W-:-:S07]  /*1980*/  MOV R8, 0x19a0 ;  /* 0x000019a000087802 */ /* 0x000fce0000000f00 */
[----:B---3--:R-:W-:Y:S05]  /*1990*/  CALL.REL.NOINC `($__internal_660_$__cuda_sm20_div_s64) ;  /* 0x0000002000247944 */ /* 0x008fea0003c00000 */
        /* <DEDUP_REMOVED lines=9> */
.L_x_30375:
        /* <DEDUP_REMOVED lines=13> */
.L_x_30359:
        /* <DEDUP_REMOVED lines=33> */
.L_x_30378:
[----:B------:R-:W-:Y:S01]  /*1d10*/  IMAD.MOV.U32 R30, RZ, RZ, R32 ;  /* 0x000000ffff1e7224 */ /* 0x000fe200078e0020 */
[----:B------:R-:W-:Y:S01]  /*1d20*/  MOV R0, R16 ;  /* 0x0000001000007202 */ /* 0x000fe20000000f00 */
[----:B------:R-:W-:Y:S01]  /*1d30*/  IMAD.MOV.U32 R3, RZ, RZ, R17 ;  /* 0x000000ffff037224 */ /* 0x000fe200078e0011 */
[----:B------:R-:W-:-:S07]  /*1d40*/  MOV R8, 0x1d60 ;  /* 0x00001d6000087802 */ /* 0x000fce0000000f00 */
[----:B------:R-:W-:Y:S05]  /*1d50*/  CALL.REL.NOINC `($__internal_660_$__cuda_sm20_div_s64) ;  /* 0x0000001c00347944 */ /* 0x000fea0003c00000 */
        /* <DEDUP_REMOVED lines=9> */
.L_x_30379:
        /* <DEDUP_REMOVED lines=35> */
.L_x_30380:
        /* <DEDUP_REMOVED lines=13> */
.L_x_30381:
        /* <DEDUP_REMOVED lines=36> */
.L_x_30382:
[----:B------:R-:W-:Y:S01]  /*2330*/  IMAD.MOV.U32 R30, RZ, RZ, R20 ;  /* 0x000000ffff1e7224 */ /* 0x000fe200078e0014 */
[----:B------:R-:W-:Y:S01]  /*2340*/  MOV R0, R18 ;  /* 0x0000001200007202 */ /* 0x000fe20000000f00 */
[----:B------:R-:W-:Y:S01]  /*2350*/  IMAD.MOV.U32 R3, RZ, RZ, R19 ;  /* 0x000000ffff037224 */ /* 0x000fe200078e0013 */
[----:B------:R-:W-:-:S07]  /*2360*/  MOV R8, 0x2380 ;  /* 0x0000238000087802 */ /* 0x000fce0000000f00 */
[----:B------:R-:W-:Y:S05]  /*2370*/  CALL.REL.NOINC `($__internal_660_$__cuda_sm20_div_s64) ;  /* 0x0000001400ac7944 */ /* 0x000fea0003c00000 */
        /* <DEDUP_REMOVED lines=10> */
.L_x_30383:
        /* <DEDUP_REMOVED lines=37> */
.L_x_30384:
[----:B------:R-:W-:Y:S01]  /*2670*/  IMAD.MOV.U32 R0, RZ, RZ, R18 ;  /* 0x000000ffff007224 */ /* 0x000fe200078e0012 */
[----:B------:R-:W-:Y:S02]  /*2680*/  MOV R3, R19 ;  /* 0x0000001300037202 */ /* 0x000fe40000000f00 */
[----:B------:R-:W-:-:S07]  /*2690*/  MOV R8, 0x26b0 ;  /* 0x000026b000087802 */ /* 0x000fce0000000f00 */
[----:B------:R-:W-:Y:S05]  /*26a0*/  CALL.REL.NOINC `($__internal_660_$__cuda_sm20_div_s64) ;  /* 0x0000001000e07944 */ /* 0x000fea0003c00000 */
        /* <DEDUP_REMOVED lines=8> */
.L_x_30385:
        /* <DEDUP_REMOVED lines=10> */
.L_x_30377:
        /* <DEDUP_REMOVED lines=31> */
.L_x_30387:
[----:B------:R-:W-:Y:S01]  /*29c0*/  MOV R30, R32 ;  /* 0x00000020001e7202 */ /* 0x000fe20000000f00 */
[----:B------:R-:W-:Y:S01]  /*29d0*/  IMAD.MOV.U32 R0, RZ, RZ, R16 ;  /* 0x000000ffff007224 */ /* 0x000fe200078e0010 */
[----:B------:R-:W-:Y:S02]  /*29e0*/  MOV R3, R17 ;  /* 0x0000001100037202 */ /* 0x000fe40000000f00 */
[----:B------:R-:W-:-:S07]  /*29f0*/  MOV R8, 0x2a10 ;  /* 0x00002a1000087802 */ /* 0x000fce0000000f00 */
[----:B------:R-:W-:Y:S05]  /*2a00*/  CALL.REL.NOINC `($__internal_660_$__cuda_sm20_div_s64) ;  /* 0x0000001000087944 */ /* 0x000fea0003c00000 */
        /* <DEDUP_REMOVED lines=9> */
.L_x_30388:
        /* <DEDUP_REMOVED lines=36> */
.L_x_30389:
[----:B------:R-:W-:Y:S01]  /*2ce0*/  MOV R0, R18 ;  /* 0x0000001200007202 */ /* 0x000fe20000000f00 */
[----:B------:R-:W-:Y:S01]  /*2cf0*/  IMAD.MOV.U32 R3, RZ, RZ, R19 ;  /* 0x000000ffff037224 */ /* 0x000fe200078e0013 */
[----:B------:R-:W-:-:S07]  /*2d00*/  MOV R8, 0x2d20 ;  /* 0x00002d2000087802 */ /* 0x000fce0000000f00 */
[----:B------:R-:W-:Y:S05]  /*2d10*/  CALL.REL.NOINC `($__internal_660_$__cuda_sm20_div_s64) ;  /* 0x0000000c00447944 */ /* 0x000fea0003c00000 */
        /* <DEDUP_REMOVED lines=8> */
.L_x_30390:
        /* <DEDUP_REMOVED lines=10> */
.L_x_30386:
        /* <DEDUP_REMOVED lines=29> */
.L_x_30391:
[----:B------:R-:W-:-:S07]  /*3010*/  MOV R0, 0x3030 ;  /* 0x0000303000007802 */ /* 0x000fce0000000f00 */
[----:B------:R-:W-:Y:S05]  /*3020*/  CALL.REL.NOINC `($__internal_661_$__cuda_sm20_rem_s64) ;  /* 0x0000000c00cc7944 */ /* 0x000fea0003c00000 */
[----:B------:R-:W-:Y:S01]  /*3030*/  MOV R8, R3 ;  /* 0x0000000300087202 */ /* 0x000fe20000000f00 */
[----:B------:R-:W-:-:S07]  /*3040*/  IMAD.MOV.U32 R9, RZ, RZ, R10 ;  /* 0x000000ffff097224 */ /* 0x000fce00078e000a */
.L_x_30392:
[----:B------:R-:W0:Y:S02]  /*3050*/  LDC.64 R10, c[0x0][0x398] ;  /* 0x0000e600ff0a7b82 */ /* 0x000e240000000a00 */
[----:B0-----:R-:W-:-:S06]  /*3060*/  IMAD.WIDE.U32 R2, R2, 0x8, R10 ;  /* 0x0000000802027825 */ /* 0x001fcc00078e000a */
[----:B------:R-:W2:Y:S02]  /*3070*/  LDG.E.64 R2, desc[UR10][R2.64] ;  /* 0x0000000a02027981 */ /* 0x000ea4000c1e1b00 */
[-C--:B--2---:R-:W-:Y:S02]  /*3080*/  IMAD R11, R3, R8.reuse, RZ ;  /* 0x00000008030b7224 */ /* 0x084fe400078e02ff */
[----:B------:R-:W-:-:S04]  /*3090*/  IMAD.WIDE.U32 R28, R2, R8, R28 ;  /* 0x00000008021c7225 */ /* 0x000fc800078e001c */
[----:B------:R-:W-:-:S05]  /*30a0*/  IMAD R11, R2, R9, R11 ;  /* 0x00000009020b7224 */ /* 0x000fca00078e020b */
[----:B------:R-:W-:-:S07]  /*30b0*/  IADD3 R29, PT, PT, R29, R11, RZ ;  /* 0x0000000b1d1d7210 */ /* 0x000fce0007ffe0ff */
.L_x_30358:
        /* <DEDUP_REMOVED lines=34> */
.L_x_30395:
        /* <DEDUP_REMOVED lines=48> */
.L_x_30394:
        /* <DEDUP_REMOVED lines=32> */
.L_x_30397:
        /* <DEDUP_REMOVED lines=20> */
.L_x_30398:
[----:B------:R-:W-:Y:S01]  /*3920*/  @!P1 IMAD R5, R4, UR7, RZ ;  /* 0x0000000704059c24 */ /* 0x000fe2000f8e02ff */
[----:B-1----:R-:W-:-:S04]  /*3930*/  @!P1 PRMT R7, R3, 0x9910, RZ ;  /* 0x0000991003079816 */ /* 0x002fc800000000ff */
[----:B------:R-:W-:-:S06]  /*3940*/  @!P1 LEA R5, R5, R0, 0x1 ;  /* 0x0000000005059211 */ /* 0x000fcc00078e08ff */
[----:B------:R-:W1:Y:S02]  /*3950*/  @!P1 LDS.U16 R5, [R5] ;  /* 0x0000000005059984 */ /* 0x000e640000000400 */
[----:B-1----:R-:W-:-:S05]  /*3960*/  @!P1 PRMT R2, R5, 0x9910, RZ ;  /* 0x0000991005029816 */ /* 0x002fca00000000ff */
[----:B------:R-:W-:-:S05]  /*3970*/  @!P1 IMAD R2, R7, R2, RZ ;  /* 0x0000000207029224 */ /* 0x000fca00078e02ff */
[----:B------:R-:W-:-:S07]  /*3980*/  @!P1 PRMT R3, R2, 0x7610, R3 ;  /* 0x0000761002039816 */ /* 0x000fce0000000003 */
.L_x_30396:
[----:B-1----:R1:W-:Y:S02]  /*3990*/  STS.U16 [R0], R3 ;  /* 0x0000000300007388 */ /* 0x0023e40000000400 */
.L_x_30393:
        /* <DEDUP_REMOVED lines=9> */
        .weak           $__internal_660_$__cuda_sm20_div_s64
        .type           $__internal_660_$__cuda_sm20_div_s64,@function
        .size           $__internal_660_$__cuda_sm20_div_s64,($__internal_661_$__cuda_sm20_rem_s64 - $__internal_660_$__cuda_sm20_div_s64)
$__internal_660_$__cuda_sm20_div_s64:
        /* <DEDUP_REMOVED lines=82> */
[----:B------:R-:W-:Y:S06]  /*3f50*/  RET.REL.NODEC R8 `(contiguous_prod3_u16) ;  /* 0xffffffc008287950 */ /* 0x000fec0003c3ffff */
        .weak           $__internal_661_$__cuda_sm20_rem_s64
        .type           $__internal_661_$__cuda_sm20_rem_s64,@function
        .size           $__internal_661_$__cuda_sm20_rem_s64,(.L_x_32864 - $__internal_661_$__cuda_sm20_rem_s64)
$__internal_661_$__cuda_sm20_rem_s64:
        /* <DEDUP_REMOVED lines=66> */
[----:B------:R-:W-:Y:S06]  /*4380*/  RET.REL.NODEC R8 `(contiguous_prod3_u16) ;  /* 0xffffffbc081c7950 */ /* 0x000fec0003c3ffff */
.L_x_30399:
        /* <DEDUP_REMOVED lines=15> */
.L_x_32864:


//--------------------- .text.contiguous_prod22_u16 --------------------------
	.section	.text.contiguous_prod22_u16,"ax",@progbits
	.align	128
        .global         contiguous_prod22_u16
        .type           contiguous_prod22_u16,@function
        .size           contiguous_prod22_u16,(.L_x_33567 - contiguous_prod22_u16)
        .other          contiguous_prod22_u16,@"STO_CUDA_ENTRY STV_DEFAULT"
contiguous_prod22_u16:
.text.contiguous_prod22_u16:
        /* <DEDUP_REMOVED lines=39> */
.L_x_30401:
        /* <DEDUP_REMOVED lines=12> */
.L_x_30402:
[----:B------:R-:W-:Y:S05]  /*0330*/  BSYNC.RECONVERGENT B0 ;  /* 0x0000000000007941 */ /* 0x000fea0003800200 */
.L_x_30400:
[----:B------:R-:W-:Y:S01]  /*0340*/  BAR.SYNC.DEFER_BLOCKING 0x0 ;  /* 0x0000000000007b1d */ /* 0x000fe20000010000 */
[----:B------:R-:W-:Y:S02]  /*0350*/  ISETP.GE.U32.AND P1, PT, R3, 0x42, PT ;  /* 0x000000420300780c */ /* 0x000fe40003f26070 */
[----:B------:R-:W-:-:S11]  /*0360*/  ISETP.GT.U32.AND P0, PT, R0, 0x1f, PT ;  /* 0x0000001f0000780c */ /* 0x000fd60003f04070 */
[----:B------:R-:W-:Y:S05]  /*0370*/  @!P1 BRA `(.L_x_30403) ;  /* 0x0000000000389947 */ /* 0x000fea0003800000 */
.L_x_30404:
        /* <DEDUP_REMOVED lines=14> */
.L_x_30403:
        /* <DEDUP_REMOVED lines=58> */
.L_x_30405:
        /* <DEDUP_REMOVED lines=16> */
.L_x_33567:


//--------------------- .text.contiguous_prod2_u16 --------------------------
	.section	.text.contiguous_prod2_u16,"ax",@progbits
	.align	128
        .global         contiguous_prod2_u16
        .type           contiguous_prod2_u16,@function
        .size           contiguous_prod2_u16,(.L_x_32866 - contiguous_prod2_u16)
        .other          contiguous_prod2_u16,@"STO_CUDA_ENTRY STV_DEFAULT"
contiguous_prod2_u16:
.text.contiguous_prod2_u16:
        /* <DEDUP_REMOVED lines=47> */
.L_x_30434:
        /* <DEDUP_REMOVED lines=32> */
.L_x_30411:
[----:B------:R-:W-:Y:S01]  /*04f0*/  IMAD.MOV.U32 R26, RZ, RZ, R6 ;  /* 0x000000ffff1a7224 */ /* 0x000fe200078e0006 */
[----:B------:R-:W-:Y:S01]  /*0500*/  MOV R13, R7 ;  /* 0x00000007000d7202 */ /* 0x000fe20000000f00 */
[----:B------:R-:W-:Y:S01]  /*0510*/  IMAD.MOV.U32 R14, RZ, RZ, R34 ;  /* 0x000000ffff0e7224 */ /* 0x000fe200078e0022 */
[----:B------:R-:W-:Y:S02]  /*0520*/  MOV R11, R35 ;  /* 0x00000023000b7202 */ /* 0x000fe40000000f00 */
[----:B------:R-:W-:-:S07]  /*0530*/  MOV R12, 0x550 ;  /* 0x00000550000c7802 */ /* 0x000fce0000000f00 */
[----:B-1----:R-:W-:Y:S05]  /*0540*/  CALL.REL.NOINC `($__internal_662_$__cuda_sm20_div_s64) ;  /* 0x00000064009c7944 */ /* 0x002fea0003c00000 */
        /* <DEDUP_REMOVED lines=9> */
.L_x_30412:
[----:B------:R-:W-:Y:S05]  /*05e0*/  BSYNC.RECONVERGENT B1 ;  /* 0x0000000000017941 */ /* 0x000fea0003800200 */
.L_x_30410:
        /* <DEDUP_REMOVED lines=34> */
.L_x_30414:
[----:B------:R-:W-:Y:S01]  /*0810*/  MOV R26, R20 ;  /* 0x00000014001a7202 */ /* 0x000fe20000000f00 */
[----:B------:R-:W-:Y:S01]  /*0820*/  IMAD.MOV.U32 R13, RZ, RZ, R9 ;  /* 0x000000ffff0d7224 */ /* 0x000fe200078e0009 */
[----:B------:R-:W-:Y:S01]  /*0830*/  MOV R14, R34 ;  /* 0x00000022000e7202 */ /* 0x000fe20000000f00 */
[----:B------:R-:W-:Y:S01]  /*0840*/  IMAD.MOV.U32 R11, RZ, RZ, R35 ;  /* 0x000000ffff0b7224 */ /* 0x000fe200078e0023 */
[----:B------:R-:W-:-:S07]  /*0850*/  MOV R12, 0x870 ;  /* 0x00000870000c7802 */ /* 0x000fce0000000f00 */
[----:B------:R-:W-:Y:S05]  /*0860*/  CALL.REL.NOINC `($__internal_662_$__cuda_sm20_div_s64) ;  /* 0x0000006000d47944 */ /* 0x000fea0003c00000 */
        /* <DEDUP_REMOVED lines=9> */
.L_x_30415:
[----:B------:R-:W-:Y:S05]  /*0900*/  BSYNC.RECONVERGENT B1 ;  /* 0x0000000000017941 */ /* 0x000fea0003800200 */
.L_x_30413:
        /* <DEDUP_REMOVED lines=33> */
.L_x_30417:
[----:B------:R-:W-:Y:S01]  /*0b20*/  MOV R26, R36 ;  /* 0x00000024001a7202 */ /* 0x000fe20000000f00 */
[----:B------:R-:W-:Y:S01]  /*0b30*/  IMAD.MOV.U32 R13, RZ, RZ, R37 ;  /* 0x000000ffff0d7224 */ /* 0x000fe200078e0025 */
[----:B------:R-:W-:Y:S01]  /*0b40*/  MOV R14, R20 ;  /* 0x00000014000e7202 */ /* 0x000fe20000000f00 */
[----:B------:R-:W-:Y:S01]  /*0b50*/  IMAD.MOV.U32 R11, RZ, RZ, R21 ;  /* 0x000000ffff0b7224 */ /* 0x000fe200078e0015 */
[----:B------:R-:W-:-:S07]  /*0b60*/  MOV R12, 0xb80 ;  /* 0x00000b80000c7802 */ /* 0x000fce0000000f00 */
[----:B------:R-:W-:Y:S05]  /*0b70*/  CALL.REL.NOINC `($__internal_662_$__cuda_sm20_div_s64) ;  /* 0x0000006000107944 */ /* 0x000fea0003c00000 */
        /* <DEDUP_REMOVED lines=10> */
.L_x_30418:
[----:B------:R-:W-:Y:S05]  /*0c20*/  BSYNC.RECONVERGENT B1 ;  /* 0x0000000000017941 */ /* 0x000fea0003800200 */
.L_x_30416:
        /* <DEDUP_REMOVED lines=35> */
.L_x_30420:
[----:B------:R-:W-:Y:S01]  /*0e60*/  IMAD.MOV.U32 R26, RZ, RZ, R34 ;  /* 0x000000ffff1a7224 */ /* 0x000fe200078e0022 */
[----:B------:R-:W-:Y:S01]  /*0e70*/  MOV R13, R35 ;  /* 0x00000023000d7202 */ /* 0x000fe20000000f00 */
[----:B------:R-:W-:Y:S01]  /*0e80*/  IMAD.MOV.U32 R14, RZ, RZ, R20 ;  /* 0x000000ffff0e7224 */ /* 0x000fe200078e0014 */
[----:B------:R-:W-:Y:S02]  /*0e90*/  MOV R11, R21 ;  /* 0x00000015000b7202 */ /* 0x000fe40000000f00 */
[----:B------:R-:W-:-:S07]  /*0ea0*/  MOV R12, 0xec0 ;  /* 0x00000ec0000c7802 */ /* 0x000fce0000000f00 */
[----:B------:R-:W-:Y:S05]  /*0eb0*/  CALL.REL.NOINC `($__internal_662_$__cuda_sm20_div_s64) ;  /* 0x0000005c00407944 */ /* 0x000fea0003c00000 */
        /* <DEDUP_REMOVED lines=11> */
.L_x_30421:
[----:B------:R-:W-:Y:S05]  /*0f70*/  BSYNC.RECONVERGENT B1 ;  /* 0x0000000000017941 */ /* 0x000fea0003800200 */
.L_x_30419:
        /* <DEDUP_REMOVED lines=36> */
.L_x_30423:
        /* <DEDUP_REMOVED lines=16> */
.L_x_30424:
[----:B------:R-:W-:Y:S05]  /*12c0*/  BSYNC.RECONVERGENT B1 ;  /* 0x0000000000017941 */ /* 0x000fea0003800200 */
.L_x_30422:
        /* <DEDUP_REMOVED lines=35> */
.L_x_30426:
        /* <DEDUP_REMOVED lines=17> */
.L_x_30427:
[----:B------:R-:W-:Y:S05]  /*1610*/  BSYNC.RECONVERGENT B1 ;  /* 0x0000000000017941 */ /* 0x000fea0003800200 */
.L_x_30425:
        /* <DEDUP_REMOVED lines=35> */
.L_x_30429:
        /* <DEDUP_REMOVED lines=16> */
.L_x_30430:
[----:B------:R-:W-:Y:S05]  /*1950*/  BSYNC.RECONVERGENT B1 ;  /* 0x0000000000017941 */ /* 0x000fea0003800200 */
.L_x_30428:
        /* <DEDUP_REMOVED lines=35> */
.L_x_30432:
[----:B------:R-:W-:Y:S01]  /*1b90*/  MOV R26, R34 ;  /* 0x00000022001a7202 */ /* 0x000fe20000000f00 */
[----:B------:R-:W-:Y:S01]  /*1ba0*/  IMAD.MOV.U32 R13, RZ, RZ, R35 ;  /* 0x000000ffff0d7224 */ /* 0x000fe200078e0023 */
[----:B------:R-:W-:Y:S01]  /*1bb0*/  MOV R14, R20 ;  /* 0x00000014000e7202 */ /* 0x000fe20000000f00 */
[----:B------:R-:W-:Y:S01]  /*1bc0*/  IMAD.MOV.U32 R11, RZ, RZ, R21 ;  /* 0x000000ffff0b7224 */ /* 0x000fe200078e0015 */
[----:B------:R-:W-:-:S07]  /*1bd0*/  MOV R12, 0x1bf0 ;  /* 0x00001bf0000c7802 */ /* 0x000fce0000000f00 */
[----:B------:R-:W-:Y:S05]  /*1be0*/  CALL.REL.NOINC `($__internal_662_$__cuda_sm20_div_s64) ;  /* 0x0000004c00f47944 */ /* 0x000fea0003c00000 */
        /* <DEDUP_REMOVED lines=10> */
.L_x_30433:
[----:B------:R-:W-:Y:S05]  /*1c90*/  BSYNC.RECONVERGENT B1 ;  /* 0x0000000000017941 */ /* 0x000fea0003800200 */
.L_x_30431:
        /* <DEDUP_REMOVED lines=8> */
.L_x_30409:
        /* <DEDUP_REMOVED lines=36> */
.L_x_30437:
[----:B------:R-:W-:Y:S01]  /*1f60*/  IMAD.MOV.U32 R26, RZ, RZ, R6 ;  /* 0x000000ffff1a7224 */ /* 0x000fe200078e0006 */
[----:B------:R-:W-:Y:S01]  /*1f70*/  MOV R13, R7 ;  /* 0x00000007000d7202 */ /* 0x000fe20000000f00 */
[----:B------:R-:W-:Y:S01]  /*1f80*/  IMAD.MOV.U32 R14, RZ, RZ, R16 ;  /* 0x000000ffff0e7224 */ /* 0x000fe200078e0010 */
[----:B------:R-:W-:Y:S02]  /*1f90*/  MOV R11, R17 ;  /* 0x00000011000b7202 */ /* 0x000fe40000000f00 */
[----:B------:R-:W-:-:S07]  /*1fa0*/  MOV R12, 0x1fc0 ;  /* 0x00001fc0000c7802 */ /* 0x000fce0000000f00 */
[----:B------:R-:W-:Y:S05]  /*1fb0*/  CALL.REL.NOINC `($__internal_662_$__cuda_sm20_div_s64) ;  /* 0x0000004c00007944 */ /* 0x000fea0003c00000 */
        /* <DEDUP_REMOVED lines=9> */
.L_x_30438:
[----:B------:R-:W-:Y:S05]  /*2050*/  BSYNC.RECONVERGENT B1 ;  /* 0x0000000000017941 */ /* 0x000fea0003800200 */
.L_x_30436:
        /* <DEDUP_REMOVED lines=34> */
.L_x_30440:
[----:B------:R-:W-:Y:S01]  /*2280*/  IMAD.MOV.U32 R26, RZ, RZ, R20 ;  /* 0x000000ffff1a7224 */ /* 0x000fe200078e0014 */
[----:B------:R-:W-:Y:S01]  /*2290*/  MOV R13, R9 ;  /* 0x00000009000d7202 */ /* 0x000fe20000000f00 */
[----:B------:R-:W-:Y:S01]  /*22a0*/  IMAD.MOV.U32 R14, RZ, RZ, R16 ;  /* 0x000000ffff0e7224 */ /* 0x000fe200078e0010 */
[----:B------:R-:W-:Y:S02]  /*22b0*/  MOV R11, R17 ;  /* 0x00000011000b7202 */ /* 0x000fe40000000f00 */
[----:B------:R-:W-:-:S07]  /*22c0*/  MOV R12, 0x22e0 ;  /* 0x000022e0000c7802 */ /* 0x000fce0000000f00 */
[----:B------:R-:W-:Y:S05]  /*22d0*/  CALL.REL.NOINC `($__internal_662_$__cuda_sm20_div_s64) ;  /* 0x0000004800387944 */ /* 0x000fea0003c00000 */
        /* <DEDUP_REMOVED lines=11> */
.L_x_30441:
[----:B------:R-:W-:Y:S05]  /*2390*/  BSYNC.RECONVERGENT B1 ;  /* 0x0000000000017941 */ /* 0x000fea0003800200 */
.L_x_30439:
        /* <DEDUP_REMOVED lines=36> */
.L_x_30443:
        /* <DEDUP_REMOVED lines=16> */
.L_x_30444:
[----:B------:R-:W-:Y:S05]  /*26e0*/  BSYNC.RECONVERGENT B1 ;  /* 0x0000000000017941 */ /* 0x000fea0003800200 */
.L_x_30442:
        /* <DEDUP_REMOVED lines=35> */
.L_x_30446:
[----:B------:R-:W-:Y:S01]  /*2920*/  IMAD.MOV.U32 R26, RZ, RZ, R18 ;  /* 0x000000ffff1a7224 */ /* 0x000fe200078e0012 */
[----:B------:R-:W-:Y:S01]  /*2930*/  MOV R13, R19 ;  /* 0x00000013000d7202 */ /* 0x000fe20000000f00 */
[----:B------:R-:W-:Y:S01]  /*2940*/  IMAD.MOV.U32 R14, RZ, RZ, R16 ;  /* 0x000000ffff0e7224 */ /* 0x000fe200078e0010 */
[----:B------:R-:W-:Y:S02]  /*2950*/  MOV R11, R17 ;  /* 0x00000011000b7202 */ /* 0x000fe40000000f00 */
[----:B------:R-:W-:-:S07]  /*2960*/  MOV R12, 0x2980 ;  /* 0x00002980000c7802 */ /* 0x000fce0000000f00 */
[----:B------:R-:W-:Y:S05]  /*2970*/  CALL.REL.NOINC `($__internal_662_$__cuda_sm20_div_s64) ;  /* 0x0000004000907944 */ /* 0x000fea0003c00000 */
        /* <DEDUP_REMOVED lines=10> */
.L_x_30447:
[----:B------:R-:W-:Y:S05]  /*2a20*/  BSYNC.RECONVERGENT B1 ;  /* 0x0000000000017941 */ /* 0x000fea0003800200 */
.L_x_30445:
[----:B------:R-:W-:Y:S01]  /*2a30*/  IMAD R11, R11, R38, RZ ;  /* 0x000000260b0b7224 */ /* 0x000fe200078e02ff */
[----:B------:R-:W-:Y:S01]  /*2a40*/  IADD3 R8, PT, PT, R8, -0x2, RZ ;  /* 0xfffffffe08087810 */ /* 0x000fe20007ffe0ff */
[----:B------:R-:W-:Y:S02]  /*2a50*/  IMAD.MOV.U32 R36, RZ, RZ, R22 ;  /* 0x000000ffff247224 */ /* 0x000fe400078e0016 */
[-C--:B------:R-:W-:Y:S02]  /*2a60*/  IMAD R11, R39, R10.reuse, R11 ;  /* 0x0000000a270b7224 */ /* 0x080fe400078e020b */
[----:B------:R-:W-:-:S04]  /*2a70*/  IMAD.WIDE.U32 R22, R38, R10, R36 ;  /* 0x0000000a26167225 */ /* 0x000fc800078e0024 */
[----:B------:R-:W-:-:S07]  /*2a80*/  IMAD.IADD R23, R23, 0x1, R11 ;  /* 0x0000000117177824 */ /* 0x000fce00078e020b */
.L_x_30435:
        /* <DEDUP_REMOVED lines=30> */
.L_x_30449:
[----:B------:R-:W-:Y:S01]  /*2c70*/  IMAD.MOV.U32 R18, RZ, RZ, R6 ;  /* 0x000000ffff127224 */ /* 0x000fe200078e0006 */
[----:B------:R-:W-:Y:S01]  /*2c80*/  MOV R19, R7 ;  /* 0x0000000700137202 */ /* 0x000fe20000000f00 */
[----:B------:R-:W-:Y:S01]  /*2c90*/  IMAD.MOV.U32 R24, RZ, RZ, R10 ;  /* 0x000000ffff187224 */ /* 0x000fe200078e000a */
[----:B------:R-:W-:Y:S02]  /*2ca0*/  MOV R21, R11 ;  /* 0x0000000b00157202 */ /* 0x000fe40000000f00 */
[----:B------:R-:W-:-:S07]  /*2cb0*/  MOV R26, 0x2cd0 ;  /* 0x00002cd0001a7802 */ /* 0x000fce0000000f00 */
[----:B------:R-:W-:Y:S05]  /*2cc0*/  CALL.REL.NOINC `($__internal_663_$__cuda_sm20_rem_s64) ;  /* 0x0000004400087944 */ /* 0x000fea0003c00000 */
.L_x_30450:
[----:B------:R-:W-:Y:S05]  /*2cd0*/  BSYNC.RECONVERGENT B1 ;  /* 0x0000000000017941 */ /* 0x000fea0003800200 */
.L_x_30448:
        /* <DEDUP_REMOVED lines=30> */
.L_x_30452:
[----:B------:R-:W-:Y:S01]  /*2ec0*/  IMAD.MOV.U32 R24, RZ, RZ, R10 ;  /* 0x000000ffff187224 */ /* 0x000fe200078e000a */
[----:B------:R-:W-:Y:S01]  /*2ed0*/  MOV R21, R11 ;  /* 0x0000000b00157202 */ /* 0x000fe20000000f00 */
[----:B------:R-:W-:Y:S01]  /*2ee0*/  IMAD.MOV.U32 R18, RZ, RZ, R20 ;  /* 0x000000ffff127224 */ /* 0x000fe200078e0014 */
[----:B------:R-:W-:Y:S02]  /*2ef0*/  MOV R19, R9 ;  /* 0x0000000900137202 */ /* 0x000fe40000000f00 */
[----:B------:R-:W-:-:S07]  /*2f00*/  MOV R26, 0x2f20 ;  /* 0x00002f20001a7802 */ /* 0x000fce0000000f00 */
[----:B------:R-:W-:Y:S05]  /*2f10*/  CALL.REL.NOINC `($__internal_663_$__cuda_sm20_rem_s64) ;  /* 0x0000004000747944 */ /* 0x000fea0003c00000 */
.L_x_30453:
[----:B------:R-:W-:Y:S05]  /*2f20*/  BSYNC.RECONVERGENT B1 ;  /* 0x0000000000017941 */ /* 0x000fea0003800200 */
.L_x_30451:
[----:B------:R-:W-:Y:S02]  /*2f30*/  IMAD R7, R7, R16, RZ ;  /* 0x0000001007077224 */ /* 0x000fe400078e02ff */
[----:B------:R-:W-:-:S04]  /*2f40*/  IMAD.WIDE.U32 R22, R16, R6, R22 ;  /* 0x0000000610167225 */ /* 0x000fc800078e0016 */
[----:B------:R-:W-:-:S04]  /*2f50*/  IMAD R7, R17, R6, R7 ;  /* 0x0000000611077224 */ /* 0x000fc800078e0207 */
[----:B------:R-:W-:-:S07]  /*2f60*/  IMAD.IADD R23, R23, 0x1, R7 ;  /* 0x0000000117177824 */ /* 0x000fce00078e0207 */
.L_x_30408:
        /* <DEDUP_REMOVED lines=12> */
.L_x_30407:
        /* <DEDUP_REMOVED lines=18> */
.L_x_30481:
        /* <DEDUP_REMOVED lines=30> */
.L_x_30458:
        /* <DEDUP_REMOVED lines=15> */
.L_x_30459:
[----:B------:R-:W-:Y:S05]  /*3420*/  BSYNC.RECONVERGENT B1 ;  /* 0x0000000000017941 */ /* 0x000fea0003800200 */
.L_x_30457:
        /* <DEDUP_REMOVED lines=39> */
.L_x_30461:
[----:B------:R-:W-:Y:S01]  /*36a0*/  IMAD.MOV.U32 R26, RZ, RZ, R36 ;  /* 0x000000ffff1a7224 */ /* 0x000fe200078e0024 */
[----:B------:R-:W-:Y:S01]  /*36b0*/  MOV R13, R37 ;  /* 0x00000025000d7202 */ /* 0x000fe20000000f00 */
[----:B------:R-:W-:Y:S01]  /*36c0*/  IMAD.MOV.U32 R14, RZ, RZ, R38 ;  /* 0x000000ffff0e7224 */ /* 0x000fe200078e0026 */
[----:B------:R-:W-:Y:S02]  /*36d0*/  MOV R11, R39 ;  /* 0x00000027000b7202 */ /* 0x000fe40000000f00 */
[----:B------:R-:W-:-:S07]  /*36e0*/  MOV R12, 0x3700 ;  /* 0x00003700000c7802 */ /* 0x000fce0000000f00 */
[----:B-1----:R-:W-:Y:S05]  /*36f0*/  CALL.REL.NOINC `($__internal_662_$__cuda_sm20_div_s64) ;  /* 0x0000003400307944 */ /* 0x002fea0003c00000 */
        /* <DEDUP_REMOVED lines=11> */
.L_x_30462:
[----:B------:R-:W-:Y:S05]  /*37b0*/  BSYNC.RECONVERGENT B1 ;  /* 0x0000000000017941 */ /* 0x000fea0003800200 */
.L_x_30460:
        /* <DEDUP_REMOVED lines=37> */
.L_x_30464:
        /* <DEDUP_REMOVED lines=17> */
.L_x_30465:
[----:B------:R-:W-:Y:S05]  /*3b20*/  BSYNC.RECONVERGENT B1 ;  /* 0x0000000000017941 */ /* 0x000fea0003800200 */
.L_x_30463:
        /* <DEDUP_REMOVED lines=38> */
.L_x_30467:
[----:B------:R-:W-:Y:S01]  /*3d90*/  MOV R26, R20 ;  /* 0x00000014001a7202 */ /* 0x000fe20000000f00 */
[----:B------:R-:W-:Y:S01]  /*3da0*/  IMAD.MOV.U32 R13, RZ, RZ, R21 ;  /* 0x000000ffff0d7224 */ /* 0x000fe200078e0015 */
[----:B------:R-:W-:Y:S01]  /*3db0*/  MOV R14, R36 ;  /* 0x00000024000e7202 */ /* 0x000fe20000000f00 */
[----:B------:R-:W-:Y:S01]  /*3dc0*/  IMAD.MOV.U32 R11, RZ, RZ, R37 ;  /* 0x000000ffff0b7224 */ /* 0x000fe200078e0025 */
[----:B------:R-:W-:-:S07]  /*3dd0*/  MOV R12, 0x3df0 ;  /* 0x00003df0000c7802 */ /* 0x000fce0000000f00 */
[----:B-1----:R-:W-:Y:S05]  /*3de0*/  CALL.REL.NOINC `($__internal_662_$__cuda_sm20_div_s64) ;  /* 0x0000002c00747944 */ /* 0x002fea0003c00000 */
        /* <DEDUP_REMOVED lines=11> */
.L_x_30468:
[----:B------:R-:W-:Y:S05]  /*3ea0*/  BSYNC.RECONVERGENT B1 ;  /* 0x0000000000017941 */ /* 0x000fea0003800200 */
.L_x_30466:
        /* <DEDUP_REMOVED lines=38> */
.L_x_30470:
        /* <DEDUP_REMOVED lines=17> */
.L_x_30471:
[----:B------:R-:W-:Y:S05]  /*4220*/  BSYNC.RECONVERGENT B1 ;  /* 0x0000000000017941 */ /* 0x000fea0003800200 */
.L_x_30469:
        /* <DEDUP_REMOVED lines=40> */
.L_x_30473:
        /* <DEDUP_REMOVED lines=17> */
.L_x_30474:
[----:B------:R-:W-:Y:S05]  /*45c0*/  BSYNC.RECONVERGENT B1 ;  /* 0x0000000000017941 */ /* 0x000fea0003800200 */
.L_x_30472:
        /* <DEDUP_REMOVED lines=40> */
.L_x_30476:
        /* <DEDUP_REMOVED lines=17> */
.L_x_30477:
[----:B------:R-:W-:Y:S05]  /*4960*/  BSYNC.RECONVERGENT B1 ;  /* 0x0000000000017941 */ /* 0x000fea0003800200 */
.L_x_30475:
        /* <DEDUP_REMOVED lines=38> */
.L_x_30479:
        /* <DEDUP_REMOVED lines=17> */
.L_x_30480:
[----:B------:R-:W-:Y:S05]  /*4ce0*/  BSYNC.RECONVERGENT B1 ;  /* 0x0000000000017941 */ /* 0x000fea0003800200 */
.L_x_30478:
        /* <DEDUP_REMOVED lines=15> */
.L_x_30456:
        /* <DEDUP_REMOVED lines=37> */
.L_x_30484:
[----:B------:R-:W-:Y:S01]  /*5030*/  MOV R26, R18 ;  /* 0x00000012001a7202 */ /* 0x000fe20000000f00 */
[----:B------:R-:W-:Y:S01]  /*5040*/  IMAD.MOV.U32 R13, RZ, RZ, R19 ;  /* 0x000000ffff0d7224 */ /* 0x000fe200078e0013 */
[----:B------:R-:W-:Y:S01]  /*5050*/  MOV R14, R6 ;  /* 0x00000006000e7202 */ /* 0x000fe20000000f00 */
[----:B------:R-:W-:Y:S01]  /*5060*/  IMAD.MOV.U32 R11, RZ, RZ, R7 ;  /* 0x000000ffff0b7224 */ /* 0x000fe200078e0007 */
[----:B------:R-:W-:-:S07]  /*5070*/  MOV R12, 0x5090 ;  /* 0x00005090000c7802 */ /* 0x000fce0000000f00 */
[----:B------:R-:W-:Y:S05]  /*5080*/  CALL.REL.NOINC `($__internal_662_$__cuda_sm20_div_s64) ;  /* 0x0000001800cc7944 */ /* 0x000fea0003c00000 */
        /* <DEDUP_REMOVED lines=9> */
.L_x_30485:
[----:B------:R-:W-:Y:S05]  /*5120*/  BSYNC.RECONVERGENT B1 ;  /* 0x0000000000017941 */ /* 0x000fea0003800200 */
.L_x_30483:
        /* <DEDUP_REMOVED lines=39> */
.L_x_30487:
        /* <DEDUP_REMOVED lines=17> */
.L_x_30488:
[----:B------:R-:W-:Y:S05]  /*54b0*/  BSYNC.RECONVERGENT B1 ;  /* 0x0000000000017941 */ /* 0x000fea0003800200 */
.L_x_30486:
        /* <DEDUP_REMOVED lines=40> */
.L_x_30490:
[----:B------:R-:W-:Y:S01]  /*5740*/  MOV R26, R18 ;  /* 0x00000012001a7202 */ /* 0x000fe20000000f00 */
[----:B------:R-:W-:Y:S01]  /*5750*/  IMAD.MOV.U32 R14, RZ, RZ, R20 ;  /* 0x000000ffff0e7224 */ /* 0x000fe200078e0014 */
[----:B------:R-:W-:Y:S02]  /*5760*/  MOV R13, R19 ;  /* 0x00000013000d7202 */ /* 0x000fe40000000f00 */
[----:B------:R-:W-:Y:S02]  /*5770*/  MOV R11, R21 ;  /* 0x00000015000b7202 */ /* 0x000fe40000000f00 */
[----:B------:R-:W-:-:S07]  /*5780*/  MOV R12, 0x57a0 ;  /* 0x000057a0000c7802 */ /* 0x000fce0000000f00 */
[----:B------:R-:W-:Y:S05]  /*5790*/  CALL.REL.NOINC `($__internal_662_$__cuda_sm20_div_s64) ;  /* 0x0000001400087944 */ /* 0x000fea0003c00000 */
        /* <DEDUP_REMOVED lines=11> */
.L_x_30491:
[----:B------:R-:W-:Y:S05]  /*5850*/  BSYNC.RECONVERGENT B1 ;  /* 0x0000000000017941 */ /* 0x000fea0003800200 */
.L_x_30489:
        /* <DEDUP_REMOVED lines=40> */
.L_x_30493:
[----:B------:R-:W-:Y:S01]  /*5ae0*/  MOV R26, R18 ;  /* 0x00000012001a7202 */ /* 0x000fe20000000f00 */
[----:B------:R-:W-:Y:S01]  /*5af0*/  IMAD.MOV.U32 R13, RZ, RZ, R19 ;  /* 0x000000ffff0d7224 */ /* 0x000fe200078e0013 */
[----:B------:R-:W-:Y:S02]  /*5b00*/  MOV R14, R20 ;  /* 0x00000014000e7202 */ /* 0x000fe40000000f00 */
[----:B------:R-:W-:Y:S02]  /*5b10*/  MOV R11, R21 ;  /* 0x00000015000b7202 */ /* 0x000fe40000000f00 */
[----:B------:R-:W-:-:S07]  /*5b20*/  MOV R12, 0x5b40 ;  /* 0x00005b40000c7802 */ /* 0x000fce0000000f00 */
[----:B------:R-:W-:Y:S05]  /*5b30*/  CALL.REL.NOINC `($__internal_662_$__cuda_sm20_div_s64) ;  /* 0x0000001000207944 */ /* 0x000fea0003c00000 */
        /* <DEDUP_REMOVED lines=11> */
.L_x_30494:
[----:B------:R-:W-:Y:S05]  /*5bf0*/  BSYNC.RECONVERGENT B1 ;  /* 0x0000000000017941 */ /* 0x000fea0003800200 */
.L_x_30492:
        /* <DEDUP_REMOVED lines=11> */
.L_x_30482:
        /* <DEDUP_REMOVED lines=35> */
.L_x_30497:
[----:B------:R-:W-:Y:S01]  /*5ee0*/  IMAD.MOV.U32 R26, RZ, RZ, R18 ;  /* 0x000000ffff1a7224 */ /* 0x000fe200078e0012 */
[----:B------:R-:W-:Y:S01]  /*5ef0*/  MOV R13, R19 ;  /* 0x00000013000d7202 */ /* 0x000fe20000000f00 */
[----:B------:R-:W-:Y:S01]  /*5f00*/  IMAD.MOV.U32 R11, RZ, RZ, R5 ;  /* 0x000000ffff0b7224 */ /* 0x000fe200078e0005 */
[----:B------:R-:W-:Y:S02]  /*5f10*/  MOV R14, R4 ;  /* 0x00000004000e7202 */ /* 0x000fe40000000f00 */
        /* <DEDUP_REMOVED lines=10> */
.L_x_30498:
[----:B------:R-:W-:Y:S05]  /*5fc0*/  BSYNC.RECONVERGENT B1 ;  /* 0x0000000000017941 */ /* 0x000fea0003800200 */
.L_x_30496:
        /* <DEDUP_REMOVED lines=39> */
.L_x_30500:
        /* <DEDUP_REMOVED lines=17> */
.L_x_30501:
[----:B------:R-:W-:Y:S05]  /*6350*/  BSYNC.RECONVERGENT B1 ;  /* 0x0000000000017941 */ /* 0x000fea0003800200 */
.L_x_30499:
        /* <DEDUP_REMOVED lines=11> */
.L_x_30495:
        /* <DEDUP_REMOVED lines=31> */
.L_x_30503:
[----:B------:R-:W-:Y:S02]  /*6600*/  MOV R24, R20 ;  /* 0x0000001400187202 */ /* 0x000fe40000000f00 */
[----:B------:R-:W-:-:S07]  /*6610*/  MOV R26, 0x6630 ;  /* 0x00006630001a7802 */ /* 0x000fce0000000f00 */
[----:B------:R-:W-:Y:S05]  /*6620*/  CALL.REL.NOINC `($__internal_663_$__cuda_sm20_rem_s64) ;  /* 0x0000000800b07944 */ /* 0x000fea0003c00000 */
[----:B------:R-:W-:Y:S01]  /*6630*/  MOV R4, R6 ;  /* 0x0000000600047202 */ /* 0x000fe20000000f00 */
[----:B------:R-:W-:-:S07]  /*6640*/  IMAD.MOV.U32 R5, RZ, RZ, R7 ;  /* 0x000000ffff057224 */ /* 0x000fce00078e0007 */
.L_x_30504:
[----:B------:R-:W-:Y:S05]  /*6650*/  BSYNC.RECONVERGENT B1 ;  /* 0x0000000000017941 */ /* 0x000fea0003800200 */
.L_x_30502:
        /* <DEDUP_REMOVED lines=9> */
.L_x_30455:
[----:B------:R-:W2:Y:S04]  /*66f0*/  LDG.E.U16 R8, desc[UR12][R8.64] ;  /* 0x0000000c08087981 */ /* 0x000ea8000c1e1500 */
[----:B--2---:R1:W-:Y:S02]  /*6700*/  STS.U16 [R3], R8 ;  /* 0x0000000803007388 */ /* 0x0043e40000000400 */
.L_x_30454:
[----:B------:R-:W-:Y:S05]  /*6710*/  BSYNC.RECONVERGENT B0 ;  /* 0x0000000000007941 */ /* 0x000fea0003800200 */
.L_x_30406:
[----:B------:R-:W-:Y:S01]  /*6720*/  BAR.SYNC.DEFER_BLOCKING 0x0 ;  /* 0x0000000000007b1d */ /* 0x000fe20000010000 */
[----:B------:R-:W-:Y:S02]  /*6730*/  ISETP.GE.U32.AND P0, PT, R2, 0x42, PT ;  /* 0x000000420200780c */ /* 0x000fe40003f06070 */
[----:B------:R-:W-:-:S11]  /*6740*/  ISETP.GT.U32.AND P1, PT, R0, 0x1f, PT ;  /* 0x0000001f0000780c */ /* 0x000fd60003f24070 */
[----:B------:R-:W-:Y:S05]  /*6750*/  @!P0 BRA `(.L_x_30505) ;  /* 0x0000000000388947 */ /* 0x000fea0003800000 */
.L_x_30506:
        /* <DEDUP_REMOVED lines=14> */
.L_x_30505:
        /* <DEDUP_REMOVED lines=56> */
        .weak           $__internal_662_$__cuda_sm20_div_s64
        .type           $__internal_662_$__cuda_sm20_div_s64,@function
        .size           $__internal_662_$__cuda_sm20_div_s64,($__internal_663_$__cuda_sm20_rem_s64 - $__internal_662_$__cuda_sm20_div_s64)
$__internal_662_$__cuda_sm20_div_s64:
        /* <DEDUP_REMOVED lines=82> */
[----:B------:R-:W-:Y:S06]  /*70e0*/  RET.REL.NODEC R12 `(contiguous_prod2_u16) ;  /* 0xffffff8c0cc47950 */ /* 0x000fec0003c3ffff */
        .weak           $__internal_663_$__cuda_sm20_rem_s64
        .type           $__internal_663_$__cuda_sm20_rem_s64,@function
        .size           $__internal_663_$__cuda_sm20_rem_s64,(.L_x_32866 - $__internal_663_$__cuda_sm20_rem_s64)
$__internal_663_$__cuda_sm20_rem_s64:
        /* <DEDUP_REMOVED lines=76> */
[----:B------:R-:W-:Y:S06]  /*75b0*/  RET.REL.NODEC R26 `(contiguous_prod2_u16) ;  /* 0xffffff881a907950 */ /* 0x000fec0003c3ffff */
.L_x_30507:
        /* <DEDUP_REMOVED lines=12> */
.L_x_32866:


//--------------------- .text.uncontiguous_prod_u16 --------------------------
	.section	.text.uncontiguous_prod_u16,"ax",@progbits
	.align	128
        .global         uncontiguous_prod_u16
        .type           uncontiguous_prod_u16,@function
        .size           uncontiguous_prod_u16,(.L_x_32868 - uncontiguous_prod_u16)
        .other          uncontiguous_prod_u16,@"STO_CUDA_ENTRY STV_DEFAULT"
uncontiguous_prod_u16:
.text.uncontiguous_prod_u16:
        /* <DEDUP_REMOVED lines=38> */
.L_x_30536:
        /* <DEDUP_REMOVED lines=32> */
.L_x_30513:
[----:B------:R-:W-:Y:S01]  /*0460*/  IMAD.MOV.U32 R26, RZ, RZ, R6 ;  /* 0x000000ffff1a7224 */ /* 0x000fe200078e0006 */
[----:B------:R-:W-:Y:S01]  /*0470*/  MOV R13, R9 ;  /* 0x00000009000d7202 */ /* 0x000fe20000000f00 */
[----:B------:R-:W-:Y:S01]  /*0480*/  IMAD.MOV.U32 R14, RZ, RZ, R40 ;  /* 0x000000ffff0e7224 */ /* 0x000fe200078e0028 */
[----:B------:R-:W-:Y:S02]  /*0490*/  MOV R11, R41 ;  /* 0x00000029000b7202 */ /* 0x000fe40000000f00 */
[----:B------:R-:W-:-:S07]  /*04a0*/  MOV R12, 0x4c0 ;  /* 0x000004c0000c7802 */ /* 0x000fce0000000f00 */
[----:B-1----:R-:W-:Y:S05]  /*04b0*/  CALL.REL.NOINC `($__internal_664_$__cuda_sm20_div_s64) ;  /* 0x0000006400607944 */ /* 0x002fea0003c00000 */
        /* <DEDUP_REMOVED lines=10> */
.L_x_30514:
[----:B------:R-:W-:Y:S05]  /*0560*/  BSYNC.RECONVERGENT B1 ;  /* 0x0000000000017941 */ /* 0x000fea0003800200 */
.L_x_30512:
        /* <DEDUP_REMOVED lines=33> */
.L_x_30516:
[----:B------:R-:W-:Y:S01]  /*0780*/  MOV R26, R20 ;  /* 0x00000014001a7202 */ /* 0x000fe20000000f00 */
[----:B------:R-:W-:Y:S01]  /*0790*/  IMAD.MOV.U32 R13, RZ, RZ, R7 ;  /* 0x000000ffff0d7224 */ /* 0x000fe200078e0007 */
[----:B------:R-:W-:Y:S01]  /*07a0*/  MOV R14, R40 ;  /* 0x00000028000e7202 */ /* 0x000fe20000000f00 */
[----:B------:R-:W-:Y:S01]  /*07b0*/  IMAD.MOV.U32 R11, RZ, RZ, R41 ;  /* 0x000000ffff0b7224 */ /* 0x000fe200078e0029 */
[----:B------:R-:W-:-:S07]  /*07c0*/  MOV R12, 0x7e0 ;  /* 0x000007e0000c7802 */ /* 0x000fce0000000f00 */
[----:B------:R-:W-:Y:S05]  /*07d0*/  CALL.REL.NOINC `($__internal_664_$__cuda_sm20_div_s64) ;  /* 0x0000006000987944 */ /* 0x000fea0003c00000 */
        /* <DEDUP_REMOVED lines=9> */
.L_x_30517:
[----:B------:R-:W-:Y:S05]  /*0870*/  BSYNC.RECONVERGENT B1 ;  /* 0x0000000000017941 */ /* 0x000fea0003800200 */
.L_x_30515:
        /* <DEDUP_REMOVED lines=34> */
.L_x_30519:
[----:B------:R-:W-:Y:S01]  /*0aa0*/  IMAD.MOV.U32 R26, RZ, RZ, R34 ;  /* 0x000000ffff1a7224 */ /* 0x000fe200078e0022 */
[----:B------:R-:W-:Y:S01]  /*0ab0*/  MOV R13, R35 ;  /* 0x00000023000d7202 */ /* 0x000fe20000000f00 */
[----:B------:R-:W-:Y:S01]  /*0ac0*/  IMAD.MOV.U32 R14, RZ, RZ, R20 ;  /* 0x000000ffff0e7224 */ /* 0x000fe200078e0014 */
[----:B------:R-:W-:Y:S02]  /*0ad0*/  MOV R11, R21 ;  /* 0x00000015000b7202 */ /* 0x000fe40000000f00 */
[----:B------:R-:W-:-:S07]  /*0ae0*/  MOV R12, 0xb00 ;  /* 0x00000b00000c7802 */ /* 0x000fce0000000f00 */
[----:B------:R-:W-:Y:S05]  /*0af0*/  CALL.REL.NOINC `($__internal_664_$__cuda_sm20_div_s64) ;  /* 0x0000005c00d07944 */ /* 0x000fea0003c00000 */
        /* <DEDUP_REMOVED lines=10> */
.L_x_30520:
[----:B------:R-:W-:Y:S05]  /*0ba0*/  BSYNC.RECONVERGENT B1 ;  /* 0x0000000000017941 */ /* 0x000fea0003800200 */
.L_x_30518:
        /* <DEDUP_REMOVED lines=34> */
.L_x_30522:
        /* <DEDUP_REMOVED lines=16> */
.L_x_30523:
[----:B------:R-:W-:Y:S05]  /*0ed0*/  BSYNC.RECONVERGENT B1 ;  /* 0x0000000000017941 */ /* 0x000fea0003800200 */
.L_x_30521:
        /* <DEDUP_REMOVED lines=36> */
.L_x_30525:
        /* <DEDUP_REMOVED lines=16> */
.L_x_30526:
[----:B------:R-:W-:Y:S05]  /*1220*/  BSYNC.RECONVERGENT B1 ;  /* 0x0000000000017941 */ /* 0x000fea0003800200 */
.L_x_30524:
        /* <DEDUP_REMOVED lines=35> */
.L_x_30528:
[----:B------:R-:W-:Y:S01]  /*1460*/  MOV R26, R34 ;  /* 0x00000022001a7202 */ /* 0x000fe20000000f00 */
[----:B------:R-:W-:Y:S01]  /*1470*/  IMAD.MOV.U32 R13, RZ, RZ, R35 ;  /* 0x000000ffff0d7224 */ /* 0x000fe200078e0023 */
[----:B------:R-:W-:Y:S01]  /*1480*/  MOV R14, R20 ;  /* 0x00000014000e7202 */ /* 0x000fe20000000f00 */
[----:B------:R-:W-:Y:S01]  /*1490*/  IMAD.MOV.U32 R11, RZ, RZ, R21 ;  /* 0x000000ffff0b7224 */ /* 0x000fe200078e0015 */
[----:B------:R-:W-:-:S07]  /*14a0*/  MOV R12, 0x14c0 ;  /* 0x000014c0000c7802 */ /* 0x000fce0000000f00 */
[----:B------:R-:W-:Y:S05]  /*14b0*/  CALL.REL.NOINC `($__internal_664_$__cuda_sm20_div_s64) ;  /* 0x0000005400607944 */ /* 0x000fea0003c00000 */
        /* <DEDUP_REMOVED lines=10> */
.L_x_30529:
[----:B------:R-:W-:Y:S05]  /*1560*/  BSYNC.RECONVERGENT B1 ;  /* 0x0000000000017941 */ /* 0x000fea0003800200 */
.L_x_30527:
        /* <DEDUP_REMOVED lines=34> */
.L_x_30531:
        /* <DEDUP_REMOVED lines=16> */
.L_x_30532:
[----:B------:R-:W-:Y:S05]  /*1890*/  BSYNC.RECONVERGENT B1 ;  /* 0x0000000000017941 */ /* 0x000fea0003800200 */
.L_x_30530:
        /* <DEDUP_REMOVED lines=35> */
.L_x_30534:
        /* <DEDUP_REMOVED lines=16> */
.L_x_30535:
[----:B------:R-:W-:Y:S05]  /*1bd0*/  BSYNC.RECONVERGENT B1 ;  /* 0x0000000000017941 */ /* 0x000fea0003800200 */
.L_x_30533:
        /* <DEDUP_REMOVED lines=8> */
.L_x_30511:
        /* <DEDUP_REMOVED lines=35> */
.L_x_30539:
        /* <DEDUP_REMOVED lines=16> */
.L_x_30540:
[----:B------:R-:W-:Y:S05]  /*1f90*/  BSYNC.RECONVERGENT B1 ;  /* 0x0000000000017941 */ /* 0x000fea0003800200 */
.L_x_30538:
        /* <DEDUP_REMOVED lines=34> */
.L_x_30542:
        /* <DEDUP_REMOVED lines=16> */
.L_x_30543:
[----:B------:R-:W-:Y:S05]  /*22c0*/  BSYNC.RECONVERGENT B1 ;  /* 0x0000000000017941 */ /* 0x000fea0003800200 */
.L_x_30541:
        /* <DEDUP_REMOVED lines=35> */
.L_x_30545:
        /* <DEDUP_REMOVED lines=16> */
.L_x_30546:
[----:B------:R-:W-:Y:S05]  /*2600*/  BSYNC.RECONVERGENT B1 ;  /* 0x0000000000017941 */ /* 0x000fea0003800200 */
.L_x_30544:
        /* <DEDUP_REMOVED lines=35> */
.L_x_30548:
[----:B------:R-:W-:Y:S01]  /*2840*/  MOV R26, R18 ;  /* 0x00000012001a7202 */ /* 0x000fe20000000f00 */
[----:B------:R-:W-:Y:S01]  /*2850*/  IMAD.MOV.U32 R13, RZ, RZ, R19 ;  /* 0x000000ffff0d7224 */ /* 0x000fe200078e0013 */
[----:B------:R-:W-:Y:S01]  /*2860*/  MOV R14, R16 ;  /* 0x00000010000e7202 */ /* 0x000fe20000000f00 */
[----:B------:R-:W-:Y:S01]  /*2870*/  IMAD.MOV.U32 R11, RZ, RZ, R17 ;  /* 0x000000ffff0b7224 */ /* 0x000fe200078e0011 */
[----:B------:R-:W-:-:S07]  /*2880*/  MOV R12, 0x28a0 ;  /* 0x000028a0000c7802 */ /* 0x000fce0000000f00 */
[----:B------:R-:W-:Y:S05]  /*2890*/  CALL.REL.NOINC `($__internal_664_$__cuda_sm20_div_s64) ;  /* 0x0000004000687944 */ /* 0x000fea0003c00000 */
        /* <DEDUP_REMOVED lines=10> */
.L_x_30549:
[----:B------:R-:W-:Y:S05]  /*2940*/  BSYNC.RECONVERGENT B1 ;  /* 0x0000000000017941 */ /* 0x000fea0003800200 */
.L_x_30547:
[----:B------:R-:W-:Y:S01]  /*2950*/  MOV R38, R22 ;  /* 0x0000001600267202 */ /* 0x000fe20000000f00 */
[----:B------:R-:W-:Y:S02]  /*2960*/  IMAD R11, R11, R34, RZ ;  /* 0x000000220b0b7224 */ /* 0x000fe400078e02ff */
[----:B------:R-:W-:Y:S02]  /*2970*/  VIADD R8, R8, 0xfffffffe ;  /* 0xfffffffe08087836 */ /* 0x000fe40000000000 */
[----:B------:R-:W-:-:S04]  /*2980*/  IMAD.WIDE.U32 R22, R34, R10, R38 ;  /* 0x0000000a22167225 */ /* 0x000fc800078e0026 */
[----:B------:R-:W-:-:S05]  /*2990*/  IMAD R11, R35, R10, R11 ;  /* 0x0000000a230b7224 */ /* 0x000fca00078e020b */
[----:B------:R-:W-:-:S07]  /*29a0*/  IADD3 R23, PT, PT, R23, R11, RZ ;  /* 0x0000000b17177210 */ /* 0x000fce0007ffe0ff */
.L_x_30537:
        /* <DEDUP_REMOVED lines=31> */
.L_x_30551:
[----:B------:R-:W-:Y:S01]  /*2ba0*/  IMAD.MOV.U32 R18, RZ, RZ, R6 ;  /* 0x000000ffff127224 */ /* 0x000fe200078e0006 */
[----:B------:R-:W-:Y:S01]  /*2bb0*/  MOV R21, R9 ;  /* 0x0000000900157202 */ /* 0x000fe20000000f00 */
[----:B------:R-:W-:Y:S01]  /*2bc0*/  IMAD.MOV.U32 R24, RZ, RZ, R16 ;  /* 0x000000ffff187224 */ /* 0x000fe200078e0010 */
[----:B------:R-:W-:Y:S02]  /*2bd0*/  MOV R19, R17 ;  /* 0x0000001100137202 */ /* 0x000fe40000000f00 */
[----:B------:R-:W-:-:S07]  /*2be0*/  MOV R26, 0x2c00 ;  /* 0x00002c00001a7802 */ /* 0x000fce0000000f00 */
[----:B------:R-:W-:Y:S05]  /*2bf0*/  CALL.REL.NOINC `($__internal_665_$__cuda_sm20_rem_s64) ;  /* 0x0000004000dc7944 */ /* 0x000fea0003c00000 */
.L_x_30552:
[----:B------:R-:W-:Y:S05]  /*2c00*/  BSYNC.RECONVERGENT B1 ;  /* 0x0000000000017941 */ /* 0x000fea0003800200 */
.L_x_30550:
        /* <DEDUP_REMOVED lines=30> */
.L_x_30554:
[----:B------:R-:W-:Y:S01]  /*2df0*/  IMAD.MOV.U32 R24, RZ, RZ, R16 ;  /* 0x000000ffff187224 */ /* 0x000fe200078e0010 */
[----:B------:R-:W-:Y:S01]  /*2e00*/  MOV R19, R17 ;  /* 0x0000001100137202 */ /* 0x000fe20000000f00 */
[----:B------:R-:W-:Y:S01]  /*2e10*/  IMAD.MOV.U32 R18, RZ, RZ, R20 ;  /* 0x000000ffff127224 */ /* 0x000fe200078e0014 */
[----:B------:R-:W-:Y:S02]  /*2e20*/  MOV R21, R7 ;  /* 0x0000000700157202 */ /* 0x000fe40000000f00 */
[----:B------:R-:W-:-:S07]  /*2e30*/  MOV R26, 0x2e50 ;  /* 0x00002e50001a7802 */ /* 0x000fce0000000f00 */
[----:B------:R-:W-:Y:S05]  /*2e40*/  CALL.REL.NOINC `($__internal_665_$__cuda_sm20_rem_s64) ;  /* 0x0000004000487944 */ /* 0x000fea0003c00000 */
[----:B------:R-:W-:Y:S01]  /*2e50*/  IMAD.MOV.U32 R6, RZ, RZ, R10 ;  /* 0x000000ffff067224 */ /* 0x000fe200078e000a */
[----:B------:R-:W-:-:S07]  /*2e60*/  MOV R7, R11 ;  /* 0x0000000b00077202 */ /* 0x000fce0000000f00 */
.L_x_30555:
[----:B------:R-:W-:Y:S05]  /*2e70*/  BSYNC.RECONVERGENT B1 ;  /* 0x0000000000017941 */ /* 0x000fea0003800200 */
.L_x_30553:
[----:B------:R-:W-:Y:S02]  /*2e80*/  IMAD R7, R7, R8, RZ ;  /* 0x0000000807077224 */ /* 0x000fe400078e02ff */
[----:B------:R-:W-:-:S04]  /*2e90*/  IMAD.WIDE.U32 R22, R8, R6, R22 ;  /* 0x0000000608167225 */ /* 0x000fc800078e0016 */
[----:B------:R-:W-:-:S04]  /*2ea0*/  IMAD R7, R9, R6, R7 ;  /* 0x0000000609077224 */ /* 0x000fc800078e0207 */
[----:B------:R-:W-:-:S07]  /*2eb0*/  IMAD.IADD R23, R23, 0x1, R7 ;  /* 0x0000000117177824 */ /* 0x000fce00078e0207 */
.L_x_30510:
        /* <DEDUP_REMOVED lines=12> */
.L_x_30509:
        /* <DEDUP_REMOVED lines=22> */
.L_x_30583:
        /* <DEDUP_REMOVED lines=32> */
.L_x_30560:
[----:B------:R-:W-:Y:S01]  /*32e0*/  IMAD.MOV.U32 R26, RZ, RZ, R10 ;  /* 0x000000ffff1a7224 */ /* 0x000fe200078e000a */
[----:B------:R-:W-:Y:S01]  /*32f0*/  MOV R13, R15 ;  /* 0x0000000f000d7202 */ /* 0x000fe20000000f00 */
[----:B------:R-:W-:Y:S01]  /*3300*/  IMAD.MOV.U32 R14, RZ, RZ, R20 ;  /* 0x000000ffff0e7224 */ /* 0x000fe200078e0014 */
[----:B------:R-:W-:Y:S02]  /*3310*/  MOV R11, R21 ;  /* 0x00000015000b7202 */ /* 0x000fe40000000f00 */
[----:B------:R-:W-:-:S07]  /*3320*/  MOV R12, 0x3340 ;  /* 0x00003340000c7802 */ /* 0x000fce0000000f00 */
[----:B-123--:R-:W-:Y:S05]  /*3330*/  CALL.REL.NOINC `($__internal_664_$__cuda_sm20_div_s64) ;  /* 0x0000003400c07944 */ /* 0x00efea0003c00000 */
        /* <DEDUP_REMOVED lines=10> */
.L_x_30561:
[----:B------:R-:W-:Y:S05]  /*33e0*/  BSYNC.RECONVERGENT B1 ;  /* 0x0000000000017941 */ /* 0x000fea0003800200 */
.L_x_30559:
        /* <DEDUP_REMOVED lines=38> */
.L_x_30563:
        /* <DEDUP_REMOVED lines=17> */
.L_x_30564:
[----:B------:R-:W-:Y:S05]  /*3760*/  BSYNC.RECONVERGENT B1 ;  /* 0x0000000000017941 */ /* 0x000fea0003800200 */
.L_x_30562:
        /* <DEDUP_REMOVED lines=38> */
.L_x_30566:
[----:B------:R-:W-:Y:S01]  /*39d0*/  MOV R26, R36 ;  /* 0x00000024001a7202 */ /* 0x000fe20000000f00 */
[----:B------:R-:W-:Y:S01]  /*39e0*/  IMAD.MOV.U32 R13, RZ, RZ, R37 ;  /* 0x000000ffff0d7224 */ /* 0x000fe200078e0025 */
[----:B------:R-:W-:Y:S01]  /*39f0*/  MOV R14, R38 ;  /* 0x00000026000e7202 */ /* 0x000fe20000000f00 */
[----:B------:R-:W-:Y:S01]  /*3a00*/  IMAD.MOV.U32 R11, RZ, RZ, R39 ;  /* 0x000000ffff0b7224 */ /* 0x000fe200078e0027 */
[----:B------:R-:W-:-:S07]  /*3a10*/  MOV R12, 0x3a30 ;  /* 0x00003a30000c7802 */ /* 0x000fce0000000f00 */
[----:B-1----:R-:W-:Y:S05]  /*3a20*/  CALL.REL.NOINC `($__internal_664_$__cuda_sm20_div_s64) ;  /* 0x0000003000047944 */ /* 0x002fea0003c00000 */
        /* <DEDUP_REMOVED lines=11> */
.L_x_30567:
[----:B------:R-:W-:Y:S05]  /*3ae0*/  BSYNC.RECONVERGENT B1 ;  /* 0x0000000000017941 */ /* 0x000fea0003800200 */
.L_x_30565:
        /* <DEDUP_REMOVED lines=37> */
.L_x_30569:
        /* <DEDUP_REMOVED lines=17> */
.L_x_30570:
[----:B------:R-:W-:Y:S05]  /*3e50*/  BSYNC.RECONVERGENT B1 ;  /* 0x0000000000017941 */ /* 0x000fea0003800200 */
.L_x_30568:
        /* <DEDUP_REMOVED lines=38> */
.L_x_30572:
        /* <DEDUP_REMOVED lines=17> */
.L_x_30573:
[----:B------:R-:W-:Y:S05]  /*41d0*/  BSYNC.RECONVERGENT B1 ;  /* 0x0000000000017941 */ /* 0x000fea0003800200 */
.L_x_30571:
        /* <DEDUP_REMOVED lines=38> */
.L_x_30575:
        /* <DEDUP_REMOVED lines=17> */
.L_x_30576:
[----:B------:R-:W-:Y:S05]  /*4550*/  BSYNC.RECONVERGENT B1 ;  /* 0x0000000000017941 */ /* 0x000fea0003800200 */
.L_x_30574:
        /* <DEDUP_REMOVED lines=37> */
.L_x_30578:
        /* <DEDUP_REMOVED lines=17> */
.L_x_30579:
[----:B------:R-:W-:Y:S05]  /*48c0*/  BSYNC.RECONVERGENT B1 ;  /* 0x0000000000017941 */ /* 0x000fea0003800200 */
.L_x_30577:
        /* <DEDUP_REMOVED lines=36> */
.L_x_30581:
        /* <DEDUP_REMOVED lines=17> */
.L_x_30582:
[----:B------:R-:W-:Y:S05]  /*4c20*/  BSYNC.RECONVERGENT B1 ;  /* 0x0000000000017941 */ /* 0x000fea0003800200 */
.L_x_30580:
        /* <DEDUP_REMOVED lines=11> */
.L_x_30558:
        /* <DEDUP_REMOVED lines=36> */
.L_x_30586:
        /* <DEDUP_REMOVED lines=16> */
.L_x_30587:
[----:B------:R-:W-:Y:S05]  /*5020*/  BSYNC.RECONVERGENT B1 ;  /* 0x0000000000017941 */ /* 0x000fea0003800200 */
.L_x_30585:
        /* <DEDUP_REMOVED lines=41> */
.L_x_30589:
[----:B------:R-:W-:Y:S01]  /*52c0*/  MOV R26, R20 ;  /* 0x00000014001a7202 */ /* 0x000fe20000000f00 */
[----:B------:R-:W-:Y:S01]  /*52d0*/  IMAD.MOV.U32 R13, RZ, RZ, R21 ;  /* 0x000000ffff0d7224 */ /* 0x000fe200078e0015 */
[----:B------:R-:W-:Y:S02]  /*52e0*/  MOV R14, R18 ;  /* 0x00000012000e7202 */ /* 0x000fe40000000f00 */
[----:B------:R-:W-:Y:S02]  /*52f0*/  MOV R11, R19 ;  /* 0x00000013000b7202 */ /* 0x000fe40000000f00 */
[----:B------:R-:W-:-:S07]  /*5300*/  MOV R12, 0x5320 ;  /* 0x00005320000c7802 */ /* 0x000fce0000000f00 */
[----:B------:R-:W-:Y:S05]  /*5310*/  CALL.REL.NOINC `($__internal_664_$__cuda_sm20_div_s64) ;  /* 0x0000001400c87944 */ /* 0x000fea0003c00000 */
        /* <DEDUP_REMOVED lines=11> */
.L_x_30590:
[----:B------:R-:W-:Y:S05]  /*53d0*/  BSYNC.RECONVERGENT B1 ;  /* 0x0000000000017941 */ /* 0x000fea0003800200 */
.L_x_30588:
        /* <DEDUP_REMOVED lines=40> */
.L_x_30592:
        /* <DEDUP_REMOVED lines=17> */
.L_x_30593:
[----:B------:R-:W-:Y:S05]  /*5770*/  BSYNC.RECONVERGENT B1 ;  /* 0x0000000000017941 */ /* 0x000fea0003800200 */
.L_x_30591:
        /* <DEDUP_REMOVED lines=39> */
.L_x_30595:
        /* <DEDUP_REMOVED lines=17> */
.L_x_30596:
[----:B------:R-:W-:Y:S05]  /*5b00*/  BSYNC.RECONVERGENT B1 ;  /* 0x0000000000017941 */ /* 0x000fea0003800200 */
.L_x_30594:
        /* <DEDUP_REMOVED lines=9> */
.L_x_30584:
        /* <DEDUP_REMOVED lines=34> */
.L_x_30599:
[----:B------:R-:W-:Y:S01]  /*5dc0*/  IMAD.MOV.U32 R26, RZ, RZ, R10 ;  /* 0x000000ffff1a7224 */ /* 0x000fe200078e000a */
[----:B------:R-:W-:Y:S01]  /*5dd0*/  MOV R13, R15 ;  /* 0x0000000f000d7202 */ /* 0x000fe20000000f00 */
[----:B------:R-:W-:Y:S01]  /*5de0*/  IMAD.MOV.U32 R11, RZ, RZ, R17 ;  /* 0x000000ffff0b7224 */ /* 0x000fe200078e0011 */
[----:B------:R-:W-:Y:S02]  /*5df0*/  MOV R14, R16 ;  /* 0x00000010000e7202 */ /* 0x000fe40000000f00 */
[----:B------:R-:W-:-:S07]  /*5e00*/  MOV R12, 0x5e20 ;  /* 0x00005e20000c7802 */ /* 0x000fce0000000f00 */
[----:B------:R-:W-:Y:S05]  /*5e10*/  CALL.REL.NOINC `($__internal_664_$__cuda_sm20_div_s64) ;  /* 0x0000000c00087944 */ /* 0x000fea0003c00000 */
        /* <DEDUP_REMOVED lines=10> */
.L_x_30600:
[----:B------:R-:W-:Y:S05]  /*5ec0*/  BSYNC.RECONVERGENT B1 ;  /* 0x0000000000017941 */ /* 0x000fea0003800200 */
.L_x_30598:
        /* <DEDUP_REMOVED lines=39> */
.L_x_30602:
[----:B------:R-:W-:Y:S01]  /*6140*/  MOV R26, R18 ;  /* 0x00000012001a7202 */ /* 0x000fe20000000f00 */
[----:B------:R-:W-:Y:S01]  /*6150*/  IMAD.MOV.U32 R13, RZ, RZ, R19 ;  /* 0x000000ffff0d7224 */ /* 0x000fe200078e0013 */
[----:B------:R-:W-:Y:S02]  /*6160*/  MOV R14, R16 ;  /* 0x00000010000e7202 */ /* 0x000fe40000000f00 */
[----:B------:R-:W-:Y:S02]  /*6170*/  MOV R11, R17 ;  /* 0x00000011000b7202 */ /* 0x000fe40000000f00 */
[----:B------:R-:W-:-:S07]  /*6180*/  MOV R12, 0x61a0 ;  /* 0x000061a0000c7802 */ /* 0x000fce0000000f00 */
[----:B------:R-:W-:Y:S05]  /*6190*/  CALL.REL.NOINC `($__internal_664_$__cuda_sm20_div_s64) ;  /* 0x0000000800287944 */ /* 0x000fea0003c00000 */
        /* <DEDUP_REMOVED lines=11> */
.L_x_30603:
[----:B------:R-:W-:Y:S05]  /*6250*/  BSYNC.RECONVERGENT B1 ;  /* 0x0000000000017941 */ /* 0x000fea0003800200 */
.L_x_30601:
        /* <DEDUP_REMOVED lines=9> */
.L_x_30597:
        /* <DEDUP_REMOVED lines=30> */
.L_x_30605:
[----:B------:R-:W-:Y:S01]  /*64d0*/  MOV R24, R18 ;  /* 0x0000001200187202 */ /* 0x000fe20000000f00 */
[----:B------:R-:W-:Y:S01]  /*64e0*/  IMAD.MOV.U32 R18, RZ, RZ, R10 ;  /* 0x000000ffff127224 */ /* 0x000fe200078e000a */
[----:B------:R-:W-:Y:S02]  /*64f0*/  MOV R21, R15 ;  /* 0x0000000f00157202 */ /* 0x000fe40000000f00 */
[----:B------:R-:W-:-:S07]  /*6500*/  MOV R26, 0x6520 ;  /* 0x00006520001a7802 */ /* 0x000fce0000000f00 */
[----:B------:R-:W-:Y:S05]  /*6510*/  CALL.REL.NOINC `($__internal_665_$__cuda_sm20_rem_s64) ;  /* 0x0000000800947944 */ /* 0x000fea0003c00000 */
.L_x_30606:
[----:B------:R-:W-:Y:S05]  /*6520*/  BSYNC.RECONVERGENT B1 ;  /* 0x0000000000017941 */ /* 0x000fea0003800200 */
.L_x_30604:
        /* <DEDUP_REMOVED lines=8> */
.L_x_30557:
[----:B------:R-:W0:Y:S02]  /*65b0*/  LDCU.64 UR6, c[0x0][0x388] ;  /* 0x00007100ff0677ac */ /* 0x000e240008000a00 */
[----:B0-----:R-:W-:-:S04]  /*65c0*/  LEA R4, P0, R6, UR6, 0x1 ;  /* 0x0000000606047c11 */ /* 0x001fc8000f8008ff */
[----:B------:R-:W-:-:S05]  /*65d0*/  LEA.HI.X R5, R6, UR7, R5, 0x1, P0 ;  /* 0x0000000706057c11 */ /* 0x000fca00080f0c05 */
[----:B------:R-:W2:Y:S04]  /*65e0*/  LDG.E.U16 R4, desc[UR8][R4.64] ;  /* 0x0000000804047981 */ /* 0x000ea8000c1e1500 */
[----:B--2---:R1:W-:Y:S02]  /*65f0*/  STS.U16 [R3], R4 ;  /* 0x0000000403007388 */ /* 0x0043e40000000400 */
.L_x_30556:
[----:B------:R-:W-:Y:S05]  /*6600*/  BSYNC.RECONVERGENT B0 ;  /* 0x0000000000007941 */ /* 0x000fea0003800200 */
.L_x_30508:
[----:B------:R-:W-:Y:S01]  /*6610*/  BAR.SYNC.DEFER_BLOCKING 0x0 ;  /* 0x0000000000007b1d */ /* 0x000fe20000010000 */
[----:B------:R-:W-:Y:S01]  /*6620*/  UISETP.GE.U32.AND UP0, UPT, UR5, 0x42, UPT ;  /* 0x000000420500788c */ /* 0x000fe2000bf06070 */
[----:B------:R-:W-:-:S08]  /*6630*/  ISETP.GT.U32.AND P1, PT, R2, 0x1f, PT ;  /* 0x0000001f0200780c */ /* 0x000fd00003f24070 */
[----:B------:R-:W-:Y:S05]  /*6640*/  BRA.U !UP0, `(.L_x_30607) ;  /* 0x0000000108387547 */ /* 0x000fea000b800000 */
.L_x_30608:
        /* <DEDUP_REMOVED lines=14> */
.L_x_30607:
        /* <DEDUP_REMOVED lines=49> */
        .weak           $__internal_664_$__cuda_sm20_div_s64
        .type           $__internal_664_$__cuda_sm20_div_s64,@function
        .size           $__internal_664_$__cuda_sm20_div_s64,($__internal_665_$__cuda_sm20_rem_s64 - $__internal_664_$__cuda_sm20_div_s64)
$__internal_664_$__cuda_sm20_div_s64:
        /* <DEDUP_REMOVED lines=82> */
[----:B------:R-:W-:Y:S06]  /*6f60*/  RET.REL.NODEC R12 `(uncontiguous_prod_u16) ;  /* 0xffffff900c247950 */ /* 0x000fec0003c3ffff */
        .weak           $__internal_665_$__cuda_sm20_rem_s64
        .type           $__internal_665_$__cuda_sm20_rem_s64,@function
        .size           $__internal_665_$__cuda_sm20_rem_s64,(.L_x_32868 - $__internal_665_$__cuda_sm20_rem_s64)
$__internal_665_$__cuda_sm20_rem_s64:
        /* <DEDUP_REMOVED lines=76> */
[----:B------:R-:W-:Y:S06]  /*7430*/  RET.REL.NODEC R26 `(uncontiguous_prod_u16) ;  /* 0xffffff881af07950 */ /* 0x000fec0003c3ffff */
.L_x_30609:
        /* <DEDUP_REMOVED lines=12> */
.L_x_32868:


//--------------------- .text.contiguous_prod_u16 --------------------------
	.section	.text.contiguous_prod_u16,"ax",@progbits
	.align	128
        .global         contiguous_prod_u16
        .type           contiguous_prod_u16,@function
        .size           contiguous_prod_u16,(.L_x_33570 - contiguous_prod_u16)
        .other          contiguous_prod_u16,@"STO_CUDA_ENTRY STV_DEFAULT"
contiguous_prod_u16:
.text.contiguous_prod_u16:
        /* <DEDUP_REMOVED lines=40> */
.L_x_30611:
[----:B------:R-:W-:Y:S05]  /*0280*/  BSYNC.RECONVERGENT B0 ;  /* 0x0000000000007941 */ /* 0x000fea0003800200 */
.L_x_30610:
[----:B------:R-:W-:Y:S01]  /*0290*/  BAR.SYNC.DEFER_BLOCKING 0x0 ;  /* 0x0000000000007b1d */ /* 0x000fe20000010000 */
[----:B------:R-:W-:-:S09]  /*02a0*/  UISETP.GE.U32.AND UP0, UPT, UR5, 0x42, UPT ;  /* 0x000000420500788c */ /* 0x000fd2000bf06070 */
[----:B------:R-:W-:Y:S05]  /*02b0*/  BRA.U !UP0, `(.L_x_30612) ;  /* 0x0000000108387547 */ /* 0x000fea000b800000 */
.L_x_30613:
        /* <DEDUP_REMOVED lines=14> */
.L_x_30612:
        /* <DEDUP_REMOVED lines=49> */
.L_x_30614:
        /* <DEDUP_REMOVED lines=13> */
.L_x_33570:


//--------------------- .text.contiguous_prod33_u8 --------------------------
	.section	.text.contiguous_prod33_u8,"ax",@progbits
	.align	128
        .global         contiguous_prod33_u8
        .type           contiguous_prod33_u8,@function
        .size           contiguous_prod33_u8,(.L_x_33571 - contiguous_prod33_u8)
        .other          contiguous_prod33_u8,@"STO_CUDA_ENTRY STV_DEFAULT"
contiguous_prod33_u8:
.text.contiguous_prod33_u8:
        /* <DEDUP_REMOVED lines=48> */
.L_x_30617:
        /* <DEDUP_REMOVED lines=36> */
.L_x_30616:
        /* <DEDUP_REMOVED lines=23> */
.L_x_30619:
        /* <DEDUP_REMOVED lines=14> */
.L_x_30620:
[----:B------:R-:W-:Y:S01]  /*0790*/  @!P1 IMAD R7, R10, UR8, R7 ;  /* 0x000000080a079c24 */ /* 0x000fe2000f8e0207 */
[----:B---3--:R-:W-:-:S05]  /*07a0*/  @!P1 PRMT R6, R13, 0x9910, RZ ;  /* 0x000099100d069816 */ /* 0x008fca00000000ff */
[----:B------:R-:W0:Y:S02]  /*07b0*/  @!P1 LDS.U8 R7, [R7] ;  /* 0x0000000007079984 */ /* 0x000e240000000000 */
[----:B0-----:R-:W-:-:S05]  /*07c0*/  @!P1 IMAD R6, R7, R6, RZ ;  /* 0x0000000607069224 */ /* 0x001fca00078e02ff */
[----:B------:R-:W-:-:S07]  /*07d0*/  @!P1 PRMT R13, R6, 0x7610, R13 ;  /* 0x00007610060d9816 */ /* 0x000fce000000000d */
.L_x_30618:
[----:B---3--:R3:W-:Y:S02]  /*07e0*/  STS.U8 [R0+UR4], R13 ;  /* 0x0000000d00007988 */ /* 0x0087e40008000004 */
.L_x_30615:
        /* <DEDUP_REMOVED lines=8> */
.L_x_30621:
        /* <DEDUP_REMOVED lines=9> */
.L_x_33571:


//--------------------- .text.contiguous_prod3_u8 --------------------------
	.section	.text.contiguous_prod3_u8,"ax",@progbits
	.align	128
        .global         contiguous_prod3_u8
        .type           contiguous_prod3_u8,@function
        .size           contiguous_prod3_u8,(.L_x_32870 - contiguous_prod3_u8)
        .other          contiguous_prod3_u8,@"STO_CUDA_ENTRY STV_DEFAULT"
contiguous_prod3_u8:
.text.contiguous_prod3_u8:
        /* <DEDUP_REMOVED lines=43> */
.L_x_30640:
        /* <DEDUP_REMOVED lines=27> */
.L_x_30624:
[----:B------:R-:W-:Y:S01]  /*0460*/  IMAD.MOV.U32 R30, RZ, RZ, R32 ;  /* 0x000000ffff1e7224 */ /* 0x000fe200078e0020 */
[----:B------:R-:W-:Y:S01]  /*0470*/  MOV R0, R36 ;  /* 0x0000002400007202 */ /* 0x000fe20000000f00 */
[----:B------:R-:W-:Y:S01]  /*0480*/  IMAD.MOV.U32 R3, RZ, RZ, R37 ;  /* 0x000000ffff037224 */ /* 0x000fe200078e0025 */
[----:B------:R-:W-:-:S07]  /*0490*/  MOV R8, 0x4b0 ;  /* 0x000004b000087802 */ /* 0x000fce0000000f00 */
[----:B01-3--:R-:W-:Y:S05]  /*04a0*/  CALL.REL.NOINC `($__internal_666_$__cuda_sm20_div_s64) ;  /* 0x0000003000e47944 */ /* 0x00bfea0003c00000 */
        /* <DEDUP_REMOVED lines=9> */
.L_x_30625:
        /* <DEDUP_REMOVED lines=33> */
.L_x_30626:
[----:B------:R-:W-:Y:S01]  /*0750*/  MOV R0, R36 ;  /* 0x0000002400007202 */ /* 0x000fe20000000f00 */
[----:B------:R-:W-:Y:S01]  /*0760*/  IMAD.MOV.U32 R3, RZ, RZ, R37 ;  /* 0x000000ffff037224 */ /* 0x000fe200078e0025 */
[----:B------:R-:W-:-:S07]  /*0770*/  MOV R8, 0x790 ;  /* 0x0000079000087802 */ /* 0x000fce0000000f00 */
[----:B---3--:R-:W-:Y:S05]  /*0780*/  CALL.REL.NOINC `($__internal_666_$__cuda_sm20_div_s64) ;  /* 0x00000030002c7944 */ /* 0x008fea0003c00000 */
        /* <DEDUP_REMOVED lines=10> */
.L_x_30627:
        /* <DEDUP_REMOVED lines=34> */
.L_x_30628:
[----:B------:R-:W-:Y:S01]  /*0a50*/  MOV R30, R28 ;  /* 0x0000001c001e7202 */ /* 0x000fe20000000f00 */
[----:B------:R-:W-:Y:S01]  /*0a60*/  IMAD.MOV.U32 R0, RZ, RZ, R36 ;  /* 0x000000ffff007224 */ /* 0x000fe200078e0024 */
[----:B------:R-:W-:Y:S02]  /*0a70*/  MOV R3, R37 ;  /* 0x0000002500037202 */ /* 0x000fe40000000f00 */
[----:B------:R-:W-:-:S07]  /*0a80*/  MOV R8, 0xaa0 ;  /* 0x00000aa000087802 */ /* 0x000fce0000000f00 */
[----:B---3--:R-:W-:Y:S05]  /*0a90*/  CALL.REL.NOINC `($__internal_666_$__cuda_sm20_div_s64) ;  /* 0x0000002c00687944 */ /* 0x008fea0003c00000 */
        /* <DEDUP_REMOVED lines=10> */
.L_x_30629:
        /* <DEDUP_REMOVED lines=33> */
.L_x_30630:
[----:B------:R-:W-:Y:S01]  /*0d50*/  MOV R0, R36 ;  /* 0x0000002400007202 */ /* 0x000fe20000000f00 */
[----:B------:R-:W-:Y:S01]  /*0d60*/  IMAD.MOV.U32 R3, RZ, RZ, R37 ;  /* 0x000000ffff037224 */ /* 0x000fe200078e0025 */
[----:B------:R-:W-:-:S07]  /*0d70*/  MOV R8, 0xd90 ;  /* 0x00000d9000087802 */ /* 0x000fce0000000f00 */
[----:B---3--:R-:W-:Y:S05]  /*0d80*/  CALL.REL.NOINC `($__internal_666_$__cuda_sm20_div_s64) ;  /* 0x0000002800ac7944 */ /* 0x008fea0003c00000 */
        /* <DEDUP_REMOVED lines=9> */
.L_x_30631:
        /* <DEDUP_REMOVED lines=34> */
.L_x_30632:
[----:B------:R-:W-:Y:S01]  /*1040*/  IMAD.MOV.U32 R30, RZ, RZ, R28 ;  /* 0x000000ffff1e7224 */ /* 0x000fe200078e001c */
        /* <DEDUP_REMOVED lines=13> */
.L_x_30633:
        /* <DEDUP_REMOVED lines=34> */
.L_x_30634:
        /* <DEDUP_REMOVED lines=14> */
.L_x_30635:
        /* <DEDUP_REMOVED lines=34> */
.L_x_30636:
[----:B------:R-:W-:Y:S01]  /*1640*/  IMAD.MOV.U32 R30, RZ, RZ, R28 ;  /* 0x000000ffff1e7224 */ /* 0x000fe200078e001c */
        /* <DEDUP_REMOVED lines=14> */
.L_x_30637:
        /* <DEDUP_REMOVED lines=34> */
.L_x_30638:
[----:B------:R-:W-:Y:S01]  /*1950*/  MOV R0, R36 ;  /* 0x0000002400007202 */ /* 0x000fe20000000f00 */
[----:B------:R-:W-:Y:S01]  /*1960*/  IMAD.MOV.U32 R3, RZ, RZ, R37 ;  /* 0x000000ffff037224 */ /* 0x000fe200078e0025 */
[----:B------:R-:W-:-:S07]  /*1970*/  MOV R8, 0x1990 ;  /* 0x0000199000087802 */ /* 0x000fce0000000f00 */
[----:B---3--:R-:W-:Y:S05]  /*1980*/  CALL.REL.NOINC `($__internal_666_$__cuda_sm20_div_s64) ;  /* 0x0000001c00ac7944 */ /* 0x008fea0003c00000 */
        /* <DEDUP_REMOVED lines=9> */
.L_x_30639:
        /* <DEDUP_REMOVED lines=13> */
.L_x_30623:
        /* <DEDUP_REMOVED lines=33> */
.L_x_30642:
[----:B------:R-:W-:Y:S01]  /*1d00*/  IMAD.MOV.U32 R30, RZ, RZ, R32 ;  /* 0x000000ffff1e7224 */ /* 0x000fe200078e0020 */
[----:B------:R-:W-:Y:S01]  /*1d10*/  MOV R0, R16 ;  /* 0x0000001000007202 */ /* 0x000fe20000000f00 */
[----:B------:R-:W-:Y:S01]  /*1d20*/  IMAD.MOV.U32 R3, RZ, RZ, R17 ;  /* 0x000000ffff037224 */ /* 0x000fe200078e0011 */
[----:B------:R-:W-:-:S07]  /*1d30*/  MOV R8, 0x1d50 ;  /* 0x00001d5000087802 */ /* 0x000fce0000000f00 */
[----:B------:R-:W-:Y:S05]  /*1d40*/  CALL.REL.NOINC `($__internal_666_$__cuda_sm20_div_s64) ;  /* 0x0000001800bc7944 */ /* 0x000fea0003c00000 */
        /* <DEDUP_REMOVED lines=9> */
.L_x_30643:
        /* <DEDUP_REMOVED lines=35> */
.L_x_30644:
        /* <DEDUP_REMOVED lines=13> */
.L_x_30645:
        /* <DEDUP_REMOVED lines=36> */
.L_x_30646:
[----:B------:R-:W-:Y:S01]  /*2320*/  IMAD.MOV.U32 R30, RZ, RZ, R20 ;  /* 0x000000ffff1e7224 */ /* 0x000fe200078e0014 */
[----:B------:R-:W-:Y:S01]  /*2330*/  MOV R0, R18 ;  /* 0x0000001200007202 */ /* 0x000fe20000000f00 */
[----:B------:R-:W-:Y:S01]  /*2340*/  IMAD.MOV.U32 R3, RZ, RZ, R19 ;  /* 0x000000ffff037224 */ /* 0x000fe200078e0013 */
[----:B------:R-:W-:-:S07]  /*2350*/  MOV R8, 0x2370 ;  /* 0x0000237000087802 */ /* 0x000fce0000000f00 */
[----:B------:R-:W-:Y:S05]  /*2360*/  CALL.REL.NOINC `($__internal_666_$__cuda_sm20_div_s64) ;  /* 0x0000001400347944 */ /* 0x000fea0003c00000 */
        /* <DEDUP_REMOVED lines=10> */
.L_x_30647:
        /* <DEDUP_REMOVED lines=37> */
.L_x_30648:
[----:B------:R-:W-:Y:S01]  /*2660*/  IMAD.MOV.U32 R0, RZ, RZ, R18 ;  /* 0x000000ffff007224 */ /* 0x000fe200078e0012 */
[----:B------:R-:W-:Y:S02]  /*2670*/  MOV R3, R19 ;  /* 0x0000001300037202 */ /* 0x000fe40000000f00 */
[----:B------:R-:W-:-:S07]  /*2680*/  MOV R8, 0x26a0 ;  /* 0x000026a000087802 */ /* 0x000fce0000000f00 */
[----:B------:R-:W-:Y:S05]  /*2690*/  CALL.REL.NOINC `($__internal_666_$__cuda_sm20_div_s64) ;  /* 0x0000001000687944 */ /* 0x000fea0003c00000 */
        /* <DEDUP_REMOVED lines=8> */
.L_x_30649:
        /* <DEDUP_REMOVED lines=10> */
.L_x_30641:
        /* <DEDUP_REMOVED lines=31> */
.L_x_30651:
[----:B------:R-:W-:Y:S01]  /*29b0*/  MOV R30, R32 ;  /* 0x00000020001e7202 */ /* 0x000fe20000000f00 */
[----:B------:R-:W-:Y:S01]  /*29c0*/  IMAD.MOV.U32 R3, RZ, RZ, R17 ;  /* 0x000000ffff037224 */ /* 0x000fe200078e0011 */
[----:B------:R-:W-:Y:S02]  /*29d0*/  MOV R0, R16 ;  /* 0x0000001000007202 */ /* 0x000fe40000000f00 */
[----:B------:R-:W-:-:S07]  /*29e0*/  MOV R8, 0x2a00 ;  /* 0x00002a0000087802 */ /* 0x000fce0000000f00 */
[----:B------:R-:W-:Y:S05]  /*29f0*/  CALL.REL.NOINC `($__internal_666_$__cuda_sm20_div_s64) ;  /* 0x0000000c00907944 */ /* 0x000fea0003c00000 */
        /* <DEDUP_REMOVED lines=9> */
.L_x_30652:
        /* <DEDUP_REMOVED lines=36> */
.L_x_30653:
        /* <DEDUP_REMOVED lines=12> */
.L_x_30654:
        /* <DEDUP_REMOVED lines=10> */
.L_x_30650:
        /* <DEDUP_REMOVED lines=29> */
.L_x_30655:
[----:B------:R-:W-:-:S07]  /*3000*/  MOV R0, 0x3020 ;  /* 0x0000302000007802 */ /* 0x000fce0000000f00 */
[----:B------:R-:W-:Y:S05]  /*3010*/  CALL.REL.NOINC `($__internal_667_$__cuda_sm20_rem_s64) ;  /* 0x0000000c00547944 */ /* 0x000fea0003c00000 */
[----:B------:R-:W-:Y:S01]  /*3020*/  IMAD.MOV.U32 R8, RZ, RZ, R3 ;  /* 0x000000ffff087224 */ /* 0x000fe200078e0003 */
[----:B------:R-:W-:-:S07]  /*3030*/  MOV R9, R10 ;  /* 0x0000000a00097202 */ /* 0x000fce0000000f00 */
.L_x_30656:
[----:B------:R-:W0:Y:S02]  /*3040*/  LDC.64 R10, c[0x0][0x398] ;  /* 0x0000e600ff0a7b82 */ /* 0x000e240000000a00 */
[----:B0-----:R-:W-:-:S06]  /*3050*/  IMAD.WIDE.U32 R2, R2, 0x8, R10 ;  /* 0x0000000802027825 */ /* 0x001fcc00078e000a */
[----:B------:R-:W2:Y:S02]  /*3060*/  LDG.E.64 R2, desc[UR10][R2.64] ;  /* 0x0000000a02027981 */ /* 0x000ea4000c1e1b00 */
[-C--:B--2---:R-:W-:Y:S02]  /*3070*/  IMAD R11, R3, R8.reuse, RZ ;  /* 0x00000008030b7224 */ /* 0x084fe400078e02ff */
[----:B------:R-:W-:-:S04]  /*3080*/  IMAD.WIDE.U32 R28, R2, R8, R28 ;  /* 0x00000008021c7225 */ /* 0x000fc800078e001c */
[----:B------:R-:W-:-:S05]  /*3090*/  IMAD R11, R2, R9, R11 ;  /* 0x00000009020b7224 */ /* 0x000fca00078e020b */
[----:B------:R-:W-:-:S07]  /*30a0*/  IADD3 R29, PT, PT, R29, R11, RZ ;  /* 0x0000000b1d1d7210 */ /* 0x000fce0007ffe0ff */
.L_x_30622:
        /* <DEDUP_REMOVED lines=32> */
.L_x_30659:
        /* <DEDUP_REMOVED lines=37> */
.L_x_30658:
        /* <DEDUP_REMOVED lines=23> */
.L_x_30661:
        /* <DEDUP_REMOVED lines=14> */
.L_x_30662:
[----:B------:R-:W-:Y:S01]  /*3750*/  @!P1 IMAD R0, R3, UR8, R0 ;  /* 0x0000000803009c24 */ /* 0x000fe2000f8e0200 */
[----:B--2---:R-:W-:-:S05]  /*3760*/  @!P1 PRMT R3, R9, 0x9910, RZ ;  /* 0x0000991009039816 */ /* 0x004fca00000000ff */
[----:B------:R-:W2:Y:S02]  /*3770*/  @!P1 LDS.U8 R0, [R0] ;  /* 0x0000000000009984 */ /* 0x000ea40000000000 */
[----:B--2---:R-:W-:-:S05]  /*3780*/  @!P1 IMAD R2, R0, R3, RZ ;  /* 0x0000000300029224 */ /* 0x004fca00078e02ff */
[----:B------:R-:W-:-:S07]  /*3790*/  @!P1 PRMT R9, R2, 0x7610, R9 ;  /* 0x0000761002099816 */ /* 0x000fce0000000009 */
.L_x_30660:
[----:B--2---:R2:W-:Y:S02]  /*37a0*/  STS.U8 [R6+UR4], R9 ;  /* 0x0000000906007988 */ /* 0x0045e40008000004 */
.L_x_30657:
        /* <DEDUP_REMOVED lines=9> */
        .weak           $__internal_666_$__cuda_sm20_div_s64
        .type           $__internal_666_$__cuda_sm20_div_s64,@function
        .size           $__internal_666_$__cuda_sm20_div_s64,($__internal_667_$__cuda_sm20_rem_s64 - $__internal_666_$__cuda_sm20_div_s64)
$__internal_666_$__cuda_sm20_div_s64:
        /* <DEDUP_REMOVED lines=82> */
[----:B------:R-:W-:Y:S06]  /*3d60*/  RET.REL.NODEC R8 `(contiguous_prod3_u8) ;  /* 0xffffffc008a47950 */ /* 0x000fec0003c3ffff */
        .weak           $__internal_667_$__cuda_sm20_rem_s64
        .type           $__internal_667_$__cuda_sm20_rem_s64,@function
        .size           $__internal_667_$__cuda_sm20_rem_s64,(.L_x_32870 - $__internal_667_$__cuda_sm20_rem_s64)
$__internal_667_$__cuda_sm20_rem_s64:
        /* <DEDUP_REMOVED lines=66> */
[----:B------:R-:W-:Y:S06]  /*4190*/  RET.REL.NODEC R8 `(contiguous_prod3_u8) ;  /* 0xffffffbc08987950 */ /* 0x000fec0003c3ffff */
.L_x_30663:
        /* <DEDUP_REMOVED lines=14> */
.L_x_32870:


//--------------------- .text.contiguous_prod22_u8 --------------------------
	.section	.text.contiguous_prod22_u8,"ax",@progbits
	.align	128
        .global         contiguous_prod22_u8
        .type           contiguous_prod22_u8,@function
        .size           contiguous_prod22_u8,(.L_x_33573 - contiguous_prod22_u8)
        .other          contiguous_prod22_u8,@"STO_CUDA_ENTRY STV_DEFAULT"
contiguous_prod22_u8:
.text.contiguous_prod22_u8:
        /* <DEDUP_REMOVED lines=48> */
.L_x_30665:
[----:B------:R-:W-:Y:S05]  /*0300*/  BSYNC.RECONVERGENT B0 ;  /* 0x0000000000007941 */ /* 0x000fea0003800200 */
.L_x_30664:
[----:B------:R-:W-:Y:S01]  /*0310*/  BAR.SYNC.DEFER_BLOCKING 0x0 ;  /* 0x0000000000007b1d */ /* 0x000fe20000010000 */
[----:B------:R-:W-:Y:S01]  /*0320*/  UISETP.GE.U32.AND UP0, UPT, UR5, 0x42, UPT ;  /* 0x000000420500788c */ /* 0x000fe2000bf06070 */
[----:B------:R-:W-:-:S08]  /*0330*/  VIADD R2, R0, UR4 ;  /* 0x0000000400027c36 */ /* 0x000fd00008000000 */
[----:B------:R-:W-:Y:S05]  /*0340*/  BRA.U !UP0, `(.L_x_30666) ;  /* 0x0000000108287547 */ /* 0x000fea000b800000 */
.L_x_30667:
        /* <DEDUP_REMOVED lines=10> */
.L_x_30666:
        /* <DEDUP_REMOVED lines=44> */
.L_x_30668:
        /* <DEDUP_REMOVED lines=13> */
.L_x_33573:


//--------------------- .text.contiguous_prod2_u8 --------------------------
	.section	.text.contiguous_prod2_u8,"ax",@progbits
	.align	128
        .global         contiguous_prod2_u8
        .type           contiguous_prod2_u8,@function
        .size           contiguous_prod2_u8,(.L_x_32872 - contiguous_prod2_u8)
        .other          contiguous_prod2_u8,@"STO_CUDA_ENTRY STV_DEFAULT"
contiguous_prod2_u8:
.text.contiguous_prod2_u8:
        /* <DEDUP_REMOVED lines=49> */
.L_x_30697:
        /* <DEDUP_REMOVED lines=32> */
.L_x_30674:
[----:B------:R-:W-:Y:S01]  /*0510*/  IMAD.MOV.U32 R26, RZ, RZ, R4 ;  /* 0x000000ffff1a7224 */ /* 0x000fe200078e0004 */
[----:B------:R-:W-:Y:S01]  /*0520*/  MOV R11, R3 ;  /* 0x00000003000b7202 */ /* 0x000fe20000000f00 */
[----:B------:R-:W-:Y:S01]  /*0530*/  IMAD.MOV.U32 R10, RZ, RZ, R22 ;  /* 0x000000ffff0a7224 */ /* 0x000fe200078e0016 */
[----:B------:R-:W-:Y:S02]  /*0540*/  MOV R9, R23 ;  /* 0x0000001700097202 */ /* 0x000fe40000000f00 */
[----:B------:R-:W-:-:S07]  /*0550*/  MOV R8, 0x570 ;  /* 0x0000057000087802 */ /* 0x000fce0000000f00 */
[----:B-1----:R-:W-:Y:S05]  /*0560*/  CALL.REL.NOINC `($__internal_668_$__cuda_sm20_div_s64) ;  /* 0x00000064002c7944 */ /* 0x002fea0003c00000 */
        /* <DEDUP_REMOVED lines=10> */
.L_x_30675:
[----:B------:R-:W-:Y:S05]  /*0610*/  BSYNC.RECONVERGENT B1 ;  /* 0x0000000000017941 */ /* 0x000fea0003800200 */
.L_x_30673:
        /* <DEDUP_REMOVED lines=34> */
.L_x_30677:
[----:B------:R-:W-:Y:S01]  /*0840*/  IMAD.MOV.U32 R26, RZ, RZ, R18 ;  /* 0x000000ffff1a7224 */ /* 0x000fe200078e0012 */
[----:B------:R-:W-:Y:S01]  /*0850*/  MOV R11, R19 ;  /* 0x00000013000b7202 */ /* 0x000fe20000000f00 */
[----:B------:R-:W-:Y:S01]  /*0860*/  IMAD.MOV.U32 R10, RZ, RZ, R22 ;  /* 0x000000ffff0a7224 */ /* 0x000fe200078e0016 */
[----:B------:R-:W-:Y:S02]  /*0870*/  MOV R9, R23 ;  /* 0x0000001700097202 */ /* 0x000fe40000000f00 */
[----:B------:R-:W-:-:S07]  /*0880*/  MOV R8, 0x8a0 ;  /* 0x000008a000087802 */ /* 0x000fce0000000f00 */
[----:B------:R-:W-:Y:S05]  /*0890*/  CALL.REL.NOINC `($__internal_668_$__cuda_sm20_div_s64) ;  /* 0x0000006000607944 */ /* 0x000fea0003c00000 */
        /* <DEDUP_REMOVED lines=8> */
.L_x_30678:
[----:B------:R-:W-:Y:S05]  /*0920*/  BSYNC.RECONVERGENT B1 ;  /* 0x0000000000017941 */ /* 0x000fea0003800200 */
.L_x_30676:
        /* <DEDUP_REMOVED lines=33> */
.L_x_30680:
[----:B------:R-:W-:Y:S01]  /*0b40*/  MOV R26, R36 ;  /* 0x00000024001a7202 */ /* 0x000fe20000000f00 */
[----:B------:R-:W-:Y:S01]  /*0b50*/  IMAD.MOV.U32 R11, RZ, RZ, R37 ;  /* 0x000000ffff0b7224 */ /* 0x000fe200078e0025 */
[----:B------:R-:W-:Y:S01]  /*0b60*/  MOV R10, R18 ;  /* 0x00000012000a7202 */ /* 0x000fe20000000f00 */
[----:B------:R-:W-:Y:S01]  /*0b70*/  IMAD.MOV.U32 R9, RZ, RZ, R19 ;  /* 0x000000ffff097224 */ /* 0x000fe200078e0013 */
[----:B------:R-:W-:-:S07]  /*0b80*/  MOV R8, 0xba0 ;  /* 0x00000ba000087802 */ /* 0x000fce0000000f00 */
[----:B------:R-:W-:Y:S05]  /*0b90*/  CALL.REL.NOINC `($__internal_668_$__cuda_sm20_div_s64) ;  /* 0x0000005c00a07944 */ /* 0x000fea0003c00000 */
        /* <DEDUP_REMOVED lines=10> */
.L_x_30681:
[----:B------:R-:W-:Y:S05]  /*0c40*/  BSYNC.RECONVERGENT B1 ;  /* 0x0000000000017941 */ /* 0x000fea0003800200 */
.L_x_30679:
        /* <DEDUP_REMOVED lines=35> */
.L_x_30683:
[----:B------:R-:W-:Y:S01]  /*0e80*/  IMAD.MOV.U32 R26, RZ, RZ, R22 ;  /* 0x000000ffff1a7224 */ /* 0x000fe200078e0016 */
[----:B------:R-:W-:Y:S01]  /*0e90*/  MOV R11, R23 ;  /* 0x00000017000b7202 */ /* 0x000fe20000000f00 */
[----:B------:R-:W-:Y:S01]  /*0ea0*/  IMAD.MOV.U32 R10, RZ, RZ, R18 ;  /* 0x000000ffff0a7224 */ /* 0x000fe200078e0012 */
[----:B------:R-:W-:Y:S02]  /*0eb0*/  MOV R9, R19 ;  /* 0x0000001300097202 */ /* 0x000fe40000000f00 */
[----:B------:R-:W-:-:S07]  /*0ec0*/  MOV R8, 0xee0 ;  /* 0x00000ee000087802 */ /* 0x000fce0000000f00 */
[----:B------:R-:W-:Y:S05]  /*0ed0*/  CALL.REL.NOINC `($__internal_668_$__cuda_sm20_div_s64) ;  /* 0x0000005800d07944 */ /* 0x000fea0003c00000 */
        /* <DEDUP_REMOVED lines=11> */
.L_x_30684:
[----:B------:R-:W-:Y:S05]  /*0f90*/  BSYNC.RECONVERGENT B1 ;  /* 0x0000000000017941 */ /* 0x000fea0003800200 */
.L_x_30682:
        /* <DEDUP_REMOVED lines=36> */
.L_x_30686:
        /* <DEDUP_REMOVED lines=16> */
.L_x_30687:
[----:B------:R-:W-:Y:S05]  /*12e0*/  BSYNC.RECONVERGENT B1 ;  /* 0x0000000000017941 */ /* 0x000fea0003800200 */
.L_x_30685:
        /* <DEDUP_REMOVED lines=35> */
.L_x_30689:
[----:B------:R-:W-:Y:S01]  /*1520*/  IMAD.MOV.U32 R26, RZ, RZ, R42 ;  /* 0x000000ffff1a7224 */ /* 0x000fe200078e002a */
[----:B------:R-:W-:Y:S01]  /*1530*/  MOV R11, R43 ;  /* 0x0000002b000b7202 */ /* 0x000fe20000000f00 */
[----:B------:R-:W-:Y:S01]  /*1540*/  IMAD.MOV.U32 R10, RZ, RZ, R18 ;  /* 0x000000ffff0a7224 */ /* 0x000fe200078e0012 */
[----:B------:R-:W-:Y:S02]  /*1550*/  MOV R9, R19 ;  /* 0x0000001300097202 */ /* 0x000fe40000000f00 */
[----:B------:R-:W-:-:S07]  /*1560*/  MOV R8, 0x1580 ;  /* 0x0000158000087802 */ /* 0x000fce0000000f00 */
[----:B------:R-:W-:Y:S05]  /*1570*/  CALL.REL.NOINC `($__internal_668_$__cuda_sm20_div_s64) ;  /* 0x0000005400287944 */ /* 0x000fea0003c00000 */
        /* <DEDUP_REMOVED lines=11> */
.L_x_30690:
[----:B------:R-:W-:Y:S05]  /*1630*/  BSYNC.RECONVERGENT B1 ;  /* 0x0000000000017941 */ /* 0x000fea0003800200 */
.L_x_30688:
        /* <DEDUP_REMOVED lines=35> */
.L_x_30692:
[----:B------:R-:W-:Y:S01]  /*1870*/  IMAD.MOV.U32 R26, RZ, RZ, R38 ;  /* 0x000000ffff1a7224 */ /* 0x000fe200078e0026 */
[----:B------:R-:W-:Y:S01]  /*1880*/  MOV R11, R39 ;  /* 0x00000027000b7202 */ /* 0x000fe20000000f00 */
[----:B------:R-:W-:Y:S01]  /*1890*/  IMAD.MOV.U32 R10, RZ, RZ, R20 ;  /* 0x000000ffff0a7224 */ /* 0x000fe200078e0014 */
[----:B------:R-:W-:Y:S02]  /*18a0*/  MOV R9, R21 ;  /* 0x0000001500097202 */ /* 0x000fe40000000f00 */
[----:B------:R-:W-:-:S07]  /*18b0*/  MOV R8, 0x18d0 ;  /* 0x000018d000087802 */ /* 0x000fce0000000f00 */
[----:B------:R-:W-:Y:S05]  /*18c0*/  CALL.REL.NOINC `($__internal_668_$__cuda_sm20_div_s64) ;  /* 0x0000005000547944 */ /* 0x000fea0003c00000 */
        /* <DEDUP_REMOVED lines=11> */
.L_x_30693:
[----:B------:R-:W-:Y:S05]  /*1980*/  BSYNC.RECONVERGENT B1 ;  /* 0x0000000000017941 */ /* 0x000fea0003800200 */
.L_x_30691:
        /* <DEDUP_REMOVED lines=35> */
.L_x_30695:
[----:B------:R-:W-:Y:S01]  /*1bc0*/  IMAD.MOV.U32 R26, RZ, RZ, R18 ;  /* 0x000000ffff1a7224 */ /* 0x000fe200078e0012 */
[----:B------:R-:W-:Y:S01]  /*1bd0*/  MOV R11, R19 ;  /* 0x00000013000b7202 */ /* 0x000fe20000000f00 */
[----:B------:R-:W-:Y:S01]  /*1be0*/  IMAD.MOV.U32 R10, RZ, RZ, R20 ;  /* 0x000000ffff0a7224 */ /* 0x000fe200078e0014 */
[----:B------:R-:W-:Y:S02]  /*1bf0*/  MOV R9, R21 ;  /* 0x0000001500097202 */ /* 0x000fe40000000f00 */
[----:B------:R-:W-:-:S07]  /*1c00*/  MOV R8, 0x1c20 ;  /* 0x00001c2000087802 */ /* 0x000fce0000000f00 */
[----:B------:R-:W-:Y:S05]  /*1c10*/  CALL.REL.NOINC `($__internal_668_$__cuda_sm20_div_s64) ;  /* 0x0000004c00807944 */ /* 0x000fea0003c00000 */
        /* <DEDUP_REMOVED lines=11> */
.L_x_30696:
[----:B------:R-:W-:Y:S05]  /*1cd0*/  BSYNC.RECONVERGENT B1 ;  /* 0x0000000000017941 */ /* 0x000fea0003800200 */
.L_x_30694:
        /* <DEDUP_REMOVED lines=9> */
.L_x_30672:
        /* <DEDUP_REMOVED lines=35> */
.L_x_30700:
        /* <DEDUP_REMOVED lines=16> */
.L_x_30701:
[----:B------:R-:W-:Y:S05]  /*20a0*/  BSYNC.RECONVERGENT B1 ;  /* 0x0000000000017941 */ /* 0x000fea0003800200 */
.L_x_30699:
        /* <DEDUP_REMOVED lines=34> */
.L_x_30703:
        /* <DEDUP_REMOVED lines=14> */
.L_x_30704:
[----:B------:R-:W-:Y:S05]  /*23b0*/  BSYNC.RECONVERGENT B1 ;  /* 0x0000000000017941 */ /* 0x000fea0003800200 */
.L_x_30702:
        /* <DEDUP_REMOVED lines=35> */
.L_x_30706:
[----:B------:R-:W-:Y:S01]  /*25f0*/  MOV R26, R22 ;  /* 0x00000016001a7202 */ /* 0x000fe20000000f00 */
[----:B------:R-:W-:Y:S01]  /*2600*/  IMAD.MOV.U32 R11, RZ, RZ, R23 ;  /* 0x000000ffff0b7224 */ /* 0x000fe200078e0017 */
[----:B------:R-:W-:Y:S01]  /*2610*/  MOV R10, R14 ;  /* 0x0000000e000a7202 */ /* 0x000fe20000000f00 */
[----:B------:R-:W-:Y:S01]  /*2620*/  IMAD.MOV.U32 R9, RZ, RZ, R15 ;  /* 0x000000ffff097224 */ /* 0x000fe200078e000f */
[----:B------:R-:W-:-:S07]  /*2630*/  MOV R8, 0x2650 ;  /* 0x0000265000087802 */ /* 0x000fce0000000f00 */
[----:B------:R-:W-:Y:S05]  /*2640*/  CALL.REL.NOINC `($__internal_668_$__cuda_sm20_div_s64) ;  /* 0x0000004000f47944 */ /* 0x000fea0003c00000 */
        /* <DEDUP_REMOVED lines=11> */
.L_x_30707:
[----:B------:R-:W-:Y:S05]  /*2700*/  BSYNC.RECONVERGENT B1 ;  /* 0x0000000000017941 */ /* 0x000fea0003800200 */
.L_x_30705:
        /* <DEDUP_REMOVED lines=35> */
.L_x_30709:
        /* <DEDUP_REMOVED lines=16> */
.L_x_30710:
[----:B------:R-:W-:Y:S05]  /*2a40*/  BSYNC.RECONVERGENT B1 ;  /* 0x0000000000017941 */ /* 0x000fea0003800200 */
.L_x_30708:
[----:B------:R-:W-:Y:S01]  /*2a50*/  IMAD R9, R9, R22, RZ ;  /* 0x0000001609097224 */ /* 0x000fe200078e02ff */
[----:B------:R-:W-:Y:S01]  /*2a60*/  IADD3 R5, PT, PT, R5, -0x2, RZ ;  /* 0xfffffffe05057810 */ /* 0x000fe20007ffe0ff */
[----:B------:R-:W-:Y:S02]  /*2a70*/  IMAD.MOV.U32 R6, RZ, RZ, R20 ;  /* 0x000000ffff067224 */ /* 0x000fe400078e0014 */
[-C--:B------:R-:W-:Y:S02]  /*2a80*/  IMAD R9, R23, R8.reuse, R9 ;  /* 0x0000000817097224 */ /* 0x080fe400078e0209 */
[----:B------:R-:W-:-:S04]  /*2a90*/  IMAD.WIDE.U32 R20, R22, R8, R6 ;  /* 0x0000000816147225 */ /* 0x000fc800078e0006 */
[----:B------:R-:W-:-:S07]  /*2aa0*/  IMAD.IADD R21, R21, 0x1, R9 ;  /* 0x0000000115157824 */ /* 0x000fce00078e0209 */
.L_x_30698:
        /* <DEDUP_REMOVED lines=31> */
.L_x_30712:
[----:B------:R-:W-:Y:S01]  /*2ca0*/  MOV R23, R3 ;  /* 0x0000000300177202 */ /* 0x000fe20000000f00 */
[----:B------:R-:W-:Y:S01]  /*2cb0*/  IMAD.MOV.U32 R22, RZ, RZ, R6 ;  /* 0x000000ffff167224 */ /* 0x000fe200078e0006 */
[----:B------:R-:W-:Y:S02]  /*2cc0*/  MOV R3, R7 ;  /* 0x0000000700037202 */ /* 0x000fe40000000f00 */
[----:B------:R-:W-:-:S07]  /*2cd0*/  MOV R24, 0x2cf0 ;  /* 0x00002cf000187802 */ /* 0x000fce0000000f00 */
[----:B------:R-:W-:Y:S05]  /*2ce0*/  CALL.REL.NOINC `($__internal_669_$__cuda_sm20_rem_s64) ;  /* 0x0000004000987944 */ /* 0x000fea0003c00000 */
[----:B------:R-:W-:-:S07]  /*2cf0*/  IMAD.MOV.U32 R8, RZ, RZ, R4 ;  /* 0x000000ffff087224 */ /* 0x000fce00078e0004 */
.L_x_30713:
[----:B------:R-:W-:Y:S05]  /*2d00*/  BSYNC.RECONVERGENT B1 ;  /* 0x0000000000017941 */ /* 0x000fea0003800200 */
.L_x_30711:
        /* <DEDUP_REMOVED lines=30> */
.L_x_30715:
[----:B------:R-:W-:Y:S01]  /*2ef0*/  MOV R22, R6 ;  /* 0x0000000600167202 */ /* 0x000fe20000000f00 */
[----:B------:R-:W-:Y:S01]  /*2f00*/  IMAD.MOV.U32 R3, RZ, RZ, R7 ;  /* 0x000000ffff037224 */ /* 0x000fe200078e0007 */
[----:B------:R-:W-:Y:S01]  /*2f10*/  MOV R4, R18 ;  /* 0x0000001200047202 */ /* 0x000fe20000000f00 */
[----:B------:R-:W-:Y:S01]  /*2f20*/  IMAD.MOV.U32 R23, RZ, RZ, R19 ;  /* 0x000000ffff177224 */ /* 0x000fe200078e0013 */
[----:B------:R-:W-:-:S07]  /*2f30*/  MOV R24, 0x2f50 ;  /* 0x00002f5000187802 */ /* 0x000fce0000000f00 */
[----:B------:R-:W-:Y:S05]  /*2f40*/  CALL.REL.NOINC `($__internal_669_$__cuda_sm20_rem_s64) ;  /* 0x0000004000007944 */ /* 0x000fea0003c00000 */
[----:B------:R-:W-:-:S07]  /*2f50*/  MOV R5, R9 ;  /* 0x0000000900057202 */ /* 0x000fce0000000f00 */
.L_x_30716:
[----:B------:R-:W-:Y:S05]  /*2f60*/  BSYNC.RECONVERGENT B1 ;  /* 0x0000000000017941 */ /* 0x000fea0003800200 */
.L_x_30714:
[----:B------:R-:W-:Y:S02]  /*2f70*/  IMAD R3, R5, R14, RZ ;  /* 0x0000000e05037224 */ /* 0x000fe400078e02ff */
[----:B------:R-:W-:-:S04]  /*2f80*/  IMAD.WIDE.U32 R20, R14, R4, R20 ;  /* 0x000000040e147225 */ /* 0x000fc800078e0014 */
[----:B------:R-:W-:-:S04]  /*2f90*/  IMAD R3, R15, R4, R3 ;  /* 0x000000040f037224 */ /* 0x000fc800078e0203 */
[----:B------:R-:W-:-:S07]  /*2fa0*/  IMAD.IADD R21, R21, 0x1, R3 ;  /* 0x0000000115157824 */ /* 0x000fce00078e0203 */
.L_x_30671:
        /* <DEDUP_REMOVED lines=10> */
.L_x_30670:
        /* <DEDUP_REMOVED lines=20> */
.L_x_30744:
        /* <DEDUP_REMOVED lines=31> */
.L_x_30721:
[----:B------:R-:W-:Y:S01]  /*3380*/  MOV R26, R4 ;  /* 0x00000004001a7202 */ /* 0x000fe20000000f00 */
[----:B------:R-:W-:Y:S01]  /*3390*/  IMAD.MOV.U32 R11, RZ, RZ, R5 ;  /* 0x000000ffff0b7224 */ /* 0x000fe200078e0005 */
[----:B------:R-:W-:Y:S01]  /*33a0*/  MOV R10, R36 ;  /* 0x00000024000a7202 */ /* 0x000fe20000000f00 */
[----:B------:R-:W-:Y:S01]  /*33b0*/  IMAD.MOV.U32 R9, RZ, RZ, R37 ;  /* 0x000000ffff097224 */ /* 0x000fe200078e0025 */
[----:B------:R-:W-:-:S07]  /*33c0*/  MOV R8, 0x33e0 ;  /* 0x000033e000087802 */ /* 0x000fce0000000f00 */
[----:B-123--:R-:W-:Y:S05]  /*33d0*/  CALL.REL.NOINC `($__internal_668_$__cuda_sm20_div_s64) ;  /* 0x0000003400907944 */ /* 0x00efea0003c00000 */
        /* <DEDUP_REMOVED lines=8> */
.L_x_30722:
[----:B------:R-:W-:Y:S05]  /*3460*/  BSYNC.RECONVERGENT B1 ;  /* 0x0000000000017941 */ /* 0x000fea0003800200 */
.L_x_30720:
        /* <DEDUP_REMOVED lines=37> */
.L_x_30724:
        /* <DEDUP_REMOVED lines=16> */
.L_x_30725:
[----:B------:R-:W-:Y:S05]  /*37c0*/  BSYNC.RECONVERGENT B1 ;  /* 0x0000000000017941 */ /* 0x000fea0003800200 */
.L_x_30723:
        /* <DEDUP_REMOVED lines=38> */
.L_x_30727:
        /* <DEDUP_REMOVED lines=17> */
.L_x_30728:
[----:B------:R-:W-:Y:S05]  /*3b40*/  BSYNC.RECONVERGENT B1 ;  /* 0x0000000000017941 */ /* 0x000fea0003800200 */
.L_x_30726:
        /* <DEDUP_REMOVED lines=38> */
.L_x_30730:
[----:B------:R-:W-:Y:S01]  /*3db0*/  MOV R26, R36 ;  /* 0x00000024001a7202 */ /* 0x000fe20000000f00 */
[----:B------:R-:W-:Y:S01]  /*3dc0*/  IMAD.MOV.U32 R11, RZ, RZ, R37 ;  /* 0x000000ffff0b7224 */ /* 0x000fe200078e0025 */
[----:B------:R-:W-:Y:S01]  /*3dd0*/  MOV R10, R38 ;  /* 0x00000026000a7202 */ /* 0x000fe20000000f00 */
[----:B------:R-:W-:Y:S01]  /*3de0*/  IMAD.MOV.U32 R9, RZ, RZ, R39 ;  /* 0x000000ffff097224 */ /* 0x000fe200078e0027 */
[----:B------:R-:W-:-:S07]  /*3df0*/  MOV R8, 0x3e10 ;  /* 0x00003e1000087802 */ /* 0x000fce0000000f00 */
[----:B-1----:R-:W-:Y:S05]  /*3e00*/  CALL.REL.NOINC `($__internal_668_$__cuda_sm20_div_s64) ;  /* 0x0000002c00047944 */ /* 0x002fea0003c00000 */
        /* <DEDUP_REMOVED lines=11> */
.L_x_30731:
[----:B------:R-:W-:Y:S05]  /*3ec0*/  BSYNC.RECONVERGENT B1 ;  /* 0x0000000000017941 */ /* 0x000fea0003800200 */
.L_x_30729:
        /* <DEDUP_REMOVED lines=38> */
.L_x_30733:
        /* <DEDUP_REMOVED lines=17> */
.L_x_30734:
[----:B------:R-:W-:Y:S05]  /*4240*/  BSYNC.RECONVERGENT B1 ;  /* 0x0000000000017941 */ /* 0x000fea0003800200 */
.L_x_30732:
        /* <DEDUP_REMOVED lines=38> */
.L_x_30736:
        /* <DEDUP_REMOVED lines=17> */
.L_x_30737:
[----:B------:R-:W-:Y:S05]  /*45c0*/  BSYNC.RECONVERGENT B1 ;  /* 0x0000000000017941 */ /* 0x000fea0003800200 */
.L_x_30735:
        /* <DEDUP_REMOVED lines=38> */
.L_x_30739:
[----:B------:R-:W-:Y:S01]  /*4830*/  MOV R26, R36 ;  /* 0x00000024001a7202 */ /* 0x000fe20000000f00 */
[----:B------:R-:W-:Y:S01]  /*4840*/  IMAD.MOV.U32 R11, RZ, RZ, R37 ;  /* 0x000000ffff0b7224 */ /* 0x000fe200078e0025 */
[----:B------:R-:W-:Y:S02]  /*4850*/  MOV R10, R38 ;  /* 0x00000026000a7202 */ /* 0x000fe40000000f00 */
[----:B------:R-:W-:Y:S02]  /*4860*/  MOV R9, R39 ;  /* 0x0000002700097202 */ /* 0x000fe40000000f00 */
[----:B------:R-:W-:-:S07]  /*4870*/  MOV R8, 0x4890 ;  /* 0x0000489000087802 */ /* 0x000fce0000000f00 */
[----:B-1----:R-:W-:Y:S05]  /*4880*/  CALL.REL.NOINC `($__internal_668_$__cuda_sm20_div_s64) ;  /* 0x0000002000647944 */ /* 0x002fea0003c00000 */
        /* <DEDUP_REMOVED lines=11> */
.L_x_30740:
[----:B------:R-:W-:Y:S05]  /*4940*/  BSYNC.RECONVERGENT B1 ;  /* 0x0000000000017941 */ /* 0x000fea0003800200 */
.L_x_30738:
        /* <DEDUP_REMOVED lines=36> */
.L_x_30742:
[----:B------:R-:W-:Y:S01]  /*4b90*/  MOV R26, R36 ;  /* 0x00000024001a7202 */ /* 0x000fe20000000f00 */
[----:B------:R-:W-:Y:S01]  /*4ba0*/  IMAD.MOV.U32 R10, RZ, RZ, R38 ;  /* 0x000000ffff0a7224 */ /* 0x000fe200078e0026 */
[----:B------:R-:W-:Y:S02]  /*4bb0*/  MOV R11, R37 ;  /* 0x00000025000b7202 */ /* 0x000fe40000000f00 */
[----:B------:R-:W-:Y:S02]  /*4bc0*/  MOV R9, R39 ;  /* 0x0000002700097202 */ /* 0x000fe40000000f00 */
[----:B------:R-:W-:-:S07]  /*4bd0*/  MOV R8, 0x4bf0 ;  /* 0x00004bf000087802 */ /* 0x000fce0000000f00 */
[----:B-1----:R-:W-:Y:S05]  /*4be0*/  CALL.REL.NOINC `($__internal_668_$__cuda_sm20_div_s64) ;  /* 0x0000001c008c7944 */ /* 0x002fea0003c00000 */
        /* <DEDUP_REMOVED lines=11> */
.L_x_30743:
[----:B------:R-:W-:Y:S05]  /*4ca0*/  BSYNC.RECONVERGENT B1 ;  /* 0x0000000000017941 */ /* 0x000fea0003800200 */
.L_x_30741:
        /* <DEDUP_REMOVED lines=14> */
.L_x_30719:
        /* <DEDUP_REMOVED lines=36> */
.L_x_30747:
[----:B------:R-:W-:Y:S01]  /*4fd0*/  IMAD.MOV.U32 R26, RZ, RZ, R4 ;  /* 0x000000ffff1a7224 */ /* 0x000fe200078e0004 */
[----:B------:R-:W-:Y:S01]  /*4fe0*/  MOV R11, R5 ;  /* 0x00000005000b7202 */ /* 0x000fe20000000f00 */
[----:B------:R-:W-:Y:S01]  /*4ff0*/  IMAD.MOV.U32 R9, RZ, RZ, R17 ;  /* 0x000000ffff097224 */ /* 0x000fe200078e0011 */
[----:B------:R-:W-:Y:S02]  /*5000*/  MOV R10, R16 ;  /* 0x00000010000a7202 */ /* 0x000fe40000000f00 */
[----:B------:R-:W-:-:S07]  /*5010*/  MOV R8, 0x5030 ;  /* 0x0000503000087802 */ /* 0x000fce0000000f00 */
[----:B------:R-:W-:Y:S05]  /*5020*/  CALL.REL.NOINC `($__internal_668_$__cuda_sm20_div_s64) ;  /* 0x00000018007c7944 */ /* 0x000fea0003c00000 */
        /* <DEDUP_REMOVED lines=9> */
.L_x_30748:
[----:B------:R-:W-:Y:S05]  /*50c0*/  BSYNC.RECONVERGENT B1 ;  /* 0x0000000000017941 */ /* 0x000fea0003800200 */
.L_x_30746:
        /* <DEDUP_REMOVED lines=39> */
.L_x_30750:
[----:B------:R-:W-:Y:S01]  /*5340*/  MOV R26, R20 ;  /* 0x00000014001a7202 */ /* 0x000fe20000000f00 */
[----:B------:R-:W-:Y:S01]  /*5350*/  IMAD.MOV.U32 R10, RZ, RZ, R4 ;  /* 0x000000ffff0a7224 */ /* 0x000fe200078e0004 */
[----:B------:R-:W-:Y:S02]  /*5360*/  MOV R11, R21 ;  /* 0x00000015000b7202 */ /* 0x000fe40000000f00 */
[----:B------:R-:W-:Y:S02]  /*5370*/  MOV R9, R5 ;  /* 0x0000000500097202 */ /* 0x000fe40000000f00 */
[----:B------:R-:W-:-:S07]  /*5380*/  MOV R8, 0x53a0 ;  /* 0x000053a000087802 */ /* 0x000fce0000000f00 */
[----:B------:R-:W-:Y:S05]  /*5390*/  CALL.REL.NOINC `($__internal_668_$__cuda_sm20_div_s64) ;  /* 0x0000001400a07944 */ /* 0x000fea0003c00000 */
        /* <DEDUP_REMOVED lines=11> */
.L_x_30751:
[----:B------:R-:W-:Y:S05]  /*5450*/  BSYNC.RECONVERGENT B1 ;  /* 0x0000000000017941 */ /* 0x000fea0003800200 */
.L_x_30749:
        /* <DEDUP_REMOVED lines=39> */
.L_x_30753:
        /* <DEDUP_REMOVED lines=17> */
.L_x_30754:
[----:B------:R-:W-:Y:S05]  /*57e0*/  BSYNC.RECONVERGENT B1 ;  /* 0x0000000000017941 */ /* 0x000fea0003800200 */
.L_x_30752:
        /* <DEDUP_REMOVED lines=40> */
.L_x_30756:
[----:B------:R-:W-:Y:S01]  /*5a70*/  MOV R26, R20 ;  /* 0x00000014001a7202 */ /* 0x000fe20000000f00 */
[----:B------:R-:W-:Y:S01]  /*5a80*/  IMAD.MOV.U32 R11, RZ, RZ, R21 ;  /* 0x000000ffff0b7224 */ /* 0x000fe200078e0015 */
[----:B------:R-:W-:Y:S02]  /*5a90*/  MOV R10, R4 ;  /* 0x00000004000a7202 */ /* 0x000fe40000000f00 */
        /* <DEDUP_REMOVED lines=14> */
.L_x_30757:
[----:B------:R-:W-:Y:S05]  /*5b80*/  BSYNC.RECONVERGENT B1 ;  /* 0x0000000000017941 */ /* 0x000fea0003800200 */
.L_x_30755:
        /* <DEDUP_REMOVED lines=10> */
.L_x_30745:
        /* <DEDUP_REMOVED lines=34> */
.L_x_30760:
        /* <DEDUP_REMOVED lines=15> */
.L_x_30761:
[----:B------:R-:W-:Y:S05]  /*5f40*/  BSYNC.RECONVERGENT B1 ;  /* 0x0000000000017941 */ /* 0x000fea0003800200 */
.L_x_30759:
        /* <DEDUP_REMOVED lines=39> */
.L_x_30763:
        /* <DEDUP_REMOVED lines=17> */
.L_x_30764:
[----:B------:R-:W-:Y:S05]  /*62d0*/  BSYNC.RECONVERGENT B1 ;  /* 0x0000000000017941 */ /* 0x000fea0003800200 */
.L_x_30762:
        /* <DEDUP_REMOVED lines=10> */
.L_x_30758:
        /* <DEDUP_REMOVED lines=30> */
.L_x_30766:
[----:B------:R-:W-:Y:S02]  /*6560*/  MOV R3, R23 ;  /* 0x0000001700037202 */ /* 0x000fe40000000f00 */
[----:B------:R-:W-:Y:S02]  /*6570*/  MOV R23, R5 ;  /* 0x0000000500177202 */ /* 0x000fe40000000f00 */
[----:B------:R-:W-:-:S07]  /*6580*/  MOV R24, 0x65a0 ;  /* 0x000065a000187802 */ /* 0x000fce0000000f00 */
[----:B------:R-:W-:Y:S05]  /*6590*/  CALL.REL.NOINC `($__internal_669_$__cuda_sm20_rem_s64) ;  /* 0x00000008006c7944 */ /* 0x000fea0003c00000 */
[----:B------:R-:W-:-:S07]  /*65a0*/  IMAD.MOV.U32 R5, RZ, RZ, R9 ;  /* 0x000000ffff057224 */ /* 0x000fce00078e0009 */
.L_x_30767:
[----:B------:R-:W-:Y:S05]  /*65b0*/  BSYNC.RECONVERGENT B1 ;  /* 0x0000000000017941 */ /* 0x000fea0003800200 */
.L_x_30765:
        /* <DEDUP_REMOVED lines=8> */
.L_x_30718:
[----:B------:R-:W-:-:S06]  /*6640*/  IMAD.MOV.U32 R13, RZ, RZ, R7 ;  /* 0x000000ffff0d7224 */ /* 0x000fcc00078e0007 */
[----:B------:R-:W2:Y:S04]  /*6650*/  LDG.E.U8 R13, desc[UR12][R12.64] ;  /* 0x0000000c0c0d7981 */ /* 0x000ea8000c1e1100 */
[----:B--2---:R0:W-:Y:S02]  /*6660*/  STS.U8 [R0+UR4], R13 ;  /* 0x0000000d00007988 */ /* 0x0041e40008000004 */
.L_x_30717:
[----:B------:R-:W-:Y:S05]  /*6670*/  BSYNC.RECONVERGENT B0 ;  /* 0x0000000000007941 */ /* 0x000fea0003800200 */
.L_x_30669:
[----:B------:R-:W-:Y:S01]  /*6680*/  BAR.SYNC.DEFER_BLOCKING 0x0 ;  /* 0x0000000000007b1d */ /* 0x000fe20000010000 */
[----:B------:R-:W-:Y:S01]  /*6690*/  UISETP.GE.U32.AND UP0, UPT, UR5, 0x42, UPT ;  /* 0x000000420500788c */ /* 0x000fe2000bf06070 */
[----:B------:R-:W-:-:S08]  /*66a0*/  ISETP.GT.U32.AND P1, PT, R0, 0x1f, PT ;  /* 0x0000001f0000780c */ /* 0x000fd00003f24070 */
[----:B------:R-:W-:Y:S05]  /*66b0*/  BRA.U !UP0, `(.L_x_30768) ;  /* 0x0000000108287547 */ /* 0x000fea000b800000 */
.L_x_30769:
        /* <DEDUP_REMOVED lines=10> */
.L_x_30768:
        /* <DEDUP_REMOVED lines=44> */
        .weak           $__internal_668_$__cuda_sm20_div_s64
        .type           $__internal_668_$__cuda_sm20_div_s64,@function
        .size           $__internal_668_$__cuda_sm20_div_s64,($__internal_669_$__cuda_sm20_rem_s64 - $__internal_668_$__cuda_sm20_div_s64)
$__internal_668_$__cuda_sm20_div_s64:
        /* <DEDUP_REMOVED lines=82> */
[----:B------:R-:W-:Y:S06]  /*6f40*/  RET.REL.NODEC R8 `(contiguous_prod2_u8) ;  /* 0xffffff90082c7950 */ /* 0x000fec0003c3ffff */
        .weak           $__internal_669_$__cuda_sm20_rem_s64
        .type           $__internal_669_$__cuda_sm20_rem_s64,@function
        .size           $__internal_669_$__cuda_sm20_rem_s64,(.L_x_32872 - $__internal_669_$__cuda_sm20_rem_s64)
$__internal_669_$__cuda_sm20_rem_s64:
        /* <DEDUP_REMOVED lines=76> */
[----:B------:R-:W-:Y:S06]  /*7410*/  RET.REL.NODEC R24 `(contiguous_prod2_u8) ;  /* 0xffffff8818f87950 */ /* 0x000fec0003c3ffff */
.L_x_30770:
        /* <DEDUP_REMOVED lines=14> */
.L_x_32872:


//--------------------- .text.uncontiguous_prod_u8 --------------------------
	.section	.text.uncontiguous_prod_u8,"ax",@progbits
	.align	128
        .global         uncontiguous_prod_u8
        .type           uncontiguous_prod_u8,@function
        .size           uncontiguous_prod_u8,(.L_x_32874 - uncontiguous_prod_u8)
        .other          uncontiguous_prod_u8,@"STO_CUDA_ENTRY STV_DEFAULT"
uncontiguous_prod_u8:
.text.uncontiguous_prod_u8:
        /* <DEDUP_REMOVED lines=39> */
.L_x_30799:
        /* <DEDUP_REMOVED lines=32> */
.L_x_30776:
[----:B------:R-:W-:Y:S01]  /*0470*/  MOV R26, R4 ;  /* 0x00000004001a7202 */ /* 0x000fe20000000f00 */
[----:B------:R-:W-:Y:S01]  /*0480*/  IMAD.MOV.U32 R11, RZ, RZ, R5 ;  /* 0x000000ffff0b7224 */ /* 0x000fe200078e0005 */
[----:B------:R-:W-:Y:S01]  /*0490*/  MOV R10, R36 ;  /* 0x00000024000a7202 */ /* 0x000fe20000000f00 */
[----:B------:R-:W-:Y:S01]  /*04a0*/  IMAD.MOV.U32 R9, RZ, RZ, R37 ;  /* 0x000000ffff097224 */ /* 0x000fe200078e0025 */
[----:B------:R-:W-:-:S07]  /*04b0*/  MOV R8, 0x4d0 ;  /* 0x000004d000087802 */ /* 0x000fce0000000f00 */
[----:B-1----:R-:W-:Y:S05]  /*04c0*/  CALL.REL.NOINC `($__internal_670_$__cuda_sm20_div_s64) ;  /* 0x00000064002c7944 */ /* 0x002fea0003c00000 */
        /* <DEDUP_REMOVED lines=9> */
.L_x_30777:
[----:B------:R-:W-:Y:S05]  /*0560*/  BSYNC.RECONVERGENT B1 ;  /* 0x0000000000017941 */ /* 0x000fea0003800200 */
.L_x_30775:
        /* <DEDUP_REMOVED lines=33> */
.L_x_30779:
[----:B------:R-:W-:Y:S01]  /*0780*/  MOV R26, R18 ;  /* 0x00000012001a7202 */ /* 0x000fe20000000f00 */
[----:B------:R-:W-:Y:S01]  /*0790*/  IMAD.MOV.U32 R11, RZ, RZ, R19 ;  /* 0x000000ffff0b7224 */ /* 0x000fe200078e0013 */
[----:B------:R-:W-:Y:S01]  /*07a0*/  MOV R10, R36 ;  /* 0x00000024000a7202 */ /* 0x000fe20000000f00 */
[----:B------:R-:W-:Y:S01]  /*07b0*/  IMAD.MOV.U32 R9, RZ, RZ, R37 ;  /* 0x000000ffff097224 */ /* 0x000fe200078e0025 */
[----:B------:R-:W-:-:S07]  /*07c0*/  MOV R8, 0x7e0 ;  /* 0x000007e000087802 */ /* 0x000fce0000000f00 */
[----:B------:R-:W-:Y:S05]  /*07d0*/  CALL.REL.NOINC `($__internal_670_$__cuda_sm20_div_s64) ;  /* 0x0000006000687944 */ /* 0x000fea0003c00000 */
        /* <DEDUP_REMOVED lines=9> */
.L_x_30780:
[----:B------:R-:W-:Y:S05]  /*0870*/  BSYNC.RECONVERGENT B1 ;  /* 0x0000000000017941 */ /* 0x000fea0003800200 */
.L_x_30778:
        /* <DEDUP_REMOVED lines=34> */
.L_x_30782:
[----:B------:R-:W-:Y:S01]  /*0aa0*/  IMAD.MOV.U32 R26, RZ, RZ, R22 ;  /* 0x000000ffff1a7224 */ /* 0x000fe200078e0016 */
[----:B------:R-:W-:Y:S01]  /*0ab0*/  MOV R11, R23 ;  /* 0x00000017000b7202 */ /* 0x000fe20000000f00 */
[----:B------:R-:W-:Y:S01]  /*0ac0*/  IMAD.MOV.U32 R10, RZ, RZ, R40 ;  /* 0x000000ffff0a7224 */ /* 0x000fe200078e0028 */
[----:B------:R-:W-:Y:S02]  /*0ad0*/  MOV R9, R41 ;  /* 0x0000002900097202 */ /* 0x000fe40000000f00 */
[----:B------:R-:W-:-:S07]  /*0ae0*/  MOV R8, 0xb00 ;  /* 0x00000b0000087802 */ /* 0x000fce0000000f00 */
[----:B------:R-:W-:Y:S05]  /*0af0*/  CALL.REL.NOINC `($__internal_670_$__cuda_sm20_div_s64) ;  /* 0x0000005c00a07944 */ /* 0x000fea0003c00000 */
        /* <DEDUP_REMOVED lines=10> */
.L_x_30783:
[----:B------:R-:W-:Y:S05]  /*0ba0*/  BSYNC.RECONVERGENT B1 ;  /* 0x0000000000017941 */ /* 0x000fea0003800200 */
.L_x_30781:
        /* <DEDUP_REMOVED lines=35> */
.L_x_30785:
[----:B------:R-:W-:Y:S01]  /*0de0*/  MOV R26, R42 ;  /* 0x0000002a001a7202 */ /* 0x000fe20000000f00 */
[----:B------:R-:W-:Y:S01]  /*0df0*/  IMAD.MOV.U32 R11, RZ, RZ, R43 ;  /* 0x000000ffff0b7224 */ /* 0x000fe200078e002b */
[----:B------:R-:W-:Y:S01]  /*0e00*/  MOV R10, R40 ;  /* 0x00000028000a7202 */ /* 0x000fe20000000f00 */
[----:B------:R-:W-:Y:S01]  /*0e10*/  IMAD.MOV.U32 R9, RZ, RZ, R41 ;  /* 0x000000ffff097224 */ /* 0x000fe200078e0029 */
[----:B------:R-:W-:-:S07]  /*0e20*/  MOV R8, 0xe40 ;  /* 0x00000e4000087802 */ /* 0x000fce0000000f00 */
[----:B------:R-:W-:Y:S05]  /*0e30*/  CALL.REL.NOINC `($__internal_670_$__cuda_sm20_div_s64) ;  /* 0x0000005800d07944 */ /* 0x000fea0003c00000 */
        /* <DEDUP_REMOVED lines=11> */
.L_x_30786:
[----:B------:R-:W-:Y:S05]  /*0ef0*/  BSYNC.RECONVERGENT B1 ;  /* 0x0000000000017941 */ /* 0x000fea0003800200 */
.L_x_30784:
        /* <DEDUP_REMOVED lines=36> */
.L_x_30788:
        /* <DEDUP_REMOVED lines=16> */
.L_x_30789:
[----:B------:R-:W-:Y:S05]  /*1240*/  BSYNC.RECONVERGENT B1 ;  /* 0x0000000000017941 */ /* 0x000fea0003800200 */
.L_x_30787:
        /* <DEDUP_REMOVED lines=34> */
.L_x_30791:
[----:B------:R-:W-:Y:S01]  /*1470*/  IMAD.MOV.U32 R26, RZ, RZ, R40 ;  /* 0x000000ffff1a7224 */ /* 0x000fe200078e0028 */
[----:B------:R-:W-:Y:S01]  /*1480*/  MOV R11, R41 ;  /* 0x00000029000b7202 */ /* 0x000fe20000000f00 */
[----:B------:R-:W-:Y:S01]  /*1490*/  IMAD.MOV.U32 R10, RZ, RZ, R20 ;  /* 0x000000ffff0a7224 */ /* 0x000fe200078e0014 */
[----:B------:R-:W-:Y:S02]  /*14a0*/  MOV R9, R21 ;  /* 0x0000001500097202 */ /* 0x000fe40000000f00 */
[----:B------:R-:W-:-:S07]  /*14b0*/  MOV R8, 0x14d0 ;  /* 0x000014d000087802 */ /* 0x000fce0000000f00 */
[----:B------:R-:W-:Y:S05]  /*14c0*/  CALL.REL.NOINC `($__internal_670_$__cuda_sm20_div_s64) ;  /* 0x00000054002c7944 */ /* 0x000fea0003c00000 */
        /* <DEDUP_REMOVED lines=11> */
.L_x_30792:
[----:B------:R-:W-:Y:S05]  /*1580*/  BSYNC.RECONVERGENT B1 ;  /* 0x0000000000017941 */ /* 0x000fea0003800200 */
.L_x_30790:
        /* <DEDUP_REMOVED lines=34> */
.L_x_30794:
        /* <DEDUP_REMOVED lines=17> */
.L_x_30795:
[----:B------:R-:W-:Y:S05]  /*18c0*/  BSYNC.RECONVERGENT B1 ;  /* 0x0000000000017941 */ /* 0x000fea0003800200 */
.L_x_30793:
        /* <DEDUP_REMOVED lines=35> */
.L_x_30797:
[----:B------:R-:W-:Y:S01]  /*1b00*/  MOV R26, R18 ;  /* 0x00000012001a7202 */ /* 0x000fe20000000f00 */
[----:B------:R-:W-:Y:S01]  /*1b10*/  IMAD.MOV.U32 R11, RZ, RZ, R19 ;  /* 0x000000ffff0b7224 */ /* 0x000fe200078e0013 */
[----:B------:R-:W-:Y:S01]  /*1b20*/  MOV R10, R20 ;  /* 0x00000014000a7202 */ /* 0x000fe20000000f00 */
[----:B------:R-:W-:Y:S01]  /*1b30*/  IMAD.MOV.U32 R9, RZ, RZ, R21 ;  /* 0x000000ffff097224 */ /* 0x000fe200078e0015 */
[----:B------:R-:W-:-:S07]  /*1b40*/  MOV R8, 0x1b60 ;  /* 0x00001b6000087802 */ /* 0x000fce0000000f00 */
[----:B------:R-:W-:Y:S05]  /*1b50*/  CALL.REL.NOINC `($__internal_670_$__cuda_sm20_div_s64) ;  /* 0x0000004c00887944 */ /* 0x000fea0003c00000 */
        /* <DEDUP_REMOVED lines=11> */
.L_x_30798:
[----:B------:R-:W-:Y:S05]  /*1c10*/  BSYNC.RECONVERGENT B1 ;  /* 0x0000000000017941 */ /* 0x000fea0003800200 */
.L_x_30796:
        /* <DEDUP_REMOVED lines=9> */
.L_x_30774:
        /* <DEDUP_REMOVED lines=36> */
.L_x_30802:
[----:B------:R-:W-:Y:S01]  /*1ef0*/  IMAD.MOV.U32 R26, RZ, RZ, R4 ;  /* 0x000000ffff1a7224 */ /* 0x000fe200078e0004 */
[----:B------:R-:W-:Y:S01]  /*1f00*/  MOV R11, R5 ;  /* 0x00000005000b7202 */ /* 0x000fe20000000f00 */
[----:B------:R-:W-:Y:S01]  /*1f10*/  IMAD.MOV.U32 R10, RZ, RZ, R6 ;  /* 0x000000ffff0a7224 */ /* 0x000fe200078e0006 */
[----:B------:R-:W-:Y:S02]  /*1f20*/  MOV R9, R7 ;  /* 0x0000000700097202 */ /* 0x000fe40000000f00 */
[----:B------:R-:W-:-:S07]  /*1f30*/  MOV R8, 0x1f50 ;  /* 0x00001f5000087802 */ /* 0x000fce0000000f00 */
[----:B------:R-:W-:Y:S05]  /*1f40*/  CALL.REL.NOINC `($__internal_670_$__cuda_sm20_div_s64) ;  /* 0x00000048008c7944 */ /* 0x000fea0003c00000 */
        /* <DEDUP_REMOVED lines=9> */
.L_x_30803:
[----:B------:R-:W-:Y:S05]  /*1fe0*/  BSYNC.RECONVERGENT B1 ;  /* 0x0000000000017941 */ /* 0x000fea0003800200 */
.L_x_30801:
        /* <DEDUP_REMOVED lines=34> */
.L_x_30805:
        /* <DEDUP_REMOVED lines=14> */
.L_x_30806:
[----:B------:R-:W-:Y:S05]  /*22f0*/  BSYNC.RECONVERGENT B1 ;  /* 0x0000000000017941 */ /* 0x000fea0003800200 */
.L_x_30804:
        /* <DEDUP_REMOVED lines=36> */
.L_x_30808:
        /* <DEDUP_REMOVED lines=17> */
.L_x_30809:
[----:B------:R-:W-:Y:S05]  /*2650*/  BSYNC.RECONVERGENT B1 ;  /* 0x0000000000017941 */ /* 0x000fea0003800200 */
.L_x_30807:
        /* <DEDUP_REMOVED lines=35> */
.L_x_30811:
[----:B------:R-:W-:Y:S01]  /*2890*/  IMAD.MOV.U32 R26, RZ, RZ, R16 ;  /* 0x000000ffff1a7224 */ /* 0x000fe200078e0010 */
[----:B------:R-:W-:Y:S01]  /*28a0*/  MOV R11, R17 ;  /* 0x00000011000b7202 */ /* 0x000fe20000000f00 */
[----:B------:R-:W-:Y:S01]  /*28b0*/  IMAD.MOV.U32 R10, RZ, RZ, R14 ;  /* 0x000000ffff0a7224 */ /* 0x000fe200078e000e */
[----:B------:R-:W-:Y:S02]  /*28c0*/  MOV R9, R15 ;  /* 0x0000000f00097202 */ /* 0x000fe40000000f00 */
[----:B------:R-:W-:-:S07]  /*28d0*/  MOV R8, 0x28f0 ;  /* 0x000028f000087802 */ /* 0x000fce0000000f00 */
[----:B------:R-:W-:Y:S05]  /*28e0*/  CALL.REL.NOINC `($__internal_670_$__cuda_sm20_div_s64) ;  /* 0x0000004000247944 */ /* 0x000fea0003c00000 */
        /* <DEDUP_REMOVED lines=10> */
.L_x_30812:
[----:B------:R-:W-:Y:S05]  /*2990*/  BSYNC.RECONVERGENT B1 ;  /* 0x0000000000017941 */ /* 0x000fea0003800200 */
.L_x_30810:
[----:B------:R-:W-:Y:S01]  /*29a0*/  IMAD R9, R9, R22, RZ ;  /* 0x0000001609097224 */ /* 0x000fe200078e02ff */
[----:B------:R-:W-:Y:S01]  /*29b0*/  IADD3 R3, PT, PT, R3, -0x2, RZ ;  /* 0xfffffffe03037810 */ /* 0x000fe20007ffe0ff */
[----:B------:R-:W-:Y:S02]  /*29c0*/  IMAD.MOV.U32 R6, RZ, RZ, R20 ;  /* 0x000000ffff067224 */ /* 0x000fe400078e0014 */
[-C--:B------:R-:W-:Y:S02]  /*29d0*/  IMAD R9, R23, R8.reuse, R9 ;  /* 0x0000000817097224 */ /* 0x080fe400078e0209 */
[----:B------:R-:W-:-:S04]  /*29e0*/  IMAD.WIDE.U32 R20, R22, R8, R6 ;  /* 0x0000000816147225 */ /* 0x000fc800078e0006 */
[----:B------:R-:W-:-:S07]  /*29f0*/  IMAD.IADD R21, R21, 0x1, R9 ;  /* 0x0000000115157824 */ /* 0x000fce00078e0209 */
.L_x_30800:
        /* <DEDUP_REMOVED lines=31> */
.L_x_30814:
[----:B------:R-:W-:Y:S01]  /*2bf0*/  MOV R14, R4 ;  /* 0x00000004000e7202 */ /* 0x000fe20000000f00 */
[----:B------:R-:W-:Y:S01]  /*2c00*/  IMAD.MOV.U32 R23, RZ, RZ, R5 ;  /* 0x000000ffff177224 */ /* 0x000fe200078e0005 */
[----:B------:R-:W-:Y:S01]  /*2c10*/  MOV R22, R6 ;  /* 0x0000000600167202 */ /* 0x000fe20000000f00 */
[----:B------:R-:W-:Y:S01]  /*2c20*/  IMAD.MOV.U32 R15, RZ, RZ, R7 ;  /* 0x000000ffff0f7224 */ /* 0x000fe200078e0007 */
[----:B------:R-:W-:-:S07]  /*2c30*/  MOV R24, 0x2c50 ;  /* 0x00002c5000187802 */ /* 0x000fce0000000f00 */
[----:B------:R-:W-:Y:S05]  /*2c40*/  CALL.REL.NOINC `($__internal_671_$__cuda_sm20_rem_s64) ;  /* 0x0000004000987944 */ /* 0x000fea0003c00000 */
.L_x_30815:
[----:B------:R-:W-:Y:S05]  /*2c50*/  BSYNC.RECONVERGENT B1 ;  /* 0x0000000000017941 */ /* 0x000fea0003800200 */
.L_x_30813:
        /* <DEDUP_REMOVED lines=31> */
.L_x_30817:
[----:B------:R-:W-:Y:S01]  /*2e50*/  IMAD.MOV.U32 R22, RZ, RZ, R6 ;  /* 0x000000ffff167224 */ /* 0x000fe200078e0006 */
[----:B------:R-:W-:Y:S01]  /*2e60*/  MOV R15, R7 ;  /* 0x00000007000f7202 */ /* 0x000fe20000000f00 */
[----:B------:R-:W-:Y:S01]  /*2e70*/  IMAD.MOV.U32 R14, RZ, RZ, R18 ;  /* 0x000000ffff0e7224 */ /* 0x000fe200078e0012 */
[----:B------:R-:W-:Y:S02]  /*2e80*/  MOV R23, R19 ;  /* 0x0000001300177202 */ /* 0x000fe40000000f00 */
[----:B------:R-:W-:-:S07]  /*2e90*/  MOV R24, 0x2eb0 ;  /* 0x00002eb000187802 */ /* 0x000fce0000000f00 */
[----:B------:R-:W-:Y:S05]  /*2ea0*/  CALL.REL.NOINC `($__internal_671_$__cuda_sm20_rem_s64) ;  /* 0x0000004000007944 */ /* 0x000fea0003c00000 */
[----:B------:R-:W-:Y:S01]  /*2eb0*/  IMAD.MOV.U32 R6, RZ, RZ, R8 ;  /* 0x000000ffff067224 */ /* 0x000fe200078e0008 */
[----:B------:R-:W-:-:S07]  /*2ec0*/  MOV R7, R9 ;  /* 0x0000000900077202 */ /* 0x000fce0000000f00 */
.L_x_30818:
[----:B------:R-:W-:Y:S05]  /*2ed0*/  BSYNC.RECONVERGENT B1 ;  /* 0x0000000000017941 */ /* 0x000fea0003800200 */
.L_x_30816:
[----:B------:R-:W-:Y:S02]  /*2ee0*/  IMAD R3, R7, R4, RZ ;  /* 0x0000000407037224 */ /* 0x000fe400078e02ff */
[----:B------:R-:W-:-:S04]  /*2ef0*/  IMAD.WIDE.U32 R20, R4, R6, R20 ;  /* 0x0000000604147225 */ /* 0x000fc800078e0014 */
[----:B------:R-:W-:-:S04]  /*2f00*/  IMAD R3, R5, R6, R3 ;  /* 0x0000000605037224 */ /* 0x000fc800078e0203 */
[----:B------:R-:W-:-:S07]  /*2f10*/  IMAD.IADD R21, R21, 0x1, R3 ;  /* 0x0000000115157824 */ /* 0x000fce00078e0203 */
.L_x_30773:
        /* <DEDUP_REMOVED lines=10> */
.L_x_30772:
        /* <DEDUP_REMOVED lines=20> */
.L_x_30846:
        /* <DEDUP_REMOVED lines=33> */
.L_x_30823:
[----:B------:R-:W-:Y:S01]  /*3310*/  IMAD.MOV.U32 R26, RZ, RZ, R14 ;  /* 0x000000ffff1a7224 */ /* 0x000fe200078e000e */
[----:B------:R-:W-:Y:S01]  /*3320*/  MOV R11, R13 ;  /* 0x0000000d000b7202 */ /* 0x000fe20000000f00 */
[----:B------:R-:W-:Y:S01]  /*3330*/  IMAD.MOV.U32 R10, RZ, RZ, R34 ;  /* 0x000000ffff0a7224 */ /* 0x000fe200078e0022 */
[----:B------:R-:W-:Y:S02]  /*3340*/  MOV R9, R35 ;  /* 0x0000002300097202 */ /* 0x000fe40000000f00 */
[----:B------:R-:W-:-:S07]  /*3350*/  MOV R8, 0x3370 ;  /* 0x0000337000087802 */ /* 0x000fce0000000f00 */
[----:B-123--:R-:W-:Y:S05]  /*3360*/  CALL.REL.NOINC `($__internal_670_$__cuda_sm20_div_s64) ;  /* 0x0000003400847944 */ /* 0x00efea0003c00000 */
        /* <DEDUP_REMOVED lines=10> */
.L_x_30824:
[----:B------:R-:W-:Y:S05]  /*3410*/  BSYNC.RECONVERGENT B1 ;  /* 0x0000000000017941 */ /* 0x000fea0003800200 */
.L_x_30822:
        /* <DEDUP_REMOVED lines=37> */
.L_x_30826:
        /* <DEDUP_REMOVED lines=17> */
.L_x_30827:
[----:B------:R-:W-:Y:S05]  /*3780*/  BSYNC.RECONVERGENT B1 ;  /* 0x0000000000017941 */ /* 0x000fea0003800200 */
.L_x_30825:
        /* <DEDUP_REMOVED lines=38> */
.L_x_30829:
[----:B------:R-:W-:Y:S01]  /*39f0*/  IMAD.MOV.U32 R26, RZ, RZ, R34 ;  /* 0x000000ffff1a7224 */ /* 0x000fe200078e0022 */
[----:B------:R-:W-:Y:S01]  /*3a00*/  MOV R11, R35 ;  /* 0x00000023000b7202 */ /* 0x000fe20000000f00 */
[----:B------:R-:W-:Y:S01]  /*3a10*/  IMAD.MOV.U32 R10, RZ, RZ, R36 ;  /* 0x000000ffff0a7224 */ /* 0x000fe200078e0024 */
[----:B------:R-:W-:Y:S02]  /*3a20*/  MOV R9, R37 ;  /* 0x0000002500097202 */ /* 0x000fe40000000f00 */
[----:B------:R-:W-:-:S07]  /*3a30*/  MOV R8, 0x3a50 ;  /* 0x00003a5000087802 */ /* 0x000fce0000000f00 */
[----:B-1----:R-:W-:Y:S05]  /*3a40*/  CALL.REL.NOINC `($__internal_670_$__cuda_sm20_div_s64) ;  /* 0x0000002c00cc7944 */ /* 0x002fea0003c00000 */
        /* <DEDUP_REMOVED lines=11> */
.L_x_30830:
[----:B------:R-:W-:Y:S05]  /*3b00*/  BSYNC.RECONVERGENT B1 ;  /* 0x0000000000017941 */ /* 0x000fea0003800200 */
.L_x_30828:
        /* <DEDUP_REMOVED lines=37> */
.L_x_30832:
        /* <DEDUP_REMOVED lines=17> */
.L_x_30833:
[----:B------:R-:W-:Y:S05]  /*3e70*/  BSYNC.RECONVERGENT B1 ;  /* 0x0000000000017941 */ /* 0x000fea0003800200 */
.L_x_30831:
        /* <DEDUP_REMOVED lines=38> */
.L_x_30835:
        /* <DEDUP_REMOVED lines=17> */
.L_x_30836:
[----:B------:R-:W-:Y:S05]  /*41f0*/  BSYNC.RECONVERGENT B1 ;  /* 0x0000000000017941 */ /* 0x000fea0003800200 */
.L_x_30834:
        /* <DEDUP_REMOVED lines=38> */
.L_x_30838:
        /* <DEDUP_REMOVED lines=17> */
.L_x_30839:
[----:B------:R-:W-:Y:S05]  /*4570*/  BSYNC.RECONVERGENT B1 ;  /* 0x0000000000017941 */ /* 0x000fea0003800200 */
.L_x_30837:
        /* <DEDUP_REMOVED lines=37> */
.L_x_30841:
        /* <DEDUP_REMOVED lines=17> */
.L_x_30842:
[----:B------:R-:W-:Y:S05]  /*48e0*/  BSYNC.RECONVERGENT B1 ;  /* 0x0000000000017941 */ /* 0x000fea0003800200 */
.L_x_30840:
        /* <DEDUP_REMOVED lines=37> */
.L_x_30844:
[----:B------:R-:W-:Y:S01]  /*4b40*/  MOV R26, R14 ;  /* 0x0000000e001a7202 */ /* 0x000fe20000000f00 */
[----:B------:R-:W-:Y:S01]  /*4b50*/  IMAD.MOV.U32 R11, RZ, RZ, R15 ;  /* 0x000000ffff0b7224 */ /* 0x000fe200078e000f */
[----:B------:R-:W-:Y:S02]  /*4b60*/  MOV R10, R34 ;  /* 0x00000022000a7202 */ /* 0x000fe40000000f00 */
[----:B------:R-:W-:Y:S02]  /*4b70*/  MOV R9, R35 ;  /* 0x0000002300097202 */ /* 0x000fe40000000f00 */
[----:B------:R-:W-:-:S07]  /*4b80*/  MOV R8, 0x4ba0 ;  /* 0x00004ba000087802 */ /* 0x000fce0000000f00 */
[----:B-1----:R-:W-:Y:S05]  /*4b90*/  CALL.REL.NOINC `($__internal_670_$__cuda_sm20_div_s64) ;  /* 0x0000001c00787944 */ /* 0x002fea0003c00000 */
        /* <DEDUP_REMOVED lines=11> */
.L_x_30845:
[----:B------:R-:W-:Y:S05]  /*4c50*/  BSYNC.RECONVERGENT B1 ;  /* 0x0000000000017941 */ /* 0x000fea0003800200 */
.L_x_30843:
        /* <DEDUP_REMOVED lines=12> */
.L_x_30821:
        /* <DEDUP_REMOVED lines=37> */
.L_x_30849:
        /* <DEDUP_REMOVED lines=16> */
.L_x_30850:
[----:B------:R-:W-:Y:S05]  /*5070*/  BSYNC.RECONVERGENT B1 ;  /* 0x0000000000017941 */ /* 0x000fea0003800200 */
.L_x_30848:
        /* <DEDUP_REMOVED lines=38> */
.L_x_30852:
[----:B------:R-:W-:Y:S01]  /*52e0*/  MOV R26, R14 ;  /* 0x0000000e001a7202 */ /* 0x000fe20000000f00 */
[----:B------:R-:W-:Y:S01]  /*52f0*/  IMAD.MOV.U32 R10, RZ, RZ, R12 ;  /* 0x000000ffff0a7224 */ /* 0x000fe200078e000c */
[----:B------:R-:W-:Y:S02]  /*5300*/  MOV R11, R15 ;  /* 0x0000000f000b7202 */ /* 0x000fe40000000f00 */
[----:B------:R-:W-:Y:S02]  /*5310*/  MOV R9, R13 ;  /* 0x0000000d00097202 */ /* 0x000fe40000000f00 */
[----:B------:R-:W-:-:S07]  /*5320*/  MOV R8, 0x5340 ;  /* 0x0000534000087802 */ /* 0x000fce0000000f00 */
[----:B------:R-:W-:Y:S05]  /*5330*/  CALL.REL.NOINC `($__internal_670_$__cuda_sm20_div_s64) ;  /* 0x0000001400907944 */ /* 0x000fea0003c00000 */
        /* <DEDUP_REMOVED lines=11> */
.L_x_30853:
[----:B------:R-:W-:Y:S05]  /*53f0*/  BSYNC.RECONVERGENT B1 ;  /* 0x0000000000017941 */ /* 0x000fea0003800200 */
.L_x_30851:
        /* <DEDUP_REMOVED lines=40> */
.L_x_30855:
[----:B------:R-:W-:Y:S01]  /*5680*/  MOV R26, R12 ;  /* 0x0000000c001a7202 */ /* 0x000fe20000000f00 */
[----:B------:R-:W-:Y:S01]  /*5690*/  IMAD.MOV.U32 R11, RZ, RZ, R13 ;  /* 0x000000ffff0b7224 */ /* 0x000fe200078e000d */
[----:B------:R-:W-:Y:S02]  /*56a0*/  MOV R10, R14 ;  /* 0x0000000e000a7202 */ /* 0x000fe40000000f00 */
[----:B------:R-:W-:Y:S02]  /*56b0*/  MOV R9, R15 ;  /* 0x0000000f00097202 */ /* 0x000fe40000000f00 */
[----:B------:R-:W-:-:S07]  /*56c0*/  MOV R8, 0x56e0 ;  /* 0x000056e000087802 */ /* 0x000fce0000000f00 */
[----:B------:R-:W-:Y:S05]  /*56d0*/  CALL.REL.NOINC `($__internal_670_$__cuda_sm20_div_s64) ;  /* 0x0000001000a87944 */ /* 0x000fea0003c00000 */
        /* <DEDUP_REMOVED lines=11> */
.L_x_30856:
[----:B------:R-:W-:Y:S05]  /*5790*/  BSYNC.RECONVERGENT B1 ;  /* 0x0000000000017941 */ /* 0x000fea0003800200 */
.L_x_30854:
        /* <DEDUP_REMOVED lines=40> */
.L_x_30858:
        /* <DEDUP_REMOVED lines=17> */
.L_x_30859:
[----:B------:R-:W-:Y:S05]  /*5b30*/  BSYNC.RECONVERGENT B1 ;  /* 0x0000000000017941 */ /* 0x000fea0003800200 */
.L_x_30857:
        /* <DEDUP_REMOVED lines=9> */
.L_x_30847:
        /* <DEDUP_REMOVED lines=35> */
.L_x_30862:
        /* <DEDUP_REMOVED lines=16> */
.L_x_30863:
[----:B------:R-:W-:Y:S05]  /*5f00*/  BSYNC.RECONVERGENT B1 ;  /* 0x0000000000017941 */ /* 0x000fea0003800200 */
.L_x_30861:
        /* <DEDUP_REMOVED lines=39> */
.L_x_30865:
        /* <DEDUP_REMOVED lines=17> */
.L_x_30866:
[----:B------:R-:W-:Y:S05]  /*6290*/  BSYNC.RECONVERGENT B1 ;  /* 0x0000000000017941 */ /* 0x000fea0003800200 */
.L_x_30864:
        /* <DEDUP_REMOVED lines=9> */
.L_x_30860:
        /* <DEDUP_REMOVED lines=31> */
.L_x_30868:
[----:B------:R-:W-:Y:S02]  /*6520*/  MOV R15, R23 ;  /* 0x00000017000f7202 */ /* 0x000fe40000000f00 */
[----:B------:R-:W-:Y:S02]  /*6530*/  MOV R23, R13 ;  /* 0x0000000d00177202 */ /* 0x000fe40000000f00 */
[----:B------:R-:W-:-:S07]  /*6540*/  MOV R24, 0x6560 ;  /* 0x0000656000187802 */ /* 0x000fce0000000f00 */
[----:B------:R-:W-:Y:S05]  /*6550*/  CALL.REL.NOINC `($__internal_671_$__cuda_sm20_rem_s64) ;  /* 0x0000000800547944 */ /* 0x000fea0003c00000 */
.L_x_30869:
[----:B------:R-:W-:Y:S05]  /*6560*/  BSYNC.RECONVERGENT B1 ;  /* 0x0000000000017941 */ /* 0x000fea0003800200 */
.L_x_30867:
[----:B------:R-:W0:Y:S02]  /*6570*/  LDC.64 R10, c[0x0][0x398] ;  /* 0x0000e600ff0a7b82 */ /* 0x000e240000000a00 */
[----:B0-----:R-:W-:-:S06]  /*6580*/  IMAD.WIDE.U32 R6, R7, 0x8, R10 ;  /* 0x0000000807067825 */ /* 0x001fcc00078e000a */
[----:B------:R-:W2:Y:S02]  /*6590*/  LDG.E.64 R6, desc[UR8][R6.64] ;  /* 0x0000000806067981 */ /* 0x000ea4000c1e1b00 */
[-C--:B--2---:R-:W-:Y:S02]  /*65a0*/  IMAD R3, R7, R8.reuse, RZ ;  /* 0x0000000807037224 */ /* 0x084fe400078e02ff */
[----:B------:R-:W-:-:S04]  /*65b0*/  IMAD.WIDE.U32 R4, R6, R8, R4 ;  /* 0x0000000806047225 */ /* 0x000fc800078e0004 */
[----:B------:R-:W-:-:S04]  /*65c0*/  IMAD R3, R6, R9, R3 ;  /* 0x0000000906037224 */ /* 0x000fc800078e0203 */
[----:B------:R-:W-:-:S07]  /*65d0*/  IMAD.IADD R5, R5, 0x1, R3 ;  /* 0x0000000105057824 */ /* 0x000fce00078e0203 */
.L_x_30820:
[----:B------:R-:W0:Y:S02]  /*65e0*/  LDCU.64 UR12, c[0x0][0x388] ;  /* 0x00007100ff0c77ac */ /* 0x000e240008000a00 */
[----:B0-----:R-:W-:-:S04]  /*65f0*/  IADD3 R4, P0, PT, R4, UR12, RZ ;  /* 0x0000000c04047c10 */ /* 0x001fc8000ff1e0ff */
[----:B------:R-:W-:-:S06]  /*6600*/  IADD3.X R5, PT, PT, R5, UR13, RZ, P0, !PT ;  /* 0x0000000d05057c10 */ /* 0x000fcc00087fe4ff */
[----:B------:R-:W2:Y:S04]  /*6610*/  LDG.E.U8 R5, desc[UR8][R4.64] ;  /* 0x0000000804057981 */ /* 0x000ea8000c1e1100 */
[----:B--2---:R1:W-:Y:S02]  /*6620*/  STS.U8 [R0+UR4], R5 ;  /* 0x0000000500007988 */ /* 0x0043e40008000004 */
.L_x_30819:
[----:B------:R-:W-:Y:S05]  /*6630*/  BSYNC.RECONVERGENT B0 ;  /* 0x0000000000007941 */ /* 0x000fea0003800200 */
.L_x_30771:
[----:B------:R-:W-:Y:S01]  /*6640*/  BAR.SYNC.DEFER_BLOCKING 0x0 ;  /* 0x0000000000007b1d */ /* 0x000fe20000010000 */
[----:B------:R-:W-:Y:S01]  /*6650*/  UISETP.GE.U32.AND UP0, UPT, UR5, 0x42, UPT ;  /* 0x000000420500788c */ /* 0x000fe2000bf06070 */
[----:B------:R-:W-:-:S08]  /*6660*/  ISETP.GT.U32.AND P1, PT, R0, 0x1f, PT ;  /* 0x0000001f0000780c */ /* 0x000fd00003f24070 */
[----:B------:R-:W-:Y:S05]  /*6670*/  BRA.U !UP0, `(.L_x_30870) ;  /* 0x0000000108287547 */ /* 0x000fea000b800000 */
.L_x_30871:
        /* <DEDUP_REMOVED lines=10> */
.L_x_30870:
        /* <DEDUP_REMOVED lines=38> */
        .weak           $__internal_670_$__cuda_sm20_div_s64
        .type           $__internal_670_$__cuda_sm20_div_s64,@function
        .size           $__internal_670_$__cuda_sm20_div_s64,($__internal_671_$__cuda_sm20_rem_s64 - $__internal_670_$__cuda_sm20_div_s64)
$__internal_670_$__cuda_sm20_div_s64:
        /* <DEDUP_REMOVED lines=82> */
[----:B------:R-:W-:Y:S06]  /*6ea0*/  RET.REL.NODEC R8 `(uncontiguous_prod_u8) ;  /* 0xffffff9008547950 */ /* 0x000fec0003c3ffff */
        .weak           $__internal_671_$__cuda_sm20_rem_s64
        .type           $__internal_671_$__cuda_sm20_rem_s64,@function
        .size           $__internal_671_$__cuda_sm20_rem_s64,(.L_x_32874 - $__internal_671_$__cuda_sm20_rem_s64)
$__internal_671_$__cuda_sm20_rem_s64:
        /* <DEDUP_REMOVED lines=76> */
[----:B------:R-:W-:Y:S06]  /*7370*/  RET.REL.NODEC R24 `(uncontiguous_prod_u8) ;  /* 0xffffff8c18207950 */ /* 0x000fec0003c3ffff */
.L_x_30872:
        /* <DEDUP_REMOVED lines=16> */
.L_x_32874:


//--------------------- .text.contiguous_prod_u8  --------------------------
	.section	.text.contiguous_prod_u8,"ax",@progbits
	.align	128
        .global         contiguous_prod_u8
        .type           contiguous_prod_u8,@function
        .size           contiguous_prod_u8,(.L_x_33576 - contiguous_prod_u8)
        .other          contiguous_prod_u8,@"STO_CUDA_ENTRY STV_DEFAULT"
contiguous_prod_u8:
.text.contiguous_prod_u8:
        /* <DEDUP_REMOVED lines=38> */
.L_x_30874:
[----:B------:R-:W-:Y:S05]  /*0260*/  BSYNC.RECONVERGENT B0 ;  /* 0x0000000000007941 */ /* 0x000fea0003800200 */
.L_x_30873:
[----:B------:R-:W-:Y:S01]  /*0270*/  BAR.SYNC.DEFER_BLOCKING 0x0 ;  /* 0x0000000000007b1d */ /* 0x000fe20000010000 */
[----:B------:R-:W-:Y:S01]  /*0280*/  UISETP.GE.U32.AND UP0, UPT, UR5, 0x42, UPT ;  /* 0x000000420500788c */ /* 0x000fe2000bf06070 */
[----:B------:R-:W-:-:S08]  /*0290*/  VIADD R2, R0, UR4 ;  /* 0x0000000400027c36 */ /* 0x000fd00008000000 */
[----:B------:R-:W-:Y:S05]  /*02a0*/  BRA.U !UP0, `(.L_x_30875) ;  /* 0x0000000108287547 */ /* 0x000fea000b800000 */
.L_x_30876:
        /* <DEDUP_REMOVED lines=10> */
.L_x_30875:
        /* <DEDUP_REMOVED lines=38> */
.L_x_30877:
        /* <DEDUP_REMOVED lines=13> */
.L_x_33576:


//--------------------- .text.contiguous_prod33_i64 --------------------------
	.section	.text.contiguous_prod33_i64,"ax",@progbits
	.align	128
        .global         contiguous_prod33_i64
        .type           contiguous_prod33_i64,@function
        .size           contiguous_prod33_i64,(.L_x_33577 - contiguous_prod33_i64)
        .other          contiguous_prod33_i64,@"STO_CUDA_ENTRY STV_DEFAULT"
contiguous_prod33_i64:
.text.contiguous_prod33_i64:
        /* <DEDUP_REMOVED lines=52> */
.L_x_30880:
        /* <DEDUP_REMOVED lines=56> */
.L_x_30879:
        /* <DEDUP_REMOVED lines=33> */
.L_x_30882:
        /* <DEDUP_REMOVED lines=20> */
.L_x_30883:
        /* <DEDUP_REMOVED lines=9> */
.L_x_30881:
[----:B-1----:R2:W-:Y:S02]  /*0aa0*/  STS.64 [R3], R22 ;  /* 0x0000001603007388 */ /* 0x0025e40000000a00 */
.L_x_30878:
        /* <DEDUP_REMOVED lines=8> */
.L_x_30884:
        /* <DEDUP_REMOVED lines=13> */
.L_x_33577:


//--------------------- .text.contiguous_prod3_i64 --------------------------
	.section	.text.contiguous_prod3_i64,"ax",@progbits
	.align	128
        .global         contiguous_prod3_i64
        .type           contiguous_prod3_i64,@function
        .size           contiguous_prod3_i64,(.L_x_32876 - contiguous_prod3_i64)
        .other          contiguous_prod3_i64,@"STO_CUDA_ENTRY STV_DEFAULT"
contiguous_prod3_i64:
.text.contiguous_prod3_i64:
        /* <DEDUP_REMOVED lines=45> */
.L_x_30903:
        /* <DEDUP_REMOVED lines=27> */
.L_x_30887:
[----:B------:R-:W-:Y:S01]  /*0480*/  MOV R30, R32 ;  /* 0x00000020001e7202 */ /* 0x000fe20000000f00 */
[----:B------:R-:W-:Y:S01]  /*0490*/  IMAD.MOV.U32 R0, RZ, RZ, R36 ;  /* 0x000000ffff007224 */ /* 0x000fe200078e0024 */
[----:B------:R-:W-:Y:S02]  /*04a0*/  MOV R3, R37 ;  /* 0x0000002500037202 */ /* 0x000fe40000000f00 */
[----:B------:R-:W-:-:S07]  /*04b0*/  MOV R8, 0x4d0 ;  /* 0x000004d000087802 */ /* 0x000fce0000000f00 */
[----:B01-3--:R-:W-:Y:S05]  /*04c0*/  CALL.REL.NOINC `($__internal_672_$__cuda_sm20_div_s64) ;  /* 0x0000003400847944 */ /* 0x00bfea0003c00000 */
        /* <DEDUP_REMOVED lines=9> */
.L_x_30888:
        /* <DEDUP_REMOVED lines=33> */
.L_x_30889:
[----:B------:R-:W-:Y:S01]  /*0770*/  IMAD.MOV.U32 R0, RZ, RZ, R36 ;  /* 0x000000ffff007224 */ /* 0x000fe200078e0024 */
[----:B------:R-:W-:Y:S02]  /*0780*/  MOV R3, R37 ;  /* 0x0000002500037202 */ /* 0x000fe40000000f00 */
[----:B------:R-:W-:-:S07]  /*0790*/  MOV R8, 0x7b0 ;  /* 0x000007b000087802 */ /* 0x000fce0000000f00 */
[----:B---3--:R-:W-:Y:S05]  /*07a0*/  CALL.REL.NOINC `($__internal_672_$__cuda_sm20_div_s64) ;  /* 0x0000003000cc7944 */ /* 0x008fea0003c00000 */
        /* <DEDUP_REMOVED lines=10> */
.L_x_30890:
        /* <DEDUP_REMOVED lines=34> */
.L_x_30891:
[----:B------:R-:W-:Y:S01]  /*0a70*/  IMAD.MOV.U32 R30, RZ, RZ, R28 ;  /* 0x000000ffff1e7224 */ /* 0x000fe200078e001c */
[----:B------:R-:W-:Y:S01]  /*0a80*/  MOV R0, R36 ;  /* 0x0000002400007202 */ /* 0x000fe20000000f00 */
[----:B------:R-:W-:Y:S01]  /*0a90*/  IMAD.MOV.U32 R3, RZ, RZ, R37 ;  /* 0x000000ffff037224 */ /* 0x000fe200078e0025 */
[----:B------:R-:W-:-:S07]  /*0aa0*/  MOV R8, 0xac0 ;  /* 0x00000ac000087802 */ /* 0x000fce0000000f00 */
[----:B---3--:R-:W-:Y:S05]  /*0ab0*/  CALL.REL.NOINC `($__internal_672_$__cuda_sm20_div_s64) ;  /* 0x0000003000087944 */ /* 0x008fea0003c00000 */
        /* <DEDUP_REMOVED lines=10> */
.L_x_30892:
        /* <DEDUP_REMOVED lines=33> */
.L_x_30893:
[----:B------:R-:W-:Y:S01]  /*0d70*/  IMAD.MOV.U32 R0, RZ, RZ, R36 ;  /* 0x000000ffff007224 */ /* 0x000fe200078e0024 */
[----:B------:R-:W-:Y:S02]  /*0d80*/  MOV R3, R37 ;  /* 0x0000002500037202 */ /* 0x000fe40000000f00 */
[----:B------:R-:W-:-:S07]  /*0d90*/  MOV R8, 0xdb0 ;  /* 0x00000db000087802 */ /* 0x000fce0000000f00 */
[----:B---3--:R-:W-:Y:S05]  /*0da0*/  CALL.REL.NOINC `($__internal_672_$__cuda_sm20_div_s64) ;  /* 0x0000002c004c7944 */ /* 0x008fea0003c00000 */
        /* <DEDUP_REMOVED lines=9> */
.L_x_30894:
        /* <DEDUP_REMOVED lines=34> */
.L_x_30895:
[----:B------:R-:W-:Y:S01]  /*1060*/  MOV R30, R28 ;  /* 0x0000001c001e7202 */ /* 0x000fe20000000f00 */
[----:B------:R-:W-:Y:S01]  /*1070*/  IMAD.MOV.U32 R0, RZ, RZ, R36 ;  /* 0x000000ffff007224 */ /* 0x000fe200078e0024 */
[----:B------:R-:W-:Y:S02]  /*1080*/  MOV R3, R37 ;  /* 0x0000002500037202 */ /* 0x000fe40000000f00 */
[----:B------:R-:W-:-:S07]  /*1090*/  MOV R8, 0x10b0 ;  /* 0x000010b000087802 */ /* 0x000fce0000000f00 */
[----:B---3--:R-:W-:Y:S05]  /*10a0*/  CALL.REL.NOINC `($__internal_672_$__cuda_sm20_div_s64) ;  /* 0x00000028008c7944 */ /* 0x008fea0003c00000 */
        /* <DEDUP_REMOVED lines=9> */
.L_x_30896:
        /* <DEDUP_REMOVED lines=34> */
.L_x_30897:
[----:B------:R-:W-:Y:S02]  /*1360*/  MOV R0, R36 ;  /* 0x0000002400007202 */ /* 0x000fe40000000f00 */
[----:B------:R-:W-:Y:S02]  /*1370*/  MOV R3, R37 ;  /* 0x0000002500037202 */ /* 0x000fe40000000f00 */
[----:B------:R-:W-:-:S07]  /*1380*/  MOV R8, 0x13a0 ;  /* 0x000013a000087802 */ /* 0x000fce0000000f00 */
[----:B---3--:R-:W-:Y:S05]  /*1390*/  CALL.REL.NOINC `($__internal_672_$__cuda_sm20_div_s64) ;  /* 0x0000002400d07944 */ /* 0x008fea0003c00000 */
        /* <DEDUP_REMOVED lines=10> */
.L_x_30898:
        /* <DEDUP_REMOVED lines=34> */
.L_x_30899:
[----:B------:R-:W-:Y:S01]  /*1660*/  IMAD.MOV.U32 R30, RZ, RZ, R28 ;  /* 0x000000ffff1e7224 */ /* 0x000fe200078e001c */
        /* <DEDUP_REMOVED lines=14> */
.L_x_30900:
        /* <DEDUP_REMOVED lines=34> */
.L_x_30901:
[----:B------:R-:W-:Y:S01]  /*1970*/  IMAD.MOV.U32 R0, RZ, RZ, R36 ;  /* 0x000000ffff007224 */ /* 0x000fe200078e0024 */
[----:B------:R-:W-:Y:S02]  /*1980*/  MOV R3, R37 ;  /* 0x0000002500037202 */ /* 0x000fe40000000f00 */
[----:B------:R-:W-:-:S07]  /*1990*/  MOV R8, 0x19b0 ;  /* 0x000019b000087802 */ /* 0x000fce0000000f00 */
[----:B---3--:R-:W-:Y:S05]  /*19a0*/  CALL.REL.NOINC `($__internal_672_$__cuda_sm20_div_s64) ;  /* 0x00000020004c7944 */ /* 0x008fea0003c00000 */
        /* <DEDUP_REMOVED lines=9> */
.L_x_30902:
        /* <DEDUP_REMOVED lines=13> */
.L_x_30886:
        /* <DEDUP_REMOVED lines=33> */
.L_x_30905:
[----:B------:R-:W-:Y:S01]  /*1d20*/  IMAD.MOV.U32 R30, RZ, RZ, R32 ;  /* 0x000000ffff1e7224 */ /* 0x000fe200078e0020 */
[----:B------:R-:W-:Y:S02]  /*1d30*/  MOV R0, R16 ;  /* 0x0000001000007202 */ /* 0x000fe40000000f00 */
[----:B------:R-:W-:Y:S02]  /*1d40*/  MOV R3, R17 ;  /* 0x0000001100037202 */ /* 0x000fe40000000f00 */
[----:B------:R-:W-:-:S07]  /*1d50*/  MOV R8, 0x1d70 ;  /* 0x00001d7000087802 */ /* 0x000fce0000000f00 */
[----:B------:R-:W-:Y:S05]  /*1d60*/  CALL.REL.NOINC `($__internal_672_$__cuda_sm20_div_s64) ;  /* 0x0000001c005c7944 */ /* 0x000fea0003c00000 */
        /* <DEDUP_REMOVED lines=9> */
.L_x_30906:
        /* <DEDUP_REMOVED lines=35> */
.L_x_30907:
        /* <DEDUP_REMOVED lines=13> */
.L_x_30908:
        /* <DEDUP_REMOVED lines=36> */
.L_x_30909:
[----:B------:R-:W-:Y:S01]  /*2340*/  MOV R30, R20 ;  /* 0x00000014001e7202 */ /* 0x000fe20000000f00 */
[----:B------:R-:W-:Y:S01]  /*2350*/  IMAD.MOV.U32 R0, RZ, RZ, R18 ;  /* 0x000000ffff007224 */ /* 0x000fe200078e0012 */
[----:B------:R-:W-:Y:S02]  /*2360*/  MOV R3, R19 ;  /* 0x0000001300037202 */ /* 0x000fe40000000f00 */
[----:B------:R-:W-:-:S07]  /*2370*/  MOV R8, 0x2390 ;  /* 0x0000239000087802 */ /* 0x000fce0000000f00 */
[----:B------:R-:W-:Y:S05]  /*2380*/  CALL.REL.NOINC `($__internal_672_$__cuda_sm20_div_s64) ;  /* 0x0000001400d47944 */ /* 0x000fea0003c00000 */
        /* <DEDUP_REMOVED lines=10> */
.L_x_30910:
        /* <DEDUP_REMOVED lines=37> */
.L_x_30911:
[----:B------:R-:W-:Y:S01]  /*2680*/  IMAD.MOV.U32 R0, RZ, RZ, R18 ;  /* 0x000000ffff007224 */ /* 0x000fe200078e0012 */
[----:B------:R-:W-:Y:S02]  /*2690*/  MOV R3, R19 ;  /* 0x0000001300037202 */ /* 0x000fe40000000f00 */
[----:B------:R-:W-:-:S07]  /*26a0*/  MOV R8, 0x26c0 ;  /* 0x000026c000087802 */ /* 0x000fce0000000f00 */
[----:B------:R-:W-:Y:S05]  /*26b0*/  CALL.REL.NOINC `($__internal_672_$__cuda_sm20_div_s64) ;  /* 0x0000001400087944 */ /* 0x000fea0003c00000 */
        /* <DEDUP_REMOVED lines=8> */
.L_x_30912:
        /* <DEDUP_REMOVED lines=10> */
.L_x_30904:
        /* <DEDUP_REMOVED lines=31> */
.L_x_30914:
[----:B------:R-:W-:Y:S01]  /*29d0*/  MOV R30, R32 ;  /* 0x00000020001e7202 */ /* 0x000fe20000000f00 */
[----:B------:R-:W-:Y:S01]  /*29e0*/  IMAD.MOV.U32 R3, RZ, RZ, R17 ;  /* 0x000000ffff037224 */ /* 0x000fe200078e0011 */
[----:B------:R-:W-:Y:S02]  /*29f0*/  MOV R0, R16 ;  /* 0x0000001000007202 */ /* 0x000fe40000000f00 */
[----:B------:R-:W-:-:S07]  /*2a00*/  MOV R8, 0x2a20 ;  /* 0x00002a2000087802 */ /* 0x000fce0000000f00 */
[----:B------:R-:W-:Y:S05]  /*2a10*/  CALL.REL.NOINC `($__internal_672_$__cuda_sm20_div_s64) ;  /* 0x0000001000307944 */ /* 0x000fea0003c00000 */
        /* <DEDUP_REMOVED lines=9> */
.L_x_30915:
        /* <DEDUP_REMOVED lines=36> */
.L_x_30916:
        /* <DEDUP_REMOVED lines=12> */
.L_x_30917:
        /* <DEDUP_REMOVED lines=10> */
.L_x_30913:
        /* <DEDUP_REMOVED lines=29> */
.L_x_30918:
[----:B------:R-:W-:-:S07]  /*3020*/  MOV R0, 0x3040 ;  /* 0x0000304000007802 */ /* 0x000fce0000000f00 */
[----:B------:R-:W-:Y:S05]  /*3030*/  CALL.REL.NOINC `($__internal_673_$__cuda_sm20_rem_s64) ;  /* 0x0000000c00f47944 */ /* 0x000fea0003c00000 */
[----:B------:R-:W-:Y:S01]  /*3040*/  IMAD.MOV.U32 R8, RZ, RZ, R3 ;  /* 0x000000ffff087224 */ /* 0x000fe200078e0003 */
[----:B------:R-:W-:-:S07]  /*3050*/  MOV R9, R10 ;  /* 0x0000000a00097202 */ /* 0x000fce0000000f00 */
.L_x_30919:
[----:B------:R-:W0:Y:S02]  /*3060*/  LDC.64 R10, c[0x0][0x398] ;  /* 0x0000e600ff0a7b82 */ /* 0x000e240000000a00 */
[----:B0-----:R-:W-:-:S06]  /*3070*/  IMAD.WIDE.U32 R2, R2, 0x8, R10 ;  /* 0x0000000802027825 */ /* 0x001fcc00078e000a */
[----:B------:R-:W2:Y:S02]  /*3080*/  LDG.E.64 R2, desc[UR10][R2.64] ;  /* 0x0000000a02027981 */ /* 0x000ea4000c1e1b00 */
[-C--:B--2---:R-:W-:Y:S02]  /*3090*/  IMAD R11, R3, R8.reuse, RZ ;  /* 0x00000008030b7224 */ /* 0x084fe400078e02ff */
[----:B------:R-:W-:-:S04]  /*30a0*/  IMAD.WIDE.U32 R28, R2, R8, R28 ;  /* 0x00000008021c7225 */ /* 0x000fc800078e001c */
[----:B------:R-:W-:-:S05]  /*30b0*/  IMAD R11, R2, R9, R11 ;  /* 0x00000009020b7224 */ /* 0x000fca00078e020b */
[----:B------:R-:W-:-:S07]  /*30c0*/  IADD3 R29, PT, PT, R29, R11, RZ ;  /* 0x0000000b1d1d7210 */ /* 0x000fce0007ffe0ff */
.L_x_30885:
        /* <DEDUP_REMOVED lines=33> */
.L_x_30922:
        /* <DEDUP_REMOVED lines=56> */
.L_x_30921:
        /* <DEDUP_REMOVED lines=33> */
.L_x_30924:
        /* <DEDUP_REMOVED lines=20> */
.L_x_30925:
        /* <DEDUP_REMOVED lines=9> */
.L_x_30923:
[----:B-1----:R1:W-:Y:S02]  /*3a40*/  STS.64 [R0], R8 ;  /* 0x0000000800007388 */ /* 0x0023e40000000a00 */
.L_x_30920:
        /* <DEDUP_REMOVED lines=9> */
        .weak           $__internal_672_$__cuda_sm20_div_s64
        .type           $__internal_672_$__cuda_sm20_div_s64,@function
        .size           $__internal_672_$__cuda_sm20_div_s64,($__internal_673_$__cuda_sm20_rem_s64 - $__internal_672_$__cuda_sm20_div_s64)
$__internal_672_$__cuda_sm20_div_s64:
        /* <DEDUP_REMOVED lines=82> */
[----:B------:R-:W-:Y:S06]  /*4000*/  RET.REL.NODEC R8 `(contiguous_prod3_i64) ;  /* 0xffffffbc08fc7950 */ /* 0x000fec0003c3ffff */
        .weak           $__internal_673_$__cuda_sm20_rem_s64
        .type           $__internal_673_$__cuda_sm20_rem_s64,@function
        .size           $__internal_673_$__cuda_sm20_rem_s64,(.L_x_32876 - $__internal_673_$__cuda_sm20_rem_s64)
$__internal_673_$__cuda_sm20_rem_s64:
        /* <DEDUP_REMOVED lines=66> */
[----:B------:R-:W-:Y:S06]  /*4430*/  RET.REL.NODEC R8 `(contiguous_prod3_i64) ;  /* 0xffffffb808f07950 */ /* 0x000fec0003c3ffff */
.L_x_30926:
        /* <DEDUP_REMOVED lines=12> */
.L_x_32876:


//--------------------- .text.contiguous_prod22_i64 --------------------------
	.section	.text.contiguous_prod22_i64,"ax",@progbits
	.align	128
        .global         contiguous_prod22_i64
        .type           contiguous_prod22_i64,@function
        .size           contiguous_prod22_i64,(.L_x_33579 - contiguous_prod22_i64)
        .other          contiguous_prod22_i64,@"STO_CUDA_ENTRY STV_DEFAULT"
contiguous_prod22_i64:
.text.contiguous_prod22_i64:
        /* <DEDUP_REMOVED lines=41> */
.L_x_30928:
        /* <DEDUP_REMOVED lines=12> */
.L_x_30929:
[----:B------:R-:W-:Y:S05]  /*0350*/  BSYNC.RECONVERGENT B0 ;  /* 0x0000000000007941 */ /* 0x000fea0003800200 */
.L_x_30927:
[----:B------:R-:W-:Y:S01]  /*0360*/  BAR.SYNC.DEFER_BLOCKING 0x0 ;  /* 0x0000000000007b1d */ /* 0x000fe20000010000 */
[----:B------:R-:W-:-:S13]  /*0370*/  ISETP.GE.U32.AND P0, PT, R3, 0x42, PT ;  /* 0x000000420300780c */ /* 0x000fda0003f06070 */
[----:B------:R-:W-:Y:S05]  /*0380*/  @!P0 BRA `(.L_x_30930) ;  /* 0x0000000000448947 */ /* 0x000fea0003800000 */
.L_x_30933:
        /* <DEDUP_REMOVED lines=12> */
.L_x_30932:
[----:B------:R-:W-:Y:S05]  /*0450*/  BSYNC.RECONVERGENT B0 ;  /* 0x0000000000007941 */ /* 0x000fea0003800200 */
.L_x_30931:
[----:B------:R-:W-:Y:S01]  /*0460*/  BAR.SYNC.DEFER_BLOCKING 0x0 ;  /* 0x0000000000007b1d */ /* 0x000fe20000010000 */
[----:B------:R-:W-:Y:S01]  /*0470*/  ISETP.GT.U32.AND P0, PT, R3, 0x83, PT ;  /* 0x000000830300780c */ /* 0x000fe20003f04070 */
[----:B------:R-:W-:-:S12]  /*0480*/  IMAD.MOV.U32 R3, RZ, RZ, R11 ;  /* 0x000000ffff037224 */ /* 0x000fd800078e000b */
[----:B------:R-:W-:Y:S05]  /*0490*/  @P0 BRA `(.L_x_30933) ;  /* 0xfffffffc00bc0947 */ /* 0x000fea000383ffff */
.L_x_30930:
        /* <DEDUP_REMOVED lines=63> */
.L_x_30934:
        /* <DEDUP_REMOVED lines=15> */
.L_x_33579:


//--------------------- .text.contiguous_prod2_i64 --------------------------
	.section	.text.contiguous_prod2_i64,"ax",@progbits
	.align	128
        .global         contiguous_prod2_i64
        .type           contiguous_prod2_i64,@function
        .size           contiguous_prod2_i64,(.L_x_32878 - contiguous_prod2_i64)
        .other          contiguous_prod2_i64,@"STO_CUDA_ENTRY STV_DEFAULT"
contiguous_prod2_i64:
.text.contiguous_prod2_i64:
        /* <DEDUP_REMOVED lines=48> */
.L_x_30963:
        /* <DEDUP_REMOVED lines=32> */
.L_x_30940:
[----:B------:R-:W-:Y:S01]  /*0500*/  MOV R26, R6 ;  /* 0x00000006001a7202 */ /* 0x000fe20000000f00 */
[----:B------:R-:W-:Y:S01]  /*0510*/  IMAD.MOV.U32 R13, RZ, RZ, R7 ;  /* 0x000000ffff0d7224 */ /* 0x000fe200078e0007 */
[----:B------:R-:W-:Y:S01]  /*0520*/  MOV R14, R34 ;  /* 0x00000022000e7202 */ /* 0x000fe20000000f00 */
[----:B------:R-:W-:Y:S01]  /*0530*/  IMAD.MOV.U32 R11, RZ, RZ, R35 ;  /* 0x000000ffff0b7224 */ /* 0x000fe200078e0023 */
[----:B------:R-:W-:-:S07]  /*0540*/  MOV R12, 0x560 ;  /* 0x00000560000c7802 */ /* 0x000fce0000000f00 */
[----:B-1----:R-:W-:Y:S05]  /*0550*/  CALL.REL.NOINC `($__internal_674_$__cuda_sm20_div_s64) ;  /* 0x0000006400c47944 */ /* 0x002fea0003c00000 */
        /* <DEDUP_REMOVED lines=9> */
.L_x_30941:
[----:B------:R-:W-:Y:S05]  /*05f0*/  BSYNC.RECONVERGENT B1 ;  /* 0x0000000000017941 */ /* 0x000fea0003800200 */
.L_x_30939:
        /* <DEDUP_REMOVED lines=34> */
.L_x_30943:
[----:B------:R-:W-:Y:S01]  /*0820*/  IMAD.MOV.U32 R26, RZ, RZ, R20 ;  /* 0x000000ffff1a7224 */ /* 0x000fe200078e0014 */
[----:B------:R-:W-:Y:S01]  /*0830*/  MOV R13, R9 ;  /* 0x00000009000d7202 */ /* 0x000fe20000000f00 */
[----:B------:R-:W-:Y:S01]  /*0840*/  IMAD.MOV.U32 R14, RZ, RZ, R34 ;  /* 0x000000ffff0e7224 */ /* 0x000fe200078e0022 */
[----:B------:R-:W-:Y:S02]  /*0850*/  MOV R11, R35 ;  /* 0x00000023000b7202 */ /* 0x000fe40000000f00 */
[----:B------:R-:W-:-:S07]  /*0860*/  MOV R12, 0x880 ;  /* 0x00000880000c7802 */ /* 0x000fce0000000f00 */
[----:B------:R-:W-:Y:S05]  /*0870*/  CALL.REL.NOINC `($__internal_674_$__cuda_sm20_div_s64) ;  /* 0x0000006000fc7944 */ /* 0x000fea0003c00000 */
        /* <DEDUP_REMOVED lines=9> */
.L_x_30944:
[----:B------:R-:W-:Y:S05]  /*0910*/  BSYNC.RECONVERGENT B1 ;  /* 0x0000000000017941 */ /* 0x000fea0003800200 */
.L_x_30942:
        /* <DEDUP_REMOVED lines=33> */
.L_x_30946:
[----:B------:R-:W-:Y:S01]  /*0b30*/  IMAD.MOV.U32 R26, RZ, RZ, R36 ;  /* 0x000000ffff1a7224 */ /* 0x000fe200078e0024 */
[----:B------:R-:W-:Y:S01]  /*0b40*/  MOV R13, R37 ;  /* 0x00000025000d7202 */ /* 0x000fe20000000f00 */
[----:B------:R-:W-:Y:S01]  /*0b50*/  IMAD.MOV.U32 R14, RZ, RZ, R20 ;  /* 0x000000ffff0e7224 */ /* 0x000fe200078e0014 */
[----:B------:R-:W-:Y:S02]  /*0b60*/  MOV R11, R21 ;  /* 0x00000015000b7202 */ /* 0x000fe40000000f00 */
[----:B------:R-:W-:-:S07]  /*0b70*/  MOV R12, 0xb90 ;  /* 0x00000b90000c7802 */ /* 0x000fce0000000f00 */
[----:B------:R-:W-:Y:S05]  /*0b80*/  CALL.REL.NOINC `($__internal_674_$__cuda_sm20_div_s64) ;  /* 0x0000006000387944 */ /* 0x000fea0003c00000 */
        /* <DEDUP_REMOVED lines=10> */
.L_x_30947:
[----:B------:R-:W-:Y:S05]  /*0c30*/  BSYNC.RECONVERGENT B1 ;  /* 0x0000000000017941 */ /* 0x000fea0003800200 */
.L_x_30945:
        /* <DEDUP_REMOVED lines=35> */
.L_x_30949:
[----:B------:R-:W-:Y:S01]  /*0e70*/  MOV R26, R34 ;  /* 0x00000022001a7202 */ /* 0x000fe20000000f00 */
[----:B------:R-:W-:Y:S01]  /*0e80*/  IMAD.MOV.U32 R13, RZ, RZ, R35 ;  /* 0x000000ffff0d7224 */ /* 0x000fe200078e0023 */
[----:B------:R-:W-:Y:S01]  /*0e90*/  MOV R14, R20 ;  /* 0x00000014000e7202 */ /* 0x000fe20000000f00 */
[----:B------:R-:W-:Y:S01]  /*0ea0*/  IMAD.MOV.U32 R11, RZ, RZ, R21 ;  /* 0x000000ffff0b7224 */ /* 0x000fe200078e0015 */
[----:B------:R-:W-:-:S07]  /*0eb0*/  MOV R12, 0xed0 ;  /* 0x00000ed0000c7802 */ /* 0x000fce0000000f00 */
[----:B------:R-:W-:Y:S05]  /*0ec0*/  CALL.REL.NOINC `($__internal_674_$__cuda_sm20_div_s64) ;  /* 0x0000005c00687944 */ /* 0x000fea0003c00000 */
        /* <DEDUP_REMOVED lines=11> */
.L_x_30950:
[----:B------:R-:W-:Y:S05]  /*0f80*/  BSYNC.RECONVERGENT B1 ;  /* 0x0000000000017941 */ /* 0x000fea0003800200 */
.L_x_30948:
        /* <DEDUP_REMOVED lines=36> */
.L_x_30952:
        /* <DEDUP_REMOVED lines=16> */
.L_x_30953:
[----:B------:R-:W-:Y:S05]  /*12d0*/  BSYNC.RECONVERGENT B1 ;  /* 0x0000000000017941 */ /* 0x000fea0003800200 */
.L_x_30951:
        /* <DEDUP_REMOVED lines=35> */
.L_x_30955:
        /* <DEDUP_REMOVED lines=17> */
.L_x_30956:
[----:B------:R-:W-:Y:S05]  /*1620*/  BSYNC.RECONVERGENT B1 ;  /* 0x0000000000017941 */ /* 0x000fea0003800200 */
.L_x_30954:
        /* <DEDUP_REMOVED lines=35> */
.L_x_30958:
        /* <DEDUP_REMOVED lines=16> */
.L_x_30959:
[----:B------:R-:W-:Y:S05]  /*1960*/  BSYNC.RECONVERGENT B1 ;  /* 0x0000000000017941 */ /* 0x000fea0003800200 */
.L_x_30957:
        /* <DEDUP_REMOVED lines=35> */
.L_x_30961:
        /* <DEDUP_REMOVED lines=16> */
.L_x_30962:
[----:B------:R-:W-:Y:S05]  /*1ca0*/  BSYNC.RECONVERGENT B1 ;  /* 0x0000000000017941 */ /* 0x000fea0003800200 */
.L_x_30960:
        /* <DEDUP_REMOVED lines=8> */
.L_x_30938:
        /* <DEDUP_REMOVED lines=36> */
.L_x_30966:
[----:B------:R-:W-:Y:S01]  /*1f70*/  MOV R26, R6 ;  /* 0x00000006001a7202 */ /* 0x000fe20000000f00 */
[----:B------:R-:W-:Y:S01]  /*1f80*/  IMAD.MOV.U32 R13, RZ, RZ, R7 ;  /* 0x000000ffff0d7224 */ /* 0x000fe200078e0007 */
[----:B------:R-:W-:Y:S01]  /*1f90*/  MOV R14, R16 ;  /* 0x00000010000e7202 */ /* 0x000fe20000000f00 */
[----:B------:R-:W-:Y:S01]  /*1fa0*/  IMAD.MOV.U32 R11, RZ, RZ, R17 ;  /* 0x000000ffff0b7224 */ /* 0x000fe200078e0011 */
[----:B------:R-:W-:-:S07]  /*1fb0*/  MOV R12, 0x1fd0 ;  /* 0x00001fd0000c7802 */ /* 0x000fce0000000f00 */
[----:B------:R-:W-:Y:S05]  /*1fc0*/  CALL.REL.NOINC `($__internal_674_$__cuda_sm20_div_s64) ;  /* 0x0000004c00287944 */ /* 0x000fea0003c00000 */
        /* <DEDUP_REMOVED lines=9> */
.L_x_30967:
[----:B------:R-:W-:Y:S05]  /*2060*/  BSYNC.RECONVERGENT B1 ;  /* 0x0000000000017941 */ /* 0x000fea0003800200 */
.L_x_30965:
        /* <DEDUP_REMOVED lines=34> */
.L_x_30969:
        /* <DEDUP_REMOVED lines=17> */
.L_x_30970:
[----:B------:R-:W-:Y:S05]  /*23a0*/  BSYNC.RECONVERGENT B1 ;  /* 0x0000000000017941 */ /* 0x000fea0003800200 */
.L_x_30968:
        /* <DEDUP_REMOVED lines=36> */
.L_x_30972:
        /* <DEDUP_REMOVED lines=16> */
.L_x_30973:
[----:B------:R-:W-:Y:S05]  /*26f0*/  BSYNC.RECONVERGENT B1 ;  /* 0x0000000000017941 */ /* 0x000fea0003800200 */
.L_x_30971:
        /* <DEDUP_REMOVED lines=35> */
.L_x_30975:
[----:B------:R-:W-:Y:S01]  /*2930*/  MOV R26, R18 ;  /* 0x00000012001a7202 */ /* 0x000fe20000000f00 */
[----:B------:R-:W-:Y:S01]  /*2940*/  IMAD.MOV.U32 R13, RZ, RZ, R19 ;  /* 0x000000ffff0d7224 */ /* 0x000fe200078e0013 */
[----:B------:R-:W-:Y:S01]  /*2950*/  MOV R14, R16 ;  /* 0x00000010000e7202 */ /* 0x000fe20000000f00 */
[----:B------:R-:W-:Y:S01]  /*2960*/  IMAD.MOV.U32 R11, RZ, RZ, R17 ;  /* 0x000000ffff0b7224 */ /* 0x000fe200078e0011 */
[----:B------:R-:W-:-:S07]  /*2970*/  MOV R12, 0x2990 ;  /* 0x00002990000c7802 */ /* 0x000fce0000000f00 */
[----:B------:R-:W-:Y:S05]  /*2980*/  CALL.REL.NOINC `($__internal_674_$__cuda_sm20_div_s64) ;  /* 0x0000004000b87944 */ /* 0x000fea0003c00000 */
        /* <DEDUP_REMOVED lines=10> */
.L_x_30976:
[----:B------:R-:W-:Y:S05]  /*2a30*/  BSYNC.RECONVERGENT B1 ;  /* 0x0000000000017941 */ /* 0x000fea0003800200 */
.L_x_30974:
[----:B------:R-:W-:Y:S01]  /*2a40*/  MOV R36, R22 ;  /* 0x0000001600247202 */ /* 0x000fe20000000f00 */
[----:B------:R-:W-:Y:S02]  /*2a50*/  IMAD R11, R11, R38, RZ ;  /* 0x000000260b0b7224 */ /* 0x000fe400078e02ff */
[----:B------:R-:W-:Y:S02]  /*2a60*/  VIADD R8, R8, 0xfffffffe ;  /* 0xfffffffe08087836 */ /* 0x000fe40000000000 */
[----:B------:R-:W-:-:S04]  /*2a70*/  IMAD.WIDE.U32 R22, R38, R10, R36 ;  /* 0x0000000a26167225 */ /* 0x000fc800078e0024 */
[----:B------:R-:W-:-:S05]  /*2a80*/  IMAD R11, R39, R10, R11 ;  /* 0x0000000a270b7224 */ /* 0x000fca00078e020b */
[----:B------:R-:W-:-:S07]  /*2a90*/  IADD3 R23, PT, PT, R23, R11, RZ ;  /* 0x0000000b17177210 */ /* 0x000fce0007ffe0ff */
.L_x_30964:
        /* <DEDUP_REMOVED lines=30> */
.L_x_30978:
[----:B------:R-:W-:Y:S01]  /*2c80*/  MOV R18, R6 ;  /* 0x0000000600127202 */ /* 0x000fe20000000f00 */
[----:B------:R-:W-:Y:S01]  /*2c90*/  IMAD.MOV.U32 R19, RZ, RZ, R7 ;  /* 0x000000ffff137224 */ /* 0x000fe200078e0007 */
[----:B------:R-:W-:Y:S01]  /*2ca0*/  MOV R24, R10 ;  /* 0x0000000a00187202 */ /* 0x000fe20000000f00 */
[----:B------:R-:W-:Y:S01]  /*2cb0*/  IMAD.MOV.U32 R21, RZ, RZ, R11 ;  /* 0x000000ffff157224 */ /* 0x000fe200078e000b */
[----:B------:R-:W-:-:S07]  /*2cc0*/  MOV R26, 0x2ce0 ;  /* 0x00002ce0001a7802 */ /* 0x000fce0000000f00 */
[----:B------:R-:W-:Y:S05]  /*2cd0*/  CALL.REL.NOINC `($__internal_675_$__cuda_sm20_rem_s64) ;  /* 0x0000004400307944 */ /* 0x000fea0003c00000 */
.L_x_30979:
[----:B------:R-:W-:Y:S05]  /*2ce0*/  BSYNC.RECONVERGENT B1 ;  /* 0x0000000000017941 */ /* 0x000fea0003800200 */
.L_x_30977:
        /* <DEDUP_REMOVED lines=30> */
.L_x_30981:
[----:B------:R-:W-:Y:S01]  /*2ed0*/  MOV R24, R10 ;  /* 0x0000000a00187202 */ /* 0x000fe20000000f00 */
[----:B------:R-:W-:Y:S01]  /*2ee0*/  IMAD.MOV.U32 R21, RZ, RZ, R11 ;  /* 0x000000ffff157224 */ /* 0x000fe200078e000b */
[----:B------:R-:W-:Y:S01]  /*2ef0*/  MOV R18, R20 ;  /* 0x0000001400127202 */ /* 0x000fe20000000f00 */
[----:B------:R-:W-:Y:S01]  /*2f00*/  IMAD.MOV.U32 R19, RZ, RZ, R9 ;  /* 0x000000ffff137224 */ /* 0x000fe200078e0009 */
[----:B------:R-:W-:-:S07]  /*2f10*/  MOV R26, 0x2f30 ;  /* 0x00002f30001a7802 */ /* 0x000fce0000000f00 */
[----:B------:R-:W-:Y:S05]  /*2f20*/  CALL.REL.NOINC `($__internal_675_$__cuda_sm20_rem_s64) ;  /* 0x00000040009c7944 */ /* 0x000fea0003c00000 */
.L_x_30982:
[----:B------:R-:W-:Y:S05]  /*2f30*/  BSYNC.RECONVERGENT B1 ;  /* 0x0000000000017941 */ /* 0x000fea0003800200 */
.L_x_30980:
[----:B------:R-:W-:Y:S02]  /*2f40*/  IMAD R7, R7, R16, RZ ;  /* 0x0000001007077224 */ /* 0x000fe400078e02ff */
[----:B------:R-:W-:-:S04]  /*2f50*/  IMAD.WIDE.U32 R22, R16, R6, R22 ;  /* 0x0000000610167225 */ /* 0x000fc800078e0016 */
[----:B------:R-:W-:-:S05]  /*2f60*/  IMAD R7, R17, R6, R7 ;  /* 0x0000000611077224 */ /* 0x000fca00078e0207 */
[----:B------:R-:W-:-:S07]  /*2f70*/  IADD3 R23, PT, PT, R23, R7, RZ ;  /* 0x0000000717177210 */ /* 0x000fce0007ffe0ff */
.L_x_30937:
        /* <DEDUP_REMOVED lines=13> */
.L_x_30936:
        /* <DEDUP_REMOVED lines=18> */
.L_x_31010:
        /* <DEDUP_REMOVED lines=30> */
.L_x_30987:
[----:B------:R-:W-:Y:S01]  /*3350*/  IMAD.MOV.U32 R26, RZ, RZ, R18 ;  /* 0x000000ffff1a7224 */ /* 0x000fe200078e0012 */
[----:B------:R-:W-:Y:S01]  /*3360*/  MOV R13, R19 ;  /* 0x00000013000d7202 */ /* 0x000fe20000000f00 */
[----:B------:R-:W-:Y:S01]  /*3370*/  IMAD.MOV.U32 R14, RZ, RZ, R20 ;  /* 0x000000ffff0e7224 */ /* 0x000fe200078e0014 */
[----:B------:R-:W-:Y:S02]  /*3380*/  MOV R11, R21 ;  /* 0x00000015000b7202 */ /* 0x000fe40000000f00 */
[----:B------:R-:W-:-:S07]  /*3390*/  MOV R12, 0x33b0 ;  /* 0x000033b0000c7802 */ /* 0x000fce0000000f00 */
[----:B-1----:R-:W-:Y:S05]  /*33a0*/  CALL.REL.NOINC `($__internal_674_$__cuda_sm20_div_s64) ;  /* 0x0000003800307944 */ /* 0x002fea0003c00000 */
        /* <DEDUP_REMOVED lines=9> */
.L_x_30988:
[----:B------:R-:W-:Y:S05]  /*3440*/  BSYNC.RECONVERGENT B1 ;  /* 0x0000000000017941 */ /* 0x000fea0003800200 */
.L_x_30986:
        /* <DEDUP_REMOVED lines=39> */
.L_x_30990:
[----:B------:R-:W-:Y:S01]  /*36c0*/  IMAD.MOV.U32 R26, RZ, RZ, R36 ;  /* 0x000000ffff1a7224 */ /* 0x000fe200078e0024 */
[----:B------:R-:W-:Y:S01]  /*36d0*/  MOV R13, R37 ;  /* 0x00000025000d7202 */ /* 0x000fe20000000f00 */
[----:B------:R-:W-:Y:S01]  /*36e0*/  IMAD.MOV.U32 R14, RZ, RZ, R38 ;  /* 0x000000ffff0e7224 */ /* 0x000fe200078e0026 */
[----:B------:R-:W-:Y:S02]  /*36f0*/  MOV R11, R39 ;  /* 0x00000027000b7202 */ /* 0x000fe40000000f00 */
[----:B------:R-:W-:-:S07]  /*3700*/  MOV R12, 0x3720 ;  /* 0x00003720000c7802 */ /* 0x000fce0000000f00 */
[----:B-1----:R-:W-:Y:S05]  /*3710*/  CALL.REL.NOINC `($__internal_674_$__cuda_sm20_div_s64) ;  /* 0x0000003400547944 */ /* 0x002fea0003c00000 */
        /* <DEDUP_REMOVED lines=11> */
.L_x_30991:
[----:B------:R-:W-:Y:S05]  /*37d0*/  BSYNC.RECONVERGENT B1 ;  /* 0x0000000000017941 */ /* 0x000fea0003800200 */
.L_x_30989:
        /* <DEDUP_REMOVED lines=37> */
.L_x_30993:
        /* <DEDUP_REMOVED lines=17> */
.L_x_30994:
[----:B------:R-:W-:Y:S05]  /*3b40*/  BSYNC.RECONVERGENT B1 ;  /* 0x0000000000017941 */ /* 0x000fea0003800200 */
.L_x_30992:
        /* <DEDUP_REMOVED lines=38> */
.L_x_30996:
        /* <DEDUP_REMOVED lines=17> */
.L_x_30997:
[----:B------:R-:W-:Y:S05]  /*3ec0*/  BSYNC.RECONVERGENT B1 ;  /* 0x0000000000017941 */ /* 0x000fea0003800200 */
.L_x_30995:
        /* <DEDUP_REMOVED lines=38> */
.L_x_30999:
        /* <DEDUP_REMOVED lines=17> */
.L_x_31000:
[----:B------:R-:W-:Y:S05]  /*4240*/  BSYNC.RECONVERGENT B1 ;  /* 0x0000000000017941 */ /* 0x000fea0003800200 */
.L_x_30998:
        /* <DEDUP_REMOVED lines=40> */
.L_x_31002:
        /* <DEDUP_REMOVED lines=17> */
.L_x_31003:
[----:B------:R-:W-:Y:S05]  /*45e0*/  BSYNC.RECONVERGENT B1 ;  /* 0x0000000000017941 */ /* 0x000fea0003800200 */
.L_x_31001:
        /* <DEDUP_REMOVED lines=40> */
.L_x_31005:
[----:B------:R-:W-:Y:S01]  /*4870*/  MOV R26, R20 ;  /* 0x00000014001a7202 */ /* 0x000fe20000000f00 */
[----:B------:R-:W-:Y:S01]  /*4880*/  IMAD.MOV.U32 R14, RZ, RZ, R22 ;  /* 0x000000ffff0e7224 */ /* 0x000fe200078e0016 */
[----:B------:R-:W-:Y:S02]  /*4890*/  MOV R13, R21 ;  /* 0x00000015000d7202 */ /* 0x000fe40000000f00 */
[----:B------:R-:W-:Y:S02]  /*48a0*/  MOV R11, R23 ;  /* 0x00000017000b7202 */ /* 0x000fe40000000f00 */
[----:B------:R-:W-:-:S07]  /*48b0*/  MOV R12, 0x48d0 ;  /* 0x000048d0000c7802 */ /* 0x000fce0000000f00 */
[----:B-1----:R-:W-:Y:S05]  /*48c0*/  CALL.REL.NOINC `($__internal_674_$__cuda_sm20_div_s64) ;  /* 0x0000002000e87944 */ /* 0x002fea0003c00000 */
        /* <DEDUP_REMOVED lines=11> */
.L_x_31006:
[----:B------:R-:W-:Y:S05]  /*4980*/  BSYNC.RECONVERGENT B1 ;  /* 0x0000000000017941 */ /* 0x000fea0003800200 */
.L_x_31004:
        /* <DEDUP_REMOVED lines=38> */
.L_x_31008:
        /* <DEDUP_REMOVED lines=17> */
.L_x_31009:
[----:B------:R-:W-:Y:S05]  /*4d00*/  BSYNC.RECONVERGENT B1 ;  /* 0x0000000000017941 */ /* 0x000fea0003800200 */
.L_x_31007:
        /* <DEDUP_REMOVED lines=15> */
.L_x_30985:
        /* <DEDUP_REMOVED lines=37> */
.L_x_31013:
[----:B------:R-:W-:Y:S01]  /*5050*/  MOV R26, R18 ;  /* 0x00000012001a7202 */ /* 0x000fe20000000f00 */
[----:B------:R-:W-:Y:S01]  /*5060*/  IMAD.MOV.U32 R14, RZ, RZ, R6 ;  /* 0x000000ffff0e7224 */ /* 0x000fe200078e0006 */
[----:B------:R-:W-:Y:S02]  /*5070*/  MOV R13, R19 ;  /* 0x00000013000d7202 */ /* 0x000fe40000000f00 */
[----:B------:R-:W-:Y:S02]  /*5080*/  MOV R11, R7 ;  /* 0x00000007000b7202 */ /* 0x000fe40000000f00 */
[----:B------:R-:W-:-:S07]  /*5090*/  MOV R12, 0x50b0 ;  /* 0x000050b0000c7802 */ /* 0x000fce0000000f00 */
[----:B------:R-:W-:Y:S05]  /*50a0*/  CALL.REL.NOINC `($__internal_674_$__cuda_sm20_div_s64) ;  /* 0x0000001800f07944 */ /* 0x000fea0003c00000 */
        /* <DEDUP_REMOVED lines=9> */
.L_x_31014:
[----:B------:R-:W-:Y:S05]  /*5140*/  BSYNC.RECONVERGENT B1 ;  /* 0x0000000000017941 */ /* 0x000fea0003800200 */
.L_x_31012:
        /* <DEDUP_REMOVED lines=39> */
.L_x_31016:
[----:B------:R-:W-:Y:S01]  /*53c0*/  MOV R26, R18 ;  /* 0x00000012001a7202 */ /* 0x000fe20000000f00 */
[----:B------:R-:W-:Y:S01]  /*53d0*/  IMAD.MOV.U32 R13, RZ, RZ, R19 ;  /* 0x000000ffff0d7224 */ /* 0x000fe200078e0013 */
[----:B------:R-:W-:Y:S02]  /*53e0*/  MOV R14, R6 ;  /* 0x00000006000e7202 */ /* 0x000fe40000000f00 */
[----:B------:R-:W-:Y:S02]  /*53f0*/  MOV R11, R7 ;  /* 0x00000007000b7202 */ /* 0x000fe40000000f00 */
[----:B------:R-:W-:-:S07]  /*5400*/  MOV R12, 0x5420 ;  /* 0x00005420000c7802 */ /* 0x000fce0000000f00 */
[----:B------:R-:W-:Y:S05]  /*5410*/  CALL.REL.NOINC `($__internal_674_$__cuda_sm20_div_s64) ;  /* 0x0000001800147944 */ /* 0x000fea0003c00000 */
        /* <DEDUP_REMOVED lines=11> */
.L_x_31017:
[----:B------:R-:W-:Y:S05]  /*54d0*/  BSYNC.RECONVERGENT B1 ;  /* 0x0000000000017941 */ /* 0x000fea0003800200 */
.L_x_31015:
        /* <DEDUP_REMOVED lines=40> */
.L_x_31019:
        /* <DEDUP_REMOVED lines=17> */
.L_x_31020:
[----:B------:R-:W-:Y:S05]  /*5870*/  BSYNC.RECONVERGENT B1 ;  /* 0x0000000000017941 */ /* 0x000fea0003800200 */
.L_x_31018:
        /* <DEDUP_REMOVED lines=40> */
.L_x_31022:
[----:B------:R-:W-:Y:S01]  /*5b00*/  MOV R26, R18 ;  /* 0x00000012001a7202 */ /* 0x000fe20000000f00 */
[----:B------:R-:W-:Y:S01]  /*5b10*/  IMAD.MOV.U32 R14, RZ, RZ, R20 ;  /* 0x000000ffff0e7224 */ /* 0x000fe200078e0014 */
[----:B------:R-:W-:Y:S02]  /*5b20*/  MOV R13, R19 ;  /* 0x00000013000d7202 */ /* 0x000fe40000000f00 */
[----:B------:R-:W-:Y:S02]  /*5b30*/  MOV R11, R21 ;  /* 0x00000015000b7202 */ /* 0x000fe40000000f00 */
[----:B------:R-:W-:-:S07]  /*5b40*/  MOV R12, 0x5b60 ;  /* 0x00005b60000c7802 */ /* 0x000fce0000000f00 */
[----:B------:R-:W-:Y:S05]  /*5b50*/  CALL.REL.NOINC `($__internal_674_$__cuda_sm20_div_s64) ;  /* 0x0000001000447944 */ /* 0x000fea0003c00000 */
        /* <DEDUP_REMOVED lines=11> */
.L_x_31023:
[----:B------:R-:W-:Y:S05]  /*5c10*/  BSYNC.RECONVERGENT B1 ;  /* 0x0000000000017941 */ /* 0x000fea0003800200 */
.L_x_31021:
        /* <DEDUP_REMOVED lines=11> */
.L_x_31011:
        /* <DEDUP_REMOVED lines=35> */
.L_x_31026:
[----:B------:R-:W-:Y:S01]  /*5f00*/  MOV R26, R18 ;  /* 0x00000012001a7202 */ /* 0x000fe20000000f00 */
[----:B------:R-:W-:Y:S01]  /*5f10*/  IMAD.MOV.U32 R13, RZ, RZ, R19 ;  /* 0x000000ffff0d7224 */ /* 0x000fe200078e0013 */
[----:B------:R-:W-:Y:S02]  /*5f20*/  MOV R14, R4 ;  /* 0x00000004000e7202 */ /* 0x000fe40000000f00 */
[----:B------:R-:W-:Y:S02]  /*5f30*/  MOV R11, R5 ;  /* 0x00000005000b7202 */ /* 0x000fe40000000f00 */
[----:B------:R-:W-:-:S07]  /*5f40*/  MOV R12, 0x5f60 ;  /* 0x00005f60000c7802 */ /* 0x000fce0000000f00 */
[----:B------:R-:W-:Y:S05]  /*5f50*/  CALL.REL.NOINC `($__internal_674_$__cuda_sm20_div_s64) ;  /* 0x0000000c00447944 */ /* 0x000fea0003c00000 */
        /* <DEDUP_REMOVED lines=8> */
.L_x_31027:
[----:B------:R-:W-:Y:S05]  /*5fe0*/  BSYNC.RECONVERGENT B1 ;  /* 0x0000000000017941 */ /* 0x000fea0003800200 */
.L_x_31025:
        /* <DEDUP_REMOVED lines=39> */
.L_x_31029:
[----:B------:R-:W-:Y:S01]  /*6260*/  MOV R26, R18 ;  /* 0x00000012001a7202 */ /* 0x000fe20000000f00 */
[----:B------:R-:W-:Y:S01]  /*6270*/  IMAD.MOV.U32 R13, RZ, RZ, R19 ;  /* 0x000000ffff0d7224 */ /* 0x000fe200078e0013 */
[----:B------:R-:W-:Y:S02]  /*6280*/  MOV R14, R16 ;  /* 0x00000010000e7202 */ /* 0x000fe40000000f00 */
[----:B------:R-:W-:Y:S02]  /*6290*/  MOV R11, R17 ;  /* 0x00000011000b7202 */ /* 0x000fe40000000f00 */
[----:B------:R-:W-:-:S07]  /*62a0*/  MOV R12, 0x62c0 ;  /* 0x000062c0000c7802 */ /* 0x000fce0000000f00 */
[----:B------:R-:W-:Y:S05]  /*62b0*/  CALL.REL.NOINC `($__internal_674_$__cuda_sm20_div_s64) ;  /* 0x00000008006c7944 */ /* 0x000fea0003c00000 */
        /* <DEDUP_REMOVED lines=11> */
.L_x_31030:
[----:B------:R-:W-:Y:S05]  /*6370*/  BSYNC.RECONVERGENT B1 ;  /* 0x0000000000017941 */ /* 0x000fea0003800200 */
.L_x_31028:
        /* <DEDUP_REMOVED lines=11> */
.L_x_31024:
        /* <DEDUP_REMOVED lines=31> */
.L_x_31032:
[----:B------:R-:W-:Y:S01]  /*6620*/  IMAD.MOV.U32 R24, RZ, RZ, R20 ;  /* 0x000000ffff187224 */ /* 0x000fe200078e0014 */
[----:B------:R-:W-:-:S07]  /*6630*/  MOV R26, 0x6650 ;  /* 0x00006650001a7802 */ /* 0x000fce0000000f00 */
[----:B------:R-:W-:Y:S05]  /*6640*/  CALL.REL.NOINC `($__internal_675_$__cuda_sm20_rem_s64) ;  /* 0x0000000800d47944 */ /* 0x000fea0003c00000 */
[----:B------:R-:W-:Y:S02]  /*6650*/  MOV R4, R6 ;  /* 0x0000000600047202 */ /* 0x000fe40000000f00 */
[----:B------:R-:W-:-:S07]  /*6660*/  MOV R5, R7 ;  /* 0x0000000700057202 */ /* 0x000fce0000000f00 */
.L_x_31033:
[----:B------:R-:W-:Y:S05]  /*6670*/  BSYNC.RECONVERGENT B1 ;  /* 0x0000000000017941 */ /* 0x000fea0003800200 */
.L_x_31031:
        /* <DEDUP_REMOVED lines=9> */
.L_x_30984:
[----:B------:R-:W2:Y:S04]  /*6710*/  LDG.E.64 R4, desc[UR12][R8.64] ;  /* 0x0000000c08047981 */ /* 0x000ea8000c1e1b00 */
[----:B--2---:R1:W-:Y:S02]  /*6720*/  STS.64 [R3], R4 ;  /* 0x0000000403007388 */ /* 0x0043e40000000a00 */
.L_x_30983:
[----:B------:R-:W-:Y:S05]  /*6730*/  BSYNC.RECONVERGENT B0 ;  /* 0x0000000000007941 */ /* 0x000fea0003800200 */
.L_x_30935:
[----:B------:R-:W-:Y:S01]  /*6740*/  BAR.SYNC.DEFER_BLOCKING 0x0 ;  /* 0x0000000000007b1d */ /* 0x000fe20000010000 */
[----:B------:R-:W-:-:S13]  /*6750*/  ISETP.GE.U32.AND P0, PT, R2, 0x42, PT ;  /* 0x000000420200780c */ /* 0x000fda0003f06070 */
[----:B------:R-:W-:Y:S05]  /*6760*/  @!P0 BRA `(.L_x_31034) ;  /* 0x0000000000448947 */ /* 0x000fea0003800000 */
.L_x_31037:
        /* <DEDUP_REMOVED lines=12> */
.L_x_31036:
[----:B------:R-:W-:Y:S05]  /*6830*/  BSYNC.RECONVERGENT B0 ;  /* 0x0000000000007941 */ /* 0x000fea0003800200 */
.L_x_31035:
[----:B------:R-:W-:Y:S01]  /*6840*/  BAR.SYNC.DEFER_BLOCKING 0x0 ;  /* 0x0000000000007b1d */ /* 0x000fe20000010000 */
[----:B------:R-:W-:Y:S01]  /*6850*/  ISETP.GT.U32.AND P0, PT, R2, 0x83, PT ;  /* 0x000000830200780c */ /* 0x000fe20003f04070 */
[----:B------:R-:W-:-:S12]  /*6860*/  IMAD.MOV.U32 R2, RZ, RZ, R10 ;  /* 0x000000ffff027224 */ /* 0x000fd800078e000a */
[----:B------:R-:W-:Y:S05]  /*6870*/  @P0 BRA `(.L_x_31037) ;  /* 0xfffffffc00bc0947 */ /* 0x000fea000383ffff */
.L_x_31034:
        /* <DEDUP_REMOVED lines=63> */
        .weak           $__internal_674_$__cuda_sm20_div_s64
        .type           $__internal_674_$__cuda_sm20_div_s64,@function
        .size           $__internal_674_$__cuda_sm20_div_s64,($__internal_675_$__cuda_sm20_rem_s64 - $__internal_674_$__cuda_sm20_div_s64)
$__internal_674_$__cuda_sm20_div_s64:
        /* <DEDUP_REMOVED lines=82> */
[----:B------:R-:W-:Y:S06]  /*7190*/  RET.REL.NODEC R12 `(contiguous_prod2_i64) ;  /* 0xffffff8c0c987950 */ /* 0x000fec0003c3ffff */
        .weak           $__internal_675_$__cuda_sm20_rem_s64
        .type           $__internal_675_$__cuda_sm20_rem_s64,@function
        .size           $__internal_675_$__cuda_sm20_rem_s64,(.L_x_32878 - $__internal_675_$__cuda_sm20_rem_s64)
$__internal_675_$__cuda_sm20_rem_s64:
        /* <DEDUP_REMOVED lines=76> */
[----:B------:R-:W-:Y:S06]  /*7660*/  RET.REL.NODEC R26 `(contiguous_prod2_i64) ;  /* 0xffffff881a647950 */ /* 0x000fec0003c3ffff */
.L_x_31038:
        /* <DEDUP_REMOVED lines=9> */
.L_x_32878:


//--------------------- .text.uncontiguous_prod_i64 --------------------------
	.section	.text.uncontiguous_prod_i64,"ax",@progbits
	.align	128
        .global         uncontiguous_prod_i64
        .type           uncontiguous_prod_i64,@function
        .size           uncontiguous_prod_i64,(.L_x_32880 - uncontiguous_prod_i64)
        .other          uncontiguous_prod_i64,@"STO_CUDA_ENTRY STV_DEFAULT"
uncontiguous_prod_i64:
.text.uncontiguous_prod_i64:
        /* <DEDUP_REMOVED lines=44> */
.L_x_31067:
        /* <DEDUP_REMOVED lines=33> */
.L_x_31044:
[----:B------:R-:W-:Y:S01]  /*04d0*/  MOV R29, R14 ;  /* 0x0000000e001d7202 */ /* 0x000fe20000000f00 */
[----:B------:R-:W-:Y:S01]  /*04e0*/  IMAD.MOV.U32 R26, RZ, RZ, R15 ;  /* 0x000000ffff1a7224 */ /* 0x000fe200078e000f */
[----:B------:R-:W-:Y:S01]  /*04f0*/  MOV R13, R16 ;  /* 0x00000010000d7202 */ /* 0x000fe20000000f00 */
[----:B------:R-:W-:Y:S01]  /*0500*/  IMAD.MOV.U32 R12, RZ, RZ, R17 ;  /* 0x000000ffff0c7224 */ /* 0x000fe200078e0011 */
[----:B------:R-:W-:-:S07]  /*0510*/  MOV R11, 0x530 ;  /* 0x00000530000b7802 */ /* 0x000fce0000000f00 */
[----:B------:R-:W-:Y:S05]  /*0520*/  CALL.REL.NOINC `($__internal_676_$__cuda_sm20_div_s64) ;  /* 0x00000068003c7944 */ /* 0x000fea0003c00000 */
        /* <DEDUP_REMOVED lines=9> */
.L_x_31045:
[----:B------:R-:W-:Y:S05]  /*05c0*/  BSYNC.RECONVERGENT B1 ;  /* 0x0000000000017941 */ /* 0x000fea0003800200 */
.L_x_31043:
        /* <DEDUP_REMOVED lines=36> */
.L_x_31047:
[----:B------:R-:W-:Y:S01]  /*0810*/  MOV R29, R7 ;  /* 0x00000007001d7202 */ /* 0x000fe20000000f00 */
[----:B------:R-:W-:Y:S01]  /*0820*/  IMAD.MOV.U32 R26, RZ, RZ, R8 ;  /* 0x000000ffff1a7224 */ /* 0x000fe200078e0008 */
[----:B------:R-:W-:Y:S01]  /*0830*/  MOV R13, R16 ;  /* 0x00000010000d7202 */ /* 0x000fe20000000f00 */
[----:B------:R-:W-:Y:S01]  /*0840*/  IMAD.MOV.U32 R12, RZ, RZ, R17 ;  /* 0x000000ffff0c7224 */ /* 0x000fe200078e0011 */
[----:B------:R-:W-:-:S07]  /*0850*/  MOV R11, 0x870 ;  /* 0x00000870000b7802 */ /* 0x000fce0000000f00 */
[----:B------:R-:W-:Y:S05]  /*0860*/  CALL.REL.NOINC `($__internal_676_$__cuda_sm20_div_s64) ;  /* 0x00000064006c7944 */ /* 0x000fea0003c00000 */
        /* <DEDUP_REMOVED lines=10> */
.L_x_31048:
[----:B------:R-:W-:Y:S05]  /*0910*/  BSYNC.RECONVERGENT B1 ;  /* 0x0000000000017941 */ /* 0x000fea0003800200 */
.L_x_31046:
        /* <DEDUP_REMOVED lines=37> */
.L_x_31050:
[----:B------:R-:W-:Y:S01]  /*0b70*/  IMAD.MOV.U32 R29, RZ, RZ, R14 ;  /* 0x000000ffff1d7224 */ /* 0x000fe200078e000e */
[----:B------:R-:W-:Y:S01]  /*0b80*/  MOV R26, R15 ;  /* 0x0000000f001a7202 */ /* 0x000fe20000000f00 */
[----:B------:R-:W-:Y:S01]  /*0b90*/  IMAD.MOV.U32 R13, RZ, RZ, R16 ;  /* 0x000000ffff0d7224 */ /* 0x000fe200078e0010 */
[----:B------:R-:W-:Y:S02]  /*0ba0*/  MOV R12, R17 ;  /* 0x00000011000c7202 */ /* 0x000fe40000000f00 */
[----:B------:R-:W-:-:S07]  /*0bb0*/  MOV R11, 0xbd0 ;  /* 0x00000bd0000b7802 */ /* 0x000fce0000000f00 */
[----:B------:R-:W-:Y:S05]  /*0bc0*/  CALL.REL.NOINC `($__internal_676_$__cuda_sm20_div_s64) ;  /* 0x0000006000947944 */ /* 0x000fea0003c00000 */
        /* <DEDUP_REMOVED lines=10> */
.L_x_31051:
[----:B------:R-:W-:Y:S05]  /*0c70*/  BSYNC.RECONVERGENT B1 ;  /* 0x0000000000017941 */ /* 0x000fea0003800200 */
.L_x_31049:
        /* <DEDUP_REMOVED lines=34> */
.L_x_31053:
        /* <DEDUP_REMOVED lines=16> */
.L_x_31054:
[----:B------:R-:W-:Y:S05]  /*0fa0*/  BSYNC.RECONVERGENT B1 ;  /* 0x0000000000017941 */ /* 0x000fea0003800200 */
.L_x_31052:
        /* <DEDUP_REMOVED lines=37> */
.L_x_31056:
[----:B------:R-:W-:Y:S01]  /*1200*/  MOV R29, R14 ;  /* 0x0000000e001d7202 */ /* 0x000fe20000000f00 */
[----:B------:R-:W-:Y:S01]  /*1210*/  IMAD.MOV.U32 R26, RZ, RZ, R15 ;  /* 0x000000ffff1a7224 */ /* 0x000fe200078e000f */
[----:B------:R-:W-:Y:S01]  /*1220*/  MOV R13, R16 ;  /* 0x00000010000d7202 */ /* 0x000fe20000000f00 */
[----:B------:R-:W-:Y:S01]  /*1230*/  IMAD.MOV.U32 R12, RZ, RZ, R17 ;  /* 0x000000ffff0c7224 */ /* 0x000fe200078e0011 */
[----:B------:R-:W-:-:S07]  /*1240*/  MOV R11, 0x1260 ;  /* 0x00001260000b7802 */ /* 0x000fce0000000f00 */
[----:B------:R-:W-:Y:S05]  /*1250*/  CALL.REL.NOINC `($__internal_676_$__cuda_sm20_div_s64) ;  /* 0x0000005800f07944 */ /* 0x000fea0003c00000 */
        /* <DEDUP_REMOVED lines=11> */
.L_x_31057:
[----:B------:R-:W-:Y:S05]  /*1310*/  BSYNC.RECONVERGENT B1 ;  /* 0x0000000000017941 */ /* 0x000fea0003800200 */
.L_x_31055:
        /* <DEDUP_REMOVED lines=35> */
.L_x_31059:
        /* <DEDUP_REMOVED lines=16> */
.L_x_31060:
[----:B------:R-:W-:Y:S05]  /*1650*/  BSYNC.RECONVERGENT B1 ;  /* 0x0000000000017941 */ /* 0x000fea0003800200 */
.L_x_31058:
        /* <DEDUP_REMOVED lines=36> */
.L_x_31062:
        /* <DEDUP_REMOVED lines=17> */
.L_x_31063:
[----:B------:R-:W-:Y:S05]  /*19b0*/  BSYNC.RECONVERGENT B1 ;  /* 0x0000000000017941 */ /* 0x000fea0003800200 */
.L_x_31061:
        /* <DEDUP_REMOVED lines=36> */
.L_x_31065:
        /* <DEDUP_REMOVED lines=17> */
.L_x_31066:
[----:B------:R-:W-:Y:S05]  /*1d10*/  BSYNC.RECONVERGENT B1 ;  /* 0x0000000000017941 */ /* 0x000fea0003800200 */
.L_x_31064:
        /* <DEDUP_REMOVED lines=10> */
.L_x_31042:
        /* <DEDUP_REMOVED lines=36> */
.L_x_31070:
[----:B------:R-:W-:Y:S01]  /*2000*/  IMAD.MOV.U32 R29, RZ, RZ, R14 ;  /* 0x000000ffff1d7224 */ /* 0x000fe200078e000e */
[----:B------:R-:W-:Y:S01]  /*2010*/  MOV R26, R15 ;  /* 0x0000000f001a7202 */ /* 0x000fe20000000f00 */
[----:B------:R-:W-:Y:S01]  /*2020*/  IMAD.MOV.U32 R13, RZ, RZ, R16 ;  /* 0x000000ffff0d7224 */ /* 0x000fe200078e0010 */
[----:B------:R-:W-:Y:S02]  /*2030*/  MOV R12, R17 ;  /* 0x00000011000c7202 */ /* 0x000fe40000000f00 */
[----:B------:R-:W-:-:S07]  /*2040*/  MOV R11, 0x2060 ;  /* 0x00002060000b7802 */ /* 0x000fce0000000f00 */
[----:B------:R-:W-:Y:S05]  /*2050*/  CALL.REL.NOINC `($__internal_676_$__cuda_sm20_div_s64) ;  /* 0x0000004c00707944 */ /* 0x000fea0003c00000 */
        /* <DEDUP_REMOVED lines=9> */
.L_x_31071:
[----:B------:R-:W-:Y:S05]  /*20f0*/  BSYNC.RECONVERGENT B1 ;  /* 0x0000000000017941 */ /* 0x000fea0003800200 */
.L_x_31069:
        /* <DEDUP_REMOVED lines=36> */
.L_x_31073:
[----:B------:R-:W-:Y:S01]  /*2340*/  IMAD.MOV.U32 R29, RZ, RZ, R7 ;  /* 0x000000ffff1d7224 */ /* 0x000fe200078e0007 */
[----:B------:R-:W-:Y:S01]  /*2350*/  MOV R26, R8 ;  /* 0x00000008001a7202 */ /* 0x000fe20000000f00 */
[----:B------:R-:W-:Y:S01]  /*2360*/  IMAD.MOV.U32 R13, RZ, RZ, R16 ;  /* 0x000000ffff0d7224 */ /* 0x000fe200078e0010 */
[----:B------:R-:W-:Y:S02]  /*2370*/  MOV R12, R17 ;  /* 0x00000011000c7202 */ /* 0x000fe40000000f00 */
[----:B------:R-:W-:-:S07]  /*2380*/  MOV R11, 0x23a0 ;  /* 0x000023a0000b7802 */ /* 0x000fce0000000f00 */
[----:B------:R-:W-:Y:S05]  /*2390*/  CALL.REL.NOINC `($__internal_676_$__cuda_sm20_div_s64) ;  /* 0x0000004800a07944 */ /* 0x000fea0003c00000 */
        /* <DEDUP_REMOVED lines=11> */
.L_x_31074:
[----:B------:R-:W-:Y:S05]  /*2450*/  BSYNC.RECONVERGENT B1 ;  /* 0x0000000000017941 */ /* 0x000fea0003800200 */
.L_x_31072:
        /* <DEDUP_REMOVED lines=38> */
.L_x_31076:
        /* <DEDUP_REMOVED lines=16> */
.L_x_31077:
[----:B------:R-:W-:Y:S05]  /*27c0*/  BSYNC.RECONVERGENT B1 ;  /* 0x0000000000017941 */ /* 0x000fea0003800200 */
.L_x_31075:
        /* <DEDUP_REMOVED lines=36> */
.L_x_31079:
        /* <DEDUP_REMOVED lines=16> */
.L_x_31080:
[----:B------:R-:W-:Y:S05]  /*2b10*/  BSYNC.RECONVERGENT B1 ;  /* 0x0000000000017941 */ /* 0x000fea0003800200 */
.L_x_31078:
[----:B------:R-:W-:Y:S01]  /*2b20*/  MOV R34, R20 ;  /* 0x0000001400227202 */ /* 0x000fe20000000f00 */
[----:B------:R-:W-:Y:S02]  /*2b30*/  IMAD R5, R5, R38, RZ ;  /* 0x0000002605057224 */ /* 0x000fe400078e02ff */
[----:B------:R-:W-:Y:S02]  /*2b40*/  VIADD R9, R9, 0xfffffffe ;  /* 0xfffffffe09097836 */ /* 0x000fe40000000000 */
[----:B------:R-:W-:-:S04]  /*2b50*/  IMAD.WIDE.U32 R34, R38, R10, R34 ;  /* 0x0000000a26227225 */ /* 0x000fc800078e0022 */
[----:B------:R-:W-:-:S05]  /*2b60*/  IMAD R5, R39, R10, R5 ;  /* 0x0000000a27057224 */ /* 0x000fca00078e0205 */
[----:B------:R-:W-:Y:S01]  /*2b70*/  IADD3 R6, PT, PT, R35, R5, RZ ;  /* 0x0000000523067210 */ /* 0x000fe20007ffe0ff */
[----:B------:R-:W-:-:S07]  /*2b80*/  IMAD.MOV.U32 R5, RZ, RZ, R34 ;  /* 0x000000ffff057224 */ /* 0x000fce00078e0022 */
.L_x_31068:
        /* <DEDUP_REMOVED lines=31> */
.L_x_31082:
[----:B------:R-:W-:Y:S01]  /*2d80*/  MOV R20, R14 ;  /* 0x0000000e00147202 */ /* 0x000fe20000000f00 */
[----:B------:R-:W-:Y:S01]  /*2d90*/  IMAD.MOV.U32 R24, RZ, RZ, R15 ;  /* 0x000000ffff187224 */ /* 0x000fe200078e000f */
[----:B------:R-:W-:Y:S01]  /*2da0*/  MOV R21, R16 ;  /* 0x0000001000157202 */ /* 0x000fe20000000f00 */
[----:B------:R-:W-:Y:S01]  /*2db0*/  IMAD.MOV.U32 R22, RZ, RZ, R17 ;  /* 0x000000ffff167224 */ /* 0x000fe200078e0011 */
[----:B------:R-:W-:-:S07]  /*2dc0*/  MOV R23, 0x2de0 ;  /* 0x00002de000177802 */ /* 0x000fce0000000f00 */
[----:B------:R-:W-:Y:S05]  /*2dd0*/  CALL.REL.NOINC `($__internal_677_$__cuda_sm20_rem_s64) ;  /* 0x0000004400607944 */ /* 0x000fea0003c00000 */
[----:B------:R-:W-:Y:S01]  /*2de0*/  MOV R10, R12 ;  /* 0x0000000c000a7202 */ /* 0x000fe20000000f00 */
[----:B------:R-:W-:-:S07]  /*2df0*/  IMAD.MOV.U32 R11, RZ, RZ, R13 ;  /* 0x000000ffff0b7224 */ /* 0x000fce00078e000d */
.L_x_31083:
[----:B------:R-:W-:Y:S05]  /*2e00*/  BSYNC.RECONVERGENT B1 ;  /* 0x0000000000017941 */ /* 0x000fea0003800200 */
.L_x_31081:
        /* <DEDUP_REMOVED lines=33> */
.L_x_31085:
[----:B------:R-:W-:Y:S01]  /*3020*/  IMAD.MOV.U32 R21, RZ, RZ, R16 ;  /* 0x000000ffff157224 */ /* 0x000fe200078e0010 */
[----:B------:R-:W-:Y:S01]  /*3030*/  MOV R22, R17 ;  /* 0x0000001100167202 */ /* 0x000fe20000000f00 */
[----:B------:R-:W-:Y:S01]  /*3040*/  IMAD.MOV.U32 R20, RZ, RZ, R7 ;  /* 0x000000ffff147224 */ /* 0x000fe200078e0007 */
[----:B------:R-:W-:Y:S02]  /*3050*/  MOV R24, R8 ;  /* 0x0000000800187202 */ /* 0x000fe40000000f00 */
[----:B------:R-:W-:-:S07]  /*3060*/  MOV R23, 0x3080 ;  /* 0x0000308000177802 */ /* 0x000fce0000000f00 */
[----:B------:R-:W-:Y:S05]  /*3070*/  CALL.REL.NOINC `($__internal_677_$__cuda_sm20_rem_s64) ;  /* 0x0000004000b87944 */ /* 0x000fea0003c00000 */
[----:B------:R-:W-:Y:S01]  /*3080*/  IMAD.MOV.U32 R8, RZ, RZ, R12 ;  /* 0x000000ffff087224 */ /* 0x000fe200078e000c */
[----:B------:R-:W-:-:S07]  /*3090*/  MOV R9, R13 ;  /* 0x0000000d00097202 */ /* 0x000fce0000000f00 */
.L_x_31086:
[----:B------:R-:W-:Y:S05]  /*30a0*/  BSYNC.RECONVERGENT B1 ;  /* 0x0000000000017941 */ /* 0x000fea0003800200 */
.L_x_31084:
[----:B------:R-:W-:Y:S01]  /*30b0*/  MOV R11, R6 ;  /* 0x00000006000b7202 */ /* 0x000fe20000000f00 */
[----:B------:R-:W-:Y:S02]  /*30c0*/  IMAD.MOV.U32 R10, RZ, RZ, R5 ;  /* 0x000000ffff0a7224 */ /* 0x000fe400078e0005 */
[----:B------:R-:W-:Y:S02]  /*30d0*/  IMAD R7, R9, R18, RZ ;  /* 0x0000001209077224 */ /* 0x000fe400078e02ff */
[----:B------:R-:W-:-:S04]  /*30e0*/  IMAD.WIDE.U32 R10, R18, R8, R10 ;  /* 0x00000008120a7225 */ /* 0x000fc800078e000a */
[----:B------:R-:W-:Y:S01]  /*30f0*/  IMAD R7, R19, R8, R7 ;  /* 0x0000000813077224 */ /* 0x000fe200078e0207 */
[----:B------:R-:W-:-:S03]  /*3100*/  MOV R5, R10 ;  /* 0x0000000a00057202 */ /* 0x000fc60000000f00 */
[----:B------:R-:W-:-:S07]  /*3110*/  IMAD.IADD R6, R11, 0x1, R7 ;  /* 0x000000010b067824 */ /* 0x000fce00078e0207 */
.L_x_31041:
        /* <DEDUP_REMOVED lines=13> */
.L_x_31040:
        /* <DEDUP_REMOVED lines=20> */
.L_x_31114:
        /* <DEDUP_REMOVED lines=33> */
.L_x_31091:
[----:B------:R-:W-:Y:S01]  /*3540*/  IMAD.MOV.U32 R29, RZ, RZ, R15 ;  /* 0x000000ffff1d7224 */ /* 0x000fe200078e000f */
[----:B------:R-:W-:Y:S01]  /*3550*/  MOV R26, R14 ;  /* 0x0000000e001a7202 */ /* 0x000fe20000000f00 */
[----:B------:R-:W-:Y:S01]  /*3560*/  IMAD.MOV.U32 R13, RZ, RZ, R34 ;  /* 0x000000ffff0d7224 */ /* 0x000fe200078e0022 */
[----:B------:R-:W-:Y:S02]  /*3570*/  MOV R12, R35 ;  /* 0x00000023000c7202 */ /* 0x000fe40000000f00 */
[----:B------:R-:W-:-:S07]  /*3580*/  MOV R11, 0x35a0 ;  /* 0x000035a0000b7802 */ /* 0x000fce0000000f00 */
[----:B-123--:R-:W-:Y:S05]  /*3590*/  CALL.REL.NOINC `($__internal_676_$__cuda_sm20_div_s64) ;  /* 0x0000003800207944 */ /* 0x00efea0003c00000 */
        /* <DEDUP_REMOVED lines=11> */
.L_x_31092:
[----:B------:R-:W-:Y:S05]  /*3650*/  BSYNC.RECONVERGENT B1 ;  /* 0x0000000000017941 */ /* 0x000fea0003800200 */
.L_x_31090:
        /* <DEDUP_REMOVED lines=39> */
.L_x_31094:
[----:B------:R-:W-:Y:S01]  /*38d0*/  IMAD.MOV.U32 R29, RZ, RZ, R34 ;  /* 0x000000ffff1d7224 */ /* 0x000fe200078e0022 */
[----:B------:R-:W-:Y:S01]  /*38e0*/  MOV R26, R35 ;  /* 0x00000023001a7202 */ /* 0x000fe20000000f00 */
[----:B------:R-:W-:Y:S01]  /*38f0*/  IMAD.MOV.U32 R13, RZ, RZ, R36 ;  /* 0x000000ffff0d7224 */ /* 0x000fe200078e0024 */
[----:B------:R-:W-:Y:S02]  /*3900*/  MOV R12, R37 ;  /* 0x00000025000c7202 */ /* 0x000fe40000000f00 */
[----:B------:R-:W-:-:S07]  /*3910*/  MOV R11, 0x3930 ;  /* 0x00003930000b7802 */ /* 0x000fce0000000f00 */
[----:B-1----:R-:W-:Y:S05]  /*3920*/  CALL.REL.NOINC `($__internal_676_$__cuda_sm20_div_s64) ;  /* 0x00000034003c7944 */ /* 0x002fea0003c00000 */
        /* <DEDUP_REMOVED lines=11> */
.L_x_31095:
[----:B------:R-:W-:Y:S05]  /*39e0*/  BSYNC.RECONVERGENT B1 ;  /* 0x0000000000017941 */ /* 0x000fea0003800200 */
.L_x_31093:
        /* <DEDUP_REMOVED lines=38> */
.L_x_31097:
[----:B------:R-:W-:Y:S01]  /*3c50*/  MOV R29, R34 ;  /* 0x00000022001d7202 */ /* 0x000fe20000000f00 */
[----:B------:R-:W-:Y:S01]  /*3c60*/  IMAD.MOV.U32 R26, RZ, RZ, R35 ;  /* 0x000000ffff1a7224 */ /* 0x000fe200078e0023 */
[----:B------:R-:W-:Y:S01]  /*3c70*/  MOV R13, R36 ;  /* 0x00000024000d7202 */ /* 0x000fe20000000f00 */
[----:B------:R-:W-:Y:S01]  /*3c80*/  IMAD.MOV.U32 R12, RZ, RZ, R37 ;  /* 0x000000ffff0c7224 */ /* 0x000fe200078e0025 */
[----:B------:R-:W-:-:S07]  /*3c90*/  MOV R11, 0x3cb0 ;  /* 0x00003cb0000b7802 */ /* 0x000fce0000000f00 */
[----:B-1----:R-:W-:Y:S05]  /*3ca0*/  CALL.REL.NOINC `($__internal_676_$__cuda_sm20_div_s64) ;  /* 0x00000030005c7944 */ /* 0x002fea0003c00000 */
        /* <DEDUP_REMOVED lines=11> */
.L_x_31098:
[----:B------:R-:W-:Y:S05]  /*3d60*/  BSYNC.RECONVERGENT B1 ;  /* 0x0000000000017941 */ /* 0x000fea0003800200 */
.L_x_31096:
        /* <DEDUP_REMOVED lines=38> */
.L_x_31100:
        /* <DEDUP_REMOVED lines=17> */
.L_x_31101:
[----:B------:R-:W-:Y:S05]  /*40e0*/  BSYNC.RECONVERGENT B1 ;  /* 0x0000000000017941 */ /* 0x000fea0003800200 */
.L_x_31099:
        /* <DEDUP_REMOVED lines=39> */
.L_x_31103:
        /* <DEDUP_REMOVED lines=17> */
.L_x_31104:
[----:B------:R-:W-:Y:S05]  /*4470*/  BSYNC.RECONVERGENT B1 ;  /* 0x0000000000017941 */ /* 0x000fea0003800200 */
.L_x_31102:
        /* <DEDUP_REMOVED lines=38> */
.L_x_31106:
        /* <DEDUP_REMOVED lines=17> */
.L_x_31107:
[----:B------:R-:W-:Y:S05]  /*47f0*/  BSYNC.RECONVERGENT B1 ;  /* 0x0000000000017941 */ /* 0x000fea0003800200 */
.L_x_31105:
        /* <DEDUP_REMOVED lines=38> */
.L_x_31109:
        /* <DEDUP_REMOVED lines=17> */
.L_x_31110:
[----:B------:R-:W-:Y:S05]  /*4b70*/  BSYNC.RECONVERGENT B1 ;  /* 0x0000000000017941 */ /* 0x000fea0003800200 */
.L_x_31108:
        /* <DEDUP_REMOVED lines=36> */
.L_x_31112:
[----:B------:R-:W-:Y:S01]  /*4dc0*/  MOV R29, R34 ;  /* 0x00000022001d7202 */ /* 0x000fe20000000f00 */
[----:B------:R-:W-:Y:S01]  /*4dd0*/  IMAD.MOV.U32 R26, RZ, RZ, R35 ;  /* 0x000000ffff1a7224 */ /* 0x000fe200078e0023 */
[----:B------:R-:W-:Y:S02]  /*4de0*/  MOV R13, R36 ;  /* 0x00000024000d7202 */ /* 0x000fe40000000f00 */
        /* <DEDUP_REMOVED lines=14> */
.L_x_31113:
[----:B------:R-:W-:Y:S05]  /*4ed0*/  BSYNC.RECONVERGENT B1 ;  /* 0x0000000000017941 */ /* 0x000fea0003800200 */
.L_x_31111:
        /* <DEDUP_REMOVED lines=12> */
.L_x_31089:
        /* <DEDUP_REMOVED lines=35> */
.L_x_31117:
[----:B------:R-:W-:Y:S01]  /*51d0*/  MOV R29, R15 ;  /* 0x0000000f001d7202 */ /* 0x000fe20000000f00 */
[----:B------:R-:W-:Y:S01]  /*51e0*/  IMAD.MOV.U32 R13, RZ, RZ, R16 ;  /* 0x000000ffff0d7224 */ /* 0x000fe200078e0010 */
[----:B------:R-:W-:Y:S02]  /*51f0*/  MOV R26, R14 ;  /* 0x0000000e001a7202 */ /* 0x000fe40000000f00 */
[----:B------:R-:W-:Y:S02]  /*5200*/  MOV R12, R17 ;  /* 0x00000011000c7202 */ /* 0x000fe40000000f00 */
[----:B------:R-:W-:-:S07]  /*5210*/  MOV R11, 0x5230 ;  /* 0x00005230000b7802 */ /* 0x000fce0000000f00 */
[----:B------:R-:W-:Y:S05]  /*5220*/  CALL.REL.NOINC `($__internal_676_$__cuda_sm20_div_s64) ;  /* 0x0000001800fc7944 */ /* 0x000fea0003c00000 */
        /* <DEDUP_REMOVED lines=11> */
.L_x_31118:
[----:B------:R-:W-:Y:S05]  /*52e0*/  BSYNC.RECONVERGENT B1 ;  /* 0x0000000000017941 */ /* 0x000fea0003800200 */
.L_x_31116:
        /* <DEDUP_REMOVED lines=41> */
.L_x_31120:
        /* <DEDUP_REMOVED lines=17> */
.L_x_31121:
[----:B------:R-:W-:Y:S05]  /*5690*/  BSYNC.RECONVERGENT B1 ;  /* 0x0000000000017941 */ /* 0x000fea0003800200 */
.L_x_31119:
        /* <DEDUP_REMOVED lines=40> */
.L_x_31123:
[----:B------:R-:W-:Y:S01]  /*5920*/  MOV R29, R18 ;  /* 0x00000012001d7202 */ /* 0x000fe20000000f00 */
[----:B------:R-:W-:Y:S01]  /*5930*/  IMAD.MOV.U32 R13, RZ, RZ, R20 ;  /* 0x000000ffff0d7224 */ /* 0x000fe200078e0014 */
[----:B------:R-:W-:Y:S02]  /*5940*/  MOV R26, R19 ;  /* 0x00000013001a7202 */ /* 0x000fe40000000f00 */
[----:B------:R-:W-:Y:S02]  /*5950*/  MOV R12, R21 ;  /* 0x00000015000c7202 */ /* 0x000fe40000000f00 */
[----:B------:R-:W-:-:S07]  /*5960*/  MOV R11, 0x5980 ;  /* 0x00005980000b7802 */ /* 0x000fce0000000f00 */
[----:B------:R-:W-:Y:S05]  /*5970*/  CALL.REL.NOINC `($__internal_676_$__cuda_sm20_div_s64) ;  /* 0x0000001400287944 */ /* 0x000fea0003c00000 */
        /* <DEDUP_REMOVED lines=11> */
.L_x_31124:
[----:B------:R-:W-:Y:S05]  /*5a30*/  BSYNC.RECONVERGENT B1 ;  /* 0x0000000000017941 */ /* 0x000fea0003800200 */
.L_x_31122:
        /* <DEDUP_REMOVED lines=39> */
.L_x_31126:
        /* <DEDUP_REMOVED lines=17> */
.L_x_31127:
[----:B------:R-:W-:Y:S05]  /*5dc0*/  BSYNC.RECONVERGENT B1 ;  /* 0x0000000000017941 */ /* 0x000fea0003800200 */
.L_x_31125:
        /* <DEDUP_REMOVED lines=10> */
.L_x_31115:
        /* <DEDUP_REMOVED lines=34> */
.L_x_31130:
[----:B------:R-:W-:Y:S01]  /*6090*/  MOV R29, R15 ;  /* 0x0000000f001d7202 */ /* 0x000fe20000000f00 */
[----:B------:R-:W-:Y:S01]  /*60a0*/  IMAD.MOV.U32 R26, RZ, RZ, R14 ;  /* 0x000000ffff1a7224 */ /* 0x000fe200078e000e */
[----:B------:R-:W-:Y:S02]  /*60b0*/  MOV R13, R16 ;  /* 0x00000010000d7202 */ /* 0x000fe40000000f00 */
[----:B------:R-:W-:Y:S02]  /*60c0*/  MOV R12, R17 ;  /* 0x00000011000c7202 */ /* 0x000fe40000000f00 */
[----:B------:R-:W-:-:S07]  /*60d0*/  MOV R11, 0x60f0 ;  /* 0x000060f0000b7802 */ /* 0x000fce0000000f00 */
[----:B------:R-:W-:Y:S05]  /*60e0*/  CALL.REL.NOINC `($__internal_676_$__cuda_sm20_div_s64) ;  /* 0x0000000c004c7944 */ /* 0x000fea0003c00000 */
        /* <DEDUP_REMOVED lines=11> */
.L_x_31131:
[----:B------:R-:W-:Y:S05]  /*61a0*/  BSYNC.RECONVERGENT B1 ;  /* 0x0000000000017941 */ /* 0x000fea0003800200 */
.L_x_31129:
        /* <DEDUP_REMOVED lines=41> */
.L_x_31133:
        /* <DEDUP_REMOVED lines=17> */
.L_x_31134:
[----:B------:R-:W-:Y:S05]  /*6550*/  BSYNC.RECONVERGENT B1 ;  /* 0x0000000000017941 */ /* 0x000fea0003800200 */
.L_x_31132:
        /* <DEDUP_REMOVED lines=10> */
.L_x_31128:
        /* <DEDUP_REMOVED lines=31> */
.L_x_31136:
[----:B------:R-:W-:Y:S01]  /*67f0*/  IMAD.MOV.U32 R21, RZ, RZ, R10 ;  /* 0x000000ffff157224 */ /* 0x000fe200078e000a */
[----:B------:R-:W-:Y:S01]  /*6800*/  MOV R22, R11 ;  /* 0x0000000b00167202 */ /* 0x000fe20000000f00 */
[----:B------:R-:W-:Y:S01]  /*6810*/  IMAD.MOV.U32 R24, RZ, RZ, R14 ;  /* 0x000000ffff187224 */ /* 0x000fe200078e000e */
[----:B------:R-:W-:Y:S02]  /*6820*/  MOV R20, R15 ;  /* 0x0000000f00147202 */ /* 0x000fe40000000f00 */
[----:B------:R-:W-:-:S07]  /*6830*/  MOV R23, 0x6850 ;  /* 0x0000685000177802 */ /* 0x000fce0000000f00 */
[----:B------:R-:W-:Y:S05]  /*6840*/  CALL.REL.NOINC `($__internal_677_$__cuda_sm20_rem_s64) ;  /* 0x0000000800c47944 */ /* 0x000fea0003c00000 */
[----:B------:R-:W-:Y:S02]  /*6850*/  MOV R10, R12 ;  /* 0x0000000c000a7202 */ /* 0x000fe40000000f00 */
[----:B------:R-:W-:-:S07]  /*6860*/  MOV R11, R13 ;  /* 0x0000000d000b7202 */ /* 0x000fce0000000f00 */
.L_x_31137:
[----:B------:R-:W-:Y:S05]  /*6870*/  BSYNC.RECONVERGENT B1 ;  /* 0x0000000000017941 */ /* 0x000fea0003800200 */
.L_x_31135:
        /* <DEDUP_REMOVED lines=10> */
.L_x_31088:
[----:B------:R-:W0:Y:S02]  /*6920*/  LDCU.64 UR4, c[0x0][0x388] ;  /* 0x00007100ff0477ac */ /* 0x000e240008000a00 */
[----:B0-----:R-:W-:-:S04]  /*6930*/  LEA R8, P0, R7, UR4, 0x3 ;  /* 0x0000000407087c11 */ /* 0x001fc8000f8018ff */
[----:B------:R-:W-:-:S05]  /*6940*/  LEA.HI.X R9, R7, UR5, R6, 0x3, P0 ;  /* 0x0000000507097c11 */ /* 0x000fca00080f1c06 */
[----:B------:R-:W2:Y:S04]  /*6950*/  LDG.E.64 R6, desc[UR6][R8.64] ;  /* 0x0000000608067981 */ /* 0x000ea8000c1e1b00 */
[----:B--2---:R0:W-:Y:S02]  /*6960*/  STS.64 [R3], R6 ;  /* 0x0000000603007388 */ /* 0x0041e40000000a00 */
.L_x_31087:
[----:B------:R-:W-:Y:S05]  /*6970*/  BSYNC.RECONVERGENT B0 ;  /* 0x0000000000007941 */ /* 0x000fea0003800200 */
.L_x_31039:
[----:B------:R-:W-:Y:S01]  /*6980*/  BAR.SYNC.DEFER_BLOCKING 0x0 ;  /* 0x0000000000007b1d */ /* 0x000fe20000010000 */
[----:B------:R-:W-:-:S13]  /*6990*/  ISETP.GE.U32.AND P0, PT, R4, 0x42, PT ;  /* 0x000000420400780c */ /* 0x000fda0003f06070 */
[----:B------:R-:W-:Y:S05]  /*69a0*/  @!P0 BRA `(.L_x_31138) ;  /* 0x0000000000448947 */ /* 0x000fea0003800000 */
.L_x_31141:
        /* <DEDUP_REMOVED lines=12> */
.L_x_31140:
[----:B------:R-:W-:Y:S05]  /*6a70*/  BSYNC.RECONVERGENT B0 ;  /* 0x0000000000007941 */ /* 0x000fea0003800200 */
.L_x_31139:
[----:B------:R-:W-:Y:S01]  /*6a80*/  BAR.SYNC.DEFER_BLOCKING 0x0 ;  /* 0x0000000000007b1d */ /* 0x000fe20000010000 */
[----:B------:R-:W-:Y:S01]  /*6a90*/  ISETP.GT.U32.AND P0, PT, R4, 0x83, PT ;  /* 0x000000830400780c */ /* 0x000fe20003f04070 */
[----:B------:R-:W-:-:S12]  /*6aa0*/  IMAD.MOV.U32 R4, RZ, RZ, R12 ;  /* 0x000000ffff047224 */ /* 0x000fd800078e000c */
[----:B------:R-:W-:Y:S05]  /*6ab0*/  @P0 BRA `(.L_x_31141) ;  /* 0xfffffffc00bc0947 */ /* 0x000fea000383ffff */
.L_x_31138:
        /* <DEDUP_REMOVED lines=54> */
        .weak           $__internal_676_$__cuda_sm20_div_s64
        .type           $__internal_676_$__cuda_sm20_div_s64,@function
        .size           $__internal_676_$__cuda_sm20_div_s64,($__internal_677_$__cuda_sm20_rem_s64 - $__internal_676_$__cuda_sm20_div_s64)
$__internal_676_$__cuda_sm20_div_s64:
        /* <DEDUP_REMOVED lines=83> */
[----:B------:R-:W-:Y:S05]  /*7350*/  RET.REL.NODEC R12 `(uncontiguous_prod_i64) ;  /* 0xffffff8c0c287950 */ /* 0x000fea0003c3ffff */
        .weak           $__internal_677_$__cuda_sm20_rem_s64
        .type           $__internal_677_$__cuda_sm20_rem_s64,@function
        .size           $__internal_677_$__cuda_sm20_rem_s64,(.L_x_32880 - $__internal_677_$__cuda_sm20_rem_s64)
$__internal_677_$__cuda_sm20_rem_s64:
        /* <DEDUP_REMOVED lines=77> */
[----:B------:R-:W-:Y:S06]  /*7830*/  RET.REL.NODEC R10 `(uncontiguous_prod_i64) ;  /* 0xffffff840af07950 */ /* 0x000fec0003c3ffff */
.L_x_31142:
        /* <DEDUP_REMOVED lines=12> */
.L_x_32880:


//--------------------- .text.contiguous_prod_i64 --------------------------
	.section	.text.contiguous_prod_i64,"ax",@progbits
	.align	128
        .global         contiguous_prod_i64
        .type           contiguous_prod_i64,@function
        .size           contiguous_prod_i64,(.L_x_33582 - contiguous_prod_i64)
        .other          contiguous_prod_i64,@"STO_CUDA_ENTRY STV_DEFAULT"
contiguous_prod_i64:
.text.contiguous_prod_i64:
        /* <DEDUP_REMOVED lines=41> */
.L_x_31144:
[----:B------:R-:W-:Y:S05]  /*0290*/  BSYNC.RECONVERGENT B0 ;  /* 0x0000000000007941 */ /* 0x000fea0003800200 */
.L_x_31143:
[----:B------:R-:W-:Y:S01]  /*02a0*/  BAR.SYNC.DEFER_BLOCKING 0x0 ;  /* 0x0000000000007b1d */ /* 0x000fe20000010000 */
[----:B------:R-:W-:-:S13]  /*02b0*/  ISETP.GE.U32.AND P0, PT, R12, 0x42, PT ;  /* 0x000000420c00780c */ /* 0x000fda0003f06070 */
[----:B------:R-:W-:Y:S05]  /*02c0*/  @!P0 BRA `(.L_x_31145) ;  /* 0x0000000000448947 */ /* 0x000fea0003800000 */
.L_x_31148:
        /* <DEDUP_REMOVED lines=12> */
.L_x_31147:
[----:B------:R-:W-:Y:S05]  /*0390*/  BSYNC.RECONVERGENT B0 ;  /* 0x0000000000007941 */ /* 0x000fea0003800200 */
.L_x_31146:
[----:B------:R-:W-:Y:S01]  /*03a0*/  BAR.SYNC.DEFER_BLOCKING 0x0 ;  /* 0x0000000000007b1d */ /* 0x000fe20000010000 */
[----:B------:R-:W-:Y:S02]  /*03b0*/  ISETP.GT.U32.AND P0, PT, R12, 0x83, PT ;  /* 0x000000830c00780c */ /* 0x000fe40003f04070 */
[----:B------:R-:W-:-:S11]  /*03c0*/  MOV R12, R10 ;  /* 0x0000000a000c7202 */ /* 0x000fd60000000f00 */
[----:B------:R-:W-:Y:S05]  /*03d0*/  @P0 BRA `(.L_x_31148) ;  /* 0xfffffffc00bc0947 */ /* 0x000fea000383ffff */
.L_x_31145:
        /* <DEDUP_REMOVED lines=54> */
.L_x_31149:
        /* <DEDUP_REMOVED lines=12> */
.L_x_33582:


//--------------------- .text.contiguous_prod33_i32 --------------------------
	.section	.text.contiguous_prod33_i32,"ax",@progbits
	.align	128
        .global         contiguous_prod33_i32
        .type           contiguous_prod33_i32,@function
        .size           contiguous_prod33_i32,(.L_x_33583 - contiguous_prod33_i32)
        .other          contiguous_prod33_i32,@"STO_CUDA_ENTRY STV_DEFAULT"
contiguous_prod33_i32:
.text.contiguous_prod33_i32:
        /* <DEDUP_REMOVED lines=51> */
.L_x_31152:
        /* <DEDUP_REMOVED lines=32> */
.L_x_31151:
        /* <DEDUP_REMOVED lines=21> */
.L_x_31154:
        /* <DEDUP_REMOVED lines=14> */
.L_x_31155:
[----:B------:R-:W-:-:S05]  /*0760*/  @!P1 IMAD R9, R9, UR8, RZ ;  /* 0x0000000809099c24 */ /* 0x000fca000f8e02ff */
[----:B------:R-:W-:-:S05]  /*0770*/  @!P1 LEA R9, R9, R0, 0x2 ;  /* 0x0000000009099211 */ /* 0x000fca00078e10ff */
[----:B------:R-:W1:Y:S02]  /*0780*/  @!P1 LDS R6, [R9] ;  /* 0x0000000009069984 */ /* 0x000e640000000800 */
[----:B-1----:R-:W-:-:S07]  /*0790*/  @!P1 IMAD R7, R7, R6, RZ ;  /* 0x0000000607079224 */ /* 0x002fce00078e02ff */
.L_x_31153:
[----:B-1----:R1:W-:Y:S02]  /*07a0*/  STS [R0], R7 ;  /* 0x0000000700007388 */ /* 0x0023e40000000800 */
.L_x_31150:
        /* <DEDUP_REMOVED lines=8> */
.L_x_31156:
        /* <DEDUP_REMOVED lines=13> */
.L_x_33583:


//--------------------- .text.contiguous_prod3_i32 --------------------------
	.section	.text.contiguous_prod3_i32,"ax",@progbits
	.align	128
        .global         contiguous_prod3_i32
        .type           contiguous_prod3_i32,@function
        .size           contiguous_prod3_i32,(.L_x_32882 - contiguous_prod3_i32)
        .other          contiguous_prod3_i32,@"STO_CUDA_ENTRY STV_DEFAULT"
contiguous_prod3_i32:
.text.contiguous_prod3_i32:
        /* <DEDUP_REMOVED lines=44> */
.L_x_31175:
        /* <DEDUP_REMOVED lines=27> */
.L_x_31159:
[----:B------:R-:W-:Y:S01]  /*0470*/  IMAD.MOV.U32 R30, RZ, RZ, R32 ;  /* 0x000000ffff1e7224 */ /* 0x000fe200078e0020 */
[----:B------:R-:W-:Y:S01]  /*0480*/  MOV R0, R36 ;  /* 0x0000002400007202 */ /* 0x000fe20000000f00 */
[----:B------:R-:W-:Y:S01]  /*0490*/  IMAD.MOV.U32 R3, RZ, RZ, R37 ;  /* 0x000000ffff037224 */ /* 0x000fe200078e0025 */
[----:B------:R-:W-:-:S07]  /*04a0*/  MOV R8, 0x4c0 ;  /* 0x000004c000087802 */ /* 0x000fce0000000f00 */
[----:B01-3--:R-:W-:Y:S05]  /*04b0*/  CALL.REL.NOINC `($__internal_678_$__cuda_sm20_div_s64) ;  /* 0x0000003000c87944 */ /* 0x00bfea0003c00000 */
        /* <DEDUP_REMOVED lines=9> */
.L_x_31160:
        /* <DEDUP_REMOVED lines=33> */
.L_x_31161:
[----:B------:R-:W-:Y:S01]  /*0760*/  MOV R0, R36 ;  /* 0x0000002400007202 */ /* 0x000fe20000000f00 */
[----:B------:R-:W-:Y:S01]  /*0770*/  IMAD.MOV.U32 R3, RZ, RZ, R37 ;  /* 0x000000ffff037224 */ /* 0x000fe200078e0025 */
[----:B------:R-:W-:-:S07]  /*0780*/  MOV R8, 0x7a0 ;  /* 0x000007a000087802 */ /* 0x000fce0000000f00 */
[----:B---3--:R-:W-:Y:S05]  /*0790*/  CALL.REL.NOINC `($__internal_678_$__cuda_sm20_div_s64) ;  /* 0x0000003000107944 */ /* 0x008fea0003c00000 */
        /* <DEDUP_REMOVED lines=10> */
.L_x_31162:
        /* <DEDUP_REMOVED lines=34> */
.L_x_31163:
[----:B------:R-:W-:Y:S01]  /*0a60*/  MOV R30, R28 ;  /* 0x0000001c001e7202 */ /* 0x000fe20000000f00 */
[----:B------:R-:W-:Y:S01]  /*0a70*/  IMAD.MOV.U32 R0, RZ, RZ, R36 ;  /* 0x000000ffff007224 */ /* 0x000fe200078e0024 */
[----:B------:R-:W-:Y:S02]  /*0a80*/  MOV R3, R37 ;  /* 0x0000002500037202 */ /* 0x000fe40000000f00 */
[----:B------:R-:W-:-:S07]  /*0a90*/  MOV R8, 0xab0 ;  /* 0x00000ab000087802 */ /* 0x000fce0000000f00 */
[----:B---3--:R-:W-:Y:S05]  /*0aa0*/  CALL.REL.NOINC `($__internal_678_$__cuda_sm20_div_s64) ;  /* 0x0000002c004c7944 */ /* 0x008fea0003c00000 */
        /* <DEDUP_REMOVED lines=10> */
.L_x_31164:
        /* <DEDUP_REMOVED lines=33> */
.L_x_31165:
[----:B------:R-:W-:Y:S01]  /*0d60*/  MOV R0, R36 ;  /* 0x0000002400007202 */ /* 0x000fe20000000f00 */
[----:B------:R-:W-:Y:S01]  /*0d70*/  IMAD.MOV.U32 R3, RZ, RZ, R37 ;  /* 0x000000ffff037224 */ /* 0x000fe200078e0025 */
[----:B------:R-:W-:-:S07]  /*0d80*/  MOV R8, 0xda0 ;  /* 0x00000da000087802 */ /* 0x000fce0000000f00 */
[----:B---3--:R-:W-:Y:S05]  /*0d90*/  CALL.REL.NOINC `($__internal_678_$__cuda_sm20_div_s64) ;  /* 0x0000002800907944 */ /* 0x008fea0003c00000 */
        /* <DEDUP_REMOVED lines=9> */
.L_x_31166:
        /* <DEDUP_REMOVED lines=34> */
.L_x_31167:
[----:B------:R-:W-:Y:S01]  /*1050*/  IMAD.MOV.U32 R30, RZ, RZ, R28 ;  /* 0x000000ffff1e7224 */ /* 0x000fe200078e001c */
        /* <DEDUP_REMOVED lines=13> */
.L_x_31168:
        /* <DEDUP_REMOVED lines=34> */
.L_x_31169:
        /* <DEDUP_REMOVED lines=14> */
.L_x_31170:
        /* <DEDUP_REMOVED lines=34> */
.L_x_31171:
[----:B------:R-:W-:Y:S01]  /*1650*/  IMAD.MOV.U32 R30, RZ, RZ, R28 ;  /* 0x000000ffff1e7224 */ /* 0x000fe200078e001c */
        /* <DEDUP_REMOVED lines=14> */
.L_x_31172:
        /* <DEDUP_REMOVED lines=34> */
.L_x_31173:
[----:B------:R-:W-:Y:S01]  /*1960*/  MOV R0, R36 ;  /* 0x0000002400007202 */ /* 0x000fe20000000f00 */
[----:B------:R-:W-:Y:S01]  /*1970*/  IMAD.MOV.U32 R3, RZ, RZ, R37 ;  /* 0x000000ffff037224 */ /* 0x000fe200078e0025 */
[----:B------:R-:W-:-:S07]  /*1980*/  MOV R8, 0x19a0 ;  /* 0x000019a000087802 */ /* 0x000fce0000000f00 */
[----:B---3--:R-:W-:Y:S05]  /*1990*/  CALL.REL.NOINC `($__internal_678_$__cuda_sm20_div_s64) ;  /* 0x0000001c00907944 */ /* 0x008fea0003c00000 */
        /* <DEDUP_REMOVED lines=9> */
.L_x_31174:
        /* <DEDUP_REMOVED lines=13> */
.L_x_31158:
        /* <DEDUP_REMOVED lines=33> */
.L_x_31177:
[----:B------:R-:W-:Y:S01]  /*1d10*/  MOV R30, R32 ;  /* 0x00000020001e7202 */ /* 0x000fe20000000f00 */
[----:B------:R-:W-:Y:S01]  /*1d20*/  IMAD.MOV.U32 R3, RZ, RZ, R17 ;  /* 0x000000ffff037224 */ /* 0x000fe200078e0011 */
[----:B------:R-:W-:Y:S02]  /*1d30*/  MOV R0, R16 ;  /* 0x0000001000007202 */ /* 0x000fe40000000f00 */
[----:B------:R-:W-:-:S07]  /*1d40*/  MOV R8, 0x1d60 ;  /* 0x00001d6000087802 */ /* 0x000fce0000000f00 */
[----:B------:R-:W-:Y:S05]  /*1d50*/  CALL.REL.NOINC `($__internal_678_$__cuda_sm20_div_s64) ;  /* 0x0000001800a07944 */ /* 0x000fea0003c00000 */
        /* <DEDUP_REMOVED lines=9> */
.L_x_31178:
        /* <DEDUP_REMOVED lines=35> */
.L_x_31179:
[----:B------:R-:W-:Y:S01]  /*2020*/  MOV R0, R18 ;  /* 0x0000001200007202 */ /* 0x000fe20000000f00 */
[----:B------:R-:W-:Y:S01]  /*2030*/  IMAD.MOV.U32 R3, RZ, RZ, R19 ;  /* 0x000000ffff037224 */ /* 0x000fe200078e0013 */
        /* <DEDUP_REMOVED lines=11> */
.L_x_31180:
        /* <DEDUP_REMOVED lines=36> */
.L_x_31181:
[----:B------:R-:W-:Y:S01]  /*2330*/  IMAD.MOV.U32 R30, RZ, RZ, R20 ;  /* 0x000000ffff1e7224 */ /* 0x000fe200078e0014 */
[----:B------:R-:W-:Y:S02]  /*2340*/  MOV R0, R18 ;  /* 0x0000001200007202 */ /* 0x000fe40000000f00 */
[----:B------:R-:W-:Y:S02]  /*2350*/  MOV R3, R19 ;  /* 0x0000001300037202 */ /* 0x000fe40000000f00 */
[----:B------:R-:W-:-:S07]  /*2360*/  MOV R8, 0x2380 ;  /* 0x0000238000087802 */ /* 0x000fce0000000f00 */
[----:B------:R-:W-:Y:S05]  /*2370*/  CALL.REL.NOINC `($__internal_678_$__cuda_sm20_div_s64) ;  /* 0x0000001400187944 */ /* 0x000fea0003c00000 */
        /* <DEDUP_REMOVED lines=10> */
.L_x_31182:
        /* <DEDUP_REMOVED lines=37> */
.L_x_31183:
[----:B------:R-:W-:Y:S02]  /*2670*/  MOV R0, R18 ;  /* 0x0000001200007202 */ /* 0x000fe40000000f00 */
[----:B------:R-:W-:Y:S02]  /*2680*/  MOV R3, R19 ;  /* 0x0000001300037202 */ /* 0x000fe40000000f00 */
[----:B------:R-:W-:-:S07]  /*2690*/  MOV R8, 0x26b0 ;  /* 0x000026b000087802 */ /* 0x000fce0000000f00 */
[----:B------:R-:W-:Y:S05]  /*26a0*/  CALL.REL.NOINC `($__internal_678_$__cuda_sm20_div_s64) ;  /* 0x00000010004c7944 */ /* 0x000fea0003c00000 */
        /* <DEDUP_REMOVED lines=8> */
.L_x_31184:
        /* <DEDUP_REMOVED lines=10> */
.L_x_31176:
        /* <DEDUP_REMOVED lines=31> */
.L_x_31186:
[----:B------:R-:W-:Y:S01]  /*29c0*/  MOV R30, R32 ;  /* 0x00000020001e7202 */ /* 0x000fe20000000f00 */
[----:B------:R-:W-:Y:S01]  /*29d0*/  IMAD.MOV.U32 R0, RZ, RZ, R16 ;  /* 0x000000ffff007224 */ /* 0x000fe200078e0010 */
[----:B------:R-:W-:Y:S02]  /*29e0*/  MOV R3, R17 ;  /* 0x0000001100037202 */ /* 0x000fe40000000f00 */
[----:B------:R-:W-:-:S07]  /*29f0*/  MOV R8, 0x2a10 ;  /* 0x00002a1000087802 */ /* 0x000fce0000000f00 */
[----:B------:R-:W-:Y:S05]  /*2a00*/  CALL.REL.NOINC `($__internal_678_$__cuda_sm20_div_s64) ;  /* 0x0000000c00747944 */ /* 0x000fea0003c00000 */
        /* <DEDUP_REMOVED lines=9> */
.L_x_31187:
        /* <DEDUP_REMOVED lines=36> */
.L_x_31188:
        /* <DEDUP_REMOVED lines=12> */
.L_x_31189:
        /* <DEDUP_REMOVED lines=10> */
.L_x_31185:
        /* <DEDUP_REMOVED lines=29> */
.L_x_31190:
[----:B------:R-:W-:-:S07]  /*3010*/  MOV R0, 0x3030 ;  /* 0x0000303000007802 */ /* 0x000fce0000000f00 */
[----:B------:R-:W-:Y:S05]  /*3020*/  CALL.REL.NOINC `($__internal_679_$__cuda_sm20_rem_s64) ;  /* 0x0000000c00387944 */ /* 0x000fea0003c00000 */
[----:B------:R-:W-:Y:S02]  /*3030*/  MOV R8, R3 ;  /* 0x0000000300087202 */ /* 0x000fe40000000f00 */
[----:B------:R-:W-:-:S07]  /*3040*/  MOV R9, R10 ;  /* 0x0000000a00097202 */ /* 0x000fce0000000f00 */
.L_x_31191:
[----:B------:R-:W0:Y:S02]  /*3050*/  LDC.64 R10, c[0x0][0x398] ;  /* 0x0000e600ff0a7b82 */ /* 0x000e240000000a00 */
[----:B0-----:R-:W-:-:S06]  /*3060*/  IMAD.WIDE.U32 R2, R2, 0x8, R10 ;  /* 0x0000000802027825 */ /* 0x001fcc00078e000a */
[----:B------:R-:W2:Y:S02]  /*3070*/  LDG.E.64 R2, desc[UR10][R2.64] ;  /* 0x0000000a02027981 */ /* 0x000ea4000c1e1b00 */
[-C--:B--2---:R-:W-:Y:S02]  /*3080*/  IMAD R11, R3, R8.reuse, RZ ;  /* 0x00000008030b7224 */ /* 0x084fe400078e02ff */
[----:B------:R-:W-:-:S04]  /*3090*/  IMAD.WIDE.U32 R28, R2, R8, R28 ;  /* 0x00000008021c7225 */ /* 0x000fc800078e001c */
[----:B------:R-:W-:-:S04]  /*30a0*/  IMAD R11, R2, R9, R11 ;  /* 0x00000009020b7224 */ /* 0x000fc800078e020b */
[----:B------:R-:W-:-:S07]  /*30b0*/  IMAD.IADD R29, R29, 0x1, R11 ;  /* 0x000000011d1d7824 */ /* 0x000fce00078e020b */
.L_x_31157:
        /* <DEDUP_REMOVED lines=33> */
.L_x_31194:
        /* <DEDUP_REMOVED lines=32> */
.L_x_31193:
        /* <DEDUP_REMOVED lines=21> */
.L_x_31196:
        /* <DEDUP_REMOVED lines=14> */
.L_x_31197:
[----:B------:R-:W-:-:S05]  /*3700*/  @!P1 IMAD R5, R4, UR7, RZ ;  /* 0x0000000704059c24 */ /* 0x000fca000f8e02ff */
[----:B------:R-:W-:-:S05]  /*3710*/  @!P1 LEA R5, R5, R0, 0x2 ;  /* 0x0000000005059211 */ /* 0x000fca00078e10ff */
[----:B------:R-:W1:Y:S02]  /*3720*/  @!P1 LDS R2, [R5] ;  /* 0x0000000005029984 */ /* 0x000e640000000800 */
[----:B-1----:R-:W-:-:S07]  /*3730*/  @!P1 IMAD R3, R3, R2, RZ ;  /* 0x0000000203039224 */ /* 0x002fce00078e02ff */
.L_x_31195:
[----:B-1----:R1:W-:Y:S02]  /*3740*/  STS [R0], R3 ;  /* 0x0000000300007388 */ /* 0x0023e40000000800 */
.L_x_31192:
        /* <DEDUP_REMOVED lines=9> */
        .weak           $__internal_678_$__cuda_sm20_div_s64
        .type           $__internal_678_$__cuda_sm20_div_s64,@function
        .size           $__internal_678_$__cuda_sm20_div_s64,($__internal_679_$__cuda_sm20_rem_s64 - $__internal_678_$__cuda_sm20_div_s64)
$__internal_678_$__cuda_sm20_div_s64:
        /* <DEDUP_REMOVED lines=82> */
[----:B------:R-:W-:Y:S06]  /*3d00*/  RET.REL.NODEC R8 `(contiguous_prod3_i32) ;  /* 0xffffffc008bc7950 */ /* 0x000fec0003c3ffff */
        .weak           $__internal_679_$__cuda_sm20_rem_s64
        .type           $__internal_679_$__cuda_sm20_rem_s64,@function
        .size           $__internal_679_$__cuda_sm20_rem_s64,(.L_x_32882 - $__internal_679_$__cuda_sm20_rem_s64)
$__internal_679_$__cuda_sm20_rem_s64:
        /* <DEDUP_REMOVED lines=66> */
[----:B------:R-:W-:Y:S06]  /*4130*/  RET.REL.NODEC R8 `(contiguous_prod3_i32) ;  /* 0xffffffbc08b07950 */ /* 0x000fec0003c3ffff */
.L_x_31198:
        /* <DEDUP_REMOVED lines=12> */
.L_x_32882:


//--------------------- .text.contiguous_prod22_i32 --------------------------
	.section	.text.contiguous_prod22_i32,"ax",@progbits
	.align	128
        .global         contiguous_prod22_i32
        .type           contiguous_prod22_i32,@function
        .size           contiguous_prod22_i32,(.L_x_33585 - contiguous_prod22_i32)
        .other          contiguous_prod22_i32,@"STO_CUDA_ENTRY STV_DEFAULT"
contiguous_prod22_i32:
.text.contiguous_prod22_i32:
        /* <DEDUP_REMOVED lines=50> */
.L_x_31200:
[----:B------:R-:W-:Y:S05]  /*0320*/  BSYNC.RECONVERGENT B0 ;  /* 0x0000000000007941 */ /* 0x000fea0003800200 */
.L_x_31199:
[----:B------:R-:W-:Y:S06]  /*0330*/  BAR.SYNC.DEFER_BLOCKING 0x0 ;  /* 0x0000000000007b1d */ /* 0x000fec0000010000 */
[----:B------:R-:W-:Y:S05]  /*0340*/  @!P1 BRA `(.L_x_31201) ;  /* 0x00000000002c9947 */ /* 0x000fea0003800000 */
.L_x_31202:
        /* <DEDUP_REMOVED lines=11> */
.L_x_31201:
        /* <DEDUP_REMOVED lines=44> */
.L_x_31203:
        /* <DEDUP_REMOVED lines=12> */
.L_x_33585:


//--------------------- .text.contiguous_prod2_i32 --------------------------
	.section	.text.contiguous_prod2_i32,"ax",@progbits
	.align	128
        .global         contiguous_prod2_i32
        .type           contiguous_prod2_i32,@function
        .size           contiguous_prod2_i32,(.L_x_32884 - contiguous_prod2_i32)
        .other          contiguous_prod2_i32,@"STO_CUDA_ENTRY STV_DEFAULT"
contiguous_prod2_i32:
.text.contiguous_prod2_i32:
        /* <DEDUP_REMOVED lines=47> */
.L_x_31232:
        /* <DEDUP_REMOVED lines=32> */
.L_x_31209:
[----:B------:R-:W-:Y:S01]  /*04f0*/  IMAD.MOV.U32 R26, RZ, RZ, R6 ;  /* 0x000000ffff1a7224 */ /* 0x000fe200078e0006 */
[----:B------:R-:W-:Y:S01]  /*0500*/  MOV R13, R7 ;  /* 0x00000007000d7202 */ /* 0x000fe20000000f00 */
[----:B------:R-:W-:Y:S01]  /*0510*/  IMAD.MOV.U32 R14, RZ, RZ, R34 ;  /* 0x000000ffff0e7224 */ /* 0x000fe200078e0022 */
[----:B------:R-:W-:Y:S02]  /*0520*/  MOV R11, R35 ;  /* 0x00000023000b7202 */ /* 0x000fe40000000f00 */
[----:B------:R-:W-:-:S07]  /*0530*/  MOV R12, 0x550 ;  /* 0x00000550000c7802 */ /* 0x000fce0000000f00 */
[----:B-1----:R-:W-:Y:S05]  /*0540*/  CALL.REL.NOINC `($__internal_680_$__cuda_sm20_div_s64) ;  /* 0x0000006400587944 */ /* 0x002fea0003c00000 */
        /* <DEDUP_REMOVED lines=9> */
.L_x_31210:
[----:B------:R-:W-:Y:S05]  /*05e0*/  BSYNC.RECONVERGENT B1 ;  /* 0x0000000000017941 */ /* 0x000fea0003800200 */
.L_x_31208:
        /* <DEDUP_REMOVED lines=34> */
.L_x_31212:
[----:B------:R-:W-:Y:S01]  /*0810*/  MOV R26, R20 ;  /* 0x00000014001a7202 */ /* 0x000fe20000000f00 */
[----:B------:R-:W-:Y:S01]  /*0820*/  IMAD.MOV.U32 R13, RZ, RZ, R9 ;  /* 0x000000ffff0d7224 */ /* 0x000fe200078e0009 */
[----:B------:R-:W-:Y:S01]  /*0830*/  MOV R14, R34 ;  /* 0x00000022000e7202 */ /* 0x000fe20000000f00 */
[----:B------:R-:W-:Y:S01]  /*0840*/  IMAD.MOV.U32 R11, RZ, RZ, R35 ;  /* 0x000000ffff0b7224 */ /* 0x000fe200078e0023 */
[----:B------:R-:W-:-:S07]  /*0850*/  MOV R12, 0x870 ;  /* 0x00000870000c7802 */ /* 0x000fce0000000f00 */
[----:B------:R-:W-:Y:S05]  /*0860*/  CALL.REL.NOINC `($__internal_680_$__cuda_sm20_div_s64) ;  /* 0x0000006000907944 */ /* 0x000fea0003c00000 */
        /* <DEDUP_REMOVED lines=9> */
.L_x_31213:
[----:B------:R-:W-:Y:S05]  /*0900*/  BSYNC.RECONVERGENT B1 ;  /* 0x0000000000017941 */ /* 0x000fea0003800200 */
.L_x_31211:
        /* <DEDUP_REMOVED lines=33> */
.L_x_31215:
[----:B------:R-:W-:Y:S01]  /*0b20*/  MOV R26, R36 ;  /* 0x00000024001a7202 */ /* 0x000fe20000000f00 */
[----:B------:R-:W-:Y:S01]  /*0b30*/  IMAD.MOV.U32 R13, RZ, RZ, R37 ;  /* 0x000000ffff0d7224 */ /* 0x000fe200078e0025 */
[----:B------:R-:W-:Y:S01]  /*0b40*/  MOV R14, R20 ;  /* 0x00000014000e7202 */ /* 0x000fe20000000f00 */
[----:B------:R-:W-:Y:S01]  /*0b50*/  IMAD.MOV.U32 R11, RZ, RZ, R21 ;  /* 0x000000ffff0b7224 */ /* 0x000fe200078e0015 */
[----:B------:R-:W-:-:S07]  /*0b60*/  MOV R12, 0xb80 ;  /* 0x00000b80000c7802 */ /* 0x000fce0000000f00 */
[----:B------:R-:W-:Y:S05]  /*0b70*/  CALL.REL.NOINC `($__internal_680_$__cuda_sm20_div_s64) ;  /* 0x0000005c00cc7944 */ /* 0x000fea0003c00000 */
        /* <DEDUP_REMOVED lines=10> */
.L_x_31216:
[----:B------:R-:W-:Y:S05]  /*0c20*/  BSYNC.RECONVERGENT B1 ;  /* 0x0000000000017941 */ /* 0x000fea0003800200 */
.L_x_31214:
        /* <DEDUP_REMOVED lines=35> */
.L_x_31218:
[----:B------:R-:W-:Y:S01]  /*0e60*/  IMAD.MOV.U32 R26, RZ, RZ, R34 ;  /* 0x000000ffff1a7224 */ /* 0x000fe200078e0022 */
[----:B------:R-:W-:Y:S01]  /*0e70*/  MOV R13, R35 ;  /* 0x00000023000d7202 */ /* 0x000fe20000000f00 */
[----:B------:R-:W-:Y:S01]  /*0e80*/  IMAD.MOV.U32 R14, RZ, RZ, R20 ;  /* 0x000000ffff0e7224 */ /* 0x000fe200078e0014 */
[----:B------:R-:W-:Y:S02]  /*0e90*/  MOV R11, R21 ;  /* 0x00000015000b7202 */ /* 0x000fe40000000f00 */
[----:B------:R-:W-:-:S07]  /*0ea0*/  MOV R12, 0xec0 ;  /* 0x00000ec0000c7802 */ /* 0x000fce0000000f00 */
[----:B------:R-:W-:Y:S05]  /*0eb0*/  CALL.REL.NOINC `($__internal_680_$__cuda_sm20_div_s64) ;  /* 0x0000005800fc7944 */ /* 0x000fea0003c00000 */
        /* <DEDUP_REMOVED lines=11> */
.L_x_31219:
[----:B------:R-:W-:Y:S05]  /*0f70*/  BSYNC.RECONVERGENT B1 ;  /* 0x0000000000017941 */ /* 0x000fea0003800200 */
.L_x_31217:
        /* <DEDUP_REMOVED lines=36> */
.L_x_31221:
        /* <DEDUP_REMOVED lines=16> */
.L_x_31222:
[----:B------:R-:W-:Y:S05]  /*12c0*/  BSYNC.RECONVERGENT B1 ;  /* 0x0000000000017941 */ /* 0x000fea0003800200 */
.L_x_31220:
        /* <DEDUP_REMOVED lines=35> */
.L_x_31224:
        /* <DEDUP_REMOVED lines=17> */
.L_x_31225:
[----:B------:R-:W-:Y:S05]  /*1610*/  BSYNC.RECONVERGENT B1 ;  /* 0x0000000000017941 */ /* 0x000fea0003800200 */
.L_x_31223:
        /* <DEDUP_REMOVED lines=35> */
.L_x_31227:
        /* <DEDUP_REMOVED lines=16> */
.L_x_31228:
[----:B------:R-:W-:Y:S05]  /*1950*/  BSYNC.RECONVERGENT B1 ;  /* 0x0000000000017941 */ /* 0x000fea0003800200 */
.L_x_31226:
        /* <DEDUP_REMOVED lines=35> */
.L_x_31230:
[----:B------:R-:W-:Y:S01]  /*1b90*/  MOV R26, R34 ;  /* 0x00000022001a7202 */ /* 0x000fe20000000f00 */
[----:B------:R-:W-:Y:S01]  /*1ba0*/  IMAD.MOV.U32 R13, RZ, RZ, R35 ;  /* 0x000000ffff0d7224 */ /* 0x000fe200078e0023 */
[----:B------:R-:W-:Y:S01]  /*1bb0*/  MOV R14, R20 ;  /* 0x00000014000e7202 */ /* 0x000fe20000000f00 */
[----:B------:R-:W-:Y:S01]  /*1bc0*/  IMAD.MOV.U32 R11, RZ, RZ, R21 ;  /* 0x000000ffff0b7224 */ /* 0x000fe200078e0015 */
[----:B------:R-:W-:-:S07]  /*1bd0*/  MOV R12, 0x1bf0 ;  /* 0x00001bf0000c7802 */ /* 0x000fce0000000f00 */
[----:B------:R-:W-:Y:S05]  /*1be0*/  CALL.REL.NOINC `($__internal_680_$__cuda_sm20_div_s64) ;  /* 0x0000004c00b07944 */ /* 0x000fea0003c00000 */
        /* <DEDUP_REMOVED lines=10> */
.L_x_31231:
[----:B------:R-:W-:Y:S05]  /*1c90*/  BSYNC.RECONVERGENT B1 ;  /* 0x0000000000017941 */ /* 0x000fea0003800200 */
.L_x_31229:
        /* <DEDUP_REMOVED lines=8> */
.L_x_31207:
        /* <DEDUP_REMOVED lines=36> */
.L_x_31235:
[----:B------:R-:W-:Y:S01]  /*1f60*/  IMAD.MOV.U32 R26, RZ, RZ, R6 ;  /* 0x000000ffff1a7224 */ /* 0x000fe200078e0006 */
[----:B------:R-:W-:Y:S01]  /*1f70*/  MOV R13, R7 ;  /* 0x00000007000d7202 */ /* 0x000fe20000000f00 */
[----:B------:R-:W-:Y:S01]  /*1f80*/  IMAD.MOV.U32 R14, RZ, RZ, R16 ;  /* 0x000000ffff0e7224 */ /* 0x000fe200078e0010 */
[----:B------:R-:W-:Y:S02]  /*1f90*/  MOV R11, R17 ;  /* 0x00000011000b7202 */ /* 0x000fe40000000f00 */
[----:B------:R-:W-:-:S07]  /*1fa0*/  MOV R12, 0x1fc0 ;  /* 0x00001fc0000c7802 */ /* 0x000fce0000000f00 */
[----:B------:R-:W-:Y:S05]  /*1fb0*/  CALL.REL.NOINC `($__internal_680_$__cuda_sm20_div_s64) ;  /* 0x0000004800bc7944 */ /* 0x000fea0003c00000 */
        /* <DEDUP_REMOVED lines=9> */
.L_x_31236:
[----:B------:R-:W-:Y:S05]  /*2050*/  BSYNC.RECONVERGENT B1 ;  /* 0x0000000000017941 */ /* 0x000fea0003800200 */
.L_x_31234:
        /* <DEDUP_REMOVED lines=34> */
.L_x_31238:
[----:B------:R-:W-:Y:S01]  /*2280*/  IMAD.MOV.U32 R26, RZ, RZ, R20 ;  /* 0x000000ffff1a7224 */ /* 0x000fe200078e0014 */
[----:B------:R-:W-:Y:S01]  /*2290*/  MOV R13, R9 ;  /* 0x00000009000d7202 */ /* 0x000fe20000000f00 */
[----:B------:R-:W-:Y:S01]  /*22a0*/  IMAD.MOV.U32 R14, RZ, RZ, R16 ;  /* 0x000000ffff0e7224 */ /* 0x000fe200078e0010 */
[----:B------:R-:W-:Y:S02]  /*22b0*/  MOV R11, R17 ;  /* 0x00000011000b7202 */ /* 0x000fe40000000f00 */
[----:B------:R-:W-:-:S07]  /*22c0*/  MOV R12, 0x22e0 ;  /* 0x000022e0000c7802 */ /* 0x000fce0000000f00 */
[----:B------:R-:W-:Y:S05]  /*22d0*/  CALL.REL.NOINC `($__internal_680_$__cuda_sm20_div_s64) ;  /* 0x0000004400f47944 */ /* 0x000fea0003c00000 */
        /* <DEDUP_REMOVED lines=11> */
.L_x_31239:
[----:B------:R-:W-:Y:S05]  /*2390*/  BSYNC.RECONVERGENT B1 ;  /* 0x0000000000017941 */ /* 0x000fea0003800200 */
.L_x_31237:
        /* <DEDUP_REMOVED lines=36> */
.L_x_31241:
        /* <DEDUP_REMOVED lines=16> */
.L_x_31242:
[----:B------:R-:W-:Y:S05]  /*26e0*/  BSYNC.RECONVERGENT B1 ;  /* 0x0000000000017941 */ /* 0x000fea0003800200 */
.L_x_31240:
        /* <DEDUP_REMOVED lines=35> */
.L_x_31244:
[----:B------:R-:W-:Y:S01]  /*2920*/  IMAD.MOV.U32 R26, RZ, RZ, R18 ;  /* 0x000000ffff1a7224 */ /* 0x000fe200078e0012 */
[----:B------:R-:W-:Y:S01]  /*2930*/  MOV R13, R19 ;  /* 0x00000013000d7202 */ /* 0x000fe20000000f00 */
[----:B------:R-:W-:Y:S01]  /*2940*/  IMAD.MOV.U32 R14, RZ, RZ, R16 ;  /* 0x000000ffff0e7224 */ /* 0x000fe200078e0010 */
[----:B------:R-:W-:Y:S02]  /*2950*/  MOV R11, R17 ;  /* 0x00000011000b7202 */ /* 0x000fe40000000f00 */
[----:B------:R-:W-:-:S07]  /*2960*/  MOV R12, 0x2980 ;  /* 0x00002980000c7802 */ /* 0x000fce0000000f00 */
[----:B------:R-:W-:Y:S05]  /*2970*/  CALL.REL.NOINC `($__internal_680_$__cuda_sm20_div_s64) ;  /* 0x00000040004c7944 */ /* 0x000fea0003c00000 */
        /* <DEDUP_REMOVED lines=10> */
.L_x_31245:
[----:B------:R-:W-:Y:S05]  /*2a20*/  BSYNC.RECONVERGENT B1 ;  /* 0x0000000000017941 */ /* 0x000fea0003800200 */
.L_x_31243:
[----:B------:R-:W-:Y:S01]  /*2a30*/  IMAD R11, R11, R38, RZ ;  /* 0x000000260b0b7224 */ /* 0x000fe200078e02ff */
[----:B------:R-:W-:Y:S01]  /*2a40*/  IADD3 R8, PT, PT, R8, -0x2, RZ ;  /* 0xfffffffe08087810 */ /* 0x000fe20007ffe0ff */
[----:B------:R-:W-:Y:S02]  /*2a50*/  IMAD.MOV.U32 R36, RZ, RZ, R22 ;  /* 0x000000ffff247224 */ /* 0x000fe400078e0016 */
[-C--:B------:R-:W-:Y:S02]  /*2a60*/  IMAD R11, R39, R10.reuse, R11 ;  /* 0x0000000a270b7224 */ /* 0x080fe400078e020b */
[----:B------:R-:W-:-:S04]  /*2a70*/  IMAD.WIDE.U32 R22, R38, R10, R36 ;  /* 0x0000000a26167225 */ /* 0x000fc800078e0024 */
[----:B------:R-:W-:-:S07]  /*2a80*/  IMAD.IADD R23, R23, 0x1, R11 ;  /* 0x0000000117177824 */ /* 0x000fce00078e020b */
.L_x_31233:
        /* <DEDUP_REMOVED lines=30> */
.L_x_31247:
[----:B------:R-:W-:Y:S01]  /*2c70*/  IMAD.MOV.U32 R18, RZ, RZ, R6 ;  /* 0x000000ffff127224 */ /* 0x000fe200078e0006 */
[----:B------:R-:W-:Y:S01]  /*2c80*/  MOV R19, R7 ;  /* 0x0000000700137202 */ /* 0x000fe20000000f00 */
[----:B------:R-:W-:Y:S01]  /*2c90*/  IMAD.MOV.U32 R24, RZ, RZ, R10 ;  /* 0x000000ffff187224 */ /* 0x000fe200078e000a */
[----:B------:R-:W-:Y:S02]  /*2ca0*/  MOV R21, R11 ;  /* 0x0000000b00157202 */ /* 0x000fe40000000f00 */
[----:B------:R-:W-:-:S07]  /*2cb0*/  MOV R26, 0x2cd0 ;  /* 0x00002cd0001a7802 */ /* 0x000fce0000000f00 */
[----:B------:R-:W-:Y:S05]  /*2cc0*/  CALL.REL.NOINC `($__internal_681_$__cuda_sm20_rem_s64) ;  /* 0x0000004000c47944 */ /* 0x000fea0003c00000 */
.L_x_31248:
[----:B------:R-:W-:Y:S05]  /*2cd0*/  BSYNC.RECONVERGENT B1 ;  /* 0x0000000000017941 */ /* 0x000fea0003800200 */
.L_x_31246:
        /* <DEDUP_REMOVED lines=30> */
.L_x_31250:
[----:B------:R-:W-:Y:S01]  /*2ec0*/  IMAD.MOV.U32 R24, RZ, RZ, R10 ;  /* 0x000000ffff187224 */ /* 0x000fe200078e000a */
[----:B------:R-:W-:Y:S01]  /*2ed0*/  MOV R21, R11 ;  /* 0x0000000b00157202 */ /* 0x000fe20000000f00 */
[----:B------:R-:W-:Y:S01]  /*2ee0*/  IMAD.MOV.U32 R18, RZ, RZ, R20 ;  /* 0x000000ffff127224 */ /* 0x000fe200078e0014 */
[----:B------:R-:W-:Y:S02]  /*2ef0*/  MOV R19, R9 ;  /* 0x0000000900137202 */ /* 0x000fe40000000f00 */
[----:B------:R-:W-:-:S07]  /*2f00*/  MOV R26, 0x2f20 ;  /* 0x00002f20001a7802 */ /* 0x000fce0000000f00 */
[----:B------:R-:W-:Y:S05]  /*2f10*/  CALL.REL.NOINC `($__internal_681_$__cuda_sm20_rem_s64) ;  /* 0x0000004000307944 */ /* 0x000fea0003c00000 */
.L_x_31251:
[----:B------:R-:W-:Y:S05]  /*2f20*/  BSYNC.RECONVERGENT B1 ;  /* 0x0000000000017941 */ /* 0x000fea0003800200 */
.L_x_31249:
[----:B------:R-:W-:Y:S02]  /*2f30*/  IMAD R7, R7, R16, RZ ;  /* 0x0000001007077224 */ /* 0x000fe400078e02ff */
[----:B------:R-:W-:-:S04]  /*2f40*/  IMAD.WIDE.U32 R22, R16, R6, R22 ;  /* 0x0000000610167225 */ /* 0x000fc800078e0016 */
[----:B------:R-:W-:-:S04]  /*2f50*/  IMAD R7, R17, R6, R7 ;  /* 0x0000000611077224 */ /* 0x000fc800078e0207 */
[----:B------:R-:W-:-:S07]  /*2f60*/  IMAD.IADD R23, R23, 0x1, R7 ;  /* 0x0000000117177824 */ /* 0x000fce00078e0207 */
.L_x_31206:
        /* <DEDUP_REMOVED lines=10> */
.L_x_31205:
        /* <DEDUP_REMOVED lines=18> */
.L_x_31279:
        /* <DEDUP_REMOVED lines=30> */
.L_x_31256:
        /* <DEDUP_REMOVED lines=15> */
.L_x_31257:
[----:B------:R-:W-:Y:S05]  /*3400*/  BSYNC.RECONVERGENT B1 ;  /* 0x0000000000017941 */ /* 0x000fea0003800200 */
.L_x_31255:
        /* <DEDUP_REMOVED lines=39> */
.L_x_31259:
[----:B------:R-:W-:Y:S01]  /*3680*/  IMAD.MOV.U32 R26, RZ, RZ, R36 ;  /* 0x000000ffff1a7224 */ /* 0x000fe200078e0024 */
[----:B------:R-:W-:Y:S01]  /*3690*/  MOV R13, R37 ;  /* 0x00000025000d7202 */ /* 0x000fe20000000f00 */
[----:B------:R-:W-:Y:S01]  /*36a0*/  IMAD.MOV.U32 R14, RZ, RZ, R38 ;  /* 0x000000ffff0e7224 */ /* 0x000fe200078e0026 */
[----:B------:R-:W-:Y:S02]  /*36b0*/  MOV R11, R39 ;  /* 0x00000027000b7202 */ /* 0x000fe40000000f00 */
[----:B------:R-:W-:-:S07]  /*36c0*/  MOV R12, 0x36e0 ;  /* 0x000036e0000c7802 */ /* 0x000fce0000000f00 */
[----:B-1----:R-:W-:Y:S05]  /*36d0*/  CALL.REL.NOINC `($__internal_680_$__cuda_sm20_div_s64) ;  /* 0x0000003000f47944 */ /* 0x002fea0003c00000 */
        /* <DEDUP_REMOVED lines=11> */
.L_x_31260:
[----:B------:R-:W-:Y:S05]  /*3790*/  BSYNC.RECONVERGENT B1 ;  /* 0x0000000000017941 */ /* 0x000fea0003800200 */
.L_x_31258:
        /* <DEDUP_REMOVED lines=37> */
.L_x_31262:
        /* <DEDUP_REMOVED lines=17> */
.L_x_31263:
[----:B------:R-:W-:Y:S05]  /*3b00*/  BSYNC.RECONVERGENT B1 ;  /* 0x0000000000017941 */ /* 0x000fea0003800200 */
.L_x_31261:
        /* <DEDUP_REMOVED lines=38> */
.L_x_31265:
[----:B------:R-:W-:Y:S01]  /*3d70*/  MOV R26, R20 ;  /* 0x00000014001a7202 */ /* 0x000fe20000000f00 */
[----:B------:R-:W-:Y:S01]  /*3d80*/  IMAD.MOV.U32 R13, RZ, RZ, R21 ;  /* 0x000000ffff0d7224 */ /* 0x000fe200078e0015 */
[----:B------:R-:W-:Y:S01]  /*3d90*/  MOV R14, R36 ;  /* 0x00000024000e7202 */ /* 0x000fe20000000f00 */
[----:B------:R-:W-:Y:S01]  /*3da0*/  IMAD.MOV.U32 R11, RZ, RZ, R37 ;  /* 0x000000ffff0b7224 */ /* 0x000fe200078e0025 */
[----:B------:R-:W-:-:S07]  /*3db0*/  MOV R12, 0x3dd0 ;  /* 0x00003dd0000c7802 */ /* 0x000fce0000000f00 */
[----:B-1----:R-:W-:Y:S05]  /*3dc0*/  CALL.REL.NOINC `($__internal_680_$__cuda_sm20_div_s64) ;  /* 0x0000002c00387944 */ /* 0x002fea0003c00000 */
        /* <DEDUP_REMOVED lines=11> */
.L_x_31266:
[----:B------:R-:W-:Y:S05]  /*3e80*/  BSYNC.RECONVERGENT B1 ;  /* 0x0000000000017941 */ /* 0x000fea0003800200 */
.L_x_31264:
        /* <DEDUP_REMOVED lines=38> */
.L_x_31268:
        /* <DEDUP_REMOVED lines=17> */
.L_x_31269:
[----:B------:R-:W-:Y:S05]  /*4200*/  BSYNC.RECONVERGENT B1 ;  /* 0x0000000000017941 */ /* 0x000fea0003800200 */
.L_x_31267:
        /* <DEDUP_REMOVED lines=40> */
.L_x_31271:
        /* <DEDUP_REMOVED lines=17> */
.L_x_31272:
[----:B------:R-:W-:Y:S05]  /*45a0*/  BSYNC.RECONVERGENT B1 ;  /* 0x0000000000017941 */ /* 0x000fea0003800200 */
.L_x_31270:
        /* <DEDUP_REMOVED lines=40> */
.L_x_31274:
        /* <DEDUP_REMOVED lines=17> */
.L_x_31275:
[----:B------:R-:W-:Y:S05]  /*4940*/  BSYNC.RECONVERGENT B1 ;  /* 0x0000000000017941 */ /* 0x000fea0003800200 */
.L_x_31273:
        /* <DEDUP_REMOVED lines=38> */
.L_x_31277:
[----:B------:R-:W-:Y:S01]  /*4bb0*/  MOV R26, R20 ;  /* 0x00000014001a7202 */ /* 0x000fe20000000f00 */
[----:B------:R-:W-:Y:S01]  /*4bc0*/  IMAD.MOV.U32 R14, RZ, RZ, R22 ;  /* 0x000000ffff0e7224 */ /* 0x000fe200078e0016 */
[----:B------:R-:W-:Y:S02]  /*4bd0*/  MOV R13, R21 ;  /* 0x00000015000d7202 */ /* 0x000fe40000000f00 */
[----:B------:R-:W-:Y:S02]  /*4be0*/  MOV R11, R23 ;  /* 0x00000017000b7202 */ /* 0x000fe40000000f00 */
[----:B------:R-:W-:-:S07]  /*4bf0*/  MOV R12, 0x4c10 ;  /* 0x00004c10000c7802 */ /* 0x000fce0000000f00 */
[----:B-1----:R-:W-:Y:S05]  /*4c00*/  CALL.REL.NOINC `($__internal_680_$__cuda_sm20_div_s64) ;  /* 0x0000001c00a87944 */ /* 0x002fea0003c00000 */
        /* <DEDUP_REMOVED lines=11> */
.L_x_31278:
[----:B------:R-:W-:Y:S05]  /*4cc0*/  BSYNC.RECONVERGENT B1 ;  /* 0x0000000000017941 */ /* 0x000fea0003800200 */
.L_x_31276:
        /* <DEDUP_REMOVED lines=15> */
.L_x_31254:
        /* <DEDUP_REMOVED lines=37> */
.L_x_31282:
[----:B------:R-:W-:Y:S01]  /*5010*/  MOV R26, R18 ;  /* 0x00000012001a7202 */ /* 0x000fe20000000f00 */
[----:B------:R-:W-:Y:S01]  /*5020*/  IMAD.MOV.U32 R13, RZ, RZ, R19 ;  /* 0x000000ffff0d7224 */ /* 0x000fe200078e0013 */
[----:B------:R-:W-:Y:S02]  /*5030*/  MOV R14, R6 ;  /* 0x00000006000e7202 */ /* 0x000fe40000000f00 */
[----:B------:R-:W-:Y:S02]  /*5040*/  MOV R11, R7 ;  /* 0x00000007000b7202 */ /* 0x000fe40000000f00 */
[----:B------:R-:W-:-:S07]  /*5050*/  MOV R12, 0x5070 ;  /* 0x00005070000c7802 */ /* 0x000fce0000000f00 */
[----:B------:R-:W-:Y:S05]  /*5060*/  CALL.REL.NOINC `($__internal_680_$__cuda_sm20_div_s64) ;  /* 0x0000001800907944 */ /* 0x000fea0003c00000 */
        /* <DEDUP_REMOVED lines=9> */
.L_x_31283:
[----:B------:R-:W-:Y:S05]  /*5100*/  BSYNC.RECONVERGENT B1 ;  /* 0x0000000000017941 */ /* 0x000fea0003800200 */
.L_x_31281:
        /* <DEDUP_REMOVED lines=39> */
.L_x_31285:
        /* <DEDUP_REMOVED lines=17> */
.L_x_31286:
[----:B------:R-:W-:Y:S05]  /*5490*/  BSYNC.RECONVERGENT B1 ;  /* 0x0000000000017941 */ /* 0x000fea0003800200 */
.L_x_31284:
        /* <DEDUP_REMOVED lines=40> */
.L_x_31288:
[----:B------:R-:W-:Y:S01]  /*5720*/  MOV R26, R18 ;  /* 0x00000012001a7202 */ /* 0x000fe20000000f00 */
[----:B------:R-:W-:Y:S01]  /*5730*/  IMAD.MOV.U32 R14, RZ, RZ, R20 ;  /* 0x000000ffff0e7224 */ /* 0x000fe200078e0014 */
[----:B------:R-:W-:Y:S02]  /*5740*/  MOV R13, R19 ;  /* 0x00000013000d7202 */ /* 0x000fe40000000f00 */
[----:B------:R-:W-:Y:S02]  /*5750*/  MOV R11, R21 ;  /* 0x00000015000b7202 */ /* 0x000fe40000000f00 */
[----:B------:R-:W-:-:S07]  /*5760*/  MOV R12, 0x5780 ;  /* 0x00005780000c7802 */ /* 0x000fce0000000f00 */
[----:B------:R-:W-:Y:S05]  /*5770*/  CALL.REL.NOINC `($__internal_680_$__cuda_sm20_div_s64) ;  /* 0x0000001000cc7944 */ /* 0x000fea0003c00000 */
        /* <DEDUP_REMOVED lines=11> */
.L_x_31289:
[----:B------:R-:W-:Y:S05]  /*5830*/  BSYNC.RECONVERGENT B1 ;  /* 0x0000000000017941 */ /* 0x000fea0003800200 */
.L_x_31287:
        /* <DEDUP_REMOVED lines=40> */
.L_x_31291:
[----:B------:R-:W-:Y:S01]  /*5ac0*/  MOV R26, R18 ;  /* 0x00000012001a7202 */ /* 0x000fe20000000f00 */
[----:B------:R-:W-:Y:S01]  /*5ad0*/  IMAD.MOV.U32 R13, RZ, RZ, R19 ;  /* 0x000000ffff0d7224 */ /* 0x000fe200078e0013 */
[----:B------:R-:W-:Y:S02]  /*5ae0*/  MOV R14, R20 ;  /* 0x00000014000e7202 */ /* 0x000fe40000000f00 */
[----:B------:R-:W-:Y:S02]  /*5af0*/  MOV R11, R21 ;  /* 0x00000015000b7202 */ /* 0x000fe40000000f00 */
[----:B------:R-:W-:-:S07]  /*5b00*/  MOV R12, 0x5b20 ;  /* 0x00005b20000c7802 */ /* 0x000fce0000000f00 */
[----:B------:R-:W-:Y:S05]  /*5b10*/  CALL.REL.NOINC `($__internal_680_$__cuda_sm20_div_s64) ;  /* 0x0000000c00e47944 */ /* 0x000fea0003c00000 */
        /* <DEDUP_REMOVED lines=11> */
.L_x_31292:
[----:B------:R-:W-:Y:S05]  /*5bd0*/  BSYNC.RECONVERGENT B1 ;  /* 0x0000000000017941 */ /* 0x000fea0003800200 */
.L_x_31290:
        /* <DEDUP_REMOVED lines=11> */
.L_x_31280:
        /* <DEDUP_REMOVED lines=35> */
.L_x_31295:
[----:B------:R-:W-:Y:S01]  /*5ec0*/  IMAD.MOV.U32 R26, RZ, RZ, R18 ;  /* 0x000000ffff1a7224 */ /* 0x000fe200078e0012 */
[----:B------:R-:W-:Y:S01]  /*5ed0*/  MOV R13, R19 ;  /* 0x00000013000d7202 */ /* 0x000fe20000000f00 */
[----:B------:R-:W-:Y:S01]  /*5ee0*/  IMAD.MOV.U32 R11, RZ, RZ, R5 ;  /* 0x000000ffff0b7224 */ /* 0x000fe200078e0005 */
[----:B------:R-:W-:Y:S02]  /*5ef0*/  MOV R14, R4 ;  /* 0x00000004000e7202 */ /* 0x000fe40000000f00 */
[----:B------:R-:W-:-:S07]  /*5f00*/  MOV R12, 0x5f20 ;  /* 0x00005f20000c7802 */ /* 0x000fce0000000f00 */
[----:B------:R-:W-:Y:S05]  /*5f10*/  CALL.REL.NOINC `($__internal_680_$__cuda_sm20_div_s64) ;  /* 0x0000000800e47944 */ /* 0x000fea0003c00000 */
        /* <DEDUP_REMOVED lines=8> */
.L_x_31296:
[----:B------:R-:W-:Y:S05]  /*5fa0*/  BSYNC.RECONVERGENT B1 ;  /* 0x0000000000017941 */ /* 0x000fea0003800200 */
.L_x_31294:
        /* <DEDUP_REMOVED lines=39> */
.L_x_31298:
        /* <DEDUP_REMOVED lines=17> */
.L_x_31299:
[----:B------:R-:W-:Y:S05]  /*6330*/  BSYNC.RECONVERGENT B1 ;  /* 0x0000000000017941 */ /* 0x000fea0003800200 */
.L_x_31297:
        /* <DEDUP_REMOVED lines=11> */
.L_x_31293:
        /* <DEDUP_REMOVED lines=31> */
.L_x_31301:
[----:B------:R-:W-:Y:S02]  /*65e0*/  MOV R24, R20 ;  /* 0x0000001400187202 */ /* 0x000fe40000000f00 */
[----:B------:R-:W-:-:S07]  /*65f0*/  MOV R26, 0x6610 ;  /* 0x00006610001a7802 */ /* 0x000fce0000000f00 */
[----:B------:R-:W-:Y:S05]  /*6600*/  CALL.REL.NOINC `($__internal_681_$__cuda_sm20_rem_s64) ;  /* 0x0000000800747944 */ /* 0x000fea0003c00000 */
[----:B------:R-:W-:Y:S01]  /*6610*/  MOV R4, R6 ;  /* 0x0000000600047202 */ /* 0x000fe20000000f00 */
[----:B------:R-:W-:-:S07]  /*6620*/  IMAD.MOV.U32 R5, RZ, RZ, R7 ;  /* 0x000000ffff057224 */ /* 0x000fce00078e0007 */
.L_x_31302:
[----:B------:R-:W-:Y:S05]  /*6630*/  BSYNC.RECONVERGENT B1 ;  /* 0x0000000000017941 */ /* 0x000fea0003800200 */
.L_x_31300:
        /* <DEDUP_REMOVED lines=9> */
.L_x_31253:
[----:B------:R-:W2:Y:S04]  /*66d0*/  LDG.E R8, desc[UR12][R8.64] ;  /* 0x0000000c08087981 */ /* 0x000ea8000c1e1900 */
[----:B--2---:R1:W-:Y:S02]  /*66e0*/  STS [R3], R8 ;  /* 0x0000000803007388 */ /* 0x0043e40000000800 */
.L_x_31252:
[----:B------:R-:W-:Y:S05]  /*66f0*/  BSYNC.RECONVERGENT B0 ;  /* 0x0000000000007941 */ /* 0x000fea0003800200 */
.L_x_31204:
[----:B------:R-:W-:Y:S01]  /*6700*/  BAR.SYNC.DEFER_BLOCKING 0x0 ;  /* 0x0000000000007b1d */ /* 0x000fe20000010000 */
[----:B------:R-:W-:Y:S02]  /*6710*/  ISETP.GE.U32.AND P0, PT, R2, 0x42, PT ;  /* 0x000000420200780c */ /* 0x000fe40003f06070 */
[----:B------:R-:W-:-:S11]  /*6720*/  ISETP.GT.U32.AND P1, PT, R0, 0x1f, PT ;  /* 0x0000001f0000780c */ /* 0x000fd60003f24070 */
[----:B------:R-:W-:Y:S05]  /*6730*/  @!P0 BRA `(.L_x_31303) ;  /* 0x00000000002c8947 */ /* 0x000fea0003800000 */
.L_x_31304:
        /* <DEDUP_REMOVED lines=11> */
.L_x_31303:
        /* <DEDUP_REMOVED lines=44> */
        .weak           $__internal_680_$__cuda_sm20_div_s64
        .type           $__internal_680_$__cuda_sm20_div_s64,@function
        .size           $__internal_680_$__cuda_sm20_div_s64,($__internal_681_$__cuda_sm20_rem_s64 - $__internal_680_$__cuda_sm20_div_s64)
$__internal_680_$__cuda_sm20_div_s64:
        /* <DEDUP_REMOVED lines=82> */
[----:B------:R-:W-:Y:S06]  /*6fd0*/  RET.REL.NODEC R12 `(contiguous_prod2_i32) ;  /* 0xffffff900c087950 */ /* 0x000fec0003c3ffff */
        .weak           $__internal_681_$__cuda_sm20_rem_s64
        .type           $__internal_681_$__cuda_sm20_rem_s64,@function
        .size           $__internal_681_$__cuda_sm20_rem_s64,(.L_x_32884 - $__internal_681_$__cuda_sm20_rem_s64)
$__internal_681_$__cuda_sm20_rem_s64:
        /* <DEDUP_REMOVED lines=76> */
[----:B------:R-:W-:Y:S06]  /*74a0*/  RET.REL.NODEC R26 `(contiguous_prod2_i32) ;  /* 0xffffff881ad47950 */ /* 0x000fec0003c3ffff */
.L_x_31305:
        /* <DEDUP_REMOVED lines=13> */
.L_x_32884:


//--------------------- .text.uncontiguous_prod_i32 --------------------------
	.section	.text.uncontiguous_prod_i32,"ax",@progbits
	.align	128
        .global         uncontiguous_prod_i32
        .type           uncontiguous_prod_i32,@function
        .size           uncontiguous_prod_i32,(.L_x_32886 - uncontiguous_prod_i32)
        .other          uncontiguous_prod_i32,@"STO_CUDA_ENTRY STV_DEFAULT"
uncontiguous_prod_i32:
.text.uncontiguous_prod_i32:
        /* <DEDUP_REMOVED lines=42> */
.L_x_31334:
        /* <DEDUP_REMOVED lines=33> */
.L_x_31311:
[----:B------:R-:W-:Y:S01]  /*04b0*/  MOV R29, R14 ;  /* 0x0000000e001d7202 */ /* 0x000fe20000000f00 */
[----:B------:R-:W-:Y:S01]  /*04c0*/  IMAD.MOV.U32 R26, RZ, RZ, R15 ;  /* 0x000000ffff1a7224 */ /* 0x000fe200078e000f */
[----:B------:R-:W-:Y:S01]  /*04d0*/  MOV R13, R16 ;  /* 0x00000010000d7202 */ /* 0x000fe20000000f00 */
[----:B------:R-:W-:Y:S01]  /*04e0*/  IMAD.MOV.U32 R12, RZ, RZ, R17 ;  /* 0x000000ffff0c7224 */ /* 0x000fe200078e0011 */
[----:B------:R-:W-:-:S07]  /*04f0*/  MOV R11, 0x510 ;  /* 0x00000510000b7802 */ /* 0x000fce0000000f00 */
[----:B------:R-:W-:Y:S05]  /*0500*/  CALL.REL.NOINC `($__internal_682_$__cuda_sm20_div_s64) ;  /* 0x0000006400d07944 */ /* 0x000fea0003c00000 */
        /* <DEDUP_REMOVED lines=9> */
.L_x_31312:
[----:B------:R-:W-:Y:S05]  /*05a0*/  BSYNC.RECONVERGENT B1 ;  /* 0x0000000000017941 */ /* 0x000fea0003800200 */
.L_x_31310:
        /* <DEDUP_REMOVED lines=36> */
.L_x_31314:
[----:B------:R-:W-:Y:S01]  /*07f0*/  MOV R29, R7 ;  /* 0x00000007001d7202 */ /* 0x000fe20000000f00 */
[----:B------:R-:W-:Y:S01]  /*0800*/  IMAD.MOV.U32 R26, RZ, RZ, R8 ;  /* 0x000000ffff1a7224 */ /* 0x000fe200078e0008 */
[----:B------:R-:W-:Y:S01]  /*0810*/  MOV R13, R16 ;  /* 0x00000010000d7202 */ /* 0x000fe20000000f00 */
[----:B------:R-:W-:Y:S01]  /*0820*/  IMAD.MOV.U32 R12, RZ, RZ, R17 ;  /* 0x000000ffff0c7224 */ /* 0x000fe200078e0011 */
[----:B------:R-:W-:-:S07]  /*0830*/  MOV R11, 0x850 ;  /* 0x00000850000b7802 */ /* 0x000fce0000000f00 */
[----:B------:R-:W-:Y:S05]  /*0840*/  CALL.REL.NOINC `($__internal_682_$__cuda_sm20_div_s64) ;  /* 0x0000006400007944 */ /* 0x000fea0003c00000 */
        /* <DEDUP_REMOVED lines=10> */
.L_x_31315:
[----:B------:R-:W-:Y:S05]  /*08f0*/  BSYNC.RECONVERGENT B1 ;  /* 0x0000000000017941 */ /* 0x000fea0003800200 */
.L_x_31313:
        /* <DEDUP_REMOVED lines=37> */
.L_x_31317:
[----:B------:R-:W-:Y:S01]  /*0b50*/  IMAD.MOV.U32 R29, RZ, RZ, R14 ;  /* 0x000000ffff1d7224 */ /* 0x000fe200078e000e */
[----:B------:R-:W-:Y:S01]  /*0b60*/  MOV R26, R15 ;  /* 0x0000000f001a7202 */ /* 0x000fe20000000f00 */
[----:B------:R-:W-:Y:S01]  /*0b70*/  IMAD.MOV.U32 R13, RZ, RZ, R16 ;  /* 0x000000ffff0d7224 */ /* 0x000fe200078e0010 */
[----:B------:R-:W-:Y:S02]  /*0b80*/  MOV R12, R17 ;  /* 0x00000011000c7202 */ /* 0x000fe40000000f00 */
[----:B------:R-:W-:-:S07]  /*0b90*/  MOV R11, 0xbb0 ;  /* 0x00000bb0000b7802 */ /* 0x000fce0000000f00 */
[----:B------:R-:W-:Y:S05]  /*0ba0*/  CALL.REL.NOINC `($__internal_682_$__cuda_sm20_div_s64) ;  /* 0x0000006000287944 */ /* 0x000fea0003c00000 */
        /* <DEDUP_REMOVED lines=10> */
.L_x_31318:
[----:B------:R-:W-:Y:S05]  /*0c50*/  BSYNC.RECONVERGENT B1 ;  /* 0x0000000000017941 */ /* 0x000fea0003800200 */
.L_x_31316:
        /* <DEDUP_REMOVED lines=34> */
.L_x_31320:
        /* <DEDUP_REMOVED lines=16> */
.L_x_31321:
[----:B------:R-:W-:Y:S05]  /*0f80*/  BSYNC.RECONVERGENT B1 ;  /* 0x0000000000017941 */ /* 0x000fea0003800200 */
.L_x_31319:
        /* <DEDUP_REMOVED lines=37> */
.L_x_31323:
[----:B------:R-:W-:Y:S01]  /*11e0*/  MOV R29, R14 ;  /* 0x0000000e001d7202 */ /* 0x000fe20000000f00 */
[----:B------:R-:W-:Y:S01]  /*11f0*/  IMAD.MOV.U32 R26, RZ, RZ, R15 ;  /* 0x000000ffff1a7224 */ /* 0x000fe200078e000f */
[----:B------:R-:W-:Y:S01]  /*1200*/  MOV R13, R16 ;  /* 0x00000010000d7202 */ /* 0x000fe20000000f00 */
[----:B------:R-:W-:Y:S01]  /*1210*/  IMAD.MOV.U32 R12, RZ, RZ, R17 ;  /* 0x000000ffff0c7224 */ /* 0x000fe200078e0011 */
[----:B------:R-:W-:-:S07]  /*1220*/  MOV R11, 0x1240 ;  /* 0x00001240000b7802 */ /* 0x000fce0000000f00 */
[----:B------:R-:W-:Y:S05]  /*1230*/  CALL.REL.NOINC `($__internal_682_$__cuda_sm20_div_s64) ;  /* 0x0000005800847944 */ /* 0x000fea0003c00000 */
        /* <DEDUP_REMOVED lines=11> */
.L_x_31324:
[----:B------:R-:W-:Y:S05]  /*12f0*/  BSYNC.RECONVERGENT B1 ;  /* 0x0000000000017941 */ /* 0x000fea0003800200 */
.L_x_31322:
        /* <DEDUP_REMOVED lines=35> */
.L_x_31326:
        /* <DEDUP_REMOVED lines=16> */
.L_x_31327:
[----:B------:R-:W-:Y:S05]  /*1630*/  BSYNC.RECONVERGENT B1 ;  /* 0x0000000000017941 */ /* 0x000fea0003800200 */
.L_x_31325:
        /* <DEDUP_REMOVED lines=36> */
.L_x_31329:
        /* <DEDUP_REMOVED lines=17> */
.L_x_31330:
[----:B------:R-:W-:Y:S05]  /*1990*/  BSYNC.RECONVERGENT B1 ;  /* 0x0000000000017941 */ /* 0x000fea0003800200 */
.L_x_31328:
        /* <DEDUP_REMOVED lines=36> */
.L_x_31332:
        /* <DEDUP_REMOVED lines=17> */
.L_x_31333:
[----:B------:R-:W-:Y:S05]  /*1cf0*/  BSYNC.RECONVERGENT B1 ;  /* 0x0000000000017941 */ /* 0x000fea0003800200 */
.L_x_31331:
        /* <DEDUP_REMOVED lines=10> */
.L_x_31309:
        /* <DEDUP_REMOVED lines=36> */
.L_x_31337:
[----:B------:R-:W-:Y:S01]  /*1fe0*/  IMAD.MOV.U32 R29, RZ, RZ, R14 ;  /* 0x000000ffff1d7224 */ /* 0x000fe200078e000e */
[----:B------:R-:W-:Y:S01]  /*1ff0*/  MOV R26, R15 ;  /* 0x0000000f001a7202 */ /* 0x000fe20000000f00 */
[----:B------:R-:W-:Y:S01]  /*2000*/  IMAD.MOV.U32 R13, RZ, RZ, R16 ;  /* 0x000000ffff0d7224 */ /* 0x000fe200078e0010 */
[----:B------:R-:W-:Y:S02]  /*2010*/  MOV R12, R17 ;  /* 0x00000011000c7202 */ /* 0x000fe40000000f00 */
[----:B------:R-:W-:-:S07]  /*2020*/  MOV R11, 0x2040 ;  /* 0x00002040000b7802 */ /* 0x000fce0000000f00 */
[----:B------:R-:W-:Y:S05]  /*2030*/  CALL.REL.NOINC `($__internal_682_$__cuda_sm20_div_s64) ;  /* 0x0000004c00047944 */ /* 0x000fea0003c00000 */
        /* <DEDUP_REMOVED lines=9> */
.L_x_31338:
[----:B------:R-:W-:Y:S05]  /*20d0*/  BSYNC.RECONVERGENT B1 ;  /* 0x0000000000017941 */ /* 0x000fea0003800200 */
.L_x_31336:
        /* <DEDUP_REMOVED lines=36> */
.L_x_31340:
[----:B------:R-:W-:Y:S01]  /*2320*/  IMAD.MOV.U32 R29, RZ, RZ, R7 ;  /* 0x000000ffff1d7224 */ /* 0x000fe200078e0007 */
[----:B------:R-:W-:Y:S01]  /*2330*/  MOV R26, R8 ;  /* 0x00000008001a7202 */ /* 0x000fe20000000f00 */
[----:B------:R-:W-:Y:S01]  /*2340*/  IMAD.MOV.U32 R13, RZ, RZ, R16 ;  /* 0x000000ffff0d7224 */ /* 0x000fe200078e0010 */
[----:B------:R-:W-:Y:S02]  /*2350*/  MOV R12, R17 ;  /* 0x00000011000c7202 */ /* 0x000fe40000000f00 */
[----:B------:R-:W-:-:S07]  /*2360*/  MOV R11, 0x2380 ;  /* 0x00002380000b7802 */ /* 0x000fce0000000f00 */
[----:B------:R-:W-:Y:S05]  /*2370*/  CALL.REL.NOINC `($__internal_682_$__cuda_sm20_div_s64) ;  /* 0x0000004800347944 */ /* 0x000fea0003c00000 */
        /* <DEDUP_REMOVED lines=11> */
.L_x_31341:
[----:B------:R-:W-:Y:S05]  /*2430*/  BSYNC.RECONVERGENT B1 ;  /* 0x0000000000017941 */ /* 0x000fea0003800200 */
.L_x_31339:
        /* <DEDUP_REMOVED lines=38> */
.L_x_31343:
        /* <DEDUP_REMOVED lines=16> */
.L_x_31344:
[----:B------:R-:W-:Y:S05]  /*27a0*/  BSYNC.RECONVERGENT B1 ;  /* 0x0000000000017941 */ /* 0x000fea0003800200 */
.L_x_31342:
        /* <DEDUP_REMOVED lines=36> */
.L_x_31346:
        /* <DEDUP_REMOVED lines=16> */
.L_x_31347:
[----:B------:R-:W-:Y:S05]  /*2af0*/  BSYNC.RECONVERGENT B1 ;  /* 0x0000000000017941 */ /* 0x000fea0003800200 */
.L_x_31345:
[----:B------:R-:W-:Y:S01]  /*2b00*/  MOV R34, R20 ;  /* 0x0000001400227202 */ /* 0x000fe20000000f00 */
[----:B------:R-:W-:Y:S02]  /*2b10*/  IMAD R5, R5, R38, RZ ;  /* 0x0000002605057224 */ /* 0x000fe400078e02ff */
[----:B------:R-:W-:Y:S02]  /*2b20*/  VIADD R9, R9, 0xfffffffe ;  /* 0xfffffffe09097836 */ /* 0x000fe40000000000 */
[----:B------:R-:W-:-:S04]  /*2b30*/  IMAD.WIDE.U32 R34, R38, R10, R34 ;  /* 0x0000000a26227225 */ /* 0x000fc800078e0022 */
[----:B------:R-:W-:-:S05]  /*2b40*/  IMAD R5, R39, R10, R5 ;  /* 0x0000000a27057224 */ /* 0x000fca00078e0205 */
[----:B------:R-:W-:Y:S01]  /*2b50*/  IADD3 R6, PT, PT, R35, R5, RZ ;  /* 0x0000000523067210 */ /* 0x000fe20007ffe0ff */
[----:B------:R-:W-:-:S07]  /*2b60*/  IMAD.MOV.U32 R5, RZ, RZ, R34 ;  /* 0x000000ffff057224 */ /* 0x000fce00078e0022 */
.L_x_31335:
        /* <DEDUP_REMOVED lines=31> */
.L_x_31349:
[----:B------:R-:W-:Y:S01]  /*2d60*/  MOV R20, R14 ;  /* 0x0000000e00147202 */ /* 0x000fe20000000f00 */
[----:B------:R-:W-:Y:S01]  /*2d70*/  IMAD.MOV.U32 R24, RZ, RZ, R15 ;  /* 0x000000ffff187224 */ /* 0x000fe200078e000f */
[----:B------:R-:W-:Y:S01]  /*2d80*/  MOV R21, R16 ;  /* 0x0000001000157202 */ /* 0x000fe20000000f00 */
[----:B------:R-:W-:Y:S01]  /*2d90*/  IMAD.MOV.U32 R22, RZ, RZ, R17 ;  /* 0x000000ffff167224 */ /* 0x000fe200078e0011 */
[----:B------:R-:W-:-:S07]  /*2da0*/  MOV R23, 0x2dc0 ;  /* 0x00002dc000177802 */ /* 0x000fce0000000f00 */
[----:B------:R-:W-:Y:S05]  /*2db0*/  CALL.REL.NOINC `($__internal_683_$__cuda_sm20_rem_s64) ;  /* 0x0000004000f47944 */ /* 0x000fea0003c00000 */
[----:B------:R-:W-:Y:S01]  /*2dc0*/  MOV R10, R12 ;  /* 0x0000000c000a7202 */ /* 0x000fe20000000f00 */
[----:B------:R-:W-:-:S07]  /*2dd0*/  IMAD.MOV.U32 R11, RZ, RZ, R13 ;  /* 0x000000ffff0b7224 */ /* 0x000fce00078e000d */
.L_x_31350:
[----:B------:R-:W-:Y:S05]  /*2de0*/  BSYNC.RECONVERGENT B1 ;  /* 0x0000000000017941 */ /* 0x000fea0003800200 */
.L_x_31348:
        /* <DEDUP_REMOVED lines=33> */
.L_x_31352:
[----:B------:R-:W-:Y:S01]  /*3000*/  IMAD.MOV.U32 R21, RZ, RZ, R16 ;  /* 0x000000ffff157224 */ /* 0x000fe200078e0010 */
[----:B------:R-:W-:Y:S01]  /*3010*/  MOV R22, R17 ;  /* 0x0000001100167202 */ /* 0x000fe20000000f00 */
[----:B------:R-:W-:Y:S01]  /*3020*/  IMAD.MOV.U32 R20, RZ, RZ, R7 ;  /* 0x000000ffff147224 */ /* 0x000fe200078e0007 */
[----:B------:R-:W-:Y:S02]  /*3030*/  MOV R24, R8 ;  /* 0x0000000800187202 */ /* 0x000fe40000000f00 */
[----:B------:R-:W-:-:S07]  /*3040*/  MOV R23, 0x3060 ;  /* 0x0000306000177802 */ /* 0x000fce0000000f00 */
[----:B------:R-:W-:Y:S05]  /*3050*/  CALL.REL.NOINC `($__internal_683_$__cuda_sm20_rem_s64) ;  /* 0x00000040004c7944 */ /* 0x000fea0003c00000 */
[----:B------:R-:W-:Y:S01]  /*3060*/  IMAD.MOV.U32 R8, RZ, RZ, R12 ;  /* 0x000000ffff087224 */ /* 0x000fe200078e000c */
[----:B------:R-:W-:-:S07]  /*3070*/  MOV R9, R13 ;  /* 0x0000000d00097202 */ /* 0x000fce0000000f00 */
.L_x_31353:
[----:B------:R-:W-:Y:S05]  /*3080*/  BSYNC.RECONVERGENT B1 ;  /* 0x0000000000017941 */ /* 0x000fea0003800200 */
.L_x_31351:
[----:B------:R-:W-:Y:S01]  /*3090*/  MOV R11, R6 ;  /* 0x00000006000b7202 */ /* 0x000fe20000000f00 */
[----:B------:R-:W-:Y:S02]  /*30a0*/  IMAD.MOV.U32 R10, RZ, RZ, R5 ;  /* 0x000000ffff0a7224 */ /* 0x000fe400078e0005 */
[----:B------:R-:W-:Y:S02]  /*30b0*/  IMAD R7, R9, R18, RZ ;  /* 0x0000001209077224 */ /* 0x000fe400078e02ff */
[----:B------:R-:W-:-:S04]  /*30c0*/  IMAD.WIDE.U32 R10, R18, R8, R10 ;  /* 0x00000008120a7225 */ /* 0x000fc800078e000a */
[----:B------:R-:W-:Y:S01]  /*30d0*/  IMAD R7, R19, R8, R7 ;  /* 0x0000000813077224 */ /* 0x000fe200078e0207 */
[----:B------:R-:W-:-:S03]  /*30e0*/  MOV R5, R10 ;  /* 0x0000000a00057202 */ /* 0x000fc60000000f00 */
[----:B------:R-:W-:-:S07]  /*30f0*/  IMAD.IADD R6, R11, 0x1, R7 ;  /* 0x000000010b067824 */ /* 0x000fce00078e0207 */
.L_x_31308:
        /* <DEDUP_REMOVED lines=10> */
.L_x_31307:
        /* <DEDUP_REMOVED lines=20> */
.L_x_31381:
        /* <DEDUP_REMOVED lines=33> */
.L_x_31358:
[----:B------:R-:W-:Y:S01]  /*34f0*/  MOV R29, R15 ;  /* 0x0000000f001d7202 */ /* 0x000fe20000000f00 */
[----:B------:R-:W-:Y:S01]  /*3500*/  IMAD.MOV.U32 R26, RZ, RZ, R14 ;  /* 0x000000ffff1a7224 */ /* 0x000fe200078e000e */
[----:B------:R-:W-:Y:S01]  /*3510*/  MOV R13, R34 ;  /* 0x00000022000d7202 */ /* 0x000fe20000000f00 */
[----:B------:R-:W-:Y:S01]  /*3520*/  IMAD.MOV.U32 R12, RZ, RZ, R35 ;  /* 0x000000ffff0c7224 */ /* 0x000fe200078e0023 */
[----:B------:R-:W-:-:S07]  /*3530*/  MOV R11, 0x3550 ;  /* 0x00003550000b7802 */ /* 0x000fce0000000f00 */
[----:B-123--:R-:W-:Y:S05]  /*3540*/  CALL.REL.NOINC `($__internal_682_$__cuda_sm20_div_s64) ;  /* 0x0000003400c07944 */ /* 0x00efea0003c00000 */
        /* <DEDUP_REMOVED lines=11> */
.L_x_31359:
[----:B------:R-:W-:Y:S05]  /*3600*/  BSYNC.RECONVERGENT B1 ;  /* 0x0000000000017941 */ /* 0x000fea0003800200 */
.L_x_31357:
        /* <DEDUP_REMOVED lines=39> */
.L_x_31361:
[----:B------:R-:W-:Y:S01]  /*3880*/  MOV R29, R34 ;  /* 0x00000022001d7202 */ /* 0x000fe20000000f00 */
[----:B------:R-:W-:Y:S01]  /*3890*/  IMAD.MOV.U32 R26, RZ, RZ, R35 ;  /* 0x000000ffff1a7224 */ /* 0x000fe200078e0023 */
[----:B------:R-:W-:Y:S01]  /*38a0*/  MOV R13, R36 ;  /* 0x00000024000d7202 */ /* 0x000fe20000000f00 */
[----:B------:R-:W-:Y:S01]  /*38b0*/  IMAD.MOV.U32 R12, RZ, RZ, R37 ;  /* 0x000000ffff0c7224 */ /* 0x000fe200078e0025 */
[----:B------:R-:W-:-:S07]  /*38c0*/  MOV R11, 0x38e0 ;  /* 0x000038e0000b7802 */ /* 0x000fce0000000f00 */
[----:B-1----:R-:W-:Y:S05]  /*38d0*/  CALL.REL.NOINC `($__internal_682_$__cuda_sm20_div_s64) ;  /* 0x0000003000dc7944 */ /* 0x002fea0003c00000 */
        /* <DEDUP_REMOVED lines=11> */
.L_x_31362:
[----:B------:R-:W-:Y:S05]  /*3990*/  BSYNC.RECONVERGENT B1 ;  /* 0x0000000000017941 */ /* 0x000fea0003800200 */
.L_x_31360:
        /* <DEDUP_REMOVED lines=38> */
.L_x_31364:
[----:B------:R-:W-:Y:S01]  /*3c00*/  IMAD.MOV.U32 R29, RZ, RZ, R34 ;  /* 0x000000ffff1d7224 */ /* 0x000fe200078e0022 */
[----:B------:R-:W-:Y:S01]  /*3c10*/  MOV R26, R35 ;  /* 0x00000023001a7202 */ /* 0x000fe20000000f00 */
[----:B------:R-:W-:Y:S01]  /*3c20*/  IMAD.MOV.U32 R13, RZ, RZ, R36 ;  /* 0x000000ffff0d7224 */ /* 0x000fe200078e0024 */
[----:B------:R-:W-:Y:S02]  /*3c30*/  MOV R12, R37 ;  /* 0x00000025000c7202 */ /* 0x000fe40000000f00 */
[----:B------:R-:W-:-:S07]  /*3c40*/  MOV R11, 0x3c60 ;  /* 0x00003c60000b7802 */ /* 0x000fce0000000f00 */
[----:B-1----:R-:W-:Y:S05]  /*3c50*/  CALL.REL.NOINC `($__internal_682_$__cuda_sm20_div_s64) ;  /* 0x0000002c00fc7944 */ /* 0x002fea0003c00000 */
        /* <DEDUP_REMOVED lines=11> */
.L_x_31365:
[----:B------:R-:W-:Y:S05]  /*3d10*/  BSYNC.RECONVERGENT B1 ;  /* 0x0000000000017941 */ /* 0x000fea0003800200 */
.L_x_31363:
        /* <DEDUP_REMOVED lines=38> */
.L_x_31367:
        /* <DEDUP_REMOVED lines=17> */
.L_x_31368:
[----:B------:R-:W-:Y:S05]  /*4090*/  BSYNC.RECONVERGENT B1 ;  /* 0x0000000000017941 */ /* 0x000fea0003800200 */
.L_x_31366:
        /* <DEDUP_REMOVED lines=39> */
.L_x_31370:
        /* <DEDUP_REMOVED lines=17> */
.L_x_31371:
[----:B------:R-:W-:Y:S05]  /*4420*/  BSYNC.RECONVERGENT B1 ;  /* 0x0000000000017941 */ /* 0x000fea0003800200 */
.L_x_31369:
        /* <DEDUP_REMOVED lines=38> */
.L_x_31373:
        /* <DEDUP_REMOVED lines=17> */
.L_x_31374:
[----:B------:R-:W-:Y:S05]  /*47a0*/  BSYNC.RECONVERGENT B1 ;  /* 0x0000000000017941 */ /* 0x000fea0003800200 */
.L_x_31372:
        /* <DEDUP_REMOVED lines=38> */
.L_x_31376:
        /* <DEDUP_REMOVED lines=17> */
.L_x_31377:
[----:B------:R-:W-:Y:S05]  /*4b20*/  BSYNC.RECONVERGENT B1 ;  /* 0x0000000000017941 */ /* 0x000fea0003800200 */
.L_x_31375:
        /* <DEDUP_REMOVED lines=36> */
.L_x_31379:
        /* <DEDUP_REMOVED lines=17> */
.L_x_31380:
[----:B------:R-:W-:Y:S05]  /*4e80*/  BSYNC.RECONVERGENT B1 ;  /* 0x0000000000017941 */ /* 0x000fea0003800200 */
.L_x_31378:
        /* <DEDUP_REMOVED lines=12> */
.L_x_31356:
        /* <DEDUP_REMOVED lines=35> */
.L_x_31384:
[----:B------:R-:W-:Y:S01]  /*5180*/  MOV R29, R15 ;  /* 0x0000000f001d7202 */ /* 0x000fe20000000f00 */
[----:B------:R-:W-:Y:S01]  /*5190*/  IMAD.MOV.U32 R26, RZ, RZ, R14 ;  /* 0x000000ffff1a7224 */ /* 0x000fe200078e000e */
[----:B------:R-:W-:Y:S02]  /*51a0*/  MOV R13, R16 ;  /* 0x00000010000d7202 */ /* 0x000fe40000000f00 */
[----:B------:R-:W-:Y:S02]  /*51b0*/  MOV R12, R17 ;  /* 0x00000011000c7202 */ /* 0x000fe40000000f00 */
[----:B------:R-:W-:-:S07]  /*51c0*/  MOV R11, 0x51e0 ;  /* 0x000051e0000b7802 */ /* 0x000fce0000000f00 */
[----:B------:R-:W-:Y:S05]  /*51d0*/  CALL.REL.NOINC `($__internal_682_$__cuda_sm20_div_s64) ;  /* 0x00000018009c7944 */ /* 0x000fea0003c00000 */
        /* <DEDUP_REMOVED lines=11> */
.L_x_31385:
[----:B------:R-:W-:Y:S05]  /*5290*/  BSYNC.RECONVERGENT B1 ;  /* 0x0000000000017941 */ /* 0x000fea0003800200 */
.L_x_31383:
        /* <DEDUP_REMOVED lines=41> */
.L_x_31387:
[----:B------:R-:W-:Y:S01]  /*5530*/  MOV R29, R18 ;  /* 0x00000012001d7202 */ /* 0x000fe20000000f00 */
[----:B------:R-:W-:Y:S01]  /*5540*/  IMAD.MOV.U32 R13, RZ, RZ, R16 ;  /* 0x000000ffff0d7224 */ /* 0x000fe200078e0010 */
[----:B------:R-:W-:Y:S02]  /*5550*/  MOV R26, R19 ;  /* 0x00000013001a7202 */ /* 0x000fe40000000f00 */
[----:B------:R-:W-:Y:S02]  /*5560*/  MOV R12, R17 ;  /* 0x00000011000c7202 */ /* 0x000fe40000000f00 */
[----:B------:R-:W-:-:S07]  /*5570*/  MOV R11, 0x5590 ;  /* 0x00005590000b7802 */ /* 0x000fce0000000f00 */
[----:B------:R-:W-:Y:S05]  /*5580*/  CALL.REL.NOINC `($__internal_682_$__cuda_sm20_div_s64) ;  /* 0x0000001400b07944 */ /* 0x000fea0003c00000 */
        /* <DEDUP_REMOVED lines=11> */
.L_x_31388:
[----:B------:R-:W-:Y:S05]  /*5640*/  BSYNC.RECONVERGENT B1 ;  /* 0x0000000000017941 */ /* 0x000fea0003800200 */
.L_x_31386:
        /* <DEDUP_REMOVED lines=40> */
.L_x_31390:
        /* <DEDUP_REMOVED lines=17> */
.L_x_31391:
[----:B------:R-:W-:Y:S05]  /*59e0*/  BSYNC.RECONVERGENT B1 ;  /* 0x0000000000017941 */ /* 0x000fea0003800200 */
.L_x_31389:
        /* <DEDUP_REMOVED lines=39> */
.L_x_31393:
[----:B------:R-:W-:Y:S01]  /*5c60*/  MOV R29, R18 ;  /* 0x00000012001d7202 */ /* 0x000fe20000000f00 */
[----:B------:R-:W-:Y:S01]  /*5c70*/  IMAD.MOV.U32 R26, RZ, RZ, R19 ;  /* 0x000000ffff1a7224 */ /* 0x000fe200078e0013 */
[----:B------:R-:W-:Y:S02]  /*5c80*/  MOV R13, R20 ;  /* 0x00000014000d7202 */ /* 0x000fe40000000f00 */
[----:B------:R-:W-:Y:S02]  /*5c90*/  MOV R12, R21 ;  /* 0x00000015000c7202 */ /* 0x000fe40000000f00 */
[----:B------:R-:W-:-:S07]  /*5ca0*/  MOV R11, 0x5cc0 ;  /* 0x00005cc0000b7802 */ /* 0x000fce0000000f00 */
[----:B------:R-:W-:Y:S05]  /*5cb0*/  CALL.REL.NOINC `($__internal_682_$__cuda_sm20_div_s64) ;  /* 0x0000000c00e47944 */ /* 0x000fea0003c00000 */
        /* <DEDUP_REMOVED lines=11> */
.L_x_31394:
[----:B------:R-:W-:Y:S05]  /*5d70*/  BSYNC.RECONVERGENT B1 ;  /* 0x0000000000017941 */ /* 0x000fea0003800200 */
.L_x_31392:
        /* <DEDUP_REMOVED lines=10> */
.L_x_31382:
        /* <DEDUP_REMOVED lines=34> */
.L_x_31397:
        /* <DEDUP_REMOVED lines=17> */
.L_x_31398:
[----:B------:R-:W-:Y:S05]  /*6150*/  BSYNC.RECONVERGENT B1 ;  /* 0x0000000000017941 */ /* 0x000fea0003800200 */
.L_x_31396:
        /* <DEDUP_REMOVED lines=41> */
.L_x_31400:
        /* <DEDUP_REMOVED lines=17> */
.L_x_31401:
[----:B------:R-:W-:Y:S05]  /*6500*/  BSYNC.RECONVERGENT B1 ;  /* 0x0000000000017941 */ /* 0x000fea0003800200 */
.L_x_31399:
        /* <DEDUP_REMOVED lines=10> */
.L_x_31395:
        /* <DEDUP_REMOVED lines=31> */
.L_x_31403:
[----:B------:R-:W-:Y:S01]  /*67a0*/  MOV R21, R10 ;  /* 0x0000000a00157202 */ /* 0x000fe20000000f00 */
[----:B------:R-:W-:Y:S01]  /*67b0*/  IMAD.MOV.U32 R20, RZ, RZ, R15 ;  /* 0x000000ffff147224 */ /* 0x000fe200078e000f */
[----:B------:R-:W-:Y:S02]  /*67c0*/  MOV R22, R11 ;  /* 0x0000000b00167202 */ /* 0x000fe40000000f00 */
[----:B------:R-:W-:Y:S02]  /*67d0*/  MOV R24, R14 ;  /* 0x0000000e00187202 */ /* 0x000fe40000000f00 */
[----:B------:R-:W-:-:S07]  /*67e0*/  MOV R23, 0x6800 ;  /* 0x0000680000177802 */ /* 0x000fce0000000f00 */
[----:B------:R-:W-:Y:S05]  /*67f0*/  CALL.REL.NOINC `($__internal_683_$__cuda_sm20_rem_s64) ;  /* 0x0000000800647944 */ /* 0x000fea0003c00000 */
[----:B------:R-:W-:Y:S01]  /*6800*/  MOV R10, R12 ;  /* 0x0000000c000a7202 */ /* 0x000fe20000000f00 */
[----:B------:R-:W-:-:S07]  /*6810*/  IMAD.MOV.U32 R11, RZ, RZ, R13 ;  /* 0x000000ffff0b7224 */ /* 0x000fce00078e000d */
.L_x_31404:
[----:B------:R-:W-:Y:S05]  /*6820*/  BSYNC.RECONVERGENT B1 ;  /* 0x0000000000017941 */ /* 0x000fea0003800200 */
.L_x_31402:
        /* <DEDUP_REMOVED lines=10> */
.L_x_31355:
[----:B------:R-:W0:Y:S02]  /*68d0*/  LDCU.64 UR4, c[0x0][0x388] ;  /* 0x00007100ff0477ac */ /* 0x000e240008000a00 */
[----:B0-----:R-:W-:-:S04]  /*68e0*/  LEA R8, P0, R7, UR4, 0x2 ;  /* 0x0000000407087c11 */ /* 0x001fc8000f8010ff */
[----:B------:R-:W-:-:S05]  /*68f0*/  LEA.HI.X R9, R7, UR5, R6, 0x2, P0 ;  /* 0x0000000507097c11 */ /* 0x000fca00080f1406 */
[----:B------:R-:W2:Y:S04]  /*6900*/  LDG.E R8, desc[UR6][R8.64] ;  /* 0x0000000608087981 */ /* 0x000ea8000c1e1900 */
[----:B--2---:R0:W-:Y:S02]  /*6910*/  STS [R3], R8 ;  /* 0x0000000803007388 */ /* 0x0041e40000000800 */
.L_x_31354:
[----:B------:R-:W-:Y:S05]  /*6920*/  BSYNC.RECONVERGENT B0 ;  /* 0x0000000000007941 */ /* 0x000fea0003800200 */
.L_x_31306:
[----:B------:R-:W-:Y:S01]  /*6930*/  BAR.SYNC.DEFER_BLOCKING 0x0 ;  /* 0x0000000000007b1d */ /* 0x000fe20000010000 */
[----:B------:R-:W-:Y:S02]  /*6940*/  ISETP.GE.U32.AND P0, PT, R4, 0x42, PT ;  /* 0x000000420400780c */ /* 0x000fe40003f06070 */
[----:B------:R-:W-:-:S11]  /*6950*/  ISETP.GT.U32.AND P1, PT, R2, 0x1f, PT ;  /* 0x0000001f0200780c */ /* 0x000fd60003f24070 */
[----:B------:R-:W-:Y:S05]  /*6960*/  @!P0 BRA `(.L_x_31405) ;  /* 0x00000000002c8947 */ /* 0x000fea0003800000 */
.L_x_31406:
        /* <DEDUP_REMOVED lines=11> */
.L_x_31405:
        /* <DEDUP_REMOVED lines=35> */
        .weak           $__internal_682_$__cuda_sm20_div_s64
        .type           $__internal_682_$__cuda_sm20_div_s64,@function
        .size           $__internal_682_$__cuda_sm20_div_s64,($__internal_683_$__cuda_sm20_rem_s64 - $__internal_682_$__cuda_sm20_div_s64)
$__internal_682_$__cuda_sm20_div_s64:
        /* <DEDUP_REMOVED lines=83> */
[----:B------:R-:W-:Y:S05]  /*7180*/  RET.REL.NODEC R12 `(uncontiguous_prod_i32) ;  /* 0xffffff8c0c9c7950 */ /* 0x000fea0003c3ffff */
        .weak           $__internal_683_$__cuda_sm20_rem_s64
        .type           $__internal_683_$__cuda_sm20_rem_s64,@function
        .size           $__internal_683_$__cuda_sm20_rem_s64,(.L_x_32886 - $__internal_683_$__cuda_sm20_rem_s64)
$__internal_683_$__cuda_sm20_rem_s64:
        /* <DEDUP_REMOVED lines=77> */
[----:B------:R-:W-:Y:S06]  /*7660*/  RET.REL.NODEC R10 `(uncontiguous_prod_i32) ;  /* 0xffffff880a647950 */ /* 0x000fec0003c3ffff */
.L_x_31407:
        /* <DEDUP_REMOVED lines=9> */
.L_x_32886:


//--------------------- .text.contiguous_prod_i32 --------------------------
	.section	.text.contiguous_prod_i32,"ax",@progbits
	.align	128
        .global         contiguous_prod_i32
        .type           contiguous_prod_i32,@function
        .size           contiguous_prod_i32,(.L_x_33588 - contiguous_prod_i32)
        .other          contiguous_prod_i32,@"STO_CUDA_ENTRY STV_DEFAULT"
contiguous_prod_i32:
.text.contiguous_prod_i32:
        /* <DEDUP_REMOVED lines=39> */
.L_x_31409:
[----:B------:R-:W-:Y:S05]  /*0270*/  BSYNC.RECONVERGENT B0 ;  /* 0x0000000000007941 */ /* 0x000fea0003800200 */
.L_x_31408:
[----:B------:R-:W-:Y:S06]  /*0280*/  BAR.SYNC.DEFER_BLOCKING 0x0 ;  /* 0x0000000000007b1d */ /* 0x000fec0000010000 */
[----:B------:R-:W-:Y:S05]  /*0290*/  @!P2 BRA `(.L_x_31410) ;  /* 0x00000000002ca947 */ /* 0x000fea0003800000 */
.L_x_31411:
        /* <DEDUP_REMOVED lines=11> */
.L_x_31410:
        /* <DEDUP_REMOVED lines=35> */
.L_x_31412:
        /* <DEDUP_REMOVED lines=16> */
.L_x_33588:


//--------------------- .text.contiguous_prod33_i16 --------------------------
	.section	.text.contiguous_prod33_i16,"ax",@progbits
	.align	128
        .global         contiguous_prod33_i16
        .type           contiguous_prod33_i16,@function
        .size           contiguous_prod33_i16,(.L_x_33589 - contiguous_prod33_i16)
        .other          contiguous_prod33_i16,@"STO_CUDA_ENTRY STV_DEFAULT"
contiguous_prod33_i16:
.text.contiguous_prod33_i16:
        /* <DEDUP_REMOVED lines=52> */
.L_x_31415:
        /* <DEDUP_REMOVED lines=51> */
.L_x_31414:
        /* <DEDUP_REMOVED lines=32> */
.L_x_31417:
        /* <DEDUP_REMOVED lines=20> */
.L_x_31418:
[----:B------:R-:W-:Y:S01]  /*09b0*/  @!P1 IMAD R7, R8, UR8, RZ ;  /* 0x0000000808079c24 */ /* 0x000fe2000f8e02ff */
[----:B-1----:R-:W-:-:S03]  /*09c0*/  @!P1 PRMT R9, R11, 0x9910, RZ ;  /* 0x000099100b099816 */ /* 0x002fc600000000ff */
[----:B------:R-:W-:-:S06]  /*09d0*/  @!P1 IMAD R7, R7, 0x2, R0 ;  /* 0x0000000207079824 */ /* 0x000fcc00078e0200 */
[----:B------:R-:W0:Y:S02]  /*09e0*/  @!P1 LDS.U16 R7, [R7] ;  /* 0x0000000007079984 */ /* 0x000e240000000400 */
[----:B0-----:R-:W-:-:S05]  /*09f0*/  @!P1 PRMT R6, R7, 0x9910, RZ ;  /* 0x0000991007069816 */ /* 0x001fca00000000ff */
[----:B------:R-:W-:-:S05]  /*0a00*/  @!P1 IMAD R6, R9, R6, RZ ;  /* 0x0000000609069224 */ /* 0x000fca00078e02ff */
[----:B------:R-:W-:-:S07]  /*0a10*/  @!P1 PRMT R11, R6, 0x7610, R11 ;  /* 0x00007610060b9816 */ /* 0x000fce000000000b */
.L_x_31416:
[----:B-1----:R0:W-:Y:S02]  /*0a20*/  STS.U16 [R0], R11 ;  /* 0x0000000b00007388 */ /* 0x0021e40000000400 */
.L_x_31413:
        /* <DEDUP_REMOVED lines=8> */
.L_x_31419:
        /* <DEDUP_REMOVED lines=13> */
.L_x_33589:


//--------------------- .text.contiguous_prod3_i16 --------------------------
	.section	.text.contiguous_prod3_i16,"ax",@progbits
	.align	128
        .global         contiguous_prod3_i16
        .type           contiguous_prod3_i16,@function
        .size           contiguous_prod3_i16,(.L_x_32888 - contiguous_prod3_i16)
        .other          contiguous_prod3_i16,@"STO_CUDA_ENTRY STV_DEFAULT"
contiguous_prod3_i16:
.text.contiguous_prod3_i16:
        /* <DEDUP_REMOVED lines=44> */
.L_x_31438:
        /* <DEDUP_REMOVED lines=27> */
.L_x_31422:
[----:B------:R-:W-:Y:S01]  /*0470*/  IMAD.MOV.U32 R30, RZ, RZ, R32 ;  /* 0x000000ffff1e7224 */ /* 0x000fe200078e0020 */
[----:B------:R-:W-:Y:S01]  /*0480*/  MOV R0, R36 ;  /* 0x0000002400007202 */ /* 0x000fe20000000f00 */
[----:B------:R-:W-:Y:S01]  /*0490*/  IMAD.MOV.U32 R3, RZ, RZ, R37 ;  /* 0x000000ffff037224 */ /* 0x000fe200078e0025 */
[----:B------:R-:W-:-:S07]  /*04a0*/  MOV R8, 0x4c0 ;  /* 0x000004c000087802 */ /* 0x000fce0000000f00 */
[----:B01-3--:R-:W-:Y:S05]  /*04b0*/  CALL.REL.NOINC `($__internal_684_$__cuda_sm20_div_s64) ;  /* 0x00000034005c7944 */ /* 0x00bfea0003c00000 */
        /* <DEDUP_REMOVED lines=9> */
.L_x_31423:
        /* <DEDUP_REMOVED lines=33> */
.L_x_31424:
[----:B------:R-:W-:Y:S01]  /*0760*/  MOV R0, R36 ;  /* 0x0000002400007202 */ /* 0x000fe20000000f00 */
[----:B------:R-:W-:Y:S01]  /*0770*/  IMAD.MOV.U32 R3, RZ, RZ, R37 ;  /* 0x000000ffff037224 */ /* 0x000fe200078e0025 */
[----:B------:R-:W-:-:S07]  /*0780*/  MOV R8, 0x7a0 ;  /* 0x000007a000087802 */ /* 0x000fce0000000f00 */
[----:B---3--:R-:W-:Y:S05]  /*0790*/  CALL.REL.NOINC `($__internal_684_$__cuda_sm20_div_s64) ;  /* 0x0000003000a47944 */ /* 0x008fea0003c00000 */
        /* <DEDUP_REMOVED lines=10> */
.L_x_31425:
        /* <DEDUP_REMOVED lines=34> */
.L_x_31426:
[----:B------:R-:W-:Y:S01]  /*0a60*/  MOV R30, R28 ;  /* 0x0000001c001e7202 */ /* 0x000fe20000000f00 */
[----:B------:R-:W-:Y:S01]  /*0a70*/  IMAD.MOV.U32 R0, RZ, RZ, R36 ;  /* 0x000000ffff007224 */ /* 0x000fe200078e0024 */
[----:B------:R-:W-:Y:S02]  /*0a80*/  MOV R3, R37 ;  /* 0x0000002500037202 */ /* 0x000fe40000000f00 */
[----:B------:R-:W-:-:S07]  /*0a90*/  MOV R8, 0xab0 ;  /* 0x00000ab000087802 */ /* 0x000fce0000000f00 */
[----:B---3--:R-:W-:Y:S05]  /*0aa0*/  CALL.REL.NOINC `($__internal_684_$__cuda_sm20_div_s64) ;  /* 0x0000002c00e07944 */ /* 0x008fea0003c00000 */
        /* <DEDUP_REMOVED lines=10> */
.L_x_31427:
        /* <DEDUP_REMOVED lines=33> */
.L_x_31428:
[----:B------:R-:W-:Y:S01]  /*0d60*/  MOV R0, R36 ;  /* 0x0000002400007202 */ /* 0x000fe20000000f00 */
[----:B------:R-:W-:Y:S01]  /*0d70*/  IMAD.MOV.U32 R3, RZ, RZ, R37 ;  /* 0x000000ffff037224 */ /* 0x000fe200078e0025 */
[----:B------:R-:W-:-:S07]  /*0d80*/  MOV R8, 0xda0 ;  /* 0x00000da000087802 */ /* 0x000fce0000000f00 */
[----:B---3--:R-:W-:Y:S05]  /*0d90*/  CALL.REL.NOINC `($__internal_684_$__cuda_sm20_div_s64) ;  /* 0x0000002c00247944 */ /* 0x008fea0003c00000 */
        /* <DEDUP_REMOVED lines=9> */
.L_x_31429:
        /* <DEDUP_REMOVED lines=34> */
.L_x_31430:
[----:B------:R-:W-:Y:S01]  /*1050*/  IMAD.MOV.U32 R30, RZ, RZ, R28 ;  /* 0x000000ffff1e7224 */ /* 0x000fe200078e001c */
        /* <DEDUP_REMOVED lines=13> */
.L_x_31431:
        /* <DEDUP_REMOVED lines=34> */
.L_x_31432:
        /* <DEDUP_REMOVED lines=14> */
.L_x_31433:
        /* <DEDUP_REMOVED lines=34> */
.L_x_31434:
[----:B------:R-:W-:Y:S01]  /*1650*/  IMAD.MOV.U32 R30, RZ, RZ, R28 ;  /* 0x000000ffff1e7224 */ /* 0x000fe200078e001c */
        /* <DEDUP_REMOVED lines=14> */
.L_x_31435:
        /* <DEDUP_REMOVED lines=34> */
.L_x_31436:
[----:B------:R-:W-:Y:S01]  /*1960*/  MOV R0, R36 ;  /* 0x0000002400007202 */ /* 0x000fe20000000f00 */
[----:B------:R-:W-:Y:S01]  /*1970*/  IMAD.MOV.U32 R3, RZ, RZ, R37 ;  /* 0x000000ffff037224 */ /* 0x000fe200078e0025 */
[----:B------:R-:W-:-:S07]  /*1980*/  MOV R8, 0x19a0 ;  /* 0x000019a000087802 */ /* 0x000fce0000000f00 */
[----:B---3--:R-:W-:Y:S05]  /*1990*/  CALL.REL.NOINC `($__internal_684_$__cuda_sm20_div_s64) ;  /* 0x0000002000247944 */ /* 0x008fea0003c00000 */
        /* <DEDUP_REMOVED lines=9> */
.L_x_31437:
        /* <DEDUP_REMOVED lines=13> */
.L_x_31421:
        /* <DEDUP_REMOVED lines=33> */
.L_x_31440:
[----:B------:R-:W-:Y:S01]  /*1d10*/  IMAD.MOV.U32 R30, RZ, RZ, R32 ;  /* 0x000000ffff1e7224 */ /* 0x000fe200078e0020 */
[----:B------:R-:W-:Y:S01]  /*1d20*/  MOV R0, R16 ;  /* 0x0000001000007202 */ /* 0x000fe20000000f00 */
[----:B------:R-:W-:Y:S01]  /*1d30*/  IMAD.MOV.U32 R3, RZ, RZ, R17 ;  /* 0x000000ffff037224 */ /* 0x000fe200078e0011 */
[----:B------:R-:W-:-:S07]  /*1d40*/  MOV R8, 0x1d60 ;  /* 0x00001d6000087802 */ /* 0x000fce0000000f00 */
[----:B------:R-:W-:Y:S05]  /*1d50*/  CALL.REL.NOINC `($__internal_684_$__cuda_sm20_div_s64) ;  /* 0x0000001c00347944 */ /* 0x000fea0003c00000 */
        /* <DEDUP_REMOVED lines=9> */
.L_x_31441:
        /* <DEDUP_REMOVED lines=35> */
.L_x_31442:
        /* <DEDUP_REMOVED lines=13> */
.L_x_31443:
        /* <DEDUP_REMOVED lines=36> */
.L_x_31444:
[----:B------:R-:W-:Y:S01]  /*2330*/  IMAD.MOV.U32 R30, RZ, RZ, R20 ;  /* 0x000000ffff1e7224 */ /* 0x000fe200078e0014 */
[----:B------:R-:W-:Y:S01]  /*2340*/  MOV R0, R18 ;  /* 0x0000001200007202 */ /* 0x000fe20000000f00 */
[----:B------:R-:W-:Y:S01]  /*2350*/  IMAD.MOV.U32 R3, RZ, RZ, R19 ;  /* 0x000000ffff037224 */ /* 0x000fe200078e0013 */
[----:B------:R-:W-:-:S07]  /*2360*/  MOV R8, 0x2380 ;  /* 0x0000238000087802 */ /* 0x000fce0000000f00 */
[----:B------:R-:W-:Y:S05]  /*2370*/  CALL.REL.NOINC `($__internal_684_$__cuda_sm20_div_s64) ;  /* 0x0000001400ac7944 */ /* 0x000fea0003c00000 */
        /* <DEDUP_REMOVED lines=10> */
.L_x_31445:
        /* <DEDUP_REMOVED lines=37> */
.L_x_31446:
[----:B------:R-:W-:Y:S01]  /*2670*/  IMAD.MOV.U32 R0, RZ, RZ, R18 ;  /* 0x000000ffff007224 */ /* 0x000fe200078e0012 */
[----:B------:R-:W-:Y:S02]  /*2680*/  MOV R3, R19 ;  /* 0x0000001300037202 */ /* 0x000fe40000000f00 */
[----:B------:R-:W-:-:S07]  /*2690*/  MOV R8, 0x26b0 ;  /* 0x000026b000087802 */ /* 0x000fce0000000f00 */
[----:B------:R-:W-:Y:S05]  /*26a0*/  CALL.REL.NOINC `($__internal_684_$__cuda_sm20_div_s64) ;  /* 0x0000001000e07944 */ /* 0x000fea0003c00000 */
        /* <DEDUP_REMOVED lines=8> */
.L_x_31447:
        /* <DEDUP_REMOVED lines=10> */
.L_x_31439:
        /* <DEDUP_REMOVED lines=31> */
.L_x_31449:
[----:B------:R-:W-:Y:S01]  /*29c0*/  MOV R30, R32 ;  /* 0x00000020001e7202 */ /* 0x000fe20000000f00 */
[----:B------:R-:W-:Y:S01]  /*29d0*/  IMAD.MOV.U32 R0, RZ, RZ, R16 ;  /* 0x000000ffff007224 */ /* 0x000fe200078e0010 */
[----:B------:R-:W-:Y:S02]  /*29e0*/  MOV R3, R17 ;  /* 0x0000001100037202 */ /* 0x000fe40000000f00 */
[----:B------:R-:W-:-:S07]  /*29f0*/  MOV R8, 0x2a10 ;  /* 0x00002a1000087802 */ /* 0x000fce0000000f00 */
[----:B------:R-:W-:Y:S05]  /*2a00*/  CALL.REL.NOINC `($__internal_684_$__cuda_sm20_div_s64) ;  /* 0x0000001000087944 */ /* 0x000fea0003c00000 */
        /* <DEDUP_REMOVED lines=9> */
.L_x_31450:
        /* <DEDUP_REMOVED lines=36> */
.L_x_31451:
[----:B------:R-:W-:Y:S01]  /*2ce0*/  MOV R0, R18 ;  /* 0x0000001200007202 */ /* 0x000fe20000000f00 */
[----:B------:R-:W-:Y:S01]  /*2cf0*/  IMAD.MOV.U32 R3, RZ, RZ, R19 ;  /* 0x000000ffff037224 */ /* 0x000fe200078e0013 */
[----:B------:R-:W-:-:S07]  /*2d00*/  MOV R8, 0x2d20 ;  /* 0x00002d2000087802 */ /* 0x000fce0000000f00 */
[----:B------:R-:W-:Y:S05]  /*2d10*/  CALL.REL.NOINC `($__internal_684_$__cuda_sm20_div_s64) ;  /* 0x0000000c00447944 */ /* 0x000fea0003c00000 */
        /* <DEDUP_REMOVED lines=8> */
.L_x_31452:
        /* <DEDUP_REMOVED lines=10> */
.L_x_31448:
        /* <DEDUP_REMOVED lines=29> */
.L_x_31453:
[----:B------:R-:W-:-:S07]  /*3010*/  MOV R0, 0x3030 ;  /* 0x0000303000007802 */ /* 0x000fce0000000f00 */
[----:B------:R-:W-:Y:S05]  /*3020*/  CALL.REL.NOINC `($__internal_685_$__cuda_sm20_rem_s64) ;  /* 0x0000000c00cc7944 */ /* 0x000fea0003c00000 */
[----:B------:R-:W-:Y:S01]  /*3030*/  MOV R8, R3 ;  /* 0x0000000300087202 */ /* 0x000fe20000000f00 */
[----:B------:R-:W-:-:S07]  /*3040*/  IMAD.MOV.U32 R9, RZ, RZ, R10 ;  /* 0x000000ffff097224 */ /* 0x000fce00078e000a */
.L_x_31454:
[----:B------:R-:W0:Y:S02]  /*3050*/  LDC.64 R10, c[0x0][0x398] ;  /* 0x0000e600ff0a7b82 */ /* 0x000e240000000a00 */
[----:B0-----:R-:W-:-:S06]  /*3060*/  IMAD.WIDE.U32 R2, R2, 0x8, R10 ;  /* 0x0000000802027825 */ /* 0x001fcc00078e000a */
[----:B------:R-:W2:Y:S02]  /*3070*/  LDG.E.64 R2, desc[UR10][R2.64] ;  /* 0x0000000a02027981 */ /* 0x000ea4000c1e1b00 */
[-C--:B--2---:R-:W-:Y:S02]  /*3080*/  IMAD R11, R3, R8.reuse, RZ ;  /* 0x00000008030b7224 */ /* 0x084fe400078e02ff */
[----:B------:R-:W-:-:S04]  /*3090*/  IMAD.WIDE.U32 R28, R2, R8, R28 ;  /* 0x00000008021c7225 */ /* 0x000fc800078e001c */
[----:B------:R-:W-:-:S05]  /*30a0*/  IMAD R11, R2, R9, R11 ;  /* 0x00000009020b7224 */ /* 0x000fca00078e020b */
[----:B------:R-:W-:-:S07]  /*30b0*/  IADD3 R29, PT, PT, R29, R11, RZ ;  /* 0x0000000b1d1d7210 */ /* 0x000fce0007ffe0ff */
.L_x_31420:
        /* <DEDUP_REMOVED lines=34> */
.L_x_31457:
        /* <DEDUP_REMOVED lines=48> */
.L_x_31456:
        /* <DEDUP_REMOVED lines=32> */
.L_x_31459:
        /* <DEDUP_REMOVED lines=20> */
.L_x_31460:
[----:B------:R-:W-:Y:S01]  /*3920*/  @!P1 IMAD R5, R4, UR7, RZ ;  /* 0x0000000704059c24 */ /* 0x000fe2000f8e02ff */
[----:B-1----:R-:W-:-:S04]  /*3930*/  @!P1 PRMT R7, R3, 0x9910, RZ ;  /* 0x0000991003079816 */ /* 0x002fc800000000ff */
[----:B------:R-:W-:-:S06]  /*3940*/  @!P1 LEA R5, R5, R0, 0x1 ;  /* 0x0000000005059211 */ /* 0x000fcc00078e08ff */
[----:B------:R-:W1:Y:S02]  /*3950*/  @!P1 LDS.U16 R5, [R5] ;  /* 0x0000000005059984 */ /* 0x000e640000000400 */
[----:B-1----:R-:W-:-:S05]  /*3960*/  @!P1 PRMT R2, R5, 0x9910, RZ ;  /* 0x0000991005029816 */ /* 0x002fca00000000ff */
[----:B------:R-:W-:-:S05]  /*3970*/  @!P1 IMAD R2, R7, R2, RZ ;  /* 0x0000000207029224 */ /* 0x000fca00078e02ff */
[----:B------:R-:W-:-:S07]  /*3980*/  @!P1 PRMT R3, R2, 0x7610, R3 ;  /* 0x0000761002039816 */ /* 0x000fce0000000003 */
.L_x_31458:
[----:B-1----:R1:W-:Y:S02]  /*3990*/  STS.U16 [R0], R3 ;  /* 0x0000000300007388 */ /* 0x0023e40000000400 */
.L_x_31455:
        /* <DEDUP_REMOVED lines=9> */
        .weak           $__internal_684_$__cuda_sm20_div_s64
        .type           $__internal_684_$__cuda_sm20_div_s64,@function
        .size           $__internal_684_$__cuda_sm20_div_s64,($__internal_685_$__cuda_sm20_rem_s64 - $__internal_684_$__cuda_sm20_div_s64)
$__internal_684_$__cuda_sm20_div_s64:
        /* <DEDUP_REMOVED lines=82> */
[----:B------:R-:W-:Y:S06]  /*3f50*/  RET.REL.NODEC R8 `(contiguous_prod3_i16) ;  /* 0xffffffc008287950 */ /* 0x000fec0003c3ffff */
        .weak           $__internal_685_$__cuda_sm20_rem_s64
        .type           $__internal_685_$__cuda_sm20_rem_s64,@function
        .size           $__internal_685_$__cuda_sm20_rem_s64,(.L_x_32888 - $__internal_685_$__cuda_sm20_rem_s64)
$__internal_685_$__cuda_sm20_rem_s64:
        /* <DEDUP_REMOVED lines=66> */
[----:B------:R-:W-:Y:S06]  /*4380*/  RET.REL.NODEC R8 `(contiguous_prod3_i16) ;  /* 0xffffffbc081c7950 */ /* 0x000fec0003c3ffff */
.L_x_31461:
        /* <DEDUP_REMOVED lines=15> */
.L_x_32888:


//--------------------- .text.contiguous_prod22_i16 --------------------------
	.section	.text.contiguous_prod22_i16,"ax",@progbits
	.align	128
        .global         contiguous_prod22_i16
        .type           contiguous_prod22_i16,@function
        .size           contiguous_prod22_i16,(.L_x_33591 - contiguous_prod22_i16)
        .other          contiguous_prod22_i16,@"STO_CUDA_ENTRY STV_DEFAULT"
contiguous_prod22_i16:
.text.contiguous_prod22_i16:
        /* <DEDUP_REMOVED lines=39> */
.L_x_31463:
        /* <DEDUP_REMOVED lines=12> */
.L_x_31464:
[----:B------:R-:W-:Y:S05]  /*0330*/  BSYNC.RECONVERGENT B0 ;  /* 0x0000000000007941 */ /* 0x000fea0003800200 */
.L_x_31462:
[----:B------:R-:W-:Y:S01]  /*0340*/  BAR.SYNC.DEFER_BLOCKING 0x0 ;  /* 0x0000000000007b1d */ /* 0x000fe20000010000 */
[----:B------:R-:W-:Y:S02]  /*0350*/  ISETP.GE.U32.AND P1, PT, R3, 0x42, PT ;  /* 0x000000420300780c */ /* 0x000fe40003f26070 */
[----:B------:R-:W-:-:S11]  /*0360*/  ISETP.GT.U32.AND P0, PT, R0, 0x1f, PT ;  /* 0x0000001f0000780c */ /* 0x000fd60003f04070 */
[----:B------:R-:W-:Y:S05]  /*0370*/  @!P1 BRA `(.L_x_31465) ;  /* 0x0000000000389947 */ /* 0x000fea0003800000 */
.L_x_31466:
        /* <DEDUP_REMOVED lines=14> */
.L_x_31465:
        /* <DEDUP_REMOVED lines=58> */
.L_x_31467:
        /* <DEDUP_REMOVED lines=16> */
.L_x_33591:


//--------------------- .text.contiguous_prod2_i16 --------------------------
	.section	.text.contiguous_prod2_i16,"ax",@progbits
	.align	128
        .global         contiguous_prod2_i16
        .type           contiguous_prod2_i16,@function
        .size           contiguous_prod2_i16,(.L_x_32890 - contiguous_prod2_i16)
        .other          contiguous_prod2_i16,@"STO_CUDA_ENTRY STV_DEFAULT"
contiguous_prod2_i16:
.text.contiguous_prod2_i16:
        /* <DEDUP_REMOVED lines=47> */
.L_x_31496:
        /* <DEDUP_REMOVED lines=32> */
.L_x_31473:
[----:B------:R-:W-:Y:S01]  /*04f0*/  IMAD.MOV.U32 R26, RZ, RZ, R6 ;  /* 0x000000ffff1a7224 */ /* 0x000fe200078e0006 */
[----:B------:R-:W-:Y:S01]  /*0500*/  MOV R13, R7 ;  /* 0x00000007000d7202 */ /* 0x000fe20000000f00 */
[----:B------:R-:W-:Y:S01]  /*0510*/  IMAD.MOV.U32 R14, RZ, RZ, R34 ;  /* 0x000000ffff0e7224 */ /* 0x000fe200078e0022 */
[----:B------:R-:W-:Y:S02]  /*0520*/  MOV R11, R35 ;  /* 0x00000023000b7202 */ /* 0x000fe40000000f00 */
[----:B------:R-:W-:-:S07]  /*0530*/  MOV R12, 0x550 ;  /* 0x00000550000c7802 */ /* 0x000fce0000000f00 */
[----:B-1----:R-:W-:Y:S05]  /*0540*/  CALL.REL.NOINC `($__internal_686_$__cuda_sm20_div_s64) ;  /* 0x00000064009c7944 */ /* 0x002fea0003c00000 */
        /* <DEDUP_REMOVED lines=9> */
.L_x_31474:
[----:B------:R-:W-:Y:S05]  /*05e0*/  BSYNC.RECONVERGENT B1 ;  /* 0x0000000000017941 */ /* 0x000fea0003800200 */
.L_x_31472:
        /* <DEDUP_REMOVED lines=34> */
.L_x_31476:
[----:B------:R-:W-:Y:S01]  /*0810*/  MOV R26, R20 ;  /* 0x00000014001a7202 */ /* 0x000fe20000000f00 */
[----:B------:R-:W-:Y:S01]  /*0820*/  IMAD.MOV.U32 R13, RZ, RZ, R9 ;  /* 0x000000ffff0d7224 */ /* 0x000fe200078e0009 */
[----:B------:R-:W-:Y:S01]  /*0830*/  MOV R14, R34 ;  /* 0x00000022000e7202 */ /* 0x000fe20000000f00 */
[----:B------:R-:W-:Y:S01]  /*0840*/  IMAD.MOV.U32 R11, RZ, RZ, R35 ;  /* 0x000000ffff0b7224 */ /* 0x000fe200078e0023 */
[----:B------:R-:W-:-:S07]  /*0850*/  MOV R12, 0x870 ;  /* 0x00000870000c7802 */ /* 0x000fce0000000f00 */
[----:B------:R-:W-:Y:S05]  /*0860*/  CALL.REL.NOINC `($__internal_686_$__cuda_sm20_div_s64) ;  /* 0x0000006000d47944 */ /* 0x000fea0003c00000 */
        /* <DEDUP_REMOVED lines=9> */
.L_x_31477:
[----:B------:R-:W-:Y:S05]  /*0900*/  BSYNC.RECONVERGENT B1 ;  /* 0x0000000000017941 */ /* 0x000fea0003800200 */
.L_x_31475:
        /* <DEDUP_REMOVED lines=33> */
.L_x_31479:
[----:B------:R-:W-:Y:S01]  /*0b20*/  MOV R26, R36 ;  /* 0x00000024001a7202 */ /* 0x000fe20000000f00 */
[----:B------:R-:W-:Y:S01]  /*0b30*/  IMAD.MOV.U32 R13, RZ, RZ, R37 ;  /* 0x000000ffff0d7224 */ /* 0x000fe200078e0025 */
[----:B------:R-:W-:Y:S01]  /*0b40*/  MOV R14, R20 ;  /* 0x00000014000e7202 */ /* 0x000fe20000000f00 */
[----:B------:R-:W-:Y:S01]  /*0b50*/  IMAD.MOV.U32 R11, RZ, RZ, R21 ;  /* 0x000000ffff0b7224 */ /* 0x000fe200078e0015 */
[----:B------:R-:W-:-:S07]  /*0b60*/  MOV R12, 0xb80 ;  /* 0x00000b80000c7802 */ /* 0x000fce0000000f00 */
[----:B------:R-:W-:Y:S05]  /*0b70*/  CALL.REL.NOINC `($__internal_686_$__cuda_sm20_div_s64) ;  /* 0x0000006000107944 */ /* 0x000fea0003c00000 */
        /* <DEDUP_REMOVED lines=10> */
.L_x_31480:
[----:B------:R-:W-:Y:S05]  /*0c20*/  BSYNC.RECONVERGENT B1 ;  /* 0x0000000000017941 */ /* 0x000fea0003800200 */
.L_x_31478:
        /* <DEDUP_REMOVED lines=35> */
.L_x_31482:
[----:B------:R-:W-:Y:S01]  /*0e60*/  IMAD.MOV.U32 R26, RZ, RZ, R34 ;  /* 0x000000ffff1a7224 */ /* 0x000fe200078e0022 */
[----:B------:R-:W-:Y:S01]  /*0e70*/  MOV R13, R35 ;  /* 0x00000023000d7202 */ /* 0x000fe20000000f00 */
[----:B------:R-:W-:Y:S01]  /*0e80*/  IMAD.MOV.U32 R14, RZ, RZ, R20 ;  /* 0x000000ffff0e7224 */ /* 0x000fe200078e0014 */
[----:B------:R-:W-:Y:S02]  /*0e90*/  MOV R11, R21 ;  /* 0x00000015000b7202 */ /* 0x000fe40000000f00 */
[----:B------:R-:W-:-:S07]  /*0ea0*/  MOV R12, 0xec0 ;  /* 0x00000ec0000c7802 */ /* 0x000fce0000000f00 */
[----:B------:R-:W-:Y:S05]  /*0eb0*/  CALL.REL.NOINC `($__internal_686_$__cuda_sm20_div_s64) ;  /* 0x0000005c00407944 */ /* 0x000fea0003c00000 */
        /* <DEDUP_REMOVED lines=11> */
.L_x_31483:
[----:B------:R-:W-:Y:S05]  /*0f70*/  BSYNC.RECONVERGENT B1 ;  /* 0x0000000000017941 */ /* 0x000fea0003800200 */
.L_x_31481:
        /* <DEDUP_REMOVED lines=36> */
.L_x_31485:
        /* <DEDUP_REMOVED lines=16> */
.L_x_31486:
[----:B------:R-:W-:Y:S05]  /*12c0*/  BSYNC.RECONVERGENT B1 ;  /* 0x0000000000017941 */ /* 0x000fea0003800200 */
.L_x_31484:
        /* <DEDUP_REMOVED lines=35> */
.L_x_31488:
        /* <DEDUP_REMOVED lines=17> */
.L_x_31489:
[----:B------:R-:W-:Y:S05]  /*1610*/  BSYNC.RECONVERGENT B1 ;  /* 0x0000000000017941 */ /* 0x000fea0003800200 */
.L_x_31487:
        /* <DEDUP_REMOVED lines=35> */
.L_x_31491:
        /* <DEDUP_REMOVED lines=16> */
.L_x_31492:
[----:B------:R-:W-:Y:S05]  /*1950*/  BSYNC.RECONVERGENT B1 ;  /* 0x0000000000017941 */ /* 0x000fea0003800200 */
.L_x_31490:
        /* <DEDUP_REMOVED lines=35> */
.L_x_31494:
[----:B------:R-:W-:Y:S01]  /*1b90*/  MOV R26, R34 ;  /* 0x00000022001a7202 */ /* 0x000fe20000000f00 */
[----:B------:R-:W-:Y:S01]  /*1ba0*/  IMAD.MOV.U32 R13, RZ, RZ, R35 ;  /* 0x000000ffff0d7224 */ /* 0x000fe200078e0023 */
[----:B------:R-:W-:Y:S01]  /*1bb0*/  MOV R14, R20 ;  /* 0x00000014000e7202 */ /* 0x000fe20000000f00 */
[----:B------:R-:W-:Y:S01]  /*1bc0*/  IMAD.MOV.U32 R11, RZ, RZ, R21 ;  /* 0x000000ffff0b7224 */ /* 0x000fe200078e0015 */
[----:B------:R-:W-:-:S07]  /*1bd0*/  MOV R12, 0x1bf0 ;  /* 0x00001bf0000c7802 */ /* 0x000fce0000000f00 */
[----:B------:R-:W-:Y:S05]  /*1be0*/  CALL.REL.NOINC `($__internal_686_$__cuda_sm20_div_s64) ;  /* 0x0000004c00f47944 */ /* 0x000fea0003c00000 */
        /* <DEDUP_REMOVED lines=10> */
.L_x_31495:
[----:B------:R-:W-:Y:S05]  /*1c90*/  BSYNC.RECONVERGENT B1 ;  /* 0x0000000000017941 */ /* 0x000fea0003800200 */
.L_x_31493:
        /* <DEDUP_REMOVED lines=8> */
.L_x_31471:
        /* <DEDUP_REMOVED lines=36> */
.L_x_31499:
[----:B------:R-:W-:Y:S01]  /*1f60*/  IMAD.MOV.U32 R26, RZ, RZ, R6 ;  /* 0x000000ffff1a7224 */ /* 0x000fe200078e0006 */
[----:B------:R-:W-:Y:S01]  /*1f70*/  MOV R13, R7 ;  /* 0x00000007000d7202 */ /* 0x000fe20000000f00 */
[----:B------:R-:W-:Y:S01]  /*1f80*/  IMAD.MOV.U32 R14, RZ, RZ, R16 ;  /* 0x000000ffff0e7224 */ /* 0x000fe200078e0010 */
[----:B------:R-:W-:Y:S02]  /*1f90*/  MOV R11, R17 ;  /* 0x00000011000b7202 */ /* 0x000fe40000000f00 */
[----:B------:R-:W-:-:S07]  /*1fa0*/  MOV R12, 0x1fc0 ;  /* 0x00001fc0000c7802 */ /* 0x000fce0000000f00 */
[----:B------:R-:W-:Y:S05]  /*1fb0*/  CALL.REL.NOINC `($__internal_686_$__cuda_sm20_div_s64) ;  /* 0x0000004c00007944 */ /* 0x000fea0003c00000 */
        /* <DEDUP_REMOVED lines=9> */
.L_x_31500:
[----:B------:R-:W-:Y:S05]  /*2050*/  BSYNC.RECONVERGENT B1 ;  /* 0x0000000000017941 */ /* 0x000fea0003800200 */
.L_x_31498:
        /* <DEDUP_REMOVED lines=34> */
.L_x_31502:
[----:B------:R-:W-:Y:S01]  /*2280*/  IMAD.MOV.U32 R26, RZ, RZ, R20 ;  /* 0x000000ffff1a7224 */ /* 0x000fe200078e0014 */
[----:B------:R-:W-:Y:S01]  /*2290*/  MOV R13, R9 ;  /* 0x00000009000d7202 */ /* 0x000fe20000000f00 */
[----:B------:R-:W-:Y:S01]  /*22a0*/  IMAD.MOV.U32 R14, RZ, RZ, R16 ;  /* 0x000000ffff0e7224 */ /* 0x000fe200078e0010 */
[----:B------:R-:W-:Y:S02]  /*22b0*/  MOV R11, R17 ;  /* 0x00000011000b7202 */ /* 0x000fe40000000f00 */
[----:B------:R-:W-:-:S07]  /*22c0*/  MOV R12, 0x22e0 ;  /* 0x000022e0000c7802 */ /* 0x000fce0000000f00 */
[----:B------:R-:W-:Y:S05]  /*22d0*/  CALL.REL.NOINC `($__internal_686_$__cuda_sm20_div_s64) ;  /* 0x0000004800387944 */ /* 0x000fea0003c00000 */
        /* <DEDUP_REMOVED lines=11> */
.L_x_31503:
[----:B------:R-:W-:Y:S05]  /*2390*/  BSYNC.RECONVERGENT B1 ;  /* 0x0000000000017941 */ /* 0x000fea0003800200 */
.L_x_31501:
        /* <DEDUP_REMOVED lines=36> */
.L_x_31505:
        /* <DEDUP_REMOVED lines=16> */
.L_x_31506:
[----:B------:R-:W-:Y:S05]  /*26e0*/  BSYNC.RECONVERGENT B1 ;  /* 0x0000000000017941 */ /* 0x000fea0003800200 */
.L_x_31504:
        /* <DEDUP_REMOVED lines=35> */
.L_x_31508:
[----:B------:R-:W-:Y:S01]  /*2920*/  IMAD.MOV.U32 R26, RZ, RZ, R18 ;  /* 0x000000ffff1a7224 */ /* 0x000fe200078e0012 */
[----:B------:R-:W-:Y:S01]  /*2930*/  MOV R13, R19 ;  /* 0x00000013000d7202 */ /* 0x000fe20000000f00 */
[----:B------:R-:W-:Y:S01]  /*2940*/  IMAD.MOV.U32 R14, RZ, RZ, R16 ;  /* 0x000000ffff0e7224 */ /* 0x000fe200078e0010 */
[----:B------:R-:W-:Y:S02]  /*2950*/  MOV R11, R17 ;  /* 0x00000011000b7202 */ /* 0x000fe40000000f00 */
[----:B------:R-:W-:-:S07]  /*2960*/  MOV R12, 0x2980 ;  /* 0x00002980000c7802 */ /* 0x000fce0000000f00 */
[----:B------:R-:W-:Y:S05]  /*2970*/  CALL.REL.NOINC `($__internal_686_$__cuda_sm20_div_s64) ;  /* 0x0000004000907944 */ /* 0x000fea0003c00000 */
        /* <DEDUP_REMOVED lines=10> */
.L_x_31509:
[----:B------:R-:W-:Y:S05]  /*2a20*/  BSYNC.RECONVERGENT B1 ;  /* 0x0000000000017941 */ /* 0x000fea0003800200 */
.L_x_31507:
[----:B------:R-:W-:Y:S01]  /*2a30*/  IMAD R11, R11, R38, RZ ;  /* 0x000000260b0b7224 */ /* 0x000fe200078e02ff */
[----:B------:R-:W-:Y:S01]  /*2a40*/  IADD3 R8, PT, PT, R8, -0x2, RZ ;  /* 0xfffffffe08087810 */ /* 0x000fe20007ffe0ff */
[----:B------:R-:W-:Y:S02]  /*2a50*/  IMAD.MOV.U32 R36, RZ, RZ, R22 ;  /* 0x000000ffff247224 */ /* 0x000fe400078e0016 */
[-C--:B------:R-:W-:Y:S02]  /*2a60*/  IMAD R11, R39, R10.reuse, R11 ;  /* 0x0000000a270b7224 */ /* 0x080fe400078e020b */
[----:B------:R-:W-:-:S04]  /*2a70*/  IMAD.WIDE.U32 R22, R38, R10, R36 ;  /* 0x0000000a26167225 */ /* 0x000fc800078e0024 */
[----:B------:R-:W-:-:S07]  /*2a80*/  IMAD.IADD R23, R23, 0x1, R11 ;  /* 0x0000000117177824 */ /* 0x000fce00078e020b */
.L_x_31497:
        /* <DEDUP_REMOVED lines=30> */
.L_x_31511:
[----:B------:R-:W-:Y:S01]  /*2c70*/  IMAD.MOV.U32 R18, RZ, RZ, R6 ;  /* 0x000000ffff127224 */ /* 0x000fe200078e0006 */
[----:B------:R-:W-:Y:S01]  /*2c80*/  MOV R19, R7 ;  /* 0x0000000700137202 */ /* 0x000fe20000000f00 */
[----:B------:R-:W-:Y:S01]  /*2c90*/  IMAD.MOV.U32 R24, RZ, RZ, R10 ;  /* 0x000000ffff187224 */ /* 0x000fe200078e000a */
[----:B------:R-:W-:Y:S02]  /*2ca0*/  MOV R21, R11 ;  /* 0x0000000b00157202 */ /* 0x000fe40000000f00 */
[----:B------:R-:W-:-:S07]  /*2cb0*/  MOV R26, 0x2cd0 ;  /* 0x00002cd0001a7802 */ /* 0x000fce0000000f00 */
[----:B------:R-:W-:Y:S05]  /*2cc0*/  CALL.REL.NOINC `($__internal_687_$__cuda_sm20_rem_s64) ;  /* 0x0000004400087944 */ /* 0x000fea0003c00000 */
.L_x_31512:
[----:B------:R-:W-:Y:S05]  /*2cd0*/  BSYNC.RECONVERGENT B1 ;  /* 0x0000000000017941 */ /* 0x000fea0003800200 */
.L_x_31510:
        /* <DEDUP_REMOVED lines=30> */
.L_x_31514:
[----:B------:R-:W-:Y:S01]  /*2ec0*/  IMAD.MOV.U32 R24, RZ, RZ, R10 ;  /* 0x000000ffff187224 */ /* 0x000fe200078e000a */
[----:B------:R-:W-:Y:S01]  /*2ed0*/  MOV R21, R11 ;  /* 0x0000000b00157202 */ /* 0x000fe20000000f00 */
[----:B------:R-:W-:Y:S01]  /*2ee0*/  IMAD.MOV.U32 R18, RZ, RZ, R20 ;  /* 0x000000ffff127224 */ /* 0x000fe200078e0014 */
[----:B------:R-:W-:Y:S02]  /*2ef0*/  MOV R19, R9 ;  /* 0x0000000900137202 */ /* 0x000fe40000000f00 */
[----:B------:R-:W-:-:S07]  /*2f00*/  MOV R26, 0x2f20 ;  /* 0x00002f20001a7802 */ /* 0x000fce0000000f00 */
[----:B------:R-:W-:Y:S05]  /*2f10*/  CALL.REL.NOINC `($__internal_687_$__cuda_sm20_rem_s64) ;  /* 0x0000004000747944 */ /* 0x000fea0003c00000 */
.L_x_31515:
[----:B------:R-:W-:Y:S05]  /*2f20*/  BSYNC.RECONVERGENT B1 ;  /* 0x0000000000017941 */ /* 0x000fea0003800200 */
.L_x_31513:
[----:B------:R-:W-:Y:S02]  /*2f30*/  IMAD R7, R7, R16, RZ ;  /* 0x0000001007077224 */ /* 0x000fe400078e02ff */
[----:B------:R-:W-:-:S04]  /*2f40*/  IMAD.WIDE.U32 R22, R16, R6, R22 ;  /* 0x0000000610167225 */ /* 0x000fc800078e0016 */
[----:B------:R-:W-:-:S04]  /*2f50*/  IMAD R7, R17, R6, R7 ;  /* 0x0000000611077224 */ /* 0x000fc800078e0207 */
[----:B------:R-:W-:-:S07]  /*2f60*/  IMAD.IADD R23, R23, 0x1, R7 ;  /* 0x0000000117177824 */ /* 0x000fce00078e0207 */
.L_x_31470:
        /* <DEDUP_REMOVED lines=12> */
.L_x_31469:
        /* <DEDUP_REMOVED lines=18> */
.L_x_31543:
        /* <DEDUP_REMOVED lines=30> */
.L_x_31520:
        /* <DEDUP_REMOVED lines=15> */
.L_x_31521:
[----:B------:R-:W-:Y:S05]  /*3420*/  BSYNC.RECONVERGENT B1 ;  /* 0x0000000000017941 */ /* 0x000fea0003800200 */
.L_x_31519:
        /* <DEDUP_REMOVED lines=39> */
.L_x_31523:
[----:B------:R-:W-:Y:S01]  /*36a0*/  IMAD.MOV.U32 R26, RZ, RZ, R36 ;  /* 0x000000ffff1a7224 */ /* 0x000fe200078e0024 */
[----:B------:R-:W-:Y:S01]  /*36b0*/  MOV R13, R37 ;  /* 0x00000025000d7202 */ /* 0x000fe20000000f00 */
[----:B------:R-:W-:Y:S01]  /*36c0*/  IMAD.MOV.U32 R14, RZ, RZ, R38 ;  /* 0x000000ffff0e7224 */ /* 0x000fe200078e0026 */
[----:B------:R-:W-:Y:S02]  /*36d0*/  MOV R11, R39 ;  /* 0x00000027000b7202 */ /* 0x000fe40000000f00 */
[----:B------:R-:W-:-:S07]  /*36e0*/  MOV R12, 0x3700 ;  /* 0x00003700000c7802 */ /* 0x000fce0000000f00 */
[----:B-1----:R-:W-:Y:S05]  /*36f0*/  CALL.REL.NOINC `($__internal_686_$__cuda_sm20_div_s64) ;  /* 0x0000003400307944 */ /* 0x002fea0003c00000 */
        /* <DEDUP_REMOVED lines=11> */
.L_x_31524:
[----:B------:R-:W-:Y:S05]  /*37b0*/  BSYNC.RECONVERGENT B1 ;  /* 0x0000000000017941 */ /* 0x000fea0003800200 */
.L_x_31522:
        /* <DEDUP_REMOVED lines=37> */
.L_x_31526:
        /* <DEDUP_REMOVED lines=17> */
.L_x_31527:
[----:B------:R-:W-:Y:S05]  /*3b20*/  BSYNC.RECONVERGENT B1 ;  /* 0x0000000000017941 */ /* 0x000fea0003800200 */
.L_x_31525:
        /* <DEDUP_REMOVED lines=38> */
.L_x_31529:
[----:B------:R-:W-:Y:S01]  /*3d90*/  MOV R26, R20 ;  /* 0x00000014001a7202 */ /* 0x000fe20000000f00 */
[----:B------:R-:W-:Y:S01]  /*3da0*/  IMAD.MOV.U32 R13, RZ, RZ, R21 ;  /* 0x000000ffff0d7224 */ /* 0x000fe200078e0015 */
[----:B------:R-:W-:Y:S01]  /*3db0*/  MOV R14, R36 ;  /* 0x00000024000e7202 */ /* 0x000fe20000000f00 */
[----:B------:R-:W-:Y:S01]  /*3dc0*/  IMAD.MOV.U32 R11, RZ, RZ, R37 ;  /* 0x000000ffff0b7224 */ /* 0x000fe200078e0025 */
[----:B------:R-:W-:-:S07]  /*3dd0*/  MOV R12, 0x3df0 ;  /* 0x00003df0000c7802 */ /* 0x000fce0000000f00 */
[----:B-1----:R-:W-:Y:S05]  /*3de0*/  CALL.REL.NOINC `($__internal_686_$__cuda_sm20_div_s64) ;  /* 0x0000002c00747944 */ /* 0x002fea0003c00000 */
        /* <DEDUP_REMOVED lines=11> */
.L_x_31530:
[----:B------:R-:W-:Y:S05]  /*3ea0*/  BSYNC.RECONVERGENT B1 ;  /* 0x0000000000017941 */ /* 0x000fea0003800200 */
.L_x_31528:
        /* <DEDUP_REMOVED lines=38> */
.L_x_31532:
        /* <DEDUP_REMOVED lines=17> */
.L_x_31533:
[----:B------:R-:W-:Y:S05]  /*4220*/  BSYNC.RECONVERGENT B1 ;  /* 0x0000000000017941 */ /* 0x000fea0003800200 */
.L_x_31531:
        /* <DEDUP_REMOVED lines=40> */
.L_x_31535:
        /* <DEDUP_REMOVED lines=17> */
.L_x_31536:
[----:B------:R-:W-:Y:S05]  /*45c0*/  BSYNC.RECONVERGENT B1 ;  /* 0x0000000000017941 */ /* 0x000fea0003800200 */
.L_x_31534:
        /* <DEDUP_REMOVED lines=40> */
.L_x_31538:
        /* <DEDUP_REMOVED lines=17> */
.L_x_31539:
[----:B------:R-:W-:Y:S05]  /*4960*/  BSYNC.RECONVERGENT B1 ;  /* 0x0000000000017941 */ /* 0x000fea0003800200 */
.L_x_31537:
        /* <DEDUP_REMOVED lines=38> */
.L_x_31541:
        /* <DEDUP_REMOVED lines=17> */
.L_x_31542:
[----:B------:R-:W-:Y:S05]  /*4ce0*/  BSYNC.RECONVERGENT B1 ;  /* 0x0000000000017941 */ /* 0x000fea0003800200 */
.L_x_31540:
        /* <DEDUP_REMOVED lines=15> */
.L_x_31518:
        /* <DEDUP_REMOVED lines=37> */
.L_x_31546:
[----:B------:R-:W-:Y:S01]  /*5030*/  MOV R26, R18 ;  /* 0x00000012001a7202 */ /* 0x000fe20000000f00 */
[----:B------:R-:W-:Y:S01]  /*5040*/  IMAD.MOV.U32 R13, RZ, RZ, R19 ;  /* 0x000000ffff0d7224 */ /* 0x000fe200078e0013 */
[----:B------:R-:W-:Y:S01]  /*5050*/  MOV R14, R6 ;  /* 0x00000006000e7202 */ /* 0x000fe20000000f00 */
[----:B------:R-:W-:Y:S01]  /*5060*/  IMAD.MOV.U32 R11, RZ, RZ, R7 ;  /* 0x000000ffff0b7224 */ /* 0x000fe200078e0007 */
[----:B------:R-:W-:-:S07]  /*5070*/  MOV R12, 0x5090 ;  /* 0x00005090000c7802 */ /* 0x000fce0000000f00 */
[----:B------:R-:W-:Y:S05]  /*5080*/  CALL.REL.NOINC `($__internal_686_$__cuda_sm20_div_s64) ;  /* 0x0000001800cc7944 */ /* 0x000fea0003c00000 */
        /* <DEDUP_REMOVED lines=9> */
.L_x_31547:
[----:B------:R-:W-:Y:S05]  /*5120*/  BSYNC.RECONVERGENT B1 ;  /* 0x0000000000017941 */ /* 0x000fea0003800200 */
.L_x_31545:
        /* <DEDUP_REMOVED lines=39> */
.L_x_31549:
        /* <DEDUP_REMOVED lines=17> */
.L_x_31550:
[----:B------:R-:W-:Y:S05]  /*54b0*/  BSYNC.RECONVERGENT B1 ;  /* 0x0000000000017941 */ /* 0x000fea0003800200 */
.L_x_31548:
        /* <DEDUP_REMOVED lines=40> */
.L_x_31552:
[----:B------:R-:W-:Y:S01]  /*5740*/  MOV R26, R18 ;  /* 0x00000012001a7202 */ /* 0x000fe20000000f00 */
[----:B------:R-:W-:Y:S01]  /*5750*/  IMAD.MOV.U32 R14, RZ, RZ, R20 ;  /* 0x000000ffff0e7224 */ /* 0x000fe200078e0014 */
[----:B------:R-:W-:Y:S02]  /*5760*/  MOV R13, R19 ;  /* 0x00000013000d7202 */ /* 0x000fe40000000f00 */
[----:B------:R-:W-:Y:S02]  /*5770*/  MOV R11, R21 ;  /* 0x00000015000b7202 */ /* 0x000fe40000000f00 */
[----:B------:R-:W-:-:S07]  /*5780*/  MOV R12, 0x57a0 ;  /* 0x000057a0000c7802 */ /* 0x000fce0000000f00 */
[----:B------:R-:W-:Y:S05]  /*5790*/  CALL.REL.NOINC `($__internal_686_$__cuda_sm20_div_s64) ;  /* 0x0000001400087944 */ /* 0x000fea0003c00000 */
        /* <DEDUP_REMOVED lines=11> */
.L_x_31553:
[----:B------:R-:W-:Y:S05]  /*5850*/  BSYNC.RECONVERGENT B1 ;  /* 0x0000000000017941 */ /* 0x000fea0003800200 */
.L_x_31551:
        /* <DEDUP_REMOVED lines=40> */
.L_x_31555:
[----:B------:R-:W-:Y:S01]  /*5ae0*/  MOV R26, R18 ;  /* 0x00000012001a7202 */ /* 0x000fe20000000f00 */
[----:B------:R-:W-:Y:S01]  /*5af0*/  IMAD.MOV.U32 R13, RZ, RZ, R19 ;  /* 0x000000ffff0d7224 */ /* 0x000fe200078e0013 */
[----:B------:R-:W-:Y:S02]  /*5b00*/  MOV R14, R20 ;  /* 0x00000014000e7202 */ /* 0x000fe40000000f00 */
[----:B------:R-:W-:Y:S02]  /*5b10*/  MOV R11, R21 ;  /* 0x00000015000b7202 */ /* 0x000fe40000000f00 */
[----:B------:R-:W-:-:S07]  /*5b20*/  MOV R12, 0x5b40 ;  /* 0x00005b40000c7802 */ /* 0x000fce0000000f00 */
[----:B------:R-:W-:Y:S05]  /*5b30*/  CALL.REL.NOINC `($__internal_686_$__cuda_sm20_div_s64) ;  /* 0x0000001000207944 */ /* 0x000fea0003c00000 */
        /* <DEDUP_REMOVED lines=11> */
.L_x_31556:
[----:B------:R-:W-:Y:S05]  /*5bf0*/  BSYNC.RECONVERGENT B1 ;  /* 0x0000000000017941 */ /* 0x000fea0003800200 */
.L_x_31554:
        /* <DEDUP_REMOVED lines=11> */
.L_x_31544:
        /* <DEDUP_REMOVED lines=35> */
.L_x_31559:
[----:B------:R-:W-:Y:S01]  /*5ee0*/  IMAD.MOV.U32 R26, RZ, RZ, R18 ;  /* 0x000000ffff1a7224 */ /* 0x000fe200078e0012 */
[----:B------:R-:W-:Y:S01]  /*5ef0*/  MOV R13, R19 ;  /* 0x00000013000d7202 */ /* 0x000fe20000000f00 */
[----:B------:R-:W-:Y:S01]  /*5f00*/  IMAD.MOV.U32 R11, RZ, RZ, R5 ;  /* 0x000000ffff0b7224 */ /* 0x000fe200078e0005 */
[----:B------:R-:W-:Y:S02]  /*5f10*/  MOV R14, R4 ;  /* 0x00000004000e7202 */ /* 0x000fe40000000f00 */
        /* <DEDUP_REMOVED lines=10> */
.L_x_31560:
[----:B------:R-:W-:Y:S05]  /*5fc0*/  BSYNC.RECONVERGENT B1 ;  /* 0x0000000000017941 */ /* 0x000fea0003800200 */
.L_x_31558:
        /* <DEDUP_REMOVED lines=39> */
.L_x_31562:
        /* <DEDUP_REMOVED lines=17> */
.L_x_31563:
[----:B------:R-:W-:Y:S05]  /*6350*/  BSYNC.RECONVERGENT B1 ;  /* 0x0000000000017941 */ /* 0x000fea0003800200 */
.L_x_31561:
        /* <DEDUP_REMOVED lines=11> */
.L_x_31557:
        /* <DEDUP_REMOVED lines=31> */
.L_x_31565:
[----:B------:R-:W-:Y:S02]  /*6600*/  MOV R24, R20 ;  /* 0x0000001400187202 */ /* 0x000fe40000000f00 */
[----:B------:R-:W-:-:S07]  /*6610*/  MOV R26, 0x6630 ;  /* 0x00006630001a7802 */ /* 0x000fce0000000f00 */
[----:B------:R-:W-:Y:S05]  /*6620*/  CALL.REL.NOINC `($__internal_687_$__cuda_sm20_rem_s64) ;  /* 0x0000000800b07944 */ /* 0x000fea0003c00000 */
[----:B------:R-:W-:Y:S01]  /*6630*/  MOV R4, R6 ;  /* 0x0000000600047202 */ /* 0x000fe20000000f00 */
[----:B------:R-:W-:-:S07]  /*6640*/  IMAD.MOV.U32 R5, RZ, RZ, R7 ;  /* 0x000000ffff057224 */ /* 0x000fce00078e0007 */
.L_x_31566:
[----:B------:R-:W-:Y:S05]  /*6650*/  BSYNC.RECONVERGENT B1 ;  /* 0x0000000000017941 */ /* 0x000fea0003800200 */
.L_x_31564:
        /* <DEDUP_REMOVED lines=9> */
.L_x_31517:
[----:B------:R-:W2:Y:S04]  /*66f0*/  LDG.E.U16 R8, desc[UR12][R8.64] ;  /* 0x0000000c08087981 */ /* 0x000ea8000c1e1500 */
[----:B--2---:R1:W-:Y:S02]  /*6700*/  STS.U16 [R3], R8 ;  /* 0x0000000803007388 */ /* 0x0043e40000000400 */
.L_x_31516:
[----:B------:R-:W-:Y:S05]  /*6710*/  BSYNC.RECONVERGENT B0 ;  /* 0x0000000000007941 */ /* 0x000fea0003800200 */
.L_x_31468:
[----:B------:R-:W-:Y:S01]  /*6720*/  BAR.SYNC.DEFER_BLOCKING 0x0 ;  /* 0x0000000000007b1d */ /* 0x000fe20000010000 */
[----:B------:R-:W-:Y:S02]  /*6730*/  ISETP.GE.U32.AND P0, PT, R2, 0x42, PT ;  /* 0x000000420200780c */ /* 0x000fe40003f06070 */
[----:B------:R-:W-:-:S11]  /*6740*/  ISETP.GT.U32.AND P1, PT, R0, 0x1f, PT ;  /* 0x0000001f0000780c */ /* 0x000fd60003f24070 */
[----:B------:R-:W-:Y:S05]  /*6750*/  @!P0 BRA `(.L_x_31567) ;  /* 0x0000000000388947 */ /* 0x000fea0003800000 */
.L_x_31568:
        /* <DEDUP_REMOVED lines=14> */
.L_x_31567:
        /* <DEDUP_REMOVED lines=56> */
        .weak           $__internal_686_$__cuda_sm20_div_s64
        .type           $__internal_686_$__cuda_sm20_div_s64,@function
        .size           $__internal_686_$__cuda_sm20_div_s64,($__internal_687_$__cuda_sm20_rem_s64 - $__internal_686_$__cuda_sm20_div_s64)
$__internal_686_$__cuda_sm20_div_s64:
        /* <DEDUP_REMOVED lines=82> */
[----:B------:R-:W-:Y:S06]  /*70e0*/  RET.REL.NODEC R12 `(contiguous_prod2_i16) ;  /* 0xffffff8c0cc47950 */ /* 0x000fec0003c3ffff */
        .weak           $__internal_687_$__cuda_sm20_rem_s64
        .type           $__internal_687_$__cuda_sm20_rem_s64,@function
        .size           $__internal_687_$__cuda_sm20_rem_s64,(.L_x_32890 - $__internal_687_$__cuda_sm20_rem_s64)
$__internal_687_$__cuda_sm20_rem_s64:
        /* <DEDUP_REMOVED lines=76> */
[----:B------:R-:W-:Y:S06]  /*75b0*/  RET.REL.NODEC R26 `(contiguous_prod2_i16) ;  /* 0xffffff881a907950 */ /* 0x000fec0003c3ffff */
.L_x_31569:
        /* <DEDUP_REMOVED lines=12> */
.L_x_32890:


//--------------------- .text.uncontiguous_prod_i16 --------------------------
	.section	.text.uncontiguous_prod_i16,"ax",@progbits
	.align	128
        .global         uncontiguous_prod_i16
        .type           uncontiguous_prod_i16,@function
        .size           uncontiguous_prod_i16,(.L_x_32892 - uncontiguous_prod_i16)
        .other          uncontiguous_prod_i16,@"STO_CUDA_ENTRY STV_DEFAULT"
uncontiguous_prod_i16:
.text.uncontiguous_prod_i16:
        /* <DEDUP_REMOVED lines=38> */
.L_x_31598:
        /* <DEDUP_REMOVED lines=32> */
.L_x_31575:
[----:B------:R-:W-:Y:S01]  /*0460*/  IMAD.MOV.U32 R26, RZ, RZ, R6 ;  /* 0x000000ffff1a7224 */ /* 0x000fe200078e0006 */
[----:B------:R-:W-:Y:S01]  /*0470*/  MOV R13, R9 ;  /* 0x00000009000d7202 */ /* 0x000fe20000000f00 */
[----:B------:R-:W-:Y:S01]  /*0480*/  IMAD.MOV.U32 R14, RZ, RZ, R40 ;  /* 0x000000ffff0e7224 */ /* 0x000fe200078e0028 */
[----:B------:R-:W-:Y:S02]  /*0490*/  MOV R11, R41 ;  /* 0x00000029000b7202 */ /* 0x000fe40000000f00 */
[----:B------:R-:W-:-:S07]  /*04a0*/  MOV R12, 0x4c0 ;  /* 0x000004c0000c7802 */ /* 0x000fce0000000f00 */
[----:B-1----:R-:W-:Y:S05]  /*04b0*/  CALL.REL.NOINC `($__internal_688_$__cuda_sm20_div_s64) ;  /* 0x0000006400607944 */ /* 0x002fea0003c00000 */
        /* <DEDUP_REMOVED lines=10> */
.L_x_31576:
[----:B------:R-:W-:Y:S05]  /*0560*/  BSYNC.RECONVERGENT B1 ;  /* 0x0000000000017941 */ /* 0x000fea0003800200 */
.L_x_31574:
        /* <DEDUP_REMOVED lines=33> */
.L_x_31578:
[----:B------:R-:W-:Y:S01]  /*0780*/  MOV R26, R20 ;  /* 0x00000014001a7202 */ /* 0x000fe20000000f00 */
[----:B------:R-:W-:Y:S01]  /*0790*/  IMAD.MOV.U32 R13, RZ, RZ, R7 ;  /* 0x000000ffff0d7224 */ /* 0x000fe200078e0007 */
[----:B------:R-:W-:Y:S01]  /*07a0*/  MOV R14, R40 ;  /* 0x00000028000e7202 */ /* 0x000fe20000000f00 */
[----:B------:R-:W-:Y:S01]  /*07b0*/  IMAD.MOV.U32 R11, RZ, RZ, R41 ;  /* 0x000000ffff0b7224 */ /* 0x000fe200078e0029 */
[----:B------:R-:W-:-:S07]  /*07c0*/  MOV R12, 0x7e0 ;  /* 0x000007e0000c7802 */ /* 0x000fce0000000f00 */
[----:B------:R-:W-:Y:S05]  /*07d0*/  CALL.REL.NOINC `($__internal_688_$__cuda_sm20_div_s64) ;  /* 0x0000006000987944 */ /* 0x000fea0003c00000 */
        /* <DEDUP_REMOVED lines=9> */
.L_x_31579:
[----:B------:R-:W-:Y:S05]  /*0870*/  BSYNC.RECONVERGENT B1 ;  /* 0x0000000000017941 */ /* 0x000fea0003800200 */
.L_x_31577:
        /* <DEDUP_REMOVED lines=34> */
.L_x_31581:
[----:B------:R-:W-:Y:S01]  /*0aa0*/  IMAD.MOV.U32 R26, RZ, RZ, R34 ;  /* 0x000000ffff1a7224 */ /* 0x000fe200078e0022 */
[----:B------:R-:W-:Y:S01]  /*0ab0*/  MOV R13, R35 ;  /* 0x00000023000d7202 */ /* 0x000fe20000000f00 */
[----:B------:R-:W-:Y:S01]  /*0ac0*/  IMAD.MOV.U32 R14, RZ, RZ, R20 ;  /* 0x000000ffff0e7224 */ /* 0x000fe200078e0014 */
[----:B------:R-:W-:Y:S02]  /*0ad0*/  MOV R11, R21 ;  /* 0x00000015000b7202 */ /* 0x000fe40000000f00 */
[----:B------:R-:W-:-:S07]  /*0ae0*/  MOV R12, 0xb00 ;  /* 0x00000b00000c7802 */ /* 0x000fce0000000f00 */
[----:B------:R-:W-:Y:S05]  /*0af0*/  CALL.REL.NOINC `($__internal_688_$__cuda_sm20_div_s64) ;  /* 0x0000005c00d07944 */ /* 0x000fea0003c00000 */
        /* <DEDUP_REMOVED lines=10> */
.L_x_31582:
[----:B------:R-:W-:Y:S05]  /*0ba0*/  BSYNC.RECONVERGENT B1 ;  /* 0x0000000000017941 */ /* 0x000fea0003800200 */
.L_x_31580:
        /* <DEDUP_REMOVED lines=34> */
.L_x_31584:
        /* <DEDUP_REMOVED lines=16> */
.L_x_31585:
[----:B------:R-:W-:Y:S05]  /*0ed0*/  BSYNC.RECONVERGENT B1 ;  /* 0x0000000000017941 */ /* 0x000fea0003800200 */
.L_x_31583:
        /* <DEDUP_REMOVED lines=36> */
.L_x_31587:
        /* <DEDUP_REMOVED lines=16> */
.L_x_31588:
[----:B------:R-:W-:Y:S05]  /*1220*/  BSYNC.RECONVERGENT B1 ;  /* 0x0000000000017941 */ /* 0x000fea0003800200 */
.L_x_31586:
        /* <DEDUP_REMOVED lines=35> */
.L_x_31590:
[----:B------:R-:W-:Y:S01]  /*1460*/  MOV R26, R34 ;  /* 0x00000022001a7202 */ /* 0x000fe20000000f00 */
[----:B------:R-:W-:Y:S01]  /*1470*/  IMAD.MOV.U32 R13, RZ, RZ, R35 ;  /* 0x000000ffff0d7224 */ /* 0x000fe200078e0023 */
[----:B------:R-:W-:Y:S01]  /*1480*/  MOV R14, R20 ;  /* 0x00000014000e7202 */ /* 0x000fe20000000f00 */
[----:B------:R-:W-:Y:S01]  /*1490*/  IMAD.MOV.U32 R11, RZ, RZ, R21 ;  /* 0x000000ffff0b7224 */ /* 0x000fe200078e0015 */
[----:B------:R-:W-:-:S07]  /*14a0*/  MOV R12, 0x14c0 ;  /* 0x000014c0000c7802 */ /* 0x000fce0000000f00 */
[----:B------:R-:W-:Y:S05]  /*14b0*/  CALL.REL.NOINC `($__internal_688_$__cuda_sm20_div_s64) ;  /* 0x0000005400607944 */ /* 0x000fea0003c00000 */
        /* <DEDUP_REMOVED lines=10> */
.L_x_31591:
[----:B------:R-:W-:Y:S05]  /*1560*/  BSYNC.RECONVERGENT B1 ;  /* 0x0000000000017941 */ /* 0x000fea0003800200 */
.L_x_31589:
        /* <DEDUP_REMOVED lines=34> */
.L_x_31593:
        /* <DEDUP_REMOVED lines=16> */
.L_x_31594:
[----:B------:R-:W-:Y:S05]  /*1890*/  BSYNC.RECONVERGENT B1 ;  /* 0x0000000000017941 */ /* 0x000fea0003800200 */
.L_x_31592:
        /* <DEDUP_REMOVED lines=35> */
.L_x_31596:
        /* <DEDUP_REMOVED lines=16> */
.L_x_31597:
[----:B------:R-:W-:Y:S05]  /*1bd0*/  BSYNC.RECONVERGENT B1 ;  /* 0x0000000000017941 */ /* 0x000fea0003800200 */
.L_x_31595:
        /* <DEDUP_REMOVED lines=8> */
.L_x_31573:
        /* <DEDUP_REMOVED lines=35> */
.L_x_31601:
        /* <DEDUP_REMOVED lines=16> */
.L_x_31602:
[----:B------:R-:W-:Y:S05]  /*1f90*/  BSYNC.RECONVERGENT B1 ;  /* 0x0000000000017941 */ /* 0x000fea0003800200 */
.L_x_31600:
        /* <DEDUP_REMOVED lines=34> */
.L_x_31604:
        /* <DEDUP_REMOVED lines=16> */
.L_x_31605:
[----:B------:R-:W-:Y:S05]  /*22c0*/  BSYNC.RECONVERGENT B1 ;  /* 0x0000000000017941 */ /* 0x000fea0003800200 */
.L_x_31603:
        /* <DEDUP_REMOVED lines=35> */
.L_x_31607:
        /* <DEDUP_REMOVED lines=16> */
.L_x_31608:
[----:B------:R-:W-:Y:S05]  /*2600*/  BSYNC.RECONVERGENT B1 ;  /* 0x0000000000017941 */ /* 0x000fea0003800200 */
.L_x_31606:
        /* <DEDUP_REMOVED lines=35> */
.L_x_31610:
[----:B------:R-:W-:Y:S01]  /*2840*/  MOV R26, R18 ;  /* 0x00000012001a7202 */ /* 0x000fe20000000f00 */
[----:B------:R-:W-:Y:S01]  /*2850*/  IMAD.MOV.U32 R13, RZ, RZ, R19 ;  /* 0x000000ffff0d7224 */ /* 0x000fe200078e0013 */
[----:B------:R-:W-:Y:S01]  /*2860*/  MOV R14, R16 ;  /* 0x00000010000e7202 */ /* 0x000fe20000000f00 */
[----:B------:R-:W-:Y:S01]  /*2870*/  IMAD.MOV.U32 R11, RZ, RZ, R17 ;  /* 0x000000ffff0b7224 */ /* 0x000fe200078e0011 */
[----:B------:R-:W-:-:S07]  /*2880*/  MOV R12, 0x28a0 ;  /* 0x000028a0000c7802 */ /* 0x000fce0000000f00 */
[----:B------:R-:W-:Y:S05]  /*2890*/  CALL.REL.NOINC `($__internal_688_$__cuda_sm20_div_s64) ;  /* 0x0000004000687944 */ /* 0x000fea0003c00000 */
        /* <DEDUP_REMOVED lines=10> */
.L_x_31611:
[----:B------:R-:W-:Y:S05]  /*2940*/  BSYNC.RECONVERGENT B1 ;  /* 0x0000000000017941 */ /* 0x000fea0003800200 */
.L_x_31609:
[----:B------:R-:W-:Y:S01]  /*2950*/  MOV R38, R22 ;  /* 0x0000001600267202 */ /* 0x000fe20000000f00 */
[----:B------:R-:W-:Y:S02]  /*2960*/  IMAD R11, R11, R34, RZ ;  /* 0x000000220b0b7224 */ /* 0x000fe400078e02ff */
[----:B------:R-:W-:Y:S02]  /*2970*/  VIADD R8, R8, 0xfffffffe ;  /* 0xfffffffe08087836 */ /* 0x000fe40000000000 */
[----:B------:R-:W-:-:S04]  /*2980*/  IMAD.WIDE.U32 R22, R34, R10, R38 ;  /* 0x0000000a22167225 */ /* 0x000fc800078e0026 */
[----:B------:R-:W-:-:S05]  /*2990*/  IMAD R11, R35, R10, R11 ;  /* 0x0000000a230b7224 */ /* 0x000fca00078e020b */
[----:B------:R-:W-:-:S07]  /*29a0*/  IADD3 R23, PT, PT, R23, R11, RZ ;  /* 0x0000000b17177210 */ /* 0x000fce0007ffe0ff */
.L_x_31599:
        /* <DEDUP_REMOVED lines=31> */
.L_x_31613:
[----:B------:R-:W-:Y:S01]  /*2ba0*/  IMAD.MOV.U32 R18, RZ, RZ, R6 ;  /* 0x000000ffff127224 */ /* 0x000fe200078e0006 */
[----:B------:R-:W-:Y:S01]  /*2bb0*/  MOV R21, R9 ;  /* 0x0000000900157202 */ /* 0x000fe20000000f00 */
[----:B------:R-:W-:Y:S01]  /*2bc0*/  IMAD.MOV.U32 R24, RZ, RZ, R16 ;  /* 0x000000ffff187224 */ /* 0x000fe200078e0010 */
[----:B------:R-:W-:Y:S02]  /*2bd0*/  MOV R19, R17 ;  /* 0x0000001100137202 */ /* 0x000fe40000000f00 */
[----:B------:R-:W-:-:S07]  /*2be0*/  MOV R26, 0x2c00 ;  /* 0x00002c00001a7802 */ /* 0x000fce0000000f00 */
[----:B------:R-:W-:Y:S05]  /*2bf0*/  CALL.REL.NOINC `($__internal_689_$__cuda_sm20_rem_s64) ;  /* 0x0000004000dc7944 */ /* 0x000fea0003c00000 */
.L_x_31614:
[----:B------:R-:W-:Y:S05]  /*2c00*/  BSYNC.RECONVERGENT B1 ;  /* 0x0000000000017941 */ /* 0x000fea0003800200 */
.L_x_31612:
        /* <DEDUP_REMOVED lines=30> */
.L_x_31616:
[----:B------:R-:W-:Y:S01]  /*2df0*/  IMAD.MOV.U32 R24, RZ, RZ, R16 ;  /* 0x000000ffff187224 */ /* 0x000fe200078e0010 */
[----:B------:R-:W-:Y:S01]  /*2e00*/  MOV R19, R17 ;  /* 0x0000001100137202 */ /* 0x000fe20000000f00 */
[----:B------:R-:W-:Y:S01]  /*2e10*/  IMAD.MOV.U32 R18, RZ, RZ, R20 ;  /* 0x000000ffff127224 */ /* 0x000fe200078e0014 */
[----:B------:R-:W-:Y:S02]  /*2e20*/  MOV R21, R7 ;  /* 0x0000000700157202 */ /* 0x000fe40000000f00 */
[----:B------:R-:W-:-:S07]  /*2e30*/  MOV R26, 0x2e50 ;  /* 0x00002e50001a7802 */ /* 0x000fce0000000f00 */
[----:B------:R-:W-:Y:S05]  /*2e40*/  CALL.REL.NOINC `($__internal_689_$__cuda_sm20_rem_s64) ;  /* 0x0000004000487944 */ /* 0x000fea0003c00000 */
[----:B------:R-:W-:Y:S01]  /*2e50*/  IMAD.MOV.U32 R6, RZ, RZ, R10 ;  /* 0x000000ffff067224 */ /* 0x000fe200078e000a */
[----:B------:R-:W-:-:S07]  /*2e60*/  MOV R7, R11 ;  /* 0x0000000b00077202 */ /* 0x000fce0000000f00 */
.L_x_31617:
[----:B------:R-:W-:Y:S05]  /*2e70*/  BSYNC.RECONVERGENT B1 ;  /* 0x0000000000017941 */ /* 0x000fea0003800200 */
.L_x_31615:
[----:B------:R-:W-:Y:S02]  /*2e80*/  IMAD R7, R7, R8, RZ ;  /* 0x0000000807077224 */ /* 0x000fe400078e02ff */
[----:B------:R-:W-:-:S04]  /*2e90*/  IMAD.WIDE.U32 R22, R8, R6, R22 ;  /* 0x0000000608167225 */ /* 0x000fc800078e0016 */
[----:B------:R-:W-:-:S04]  /*2ea0*/  IMAD R7, R9, R6, R7 ;  /* 0x0000000609077224 */ /* 0x000fc800078e0207 */
[----:B------:R-:W-:-:S07]  /*2eb0*/  IMAD.IADD R23, R23, 0x1, R7 ;  /* 0x0000000117177824 */ /* 0x000fce00078e0207 */
.L_x_31572:
        /* <DEDUP_REMOVED lines=12> */
.L_x_31571:
        /* <DEDUP_REMOVED lines=22> */
.L_x_31645:
        /* <DEDUP_REMOVED lines=32> */
.L_x_31622:
[----:B------:R-:W-:Y:S01]  /*32e0*/  IMAD.MOV.U32 R26, RZ, RZ, R10 ;  /* 0x000000ffff1a7224 */ /* 0x000fe200078e000a */
[----:B------:R-:W-:Y:S01]  /*32f0*/  MOV R13, R15 ;  /* 0x0000000f000d7202 */ /* 0x000fe20000000f00 */
[----:B------:R-:W-:Y:S01]  /*3300*/  IMAD.MOV.U32 R14, RZ, RZ, R20 ;  /* 0x000000ffff0e7224 */ /* 0x000fe200078e0014 */
[----:B------:R-:W-:Y:S02]  /*3310*/  MOV R11, R21 ;  /* 0x00000015000b7202 */ /* 0x000fe40000000f00 */
[----:B------:R-:W-:-:S07]  /*3320*/  MOV R12, 0x3340 ;  /* 0x00003340000c7802 */ /* 0x000fce0000000f00 */
[----:B-123--:R-:W-:Y:S05]  /*3330*/  CALL.REL.NOINC `($__internal_688_$__cuda_sm20_div_s64) ;  /* 0x0000003400c07944 */ /* 0x00efea0003c00000 */
        /* <DEDUP_REMOVED lines=10> */
.L_x_31623:
[----:B------:R-:W-:Y:S05]  /*33e0*/  BSYNC.RECONVERGENT B1 ;  /* 0x0000000000017941 */ /* 0x000fea0003800200 */
.L_x_31621:
        /* <DEDUP_REMOVED lines=38> */
.L_x_31625:
        /* <DEDUP_REMOVED lines=17> */
.L_x_31626:
[----:B------:R-:W-:Y:S05]  /*3760*/  BSYNC.RECONVERGENT B1 ;  /* 0x0000000000017941 */ /* 0x000fea0003800200 */
.L_x_31624:
        /* <DEDUP_REMOVED lines=38> */
.L_x_31628:
[----:B------:R-:W-:Y:S01]  /*39d0*/  MOV R26, R36 ;  /* 0x00000024001a7202 */ /* 0x000fe20000000f00 */
[----:B------:R-:W-:Y:S01]  /*39e0*/  IMAD.MOV.U32 R13, RZ, RZ, R37 ;  /* 0x000000ffff0d7224 */ /* 0x000fe200078e0025 */
[----:B------:R-:W-:Y:S01]  /*39f0*/  MOV R14, R38 ;  /* 0x00000026000e7202 */ /* 0x000fe20000000f00 */
[----:B------:R-:W-:Y:S01]  /*3a00*/  IMAD.MOV.U32 R11, RZ, RZ, R39 ;  /* 0x000000ffff0b7224 */ /* 0x000fe200078e0027 */
[----:B------:R-:W-:-:S07]  /*3a10*/  MOV R12, 0x3a30 ;  /* 0x00003a30000c7802 */ /* 0x000fce0000000f00 */
[----:B-1----:R-:W-:Y:S05]  /*3a20*/  CALL.REL.NOINC `($__internal_688_$__cuda_sm20_div_s64) ;  /* 0x0000003000047944 */ /* 0x002fea0003c00000 */
        /* <DEDUP_REMOVED lines=11> */
.L_x_31629:
[----:B------:R-:W-:Y:S05]  /*3ae0*/  BSYNC.RECONVERGENT B1 ;  /* 0x0000000000017941 */ /* 0x000fea0003800200 */
.L_x_31627:
        /* <DEDUP_REMOVED lines=37> */
.L_x_31631:
        /* <DEDUP_REMOVED lines=17> */
.L_x_31632:
[----:B------:R-:W-:Y:S05]  /*3e50*/  BSYNC.RECONVERGENT B1 ;  /* 0x0000000000017941 */ /* 0x000fea0003800200 */
.L_x_31630:
        /* <DEDUP_REMOVED lines=38> */
.L_x_31634:
        /* <DEDUP_REMOVED lines=17> */
.L_x_31635:
[----:B------:R-:W-:Y:S05]  /*41d0*/  BSYNC.RECONVERGENT B1 ;  /* 0x0000000000017941 */ /* 0x000fea0003800200 */
.L_x_31633:
        /* <DEDUP_REMOVED lines=38> */
.L_x_31637:
        /* <DEDUP_REMOVED lines=17> */
.L_x_31638:
[----:B------:R-:W-:Y:S05]  /*4550*/  BSYNC.RECONVERGENT B1 ;  /* 0x0000000000017941 */ /* 0x000fea0003800200 */
.L_x_31636:
        /* <DEDUP_REMOVED lines=37> */
.L_x_31640:
        /* <DEDUP_REMOVED lines=17> */
.L_x_31641:
[----:B------:R-:W-:Y:S05]  /*48c0*/  BSYNC.RECONVERGENT B1 ;  /* 0x0000000000017941 */ /* 0x000fea0003800200 */
.L_x_31639:
        /* <DEDUP_REMOVED lines=36> */
.L_x_31643:
        /* <DEDUP_REMOVED lines=17> */
.L_x_31644:
[----:B------:R-:W-:Y:S05]  /*4c20*/  BSYNC.RECONVERGENT B1 ;  /* 0x0000000000017941 */ /* 0x000fea0003800200 */
.L_x_31642:
        /* <DEDUP_REMOVED lines=11> */
.L_x_31620:
        /* <DEDUP_REMOVED lines=36> */
.L_x_31648:
        /* <DEDUP_REMOVED lines=16> */
.L_x_31649:
[----:B------:R-:W-:Y:S05]  /*5020*/  BSYNC.RECONVERGENT B1 ;  /* 0x0000000000017941 */ /* 0x000fea0003800200 */
.L_x_31647:
        /* <DEDUP_REMOVED lines=41> */
.L_x_31651:
[----:B------:R-:W-:Y:S01]  /*52c0*/  MOV R26, R20 ;  /* 0x00000014001a7202 */ /* 0x000fe20000000f00 */
[----:B------:R-:W-:Y:S01]  /*52d0*/  IMAD.MOV.U32 R13, RZ, RZ, R21 ;  /* 0x000000ffff0d7224 */ /* 0x000fe200078e0015 */
[----:B------:R-:W-:Y:S02]  /*52e0*/  MOV R14, R18 ;  /* 0x00000012000e7202 */ /* 0x000fe40000000f00 */
[----:B------:R-:W-:Y:S02]  /*52f0*/  MOV R11, R19 ;  /* 0x00000013000b7202 */ /* 0x000fe40000000f00 */
[----:B------:R-:W-:-:S07]  /*5300*/  MOV R12, 0x5320 ;  /* 0x00005320000c7802 */ /* 0x000fce0000000f00 */
[----:B------:R-:W-:Y:S05]  /*5310*/  CALL.REL.NOINC `($__internal_688_$__cuda_sm20_div_s64) ;  /* 0x0000001400c87944 */ /* 0x000fea0003c00000 */
        /* <DEDUP_REMOVED lines=11> */
.L_x_31652:
[----:B------:R-:W-:Y:S05]  /*53d0*/  BSYNC.RECONVERGENT B1 ;  /* 0x0000000000017941 */ /* 0x000fea0003800200 */
.L_x_31650:
        /* <DEDUP_REMOVED lines=40> */
.L_x_31654:
        /* <DEDUP_REMOVED lines=17> */
.L_x_31655:
[----:B------:R-:W-:Y:S05]  /*5770*/  BSYNC.RECONVERGENT B1 ;  /* 0x0000000000017941 */ /* 0x000fea0003800200 */
.L_x_31653:
        /* <DEDUP_REMOVED lines=39> */
.L_x_31657:
        /* <DEDUP_REMOVED lines=17> */
.L_x_31658:
[----:B------:R-:W-:Y:S05]  /*5b00*/  BSYNC.RECONVERGENT B1 ;  /* 0x0000000000017941 */ /* 0x000fea0003800200 */
.L_x_31656:
        /* <DEDUP_REMOVED lines=9> */
.L_x_31646:
        /* <DEDUP_REMOVED lines=34> */
.L_x_31661:
[----:B------:R-:W-:Y:S01]  /*5dc0*/  IMAD.MOV.U32 R26, RZ, RZ, R10 ;  /* 0x000000ffff1a7224 */ /* 0x000fe200078e000a */
[----:B------:R-:W-:Y:S01]  /*5dd0*/  MOV R13, R15 ;  /* 0x0000000f000d7202 */ /* 0x000fe20000000f00 */
[----:B------:R-:W-:Y:S01]  /*5de0*/  IMAD.MOV.U32 R11, RZ, RZ, R17 ;  /* 0x000000ffff0b7224 */ /* 0x000fe200078e0011 */
[----:B------:R-:W-:Y:S02]  /*5df0*/  MOV R14, R16 ;  /* 0x00000010000e7202 */ /* 0x000fe40000000f00 */
[----:B------:R-:W-:-:S07]  /*5e00*/  MOV R12, 0x5e20 ;  /* 0x00005e20000c7802 */ /* 0x000fce0000000f00 */
[----:B------:R-:W-:Y:S05]  /*5e10*/  CALL.REL.NOINC `($__internal_688_$__cuda_sm20_div_s64) ;  /* 0x0000000c00087944 */ /* 0x000fea0003c00000 */
        /* <DEDUP_REMOVED lines=10> */
.L_x_31662:
[----:B------:R-:W-:Y:S05]  /*5ec0*/  BSYNC.RECONVERGENT B1 ;  /* 0x0000000000017941 */ /* 0x000fea0003800200 */
.L_x_31660:
        /* <DEDUP_REMOVED lines=39> */
.L_x_31664:
[----:B------:R-:W-:Y:S01]  /*6140*/  MOV R26, R18 ;  /* 0x00000012001a7202 */ /* 0x000fe20000000f00 */
[----:B------:R-:W-:Y:S01]  /*6150*/  IMAD.MOV.U32 R13, RZ, RZ, R19 ;  /* 0x000000ffff0d7224 */ /* 0x000fe200078e0013 */
[----:B------:R-:W-:Y:S02]  /*6160*/  MOV R14, R16 ;  /* 0x00000010000e7202 */ /* 0x000fe40000000f00 */
[----:B------:R-:W-:Y:S02]  /*6170*/  MOV R11, R17 ;  /* 0x00000011000b7202 */ /* 0x000fe40000000f00 */
[----:B------:R-:W-:-:S07]  /*6180*/  MOV R12, 0x61a0 ;  /* 0x000061a0000c7802 */ /* 0x000fce0000000f00 */
[----:B------:R-:W-:Y:S05]  /*6190*/  CALL.REL.NOINC `($__internal_688_$__cuda_sm20_div_s64) ;  /* 0x0000000800287944 */ /* 0x000fea0003c00000 */
        /* <DEDUP_REMOVED lines=11> */
.L_x_31665:
[----:B------:R-:W-:Y:S05]  /*6250*/  BSYNC.RECONVERGENT B1 ;  /* 0x0000000000017941 */ /* 0x000fea0003800200 */
.L_x_31663:
        /* <DEDUP_REMOVED lines=9> */
.L_x_31659:
        /* <DEDUP_REMOVED lines=30> */
.L_x_31667:
[----:B------:R-:W-:Y:S01]  /*64d0*/  MOV R24, R18 ;  /* 0x0000001200187202 */ /* 0x000fe20000000f00 */
[----:B------:R-:W-:Y:S01]  /*64e0*/  IMAD.MOV.U32 R18, RZ, RZ, R10 ;  /* 0x000000ffff127224 */ /* 0x000fe200078e000a */
[----:B------:R-:W-:Y:S02]  /*64f0*/  MOV R21, R15 ;  /* 0x0000000f00157202 */ /* 0x000fe40000000f00 */
[----:B------:R-:W-:-:S07]  /*6500*/  MOV R26, 0x6520 ;  /* 0x00006520001a7802 */ /* 0x000fce0000000f00 */
[----:B------:R-:W-:Y:S05]  /*6510*/  CALL.REL.NOINC `($__internal_689_$__cuda_sm20_rem_s64) ;  /* 0x0000000800947944 */ /* 0x000fea0003c00000 */
.L_x_31668:
[----:B------:R-:W-:Y:S05]  /*6520*/  BSYNC.RECONVERGENT B1 ;  /* 0x0000000000017941 */ /* 0x000fea0003800200 */
.L_x_31666:
        /* <DEDUP_REMOVED lines=8> */
.L_x_31619:
[----:B------:R-:W0:Y:S02]  /*65b0*/  LDCU.64 UR6, c[0x0][0x388] ;  /* 0x00007100ff0677ac */ /* 0x000e240008000a00 */
[----:B0-----:R-:W-:-:S04]  /*65c0*/  LEA R4, P0, R6, UR6, 0x1 ;  /* 0x0000000606047c11 */ /* 0x001fc8000f8008ff */
[----:B------:R-:W-:-:S05]  /*65d0*/  LEA.HI.X R5, R6, UR7, R5, 0x1, P0 ;  /* 0x0000000706057c11 */ /* 0x000fca00080f0c05 */
[----:B------:R-:W2:Y:S04]  /*65e0*/  LDG.E.U16 R4, desc[UR8][R4.64] ;  /* 0x0000000804047981 */ /* 0x000ea8000c1e1500 */
[----:B--2---:R1:W-:Y:S02]  /*65f0*/  STS.U16 [R3], R4 ;  /* 0x0000000403007388 */ /* 0x0043e40000000400 */
.L_x_31618:
[----:B------:R-:W-:Y:S05]  /*6600*/  BSYNC.RECONVERGENT B0 ;  /* 0x0000000000007941 */ /* 0x000fea0003800200 */
.L_x_31570:
[----:B------:R-:W-:Y:S01]  /*6610*/  BAR.SYNC.DEFER_BLOCKING 0x0 ;  /* 0x0000000000007b1d */ /* 0x000fe20000010000 */
[----:B------:R-:W-:Y:S01]  /*6620*/  UISETP.GE.U32.AND UP0, UPT, UR5, 0x42, UPT ;  /* 0x000000420500788c */ /* 0x000fe2000bf06070 */
[----:B------:R-:W-:-:S08]  /*6630*/  ISETP.GT.U32.AND P1, PT, R2, 0x1f, PT ;  /* 0x0000001f0200780c */ /* 0x000fd00003f24070 */
[----:B------:R-:W-:Y:S05]  /*6640*/  BRA.U !UP0, `(.L_x_31669) ;  /* 0x0000000108387547 */ /* 0x000fea000b800000 */
.L_x_31670:
        /* <DEDUP_REMOVED lines=14> */
.L_x_31669:
        /* <DEDUP_REMOVED lines=49> */
        .weak           $__internal_688_$__cuda_sm20_div_s64
        .type           $__internal_688_$__cuda_sm20_div_s64,@function
        .size           $__internal_688_$__cuda_sm20_div_s64,($__internal_689_$__cuda_sm20_rem_s64 - $__internal_688_$__cuda_sm20_div_s64)
$__internal_688_$__cuda_sm20_div_s64:
        /* <DEDUP_REMOVED lines=82> */
[----:B------:R-:W-:Y:S06]  /*6f60*/  RET.REL.NODEC R12 `(uncontiguous_prod_i16) ;  /* 0xffffff900c247950 */ /* 0x000fec0003c3ffff */
        .weak           $__internal_689_$__cuda_sm20_rem_s64
        .type           $__internal_689_$__cuda_sm20_rem_s64,@function
        .size           $__internal_689_$__cuda_sm20_rem_s64,(.L_x_32892 - $__internal_689_$__cuda_sm20_rem_s64)
$__internal_689_$__cuda_sm20_rem_s64:
        /* <DEDUP_REMOVED lines=76> */
[----:B------:R-:W-:Y:S06]  /*7430*/  RET.REL.NODEC R26 `(uncontiguous_prod_i16) ;  /* 0xffffff881af07950 */ /* 0x000fec0003c3ffff */
.L_x_31671:
        /* <DEDUP_REMOVED lines=12> */
.L_x_32892:


//--------------------- .text.contiguous_prod_i16 --------------------------
	.section	.text.contiguous_prod_i16,"ax",@progbits
	.align	128
        .global         contiguous_prod_i16
        .type           contiguous_prod_i16,@function
        .size           contiguous_prod_i16,(.L_x_33594 - contiguous_prod_i16)
        .other          contiguous_prod_i16,@"STO_CUDA_ENTRY STV_DEFAULT"
contiguous_prod_i16:
.text.contiguous_prod_i16:
        /* <DEDUP_REMOVED lines=40> */
.L_x_31673:
[----:B------:R-:W-:Y:S05]  /*0280*/  BSYNC.RECONVERGENT B0 ;  /* 0x0000000000007941 */ /* 0x000fea0003800200 */
.L_x_31672:
[----:B------:R-:W-:Y:S01]  /*0290*/  BAR.SYNC.DEFER_BLOCKING 0x0 ;  /* 0x0000000000007b1d */ /* 0x000fe20000010000 */
[----:B------:R-:W-:-:S09]  /*02a0*/  UISETP.GE.U32.AND UP0, UPT, UR5, 0x42, UPT ;  /* 0x000000420500788c */ /* 0x000fd2000bf06070 */
[----:B------:R-:W-:Y:S05]  /*02b0*/  BRA.U !UP0, `(.L_x_31674) ;  /* 0x0000000108387547 */ /* 0x000fea000b800000 */
.L_x_31675:
        /* <DEDUP_REMOVED lines=14> */
.L_x_31674:
        /* <DEDUP_REMOVED lines=49> */
.L_x_31676:
        /* <DEDUP_REMOVED lines=13> */
.L_x_33594:


//--------------------- .text.contiguous_prod33_i8 --------------------------
	.section	.text.contiguous_prod33_i8,"ax",@progbits
	.align	128
        .global         contiguous_prod33_i8
        .type           contiguous_prod33_i8,@function
        .size           contiguous_prod33_i8,(.L_x_33595 - contiguous_prod33_i8)
        .other          contiguous_prod33_i8,@"STO_CUDA_ENTRY STV_DEFAULT"
contiguous_prod33_i8:
.text.contiguous_prod33_i8:
        /* <DEDUP_REMOVED lines=48> */
.L_x_31679:
        /* <DEDUP_REMOVED lines=36> */
.L_x_31678:
        /* <DEDUP_REMOVED lines=23> */
.L_x_31681:
        /* <DEDUP_REMOVED lines=14> */
.L_x_31682:
[----:B------:R-:W-:Y:S01]  /*0790*/  @!P1 IMAD R7, R10, UR8, R7 ;  /* 0x000000080a079c24 */ /* 0x000fe2000f8e0207 */
[----:B---3--:R-:W-:-:S05]  /*07a0*/  @!P1 PRMT R6, R13, 0x9910, RZ ;  /* 0x000099100d069816 */ /* 0x008fca00000000ff */
[----:B------:R-:W0:Y:S02]  /*07b0*/  @!P1 LDS.U8 R7, [R7] ;  /* 0x0000000007079984 */ /* 0x000e240000000000 */
[----:B0-----:R-:W-:-:S05]  /*07c0*/  @!P1 IMAD R6, R7, R6, RZ ;  /* 0x0000000607069224 */ /* 0x001fca00078e02ff */
[----:B------:R-:W-:-:S07]  /*07d0*/  @!P1 PRMT R13, R6, 0x7610, R13 ;  /* 0x00007610060d9816 */ /* 0x000fce000000000d */
.L_x_31680:
[----:B---3--:R3:W-:Y:S02]  /*07e0*/  STS.U8 [R0+UR4], R13 ;  /* 0x0000000d00007988 */ /* 0x0087e40008000004 */
.L_x_31677:
        /* <DEDUP_REMOVED lines=8> */
.L_x_31683:
        /* <DEDUP_REMOVED lines=9> */
.L_x_33595:


//--------------------- .text.contiguous_prod3_i8 --------------------------
	.section	.text.contiguous_prod3_i8,"ax",@progbits
	.align	128
        .global         contiguous_prod3_i8
        .type           contiguous_prod3_i8,@function
        .size           contiguous_prod3_i8,(.L_x_32894 - contiguous_prod3_i8)
        .other          contiguous_prod3_i8,@"STO_CUDA_ENTRY STV_DEFAULT"
contiguous_prod3_i8:
.text.contiguous_prod3_i8:
        /* <DEDUP_REMOVED lines=43> */
.L_x_31702:
        /* <DEDUP_REMOVED lines=27> */
.L_x_31686:
[----:B------:R-:W-:Y:S01]  /*0460*/  IMAD.MOV.U32 R30, RZ, RZ, R32 ;  /* 0x000000ffff1e7224 */ /* 0x000fe200078e0020 */
[----:B------:R-:W-:Y:S01]  /*0470*/  MOV R0, R36 ;  /* 0x0000002400007202 */ /* 0x000fe20000000f00 */
[----:B------:R-:W-:Y:S01]  /*0480*/  IMAD.MOV.U32 R3, RZ, RZ, R37 ;  /* 0x000000ffff037224 */ /* 0x000fe200078e0025 */
[----:B------:R-:W-:-:S07]  /*0490*/  MOV R8, 0x4b0 ;  /* 0x000004b000087802 */ /* 0x000fce0000000f00 */
[----:B01-3--:R-:W-:Y:S05]  /*04a0*/  CALL.REL.NOINC `($__internal_690_$__cuda_sm20_div_s64) ;  /* 0x0000003000e47944 */ /* 0x00bfea0003c00000 */
        /* <DEDUP_REMOVED lines=9> */
.L_x_31687:
        /* <DEDUP_REMOVED lines=33> */
.L_x_31688:
[----:B------:R-:W-:Y:S01]  /*0750*/  MOV R0, R36 ;  /* 0x0000002400007202 */ /* 0x000fe20000000f00 */
[----:B------:R-:W-:Y:S01]  /*0760*/  IMAD.MOV.U32 R3, RZ, RZ, R37 ;  /* 0x000000ffff037224 */ /* 0x000fe200078e0025 */
[----:B------:R-:W-:-:S07]  /*0770*/  MOV R8, 0x790 ;  /* 0x0000079000087802 */ /* 0x000fce0000000f00 */
[----:B---3--:R-:W-:Y:S05]  /*0780*/  CALL.REL.NOINC `($__internal_690_$__cuda_sm20_div_s64) ;  /* 0x00000030002c7944 */ /* 0x008fea0003c00000 */
        /* <DEDUP_REMOVED lines=10> */
.L_x_31689:
        /* <DEDUP_REMOVED lines=34> */
.L_x_31690:
[----:B------:R-:W-:Y:S01]  /*0a50*/  MOV R30, R28 ;  /* 0x0000001c001e7202 */ /* 0x000fe20000000f00 */
[----:B------:R-:W-:Y:S01]  /*0a60*/  IMAD.MOV.U32 R0, RZ, RZ, R36 ;  /* 0x000000ffff007224 */ /* 0x000fe200078e0024 */
[----:B------:R-:W-:Y:S02]  /*0a70*/  MOV R3, R37 ;  /* 0x0000002500037202 */ /* 0x000fe40000000f00 */
[----:B------:R-:W-:-:S07]  /*0a80*/  MOV R8, 0xaa0 ;  /* 0x00000aa000087802 */ /* 0x000fce0000000f00 */
[----:B---3--:R-:W-:Y:S05]  /*0a90*/  CALL.REL.NOINC `($__internal_690_$__cuda_sm20_div_s64) ;  /* 0x0000002c00687944 */ /* 0x008fea0003c00000 */
        /* <DEDUP_REMOVED lines=10> */
.L_x_31691:
        /* <DEDUP_REMOVED lines=33> */
.L_x_31692:
[----:B------:R-:W-:Y:S01]  /*0d50*/  MOV R0, R36 ;  /* 0x0000002400007202 */ /* 0x000fe20000000f00 */
[----:B------:R-:W-:Y:S01]  /*0d60*/  IMAD.MOV.U32 R3, RZ, RZ, R37 ;  /* 0x000000ffff037224 */ /* 0x000fe200078e0025 */
[----:B------:R-:W-:-:S07]  /*0d70*/  MOV R8, 0xd90 ;  /* 0x00000d9000087802 */ /* 0x000fce0000000f00 */
[----:B---3--:R-:W-:Y:S05]  /*0d80*/  CALL.REL.NOINC `($__internal_690_$__cuda_sm20_div_s64) ;  /* 0x0000002800ac7944 */ /* 0x008fea0003c00000 */
        /* <DEDUP_REMOVED lines=9> */
.L_x_31693:
        /* <DEDUP_REMOVED lines=34> */
.L_x_31694:
[----:B------:R-:W-:Y:S01]  /*1040*/  IMAD.MOV.U32 R30, RZ, RZ, R28 ;  /* 0x000000ffff1e7224 */ /* 0x000fe200078e001c */
        /* <DEDUP_REMOVED lines=13> */
.L_x_31695:
        /* <DEDUP_REMOVED lines=34> */
.L_x_31696:
        /* <DEDUP_REMOVED lines=14> */
.L_x_31697:
        /* <DEDUP_REMOVED lines=34> */
.L_x_31698:
[----:B------:R-:W-:Y:S01]  /*1640*/  IMAD.MOV.U32 R30, RZ, RZ, R28 ;  /* 0x000000ffff1e7224 */ /* 0x000fe200078e001c */
        /* <DEDUP_REMOVED lines=14> */
.L_x_31699:
        /* <DEDUP_REMOVED lines=34> */
.L_x_31700:
[----:B------:R-:W-:Y:S01]  /*1950*/  MOV R0, R36 ;  /* 0x0000002400007202 */ /* 0x000fe20000000f00 */
[----:B------:R-:W-:Y:S01]  /*1960*/  IMAD.MOV.U32 R3, RZ, RZ, R37 ;  /* 0x000000ffff037224 */ /* 0x000fe200078e0025 */
[----:B------:R-:W-:-:S07]  /*1970*/  MOV R8, 0x1990 ;  /* 0x0000199000087802 */ /* 0x000fce0000000f00 */
[----:B---3--:R-:W-:Y:S05]  /*1980*/  CALL.REL.NOINC `($__internal_690_$__cuda_sm20_div_s64) ;  /* 0x0000001c00ac7944 */ /* 0x008fea0003c00000 */
        /* <DEDUP_REMOVED lines=9> */
.L_x_31701:
        /* <DEDUP_REMOVED lines=13> */
.L_x_31685:
        /* <DEDUP_REMOVED lines=33> */
.L_x_31704:
[----:B------:R-:W-:Y:S01]  /*1d00*/  IMAD.MOV.U32 R30, RZ, RZ, R32 ;  /* 0x000000ffff1e7224 */ /* 0x000fe200078e0020 */
[----:B------:R-:W-:Y:S01]  /*1d10*/  MOV R0, R16 ;  /* 0x0000001000007202 */ /* 0x000fe20000000f00 */
[----:B------:R-:W-:Y:S01]  /*1d20*/  IMAD.MOV.U32 R3, RZ, RZ, R17 ;  /* 0x000000ffff037224 */ /* 0x000fe200078e0011 */
[----:B------:R-:W-:-:S07]  /*1d30*/  MOV R8, 0x1d50 ;  /* 0x00001d5000087802 */ /* 0x000fce0000000f00 */
[----:B------:R-:W-:Y:S05]  /*1d40*/  CALL.REL.NOINC `($__internal_690_$__cuda_sm20_div_s64) ;  /* 0x0000001800bc7944 */ /* 0x000fea0003c00000 */
        /* <DEDUP_REMOVED lines=9> */
.L_x_31705:
        /* <DEDUP_REMOVED lines=35> */
.L_x_31706:
        /* <DEDUP_REMOVED lines=13> */
.L_x_31707:
        /* <DEDUP_REMOVED lines=36> */
.L_x_31708:
[----:B------:R-:W-:Y:S01]  /*2320*/  IMAD.MOV.U32 R30, RZ, RZ, R20 ;  /* 0x000000ffff1e7224 */ /* 0x000fe200078e0014 */
[----:B------:R-:W-:Y:S01]  /*2330*/  MOV R0, R18 ;  /* 0x0000001200007202 */ /* 0x000fe20000000f00 */
[----:B------:R-:W-:Y:S01]  /*2340*/  IMAD.MOV.U32 R3, RZ, RZ, R19 ;  /* 0x000000ffff037224 */ /* 0x000fe200078e0013 */
[----:B------:R-:W-:-:S07]  /*2350*/  MOV R8, 0x2370 ;  /* 0x0000237000087802 */ /* 0x000fce0000000f00 */
[----:B------:R-:W-:Y:S05]  /*2360*/  CALL.REL.NOINC `($__internal_690_$__cuda_sm20_div_s64) ;  /* 0x0000001400347944 */ /* 0x000fea0003c00000 */
        /* <DEDUP_REMOVED lines=10> */
.L_x_31709:
        /* <DEDUP_REMOVED lines=37> */
.L_x_31710:
[----:B------:R-:W-:Y:S01]  /*2660*/  IMAD.MOV.U32 R0, RZ, RZ, R18 ;  /* 0x000000ffff007224 */ /* 0x000fe200078e0012 */
[----:B------:R-:W-:Y:S02]  /*2670*/  MOV R3, R19 ;  /* 0x0000001300037202 */ /* 0x000fe40000000f00 */
[----:B------:R-:W-:-:S07]  /*2680*/  MOV R8, 0x26a0 ;  /* 0x000026a000087802 */ /* 0x000fce0000000f00 */
[----:B------:R-:W-:Y:S05]  /*2690*/  CALL.REL.NOINC `($__internal_690_$__cuda_sm20_div_s64) ;  /* 0x0000001000687944 */ /* 0x000fea0003c00000 */
        /* <DEDUP_REMOVED lines=8> */
.L_x_31711:
        /* <DEDUP_REMOVED lines=10> */
.L_x_31703:
        /* <DEDUP_REMOVED lines=31> */
.L_x_31713:
[----:B------:R-:W-:Y:S01]  /*29b0*/  MOV R30, R32 ;  /* 0x00000020001e7202 */ /* 0x000fe20000000f00 */
[----:B------:R-:W-:Y:S01]  /*29c0*/  IMAD.MOV.U32 R3, RZ, RZ, R17 ;  /* 0x000000ffff037224 */ /* 0x000fe200078e0011 */
[----:B------:R-:W-:Y:S02]  /*29d0*/  MOV R0, R16 ;  /* 0x0000001000007202 */ /* 0x000fe40000000f00 */
[----:B------:R-:W-:-:S07]  /*29e0*/  MOV R8, 0x2a00 ;  /* 0x00002a0000087802 */ /* 0x000fce0000000f00 */
[----:B------:R-:W-:Y:S05]  /*29f0*/  CALL.REL.NOINC `($__internal_690_$__cuda_sm20_div_s64) ;  /* 0x0000000c00907944 */ /* 0x000fea0003c00000 */
        /* <DEDUP_REMOVED lines=9> */
.L_x_31714:
        /* <DEDUP_REMOVED lines=36> */
.L_x_31715:
        /* <DEDUP_REMOVED lines=12> */
.L_x_31716:
        /* <DEDUP_REMOVED lines=10> */
.L_x_31712:
        /* <DEDUP_REMOVED lines=29> */
.L_x_31717:
[----:B------:R-:W-:-:S07]  /*3000*/  MOV R0, 0x3020 ;  /* 0x0000302000007802 */ /* 0x000fce0000000f00 */
[----:B------:R-:W-:Y:S05]  /*3010*/  CALL.REL.NOINC `($__internal_691_$__cuda_sm20_rem_s64) ;  /* 0x0000000c00547944 */ /* 0x000fea0003c00000 */
[----:B------:R-:W-:Y:S01]  /*3020*/  IMAD.MOV.U32 R8, RZ, RZ, R3 ;  /* 0x000000ffff087224 */ /* 0x000fe200078e0003 */
[----:B------:R-:W-:-:S07]  /*3030*/  MOV R9, R10 ;  /* 0x0000000a00097202 */ /* 0x000fce0000000f00 */
.L_x_31718:
[----:B------:R-:W0:Y:S02]  /*3040*/  LDC.64 R10, c[0x0][0x398] ;  /* 0x0000e600ff0a7b82 */ /* 0x000e240000000a00 */
[----:B0-----:R-:W-:-:S06]  /*3050*/  IMAD.WIDE.U32 R2, R2, 0x8, R10 ;  /* 0x0000000802027825 */ /* 0x001fcc00078e000a */
[----:B------:R-:W2:Y:S02]  /*3060*/  LDG.E.64 R2, desc[UR10][R2.64] ;  /* 0x0000000a02027981 */ /* 0x000ea4000c1e1b00 */
[-C--:B--2---:R-:W-:Y:S02]  /*3070*/  IMAD R11, R3, R8.reuse, RZ ;  /* 0x00000008030b7224 */ /* 0x084fe400078e02ff */
[----:B------:R-:W-:-:S04]  /*3080*/  IMAD.WIDE.U32 R28, R2, R8, R28 ;  /* 0x00000008021c7225 */ /* 0x000fc800078e001c */
[----:B------:R-:W-:-:S05]  /*3090*/  IMAD R11, R2, R9, R11 ;  /* 0x00000009020b7224 */ /* 0x000fca00078e020b */
[----:B------:R-:W-:-:S07]  /*30a0*/  IADD3 R29, PT, PT, R29, R11, RZ ;  /* 0x0000000b1d1d7210 */ /* 0x000fce0007ffe0ff */
.L_x_31684:
        /* <DEDUP_REMOVED lines=32> */
.L_x_31721:
        /* <DEDUP_REMOVED lines=37> */
.L_x_31720:
        /* <DEDUP_REMOVED lines=23> */
.L_x_31723:
        /* <DEDUP_REMOVED lines=14> */
.L_x_31724:
[----:B------:R-:W-:Y:S01]  /*3750*/  @!P1 IMAD R0, R3, UR8, R0 ;  /* 0x0000000803009c24 */ /* 0x000fe2000f8e0200 */
[----:B--2---:R-:W-:-:S05]  /*3760*/  @!P1 PRMT R3, R9, 0x9910, RZ ;  /* 0x0000991009039816 */ /* 0x004fca00000000ff */
[----:B------:R-:W2:Y:S02]  /*3770*/  @!P1 LDS.U8 R0, [R0] ;  /* 0x0000000000009984 */ /* 0x000ea40000000000 */
[----:B--2---:R-:W-:-:S05]  /*3780*/  @!P1 IMAD R2, R0, R3, RZ ;  /* 0x0000000300029224 */ /* 0x004fca00078e02ff */
[----:B------:R-:W-:-:S07]  /*3790*/  @!P1 PRMT R9, R2, 0x7610, R9 ;  /* 0x0000761002099816 */ /* 0x000fce0000000009 */
.L_x_31722:
[----:B--2---:R2:W-:Y:S02]  /*37a0*/  STS.U8 [R6+UR4], R9 ;  /* 0x0000000906007988 */ /* 0x0045e40008000004 */
.L_x_31719:
        /* <DEDUP_REMOVED lines=9> */
        .weak           $__internal_690_$__cuda_sm20_div_s64
        .type           $__internal_690_$__cuda_sm20_div_s64,@function
        .size           $__internal_690_$__cuda_sm20_div_s64,($__internal_691_$__cuda_sm20_rem_s64 - $__internal_690_$__cuda_sm20_div_s64)
$__internal_690_$__cuda_sm20_div_s64:
        /* <DEDUP_REMOVED lines=82> */
[----:B------:R-:W-:Y:S06]  /*3d60*/  RET.REL.NODEC R8 `(contiguous_prod3_i8) ;  /* 0xffffffc008a47950 */ /* 0x000fec0003c3ffff */
        .weak           $__internal_691_$__cuda_sm20_rem_s64
        .type           $__internal_691_$__cuda_sm20_rem_s64,@function
        .size           $__internal_691_$__cuda_sm20_rem_s64,(.L_x_32894 - $__internal_691_$__cuda_sm20_rem_s64)
$__internal_691_$__cuda_sm20_rem_s64:
        /* <DEDUP_REMOVED lines=66> */
[----:B------:R-:W-:Y:S06]  /*4190*/  RET.REL.NODEC R8 `(contiguous_prod3_i8) ;  /* 0xffffffbc08987950 */ /* 0x000fec0003c3ffff */
.L_x_31725:
        /* <DEDUP_REMOVED lines=14> */
.L_x_32894:


//--------------------- .text.contiguous_prod22_i8 --------------------------
	.section	.text.contiguous_prod22_i8,"ax",@progbits
	.align	128
        .global         contiguous_prod22_i8
        .type           contiguous_prod22_i8,@function
        .size           contiguous_prod22_i8,(.L_x_33597 - contiguous_prod22_i8)
        .other          contiguous_prod22_i8,@"STO_CUDA_ENTRY STV_DEFAULT"
contiguous_prod22_i8:
.text.contiguous_prod22_i8:
        /* <DEDUP_REMOVED lines=48> */
.L_x_31727:
[----:B------:R-:W-:Y:S05]  /*0300*/  BSYNC.RECONVERGENT B0 ;  /* 0x0000000000007941 */ /* 0x000fea0003800200 */
.L_x_31726:
[----:B------:R-:W-:Y:S01]  /*0310*/  BAR.SYNC.DEFER_BLOCKING 0x0 ;  /* 0x0000000000007b1d */ /* 0x000fe20000010000 */
[----:B------:R-:W-:Y:S01]  /*0320*/  UISETP.GE.U32.AND UP0, UPT, UR5, 0x42, UPT ;  /* 0x000000420500788c */ /* 0x000fe2000bf06070 */
[----:B------:R-:W-:-:S08]  /*0330*/  VIADD R2, R0, UR4 ;  /* 0x0000000400027c36 */ /* 0x000fd00008000000 */
[----:B------:R-:W-:Y:S05]  /*0340*/  BRA.U !UP0, `(.L_x_31728) ;  /* 0x0000000108287547 */ /* 0x000fea000b800000 */
.L_x_31729:
        /* <DEDUP_REMOVED lines=10> */
.L_x_31728:
        /* <DEDUP_REMOVED lines=44> */
.L_x_31730:
        /* <DEDUP_REMOVED lines=13> */
.L_x_33597:


//--------------------- .text.contiguous_prod2_i8 --------------------------
	.section	.text.contiguous_prod2_i8,"ax",@progbits
	.align	128
        .global         contiguous_prod2_i8
        .type           contiguous_prod2_i8,@function
        .size           contiguous_prod2_i8,(.L_x_32896 - contiguous_prod2_i8)
        .other          contiguous_prod2_i8,@"STO_CUDA_ENTRY STV_DEFAULT"
contiguous_prod2_i8:
.text.contiguous_prod2_i8:
        /* <DEDUP_REMOVED lines=49> */
.L_x_31759:
        /* <DEDUP_REMOVED lines=32> */
.L_x_31736:
[----:B------:R-:W-:Y:S01]  /*0510*/  IMAD.MOV.U32 R26, RZ, RZ, R4 ;  /* 0x000000ffff1a7224 */ /* 0x000fe200078e0004 */
[----:B------:R-:W-:Y:S01]  /*0520*/  MOV R11, R3 ;  /* 0x00000003000b7202 */ /* 0x000fe20000000f00 */
[----:B------:R-:W-:Y:S01]  /*0530*/  IMAD.MOV.U32 R10, RZ, RZ, R22 ;  /* 0x000000ffff0a7224 */ /* 0x000fe200078e0016 */
[----:B------:R-:W-:Y:S02]  /*0540*/  MOV R9, R23 ;  /* 0x0000001700097202 */ /* 0x000fe40000000f00 */
[----:B------:R-:W-:-:S07]  /*0550*/  MOV R8, 0x570 ;  /* 0x0000057000087802 */ /* 0x000fce0000000f00 */
[----:B-1----:R-:W-:Y:S05]  /*0560*/  CALL.REL.NOINC `($__internal_692_$__cuda_sm20_div_s64) ;  /* 0x00000064002c7944 */ /* 0x002fea0003c00000 */
        /* <DEDUP_REMOVED lines=10> */
.L_x_31737:
[----:B------:R-:W-:Y:S05]  /*0610*/  BSYNC.RECONVERGENT B1 ;  /* 0x0000000000017941 */ /* 0x000fea0003800200 */
.L_x_31735:
        /* <DEDUP_REMOVED lines=34> */
.L_x_31739:
[----:B------:R-:W-:Y:S01]  /*0840*/  IMAD.MOV.U32 R26, RZ, RZ, R18 ;  /* 0x000000ffff1a7224 */ /* 0x000fe200078e0012 */
[----:B------:R-:W-:Y:S01]  /*0850*/  MOV R11, R19 ;  /* 0x00000013000b7202 */ /* 0x000fe20000000f00 */
[----:B------:R-:W-:Y:S01]  /*0860*/  IMAD.MOV.U32 R10, RZ, RZ, R22 ;  /* 0x000000ffff0a7224 */ /* 0x000fe200078e0016 */
[----:B------:R-:W-:Y:S02]  /*0870*/  MOV R9, R23 ;  /* 0x0000001700097202 */ /* 0x000fe40000000f00 */
[----:B------:R-:W-:-:S07]  /*0880*/  MOV R8, 0x8a0 ;  /* 0x000008a000087802 */ /* 0x000fce0000000f00 */
[----:B------:R-:W-:Y:S05]  /*0890*/  CALL.REL.NOINC `($__internal_692_$__cuda_sm20_div_s64) ;  /* 0x0000006000607944 */ /* 0x000fea0003c00000 */
        /* <DEDUP_REMOVED lines=8> */
.L_x_31740:
[----:B------:R-:W-:Y:S05]  /*0920*/  BSYNC.RECONVERGENT B1 ;  /* 0x0000000000017941 */ /* 0x000fea0003800200 */
.L_x_31738:
        /* <DEDUP_REMOVED lines=33> */
.L_x_31742:
[----:B------:R-:W-:Y:S01]  /*0b40*/  MOV R26, R36 ;  /* 0x00000024001a7202 */ /* 0x000fe20000000f00 */
[----:B------:R-:W-:Y:S01]  /*0b50*/  IMAD.MOV.U32 R11, RZ, RZ, R37 ;  /* 0x000000ffff0b7224 */ /* 0x000fe200078e0025 */
[----:B------:R-:W-:Y:S01]  /*0b60*/  MOV R10, R18 ;  /* 0x00000012000a7202 */ /* 0x000fe20000000f00 */
[----:B------:R-:W-:Y:S01]  /*0b70*/  IMAD.MOV.U32 R9, RZ, RZ, R19 ;  /* 0x000000ffff097224 */ /* 0x000fe200078e0013 */
[----:B------:R-:W-:-:S07]  /*0b80*/  MOV R8, 0xba0 ;  /* 0x00000ba000087802 */ /* 0x000fce0000000f00 */
[----:B------:R-:W-:Y:S05]  /*0b90*/  CALL.REL.NOINC `($__internal_692_$__cuda_sm20_div_s64) ;  /* 0x0000005c00a07944 */ /* 0x000fea0003c00000 */
        /* <DEDUP_REMOVED lines=10> */
.L_x_31743:
[----:B------:R-:W-:Y:S05]  /*0c40*/  BSYNC.RECONVERGENT B1 ;  /* 0x0000000000017941 */ /* 0x000fea0003800200 */
.L_x_31741:
        /* <DEDUP_REMOVED lines=35> */
.L_x_31745:
[----:B------:R-:W-:Y:S01]  /*0e80*/  IMAD.MOV.U32 R26, RZ, RZ, R22 ;  /* 0x000000ffff1a7224 */ /* 0x000fe200078e0016 */
[----:B------:R-:W-:Y:S01]  /*0e90*/  MOV R11, R23 ;  /* 0x00000017000b7202 */ /* 0x000fe20000000f00 */
[----:B------:R-:W-:Y:S01]  /*0ea0*/  IMAD.MOV.U32 R10, RZ, RZ, R18 ;  /* 0x000000ffff0a7224 */ /* 0x000fe200078e0012 */
[----:B------:R-:W-:Y:S02]  /*0eb0*/  MOV R9, R19 ;  /* 0x0000001300097202 */ /* 0x000fe40000000f00 */
[----:B------:R-:W-:-:S07]  /*0ec0*/  MOV R8, 0xee0 ;  /* 0x00000ee000087802 */ /* 0x000fce0000000f00 */
[----:B------:R-:W-:Y:S05]  /*0ed0*/  CALL.REL.NOINC `($__internal_692_$__cuda_sm20_div_s64) ;  /* 0x0000005800d07944 */ /* 0x000fea0003c00000 */
        /* <DEDUP_REMOVED lines=11> */
.L_x_31746:
[----:B------:R-:W-:Y:S05]  /*0f90*/  BSYNC.RECONVERGENT B1 ;  /* 0x0000000000017941 */ /* 0x000fea0003800200 */
.L_x_31744:
        /* <DEDUP_REMOVED lines=36> */
.L_x_31748:
        /* <DEDUP_REMOVED lines=16> */
.L_x_31749:
[----:B------:R-:W-:Y:S05]  /*12e0*/  BSYNC.RECONVERGENT B1 ;  /* 0x0000000000017941 */ /* 0x000fea0003800200 */
.L_x_31747:
        /* <DEDUP_REMOVED lines=35> */
.L_x_31751:
[----:B------:R-:W-:Y:S01]  /*1520*/  IMAD.MOV.U32 R26, RZ, RZ, R42 ;  /* 0x000000ffff1a7224 */ /* 0x000fe200078e002a */
[----:B------:R-:W-:Y:S01]  /*1530*/  MOV R11, R43 ;  /* 0x0000002b000b7202 */ /* 0x000fe20000000f00 */
[----:B------:R-:W-:Y:S01]  /*1540*/  IMAD.MOV.U32 R10, RZ, RZ, R18 ;  /* 0x000000ffff0a7224 */ /* 0x000fe200078e0012 */
[----:B------:R-:W-:Y:S02]  /*1550*/  MOV R9, R19 ;  /* 0x0000001300097202 */ /* 0x000fe40000000f00 */
[----:B------:R-:W-:-:S07]  /*1560*/  MOV R8, 0x1580 ;  /* 0x0000158000087802 */ /* 0x000fce0000000f00 */
[----:B------:R-:W-:Y:S05]  /*1570*/  CALL.REL.NOINC `($__internal_692_$__cuda_sm20_div_s64) ;  /* 0x0000005400287944 */ /* 0x000fea0003c00000 */
        /* <DEDUP_REMOVED lines=11> */
.L_x_31752:
[----:B------:R-:W-:Y:S05]  /*1630*/  BSYNC.RECONVERGENT B1 ;  /* 0x0000000000017941 */ /* 0x000fea0003800200 */
.L_x_31750:
        /* <DEDUP_REMOVED lines=35> */
.L_x_31754:
[----:B------:R-:W-:Y:S01]  /*1870*/  IMAD.MOV.U32 R26, RZ, RZ, R38 ;  /* 0x000000ffff1a7224 */ /* 0x000fe200078e0026 */
[----:B------:R-:W-:Y:S01]  /*1880*/  MOV R11, R39 ;  /* 0x00000027000b7202 */ /* 0x000fe20000000f00 */
[----:B------:R-:W-:Y:S01]  /*1890*/  IMAD.MOV.U32 R10, RZ, RZ, R20 ;  /* 0x000000ffff0a7224 */ /* 0x000fe200078e0014 */
[----:B------:R-:W-:Y:S02]  /*18a0*/  MOV R9, R21 ;  /* 0x0000001500097202 */ /* 0x000fe40000000f00 */
[----:B------:R-:W-:-:S07]  /*18b0*/  MOV R8, 0x18d0 ;  /* 0x000018d000087802 */ /* 0x000fce0000000f00 */
[----:B------:R-:W-:Y:S05]  /*18c0*/  CALL.REL.NOINC `($__internal_692_$__cuda_sm20_div_s64) ;  /* 0x0000005000547944 */ /* 0x000fea0003c00000 */
        /* <DEDUP_REMOVED lines=11> */
.L_x_31755:
[----:B------:R-:W-:Y:S05]  /*1980*/  BSYNC.RECONVERGENT B1 ;  /* 0x0000000000017941 */ /* 0x000fea0003800200 */
.L_x_31753:
        /* <DEDUP_REMOVED lines=35> */
.L_x_31757:
[----:B------:R-:W-:Y:S01]  /*1bc0*/  IMAD.MOV.U32 R26, RZ, RZ, R18 ;  /* 0x000000ffff1a7224 */ /* 0x000fe200078e0012 */
[----:B------:R-:W-:Y:S01]  /*1bd0*/  MOV R11, R19 ;  /* 0x00000013000b7202 */ /* 0x000fe20000000f00 */
[----:B------:R-:W-:Y:S01]  /*1be0*/  IMAD.MOV.U32 R10, RZ, RZ, R20 ;  /* 0x000000ffff0a7224 */ /* 0x000fe200078e0014 */
[----:B------:R-:W-:Y:S02]  /*1bf0*/  MOV R9, R21 ;  /* 0x0000001500097202 */ /* 0x000fe40000000f00 */
[----:B------:R-:W-:-:S07]  /*1c00*/  MOV R8, 0x1c20 ;  /* 0x00001c2000087802 */ /* 0x000fce0000000f00 */
[----:B------:R-:W-:Y:S05]  /*1c10*/  CALL.REL.NOINC `($__internal_692_$__cuda_sm20_div_s64) ;  /* 0x0000004c00807944 */ /* 0x000fea0003c00000 */
        /* <DEDUP_REMOVED lines=11> */
.L_x_31758:
[----:B------:R-:W-:Y:S05]  /*1cd0*/  BSYNC.RECONVERGENT B1 ;  /* 0x0000000000017941 */ /* 0x000fea0003800200 */
.L_x_31756:
        /* <DEDUP_REMOVED lines=9> */
.L_x_31734:
        /* <DEDUP_REMOVED lines=35> */
.L_x_31762:
        /* <DEDUP_REMOVED lines=16> */
.L_x_31763:
[----:B------:R-:W-:Y:S05]  /*20a0*/  BSYNC.RECONVERGENT B1 ;  /* 0x0000000000017941 */ /* 0x000fea0003800200 */
.L_x_31761:
        /* <DEDUP_REMOVED lines=34> */
.L_x_31765:
        /* <DEDUP_REMOVED lines=14> */
.L_x_31766:
[----:B------:R-:W-:Y:S05]  /*23b0*/  BSYNC.RECONVERGENT B1 ;  /* 0x0000000000017941 */ /* 0x000fea0003800200 */
.L_x_31764:
        /* <DEDUP_REMOVED lines=35> */
.L_x_31768:
[----:B------:R-:W-:Y:S01]  /*25f0*/  MOV R26, R22 ;  /* 0x00000016001a7202 */ /* 0x000fe20000000f00 */
[----:B------:R-:W-:Y:S01]  /*2600*/  IMAD.MOV.U32 R11, RZ, RZ, R23 ;  /* 0x000000ffff0b7224 */ /* 0x000fe200078e0017 */
[----:B------:R-:W-:Y:S01]  /*2610*/  MOV R10, R14 ;  /* 0x0000000e000a7202 */ /* 0x000fe20000000f00 */
[----:B------:R-:W-:Y:S01]  /*2620*/  IMAD.MOV.U32 R9, RZ, RZ, R15 ;  /* 0x000000ffff097224 */ /* 0x000fe200078e000f */
[----:B------:R-:W-:-:S07]  /*2630*/  MOV R8, 0x2650 ;  /* 0x0000265000087802 */ /* 0x000fce0000000f00 */
[----:B------:R-:W-:Y:S05]  /*2640*/  CALL.REL.NOINC `($__internal_692_$__cuda_sm20_div_s64) ;  /* 0x0000004000f47944 */ /* 0x000fea0003c00000 */
        /* <DEDUP_REMOVED lines=11> */
.L_x_31769:
[----:B------:R-:W-:Y:S05]  /*2700*/  BSYNC.RECONVERGENT B1 ;  /* 0x0000000000017941 */ /* 0x000fea0003800200 */
.L_x_31767:
        /* <DEDUP_REMOVED lines=35> */
.L_x_31771:
        /* <DEDUP_REMOVED lines=16> */
.L_x_31772:
[----:B------:R-:W-:Y:S05]  /*2a40*/  BSYNC.RECONVERGENT B1 ;  /* 0x0000000000017941 */ /* 0x000fea0003800200 */
.L_x_31770:
[----:B------:R-:W-:Y:S01]  /*2a50*/  IMAD R9, R9, R22, RZ ;  /* 0x0000001609097224 */ /* 0x000fe200078e02ff */
[----:B------:R-:W-:Y:S01]  /*2a60*/  IADD3 R5, PT, PT, R5, -0x2, RZ ;  /* 0xfffffffe05057810 */ /* 0x000fe20007ffe0ff */
[----:B------:R-:W-:Y:S02]  /*2a70*/  IMAD.MOV.U32 R6, RZ, RZ, R20 ;  /* 0x000000ffff067224 */ /* 0x000fe400078e0014 */
[-C--:B------:R-:W-:Y:S02]  /*2a80*/  IMAD R9, R23, R8.reuse, R9 ;  /* 0x0000000817097224 */ /* 0x080fe400078e0209 */
[----:B------:R-:W-:-:S04]  /*2a90*/  IMAD.WIDE.U32 R20, R22, R8, R6 ;  /* 0x0000000816147225 */ /* 0x000fc800078e0006 */
[----:B------:R-:W-:-:S07]  /*2aa0*/  IMAD.IADD R21, R21, 0x1, R9 ;  /* 0x0000000115157824 */ /* 0x000fce00078e0209 */
.L_x_31760:
        /* <DEDUP_REMOVED lines=31> */
.L_x_31774:
[----:B------:R-:W-:Y:S01]  /*2ca0*/  MOV R23, R3 ;  /* 0x0000000300177202 */ /* 0x000fe20000000f00 */
[----:B------:R-:W-:Y:S01]  /*2cb0*/  IMAD.MOV.U32 R22, RZ, RZ, R6 ;  /* 0x000000ffff167224 */ /* 0x000fe200078e0006 */
[----:B------:R-:W-:Y:S02]  /*2cc0*/  MOV R3, R7 ;  /* 0x0000000700037202 */ /* 0x000fe40000000f00 */
[----:B------:R-:W-:-:S07]  /*2cd0*/  MOV R24, 0x2cf0 ;  /* 0x00002cf000187802 */ /* 0x000fce0000000f00 */
[----:B------:R-:W-:Y:S05]  /*2ce0*/  CALL.REL.NOINC `($__internal_693_$__cuda_sm20_rem_s64) ;  /* 0x0000004000987944 */ /* 0x000fea0003c00000 */
[----:B------:R-:W-:-:S07]  /*2cf0*/  IMAD.MOV.U32 R8, RZ, RZ, R4 ;  /* 0x000000ffff087224 */ /* 0x000fce00078e0004 */
.L_x_31775:
[----:B------:R-:W-:Y:S05]  /*2d00*/  BSYNC.RECONVERGENT B1 ;  /* 0x0000000000017941 */ /* 0x000fea0003800200 */
.L_x_31773:
        /* <DEDUP_REMOVED lines=30> */
.L_x_31777:
[----:B------:R-:W-:Y:S01]  /*2ef0*/  MOV R22, R6 ;  /* 0x0000000600167202 */ /* 0x000fe20000000f00 */
[----:B------:R-:W-:Y:S01]  /*2f00*/  IMAD.MOV.U32 R3, RZ, RZ, R7 ;  /* 0x000000ffff037224 */ /* 0x000fe200078e0007 */
[----:B------:R-:W-:Y:S01]  /*2f10*/  MOV R4, R18 ;  /* 0x0000001200047202 */ /* 0x000fe20000000f00 */
[----:B------:R-:W-:Y:S01]  /*2f20*/  IMAD.MOV.U32 R23, RZ, RZ, R19 ;  /* 0x000000ffff177224 */ /* 0x000fe200078e0013 */
[----:B------:R-:W-:-:S07]  /*2f30*/  MOV R24, 0x2f50 ;  /* 0x00002f5000187802 */ /* 0x000fce0000000f00 */
[----:B------:R-:W-:Y:S05]  /*2f40*/  CALL.REL.NOINC `($__internal_693_$__cuda_sm20_rem_s64) ;  /* 0x0000004000007944 */ /* 0x000fea0003c00000 */
[----:B------:R-:W-:-:S07]  /*2f50*/  MOV R5, R9 ;  /* 0x0000000900057202 */ /* 0x000fce0000000f00 */
.L_x_31778:
[----:B------:R-:W-:Y:S05]  /*2f60*/  BSYNC.RECONVERGENT B1 ;  /* 0x0000000000017941 */ /* 0x000fea0003800200 */
.L_x_31776:
[----:B------:R-:W-:Y:S02]  /*2f70*/  IMAD R3, R5, R14, RZ ;  /* 0x0000000e05037224 */ /* 0x000fe400078e02ff */
[----:B------:R-:W-:-:S04]  /*2f80*/  IMAD.WIDE.U32 R20, R14, R4, R20 ;  /* 0x000000040e147225 */ /* 0x000fc800078e0014 */
[----:B------:R-:W-:-:S04]  /*2f90*/  IMAD R3, R15, R4, R3 ;  /* 0x000000040f037224 */ /* 0x000fc800078e0203 */
[----:B------:R-:W-:-:S07]  /*2fa0*/  IMAD.IADD R21, R21, 0x1, R3 ;  /* 0x0000000115157824 */ /* 0x000fce00078e0203 */
.L_x_31733:
        /* <DEDUP_REMOVED lines=10> */
.L_x_31732:
        /* <DEDUP_REMOVED lines=20> */
.L_x_31806:
        /* <DEDUP_REMOVED lines=31> */
.L_x_31783:
[----:B------:R-:W-:Y:S01]  /*3380*/  MOV R26, R4 ;  /* 0x00000004001a7202 */ /* 0x000fe20000000f00 */
[----:B------:R-:W-:Y:S01]  /*3390*/  IMAD.MOV.U32 R11, RZ, RZ, R5 ;  /* 0x000000ffff0b7224 */ /* 0x000fe200078e0005 */
[----:B------:R-:W-:Y:S01]  /*33a0*/  MOV R10, R36 ;  /* 0x00000024000a7202 */ /* 0x000fe20000000f00 */
[----:B------:R-:W-:Y:S01]  /*33b0*/  IMAD.MOV.U32 R9, RZ, RZ, R37 ;  /* 0x000000ffff097224 */ /* 0x000fe200078e0025 */
[----:B------:R-:W-:-:S07]  /*33c0*/  MOV R8, 0x33e0 ;  /* 0x000033e000087802 */ /* 0x000fce0000000f00 */
[----:B-123--:R-:W-:Y:S05]  /*33d0*/  CALL.REL.NOINC `($__internal_692_$__cuda_sm20_div_s64) ;  /* 0x0000003400907944 */ /* 0x00efea0003c00000 */
        /* <DEDUP_REMOVED lines=8> */
.L_x_31784:
[----:B------:R-:W-:Y:S05]  /*3460*/  BSYNC.RECONVERGENT B1 ;  /* 0x0000000000017941 */ /* 0x000fea0003800200 */
.L_x_31782:
        /* <DEDUP_REMOVED lines=37> */
.L_x_31786:
        /* <DEDUP_REMOVED lines=16> */
.L_x_31787:
[----:B------:R-:W-:Y:S05]  /*37c0*/  BSYNC.RECONVERGENT B1 ;  /* 0x0000000000017941 */ /* 0x000fea0003800200 */
.L_x_31785:
        /* <DEDUP_REMOVED lines=38> */
.L_x_31789:
        /* <DEDUP_REMOVED lines=17> */
.L_x_31790:
[----:B------:R-:W-:Y:S05]  /*3b40*/  BSYNC.RECONVERGENT B1 ;  /* 0x0000000000017941 */ /* 0x000fea0003800200 */
.L_x_31788:
        /* <DEDUP_REMOVED lines=38> */
.L_x_31792:
[----:B------:R-:W-:Y:S01]  /*3db0*/  MOV R26, R36 ;  /* 0x00000024001a7202 */ /* 0x000fe20000000f00 */
[----:B------:R-:W-:Y:S01]  /*3dc0*/  IMAD.MOV.U32 R11, RZ, RZ, R37 ;  /* 0x000000ffff0b7224 */ /* 0x000fe200078e0025 */
[----:B------:R-:W-:Y:S01]  /*3dd0*/  MOV R10, R38 ;  /* 0x00000026000a7202 */ /* 0x000fe20000000f00 */
[----:B------:R-:W-:Y:S01]  /*3de0*/  IMAD.MOV.U32 R9, RZ, RZ, R39 ;  /* 0x000000ffff097224 */ /* 0x000fe200078e0027 */
[----:B------:R-:W-:-:S07]  /*3df0*/  MOV R8, 0x3e10 ;  /* 0x00003e1000087802 */ /* 0x000fce0000000f00 */
[----:B-1----:R-:W-:Y:S05]  /*3e00*/  CALL.REL.NOINC `($__internal_692_$__cuda_sm20_div_s64) ;  /* 0x0000002c00047944 */ /* 0x002fea0003c00000 */
        /* <DEDUP_REMOVED lines=11> */
.L_x_31793:
[----:B------:R-:W-:Y:S05]  /*3ec0*/  BSYNC.RECONVERGENT B1 ;  /* 0x0000000000017941 */ /* 0x000fea0003800200 */
.L_x_31791:
        /* <DEDUP_REMOVED lines=38> */
.L_x_31795:
        /* <DEDUP_REMOVED lines=17> */
.L_x_31796:
[----:B------:R-:W-:Y:S05]  /*4240*/  BSYNC.RECONVERGENT B1 ;  /* 0x0000000000017941 */ /* 0x000fea0003800200 */
.L_x_31794:
        /* <DEDUP_REMOVED lines=38> */
.L_x_31798:
        /* <DEDUP_REMOVED lines=17> */
.L_x_31799:
[----:B------:R-:W-:Y:S05]  /*45c0*/  BSYNC.RECONVERGENT B1 ;  /* 0x0000000000017941 */ /* 0x000fea0003800200 */
.L_x_31797:
        /* <DEDUP_REMOVED lines=38> */
.L_x_31801:
[----:B------:R-:W-:Y:S01]  /*4830*/  MOV R26, R36 ;  /* 0x00000024001a7202 */ /* 0x000fe20000000f00 */
[----:B------:R-:W-:Y:S01]  /*4840*/  IMAD.MOV.U32 R11, RZ, RZ, R37 ;  /* 0x000000ffff0b7224 */ /* 0x000fe200078e0025 */
[----:B------:R-:W-:Y:S02]  /*4850*/  MOV R10, R38 ;  /* 0x00000026000a7202 */ /* 0x000fe40000000f00 */
[----:B------:R-:W-:Y:S02]  /*4860*/  MOV R9, R39 ;  /* 0x0000002700097202 */ /* 0x000fe40000000f00 */
[----:B------:R-:W-:-:S07]  /*4870*/  MOV R8, 0x4890 ;  /* 0x0000489000087802 */ /* 0x000fce0000000f00 */
[----:B-1----:R-:W-:Y:S05]  /*4880*/  CALL.REL.NOINC `($__internal_692_$__cuda_sm20_div_s64) ;  /* 0x0000002000647944 */ /* 0x002fea0003c00000 */
        /* <DEDUP_REMOVED lines=11> */
.L_x_31802:
[----:B------:R-:W-:Y:S05]  /*4940*/  BSYNC.RECONVERGENT B1 ;  /* 0x0000000000017941 */ /* 0x000fea0003800200 */
.L_x_31800:
        /* <DEDUP_REMOVED lines=36> */
.L_x_31804:
[----:B------:R-:W-:Y:S01]  /*4b90*/  MOV R26, R36 ;  /* 0x00000024001a7202 */ /* 0x000fe20000000f00 */
[----:B------:R-:W-:Y:S01]  /*4ba0*/  IMAD.MOV.U32 R10, RZ, RZ, R38 ;  /* 0x000000ffff0a7224 */ /* 0x000fe200078e0026 */
[----:B------:R-:W-:Y:S02]  /*4bb0*/  MOV R11, R37 ;  /* 0x00000025000b7202 */ /* 0x000fe40000000f00 */
[----:B------:R-:W-:Y:S02]  /*4bc0*/  MOV R9, R39 ;  /* 0x0000002700097202 */ /* 0x000fe40000000f00 */
[----:B------:R-:W-:-:S07]  /*4bd0*/  MOV R8, 0x4bf0 ;  /* 0x00004bf000087802 */ /* 0x000fce0000000f00 */
[----:B-1----:R-:W-:Y:S05]  /*4be0*/  CALL.REL.NOINC `($__internal_692_$__cuda_sm20_div_s64) ;  /* 0x0000001c008c7944 */ /* 0x002fea0003c00000 */
        /* <DEDUP_REMOVED lines=11> */
.L_x_31805:
[----:B------:R-:W-:Y:S05]  /*4ca0*/  BSYNC.RECONVERGENT B1 ;  /* 0x0000000000017941 */ /* 0x000fea0003800200 */
.L_x_31803:
        /* <DEDUP_REMOVED lines=14> */
.L_x_31781:
        /* <DEDUP_REMOVED lines=36> */
.L_x_31809:
[----:B------:R-:W-:Y:S01]  /*4fd0*/  IMAD.MOV.U32 R26, RZ, RZ, R4 ;  /* 0x000000ffff1a7224 */ /* 0x000fe200078e0004 */
[----:B------:R-:W-:Y:S01]  /*4fe0*/  MOV R11, R5 ;  /* 0x00000005000b7202 */ /* 0x000fe20000000f00 */
[----:B------:R-:W-:Y:S01]  /*4ff0*/  IMAD.MOV.U32 R9, RZ, RZ, R17 ;  /* 0x000000ffff097224 */ /* 0x000fe200078e0011 */
[----:B------:R-:W-:Y:S02]  /*5000*/  MOV R10, R16 ;  /* 0x00000010000a7202 */ /* 0x000fe40000000f00 */
[----:B------:R-:W-:-:S07]  /*5010*/  MOV R8, 0x5030 ;  /* 0x0000503000087802 */ /* 0x000fce0000000f00 */
[----:B------:R-:W-:Y:S05]  /*5020*/  CALL.REL.NOINC `($__internal_692_$__cuda_sm20_div_s64) ;  /* 0x00000018007c7944 */ /* 0x000fea0003c00000 */
        /* <DEDUP_REMOVED lines=9> */
.L_x_31810:
[----:B------:R-:W-:Y:S05]  /*50c0*/  BSYNC.RECONVERGENT B1 ;  /* 0x0000000000017941 */ /* 0x000fea0003800200 */
.L_x_31808:
        /* <DEDUP_REMOVED lines=39> */
.L_x_31812:
[----:B------:R-:W-:Y:S01]  /*5340*/  MOV R26, R20 ;  /* 0x00000014001a7202 */ /* 0x000fe20000000f00 */
[----:B------:R-:W-:Y:S01]  /*5350*/  IMAD.MOV.U32 R10, RZ, RZ, R4 ;  /* 0x000000ffff0a7224 */ /* 0x000fe200078e0004 */
[----:B------:R-:W-:Y:S02]  /*5360*/  MOV R11, R21 ;  /* 0x00000015000b7202 */ /* 0x000fe40000000f00 */
[----:B------:R-:W-:Y:S02]  /*5370*/  MOV R9, R5 ;  /* 0x0000000500097202 */ /* 0x000fe40000000f00 */
[----:B------:R-:W-:-:S07]  /*5380*/  MOV R8, 0x53a0 ;  /* 0x000053a000087802 */ /* 0x000fce0000000f00 */
[----:B------:R-:W-:Y:S05]  /*5390*/  CALL.REL.NOINC `($__internal_692_$__cuda_sm20_div_s64) ;  /* 0x0000001400a07944 */ /* 0x000fea0003c00000 */
        /* <DEDUP_REMOVED lines=11> */
.L_x_31813:
[----:B------:R-:W-:Y:S05]  /*5450*/  BSYNC.RECONVERGENT B1 ;  /* 0x0000000000017941 */ /* 0x000fea0003800200 */
.L_x_31811:
        /* <DEDUP_REMOVED lines=39> */
.L_x_31815:
        /* <DEDUP_REMOVED lines=17> */
.L_x_31816:
[----:B------:R-:W-:Y:S05]  /*57e0*/  BSYNC.RECONVERGENT B1 ;  /* 0x0000000000017941 */ /* 0x000fea0003800200 */
.L_x_31814:
        /* <DEDUP_REMOVED lines=40> */
.L_x_31818:
[----:B------:R-:W-:Y:S01]  /*5a70*/  MOV R26, R20 ;  /* 0x00000014001a7202 */ /* 0x000fe20000000f00 */
[----:B------:R-:W-:Y:S01]  /*5a80*/  IMAD.MOV.U32 R11, RZ, RZ, R21 ;  /* 0x000000ffff0b7224 */ /* 0x000fe200078e0015 */
[----:B------:R-:W-:Y:S02]  /*5a90*/  MOV R10, R4 ;  /* 0x00000004000a7202 */ /* 0x000fe40000000f00 */
        /* <DEDUP_REMOVED lines=14> */
.L_x_31819:
[----:B------:R-:W-:Y:S05]  /*5b80*/  BSYNC.RECONVERGENT B1 ;  /* 0x0000000000017941 */ /* 0x000fea0003800200 */
.L_x_31817:
        /* <DEDUP_REMOVED lines=10> */
.L_x_31807:
        /* <DEDUP_REMOVED lines=34> */
.L_x_31822:
        /* <DEDUP_REMOVED lines=15> */
.L_x_31823:
[----:B------:R-:W-:Y:S05]  /*5f40*/  BSYNC.RECONVERGENT B1 ;  /* 0x0000000000017941 */ /* 0x000fea0003800200 */
.L_x_31821:
        /* <DEDUP_REMOVED lines=39> */
.L_x_31825:
        /* <DEDUP_REMOVED lines=17> */
.L_x_31826:
[----:B------:R-:W-:Y:S05]  /*62d0*/  BSYNC.RECONVERGENT B1 ;  /* 0x0000000000017941 */ /* 0x000fea0003800200 */
.L_x_31824:
        /* <DEDUP_REMOVED lines=10> */
.L_x_31820:
        /* <DEDUP_REMOVED lines=30> */
.L_x_31828:
[----:B------:R-:W-:Y:S02]  /*6560*/  MOV R3, R23 ;  /* 0x0000001700037202 */ /* 0x000fe40000000f00 */
[----:B------:R-:W-:Y:S02]  /*6570*/  MOV R23, R5 ;  /* 0x0000000500177202 */ /* 0x000fe40000000f00 */
[----:B------:R-:W-:-:S07]  /*6580*/  MOV R24, 0x65a0 ;  /* 0x000065a000187802 */ /* 0x000fce0000000f00 */
[----:B------:R-:W-:Y:S05]  /*6590*/  CALL.REL.NOINC `($__internal_693_$__cuda_sm20_rem_s64) ;  /* 0x00000008006c7944 */ /* 0x000fea0003c00000 */
[----:B------:R-:W-:-:S07]  /*65a0*/  IMAD.MOV.U32 R5, RZ, RZ, R9 ;  /* 0x000000ffff057224 */ /* 0x000fce00078e0009 */
.L_x_31829:
[----:B------:R-:W-:Y:S05]  /*65b0*/  BSYNC.RECONVERGENT B1 ;  /* 0x0000000000017941 */ /* 0x000fea0003800200 */
.L_x_31827:
        /* <DEDUP_REMOVED lines=8> */
.L_x_31780:
[----:B------:R-:W-:-:S06]  /*6640*/  IMAD.MOV.U32 R13, RZ, RZ, R7 ;  /* 0x000000ffff0d7224 */ /* 0x000fcc00078e0007 */
[----:B------:R-:W2:Y:S04]  /*6650*/  LDG.E.U8 R13, desc[UR12][R12.64] ;  /* 0x0000000c0c0d7981 */ /* 0x000ea8000c1e1100 */
[----:B--2---:R0:W-:Y:S02]  /*6660*/  STS.U8 [R0+UR4], R13 ;  /* 0x0000000d00007988 */ /* 0x0041e40008000004 */
.L_x_31779:
[----:B------:R-:W-:Y:S05]  /*6670*/  BSYNC.RECONVERGENT B0 ;  /* 0x0000000000007941 */ /* 0x000fea0003800200 */
.L_x_31731:
[----:B------:R-:W-:Y:S01]  /*6680*/  BAR.SYNC.DEFER_BLOCKING 0x0 ;  /* 0x0000000000007b1d */ /* 0x000fe20000010000 */
[----:B------:R-:W-:Y:S01]  /*6690*/  UISETP.GE.U32.AND UP0, UPT, UR5, 0x42, UPT ;  /* 0x000000420500788c */ /* 0x000fe2000bf06070 */
[----:B------:R-:W-:-:S08]  /*66a0*/  ISETP.GT.U32.AND P1, PT, R0, 0x1f, PT ;  /* 0x0000001f0000780c */ /* 0x000fd00003f24070 */
[----:B------:R-:W-:Y:S05]  /*66b0*/  BRA.U !UP0, `(.L_x_31830) ;  /* 0x0000000108287547 */ /* 0x000fea000b800000 */
.L_x_31831:
        /* <DEDUP_REMOVED lines=10> */
.L_x_31830:
        /* <DEDUP_REMOVED lines=44> */
        .weak           $__internal_692_$__cuda_sm20_div_s64
        .type           $__internal_692_$__cuda_sm20_div_s64,@function
        .size           $__internal_692_$__cuda_sm20_div_s64,($__internal_693_$__cuda_sm20_rem_s64 - $__internal_692_$__cuda_sm20_div_s64)
$__internal_692_$__cuda_sm20_div_s64:
        /* <DEDUP_REMOVED lines=82> */
[----:B------:R-:W-:Y:S06]  /*6f40*/  RET.REL.NODEC R8 `(contiguous_prod2_i8) ;  /* 0xffffff90082c7950 */ /* 0x000fec0003c3ffff */
        .weak           $__internal_693_$__cuda_sm20_rem_s64
        .type           $__internal_693_$__cuda_sm20_rem_s64,@function
        .size           $__internal_693_$__cuda_sm20_rem_s64,(.L_x_32896 - $__internal_693_$__cuda_sm20_rem_s64)
$__internal_693_$__cuda_sm20_rem_s64:
        /* <DEDUP_REMOVED lines=76> */
[----:B------:R-:W-:Y:S06]  /*7410*/  RET.REL.NODEC R24 `(contiguous_prod2_i8) ;  /* 0xffffff8818f87950 */ /* 0x000fec0003c3ffff */
.L_x_31832:
        /* <DEDUP_REMOVED lines=14> */
.L_x_32896:


//--------------------- .text.uncontiguous_prod_i8 --------------------------
	.section	.text.uncontiguous_prod_i8,"ax",@progbits
	.align	128
        .global         uncontiguous_prod_i8
        .type           uncontiguous_prod_i8,@function
        .size           uncontiguous_prod_i8,(.L_x_32898 - uncontiguous_prod_i8)
        .other          uncontiguous_prod_i8,@"STO_CUDA_ENTRY STV_DEFAULT"
uncontiguous_prod_i8:
.text.uncontiguous_prod_i8:
        /* <DEDUP_REMOVED lines=39> */
.L_x_31861:
        /* <DEDUP_REMOVED lines=32> */
.L_x_31838:
[----:B------:R-:W-:Y:S01]  /*0470*/  MOV R26, R4 ;  /* 0x00000004001a7202 */ /* 0x000fe20000000f00 */
[----:B------:R-:W-:Y:S01]  /*0480*/  IMAD.MOV.U32 R11, RZ, RZ, R5 ;  /* 0x000000ffff0b7224 */ /* 0x000fe200078e0005 */
[----:B------:R-:W-:Y:S01]  /*0490*/  MOV R10, R36 ;  /* 0x00000024000a7202 */ /* 0x000fe20000000f00 */
[----:B------:R-:W-:Y:S01]  /*04a0*/  IMAD.MOV.U32 R9, RZ, RZ, R37 ;  /* 0x000000ffff097224 */ /* 0x000fe200078e0025 */
[----:B------:R-:W-:-:S07]  /*04b0*/  MOV R8, 0x4d0 ;  /* 0x000004d000087802 */ /* 0x000fce0000000f00 */
[----:B-1----:R-:W-:Y:S05]  /*04c0*/  CALL.REL.NOINC `($__internal_694_$__cuda_sm20_div_s64) ;  /* 0x00000064002c7944 */ /* 0x002fea0003c00000 */
        /* <DEDUP_REMOVED lines=9> */
.L_x_31839:
[----:B------:R-:W-:Y:S05]  /*0560*/  BSYNC.RECONVERGENT B1 ;  /* 0x0000000000017941 */ /* 0x000fea0003800200 */
.L_x_31837:
        /* <DEDUP_REMOVED lines=33> */
.L_x_31841:
[----:B------:R-:W-:Y:S01]  /*0780*/  MOV R26, R18 ;  /* 0x00000012001a7202 */ /* 0x000fe20000000f00 */
[----:B------:R-:W-:Y:S01]  /*0790*/  IMAD.MOV.U32 R11, RZ, RZ, R19 ;  /* 0x000000ffff0b7224 */ /* 0x000fe200078e0013 */
[----:B------:R-:W-:Y:S01]  /*07a0*/  MOV R10, R36 ;  /* 0x00000024000a7202 */ /* 0x000fe20000000f00 */
[----:B------:R-:W-:Y:S01]  /*07b0*/  IMAD.MOV.U32 R9, RZ, RZ, R37 ;  /* 0x000000ffff097224 */ /* 0x000fe200078e0025 */
[----:B------:R-:W-:-:S07]  /*07c0*/  MOV R8, 0x7e0 ;  /* 0x000007e000087802 */ /* 0x000fce0000000f00 */
[----:B------:R-:W-:Y:S05]  /*07d0*/  CALL.REL.NOINC `($__internal_694_$__cuda_sm20_div_s64) ;  /* 0x0000006000687944 */ /* 0x000fea0003c00000 */
        /* <DEDUP_REMOVED lines=9> */
.L_x_31842:
[----:B------:R-:W-:Y:S05]  /*0870*/  BSYNC.RECONVERGENT B1 ;  /* 0x0000000000017941 */ /* 0x000fea0003800200 */
.L_x_31840:
        /* <DEDUP_REMOVED lines=34> */
.L_x_31844:
[----:B------:R-:W-:Y:S01]  /*0aa0*/  IMAD.MOV.U32 R26, RZ, RZ, R22 ;  /* 0x000000ffff1a7224 */ /* 0x000fe200078e0016 */
[----:B------:R-:W-:Y:S01]  /*0ab0*/  MOV R11, R23 ;  /* 0x00000017000b7202 */ /* 0x000fe20000000f00 */
[----:B------:R-:W-:Y:S01]  /*0ac0*/  IMAD.MOV.U32 R10, RZ, RZ, R40 ;  /* 0x000000ffff0a7224 */ /* 0x000fe200078e0028 */
[----:B------:R-:W-:Y:S02]  /*0ad0*/  MOV R9, R41 ;  /* 0x0000002900097202 */ /* 0x000fe40000000f00 */
[----:B------:R-:W-:-:S07]  /*0ae0*/  MOV R8, 0xb00 ;  /* 0x00000b0000087802 */ /* 0x000fce0000000f00 */
[----:B------:R-:W-:Y:S05]  /*0af0*/  CALL.REL.NOINC `($__internal_694_$__cuda_sm20_div_s64) ;  /* 0x0000005c00a07944 */ /* 0x000fea0003c00000 */
        /* <DEDUP_REMOVED lines=10> */
.L_x_31845:
[----:B------:R-:W-:Y:S05]  /*0ba0*/  BSYNC.RECONVERGENT B1 ;  /* 0x0000000000017941 */ /* 0x000fea0003800200 */
.L_x_31843:
        /* <DEDUP_REMOVED lines=35> */
.L_x_31847:
[----:B------:R-:W-:Y:S01]  /*0de0*/  MOV R26, R42 ;  /* 0x0000002a001a7202 */ /* 0x000fe20000000f00 */
[----:B------:R-:W-:Y:S01]  /*0df0*/  IMAD.MOV.U32 R11, RZ, RZ, R43 ;  /* 0x000000ffff0b7224 */ /* 0x000fe200078e002b */
[----:B------:R-:W-:Y:S01]  /*0e00*/  MOV R10, R40 ;  /* 0x00000028000a7202 */ /* 0x000fe20000000f00 */
[----:B------:R-:W-:Y:S01]  /*0e10*/  IMAD.MOV.U32 R9, RZ, RZ, R41 ;  /* 0x000000ffff097224 */ /* 0x000fe200078e0029 */
[----:B------:R-:W-:-:S07]  /*0e20*/  MOV R8, 0xe40 ;  /* 0x00000e4000087802 */ /* 0x000fce0000000f00 */
[----:B------:R-:W-:Y:S05]  /*0e30*/  CALL.REL.NOINC `($__internal_694_$__cuda_sm20_div_s64) ;  /* 0x0000005800d07944 */ /* 0x000fea0003c00000 */
        /* <DEDUP_REMOVED lines=11> */
.L_x_31848:
[----:B------:R-:W-:Y:S05]  /*0ef0*/  BSYNC.RECONVERGENT B1 ;  /* 0x0000000000017941 */ /* 0x000fea0003800200 */
.L_x_31846:
        /* <DEDUP_REMOVED lines=36> */
.L_x_31850:
        /* <DEDUP_REMOVED lines=16> */
.L_x_31851:
[----:B------:R-:W-:Y:S05]  /*1240*/  BSYNC.RECONVERGENT B1 ;  /* 0x0000000000017941 */ /* 0x000fea0003800200 */
.L_x_31849:
        /* <DEDUP_REMOVED lines=34> */
.L_x_31853:
[----:B------:R-:W-:Y:S01]  /*1470*/  IMAD.MOV.U32 R26, RZ, RZ, R40 ;  /* 0x000000ffff1a7224 */ /* 0x000fe200078e0028 */
[----:B------:R-:W-:Y:S01]  /*1480*/  MOV R11, R41 ;  /* 0x00000029000b7202 */ /* 0x000fe20000000f00 */
[----:B------:R-:W-:Y:S01]  /*1490*/  IMAD.MOV.U32 R10, RZ, RZ, R20 ;  /* 0x000000ffff0a7224 */ /* 0x000fe200078e0014 */
[----:B------:R-:W-:Y:S02]  /*14a0*/  MOV R9, R21 ;  /* 0x0000001500097202 */ /* 0x000fe40000000f00 */
[----:B------:R-:W-:-:S07]  /*14b0*/  MOV R8, 0x14d0 ;  /* 0x000014d000087802 */ /* 0x000fce0000000f00 */
[----:B------:R-:W-:Y:S05]  /*14c0*/  CALL.REL.NOINC `($__internal_694_$__cuda_sm20_div_s64) ;  /* 0x00000054002c7944 */ /* 0x000fea0003c00000 */
        /* <DEDUP_REMOVED lines=11> */
.L_x_31854:
[----:B------:R-:W-:Y:S05]  /*1580*/  BSYNC.RECONVERGENT B1 ;  /* 0x0000000000017941 */ /* 0x000fea0003800200 */
.L_x_31852:
        /* <DEDUP_REMOVED lines=34> */
.L_x_31856:
        /* <DEDUP_REMOVED lines=17> */
.L_x_31857:
[----:B------:R-:W-:Y:S05]  /*18c0*/  BSYNC.RECONVERGENT B1 ;  /* 0x0000000000017941 */ /* 0x000fea0003800200 */
.L_x_31855:
        /* <DEDUP_REMOVED lines=35> */
.L_x_31859:
[----:B------:R-:W-:Y:S01]  /*1b00*/  MOV R26, R18 ;  /* 0x00000012001a7202 */ /* 0x000fe20000000f00 */
[----:B------:R-:W-:Y:S01]  /*1b10*/  IMAD.MOV.U32 R11, RZ, RZ, R19 ;  /* 0x000000ffff0b7224 */ /* 0x000fe200078e0013 */
[----:B------:R-:W-:Y:S01]  /*1b20*/  MOV R10, R20 ;  /* 0x00000014000a7202 */ /* 0x000fe20000000f00 */
[----:B------:R-:W-:Y:S01]  /*1b30*/  IMAD.MOV.U32 R9, RZ, RZ, R21 ;  /* 0x000000ffff097224 */ /* 0x000fe200078e0015 */
[----:B------:R-:W-:-:S07]  /*1b40*/  MOV R8, 0x1b60 ;  /* 0x00001b6000087802 */ /* 0x000fce0000000f00 */
[----:B------:R-:W-:Y:S05]  /*1b50*/  CALL.REL.NOINC `($__internal_694_$__cuda_sm20_div_s64) ;  /* 0x0000004c00887944 */ /* 0x000fea0003c00000 */
        /* <DEDUP_REMOVED lines=11> */
.L_x_31860:
[----:B------:R-:W-:Y:S05]  /*1c10*/  BSYNC.RECONVERGENT B1 ;  /* 0x0000000000017941 */ /* 0x000fea0003800200 */
.L_x_31858:
        /* <DEDUP_REMOVED lines=9> */
.L_x_31836:
        /* <DEDUP_REMOVED lines=36> */
.L_x_31864:
[----:B------:R-:W-:Y:S01]  /*1ef0*/  IMAD.MOV.U32 R26, RZ, RZ, R4 ;  /* 0x000000ffff1a7224 */ /* 0x000fe200078e0004 */
[----:B------:R-:W-:Y:S01]  /*1f00*/  MOV R11, R5 ;  /* 0x00000005000b7202 */ /* 0x000fe20000000f00 */
[----:B------:R-:W-:Y:S01]  /*1f10*/  IMAD.MOV.U32 R10, RZ, RZ, R6 ;  /* 0x000000ffff0a7224 */ /* 0x000fe200078e0006 */
[----:B------:R-:W-:Y:S02]  /*1f20*/  MOV R9, R7 ;  /* 0x0000000700097202 */ /* 0x000fe40000000f00 */
[----:B------:R-:W-:-:S07]  /*1f30*/  MOV R8, 0x1f50 ;  /* 0x00001f5000087802 */ /* 0x000fce0000000f00 */
[----:B------:R-:W-:Y:S05]  /*1f40*/  CALL.REL.NOINC `($__internal_694_$__cuda_sm20_div_s64) ;  /* 0x00000048008c7944 */ /* 0x000fea0003c00000 */
        /* <DEDUP_REMOVED lines=9> */
.L_x_31865:
[----:B------:R-:W-:Y:S05]  /*1fe0*/  BSYNC.RECONVERGENT B1 ;  /* 0x0000000000017941 */ /* 0x000fea0003800200 */
.L_x_31863:
        /* <DEDUP_REMOVED lines=34> */
.L_x_31867:
        /* <DEDUP_REMOVED lines=14> */
.L_x_31868:
[----:B------:R-:W-:Y:S05]  /*22f0*/  BSYNC.RECONVERGENT B1 ;  /* 0x0000000000017941 */ /* 0x000fea0003800200 */
.L_x_31866:
        /* <DEDUP_REMOVED lines=36> */
.L_x_31870:
        /* <DEDUP_REMOVED lines=17> */
.L_x_31871:
[----:B------:R-:W-:Y:S05]  /*2650*/  BSYNC.RECONVERGENT B1 ;  /* 0x0000000000017941 */ /* 0x000fea0003800200 */
.L_x_31869:
        /* <DEDUP_REMOVED lines=35> */
.L_x_31873:
[----:B------:R-:W-:Y:S01]  /*2890*/  IMAD.MOV.U32 R26, RZ, RZ, R16 ;  /* 0x000000ffff1a7224 */ /* 0x000fe200078e0010 */
[----:B------:R-:W-:Y:S01]  /*28a0*/  MOV R11, R17 ;  /* 0x00000011000b7202 */ /* 0x000fe20000000f00 */
[----:B------:R-:W-:Y:S01]  /*28b0*/  IMAD.MOV.U32 R10, RZ, RZ, R14 ;  /* 0x000000ffff0a7224 */ /* 0x000fe200078e000e */
[----:B------:R-:W-:Y:S02]  /*28c0*/  MOV R9, R15 ;  /* 0x0000000f00097202 */ /* 0x000fe40000000f00 */
[----:B------:R-:W-:-:S07]  /*28d0*/  MOV R8, 0x28f0 ;  /* 0x000028f000087802 */ /* 0x000fce0000000f00 */
[----:B------:R-:W-:Y:S05]  /*28e0*/  CALL.REL.NOINC `($__internal_694_$__cuda_sm20_div_s64) ;  /* 0x0000004000247944 */ /* 0x000fea0003c00000 */
        /* <DEDUP_REMOVED lines=10> */
.L_x_31874:
[----:B------:R-:W-:Y:S05]  /*2990*/  BSYNC.RECONVERGENT B1 ;  /* 0x0000000000017941 */ /* 0x000fea0003800200 */
.L_x_31872:
[----:B------:R-:W-:Y:S01]  /*29a0*/  IMAD R9, R9, R22, RZ ;  /* 0x0000001609097224 */ /* 0x000fe200078e02ff */
[----:B------:R-:W-:Y:S01]  /*29b0*/  IADD3 R3, PT, PT, R3, -0x2, RZ ;  /* 0xfffffffe03037810 */ /* 0x000fe20007ffe0ff */
[----:B------:R-:W-:Y:S02]  /*29c0*/  IMAD.MOV.U32 R6, RZ, RZ, R20 ;  /* 0x000000ffff067224 */ /* 0x000fe400078e0014 */
[-C--:B------:R-:W-:Y:S02]  /*29d0*/  IMAD R9, R23, R8.reuse, R9 ;  /* 0x0000000817097224 */ /* 0x080fe400078e0209 */
[----:B------:R-:W-:-:S04]  /*29e0*/  IMAD.WIDE.U32 R20, R22, R8, R6 ;  /* 0x0000000816147225 */ /* 0x000fc800078e0006 */
[----:B------:R-:W-:-:S07]  /*29f0*/  IMAD.IADD R21, R21, 0x1, R9 ;  /* 0x0000000115157824 */ /* 0x000fce00078e0209 */
.L_x_31862:
        /* <DEDUP_REMOVED lines=31> */
.L_x_31876:
[----:B------:R-:W-:Y:S01]  /*2bf0*/  MOV R14, R4 ;  /* 0x00000004000e7202 */ /* 0x000fe20000000f00 */
[----:B------:R-:W-:Y:S01]  /*2c00*/  IMAD.MOV.U32 R23, RZ, RZ, R5 ;  /* 0x000000ffff177224 */ /* 0x000fe200078e0005 */
[----:B------:R-:W-:Y:S01]  /*2c10*/  MOV R22, R6 ;  /* 0x0000000600167202 */ /* 0x000fe20000000f00 */
[----:B------:R-:W-:Y:S01]  /*2c20*/  IMAD.MOV.U32 R15, RZ, RZ, R7 ;  /* 0x000000ffff0f7224 */ /* 0x000fe200078e0007 */
[----:B------:R-:W-:-:S07]  /*2c30*/  MOV R24, 0x2c50 ;  /* 0x00002c5000187802 */ /* 0x000fce0000000f00 */
[----:B------:R-:W-:Y:S05]  /*2c40*/  CALL.REL.NOINC `($__internal_695_$__cuda_sm20_rem_s64) ;  /* 0x0000004000987944 */ /* 0x000fea0003c00000 */
.L_x_31877:
[----:B------:R-:W-:Y:S05]  /*2c50*/  BSYNC.RECONVERGENT B1 ;  /* 0x0000000000017941 */ /* 0x000fea0003800200 */
.L_x_31875:
        /* <DEDUP_REMOVED lines=31> */
.L_x_31879:
[----:B------:R-:W-:Y:S01]  /*2e50*/  IMAD.MOV.U32 R22, RZ, RZ, R6 ;  /* 0x000000ffff167224 */ /* 0x000fe200078e0006 */
[----:B------:R-:W-:Y:S01]  /*2e60*/  MOV R15, R7 ;  /* 0x00000007000f7202 */ /* 0x000fe20000000f00 */
[----:B------:R-:W-:Y:S01]  /*2e70*/  IMAD.MOV.U32 R14, RZ, RZ, R18 ;  /* 0x000000ffff0e7224 */ /* 0x000fe200078e0012 */
[----:B------:R-:W-:Y:S02]  /*2e80*/  MOV R23, R19 ;  /* 0x0000001300177202 */ /* 0x000fe40000000f00 */
[----:B------:R-:W-:-:S07]  /*2e90*/  MOV R24, 0x2eb0 ;  /* 0x00002eb000187802 */ /* 0x000fce0000000f00 */
[----:B------:R-:W-:Y:S05]  /*2ea0*/  CALL.REL.NOINC `($__internal_695_$__cuda_sm20_rem_s64) ;  /* 0x0000004000007944 */ /* 0x000fea0003c00000 */
[----:B------:R-:W-:Y:S01]  /*2eb0*/  IMAD.MOV.U32 R6, RZ, RZ, R8 ;  /* 0x000000ffff067224 */ /* 0x000fe200078e0008 */
[----:B------:R-:W-:-:S07]  /*2ec0*/  MOV R7, R9 ;  /* 0x0000000900077202 */ /* 0x000fce0000000f00 */
.L_x_31880:
[----:B------:R-:W-:Y:S05]  /*2ed0*/  BSYNC.RECONVERGENT B1 ;  /* 0x0000000000017941 */ /* 0x000fea0003800200 */
.L_x_31878:
[----:B------:R-:W-:Y:S02]  /*2ee0*/  IMAD R3, R7, R4, RZ ;  /* 0x0000000407037224 */ /* 0x000fe400078e02ff */
[----:B------:R-:W-:-:S04]  /*2ef0*/  IMAD.WIDE.U32 R20, R4, R6, R20 ;  /* 0x0000000604147225 */ /* 0x000fc800078e0014 */
[----:B------:R-:W-:-:S04]  /*2f00*/  IMAD R3, R5, R6, R3 ;  /* 0x0000000605037224 */ /* 0x000fc800078e0203 */
[----:B------:R-:W-:-:S07]  /*2f10*/  IMAD.IADD R21, R21, 0x1, R3 ;  /* 0x0000000115157824 */ /* 0x000fce00078e0203 */
.L_x_31835:
        /* <DEDUP_REMOVED lines=10> */
.L_x_31834:
        /* <DEDUP_REMOVED lines=20> */
.L_x_31908:
        /* <DEDUP_REMOVED lines=33> */
.L_x_31885:
[----:B------:R-:W-:Y:S01]  /*3310*/  IMAD.MOV.U32 R26, RZ, RZ, R14 ;  /* 0x000000ffff1a7224 */ /* 0x000fe200078e000e */
[----:B------:R-:W-:Y:S01]  /*3320*/  MOV R11, R13 ;  /* 0x0000000d000b7202 */ /* 0x000fe20000000f00 */
[----:B------:R-:W-:Y:S01]  /*3330*/  IMAD.MOV.U32 R10, RZ, RZ, R34 ;  /* 0x000000ffff0a7224 */ /* 0x000fe200078e0022 */
[----:B------:R-:W-:Y:S02]  /*3340*/  MOV R9, R35 ;  /* 0x0000002300097202 */ /* 0x000fe40000000f00 */
[----:B------:R-:W-:-:S07]  /*3350*/  MOV R8, 0x3370 ;  /* 0x0000337000087802 */ /* 0x000fce0000000f00 */
[----:B-123--:R-:W-:Y:S05]  /*3360*/  CALL.REL.NOINC `($__internal_694_$__cuda_sm20_div_s64) ;  /* 0x0000003400847944 */ /* 0x00efea0003c00000 */
        /* <DEDUP_REMOVED lines=10> */
.L_x_31886:
[----:B------:R-:W-:Y:S05]  /*3410*/  BSYNC.RECONVERGENT B1 ;  /* 0x0000000000017941 */ /* 0x000fea0003800200 */
.L_x_31884:
        /* <DEDUP_REMOVED lines=37> */
.L_x_31888:
        /* <DEDUP_REMOVED lines=17> */
.L_x_31889:
[----:B------:R-:W-:Y:S05]  /*3780*/  BSYNC.RECONVERGENT B1 ;  /* 0x0000000000017941 */ /* 0x000fea0003800200 */
.L_x_31887:
        /* <DEDUP_REMOVED lines=38> */
.L_x_31891:
[----:B------:R-:W-:Y:S01]  /*39f0*/  IMAD.MOV.U32 R26, RZ, RZ, R34 ;  /* 0x000000ffff1a7224 */ /* 0x000fe200078e0022 */
[----:B------:R-:W-:Y:S01]  /*3a00*/  MOV R11, R35 ;  /* 0x00000023000b7202 */ /* 0x000fe20000000f00 */
[----:B------:R-:W-:Y:S01]  /*3a10*/  IMAD.MOV.U32 R10, RZ, RZ, R36 ;  /* 0x000000ffff0a7224 */ /* 0x000fe200078e0024 */
[----:B------:R-:W-:Y:S02]  /*3a20*/  MOV R9, R37 ;  /* 0x0000002500097202 */ /* 0x000fe40000000f00 */
[----:B------:R-:W-:-:S07]  /*3a30*/  MOV R8, 0x3a50 ;  /* 0x00003a5000087802 */ /* 0x000fce0000000f00 */
[----:B-1----:R-:W-:Y:S05]  /*3a40*/  CALL.REL.NOINC `($__internal_694_$__cuda_sm20_div_s64) ;  /* 0x0000002c00cc7944 */ /* 0x002fea0003c00000 */
        /* <DEDUP_REMOVED lines=11> */
.L_x_31892:
[----:B------:R-:W-:Y:S05]  /*3b00*/  BSYNC.RECONVERGENT B1 ;  /* 0x0000000000017941 */ /* 0x000fea0003800200 */
.L_x_31890:
        /* <DEDUP_REMOVED lines=37> */
.L_x_31894:
        /* <DEDUP_REMOVED lines=17> */
.L_x_31895:
[----:B------:R-:W-:Y:S05]  /*3e70*/  BSYNC.RECONVERGENT B1 ;  /* 0x0000000000017941 */ /* 0x000fea0003800200 */
.L_x_31893:
        /* <DEDUP_REMOVED lines=38> */
.L_x_31897:
        /* <DEDUP_REMOVED lines=17> */
.L_x_31898:
[----:B------:R-:W-:Y:S05]  /*41f0*/  BSYNC.RECONVERGENT B1 ;  /* 0x0000000000017941 */ /* 0x000fea0003800200 */
.L_x_31896:
        /* <DEDUP_REMOVED lines=38> */
.L_x_31900:
        /* <DEDUP_REMOVED lines=17> */
.L_x_31901:
[----:B------:R-:W-:Y:S05]  /*4570*/  BSYNC.RECONVERGENT B1 ;  /* 0x0000000000017941 */ /* 0x000fea0003800200 */
.L_x_31899:
        /* <DEDUP_REMOVED lines=37> */
.L_x_31903:
        /* <DEDUP_REMOVED lines=17> */
.L_x_31904:
[----:B------:R-:W-:Y:S05]  /*48e0*/  BSYNC.RECONVERGENT B1 ;  /* 0x0000000000017941 */ /* 0x000fea0003800200 */
.L_x_31902:
        /* <DEDUP_REMOVED lines=37> */
.L_x_31906:
[----:B------:R-:W-:Y:S01]  /*4b40*/  MOV R26, R14 ;  /* 0x0000000e001a7202 */ /* 0x000fe20000000f00 */
[----:B------:R-:W-:Y:S01]  /*4b50*/  IMAD.MOV.U32 R11, RZ, RZ, R15 ;  /* 0x000000ffff0b7224 */ /* 0x000fe200078e000f */
[----:B------:R-:W-:Y:S02]  /*4b60*/  MOV R10, R34 ;  /* 0x00000022000a7202 */ /* 0x000fe40000000f00 */
[----:B------:R-:W-:Y:S02]  /*4b70*/  MOV R9, R35 ;  /* 0x0000002300097202 */ /* 0x000fe40000000f00 */
[----:B------:R-:W-:-:S07]  /*4b80*/  MOV R8, 0x4ba0 ;  /* 0x00004ba000087802 */ /* 0x000fce0000000f00 */
[----:B-1----:R-:W-:Y:S05]  /*4b90*/  CALL.REL.NOINC `($__internal_694_$__cuda_sm20_div_s64) ;  /* 0x0000001c00787944 */ /* 0x002fea0003c00000 */
        /* <DEDUP_REMOVED lines=11> */
.L_x_31907:
[----:B------:R-:W-:Y:S05]  /*4c50*/  BSYNC.RECONVERGENT B1 ;  /* 0x0000000000017941 */ /* 0x000fea0003800200 */
.L_x_31905:
        /* <DEDUP_REMOVED lines=12> */
.L_x_31883:
        /* <DEDUP_REMOVED lines=37> */
.L_x_31911:
        /* <DEDUP_REMOVED lines=16> */
.L_x_31912:
[----:B------:R-:W-:Y:S05]  /*5070*/  BSYNC.RECONVERGENT B1 ;  /* 0x0000000000017941 */ /* 0x000fea0003800200 */
.L_x_31910:
        /* <DEDUP_REMOVED lines=38> */
.L_x_31914:
[----:B------:R-:W-:Y:S01]  /*52e0*/  MOV R26, R14 ;  /* 0x0000000e001a7202 */ /* 0x000fe20000000f00 */
[----:B------:R-:W-:Y:S01]  /*52f0*/  IMAD.MOV.U32 R10, RZ, RZ, R12 ;  /* 0x000000ffff0a7224 */ /* 0x000fe200078e000c */
[----:B------:R-:W-:Y:S02]  /*5300*/  MOV R11, R15 ;  /* 0x0000000f000b7202 */ /* 0x000fe40000000f00 */
[----:B------:R-:W-:Y:S02]  /*5310*/  MOV R9, R13 ;  /* 0x0000000d00097202 */ /* 0x000fe40000000f00 */
[----:B------:R-:W-:-:S07]  /*5320*/  MOV R8, 0x5340 ;  /* 0x0000534000087802 */ /* 0x000fce0000000f00 */
[----:B------:R-:W-:Y:S05]  /*5330*/  CALL.REL.NOINC `($__internal_694_$__cuda_sm20_div_s64) ;  /* 0x0000001400907944 */ /* 0x000fea0003c00000 */
        /* <DEDUP_REMOVED lines=11> */
.L_x_31915:
[----:B------:R-:W-:Y:S05]  /*53f0*/  BSYNC.RECONVERGENT B1 ;  /* 0x0000000000017941 */ /* 0x000fea0003800200 */
.L_x_31913:
        /* <DEDUP_REMOVED lines=40> */
.L_x_31917:
[----:B------:R-:W-:Y:S01]  /*5680*/  MOV R26, R12 ;  /* 0x0000000c001a7202 */ /* 0x000fe20000000f00 */
[----:B------:R-:W-:Y:S01]  /*5690*/  IMAD.MOV.U32 R11, RZ, RZ, R13 ;  /* 0x000000ffff0b7224 */ /* 0x000fe200078e000d */
[----:B------:R-:W-:Y:S02]  /*56a0*/  MOV R10, R14 ;  /* 0x0000000e000a7202 */ /* 0x000fe40000000f00 */
[----:B------:R-:W-:Y:S02]  /*56b0*/  MOV R9, R15 ;  /* 0x0000000f00097202 */ /* 0x000fe40000000f00 */
[----:B------:R-:W-:-:S07]  /*56c0*/  MOV R8, 0x56e0 ;  /* 0x000056e000087802 */ /* 0x000fce0000000f00 */
[----:B------:R-:W-:Y:S05]  /*56d0*/  CALL.REL.NOINC `($__internal_694_$__cuda_sm20_div_s64) ;  /* 0x0000001000a87944 */ /* 0x000fea0003c00000 */
        /* <DEDUP_REMOVED lines=11> */
.L_x_31918:
[----:B------:R-:W-:Y:S05]  /*5790*/  BSYNC.RECONVERGENT B1 ;  /* 0x0000000000017941 */ /* 0x000fea0003800200 */
.L_x_31916:
        /* <DEDUP_REMOVED lines=40> */
.L_x_31920:
        /* <DEDUP_REMOVED lines=17> */
.L_x_31921:
[----:B------:R-:W-:Y:S05]  /*5b30*/  BSYNC.RECONVERGENT B1 ;  /* 0x0000000000017941 */ /* 0x000fea0003800200 */
.L_x_31919:
        /* <DEDUP_REMOVED lines=9> */
.L_x_31909:
        /* <DEDUP_REMOVED lines=35> */
.L_x_31924:
        /* <DEDUP_REMOVED lines=16> */
.L_x_31925:
[----:B------:R-:W-:Y:S05]  /*5f00*/  BSYNC.RECONVERGENT B1 ;  /* 0x0000000000017941 */ /* 0x000fea0003800200 */
.L_x_31923:
        /* <DEDUP_REMOVED lines=39> */
.L_x_31927:
        /* <DEDUP_REMOVED lines=17> */
.L_x_31928:
[----:B------:R-:W-:Y:S05]  /*6290*/  BSYNC.RECONVERGENT B1 ;  /* 0x0000000000017941 */ /* 0x000fea0003800200 */
.L_x_31926:
        /* <DEDUP_REMOVED lines=9> */
.L_x_31922:
        /* <DEDUP_REMOVED lines=31> */
.L_x_31930:
[----:B------:R-:W-:Y:S02]  /*6520*/  MOV R15, R23 ;  /* 0x00000017000f7202 */ /* 0x000fe40000000f00 */
[----:B------:R-:W-:Y:S02]  /*6530*/  MOV R23, R13 ;  /* 0x0000000d00177202 */ /* 0x000fe40000000f00 */
[----:B------:R-:W-:-:S07]  /*6540*/  MOV R24, 0x6560 ;  /* 0x0000656000187802 */ /* 0x000fce0000000f00 */
[----:B------:R-:W-:Y:S05]  /*6550*/  CALL.REL.NOINC `($__internal_695_$__cuda_sm20_rem_s64) ;  /* 0x0000000800547944 */ /* 0x000fea0003c00000 */
.L_x_31931:
[----:B------:R-:W-:Y:S05]  /*6560*/  BSYNC.RECONVERGENT B1 ;  /* 0x0000000000017941 */ /* 0x000fea0003800200 */
.L_x_31929:
[----:B------:R-:W0:Y:S02]  /*6570*/  LDC.64 R10, c[0x0][0x398] ;  /* 0x0000e600ff0a7b82 */ /* 0x000e240000000a00 */
[----:B0-----:R-:W-:-:S06]  /*6580*/  IMAD.WIDE.U32 R6, R7, 0x8, R10 ;  /* 0x0000000807067825 */ /* 0x001fcc00078e000a */
[----:B------:R-:W2:Y:S02]  /*6590*/  LDG.E.64 R6, desc[UR8][R6.64] ;  /* 0x0000000806067981 */ /* 0x000ea4000c1e1b00 */
[-C--:B--2---:R-:W-:Y:S02]  /*65a0*/  IMAD R3, R7, R8.reuse, RZ ;  /* 0x0000000807037224 */ /* 0x084fe400078e02ff */
[----:B------:R-:W-:-:S04]  /*65b0*/  IMAD.WIDE.U32 R4, R6, R8, R4 ;  /* 0x0000000806047225 */ /* 0x000fc800078e0004 */
[----:B------:R-:W-:-:S04]  /*65c0*/  IMAD R3, R6, R9, R3 ;  /* 0x0000000906037224 */ /* 0x000fc800078e0203 */
[----:B------:R-:W-:-:S07]  /*65d0*/  IMAD.IADD R5, R5, 0x1, R3 ;  /* 0x0000000105057824 */ /* 0x000fce00078e0203 */
.L_x_31882:
[----:B------:R-:W0:Y:S02]  /*65e0*/  LDCU.64 UR12, c[0x0][0x388] ;  /* 0x00007100ff0c77ac */ /* 0x000e240008000a00 */
[----:B0-----:R-:W-:-:S04]  /*65f0*/  IADD3 R4, P0, PT, R4, UR12, RZ ;  /* 0x0000000c04047c10 */ /* 0x001fc8000ff1e0ff */
[----:B------:R-:W-:-:S06]  /*6600*/  IADD3.X R5, PT, PT, R5, UR13, RZ, P0, !PT ;  /* 0x0000000d05057c10 */ /* 0x000fcc00087fe4ff */
[----:B------:R-:W2:Y:S04]  /*6610*/  LDG.E.U8 R5, desc[UR8][R4.64] ;  /* 0x0000000804057981 */ /* 0x000ea8000c1e1100 */
[----:B--2---:R1:W-:Y:S02]  /*6620*/  STS.U8 [R0+UR4], R5 ;  /* 0x0000000500007988 */ /* 0x0043e40008000004 */
.L_x_31881:
[----:B------:R-:W-:Y:S05]  /*6630*/  BSYNC.RECONVERGENT B0 ;  /* 0x0000000000007941 */ /* 0x000fea0003800200 */
.L_x_31833:
[----:B------:R-:W-:Y:S01]  /*6640*/  BAR.SYNC.DEFER_BLOCKING 0x0 ;  /* 0x0000000000007b1d */ /* 0x000fe20000010000 */
[----:B------:R-:W-:Y:S01]  /*6650*/  UISETP.GE.U32.AND UP0, UPT, UR5, 0x42, UPT ;  /* 0x000000420500788c */ /* 0x000fe2000bf06070 */
[----:B------:R-:W-:-:S08]  /*6660*/  ISETP.GT.U32.AND P1, PT, R0, 0x1f, PT ;  /* 0x0000001f0000780c */ /* 0x000fd00003f24070 */
[----:B------:R-:W-:Y:S05]  /*6670*/  BRA.U !UP0, `(.L_x_31932) ;  /* 0x0000000108287547 */ /* 0x000fea000b800000 */
.L_x_31933:
        /* <DEDUP_REMOVED lines=10> */
.L_x_31932:
        /* <DEDUP_REMOVED lines=38> */
        .weak           $__internal_694_$__cuda_sm20_div_s64
        .type           $__internal_694_$__cuda_sm20_div_s64,@function
        .size           $__internal_694_$__cuda_sm20_div_s64,($__internal_695_$__cuda_sm20_rem_s64 - $__internal_694_$__cuda_sm20_div_s64)
$__internal_694_$__cuda_sm20_div_s64:
        /* <DEDUP_REMOVED lines=82> */
[----:B------:R-:W-:Y:S06]  /*6ea0*/  RET.REL.NODEC R8 `(uncontiguous_prod_i8) ;  /* 0xffffff9008547950 */ /* 0x000fec0003c3ffff */
        .weak           $__internal_695_$__cuda_sm20_rem_s64
        .type           $__internal_695_$__cuda_sm20_rem_s64,@function
        .size           $__internal_695_$__cuda_sm20_rem_s64,(.L_x_32898 - $__internal_695_$__cuda_sm20_rem_s64)
$__internal_695_$__cuda_sm20_rem_s64:
        /* <DEDUP_REMOVED lines=76> */
[----:B------:R-:W-:Y:S06]  /*7370*/  RET.REL.NODEC R24 `(uncontiguous_prod_i8) ;  /* 0xffffff8c18207950 */ /* 0x000fec0003c3ffff */
.L_x_31934:
        /* <DEDUP_REMOVED lines=16> */
.L_x_32898:


//--------------------- .text.contiguous_prod_i8  --------------------------
	.section	.text.contiguous_prod_i8,"ax",@progbits
	.align	128
        .global         contiguous_prod_i8
        .type           contiguous_prod_i8,@function
        .size           contiguous_prod_i8,(.L_x_33600 - contiguous_prod_i8)
        .other          contiguous_prod_i8,@"STO_CUDA_ENTRY STV_DEFAULT"
contiguous_prod_i8:
.text.contiguous_prod_i8:
        /* <DEDUP_REMOVED lines=38> */
.L_x_31936:
[----:B------:R-:W-:Y:S05]  /*0260*/  BSYNC.RECONVERGENT B0 ;  /* 0x0000000000007941 */ /* 0x000fea0003800200 */
.L_x_31935:
[----:B------:R-:W-:Y:S01]  /*0270*/  BAR.SYNC.DEFER_BLOCKING 0x0 ;  /* 0x0000000000007b1d */ /* 0x000fe20000010000 */
[----:B------:R-:W-:Y:S01]  /*0280*/  UISETP.GE.U32.AND UP0, UPT, UR5, 0x42, UPT ;  /* 0x000000420500788c */ /* 0x000fe2000bf06070 */
[----:B------:R-:W-:-:S08]  /*0290*/  VIADD R2, R0, UR4 ;  /* 0x0000000400027c36 */ /* 0x000fd00008000000 */
[----:B------:R-:W-:Y:S05]  /*02a0*/  BRA.U !UP0, `(.L_x_31937) ;  /* 0x0000000108287547 */ /* 0x000fea000b800000 */
.L_x_31938:
        /* <DEDUP_REMOVED lines=10> */
.L_x_31937:
        /* <DEDUP_REMOVED lines=38> */
.L_x_31939:
        /* <DEDUP_REMOVED lines=13> */
.L_x_33600:


//--------------------- .text.contiguous_prod33_bool --------------------------
	.section	.text.contiguous_prod33_bool,"ax",@progbits
	.align	128
        .global         contiguous_prod33_bool
        .type           contiguous_prod33_bool,@function
        .size           contiguous_prod33_bool,(.L_x_33601 - contiguous_prod33_bool)
        .other          contiguous_prod33_bool,@"STO_CUDA_ENTRY STV_DEFAULT"
contiguous_prod33_bool:
.text.contiguous_prod33_bool:
        /* <DEDUP_REMOVED lines=49> */
.L_x_31942:
        /* <DEDUP_REMOVED lines=28> */
.L_x_31941:
        /* <DEDUP_REMOVED lines=18> */
.L_x_31944:
        /* <DEDUP_REMOVED lines=11> */
.L_x_31945:
[----:B------:R-:W-:-:S06]  /*06a0*/  @!P1 IMAD R7, R10, UR8, R7 ;  /* 0x000000080a079c24 */ /* 0x000fcc000f8e0207 */
[----:B------:R-:W0:Y:S02]  /*06b0*/  @!P1 LDS.U8 R7, [R7] ;  /* 0x0000000007079984 */ /* 0x000e240000000000 */
[----:B0-----:R-:W-:-:S13]  /*06c0*/  @!P1 ISETP.NE.AND P0, PT, R7, RZ, P0 ;  /* 0x000000ff0700920c */ /* 0x001fda0000705270 */
.L_x_31943:
[----:B------:R-:W-:-:S04]  /*06d0*/  SEL R7, RZ, 0x1, !P0 ;  /* 0x00000001ff077807 */ /* 0x000fc80004000000 */
[----:B------:R-:W-:Y:S01]  /*06e0*/  PRMT R6, R7, 0x7610, R6 ;  /* 0x0000761007067816 */ /* 0x000fe20000000006 */
[----:B------:R3:W-:Y:S06]  /*06f0*/  STS.U8 [R0+UR4], R7 ;  /* 0x0000000700007988 */ /* 0x0007ec0008000004 */
.L_x_31940:
        /* <DEDUP_REMOVED lines=8> */
.L_x_31946:
        /* <DEDUP_REMOVED lines=16> */
.L_x_33601:


//--------------------- .text.contiguous_prod3_bool --------------------------
	.section	.text.contiguous_prod3_bool,"ax",@progbits
	.align	128
        .global         contiguous_prod3_bool
        .type           contiguous_prod3_bool,@function
        .size           contiguous_prod3_bool,(.L_x_32900 - contiguous_prod3_bool)
        .other          contiguous_prod3_bool,@"STO_CUDA_ENTRY STV_DEFAULT"
contiguous_prod3_bool:
.text.contiguous_prod3_bool:
        /* <DEDUP_REMOVED lines=43> */
.L_x_31965:
        /* <DEDUP_REMOVED lines=27> */
.L_x_31949:
[----:B------:R-:W-:Y:S01]  /*0460*/  IMAD.MOV.U32 R30, RZ, RZ, R32 ;  /* 0x000000ffff1e7224 */ /* 0x000fe200078e0020 */
[----:B------:R-:W-:Y:S01]  /*0470*/  MOV R0, R36 ;  /* 0x0000002400007202 */ /* 0x000fe20000000f00 */
[----:B------:R-:W-:Y:S01]  /*0480*/  IMAD.MOV.U32 R3, RZ, RZ, R37 ;  /* 0x000000ffff037224 */ /* 0x000fe200078e0025 */
[----:B------:R-:W-:-:S07]  /*0490*/  MOV R8, 0x4b0 ;  /* 0x000004b000087802 */ /* 0x000fce0000000f00 */
[----:B01-3--:R-:W-:Y:S05]  /*04a0*/  CALL.REL.NOINC `($__internal_696_$__cuda_sm20_div_s64) ;  /* 0x0000003000a47944 */ /* 0x00bfea0003c00000 */
        /* <DEDUP_REMOVED lines=9> */
.L_x_31950:
        /* <DEDUP_REMOVED lines=33> */
.L_x_31951:
[----:B------:R-:W-:Y:S01]  /*0750*/  MOV R0, R36 ;  /* 0x0000002400007202 */ /* 0x000fe20000000f00 */
[----:B------:R-:W-:Y:S01]  /*0760*/  IMAD.MOV.U32 R3, RZ, RZ, R37 ;  /* 0x000000ffff037224 */ /* 0x000fe200078e0025 */
[----:B------:R-:W-:-:S07]  /*0770*/  MOV R8, 0x790 ;  /* 0x0000079000087802 */ /* 0x000fce0000000f00 */
[----:B---3--:R-:W-:Y:S05]  /*0780*/  CALL.REL.NOINC `($__internal_696_$__cuda_sm20_div_s64) ;  /* 0x0000002c00ec7944 */ /* 0x008fea0003c00000 */
        /* <DEDUP_REMOVED lines=10> */
.L_x_31952:
        /* <DEDUP_REMOVED lines=34> */
.L_x_31953:
[----:B------:R-:W-:Y:S01]  /*0a50*/  MOV R30, R28 ;  /* 0x0000001c001e7202 */ /* 0x000fe20000000f00 */
[----:B------:R-:W-:Y:S01]  /*0a60*/  IMAD.MOV.U32 R0, RZ, RZ, R36 ;  /* 0x000000ffff007224 */ /* 0x000fe200078e0024 */
[----:B------:R-:W-:Y:S02]  /*0a70*/  MOV R3, R37 ;  /* 0x0000002500037202 */ /* 0x000fe40000000f00 */
[----:B------:R-:W-:-:S07]  /*0a80*/  MOV R8, 0xaa0 ;  /* 0x00000aa000087802 */ /* 0x000fce0000000f00 */
[----:B---3--:R-:W-:Y:S05]  /*0a90*/  CALL.REL.NOINC `($__internal_696_$__cuda_sm20_div_s64) ;  /* 0x0000002c00287944 */ /* 0x008fea0003c00000 */
        /* <DEDUP_REMOVED lines=10> */
.L_x_31954:
        /* <DEDUP_REMOVED lines=33> */
.L_x_31955:
[----:B------:R-:W-:Y:S01]  /*0d50*/  MOV R0, R36 ;  /* 0x0000002400007202 */ /* 0x000fe20000000f00 */
[----:B------:R-:W-:Y:S01]  /*0d60*/  IMAD.MOV.U32 R3, RZ, RZ, R37 ;  /* 0x000000ffff037224 */ /* 0x000fe200078e0025 */
[----:B------:R-:W-:-:S07]  /*0d70*/  MOV R8, 0xd90 ;  /* 0x00000d9000087802 */ /* 0x000fce0000000f00 */
[----:B---3--:R-:W-:Y:S05]  /*0d80*/  CALL.REL.NOINC `($__internal_696_$__cuda_sm20_div_s64) ;  /* 0x00000028006c7944 */ /* 0x008fea0003c00000 */
        /* <DEDUP_REMOVED lines=9> */
.L_x_31956:
        /* <DEDUP_REMOVED lines=34> */
.L_x_31957:
[----:B------:R-:W-:Y:S01]  /*1040*/  IMAD.MOV.U32 R30, RZ, RZ, R28 ;  /* 0x000000ffff1e7224 */ /* 0x000fe200078e001c */
        /* <DEDUP_REMOVED lines=13> */
.L_x_31958:
        /* <DEDUP_REMOVED lines=34> */
.L_x_31959:
        /* <DEDUP_REMOVED lines=14> */
.L_x_31960:
        /* <DEDUP_REMOVED lines=34> */
.L_x_31961:
[----:B------:R-:W-:Y:S01]  /*1640*/  IMAD.MOV.U32 R30, RZ, RZ, R28 ;  /* 0x000000ffff1e7224 */ /* 0x000fe200078e001c */
        /* <DEDUP_REMOVED lines=14> */
.L_x_31962:
        /* <DEDUP_REMOVED lines=34> */
.L_x_31963:
[----:B------:R-:W-:Y:S01]  /*1950*/  MOV R0, R36 ;  /* 0x0000002400007202 */ /* 0x000fe20000000f00 */
[----:B------:R-:W-:Y:S01]  /*1960*/  IMAD.MOV.U32 R3, RZ, RZ, R37 ;  /* 0x000000ffff037224 */ /* 0x000fe200078e0025 */
[----:B------:R-:W-:-:S07]  /*1970*/  MOV R8, 0x1990 ;  /* 0x0000199000087802 */ /* 0x000fce0000000f00 */
[----:B---3--:R-:W-:Y:S05]  /*1980*/  CALL.REL.NOINC `($__internal_696_$__cuda_sm20_div_s64) ;  /* 0x0000001c006c7944 */ /* 0x008fea0003c00000 */
        /* <DEDUP_REMOVED lines=9> */
.L_x_31964:
        /* <DEDUP_REMOVED lines=13> */
.L_x_31948:
        /* <DEDUP_REMOVED lines=33> */
.L_x_31967:
[----:B------:R-:W-:Y:S01]  /*1d00*/  IMAD.MOV.U32 R30, RZ, RZ, R32 ;  /* 0x000000ffff1e7224 */ /* 0x000fe200078e0020 */
[----:B------:R-:W-:Y:S01]  /*1d10*/  MOV R0, R16 ;  /* 0x0000001000007202 */ /* 0x000fe20000000f00 */
[----:B------:R-:W-:Y:S01]  /*1d20*/  IMAD.MOV.U32 R3, RZ, RZ, R17 ;  /* 0x000000ffff037224 */ /* 0x000fe200078e0011 */
[----:B------:R-:W-:-:S07]  /*1d30*/  MOV R8, 0x1d50 ;  /* 0x00001d5000087802 */ /* 0x000fce0000000f00 */
[----:B------:R-:W-:Y:S05]  /*1d40*/  CALL.REL.NOINC `($__internal_696_$__cuda_sm20_div_s64) ;  /* 0x00000018007c7944 */ /* 0x000fea0003c00000 */
        /* <DEDUP_REMOVED lines=9> */
.L_x_31968:
        /* <DEDUP_REMOVED lines=35> */
.L_x_31969:
        /* <DEDUP_REMOVED lines=13> */
.L_x_31970:
        /* <DEDUP_REMOVED lines=36> */
.L_x_31971:
[----:B------:R-:W-:Y:S01]  /*2320*/  IMAD.MOV.U32 R30, RZ, RZ, R20 ;  /* 0x000000ffff1e7224 */ /* 0x000fe200078e0014 */
[----:B------:R-:W-:Y:S01]  /*2330*/  MOV R0, R18 ;  /* 0x0000001200007202 */ /* 0x000fe20000000f00 */
[----:B------:R-:W-:Y:S01]  /*2340*/  IMAD.MOV.U32 R3, RZ, RZ, R19 ;  /* 0x000000ffff037224 */ /* 0x000fe200078e0013 */
[----:B------:R-:W-:-:S07]  /*2350*/  MOV R8, 0x2370 ;  /* 0x0000237000087802 */ /* 0x000fce0000000f00 */
[----:B------:R-:W-:Y:S05]  /*2360*/  CALL.REL.NOINC `($__internal_696_$__cuda_sm20_div_s64) ;  /* 0x0000001000f47944 */ /* 0x000fea0003c00000 */
        /* <DEDUP_REMOVED lines=10> */
.L_x_31972:
        /* <DEDUP_REMOVED lines=37> */
.L_x_31973:
[----:B------:R-:W-:Y:S01]  /*2660*/  IMAD.MOV.U32 R0, RZ, RZ, R18 ;  /* 0x000000ffff007224 */ /* 0x000fe200078e0012 */
[----:B------:R-:W-:Y:S02]  /*2670*/  MOV R3, R19 ;  /* 0x0000001300037202 */ /* 0x000fe40000000f00 */
[----:B------:R-:W-:-:S07]  /*2680*/  MOV R8, 0x26a0 ;  /* 0x000026a000087802 */ /* 0x000fce0000000f00 */
[----:B------:R-:W-:Y:S05]  /*2690*/  CALL.REL.NOINC `($__internal_696_$__cuda_sm20_div_s64) ;  /* 0x0000001000287944 */ /* 0x000fea0003c00000 */
        /* <DEDUP_REMOVED lines=8> */
.L_x_31974:
        /* <DEDUP_REMOVED lines=10> */
.L_x_31966:
        /* <DEDUP_REMOVED lines=31> */
.L_x_31976:
[----:B------:R-:W-:Y:S01]  /*29b0*/  MOV R30, R32 ;  /* 0x00000020001e7202 */ /* 0x000fe20000000f00 */
[----:B------:R-:W-:Y:S01]  /*29c0*/  IMAD.MOV.U32 R0, RZ, RZ, R16 ;  /* 0x000000ffff007224 */ /* 0x000fe200078e0010 */
[----:B------:R-:W-:Y:S02]  /*29d0*/  MOV R3, R17 ;  /* 0x0000001100037202 */ /* 0x000fe40000000f00 */
[----:B------:R-:W-:-:S07]  /*29e0*/  MOV R8, 0x2a00 ;  /* 0x00002a0000087802 */ /* 0x000fce0000000f00 */
[----:B------:R-:W-:Y:S05]  /*29f0*/  CALL.REL.NOINC `($__internal_696_$__cuda_sm20_div_s64) ;  /* 0x0000000c00507944 */ /* 0x000fea0003c00000 */
        /* <DEDUP_REMOVED lines=9> */
.L_x_31977:
        /* <DEDUP_REMOVED lines=36> */
.L_x_31978:
[----:B------:R-:W-:Y:S01]  /*2cd0*/  IMAD.MOV.U32 R0, RZ, RZ, R18 ;  /* 0x000000ffff007224 */ /* 0x000fe200078e0012 */
[----:B------:R-:W-:Y:S02]  /*2ce0*/  MOV R3, R19 ;  /* 0x0000001300037202 */ /* 0x000fe40000000f00 */
[----:B------:R-:W-:-:S07]  /*2cf0*/  MOV R8, 0x2d10 ;  /* 0x00002d1000087802 */ /* 0x000fce0000000f00 */
[----:B------:R-:W-:Y:S05]  /*2d00*/  CALL.REL.NOINC `($__internal_696_$__cuda_sm20_div_s64) ;  /* 0x00000008008c7944 */ /* 0x000fea0003c00000 */
        /* <DEDUP_REMOVED lines=8> */
.L_x_31979:
        /* <DEDUP_REMOVED lines=10> */
.L_x_31975:
        /* <DEDUP_REMOVED lines=29> */
.L_x_31980:
[----:B------:R-:W-:-:S07]  /*3000*/  MOV R0, 0x3020 ;  /* 0x0000302000007802 */ /* 0x000fce0000000f00 */
[----:B------:R-:W-:Y:S05]  /*3010*/  CALL.REL.NOINC `($__internal_697_$__cuda_sm20_rem_s64) ;  /* 0x0000000c00147944 */ /* 0x000fea0003c00000 */
[----:B------:R-:W-:Y:S01]  /*3020*/  IMAD.MOV.U32 R8, RZ, RZ, R3 ;  /* 0x000000ffff087224 */ /* 0x000fe200078e0003 */
[----:B------:R-:W-:-:S07]  /*3030*/  MOV R9, R10 ;  /* 0x0000000a00097202 */ /* 0x000fce0000000f00 */
.L_x_31981:
[----:B------:R-:W0:Y:S02]  /*3040*/  LDC.64 R10, c[0x0][0x398] ;  /* 0x0000e600ff0a7b82 */ /* 0x000e240000000a00 */
[----:B0-----:R-:W-:-:S06]  /*3050*/  IMAD.WIDE.U32 R2, R2, 0x8, R10 ;  /* 0x0000000802027825 */ /* 0x001fcc00078e000a */
[----:B------:R-:W2:Y:S02]  /*3060*/  LDG.E.64 R2, desc[UR10][R2.64] ;  /* 0x0000000a02027981 */ /* 0x000ea4000c1e1b00 */
[-C--:B--2---:R-:W-:Y:S02]  /*3070*/  IMAD R11, R3, R8.reuse, RZ ;  /* 0x00000008030b7224 */ /* 0x084fe400078e02ff */
[----:B------:R-:W-:-:S04]  /*3080*/  IMAD.WIDE.U32 R28, R2, R8, R28 ;  /* 0x00000008021c7225 */ /* 0x000fc800078e001c */
[----:B------:R-:W-:-:S05]  /*3090*/  IMAD R11, R2, R9, R11 ;  /* 0x00000009020b7224 */ /* 0x000fca00078e020b */
[----:B------:R-:W-:-:S07]  /*30a0*/  IADD3 R29, PT, PT, R29, R11, RZ ;  /* 0x0000000b1d1d7210 */ /* 0x000fce0007ffe0ff */
.L_x_31947:
        /* <DEDUP_REMOVED lines=33> */
.L_x_31984:
        /* <DEDUP_REMOVED lines=28> */
.L_x_31983:
        /* <DEDUP_REMOVED lines=18> */
.L_x_31986:
        /* <DEDUP_REMOVED lines=11> */
.L_x_31987:
[----:B------:R-:W-:-:S06]  /*3650*/  @!P2 IMAD R0, R3, UR8, R0 ;  /* 0x000000080300ac24 */ /* 0x000fcc000f8e0200 */
[----:B------:R-:W1:Y:S02]  /*3660*/  @!P2 LDS.U8 R0, [R0] ;  /* 0x000000000000a984 */ /* 0x000e640000000000 */
[----:B-1----:R-:W-:-:S13]  /*3670*/  @!P2 ISETP.NE.AND P0, PT, R0, RZ, P0 ;  /* 0x000000ff0000a20c */ /* 0x002fda0000705270 */
.L_x_31985:
[----:B------:R-:W-:-:S04]  /*3680*/  SEL R3, RZ, 0x1, !P0 ;  /* 0x00000001ff037807 */ /* 0x000fc80004000000 */
[----:B------:R-:W-:Y:S01]  /*3690*/  PRMT R7, R3, 0x7610, R7 ;  /* 0x0000761003077816 */ /* 0x000fe20000000007 */
[----:B------:R1:W-:Y:S06]  /*36a0*/  STS.U8 [R6+UR4], R3 ;  /* 0x0000000306007988 */ /* 0x0003ec0008000004 */
.L_x_31982:
        /* <DEDUP_REMOVED lines=9> */
        .weak           $__internal_696_$__cuda_sm20_div_s64
        .type           $__internal_696_$__cuda_sm20_div_s64,@function
        .size           $__internal_696_$__cuda_sm20_div_s64,($__internal_697_$__cuda_sm20_rem_s64 - $__internal_696_$__cuda_sm20_div_s64)
$__internal_696_$__cuda_sm20_div_s64:
        /* <DEDUP_REMOVED lines=82> */
[----:B------:R-:W-:Y:S06]  /*3c60*/  RET.REL.NODEC R8 `(contiguous_prod3_bool) ;  /* 0xffffffc008e47950 */ /* 0x000fec0003c3ffff */
        .weak           $__internal_697_$__cuda_sm20_rem_s64
        .type           $__internal_697_$__cuda_sm20_rem_s64,@function
        .size           $__internal_697_$__cuda_sm20_rem_s64,(.L_x_32900 - $__internal_697_$__cuda_sm20_rem_s64)
$__internal_697_$__cuda_sm20_rem_s64:
        /* <DEDUP_REMOVED lines=66> */
[----:B------:R-:W-:Y:S06]  /*4090*/  RET.REL.NODEC R8 `(contiguous_prod3_bool) ;  /* 0xffffffbc08d87950 */ /* 0x000fec0003c3ffff */
.L_x_31988:
        /* <DEDUP_REMOVED lines=14> */
.L_x_32900:


//--------------------- .text.contiguous_prod22_bool --------------------------
	.section	.text.contiguous_prod22_bool,"ax",@progbits
	.align	128
        .global         contiguous_prod22_bool
        .type           contiguous_prod22_bool,@function
        .size           contiguous_prod22_bool,(.L_x_33603 - contiguous_prod22_bool)
        .other          contiguous_prod22_bool,@"STO_CUDA_ENTRY STV_DEFAULT"
contiguous_prod22_bool:
.text.contiguous_prod22_bool:
        /* <DEDUP_REMOVED lines=50> */
.L_x_31990:
[----:B------:R-:W-:Y:S05]  /*0320*/  BSYNC.RECONVERGENT B0 ;  /* 0x0000000000007941 */ /* 0x000fea0003800200 */
.L_x_31989:
[----:B------:R-:W-:Y:S01]  /*0330*/  BAR.SYNC.DEFER_BLOCKING 0x0 ;  /* 0x0000000000007b1d */ /* 0x000fe20000010000 */
[----:B------:R-:W-:Y:S01]  /*0340*/  UISETP.GE.U32.AND UP0, UPT, UR5, 0x42, UPT ;  /* 0x000000420500788c */ /* 0x000fe2000bf06070 */
[----:B------:R-:W-:-:S08]  /*0350*/  VIADD R2, R0, UR4 ;  /* 0x0000000400027c36 */ /* 0x000fd00008000000 */
[----:B------:R-:W-:Y:S05]  /*0360*/  BRA.U !UP0, `(.L_x_31991) ;  /* 0x0000000108307547 */ /* 0x000fea000b800000 */
.L_x_31992:
        /* <DEDUP_REMOVED lines=12> */
.L_x_31991:
        /* <DEDUP_REMOVED lines=56> */
.L_x_31993:
        /* <DEDUP_REMOVED lines=13> */
.L_x_33603:


//--------------------- .text.contiguous_prod2_bool --------------------------
	.section	.text.contiguous_prod2_bool,"ax",@progbits
	.align	128
        .global         contiguous_prod2_bool
        .type           contiguous_prod2_bool,@function
        .size           contiguous_prod2_bool,(.L_x_32902 - contiguous_prod2_bool)
        .other          contiguous_prod2_bool,@"STO_CUDA_ENTRY STV_DEFAULT"
contiguous_prod2_bool:
.text.contiguous_prod2_bool:
        /* <DEDUP_REMOVED lines=49> */
.L_x_32022:
        /* <DEDUP_REMOVED lines=32> */
.L_x_31999:
[----:B------:R-:W-:Y:S01]  /*0510*/  IMAD.MOV.U32 R26, RZ, RZ, R4 ;  /* 0x000000ffff1a7224 */ /* 0x000fe200078e0004 */
[----:B------:R-:W-:Y:S01]  /*0520*/  MOV R11, R3 ;  /* 0x00000003000b7202 */ /* 0x000fe20000000f00 */
[----:B------:R-:W-:Y:S01]  /*0530*/  IMAD.MOV.U32 R10, RZ, RZ, R22 ;  /* 0x000000ffff0a7224 */ /* 0x000fe200078e0016 */
[----:B------:R-:W-:Y:S02]  /*0540*/  MOV R9, R23 ;  /* 0x0000001700097202 */ /* 0x000fe40000000f00 */
[----:B------:R-:W-:-:S07]  /*0550*/  MOV R8, 0x570 ;  /* 0x0000057000087802 */ /* 0x000fce0000000f00 */
[----:B-1----:R-:W-:Y:S05]  /*0560*/  CALL.REL.NOINC `($__internal_698_$__cuda_sm20_div_s64) ;  /* 0x00000064006c7944 */ /* 0x002fea0003c00000 */
        /* <DEDUP_REMOVED lines=10> */
.L_x_32000:
[----:B------:R-:W-:Y:S05]  /*0610*/  BSYNC.RECONVERGENT B1 ;  /* 0x0000000000017941 */ /* 0x000fea0003800200 */
.L_x_31998:
        /* <DEDUP_REMOVED lines=34> */
.L_x_32002:
[----:B------:R-:W-:Y:S01]  /*0840*/  IMAD.MOV.U32 R26, RZ, RZ, R18 ;  /* 0x000000ffff1a7224 */ /* 0x000fe200078e0012 */
[----:B------:R-:W-:Y:S01]  /*0850*/  MOV R11, R19 ;  /* 0x00000013000b7202 */ /* 0x000fe20000000f00 */
[----:B------:R-:W-:Y:S01]  /*0860*/  IMAD.MOV.U32 R10, RZ, RZ, R22 ;  /* 0x000000ffff0a7224 */ /* 0x000fe200078e0016 */
[----:B------:R-:W-:Y:S02]  /*0870*/  MOV R9, R23 ;  /* 0x0000001700097202 */ /* 0x000fe40000000f00 */
[----:B------:R-:W-:-:S07]  /*0880*/  MOV R8, 0x8a0 ;  /* 0x000008a000087802 */ /* 0x000fce0000000f00 */
[----:B------:R-:W-:Y:S05]  /*0890*/  CALL.REL.NOINC `($__internal_698_$__cuda_sm20_div_s64) ;  /* 0x0000006000a07944 */ /* 0x000fea0003c00000 */
        /* <DEDUP_REMOVED lines=8> */
.L_x_32003:
[----:B------:R-:W-:Y:S05]  /*0920*/  BSYNC.RECONVERGENT B1 ;  /* 0x0000000000017941 */ /* 0x000fea0003800200 */
.L_x_32001:
        /* <DEDUP_REMOVED lines=33> */
.L_x_32005:
[----:B------:R-:W-:Y:S01]  /*0b40*/  MOV R26, R36 ;  /* 0x00000024001a7202 */ /* 0x000fe20000000f00 */
[----:B------:R-:W-:Y:S01]  /*0b50*/  IMAD.MOV.U32 R11, RZ, RZ, R37 ;  /* 0x000000ffff0b7224 */ /* 0x000fe200078e0025 */
[----:B------:R-:W-:Y:S01]  /*0b60*/  MOV R10, R18 ;  /* 0x00000012000a7202 */ /* 0x000fe20000000f00 */
[----:B------:R-:W-:Y:S01]  /*0b70*/  IMAD.MOV.U32 R9, RZ, RZ, R19 ;  /* 0x000000ffff097224 */ /* 0x000fe200078e0013 */
[----:B------:R-:W-:-:S07]  /*0b80*/  MOV R8, 0xba0 ;  /* 0x00000ba000087802 */ /* 0x000fce0000000f00 */
[----:B------:R-:W-:Y:S05]  /*0b90*/  CALL.REL.NOINC `($__internal_698_$__cuda_sm20_div_s64) ;  /* 0x0000005c00e07944 */ /* 0x000fea0003c00000 */
        /* <DEDUP_REMOVED lines=10> */
.L_x_32006:
[----:B------:R-:W-:Y:S05]  /*0c40*/  BSYNC.RECONVERGENT B1 ;  /* 0x0000000000017941 */ /* 0x000fea0003800200 */
.L_x_32004:
        /* <DEDUP_REMOVED lines=35> */
.L_x_32008:
[----:B------:R-:W-:Y:S01]  /*0e80*/  IMAD.MOV.U32 R26, RZ, RZ, R22 ;  /* 0x000000ffff1a7224 */ /* 0x000fe200078e0016 */
[----:B------:R-:W-:Y:S01]  /*0e90*/  MOV R11, R23 ;  /* 0x00000017000b7202 */ /* 0x000fe20000000f00 */
[----:B------:R-:W-:Y:S01]  /*0ea0*/  IMAD.MOV.U32 R10, RZ, RZ, R18 ;  /* 0x000000ffff0a7224 */ /* 0x000fe200078e0012 */
[----:B------:R-:W-:Y:S02]  /*0eb0*/  MOV R9, R19 ;  /* 0x0000001300097202 */ /* 0x000fe40000000f00 */
[----:B------:R-:W-:-:S07]  /*0ec0*/  MOV R8, 0xee0 ;  /* 0x00000ee000087802 */ /* 0x000fce0000000f00 */
[----:B------:R-:W-:Y:S05]  /*0ed0*/  CALL.REL.NOINC `($__internal_698_$__cuda_sm20_div_s64) ;  /* 0x0000005c00107944 */ /* 0x000fea0003c00000 */
        /* <DEDUP_REMOVED lines=11> */
.L_x_32009:
[----:B------:R-:W-:Y:S05]  /*0f90*/  BSYNC.RECONVERGENT B1 ;  /* 0x0000000000017941 */ /* 0x000fea0003800200 */
.L_x_32007:
        /* <DEDUP_REMOVED lines=36> */
.L_x_32011:
        /* <DEDUP_REMOVED lines=16> */
.L_x_32012:
[----:B------:R-:W-:Y:S05]  /*12e0*/  BSYNC.RECONVERGENT B1 ;  /* 0x0000000000017941 */ /* 0x000fea0003800200 */
.L_x_32010:
        /* <DEDUP_REMOVED lines=35> */
.L_x_32014:
[----:B------:R-:W-:Y:S01]  /*1520*/  IMAD.MOV.U32 R26, RZ, RZ, R42 ;  /* 0x000000ffff1a7224 */ /* 0x000fe200078e002a */
[----:B------:R-:W-:Y:S01]  /*1530*/  MOV R11, R43 ;  /* 0x0000002b000b7202 */ /* 0x000fe20000000f00 */
[----:B------:R-:W-:Y:S01]  /*1540*/  IMAD.MOV.U32 R10, RZ, RZ, R18 ;  /* 0x000000ffff0a7224 */ /* 0x000fe200078e0012 */
[----:B------:R-:W-:Y:S02]  /*1550*/  MOV R9, R19 ;  /* 0x0000001300097202 */ /* 0x000fe40000000f00 */
[----:B------:R-:W-:-:S07]  /*1560*/  MOV R8, 0x1580 ;  /* 0x0000158000087802 */ /* 0x000fce0000000f00 */
[----:B------:R-:W-:Y:S05]  /*1570*/  CALL.REL.NOINC `($__internal_698_$__cuda_sm20_div_s64) ;  /* 0x0000005400687944 */ /* 0x000fea0003c00000 */
        /* <DEDUP_REMOVED lines=11> */
.L_x_32015:
[----:B------:R-:W-:Y:S05]  /*1630*/  BSYNC.RECONVERGENT B1 ;  /* 0x0000000000017941 */ /* 0x000fea0003800200 */
.L_x_32013:
        /* <DEDUP_REMOVED lines=35> */
.L_x_32017:
[----:B------:R-:W-:Y:S01]  /*1870*/  IMAD.MOV.U32 R26, RZ, RZ, R38 ;  /* 0x000000ffff1a7224 */ /* 0x000fe200078e0026 */
[----:B------:R-:W-:Y:S01]  /*1880*/  MOV R11, R39 ;  /* 0x00000027000b7202 */ /* 0x000fe20000000f00 */
[----:B------:R-:W-:Y:S01]  /*1890*/  IMAD.MOV.U32 R10, RZ, RZ, R20 ;  /* 0x000000ffff0a7224 */ /* 0x000fe200078e0014 */
[----:B------:R-:W-:Y:S02]  /*18a0*/  MOV R9, R21 ;  /* 0x0000001500097202 */ /* 0x000fe40000000f00 */
[----:B------:R-:W-:-:S07]  /*18b0*/  MOV R8, 0x18d0 ;  /* 0x000018d000087802 */ /* 0x000fce0000000f00 */
[----:B------:R-:W-:Y:S05]  /*18c0*/  CALL.REL.NOINC `($__internal_698_$__cuda_sm20_div_s64) ;  /* 0x0000005000947944 */ /* 0x000fea0003c00000 */
        /* <DEDUP_REMOVED lines=11> */
.L_x_32018:
[----:B------:R-:W-:Y:S05]  /*1980*/  BSYNC.RECONVERGENT B1 ;  /* 0x0000000000017941 */ /* 0x000fea0003800200 */
.L_x_32016:
        /* <DEDUP_REMOVED lines=35> */
.L_x_32020:
[----:B------:R-:W-:Y:S01]  /*1bc0*/  IMAD.MOV.U32 R26, RZ, RZ, R18 ;  /* 0x000000ffff1a7224 */ /* 0x000fe200078e0012 */
[----:B------:R-:W-:Y:S01]  /*1bd0*/  MOV R11, R19 ;  /* 0x00000013000b7202 */ /* 0x000fe20000000f00 */
[----:B------:R-:W-:Y:S01]  /*1be0*/  IMAD.MOV.U32 R10, RZ, RZ, R20 ;  /* 0x000000ffff0a7224 */ /* 0x000fe200078e0014 */
[----:B------:R-:W-:Y:S02]  /*1bf0*/  MOV R9, R21 ;  /* 0x0000001500097202 */ /* 0x000fe40000000f00 */
[----:B------:R-:W-:-:S07]  /*1c00*/  MOV R8, 0x1c20 ;  /* 0x00001c2000087802 */ /* 0x000fce0000000f00 */
[----:B------:R-:W-:Y:S05]  /*1c10*/  CALL.REL.NOINC `($__internal_698_$__cuda_sm20_div_s64) ;  /* 0x0000004c00c07944 */ /* 0x000fea0003c00000 */
        /* <DEDUP_REMOVED lines=11> */
.L_x_32021:
[----:B------:R-:W-:Y:S05]  /*1cd0*/  BSYNC.RECONVERGENT B1 ;  /* 0x0000000000017941 */ /* 0x000fea0003800200 */
.L_x_32019:
        /* <DEDUP_REMOVED lines=9> */
.L_x_31997:
        /* <DEDUP_REMOVED lines=35> */
.L_x_32025:
        /* <DEDUP_REMOVED lines=16> */
.L_x_32026:
[----:B------:R-:W-:Y:S05]  /*20a0*/  BSYNC.RECONVERGENT B1 ;  /* 0x0000000000017941 */ /* 0x000fea0003800200 */
.L_x_32024:
        /* <DEDUP_REMOVED lines=34> */
.L_x_32028:
        /* <DEDUP_REMOVED lines=14> */
.L_x_32029:
[----:B------:R-:W-:Y:S05]  /*23b0*/  BSYNC.RECONVERGENT B1 ;  /* 0x0000000000017941 */ /* 0x000fea0003800200 */
.L_x_32027:
        /* <DEDUP_REMOVED lines=35> */
.L_x_32031:
[----:B------:R-:W-:Y:S01]  /*25f0*/  MOV R26, R22 ;  /* 0x00000016001a7202 */ /* 0x000fe20000000f00 */
[----:B------:R-:W-:Y:S01]  /*2600*/  IMAD.MOV.U32 R11, RZ, RZ, R23 ;  /* 0x000000ffff0b7224 */ /* 0x000fe200078e0017 */
[----:B------:R-:W-:Y:S01]  /*2610*/  MOV R10, R14 ;  /* 0x0000000e000a7202 */ /* 0x000fe20000000f00 */
[----:B------:R-:W-:Y:S01]  /*2620*/  IMAD.MOV.U32 R9, RZ, RZ, R15 ;  /* 0x000000ffff097224 */ /* 0x000fe200078e000f */
[----:B------:R-:W-:-:S07]  /*2630*/  MOV R8, 0x2650 ;  /* 0x0000265000087802 */ /* 0x000fce0000000f00 */
[----:B------:R-:W-:Y:S05]  /*2640*/  CALL.REL.NOINC `($__internal_698_$__cuda_sm20_div_s64) ;  /* 0x0000004400347944 */ /* 0x000fea0003c00000 */
        /* <DEDUP_REMOVED lines=11> */
.L_x_32032:
[----:B------:R-:W-:Y:S05]  /*2700*/  BSYNC.RECONVERGENT B1 ;  /* 0x0000000000017941 */ /* 0x000fea0003800200 */
.L_x_32030:
        /* <DEDUP_REMOVED lines=35> */
.L_x_32034:
        /* <DEDUP_REMOVED lines=16> */
.L_x_32035:
[----:B------:R-:W-:Y:S05]  /*2a40*/  BSYNC.RECONVERGENT B1 ;  /* 0x0000000000017941 */ /* 0x000fea0003800200 */
.L_x_32033:
[----:B------:R-:W-:Y:S01]  /*2a50*/  IMAD R9, R9, R22, RZ ;  /* 0x0000001609097224 */ /* 0x000fe200078e02ff */
[----:B------:R-:W-:Y:S01]  /*2a60*/  IADD3 R5, PT, PT, R5, -0x2, RZ ;  /* 0xfffffffe05057810 */ /* 0x000fe20007ffe0ff */
[----:B------:R-:W-:Y:S02]  /*2a70*/  IMAD.MOV.U32 R6, RZ, RZ, R20 ;  /* 0x000000ffff067224 */ /* 0x000fe400078e0014 */
[-C--:B------:R-:W-:Y:S02]  /*2a80*/  IMAD R9, R23, R8.reuse, R9 ;  /* 0x0000000817097224 */ /* 0x080fe400078e0209 */
[----:B------:R-:W-:-:S04]  /*2a90*/  IMAD.WIDE.U32 R20, R22, R8, R6 ;  /* 0x0000000816147225 */ /* 0x000fc800078e0006 */
[----:B------:R-:W-:-:S07]  /*2aa0*/  IMAD.IADD R21, R21, 0x1, R9 ;  /* 0x0000000115157824 */ /* 0x000fce00078e0209 */
.L_x_32023:
        /* <DEDUP_REMOVED lines=31> */
.L_x_32037:
[----:B------:R-:W-:Y:S01]  /*2ca0*/  MOV R23, R3 ;  /* 0x0000000300177202 */ /* 0x000fe20000000f00 */
[----:B------:R-:W-:Y:S01]  /*2cb0*/  IMAD.MOV.U32 R22, RZ, RZ, R6 ;  /* 0x000000ffff167224 */ /* 0x000fe200078e0006 */
[----:B------:R-:W-:Y:S02]  /*2cc0*/  MOV R3, R7 ;  /* 0x0000000700037202 */ /* 0x000fe40000000f00 */
[----:B------:R-:W-:-:S07]  /*2cd0*/  MOV R24, 0x2cf0 ;  /* 0x00002cf000187802 */ /* 0x000fce0000000f00 */
[----:B------:R-:W-:Y:S05]  /*2ce0*/  CALL.REL.NOINC `($__internal_699_$__cuda_sm20_rem_s64) ;  /* 0x0000004000d87944 */ /* 0x000fea0003c00000 */
[----:B------:R-:W-:-:S07]  /*2cf0*/  IMAD.MOV.U32 R8, RZ, RZ, R4 ;  /* 0x000000ffff087224 */ /* 0x000fce00078e0004 */
.L_x_32038:
[----:B------:R-:W-:Y:S05]  /*2d00*/  BSYNC.RECONVERGENT B1 ;  /* 0x0000000000017941 */ /* 0x000fea0003800200 */
.L_x_32036:
        /* <DEDUP_REMOVED lines=30> */
.L_x_32040:
[----:B------:R-:W-:Y:S01]  /*2ef0*/  MOV R22, R6 ;  /* 0x0000000600167202 */ /* 0x000fe20000000f00 */
[----:B------:R-:W-:Y:S01]  /*2f00*/  IMAD.MOV.U32 R3, RZ, RZ, R7 ;  /* 0x000000ffff037224 */ /* 0x000fe200078e0007 */
[----:B------:R-:W-:Y:S01]  /*2f10*/  MOV R4, R18 ;  /* 0x0000001200047202 */ /* 0x000fe20000000f00 */
[----:B------:R-:W-:Y:S01]  /*2f20*/  IMAD.MOV.U32 R23, RZ, RZ, R19 ;  /* 0x000000ffff177224 */ /* 0x000fe200078e0013 */
[----:B------:R-:W-:-:S07]  /*2f30*/  MOV R24, 0x2f50 ;  /* 0x00002f5000187802 */ /* 0x000fce0000000f00 */
[----:B------:R-:W-:Y:S05]  /*2f40*/  CALL.REL.NOINC `($__internal_699_$__cuda_sm20_rem_s64) ;  /* 0x0000004000407944 */ /* 0x000fea0003c00000 */
[----:B------:R-:W-:-:S07]  /*2f50*/  MOV R5, R9 ;  /* 0x0000000900057202 */ /* 0x000fce0000000f00 */
.L_x_32041:
[----:B------:R-:W-:Y:S05]  /*2f60*/  BSYNC.RECONVERGENT B1 ;  /* 0x0000000000017941 */ /* 0x000fea0003800200 */
.L_x_32039:
[----:B------:R-:W-:Y:S02]  /*2f70*/  IMAD R3, R5, R14, RZ ;  /* 0x0000000e05037224 */ /* 0x000fe400078e02ff */
[----:B------:R-:W-:-:S04]  /*2f80*/  IMAD.WIDE.U32 R20, R14, R4, R20 ;  /* 0x000000040e147225 */ /* 0x000fc800078e0014 */
[----:B------:R-:W-:-:S04]  /*2f90*/  IMAD R3, R15, R4, R3 ;  /* 0x000000040f037224 */ /* 0x000fc800078e0203 */
[----:B------:R-:W-:-:S07]  /*2fa0*/  IMAD.IADD R21, R21, 0x1, R3 ;  /* 0x0000000115157824 */ /* 0x000fce00078e0203 */
.L_x_31996:
        /* <DEDUP_REMOVED lines=12> */
.L_x_31995:
        /* <DEDUP_REMOVED lines=20> */
.L_x_32069:
        /* <DEDUP_REMOVED lines=31> */
.L_x_32046:
[----:B------:R-:W-:Y:S01]  /*33a0*/  MOV R26, R4 ;  /* 0x00000004001a7202 */ /* 0x000fe20000000f00 */
[----:B------:R-:W-:Y:S01]  /*33b0*/  IMAD.MOV.U32 R11, RZ, RZ, R5 ;  /* 0x000000ffff0b7224 */ /* 0x000fe200078e0005 */
[----:B------:R-:W-:Y:S01]  /*33c0*/  MOV R10, R36 ;  /* 0x00000024000a7202 */ /* 0x000fe20000000f00 */
[----:B------:R-:W-:Y:S01]  /*33d0*/  IMAD.MOV.U32 R9, RZ, RZ, R37 ;  /* 0x000000ffff097224 */ /* 0x000fe200078e0025 */
[----:B------:R-:W-:-:S07]  /*33e0*/  MOV R8, 0x3400 ;  /* 0x0000340000087802 */ /* 0x000fce0000000f00 */
[----:B-123--:R-:W-:Y:S05]  /*33f0*/  CALL.REL.NOINC `($__internal_698_$__cuda_sm20_div_s64) ;  /* 0x0000003400c87944 */ /* 0x00efea0003c00000 */
        /* <DEDUP_REMOVED lines=8> */
.L_x_32047:
[----:B------:R-:W-:Y:S05]  /*3480*/  BSYNC.RECONVERGENT B1 ;  /* 0x0000000000017941 */ /* 0x000fea0003800200 */
.L_x_32045:
        /* <DEDUP_REMOVED lines=37> */
.L_x_32049:
        /* <DEDUP_REMOVED lines=16> */
.L_x_32050:
[----:B------:R-:W-:Y:S05]  /*37e0*/  BSYNC.RECONVERGENT B1 ;  /* 0x0000000000017941 */ /* 0x000fea0003800200 */
.L_x_32048:
        /* <DEDUP_REMOVED lines=38> */
.L_x_32052:
        /* <DEDUP_REMOVED lines=17> */
.L_x_32053:
[----:B------:R-:W-:Y:S05]  /*3b60*/  BSYNC.RECONVERGENT B1 ;  /* 0x0000000000017941 */ /* 0x000fea0003800200 */
.L_x_32051:
        /* <DEDUP_REMOVED lines=38> */
.L_x_32055:
[----:B------:R-:W-:Y:S01]  /*3dd0*/  MOV R26, R36 ;  /* 0x00000024001a7202 */ /* 0x000fe20000000f00 */
[----:B------:R-:W-:Y:S01]  /*3de0*/  IMAD.MOV.U32 R11, RZ, RZ, R37 ;  /* 0x000000ffff0b7224 */ /* 0x000fe200078e0025 */
[----:B------:R-:W-:Y:S01]  /*3df0*/  MOV R10, R38 ;  /* 0x00000026000a7202 */ /* 0x000fe20000000f00 */
[----:B------:R-:W-:Y:S01]  /*3e00*/  IMAD.MOV.U32 R9, RZ, RZ, R39 ;  /* 0x000000ffff097224 */ /* 0x000fe200078e0027 */
[----:B------:R-:W-:-:S07]  /*3e10*/  MOV R8, 0x3e30 ;  /* 0x00003e3000087802 */ /* 0x000fce0000000f00 */
[----:B-1----:R-:W-:Y:S05]  /*3e20*/  CALL.REL.NOINC `($__internal_698_$__cuda_sm20_div_s64) ;  /* 0x0000002c003c7944 */ /* 0x002fea0003c00000 */
        /* <DEDUP_REMOVED lines=11> */
.L_x_32056:
[----:B------:R-:W-:Y:S05]  /*3ee0*/  BSYNC.RECONVERGENT B1 ;  /* 0x0000000000017941 */ /* 0x000fea0003800200 */
.L_x_32054:
        /* <DEDUP_REMOVED lines=38> */
.L_x_32058:
        /* <DEDUP_REMOVED lines=17> */
.L_x_32059:
[----:B------:R-:W-:Y:S05]  /*4260*/  BSYNC.RECONVERGENT B1 ;  /* 0x0000000000017941 */ /* 0x000fea0003800200 */
.L_x_32057:
        /* <DEDUP_REMOVED lines=38> */
.L_x_32061:
        /* <DEDUP_REMOVED lines=17> */
.L_x_32062:
[----:B------:R-:W-:Y:S05]  /*45e0*/  BSYNC.RECONVERGENT B1 ;  /* 0x0000000000017941 */ /* 0x000fea0003800200 */
.L_x_32060:
        /* <DEDUP_REMOVED lines=38> */
.L_x_32064:
        /* <DEDUP_REMOVED lines=17> */
.L_x_32065:
[----:B------:R-:W-:Y:S05]  /*4960*/  BSYNC.RECONVERGENT B1 ;  /* 0x0000000000017941 */ /* 0x000fea0003800200 */
.L_x_32063:
        /* <DEDUP_REMOVED lines=36> */
.L_x_32067:
        /* <DEDUP_REMOVED lines=17> */
.L_x_32068:
[----:B------:R-:W-:Y:S05]  /*4cc0*/  BSYNC.RECONVERGENT B1 ;  /* 0x0000000000017941 */ /* 0x000fea0003800200 */
.L_x_32066:
        /* <DEDUP_REMOVED lines=14> */
.L_x_32044:
        /* <DEDUP_REMOVED lines=36> */
.L_x_32072:
        /* <DEDUP_REMOVED lines=15> */
.L_x_32073:
[----:B------:R-:W-:Y:S05]  /*50e0*/  BSYNC.RECONVERGENT B1 ;  /* 0x0000000000017941 */ /* 0x000fea0003800200 */
.L_x_32071:
        /* <DEDUP_REMOVED lines=39> */
.L_x_32075:
        /* <DEDUP_REMOVED lines=17> */
.L_x_32076:
[----:B------:R-:W-:Y:S05]  /*5470*/  BSYNC.RECONVERGENT B1 ;  /* 0x0000000000017941 */ /* 0x000fea0003800200 */
.L_x_32074:
        /* <DEDUP_REMOVED lines=39> */
.L_x_32078:
[----:B------:R-:W-:Y:S01]  /*56f0*/  MOV R26, R20 ;  /* 0x00000014001a7202 */ /* 0x000fe20000000f00 */
[----:B------:R-:W-:Y:S01]  /*5700*/  IMAD.MOV.U32 R10, RZ, RZ, R22 ;  /* 0x000000ffff0a7224 */ /* 0x000fe200078e0016 */
[----:B------:R-:W-:Y:S02]  /*5710*/  MOV R11, R21 ;  /* 0x00000015000b7202 */ /* 0x000fe40000000f00 */
[----:B------:R-:W-:Y:S02]  /*5720*/  MOV R9, R23 ;  /* 0x0000001700097202 */ /* 0x000fe40000000f00 */
[----:B------:R-:W-:-:S07]  /*5730*/  MOV R8, 0x5750 ;  /* 0x0000575000087802 */ /* 0x000fce0000000f00 */
[----:B------:R-:W-:Y:S05]  /*5740*/  CALL.REL.NOINC `($__internal_698_$__cuda_sm20_div_s64) ;  /* 0x0000001000f47944 */ /* 0x000fea0003c00000 */
        /* <DEDUP_REMOVED lines=11> */
.L_x_32079:
[----:B------:R-:W-:Y:S05]  /*5800*/  BSYNC.RECONVERGENT B1 ;  /* 0x0000000000017941 */ /* 0x000fea0003800200 */
.L_x_32077:
        /* <DEDUP_REMOVED lines=40> */
.L_x_32081:
[----:B------:R-:W-:Y:S01]  /*5a90*/  MOV R26, R20 ;  /* 0x00000014001a7202 */ /* 0x000fe20000000f00 */
[----:B------:R-:W-:Y:S01]  /*5aa0*/  IMAD.MOV.U32 R11, RZ, RZ, R21 ;  /* 0x000000ffff0b7224 */ /* 0x000fe200078e0015 */
[----:B------:R-:W-:Y:S02]  /*5ab0*/  MOV R10, R4 ;  /* 0x00000004000a7202 */ /* 0x000fe40000000f00 */
        /* <DEDUP_REMOVED lines=14> */
.L_x_32082:
[----:B------:R-:W-:Y:S05]  /*5ba0*/  BSYNC.RECONVERGENT B1 ;  /* 0x0000000000017941 */ /* 0x000fea0003800200 */
.L_x_32080:
        /* <DEDUP_REMOVED lines=10> */
.L_x_32070:
        /* <DEDUP_REMOVED lines=34> */
.L_x_32085:
        /* <DEDUP_REMOVED lines=15> */
.L_x_32086:
[----:B------:R-:W-:Y:S05]  /*5f60*/  BSYNC.RECONVERGENT B1 ;  /* 0x0000000000017941 */ /* 0x000fea0003800200 */
.L_x_32084:
        /* <DEDUP_REMOVED lines=39> */
.L_x_32088:
        /* <DEDUP_REMOVED lines=17> */
.L_x_32089:
[----:B------:R-:W-:Y:S05]  /*62f0*/  BSYNC.RECONVERGENT B1 ;  /* 0x0000000000017941 */ /* 0x000fea0003800200 */
.L_x_32087:
        /* <DEDUP_REMOVED lines=10> */
.L_x_32083:
        /* <DEDUP_REMOVED lines=30> */
.L_x_32091:
[----:B------:R-:W-:Y:S02]  /*6580*/  MOV R3, R23 ;  /* 0x0000001700037202 */ /* 0x000fe40000000f00 */
[----:B------:R-:W-:Y:S02]  /*6590*/  MOV R23, R5 ;  /* 0x0000000500177202 */ /* 0x000fe40000000f00 */
[----:B------:R-:W-:-:S07]  /*65a0*/  MOV R24, 0x65c0 ;  /* 0x000065c000187802 */ /* 0x000fce0000000f00 */
[----:B------:R-:W-:Y:S05]  /*65b0*/  CALL.REL.NOINC `($__internal_699_$__cuda_sm20_rem_s64) ;  /* 0x0000000800a47944 */ /* 0x000fea0003c00000 */
[----:B------:R-:W-:-:S07]  /*65c0*/  IMAD.MOV.U32 R5, RZ, RZ, R9 ;  /* 0x000000ffff057224 */ /* 0x000fce00078e0009 */
.L_x_32092:
[----:B------:R-:W-:Y:S05]  /*65d0*/  BSYNC.RECONVERGENT B1 ;  /* 0x0000000000017941 */ /* 0x000fea0003800200 */
.L_x_32090:
        /* <DEDUP_REMOVED lines=8> */
.L_x_32043:
[----:B------:R-:W-:-:S06]  /*6660*/  IMAD.MOV.U32 R13, RZ, RZ, R7 ;  /* 0x000000ffff0d7224 */ /* 0x000fcc00078e0007 */
[----:B------:R-:W2:Y:S04]  /*6670*/  LDG.E.U8 R13, desc[UR12][R12.64] ;  /* 0x0000000c0c0d7981 */ /* 0x000ea8000c1e1100 */
[----:B--2---:R0:W-:Y:S02]  /*6680*/  STS.U8 [R0+UR4], R13 ;  /* 0x0000000d00007988 */ /* 0x0041e40008000004 */
.L_x_32042:
[----:B------:R-:W-:Y:S05]  /*6690*/  BSYNC.RECONVERGENT B0 ;  /* 0x0000000000007941 */ /* 0x000fea0003800200 */
.L_x_31994:
[----:B------:R-:W-:Y:S01]  /*66a0*/  BAR.SYNC.DEFER_BLOCKING 0x0 ;  /* 0x0000000000007b1d */ /* 0x000fe20000010000 */
[----:B------:R-:W-:Y:S01]  /*66b0*/  UISETP.GE.U32.AND UP0, UPT, UR5, 0x42, UPT ;  /* 0x000000420500788c */ /* 0x000fe2000bf06070 */
[----:B------:R-:W-:-:S08]  /*66c0*/  ISETP.GT.U32.AND P2, PT, R0, 0x1f, PT ;  /* 0x0000001f0000780c */ /* 0x000fd00003f44070 */
[----:B------:R-:W-:Y:S05]  /*66d0*/  BRA.U !UP0, `(.L_x_32093) ;  /* 0x0000000108307547 */ /* 0x000fea000b800000 */
.L_x_32094:
        /* <DEDUP_REMOVED lines=12> */
.L_x_32093:
        /* <DEDUP_REMOVED lines=56> */
        .weak           $__internal_698_$__cuda_sm20_div_s64
        .type           $__internal_698_$__cuda_sm20_div_s64,@function
        .size           $__internal_698_$__cuda_sm20_div_s64,($__internal_699_$__cuda_sm20_rem_s64 - $__internal_698_$__cuda_sm20_div_s64)
$__internal_698_$__cuda_sm20_div_s64:
        /* <DEDUP_REMOVED lines=82> */
[----:B------:R-:W-:Y:S06]  /*7040*/  RET.REL.NODEC R8 `(contiguous_prod2_bool) ;  /* 0xffffff8c08ec7950 */ /* 0x000fec0003c3ffff */
        .weak           $__internal_699_$__cuda_sm20_rem_s64
        .type           $__internal_699_$__cuda_sm20_rem_s64,@function
        .size           $__internal_699_$__cuda_sm20_rem_s64,(.L_x_32902 - $__internal_699_$__cuda_sm20_rem_s64)
$__internal_699_$__cuda_sm20_rem_s64:
        /* <DEDUP_REMOVED lines=76> */
[----:B------:R-:W-:Y:S06]  /*7510*/  RET.REL.NODEC R24 `(contiguous_prod2_bool) ;  /* 0xffffff8818b87950 */ /* 0x000fec0003c3ffff */
.L_x_32095:
        /* <DEDUP_REMOVED lines=14> */
.L_x_32902:


//--------------------- .text.uncontiguous_prod_bool --------------------------
	.section	.text.uncontiguous_prod_bool,"ax",@progbits
	.align	128
        .global         uncontiguous_prod_bool
        .type           uncontiguous_prod_bool,@function
        .size           uncontiguous_prod_bool,(.L_x_32904 - uncontiguous_prod_bool)
        .other          uncontiguous_prod_bool,@"STO_CUDA_ENTRY STV_DEFAULT"
uncontiguous_prod_bool:
.text.uncontiguous_prod_bool:
        /* <DEDUP_REMOVED lines=39> */
.L_x_32124:
        /* <DEDUP_REMOVED lines=32> */
.L_x_32101:
[----:B------:R-:W-:Y:S01]  /*0470*/  MOV R26, R4 ;  /* 0x00000004001a7202 */ /* 0x000fe20000000f00 */
[----:B------:R-:W-:Y:S01]  /*0480*/  IMAD.MOV.U32 R11, RZ, RZ, R5 ;  /* 0x000000ffff0b7224 */ /* 0x000fe200078e0005 */
[----:B------:R-:W-:Y:S01]  /*0490*/  MOV R10, R36 ;  /* 0x00000024000a7202 */ /* 0x000fe20000000f00 */
[----:B------:R-:W-:Y:S01]  /*04a0*/  IMAD.MOV.U32 R9, RZ, RZ, R37 ;  /* 0x000000ffff097224 */ /* 0x000fe200078e0025 */
[----:B------:R-:W-:-:S07]  /*04b0*/  MOV R8, 0x4d0 ;  /* 0x000004d000087802 */ /* 0x000fce0000000f00 */
[----:B-1----:R-:W-:Y:S05]  /*04c0*/  CALL.REL.NOINC `($__internal_700_$__cuda_sm20_div_s64) ;  /* 0x00000064006c7944 */ /* 0x002fea0003c00000 */
        /* <DEDUP_REMOVED lines=9> */
.L_x_32102:
[----:B------:R-:W-:Y:S05]  /*0560*/  BSYNC.RECONVERGENT B1 ;  /* 0x0000000000017941 */ /* 0x000fea0003800200 */
.L_x_32100:
        /* <DEDUP_REMOVED lines=33> */
.L_x_32104:
[----:B------:R-:W-:Y:S01]  /*0780*/  MOV R26, R18 ;  /* 0x00000012001a7202 */ /* 0x000fe20000000f00 */
[----:B------:R-:W-:Y:S01]  /*0790*/  IMAD.MOV.U32 R11, RZ, RZ, R19 ;  /* 0x000000ffff0b7224 */ /* 0x000fe200078e0013 */
[----:B------:R-:W-:Y:S01]  /*07a0*/  MOV R10, R36 ;  /* 0x00000024000a7202 */ /* 0x000fe20000000f00 */
[----:B------:R-:W-:Y:S01]  /*07b0*/  IMAD.MOV.U32 R9, RZ, RZ, R37 ;  /* 0x000000ffff097224 */ /* 0x000fe200078e0025 */
[----:B------:R-:W-:-:S07]  /*07c0*/  MOV R8, 0x7e0 ;  /* 0x000007e000087802 */ /* 0x000fce0000000f00 */
[----:B------:R-:W-:Y:S05]  /*07d0*/  CALL.REL.NOINC `($__internal_700_$__cuda_sm20_div_s64) ;  /* 0x0000006000a87944 */ /* 0x000fea0003c00000 */
        /* <DEDUP_REMOVED lines=9> */
.L_x_32105:
[----:B------:R-:W-:Y:S05]  /*0870*/  BSYNC.RECONVERGENT B1 ;  /* 0x0000000000017941 */ /* 0x000fea0003800200 */
.L_x_32103:
        /* <DEDUP_REMOVED lines=34> */
.L_x_32107:
[----:B------:R-:W-:Y:S01]  /*0aa0*/  IMAD.MOV.U32 R26, RZ, RZ, R22 ;  /* 0x000000ffff1a7224 */ /* 0x000fe200078e0016 */
[----:B------:R-:W-:Y:S01]  /*0ab0*/  MOV R11, R23 ;  /* 0x00000017000b7202 */ /* 0x000fe20000000f00 */
[----:B------:R-:W-:Y:S01]  /*0ac0*/  IMAD.MOV.U32 R10, RZ, RZ, R40 ;  /* 0x000000ffff0a7224 */ /* 0x000fe200078e0028 */
[----:B------:R-:W-:Y:S02]  /*0ad0*/  MOV R9, R41 ;  /* 0x0000002900097202 */ /* 0x000fe40000000f00 */
[----:B------:R-:W-:-:S07]  /*0ae0*/  MOV R8, 0xb00 ;  /* 0x00000b0000087802 */ /* 0x000fce0000000f00 */
[----:B------:R-:W-:Y:S05]  /*0af0*/  CALL.REL.NOINC `($__internal_700_$__cuda_sm20_div_s64) ;  /* 0x0000005c00e07944 */ /* 0x000fea0003c00000 */
        /* <DEDUP_REMOVED lines=10> */
.L_x_32108:
[----:B------:R-:W-:Y:S05]  /*0ba0*/  BSYNC.RECONVERGENT B1 ;  /* 0x0000000000017941 */ /* 0x000fea0003800200 */
.L_x_32106:
        /* <DEDUP_REMOVED lines=35> */
.L_x_32110:
[----:B------:R-:W-:Y:S01]  /*0de0*/  MOV R26, R42 ;  /* 0x0000002a001a7202 */ /* 0x000fe20000000f00 */
[----:B------:R-:W-:Y:S01]  /*0df0*/  IMAD.MOV.U32 R11, RZ, RZ, R43 ;  /* 0x000000ffff0b7224 */ /* 0x000fe200078e002b */
[----:B------:R-:W-:Y:S01]  /*0e00*/  MOV R10, R40 ;  /* 0x00000028000a7202 */ /* 0x000fe20000000f00 */
[----:B------:R-:W-:Y:S01]  /*0e10*/  IMAD.MOV.U32 R9, RZ, RZ, R41 ;  /* 0x000000ffff097224 */ /* 0x000fe200078e0029 */
[----:B------:R-:W-:-:S07]  /*0e20*/  MOV R8, 0xe40 ;  /* 0x00000e4000087802 */ /* 0x000fce0000000f00 */
[----:B------:R-:W-:Y:S05]  /*0e30*/  CALL.REL.NOINC `($__internal_700_$__cuda_sm20_div_s64) ;  /* 0x0000005c00107944 */ /* 0x000fea0003c00000 */
        /* <DEDUP_REMOVED lines=11> */
.L_x_32111:
[----:B------:R-:W-:Y:S05]  /*0ef0*/  BSYNC.RECONVERGENT B1 ;  /* 0x0000000000017941 */ /* 0x000fea0003800200 */
.L_x_32109:
        /* <DEDUP_REMOVED lines=36> */
.L_x_32113:
        /* <DEDUP_REMOVED lines=16> */
.L_x_32114:
[----:B------:R-:W-:Y:S05]  /*1240*/  BSYNC.RECONVERGENT B1 ;  /* 0x0000000000017941 */ /* 0x000fea0003800200 */
.L_x_32112:
        /* <DEDUP_REMOVED lines=34> */
.L_x_32116:
[----:B------:R-:W-:Y:S01]  /*1470*/  IMAD.MOV.U32 R26, RZ, RZ, R40 ;  /* 0x000000ffff1a7224 */ /* 0x000fe200078e0028 */
[----:B------:R-:W-:Y:S01]  /*1480*/  MOV R11, R41 ;  /* 0x00000029000b7202 */ /* 0x000fe20000000f00 */
[----:B------:R-:W-:Y:S01]  /*1490*/  IMAD.MOV.U32 R10, RZ, RZ, R20 ;  /* 0x000000ffff0a7224 */ /* 0x000fe200078e0014 */
[----:B------:R-:W-:Y:S02]  /*14a0*/  MOV R9, R21 ;  /* 0x0000001500097202 */ /* 0x000fe40000000f00 */
[----:B------:R-:W-:-:S07]  /*14b0*/  MOV R8, 0x14d0 ;  /* 0x000014d000087802 */ /* 0x000fce0000000f00 */
[----:B------:R-:W-:Y:S05]  /*14c0*/  CALL.REL.NOINC `($__internal_700_$__cuda_sm20_div_s64) ;  /* 0x00000054006c7944 */ /* 0x000fea0003c00000 */
        /* <DEDUP_REMOVED lines=11> */
.L_x_32117:
[----:B------:R-:W-:Y:S05]  /*1580*/  BSYNC.RECONVERGENT B1 ;  /* 0x0000000000017941 */ /* 0x000fea0003800200 */
.L_x_32115:
        /* <DEDUP_REMOVED lines=34> */
.L_x_32119:
        /* <DEDUP_REMOVED lines=17> */
.L_x_32120:
[----:B------:R-:W-:Y:S05]  /*18c0*/  BSYNC.RECONVERGENT B1 ;  /* 0x0000000000017941 */ /* 0x000fea0003800200 */
.L_x_32118:
        /* <DEDUP_REMOVED lines=35> */
.L_x_32122:
[----:B------:R-:W-:Y:S01]  /*1b00*/  MOV R26, R18 ;  /* 0x00000012001a7202 */ /* 0x000fe20000000f00 */
[----:B------:R-:W-:Y:S01]  /*1b10*/  IMAD.MOV.U32 R11, RZ, RZ, R19 ;  /* 0x000000ffff0b7224 */ /* 0x000fe200078e0013 */
[----:B------:R-:W-:Y:S01]  /*1b20*/  MOV R10, R20 ;  /* 0x00000014000a7202 */ /* 0x000fe20000000f00 */
[----:B------:R-:W-:Y:S01]  /*1b30*/  IMAD.MOV.U32 R9, RZ, RZ, R21 ;  /* 0x000000ffff097224 */ /* 0x000fe200078e0015 */
[----:B------:R-:W-:-:S07]  /*1b40*/  MOV R8, 0x1b60 ;  /* 0x00001b6000087802 */ /* 0x000fce0000000f00 */
[----:B------:R-:W-:Y:S05]  /*1b50*/  CALL.REL.NOINC `($__internal_700_$__cuda_sm20_div_s64) ;  /* 0x0000004c00c87944 */ /* 0x000fea0003c00000 */
        /* <DEDUP_REMOVED lines=11> */
.L_x_32123:
[----:B------:R-:W-:Y:S05]  /*1c10*/  BSYNC.RECONVERGENT B1 ;  /* 0x0000000000017941 */ /* 0x000fea0003800200 */
.L_x_32121:
        /* <DEDUP_REMOVED lines=9> */
.L_x_32099:
        /* <DEDUP_REMOVED lines=36> */
.L_x_32127:
[----:B------:R-:W-:Y:S01]  /*1ef0*/  IMAD.MOV.U32 R26, RZ, RZ, R4 ;  /* 0x000000ffff1a7224 */ /* 0x000fe200078e0004 */
[----:B------:R-:W-:Y:S01]  /*1f00*/  MOV R11, R5 ;  /* 0x00000005000b7202 */ /* 0x000fe20000000f00 */
[----:B------:R-:W-:Y:S01]  /*1f10*/  IMAD.MOV.U32 R10, RZ, RZ, R6 ;  /* 0x000000ffff0a7224 */ /* 0x000fe200078e0006 */
[----:B------:R-:W-:Y:S02]  /*1f20*/  MOV R9, R7 ;  /* 0x0000000700097202 */ /* 0x000fe40000000f00 */
[----:B------:R-:W-:-:S07]  /*1f30*/  MOV R8, 0x1f50 ;  /* 0x00001f5000087802 */ /* 0x000fce0000000f00 */
[----:B------:R-:W-:Y:S05]  /*1f40*/  CALL.REL.NOINC `($__internal_700_$__cuda_sm20_div_s64) ;  /* 0x0000004800cc7944 */ /* 0x000fea0003c00000 */
        /* <DEDUP_REMOVED lines=9> */
.L_x_32128:
[----:B------:R-:W-:Y:S05]  /*1fe0*/  BSYNC.RECONVERGENT B1 ;  /* 0x0000000000017941 */ /* 0x000fea0003800200 */
.L_x_32126:
        /* <DEDUP_REMOVED lines=34> */
.L_x_32130:
        /* <DEDUP_REMOVED lines=14> */
.L_x_32131:
[----:B------:R-:W-:Y:S05]  /*22f0*/  BSYNC.RECONVERGENT B1 ;  /* 0x0000000000017941 */ /* 0x000fea0003800200 */
.L_x_32129:
        /* <DEDUP_REMOVED lines=36> */
.L_x_32133:
        /* <DEDUP_REMOVED lines=17> */
.L_x_32134:
[----:B------:R-:W-:Y:S05]  /*2650*/  BSYNC.RECONVERGENT B1 ;  /* 0x0000000000017941 */ /* 0x000fea0003800200 */
.L_x_32132:
        /* <DEDUP_REMOVED lines=35> */
.L_x_32136:
[----:B------:R-:W-:Y:S01]  /*2890*/  IMAD.MOV.U32 R26, RZ, RZ, R16 ;  /* 0x000000ffff1a7224 */ /* 0x000fe200078e0010 */
[----:B------:R-:W-:Y:S01]  /*28a0*/  MOV R11, R17 ;  /* 0x00000011000b7202 */ /* 0x000fe20000000f00 */
[----:B------:R-:W-:Y:S01]  /*28b0*/  IMAD.MOV.U32 R10, RZ, RZ, R14 ;  /* 0x000000ffff0a7224 */ /* 0x000fe200078e000e */
[----:B------:R-:W-:Y:S02]  /*28c0*/  MOV R9, R15 ;  /* 0x0000000f00097202 */ /* 0x000fe40000000f00 */
[----:B------:R-:W-:-:S07]  /*28d0*/  MOV R8, 0x28f0 ;  /* 0x000028f000087802 */ /* 0x000fce0000000f00 */
[----:B------:R-:W-:Y:S05]  /*28e0*/  CALL.REL.NOINC `($__internal_700_$__cuda_sm20_div_s64) ;  /* 0x0000004000647944 */ /* 0x000fea0003c00000 */
        /* <DEDUP_REMOVED lines=10> */
.L_x_32137:
[----:B------:R-:W-:Y:S05]  /*2990*/  BSYNC.RECONVERGENT B1 ;  /* 0x0000000000017941 */ /* 0x000fea0003800200 */
.L_x_32135:
[----:B------:R-:W-:Y:S01]  /*29a0*/  IMAD R9, R9, R22, RZ ;  /* 0x0000001609097224 */ /* 0x000fe200078e02ff */
[----:B------:R-:W-:Y:S01]  /*29b0*/  IADD3 R3, PT, PT, R3, -0x2, RZ ;  /* 0xfffffffe03037810 */ /* 0x000fe20007ffe0ff */
[----:B------:R-:W-:Y:S02]  /*29c0*/  IMAD.MOV.U32 R6, RZ, RZ, R20 ;  /* 0x000000ffff067224 */ /* 0x000fe400078e0014 */
[-C--:B------:R-:W-:Y:S02]  /*29d0*/  IMAD R9, R23, R8.reuse, R9 ;  /* 0x0000000817097224 */ /* 0x080fe400078e0209 */
[----:B------:R-:W-:-:S04]  /*29e0*/  IMAD.WIDE.U32 R20, R22, R8, R6 ;  /* 0x0000000816147225 */ /* 0x000fc800078e0006 */
[----:B------:R-:W-:-:S07]  /*29f0*/  IMAD.IADD R21, R21, 0x1, R9 ;  /* 0x0000000115157824 */ /* 0x000fce00078e0209 */
.L_x_32125:
        /* <DEDUP_REMOVED lines=31> */
.L_x_32139:
[----:B------:R-:W-:Y:S01]  /*2bf0*/  MOV R14, R4 ;  /* 0x00000004000e7202 */ /* 0x000fe20000000f00 */
[----:B------:R-:W-:Y:S01]  /*2c00*/  IMAD.MOV.U32 R23, RZ, RZ, R5 ;  /* 0x000000ffff177224 */ /* 0x000fe200078e0005 */
[----:B------:R-:W-:Y:S01]  /*2c10*/  MOV R22, R6 ;  /* 0x0000000600167202 */ /* 0x000fe20000000f00 */
[----:B------:R-:W-:Y:S01]  /*2c20*/  IMAD.MOV.U32 R15, RZ, RZ, R7 ;  /* 0x000000ffff0f7224 */ /* 0x000fe200078e0007 */
[----:B------:R-:W-:-:S07]  /*2c30*/  MOV R24, 0x2c50 ;  /* 0x00002c5000187802 */ /* 0x000fce0000000f00 */
[----:B------:R-:W-:Y:S05]  /*2c40*/  CALL.REL.NOINC `($__internal_701_$__cuda_sm20_rem_s64) ;  /* 0x0000004000d87944 */ /* 0x000fea0003c00000 */
.L_x_32140:
[----:B------:R-:W-:Y:S05]  /*2c50*/  BSYNC.RECONVERGENT B1 ;  /* 0x0000000000017941 */ /* 0x000fea0003800200 */
.L_x_32138:
        /* <DEDUP_REMOVED lines=31> */
.L_x_32142:
[----:B------:R-:W-:Y:S01]  /*2e50*/  IMAD.MOV.U32 R22, RZ, RZ, R6 ;  /* 0x000000ffff167224 */ /* 0x000fe200078e0006 */
[----:B------:R-:W-:Y:S01]  /*2e60*/  MOV R15, R7 ;  /* 0x00000007000f7202 */ /* 0x000fe20000000f00 */
[----:B------:R-:W-:Y:S01]  /*2e70*/  IMAD.MOV.U32 R14, RZ, RZ, R18 ;  /* 0x000000ffff0e7224 */ /* 0x000fe200078e0012 */
[----:B------:R-:W-:Y:S02]  /*2e80*/  MOV R23, R19 ;  /* 0x0000001300177202 */ /* 0x000fe40000000f00 */
[----:B------:R-:W-:-:S07]  /*2e90*/  MOV R24, 0x2eb0 ;  /* 0x00002eb000187802 */ /* 0x000fce0000000f00 */
[----:B------:R-:W-:Y:S05]  /*2ea0*/  CALL.REL.NOINC `($__internal_701_$__cuda_sm20_rem_s64) ;  /* 0x0000004000407944 */ /* 0x000fea0003c00000 */
[----:B------:R-:W-:Y:S01]  /*2eb0*/  IMAD.MOV.U32 R6, RZ, RZ, R8 ;  /* 0x000000ffff067224 */ /* 0x000fe200078e0008 */
[----:B------:R-:W-:-:S07]  /*2ec0*/  MOV R7, R9 ;  /* 0x0000000900077202 */ /* 0x000fce0000000f00 */
.L_x_32143:
[----:B------:R-:W-:Y:S05]  /*2ed0*/  BSYNC.RECONVERGENT B1 ;  /* 0x0000000000017941 */ /* 0x000fea0003800200 */
.L_x_32141:
[----:B------:R-:W-:Y:S02]  /*2ee0*/  IMAD R3, R7, R4, RZ ;  /* 0x0000000407037224 */ /* 0x000fe400078e02ff */
[----:B------:R-:W-:-:S04]  /*2ef0*/  IMAD.WIDE.U32 R20, R4, R6, R20 ;  /* 0x0000000604147225 */ /* 0x000fc800078e0014 */
[----:B------:R-:W-:-:S04]  /*2f00*/  IMAD R3, R5, R6, R3 ;  /* 0x0000000605037224 */ /* 0x000fc800078e0203 */
[----:B------:R-:W-:-:S07]  /*2f10*/  IMAD.IADD R21, R21, 0x1, R3 ;  /* 0x0000000115157824 */ /* 0x000fce00078e0203 */
.L_x_32098:
        /* <DEDUP_REMOVED lines=12> */
.L_x_32097:
        /* <DEDUP_REMOVED lines=20> */
.L_x_32171:
        /* <DEDUP_REMOVED lines=33> */
.L_x_32148:
[----:B------:R-:W-:Y:S01]  /*3330*/  IMAD.MOV.U32 R26, RZ, RZ, R14 ;  /* 0x000000ffff1a7224 */ /* 0x000fe200078e000e */
[----:B------:R-:W-:Y:S01]  /*3340*/  MOV R11, R13 ;  /* 0x0000000d000b7202 */ /* 0x000fe20000000f00 */
[----:B------:R-:W-:Y:S01]  /*3350*/  IMAD.MOV.U32 R10, RZ, RZ, R34 ;  /* 0x000000ffff0a7224 */ /* 0x000fe200078e0022 */
[----:B------:R-:W-:Y:S02]  /*3360*/  MOV R9, R35 ;  /* 0x0000002300097202 */ /* 0x000fe40000000f00 */
[----:B------:R-:W-:-:S07]  /*3370*/  MOV R8, 0x3390 ;  /* 0x0000339000087802 */ /* 0x000fce0000000f00 */
[----:B-123--:R-:W-:Y:S05]  /*3380*/  CALL.REL.NOINC `($__internal_700_$__cuda_sm20_div_s64) ;  /* 0x0000003400bc7944 */ /* 0x00efea0003c00000 */
        /* <DEDUP_REMOVED lines=10> */
.L_x_32149:
[----:B------:R-:W-:Y:S05]  /*3430*/  BSYNC.RECONVERGENT B1 ;  /* 0x0000000000017941 */ /* 0x000fea0003800200 */
.L_x_32147:
        /* <DEDUP_REMOVED lines=37> */
.L_x_32151:
        /* <DEDUP_REMOVED lines=17> */
.L_x_32152:
[----:B------:R-:W-:Y:S05]  /*37a0*/  BSYNC.RECONVERGENT B1 ;  /* 0x0000000000017941 */ /* 0x000fea0003800200 */
.L_x_32150:
        /* <DEDUP_REMOVED lines=38> */
.L_x_32154:
[----:B------:R-:W-:Y:S01]  /*3a10*/  IMAD.MOV.U32 R26, RZ, RZ, R34 ;  /* 0x000000ffff1a7224 */ /* 0x000fe200078e0022 */
[----:B------:R-:W-:Y:S01]  /*3a20*/  MOV R11, R35 ;  /* 0x00000023000b7202 */ /* 0x000fe20000000f00 */
[----:B------:R-:W-:Y:S01]  /*3a30*/  IMAD.MOV.U32 R10, RZ, RZ, R36 ;  /* 0x000000ffff0a7224 */ /* 0x000fe200078e0024 */
[----:B------:R-:W-:Y:S02]  /*3a40*/  MOV R9, R37 ;  /* 0x0000002500097202 */ /* 0x000fe40000000f00 */
[----:B------:R-:W-:-:S07]  /*3a50*/  MOV R8, 0x3a70 ;  /* 0x00003a7000087802 */ /* 0x000fce0000000f00 */
[----:B-1----:R-:W-:Y:S05]  /*3a60*/  CALL.REL.NOINC `($__internal_700_$__cuda_sm20_div_s64) ;  /* 0x0000003000047944 */ /* 0x002fea0003c00000 */
        /* <DEDUP_REMOVED lines=11> */
.L_x_32155:
[----:B------:R-:W-:Y:S05]  /*3b20*/  BSYNC.RECONVERGENT B1 ;  /* 0x0000000000017941 */ /* 0x000fea0003800200 */
.L_x_32153:
        /* <DEDUP_REMOVED lines=37> */
.L_x_32157:
        /* <DEDUP_REMOVED lines=17> */
.L_x_32158:
[----:B------:R-:W-:Y:S05]  /*3e90*/  BSYNC.RECONVERGENT B1 ;  /* 0x0000000000017941 */ /* 0x000fea0003800200 */
.L_x_32156:
        /* <DEDUP_REMOVED lines=38> */
.L_x_32160:
        /* <DEDUP_REMOVED lines=17> */
.L_x_32161:
[----:B------:R-:W-:Y:S05]  /*4210*/  BSYNC.RECONVERGENT B1 ;  /* 0x0000000000017941 */ /* 0x000fea0003800200 */
.L_x_32159:
        /* <DEDUP_REMOVED lines=38> */
.L_x_32163:
        /* <DEDUP_REMOVED lines=17> */
.L_x_32164:
[----:B------:R-:W-:Y:S05]  /*4590*/  BSYNC.RECONVERGENT B1 ;  /* 0x0000000000017941 */ /* 0x000fea0003800200 */
.L_x_32162:
        /* <DEDUP_REMOVED lines=37> */
.L_x_32166:
        /* <DEDUP_REMOVED lines=17> */
.L_x_32167:
[----:B------:R-:W-:Y:S05]  /*4900*/  BSYNC.RECONVERGENT B1 ;  /* 0x0000000000017941 */ /* 0x000fea0003800200 */
.L_x_32165:
        /* <DEDUP_REMOVED lines=37> */
.L_x_32169:
        /* <DEDUP_REMOVED lines=17> */
.L_x_32170:
[----:B------:R-:W-:Y:S05]  /*4c70*/  BSYNC.RECONVERGENT B1 ;  /* 0x0000000000017941 */ /* 0x000fea0003800200 */
.L_x_32168:
        /* <DEDUP_REMOVED lines=12> */
.L_x_32146:
        /* <DEDUP_REMOVED lines=37> */
.L_x_32174:
[----:B------:R-:W-:Y:S01]  /*4f90*/  IMAD.MOV.U32 R26, RZ, RZ, R14 ;  /* 0x000000ffff1a7224 */ /* 0x000fe200078e000e */
[----:B------:R-:W-:Y:S01]  /*4fa0*/  MOV R11, R13 ;  /* 0x0000000d000b7202 */ /* 0x000fe20000000f00 */
[----:B------:R-:W-:Y:S01]  /*4fb0*/  IMAD.MOV.U32 R10, RZ, RZ, R16 ;  /* 0x000000ffff0a7224 */ /* 0x000fe200078e0010 */
[----:B------:R-:W-:Y:S02]  /*4fc0*/  MOV R9, R17 ;  /* 0x0000001100097202 */ /* 0x000fe40000000f00 */
[----:B------:R-:W-:-:S07]  /*4fd0*/  MOV R8, 0x4ff0 ;  /* 0x00004ff000087802 */ /* 0x000fce0000000f00 */
[----:B------:R-:W-:Y:S05]  /*4fe0*/  CALL.REL.NOINC `($__internal_700_$__cuda_sm20_div_s64) ;  /* 0x0000001800a47944 */ /* 0x000fea0003c00000 */
        /* <DEDUP_REMOVED lines=10> */
.L_x_32175:
[----:B------:R-:W-:Y:S05]  /*5090*/  BSYNC.RECONVERGENT B1 ;  /* 0x0000000000017941 */ /* 0x000fea0003800200 */
.L_x_32173:
        /* <DEDUP_REMOVED lines=38> */
.L_x_32177:
        /* <DEDUP_REMOVED lines=17> */
.L_x_32178:
[----:B------:R-:W-:Y:S05]  /*5410*/  BSYNC.RECONVERGENT B1 ;  /* 0x0000000000017941 */ /* 0x000fea0003800200 */
.L_x_32176:
        /* <DEDUP_REMOVED lines=40> */
.L_x_32180:
        /* <DEDUP_REMOVED lines=17> */
.L_x_32181:
[----:B------:R-:W-:Y:S05]  /*57b0*/  BSYNC.RECONVERGENT B1 ;  /* 0x0000000000017941 */ /* 0x000fea0003800200 */
.L_x_32179:
        /* <DEDUP_REMOVED lines=40> */
.L_x_32183:
        /* <DEDUP_REMOVED lines=17> */
.L_x_32184:
[----:B------:R-:W-:Y:S05]  /*5b50*/  BSYNC.RECONVERGENT B1 ;  /* 0x0000000000017941 */ /* 0x000fea0003800200 */
.L_x_32182:
        /* <DEDUP_REMOVED lines=9> */
.L_x_32172:
        /* <DEDUP_REMOVED lines=35> */
.L_x_32187:
[----:B------:R-:W-:Y:S01]  /*5e20*/  MOV R26, R14 ;  /* 0x0000000e001a7202 */ /* 0x000fe20000000f00 */
[----:B------:R-:W-:Y:S01]  /*5e30*/  IMAD.MOV.U32 R10, RZ, RZ, R16 ;  /* 0x000000ffff0a7224 */ /* 0x000fe200078e0010 */
[----:B------:R-:W-:Y:S02]  /*5e40*/  MOV R11, R13 ;  /* 0x0000000d000b7202 */ /* 0x000fe40000000f00 */
[----:B------:R-:W-:Y:S02]  /*5e50*/  MOV R9, R17 ;  /* 0x0000001100097202 */ /* 0x000fe40000000f00 */
[----:B------:R-:W-:-:S07]  /*5e60*/  MOV R8, 0x5e80 ;  /* 0x00005e8000087802 */ /* 0x000fce0000000f00 */
[----:B------:R-:W-:Y:S05]  /*5e70*/  CALL.REL.NOINC `($__internal_700_$__cuda_sm20_div_s64) ;  /* 0x0000000c00007944 */ /* 0x000fea0003c00000 */
        /* <DEDUP_REMOVED lines=10> */
.L_x_32188:
[----:B------:R-:W-:Y:S05]  /*5f20*/  BSYNC.RECONVERGENT B1 ;  /* 0x0000000000017941 */ /* 0x000fea0003800200 */
.L_x_32186:
        /* <DEDUP_REMOVED lines=39> */
.L_x_32190:
        /* <DEDUP_REMOVED lines=17> */
.L_x_32191:
[----:B------:R-:W-:Y:S05]  /*62b0*/  BSYNC.RECONVERGENT B1 ;  /* 0x0000000000017941 */ /* 0x000fea0003800200 */
.L_x_32189:
        /* <DEDUP_REMOVED lines=9> */
.L_x_32185:
        /* <DEDUP_REMOVED lines=31> */
.L_x_32193:
[----:B------:R-:W-:Y:S02]  /*6540*/  MOV R15, R23 ;  /* 0x00000017000f7202 */ /* 0x000fe40000000f00 */
[----:B------:R-:W-:Y:S02]  /*6550*/  MOV R23, R13 ;  /* 0x0000000d00177202 */ /* 0x000fe40000000f00 */
[----:B------:R-:W-:-:S07]  /*6560*/  MOV R24, 0x6580 ;  /* 0x0000658000187802 */ /* 0x000fce0000000f00 */
[----:B------:R-:W-:Y:S05]  /*6570*/  CALL.REL.NOINC `($__internal_701_$__cuda_sm20_rem_s64) ;  /* 0x00000008008c7944 */ /* 0x000fea0003c00000 */
.L_x_32194:
[----:B------:R-:W-:Y:S05]  /*6580*/  BSYNC.RECONVERGENT B1 ;  /* 0x0000000000017941 */ /* 0x000fea0003800200 */
.L_x_32192:
[----:B------:R-:W0:Y:S02]  /*6590*/  LDC.64 R10, c[0x0][0x398] ;  /* 0x0000e600ff0a7b82 */ /* 0x000e240000000a00 */
[----:B0-----:R-:W-:-:S06]  /*65a0*/  IMAD.WIDE.U32 R6, R7, 0x8, R10 ;  /* 0x0000000807067825 */ /* 0x001fcc00078e000a */
[----:B------:R-:W2:Y:S02]  /*65b0*/  LDG.E.64 R6, desc[UR8][R6.64] ;  /* 0x0000000806067981 */ /* 0x000ea4000c1e1b00 */
[-C--:B--2---:R-:W-:Y:S02]  /*65c0*/  IMAD R3, R7, R8.reuse, RZ ;  /* 0x0000000807037224 */ /* 0x084fe400078e02ff */
[----:B------:R-:W-:-:S04]  /*65d0*/  IMAD.WIDE.U32 R4, R6, R8, R4 ;  /* 0x0000000806047225 */ /* 0x000fc800078e0004 */
[----:B------:R-:W-:-:S04]  /*65e0*/  IMAD R3, R6, R9, R3 ;  /* 0x0000000906037224 */ /* 0x000fc800078e0203 */
[----:B------:R-:W-:-:S07]  /*65f0*/  IMAD.IADD R5, R5, 0x1, R3 ;  /* 0x0000000105057824 */ /* 0x000fce00078e0203 */
.L_x_32145:
[----:B------:R-:W0:Y:S02]  /*6600*/  LDCU.64 UR12, c[0x0][0x388] ;  /* 0x00007100ff0c77ac */ /* 0x000e240008000a00 */
[----:B0-----:R-:W-:-:S04]  /*6610*/  IADD3 R4, P0, PT, R4, UR12, RZ ;  /* 0x0000000c04047c10 */ /* 0x001fc8000ff1e0ff */
[----:B------:R-:W-:-:S06]  /*6620*/  IADD3.X R5, PT, PT, R5, UR13, RZ, P0, !PT ;  /* 0x0000000d05057c10 */ /* 0x000fcc00087fe4ff */
[----:B------:R-:W2:Y:S04]  /*6630*/  LDG.E.U8 R5, desc[UR8][R4.64] ;  /* 0x0000000804057981 */ /* 0x000ea8000c1e1100 */
[----:B--2---:R1:W-:Y:S02]  /*6640*/  STS.U8 [R0+UR4], R5 ;  /* 0x0000000500007988 */ /* 0x0043e40008000004 */
.L_x_32144:
[----:B------:R-:W-:Y:S05]  /*6650*/  BSYNC.RECONVERGENT B0 ;  /* 0x0000000000007941 */ /* 0x000fea0003800200 */
.L_x_32096:
[----:B------:R-:W-:Y:S01]  /*6660*/  BAR.SYNC.DEFER_BLOCKING 0x0 ;  /* 0x0000000000007b1d */ /* 0x000fe20000010000 */
[----:B------:R-:W-:Y:S01]  /*6670*/  UISETP.GE.U32.AND UP0, UPT, UR5, 0x42, UPT ;  /* 0x000000420500788c */ /* 0x000fe2000bf06070 */
[----:B------:R-:W-:-:S08]  /*6680*/  ISETP.GT.U32.AND P2, PT, R0, 0x1f, PT ;  /* 0x0000001f0000780c */ /* 0x000fd00003f44070 */
[----:B------:R-:W-:Y:S05]  /*6690*/  BRA.U !UP0, `(.L_x_32195) ;  /* 0x0000000108307547 */ /* 0x000fea000b800000 */
.L_x_32196:
        /* <DEDUP_REMOVED lines=12> */
.L_x_32195:
        /* <DEDUP_REMOVED lines=50> */
        .weak           $__internal_700_$__cuda_sm20_div_s64
        .type           $__internal_700_$__cuda_sm20_div_s64,@function
        .size           $__internal_700_$__cuda_sm20_div_s64,($__internal_701_$__cuda_sm20_rem_s64 - $__internal_700_$__cuda_sm20_div_s64)
$__internal_700_$__cuda_sm20_div_s64:
        /* <DEDUP_REMOVED lines=82> */
[----:B------:R-:W-:Y:S06]  /*6fa0*/  RET.REL.NODEC R8 `(uncontiguous_prod_bool) ;  /* 0xffffff9008147950 */ /* 0x000fec0003c3ffff */
        .weak           $__internal_701_$__cuda_sm20_rem_s64
        .type           $__internal_701_$__cuda_sm20_rem_s64,@function
        .size           $__internal_701_$__cuda_sm20_rem_s64,(.L_x_32904 - $__internal_701_$__cuda_sm20_rem_s64)
$__internal_701_$__cuda_sm20_rem_s64:
        /* <DEDUP_REMOVED lines=76> */
[----:B------:R-:W-:Y:S06]  /*7470*/  RET.REL.NODEC R24 `(uncontiguous_prod_bool) ;  /* 0xffffff8818e07950 */ /* 0x000fec0003c3ffff */
.L_x_32197:
        /* <DEDUP_REMOVED lines=16> */
.L_x_32904:


//--------------------- .text.contiguous_prod_bool --------------------------
	.section	.text.contiguous_prod_bool,"ax",@progbits
	.align	128
        .global         contiguous_prod_bool
        .type           contiguous_prod_bool,@function
        .size           contiguous_prod_bool,(.L_x_33606 - contiguous_prod_bool)
        .other          contiguous_prod_bool,@"STO_CUDA_ENTRY STV_DEFAULT"
contiguous_prod_bool:
.text.contiguous_prod_bool:
        /* <DEDUP_REMOVED lines=40> */
.L_x_32199:
[----:B------:R-:W-:Y:S05]  /*0280*/  BSYNC.RECONVERGENT B0 ;  /* 0x0000000000007941 */ /* 0x000fea0003800200 */
.L_x_32198:
[----:B------:R-:W-:Y:S01]  /*0290*/  BAR.SYNC.DEFER_BLOCKING 0x0 ;  /* 0x0000000000007b1d */ /* 0x000fe20000010000 */
[----:B------:R-:W-:Y:S01]  /*02a0*/  UISETP.GE.U32.AND UP0, UPT, UR5, 0x42, UPT ;  /* 0x000000420500788c */ /* 0x000fe2000bf06070 */
[----:B------:R-:W-:-:S08]  /*02b0*/  VIADD R2, R0, UR4 ;  /* 0x0000000400027c36 */ /* 0x000fd00008000000 */
[----:B------:R-:W-:Y:S05]  /*02c0*/  BRA.U !UP0, `(.L_x_32200) ;  /* 0x0000000108307547 */ /* 0x000fea000b800000 */
.L_x_32201:
        /* <DEDUP_REMOVED lines=12> */
.L_x_32200:
        /* <DEDUP_REMOVED lines=50> */
.L_x_32202:
        /* <DEDUP_REMOVED lines=13> */
.L_x_33606:


//--------------------- .nv.shared.contiguous_reducel133_bf16 --------------------------
	.section	.nv.shared.contiguous_reducel133_bf16,"aw",@nobits
	.sectionflags	@""
	.align	16
	.zero		1024


//--------------------- .nv.shared.reserved.0     --------------------------
	.section	.nv.shared.reserved.0,"aw",@nobits
	.weak		__nv_reservedSMEM_offset_0_alias
	.size		__nv_reservedSMEM_offset_0_alias, 0, 64
	.other		__nv_reservedSMEM_offset_0_alias,@"STO_CUDA_RESERVED_SHARED STV_DEFAULT"
__nv_reservedSMEM_offset_0_alias:
	.zero		0
	.zero		64


//--------------------- .nv.shared.contiguous_reducel13_bf16 --------------------------
	.section	.nv.shared.contiguous_reducel13_bf16,"aw",@nobits
	.sectionflags	@""
	.align	16
	.zero		1024


//--------------------- .nv.shared.contiguous_reducel122_bf16 --------------------------
	.section	.nv.shared.contiguous_reducel122_bf16,"aw",@nobits
	.sectionflags	@""
	.align	16
	.zero		1024


//--------------------- .nv.shared.contiguous_reducel12_bf16 --------------------------
	.section	.nv.shared.contiguous_reducel12_bf16,"aw",@nobits
	.sectionflags	@""
	.align	16
	.zero		1024


//--------------------- .nv.shared.uncontiguous_reducel1_bf16 --------------------------
	.section	.nv.shared.uncontiguous_reducel1_bf16,"aw",@nobits
	.sectionflags	@""
	.align	16
	.zero		1024


//--------------------- .nv.shared.contiguous_reducel1_bf16 --------------------------
	.section	.nv.shared.contiguous_reducel1_bf16,"aw",@nobits
	.sectionflags	@""
	.align	16
	.zero		1024


//--------------------- .nv.shared.contiguous_reducel133_f16 --------------------------
	.section	.nv.shared.contiguous_reducel133_f16,"aw",@nobits
	.sectionflags	@""
	.align	16
	.zero		1024


//--------------------- .nv.shared.contiguous_reducel13_f16 --------------------------
	.section	.nv.shared.contiguous_reducel13_f16,"aw",@nobits
	.sectionflags	@""
	.align	16
	.zero		1024


//--------------------- .nv.shared.contiguous_reducel122_f16 --------------------------
	.section	.nv.shared.contiguous_reducel122_f16,"aw",@nobits
	.sectionflags	@""
	.align	16
	.zero		1024


//--------------------- .nv.shared.contiguous_reducel12_f16 --------------------------
	.section	.nv.shared.contiguous_reducel12_f16,"aw",@nobits
	.sectionflags	@""
	.align	16
	.zero		1024


//--------------------- .nv.shared.uncontiguous_reducel1_f16 --------------------------
	.section	.nv.shared.uncontiguous_reducel1_f16,"aw",@nobits
	.sectionflags	@""
	.align	16
	.zero		1024


//--------------------- .nv.shared.contiguous_reducel1_f16 --------------------------
	.section	.nv.shared.contiguous_reducel1_f16,"aw",@nobits
	.sectionflags	@""
	.align	16
	.zero		1024


//--------------------- .nv.shared.contiguous_reducel133_f64 --------------------------
	.section	.nv.shared.contiguous_reducel133_f64,"aw",@nobits
	.sectionflags	@""
	.align	16
	.zero		1024


//--------------------- .nv.shared.contiguous_reducel13_f64 --------------------------
	.section	.nv.shared.contiguous_reducel13_f64,"aw",@nobits
	.sectionflags	@""
	.align	16
	.zero		1024


//--------------------- .nv.shared.contiguous_reducel122_f64 --------------------------
	.section	.nv.shared.contiguous_reducel122_f64,"aw",@nobits
	.sectionflags	@""
	.align	16
	.zero		1024


//--------------------- .nv.shared.contiguous_reducel12_f64 --------------------------
	.section	.nv.shared.contiguous_reducel12_f64,"aw",@nobits
	.sectionflags	@""
	.align	16
	.zero		1024


//--------------------- .nv.shared.uncontiguous_reducel1_f64 --------------------------
	.section	.nv.shared.uncontiguous_reducel1_f64,"aw",@nobits
	.sectionflags	@""
	.align	16
	.zero		1024


//--------------------- .nv.shared.contiguous_reducel1_f64 --------------------------
	.section	.nv.shared.contiguous_reducel1_f64,"aw",@nobits
	.sectionflags	@""
	.align	16
	.zero		1024


//--------------------- .nv.shared.contiguous_reducel133_f32 --------------------------
	.section	.nv.shared.contiguous_reducel133_f32,"aw",@nobits
	.sectionflags	@""
	.align	16
	.zero		1024


//--------------------- .nv.shared.contiguous_reducel13_f32 --------------------------
	.section	.nv.shared.contiguous_reducel13_f32,"aw",@nobits
	.sectionflags	@""
	.align	16
	.zero		1024


//--------------------- .nv.shared.contiguous_reducel122_f32 --------------------------
	.section	.nv.shared.contiguous_reducel122_f32,"aw",@nobits
	.sectionflags	@""
	.align	16
	.zero		1024


//--------------------- .nv.shared.contiguous_reducel12_f32 --------------------------
	.section	.nv.shared.contiguous_reducel12_f32,"aw",@nobits
	.sectionflags	@""
	.align	16
	.zero		1024


//--------------------- .nv.shared.uncontiguous_reducel1_f32 --------------------------
	.section	.nv.shared.uncontiguous_reducel1_f32,"aw",@nobits
	.sectionflags	@""
	.align	16
	.zero		1024


//--------------------- .nv.shared.contiguous_reducel1_f32 --------------------------
	.section	.nv.shared.contiguous_reducel1_f32,"aw",@nobits
	.sectionflags	@""
	.align	16
	.zero		1024


//--------------------- .nv.shared.contiguous_reducel133_u64 --------------------------
	.section	.nv.shared.contiguous_reducel133_u64,"aw",@nobits
	.sectionflags	@""
	.align	16
	.zero		1024


//--------------------- .nv.shared.contiguous_reducel13_u64 --------------------------
	.section	.nv.shared.contiguous_reducel13_u64,"aw",@nobits
	.sectionflags	@""
	.align	16
	.zero		1024


//--------------------- .nv.shared.contiguous_reducel122_u64 --------------------------
	.section	.nv.shared.contiguous_reducel122_u64,"aw",@nobits
	.sectionflags	@""
	.align	16
	.zero		1024


//--------------------- .nv.shared.contiguous_reducel12_u64 --------------------------
	.section	.nv.shared.contiguous_reducel12_u64,"aw",@nobits
	.sectionflags	@""
	.align	16
	.zero		1024


//--------------------- .nv.shared.uncontiguous_reducel1_u64 --------------------------
	.section	.nv.shared.uncontiguous_reducel1_u64,"aw",@nobits
	.sectionflags	@""
	.align	16
	.zero		1024


//--------------------- .nv.shared.contiguous_reducel1_u64 --------------------------
	.section	.nv.shared.contiguous_reducel1_u64,"aw",@nobits
	.sectionflags	@""
	.align	16
	.zero		1024


//--------------------- .nv.shared.contiguous_reducel133_u32 --------------------------
	.section	.nv.shared.contiguous_reducel133_u32,"aw",@nobits
	.sectionflags	@""
	.align	16
	.zero		1024


//--------------------- .nv.shared.contiguous_reducel13_u32 --------------------------
	.section	.nv.shared.contiguous_reducel13_u32,"aw",@nobits
	.sectionflags	@""
	.align	16
	.zero		1024


//--------------------- .nv.shared.contiguous_reducel122_u32 --------------------------
	.section	.nv.shared.contiguous_reducel122_u32,"aw",@nobits
	.sectionflags	@""
	.align	16
	.zero		1024


//--------------------- .nv.shared.contiguous_reducel12_u32 --------------------------
	.section	.nv.shared.contiguous_reducel12_u32,"aw",@nobits
	.sectionflags	@""
	.align	16
	.zero		1024


//--------------------- .nv.shared.uncontiguous_reducel1_u32 --------------------------
	.section	.nv.shared.uncontiguous_reducel1_u32,"aw",@nobits
	.sectionflags	@""
	.align	16
	.zero		1024


//--------------------- .nv.shared.contiguous_reducel1_u32 --------------------------
	.section	.nv.shared.contiguous_reducel1_u32,"aw",@nobits
	.sectionflags	@""
	.align	16
	.zero		1024


//--------------------- .nv.shared.contiguous_reducel133_u16 --------------------------
	.section	.nv.shared.contiguous_reducel133_u16,"aw",@nobits
	.sectionflags	@""
	.align	16
	.zero		1024


//--------------------- .nv.shared.contiguous_reducel13_u16 --------------------------
	.section	.nv.shared.contiguous_reducel13_u16,"aw",@nobits
	.sectionflags	@""
	.align	16
	.zero		1024


//--------------------- .nv.shared.contiguous_reducel122_u16 --------------------------
	.section	.nv.shared.contiguous_reducel122_u16,"aw",@nobits
	.sectionflags	@""
	.align	16
	.zero		1024


//--------------------- .nv.shared.contiguous_reducel12_u16 --------------------------
	.section	.nv.shared.contiguous_reducel12_u16,"aw",@nobits
	.sectionflags	@""
	.align	16
	.zero		1024


//--------------------- .nv.shared.uncontiguous_reducel1_u16 --------------------------
	.section	.nv.shared.uncontiguous_reducel1_u16,"aw",@nobits
	.sectionflags	@""
	.align	16
	.zero		1024


//--------------------- .nv.shared.contiguous_reducel1_u16 --------------------------
	.section	.nv.shared.contiguous_reducel1_u16,"aw",@nobits
	.sectionflags	@""
	.align	16
	.zero		1024


//--------------------- .nv.shared.contiguous_reducel133_u8 --------------------------
	.section	.nv.shared.contiguous_reducel133_u8,"aw",@nobits
	.sectionflags	@""
	.align	16
	.zero		1024


//--------------------- .nv.shared.contiguous_reducel13_u8 --------------------------
	.section	.nv.shared.contiguous_reducel13_u8,"aw",@nobits
	.sectionflags	@""
	.align	16
	.zero		1024


//--------------------- .nv.shared.contiguous_reducel122_u8 --------------------------
	.section	.nv.shared.contiguous_reducel122_u8,"aw",@nobits
	.sectionflags	@""
	.align	16
	.zero		1024


//--------------------- .nv.shared.contiguous_reducel12_u8 --------------------------
	.section	.nv.shared.contiguous_reducel12_u8,"aw",@nobits
	.sectionflags	@""
	.align	16
	.zero		1024


//--------------------- .nv.shared.uncontiguous_reducel1_u8 --------------------------
	.section	.nv.shared.uncontiguous_reducel1_u8,"aw",@nobits
	.sectionflags	@""
	.align	16
	.zero		1024


//--------------------- .nv.shared.contiguous_reducel1_u8 --------------------------
	.section	.nv.shared.contiguous_reducel1_u8,"aw",@nobits
	.sectionflags	@""
	.align	16
	.zero		1024


//--------------------- .nv.shared.contiguous_reducel133_i64 --------------------------
	.section	.nv.shared.contiguous_reducel133_i64,"aw",@nobits
	.sectionflags	@""
	.align	16
	.zero		1024


//--------------------- .nv.shared.contiguous_reducel13_i64 --------------------------
	.section	.nv.shared.contiguous_reducel13_i64,"aw",@nobits
	.sectionflags	@""
	.align	16
	.zero		1024


//--------------------- .nv.shared.contiguous_reducel122_i64 --------------------------
	.section	.nv.shared.contiguous_reducel122_i64,"aw",@nobits
	.sectionflags	@""
	.align	16
	.zero		1024


//--------------------- .nv.shared.contiguous_reducel12_i64 --------------------------
	.section	.nv.shared.contiguous_reducel12_i64,"aw",@nobits
	.sectionflags	@""
	.align	16
	.zero		1024


//--------------------- .nv.shared.uncontiguous_reducel1_i64 --------------------------
	.section	.nv.shared.uncontiguous_reducel1_i64,"aw",@nobits
	.sectionflags	@""
	.align	16
	.zero		1024


//--------------------- .nv.shared.contiguous_reducel1_i64 --------------------------
	.section	.nv.shared.contiguous_reducel1_i64,"aw",@nobits
	.sectionflags	@""
	.align	16
	.zero		1024


//--------------------- .nv.shared.contiguous_reducel133_i32 --------------------------
	.section	.nv.shared.contiguous_reducel133_i32,"aw",@nobits
	.sectionflags	@""
	.align	16
	.zero		1024


//--------------------- .nv.shared.contiguous_reducel13_i32 --------------------------
	.section	.nv.shared.contiguous_reducel13_i32,"aw",@nobits
	.sectionflags	@""
	.align	16
	.zero		1024


//--------------------- .nv.shared.contiguous_reducel122_i32 --------------------------
	.section	.nv.shared.contiguous_reducel122_i32,"aw",@nobits
	.sectionflags	@""
	.align	16
	.zero		1024


//--------------------- .nv.shared.contiguous_reducel12_i32 --------------------------
	.section	.nv.shared.contiguous_reducel12_i32,"aw",@nobits
	.sectionflags	@""
	.align	16
	.zero		1024


//--------------------- .nv.shared.uncontiguous_reducel1_i32 --------------------------
	.section	.nv.shared.uncontiguous_reducel1_i32,"aw",@nobits
	.sectionflags	@""
	.align	16
	.zero		1024


//--------------------- .nv.shared.contiguous_reducel1_i32 --------------------------
	.section	.nv.shared.contiguous_reducel1_i32,"aw",@nobits
	.sectionflags	@""
	.align	16
	.zero		1024


//--------------------- .nv.shared.contiguous_reducel133_i16 --------------------------
	.section	.nv.shared.contiguous_reducel133_i16,"aw",@nobits
	.sectionflags	@""
	.align	16
	.zero		1024


//--------------------- .nv.shared.contiguous_reducel13_i16 --------------------------
	.section	.nv.shared.contiguous_reducel13_i16,"aw",@nobits
	.sectionflags	@""
	.align	16
	.zero		1024


//--------------------- .nv.shared.contiguous_reducel122_i16 --------------------------
	.section	.nv.shared.contiguous_reducel122_i16,"aw",@nobits
	.sectionflags	@""
	.align	16
	.zero		1024


//--------------------- .nv.shared.contiguous_reducel12_i16 --------------------------
	.section	.nv.shared.contiguous_reducel12_i16,"aw",@nobits
	.sectionflags	@""
	.align	16
	.zero		1024


//--------------------- .nv.shared.uncontiguous_reducel1_i16 --------------------------
	.section	.nv.shared.uncontiguous_reducel1_i16,"aw",@nobits
	.sectionflags	@""
	.align	16
	.zero		1024


//--------------------- .nv.shared.contiguous_reducel1_i16 --------------------------
	.section	.nv.shared.contiguous_reducel1_i16,"aw",@nobits
	.sectionflags	@""
	.align	16
	.zero		1024


//--------------------- .nv.shared.contiguous_reducel133_i8 --------------------------
	.section	.nv.shared.contiguous_reducel133_i8,"aw",@nobits
	.sectionflags	@""
	.align	16
	.zero		1024


//--------------------- .nv.shared.contiguous_reducel13_i8 --------------------------
	.section	.nv.shared.contiguous_reducel13_i8,"aw",@nobits
	.sectionflags	@""
	.align	16
	.zero		1024


//--------------------- .nv.shared.contiguous_reducel122_i8 --------------------------
	.section	.nv.shared.contiguous_reducel122_i8,"aw",@nobits
	.sectionflags	@""
	.align	16
	.zero		1024


//--------------------- .nv.shared.contiguous_reducel12_i8 --------------------------
	.section	.nv.shared.contiguous_reducel12_i8,"aw",@nobits
	.sectionflags	@""
	.align	16
	.zero		1024


//--------------------- .nv.shared.uncontiguous_reducel1_i8 --------------------------
	.section	.nv.shared.uncontiguous_reducel1_i8,"aw",@nobits
	.sectionflags	@""
	.align	16
	.zero		1024


//--------------------- .nv.shared.contiguous_reducel1_i8 --------------------------
	.section	.nv.shared.contiguous_reducel1_i8,"aw",@nobits
	.sectionflags	@""
	.align	16
	.zero		1024


//--------------------- .nv.shared.contiguous_reducel133_bool --------------------------
	.section	.nv.shared.contiguous_reducel133_bool,"aw",@nobits
	.sectionflags	@""
	.align	16
	.zero		1024


//--------------------- .nv.shared.contiguous_reducel13_bool --------------------------
	.section	.nv.shared.contiguous_reducel13_bool,"aw",@nobits
	.sectionflags	@""
	.align	16
	.zero		1024


//--------------------- .nv.shared.contiguous_reducel122_bool --------------------------
	.section	.nv.shared.contiguous_reducel122_bool,"aw",@nobits
	.sectionflags	@""
	.align	16
	.zero		1024


//--------------------- .nv.shared.contiguous_reducel12_bool --------------------------
	.section	.nv.shared.contiguous_reducel12_bool,"aw",@nobits
	.sectionflags	@""
	.align	16
	.zero		1024


//--------------------- .nv.shared.uncontiguous_reducel1_bool --------------------------
	.section	.nv.shared.uncontiguous_reducel1_bool,"aw",@nobits
	.sectionflags	@""
	.align	16
	.zero		1024


//--------------------- .nv.shared.contiguous_reducel1_bool --------------------------
	.section	.nv.shared.contiguous_reducel1_bool,"aw",@nobits
	.sectionflags	@""
	.align	16
	.zero		1024


//--------------------- .nv.shared.contiguous_any33_bf16 --------------------------
	.section	.nv.shared.contiguous_any33_bf16,"aw",@nobits
	.sectionflags	@""
	.align	16
	.zero		1024


//--------------------- .nv.shared.contiguous_any3_bf16 --------------------------
	.section	.nv.shared.contiguous_any3_bf16,"aw",@nobits
	.sectionflags	@""
	.align	16
	.zero		1024


//--------------------- .nv.shared.contiguous_any22_bf16 --------------------------
	.section	.nv.shared.contiguous_any22_bf16,"aw",@nobits
	.sectionflags	@""
	.align	16
	.zero		1024


//--------------------- .nv.shared.contiguous_any2_bf16 --------------------------
	.section	.nv.shared.contiguous_any2_bf16,"aw",@nobits
	.sectionflags	@""
	.align	16
	.zero		1024


//--------------------- .nv.shared.uncontiguous_any_bf16 --------------------------
	.section	.nv.shared.uncontiguous_any_bf16,"aw",@nobits
	.sectionflags	@""
	.align	16
	.zero		1024


//--------------------- .nv.shared.contiguous_any_bf16 --------------------------
	.section	.nv.shared.contiguous_any_bf16,"aw",@nobits
	.sectionflags	@""
	.align	16
	.zero		1024


//--------------------- .nv.shared.contiguous_any33_f16 --------------------------
	.section	.nv.shared.contiguous_any33_f16,"aw",@nobits
	.sectionflags	@""
	.align	16
	.zero		1024


//--------------------- .nv.shared.contiguous_any3_f16 --------------------------
	.section	.nv.shared.contiguous_any3_f16,"aw",@nobits
	.sectionflags	@""
	.align	16
	.zero		1024


//--------------------- .nv.shared.contiguous_any22_f16 --------------------------
	.section	.nv.shared.contiguous_any22_f16,"aw",@nobits
	.sectionflags	@""
	.align	16
	.zero		1024


//--------------------- .nv.shared.contiguous_any2_f16 --------------------------
	.section	.nv.shared.contiguous_any2_f16,"aw",@nobits
	.sectionflags	@""
	.align	16
	.zero		1024


//--------------------- .nv.shared.uncontiguous_any_f16 --------------------------
	.section	.nv.shared.uncontiguous_any_f16,"aw",@nobits
	.sectionflags	@""
	.align	16
	.zero		1024


//--------------------- .nv.shared.contiguous_any_f16 --------------------------
	.section	.nv.shared.contiguous_any_f16,"aw",@nobits
	.sectionflags	@""
	.align	16
	.zero		1024


//--------------------- .nv.shared.contiguous_any33_f64 --------------------------
	.section	.nv.shared.contiguous_any33_f64,"aw",@nobits
	.sectionflags	@""
	.align	16
	.zero		1024


//--------------------- .nv.shared.contiguous_any3_f64 --------------------------
	.section	.nv.shared.contiguous_any3_f64,"aw",@nobits
	.sectionflags	@""
	.align	16
	.zero		1024


//--------------------- .nv.shared.contiguous_any22_f64 --------------------------
	.section	.nv.shared.contiguous_any22_f64,"aw",@nobits
	.sectionflags	@""
	.align	16
	.zero		1024


//--------------------- .nv.shared.contiguous_any2_f64 --------------------------
	.section	.nv.shared.contiguous_any2_f64,"aw",@nobits
	.sectionflags	@""
	.align	16
	.zero		1024


//--------------------- .nv.shared.uncontiguous_any_f64 --------------------------
	.section	.nv.shared.uncontiguous_any_f64,"aw",@nobits
	.sectionflags	@""
	.align	16
	.zero		1024


//--------------------- .nv.shared.contiguous_any_f64 --------------------------
	.section	.nv.shared.contiguous_any_f64,"aw",@nobits
	.sectionflags	@""
	.align	16
	.zero		1024


//--------------------- .nv.shared.contiguous_any33_f32 --------------------------
	.section	.nv.shared.contiguous_any33_f32,"aw",@nobits
	.sectionflags	@""
	.align	16
	.zero		1024


//--------------------- .nv.shared.contiguous_any3_f32 --------------------------
	.section	.nv.shared.contiguous_any3_f32,"aw",@nobits
	.sectionflags	@""
	.align	16
	.zero		1024


//--------------------- .nv.shared.contiguous_any22_f32 --------------------------
	.section	.nv.shared.contiguous_any22_f32,"aw",@nobits
	.sectionflags	@""
	.align	16
	.zero		1024


//--------------------- .nv.shared.contiguous_any2_f32 --------------------------
	.section	.nv.shared.contiguous_any2_f32,"aw",@nobits
	.sectionflags	@""
	.align	16
	.zero		1024


//--------------------- .nv.shared.uncontiguous_any_f32 --------------------------
	.section	.nv.shared.uncontiguous_any_f32,"aw",@nobits
	.sectionflags	@""
	.align	16
	.zero		1024


//--------------------- .nv.shared.contiguous_any_f32 --------------------------
	.section	.nv.shared.contiguous_any_f32,"aw",@nobits
	.sectionflags	@""
	.align	16
	.zero		1024


//--------------------- .nv.shared.contiguous_any33_u64 --------------------------
	.section	.nv.shared.contiguous_any33_u64,"aw",@nobits
	.sectionflags	@""
	.align	16
	.zero		1024


//--------------------- .nv.shared.contiguous_any3_u64 --------------------------
	.section	.nv.shared.contiguous_any3_u64,"aw",@nobits
	.sectionflags	@""
	.align	16
	.zero		1024


//--------------------- .nv.shared.contiguous_any22_u64 --------------------------
	.section	.nv.shared.contiguous_any22_u64,"aw",@nobits
	.sectionflags	@""
	.align	16
	.zero		1024


//--------------------- .nv.shared.contiguous_any2_u64 --------------------------
	.section	.nv.shared.contiguous_any2_u64,"aw",@nobits
	.sectionflags	@""
	.align	16
	.zero		1024


//--------------------- .nv.shared.uncontiguous_any_u64 --------------------------
	.section	.nv.shared.uncontiguous_any_u64,"aw",@nobits
	.sectionflags	@""
	.align	16
	.zero		1024


//--------------------- .nv.shared.contiguous_any_u64 --------------------------
	.section	.nv.shared.contiguous_any_u64,"aw",@nobits
	.sectionflags	@""
	.align	16
	.zero		1024


//--------------------- .nv.shared.contiguous_any33_u32 --------------------------
	.section	.nv.shared.contiguous_any33_u32,"aw",@nobits
	.sectionflags	@""
	.align	16
	.zero		1024


//--------------------- .nv.shared.contiguous_any3_u32 --------------------------
	.section	.nv.shared.contiguous_any3_u32,"aw",@nobits
	.sectionflags	@""
	.align	16
	.zero		1024


//--------------------- .nv.shared.contiguous_any22_u32 --------------------------
	.section	.nv.shared.contiguous_any22_u32,"aw",@nobits
	.sectionflags	@""
	.align	16
	.zero		1024


//--------------------- .nv.shared.contiguous_any2_u32 --------------------------
	.section	.nv.shared.contiguous_any2_u32,"aw",@nobits
	.sectionflags	@""
	.align	16
	.zero		1024


//--------------------- .nv.shared.uncontiguous_any_u32 --------------------------
	.section	.nv.shared.uncontiguous_any_u32,"aw",@nobits
	.sectionflags	@""
	.align	16
	.zero		1024


//--------------------- .nv.shared.contiguous_any_u32 --------------------------
	.section	.nv.shared.contiguous_any_u32,"aw",@nobits
	.sectionflags	@""
	.align	16
	.zero		1024


//--------------------- .nv.shared.contiguous_any33_u16 --------------------------
	.section	.nv.shared.contiguous_any33_u16,"aw",@nobits
	.sectionflags	@""
	.align	16
	.zero		1024


//--------------------- .nv.shared.contiguous_any3_u16 --------------------------
	.section	.nv.shared.contiguous_any3_u16,"aw",@nobits
	.sectionflags	@""
	.align	16
	.zero		1024


//--------------------- .nv.shared.contiguous_any22_u16 --------------------------
	.section	.nv.shared.contiguous_any22_u16,"aw",@nobits
	.sectionflags	@""
	.align	16
	.zero		1024


//--------------------- .nv.shared.contiguous_any2_u16 --------------------------
	.section	.nv.shared.contiguous_any2_u16,"aw",@nobits
	.sectionflags	@""
	.align	16
	.zero		1024


//--------------------- .nv.shared.uncontiguous_any_u16 --------------------------
	.section	.nv.shared.uncontiguous_any_u16,"aw",@nobits
	.sectionflags	@""
	.align	16
	.zero		1024


//--------------------- .nv.shared.contiguous_any_u16 --------------------------
	.section	.nv.shared.contiguous_any_u16,"aw",@nobits
	.sectionflags	@""
	.align	16
	.zero		1024


//--------------------- .nv.shared.contiguous_any33_u8 --------------------------
	.section	.nv.shared.contiguous_any33_u8,"aw",@nobits
	.sectionflags	@""
	.align	16
	.zero		1024


//--------------------- .nv.shared.contiguous_any3_u8 --------------------------
	.section	.nv.shared.contiguous_any3_u8,"aw",@nobits
	.sectionflags	@""
	.align	16
	.zero		1024


//--------------------- .nv.shared.contiguous_any22_u8 --------------------------
	.section	.nv.shared.contiguous_any22_u8,"aw",@nobits
	.sectionflags	@""
	.align	16
	.zero		1024


//--------------------- .nv.shared.contiguous_any2_u8 --------------------------
	.section	.nv.shared.contiguous_any2_u8,"aw",@nobits
	.sectionflags	@""
	.align	16
	.zero		1024


//--------------------- .nv.shared.uncontiguous_any_u8 --------------------------
	.section	.nv.shared.uncontiguous_any_u8,"aw",@nobits
	.sectionflags	@""
	.align	16
	.zero		1024


//--------------------- .nv.shared.contiguous_any_u8 --------------------------
	.section	.nv.shared.contiguous_any_u8,"aw",@nobits
	.sectionflags	@""
	.align	16
	.zero		1024


//--------------------- .nv.shared.contiguous_any33_i64 --------------------------
	.section	.nv.shared.contiguous_any33_i64,"aw",@nobits
	.sectionflags	@""
	.align	16
	.zero		1024


//--------------------- .nv.shared.contiguous_any3_i64 --------------------------
	.section	.nv.shared.contiguous_any3_i64,"aw",@nobits
	.sectionflags	@""
	.align	16
	.zero		1024


//--------------------- .nv.shared.contiguous_any22_i64 --------------------------
	.section	.nv.shared.contiguous_any22_i64,"aw",@nobits
	.sectionflags	@""
	.align	16
	.zero		1024


//--------------------- .nv.shared.contiguous_any2_i64 --------------------------
	.section	.nv.shared.contiguous_any2_i64,"aw",@nobits
	.sectionflags	@""
	.align	16
	.zero		1024


//--------------------- .nv.shared.uncontiguous_any_i64 --------------------------
	.section	.nv.shared.uncontiguous_any_i64,"aw",@nobits
	.sectionflags	@""
	.align	16
	.zero		1024


//--------------------- .nv.shared.contiguous_any_i64 --------------------------
	.section	.nv.shared.contiguous_any_i64,"aw",@nobits
	.sectionflags	@""
	.align	16
	.zero		1024


//--------------------- .nv.shared.contiguous_any33_i32 --------------------------
	.section	.nv.shared.contiguous_any33_i32,"aw",@nobits
	.sectionflags	@""
	.align	16
	.zero		1024


//--------------------- .nv.shared.contiguous_any3_i32 --------------------------
	.section	.nv.shared.contiguous_any3_i32,"aw",@nobits
	.sectionflags	@""
	.align	16
	.zero		1024


//--------------------- .nv.shared.contiguous_any22_i32 --------------------------
	.section	.nv.shared.contiguous_any22_i32,"aw",@nobits
	.sectionflags	@""
	.align	16
	.zero		1024


//--------------------- .nv.shared.contiguous_any2_i32 --------------------------
	.section	.nv.shared.contiguous_any2_i32,"aw",@nobits
	.sectionflags	@""
	.align	16
	.zero		1024


//--------------------- .nv.shared.uncontiguous_any_i32 --------------------------
	.section	.nv.shared.uncontiguous_any_i32,"aw",@nobits
	.sectionflags	@""
	.align	16
	.zero		1024


//--------------------- .nv.shared.contiguous_any_i32 --------------------------
	.section	.nv.shared.contiguous_any_i32,"aw",@nobits
	.sectionflags	@""
	.align	16
	.zero		1024


//--------------------- .nv.shared.contiguous_any33_i16 --------------------------
	.section	.nv.shared.contiguous_any33_i16,"aw",@nobits
	.sectionflags	@""
	.align	16
	.zero		1024


//--------------------- .nv.shared.contiguous_any3_i16 --------------------------
	.section	.nv.shared.contiguous_any3_i16,"aw",@nobits
	.sectionflags	@""
	.align	16
	.zero		1024


//--------------------- .nv.shared.contiguous_any22_i16 --------------------------
	.section	.nv.shared.contiguous_any22_i16,"aw",@nobits
	.sectionflags	@""
	.align	16
	.zero		1024


//--------------------- .nv.shared.contiguous_any2_i16 --------------------------
	.section	.nv.shared.contiguous_any2_i16,"aw",@nobits
	.sectionflags	@""
	.align	16
	.zero		1024


//--------------------- .nv.shared.uncontiguous_any_i16 --------------------------
	.section	.nv.shared.uncontiguous_any_i16,"aw",@nobits
	.sectionflags	@""
	.align	16
	.zero		1024


//--------------------- .nv.shared.contiguous_any_i16 --------------------------
	.section	.nv.shared.contiguous_any_i16,"aw",@nobits
	.sectionflags	@""
	.align	16
	.zero		1024


//--------------------- .nv.shared.contiguous_any33_i8 --------------------------
	.section	.nv.shared.contiguous_any33_i8,"aw",@nobits
	.sectionflags	@""
	.align	16
	.zero		1024


//--------------------- .nv.shared.contiguous_any3_i8 --------------------------
	.section	.nv.shared.contiguous_any3_i8,"aw",@nobits
	.sectionflags	@""
	.align	16
	.zero		1024


//--------------------- .nv.shared.contiguous_any22_i8 --------------------------
	.section	.nv.shared.contiguous_any22_i8,"aw",@nobits
	.sectionflags	@""
	.align	16
	.zero		1024


//--------------------- .nv.shared.contiguous_any2_i8 --------------------------
	.section	.nv.shared.contiguous_any2_i8,"aw",@nobits
	.sectionflags	@""
	.align	16
	.zero		1024


//--------------------- .nv.shared.uncontiguous_any_i8 --------------------------
	.section	.nv.shared.uncontiguous_any_i8,"aw",@nobits
	.sectionflags	@""
	.align	16
	.zero		1024


//--------------------- .nv.shared.contiguous_any_i8 --------------------------
	.section	.nv.shared.contiguous_any_i8,"aw",@nobits
	.sectionflags	@""
	.align	16
	.zero		1024


//--------------------- .nv.shared.contiguous_any33_bool --------------------------
	.section	.nv.shared.contiguous_any33_bool,"aw",@nobits
	.sectionflags	@""
	.align	16
	.zero		1024


//--------------------- .nv.shared.contiguous_any3_bool --------------------------
	.section	.nv.shared.contiguous_any3_bool,"aw",@nobits
	.sectionflags	@""
	.align	16
	.zero		1024


//--------------------- .nv.shared.contiguous_any22_bool --------------------------
	.section	.nv.shared.contiguous_any22_bool,"aw",@nobits
	.sectionflags	@""
	.align	16
	.zero		1024


//--------------------- .nv.shared.contiguous_any2_bool --------------------------
	.section	.nv.shared.contiguous_any2_bool,"aw",@nobits
	.sectionflags	@""
	.align	16
	.zero		1024


//--------------------- .nv.shared.uncontiguous_any_bool --------------------------
	.section	.nv.shared.uncontiguous_any_bool,"aw",@nobits
	.sectionflags	@""
	.align	16
	.zero		1024


//--------------------- .nv.shared.contiguous_any_bool --------------------------
	.section	.nv.shared.contiguous_any_bool,"aw",@nobits
	.sectionflags	@""
	.align	16
	.zero		1024


//--------------------- .nv.shared.contiguous_all33_bf16 --------------------------
	.section	.nv.shared.contiguous_all33_bf16,"aw",@nobits
	.sectionflags	@""
	.align	16
	.zero		1024


//--------------------- .nv.shared.contiguous_all3_bf16 --------------------------
	.section	.nv.shared.contiguous_all3_bf16,"aw",@nobits
	.sectionflags	@""
	.align	16
	.zero		1024


//--------------------- .nv.shared.contiguous_all22_bf16 --------------------------
	.section	.nv.shared.contiguous_all22_bf16,"aw",@nobits
	.sectionflags	@""
	.align	16
	.zero		1024


//--------------------- .nv.shared.contiguous_all2_bf16 --------------------------
	.section	.nv.shared.contiguous_all2_bf16,"aw",@nobits
	.sectionflags	@""
	.align	16
	.zero		1024


//--------------------- .nv.shared.uncontiguous_all_bf16 --------------------------
	.section	.nv.shared.uncontiguous_all_bf16,"aw",@nobits
	.sectionflags	@""
	.align	16
	.zero		1024


//--------------------- .nv.shared.contiguous_all_bf16 --------------------------
	.section	.nv.shared.contiguous_all_bf16,"aw",@nobits
	.sectionflags	@""
	.align	16
	.zero		1024


//--------------------- .nv.shared.contiguous_all33_f16 --------------------------
	.section	.nv.shared.contiguous_all33_f16,"aw",@nobits
	.sectionflags	@""
	.align	16
	.zero		1024


//--------------------- .nv.shared.contiguous_all3_f16 --------------------------
	.section	.nv.shared.contiguous_all3_f16,"aw",@nobits
	.sectionflags	@""
	.align	16
	.zero		1024


//--------------------- .nv.shared.contiguous_all22_f16 --------------------------
	.section	.nv.shared.contiguous_all22_f16,"aw",@nobits
	.sectionflags	@""
	.align	16
	.zero		1024


//--------------------- .nv.shared.contiguous_all2_f16 --------------------------
	.section	.nv.shared.contiguous_all2_f16,"aw",@nobits
	.sectionflags	@""
	.align	16
	.zero		1024


//--------------------- .nv.shared.uncontiguous_all_f16 --------------------------
	.section	.nv.shared.uncontiguous_all_f16,"aw",@nobits
	.sectionflags	@""
	.align	16
	.zero		1024


//--------------------- .nv.shared.contiguous_all_f16 --------------------------
	.section	.nv.shared.contiguous_all_f16,"aw",@nobits
	.sectionflags	@""
	.align	16
	.zero		1024


//--------------------- .nv.shared.contiguous_all33_f64 --------------------------
	.section	.nv.shared.contiguous_all33_f64,"aw",@nobits
	.sectionflags	@""
	.align	16
	.zero		1024


//--------------------- .nv.shared.contiguous_all3_f64 --------------------------
	.section	.nv.shared.contiguous_all3_f64,"aw",@nobits
	.sectionflags	@""
	.align	16
	.zero		1024


//--------------------- .nv.shared.contiguous_all22_f64 --------------------------
	.section	.nv.shared.contiguous_all22_f64,"aw",@nobits
	.sectionflags	@""
	.align	16
	.zero		1024


//--------------------- .nv.shared.contiguous_all2_f64 --------------------------
	.section	.nv.shared.contiguous_all2_f64,"aw",@nobits
	.sectionflags	@""
	.align	16
	.zero		1024


//--------------------- .nv.shared.uncontiguous_all_f64 --------------------------
	.section	.nv.shared.uncontiguous_all_f64,"aw",@nobits
	.sectionflags	@""
	.align	16
	.zero		1024


//--------------------- .nv.shared.contiguous_all_f64 --------------------------
	.section	.nv.shared.contiguous_all_f64,"aw",@nobits
	.sectionflags	@""
	.align	16
	.zero		1024


//--------------------- .nv.shared.contiguous_all33_f32 --------------------------
	.section	.nv.shared.contiguous_all33_f32,"aw",@nobits
	.sectionflags	@""
	.align	16
	.zero		1024


//--------------------- .nv.shared.contiguous_all3_f32 --------------------------
	.section	.nv.shared.contiguous_all3_f32,"aw",@nobits
	.sectionflags	@""
	.align	16
	.zero		1024


//--------------------- .nv.shared.contiguous_all22_f32 --------------------------
	.section	.nv.shared.contiguous_all22_f32,"aw",@nobits
	.sectionflags	@""
	.align	16
	.zero		1024


//--------------------- .nv.shared.contiguous_all2_f32 --------------------------
	.section	.nv.shared.contiguous_all2_f32,"aw",@nobits
	.sectionflags	@""
	.align	16
	.zero		1024


//--------------------- .nv.shared.uncontiguous_all_f32 --------------------------
	.section	.nv.shared.uncontiguous_all_f32,"aw",@nobits
	.sectionflags	@""
	.align	16
	.zero		1024


//--------------------- .nv.shared.contiguous_all_f32 --------------------------
	.section	.nv.shared.contiguous_all_f32,"aw",@nobits
	.sectionflags	@""
	.align	16
	.zero		1024


//--------------------- .nv.shared.contiguous_all33_u64 --------------------------
	.section	.nv.shared.contiguous_all33_u64,"aw",@nobits
	.sectionflags	@""
	.align	16
	.zero		1024


//--------------------- .nv.shared.contiguous_all3_u64 --------------------------
	.section	.nv.shared.contiguous_all3_u64,"aw",@nobits
	.sectionflags	@""
	.align	16
	.zero		1024


//--------------------- .nv.shared.contiguous_all22_u64 --------------------------
	.section	.nv.shared.contiguous_all22_u64,"aw",@nobits
	.sectionflags	@""
	.align	16
	.zero		1024


//--------------------- .nv.shared.contiguous_all2_u64 --------------------------
	.section	.nv.shared.contiguous_all2_u64,"aw",@nobits
	.sectionflags	@""
	.align	16
	.zero		1024


//--------------------- .nv.shared.uncontiguous_all_u64 --------------------------
	.section	.nv.shared.uncontiguous_all_u64,"aw",@nobits
	.sectionflags	@""
	.align	16
	.zero		1024


//--------------------- .nv.shared.contiguous_all_u64 --------------------------
	.section	.nv.shared.contiguous_all_u64,"aw",@nobits
	.sectionflags	@""
	.align	16
	.zero		1024


//--------------------- .nv.shared.contiguous_all33_u32 --------------------------
	.section	.nv.shared.contiguous_all33_u32,"aw",@nobits
	.sectionflags	@""
	.align	16
	.zero		1024


//--------------------- .nv.shared.contiguous_all3_u32 --------------------------
	.section	.nv.shared.contiguous_all3_u32,"aw",@nobits
	.sectionflags	@""
	.align	16
	.zero		1024


//--------------------- .nv.shared.contiguous_all22_u32 --------------------------
	.section	.nv.shared.contiguous_all22_u32,"aw",@nobits
	.sectionflags	@""
	.align	16
	.zero		1024


//--------------------- .nv.shared.contiguous_all2_u32 --------------------------
	.section	.nv.shared.contiguous_all2_u32,"aw",@nobits
	.sectionflags	@""
	.align	16
	.zero		1024


//--------------------- .nv.shared.uncontiguous_all_u32 --------------------------
	.section	.nv.shared.uncontiguous_all_u32,"aw",@nobits
	.sectionflags	@""
	.align	16
	.zero		1024


//--------------------- .nv.shared.contiguous_all_u32 --------------------------
	.section	.nv.shared.contiguous_all_u32,"aw",@nobits
	.sectionflags	@""
	.align	16
	.zero		1024


//--------------------- .nv.shared.contiguous_all33_u16 --------------------------
	.section	.nv.shared.contiguous_all33_u16,"aw",@nobits
	.sectionflags	@""
	.align	16
	.zero		1024


//--------------------- .nv.shared.contiguous_all3_u16 --------------------------
	.section	.nv.shared.contiguous_all3_u16,"aw",@nobits
	.sectionflags	@""
	.align	16
	.zero		1024


//--------------------- .nv.shared.contiguous_all22_u16 --------------------------
	.section	.nv.shared.contiguous_all22_u16,"aw",@nobits
	.sectionflags	@""
	.align	16
	.zero		1024


//--------------------- .nv.shared.contiguous_all2_u16 --------------------------
	.section	.nv.shared.contiguous_all2_u16,"aw",@nobits
	.sectionflags	@""
	.align	16
	.zero		1024


//--------------------- .nv.shared.uncontiguous_all_u16 --------------------------
	.section	.nv.shared.uncontiguous_all_u16,"aw",@nobits
	.sectionflags	@""
	.align	16
	.zero		1024


//--------------------- .nv.shared.contiguous_all_u16 --------------------------
	.section	.nv.shared.contiguous_all_u16,"aw",@nobits
	.sectionflags	@""
	.align	16
	.zero		1024


//--------------------- .nv.shared.contiguous_all33_u8 --------------------------
	.section	.nv.shared.contiguous_all33_u8,"aw",@nobits
	.sectionflags	@""
	.align	16
	.zero		1024


//--------------------- .nv.shared.contiguous_all3_u8 --------------------------
	.section	.nv.shared.contiguous_all3_u8,"aw",@nobits
	.sectionflags	@""
	.align	16
	.zero		1024


//--------------------- .nv.shared.contiguous_all22_u8 --------------------------
	.section	.nv.shared.contiguous_all22_u8,"aw",@nobits
	.sectionflags	@""
	.align	16
	.zero		1024


//--------------------- .nv.shared.contiguous_all2_u8 --------------------------
	.section	.nv.shared.contiguous_all2_u8,"aw",@nobits
	.sectionflags	@""
	.align	16
	.zero		1024


//--------------------- .nv.shared.uncontiguous_all_u8 --------------------------
	.section	.nv.shared.uncontiguous_all_u8,"aw",@nobits
	.sectionflags	@""
	.align	16
	.zero		1024


//--------------------- .nv.shared.contiguous_all_u8 --------------------------
	.section	.nv.shared.contiguous_all_u8,"aw",@nobits
	.sectionflags	@""
	.align	16
	.zero		1024


//--------------------- .nv.shared.contiguous_all33_i64 --------------------------
	.section	.nv.shared.contiguous_all33_i64,"aw",@nobits
	.sectionflags	@""
	.align	16
	.zero		1024


//--------------------- .nv.shared.contiguous_all3_i64 --------------------------
	.section	.nv.shared.contiguous_all3_i64,"aw",@nobits
	.sectionflags	@""
	.align	16
	.zero		1024


//--------------------- .nv.shared.contiguous_all22_i64 --------------------------
	.section	.nv.shared.contiguous_all22_i64,"aw",@nobits
	.sectionflags	@""
	.align	16
	.zero		1024


//--------------------- .nv.shared.contiguous_all2_i64 --------------------------
	.section	.nv.shared.contiguous_all2_i64,"aw",@nobits
	.sectionflags	@""
	.align	16
	.zero		1024


//--------------------- .nv.shared.uncontiguous_all_i64 --------------------------
	.section	.nv.shared.uncontiguous_all_i64,"aw",@nobits
	.sectionflags	@""
	.align	16
	.zero		1024


//--------------------- .nv.shared.contiguous_all_i64 --------------------------
	.section	.nv.shared.contiguous_all_i64,"aw",@nobits
	.sectionflags	@""
	.align	16
	.zero		1024


//--------------------- .nv.shared.contiguous_all33_i32 --------------------------
	.section	.nv.shared.contiguous_all33_i32,"aw",@nobits
	.sectionflags	@""
	.align	16
	.zero		1024


//--------------------- .nv.shared.contiguous_all3_i32 --------------------------
	.section	.nv.shared.contiguous_all3_i32,"aw",@nobits
	.sectionflags	@""
	.align	16
	.zero		1024


//--------------------- .nv.shared.contiguous_all22_i32 --------------------------
	.section	.nv.shared.contiguous_all22_i32,"aw",@nobits
	.sectionflags	@""
	.align	16
	.zero		1024


//--------------------- .nv.shared.contiguous_all2_i32 --------------------------
	.section	.nv.shared.contiguous_all2_i32,"aw",@nobits
	.sectionflags	@""
	.align	16
	.zero		1024


//--------------------- .nv.shared.uncontiguous_all_i32 --------------------------
	.section	.nv.shared.uncontiguous_all_i32,"aw",@nobits
	.sectionflags	@""
	.align	16
	.zero		1024


//--------------------- .nv.shared.contiguous_all_i32 --------------------------
	.section	.nv.shared.contiguous_all_i32,"aw",@nobits
	.sectionflags	@""
	.align	16
	.zero		1024


//--------------------- .nv.shared.contiguous_all33_i16 --------------------------
	.section	.nv.shared.contiguous_all33_i16,"aw",@nobits
	.sectionflags	@""
	.align	16
	.zero		1024


//--------------------- .nv.shared.contiguous_all3_i16 --------------------------
	.section	.nv.shared.contiguous_all3_i16,"aw",@nobits
	.sectionflags	@""
	.align	16
	.zero		1024


//--------------------- .nv.shared.contiguous_all22_i16 --------------------------
	.section	.nv.shared.contiguous_all22_i16,"aw",@nobits
	.sectionflags	@""
	.align	16
	.zero		1024


//--------------------- .nv.shared.contiguous_all2_i16 --------------------------
	.section	.nv.shared.contiguous_all2_i16,"aw",@nobits
	.sectionflags	@""
	.align	16
	.zero		1024


//--------------------- .nv.shared.uncontiguous_all_i16 --------------------------
	.section	.nv.shared.uncontiguous_all_i16,"aw",@nobits
	.sectionflags	@""
	.align	16
	.zero		1024


//--------------------- .nv.shared.contiguous_all_i16 --------------------------
	.section	.nv.shared.contiguous_all_i16,"aw",@nobits
	.sectionflags	@""
	.align	16
	.zero		1024


//--------------------- .nv.shared.contiguous_all33_i8 --------------------------
	.section	.nv.shared.contiguous_all33_i8,"aw",@nobits
	.sectionflags	@""
	.align	16
	.zero		1024


//--------------------- .nv.shared.contiguous_all3_i8 --------------------------
	.section	.nv.shared.contiguous_all3_i8,"aw",@nobits
	.sectionflags	@""
	.align	16
	.zero		1024


//--------------------- .nv.shared.contiguous_all22_i8 --------------------------
	.section	.nv.shared.contiguous_all22_i8,"aw",@nobits
	.sectionflags	@""
	.align	16
	.zero		1024


//--------------------- .nv.shared.contiguous_all2_i8 --------------------------
	.section	.nv.shared.contiguous_all2_i8,"aw",@nobits
	.sectionflags	@""
	.align	16
	.zero		1024


//--------------------- .nv.shared.uncontiguous_all_i8 --------------------------
	.section	.nv.shared.uncontiguous_all_i8,"aw",@nobits
	.sectionflags	@""
	.align	16
	.zero		1024


//--------------------- .nv.shared.contiguous_all_i8 --------------------------
	.section	.nv.shared.contiguous_all_i8,"aw",@nobits
	.sectionflags	@""
	.align	16
	.zero		1024


//--------------------- .nv.shared.contiguous_all33_bool --------------------------
	.section	.nv.shared.contiguous_all33_bool,"aw",@nobits
	.sectionflags	@""
	.align	16
	.zero		1024


//--------------------- .nv.shared.contiguous_all3_bool --------------------------
	.section	.nv.shared.contiguous_all3_bool,"aw",@nobits
	.sectionflags	@""
	.align	16
	.zero		1024


//--------------------- .nv.shared.contiguous_all22_bool --------------------------
	.section	.nv.shared.contiguous_all22_bool,"aw",@nobits
	.sectionflags	@""
	.align	16
	.zero		1024


//--------------------- .nv.shared.contiguous_all2_bool --------------------------
	.section	.nv.shared.contiguous_all2_bool,"aw",@nobits
	.sectionflags	@""
	.align	16
	.zero		1024


//--------------------- .nv.shared.uncontiguous_all_bool --------------------------
	.section	.nv.shared.uncontiguous_all_bool,"aw",@nobits
	.sectionflags	@""
	.align	16
	.zero		1024


//--------------------- .nv.shared.contiguous_all_bool --------------------------
	.section	.nv.shared.contiguous_all_bool,"aw",@nobits
	.sectionflags	@""
	.align	16
	.zero		1024


//--------------------- .nv.shared.contiguous_max33_bf16 --------------------------
	.section	.nv.shared.contiguous_max33_bf16,"aw",@nobits
	.sectionflags	@""
	.align	16
	.zero		1024


//--------------------- .nv.shared.contiguous_max3_bf16 --------------------------
	.section	.nv.shared.contiguous_max3_bf16,"aw",@nobits
	.sectionflags	@""
	.align	16
	.zero		1024


//--------------------- .nv.shared.contiguous_max22_bf16 --------------------------
	.section	.nv.shared.contiguous_max22_bf16,"aw",@nobits
	.sectionflags	@""
	.align	16
	.zero		1024


//--------------------- .nv.shared.contiguous_max2_bf16 --------------------------
	.section	.nv.shared.contiguous_max2_bf16,"aw",@nobits
	.sectionflags	@""
	.align	16
	.zero		1024


//--------------------- .nv.shared.uncontiguous_max_bf16 --------------------------
	.section	.nv.shared.uncontiguous_max_bf16,"aw",@nobits
	.sectionflags	@""
	.align	16
	.zero		1024


//--------------------- .nv.shared.contiguous_max_bf16 --------------------------
	.section	.nv.shared.contiguous_max_bf16,"aw",@nobits
	.sectionflags	@""
	.align	16
	.zero		1024


//--------------------- .nv.shared.contiguous_max33_f16 --------------------------
	.section	.nv.shared.contiguous_max33_f16,"aw",@nobits
	.sectionflags	@""
	.align	16
	.zero		1024


//--------------------- .nv.shared.contiguous_max3_f16 --------------------------
	.section	.nv.shared.contiguous_max3_f16,"aw",@nobits
	.sectionflags	@""
	.align	16
	.zero		1024


//--------------------- .nv.shared.contiguous_max22_f16 --------------------------
	.section	.nv.shared.contiguous_max22_f16,"aw",@nobits
	.sectionflags	@""
	.align	16
	.zero		1024


//--------------------- .nv.shared.contiguous_max2_f16 --------------------------
	.section	.nv.shared.contiguous_max2_f16,"aw",@nobits
	.sectionflags	@""
	.align	16
	.zero		1024


//--------------------- .nv.shared.uncontiguous_max_f16 --------------------------
	.section	.nv.shared.uncontiguous_max_f16,"aw",@nobits
	.sectionflags	@""
	.align	16
	.zero		1024


//--------------------- .nv.shared.contiguous_max_f16 --------------------------
	.section	.nv.shared.contiguous_max_f16,"aw",@nobits
	.sectionflags	@""
	.align	16
	.zero		1024


//--------------------- .nv.shared.contiguous_max33_f64 --------------------------
	.section	.nv.shared.contiguous_max33_f64,"aw",@nobits
	.sectionflags	@""
	.align	16
	.zero		1024


//--------------------- .nv.shared.contiguous_max3_f64 --------------------------
	.section	.nv.shared.contiguous_max3_f64,"aw",@nobits
	.sectionflags	@""
	.align	16
	.zero		1024


//--------------------- .nv.shared.contiguous_max22_f64 --------------------------
	.section	.nv.shared.contiguous_max22_f64,"aw",@nobits
	.sectionflags	@""
	.align	16
	.zero		1024


//--------------------- .nv.shared.contiguous_max2_f64 --------------------------
	.section	.nv.shared.contiguous_max2_f64,"aw",@nobits
	.sectionflags	@""
	.align	16
	.zero		1024


//--------------------- .nv.shared.uncontiguous_max_f64 --------------------------
	.section	.nv.shared.uncontiguous_max_f64,"aw",@nobits
	.sectionflags	@""
	.align	16
	.zero		1024


//--------------------- .nv.shared.contiguous_max_f64 --------------------------
	.section	.nv.shared.contiguous_max_f64,"aw",@nobits
	.sectionflags	@""
	.align	16
	.zero		1024


//--------------------- .nv.shared.contiguous_max33_f32 --------------------------
	.section	.nv.shared.contiguous_max33_f32,"aw",@nobits
	.sectionflags	@""
	.align	16
	.zero		1024


//--------------------- .nv.shared.contiguous_max3_f32 --------------------------
	.section	.nv.shared.contiguous_max3_f32,"aw",@nobits
	.sectionflags	@""
	.align	16
	.zero		1024


//--------------------- .nv.shared.contiguous_max22_f32 --------------------------
	.section	.nv.shared.contiguous_max22_f32,"aw",@nobits
	.sectionflags	@""
	.align	16
	.zero		1024


//--------------------- .nv.shared.contiguous_max2_f32 --------------------------
	.section	.nv.shared.contiguous_max2_f32,"aw",@nobits
	.sectionflags	@""
	.align	16
	.zero		1024


//--------------------- .nv.shared.uncontiguous_max_f32 --------------------------
	.section	.nv.shared.uncontiguous_max_f32,"aw",@nobits
	.sectionflags	@""
	.align	16
	.zero		1024


//--------------------- .nv.shared.contiguous_max_f32 --------------------------
	.section	.nv.shared.contiguous_max_f32,"aw",@nobits
	.sectionflags	@""
	.align	16
	.zero		1024


//--------------------- .nv.shared.contiguous_max33_u64 --------------------------
	.section	.nv.shared.contiguous_max33_u64,"aw",@nobits
	.sectionflags	@""
	.align	16
	.zero		1024


//--------------------- .nv.shared.contiguous_max3_u64 --------------------------
	.section	.nv.shared.contiguous_max3_u64,"aw",@nobits
	.sectionflags	@""
	.align	16
	.zero		1024


//--------------------- .nv.shared.contiguous_max22_u64 --------------------------
	.section	.nv.shared.contiguous_max22_u64,"aw",@nobits
	.sectionflags	@""
	.align	16
	.zero		1024


//--------------------- .nv.shared.contiguous_max2_u64 --------------------------
	.section	.nv.shared.contiguous_max2_u64,"aw",@nobits
	.sectionflags	@""
	.align	16
	.zero		1024


//--------------------- .nv.shared.uncontiguous_max_u64 --------------------------
	.section	.nv.shared.uncontiguous_max_u64,"aw",@nobits
	.sectionflags	@""
	.align	16
	.zero		1024


//--------------------- .nv.shared.contiguous_max_u64 --------------------------
	.section	.nv.shared.contiguous_max_u64,"aw",@nobits
	.sectionflags	@""
	.align	16
	.zero		1024


//--------------------- .nv.shared.contiguous_max33_u32 --------------------------
	.section	.nv.shared.contiguous_max33_u32,"aw",@nobits
	.sectionflags	@""
	.align	16
	.zero		1024


//--------------------- .nv.shared.contiguous_max3_u32 --------------------------
	.section	.nv.shared.contiguous_max3_u32,"aw",@nobits
	.sectionflags	@""
	.align	16
	.zero		1024


//--------------------- .nv.shared.contiguous_max22_u32 --------------------------
	.section	.nv.shared.contiguous_max22_u32,"aw",@nobits
	.sectionflags	@""
	.align	16
	.zero		1024


//--------------------- .nv.shared.contiguous_max2_u32 --------------------------
	.section	.nv.shared.contiguous_max2_u32,"aw",@nobits
	.sectionflags	@""
	.align	16
	.zero		1024


//--------------------- .nv.shared.uncontiguous_max_u32 --------------------------
	.section	.nv.shared.uncontiguous_max_u32,"aw",@nobits
	.sectionflags	@""
	.align	16
	.zero		1024


//--------------------- .nv.shared.contiguous_max_u32 --------------------------
	.section	.nv.shared.contiguous_max_u32,"aw",@nobits
	.sectionflags	@""
	.align	16
	.zero		1024


//--------------------- .nv.shared.contiguous_max33_u16 --------------------------
	.section	.nv.shared.contiguous_max33_u16,"aw",@nobits
	.sectionflags	@""
	.align	16
	.zero		1024


//--------------------- .nv.shared.contiguous_max3_u16 --------------------------
	.section	.nv.shared.contiguous_max3_u16,"aw",@nobits
	.sectionflags	@""
	.align	16
	.zero		1024


//--------------------- .nv.shared.contiguous_max22_u16 --------------------------
	.section	.nv.shared.contiguous_max22_u16,"aw",@nobits
	.sectionflags	@""
	.align	16
	.zero		1024


//--------------------- .nv.shared.contiguous_max2_u16 --------------------------
	.section	.nv.shared.contiguous_max2_u16,"aw",@nobits
	.sectionflags	@""
	.align	16
	.zero		1024


//--------------------- .nv.shared.uncontiguous_max_u16 --------------------------
	.section	.nv.shared.uncontiguous_max_u16,"aw",@nobits
	.sectionflags	@""
	.align	16
	.zero		1024


//--------------------- .nv.shared.contiguous_max_u16 --------------------------
	.section	.nv.shared.contiguous_max_u16,"aw",@nobits
	.sectionflags	@""
	.align	16
	.zero		1024


//--------------------- .nv.shared.contiguous_max33_u8 --------------------------
	.section	.nv.shared.contiguous_max33_u8,"aw",@nobits
	.sectionflags	@""
	.align	16
	.zero		1024


//--------------------- .nv.shared.contiguous_max3_u8 --------------------------
	.section	.nv.shared.contiguous_max3_u8,"aw",@nobits
	.sectionflags	@""
	.align	16
	.zero		1024


//--------------------- .nv.shared.contiguous_max22_u8 --------------------------
	.section	.nv.shared.contiguous_max22_u8,"aw",@nobits
	.sectionflags	@""
	.align	16
	.zero		1024


//--------------------- .nv.shared.contiguous_max2_u8 --------------------------
	.section	.nv.shared.contiguous_max2_u8,"aw",@nobits
	.sectionflags	@""
	.align	16
	.zero		1024


//--------------------- .nv.shared.uncontiguous_max_u8 --------------------------
	.section	.nv.shared.uncontiguous_max_u8,"aw",@nobits
	.sectionflags	@""
	.align	16
	.zero		1024


//--------------------- .nv.shared.contiguous_max_u8 --------------------------
	.section	.nv.shared.contiguous_max_u8,"aw",@nobits
	.sectionflags	@""
	.align	16
	.zero		1024


//--------------------- .nv.shared.contiguous_max33_i64 --------------------------
	.section	.nv.shared.contiguous_max33_i64,"aw",@nobits
	.sectionflags	@""
	.align	16
	.zero		1024


//--------------------- .nv.shared.contiguous_max3_i64 --------------------------
	.section	.nv.shared.contiguous_max3_i64,"aw",@nobits
	.sectionflags	@""
	.align	16
	.zero		1024


//--------------------- .nv.shared.contiguous_max22_i64 --------------------------
	.section	.nv.shared.contiguous_max22_i64,"aw",@nobits
	.sectionflags	@""
	.align	16
	.zero		1024


//--------------------- .nv.shared.contiguous_max2_i64 --------------------------
	.section	.nv.shared.contiguous_max2_i64,"aw",@nobits
	.sectionflags	@""
	.align	16
	.zero		1024


//--------------------- .nv.shared.uncontiguous_max_i64 --------------------------
	.section	.nv.shared.uncontiguous_max_i64,"aw",@nobits
	.sectionflags	@""
	.align	16
	.zero		1024


//--------------------- .nv.shared.contiguous_max_i64 --------------------------
	.section	.nv.shared.contiguous_max_i64,"aw",@nobits
	.sectionflags	@""
	.align	16
	.zero		1024


//--------------------- .nv.shared.contiguous_max33_i32 --------------------------
	.section	.nv.shared.contiguous_max33_i32,"aw",@nobits
	.sectionflags	@""
	.align	16
	.zero		1024


//--------------------- .nv.shared.contiguous_max3_i32 --------------------------
	.section	.nv.shared.contiguous_max3_i32,"aw",@nobits
	.sectionflags	@""
	.align	16
	.zero		1024


//--------------------- .nv.shared.contiguous_max22_i32 --------------------------
	.section	.nv.shared.contiguous_max22_i32,"aw",@nobits
	.sectionflags	@""
	.align	16
	.zero		1024


//--------------------- .nv.shared.contiguous_max2_i32 --------------------------
	.section	.nv.shared.contiguous_max2_i32,"aw",@nobits
	.sectionflags	@""
	.align	16
	.zero		1024


//--------------------- .nv.shared.uncontiguous_max_i32 --------------------------
	.section	.nv.shared.uncontiguous_max_i32,"aw",@nobits
	.sectionflags	@""
	.align	16
	.zero		1024


//--------------------- .nv.shared.contiguous_max_i32 --------------------------
	.section	.nv.shared.contiguous_max_i32,"aw",@nobits
	.sectionflags	@""
	.align	16
	.zero		1024


//--------------------- .nv.shared.contiguous_max33_i16 --------------------------
	.section	.nv.shared.contiguous_max33_i16,"aw",@nobits
	.sectionflags	@""
	.align	16
	.zero		1024


//--------------------- .nv.shared.contiguous_max3_i16 --------------------------
	.section	.nv.shared.contiguous_max3_i16,"aw",@nobits
	.sectionflags	@""
	.align	16
	.zero		1024


//--------------------- .nv.shared.contiguous_max22_i16 --------------------------
	.section	.nv.shared.contiguous_max22_i16,"aw",@nobits
	.sectionflags	@""
	.align	16
	.zero		1024


//--------------------- .nv.shared.contiguous_max2_i16 --------------------------
	.section	.nv.shared.contiguous_max2_i16,"aw",@nobits
	.sectionflags	@""
	.align	16
	.zero		1024


//--------------------- .nv.shared.uncontiguous_max_i16 --------------------------
	.section	.nv.shared.uncontiguous_max_i16,"aw",@nobits
	.sectionflags	@""
	.align	16
	.zero		1024


//--------------------- .nv.shared.contiguous_max_i16 --------------------------
	.section	.nv.shared.contiguous_max_i16,"aw",@nobits
	.sectionflags	@""
	.align	16
	.zero		1024


//--------------------- .nv.shared.contiguous_max33_i8 --------------------------
	.section	.nv.shared.contiguous_max33_i8,"aw",@nobits
	.sectionflags	@""
	.align	16
	.zero		1024


//--------------------- .nv.shared.contiguous_max3_i8 --------------------------
	.section	.nv.shared.contiguous_max3_i8,"aw",@nobits
	.sectionflags	@""
	.align	16
	.zero		1024


//--------------------- .nv.shared.contiguous_max22_i8 --------------------------
	.section	.nv.shared.contiguous_max22_i8,"aw",@nobits
	.sectionflags	@""
	.align	16
	.zero		1024


//--------------------- .nv.shared.contiguous_max2_i8 --------------------------
	.section	.nv.shared.contiguous_max2_i8,"aw",@nobits
	.sectionflags	@""
	.align	16
	.zero		1024


//--------------------- .nv.shared.uncontiguous_max_i8 --------------------------
	.section	.nv.shared.uncontiguous_max_i8,"aw",@nobits
	.sectionflags	@""
	.align	16
	.zero		1024


//--------------------- .nv.shared.contiguous_max_i8 --------------------------
	.section	.nv.shared.contiguous_max_i8,"aw",@nobits
	.sectionflags	@""
	.align	16
	.zero		1024


//--------------------- .nv.shared.contiguous_max33_bool --------------------------
	.section	.nv.shared.contiguous_max33_bool,"aw",@nobits
	.sectionflags	@""
	.align	16
	.zero		1024


//--------------------- .nv.shared.contiguous_max3_bool --------------------------
	.section	.nv.shared.contiguous_max3_bool,"aw",@nobits
	.sectionflags	@""
	.align	16
	.zero		1024


//--------------------- .nv.shared.contiguous_max22_bool --------------------------
	.section	.nv.shared.contiguous_max22_bool,"aw",@nobits
	.sectionflags	@""
	.align	16
	.zero		1024


//--------------------- .nv.shared.contiguous_max2_bool --------------------------
	.section	.nv.shared.contiguous_max2_bool,"aw",@nobits
	.sectionflags	@""
	.align	16
	.zero		1024


//--------------------- .nv.shared.uncontiguous_max_bool --------------------------
	.section	.nv.shared.uncontiguous_max_bool,"aw",@nobits
	.sectionflags	@""
	.align	16
	.zero		1024


//--------------------- .nv.shared.contiguous_max_bool --------------------------
	.section	.nv.shared.contiguous_max_bool,"aw",@nobits
	.sectionflags	@""
	.align	16
	.zero		1024


//--------------------- .nv.shared.contiguous_min33_bf16 --------------------------
	.section	.nv.shared.contiguous_min33_bf16,"aw",@nobits
	.sectionflags	@""
	.align	16
	.zero		1024


//--------------------- .nv.shared.contiguous_min3_bf16 --------------------------
	.section	.nv.shared.contiguous_min3_bf16,"aw",@nobits
	.sectionflags	@""
	.align	16
	.zero		1024


//--------------------- .nv.shared.contiguous_min22_bf16 --------------------------
	.section	.nv.shared.contiguous_min22_bf16,"aw",@nobits
	.sectionflags	@""
	.align	16
	.zero		1024


//--------------------- .nv.shared.contiguous_min2_bf16 --------------------------
	.section	.nv.shared.contiguous_min2_bf16,"aw",@nobits
	.sectionflags	@""
	.align	16
	.zero		1024


//--------------------- .nv.shared.uncontiguous_min_bf16 --------------------------
	.section	.nv.shared.uncontiguous_min_bf16,"aw",@nobits
	.sectionflags	@""
	.align	16
	.zero		1024


//--------------------- .nv.shared.contiguous_min_bf16 --------------------------
	.section	.nv.shared.contiguous_min_bf16,"aw",@nobits
	.sectionflags	@""
	.align	16
	.zero		1024


//--------------------- .nv.shared.contiguous_min33_f16 --------------------------
	.section	.nv.shared.contiguous_min33_f16,"aw",@nobits
	.sectionflags	@""
	.align	16
	.zero		1024


//--------------------- .nv.shared.contiguous_min3_f16 --------------------------
	.section	.nv.shared.contiguous_min3_f16,"aw",@nobits
	.sectionflags	@""
	.align	16
	.zero		1024


//--------------------- .nv.shared.contiguous_min22_f16 --------------------------
	.section	.nv.shared.contiguous_min22_f16,"aw",@nobits
	.sectionflags	@""
	.align	16
	.zero		1024


//--------------------- .nv.shared.contiguous_min2_f16 --------------------------
	.section	.nv.shared.contiguous_min2_f16,"aw",@nobits
	.sectionflags	@""
	.align	16
	.zero		1024


//--------------------- .nv.shared.uncontiguous_min_f16 --------------------------
	.section	.nv.shared.uncontiguous_min_f16,"aw",@nobits
	.sectionflags	@""
	.align	16
	.zero		1024


//--------------------- .nv.shared.contiguous_min_f16 --------------------------
	.section	.nv.shared.contiguous_min_f16,"aw",@nobits
	.sectionflags	@""
	.align	16
	.zero		1024


//--------------------- .nv.shared.contiguous_min33_f64 --------------------------
	.section	.nv.shared.contiguous_min33_f64,"aw",@nobits
	.sectionflags	@""
	.align	16
	.zero		1024


//--------------------- .nv.shared.contiguous_min3_f64 --------------------------
	.section	.nv.shared.contiguous_min3_f64,"aw",@nobits
	.sectionflags	@""
	.align	16
	.zero		1024


//--------------------- .nv.shared.contiguous_min22_f64 --------------------------
	.section	.nv.shared.contiguous_min22_f64,"aw",@nobits
	.sectionflags	@""
	.align	16
	.zero		1024


//--------------------- .nv.shared.contiguous_min2_f64 --------------------------
	.section	.nv.shared.contiguous_min2_f64,"aw",@nobits
	.sectionflags	@""
	.align	16
	.zero		1024


//--------------------- .nv.shared.uncontiguous_min_f64 --------------------------
	.section	.nv.shared.uncontiguous_min_f64,"aw",@nobits
	.sectionflags	@""
	.align	16
	.zero		1024


//--------------------- .nv.shared.contiguous_min_f64 --------------------------
	.section	.nv.shared.contiguous_min_f64,"aw",@nobits
	.sectionflags	@""
	.align	16
	.zero		1024


//--------------------- .nv.shared.contiguous_min33_f32 --------------------------
	.section	.nv.shared.contiguous_min33_f32,"aw",@nobits
	.sectionflags	@""
	.align	16
	.zero		1024


//--------------------- .nv.shared.contiguous_min3_f32 --------------------------
	.section	.nv.shared.contiguous_min3_f32,"aw",@nobits
	.sectionflags	@""
	.align	16
	.zero		1024


//--------------------- .nv.shared.contiguous_min22_f32 --------------------------
	.section	.nv.shared.contiguous_min22_f32,"aw",@nobits
	.sectionflags	@""
	.align	16
	.zero		1024


//--------------------- .nv.shared.contiguous_min2_f32 --------------------------
	.section	.nv.shared.contiguous_min2_f32,"aw",@nobits
	.sectionflags	@""
	.align	16
	.zero		1024


//--------------------- .nv.shared.uncontiguous_min_f32 --------------------------
	.section	.nv.shared.uncontiguous_min_f32,"aw",@nobits
	.sectionflags	@""
	.align	16
	.zero		1024


//--------------------- .nv.shared.contiguous_min_f32 --------------------------
	.section	.nv.shared.contiguous_min_f32,"aw",@nobits
	.sectionflags	@""
	.align	16
	.zero		1024


//--------------------- .nv.shared.contiguous_min33_u64 --------------------------
	.section	.nv.shared.contiguous_min33_u64,"aw",@nobits
	.sectionflags	@""
	.align	16
	.zero		1024


//--------------------- .nv.shared.contiguous_min3_u64 --------------------------
	.section	.nv.shared.contiguous_min3_u64,"aw",@nobits
	.sectionflags	@""
	.align	16
	.zero		1024


//--------------------- .nv.shared.contiguous_min22_u64 --------------------------
	.section	.nv.shared.contiguous_min22_u64,"aw",@nobits
	.sectionflags	@""
	.align	16
	.zero		1024


//--------------------- .nv.shared.contiguous_min2_u64 --------------------------
	.section	.nv.shared.contiguous_min2_u64,"aw",@nobits
	.sectionflags	@""
	.align	16
	.zero		1024


//--------------------- .nv.shared.uncontiguous_min_u64 --------------------------
	.section	.nv.shared.uncontiguous_min_u64,"aw",@nobits
	.sectionflags	@""
	.align	16
	.zero		1024


//--------------------- .nv.shared.contiguous_min_u64 --------------------------
	.section	.nv.shared.contiguous_min_u64,"aw",@nobits
	.sectionflags	@""
	.align	16
	.zero		1024


//--------------------- .nv.shared.contiguous_min33_u32 --------------------------
	.section	.nv.shared.contiguous_min33_u32,"aw",@nobits
	.sectionflags	@""
	.align	16
	.zero		1024


//--------------------- .nv.shared.contiguous_min3_u32 --------------------------
	.section	.nv.shared.contiguous_min3_u32,"aw",@nobits
	.sectionflags	@""
	.align	16
	.zero		1024


//--------------------- .nv.shared.contiguous_min22_u32 --------------------------
	.section	.nv.shared.contiguous_min22_u32,"aw",@nobits
	.sectionflags	@""
	.align	16
	.zero		1024


//--------------------- .nv.shared.contiguous_min2_u32 --------------------------
	.section	.nv.shared.contiguous_min2_u32,"aw",@nobits
	.sectionflags	@""
	.align	16
	.zero		1024


//--------------------- .nv.shared.uncontiguous_min_u32 --------------------------
	.section	.nv.shared.uncontiguous_min_u32,"aw",@nobits
	.sectionflags	@""
	.align	16
	.zero		1024


//--------------------- .nv.shared.contiguous_min_u32 --------------------------
	.section	.nv.shared.contiguous_min_u32,"aw",@nobits
	.sectionflags	@""
	.align	16
	.zero		1024


//--------------------- .nv.shared.contiguous_min33_u16 --------------------------
	.section	.nv.shared.contiguous_min33_u16,"aw",@nobits
	.sectionflags	@""
	.align	16
	.zero		1024


//--------------------- .nv.shared.contiguous_min3_u16 --------------------------
	.section	.nv.shared.contiguous_min3_u16,"aw",@nobits
	.sectionflags	@""
	.align	16
	.zero		1024


//--------------------- .nv.shared.contiguous_min22_u16 --------------------------
	.section	.nv.shared.contiguous_min22_u16,"aw",@nobits
	.sectionflags	@""
	.align	16
	.zero		1024


//--------------------- .nv.shared.contiguous_min2_u16 --------------------------
	.section	.nv.shared.contiguous_min2_u16,"aw",@nobits
	.sectionflags	@""
	.align	16
	.zero		1024


//--------------------- .nv.shared.uncontiguous_min_u16 --------------------------
	.section	.nv.shared.uncontiguous_min_u16,"aw",@nobits
	.sectionflags	@""
	.align	16
	.zero		1024


//--------------------- .nv.shared.contiguous_min_u16 --------------------------
	.section	.nv.shared.contiguous_min_u16,"aw",@nobits
	.sectionflags	@""
	.align	16
	.zero		1024


//--------------------- .nv.shared.contiguous_min33_u8 --------------------------
	.section	.nv.shared.contiguous_min33_u8,"aw",@nobits
	.sectionflags	@""
	.align	16
	.zero		1024


//--------------------- .nv.shared.contiguous_min3_u8 --------------------------
	.section	.nv.shared.contiguous_min3_u8,"aw",@nobits
	.sectionflags	@""
	.align	16
	.zero		1024


//--------------------- .nv.shared.contiguous_min22_u8 --------------------------
	.section	.nv.shared.contiguous_min22_u8,"aw",@nobits
	.sectionflags	@""
	.align	16
	.zero		1024


//--------------------- .nv.shared.contiguous_min2_u8 --------------------------
	.section	.nv.shared.contiguous_min2_u8,"aw",@nobits
	.sectionflags	@""
	.align	16
	.zero		1024


//--------------------- .nv.shared.uncontiguous_min_u8 --------------------------
	.section	.nv.shared.uncontiguous_min_u8,"aw",@nobits
	.sectionflags	@""
	.align	16
	.zero		1024


//--------------------- .nv.shared.contiguous_min_u8 --------------------------
	.section	.nv.shared.contiguous_min_u8,"aw",@nobits
	.sectionflags	@""
	.align	16
	.zero		1024


//--------------------- .nv.shared.contiguous_min33_i64 --------------------------
	.section	.nv.shared.contiguous_min33_i64,"aw",@nobits
	.sectionflags	@""
	.align	16
	.zero		1024


//--------------------- .nv.shared.contiguous_min3_i64 --------------------------
	.section	.nv.shared.contiguous_min3_i64,"aw",@nobits
	.sectionflags	@""
	.align	16
	.zero		1024


//--------------------- .nv.shared.contiguous_min22_i64 --------------------------
	.section	.nv.shared.contiguous_min22_i64,"aw",@nobits
	.sectionflags	@""
	.align	16
	.zero		1024


//--------------------- .nv.shared.contiguous_min2_i64 --------------------------
	.section	.nv.shared.contiguous_min2_i64,"aw",@nobits
	.sectionflags	@""
	.align	16
	.zero		1024


//--------------------- .nv.shared.uncontiguous_min_i64 --------------------------
	.section	.nv.shared.uncontiguous_min_i64,"aw",@nobits
	.sectionflags	@""
	.align	16
	.zero		1024


//--------------------- .nv.shared.contiguous_min_i64 --------------------------
	.section	.nv.shared.contiguous_min_i64,"aw",@nobits
	.sectionflags	@""
	.align	16
	.zero		1024


//--------------------- .nv.shared.contiguous_min33_i32 --------------------------
	.section	.nv.shared.contiguous_min33_i32,"aw",@nobits
	.sectionflags	@""
	.align	16
	.zero		1024


//--------------------- .nv.shared.contiguous_min3_i32 --------------------------
	.section	.nv.shared.contiguous_min3_i32,"aw",@nobits
	.sectionflags	@""
	.align	16
	.zero		1024


//--------------------- .nv.shared.contiguous_min22_i32 --------------------------
	.section	.nv.shared.contiguous_min22_i32,"aw",@nobits
	.sectionflags	@""
	.align	16
	.zero		1024


//--------------------- .nv.shared.contiguous_min2_i32 --------------------------
	.section	.nv.shared.contiguous_min2_i32,"aw",@nobits
	.sectionflags	@""
	.align	16
	.zero		1024


//--------------------- .nv.shared.uncontiguous_min_i32 --------------------------
	.section	.nv.shared.uncontiguous_min_i32,"aw",@nobits
	.sectionflags	@""
	.align	16
	.zero		1024


//--------------------- .nv.shared.contiguous_min_i32 --------------------------
	.section	.nv.shared.contiguous_min_i32,"aw",@nobits
	.sectionflags	@""
	.align	16
	.zero		1024


//--------------------- .nv.shared.contiguous_min33_i16 --------------------------
	.section	.nv.shared.contiguous_min33_i16,"aw",@nobits
	.sectionflags	@""
	.align	16
	.zero		1024


//--------------------- .nv.shared.contiguous_min3_i16 --------------------------
	.section	.nv.shared.contiguous_min3_i16,"aw",@nobits
	.sectionflags	@""
	.align	16
	.zero		1024


//--------------------- .nv.shared.contiguous_min22_i16 --------------------------
	.section	.nv.shared.contiguous_min22_i16,"aw",@nobits
	.sectionflags	@""
	.align	16
	.zero		1024


//--------------------- .nv.shared.contiguous_min2_i16 --------------------------
	.section	.nv.shared.contiguous_min2_i16,"aw",@nobits
	.sectionflags	@""
	.align	16
	.zero		1024


//--------------------- .nv.shared.uncontiguous_min_i16 --------------------------
	.section	.nv.shared.uncontiguous_min_i16,"aw",@nobits
	.sectionflags	@""
	.align	16
	.zero		1024


//--------------------- .nv.shared.contiguous_min_i16 --------------------------
	.section	.nv.shared.contiguous_min_i16,"aw",@nobits
	.sectionflags	@""
	.align	16
	.zero		1024


//--------------------- .nv.shared.contiguous_min33_i8 --------------------------
	.section	.nv.shared.contiguous_min33_i8,"aw",@nobits
	.sectionflags	@""
	.align	16
	.zero		1024


//--------------------- .nv.shared.contiguous_min3_i8 --------------------------
	.section	.nv.shared.contiguous_min3_i8,"aw",@nobits
	.sectionflags	@""
	.align	16
	.zero		1024


//--------------------- .nv.shared.contiguous_min22_i8 --------------------------
	.section	.nv.shared.contiguous_min22_i8,"aw",@nobits
	.sectionflags	@""
	.align	16
	.zero		1024


//--------------------- .nv.shared.contiguous_min2_i8 --------------------------
	.section	.nv.shared.contiguous_min2_i8,"aw",@nobits
	.sectionflags	@""
	.align	16
	.zero		1024


//--------------------- .nv.shared.uncontiguous_min_i8 --------------------------
	.section	.nv.shared.uncontiguous_min_i8,"aw",@nobits
	.sectionflags	@""
	.align	16
	.zero		1024


//--------------------- .nv.shared.contiguous_min_i8 --------------------------
	.section	.nv.shared.contiguous_min_i8,"aw",@nobits
	.sectionflags	@""
	.align	16
	.zero		1024


//--------------------- .nv.shared.contiguous_min33_bool --------------------------
	.section	.nv.shared.contiguous_min33_bool,"aw",@nobits
	.sectionflags	@""
	.align	16
	.zero		1024


//--------------------- .nv.shared.contiguous_min3_bool --------------------------
	.section	.nv.shared.contiguous_min3_bool,"aw",@nobits
	.sectionflags	@""
	.align	16
	.zero		1024


//--------------------- .nv.shared.contiguous_min22_bool --------------------------
	.section	.nv.shared.contiguous_min22_bool,"aw",@nobits
	.sectionflags	@""
	.align	16
	.zero		1024


//--------------------- .nv.shared.contiguous_min2_bool --------------------------
	.section	.nv.shared.contiguous_min2_bool,"aw",@nobits
	.sectionflags	@""
	.align	16
	.zero		1024


//--------------------- .nv.shared.uncontiguous_min_bool --------------------------
	.section	.nv.shared.uncontiguous_min_bool,"aw",@nobits
	.sectionflags	@""
	.align	16
	.zero		1024


//--------------------- .nv.shared.contiguous_min_bool --------------------------
	.section	.nv.shared.contiguous_min_bool,"aw",@nobits
	.sectionflags	@""
	.align	16
	.zero		1024


//--------------------- .nv.shared.contiguous_nansum33_bf16 --------------------------
	.section	.nv.shared.contiguous_nansum33_bf16,"aw",@nobits
	.sectionflags	@""
	.align	16
	.zero		1024


//--------------------- .nv.shared.contiguous_nansum3_bf16 --------------------------
	.section	.nv.shared.contiguous_nansum3_bf16,"aw",@nobits
	.sectionflags	@""
	.align	16
	.zero		1024


//--------------------- .nv.shared.contiguous_nansum22_bf16 --------------------------
	.section	.nv.shared.contiguous_nansum22_bf16,"aw",@nobits
	.sectionflags	@""
	.align	16
	.zero		1024


//--------------------- .nv.shared.contiguous_nansum2_bf16 --------------------------
	.section	.nv.shared.contiguous_nansum2_bf16,"aw",@nobits
	.sectionflags	@""
	.align	16
	.zero		1024


//--------------------- .nv.shared.uncontiguous_nansum_bf16 --------------------------
	.section	.nv.shared.uncontiguous_nansum_bf16,"aw",@nobits
	.sectionflags	@""
	.align	16
	.zero		1024


//--------------------- .nv.shared.contiguous_nansum_bf16 --------------------------
	.section	.nv.shared.contiguous_nansum_bf16,"aw",@nobits
	.sectionflags	@""
	.align	16
	.zero		1024


//--------------------- .nv.shared.contiguous_nansum33_f16 --------------------------
	.section	.nv.shared.contiguous_nansum33_f16,"aw",@nobits
	.sectionflags	@""
	.align	16
	.zero		1024


//--------------------- .nv.shared.contiguous_nansum3_f16 --------------------------
	.section	.nv.shared.contiguous_nansum3_f16,"aw",@nobits
	.sectionflags	@""
	.align	16
	.zero		1024


//--------------------- .nv.shared.contiguous_nansum22_f16 --------------------------
	.section	.nv.shared.contiguous_nansum22_f16,"aw",@nobits
	.sectionflags	@""
	.align	16
	.zero		1024


//--------------------- .nv.shared.contiguous_nansum2_f16 --------------------------
	.section	.nv.shared.contiguous_nansum2_f16,"aw",@nobits
	.sectionflags	@""
	.align	16
	.zero		1024


//--------------------- .nv.shared.uncontiguous_nansum_f16 --------------------------
	.section	.nv.shared.uncontiguous_nansum_f16,"aw",@nobits
	.sectionflags	@""
	.align	16
	.zero		1024


//--------------------- .nv.shared.contiguous_nansum_f16 --------------------------
	.section	.nv.shared.contiguous_nansum_f16,"aw",@nobits
	.sectionflags	@""
	.align	16
	.zero		1024


//--------------------- .nv.shared.contiguous_nansum33_f64 --------------------------
	.section	.nv.shared.contiguous_nansum33_f64,"aw",@nobits
	.sectionflags	@""
	.align	16
	.zero		1024


//--------------------- .nv.shared.contiguous_nansum3_f64 --------------------------
	.section	.nv.shared.contiguous_nansum3_f64,"aw",@nobits
	.sectionflags	@""
	.align	16
	.zero		1024


//--------------------- .nv.shared.contiguous_nansum22_f64 --------------------------
	.section	.nv.shared.contiguous_nansum22_f64,"aw",@nobits
	.sectionflags	@""
	.align	16
	.zero		1024


//--------------------- .nv.shared.contiguous_nansum2_f64 --------------------------
	.section	.nv.shared.contiguous_nansum2_f64,"aw",@nobits
	.sectionflags	@""
	.align	16
	.zero		1024


//--------------------- .nv.shared.uncontiguous_nansum_f64 --------------------------
	.section	.nv.shared.uncontiguous_nansum_f64,"aw",@nobits
	.sectionflags	@""
	.align	16
	.zero		1024


//--------------------- .nv.shared.contiguous_nansum_f64 --------------------------
	.section	.nv.shared.contiguous_nansum_f64,"aw",@nobits
	.sectionflags	@""
	.align	16
	.zero		1024


//--------------------- .nv.shared.contiguous_nansum33_f32 --------------------------
	.section	.nv.shared.contiguous_nansum33_f32,"aw",@nobits
	.sectionflags	@""
	.align	16
	.zero		1024


//--------------------- .nv.shared.contiguous_nansum3_f32 --------------------------
	.section	.nv.shared.contiguous_nansum3_f32,"aw",@nobits
	.sectionflags	@""
	.align	16
	.zero		1024


//--------------------- .nv.shared.contiguous_nansum22_f32 --------------------------
	.section	.nv.shared.contiguous_nansum22_f32,"aw",@nobits
	.sectionflags	@""
	.align	16
	.zero		1024


//--------------------- .nv.shared.contiguous_nansum2_f32 --------------------------
	.section	.nv.shared.contiguous_nansum2_f32,"aw",@nobits
	.sectionflags	@""
	.align	16
	.zero		1024


//--------------------- .nv.shared.uncontiguous_nansum_f32 --------------------------
	.section	.nv.shared.uncontiguous_nansum_f32,"aw",@nobits
	.sectionflags	@""
	.align	16
	.zero		1024


//--------------------- .nv.shared.contiguous_nansum_f32 --------------------------
	.section	.nv.shared.contiguous_nansum_f32,"aw",@nobits
	.sectionflags	@""
	.align	16
	.zero		1024


//--------------------- .nv.shared.contiguous_nansum33_u64 --------------------------
	.section	.nv.shared.contiguous_nansum33_u64,"aw",@nobits
	.sectionflags	@""
	.align	16
	.zero		1024


//--------------------- .nv.shared.contiguous_nansum3_u64 --------------------------
	.section	.nv.shared.contiguous_nansum3_u64,"aw",@nobits
	.sectionflags	@""
	.align	16
	.zero		1024


//--------------------- .nv.shared.contiguous_nansum22_u64 --------------------------
	.section	.nv.shared.contiguous_nansum22_u64,"aw",@nobits
	.sectionflags	@""
	.align	16
	.zero		1024


//--------------------- .nv.shared.contiguous_nansum2_u64 --------------------------
	.section	.nv.shared.contiguous_nansum2_u64,"aw",@nobits
	.sectionflags	@""
	.align	16
	.zero		1024


//--------------------- .nv.shared.uncontiguous_nansum_u64 --------------------------
	.section	.nv.shared.uncontiguous_nansum_u64,"aw",@nobits
	.sectionflags	@""
	.align	16
	.zero		1024


//--------------------- .nv.shared.contiguous_nansum_u64 --------------------------
	.section	.nv.shared.contiguous_nansum_u64,"aw",@nobits
	.sectionflags	@""
	.align	16
	.zero		1024


//--------------------- .nv.shared.contiguous_nansum33_u32 --------------------------
	.section	.nv.shared.contiguous_nansum33_u32,"aw",@nobits
	.sectionflags	@""
	.align	16
	.zero		1024


//--------------------- .nv.shared.contiguous_nansum3_u32 --------------------------
	.section	.nv.shared.contiguous_nansum3_u32,"aw",@nobits
	.sectionflags	@""
	.align	16
	.zero		1024


//--------------------- .nv.shared.contiguous_nansum22_u32 --------------------------
	.section	.nv.shared.contiguous_nansum22_u32,"aw",@nobits
	.sectionflags	@""
	.align	16
	.zero		1024


//--------------------- .nv.shared.contiguous_nansum2_u32 --------------------------
	.section	.nv.shared.contiguous_nansum2_u32,"aw",@nobits
	.sectionflags	@""
	.align	16
	.zero		1024


//--------------------- .nv.shared.uncontiguous_nansum_u32 --------------------------
	.section	.nv.shared.uncontiguous_nansum_u32,"aw",@nobits
	.sectionflags	@""
	.align	16
	.zero		1024


//--------------------- .nv.shared.contiguous_nansum_u32 --------------------------
	.section	.nv.shared.contiguous_nansum_u32,"aw",@nobits
	.sectionflags	@""
	.align	16
	.zero		1024


//--------------------- .nv.shared.contiguous_nansum33_u16 --------------------------
	.section	.nv.shared.contiguous_nansum33_u16,"aw",@nobits
	.sectionflags	@""
	.align	16
	.zero		1024


//--------------------- .nv.shared.contiguous_nansum3_u16 --------------------------
	.section	.nv.shared.contiguous_nansum3_u16,"aw",@nobits
	.sectionflags	@""
	.align	16
	.zero		1024


//--------------------- .nv.shared.contiguous_nansum22_u16 --------------------------
	.section	.nv.shared.contiguous_nansum22_u16,"aw",@nobits
	.sectionflags	@""
	.align	16
	.zero		1024


//--------------------- .nv.shared.contiguous_nansum2_u16 --------------------------
	.section	.nv.shared.contiguous_nansum2_u16,"aw",@nobits
	.sectionflags	@""
	.align	16
	.zero		1024


//--------------------- .nv.shared.uncontiguous_nansum_u16 --------------------------
	.section	.nv.shared.uncontiguous_nansum_u16,"aw",@nobits
	.sectionflags	@""
	.align	16
	.zero		1024


//--------------------- .nv.shared.contiguous_nansum_u16 --------------------------
	.section	.nv.shared.contiguous_nansum_u16,"aw",@nobits
	.sectionflags	@""
	.align	16
	.zero		1024


//--------------------- .nv.shared.contiguous_nansum33_u8 --------------------------
	.section	.nv.shared.contiguous_nansum33_u8,"aw",@nobits
	.sectionflags	@""
	.align	16
	.zero		1024


//--------------------- .nv.shared.contiguous_nansum3_u8 --------------------------
	.section	.nv.shared.contiguous_nansum3_u8,"aw",@nobits
	.sectionflags	@""
	.align	16
	.zero		1024


//--------------------- .nv.shared.contiguous_nansum22_u8 --------------------------
	.section	.nv.shared.contiguous_nansum22_u8,"aw",@nobits
	.sectionflags	@""
	.align	16
	.zero		1024


//--------------------- .nv.shared.contiguous_nansum2_u8 --------------------------
	.section	.nv.shared.contiguous_nansum2_u8,"aw",@nobits
	.sectionflags	@""
	.align	16
	.zero		1024


//--------------------- .nv.shared.uncontiguous_nansum_u8 --------------------------
	.section	.nv.shared.uncontiguous_nansum_u8,"aw",@nobits
	.sectionflags	@""
	.align	16
	.zero		1024


//--------------------- .nv.shared.contiguous_nansum_u8 --------------------------
	.section	.nv.shared.contiguous_nansum_u8,"aw",@nobits
	.sectionflags	@""
	.align	16
	.zero		1024


//--------------------- .nv.shared.contiguous_nansum33_i64 --------------------------
	.section	.nv.shared.contiguous_nansum33_i64,"aw",@nobits
	.sectionflags	@""
	.align	16
	.zero		1024


//--------------------- .nv.shared.contiguous_nansum3_i64 --------------------------
	.section	.nv.shared.contiguous_nansum3_i64,"aw",@nobits
	.sectionflags	@""
	.align	16
	.zero		1024


//--------------------- .nv.shared.contiguous_nansum22_i64 --------------------------
	.section	.nv.shared.contiguous_nansum22_i64,"aw",@nobits
	.sectionflags	@""
	.align	16
	.zero		1024


//--------------------- .nv.shared.contiguous_nansum2_i64 --------------------------
	.section	.nv.shared.contiguous_nansum2_i64,"aw",@nobits
	.sectionflags	@""
	.align	16
	.zero		1024


//--------------------- .nv.shared.uncontiguous_nansum_i64 --------------------------
	.section	.nv.shared.uncontiguous_nansum_i64,"aw",@nobits
	.sectionflags	@""
	.align	16
	.zero		1024


//--------------------- .nv.shared.contiguous_nansum_i64 --------------------------
	.section	.nv.shared.contiguous_nansum_i64,"aw",@nobits
	.sectionflags	@""
	.align	16
	.zero		1024


//--------------------- .nv.shared.contiguous_nansum33_i32 --------------------------
	.section	.nv.shared.contiguous_nansum33_i32,"aw",@nobits
	.sectionflags	@""
	.align	16
	.zero		1024


//--------------------- .nv.shared.contiguous_nansum3_i32 --------------------------
	.section	.nv.shared.contiguous_nansum3_i32,"aw",@nobits
	.sectionflags	@""
	.align	16
	.zero		1024


//--------------------- .nv.shared.contiguous_nansum22_i32 --------------------------
	.section	.nv.shared.contiguous_nansum22_i32,"aw",@nobits
	.sectionflags	@""
	.align	16
	.zero		1024


//--------------------- .nv.shared.contiguous_nansum2_i32 --------------------------
	.section	.nv.shared.contiguous_nansum2_i32,"aw",@nobits
	.sectionflags	@""
	.align	16
	.zero		1024


//--------------------- .nv.shared.uncontiguous_nansum_i32 --------------------------
	.section	.nv.shared.uncontiguous_nansum_i32,"aw",@nobits
	.sectionflags	@""
	.align	16
	.zero		1024


//--------------------- .nv.shared.contiguous_nansum_i32 --------------------------
	.section	.nv.shared.contiguous_nansum_i32,"aw",@nobits
	.sectionflags	@""
	.align	16
	.zero		1024


//--------------------- .nv.shared.contiguous_nansum33_i16 --------------------------
	.section	.nv.shared.contiguous_nansum33_i16,"aw",@nobits
	.sectionflags	@""
	.align	16
	.zero		1024


//--------------------- .nv.shared.contiguous_nansum3_i16 --------------------------
	.section	.nv.shared.contiguous_nansum3_i16,"aw",@nobits
	.sectionflags	@""
	.align	16
	.zero		1024


//--------------------- .nv.shared.contiguous_nansum22_i16 --------------------------
	.section	.nv.shared.contiguous_nansum22_i16,"aw",@nobits
	.sectionflags	@""
	.align	16
	.zero		1024


//--------------------- .nv.shared.contiguous_nansum2_i16 --------------------------
	.section	.nv.shared.contiguous_nansum2_i16,"aw",@nobits
	.sectionflags	@""
	.align	16
	.zero		1024


//--------------------- .nv.shared.uncontiguous_nansum_i16 --------------------------
	.section	.nv.shared.uncontiguous_nansum_i16,"aw",@nobits
	.sectionflags	@""
	.align	16
	.zero		1024


//--------------------- .nv.shared.contiguous_nansum_i16 --------------------------
	.section	.nv.shared.contiguous_nansum_i16,"aw",@nobits
	.sectionflags	@""
	.align	16
	.zero		1024


//--------------------- .nv.shared.contiguous_nansum33_i8 --------------------------
	.section	.nv.shared.contiguous_nansum33_i8,"aw",@nobits
	.sectionflags	@""
	.align	16
	.zero		1024


//--------------------- .nv.shared.contiguous_nansum3_i8 --------------------------
	.section	.nv.shared.contiguous_nansum3_i8,"aw",@nobits
	.sectionflags	@""
	.align	16
	.zero		1024


//--------------------- .nv.shared.contiguous_nansum22_i8 --------------------------
	.section	.nv.shared.contiguous_nansum22_i8,"aw",@nobits
	.sectionflags	@""
	.align	16
	.zero		1024


//--------------------- .nv.shared.contiguous_nansum2_i8 --------------------------
	.section	.nv.shared.contiguous_nansum2_i8,"aw",@nobits
	.sectionflags	@""
	.align	16
	.zero		1024


//--------------------- .nv.shared.uncontiguous_nansum_i8 --------------------------
	.section	.nv.shared.uncontiguous_nansum_i8,"aw",@nobits
	.sectionflags	@""
	.align	16
	.zero		1024


//--------------------- .nv.shared.contiguous_nansum_i8 --------------------------
	.section	.nv.shared.contiguous_nansum_i8,"aw",@nobits
	.sectionflags	@""
	.align	16
	.zero		1024


//--------------------- .nv.shared.contiguous_nansum33_bool --------------------------
	.section	.nv.shared.contiguous_nansum33_bool,"aw",@nobits
	.sectionflags	@""
	.align	16
	.zero		1024


//--------------------- .nv.shared.contiguous_nansum3_bool --------------------------
	.section	.nv.shared.contiguous_nansum3_bool,"aw",@nobits
	.sectionflags	@""
	.align	16
	.zero		1024


//--------------------- .nv.shared.contiguous_nansum22_bool --------------------------
	.section	.nv.shared.contiguous_nansum22_bool,"aw",@nobits
	.sectionflags	@""
	.align	16
	.zero		1024


//--------------------- .nv.shared.contiguous_nansum2_bool --------------------------
	.section	.nv.shared.contiguous_nansum2_bool,"aw",@nobits
	.sectionflags	@""
	.align	16
	.zero		1024


//--------------------- .nv.shared.uncontiguous_nansum_bool --------------------------
	.section	.nv.shared.uncontiguous_nansum_bool,"aw",@nobits
	.sectionflags	@""
	.align	16
	.zero		1024


//--------------------- .nv.shared.contiguous_nansum_bool --------------------------
	.section	.nv.shared.contiguous_nansum_bool,"aw",@nobits
	.sectionflags	@""
	.align	16
	.zero		1024


//--------------------- .nv.shared.contiguous_sum33_bf16 --------------------------
	.section	.nv.shared.contiguous_sum33_bf16,"aw",@nobits
	.sectionflags	@""
	.align	16
	.zero		1024


//--------------------- .nv.shared.contiguous_sum3_bf16 --------------------------
	.section	.nv.shared.contiguous_sum3_bf16,"aw",@nobits
	.sectionflags	@""
	.align	16
	.zero		1024


//--------------------- .nv.shared.contiguous_sum22_bf16 --------------------------
	.section	.nv.shared.contiguous_sum22_bf16,"aw",@nobits
	.sectionflags	@""
	.align	16
	.zero		1024


//--------------------- .nv.shared.contiguous_sum2_bf16 --------------------------
	.section	.nv.shared.contiguous_sum2_bf16,"aw",@nobits
	.sectionflags	@""
	.align	16
	.zero		1024


//--------------------- .nv.shared.uncontiguous_sum_bf16 --------------------------
	.section	.nv.shared.uncontiguous_sum_bf16,"aw",@nobits
	.sectionflags	@""
	.align	16
	.zero		1024


//--------------------- .nv.shared.contiguous_sum_bf16 --------------------------
	.section	.nv.shared.contiguous_sum_bf16,"aw",@nobits
	.sectionflags	@""
	.align	16
	.zero		1024


//--------------------- .nv.shared.contiguous_sum33_f16 --------------------------
	.section	.nv.shared.contiguous_sum33_f16,"aw",@nobits
	.sectionflags	@""
	.align	16
	.zero		1024


//--------------------- .nv.shared.contiguous_sum3_f16 --------------------------
	.section	.nv.shared.contiguous_sum3_f16,"aw",@nobits
	.sectionflags	@""
	.align	16
	.zero		1024


//--------------------- .nv.shared.contiguous_sum22_f16 --------------------------
	.section	.nv.shared.contiguous_sum22_f16,"aw",@nobits
	.sectionflags	@""
	.align	16
	.zero		1024


//--------------------- .nv.shared.contiguous_sum2_f16 --------------------------
	.section	.nv.shared.contiguous_sum2_f16,"aw",@nobits
	.sectionflags	@""
	.align	16
	.zero		1024


//--------------------- .nv.shared.uncontiguous_sum_f16 --------------------------
	.section	.nv.shared.uncontiguous_sum_f16,"aw",@nobits
	.sectionflags	@""
	.align	16
	.zero		1024


//--------------------- .nv.shared.contiguous_sum_f16 --------------------------
	.section	.nv.shared.contiguous_sum_f16,"aw",@nobits
	.sectionflags	@""
	.align	16
	.zero		1024


//--------------------- .nv.shared.contiguous_sum33_f64 --------------------------
	.section	.nv.shared.contiguous_sum33_f64,"aw",@nobits
	.sectionflags	@""
	.align	16
	.zero		1024


//--------------------- .nv.shared.contiguous_sum3_f64 --------------------------
	.section	.nv.shared.contiguous_sum3_f64,"aw",@nobits
	.sectionflags	@""
	.align	16
	.zero		1024


//--------------------- .nv.shared.contiguous_sum22_f64 --------------------------
	.section	.nv.shared.contiguous_sum22_f64,"aw",@nobits
	.sectionflags	@""
	.align	16
	.zero		1024


//--------------------- .nv.shared.contiguous_sum2_f64 --------------------------
	.section	.nv.shared.contiguous_sum2_f64,"aw",@nobits
	.sectionflags	@""
	.align	16
	.zero		1024


//--------------------- .nv.shared.uncontiguous_sum_f64 --------------------------
	.section	.nv.shared.uncontiguous_sum_f64,"aw",@nobits
	.sectionflags	@""
	.align	16
	.zero		1024


//--------------------- .nv.shared.contiguous_sum_f64 --------------------------
	.section	.nv.shared.contiguous_sum_f64,"aw",@nobits
	.sectionflags	@""
	.align	16
	.zero		1024


//--------------------- .nv.shared.contiguous_sum33_f32 --------------------------
	.section	.nv.shared.contiguous_sum33_f32,"aw",@nobits
	.sectionflags	@""
	.align	16
	.zero		1024


//--------------------- .nv.shared.contiguous_sum3_f32 --------------------------
	.section	.nv.shared.contiguous_sum3_f32,"aw",@nobits
	.sectionflags	@""
	.align	16
	.zero		1024


//--------------------- .nv.shared.contiguous_sum22_f32 --------------------------
	.section	.nv.shared.contiguous_sum22_f32,"aw",@nobits
	.sectionflags	@""
	.align	16
	.zero		1024


//--------------------- .nv.shared.contiguous_sum2_f32 --------------------------
	.section	.nv.shared.contiguous_sum2_f32,"aw",@nobits
	.sectionflags	@""
	.align	16
	.zero		1024


//--------------------- .nv.shared.uncontiguous_sum_f32 --------------------------
	.section	.nv.shared.uncontiguous_sum_f32,"aw",@nobits
	.sectionflags	@""
	.align	16
	.zero		1024


//--------------------- .nv.shared.contiguous_sum_f32 --------------------------
	.section	.nv.shared.contiguous_sum_f32,"aw",@nobits
	.sectionflags	@""
	.align	16
	.zero		1024


//--------------------- .nv.shared.contiguous_sum33_u64 --------------------------
	.section	.nv.shared.contiguous_sum33_u64,"aw",@nobits
	.sectionflags	@""
	.align	16
	.zero		1024


//--------------------- .nv.shared.contiguous_sum3_u64 --------------------------
	.section	.nv.shared.contiguous_sum3_u64,"aw",@nobits
	.sectionflags	@""
	.align	16
	.zero		1024


//--------------------- .nv.shared.contiguous_sum22_u64 --------------------------
	.section	.nv.shared.contiguous_sum22_u64,"aw",@nobits
	.sectionflags	@""
	.align	16
	.zero		1024


//--------------------- .nv.shared.contiguous_sum2_u64 --------------------------
	.section	.nv.shared.contiguous_sum2_u64,"aw",@nobits
	.sectionflags	@""
	.align	16
	.zero		1024


//--------------------- .nv.shared.uncontiguous_sum_u64 --------------------------
	.section	.nv.shared.uncontiguous_sum_u64,"aw",@nobits
	.sectionflags	@""
	.align	16
	.zero		1024


//--------------------- .nv.shared.contiguous_sum_u64 --------------------------
	.section	.nv.shared.contiguous_sum_u64,"aw",@nobits
	.sectionflags	@""
	.align	16
	.zero		1024


//--------------------- .nv.shared.contiguous_sum33_u32 --------------------------
	.section	.nv.shared.contiguous_sum33_u32,"aw",@nobits
	.sectionflags	@""
	.align	16
	.zero		1024


//--------------------- .nv.shared.contiguous_sum3_u32 --------------------------
	.section	.nv.shared.contiguous_sum3_u32,"aw",@nobits
	.sectionflags	@""
	.align	16
	.zero		1024


//--------------------- .nv.shared.contiguous_sum22_u32 --------------------------
	.section	.nv.shared.contiguous_sum22_u32,"aw",@nobits
	.sectionflags	@""
	.align	16
	.zero		1024


//--------------------- .nv.shared.contiguous_sum2_u32 --------------------------
	.section	.nv.shared.contiguous_sum2_u32,"aw",@nobits
	.sectionflags	@""
	.align	16
	.zero		1024


//--------------------- .nv.shared.uncontiguous_sum_u32 --------------------------
	.section	.nv.shared.uncontiguous_sum_u32,"aw",@nobits
	.sectionflags	@""
	.align	16
	.zero		1024


//--------------------- .nv.shared.contiguous_sum_u32 --------------------------
	.section	.nv.shared.contiguous_sum_u32,"aw",@nobits
	.sectionflags	@""
	.align	16
	.zero		1024


//--------------------- .nv.shared.contiguous_sum33_u16 --------------------------
	.section	.nv.shared.contiguous_sum33_u16,"aw",@nobits
	.sectionflags	@""
	.align	16
	.zero		1024


//--------------------- .nv.shared.contiguous_sum3_u16 --------------------------
	.section	.nv.shared.contiguous_sum3_u16,"aw",@nobits
	.sectionflags	@""
	.align	16
	.zero		1024


//--------------------- .nv.shared.contiguous_sum22_u16 --------------------------
	.section	.nv.shared.contiguous_sum22_u16,"aw",@nobits
	.sectionflags	@""
	.align	16
	.zero		1024


//--------------------- .nv.shared.contiguous_sum2_u16 --------------------------
	.section	.nv.shared.contiguous_sum2_u16,"aw",@nobits
	.sectionflags	@""
	.align	16
	.zero		1024


//--------------------- .nv.shared.uncontiguous_sum_u16 --------------------------
	.section	.nv.shared.uncontiguous_sum_u16,"aw",@nobits
	.sectionflags	@""
	.align	16
	.zero		1024


//--------------------- .nv.shared.contiguous_sum_u16 --------------------------
	.section	.nv.shared.contiguous_sum_u16,"aw",@nobits
	.sectionflags	@""
	.align	16
	.zero		1024


//--------------------- .nv.shared.contiguous_sum33_u8 --------------------------
	.section	.nv.shared.contiguous_sum33_u8,"aw",@nobits
	.sectionflags	@""
	.align	16
	.zero		1024


//--------------------- .nv.shared.contiguous_sum3_u8 --------------------------
	.section	.nv.shared.contiguous_sum3_u8,"aw",@nobits
	.sectionflags	@""
	.align	16
	.zero		1024


//--------------------- .nv.shared.contiguous_sum22_u8 --------------------------
	.section	.nv.shared.contiguous_sum22_u8,"aw",@nobits
	.sectionflags	@""
	.align	16
	.zero		1024


//--------------------- .nv.shared.contiguous_sum2_u8 --------------------------
	.section	.nv.shared.contiguous_sum2_u8,"aw",@nobits
	.sectionflags	@""
	.align	16
	.zero		1024


//--------------------- .nv.shared.uncontiguous_sum_u8 --------------------------
	.section	.nv.shared.uncontiguous_sum_u8,"aw",@nobits
	.sectionflags	@""
	.align	16
	.zero		1024


//--------------------- .nv.shared.contiguous_sum_u8 --------------------------
	.section	.nv.shared.contiguous_sum_u8,"aw",@nobits
	.sectionflags	@""
	.align	16
	.zero		1024


//--------------------- .nv.shared.contiguous_sum33_i64 --------------------------
	.section	.nv.shared.contiguous_sum33_i64,"aw",@nobits
	.sectionflags	@""
	.align	16
	.zero		1024


//--------------------- .nv.shared.contiguous_sum3_i64 --------------------------
	.section	.nv.shared.contiguous_sum3_i64,"aw",@nobits
	.sectionflags	@""
	.align	16
	.zero		1024


//--------------------- .nv.shared.contiguous_sum22_i64 --------------------------
	.section	.nv.shared.contiguous_sum22_i64,"aw",@nobits
	.sectionflags	@""
	.align	16
	.zero		1024


//--------------------- .nv.shared.contiguous_sum2_i64 --------------------------
	.section	.nv.shared.contiguous_sum2_i64,"aw",@nobits
	.sectionflags	@""
	.align	16
	.zero		1024


//--------------------- .nv.shared.uncontiguous_sum_i64 --------------------------
	.section	.nv.shared.uncontiguous_sum_i64,"aw",@nobits
	.sectionflags	@""
	.align	16
	.zero		1024


//--------------------- .nv.shared.contiguous_sum_i64 --------------------------
	.section	.nv.shared.contiguous_sum_i64,"aw",@nobits
	.sectionflags	@""
	.align	16
	.zero		1024


//--------------------- .nv.shared.contiguous_sum33_i32 --------------------------
	.section	.nv.shared.contiguous_sum33_i32,"aw",@nobits
	.sectionflags	@""
	.align	16
	.zero		1024


//--------------------- .nv.shared.contiguous_sum3_i32 --------------------------
	.section	.nv.shared.contiguous_sum3_i32,"aw",@nobits
	.sectionflags	@""
	.align	16
	.zero		1024


//--------------------- .nv.shared.contiguous_sum22_i32 --------------------------
	.section	.nv.shared.contiguous_sum22_i32,"aw",@nobits
	.sectionflags	@""
	.align	16
	.zero		1024


//--------------------- .nv.shared.contiguous_sum2_i32 --------------------------
	.section	.nv.shared.contiguous_sum2_i32,"aw",@nobits
	.sectionflags	@""
	.align	16
	.zero		1024


//--------------------- .nv.shared.uncontiguous_sum_i32 --------------------------
	.section	.nv.shared.uncontiguous_sum_i32,"aw",@nobits
	.sectionflags	@""
	.align	16
	.zero		1024


//--------------------- .nv.shared.contiguous_sum_i32 --------------------------
	.section	.nv.shared.contiguous_sum_i32,"aw",@nobits
	.sectionflags	@""
	.align	16
	.zero		1024


//--------------------- .nv.shared.contiguous_sum33_i16 --------------------------
	.section	.nv.shared.contiguous_sum33_i16,"aw",@nobits
	.sectionflags	@""
	.align	16
	.zero		1024


//--------------------- .nv.shared.contiguous_sum3_i16 --------------------------
	.section	.nv.shared.contiguous_sum3_i16,"aw",@nobits
	.sectionflags	@""
	.align	16
	.zero		1024


//--------------------- .nv.shared.contiguous_sum22_i16 --------------------------
	.section	.nv.shared.contiguous_sum22_i16,"aw",@nobits
	.sectionflags	@""
	.align	16
	.zero		1024


//--------------------- .nv.shared.contiguous_sum2_i16 --------------------------
	.section	.nv.shared.contiguous_sum2_i16,"aw",@nobits
	.sectionflags	@""
	.align	16
	.zero		1024


//--------------------- .nv.shared.uncontiguous_sum_i16 --------------------------
	.section	.nv.shared.uncontiguous_sum_i16,"aw",@nobits
	.sectionflags	@""
	.align	16
	.zero		1024


//--------------------- .nv.shared.contiguous_sum_i16 --------------------------
	.section	.nv.shared.contiguous_sum_i16,"aw",@nobits
	.sectionflags	@""
	.align	16
	.zero		1024


//--------------------- .nv.shared.contiguous_sum33_i8 --------------------------
	.section	.nv.shared.contiguous_sum33_i8,"aw",@nobits
	.sectionflags	@""
	.align	16
	.zero		1024


//--------------------- .nv.shared.contiguous_sum3_i8 --------------------------
	.section	.nv.shared.contiguous_sum3_i8,"aw",@nobits
	.sectionflags	@""
	.align	16
	.zero		1024


//--------------------- .nv.shared.contiguous_sum22_i8 --------------------------
	.section	.nv.shared.contiguous_sum22_i8,"aw",@nobits
	.sectionflags	@""
	.align	16
	.zero		1024


//--------------------- .nv.shared.contiguous_sum2_i8 --------------------------
	.section	.nv.shared.contiguous_sum2_i8,"aw",@nobits
	.sectionflags	@""
	.align	16
	.zero		1024


//--------------------- .nv.shared.uncontiguous_sum_i8 --------------------------
	.section	.nv.shared.uncontiguous_sum_i8,"aw",@nobits
	.sectionflags	@""
	.align	16
	.zero		1024


//--------------------- .nv.shared.contiguous_sum_i8 --------------------------
	.section	.nv.shared.contiguous_sum_i8,"aw",@nobits
	.sectionflags	@""
	.align	16
	.zero		1024


//--------------------- .nv.shared.contiguous_sum33_bool --------------------------
	.section	.nv.shared.contiguous_sum33_bool,"aw",@nobits
	.sectionflags	@""
	.align	16
	.zero		1024


//--------------------- .nv.shared.contiguous_sum3_bool --------------------------
	.section	.nv.shared.contiguous_sum3_bool,"aw",@nobits
	.sectionflags	@""
	.align	16
	.zero		1024


//--------------------- .nv.shared.contiguous_sum22_bool --------------------------
	.section	.nv.shared.contiguous_sum22_bool,"aw",@nobits
	.sectionflags	@""
	.align	16
	.zero		1024


//--------------------- .nv.shared.contiguous_sum2_bool --------------------------
	.section	.nv.shared.contiguous_sum2_bool,"aw",@nobits
	.sectionflags	@""
	.align	16
	.zero		1024


//--------------------- .nv.shared.uncontiguous_sum_bool --------------------------
	.section	.nv.shared.uncontiguous_sum_bool,"aw",@nobits
	.sectionflags	@""
	.align	16
	.zero		1024


//--------------------- .nv.shared.contiguous_sum_bool --------------------------
	.section	.nv.shared.contiguous_sum_bool,"aw",@nobits
	.sectionflags	@""
	.align	16
	.zero		1024


//--------------------- .nv.shared.contiguous_nanprod33_bf16 --------------------------
	.section	.nv.shared.contiguous_nanprod33_bf16,"aw",@nobits
	.sectionflags	@""
	.align	16
	.zero		1024


//--------------------- .nv.shared.contiguous_nanprod3_bf16 --------------------------
	.section	.nv.shared.contiguous_nanprod3_bf16,"aw",@nobits
	.sectionflags	@""
	.align	16
	.zero		1024


//--------------------- .nv.shared.contiguous_nanprod22_bf16 --------------------------
	.section	.nv.shared.contiguous_nanprod22_bf16,"aw",@nobits
	.sectionflags	@""
	.align	16
	.zero		1024


//--------------------- .nv.shared.contiguous_nanprod2_bf16 --------------------------
	.section	.nv.shared.contiguous_nanprod2_bf16,"aw",@nobits
	.sectionflags	@""
	.align	16
	.zero		1024


//--------------------- .nv.shared.uncontiguous_nanprod_bf16 --------------------------
	.section	.nv.shared.uncontiguous_nanprod_bf16,"aw",@nobits
	.sectionflags	@""
	.align	16
	.zero		1024


//--------------------- .nv.shared.contiguous_nanprod_bf16 --------------------------
	.section	.nv.shared.contiguous_nanprod_bf16,"aw",@nobits
	.sectionflags	@""
	.align	16
	.zero		1024


//--------------------- .nv.shared.contiguous_nanprod33_f16 --------------------------
	.section	.nv.shared.contiguous_nanprod33_f16,"aw",@nobits
	.sectionflags	@""
	.align	16
	.zero		1024


//--------------------- .nv.shared.contiguous_nanprod3_f16 --------------------------
	.section	.nv.shared.contiguous_nanprod3_f16,"aw",@nobits
	.sectionflags	@""
	.align	16
	.zero		1024


//--------------------- .nv.shared.contiguous_nanprod22_f16 --------------------------
	.section	.nv.shared.contiguous_nanprod22_f16,"aw",@nobits
	.sectionflags	@""
	.align	16
	.zero		1024


//--------------------- .nv.shared.contiguous_nanprod2_f16 --------------------------
	.section	.nv.shared.contiguous_nanprod2_f16,"aw",@nobits
	.sectionflags	@""
	.align	16
	.zero		1024


//--------------------- .nv.shared.uncontiguous_nanprod_f16 --------------------------
	.section	.nv.shared.uncontiguous_nanprod_f16,"aw",@nobits
	.sectionflags	@""
	.align	16
	.zero		1024


//--------------------- .nv.shared.contiguous_nanprod_f16 --------------------------
	.section	.nv.shared.contiguous_nanprod_f16,"aw",@nobits
	.sectionflags	@""
	.align	16
	.zero		1024


//--------------------- .nv.shared.contiguous_nanprod33_f64 --------------------------
	.section	.nv.shared.contiguous_nanprod33_f64,"aw",@nobits
	.sectionflags	@""
	.align	16
	.zero		1024


//--------------------- .nv.shared.contiguous_nanprod3_f64 --------------------------
	.section	.nv.shared.contiguous_nanprod3_f64,"aw",@nobits
	.sectionflags	@""
	.align	16
	.zero		1024


//--------------------- .nv.shared.contiguous_nanprod22_f64 --------------------------
	.section	.nv.shared.contiguous_nanprod22_f64,"aw",@nobits
	.sectionflags	@""
	.align	16
	.zero		1024


//--------------------- .nv.shared.contiguous_nanprod2_f64 --------------------------
	.section	.nv.shared.contiguous_nanprod2_f64,"aw",@nobits
	.sectionflags	@""
	.align	16
	.zero		1024


//--------------------- .nv.shared.uncontiguous_nanprod_f64 --------------------------
	.section	.nv.shared.uncontiguous_nanprod_f64,"aw",@nobits
	.sectionflags	@""
	.align	16
	.zero		1024


//--------------------- .nv.shared.contiguous_nanprod_f64 --------------------------
	.section	.nv.shared.contiguous_nanprod_f64,"aw",@nobits
	.sectionflags	@""
	.align	16
	.zero		1024


//--------------------- .nv.shared.contiguous_nanprod33_f32 --------------------------
	.section	.nv.shared.contiguous_nanprod33_f32,"aw",@nobits
	.sectionflags	@""
	.align	16
	.zero		1024


//--------------------- .nv.shared.contiguous_nanprod3_f32 --------------------------
	.section	.nv.shared.contiguous_nanprod3_f32,"aw",@nobits
	.sectionflags	@""
	.align	16
	.zero		1024


//--------------------- .nv.shared.contiguous_nanprod22_f32 --------------------------
	.section	.nv.shared.contiguous_nanprod22_f32,"aw",@nobits
	.sectionflags	@""
	.align	16
	.zero		1024


//--------------------- .nv.shared.contiguous_nanprod2_f32 --------------------------
	.section	.nv.shared.contiguous_nanprod2_f32,"aw",@nobits
	.sectionflags	@""
	.align	16
	.zero		1024


//--------------------- .nv.shared.uncontiguous_nanprod_f32 --------------------------
	.section	.nv.shared.uncontiguous_nanprod_f32,"aw",@nobits
	.sectionflags	@""
	.align	16
	.zero		1024


//--------------------- .nv.shared.contiguous_nanprod_f32 --------------------------
	.section	.nv.shared.contiguous_nanprod_f32,"aw",@nobits
	.sectionflags	@""
	.align	16
	.zero		1024


//--------------------- .nv.shared.contiguous_nanprod33_u64 --------------------------
	.section	.nv.shared.contiguous_nanprod33_u64,"aw",@nobits
	.sectionflags	@""
	.align	16
	.zero		1024


//--------------------- .nv.shared.contiguous_nanprod3_u64 --------------------------
	.section	.nv.shared.contiguous_nanprod3_u64,"aw",@nobits
	.sectionflags	@""
	.align	16
	.zero		1024


//--------------------- .nv.shared.contiguous_nanprod22_u64 --------------------------
	.section	.nv.shared.contiguous_nanprod22_u64,"aw",@nobits
	.sectionflags	@""
	.align	16
	.zero		1024


//--------------------- .nv.shared.contiguous_nanprod2_u64 --------------------------
	.section	.nv.shared.contiguous_nanprod2_u64,"aw",@nobits
	.sectionflags	@""
	.align	16
	.zero		1024


//--------------------- .nv.shared.uncontiguous_nanprod_u64 --------------------------
	.section	.nv.shared.uncontiguous_nanprod_u64,"aw",@nobits
	.sectionflags	@""
	.align	16
	.zero		1024


//--------------------- .nv.shared.contiguous_nanprod_u64 --------------------------
	.section	.nv.shared.contiguous_nanprod_u64,"aw",@nobits
	.sectionflags	@""
	.align	16
	.zero		1024


//--------------------- .nv.shared.contiguous_nanprod33_u32 --------------------------
	.section	.nv.shared.contiguous_nanprod33_u32,"aw",@nobits
	.sectionflags	@""
	.align	16
	.zero		1024


//--------------------- .nv.shared.contiguous_nanprod3_u32 --------------------------
	.section	.nv.shared.contiguous_nanprod3_u32,"aw",@nobits
	.sectionflags	@""
	.align	16
	.zero		1024


//--------------------- .nv.shared.contiguous_nanprod22_u32 --------------------------
	.section	.nv.shared.contiguous_nanprod22_u32,"aw",@nobits
	.sectionflags	@""
	.align	16
	.zero		1024


//--------------------- .nv.shared.contiguous_nanprod2_u32 --------------------------
	.section	.nv.shared.contiguous_nanprod2_u32,"aw",@nobits
	.sectionflags	@""
	.align	16
	.zero		1024


//--------------------- .nv.shared.uncontiguous_nanprod_u32 --------------------------
	.section	.nv.shared.uncontiguous_nanprod_u32,"aw",@nobits
	.sectionflags	@""
	.align	16
	.zero		1024


//--------------------- .nv.shared.contiguous_nanprod_u32 --------------------------
	.section	.nv.shared.contiguous_nanprod_u32,"aw",@nobits
	.sectionflags	@""
	.align	16
	.zero		1024


//--------------------- .nv.shared.contiguous_nanprod33_u16 --------------------------
	.section	.nv.shared.contiguous_nanprod33_u16,"aw",@nobits
	.sectionflags	@""
	.align	16
	.zero		1024


//--------------------- .nv.shared.contiguous_nanprod3_u16 --------------------------
	.section	.nv.shared.contiguous_nanprod3_u16,"aw",@nobits
	.sectionflags	@""
	.align	16
	.zero		1024


//--------------------- .nv.shared.contiguous_nanprod22_u16 --------------------------
	.section	.nv.shared.contiguous_nanprod22_u16,"aw",@nobits
	.sectionflags	@""
	.align	16
	.zero		1024


//--------------------- .nv.shared.contiguous_nanprod2_u16 --------------------------
	.section	.nv.shared.contiguous_nanprod2_u16,"aw",@nobits
	.sectionflags	@""
	.align	16
	.zero		1024


//--------------------- .nv.shared.uncontiguous_nanprod_u16 --------------------------
	.section	.nv.shared.uncontiguous_nanprod_u16,"aw",@nobits
	.sectionflags	@""
	.align	16
	.zero		1024


//--------------------- .nv.shared.contiguous_nanprod_u16 --------------------------
	.section	.nv.shared.contiguous_nanprod_u16,"aw",@nobits
	.sectionflags	@""
	.align	16
	.zero		1024


//--------------------- .nv.shared.contiguous_nanprod33_u8 --------------------------
	.section	.nv.shared.contiguous_nanprod33_u8,"aw",@nobits
	.sectionflags	@""
	.align	16
	.zero		1024


//--------------------- .nv.shared.contiguous_nanprod3_u8 --------------------------
	.section	.nv.shared.contiguous_nanprod3_u8,"aw",@nobits
	.sectionflags	@""
	.align	16
	.zero		1024


//--------------------- .nv.shared.contiguous_nanprod22_u8 --------------------------
	.section	.nv.shared.contiguous_nanprod22_u8,"aw",@nobits
	.sectionflags	@""
	.align	16
	.zero		1024


//--------------------- .nv.shared.contiguous_nanprod2_u8 --------------------------
	.section	.nv.shared.contiguous_nanprod2_u8,"aw",@nobits
	.sectionflags	@""
	.align	16
	.zero		1024


//--------------------- .nv.shared.uncontiguous_nanprod_u8 --------------------------
	.section	.nv.shared.uncontiguous_nanprod_u8,"aw",@nobits
	.sectionflags	@""
	.align	16
	.zero		1024


//--------------------- .nv.shared.contiguous_nanprod_u8 --------------------------
	.section	.nv.shared.contiguous_nanprod_u8,"aw",@nobits
	.sectionflags	@""
	.align	16
	.zero		1024


//--------------------- .nv.shared.contiguous_nanprod33_i64 --------------------------
	.section	.nv.shared.contiguous_nanprod33_i64,"aw",@nobits
	.sectionflags	@""
	.align	16
	.zero		1024


//--------------------- .nv.shared.contiguous_nanprod3_i64 --------------------------
	.section	.nv.shared.contiguous_nanprod3_i64,"aw",@nobits
	.sectionflags	@""
	.align	16
	.zero		1024


//--------------------- .nv.shared.contiguous_nanprod22_i64 --------------------------
	.section	.nv.shared.contiguous_nanprod22_i64,"aw",@nobits
	.sectionflags	@""
	.align	16
	.zero		1024


//--------------------- .nv.shared.contiguous_nanprod2_i64 --------------------------
	.section	.nv.shared.contiguous_nanprod2_i64,"aw",@nobits
	.sectionflags	@""
	.align	16
	.zero		1024


//--------------------- .nv.shared.uncontiguous_nanprod_i64 --------------------------
	.section	.nv.shared.uncontiguous_nanprod_i64,"aw",@nobits
	.sectionflags	@""
	.align	16
	.zero		1024


//--------------------- .nv.shared.contiguous_nanprod_i64 --------------------------
	.section	.nv.shared.contiguous_nanprod_i64,"aw",@nobits
	.sectionflags	@""
	.align	16
	.zero		1024


//--------------------- .nv.shared.contiguous_nanprod33_i32 --------------------------
	.section	.nv.shared.contiguous_nanprod33_i32,"aw",@nobits
	.sectionflags	@""
	.align	16
	.zero		1024


//--------------------- .nv.shared.contiguous_nanprod3_i32 --------------------------
	.section	.nv.shared.contiguous_nanprod3_i32,"aw",@nobits
	.sectionflags	@""
	.align	16
	.zero		1024


//--------------------- .nv.shared.contiguous_nanprod22_i32 --------------------------
	.section	.nv.shared.contiguous_nanprod22_i32,"aw",@nobits
	.sectionflags	@""
	.align	16
	.zero		1024


//--------------------- .nv.shared.contiguous_nanprod2_i32 --------------------------
	.section	.nv.shared.contiguous_nanprod2_i32,"aw",@nobits
	.sectionflags	@""
	.align	16
	.zero		1024


//--------------------- .nv.shared.uncontiguous_nanprod_i32 --------------------------
	.section	.nv.shared.uncontiguous_nanprod_i32,"aw",@nobits
	.sectionflags	@""
	.align	16
	.zero		1024


//--------------------- .nv.shared.contiguous_nanprod_i32 --------------------------
	.section	.nv.shared.contiguous_nanprod_i32,"aw",@nobits
	.sectionflags	@""
	.align	16
	.zero		1024


//--------------------- .nv.shared.contiguous_nanprod33_i16 --------------------------
	.section	.nv.shared.contiguous_nanprod33_i16,"aw",@nobits
	.sectionflags	@""
	.align	16
	.zero		1024


//--------------------- .nv.shared.contiguous_nanprod3_i16 --------------------------
	.section	.nv.shared.contiguous_nanprod3_i16,"aw",@nobits
	.sectionflags	@""
	.align	16
	.zero		1024


//--------------------- .nv.shared.contiguous_nanprod22_i16 --------------------------
	.section	.nv.shared.contiguous_nanprod22_i16,"aw",@nobits
	.sectionflags	@""
	.align	16
	.zero		1024


//--------------------- .nv.shared.contiguous_nanprod2_i16 --------------------------
	.section	.nv.shared.contiguous_nanprod2_i16,"aw",@nobits
	.sectionflags	@""
	.align	16
	.zero		1024


//--------------------- .nv.shared.uncontiguous_nanprod_i16 --------------------------
	.section	.nv.shared.uncontiguous_nanprod_i16,"aw",@nobits
	.sectionflags	@""
	.align	16
	.zero		1024


//--------------------- .nv.shared.contiguous_nanprod_i16 --------------------------
	.section	.nv.shared.contiguous_nanprod_i16,"aw",@nobits
	.sectionflags	@""
	.align	16
	.zero		1024


//--------------------- .nv.shared.contiguous_nanprod33_i8 --------------------------
	.section	.nv.shared.contiguous_nanprod33_i8,"aw",@nobits
	.sectionflags	@""
	.align	16
	.zero		1024


//--------------------- .nv.shared.contiguous_nanprod3_i8 --------------------------
	.section	.nv.shared.contiguous_nanprod3_i8,"aw",@nobits
	.sectionflags	@""
	.align	16
	.zero		1024


//--------------------- .nv.shared.contiguous_nanprod22_i8 --------------------------
	.section	.nv.shared.contiguous_nanprod22_i8,"aw",@nobits
	.sectionflags	@""
	.align	16
	.zero		1024


//--------------------- .nv.shared.contiguous_nanprod2_i8 --------------------------
	.section	.nv.shared.contiguous_nanprod2_i8,"aw",@nobits
	.sectionflags	@""
	.align	16
	.zero		1024


//--------------------- .nv.shared.uncontiguous_nanprod_i8 --------------------------
	.section	.nv.shared.uncontiguous_nanprod_i8,"aw",@nobits
	.sectionflags	@""
	.align	16
	.zero		1024


//--------------------- .nv.shared.contiguous_nanprod_i8 --------------------------
	.section	.nv.shared.contiguous_nanprod_i8,"aw",@nobits
	.sectionflags	@""
	.align	16
	.zero		1024


//--------------------- .nv.shared.contiguous_nanprod33_bool --------------------------
	.section	.nv.shared.contiguous_nanprod33_bool,"aw",@nobits
	.sectionflags	@""
	.align	16
	.zero		1024


//--------------------- .nv.shared.contiguous_nanprod3_bool --------------------------
	.section	.nv.shared.contiguous_nanprod3_bool,"aw",@nobits
	.sectionflags	@""
	.align	16
	.zero		1024


//--------------------- .nv.shared.contiguous_nanprod22_bool --------------------------
	.section	.nv.shared.contiguous_nanprod22_bool,"aw",@nobits
	.sectionflags	@""
	.align	16
	.zero		1024


//--------------------- .nv.shared.contiguous_nanprod2_bool --------------------------
	.section	.nv.shared.contiguous_nanprod2_bool,"aw",@nobits
	.sectionflags	@""
	.align	16
	.zero		1024


//--------------------- .nv.shared.uncontiguous_nanprod_bool --------------------------
	.section	.nv.shared.uncontiguous_nanprod_bool,"aw",@nobits
	.sectionflags	@""
	.align	16
	.zero		1024


//--------------------- .nv.shared.contiguous_nanprod_bool --------------------------
	.section	.nv.shared.contiguous_nanprod_bool,"aw",@nobits
	.sectionflags	@""
	.align	16
	.zero		1024


//--------------------- .nv.shared.contiguous_prod33_bf16 --------------------------
	.section	.nv.shared.contiguous_prod33_bf16,"aw",@nobits
	.sectionflags	@""
	.align	16
	.zero		1024


//--------------------- .nv.shared.contiguous_prod3_bf16 --------------------------
	.section	.nv.shared.contiguous_prod3_bf16,"aw",@nobits
	.sectionflags	@""
	.align	16
	.zero		1024


//--------------------- .nv.shared.contiguous_prod22_bf16 --------------------------
	.section	.nv.shared.contiguous_prod22_bf16,"aw",@nobits
	.sectionflags	@""
	.align	16
	.zero		1024


//--------------------- .nv.shared.contiguous_prod2_bf16 --------------------------
	.section	.nv.shared.contiguous_prod2_bf16,"aw",@nobits
	.sectionflags	@""
	.align	16
	.zero		1024


//--------------------- .nv.shared.uncontiguous_prod_bf16 --------------------------
	.section	.nv.shared.uncontiguous_prod_bf16,"aw",@nobits
	.sectionflags	@""
	.align	16
	.zero		1024


//--------------------- .nv.shared.contiguous_prod_bf16 --------------------------
	.section	.nv.shared.contiguous_prod_bf16,"aw",@nobits
	.sectionflags	@""
	.align	16
	.zero		1024


//--------------------- .nv.shared.contiguous_prod33_f16 --------------------------
	.section	.nv.shared.contiguous_prod33_f16,"aw",@nobits
	.sectionflags	@""
	.align	16
	.zero		1024


//--------------------- .nv.shared.contiguous_prod3_f16 --------------------------
	.section	.nv.shared.contiguous_prod3_f16,"aw",@nobits
	.sectionflags	@""
	.align	16
	.zero		1024


//--------------------- .nv.shared.contiguous_prod22_f16 --------------------------
	.section	.nv.shared.contiguous_prod22_f16,"aw",@nobits
	.sectionflags	@""
	.align	16
	.zero		1024


//--------------------- .nv.shared.contiguous_prod2_f16 --------------------------
	.section	.nv.shared.contiguous_prod2_f16,"aw",@nobits
	.sectionflags	@""
	.align	16
	.zero		1024


//--------------------- .nv.shared.uncontiguous_prod_f16 --------------------------
	.section	.nv.shared.uncontiguous_prod_f16,"aw",@nobits
	.sectionflags	@""
	.align	16
	.zero		1024


//--------------------- .nv.shared.contiguous_prod_f16 --------------------------
	.section	.nv.shared.contiguous_prod_f16,"aw",@nobits
	.sectionflags	@""
	.align	16
	.zero		1024


//--------------------- .nv.shared.contiguous_prod33_f64 --------------------------
	.section	.nv.shared.contiguous_prod33_f64,"aw",@nobits
	.sectionflags	@""
	.align	16
	.zero		1024


//--------------------- .nv.shared.contiguous_prod3_f64 --------------------------
	.section	.nv.shared.contiguous_prod3_f64,"aw",@nobits
	.sectionflags	@""
	.align	16
	.zero		1024


//--------------------- .nv.shared.contiguous_prod22_f64 --------------------------
	.section	.nv.shared.contiguous_prod22_f64,"aw",@nobits
	.sectionflags	@""
	.align	16
	.zero		1024


//--------------------- .nv.shared.contiguous_prod2_f64 --------------------------
	.section	.nv.shared.contiguous_prod2_f64,"aw",@nobits
	.sectionflags	@""
	.align	16
	.zero		1024


//--------------------- .nv.shared.uncontiguous_prod_f64 --------------------------
	.section	.nv.shared.uncontiguous_prod_f64,"aw",@nobits
	.sectionflags	@""
	.align	16
	.zero		1024


//--------------------- .nv.shared.contiguous_prod_f64 --------------------------
	.section	.nv.shared.contiguous_prod_f64,"aw",@nobits
	.sectionflags	@""
	.align	16
	.zero		1024


//--------------------- .nv.shared.contiguous_prod33_f32 --------------------------
	.section	.nv.shared.contiguous_prod33_f32,"aw",@nobits
	.sectionflags	@""
	.align	16
	.zero		1024


//--------------------- .nv.shared.contiguous_prod3_f32 --------------------------
	.section	.nv.shared.contiguous_prod3_f32,"aw",@nobits
	.sectionflags	@""
	.align	16
	.zero		1024


//--------------------- .nv.shared.contiguous_prod22_f32 --------------------------
	.section	.nv.shared.contiguous_prod22_f32,"aw",@nobits
	.sectionflags	@""
	.align	16
	.zero		1024


//--------------------- .nv.shared.contiguous_prod2_f32 --------------------------
	.section	.nv.shared.contiguous_prod2_f32,"aw",@nobits
	.sectionflags	@""
	.align	16
	.zero		1024


//--------------------- .nv.shared.uncontiguous_prod_f32 --------------------------
	.section	.nv.shared.uncontiguous_prod_f32,"aw",@nobits
	.sectionflags	@""
	.align	16
	.zero		1024


//--------------------- .nv.shared.contiguous_prod_f32 --------------------------
	.section	.nv.shared.contiguous_prod_f32,"aw",@nobits
	.sectionflags	@""
	.align	16
	.zero		1024


//--------------------- .nv.shared.contiguous_prod33_u64 --------------------------
	.section	.nv.shared.contiguous_prod33_u64,"aw",@nobits
	.sectionflags	@""
	.align	16
	.zero		1024


//--------------------- .nv.shared.contiguous_prod3_u64 --------------------------
	.section	.nv.shared.contiguous_prod3_u64,"aw",@nobits
	.sectionflags	@""
	.align	16
	.zero		1024


//--------------------- .nv.shared.contiguous_prod22_u64 --------------------------
	.section	.nv.shared.contiguous_prod22_u64,"aw",@nobits
	.sectionflags	@""
	.align	16
	.zero		1024


//--------------------- .nv.shared.contiguous_prod2_u64 --------------------------
	.section	.nv.shared.contiguous_prod2_u64,"aw",@nobits
	.sectionflags	@""
	.align	16
	.zero		1024


//--------------------- .nv.shared.uncontiguous_prod_u64 --------------------------
	.section	.nv.shared.uncontiguous_prod_u64,"aw",@nobits
	.sectionflags	@""
	.align	16
	.zero		1024


//--------------------- .nv.shared.contiguous_prod_u64 --------------------------
	.section	.nv.shared.contiguous_prod_u64,"aw",@nobits
	.sectionflags	@""
	.align	16
	.zero		1024


//--------------------- .nv.shared.contiguous_prod33_u32 --------------------------
	.section	.nv.shared.contiguous_prod33_u32,"aw",@nobits
	.sectionflags	@""
	.align	16
	.zero		1024


//--------------------- .nv.shared.contiguous_prod3_u32 --------------------------
	.section	.nv.shared.contiguous_prod3_u32,"aw",@nobits
	.sectionflags	@""
	.align	16
	.zero		1024


//--------------------- .nv.shared.contiguous_prod22_u32 --------------------------
	.section	.nv.shared.contiguous_prod22_u32,"aw",@nobits
	.sectionflags	@""
	.align	16
	.zero		1024


//--------------------- .nv.shared.contiguous_prod2_u32 --------------------------
	.section	.nv.shared.contiguous_prod2_u32,"aw",@nobits
	.sectionflags	@""
	.align	16
	.zero		1024


//--------------------- .nv.shared.uncontiguous_prod_u32 --------------------------
	.section	.nv.shared.uncontiguous_prod_u32,"aw",@nobits
	.sectionflags	@""
	.align	16
	.zero		1024


//--------------------- .nv.shared.contiguous_prod_u32 --------------------------
	.section	.nv.shared.contiguous_prod_u32,"aw",@nobits
	.sectionflags	@""
	.align	16
	.zero		1024


//--------------------- .nv.shared.contiguous_prod33_u16 --------------------------
	.section	.nv.shared.contiguous_prod33_u16,"aw",@nobits
	.sectionflags	@""
	.align	16
	.zero		1024


//--------------------- .nv.shared.contiguous_prod3_u16 --------------------------
	.section	.nv.shared.contiguous_prod3_u16,"aw",@nobits
	.sectionflags	@""
	.align	16
	.zero		1024


//--------------------- .nv.shared.contiguous_prod22_u16 --------------------------
	.section	.nv.shared.contiguous_prod22_u16,"aw",@nobits
	.sectionflags	@""
	.align	16
	.zero		1024


//--------------------- .nv.shared.contiguous_prod2_u16 --------------------------
	.section	.nv.shared.contiguous_prod2_u16,"aw",@nobits
	.sectionflags	@""
	.align	16
	.zero		1024


//--------------------- .nv.shared.uncontiguous_prod_u16 --------------------------
	.section	.nv.shared.uncontiguous_prod_u16,"aw",@nobits
	.sectionflags	@""
	.align	16
	.zero		1024


//--------------------- .nv.shared.contiguous_prod_u16 --------------------------
	.section	.nv.shared.contiguous_prod_u16,"aw",@nobits
	.sectionflags	@""
	.align	16
	.zero		1024


//--------------------- .nv.shared.contiguous_prod33_u8 --------------------------
	.section	.nv.shared.contiguous_prod33_u8,"aw",@nobits
	.sectionflags	@""
	.align	16
	.zero		1024


//--------------------- .nv.shared.contiguous_prod3_u8 --------------------------
	.section	.nv.shared.contiguous_prod3_u8,"aw",@nobits
	.sectionflags	@""
	.align	16
	.zero		1024


//--------------------- .nv.shared.contiguous_prod22_u8 --------------------------
	.section	.nv.shared.contiguous_prod22_u8,"aw",@nobits
	.sectionflags	@""
	.align	16
	.zero		1024


//--------------------- .nv.shared.contiguous_prod2_u8 --------------------------
	.section	.nv.shared.contiguous_prod2_u8,"aw",@nobits
	.sectionflags	@""
	.align	16
	.zero		1024


//--------------------- .nv.shared.uncontiguous_prod_u8 --------------------------
	.section	.nv.shared.uncontiguous_prod_u8,"aw",@nobits
	.sectionflags	@""
	.align	16
	.zero		1024


//--------------------- .nv.shared.contiguous_prod_u8 --------------------------
	.section	.nv.shared.contiguous_prod_u8,"aw",@nobits
	.sectionflags	@""
	.align	16
	.zero		1024


//--------------------- .nv.shared.contiguous_prod33_i64 --------------------------
	.section	.nv.shared.contiguous_prod33_i64,"aw",@nobits
	.sectionflags	@""
	.align	16
	.zero		1024


//--------------------- .nv.shared.contiguous_prod3_i64 --------------------------
	.section	.nv.shared.contiguous_prod3_i64,"aw",@nobits
	.sectionflags	@""
	.align	16
	.zero		1024


//--------------------- .nv.shared.contiguous_prod22_i64 --------------------------
	.section	.nv.shared.contiguous_prod22_i64,"aw",@nobits
	.sectionflags	@""
	.align	16
	.zero		1024


//--------------------- .nv.shared.contiguous_prod2_i64 --------------------------
	.section	.nv.shared.contiguous_prod2_i64,"aw",@nobits
	.sectionflags	@""
	.align	16
	.zero		1024


//--------------------- .nv.shared.uncontiguous_prod_i64 --------------------------
	.section	.nv.shared.uncontiguous_prod_i64,"aw",@nobits
	.sectionflags	@""
	.align	16
	.zero		1024


//--------------------- .nv.shared.contiguous_prod_i64 --------------------------
	.section	.nv.shared.contiguous_prod_i64,"aw",@nobits
	.sectionflags	@""
	.align	16
	.zero		1024


//--------------------- .nv.shared.contiguous_prod33_i32 --------------------------
	.section	.nv.shared.contiguous_prod33_i32,"aw",@nobits
	.sectionflags	@""
	.align	16
	.zero		1024


//--------------------- .nv.shared.contiguous_prod3_i32 --------------------------
	.section	.nv.shared.contiguous_prod3_i32,"aw",@nobits
	.sectionflags	@""
	.align	16
	.zero		1024


//--------------------- .nv.shared.contiguous_prod22_i32 --------------------------
	.section	.nv.shared.contiguous_prod22_i32,"aw",@nobits
	.sectionflags	@""
	.align	16
	.zero		1024


//--------------------- .nv.shared.contiguous_prod2_i32 --------------------------
	.section	.nv.shared.contiguous_prod2_i32,"aw",@nobits
	.sectionflags	@""
	.align	16
	.zero		1024


//--------------------- .nv.shared.uncontiguous_prod_i32 --------------------------
	.section	.nv.shared.uncontiguous_prod_i32,"aw",@nobits
	.sectionflags	@""
	.align	16
	.zero		1024


//--------------------- .nv.shared.contiguous_prod_i32 --------------------------
	.section	.nv.shared.contiguous_prod_i32,"aw",@nobits
	.sectionflags	@""
	.align	16
	.zero		1024


//--------------------- .nv.shared.contiguous_prod33_i16 --------------------------
	.section	.nv.shared.contiguous_prod33_i16,"aw",@nobits
	.sectionflags	@""
	.align	16
	.zero		1024


//--------------------- .nv.shared.contiguous_prod3_i16 --------------------------
	.section	.nv.shared.contiguous_prod3_i16,"aw",@nobits
	.sectionflags	@""
	.align	16
	.zero		1024


//--------------------- .nv.shared.contiguous_prod22_i16 --------------------------
	.section	.nv.shared.contiguous_prod22_i16,"aw",@nobits
	.sectionflags	@""
	.align	16
	.zero		1024


//--------------------- .nv.shared.contiguous_prod2_i16 --------------------------
	.section	.nv.shared.contiguous_prod2_i16,"aw",@nobits
	.sectionflags	@""
	.align	16
	.zero		1024


//--------------------- .nv.shared.uncontiguous_prod_i16 --------------------------
	.section	.nv.shared.uncontiguous_prod_i16,"aw",@nobits
	.sectionflags	@""
	.align	16
	.zero		1024


//--------------------- .nv.shared.contiguous_prod_i16 --------------------------
	.section	.nv.shared.contiguous_prod_i16,"aw",@nobits
	.sectionflags	@""
	.align	16
	.zero		1024


//--------------------- .nv.shared.contiguous_prod33_i8 --------------------------
	.section	.nv.shared.contiguous_prod33_i8,"aw",@nobits
	.sectionflags	@""
	.align	16
	.zero		1024


//--------------------- .nv.shared.contiguous_prod3_i8 --------------------------
	.section	.nv.shared.contiguous_prod3_i8,"aw",@nobits
	.sectionflags	@""
	.align	16
	.zero		1024


//--------------------- .nv.shared.contiguous_prod22_i8 --------------------------
	.section	.nv.shared.contiguous_prod22_i8,"aw",@nobits
	.sectionflags	@""
	.align	16
	.zero		1024


//--------------------- .nv.shared.contiguous_prod2_i8 --------------------------
	.section	.nv.shared.contiguous_prod2_i8,"aw",@nobits
	.sectionflags	@""
	.align	16
	.zero		1024


//--------------------- .nv.shared.uncontiguous_prod_i8 --------------------------
	.section	.nv.shared.uncontiguous_prod_i8,"aw",@nobits
	.sectionflags	@""
	.align	16
	.zero		1024


//--------------------- .nv.shared.contiguous_prod_i8 --------------------------
	.section	.nv.shared.contiguous_prod_i8,"aw",@nobits
	.sectionflags	@""
	.align	16
	.zero		1024


//--------------------- .nv.shared.contiguous_prod33_bool --------------------------
	.section	.nv.shared.contiguous_prod33_bool,"aw",@nobits
	.sectionflags	@""
	.align	16
	.zero		1024


//--------------------- .nv.shared.contiguous_prod3_bool --------------------------
	.section	.nv.shared.contiguous_prod3_bool,"aw",@nobits
	.sectionflags	@""
	.align	16
	.zero		1024


//--------------------- .nv.shared.contiguous_prod22_bool --------------------------
	.section	.nv.shared.contiguous_prod22_bool,"aw",@nobits
	.sectionflags	@""
	.align	16
	.zero		1024


//--------------------- .nv.shared.contiguous_prod2_bool --------------------------
	.section	.nv.shared.contiguous_prod2_bool,"aw",@nobits
	.sectionflags	@""
	.align	16
	.zero		1024


//--------------------- .nv.shared.uncontiguous_prod_bool --------------------------
	.section	.nv.shared.uncontiguous_prod_bool,"aw",@nobits
	.sectionflags	@""
	.align	16
	.zero		1024


//--------------------- .nv.shared.contiguous_prod_bool --------------------------
	.section	.nv.shared.contiguous_prod_bool,"aw",@nobits
	.sectionflags	@""
	.align	16
	.zero		1024


//--------------------- .nv.constant0.contiguous_reducel133_bf16 --------------------------
	.section	.nv.constant0.contiguous_reducel133_bf16,"a",@progbits
	.sectionflags	@""
	.align	4
.nv.constant0.contiguous_reducel133_bf16:
	.zero		936


//--------------------- .nv.constant0.contiguous_reducel13_bf16 --------------------------
	.section	.nv.constant0.contiguous_reducel13_bf16,"a",@progbits
	.sectionflags	@""
	.align	4
.nv.constant0.contiguous_reducel13_bf16:
	.zero		952


//--------------------- .nv.constant0.contiguous_reducel122_bf16 --------------------------
	.section	.nv.constant0.contiguous_reducel122_bf16,"a",@progbits
	.sectionflags	@""
	.align	4
.nv.constant0.contiguous_reducel122_bf16:
	.zero		928


//--------------------- .nv.constant0.contiguous_reducel12_bf16 --------------------------
	.section	.nv.constant0.contiguous_reducel12_bf16,"a",@progbits
	.sectionflags	@""
	.align	4
.nv.constant0.contiguous_reducel12_bf16:
	.zero		952


//--------------------- .nv.constant0.uncontiguous_reducel1_bf16 --------------------------
	.section	.nv.constant0.uncontiguous_reducel1_bf16,"a",@progbits
	.sectionflags	@""
	.align	4
.nv.constant0.uncontiguous_reducel1_bf16:
	.zero		944


//--------------------- .nv.constant0.contiguous_reducel1_bf16 --------------------------
	.section	.nv.constant0.contiguous_reducel1_bf16,"a",@progbits
	.sectionflags	@""
	.align	4
.nv.constant0.contiguous_reducel1_bf16:
	.zero		920


//--------------------- .nv.constant0.contiguous_reducel133_f16 --------------------------
	.section	.nv.constant0.contiguous_reducel133_f16,"a",@progbits
	.sectionflags	@""
	.align	4
.nv.constant0.contiguous_reducel133_f16:
	.zero		936


//--------------------- .nv.constant0.contiguous_reducel13_f16 --------------------------
	.section	.nv.constant0.contiguous_reducel13_f16,"a",@progbits
	.sectionflags	@""
	.align	4
.nv.constant0.contiguous_reducel13_f16:
	.zero		952


//--------------------- .nv.constant0.contiguous_reducel122_f16 --------------------------
	.section	.nv.constant0.contiguous_reducel122_f16,"a",@progbits
	.sectionflags	@""
	.align	4
.nv.constant0.contiguous_reducel122_f16:
	.zero		928


//--------------------- .nv.constant0.contiguous_reducel12_f16 --------------------------
	.section	.nv.constant0.contiguous_reducel12_f16,"a",@progbits
	.sectionflags	@""
	.align	4
.nv.constant0.contiguous_reducel12_f16:
	.zero		952


//--------------------- .nv.constant0.uncontiguous_reducel1_f16 --------------------------
	.section	.nv.constant0.uncontiguous_reducel1_f16,"a",@progbits
	.sectionflags	@""
	.align	4
.nv.constant0.uncontiguous_reducel1_f16:
	.zero		944


//--------------------- .nv.constant0.contiguous_reducel1_f16 --------------------------
	.section	.nv.constant0.contiguous_reducel1_f16,"a",@progbits
	.sectionflags	@""
	.align	4
.nv.constant0.contiguous_reducel1_f16:
	.zero		920


//--------------------- .nv.constant0.contiguous_reducel133_f64 --------------------------
	.section	.nv.constant0.contiguous_reducel133_f64,"a",@progbits
	.sectionflags	@""
	.align	4
.nv.constant0.contiguous_reducel133_f64:
	.zero		936


//--------------------- .nv.constant0.contiguous_reducel13_f64 --------------------------
	.section	.nv.constant0.contiguous_reducel13_f64,"a",@progbits
	.sectionflags	@""
	.align	4
.nv.constant0.contiguous_reducel13_f64:
	.zero		952


//--------------------- .nv.constant0.contiguous_reducel122_f64 --------------------------
	.section	.nv.constant0.contiguous_reducel122_f64,"a",@progbits
	.sectionflags	@""
	.align	4
.nv.constant0.contiguous_reducel122_f64:
	.zero		928


//--------------------- .nv.constant0.contiguous_reducel12_f64 --------------------------
	.section	.nv.constant0.contiguous_reducel12_f64,"a",@progbits
	.sectionflags	@""
	.align	4
.nv.constant0.contiguous_reducel12_f64:
	.zero		952


//--------------------- .nv.constant0.uncontiguous_reducel1_f64 --------------------------
	.section	.nv.constant0.uncontiguous_reducel1_f64,"a",@progbits
	.sectionflags	@""
	.align	4
.nv.constant0.uncontiguous_reducel1_f64:
	.zero		944


//--------------------- .nv.constant0.contiguous_reducel1_f64 --------------------------
	.section	.nv.constant0.contiguous_reducel1_f64,"a",@progbits
	.sectionflags	@""
	.align	4
.nv.constant0.contiguous_reducel1_f64:
	.zero		920


//--------------------- .nv.constant0.contiguous_reducel133_f32 --------------------------
	.section	.nv.constant0.contiguous_reducel133_f32,"a",@progbits
	.sectionflags	@""
	.align	4
.nv.constant0.contiguous_reducel133_f32:
	.zero		936


//--------------------- .nv.constant0.contiguous_reducel13_f32 --------------------------
	.section	.nv.constant0.contiguous_reducel13_f32,"a",@progbits
	.sectionflags	@""
	.align	4
.nv.constant0.contiguous_reducel13_f32:
	.zero		952


//--------------------- .nv.constant0.contiguous_reducel122_f32 --------------------------
	.section	.nv.constant0.contiguous_reducel122_f32,"a",@progbits
	.sectionflags	@""
	.align	4
.nv.constant0.contiguous_reducel122_f32:
	.zero		928


//--------------------- .nv.constant0.contiguous_reducel12_f32 --------------------------
	.section	.nv.constant0.contiguous_reducel12_f32,"a",@progbits
	.sectionflags	@""
	.align	4
.nv.constant0.contiguous_reducel12_f32:
	.zero		952


//--------------------- .nv.constant0.uncontiguous_reducel1_f32 --------------------------
	.section	.nv.constant0.uncontiguous_reducel1_f32,"a",@progbits
	.sectionflags	@""
	.align	4
.nv.constant0.uncontiguous_reducel1_f32:
	.zero		944


//--------------------- .nv.constant0.contiguous_reducel1_f32 --------------------------
	.section	.nv.constant0.contiguous_reducel1_f32,"a",@progbits
	.sectionflags	@""
	.align	4
.nv.constant0.contiguous_reducel1_f32:
	.zero		920


//--------------------- .nv.constant0.contiguous_reducel133_u64 --------------------------
	.section	.nv.constant0.contiguous_reducel133_u64,"a",@progbits
	.sectionflags	@""
	.align	4
.nv.constant0.contiguous_reducel133_u64:
	.zero		936


//--------------------- .nv.constant0.contiguous_reducel13_u64 --------------------------
	.section	.nv.constant0.contiguous_reducel13_u64,"a",@progbits
	.sectionflags	@""
	.align	4
.nv.constant0.contiguous_reducel13_u64:
	.zero		952


//--------------------- .nv.constant0.contiguous_reducel122_u64 --------------------------
	.section	.nv.constant0.contiguous_reducel122_u64,"a",@progbits
	.sectionflags	@""
	.align	4
.nv.constant0.contiguous_reducel122_u64:
	.zero		928


//--------------------- .nv.constant0.contiguous_reducel12_u64 --------------------------
	.section	.nv.constant0.contiguous_reducel12_u64,"a",@progbits
	.sectionflags	@""
	.align	4
.nv.constant0.contiguous_reducel12_u64:
	.zero		952


//--------------------- .nv.constant0.uncontiguous_reducel1_u64 --------------------------
	.section	.nv.constant0.uncontiguous_reducel1_u64,"a",@progbits
	.sectionflags	@""
	.align	4
.nv.constant0.uncontiguous_reducel1_u64:
	.zero		944


//--------------------- .nv.constant0.contiguous_reducel1_u64 --------------------------
	.section	.nv.constant0.contiguous_reducel1_u64,"a",@progbits
	.sectionflags	@""
	.align	4
.nv.constant0.contiguous_reducel1_u64:
	.zero		920


//--------------------- .nv.constant0.contiguous_reducel133_u32 --------------------------
	.section	.nv.constant0.contiguous_reducel133_u32,"a",@progbits
	.sectionflags	@""
	.align	4
.nv.constant0.contiguous_reducel133_u32:
	.zero		936


//--------------------- .nv.constant0.contiguous_reducel13_u32 --------------------------
	.section	.nv.constant0.contiguous_reducel13_u32,"a",@progbits
	.sectionflags	@""
	.align	4
.nv.constant0.contiguous_reducel13_u32:
	.zero		952


//--------------------- .nv.constant0.contiguous_reducel122_u32 --------------------------
	.section	.nv.constant0.contiguous_reducel122_u32,"a",@progbits
	.sectionflags	@""
	.align	4
.nv.constant0.contiguous_reducel122_u32:
	.zero		928


//--------------------- .nv.constant0.contiguous_reducel12_u32 --------------------------
	.section	.nv.constant0.contiguous_reducel12_u32,"a",@progbits
	.sectionflags	@""
	.align	4
.nv.constant0.contiguous_reducel12_u32:
	.zero		952


//--------------------- .nv.constant0.uncontiguous_reducel1_u32 --------------------------
	.section	.nv.constant0.uncontiguous_reducel1_u32,"a",@progbits
	.sectionflags	@""
	.align	4
.nv.constant0.uncontiguous_reducel1_u32:
	.zero		944


//--------------------- .nv.constant0.contiguous_reducel1_u32 --------------------------
	.section	.nv.constant0.contiguous_reducel1_u32,"a",@progbits
	.sectionflags	@""
	.align	4
.nv.constant0.contiguous_reducel1_u32:
	.zero		920


//--------------------- .nv.constant0.contiguous_reducel133_u16 --------------------------
	.section	.nv.constant0.contiguous_reducel133_u16,"a",@progbits
	.sectionflags	@""
	.align	4
.nv.constant0.contiguous_reducel133_u16:
	.zero		936


//--------------------- .nv.constant0.contiguous_reducel13_u16 --------------------------
	.section	.nv.constant0.contiguous_reducel13_u16,"a",@progbits
	.sectionflags	@""
	.align	4
.nv.constant0.contiguous_reducel13_u16:
	.zero		952


//--------------------- .nv.constant0.contiguous_reducel122_u16 --------------------------
	.section	.nv.constant0.contiguous_reducel122_u16,"a",@progbits
	.sectionflags	@""
	.align	4
.nv.constant0.contiguous_reducel122_u16:
	.zero		928


//--------------------- .nv.constant0.contiguous_reducel12_u16 --------------------------
	.section	.nv.constant0.contiguous_reducel12_u16,"a",@progbits
	.sectionflags	@""
	.align	4
.nv.constant0.contiguous_reducel12_u16:
	.zero		952


//--------------------- .nv.constant0.uncontiguous_reducel1_u16 --------------------------
	.section	.nv.constant0.uncontiguous_reducel1_u16,"a",@progbits
	.sectionflags	@""
	.align	4
.nv.constant0.uncontiguous_reducel1_u16:
	.zero		944


//--------------------- .nv.constant0.contiguous_reducel1_u16 --------------------------
	.section	.nv.constant0.contiguous_reducel1_u16,"a",@progbits
	.sectionflags	@""
	.align	4
.nv.constant0.contiguous_reducel1_u16:
	.zero		920


//--------------------- .nv.constant0.contiguous_reducel133_u8 --------------------------
	.section	.nv.constant0.contiguous_reducel133_u8,"a",@progbits
	.sectionflags	@""
	.align	4
.nv.constant0.contiguous_reducel133_u8:
	.zero		936


//--------------------- .nv.constant0.contiguous_reducel13_u8 --------------------------
	.section	.nv.constant0.contiguous_reducel13_u8,"a",@progbits
	.sectionflags	@""
	.align	4
.nv.constant0.contiguous_reducel13_u8:
	.zero		952


//--------------------- .nv.constant0.contiguous_reducel122_u8 --------------------------
	.section	.nv.constant0.contiguous_reducel122_u8,"a",@progbits
	.sectionflags	@""
	.align	4
.nv.constant0.contiguous_reducel122_u8:
	.zero		928


//--------------------- .nv.constant0.contiguous_reducel12_u8 --------------------------
	.section	.nv.constant0.contiguous_reducel12_u8,"a",@progbits
	.sectionflags	@""
	.align	4
.nv.constant0.contiguous_reducel12_u8:
	.zero		952


//--------------------- .nv.constant0.uncontiguous_reducel1_u8 --------------------------
	.section	.nv.constant0.uncontiguous_reducel1_u8,"a",@progbits
	.sectionflags	@""
	.align	4
.nv.constant0.uncontiguous_reducel1_u8:
	.zero		944


//--------------------- .nv.constant0.contiguous_reducel1_u8 --------------------------
	.section	.nv.constant0.contiguous_reducel1_u8,"a",@progbits
	.sectionflags	@""
	.align	4
.nv.constant0.contiguous_reducel1_u8:
	.zero		920


//--------------------- .nv.constant0.contiguous_reducel133_i64 --------------------------
	.section	.nv.constant0.contiguous_reducel133_i64,"a",@progbits
	.sectionflags	@""
	.align	4
.nv.constant0.contiguous_reducel133_i64:
	.zero		936


//--------------------- .nv.constant0.contiguous_reducel13_i64 --------------------------
	.section	.nv.constant0.contiguous_reducel13_i64,"a",@progbits
	.sectionflags	@""
	.align	4
.nv.constant0.contiguous_reducel13_i64:
	.zero		952


//--------------------- .nv.constant0.contiguous_reducel122_i64 --------------------------
	.section	.nv.constant0.contiguous_reducel122_i64,"a",@progbits
	.sectionflags	@""
	.align	4
.nv.constant0.contiguous_reducel122_i64:
	.zero		928


//--------------------- .nv.constant0.contiguous_reducel12_i64 --------------------------
	.section	.nv.constant0.contiguous_reducel12_i64,"a",@progbits
	.sectionflags	@""
	.align	4
.nv.constant0.contiguous_reducel12_i64:
	.zero		952


//--------------------- .nv.constant0.uncontiguous_reducel1_i64 --------------------------
	.section	.nv.constant0.uncontiguous_reducel1_i64,"a",@progbits
	.sectionflags	@""
	.align	4
.nv.constant0.uncontiguous_reducel1_i64:
	.zero		944


//--------------------- .nv.constant0.contiguous_reducel1_i64 --------------------------
	.section	.nv.constant0.contiguous_reducel1_i64,"a",@progbits
	.sectionflags	@""
	.align	4
.nv.constant0.contiguous_reducel1_i64:
	.zero		920


//--------------------- .nv.constant0.contiguous_reducel133_i32 --------------------------
	.section	.nv.constant0.contiguous_reducel133_i32,"a",@progbits
	.sectionflags	@""
	.align	4
.nv.constant0.contiguous_reducel133_i32:
	.zero		936


//--------------------- .nv.constant0.contiguous_reducel13_i32 --------------------------
	.section	.nv.constant0.contiguous_reducel13_i32,"a",@progbits
	.sectionflags	@""
	.align	4
.nv.constant0.contiguous_reducel13_i32:
	.zero		952


//--------------------- .nv.constant0.contiguous_reducel122_i32 --------------------------
	.section	.nv.constant0.contiguous_reducel122_i32,"a",@progbits
	.sectionflags	@""
	.align	4
.nv.constant0.contiguous_reducel122_i32:
	.zero		928


//--------------------- .nv.constant0.contiguous_reducel12_i32 --------------------------
	.section	.nv.constant0.contiguous_reducel12_i32,"a",@progbits
	.sectionflags	@""
	.align	4
.nv.constant0.contiguous_reducel12_i32:
	.zero		952


//--------------------- .nv.constant0.uncontiguous_reducel1_i32 --------------------------
	.section	.nv.constant0.uncontiguous_reducel1_i32,"a",@progbits
	.sectionflags	@""
	.align	4
.nv.constant0.uncontiguous_reducel1_i32:
	.zero		944


//--------------------- .nv.constant0.contiguous_reducel1_i32 --------------------------
	.section	.nv.constant0.contiguous_reducel1_i32,"a",@progbits
	.sectionflags	@""
	.align	4
.nv.constant0.contiguous_reducel1_i32:
	.zero		920


//--------------------- .nv.constant0.contiguous_reducel133_i16 --------------------------
	.section	.nv.constant0.contiguous_reducel133_i16,"a",@progbits
	.sectionflags	@""
	.align	4
.nv.constant0.contiguous_reducel133_i16:
	.zero		936


//--------------------- .nv.constant0.contiguous_reducel13_i16 --------------------------
	.section	.nv.constant0.contiguous_reducel13_i16,"a",@progbits
	.sectionflags	@""
	.align	4
.nv.constant0.contiguous_reducel13_i16:
	.zero		952


//--------------------- .nv.constant0.contiguous_reducel122_i16 --------------------------
	.section	.nv.constant0.contiguous_reducel122_i16,"a",@progbits
	.sectionflags	@""
	.align	4
.nv.constant0.contiguous_reducel122_i16:
	.zero		928


//--------------------- .nv.constant0.contiguous_reducel12_i16 --------------------------
	.section	.nv.constant0.contiguous_reducel12_i16,"a",@progbits
	.sectionflags	@""
	.align	4
.nv.constant0.contiguous_reducel12_i16:
	.zero		952


//--------------------- .nv.constant0.uncontiguous_reducel1_i16 --------------------------
	.section	.nv.constant0.uncontiguous_reducel1_i16,"a",@progbits
	.sectionflags	@""
	.align	4
.nv.constant0.uncontiguous_reducel1_i16:
	.zero		944


//--------------------- .nv.constant0.contiguous_reducel1_i16 --------------------------
	.section	.nv.constant0.contiguous_reducel1_i16,"a",@progbits
	.sectionflags	@""
	.align	4
.nv.constant0.contiguous_reducel1_i16:
	.zero		920


//--------------------- .nv.constant0.contiguous_reducel133_i8 --------------------------
	.section	.nv.constant0.contiguous_reducel133_i8,"a",@progbits
	.sectionflags	@""
	.align	4
.nv.constant0.contiguous_reducel133_i8:
	.zero		936


//--------------------- .nv.constant0.contiguous_reducel13_i8 --------------------------
	.section	.nv.constant0.contiguous_reducel13_i8,"a",@progbits
	.sectionflags	@""
	.align	4
.nv.constant0.contiguous_reducel13_i8:
	.zero		952


//--------------------- .nv.constant0.contiguous_reducel122_i8 --------------------------
	.section	.nv.constant0.contiguous_reducel122_i8,"a",@progbits
	.sectionflags	@""
	.align	4
.nv.constant0.contiguous_reducel122_i8:
	.zero		928


//--------------------- .nv.constant0.contiguous_reducel12_i8 --------------------------
	.section	.nv.constant0.contiguous_reducel12_i8,"a",@progbits
	.sectionflags	@""
	.align	4
.nv.constant0.contiguous_reducel12_i8:
	.zero		952


//--------------------- .nv.constant0.uncontiguous_reducel1_i8 --------------------------
	.section	.nv.constant0.uncontiguous_reducel1_i8,"a",@progbits
	.sectionflags	@""
	.align	4
.nv.constant0.uncontiguous_reducel1_i8:
	.zero		944


//--------------------- .nv.constant0.contiguous_reducel1_i8 --------------------------
	.section	.nv.constant0.contiguous_reducel1_i8,"a",@progbits
	.sectionflags	@""
	.align	4
.nv.constant0.contiguous_reducel1_i8:
	.zero		920


//--------------------- .nv.constant0.contiguous_reducel133_bool --------------------------
	.section	.nv.constant0.contiguous_reducel133_bool,"a",@progbits
	.sectionflags	@""
	.align	4
.nv.constant0.contiguous_reducel133_bool:
	.zero		936


//--------------------- .nv.constant0.contiguous_reducel13_bool --------------------------
	.section	.nv.constant0.contiguous_reducel13_bool,"a",@progbits
	.sectionflags	@""
	.align	4
.nv.constant0.contiguous_reducel13_bool:
	.zero		952


//--------------------- .nv.constant0.contiguous_reducel122_bool --------------------------
	.section	.nv.constant0.contiguous_reducel122_bool,"a",@progbits
	.sectionflags	@""
	.align	4
.nv.constant0.contiguous_reducel122_bool:
	.zero		928


//--------------------- .nv.constant0.contiguous_reducel12_bool --------------------------
	.section	.nv.constant0.contiguous_reducel12_bool,"a",@progbits
	.sectionflags	@""
	.align	4
.nv.constant0.contiguous_reducel12_bool:
	.zero		952


//--------------------- .nv.constant0.uncontiguous_reducel1_bool --------------------------
	.section	.nv.constant0.uncontiguous_reducel1_bool,"a",@progbits
	.sectionflags	@""
	.align	4
.nv.constant0.uncontiguous_reducel1_bool:
	.zero		944


//--------------------- .nv.constant0.contiguous_reducel1_bool --------------------------
	.section	.nv.constant0.contiguous_reducel1_bool,"a",@progbits
	.sectionflags	@""
	.align	4
.nv.constant0.contiguous_reducel1_bool:
	.zero		920


//--------------------- .nv.constant0.contiguous_any33_bf16 --------------------------
	.section	.nv.constant0.contiguous_any33_bf16,"a",@progbits
	.sectionflags	@""
	.align	4
.nv.constant0.contiguous_any33_bf16:
	.zero		936


//--------------------- .nv.constant0.contiguous_any3_bf16 --------------------------
	.section	.nv.constant0.contiguous_any3_bf16,"a",@progbits
	.sectionflags	@""
	.align	4
.nv.constant0.contiguous_any3_bf16:
	.zero		952


//--------------------- .nv.constant0.contiguous_any22_bf16 --------------------------
	.section	.nv.constant0.contiguous_any22_bf16,"a",@progbits
	.sectionflags	@""
	.align	4
.nv.constant0.contiguous_any22_bf16:
	.zero		928


//--------------------- .nv.constant0.contiguous_any2_bf16 --------------------------
	.section	.nv.constant0.contiguous_any2_bf16,"a",@progbits
	.sectionflags	@""
	.align	4
.nv.constant0.contiguous_any2_bf16:
	.zero		952


//--------------------- .nv.constant0.uncontiguous_any_bf16 --------------------------
	.section	.nv.constant0.uncontiguous_any_bf16,"a",@progbits
	.sectionflags	@""
	.align	4
.nv.constant0.uncontiguous_any_bf16:
	.zero		944


//--------------------- .nv.constant0.contiguous_any_bf16 --------------------------
	.section	.nv.constant0.contiguous_any_bf16,"a",@progbits
	.sectionflags	@""
	.align	4
.nv.constant0.contiguous_any_bf16:
	.zero		920


//--------------------- .nv.constant0.contiguous_any33_f16 --------------------------
	.section	.nv.constant0.contiguous_any33_f16,"a",@progbits
	.sectionflags	@""
	.align	4
.nv.constant0.contiguous_any33_f16:
	.zero		936


//--------------------- .nv.constant0.contiguous_any3_f16 --------------------------
	.section	.nv.constant0.contiguous_any3_f16,"a",@progbits
	.sectionflags	@""
	.align	4
.nv.constant0.contiguous_any3_f16:
	.zero		952


//--------------------- .nv.constant0.contiguous_any22_f16 --------------------------
	.section	.nv.constant0.contiguous_any22_f16,"a",@progbits
	.sectionflags	@""
	.align	4
.nv.constant0.contiguous_any22_f16:
	.zero		928


//--------------------- .nv.constant0.contiguous_any2_f16 --------------------------
	.section	.nv.constant0.contiguous_any2_f16,"a",@progbits
	.sectionflags	@""
	.align	4
.nv.constant0.contiguous_any2_f16:
	.zero		952


//--------------------- .nv.constant0.uncontiguous_any_f16 --------------------------
	.section	.nv.constant0.uncontiguous_any_f16,"a",@progbits
	.sectionflags	@""
	.align	4
.nv.constant0.uncontiguous_any_f16:
	.zero		944


//--------------------- .nv.constant0.contiguous_any_f16 --------------------------
	.section	.nv.constant0.contiguous_any_f16,"a",@progbits
	.sectionflags	@""
	.align	4
.nv.constant0.contiguous_any_f16:
	.zero		920


//--------------------- .nv.constant0.contiguous_any33_f64 --------------------------
	.section	.nv.constant0.contiguous_any33_f64,"a",@progbits
	.sectionflags	@""
	.align	4
.nv.constant0.contiguous_any33_f64:
	.zero		936


//--------------------- .nv.constant0.contiguous_any3_f64 --------------------------
	.section	.nv.constant0.contiguous_any3_f64,"a",@progbits
	.sectionflags	@""
	.align	4
.nv.constant0.contiguous_any3_f64:
	.zero		952


//--------------------- .nv.constant0.contiguous_any22_f64 --------------------------
	.section	.nv.constant0.contiguous_any22_f64,"a",@progbits
	.sectionflags	@""
	.align	4
.nv.constant0.contiguous_any22_f64:
	.zero		928


//--------------------- .nv.constant0.contiguous_any2_f64 --------------------------
	.section	.nv.constant0.contiguous_any2_f64,"a",@progbits
	.sectionflags	@""
	.align	4
.nv.constant0.contiguous_any2_f64:
	.zero		952


//--------------------- .nv.constant0.uncontiguous_any_f64 --------------------------
	.section	.nv.constant0.uncontiguous_any_f64,"a",@progbits
	.sectionflags	@""
	.align	4
.nv.constant0.uncontiguous_any_f64:
	.zero		944


//--------------------- .nv.constant0.contiguous_any_f64 --------------------------
	.section	.nv.constant0.contiguous_any_f64,"a",@progbits
	.sectionflags	@""
	.align	4
.nv.constant0.contiguous_any_f64:
	.zero		920


//--------------------- .nv.constant0.contiguous_any33_f32 --------------------------
	.section	.nv.constant0.contiguous_any33_f32,"a",@progbits
	.sectionflags	@""
	.align	4
.nv.constant0.contiguous_any33_f32:
	.zero		936


//--------------------- .nv.constant0.contiguous_any3_f32 --------------------------
	.section	.nv.constant0.contiguous_any3_f32,"a",@progbits
	.sectionflags	@""
	.align	4
.nv.constant0.contiguous_any3_f32:
	.zero		952


//--------------------- .nv.constant0.contiguous_any22_f32 --------------------------
	.section	.nv.constant0.contiguous_any22_f32,"a",@progbits
	.sectionflags	@""
	.align	4
.nv.constant0.contiguous_any22_f32:
	.zero		928


//--------------------- .nv.constant0.contiguous_any2_f32 --------------------------
	.section	.nv.constant0.contiguous_any2_f32,"a",@progbits
	.sectionflags	@""
	.align	4
.nv.constant0.contiguous_any2_f32:
	.zero		952


//--------------------- .nv.constant0.uncontiguous_any_f32 --------------------------
	.section	.nv.constant0.uncontiguous_any_f32,"a",@progbits
	.sectionflags	@""
	.align	4
.nv.constant0.uncontiguous_any_f32:
	.zero		944


//--------------------- .nv.constant0.contiguous_any_f32 --------------------------
	.section	.nv.constant0.contiguous_any_f32,"a",@progbits
	.sectionflags	@""
	.align	4
.nv.constant0.contiguous_any_f32:
	.zero		920


//--------------------- .nv.constant0.contiguous_any33_u64 --------------------------
	.section	.nv.constant0.contiguous_any33_u64,"a",@progbits
	.sectionflags	@""
	.align	4
.nv.constant0.contiguous_any33_u64:
	.zero		936


//--------------------- .nv.constant0.contiguous_any3_u64 --------------------------
	.section	.nv.constant0.contiguous_any3_u64,"a",@progbits
	.sectionflags	@""
	.align	4
.nv.constant0.contiguous_any3_u64:
	.zero		952


//--------------------- .nv.constant0.contiguous_any22_u64 --------------------------
	.section	.nv.constant0.contiguous_any22_u64,"a",@progbits
	.sectionflags	@""
	.align	4
.nv.constant0.contiguous_any22_u64:
	.zero		928


//--------------------- .nv.constant0.contiguous_any2_u64 --------------------------
	.section	.nv.constant0.contiguous_any2_u64,"a",@progbits
	.sectionflags	@""
	.align	4
.nv.constant0.contiguous_any2_u64:
	.zero		952


//--------------------- .nv.constant0.uncontiguous_any_u64 --------------------------
	.section	.nv.constant0.uncontiguous_any_u64,"a",@progbits
	.sectionflags	@""
	.align	4
.nv.constant0.uncontiguous_any_u64:
	.zero		944


//--------------------- .nv.constant0.contiguous_any_u64 --------------------------
	.section	.nv.constant0.contiguous_any_u64,"a",@progbits
	.sectionflags	@""
	.align	4
.nv.constant0.contiguous_any_u64:
	.zero		920


//--------------------- .nv.constant0.contiguous_any33_u32 --------------------------
	.section	.nv.constant0.contiguous_any33_u32,"a",@progbits
	.sectionflags	@""
	.align	4
.nv.constant0.contiguous_any33_u32:
	.zero		936


//--------------------- .nv.constant0.contiguous_any3_u32 --------------------------
	.section	.nv.constant0.contiguous_any3_u32,"a",@progbits
	.sectionflags	@""
	.align	4
.nv.constant0.contiguous_any3_u32:
	.zero		952


//--------------------- .nv.constant0.contiguous_any22_u32 --------------------------
	.section	.nv.constant0.contiguous_any22_u32,"a",@progbits
	.sectionflags	@""
	.align	4
.nv.constant0.contiguous_any22_u32:
	.zero		928


//--------------------- .nv.constant0.contiguous_any2_u32 --------------------------
	.section	.nv.constant0.contiguous_any2_u32,"a",@progbits
	.sectionflags	@""
	.align	4
.nv.constant0.contiguous_any2_u32:
	.zero		952


//--------------------- .nv.constant0.uncontiguous_any_u32 --------------------------
	.section	.nv.constant0.uncontiguous_any_u32,"a",@progbits
	.sectionflags	@""
	.align	4
.nv.constant0.uncontiguous_any_u32:
	.zero		944


//--------------------- .nv.constant0.contiguous_any_u32 --------------------------
	.section	.nv.constant0.contiguous_any_u32,"a",@progbits
	.sectionflags	@""
	.align	4
.nv.constant0.contiguous_any_u32:
	.zero		920


//--------------------- .nv.constant0.contiguous_any33_u16 --------------------------
	.section	.nv.constant0.contiguous_any33_u16,"a",@progbits
	.sectionflags	@""
	.align	4
.nv.constant0.contiguous_any33_u16:
	.zero		936


//--------------------- .nv.constant0.contiguous_any3_u16 --------------------------
	.section	.nv.constant0.contiguous_any3_u16,"a",@progbits
	.sectionflags	@""
	.align	4
.nv.constant0.contiguous_any3_u16:
	.zero		952


//--------------------- .nv.constant0.contiguous_any22_u16 --------------------------
	.section	.nv.constant0.contiguous_any22_u16,"a",@progbits
	.sectionflags	@""
	.align	4
.nv.constant0.contiguous_any22_u16:
	.zero		928


//--------------------- .nv.constant0.contiguous_any2_u16 --------------------------
	.section	.nv.constant0.contiguous_any2_u16,"a",@progbits
	.sectionflags	@""
	.align	4
.nv.constant0.contiguous_any2_u16:
	.zero		952


//--------------------- .nv.constant0.uncontiguous_any_u16 --------------------------
	.section	.nv.constant0.uncontiguous_any_u16,"a",@progbits
	.sectionflags	@""
	.align	4
.nv.constant0.uncontiguous_any_u16:
	.zero		944


//--------------------- .nv.constant0.contiguous_any_u16 --------------------------
	.section	.nv.constant0.contiguous_any_u16,"a",@progbits
	.sectionflags	@""
	.align	4
.nv.constant0.contiguous_any_u16:
	.zero		920


//--------------------- .nv.constant0.contiguous_any33_u8 --------------------------
	.section	.nv.constant0.contiguous_any33_u8,"a",@progbits
	.sectionflags	@""
	.align	4
.nv.constant0.contiguous_any33_u8:
	.zero		936


//--------------------- .nv.constant0.contiguous_any3_u8 --------------------------
	.section	.nv.constant0.contiguous_any3_u8,"a",@progbits
	.sectionflags	@""
	.align	4
.nv.constant0.contiguous_any3_u8:
	.zero		952


//--------------------- .nv.constant0.contiguous_any22_u8 --------------------------
	.section	.nv.constant0.contiguous_any22_u8,"a",@progbits
	.sectionflags	@""
	.align	4
.nv.constant0.contiguous_any22_u8:
	.zero		928


//--------------------- .nv.constant0.contiguous_any2_u8 --------------------------
	.section	.nv.constant0.contiguous_any2_u8,"a",@progbits
	.sectionflags	@""
	.align	4
.nv.constant0.contiguous_any2_u8:
	.zero		952


//--------------------- .nv.constant0.uncontiguous_any_u8 --------------------------
	.section	.nv.constant0.uncontiguous_any_u8,"a",@progbits
	.sectionflags	@""
	.align	4
.nv.constant0.uncontiguous_any_u8:
	.zero		944


//--------------------- .nv.constant0.contiguous_any_u8 --------------------------
	.section	.nv.constant0.contiguous_any_u8,"a",@progbits
	.sectionflags	@""
	.align	4
.nv.constant0.contiguous_any_u8:
	.zero		920


//--------------------- .nv.constant0.contiguous_any33_i64 --------------------------
	.section	.nv.constant0.contiguous_any33_i64,"a",@progbits
	.sectionflags	@""
	.align	4
.nv.constant0.contiguous_any33_i64:
	.zero		936


//--------------------- .nv.constant0.contiguous_any3_i64 --------------------------
	.section	.nv.constant0.contiguous_any3_i64,"a",@progbits
	.sectionflags	@""
	.align	4
.nv.constant0.contiguous_any3_i64:
	.zero		952


//--------------------- .nv.constant0.contiguous_any22_i64 --------------------------
	.section	.nv.constant0.contiguous_any22_i64,"a",@progbits
	.sectionflags	@""
	.align	4
.nv.constant0.contiguous_any22_i64:
	.zero		928


//--------------------- .nv.constant0.contiguous_any2_i64 --------------------------
	.section	.nv.constant0.contiguous_any2_i64,"a",@progbits
	.sectionflags	@""
	.align	4
.nv.constant0.contiguous_any2_i64:
	.zero		952


//--------------------- .nv.constant0.uncontiguous_any_i64 --------------------------
	.section	.nv.constant0.uncontiguous_any_i64,"a",@progbits
	.sectionflags	@""
	.align	4
.nv.constant0.uncontiguous_any_i64:
	.zero		944


//--------------------- .nv.constant0.contiguous_any_i64 --------------------------
	.section	.nv.constant0.contiguous_any_i64,"a",@progbits
	.sectionflags	@""
	.align	4
.nv.constant0.contiguous_any_i64:
	.zero		920


//--------------------- .nv.constant0.contiguous_any33_i32 --------------------------
	.section	.nv.constant0.contiguous_any33_i32,"a",@progbits
	.sectionflags	@""
	.align	4
.nv.constant0.contiguous_any33_i32:
	.zero		936


//--------------------- .nv.constant0.contiguous_any3_i32 --------------------------
	.section	.nv.constant0.contiguous_any3_i32,"a",@progbits
	.sectionflags	@""
	.align	4
.nv.constant0.contiguous_any3_i32:
	.zero		952


//--------------------- .nv.constant0.contiguous_any22_i32 --------------------------
	.section	.nv.constant0.contiguous_any22_i32,"a",@progbits
	.sectionflags	@""
	.align	4
.nv.constant0.contiguous_any22_i32:
	.zero		928


//--------------------- .nv.constant0.contiguous_any2_i32 --------------------------
	.section	.nv.constant0.contiguous_any2_i32,"a",@progbits
	.sectionflags	@""
	.align	4
.nv.constant0.contiguous_any2_i32:
	.zero		952


//--------------------- .nv.constant0.uncontiguous_any_i32 --------------------------
	.section	.nv.constant0.uncontiguous_any_i32,"a",@progbits
	.sectionflags	@""
	.align	4
.nv.constant0.uncontiguous_any_i32:
	.zero		944


//--------------------- .nv.constant0.contiguous_any_i32 --------------------------
	.section	.nv.constant0.contiguous_any_i32,"a",@progbits
	.sectionflags	@""
	.align	4
.nv.constant0.contiguous_any_i32:
	.zero		920


//--------------------- .nv.constant0.contiguous_any33_i16 --------------------------
	.section	.nv.constant0.contiguous_any33_i16,"a",@progbits
	.sectionflags	@""
	.align	4
.nv.constant0.contiguous_any33_i16:
	.zero		936


//--------------------- .nv.constant0.contiguous_any3_i16 --------------------------
	.section	.nv.constant0.contiguous_any3_i16,"a",@progbits
	.sectionflags	@""
	.align	4
.nv.constant0.contiguous_any3_i16:
	.zero		952


//--------------------- .nv.constant0.contiguous_any22_i16 --------------------------
	.section	.nv.constant0.contiguous_any22_i16,"a",@progbits
	.sectionflags	@""
	.align	4
.nv.constant0.contiguous_any22_i16:
	.zero		928


//--------------------- .nv.constant0.contiguous_any2_i16 --------------------------
	.section	.nv.constant0.contiguous_any2_i16,"a",@progbits
	.sectionflags	@""
	.align	4
.nv.constant0.contiguous_any2_i16:
	.zero		952


//--------------------- .nv.constant0.uncontiguous_any_i16 --------------------------
	.section	.nv.constant0.uncontiguous_any_i16,"a",@progbits
	.sectionflags	@""
	.align	4
.nv.constant0.uncontiguous_any_i16:
	.zero		944


//--------------------- .nv.constant0.contiguous_any_i16 --------------------------
	.section	.nv.constant0.contiguous_any_i16,"a",@progbits
	.sectionflags	@""
	.align	4
.nv.constant0.contiguous_any_i16:
	.zero		920


//--------------------- .nv.constant0.contiguous_any33_i8 --------------------------
	.section	.nv.constant0.contiguous_any33_i8,"a",@progbits
	.sectionflags	@""
	.align	4
.nv.constant0.contiguous_any33_i8:
	.zero		936


//--------------------- .nv.constant0.contiguous_any3_i8 --------------------------
	.section	.nv.constant0.contiguous_any3_i8,"a",@progbits
	.sectionflags	@""
	.align	4
.nv.constant0.contiguous_any3_i8:
	.zero		952


//--------------------- .nv.constant0.contiguous_any22_i8 --------------------------
	.section	.nv.constant0.contiguous_any22_i8,"a",@progbits
	.sectionflags	@""
	.align	4
.nv.constant0.contiguous_any22_i8:
	.zero		928


//--------------------- .nv.constant0.contiguous_any2_i8 --------------------------
	.section	.nv.constant0.contiguous_any2_i8,"a",@progbits
	.sectionflags	@""
	.align	4
.nv.constant0.contiguous_any2_i8:
	.zero		952


//--------------------- .nv.constant0.uncontiguous_any_i8 --------------------------
	.section	.nv.constant0.uncontiguous_any_i8,"a",@progbits
	.sectionflags	@""
	.align	4
.nv.constant0.uncontiguous_any_i8:
	.zero		944


//--------------------- .nv.constant0.contiguous_any_i8 --------------------------
	.section	.nv.constant0.contiguous_any_i8,"a",@progbits
	.sectionflags	@""
	.align	4
.nv.constant0.contiguous_any_i8:
	.zero		920


//--------------------- .nv.constant0.contiguous_any33_bool --------------------------
	.section	.nv.constant0.contiguous_any33_bool,"a",@progbits
	.sectionflags	@""
	.align	4
.nv.constant0.contiguous_any33_bool:
	.zero		936


//--------------------- .nv.constant0.contiguous_any3_bool --------------------------
	.section	.nv.constant0.contiguous_any3_bool,"a",@progbits
	.sectionflags	@""
	.align	4
.nv.constant0.contiguous_any3_bool:
	.zero		952


//--------------------- .nv.constant0.contiguous_any22_bool --------------------------
	.section	.nv.constant0.contiguous_any22_bool,"a",@progbits
	.sectionflags	@""
	.align	4
.nv.constant0.contiguous_any22_bool:
	.zero		928


//--------------------- .nv.constant0.contiguous_any2_bool --------------------------
	.section	.nv.constant0.contiguous_any2_bool,"a",@progbits
	.sectionflags	@""
	.align	4
.nv.constant0.contiguous_any2_bool:
	.zero		952


//--------------------- .nv.constant0.uncontiguous_any_bool --------------------------
	.section	.nv.constant0.uncontiguous_any_bool,"a",@progbits
	.sectionflags	@""
	.align	4
.nv.constant0.uncontiguous_any_bool:
	.zero		944


//--------------------- .nv.constant0.contiguous_any_bool --------------------------
	.section	.nv.constant0.contiguous_any_bool,"a",@progbits
	.sectionflags	@""
	.align	4
.nv.constant0.contiguous_any_bool:
	.zero		920


//--------------------- .nv.constant0.contiguous_all33_bf16 --------------------------
	.section	.nv.constant0.contiguous_all33_bf16,"a",@progbits
	.sectionflags	@""
	.align	4
.nv.constant0.contiguous_all33_bf16:
	.zero		936


//--------------------- .nv.constant0.contiguous_all3_bf16 --------------------------
	.section	.nv.constant0.contiguous_all3_bf16,"a",@progbits
	.sectionflags	@""
	.align	4
.nv.constant0.contiguous_all3_bf16:
	.zero		952


//--------------------- .nv.constant0.contiguous_all22_bf16 --------------------------
	.section	.nv.constant0.contiguous_all22_bf16,"a",@progbits
	.sectionflags	@""
	.align	4
.nv.constant0.contiguous_all22_bf16:
	.zero		928


//--------------------- .nv.constant0.contiguous_all2_bf16 --------------------------
	.section	.nv.constant0.contiguous_all2_bf16,"a",@progbits
	.sectionflags	@""
	.align	4
.nv.constant0.contiguous_all2_bf16:
	.zero		952


//--------------------- .nv.constant0.uncontiguous_all_bf16 --------------------------
	.section	.nv.constant0.uncontiguous_all_bf16,"a",@progbits
	.sectionflags	@""
	.align	4
.nv.constant0.uncontiguous_all_bf16:
	.zero		944


//--------------------- .nv.constant0.contiguous_all_bf16 --------------------------
	.section	.nv.constant0.contiguous_all_bf16,"a",@progbits
	.sectionflags	@""
	.align	4
.nv.constant0.contiguous_all_bf16:
	.zero		920


//--------------------- .nv.constant0.contiguous_all33_f16 --------------------------
	.section	.nv.constant0.contiguous_all33_f16,"a",@progbits
	.sectionflags	@""
	.align	4
.nv.constant0.contiguous_all33_f16:
	.zero		936


//--------------------- .nv.constant0.contiguous_all3_f16 --------------------------
	.section	.nv.constant0.contiguous_all3_f16,"a",@progbits
	.sectionflags	@""
	.align	4
.nv.constant0.contiguous_all3_f16:
	.zero		952


//--------------------- .nv.constant0.contiguous_all22_f16 --------------------------
	.section	.nv.constant0.contiguous_all22_f16,"a",@progbits
	.sectionflags	@""
	.align	4
.nv.constant0.contiguous_all22_f16:
	.zero		928


//--------------------- .nv.constant0.contiguous_all2_f16 --------------------------
	.section	.nv.constant0.contiguous_all2_f16,"a",@progbits
	.sectionflags	@""
	.align	4
.nv.constant0.contiguous_all2_f16:
	.zero		952


//--------------------- .nv.constant0.uncontiguous_all_f16 --------------------------
	.section	.nv.constant0.uncontiguous_all_f16,"a",@progbits
	.sectionflags	@""
	.align	4
.nv.constant0.uncontiguous_all_f16:
	.zero		944


//--------------------- .nv.constant0.contiguous_all_f16 --------------------------
	.section	.nv.constant0.contiguous_all_f16,"a",@progbits
	.sectionflags	@""
	.align	4
.nv.constant0.contiguous_all_f16:
	.zero		920


//--------------------- .nv.constant0.contiguous_all33_f64 --------------------------
	.section	.nv.constant0.contiguous_all33_f64,"a",@progbits
	.sectionflags	@""
	.align	4
.nv.constant0.contiguous_all33_f64:
	.zero		936


//--------------------- .nv.constant0.contiguous_all3_f64 --------------------------
	.section	.nv.constant0.contiguous_all3_f64,"a",@progbits
	.sectionflags	@""
	.align	4
.nv.constant0.contiguous_all3_f64:
	.zero		952


//--------------------- .nv.constant0.contiguous_all22_f64 --------------------------
	.section	.nv.constant0.contiguous_all22_f64,"a",@progbits
	.sectionflags	@""
	.align	4
.nv.constant0.contiguous_all22_f64:
	.zero		928


//--------------------- .nv.constant0.contiguous_all2_f64 --------------------------
	.section	.nv.constant0.contiguous_all2_f64,"a",@progbits
	.sectionflags	@""
	.align	4
.nv.constant0.contiguous_all2_f64:
	.zero		952


//--------------------- .nv.constant0.uncontiguous_all_f64 --------------------------
	.section	.nv.constant0.uncontiguous_all_f64,"a",@progbits
	.sectionflags	@""
	.align	4
.nv.constant0.uncontiguous_all_f64:
	.zero		944


//--------------------- .nv.constant0.contiguous_all_f64 --------------------------
	.section	.nv.constant0.contiguous_all_f64,"a",@progbits
	.sectionflags	@""
	.align	4
.nv.constant0.contiguous_all_f64:
	.zero		920


//--------------------- .nv.constant0.contiguous_all33_f32 --------------------------
	.section	.nv.constant0.contiguous_all33_f32,"a",@progbits
	.sectionflags	@""
	.align	4
.nv.constant0.contiguous_all33_f32:
	.zero		936


//--------------------- .nv.constant0.contiguous_all3_f32 --------------------------
	.section	.nv.constant0.contiguous_all3_f32,"a",@progbits
	.sectionflags	@""
	.align	4
.nv.constant0.contiguous_all3_f32:
	.zero		952


//--------------------- .nv.constant0.contiguous_all22_f32 --------------------------
	.section	.nv.constant0.contiguous_all22_f32,"a",@progbits
	.sectionflags	@""
	.align	4
.nv.constant0.contiguous_all22_f32:
	.zero		928


//--------------------- .nv.constant0.contiguous_all2_f32 --------------------------
	.section	.nv.constant0.contiguous_all2_f32,"a",@progbits
	.sectionflags	@""
	.align	4
.nv.constant0.contiguous_all2_f32:
	.zero		952


//--------------------- .nv.constant0.uncontiguous_all_f32 --------------------------
	.section	.nv.constant0.uncontiguous_all_f32,"a",@progbits
	.sectionflags	@""
	.align	4
.nv.constant0.uncontiguous_all_f32:
	.zero		944


//--------------------- .nv.constant0.contiguous_all_f32 --------------------------
	.section	.nv.constant0.contiguous_all_f32,"a",@progbits
	.sectionflags	@""
	.align	4
.nv.constant0.contiguous_all_f32:
	.zero		920


//--------------------- .nv.constant0.contiguous_all33_u64 --------------------------
	.section	.nv.constant0.contiguous_all33_u64,"a",@progbits
	.sectionflags	@""
	.align	4
.nv.constant0.contiguous_all33_u64:
	.zero		936


//--------------------- .nv.constant0.contiguous_all3_u64 --------------------------
	.section	.nv.constant0.contiguous_all3_u64,"a",@progbits
	.sectionflags	@""
	.align	4
.nv.constant0.contiguous_all3_u64:
	.zero		952


//--------------------- .nv.constant0.contiguous_all22_u64 --------------------------
	.section	.nv.constant0.contiguous_all22_u64,"a",@progbits
	.sectionflags	@""
	.align	4
.nv.constant0.contiguous_all22_u64:
	.zero		928


//--------------------- .nv.constant0.contiguous_all2_u64 --------------------------
	.section	.nv.constant0.contiguous_all2_u64,"a",@progbits
	.sectionflags	@""
	.align	4
.nv.constant0.contiguous_all2_u64:
	.zero		952


//--------------------- .nv.constant0.uncontiguous_all_u64 --------------------------
	.section	.nv.constant0.uncontiguous_all_u64,"a",@progbits
	.sectionflags	@""
	.align	4
.nv.constant0.uncontiguous_all_u64:
	.zero		944


//--------------------- .nv.constant0.contiguous_all_u64 --------------------------
	.section	.nv.constant0.contiguous_all_u64,"a",@progbits
	.sectionflags	@""
	.align	4
.nv.constant0.contiguous_all_u64:
	.zero		920


//--------------------- .nv.constant0.contiguous_all33_u32 --------------------------
	.section	.nv.constant0.contiguous_all33_u32,"a",@progbits
	.sectionflags	@""
	.align	4
.nv.constant0.contiguous_all33_u32:
	.zero		936


//--------------------- .nv.constant0.contiguous_all3_u32 --------------------------
	.section	.nv.constant0.contiguous_all3_u32,"a",@progbits
	.sectionflags	@""
	.align	4
.nv.constant0.contiguous_all3_u32:
	.zero		952


//--------------------- .nv.constant0.contiguous_all22_u32 --------------------------
	.section	.nv.constant0.contiguous_all22_u32,"a",@progbits
	.sectionflags	@""
	.align	4
.nv.constant0.contiguous_all22_u32:
	.zero		928


//--------------------- .nv.constant0.contiguous_all2_u32 --------------------------
	.section	.nv.constant0.contiguous_all2_u32,"a",@progbits
	.sectionflags	@""
	.align	4
.nv.constant0.contiguous_all2_u32:
	.zero		952


//--------------------- .nv.constant0.uncontiguous_all_u32 --------------------------
	.section	.nv.constant0.uncontiguous_all_u32,"a",@progbits
	.sectionflags	@""
	.align	4
.nv.constant0.uncontiguous_all_u32:
	.zero		944


//--------------------- .nv.constant0.contiguous_all_u32 --------------------------
	.section	.nv.constant0.contiguous_all_u32,"a",@progbits
	.sectionflags	@""
	.align	4
.nv.constant0.contiguous_all_u32:
	.zero		920


//--------------------- .nv.constant0.contiguous_all33_u16 --------------------------
	.section	.nv.constant0.contiguous_all33_u16,"a",@progbits
	.sectionflags	@""
	.align	4
.nv.constant0.contiguous_all33_u16:
	.zero		936


//--------------------- .nv.constant0.contiguous_all3_u16 --------------------------
	.section	.nv.constant0.contiguous_all3_u16,"a",@progbits
	.sectionflags	@""
	.align	4
.nv.constant0.contiguous_all3_u16:
	.zero		952


//--------------------- .nv.constant0.contiguous_all22_u16 --------------------------
	.section	.nv.constant0.contiguous_all22_u16,"a",@progbits
	.sectionflags	@""
	.align	4
.nv.constant0.contiguous_all22_u16:
	.zero		928


//--------------------- .nv.constant0.contiguous_all2_u16 --------------------------
	.section	.nv.constant0.contiguous_all2_u16,"a",@progbits
	.sectionflags	@""
	.align	4
.nv.constant0.contiguous_all2_u16:
	.zero		952


//--------------------- .nv.constant0.uncontiguous_all_u16 --------------------------
	.section	.nv.constant0.uncontiguous_all_u16,"a",@progbits
	.sectionflags	@""
	.align	4
.nv.constant0.uncontiguous_all_u16:
	.zero		944


//--------------------- .nv.constant0.contiguous_all_u16 --------------------------
	.section	.nv.constant0.contiguous_all_u16,"a",@progbits
	.sectionflags	@""
	.align	4
.nv.constant0.contiguous_all_u16:
	.zero		920


//--------------------- .nv.constant0.contiguous_all33_u8 --------------------------
	.section	.nv.constant0.contiguous_all33_u8,"a",@progbits
	.sectionflags	@""
	.align	4
.nv.constant0.contiguous_all33_u8:
	.zero		936


//--------------------- .nv.constant0.contiguous_all3_u8 --------------------------
	.section	.nv.constant0.contiguous_all3_u8,"a",@progbits
	.sectionflags	@""
	.align	4
.nv.constant0.contiguous_all3_u8:
	.zero		952


//--------------------- .nv.constant0.contiguous_all22_u8 --------------------------
	.section	.nv.constant0.contiguous_all22_u8,"a",@progbits
	.sectionflags	@""
	.align	4
.nv.constant0.contiguous_all22_u8:
	.zero		928


//--------------------- .nv.constant0.contiguous_all2_u8 --------------------------
	.section	.nv.constant0.contiguous_all2_u8,"a",@progbits
	.sectionflags	@""
	.align	4
.nv.constant0.contiguous_all2_u8:
	.zero		952


//--------------------- .nv.constant0.uncontiguous_all_u8 --------------------------
	.section	.nv.constant0.uncontiguous_all_u8,"a",@progbits
	.sectionflags	@""
	.align	4
.nv.constant0.uncontiguous_all_u8:
	.zero		944


//--------------------- .nv.constant0.contiguous_all_u8 --------------------------
	.section	.nv.constant0.contiguous_all_u8,"a",@progbits
	.sectionflags	@""
	.align	4
.nv.constant0.contiguous_all_u8:
	.zero		920


//--------------------- .nv.constant0.contiguous_all33_i64 --------------------------
	.section	.nv.constant0.contiguous_all33_i64,"a",@progbits
	.sectionflags	@""
	.align	4
.nv.constant0.contiguous_all33_i64:
	.zero		936


//--------------------- .nv.constant0.contiguous_all3_i64 --------------------------
	.section	.nv.constant0.contiguous_all3_i64,"a",@progbits
	.sectionflags	@""
	.align	4
.nv.constant0.contiguous_all3_i64:
	.zero		952


//--------------------- .nv.constant0.contiguous_all22_i64 --------------------------
	.section	.nv.constant0.contiguous_all22_i64,"a",@progbits
	.sectionflags	@""
	.align	4
.nv.constant0.contiguous_all22_i64:
	.zero		928


//--------------------- .nv.constant0.contiguous_all2_i64 --------------------------
	.section	.nv.constant0.contiguous_all2_i64,"a",@progbits
	.sectionflags	@""
	.align	4
.nv.constant0.contiguous_all2_i64:
	.zero		952


//--------------------- .nv.constant0.uncontiguous_all_i64 --------------------------
	.section	.nv.constant0.uncontiguous_all_i64,"a",@progbits
	.sectionflags	@""
	.align	4
.nv.constant0.uncontiguous_all_i64:
	.zero		944


//--------------------- .nv.constant0.contiguous_all_i64 --------------------------
	.section	.nv.constant0.contiguous_all_i64,"a",@progbits
	.sectionflags	@""
	.align	4
.nv.constant0.contiguous_all_i64:
	.zero		920


//--------------------- .nv.constant0.contiguous_all33_i32 --------------------------
	.section	.nv.constant0.contiguous_all33_i32,"a",@progbits
	.sectionflags	@""
	.align	4
.nv.constant0.contiguous_all33_i32:
	.zero		936


//--------------------- .nv.constant0.contiguous_all3_i32 --------------------------
	.section	.nv.constant0.contiguous_all3_i32,"a",@progbits
	.sectionflags	@""
	.align	4
.nv.constant0.contiguous_all3_i32:
	.zero		952


//--------------------- .nv.constant0.contiguous_all22_i32 --------------------------
	.section	.nv.constant0.contiguous_all22_i32,"a",@progbits
	.sectionflags	@""
	.align	4
.nv.constant0.contiguous_all22_i32:
	.zero		928


//--------------------- .nv.constant0.contiguous_all2_i32 --------------------------
	.section	.nv.constant0.contiguous_all2_i32,"a",@progbits
	.sectionflags	@""
	.align	4
.nv.constant0.contiguous_all2_i32:
	.zero		952


//--------------------- .nv.constant0.uncontiguous_all_i32 --------------------------
	.section	.nv.constant0.uncontiguous_all_i32,"a",@progbits
	.sectionflags	@""
	.align	4
.nv.constant0.uncontiguous_all_i32:
	.zero		944


//--------------------- .nv.constant0.contiguous_all_i32 --------------------------
	.section	.nv.constant0.contiguous_all_i32,"a",@progbits
	.sectionflags	@""
	.align	4
.nv.constant0.contiguous_all_i32:
	.zero		920


//--------------------- .nv.constant0.contiguous_all33_i16 --------------------------
	.section	.nv.constant0.contiguous_all33_i16,"a",@progbits
	.sectionflags	@""
	.align	4
.nv.constant0.contiguous_all33_i16:
	.zero		936


//--------------------- .nv.constant0.contiguous_all3_i16 --------------------------
	.section	.nv.constant0.contiguous_all3_i16,"a",@progbits
	.sectionflags	@""
	.align	4
.nv.constant0.contiguous_all3_i16:
	.zero		952


//--------------------- .nv.constant0.contiguous_all22_i16 --------------------------
	.section	.nv.constant0.contiguous_all22_i16,"a",@progbits
	.sectionflags	@""
	.align	4
.nv.constant0.contiguous_all22_i16:
	.zero		928


//--------------------- .nv.constant0.contiguous_all2_i16 --------------------------
	.section	.nv.constant0.contiguous_all2_i16,"a",@progbits
	.sectionflags	@""
	.align	4
.nv.constant0.contiguous_all2_i16:
	.zero		952


//--------------------- .nv.constant0.uncontiguous_all_i16 --------------------------
	.section	.nv.constant0.uncontiguous_all_i16,"a",@progbits
	.sectionflags	@""
	.align	4
.nv.constant0.uncontiguous_all_i16:
	.zero		944


//--------------------- .nv.constant0.contiguous_all_i16 --------------------------
	.section	.nv.constant0.contiguous_all_i16,"a",@progbits
	.sectionflags	@""
	.align	4
.nv.constant0.contiguous_all_i16:
	.zero		920


//--------------------- .nv.constant0.contiguous_all33_i8 --------------------------
	.section	.nv.constant0.contiguous_all33_i8,"a",@progbits
	.sectionflags	@""
	.align	4
.nv.constant0.contiguous_all33_i8:
	.zero		936


//--------------------- .nv.constant0.contiguous_all3_i8 --------------------------
	.section	.nv.constant0.contiguous_all3_i8,"a",@progbits
	.sectionflags	@""
	.align	4
.nv.constant0.contiguous_all3_i8:
	.zero		952


//--------------------- .nv.constant0.contiguous_all22_i8 --------------------------
	.section	.nv.constant0.contiguous_all22_i8,"a",@progbits
	.sectionflags	@""
	.align	4
.nv.constant0.contiguous_all22_i8:
	.zero		928


//--------------------- .nv.constant0.contiguous_all2_i8 --------------------------
	.section	.nv.constant0.contiguous_all2_i8,"a",@progbits
	.sectionflags	@""
	.align	4
.nv.constant0.contiguous_all2_i8:
	.zero		952


//--------------------- .nv.constant0.uncontiguous_all_i8 --------------------------
	.section	.nv.constant0.uncontiguous_all_i8,"a",@progbits
	.sectionflags	@""
	.align	4
.nv.constant0.uncontiguous_all_i8:
	.zero		944


//--------------------- .nv.constant0.contiguous_all_i8 --------------------------
	.section	.nv.constant0.contiguous_all_i8,"a",@progbits
	.sectionflags	@""
	.align	4
.nv.constant0.contiguous_all_i8:
	.zero		920


//--------------------- .nv.constant0.contiguous_all33_bool --------------------------
	.section	.nv.constant0.contiguous_all33_bool,"a",@progbits
	.sectionflags	@""
	.align	4
.nv.constant0.contiguous_all33_bool:
	.zero		936


//--------------------- .nv.constant0.contiguous_all3_bool --------------------------
	.section	.nv.constant0.contiguous_all3_bool,"a",@progbits
	.sectionflags	@""
	.align	4
.nv.constant0.contiguous_all3_bool:
	.zero		952


//--------------------- .nv.constant0.contiguous_all22_bool --------------------------
	.section	.nv.constant0.contiguous_all22_bool,"a",@progbits
	.sectionflags	@""
	.align	4
.nv.constant0.contiguous_all22_bool:
	.zero		928


//--------------------- .nv.constant0.contiguous_all2_bool --------------------------
	.section	.nv.constant0.contiguous_all2_bool,"a",@progbits
	.sectionflags	@""
	.align	4
.nv.constant0.contiguous_all2_bool:
	.zero		952


//--------------------- .nv.constant0.uncontiguous_all_bool --------------------------
	.section	.nv.constant0.uncontiguous_all_bool,"a",@progbits
	.sectionflags	@""
	.align	4
.nv.constant0.uncontiguous_all_bool:
	.zero		944


//--------------------- .nv.constant0.contiguous_all_bool --------------------------
	.section	.nv.constant0.contiguous_all_bool,"a",@progbits
	.sectionflags	@""
	.align	4
.nv.constant0.contiguous_all_bool:
	.zero		920


//--------------------- .nv.constant0.contiguous_max33_bf16 --------------------------
	.section	.nv.constant0.contiguous_max33_bf16,"a",@progbits
	.sectionflags	@""
	.align	4
.nv.constant0.contiguous_max33_bf16:
	.zero		936


//--------------------- .nv.constant0.contiguous_max3_bf16 --------------------------
	.section	.nv.constant0.contiguous_max3_bf16,"a",@progbits
	.sectionflags	@""
	.align	4
.nv.constant0.contiguous_max3_bf16:
	.zero		952


//--------------------- .nv.constant0.contiguous_max22_bf16 --------------------------
	.section	.nv.constant0.contiguous_max22_bf16,"a",@progbits
	.sectionflags	@""
	.align	4
.nv.constant0.contiguous_max22_bf16:
	.zero		928


//--------------------- .nv.constant0.contiguous_max2_bf16 --------------------------
	.section	.nv.constant0.contiguous_max2_bf16,"a",@progbits
	.sectionflags	@""
	.align	4
.nv.constant0.contiguous_max2_bf16:
	.zero		952


//--------------------- .nv.constant0.uncontiguous_max_bf16 --------------------------
	.section	.nv.constant0.uncontiguous_max_bf16,"a",@progbits
	.sectionflags	@""
	.align	4
.nv.constant0.uncontiguous_max_bf16:
	.zero		944


//--------------------- .nv.constant0.contiguous_max_bf16 --------------------------
	.section	.nv.constant0.contiguous_max_bf16,"a",@progbits
	.sectionflags	@""
	.align	4
.nv.constant0.contiguous_max_bf16:
	.zero		920


//--------------------- .nv.constant0.contiguous_max33_f16 --------------------------
	.section	.nv.constant0.contiguous_max33_f16,"a",@progbits
	.sectionflags	@""
	.align	4
.nv.constant0.contiguous_max33_f16:
	.zero		936


//--------------------- .nv.constant0.contiguous_max3_f16 --------------------------
	.section	.nv.constant0.contiguous_max3_f16,"a",@progbits
	.sectionflags	@""
	.align	4
.nv.constant0.contiguous_max3_f16:
	.zero		952


//--------------------- .nv.constant0.contiguous_max22_f16 --------------------------
	.section	.nv.constant0.contiguous_max22_f16,"a",@progbits
	.sectionflags	@""
	.align	4
.nv.constant0.contiguous_max22_f16:
	.zero		928


//--------------------- .nv.constant0.contiguous_max2_f16 --------------------------
	.section	.nv.constant0.contiguous_max2_f16,"a",@progbits
	.sectionflags	@""
	.align	4
.nv.constant0.contiguous_max2_f16:
	.zero		952


//--------------------- .nv.constant0.uncontiguous_max_f16 --------------------------
	.section	.nv.constant0.uncontiguous_max_f16,"a",@progbits
	.sectionflags	@""
	.align	4
.nv.constant0.uncontiguous_max_f16:
	.zero		944


//--------------------- .nv.constant0.contiguous_max_f16 --------------------------
	.section	.nv.constant0.contiguous_max_f16,"a",@progbits
	.sectionflags	@""
	.align	4
.nv.constant0.contiguous_max_f16:
	.zero		920


//--------------------- .nv.constant0.contiguous_max33_f64 --------------------------
	.section	.nv.constant0.contiguous_max33_f64,"a",@progbits
	.sectionflags	@""
	.align	4
.nv.constant0.contiguous_max33_f64:
	.zero		936


//--------------------- .nv.constant0.contiguous_max3_f64 --------------------------
	.section	.nv.constant0.contiguous_max3_f64,"a",@progbits
	.sectionflags	@""
	.align	4
.nv.constant0.contiguous_max3_f64:
	.zero		952


//--------------------- .nv.constant0.contiguous_max22_f64 --------------------------
	.section	.nv.constant0.contiguous_max22_f64,"a",@progbits
	.sectionflags	@""
	.align	4
.nv.constant0.contiguous_max22_f64:
	.zero		928


//--------------------- .nv.constant0.contiguous_max2_f64 --------------------------
	.section	.nv.constant0.contiguous_max2_f64,"a",@progbits
	.sectionflags	@""
	.align	4
.nv.constant0.contiguous_max2_f64:
	.zero		952


//--------------------- .nv.constant0.uncontiguous_max_f64 --------------------------
	.section	.nv.constant0.uncontiguous_max_f64,"a",@progbits
	.sectionflags	@""
	.align	4
.nv.constant0.uncontiguous_max_f64:
	.zero		944


//--------------------- .nv.constant0.contiguous_max_f64 --------------------------
	.section	.nv.constant0.contiguous_max_f64,"a",@progbits
	.sectionflags	@""
	.align	4
.nv.constant0.contiguous_max_f64:
	.zero		920


//--------------------- .nv.constant0.contiguous_max33_f32 --------------------------
	.section	.nv.constant0.contiguous_max33_f32,"a",@progbits
	.sectionflags	@""
	.align	4
.nv.constant0.contiguous_max33_f32:
	.zero		936


//--------------------- .nv.constant0.contiguous_max3_f32 --------------------------
	.section	.nv.constant0.contiguous_max3_f32,"a",@progbits
	.sectionflags	@""
	.align	4
.nv.constant0.contiguous_max3_f32:
	.zero		952


//--------------------- .nv.constant0.contiguous_max22_f32 --------------------------
	.section	.nv.constant0.contiguous_max22_f32,"a",@progbits
	.sectionflags	@""
	.align	4
.nv.constant0.contiguous_max22_f32:
	.zero		928


//--------------------- .nv.constant0.contiguous_max2_f32 --------------------------
	.section	.nv.constant0.contiguous_max2_f32,"a",@progbits
	.sectionflags	@""
	.align	4
.nv.constant0.contiguous_max2_f32:
	.zero		952


//--------------------- .nv.constant0.uncontiguous_max_f32 --------------------------
	.section	.nv.constant0.uncontiguous_max_f32,"a",@progbits
	.sectionflags	@""
	.align	4
.nv.constant0.uncontiguous_max_f32:
	.zero		944


//--------------------- .nv.constant0.contiguous_max_f32 --------------------------
	.section	.nv.constant0.contiguous_max_f32,"a",@progbits
	.sectionflags	@""
	.align	4
.nv.constant0.contiguous_max_f32:
	.zero		920


//--------------------- .nv.constant0.contiguous_max33_u64 --------------------------
	.section	.nv.constant0.contiguous_max33_u64,"a",@progbits
	.sectionflags	@""
	.align	4
.nv.constant0.contiguous_max33_u64:
	.zero		936


//--------------------- .nv.constant0.contiguous_max3_u64 --------------------------
	.section	.nv.constant0.contiguous_max3_u64,"a",@progbits
	.sectionflags	@""
	.align	4
.nv.constant0.contiguous_max3_u64:
	.zero		952


//--------------------- .nv.constant0.contiguous_max22_u64 --------------------------
	.section	.nv.constant0.contiguous_max22_u64,"a",@progbits
	.sectionflags	@""
	.align	4
.nv.constant0.contiguous_max22_u64:
	.zero		928


//--------------------- .nv.constant0.contiguous_max2_u64 --------------------------
	.section	.nv.constant0.contiguous_max2_u64,"a",@progbits
	.sectionflags	@""
	.align	4
.nv.constant0.contiguous_max2_u64:
	.zero		952


//--------------------- .nv.constant0.uncontiguous_max_u64 --------------------------
	.section	.nv.constant0.uncontiguous_max_u64,"a",@progbits
	.sectionflags	@""
	.align	4
.nv.constant0.uncontiguous_max_u64:
	.zero		944


//--------------------- .nv.constant0.contiguous_max_u64 --------------------------
	.section	.nv.constant0.contiguous_max_u64,"a",@progbits
	.sectionflags	@""
	.align	4
.nv.constant0.contiguous_max_u64:
	.zero		920


//--------------------- .nv.constant0.contiguous_max33_u32 --------------------------
	.section	.nv.constant0.contiguous_max33_u32,"a",@progbits
	.sectionflags	@""
	.align	4
.nv.constant0.contiguous_max33_u32:
	.zero		936


//--------------------- .nv.constant0.contiguous_max3_u32 --------------------------
	.section	.nv.constant0.contiguous_max3_u32,"a",@progbits
	.sectionflags	@""
	.align	4
.nv.constant0.contiguous_max3_u32:
	.zero		952


//--------------------- .nv.constant0.contiguous_max22_u32 --------------------------
	.section	.nv.constant0.contiguous_max22_u32,"a",@progbits
	.sectionflags	@""
	.align	4
.nv.constant0.contiguous_max22_u32:
	.zero		928


//--------------------- .nv.constant0.contiguous_max2_u32 --------------------------
	.section	.nv.constant0.contiguous_max2_u32,"a",@progbits
	.sectionflags	@""
	.align	4
.nv.constant0.contiguous_max2_u32:
	.zero		952


//--------------------- .nv.constant0.uncontiguous_max_u32 --------------------------
	.section	.nv.constant0.uncontiguous_max_u32,"a",@progbits
	.sectionflags	@""
	.align	4
.nv.constant0.uncontiguous_max_u32:
	.zero		944


//--------------------- .nv.constant0.contiguous_max_u32 --------------------------
	.section	.nv.constant0.contiguous_max_u32,"a",@progbits
	.sectionflags	@""
	.align	4
.nv.constant0.contiguous_max_u32:
	.zero		920


//--------------------- .nv.constant0.contiguous_max33_u16 --------------------------
	.section	.nv.constant0.contiguous_max33_u16,"a",@progbits
	.sectionflags	@""
	.align	4
.nv.constant0.contiguous_max33_u16:
	.zero		936


//--------------------- .nv.constant0.contiguous_max3_u16 --------------------------
	.section	.nv.constant0.contiguous_max3_u16,"a",@progbits
	.sectionflags	@""
	.align	4
.nv.constant0.contiguous_max3_u16:
	.zero		952


//--------------------- .nv.constant0.contiguous_max22_u16 --------------------------
	.section	.nv.constant0.contiguous_max22_u16,"a",@progbits
	.sectionflags	@""
	.align	4
.nv.constant0.contiguous_max22_u16:
	.zero		928


//--------------------- .nv.constant0.contiguous_max2_u16 --------------------------
	.section	.nv.constant0.contiguous_max2_u16,"a",@progbits
	.sectionflags	@""
	.align	4
.nv.constant0.contiguous_max2_u16:
	.zero		952


//--------------------- .nv.constant0.uncontiguous_max_u16 --------------------------
	.section	.nv.constant0.uncontiguous_max_u16,"a",@progbits
	.sectionflags	@""
	.align	4
.nv.constant0.uncontiguous_max_u16:
	.zero		944


//--------------------- .nv.constant0.contiguous_max_u16 --------------------------
	.section	.nv.constant0.contiguous_max_u16,"a",@progbits
	.sectionflags	@""
	.align	4
.nv.constant0.contiguous_max_u16:
	.zero		920


//--------------------- .nv.constant0.contiguous_max33_u8 --------------------------
	.section	.nv.constant0.contiguous_max33_u8,"a",@progbits
	.sectionflags	@""
	.align	4
.nv.constant0.contiguous_max33_u8:
	.zero		936


//--------------------- .nv.constant0.contiguous_max3_u8 --------------------------
	.section	.nv.constant0.contiguous_max3_u8,"a",@progbits
	.sectionflags	@""
	.align	4
.nv.constant0.contiguous_max3_u8:
	.zero		952


//--------------------- .nv.constant0.contiguous_max22_u8 --------------------------
	.section	.nv.constant0.contiguous_max22_u8,"a",@progbits
	.sectionflags	@""
	.align	4
.nv.constant0.contiguous_max22_u8:
	.zero		928


//--------------------- .nv.constant0.contiguous_max2_u8 --------------------------
	.section	.nv.constant0.contiguous_max2_u8,"a",@progbits
	.sectionflags	@""
	.align	4
.nv.constant0.contiguous_max2_u8:
	.zero		952


//--------------------- .nv.constant0.uncontiguous_max_u8 --------------------------
	.section	.nv.constant0.uncontiguous_max_u8,"a",@progbits
	.sectionflags	@""
	.align	4
.nv.constant0.uncontiguous_max_u8:
	.zero		944


//--------------------- .nv.constant0.contiguous_max_u8 --------------------------
	.section	.nv.constant0.contiguous_max_u8,"a",@progbits
	.sectionflags	@""
	.align	4
.nv.constant0.contiguous_max_u8:
	.zero		920


//--------------------- .nv.constant0.contiguous_max33_i64 --------------------------
	.section	.nv.constant0.contiguous_max33_i64,"a",@progbits
	.sectionflags	@""
	.align	4
.nv.constant0.contiguous_max33_i64:
	.zero		936


//--------------------- .nv.constant0.contiguous_max3_i64 --------------------------
	.section	.nv.constant0.contiguous_max3_i64,"a",@progbits
	.sectionflags	@""
	.align	4
.nv.constant0.contiguous_max3_i64:
	.zero		952


//--------------------- .nv.constant0.contiguous_max22_i64 --------------------------
	.section	.nv.constant0.contiguous_max22_i64,"a",@progbits
	.sectionflags	@""
	.align	4
.nv.constant0.contiguous_max22_i64:
	.zero		928


//--------------------- .nv.constant0.contiguous_max2_i64 --------------------------
	.section	.nv.constant0.contiguous_max2_i64,"a",@progbits
	.sectionflags	@""
	.align	4
.nv.constant0.contiguous_max2_i64:
	.zero		952


//--------------------- .nv.constant0.uncontiguous_max_i64 --------------------------
	.section	.nv.constant0.uncontiguous_max_i64,"a",@progbits
	.sectionflags	@""
	.align	4
.nv.constant0.uncontiguous_max_i64:
	.zero		944


//--------------------- .nv.constant0.contiguous_max_i64 --------------------------
	.section	.nv.constant0.contiguous_max_i64,"a",@progbits
	.sectionflags	@""
	.align	4
.nv.constant0.contiguous_max_i64:
	.zero		920


//--------------------- .nv.constant0.contiguous_max33_i32 --------------------------
	.section	.nv.constant0.contiguous_max33_i32,"a",@progbits
	.sectionflags	@""
	.align	4
.nv.constant0.contiguous_max33_i32:
	.zero		936


//--------------------- .nv.constant0.contiguous_max3_i32 --------------------------
	.section	.nv.constant0.contiguous_max3_i32,"a",@progbits
	.sectionflags	@""
	.align	4
.nv.constant0.contiguous_max3_i32:
	.zero		952


//--------------------- .nv.constant0.contiguous_max22_i32 --------------------------
	.section	.nv.constant0.contiguous_max22_i32,"a",@progbits
	.sectionflags	@""
	.align	4
.nv.constant0.contiguous_max22_i32:
	.zero		928


//--------------------- .nv.constant0.contiguous_max2_i32 --------------------------
	.section	.nv.constant0.contiguous_max2_i32,"a",@progbits
	.sectionflags	@""
	.align	4
.nv.constant0.contiguous_max2_i32:
	.zero		952


//--------------------- .nv.constant0.uncontiguous_max_i32 --------------------------
	.section	.nv.constant0.uncontiguous_max_i32,"a",@progbits
	.sectionflags	@""
	.align	4
.nv.constant0.uncontiguous_max_i32:
	.zero		944


//--------------------- .nv.constant0.contiguous_max_i32 --------------------------
	.section	.nv.constant0.contiguous_max_i32,"a",@progbits
	.sectionflags	@""
	.align	4
.nv.constant0.contiguous_max_i32:
	.zero		920


//--------------------- .nv.constant0.contiguous_max33_i16 --------------------------
	.section	.nv.constant0.contiguous_max33_i16,"a",@progbits
	.sectionflags	@""
	.align	4
.nv.constant0.contiguous_max33_i16:
	.zero		936


//--------------------- .nv.constant0.contiguous_max3_i16 --------------------------
	.section	.nv.constant0.contiguous_max3_i16,"a",@progbits
	.sectionflags	@""
	.align	4
.nv.constant0.contiguous_max3_i16:
	.zero		952


//--------------------- .nv.constant0.contiguous_max22_i16 --------------------------
	.section	.nv.constant0.contiguous_max22_i16,"a",@progbits
	.sectionflags	@""
	.align	4
.nv.constant0.contiguous_max22_i16:
	.zero		928


//--------------------- .nv.constant0.contiguous_max2_i16 --------------------------
	.section	.nv.constant0.contiguous_max2_i16,"a",@progbits
	.sectionflags	@""
	.align	4
.nv.constant0.contiguous_max2_i16:
	.zero		952


//--------------------- .nv.constant0.uncontiguous_max_i16 --------------------------
	.section	.nv.constant0.uncontiguous_max_i16,"a",@progbits
	.sectionflags	@""
	.align	4
.nv.constant0.uncontiguous_max_i16:
	.zero		944


//--------------------- .nv.constant0.contiguous_max_i16 --------------------------
	.section	.nv.constant0.contiguous_max_i16,"a",@progbits
	.sectionflags	@""
	.align	4
.nv.constant0.contiguous_max_i16:
	.zero		920


//--------------------- .nv.constant0.contiguous_max33_i8 --------------------------
	.section	.nv.constant0.contiguous_max33_i8,"a",@progbits
	.sectionflags	@""
	.align	4
.nv.constant0.contiguous_max33_i8:
	.zero		936


//--------------------- .nv.constant0.contiguous_max3_i8 --------------------------
	.section	.nv.constant0.contiguous_max3_i8,"a",@progbits
	.sectionflags	@""
	.align	4
.nv.constant0.contiguous_max3_i8:
	.zero		952


//--------------------- .nv.constant0.contiguous_max22_i8 --------------------------
	.section	.nv.constant0.contiguous_max22_i8,"a",@progbits
	.sectionflags	@""
	.align	4
.nv.constant0.contiguous_max22_i8:
	.zero		928


//--------------------- .nv.constant0.contiguous_max2_i8 --------------------------
	.section	.nv.constant0.contiguous_max2_i8,"a",@progbits
	.sectionflags	@""
	.align	4
.nv.constant0.contiguous_max2_i8:
	.zero		952


//--------------------- .nv.constant0.uncontiguous_max_i8 --------------------------
	.section	.nv.constant0.uncontiguous_max_i8,"a",@progbits
	.sectionflags	@""
	.align	4
.nv.constant0.uncontiguous_max_i8:
	.zero		944


//--------------------- .nv.constant0.contiguous_max_i8 --------------------------
	.section	.nv.constant0.contiguous_max_i8,"a",@progbits
	.sectionflags	@""
	.align	4
.nv.constant0.contiguous_max_i8:
	.zero		920


//--------------------- .nv.constant0.contiguous_max33_bool --------------------------
	.section	.nv.constant0.contiguous_max33_bool,"a",@progbits
	.sectionflags	@""
	.align	4
.nv.constant0.contiguous_max33_bool:
	.zero		936


//--------------------- .nv.constant0.contiguous_max3_bool --------------------------
	.section	.nv.constant0.contiguous_max3_bool,"a",@progbits
	.sectionflags	@""
	.align	4
.nv.constant0.contiguous_max3_bool:
	.zero		952


//--------------------- .nv.constant0.contiguous_max22_bool --------------------------
	.section	.nv.constant0.contiguous_max22_bool,"a",@progbits
	.sectionflags	@""
	.align	4
.nv.constant0.contiguous_max22_bool:
	.zero		928


//--------------------- .nv.constant0.contiguous_max2_bool --------------------------
	.section	.nv.constant0.contiguous_max2_bool,"a",@progbits
	.sectionflags	@""
	.align	4
.nv.constant0.contiguous_max2_bool:
	.zero		952


//--------------------- .nv.constant0.uncontiguous_max_bool --------------------------
	.section	.nv.constant0.uncontiguous_max_bool,"a",@progbits
	.sectionflags	@""
	.align	4
.nv.constant0.uncontiguous_max_bool:
	.zero		944


//--------------------- .nv.constant0.contiguous_max_bool --------------------------
	.section	.nv.constant0.contiguous_max_bool,"a",@progbits
	.sectionflags	@""
	.align	4
.nv.constant0.contiguous_max_bool:
	.zero		920


//--------------------- .nv.constant0.contiguous_min33_bf16 --------------------------
	.section	.nv.constant0.contiguous_min33_bf16,"a",@progbits
	.sectionflags	@""
	.align	4
.nv.constant0.contiguous_min33_bf16:
	.zero		936


//--------------------- .nv.constant0.contiguous_min3_bf16 --------------------------
	.section	.nv.constant0.contiguous_min3_bf16,"a",@progbits
	.sectionflags	@""
	.align	4
.nv.constant0.contiguous_min3_bf16:
	.zero		952


//--------------------- .nv.constant0.contiguous_min22_bf16 --------------------------
	.section	.nv.constant0.contiguous_min22_bf16,"a",@progbits
	.sectionflags	@""
	.align	4
.nv.constant0.contiguous_min22_bf16:
	.zero		928


//--------------------- .nv.constant0.contiguous_min2_bf16 --------------------------
	.section	.nv.constant0.contiguous_min2_bf16,"a",@progbits
	.sectionflags	@""
	.align	4
.nv.constant0.contiguous_min2_bf16:
	.zero		952


//--------------------- .nv.constant0.uncontiguous_min_bf16 --------------------------
	.section	.nv.constant0.uncontiguous_min_bf16,"a",@progbits
	.sectionflags	@""
	.align	4
.nv.constant0.uncontiguous_min_bf16:
	.zero		944


//--------------------- .nv.constant0.contiguous_min_bf16 --------------------------
	.section	.nv.constant0.contiguous_min_bf16,"a",@progbits
	.sectionflags	@""
	.align	4
.nv.constant0.contiguous_min_bf16:
	.zero		920


//--------------------- .nv.constant0.contiguous_min33_f16 --------------------------
	.section	.nv.constant0.contiguous_min33_f16,"a",@progbits
	.sectionflags	@""
	.align	4
.nv.constant0.contiguous_min33_f16:
	.zero		936


//--------------------- .nv.constant0.contiguous_min3_f16 --------------------------
	.section	.nv.constant0.contiguous_min3_f16,"a",@progbits
	.sectionflags	@""
	.align	4
.nv.constant0.contiguous_min3_f16:
	.zero		952


//--------------------- .nv.constant0.contiguous_min22_f16 --------------------------
	.section	.nv.constant0.contiguous_min22_f16,"a",@progbits
	.sectionflags	@""
	.align	4
.nv.constant0.contiguous_min22_f16:
	.zero		928


//--------------------- .nv.constant0.contiguous_min2_f16 --------------------------
	.section	.nv.constant0.contiguous_min2_f16,"a",@progbits
	.sectionflags	@""
	.align	4
.nv.constant0.contiguous_min2_f16:
	.zero		952


//--------------------- .nv.constant0.uncontiguous_min_f16 --------------------------
	.section	.nv.constant0.uncontiguous_min_f16,"a",@progbits
	.sectionflags	@""
	.align	4
.nv.constant0.uncontiguous_min_f16:
	.zero		944


//--------------------- .nv.constant0.contiguous_min_f16 --------------------------
	.section	.nv.constant0.contiguous_min_f16,"a",@progbits
	.sectionflags	@""
	.align	4
.nv.constant0.contiguous_min_f16:
	.zero		920


//--------------------- .nv.constant0.contiguous_min33_f64 --------------------------
	.section	.nv.constant0.contiguous_min33_f64,"a",@progbits
	.sectionflags	@""
	.align	4
.nv.constant0.contiguous_min33_f64:
	.zero		936


//--------------------- .nv.constant0.contiguous_min3_f64 --------------------------
	.section	.nv.constant0.contiguous_min3_f64,"a",@progbits
	.sectionflags	@""
	.align	4
.nv.constant0.contiguous_min3_f64:
	.zero		952


//--------------------- .nv.constant0.contiguous_min22_f64 --------------------------
	.section	.nv.constant0.contiguous_min22_f64,"a",@progbits
	.sectionflags	@""
	.align	4
.nv.constant0.contiguous_min22_f64:
	.zero		928


//--------------------- .nv.constant0.contiguous_min2_f64 --------------------------
	.section	.nv.constant0.contiguous_min2_f64,"a",@progbits
	.sectionflags	@""
	.align	4
.nv.constant0.contiguous_min2_f64:
	.zero		952


//--------------------- .nv.constant0.uncontiguous_min_f64 --------------------------
	.section	.nv.constant0.uncontiguous_min_f64,"a",@progbits
	.sectionflags	@""
	.align	4
.nv.constant0.uncontiguous_min_f64:
	.zero		944


//--------------------- .nv.constant0.contiguous_min_f64 --------------------------
	.section	.nv.constant0.contiguous_min_f64,"a",@progbits
	.sectionflags	@""
	.align	4
.nv.constant0.contiguous_min_f64:
	.zero		920


//--------------------- .nv.constant0.contiguous_min33_f32 --------------------------
	.section	.nv.constant0.contiguous_min33_f32,"a",@progbits
	.sectionflags	@""
	.align	4
.nv.constant0.contiguous_min33_f32:
	.zero		936


//--------------------- .nv.constant0.contiguous_min3_f32 --------------------------
	.section	.nv.constant0.contiguous_min3_f32,"a",@progbits
	.sectionflags	@""
	.align	4
.nv.constant0.contiguous_min3_f32:
	.zero		952


//--------------------- .nv.constant0.contiguous_min22_f32 --------------------------
	.section	.nv.constant0.contiguous_min22_f32,"a",@progbits
	.sectionflags	@""
	.align	4
.nv.constant0.contiguous_min22_f32:
	.zero		928


//--------------------- .nv.constant0.contiguous_min2_f32 --------------------------
	.section	.nv.constant0.contiguous_min2_f32,"a",@progbits
	.sectionflags	@""
	.align	4
.nv.constant0.contiguous_min2_f32:
	.zero		952


//--------------------- .nv.constant0.uncontiguous_min_f32 --------------------------
	.section	.nv.constant0.uncontiguous_min_f32,"a",@progbits
	.sectionflags	@""
	.align	4
.nv.constant0.uncontiguous_min_f32:
	.zero		944


//--------------------- .nv.constant0.contiguous_min_f32 --------------------------
	.section	.nv.constant0.contiguous_min_f32,"a",@progbits
	.sectionflags	@""
	.align	4
.nv.constant0.contiguous_min_f32:
	.zero		920


//--------------------- .nv.constant0.contiguous_min33_u64 --------------------------
	.section	.nv.constant0.contiguous_min33_u64,"a",@progbits
	.sectionflags	@""
	.align	4
.nv.constant0.contiguous_min33_u64:
	.zero		936


//--------------------- .nv.constant0.contiguous_min3_u64 --------------------------
	.section	.nv.constant0.contiguous_min3_u64,"a",@progbits
	.sectionflags	@""
	.align	4
.nv.constant0.contiguous_min3_u64:
	.zero		952


//--------------------- .nv.constant0.contiguous_min22_u64 --------------------------
	.section	.nv.constant0.contiguous_min22_u64,"a",@progbits
	.sectionflags	@""
	.align	4
.nv.constant0.contiguous_min22_u64:
	.zero		928


//--------------------- .nv.constant0.contiguous_min2_u64 --------------------------
	.section	.nv.constant0.contiguous_min2_u64,"a",@progbits
	.sectionflags	@""
	.align	4
.nv.constant0.contiguous_min2_u64:
	.zero		952


//--------------------- .nv.constant0.uncontiguous_min_u64 --------------------------
	.section	.nv.constant0.uncontiguous_min_u64,"a",@progbits
	.sectionflags	@""
	.align	4
.nv.constant0.uncontiguous_min_u64:
	.zero		944


//--------------------- .nv.constant0.contiguous_min_u64 --------------------------
	.section	.nv.constant0.contiguous_min_u64,"a",@progbits
	.sectionflags	@""
	.align	4
.nv.constant0.contiguous_min_u64:
	.zero		920


//--------------------- .nv.constant0.contiguous_min33_u32 --------------------------
	.section	.nv.constant0.contiguous_min33_u32,"a",@progbits
	.sectionflags	@""
	.align	4
.nv.constant0.contiguous_min33_u32:
	.zero		936


//--------------------- .nv.constant0.contiguous_min3_u32 --------------------------
	.section	.nv.constant0.contiguous_min3_u32,"a",@progbits
	.sectionflags	@""
	.align	4
.nv.constant0.contiguous_min3_u32:
	.zero		952


//--------------------- .nv.constant0.contiguous_min22_u32 --------------------------
	.section	.nv.constant0.contiguous_min22_u32,"a",@progbits
	.sectionflags	@""
	.align	4
.nv.constant0.contiguous_min22_u32:
	.zero		928


//--------------------- .nv.constant0.contiguous_min2_u32 --------------------------
	.section	.nv.constant0.contiguous_min2_u32,"a",@progbits
	.sectionflags	@""
	.align	4
.nv.constant0.contiguous_min2_u32:
	.zero		952


//--------------------- .nv.constant0.uncontiguous_min_u32 --------------------------
	.section	.nv.constant0.uncontiguous_min_u32,"a",@progbits
	.sectionflags	@""
	.align	4
.nv.constant0.uncontiguous_min_u32:
	.zero		944


//--------------------- .nv.constant0.contiguous_min_u32 --------------------------
	.section	.nv.constant0.contiguous_min_u32,"a",@progbits
	.sectionflags	@""
	.align	4
.nv.constant0.contiguous_min_u32:
	.zero		920


//--------------------- .nv.constant0.contiguous_min33_u16 --------------------------
	.section	.nv.constant0.contiguous_min33_u16,"a",@progbits
	.sectionflags	@""
	.align	4
.nv.constant0.contiguous_min33_u16:
	.zero		936


//--------------------- .nv.constant0.contiguous_min3_u16 --------------------------
	.section	.nv.constant0.contiguous_min3_u16,"a",@progbits
	.sectionflags	@""
	.align	4
.nv.constant0.contiguous_min3_u16:
	.zero		952


//--------------------- .nv.constant0.contiguous_min22_u16 --------------------------
	.section	.nv.constant0.contiguous_min22_u16,"a",@progbits
	.sectionflags	@""
	.align	4
.nv.constant0.contiguous_min22_u16:
	.zero		928


//--------------------- .nv.constant0.contiguous_min2_u16 --------------------------
	.section	.nv.constant0.contiguous_min2_u16,"a",@progbits
	.sectionflags	@""
	.align	4
.nv.constant0.contiguous_min2_u16:
	.zero		952


//--------------------- .nv.constant0.uncontiguous_min_u16 --------------------------
	.section	.nv.constant0.uncontiguous_min_u16,"a",@progbits
	.sectionflags	@""
	.align	4
.nv.constant0.uncontiguous_min_u16:
	.zero		944


//--------------------- .nv.constant0.contiguous_min_u16 --------------------------
	.section	.nv.constant0.contiguous_min_u16,"a",@progbits
	.sectionflags	@""
	.align	4
.nv.constant0.contiguous_min_u16:
	.zero		920


//--------------------- .nv.constant0.contiguous_min33_u8 --------------------------
	.section	.nv.constant0.contiguous_min33_u8,"a",@progbits
	.sectionflags	@""
	.align	4
.nv.constant0.contiguous_min33_u8:
	.zero		936


//--------------------- .nv.constant0.contiguous_min3_u8 --------------------------
	.section	.nv.constant0.contiguous_min3_u8,"a",@progbits
	.sectionflags	@""
	.align	4
.nv.constant0.contiguous_min3_u8:
	.zero		952


//--------------------- .nv.constant0.contiguous_min22_u8 --------------------------
	.section	.nv.constant0.contiguous_min22_u8,"a",@progbits
	.sectionflags	@""
	.align	4
.nv.constant0.contiguous_min22_u8:
	.zero		928


//--------------------- .nv.constant0.contiguous_min2_u8 --------------------------
	.section	.nv.constant0.contiguous_min2_u8,"a",@progbits
	.sectionflags	@""
	.align	4
.nv.constant0.contiguous_min2_u8:
	.zero		952


//--------------------- .nv.constant0.uncontiguous_min_u8 --------------------------
	.section	.nv.constant0.uncontiguous_min_u8,"a",@progbits
	.sectionflags	@""
	.align	4
.nv.constant0.uncontiguous_min_u8:
	.zero		944


//--------------------- .nv.constant0.contiguous_min_u8 --------------------------
	.section	.nv.constant0.contiguous_min_u8,"a",@progbits
	.sectionflags	@""
	.align	4
.nv.constant0.contiguous_min_u8:
	.zero		920


//--------------------- .nv.constant0.contiguous_min33_i64 --------------------------
	.section	.nv.constant0.contiguous_min33_i64,"a",@progbits
	.sectionflags	@""
	.align	4
.nv.constant0.contiguous_min33_i64:
	.zero		936


//--------------------- .nv.constant0.contiguous_min3_i64 --------------------------
	.section	.nv.constant0.contiguous_min3_i64,"a",@progbits
	.sectionflags	@""
	.align	4
.nv.constant0.contiguous_min3_i64:
	.zero		952


//--------------------- .nv.constant0.contiguous_min22_i64 --------------------------
	.section	.nv.constant0.contiguous_min22_i64,"a",@progbits
	.sectionflags	@""
	.align	4
.nv.constant0.contiguous_min22_i64:
	.zero		928


//--------------------- .nv.constant0.contiguous_min2_i64 --------------------------
	.section	.nv.constant0.contiguous_min2_i64,"a",@progbits
	.sectionflags	@""
	.align	4
.nv.constant0.contiguous_min2_i64:
	.zero		952


//--------------------- .nv.constant0.uncontiguous_min_i64 --------------------------
	.section	.nv.constant0.uncontiguous_min_i64,"a",@progbits
	.sectionflags	@""
	.align	4
.nv.constant0.uncontiguous_min_i64:
	.zero		944


//--------------------- .nv.constant0.contiguous_min_i64 --------------------------
	.section	.nv.constant0.contiguous_min_i64,"a",@progbits
	.sectionflags	@""
	.align	4
.nv.constant0.contiguous_min_i64:
	.zero		920


//--------------------- .nv.constant0.contiguous_min33_i32 --------------------------
	.section	.nv.constant0.contiguous_min33_i32,"a",@progbits
	.sectionflags	@""
	.align	4
.nv.constant0.contiguous_min33_i32:
	.zero		936


//--------------------- .nv.constant0.contiguous_min3_i32 --------------------------
	.section	.nv.constant0.contiguous_min3_i32,"a",@progbits
	.sectionflags	@""
	.align	4
.nv.constant0.contiguous_min3_i32:
	.zero		952


//--------------------- .nv.constant0.contiguous_min22_i32 --------------------------
	.section	.nv.constant0.contiguous_min22_i32,"a",@progbits
	.sectionflags	@""
	.align	4
.nv.constant0.contiguous_min22_i32:
	.zero		928


//--------------------- .nv.constant0.contiguous_min2_i32 --------------------------
	.section	.nv.constant0.contiguous_min2_i32,"a",@progbits
	.sectionflags	@""
	.align	4
.nv.constant0.contiguous_min2_i32:
	.zero		952


//--------------------- .nv.constant0.uncontiguous_min_i32 --------------------------
	.section	.nv.constant0.uncontiguous_min_i32,"a",@progbits
	.sectionflags	@""
	.align	4
.nv.constant0.uncontiguous_min_i32:
	.zero		944


//--------------------- .nv.constant0.contiguous_min_i32 --------------------------
	.section	.nv.constant0.contiguous_min_i32,"a",@progbits
	.sectionflags	@""
	.align	4
.nv.constant0.contiguous_min_i32:
	.zero		920


//--------------------- .nv.constant0.contiguous_min33_i16 --------------------------
	.section	.nv.constant0.contiguous_min33_i16,"a",@progbits
	.sectionflags	@""
	.align	4
.nv.constant0.contiguous_min33_i16:
	.zero		936


//--------------------- .nv.constant0.contiguous_min3_i16 --------------------------
	.section	.nv.constant0.contiguous_min3_i16,"a",@progbits
	.sectionflags	@""
	.align	4
.nv.constant0.contiguous_min3_i16:
	.zero		952


//--------------------- .nv.constant0.contiguous_min22_i16 --------------------------
	.section	.nv.constant0.contiguous_min22_i16,"a",@progbits
	.sectionflags	@""
	.align	4
.nv.constant0.contiguous_min22_i16:
	.zero		928


//--------------------- .nv.constant0.contiguous_min2_i16 --------------------------
	.section	.nv.constant0.contiguous_min2_i16,"a",@progbits
	.sectionflags	@""
	.align	4
.nv.constant0.contiguous_min2_i16:
	.zero		952


//--------------------- .nv.constant0.uncontiguous_min_i16 --------------------------
	.section	.nv.constant0.uncontiguous_min_i16,"a",@progbits
	.sectionflags	@""
	.align	4
.nv.constant0.uncontiguous_min_i16:
	.zero		944


//--------------------- .nv.constant0.contiguous_min_i16 --------------------------
	.section	.nv.constant0.contiguous_min_i16,"a",@progbits
	.sectionflags	@""
	.align	4
.nv.constant0.contiguous_min_i16:
	.zero		920


//--------------------- .nv.constant0.contiguous_min33_i8 --------------------------
	.section	.nv.constant0.contiguous_min33_i8,"a",@progbits
	.sectionflags	@""
	.align	4
.nv.constant0.contiguous_min33_i8:
	.zero		936


//--------------------- .nv.constant0.contiguous_min3_i8 --------------------------
	.section	.nv.constant0.contiguous_min3_i8,"a",@progbits
	.sectionflags	@""
	.align	4
.nv.constant0.contiguous_min3_i8:
	.zero		952


//--------------------- .nv.constant0.contiguous_min22_i8 --------------------------
	.section	.nv.constant0.contiguous_min22_i8,"a",@progbits
	.sectionflags	@""
	.align	4
.nv.constant0.contiguous_min22_i8:
	.zero		928


//--------------------- .nv.constant0.contiguous_min2_i8 --------------------------
	.section	.nv.constant0.contiguous_min2_i8,"a",@progbits
	.sectionflags	@""
	.align	4
.nv.constant0.contiguous_min2_i8:
	.zero		952


//--------------------- .nv.constant0.uncontiguous_min_i8 --------------------------
	.section	.nv.constant0.uncontiguous_min_i8,"a",@progbits
	.sectionflags	@""
	.align	4
.nv.constant0.uncontiguous_min_i8:
	.zero		944


//--------------------- .nv.constant0.contiguous_min_i8 --------------------------
	.section	.nv.constant0.contiguous_min_i8,"a",@progbits
	.sectionflags	@""
	.align	4
.nv.constant0.contiguous_min_i8:
	.zero		920


//--------------------- .nv.constant0.contiguous_min33_bool --------------------------
	.section	.nv.constant0.contiguous_min33_bool,"a",@progbits
	.sectionflags	@""
	.align	4
.nv.constant0.contiguous_min33_bool:
	.zero		936


//--------------------- .nv.constant0.contiguous_min3_bool --------------------------
	.section	.nv.constant0.contiguous_min3_bool,"a",@progbits
	.sectionflags	@""
	.align	4
.nv.constant0.contiguous_min3_bool:
	.zero		952


//--------------------- .nv.constant0.contiguous_min22_bool --------------------------
	.section	.nv.constant0.contiguous_min22_bool,"a",@progbits
	.sectionflags	@""
	.align	4
.nv.constant0.contiguous_min22_bool:
	.zero		928


//--------------------- .nv.constant0.contiguous_min2_bool --------------------------
	.section	.nv.constant0.contiguous_min2_bool,"a",@progbits
	.sectionflags	@""
	.align	4
.nv.constant0.contiguous_min2_bool:
	.zero		952


//--------------------- .nv.constant0.uncontiguous_min_bool --------------------------
	.section	.nv.constant0.uncontiguous_min_bool,"a",@progbits
	.sectionflags	@""
	.align	4
.nv.constant0.uncontiguous_min_bool:
	.zero		944


//--------------------- .nv.constant0.contiguous_min_bool --------------------------
	.section	.nv.constant0.contiguous_min_bool,"a",@progbits
	.sectionflags	@""
	.align	4
.nv.constant0.contiguous_min_bool:
	.zero		920


//--------------------- .nv.constant0.contiguous_nansum33_bf16 --------------------------
	.section	.nv.constant0.contiguous_nansum33_bf16,"a",@progbits
	.sectionflags	@""
	.align	4
.nv.constant0.contiguous_nansum33_bf16:
	.zero		936


//--------------------- .nv.constant0.contiguous_nansum3_bf16 --------------------------
	.section	.nv.constant0.contiguous_nansum3_bf16,"a",@progbits
	.sectionflags	@""
	.align	4
.nv.constant0.contiguous_nansum3_bf16:
	.zero		952


//--------------------- .nv.constant0.contiguous_nansum22_bf16 --------------------------
	.section	.nv.constant0.contiguous_nansum22_bf16,"a",@progbits
	.sectionflags	@""
	.align	4
.nv.constant0.contiguous_nansum22_bf16:
	.zero		928


//--------------------- .nv.constant0.contiguous_nansum2_bf16 --------------------------
	.section	.nv.constant0.contiguous_nansum2_bf16,"a",@progbits
	.sectionflags	@""
	.align	4
.nv.constant0.contiguous_nansum2_bf16:
	.zero		952


//--------------------- .nv.constant0.uncontiguous_nansum_bf16 --------------------------
	.section	.nv.constant0.uncontiguous_nansum_bf16,"a",@progbits
	.sectionflags	@""
	.align	4
.nv.constant0.uncontiguous_nansum_bf16:
	.zero		944


//--------------------- .nv.constant0.contiguous_nansum_bf16 --------------------------
	.section	.nv.constant0.contiguous_nansum_bf16,"a",@progbits
	.sectionflags	@""
	.align	4
.nv.constant0.contiguous_nansum_bf16:
	.zero		920


//--------------------- .nv.constant0.contiguous_nansum33_f16 --------------------------
	.section	.nv.constant0.contiguous_nansum33_f16,"a",@progbits
	.sectionflags	@""
	.align	4
.nv.constant0.contiguous_nansum33_f16:
	.zero		936


//--------------------- .nv.constant0.contiguous_nansum3_f16 --------------------------
	.section	.nv.constant0.contiguous_nansum3_f16,"a",@progbits
	.sectionflags	@""
	.align	4
.nv.constant0.contiguous_nansum3_f16:
	.zero		952


//--------------------- .nv.constant0.contiguous_nansum22_f16 --------------------------
	.section	.nv.constant0.contiguous_nansum22_f16,"a",@progbits
	.sectionflags	@""
	.align	4
.nv.constant0.contiguous_nansum22_f16:
	.zero		928


//--------------------- .nv.constant0.contiguous_nansum2_f16 --------------------------
	.section	.nv.constant0.contiguous_nansum2_f16,"a",@progbits
	.sectionflags	@""
	.align	4
.nv.constant0.contiguous_nansum2_f16:
	.zero		952


//--------------------- .nv.constant0.uncontiguous_nansum_f16 --------------------------
	.section	.nv.constant0.uncontiguous_nansum_f16,"a",@progbits
	.sectionflags	@""
	.align	4
.nv.constant0.uncontiguous_nansum_f16:
	.zero		944


//--------------------- .nv.constant0.contiguous_nansum_f16 --------------------------
	.section	.nv.constant0.contiguous_nansum_f16,"a",@progbits
	.sectionflags	@""
	.align	4
.nv.constant0.contiguous_nansum_f16:
	.zero		920


//--------------------- .nv.constant0.contiguous_nansum33_f64 --------------------------
	.section	.nv.constant0.contiguous_nansum33_f64,"a",@progbits
	.sectionflags	@""
	.align	4
.nv.constant0.contiguous_nansum33_f64:
	.zero		936


//--------------------- .nv.constant0.contiguous_nansum3_f64 --------------------------
	.section	.nv.constant0.contiguous_nansum3_f64,"a",@progbits
	.sectionflags	@""
	.align	4
.nv.constant0.contiguous_nansum3_f64:
	.zero		952


//--------------------- .nv.constant0.contiguous_nansum22_f64 --------------------------
	.section	.nv.constant0.contiguous_nansum22_f64,"a",@progbits
	.sectionflags	@""
	.align	4
.nv.constant0.contiguous_nansum22_f64:
	.zero		928


//--------------------- .nv.constant0.contiguous_nansum2_f64 --------------------------
	.section	.nv.constant0.contiguous_nansum2_f64,"a",@progbits
	.sectionflags	@""
	.align	4
.nv.constant0.contiguous_nansum2_f64:
	.zero		952


//--------------------- .nv.constant0.uncontiguous_nansum_f64 --------------------------
	.section	.nv.constant0.uncontiguous_nansum_f64,"a",@progbits
	.sectionflags	@""
	.align	4
.nv.constant0.uncontiguous_nansum_f64:
	.zero		944


//--------------------- .nv.constant0.contiguous_nansum_f64 --------------------------
	.section	.nv.constant0.contiguous_nansum_f64,"a",@progbits
	.sectionflags	@""
	.align	4
.nv.constant0.contiguous_nansum_f64:
	.zero		920


//--------------------- .nv.constant0.contiguous_nansum33_f32 --------------------------
	.section	.nv.constant0.contiguous_nansum33_f32,"a",@progbits
	.sectionflags	@""
	.align	4
.nv.constant0.contiguous_nansum33_f32:
	.zero		936


//--------------------- .nv.constant0.contiguous_nansum3_f32 --------------------------
	.section	.nv.constant0.contiguous_nansum3_f32,"a",@progbits
	.sectionflags	@""
	.align	4
.nv.constant0.contiguous_nansum3_f32:
	.zero		952


//--------------------- .nv.constant0.contiguous_nansum22_f32 --------------------------
	.section	.nv.constant0.contiguous_nansum22_f32,"a",@progbits
	.sectionflags	@""
	.align	4
.nv.constant0.contiguous_nansum22_f32:
	.zero		928


//--------------------- .nv.constant0.contiguous_nansum2_f32 --------------------------
	.section	.nv.constant0.contiguous_nansum2_f32,"a",@progbits
	.sectionflags	@""
	.align	4
.nv.constant0.contiguous_nansum2_f32:
	.zero		952


//--------------------- .nv.constant0.uncontiguous_nansum_f32 --------------------------
	.section	.nv.constant0.uncontiguous_nansum_f32,"a",@progbits
	.sectionflags	@""
	.align	4
.nv.constant0.uncontiguous_nansum_f32:
	.zero		944


//--------------------- .nv.constant0.contiguous_nansum_f32 --------------------------
	.section	.nv.constant0.contiguous_nansum_f32,"a",@progbits
	.sectionflags	@""
	.align	4
.nv.constant0.contiguous_nansum_f32:
	.zero		920


//--------------------- .nv.constant0.contiguous_nansum33_u64 --------------------------
	.section	.nv.constant0.contiguous_nansum33_u64,"a",@progbits
	.sectionflags	@""
	.align	4
.nv.constant0.contiguous_nansum33_u64:
	.zero		936


//--------------------- .nv.constant0.contiguous_nansum3_u64 --------------------------
	.section	.nv.constant0.contiguous_nansum3_u64,"a",@progbits
	.sectionflags	@""
	.align	4
.nv.constant0.contiguous_nansum3_u64:
	.zero		952


//--------------------- .nv.constant0.contiguous_nansum22_u64 --------------------------
	.section	.nv.constant0.contiguous_nansum22_u64,"a",@progbits
	.sectionflags	@""
	.align	4
.nv.constant0.contiguous_nansum22_u64:
	.zero		928


//--------------------- .nv.constant0.contiguous_nansum2_u64 --------------------------
	.section	.nv.constant0.contiguous_nansum2_u64,"a",@progbits
	.sectionflags	@""
	.align	4
.nv.constant0.contiguous_nansum2_u64:
	.zero		952


//--------------------- .nv.constant0.uncontiguous_nansum_u64 --------------------------
	.section	.nv.constant0.uncontiguous_nansum_u64,"a",@progbits
	.sectionflags	@""
	.align	4
.nv.constant0.uncontiguous_nansum_u64:
	.zero		944


//--------------------- .nv.constant0.contiguous_nansum_u64 --------------------------
	.section	.nv.constant0.contiguous_nansum_u64,"a",@progbits
	.sectionflags	@""
	.align	4
.nv.constant0.contiguous_nansum_u64:
	.zero		920


//--------------------- .nv.constant0.contiguous_nansum33_u32 --------------------------
	.section	.nv.constant0.contiguous_nansum33_u32,"a",@progbits
	.sectionflags	@""
	.align	4
.nv.constant0.contiguous_nansum33_u32:
	.zero		936


//--------------------- .nv.constant0.contiguous_nansum3_u32 --------------------------
	.section	.nv.constant0.contiguous_nansum3_u32,"a",@progbits
	.sectionflags	@""
	.align	4
.nv.constant0.contiguous_nansum3_u32:
	.zero		952


//--------------------- .nv.constant0.contiguous_nansum22_u32 --------------------------
	.section	.nv.constant0.contiguous_nansum22_u32,"a",@progbits
	.sectionflags	@""
	.align	4
.nv.constant0.contiguous_nansum22_u32:
	.zero		928


//--------------------- .nv.constant0.contiguous_nansum2_u32 --------------------------
	.section	.nv.constant0.contiguous_nansum2_u32,"a",@progbits
	.sectionflags	@""
	.align	4
.nv.constant0.contiguous_nansum2_u32:
	.zero		952


//--------------------- .nv.constant0.uncontiguous_nansum_u32 --------------------------
	.section	.nv.constant0.uncontiguous_nansum_u32,"a",@progbits
	.sectionflags	@""
	.align	4
.nv.constant0.uncontiguous_nansum_u32:
	.zero		944


//--------------------- .nv.constant0.contiguous_nansum_u32 --------------------------
	.section	.nv.constant0.contiguous_nansum_u32,"a",@progbits
	.sectionflags	@""
	.align	4
.nv.constant0.contiguous_nansum_u32:
	.zero		920


//--------------------- .nv.constant0.contiguous_nansum33_u16 --------------------------
	.section	.nv.constant0.contiguous_nansum33_u16,"a",@progbits
	.sectionflags	@""
	.align	4
.nv.constant0.contiguous_nansum33_u16:
	.zero		936


//--------------------- .nv.constant0.contiguous_nansum3_u16 --------------------------
	.section	.nv.constant0.contiguous_nansum3_u16,"a",@progbits
	.sectionflags	@""
	.align	4
.nv.constant0.contiguous_nansum3_u16:
	.zero		952


//--------------------- .nv.constant0.contiguous_nansum22_u16 --------------------------
	.section	.nv.constant0.contiguous_nansum22_u16,"a",@progbits
	.sectionflags	@""
	.align	4
.nv.constant0.contiguous_nansum22_u16:
	.zero		928


//--------------------- .nv.constant0.contiguous_nansum2_u16 --------------------------
	.section	.nv.constant0.contiguous_nansum2_u16,"a",@progbits
	.sectionflags	@""
	.align	4
.nv.constant0.contiguous_nansum2_u16:
	.zero		952


//--------------------- .nv.constant0.uncontiguous_nansum_u16 --------------------------
	.section	.nv.constant0.uncontiguous_nansum_u16,"a",@progbits
	.sectionflags	@""
	.align	4
.nv.constant0.uncontiguous_nansum_u16:
	.zero		944


//--------------------- .nv.constant0.contiguous_nansum_u16 --------------------------
	.section	.nv.constant0.contiguous_nansum_u16,"a",@progbits
	.sectionflags	@""
	.align	4
.nv.constant0.contiguous_nansum_u16:
	.zero		920


//--------------------- .nv.constant0.contiguous_nansum33_u8 --------------------------
	.section	.nv.constant0.contiguous_nansum33_u8,"a",@progbits
	.sectionflags	@""
	.align	4
.nv.constant0.contiguous_nansum33_u8:
	.zero		936


//--------------------- .nv.constant0.contiguous_nansum3_u8 --------------------------
	.section	.nv.constant0.contiguous_nansum3_u8,"a",@progbits
	.sectionflags	@""
	.align	4
.nv.constant0.contiguous_nansum3_u8:
	.zero		952


//--------------------- .nv.constant0.contiguous_nansum22_u8 --------------------------
	.section	.nv.constant0.contiguous_nansum22_u8,"a",@progbits
	.sectionflags	@""
	.align	4
.nv.constant0.contiguous_nansum22_u8:
	.zero		928


//--------------------- .nv.constant0.contiguous_nansum2_u8 --------------------------
	.section	.nv.constant0.contiguous_nansum2_u8,"a",@progbits
	.sectionflags	@""
	.align	4
.nv.constant0.contiguous_nansum2_u8:
	.zero		952


//--------------------- .nv.constant0.uncontiguous_nansum_u8 --------------------------
	.section	.nv.constant0.uncontiguous_nansum_u8,"a",@progbits
	.sectionflags	@""
	.align	4
.nv.constant0.uncontiguous_nansum_u8:
	.zero		944


//--------------------- .nv.constant0.contiguous_nansum_u8 --------------------------
	.section	.nv.constant0.contiguous_nansum_u8,"a",@progbits
	.sectionflags	@""
	.align	4
.nv.constant0.contiguous_nansum_u8:
	.zero		920


//--------------------- .nv.constant0.contiguous_nansum33_i64 --------------------------
	.section	.nv.constant0.contiguous_nansum33_i64,"a",@progbits
	.sectionflags	@""
	.align	4
.nv.constant0.contiguous_nansum33_i64:
	.zero		936


//--------------------- .nv.constant0.contiguous_nansum3_i64 --------------------------
	.section	.nv.constant0.contiguous_nansum3_i64,"a",@progbits
	.sectionflags	@""
	.align	4
.nv.constant0.contiguous_nansum3_i64:
	.zero		952


//--------------------- .nv.constant0.contiguous_nansum22_i64 --------------------------
	.section	.nv.constant0.contiguous_nansum22_i64,"a",@progbits
	.sectionflags	@""
	.align	4
.nv.constant0.contiguous_nansum22_i64:
	.zero		928


//--------------------- .nv.constant0.contiguous_nansum2_i64 --------------------------
	.section	.nv.constant0.contiguous_nansum2_i64,"a",@progbits
	.sectionflags	@""
	.align	4
.nv.constant0.contiguous_nansum2_i64:
	.zero		952


//--------------------- .nv.constant0.uncontiguous_nansum_i64 --------------------------
	.section	.nv.constant0.uncontiguous_nansum_i64,"a",@progbits
	.sectionflags	@""
	.align	4
.nv.constant0.uncontiguous_nansum_i64:
	.zero		944


//--------------------- .nv.constant0.contiguous_nansum_i64 --------------------------
	.section	.nv.constant0.contiguous_nansum_i64,"a",@progbits
	.sectionflags	@""
	.align	4
.nv.constant0.contiguous_nansum_i64:
	.zero		920


//--------------------- .nv.constant0.contiguous_nansum33_i32 --------------------------
	.section	.nv.constant0.contiguous_nansum33_i32,"a",@progbits
	.sectionflags	@""
	.align	4
.nv.constant0.contiguous_nansum33_i32:
	.zero		936


//--------------------- .nv.constant0.contiguous_nansum3_i32 --------------------------
	.section	.nv.constant0.contiguous_nansum3_i32,"a",@progbits
	.sectionflags	@""
	.align	4
.nv.constant0.contiguous_nansum3_i32:
	.zero		952


//--------------------- .nv.constant0.contiguous_nansum22_i32 --------------------------
	.section	.nv.constant0.contiguous_nansum22_i32,"a",@progbits
	.sectionflags	@""
	.align	4
.nv.constant0.contiguous_nansum22_i32:
	.zero		928


//--------------------- .nv.constant0.contiguous_nansum2_i32 --------------------------
	.section	.nv.constant0.contiguous_nansum2_i32,"a",@progbits
	.sectionflags	@""
	.align	4
.nv.constant0.contiguous_nansum2_i32:
	.zero		952


//--------------------- .nv.constant0.uncontiguous_nansum_i32 --------------------------
	.section	.nv.constant0.uncontiguous_nansum_i32,"a",@progbits
	.sectionflags	@""
	.align	4
.nv.constant0.uncontiguous_nansum_i32:
	.zero		944


//--------------------- .nv.constant0.contiguous_nansum_i32 --------------------------
	.section	.nv.constant0.contiguous_nansum_i32,"a",@progbits
	.sectionflags	@""
	.align	4
.nv.constant0.contiguous_nansum_i32:
	.zero		920


//--------------------- .nv.constant0.contiguous_nansum33_i16 --------------------------
	.section	.nv.constant0.contiguous_nansum33_i16,"a",@progbits
	.sectionflags	@""
	.align	4
.nv.constant0.contiguous_nansum33_i16:
	.zero		936


//--------------------- .nv.constant0.contiguous_nansum3_i16 --------------------------
	.section	.nv.constant0.contiguous_nansum3_i16,"a",@progbits
	.sectionflags	@""
	.align	4
.nv.constant0.contiguous_nansum3_i16:
	.zero		952


//--------------------- .nv.constant0.contiguous_nansum22_i16 --------------------------
	.section	.nv.constant0.contiguous_nansum22_i16,"a",@progbits
	.sectionflags	@""
	.align	4
.nv.constant0.contiguous_nansum22_i16:
	.zero		928


//--------------------- .nv.constant0.contiguous_nansum2_i16 --------------------------
	.section	.nv.constant0.contiguous_nansum2_i16,"a",@progbits
	.sectionflags	@""
	.align	4
.nv.constant0.contiguous_nansum2_i16:
	.zero		952


//--------------------- .nv.constant0.uncontiguous_nansum_i16 --------------------------
	.section	.nv.constant0.uncontiguous_nansum_i16,"a",@progbits
	.sectionflags	@""
	.align	4
.nv.constant0.uncontiguous_nansum_i16:
	.zero		944


//--------------------- .nv.constant0.contiguous_nansum_i16 --------------------------
	.section	.nv.constant0.contiguous_nansum_i16,"a",@progbits
	.sectionflags	@""
	.align	4
.nv.constant0.contiguous_nansum_i16:
	.zero		920


//--------------------- .nv.constant0.contiguous_nansum33_i8 --------------------------
	.section	.nv.constant0.contiguous_nansum33_i8,"a",@progbits
	.sectionflags	@""
	.align	4
.nv.constant0.contiguous_nansum33_i8:
	.zero		936


//--------------------- .nv.constant0.contiguous_nansum3_i8 --------------------------
	.section	.nv.constant0.contiguous_nansum3_i8,"a",@progbits
	.sectionflags	@""
	.align	4
.nv.constant0.contiguous_nansum3_i8:
	.zero		952


//--------------------- .nv.constant0.contiguous_nansum22_i8 --------------------------
	.section	.nv.constant0.contiguous_nansum22_i8,"a",@progbits
	.sectionflags	@""
	.align	4
.nv.constant0.contiguous_nansum22_i8:
	.zero		928


//--------------------- .nv.constant0.contiguous_nansum2_i8 --------------------------
	.section	.nv.constant0.contiguous_nansum2_i8,"a",@progbits
	.sectionflags	@""
	.align	4
.nv.constant0.contiguous_nansum2_i8:
	.zero		952


//--------------------- .nv.constant0.uncontiguous_nansum_i8 --------------------------
	.section	.nv.constant0.uncontiguous_nansum_i8,"a",@progbits
	.sectionflags	@""
	.align	4
.nv.constant0.uncontiguous_nansum_i8:
	.zero		944


//--------------------- .nv.constant0.contiguous_nansum_i8 --------------------------
	.section	.nv.constant0.contiguous_nansum_i8,"a",@progbits
	.sectionflags	@""
	.align	4
.nv.constant0.contiguous_nansum_i8:
	.zero		920


//--------------------- .nv.constant0.contiguous_nansum33_bool --------------------------
	.section	.nv.constant0.contiguous_nansum33_bool,"a",@progbits
	.sectionflags	@""
	.align	4
.nv.constant0.contiguous_nansum33_bool:
	.zero		936


//--------------------- .nv.constant0.contiguous_nansum3_bool --------------------------
	.section	.nv.constant0.contiguous_nansum3_bool,"a",@progbits
	.sectionflags	@""
	.align	4
.nv.constant0.contiguous_nansum3_bool:
	.zero		952


//--------------------- .nv.constant0.contiguous_nansum22_bool --------------------------
	.section	.nv.constant0.contiguous_nansum22_bool,"a",@progbits
	.sectionflags	@""
	.align	4
.nv.constant0.contiguous_nansum22_bool:
	.zero		928


//--------------------- .nv.constant0.contiguous_nansum2_bool --------------------------
	.section	.nv.constant0.contiguous_nansum2_bool,"a",@progbits
	.sectionflags	@""
	.align	4
.nv.constant0.contiguous_nansum2_bool:
	.zero		952


//--------------------- .nv.constant0.uncontiguous_nansum_bool --------------------------
	.section	.nv.constant0.uncontiguous_nansum_bool,"a",@progbits
	.sectionflags	@""
	.align	4
.nv.constant0.uncontiguous_nansum_bool:
	.zero		944


//--------------------- .nv.constant0.contiguous_nansum_bool --------------------------
	.section	.nv.constant0.contiguous_nansum_bool,"a",@progbits
	.sectionflags	@""
	.align	4
.nv.constant0.contiguous_nansum_bool:
	.zero		920


//--------------------- .nv.constant0.contiguous_sum33_bf16 --------------------------
	.section	.nv.constant0.contiguous_sum33_bf16,"a",@progbits
	.sectionflags	@""
	.align	4
.nv.constant0.contiguous_sum33_bf16:
	.zero		936


//--------------------- .nv.constant0.contiguous_sum3_bf16 --------------------------
	.section	.nv.constant0.contiguous_sum3_bf16,"a",@progbits
	.sectionflags	@""
	.align	4
.nv.constant0.contiguous_sum3_bf16:
	.zero		952


//--------------------- .nv.constant0.contiguous_sum22_bf16 --------------------------
	.section	.nv.constant0.contiguous_sum22_bf16,"a",@progbits
	.sectionflags	@""
	.align	4
.nv.constant0.contiguous_sum22_bf16:
	.zero		928


//--------------------- .nv.constant0.contiguous_sum2_bf16 --------------------------
	.section	.nv.constant0.contiguous_sum2_bf16,"a",@progbits
	.sectionflags	@""
	.align	4
.nv.constant0.contiguous_sum2_bf16:
	.zero		952


//--------------------- .nv.constant0.uncontiguous_sum_bf16 --------------------------
	.section	.nv.constant0.uncontiguous_sum_bf16,"a",@progbits
	.sectionflags	@""
	.align	4
.nv.constant0.uncontiguous_sum_bf16:
	.zero		944


//--------------------- .nv.constant0.contiguous_sum_bf16 --------------------------
	.section	.nv.constant0.contiguous_sum_bf16,"a",@progbits
	.sectionflags	@""
	.align	4
.nv.constant0.contiguous_sum_bf16:
	.zero		920


//--------------------- .nv.constant0.contiguous_sum33_f16 --------------------------
	.section	.nv.constant0.contiguous_sum33_f16,"a",@progbits
	.sectionflags	@""
	.align	4
.nv.constant0.contiguous_sum33_f16:
	.zero		936


//--------------------- .nv.constant0.contiguous_sum3_f16 --------------------------
	.section	.nv.constant0.contiguous_sum3_f16,"a",@progbits
	.sectionflags	@""
	.align	4
.nv.constant0.contiguous_sum3_f16:
	.zero		952


//--------------------- .nv.constant0.contiguous_sum22_f16 --------------------------
	.section	.nv.constant0.contiguous_sum22_f16,"a",@progbits
	.sectionflags	@""
	.align	4
.nv.constant0.contiguous_sum22_f16:
	.zero		928


//--------------------- .nv.constant0.contiguous_sum2_f16 --------------------------
	.section	.nv.constant0.contiguous_sum2_f16,"a",@progbits
	.sectionflags	@""
	.align	4
.nv.constant0.contiguous_sum2_f16:
	.zero		952


//--------------------- .nv.constant0.uncontiguous_sum_f16 --------------------------
	.section	.nv.constant0.uncontiguous_sum_f16,"a",@progbits
	.sectionflags	@""
	.align	4
.nv.constant0.uncontiguous_sum_f16:
	.zero		944


//--------------------- .nv.constant0.contiguous_sum_f16 --------------------------
	.section	.nv.constant0.contiguous_sum_f16,"a",@progbits
	.sectionflags	@""
	.align	4
.nv.constant0.contiguous_sum_f16:
	.zero		920


//--------------------- .nv.constant0.contiguous_sum33_f64 --------------------------
	.section	.nv.constant0.contiguous_sum33_f64,"a",@progbits
	.sectionflags	@""
	.align	4
.nv.constant0.contiguous_sum33_f64:
	.zero		936


//--------------------- .nv.constant0.contiguous_sum3_f64 --------------------------
	.section	.nv.constant0.contiguous_sum3_f64,"a",@progbits
	.sectionflags	@""
	.align	4
.nv.constant0.contiguous_sum3_f64:
	.zero		952


//--------------------- .nv.constant0.contiguous_sum22_f64 --------------------------
	.section	.nv.constant0.contiguous_sum22_f64,"a",@progbits
	.sectionflags	@""
	.align	4
.nv.constant0.contiguous_sum22_f64:
	.zero		928


//--------------------- .nv.constant0.contiguous_sum2_f64 --------------------------
	.section	.nv.constant0.contiguous_sum2_f64,"a",@progbits
	.sectionflags	@""
	.align	4
.nv.constant0.contiguous_sum2_f64:
	.zero		952


//--------------------- .nv.constant0.uncontiguous_sum_f64 --------------------------
	.section	.nv.constant0.uncontiguous_sum_f64,"a",@progbits
	.sectionflags	@""
	.align	4
.nv.constant0.uncontiguous_sum_f64:
	.zero		944


//--------------------- .nv.constant0.contiguous_sum_f64 --------------------------
	.section	.nv.constant0.contiguous_sum_f64,"a",@progbits
	.sectionflags	@""
	.align	4
.nv.constant0.contiguous_sum_f64:
	.zero		920


//--------------------- .nv.constant0.contiguous_sum33_f32 --------------------------
	.section	.nv.constant0.contiguous_sum33_f32,"a",@progbits
	.sectionflags	@""
	.align	4
.nv.constant0.contiguous_sum33_f32:
	.zero		936


//--------------------- .nv.constant0.contiguous_sum3_f32 --------------------------
	.section	.nv.constant0.contiguous_sum3_f32,"a",@progbits
	.sectionflags	@""
	.align	4
.nv.constant0.contiguous_sum3_f32:
	.zero		952


//--------------------- .nv.constant0.contiguous_sum22_f32 --------------------------
	.section	.nv.constant0.contiguous_sum22_f32,"a",@progbits
	.sectionflags	@""
	.align	4
.nv.constant0.contiguous_sum22_f32:
	.zero		928


//--------------------- .nv.constant0.contiguous_sum2_f32 --------------------------
	.section	.nv.constant0.contiguous_sum2_f32,"a",@progbits
	.sectionflags	@""
	.align	4
.nv.constant0.contiguous_sum2_f32:
	.zero		952


//--------------------- .nv.constant0.uncontiguous_sum_f32 --------------------------
	.section	.nv.constant0.uncontiguous_sum_f32,"a",@progbits
	.sectionflags	@""
	.align	4
.nv.constant0.uncontiguous_sum_f32:
	.zero		944


//--------------------- .nv.constant0.contiguous_sum_f32 --------------------------
	.section	.nv.constant0.contiguous_sum_f32,"a",@progbits
	.sectionflags	@""
	.align	4
.nv.constant0.contiguous_sum_f32:
	.zero		920


//--------------------- .nv.constant0.contiguous_sum33_u64 --------------------------
	.section	.nv.constant0.contiguous_sum33_u64,"a",@progbits
	.sectionflags	@""
	.align	4
.nv.constant0.contiguous_sum33_u64:
	.zero		936


//--------------------- .nv.constant0.contiguous_sum3_u64 --------------------------
	.section	.nv.constant0.contiguous_sum3_u64,"a",@progbits
	.sectionflags	@""
	.align	4
.nv.constant0.contiguous_sum3_u64:
	.zero		952


//--------------------- .nv.constant0.contiguous_sum22_u64 --------------------------
	.section	.nv.constant0.contiguous_sum22_u64,"a",@progbits
	.sectionflags	@""
	.align	4
.nv.constant0.contiguous_sum22_u64:
	.zero		928


//--------------------- .nv.constant0.contiguous_sum2_u64 --------------------------
	.section	.nv.constant0.contiguous_sum2_u64,"a",@progbits
	.sectionflags	@""
	.align	4
.nv.constant0.contiguous_sum2_u64:
	.zero		952


//--------------------- .nv.constant0.uncontiguous_sum_u64 --------------------------
	.section	.nv.constant0.uncontiguous_sum_u64,"a",@progbits
	.sectionflags	@""
	.align	4
.nv.constant0.uncontiguous_sum_u64:
	.zero		944


//--------------------- .nv.constant0.contiguous_sum_u64 --------------------------
	.section	.nv.constant0.contiguous_sum_u64,"a",@progbits
	.sectionflags	@""
	.align	4
.nv.constant0.contiguous_sum_u64:
	.zero		920


//--------------------- .nv.constant0.contiguous_sum33_u32 --------------------------
	.section	.nv.constant0.contiguous_sum33_u32,"a",@progbits
	.sectionflags	@""
	.align	4
.nv.constant0.contiguous_sum33_u32:
	.zero		936


//--------------------- .nv.constant0.contiguous_sum3_u32 --------------------------
	.section	.nv.constant0.contiguous_sum3_u32,"a",@progbits
	.sectionflags	@""
	.align	4
.nv.constant0.contiguous_sum3_u32:
	.zero		952


//--------------------- .nv.constant0.contiguous_sum22_u32 --------------------------
	.section	.nv.constant0.contiguous_sum22_u32,"a",@progbits
	.sectionflags	@""
	.align	4
.nv.constant0.contiguous_sum22_u32:
	.zero		928


//--------------------- .nv.constant0.contiguous_sum2_u32 --------------------------
	.section	.nv.constant0.contiguous_sum2_u32,"a",@progbits
	.sectionflags	@""
	.align	4
.nv.constant0.contiguous_sum2_u32:
	.zero		952


//--------------------- .nv.constant0.uncontiguous_sum_u32 --------------------------
	.section	.nv.constant0.uncontiguous_sum_u32,"a",@progbits
	.sectionflags	@""
	.align	4
.nv.constant0.uncontiguous_sum_u32:
	.zero		944


//--------------------- .nv.constant0.contiguous_sum_u32 --------------------------
	.section	.nv.constant0.contiguous_sum_u32,"a",@progbits
	.sectionflags	@""
	.align	4
.nv.constant0.contiguous_sum_u32:
	.zero		920


//--------------------- .nv.constant0.contiguous_sum33_u16 --------------------------
	.section	.nv.constant0.contiguous_sum33_u16,"a",@progbits
	.sectionflags	@""
	.align	4
.nv.constant0.contiguous_sum33_u16:
	.zero		936


//--------------------- .nv.constant0.contiguous_sum3_u16 --------------------------
	.section	.nv.constant0.contiguous_sum3_u16,"a",@progbits
	.sectionflags	@""
	.align	4
.nv.constant0.contiguous_sum3_u16:
	.zero		952


//--------------------- .nv.constant0.contiguous_sum22_u16 --------------------------
	.section	.nv.constant0.contiguous_sum22_u16,"a",@progbits
	.sectionflags	@""
	.align	4
.nv.constant0.contiguous_sum22_u16:
	.zero		928


//--------------------- .nv.constant0.contiguous_sum2_u16 --------------------------
	.section	.nv.constant0.contiguous_sum2_u16,"a",@progbits
	.sectionflags	@""
	.align	4
.nv.constant0.contiguous_sum2_u16:
	.zero		952


//--------------------- .nv.constant0.uncontiguous_sum_u16 --------------------------
	.section	.nv.constant0.uncontiguous_sum_u16,"a",@progbits
	.sectionflags	@""
	.align	4
.nv.constant0.uncontiguous_sum_u16:
	.zero		944


//--------------------- .nv.constant0.contiguous_sum_u16 --------------------------
	.section	.nv.constant0.contiguous_sum_u16,"a",@progbits
	.sectionflags	@""
	.align	4
.nv.constant0.contiguous_sum_u16:
	.zero		920


//--------------------- .nv.constant0.contiguous_sum33_u8 --------------------------
	.section	.nv.constant0.contiguous_sum33_u8,"a",@progbits
	.sectionflags	@""
	.align	4
.nv.constant0.contiguous_sum33_u8:
	.zero		936


//--------------------- .nv.constant0.contiguous_sum3_u8 --------------------------
	.section	.nv.constant0.contiguous_sum3_u8,"a",@progbits
	.sectionflags	@""
	.align	4
.nv.constant0.contiguous_sum3_u8:
	.zero		952


//--------------------- .nv.constant0.contiguous_sum22_u8 --------------------------
	.section	.nv.constant0.contiguous_sum22_u8,"a",@progbits
	.sectionflags	@""
	.align	4
.nv.constant0.contiguous_sum22_u8:
	.zero		928


//--------------------- .nv.constant0.contiguous_sum2_u8 --------------------------
	.section	.nv.constant0.contiguous_sum2_u8,"a",@progbits
	.sectionflags	@""
	.align	4
.nv.constant0.contiguous_sum2_u8:
	.zero		952


//--------------------- .nv.constant0.uncontiguous_sum_u8 --------------------------
	.section	.nv.constant0.uncontiguous_sum_u8,"a",@progbits
	.sectionflags	@""
	.align	4
.nv.constant0.uncontiguous_sum_u8:
	.zero		944


//--------------------- .nv.constant0.contiguous_sum_u8 --------------------------
	.section	.nv.constant0.contiguous_sum_u8,"a",@progbits
	.sectionflags	@""
	.align	4
.nv.constant0.contiguous_sum_u8:
	.zero		920


//--------------------- .nv.constant0.contiguous_sum33_i64 --------------------------
	.section	.nv.constant0.contiguous_sum33_i64,"a",@progbits
	.sectionflags	@""
	.align	4
.nv.constant0.contiguous_sum33_i64:
	.zero		936


//--------------------- .nv.constant0.contiguous_sum3_i64 --------------------------
	.section	.nv.constant0.contiguous_sum3_i64,"a",@progbits
	.sectionflags	@""
	.align	4
.nv.constant0.contiguous_sum3_i64:
	.zero		952


//--------------------- .nv.constant0.contiguous_sum22_i64 --------------------------
	.section	.nv.constant0.contiguous_sum22_i64,"a",@progbits
	.sectionflags	@""
	.align	4
.nv.constant0.contiguous_sum22_i64:
	.zero		928


//--------------------- .nv.constant0.contiguous_sum2_i64 --------------------------
	.section	.nv.constant0.contiguous_sum2_i64,"a",@progbits
	.sectionflags	@""
	.align	4
.nv.constant0.contiguous_sum2_i64:
	.zero		952


//--------------------- .nv.constant0.uncontiguous_sum_i64 --------------------------
	.section	.nv.constant0.uncontiguous_sum_i64,"a",@progbits
	.sectionflags	@""
	.align	4
.nv.constant0.uncontiguous_sum_i64:
	.zero		944


//--------------------- .nv.constant0.contiguous_sum_i64 --------------------------
	.section	.nv.constant0.contiguous_sum_i64,"a",@progbits
	.sectionflags	@""
	.align	4
.nv.constant0.contiguous_sum_i64:
	.zero		920


//--------------------- .nv.constant0.contiguous_sum33_i32 --------------------------
	.section	.nv.constant0.contiguous_sum33_i32,"a",@progbits
	.sectionflags	@""
	.align	4
.nv.constant0.contiguous_sum33_i32:
	.zero		936


//--------------------- .nv.constant0.contiguous_sum3_i32 --------------------------
	.section	.nv.constant0.contiguous_sum3_i32,"a",@progbits
	.sectionflags	@""
	.align	4
.nv.constant0.contiguous_sum3_i32:
	.zero		952


//--------------------- .nv.constant0.contiguous_sum22_i32 --------------------------
	.section	.nv.constant0.contiguous_sum22_i32,"a",@progbits
	.sectionflags	@""
	.align	4
.nv.constant0.contiguous_sum22_i32:
	.zero		928


//--------------------- .nv.constant0.contiguous_sum2_i32 --------------------------
	.section	.nv.constant0.contiguous_sum2_i32,"a",@progbits
	.sectionflags	@""
	.align	4
.nv.constant0.contiguous_sum2_i32:
	.zero		952


//--------------------- .nv.constant0.uncontiguous_sum_i32 --------------------------
	.section	.nv.constant0.uncontiguous_sum_i32,"a",@progbits
	.sectionflags	@""
	.align	4
.nv.constant0.uncontiguous_sum_i32:
	.zero		944


//--------------------- .nv.constant0.contiguous_sum_i32 --------------------------
	.section	.nv.constant0.contiguous_sum_i32,"a",@progbits
	.sectionflags	@""
	.align	4
.nv.constant0.contiguous_sum_i32:
	.zero		920


//--------------------- .nv.constant0.contiguous_sum33_i16 --------------------------
	.section	.nv.constant0.contiguous_sum33_i16,"a",@progbits
	.sectionflags	@""
	.align	4
.nv.constant0.contiguous_sum33_i16:
	.zero		936


//--------------------- .nv.constant0.contiguous_sum3_i16 --------------------------
	.section	.nv.constant0.contiguous_sum3_i16,"a",@progbits
	.sectionflags	@""
	.align	4
.nv.constant0.contiguous_sum3_i16:
	.zero		952


//--------------------- .nv.constant0.contiguous_sum22_i16 --------------------------
	.section	.nv.constant0.contiguous_sum22_i16,"a",@progbits
	.sectionflags	@""
	.align	4
.nv.constant0.contiguous_sum22_i16:
	.zero		928


//--------------------- .nv.constant0.contiguous_sum2_i16 --------------------------
	.section	.nv.constant0.contiguous_sum2_i16,"a",@progbits
	.sectionflags	@""
	.align	4
.nv.constant0.contiguous_sum2_i16:
	.zero		952


//--------------------- .nv.constant0.uncontiguous_sum_i16 --------------------------
	.section	.nv.constant0.uncontiguous_sum_i16,"a",@progbits
	.sectionflags	@""
	.align	4
.nv.constant0.uncontiguous_sum_i16:
	.zero		944


//--------------------- .nv.constant0.contiguous_sum_i16 --------------------------
	.section	.nv.constant0.contiguous_sum_i16,"a",@progbits
	.sectionflags	@""
	.align	4
.nv.constant0.contiguous_sum_i16:
	.zero		920


//--------------------- .nv.constant0.contiguous_sum33_i8 --------------------------
	.section	.nv.constant0.contiguous_sum33_i8,"a",@progbits
	.sectionflags	@""
	.align	4
.nv.constant0.contiguous_sum33_i8:
	.zero		936


//--------------------- .nv.constant0.contiguous_sum3_i8 --------------------------
	.section	.nv.constant0.contiguous_sum3_i8,"a",@progbits
	.sectionflags	@""
	.align	4
.nv.constant0.contiguous_sum3_i8:
	.zero		952


//--------------------- .nv.constant0.contiguous_sum22_i8 --------------------------
	.section	.nv.constant0.contiguous_sum22_i8,"a",@progbits
	.sectionflags	@""
	.align	4
.nv.constant0.contiguous_sum22_i8:
	.zero		928


//--------------------- .nv.constant0.contiguous_sum2_i8 --------------------------
	.section	.nv.constant0.contiguous_sum2_i8,"a",@progbits
	.sectionflags	@""
	.align	4
.nv.constant0.contiguous_sum2_i8:
	.zero		952


//--------------------- .nv.constant0.uncontiguous_sum_i8 --------------------------
	.section	.nv.constant0.uncontiguous_sum_i8,"a",@progbits
	.sectionflags	@""
	.align	4
.nv.constant0.uncontiguous_sum_i8:
	.zero		944


//--------------------- .nv.constant0.contiguous_sum_i8 --------------------------
	.section	.nv.constant0.contiguous_sum_i8,"a",@progbits
	.sectionflags	@""
	.align	4
.nv.constant0.contiguous_sum_i8:
	.zero		920


//--------------------- .nv.constant0.contiguous_sum33_bool --------------------------
	.section	.nv.constant0.contiguous_sum33_bool,"a",@progbits
	.sectionflags	@""
	.align	4
.nv.constant0.contiguous_sum33_bool:
	.zero		936


//--------------------- .nv.constant0.contiguous_sum3_bool --------------------------
	.section	.nv.constant0.contiguous_sum3_bool,"a",@progbits
	.sectionflags	@""
	.align	4
.nv.constant0.contiguous_sum3_bool:
	.zero		952


//--------------------- .nv.constant0.contiguous_sum22_bool --------------------------
	.section	.nv.constant0.contiguous_sum22_bool,"a",@progbits
	.sectionflags	@""
	.align	4
.nv.constant0.contiguous_sum22_bool:
	.zero		928


//--------------------- .nv.constant0.contiguous_sum2_bool --------------------------
	.section	.nv.constant0.contiguous_sum2_bool,"a",@progbits
	.sectionflags	@""
	.align	4
.nv.constant0.contiguous_sum2_bool:
	.zero		952


//--------------------- .nv.constant0.uncontiguous_sum_bool --------------------------
	.section	.nv.constant0.uncontiguous_sum_bool,"a",@progbits
	.sectionflags	@""
	.align	4
.nv.constant0.uncontiguous_sum_bool:
	.zero		944


//--------------------- .nv.constant0.contiguous_sum_bool --------------------------
	.section	.nv.constant0.contiguous_sum_bool,"a",@progbits
	.sectionflags	@""
	.align	4
.nv.constant0.contiguous_sum_bool:
	.zero		920


//--------------------- .nv.constant0.contiguous_nanprod33_bf16 --------------------------
	.section	.nv.constant0.contiguous_nanprod33_bf16,"a",@progbits
	.sectionflags	@""
	.align	4
.nv.constant0.contiguous_nanprod33_bf16:
	.zero		936


//--------------------- .nv.constant0.contiguous_nanprod3_bf16 --------------------------
	.section	.nv.constant0.contiguous_nanprod3_bf16,"a",@progbits
	.sectionflags	@""
	.align	4
.nv.constant0.contiguous_nanprod3_bf16:
	.zero		952


//--------------------- .nv.constant0.contiguous_nanprod22_bf16 --------------------------
	.section	.nv.constant0.contiguous_nanprod22_bf16,"a",@progbits
	.sectionflags	@""
	.align	4
.nv.constant0.contiguous_nanprod22_bf16:
	.zero		928


//--------------------- .nv.constant0.contiguous_nanprod2_bf16 --------------------------
	.section	.nv.constant0.contiguous_nanprod2_bf16,"a",@progbits
	.sectionflags	@""
	.align	4
.nv.constant0.contiguous_nanprod2_bf16:
	.zero		952


//--------------------- .nv.constant0.uncontiguous_nanprod_bf16 --------------------------
	.section	.nv.constant0.uncontiguous_nanprod_bf16,"a",@progbits
	.sectionflags	@""
	.align	4
.nv.constant0.uncontiguous_nanprod_bf16:
	.zero		944


//--------------------- .nv.constant0.contiguous_nanprod_bf16 --------------------------
	.section	.nv.constant0.contiguous_nanprod_bf16,"a",@progbits
	.sectionflags	@""
	.align	4
.nv.constant0.contiguous_nanprod_bf16:
	.zero		920


//--------------------- .nv.constant0.contiguous_nanprod33_f16 --------------------------
	.section	.nv.constant0.contiguous_nanprod33_f16,"a",@progbits
	.sectionflags	@""
	.align	4
.nv.constant0.contiguous_nanprod33_f16:
	.zero		936


//--------------------- .nv.constant0.contiguous_nanprod3_f16 --------------------------
	.section	.nv.constant0.contiguous_nanprod3_f16,"a",@progbits
	.sectionflags	@""
	.align	4
.nv.constant0.contiguous_nanprod3_f16:
	.zero		952


//--------------------- .nv.constant0.contiguous_nanprod22_f16 --------------------------
	.section	.nv.constant0.contiguous_nanprod22_f16,"a",@progbits
	.sectionflags	@""
	.align	4
.nv.constant0.contiguous_nanprod22_f16:
	.zero		928


//--------------------- .nv.constant0.contiguous_nanprod2_f16 --------------------------
	.section	.nv.constant0.contiguous_nanprod2_f16,"a",@progbits
	.sectionflags	@""
	.align	4
.nv.constant0.contiguous_nanprod2_f16:
	.zero		952


//--------------------- .nv.constant0.uncontiguous_nanprod_f16 --------------------------
	.section	.nv.constant0.uncontiguous_nanprod_f16,"a",@progbits
	.sectionflags	@""
	.align	4
.nv.constant0.uncontiguous_nanprod_f16:
	.zero		944


//--------------------- .nv.constant0.contiguous_nanprod_f16 --------------------------
	.section	.nv.constant0.contiguous_nanprod_f16,"a",@progbits
	.sectionflags	@""
	.align	4
.nv.constant0.contiguous_nanprod_f16:
	.zero		920


//--------------------- .nv.constant0.contiguous_nanprod33_f64 --------------------------
	.section	.nv.constant0.contiguous_nanprod33_f64,"a",@progbits
	.sectionflags	@""
	.align	4
.nv.constant0.contiguous_nanprod33_f64:
	.zero		936


//--------------------- .nv.constant0.contiguous_nanprod3_f64 --------------------------
	.section	.nv.constant0.contiguous_nanprod3_f64,"a",@progbits
	.sectionflags	@""
	.align	4
.nv.constant0.contiguous_nanprod3_f64:
	.zero		952


//--------------------- .nv.constant0.contiguous_nanprod22_f64 --------------------------
	.section	.nv.constant0.contiguous_nanprod22_f64,"a",@progbits
	.sectionflags	@""
	.align	4
.nv.constant0.contiguous_nanprod22_f64:
	.zero		928


//--------------------- .nv.constant0.contiguous_nanprod2_f64 --------------------------
	.section	.nv.constant0.contiguous_nanprod2_f64,"a",@progbits
	.sectionflags	@""
	.align	4
.nv.constant0.contiguous_nanprod2_f64:
	.zero		952


//--------------------- .nv.constant0.uncontiguous_nanprod_f64 --------------------------
	.section	.nv.constant0.uncontiguous_nanprod_f64,"a",@progbits
	.sectionflags	@""
	.align	4
.nv.constant0.uncontiguous_nanprod_f64:
	.zero		944


//--------------------- .nv.constant0.contiguous_nanprod_f64 --------------------------
	.section	.nv.constant0.contiguous_nanprod_f64,"a",@progbits
	.sectionflags	@""
	.align	4
.nv.constant0.contiguous_nanprod_f64:
	.zero		920


//--------------------- .nv.constant0.contiguous_nanprod33_f32 --------------------------
	.section	.nv.constant0.contiguous_nanprod33_f32,"a",@progbits
	.sectionflags	@""
	.align	4
.nv.constant0.contiguous_nanprod33_f32:
	.zero		936


//--------------------- .nv.constant0.contiguous_nanprod3_f32 --------------------------
	.section	.nv.constant0.contiguous_nanprod3_f32,"a",@progbits
	.sectionflags	@""
	.align	4
.nv.constant0.contiguous_nanprod3_f32:
	.zero		952


//--------------------- .nv.constant0.contiguous_nanprod22_f32 --------------------------
	.section	.nv.constant0.contiguous_nanprod22_f32,"a",@progbits
	.sectionflags	@""
	.align	4
.nv.constant0.contiguous_nanprod22_f32:
	.zero		928


//--------------------- .nv.constant0.contiguous_nanprod2_f32 --------------------------
	.section	.nv.constant0.contiguous_nanprod2_f32,"a",@progbits
	.sectionflags	@""
	.align	4
.nv.constant0.contiguous_nanprod2_f32:
	.zero		952


//--------------------- .nv.constant0.uncontiguous_nanprod_f32 --------------------------
	.section	.nv.constant0.uncontiguous_nanprod_f32,"a",@progbits
	.sectionflags	@""
	.align	4
.nv.constant0.uncontiguous_nanprod_f32:
	.zero		944


//--------------------- .nv.constant0.contiguous_nanprod_f32 --------------------------
	.section	.nv.constant0.contiguous_nanprod_f32,"a",@progbits
	.sectionflags	@""
	.align	4
.nv.constant0.contiguous_nanprod_f32:
	.zero		920


//--------------------- .nv.constant0.contiguous_nanprod33_u64 --------------------------
	.section	.nv.constant0.contiguous_nanprod33_u64,"a",@progbits
	.sectionflags	@""
	.align	4
.nv.constant0.contiguous_nanprod33_u64:
	.zero		936


//--------------------- .nv.constant0.contiguous_nanprod3_u64 --------------------------
	.section	.nv.constant0.contiguous_nanprod3_u64,"a",@progbits
	.sectionflags	@""
	.align	4
.nv.constant0.contiguous_nanprod3_u64:
	.zero		952


//--------------------- .nv.constant0.contiguous_nanprod22_u64 --------------------------
	.section	.nv.constant0.contiguous_nanprod22_u64,"a",@progbits
	.sectionflags	@""
	.align	4
.nv.constant0.contiguous_nanprod22_u64:
	.zero		928


//--------------------- .nv.constant0.contiguous_nanprod2_u64 --------------------------
	.section	.nv.constant0.contiguous_nanprod2_u64,"a",@progbits
	.sectionflags	@""
	.align	4
.nv.constant0.contiguous_nanprod2_u64:
	.zero		952


//--------------------- .nv.constant0.uncontiguous_nanprod_u64 --------------------------
	.section	.nv.constant0.uncontiguous_nanprod_u64,"a",@progbits
	.sectionflags	@""
	.align	4
.nv.constant0.uncontiguous_nanprod_u64:
	.zero		944


//--------------------- .nv.constant0.contiguous_nanprod_u64 --------------------------
	.section	.nv.constant0.contiguous_nanprod_u64,"a",@progbits
	.sectionflags	@""
	.align	4
.nv.constant0.contiguous_nanprod_u64:
	.zero		920


//--------------------- .nv.constant0.contiguous_nanprod33_u32 --------------------------
	.section	.nv.constant0.contiguous_nanprod33_u32,"a",@progbits
	.sectionflags	@""
	.align	4
.nv.constant0.contiguous_nanprod33_u32:
	.zero		936


//--------------------- .nv.constant0.contiguous_nanprod3_u32 --------------------------
	.section	.nv.constant0.contiguous_nanprod3_u32,"a",@progbits
	.sectionflags	@""
	.align	4
.nv.constant0.contiguous_nanprod3_u32:
	.zero		952


//--------------------- .nv.constant0.contiguous_nanprod22_u32 --------------------------
	.section	.nv.constant0.contiguous_nanprod22_u32,"a",@progbits
	.sectionflags	@""
	.align	4
.nv.constant0.contiguous_nanprod22_u32:
	.zero		928


//--------------------- .nv.constant0.contiguous_nanprod2_u32 --------------------------
	.section	.nv.constant0.contiguous_nanprod2_u32,"a",@progbits
	.sectionflags	@""
	.align	4
.nv.constant0.contiguous_nanprod2_u32:
	.zero		952


//--------------------- .nv.constant0.uncontiguous_nanprod_u32 --------------------------
	.section	.nv.constant0.uncontiguous_nanprod_u32,"a",@progbits
	.sectionflags	@""
	.align	4
.nv.constant0.uncontiguous_nanprod_u32:
	.zero		944


//--------------------- .nv.constant0.contiguous_nanprod_u32 --------------------------
	.section	.nv.constant0.contiguous_nanprod_u32,"a",@progbits
	.sectionflags	@""
	.align	4
.nv.constant0.contiguous_nanprod_u32:
	.zero		920


//--------------------- .nv.constant0.contiguous_nanprod33_u16 --------------------------
	.section	.nv.constant0.contiguous_nanprod33_u16,"a",@progbits
	.sectionflags	@""
	.align	4
.nv.constant0.contiguous_nanprod33_u16:
	.zero		936


//--------------------- .nv.constant0.contiguous_nanprod3_u16 --------------------------
	.section	.nv.constant0.contiguous_nanprod3_u16,"a",@progbits
	.sectionflags	@""
	.align	4
.nv.constant0.contiguous_nanprod3_u16:
	.zero		952


//--------------------- .nv.constant0.contiguous_nanprod22_u16 --------------------------
	.section	.nv.constant0.contiguous_nanprod22_u16,"a",@progbits
	.sectionflags	@""
	.align	4
.nv.constant0.contiguous_nanprod22_u16:
	.zero		928


//--------------------- .nv.constant0.contiguous_nanprod2_u16 --------------------------
	.section	.nv.constant0.contiguous_nanprod2_u16,"a",@progbits
	.sectionflags	@""
	.align	4
.nv.constant0.contiguous_nanprod2_u16:
	.zero		952


//--------------------- .nv.constant0.uncontiguous_nanprod_u16 --------------------------
	.section	.nv.constant0.uncontiguous_nanprod_u16,"a",@progbits
	.sectionflags	@""
	.align	4
.nv.constant0.uncontiguous_nanprod_u16:
	.zero		944


//--------------------- .nv.constant0.contiguous_nanprod_u16 --------------------------
	.section	.nv.constant0.contiguous_nanprod_u16,"a",@progbits
	.sectionflags	@""
	.align	4
.nv.constant0.contiguous_nanprod_u16:
	.zero		920


//--------------------- .nv.constant0.contiguous_nanprod33_u8 --------------------------
	.section	.nv.constant0.contiguous_nanprod33_u8,"a",@progbits
	.sectionflags	@""
	.align	4
.nv.constant0.contiguous_nanprod33_u8:
	.zero		936


//--------------------- .nv.constant0.contiguous_nanprod3_u8 --------------------------
	.section	.nv.constant0.contiguous_nanprod3_u8,"a",@progbits
	.sectionflags	@""
	.align	4
.nv.constant0.contiguous_nanprod3_u8:
	.zero		952


//--------------------- .nv.constant0.contiguous_nanprod22_u8 --------------------------
	.section	.nv.constant0.contiguous_nanprod22_u8,"a",@progbits
	.sectionflags	@""
	.align	4
.nv.constant0.contiguous_nanprod22_u8:
	.zero		928


//--------------------- .nv.constant0.contiguous_nanprod2_u8 --------------------------
	.section	.nv.constant0.contiguous_nanprod2_u8,"a",@progbits
	.sectionflags	@""
	.align	4
.nv.constant0.contiguous_nanprod2_u8:
	.zero		952


//--------------------- .nv.constant0.uncontiguous_nanprod_u8 --------------------------
	.section	.nv.constant0.uncontiguous_nanprod_u8,"a",@progbits
	.sectionflags	@""
	.align	4
.nv.constant0.uncontiguous_nanprod_u8:
	.zero		944


//--------------------- .nv.constant0.contiguous_nanprod_u8 --------------------------
	.section	.nv.constant0.contiguous_nanprod_u8,"a",@progbits
	.sectionflags	@""
	.align	4
.nv.constant0.contiguous_nanprod_u8:
	.zero		920


//--------------------- .nv.constant0.contiguous_nanprod33_i64 --------------------------
	.section	.nv.constant0.contiguous_nanprod33_i64,"a",@progbits
	.sectionflags	@""
	.align	4
.nv.constant0.contiguous_nanprod33_i64:
	.zero		936


//--------------------- .nv.constant0.contiguous_nanprod3_i64 --------------------------
	.section	.nv.constant0.contiguous_nanprod3_i64,"a",@progbits
	.sectionflags	@""
	.align	4
.nv.constant0.contiguous_nanprod3_i64:
	.zero		952


//--------------------- .nv.constant0.contiguous_nanprod22_i64 --------------------------
	.section	.nv.constant0.contiguous_nanprod22_i64,"a",@progbits
	.sectionflags	@""
	.align	4
.nv.constant0.contiguous_nanprod22_i64:
	.zero		928


//--------------------- .nv.constant0.contiguous_nanprod2_i64 --------------------------
	.section	.nv.constant0.contiguous_nanprod2_i64,"a",@progbits
	.sectionflags	@""
	.align	4
.nv.constant0.contiguous_nanprod2_i64:
	.zero		952


//--------------------- .nv.constant0.uncontiguous_nanprod_i64 --------------------------
	.section	.nv.constant0.uncontiguous_nanprod_i64,"a",@progbits
	.sectionflags	@""
	.align	4
.nv.constant0.uncontiguous_nanprod_i64:
	.zero		944


//--------------------- .nv.constant0.contiguous_nanprod_i64 --------------------------
	.section	.nv.constant0.contiguous_nanprod_i64,"a",@progbits
	.sectionflags	@""
	.align	4
.nv.constant0.contiguous_nanprod_i64:
	.zero		920


//--------------------- .nv.constant0.contiguous_nanprod33_i32 --------------------------
	.section	.nv.constant0.contiguous_nanprod33_i32,"a",@progbits
	.sectionflags	@""
	.align	4
.nv.constant0.contiguous_nanprod33_i32:
	.zero		936


//--------------------- .nv.constant0.contiguous_nanprod3_i32 --------------------------
	.section	.nv.constant0.contiguous_nanprod3_i32,"a",@progbits
	.sectionflags	@""
	.align	4
.nv.constant0.contiguous_nanprod3_i32:
	.zero		952


//--------------------- .nv.constant0.contiguous_nanprod22_i32 --------------------------
	.section	.nv.constant0.contiguous_nanprod22_i32,"a",@progbits
	.sectionflags	@""
	.align	4
.nv.constant0.contiguous_nanprod22_i32:
	.zero		928


//--------------------- .nv.constant0.contiguous_nanprod2_i32 --------------------------
	.section	.nv.constant0.contiguous_nanprod2_i32,"a",@progbits
	.sectionflags	@""
	.align	4
.nv.constant0.contiguous_nanprod2_i32:
	.zero		952


//--------------------- .nv.constant0.uncontiguous_nanprod_i32 --------------------------
	.section	.nv.constant0.uncontiguous_nanprod_i32,"a",@progbits
	.sectionflags	@""
	.align	4
.nv.constant0.uncontiguous_nanprod_i32:
	.zero		944


//--------------------- .nv.constant0.contiguous_nanprod_i32 --------------------------
	.section	.nv.constant0.contiguous_nanprod_i32,"a",@progbits
	.sectionflags	@""
	.align	4
.nv.constant0.contiguous_nanprod_i32:
	.zero		920


//--------------------- .nv.constant0.contiguous_nanprod33_i16 --------------------------
	.section	.nv.constant0.contiguous_nanprod33_i16,"a",@progbits
	.sectionflags	@""
	.align	4
.nv.constant0.contiguous_nanprod33_i16:
	.zero		936


//--------------------- .nv.constant0.contiguous_nanprod3_i16 --------------------------
	.section	.nv.constant0.contiguous_nanprod3_i16,"a",@progbits
	.sectionflags	@""
	.align	4
.nv.constant0.contiguous_nanprod3_i16:
	.zero		952


//--------------------- .nv.constant0.contiguous_nanprod22_i16 --------------------------
	.section	.nv.constant0.contiguous_nanprod22_i16,"a",@progbits
	.sectionflags	@""
	.align	4
.nv.constant0.contiguous_nanprod22_i16:
	.zero		928


//--------------------- .nv.constant0.contiguous_nanprod2_i16 --------------------------
	.section	.nv.constant0.contiguous_nanprod2_i16,"a",@progbits
	.sectionflags	@""
	.align	4
.nv.constant0.contiguous_nanprod2_i16:
	.zero		952


//--------------------- .nv.constant0.uncontiguous_nanprod_i16 --------------------------
	.section	.nv.constant0.uncontiguous_nanprod_i16,"a",@progbits
	.sectionflags	@""
	.align	4
.nv.constant0.uncontiguous_nanprod_i16:
	.zero		944


//--------------------- .nv.constant0.contiguous_nanprod_i16 --------------------------
	.section	.nv.constant0.contiguous_nanprod_i16,"a",@progbits
	.sectionflags	@""
	.align	4
.nv.constant0.contiguous_nanprod_i16:
	.zero		920


//--------------------- .nv.constant0.contiguous_nanprod33_i8 --------------------------
	.section	.nv.constant0.contiguous_nanprod33_i8,"a",@progbits
	.sectionflags	@""
	.align	4
.nv.constant0.contiguous_nanprod33_i8:
	.zero		936


//--------------------- .nv.constant0.contiguous_nanprod3_i8 --------------------------
	.section	.nv.constant0.contiguous_nanprod3_i8,"a",@progbits
	.sectionflags	@""
	.align	4
.nv.constant0.contiguous_nanprod3_i8:
	.zero		952


//--------------------- .nv.constant0.contiguous_nanprod22_i8 --------------------------
	.section	.nv.constant0.contiguous_nanprod22_i8,"a",@progbits
	.sectionflags	@""
	.align	4
.nv.constant0.contiguous_nanprod22_i8:
	.zero		928


//--------------------- .nv.constant0.contiguous_nanprod2_i8 --------------------------
	.section	.nv.constant0.contiguous_nanprod2_i8,"a",@progbits
	.sectionflags	@""
	.align	4
.nv.constant0.contiguous_nanprod2_i8:
	.zero		952


//--------------------- .nv.constant0.uncontiguous_nanprod_i8 --------------------------
	.section	.nv.constant0.uncontiguous_nanprod_i8,"a",@progbits
	.sectionflags	@""
	.align	4
.nv.constant0.uncontiguous_nanprod_i8:
	.zero		944


//--------------------- .nv.constant0.contiguous_nanprod_i8 --------------------------
	.section	.nv.constant0.contiguous_nanprod_i8,"a",@progbits
	.sectionflags	@""
	.align	4
.nv.constant0.contiguous_nanprod_i8:
	.zero		920


//--------------------- .nv.constant0.contiguous_nanprod33_bool --------------------------
	.section	.nv.constant0.contiguous_nanprod33_bool,"a",@progbits
	.sectionflags	@""
	.align	4
.nv.constant0.contiguous_nanprod33_bool:
	.zero		936


//--------------------- .nv.constant0.contiguous_nanprod3_bool --------------------------
	.section	.nv.constant0.contiguous_nanprod3_bool,"a",@progbits
	.sectionflags	@""
	.align	4
.nv.constant0.contiguous_nanprod3_bool:
	.zero		952


//--------------------- .nv.constant0.contiguous_nanprod22_bool --------------------------
	.section	.nv.constant0.contiguous_nanprod22_bool,"a",@progbits
	.sectionflags	@""
	.align	4
.nv.constant0.contiguous_nanprod22_bool:
	.zero		928


//--------------------- .nv.constant0.contiguous_nanprod2_bool --------------------------
	.section	.nv.constant0.contiguous_nanprod2_bool,"a",@progbits
	.sectionflags	@""
	.align	4
.nv.constant0.contiguous_nanprod2_bool:
	.zero		952


//--------------------- .nv.constant0.uncontiguous_nanprod_bool --------------------------
	.section	.nv.constant0.uncontiguous_nanprod_bool,"a",@progbits
	.sectionflags	@""
	.align	4
.nv.constant0.uncontiguous_nanprod_bool:
	.zero		944


//--------------------- .nv.constant0.contiguous_nanprod_bool --------------------------
	.section	.nv.constant0.contiguous_nanprod_bool,"a",@progbits
	.sectionflags	@""
	.align	4
.nv.constant0.contiguous_nanprod_bool:
	.zero		920


//--------------------- .nv.constant0.contiguous_prod33_bf16 --------------------------
	.section	.nv.constant0.contiguous_prod33_bf16,"a",@progbits
	.sectionflags	@""
	.align	4
.nv.constant0.contiguous_prod33_bf16:
	.zero		936


//--------------------- .nv.constant0.contiguous_prod3_bf16 --------------------------
	.section	.nv.constant0.contiguous_prod3_bf16,"a",@progbits
	.sectionflags	@""
	.align	4
.nv.constant0.contiguous_prod3_bf16:
	.zero		952


//--------------------- .nv.constant0.contiguous_prod22_bf16 --------------------------
	.section	.nv.constant0.contiguous_prod22_bf16,"a",@progbits
	.sectionflags	@""
	.align	4
.nv.constant0.contiguous_prod22_bf16:
	.zero		928


//--------------------- .nv.constant0.contiguous_prod2_bf16 --------------------------
	.section	.nv.constant0.contiguous_prod2_bf16,"a",@progbits
	.sectionflags	@""
	.align	4
.nv.constant0.contiguous_prod2_bf16:
	.zero		952


//--------------------- .nv.constant0.uncontiguous_prod_bf16 --------------------------
	.section	.nv.constant0.uncontiguous_prod_bf16,"a",@progbits
	.sectionflags	@""
	.align	4
.nv.constant0.uncontiguous_prod_bf16:
	.zero		944


//--------------------- .nv.constant0.contiguous_prod_bf16 --------------------------
	.section	.nv.constant0.contiguous_prod_bf16,"a",@progbits
	.sectionflags	@""
	.align	4
.nv.constant0.contiguous_prod_bf16:
	.zero		920


//--------------------- .nv.constant0.contiguous_prod33_f16 --------------------------
	.section	.nv.constant0.contiguous_prod33_f16,"a",@progbits
	.sectionflags	@""
	.align	4
.nv.constant0.contiguous_prod33_f16:
	.zero		936


//--------------------- .nv.constant0.contiguous_prod3_f16 --------------------------
	.section	.nv.constant0.contiguous_prod3_f16,"a",@progbits
	.sectionflags	@""
	.align	4
.nv.constant0.contiguous_prod3_f16:
	.zero		952


//--------------------- .nv.constant0.contiguous_prod22_f16 --------------------------
	.section	.nv.constant0.contiguous_prod22_f16,"a",@progbits
	.sectionflags	@""
	.align	4
.nv.constant0.contiguous_prod22_f16:
	.zero		928


//--------------------- .nv.constant0.contiguous_prod2_f16 --------------------------
	.section	.nv.constant0.contiguous_prod2_f16,"a",@progbits
	.sectionflags	@""
	.align	4
.nv.constant0.contiguous_prod2_f16:
	.zero		952


//--------------------- .nv.constant0.uncontiguous_prod_f16 --------------------------
	.section	.nv.constant0.uncontiguous_prod_f16,"a",@progbits
	.sectionflags	@""
	.align	4
.nv.constant0.uncontiguous_prod_f16:
	.zero		944


//--------------------- .nv.constant0.contiguous_prod_f16 --------------------------
	.section	.nv.constant0.contiguous_prod_f16,"a",@progbits
	.sectionflags	@""
	.align	4
.nv.constant0.contiguous_prod_f16:
	.zero		920


//--------------------- .nv.constant0.contiguous_prod33_f64 --------------------------
	.section	.nv.constant0.contiguous_prod33_f64,"a",@progbits
	.sectionflags	@""
	.align	4
.nv.constant0.contiguous_prod33_f64:
	.zero		936


//--------------------- .nv.constant0.contiguous_prod3_f64 --------------------------
	.section	.nv.constant0.contiguous_prod3_f64,"a",@progbits
	.sectionflags	@""
	.align	4
.nv.constant0.contiguous_prod3_f64:
	.zero		952


//--------------------- .nv.constant0.contiguous_prod22_f64 --------------------------
	.section	.nv.constant0.contiguous_prod22_f64,"a",@progbits
	.sectionflags	@""
	.align	4
.nv.constant0.contiguous_prod22_f64:
	.zero		928


//--------------------- .nv.constant0.contiguous_prod2_f64 --------------------------
	.section	.nv.constant0.contiguous_prod2_f64,"a",@progbits
	.sectionflags	@""
	.align	4
.nv.constant0.contiguous_prod2_f64:
	.zero		952


//--------------------- .nv.constant0.uncontiguous_prod_f64 --------------------------
	.section	.nv.constant0.uncontiguous_prod_f64,"a",@progbits
	.sectionflags	@""
	.align	4
.nv.constant0.uncontiguous_prod_f64:
	.zero		944


//--------------------- .nv.constant0.contiguous_prod_f64 --------------------------
	.section	.nv.constant0.contiguous_prod_f64,"a",@progbits
	.sectionflags	@""
	.align	4
.nv.constant0.contiguous_prod_f64:
	.zero		920


//--------------------- .nv.constant0.contiguous_prod33_f32 --------------------------
	.section	.nv.constant0.contiguous_prod33_f32,"a",@progbits
	.sectionflags	@""
	.align	4
.nv.constant0.contiguous_prod33_f32:
	.zero		936


//--------------------- .nv.constant0.contiguous_prod3_f32 --------------------------
	.section	.nv.constant0.contiguous_prod3_f32,"a",@progbits
	.sectionflags	@""
	.align	4
.nv.constant0.contiguous_prod3_f32:
	.zero		952


//--------------------- .nv.constant0.contiguous_prod22_f32 --------------------------
	.section	.nv.constant0.contiguous_prod22_f32,"a",@progbits
	.sectionflags	@""
	.align	4
.nv.constant0.contiguous_prod22_f32:
	.zero		928


//--------------------- .nv.constant0.contiguous_prod2_f32 --------------------------
	.section	.nv.constant0.contiguous_prod2_f32,"a",@progbits
	.sectionflags	@""
	.align	4
.nv.constant0.contiguous_prod2_f32:
	.zero		952


//--------------------- .nv.constant0.uncontiguous_prod_f32 --------------------------
	.section	.nv.constant0.uncontiguous_prod_f32,"a",@progbits
	.sectionflags	@""
	.align	4
.nv.constant0.uncontiguous_prod_f32:
	.zero		944


//--------------------- .nv.constant0.contiguous_prod_f32 --------------------------
	.section	.nv.constant0.contiguous_prod_f32,"a",@progbits
	.sectionflags	@""
	.align	4
.nv.constant0.contiguous_prod_f32:
	.zero		920


//--------------------- .nv.constant0.contiguous_prod33_u64 --------------------------
	.section	.nv.constant0.contiguous_prod33_u64,"a",@progbits
	.sectionflags	@""
	.align	4
.nv.constant0.contiguous_prod33_u64:
	.zero		936


//--------------------- .nv.constant0.contiguous_prod3_u64 --------------------------
	.section	.nv.constant0.contiguous_prod3_u64,"a",@progbits
	.sectionflags	@""
	.align	4
.nv.constant0.contiguous_prod3_u64:
	.zero		952


//--------------------- .nv.constant0.contiguous_prod22_u64 --------------------------
	.section	.nv.constant0.contiguous_prod22_u64,"a",@progbits
	.sectionflags	@""
	.align	4
.nv.constant0.contiguous_prod22_u64:
	.zero		928


//--------------------- .nv.constant0.contiguous_prod2_u64 --------------------------
	.section	.nv.constant0.contiguous_prod2_u64,"a",@progbits
	.sectionflags	@""
	.align	4
.nv.constant0.contiguous_prod2_u64:
	.zero		952


//--------------------- .nv.constant0.uncontiguous_prod_u64 --------------------------
	.section	.nv.constant0.uncontiguous_prod_u64,"a",@progbits
	.sectionflags	@""
	.align	4
.nv.constant0.uncontiguous_prod_u64:
	.zero		944


//--------------------- .nv.constant0.contiguous_prod_u64 --------------------------
	.section	.nv.constant0.contiguous_prod_u64,"a",@progbits
	.sectionflags	@""
	.align	4
.nv.constant0.contiguous_prod_u64:
	.zero		920


//--------------------- .nv.constant0.contiguous_prod33_u32 --------------------------
	.section	.nv.constant0.contiguous_prod33_u32,"a",@progbits
	.sectionflags	@""
	.align	4
.nv.constant0.contiguous_prod33_u32:
	.zero		936


//--------------------- .nv.constant0.contiguous_prod3_u32 --------------------------
	.section	.nv.constant0.contiguous_prod3_u32,"a",@progbits
	.sectionflags	@""
	.align	4
.nv.constant0.contiguous_prod3_u32:
	.zero		952


//--------------------- .nv.constant0.contiguous_prod22_u32 --------------------------
	.section	.nv.constant0.contiguous_prod22_u32,"a",@progbits
	.sectionflags	@""
	.align	4
.nv.constant0.contiguous_prod22_u32:
	.zero		928


//--------------------- .nv.constant0.contiguous_prod2_u32 --------------------------
	.section	.nv.constant0.contiguous_prod2_u32,"a",@progbits
	.sectionflags	@""
	.align	4
.nv.constant0.contiguous_prod2_u32:
	.zero		952


//--------------------- .nv.constant0.uncontiguous_prod_u32 --------------------------
	.section	.nv.constant0.uncontiguous_prod_u32,"a",@progbits
	.sectionflags	@""
	.align	4
.nv.constant0.uncontiguous_prod_u32:
	.zero		944


//--------------------- .nv.constant0.contiguous_prod_u32 --------------------------
	.section	.nv.constant0.contiguous_prod_u32,"a",@progbits
	.sectionflags	@""
	.align	4
.nv.constant0.contiguous_prod_u32:
	.zero		920


//--------------------- .nv.constant0.contiguous_prod33_u16 --------------------------
	.section	.nv.constant0.contiguous_prod33_u16,"a",@progbits
	.sectionflags	@""
	.align	4
.nv.constant0.contiguous_prod33_u16:
	.zero		936


//--------------------- .nv.constant0.contiguous_prod3_u16 --------------------------
	.section	.nv.constant0.contiguous_prod3_u16,"a",@progbits
	.sectionflags	@""
	.align	4
.nv.constant0.contiguous_prod3_u16:
	.zero		952


//--------------------- .nv.constant0.contiguous_prod22_u16 --------------------------
	.section	.nv.constant0.contiguous_prod22_u16,"a",@progbits
	.sectionflags	@""
	.align	4
.nv.constant0.contiguous_prod22_u16:
	.zero		928


//--------------------- .nv.constant0.contiguous_prod2_u16 --------------------------
	.section	.nv.constant0.contiguous_prod2_u16,"a",@progbits
	.sectionflags	@""
	.align	4
.nv.constant0.contiguous_prod2_u16:
	.zero		952


//--------------------- .nv.constant0.uncontiguous_prod_u16 --------------------------
	.section	.nv.constant0.uncontiguous_prod_u16,"a",@progbits
	.sectionflags	@""
	.align	4
.nv.constant0.uncontiguous_prod_u16:
	.zero		944


//--------------------- .nv.constant0.contiguous_prod_u16 --------------------------
	.section	.nv.constant0.contiguous_prod_u16,"a",@progbits
	.sectionflags	@""
	.align	4
.nv.constant0.contiguous_prod_u16:
	.zero		920


//--------------------- .nv.constant0.contiguous_prod33_u8 --------------------------
	.section	.nv.constant0.contiguous_prod33_u8,"a",@progbits
	.sectionflags	@""
	.align	4
.nv.constant0.contiguous_prod33_u8:
	.zero		936


//--------------------- .nv.constant0.contiguous_prod3_u8 --------------------------
	.section	.nv.constant0.contiguous_prod3_u8,"a",@progbits
	.sectionflags	@""
	.align	4
.nv.constant0.contiguous_prod3_u8:
	.zero		952


//--------------------- .nv.constant0.contiguous_prod22_u8 --------------------------
	.section	.nv.constant0.contiguous_prod22_u8,"a",@progbits
	.sectionflags	@""
	.align	4
.nv.constant0.contiguous_prod22_u8:
	.zero		928


//--------------------- .nv.constant0.contiguous_prod2_u8 --------------------------
	.section	.nv.constant0.contiguous_prod2_u8,"a",@progbits
	.sectionflags	@""
	.align	4
.nv.constant0.contiguous_prod2_u8:
	.zero		952


//--------------------- .nv.constant0.uncontiguous_prod_u8 --------------------------
	.section	.nv.constant0.uncontiguous_prod_u8,"a",@progbits
	.sectionflags	@""
	.align	4
.nv.constant0.uncontiguous_prod_u8:
	.zero		944


//--------------------- .nv.constant0.contiguous_prod_u8 --------------------------
	.section	.nv.constant0.contiguous_prod_u8,"a",@progbits
	.sectionflags	@""
	.align	4
.nv.constant0.contiguous_prod_u8:
	.zero		920


//--------------------- .nv.constant0.contiguous_prod33_i64 --------------------------
	.section	.nv.constant0.contiguous_prod33_i64,"a",@progbits
	.sectionflags	@""
	.align	4
.nv.constant0.contiguous_prod33_i64:
	.zero		936


//--------------------- .nv.constant0.contiguous_prod3_i64 --------------------------
	.section	.nv.constant0.contiguous_prod3_i64,"a",@progbits
	.sectionflags	@""
	.align	4
.nv.constant0.contiguous_prod3_i64:
	.zero		952


//--------------------- .nv.constant0.contiguous_prod22_i64 --------------------------
	.section	.nv.constant0.contiguous_prod22_i64,"a",@progbits
	.sectionflags	@""
	.align	4
.nv.constant0.contiguous_prod22_i64:
	.zero		928


//--------------------- .nv.constant0.contiguous_prod2_i64 --------------------------
	.section	.nv.constant0.contiguous_prod2_i64,"a",@progbits
	.sectionflags	@""
	.align	4
.nv.constant0.contiguous_prod2_i64:
	.zero		952


//--------------------- .nv.constant0.uncontiguous_prod_i64 --------------------------
	.section	.nv.constant0.uncontiguous_prod_i64,"a",@progbits
	.sectionflags	@""
	.align	4
.nv.constant0.uncontiguous_prod_i64:
	.zero		944


//--------------------- .nv.constant0.contiguous_prod_i64 --------------------------
	.section	.nv.constant0.contiguous_prod_i64,"a",@progbits
	.sectionflags	@""
	.align	4
.nv.constant0.contiguous_prod_i64:
	.zero		920


//--------------------- .nv.constant0.contiguous_prod33_i32 --------------------------
	.section	.nv.constant0.contiguous_prod33_i32,"a",@progbits
	.sectionflags	@""
	.align	4
.nv.constant0.contiguous_prod33_i32:
	.zero		936


//--------------------- .nv.constant0.contiguous_prod3_i32 --------------------------
	.section	.nv.constant0.contiguous_prod3_i32,"a",@progbits
	.sectionflags	@""
	.align	4
.nv.constant0.contiguous_prod3_i32:
	.zero		952


//--------------------- .nv.constant0.contiguous_prod22_i32 --------------------------
	.section	.nv.constant0.contiguous_prod22_i32,"a",@progbits
	.sectionflags	@""
	.align	4
.nv.constant0.contiguous_prod22_i32:
	.zero		928


//--------------------- .nv.constant0.contiguous_prod2_i32 --------------------------
	.section	.nv.constant0.contiguous_prod2_i32,"a",@progbits
	.sectionflags	@""
	.align	4
.nv.constant0.contiguous_prod2_i32:
	.zero		952


//--------------------- .nv.constant0.uncontiguous_prod_i32 --------------------------
	.section	.nv.constant0.uncontiguous_prod_i32,"a",@progbits
	.sectionflags	@""
	.align	4
.nv.constant0.uncontiguous_prod_i32:
	.zero		944


//--------------------- .nv.constant0.contiguous_prod_i32 --------------------------
	.section	.nv.constant0.contiguous_prod_i32,"a",@progbits
	.sectionflags	@""
	.align	4
.nv.constant0.contiguous_prod_i32:
	.zero		920


//--------------------- .nv.constant0.contiguous_prod33_i16 --------------------------
	.section	.nv.constant0.contiguous_prod33_i16,"a",@progbits
	.sectionflags	@""
	.align	4
.nv.constant0.contiguous_prod33_i16:
	.zero		936


//--------------------- .nv.constant0.contiguous_prod3_i16 --------------------------
	.section	.nv.constant0.contiguous_prod3_i16,"a",@progbits
	.sectionflags	@""
	.align	4
.nv.constant0.contiguous_prod3_i16:
	.zero		952


//--------------------- .nv.constant0.contiguous_prod22_i16 --------------------------
	.section	.nv.constant0.contiguous_prod22_i16,"a",@progbits
	.sectionflags	@""
	.align	4
.nv.constant0.contiguous_prod22_i16:
	.zero		928


//--------------------- .nv.constant0.contiguous_prod2_i16 --------------------------
	.section	.nv.constant0.contiguous_prod2_i16,"a",@progbits
	.sectionflags	@""
	.align	4
.nv.constant0.contiguous_prod2_i16:
	.zero		952


//--------------------- .nv.constant0.uncontiguous_prod_i16 --------------------------
	.section	.nv.constant0.uncontiguous_prod_i16,"a",@progbits
	.sectionflags	@""
	.align	4
.nv.constant0.uncontiguous_prod_i16:
	.zero		944


//--------------------- .nv.constant0.contiguous_prod_i16 --------------------------
	.section	.nv.constant0.contiguous_prod_i16,"a",@progbits
	.sectionflags	@""
	.align	4
.nv.constant0.contiguous_prod_i16:
	.zero		920


//--------------------- .nv.constant0.contiguous_prod33_i8 --------------------------
	.section	.nv.constant0.contiguous_prod33_i8,"a",@progbits
	.sectionflags	@""
	.align	4
.nv.constant0.contiguous_prod33_i8:
	.zero		936


//--------------------- .nv.constant0.contiguous_prod3_i8 --------------------------
	.section	.nv.constant0.contiguous_prod3_i8,"a",@progbits
	.sectionflags	@""
	.align	4
.nv.constant0.contiguous_prod3_i8:
	.zero		952


//--------------------- .nv.constant0.contiguous_prod22_i8 --------------------------
	.section	.nv.constant0.contiguous_prod22_i8,"a",@progbits
	.sectionflags	@""
	.align	4
.nv.constant0.contiguous_prod22_i8:
	.zero		928


//--------------------- .nv.constant0.contiguous_prod2_i8 --------------------------
	.section	.nv.constant0.contiguous_prod2_i8,"a",@progbits
	.sectionflags	@""
	.align	4
.nv.constant0.contiguous_prod2_i8:
	.zero		952


//--------------------- .nv.constant0.uncontiguous_prod_i8 --------------------------
	.section	.nv.constant0.uncontiguous_prod_i8,"a",@progbits
	.sectionflags	@""
	.align	4
.nv.constant0.uncontiguous_prod_i8:
	.zero		944


//--------------------- .nv.constant0.contiguous_prod_i8 --------------------------
	.section	.nv.constant0.contiguous_prod_i8,"a",@progbits
	.sectionflags	@""
	.align	4
.nv.constant0.contiguous_prod_i8:
	.zero		920


//--------------------- .nv.constant0.contiguous_prod33_bool --------------------------
	.section	.nv.constant0.contiguous_prod33_bool,"a",@progbits
	.sectionflags	@""
	.align	4
.nv.constant0.contiguous_prod33_bool:
	.zero		936


//--------------------- .nv.constant0.contiguous_prod3_bool --------------------------
	.section	.nv.constant0.contiguous_prod3_bool,"a",@progbits
	.sectionflags	@""
	.align	4
.nv.constant0.contiguous_prod3_bool:
	.zero		952


//--------------------- .nv.constant0.contiguous_prod22_bool --------------------------
	.section	.nv.constant0.contiguous_prod22_bool,"a",@progbits
	.sectionflags	@""
	.align	4
.nv.constant0.contiguous_prod22_bool:
	.zero		928


//--------------------- .nv.constant0.contiguous_prod2_bool --------------------------
	.section	.nv.constant0.contiguous_prod2_bool,"a",@progbits
	.sectionflags	@""
	.align	4
.nv.constant0.contiguous_prod2_bool:
	.zero		952


//--------------------- .nv.constant0.uncontiguous_prod_bool --------------------------
	.section	.nv.constant0.uncontiguous_prod_bool,"a",@progbits
	.sectionflags	@""
	.align	4
.nv.constant0.uncontiguous_prod_bool:
	.zero		944


//--------------------- .nv.constant0.contiguous_prod_bool --------------------------
	.section	.nv.constant0.contiguous_prod_bool,"a",@progbits
	.sectionflags	@""
	.align	4
.nv.constant0.contiguous_prod_bool:
	.zero		920


//--------------------- SYMBOLS --------------------------

	.type		.nv.reservedSmem.offset0,@object
	.size		.nv.reservedSmem.offset0,0x4
	.type		.nv.reservedSmem.cap,@object
	.size		.nv.reservedSmem.cap,0x4
